// Copyright (c) 2024, Jay Shah, Ganesh Bikshandi, Ying Zhang, Vijay Thakkar, Pradeep Ramani, Tri Dao.
// Splitting the different template instantiations to different files to speed up compilation.
// This file is auto-generated. See "generate_kernels.py"

#include "flash_fwd_hdim64_e4m3_split_softcap_sm90.cu"
#include "flash_fwd_hdim96_e4m3_split_softcap_sm90.cu"
#include "flash_fwd_hdim128_e4m3_split_softcap_sm90.cu"
#include "flash_fwd_hdim192_e4m3_split_softcap_sm90.cu"
#include "flash_fwd_hdim256_e4m3_split_softcap_sm90.cu"

// ===== COMPILED SASS (sm_90a) =====

	.target	sm_90a

	.elftype	@"ET_EXEC"


//--------------------- .note.nv.tkinfo           --------------------------
	.section	.note.nv.tkinfo,"",@"SHT_NOTE"
	.sectionflags	@"SHF_NOTE_NV_TKINFO"
	.tkinfo
        /*0018*/ 	.word	0x00000002
        /*0030*/ 	.string	""
        /*0030*/ 	.string	"ptxas"
        /*0030*/ 	.string	"Cuda compilation tools, release 13.0, V13.0.88"
        /*0030*/ 	.string	"Build cuda_13.0.r13.0/compiler.36424714_0"
        /*0030*/ 	.string	"-arch sm_90a -m 64 "



//--------------------- .note.nv.cuinfo           --------------------------
	.section	.note.nv.cuinfo,"",@"SHT_NOTE"
	.sectionflags	@"SHF_NOTE_NV_CUINFO"
        /*0018*/ 	.short	0x0002
        /*001a*/ 	.short	0x005a
        /*001c*/ 	.short	0x0082
	.zero		2


//--------------------- .nv.info                  --------------------------
	.section	.nv.info,"",@"SHT_CUDA_INFO"
	.align	4


	//----- nvinfo : EIATTR_REGCOUNT
	.align		4
        /*0000*/ 	.byte	0x04, 0x2f
        /*0002*/ 	.short	(.L_59 - .L_58)
	.align		4
.L_58:
        /*0004*/ 	.word	index@(_ZN7cutlass13device_kernelIN5flash11enable_sm90INS1_16FlashAttnFwdSm90INS1_25CollectiveMainloopFwdSm90ILi2EN4cute5tupleIJNS5_1CILi1EEES8_S8_EEENS6_IJNS7_ILi192EEENS7_ILi160EEENS7_ILi64EEEEEELi64ENS_12float_e4m3_tEfNS_4arch4Sm90ELb1ELb0ELb1ELb1ELb0ELb1ELb0ELb1ELb1ELb1ELb1ELb0EEENS1_21CollectiveEpilogueFwdINS6_IJSA_SC_SB_EEES9_NS_10bfloat16_tESG_Li384ELb1ELb1ELb1ELb1EEENS1_36VarlenDynamicPersistentTileSchedulerILi192ELi160ELi384ELi128ELb1ELb1ELb1ELb1ELb1ELb1EEEEEEEEEvNT_6ParamsE)
        /*0008*/ 	.word	0x00000080


	//----- nvinfo : EIATTR_FRAME_SIZE
	.align		4
.L_59:
        /*000c*/ 	.byte	0x04, 0x11
        /*000e*/ 	.short	(.L_61 - .L_60)
	.align		4
.L_60:
        /*0010*/ 	.word	index@(_ZN7cutlass13device_kernelIN5flash11enable_sm90INS1_16FlashAttnFwdSm90INS1_25CollectiveMainloopFwdSm90ILi2EN4cute5tupleIJNS5_1CILi1EEES8_S8_EEENS6_IJNS7_ILi192EEENS7_ILi160EEENS7_ILi64EEEEEELi64ENS_12float_e4m3_tEfNS_4arch4Sm90ELb1ELb0ELb1ELb1ELb0ELb1ELb0ELb1ELb1ELb1ELb1ELb0EEENS1_21CollectiveEpilogueFwdINS6_IJSA_SC_SB_EEES9_NS_10bfloat16_tESG_Li384ELb1ELb1ELb1ELb1EEENS1_36VarlenDynamicPersistentTileSchedulerILi192ELi160ELi384ELi128ELb1ELb1ELb1ELb1ELb1ELb1EEEEEEEEEvNT_6ParamsE)
        /*0014*/ 	.word	0x00000090


	//----- nvinfo : EIATTR_REGCOUNT
	.align		4
.L_61:
        /*0018*/ 	.byte	0x04, 0x2f
        /*001a*/ 	.short	(.L_63 - .L_62)
	.align		4
.L_62:
        /*001c*/ 	.word	index@(_ZN7cutlass13device_kernelIN5flash11enable_sm90INS1_16FlashAttnFwdSm90INS1_25CollectiveMainloopFwdSm90ILi2EN4cute5tupleIJNS5_1CILi1EEES8_S8_EEENS6_IJNS7_ILi192EEENS7_ILi160EEENS7_ILi64EEEEEELi64ENS_12float_e4m3_tEfNS_4arch4Sm90ELb1ELb0ELb1ELb1ELb0ELb0ELb0ELb1ELb1ELb1ELb1ELb0EEENS1_21CollectiveEpilogueFwdINS6_IJSA_SC_SB_EEES9_NS_10bfloat16_tESG_Li384ELb1ELb1ELb1ELb1EEENS1_36VarlenDynamicPersistentTileSchedulerILi192ELi160ELi384ELi128ELb1ELb1ELb1ELb1ELb1ELb1EEEEEEEEEvNT_6ParamsE)
        /*0020*/ 	.word	0x00000080


	//----- nvinfo : EIATTR_FRAME_SIZE
	.align		4
.L_63:
        /*0024*/ 	.byte	0x04, 0x11
        /*0026*/ 	.short	(.L_65 - .L_64)
	.align		4
.L_64:
        /*0028*/ 	.word	index@(_ZN7cutlass13device_kernelIN5flash11enable_sm90INS1_16FlashAttnFwdSm90INS1_25CollectiveMainloopFwdSm90ILi2EN4cute5tupleIJNS5_1CILi1EEES8_S8_EEENS6_IJNS7_ILi192EEENS7_ILi160EEENS7_ILi64EEEEEELi64ENS_12float_e4m3_tEfNS_4arch4Sm90ELb1ELb0ELb1ELb1ELb0ELb0ELb0ELb1ELb1ELb1ELb1ELb0EEENS1_21CollectiveEpilogueFwdINS6_IJSA_SC_SB_EEES9_NS_10bfloat16_tESG_Li384ELb1ELb1ELb1ELb1EEENS1_36VarlenDynamicPersistentTileSchedulerILi192ELi160ELi384ELi128ELb1ELb1ELb1ELb1ELb1ELb1EEEEEEEEEvNT_6ParamsE)
        /*002c*/ 	.word	0x00000020


	//----- nvinfo : EIATTR_REGCOUNT
	.align		4
.L_65:
        /*0030*/ 	.byte	0x04, 0x2f
        /*0032*/ 	.short	(.L_67 - .L_66)
	.align		4
.L_66:
        /*0034*/ 	.word	index@(_ZN7cutlass13device_kernelIN5flash11enable_sm90INS1_16FlashAttnFwdSm90INS1_25CollectiveMainloopFwdSm90ILi2EN4cute5tupleIJNS5_1CILi1EEES8_S8_EEENS6_IJNS7_ILi192EEENS7_ILi160EEENS7_ILi64EEEEEELi64ENS_12float_e4m3_tEfNS_4arch4Sm90ELb1ELb0ELb1ELb0ELb0ELb0ELb0ELb1ELb1ELb1ELb1ELb0EEENS1_21CollectiveEpilogueFwdINS6_IJSA_SC_SB_EEES9_NS_10bfloat16_tESG_Li384ELb0ELb1ELb1ELb1EEENS1_19SingleTileSchedulerILb0ELb1ELb1ELi192EEEEEEEEEvNT_6ParamsE)
        /*0038*/ 	.word	0x00000080


	//----- nvinfo : EIATTR_FRAME_SIZE
	.align		4
.L_67:
        /*003c*/ 	.byte	0x04, 0x11
        /*003e*/ 	.short	(.L_69 - .L_68)
	.align		4
.L_68:
        /*0040*/ 	.word	index@(_ZN7cutlass13device_kernelIN5flash11enable_sm90INS1_16FlashAttnFwdSm90INS1_25CollectiveMainloopFwdSm90ILi2EN4cute5tupleIJNS5_1CILi1EEES8_S8_EEENS6_IJNS7_ILi192EEENS7_ILi160EEENS7_ILi64EEEEEELi64ENS_12float_e4m3_tEfNS_4arch4Sm90ELb1ELb0ELb1ELb0ELb0ELb0ELb0ELb1ELb1ELb1ELb1ELb0EEENS1_21CollectiveEpilogueFwdINS6_IJSA_SC_SB_EEES9_NS_10bfloat16_tESG_Li384ELb0ELb1ELb1ELb1EEENS1_19SingleTileSchedulerILb0ELb1ELb1ELi192EEEEEEEEEvNT_6ParamsE)
        /*0044*/ 	.word	0x00000000


	//----- nvinfo : EIATTR_REGCOUNT
	.align		4
.L_69:
        /*0048*/ 	.byte	0x04, 0x2f
        /*004a*/ 	.short	(.L_71 - .L_70)
	.align		4
.L_70:
        /*004c*/ 	.word	index@(_ZN7cutlass13device_kernelIN5flash11enable_sm90INS1_16FlashAttnFwdSm90INS1_25CollectiveMainloopFwdSm90ILi2EN4cute5tupleIJNS5_1CILi1EEES8_S8_EEENS6_IJNS7_ILi192EEENS7_ILi160EEENS7_ILi64EEEEEELi64ENS_12float_e4m3_tEfNS_4arch4Sm90ELb0ELb1ELb1ELb1ELb0ELb1ELb0ELb1ELb1ELb1ELb1ELb0EEENS1_21CollectiveEpilogueFwdINS6_IJSA_SC_SB_EEES9_NS_10bfloat16_tESG_Li384ELb1ELb1ELb1ELb1EEENS1_36VarlenDynamicPersistentTileSchedulerILi192ELi160ELi384ELi128ELb1ELb1ELb1ELb1ELb0ELb1EEEEEEEEEvNT_6ParamsE)
        /*0050*/ 	.word	0x00000080


	//----- nvinfo : EIATTR_FRAME_SIZE
	.align		4
.L_71:
        /*0054*/ 	.byte	0x04, 0x11
        /*0056*/ 	.short	(.L_73 - .L_72)
	.align		4
.L_72:
        /*0058*/ 	.word	index@(_ZN7cutlass13device_kernelIN5flash11enable_sm90INS1_16FlashAttnFwdSm90INS1_25CollectiveMainloopFwdSm90ILi2EN4cute5tupleIJNS5_1CILi1EEES8_S8_EEENS6_IJNS7_ILi192EEENS7_ILi160EEENS7_ILi64EEEEEELi64ENS_12float_e4m3_tEfNS_4arch4Sm90ELb0ELb1ELb1ELb1ELb0ELb1ELb0ELb1ELb1ELb1ELb1ELb0EEENS1_21CollectiveEpilogueFwdINS6_IJSA_SC_SB_EEES9_NS_10bfloat16_tESG_Li384ELb1ELb1ELb1ELb1EEENS1_36VarlenDynamicPersistentTileSchedulerILi192ELi160ELi384ELi128ELb1ELb1ELb1ELb1ELb0ELb1EEEEEEEEEvNT_6ParamsE)
        /*005c*/ 	.word	0x00000078


	//----- nvinfo : EIATTR_REGCOUNT
	.align		4
.L_73:
        /*0060*/ 	.byte	0x04, 0x2f
        /*0062*/ 	.short	(.L_75 - .L_74)
	.align		4
.L_74:
        /*0064*/ 	.word	index@(_ZN7cutlass13device_kernelIN5flash11enable_sm90INS1_16FlashAttnFwdSm90INS1_25CollectiveMainloopFwdSm90ILi2EN4cute5tupleIJNS5_1CILi1EEES8_S8_EEENS6_IJNS7_ILi192EEENS7_ILi160EEENS7_ILi64EEEEEELi64ENS_12float_e4m3_tEfNS_4arch4Sm90ELb0ELb1ELb1ELb1ELb0ELb0ELb0ELb1ELb1ELb1ELb1ELb0EEENS1_21CollectiveEpilogueFwdINS6_IJSA_SC_SB_EEES9_NS_10bfloat16_tESG_Li384ELb1ELb1ELb1ELb1EEENS1_36VarlenDynamicPersistentTileSchedulerILi192ELi160ELi384ELi128ELb1ELb1ELb1ELb1ELb0ELb1EEEEEEEEEvNT_6ParamsE)
        /*0068*/ 	.word	0x00000080


	//----- nvinfo : EIATTR_FRAME_SIZE
	.align		4
.L_75:
        /*006c*/ 	.byte	0x04, 0x11
        /*006e*/ 	.short	(.L_77 - .L_76)
	.align		4
.L_76:
        /*0070*/ 	.word	index@(_ZN7cutlass13device_kernelIN5flash11enable_sm90INS1_16FlashAttnFwdSm90INS1_25CollectiveMainloopFwdSm90ILi2EN4cute5tupleIJNS5_1CILi1EEES8_S8_EEENS6_IJNS7_ILi192EEENS7_ILi160EEENS7_ILi64EEEEEELi64ENS_12float_e4m3_tEfNS_4arch4Sm90ELb0ELb1ELb1ELb1ELb0ELb0ELb0ELb1ELb1ELb1ELb1ELb0EEENS1_21CollectiveEpilogueFwdINS6_IJSA_SC_SB_EEES9_NS_10bfloat16_tESG_Li384ELb1ELb1ELb1ELb1EEENS1_36VarlenDynamicPersistentTileSchedulerILi192ELi160ELi384ELi128ELb1ELb1ELb1ELb1ELb0ELb1EEEEEEEEEvNT_6ParamsE)
        /*0074*/ 	.word	0x00000018


	//----- nvinfo : EIATTR_REGCOUNT
	.align		4
.L_77:
        /*0078*/ 	.byte	0x04, 0x2f
        /*007a*/ 	.short	(.L_79 - .L_78)
	.align		4
.L_78:
        /*007c*/ 	.word	index@(_ZN7cutlass13device_kernelIN5flash11enable_sm90INS1_16FlashAttnFwdSm90INS1_25CollectiveMainloopFwdSm90ILi2EN4cute5tupleIJNS5_1CILi1EEES8_S8_EEENS6_IJNS7_ILi192EEENS7_ILi160EEENS7_ILi64EEEEEELi64ENS_12float_e4m3_tEfNS_4arch4Sm90ELb0ELb1ELb1ELb0ELb0ELb0ELb0ELb1ELb1ELb1ELb1ELb0EEENS1_21CollectiveEpilogueFwdINS6_IJSA_SC_SB_EEES9_NS_10bfloat16_tESG_Li384ELb0ELb1ELb1ELb1EEENS1_19SingleTileSchedulerILb0ELb1ELb1ELi192EEEEEEEEEvNT_6ParamsE)
        /*0080*/ 	.word	0x00000080


	//----- nvinfo : EIATTR_FRAME_SIZE
	.align		4
.L_79:
        /*0084*/ 	.byte	0x04, 0x11
        /*0086*/ 	.short	(.L_81 - .L_80)
	.align		4
.L_80:
        /*0088*/ 	.word	index@(_ZN7cutlass13device_kernelIN5flash11enable_sm90INS1_16FlashAttnFwdSm90INS1_25CollectiveMainloopFwdSm90ILi2EN4cute5tupleIJNS5_1CILi1EEES8_S8_EEENS6_IJNS7_ILi192EEENS7_ILi160EEENS7_ILi64EEEEEELi64ENS_12float_e4m3_tEfNS_4arch4Sm90ELb0ELb1ELb1ELb0ELb0ELb0ELb0ELb1ELb1ELb1ELb1ELb0EEENS1_21CollectiveEpilogueFwdINS6_IJSA_SC_SB_EEES9_NS_10bfloat16_tESG_Li384ELb0ELb1ELb1ELb1EEENS1_19SingleTileSchedulerILb0ELb1ELb1ELi192EEEEEEEEEvNT_6ParamsE)
        /*008c*/ 	.word	0x00000000


	//----- nvinfo : EIATTR_REGCOUNT
	.align		4
.L_81:
        /*0090*/ 	.byte	0x04, 0x2f
        /*0092*/ 	.short	(.L_83 - .L_82)
	.align		4
.L_82:
        /*0094*/ 	.word	index@(_ZN7cutlass13device_kernelIN5flash11enable_sm90INS1_16FlashAttnFwdSm90INS1_25CollectiveMainloopFwdSm90ILi2EN4cute5tupleIJNS5_1CILi1EEES8_S8_EEENS6_IJNS7_ILi192EEENS7_ILi160EEENS7_ILi64EEEEEELi64ENS_12float_e4m3_tEfNS_4arch4Sm90ELb0ELb0ELb1ELb1ELb0ELb1ELb0ELb1ELb1ELb1ELb1ELb0EEENS1_21CollectiveEpilogueFwdINS6_IJSA_SC_SB_EEES9_NS_10bfloat16_tESG_Li384ELb1ELb1ELb1ELb1EEENS1_36VarlenDynamicPersistentTileSchedulerILi192ELi160ELi384ELi128ELb1ELb1ELb1ELb0ELb1ELb1EEEEEEEEEvNT_6ParamsE)
        /*0098*/ 	.word	0x00000080


	//----- nvinfo : EIATTR_FRAME_SIZE
	.align		4
.L_83:
        /*009c*/ 	.byte	0x04, 0x11
        /*009e*/ 	.short	(.L_85 - .L_84)
	.align		4
.L_84:
        /*00a0*/ 	.word	index@(_ZN7cutlass13device_kernelIN5flash11enable_sm90INS1_16FlashAttnFwdSm90INS1_25CollectiveMainloopFwdSm90ILi2EN4cute5tupleIJNS5_1CILi1EEES8_S8_EEENS6_IJNS7_ILi192EEENS7_ILi160EEENS7_ILi64EEEEEELi64ENS_12float_e4m3_tEfNS_4arch4Sm90ELb0ELb0ELb1ELb1ELb0ELb1ELb0ELb1ELb1ELb1ELb1ELb0EEENS1_21CollectiveEpilogueFwdINS6_IJSA_SC_SB_EEES9_NS_10bfloat16_tESG_Li384ELb1ELb1ELb1ELb1EEENS1_36VarlenDynamicPersistentTileSchedulerILi192ELi160ELi384ELi128ELb1ELb1ELb1ELb0ELb1ELb1EEEEEEEEEvNT_6ParamsE)
        /*00a4*/ 	.word	0x00000098


	//----- nvinfo : EIATTR_REGCOUNT
	.align		4
.L_85:
        /*00a8*/ 	.byte	0x04, 0x2f
        /*00aa*/ 	.short	(.L_87 - .L_86)
	.align		4
.L_86:
        /*00ac*/ 	.word	index@(_ZN7cutlass13device_kernelIN5flash11enable_sm90INS1_16FlashAttnFwdSm90INS1_25CollectiveMainloopFwdSm90ILi2EN4cute5tupleIJNS5_1CILi1EEES8_S8_EEENS6_IJNS7_ILi192EEENS7_ILi160EEENS7_ILi64EEEEEELi64ENS_12float_e4m3_tEfNS_4arch4Sm90ELb0ELb0ELb1ELb1ELb0ELb0ELb0ELb1ELb1ELb1ELb1ELb0EEENS1_21CollectiveEpilogueFwdINS6_IJSA_SC_SB_EEES9_NS_10bfloat16_tESG_Li384ELb1ELb1ELb1ELb1EEENS1_36VarlenDynamicPersistentTileSchedulerILi192ELi160ELi384ELi128ELb1ELb1ELb1ELb0ELb1ELb1EEEEEEEEEvNT_6ParamsE)
        /*00b0*/ 	.word	0x00000080


	//----- nvinfo : EIATTR_FRAME_SIZE
	.align		4
.L_87:
        /*00b4*/ 	.byte	0x04, 0x11
        /*00b6*/ 	.short	(.L_89 - .L_88)
	.align		4
.L_88:
        /*00b8*/ 	.word	index@(_ZN7cutlass13device_kernelIN5flash11enable_sm90INS1_16FlashAttnFwdSm90INS1_25CollectiveMainloopFwdSm90ILi2EN4cute5tupleIJNS5_1CILi1EEES8_S8_EEENS6_IJNS7_ILi192EEENS7_ILi160EEENS7_ILi64EEEEEELi64ENS_12float_e4m3_tEfNS_4arch4Sm90ELb0ELb0ELb1ELb1ELb0ELb0ELb0ELb1ELb1ELb1ELb1ELb0EEENS1_21CollectiveEpilogueFwdINS6_IJSA_SC_SB_EEES9_NS_10bfloat16_tESG_Li384ELb1ELb1ELb1ELb1EEENS1_36VarlenDynamicPersistentTileSchedulerILi192ELi160ELi384ELi128ELb1ELb1ELb1ELb0ELb1ELb1EEEEEEEEEvNT_6ParamsE)
        /*00bc*/ 	.word	0x00000020


	//----- nvinfo : EIATTR_REGCOUNT
	.align		4
.L_89:
        /*00c0*/ 	.byte	0x04, 0x2f
        /*00c2*/ 	.short	(.L_91 - .L_90)
	.align		4
.L_90:
        /*00c4*/ 	.word	index@(_ZN7cutlass13device_kernelIN5flash11enable_sm90INS1_16FlashAttnFwdSm90INS1_25CollectiveMainloopFwdSm90ILi2EN4cute5tupleIJNS5_1CILi1EEES8_S8_EEENS6_IJNS7_ILi192EEENS7_ILi160EEENS7_ILi64EEEEEELi64ENS_12float_e4m3_tEfNS_4arch4Sm90ELb0ELb0ELb1ELb0ELb0ELb0ELb0ELb1ELb1ELb1ELb1ELb0EEENS1_21CollectiveEpilogueFwdINS6_IJSA_SC_SB_EEES9_NS_10bfloat16_tESG_Li384ELb0ELb1ELb1ELb1EEENS1_19SingleTileSchedulerILb0ELb1ELb1ELi192EEEEEEEEEvNT_6ParamsE)
        /*00c8*/ 	.word	0x00000080


	//----- nvinfo : EIATTR_FRAME_SIZE
	.align		4
.L_91:
        /*00cc*/ 	.byte	0x04, 0x11
        /*00ce*/ 	.short	(.L_93 - .L_92)
	.align		4
.L_92:
        /*00d0*/ 	.word	index@(_ZN7cutlass13device_kernelIN5flash11enable_sm90INS1_16FlashAttnFwdSm90INS1_25CollectiveMainloopFwdSm90ILi2EN4cute5tupleIJNS5_1CILi1EEES8_S8_EEENS6_IJNS7_ILi192EEENS7_ILi160EEENS7_ILi64EEEEEELi64ENS_12float_e4m3_tEfNS_4arch4Sm90ELb0ELb0ELb1ELb0ELb0ELb0ELb0ELb1ELb1ELb1ELb1ELb0EEENS1_21CollectiveEpilogueFwdINS6_IJSA_SC_SB_EEES9_NS_10bfloat16_tESG_Li384ELb0ELb1ELb1ELb1EEENS1_19SingleTileSchedulerILb0ELb1ELb1ELi192EEEEEEEEEvNT_6ParamsE)
        /*00d4*/ 	.word	0x00000000


	//----- nvinfo : EIATTR_REGCOUNT
	.align		4
.L_93:
        /*00d8*/ 	.byte	0x04, 0x2f
        /*00da*/ 	.short	(.L_95 - .L_94)
	.align		4
.L_94:
        /*00dc*/ 	.word	index@(_ZN7cutlass13device_kernelIN5flash11enable_sm90INS1_16FlashAttnFwdSm90INS1_25CollectiveMainloopFwdSm90ILi2EN4cute5tupleIJNS5_1CILi1EEES8_S8_EEENS6_IJNS7_ILi192EEENS7_ILi128EEENS7_ILi96EEEEEELi96ENS_12float_e4m3_tEfNS_4arch4Sm90ELb1ELb0ELb1ELb1ELb0ELb1ELb0ELb1ELb1ELb1ELb1ELb0EEENS1_21CollectiveEpilogueFwdINS6_IJSA_SC_SB_EEES9_NS_10bfloat16_tESG_Li384ELb1ELb1ELb1ELb1EEENS1_36VarlenDynamicPersistentTileSchedulerILi192ELi128ELi384ELi128ELb1ELb1ELb1ELb1ELb1ELb1EEEEEEEEEvNT_6ParamsE)
        /*00e0*/ 	.word	0x00000080


	//----- nvinfo : EIATTR_FRAME_SIZE
	.align		4
.L_95:
        /*00e4*/ 	.byte	0x04, 0x11
        /*00e6*/ 	.short	(.L_97 - .L_96)
	.align		4
.L_96:
        /*00e8*/ 	.word	index@(_ZN7cutlass13device_kernelIN5flash11enable_sm90INS1_16FlashAttnFwdSm90INS1_25CollectiveMainloopFwdSm90ILi2EN4cute5tupleIJNS5_1CILi1EEES8_S8_EEENS6_IJNS7_ILi192EEENS7_ILi128EEENS7_ILi96EEEEEELi96ENS_12float_e4m3_tEfNS_4arch4Sm90ELb1ELb0ELb1ELb1ELb0ELb1ELb0ELb1ELb1ELb1ELb1ELb0EEENS1_21CollectiveEpilogueFwdINS6_IJSA_SC_SB_EEES9_NS_10bfloat16_tESG_Li384ELb1ELb1ELb1ELb1EEENS1_36VarlenDynamicPersistentTileSchedulerILi192ELi128ELi384ELi128ELb1ELb1ELb1ELb1ELb1ELb1EEEEEEEEEvNT_6ParamsE)
        /*00ec*/ 	.word	0x00000098


	//----- nvinfo : EIATTR_REGCOUNT
	.align		4
.L_97:
        /*00f0*/ 	.byte	0x04, 0x2f
        /*00f2*/ 	.short	(.L_99 - .L_98)
	.align		4
.L_98:
        /*00f4*/ 	.word	index@(_ZN7cutlass13device_kernelIN5flash11enable_sm90INS1_16FlashAttnFwdSm90INS1_25CollectiveMainloopFwdSm90ILi2EN4cute5tupleIJNS5_1CILi1EEES8_S8_EEENS6_IJNS7_ILi192EEENS7_ILi128EEENS7_ILi96EEEEEELi96ENS_12float_e4m3_tEfNS_4arch4Sm90ELb1ELb0ELb1ELb1ELb0ELb0ELb0ELb1ELb1ELb1ELb1ELb0EEENS1_21CollectiveEpilogueFwdINS6_IJSA_SC_SB_EEES9_NS_10bfloat16_tESG_Li384ELb1ELb1ELb1ELb1EEENS1_36VarlenDynamicPersistentTileSchedulerILi192ELi128ELi384ELi128ELb1ELb1ELb1ELb1ELb1ELb1EEEEEEEEEvNT_6ParamsE)
        /*00f8*/ 	.word	0x00000080


	//----- nvinfo : EIATTR_FRAME_SIZE
	.align		4
.L_99:
        /*00fc*/ 	.byte	0x04, 0x11
        /*00fe*/ 	.short	(.L_101 - .L_100)
	.align		4
.L_100:
        /*0100*/ 	.word	index@(_ZN7cutlass13device_kernelIN5flash11enable_sm90INS1_16FlashAttnFwdSm90INS1_25CollectiveMainloopFwdSm90ILi2EN4cute5tupleIJNS5_1CILi1EEES8_S8_EEENS6_IJNS7_ILi192EEENS7_ILi128EEENS7_ILi96EEEEEELi96ENS_12float_e4m3_tEfNS_4arch4Sm90ELb1ELb0ELb1ELb1ELb0ELb0ELb0ELb1ELb1ELb1ELb1ELb0EEENS1_21CollectiveEpilogueFwdINS6_IJSA_SC_SB_EEES9_NS_10bfloat16_tESG_Li384ELb1ELb1ELb1ELb1EEENS1_36VarlenDynamicPersistentTileSchedulerILi192ELi128ELi384ELi128ELb1ELb1ELb1ELb1ELb1ELb1EEEEEEEEEvNT_6ParamsE)
        /*0104*/ 	.word	0x00000028


	//----- nvinfo : EIATTR_REGCOUNT
	.align		4
.L_101:
        /*0108*/ 	.byte	0x04, 0x2f
        /*010a*/ 	.short	(.L_103 - .L_102)
	.align		4
.L_102:
        /*010c*/ 	.word	index@(_ZN7cutlass13device_kernelIN5flash11enable_sm90INS1_16FlashAttnFwdSm90INS1_25CollectiveMainloopFwdSm90ILi2EN4cute5tupleIJNS5_1CILi1EEES8_S8_EEENS6_IJNS7_ILi192EEENS7_ILi128EEENS7_ILi96EEEEEELi96ENS_12float_e4m3_tEfNS_4arch4Sm90ELb1ELb0ELb1ELb0ELb0ELb0ELb0ELb1ELb1ELb1ELb1ELb0EEENS1_21CollectiveEpilogueFwdINS6_IJSA_SC_SB_EEES9_NS_10bfloat16_tESG_Li384ELb0ELb1ELb1ELb1EEENS1_19SingleTileSchedulerILb0ELb1ELb1ELi192EEEEEEEEEvNT_6ParamsE)
        /*0110*/ 	.word	0x00000080


	//----- nvinfo : EIATTR_FRAME_SIZE
	.align		4
.L_103:
        /*0114*/ 	.byte	0x04, 0x11
        /*0116*/ 	.short	(.L_105 - .L_104)
	.align		4
.L_104:
        /*0118*/ 	.word	index@(_ZN7cutlass13device_kernelIN5flash11enable_sm90INS1_16FlashAttnFwdSm90INS1_25CollectiveMainloopFwdSm90ILi2EN4cute5tupleIJNS5_1CILi1EEES8_S8_EEENS6_IJNS7_ILi192EEENS7_ILi128EEENS7_ILi96EEEEEELi96ENS_12float_e4m3_tEfNS_4arch4Sm90ELb1ELb0ELb1ELb0ELb0ELb0ELb0ELb1ELb1ELb1ELb1ELb0EEENS1_21CollectiveEpilogueFwdINS6_IJSA_SC_SB_EEES9_NS_10bfloat16_tESG_Li384ELb0ELb1ELb1ELb1EEENS1_19SingleTileSchedulerILb0ELb1ELb1ELi192EEEEEEEEEvNT_6ParamsE)
        /*011c*/ 	.word	0x00000000


	//----- nvinfo : EIATTR_REGCOUNT
	.align		4
.L_105:
        /*0120*/ 	.byte	0x04, 0x2f
        /*0122*/ 	.short	(.L_107 - .L_106)
	.align		4
.L_106:
        /*0124*/ 	.word	index@(_ZN7cutlass13device_kernelIN5flash11enable_sm90INS1_16FlashAttnFwdSm90INS1_25CollectiveMainloopFwdSm90ILi2EN4cute5tupleIJNS5_1CILi1EEES8_S8_EEENS6_IJNS7_ILi192EEENS7_ILi128EEENS7_ILi96EEEEEELi96ENS_12float_e4m3_tEfNS_4arch4Sm90ELb0ELb1ELb1ELb1ELb0ELb1ELb0ELb1ELb1ELb1ELb1ELb0EEENS1_21CollectiveEpilogueFwdINS6_IJSA_SC_SB_EEES9_NS_10bfloat16_tESG_Li384ELb1ELb1ELb1ELb1EEENS1_36VarlenDynamicPersistentTileSchedulerILi192ELi128ELi384ELi128ELb1ELb1ELb1ELb1ELb0ELb1EEEEEEEEEvNT_6ParamsE)
        /*0128*/ 	.word	0x00000080


	//----- nvinfo : EIATTR_FRAME_SIZE
	.align		4
.L_107:
        /*012c*/ 	.byte	0x04, 0x11
        /*012e*/ 	.short	(.L_109 - .L_108)
	.align		4
.L_108:
        /*0130*/ 	.word	index@(_ZN7cutlass13device_kernelIN5flash11enable_sm90INS1_16FlashAttnFwdSm90INS1_25CollectiveMainloopFwdSm90ILi2EN4cute5tupleIJNS5_1CILi1EEES8_S8_EEENS6_IJNS7_ILi192EEENS7_ILi128EEENS7_ILi96EEEEEELi96ENS_12float_e4m3_tEfNS_4arch4Sm90ELb0ELb1ELb1ELb1ELb0ELb1ELb0ELb1ELb1ELb1ELb1ELb0EEENS1_21CollectiveEpilogueFwdINS6_IJSA_SC_SB_EEES9_NS_10bfloat16_tESG_Li384ELb1ELb1ELb1ELb1EEENS1_36VarlenDynamicPersistentTileSchedulerILi192ELi128ELi384ELi128ELb1ELb1ELb1ELb1ELb0ELb1EEEEEEEEEvNT_6ParamsE)
        /*0134*/ 	.word	0x00000088


	//----- nvinfo : EIATTR_REGCOUNT
	.align		4
.L_109:
        /*0138*/ 	.byte	0x04, 0x2f
        /*013a*/ 	.short	(.L_111 - .L_110)
	.align		4
.L_110:
        /*013c*/ 	.word	index@(_ZN7cutlass13device_kernelIN5flash11enable_sm90INS1_16FlashAttnFwdSm90INS1_25CollectiveMainloopFwdSm90ILi2EN4cute5tupleIJNS5_1CILi1EEES8_S8_EEENS6_IJNS7_ILi192EEENS7_ILi128EEENS7_ILi96EEEEEELi96ENS_12float_e4m3_tEfNS_4arch4Sm90ELb0ELb1ELb1ELb1ELb0ELb0ELb0ELb1ELb1ELb1ELb1ELb0EEENS1_21CollectiveEpilogueFwdINS6_IJSA_SC_SB_EEES9_NS_10bfloat16_tESG_Li384ELb1ELb1ELb1ELb1EEENS1_36VarlenDynamicPersistentTileSchedulerILi192ELi128ELi384ELi128ELb1ELb1ELb1ELb1ELb0ELb1EEEEEEEEEvNT_6ParamsE)
        /*0140*/ 	.word	0x00000080


	//----- nvinfo : EIATTR_FRAME_SIZE
	.align		4
.L_111:
        /*0144*/ 	.byte	0x04, 0x11
        /*0146*/ 	.short	(.L_113 - .L_112)
	.align		4
.L_112:
        /*0148*/ 	.word	index@(_ZN7cutlass13device_kernelIN5flash11enable_sm90INS1_16FlashAttnFwdSm90INS1_25CollectiveMainloopFwdSm90ILi2EN4cute5tupleIJNS5_1CILi1EEES8_S8_EEENS6_IJNS7_ILi192EEENS7_ILi128EEENS7_ILi96EEEEEELi96ENS_12float_e4m3_tEfNS_4arch4Sm90ELb0ELb1ELb1ELb1ELb0ELb0ELb0ELb1ELb1ELb1ELb1ELb0EEENS1_21CollectiveEpilogueFwdINS6_IJSA_SC_SB_EEES9_NS_10bfloat16_tESG_Li384ELb1ELb1ELb1ELb1EEENS1_36VarlenDynamicPersistentTileSchedulerILi192ELi128ELi384ELi128ELb1ELb1ELb1ELb1ELb0ELb1EEEEEEEEEvNT_6ParamsE)
        /*014c*/ 	.word	0x00000028


	//----- nvinfo : EIATTR_REGCOUNT
	.align		4
.L_113:
        /*0150*/ 	.byte	0x04, 0x2f
        /*0152*/ 	.short	(.L_115 - .L_114)
	.align		4
.L_114:
        /*0154*/ 	.word	index@(_ZN7cutlass13device_kernelIN5flash11enable_sm90INS1_16FlashAttnFwdSm90INS1_25CollectiveMainloopFwdSm90ILi2EN4cute5tupleIJNS5_1CILi1EEES8_S8_EEENS6_IJNS7_ILi192EEENS7_ILi128EEENS7_ILi96EEEEEELi96ENS_12float_e4m3_tEfNS_4arch4Sm90ELb0ELb1ELb1ELb0ELb0ELb0ELb0ELb1ELb1ELb1ELb1ELb0EEENS1_21CollectiveEpilogueFwdINS6_IJSA_SC_SB_EEES9_NS_10bfloat16_tESG_Li384ELb0ELb1ELb1ELb1EEENS1_19SingleTileSchedulerILb0ELb1ELb1ELi192EEEEEEEEEvNT_6ParamsE)
        /*0158*/ 	.word	0x00000080


	//----- nvinfo : EIATTR_FRAME_SIZE
	.align		4
.L_115:
        /*015c*/ 	.byte	0x04, 0x11
        /*015e*/ 	.short	(.L_117 - .L_116)
	.align		4
.L_116:
        /*0160*/ 	.word	index@(_ZN7cutlass13device_kernelIN5flash11enable_sm90INS1_16FlashAttnFwdSm90INS1_25CollectiveMainloopFwdSm90ILi2EN4cute5tupleIJNS5_1CILi1EEES8_S8_EEENS6_IJNS7_ILi192EEENS7_ILi128EEENS7_ILi96EEEEEELi96ENS_12float_e4m3_tEfNS_4arch4Sm90ELb0ELb1ELb1ELb0ELb0ELb0ELb0ELb1ELb1ELb1ELb1ELb0EEENS1_21CollectiveEpilogueFwdINS6_IJSA_SC_SB_EEES9_NS_10bfloat16_tESG_Li384ELb0ELb1ELb1ELb1EEENS1_19SingleTileSchedulerILb0ELb1ELb1ELi192EEEEEEEEEvNT_6ParamsE)
        /*0164*/ 	.word	0x00000000


	//----- nvinfo : EIATTR_REGCOUNT
	.align		4
.L_117:
        /*0168*/ 	.byte	0x04, 0x2f
        /*016a*/ 	.short	(.L_119 - .L_118)
	.align		4
.L_118:
        /*016c*/ 	.word	index@(_ZN7cutlass13device_kernelIN5flash11enable_sm90INS1_16FlashAttnFwdSm90INS1_25CollectiveMainloopFwdSm90ILi2EN4cute5tupleIJNS5_1CILi1EEES8_S8_EEENS6_IJNS7_ILi192EEENS7_ILi128EEENS7_ILi96EEEEEELi96ENS_12float_e4m3_tEfNS_4arch4Sm90ELb0ELb0ELb1ELb1ELb0ELb1ELb0ELb1ELb1ELb1ELb1ELb0EEENS1_21CollectiveEpilogueFwdINS6_IJSA_SC_SB_EEES9_NS_10bfloat16_tESG_Li384ELb1ELb1ELb1ELb1EEENS1_36VarlenDynamicPersistentTileSchedulerILi192ELi128ELi384ELi128ELb1ELb1ELb1ELb0ELb1ELb1EEEEEEEEEvNT_6ParamsE)
        /*0170*/ 	.word	0x00000080


	//----- nvinfo : EIATTR_FRAME_SIZE
	.align		4
.L_119:
        /*0174*/ 	.byte	0x04, 0x11
        /*0176*/ 	.short	(.L_121 - .L_120)
	.align		4
.L_120:
        /*0178*/ 	.word	index@(_ZN7cutlass13device_kernelIN5flash11enable_sm90INS1_16FlashAttnFwdSm90INS1_25CollectiveMainloopFwdSm90ILi2EN4cute5tupleIJNS5_1CILi1EEES8_S8_EEENS6_IJNS7_ILi192EEENS7_ILi128EEENS7_ILi96EEEEEELi96ENS_12float_e4m3_tEfNS_4arch4Sm90ELb0ELb0ELb1ELb1ELb0ELb1ELb0ELb1ELb1ELb1ELb1ELb0EEENS1_21CollectiveEpilogueFwdINS6_IJSA_SC_SB_EEES9_NS_10bfloat16_tESG_Li384ELb1ELb1ELb1ELb1EEENS1_36VarlenDynamicPersistentTileSchedulerILi192ELi128ELi384ELi128ELb1ELb1ELb1ELb0ELb1ELb1EEEEEEEEEvNT_6ParamsE)
        /*017c*/ 	.word	0x000000a0


	//----- nvinfo : EIATTR_REGCOUNT
	.align		4
.L_121:
        /*0180*/ 	.byte	0x04, 0x2f
        /*0182*/ 	.short	(.L_123 - .L_122)
	.align		4
.L_122:
        /*0184*/ 	.word	index@(_ZN7cutlass13device_kernelIN5flash11enable_sm90INS1_16FlashAttnFwdSm90INS1_25CollectiveMainloopFwdSm90ILi2EN4cute5tupleIJNS5_1CILi1EEES8_S8_EEENS6_IJNS7_ILi192EEENS7_ILi128EEENS7_ILi96EEEEEELi96ENS_12float_e4m3_tEfNS_4arch4Sm90ELb0ELb0ELb1ELb1ELb0ELb0ELb0ELb1ELb1ELb1ELb1ELb0EEENS1_21CollectiveEpilogueFwdINS6_IJSA_SC_SB_EEES9_NS_10bfloat16_tESG_Li384ELb1ELb1ELb1ELb1EEENS1_36VarlenDynamicPersistentTileSchedulerILi192ELi128ELi384ELi128ELb1ELb1ELb1ELb0ELb1ELb1EEEEEEEEEvNT_6ParamsE)
        /*0188*/ 	.word	0x00000080


	//----- nvinfo : EIATTR_FRAME_SIZE
	.align		4
.L_123:
        /*018c*/ 	.byte	0x04, 0x11
        /*018e*/ 	.short	(.L_125 - .L_124)
	.align		4
.L_124:
        /*0190*/ 	.word	index@(_ZN7cutlass13device_kernelIN5flash11enable_sm90INS1_16FlashAttnFwdSm90INS1_25CollectiveMainloopFwdSm90ILi2EN4cute5tupleIJNS5_1CILi1EEES8_S8_EEENS6_IJNS7_ILi192EEENS7_ILi128EEENS7_ILi96EEEEEELi96ENS_12float_e4m3_tEfNS_4arch4Sm90ELb0ELb0ELb1ELb1ELb0ELb0ELb0ELb1ELb1ELb1ELb1ELb0EEENS1_21CollectiveEpilogueFwdINS6_IJSA_SC_SB_EEES9_NS_10bfloat16_tESG_Li384ELb1ELb1ELb1ELb1EEENS1_36VarlenDynamicPersistentTileSchedulerILi192ELi128ELi384ELi128ELb1ELb1ELb1ELb0ELb1ELb1EEEEEEEEEvNT_6ParamsE)
        /*0194*/ 	.word	0x00000030


	//----- nvinfo : EIATTR_REGCOUNT
	.align		4
.L_125:
        /*0198*/ 	.byte	0x04, 0x2f
        /*019a*/ 	.short	(.L_127 - .L_126)
	.align		4
.L_126:
        /*019c*/ 	.word	index@(_ZN7cutlass13device_kernelIN5flash11enable_sm90INS1_16FlashAttnFwdSm90INS1_25CollectiveMainloopFwdSm90ILi2EN4cute5tupleIJNS5_1CILi1EEES8_S8_EEENS6_IJNS7_ILi192EEENS7_ILi128EEENS7_ILi96EEEEEELi96ENS_12float_e4m3_tEfNS_4arch4Sm90ELb0ELb0ELb1ELb0ELb0ELb0ELb0ELb1ELb1ELb1ELb1ELb0EEENS1_21CollectiveEpilogueFwdINS6_IJSA_SC_SB_EEES9_NS_10bfloat16_tESG_Li384ELb0ELb1ELb1ELb1EEENS1_19SingleTileSchedulerILb0ELb1ELb1ELi192EEEEEEEEEvNT_6ParamsE)
        /*01a0*/ 	.word	0x00000080


	//----- nvinfo : EIATTR_FRAME_SIZE
	.align		4
.L_127:
        /*01a4*/ 	.byte	0x04, 0x11
        /*01a6*/ 	.short	(.L_129 - .L_128)
	.align		4
.L_128:
        /*01a8*/ 	.word	index@(_ZN7cutlass13device_kernelIN5flash11enable_sm90INS1_16FlashAttnFwdSm90INS1_25CollectiveMainloopFwdSm90ILi2EN4cute5tupleIJNS5_1CILi1EEES8_S8_EEENS6_IJNS7_ILi192EEENS7_ILi128EEENS7_ILi96EEEEEELi96ENS_12float_e4m3_tEfNS_4arch4Sm90ELb0ELb0ELb1ELb0ELb0ELb0ELb0ELb1ELb1ELb1ELb1ELb0EEENS1_21CollectiveEpilogueFwdINS6_IJSA_SC_SB_EEES9_NS_10bfloat16_tESG_Li384ELb0ELb1ELb1ELb1EEENS1_19SingleTileSchedulerILb0ELb1ELb1ELi192EEEEEEEEEvNT_6ParamsE)
        /*01ac*/ 	.word	0x00000000


	//----- nvinfo : EIATTR_REGCOUNT
	.align		4
.L_129:
        /*01b0*/ 	.byte	0x04, 0x2f
        /*01b2*/ 	.short	(.L_131 - .L_130)
	.align		4
.L_130:
        /*01b4*/ 	.word	index@(_ZN7cutlass13device_kernelIN5flash11enable_sm90INS1_16FlashAttnFwdSm90INS1_25CollectiveMainloopFwdSm90ILi2EN4cute5tupleIJNS5_1CILi1EEES8_S8_EEENS6_IJNS7_ILi128EEENS7_ILi224EEESA_EEELi128ENS_12float_e4m3_tEfNS_4arch4Sm90ELb1ELb0ELb1ELb1ELb0ELb1ELb0ELb1ELb1ELb1ELb1ELb0EEENS1_21CollectiveEpilogueFwdINS6_IJSA_SA_SB_EEES9_NS_10bfloat16_tESF_Li256ELb1ELb1ELb1ELb1EEENS1_36VarlenDynamicPersistentTileSchedulerILi128ELi224ELi256ELi128ELb1ELb1ELb1ELb1ELb1ELb1EEEEEEEEEvNT_6ParamsE)
        /*01b8*/ 	.word	0x000000a8


	//----- nvinfo : EIATTR_FRAME_SIZE
	.align		4
.L_131:
        /*01bc*/ 	.byte	0x04, 0x11
        /*01be*/ 	.short	(.L_133 - .L_132)
	.align		4
.L_132:
        /*01c0*/ 	.word	index@(_ZN7cutlass13device_kernelIN5flash11enable_sm90INS1_16FlashAttnFwdSm90INS1_25CollectiveMainloopFwdSm90ILi2EN4cute5tupleIJNS5_1CILi1EEES8_S8_EEENS6_IJNS7_ILi128EEENS7_ILi224EEESA_EEELi128ENS_12float_e4m3_tEfNS_4arch4Sm90ELb1ELb0ELb1ELb1ELb0ELb1ELb0ELb1ELb1ELb1ELb1ELb0EEENS1_21CollectiveEpilogueFwdINS6_IJSA_SA_SB_EEES9_NS_10bfloat16_tESF_Li256ELb1ELb1ELb1ELb1EEENS1_36VarlenDynamicPersistentTileSchedulerILi128ELi224ELi256ELi128ELb1ELb1ELb1ELb1ELb1ELb1EEEEEEEEEvNT_6ParamsE)
        /*01c4*/ 	.word	0x00000100


	//----- nvinfo : EIATTR_REGCOUNT
	.align		4
.L_133:
        /*01c8*/ 	.byte	0x04, 0x2f
        /*01ca*/ 	.short	(.L_135 - .L_134)
	.align		4
.L_134:
        /*01cc*/ 	.word	index@(_ZN7cutlass13device_kernelIN5flash11enable_sm90INS1_16FlashAttnFwdSm90INS1_25CollectiveMainloopFwdSm90ILi2EN4cute5tupleIJNS5_1CILi1EEES8_S8_EEENS6_IJNS7_ILi128EEENS7_ILi224EEESA_EEELi128ENS_12float_e4m3_tEfNS_4arch4Sm90ELb1ELb0ELb1ELb1ELb0ELb0ELb0ELb1ELb1ELb1ELb1ELb0EEENS1_21CollectiveEpilogueFwdINS6_IJSA_SA_SB_EEES9_NS_10bfloat16_tESF_Li256ELb1ELb1ELb1ELb1EEENS1_36VarlenDynamicPersistentTileSchedulerILi128ELi224ELi256ELi128ELb1ELb1ELb1ELb1ELb1ELb1EEEEEEEEEvNT_6ParamsE)
        /*01d0*/ 	.word	0x000000a8


	//----- nvinfo : EIATTR_FRAME_SIZE
	.align		4
.L_135:
        /*01d4*/ 	.byte	0x04, 0x11
        /*01d6*/ 	.short	(.L_137 - .L_136)
	.align		4
.L_136:
        /*01d8*/ 	.word	index@(_ZN7cutlass13device_kernelIN5flash11enable_sm90INS1_16FlashAttnFwdSm90INS1_25CollectiveMainloopFwdSm90ILi2EN4cute5tupleIJNS5_1CILi1EEES8_S8_EEENS6_IJNS7_ILi128EEENS7_ILi224EEESA_EEELi128ENS_12float_e4m3_tEfNS_4arch4Sm90ELb1ELb0ELb1ELb1ELb0ELb0ELb0ELb1ELb1ELb1ELb1ELb0EEENS1_21CollectiveEpilogueFwdINS6_IJSA_SA_SB_EEES9_NS_10bfloat16_tESF_Li256ELb1ELb1ELb1ELb1EEENS1_36VarlenDynamicPersistentTileSchedulerILi128ELi224ELi256ELi128ELb1ELb1ELb1ELb1ELb1ELb1EEEEEEEEEvNT_6ParamsE)
        /*01dc*/ 	.word	0x00000048


	//----- nvinfo : EIATTR_REGCOUNT
	.align		4
.L_137:
        /*01e0*/ 	.byte	0x04, 0x2f
        /*01e2*/ 	.short	(.L_139 - .L_138)
	.align		4
.L_138:
        /*01e4*/ 	.word	index@(_ZN7cutlass13device_kernelIN5flash11enable_sm90INS1_16FlashAttnFwdSm90INS1_25CollectiveMainloopFwdSm90ILi2EN4cute5tupleIJNS5_1CILi1EEES8_S8_EEENS6_IJNS7_ILi128EEENS7_ILi224EEESA_EEELi128ENS_12float_e4m3_tEfNS_4arch4Sm90ELb1ELb0ELb1ELb0ELb0ELb0ELb0ELb1ELb1ELb1ELb1ELb0EEENS1_21CollectiveEpilogueFwdINS6_IJSA_SA_SB_EEES9_NS_10bfloat16_tESF_Li256ELb0ELb1ELb1ELb1EEENS1_19SingleTileSchedulerILb0ELb1ELb1ELi128EEEEEEEEEvNT_6ParamsE)
        /*01e8*/ 	.word	0x000000a8


	//----- nvinfo : EIATTR_FRAME_SIZE
	.align		4
.L_139:
        /*01ec*/ 	.byte	0x04, 0x11
        /*01ee*/ 	.short	(.L_141 - .L_140)
	.align		4
.L_140:
        /*01f0*/ 	.word	index@(_ZN7cutlass13device_kernelIN5flash11enable_sm90INS1_16FlashAttnFwdSm90INS1_25CollectiveMainloopFwdSm90ILi2EN4cute5tupleIJNS5_1CILi1EEES8_S8_EEENS6_IJNS7_ILi128EEENS7_ILi224EEESA_EEELi128ENS_12float_e4m3_tEfNS_4arch4Sm90ELb1ELb0ELb1ELb0ELb0ELb0ELb0ELb1ELb1ELb1ELb1ELb0EEENS1_21CollectiveEpilogueFwdINS6_IJSA_SA_SB_EEES9_NS_10bfloat16_tESF_Li256ELb0ELb1ELb1ELb1EEENS1_19SingleTileSchedulerILb0ELb1ELb1ELi128EEEEEEEEEvNT_6ParamsE)
        /*01f4*/ 	.word	0x00000028


	//----- nvinfo : EIATTR_REGCOUNT
	.align		4
.L_141:
        /*01f8*/ 	.byte	0x04, 0x2f
        /*01fa*/ 	.short	(.L_143 - .L_142)
	.align		4
.L_142:
        /*01fc*/ 	.word	index@(_ZN7cutlass13device_kernelIN5flash11enable_sm90INS1_16FlashAttnFwdSm90INS1_25CollectiveMainloopFwdSm90ILi2EN4cute5tupleIJNS5_1CILi1EEES8_S8_EEENS6_IJNS7_ILi128EEENS7_ILi192EEESA_EEELi128ENS_12float_e4m3_tEfNS_4arch4Sm90ELb0ELb1ELb1ELb1ELb0ELb1ELb0ELb1ELb1ELb1ELb1ELb0EEENS1_21CollectiveEpilogueFwdINS6_IJSA_SA_SB_EEES9_NS_10bfloat16_tESF_Li256ELb1ELb1ELb1ELb1EEENS1_36VarlenDynamicPersistentTileSchedulerILi128ELi192ELi256ELi128ELb1ELb1ELb1ELb1ELb0ELb1EEEEEEEEEvNT_6ParamsE)
        /*0200*/ 	.word	0x000000a8


	//----- nvinfo : EIATTR_FRAME_SIZE
	.align		4
.L_143:
        /*0204*/ 	.byte	0x04, 0x11
        /*0206*/ 	.short	(.L_145 - .L_144)
	.align		4
.L_144:
        /*0208*/ 	.word	index@(_ZN7cutlass13device_kernelIN5flash11enable_sm90INS1_16FlashAttnFwdSm90INS1_25CollectiveMainloopFwdSm90ILi2EN4cute5tupleIJNS5_1CILi1EEES8_S8_EEENS6_IJNS7_ILi128EEENS7_ILi192EEESA_EEELi128ENS_12float_e4m3_tEfNS_4arch4Sm90ELb0ELb1ELb1ELb1ELb0ELb1ELb0ELb1ELb1ELb1ELb1ELb0EEENS1_21CollectiveEpilogueFwdINS6_IJSA_SA_SB_EEES9_NS_10bfloat16_tESF_Li256ELb1ELb1ELb1ELb1EEENS1_36VarlenDynamicPersistentTileSchedulerILi128ELi192ELi256ELi128ELb1ELb1ELb1ELb1ELb0ELb1EEEEEEEEEvNT_6ParamsE)
        /*020c*/ 	.word	0x00000068


	//----- nvinfo : EIATTR_REGCOUNT
	.align		4
.L_145:
        /*0210*/ 	.byte	0x04, 0x2f
        /*0212*/ 	.short	(.L_147 - .L_146)
	.align		4
.L_146:
        /*0214*/ 	.word	index@(_ZN7cutlass13device_kernelIN5flash11enable_sm90INS1_16FlashAttnFwdSm90INS1_25CollectiveMainloopFwdSm90ILi2EN4cute5tupleIJNS5_1CILi1EEES8_S8_EEENS6_IJNS7_ILi128EEENS7_ILi192EEESA_EEELi128ENS_12float_e4m3_tEfNS_4arch4Sm90ELb0ELb1ELb1ELb1ELb0ELb0ELb0ELb1ELb1ELb1ELb1ELb0EEENS1_21CollectiveEpilogueFwdINS6_IJSA_SA_SB_EEES9_NS_10bfloat16_tESF_Li256ELb1ELb1ELb1ELb1EEENS1_36VarlenDynamicPersistentTileSchedulerILi128ELi192ELi256ELi128ELb1ELb1ELb1ELb1ELb0ELb1EEEEEEEEEvNT_6ParamsE)
        /*0218*/ 	.word	0x000000a8


	//----- nvinfo : EIATTR_FRAME_SIZE
	.align		4
.L_147:
        /*021c*/ 	.byte	0x04, 0x11
        /*021e*/ 	.short	(.L_149 - .L_148)
	.align		4
.L_148:
        /*0220*/ 	.word	index@(_ZN7cutlass13device_kernelIN5flash11enable_sm90INS1_16FlashAttnFwdSm90INS1_25CollectiveMainloopFwdSm90ILi2EN4cute5tupleIJNS5_1CILi1EEES8_S8_EEENS6_IJNS7_ILi128EEENS7_ILi192EEESA_EEELi128ENS_12float_e4m3_tEfNS_4arch4Sm90ELb0ELb1ELb1ELb1ELb0ELb0ELb0ELb1ELb1ELb1ELb1ELb0EEENS1_21CollectiveEpilogueFwdINS6_IJSA_SA_SB_EEES9_NS_10bfloat16_tESF_Li256ELb1ELb1ELb1ELb1EEENS1_36VarlenDynamicPersistentTileSchedulerILi128ELi192ELi256ELi128ELb1ELb1ELb1ELb1ELb0ELb1EEEEEEEEEvNT_6ParamsE)
        /*0224*/ 	.word	0x00000040


	//----- nvinfo : EIATTR_REGCOUNT
	.align		4
.L_149:
        /*0228*/ 	.byte	0x04, 0x2f
        /*022a*/ 	.short	(.L_151 - .L_150)
	.align		4
.L_150:
        /*022c*/ 	.word	index@(_ZN7cutlass13device_kernelIN5flash11enable_sm90INS1_16FlashAttnFwdSm90INS1_25CollectiveMainloopFwdSm90ILi2EN4cute5tupleIJNS5_1CILi1EEES8_S8_EEENS6_IJNS7_ILi128EEENS7_ILi192EEESA_EEELi128ENS_12float_e4m3_tEfNS_4arch4Sm90ELb0ELb1ELb1ELb0ELb0ELb0ELb0ELb1ELb1ELb1ELb1ELb0EEENS1_21CollectiveEpilogueFwdINS6_IJSA_SA_SB_EEES9_NS_10bfloat16_tESF_Li256ELb0ELb1ELb1ELb1EEENS1_19SingleTileSchedulerILb0ELb1ELb1ELi128EEEEEEEEEvNT_6ParamsE)
        /*0230*/ 	.word	0x000000a8


	//----- nvinfo : EIATTR_FRAME_SIZE
	.align		4
.L_151:
        /*0234*/ 	.byte	0x04, 0x11
        /*0236*/ 	.short	(.L_153 - .L_152)
	.align		4
.L_152:
        /*0238*/ 	.word	index@(_ZN7cutlass13device_kernelIN5flash11enable_sm90INS1_16FlashAttnFwdSm90INS1_25CollectiveMainloopFwdSm90ILi2EN4cute5tupleIJNS5_1CILi1EEES8_S8_EEENS6_IJNS7_ILi128EEENS7_ILi192EEESA_EEELi128ENS_12float_e4m3_tEfNS_4arch4Sm90ELb0ELb1ELb1ELb0ELb0ELb0ELb0ELb1ELb1ELb1ELb1ELb0EEENS1_21CollectiveEpilogueFwdINS6_IJSA_SA_SB_EEES9_NS_10bfloat16_tESF_Li256ELb0ELb1ELb1ELb1EEENS1_19SingleTileSchedulerILb0ELb1ELb1ELi128EEEEEEEEEvNT_6ParamsE)
        /*023c*/ 	.word	0x00000018


	//----- nvinfo : EIATTR_REGCOUNT
	.align		4
.L_153:
        /*0240*/ 	.byte	0x04, 0x2f
        /*0242*/ 	.short	(.L_155 - .L_154)
	.align		4
.L_154:
        /*0244*/ 	.word	index@(_ZN7cutlass13device_kernelIN5flash11enable_sm90INS1_16FlashAttnFwdSm90INS1_25CollectiveMainloopFwdSm90ILi2EN4cute5tupleIJNS5_1CILi1EEES8_S8_EEENS6_IJNS7_ILi128EEENS7_ILi224EEESA_EEELi128ENS_12float_e4m3_tEfNS_4arch4Sm90ELb0ELb0ELb1ELb1ELb0ELb1ELb0ELb1ELb1ELb1ELb1ELb0EEENS1_21CollectiveEpilogueFwdINS6_IJSA_SA_SB_EEES9_NS_10bfloat16_tESF_Li256ELb1ELb1ELb1ELb1EEENS1_36VarlenDynamicPersistentTileSchedulerILi128ELi224ELi256ELi128ELb1ELb1ELb1ELb0ELb1ELb1EEEEEEEEEvNT_6ParamsE)
        /*0248*/ 	.word	0x000000a8


	//----- nvinfo : EIATTR_FRAME_SIZE
	.align		4
.L_155:
        /*024c*/ 	.byte	0x04, 0x11
        /*024e*/ 	.short	(.L_157 - .L_156)
	.align		4
.L_156:
        /*0250*/ 	.word	index@(_ZN7cutlass13device_kernelIN5flash11enable_sm90INS1_16FlashAttnFwdSm90INS1_25CollectiveMainloopFwdSm90ILi2EN4cute5tupleIJNS5_1CILi1EEES8_S8_EEENS6_IJNS7_ILi128EEENS7_ILi224EEESA_EEELi128ENS_12float_e4m3_tEfNS_4arch4Sm90ELb0ELb0ELb1ELb1ELb0ELb1ELb0ELb1ELb1ELb1ELb1ELb0EEENS1_21CollectiveEpilogueFwdINS6_IJSA_SA_SB_EEES9_NS_10bfloat16_tESF_Li256ELb1ELb1ELb1ELb1EEENS1_36VarlenDynamicPersistentTileSchedulerILi128ELi224ELi256ELi128ELb1ELb1ELb1ELb0ELb1ELb1EEEEEEEEEvNT_6ParamsE)
        /*0254*/ 	.word	0x00000128


	//----- nvinfo : EIATTR_REGCOUNT
	.align		4
.L_157:
        /*0258*/ 	.byte	0x04, 0x2f
        /*025a*/ 	.short	(.L_159 - .L_158)
	.align		4
.L_158:
        /*025c*/ 	.word	index@(_ZN7cutlass13device_kernelIN5flash11enable_sm90INS1_16FlashAttnFwdSm90INS1_25CollectiveMainloopFwdSm90ILi2EN4cute5tupleIJNS5_1CILi1EEES8_S8_EEENS6_IJNS7_ILi128EEENS7_ILi224EEESA_EEELi128ENS_12float_e4m3_tEfNS_4arch4Sm90ELb0ELb0ELb1ELb1ELb0ELb0ELb0ELb1ELb1ELb1ELb1ELb0EEENS1_21CollectiveEpilogueFwdINS6_IJSA_SA_SB_EEES9_NS_10bfloat16_tESF_Li256ELb1ELb1ELb1ELb1EEENS1_36VarlenDynamicPersistentTileSchedulerILi128ELi224ELi256ELi128ELb1ELb1ELb1ELb0ELb1ELb1EEEEEEEEEvNT_6ParamsE)
        /*0260*/ 	.word	0x000000a8


	//----- nvinfo : EIATTR_FRAME_SIZE
	.align		4
.L_159:
        /*0264*/ 	.byte	0x04, 0x11
        /*0266*/ 	.short	(.L_161 - .L_160)
	.align		4
.L_160:
        /*0268*/ 	.word	index@(_ZN7cutlass13device_kernelIN5flash11enable_sm90INS1_16FlashAttnFwdSm90INS1_25CollectiveMainloopFwdSm90ILi2EN4cute5tupleIJNS5_1CILi1EEES8_S8_EEENS6_IJNS7_ILi128EEENS7_ILi224EEESA_EEELi128ENS_12float_e4m3_tEfNS_4arch4Sm90ELb0ELb0ELb1ELb1ELb0ELb0ELb0ELb1ELb1ELb1ELb1ELb0EEENS1_21CollectiveEpilogueFwdINS6_IJSA_SA_SB_EEES9_NS_10bfloat16_tESF_Li256ELb1ELb1ELb1ELb1EEENS1_36VarlenDynamicPersistentTileSchedulerILi128ELi224ELi256ELi128ELb1ELb1ELb1ELb0ELb1ELb1EEEEEEEEEvNT_6ParamsE)
        /*026c*/ 	.word	0x00000050


	//----- nvinfo : EIATTR_REGCOUNT
	.align		4
.L_161:
        /*0270*/ 	.byte	0x04, 0x2f
        /*0272*/ 	.short	(.L_163 - .L_162)
	.align		4
.L_162:
        /*0274*/ 	.word	index@(_ZN7cutlass13device_kernelIN5flash11enable_sm90INS1_16FlashAttnFwdSm90INS1_25CollectiveMainloopFwdSm90ILi2EN4cute5tupleIJNS5_1CILi1EEES8_S8_EEENS6_IJNS7_ILi128EEENS7_ILi224EEESA_EEELi128ENS_12float_e4m3_tEfNS_4arch4Sm90ELb0ELb0ELb1ELb0ELb0ELb0ELb0ELb1ELb1ELb1ELb1ELb0EEENS1_21CollectiveEpilogueFwdINS6_IJSA_SA_SB_EEES9_NS_10bfloat16_tESF_Li256ELb0ELb1ELb1ELb1EEENS1_19SingleTileSchedulerILb0ELb1ELb1ELi128EEEEEEEEEvNT_6ParamsE)
        /*0278*/ 	.word	0x000000a8


	//----- nvinfo : EIATTR_FRAME_SIZE
	.align		4
.L_163:
        /*027c*/ 	.byte	0x04, 0x11
        /*027e*/ 	.short	(.L_165 - .L_164)
	.align		4
.L_164:
        /*0280*/ 	.word	index@(_ZN7cutlass13device_kernelIN5flash11enable_sm90INS1_16FlashAttnFwdSm90INS1_25CollectiveMainloopFwdSm90ILi2EN4cute5tupleIJNS5_1CILi1EEES8_S8_EEENS6_IJNS7_ILi128EEENS7_ILi224EEESA_EEELi128ENS_12float_e4m3_tEfNS_4arch4Sm90ELb0ELb0ELb1ELb0ELb0ELb0ELb0ELb1ELb1ELb1ELb1ELb0EEENS1_21CollectiveEpilogueFwdINS6_IJSA_SA_SB_EEES9_NS_10bfloat16_tESF_Li256ELb0ELb1ELb1ELb1EEENS1_19SingleTileSchedulerILb0ELb1ELb1ELi128EEEEEEEEEvNT_6ParamsE)
        /*0284*/ 	.word	0x00000028


	//----- nvinfo : EIATTR_REGCOUNT
	.align		4
.L_165:
        /*0288*/ 	.byte	0x04, 0x2f
        /*028a*/ 	.short	(.L_167 - .L_166)
	.align		4
.L_166:
        /*028c*/ 	.word	index@(_ZN7cutlass13device_kernelIN5flash11enable_sm90INS1_16FlashAttnFwdSm90INS1_25CollectiveMainloopFwdSm90ILi2EN4cute5tupleIJNS5_1CILi1EEES8_S8_EEENS6_IJNS7_ILi128EEENS7_ILi160EEENS7_ILi192EEEEEELi192ENS_12float_e4m3_tEfNS_4arch4Sm90ELb1ELb0ELb1ELb1ELb0ELb1ELb0ELb1ELb1ELb1ELb1ELb0EEENS1_21CollectiveEpilogueFwdINS6_IJSA_SC_SB_EEES9_NS_10bfloat16_tESG_Li256ELb1ELb1ELb1ELb1EEENS1_36VarlenDynamicPersistentTileSchedulerILi128ELi160ELi256ELi128ELb1ELb1ELb1ELb1ELb1ELb1EEEEEEEEEvNT_6ParamsE)
        /*0290*/ 	.word	0x000000a8


	//----- nvinfo : EIATTR_FRAME_SIZE
	.align		4
.L_167:
        /*0294*/ 	.byte	0x04, 0x11
        /*0296*/ 	.short	(.L_169 - .L_168)
	.align		4
.L_168:
        /*0298*/ 	.word	index@(_ZN7cutlass13device_kernelIN5flash11enable_sm90INS1_16FlashAttnFwdSm90INS1_25CollectiveMainloopFwdSm90ILi2EN4cute5tupleIJNS5_1CILi1EEES8_S8_EEENS6_IJNS7_ILi128EEENS7_ILi160EEENS7_ILi192EEEEEELi192ENS_12float_e4m3_tEfNS_4arch4Sm90ELb1ELb0ELb1ELb1ELb0ELb1ELb0ELb1ELb1ELb1ELb1ELb0EEENS1_21CollectiveEpilogueFwdINS6_IJSA_SC_SB_EEES9_NS_10bfloat16_tESG_Li256ELb1ELb1ELb1ELb1EEENS1_36VarlenDynamicPersistentTileSchedulerILi128ELi160ELi256ELi128ELb1ELb1ELb1ELb1ELb1ELb1EEEEEEEEEvNT_6ParamsE)
        /*029c*/ 	.word	0x00000080


	//----- nvinfo : EIATTR_REGCOUNT
	.align		4
.L_169:
        /*02a0*/ 	.byte	0x04, 0x2f
        /*02a2*/ 	.short	(.L_171 - .L_170)
	.align		4
.L_170:
        /*02a4*/ 	.word	index@(_ZN7cutlass13device_kernelIN5flash11enable_sm90INS1_16FlashAttnFwdSm90INS1_25CollectiveMainloopFwdSm90ILi2EN4cute5tupleIJNS5_1CILi1EEES8_S8_EEENS6_IJNS7_ILi128EEENS7_ILi160EEENS7_ILi192EEEEEELi192ENS_12float_e4m3_tEfNS_4arch4Sm90ELb1ELb0ELb1ELb1ELb0ELb0ELb0ELb1ELb1ELb1ELb1ELb0EEENS1_21CollectiveEpilogueFwdINS6_IJSA_SC_SB_EEES9_NS_10bfloat16_tESG_Li256ELb1ELb1ELb1ELb1EEENS1_36VarlenDynamicPersistentTileSchedulerILi128ELi160ELi256ELi128ELb1ELb1ELb1ELb1ELb1ELb1EEEEEEEEEvNT_6ParamsE)
        /*02a8*/ 	.word	0x000000a8


	//----- nvinfo : EIATTR_FRAME_SIZE
	.align		4
.L_171:
        /*02ac*/ 	.byte	0x04, 0x11
        /*02ae*/ 	.short	(.L_173 - .L_172)
	.align		4
.L_172:
        /*02b0*/ 	.word	index@(_ZN7cutlass13device_kernelIN5flash11enable_sm90INS1_16FlashAttnFwdSm90INS1_25CollectiveMainloopFwdSm90ILi2EN4cute5tupleIJNS5_1CILi1EEES8_S8_EEENS6_IJNS7_ILi128EEENS7_ILi160EEENS7_ILi192EEEEEELi192ENS_12float_e4m3_tEfNS_4arch4Sm90ELb1ELb0ELb1ELb1ELb0ELb0ELb0ELb1ELb1ELb1ELb1ELb0EEENS1_21CollectiveEpilogueFwdINS6_IJSA_SC_SB_EEES9_NS_10bfloat16_tESG_Li256ELb1ELb1ELb1ELb1EEENS1_36VarlenDynamicPersistentTileSchedulerILi128ELi160ELi256ELi128ELb1ELb1ELb1ELb1ELb1ELb1EEEEEEEEEvNT_6ParamsE)
        /*02b4*/ 	.word	0x00000048


	//----- nvinfo : EIATTR_REGCOUNT
	.align		4
.L_173:
        /*02b8*/ 	.byte	0x04, 0x2f
        /*02ba*/ 	.short	(.L_175 - .L_174)
	.align		4
.L_174:
        /*02bc*/ 	.word	index@(_ZN7cutlass13device_kernelIN5flash11enable_sm90INS1_16FlashAttnFwdSm90INS1_25CollectiveMainloopFwdSm90ILi2EN4cute5tupleIJNS5_1CILi1EEES8_S8_EEENS6_IJNS7_ILi128EEENS7_ILi160EEENS7_ILi192EEEEEELi192ENS_12float_e4m3_tEfNS_4arch4Sm90ELb1ELb0ELb1ELb0ELb0ELb0ELb0ELb1ELb1ELb1ELb1ELb0EEENS1_21CollectiveEpilogueFwdINS6_IJSA_SC_SB_EEES9_NS_10bfloat16_tESG_Li256ELb0ELb1ELb1ELb1EEENS1_19SingleTileSchedulerILb0ELb1ELb1ELi128EEEEEEEEEvNT_6ParamsE)
        /*02c0*/ 	.word	0x000000a8


	//----- nvinfo : EIATTR_FRAME_SIZE
	.align		4
.L_175:
        /*02c4*/ 	.byte	0x04, 0x11
        /*02c6*/ 	.short	(.L_177 - .L_176)
	.align		4
.L_176:
        /*02c8*/ 	.word	index@(_ZN7cutlass13device_kernelIN5flash11enable_sm90INS1_16FlashAttnFwdSm90INS1_25CollectiveMainloopFwdSm90ILi2EN4cute5tupleIJNS5_1CILi1EEES8_S8_EEENS6_IJNS7_ILi128EEENS7_ILi160EEENS7_ILi192EEEEEELi192ENS_12float_e4m3_tEfNS_4arch4Sm90ELb1ELb0ELb1ELb0ELb0ELb0ELb0ELb1ELb1ELb1ELb1ELb0EEENS1_21CollectiveEpilogueFwdINS6_IJSA_SC_SB_EEES9_NS_10bfloat16_tESG_Li256ELb0ELb1ELb1ELb1EEENS1_19SingleTileSchedulerILb0ELb1ELb1ELi128EEEEEEEEEvNT_6ParamsE)
        /*02cc*/ 	.word	0x00000028


	//----- nvinfo : EIATTR_REGCOUNT
	.align		4
.L_177:
        /*02d0*/ 	.byte	0x04, 0x2f
        /*02d2*/ 	.short	(.L_179 - .L_178)
	.align		4
.L_178:
        /*02d4*/ 	.word	index@(_ZN7cutlass13device_kernelIN5flash11enable_sm90INS1_16FlashAttnFwdSm90INS1_25CollectiveMainloopFwdSm90ILi2EN4cute5tupleIJNS5_1CILi1EEES8_S8_EEENS6_IJNS7_ILi128EEESA_NS7_ILi192EEEEEELi192ENS_12float_e4m3_tEfNS_4arch4Sm90ELb0ELb1ELb1ELb1ELb0ELb1ELb0ELb1ELb1ELb1ELb1ELb0EEENS1_21CollectiveEpilogueFwdINS6_IJSA_SB_SA_EEES9_NS_10bfloat16_tESF_Li256ELb1ELb1ELb1ELb1EEENS1_36VarlenDynamicPersistentTileSchedulerILi128ELi128ELi256ELi128ELb1ELb1ELb1ELb1ELb0ELb1EEEEEEEEEvNT_6ParamsE)
        /*02d8*/ 	.word	0x000000a8


	//----- nvinfo : EIATTR_FRAME_SIZE
	.align		4
.L_179:
        /*02dc*/ 	.byte	0x04, 0x11
        /*02de*/ 	.short	(.L_181 - .L_180)
	.align		4
.L_180:
        /*02e0*/ 	.word	index@(_ZN7cutlass13device_kernelIN5flash11enable_sm90INS1_16FlashAttnFwdSm90INS1_25CollectiveMainloopFwdSm90ILi2EN4cute5tupleIJNS5_1CILi1EEES8_S8_EEENS6_IJNS7_ILi128EEESA_NS7_ILi192EEEEEELi192ENS_12float_e4m3_tEfNS_4arch4Sm90ELb0ELb1ELb1ELb1ELb0ELb1ELb0ELb1ELb1ELb1ELb1ELb0EEENS1_21CollectiveEpilogueFwdINS6_IJSA_SB_SA_EEES9_NS_10bfloat16_tESF_Li256ELb1ELb1ELb1ELb1EEENS1_36VarlenDynamicPersistentTileSchedulerILi128ELi128ELi256ELi128ELb1ELb1ELb1ELb1ELb0ELb1EEEEEEEEEvNT_6ParamsE)
        /*02e4*/ 	.word	0x00000078


	//----- nvinfo : EIATTR_REGCOUNT
	.align		4
.L_181:
        /*02e8*/ 	.byte	0x04, 0x2f
        /*02ea*/ 	.short	(.L_183 - .L_182)
	.align		4
.L_182:
        /*02ec*/ 	.word	index@(_ZN7cutlass13device_kernelIN5flash11enable_sm90INS1_16FlashAttnFwdSm90INS1_25CollectiveMainloopFwdSm90ILi2EN4cute5tupleIJNS5_1CILi1EEES8_S8_EEENS6_IJNS7_ILi128EEESA_NS7_ILi192EEEEEELi192ENS_12float_e4m3_tEfNS_4arch4Sm90ELb0ELb1ELb1ELb1ELb0ELb0ELb0ELb1ELb1ELb1ELb1ELb0EEENS1_21CollectiveEpilogueFwdINS6_IJSA_SB_SA_EEES9_NS_10bfloat16_tESF_Li256ELb1ELb1ELb1ELb1EEENS1_36VarlenDynamicPersistentTileSchedulerILi128ELi128ELi256ELi128ELb1ELb1ELb1ELb1ELb0ELb1EEEEEEEEEvNT_6ParamsE)
        /*02f0*/ 	.word	0x000000a8


	//----- nvinfo : EIATTR_FRAME_SIZE
	.align		4
.L_183:
        /*02f4*/ 	.byte	0x04, 0x11
        /*02f6*/ 	.short	(.L_185 - .L_184)
	.align		4
.L_184:
        /*02f8*/ 	.word	index@(_ZN7cutlass13device_kernelIN5flash11enable_sm90INS1_16FlashAttnFwdSm90INS1_25CollectiveMainloopFwdSm90ILi2EN4cute5tupleIJNS5_1CILi1EEES8_S8_EEENS6_IJNS7_ILi128EEESA_NS7_ILi192EEEEEELi192ENS_12float_e4m3_tEfNS_4arch4Sm90ELb0ELb1ELb1ELb1ELb0ELb0ELb0ELb1ELb1ELb1ELb1ELb0EEENS1_21CollectiveEpilogueFwdINS6_IJSA_SB_SA_EEES9_NS_10bfloat16_tESF_Li256ELb1ELb1ELb1ELb1EEENS1_36VarlenDynamicPersistentTileSchedulerILi128ELi128ELi256ELi128ELb1ELb1ELb1ELb1ELb0ELb1EEEEEEEEEvNT_6ParamsE)
        /*02fc*/ 	.word	0x00000048


	//----- nvinfo : EIATTR_REGCOUNT
	.align		4
.L_185:
        /*0300*/ 	.byte	0x04, 0x2f
        /*0302*/ 	.short	(.L_187 - .L_186)
	.align		4
.L_186:
        /*0304*/ 	.word	index@(_ZN7cutlass13device_kernelIN5flash11enable_sm90INS1_16FlashAttnFwdSm90INS1_25CollectiveMainloopFwdSm90ILi2EN4cute5tupleIJNS5_1CILi1EEES8_S8_EEENS6_IJNS7_ILi128EEESA_NS7_ILi192EEEEEELi192ENS_12float_e4m3_tEfNS_4arch4Sm90ELb0ELb1ELb1ELb0ELb0ELb0ELb0ELb1ELb1ELb1ELb1ELb0EEENS1_21CollectiveEpilogueFwdINS6_IJSA_SB_SA_EEES9_NS_10bfloat16_tESF_Li256ELb0ELb1ELb1ELb1EEENS1_19SingleTileSchedulerILb0ELb1ELb1ELi128EEEEEEEEEvNT_6ParamsE)
        /*0308*/ 	.word	0x000000a8


	//----- nvinfo : EIATTR_FRAME_SIZE
	.align		4
.L_187:
        /*030c*/ 	.byte	0x04, 0x11
        /*030e*/ 	.short	(.L_189 - .L_188)
	.align		4
.L_188:
        /*0310*/ 	.word	index@(_ZN7cutlass13device_kernelIN5flash11enable_sm90INS1_16FlashAttnFwdSm90INS1_25CollectiveMainloopFwdSm90ILi2EN4cute5tupleIJNS5_1CILi1EEES8_S8_EEENS6_IJNS7_ILi128EEESA_NS7_ILi192EEEEEELi192ENS_12float_e4m3_tEfNS_4arch4Sm90ELb0ELb1ELb1ELb0ELb0ELb0ELb0ELb1ELb1ELb1ELb1ELb0EEENS1_21CollectiveEpilogueFwdINS6_IJSA_SB_SA_EEES9_NS_10bfloat16_tESF_Li256ELb0ELb1ELb1ELb1EEENS1_19SingleTileSchedulerILb0ELb1ELb1ELi128EEEEEEEEEvNT_6ParamsE)
        /*0314*/ 	.word	0x00000018


	//----- nvinfo : EIATTR_REGCOUNT
	.align		4
.L_189:
        /*0318*/ 	.byte	0x04, 0x2f
        /*031a*/ 	.short	(.L_191 - .L_190)
	.align		4
.L_190:
        /*031c*/ 	.word	index@(_ZN7cutlass13device_kernelIN5flash11enable_sm90INS1_16FlashAttnFwdSm90INS1_25CollectiveMainloopFwdSm90ILi2EN4cute5tupleIJNS5_1CILi1EEES8_S8_EEENS6_IJNS7_ILi128EEENS7_ILi160EEENS7_ILi192EEEEEELi192ENS_12float_e4m3_tEfNS_4arch4Sm90ELb0ELb0ELb1ELb1ELb0ELb1ELb0ELb1ELb1ELb1ELb1ELb0EEENS1_21CollectiveEpilogueFwdINS6_IJSA_SC_SB_EEES9_NS_10bfloat16_tESG_Li256ELb1ELb1ELb1ELb1EEENS1_36VarlenDynamicPersistentTileSchedulerILi128ELi160ELi256ELi128ELb1ELb1ELb1ELb0ELb1ELb1EEEEEEEEEvNT_6ParamsE)
        /*0320*/ 	.word	0x000000a8


	//----- nvinfo : EIATTR_FRAME_SIZE
	.align		4
.L_191:
        /*0324*/ 	.byte	0x04, 0x11
        /*0326*/ 	.short	(.L_193 - .L_192)
	.align		4
.L_192:
        /*0328*/ 	.word	index@(_ZN7cutlass13device_kernelIN5flash11enable_sm90INS1_16FlashAttnFwdSm90INS1_25CollectiveMainloopFwdSm90ILi2EN4cute5tupleIJNS5_1CILi1EEES8_S8_EEENS6_IJNS7_ILi128EEENS7_ILi160EEENS7_ILi192EEEEEELi192ENS_12float_e4m3_tEfNS_4arch4Sm90ELb0ELb0ELb1ELb1ELb0ELb1ELb0ELb1ELb1ELb1ELb1ELb0EEENS1_21CollectiveEpilogueFwdINS6_IJSA_SC_SB_EEES9_NS_10bfloat16_tESG_Li256ELb1ELb1ELb1ELb1EEENS1_36VarlenDynamicPersistentTileSchedulerILi128ELi160ELi256ELi128ELb1ELb1ELb1ELb0ELb1ELb1EEEEEEEEEvNT_6ParamsE)
        /*032c*/ 	.word	0x000000e8


	//----- nvinfo : EIATTR_REGCOUNT
	.align		4
.L_193:
        /*0330*/ 	.byte	0x04, 0x2f
        /*0332*/ 	.short	(.L_195 - .L_194)
	.align		4
.L_194:
        /*0334*/ 	.word	index@(_ZN7cutlass13device_kernelIN5flash11enable_sm90INS1_16FlashAttnFwdSm90INS1_25CollectiveMainloopFwdSm90ILi2EN4cute5tupleIJNS5_1CILi1EEES8_S8_EEENS6_IJNS7_ILi128EEENS7_ILi160EEENS7_ILi192EEEEEELi192ENS_12float_e4m3_tEfNS_4arch4Sm90ELb0ELb0ELb1ELb1ELb0ELb0ELb0ELb1ELb1ELb1ELb1ELb0EEENS1_21CollectiveEpilogueFwdINS6_IJSA_SC_SB_EEES9_NS_10bfloat16_tESG_Li256ELb1ELb1ELb1ELb1EEENS1_36VarlenDynamicPersistentTileSchedulerILi128ELi160ELi256ELi128ELb1ELb1ELb1ELb0ELb1ELb1EEEEEEEEEvNT_6ParamsE)
        /*0338*/ 	.word	0x000000a8


	//----- nvinfo : EIATTR_FRAME_SIZE
	.align		4
.L_195:
        /*033c*/ 	.byte	0x04, 0x11
        /*033e*/ 	.short	(.L_197 - .L_196)
	.align		4
.L_196:
        /*0340*/ 	.word	index@(_ZN7cutlass13device_kernelIN5flash11enable_sm90INS1_16FlashAttnFwdSm90INS1_25CollectiveMainloopFwdSm90ILi2EN4cute5tupleIJNS5_1CILi1EEES8_S8_EEENS6_IJNS7_ILi128EEENS7_ILi160EEENS7_ILi192EEEEEELi192ENS_12float_e4m3_tEfNS_4arch4Sm90ELb0ELb0ELb1ELb1ELb0ELb0ELb0ELb1ELb1ELb1ELb1ELb0EEENS1_21CollectiveEpilogueFwdINS6_IJSA_SC_SB_EEES9_NS_10bfloat16_tESG_Li256ELb1ELb1ELb1ELb1EEENS1_36VarlenDynamicPersistentTileSchedulerILi128ELi160ELi256ELi128ELb1ELb1ELb1ELb0ELb1ELb1EEEEEEEEEvNT_6ParamsE)
        /*0344*/ 	.word	0x00000048


	//----- nvinfo : EIATTR_REGCOUNT
	.align		4
.L_197:
        /*0348*/ 	.byte	0x04, 0x2f
        /*034a*/ 	.short	(.L_199 - .L_198)
	.align		4
.L_198:
        /*034c*/ 	.word	index@(_ZN7cutlass13device_kernelIN5flash11enable_sm90INS1_16FlashAttnFwdSm90INS1_25CollectiveMainloopFwdSm90ILi2EN4cute5tupleIJNS5_1CILi1EEES8_S8_EEENS6_IJNS7_ILi128EEENS7_ILi160EEENS7_ILi192EEEEEELi192ENS_12float_e4m3_tEfNS_4arch4Sm90ELb0ELb0ELb1ELb0ELb0ELb0ELb0ELb1ELb1ELb1ELb1ELb0EEENS1_21CollectiveEpilogueFwdINS6_IJSA_SC_SB_EEES9_NS_10bfloat16_tESG_Li256ELb0ELb1ELb1ELb1EEENS1_19SingleTileSchedulerILb0ELb1ELb1ELi128EEEEEEEEEvNT_6ParamsE)
        /*0350*/ 	.word	0x000000a8


	//----- nvinfo : EIATTR_FRAME_SIZE
	.align		4
.L_199:
        /*0354*/ 	.byte	0x04, 0x11
        /*0356*/ 	.short	(.L_201 - .L_200)
	.align		4
.L_200:
        /*0358*/ 	.word	index@(_ZN7cutlass13device_kernelIN5flash11enable_sm90INS1_16FlashAttnFwdSm90INS1_25CollectiveMainloopFwdSm90ILi2EN4cute5tupleIJNS5_1CILi1EEES8_S8_EEENS6_IJNS7_ILi128EEENS7_ILi160EEENS7_ILi192EEEEEELi192ENS_12float_e4m3_tEfNS_4arch4Sm90ELb0ELb0ELb1ELb0ELb0ELb0ELb0ELb1ELb1ELb1ELb1ELb0EEENS1_21CollectiveEpilogueFwdINS6_IJSA_SC_SB_EEES9_NS_10bfloat16_tESG_Li256ELb0ELb1ELb1ELb1EEENS1_19SingleTileSchedulerILb0ELb1ELb1ELi128EEEEEEEEEvNT_6ParamsE)
        /*035c*/ 	.word	0x00000020


	//----- nvinfo : EIATTR_REGCOUNT
	.align		4
.L_201:
        /*0360*/ 	.byte	0x04, 0x2f
        /*0362*/ 	.short	(.L_203 - .L_202)
	.align		4
.L_202:
        /*0364*/ 	.word	index@(_ZN7cutlass13device_kernelIN5flash11enable_sm90INS1_16FlashAttnFwdSm90INS1_25CollectiveMainloopFwdSm90ILi2EN4cute5tupleIJNS5_1CILi1EEES8_S8_EEENS6_IJNS7_ILi128EEESA_NS7_ILi256EEEEEELi256ENS_12float_e4m3_tEfNS_4arch4Sm90ELb1ELb0ELb1ELb1ELb0ELb1ELb0ELb1ELb1ELb1ELb1ELb0EEENS1_21CollectiveEpilogueFwdINS6_IJSA_SB_SA_EEES9_NS_10bfloat16_tESF_Li256ELb1ELb1ELb1ELb1EEENS1_36VarlenDynamicPersistentTileSchedulerILi128ELi128ELi256ELi128ELb1ELb1ELb1ELb1ELb1ELb1EEEEEEEEEvNT_6ParamsE)
        /*0368*/ 	.word	0x000000a8


	//----- nvinfo : EIATTR_FRAME_SIZE
	.align		4
.L_203:
        /*036c*/ 	.byte	0x04, 0x11
        /*036e*/ 	.short	(.L_205 - .L_204)
	.align		4
.L_204:
        /*0370*/ 	.word	index@(_ZN7cutlass13device_kernelIN5flash11enable_sm90INS1_16FlashAttnFwdSm90INS1_25CollectiveMainloopFwdSm90ILi2EN4cute5tupleIJNS5_1CILi1EEES8_S8_EEENS6_IJNS7_ILi128EEESA_NS7_ILi256EEEEEELi256ENS_12float_e4m3_tEfNS_4arch4Sm90ELb1ELb0ELb1ELb1ELb0ELb1ELb0ELb1ELb1ELb1ELb1ELb0EEENS1_21CollectiveEpilogueFwdINS6_IJSA_SB_SA_EEES9_NS_10bfloat16_tESF_Li256ELb1ELb1ELb1ELb1EEENS1_36VarlenDynamicPersistentTileSchedulerILi128ELi128ELi256ELi128ELb1ELb1ELb1ELb1ELb1ELb1EEEEEEEEEvNT_6ParamsE)
        /*0374*/ 	.word	0x000001d0


	//----- nvinfo : EIATTR_REGCOUNT
	.align		4
.L_205:
        /*0378*/ 	.byte	0x04, 0x2f
        /*037a*/ 	.short	(.L_207 - .L_206)
	.align		4
.L_206:
        /*037c*/ 	.word	index@(_ZN7cutlass13device_kernelIN5flash11enable_sm90INS1_16FlashAttnFwdSm90INS1_25CollectiveMainloopFwdSm90ILi2EN4cute5tupleIJNS5_1CILi1EEES8_S8_EEENS6_IJNS7_ILi128EEESA_NS7_ILi256EEEEEELi256ENS_12float_e4m3_tEfNS_4arch4Sm90ELb1ELb0ELb1ELb1ELb0ELb0ELb0ELb1ELb1ELb1ELb1ELb0EEENS1_21CollectiveEpilogueFwdINS6_IJSA_SB_SA_EEES9_NS_10bfloat16_tESF_Li256ELb1ELb1ELb1ELb1EEENS1_36VarlenDynamicPersistentTileSchedulerILi128ELi128ELi256ELi128ELb1ELb1ELb1ELb1ELb1ELb1EEEEEEEEEvNT_6ParamsE)
        /*0380*/ 	.word	0x000000a8


	//----- nvinfo : EIATTR_FRAME_SIZE
	.align		4
.L_207:
        /*0384*/ 	.byte	0x04, 0x11
        /*0386*/ 	.short	(.L_209 - .L_208)
	.align		4
.L_208:
        /*0388*/ 	.word	index@(_ZN7cutlass13device_kernelIN5flash11enable_sm90INS1_16FlashAttnFwdSm90INS1_25CollectiveMainloopFwdSm90ILi2EN4cute5tupleIJNS5_1CILi1EEES8_S8_EEENS6_IJNS7_ILi128EEESA_NS7_ILi256EEEEEELi256ENS_12float_e4m3_tEfNS_4arch4Sm90ELb1ELb0ELb1ELb1ELb0ELb0ELb0ELb1ELb1ELb1ELb1ELb0EEENS1_21CollectiveEpilogueFwdINS6_IJSA_SB_SA_EEES9_NS_10bfloat16_tESF_Li256ELb1ELb1ELb1ELb1EEENS1_36VarlenDynamicPersistentTileSchedulerILi128ELi128ELi256ELi128ELb1ELb1ELb1ELb1ELb1ELb1EEEEEEEEEvNT_6ParamsE)
        /*038c*/ 	.word	0x00000058


	//----- nvinfo : EIATTR_REGCOUNT
	.align		4
.L_209:
        /*0390*/ 	.byte	0x04, 0x2f
        /*0392*/ 	.short	(.L_211 - .L_210)
	.align		4
.L_210:
        /*0394*/ 	.word	index@(_ZN7cutlass13device_kernelIN5flash11enable_sm90INS1_16FlashAttnFwdSm90INS1_25CollectiveMainloopFwdSm90ILi2EN4cute5tupleIJNS5_1CILi1EEES8_S8_EEENS6_IJNS7_ILi128EEESA_NS7_ILi256EEEEEELi256ENS_12float_e4m3_tEfNS_4arch4Sm90ELb1ELb0ELb1ELb0ELb0ELb0ELb0ELb1ELb1ELb1ELb1ELb0EEENS1_21CollectiveEpilogueFwdINS6_IJSA_SB_SA_EEES9_NS_10bfloat16_tESF_Li256ELb0ELb1ELb1ELb1EEENS1_19SingleTileSchedulerILb0ELb1ELb1ELi128EEEEEEEEEvNT_6ParamsE)
        /*0398*/ 	.word	0x000000a8


	//----- nvinfo : EIATTR_FRAME_SIZE
	.align		4
.L_211:
        /*039c*/ 	.byte	0x04, 0x11
        /*039e*/ 	.short	(.L_213 - .L_212)
	.align		4
.L_212:
        /*03a0*/ 	.word	index@(_ZN7cutlass13device_kernelIN5flash11enable_sm90INS1_16FlashAttnFwdSm90INS1_25CollectiveMainloopFwdSm90ILi2EN4cute5tupleIJNS5_1CILi1EEES8_S8_EEENS6_IJNS7_ILi128EEESA_NS7_ILi256EEEEEELi256ENS_12float_e4m3_tEfNS_4arch4Sm90ELb1ELb0ELb1ELb0ELb0ELb0ELb0ELb1ELb1ELb1ELb1ELb0EEENS1_21CollectiveEpilogueFwdINS6_IJSA_SB_SA_EEES9_NS_10bfloat16_tESF_Li256ELb0ELb1ELb1ELb1EEENS1_19SingleTileSchedulerILb0ELb1ELb1ELi128EEEEEEEEEvNT_6ParamsE)
        /*03a4*/ 	.word	0x00000038


	//----- nvinfo : EIATTR_REGCOUNT
	.align		4
.L_213:
        /*03a8*/ 	.byte	0x04, 0x2f
        /*03aa*/ 	.short	(.L_215 - .L_214)
	.align		4
.L_214:
        /*03ac*/ 	.word	index@(_ZN7cutlass13device_kernelIN5flash11enable_sm90INS1_16FlashAttnFwdSm90INS1_25CollectiveMainloopFwdSm90ILi2EN4cute5tupleIJNS5_1CILi1EEES8_S8_EEENS6_IJNS7_ILi128EEENS7_ILi64EEENS7_ILi256EEEEEELi256ENS_12float_e4m3_tEfNS_4arch4Sm90ELb0ELb1ELb1ELb1ELb0ELb1ELb0ELb1ELb1ELb1ELb1ELb0EEENS1_21CollectiveEpilogueFwdINS6_IJSA_SC_SB_EEES9_NS_10bfloat16_tESG_Li256ELb1ELb1ELb1ELb1EEENS1_36VarlenDynamicPersistentTileSchedulerILi128ELi64ELi256ELi128ELb1ELb1ELb1ELb1ELb0ELb1EEEEEEEEEvNT_6ParamsE)
        /*03b0*/ 	.word	0x000000a8


	//----- nvinfo : EIATTR_FRAME_SIZE
	.align		4
.L_215:
        /*03b4*/ 	.byte	0x04, 0x11
        /*03b6*/ 	.short	(.L_217 - .L_216)
	.align		4
.L_216:
        /*03b8*/ 	.word	index@(_ZN7cutlass13device_kernelIN5flash11enable_sm90INS1_16FlashAttnFwdSm90INS1_25CollectiveMainloopFwdSm90ILi2EN4cute5tupleIJNS5_1CILi1EEES8_S8_EEENS6_IJNS7_ILi128EEENS7_ILi64EEENS7_ILi256EEEEEELi256ENS_12float_e4m3_tEfNS_4arch4Sm90ELb0ELb1ELb1ELb1ELb0ELb1ELb0ELb1ELb1ELb1ELb1ELb0EEENS1_21CollectiveEpilogueFwdINS6_IJSA_SC_SB_EEES9_NS_10bfloat16_tESG_Li256ELb1ELb1ELb1ELb1EEENS1_36VarlenDynamicPersistentTileSchedulerILi128ELi64ELi256ELi128ELb1ELb1ELb1ELb1ELb0ELb1EEEEEEEEEvNT_6ParamsE)
        /*03bc*/ 	.word	0x000000b8


	//----- nvinfo : EIATTR_REGCOUNT
	.align		4
.L_217:
        /*03c0*/ 	.byte	0x04, 0x2f
        /*03c2*/ 	.short	(.L_219 - .L_218)
	.align		4
.L_218:
        /*03c4*/ 	.word	index@(_ZN7cutlass13device_kernelIN5flash11enable_sm90INS1_16FlashAttnFwdSm90INS1_25CollectiveMainloopFwdSm90ILi2EN4cute5tupleIJNS5_1CILi1EEES8_S8_EEENS6_IJNS7_ILi128EEENS7_ILi64EEENS7_ILi256EEEEEELi256ENS_12float_e4m3_tEfNS_4arch4Sm90ELb0ELb1ELb1ELb1ELb0ELb0ELb0ELb1ELb1ELb1ELb1ELb0EEENS1_21CollectiveEpilogueFwdINS6_IJSA_SC_SB_EEES9_NS_10bfloat16_tESG_Li256ELb1ELb1ELb1ELb1EEENS1_36VarlenDynamicPersistentTileSchedulerILi128ELi64ELi256ELi128ELb1ELb1ELb1ELb1ELb0ELb1EEEEEEEEEvNT_6ParamsE)
        /*03c8*/ 	.word	0x000000a8


	//----- nvinfo : EIATTR_FRAME_SIZE
	.align		4
.L_219:
        /*03cc*/ 	.byte	0x04, 0x11
        /*03ce*/ 	.short	(.L_221 - .L_220)
	.align		4
.L_220:
        /*03d0*/ 	.word	index@(_ZN7cutlass13device_kernelIN5flash11enable_sm90INS1_16FlashAttnFwdSm90INS1_25CollectiveMainloopFwdSm90ILi2EN4cute5tupleIJNS5_1CILi1EEES8_S8_EEENS6_IJNS7_ILi128EEENS7_ILi64EEENS7_ILi256EEEEEELi256ENS_12float_e4m3_tEfNS_4arch4Sm90ELb0ELb1ELb1ELb1ELb0ELb0ELb0ELb1ELb1ELb1ELb1ELb0EEENS1_21CollectiveEpilogueFwdINS6_IJSA_SC_SB_EEES9_NS_10bfloat16_tESG_Li256ELb1ELb1ELb1ELb1EEENS1_36VarlenDynamicPersistentTileSchedulerILi128ELi64ELi256ELi128ELb1ELb1ELb1ELb1ELb0ELb1EEEEEEEEEvNT_6ParamsE)
        /*03d4*/ 	.word	0x00000048


	//----- nvinfo : EIATTR_REGCOUNT
	.align		4
.L_221:
        /*03d8*/ 	.byte	0x04, 0x2f
        /*03da*/ 	.short	(.L_223 - .L_222)
	.align		4
.L_222:
        /*03dc*/ 	.word	index@(_ZN7cutlass13device_kernelIN5flash11enable_sm90INS1_16FlashAttnFwdSm90INS1_25CollectiveMainloopFwdSm90ILi2EN4cute5tupleIJNS5_1CILi1EEES8_S8_EEENS6_IJNS7_ILi128EEENS7_ILi64EEENS7_ILi256EEEEEELi256ENS_12float_e4m3_tEfNS_4arch4Sm90ELb0ELb1ELb1ELb0ELb0ELb0ELb0ELb1ELb1ELb1ELb1ELb0EEENS1_21CollectiveEpilogueFwdINS6_IJSA_SC_SB_EEES9_NS_10bfloat16_tESG_Li256ELb0ELb1ELb1ELb1EEENS1_19SingleTileSchedulerILb0ELb1ELb1ELi128EEEEEEEEEvNT_6ParamsE)
        /*03e0*/ 	.word	0x000000a8


	//----- nvinfo : EIATTR_FRAME_SIZE
	.align		4
.L_223:
        /*03e4*/ 	.byte	0x04, 0x11
        /*03e6*/ 	.short	(.L_225 - .L_224)
	.align		4
.L_224:
        /*03e8*/ 	.word	index@(_ZN7cutlass13device_kernelIN5flash11enable_sm90INS1_16FlashAttnFwdSm90INS1_25CollectiveMainloopFwdSm90ILi2EN4cute5tupleIJNS5_1CILi1EEES8_S8_EEENS6_IJNS7_ILi128EEENS7_ILi64EEENS7_ILi256EEEEEELi256ENS_12float_e4m3_tEfNS_4arch4Sm90ELb0ELb1ELb1ELb0ELb0ELb0ELb0ELb1ELb1ELb1ELb1ELb0EEENS1_21CollectiveEpilogueFwdINS6_IJSA_SC_SB_EEES9_NS_10bfloat16_tESG_Li256ELb0ELb1ELb1ELb1EEENS1_19SingleTileSchedulerILb0ELb1ELb1ELi128EEEEEEEEEvNT_6ParamsE)
        /*03ec*/ 	.word	0x00000020


	//----- nvinfo : EIATTR_REGCOUNT
	.align		4
.L_225:
        /*03f0*/ 	.byte	0x04, 0x2f
        /*03f2*/ 	.short	(.L_227 - .L_226)
	.align		4
.L_226:
        /*03f4*/ 	.word	index@(_ZN7cutlass13device_kernelIN5flash11enable_sm90INS1_16FlashAttnFwdSm90INS1_25CollectiveMainloopFwdSm90ILi2EN4cute5tupleIJNS5_1CILi1EEES8_S8_EEENS6_IJNS7_ILi128EEESA_NS7_ILi256EEEEEELi256ENS_12float_e4m3_tEfNS_4arch4Sm90ELb0ELb0ELb1ELb1ELb0ELb1ELb0ELb1ELb1ELb1ELb1ELb0EEENS1_21CollectiveEpilogueFwdINS6_IJSA_SB_SA_EEES9_NS_10bfloat16_tESF_Li256ELb1ELb1ELb1ELb1EEENS1_36VarlenDynamicPersistentTileSchedulerILi128ELi128ELi256ELi128ELb1ELb1ELb1ELb0ELb1ELb1EEEEEEEEEvNT_6ParamsE)
        /*03f8*/ 	.word	0x000000a8


	//----- nvinfo : EIATTR_FRAME_SIZE
	.align		4
.L_227:
        /*03fc*/ 	.byte	0x04, 0x11
        /*03fe*/ 	.short	(.L_229 - .L_228)
	.align		4
.L_228:
        /*0400*/ 	.word	index@(_ZN7cutlass13device_kernelIN5flash11enable_sm90INS1_16FlashAttnFwdSm90INS1_25CollectiveMainloopFwdSm90ILi2EN4cute5tupleIJNS5_1CILi1EEES8_S8_EEENS6_IJNS7_ILi128EEESA_NS7_ILi256EEEEEELi256ENS_12float_e4m3_tEfNS_4arch4Sm90ELb0ELb0ELb1ELb1ELb0ELb1ELb0ELb1ELb1ELb1ELb1ELb0EEENS1_21CollectiveEpilogueFwdINS6_IJSA_SB_SA_EEES9_NS_10bfloat16_tESF_Li256ELb1ELb1ELb1ELb1EEENS1_36VarlenDynamicPersistentTileSchedulerILi128ELi128ELi256ELi128ELb1ELb1ELb1ELb0ELb1ELb1EEEEEEEEEvNT_6ParamsE)
        /*0404*/ 	.word	0x000001c8


	//----- nvinfo : EIATTR_REGCOUNT
	.align		4
.L_229:
        /*0408*/ 	.byte	0x04, 0x2f
        /*040a*/ 	.short	(.L_231 - .L_230)
	.align		4
.L_230:
        /*040c*/ 	.word	index@(_ZN7cutlass13device_kernelIN5flash11enable_sm90INS1_16FlashAttnFwdSm90INS1_25CollectiveMainloopFwdSm90ILi2EN4cute5tupleIJNS5_1CILi1EEES8_S8_EEENS6_IJNS7_ILi128EEESA_NS7_ILi256EEEEEELi256ENS_12float_e4m3_tEfNS_4arch4Sm90ELb0ELb0ELb1ELb1ELb0ELb0ELb0ELb1ELb1ELb1ELb1ELb0EEENS1_21CollectiveEpilogueFwdINS6_IJSA_SB_SA_EEES9_NS_10bfloat16_tESF_Li256ELb1ELb1ELb1ELb1EEENS1_36VarlenDynamicPersistentTileSchedulerILi128ELi128ELi256ELi128ELb1ELb1ELb1ELb0ELb1ELb1EEEEEEEEEvNT_6ParamsE)
        /*0410*/ 	.word	0x000000a8


	//----- nvinfo : EIATTR_FRAME_SIZE
	.align		4
.L_231:
        /*0414*/ 	.byte	0x04, 0x11
        /*0416*/ 	.short	(.L_233 - .L_232)
	.align		4
.L_232:
        /*0418*/ 	.word	index@(_ZN7cutlass13device_kernelIN5flash11enable_sm90INS1_16FlashAttnFwdSm90INS1_25CollectiveMainloopFwdSm90ILi2EN4cute5tupleIJNS5_1CILi1EEES8_S8_EEENS6_IJNS7_ILi128EEESA_NS7_ILi256EEEEEELi256ENS_12float_e4m3_tEfNS_4arch4Sm90ELb0ELb0ELb1ELb1ELb0ELb0ELb0ELb1ELb1ELb1ELb1ELb0EEENS1_21CollectiveEpilogueFwdINS6_IJSA_SB_SA_EEES9_NS_10bfloat16_tESF_Li256ELb1ELb1ELb1ELb1EEENS1_36VarlenDynamicPersistentTileSchedulerILi128ELi128ELi256ELi128ELb1ELb1ELb1ELb0ELb1ELb1EEEEEEEEEvNT_6ParamsE)
        /*041c*/ 	.word	0x00000058


	//----- nvinfo : EIATTR_REGCOUNT
	.align		4
.L_233:
        /*0420*/ 	.byte	0x04, 0x2f
        /*0422*/ 	.short	(.L_235 - .L_234)
	.align		4
.L_234:
        /*0424*/ 	.word	index@(_ZN7cutlass13device_kernelIN5flash11enable_sm90INS1_16FlashAttnFwdSm90INS1_25CollectiveMainloopFwdSm90ILi2EN4cute5tupleIJNS5_1CILi1EEES8_S8_EEENS6_IJNS7_ILi128EEESA_NS7_ILi256EEEEEELi256ENS_12float_e4m3_tEfNS_4arch4Sm90ELb0ELb0ELb1ELb0ELb0ELb0ELb0ELb1ELb1ELb1ELb1ELb0EEENS1_21CollectiveEpilogueFwdINS6_IJSA_SB_SA_EEES9_NS_10bfloat16_tESF_Li256ELb0ELb1ELb1ELb1EEENS1_19SingleTileSchedulerILb0ELb1ELb1ELi128EEEEEEEEEvNT_6ParamsE)
        /*0428*/ 	.word	0x000000a8


	//----- nvinfo : EIATTR_FRAME_SIZE
	.align		4
.L_235:
        /*042c*/ 	.byte	0x04, 0x11
        /*042e*/ 	.short	(.L_237 - .L_236)
	.align		4
.L_236:
        /*0430*/ 	.word	index@(_ZN7cutlass13device_kernelIN5flash11enable_sm90INS1_16FlashAttnFwdSm90INS1_25CollectiveMainloopFwdSm90ILi2EN4cute5tupleIJNS5_1CILi1EEES8_S8_EEENS6_IJNS7_ILi128EEESA_NS7_ILi256EEEEEELi256ENS_12float_e4m3_tEfNS_4arch4Sm90ELb0ELb0ELb1ELb0ELb0ELb0ELb0ELb1ELb1ELb1ELb1ELb0EEENS1_21CollectiveEpilogueFwdINS6_IJSA_SB_SA_EEES9_NS_10bfloat16_tESF_Li256ELb0ELb1ELb1ELb1EEENS1_19SingleTileSchedulerILb0ELb1ELb1ELi128EEEEEEEEEvNT_6ParamsE)
        /*0434*/ 	.word	0x00000030


	//----- nvinfo : EIATTR_MIN_STACK_SIZE
	.align		4
.L_237:
        /*0438*/ 	.byte	0x04, 0x12
        /*043a*/ 	.short	(.L_239 - .L_238)
	.align		4
.L_238:
        /*043c*/ 	.word	index@(_ZN7cutlass13device_kernelIN5flash11enable_sm90INS1_16FlashAttnFwdSm90INS1_25CollectiveMainloopFwdSm90ILi2EN4cute5tupleIJNS5_1CILi1EEES8_S8_EEENS6_IJNS7_ILi128EEESA_NS7_ILi256EEEEEELi256ENS_12float_e4m3_tEfNS_4arch4Sm90ELb0ELb0ELb1ELb0ELb0ELb0ELb0ELb1ELb1ELb1ELb1ELb0EEENS1_21CollectiveEpilogueFwdINS6_IJSA_SB_SA_EEES9_NS_10bfloat16_tESF_Li256ELb0ELb1ELb1ELb1EEENS1_19SingleTileSchedulerILb0ELb1ELb1ELi128EEEEEEEEEvNT_6ParamsE)
        /*0440*/ 	.word	0x00000030


	//----- nvinfo : EIATTR_MIN_STACK_SIZE
	.align		4
.L_239:
        /*0444*/ 	.byte	0x04, 0x12
        /*0446*/ 	.short	(.L_241 - .L_240)
	.align		4
.L_240:
        /*0448*/ 	.word	index@(_ZN7cutlass13device_kernelIN5flash11enable_sm90INS1_16FlashAttnFwdSm90INS1_25CollectiveMainloopFwdSm90ILi2EN4cute5tupleIJNS5_1CILi1EEES8_S8_EEENS6_IJNS7_ILi128EEESA_NS7_ILi256EEEEEELi256ENS_12float_e4m3_tEfNS_4arch4Sm90ELb0ELb0ELb1ELb1ELb0ELb0ELb0ELb1ELb1ELb1ELb1ELb0EEENS1_21CollectiveEpilogueFwdINS6_IJSA_SB_SA_EEES9_NS_10bfloat16_tESF_Li256ELb1ELb1ELb1ELb1EEENS1_36VarlenDynamicPersistentTileSchedulerILi128ELi128ELi256ELi128ELb1ELb1ELb1ELb0ELb1ELb1EEEEEEEEEvNT_6ParamsE)
        /*044c*/ 	.word	0x00000058


	//----- nvinfo : EIATTR_MIN_STACK_SIZE
	.align		4
.L_241:
        /*0450*/ 	.byte	0x04, 0x12
        /*0452*/ 	.short	(.L_243 - .L_242)
	.align		4
.L_242:
        /*0454*/ 	.word	index@(_ZN7cutlass13device_kernelIN5flash11enable_sm90INS1_16FlashAttnFwdSm90INS1_25CollectiveMainloopFwdSm90ILi2EN4cute5tupleIJNS5_1CILi1EEES8_S8_EEENS6_IJNS7_ILi128EEESA_NS7_ILi256EEEEEELi256ENS_12float_e4m3_tEfNS_4arch4Sm90ELb0ELb0ELb1ELb1ELb0ELb1ELb0ELb1ELb1ELb1ELb1ELb0EEENS1_21CollectiveEpilogueFwdINS6_IJSA_SB_SA_EEES9_NS_10bfloat16_tESF_Li256ELb1ELb1ELb1ELb1EEENS1_36VarlenDynamicPersistentTileSchedulerILi128ELi128ELi256ELi128ELb1ELb1ELb1ELb0ELb1ELb1EEEEEEEEEvNT_6ParamsE)
        /*0458*/ 	.word	0x000001c8


	//----- nvinfo : EIATTR_MIN_STACK_SIZE
	.align		4
.L_243:
        /*045c*/ 	.byte	0x04, 0x12
        /*045e*/ 	.short	(.L_245 - .L_244)
	.align		4
.L_244:
        /*0460*/ 	.word	index@(_ZN7cutlass13device_kernelIN5flash11enable_sm90INS1_16FlashAttnFwdSm90INS1_25CollectiveMainloopFwdSm90ILi2EN4cute5tupleIJNS5_1CILi1EEES8_S8_EEENS6_IJNS7_ILi128EEENS7_ILi64EEENS7_ILi256EEEEEELi256ENS_12float_e4m3_tEfNS_4arch4Sm90ELb0ELb1ELb1ELb0ELb0ELb0ELb0ELb1ELb1ELb1ELb1ELb0EEENS1_21CollectiveEpilogueFwdINS6_IJSA_SC_SB_EEES9_NS_10bfloat16_tESG_Li256ELb0ELb1ELb1ELb1EEENS1_19SingleTileSchedulerILb0ELb1ELb1ELi128EEEEEEEEEvNT_6ParamsE)
        /*0464*/ 	.word	0x00000020


	//----- nvinfo : EIATTR_MIN_STACK_SIZE
	.align		4
.L_245:
        /*0468*/ 	.byte	0x04, 0x12
        /*046a*/ 	.short	(.L_247 - .L_246)
	.align		4
.L_246:
        /*046c*/ 	.word	index@(_ZN7cutlass13device_kernelIN5flash11enable_sm90INS1_16FlashAttnFwdSm90INS1_25CollectiveMainloopFwdSm90ILi2EN4cute5tupleIJNS5_1CILi1EEES8_S8_EEENS6_IJNS7_ILi128EEENS7_ILi64EEENS7_ILi256EEEEEELi256ENS_12float_e4m3_tEfNS_4arch4Sm90ELb0ELb1ELb1ELb1ELb0ELb0ELb0ELb1ELb1ELb1ELb1ELb0EEENS1_21CollectiveEpilogueFwdINS6_IJSA_SC_SB_EEES9_NS_10bfloat16_tESG_Li256ELb1ELb1ELb1ELb1EEENS1_36VarlenDynamicPersistentTileSchedulerILi128ELi64ELi256ELi128ELb1ELb1ELb1ELb1ELb0ELb1EEEEEEEEEvNT_6ParamsE)
        /*0470*/ 	.word	0x00000048


	//----- nvinfo : EIATTR_MIN_STACK_SIZE
	.align		4
.L_247:
        /*0474*/ 	.byte	0x04, 0x12
        /*0476*/ 	.short	(.L_249 - .L_248)
	.align		4
.L_248:
        /*0478*/ 	.word	index@(_ZN7cutlass13device_kernelIN5flash11enable_sm90INS1_16FlashAttnFwdSm90INS1_25CollectiveMainloopFwdSm90ILi2EN4cute5tupleIJNS5_1CILi1EEES8_S8_EEENS6_IJNS7_ILi128EEENS7_ILi64EEENS7_ILi256EEEEEELi256ENS_12float_e4m3_tEfNS_4arch4Sm90ELb0ELb1ELb1ELb1ELb0ELb1ELb0ELb1ELb1ELb1ELb1ELb0EEENS1_21CollectiveEpilogueFwdINS6_IJSA_SC_SB_EEES9_NS_10bfloat16_tESG_Li256ELb1ELb1ELb1ELb1EEENS1_36VarlenDynamicPersistentTileSchedulerILi128ELi64ELi256ELi128ELb1ELb1ELb1ELb1ELb0ELb1EEEEEEEEEvNT_6ParamsE)
        /*047c*/ 	.word	0x000000b8


	//----- nvinfo : EIATTR_MIN_STACK_SIZE
	.align		4
.L_249:
        /*0480*/ 	.byte	0x04, 0x12
        /*0482*/ 	.short	(.L_251 - .L_250)
	.align		4
.L_250:
        /*0484*/ 	.word	index@(_ZN7cutlass13device_kernelIN5flash11enable_sm90INS1_16FlashAttnFwdSm90INS1_25CollectiveMainloopFwdSm90ILi2EN4cute5tupleIJNS5_1CILi1EEES8_S8_EEENS6_IJNS7_ILi128EEESA_NS7_ILi256EEEEEELi256ENS_12float_e4m3_tEfNS_4arch4Sm90ELb1ELb0ELb1ELb0ELb0ELb0ELb0ELb1ELb1ELb1ELb1ELb0EEENS1_21CollectiveEpilogueFwdINS6_IJSA_SB_SA_EEES9_NS_10bfloat16_tESF_Li256ELb0ELb1ELb1ELb1EEENS1_19SingleTileSchedulerILb0ELb1ELb1ELi128EEEEEEEEEvNT_6ParamsE)
        /*0488*/ 	.word	0x00000038


	//----- nvinfo : EIATTR_MIN_STACK_SIZE
	.align		4
.L_251:
        /*048c*/ 	.byte	0x04, 0x12
        /*048e*/ 	.short	(.L_253 - .L_252)
	.align		4
.L_252:
        /*0490*/ 	.word	index@(_ZN7cutlass13device_kernelIN5flash11enable_sm90INS1_16FlashAttnFwdSm90INS1_25CollectiveMainloopFwdSm90ILi2EN4cute5tupleIJNS5_1CILi1EEES8_S8_EEENS6_IJNS7_ILi128EEESA_NS7_ILi256EEEEEELi256ENS_12float_e4m3_tEfNS_4arch4Sm90ELb1ELb0ELb1ELb1ELb0ELb0ELb0ELb1ELb1ELb1ELb1ELb0EEENS1_21CollectiveEpilogueFwdINS6_IJSA_SB_SA_EEES9_NS_10bfloat16_tESF_Li256ELb1ELb1ELb1ELb1EEENS1_36VarlenDynamicPersistentTileSchedulerILi128ELi128ELi256ELi128ELb1ELb1ELb1ELb1ELb1ELb1EEEEEEEEEvNT_6ParamsE)
        /*0494*/ 	.word	0x00000058


	//----- nvinfo : EIATTR_MIN_STACK_SIZE
	.align		4
.L_253:
        /*0498*/ 	.byte	0x04, 0x12
        /*049a*/ 	.short	(.L_255 - .L_254)
	.align		4
.L_254:
        /*049c*/ 	.word	index@(_ZN7cutlass13device_kernelIN5flash11enable_sm90INS1_16FlashAttnFwdSm90INS1_25CollectiveMainloopFwdSm90ILi2EN4cute5tupleIJNS5_1CILi1EEES8_S8_EEENS6_IJNS7_ILi128EEESA_NS7_ILi256EEEEEELi256ENS_12float_e4m3_tEfNS_4arch4Sm90ELb1ELb0ELb1ELb1ELb0ELb1ELb0ELb1ELb1ELb1ELb1ELb0EEENS1_21CollectiveEpilogueFwdINS6_IJSA_SB_SA_EEES9_NS_10bfloat16_tESF_Li256ELb1ELb1ELb1ELb1EEENS1_36VarlenDynamicPersistentTileSchedulerILi128ELi128ELi256ELi128ELb1ELb1ELb1ELb1ELb1ELb1EEEEEEEEEvNT_6ParamsE)
        /*04a0*/ 	.word	0x000001d0


	//----- nvinfo : EIATTR_MIN_STACK_SIZE
	.align		4
.L_255:
        /*04a4*/ 	.byte	0x04, 0x12
        /*04a6*/ 	.short	(.L_257 - .L_256)
	.align		4
.L_256:
        /*04a8*/ 	.word	index@(_ZN7cutlass13device_kernelIN5flash11enable_sm90INS1_16FlashAttnFwdSm90INS1_25CollectiveMainloopFwdSm90ILi2EN4cute5tupleIJNS5_1CILi1EEES8_S8_EEENS6_IJNS7_ILi128EEENS7_ILi160EEENS7_ILi192EEEEEELi192ENS_12float_e4m3_tEfNS_4arch4Sm90ELb0ELb0ELb1ELb0ELb0ELb0ELb0ELb1ELb1ELb1ELb1ELb0EEENS1_21CollectiveEpilogueFwdINS6_IJSA_SC_SB_EEES9_NS_10bfloat16_tESG_Li256ELb0ELb1ELb1ELb1EEENS1_19SingleTileSchedulerILb0ELb1ELb1ELi128EEEEEEEEEvNT_6ParamsE)
        /*04ac*/ 	.word	0x00000020


	//----- nvinfo : EIATTR_MIN_STACK_SIZE
	.align		4
.L_257:
        /*04b0*/ 	.byte	0x04, 0x12
        /*04b2*/ 	.short	(.L_259 - .L_258)
	.align		4
.L_258:
        /*04b4*/ 	.word	index@(_ZN7cutlass13device_kernelIN5flash11enable_sm90INS1_16FlashAttnFwdSm90INS1_25CollectiveMainloopFwdSm90ILi2EN4cute5tupleIJNS5_1CILi1EEES8_S8_EEENS6_IJNS7_ILi128EEENS7_ILi160EEENS7_ILi192EEEEEELi192ENS_12float_e4m3_tEfNS_4arch4Sm90ELb0ELb0ELb1ELb1ELb0ELb0ELb0ELb1ELb1ELb1ELb1ELb0EEENS1_21CollectiveEpilogueFwdINS6_IJSA_SC_SB_EEES9_NS_10bfloat16_tESG_Li256ELb1ELb1ELb1ELb1EEENS1_36VarlenDynamicPersistentTileSchedulerILi128ELi160ELi256ELi128ELb1ELb1ELb1ELb0ELb1ELb1EEEEEEEEEvNT_6ParamsE)
        /*04b8*/ 	.word	0x00000048


	//----- nvinfo : EIATTR_MIN_STACK_SIZE
	.align		4
.L_259:
        /*04bc*/ 	.byte	0x04, 0x12
        /*04be*/ 	.short	(.L_261 - .L_260)
	.align		4
.L_260:
        /*04c0*/ 	.word	index@(_ZN7cutlass13device_kernelIN5flash11enable_sm90INS1_16FlashAttnFwdSm90INS1_25CollectiveMainloopFwdSm90ILi2EN4cute5tupleIJNS5_1CILi1EEES8_S8_EEENS6_IJNS7_ILi128EEENS7_ILi160EEENS7_ILi192EEEEEELi192ENS_12float_e4m3_tEfNS_4arch4Sm90ELb0ELb0ELb1ELb1ELb0ELb1ELb0ELb1ELb1ELb1ELb1ELb0EEENS1_21CollectiveEpilogueFwdINS6_IJSA_SC_SB_EEES9_NS_10bfloat16_tESG_Li256ELb1ELb1ELb1ELb1EEENS1_36VarlenDynamicPersistentTileSchedulerILi128ELi160ELi256ELi128ELb1ELb1ELb1ELb0ELb1ELb1EEEEEEEEEvNT_6ParamsE)
        /*04c4*/ 	.word	0x000000e8


	//----- nvinfo : EIATTR_MIN_STACK_SIZE
	.align		4
.L_261:
        /*04c8*/ 	.byte	0x04, 0x12
        /*04ca*/ 	.short	(.L_263 - .L_262)
	.align		4
.L_262:
        /*04cc*/ 	.word	index@(_ZN7cutlass13device_kernelIN5flash11enable_sm90INS1_16FlashAttnFwdSm90INS1_25CollectiveMainloopFwdSm90ILi2EN4cute5tupleIJNS5_1CILi1EEES8_S8_EEENS6_IJNS7_ILi128EEESA_NS7_ILi192EEEEEELi192ENS_12float_e4m3_tEfNS_4arch4Sm90ELb0ELb1ELb1ELb0ELb0ELb0ELb0ELb1ELb1ELb1ELb1ELb0EEENS1_21CollectiveEpilogueFwdINS6_IJSA_SB_SA_EEES9_NS_10bfloat16_tESF_Li256ELb0ELb1ELb1ELb1EEENS1_19SingleTileSchedulerILb0ELb1ELb1ELi128EEEEEEEEEvNT_6ParamsE)
        /*04d0*/ 	.word	0x00000018


	//----- nvinfo : EIATTR_MIN_STACK_SIZE
	.align		4
.L_263:
        /*04d4*/ 	.byte	0x04, 0x12
        /*04d6*/ 	.short	(.L_265 - .L_264)
	.align		4
.L_264:
        /*04d8*/ 	.word	index@(_ZN7cutlass13device_kernelIN5flash11enable_sm90INS1_16FlashAttnFwdSm90INS1_25CollectiveMainloopFwdSm90ILi2EN4cute5tupleIJNS5_1CILi1EEES8_S8_EEENS6_IJNS7_ILi128EEESA_NS7_ILi192EEEEEELi192ENS_12float_e4m3_tEfNS_4arch4Sm90ELb0ELb1ELb1ELb1ELb0ELb0ELb0ELb1ELb1ELb1ELb1ELb0EEENS1_21CollectiveEpilogueFwdINS6_IJSA_SB_SA_EEES9_NS_10bfloat16_tESF_Li256ELb1ELb1ELb1ELb1EEENS1_36VarlenDynamicPersistentTileSchedulerILi128ELi128ELi256ELi128ELb1ELb1ELb1ELb1ELb0ELb1EEEEEEEEEvNT_6ParamsE)
        /*04dc*/ 	.word	0x00000048


	//----- nvinfo : EIATTR_MIN_STACK_SIZE
	.align		4
.L_265:
        /*04e0*/ 	.byte	0x04, 0x12
        /*04e2*/ 	.short	(.L_267 - .L_266)
	.align		4
.L_266:
        /*04e4*/ 	.word	index@(_ZN7cutlass13device_kernelIN5flash11enable_sm90INS1_16FlashAttnFwdSm90INS1_25CollectiveMainloopFwdSm90ILi2EN4cute5tupleIJNS5_1CILi1EEES8_S8_EEENS6_IJNS7_ILi128EEESA_NS7_ILi192EEEEEELi192ENS_12float_e4m3_tEfNS_4arch4Sm90ELb0ELb1ELb1ELb1ELb0ELb1ELb0ELb1ELb1ELb1ELb1ELb0EEENS1_21CollectiveEpilogueFwdINS6_IJSA_SB_SA_EEES9_NS_10bfloat16_tESF_Li256ELb1ELb1ELb1ELb1EEENS1_36VarlenDynamicPersistentTileSchedulerILi128ELi128ELi256ELi128ELb1ELb1ELb1ELb1ELb0ELb1EEEEEEEEEvNT_6ParamsE)
        /*04e8*/ 	.word	0x00000078


	//----- nvinfo : EIATTR_MIN_STACK_SIZE
	.align		4
.L_267:
        /*04ec*/ 	.byte	0x04, 0x12
        /*04ee*/ 	.short	(.L_269 - .L_268)
	.align		4
.L_268:
        /*04f0*/ 	.word	index@(_ZN7cutlass13device_kernelIN5flash11enable_sm90INS1_16FlashAttnFwdSm90INS1_25CollectiveMainloopFwdSm90ILi2EN4cute5tupleIJNS5_1CILi1EEES8_S8_EEENS6_IJNS7_ILi128EEENS7_ILi160EEENS7_ILi192EEEEEELi192ENS_12float_e4m3_tEfNS_4arch4Sm90ELb1ELb0ELb1ELb0ELb0ELb0ELb0ELb1ELb1ELb1ELb1ELb0EEENS1_21CollectiveEpilogueFwdINS6_IJSA_SC_SB_EEES9_NS_10bfloat16_tESG_Li256ELb0ELb1ELb1ELb1EEENS1_19SingleTileSchedulerILb0ELb1ELb1ELi128EEEEEEEEEvNT_6ParamsE)
        /*04f4*/ 	.word	0x00000028


	//----- nvinfo : EIATTR_MIN_STACK_SIZE
	.align		4
.L_269:
        /*04f8*/ 	.byte	0x04, 0x12
        /*04fa*/ 	.short	(.L_271 - .L_270)
	.align		4
.L_270:
        /*04fc*/ 	.word	index@(_ZN7cutlass13device_kernelIN5flash11enable_sm90INS1_16FlashAttnFwdSm90INS1_25CollectiveMainloopFwdSm90ILi2EN4cute5tupleIJNS5_1CILi1EEES8_S8_EEENS6_IJNS7_ILi128EEENS7_ILi160EEENS7_ILi192EEEEEELi192ENS_12float_e4m3_tEfNS_4arch4Sm90ELb1ELb0ELb1ELb1ELb0ELb0ELb0ELb1ELb1ELb1ELb1ELb0EEENS1_21CollectiveEpilogueFwdINS6_IJSA_SC_SB_EEES9_NS_10bfloat16_tESG_Li256ELb1ELb1ELb1ELb1EEENS1_36VarlenDynamicPersistentTileSchedulerILi128ELi160ELi256ELi128ELb1ELb1ELb1ELb1ELb1ELb1EEEEEEEEEvNT_6ParamsE)
        /*0500*/ 	.word	0x00000048


	//----- nvinfo : EIATTR_MIN_STACK_SIZE
	.align		4
.L_271:
        /*0504*/ 	.byte	0x04, 0x12
        /*0506*/ 	.short	(.L_273 - .L_272)
	.align		4
.L_272:
        /*0508*/ 	.word	index@(_ZN7cutlass13device_kernelIN5flash11enable_sm90INS1_16FlashAttnFwdSm90INS1_25CollectiveMainloopFwdSm90ILi2EN4cute5tupleIJNS5_1CILi1EEES8_S8_EEENS6_IJNS7_ILi128EEENS7_ILi160EEENS7_ILi192EEEEEELi192ENS_12float_e4m3_tEfNS_4arch4Sm90ELb1ELb0ELb1ELb1ELb0ELb1ELb0ELb1ELb1ELb1ELb1ELb0EEENS1_21CollectiveEpilogueFwdINS6_IJSA_SC_SB_EEES9_NS_10bfloat16_tESG_Li256ELb1ELb1ELb1ELb1EEENS1_36VarlenDynamicPersistentTileSchedulerILi128ELi160ELi256ELi128ELb1ELb1ELb1ELb1ELb1ELb1EEEEEEEEEvNT_6ParamsE)
        /*050c*/ 	.word	0x00000080


	//----- nvinfo : EIATTR_MIN_STACK_SIZE
	.align		4
.L_273:
        /*0510*/ 	.byte	0x04, 0x12
        /*0512*/ 	.short	(.L_275 - .L_274)
	.align		4
.L_274:
        /*0514*/ 	.word	index@(_ZN7cutlass13device_kernelIN5flash11enable_sm90INS1_16FlashAttnFwdSm90INS1_25CollectiveMainloopFwdSm90ILi2EN4cute5tupleIJNS5_1CILi1EEES8_S8_EEENS6_IJNS7_ILi128EEENS7_ILi224EEESA_EEELi128ENS_12float_e4m3_tEfNS_4arch4Sm90ELb0ELb0ELb1ELb0ELb0ELb0ELb0ELb1ELb1ELb1ELb1ELb0EEENS1_21CollectiveEpilogueFwdINS6_IJSA_SA_SB_EEES9_NS_10bfloat16_tESF_Li256ELb0ELb1ELb1ELb1EEENS1_19SingleTileSchedulerILb0ELb1ELb1ELi128EEEEEEEEEvNT_6ParamsE)
        /*0518*/ 	.word	0x00000028


	//----- nvinfo : EIATTR_MIN_STACK_SIZE
	.align		4
.L_275:
        /*051c*/ 	.byte	0x04, 0x12
        /*051e*/ 	.short	(.L_277 - .L_276)
	.align		4
.L_276:
        /*0520*/ 	.word	index@(_ZN7cutlass13device_kernelIN5flash11enable_sm90INS1_16FlashAttnFwdSm90INS1_25CollectiveMainloopFwdSm90ILi2EN4cute5tupleIJNS5_1CILi1EEES8_S8_EEENS6_IJNS7_ILi128EEENS7_ILi224EEESA_EEELi128ENS_12float_e4m3_tEfNS_4arch4Sm90ELb0ELb0ELb1ELb1ELb0ELb0ELb0ELb1ELb1ELb1ELb1ELb0EEENS1_21CollectiveEpilogueFwdINS6_IJSA_SA_SB_EEES9_NS_10bfloat16_tESF_Li256ELb1ELb1ELb1ELb1EEENS1_36VarlenDynamicPersistentTileSchedulerILi128ELi224ELi256ELi128ELb1ELb1ELb1ELb0ELb1ELb1EEEEEEEEEvNT_6ParamsE)
        /*0524*/ 	.word	0x00000050


	//----- nvinfo : EIATTR_MIN_STACK_SIZE
	.align		4
.L_277:
        /*0528*/ 	.byte	0x04, 0x12
        /*052a*/ 	.short	(.L_279 - .L_278)
	.align		4
.L_278:
        /*052c*/ 	.word	index@(_ZN7cutlass13device_kernelIN5flash11enable_sm90INS1_16FlashAttnFwdSm90INS1_25CollectiveMainloopFwdSm90ILi2EN4cute5tupleIJNS5_1CILi1EEES8_S8_EEENS6_IJNS7_ILi128EEENS7_ILi224EEESA_EEELi128ENS_12float_e4m3_tEfNS_4arch4Sm90ELb0ELb0ELb1ELb1ELb0ELb1ELb0ELb1ELb1ELb1ELb1ELb0EEENS1_21CollectiveEpilogueFwdINS6_IJSA_SA_SB_EEES9_NS_10bfloat16_tESF_Li256ELb1ELb1ELb1ELb1EEENS1_36VarlenDynamicPersistentTileSchedulerILi128ELi224ELi256ELi128ELb1ELb1ELb1ELb0ELb1ELb1EEEEEEEEEvNT_6ParamsE)
        /*0530*/ 	.word	0x00000128


	//----- nvinfo : EIATTR_MIN_STACK_SIZE
	.align		4
.L_279:
        /*0534*/ 	.byte	0x04, 0x12
        /*0536*/ 	.short	(.L_281 - .L_280)
	.align		4
.L_280:
        /*0538*/ 	.word	index@(_ZN7cutlass13device_kernelIN5flash11enable_sm90INS1_16FlashAttnFwdSm90INS1_25CollectiveMainloopFwdSm90ILi2EN4cute5tupleIJNS5_1CILi1EEES8_S8_EEENS6_IJNS7_ILi128EEENS7_ILi192EEESA_EEELi128ENS_12float_e4m3_tEfNS_4arch4Sm90ELb0ELb1ELb1ELb0ELb0ELb0ELb0ELb1ELb1ELb1ELb1ELb0EEENS1_21CollectiveEpilogueFwdINS6_IJSA_SA_SB_EEES9_NS_10bfloat16_tESF_Li256ELb0ELb1ELb1ELb1EEENS1_19SingleTileSchedulerILb0ELb1ELb1ELi128EEEEEEEEEvNT_6ParamsE)
        /*053c*/ 	.word	0x00000018


	//----- nvinfo : EIATTR_MIN_STACK_SIZE
	.align		4
.L_281:
        /*0540*/ 	.byte	0x04, 0x12
        /*0542*/ 	.short	(.L_283 - .L_282)
	.align		4
.L_282:
        /*0544*/ 	.word	index@(_ZN7cutlass13device_kernelIN5flash11enable_sm90INS1_16FlashAttnFwdSm90INS1_25CollectiveMainloopFwdSm90ILi2EN4cute5tupleIJNS5_1CILi1EEES8_S8_EEENS6_IJNS7_ILi128EEENS7_ILi192EEESA_EEELi128ENS_12float_e4m3_tEfNS_4arch4Sm90ELb0ELb1ELb1ELb1ELb0ELb0ELb0ELb1ELb1ELb1ELb1ELb0EEENS1_21CollectiveEpilogueFwdINS6_IJSA_SA_SB_EEES9_NS_10bfloat16_tESF_Li256ELb1ELb1ELb1ELb1EEENS1_36VarlenDynamicPersistentTileSchedulerILi128ELi192ELi256ELi128ELb1ELb1ELb1ELb1ELb0ELb1EEEEEEEEEvNT_6ParamsE)
        /*0548*/ 	.word	0x00000040


	//----- nvinfo : EIATTR_MIN_STACK_SIZE
	.align		4
.L_283:
        /*054c*/ 	.byte	0x04, 0x12
        /*054e*/ 	.short	(.L_285 - .L_284)
	.align		4
.L_284:
        /*0550*/ 	.word	index@(_ZN7cutlass13device_kernelIN5flash11enable_sm90INS1_16FlashAttnFwdSm90INS1_25CollectiveMainloopFwdSm90ILi2EN4cute5tupleIJNS5_1CILi1EEES8_S8_EEENS6_IJNS7_ILi128EEENS7_ILi192EEESA_EEELi128ENS_12float_e4m3_tEfNS_4arch4Sm90ELb0ELb1ELb1ELb1ELb0ELb1ELb0ELb1ELb1ELb1ELb1ELb0EEENS1_21CollectiveEpilogueFwdINS6_IJSA_SA_SB_EEES9_NS_10bfloat16_tESF_Li256ELb1ELb1ELb1ELb1EEENS1_36VarlenDynamicPersistentTileSchedulerILi128ELi192ELi256ELi128ELb1ELb1ELb1ELb1ELb0ELb1EEEEEEEEEvNT_6ParamsE)
        /*0554*/ 	.word	0x00000068


	//----- nvinfo : EIATTR_MIN_STACK_SIZE
	.align		4
.L_285:
        /*0558*/ 	.byte	0x04, 0x12
        /*055a*/ 	.short	(.L_287 - .L_286)
	.align		4
.L_286:
        /*055c*/ 	.word	index@(_ZN7cutlass13device_kernelIN5flash11enable_sm90INS1_16FlashAttnFwdSm90INS1_25CollectiveMainloopFwdSm90ILi2EN4cute5tupleIJNS5_1CILi1EEES8_S8_EEENS6_IJNS7_ILi128EEENS7_ILi224EEESA_EEELi128ENS_12float_e4m3_tEfNS_4arch4Sm90ELb1ELb0ELb1ELb0ELb0ELb0ELb0ELb1ELb1ELb1ELb1ELb0EEENS1_21CollectiveEpilogueFwdINS6_IJSA_SA_SB_EEES9_NS_10bfloat16_tESF_Li256ELb0ELb1ELb1ELb1EEENS1_19SingleTileSchedulerILb0ELb1ELb1ELi128EEEEEEEEEvNT_6ParamsE)
        /*0560*/ 	.word	0x00000028


	//----- nvinfo : EIATTR_MIN_STACK_SIZE
	.align		4
.L_287:
        /*0564*/ 	.byte	0x04, 0x12
        /*0566*/ 	.short	(.L_289 - .L_288)
	.align		4
.L_288:
        /*0568*/ 	.word	index@(_ZN7cutlass13device_kernelIN5flash11enable_sm90INS1_16FlashAttnFwdSm90INS1_25CollectiveMainloopFwdSm90ILi2EN4cute5tupleIJNS5_1CILi1EEES8_S8_EEENS6_IJNS7_ILi128EEENS7_ILi224EEESA_EEELi128ENS_12float_e4m3_tEfNS_4arch4Sm90ELb1ELb0ELb1ELb1ELb0ELb0ELb0ELb1ELb1ELb1ELb1ELb0EEENS1_21CollectiveEpilogueFwdINS6_IJSA_SA_SB_EEES9_NS_10bfloat16_tESF_Li256ELb1ELb1ELb1ELb1EEENS1_36VarlenDynamicPersistentTileSchedulerILi128ELi224ELi256ELi128ELb1ELb1ELb1ELb1ELb1ELb1EEEEEEEEEvNT_6ParamsE)
        /*056c*/ 	.word	0x00000048


	//----- nvinfo : EIATTR_MIN_STACK_SIZE
	.align		4
.L_289:
        /*0570*/ 	.byte	0x04, 0x12
        /*0572*/ 	.short	(.L_291 - .L_290)
	.align		4
.L_290:
        /*0574*/ 	.word	index@(_ZN7cutlass13device_kernelIN5flash11enable_sm90INS1_16FlashAttnFwdSm90INS1_25CollectiveMainloopFwdSm90ILi2EN4cute5tupleIJNS5_1CILi1EEES8_S8_EEENS6_IJNS7_ILi128EEENS7_ILi224EEESA_EEELi128ENS_12float_e4m3_tEfNS_4arch4Sm90ELb1ELb0ELb1ELb1ELb0ELb1ELb0ELb1ELb1ELb1ELb1ELb0EEENS1_21CollectiveEpilogueFwdINS6_IJSA_SA_SB_EEES9_NS_10bfloat16_tESF_Li256ELb1ELb1ELb1ELb1EEENS1_36VarlenDynamicPersistentTileSchedulerILi128ELi224ELi256ELi128ELb1ELb1ELb1ELb1ELb1ELb1EEEEEEEEEvNT_6ParamsE)
        /*0578*/ 	.word	0x00000100


	//----- nvinfo : EIATTR_MIN_STACK_SIZE
	.align		4
.L_291:
        /*057c*/ 	.byte	0x04, 0x12
        /*057e*/ 	.short	(.L_293 - .L_292)
	.align		4
.L_292:
        /*0580*/ 	.word	index@(_ZN7cutlass13device_kernelIN5flash11enable_sm90INS1_16FlashAttnFwdSm90INS1_25CollectiveMainloopFwdSm90ILi2EN4cute5tupleIJNS5_1CILi1EEES8_S8_EEENS6_IJNS7_ILi192EEENS7_ILi128EEENS7_ILi96EEEEEELi96ENS_12float_e4m3_tEfNS_4arch4Sm90ELb0ELb0ELb1ELb0ELb0ELb0ELb0ELb1ELb1ELb1ELb1ELb0EEENS1_21CollectiveEpilogueFwdINS6_IJSA_SC_SB_EEES9_NS_10bfloat16_tESG_Li384ELb0ELb1ELb1ELb1EEENS1_19SingleTileSchedulerILb0ELb1ELb1ELi192EEEEEEEEEvNT_6ParamsE)
        /*0584*/ 	.word	0x00000000


	//----- nvinfo : EIATTR_MIN_STACK_SIZE
	.align		4
.L_293:
        /*0588*/ 	.byte	0x04, 0x12
        /*058a*/ 	.short	(.L_295 - .L_294)
	.align		4
.L_294:
        /*058c*/ 	.word	index@(_ZN7cutlass13device_kernelIN5flash11enable_sm90INS1_16FlashAttnFwdSm90INS1_25CollectiveMainloopFwdSm90ILi2EN4cute5tupleIJNS5_1CILi1EEES8_S8_EEENS6_IJNS7_ILi192EEENS7_ILi128EEENS7_ILi96EEEEEELi96ENS_12float_e4m3_tEfNS_4arch4Sm90ELb0ELb0ELb1ELb1ELb0ELb0ELb0ELb1ELb1ELb1ELb1ELb0EEENS1_21CollectiveEpilogueFwdINS6_IJSA_SC_SB_EEES9_NS_10bfloat16_tESG_Li384ELb1ELb1ELb1ELb1EEENS1_36VarlenDynamicPersistentTileSchedulerILi192ELi128ELi384ELi128ELb1ELb1ELb1ELb0ELb1ELb1EEEEEEEEEvNT_6ParamsE)
        /*0590*/ 	.word	0x00000030


	//----- nvinfo : EIATTR_MIN_STACK_SIZE
	.align		4
.L_295:
        /*0594*/ 	.byte	0x04, 0x12
        /*0596*/ 	.short	(.L_297 - .L_296)
	.align		4
.L_296:
        /*0598*/ 	.word	index@(_ZN7cutlass13device_kernelIN5flash11enable_sm90INS1_16FlashAttnFwdSm90INS1_25CollectiveMainloopFwdSm90ILi2EN4cute5tupleIJNS5_1CILi1EEES8_S8_EEENS6_IJNS7_ILi192EEENS7_ILi128EEENS7_ILi96EEEEEELi96ENS_12float_e4m3_tEfNS_4arch4Sm90ELb0ELb0ELb1ELb1ELb0ELb1ELb0ELb1ELb1ELb1ELb1ELb0EEENS1_21CollectiveEpilogueFwdINS6_IJSA_SC_SB_EEES9_NS_10bfloat16_tESG_Li384ELb1ELb1ELb1ELb1EEENS1_36VarlenDynamicPersistentTileSchedulerILi192ELi128ELi384ELi128ELb1ELb1ELb1ELb0ELb1ELb1EEEEEEEEEvNT_6ParamsE)
        /*059c*/ 	.word	0x000000a0


	//----- nvinfo : EIATTR_MIN_STACK_SIZE
	.align		4
.L_297:
        /*05a0*/ 	.byte	0x04, 0x12
        /*05a2*/ 	.short	(.L_299 - .L_298)
	.align		4
.L_298:
        /*05a4*/ 	.word	index@(_ZN7cutlass13device_kernelIN5flash11enable_sm90INS1_16FlashAttnFwdSm90INS1_25CollectiveMainloopFwdSm90ILi2EN4cute5tupleIJNS5_1CILi1EEES8_S8_EEENS6_IJNS7_ILi192EEENS7_ILi128EEENS7_ILi96EEEEEELi96ENS_12float_e4m3_tEfNS_4arch4Sm90ELb0ELb1ELb1ELb0ELb0ELb0ELb0ELb1ELb1ELb1ELb1ELb0EEENS1_21CollectiveEpilogueFwdINS6_IJSA_SC_SB_EEES9_NS_10bfloat16_tESG_Li384ELb0ELb1ELb1ELb1EEENS1_19SingleTileSchedulerILb0ELb1ELb1ELi192EEEEEEEEEvNT_6ParamsE)
        /*05a8*/ 	.word	0x00000000


	//----- nvinfo : EIATTR_MIN_STACK_SIZE
	.align		4
.L_299:
        /*05ac*/ 	.byte	0x04, 0x12
        /*05ae*/ 	.short	(.L_301 - .L_300)
	.align		4
.L_300:
        /*05b0*/ 	.word	index@(_ZN7cutlass13device_kernelIN5flash11enable_sm90INS1_16FlashAttnFwdSm90INS1_25CollectiveMainloopFwdSm90ILi2EN4cute5tupleIJNS5_1CILi1EEES8_S8_EEENS6_IJNS7_ILi192EEENS7_ILi128EEENS7_ILi96EEEEEELi96ENS_12float_e4m3_tEfNS_4arch4Sm90ELb0ELb1ELb1ELb1ELb0ELb0ELb0ELb1ELb1ELb1ELb1ELb0EEENS1_21CollectiveEpilogueFwdINS6_IJSA_SC_SB_EEES9_NS_10bfloat16_tESG_Li384ELb1ELb1ELb1ELb1EEENS1_36VarlenDynamicPersistentTileSchedulerILi192ELi128ELi384ELi128ELb1ELb1ELb1ELb1ELb0ELb1EEEEEEEEEvNT_6ParamsE)
        /*05b4*/ 	.word	0x00000028


	//----- nvinfo : EIATTR_MIN_STACK_SIZE
	.align		4
.L_301:
        /*05b8*/ 	.byte	0x04, 0x12
        /*05ba*/ 	.short	(.L_303 - .L_302)
	.align		4
.L_302:
        /*05bc*/ 	.word	index@(_ZN7cutlass13device_kernelIN5flash11enable_sm90INS1_16FlashAttnFwdSm90INS1_25CollectiveMainloopFwdSm90ILi2EN4cute5tupleIJNS5_1CILi1EEES8_S8_EEENS6_IJNS7_ILi192EEENS7_ILi128EEENS7_ILi96EEEEEELi96ENS_12float_e4m3_tEfNS_4arch4Sm90ELb0ELb1ELb1ELb1ELb0ELb1ELb0ELb1ELb1ELb1ELb1ELb0EEENS1_21CollectiveEpilogueFwdINS6_IJSA_SC_SB_EEES9_NS_10bfloat16_tESG_Li384ELb1ELb1ELb1ELb1EEENS1_36VarlenDynamicPersistentTileSchedulerILi192ELi128ELi384ELi128ELb1ELb1ELb1ELb1ELb0ELb1EEEEEEEEEvNT_6ParamsE)
        /*05c0*/ 	.word	0x00000088


	//----- nvinfo : EIATTR_MIN_STACK_SIZE
	.align		4
.L_303:
        /*05c4*/ 	.byte	0x04, 0x12
        /*05c6*/ 	.short	(.L_305 - .L_304)
	.align		4
.L_304:
        /*05c8*/ 	.word	index@(_ZN7cutlass13device_kernelIN5flash11enable_sm90INS1_16FlashAttnFwdSm90INS1_25CollectiveMainloopFwdSm90ILi2EN4cute5tupleIJNS5_1CILi1EEES8_S8_EEENS6_IJNS7_ILi192EEENS7_ILi128EEENS7_ILi96EEEEEELi96ENS_12float_e4m3_tEfNS_4arch4Sm90ELb1ELb0ELb1ELb0ELb0ELb0ELb0ELb1ELb1ELb1ELb1ELb0EEENS1_21CollectiveEpilogueFwdINS6_IJSA_SC_SB_EEES9_NS_10bfloat16_tESG_Li384ELb0ELb1ELb1ELb1EEENS1_19SingleTileSchedulerILb0ELb1ELb1ELi192EEEEEEEEEvNT_6ParamsE)
        /*05cc*/ 	.word	0x00000000


	//----- nvinfo : EIATTR_MIN_STACK_SIZE
	.align		4
.L_305:
        /*05d0*/ 	.byte	0x04, 0x12
        /*05d2*/ 	.short	(.L_307 - .L_306)
	.align		4
.L_306:
        /*05d4*/ 	.word	index@(_ZN7cutlass13device_kernelIN5flash11enable_sm90INS1_16FlashAttnFwdSm90INS1_25CollectiveMainloopFwdSm90ILi2EN4cute5tupleIJNS5_1CILi1EEES8_S8_EEENS6_IJNS7_ILi192EEENS7_ILi128EEENS7_ILi96EEEEEELi96ENS_12float_e4m3_tEfNS_4arch4Sm90ELb1ELb0ELb1ELb1ELb0ELb0ELb0ELb1ELb1ELb1ELb1ELb0EEENS1_21CollectiveEpilogueFwdINS6_IJSA_SC_SB_EEES9_NS_10bfloat16_tESG_Li384ELb1ELb1ELb1ELb1EEENS1_36VarlenDynamicPersistentTileSchedulerILi192ELi128ELi384ELi128ELb1ELb1ELb1ELb1ELb1ELb1EEEEEEEEEvNT_6ParamsE)
        /*05d8*/ 	.word	0x00000028


	//----- nvinfo : EIATTR_MIN_STACK_SIZE
	.align		4
.L_307:
        /*05dc*/ 	.byte	0x04, 0x12
        /*05de*/ 	.short	(.L_309 - .L_308)
	.align		4
.L_308:
        /*05e0*/ 	.word	index@(_ZN7cutlass13device_kernelIN5flash11enable_sm90INS1_16FlashAttnFwdSm90INS1_25CollectiveMainloopFwdSm90ILi2EN4cute5tupleIJNS5_1CILi1EEES8_S8_EEENS6_IJNS7_ILi192EEENS7_ILi128EEENS7_ILi96EEEEEELi96ENS_12float_e4m3_tEfNS_4arch4Sm90ELb1ELb0ELb1ELb1ELb0ELb1ELb0ELb1ELb1ELb1ELb1ELb0EEENS1_21CollectiveEpilogueFwdINS6_IJSA_SC_SB_EEES9_NS_10bfloat16_tESG_Li384ELb1ELb1ELb1ELb1EEENS1_36VarlenDynamicPersistentTileSchedulerILi192ELi128ELi384ELi128ELb1ELb1ELb1ELb1ELb1ELb1EEEEEEEEEvNT_6ParamsE)
        /*05e4*/ 	.word	0x00000098


	//----- nvinfo : EIATTR_MIN_STACK_SIZE
	.align		4
.L_309:
        /*05e8*/ 	.byte	0x04, 0x12
        /*05ea*/ 	.short	(.L_311 - .L_310)
	.align		4
.L_310:
        /*05ec*/ 	.word	index@(_ZN7cutlass13device_kernelIN5flash11enable_sm90INS1_16FlashAttnFwdSm90INS1_25CollectiveMainloopFwdSm90ILi2EN4cute5tupleIJNS5_1CILi1EEES8_S8_EEENS6_IJNS7_ILi192EEENS7_ILi160EEENS7_ILi64EEEEEELi64ENS_12float_e4m3_tEfNS_4arch4Sm90ELb0ELb0ELb1ELb0ELb0ELb0ELb0ELb1ELb1ELb1ELb1ELb0EEENS1_21CollectiveEpilogueFwdINS6_IJSA_SC_SB_EEES9_NS_10bfloat16_tESG_Li384ELb0ELb1ELb1ELb1EEENS1_19SingleTileSchedulerILb0ELb1ELb1ELi192EEEEEEEEEvNT_6ParamsE)
        /*05f0*/ 	.word	0x00000000


	//----- nvinfo : EIATTR_MIN_STACK_SIZE
	.align		4
.L_311:
        /*05f4*/ 	.byte	0x04, 0x12
        /*05f6*/ 	.short	(.L_313 - .L_312)
	.align		4
.L_312:
        /*05f8*/ 	.word	index@(_ZN7cutlass13device_kernelIN5flash11enable_sm90INS1_16FlashAttnFwdSm90INS1_25CollectiveMainloopFwdSm90ILi2EN4cute5tupleIJNS5_1CILi1EEES8_S8_EEENS6_IJNS7_ILi192EEENS7_ILi160EEENS7_ILi64EEEEEELi64ENS_12float_e4m3_tEfNS_4arch4Sm90ELb0ELb0ELb1ELb1ELb0ELb0ELb0ELb1ELb1ELb1ELb1ELb0EEENS1_21CollectiveEpilogueFwdINS6_IJSA_SC_SB_EEES9_NS_10bfloat16_tESG_Li384ELb1ELb1ELb1ELb1EEENS1_36VarlenDynamicPersistentTileSchedulerILi192ELi160ELi384ELi128ELb1ELb1ELb1ELb0ELb1ELb1EEEEEEEEEvNT_6ParamsE)
        /*05fc*/ 	.word	0x00000020


	//----- nvinfo : EIATTR_MIN_STACK_SIZE
	.align		4
.L_313:
        /*0600*/ 	.byte	0x04, 0x12
        /*0602*/ 	.short	(.L_315 - .L_314)
	.align		4
.L_314:
        /*0604*/ 	.word	index@(_ZN7cutlass13device_kernelIN5flash11enable_sm90INS1_16FlashAttnFwdSm90INS1_25CollectiveMainloopFwdSm90ILi2EN4cute5tupleIJNS5_1CILi1EEES8_S8_EEENS6_IJNS7_ILi192EEENS7_ILi160EEENS7_ILi64EEEEEELi64ENS_12float_e4m3_tEfNS_4arch4Sm90ELb0ELb0ELb1ELb1ELb0ELb1ELb0ELb1ELb1ELb1ELb1ELb0EEENS1_21CollectiveEpilogueFwdINS6_IJSA_SC_SB_EEES9_NS_10bfloat16_tESG_Li384ELb1ELb1ELb1ELb1EEENS1_36VarlenDynamicPersistentTileSchedulerILi192ELi160ELi384ELi128ELb1ELb1ELb1ELb0ELb1ELb1EEEEEEEEEvNT_6ParamsE)
        /*0608*/ 	.word	0x00000098


	//----- nvinfo : EIATTR_MIN_STACK_SIZE
	.align		4
.L_315:
        /*060c*/ 	.byte	0x04, 0x12
        /*060e*/ 	.short	(.L_317 - .L_316)
	.align		4
.L_316:
        /*0610*/ 	.word	index@(_ZN7cutlass13device_kernelIN5flash11enable_sm90INS1_16FlashAttnFwdSm90INS1_25CollectiveMainloopFwdSm90ILi2EN4cute5tupleIJNS5_1CILi1EEES8_S8_EEENS6_IJNS7_ILi192EEENS7_ILi160EEENS7_ILi64EEEEEELi64ENS_12float_e4m3_tEfNS_4arch4Sm90ELb0ELb1ELb1ELb0ELb0ELb0ELb0ELb1ELb1ELb1ELb1ELb0EEENS1_21CollectiveEpilogueFwdINS6_IJSA_SC_SB_EEES9_NS_10bfloat16_tESG_Li384ELb0ELb1ELb1ELb1EEENS1_19SingleTileSchedulerILb0ELb1ELb1ELi192EEEEEEEEEvNT_6ParamsE)
        /*0614*/ 	.word	0x00000000


	//----- nvinfo : EIATTR_MIN_STACK_SIZE
	.align		4
.L_317:
        /*0618*/ 	.byte	0x04, 0x12
        /*061a*/ 	.short	(.L_319 - .L_318)
	.align		4
.L_318:
        /*061c*/ 	.word	index@(_ZN7cutlass13device_kernelIN5flash11enable_sm90INS1_16FlashAttnFwdSm90INS1_25CollectiveMainloopFwdSm90ILi2EN4cute5tupleIJNS5_1CILi1EEES8_S8_EEENS6_IJNS7_ILi192EEENS7_ILi160EEENS7_ILi64EEEEEELi64ENS_12float_e4m3_tEfNS_4arch4Sm90ELb0ELb1ELb1ELb1ELb0ELb0ELb0ELb1ELb1ELb1ELb1ELb0EEENS1_21CollectiveEpilogueFwdINS6_IJSA_SC_SB_EEES9_NS_10bfloat16_tESG_Li384ELb1ELb1ELb1ELb1EEENS1_36VarlenDynamicPersistentTileSchedulerILi192ELi160ELi384ELi128ELb1ELb1ELb1ELb1ELb0ELb1EEEEEEEEEvNT_6ParamsE)
        /*0620*/ 	.word	0x00000018


	//----- nvinfo : EIATTR_MIN_STACK_SIZE
	.align		4
.L_319:
        /*0624*/ 	.byte	0x04, 0x12
        /*0626*/ 	.short	(.L_321 - .L_320)
	.align		4
.L_320:
        /*0628*/ 	.word	index@(_ZN7cutlass13device_kernelIN5flash11enable_sm90INS1_16FlashAttnFwdSm90INS1_25CollectiveMainloopFwdSm90ILi2EN4cute5tupleIJNS5_1CILi1EEES8_S8_EEENS6_IJNS7_ILi192EEENS7_ILi160EEENS7_ILi64EEEEEELi64ENS_12float_e4m3_tEfNS_4arch4Sm90ELb0ELb1ELb1ELb1ELb0ELb1ELb0ELb1ELb1ELb1ELb1ELb0EEENS1_21CollectiveEpilogueFwdINS6_IJSA_SC_SB_EEES9_NS_10bfloat16_tESG_Li384ELb1ELb1ELb1ELb1EEENS1_36VarlenDynamicPersistentTileSchedulerILi192ELi160ELi384ELi128ELb1ELb1ELb1ELb1ELb0ELb1EEEEEEEEEvNT_6ParamsE)
        /*062c*/ 	.word	0x00000078


	//----- nvinfo : EIATTR_MIN_STACK_SIZE
	.align		4
.L_321:
        /*0630*/ 	.byte	0x04, 0x12
        /*0632*/ 	.short	(.L_323 - .L_322)
	.align		4
.L_322:
        /*0634*/ 	.word	index@(_ZN7cutlass13device_kernelIN5flash11enable_sm90INS1_16FlashAttnFwdSm90INS1_25CollectiveMainloopFwdSm90ILi2EN4cute5tupleIJNS5_1CILi1EEES8_S8_EEENS6_IJNS7_ILi192EEENS7_ILi160EEENS7_ILi64EEEEEELi64ENS_12float_e4m3_tEfNS_4arch4Sm90ELb1ELb0ELb1ELb0ELb0ELb0ELb0ELb1ELb1ELb1ELb1ELb0EEENS1_21CollectiveEpilogueFwdINS6_IJSA_SC_SB_EEES9_NS_10bfloat16_tESG_Li384ELb0ELb1ELb1ELb1EEENS1_19SingleTileSchedulerILb0ELb1ELb1ELi192EEEEEEEEEvNT_6ParamsE)
        /*0638*/ 	.word	0x00000000


	//----- nvinfo : EIATTR_MIN_STACK_SIZE
	.align		4
.L_323:
        /*063c*/ 	.byte	0x04, 0x12
        /*063e*/ 	.short	(.L_325 - .L_324)
	.align		4
.L_324:
        /*0640*/ 	.word	index@(_ZN7cutlass13device_kernelIN5flash11enable_sm90INS1_16FlashAttnFwdSm90INS1_25CollectiveMainloopFwdSm90ILi2EN4cute5tupleIJNS5_1CILi1EEES8_S8_EEENS6_IJNS7_ILi192EEENS7_ILi160EEENS7_ILi64EEEEEELi64ENS_12float_e4m3_tEfNS_4arch4Sm90ELb1ELb0ELb1ELb1ELb0ELb0ELb0ELb1ELb1ELb1ELb1ELb0EEENS1_21CollectiveEpilogueFwdINS6_IJSA_SC_SB_EEES9_NS_10bfloat16_tESG_Li384ELb1ELb1ELb1ELb1EEENS1_36VarlenDynamicPersistentTileSchedulerILi192ELi160ELi384ELi128ELb1ELb1ELb1ELb1ELb1ELb1EEEEEEEEEvNT_6ParamsE)
        /*0644*/ 	.word	0x00000020


	//----- nvinfo : EIATTR_MIN_STACK_SIZE
	.align		4
.L_325:
        /*0648*/ 	.byte	0x04, 0x12
        /*064a*/ 	.short	(.L_327 - .L_326)
	.align		4
.L_326:
        /*064c*/ 	.word	index@(_ZN7cutlass13device_kernelIN5flash11enable_sm90INS1_16FlashAttnFwdSm90INS1_25CollectiveMainloopFwdSm90ILi2EN4cute5tupleIJNS5_1CILi1EEES8_S8_EEENS6_IJNS7_ILi192EEENS7_ILi160EEENS7_ILi64EEEEEELi64ENS_12float_e4m3_tEfNS_4arch4Sm90ELb1ELb0ELb1ELb1ELb0ELb1ELb0ELb1ELb1ELb1ELb1ELb0EEENS1_21CollectiveEpilogueFwdINS6_IJSA_SC_SB_EEES9_NS_10bfloat16_tESG_Li384ELb1ELb1ELb1ELb1EEENS1_36VarlenDynamicPersistentTileSchedulerILi192ELi160ELi384ELi128ELb1ELb1ELb1ELb1ELb1ELb1EEEEEEEEEvNT_6ParamsE)
        /*0650*/ 	.word	0x00000090
.L_327:


//--------------------- .nv.compat                --------------------------
	.section	.nv.compat,"",@"SHT_CUDA_COMPAT_INFO"
	.align	4
        /*0000*/ 	.byte	0x02, 0x09, 0x01, 0x00, 0x02, 0x02, 0x04, 0x00, 0x02, 0x05, 0x05, 0x00, 0x03, 0x07, 0x01, 0x01
        /*0010*/ 	.byte	0x02, 0x03, 0x01, 0x00, 0x02, 0x06, 0x01, 0x00, 0x04, 0x0b, 0x08, 0x00, 0x00, 0x00, 0x00, 0x00
        /*0020*/ 	.byte	0x00, 0x00, 0x00, 0x00


//--------------------- .nv.info._ZN7cutlass13device_kernelIN5flash11enable_sm90INS1_16FlashAttnFwdSm90INS1_25CollectiveMainloopFwdSm90ILi2EN4cute5tupleIJNS5_1CILi1EEES8_S8_EEENS6_IJNS7_ILi128EEESA_NS7_ILi256EEEEEELi256ENS_12float_e4m3_tEfNS_4arch4Sm90ELb0ELb0ELb1ELb0ELb0ELb0ELb0ELb1ELb1ELb1ELb1ELb0EEENS1_21CollectiveEpilogueFwdINS6_IJSA_SB_SA_EEES9_NS_10bfloat16_tESF_Li256ELb0ELb1ELb1ELb1EEENS1_19SingleTileSchedulerILb0ELb1ELb1ELi128EEEEEEEEEvNT_6ParamsE --------------------------
	.section	.nv.info._ZN7cutlass13device_kernelIN5flash11enable_sm90INS1_16FlashAttnFwdSm90INS1_25CollectiveMainloopFwdSm90ILi2EN4cute5tupleIJNS5_1CILi1EEES8_S8_EEENS6_IJNS7_ILi128EEESA_NS7_ILi256EEEEEELi256ENS_12float_e4m3_tEfNS_4arch4Sm90ELb0ELb0ELb1ELb0ELb0ELb0ELb0ELb1ELb1ELb1ELb1ELb0EEENS1_21CollectiveEpilogueFwdINS6_IJSA_SB_SA_EEES9_NS_10bfloat16_tESF_Li256ELb0ELb1ELb1ELb1EEENS1_19SingleTileSchedulerILb0ELb1ELb1ELi128EEEEEEEEEvNT_6ParamsE,"",@"SHT_CUDA_INFO"
	.sectionflags	@""
	.align	4


	//----- nvinfo : EIATTR_CUDA_API_VERSION
	.align		4
        /*0000*/ 	.byte	0x04, 0x37
        /*0002*/ 	.short	(.L_329 - .L_328)
.L_328:
        /*0004*/ 	.word	0x00000082


	//----- nvinfo : EIATTR_KPARAM_INFO
	.align		4
.L_329:
        /*0008*/ 	.byte	0x04, 0x17
        /*000a*/ 	.short	(.L_331 - .L_330)
.L_330:
        /*000c*/ 	.word	0x00000000
        /*0010*/ 	.short	0x0000
        /*0012*/ 	.short	0x0070
        /*0014*/ 	.byte	0x00, 0xf0, 0x01, 0x28


	//----- nvinfo : EIATTR_SPARSE_MMA_MASK
	.align		4
.L_331:
        /*0018*/ 	.byte	0x03, 0x50
        /*001a*/ 	.short	0x0000


	//----- nvinfo : EIATTR_MAXREG_COUNT
	.align		4
        /*001c*/ 	.byte	0x03, 0x1b
        /*001e*/ 	.short	0x00a8


	//----- nvinfo : EIATTR_NUM_BARRIERS
	.align		4
        /*0020*/ 	.byte	0x02, 0x4c
        /*0022*/ 	.byte	0x10
	.zero		1


	//----- nvinfo : EIATTR_EXTERNS
	.align		4
        /*0024*/ 	.byte	0x04, 0x0f
        /*0026*/ 	.short	(.L_333 - .L_332)


	//   ....[0]....
	.align		4
.L_332:
        /*0028*/ 	.word	index@(__assertfail)


	//----- nvinfo : EIATTR_ANNOTATIONS
	.align		4
.L_333:
        /*002c*/ 	.byte	0x04, 0x55
        /*002e*/ 	.short	(.L_335 - .L_334)


	//   ....[0]....
.L_334:
        /*0030*/ 	.word	0x00000001
        /*0034*/ 	.byte	0x40, 0x09, 0x00, 0x00, 0x01, 0x00, 0x00, 0x00, 0xe0, 0x14, 0x00, 0x00, 0x01, 0x00, 0x00, 0x00
        /* <DEDUP_REMOVED lines=17> */
        /*0154*/ 	.byte	0x30, 0x00, 0x01, 0x00


	//----- nvinfo : EIATTR_MERCURY_ISA_VERSION
	.align		4
.L_335:
        /*0158*/ 	.byte	0x03, 0x5f
        /*015a*/ 	.short	0x0101


	//----- nvinfo : EIATTR_INT_WARP_WIDE_INSTR_OFFSETS
	.align		4
        /*015c*/ 	.byte	0x04, 0x31
        /*015e*/ 	.short	(.L_337 - .L_336)


	//   ....[0]....
.L_336:
        /*0160*/ 	.word	0x00000120


	//   ....[1]....
        /*0164*/ 	.word	0x000001c0


	//   ....[2]....
        /*0168*/ 	.word	0x00000230


	//----- nvinfo : EIATTR_COOP_GROUP_MASK_REGIDS
	.align		4
.L_337:
        /*016c*/ 	.byte	0x04, 0x29
        /*016e*/ 	.short	(.L_339 - .L_338)


	//   ....[0]....
.L_338:
        /*0170*/ 	.word	0xffffffff


	//   ....[1]....
        /*0174*/ 	.word	0xffffffff


	//   ....[2]....
        /*0178*/ 	.word	0xffffffff


	//   ....[3]....
        /*017c*/ 	.word	0xffffffff


	//   ....[4]....
        /*0180*/ 	.word	0xffffffff


	//   ....[5]....
        /*0184*/ 	.word	0xffffffff


	//   ....[6]....
        /*0188*/ 	.word	0xffffffff


	//   ....[7]....
        /*018c*/ 	.word	0xffffffff


	//   ....[8]....
        /*0190*/ 	.word	0xffffffff


	//   ....[9]....
        /*0194*/ 	.word	0xffffffff


	//   ....[10]....
        /*0198*/ 	.word	0xffffffff


	//   ....[11]....
        /*019c*/ 	.word	0xffffffff


	//   ....[12]....
        /*01a0*/ 	.word	0xffffffff


	//   ....[13]....
        /*01a4*/ 	.word	0xffffffff


	//   ....[14]....
        /*01a8*/ 	.word	0xffffffff


	//   ....[15]....
        /*01ac*/ 	.word	0xffffffff


	//   ....[16]....
        /*01b0*/ 	.word	0xffffffff


	//   ....[17]....
        /*01b4*/ 	.word	0xffffffff


	//   ....[18]....
        /*01b8*/ 	.word	0xffffffff


	//   ....[19]....
        /*01bc*/ 	.word	0xffffffff


	//   ....[20]....
        /*01c0*/ 	.word	0xffffffff


	//   ....[21]....
        /*01c4*/ 	.word	0xffffffff


	//   ....[22]....
        /*01c8*/ 	.word	0xffffffff


	//   ....[23]....
        /*01cc*/ 	.word	0xffffffff


	//   ....[24]....
        /*01d0*/ 	.word	0xffffffff


	//   ....[25]....
        /*01d4*/ 	.word	0xffffffff


	//   ....[26]....
        /*01d8*/ 	.word	0xffffffff


	//   ....[27]....
        /*01dc*/ 	.word	0xffffffff


	//   ....[28]....
        /*01e0*/ 	.word	0xffffffff


	//   ....[29]....
        /*01e4*/ 	.word	0xffffffff


	//   ....[30]....
        /*01e8*/ 	.word	0xffffffff


	//   ....[31]....
        /*01ec*/ 	.word	0xffffffff


	//   ....[32]....
        /*01f0*/ 	.word	0xffffffff


	//   ....[33]....
        /*01f4*/ 	.word	0xffffffff


	//   ....[34]....
        /*01f8*/ 	.word	0xffffffff


	//   ....[35]....
        /*01fc*/ 	.word	0xffffffff


	//   ....[36]....
        /*0200*/ 	.word	0xffffffff


	//   ....[37]....
        /*0204*/ 	.word	0xffffffff


	//   ....[38]....
        /*0208*/ 	.word	0xffffffff


	//   ....[39]....
        /*020c*/ 	.word	0xffffffff


	//   ....[40]....
        /*0210*/ 	.word	0xffffffff


	//   ....[41]....
        /*0214*/ 	.word	0xffffffff


	//   ....[42]....
        /*0218*/ 	.word	0xffffffff


	//   ....[43]....
        /*021c*/ 	.word	0xffffffff


	//   ....[44]....
        /*0220*/ 	.word	0xffffffff


	//   ....[45]....
        /*0224*/ 	.word	0xffffffff


	//   ....[46]....
        /*0228*/ 	.word	0xffffffff


	//   ....[47]....
        /*022c*/ 	.word	0xffffffff


	//   ....[48]....
        /*0230*/ 	.word	0xffffffff


	//   ....[49]....
        /*0234*/ 	.word	0xffffffff


	//   ....[50]....
        /*0238*/ 	.word	0xffffffff


	//   ....[51]....
        /*023c*/ 	.word	0xffffffff


	//   ....[52]....
        /*0240*/ 	.word	0xffffffff


	//   ....[53]....
        /*0244*/ 	.word	0xffffffff


	//   ....[54]....
        /*0248*/ 	.word	0xffffffff


	//   ....[55]....
        /*024c*/ 	.word	0xffffffff


	//   ....[56]....
        /*0250*/ 	.word	0xffffffff


	//   ....[57]....
        /*0254*/ 	.word	0xffffffff


	//   ....[58]....
        /*0258*/ 	.word	0xffffffff


	//   ....[59]....
        /*025c*/ 	.word	0xffffffff


	//   ....[60]....
        /*0260*/ 	.word	0xffffffff


	//   ....[61]....
        /*0264*/ 	.word	0xffffffff


	//   ....[62]....
        /*0268*/ 	.word	0xffffffff


	//   ....[63]....
        /*026c*/ 	.word	0xffffffff


	//   ....[64]....
        /*0270*/ 	.word	0xffffffff


	//   ....[65]....
        /*0274*/ 	.word	0xffffffff


	//   ....[66]....
        /*0278*/ 	.word	0xffffffff


	//   ....[67]....
        /*027c*/ 	.word	0xffffffff


	//   ....[68]....
        /*0280*/ 	.word	0xffffffff


	//   ....[69]....
        /*0284*/ 	.word	0xffffffff


	//   ....[70]....
        /*0288*/ 	.word	0xffffffff


	//   ....[71]....
        /*028c*/ 	.word	0xffffffff


	//   ....[72]....
        /*0290*/ 	.word	0xffffffff


	//   ....[73]....
        /*0294*/ 	.word	0xffffffff


	//   ....[74]....
        /*0298*/ 	.word	0xffffffff


	//   ....[75]....
        /*029c*/ 	.word	0xffffffff


	//   ....[76]....
        /*02a0*/ 	.word	0xffffffff


	//   ....[77]....
        /*02a4*/ 	.word	0xffffffff


	//   ....[78]....
        /*02a8*/ 	.word	0xffffffff


	//   ....[79]....
        /*02ac*/ 	.word	0xffffffff


	//   ....[80]....
        /*02b0*/ 	.word	0xffffffff


	//   ....[81]....
        /*02b4*/ 	.word	0xffffffff


	//   ....[82]....
        /*02b8*/ 	.word	0xffffffff


	//   ....[83]....
        /*02bc*/ 	.word	0xffffffff


	//   ....[84]....
        /*02c0*/ 	.word	0xffffffff


	//   ....[85]....
        /*02c4*/ 	.word	0xffffffff


	//   ....[86]....
        /*02c8*/ 	.word	0xffffffff


	//   ....[87]....
        /*02cc*/ 	.word	0xffffffff


	//   ....[88]....
        /*02d0*/ 	.word	0xffffffff


	//   ....[89]....
        /*02d4*/ 	.word	0xffffffff


	//   ....[90]....
        /*02d8*/ 	.word	0xffffffff


	//   ....[91]....
        /*02dc*/ 	.word	0xffffffff


	//   ....[92]....
        /*02e0*/ 	.word	0xffffffff


	//   ....[93]....
        /*02e4*/ 	.word	0xffffffff


	//   ....[94]....
        /*02e8*/ 	.word	0xffffffff


	//   ....[95]....
        /*02ec*/ 	.word	0xffffffff


	//   ....[96]....
        /*02f0*/ 	.word	0xffffffff


	//   ....[97]....
        /*02f4*/ 	.word	0xffffffff


	//   ....[98]....
        /*02f8*/ 	.word	0xffffffff


	//   ....[99]....
        /*02fc*/ 	.word	0xffffffff


	//   ....[100]....
        /*0300*/ 	.word	0xffffffff


	//   ....[101]....
        /*0304*/ 	.word	0xffffffff


	//   ....[102]....
        /*0308*/ 	.word	0xffffffff


	//   ....[103]....
        /*030c*/ 	.word	0xffffffff


	//   ....[104]....
        /*0310*/ 	.word	0xffffffff


	//   ....[105]....
        /*0314*/ 	.word	0xffffffff


	//   ....[106]....
        /*0318*/ 	.word	0xffffffff


	//   ....[107]....
        /*031c*/ 	.word	0xffffffff


	//   ....[108]....
        /*0320*/ 	.word	0xffffffff


	//   ....[109]....
        /*0324*/ 	.word	0xffffffff


	//   ....[110]....
        /*0328*/ 	.word	0xffffffff


	//   ....[111]....
        /*032c*/ 	.word	0xffffffff


	//   ....[112]....
        /*0330*/ 	.word	0xffffffff


	//   ....[113]....
        /*0334*/ 	.word	0xffffffff


	//   ....[114]....
        /*0338*/ 	.word	0xffffffff


	//   ....[115]....
        /*033c*/ 	.word	0xffffffff


	//   ....[116]....
        /*0340*/ 	.word	0xffffffff


	//   ....[117]....
        /*0344*/ 	.word	0xffffffff


	//   ....[118]....
        /*0348*/ 	.word	0xffffffff


	//   ....[119]....
        /*034c*/ 	.word	0xffffffff


	//   ....[120]....
        /*0350*/ 	.word	0xffffffff


	//   ....[121]....
        /*0354*/ 	.word	0xffffffff


	//   ....[122]....
        /*0358*/ 	.word	0xffffffff


	//   ....[123]....
        /*035c*/ 	.word	0xffffffff


	//   ....[124]....
        /*0360*/ 	.word	0xffffffff


	//   ....[125]....
        /*0364*/ 	.word	0xffffffff


	//   ....[126]....
        /*0368*/ 	.word	0xffffffff


	//   ....[127]....
        /*036c*/ 	.word	0xffffffff


	//   ....[128]....
        /*0370*/ 	.word	0xffffffff


	//   ....[129]....
        /*0374*/ 	.word	0xffffffff


	//   ....[130]....
        /*0378*/ 	.word	0xffffffff


	//   ....[131]....
        /*037c*/ 	.word	0xffffffff


	//   ....[132]....
        /*0380*/ 	.word	0xffffffff


	//   ....[133]....
        /*0384*/ 	.word	0xffffffff


	//   ....[134]....
        /*0388*/ 	.word	0xffffffff


	//   ....[135]....
        /*038c*/ 	.word	0xffffffff


	//   ....[136]....
        /*0390*/ 	.word	0xffffffff


	//   ....[137]....
        /*0394*/ 	.word	0xffffffff


	//   ....[138]....
        /*0398*/ 	.word	0xffffffff


	//   ....[139]....
        /*039c*/ 	.word	0xffffffff


	//   ....[140]....
        /*03a0*/ 	.word	0xffffffff


	//   ....[141]....
        /*03a4*/ 	.word	0xffffffff


	//   ....[142]....
        /*03a8*/ 	.word	0xffffffff


	//   ....[143]....
        /*03ac*/ 	.word	0xffffffff


	//   ....[144]....
        /*03b0*/ 	.word	0xffffffff


	//   ....[145]....
        /*03b4*/ 	.word	0xffffffff


	//   ....[146]....
        /*03b8*/ 	.word	0xffffffff


	//   ....[147]....
        /*03bc*/ 	.word	0xffffffff


	//   ....[148]....
        /*03c0*/ 	.word	0xffffffff


	//   ....[149]....
        /*03c4*/ 	.word	0xffffffff


	//   ....[150]....
        /*03c8*/ 	.word	0xffffffff


	//   ....[151]....
        /*03cc*/ 	.word	0xffffffff


	//   ....[152]....
        /*03d0*/ 	.word	0xffffffff


	//   ....[153]....
        /*03d4*/ 	.word	0xffffffff


	//   ....[154]....
        /*03d8*/ 	.word	0xffffffff


	//   ....[155]....
        /*03dc*/ 	.word	0xffffffff


	//   ....[156]....
        /*03e0*/ 	.word	0xffffffff


	//   ....[157]....
        /*03e4*/ 	.word	0xffffffff


	//   ....[158]....
        /*03e8*/ 	.word	0xffffffff


	//   ....[159]....
        /*03ec*/ 	.word	0xffffffff


	//   ....[160]....
        /*03f0*/ 	.word	0xffffffff


	//   ....[161]....
        /*03f4*/ 	.word	0xffffffff


	//   ....[162]....
        /*03f8*/ 	.word	0xffffffff


	//   ....[163]....
        /*03fc*/ 	.word	0xffffffff


	//   ....[164]....
        /*0400*/ 	.word	0xffffffff


	//   ....[165]....
        /*0404*/ 	.word	0xffffffff


	//   ....[166]....
        /*0408*/ 	.word	0xffffffff


	//   ....[167]....
        /*040c*/ 	.word	0xffffffff


	//   ....[168]....
        /*0410*/ 	.word	0xffffffff


	//   ....[169]....
        /*0414*/ 	.word	0xffffffff


	//   ....[170]....
        /*0418*/ 	.word	0xffffffff


	//   ....[171]....
        /*041c*/ 	.word	0xffffffff


	//   ....[172]....
        /*0420*/ 	.word	0xffffffff


	//   ....[173]....
        /*0424*/ 	.word	0xffffffff


	//   ....[174]....
        /*0428*/ 	.word	0xffffffff


	//   ....[175]....
        /*042c*/ 	.word	0x0500000f


	//   ....[176]....
        /*0430*/ 	.word	0x0500000f


	//   ....[177]....
        /*0434*/ 	.word	0x0500000f


	//   ....[178]....
        /*0438*/ 	.word	0x0500000f


	//   ....[179]....
        /*043c*/ 	.word	0x0500000f


	//   ....[180]....
        /*0440*/ 	.word	0x0500000f


	//   ....[181]....
        /*0444*/ 	.word	0x0500000f


	//   ....[182]....
        /*0448*/ 	.word	0x0500000f


	//   ....[183]....
        /*044c*/ 	.word	0x0500000f


	//   ....[184]....
        /*0450*/ 	.word	0x0500000f


	//   ....[185]....
        /*0454*/ 	.word	0x0500000f


	//   ....[186]....
        /*0458*/ 	.word	0x0500000f


	//   ....[187]....
        /*045c*/ 	.word	0x0500000f


	//   ....[188]....
        /*0460*/ 	.word	0x0500000f


	//   ....[189]....
        /*0464*/ 	.word	0x0500000f


	//   ....[190]....
        /*0468*/ 	.word	0x0500000f


	//   ....[191]....
        /*046c*/ 	.word	0x0500000f


	//----- nvinfo : EIATTR_COOP_GROUP_INSTR_OFFSETS
	.align		4
.L_339:
        /*0470*/ 	.byte	0x04, 0x28
        /*0472*/ 	.short	(.L_341 - .L_340)


	//   ....[0]....
.L_340:
        /*0474*/ 	.word	0x00000060


	//   ....[1]....
        /*0478*/ 	.word	0x00000130


	//   ....[2]....
        /*047c*/ 	.word	0x000001e0


	//   ....[3]....
        /*0480*/ 	.word	0x000003a0


	//   ....[4]....
        /*0484*/ 	.word	0x00000500


	//   ....[5]....
        /*0488*/ 	.word	0x00000620


	//   ....[6]....
        /*048c*/ 	.word	0x00000780


	//   ....[7]....
        /*0490*/ 	.word	0x00001300


	//   ....[8]....
        /*0494*/ 	.word	0x00002fb0


	//   ....[9]....
        /*0498*/ 	.word	0x00003030


	//   ....[10]....
        /*049c*/ 	.word	0x00003610


	//   ....[11]....
        /*04a0*/ 	.word	0x00003690


	//   ....[12]....
        /*04a4*/ 	.word	0x00005c80


	//   ....[13]....
        /*04a8*/ 	.word	0x00005d10


	//   ....[14]....
        /*04ac*/ 	.word	0x00005d30


	//   ....[15]....
        /*04b0*/ 	.word	0x00005d40


	//   ....[16]....
        /*04b4*/ 	.word	0x00007880


	//   ....[17]....
        /*04b8*/ 	.word	0x00007890


	//   ....[18]....
        /*04bc*/ 	.word	0x00007920


	//   ....[19]....
        /*04c0*/ 	.word	0x00007930


	//   ....[20]....
        /*04c4*/ 	.word	0x00008ee0


	//   ....[21]....
        /*04c8*/ 	.word	0x00008f10


	//   ....[22]....
        /*04cc*/ 	.word	0x00008f30


	//   ....[23]....
        /*04d0*/ 	.word	0x00008f50


	//   ....[24]....
        /*04d4*/ 	.word	0x00008f60


	//   ....[25]....
        /*04d8*/ 	.word	0x00008f70


	//   ....[26]....
        /*04dc*/ 	.word	0x00008f80


	//   ....[27]....
        /*04e0*/ 	.word	0x00008f90


	//   ....[28]....
        /*04e4*/ 	.word	0x00008fa0


	//   ....[29]....
        /*04e8*/ 	.word	0x00008fb0


	//   ....[30]....
        /*04ec*/ 	.word	0x00008fc0


	//   ....[31]....
        /*04f0*/ 	.word	0x00008fd0


	//   ....[32]....
        /*04f4*/ 	.word	0x00008fe0


	//   ....[33]....
        /*04f8*/ 	.word	0x00008ff0


	//   ....[34]....
        /*04fc*/ 	.word	0x00009010


	//   ....[35]....
        /*0500*/ 	.word	0x00009020


	//   ....[36]....
        /*0504*/ 	.word	0x00009040


	//   ....[37]....
        /*0508*/ 	.word	0x00009050


	//   ....[38]....
        /*050c*/ 	.word	0x00009060


	//   ....[39]....
        /*0510*/ 	.word	0x00009090


	//   ....[40]....
        /*0514*/ 	.word	0x000090a0


	//   ....[41]....
        /*0518*/ 	.word	0x000090b0


	//   ....[42]....
        /*051c*/ 	.word	0x000090c0


	//   ....[43]....
        /*0520*/ 	.word	0x000090d0


	//   ....[44]....
        /*0524*/ 	.word	0x000090e0


	//   ....[45]....
        /*0528*/ 	.word	0x00009100


	//   ....[46]....
        /*052c*/ 	.word	0x00009120


	//   ....[47]....
        /*0530*/ 	.word	0x00009130


	//   ....[48]....
        /*0534*/ 	.word	0x00009140


	//   ....[49]....
        /*0538*/ 	.word	0x00009150


	//   ....[50]....
        /*053c*/ 	.word	0x00009170


	//   ....[51]....
        /*0540*/ 	.word	0x00009190


	//   ....[52]....
        /*0544*/ 	.word	0x000091b0


	//   ....[53]....
        /*0548*/ 	.word	0x000091c0


	//   ....[54]....
        /*054c*/ 	.word	0x000091d0


	//   ....[55]....
        /*0550*/ 	.word	0x000091e0


	//   ....[56]....
        /*0554*/ 	.word	0x000091f0


	//   ....[57]....
        /*0558*/ 	.word	0x00009200


	//   ....[58]....
        /*055c*/ 	.word	0x00009230


	//   ....[59]....
        /*0560*/ 	.word	0x00009250


	//   ....[60]....
        /*0564*/ 	.word	0x00009260


	//   ....[61]....
        /*0568*/ 	.word	0x00009280


	//   ....[62]....
        /*056c*/ 	.word	0x000092a0


	//   ....[63]....
        /*0570*/ 	.word	0x000092b0


	//   ....[64]....
        /*0574*/ 	.word	0x000092d0


	//   ....[65]....
        /*0578*/ 	.word	0x00009300


	//   ....[66]....
        /*057c*/ 	.word	0x00009310


	//   ....[67]....
        /*0580*/ 	.word	0x00009330


	//   ....[68]....
        /*0584*/ 	.word	0x00009340


	//   ....[69]....
        /*0588*/ 	.word	0x00009370


	//   ....[70]....
        /*058c*/ 	.word	0x000093a0


	//   ....[71]....
        /*0590*/ 	.word	0x000093c0


	//   ....[72]....
        /*0594*/ 	.word	0x000093d0


	//   ....[73]....
        /*0598*/ 	.word	0x000093e0


	//   ....[74]....
        /*059c*/ 	.word	0x000093f0


	//   ....[75]....
        /*05a0*/ 	.word	0x00009420


	//   ....[76]....
        /*05a4*/ 	.word	0x00009430


	//   ....[77]....
        /*05a8*/ 	.word	0x00009450


	//   ....[78]....
        /*05ac*/ 	.word	0x00009460


	//   ....[79]....
        /*05b0*/ 	.word	0x00009480


	//   ....[80]....
        /*05b4*/ 	.word	0x000094a0


	//   ....[81]....
        /*05b8*/ 	.word	0x000094b0


	//   ....[82]....
        /*05bc*/ 	.word	0x000094c0


	//   ....[83]....
        /*05c0*/ 	.word	0x000094d0


	//   ....[84]....
        /*05c4*/ 	.word	0x000094f0


	//   ....[85]....
        /*05c8*/ 	.word	0x00009510


	//   ....[86]....
        /*05cc*/ 	.word	0x00009530


	//   ....[87]....
        /*05d0*/ 	.word	0x00009560


	//   ....[88]....
        /*05d4*/ 	.word	0x00009590


	//   ....[89]....
        /*05d8*/ 	.word	0x000095c0


	//   ....[90]....
        /*05dc*/ 	.word	0x000095f0


	//   ....[91]....
        /*05e0*/ 	.word	0x00009620


	//   ....[92]....
        /*05e4*/ 	.word	0x00009650


	//   ....[93]....
        /*05e8*/ 	.word	0x00009680


	//   ....[94]....
        /*05ec*/ 	.word	0x000096b0


	//   ....[95]....
        /*05f0*/ 	.word	0x000096e0


	//   ....[96]....
        /*05f4*/ 	.word	0x000096f0


	//   ....[97]....
        /*05f8*/ 	.word	0x00009700


	//   ....[98]....
        /*05fc*/ 	.word	0x00009740


	//   ....[99]....
        /*0600*/ 	.word	0x00009770


	//   ....[100]....
        /*0604*/ 	.word	0x000097a0


	//   ....[101]....
        /*0608*/ 	.word	0x000097c0


	//   ....[102]....
        /*060c*/ 	.word	0x000097e0


	//   ....[103]....
        /*0610*/ 	.word	0x00009810


	//   ....[104]....
        /*0614*/ 	.word	0x00009840


	//   ....[105]....
        /*0618*/ 	.word	0x000098d0


	//   ....[106]....
        /*061c*/ 	.word	0x00009940


	//   ....[107]....
        /*0620*/ 	.word	0x00009990


	//   ....[108]....
        /*0624*/ 	.word	0x000099d0


	//   ....[109]....
        /*0628*/ 	.word	0x00009a00


	//   ....[110]....
        /*062c*/ 	.word	0x00009ac0


	//   ....[111]....
        /*0630*/ 	.word	0x00009b00


	//   ....[112]....
        /*0634*/ 	.word	0x00009c00


	//   ....[113]....
        /*0638*/ 	.word	0x00009c50


	//   ....[114]....
        /*063c*/ 	.word	0x00009c80


	//   ....[115]....
        /*0640*/ 	.word	0x00009ce0


	//   ....[116]....
        /*0644*/ 	.word	0x00009d20


	//   ....[117]....
        /*0648*/ 	.word	0x00009d60


	//   ....[118]....
        /*064c*/ 	.word	0x00009da0


	//   ....[119]....
        /*0650*/ 	.word	0x00009dd0


	//   ....[120]....
        /*0654*/ 	.word	0x00009e00


	//   ....[121]....
        /*0658*/ 	.word	0x00009e30


	//   ....[122]....
        /*065c*/ 	.word	0x00009e60


	//   ....[123]....
        /*0660*/ 	.word	0x00009e90


	//   ....[124]....
        /*0664*/ 	.word	0x00009ec0


	//   ....[125]....
        /*0668*/ 	.word	0x00009ee0


	//   ....[126]....
        /*066c*/ 	.word	0x00009ef0


	//   ....[127]....
        /*0670*/ 	.word	0x00009f00


	//   ....[128]....
        /*0674*/ 	.word	0x00009f10


	//   ....[129]....
        /*0678*/ 	.word	0x00009f20


	//   ....[130]....
        /*067c*/ 	.word	0x00009f30


	//   ....[131]....
        /*0680*/ 	.word	0x00009f60


	//   ....[132]....
        /*0684*/ 	.word	0x00009f90


	//   ....[133]....
        /*0688*/ 	.word	0x00009fc0


	//   ....[134]....
        /*068c*/ 	.word	0x00009ff0


	//   ....[135]....
        /*0690*/ 	.word	0x0000a020


	//   ....[136]....
        /*0694*/ 	.word	0x0000a050


	//   ....[137]....
        /*0698*/ 	.word	0x0000a080


	//   ....[138]....
        /*069c*/ 	.word	0x0000a110


	//   ....[139]....
        /*06a0*/ 	.word	0x0000a140


	//   ....[140]....
        /*06a4*/ 	.word	0x0000a170


	//   ....[141]....
        /*06a8*/ 	.word	0x0000a1b0


	//   ....[142]....
        /*06ac*/ 	.word	0x0000a1e0


	//   ....[143]....
        /*06b0*/ 	.word	0x0000a210


	//   ....[144]....
        /*06b4*/ 	.word	0x0000a220


	//   ....[145]....
        /*06b8*/ 	.word	0x0000a230


	//   ....[146]....
        /*06bc*/ 	.word	0x0000a240


	//   ....[147]....
        /*06c0*/ 	.word	0x0000a250


	//   ....[148]....
        /*06c4*/ 	.word	0x0000a270


	//   ....[149]....
        /*06c8*/ 	.word	0x0000a2a0


	//   ....[150]....
        /*06cc*/ 	.word	0x0000a2d0


	//   ....[151]....
        /*06d0*/ 	.word	0x0000a2f0


	//   ....[152]....
        /*06d4*/ 	.word	0x0000a300


	//   ....[153]....
        /*06d8*/ 	.word	0x0000a310


	//   ....[154]....
        /*06dc*/ 	.word	0x0000af30


	//   ....[155]....
        /*06e0*/ 	.word	0x0000af60


	//   ....[156]....
        /*06e4*/ 	.word	0x0000c080


	//   ....[157]....
        /*06e8*/ 	.word	0x0000cd70


	//   ....[158]....
        /*06ec*/ 	.word	0x0000d840


	//   ....[159]....
        /*06f0*/ 	.word	0x0000d870


	//   ....[160]....
        /*06f4*/ 	.word	0x0000d940


	//   ....[161]....
        /*06f8*/ 	.word	0x0000d960


	//   ....[162]....
        /*06fc*/ 	.word	0x0000da00


	//   ....[163]....
        /*0700*/ 	.word	0x0000da20


	//   ....[164]....
        /*0704*/ 	.word	0x0000dac0


	//   ....[165]....
        /*0708*/ 	.word	0x0000dae0


	//   ....[166]....
        /*070c*/ 	.word	0x0000db80


	//   ....[167]....
        /*0710*/ 	.word	0x0000dba0


	//   ....[168]....
        /*0714*/ 	.word	0x0000dc40


	//   ....[169]....
        /*0718*/ 	.word	0x0000dc60


	//   ....[170]....
        /*071c*/ 	.word	0x0000dd00


	//   ....[171]....
        /*0720*/ 	.word	0x0000dd20


	//   ....[172]....
        /*0724*/ 	.word	0x0000dd30


	//   ....[173]....
        /*0728*/ 	.word	0x0000ddc0


	//   ....[174]....
        /*072c*/ 	.word	0x0000ffe0


	//   ....[175]....
        /*0730*/ 	.word	0x000104d0


	//   ....[176]....
        /*0734*/ 	.word	0x000106a0


	//   ....[177]....
        /*0738*/ 	.word	0x000106f0


	//   ....[178]....
        /*073c*/ 	.word	0x00010790


	//   ....[179]....
        /*0740*/ 	.word	0x000108a0


	//   ....[180]....
        /*0744*/ 	.word	0x00010910


	//   ....[181]....
        /*0748*/ 	.word	0x00010a20


	//   ....[182]....
        /*074c*/ 	.word	0x00010a90


	//   ....[183]....
        /*0750*/ 	.word	0x00010ba0


	//   ....[184]....
        /*0754*/ 	.word	0x00010c10


	//   ....[185]....
        /*0758*/ 	.word	0x00010d20


	//   ....[186]....
        /*075c*/ 	.word	0x00010d90


	//   ....[187]....
        /*0760*/ 	.word	0x00010ea0


	//   ....[188]....
        /*0764*/ 	.word	0x00010f10


	//   ....[189]....
        /*0768*/ 	.word	0x00011000


	//   ....[190]....
        /*076c*/ 	.word	0x00011090


	//   ....[191]....
        /*0770*/ 	.word	0x00011180


	//----- nvinfo : EIATTR_REG_RECONFIG
	.align		4
.L_341:
        /*0774*/ 	.byte	0x01, 0x54
	.zero		2


	//----- nvinfo : EIATTR_SYSCALL_OFFSETS
	.align		4
        /*0778*/ 	.byte	0x04, 0x46
        /*077a*/ 	.short	(.L_343 - .L_342)


	//   ....[0]....
.L_342:
        /*077c*/ 	.word	0x000014c0


	//   ....[1]....
        /*0780*/ 	.word	0x0000c6f0


	//   ....[2]....
        /*0784*/ 	.word	0x0000c830


	//   ....[3]....
        /*0788*/ 	.word	0x0000c970


	//   ....[4]....
        /*078c*/ 	.word	0x0000ca90


	//   ....[5]....
        /*0790*/ 	.word	0x0000d4c0


	//----- nvinfo : EIATTR_MBARRIER_INSTR_OFFSETS
	.align		4
.L_343:
        /*0794*/ 	.byte	0x04, 0x39
        /*0796*/ 	.short	(.L_345 - .L_344)


	//   ....[0]....
.L_344:
        /*0798*/ 	.word	0x00000250
        /*079c*/ 	.word	0x000000ff
        /*07a0*/ 	.word	0x00038800
        /*07a4*/ 	.short	0x0100
        /*07a6*/ 	.byte	0x08
	.zero		1


	//   ....[1]....
        /*07a8*/ 	.word	0x00000260
        /*07ac*/ 	.word	0x000000ff
        /*07b0*/ 	.word	0x00038820
        /*07b4*/ 	.short	0x0100
        /*07b6*/ 	.byte	0x08
	.zero		1


	//   ....[2]....
        /*07b8*/ 	.word	0x00000350
        /*07bc*/ 	.word	0x000000ff
        /*07c0*/ 	.word	0x00038830
        /*07c4*/ 	.short	0x0100
        /*07c6*/ 	.byte	0x08
	.zero		1


	//   ....[3]....
        /*07c8*/ 	.word	0x00000360
        /*07cc*/ 	.word	0x000000ff
        /*07d0*/ 	.word	0x00038840
        /*07d4*/ 	.short	0x0100
        /*07d6*/ 	.byte	0x08
	.zero		1


	//   ....[4]....
        /*07d8*/ 	.word	0x00000370
        /*07dc*/ 	.word	0x000000ff
        /*07e0*/ 	.word	0x00038838
        /*07e4*/ 	.short	0x0100
        /*07e6*/ 	.byte	0x08
	.zero		1


	//   ....[5]....
        /*07e8*/ 	.word	0x00000380
        /*07ec*/ 	.word	0x000000ff
        /*07f0*/ 	.word	0x00038848
        /*07f4*/ 	.short	0x0100
        /*07f6*/ 	.byte	0x08
	.zero		1


	//   ....[6]....
        /*07f8*/ 	.word	0x000004b0
        /*07fc*/ 	.word	0x000000ff
        /*0800*/ 	.word	0x00038850
        /*0804*/ 	.short	0x0100
        /*0806*/ 	.byte	0x08
	.zero		1


	//   ....[7]....
        /*0808*/ 	.word	0x000004c0
        /*080c*/ 	.word	0x000000ff
        /*0810*/ 	.word	0x00038860
        /*0814*/ 	.short	0x0100
        /*0816*/ 	.byte	0x08
	.zero		1


	//   ....[8]....
        /*0818*/ 	.word	0x000004d0
        /*081c*/ 	.word	0x000000ff
        /*0820*/ 	.word	0x00038858
        /*0824*/ 	.short	0x0100
        /*0826*/ 	.byte	0x08
	.zero		1


	//   ....[9]....
        /*0828*/ 	.word	0x000004e0
        /*082c*/ 	.word	0x000000ff
        /*0830*/ 	.word	0x00038868
        /*0834*/ 	.short	0x0100
        /*0836*/ 	.byte	0x08
	.zero		1


	//   ....[10]....
        /*0838*/ 	.word	0x000005d0
        /*083c*/ 	.word	0x000000ff
        /*0840*/ 	.word	0x00038870
        /*0844*/ 	.short	0x0100
        /*0846*/ 	.byte	0x06
	.zero		1


	//   ....[11]....
        /*0848*/ 	.word	0x000005e0
        /*084c*/ 	.word	0x000000ff
        /*0850*/ 	.word	0x00038880
        /*0854*/ 	.short	0x0100
        /*0856*/ 	.byte	0x06
	.zero		1


	//   ....[12]....
        /*0858*/ 	.word	0x000005f0
        /*085c*/ 	.word	0x000000ff
        /*0860*/ 	.word	0x00038878
        /*0864*/ 	.short	0x0100
        /*0866*/ 	.byte	0x06
	.zero		1


	//   ....[13]....
        /*0868*/ 	.word	0x00000600
        /*086c*/ 	.word	0x000000ff
        /*0870*/ 	.word	0x00038888
        /*0874*/ 	.short	0x0100
        /*0876*/ 	.byte	0x06
	.zero		1


	//   ....[14]....
        /*0878*/ 	.word	0x00000730
        /*087c*/ 	.word	0x000000ff
        /*0880*/ 	.word	0x00038890
        /*0884*/ 	.short	0x0100
        /*0886*/ 	.byte	0x08
	.zero		1


	//   ....[15]....
        /*0888*/ 	.word	0x00000740
        /*088c*/ 	.word	0x000000ff
        /*0890*/ 	.word	0x000388a0
        /*0894*/ 	.short	0x0100
        /*0896*/ 	.byte	0x08
	.zero		1


	//   ....[16]....
        /*0898*/ 	.word	0x00000750
        /*089c*/ 	.word	0x000000ff
        /*08a0*/ 	.word	0x00038898
        /*08a4*/ 	.short	0x0100
        /*08a6*/ 	.byte	0x08
	.zero		1


	//   ....[17]....
        /*08a8*/ 	.word	0x00000760
        /*08ac*/ 	.word	0x000000ff
        /*08b0*/ 	.word	0x000388a8
        /*08b4*/ 	.short	0x0100
        /*08b6*/ 	.byte	0x08
	.zero		1


	//   ....[18]....
        /*08b8*/ 	.word	0x00000890
        /*08bc*/ 	.word	0x000000ff
        /*08c0*/ 	.word	0x000388b0
        /*08c4*/ 	.short	0x0100
        /*08c6*/ 	.byte	0x08
	.zero		1


	//   ....[19]....
        /*08c8*/ 	.word	0x000008a0
        /*08cc*/ 	.word	0x000000ff
        /*08d0*/ 	.word	0x000388c0
        /*08d4*/ 	.short	0x0100
        /*08d6*/ 	.byte	0x08
	.zero		1


	//   ....[20]....
        /*08d8*/ 	.word	0x000008b0
        /*08dc*/ 	.word	0x000000ff
        /*08e0*/ 	.word	0x000388b8
        /*08e4*/ 	.short	0x0100
        /*08e6*/ 	.byte	0x08
	.zero		1


	//   ....[21]....
        /*08e8*/ 	.word	0x000008c0
        /*08ec*/ 	.word	0x000000ff
        /*08f0*/ 	.word	0x000388c8
        /*08f4*/ 	.short	0x0100
        /*08f6*/ 	.byte	0x08
	.zero		1


	//   ....[22]....
        /*08f8*/ 	.word	0x00001740
        /*08fc*/ 	.word	0x000000ff
        /*0900*/ 	.word	0x00038800
        /*0904*/ 	.short	0x010a
        /*0906*/ 	.byte	0x24
	.zero		1


	//   ....[23]....
        /*0908*/ 	.word	0x000017c0
        /*090c*/ 	.word	0x000000ff
        /*0910*/ 	.word	0x00038830
        /*0914*/ 	.short	0x010a
        /*0916*/ 	.byte	0x24
	.zero		1


	//   ....[24]....
        /*0918*/ 	.word	0x00001840
        /*091c*/ 	.word	0x000000ff
        /*0920*/ 	.word	0x00038830
        /*0924*/ 	.short	0x010a
        /*0926*/ 	.byte	0x24
	.zero		1


	//   ....[25]....
        /*0928*/ 	.word	0x00003980
        /*092c*/ 	.word	0x00000004
        /*0930*/ 	.word	0x00000000
        /*0934*/ 	.short	0x0101
        /*0936*/ 	.byte	0x3f
	.zero		1


	//   ....[26]....
        /*0938*/ 	.word	0x00004b80
        /*093c*/ 	.word	0x000000ff
        /*0940*/ 	.word	0x00038830
        /*0944*/ 	.short	0x010a
        /*0946*/ 	.byte	0x07
	.zero		1


	//   ....[27]....
        /*0948*/ 	.word	0x00004bc0
        /*094c*/ 	.word	0x000000ff
        /*0950*/ 	.word	0x00038830
        /*0954*/ 	.short	0x010a
        /*0956*/ 	.byte	0x07
	.zero		1


	//   ....[28]....
        /*0958*/ 	.word	0x00004f20
        /*095c*/ 	.word	0x000000ff
        /*0960*/ 	.word	0x00038850
        /*0964*/ 	.short	0x010a
        /*0966*/ 	.byte	0x0a
	.zero		1


	//   ....[29]....
        /*0968*/ 	.word	0x00004f60
        /*096c*/ 	.word	0x000000ff
        /*0970*/ 	.word	0x00038850
        /*0974*/ 	.short	0x010a
        /*0976*/ 	.byte	0x0a
	.zero		1


	//   ....[30]....
        /*0978*/ 	.word	0x00006930
        /*097c*/ 	.word	0x00000006
        /*0980*/ 	.word	0x00000000
        /*0984*/ 	.short	0x0101
        /*0986*/ 	.byte	0x3f
	.zero		1


	//   ....[31]....
        /*0988*/ 	.word	0x00006bc0
        /*098c*/ 	.word	0x000000ff
        /*0990*/ 	.word	0x00000000
        /*0994*/ 	.short	0x0101
        /*0996*/ 	.byte	0x04
	.zero		1


	//   ....[32]....
        /*0998*/ 	.word	0x000075c0
        /*099c*/ 	.word	0x000000ff
        /*09a0*/ 	.word	0x00038850
        /*09a4*/ 	.short	0x010a
        /*09a6*/ 	.byte	0x07
	.zero		1


	//   ....[33]....
        /*09a8*/ 	.word	0x00007600
        /*09ac*/ 	.word	0x000000ff
        /*09b0*/ 	.word	0x00038850
        /*09b4*/ 	.short	0x010a
        /*09b6*/ 	.byte	0x07
	.zero		1


	//   ....[34]....
        /*09b8*/ 	.word	0x00007bf0
        /*09bc*/ 	.word	0x000000ff
        /*09c0*/ 	.word	0x00000000
        /*09c4*/ 	.short	0x0101
        /*09c6*/ 	.byte	0x04
	.zero		1


	//   ....[35]....
        /*09c8*/ 	.word	0x00009e10
        /*09cc*/ 	.word	0x000000ff
        /*09d0*/ 	.word	0x00000000
        /*09d4*/ 	.short	0x0101
        /*09d6*/ 	.byte	0x04
	.zero		1


	//   ....[36]....
        /*09d8*/ 	.word	0x0000cfa0
        /*09dc*/ 	.word	0x000000ff
        /*09e0*/ 	.word	0x00038880
        /*09e4*/ 	.short	0x010a
        /*09e6*/ 	.byte	0x26
	.zero		1


	//   ....[37]....
        /*09e8*/ 	.word	0x0000d160
        /*09ec*/ 	.word	0x000000ff
        /*09f0*/ 	.word	0x00038840
        /*09f4*/ 	.short	0x010a
        /*09f6*/ 	.byte	0x26
	.zero		1


	//   ....[38]....
        /*09f8*/ 	.word	0x0000dea0
        /*09fc*/ 	.word	0x000000ff
        /*0a00*/ 	.word	0x00038800
        /*0a04*/ 	.short	0x0107
        /*0a06*/ 	.byte	0x26
	.zero		1


	//   ....[39]....
        /*0a08*/ 	.word	0x0000df00
        /*0a0c*/ 	.word	0x000000ff
        /*0a10*/ 	.word	0x00038800
        /*0a14*/ 	.short	0x0101
        /*0a16*/ 	.byte	0x26
	.zero		1


	//   ....[40]....
        /*0a18*/ 	.word	0x0000df10
        /*0a1c*/ 	.word	0x000000ff
        /*0a20*/ 	.word	0x00038820
        /*0a24*/ 	.short	0x010a
        /*0a26*/ 	.byte	0x26
	.zero		1


	//   ....[41]....
        /*0a28*/ 	.word	0x0000e280
        /*0a2c*/ 	.word	0x00000006
        /*0a30*/ 	.word	0x00038880
        /*0a34*/ 	.short	0x010a
        /*0a36*/ 	.byte	0x3f
	.zero		1


	//   ....[42]....
        /*0a38*/ 	.word	0x0000e5a0
        /*0a3c*/ 	.word	0x00000006
        /*0a40*/ 	.word	0x00038840
        /*0a44*/ 	.short	0x010a
        /*0a46*/ 	.byte	0x3f
	.zero		1


	//   ....[43]....
        /*0a48*/ 	.word	0x0000e910
        /*0a4c*/ 	.word	0x00000013
        /*0a50*/ 	.word	0x00038870
        /*0a54*/ 	.short	0x010a
        /*0a56*/ 	.byte	0x3f
	.zero		1


	//   ....[44]....
        /*0a58*/ 	.word	0x0000e980
        /*0a5c*/ 	.word	0x00000013
        /*0a60*/ 	.word	0x00038860
        /*0a64*/ 	.short	0x010a
        /*0a66*/ 	.byte	0x3f
	.zero		1


	//   ....[45]....
        /*0a68*/ 	.word	0x0000f330
        /*0a6c*/ 	.word	0x00000013
        /*0a70*/ 	.word	0x00038850
        /*0a74*/ 	.short	0x0101
        /*0a76*/ 	.byte	0x3f
	.zero		1


	//   ....[46]....
        /*0a78*/ 	.word	0x0000f3b0
        /*0a7c*/ 	.word	0x00000013
        /*0a80*/ 	.word	0x00000000
        /*0a84*/ 	.short	0x0101
        /*0a86*/ 	.byte	0x3f
	.zero		1


	//   ....[47]....
        /*0a88*/ 	.word	0x0000f4c0
        /*0a8c*/ 	.word	0x00000010
        /*0a90*/ 	.word	0x00038870
        /*0a94*/ 	.short	0x010a
        /*0a96*/ 	.byte	0x3f
	.zero		1


	//   ....[48]....
        /*0a98*/ 	.word	0x0000f530
        /*0a9c*/ 	.word	0x00000010
        /*0aa0*/ 	.word	0x00038860
        /*0aa4*/ 	.short	0x010a
        /*0aa6*/ 	.byte	0x3f
	.zero		1


	//   ....[49]....
        /*0aa8*/ 	.word	0x0000fe80
        /*0aac*/ 	.word	0x00000010
        /*0ab0*/ 	.word	0x00038850
        /*0ab4*/ 	.short	0x0101
        /*0ab6*/ 	.byte	0x3f
	.zero		1


	//   ....[50]....
        /*0ab8*/ 	.word	0x0000fee0
        /*0abc*/ 	.word	0x00000000
        /*0ac0*/ 	.word	0x00000000
        /*0ac4*/ 	.short	0x0101
        /*0ac6*/ 	.byte	0x3f
	.zero		1


	//   ....[51]....
        /*0ac8*/ 	.word	0x0000ff90
        /*0acc*/ 	.word	0x00000007
        /*0ad0*/ 	.word	0x00038820
        /*0ad4*/ 	.short	0x010a
        /*0ad6*/ 	.byte	0x3f
	.zero		1


	//   ....[52]....
        /*0ad8*/ 	.word	0x000100d0
        /*0adc*/ 	.word	0x00000006
        /*0ae0*/ 	.word	0x00000000
        /*0ae4*/ 	.short	0x010a
        /*0ae6*/ 	.byte	0x3f
	.zero		1


	//   ....[53]....
        /*0ae8*/ 	.word	0x00010140
        /*0aec*/ 	.word	0x00000005
        /*0af0*/ 	.word	0x00000000
        /*0af4*/ 	.short	0x010a
        /*0af6*/ 	.byte	0x3f
	.zero		1


	//   ....[54]....
        /*0af8*/ 	.word	0x00010190
        /*0afc*/ 	.word	0x00000000
        /*0b00*/ 	.word	0x00038860
        /*0b04*/ 	.short	0x010a
        /*0b06*/ 	.byte	0x3f
	.zero		1


	//   ....[55]....
        /*0b08*/ 	.word	0x000101e0
        /*0b0c*/ 	.word	0x00000005
        /*0b10*/ 	.word	0x00038860
        /*0b14*/ 	.short	0x010a
        /*0b16*/ 	.byte	0x3f
	.zero		1


	//   ....[56]....
        /*0b18*/ 	.word	0x00010220
        /*0b1c*/ 	.word	0x00000000
        /*0b20*/ 	.word	0x00038880
        /*0b24*/ 	.short	0x010a
        /*0b26*/ 	.byte	0x3f
	.zero		1


	//   ....[57]....
        /*0b28*/ 	.word	0x00010240
        /*0b2c*/ 	.word	0x00000005
        /*0b30*/ 	.word	0x00038880
        /*0b34*/ 	.short	0x010a
        /*0b36*/ 	.byte	0x3f
	.zero		1


	//   ....[58]....
        /*0b38*/ 	.word	0x000102b0
        /*0b3c*/ 	.word	0x00000003
        /*0b40*/ 	.word	0x00038800
        /*0b44*/ 	.short	0x010a
        /*0b46*/ 	.byte	0x3f
	.zero		1


	//   ....[59]....
        /*0b48*/ 	.word	0x00010310
        /*0b4c*/ 	.word	0x00000003
        /*0b50*/ 	.word	0x00038830
        /*0b54*/ 	.short	0x010a
        /*0b56*/ 	.byte	0x3f
	.zero		1


	//   ....[60]....
        /*0b58*/ 	.word	0x00010370
        /*0b5c*/ 	.word	0x0000000c
        /*0b60*/ 	.word	0x00038830
        /*0b64*/ 	.short	0x010a
        /*0b66*/ 	.byte	0x3f
	.zero		1


	//   ....[61]....
        /*0b68*/ 	.word	0x000103d0
        /*0b6c*/ 	.word	0x0000000b
        /*0b70*/ 	.word	0x00038850
        /*0b74*/ 	.short	0x010a
        /*0b76*/ 	.byte	0x3f
	.zero		1


	//   ....[62]....
        /*0b78*/ 	.word	0x00010430
        /*0b7c*/ 	.word	0x00000000
        /*0b80*/ 	.word	0x00038850
        /*0b84*/ 	.short	0x010a
        /*0b86*/ 	.byte	0x3f
	.zero		1


	//   ....[63]....
        /*0b88*/ 	.word	0x00010590
        /*0b8c*/ 	.word	0x00000003
        /*0b90*/ 	.word	0x00038880
        /*0b94*/ 	.short	0x010a
        /*0b96*/ 	.byte	0x3f
	.zero		1


	//   ....[64]....
        /*0b98*/ 	.word	0x000105f0
        /*0b9c*/ 	.word	0x00000003
        /*0ba0*/ 	.word	0x00038840
        /*0ba4*/ 	.short	0x010a
        /*0ba6*/ 	.byte	0x3f
	.zero		1


	//   ....[65]....
        /*0ba8*/ 	.word	0x000111d0
        /*0bac*/ 	.word	0x00000002
        /*0bb0*/ 	.word	0x00038820
        /*0bb4*/ 	.short	0x010a
        /*0bb6*/ 	.byte	0x3f
	.zero		1


	//   ....[66]....
        /*0bb8*/ 	.word	0x00011220
        /*0bbc*/ 	.word	0x00000006
        /*0bc0*/ 	.word	0x00038880
        /*0bc4*/ 	.short	0x010a
        /*0bc6*/ 	.byte	0x3f
	.zero		1


	//   ....[67]....
        /*0bc8*/ 	.word	0x00011270
        /*0bcc*/ 	.word	0x00000006
        /*0bd0*/ 	.word	0x00038840
        /*0bd4*/ 	.short	0x010a
        /*0bd6*/ 	.byte	0x3f
	.zero		1


	//   ....[68]....
        /*0bd8*/ 	.word	0x000112c0
        /*0bdc*/ 	.word	0x00000013
        /*0be0*/ 	.word	0x00038870
        /*0be4*/ 	.short	0x010a
        /*0be6*/ 	.byte	0x3f
	.zero		1


	//   ....[69]....
        /*0be8*/ 	.word	0x00011310
        /*0bec*/ 	.word	0x00000013
        /*0bf0*/ 	.word	0x00038860
        /*0bf4*/ 	.short	0x010a
        /*0bf6*/ 	.byte	0x3f
	.zero		1


	//   ....[70]....
        /*0bf8*/ 	.word	0x00011360
        /*0bfc*/ 	.word	0x00000010
        /*0c00*/ 	.word	0x00038870
        /*0c04*/ 	.short	0x010a
        /*0c06*/ 	.byte	0x3f
	.zero		1


	//   ....[71]....
        /*0c08*/ 	.word	0x000113b0
        /*0c0c*/ 	.word	0x00000010
        /*0c10*/ 	.word	0x00038860
        /*0c14*/ 	.short	0x010a
        /*0c16*/ 	.byte	0x3f
	.zero		1


	//   ....[72]....
        /*0c18*/ 	.word	0x00011400
        /*0c1c*/ 	.word	0x00000007
        /*0c20*/ 	.word	0x00038820
        /*0c24*/ 	.short	0x010a
        /*0c26*/ 	.byte	0x3f
	.zero		1


	//   ....[73]....
        /*0c28*/ 	.word	0x00011450
        /*0c2c*/ 	.word	0x00000006
        /*0c30*/ 	.word	0x00000000
        /*0c34*/ 	.short	0x010a
        /*0c36*/ 	.byte	0x3f
	.zero		1


	//   ....[74]....
        /*0c38*/ 	.word	0x000114a0
        /*0c3c*/ 	.word	0x00000005
        /*0c40*/ 	.word	0x00000000
        /*0c44*/ 	.short	0x010a
        /*0c46*/ 	.byte	0x3f
	.zero		1


	//   ....[75]....
        /*0c48*/ 	.word	0x000114f0
        /*0c4c*/ 	.word	0x00000000
        /*0c50*/ 	.word	0x00038860
        /*0c54*/ 	.short	0x010a
        /*0c56*/ 	.byte	0x3f
	.zero		1


	//   ....[76]....
        /*0c58*/ 	.word	0x00011540
        /*0c5c*/ 	.word	0x00000005
        /*0c60*/ 	.word	0x00038860
        /*0c64*/ 	.short	0x010a
        /*0c66*/ 	.byte	0x3f
	.zero		1


	//   ....[77]....
        /*0c68*/ 	.word	0x00011590
        /*0c6c*/ 	.word	0x00000000
        /*0c70*/ 	.word	0x00038880
        /*0c74*/ 	.short	0x010a
        /*0c76*/ 	.byte	0x3f
	.zero		1


	//----- nvinfo : EIATTR_NUM_MBARRIERS
	.align		4
.L_345:
        /*0c78*/ 	.byte	0x03, 0x38
        /*0c7a*/ 	.short	0x0016


	//----- nvinfo : EIATTR_EXIT_INSTR_OFFSETS
	.align		4
        /*0c7c*/ 	.byte	0x04, 0x1c
        /*0c7e*/ 	.short	(.L_347 - .L_346)


	//   ....[0]....
.L_346:
        /*0c80*/ 	.word	0x00010290


	//----- nvinfo : EIATTR_MAX_THREADS
	.align		4
.L_347:
        /*0c84*/ 	.byte	0x04, 0x05
        /*0c86*/ 	.short	(.L_349 - .L_348)
.L_348:
        /*0c88*/ 	.word	0x00000180
        /*0c8c*/ 	.word	0x00000001
        /*0c90*/ 	.word	0x00000001


	//----- nvinfo : EIATTR_CRS_STACK_SIZE
	.align		4
.L_349:
        /*0c94*/ 	.byte	0x04, 0x1e
        /*0c96*/ 	.short	(.L_351 - .L_350)
.L_350:
        /*0c98*/ 	.word	0x00000000


	//----- nvinfo : EIATTR_CBANK_PARAM_SIZE
	.align		4
.L_351:
        /*0c9c*/ 	.byte	0x03, 0x19
        /*0c9e*/ 	.short	0x0a70


	//----- nvinfo : EIATTR_PARAM_CBANK
	.align		4
        /*0ca0*/ 	.byte	0x04, 0x0a
        /*0ca2*/ 	.short	(.L_353 - .L_352)
	.align		4
.L_352:
        /*0ca4*/ 	.word	index@(.nv.constant0._ZN7cutlass13device_kernelIN5flash11enable_sm90INS1_16FlashAttnFwdSm90INS1_25CollectiveMainloopFwdSm90ILi2EN4cute5tupleIJNS5_1CILi1EEES8_S8_EEENS6_IJNS7_ILi128EEESA_NS7_ILi256EEEEEELi256ENS_12float_e4m3_tEfNS_4arch4Sm90ELb0ELb0ELb1ELb0ELb0ELb0ELb0ELb1ELb1ELb1ELb1ELb0EEENS1_21CollectiveEpilogueFwdINS6_IJSA_SB_SA_EEES9_NS_10bfloat16_tESF_Li256ELb0ELb1ELb1ELb1EEENS1_19SingleTileSchedulerILb0ELb1ELb1ELi128EEEEEEEEEvNT_6ParamsE)
        /*0ca8*/ 	.short	0x0210
        /*0caa*/ 	.short	0x0a70


	//----- nvinfo : EIATTR_SW_WAR
	.align		4
.L_353:
        /*0cac*/ 	.byte	0x04, 0x36
        /*0cae*/ 	.short	(.L_355 - .L_354)
.L_354:
        /*0cb0*/ 	.word	0x00000008
.L_355:


//--------------------- .nv.info._ZN7cutlass13device_kernelIN5flash11enable_sm90INS1_16FlashAttnFwdSm90INS1_25CollectiveMainloopFwdSm90ILi2EN4cute5tupleIJNS5_1CILi1EEES8_S8_EEENS6_IJNS7_ILi128EEESA_NS7_ILi256EEEEEELi256ENS_12float_e4m3_tEfNS_4arch4Sm90ELb0ELb0ELb1ELb1ELb0ELb0ELb0ELb1ELb1ELb1ELb1ELb0EEENS1_21CollectiveEpilogueFwdINS6_IJSA_SB_SA_EEES9_NS_10bfloat16_tESF_Li256ELb1ELb1ELb1ELb1EEENS1_36VarlenDynamicPersistentTileSchedulerILi128ELi128ELi256ELi128ELb1ELb1ELb1ELb0ELb1ELb1EEEEEEEEEvNT_6ParamsE --------------------------
	.section	.nv.info._ZN7cutlass13device_kernelIN5flash11enable_sm90INS1_16FlashAttnFwdSm90INS1_25CollectiveMainloopFwdSm90ILi2EN4cute5tupleIJNS5_1CILi1EEES8_S8_EEENS6_IJNS7_ILi128EEESA_NS7_ILi256EEEEEELi256ENS_12float_e4m3_tEfNS_4arch4Sm90ELb0ELb0ELb1ELb1ELb0ELb0ELb0ELb1ELb1ELb1ELb1ELb0EEENS1_21CollectiveEpilogueFwdINS6_IJSA_SB_SA_EEES9_NS_10bfloat16_tESF_Li256ELb1ELb1ELb1ELb1EEENS1_36VarlenDynamicPersistentTileSchedulerILi128ELi128ELi256ELi128ELb1ELb1ELb1ELb0ELb1ELb1EEEEEEEEEvNT_6ParamsE,"",@"SHT_CUDA_INFO"
	.sectionflags	@""
	.align	4


	//----- nvinfo : EIATTR_CUDA_API_VERSION
	.align		4
        /*0000*/ 	.byte	0x04, 0x37
        /*0002*/ 	.short	(.L_357 - .L_356)
.L_356:
        /*0004*/ 	.word	0x00000082


	//----- nvinfo : EIATTR_KPARAM_INFO
	.align		4
.L_357:
        /*0008*/ 	.byte	0x04, 0x17
        /*000a*/ 	.short	(.L_359 - .L_358)
.L_358:
        /*000c*/ 	.word	0x00000000
        /*0010*/ 	.short	0x0000
        /*0012*/ 	.short	0x0070
        /*0014*/ 	.byte	0x00, 0xf0, 0x01, 0x2a


	//----- nvinfo : EIATTR_SPARSE_MMA_MASK
	.align		4
.L_359:
        /*0018*/ 	.byte	0x03, 0x50
        /*001a*/ 	.short	0x0000


	//----- nvinfo : EIATTR_MAXREG_COUNT
	.align		4
        /*001c*/ 	.byte	0x03, 0x1b
        /*001e*/ 	.short	0x00a8


	//----- nvinfo : EIATTR_NUM_BARRIERS
	.align		4
        /*0020*/ 	.byte	0x02, 0x4c
        /*0022*/ 	.byte	0x10
	.zero		1


	//----- nvinfo : EIATTR_EXTERNS
	.align		4
        /*0024*/ 	.byte	0x04, 0x0f
        /*0026*/ 	.short	(.L_361 - .L_360)


	//   ....[0]....
	.align		4
.L_360:
        /*0028*/ 	.word	index@(__assertfail)


	//----- nvinfo : EIATTR_ANNOTATIONS
	.align		4
.L_361:
        /*002c*/ 	.byte	0x04, 0x55
        /*002e*/ 	.short	(.L_363 - .L_362)


	//   ....[0]....
.L_362:
        /* <DEDUP_REMOVED lines=55> */


	//----- nvinfo : EIATTR_MERCURY_ISA_VERSION
	.align		4
.L_363:
        /*0388*/ 	.byte	0x03, 0x5f
        /*038a*/ 	.short	0x0101


	//----- nvinfo : EIATTR_UNUSED_LOAD_BYTE_OFFSET
	.align		4
        /*038c*/ 	.byte	0x04, 0x44
        /*038e*/ 	.short	(.L_365 - .L_364)


	//   ....[0]....
.L_364:
        /*0390*/ 	.word	0x00000a40
        /*0394*/ 	.word	0x0000fff0


	//   ....[1]....
        /*0398*/ 	.word	0x00009060
        /*039c*/ 	.word	0x0000fff0


	//----- nvinfo : EIATTR_INT_WARP_WIDE_INSTR_OFFSETS
	.align		4
.L_365:
        /*03a0*/ 	.byte	0x04, 0x31
        /*03a2*/ 	.short	(.L_367 - .L_366)


	//   ....[0]....
.L_366:
        /*03a4*/ 	.word	0x00000130


	//   ....[1]....
        /*03a8*/ 	.word	0x00000170


	//   ....[2]....
        /*03ac*/ 	.word	0x000001e0


	//   ....[3]....
        /*03b0*/ 	.word	0x00010b80


	//   ....[4]....
        /*03b4*/ 	.word	0x00010c10


	//   ....[5]....
        /*03b8*/ 	.word	0x00013cb0


	//   ....[6]....
        /*03bc*/ 	.word	0x00013d10


	//----- nvinfo : EIATTR_COOP_GROUP_MASK_REGIDS
	.align		4
.L_367:
        /*03c0*/ 	.byte	0x04, 0x29
        /*03c2*/ 	.short	(.L_369 - .L_368)


	//   ....[0]....
.L_368:
        /*03c4*/ 	.word	0xffffffff


	//   ....[1]....
        /*03c8*/ 	.word	0xffffffff


	//   ....[2]....
        /*03cc*/ 	.word	0xffffffff


	//   ....[3]....
        /*03d0*/ 	.word	0xffffffff


	//   ....[4]....
        /*03d4*/ 	.word	0xffffffff


	//   ....[5]....
        /*03d8*/ 	.word	0xffffffff


	//   ....[6]....
        /*03dc*/ 	.word	0xffffffff


	//   ....[7]....
        /*03e0*/ 	.word	0xffffffff


	//   ....[8]....
        /*03e4*/ 	.word	0xffffffff


	//   ....[9]....
        /*03e8*/ 	.word	0xffffffff


	//   ....[10]....
        /*03ec*/ 	.word	0xffffffff


	//   ....[11]....
        /*03f0*/ 	.word	0xffffffff


	//   ....[12]....
        /*03f4*/ 	.word	0xffffffff


	//   ....[13]....
        /*03f8*/ 	.word	0xffffffff


	//   ....[14]....
        /*03fc*/ 	.word	0xffffffff


	//   ....[15]....
        /*0400*/ 	.word	0xffffffff


	//   ....[16]....
        /*0404*/ 	.word	0xffffffff


	//   ....[17]....
        /*0408*/ 	.word	0xffffffff


	//   ....[18]....
        /*040c*/ 	.word	0xffffffff


	//   ....[19]....
        /*0410*/ 	.word	0xffffffff


	//   ....[20]....
        /*0414*/ 	.word	0xffffffff


	//   ....[21]....
        /*0418*/ 	.word	0xffffffff


	//   ....[22]....
        /*041c*/ 	.word	0xffffffff


	//   ....[23]....
        /*0420*/ 	.word	0xffffffff


	//   ....[24]....
        /*0424*/ 	.word	0xffffffff


	//   ....[25]....
        /*0428*/ 	.word	0xffffffff


	//   ....[26]....
        /*042c*/ 	.word	0xffffffff


	//   ....[27]....
        /*0430*/ 	.word	0xffffffff


	//   ....[28]....
        /*0434*/ 	.word	0xffffffff


	//   ....[29]....
        /*0438*/ 	.word	0xffffffff


	//   ....[30]....
        /*043c*/ 	.word	0xffffffff


	//   ....[31]....
        /*0440*/ 	.word	0xffffffff


	//   ....[32]....
        /*0444*/ 	.word	0xffffffff


	//   ....[33]....
        /*0448*/ 	.word	0xffffffff


	//   ....[34]....
        /*044c*/ 	.word	0xffffffff


	//   ....[35]....
        /*0450*/ 	.word	0xffffffff


	//   ....[36]....
        /*0454*/ 	.word	0xffffffff


	//   ....[37]....
        /*0458*/ 	.word	0xffffffff


	//   ....[38]....
        /*045c*/ 	.word	0xffffffff


	//   ....[39]....
        /*0460*/ 	.word	0xffffffff


	//   ....[40]....
        /*0464*/ 	.word	0xffffffff


	//   ....[41]....
        /*0468*/ 	.word	0xffffffff


	//   ....[42]....
        /*046c*/ 	.word	0xffffffff


	//   ....[43]....
        /*0470*/ 	.word	0xffffffff


	//   ....[44]....
        /*0474*/ 	.word	0xffffffff


	//   ....[45]....
        /*0478*/ 	.word	0xffffffff


	//   ....[46]....
        /*047c*/ 	.word	0xffffffff


	//   ....[47]....
        /*0480*/ 	.word	0xffffffff


	//   ....[48]....
        /*0484*/ 	.word	0xffffffff


	//   ....[49]....
        /*0488*/ 	.word	0xffffffff


	//   ....[50]....
        /*048c*/ 	.word	0xffffffff


	//   ....[51]....
        /*0490*/ 	.word	0xffffffff


	//   ....[52]....
        /*0494*/ 	.word	0xffffffff


	//   ....[53]....
        /*0498*/ 	.word	0xffffffff


	//   ....[54]....
        /*049c*/ 	.word	0xffffffff


	//   ....[55]....
        /*04a0*/ 	.word	0xffffffff


	//   ....[56]....
        /*04a4*/ 	.word	0xffffffff


	//   ....[57]....
        /*04a8*/ 	.word	0xffffffff


	//   ....[58]....
        /*04ac*/ 	.word	0xffffffff


	//   ....[59]....
        /*04b0*/ 	.word	0xffffffff


	//   ....[60]....
        /*04b4*/ 	.word	0xffffffff


	//   ....[61]....
        /*04b8*/ 	.word	0xffffffff


	//   ....[62]....
        /*04bc*/ 	.word	0xffffffff


	//   ....[63]....
        /*04c0*/ 	.word	0xffffffff


	//   ....[64]....
        /*04c4*/ 	.word	0xffffffff


	//   ....[65]....
        /*04c8*/ 	.word	0xffffffff


	//   ....[66]....
        /*04cc*/ 	.word	0xffffffff


	//   ....[67]....
        /*04d0*/ 	.word	0xffffffff


	//   ....[68]....
        /*04d4*/ 	.word	0xffffffff


	//   ....[69]....
        /*04d8*/ 	.word	0xffffffff


	//   ....[70]....
        /*04dc*/ 	.word	0xffffffff


	//   ....[71]....
        /*04e0*/ 	.word	0xffffffff


	//   ....[72]....
        /*04e4*/ 	.word	0xffffffff


	//   ....[73]....
        /*04e8*/ 	.word	0xffffffff


	//   ....[74]....
        /*04ec*/ 	.word	0xffffffff


	//   ....[75]....
        /*04f0*/ 	.word	0xffffffff


	//   ....[76]....
        /*04f4*/ 	.word	0xffffffff


	//   ....[77]....
        /*04f8*/ 	.word	0xffffffff


	//   ....[78]....
        /*04fc*/ 	.word	0xffffffff


	//   ....[79]....
        /*0500*/ 	.word	0xffffffff


	//   ....[80]....
        /*0504*/ 	.word	0xffffffff


	//   ....[81]....
        /*0508*/ 	.word	0xffffffff


	//   ....[82]....
        /*050c*/ 	.word	0xffffffff


	//   ....[83]....
        /*0510*/ 	.word	0xffffffff


	//   ....[84]....
        /*0514*/ 	.word	0xffffffff


	//   ....[85]....
        /*0518*/ 	.word	0xffffffff


	//   ....[86]....
        /*051c*/ 	.word	0xffffffff


	//   ....[87]....
        /*0520*/ 	.word	0xffffffff


	//   ....[88]....
        /*0524*/ 	.word	0xffffffff


	//   ....[89]....
        /*0528*/ 	.word	0xffffffff


	//   ....[90]....
        /*052c*/ 	.word	0xffffffff


	//   ....[91]....
        /*0530*/ 	.word	0xffffffff


	//   ....[92]....
        /*0534*/ 	.word	0xffffffff


	//   ....[93]....
        /*0538*/ 	.word	0xffffffff


	//   ....[94]....
        /*053c*/ 	.word	0xffffffff


	//   ....[95]....
        /*0540*/ 	.word	0xffffffff


	//   ....[96]....
        /*0544*/ 	.word	0xffffffff


	//   ....[97]....
        /*0548*/ 	.word	0xffffffff


	//   ....[98]....
        /*054c*/ 	.word	0xffffffff


	//   ....[99]....
        /*0550*/ 	.word	0xffffffff


	//   ....[100]....
        /*0554*/ 	.word	0xffffffff


	//   ....[101]....
        /*0558*/ 	.word	0xffffffff


	//   ....[102]....
        /*055c*/ 	.word	0xffffffff


	//   ....[103]....
        /*0560*/ 	.word	0xffffffff


	//   ....[104]....
        /*0564*/ 	.word	0xffffffff


	//   ....[105]....
        /*0568*/ 	.word	0xffffffff


	//   ....[106]....
        /*056c*/ 	.word	0xffffffff


	//   ....[107]....
        /*0570*/ 	.word	0xffffffff


	//   ....[108]....
        /*0574*/ 	.word	0xffffffff


	//   ....[109]....
        /*0578*/ 	.word	0xffffffff


	//   ....[110]....
        /*057c*/ 	.word	0xffffffff


	//   ....[111]....
        /*0580*/ 	.word	0xffffffff


	//   ....[112]....
        /*0584*/ 	.word	0xffffffff


	//   ....[113]....
        /*0588*/ 	.word	0xffffffff


	//   ....[114]....
        /*058c*/ 	.word	0xffffffff


	//   ....[115]....
        /*0590*/ 	.word	0xffffffff


	//   ....[116]....
        /*0594*/ 	.word	0xffffffff


	//   ....[117]....
        /*0598*/ 	.word	0xffffffff


	//   ....[118]....
        /*059c*/ 	.word	0xffffffff


	//   ....[119]....
        /*05a0*/ 	.word	0xffffffff


	//   ....[120]....
        /*05a4*/ 	.word	0xffffffff


	//   ....[121]....
        /*05a8*/ 	.word	0xffffffff


	//   ....[122]....
        /*05ac*/ 	.word	0xffffffff


	//   ....[123]....
        /*05b0*/ 	.word	0xffffffff


	//   ....[124]....
        /*05b4*/ 	.word	0xffffffff


	//   ....[125]....
        /*05b8*/ 	.word	0xffffffff


	//   ....[126]....
        /*05bc*/ 	.word	0xffffffff


	//   ....[127]....
        /*05c0*/ 	.word	0xffffffff


	//   ....[128]....
        /*05c4*/ 	.word	0xffffffff


	//   ....[129]....
        /*05c8*/ 	.word	0xffffffff


	//   ....[130]....
        /*05cc*/ 	.word	0xffffffff


	//   ....[131]....
        /*05d0*/ 	.word	0xffffffff


	//   ....[132]....
        /*05d4*/ 	.word	0xffffffff


	//   ....[133]....
        /*05d8*/ 	.word	0xffffffff


	//   ....[134]....
        /*05dc*/ 	.word	0xffffffff


	//   ....[135]....
        /*05e0*/ 	.word	0xffffffff


	//   ....[136]....
        /*05e4*/ 	.word	0xffffffff


	//   ....[137]....
        /*05e8*/ 	.word	0xffffffff


	//   ....[138]....
        /*05ec*/ 	.word	0xffffffff


	//   ....[139]....
        /*05f0*/ 	.word	0xffffffff


	//   ....[140]....
        /*05f4*/ 	.word	0xffffffff


	//   ....[141]....
        /*05f8*/ 	.word	0xffffffff


	//   ....[142]....
        /*05fc*/ 	.word	0xffffffff


	//   ....[143]....
        /*0600*/ 	.word	0xffffffff


	//   ....[144]....
        /*0604*/ 	.word	0xffffffff


	//   ....[145]....
        /*0608*/ 	.word	0xffffffff


	//   ....[146]....
        /*060c*/ 	.word	0xffffffff


	//   ....[147]....
        /*0610*/ 	.word	0xffffffff


	//   ....[148]....
        /*0614*/ 	.word	0xffffffff


	//   ....[149]....
        /*0618*/ 	.word	0xffffffff


	//   ....[150]....
        /*061c*/ 	.word	0xffffffff


	//   ....[151]....
        /*0620*/ 	.word	0xffffffff


	//   ....[152]....
        /*0624*/ 	.word	0xffffffff


	//   ....[153]....
        /*0628*/ 	.word	0xffffffff


	//   ....[154]....
        /*062c*/ 	.word	0xffffffff


	//   ....[155]....
        /*0630*/ 	.word	0xffffffff


	//   ....[156]....
        /*0634*/ 	.word	0xffffffff


	//   ....[157]....
        /*0638*/ 	.word	0xffffffff


	//   ....[158]....
        /*063c*/ 	.word	0xffffffff


	//   ....[159]....
        /*0640*/ 	.word	0xffffffff


	//   ....[160]....
        /*0644*/ 	.word	0xffffffff


	//   ....[161]....
        /*0648*/ 	.word	0xffffffff


	//   ....[162]....
        /*064c*/ 	.word	0xffffffff


	//   ....[163]....
        /*0650*/ 	.word	0xffffffff


	//   ....[164]....
        /*0654*/ 	.word	0xffffffff


	//   ....[165]....
        /*0658*/ 	.word	0xffffffff


	//   ....[166]....
        /*065c*/ 	.word	0xffffffff


	//   ....[167]....
        /*0660*/ 	.word	0xffffffff


	//   ....[168]....
        /*0664*/ 	.word	0xffffffff


	//   ....[169]....
        /*0668*/ 	.word	0xffffffff


	//   ....[170]....
        /*066c*/ 	.word	0xffffffff


	//   ....[171]....
        /*0670*/ 	.word	0xffffffff


	//   ....[172]....
        /*0674*/ 	.word	0xffffffff


	//   ....[173]....
        /*0678*/ 	.word	0xffffffff


	//   ....[174]....
        /*067c*/ 	.word	0xffffffff


	//   ....[175]....
        /*0680*/ 	.word	0xffffffff


	//   ....[176]....
        /*0684*/ 	.word	0xffffffff


	//   ....[177]....
        /*0688*/ 	.word	0xffffffff


	//   ....[178]....
        /*068c*/ 	.word	0xffffffff


	//   ....[179]....
        /*0690*/ 	.word	0xffffffff


	//   ....[180]....
        /*0694*/ 	.word	0xffffffff


	//   ....[181]....
        /*0698*/ 	.word	0xffffffff


	//   ....[182]....
        /*069c*/ 	.word	0xffffffff


	//   ....[183]....
        /*06a0*/ 	.word	0xffffffff


	//   ....[184]....
        /*06a4*/ 	.word	0xffffffff


	//   ....[185]....
        /*06a8*/ 	.word	0xffffffff


	//   ....[186]....
        /*06ac*/ 	.word	0xffffffff


	//   ....[187]....
        /*06b0*/ 	.word	0xffffffff


	//   ....[188]....
        /*06b4*/ 	.word	0xffffffff


	//   ....[189]....
        /*06b8*/ 	.word	0xffffffff


	//   ....[190]....
        /*06bc*/ 	.word	0xffffffff


	//   ....[191]....
        /*06c0*/ 	.word	0xffffffff


	//   ....[192]....
        /*06c4*/ 	.word	0xffffffff


	//   ....[193]....
        /*06c8*/ 	.word	0xffffffff


	//   ....[194]....
        /*06cc*/ 	.word	0xffffffff


	//   ....[195]....
        /*06d0*/ 	.word	0xffffffff


	//   ....[196]....
        /*06d4*/ 	.word	0xffffffff


	//   ....[197]....
        /*06d8*/ 	.word	0xffffffff


	//   ....[198]....
        /*06dc*/ 	.word	0xffffffff


	//   ....[199]....
        /*06e0*/ 	.word	0xffffffff


	//   ....[200]....
        /*06e4*/ 	.word	0xffffffff


	//   ....[201]....
        /*06e8*/ 	.word	0xffffffff


	//   ....[202]....
        /*06ec*/ 	.word	0xffffffff


	//   ....[203]....
        /*06f0*/ 	.word	0xffffffff


	//   ....[204]....
        /*06f4*/ 	.word	0xffffffff


	//   ....[205]....
        /*06f8*/ 	.word	0xffffffff


	//   ....[206]....
        /*06fc*/ 	.word	0xffffffff


	//   ....[207]....
        /*0700*/ 	.word	0xffffffff


	//   ....[208]....
        /*0704*/ 	.word	0xffffffff


	//   ....[209]....
        /*0708*/ 	.word	0xffffffff


	//   ....[210]....
        /*070c*/ 	.word	0xffffffff


	//   ....[211]....
        /*0710*/ 	.word	0xffffffff


	//   ....[212]....
        /*0714*/ 	.word	0xffffffff


	//   ....[213]....
        /*0718*/ 	.word	0xffffffff


	//   ....[214]....
        /*071c*/ 	.word	0xffffffff


	//   ....[215]....
        /*0720*/ 	.word	0xffffffff


	//   ....[216]....
        /*0724*/ 	.word	0xffffffff


	//   ....[217]....
        /*0728*/ 	.word	0xffffffff


	//   ....[218]....
        /*072c*/ 	.word	0xffffffff


	//   ....[219]....
        /*0730*/ 	.word	0xffffffff


	//   ....[220]....
        /*0734*/ 	.word	0xffffffff


	//   ....[221]....
        /*0738*/ 	.word	0xffffffff


	//   ....[222]....
        /*073c*/ 	.word	0xffffffff


	//   ....[223]....
        /*0740*/ 	.word	0xffffffff


	//   ....[224]....
        /*0744*/ 	.word	0xffffffff


	//   ....[225]....
        /*0748*/ 	.word	0x0500000f


	//   ....[226]....
        /*074c*/ 	.word	0x0500000f


	//   ....[227]....
        /*0750*/ 	.word	0x0500000f


	//   ....[228]....
        /*0754*/ 	.word	0x0500000f


	//   ....[229]....
        /*0758*/ 	.word	0x0500000f


	//   ....[230]....
        /*075c*/ 	.word	0x0500000f


	//   ....[231]....
        /*0760*/ 	.word	0x0500000f


	//   ....[232]....
        /*0764*/ 	.word	0x0500000f


	//   ....[233]....
        /*0768*/ 	.word	0x0500000f


	//   ....[234]....
        /*076c*/ 	.word	0x0500000f


	//   ....[235]....
        /*0770*/ 	.word	0x0500000f


	//   ....[236]....
        /*0774*/ 	.word	0x0500000f


	//   ....[237]....
        /*0778*/ 	.word	0x0500000f


	//   ....[238]....
        /*077c*/ 	.word	0x0500000f


	//   ....[239]....
        /*0780*/ 	.word	0x0500000f


	//   ....[240]....
        /*0784*/ 	.word	0x0500000f


	//   ....[241]....
        /*0788*/ 	.word	0x0500000f


	//   ....[242]....
        /*078c*/ 	.word	0x0500000f


	//----- nvinfo : EIATTR_COOP_GROUP_INSTR_OFFSETS
	.align		4
.L_369:
        /*0790*/ 	.byte	0x04, 0x28
        /*0792*/ 	.short	(.L_371 - .L_370)


	//   ....[0]....
.L_370:
        /*0794*/ 	.word	0x00000070


	//   ....[1]....
        /*0798*/ 	.word	0x00000140


	//   ....[2]....
        /*079c*/ 	.word	0x00000190


	//   ....[3]....
        /*07a0*/ 	.word	0x000003c0


	//   ....[4]....
        /*07a4*/ 	.word	0x00000520


	//   ....[5]....
        /*07a8*/ 	.word	0x00000640


	//   ....[6]....
        /*07ac*/ 	.word	0x000007a0


	//   ....[7]....
        /*07b0*/ 	.word	0x00001d90


	//   ....[8]....
        /*07b4*/ 	.word	0x00003b30


	//   ....[9]....
        /*07b8*/ 	.word	0x00003b80


	//   ....[10]....
        /*07bc*/ 	.word	0x00004160


	//   ....[11]....
        /*07c0*/ 	.word	0x000041e0


	//   ....[12]....
        /*07c4*/ 	.word	0x00006770


	//   ....[13]....
        /*07c8*/ 	.word	0x00006790


	//   ....[14]....
        /*07cc*/ 	.word	0x000067b0


	//   ....[15]....
        /*07d0*/ 	.word	0x000067d0


	//   ....[16]....
        /*07d4*/ 	.word	0x000084f0


	//   ....[17]....
        /*07d8*/ 	.word	0x00008500


	//   ....[18]....
        /*07dc*/ 	.word	0x00008530


	//   ....[19]....
        /*07e0*/ 	.word	0x00008540


	//   ....[20]....
        /*07e4*/ 	.word	0x00009d10


	//   ....[21]....
        /*07e8*/ 	.word	0x00009e10


	//   ....[22]....
        /*07ec*/ 	.word	0x00009e50


	//   ....[23]....
        /*07f0*/ 	.word	0x00009e90


	//   ....[24]....
        /*07f4*/ 	.word	0x00009ec0


	//   ....[25]....
        /*07f8*/ 	.word	0x00009ef0


	//   ....[26]....
        /*07fc*/ 	.word	0x00009f20


	//   ....[27]....
        /*0800*/ 	.word	0x00009f50


	//   ....[28]....
        /*0804*/ 	.word	0x00009f70


	//   ....[29]....
        /*0808*/ 	.word	0x00009f90


	//   ....[30]....
        /*080c*/ 	.word	0x00009fb0


	//   ....[31]....
        /*0810*/ 	.word	0x00009fc0


	//   ....[32]....
        /*0814*/ 	.word	0x00009fd0


	//   ....[33]....
        /*0818*/ 	.word	0x00009ff0


	//   ....[34]....
        /*081c*/ 	.word	0x0000a010


	//   ....[35]....
        /*0820*/ 	.word	0x0000a030


	//   ....[36]....
        /*0824*/ 	.word	0x0000a050


	//   ....[37]....
        /*0828*/ 	.word	0x0000a060


	//   ....[38]....
        /*082c*/ 	.word	0x0000a080


	//   ....[39]....
        /*0830*/ 	.word	0x0000a090


	//   ....[40]....
        /*0834*/ 	.word	0x0000a0a0


	//   ....[41]....
        /*0838*/ 	.word	0x0000a0b0


	//   ....[42]....
        /*083c*/ 	.word	0x0000a0c0


	//   ....[43]....
        /*0840*/ 	.word	0x0000a0d0


	//   ....[44]....
        /*0844*/ 	.word	0x0000a0f0


	//   ....[45]....
        /*0848*/ 	.word	0x0000a100


	//   ....[46]....
        /*084c*/ 	.word	0x0000a110


	//   ....[47]....
        /*0850*/ 	.word	0x0000a120


	//   ....[48]....
        /*0854*/ 	.word	0x0000a140


	//   ....[49]....
        /*0858*/ 	.word	0x0000a160


	//   ....[50]....
        /*085c*/ 	.word	0x0000a180


	//   ....[51]....
        /*0860*/ 	.word	0x0000a1a0


	//   ....[52]....
        /*0864*/ 	.word	0x0000a1c0


	//   ....[53]....
        /*0868*/ 	.word	0x0000a1d0


	//   ....[54]....
        /*086c*/ 	.word	0x0000a1e0


	//   ....[55]....
        /*0870*/ 	.word	0x0000a200


	//   ....[56]....
        /*0874*/ 	.word	0x0000a210


	//   ....[57]....
        /*0878*/ 	.word	0x0000a220


	//   ....[58]....
        /*087c*/ 	.word	0x0000a230


	//   ....[59]....
        /*0880*/ 	.word	0x0000a240


	//   ....[60]....
        /*0884*/ 	.word	0x0000a250


	//   ....[61]....
        /*0888*/ 	.word	0x0000a260


	//   ....[62]....
        /*088c*/ 	.word	0x0000a270


	//   ....[63]....
        /*0890*/ 	.word	0x0000a280


	//   ....[64]....
        /*0894*/ 	.word	0x0000a290


	//   ....[65]....
        /*0898*/ 	.word	0x0000a2a0


	//   ....[66]....
        /*089c*/ 	.word	0x0000a2b0


	//   ....[67]....
        /*08a0*/ 	.word	0x0000a2c0


	//   ....[68]....
        /*08a4*/ 	.word	0x0000a2d0


	//   ....[69]....
        /*08a8*/ 	.word	0x0000a2e0


	//   ....[70]....
        /*08ac*/ 	.word	0x0000a2f0


	//   ....[71]....
        /*08b0*/ 	.word	0x0000a300


	//   ....[72]....
        /*08b4*/ 	.word	0x0000a310


	//   ....[73]....
        /*08b8*/ 	.word	0x0000a320


	//   ....[74]....
        /*08bc*/ 	.word	0x0000a330


	//   ....[75]....
        /*08c0*/ 	.word	0x0000a340


	//   ....[76]....
        /*08c4*/ 	.word	0x0000a350


	//   ....[77]....
        /*08c8*/ 	.word	0x0000a360


	//   ....[78]....
        /*08cc*/ 	.word	0x0000a370


	//   ....[79]....
        /*08d0*/ 	.word	0x0000a380


	//   ....[80]....
        /*08d4*/ 	.word	0x0000a390


	//   ....[81]....
        /*08d8*/ 	.word	0x0000a3a0


	//   ....[82]....
        /*08dc*/ 	.word	0x0000a3b0


	//   ....[83]....
        /*08e0*/ 	.word	0x0000a3c0


	//   ....[84]....
        /*08e4*/ 	.word	0x0000a3d0


	//   ....[85]....
        /*08e8*/ 	.word	0x0000a3e0


	//   ....[86]....
        /*08ec*/ 	.word	0x0000a3f0


	//   ....[87]....
        /*08f0*/ 	.word	0x0000a400


	//   ....[88]....
        /*08f4*/ 	.word	0x0000a410


	//   ....[89]....
        /*08f8*/ 	.word	0x0000a420


	//   ....[90]....
        /*08fc*/ 	.word	0x0000a430


	//   ....[91]....
        /*0900*/ 	.word	0x0000a440


	//   ....[92]....
        /*0904*/ 	.word	0x0000a450


	//   ....[93]....
        /*0908*/ 	.word	0x0000a460


	//   ....[94]....
        /*090c*/ 	.word	0x0000a470


	//   ....[95]....
        /*0910*/ 	.word	0x0000a490


	//   ....[96]....
        /*0914*/ 	.word	0x0000a4b0


	//   ....[97]....
        /*0918*/ 	.word	0x0000a4d0


	//   ....[98]....
        /*091c*/ 	.word	0x0000a4e0


	//   ....[99]....
        /*0920*/ 	.word	0x0000a4f0


	//   ....[100]....
        /*0924*/ 	.word	0x0000a500


	//   ....[101]....
        /*0928*/ 	.word	0x0000a510


	//   ....[102]....
        /*092c*/ 	.word	0x0000a520


	//   ....[103]....
        /*0930*/ 	.word	0x0000a530


	//   ....[104]....
        /*0934*/ 	.word	0x0000a540


	//   ....[105]....
        /*0938*/ 	.word	0x0000a550


	//   ....[106]....
        /*093c*/ 	.word	0x0000a560


	//   ....[107]....
        /*0940*/ 	.word	0x0000a570


	//   ....[108]....
        /*0944*/ 	.word	0x0000a580


	//   ....[109]....
        /*0948*/ 	.word	0x0000a590


	//   ....[110]....
        /*094c*/ 	.word	0x0000a5a0


	//   ....[111]....
        /*0950*/ 	.word	0x0000a5b0


	//   ....[112]....
        /*0954*/ 	.word	0x0000a5c0


	//   ....[113]....
        /*0958*/ 	.word	0x0000a5d0


	//   ....[114]....
        /*095c*/ 	.word	0x0000a5f0


	//   ....[115]....
        /*0960*/ 	.word	0x0000a610


	//   ....[116]....
        /*0964*/ 	.word	0x0000a620


	//   ....[117]....
        /*0968*/ 	.word	0x0000a630


	//   ....[118]....
        /*096c*/ 	.word	0x0000a640


	//   ....[119]....
        /*0970*/ 	.word	0x0000a650


	//   ....[120]....
        /*0974*/ 	.word	0x0000a670


	//   ....[121]....
        /*0978*/ 	.word	0x0000a680


	//   ....[122]....
        /*097c*/ 	.word	0x0000a6a0


	//   ....[123]....
        /*0980*/ 	.word	0x0000a6b0


	//   ....[124]....
        /*0984*/ 	.word	0x0000a6c0


	//   ....[125]....
        /*0988*/ 	.word	0x0000a6d0


	//   ....[126]....
        /*098c*/ 	.word	0x0000a6e0


	//   ....[127]....
        /*0990*/ 	.word	0x0000a6f0


	//   ....[128]....
        /*0994*/ 	.word	0x0000a700


	//   ....[129]....
        /*0998*/ 	.word	0x0000a710


	//   ....[130]....
        /*099c*/ 	.word	0x0000a720


	//   ....[131]....
        /*09a0*/ 	.word	0x0000a730


	//   ....[132]....
        /*09a4*/ 	.word	0x0000a740


	//   ....[133]....
        /*09a8*/ 	.word	0x0000a750


	//   ....[134]....
        /*09ac*/ 	.word	0x0000a760


	//   ....[135]....
        /*09b0*/ 	.word	0x0000a770


	//   ....[136]....
        /*09b4*/ 	.word	0x0000a790


	//   ....[137]....
        /*09b8*/ 	.word	0x0000a7a0


	//   ....[138]....
        /*09bc*/ 	.word	0x0000a7b0


	//   ....[139]....
        /*09c0*/ 	.word	0x0000a7c0


	//   ....[140]....
        /*09c4*/ 	.word	0x0000a7d0


	//   ....[141]....
        /*09c8*/ 	.word	0x0000a7e0


	//   ....[142]....
        /*09cc*/ 	.word	0x0000a7f0


	//   ....[143]....
        /*09d0*/ 	.word	0x0000a800


	//   ....[144]....
        /*09d4*/ 	.word	0x0000a810


	//   ....[145]....
        /*09d8*/ 	.word	0x0000a820


	//   ....[146]....
        /*09dc*/ 	.word	0x0000a830


	//   ....[147]....
        /*09e0*/ 	.word	0x0000a840


	//   ....[148]....
        /*09e4*/ 	.word	0x0000ba50


	//   ....[149]....
        /*09e8*/ 	.word	0x0000ba60


	//   ....[150]....
        /*09ec*/ 	.word	0x0000ba70


	//   ....[151]....
        /*09f0*/ 	.word	0x0000ba80


	//   ....[152]....
        /*09f4*/ 	.word	0x0000c550


	//   ....[153]....
        /*09f8*/ 	.word	0x0000c570


	//   ....[154]....
        /*09fc*/ 	.word	0x0000c710


	//   ....[155]....
        /*0a00*/ 	.word	0x0000c730


	//   ....[156]....
        /*0a04*/ 	.word	0x0000c870


	//   ....[157]....
        /*0a08*/ 	.word	0x0000c890


	//   ....[158]....
        /*0a0c*/ 	.word	0x0000c9e0


	//   ....[159]....
        /*0a10*/ 	.word	0x0000ca00


	//   ....[160]....
        /*0a14*/ 	.word	0x0000cff0


	//   ....[161]....
        /*0a18*/ 	.word	0x0000d030


	//   ....[162]....
        /*0a1c*/ 	.word	0x0000daf0


	//   ....[163]....
        /*0a20*/ 	.word	0x0000db00


	//   ....[164]....
        /*0a24*/ 	.word	0x0000ed10


	//   ....[165]....
        /*0a28*/ 	.word	0x0000ed40


	//   ....[166]....
        /*0a2c*/ 	.word	0x0000eeb0


	//   ....[167]....
        /*0a30*/ 	.word	0x0000eed0


	//   ....[168]....
        /*0a34*/ 	.word	0x0000f010


	//   ....[169]....
        /*0a38*/ 	.word	0x0000f030


	//   ....[170]....
        /*0a3c*/ 	.word	0x0000f180


	//   ....[171]....
        /*0a40*/ 	.word	0x0000f1a0


	//   ....[172]....
        /*0a44*/ 	.word	0x0000f380


	//   ....[173]....
        /*0a48*/ 	.word	0x0000f5c0


	//   ....[174]....
        /*0a4c*/ 	.word	0x0000f5f0


	//   ....[175]....
        /*0a50*/ 	.word	0x0000f630


	//   ....[176]....
        /*0a54*/ 	.word	0x0000f660


	//   ....[177]....
        /*0a58*/ 	.word	0x0000f690


	//   ....[178]....
        /*0a5c*/ 	.word	0x0000f6d0


	//   ....[179]....
        /*0a60*/ 	.word	0x0000f860


	//   ....[180]....
        /*0a64*/ 	.word	0x0000f890


	//   ....[181]....
        /*0a68*/ 	.word	0x0000f8c0


	//   ....[182]....
        /*0a6c*/ 	.word	0x0000f8f0


	//   ....[183]....
        /*0a70*/ 	.word	0x0000f920


	//   ....[184]....
        /*0a74*/ 	.word	0x0000f960


	//   ....[185]....
        /*0a78*/ 	.word	0x0000f9f0


	//   ....[186]....
        /*0a7c*/ 	.word	0x0000fa40


	//   ....[187]....
        /*0a80*/ 	.word	0x0000fa50


	//   ....[188]....
        /*0a84*/ 	.word	0x0000fae0


	//   ....[189]....
        /*0a88*/ 	.word	0x00011340


	//   ....[190]....
        /*0a8c*/ 	.word	0x00011fe0


	//   ....[191]....
        /*0a90*/ 	.word	0x00012010


	//   ....[192]....
        /*0a94*/ 	.word	0x00012030


	//   ....[193]....
        /*0a98*/ 	.word	0x00012050


	//   ....[194]....
        /*0a9c*/ 	.word	0x00012160


	//   ....[195]....
        /*0aa0*/ 	.word	0x00012170


	//   ....[196]....
        /*0aa4*/ 	.word	0x00012200


	//   ....[197]....
        /*0aa8*/ 	.word	0x00012210


	//   ....[198]....
        /*0aac*/ 	.word	0x000122a0


	//   ....[199]....
        /*0ab0*/ 	.word	0x000122b0


	//   ....[200]....
        /*0ab4*/ 	.word	0x00012340


	//   ....[201]....
        /*0ab8*/ 	.word	0x00012350


	//   ....[202]....
        /*0abc*/ 	.word	0x000123e0


	//   ....[203]....
        /*0ac0*/ 	.word	0x000123f0


	//   ....[204]....
        /*0ac4*/ 	.word	0x00012400


	//   ....[205]....
        /*0ac8*/ 	.word	0x00012450


	//   ....[206]....
        /*0acc*/ 	.word	0x00014c70


	//   ....[207]....
        /*0ad0*/ 	.word	0x00014c90


	//   ....[208]....
        /*0ad4*/ 	.word	0x00014cc0


	//   ....[209]....
        /*0ad8*/ 	.word	0x00014cf0


	//   ....[210]....
        /*0adc*/ 	.word	0x00014d20


	//   ....[211]....
        /*0ae0*/ 	.word	0x00014d50


	//   ....[212]....
        /*0ae4*/ 	.word	0x00014d80


	//   ....[213]....
        /*0ae8*/ 	.word	0x00014d90


	//   ....[214]....
        /*0aec*/ 	.word	0x00014f00


	//   ....[215]....
        /*0af0*/ 	.word	0x00014f30


	//   ....[216]....
        /*0af4*/ 	.word	0x00014f60


	//   ....[217]....
        /*0af8*/ 	.word	0x00014f90


	//   ....[218]....
        /*0afc*/ 	.word	0x00014fc0


	//   ....[219]....
        /*0b00*/ 	.word	0x00014ff0


	//   ....[220]....
        /*0b04*/ 	.word	0x00015070


	//   ....[221]....
        /*0b08*/ 	.word	0x000150b0


	//   ....[222]....
        /*0b0c*/ 	.word	0x000150c0


	//   ....[223]....
        /*0b10*/ 	.word	0x00015100


	//   ....[224]....
        /*0b14*/ 	.word	0x00015780


	//   ....[225]....
        /*0b18*/ 	.word	0x00015ca0


	//   ....[226]....
        /*0b1c*/ 	.word	0x00015e80


	//   ....[227]....
        /*0b20*/ 	.word	0x00015ef0


	//   ....[228]....
        /*0b24*/ 	.word	0x00015f60


	//   ....[229]....
        /*0b28*/ 	.word	0x00016000


	//   ....[230]....
        /*0b2c*/ 	.word	0x000160c0


	//   ....[231]....
        /*0b30*/ 	.word	0x000161d0


	//   ....[232]....
        /*0b34*/ 	.word	0x00016230


	//   ....[233]....
        /*0b38*/ 	.word	0x00016330


	//   ....[234]....
        /*0b3c*/ 	.word	0x00016390


	//   ....[235]....
        /*0b40*/ 	.word	0x00016490


	//   ....[236]....
        /*0b44*/ 	.word	0x000164f0


	//   ....[237]....
        /*0b48*/ 	.word	0x000165f0


	//   ....[238]....
        /*0b4c*/ 	.word	0x00016650


	//   ....[239]....
        /*0b50*/ 	.word	0x00016730


	//   ....[240]....
        /*0b54*/ 	.word	0x000167b0


	//   ....[241]....
        /*0b58*/ 	.word	0x00016890


	//   ....[242]....
        /*0b5c*/ 	.word	0x00016be0


	//----- nvinfo : EIATTR_REG_RECONFIG
	.align		4
.L_371:
        /*0b60*/ 	.byte	0x01, 0x54
	.zero		2


	//----- nvinfo : EIATTR_SYSCALL_OFFSETS
	.align		4
        /*0b64*/ 	.byte	0x04, 0x46
        /*0b66*/ 	.short	(.L_373 - .L_372)


	//   ....[0]....
.L_372:
        /*0b68*/ 	.word	0x00001f10


	//   ....[1]....
        /*0b6c*/ 	.word	0x00010d80


	//   ....[2]....
        /*0b70*/ 	.word	0x00010f10


	//   ....[3]....
        /*0b74*/ 	.word	0x00011070


	//   ....[4]....
        /*0b78*/ 	.word	0x000111b0


	//   ....[5]....
        /*0b7c*/ 	.word	0x00011c00


	//----- nvinfo : EIATTR_MBARRIER_INSTR_OFFSETS
	.align		4
.L_373:
        /*0b80*/ 	.byte	0x04, 0x39
        /*0b82*/ 	.short	(.L_375 - .L_374)


	//   ....[0]....
.L_374:
        /*0b84*/ 	.word	0x00000270
        /*0b88*/ 	.word	0x000000ff
        /*0b8c*/ 	.word	0x00038800
        /*0b90*/ 	.short	0x0100
        /*0b92*/ 	.byte	0x08
	.zero		1


	//   ....[1]....
        /*0b94*/ 	.word	0x00000280
        /*0b98*/ 	.word	0x000000ff
        /*0b9c*/ 	.word	0x00038820
        /*0ba0*/ 	.short	0x0100
        /*0ba2*/ 	.byte	0x08
	.zero		1


	//   ....[2]....
        /*0ba4*/ 	.word	0x00000370
        /*0ba8*/ 	.word	0x000000ff
        /*0bac*/ 	.word	0x00038830
        /*0bb0*/ 	.short	0x0100
        /*0bb2*/ 	.byte	0x08
	.zero		1


	//   ....[3]....
        /*0bb4*/ 	.word	0x00000380
        /*0bb8*/ 	.word	0x000000ff
        /*0bbc*/ 	.word	0x00038840
        /*0bc0*/ 	.short	0x0100
        /*0bc2*/ 	.byte	0x08
	.zero		1


	//   ....[4]....
        /*0bc4*/ 	.word	0x00000390
        /*0bc8*/ 	.word	0x000000ff
        /*0bcc*/ 	.word	0x00038838
        /*0bd0*/ 	.short	0x0100
        /*0bd2*/ 	.byte	0x08
	.zero		1


	//   ....[5]....
        /*0bd4*/ 	.word	0x000003a0
        /*0bd8*/ 	.word	0x000000ff
        /*0bdc*/ 	.word	0x00038848
        /*0be0*/ 	.short	0x0100
        /*0be2*/ 	.byte	0x08
	.zero		1


	//   ....[6]....
        /*0be4*/ 	.word	0x000004d0
        /*0be8*/ 	.word	0x000000ff
        /*0bec*/ 	.word	0x00038850
        /*0bf0*/ 	.short	0x0100
        /*0bf2*/ 	.byte	0x08
	.zero		1


	//   ....[7]....
        /*0bf4*/ 	.word	0x000004e0
        /*0bf8*/ 	.word	0x000000ff
        /*0bfc*/ 	.word	0x00038860
        /*0c00*/ 	.short	0x0100
        /*0c02*/ 	.byte	0x08
	.zero		1


	//   ....[8]....
        /*0c04*/ 	.word	0x000004f0
        /*0c08*/ 	.word	0x000000ff
        /*0c0c*/ 	.word	0x00038858
        /*0c10*/ 	.short	0x0100
        /*0c12*/ 	.byte	0x08
	.zero		1


	//   ....[9]....
        /*0c14*/ 	.word	0x00000500
        /*0c18*/ 	.word	0x000000ff
        /*0c1c*/ 	.word	0x00038868
        /*0c20*/ 	.short	0x0100
        /*0c22*/ 	.byte	0x08
	.zero		1


	//   ....[10]....
        /*0c24*/ 	.word	0x000005f0
        /*0c28*/ 	.word	0x000000ff
        /*0c2c*/ 	.word	0x00038870
        /*0c30*/ 	.short	0x0100
        /*0c32*/ 	.byte	0x06
	.zero		1


	//   ....[11]....
        /*0c34*/ 	.word	0x00000600
        /*0c38*/ 	.word	0x000000ff
        /*0c3c*/ 	.word	0x00038880
        /*0c40*/ 	.short	0x0100
        /*0c42*/ 	.byte	0x06
	.zero		1


	//   ....[12]....
        /*0c44*/ 	.word	0x00000610
        /*0c48*/ 	.word	0x000000ff
        /*0c4c*/ 	.word	0x00038878
        /*0c50*/ 	.short	0x0100
        /*0c52*/ 	.byte	0x06
	.zero		1


	//   ....[13]....
        /*0c54*/ 	.word	0x00000620
        /*0c58*/ 	.word	0x000000ff
        /*0c5c*/ 	.word	0x00038888
        /*0c60*/ 	.short	0x0100
        /*0c62*/ 	.byte	0x06
	.zero		1


	//   ....[14]....
        /*0c64*/ 	.word	0x00000750
        /*0c68*/ 	.word	0x000000ff
        /*0c6c*/ 	.word	0x00038890
        /*0c70*/ 	.short	0x0100
        /*0c72*/ 	.byte	0x08
	.zero		1


	//   ....[15]....
        /*0c74*/ 	.word	0x00000760
        /*0c78*/ 	.word	0x000000ff
        /*0c7c*/ 	.word	0x000388a0
        /*0c80*/ 	.short	0x0100
        /*0c82*/ 	.byte	0x08
	.zero		1


	//   ....[16]....
        /*0c84*/ 	.word	0x00000770
        /*0c88*/ 	.word	0x000000ff
        /*0c8c*/ 	.word	0x00038898
        /*0c90*/ 	.short	0x0100
        /*0c92*/ 	.byte	0x08
	.zero		1


	//   ....[17]....
        /*0c94*/ 	.word	0x00000780
        /*0c98*/ 	.word	0x000000ff
        /*0c9c*/ 	.word	0x000388a8
        /*0ca0*/ 	.short	0x0100
        /*0ca2*/ 	.byte	0x08
	.zero		1


	//   ....[18]....
        /*0ca4*/ 	.word	0x000008b0
        /*0ca8*/ 	.word	0x000000ff
        /*0cac*/ 	.word	0x000388b0
        /*0cb0*/ 	.short	0x0100
        /*0cb2*/ 	.byte	0x08
	.zero		1


	//   ....[19]....
        /*0cb4*/ 	.word	0x000008c0
        /*0cb8*/ 	.word	0x000000ff
        /*0cbc*/ 	.word	0x000388c0
        /*0cc0*/ 	.short	0x0100
        /*0cc2*/ 	.byte	0x08
	.zero		1


	//   ....[20]....
        /*0cc4*/ 	.word	0x000008d0
        /*0cc8*/ 	.word	0x000000ff
        /*0ccc*/ 	.word	0x000388b8
        /*0cd0*/ 	.short	0x0100
        /*0cd2*/ 	.byte	0x08
	.zero		1


	//   ....[21]....
        /*0cd4*/ 	.word	0x000008e0
        /*0cd8*/ 	.word	0x000000ff
        /*0cdc*/ 	.word	0x000388c8
        /*0ce0*/ 	.short	0x0100
        /*0ce2*/ 	.byte	0x08
	.zero		1


	//   ....[22]....
        /*0ce4*/ 	.word	0x000021c0
        /*0ce8*/ 	.word	0x00000002
        /*0cec*/ 	.word	0x00038800
        /*0cf0*/ 	.short	0x010a
        /*0cf2*/ 	.byte	0x3f
	.zero		1


	//   ....[23]....
        /*0cf4*/ 	.word	0x00002260
        /*0cf8*/ 	.word	0x00000004
        /*0cfc*/ 	.word	0x00038830
        /*0d00*/ 	.short	0x010a
        /*0d02*/ 	.byte	0x3f
	.zero		1


	//   ....[24]....
        /*0d04*/ 	.word	0x000022d0
        /*0d08*/ 	.word	0x00000004
        /*0d0c*/ 	.word	0x00038830
        /*0d10*/ 	.short	0x010a
        /*0d12*/ 	.byte	0x3f
	.zero		1


	//   ....[25]....
        /*0d14*/ 	.word	0x00003e70
        /*0d18*/ 	.word	0x00000004
        /*0d1c*/ 	.word	0x00000000
        /*0d20*/ 	.short	0x0101
        /*0d22*/ 	.byte	0x3f
	.zero		1


	//   ....[26]....
        /*0d24*/ 	.word	0x000055b0
        /*0d28*/ 	.word	0x000000ff
        /*0d2c*/ 	.word	0x00038830
        /*0d30*/ 	.short	0x010a
        /*0d32*/ 	.byte	0x06
	.zero		1


	//   ....[27]....
        /*0d34*/ 	.word	0x000055f0
        /*0d38*/ 	.word	0x000000ff
        /*0d3c*/ 	.word	0x00038830
        /*0d40*/ 	.short	0x010a
        /*0d42*/ 	.byte	0x06
	.zero		1


	//   ....[28]....
        /*0d44*/ 	.word	0x00005990
        /*0d48*/ 	.word	0x000000ff
        /*0d4c*/ 	.word	0x00038850
        /*0d50*/ 	.short	0x010a
        /*0d52*/ 	.byte	0x06
	.zero		1


	//   ....[29]....
        /*0d54*/ 	.word	0x000059d0
        /*0d58*/ 	.word	0x000000ff
        /*0d5c*/ 	.word	0x00038850
        /*0d60*/ 	.short	0x010a
        /*0d62*/ 	.byte	0x06
	.zero		1


	//   ....[30]....
        /*0d64*/ 	.word	0x00007580
        /*0d68*/ 	.word	0x000000d1
        /*0d6c*/ 	.word	0x00000000
        /*0d70*/ 	.short	0x0101
        /*0d72*/ 	.byte	0x3f
	.zero		1


	//   ....[31]....
        /*0d74*/ 	.word	0x000077c0
        /*0d78*/ 	.word	0x00000008
        /*0d7c*/ 	.word	0x00000000
        /*0d80*/ 	.short	0x0101
        /*0d82*/ 	.byte	0x3f
	.zero		1


	//   ....[32]....
        /*0d84*/ 	.word	0x000081b0
        /*0d88*/ 	.word	0x0000000e
        /*0d8c*/ 	.word	0x00038850
        /*0d90*/ 	.short	0x010a
        /*0d92*/ 	.byte	0x3f
	.zero		1


	//   ....[33]....
        /*0d94*/ 	.word	0x00008240
        /*0d98*/ 	.word	0x0000000e
        /*0d9c*/ 	.word	0x00038850
        /*0da0*/ 	.short	0x010a
        /*0da2*/ 	.byte	0x3f
	.zero		1


	//   ....[34]....
        /*0da4*/ 	.word	0x000087e0
        /*0da8*/ 	.word	0x00000099
        /*0dac*/ 	.word	0x00000000
        /*0db0*/ 	.short	0x0101
        /*0db2*/ 	.byte	0x3f
	.zero		1


	//   ....[35]....
        /*0db4*/ 	.word	0x0000c540
        /*0db8*/ 	.word	0x000000ff
        /*0dbc*/ 	.word	0x00000000
        /*0dc0*/ 	.short	0x0101
        /*0dc2*/ 	.byte	0x08
	.zero		1


	//   ....[36]....
        /*0dc4*/ 	.word	0x0000ce00
        /*0dc8*/ 	.word	0x000000ff
        /*0dcc*/ 	.word	0x00000000
        /*0dd0*/ 	.short	0x0101
        /*0dd2*/ 	.byte	0x08
	.zero		1


	//   ....[37]....
        /*0dd4*/ 	.word	0x000115c0
        /*0dd8*/ 	.word	0x00000002
        /*0ddc*/ 	.word	0x00038880
        /*0de0*/ 	.short	0x010a
        /*0de2*/ 	.byte	0x3f
	.zero		1


	//   ....[38]....
        /*0de4*/ 	.word	0x000117c0
        /*0de8*/ 	.word	0x00000002
        /*0dec*/ 	.word	0x00038840
        /*0df0*/ 	.short	0x010a
        /*0df2*/ 	.byte	0x3f
	.zero		1


	//   ....[39]....
        /*0df4*/ 	.word	0x00012540
        /*0df8*/ 	.word	0x00000011
        /*0dfc*/ 	.word	0x00038800
        /*0e00*/ 	.short	0x0107
        /*0e02*/ 	.byte	0x3f
	.zero		1


	//   ....[40]....
        /*0e04*/ 	.word	0x00012640
        /*0e08*/ 	.word	0x00000011
        /*0e0c*/ 	.word	0x00038800
        /*0e10*/ 	.short	0x0101
        /*0e12*/ 	.byte	0x3f
	.zero		1


	//   ....[41]....
        /*0e14*/ 	.word	0x00012660
        /*0e18*/ 	.word	0x00000011
        /*0e1c*/ 	.word	0x00038820
        /*0e20*/ 	.short	0x010a
        /*0e22*/ 	.byte	0x3f
	.zero		1


	//   ....[42]....
        /*0e24*/ 	.word	0x00012970
        /*0e28*/ 	.word	0x00000006
        /*0e2c*/ 	.word	0x00038880
        /*0e30*/ 	.short	0x010a
        /*0e32*/ 	.byte	0x3f
	.zero		1


	//   ....[43]....
        /*0e34*/ 	.word	0x00012cc0
        /*0e38*/ 	.word	0x00000006
        /*0e3c*/ 	.word	0x00038840
        /*0e40*/ 	.short	0x010a
        /*0e42*/ 	.byte	0x3f
	.zero		1


	//   ....[44]....
        /*0e44*/ 	.word	0x00013080
        /*0e48*/ 	.word	0x00000013
        /*0e4c*/ 	.word	0x00038870
        /*0e50*/ 	.short	0x010a
        /*0e52*/ 	.byte	0x3f
	.zero		1


	//   ....[45]....
        /*0e54*/ 	.word	0x000130f0
        /*0e58*/ 	.word	0x00000013
        /*0e5c*/ 	.word	0x00038860
        /*0e60*/ 	.short	0x010a
        /*0e62*/ 	.byte	0x3f
	.zero		1


	//   ....[46]....
        /*0e64*/ 	.word	0x00013b80
        /*0e68*/ 	.word	0x00000013
        /*0e6c*/ 	.word	0x00038850
        /*0e70*/ 	.short	0x0101
        /*0e72*/ 	.byte	0x3f
	.zero		1


	//   ....[47]....
        /*0e74*/ 	.word	0x00013c00
        /*0e78*/ 	.word	0x00000013
        /*0e7c*/ 	.word	0x00000000
        /*0e80*/ 	.short	0x0101
        /*0e82*/ 	.byte	0x3f
	.zero		1


	//   ....[48]....
        /*0e84*/ 	.word	0x00013e40
        /*0e88*/ 	.word	0x00000002
        /*0e8c*/ 	.word	0x00038870
        /*0e90*/ 	.short	0x010a
        /*0e92*/ 	.byte	0x3f
	.zero		1


	//   ....[49]....
        /*0e94*/ 	.word	0x00013eb0
        /*0e98*/ 	.word	0x00000002
        /*0e9c*/ 	.word	0x00038860
        /*0ea0*/ 	.short	0x010a
        /*0ea2*/ 	.byte	0x3f
	.zero		1


	//   ....[50]....
        /*0ea4*/ 	.word	0x00014940
        /*0ea8*/ 	.word	0x00000002
        /*0eac*/ 	.word	0x00038850
        /*0eb0*/ 	.short	0x0101
        /*0eb2*/ 	.byte	0x3f
	.zero		1


	//   ....[51]....
        /*0eb4*/ 	.word	0x00014990
        /*0eb8*/ 	.word	0x00000002
        /*0ebc*/ 	.word	0x00000000
        /*0ec0*/ 	.short	0x0101
        /*0ec2*/ 	.byte	0x3f
	.zero		1


	//   ....[52]....
        /*0ec4*/ 	.word	0x00015700
        /*0ec8*/ 	.word	0x00000000
        /*0ecc*/ 	.word	0x00038820
        /*0ed0*/ 	.short	0x010a
        /*0ed2*/ 	.byte	0x3f
	.zero		1


	//   ....[53]....
        /*0ed4*/ 	.word	0x000158c0
        /*0ed8*/ 	.word	0x00000006
        /*0edc*/ 	.word	0x00000000
        /*0ee0*/ 	.short	0x010a
        /*0ee2*/ 	.byte	0x3f
	.zero		1


	//   ....[54]....
        /*0ee4*/ 	.word	0x00015930
        /*0ee8*/ 	.word	0x00000007
        /*0eec*/ 	.word	0x00000000
        /*0ef0*/ 	.short	0x010a
        /*0ef2*/ 	.byte	0x3f
	.zero		1


	//   ....[55]....
        /*0ef4*/ 	.word	0x00015990
        /*0ef8*/ 	.word	0x00000004
        /*0efc*/ 	.word	0x00038860
        /*0f00*/ 	.short	0x010a
        /*0f02*/ 	.byte	0x3f
	.zero		1


	//   ....[56]....
        /*0f04*/ 	.word	0x000159e0
        /*0f08*/ 	.word	0x00000003
        /*0f0c*/ 	.word	0x00038860
        /*0f10*/ 	.short	0x010a
        /*0f12*/ 	.byte	0x3f
	.zero		1


	//   ....[57]....
        /*0f14*/ 	.word	0x00015a20
        /*0f18*/ 	.word	0x00000004
        /*0f1c*/ 	.word	0x00038880
        /*0f20*/ 	.short	0x010a
        /*0f22*/ 	.byte	0x3f
	.zero		1


	//   ....[58]....
        /*0f24*/ 	.word	0x00015a40
        /*0f28*/ 	.word	0x00000003
        /*0f2c*/ 	.word	0x00038880
        /*0f30*/ 	.short	0x010a
        /*0f32*/ 	.byte	0x3f
	.zero		1


	//   ....[59]....
        /*0f34*/ 	.word	0x00015aa0
        /*0f38*/ 	.word	0x00000002
        /*0f3c*/ 	.word	0x00038800
        /*0f40*/ 	.short	0x010a
        /*0f42*/ 	.byte	0x3f
	.zero		1


	//   ....[60]....
        /*0f44*/ 	.word	0x00015af0
        /*0f48*/ 	.word	0x00000004
        /*0f4c*/ 	.word	0x00038830
        /*0f50*/ 	.short	0x010a
        /*0f52*/ 	.byte	0x3f
	.zero		1


	//   ....[61]....
        /*0f54*/ 	.word	0x00015b50
        /*0f58*/ 	.word	0x00000003
        /*0f5c*/ 	.word	0x00038830
        /*0f60*/ 	.short	0x010a
        /*0f62*/ 	.byte	0x3f
	.zero		1


	//   ....[62]....
        /*0f64*/ 	.word	0x00015bb0
        /*0f68*/ 	.word	0x00000003
        /*0f6c*/ 	.word	0x00038850
        /*0f70*/ 	.short	0x010a
        /*0f72*/ 	.byte	0x3f
	.zero		1


	//   ....[63]....
        /*0f74*/ 	.word	0x00015c00
        /*0f78*/ 	.word	0x0000000e
        /*0f7c*/ 	.word	0x00038850
        /*0f80*/ 	.short	0x010a
        /*0f82*/ 	.byte	0x3f
	.zero		1


	//   ....[64]....
        /*0f84*/ 	.word	0x00015d50
        /*0f88*/ 	.word	0x00000002
        /*0f8c*/ 	.word	0x00038880
        /*0f90*/ 	.short	0x010a
        /*0f92*/ 	.byte	0x3f
	.zero		1


	//   ....[65]....
        /*0f94*/ 	.word	0x00015da0
        /*0f98*/ 	.word	0x00000002
        /*0f9c*/ 	.word	0x00038840
        /*0fa0*/ 	.short	0x010a
        /*0fa2*/ 	.byte	0x3f
	.zero		1


	//   ....[66]....
        /*0fa4*/ 	.word	0x000168d0
        /*0fa8*/ 	.word	0x00000011
        /*0fac*/ 	.word	0x00038820
        /*0fb0*/ 	.short	0x010a
        /*0fb2*/ 	.byte	0x3f
	.zero		1


	//   ....[67]....
        /*0fb4*/ 	.word	0x00016920
        /*0fb8*/ 	.word	0x00000006
        /*0fbc*/ 	.word	0x00038880
        /*0fc0*/ 	.short	0x010a
        /*0fc2*/ 	.byte	0x3f
	.zero		1


	//   ....[68]....
        /*0fc4*/ 	.word	0x00016970
        /*0fc8*/ 	.word	0x00000006
        /*0fcc*/ 	.word	0x00038840
        /*0fd0*/ 	.short	0x010a
        /*0fd2*/ 	.byte	0x3f
	.zero		1


	//   ....[69]....
        /*0fd4*/ 	.word	0x000169c0
        /*0fd8*/ 	.word	0x00000013
        /*0fdc*/ 	.word	0x00038870
        /*0fe0*/ 	.short	0x010a
        /*0fe2*/ 	.byte	0x3f
	.zero		1


	//   ....[70]....
        /*0fe4*/ 	.word	0x00016a10
        /*0fe8*/ 	.word	0x00000013
        /*0fec*/ 	.word	0x00038860
        /*0ff0*/ 	.short	0x010a
        /*0ff2*/ 	.byte	0x3f
	.zero		1


	//   ....[71]....
        /*0ff4*/ 	.word	0x00016a60
        /*0ff8*/ 	.word	0x00000002
        /*0ffc*/ 	.word	0x00038870
        /*1000*/ 	.short	0x010a
        /*1002*/ 	.byte	0x3f
	.zero		1


	//   ....[72]....
        /*1004*/ 	.word	0x00016ab0
        /*1008*/ 	.word	0x00000002
        /*100c*/ 	.word	0x00038860
        /*1010*/ 	.short	0x010a
        /*1012*/ 	.byte	0x3f
	.zero		1


	//   ....[73]....
        /*1014*/ 	.word	0x00016b00
        /*1018*/ 	.word	0x00000000
        /*101c*/ 	.word	0x00038820
        /*1020*/ 	.short	0x010a
        /*1022*/ 	.byte	0x3f
	.zero		1


	//   ....[74]....
        /*1024*/ 	.word	0x00016ca0
        /*1028*/ 	.word	0x00000006
        /*102c*/ 	.word	0x00000000
        /*1030*/ 	.short	0x010a
        /*1032*/ 	.byte	0x3f
	.zero		1


	//   ....[75]....
        /*1034*/ 	.word	0x00016cf0
        /*1038*/ 	.word	0x00000007
        /*103c*/ 	.word	0x00000000
        /*1040*/ 	.short	0x010a
        /*1042*/ 	.byte	0x3f
	.zero		1


	//   ....[76]....
        /*1044*/ 	.word	0x00016d40
        /*1048*/ 	.word	0x00000004
        /*104c*/ 	.word	0x00038860
        /*1050*/ 	.short	0x010a
        /*1052*/ 	.byte	0x3f
	.zero		1


	//   ....[77]....
        /*1054*/ 	.word	0x00016d90
        /*1058*/ 	.word	0x00000003
        /*105c*/ 	.word	0x00038860
        /*1060*/ 	.short	0x010a
        /*1062*/ 	.byte	0x3f
	.zero		1


	//   ....[78]....
        /*1064*/ 	.word	0x00016de0
        /*1068*/ 	.word	0x00000004
        /*106c*/ 	.word	0x00038880
        /*1070*/ 	.short	0x010a
        /*1072*/ 	.byte	0x3f
	.zero		1


	//----- nvinfo : EIATTR_NUM_MBARRIERS
	.align		4
.L_375:
        /*1074*/ 	.byte	0x03, 0x38
        /*1076*/ 	.short	0x0016


	//----- nvinfo : EIATTR_EXIT_INSTR_OFFSETS
	.align		4
        /*1078*/ 	.byte	0x04, 0x1c
        /*107a*/ 	.short	(.L_377 - .L_376)


	//   ....[0]....
.L_376:
        /*107c*/ 	.word	0x00000a80


	//   ....[1]....
        /*1080*/ 	.word	0x0000f320


	//   ....[2]....
        /*1084*/ 	.word	0x00015a90


	//----- nvinfo : EIATTR_MAX_THREADS
	.align		4
.L_377:
        /*1088*/ 	.byte	0x04, 0x05
        /*108a*/ 	.short	(.L_379 - .L_378)
.L_378:
        /*108c*/ 	.word	0x00000180
        /*1090*/ 	.word	0x00000001
        /*1094*/ 	.word	0x00000001


	//----- nvinfo : EIATTR_CRS_STACK_SIZE
	.align		4
.L_379:
        /*1098*/ 	.byte	0x04, 0x1e
        /*109a*/ 	.short	(.L_381 - .L_380)
.L_380:
        /*109c*/ 	.word	0x00000000


	//----- nvinfo : EIATTR_CBANK_PARAM_SIZE
	.align		4
.L_381:
        /*10a0*/ 	.byte	0x03, 0x19
        /*10a2*/ 	.short	0x0af0


	//----- nvinfo : EIATTR_PARAM_CBANK
	.align		4
        /*10a4*/ 	.byte	0x04, 0x0a
        /*10a6*/ 	.short	(.L_383 - .L_382)
	.align		4
.L_382:
        /*10a8*/ 	.word	index@(.nv.constant0._ZN7cutlass13device_kernelIN5flash11enable_sm90INS1_16FlashAttnFwdSm90INS1_25CollectiveMainloopFwdSm90ILi2EN4cute5tupleIJNS5_1CILi1EEES8_S8_EEENS6_IJNS7_ILi128EEESA_NS7_ILi256EEEEEELi256ENS_12float_e4m3_tEfNS_4arch4Sm90ELb0ELb0ELb1ELb1ELb0ELb0ELb0ELb1ELb1ELb1ELb1ELb0EEENS1_21CollectiveEpilogueFwdINS6_IJSA_SB_SA_EEES9_NS_10bfloat16_tESF_Li256ELb1ELb1ELb1ELb1EEENS1_36VarlenDynamicPersistentTileSchedulerILi128ELi128ELi256ELi128ELb1ELb1ELb1ELb0ELb1ELb1EEEEEEEEEvNT_6ParamsE)
        /*10ac*/ 	.short	0x0210
        /*10ae*/ 	.short	0x0af0


	//----- nvinfo : EIATTR_SW_WAR
	.align		4
.L_383:
        /*10b0*/ 	.byte	0x04, 0x36
        /*10b2*/ 	.short	(.L_385 - .L_384)
.L_384:
        /*10b4*/ 	.word	0x00000008
.L_385:


//--------------------- .nv.info._ZN7cutlass13device_kernelIN5flash11enable_sm90INS1_16FlashAttnFwdSm90INS1_25CollectiveMainloopFwdSm90ILi2EN4cute5tupleIJNS5_1CILi1EEES8_S8_EEENS6_IJNS7_ILi128EEESA_NS7_ILi256EEEEEELi256ENS_12float_e4m3_tEfNS_4arch4Sm90ELb0ELb0ELb1ELb1ELb0ELb1ELb0ELb1ELb1ELb1ELb1ELb0EEENS1_21CollectiveEpilogueFwdINS6_IJSA_SB_SA_EEES9_NS_10bfloat16_tESF_Li256ELb1ELb1ELb1ELb1EEENS1_36VarlenDynamicPersistentTileSchedulerILi128ELi128ELi256ELi128ELb1ELb1ELb1ELb0ELb1ELb1EEEEEEEEEvNT_6ParamsE --------------------------
	.section	.nv.info._ZN7cutlass13device_kernelIN5flash11enable_sm90INS1_16FlashAttnFwdSm90INS1_25CollectiveMainloopFwdSm90ILi2EN4cute5tupleIJNS5_1CILi1EEES8_S8_EEENS6_IJNS7_ILi128EEESA_NS7_ILi256EEEEEELi256ENS_12float_e4m3_tEfNS_4arch4Sm90ELb0ELb0ELb1ELb1ELb0ELb1ELb0ELb1ELb1ELb1ELb1ELb0EEENS1_21CollectiveEpilogueFwdINS6_IJSA_SB_SA_EEES9_NS_10bfloat16_tESF_Li256ELb1ELb1ELb1ELb1EEENS1_36VarlenDynamicPersistentTileSchedulerILi128ELi128ELi256ELi128ELb1ELb1ELb1ELb0ELb1ELb1EEEEEEEEEvNT_6ParamsE,"",@"SHT_CUDA_INFO"
	.sectionflags	@""
	.align	4


	//----- nvinfo : EIATTR_CUDA_API_VERSION
	.align		4
        /*0000*/ 	.byte	0x04, 0x37
        /*0002*/ 	.short	(.L_387 - .L_386)
.L_386:
        /*0004*/ 	.word	0x00000082


	//----- nvinfo : EIATTR_KPARAM_INFO
	.align		4
.L_387:
        /*0008*/ 	.byte	0x04, 0x17
        /*000a*/ 	.short	(.L_389 - .L_388)
.L_388:
        /*000c*/ 	.word	0x00000000
        /*0010*/ 	.short	0x0000
        /*0012*/ 	.short	0x0070
        /*0014*/ 	.byte	0x00, 0xf0, 0x01, 0x2a


	//----- nvinfo : EIATTR_SPARSE_MMA_MASK
	.align		4
.L_389:
        /*0018*/ 	.byte	0x03, 0x50
        /*001a*/ 	.short	0x0000


	//----- nvinfo : EIATTR_MAXREG_COUNT
	.align		4
        /*001c*/ 	.byte	0x03, 0x1b
        /*001e*/ 	.short	0x00a8


	//----- nvinfo : EIATTR_NUM_BARRIERS
	.align		4
        /*0020*/ 	.byte	0x02, 0x4c
        /*0022*/ 	.byte	0x10
	.zero		1


	//----- nvinfo : EIATTR_EXTERNS
	.align		4
        /*0024*/ 	.byte	0x04, 0x0f
        /*0026*/ 	.short	(.L_391 - .L_390)


	//   ....[0]....
	.align		4
.L_390:
        /*0028*/ 	.word	index@(__assertfail)


	//----- nvinfo : EIATTR_ANNOTATIONS
	.align		4
.L_391:
        /*002c*/ 	.byte	0x04, 0x55
        /*002e*/ 	.short	(.L_393 - .L_392)


	//   ....[0]....
.L_392:
        /* <DEDUP_REMOVED lines=254> */
        /*1004*/ 	.byte	0x60, 0x1c, 0x03, 0x00, 0x01, 0x00, 0x00, 0x00, 0x00, 0x1d, 0x03, 0x00


	//----- nvinfo : EIATTR_MERCURY_ISA_VERSION
	.align		4
.L_393:
        /*1010*/ 	.byte	0x03, 0x5f
        /*1012*/ 	.short	0x0101


	//----- nvinfo : EIATTR_UNUSED_LOAD_BYTE_OFFSET
	.align		4
        /*1014*/ 	.byte	0x04, 0x44
        /*1016*/ 	.short	(.L_395 - .L_394)


	//   ....[0]....
.L_394:
        /*1018*/ 	.word	0x00000ae0
        /*101c*/ 	.word	0x0000fff0


	//   ....[1]....
        /*1020*/ 	.word	0x0001c5c0
        /*1024*/ 	.word	0x0000fff0


	//----- nvinfo : EIATTR_INT_WARP_WIDE_INSTR_OFFSETS
	.align		4
.L_395:
        /*1028*/ 	.byte	0x04, 0x31
        /*102a*/ 	.short	(.L_397 - .L_396)


	//   ....[0]....
.L_396:
        /*102c*/ 	.word	0x00000190


	//   ....[1]....
        /*1030*/ 	.word	0x000001d0


	//   ....[2]....
        /*1034*/ 	.word	0x00000240


	//   ....[3]....
        /*1038*/ 	.word	0x00026a80


	//   ....[4]....
        /*103c*/ 	.word	0x00026ae0


	//   ....[5]....
        /*1040*/ 	.word	0x00029d10


	//   ....[6]....
        /*1044*/ 	.word	0x00029d70


	//----- nvinfo : EIATTR_COOP_GROUP_MASK_REGIDS
	.align		4
.L_397:
        /*1048*/ 	.byte	0x04, 0x29
        /*104a*/ 	.short	(.L_399 - .L_398)


	//   ....[0]....
.L_398:
        /*104c*/ 	.word	0xffffffff


	//   ....[1]....
        /*1050*/ 	.word	0xffffffff


	//   ....[2]....
        /*1054*/ 	.word	0xffffffff


	//   ....[3]....
        /*1058*/ 	.word	0xffffffff


	//   ....[4]....
        /*105c*/ 	.word	0xffffffff


	//   ....[5]....
        /*1060*/ 	.word	0xffffffff


	//   ....[6]....
        /*1064*/ 	.word	0xffffffff


	//   ....[7]....
        /*1068*/ 	.word	0xffffffff


	//   ....[8]....
        /*106c*/ 	.word	0xffffffff


	//   ....[9]....
        /*1070*/ 	.word	0xffffffff


	//   ....[10]....
        /*1074*/ 	.word	0xffffffff


	//   ....[11]....
        /*1078*/ 	.word	0xffffffff


	//   ....[12]....
        /*107c*/ 	.word	0xffffffff


	//   ....[13]....
        /*1080*/ 	.word	0xffffffff


	//   ....[14]....
        /*1084*/ 	.word	0xffffffff


	//   ....[15]....
        /*1088*/ 	.word	0xffffffff


	//   ....[16]....
        /*108c*/ 	.word	0xffffffff


	//   ....[17]....
        /*1090*/ 	.word	0xffffffff


	//   ....[18]....
        /*1094*/ 	.word	0xffffffff


	//   ....[19]....
        /*1098*/ 	.word	0xffffffff


	//   ....[20]....
        /*109c*/ 	.word	0xffffffff


	//   ....[21]....
        /*10a0*/ 	.word	0xffffffff


	//   ....[22]....
        /*10a4*/ 	.word	0xffffffff


	//   ....[23]....
        /*10a8*/ 	.word	0xffffffff


	//   ....[24]....
        /*10ac*/ 	.word	0xffffffff


	//   ....[25]....
        /*10b0*/ 	.word	0xffffffff


	//   ....[26]....
        /*10b4*/ 	.word	0xffffffff


	//   ....[27]....
        /*10b8*/ 	.word	0xffffffff


	//   ....[28]....
        /*10bc*/ 	.word	0xffffffff


	//   ....[29]....
        /*10c0*/ 	.word	0xffffffff


	//   ....[30]....
        /*10c4*/ 	.word	0xffffffff


	//   ....[31]....
        /*10c8*/ 	.word	0xffffffff


	//   ....[32]....
        /*10cc*/ 	.word	0xffffffff


	//   ....[33]....
        /*10d0*/ 	.word	0xffffffff


	//   ....[34]....
        /*10d4*/ 	.word	0xffffffff


	//   ....[35]....
        /*10d8*/ 	.word	0xffffffff


	//   ....[36]....
        /*10dc*/ 	.word	0xffffffff


	//   ....[37]....
        /*10e0*/ 	.word	0xffffffff


	//   ....[38]....
        /*10e4*/ 	.word	0xffffffff


	//   ....[39]....
        /*10e8*/ 	.word	0xffffffff


	//   ....[40]....
        /*10ec*/ 	.word	0xffffffff


	//   ....[41]....
        /*10f0*/ 	.word	0xffffffff


	//   ....[42]....
        /*10f4*/ 	.word	0xffffffff


	//   ....[43]....
        /*10f8*/ 	.word	0xffffffff


	//   ....[44]....
        /*10fc*/ 	.word	0xffffffff


	//   ....[45]....
        /*1100*/ 	.word	0xffffffff


	//   ....[46]....
        /*1104*/ 	.word	0xffffffff


	//   ....[47]....
        /*1108*/ 	.word	0xffffffff


	//   ....[48]....
        /*110c*/ 	.word	0xffffffff


	//   ....[49]....
        /*1110*/ 	.word	0xffffffff


	//   ....[50]....
        /*1114*/ 	.word	0xffffffff


	//   ....[51]....
        /*1118*/ 	.word	0xffffffff


	//   ....[52]....
        /*111c*/ 	.word	0xffffffff


	//   ....[53]....
        /*1120*/ 	.word	0xffffffff


	//   ....[54]....
        /*1124*/ 	.word	0xffffffff


	//   ....[55]....
        /*1128*/ 	.word	0xffffffff


	//   ....[56]....
        /*112c*/ 	.word	0xffffffff


	//   ....[57]....
        /*1130*/ 	.word	0xffffffff


	//   ....[58]....
        /*1134*/ 	.word	0xffffffff


	//   ....[59]....
        /*1138*/ 	.word	0xffffffff


	//   ....[60]....
        /*113c*/ 	.word	0xffffffff


	//   ....[61]....
        /*1140*/ 	.word	0xffffffff


	//   ....[62]....
        /*1144*/ 	.word	0xffffffff


	//   ....[63]....
        /*1148*/ 	.word	0xffffffff


	//   ....[64]....
        /*114c*/ 	.word	0xffffffff


	//   ....[65]....
        /*1150*/ 	.word	0xffffffff


	//   ....[66]....
        /*1154*/ 	.word	0xffffffff


	//   ....[67]....
        /*1158*/ 	.word	0xffffffff


	//   ....[68]....
        /*115c*/ 	.word	0xffffffff


	//   ....[69]....
        /*1160*/ 	.word	0xffffffff


	//   ....[70]....
        /*1164*/ 	.word	0xffffffff


	//   ....[71]....
        /*1168*/ 	.word	0xffffffff


	//   ....[72]....
        /*116c*/ 	.word	0xffffffff


	//   ....[73]....
        /*1170*/ 	.word	0xffffffff


	//   ....[74]....
        /*1174*/ 	.word	0xffffffff


	//   ....[75]....
        /*1178*/ 	.word	0xffffffff


	//   ....[76]....
        /*117c*/ 	.word	0xffffffff


	//   ....[77]....
        /*1180*/ 	.word	0xffffffff


	//   ....[78]....
        /*1184*/ 	.word	0xffffffff


	//   ....[79]....
        /*1188*/ 	.word	0xffffffff


	//   ....[80]....
        /*118c*/ 	.word	0xffffffff


	//   ....[81]....
        /*1190*/ 	.word	0xffffffff


	//   ....[82]....
        /*1194*/ 	.word	0xffffffff


	//   ....[83]....
        /*1198*/ 	.word	0xffffffff


	//   ....[84]....
        /*119c*/ 	.word	0xffffffff


	//   ....[85]....
        /*11a0*/ 	.word	0xffffffff


	//   ....[86]....
        /*11a4*/ 	.word	0xffffffff


	//   ....[87]....
        /*11a8*/ 	.word	0xffffffff


	//   ....[88]....
        /*11ac*/ 	.word	0xffffffff


	//   ....[89]....
        /*11b0*/ 	.word	0xffffffff


	//   ....[90]....
        /*11b4*/ 	.word	0xffffffff


	//   ....[91]....
        /*11b8*/ 	.word	0xffffffff


	//   ....[92]....
        /*11bc*/ 	.word	0xffffffff


	//   ....[93]....
        /*11c0*/ 	.word	0xffffffff


	//   ....[94]....
        /*11c4*/ 	.word	0xffffffff


	//   ....[95]....
        /*11c8*/ 	.word	0xffffffff


	//   ....[96]....
        /*11cc*/ 	.word	0xffffffff


	//   ....[97]....
        /*11d0*/ 	.word	0xffffffff


	//   ....[98]....
        /*11d4*/ 	.word	0xffffffff


	//   ....[99]....
        /*11d8*/ 	.word	0xffffffff


	//   ....[100]....
        /*11dc*/ 	.word	0xffffffff


	//   ....[101]....
        /*11e0*/ 	.word	0xffffffff


	//   ....[102]....
        /*11e4*/ 	.word	0xffffffff


	//   ....[103]....
        /*11e8*/ 	.word	0xffffffff


	//   ....[104]....
        /*11ec*/ 	.word	0xffffffff


	//   ....[105]....
        /*11f0*/ 	.word	0xffffffff


	//   ....[106]....
        /*11f4*/ 	.word	0xffffffff


	//   ....[107]....
        /*11f8*/ 	.word	0xffffffff


	//   ....[108]....
        /*11fc*/ 	.word	0xffffffff


	//   ....[109]....
        /*1200*/ 	.word	0xffffffff


	//   ....[110]....
        /*1204*/ 	.word	0xffffffff


	//   ....[111]....
        /*1208*/ 	.word	0xffffffff


	//   ....[112]....
        /*120c*/ 	.word	0xffffffff


	//   ....[113]....
        /*1210*/ 	.word	0xffffffff


	//   ....[114]....
        /*1214*/ 	.word	0xffffffff


	//   ....[115]....
        /*1218*/ 	.word	0xffffffff


	//   ....[116]....
        /*121c*/ 	.word	0xffffffff


	//   ....[117]....
        /*1220*/ 	.word	0xffffffff


	//   ....[118]....
        /*1224*/ 	.word	0xffffffff


	//   ....[119]....
        /*1228*/ 	.word	0xffffffff


	//   ....[120]....
        /*122c*/ 	.word	0xffffffff


	//   ....[121]....
        /*1230*/ 	.word	0xffffffff


	//   ....[122]....
        /*1234*/ 	.word	0xffffffff


	//   ....[123]....
        /*1238*/ 	.word	0xffffffff


	//   ....[124]....
        /*123c*/ 	.word	0xffffffff


	//   ....[125]....
        /*1240*/ 	.word	0xffffffff


	//   ....[126]....
        /*1244*/ 	.word	0xffffffff


	//   ....[127]....
        /*1248*/ 	.word	0xffffffff


	//   ....[128]....
        /*124c*/ 	.word	0xffffffff


	//   ....[129]....
        /*1250*/ 	.word	0xffffffff


	//   ....[130]....
        /*1254*/ 	.word	0xffffffff


	//   ....[131]....
        /*1258*/ 	.word	0xffffffff


	//   ....[132]....
        /*125c*/ 	.word	0xffffffff


	//   ....[133]....
        /*1260*/ 	.word	0xffffffff


	//   ....[134]....
        /*1264*/ 	.word	0xffffffff


	//   ....[135]....
        /*1268*/ 	.word	0xffffffff


	//   ....[136]....
        /*126c*/ 	.word	0xffffffff


	//   ....[137]....
        /*1270*/ 	.word	0xffffffff


	//   ....[138]....
        /*1274*/ 	.word	0xffffffff


	//   ....[139]....
        /*1278*/ 	.word	0xffffffff


	//   ....[140]....
        /*127c*/ 	.word	0xffffffff


	//   ....[141]....
        /*1280*/ 	.word	0xffffffff


	//   ....[142]....
        /*1284*/ 	.word	0xffffffff


	//   ....[143]....
        /*1288*/ 	.word	0xffffffff


	//   ....[144]....
        /*128c*/ 	.word	0xffffffff


	//   ....[145]....
        /*1290*/ 	.word	0xffffffff


	//   ....[146]....
        /*1294*/ 	.word	0xffffffff


	//   ....[147]....
        /*1298*/ 	.word	0xffffffff


	//   ....[148]....
        /*129c*/ 	.word	0xffffffff


	//   ....[149]....
        /*12a0*/ 	.word	0xffffffff


	//   ....[150]....
        /*12a4*/ 	.word	0xffffffff


	//   ....[151]....
        /*12a8*/ 	.word	0xffffffff


	//   ....[152]....
        /*12ac*/ 	.word	0xffffffff


	//   ....[153]....
        /*12b0*/ 	.word	0xffffffff


	//   ....[154]....
        /*12b4*/ 	.word	0xffffffff


	//   ....[155]....
        /*12b8*/ 	.word	0xffffffff


	//   ....[156]....
        /*12bc*/ 	.word	0xffffffff


	//   ....[157]....
        /*12c0*/ 	.word	0xffffffff


	//   ....[158]....
        /*12c4*/ 	.word	0xffffffff


	//   ....[159]....
        /*12c8*/ 	.word	0xffffffff


	//   ....[160]....
        /*12cc*/ 	.word	0xffffffff


	//   ....[161]....
        /*12d0*/ 	.word	0xffffffff


	//   ....[162]....
        /*12d4*/ 	.word	0xffffffff


	//   ....[163]....
        /*12d8*/ 	.word	0xffffffff


	//   ....[164]....
        /*12dc*/ 	.word	0xffffffff


	//   ....[165]....
        /*12e0*/ 	.word	0xffffffff


	//   ....[166]....
        /*12e4*/ 	.word	0xffffffff


	//   ....[167]....
        /*12e8*/ 	.word	0xffffffff


	//   ....[168]....
        /*12ec*/ 	.word	0xffffffff


	//   ....[169]....
        /*12f0*/ 	.word	0xffffffff


	//   ....[170]....
        /*12f4*/ 	.word	0xffffffff


	//   ....[171]....
        /*12f8*/ 	.word	0xffffffff


	//   ....[172]....
        /*12fc*/ 	.word	0xffffffff


	//   ....[173]....
        /*1300*/ 	.word	0xffffffff


	//   ....[174]....
        /*1304*/ 	.word	0xffffffff


	//   ....[175]....
        /*1308*/ 	.word	0xffffffff


	//   ....[176]....
        /*130c*/ 	.word	0xffffffff


	//   ....[177]....
        /*1310*/ 	.word	0xffffffff


	//   ....[178]....
        /*1314*/ 	.word	0xffffffff


	//   ....[179]....
        /*1318*/ 	.word	0xffffffff


	//   ....[180]....
        /*131c*/ 	.word	0xffffffff


	//   ....[181]....
        /*1320*/ 	.word	0xffffffff


	//   ....[182]....
        /*1324*/ 	.word	0xffffffff


	//   ....[183]....
        /*1328*/ 	.word	0xffffffff


	//   ....[184]....
        /*132c*/ 	.word	0xffffffff


	//   ....[185]....
        /*1330*/ 	.word	0xffffffff


	//   ....[186]....
        /*1334*/ 	.word	0xffffffff


	//   ....[187]....
        /*1338*/ 	.word	0xffffffff


	//   ....[188]....
        /*133c*/ 	.word	0xffffffff


	//   ....[189]....
        /*1340*/ 	.word	0xffffffff


	//   ....[190]....
        /*1344*/ 	.word	0xffffffff


	//   ....[191]....
        /*1348*/ 	.word	0xffffffff


	//   ....[192]....
        /*134c*/ 	.word	0xffffffff


	//   ....[193]....
        /*1350*/ 	.word	0xffffffff


	//   ....[194]....
        /*1354*/ 	.word	0xffffffff


	//   ....[195]....
        /*1358*/ 	.word	0xffffffff


	//   ....[196]....
        /*135c*/ 	.word	0xffffffff


	//   ....[197]....
        /*1360*/ 	.word	0xffffffff


	//   ....[198]....
        /*1364*/ 	.word	0xffffffff


	//   ....[199]....
        /*1368*/ 	.word	0xffffffff


	//   ....[200]....
        /*136c*/ 	.word	0xffffffff


	//   ....[201]....
        /*1370*/ 	.word	0xffffffff


	//   ....[202]....
        /*1374*/ 	.word	0xffffffff


	//   ....[203]....
        /*1378*/ 	.word	0xffffffff


	//   ....[204]....
        /*137c*/ 	.word	0xffffffff


	//   ....[205]....
        /*1380*/ 	.word	0xffffffff


	//   ....[206]....
        /*1384*/ 	.word	0xffffffff


	//   ....[207]....
        /*1388*/ 	.word	0xffffffff


	//   ....[208]....
        /*138c*/ 	.word	0xffffffff


	//   ....[209]....
        /*1390*/ 	.word	0xffffffff


	//   ....[210]....
        /*1394*/ 	.word	0xffffffff


	//   ....[211]....
        /*1398*/ 	.word	0xffffffff


	//   ....[212]....
        /*139c*/ 	.word	0xffffffff


	//   ....[213]....
        /*13a0*/ 	.word	0xffffffff


	//   ....[214]....
        /*13a4*/ 	.word	0xffffffff


	//   ....[215]....
        /*13a8*/ 	.word	0xffffffff


	//   ....[216]....
        /*13ac*/ 	.word	0xffffffff


	//   ....[217]....
        /*13b0*/ 	.word	0xffffffff


	//   ....[218]....
        /*13b4*/ 	.word	0xffffffff


	//   ....[219]....
        /*13b8*/ 	.word	0xffffffff


	//   ....[220]....
        /*13bc*/ 	.word	0xffffffff


	//   ....[221]....
        /*13c0*/ 	.word	0xffffffff


	//   ....[222]....
        /*13c4*/ 	.word	0xffffffff


	//   ....[223]....
        /*13c8*/ 	.word	0xffffffff


	//   ....[224]....
        /*13cc*/ 	.word	0xffffffff


	//   ....[225]....
        /*13d0*/ 	.word	0xffffffff


	//   ....[226]....
        /*13d4*/ 	.word	0xffffffff


	//   ....[227]....
        /*13d8*/ 	.word	0xffffffff


	//   ....[228]....
        /*13dc*/ 	.word	0xffffffff


	//   ....[229]....
        /*13e0*/ 	.word	0xffffffff


	//   ....[230]....
        /*13e4*/ 	.word	0xffffffff


	//   ....[231]....
        /*13e8*/ 	.word	0xffffffff


	//   ....[232]....
        /*13ec*/ 	.word	0xffffffff


	//   ....[233]....
        /*13f0*/ 	.word	0xffffffff


	//   ....[234]....
        /*13f4*/ 	.word	0x0500000f


	//   ....[235]....
        /*13f8*/ 	.word	0x0500000f


	//   ....[236]....
        /*13fc*/ 	.word	0x0500000f


	//   ....[237]....
        /*1400*/ 	.word	0x0500000f


	//   ....[238]....
        /*1404*/ 	.word	0x0500000f


	//   ....[239]....
        /*1408*/ 	.word	0x0500000f


	//   ....[240]....
        /*140c*/ 	.word	0x0500000f


	//   ....[241]....
        /*1410*/ 	.word	0x0500000f


	//   ....[242]....
        /*1414*/ 	.word	0x0500000f


	//   ....[243]....
        /*1418*/ 	.word	0x0500000f


	//   ....[244]....
        /*141c*/ 	.word	0x0500000f


	//   ....[245]....
        /*1420*/ 	.word	0x0500000f


	//   ....[246]....
        /*1424*/ 	.word	0x0500000f


	//   ....[247]....
        /*1428*/ 	.word	0x0500000f


	//   ....[248]....
        /*142c*/ 	.word	0x0500000f


	//   ....[249]....
        /*1430*/ 	.word	0x0500000f


	//   ....[250]....
        /*1434*/ 	.word	0x0500000f


	//   ....[251]....
        /*1438*/ 	.word	0x0500000f


	//   ....[252]....
        /*143c*/ 	.word	0x0500000f


	//   ....[253]....
        /*1440*/ 	.word	0x0500000f


	//   ....[254]....
        /*1444*/ 	.word	0x0500000f


	//   ....[255]....
        /*1448*/ 	.word	0x0500000f


	//   ....[0]....
        /*144c*/ 	.word	0x0500000f


	//   ....[1]....
        /*1450*/ 	.word	0x0500000f


	//   ....[2]....
        /*1454*/ 	.word	0x0500000f


	//   ....[3]....
        /*1458*/ 	.word	0x0500000f


	//   ....[4]....
        /*145c*/ 	.word	0x0500000f


	//   ....[5]....
        /*1460*/ 	.word	0x0500000f


	//   ....[6]....
        /*1464*/ 	.word	0x0500000f


	//   ....[7]....
        /*1468*/ 	.word	0x0500000f


	//   ....[8]....
        /*146c*/ 	.word	0x0500000f


	//   ....[9]....
        /*1470*/ 	.word	0x0500000f


	//   ....[10]....
        /*1474*/ 	.word	0x0500000f


	//   ....[11]....
        /*1478*/ 	.word	0x0500000f


	//   ....[12]....
        /*147c*/ 	.word	0x0500000f


	//   ....[13]....
        /*1480*/ 	.word	0x0500000f


	//   ....[14]....
        /*1484*/ 	.word	0x0500000f


	//   ....[15]....
        /*1488*/ 	.word	0x0500000f


	//   ....[16]....
        /*148c*/ 	.word	0x0500000f


	//   ....[17]....
        /*1490*/ 	.word	0x0500000f


	//   ....[18]....
        /*1494*/ 	.word	0x0500000f


	//   ....[19]....
        /*1498*/ 	.word	0x0500000f


	//   ....[20]....
        /*149c*/ 	.word	0x0500000f


	//   ....[21]....
        /*14a0*/ 	.word	0x0500000f


	//   ....[22]....
        /*14a4*/ 	.word	0x0500000f


	//   ....[23]....
        /*14a8*/ 	.word	0x0500000f


	//   ....[24]....
        /*14ac*/ 	.word	0x0500000f


	//   ....[25]....
        /*14b0*/ 	.word	0x0500000f


	//   ....[26]....
        /*14b4*/ 	.word	0x0500000f


	//   ....[27]....
        /*14b8*/ 	.word	0x0500000f


	//   ....[28]....
        /*14bc*/ 	.word	0x0500000f


	//   ....[29]....
        /*14c0*/ 	.word	0x0500000f


	//   ....[30]....
        /*14c4*/ 	.word	0x0500000f


	//   ....[31]....
        /*14c8*/ 	.word	0x0500000f


	//   ....[32]....
        /*14cc*/ 	.word	0x0500000f


	//   ....[33]....
        /*14d0*/ 	.word	0x0500000f


	//   ....[34]....
        /*14d4*/ 	.word	0x0500000f


	//   ....[35]....
        /*14d8*/ 	.word	0x0500000f


	//   ....[36]....
        /*14dc*/ 	.word	0x0500000f


	//   ....[37]....
        /*14e0*/ 	.word	0x0500000f


	//   ....[38]....
        /*14e4*/ 	.word	0x0500000f


	//   ....[39]....
        /*14e8*/ 	.word	0x0500000f


	//   ....[40]....
        /*14ec*/ 	.word	0x0500000f


	//   ....[41]....
        /*14f0*/ 	.word	0x0500000f


	//   ....[42]....
        /*14f4*/ 	.word	0x0500000f


	//   ....[43]....
        /*14f8*/ 	.word	0x0500000f


	//   ....[44]....
        /*14fc*/ 	.word	0x0500000f


	//   ....[45]....
        /*1500*/ 	.word	0x0500000f


	//   ....[46]....
        /*1504*/ 	.word	0x0500000f


	//   ....[47]....
        /*1508*/ 	.word	0x0500000f


	//   ....[48]....
        /*150c*/ 	.word	0x0500000f


	//   ....[49]....
        /*1510*/ 	.word	0x0500000f


	//   ....[50]....
        /*1514*/ 	.word	0x0500000f


	//   ....[51]....
        /*1518*/ 	.word	0x0500000f


	//   ....[52]....
        /*151c*/ 	.word	0x0500000f


	//   ....[53]....
        /*1520*/ 	.word	0x0500000f


	//   ....[54]....
        /*1524*/ 	.word	0x0500000f


	//   ....[55]....
        /*1528*/ 	.word	0x0500000f


	//   ....[56]....
        /*152c*/ 	.word	0x0500000f


	//   ....[57]....
        /*1530*/ 	.word	0x0500000f


	//   ....[58]....
        /*1534*/ 	.word	0x0500000f


	//   ....[59]....
        /*1538*/ 	.word	0x0500000f


	//   ....[60]....
        /*153c*/ 	.word	0x0500000f


	//   ....[61]....
        /*1540*/ 	.word	0x0500000f


	//   ....[62]....
        /*1544*/ 	.word	0x0500000f


	//   ....[63]....
        /*1548*/ 	.word	0x0500000f


	//   ....[64]....
        /*154c*/ 	.word	0x0500000f


	//   ....[65]....
        /*1550*/ 	.word	0x0500000f


	//   ....[66]....
        /*1554*/ 	.word	0x0500000f


	//   ....[67]....
        /*1558*/ 	.word	0x0500000f


	//   ....[68]....
        /*155c*/ 	.word	0x0500000f


	//   ....[69]....
        /*1560*/ 	.word	0x0500000f


	//   ....[70]....
        /*1564*/ 	.word	0x0500000f


	//   ....[71]....
        /*1568*/ 	.word	0x0500000f


	//   ....[72]....
        /*156c*/ 	.word	0x0500000f


	//   ....[73]....
        /*1570*/ 	.word	0x0500000f


	//   ....[74]....
        /*1574*/ 	.word	0x0500000f


	//   ....[75]....
        /*1578*/ 	.word	0x0500000f


	//   ....[76]....
        /*157c*/ 	.word	0x0500000f


	//   ....[77]....
        /*1580*/ 	.word	0x0500000f


	//   ....[78]....
        /*1584*/ 	.word	0x0500000f


	//   ....[79]....
        /*1588*/ 	.word	0x0500000f


	//   ....[80]....
        /*158c*/ 	.word	0x0500000f


	//   ....[81]....
        /*1590*/ 	.word	0x0500000f


	//   ....[82]....
        /*1594*/ 	.word	0x0500000f


	//   ....[83]....
        /*1598*/ 	.word	0x0500000f


	//   ....[84]....
        /*159c*/ 	.word	0x0500000f


	//   ....[85]....
        /*15a0*/ 	.word	0x0500000f


	//   ....[86]....
        /*15a4*/ 	.word	0x0500000f


	//   ....[87]....
        /*15a8*/ 	.word	0x0500000f


	//   ....[88]....
        /*15ac*/ 	.word	0x0500000f


	//   ....[89]....
        /*15b0*/ 	.word	0x0500000f


	//   ....[90]....
        /*15b4*/ 	.word	0x0500000f


	//   ....[91]....
        /*15b8*/ 	.word	0x0500000f


	//   ....[92]....
        /*15bc*/ 	.word	0x0500000f


	//   ....[93]....
        /*15c0*/ 	.word	0x0500000f


	//   ....[94]....
        /*15c4*/ 	.word	0x0500000f


	//   ....[95]....
        /*15c8*/ 	.word	0x0500000f


	//   ....[96]....
        /*15cc*/ 	.word	0x0500000f


	//   ....[97]....
        /*15d0*/ 	.word	0x0500000f


	//   ....[98]....
        /*15d4*/ 	.word	0x0500000f


	//   ....[99]....
        /*15d8*/ 	.word	0x0500000f


	//   ....[100]....
        /*15dc*/ 	.word	0x0500000f


	//   ....[101]....
        /*15e0*/ 	.word	0x0500000f


	//   ....[102]....
        /*15e4*/ 	.word	0x0500000f


	//   ....[103]....
        /*15e8*/ 	.word	0x0500000f


	//   ....[104]....
        /*15ec*/ 	.word	0x0500000f


	//   ....[105]....
        /*15f0*/ 	.word	0x0500000f


	//   ....[106]....
        /*15f4*/ 	.word	0x0500000f


	//   ....[107]....
        /*15f8*/ 	.word	0x0500000f


	//   ....[108]....
        /*15fc*/ 	.word	0x0500000f


	//   ....[109]....
        /*1600*/ 	.word	0x0500000f


	//   ....[110]....
        /*1604*/ 	.word	0x0500000f


	//   ....[111]....
        /*1608*/ 	.word	0x0500000f


	//   ....[112]....
        /*160c*/ 	.word	0x0500000f


	//   ....[113]....
        /*1610*/ 	.word	0x0500000f


	//   ....[114]....
        /*1614*/ 	.word	0x0500000f


	//   ....[115]....
        /*1618*/ 	.word	0x0500000f


	//   ....[116]....
        /*161c*/ 	.word	0x0500000f


	//   ....[117]....
        /*1620*/ 	.word	0x0500000f


	//   ....[118]....
        /*1624*/ 	.word	0x0500000f


	//   ....[119]....
        /*1628*/ 	.word	0x0500000f


	//   ....[120]....
        /*162c*/ 	.word	0x0500000f


	//   ....[121]....
        /*1630*/ 	.word	0x0500000f


	//   ....[122]....
        /*1634*/ 	.word	0x0500000f


	//   ....[123]....
        /*1638*/ 	.word	0x0500000f


	//   ....[124]....
        /*163c*/ 	.word	0x0500000f


	//   ....[125]....
        /*1640*/ 	.word	0x0500000f


	//   ....[126]....
        /*1644*/ 	.word	0x0500000f


	//   ....[127]....
        /*1648*/ 	.word	0x0500000f


	//   ....[128]....
        /*164c*/ 	.word	0x0500000f


	//   ....[129]....
        /*1650*/ 	.word	0x0500000f


	//   ....[130]....
        /*1654*/ 	.word	0x0500000f


	//   ....[131]....
        /*1658*/ 	.word	0x0500000f


	//   ....[132]....
        /*165c*/ 	.word	0x0500000f


	//   ....[133]....
        /*1660*/ 	.word	0x0500000f


	//   ....[134]....
        /*1664*/ 	.word	0x0500000f


	//   ....[135]....
        /*1668*/ 	.word	0x0500000f


	//   ....[136]....
        /*166c*/ 	.word	0x0500000f


	//   ....[137]....
        /*1670*/ 	.word	0x0500000f


	//   ....[138]....
        /*1674*/ 	.word	0x0500000f


	//   ....[139]....
        /*1678*/ 	.word	0x0500000f


	//   ....[140]....
        /*167c*/ 	.word	0x0500000f


	//   ....[141]....
        /*1680*/ 	.word	0x0500000f


	//   ....[142]....
        /*1684*/ 	.word	0x0500000f


	//   ....[143]....
        /*1688*/ 	.word	0x0500000f


	//   ....[144]....
        /*168c*/ 	.word	0x0500000f


	//   ....[145]....
        /*1690*/ 	.word	0x0500000f


	//   ....[146]....
        /*1694*/ 	.word	0x0500000f


	//   ....[147]....
        /*1698*/ 	.word	0x0500000f


	//   ....[148]....
        /*169c*/ 	.word	0x0500000f


	//   ....[149]....
        /*16a0*/ 	.word	0x0500000f


	//   ....[150]....
        /*16a4*/ 	.word	0x0500000f


	//   ....[151]....
        /*16a8*/ 	.word	0x0500000f


	//   ....[152]....
        /*16ac*/ 	.word	0x0500000f


	//   ....[153]....
        /*16b0*/ 	.word	0x0500000f


	//   ....[154]....
        /*16b4*/ 	.word	0x0500000f


	//   ....[155]....
        /*16b8*/ 	.word	0x0500000f


	//   ....[156]....
        /*16bc*/ 	.word	0x0500000f


	//   ....[157]....
        /*16c0*/ 	.word	0x0500000f


	//   ....[158]....
        /*16c4*/ 	.word	0x0500000f


	//   ....[159]....
        /*16c8*/ 	.word	0x0500000f


	//   ....[160]....
        /*16cc*/ 	.word	0x0500000f


	//   ....[161]....
        /*16d0*/ 	.word	0x0500000f


	//   ....[162]....
        /*16d4*/ 	.word	0x0500000f


	//   ....[163]....
        /*16d8*/ 	.word	0x0500000f


	//   ....[164]....
        /*16dc*/ 	.word	0x0500000f


	//   ....[165]....
        /*16e0*/ 	.word	0x0500000f


	//   ....[166]....
        /*16e4*/ 	.word	0x0500000f


	//   ....[167]....
        /*16e8*/ 	.word	0x0500000f


	//   ....[168]....
        /*16ec*/ 	.word	0x0500000f


	//   ....[169]....
        /*16f0*/ 	.word	0x0500000f


	//   ....[170]....
        /*16f4*/ 	.word	0x0500000f


	//   ....[171]....
        /*16f8*/ 	.word	0x0500000f


	//----- nvinfo : EIATTR_COOP_GROUP_INSTR_OFFSETS
	.align		4
.L_399:
        /*16fc*/ 	.byte	0x04, 0x28
        /*16fe*/ 	.short	(.L_401 - .L_400)


	//   ....[0]....
.L_400:
        /*1700*/ 	.word	0x00000070


	//   ....[1]....
        /*1704*/ 	.word	0x000001a0


	//   ....[2]....
        /*1708*/ 	.word	0x000001f0


	//   ....[3]....
        /*170c*/ 	.word	0x00000420


	//   ....[4]....
        /*1710*/ 	.word	0x00000580


	//   ....[5]....
        /*1714*/ 	.word	0x000006a0


	//   ....[6]....
        /*1718*/ 	.word	0x00000800


	//   ....[7]....
        /*171c*/ 	.word	0x0000da20


	//   ....[8]....
        /*1720*/ 	.word	0x0000e1f0


	//   ....[9]....
        /*1724*/ 	.word	0x0000e200


	//   ....[10]....
        /*1728*/ 	.word	0x0000e210


	//   ....[11]....
        /*172c*/ 	.word	0x0000e220


	//   ....[12]....
        /*1730*/ 	.word	0x00011860


	//   ....[13]....
        /*1734*/ 	.word	0x00011870


	//   ....[14]....
        /*1738*/ 	.word	0x00011880


	//   ....[15]....
        /*173c*/ 	.word	0x00011890


	//   ....[16]....
        /*1740*/ 	.word	0x000168e0


	//   ....[17]....
        /*1744*/ 	.word	0x00016970


	//   ....[18]....
        /*1748*/ 	.word	0x00016cb0


	//   ....[19]....
        /*174c*/ 	.word	0x00016cd0


	//   ....[20]....
        /*1750*/ 	.word	0x00019cb0


	//   ....[21]....
        /*1754*/ 	.word	0x00019cd0


	//   ....[22]....
        /*1758*/ 	.word	0x00019d00


	//   ....[23]....
        /*175c*/ 	.word	0x00019d40


	//   ....[24]....
        /*1760*/ 	.word	0x0001ba50


	//   ....[25]....
        /*1764*/ 	.word	0x0001ba60


	//   ....[26]....
        /*1768*/ 	.word	0x0001ba80


	//   ....[27]....
        /*176c*/ 	.word	0x0001baa0


	//   ....[28]....
        /*1770*/ 	.word	0x0001cd50


	//   ....[29]....
        /*1774*/ 	.word	0x0001cd80


	//   ....[30]....
        /*1778*/ 	.word	0x0001cdb0


	//   ....[31]....
        /*177c*/ 	.word	0x0001cde0


	//   ....[32]....
        /*1780*/ 	.word	0x0001ce10


	//   ....[33]....
        /*1784*/ 	.word	0x0001ce40


	//   ....[34]....
        /*1788*/ 	.word	0x0001ce70


	//   ....[35]....
        /*178c*/ 	.word	0x0001cea0


	//   ....[36]....
        /*1790*/ 	.word	0x0001ced0


	//   ....[37]....
        /*1794*/ 	.word	0x0001cf00


	//   ....[38]....
        /*1798*/ 	.word	0x0001cf30


	//   ....[39]....
        /*179c*/ 	.word	0x0001cf60


	//   ....[40]....
        /*17a0*/ 	.word	0x0001cf90


	//   ....[41]....
        /*17a4*/ 	.word	0x0001cfc0


	//   ....[42]....
        /*17a8*/ 	.word	0x0001cff0


	//   ....[43]....
        /*17ac*/ 	.word	0x0001d020


	//   ....[44]....
        /*17b0*/ 	.word	0x0001d050


	//   ....[45]....
        /*17b4*/ 	.word	0x0001d080


	//   ....[46]....
        /*17b8*/ 	.word	0x0001d0b0


	//   ....[47]....
        /*17bc*/ 	.word	0x0001d0e0


	//   ....[48]....
        /*17c0*/ 	.word	0x0001d110


	//   ....[49]....
        /*17c4*/ 	.word	0x0001d140


	//   ....[50]....
        /*17c8*/ 	.word	0x0001d170


	//   ....[51]....
        /*17cc*/ 	.word	0x0001d1a0


	//   ....[52]....
        /*17d0*/ 	.word	0x0001d1d0


	//   ....[53]....
        /*17d4*/ 	.word	0x0001d200


	//   ....[54]....
        /*17d8*/ 	.word	0x0001d230


	//   ....[55]....
        /*17dc*/ 	.word	0x0001d260


	//   ....[56]....
        /*17e0*/ 	.word	0x0001d290


	//   ....[57]....
        /*17e4*/ 	.word	0x0001d2c0


	//   ....[58]....
        /*17e8*/ 	.word	0x0001d2f0


	//   ....[59]....
        /*17ec*/ 	.word	0x0001d320


	//   ....[60]....
        /*17f0*/ 	.word	0x0001d350


	//   ....[61]....
        /*17f4*/ 	.word	0x0001d380


	//   ....[62]....
        /*17f8*/ 	.word	0x0001d3b0


	//   ....[63]....
        /*17fc*/ 	.word	0x0001d3e0


	//   ....[64]....
        /*1800*/ 	.word	0x0001d410


	//   ....[65]....
        /*1804*/ 	.word	0x0001d440


	//   ....[66]....
        /*1808*/ 	.word	0x0001d470


	//   ....[67]....
        /*180c*/ 	.word	0x0001d4a0


	//   ....[68]....
        /*1810*/ 	.word	0x0001d4d0


	//   ....[69]....
        /*1814*/ 	.word	0x0001d500


	//   ....[70]....
        /*1818*/ 	.word	0x0001d530


	//   ....[71]....
        /*181c*/ 	.word	0x0001d560


	//   ....[72]....
        /*1820*/ 	.word	0x0001d590


	//   ....[73]....
        /*1824*/ 	.word	0x0001d5c0


	//   ....[74]....
        /*1828*/ 	.word	0x0001d5f0


	//   ....[75]....
        /*182c*/ 	.word	0x0001d620


	//   ....[76]....
        /*1830*/ 	.word	0x0001d650


	//   ....[77]....
        /*1834*/ 	.word	0x0001d680


	//   ....[78]....
        /*1838*/ 	.word	0x0001d6b0


	//   ....[79]....
        /*183c*/ 	.word	0x0001d6e0


	//   ....[80]....
        /*1840*/ 	.word	0x0001d710


	//   ....[81]....
        /*1844*/ 	.word	0x0001d740


	//   ....[82]....
        /*1848*/ 	.word	0x0001d770


	//   ....[83]....
        /*184c*/ 	.word	0x0001d7a0


	//   ....[84]....
        /*1850*/ 	.word	0x0001d7d0


	//   ....[85]....
        /*1854*/ 	.word	0x0001d800


	//   ....[86]....
        /*1858*/ 	.word	0x0001d830


	//   ....[87]....
        /*185c*/ 	.word	0x0001d860


	//   ....[88]....
        /*1860*/ 	.word	0x0001d890


	//   ....[89]....
        /*1864*/ 	.word	0x0001d8c0


	//   ....[90]....
        /*1868*/ 	.word	0x0001d8f0


	//   ....[91]....
        /*186c*/ 	.word	0x0001d920


	//   ....[92]....
        /*1870*/ 	.word	0x0001d950


	//   ....[93]....
        /*1874*/ 	.word	0x0001d980


	//   ....[94]....
        /*1878*/ 	.word	0x0001d9b0


	//   ....[95]....
        /*187c*/ 	.word	0x0001d9e0


	//   ....[96]....
        /*1880*/ 	.word	0x0001da10


	//   ....[97]....
        /*1884*/ 	.word	0x0001da40


	//   ....[98]....
        /*1888*/ 	.word	0x0001da70


	//   ....[99]....
        /*188c*/ 	.word	0x0001daa0


	//   ....[100]....
        /*1890*/ 	.word	0x0001dad0


	//   ....[101]....
        /*1894*/ 	.word	0x0001db00


	//   ....[102]....
        /*1898*/ 	.word	0x0001db30


	//   ....[103]....
        /*189c*/ 	.word	0x0001db60


	//   ....[104]....
        /*18a0*/ 	.word	0x0001db90


	//   ....[105]....
        /*18a4*/ 	.word	0x0001dbc0


	//   ....[106]....
        /*18a8*/ 	.word	0x0001dbf0


	//   ....[107]....
        /*18ac*/ 	.word	0x0001dc20


	//   ....[108]....
        /*18b0*/ 	.word	0x0001dc50


	//   ....[109]....
        /*18b4*/ 	.word	0x0001dc80


	//   ....[110]....
        /*18b8*/ 	.word	0x0001dcb0


	//   ....[111]....
        /*18bc*/ 	.word	0x0001dce0


	//   ....[112]....
        /*18c0*/ 	.word	0x0001dd10


	//   ....[113]....
        /*18c4*/ 	.word	0x0001dd40


	//   ....[114]....
        /*18c8*/ 	.word	0x0001dd70


	//   ....[115]....
        /*18cc*/ 	.word	0x0001dda0


	//   ....[116]....
        /*18d0*/ 	.word	0x0001ddd0


	//   ....[117]....
        /*18d4*/ 	.word	0x0001de00


	//   ....[118]....
        /*18d8*/ 	.word	0x0001de30


	//   ....[119]....
        /*18dc*/ 	.word	0x0001de60


	//   ....[120]....
        /*18e0*/ 	.word	0x0001de90


	//   ....[121]....
        /*18e4*/ 	.word	0x0001dec0


	//   ....[122]....
        /*18e8*/ 	.word	0x0001def0


	//   ....[123]....
        /*18ec*/ 	.word	0x0001df20


	//   ....[124]....
        /*18f0*/ 	.word	0x0001df50


	//   ....[125]....
        /*18f4*/ 	.word	0x0001df80


	//   ....[126]....
        /*18f8*/ 	.word	0x0001dfb0


	//   ....[127]....
        /*18fc*/ 	.word	0x0001dfe0


	//   ....[128]....
        /*1900*/ 	.word	0x0001e010


	//   ....[129]....
        /*1904*/ 	.word	0x0001e040


	//   ....[130]....
        /*1908*/ 	.word	0x0001e070


	//   ....[131]....
        /*190c*/ 	.word	0x0001e0a0


	//   ....[132]....
        /*1910*/ 	.word	0x0001e0d0


	//   ....[133]....
        /*1914*/ 	.word	0x0001e100


	//   ....[134]....
        /*1918*/ 	.word	0x0001e130


	//   ....[135]....
        /*191c*/ 	.word	0x0001e160


	//   ....[136]....
        /*1920*/ 	.word	0x0001e190


	//   ....[137]....
        /*1924*/ 	.word	0x0001e1c0


	//   ....[138]....
        /*1928*/ 	.word	0x0001e1f0


	//   ....[139]....
        /*192c*/ 	.word	0x0001e220


	//   ....[140]....
        /*1930*/ 	.word	0x0001e250


	//   ....[141]....
        /*1934*/ 	.word	0x0001e280


	//   ....[142]....
        /*1938*/ 	.word	0x0001e2b0


	//   ....[143]....
        /*193c*/ 	.word	0x0001e2e0


	//   ....[144]....
        /*1940*/ 	.word	0x0001e2f0


	//   ....[145]....
        /*1944*/ 	.word	0x0001e320


	//   ....[146]....
        /*1948*/ 	.word	0x0001e330


	//   ....[147]....
        /*194c*/ 	.word	0x0001e360


	//   ....[148]....
        /*1950*/ 	.word	0x0001e390


	//   ....[149]....
        /*1954*/ 	.word	0x0001e3a0


	//   ....[150]....
        /*1958*/ 	.word	0x0001e3d0


	//   ....[151]....
        /*195c*/ 	.word	0x0001e400


	//   ....[152]....
        /*1960*/ 	.word	0x0001e410


	//   ....[153]....
        /*1964*/ 	.word	0x0001e440


	//   ....[154]....
        /*1968*/ 	.word	0x0001e470


	//   ....[155]....
        /*196c*/ 	.word	0x0001e480


	//   ....[156]....
        /*1970*/ 	.word	0x0001ef30


	//   ....[157]....
        /*1974*/ 	.word	0x0001ef50


	//   ....[158]....
        /*1978*/ 	.word	0x0001ef60


	//   ....[159]....
        /*197c*/ 	.word	0x0001ef70


	//   ....[160]....
        /*1980*/ 	.word	0x0001f970


	//   ....[161]....
        /*1984*/ 	.word	0x0001f980


	//   ....[162]....
        /*1988*/ 	.word	0x0001fb50


	//   ....[163]....
        /*198c*/ 	.word	0x0001fb60


	//   ....[164]....
        /*1990*/ 	.word	0x0001fd50


	//   ....[165]....
        /*1994*/ 	.word	0x0001fd60


	//   ....[166]....
        /*1998*/ 	.word	0x0001ff30


	//   ....[167]....
        /*199c*/ 	.word	0x0001ff40


	//   ....[168]....
        /*19a0*/ 	.word	0x000203b0


	//   ....[169]....
        /*19a4*/ 	.word	0x000203c0


	//   ....[170]....
        /*19a8*/ 	.word	0x00021360


	//   ....[171]....
        /*19ac*/ 	.word	0x00021370


	//   ....[172]....
        /*19b0*/ 	.word	0x000235d0


	//   ....[173]....
        /*19b4*/ 	.word	0x000235e0


	//   ....[174]....
        /*19b8*/ 	.word	0x000237b0


	//   ....[175]....
        /*19bc*/ 	.word	0x000237c0


	//   ....[176]....
        /*19c0*/ 	.word	0x00023990


	//   ....[177]....
        /*19c4*/ 	.word	0x000239a0


	//   ....[178]....
        /*19c8*/ 	.word	0x00023b70


	//   ....[179]....
        /*19cc*/ 	.word	0x00023b80


	//   ....[180]....
        /*19d0*/ 	.word	0x00023db0


	//   ....[181]....
        /*19d4*/ 	.word	0x00023ff0


	//   ....[182]....
        /*19d8*/ 	.word	0x00024020


	//   ....[183]....
        /*19dc*/ 	.word	0x00024050


	//   ....[184]....
        /*19e0*/ 	.word	0x00024080


	//   ....[185]....
        /*19e4*/ 	.word	0x000240b0


	//   ....[186]....
        /*19e8*/ 	.word	0x000240e0


	//   ....[187]....
        /*19ec*/ 	.word	0x00024280


	//   ....[188]....
        /*19f0*/ 	.word	0x000242b0


	//   ....[189]....
        /*19f4*/ 	.word	0x000242e0


	//   ....[190]....
        /*19f8*/ 	.word	0x00024310


	//   ....[191]....
        /*19fc*/ 	.word	0x00024340


	//   ....[192]....
        /*1a00*/ 	.word	0x00024370


	//   ....[193]....
        /*1a04*/ 	.word	0x000243f0


	//   ....[194]....
        /*1a08*/ 	.word	0x00024430


	//   ....[195]....
        /*1a0c*/ 	.word	0x00024440


	//   ....[196]....
        /*1a10*/ 	.word	0x000244f0


	//   ....[197]....
        /*1a14*/ 	.word	0x00025700


	//   ....[198]....
        /*1a18*/ 	.word	0x00027220


	//   ....[199]....
        /*1a1c*/ 	.word	0x00027f50


	//   ....[200]....
        /*1a20*/ 	.word	0x00027f80


	//   ....[201]....
        /*1a24*/ 	.word	0x00027fa0


	//   ....[202]....
        /*1a28*/ 	.word	0x00027fc0


	//   ....[203]....
        /*1a2c*/ 	.word	0x000280d0


	//   ....[204]....
        /*1a30*/ 	.word	0x000280e0


	//   ....[205]....
        /*1a34*/ 	.word	0x00028170


	//   ....[206]....
        /*1a38*/ 	.word	0x00028180


	//   ....[207]....
        /*1a3c*/ 	.word	0x00028210


	//   ....[208]....
        /*1a40*/ 	.word	0x00028220


	//   ....[209]....
        /*1a44*/ 	.word	0x000282b0


	//   ....[210]....
        /*1a48*/ 	.word	0x000282c0


	//   ....[211]....
        /*1a4c*/ 	.word	0x00028350


	//   ....[212]....
        /*1a50*/ 	.word	0x00028360


	//   ....[213]....
        /*1a54*/ 	.word	0x000283b0


	//   ....[214]....
        /*1a58*/ 	.word	0x000283e0


	//   ....[215]....
        /*1a5c*/ 	.word	0x0002ad00


	//   ....[216]....
        /*1a60*/ 	.word	0x0002ad30


	//   ....[217]....
        /*1a64*/ 	.word	0x0002ad80


	//   ....[218]....
        /*1a68*/ 	.word	0x0002adb0


	//   ....[219]....
        /*1a6c*/ 	.word	0x0002ade0


	//   ....[220]....
        /*1a70*/ 	.word	0x0002ae10


	//   ....[221]....
        /*1a74*/ 	.word	0x0002ae40


	//   ....[222]....
        /*1a78*/ 	.word	0x0002ae70


	//   ....[223]....
        /*1a7c*/ 	.word	0x0002b040


	//   ....[224]....
        /*1a80*/ 	.word	0x0002b070


	//   ....[225]....
        /*1a84*/ 	.word	0x0002b0a0


	//   ....[226]....
        /*1a88*/ 	.word	0x0002b0d0


	//   ....[227]....
        /*1a8c*/ 	.word	0x0002b100


	//   ....[228]....
        /*1a90*/ 	.word	0x0002b130


	//   ....[229]....
        /*1a94*/ 	.word	0x0002b200


	//   ....[230]....
        /*1a98*/ 	.word	0x0002b220


	//   ....[231]....
        /*1a9c*/ 	.word	0x0002b230


	//   ....[232]....
        /*1aa0*/ 	.word	0x0002b290


	//   ....[233]....
        /*1aa4*/ 	.word	0x0002b9e0


	//   ....[234]....
        /*1aa8*/ 	.word	0x0002be80


	//   ....[235]....
        /*1aac*/ 	.word	0x0002bf30


	//   ....[236]....
        /*1ab0*/ 	.word	0x0002bfc0


	//   ....[237]....
        /*1ab4*/ 	.word	0x0002c010


	//   ....[238]....
        /*1ab8*/ 	.word	0x0002c060


	//   ....[239]....
        /*1abc*/ 	.word	0x0002c150


	//   ....[240]....
        /*1ac0*/ 	.word	0x0002c1e0


	//   ....[241]....
        /*1ac4*/ 	.word	0x0002c230


	//   ....[242]....
        /*1ac8*/ 	.word	0x0002c280


	//   ....[243]....
        /*1acc*/ 	.word	0x0002c590


	//   ....[244]....
        /*1ad0*/ 	.word	0x0002c6b0


	//   ....[245]....
        /*1ad4*/ 	.word	0x0002c7d0


	//   ....[246]....
        /*1ad8*/ 	.word	0x0002c8f0


	//   ....[247]....
        /*1adc*/ 	.word	0x0002ca10


	//   ....[248]....
        /*1ae0*/ 	.word	0x0002cb20


	//   ....[249]....
        /*1ae4*/ 	.word	0x0002cc50


	//   ....[250]....
        /*1ae8*/ 	.word	0x0002cd60


	//   ....[251]....
        /*1aec*/ 	.word	0x0002ce80


	//   ....[252]....
        /*1af0*/ 	.word	0x0002cfa0


	//   ....[253]....
        /*1af4*/ 	.word	0x0002d050


	//   ....[254]....
        /*1af8*/ 	.word	0x0002d0a0


	//   ....[255]....
        /*1afc*/ 	.word	0x0002d120


	//   ....[0]....
        /*1b00*/ 	.word	0x0002d190


	//   ....[1]....
        /*1b04*/ 	.word	0x0002d1f0


	//   ....[2]....
        /*1b08*/ 	.word	0x0002d240


	//   ....[3]....
        /*1b0c*/ 	.word	0x0002d2c0


	//   ....[4]....
        /*1b10*/ 	.word	0x0002d330


	//   ....[5]....
        /*1b14*/ 	.word	0x0002d390


	//   ....[6]....
        /*1b18*/ 	.word	0x0002d3e0


	//   ....[7]....
        /*1b1c*/ 	.word	0x0002d460


	//   ....[8]....
        /*1b20*/ 	.word	0x0002d4d0


	//   ....[9]....
        /*1b24*/ 	.word	0x0002d530


	//   ....[10]....
        /*1b28*/ 	.word	0x0002d580


	//   ....[11]....
        /*1b2c*/ 	.word	0x0002d600


	//   ....[12]....
        /*1b30*/ 	.word	0x0002d670


	//   ....[13]....
        /*1b34*/ 	.word	0x0002d6d0


	//   ....[14]....
        /*1b38*/ 	.word	0x0002d720


	//   ....[15]....
        /*1b3c*/ 	.word	0x0002d7a0


	//   ....[16]....
        /*1b40*/ 	.word	0x0002d810


	//   ....[17]....
        /*1b44*/ 	.word	0x0002d870


	//   ....[18]....
        /*1b48*/ 	.word	0x0002d8c0


	//   ....[19]....
        /*1b4c*/ 	.word	0x0002d940


	//   ....[20]....
        /*1b50*/ 	.word	0x0002d9b0


	//   ....[21]....
        /*1b54*/ 	.word	0x0002da10


	//   ....[22]....
        /*1b58*/ 	.word	0x0002da60


	//   ....[23]....
        /*1b5c*/ 	.word	0x0002dae0


	//   ....[24]....
        /*1b60*/ 	.word	0x0002db50


	//   ....[25]....
        /*1b64*/ 	.word	0x0002dbb0


	//   ....[26]....
        /*1b68*/ 	.word	0x0002dc00


	//   ....[27]....
        /*1b6c*/ 	.word	0x0002dc80


	//   ....[28]....
        /*1b70*/ 	.word	0x0002dcf0


	//   ....[29]....
        /*1b74*/ 	.word	0x0002dd50


	//   ....[30]....
        /*1b78*/ 	.word	0x0002dda0


	//   ....[31]....
        /*1b7c*/ 	.word	0x0002de20


	//   ....[32]....
        /*1b80*/ 	.word	0x0002de90


	//   ....[33]....
        /*1b84*/ 	.word	0x0002def0


	//   ....[34]....
        /*1b88*/ 	.word	0x0002df40


	//   ....[35]....
        /*1b8c*/ 	.word	0x0002dfc0


	//   ....[36]....
        /*1b90*/ 	.word	0x0002e030


	//   ....[37]....
        /*1b94*/ 	.word	0x0002e090


	//   ....[38]....
        /*1b98*/ 	.word	0x0002e0e0


	//   ....[39]....
        /*1b9c*/ 	.word	0x0002e160


	//   ....[40]....
        /*1ba0*/ 	.word	0x0002e1d0


	//   ....[41]....
        /*1ba4*/ 	.word	0x0002e230


	//   ....[42]....
        /*1ba8*/ 	.word	0x0002e280


	//   ....[43]....
        /*1bac*/ 	.word	0x0002e300


	//   ....[44]....
        /*1bb0*/ 	.word	0x0002e370


	//   ....[45]....
        /*1bb4*/ 	.word	0x0002e3d0


	//   ....[46]....
        /*1bb8*/ 	.word	0x0002e420


	//   ....[47]....
        /*1bbc*/ 	.word	0x0002e4a0


	//   ....[48]....
        /*1bc0*/ 	.word	0x0002e510


	//   ....[49]....
        /*1bc4*/ 	.word	0x0002e570


	//   ....[50]....
        /*1bc8*/ 	.word	0x0002e5c0


	//   ....[51]....
        /*1bcc*/ 	.word	0x0002e640


	//   ....[52]....
        /*1bd0*/ 	.word	0x0002e6b0


	//   ....[53]....
        /*1bd4*/ 	.word	0x0002e710


	//   ....[54]....
        /*1bd8*/ 	.word	0x0002e760


	//   ....[55]....
        /*1bdc*/ 	.word	0x0002e7e0


	//   ....[56]....
        /*1be0*/ 	.word	0x0002e850


	//   ....[57]....
        /*1be4*/ 	.word	0x0002e8b0


	//   ....[58]....
        /*1be8*/ 	.word	0x0002e900


	//   ....[59]....
        /*1bec*/ 	.word	0x0002e980


	//   ....[60]....
        /*1bf0*/ 	.word	0x0002e9f0


	//   ....[61]....
        /*1bf4*/ 	.word	0x0002ea50


	//   ....[62]....
        /*1bf8*/ 	.word	0x0002eaa0


	//   ....[63]....
        /*1bfc*/ 	.word	0x0002eb20


	//   ....[64]....
        /*1c00*/ 	.word	0x0002eb90


	//   ....[65]....
        /*1c04*/ 	.word	0x0002ebf0


	//   ....[66]....
        /*1c08*/ 	.word	0x0002ec40


	//   ....[67]....
        /*1c0c*/ 	.word	0x0002ecc0


	//   ....[68]....
        /*1c10*/ 	.word	0x0002ed30


	//   ....[69]....
        /*1c14*/ 	.word	0x0002ed90


	//   ....[70]....
        /*1c18*/ 	.word	0x0002ede0


	//   ....[71]....
        /*1c1c*/ 	.word	0x0002ee60


	//   ....[72]....
        /*1c20*/ 	.word	0x0002eed0


	//   ....[73]....
        /*1c24*/ 	.word	0x0002ef30


	//   ....[74]....
        /*1c28*/ 	.word	0x0002ef80


	//   ....[75]....
        /*1c2c*/ 	.word	0x0002f000


	//   ....[76]....
        /*1c30*/ 	.word	0x0002f070


	//   ....[77]....
        /*1c34*/ 	.word	0x0002f0d0


	//   ....[78]....
        /*1c38*/ 	.word	0x0002f120


	//   ....[79]....
        /*1c3c*/ 	.word	0x0002f1a0


	//   ....[80]....
        /*1c40*/ 	.word	0x0002f210


	//   ....[81]....
        /*1c44*/ 	.word	0x0002f270


	//   ....[82]....
        /*1c48*/ 	.word	0x0002f2c0


	//   ....[83]....
        /*1c4c*/ 	.word	0x0002f340


	//   ....[84]....
        /*1c50*/ 	.word	0x0002f3b0


	//   ....[85]....
        /*1c54*/ 	.word	0x0002f410


	//   ....[86]....
        /*1c58*/ 	.word	0x0002f460


	//   ....[87]....
        /*1c5c*/ 	.word	0x0002f4e0


	//   ....[88]....
        /*1c60*/ 	.word	0x0002f550


	//   ....[89]....
        /*1c64*/ 	.word	0x0002f5b0


	//   ....[90]....
        /*1c68*/ 	.word	0x0002f600


	//   ....[91]....
        /*1c6c*/ 	.word	0x0002f680


	//   ....[92]....
        /*1c70*/ 	.word	0x0002f6f0


	//   ....[93]....
        /*1c74*/ 	.word	0x0002f750


	//   ....[94]....
        /*1c78*/ 	.word	0x0002f7a0


	//   ....[95]....
        /*1c7c*/ 	.word	0x0002f820


	//   ....[96]....
        /*1c80*/ 	.word	0x0002f890


	//   ....[97]....
        /*1c84*/ 	.word	0x0002f8f0


	//   ....[98]....
        /*1c88*/ 	.word	0x0002f940


	//   ....[99]....
        /*1c8c*/ 	.word	0x0002f9c0


	//   ....[100]....
        /*1c90*/ 	.word	0x0002fa30


	//   ....[101]....
        /*1c94*/ 	.word	0x0002fa90


	//   ....[102]....
        /*1c98*/ 	.word	0x0002fae0


	//   ....[103]....
        /*1c9c*/ 	.word	0x0002fb60


	//   ....[104]....
        /*1ca0*/ 	.word	0x0002fbd0


	//   ....[105]....
        /*1ca4*/ 	.word	0x0002fc30


	//   ....[106]....
        /*1ca8*/ 	.word	0x0002fc80


	//   ....[107]....
        /*1cac*/ 	.word	0x0002fd00


	//   ....[108]....
        /*1cb0*/ 	.word	0x0002fd70


	//   ....[109]....
        /*1cb4*/ 	.word	0x0002fdd0


	//   ....[110]....
        /*1cb8*/ 	.word	0x0002fe20


	//   ....[111]....
        /*1cbc*/ 	.word	0x0002fea0


	//   ....[112]....
        /*1cc0*/ 	.word	0x0002ff10


	//   ....[113]....
        /*1cc4*/ 	.word	0x0002ff80


	//   ....[114]....
        /*1cc8*/ 	.word	0x0002ffd0


	//   ....[115]....
        /*1ccc*/ 	.word	0x00030060


	//   ....[116]....
        /*1cd0*/ 	.word	0x000300b0


	//   ....[117]....
        /*1cd4*/ 	.word	0x00030140


	//   ....[118]....
        /*1cd8*/ 	.word	0x000301d0


	//   ....[119]....
        /*1cdc*/ 	.word	0x00030260


	//   ....[120]....
        /*1ce0*/ 	.word	0x000302f0


	//   ....[121]....
        /*1ce4*/ 	.word	0x00030380


	//   ....[122]....
        /*1ce8*/ 	.word	0x00030410


	//   ....[123]....
        /*1cec*/ 	.word	0x00030490


	//   ....[124]....
        /*1cf0*/ 	.word	0x000304e0


	//   ....[125]....
        /*1cf4*/ 	.word	0x00030580


	//   ....[126]....
        /*1cf8*/ 	.word	0x00030610


	//   ....[127]....
        /*1cfc*/ 	.word	0x000306a0


	//   ....[128]....
        /*1d00*/ 	.word	0x000306f0


	//   ....[129]....
        /*1d04*/ 	.word	0x00030780


	//   ....[130]....
        /*1d08*/ 	.word	0x00030810


	//   ....[131]....
        /*1d0c*/ 	.word	0x000308a0


	//   ....[132]....
        /*1d10*/ 	.word	0x00030930


	//   ....[133]....
        /*1d14*/ 	.word	0x000309c0


	//   ....[134]....
        /*1d18*/ 	.word	0x00030a50


	//   ....[135]....
        /*1d1c*/ 	.word	0x00030b10


	//   ....[136]....
        /*1d20*/ 	.word	0x00030df0


	//   ....[137]....
        /*1d24*/ 	.word	0x00031010


	//   ....[138]....
        /*1d28*/ 	.word	0x00031060


	//   ....[139]....
        /*1d2c*/ 	.word	0x000310c0


	//   ....[140]....
        /*1d30*/ 	.word	0x00031160


	//   ....[141]....
        /*1d34*/ 	.word	0x00031220


	//   ....[142]....
        /*1d38*/ 	.word	0x00031330


	//   ....[143]....
        /*1d3c*/ 	.word	0x00031390


	//   ....[144]....
        /*1d40*/ 	.word	0x00031490


	//   ....[145]....
        /*1d44*/ 	.word	0x000314f0


	//   ....[146]....
        /*1d48*/ 	.word	0x000315f0


	//   ....[147]....
        /*1d4c*/ 	.word	0x00031650


	//   ....[148]....
        /*1d50*/ 	.word	0x00031750


	//   ....[149]....
        /*1d54*/ 	.word	0x000317b0


	//   ....[150]....
        /*1d58*/ 	.word	0x00031890


	//   ....[151]....
        /*1d5c*/ 	.word	0x00031910


	//   ....[152]....
        /*1d60*/ 	.word	0x000319f0


	//   ....[153]....
        /*1d64*/ 	.word	0x00031cd0


	//   ....[154]....
        /*1d68*/ 	.word	0x00031d70


	//   ....[155]....
        /*1d6c*/ 	.word	0x00031f00


	//   ....[156]....
        /*1d70*/ 	.word	0x00031f80


	//   ....[157]....
        /*1d74*/ 	.word	0x00032000


	//   ....[158]....
        /*1d78*/ 	.word	0x00032080


	//   ....[159]....
        /*1d7c*/ 	.word	0x00032100


	//   ....[160]....
        /*1d80*/ 	.word	0x00032190


	//   ....[161]....
        /*1d84*/ 	.word	0x00032230


	//   ....[162]....
        /*1d88*/ 	.word	0x000322e0


	//   ....[163]....
        /*1d8c*/ 	.word	0x00032360


	//   ....[164]....
        /*1d90*/ 	.word	0x000323e0


	//   ....[165]....
        /*1d94*/ 	.word	0x00032460


	//   ....[166]....
        /*1d98*/ 	.word	0x000324f0


	//   ....[167]....
        /*1d9c*/ 	.word	0x00032570


	//   ....[168]....
        /*1da0*/ 	.word	0x00032610


	//   ....[169]....
        /*1da4*/ 	.word	0x00032660


	//   ....[170]....
        /*1da8*/ 	.word	0x000326f0


	//   ....[171]....
        /*1dac*/ 	.word	0x00032820


	//----- nvinfo : EIATTR_REG_RECONFIG
	.align		4
.L_401:
        /*1db0*/ 	.byte	0x01, 0x54
	.zero		2


	//----- nvinfo : EIATTR_SYSCALL_OFFSETS
	.align		4
        /*1db4*/ 	.byte	0x04, 0x46
        /*1db6*/ 	.short	(.L_403 - .L_402)


	//   ....[0]....
.L_402:
        /*1db8*/ 	.word	0x00002550


	//   ....[1]....
        /*1dbc*/ 	.word	0x000026a0


	//   ....[2]....
        /*1dc0*/ 	.word	0x0000dbe0


	//   ....[3]....
        /*1dc4*/ 	.word	0x0000e160


	//   ....[4]....
        /*1dc8*/ 	.word	0x00026c80


	//   ....[5]....
        /*1dcc*/ 	.word	0x00026e10


	//   ....[6]....
        /*1dd0*/ 	.word	0x00026f60


	//   ....[7]....
        /*1dd4*/ 	.word	0x000270a0


	//   ....[8]....
        /*1dd8*/ 	.word	0x00027b50


	//----- nvinfo : EIATTR_MBARRIER_INSTR_OFFSETS
	.align		4
.L_403:
        /*1ddc*/ 	.byte	0x04, 0x39
        /*1dde*/ 	.short	(.L_405 - .L_404)


	//   ....[0]....
.L_404:
        /*1de0*/ 	.word	0x000002d0
        /*1de4*/ 	.word	0x000000ff
        /*1de8*/ 	.word	0x00038800
        /*1dec*/ 	.short	0x0100
        /*1dee*/ 	.byte	0x08
	.zero		1


	//   ....[1]....
        /*1df0*/ 	.word	0x000002e0
        /*1df4*/ 	.word	0x000000ff
        /*1df8*/ 	.word	0x00038820
        /*1dfc*/ 	.short	0x0100
        /*1dfe*/ 	.byte	0x08
	.zero		1


	//   ....[2]....
        /*1e00*/ 	.word	0x000003d0
        /*1e04*/ 	.word	0x000000ff
        /*1e08*/ 	.word	0x00038830
        /*1e0c*/ 	.short	0x0100
        /*1e0e*/ 	.byte	0x08
	.zero		1


	//   ....[3]....
        /*1e10*/ 	.word	0x000003e0
        /*1e14*/ 	.word	0x000000ff
        /*1e18*/ 	.word	0x00038840
        /*1e1c*/ 	.short	0x0100
        /*1e1e*/ 	.byte	0x08
	.zero		1


	//   ....[4]....
        /*1e20*/ 	.word	0x000003f0
        /*1e24*/ 	.word	0x000000ff
        /*1e28*/ 	.word	0x00038838
        /*1e2c*/ 	.short	0x0100
        /*1e2e*/ 	.byte	0x08
	.zero		1


	//   ....[5]....
        /*1e30*/ 	.word	0x00000400
        /*1e34*/ 	.word	0x000000ff
        /*1e38*/ 	.word	0x00038848
        /*1e3c*/ 	.short	0x0100
        /*1e3e*/ 	.byte	0x08
	.zero		1


	//   ....[6]....
        /*1e40*/ 	.word	0x00000530
        /*1e44*/ 	.word	0x000000ff
        /*1e48*/ 	.word	0x00038850
        /*1e4c*/ 	.short	0x0100
        /*1e4e*/ 	.byte	0x08
	.zero		1


	//   ....[7]....
        /*1e50*/ 	.word	0x00000540
        /*1e54*/ 	.word	0x000000ff
        /*1e58*/ 	.word	0x00038860
        /*1e5c*/ 	.short	0x0100
        /*1e5e*/ 	.byte	0x08
	.zero		1


	//   ....[8]....
        /*1e60*/ 	.word	0x00000550
        /*1e64*/ 	.word	0x000000ff
        /*1e68*/ 	.word	0x00038858
        /*1e6c*/ 	.short	0x0100
        /*1e6e*/ 	.byte	0x08
	.zero		1


	//   ....[9]....
        /*1e70*/ 	.word	0x00000560
        /*1e74*/ 	.word	0x000000ff
        /*1e78*/ 	.word	0x00038868
        /*1e7c*/ 	.short	0x0100
        /*1e7e*/ 	.byte	0x08
	.zero		1


	//   ....[10]....
        /*1e80*/ 	.word	0x00000650
        /*1e84*/ 	.word	0x000000ff
        /*1e88*/ 	.word	0x00038870
        /*1e8c*/ 	.short	0x0100
        /*1e8e*/ 	.byte	0x06
	.zero		1


	//   ....[11]....
        /*1e90*/ 	.word	0x00000660
        /*1e94*/ 	.word	0x000000ff
        /*1e98*/ 	.word	0x00038880
        /*1e9c*/ 	.short	0x0100
        /*1e9e*/ 	.byte	0x06
	.zero		1


	//   ....[12]....
        /*1ea0*/ 	.word	0x00000670
        /*1ea4*/ 	.word	0x000000ff
        /*1ea8*/ 	.word	0x00038878
        /*1eac*/ 	.short	0x0100
        /*1eae*/ 	.byte	0x06
	.zero		1


	//   ....[13]....
        /*1eb0*/ 	.word	0x00000680
        /*1eb4*/ 	.word	0x000000ff
        /*1eb8*/ 	.word	0x00038888
        /*1ebc*/ 	.short	0x0100
        /*1ebe*/ 	.byte	0x06
	.zero		1


	//   ....[14]....
        /*1ec0*/ 	.word	0x000007b0
        /*1ec4*/ 	.word	0x000000ff
        /*1ec8*/ 	.word	0x00038890
        /*1ecc*/ 	.short	0x0100
        /*1ece*/ 	.byte	0x08
	.zero		1


	//   ....[15]....
        /*1ed0*/ 	.word	0x000007c0
        /*1ed4*/ 	.word	0x000000ff
        /*1ed8*/ 	.word	0x000388a0
        /*1edc*/ 	.short	0x0100
        /*1ede*/ 	.byte	0x08
	.zero		1


	//   ....[16]....
        /*1ee0*/ 	.word	0x000007d0
        /*1ee4*/ 	.word	0x000000ff
        /*1ee8*/ 	.word	0x00038898
        /*1eec*/ 	.short	0x0100
        /*1eee*/ 	.byte	0x08
	.zero		1


	//   ....[17]....
        /*1ef0*/ 	.word	0x000007e0
        /*1ef4*/ 	.word	0x000000ff
        /*1ef8*/ 	.word	0x000388a8
        /*1efc*/ 	.short	0x0100
        /*1efe*/ 	.byte	0x08
	.zero		1


	//   ....[18]....
        /*1f00*/ 	.word	0x00000910
        /*1f04*/ 	.word	0x000000ff
        /*1f08*/ 	.word	0x000388b0
        /*1f0c*/ 	.short	0x0100
        /*1f0e*/ 	.byte	0x08
	.zero		1


	//   ....[19]....
        /*1f10*/ 	.word	0x00000920
        /*1f14*/ 	.word	0x000000ff
        /*1f18*/ 	.word	0x000388c0
        /*1f1c*/ 	.short	0x0100
        /*1f1e*/ 	.byte	0x08
	.zero		1


	//   ....[20]....
        /*1f20*/ 	.word	0x00000930
        /*1f24*/ 	.word	0x000000ff
        /*1f28*/ 	.word	0x000388b8
        /*1f2c*/ 	.short	0x0100
        /*1f2e*/ 	.byte	0x08
	.zero		1


	//   ....[21]....
        /*1f30*/ 	.word	0x00000940
        /*1f34*/ 	.word	0x000000ff
        /*1f38*/ 	.word	0x000388c8
        /*1f3c*/ 	.short	0x0100
        /*1f3e*/ 	.byte	0x08
	.zero		1


	//   ....[22]....
        /*1f40*/ 	.word	0x00003cb0
        /*1f44*/ 	.word	0x00000070
        /*1f48*/ 	.word	0x00038890
        /*1f4c*/ 	.short	0x010a
        /*1f4e*/ 	.byte	0x3f
	.zero		1


	//   ....[23]....
        /*1f50*/ 	.word	0x00008110
        /*1f54*/ 	.word	0x00000070
        /*1f58*/ 	.word	0x00038890
        /*1f5c*/ 	.short	0x010a
        /*1f5e*/ 	.byte	0x3f
	.zero		1


	//   ....[24]....
        /*1f60*/ 	.word	0x0000c5c0
        /*1f64*/ 	.word	0x00000070
        /*1f68*/ 	.word	0x00038890
        /*1f6c*/ 	.short	0x010a
        /*1f6e*/ 	.byte	0x3f
	.zero		1


	//   ....[25]....
        /*1f70*/ 	.word	0x0000cb60
        /*1f74*/ 	.word	0x00000030
        /*1f78*/ 	.word	0x00000000
        /*1f7c*/ 	.short	0x0101
        /*1f7e*/ 	.byte	0x3f
	.zero		1


	//   ....[26]....
        /*1f80*/ 	.word	0x0000cba0
        /*1f84*/ 	.word	0x00000070
        /*1f88*/ 	.word	0x000388b0
        /*1f8c*/ 	.short	0x010a
        /*1f8e*/ 	.byte	0x3f
	.zero		1


	//   ....[27]....
        /*1f90*/ 	.word	0x0000d1a0
        /*1f94*/ 	.word	0x00000070
        /*1f98*/ 	.word	0x00000000
        /*1f9c*/ 	.short	0x0101
        /*1f9e*/ 	.byte	0x3f
	.zero		1


	//   ....[28]....
        /*1fa0*/ 	.word	0x0000dec0
        /*1fa4*/ 	.word	0x00000016
        /*1fa8*/ 	.word	0x00038800
        /*1fac*/ 	.short	0x010a
        /*1fae*/ 	.byte	0x3f
	.zero		1


	//   ....[29]....
        /*1fb0*/ 	.word	0x0000df10
        /*1fb4*/ 	.word	0x00000016
        /*1fb8*/ 	.word	0x00038800
        /*1fbc*/ 	.short	0x010a
        /*1fbe*/ 	.byte	0x3f
	.zero		1


	//   ....[30]....
        /*1fc0*/ 	.word	0x0000e4f0
        /*1fc4*/ 	.word	0x00000016
        /*1fc8*/ 	.word	0x00038800
        /*1fcc*/ 	.short	0x010a
        /*1fce*/ 	.byte	0x3f
	.zero		1


	//   ....[31]....
        /*1fd0*/ 	.word	0x00011b10
        /*1fd4*/ 	.word	0x00000016
        /*1fd8*/ 	.word	0x00038800
        /*1fdc*/ 	.short	0x010a
        /*1fde*/ 	.byte	0x3f
	.zero		1


	//   ....[32]....
        /*1fe0*/ 	.word	0x00015290
        /*1fe4*/ 	.word	0x00000000
        /*1fe8*/ 	.word	0x00038830
        /*1fec*/ 	.short	0x010a
        /*1fee*/ 	.byte	0x3f
	.zero		1


	//   ....[33]....
        /*1ff0*/ 	.word	0x00015340
        /*1ff4*/ 	.word	0x00000000
        /*1ff8*/ 	.word	0x00038830
        /*1ffc*/ 	.short	0x010a
        /*1ffe*/ 	.byte	0x3f
	.zero		1


	//   ....[34]....
        /*2000*/ 	.word	0x00017190
        /*2004*/ 	.word	0x00000025
        /*2008*/ 	.word	0x00000000
        /*200c*/ 	.short	0x0101
        /*200e*/ 	.byte	0x3f
	.zero		1


	//   ....[35]....
        /*2010*/ 	.word	0x000187e0
        /*2014*/ 	.word	0x00000009
        /*2018*/ 	.word	0x00038830
        /*201c*/ 	.short	0x010a
        /*201e*/ 	.byte	0x3f
	.zero		1


	//   ....[36]....
        /*2020*/ 	.word	0x00018830
        /*2024*/ 	.word	0x00000009
        /*2028*/ 	.word	0x00038830
        /*202c*/ 	.short	0x010a
        /*202e*/ 	.byte	0x3f
	.zero		1


	//   ....[37]....
        /*2030*/ 	.word	0x00018e50
        /*2034*/ 	.word	0x00000009
        /*2038*/ 	.word	0x00038850
        /*203c*/ 	.short	0x010a
        /*203e*/ 	.byte	0x3f
	.zero		1


	//   ....[38]....
        /*2040*/ 	.word	0x00018e90
        /*2044*/ 	.word	0x00000009
        /*2048*/ 	.word	0x00038850
        /*204c*/ 	.short	0x010a
        /*204e*/ 	.byte	0x3f
	.zero		1


	//   ....[39]....
        /*2050*/ 	.word	0x0001a5e0
        /*2054*/ 	.word	0x000000d6
        /*2058*/ 	.word	0x00000000
        /*205c*/ 	.short	0x0101
        /*205e*/ 	.byte	0x3f
	.zero		1


	//   ....[40]....
        /*2060*/ 	.word	0x0001ad20
        /*2064*/ 	.word	0x0000000f
        /*2068*/ 	.word	0x00000000
        /*206c*/ 	.short	0x0101
        /*206e*/ 	.byte	0x3f
	.zero		1


	//   ....[41]....
        /*2070*/ 	.word	0x0001b6f0
        /*2074*/ 	.word	0x00000002
        /*2078*/ 	.word	0x00038850
        /*207c*/ 	.short	0x010a
        /*207e*/ 	.byte	0x3f
	.zero		1


	//   ....[42]....
        /*2080*/ 	.word	0x0001b730
        /*2084*/ 	.word	0x00000002
        /*2088*/ 	.word	0x00038850
        /*208c*/ 	.short	0x010a
        /*208e*/ 	.byte	0x3f
	.zero		1


	//   ....[43]....
        /*2090*/ 	.word	0x0001c2e0
        /*2094*/ 	.word	0x00000000
        /*2098*/ 	.word	0x00000000
        /*209c*/ 	.short	0x0101
        /*209e*/ 	.byte	0x3f
	.zero		1


	//   ....[44]....
        /*20a0*/ 	.word	0x0001f8b0
        /*20a4*/ 	.word	0x00000008
        /*20a8*/ 	.word	0x00000000
        /*20ac*/ 	.short	0x0101
        /*20ae*/ 	.byte	0x3f
	.zero		1


	//   ....[45]....
        /*20b0*/ 	.word	0x00020320
        /*20b4*/ 	.word	0x0000000e
        /*20b8*/ 	.word	0x00000000
        /*20bc*/ 	.short	0x0101
        /*20be*/ 	.byte	0x3f
	.zero		1


	//   ....[46]....
        /*20c0*/ 	.word	0x000257e0
        /*20c4*/ 	.word	0x00000012
        /*20c8*/ 	.word	0x00038820
        /*20cc*/ 	.short	0x010a
        /*20ce*/ 	.byte	0x3f
	.zero		1


	//   ....[47]....
        /*20d0*/ 	.word	0x000258b0
        /*20d4*/ 	.word	0x00000005
        /*20d8*/ 	.word	0x000388a0
        /*20dc*/ 	.short	0x010a
        /*20de*/ 	.byte	0x3f
	.zero		1


	//   ....[48]....
        /*20e0*/ 	.word	0x00025bf0
        /*20e4*/ 	.word	0x00000005
        /*20e8*/ 	.word	0x000388c0
        /*20ec*/ 	.short	0x010a
        /*20ee*/ 	.byte	0x3f
	.zero		1


	//   ....[49]....
        /*20f0*/ 	.word	0x00026090
        /*20f4*/ 	.word	0x00000006
        /*20f8*/ 	.word	0x000388a0
        /*20fc*/ 	.short	0x010a
        /*20fe*/ 	.byte	0x3f
	.zero		1


	//   ....[50]....
        /*2100*/ 	.word	0x000263c0
        /*2104*/ 	.word	0x00000006
        /*2108*/ 	.word	0x000388c0
        /*210c*/ 	.short	0x010a
        /*210e*/ 	.byte	0x3f
	.zero		1


	//   ....[51]....
        /*2110*/ 	.word	0x000274c0
        /*2114*/ 	.word	0x00000000
        /*2118*/ 	.word	0x00038880
        /*211c*/ 	.short	0x010a
        /*211e*/ 	.byte	0x3f
	.zero		1


	//   ....[52]....
        /*2120*/ 	.word	0x000276c0
        /*2124*/ 	.word	0x00000000
        /*2128*/ 	.word	0x00038840
        /*212c*/ 	.short	0x010a
        /*212e*/ 	.byte	0x3f
	.zero		1


	//   ....[53]....
        /*2130*/ 	.word	0x000284b0
        /*2134*/ 	.word	0x00000012
        /*2138*/ 	.word	0x00038800
        /*213c*/ 	.short	0x0107
        /*213e*/ 	.byte	0x3f
	.zero		1


	//   ....[54]....
        /*2140*/ 	.word	0x000285b0
        /*2144*/ 	.word	0x00000012
        /*2148*/ 	.word	0x00038800
        /*214c*/ 	.short	0x0101
        /*214e*/ 	.byte	0x3f
	.zero		1


	//   ....[55]....
        /*2150*/ 	.word	0x000285d0
        /*2154*/ 	.word	0x00000012
        /*2158*/ 	.word	0x00038820
        /*215c*/ 	.short	0x010a
        /*215e*/ 	.byte	0x3f
	.zero		1


	//   ....[56]....
        /*2160*/ 	.word	0x000288f0
        /*2164*/ 	.word	0x00000006
        /*2168*/ 	.word	0x00038880
        /*216c*/ 	.short	0x010a
        /*216e*/ 	.byte	0x3f
	.zero		1


	//   ....[57]....
        /*2170*/ 	.word	0x00028c50
        /*2174*/ 	.word	0x00000006
        /*2178*/ 	.word	0x00038840
        /*217c*/ 	.short	0x010a
        /*217e*/ 	.byte	0x3f
	.zero		1


	//   ....[58]....
        /*2180*/ 	.word	0x00029010
        /*2184*/ 	.word	0x00000003
        /*2188*/ 	.word	0x00038870
        /*218c*/ 	.short	0x010a
        /*218e*/ 	.byte	0x3f
	.zero		1


	//   ....[59]....
        /*2190*/ 	.word	0x00029080
        /*2194*/ 	.word	0x00000003
        /*2198*/ 	.word	0x00038860
        /*219c*/ 	.short	0x010a
        /*219e*/ 	.byte	0x3f
	.zero		1


	//   ....[60]....
        /*21a0*/ 	.word	0x00029be0
        /*21a4*/ 	.word	0x00000003
        /*21a8*/ 	.word	0x00038850
        /*21ac*/ 	.short	0x0101
        /*21ae*/ 	.byte	0x3f
	.zero		1


	//   ....[61]....
        /*21b0*/ 	.word	0x00029c60
        /*21b4*/ 	.word	0x00000003
        /*21b8*/ 	.word	0x00000000
        /*21bc*/ 	.short	0x0101
        /*21be*/ 	.byte	0x3f
	.zero		1


	//   ....[62]....
        /*21c0*/ 	.word	0x00029ea0
        /*21c4*/ 	.word	0x00000000
        /*21c8*/ 	.word	0x00038870
        /*21cc*/ 	.short	0x010a
        /*21ce*/ 	.byte	0x3f
	.zero		1


	//   ....[63]....
        /*21d0*/ 	.word	0x00029f10
        /*21d4*/ 	.word	0x00000000
        /*21d8*/ 	.word	0x00038860
        /*21dc*/ 	.short	0x010a
        /*21de*/ 	.byte	0x3f
	.zero		1


	//   ....[64]....
        /*21e0*/ 	.word	0x0002aa00
        /*21e4*/ 	.word	0x00000000
        /*21e8*/ 	.word	0x00038850
        /*21ec*/ 	.short	0x0101
        /*21ee*/ 	.byte	0x3f
	.zero		1


	//   ....[65]....
        /*21f0*/ 	.word	0x0002aa50
        /*21f4*/ 	.word	0x00000000
        /*21f8*/ 	.word	0x00000000
        /*21fc*/ 	.short	0x0101
        /*21fe*/ 	.byte	0x3f
	.zero		1


	//   ....[66]....
        /*2200*/ 	.word	0x0002b960
        /*2204*/ 	.word	0x00000000
        /*2208*/ 	.word	0x00038820
        /*220c*/ 	.short	0x010a
        /*220e*/ 	.byte	0x3f
	.zero		1


	//   ....[67]....
        /*2210*/ 	.word	0x0002bb10
        /*2214*/ 	.word	0x00000006
        /*2218*/ 	.word	0x00000000
        /*221c*/ 	.short	0x010a
        /*221e*/ 	.byte	0x3f
	.zero		1


	//   ....[68]....
        /*2220*/ 	.word	0x0002bb80
        /*2224*/ 	.word	0x00000007
        /*2228*/ 	.word	0x00000000
        /*222c*/ 	.short	0x010a
        /*222e*/ 	.byte	0x3f
	.zero		1


	//   ....[69]....
        /*2230*/ 	.word	0x0002bbe0
        /*2234*/ 	.word	0x00000004
        /*2238*/ 	.word	0x00038860
        /*223c*/ 	.short	0x010a
        /*223e*/ 	.byte	0x3f
	.zero		1


	//   ....[70]....
        /*2240*/ 	.word	0x0002bc30
        /*2244*/ 	.word	0x00000003
        /*2248*/ 	.word	0x00038860
        /*224c*/ 	.short	0x010a
        /*224e*/ 	.byte	0x3f
	.zero		1


	//   ....[71]....
        /*2250*/ 	.word	0x0002bc70
        /*2254*/ 	.word	0x00000004
        /*2258*/ 	.word	0x00038880
        /*225c*/ 	.short	0x010a
        /*225e*/ 	.byte	0x3f
	.zero		1


	//   ....[72]....
        /*2260*/ 	.word	0x0002bc90
        /*2264*/ 	.word	0x00000003
        /*2268*/ 	.word	0x00038880
        /*226c*/ 	.short	0x010a
        /*226e*/ 	.byte	0x3f
	.zero		1


	//   ....[73]....
        /*2270*/ 	.word	0x0002bcf0
        /*2274*/ 	.word	0x00000070
        /*2278*/ 	.word	0x00038890
        /*227c*/ 	.short	0x010a
        /*227e*/ 	.byte	0x3f
	.zero		1


	//   ....[74]....
        /*2280*/ 	.word	0x0002bd40
        /*2284*/ 	.word	0x00000070
        /*2288*/ 	.word	0x00038890
        /*228c*/ 	.short	0x010a
        /*228e*/ 	.byte	0x3f
	.zero		1


	//   ....[75]....
        /*2290*/ 	.word	0x0002bd90
        /*2294*/ 	.word	0x00000070
        /*2298*/ 	.word	0x00038890
        /*229c*/ 	.short	0x010a
        /*229e*/ 	.byte	0x3f
	.zero		1


	//   ....[76]....
        /*22a0*/ 	.word	0x0002bde0
        /*22a4*/ 	.word	0x00000070
        /*22a8*/ 	.word	0x000388b0
        /*22ac*/ 	.short	0x010a
        /*22ae*/ 	.byte	0x3f
	.zero		1


	//   ....[77]....
        /*22b0*/ 	.word	0x0002c0a0
        /*22b4*/ 	.word	0x00000016
        /*22b8*/ 	.word	0x00038800
        /*22bc*/ 	.short	0x010a
        /*22be*/ 	.byte	0x3f
	.zero		1


	//   ....[78]....
        /*22c0*/ 	.word	0x0002c2b0
        /*22c4*/ 	.word	0x00000016
        /*22c8*/ 	.word	0x00038800
        /*22cc*/ 	.short	0x010a
        /*22ce*/ 	.byte	0x3f
	.zero		1


	//   ....[79]....
        /*22d0*/ 	.word	0x0002c300
        /*22d4*/ 	.word	0x00000000
        /*22d8*/ 	.word	0x00038830
        /*22dc*/ 	.short	0x010a
        /*22de*/ 	.byte	0x3f
	.zero		1


	//   ....[80]....
        /*22e0*/ 	.word	0x0002c350
        /*22e4*/ 	.word	0x00000009
        /*22e8*/ 	.word	0x00038830
        /*22ec*/ 	.short	0x010a
        /*22ee*/ 	.byte	0x3f
	.zero		1


	//   ....[81]....
        /*22f0*/ 	.word	0x0002c3a0
        /*22f4*/ 	.word	0x00000009
        /*22f8*/ 	.word	0x00038850
        /*22fc*/ 	.short	0x010a
        /*22fe*/ 	.byte	0x3f
	.zero		1


	//   ....[82]....
        /*2300*/ 	.word	0x0002c3f0
        /*2304*/ 	.word	0x00000002
        /*2308*/ 	.word	0x00038850
        /*230c*/ 	.short	0x010a
        /*230e*/ 	.byte	0x3f
	.zero		1


	//   ....[83]....
        /*2310*/ 	.word	0x00030bd0
        /*2314*/ 	.word	0x00000012
        /*2318*/ 	.word	0x00038820
        /*231c*/ 	.short	0x010a
        /*231e*/ 	.byte	0x3f
	.zero		1


	//   ....[84]....
        /*2320*/ 	.word	0x00030c20
        /*2324*/ 	.word	0x00000005
        /*2328*/ 	.word	0x000388a0
        /*232c*/ 	.short	0x010a
        /*232e*/ 	.byte	0x3f
	.zero		1


	//   ....[85]....
        /*2330*/ 	.word	0x00030c70
        /*2334*/ 	.word	0x00000005
        /*2338*/ 	.word	0x000388c0
        /*233c*/ 	.short	0x010a
        /*233e*/ 	.byte	0x3f
	.zero		1


	//   ....[86]....
        /*2340*/ 	.word	0x00030cc0
        /*2344*/ 	.word	0x00000006
        /*2348*/ 	.word	0x000388a0
        /*234c*/ 	.short	0x010a
        /*234e*/ 	.byte	0x3f
	.zero		1


	//   ....[87]....
        /*2350*/ 	.word	0x00030d10
        /*2354*/ 	.word	0x00000006
        /*2358*/ 	.word	0x000388c0
        /*235c*/ 	.short	0x010a
        /*235e*/ 	.byte	0x3f
	.zero		1


	//   ....[88]....
        /*2360*/ 	.word	0x00030eb0
        /*2364*/ 	.word	0x00000000
        /*2368*/ 	.word	0x00038880
        /*236c*/ 	.short	0x010a
        /*236e*/ 	.byte	0x3f
	.zero		1


	//   ....[89]....
        /*2370*/ 	.word	0x00030f00
        /*2374*/ 	.word	0x00000000
        /*2378*/ 	.word	0x00038840
        /*237c*/ 	.short	0x010a
        /*237e*/ 	.byte	0x3f
	.zero		1


	//   ....[90]....
        /*2380*/ 	.word	0x00031a30
        /*2384*/ 	.word	0x00000012
        /*2388*/ 	.word	0x00038820
        /*238c*/ 	.short	0x010a
        /*238e*/ 	.byte	0x3f
	.zero		1


	//   ....[91]....
        /*2390*/ 	.word	0x00031a80
        /*2394*/ 	.word	0x00000006
        /*2398*/ 	.word	0x00038880
        /*239c*/ 	.short	0x010a
        /*239e*/ 	.byte	0x3f
	.zero		1


	//   ....[92]....
        /*23a0*/ 	.word	0x00031ad0
        /*23a4*/ 	.word	0x00000006
        /*23a8*/ 	.word	0x00038840
        /*23ac*/ 	.short	0x010a
        /*23ae*/ 	.byte	0x3f
	.zero		1


	//   ....[93]....
        /*23b0*/ 	.word	0x00031b20
        /*23b4*/ 	.word	0x00000003
        /*23b8*/ 	.word	0x00038870
        /*23bc*/ 	.short	0x010a
        /*23be*/ 	.byte	0x3f
	.zero		1


	//   ....[94]....
        /*23c0*/ 	.word	0x00031b70
        /*23c4*/ 	.word	0x00000003
        /*23c8*/ 	.word	0x00038860
        /*23cc*/ 	.short	0x010a
        /*23ce*/ 	.byte	0x3f
	.zero		1


	//   ....[95]....
        /*23d0*/ 	.word	0x00031bc0
        /*23d4*/ 	.word	0x00000000
        /*23d8*/ 	.word	0x00038870
        /*23dc*/ 	.short	0x010a
        /*23de*/ 	.byte	0x3f
	.zero		1


	//   ....[96]....
        /*23e0*/ 	.word	0x00031c10
        /*23e4*/ 	.word	0x00000000
        /*23e8*/ 	.word	0x00038860
        /*23ec*/ 	.short	0x010a
        /*23ee*/ 	.byte	0x3f
	.zero		1


	//   ....[97]....
        /*23f0*/ 	.word	0x00032740
        /*23f4*/ 	.word	0x00000000
        /*23f8*/ 	.word	0x00038820
        /*23fc*/ 	.short	0x010a
        /*23fe*/ 	.byte	0x3f
	.zero		1


	//   ....[98]....
        /*2400*/ 	.word	0x000328e0
        /*2404*/ 	.word	0x00000006
        /*2408*/ 	.word	0x00000000
        /*240c*/ 	.short	0x010a
        /*240e*/ 	.byte	0x3f
	.zero		1


	//   ....[99]....
        /*2410*/ 	.word	0x00032930
        /*2414*/ 	.word	0x00000007
        /*2418*/ 	.word	0x00000000
        /*241c*/ 	.short	0x010a
        /*241e*/ 	.byte	0x3f
	.zero		1


	//   ....[100]....
        /*2420*/ 	.word	0x00032980
        /*2424*/ 	.word	0x00000004
        /*2428*/ 	.word	0x00038860
        /*242c*/ 	.short	0x010a
        /*242e*/ 	.byte	0x3f
	.zero		1


	//   ....[101]....
        /*2430*/ 	.word	0x000329d0
        /*2434*/ 	.word	0x00000003
        /*2438*/ 	.word	0x00038860
        /*243c*/ 	.short	0x010a
        /*243e*/ 	.byte	0x3f
	.zero		1


	//   ....[102]....
        /*2440*/ 	.word	0x00032a20
        /*2444*/ 	.word	0x00000004
        /*2448*/ 	.word	0x00038880
        /*244c*/ 	.short	0x010a
        /*244e*/ 	.byte	0x3f
	.zero		1


	//----- nvinfo : EIATTR_NUM_MBARRIERS
	.align		4
.L_405:
        /*2450*/ 	.byte	0x03, 0x38
        /*2452*/ 	.short	0x0016


	//----- nvinfo : EIATTR_EXIT_INSTR_OFFSETS
	.align		4
        /*2454*/ 	.byte	0x04, 0x1c
        /*2456*/ 	.short	(.L_407 - .L_406)


	//   ....[0]....
.L_406:
        /*2458*/ 	.word	0x0002bce0


	//----- nvinfo : EIATTR_MAX_THREADS
	.align		4
.L_407:
        /*245c*/ 	.byte	0x04, 0x05
        /*245e*/ 	.short	(.L_409 - .L_408)
.L_408:
        /*2460*/ 	.word	0x00000180
        /*2464*/ 	.word	0x00000001
        /*2468*/ 	.word	0x00000001


	//----- nvinfo : EIATTR_CRS_STACK_SIZE
	.align		4
.L_409:
        /*246c*/ 	.byte	0x04, 0x1e
        /*246e*/ 	.short	(.L_411 - .L_410)
.L_410:
        /*2470*/ 	.word	0x00000000


	//----- nvinfo : EIATTR_CBANK_PARAM_SIZE
	.align		4
.L_411:
        /*2474*/ 	.byte	0x03, 0x19
        /*2476*/ 	.short	0x0af0


	//----- nvinfo : EIATTR_PARAM_CBANK
	.align		4
        /*2478*/ 	.byte	0x04, 0x0a
        /*247a*/ 	.short	(.L_413 - .L_412)
	.align		4
.L_412:
        /*247c*/ 	.word	index@(.nv.constant0._ZN7cutlass13device_kernelIN5flash11enable_sm90INS1_16FlashAttnFwdSm90INS1_25CollectiveMainloopFwdSm90ILi2EN4cute5tupleIJNS5_1CILi1EEES8_S8_EEENS6_IJNS7_ILi128EEESA_NS7_ILi256EEEEEELi256ENS_12float_e4m3_tEfNS_4arch4Sm90ELb0ELb0ELb1ELb1ELb0ELb1ELb0ELb1ELb1ELb1ELb1ELb0EEENS1_21CollectiveEpilogueFwdINS6_IJSA_SB_SA_EEES9_NS_10bfloat16_tESF_Li256ELb1ELb1ELb1ELb1EEENS1_36VarlenDynamicPersistentTileSchedulerILi128ELi128ELi256ELi128ELb1ELb1ELb1ELb0ELb1ELb1EEEEEEEEEvNT_6ParamsE)
        /*2480*/ 	.short	0x0210
        /*2482*/ 	.short	0x0af0


	//----- nvinfo : EIATTR_SW_WAR
	.align		4
.L_413:
        /*2484*/ 	.byte	0x04, 0x36
        /*2486*/ 	.short	(.L_415 - .L_414)
.L_414:
        /*2488*/ 	.word	0x00000008
.L_415:


//--------------------- .nv.info._ZN7cutlass13device_kernelIN5flash11enable_sm90INS1_16FlashAttnFwdSm90INS1_25CollectiveMainloopFwdSm90ILi2EN4cute5tupleIJNS5_1CILi1EEES8_S8_EEENS6_IJNS7_ILi128EEENS7_ILi64EEENS7_ILi256EEEEEELi256ENS_12float_e4m3_tEfNS_4arch4Sm90ELb0ELb1ELb1ELb0ELb0ELb0ELb0ELb1ELb1ELb1ELb1ELb0EEENS1_21CollectiveEpilogueFwdINS6_IJSA_SC_SB_EEES9_NS_10bfloat16_tESG_Li256ELb0ELb1ELb1ELb1EEENS1_19SingleTileSchedulerILb0ELb1ELb1ELi128EEEEEEEEEvNT_6ParamsE --------------------------
	.section	.nv.info._ZN7cutlass13device_kernelIN5flash11enable_sm90INS1_16FlashAttnFwdSm90INS1_25CollectiveMainloopFwdSm90ILi2EN4cute5tupleIJNS5_1CILi1EEES8_S8_EEENS6_IJNS7_ILi128EEENS7_ILi64EEENS7_ILi256EEEEEELi256ENS_12float_e4m3_tEfNS_4arch4Sm90ELb0ELb1ELb1ELb0ELb0ELb0ELb0ELb1ELb1ELb1ELb1ELb0EEENS1_21CollectiveEpilogueFwdINS6_IJSA_SC_SB_EEES9_NS_10bfloat16_tESG_Li256ELb0ELb1ELb1ELb1EEENS1_19SingleTileSchedulerILb0ELb1ELb1ELi128EEEEEEEEEvNT_6ParamsE,"",@"SHT_CUDA_INFO"
	.sectionflags	@""
	.align	4


	//----- nvinfo : EIATTR_CUDA_API_VERSION
	.align		4
        /*0000*/ 	.byte	0x04, 0x37
        /*0002*/ 	.short	(.L_417 - .L_416)
.L_416:
        /*0004*/ 	.word	0x00000082


	//----- nvinfo : EIATTR_KPARAM_INFO
	.align		4
.L_417:
        /*0008*/ 	.byte	0x04, 0x17
        /*000a*/ 	.short	(.L_419 - .L_418)
.L_418:
        /*000c*/ 	.word	0x00000000
        /*0010*/ 	.short	0x0000
        /*0012*/ 	.short	0x0070
        /*0014*/ 	.byte	0x00, 0xf0, 0x01, 0x28


	//----- nvinfo : EIATTR_SPARSE_MMA_MASK
	.align		4
.L_419:
        /*0018*/ 	.byte	0x03, 0x50
        /*001a*/ 	.short	0x0000


	//----- nvinfo : EIATTR_MAXREG_COUNT
	.align		4
        /*001c*/ 	.byte	0x03, 0x1b
        /*001e*/ 	.short	0x00a8


	//----- nvinfo : EIATTR_NUM_BARRIERS
	.align		4
        /*0020*/ 	.byte	0x02, 0x4c
        /*0022*/ 	.byte	0x10
	.zero		1


	//----- nvinfo : EIATTR_EXTERNS
	.align		4
        /*0024*/ 	.byte	0x04, 0x0f
        /*0026*/ 	.short	(.L_421 - .L_420)


	//   ....[0]....
	.align		4
.L_420:
        /*0028*/ 	.word	index@(__assertfail)


	//----- nvinfo : EIATTR_ANNOTATIONS
	.align		4
.L_421:
        /*002c*/ 	.byte	0x04, 0x55
        /*002e*/ 	.short	(.L_423 - .L_422)


	//   ....[0]....
.L_422:
        /* <DEDUP_REMOVED lines=10> */


	//----- nvinfo : EIATTR_MERCURY_ISA_VERSION
	.align		4
.L_423:
        /*00c0*/ 	.byte	0x03, 0x5f
        /*00c2*/ 	.short	0x0101


	//----- nvinfo : EIATTR_INT_WARP_WIDE_INSTR_OFFSETS
	.align		4
        /*00c4*/ 	.byte	0x04, 0x31
        /*00c6*/ 	.short	(.L_425 - .L_424)


	//   ....[0]....
.L_424:
        /*00c8*/ 	.word	0x00000130


	//   ....[1]....
        /*00cc*/ 	.word	0x00000170


	//   ....[2]....
        /*00d0*/ 	.word	0x000001e0


	//----- nvinfo : EIATTR_COOP_GROUP_MASK_REGIDS
	.align		4
.L_425:
        /*00d4*/ 	.byte	0x04, 0x29
        /*00d6*/ 	.short	(.L_427 - .L_426)


	//   ....[0]....
.L_426:
        /*00d8*/ 	.word	0xffffffff


	//   ....[1]....
        /*00dc*/ 	.word	0xffffffff


	//   ....[2]....
        /*00e0*/ 	.word	0xffffffff


	//   ....[3]....
        /*00e4*/ 	.word	0xffffffff


	//   ....[4]....
        /*00e8*/ 	.word	0xffffffff


	//   ....[5]....
        /*00ec*/ 	.word	0xffffffff


	//   ....[6]....
        /*00f0*/ 	.word	0xffffffff


	//   ....[7]....
        /*00f4*/ 	.word	0xffffffff


	//   ....[8]....
        /*00f8*/ 	.word	0xffffffff


	//   ....[9]....
        /*00fc*/ 	.word	0xffffffff


	//   ....[10]....
        /*0100*/ 	.word	0xffffffff


	//   ....[11]....
        /*0104*/ 	.word	0xffffffff


	//   ....[12]....
        /*0108*/ 	.word	0xffffffff


	//   ....[13]....
        /*010c*/ 	.word	0xffffffff


	//   ....[14]....
        /*0110*/ 	.word	0xffffffff


	//   ....[15]....
        /*0114*/ 	.word	0xffffffff


	//   ....[16]....
        /*0118*/ 	.word	0xffffffff


	//   ....[17]....
        /*011c*/ 	.word	0xffffffff


	//   ....[18]....
        /*0120*/ 	.word	0xffffffff


	//   ....[19]....
        /*0124*/ 	.word	0xffffffff


	//   ....[20]....
        /*0128*/ 	.word	0xffffffff


	//   ....[21]....
        /*012c*/ 	.word	0xffffffff


	//   ....[22]....
        /*0130*/ 	.word	0xffffffff


	//   ....[23]....
        /*0134*/ 	.word	0xffffffff


	//   ....[24]....
        /*0138*/ 	.word	0xffffffff


	//   ....[25]....
        /*013c*/ 	.word	0xffffffff


	//   ....[26]....
        /*0140*/ 	.word	0xffffffff


	//   ....[27]....
        /*0144*/ 	.word	0xffffffff


	//   ....[28]....
        /*0148*/ 	.word	0xffffffff


	//   ....[29]....
        /*014c*/ 	.word	0xffffffff


	//   ....[30]....
        /*0150*/ 	.word	0xffffffff


	//   ....[31]....
        /*0154*/ 	.word	0xffffffff


	//   ....[32]....
        /*0158*/ 	.word	0xffffffff


	//   ....[33]....
        /*015c*/ 	.word	0xffffffff


	//   ....[34]....
        /*0160*/ 	.word	0xffffffff


	//   ....[35]....
        /*0164*/ 	.word	0xffffffff


	//   ....[36]....
        /*0168*/ 	.word	0xffffffff


	//   ....[37]....
        /*016c*/ 	.word	0xffffffff


	//   ....[38]....
        /*0170*/ 	.word	0xffffffff


	//   ....[39]....
        /*0174*/ 	.word	0xffffffff


	//   ....[40]....
        /*0178*/ 	.word	0xffffffff


	//   ....[41]....
        /*017c*/ 	.word	0xffffffff


	//   ....[42]....
        /*0180*/ 	.word	0xffffffff


	//   ....[43]....
        /*0184*/ 	.word	0xffffffff


	//   ....[44]....
        /*0188*/ 	.word	0xffffffff


	//   ....[45]....
        /*018c*/ 	.word	0xffffffff


	//   ....[46]....
        /*0190*/ 	.word	0xffffffff


	//   ....[47]....
        /*0194*/ 	.word	0xffffffff


	//   ....[48]....
        /*0198*/ 	.word	0xffffffff


	//   ....[49]....
        /*019c*/ 	.word	0xffffffff


	//   ....[50]....
        /*01a0*/ 	.word	0xffffffff


	//   ....[51]....
        /*01a4*/ 	.word	0xffffffff


	//   ....[52]....
        /*01a8*/ 	.word	0xffffffff


	//   ....[53]....
        /*01ac*/ 	.word	0xffffffff


	//   ....[54]....
        /*01b0*/ 	.word	0xffffffff


	//   ....[55]....
        /*01b4*/ 	.word	0xffffffff


	//   ....[56]....
        /*01b8*/ 	.word	0xffffffff


	//   ....[57]....
        /*01bc*/ 	.word	0xffffffff


	//   ....[58]....
        /*01c0*/ 	.word	0xffffffff


	//   ....[59]....
        /*01c4*/ 	.word	0xffffffff


	//   ....[60]....
        /*01c8*/ 	.word	0xffffffff


	//   ....[61]....
        /*01cc*/ 	.word	0xffffffff


	//   ....[62]....
        /*01d0*/ 	.word	0xffffffff


	//   ....[63]....
        /*01d4*/ 	.word	0xffffffff


	//   ....[64]....
        /*01d8*/ 	.word	0xffffffff


	//   ....[65]....
        /*01dc*/ 	.word	0xffffffff


	//   ....[66]....
        /*01e0*/ 	.word	0xffffffff


	//   ....[67]....
        /*01e4*/ 	.word	0xffffffff


	//   ....[68]....
        /*01e8*/ 	.word	0xffffffff


	//   ....[69]....
        /*01ec*/ 	.word	0xffffffff


	//   ....[70]....
        /*01f0*/ 	.word	0xffffffff


	//   ....[71]....
        /*01f4*/ 	.word	0xffffffff


	//   ....[72]....
        /*01f8*/ 	.word	0xffffffff


	//   ....[73]....
        /*01fc*/ 	.word	0xffffffff


	//   ....[74]....
        /*0200*/ 	.word	0xffffffff


	//   ....[75]....
        /*0204*/ 	.word	0xffffffff


	//   ....[76]....
        /*0208*/ 	.word	0xffffffff


	//   ....[77]....
        /*020c*/ 	.word	0xffffffff


	//   ....[78]....
        /*0210*/ 	.word	0xffffffff


	//   ....[79]....
        /*0214*/ 	.word	0xffffffff


	//   ....[80]....
        /*0218*/ 	.word	0xffffffff


	//   ....[81]....
        /*021c*/ 	.word	0xffffffff


	//   ....[82]....
        /*0220*/ 	.word	0xffffffff


	//   ....[83]....
        /*0224*/ 	.word	0xffffffff


	//   ....[84]....
        /*0228*/ 	.word	0xffffffff


	//   ....[85]....
        /*022c*/ 	.word	0xffffffff


	//   ....[86]....
        /*0230*/ 	.word	0xffffffff


	//   ....[87]....
        /*0234*/ 	.word	0xffffffff


	//   ....[88]....
        /*0238*/ 	.word	0xffffffff


	//   ....[89]....
        /*023c*/ 	.word	0xffffffff


	//   ....[90]....
        /*0240*/ 	.word	0xffffffff


	//   ....[91]....
        /*0244*/ 	.word	0xffffffff


	//   ....[92]....
        /*0248*/ 	.word	0xffffffff


	//   ....[93]....
        /*024c*/ 	.word	0xffffffff


	//   ....[94]....
        /*0250*/ 	.word	0xffffffff


	//   ....[95]....
        /*0254*/ 	.word	0xffffffff


	//   ....[96]....
        /*0258*/ 	.word	0xffffffff


	//   ....[97]....
        /*025c*/ 	.word	0xffffffff


	//   ....[98]....
        /*0260*/ 	.word	0xffffffff


	//   ....[99]....
        /*0264*/ 	.word	0xffffffff


	//   ....[100]....
        /*0268*/ 	.word	0xffffffff


	//   ....[101]....
        /*026c*/ 	.word	0xffffffff


	//   ....[102]....
        /*0270*/ 	.word	0xffffffff


	//   ....[103]....
        /*0274*/ 	.word	0xffffffff


	//   ....[104]....
        /*0278*/ 	.word	0xffffffff


	//   ....[105]....
        /*027c*/ 	.word	0xffffffff


	//   ....[106]....
        /*0280*/ 	.word	0xffffffff


	//   ....[107]....
        /*0284*/ 	.word	0xffffffff


	//   ....[108]....
        /*0288*/ 	.word	0xffffffff


	//   ....[109]....
        /*028c*/ 	.word	0xffffffff


	//   ....[110]....
        /*0290*/ 	.word	0xffffffff


	//   ....[111]....
        /*0294*/ 	.word	0xffffffff


	//   ....[112]....
        /*0298*/ 	.word	0xffffffff


	//   ....[113]....
        /*029c*/ 	.word	0xffffffff


	//   ....[114]....
        /*02a0*/ 	.word	0xffffffff


	//   ....[115]....
        /*02a4*/ 	.word	0xffffffff


	//   ....[116]....
        /*02a8*/ 	.word	0xffffffff


	//   ....[117]....
        /*02ac*/ 	.word	0xffffffff


	//   ....[118]....
        /*02b0*/ 	.word	0xffffffff


	//   ....[119]....
        /*02b4*/ 	.word	0xffffffff


	//   ....[120]....
        /*02b8*/ 	.word	0xffffffff


	//   ....[121]....
        /*02bc*/ 	.word	0xffffffff


	//   ....[122]....
        /*02c0*/ 	.word	0xffffffff


	//   ....[123]....
        /*02c4*/ 	.word	0xffffffff


	//   ....[124]....
        /*02c8*/ 	.word	0xffffffff


	//   ....[125]....
        /*02cc*/ 	.word	0xffffffff


	//   ....[126]....
        /*02d0*/ 	.word	0xffffffff


	//   ....[127]....
        /*02d4*/ 	.word	0xffffffff


	//   ....[128]....
        /*02d8*/ 	.word	0xffffffff


	//   ....[129]....
        /*02dc*/ 	.word	0xffffffff


	//   ....[130]....
        /*02e0*/ 	.word	0xffffffff


	//   ....[131]....
        /*02e4*/ 	.word	0xffffffff


	//   ....[132]....
        /*02e8*/ 	.word	0xffffffff


	//   ....[133]....
        /*02ec*/ 	.word	0xffffffff


	//   ....[134]....
        /*02f0*/ 	.word	0xffffffff


	//   ....[135]....
        /*02f4*/ 	.word	0xffffffff


	//   ....[136]....
        /*02f8*/ 	.word	0xffffffff


	//   ....[137]....
        /*02fc*/ 	.word	0xffffffff


	//   ....[138]....
        /*0300*/ 	.word	0xffffffff


	//   ....[139]....
        /*0304*/ 	.word	0xffffffff


	//   ....[140]....
        /*0308*/ 	.word	0xffffffff


	//   ....[141]....
        /*030c*/ 	.word	0xffffffff


	//   ....[142]....
        /*0310*/ 	.word	0xffffffff


	//   ....[143]....
        /*0314*/ 	.word	0xffffffff


	//   ....[144]....
        /*0318*/ 	.word	0xffffffff


	//   ....[145]....
        /*031c*/ 	.word	0xffffffff


	//   ....[146]....
        /*0320*/ 	.word	0xffffffff


	//   ....[147]....
        /*0324*/ 	.word	0xffffffff


	//   ....[148]....
        /*0328*/ 	.word	0xffffffff


	//   ....[149]....
        /*032c*/ 	.word	0xffffffff


	//   ....[150]....
        /*0330*/ 	.word	0xffffffff


	//   ....[151]....
        /*0334*/ 	.word	0xffffffff


	//   ....[152]....
        /*0338*/ 	.word	0xffffffff


	//   ....[153]....
        /*033c*/ 	.word	0xffffffff


	//   ....[154]....
        /*0340*/ 	.word	0xffffffff


	//   ....[155]....
        /*0344*/ 	.word	0xffffffff


	//   ....[156]....
        /*0348*/ 	.word	0xffffffff


	//   ....[157]....
        /*034c*/ 	.word	0xffffffff


	//   ....[158]....
        /*0350*/ 	.word	0xffffffff


	//   ....[159]....
        /*0354*/ 	.word	0xffffffff


	//   ....[160]....
        /*0358*/ 	.word	0xffffffff


	//   ....[161]....
        /*035c*/ 	.word	0xffffffff


	//   ....[162]....
        /*0360*/ 	.word	0xffffffff


	//   ....[163]....
        /*0364*/ 	.word	0xffffffff


	//   ....[164]....
        /*0368*/ 	.word	0xffffffff


	//   ....[165]....
        /*036c*/ 	.word	0xffffffff


	//   ....[166]....
        /*0370*/ 	.word	0xffffffff


	//   ....[167]....
        /*0374*/ 	.word	0xffffffff


	//   ....[168]....
        /*0378*/ 	.word	0xffffffff


	//   ....[169]....
        /*037c*/ 	.word	0xffffffff


	//   ....[170]....
        /*0380*/ 	.word	0xffffffff


	//   ....[171]....
        /*0384*/ 	.word	0xffffffff


	//   ....[172]....
        /*0388*/ 	.word	0xffffffff


	//   ....[173]....
        /*038c*/ 	.word	0xffffffff


	//   ....[174]....
        /*0390*/ 	.word	0xffffffff


	//   ....[175]....
        /*0394*/ 	.word	0xffffffff


	//   ....[176]....
        /*0398*/ 	.word	0xffffffff


	//   ....[177]....
        /*039c*/ 	.word	0xffffffff


	//   ....[178]....
        /*03a0*/ 	.word	0xffffffff


	//   ....[179]....
        /*03a4*/ 	.word	0xffffffff


	//   ....[180]....
        /*03a8*/ 	.word	0xffffffff


	//   ....[181]....
        /*03ac*/ 	.word	0xffffffff


	//   ....[182]....
        /*03b0*/ 	.word	0xffffffff


	//   ....[183]....
        /*03b4*/ 	.word	0xffffffff


	//   ....[184]....
        /*03b8*/ 	.word	0xffffffff


	//   ....[185]....
        /*03bc*/ 	.word	0xffffffff


	//   ....[186]....
        /*03c0*/ 	.word	0xffffffff


	//   ....[187]....
        /*03c4*/ 	.word	0xffffffff


	//   ....[188]....
        /*03c8*/ 	.word	0xffffffff


	//   ....[189]....
        /*03cc*/ 	.word	0x0500000f


	//   ....[190]....
        /*03d0*/ 	.word	0x0500000f


	//   ....[191]....
        /*03d4*/ 	.word	0x0500000f


	//   ....[192]....
        /*03d8*/ 	.word	0x0500000f


	//   ....[193]....
        /*03dc*/ 	.word	0x0500000f


	//   ....[194]....
        /*03e0*/ 	.word	0x0500000f


	//   ....[195]....
        /*03e4*/ 	.word	0x0500000f


	//   ....[196]....
        /*03e8*/ 	.word	0x0500000f


	//   ....[197]....
        /*03ec*/ 	.word	0x0500000f


	//   ....[198]....
        /*03f0*/ 	.word	0x0500000f


	//   ....[199]....
        /*03f4*/ 	.word	0x0500000f


	//   ....[200]....
        /*03f8*/ 	.word	0x0500000f


	//   ....[201]....
        /*03fc*/ 	.word	0x0500000f


	//   ....[202]....
        /*0400*/ 	.word	0x0500000f


	//   ....[203]....
        /*0404*/ 	.word	0x0500000f


	//   ....[204]....
        /*0408*/ 	.word	0x0500000f


	//   ....[205]....
        /*040c*/ 	.word	0x0500000f


	//----- nvinfo : EIATTR_COOP_GROUP_INSTR_OFFSETS
	.align		4
.L_427:
        /*0410*/ 	.byte	0x04, 0x28
        /*0412*/ 	.short	(.L_429 - .L_428)


	//   ....[0]....
.L_428:
        /*0414*/ 	.word	0x00000070


	//   ....[1]....
        /*0418*/ 	.word	0x00000140


	//   ....[2]....
        /*041c*/ 	.word	0x00000190


	//   ....[3]....
        /*0420*/ 	.word	0x000003c0


	//   ....[4]....
        /*0424*/ 	.word	0x00000520


	//   ....[5]....
        /*0428*/ 	.word	0x00000640


	//   ....[6]....
        /*042c*/ 	.word	0x000007a0


	//   ....[7]....
        /*0430*/ 	.word	0x00001760


	//   ....[8]....
        /*0434*/ 	.word	0x000022e0


	//   ....[9]....
        /*0438*/ 	.word	0x00002a70


	//   ....[10]....
        /*043c*/ 	.word	0x00003460


	//   ....[11]....
        /*0440*/ 	.word	0x00003480


	//   ....[12]....
        /*0444*/ 	.word	0x00003b10


	//   ....[13]....
        /*0448*/ 	.word	0x00003b70


	//   ....[14]....
        /*044c*/ 	.word	0x000054d0


	//   ....[15]....
        /*0450*/ 	.word	0x000057e0


	//   ....[16]....
        /*0454*/ 	.word	0x00005ec0


	//   ....[17]....
        /*0458*/ 	.word	0x00005f20


	//   ....[18]....
        /*045c*/ 	.word	0x00006340


	//   ....[19]....
        /*0460*/ 	.word	0x000063e0


	//   ....[20]....
        /*0464*/ 	.word	0x00008170


	//   ....[21]....
        /*0468*/ 	.word	0x000081c0


	//   ....[22]....
        /*046c*/ 	.word	0x000081d0


	//   ....[23]....
        /*0470*/ 	.word	0x00008200


	//   ....[24]....
        /*0474*/ 	.word	0x00009df0


	//   ....[25]....
        /*0478*/ 	.word	0x0000a1f0


	//   ....[26]....
        /*047c*/ 	.word	0x0000a730


	//   ....[27]....
        /*0480*/ 	.word	0x0000a830


	//   ....[28]....
        /*0484*/ 	.word	0x0000ab60


	//   ....[29]....
        /*0488*/ 	.word	0x0000ac10


	//   ....[30]....
        /*048c*/ 	.word	0x0000be30


	//   ....[31]....
        /*0490*/ 	.word	0x0000be40


	//   ....[32]....
        /*0494*/ 	.word	0x0000be70


	//   ....[33]....
        /*0498*/ 	.word	0x0000be80


	//   ....[34]....
        /*049c*/ 	.word	0x0000d4b0


	//   ....[35]....
        /*04a0*/ 	.word	0x0000d4e0


	//   ....[36]....
        /*04a4*/ 	.word	0x0000d500


	//   ....[37]....
        /*04a8*/ 	.word	0x0000d510


	//   ....[38]....
        /*04ac*/ 	.word	0x0000d520


	//   ....[39]....
        /*04b0*/ 	.word	0x0000d530


	//   ....[40]....
        /*04b4*/ 	.word	0x0000d540


	//   ....[41]....
        /*04b8*/ 	.word	0x0000d550


	//   ....[42]....
        /*04bc*/ 	.word	0x0000d570


	//   ....[43]....
        /*04c0*/ 	.word	0x0000d580


	//   ....[44]....
        /*04c4*/ 	.word	0x0000d590


	//   ....[45]....
        /*04c8*/ 	.word	0x0000d5a0


	//   ....[46]....
        /*04cc*/ 	.word	0x0000d5b0


	//   ....[47]....
        /*04d0*/ 	.word	0x0000d5c0


	//   ....[48]....
        /*04d4*/ 	.word	0x0000d5e0


	//   ....[49]....
        /*04d8*/ 	.word	0x0000d5f0


	//   ....[50]....
        /*04dc*/ 	.word	0x0000d600


	//   ....[51]....
        /*04e0*/ 	.word	0x0000d610


	//   ....[52]....
        /*04e4*/ 	.word	0x0000d620


	//   ....[53]....
        /*04e8*/ 	.word	0x0000d630


	//   ....[54]....
        /*04ec*/ 	.word	0x0000d640


	//   ....[55]....
        /*04f0*/ 	.word	0x0000d650


	//   ....[56]....
        /*04f4*/ 	.word	0x0000d660


	//   ....[57]....
        /*04f8*/ 	.word	0x0000d670


	//   ....[58]....
        /*04fc*/ 	.word	0x0000d680


	//   ....[59]....
        /*0500*/ 	.word	0x0000d690


	//   ....[60]....
        /*0504*/ 	.word	0x0000d6a0


	//   ....[61]....
        /*0508*/ 	.word	0x0000d6b0


	//   ....[62]....
        /*050c*/ 	.word	0x0000d6c0


	//   ....[63]....
        /*0510*/ 	.word	0x0000d6d0


	//   ....[64]....
        /*0514*/ 	.word	0x0000d6e0


	//   ....[65]....
        /*0518*/ 	.word	0x0000d6f0


	//   ....[66]....
        /*051c*/ 	.word	0x0000d700


	//   ....[67]....
        /*0520*/ 	.word	0x0000d710


	//   ....[68]....
        /*0524*/ 	.word	0x0000d720


	//   ....[69]....
        /*0528*/ 	.word	0x0000d740


	//   ....[70]....
        /*052c*/ 	.word	0x0000d750


	//   ....[71]....
        /*0530*/ 	.word	0x0000d760


	//   ....[72]....
        /*0534*/ 	.word	0x0000d770


	//   ....[73]....
        /*0538*/ 	.word	0x0000d780


	//   ....[74]....
        /*053c*/ 	.word	0x0000d790


	//   ....[75]....
        /*0540*/ 	.word	0x0000d7a0


	//   ....[76]....
        /*0544*/ 	.word	0x0000d7b0


	//   ....[77]....
        /*0548*/ 	.word	0x0000d7c0


	//   ....[78]....
        /*054c*/ 	.word	0x0000d7d0


	//   ....[79]....
        /*0550*/ 	.word	0x0000d7e0


	//   ....[80]....
        /*0554*/ 	.word	0x0000d7f0


	//   ....[81]....
        /*0558*/ 	.word	0x0000d800


	//   ....[82]....
        /*055c*/ 	.word	0x0000d810


	//   ....[83]....
        /*0560*/ 	.word	0x0000d820


	//   ....[84]....
        /*0564*/ 	.word	0x0000d830


	//   ....[85]....
        /*0568*/ 	.word	0x0000d840


	//   ....[86]....
        /*056c*/ 	.word	0x0000d850


	//   ....[87]....
        /*0570*/ 	.word	0x0000d860


	//   ....[88]....
        /*0574*/ 	.word	0x0000d870


	//   ....[89]....
        /*0578*/ 	.word	0x0000d880


	//   ....[90]....
        /*057c*/ 	.word	0x0000d890


	//   ....[91]....
        /*0580*/ 	.word	0x0000d8a0


	//   ....[92]....
        /*0584*/ 	.word	0x0000d8b0


	//   ....[93]....
        /*0588*/ 	.word	0x0000d8c0


	//   ....[94]....
        /*058c*/ 	.word	0x0000d8d0


	//   ....[95]....
        /*0590*/ 	.word	0x0000d8e0


	//   ....[96]....
        /*0594*/ 	.word	0x0000d8f0


	//   ....[97]....
        /*0598*/ 	.word	0x0000d900


	//   ....[98]....
        /*059c*/ 	.word	0x0000d910


	//   ....[99]....
        /*05a0*/ 	.word	0x0000d920


	//   ....[100]....
        /*05a4*/ 	.word	0x0000d930


	//   ....[101]....
        /*05a8*/ 	.word	0x0000d940


	//   ....[102]....
        /*05ac*/ 	.word	0x0000d950


	//   ....[103]....
        /*05b0*/ 	.word	0x0000d960


	//   ....[104]....
        /*05b4*/ 	.word	0x0000d970


	//   ....[105]....
        /*05b8*/ 	.word	0x0000d980


	//   ....[106]....
        /*05bc*/ 	.word	0x0000d990


	//   ....[107]....
        /*05c0*/ 	.word	0x0000d9a0


	//   ....[108]....
        /*05c4*/ 	.word	0x0000d9b0


	//   ....[109]....
        /*05c8*/ 	.word	0x0000d9c0


	//   ....[110]....
        /*05cc*/ 	.word	0x0000d9d0


	//   ....[111]....
        /*05d0*/ 	.word	0x0000d9e0


	//   ....[112]....
        /*05d4*/ 	.word	0x0000d9f0


	//   ....[113]....
        /*05d8*/ 	.word	0x0000da00


	//   ....[114]....
        /*05dc*/ 	.word	0x0000da10


	//   ....[115]....
        /*05e0*/ 	.word	0x0000da30


	//   ....[116]....
        /*05e4*/ 	.word	0x0000da70


	//   ....[117]....
        /*05e8*/ 	.word	0x0000da80


	//   ....[118]....
        /*05ec*/ 	.word	0x0000da90


	//   ....[119]....
        /*05f0*/ 	.word	0x0000daa0


	//   ....[120]....
        /*05f4*/ 	.word	0x0000dac0


	//   ....[121]....
        /*05f8*/ 	.word	0x0000dae0


	//   ....[122]....
        /*05fc*/ 	.word	0x0000daf0


	//   ....[123]....
        /*0600*/ 	.word	0x0000db10


	//   ....[124]....
        /*0604*/ 	.word	0x0000db20


	//   ....[125]....
        /*0608*/ 	.word	0x0000db30


	//   ....[126]....
        /*060c*/ 	.word	0x0000db50


	//   ....[127]....
        /*0610*/ 	.word	0x0000db60


	//   ....[128]....
        /*0614*/ 	.word	0x0000db80


	//   ....[129]....
        /*0618*/ 	.word	0x0000db90


	//   ....[130]....
        /*061c*/ 	.word	0x0000dba0


	//   ....[131]....
        /*0620*/ 	.word	0x0000dbb0


	//   ....[132]....
        /*0624*/ 	.word	0x0000dbd0


	//   ....[133]....
        /*0628*/ 	.word	0x0000dbf0


	//   ....[134]....
        /*062c*/ 	.word	0x0000dc20


	//   ....[135]....
        /*0630*/ 	.word	0x0000dc50


	//   ....[136]....
        /*0634*/ 	.word	0x0000dc80


	//   ....[137]....
        /*0638*/ 	.word	0x0000dcb0


	//   ....[138]....
        /*063c*/ 	.word	0x0000dce0


	//   ....[139]....
        /*0640*/ 	.word	0x0000dd20


	//   ....[140]....
        /*0644*/ 	.word	0x0000dd50


	//   ....[141]....
        /*0648*/ 	.word	0x0000dd80


	//   ....[142]....
        /*064c*/ 	.word	0x0000ddb0


	//   ....[143]....
        /*0650*/ 	.word	0x0000ddf0


	//   ....[144]....
        /*0654*/ 	.word	0x0000de20


	//   ....[145]....
        /*0658*/ 	.word	0x0000de50


	//   ....[146]....
        /*065c*/ 	.word	0x0000de80


	//   ....[147]....
        /*0660*/ 	.word	0x0000dea0


	//   ....[148]....
        /*0664*/ 	.word	0x0000ded0


	//   ....[149]....
        /*0668*/ 	.word	0x0000def0


	//   ....[150]....
        /*066c*/ 	.word	0x0000df20


	//   ....[151]....
        /*0670*/ 	.word	0x0000df50


	//   ....[152]....
        /*0674*/ 	.word	0x0000df80


	//   ....[153]....
        /*0678*/ 	.word	0x0000dfb0


	//   ....[154]....
        /*067c*/ 	.word	0x0000dfe0


	//   ....[155]....
        /*0680*/ 	.word	0x0000e010


	//   ....[156]....
        /*0684*/ 	.word	0x0000e040


	//   ....[157]....
        /*0688*/ 	.word	0x0000e070


	//   ....[158]....
        /*068c*/ 	.word	0x0000e0a0


	//   ....[159]....
        /*0690*/ 	.word	0x0000e0d0


	//   ....[160]....
        /*0694*/ 	.word	0x0000e100


	//   ....[161]....
        /*0698*/ 	.word	0x0000e130


	//   ....[162]....
        /*069c*/ 	.word	0x0000e720


	//   ....[163]....
        /*06a0*/ 	.word	0x0000e770


	//   ....[164]....
        /*06a4*/ 	.word	0x0000e7b0


	//   ....[165]....
        /*06a8*/ 	.word	0x0000e7e0


	//   ....[166]....
        /*06ac*/ 	.word	0x0000e820


	//   ....[167]....
        /*06b0*/ 	.word	0x0000e850


	//   ....[168]....
        /*06b4*/ 	.word	0x0000f4e0


	//   ....[169]....
        /*06b8*/ 	.word	0x0000f510


	//   ....[170]....
        /*06bc*/ 	.word	0x00010660


	//   ....[171]....
        /*06c0*/ 	.word	0x00011840


	//   ....[172]....
        /*06c4*/ 	.word	0x000122b0


	//   ....[173]....
        /*06c8*/ 	.word	0x000122f0


	//   ....[174]....
        /*06cc*/ 	.word	0x00012310


	//   ....[175]....
        /*06d0*/ 	.word	0x000123b0


	//   ....[176]....
        /*06d4*/ 	.word	0x000123d0


	//   ....[177]....
        /*06d8*/ 	.word	0x00012470


	//   ....[178]....
        /*06dc*/ 	.word	0x00012490


	//   ....[179]....
        /*06e0*/ 	.word	0x00012530


	//   ....[180]....
        /*06e4*/ 	.word	0x00012550


	//   ....[181]....
        /*06e8*/ 	.word	0x000125f0


	//   ....[182]....
        /*06ec*/ 	.word	0x00012610


	//   ....[183]....
        /*06f0*/ 	.word	0x000126b0


	//   ....[184]....
        /*06f4*/ 	.word	0x000126d0


	//   ....[185]....
        /*06f8*/ 	.word	0x00012770


	//   ....[186]....
        /*06fc*/ 	.word	0x00012790


	//   ....[187]....
        /*0700*/ 	.word	0x000127a0


	//   ....[188]....
        /*0704*/ 	.word	0x00014210


	//   ....[189]....
        /*0708*/ 	.word	0x00014880


	//   ....[190]....
        /*070c*/ 	.word	0x00014a30


	//   ....[191]....
        /*0710*/ 	.word	0x00014a80


	//   ....[192]....
        /*0714*/ 	.word	0x00014b20


	//   ....[193]....
        /*0718*/ 	.word	0x00014c30


	//   ....[194]....
        /*071c*/ 	.word	0x00014ca0


	//   ....[195]....
        /*0720*/ 	.word	0x00014db0


	//   ....[196]....
        /*0724*/ 	.word	0x00014e20


	//   ....[197]....
        /*0728*/ 	.word	0x00014f30


	//   ....[198]....
        /*072c*/ 	.word	0x00014fa0


	//   ....[199]....
        /*0730*/ 	.word	0x000150b0


	//   ....[200]....
        /*0734*/ 	.word	0x00015120


	//   ....[201]....
        /*0738*/ 	.word	0x00015230


	//   ....[202]....
        /*073c*/ 	.word	0x000152a0


	//   ....[203]....
        /*0740*/ 	.word	0x00015390


	//   ....[204]....
        /*0744*/ 	.word	0x00015420


	//   ....[205]....
        /*0748*/ 	.word	0x00015510


	//----- nvinfo : EIATTR_REG_RECONFIG
	.align		4
.L_429:
        /*074c*/ 	.byte	0x01, 0x54
	.zero		2


	//----- nvinfo : EIATTR_SYSCALL_OFFSETS
	.align		4
        /*0750*/ 	.byte	0x04, 0x46
        /*0752*/ 	.short	(.L_431 - .L_430)


	//   ....[0]....
.L_430:
        /*0754*/ 	.word	0x00001920


	//   ....[1]....
        /*0758*/ 	.word	0x000111b0


	//   ....[2]....
        /*075c*/ 	.word	0x000112f0


	//   ....[3]....
        /*0760*/ 	.word	0x00011430


	//   ....[4]....
        /*0764*/ 	.word	0x00011550


	//   ....[5]....
        /*0768*/ 	.word	0x00011f50


	//----- nvinfo : EIATTR_MBARRIER_INSTR_OFFSETS
	.align		4
.L_431:
        /*076c*/ 	.byte	0x04, 0x39
        /*076e*/ 	.short	(.L_433 - .L_432)


	//   ....[0]....
.L_432:
        /*0770*/ 	.word	0x00000270
        /*0774*/ 	.word	0x000000ff
        /*0778*/ 	.word	0x00020800
        /*077c*/ 	.short	0x0100
        /*077e*/ 	.byte	0x08
	.zero		1


	//   ....[1]....
        /*0780*/ 	.word	0x00000280
        /*0784*/ 	.word	0x000000ff
        /*0788*/ 	.word	0x00020820
        /*078c*/ 	.short	0x0100
        /*078e*/ 	.byte	0x08
	.zero		1


	//   ....[2]....
        /*0790*/ 	.word	0x00000370
        /*0794*/ 	.word	0x000000ff
        /*0798*/ 	.word	0x00020830
        /*079c*/ 	.short	0x0100
        /*079e*/ 	.byte	0x08
	.zero		1


	//   ....[3]....
        /*07a0*/ 	.word	0x00000380
        /*07a4*/ 	.word	0x000000ff
        /*07a8*/ 	.word	0x00020840
        /*07ac*/ 	.short	0x0100
        /*07ae*/ 	.byte	0x08
	.zero		1


	//   ....[4]....
        /*07b0*/ 	.word	0x00000390
        /*07b4*/ 	.word	0x000000ff
        /*07b8*/ 	.word	0x00020838
        /*07bc*/ 	.short	0x0100
        /*07be*/ 	.byte	0x08
	.zero		1


	//   ....[5]....
        /*07c0*/ 	.word	0x000003a0
        /*07c4*/ 	.word	0x000000ff
        /*07c8*/ 	.word	0x00020848
        /*07cc*/ 	.short	0x0100
        /*07ce*/ 	.byte	0x08
	.zero		1


	//   ....[6]....
        /*07d0*/ 	.word	0x000004d0
        /*07d4*/ 	.word	0x000000ff
        /*07d8*/ 	.word	0x00020850
        /*07dc*/ 	.short	0x0100
        /*07de*/ 	.byte	0x08
	.zero		1


	//   ....[7]....
        /*07e0*/ 	.word	0x000004e0
        /*07e4*/ 	.word	0x000000ff
        /*07e8*/ 	.word	0x00020860
        /*07ec*/ 	.short	0x0100
        /*07ee*/ 	.byte	0x08
	.zero		1


	//   ....[8]....
        /*07f0*/ 	.word	0x000004f0
        /*07f4*/ 	.word	0x000000ff
        /*07f8*/ 	.word	0x00020858
        /*07fc*/ 	.short	0x0100
        /*07fe*/ 	.byte	0x08
	.zero		1


	//   ....[9]....
        /*0800*/ 	.word	0x00000500
        /*0804*/ 	.word	0x000000ff
        /*0808*/ 	.word	0x00020868
        /*080c*/ 	.short	0x0100
        /*080e*/ 	.byte	0x08
	.zero		1


	//   ....[10]....
        /*0810*/ 	.word	0x000005f0
        /*0814*/ 	.word	0x000000ff
        /*0818*/ 	.word	0x00020870
        /*081c*/ 	.short	0x0100
        /*081e*/ 	.byte	0x06
	.zero		1


	//   ....[11]....
        /*0820*/ 	.word	0x00000600
        /*0824*/ 	.word	0x000000ff
        /*0828*/ 	.word	0x00020880
        /*082c*/ 	.short	0x0100
        /*082e*/ 	.byte	0x06
	.zero		1


	//   ....[12]....
        /*0830*/ 	.word	0x00000610
        /*0834*/ 	.word	0x000000ff
        /*0838*/ 	.word	0x00020878
        /*083c*/ 	.short	0x0100
        /*083e*/ 	.byte	0x06
	.zero		1


	//   ....[13]....
        /*0840*/ 	.word	0x00000620
        /*0844*/ 	.word	0x000000ff
        /*0848*/ 	.word	0x00020888
        /*084c*/ 	.short	0x0100
        /*084e*/ 	.byte	0x06
	.zero		1


	//   ....[14]....
        /*0850*/ 	.word	0x00000750
        /*0854*/ 	.word	0x000000ff
        /*0858*/ 	.word	0x00020890
        /*085c*/ 	.short	0x0100
        /*085e*/ 	.byte	0x08
	.zero		1


	//   ....[15]....
        /*0860*/ 	.word	0x00000760
        /*0864*/ 	.word	0x000000ff
        /*0868*/ 	.word	0x000208a0
        /*086c*/ 	.short	0x0100
        /*086e*/ 	.byte	0x08
	.zero		1


	//   ....[16]....
        /*0870*/ 	.word	0x00000770
        /*0874*/ 	.word	0x000000ff
        /*0878*/ 	.word	0x00020898
        /*087c*/ 	.short	0x0100
        /*087e*/ 	.byte	0x08
	.zero		1


	//   ....[17]....
        /*0880*/ 	.word	0x00000780
        /*0884*/ 	.word	0x000000ff
        /*0888*/ 	.word	0x000208a8
        /*088c*/ 	.short	0x0100
        /*088e*/ 	.byte	0x08
	.zero		1


	//   ....[18]....
        /*0890*/ 	.word	0x000008b0
        /*0894*/ 	.word	0x000000ff
        /*0898*/ 	.word	0x000208b0
        /*089c*/ 	.short	0x0100
        /*089e*/ 	.byte	0x08
	.zero		1


	//   ....[19]....
        /*08a0*/ 	.word	0x000008c0
        /*08a4*/ 	.word	0x000000ff
        /*08a8*/ 	.word	0x000208c0
        /*08ac*/ 	.short	0x0100
        /*08ae*/ 	.byte	0x08
	.zero		1


	//   ....[20]....
        /*08b0*/ 	.word	0x000008d0
        /*08b4*/ 	.word	0x000000ff
        /*08b8*/ 	.word	0x000208b8
        /*08bc*/ 	.short	0x0100
        /*08be*/ 	.byte	0x08
	.zero		1


	//   ....[21]....
        /*08c0*/ 	.word	0x000008e0
        /*08c4*/ 	.word	0x000000ff
        /*08c8*/ 	.word	0x000208c8
        /*08cc*/ 	.short	0x0100
        /*08ce*/ 	.byte	0x08
	.zero		1


	//   ....[22]....
        /*08d0*/ 	.word	0x00001bf0
        /*08d4*/ 	.word	0x000000ff
        /*08d8*/ 	.word	0x00020800
        /*08dc*/ 	.short	0x010a
        /*08de*/ 	.byte	0x29
	.zero		1


	//   ....[23]....
        /*08e0*/ 	.word	0x00001c80
        /*08e4*/ 	.word	0x000000ff
        /*08e8*/ 	.word	0x00020830
        /*08ec*/ 	.short	0x010a
        /*08ee*/ 	.byte	0x29
	.zero		1


	//   ....[24]....
        /*08f0*/ 	.word	0x00001d10
        /*08f4*/ 	.word	0x000000ff
        /*08f8*/ 	.word	0x00020830
        /*08fc*/ 	.short	0x010a
        /*08fe*/ 	.byte	0x29
	.zero		1


	//   ....[25]....
        /*0900*/ 	.word	0x000026a0
        /*0904*/ 	.word	0x00000003
        /*0908*/ 	.word	0x00000000
        /*090c*/ 	.short	0x0101
        /*090e*/ 	.byte	0x3f
	.zero		1


	//   ....[26]....
        /*0910*/ 	.word	0x00004be0
        /*0914*/ 	.word	0x000000ff
        /*0918*/ 	.word	0x00020830
        /*091c*/ 	.short	0x010a
        /*091e*/ 	.byte	0x06
	.zero		1


	//   ....[27]....
        /*0920*/ 	.word	0x00004c20
        /*0924*/ 	.word	0x000000ff
        /*0928*/ 	.word	0x00020830
        /*092c*/ 	.short	0x010a
        /*092e*/ 	.byte	0x06
	.zero		1


	//   ....[28]....
        /*0930*/ 	.word	0x00004f60
        /*0934*/ 	.word	0x000000ff
        /*0938*/ 	.word	0x00020850
        /*093c*/ 	.short	0x010a
        /*093e*/ 	.byte	0x06
	.zero		1


	//   ....[29]....
        /*0940*/ 	.word	0x00004fa0
        /*0944*/ 	.word	0x000000ff
        /*0948*/ 	.word	0x00020850
        /*094c*/ 	.short	0x010a
        /*094e*/ 	.byte	0x06
	.zero		1


	//   ....[30]....
        /*0950*/ 	.word	0x000055d0
        /*0954*/ 	.word	0x000000a5
        /*0958*/ 	.word	0x00000000
        /*095c*/ 	.short	0x0101
        /*095e*/ 	.byte	0x3f
	.zero		1


	//   ....[31]....
        /*0960*/ 	.word	0x00006a50
        /*0964*/ 	.word	0x000000ff
        /*0968*/ 	.word	0x00000000
        /*096c*/ 	.short	0x0101
        /*096e*/ 	.byte	0x06
	.zero		1


	//   ....[32]....
        /*0970*/ 	.word	0x000076b0
        /*0974*/ 	.word	0x000000ff
        /*0978*/ 	.word	0x00020830
        /*097c*/ 	.short	0x010a
        /*097e*/ 	.byte	0x06
	.zero		1


	//   ....[33]....
        /*0980*/ 	.word	0x000076f0
        /*0984*/ 	.word	0x000000ff
        /*0988*/ 	.word	0x00020830
        /*098c*/ 	.short	0x010a
        /*098e*/ 	.byte	0x06
	.zero		1


	//   ....[34]....
        /*0990*/ 	.word	0x00007a60
        /*0994*/ 	.word	0x000000ff
        /*0998*/ 	.word	0x00020850
        /*099c*/ 	.short	0x010a
        /*099e*/ 	.byte	0x06
	.zero		1


	//   ....[35]....
        /*09a0*/ 	.word	0x00007aa0
        /*09a4*/ 	.word	0x000000ff
        /*09a8*/ 	.word	0x00020850
        /*09ac*/ 	.short	0x010a
        /*09ae*/ 	.byte	0x06
	.zero		1


	//   ....[36]....
        /*09b0*/ 	.word	0x00008870
        /*09b4*/ 	.word	0x00000003
        /*09b8*/ 	.word	0x00000000
        /*09bc*/ 	.short	0x0101
        /*09be*/ 	.byte	0x3f
	.zero		1


	//   ....[37]....
        /*09c0*/ 	.word	0x00008a50
        /*09c4*/ 	.word	0x000000ff
        /*09c8*/ 	.word	0x00000000
        /*09cc*/ 	.short	0x0101
        /*09ce*/ 	.byte	0x06
	.zero		1


	//   ....[38]....
        /*09d0*/ 	.word	0x000094a0
        /*09d4*/ 	.word	0x000000ff
        /*09d8*/ 	.word	0x00020830
        /*09dc*/ 	.short	0x010a
        /*09de*/ 	.byte	0x06
	.zero		1


	//   ....[39]....
        /*09e0*/ 	.word	0x000094e0
        /*09e4*/ 	.word	0x000000ff
        /*09e8*/ 	.word	0x00020830
        /*09ec*/ 	.short	0x010a
        /*09ee*/ 	.byte	0x06
	.zero		1


	//   ....[40]....
        /*09f0*/ 	.word	0x00009810
        /*09f4*/ 	.word	0x000000ff
        /*09f8*/ 	.word	0x00020850
        /*09fc*/ 	.short	0x010a
        /*09fe*/ 	.byte	0x06
	.zero		1


	//   ....[41]....
        /*0a00*/ 	.word	0x00009850
        /*0a04*/ 	.word	0x000000ff
        /*0a08*/ 	.word	0x00020850
        /*0a0c*/ 	.short	0x010a
        /*0a0e*/ 	.byte	0x06
	.zero		1


	//   ....[42]....
        /*0a10*/ 	.word	0x00009e40
        /*0a14*/ 	.word	0x000000a0
        /*0a18*/ 	.word	0x00000000
        /*0a1c*/ 	.short	0x0101
        /*0a1e*/ 	.byte	0x3f
	.zero		1


	//   ....[43]....
        /*0a20*/ 	.word	0x0000b2b0
        /*0a24*/ 	.word	0x000000ff
        /*0a28*/ 	.word	0x00000000
        /*0a2c*/ 	.short	0x0101
        /*0a2e*/ 	.byte	0x06
	.zero		1


	//   ....[44]....
        /*0a30*/ 	.word	0x0000bbc0
        /*0a34*/ 	.word	0x000000ff
        /*0a38*/ 	.word	0x00020850
        /*0a3c*/ 	.short	0x010a
        /*0a3e*/ 	.byte	0x0e
	.zero		1


	//   ....[45]....
        /*0a40*/ 	.word	0x0000bc00
        /*0a44*/ 	.word	0x000000ff
        /*0a48*/ 	.word	0x00020850
        /*0a4c*/ 	.short	0x010a
        /*0a4e*/ 	.byte	0x0e
	.zero		1


	//   ....[46]....
        /*0a50*/ 	.word	0x0000c140
        /*0a54*/ 	.word	0x000000ff
        /*0a58*/ 	.word	0x00000000
        /*0a5c*/ 	.short	0x0101
        /*0a5e*/ 	.byte	0x04
	.zero		1


	//   ....[47]....
        /*0a60*/ 	.word	0x0000e870
        /*0a64*/ 	.word	0x000000ff
        /*0a68*/ 	.word	0x00000000
        /*0a6c*/ 	.short	0x0101
        /*0a6e*/ 	.byte	0x04
	.zero		1


	//   ....[48]....
        /*0a70*/ 	.word	0x00011a50
        /*0a74*/ 	.word	0x000000ff
        /*0a78*/ 	.word	0x00020880
        /*0a7c*/ 	.short	0x010a
        /*0a7e*/ 	.byte	0x27
	.zero		1


	//   ....[49]....
        /*0a80*/ 	.word	0x00011c10
        /*0a84*/ 	.word	0x000000ff
        /*0a88*/ 	.word	0x00020840
        /*0a8c*/ 	.short	0x010a
        /*0a8e*/ 	.byte	0x27
	.zero		1


	//   ....[50]....
        /*0a90*/ 	.word	0x00012900
        /*0a94*/ 	.word	0x000000ff
        /*0a98*/ 	.word	0x00020800
        /*0a9c*/ 	.short	0x0107
        /*0a9e*/ 	.byte	0x27
	.zero		1


	//   ....[51]....
        /*0aa0*/ 	.word	0x00012960
        /*0aa4*/ 	.word	0x000000ff
        /*0aa8*/ 	.word	0x00020800
        /*0aac*/ 	.short	0x0101
        /*0aae*/ 	.byte	0x27
	.zero		1


	//   ....[52]....
        /*0ab0*/ 	.word	0x00012970
        /*0ab4*/ 	.word	0x000000ff
        /*0ab8*/ 	.word	0x00020820
        /*0abc*/ 	.short	0x010a
        /*0abe*/ 	.byte	0x27
	.zero		1


	//   ....[53]....
        /*0ac0*/ 	.word	0x00012c90
        /*0ac4*/ 	.word	0x00000007
        /*0ac8*/ 	.word	0x00020880
        /*0acc*/ 	.short	0x010a
        /*0ace*/ 	.byte	0x3f
	.zero		1


	//   ....[54]....
        /*0ad0*/ 	.word	0x00012fb0
        /*0ad4*/ 	.word	0x00000007
        /*0ad8*/ 	.word	0x00020840
        /*0adc*/ 	.short	0x010a
        /*0ade*/ 	.byte	0x3f
	.zero		1


	//   ....[55]....
        /*0ae0*/ 	.word	0x00013340
        /*0ae4*/ 	.word	0x00000012
        /*0ae8*/ 	.word	0x00020870
        /*0aec*/ 	.short	0x010a
        /*0aee*/ 	.byte	0x3f
	.zero		1


	//   ....[56]....
        /*0af0*/ 	.word	0x000133b0
        /*0af4*/ 	.word	0x00000012
        /*0af8*/ 	.word	0x00020860
        /*0afc*/ 	.short	0x010a
        /*0afe*/ 	.byte	0x3f
	.zero		1


	//   ....[57]....
        /*0b00*/ 	.word	0x00013920
        /*0b04*/ 	.word	0x00000012
        /*0b08*/ 	.word	0x00020850
        /*0b0c*/ 	.short	0x0101
        /*0b0e*/ 	.byte	0x3f
	.zero		1


	//   ....[58]....
        /*0b10*/ 	.word	0x000139a0
        /*0b14*/ 	.word	0x00000012
        /*0b18*/ 	.word	0x00000000
        /*0b1c*/ 	.short	0x0101
        /*0b1e*/ 	.byte	0x3f
	.zero		1


	//   ....[59]....
        /*0b20*/ 	.word	0x00013a90
        /*0b24*/ 	.word	0x00000003
        /*0b28*/ 	.word	0x00020870
        /*0b2c*/ 	.short	0x010a
        /*0b2e*/ 	.byte	0x3f
	.zero		1


	//   ....[60]....
        /*0b30*/ 	.word	0x00013b20
        /*0b34*/ 	.word	0x00000003
        /*0b38*/ 	.word	0x00020860
        /*0b3c*/ 	.short	0x010a
        /*0b3e*/ 	.byte	0x3f
	.zero		1


	//   ....[61]....
        /*0b40*/ 	.word	0x000140b0
        /*0b44*/ 	.word	0x00000003
        /*0b48*/ 	.word	0x00020850
        /*0b4c*/ 	.short	0x0101
        /*0b4e*/ 	.byte	0x3f
	.zero		1


	//   ....[62]....
        /*0b50*/ 	.word	0x00014120
        /*0b54*/ 	.word	0x00000000
        /*0b58*/ 	.word	0x00000000
        /*0b5c*/ 	.short	0x0101
        /*0b5e*/ 	.byte	0x3f
	.zero		1


	//   ....[63]....
        /*0b60*/ 	.word	0x000141c0
        /*0b64*/ 	.word	0x00000009
        /*0b68*/ 	.word	0x00020820
        /*0b6c*/ 	.short	0x010a
        /*0b6e*/ 	.byte	0x3f
	.zero		1


	//   ....[64]....
        /*0b70*/ 	.word	0x00014300
        /*0b74*/ 	.word	0x00000005
        /*0b78*/ 	.word	0x00000000
        /*0b7c*/ 	.short	0x010a
        /*0b7e*/ 	.byte	0x3f
	.zero		1


	//   ....[65]....
        /*0b80*/ 	.word	0x00014370
        /*0b84*/ 	.word	0x00000007
        /*0b88*/ 	.word	0x00000000
        /*0b8c*/ 	.short	0x010a
        /*0b8e*/ 	.byte	0x3f
	.zero		1


	//   ....[66]....
        /*0b90*/ 	.word	0x000143c0
        /*0b94*/ 	.word	0x00000005
        /*0b98*/ 	.word	0x00020860
        /*0b9c*/ 	.short	0x010a
        /*0b9e*/ 	.byte	0x3f
	.zero		1


	//   ....[67]....
        /*0ba0*/ 	.word	0x00014410
        /*0ba4*/ 	.word	0x00000003
        /*0ba8*/ 	.word	0x00020860
        /*0bac*/ 	.short	0x010a
        /*0bae*/ 	.byte	0x3f
	.zero		1


	//   ....[68]....
        /*0bb0*/ 	.word	0x00014450
        /*0bb4*/ 	.word	0x00000005
        /*0bb8*/ 	.word	0x00020880
        /*0bbc*/ 	.short	0x010a
        /*0bbe*/ 	.byte	0x3f
	.zero		1


	//   ....[69]....
        /*0bc0*/ 	.word	0x00014470
        /*0bc4*/ 	.word	0x00000003
        /*0bc8*/ 	.word	0x00020880
        /*0bcc*/ 	.short	0x010a
        /*0bce*/ 	.byte	0x3f
	.zero		1


	//   ....[70]....
        /*0bd0*/ 	.word	0x000144e0
        /*0bd4*/ 	.word	0x00000003
        /*0bd8*/ 	.word	0x00020800
        /*0bdc*/ 	.short	0x010a
        /*0bde*/ 	.byte	0x3f
	.zero		1


	//   ....[71]....
        /*0be0*/ 	.word	0x00014540
        /*0be4*/ 	.word	0x00000003
        /*0be8*/ 	.word	0x00020830
        /*0bec*/ 	.short	0x010a
        /*0bee*/ 	.byte	0x3f
	.zero		1


	//   ....[72]....
        /*0bf0*/ 	.word	0x000145a0
        /*0bf4*/ 	.word	0x0000000c
        /*0bf8*/ 	.word	0x00020830
        /*0bfc*/ 	.short	0x010a
        /*0bfe*/ 	.byte	0x3f
	.zero		1


	//   ....[73]....
        /*0c00*/ 	.word	0x00014600
        /*0c04*/ 	.word	0x0000000c
        /*0c08*/ 	.word	0x00020850
        /*0c0c*/ 	.short	0x010a
        /*0c0e*/ 	.byte	0x3f
	.zero		1


	//   ....[74]....
        /*0c10*/ 	.word	0x00014660
        /*0c14*/ 	.word	0x00000009
        /*0c18*/ 	.word	0x00020830
        /*0c1c*/ 	.short	0x010a
        /*0c1e*/ 	.byte	0x3f
	.zero		1


	//   ....[75]....
        /*0c20*/ 	.word	0x000146c0
        /*0c24*/ 	.word	0x00000009
        /*0c28*/ 	.word	0x00020850
        /*0c2c*/ 	.short	0x010a
        /*0c2e*/ 	.byte	0x3f
	.zero		1


	//   ....[76]....
        /*0c30*/ 	.word	0x00014720
        /*0c34*/ 	.word	0x00000009
        /*0c38*/ 	.word	0x00020830
        /*0c3c*/ 	.short	0x010a
        /*0c3e*/ 	.byte	0x3f
	.zero		1


	//   ....[77]....
        /*0c40*/ 	.word	0x00014780
        /*0c44*/ 	.word	0x00000009
        /*0c48*/ 	.word	0x00020850
        /*0c4c*/ 	.short	0x010a
        /*0c4e*/ 	.byte	0x3f
	.zero		1


	//   ....[78]....
        /*0c50*/ 	.word	0x000147e0
        /*0c54*/ 	.word	0x00000005
        /*0c58*/ 	.word	0x00020850
        /*0c5c*/ 	.short	0x010a
        /*0c5e*/ 	.byte	0x3f
	.zero		1


	//   ....[79]....
        /*0c60*/ 	.word	0x00014930
        /*0c64*/ 	.word	0x00000013
        /*0c68*/ 	.word	0x00020880
        /*0c6c*/ 	.short	0x010a
        /*0c6e*/ 	.byte	0x3f
	.zero		1


	//   ....[80]....
        /*0c70*/ 	.word	0x00014980
        /*0c74*/ 	.word	0x00000013
        /*0c78*/ 	.word	0x00020840
        /*0c7c*/ 	.short	0x010a
        /*0c7e*/ 	.byte	0x3f
	.zero		1


	//   ....[81]....
        /*0c80*/ 	.word	0x00015540
        /*0c84*/ 	.word	0x00000013
        /*0c88*/ 	.word	0x00020820
        /*0c8c*/ 	.short	0x010a
        /*0c8e*/ 	.byte	0x3f
	.zero		1


	//   ....[82]....
        /*0c90*/ 	.word	0x00015590
        /*0c94*/ 	.word	0x00000007
        /*0c98*/ 	.word	0x00020880
        /*0c9c*/ 	.short	0x010a
        /*0c9e*/ 	.byte	0x3f
	.zero		1


	//   ....[83]....
        /*0ca0*/ 	.word	0x000155e0
        /*0ca4*/ 	.word	0x00000007
        /*0ca8*/ 	.word	0x00020840
        /*0cac*/ 	.short	0x010a
        /*0cae*/ 	.byte	0x3f
	.zero		1


	//   ....[84]....
        /*0cb0*/ 	.word	0x00015630
        /*0cb4*/ 	.word	0x00000012
        /*0cb8*/ 	.word	0x00020870
        /*0cbc*/ 	.short	0x010a
        /*0cbe*/ 	.byte	0x3f
	.zero		1


	//   ....[85]....
        /*0cc0*/ 	.word	0x00015680
        /*0cc4*/ 	.word	0x00000012
        /*0cc8*/ 	.word	0x00020860
        /*0ccc*/ 	.short	0x010a
        /*0cce*/ 	.byte	0x3f
	.zero		1


	//   ....[86]....
        /*0cd0*/ 	.word	0x000156d0
        /*0cd4*/ 	.word	0x00000003
        /*0cd8*/ 	.word	0x00020870
        /*0cdc*/ 	.short	0x010a
        /*0cde*/ 	.byte	0x3f
	.zero		1


	//   ....[87]....
        /*0ce0*/ 	.word	0x00015720
        /*0ce4*/ 	.word	0x00000003
        /*0ce8*/ 	.word	0x00020860
        /*0cec*/ 	.short	0x010a
        /*0cee*/ 	.byte	0x3f
	.zero		1


	//   ....[88]....
        /*0cf0*/ 	.word	0x00015770
        /*0cf4*/ 	.word	0x00000009
        /*0cf8*/ 	.word	0x00020820
        /*0cfc*/ 	.short	0x010a
        /*0cfe*/ 	.byte	0x3f
	.zero		1


	//   ....[89]....
        /*0d00*/ 	.word	0x000157c0
        /*0d04*/ 	.word	0x00000005
        /*0d08*/ 	.word	0x00000000
        /*0d0c*/ 	.short	0x010a
        /*0d0e*/ 	.byte	0x3f
	.zero		1


	//   ....[90]....
        /*0d10*/ 	.word	0x00015810
        /*0d14*/ 	.word	0x00000007
        /*0d18*/ 	.word	0x00000000
        /*0d1c*/ 	.short	0x010a
        /*0d1e*/ 	.byte	0x3f
	.zero		1


	//   ....[91]....
        /*0d20*/ 	.word	0x00015860
        /*0d24*/ 	.word	0x00000005
        /*0d28*/ 	.word	0x00020860
        /*0d2c*/ 	.short	0x010a
        /*0d2e*/ 	.byte	0x3f
	.zero		1


	//   ....[92]....
        /*0d30*/ 	.word	0x000158b0
        /*0d34*/ 	.word	0x00000003
        /*0d38*/ 	.word	0x00020860
        /*0d3c*/ 	.short	0x010a
        /*0d3e*/ 	.byte	0x3f
	.zero		1


	//   ....[93]....
        /*0d40*/ 	.word	0x00015900
        /*0d44*/ 	.word	0x00000005
        /*0d48*/ 	.word	0x00020880
        /*0d4c*/ 	.short	0x010a
        /*0d4e*/ 	.byte	0x3f
	.zero		1


	//----- nvinfo : EIATTR_NUM_MBARRIERS
	.align		4
.L_433:
        /*0d50*/ 	.byte	0x03, 0x38
        /*0d52*/ 	.short	0x0016


	//----- nvinfo : EIATTR_EXIT_INSTR_OFFSETS
	.align		4
        /*0d54*/ 	.byte	0x04, 0x1c
        /*0d56*/ 	.short	(.L_435 - .L_434)


	//   ....[0]....
.L_434:
        /*0d58*/ 	.word	0x000144c0


	//----- nvinfo : EIATTR_MAX_THREADS
	.align		4
.L_435:
        /*0d5c*/ 	.byte	0x04, 0x05
        /*0d5e*/ 	.short	(.L_437 - .L_436)
.L_436:
        /*0d60*/ 	.word	0x00000180
        /*0d64*/ 	.word	0x00000001
        /*0d68*/ 	.word	0x00000001


	//----- nvinfo : EIATTR_CRS_STACK_SIZE
	.align		4
.L_437:
        /*0d6c*/ 	.byte	0x04, 0x1e
        /*0d6e*/ 	.short	(.L_439 - .L_438)
.L_438:
        /*0d70*/ 	.word	0x00000000


	//----- nvinfo : EIATTR_CBANK_PARAM_SIZE
	.align		4
.L_439:
        /*0d74*/ 	.byte	0x03, 0x19
        /*0d76*/ 	.short	0x0a70


	//----- nvinfo : EIATTR_PARAM_CBANK
	.align		4
        /*0d78*/ 	.byte	0x04, 0x0a
        /*0d7a*/ 	.short	(.L_441 - .L_440)
	.align		4
.L_440:
        /*0d7c*/ 	.word	index@(.nv.constant0._ZN7cutlass13device_kernelIN5flash11enable_sm90INS1_16FlashAttnFwdSm90INS1_25CollectiveMainloopFwdSm90ILi2EN4cute5tupleIJNS5_1CILi1EEES8_S8_EEENS6_IJNS7_ILi128EEENS7_ILi64EEENS7_ILi256EEEEEELi256ENS_12float_e4m3_tEfNS_4arch4Sm90ELb0ELb1ELb1ELb0ELb0ELb0ELb0ELb1ELb1ELb1ELb1ELb0EEENS1_21CollectiveEpilogueFwdINS6_IJSA_SC_SB_EEES9_NS_10bfloat16_tESG_Li256ELb0ELb1ELb1ELb1EEENS1_19SingleTileSchedulerILb0ELb1ELb1ELi128EEEEEEEEEvNT_6ParamsE)
        /*0d80*/ 	.short	0x0210
        /*0d82*/ 	.short	0x0a70


	//----- nvinfo : EIATTR_SW_WAR
	.align		4
.L_441:
        /*0d84*/ 	.byte	0x04, 0x36
        /*0d86*/ 	.short	(.L_443 - .L_442)
.L_442:
        /*0d88*/ 	.word	0x00000008
.L_443:


//--------------------- .nv.info._ZN7cutlass13device_kernelIN5flash11enable_sm90INS1_16FlashAttnFwdSm90INS1_25CollectiveMainloopFwdSm90ILi2EN4cute5tupleIJNS5_1CILi1EEES8_S8_EEENS6_IJNS7_ILi128EEENS7_ILi64EEENS7_ILi256EEEEEELi256ENS_12float_e4m3_tEfNS_4arch4Sm90ELb0ELb1ELb1ELb1ELb0ELb0ELb0ELb1ELb1ELb1ELb1ELb0EEENS1_21CollectiveEpilogueFwdINS6_IJSA_SC_SB_EEES9_NS_10bfloat16_tESG_Li256ELb1ELb1ELb1ELb1EEENS1_36VarlenDynamicPersistentTileSchedulerILi128ELi64ELi256ELi128ELb1ELb1ELb1ELb1ELb0ELb1EEEEEEEEEvNT_6ParamsE --------------------------
	.section	.nv.info._ZN7cutlass13device_kernelIN5flash11enable_sm90INS1_16FlashAttnFwdSm90INS1_25CollectiveMainloopFwdSm90ILi2EN4cute5tupleIJNS5_1CILi1EEES8_S8_EEENS6_IJNS7_ILi128EEENS7_ILi64EEENS7_ILi256EEEEEELi256ENS_12float_e4m3_tEfNS_4arch4Sm90ELb0ELb1ELb1ELb1ELb0ELb0ELb0ELb1ELb1ELb1ELb1ELb0EEENS1_21CollectiveEpilogueFwdINS6_IJSA_SC_SB_EEES9_NS_10bfloat16_tESG_Li256ELb1ELb1ELb1ELb1EEENS1_36VarlenDynamicPersistentTileSchedulerILi128ELi64ELi256ELi128ELb1ELb1ELb1ELb1ELb0ELb1EEEEEEEEEvNT_6ParamsE,"",@"SHT_CUDA_INFO"
	.sectionflags	@""
	.align	4


	//----- nvinfo : EIATTR_CUDA_API_VERSION
	.align		4
        /*0000*/ 	.byte	0x04, 0x37
        /*0002*/ 	.short	(.L_445 - .L_444)
.L_444:
        /*0004*/ 	.word	0x00000082


	//----- nvinfo : EIATTR_KPARAM_INFO
	.align		4
.L_445:
        /*0008*/ 	.byte	0x04, 0x17
        /*000a*/ 	.short	(.L_447 - .L_446)
.L_446:
        /*000c*/ 	.word	0x00000000
        /*0010*/ 	.short	0x0000
        /*0012*/ 	.short	0x0070
        /*0014*/ 	.byte	0x00, 0xf0, 0x01, 0x2a


	//----- nvinfo : EIATTR_SPARSE_MMA_MASK
	.align		4
.L_447:
        /*0018*/ 	.byte	0x03, 0x50
        /*001a*/ 	.short	0x0000


	//----- nvinfo : EIATTR_MAXREG_COUNT
	.align		4
        /*001c*/ 	.byte	0x03, 0x1b
        /*001e*/ 	.short	0x00a8


	//----- nvinfo : EIATTR_NUM_BARRIERS
	.align		4
        /*0020*/ 	.byte	0x02, 0x4c
        /*0022*/ 	.byte	0x10
	.zero		1


	//----- nvinfo : EIATTR_EXTERNS
	.align		4
        /*0024*/ 	.byte	0x04, 0x0f
        /*0026*/ 	.short	(.L_449 - .L_448)


	//   ....[0]....
	.align		4
.L_448:
        /*0028*/ 	.word	index@(__assertfail)


	//----- nvinfo : EIATTR_ANNOTATIONS
	.align		4
.L_449:
        /*002c*/ 	.byte	0x04, 0x55
        /*002e*/ 	.short	(.L_451 - .L_450)


	//   ....[0]....
.L_450:
        /* <DEDUP_REMOVED lines=55> */


	//----- nvinfo : EIATTR_MERCURY_ISA_VERSION
	.align		4
.L_451:
        /*0388*/ 	.byte	0x03, 0x5f
        /*038a*/ 	.short	0x0101


	//----- nvinfo : EIATTR_UNUSED_LOAD_BYTE_OFFSET
	.align		4
        /*038c*/ 	.byte	0x04, 0x44
        /*038e*/ 	.short	(.L_453 - .L_452)


	//   ....[0]....
.L_452:
        /*0390*/ 	.word	0x00000a60
        /*0394*/ 	.word	0x0000fff0


	//   ....[1]....
        /*0398*/ 	.word	0x0000d130
        /*039c*/ 	.word	0x0000fff0


	//----- nvinfo : EIATTR_INT_WARP_WIDE_INSTR_OFFSETS
	.align		4
.L_453:
        /*03a0*/ 	.byte	0x04, 0x31
        /*03a2*/ 	.short	(.L_455 - .L_454)


	//   ....[0]....
.L_454:
        /*03a4*/ 	.word	0x00000130


	//   ....[1]....
        /*03a8*/ 	.word	0x00000170


	//   ....[2]....
        /*03ac*/ 	.word	0x000001e0


	//   ....[3]....
        /*03b0*/ 	.word	0x00015080


	//   ....[4]....
        /*03b4*/ 	.word	0x00015110


	//   ....[5]....
        /*03b8*/ 	.word	0x00017d50


	//   ....[6]....
        /*03bc*/ 	.word	0x00017de0


	//----- nvinfo : EIATTR_COOP_GROUP_MASK_REGIDS
	.align		4
.L_455:
        /*03c0*/ 	.byte	0x04, 0x29
        /*03c2*/ 	.short	(.L_457 - .L_456)


	//   ....[0]....
.L_456:
        /*03c4*/ 	.word	0xffffffff


	//   ....[1]....
        /*03c8*/ 	.word	0xffffffff


	//   ....[2]....
        /*03cc*/ 	.word	0xffffffff


	//   ....[3]....
        /*03d0*/ 	.word	0xffffffff


	//   ....[4]....
        /*03d4*/ 	.word	0xffffffff


	//   ....[5]....
        /*03d8*/ 	.word	0xffffffff


	//   ....[6]....
        /*03dc*/ 	.word	0xffffffff


	//   ....[7]....
        /*03e0*/ 	.word	0xffffffff


	//   ....[8]....
        /*03e4*/ 	.word	0xffffffff


	//   ....[9]....
        /*03e8*/ 	.word	0xffffffff


	//   ....[10]....
        /*03ec*/ 	.word	0xffffffff


	//   ....[11]....
        /*03f0*/ 	.word	0xffffffff


	//   ....[12]....
        /*03f4*/ 	.word	0xffffffff


	//   ....[13]....
        /*03f8*/ 	.word	0xffffffff


	//   ....[14]....
        /*03fc*/ 	.word	0xffffffff


	//   ....[15]....
        /*0400*/ 	.word	0xffffffff


	//   ....[16]....
        /*0404*/ 	.word	0xffffffff


	//   ....[17]....
        /*0408*/ 	.word	0xffffffff


	//   ....[18]....
        /*040c*/ 	.word	0xffffffff


	//   ....[19]....
        /*0410*/ 	.word	0xffffffff


	//   ....[20]....
        /*0414*/ 	.word	0xffffffff


	//   ....[21]....
        /*0418*/ 	.word	0xffffffff


	//   ....[22]....
        /*041c*/ 	.word	0xffffffff


	//   ....[23]....
        /*0420*/ 	.word	0xffffffff


	//   ....[24]....
        /*0424*/ 	.word	0xffffffff


	//   ....[25]....
        /*0428*/ 	.word	0xffffffff


	//   ....[26]....
        /*042c*/ 	.word	0xffffffff


	//   ....[27]....
        /*0430*/ 	.word	0xffffffff


	//   ....[28]....
        /*0434*/ 	.word	0xffffffff


	//   ....[29]....
        /*0438*/ 	.word	0xffffffff


	//   ....[30]....
        /*043c*/ 	.word	0xffffffff


	//   ....[31]....
        /*0440*/ 	.word	0xffffffff


	//   ....[32]....
        /*0444*/ 	.word	0xffffffff


	//   ....[33]....
        /*0448*/ 	.word	0xffffffff


	//   ....[34]....
        /*044c*/ 	.word	0xffffffff


	//   ....[35]....
        /*0450*/ 	.word	0xffffffff


	//   ....[36]....
        /*0454*/ 	.word	0xffffffff


	//   ....[37]....
        /*0458*/ 	.word	0xffffffff


	//   ....[38]....
        /*045c*/ 	.word	0xffffffff


	//   ....[39]....
        /*0460*/ 	.word	0xffffffff


	//   ....[40]....
        /*0464*/ 	.word	0xffffffff


	//   ....[41]....
        /*0468*/ 	.word	0xffffffff


	//   ....[42]....
        /*046c*/ 	.word	0xffffffff


	//   ....[43]....
        /*0470*/ 	.word	0xffffffff


	//   ....[44]....
        /*0474*/ 	.word	0xffffffff


	//   ....[45]....
        /*0478*/ 	.word	0xffffffff


	//   ....[46]....
        /*047c*/ 	.word	0xffffffff


	//   ....[47]....
        /*0480*/ 	.word	0xffffffff


	//   ....[48]....
        /*0484*/ 	.word	0xffffffff


	//   ....[49]....
        /*0488*/ 	.word	0xffffffff


	//   ....[50]....
        /*048c*/ 	.word	0xffffffff


	//   ....[51]....
        /*0490*/ 	.word	0xffffffff


	//   ....[52]....
        /*0494*/ 	.word	0xffffffff


	//   ....[53]....
        /*0498*/ 	.word	0xffffffff


	//   ....[54]....
        /*049c*/ 	.word	0xffffffff


	//   ....[55]....
        /*04a0*/ 	.word	0xffffffff


	//   ....[56]....
        /*04a4*/ 	.word	0xffffffff


	//   ....[57]....
        /*04a8*/ 	.word	0xffffffff


	//   ....[58]....
        /*04ac*/ 	.word	0xffffffff


	//   ....[59]....
        /*04b0*/ 	.word	0xffffffff


	//   ....[60]....
        /*04b4*/ 	.word	0xffffffff


	//   ....[61]....
        /*04b8*/ 	.word	0xffffffff


	//   ....[62]....
        /*04bc*/ 	.word	0xffffffff


	//   ....[63]....
        /*04c0*/ 	.word	0xffffffff


	//   ....[64]....
        /*04c4*/ 	.word	0xffffffff


	//   ....[65]....
        /*04c8*/ 	.word	0xffffffff


	//   ....[66]....
        /*04cc*/ 	.word	0xffffffff


	//   ....[67]....
        /*04d0*/ 	.word	0xffffffff


	//   ....[68]....
        /*04d4*/ 	.word	0xffffffff


	//   ....[69]....
        /*04d8*/ 	.word	0xffffffff


	//   ....[70]....
        /*04dc*/ 	.word	0xffffffff


	//   ....[71]....
        /*04e0*/ 	.word	0xffffffff


	//   ....[72]....
        /*04e4*/ 	.word	0xffffffff


	//   ....[73]....
        /*04e8*/ 	.word	0xffffffff


	//   ....[74]....
        /*04ec*/ 	.word	0xffffffff


	//   ....[75]....
        /*04f0*/ 	.word	0xffffffff


	//   ....[76]....
        /*04f4*/ 	.word	0xffffffff


	//   ....[77]....
        /*04f8*/ 	.word	0xffffffff


	//   ....[78]....
        /*04fc*/ 	.word	0xffffffff


	//   ....[79]....
        /*0500*/ 	.word	0xffffffff


	//   ....[80]....
        /*0504*/ 	.word	0xffffffff


	//   ....[81]....
        /*0508*/ 	.word	0xffffffff


	//   ....[82]....
        /*050c*/ 	.word	0xffffffff


	//   ....[83]....
        /*0510*/ 	.word	0xffffffff


	//   ....[84]....
        /*0514*/ 	.word	0xffffffff


	//   ....[85]....
        /*0518*/ 	.word	0xffffffff


	//   ....[86]....
        /*051c*/ 	.word	0xffffffff


	//   ....[87]....
        /*0520*/ 	.word	0xffffffff


	//   ....[88]....
        /*0524*/ 	.word	0xffffffff


	//   ....[89]....
        /*0528*/ 	.word	0xffffffff


	//   ....[90]....
        /*052c*/ 	.word	0xffffffff


	//   ....[91]....
        /*0530*/ 	.word	0xffffffff


	//   ....[92]....
        /*0534*/ 	.word	0xffffffff


	//   ....[93]....
        /*0538*/ 	.word	0xffffffff


	//   ....[94]....
        /*053c*/ 	.word	0xffffffff


	//   ....[95]....
        /*0540*/ 	.word	0xffffffff


	//   ....[96]....
        /*0544*/ 	.word	0xffffffff


	//   ....[97]....
        /*0548*/ 	.word	0xffffffff


	//   ....[98]....
        /*054c*/ 	.word	0xffffffff


	//   ....[99]....
        /*0550*/ 	.word	0xffffffff


	//   ....[100]....
        /*0554*/ 	.word	0xffffffff


	//   ....[101]....
        /*0558*/ 	.word	0xffffffff


	//   ....[102]....
        /*055c*/ 	.word	0xffffffff


	//   ....[103]....
        /*0560*/ 	.word	0xffffffff


	//   ....[104]....
        /*0564*/ 	.word	0xffffffff


	//   ....[105]....
        /*0568*/ 	.word	0xffffffff


	//   ....[106]....
        /*056c*/ 	.word	0xffffffff


	//   ....[107]....
        /*0570*/ 	.word	0xffffffff


	//   ....[108]....
        /*0574*/ 	.word	0xffffffff


	//   ....[109]....
        /*0578*/ 	.word	0xffffffff


	//   ....[110]....
        /*057c*/ 	.word	0xffffffff


	//   ....[111]....
        /*0580*/ 	.word	0xffffffff


	//   ....[112]....
        /*0584*/ 	.word	0xffffffff


	//   ....[113]....
        /*0588*/ 	.word	0xffffffff


	//   ....[114]....
        /*058c*/ 	.word	0xffffffff


	//   ....[115]....
        /*0590*/ 	.word	0xffffffff


	//   ....[116]....
        /*0594*/ 	.word	0xffffffff


	//   ....[117]....
        /*0598*/ 	.word	0xffffffff


	//   ....[118]....
        /*059c*/ 	.word	0xffffffff


	//   ....[119]....
        /*05a0*/ 	.word	0xffffffff


	//   ....[120]....
        /*05a4*/ 	.word	0xffffffff


	//   ....[121]....
        /*05a8*/ 	.word	0xffffffff


	//   ....[122]....
        /*05ac*/ 	.word	0xffffffff


	//   ....[123]....
        /*05b0*/ 	.word	0xffffffff


	//   ....[124]....
        /*05b4*/ 	.word	0xffffffff


	//   ....[125]....
        /*05b8*/ 	.word	0xffffffff


	//   ....[126]....
        /*05bc*/ 	.word	0xffffffff


	//   ....[127]....
        /*05c0*/ 	.word	0xffffffff


	//   ....[128]....
        /*05c4*/ 	.word	0xffffffff


	//   ....[129]....
        /*05c8*/ 	.word	0xffffffff


	//   ....[130]....
        /*05cc*/ 	.word	0xffffffff


	//   ....[131]....
        /*05d0*/ 	.word	0xffffffff


	//   ....[132]....
        /*05d4*/ 	.word	0xffffffff


	//   ....[133]....
        /*05d8*/ 	.word	0xffffffff


	//   ....[134]....
        /*05dc*/ 	.word	0xffffffff


	//   ....[135]....
        /*05e0*/ 	.word	0xffffffff


	//   ....[136]....
        /*05e4*/ 	.word	0xffffffff


	//   ....[137]....
        /*05e8*/ 	.word	0xffffffff


	//   ....[138]....
        /*05ec*/ 	.word	0xffffffff


	//   ....[139]....
        /*05f0*/ 	.word	0xffffffff


	//   ....[140]....
        /*05f4*/ 	.word	0xffffffff


	//   ....[141]....
        /*05f8*/ 	.word	0xffffffff


	//   ....[142]....
        /*05fc*/ 	.word	0xffffffff


	//   ....[143]....
        /*0600*/ 	.word	0xffffffff


	//   ....[144]....
        /*0604*/ 	.word	0xffffffff


	//   ....[145]....
        /*0608*/ 	.word	0xffffffff


	//   ....[146]....
        /*060c*/ 	.word	0xffffffff


	//   ....[147]....
        /*0610*/ 	.word	0xffffffff


	//   ....[148]....
        /*0614*/ 	.word	0xffffffff


	//   ....[149]....
        /*0618*/ 	.word	0xffffffff


	//   ....[150]....
        /*061c*/ 	.word	0xffffffff


	//   ....[151]....
        /*0620*/ 	.word	0xffffffff


	//   ....[152]....
        /*0624*/ 	.word	0xffffffff


	//   ....[153]....
        /*0628*/ 	.word	0xffffffff


	//   ....[154]....
        /*062c*/ 	.word	0xffffffff


	//   ....[155]....
        /*0630*/ 	.word	0xffffffff


	//   ....[156]....
        /*0634*/ 	.word	0xffffffff


	//   ....[157]....
        /*0638*/ 	.word	0xffffffff


	//   ....[158]....
        /*063c*/ 	.word	0xffffffff


	//   ....[159]....
        /*0640*/ 	.word	0xffffffff


	//   ....[160]....
        /*0644*/ 	.word	0xffffffff


	//   ....[161]....
        /*0648*/ 	.word	0xffffffff


	//   ....[162]....
        /*064c*/ 	.word	0xffffffff


	//   ....[163]....
        /*0650*/ 	.word	0xffffffff


	//   ....[164]....
        /*0654*/ 	.word	0xffffffff


	//   ....[165]....
        /*0658*/ 	.word	0xffffffff


	//   ....[166]....
        /*065c*/ 	.word	0xffffffff


	//   ....[167]....
        /*0660*/ 	.word	0xffffffff


	//   ....[168]....
        /*0664*/ 	.word	0xffffffff


	//   ....[169]....
        /*0668*/ 	.word	0xffffffff


	//   ....[170]....
        /*066c*/ 	.word	0xffffffff


	//   ....[171]....
        /*0670*/ 	.word	0xffffffff


	//   ....[172]....
        /*0674*/ 	.word	0xffffffff


	//   ....[173]....
        /*0678*/ 	.word	0xffffffff


	//   ....[174]....
        /*067c*/ 	.word	0xffffffff


	//   ....[175]....
        /*0680*/ 	.word	0xffffffff


	//   ....[176]....
        /*0684*/ 	.word	0xffffffff


	//   ....[177]....
        /*0688*/ 	.word	0xffffffff


	//   ....[178]....
        /*068c*/ 	.word	0xffffffff


	//   ....[179]....
        /*0690*/ 	.word	0xffffffff


	//   ....[180]....
        /*0694*/ 	.word	0xffffffff


	//   ....[181]....
        /*0698*/ 	.word	0xffffffff


	//   ....[182]....
        /*069c*/ 	.word	0xffffffff


	//   ....[183]....
        /*06a0*/ 	.word	0xffffffff


	//   ....[184]....
        /*06a4*/ 	.word	0xffffffff


	//   ....[185]....
        /*06a8*/ 	.word	0xffffffff


	//   ....[186]....
        /*06ac*/ 	.word	0xffffffff


	//   ....[187]....
        /*06b0*/ 	.word	0xffffffff


	//   ....[188]....
        /*06b4*/ 	.word	0xffffffff


	//   ....[189]....
        /*06b8*/ 	.word	0xffffffff


	//   ....[190]....
        /*06bc*/ 	.word	0xffffffff


	//   ....[191]....
        /*06c0*/ 	.word	0xffffffff


	//   ....[192]....
        /*06c4*/ 	.word	0xffffffff


	//   ....[193]....
        /*06c8*/ 	.word	0xffffffff


	//   ....[194]....
        /*06cc*/ 	.word	0xffffffff


	//   ....[195]....
        /*06d0*/ 	.word	0xffffffff


	//   ....[196]....
        /*06d4*/ 	.word	0xffffffff


	//   ....[197]....
        /*06d8*/ 	.word	0xffffffff


	//   ....[198]....
        /*06dc*/ 	.word	0xffffffff


	//   ....[199]....
        /*06e0*/ 	.word	0xffffffff


	//   ....[200]....
        /*06e4*/ 	.word	0xffffffff


	//   ....[201]....
        /*06e8*/ 	.word	0xffffffff


	//   ....[202]....
        /*06ec*/ 	.word	0xffffffff


	//   ....[203]....
        /*06f0*/ 	.word	0xffffffff


	//   ....[204]....
        /*06f4*/ 	.word	0xffffffff


	//   ....[205]....
        /*06f8*/ 	.word	0xffffffff


	//   ....[206]....
        /*06fc*/ 	.word	0xffffffff


	//   ....[207]....
        /*0700*/ 	.word	0xffffffff


	//   ....[208]....
        /*0704*/ 	.word	0xffffffff


	//   ....[209]....
        /*0708*/ 	.word	0xffffffff


	//   ....[210]....
        /*070c*/ 	.word	0xffffffff


	//   ....[211]....
        /*0710*/ 	.word	0xffffffff


	//   ....[212]....
        /*0714*/ 	.word	0xffffffff


	//   ....[213]....
        /*0718*/ 	.word	0xffffffff


	//   ....[214]....
        /*071c*/ 	.word	0xffffffff


	//   ....[215]....
        /*0720*/ 	.word	0xffffffff


	//   ....[216]....
        /*0724*/ 	.word	0xffffffff


	//   ....[217]....
        /*0728*/ 	.word	0xffffffff


	//   ....[218]....
        /*072c*/ 	.word	0xffffffff


	//   ....[219]....
        /*0730*/ 	.word	0xffffffff


	//   ....[220]....
        /*0734*/ 	.word	0xffffffff


	//   ....[221]....
        /*0738*/ 	.word	0xffffffff


	//   ....[222]....
        /*073c*/ 	.word	0xffffffff


	//   ....[223]....
        /*0740*/ 	.word	0xffffffff


	//   ....[224]....
        /*0744*/ 	.word	0xffffffff


	//   ....[225]....
        /*0748*/ 	.word	0xffffffff


	//   ....[226]....
        /*074c*/ 	.word	0xffffffff


	//   ....[227]....
        /*0750*/ 	.word	0xffffffff


	//   ....[228]....
        /*0754*/ 	.word	0xffffffff


	//   ....[229]....
        /*0758*/ 	.word	0xffffffff


	//   ....[230]....
        /*075c*/ 	.word	0xffffffff


	//   ....[231]....
        /*0760*/ 	.word	0xffffffff


	//   ....[232]....
        /*0764*/ 	.word	0xffffffff


	//   ....[233]....
        /*0768*/ 	.word	0xffffffff


	//   ....[234]....
        /*076c*/ 	.word	0xffffffff


	//   ....[235]....
        /*0770*/ 	.word	0xffffffff


	//   ....[236]....
        /*0774*/ 	.word	0xffffffff


	//   ....[237]....
        /*0778*/ 	.word	0xffffffff


	//   ....[238]....
        /*077c*/ 	.word	0xffffffff


	//   ....[239]....
        /*0780*/ 	.word	0x0500000f


	//   ....[240]....
        /*0784*/ 	.word	0x0500000f


	//   ....[241]....
        /*0788*/ 	.word	0x0500000f


	//   ....[242]....
        /*078c*/ 	.word	0x0500000f


	//   ....[243]....
        /*0790*/ 	.word	0x0500000f


	//   ....[244]....
        /*0794*/ 	.word	0x0500000f


	//   ....[245]....
        /*0798*/ 	.word	0x0500000f


	//   ....[246]....
        /*079c*/ 	.word	0x0500000f


	//   ....[247]....
        /*07a0*/ 	.word	0x0500000f


	//   ....[248]....
        /*07a4*/ 	.word	0x0500000f


	//   ....[249]....
        /*07a8*/ 	.word	0x0500000f


	//   ....[250]....
        /*07ac*/ 	.word	0x0500000f


	//   ....[251]....
        /*07b0*/ 	.word	0x0500000f


	//   ....[252]....
        /*07b4*/ 	.word	0x0500000f


	//   ....[253]....
        /*07b8*/ 	.word	0x0500000f


	//   ....[254]....
        /*07bc*/ 	.word	0x0500000f


	//   ....[255]....
        /*07c0*/ 	.word	0x0500000f


	//   ....[0]....
        /*07c4*/ 	.word	0x0500000f


	//----- nvinfo : EIATTR_COOP_GROUP_INSTR_OFFSETS
	.align		4
.L_457:
        /*07c8*/ 	.byte	0x04, 0x28
        /*07ca*/ 	.short	(.L_459 - .L_458)


	//   ....[0]....
.L_458:
        /*07cc*/ 	.word	0x00000070


	//   ....[1]....
        /*07d0*/ 	.word	0x00000140


	//   ....[2]....
        /*07d4*/ 	.word	0x00000190


	//   ....[3]....
        /*07d8*/ 	.word	0x000003c0


	//   ....[4]....
        /*07dc*/ 	.word	0x00000520


	//   ....[5]....
        /*07e0*/ 	.word	0x00000640


	//   ....[6]....
        /*07e4*/ 	.word	0x000007a0


	//   ....[7]....
        /*07e8*/ 	.word	0x000022e0


	//   ....[8]....
        /*07ec*/ 	.word	0x00002c20


	//   ....[9]....
        /*07f0*/ 	.word	0x000033b0


	//   ....[10]....
        /*07f4*/ 	.word	0x00003d30


	//   ....[11]....
        /*07f8*/ 	.word	0x00003f10


	//   ....[12]....
        /*07fc*/ 	.word	0x000041e0


	//   ....[13]....
        /*0800*/ 	.word	0x00004250


	//   ....[14]....
        /*0804*/ 	.word	0x00005cb0


	//   ....[15]....
        /*0808*/ 	.word	0x00005ee0


	//   ....[16]....
        /*080c*/ 	.word	0x000065d0


	//   ....[17]....
        /*0810*/ 	.word	0x000066d0


	//   ....[18]....
        /*0814*/ 	.word	0x00006b30


	//   ....[19]....
        /*0818*/ 	.word	0x00006b90


	//   ....[20]....
        /*081c*/ 	.word	0x000088b0


	//   ....[21]....
        /*0820*/ 	.word	0x000088c0


	//   ....[22]....
        /*0824*/ 	.word	0x00008940


	//   ....[23]....
        /*0828*/ 	.word	0x00008960


	//   ....[24]....
        /*082c*/ 	.word	0x0000a1e0


	//   ....[25]....
        /*0830*/ 	.word	0x0000a7d0


	//   ....[26]....
        /*0834*/ 	.word	0x0000aea0


	//   ....[27]....
        /*0838*/ 	.word	0x0000afa0


	//   ....[28]....
        /*083c*/ 	.word	0x0000b3e0


	//   ....[29]....
        /*0840*/ 	.word	0x0000b440


	//   ....[30]....
        /*0844*/ 	.word	0x0000c5c0


	//   ....[31]....
        /*0848*/ 	.word	0x0000c5d0


	//   ....[32]....
        /*084c*/ 	.word	0x0000c600


	//   ....[33]....
        /*0850*/ 	.word	0x0000c610


	//   ....[34]....
        /*0854*/ 	.word	0x0000dae0


	//   ....[35]....
        /*0858*/ 	.word	0x0000daf0


	//   ....[36]....
        /*085c*/ 	.word	0x0000db00


	//   ....[37]....
        /*0860*/ 	.word	0x0000db20


	//   ....[38]....
        /*0864*/ 	.word	0x0000db40


	//   ....[39]....
        /*0868*/ 	.word	0x0000db70


	//   ....[40]....
        /*086c*/ 	.word	0x0000dba0


	//   ....[41]....
        /*0870*/ 	.word	0x0000dbf0


	//   ....[42]....
        /*0874*/ 	.word	0x0000dc20


	//   ....[43]....
        /*0878*/ 	.word	0x0000dc70


	//   ....[44]....
        /*087c*/ 	.word	0x0000dca0


	//   ....[45]....
        /*0880*/ 	.word	0x0000dce0


	//   ....[46]....
        /*0884*/ 	.word	0x0000dd10


	//   ....[47]....
        /*0888*/ 	.word	0x0000dd60


	//   ....[48]....
        /*088c*/ 	.word	0x0000dd90


	//   ....[49]....
        /*0890*/ 	.word	0x0000ddc0


	//   ....[50]....
        /*0894*/ 	.word	0x0000ddf0


	//   ....[51]....
        /*0898*/ 	.word	0x0000de20


	//   ....[52]....
        /*089c*/ 	.word	0x0000de50


	//   ....[53]....
        /*08a0*/ 	.word	0x0000de90


	//   ....[54]....
        /*08a4*/ 	.word	0x0000dec0


	//   ....[55]....
        /*08a8*/ 	.word	0x0000df60


	//   ....[56]....
        /*08ac*/ 	.word	0x0000df90


	//   ....[57]....
        /*08b0*/ 	.word	0x0000dfc0


	//   ....[58]....
        /*08b4*/ 	.word	0x0000e0f0


	//   ....[59]....
        /*08b8*/ 	.word	0x0000e1a0


	//   ....[60]....
        /*08bc*/ 	.word	0x0000e1d0


	//   ....[61]....
        /*08c0*/ 	.word	0x0000e200


	//   ....[62]....
        /*08c4*/ 	.word	0x0000e230


	//   ....[63]....
        /*08c8*/ 	.word	0x0000e260


	//   ....[64]....
        /*08cc*/ 	.word	0x0000e290


	//   ....[65]....
        /*08d0*/ 	.word	0x0000e2c0


	//   ....[66]....
        /*08d4*/ 	.word	0x0000e2e0


	//   ....[67]....
        /*08d8*/ 	.word	0x0000e2f0


	//   ....[68]....
        /*08dc*/ 	.word	0x0000e300


	//   ....[69]....
        /*08e0*/ 	.word	0x0000e310


	//   ....[70]....
        /*08e4*/ 	.word	0x0000e320


	//   ....[71]....
        /*08e8*/ 	.word	0x0000e330


	//   ....[72]....
        /*08ec*/ 	.word	0x0000e340


	//   ....[73]....
        /*08f0*/ 	.word	0x0000e350


	//   ....[74]....
        /*08f4*/ 	.word	0x0000e360


	//   ....[75]....
        /*08f8*/ 	.word	0x0000e370


	//   ....[76]....
        /*08fc*/ 	.word	0x0000e380


	//   ....[77]....
        /*0900*/ 	.word	0x0000e390


	//   ....[78]....
        /*0904*/ 	.word	0x0000e3a0


	//   ....[79]....
        /*0908*/ 	.word	0x0000e3b0


	//   ....[80]....
        /*090c*/ 	.word	0x0000e3c0


	//   ....[81]....
        /*0910*/ 	.word	0x0000e3d0


	//   ....[82]....
        /*0914*/ 	.word	0x0000e3e0


	//   ....[83]....
        /*0918*/ 	.word	0x0000e3f0


	//   ....[84]....
        /*091c*/ 	.word	0x0000e400


	//   ....[85]....
        /*0920*/ 	.word	0x0000e410


	//   ....[86]....
        /*0924*/ 	.word	0x0000e420


	//   ....[87]....
        /*0928*/ 	.word	0x0000e430


	//   ....[88]....
        /*092c*/ 	.word	0x0000e440


	//   ....[89]....
        /*0930*/ 	.word	0x0000e450


	//   ....[90]....
        /*0934*/ 	.word	0x0000e460


	//   ....[91]....
        /*0938*/ 	.word	0x0000e470


	//   ....[92]....
        /*093c*/ 	.word	0x0000e480


	//   ....[93]....
        /*0940*/ 	.word	0x0000e490


	//   ....[94]....
        /*0944*/ 	.word	0x0000e4b0


	//   ....[95]....
        /*0948*/ 	.word	0x0000e4d0


	//   ....[96]....
        /*094c*/ 	.word	0x0000e4e0


	//   ....[97]....
        /*0950*/ 	.word	0x0000e4f0


	//   ....[98]....
        /*0954*/ 	.word	0x0000e500


	//   ....[99]....
        /*0958*/ 	.word	0x0000e510


	//   ....[100]....
        /*095c*/ 	.word	0x0000e520


	//   ....[101]....
        /*0960*/ 	.word	0x0000e530


	//   ....[102]....
        /*0964*/ 	.word	0x0000e540


	//   ....[103]....
        /*0968*/ 	.word	0x0000e550


	//   ....[104]....
        /*096c*/ 	.word	0x0000e560


	//   ....[105]....
        /*0970*/ 	.word	0x0000e570


	//   ....[106]....
        /*0974*/ 	.word	0x0000e580


	//   ....[107]....
        /*0978*/ 	.word	0x0000e590


	//   ....[108]....
        /*097c*/ 	.word	0x0000e5a0


	//   ....[109]....
        /*0980*/ 	.word	0x0000e5b0


	//   ....[110]....
        /*0984*/ 	.word	0x0000e5c0


	//   ....[111]....
        /*0988*/ 	.word	0x0000e5d0


	//   ....[112]....
        /*098c*/ 	.word	0x0000e5e0


	//   ....[113]....
        /*0990*/ 	.word	0x0000e5f0


	//   ....[114]....
        /*0994*/ 	.word	0x0000e600


	//   ....[115]....
        /*0998*/ 	.word	0x0000e610


	//   ....[116]....
        /*099c*/ 	.word	0x0000e620


	//   ....[117]....
        /*09a0*/ 	.word	0x0000e650


	//   ....[118]....
        /*09a4*/ 	.word	0x0000e660


	//   ....[119]....
        /*09a8*/ 	.word	0x0000e680


	//   ....[120]....
        /*09ac*/ 	.word	0x0000e690


	//   ....[121]....
        /*09b0*/ 	.word	0x0000e6c0


	//   ....[122]....
        /*09b4*/ 	.word	0x0000e6d0


	//   ....[123]....
        /*09b8*/ 	.word	0x0000e700


	//   ....[124]....
        /*09bc*/ 	.word	0x0000e730


	//   ....[125]....
        /*09c0*/ 	.word	0x0000e760


	//   ....[126]....
        /*09c4*/ 	.word	0x0000e790


	//   ....[127]....
        /*09c8*/ 	.word	0x0000e7c0


	//   ....[128]....
        /*09cc*/ 	.word	0x0000e7f0


	//   ....[129]....
        /*09d0*/ 	.word	0x0000e820


	//   ....[130]....
        /*09d4*/ 	.word	0x0000e850


	//   ....[131]....
        /*09d8*/ 	.word	0x0000e880


	//   ....[132]....
        /*09dc*/ 	.word	0x0000e8b0


	//   ....[133]....
        /*09e0*/ 	.word	0x0000e8d0


	//   ....[134]....
        /*09e4*/ 	.word	0x0000e8f0


	//   ....[135]....
        /*09e8*/ 	.word	0x0000e910


	//   ....[136]....
        /*09ec*/ 	.word	0x0000e940


	//   ....[137]....
        /*09f0*/ 	.word	0x0000e970


	//   ....[138]....
        /*09f4*/ 	.word	0x0000e9a0


	//   ....[139]....
        /*09f8*/ 	.word	0x0000e9d0


	//   ....[140]....
        /*09fc*/ 	.word	0x0000ea00


	//   ....[141]....
        /*0a00*/ 	.word	0x0000ea30


	//   ....[142]....
        /*0a04*/ 	.word	0x0000ea60


	//   ....[143]....
        /*0a08*/ 	.word	0x0000ea90


	//   ....[144]....
        /*0a0c*/ 	.word	0x0000eac0


	//   ....[145]....
        /*0a10*/ 	.word	0x0000eaf0


	//   ....[146]....
        /*0a14*/ 	.word	0x0000eb20


	//   ....[147]....
        /*0a18*/ 	.word	0x0000eb50


	//   ....[148]....
        /*0a1c*/ 	.word	0x0000eb80


	//   ....[149]....
        /*0a20*/ 	.word	0x0000ebb0


	//   ....[150]....
        /*0a24*/ 	.word	0x0000ebe0


	//   ....[151]....
        /*0a28*/ 	.word	0x0000ec10


	//   ....[152]....
        /*0a2c*/ 	.word	0x0000ec40


	//   ....[153]....
        /*0a30*/ 	.word	0x0000ec70


	//   ....[154]....
        /*0a34*/ 	.word	0x0000eca0


	//   ....[155]....
        /*0a38*/ 	.word	0x0000ecd0


	//   ....[156]....
        /*0a3c*/ 	.word	0x0000ed00


	//   ....[157]....
        /*0a40*/ 	.word	0x0000ed30


	//   ....[158]....
        /*0a44*/ 	.word	0x0000ed60


	//   ....[159]....
        /*0a48*/ 	.word	0x0000ed90


	//   ....[160]....
        /*0a4c*/ 	.word	0x0000edc0


	//   ....[161]....
        /*0a50*/ 	.word	0x0000edf0


	//   ....[162]....
        /*0a54*/ 	.word	0x0000fb00


	//   ....[163]....
        /*0a58*/ 	.word	0x0000fb10


	//   ....[164]....
        /*0a5c*/ 	.word	0x0000fb20


	//   ....[165]....
        /*0a60*/ 	.word	0x0000fb30


	//   ....[166]....
        /*0a64*/ 	.word	0x000105d0


	//   ....[167]....
        /*0a68*/ 	.word	0x000105f0


	//   ....[168]....
        /*0a6c*/ 	.word	0x000107a0


	//   ....[169]....
        /*0a70*/ 	.word	0x000107c0


	//   ....[170]....
        /*0a74*/ 	.word	0x00010900


	//   ....[171]....
        /*0a78*/ 	.word	0x00010920


	//   ....[172]....
        /*0a7c*/ 	.word	0x00010a70


	//   ....[173]....
        /*0a80*/ 	.word	0x00010a90


	//   ....[174]....
        /*0a84*/ 	.word	0x00010f70


	//   ....[175]....
        /*0a88*/ 	.word	0x00010f80


	//   ....[176]....
        /*0a8c*/ 	.word	0x00011820


	//   ....[177]....
        /*0a90*/ 	.word	0x00011830


	//   ....[178]....
        /*0a94*/ 	.word	0x00012a30


	//   ....[179]....
        /*0a98*/ 	.word	0x00012a60


	//   ....[180]....
        /*0a9c*/ 	.word	0x00012bd0


	//   ....[181]....
        /*0aa0*/ 	.word	0x00012bf0


	//   ....[182]....
        /*0aa4*/ 	.word	0x00012d30


	//   ....[183]....
        /*0aa8*/ 	.word	0x00012d50


	//   ....[184]....
        /*0aac*/ 	.word	0x00012ea0


	//   ....[185]....
        /*0ab0*/ 	.word	0x00012ec0


	//   ....[186]....
        /*0ab4*/ 	.word	0x000130a0


	//   ....[187]....
        /*0ab8*/ 	.word	0x000132e0


	//   ....[188]....
        /*0abc*/ 	.word	0x00013320


	//   ....[189]....
        /*0ac0*/ 	.word	0x00013360


	//   ....[190]....
        /*0ac4*/ 	.word	0x00013390


	//   ....[191]....
        /*0ac8*/ 	.word	0x000133c0


	//   ....[192]....
        /*0acc*/ 	.word	0x000133f0


	//   ....[193]....
        /*0ad0*/ 	.word	0x00013580


	//   ....[194]....
        /*0ad4*/ 	.word	0x000135b0


	//   ....[195]....
        /*0ad8*/ 	.word	0x000135f0


	//   ....[196]....
        /*0adc*/ 	.word	0x00013620


	//   ....[197]....
        /*0ae0*/ 	.word	0x00013650


	//   ....[198]....
        /*0ae4*/ 	.word	0x00013680


	//   ....[199]....
        /*0ae8*/ 	.word	0x00013720


	//   ....[200]....
        /*0aec*/ 	.word	0x00013770


	//   ....[201]....
        /*0af0*/ 	.word	0x00013780


	//   ....[202]....
        /*0af4*/ 	.word	0x000137c0


	//   ....[203]....
        /*0af8*/ 	.word	0x00015840


	//   ....[204]....
        /*0afc*/ 	.word	0x000164f0


	//   ....[205]....
        /*0b00*/ 	.word	0x00016500


	//   ....[206]....
        /*0b04*/ 	.word	0x00016510


	//   ....[207]....
        /*0b08*/ 	.word	0x00016580


	//   ....[208]....
        /*0b0c*/ 	.word	0x00016690


	//   ....[209]....
        /*0b10*/ 	.word	0x000166a0


	//   ....[210]....
        /*0b14*/ 	.word	0x00016730


	//   ....[211]....
        /*0b18*/ 	.word	0x00016740


	//   ....[212]....
        /*0b1c*/ 	.word	0x000167d0


	//   ....[213]....
        /*0b20*/ 	.word	0x000167e0


	//   ....[214]....
        /*0b24*/ 	.word	0x00016870


	//   ....[215]....
        /*0b28*/ 	.word	0x00016880


	//   ....[216]....
        /*0b2c*/ 	.word	0x00016910


	//   ....[217]....
        /*0b30*/ 	.word	0x00016920


	//   ....[218]....
        /*0b34*/ 	.word	0x00016930


	//   ....[219]....
        /*0b38*/ 	.word	0x00016940


	//   ....[220]....
        /*0b3c*/ 	.word	0x00018800


	//   ....[221]....
        /*0b40*/ 	.word	0x00018830


	//   ....[222]....
        /*0b44*/ 	.word	0x00018860


	//   ....[223]....
        /*0b48*/ 	.word	0x00018890


	//   ....[224]....
        /*0b4c*/ 	.word	0x000188c0


	//   ....[225]....
        /*0b50*/ 	.word	0x000188f0


	//   ....[226]....
        /*0b54*/ 	.word	0x00018920


	//   ....[227]....
        /*0b58*/ 	.word	0x00018950


	//   ....[228]....
        /*0b5c*/ 	.word	0x00018ac0


	//   ....[229]....
        /*0b60*/ 	.word	0x00018af0


	//   ....[230]....
        /*0b64*/ 	.word	0x00018b20


	//   ....[231]....
        /*0b68*/ 	.word	0x00018b50


	//   ....[232]....
        /*0b6c*/ 	.word	0x00018b80


	//   ....[233]....
        /*0b70*/ 	.word	0x00018bb0


	//   ....[234]....
        /*0b74*/ 	.word	0x00018c30


	//   ....[235]....
        /*0b78*/ 	.word	0x00018c70


	//   ....[236]....
        /*0b7c*/ 	.word	0x00018c80


	//   ....[237]....
        /*0b80*/ 	.word	0x00018cc0


	//   ....[238]....
        /*0b84*/ 	.word	0x000197a0


	//   ....[239]....
        /*0b88*/ 	.word	0x00019e80


	//   ....[240]....
        /*0b8c*/ 	.word	0x0001a060


	//   ....[241]....
        /*0b90*/ 	.word	0x0001a0d0


	//   ....[242]....
        /*0b94*/ 	.word	0x0001a130


	//   ....[243]....
        /*0b98*/ 	.word	0x0001a1d0


	//   ....[244]....
        /*0b9c*/ 	.word	0x0001a290


	//   ....[245]....
        /*0ba0*/ 	.word	0x0001a3a0


	//   ....[246]....
        /*0ba4*/ 	.word	0x0001a400


	//   ....[247]....
        /*0ba8*/ 	.word	0x0001a500


	//   ....[248]....
        /*0bac*/ 	.word	0x0001a560


	//   ....[249]....
        /*0bb0*/ 	.word	0x0001a660


	//   ....[250]....
        /*0bb4*/ 	.word	0x0001a6c0


	//   ....[251]....
        /*0bb8*/ 	.word	0x0001a7c0


	//   ....[252]....
        /*0bbc*/ 	.word	0x0001a820


	//   ....[253]....
        /*0bc0*/ 	.word	0x0001a900


	//   ....[254]....
        /*0bc4*/ 	.word	0x0001a980


	//   ....[255]....
        /*0bc8*/ 	.word	0x0001aa60


	//   ....[0]....
        /*0bcc*/ 	.word	0x0001adb0


	//----- nvinfo : EIATTR_REG_RECONFIG
	.align		4
.L_459:
        /*0bd0*/ 	.byte	0x01, 0x54
	.zero		2


	//----- nvinfo : EIATTR_SYSCALL_OFFSETS
	.align		4
        /*0bd4*/ 	.byte	0x04, 0x46
        /*0bd6*/ 	.short	(.L_461 - .L_460)


	//   ....[0]....
.L_460:
        /*0bd8*/ 	.word	0x00002460


	//   ....[1]....
        /*0bdc*/ 	.word	0x00015280


	//   ....[2]....
        /*0be0*/ 	.word	0x00015410


	//   ....[3]....
        /*0be4*/ 	.word	0x00015570


	//   ....[4]....
        /*0be8*/ 	.word	0x000156b0


	//   ....[5]....
        /*0bec*/ 	.word	0x000160d0


	//----- nvinfo : EIATTR_MBARRIER_INSTR_OFFSETS
	.align		4
.L_461:
        /*0bf0*/ 	.byte	0x04, 0x39
        /*0bf2*/ 	.short	(.L_463 - .L_462)


	//   ....[0]....
.L_462:
        /*0bf4*/ 	.word	0x00000270
        /*0bf8*/ 	.word	0x000000ff
        /*0bfc*/ 	.word	0x00028400
        /*0c00*/ 	.short	0x0100
        /*0c02*/ 	.byte	0x08
	.zero		1


	//   ....[1]....
        /*0c04*/ 	.word	0x00000280
        /*0c08*/ 	.word	0x000000ff
        /*0c0c*/ 	.word	0x00028420
        /*0c10*/ 	.short	0x0100
        /*0c12*/ 	.byte	0x08
	.zero		1


	//   ....[2]....
        /*0c14*/ 	.word	0x00000370
        /*0c18*/ 	.word	0x000000ff
        /*0c1c*/ 	.word	0x00028430
        /*0c20*/ 	.short	0x0100
        /*0c22*/ 	.byte	0x08
	.zero		1


	//   ....[3]....
        /*0c24*/ 	.word	0x00000380
        /*0c28*/ 	.word	0x000000ff
        /*0c2c*/ 	.word	0x00028440
        /*0c30*/ 	.short	0x0100
        /*0c32*/ 	.byte	0x08
	.zero		1


	//   ....[4]....
        /*0c34*/ 	.word	0x00000390
        /*0c38*/ 	.word	0x000000ff
        /*0c3c*/ 	.word	0x00028438
        /*0c40*/ 	.short	0x0100
        /*0c42*/ 	.byte	0x08
	.zero		1


	//   ....[5]....
        /*0c44*/ 	.word	0x000003a0
        /*0c48*/ 	.word	0x000000ff
        /*0c4c*/ 	.word	0x00028448
        /*0c50*/ 	.short	0x0100
        /*0c52*/ 	.byte	0x08
	.zero		1


	//   ....[6]....
        /*0c54*/ 	.word	0x000004d0
        /*0c58*/ 	.word	0x000000ff
        /*0c5c*/ 	.word	0x00028450
        /*0c60*/ 	.short	0x0100
        /*0c62*/ 	.byte	0x08
	.zero		1


	//   ....[7]....
        /*0c64*/ 	.word	0x000004e0
        /*0c68*/ 	.word	0x000000ff
        /*0c6c*/ 	.word	0x00028460
        /*0c70*/ 	.short	0x0100
        /*0c72*/ 	.byte	0x08
	.zero		1


	//   ....[8]....
        /*0c74*/ 	.word	0x000004f0
        /*0c78*/ 	.word	0x000000ff
        /*0c7c*/ 	.word	0x00028458
        /*0c80*/ 	.short	0x0100
        /*0c82*/ 	.byte	0x08
	.zero		1


	//   ....[9]....
        /*0c84*/ 	.word	0x00000500
        /*0c88*/ 	.word	0x000000ff
        /*0c8c*/ 	.word	0x00028468
        /*0c90*/ 	.short	0x0100
        /*0c92*/ 	.byte	0x08
	.zero		1


	//   ....[10]....
        /*0c94*/ 	.word	0x000005f0
        /*0c98*/ 	.word	0x000000ff
        /*0c9c*/ 	.word	0x00028470
        /*0ca0*/ 	.short	0x0100
        /*0ca2*/ 	.byte	0x06
	.zero		1


	//   ....[11]....
        /*0ca4*/ 	.word	0x00000600
        /*0ca8*/ 	.word	0x000000ff
        /*0cac*/ 	.word	0x00028480
        /*0cb0*/ 	.short	0x0100
        /*0cb2*/ 	.byte	0x06
	.zero		1


	//   ....[12]....
        /*0cb4*/ 	.word	0x00000610
        /*0cb8*/ 	.word	0x000000ff
        /*0cbc*/ 	.word	0x00028478
        /*0cc0*/ 	.short	0x0100
        /*0cc2*/ 	.byte	0x06
	.zero		1


	//   ....[13]....
        /*0cc4*/ 	.word	0x00000620
        /*0cc8*/ 	.word	0x000000ff
        /*0ccc*/ 	.word	0x00028488
        /*0cd0*/ 	.short	0x0100
        /*0cd2*/ 	.byte	0x06
	.zero		1


	//   ....[14]....
        /*0cd4*/ 	.word	0x00000750
        /*0cd8*/ 	.word	0x000000ff
        /*0cdc*/ 	.word	0x00028490
        /*0ce0*/ 	.short	0x0100
        /*0ce2*/ 	.byte	0x08
	.zero		1


	//   ....[15]....
        /*0ce4*/ 	.word	0x00000760
        /*0ce8*/ 	.word	0x000000ff
        /*0cec*/ 	.word	0x000284a0
        /*0cf0*/ 	.short	0x0100
        /*0cf2*/ 	.byte	0x08
	.zero		1


	//   ....[16]....
        /*0cf4*/ 	.word	0x00000770
        /*0cf8*/ 	.word	0x000000ff
        /*0cfc*/ 	.word	0x00028498
        /*0d00*/ 	.short	0x0100
        /*0d02*/ 	.byte	0x08
	.zero		1


	//   ....[17]....
        /*0d04*/ 	.word	0x00000780
        /*0d08*/ 	.word	0x000000ff
        /*0d0c*/ 	.word	0x000284a8
        /*0d10*/ 	.short	0x0100
        /*0d12*/ 	.byte	0x08
	.zero		1


	//   ....[18]....
        /*0d14*/ 	.word	0x000008b0
        /*0d18*/ 	.word	0x000000ff
        /*0d1c*/ 	.word	0x000284b0
        /*0d20*/ 	.short	0x0100
        /*0d22*/ 	.byte	0x08
	.zero		1


	//   ....[19]....
        /*0d24*/ 	.word	0x000008c0
        /*0d28*/ 	.word	0x000000ff
        /*0d2c*/ 	.word	0x000284c0
        /*0d30*/ 	.short	0x0100
        /*0d32*/ 	.byte	0x08
	.zero		1


	//   ....[20]....
        /*0d34*/ 	.word	0x000008d0
        /*0d38*/ 	.word	0x000000ff
        /*0d3c*/ 	.word	0x000284b8
        /*0d40*/ 	.short	0x0100
        /*0d42*/ 	.byte	0x08
	.zero		1


	//   ....[21]....
        /*0d44*/ 	.word	0x000008e0
        /*0d48*/ 	.word	0x000000ff
        /*0d4c*/ 	.word	0x000284c8
        /*0d50*/ 	.short	0x0100
        /*0d52*/ 	.byte	0x08
	.zero		1


	//   ....[22]....
        /*0d54*/ 	.word	0x00002750
        /*0d58*/ 	.word	0x000000ff
        /*0d5c*/ 	.word	0x00028400
        /*0d60*/ 	.short	0x010a
        /*0d62*/ 	.byte	0x28
	.zero		1


	//   ....[23]....
        /*0d64*/ 	.word	0x000027f0
        /*0d68*/ 	.word	0x00000006
        /*0d6c*/ 	.word	0x00028430
        /*0d70*/ 	.short	0x010a
        /*0d72*/ 	.byte	0x3f
	.zero		1


	//   ....[24]....
        /*0d74*/ 	.word	0x00002850
        /*0d78*/ 	.word	0x00000006
        /*0d7c*/ 	.word	0x00028430
        /*0d80*/ 	.short	0x010a
        /*0d82*/ 	.byte	0x3f
	.zero		1


	//   ....[25]....
        /*0d84*/ 	.word	0x00002f90
        /*0d88*/ 	.word	0x00000003
        /*0d8c*/ 	.word	0x00000000
        /*0d90*/ 	.short	0x0101
        /*0d92*/ 	.byte	0x3f
	.zero		1


	//   ....[26]....
        /*0d94*/ 	.word	0x000052e0
        /*0d98*/ 	.word	0x000000ff
        /*0d9c*/ 	.word	0x00028430
        /*0da0*/ 	.short	0x010a
        /*0da2*/ 	.byte	0x0a
	.zero		1


	//   ....[27]....
        /*0da4*/ 	.word	0x00005320
        /*0da8*/ 	.word	0x000000ff
        /*0dac*/ 	.word	0x00028430
        /*0db0*/ 	.short	0x010a
        /*0db2*/ 	.byte	0x0a
	.zero		1


	//   ....[28]....
        /*0db4*/ 	.word	0x00005670
        /*0db8*/ 	.word	0x000000ff
        /*0dbc*/ 	.word	0x00028450
        /*0dc0*/ 	.short	0x010a
        /*0dc2*/ 	.byte	0x0a
	.zero		1


	//   ....[29]....
        /*0dc4*/ 	.word	0x000056b0
        /*0dc8*/ 	.word	0x000000ff
        /*0dcc*/ 	.word	0x00028450
        /*0dd0*/ 	.short	0x010a
        /*0dd2*/ 	.byte	0x0a
	.zero		1


	//   ....[30]....
        /*0dd4*/ 	.word	0x00005d40
        /*0dd8*/ 	.word	0x00000007
        /*0ddc*/ 	.word	0x00000000
        /*0de0*/ 	.short	0x0101
        /*0de2*/ 	.byte	0x3f
	.zero		1


	//   ....[31]....
        /*0de4*/ 	.word	0x00007170
        /*0de8*/ 	.word	0x000000ff
        /*0dec*/ 	.word	0x00000000
        /*0df0*/ 	.short	0x0101
        /*0df2*/ 	.byte	0x0b
	.zero		1


	//   ....[32]....
        /*0df4*/ 	.word	0x00007dd0
        /*0df8*/ 	.word	0x000000ff
        /*0dfc*/ 	.word	0x00028430
        /*0e00*/ 	.short	0x010a
        /*0e02*/ 	.byte	0x07
	.zero		1


	//   ....[33]....
        /*0e04*/ 	.word	0x00007e10
        /*0e08*/ 	.word	0x000000ff
        /*0e0c*/ 	.word	0x00028430
        /*0e10*/ 	.short	0x010a
        /*0e12*/ 	.byte	0x07
	.zero		1


	//   ....[34]....
        /*0e14*/ 	.word	0x00008190
        /*0e18*/ 	.word	0x000000ff
        /*0e1c*/ 	.word	0x00028450
        /*0e20*/ 	.short	0x010a
        /*0e22*/ 	.byte	0x0a
	.zero		1


	//   ....[35]....
        /*0e24*/ 	.word	0x000081d0
        /*0e28*/ 	.word	0x000000ff
        /*0e2c*/ 	.word	0x00028450
        /*0e30*/ 	.short	0x010a
        /*0e32*/ 	.byte	0x0a
	.zero		1


	//   ....[36]....
        /*0e34*/ 	.word	0x00008e40
        /*0e38*/ 	.word	0x000000b1
        /*0e3c*/ 	.word	0x00000000
        /*0e40*/ 	.short	0x0101
        /*0e42*/ 	.byte	0x3f
	.zero		1


	//   ....[37]....
        /*0e44*/ 	.word	0x000091d0
        /*0e48*/ 	.word	0x000000ff
        /*0e4c*/ 	.word	0x00000000
        /*0e50*/ 	.short	0x0101
        /*0e52*/ 	.byte	0x05
	.zero		1


	//   ....[38]....
        /*0e54*/ 	.word	0x00009bc0
        /*0e58*/ 	.word	0x000000ff
        /*0e5c*/ 	.word	0x00028430
        /*0e60*/ 	.short	0x010a
        /*0e62*/ 	.byte	0x06
	.zero		1


	//   ....[39]....
        /*0e64*/ 	.word	0x00009c00
        /*0e68*/ 	.word	0x000000ff
        /*0e6c*/ 	.word	0x00028430
        /*0e70*/ 	.short	0x010a
        /*0e72*/ 	.byte	0x06
	.zero		1


	//   ....[40]....
        /*0e74*/ 	.word	0x00009f80
        /*0e78*/ 	.word	0x000000ff
        /*0e7c*/ 	.word	0x00028450
        /*0e80*/ 	.short	0x010a
        /*0e82*/ 	.byte	0x0a
	.zero		1


	//   ....[41]....
        /*0e84*/ 	.word	0x00009fc0
        /*0e88*/ 	.word	0x000000ff
        /*0e8c*/ 	.word	0x00028450
        /*0e90*/ 	.short	0x010a
        /*0e92*/ 	.byte	0x0a
	.zero		1


	//   ....[42]....
        /*0e94*/ 	.word	0x0000a5d0
        /*0e98*/ 	.word	0x00000006
        /*0e9c*/ 	.word	0x00000000
        /*0ea0*/ 	.short	0x0101
        /*0ea2*/ 	.byte	0x3f
	.zero		1


	//   ....[43]....
        /*0ea4*/ 	.word	0x0000ba50
        /*0ea8*/ 	.word	0x000000ff
        /*0eac*/ 	.word	0x00000000
        /*0eb0*/ 	.short	0x0101
        /*0eb2*/ 	.byte	0x05
	.zero		1


	//   ....[44]....
        /*0eb4*/ 	.word	0x0000c370
        /*0eb8*/ 	.word	0x000000ff
        /*0ebc*/ 	.word	0x00028450
        /*0ec0*/ 	.short	0x010a
        /*0ec2*/ 	.byte	0x0e
	.zero		1


	//   ....[45]....
        /*0ec4*/ 	.word	0x0000c3b0
        /*0ec8*/ 	.word	0x000000ff
        /*0ecc*/ 	.word	0x00028450
        /*0ed0*/ 	.short	0x010a
        /*0ed2*/ 	.byte	0x0e
	.zero		1


	//   ....[46]....
        /*0ed4*/ 	.word	0x0000c8f0
        /*0ed8*/ 	.word	0x000000ff
        /*0edc*/ 	.word	0x00000000
        /*0ee0*/ 	.short	0x0101
        /*0ee2*/ 	.byte	0x04
	.zero		1


	//   ....[47]....
        /*0ee4*/ 	.word	0x00010600
        /*0ee8*/ 	.word	0x000000ff
        /*0eec*/ 	.word	0x00000000
        /*0ef0*/ 	.short	0x0101
        /*0ef2*/ 	.byte	0x07
	.zero		1


	//   ....[48]....
        /*0ef4*/ 	.word	0x00010ee0
        /*0ef8*/ 	.word	0x000000ff
        /*0efc*/ 	.word	0x00000000
        /*0f00*/ 	.short	0x0101
        /*0f02*/ 	.byte	0x07
	.zero		1


	//   ....[49]....
        /*0f04*/ 	.word	0x00015ad0
        /*0f08*/ 	.word	0x00000002
        /*0f0c*/ 	.word	0x00028480
        /*0f10*/ 	.short	0x010a
        /*0f12*/ 	.byte	0x3f
	.zero		1


	//   ....[50]....
        /*0f14*/ 	.word	0x00015ce0
        /*0f18*/ 	.word	0x00000002
        /*0f1c*/ 	.word	0x00028440
        /*0f20*/ 	.short	0x010a
        /*0f22*/ 	.byte	0x3f
	.zero		1


	//   ....[51]....
        /*0f24*/ 	.word	0x00016a70
        /*0f28*/ 	.word	0x00000011
        /*0f2c*/ 	.word	0x00028400
        /*0f30*/ 	.short	0x0107
        /*0f32*/ 	.byte	0x3f
	.zero		1


	//   ....[52]....
        /*0f34*/ 	.word	0x00016b70
        /*0f38*/ 	.word	0x00000011
        /*0f3c*/ 	.word	0x00028400
        /*0f40*/ 	.short	0x0101
        /*0f42*/ 	.byte	0x3f
	.zero		1


	//   ....[53]....
        /*0f44*/ 	.word	0x00016b90
        /*0f48*/ 	.word	0x00000011
        /*0f4c*/ 	.word	0x00028420
        /*0f50*/ 	.short	0x010a
        /*0f52*/ 	.byte	0x3f
	.zero		1


	//   ....[54]....
        /*0f54*/ 	.word	0x00016eb0
        /*0f58*/ 	.word	0x00000006
        /*0f5c*/ 	.word	0x00028480
        /*0f60*/ 	.short	0x010a
        /*0f62*/ 	.byte	0x3f
	.zero		1


	//   ....[55]....
        /*0f64*/ 	.word	0x00017210
        /*0f68*/ 	.word	0x00000006
        /*0f6c*/ 	.word	0x00028440
        /*0f70*/ 	.short	0x010a
        /*0f72*/ 	.byte	0x3f
	.zero		1


	//   ....[56]....
        /*0f74*/ 	.word	0x000175d0
        /*0f78*/ 	.word	0x00000013
        /*0f7c*/ 	.word	0x00028470
        /*0f80*/ 	.short	0x010a
        /*0f82*/ 	.byte	0x3f
	.zero		1


	//   ....[57]....
        /*0f84*/ 	.word	0x00017640
        /*0f88*/ 	.word	0x00000013
        /*0f8c*/ 	.word	0x00028460
        /*0f90*/ 	.short	0x010a
        /*0f92*/ 	.byte	0x3f
	.zero		1


	//   ....[58]....
        /*0f94*/ 	.word	0x00017c20
        /*0f98*/ 	.word	0x00000013
        /*0f9c*/ 	.word	0x00028450
        /*0fa0*/ 	.short	0x0101
        /*0fa2*/ 	.byte	0x3f
	.zero		1


	//   ....[59]....
        /*0fa4*/ 	.word	0x00017ca0
        /*0fa8*/ 	.word	0x00000013
        /*0fac*/ 	.word	0x00000000
        /*0fb0*/ 	.short	0x0101
        /*0fb2*/ 	.byte	0x3f
	.zero		1


	//   ....[60]....
        /*0fb4*/ 	.word	0x00017ee0
        /*0fb8*/ 	.word	0x00000002
        /*0fbc*/ 	.word	0x00028470
        /*0fc0*/ 	.short	0x010a
        /*0fc2*/ 	.byte	0x3f
	.zero		1


	//   ....[61]....
        /*0fc4*/ 	.word	0x00017f50
        /*0fc8*/ 	.word	0x00000002
        /*0fcc*/ 	.word	0x00028460
        /*0fd0*/ 	.short	0x010a
        /*0fd2*/ 	.byte	0x3f
	.zero		1


	//   ....[62]....
        /*0fd4*/ 	.word	0x000184f0
        /*0fd8*/ 	.word	0x00000002
        /*0fdc*/ 	.word	0x00028450
        /*0fe0*/ 	.short	0x0101
        /*0fe2*/ 	.byte	0x3f
	.zero		1


	//   ....[63]....
        /*0fe4*/ 	.word	0x00018540
        /*0fe8*/ 	.word	0x00000002
        /*0fec*/ 	.word	0x00000000
        /*0ff0*/ 	.short	0x0101
        /*0ff2*/ 	.byte	0x3f
	.zero		1


	//   ....[64]....
        /*0ff4*/ 	.word	0x00019720
        /*0ff8*/ 	.word	0x00000000
        /*0ffc*/ 	.word	0x00028420
        /*1000*/ 	.short	0x010a
        /*1002*/ 	.byte	0x3f
	.zero		1


	//   ....[65]....
        /*1004*/ 	.word	0x00019900
        /*1008*/ 	.word	0x00000006
        /*100c*/ 	.word	0x00000000
        /*1010*/ 	.short	0x010a
        /*1012*/ 	.byte	0x3f
	.zero		1


	//   ....[66]....
        /*1014*/ 	.word	0x00019970
        /*1018*/ 	.word	0x00000007
        /*101c*/ 	.word	0x00000000
        /*1020*/ 	.short	0x010a
        /*1022*/ 	.byte	0x3f
	.zero		1


	//   ....[67]....
        /*1024*/ 	.word	0x000199d0
        /*1028*/ 	.word	0x00000004
        /*102c*/ 	.word	0x00028460
        /*1030*/ 	.short	0x010a
        /*1032*/ 	.byte	0x3f
	.zero		1


	//   ....[68]....
        /*1034*/ 	.word	0x00019a20
        /*1038*/ 	.word	0x00000003
        /*103c*/ 	.word	0x00028460
        /*1040*/ 	.short	0x010a
        /*1042*/ 	.byte	0x3f
	.zero		1


	//   ....[69]....
        /*1044*/ 	.word	0x00019a60
        /*1048*/ 	.word	0x00000004
        /*104c*/ 	.word	0x00028480
        /*1050*/ 	.short	0x010a
        /*1052*/ 	.byte	0x3f
	.zero		1


	//   ....[70]....
        /*1054*/ 	.word	0x00019a80
        /*1058*/ 	.word	0x00000003
        /*105c*/ 	.word	0x00028480
        /*1060*/ 	.short	0x010a
        /*1062*/ 	.byte	0x3f
	.zero		1


	//   ....[71]....
        /*1064*/ 	.word	0x00019af0
        /*1068*/ 	.word	0x00000003
        /*106c*/ 	.word	0x00028400
        /*1070*/ 	.short	0x010a
        /*1072*/ 	.byte	0x3f
	.zero		1


	//   ....[72]....
        /*1074*/ 	.word	0x00019b40
        /*1078*/ 	.word	0x00000006
        /*107c*/ 	.word	0x00028430
        /*1080*/ 	.short	0x010a
        /*1082*/ 	.byte	0x3f
	.zero		1


	//   ....[73]....
        /*1084*/ 	.word	0x00019ba0
        /*1088*/ 	.word	0x00000007
        /*108c*/ 	.word	0x00028430
        /*1090*/ 	.short	0x010a
        /*1092*/ 	.byte	0x3f
	.zero		1


	//   ....[74]....
        /*1094*/ 	.word	0x00019c00
        /*1098*/ 	.word	0x00000007
        /*109c*/ 	.word	0x00028450
        /*10a0*/ 	.short	0x010a
        /*10a2*/ 	.byte	0x3f
	.zero		1


	//   ....[75]....
        /*10a4*/ 	.word	0x00019c60
        /*10a8*/ 	.word	0x00000009
        /*10ac*/ 	.word	0x00028430
        /*10b0*/ 	.short	0x010a
        /*10b2*/ 	.byte	0x3f
	.zero		1


	//   ....[76]....
        /*10b4*/ 	.word	0x00019cc0
        /*10b8*/ 	.word	0x00000009
        /*10bc*/ 	.word	0x00028450
        /*10c0*/ 	.short	0x010a
        /*10c2*/ 	.byte	0x3f
	.zero		1


	//   ....[77]....
        /*10c4*/ 	.word	0x00019d20
        /*10c8*/ 	.word	0x00000007
        /*10cc*/ 	.word	0x00028430
        /*10d0*/ 	.short	0x010a
        /*10d2*/ 	.byte	0x3f
	.zero		1


	//   ....[78]....
        /*10d4*/ 	.word	0x00019d80
        /*10d8*/ 	.word	0x00000007
        /*10dc*/ 	.word	0x00028450
        /*10e0*/ 	.short	0x010a
        /*10e2*/ 	.byte	0x3f
	.zero		1


	//   ....[79]....
        /*10e4*/ 	.word	0x00019de0
        /*10e8*/ 	.word	0x00000005
        /*10ec*/ 	.word	0x00028450
        /*10f0*/ 	.short	0x010a
        /*10f2*/ 	.byte	0x3f
	.zero		1


	//   ....[80]....
        /*10f4*/ 	.word	0x00019f30
        /*10f8*/ 	.word	0x00000002
        /*10fc*/ 	.word	0x00028480
        /*1100*/ 	.short	0x010a
        /*1102*/ 	.byte	0x3f
	.zero		1


	//   ....[81]....
        /*1104*/ 	.word	0x00019f80
        /*1108*/ 	.word	0x00000002
        /*110c*/ 	.word	0x00028440
        /*1110*/ 	.short	0x010a
        /*1112*/ 	.byte	0x3f
	.zero		1


	//   ....[82]....
        /*1114*/ 	.word	0x0001aaa0
        /*1118*/ 	.word	0x00000011
        /*111c*/ 	.word	0x00028420
        /*1120*/ 	.short	0x010a
        /*1122*/ 	.byte	0x3f
	.zero		1


	//   ....[83]....
        /*1124*/ 	.word	0x0001aaf0
        /*1128*/ 	.word	0x00000006
        /*112c*/ 	.word	0x00028480
        /*1130*/ 	.short	0x010a
        /*1132*/ 	.byte	0x3f
	.zero		1


	//   ....[84]....
        /*1134*/ 	.word	0x0001ab40
        /*1138*/ 	.word	0x00000006
        /*113c*/ 	.word	0x00028440
        /*1140*/ 	.short	0x010a
        /*1142*/ 	.byte	0x3f
	.zero		1


	//   ....[85]....
        /*1144*/ 	.word	0x0001ab90
        /*1148*/ 	.word	0x00000013
        /*114c*/ 	.word	0x00028470
        /*1150*/ 	.short	0x010a
        /*1152*/ 	.byte	0x3f
	.zero		1


	//   ....[86]....
        /*1154*/ 	.word	0x0001abe0
        /*1158*/ 	.word	0x00000013
        /*115c*/ 	.word	0x00028460
        /*1160*/ 	.short	0x010a
        /*1162*/ 	.byte	0x3f
	.zero		1


	//   ....[87]....
        /*1164*/ 	.word	0x0001ac30
        /*1168*/ 	.word	0x00000002
        /*116c*/ 	.word	0x00028470
        /*1170*/ 	.short	0x010a
        /*1172*/ 	.byte	0x3f
	.zero		1


	//   ....[88]....
        /*1174*/ 	.word	0x0001ac80
        /*1178*/ 	.word	0x00000002
        /*117c*/ 	.word	0x00028460
        /*1180*/ 	.short	0x010a
        /*1182*/ 	.byte	0x3f
	.zero		1


	//   ....[89]....
        /*1184*/ 	.word	0x0001acd0
        /*1188*/ 	.word	0x00000000
        /*118c*/ 	.word	0x00028420
        /*1190*/ 	.short	0x010a
        /*1192*/ 	.byte	0x3f
	.zero		1


	//   ....[90]....
        /*1194*/ 	.word	0x0001ae70
        /*1198*/ 	.word	0x00000006
        /*119c*/ 	.word	0x00000000
        /*11a0*/ 	.short	0x010a
        /*11a2*/ 	.byte	0x3f
	.zero		1


	//   ....[91]....
        /*11a4*/ 	.word	0x0001aec0
        /*11a8*/ 	.word	0x00000007
        /*11ac*/ 	.word	0x00000000
        /*11b0*/ 	.short	0x010a
        /*11b2*/ 	.byte	0x3f
	.zero		1


	//   ....[92]....
        /*11b4*/ 	.word	0x0001af10
        /*11b8*/ 	.word	0x00000004
        /*11bc*/ 	.word	0x00028460
        /*11c0*/ 	.short	0x010a
        /*11c2*/ 	.byte	0x3f
	.zero		1


	//   ....[93]....
        /*11c4*/ 	.word	0x0001af60
        /*11c8*/ 	.word	0x00000003
        /*11cc*/ 	.word	0x00028460
        /*11d0*/ 	.short	0x010a
        /*11d2*/ 	.byte	0x3f
	.zero		1


	//   ....[94]....
        /*11d4*/ 	.word	0x0001afb0
        /*11d8*/ 	.word	0x00000004
        /*11dc*/ 	.word	0x00028480
        /*11e0*/ 	.short	0x010a
        /*11e2*/ 	.byte	0x3f
	.zero		1


	//----- nvinfo : EIATTR_NUM_MBARRIERS
	.align		4
.L_463:
        /*11e4*/ 	.byte	0x03, 0x38
        /*11e6*/ 	.short	0x0016


	//----- nvinfo : EIATTR_EXIT_INSTR_OFFSETS
	.align		4
        /*11e8*/ 	.byte	0x04, 0x1c
        /*11ea*/ 	.short	(.L_465 - .L_464)


	//   ....[0]....
.L_464:
        /*11ec*/ 	.word	0x00000aa0


	//   ....[1]....
        /*11f0*/ 	.word	0x00013040


	//   ....[2]....
        /*11f4*/ 	.word	0x00019ad0


	//----- nvinfo : EIATTR_MAX_THREADS
	.align		4
.L_465:
        /*11f8*/ 	.byte	0x04, 0x05
        /*11fa*/ 	.short	(.L_467 - .L_466)
.L_466:
        /*11fc*/ 	.word	0x00000180
        /*1200*/ 	.word	0x00000001
        /*1204*/ 	.word	0x00000001


	//----- nvinfo : EIATTR_CRS_STACK_SIZE
	.align		4
.L_467:
        /*1208*/ 	.byte	0x04, 0x1e
        /*120a*/ 	.short	(.L_469 - .L_468)
.L_468:
        /*120c*/ 	.word	0x00000000


	//----- nvinfo : EIATTR_CBANK_PARAM_SIZE
	.align		4
.L_469:
        /*1210*/ 	.byte	0x03, 0x19
        /*1212*/ 	.short	0x0af0


	//----- nvinfo : EIATTR_PARAM_CBANK
	.align		4
        /*1214*/ 	.byte	0x04, 0x0a
        /*1216*/ 	.short	(.L_471 - .L_470)
	.align		4
.L_470:
        /*1218*/ 	.word	index@(.nv.constant0._ZN7cutlass13device_kernelIN5flash11enable_sm90INS1_16FlashAttnFwdSm90INS1_25CollectiveMainloopFwdSm90ILi2EN4cute5tupleIJNS5_1CILi1EEES8_S8_EEENS6_IJNS7_ILi128EEENS7_ILi64EEENS7_ILi256EEEEEELi256ENS_12float_e4m3_tEfNS_4arch4Sm90ELb0ELb1ELb1ELb1ELb0ELb0ELb0ELb1ELb1ELb1ELb1ELb0EEENS1_21CollectiveEpilogueFwdINS6_IJSA_SC_SB_EEES9_NS_10bfloat16_tESG_Li256ELb1ELb1ELb1ELb1EEENS1_36VarlenDynamicPersistentTileSchedulerILi128ELi64ELi256ELi128ELb1ELb1ELb1ELb1ELb0ELb1EEEEEEEEEvNT_6ParamsE)
        /*121c*/ 	.short	0x0210
        /*121e*/ 	.short	0x0af0


	//----- nvinfo : EIATTR_SW_WAR
	.align		4
.L_471:
        /*1220*/ 	.byte	0x04, 0x36
        /*1222*/ 	.short	(.L_473 - .L_472)
.L_472:
        /*1224*/ 	.word	0x00000008
.L_473:


//--------------------- .nv.info._ZN7cutlass13device_kernelIN5flash11enable_sm90INS1_16FlashAttnFwdSm90INS1_25CollectiveMainloopFwdSm90ILi2EN4cute5tupleIJNS5_1CILi1EEES8_S8_EEENS6_IJNS7_ILi128EEENS7_ILi64EEENS7_ILi256EEEEEELi256ENS_12float_e4m3_tEfNS_4arch4Sm90ELb0ELb1ELb1ELb1ELb0ELb1ELb0ELb1ELb1ELb1ELb1ELb0EEENS1_21CollectiveEpilogueFwdINS6_IJSA_SC_SB_EEES9_NS_10bfloat16_tESG_Li256ELb1ELb1ELb1ELb1EEENS1_36VarlenDynamicPersistentTileSchedulerILi128ELi64ELi256ELi128ELb1ELb1ELb1ELb1ELb0ELb1EEEEEEEEEvNT_6ParamsE --------------------------
	.section	.nv.info._ZN7cutlass13device_kernelIN5flash11enable_sm90INS1_16FlashAttnFwdSm90INS1_25CollectiveMainloopFwdSm90ILi2EN4cute5tupleIJNS5_1CILi1EEES8_S8_EEENS6_IJNS7_ILi128EEENS7_ILi64EEENS7_ILi256EEEEEELi256ENS_12float_e4m3_tEfNS_4arch4Sm90ELb0ELb1ELb1ELb1ELb0ELb1ELb0ELb1ELb1ELb1ELb1ELb0EEENS1_21CollectiveEpilogueFwdINS6_IJSA_SC_SB_EEES9_NS_10bfloat16_tESG_Li256ELb1ELb1ELb1ELb1EEENS1_36VarlenDynamicPersistentTileSchedulerILi128ELi64ELi256ELi128ELb1ELb1ELb1ELb1ELb0ELb1EEEEEEEEEvNT_6ParamsE,"",@"SHT_CUDA_INFO"
	.sectionflags	@""
	.align	4


	//----- nvinfo : EIATTR_CUDA_API_VERSION
	.align		4
        /*0000*/ 	.byte	0x04, 0x37
        /*0002*/ 	.short	(.L_475 - .L_474)
.L_474:
        /*0004*/ 	.word	0x00000082


	//----- nvinfo : EIATTR_KPARAM_INFO
	.align		4
.L_475:
        /*0008*/ 	.byte	0x04, 0x17
        /*000a*/ 	.short	(.L_477 - .L_476)
.L_476:
        /*000c*/ 	.word	0x00000000
        /*0010*/ 	.short	0x0000
        /*0012*/ 	.short	0x0070
        /*0014*/ 	.byte	0x00, 0xf0, 0x01, 0x2a


	//----- nvinfo : EIATTR_SPARSE_MMA_MASK
	.align		4
.L_477:
        /*0018*/ 	.byte	0x03, 0x50
        /*001a*/ 	.short	0x0000


	//----- nvinfo : EIATTR_MAXREG_COUNT
	.align		4
        /*001c*/ 	.byte	0x03, 0x1b
        /*001e*/ 	.short	0x00a8


	//----- nvinfo : EIATTR_NUM_BARRIERS
	.align		4
        /*0020*/ 	.byte	0x02, 0x4c
        /*0022*/ 	.byte	0x10
	.zero		1


	//----- nvinfo : EIATTR_EXTERNS
	.align		4
        /*0024*/ 	.byte	0x04, 0x0f
        /*0026*/ 	.short	(.L_479 - .L_478)


	//   ....[0]....
	.align		4
.L_478:
        /*0028*/ 	.word	index@(__assertfail)


	//----- nvinfo : EIATTR_ANNOTATIONS
	.align		4
.L_479:
        /*002c*/ 	.byte	0x04, 0x55
        /*002e*/ 	.short	(.L_481 - .L_480)


	//   ....[0]....
.L_480:
        /* <DEDUP_REMOVED lines=111> */


	//----- nvinfo : EIATTR_MERCURY_ISA_VERSION
	.align		4
.L_481:
        /*0710*/ 	.byte	0x03, 0x5f
        /*0712*/ 	.short	0x0101


	//----- nvinfo : EIATTR_UNUSED_LOAD_BYTE_OFFSET
	.align		4
        /*0714*/ 	.byte	0x04, 0x44
        /*0716*/ 	.short	(.L_483 - .L_482)


	//   ....[0]....
.L_482:
        /*0718*/ 	.word	0x00000ad0
        /*071c*/ 	.word	0x0000fff0


	//   ....[1]....
        /*0720*/ 	.word	0x0001cf40
        /*0724*/ 	.word	0x0000fff0


	//----- nvinfo : EIATTR_INT_WARP_WIDE_INSTR_OFFSETS
	.align		4
.L_483:
        /*0728*/ 	.byte	0x04, 0x31
        /*072a*/ 	.short	(.L_485 - .L_484)


	//   ....[0]....
.L_484:
        /*072c*/ 	.word	0x00000190


	//   ....[1]....
        /*0730*/ 	.word	0x000001d0


	//   ....[2]....
        /*0734*/ 	.word	0x00000240


	//   ....[3]....
        /*0738*/ 	.word	0x00027690


	//   ....[4]....
        /*073c*/ 	.word	0x000276f0


	//   ....[5]....
        /*0740*/ 	.word	0x0002a390


	//   ....[6]....
        /*0744*/ 	.word	0x0002a3f0


	//----- nvinfo : EIATTR_COOP_GROUP_MASK_REGIDS
	.align		4
.L_485:
        /*0748*/ 	.byte	0x04, 0x29
        /*074a*/ 	.short	(.L_487 - .L_486)


	//   ....[0]....
.L_486:
        /*074c*/ 	.word	0xffffffff


	//   ....[1]....
        /*0750*/ 	.word	0xffffffff


	//   ....[2]....
        /*0754*/ 	.word	0xffffffff


	//   ....[3]....
        /*0758*/ 	.word	0xffffffff


	//   ....[4]....
        /*075c*/ 	.word	0xffffffff


	//   ....[5]....
        /*0760*/ 	.word	0xffffffff


	//   ....[6]....
        /*0764*/ 	.word	0xffffffff


	//   ....[7]....
        /*0768*/ 	.word	0xffffffff


	//   ....[8]....
        /*076c*/ 	.word	0xffffffff


	//   ....[9]....
        /*0770*/ 	.word	0xffffffff


	//   ....[10]....
        /*0774*/ 	.word	0xffffffff


	//   ....[11]....
        /*0778*/ 	.word	0xffffffff


	//   ....[12]....
        /*077c*/ 	.word	0xffffffff


	//   ....[13]....
        /*0780*/ 	.word	0xffffffff


	//   ....[14]....
        /*0784*/ 	.word	0xffffffff


	//   ....[15]....
        /*0788*/ 	.word	0xffffffff


	//   ....[16]....
        /*078c*/ 	.word	0xffffffff


	//   ....[17]....
        /*0790*/ 	.word	0xffffffff


	//   ....[18]....
        /*0794*/ 	.word	0xffffffff


	//   ....[19]....
        /*0798*/ 	.word	0xffffffff


	//   ....[20]....
        /*079c*/ 	.word	0xffffffff


	//   ....[21]....
        /*07a0*/ 	.word	0xffffffff


	//   ....[22]....
        /*07a4*/ 	.word	0xffffffff


	//   ....[23]....
        /*07a8*/ 	.word	0xffffffff


	//   ....[24]....
        /*07ac*/ 	.word	0xffffffff


	//   ....[25]....
        /*07b0*/ 	.word	0xffffffff


	//   ....[26]....
        /*07b4*/ 	.word	0xffffffff


	//   ....[27]....
        /*07b8*/ 	.word	0xffffffff


	//   ....[28]....
        /*07bc*/ 	.word	0xffffffff


	//   ....[29]....
        /*07c0*/ 	.word	0xffffffff


	//   ....[30]....
        /*07c4*/ 	.word	0xffffffff


	//   ....[31]....
        /*07c8*/ 	.word	0xffffffff


	//   ....[32]....
        /*07cc*/ 	.word	0xffffffff


	//   ....[33]....
        /*07d0*/ 	.word	0xffffffff


	//   ....[34]....
        /*07d4*/ 	.word	0xffffffff


	//   ....[35]....
        /*07d8*/ 	.word	0xffffffff


	//   ....[36]....
        /*07dc*/ 	.word	0xffffffff


	//   ....[37]....
        /*07e0*/ 	.word	0xffffffff


	//   ....[38]....
        /*07e4*/ 	.word	0xffffffff


	//   ....[39]....
        /*07e8*/ 	.word	0xffffffff


	//   ....[40]....
        /*07ec*/ 	.word	0xffffffff


	//   ....[41]....
        /*07f0*/ 	.word	0xffffffff


	//   ....[42]....
        /*07f4*/ 	.word	0xffffffff


	//   ....[43]....
        /*07f8*/ 	.word	0xffffffff


	//   ....[44]....
        /*07fc*/ 	.word	0xffffffff


	//   ....[45]....
        /*0800*/ 	.word	0xffffffff


	//   ....[46]....
        /*0804*/ 	.word	0xffffffff


	//   ....[47]....
        /*0808*/ 	.word	0xffffffff


	//   ....[48]....
        /*080c*/ 	.word	0xffffffff


	//   ....[49]....
        /*0810*/ 	.word	0xffffffff


	//   ....[50]....
        /*0814*/ 	.word	0xffffffff


	//   ....[51]....
        /*0818*/ 	.word	0xffffffff


	//   ....[52]....
        /*081c*/ 	.word	0xffffffff


	//   ....[53]....
        /*0820*/ 	.word	0xffffffff


	//   ....[54]....
        /*0824*/ 	.word	0xffffffff


	//   ....[55]....
        /*0828*/ 	.word	0xffffffff


	//   ....[56]....
        /*082c*/ 	.word	0xffffffff


	//   ....[57]....
        /*0830*/ 	.word	0xffffffff


	//   ....[58]....
        /*0834*/ 	.word	0xffffffff


	//   ....[59]....
        /*0838*/ 	.word	0xffffffff


	//   ....[60]....
        /*083c*/ 	.word	0xffffffff


	//   ....[61]....
        /*0840*/ 	.word	0xffffffff


	//   ....[62]....
        /*0844*/ 	.word	0xffffffff


	//   ....[63]....
        /*0848*/ 	.word	0xffffffff


	//   ....[64]....
        /*084c*/ 	.word	0xffffffff


	//   ....[65]....
        /*0850*/ 	.word	0xffffffff


	//   ....[66]....
        /*0854*/ 	.word	0xffffffff


	//   ....[67]....
        /*0858*/ 	.word	0xffffffff


	//   ....[68]....
        /*085c*/ 	.word	0xffffffff


	//   ....[69]....
        /*0860*/ 	.word	0xffffffff


	//   ....[70]....
        /*0864*/ 	.word	0xffffffff


	//   ....[71]....
        /*0868*/ 	.word	0xffffffff


	//   ....[72]....
        /*086c*/ 	.word	0xffffffff


	//   ....[73]....
        /*0870*/ 	.word	0xffffffff


	//   ....[74]....
        /*0874*/ 	.word	0xffffffff


	//   ....[75]....
        /*0878*/ 	.word	0xffffffff


	//   ....[76]....
        /*087c*/ 	.word	0xffffffff


	//   ....[77]....
        /*0880*/ 	.word	0xffffffff


	//   ....[78]....
        /*0884*/ 	.word	0xffffffff


	//   ....[79]....
        /*0888*/ 	.word	0xffffffff


	//   ....[80]....
        /*088c*/ 	.word	0xffffffff


	//   ....[81]....
        /*0890*/ 	.word	0xffffffff


	//   ....[82]....
        /*0894*/ 	.word	0xffffffff


	//   ....[83]....
        /*0898*/ 	.word	0xffffffff


	//   ....[84]....
        /*089c*/ 	.word	0xffffffff


	//   ....[85]....
        /*08a0*/ 	.word	0xffffffff


	//   ....[86]....
        /*08a4*/ 	.word	0xffffffff


	//   ....[87]....
        /*08a8*/ 	.word	0xffffffff


	//   ....[88]....
        /*08ac*/ 	.word	0xffffffff


	//   ....[89]....
        /*08b0*/ 	.word	0xffffffff


	//   ....[90]....
        /*08b4*/ 	.word	0xffffffff


	//   ....[91]....
        /*08b8*/ 	.word	0xffffffff


	//   ....[92]....
        /*08bc*/ 	.word	0xffffffff


	//   ....[93]....
        /*08c0*/ 	.word	0xffffffff


	//   ....[94]....
        /*08c4*/ 	.word	0xffffffff


	//   ....[95]....
        /*08c8*/ 	.word	0xffffffff


	//   ....[96]....
        /*08cc*/ 	.word	0xffffffff


	//   ....[97]....
        /*08d0*/ 	.word	0xffffffff


	//   ....[98]....
        /*08d4*/ 	.word	0xffffffff


	//   ....[99]....
        /*08d8*/ 	.word	0xffffffff


	//   ....[100]....
        /*08dc*/ 	.word	0xffffffff


	//   ....[101]....
        /*08e0*/ 	.word	0xffffffff


	//   ....[102]....
        /*08e4*/ 	.word	0xffffffff


	//   ....[103]....
        /*08e8*/ 	.word	0xffffffff


	//   ....[104]....
        /*08ec*/ 	.word	0xffffffff


	//   ....[105]....
        /*08f0*/ 	.word	0xffffffff


	//   ....[106]....
        /*08f4*/ 	.word	0xffffffff


	//   ....[107]....
        /*08f8*/ 	.word	0xffffffff


	//   ....[108]....
        /*08fc*/ 	.word	0xffffffff


	//   ....[109]....
        /*0900*/ 	.word	0xffffffff


	//   ....[110]....
        /*0904*/ 	.word	0xffffffff


	//   ....[111]....
        /*0908*/ 	.word	0xffffffff


	//   ....[112]....
        /*090c*/ 	.word	0xffffffff


	//   ....[113]....
        /*0910*/ 	.word	0xffffffff


	//   ....[114]....
        /*0914*/ 	.word	0xffffffff


	//   ....[115]....
        /*0918*/ 	.word	0xffffffff


	//   ....[116]....
        /*091c*/ 	.word	0xffffffff


	//   ....[117]....
        /*0920*/ 	.word	0xffffffff


	//   ....[118]....
        /*0924*/ 	.word	0xffffffff


	//   ....[119]....
        /*0928*/ 	.word	0xffffffff


	//   ....[120]....
        /*092c*/ 	.word	0xffffffff


	//   ....[121]....
        /*0930*/ 	.word	0xffffffff


	//   ....[122]....
        /*0934*/ 	.word	0xffffffff


	//   ....[123]....
        /*0938*/ 	.word	0xffffffff


	//   ....[124]....
        /*093c*/ 	.word	0xffffffff


	//   ....[125]....
        /*0940*/ 	.word	0xffffffff


	//   ....[126]....
        /*0944*/ 	.word	0xffffffff


	//   ....[127]....
        /*0948*/ 	.word	0xffffffff


	//   ....[128]....
        /*094c*/ 	.word	0xffffffff


	//   ....[129]....
        /*0950*/ 	.word	0xffffffff


	//   ....[130]....
        /*0954*/ 	.word	0xffffffff


	//   ....[131]....
        /*0958*/ 	.word	0xffffffff


	//   ....[132]....
        /*095c*/ 	.word	0xffffffff


	//   ....[133]....
        /*0960*/ 	.word	0xffffffff


	//   ....[134]....
        /*0964*/ 	.word	0xffffffff


	//   ....[135]....
        /*0968*/ 	.word	0xffffffff


	//   ....[136]....
        /*096c*/ 	.word	0xffffffff


	//   ....[137]....
        /*0970*/ 	.word	0xffffffff


	//   ....[138]....
        /*0974*/ 	.word	0xffffffff


	//   ....[139]....
        /*0978*/ 	.word	0xffffffff


	//   ....[140]....
        /*097c*/ 	.word	0xffffffff


	//   ....[141]....
        /*0980*/ 	.word	0xffffffff


	//   ....[142]....
        /*0984*/ 	.word	0xffffffff


	//   ....[143]....
        /*0988*/ 	.word	0xffffffff


	//   ....[144]....
        /*098c*/ 	.word	0xffffffff


	//   ....[145]....
        /*0990*/ 	.word	0xffffffff


	//   ....[146]....
        /*0994*/ 	.word	0xffffffff


	//   ....[147]....
        /*0998*/ 	.word	0xffffffff


	//   ....[148]....
        /*099c*/ 	.word	0xffffffff


	//   ....[149]....
        /*09a0*/ 	.word	0xffffffff


	//   ....[150]....
        /*09a4*/ 	.word	0xffffffff


	//   ....[151]....
        /*09a8*/ 	.word	0xffffffff


	//   ....[152]....
        /*09ac*/ 	.word	0xffffffff


	//   ....[153]....
        /*09b0*/ 	.word	0xffffffff


	//   ....[154]....
        /*09b4*/ 	.word	0xffffffff


	//   ....[155]....
        /*09b8*/ 	.word	0xffffffff


	//   ....[156]....
        /*09bc*/ 	.word	0xffffffff


	//   ....[157]....
        /*09c0*/ 	.word	0xffffffff


	//   ....[158]....
        /*09c4*/ 	.word	0xffffffff


	//   ....[159]....
        /*09c8*/ 	.word	0xffffffff


	//   ....[160]....
        /*09cc*/ 	.word	0xffffffff


	//   ....[161]....
        /*09d0*/ 	.word	0xffffffff


	//   ....[162]....
        /*09d4*/ 	.word	0xffffffff


	//   ....[163]....
        /*09d8*/ 	.word	0xffffffff


	//   ....[164]....
        /*09dc*/ 	.word	0xffffffff


	//   ....[165]....
        /*09e0*/ 	.word	0xffffffff


	//   ....[166]....
        /*09e4*/ 	.word	0xffffffff


	//   ....[167]....
        /*09e8*/ 	.word	0xffffffff


	//   ....[168]....
        /*09ec*/ 	.word	0xffffffff


	//   ....[169]....
        /*09f0*/ 	.word	0xffffffff


	//   ....[170]....
        /*09f4*/ 	.word	0xffffffff


	//   ....[171]....
        /*09f8*/ 	.word	0xffffffff


	//   ....[172]....
        /*09fc*/ 	.word	0xffffffff


	//   ....[173]....
        /*0a00*/ 	.word	0xffffffff


	//   ....[174]....
        /*0a04*/ 	.word	0xffffffff


	//   ....[175]....
        /*0a08*/ 	.word	0xffffffff


	//   ....[176]....
        /*0a0c*/ 	.word	0xffffffff


	//   ....[177]....
        /*0a10*/ 	.word	0xffffffff


	//   ....[178]....
        /*0a14*/ 	.word	0xffffffff


	//   ....[179]....
        /*0a18*/ 	.word	0xffffffff


	//   ....[180]....
        /*0a1c*/ 	.word	0xffffffff


	//   ....[181]....
        /*0a20*/ 	.word	0xffffffff


	//   ....[182]....
        /*0a24*/ 	.word	0xffffffff


	//   ....[183]....
        /*0a28*/ 	.word	0xffffffff


	//   ....[184]....
        /*0a2c*/ 	.word	0xffffffff


	//   ....[185]....
        /*0a30*/ 	.word	0xffffffff


	//   ....[186]....
        /*0a34*/ 	.word	0xffffffff


	//   ....[187]....
        /*0a38*/ 	.word	0xffffffff


	//   ....[188]....
        /*0a3c*/ 	.word	0xffffffff


	//   ....[189]....
        /*0a40*/ 	.word	0xffffffff


	//   ....[190]....
        /*0a44*/ 	.word	0xffffffff


	//   ....[191]....
        /*0a48*/ 	.word	0xffffffff


	//   ....[192]....
        /*0a4c*/ 	.word	0xffffffff


	//   ....[193]....
        /*0a50*/ 	.word	0xffffffff


	//   ....[194]....
        /*0a54*/ 	.word	0xffffffff


	//   ....[195]....
        /*0a58*/ 	.word	0xffffffff


	//   ....[196]....
        /*0a5c*/ 	.word	0xffffffff


	//   ....[197]....
        /*0a60*/ 	.word	0xffffffff


	//   ....[198]....
        /*0a64*/ 	.word	0xffffffff


	//   ....[199]....
        /*0a68*/ 	.word	0xffffffff


	//   ....[200]....
        /*0a6c*/ 	.word	0xffffffff


	//   ....[201]....
        /*0a70*/ 	.word	0xffffffff


	//   ....[202]....
        /*0a74*/ 	.word	0xffffffff


	//   ....[203]....
        /*0a78*/ 	.word	0xffffffff


	//   ....[204]....
        /*0a7c*/ 	.word	0xffffffff


	//   ....[205]....
        /*0a80*/ 	.word	0xffffffff


	//   ....[206]....
        /*0a84*/ 	.word	0xffffffff


	//   ....[207]....
        /*0a88*/ 	.word	0xffffffff


	//   ....[208]....
        /*0a8c*/ 	.word	0xffffffff


	//   ....[209]....
        /*0a90*/ 	.word	0xffffffff


	//   ....[210]....
        /*0a94*/ 	.word	0xffffffff


	//   ....[211]....
        /*0a98*/ 	.word	0xffffffff


	//   ....[212]....
        /*0a9c*/ 	.word	0xffffffff


	//   ....[213]....
        /*0aa0*/ 	.word	0xffffffff


	//   ....[214]....
        /*0aa4*/ 	.word	0xffffffff


	//   ....[215]....
        /*0aa8*/ 	.word	0xffffffff


	//   ....[216]....
        /*0aac*/ 	.word	0xffffffff


	//   ....[217]....
        /*0ab0*/ 	.word	0xffffffff


	//   ....[218]....
        /*0ab4*/ 	.word	0xffffffff


	//   ....[219]....
        /*0ab8*/ 	.word	0xffffffff


	//   ....[220]....
        /*0abc*/ 	.word	0xffffffff


	//   ....[221]....
        /*0ac0*/ 	.word	0xffffffff


	//   ....[222]....
        /*0ac4*/ 	.word	0xffffffff


	//   ....[223]....
        /*0ac8*/ 	.word	0xffffffff


	//   ....[224]....
        /*0acc*/ 	.word	0xffffffff


	//   ....[225]....
        /*0ad0*/ 	.word	0xffffffff


	//   ....[226]....
        /*0ad4*/ 	.word	0xffffffff


	//   ....[227]....
        /*0ad8*/ 	.word	0xffffffff


	//   ....[228]....
        /*0adc*/ 	.word	0xffffffff


	//   ....[229]....
        /*0ae0*/ 	.word	0xffffffff


	//   ....[230]....
        /*0ae4*/ 	.word	0xffffffff


	//   ....[231]....
        /*0ae8*/ 	.word	0xffffffff


	//   ....[232]....
        /*0aec*/ 	.word	0xffffffff


	//   ....[233]....
        /*0af0*/ 	.word	0xffffffff


	//   ....[234]....
        /*0af4*/ 	.word	0xffffffff


	//   ....[235]....
        /*0af8*/ 	.word	0xffffffff


	//   ....[236]....
        /*0afc*/ 	.word	0xffffffff


	//   ....[237]....
        /*0b00*/ 	.word	0xffffffff


	//   ....[238]....
        /*0b04*/ 	.word	0xffffffff


	//   ....[239]....
        /*0b08*/ 	.word	0xffffffff


	//   ....[240]....
        /*0b0c*/ 	.word	0xffffffff


	//   ....[241]....
        /*0b10*/ 	.word	0xffffffff


	//   ....[242]....
        /*0b14*/ 	.word	0xffffffff


	//   ....[243]....
        /*0b18*/ 	.word	0xffffffff


	//   ....[244]....
        /*0b1c*/ 	.word	0xffffffff


	//   ....[245]....
        /*0b20*/ 	.word	0xffffffff


	//   ....[246]....
        /*0b24*/ 	.word	0xffffffff


	//   ....[247]....
        /*0b28*/ 	.word	0xffffffff


	//   ....[248]....
        /*0b2c*/ 	.word	0xffffffff


	//   ....[249]....
        /*0b30*/ 	.word	0xffffffff


	//   ....[250]....
        /*0b34*/ 	.word	0xffffffff


	//   ....[251]....
        /*0b38*/ 	.word	0xffffffff


	//   ....[252]....
        /*0b3c*/ 	.word	0xffffffff


	//   ....[253]....
        /*0b40*/ 	.word	0xffffffff


	//   ....[254]....
        /*0b44*/ 	.word	0xffffffff


	//   ....[255]....
        /*0b48*/ 	.word	0xffffffff


	//   ....[0]....
        /*0b4c*/ 	.word	0xffffffff


	//   ....[1]....
        /*0b50*/ 	.word	0xffffffff


	//   ....[2]....
        /*0b54*/ 	.word	0xffffffff


	//   ....[3]....
        /*0b58*/ 	.word	0xffffffff


	//   ....[4]....
        /*0b5c*/ 	.word	0xffffffff


	//   ....[5]....
        /*0b60*/ 	.word	0xffffffff


	//   ....[6]....
        /*0b64*/ 	.word	0xffffffff


	//   ....[7]....
        /*0b68*/ 	.word	0xffffffff


	//   ....[8]....
        /*0b6c*/ 	.word	0xffffffff


	//   ....[9]....
        /*0b70*/ 	.word	0xffffffff


	//   ....[10]....
        /*0b74*/ 	.word	0xffffffff


	//   ....[11]....
        /*0b78*/ 	.word	0xffffffff


	//   ....[12]....
        /*0b7c*/ 	.word	0xffffffff


	//   ....[13]....
        /*0b80*/ 	.word	0xffffffff


	//   ....[14]....
        /*0b84*/ 	.word	0xffffffff


	//   ....[15]....
        /*0b88*/ 	.word	0xffffffff


	//   ....[16]....
        /*0b8c*/ 	.word	0x0500000f


	//   ....[17]....
        /*0b90*/ 	.word	0x0500000f


	//   ....[18]....
        /*0b94*/ 	.word	0x0500000f


	//   ....[19]....
        /*0b98*/ 	.word	0x0500000f


	//   ....[20]....
        /*0b9c*/ 	.word	0x0500000f


	//   ....[21]....
        /*0ba0*/ 	.word	0x0500000f


	//   ....[22]....
        /*0ba4*/ 	.word	0x0500000f


	//   ....[23]....
        /*0ba8*/ 	.word	0x0500000f


	//   ....[24]....
        /*0bac*/ 	.word	0x0500000f


	//   ....[25]....
        /*0bb0*/ 	.word	0x0500000f


	//   ....[26]....
        /*0bb4*/ 	.word	0x0500000f


	//   ....[27]....
        /*0bb8*/ 	.word	0x0500000f


	//   ....[28]....
        /*0bbc*/ 	.word	0x0500000f


	//   ....[29]....
        /*0bc0*/ 	.word	0x0500000f


	//   ....[30]....
        /*0bc4*/ 	.word	0x0500000f


	//   ....[31]....
        /*0bc8*/ 	.word	0x0500000f


	//   ....[32]....
        /*0bcc*/ 	.word	0x0500000f


	//   ....[33]....
        /*0bd0*/ 	.word	0x0500000f


	//   ....[34]....
        /*0bd4*/ 	.word	0x0500000f


	//   ....[35]....
        /*0bd8*/ 	.word	0x0500000f


	//   ....[36]....
        /*0bdc*/ 	.word	0x0500000f


	//   ....[37]....
        /*0be0*/ 	.word	0x0500000f


	//   ....[38]....
        /*0be4*/ 	.word	0x0500000f


	//   ....[39]....
        /*0be8*/ 	.word	0x0500000f


	//   ....[40]....
        /*0bec*/ 	.word	0x0500000f


	//   ....[41]....
        /*0bf0*/ 	.word	0x0500000f


	//   ....[42]....
        /*0bf4*/ 	.word	0x0500000f


	//   ....[43]....
        /*0bf8*/ 	.word	0x0500000f


	//   ....[44]....
        /*0bfc*/ 	.word	0x0500000f


	//   ....[45]....
        /*0c00*/ 	.word	0x0500000f


	//   ....[46]....
        /*0c04*/ 	.word	0x0500000f


	//   ....[47]....
        /*0c08*/ 	.word	0x0500000f


	//   ....[48]....
        /*0c0c*/ 	.word	0x0500000f


	//   ....[49]....
        /*0c10*/ 	.word	0x0500000f


	//   ....[50]....
        /*0c14*/ 	.word	0x0500000f


	//   ....[51]....
        /*0c18*/ 	.word	0x0500000f


	//   ....[52]....
        /*0c1c*/ 	.word	0x0500000f


	//   ....[53]....
        /*0c20*/ 	.word	0x0500000f


	//   ....[54]....
        /*0c24*/ 	.word	0x0500000f


	//   ....[55]....
        /*0c28*/ 	.word	0x0500000f


	//   ....[56]....
        /*0c2c*/ 	.word	0x0500000f


	//   ....[57]....
        /*0c30*/ 	.word	0x0500000f


	//   ....[58]....
        /*0c34*/ 	.word	0x0500000f


	//   ....[59]....
        /*0c38*/ 	.word	0x0500000f


	//   ....[60]....
        /*0c3c*/ 	.word	0x0500000f


	//   ....[61]....
        /*0c40*/ 	.word	0x0500000f


	//   ....[62]....
        /*0c44*/ 	.word	0x0500000f


	//   ....[63]....
        /*0c48*/ 	.word	0x0500000f


	//   ....[64]....
        /*0c4c*/ 	.word	0x0500000f


	//   ....[65]....
        /*0c50*/ 	.word	0x0500000f


	//   ....[66]....
        /*0c54*/ 	.word	0x0500000f


	//   ....[67]....
        /*0c58*/ 	.word	0x0500000f


	//   ....[68]....
        /*0c5c*/ 	.word	0x0500000f


	//   ....[69]....
        /*0c60*/ 	.word	0x0500000f


	//   ....[70]....
        /*0c64*/ 	.word	0x0500000f


	//   ....[71]....
        /*0c68*/ 	.word	0x0500000f


	//   ....[72]....
        /*0c6c*/ 	.word	0x0500000f


	//   ....[73]....
        /*0c70*/ 	.word	0x0500000f


	//   ....[74]....
        /*0c74*/ 	.word	0x0500000f


	//   ....[75]....
        /*0c78*/ 	.word	0x0500000f


	//   ....[76]....
        /*0c7c*/ 	.word	0x0500000f


	//   ....[77]....
        /*0c80*/ 	.word	0x0500000f


	//   ....[78]....
        /*0c84*/ 	.word	0x0500000f


	//   ....[79]....
        /*0c88*/ 	.word	0x0500000f


	//   ....[80]....
        /*0c8c*/ 	.word	0x0500000f


	//   ....[81]....
        /*0c90*/ 	.word	0x0500000f


	//   ....[82]....
        /*0c94*/ 	.word	0x0500000f


	//   ....[83]....
        /*0c98*/ 	.word	0x0500000f


	//   ....[84]....
        /*0c9c*/ 	.word	0x0500000f


	//   ....[85]....
        /*0ca0*/ 	.word	0x0500000f


	//   ....[86]....
        /*0ca4*/ 	.word	0x0500000f


	//   ....[87]....
        /*0ca8*/ 	.word	0x0500000f


	//   ....[88]....
        /*0cac*/ 	.word	0x0500000f


	//   ....[89]....
        /*0cb0*/ 	.word	0x0500000f


	//   ....[90]....
        /*0cb4*/ 	.word	0x0500000f


	//   ....[91]....
        /*0cb8*/ 	.word	0x0500000f


	//   ....[92]....
        /*0cbc*/ 	.word	0x0500000f


	//   ....[93]....
        /*0cc0*/ 	.word	0x0500000f


	//   ....[94]....
        /*0cc4*/ 	.word	0x0500000f


	//   ....[95]....
        /*0cc8*/ 	.word	0x0500000f


	//   ....[96]....
        /*0ccc*/ 	.word	0x0500000f


	//   ....[97]....
        /*0cd0*/ 	.word	0x0500000f


	//   ....[98]....
        /*0cd4*/ 	.word	0x0500000f


	//   ....[99]....
        /*0cd8*/ 	.word	0x0500000f


	//   ....[100]....
        /*0cdc*/ 	.word	0x0500000f


	//   ....[101]....
        /*0ce0*/ 	.word	0x0500000f


	//   ....[102]....
        /*0ce4*/ 	.word	0x0500000f


	//   ....[103]....
        /*0ce8*/ 	.word	0x0500000f


	//   ....[104]....
        /*0cec*/ 	.word	0x0500000f


	//   ....[105]....
        /*0cf0*/ 	.word	0x0500000f


	//   ....[106]....
        /*0cf4*/ 	.word	0x0500000f


	//   ....[107]....
        /*0cf8*/ 	.word	0x0500000f


	//   ....[108]....
        /*0cfc*/ 	.word	0x0500000f


	//   ....[109]....
        /*0d00*/ 	.word	0x0500000f


	//   ....[110]....
        /*0d04*/ 	.word	0x0500000f


	//   ....[111]....
        /*0d08*/ 	.word	0x0500000f


	//   ....[112]....
        /*0d0c*/ 	.word	0x0500000f


	//   ....[113]....
        /*0d10*/ 	.word	0x0500000f


	//   ....[114]....
        /*0d14*/ 	.word	0x0500000f


	//   ....[115]....
        /*0d18*/ 	.word	0x0500000f


	//   ....[116]....
        /*0d1c*/ 	.word	0x0500000f


	//   ....[117]....
        /*0d20*/ 	.word	0x0500000f


	//   ....[118]....
        /*0d24*/ 	.word	0x0500000f


	//   ....[119]....
        /*0d28*/ 	.word	0x0500000f


	//   ....[120]....
        /*0d2c*/ 	.word	0x0500000f


	//   ....[121]....
        /*0d30*/ 	.word	0x0500000f


	//   ....[122]....
        /*0d34*/ 	.word	0x0500000f


	//   ....[123]....
        /*0d38*/ 	.word	0x0500000f


	//   ....[124]....
        /*0d3c*/ 	.word	0x0500000f


	//   ....[125]....
        /*0d40*/ 	.word	0x0500000f


	//   ....[126]....
        /*0d44*/ 	.word	0x0500000f


	//   ....[127]....
        /*0d48*/ 	.word	0x0500000f


	//   ....[128]....
        /*0d4c*/ 	.word	0x0500000f


	//   ....[129]....
        /*0d50*/ 	.word	0x0500000f


	//   ....[130]....
        /*0d54*/ 	.word	0x0500000f


	//   ....[131]....
        /*0d58*/ 	.word	0x0500000f


	//   ....[132]....
        /*0d5c*/ 	.word	0x0500000f


	//   ....[133]....
        /*0d60*/ 	.word	0x0500000f


	//   ....[134]....
        /*0d64*/ 	.word	0x0500000f


	//   ....[135]....
        /*0d68*/ 	.word	0x0500000f


	//   ....[136]....
        /*0d6c*/ 	.word	0x0500000f


	//   ....[137]....
        /*0d70*/ 	.word	0x0500000f


	//   ....[138]....
        /*0d74*/ 	.word	0x0500000f


	//   ....[139]....
        /*0d78*/ 	.word	0x0500000f


	//   ....[140]....
        /*0d7c*/ 	.word	0x0500000f


	//   ....[141]....
        /*0d80*/ 	.word	0x0500000f


	//   ....[142]....
        /*0d84*/ 	.word	0x0500000f


	//   ....[143]....
        /*0d88*/ 	.word	0x0500000f


	//   ....[144]....
        /*0d8c*/ 	.word	0x0500000f


	//   ....[145]....
        /*0d90*/ 	.word	0x0500000f


	//   ....[146]....
        /*0d94*/ 	.word	0x0500000f


	//   ....[147]....
        /*0d98*/ 	.word	0x0500000f


	//   ....[148]....
        /*0d9c*/ 	.word	0x0500000f


	//   ....[149]....
        /*0da0*/ 	.word	0x0500000f


	//   ....[150]....
        /*0da4*/ 	.word	0x0500000f


	//   ....[151]....
        /*0da8*/ 	.word	0x0500000f


	//   ....[152]....
        /*0dac*/ 	.word	0x0500000f


	//   ....[153]....
        /*0db0*/ 	.word	0x0500000f


	//   ....[154]....
        /*0db4*/ 	.word	0x0500000f


	//   ....[155]....
        /*0db8*/ 	.word	0x0500000f


	//   ....[156]....
        /*0dbc*/ 	.word	0x0500000f


	//   ....[157]....
        /*0dc0*/ 	.word	0x0500000f


	//   ....[158]....
        /*0dc4*/ 	.word	0x0500000f


	//   ....[159]....
        /*0dc8*/ 	.word	0x0500000f


	//   ....[160]....
        /*0dcc*/ 	.word	0x0500000f


	//   ....[161]....
        /*0dd0*/ 	.word	0x0500000f


	//   ....[162]....
        /*0dd4*/ 	.word	0x0500000f


	//   ....[163]....
        /*0dd8*/ 	.word	0x0500000f


	//   ....[164]....
        /*0ddc*/ 	.word	0x0500000f


	//   ....[165]....
        /*0de0*/ 	.word	0x0500000f


	//   ....[166]....
        /*0de4*/ 	.word	0x0500000f


	//   ....[167]....
        /*0de8*/ 	.word	0x0500000f


	//   ....[168]....
        /*0dec*/ 	.word	0x0500000f


	//   ....[169]....
        /*0df0*/ 	.word	0x0500000f


	//   ....[170]....
        /*0df4*/ 	.word	0x0500000f


	//   ....[171]....
        /*0df8*/ 	.word	0x0500000f


	//   ....[172]....
        /*0dfc*/ 	.word	0x0500000f


	//   ....[173]....
        /*0e00*/ 	.word	0x0500000f


	//   ....[174]....
        /*0e04*/ 	.word	0x0500000f


	//   ....[175]....
        /*0e08*/ 	.word	0x0500000f


	//   ....[176]....
        /*0e0c*/ 	.word	0x0500000f


	//   ....[177]....
        /*0e10*/ 	.word	0x0500000f


	//   ....[178]....
        /*0e14*/ 	.word	0x0500000f


	//   ....[179]....
        /*0e18*/ 	.word	0x0500000f


	//   ....[180]....
        /*0e1c*/ 	.word	0x0500000f


	//   ....[181]....
        /*0e20*/ 	.word	0x0500000f


	//   ....[182]....
        /*0e24*/ 	.word	0x0500000f


	//   ....[183]....
        /*0e28*/ 	.word	0x0500000f


	//   ....[184]....
        /*0e2c*/ 	.word	0x0500000f


	//   ....[185]....
        /*0e30*/ 	.word	0x0500000f


	//   ....[186]....
        /*0e34*/ 	.word	0x0500000f


	//   ....[187]....
        /*0e38*/ 	.word	0x0500000f


	//   ....[188]....
        /*0e3c*/ 	.word	0x0500000f


	//   ....[189]....
        /*0e40*/ 	.word	0x0500000f


	//   ....[190]....
        /*0e44*/ 	.word	0x0500000f


	//   ....[191]....
        /*0e48*/ 	.word	0x0500000f


	//   ....[192]....
        /*0e4c*/ 	.word	0x0500000f


	//   ....[193]....
        /*0e50*/ 	.word	0x0500000f


	//   ....[194]....
        /*0e54*/ 	.word	0x0500000f


	//   ....[195]....
        /*0e58*/ 	.word	0x0500000f


	//   ....[196]....
        /*0e5c*/ 	.word	0x0500000f


	//   ....[197]....
        /*0e60*/ 	.word	0x0500000f


	//   ....[198]....
        /*0e64*/ 	.word	0x0500000f


	//   ....[199]....
        /*0e68*/ 	.word	0x0500000f


	//   ....[200]....
        /*0e6c*/ 	.word	0x0500000f


	//   ....[201]....
        /*0e70*/ 	.word	0x0500000f


	//   ....[202]....
        /*0e74*/ 	.word	0x0500000f


	//   ....[203]....
        /*0e78*/ 	.word	0x0500000f


	//   ....[204]....
        /*0e7c*/ 	.word	0x0500000f


	//   ....[205]....
        /*0e80*/ 	.word	0x0500000f


	//   ....[206]....
        /*0e84*/ 	.word	0x0500000f


	//   ....[207]....
        /*0e88*/ 	.word	0x0500000f


	//   ....[208]....
        /*0e8c*/ 	.word	0x0500000f


	//   ....[209]....
        /*0e90*/ 	.word	0x0500000f


	//   ....[210]....
        /*0e94*/ 	.word	0x0500000f


	//   ....[211]....
        /*0e98*/ 	.word	0x0500000f


	//   ....[212]....
        /*0e9c*/ 	.word	0x0500000f


	//   ....[213]....
        /*0ea0*/ 	.word	0x0500000f


	//   ....[214]....
        /*0ea4*/ 	.word	0x0500000f


	//   ....[215]....
        /*0ea8*/ 	.word	0x0500000f


	//   ....[216]....
        /*0eac*/ 	.word	0x0500000f


	//   ....[217]....
        /*0eb0*/ 	.word	0x0500000f


	//   ....[218]....
        /*0eb4*/ 	.word	0x0500000f


	//   ....[219]....
        /*0eb8*/ 	.word	0x0500000f


	//   ....[220]....
        /*0ebc*/ 	.word	0x0500000f


	//   ....[221]....
        /*0ec0*/ 	.word	0x0500000f


	//   ....[222]....
        /*0ec4*/ 	.word	0x0500000f


	//   ....[223]....
        /*0ec8*/ 	.word	0x0500000f


	//   ....[224]....
        /*0ecc*/ 	.word	0x0500000f


	//   ....[225]....
        /*0ed0*/ 	.word	0x0500000f


	//   ....[226]....
        /*0ed4*/ 	.word	0x0500000f


	//   ....[227]....
        /*0ed8*/ 	.word	0x0500000f


	//   ....[228]....
        /*0edc*/ 	.word	0x0500000f


	//   ....[229]....
        /*0ee0*/ 	.word	0x0500000f


	//   ....[230]....
        /*0ee4*/ 	.word	0x0500000f


	//   ....[231]....
        /*0ee8*/ 	.word	0x0500000f


	//   ....[232]....
        /*0eec*/ 	.word	0x0500000f


	//   ....[233]....
        /*0ef0*/ 	.word	0x0500000f


	//----- nvinfo : EIATTR_COOP_GROUP_INSTR_OFFSETS
	.align		4
.L_487:
        /*0ef4*/ 	.byte	0x04, 0x28
        /*0ef6*/ 	.short	(.L_489 - .L_488)


	//   ....[0]....
.L_488:
        /*0ef8*/ 	.word	0x00000070


	//   ....[1]....
        /*0efc*/ 	.word	0x000001a0


	//   ....[2]....
        /*0f00*/ 	.word	0x000001f0


	//   ....[3]....
        /*0f04*/ 	.word	0x00000420


	//   ....[4]....
        /*0f08*/ 	.word	0x00000580


	//   ....[5]....
        /*0f0c*/ 	.word	0x000006a0


	//   ....[6]....
        /*0f10*/ 	.word	0x00000800


	//   ....[7]....
        /*0f14*/ 	.word	0x00008630


	//   ....[8]....
        /*0f18*/ 	.word	0x00008f50


	//   ....[9]....
        /*0f1c*/ 	.word	0x00008f60


	//   ....[10]....
        /*0f20*/ 	.word	0x00008f70


	//   ....[11]....
        /*0f24*/ 	.word	0x00008f80


	//   ....[12]....
        /*0f28*/ 	.word	0x00009180


	//   ....[13]....
        /*0f2c*/ 	.word	0x00009190


	//   ....[14]....
        /*0f30*/ 	.word	0x000091a0


	//   ....[15]....
        /*0f34*/ 	.word	0x000091b0


	//   ....[16]....
        /*0f38*/ 	.word	0x00009390


	//   ....[17]....
        /*0f3c*/ 	.word	0x000093a0


	//   ....[18]....
        /*0f40*/ 	.word	0x000093b0


	//   ....[19]....
        /*0f44*/ 	.word	0x000093c0


	//   ....[20]....
        /*0f48*/ 	.word	0x000095c0


	//   ....[21]....
        /*0f4c*/ 	.word	0x000095d0


	//   ....[22]....
        /*0f50*/ 	.word	0x000095e0


	//   ....[23]....
        /*0f54*/ 	.word	0x000095f0


	//   ....[24]....
        /*0f58*/ 	.word	0x0000d8f0


	//   ....[25]....
        /*0f5c*/ 	.word	0x0000d910


	//   ....[26]....
        /*0f60*/ 	.word	0x0000d920


	//   ....[27]....
        /*0f64*/ 	.word	0x0000d930


	//   ....[28]....
        /*0f68*/ 	.word	0x0000da00


	//   ....[29]....
        /*0f6c*/ 	.word	0x0000da20


	//   ....[30]....
        /*0f70*/ 	.word	0x0000da30


	//   ....[31]....
        /*0f74*/ 	.word	0x0000da40


	//   ....[32]....
        /*0f78*/ 	.word	0x0000dc20


	//   ....[33]....
        /*0f7c*/ 	.word	0x0000dc40


	//   ....[34]....
        /*0f80*/ 	.word	0x0000dc60


	//   ....[35]....
        /*0f84*/ 	.word	0x0000dc70


	//   ....[36]....
        /*0f88*/ 	.word	0x0000dd10


	//   ....[37]....
        /*0f8c*/ 	.word	0x0000dd40


	//   ....[38]....
        /*0f90*/ 	.word	0x0000dd50


	//   ....[39]....
        /*0f94*/ 	.word	0x0000dd60


	//   ....[40]....
        /*0f98*/ 	.word	0x00012880


	//   ....[41]....
        /*0f9c*/ 	.word	0x00012dc0


	//   ....[42]....
        /*0fa0*/ 	.word	0x000138c0


	//   ....[43]....
        /*0fa4*/ 	.word	0x000138e0


	//   ....[44]....
        /*0fa8*/ 	.word	0x00013bd0


	//   ....[45]....
        /*0fac*/ 	.word	0x00013c30


	//   ....[46]....
        /*0fb0*/ 	.word	0x000157f0


	//   ....[47]....
        /*0fb4*/ 	.word	0x000159c0


	//   ....[48]....
        /*0fb8*/ 	.word	0x00015f70


	//   ....[49]....
        /*0fbc*/ 	.word	0x00015f90


	//   ....[50]....
        /*0fc0*/ 	.word	0x00016650


	//   ....[51]....
        /*0fc4*/ 	.word	0x00016670


	//   ....[52]....
        /*0fc8*/ 	.word	0x00018510


	//   ....[53]....
        /*0fcc*/ 	.word	0x00018530


	//   ....[54]....
        /*0fd0*/ 	.word	0x00018580


	//   ....[55]....
        /*0fd4*/ 	.word	0x000185a0


	//   ....[56]....
        /*0fd8*/ 	.word	0x0001a150


	//   ....[57]....
        /*0fdc*/ 	.word	0x0001a550


	//   ....[58]....
        /*0fe0*/ 	.word	0x0001ab00


	//   ....[59]....
        /*0fe4*/ 	.word	0x0001ab20


	//   ....[60]....
        /*0fe8*/ 	.word	0x0001b1e0


	//   ....[61]....
        /*0fec*/ 	.word	0x0001b200


	//   ....[62]....
        /*0ff0*/ 	.word	0x0001c3a0


	//   ....[63]....
        /*0ff4*/ 	.word	0x0001c3c0


	//   ....[64]....
        /*0ff8*/ 	.word	0x0001c3d0


	//   ....[65]....
        /*0ffc*/ 	.word	0x0001c420


	//   ....[66]....
        /*1000*/ 	.word	0x0001d7a0


	//   ....[67]....
        /*1004*/ 	.word	0x0001d7d0


	//   ....[68]....
        /*1008*/ 	.word	0x0001d800


	//   ....[69]....
        /*100c*/ 	.word	0x0001d830


	//   ....[70]....
        /*1010*/ 	.word	0x0001d860


	//   ....[71]....
        /*1014*/ 	.word	0x0001d890


	//   ....[72]....
        /*1018*/ 	.word	0x0001d8c0


	//   ....[73]....
        /*101c*/ 	.word	0x0001d8f0


	//   ....[74]....
        /*1020*/ 	.word	0x0001d920


	//   ....[75]....
        /*1024*/ 	.word	0x0001d980


	//   ....[76]....
        /*1028*/ 	.word	0x0001d9b0


	//   ....[77]....
        /*102c*/ 	.word	0x0001d9e0


	//   ....[78]....
        /*1030*/ 	.word	0x0001da10


	//   ....[79]....
        /*1034*/ 	.word	0x0001da40


	//   ....[80]....
        /*1038*/ 	.word	0x0001da70


	//   ....[81]....
        /*103c*/ 	.word	0x0001daa0


	//   ....[82]....
        /*1040*/ 	.word	0x0001dad0


	//   ....[83]....
        /*1044*/ 	.word	0x0001db00


	//   ....[84]....
        /*1048*/ 	.word	0x0001db30


	//   ....[85]....
        /*104c*/ 	.word	0x0001db60


	//   ....[86]....
        /*1050*/ 	.word	0x0001db90


	//   ....[87]....
        /*1054*/ 	.word	0x0001dbc0


	//   ....[88]....
        /*1058*/ 	.word	0x0001dbf0


	//   ....[89]....
        /*105c*/ 	.word	0x0001dc20


	//   ....[90]....
        /*1060*/ 	.word	0x0001dc50


	//   ....[91]....
        /*1064*/ 	.word	0x0001dc80


	//   ....[92]....
        /*1068*/ 	.word	0x0001dcb0


	//   ....[93]....
        /*106c*/ 	.word	0x0001dce0


	//   ....[94]....
        /*1070*/ 	.word	0x0001dd10


	//   ....[95]....
        /*1074*/ 	.word	0x0001dd40


	//   ....[96]....
        /*1078*/ 	.word	0x0001dd70


	//   ....[97]....
        /*107c*/ 	.word	0x0001dda0


	//   ....[98]....
        /*1080*/ 	.word	0x0001ddd0


	//   ....[99]....
        /*1084*/ 	.word	0x0001de00


	//   ....[100]....
        /*1088*/ 	.word	0x0001de30


	//   ....[101]....
        /*108c*/ 	.word	0x0001de60


	//   ....[102]....
        /*1090*/ 	.word	0x0001de90


	//   ....[103]....
        /*1094*/ 	.word	0x0001dec0


	//   ....[104]....
        /*1098*/ 	.word	0x0001def0


	//   ....[105]....
        /*109c*/ 	.word	0x0001df20


	//   ....[106]....
        /*10a0*/ 	.word	0x0001df50


	//   ....[107]....
        /*10a4*/ 	.word	0x0001df80


	//   ....[108]....
        /*10a8*/ 	.word	0x0001dfb0


	//   ....[109]....
        /*10ac*/ 	.word	0x0001dfe0


	//   ....[110]....
        /*10b0*/ 	.word	0x0001e010


	//   ....[111]....
        /*10b4*/ 	.word	0x0001e040


	//   ....[112]....
        /*10b8*/ 	.word	0x0001e070


	//   ....[113]....
        /*10bc*/ 	.word	0x0001e0a0


	//   ....[114]....
        /*10c0*/ 	.word	0x0001e0d0


	//   ....[115]....
        /*10c4*/ 	.word	0x0001e100


	//   ....[116]....
        /*10c8*/ 	.word	0x0001e130


	//   ....[117]....
        /*10cc*/ 	.word	0x0001e160


	//   ....[118]....
        /*10d0*/ 	.word	0x0001e190


	//   ....[119]....
        /*10d4*/ 	.word	0x0001e1c0


	//   ....[120]....
        /*10d8*/ 	.word	0x0001e1f0


	//   ....[121]....
        /*10dc*/ 	.word	0x0001e220


	//   ....[122]....
        /*10e0*/ 	.word	0x0001e250


	//   ....[123]....
        /*10e4*/ 	.word	0x0001e280


	//   ....[124]....
        /*10e8*/ 	.word	0x0001e2b0


	//   ....[125]....
        /*10ec*/ 	.word	0x0001e2e0


	//   ....[126]....
        /*10f0*/ 	.word	0x0001e310


	//   ....[127]....
        /*10f4*/ 	.word	0x0001e340


	//   ....[128]....
        /*10f8*/ 	.word	0x0001e370


	//   ....[129]....
        /*10fc*/ 	.word	0x0001e3a0


	//   ....[130]....
        /*1100*/ 	.word	0x0001e3d0


	//   ....[131]....
        /*1104*/ 	.word	0x0001e400


	//   ....[132]....
        /*1108*/ 	.word	0x0001e430


	//   ....[133]....
        /*110c*/ 	.word	0x0001e460


	//   ....[134]....
        /*1110*/ 	.word	0x0001e490


	//   ....[135]....
        /*1114*/ 	.word	0x0001e4c0


	//   ....[136]....
        /*1118*/ 	.word	0x0001e4f0


	//   ....[137]....
        /*111c*/ 	.word	0x0001e520


	//   ....[138]....
        /*1120*/ 	.word	0x0001e550


	//   ....[139]....
        /*1124*/ 	.word	0x0001e580


	//   ....[140]....
        /*1128*/ 	.word	0x0001e5b0


	//   ....[141]....
        /*112c*/ 	.word	0x0001e5e0


	//   ....[142]....
        /*1130*/ 	.word	0x0001e610


	//   ....[143]....
        /*1134*/ 	.word	0x0001e640


	//   ....[144]....
        /*1138*/ 	.word	0x0001e670


	//   ....[145]....
        /*113c*/ 	.word	0x0001e6a0


	//   ....[146]....
        /*1140*/ 	.word	0x0001e6d0


	//   ....[147]....
        /*1144*/ 	.word	0x0001e700


	//   ....[148]....
        /*1148*/ 	.word	0x0001e730


	//   ....[149]....
        /*114c*/ 	.word	0x0001e760


	//   ....[150]....
        /*1150*/ 	.word	0x0001e790


	//   ....[151]....
        /*1154*/ 	.word	0x0001e7c0


	//   ....[152]....
        /*1158*/ 	.word	0x0001e7f0


	//   ....[153]....
        /*115c*/ 	.word	0x0001e820


	//   ....[154]....
        /*1160*/ 	.word	0x0001e850


	//   ....[155]....
        /*1164*/ 	.word	0x0001e880


	//   ....[156]....
        /*1168*/ 	.word	0x0001e8b0


	//   ....[157]....
        /*116c*/ 	.word	0x0001e8e0


	//   ....[158]....
        /*1170*/ 	.word	0x0001e910


	//   ....[159]....
        /*1174*/ 	.word	0x0001e940


	//   ....[160]....
        /*1178*/ 	.word	0x0001e970


	//   ....[161]....
        /*117c*/ 	.word	0x0001e9a0


	//   ....[162]....
        /*1180*/ 	.word	0x0001e9d0


	//   ....[163]....
        /*1184*/ 	.word	0x0001ea00


	//   ....[164]....
        /*1188*/ 	.word	0x0001ea20


	//   ....[165]....
        /*118c*/ 	.word	0x0001ea50


	//   ....[166]....
        /*1190*/ 	.word	0x0001ea60


	//   ....[167]....
        /*1194*/ 	.word	0x0001ea90


	//   ....[168]....
        /*1198*/ 	.word	0x0001eaa0


	//   ....[169]....
        /*119c*/ 	.word	0x0001ead0


	//   ....[170]....
        /*11a0*/ 	.word	0x0001eae0


	//   ....[171]....
        /*11a4*/ 	.word	0x0001eb10


	//   ....[172]....
        /*11a8*/ 	.word	0x0001eb20


	//   ....[173]....
        /*11ac*/ 	.word	0x0001eb50


	//   ....[174]....
        /*11b0*/ 	.word	0x0001eb60


	//   ....[175]....
        /*11b4*/ 	.word	0x0001eb90


	//   ....[176]....
        /*11b8*/ 	.word	0x0001eba0


	//   ....[177]....
        /*11bc*/ 	.word	0x0001ebd0


	//   ....[178]....
        /*11c0*/ 	.word	0x0001ec00


	//   ....[179]....
        /*11c4*/ 	.word	0x0001ec10


	//   ....[180]....
        /*11c8*/ 	.word	0x0001ec40


	//   ....[181]....
        /*11cc*/ 	.word	0x0001ec50


	//   ....[182]....
        /*11d0*/ 	.word	0x0001ec80


	//   ....[183]....
        /*11d4*/ 	.word	0x0001ec90


	//   ....[184]....
        /*11d8*/ 	.word	0x0001ecc0


	//   ....[185]....
        /*11dc*/ 	.word	0x0001ecd0


	//   ....[186]....
        /*11e0*/ 	.word	0x0001ed00


	//   ....[187]....
        /*11e4*/ 	.word	0x0001ed10


	//   ....[188]....
        /*11e8*/ 	.word	0x0001ed40


	//   ....[189]....
        /*11ec*/ 	.word	0x0001ed50


	//   ....[190]....
        /*11f0*/ 	.word	0x0001ed80


	//   ....[191]....
        /*11f4*/ 	.word	0x0001ee00


	//   ....[192]....
        /*11f8*/ 	.word	0x0001ee30


	//   ....[193]....
        /*11fc*/ 	.word	0x0001ee60


	//   ....[194]....
        /*1200*/ 	.word	0x0001fae0


	//   ....[195]....
        /*1204*/ 	.word	0x0001fb00


	//   ....[196]....
        /*1208*/ 	.word	0x0001fb10


	//   ....[197]....
        /*120c*/ 	.word	0x0001fb20


	//   ....[198]....
        /*1210*/ 	.word	0x00020550


	//   ....[199]....
        /*1214*/ 	.word	0x00020560


	//   ....[200]....
        /*1218*/ 	.word	0x000206e0


	//   ....[201]....
        /*121c*/ 	.word	0x000206f0


	//   ....[202]....
        /*1220*/ 	.word	0x00020880


	//   ....[203]....
        /*1224*/ 	.word	0x00020890


	//   ....[204]....
        /*1228*/ 	.word	0x00020a20


	//   ....[205]....
        /*122c*/ 	.word	0x00020a30


	//   ....[206]....
        /*1230*/ 	.word	0x00020e60


	//   ....[207]....
        /*1234*/ 	.word	0x00020e70


	//   ....[208]....
        /*1238*/ 	.word	0x00021ef0


	//   ....[209]....
        /*123c*/ 	.word	0x00021f00


	//   ....[210]....
        /*1240*/ 	.word	0x00023660


	//   ....[211]....
        /*1244*/ 	.word	0x00023670


	//   ....[212]....
        /*1248*/ 	.word	0x00023800


	//   ....[213]....
        /*124c*/ 	.word	0x00023810


	//   ....[214]....
        /*1250*/ 	.word	0x000239a0


	//   ....[215]....
        /*1254*/ 	.word	0x000239b0


	//   ....[216]....
        /*1258*/ 	.word	0x00023b40


	//   ....[217]....
        /*125c*/ 	.word	0x00023b50


	//   ....[218]....
        /*1260*/ 	.word	0x00023d40


	//   ....[219]....
        /*1264*/ 	.word	0x00023f80


	//   ....[220]....
        /*1268*/ 	.word	0x00023fb0


	//   ....[221]....
        /*126c*/ 	.word	0x00023fe0


	//   ....[222]....
        /*1270*/ 	.word	0x00024010


	//   ....[223]....
        /*1274*/ 	.word	0x00024040


	//   ....[224]....
        /*1278*/ 	.word	0x00024070


	//   ....[225]....
        /*127c*/ 	.word	0x00024210


	//   ....[226]....
        /*1280*/ 	.word	0x00024240


	//   ....[227]....
        /*1284*/ 	.word	0x00024270


	//   ....[228]....
        /*1288*/ 	.word	0x000242a0


	//   ....[229]....
        /*128c*/ 	.word	0x000242d0


	//   ....[230]....
        /*1290*/ 	.word	0x00024300


	//   ....[231]....
        /*1294*/ 	.word	0x000243a0


	//   ....[232]....
        /*1298*/ 	.word	0x000243d0


	//   ....[233]....
        /*129c*/ 	.word	0x000243e0


	//   ....[234]....
        /*12a0*/ 	.word	0x00024410


	//   ....[235]....
        /*12a4*/ 	.word	0x00025ea0


	//   ....[236]....
        /*12a8*/ 	.word	0x00027e20


	//   ....[237]....
        /*12ac*/ 	.word	0x00028b40


	//   ....[238]....
        /*12b0*/ 	.word	0x00028b50


	//   ....[239]....
        /*12b4*/ 	.word	0x00028b80


	//   ....[240]....
        /*12b8*/ 	.word	0x00028b90


	//   ....[241]....
        /*12bc*/ 	.word	0x00028ca0


	//   ....[242]....
        /*12c0*/ 	.word	0x00028cb0


	//   ....[243]....
        /*12c4*/ 	.word	0x00028d40


	//   ....[244]....
        /*12c8*/ 	.word	0x00028d50


	//   ....[245]....
        /*12cc*/ 	.word	0x00028de0


	//   ....[246]....
        /*12d0*/ 	.word	0x00028df0


	//   ....[247]....
        /*12d4*/ 	.word	0x00028e80


	//   ....[248]....
        /*12d8*/ 	.word	0x00028e90


	//   ....[249]....
        /*12dc*/ 	.word	0x00028f20


	//   ....[250]....
        /*12e0*/ 	.word	0x00028f30


	//   ....[251]....
        /*12e4*/ 	.word	0x00028f80


	//   ....[252]....
        /*12e8*/ 	.word	0x00028fb0


	//   ....[253]....
        /*12ec*/ 	.word	0x0002ae60


	//   ....[254]....
        /*12f0*/ 	.word	0x0002aea0


	//   ....[255]....
        /*12f4*/ 	.word	0x0002aef0


	//   ....[0]....
        /*12f8*/ 	.word	0x0002af20


	//   ....[1]....
        /*12fc*/ 	.word	0x0002af50


	//   ....[2]....
        /*1300*/ 	.word	0x0002af80


	//   ....[3]....
        /*1304*/ 	.word	0x0002afb0


	//   ....[4]....
        /*1308*/ 	.word	0x0002afe0


	//   ....[5]....
        /*130c*/ 	.word	0x0002b1b0


	//   ....[6]....
        /*1310*/ 	.word	0x0002b1e0


	//   ....[7]....
        /*1314*/ 	.word	0x0002b210


	//   ....[8]....
        /*1318*/ 	.word	0x0002b240


	//   ....[9]....
        /*131c*/ 	.word	0x0002b270


	//   ....[10]....
        /*1320*/ 	.word	0x0002b2a0


	//   ....[11]....
        /*1324*/ 	.word	0x0002b380


	//   ....[12]....
        /*1328*/ 	.word	0x0002b3a0


	//   ....[13]....
        /*132c*/ 	.word	0x0002b3b0


	//   ....[14]....
        /*1330*/ 	.word	0x0002b430


	//   ....[15]....
        /*1334*/ 	.word	0x0002bf80


	//   ....[16]....
        /*1338*/ 	.word	0x0002c420


	//   ....[17]....
        /*133c*/ 	.word	0x0002c4d0


	//   ....[18]....
        /*1340*/ 	.word	0x0002c560


	//   ....[19]....
        /*1344*/ 	.word	0x0002c5b0


	//   ....[20]....
        /*1348*/ 	.word	0x0002c600


	//   ....[21]....
        /*134c*/ 	.word	0x0002c690


	//   ....[22]....
        /*1350*/ 	.word	0x0002c720


	//   ....[23]....
        /*1354*/ 	.word	0x0002c770


	//   ....[24]....
        /*1358*/ 	.word	0x0002c7c0


	//   ....[25]....
        /*135c*/ 	.word	0x0002c850


	//   ....[26]....
        /*1360*/ 	.word	0x0002c8e0


	//   ....[27]....
        /*1364*/ 	.word	0x0002c930


	//   ....[28]....
        /*1368*/ 	.word	0x0002c980


	//   ....[29]....
        /*136c*/ 	.word	0x0002ca10


	//   ....[30]....
        /*1370*/ 	.word	0x0002caa0


	//   ....[31]....
        /*1374*/ 	.word	0x0002caf0


	//   ....[32]....
        /*1378*/ 	.word	0x0002cb40


	//   ....[33]....
        /*137c*/ 	.word	0x0002cc40


	//   ....[34]....
        /*1380*/ 	.word	0x0002ccf0


	//   ....[35]....
        /*1384*/ 	.word	0x0002cd50


	//   ....[36]....
        /*1388*/ 	.word	0x0002cdd0


	//   ....[37]....
        /*138c*/ 	.word	0x0002cea0


	//   ....[38]....
        /*1390*/ 	.word	0x0002cef0


	//   ....[39]....
        /*1394*/ 	.word	0x0002cf40


	//   ....[40]....
        /*1398*/ 	.word	0x0002cf90


	//   ....[41]....
        /*139c*/ 	.word	0x0002d0b0


	//   ....[42]....
        /*13a0*/ 	.word	0x0002d150


	//   ....[43]....
        /*13a4*/ 	.word	0x0002d1b0


	//   ....[44]....
        /*13a8*/ 	.word	0x0002d230


	//   ....[45]....
        /*13ac*/ 	.word	0x0002d2b0


	//   ....[46]....
        /*13b0*/ 	.word	0x0002d300


	//   ....[47]....
        /*13b4*/ 	.word	0x0002d350


	//   ....[48]....
        /*13b8*/ 	.word	0x0002d3a0


	//   ....[49]....
        /*13bc*/ 	.word	0x0002d7f0


	//   ....[50]....
        /*13c0*/ 	.word	0x0002d910


	//   ....[51]....
        /*13c4*/ 	.word	0x0002da40


	//   ....[52]....
        /*13c8*/ 	.word	0x0002db60


	//   ....[53]....
        /*13cc*/ 	.word	0x0002dc90


	//   ....[54]....
        /*13d0*/ 	.word	0x0002ddb0


	//   ....[55]....
        /*13d4*/ 	.word	0x0002dee0


	//   ....[56]....
        /*13d8*/ 	.word	0x0002e000


	//   ....[57]....
        /*13dc*/ 	.word	0x0002e130


	//   ....[58]....
        /*13e0*/ 	.word	0x0002e250


	//   ....[59]....
        /*13e4*/ 	.word	0x0002e310


	//   ....[60]....
        /*13e8*/ 	.word	0x0002e360


	//   ....[61]....
        /*13ec*/ 	.word	0x0002e3e0


	//   ....[62]....
        /*13f0*/ 	.word	0x0002e450


	//   ....[63]....
        /*13f4*/ 	.word	0x0002e4b0


	//   ....[64]....
        /*13f8*/ 	.word	0x0002e500


	//   ....[65]....
        /*13fc*/ 	.word	0x0002e580


	//   ....[66]....
        /*1400*/ 	.word	0x0002e5f0


	//   ....[67]....
        /*1404*/ 	.word	0x0002e650


	//   ....[68]....
        /*1408*/ 	.word	0x0002e6a0


	//   ....[69]....
        /*140c*/ 	.word	0x0002e720


	//   ....[70]....
        /*1410*/ 	.word	0x0002e790


	//   ....[71]....
        /*1414*/ 	.word	0x0002e7f0


	//   ....[72]....
        /*1418*/ 	.word	0x0002e840


	//   ....[73]....
        /*141c*/ 	.word	0x0002e8c0


	//   ....[74]....
        /*1420*/ 	.word	0x0002e930


	//   ....[75]....
        /*1424*/ 	.word	0x0002e990


	//   ....[76]....
        /*1428*/ 	.word	0x0002e9e0


	//   ....[77]....
        /*142c*/ 	.word	0x0002ea60


	//   ....[78]....
        /*1430*/ 	.word	0x0002ead0


	//   ....[79]....
        /*1434*/ 	.word	0x0002eb30


	//   ....[80]....
        /*1438*/ 	.word	0x0002eb80


	//   ....[81]....
        /*143c*/ 	.word	0x0002ec00


	//   ....[82]....
        /*1440*/ 	.word	0x0002ec70


	//   ....[83]....
        /*1444*/ 	.word	0x0002ecd0


	//   ....[84]....
        /*1448*/ 	.word	0x0002ed20


	//   ....[85]....
        /*144c*/ 	.word	0x0002eda0


	//   ....[86]....
        /*1450*/ 	.word	0x0002ee10


	//   ....[87]....
        /*1454*/ 	.word	0x0002ee70


	//   ....[88]....
        /*1458*/ 	.word	0x0002eec0


	//   ....[89]....
        /*145c*/ 	.word	0x0002ef30


	//   ....[90]....
        /*1460*/ 	.word	0x0002ef90


	//   ....[91]....
        /*1464*/ 	.word	0x0002eff0


	//   ....[92]....
        /*1468*/ 	.word	0x0002f040


	//   ....[93]....
        /*146c*/ 	.word	0x0002f0a0


	//   ....[94]....
        /*1470*/ 	.word	0x0002f0f0


	//   ....[95]....
        /*1474*/ 	.word	0x0002f150


	//   ....[96]....
        /*1478*/ 	.word	0x0002f1a0


	//   ....[97]....
        /*147c*/ 	.word	0x0002f220


	//   ....[98]....
        /*1480*/ 	.word	0x0002f290


	//   ....[99]....
        /*1484*/ 	.word	0x0002f2f0


	//   ....[100]....
        /*1488*/ 	.word	0x0002f340


	//   ....[101]....
        /*148c*/ 	.word	0x0002f3a0


	//   ....[102]....
        /*1490*/ 	.word	0x0002f3f0


	//   ....[103]....
        /*1494*/ 	.word	0x0002f450


	//   ....[104]....
        /*1498*/ 	.word	0x0002f4a0


	//   ....[105]....
        /*149c*/ 	.word	0x0002f500


	//   ....[106]....
        /*14a0*/ 	.word	0x0002f550


	//   ....[107]....
        /*14a4*/ 	.word	0x0002f5b0


	//   ....[108]....
        /*14a8*/ 	.word	0x0002f600


	//   ....[109]....
        /*14ac*/ 	.word	0x0002f660


	//   ....[110]....
        /*14b0*/ 	.word	0x0002f6b0


	//   ....[111]....
        /*14b4*/ 	.word	0x0002f710


	//   ....[112]....
        /*14b8*/ 	.word	0x0002f760


	//   ....[113]....
        /*14bc*/ 	.word	0x0002f7c0


	//   ....[114]....
        /*14c0*/ 	.word	0x0002f810


	//   ....[115]....
        /*14c4*/ 	.word	0x0002f870


	//   ....[116]....
        /*14c8*/ 	.word	0x0002f8c0


	//   ....[117]....
        /*14cc*/ 	.word	0x0002f940


	//   ....[118]....
        /*14d0*/ 	.word	0x0002f9b0


	//   ....[119]....
        /*14d4*/ 	.word	0x0002fa10


	//   ....[120]....
        /*14d8*/ 	.word	0x0002fa60


	//   ....[121]....
        /*14dc*/ 	.word	0x0002fae0


	//   ....[122]....
        /*14e0*/ 	.word	0x0002fb50


	//   ....[123]....
        /*14e4*/ 	.word	0x0002fbb0


	//   ....[124]....
        /*14e8*/ 	.word	0x0002fc00


	//   ....[125]....
        /*14ec*/ 	.word	0x0002fc80


	//   ....[126]....
        /*14f0*/ 	.word	0x0002fcf0


	//   ....[127]....
        /*14f4*/ 	.word	0x0002fd50


	//   ....[128]....
        /*14f8*/ 	.word	0x0002fda0


	//   ....[129]....
        /*14fc*/ 	.word	0x0002fe20


	//   ....[130]....
        /*1500*/ 	.word	0x0002fe90


	//   ....[131]....
        /*1504*/ 	.word	0x0002fef0


	//   ....[132]....
        /*1508*/ 	.word	0x0002ff40


	//   ....[133]....
        /*150c*/ 	.word	0x0002ffc0


	//   ....[134]....
        /*1510*/ 	.word	0x00030030


	//   ....[135]....
        /*1514*/ 	.word	0x00030090


	//   ....[136]....
        /*1518*/ 	.word	0x000300e0


	//   ....[137]....
        /*151c*/ 	.word	0x00030160


	//   ....[138]....
        /*1520*/ 	.word	0x000301d0


	//   ....[139]....
        /*1524*/ 	.word	0x00030230


	//   ....[140]....
        /*1528*/ 	.word	0x00030280


	//   ....[141]....
        /*152c*/ 	.word	0x000302e0


	//   ....[142]....
        /*1530*/ 	.word	0x00030330


	//   ....[143]....
        /*1534*/ 	.word	0x00030390


	//   ....[144]....
        /*1538*/ 	.word	0x000303e0


	//   ....[145]....
        /*153c*/ 	.word	0x00030440


	//   ....[146]....
        /*1540*/ 	.word	0x00030490


	//   ....[147]....
        /*1544*/ 	.word	0x000304f0


	//   ....[148]....
        /*1548*/ 	.word	0x00030540


	//   ....[149]....
        /*154c*/ 	.word	0x000305c0


	//   ....[150]....
        /*1550*/ 	.word	0x00030630


	//   ....[151]....
        /*1554*/ 	.word	0x00030690


	//   ....[152]....
        /*1558*/ 	.word	0x000306e0


	//   ....[153]....
        /*155c*/ 	.word	0x00030760


	//   ....[154]....
        /*1560*/ 	.word	0x000307d0


	//   ....[155]....
        /*1564*/ 	.word	0x00030830


	//   ....[156]....
        /*1568*/ 	.word	0x00030880


	//   ....[157]....
        /*156c*/ 	.word	0x00030900


	//   ....[158]....
        /*1570*/ 	.word	0x00030970


	//   ....[159]....
        /*1574*/ 	.word	0x000309d0


	//   ....[160]....
        /*1578*/ 	.word	0x00030a20


	//   ....[161]....
        /*157c*/ 	.word	0x00030aa0


	//   ....[162]....
        /*1580*/ 	.word	0x00030b10


	//   ....[163]....
        /*1584*/ 	.word	0x00030b70


	//   ....[164]....
        /*1588*/ 	.word	0x00030bc0


	//   ....[165]....
        /*158c*/ 	.word	0x00030c40


	//   ....[166]....
        /*1590*/ 	.word	0x00030cb0


	//   ....[167]....
        /*1594*/ 	.word	0x00030d10


	//   ....[168]....
        /*1598*/ 	.word	0x00030d60


	//   ....[169]....
        /*159c*/ 	.word	0x00030dc0


	//   ....[170]....
        /*15a0*/ 	.word	0x00030e30


	//   ....[171]....
        /*15a4*/ 	.word	0x00030e90


	//   ....[172]....
        /*15a8*/ 	.word	0x00030ee0


	//   ....[173]....
        /*15ac*/ 	.word	0x00030f60


	//   ....[174]....
        /*15b0*/ 	.word	0x00031030


	//   ....[175]....
        /*15b4*/ 	.word	0x000310b0


	//   ....[176]....
        /*15b8*/ 	.word	0x00031160


	//   ....[177]....
        /*15bc*/ 	.word	0x00031400


	//   ....[178]....
        /*15c0*/ 	.word	0x00031450


	//   ....[179]....
        /*15c4*/ 	.word	0x000314e0


	//   ....[180]....
        /*15c8*/ 	.word	0x00031570


	//   ....[181]....
        /*15cc*/ 	.word	0x00031600


	//   ....[182]....
        /*15d0*/ 	.word	0x00031690


	//   ....[183]....
        /*15d4*/ 	.word	0x00031720


	//   ....[184]....
        /*15d8*/ 	.word	0x000317b0


	//   ....[185]....
        /*15dc*/ 	.word	0x00031830


	//   ....[186]....
        /*15e0*/ 	.word	0x00031880


	//   ....[187]....
        /*15e4*/ 	.word	0x00031920


	//   ....[188]....
        /*15e8*/ 	.word	0x000319b0


	//   ....[189]....
        /*15ec*/ 	.word	0x00031a40


	//   ....[190]....
        /*15f0*/ 	.word	0x00031a90


	//   ....[191]....
        /*15f4*/ 	.word	0x00031b20


	//   ....[192]....
        /*15f8*/ 	.word	0x00031bb0


	//   ....[193]....
        /*15fc*/ 	.word	0x00031c40


	//   ....[194]....
        /*1600*/ 	.word	0x00031cd0


	//   ....[195]....
        /*1604*/ 	.word	0x00031d60


	//   ....[196]....
        /*1608*/ 	.word	0x00031df0


	//   ....[197]....
        /*160c*/ 	.word	0x00031eb0


	//   ....[198]....
        /*1610*/ 	.word	0x00032190


	//   ....[199]....
        /*1614*/ 	.word	0x000323b0


	//   ....[200]....
        /*1618*/ 	.word	0x00032400


	//   ....[201]....
        /*161c*/ 	.word	0x00032460


	//   ....[202]....
        /*1620*/ 	.word	0x00032500


	//   ....[203]....
        /*1624*/ 	.word	0x000325c0


	//   ....[204]....
        /*1628*/ 	.word	0x000326d0


	//   ....[205]....
        /*162c*/ 	.word	0x00032730


	//   ....[206]....
        /*1630*/ 	.word	0x00032830


	//   ....[207]....
        /*1634*/ 	.word	0x00032890


	//   ....[208]....
        /*1638*/ 	.word	0x00032990


	//   ....[209]....
        /*163c*/ 	.word	0x000329f0


	//   ....[210]....
        /*1640*/ 	.word	0x00032af0


	//   ....[211]....
        /*1644*/ 	.word	0x00032b50


	//   ....[212]....
        /*1648*/ 	.word	0x00032c30


	//   ....[213]....
        /*164c*/ 	.word	0x00032cb0


	//   ....[214]....
        /*1650*/ 	.word	0x00032d90


	//   ....[215]....
        /*1654*/ 	.word	0x00033070


	//   ....[216]....
        /*1658*/ 	.word	0x00033110


	//   ....[217]....
        /*165c*/ 	.word	0x000332b0


	//   ....[218]....
        /*1660*/ 	.word	0x00033330


	//   ....[219]....
        /*1664*/ 	.word	0x000333b0


	//   ....[220]....
        /*1668*/ 	.word	0x00033430


	//   ....[221]....
        /*166c*/ 	.word	0x000334b0


	//   ....[222]....
        /*1670*/ 	.word	0x00033540


	//   ....[223]....
        /*1674*/ 	.word	0x000335e0


	//   ....[224]....
        /*1678*/ 	.word	0x00033690


	//   ....[225]....
        /*167c*/ 	.word	0x00033710


	//   ....[226]....
        /*1680*/ 	.word	0x00033790


	//   ....[227]....
        /*1684*/ 	.word	0x00033810


	//   ....[228]....
        /*1688*/ 	.word	0x000338a0


	//   ....[229]....
        /*168c*/ 	.word	0x00033920


	//   ....[230]....
        /*1690*/ 	.word	0x000339d0


	//   ....[231]....
        /*1694*/ 	.word	0x00033a20


	//   ....[232]....
        /*1698*/ 	.word	0x00033ae0


	//   ....[233]....
        /*169c*/ 	.word	0x00033c10


	//----- nvinfo : EIATTR_REG_RECONFIG
	.align		4
.L_489:
        /*16a0*/ 	.byte	0x01, 0x54
	.zero		2


	//----- nvinfo : EIATTR_SYSCALL_OFFSETS
	.align		4
        /*16a4*/ 	.byte	0x04, 0x46
        /*16a6*/ 	.short	(.L_491 - .L_490)


	//   ....[0]....
.L_490:
        /*16a8*/ 	.word	0x00002400


	//   ....[1]....
        /*16ac*/ 	.word	0x00002550


	//   ....[2]....
        /*16b0*/ 	.word	0x000087c0


	//   ....[3]....
        /*16b4*/ 	.word	0x00008d10


	//   ....[4]....
        /*16b8*/ 	.word	0x00027890


	//   ....[5]....
        /*16bc*/ 	.word	0x00027a20


	//   ....[6]....
        /*16c0*/ 	.word	0x00027b70


	//   ....[7]....
        /*16c4*/ 	.word	0x00027cb0


	//   ....[8]....
        /*16c8*/ 	.word	0x000286c0


	//----- nvinfo : EIATTR_MBARRIER_INSTR_OFFSETS
	.align		4
.L_491:
        /*16cc*/ 	.byte	0x04, 0x39
        /*16ce*/ 	.short	(.L_493 - .L_492)


	//   ....[0]....
.L_492:
        /*16d0*/ 	.word	0x000002d0
        /*16d4*/ 	.word	0x000000ff
        /*16d8*/ 	.word	0x00028400
        /*16dc*/ 	.short	0x0100
        /*16de*/ 	.byte	0x08
	.zero		1


	//   ....[1]....
        /*16e0*/ 	.word	0x000002e0
        /*16e4*/ 	.word	0x000000ff
        /*16e8*/ 	.word	0x00028420
        /*16ec*/ 	.short	0x0100
        /*16ee*/ 	.byte	0x08
	.zero		1


	//   ....[2]....
        /*16f0*/ 	.word	0x000003d0
        /*16f4*/ 	.word	0x000000ff
        /*16f8*/ 	.word	0x00028430
        /*16fc*/ 	.short	0x0100
        /*16fe*/ 	.byte	0x08
	.zero		1


	//   ....[3]....
        /*1700*/ 	.word	0x000003e0
        /*1704*/ 	.word	0x000000ff
        /*1708*/ 	.word	0x00028440
        /*170c*/ 	.short	0x0100
        /*170e*/ 	.byte	0x08
	.zero		1


	//   ....[4]....
        /*1710*/ 	.word	0x000003f0
        /*1714*/ 	.word	0x000000ff
        /*1718*/ 	.word	0x00028438
        /*171c*/ 	.short	0x0100
        /*171e*/ 	.byte	0x08
	.zero		1


	//   ....[5]....
        /*1720*/ 	.word	0x00000400
        /*1724*/ 	.word	0x000000ff
        /*1728*/ 	.word	0x00028448
        /*172c*/ 	.short	0x0100
        /*172e*/ 	.byte	0x08
	.zero		1


	//   ....[6]....
        /*1730*/ 	.word	0x00000530
        /*1734*/ 	.word	0x000000ff
        /*1738*/ 	.word	0x00028450
        /*173c*/ 	.short	0x0100
        /*173e*/ 	.byte	0x08
	.zero		1


	//   ....[7]....
        /*1740*/ 	.word	0x00000540
        /*1744*/ 	.word	0x000000ff
        /*1748*/ 	.word	0x00028460
        /*174c*/ 	.short	0x0100
        /*174e*/ 	.byte	0x08
	.zero		1


	//   ....[8]....
        /*1750*/ 	.word	0x00000550
        /*1754*/ 	.word	0x000000ff
        /*1758*/ 	.word	0x00028458
        /*175c*/ 	.short	0x0100
        /*175e*/ 	.byte	0x08
	.zero		1


	//   ....[9]....
        /*1760*/ 	.word	0x00000560
        /*1764*/ 	.word	0x000000ff
        /*1768*/ 	.word	0x00028468
        /*176c*/ 	.short	0x0100
        /*176e*/ 	.byte	0x08
	.zero		1


	//   ....[10]....
        /*1770*/ 	.word	0x00000650
        /*1774*/ 	.word	0x000000ff
        /*1778*/ 	.word	0x00028470
        /*177c*/ 	.short	0x0100
        /*177e*/ 	.byte	0x06
	.zero		1


	//   ....[11]....
        /*1780*/ 	.word	0x00000660
        /*1784*/ 	.word	0x000000ff
        /*1788*/ 	.word	0x00028480
        /*178c*/ 	.short	0x0100
        /*178e*/ 	.byte	0x06
	.zero		1


	//   ....[12]....
        /*1790*/ 	.word	0x00000670
        /*1794*/ 	.word	0x000000ff
        /*1798*/ 	.word	0x00028478
        /*179c*/ 	.short	0x0100
        /*179e*/ 	.byte	0x06
	.zero		1


	//   ....[13]....
        /*17a0*/ 	.word	0x00000680
        /*17a4*/ 	.word	0x000000ff
        /*17a8*/ 	.word	0x00028488
        /*17ac*/ 	.short	0x0100
        /*17ae*/ 	.byte	0x06
	.zero		1


	//   ....[14]....
        /*17b0*/ 	.word	0x000007b0
        /*17b4*/ 	.word	0x000000ff
        /*17b8*/ 	.word	0x00028490
        /*17bc*/ 	.short	0x0100
        /*17be*/ 	.byte	0x08
	.zero		1


	//   ....[15]....
        /*17c0*/ 	.word	0x000007c0
        /*17c4*/ 	.word	0x000000ff
        /*17c8*/ 	.word	0x000284a0
        /*17cc*/ 	.short	0x0100
        /*17ce*/ 	.byte	0x08
	.zero		1


	//   ....[16]....
        /*17d0*/ 	.word	0x000007d0
        /*17d4*/ 	.word	0x000000ff
        /*17d8*/ 	.word	0x00028498
        /*17dc*/ 	.short	0x0100
        /*17de*/ 	.byte	0x08
	.zero		1


	//   ....[17]....
        /*17e0*/ 	.word	0x000007e0
        /*17e4*/ 	.word	0x000000ff
        /*17e8*/ 	.word	0x000284a8
        /*17ec*/ 	.short	0x0100
        /*17ee*/ 	.byte	0x08
	.zero		1


	//   ....[18]....
        /*17f0*/ 	.word	0x00000910
        /*17f4*/ 	.word	0x000000ff
        /*17f8*/ 	.word	0x000284b0
        /*17fc*/ 	.short	0x0100
        /*17fe*/ 	.byte	0x08
	.zero		1


	//   ....[19]....
        /*1800*/ 	.word	0x00000920
        /*1804*/ 	.word	0x000000ff
        /*1808*/ 	.word	0x000284c0
        /*180c*/ 	.short	0x0100
        /*180e*/ 	.byte	0x08
	.zero		1


	//   ....[20]....
        /*1810*/ 	.word	0x00000930
        /*1814*/ 	.word	0x000000ff
        /*1818*/ 	.word	0x000284b8
        /*181c*/ 	.short	0x0100
        /*181e*/ 	.byte	0x08
	.zero		1


	//   ....[21]....
        /*1820*/ 	.word	0x00000940
        /*1824*/ 	.word	0x000000ff
        /*1828*/ 	.word	0x000284c8
        /*182c*/ 	.short	0x0100
        /*182e*/ 	.byte	0x08
	.zero		1


	//   ....[22]....
        /*1830*/ 	.word	0x00003300
        /*1834*/ 	.word	0x0000005b
        /*1838*/ 	.word	0x00028490
        /*183c*/ 	.short	0x010a
        /*183e*/ 	.byte	0x3f
	.zero		1


	//   ....[23]....
        /*1840*/ 	.word	0x00005350
        /*1844*/ 	.word	0x0000005b
        /*1848*/ 	.word	0x00028490
        /*184c*/ 	.short	0x010a
        /*184e*/ 	.byte	0x3f
	.zero		1


	//   ....[24]....
        /*1850*/ 	.word	0x00007450
        /*1854*/ 	.word	0x0000005b
        /*1858*/ 	.word	0x00028490
        /*185c*/ 	.short	0x010a
        /*185e*/ 	.byte	0x3f
	.zero		1


	//   ....[25]....
        /*1860*/ 	.word	0x00007660
        /*1864*/ 	.word	0x00000004
        /*1868*/ 	.word	0x00000000
        /*186c*/ 	.short	0x0101
        /*186e*/ 	.byte	0x3f
	.zero		1


	//   ....[26]....
        /*1870*/ 	.word	0x000076a0
        /*1874*/ 	.word	0x0000005b
        /*1878*/ 	.word	0x000284b0
        /*187c*/ 	.short	0x010a
        /*187e*/ 	.byte	0x3f
	.zero		1


	//   ....[27]....
        /*1880*/ 	.word	0x00007a50
        /*1884*/ 	.word	0x0000005b
        /*1888*/ 	.word	0x00000000
        /*188c*/ 	.short	0x0101
        /*188e*/ 	.byte	0x3f
	.zero		1


	//   ....[28]....
        /*1890*/ 	.word	0x00008a90
        /*1894*/ 	.word	0x00000010
        /*1898*/ 	.word	0x00028400
        /*189c*/ 	.short	0x010a
        /*189e*/ 	.byte	0x3f
	.zero		1


	//   ....[29]....
        /*18a0*/ 	.word	0x00008ae0
        /*18a4*/ 	.word	0x00000010
        /*18a8*/ 	.word	0x00028400
        /*18ac*/ 	.short	0x010a
        /*18ae*/ 	.byte	0x3f
	.zero		1


	//   ....[30]....
        /*18b0*/ 	.word	0x00009830
        /*18b4*/ 	.word	0x00000010
        /*18b8*/ 	.word	0x00028400
        /*18bc*/ 	.short	0x010a
        /*18be*/ 	.byte	0x3f
	.zero		1


	//   ....[31]....
        /*18c0*/ 	.word	0x0000dfe0
        /*18c4*/ 	.word	0x00000010
        /*18c8*/ 	.word	0x00028400
        /*18cc*/ 	.short	0x010a
        /*18ce*/ 	.byte	0x3f
	.zero		1


	//   ....[32]....
        /*18d0*/ 	.word	0x00012150
        /*18d4*/ 	.word	0x0000000b
        /*18d8*/ 	.word	0x00028430
        /*18dc*/ 	.short	0x010a
        /*18de*/ 	.byte	0x3f
	.zero		1


	//   ....[33]....
        /*18e0*/ 	.word	0x000121c0
        /*18e4*/ 	.word	0x0000000b
        /*18e8*/ 	.word	0x00028430
        /*18ec*/ 	.short	0x010a
        /*18ee*/ 	.byte	0x3f
	.zero		1


	//   ....[34]....
        /*18f0*/ 	.word	0x00012a10
        /*18f4*/ 	.word	0x00000005
        /*18f8*/ 	.word	0x00000000
        /*18fc*/ 	.short	0x0101
        /*18fe*/ 	.byte	0x3f
	.zero		1


	//   ....[35]....
        /*1900*/ 	.word	0x00014d00
        /*1904*/ 	.word	0x00000006
        /*1908*/ 	.word	0x00028430
        /*190c*/ 	.short	0x010a
        /*190e*/ 	.byte	0x3f
	.zero		1


	//   ....[36]....
        /*1910*/ 	.word	0x00014d50
        /*1914*/ 	.word	0x00000006
        /*1918*/ 	.word	0x00028430
        /*191c*/ 	.short	0x010a
        /*191e*/ 	.byte	0x3f
	.zero		1


	//   ....[37]....
        /*1920*/ 	.word	0x00015160
        /*1924*/ 	.word	0x00000007
        /*1928*/ 	.word	0x00028450
        /*192c*/ 	.short	0x010a
        /*192e*/ 	.byte	0x3f
	.zero		1


	//   ....[38]....
        /*1930*/ 	.word	0x000151a0
        /*1934*/ 	.word	0x00000007
        /*1938*/ 	.word	0x00028450
        /*193c*/ 	.short	0x010a
        /*193e*/ 	.byte	0x3f
	.zero		1


	//   ....[39]....
        /*1940*/ 	.word	0x00015810
        /*1944*/ 	.word	0x00000006
        /*1948*/ 	.word	0x00000000
        /*194c*/ 	.short	0x0101
        /*194e*/ 	.byte	0x3f
	.zero		1


	//   ....[40]....
        /*1950*/ 	.word	0x00016c90
        /*1954*/ 	.word	0x000000b1
        /*1958*/ 	.word	0x00000000
        /*195c*/ 	.short	0x0101
        /*195e*/ 	.byte	0x3f
	.zero		1


	//   ....[41]....
        /*1960*/ 	.word	0x00017900
        /*1964*/ 	.word	0x00000006
        /*1968*/ 	.word	0x00028430
        /*196c*/ 	.short	0x010a
        /*196e*/ 	.byte	0x3f
	.zero		1


	//   ....[42]....
        /*1970*/ 	.word	0x00017950
        /*1974*/ 	.word	0x00000006
        /*1978*/ 	.word	0x00028430
        /*197c*/ 	.short	0x010a
        /*197e*/ 	.byte	0x3f
	.zero		1


	//   ....[43]....
        /*1980*/ 	.word	0x00017d90
        /*1984*/ 	.word	0x00000007
        /*1988*/ 	.word	0x00028450
        /*198c*/ 	.short	0x010a
        /*198e*/ 	.byte	0x3f
	.zero		1


	//   ....[44]....
        /*1990*/ 	.word	0x00017dd0
        /*1994*/ 	.word	0x00000007
        /*1998*/ 	.word	0x00028450
        /*199c*/ 	.short	0x010a
        /*199e*/ 	.byte	0x3f
	.zero		1


	//   ....[45]....
        /*19a0*/ 	.word	0x00018cb0
        /*19a4*/ 	.word	0x000000b3
        /*19a8*/ 	.word	0x00000000
        /*19ac*/ 	.short	0x0101
        /*19ae*/ 	.byte	0x3f
	.zero		1


	//   ....[46]....
        /*19b0*/ 	.word	0x00018e70
        /*19b4*/ 	.word	0x000000b2
        /*19b8*/ 	.word	0x00000000
        /*19bc*/ 	.short	0x0101
        /*19be*/ 	.byte	0x3f
	.zero		1


	//   ....[47]....
        /*19c0*/ 	.word	0x00019860
        /*19c4*/ 	.word	0x00000006
        /*19c8*/ 	.word	0x00028430
        /*19cc*/ 	.short	0x010a
        /*19ce*/ 	.byte	0x3f
	.zero		1


	//   ....[48]....
        /*19d0*/ 	.word	0x000198b0
        /*19d4*/ 	.word	0x00000006
        /*19d8*/ 	.word	0x00028430
        /*19dc*/ 	.short	0x010a
        /*19de*/ 	.byte	0x3f
	.zero		1


	//   ....[49]....
        /*19e0*/ 	.word	0x00019cf0
        /*19e4*/ 	.word	0x00000007
        /*19e8*/ 	.word	0x00028450
        /*19ec*/ 	.short	0x010a
        /*19ee*/ 	.byte	0x3f
	.zero		1


	//   ....[50]....
        /*19f0*/ 	.word	0x00019d30
        /*19f4*/ 	.word	0x00000007
        /*19f8*/ 	.word	0x00028450
        /*19fc*/ 	.short	0x010a
        /*19fe*/ 	.byte	0x3f
	.zero		1


	//   ....[51]....
        /*1a00*/ 	.word	0x0001a390
        /*1a04*/ 	.word	0x00000007
        /*1a08*/ 	.word	0x00000000
        /*1a0c*/ 	.short	0x0101
        /*1a0e*/ 	.byte	0x3f
	.zero		1


	//   ....[52]....
        /*1a10*/ 	.word	0x0001b820
        /*1a14*/ 	.word	0x000000b0
        /*1a18*/ 	.word	0x00000000
        /*1a1c*/ 	.short	0x0101
        /*1a1e*/ 	.byte	0x3f
	.zero		1


	//   ....[53]....
        /*1a20*/ 	.word	0x0001c150
        /*1a24*/ 	.word	0x0000000a
        /*1a28*/ 	.word	0x00028450
        /*1a2c*/ 	.short	0x010a
        /*1a2e*/ 	.byte	0x3f
	.zero		1


	//   ....[54]....
        /*1a30*/ 	.word	0x0001c190
        /*1a34*/ 	.word	0x0000000a
        /*1a38*/ 	.word	0x00028450
        /*1a3c*/ 	.short	0x010a
        /*1a3e*/ 	.byte	0x3f
	.zero		1


	//   ....[55]....
        /*1a40*/ 	.word	0x0001c6b0
        /*1a44*/ 	.word	0x00000000
        /*1a48*/ 	.word	0x00000000
        /*1a4c*/ 	.short	0x0101
        /*1a4e*/ 	.byte	0x3f
	.zero		1


	//   ....[56]....
        /*1a50*/ 	.word	0x00020490
        /*1a54*/ 	.word	0x00000008
        /*1a58*/ 	.word	0x00000000
        /*1a5c*/ 	.short	0x0101
        /*1a5e*/ 	.byte	0x3f
	.zero		1


	//   ....[57]....
        /*1a60*/ 	.word	0x00020dc0
        /*1a64*/ 	.word	0x0000000e
        /*1a68*/ 	.word	0x00000000
        /*1a6c*/ 	.short	0x0101
        /*1a6e*/ 	.byte	0x3f
	.zero		1


	//   ....[58]....
        /*1a70*/ 	.word	0x00025f80
        /*1a74*/ 	.word	0x00000012
        /*1a78*/ 	.word	0x00028420
        /*1a7c*/ 	.short	0x010a
        /*1a7e*/ 	.byte	0x3f
	.zero		1


	//   ....[59]....
        /*1a80*/ 	.word	0x00026050
        /*1a84*/ 	.word	0x00000007
        /*1a88*/ 	.word	0x000284a0
        /*1a8c*/ 	.short	0x010a
        /*1a8e*/ 	.byte	0x3f
	.zero		1


	//   ....[60]....
        /*1a90*/ 	.word	0x00026390
        /*1a94*/ 	.word	0x00000007
        /*1a98*/ 	.word	0x000284c0
        /*1a9c*/ 	.short	0x010a
        /*1a9e*/ 	.byte	0x3f
	.zero		1


	//   ....[61]....
        /*1aa0*/ 	.word	0x00026830
        /*1aa4*/ 	.word	0x00000008
        /*1aa8*/ 	.word	0x000284a0
        /*1aac*/ 	.short	0x010a
        /*1aae*/ 	.byte	0x3f
	.zero		1


	//   ....[62]....
        /*1ab0*/ 	.word	0x00026b60
        /*1ab4*/ 	.word	0x00000008
        /*1ab8*/ 	.word	0x000284c0
        /*1abc*/ 	.short	0x010a
        /*1abe*/ 	.byte	0x3f
	.zero		1


	//   ....[63]....
        /*1ac0*/ 	.word	0x000280c0
        /*1ac4*/ 	.word	0x00000000
        /*1ac8*/ 	.word	0x00028480
        /*1acc*/ 	.short	0x010a
        /*1ace*/ 	.byte	0x3f
	.zero		1


	//   ....[64]....
        /*1ad0*/ 	.word	0x000282c0
        /*1ad4*/ 	.word	0x00000000
        /*1ad8*/ 	.word	0x00028440
        /*1adc*/ 	.short	0x010a
        /*1ade*/ 	.byte	0x3f
	.zero		1


	//   ....[65]....
        /*1ae0*/ 	.word	0x00029080
        /*1ae4*/ 	.word	0x00000012
        /*1ae8*/ 	.word	0x00028400
        /*1aec*/ 	.short	0x0107
        /*1aee*/ 	.byte	0x3f
	.zero		1


	//   ....[66]....
        /*1af0*/ 	.word	0x00029180
        /*1af4*/ 	.word	0x00000012
        /*1af8*/ 	.word	0x00028400
        /*1afc*/ 	.short	0x0101
        /*1afe*/ 	.byte	0x3f
	.zero		1


	//   ....[67]....
        /*1b00*/ 	.word	0x000291a0
        /*1b04*/ 	.word	0x00000012
        /*1b08*/ 	.word	0x00028420
        /*1b0c*/ 	.short	0x010a
        /*1b0e*/ 	.byte	0x3f
	.zero		1


	//   ....[68]....
        /*1b10*/ 	.word	0x000294c0
        /*1b14*/ 	.word	0x00000006
        /*1b18*/ 	.word	0x00028480
        /*1b1c*/ 	.short	0x010a
        /*1b1e*/ 	.byte	0x3f
	.zero		1


	//   ....[69]....
        /*1b20*/ 	.word	0x00029820
        /*1b24*/ 	.word	0x00000006
        /*1b28*/ 	.word	0x00028440
        /*1b2c*/ 	.short	0x010a
        /*1b2e*/ 	.byte	0x3f
	.zero		1


	//   ....[70]....
        /*1b30*/ 	.word	0x00029be0
        /*1b34*/ 	.word	0x00000014
        /*1b38*/ 	.word	0x00028470
        /*1b3c*/ 	.short	0x010a
        /*1b3e*/ 	.byte	0x3f
	.zero		1


	//   ....[71]....
        /*1b40*/ 	.word	0x00029c50
        /*1b44*/ 	.word	0x00000014
        /*1b48*/ 	.word	0x00028460
        /*1b4c*/ 	.short	0x010a
        /*1b4e*/ 	.byte	0x3f
	.zero		1


	//   ....[72]....
        /*1b50*/ 	.word	0x0002a260
        /*1b54*/ 	.word	0x00000014
        /*1b58*/ 	.word	0x00028450
        /*1b5c*/ 	.short	0x0101
        /*1b5e*/ 	.byte	0x3f
	.zero		1


	//   ....[73]....
        /*1b60*/ 	.word	0x0002a2e0
        /*1b64*/ 	.word	0x00000014
        /*1b68*/ 	.word	0x00000000
        /*1b6c*/ 	.short	0x0101
        /*1b6e*/ 	.byte	0x3f
	.zero		1


	//   ....[74]....
        /*1b70*/ 	.word	0x0002a520
        /*1b74*/ 	.word	0x00000000
        /*1b78*/ 	.word	0x00028470
        /*1b7c*/ 	.short	0x010a
        /*1b7e*/ 	.byte	0x3f
	.zero		1


	//   ....[75]....
        /*1b80*/ 	.word	0x0002a590
        /*1b84*/ 	.word	0x00000000
        /*1b88*/ 	.word	0x00028460
        /*1b8c*/ 	.short	0x010a
        /*1b8e*/ 	.byte	0x3f
	.zero		1


	//   ....[76]....
        /*1b90*/ 	.word	0x0002ab70
        /*1b94*/ 	.word	0x00000000
        /*1b98*/ 	.word	0x00028450
        /*1b9c*/ 	.short	0x0101
        /*1b9e*/ 	.byte	0x3f
	.zero		1


	//   ....[77]....
        /*1ba0*/ 	.word	0x0002abb0
        /*1ba4*/ 	.word	0x00000000
        /*1ba8*/ 	.word	0x00000000
        /*1bac*/ 	.short	0x0101
        /*1bae*/ 	.byte	0x3f
	.zero		1


	//   ....[78]....
        /*1bb0*/ 	.word	0x0002bf00
        /*1bb4*/ 	.word	0x00000000
        /*1bb8*/ 	.word	0x00028420
        /*1bbc*/ 	.short	0x010a
        /*1bbe*/ 	.byte	0x3f
	.zero		1


	//   ....[79]....
        /*1bc0*/ 	.word	0x0002c0b0
        /*1bc4*/ 	.word	0x00000006
        /*1bc8*/ 	.word	0x00000000
        /*1bcc*/ 	.short	0x010a
        /*1bce*/ 	.byte	0x3f
	.zero		1


	//   ....[80]....
        /*1bd0*/ 	.word	0x0002c120
        /*1bd4*/ 	.word	0x00000007
        /*1bd8*/ 	.word	0x00000000
        /*1bdc*/ 	.short	0x010a
        /*1bde*/ 	.byte	0x3f
	.zero		1


	//   ....[81]....
        /*1be0*/ 	.word	0x0002c180
        /*1be4*/ 	.word	0x00000004
        /*1be8*/ 	.word	0x00028460
        /*1bec*/ 	.short	0x010a
        /*1bee*/ 	.byte	0x3f
	.zero		1


	//   ....[82]....
        /*1bf0*/ 	.word	0x0002c1d0
        /*1bf4*/ 	.word	0x00000003
        /*1bf8*/ 	.word	0x00028460
        /*1bfc*/ 	.short	0x010a
        /*1bfe*/ 	.byte	0x3f
	.zero		1


	//   ....[83]....
        /*1c00*/ 	.word	0x0002c210
        /*1c04*/ 	.word	0x00000004
        /*1c08*/ 	.word	0x00028480
        /*1c0c*/ 	.short	0x010a
        /*1c0e*/ 	.byte	0x3f
	.zero		1


	//   ....[84]....
        /*1c10*/ 	.word	0x0002c230
        /*1c14*/ 	.word	0x00000003
        /*1c18*/ 	.word	0x00028480
        /*1c1c*/ 	.short	0x010a
        /*1c1e*/ 	.byte	0x3f
	.zero		1


	//   ....[85]....
        /*1c20*/ 	.word	0x0002c290
        /*1c24*/ 	.word	0x0000005b
        /*1c28*/ 	.word	0x00028490
        /*1c2c*/ 	.short	0x010a
        /*1c2e*/ 	.byte	0x3f
	.zero		1


	//   ....[86]....
        /*1c30*/ 	.word	0x0002c2e0
        /*1c34*/ 	.word	0x0000005b
        /*1c38*/ 	.word	0x00028490
        /*1c3c*/ 	.short	0x010a
        /*1c3e*/ 	.byte	0x3f
	.zero		1


	//   ....[87]....
        /*1c40*/ 	.word	0x0002c330
        /*1c44*/ 	.word	0x0000005b
        /*1c48*/ 	.word	0x00028490
        /*1c4c*/ 	.short	0x010a
        /*1c4e*/ 	.byte	0x3f
	.zero		1


	//   ....[88]....
        /*1c50*/ 	.word	0x0002c380
        /*1c54*/ 	.word	0x0000005b
        /*1c58*/ 	.word	0x000284b0
        /*1c5c*/ 	.short	0x010a
        /*1c5e*/ 	.byte	0x3f
	.zero		1


	//   ....[89]....
        /*1c60*/ 	.word	0x0002cb80
        /*1c64*/ 	.word	0x00000010
        /*1c68*/ 	.word	0x00028400
        /*1c6c*/ 	.short	0x010a
        /*1c6e*/ 	.byte	0x3f
	.zero		1


	//   ....[90]....
        /*1c70*/ 	.word	0x0002d4b0
        /*1c74*/ 	.word	0x00000010
        /*1c78*/ 	.word	0x00028400
        /*1c7c*/ 	.short	0x010a
        /*1c7e*/ 	.byte	0x3f
	.zero		1


	//   ....[91]....
        /*1c80*/ 	.word	0x0002d500
        /*1c84*/ 	.word	0x0000000b
        /*1c88*/ 	.word	0x00028430
        /*1c8c*/ 	.short	0x010a
        /*1c8e*/ 	.byte	0x3f
	.zero		1


	//   ....[92]....
        /*1c90*/ 	.word	0x0002d550
        /*1c94*/ 	.word	0x00000006
        /*1c98*/ 	.word	0x00028430
        /*1c9c*/ 	.short	0x010a
        /*1c9e*/ 	.byte	0x3f
	.zero		1


	//   ....[93]....
        /*1ca0*/ 	.word	0x0002d5a0
        /*1ca4*/ 	.word	0x00000007
        /*1ca8*/ 	.word	0x00028450
        /*1cac*/ 	.short	0x010a
        /*1cae*/ 	.byte	0x3f
	.zero		1


	//   ....[94]....
        /*1cb0*/ 	.word	0x0002d5f0
        /*1cb4*/ 	.word	0x00000006
        /*1cb8*/ 	.word	0x00028430
        /*1cbc*/ 	.short	0x010a
        /*1cbe*/ 	.byte	0x3f
	.zero		1


	//   ....[95]....
        /*1cc0*/ 	.word	0x0002d640
        /*1cc4*/ 	.word	0x00000007
        /*1cc8*/ 	.word	0x00028450
        /*1ccc*/ 	.short	0x010a
        /*1cce*/ 	.byte	0x3f
	.zero		1


	//   ....[96]....
        /*1cd0*/ 	.word	0x0002d690
        /*1cd4*/ 	.word	0x00000006
        /*1cd8*/ 	.word	0x00028430
        /*1cdc*/ 	.short	0x010a
        /*1cde*/ 	.byte	0x3f
	.zero		1


	//   ....[97]....
        /*1ce0*/ 	.word	0x0002d6e0
        /*1ce4*/ 	.word	0x00000007
        /*1ce8*/ 	.word	0x00028450
        /*1cec*/ 	.short	0x010a
        /*1cee*/ 	.byte	0x3f
	.zero		1


	//   ....[98]....
        /*1cf0*/ 	.word	0x0002d730
        /*1cf4*/ 	.word	0x0000000a
        /*1cf8*/ 	.word	0x00028450
        /*1cfc*/ 	.short	0x010a
        /*1cfe*/ 	.byte	0x3f
	.zero		1


	//   ....[99]....
        /*1d00*/ 	.word	0x00031f70
        /*1d04*/ 	.word	0x00000012
        /*1d08*/ 	.word	0x00028420
        /*1d0c*/ 	.short	0x010a
        /*1d0e*/ 	.byte	0x3f
	.zero		1


	//   ....[100]....
        /*1d10*/ 	.word	0x00031fc0
        /*1d14*/ 	.word	0x00000007
        /*1d18*/ 	.word	0x000284a0
        /*1d1c*/ 	.short	0x010a
        /*1d1e*/ 	.byte	0x3f
	.zero		1


	//   ....[101]....
        /*1d20*/ 	.word	0x00032010
        /*1d24*/ 	.word	0x00000007
        /*1d28*/ 	.word	0x000284c0
        /*1d2c*/ 	.short	0x010a
        /*1d2e*/ 	.byte	0x3f
	.zero		1


	//   ....[102]....
        /*1d30*/ 	.word	0x00032060
        /*1d34*/ 	.word	0x00000008
        /*1d38*/ 	.word	0x000284a0
        /*1d3c*/ 	.short	0x010a
        /*1d3e*/ 	.byte	0x3f
	.zero		1


	//   ....[103]....
        /*1d40*/ 	.word	0x000320b0
        /*1d44*/ 	.word	0x00000008
        /*1d48*/ 	.word	0x000284c0
        /*1d4c*/ 	.short	0x010a
        /*1d4e*/ 	.byte	0x3f
	.zero		1


	//   ....[104]....
        /*1d50*/ 	.word	0x00032250
        /*1d54*/ 	.word	0x00000000
        /*1d58*/ 	.word	0x00028480
        /*1d5c*/ 	.short	0x010a
        /*1d5e*/ 	.byte	0x3f
	.zero		1


	//   ....[105]....
        /*1d60*/ 	.word	0x000322a0
        /*1d64*/ 	.word	0x00000000
        /*1d68*/ 	.word	0x00028440
        /*1d6c*/ 	.short	0x010a
        /*1d6e*/ 	.byte	0x3f
	.zero		1


	//   ....[106]....
        /*1d70*/ 	.word	0x00032dd0
        /*1d74*/ 	.word	0x00000012
        /*1d78*/ 	.word	0x00028420
        /*1d7c*/ 	.short	0x010a
        /*1d7e*/ 	.byte	0x3f
	.zero		1


	//   ....[107]....
        /*1d80*/ 	.word	0x00032e20
        /*1d84*/ 	.word	0x00000006
        /*1d88*/ 	.word	0x00028480
        /*1d8c*/ 	.short	0x010a
        /*1d8e*/ 	.byte	0x3f
	.zero		1


	//   ....[108]....
        /*1d90*/ 	.word	0x00032e70
        /*1d94*/ 	.word	0x00000006
        /*1d98*/ 	.word	0x00028440
        /*1d9c*/ 	.short	0x010a
        /*1d9e*/ 	.byte	0x3f
	.zero		1


	//   ....[109]....
        /*1da0*/ 	.word	0x00032ec0
        /*1da4*/ 	.word	0x00000014
        /*1da8*/ 	.word	0x00028470
        /*1dac*/ 	.short	0x010a
        /*1dae*/ 	.byte	0x3f
	.zero		1


	//   ....[110]....
        /*1db0*/ 	.word	0x00032f10
        /*1db4*/ 	.word	0x00000014
        /*1db8*/ 	.word	0x00028460
        /*1dbc*/ 	.short	0x010a
        /*1dbe*/ 	.byte	0x3f
	.zero		1


	//   ....[111]....
        /*1dc0*/ 	.word	0x00032f60
        /*1dc4*/ 	.word	0x00000000
        /*1dc8*/ 	.word	0x00028470
        /*1dcc*/ 	.short	0x010a
        /*1dce*/ 	.byte	0x3f
	.zero		1


	//   ....[112]....
        /*1dd0*/ 	.word	0x00032fb0
        /*1dd4*/ 	.word	0x00000000
        /*1dd8*/ 	.word	0x00028460
        /*1ddc*/ 	.short	0x010a
        /*1dde*/ 	.byte	0x3f
	.zero		1


	//   ....[113]....
        /*1de0*/ 	.word	0x00033b30
        /*1de4*/ 	.word	0x00000000
        /*1de8*/ 	.word	0x00028420
        /*1dec*/ 	.short	0x010a
        /*1dee*/ 	.byte	0x3f
	.zero		1


	//   ....[114]....
        /*1df0*/ 	.word	0x00033cd0
        /*1df4*/ 	.word	0x00000006
        /*1df8*/ 	.word	0x00000000
        /*1dfc*/ 	.short	0x010a
        /*1dfe*/ 	.byte	0x3f
	.zero		1


	//   ....[115]....
        /*1e00*/ 	.word	0x00033d20
        /*1e04*/ 	.word	0x00000007
        /*1e08*/ 	.word	0x00000000
        /*1e0c*/ 	.short	0x010a
        /*1e0e*/ 	.byte	0x3f
	.zero		1


	//   ....[116]....
        /*1e10*/ 	.word	0x00033d70
        /*1e14*/ 	.word	0x00000004
        /*1e18*/ 	.word	0x00028460
        /*1e1c*/ 	.short	0x010a
        /*1e1e*/ 	.byte	0x3f
	.zero		1


	//   ....[117]....
        /*1e20*/ 	.word	0x00033dc0
        /*1e24*/ 	.word	0x00000003
        /*1e28*/ 	.word	0x00028460
        /*1e2c*/ 	.short	0x010a
        /*1e2e*/ 	.byte	0x3f
	.zero		1


	//   ....[118]....
        /*1e30*/ 	.word	0x00033e10
        /*1e34*/ 	.word	0x00000004
        /*1e38*/ 	.word	0x00028480
        /*1e3c*/ 	.short	0x010a
        /*1e3e*/ 	.byte	0x3f
	.zero		1


	//----- nvinfo : EIATTR_NUM_MBARRIERS
	.align		4
.L_493:
        /*1e40*/ 	.byte	0x03, 0x38
        /*1e42*/ 	.short	0x0016


	//----- nvinfo : EIATTR_EXIT_INSTR_OFFSETS
	.align		4
        /*1e44*/ 	.byte	0x04, 0x1c
        /*1e46*/ 	.short	(.L_495 - .L_494)


	//   ....[0]....
.L_494:
        /*1e48*/ 	.word	0x0002c280


	//----- nvinfo : EIATTR_MAX_THREADS
	.align		4
.L_495:
        /*1e4c*/ 	.byte	0x04, 0x05
        /*1e4e*/ 	.short	(.L_497 - .L_496)
.L_496:
        /*1e50*/ 	.word	0x00000180
        /*1e54*/ 	.word	0x00000001
        /*1e58*/ 	.word	0x00000001


	//----- nvinfo : EIATTR_CRS_STACK_SIZE
	.align		4
.L_497:
        /*1e5c*/ 	.byte	0x04, 0x1e
        /*1e5e*/ 	.short	(.L_499 - .L_498)
.L_498:
        /*1e60*/ 	.word	0x00000000


	//----- nvinfo : EIATTR_CBANK_PARAM_SIZE
	.align		4
.L_499:
        /*1e64*/ 	.byte	0x03, 0x19
        /*1e66*/ 	.short	0x0af0


	//----- nvinfo : EIATTR_PARAM_CBANK
	.align		4
        /*1e68*/ 	.byte	0x04, 0x0a
        /*1e6a*/ 	.short	(.L_501 - .L_500)
	.align		4
.L_500:
        /*1e6c*/ 	.word	index@(.nv.constant0._ZN7cutlass13device_kernelIN5flash11enable_sm90INS1_16FlashAttnFwdSm90INS1_25CollectiveMainloopFwdSm90ILi2EN4cute5tupleIJNS5_1CILi1EEES8_S8_EEENS6_IJNS7_ILi128EEENS7_ILi64EEENS7_ILi256EEEEEELi256ENS_12float_e4m3_tEfNS_4arch4Sm90ELb0ELb1ELb1ELb1ELb0ELb1ELb0ELb1ELb1ELb1ELb1ELb0EEENS1_21CollectiveEpilogueFwdINS6_IJSA_SC_SB_EEES9_NS_10bfloat16_tESG_Li256ELb1ELb1ELb1ELb1EEENS1_36VarlenDynamicPersistentTileSchedulerILi128ELi64ELi256ELi128ELb1ELb1ELb1ELb1ELb0ELb1EEEEEEEEEvNT_6ParamsE)
        /*1e70*/ 	.short	0x0210
        /*1e72*/ 	.short	0x0af0


	//----- nvinfo : EIATTR_SW_WAR
	.align		4
.L_501:
        /*1e74*/ 	.byte	0x04, 0x36
        /*1e76*/ 	.short	(.L_503 - .L_502)
.L_502:
        /*1e78*/ 	.word	0x00000008
.L_503:


//--------------------- .nv.info._ZN7cutlass13device_kernelIN5flash11enable_sm90INS1_16FlashAttnFwdSm90INS1_25CollectiveMainloopFwdSm90ILi2EN4cute5tupleIJNS5_1CILi1EEES8_S8_EEENS6_IJNS7_ILi128EEESA_NS7_ILi256EEEEEELi256ENS_12float_e4m3_tEfNS_4arch4Sm90ELb1ELb0ELb1ELb0ELb0ELb0ELb0ELb1ELb1ELb1ELb1ELb0EEENS1_21CollectiveEpilogueFwdINS6_IJSA_SB_SA_EEES9_NS_10bfloat16_tESF_Li256ELb0ELb1ELb1ELb1EEENS1_19SingleTileSchedulerILb0ELb1ELb1ELi128EEEEEEEEEvNT_6ParamsE --------------------------
	.section	.nv.info._ZN7cutlass13device_kernelIN5flash11enable_sm90INS1_16FlashAttnFwdSm90INS1_25CollectiveMainloopFwdSm90ILi2EN4cute5tupleIJNS5_1CILi1EEES8_S8_EEENS6_IJNS7_ILi128EEESA_NS7_ILi256EEEEEELi256ENS_12float_e4m3_tEfNS_4arch4Sm90ELb1ELb0ELb1ELb0ELb0ELb0ELb0ELb1ELb1ELb1ELb1ELb0EEENS1_21CollectiveEpilogueFwdINS6_IJSA_SB_SA_EEES9_NS_10bfloat16_tESF_Li256ELb0ELb1ELb1ELb1EEENS1_19SingleTileSchedulerILb0ELb1ELb1ELi128EEEEEEEEEvNT_6ParamsE,"",@"SHT_CUDA_INFO"
	.sectionflags	@""
	.align	4


	//----- nvinfo : EIATTR_CUDA_API_VERSION
	.align		4
        /*0000*/ 	.byte	0x04, 0x37
        /*0002*/ 	.short	(.L_505 - .L_504)
.L_504:
        /*0004*/ 	.word	0x00000082


	//----- nvinfo : EIATTR_KPARAM_INFO
	.align		4
.L_505:
        /*0008*/ 	.byte	0x04, 0x17
        /*000a*/ 	.short	(.L_507 - .L_506)
.L_506:
        /*000c*/ 	.word	0x00000000
        /*0010*/ 	.short	0x0000
        /*0012*/ 	.short	0x0070
        /*0014*/ 	.byte	0x00, 0xf0, 0x01, 0x28


	//----- nvinfo : EIATTR_SPARSE_MMA_MASK
	.align		4
.L_507:
        /*0018*/ 	.byte	0x03, 0x50
        /*001a*/ 	.short	0x0000


	//----- nvinfo : EIATTR_MAXREG_COUNT
	.align		4
        /*001c*/ 	.byte	0x03, 0x1b
        /*001e*/ 	.short	0x00a8


	//----- nvinfo : EIATTR_NUM_BARRIERS
	.align		4
        /*0020*/ 	.byte	0x02, 0x4c
        /*0022*/ 	.byte	0x10
	.zero		1


	//----- nvinfo : EIATTR_EXTERNS
	.align		4
        /*0024*/ 	.byte	0x04, 0x0f
        /*0026*/ 	.short	(.L_509 - .L_508)


	//   ....[0]....
	.align		4
.L_508:
        /*0028*/ 	.word	index@(__assertfail)


	//----- nvinfo : EIATTR_ANNOTATIONS
	.align		4
.L_509:
        /*002c*/ 	.byte	0x04, 0x55
        /*002e*/ 	.short	(.L_511 - .L_510)


	//   ....[0]....
.L_510:
        /* <DEDUP_REMOVED lines=19> */


	//----- nvinfo : EIATTR_MERCURY_ISA_VERSION
	.align		4
.L_511:
        /*0150*/ 	.byte	0x03, 0x5f
        /*0152*/ 	.short	0x0101


	//----- nvinfo : EIATTR_INT_WARP_WIDE_INSTR_OFFSETS
	.align		4
        /*0154*/ 	.byte	0x04, 0x31
        /*0156*/ 	.short	(.L_513 - .L_512)


	//   ....[0]....
.L_512:
        /*0158*/ 	.word	0x00000120


	//   ....[1]....
        /*015c*/ 	.word	0x000001c0


	//   ....[2]....
        /*0160*/ 	.word	0x00000230


	//----- nvinfo : EIATTR_COOP_GROUP_MASK_REGIDS
	.align		4
.L_513:
        /*0164*/ 	.byte	0x04, 0x29
        /*0166*/ 	.short	(.L_515 - .L_514)


	//   ....[0]....
.L_514:
        /*0168*/ 	.word	0xffffffff


	//   ....[1]....
        /*016c*/ 	.word	0xffffffff


	//   ....[2]....
        /*0170*/ 	.word	0xffffffff


	//   ....[3]....
        /*0174*/ 	.word	0xffffffff


	//   ....[4]....
        /*0178*/ 	.word	0xffffffff


	//   ....[5]....
        /*017c*/ 	.word	0xffffffff


	//   ....[6]....
        /*0180*/ 	.word	0xffffffff


	//   ....[7]....
        /*0184*/ 	.word	0xffffffff


	//   ....[8]....
        /*0188*/ 	.word	0xffffffff


	//   ....[9]....
        /*018c*/ 	.word	0xffffffff


	//   ....[10]....
        /*0190*/ 	.word	0xffffffff


	//   ....[11]....
        /*0194*/ 	.word	0xffffffff


	//   ....[12]....
        /*0198*/ 	.word	0xffffffff


	//   ....[13]....
        /*019c*/ 	.word	0xffffffff


	//   ....[14]....
        /*01a0*/ 	.word	0xffffffff


	//   ....[15]....
        /*01a4*/ 	.word	0xffffffff


	//   ....[16]....
        /*01a8*/ 	.word	0xffffffff


	//   ....[17]....
        /*01ac*/ 	.word	0xffffffff


	//   ....[18]....
        /*01b0*/ 	.word	0xffffffff


	//   ....[19]....
        /*01b4*/ 	.word	0xffffffff


	//   ....[20]....
        /*01b8*/ 	.word	0xffffffff


	//   ....[21]....
        /*01bc*/ 	.word	0xffffffff


	//   ....[22]....
        /*01c0*/ 	.word	0xffffffff


	//   ....[23]....
        /*01c4*/ 	.word	0xffffffff


	//   ....[24]....
        /*01c8*/ 	.word	0xffffffff


	//   ....[25]....
        /*01cc*/ 	.word	0xffffffff


	//   ....[26]....
        /*01d0*/ 	.word	0xffffffff


	//   ....[27]....
        /*01d4*/ 	.word	0xffffffff


	//   ....[28]....
        /*01d8*/ 	.word	0xffffffff


	//   ....[29]....
        /*01dc*/ 	.word	0xffffffff


	//   ....[30]....
        /*01e0*/ 	.word	0xffffffff


	//   ....[31]....
        /*01e4*/ 	.word	0xffffffff


	//   ....[32]....
        /*01e8*/ 	.word	0xffffffff


	//   ....[33]....
        /*01ec*/ 	.word	0xffffffff


	//   ....[34]....
        /*01f0*/ 	.word	0xffffffff


	//   ....[35]....
        /*01f4*/ 	.word	0xffffffff


	//   ....[36]....
        /*01f8*/ 	.word	0xffffffff


	//   ....[37]....
        /*01fc*/ 	.word	0xffffffff


	//   ....[38]....
        /*0200*/ 	.word	0xffffffff


	//   ....[39]....
        /*0204*/ 	.word	0xffffffff


	//   ....[40]....
        /*0208*/ 	.word	0xffffffff


	//   ....[41]....
        /*020c*/ 	.word	0xffffffff


	//   ....[42]....
        /*0210*/ 	.word	0xffffffff


	//   ....[43]....
        /*0214*/ 	.word	0xffffffff


	//   ....[44]....
        /*0218*/ 	.word	0xffffffff


	//   ....[45]....
        /*021c*/ 	.word	0xffffffff


	//   ....[46]....
        /*0220*/ 	.word	0xffffffff


	//   ....[47]....
        /*0224*/ 	.word	0xffffffff


	//   ....[48]....
        /*0228*/ 	.word	0xffffffff


	//   ....[49]....
        /*022c*/ 	.word	0xffffffff


	//   ....[50]....
        /*0230*/ 	.word	0xffffffff


	//   ....[51]....
        /*0234*/ 	.word	0xffffffff


	//   ....[52]....
        /*0238*/ 	.word	0xffffffff


	//   ....[53]....
        /*023c*/ 	.word	0xffffffff


	//   ....[54]....
        /*0240*/ 	.word	0xffffffff


	//   ....[55]....
        /*0244*/ 	.word	0xffffffff


	//   ....[56]....
        /*0248*/ 	.word	0xffffffff


	//   ....[57]....
        /*024c*/ 	.word	0xffffffff


	//   ....[58]....
        /*0250*/ 	.word	0xffffffff


	//   ....[59]....
        /*0254*/ 	.word	0xffffffff


	//   ....[60]....
        /*0258*/ 	.word	0xffffffff


	//   ....[61]....
        /*025c*/ 	.word	0xffffffff


	//   ....[62]....
        /*0260*/ 	.word	0xffffffff


	//   ....[63]....
        /*0264*/ 	.word	0xffffffff


	//   ....[64]....
        /*0268*/ 	.word	0xffffffff


	//   ....[65]....
        /*026c*/ 	.word	0xffffffff


	//   ....[66]....
        /*0270*/ 	.word	0xffffffff


	//   ....[67]....
        /*0274*/ 	.word	0xffffffff


	//   ....[68]....
        /*0278*/ 	.word	0xffffffff


	//   ....[69]....
        /*027c*/ 	.word	0xffffffff


	//   ....[70]....
        /*0280*/ 	.word	0xffffffff


	//   ....[71]....
        /*0284*/ 	.word	0xffffffff


	//   ....[72]....
        /*0288*/ 	.word	0xffffffff


	//   ....[73]....
        /*028c*/ 	.word	0xffffffff


	//   ....[74]....
        /*0290*/ 	.word	0xffffffff


	//   ....[75]....
        /*0294*/ 	.word	0xffffffff


	//   ....[76]....
        /*0298*/ 	.word	0xffffffff


	//   ....[77]....
        /*029c*/ 	.word	0xffffffff


	//   ....[78]....
        /*02a0*/ 	.word	0xffffffff


	//   ....[79]....
        /*02a4*/ 	.word	0xffffffff


	//   ....[80]....
        /*02a8*/ 	.word	0xffffffff


	//   ....[81]....
        /*02ac*/ 	.word	0xffffffff


	//   ....[82]....
        /*02b0*/ 	.word	0xffffffff


	//   ....[83]....
        /*02b4*/ 	.word	0xffffffff


	//   ....[84]....
        /*02b8*/ 	.word	0xffffffff


	//   ....[85]....
        /*02bc*/ 	.word	0xffffffff


	//   ....[86]....
        /*02c0*/ 	.word	0xffffffff


	//   ....[87]....
        /*02c4*/ 	.word	0xffffffff


	//   ....[88]....
        /*02c8*/ 	.word	0xffffffff


	//   ....[89]....
        /*02cc*/ 	.word	0xffffffff


	//   ....[90]....
        /*02d0*/ 	.word	0xffffffff


	//   ....[91]....
        /*02d4*/ 	.word	0xffffffff


	//   ....[92]....
        /*02d8*/ 	.word	0xffffffff


	//   ....[93]....
        /*02dc*/ 	.word	0xffffffff


	//   ....[94]....
        /*02e0*/ 	.word	0xffffffff


	//   ....[95]....
        /*02e4*/ 	.word	0xffffffff


	//   ....[96]....
        /*02e8*/ 	.word	0xffffffff


	//   ....[97]....
        /*02ec*/ 	.word	0xffffffff


	//   ....[98]....
        /*02f0*/ 	.word	0xffffffff


	//   ....[99]....
        /*02f4*/ 	.word	0xffffffff


	//   ....[100]....
        /*02f8*/ 	.word	0xffffffff


	//   ....[101]....
        /*02fc*/ 	.word	0xffffffff


	//   ....[102]....
        /*0300*/ 	.word	0xffffffff


	//   ....[103]....
        /*0304*/ 	.word	0xffffffff


	//   ....[104]....
        /*0308*/ 	.word	0xffffffff


	//   ....[105]....
        /*030c*/ 	.word	0xffffffff


	//   ....[106]....
        /*0310*/ 	.word	0xffffffff


	//   ....[107]....
        /*0314*/ 	.word	0xffffffff


	//   ....[108]....
        /*0318*/ 	.word	0xffffffff


	//   ....[109]....
        /*031c*/ 	.word	0xffffffff


	//   ....[110]....
        /*0320*/ 	.word	0xffffffff


	//   ....[111]....
        /*0324*/ 	.word	0xffffffff


	//   ....[112]....
        /*0328*/ 	.word	0xffffffff


	//   ....[113]....
        /*032c*/ 	.word	0xffffffff


	//   ....[114]....
        /*0330*/ 	.word	0xffffffff


	//   ....[115]....
        /*0334*/ 	.word	0xffffffff


	//   ....[116]....
        /*0338*/ 	.word	0xffffffff


	//   ....[117]....
        /*033c*/ 	.word	0xffffffff


	//   ....[118]....
        /*0340*/ 	.word	0xffffffff


	//   ....[119]....
        /*0344*/ 	.word	0xffffffff


	//   ....[120]....
        /*0348*/ 	.word	0xffffffff


	//   ....[121]....
        /*034c*/ 	.word	0xffffffff


	//   ....[122]....
        /*0350*/ 	.word	0xffffffff


	//   ....[123]....
        /*0354*/ 	.word	0xffffffff


	//   ....[124]....
        /*0358*/ 	.word	0xffffffff


	//   ....[125]....
        /*035c*/ 	.word	0xffffffff


	//   ....[126]....
        /*0360*/ 	.word	0xffffffff


	//   ....[127]....
        /*0364*/ 	.word	0xffffffff


	//   ....[128]....
        /*0368*/ 	.word	0xffffffff


	//   ....[129]....
        /*036c*/ 	.word	0xffffffff


	//   ....[130]....
        /*0370*/ 	.word	0xffffffff


	//   ....[131]....
        /*0374*/ 	.word	0xffffffff


	//   ....[132]....
        /*0378*/ 	.word	0xffffffff


	//   ....[133]....
        /*037c*/ 	.word	0xffffffff


	//   ....[134]....
        /*0380*/ 	.word	0xffffffff


	//   ....[135]....
        /*0384*/ 	.word	0xffffffff


	//   ....[136]....
        /*0388*/ 	.word	0xffffffff


	//   ....[137]....
        /*038c*/ 	.word	0xffffffff


	//   ....[138]....
        /*0390*/ 	.word	0xffffffff


	//   ....[139]....
        /*0394*/ 	.word	0xffffffff


	//   ....[140]....
        /*0398*/ 	.word	0xffffffff


	//   ....[141]....
        /*039c*/ 	.word	0xffffffff


	//   ....[142]....
        /*03a0*/ 	.word	0xffffffff


	//   ....[143]....
        /*03a4*/ 	.word	0xffffffff


	//   ....[144]....
        /*03a8*/ 	.word	0xffffffff


	//   ....[145]....
        /*03ac*/ 	.word	0xffffffff


	//   ....[146]....
        /*03b0*/ 	.word	0xffffffff


	//   ....[147]....
        /*03b4*/ 	.word	0xffffffff


	//   ....[148]....
        /*03b8*/ 	.word	0xffffffff


	//   ....[149]....
        /*03bc*/ 	.word	0xffffffff


	//   ....[150]....
        /*03c0*/ 	.word	0xffffffff


	//   ....[151]....
        /*03c4*/ 	.word	0xffffffff


	//   ....[152]....
        /*03c8*/ 	.word	0xffffffff


	//   ....[153]....
        /*03cc*/ 	.word	0xffffffff


	//   ....[154]....
        /*03d0*/ 	.word	0xffffffff


	//   ....[155]....
        /*03d4*/ 	.word	0xffffffff


	//   ....[156]....
        /*03d8*/ 	.word	0xffffffff


	//   ....[157]....
        /*03dc*/ 	.word	0xffffffff


	//   ....[158]....
        /*03e0*/ 	.word	0xffffffff


	//   ....[159]....
        /*03e4*/ 	.word	0xffffffff


	//   ....[160]....
        /*03e8*/ 	.word	0xffffffff


	//   ....[161]....
        /*03ec*/ 	.word	0xffffffff


	//   ....[162]....
        /*03f0*/ 	.word	0xffffffff


	//   ....[163]....
        /*03f4*/ 	.word	0xffffffff


	//   ....[164]....
        /*03f8*/ 	.word	0xffffffff


	//   ....[165]....
        /*03fc*/ 	.word	0xffffffff


	//   ....[166]....
        /*0400*/ 	.word	0xffffffff


	//   ....[167]....
        /*0404*/ 	.word	0xffffffff


	//   ....[168]....
        /*0408*/ 	.word	0xffffffff


	//   ....[169]....
        /*040c*/ 	.word	0xffffffff


	//   ....[170]....
        /*0410*/ 	.word	0xffffffff


	//   ....[171]....
        /*0414*/ 	.word	0xffffffff


	//   ....[172]....
        /*0418*/ 	.word	0xffffffff


	//   ....[173]....
        /*041c*/ 	.word	0xffffffff


	//   ....[174]....
        /*0420*/ 	.word	0xffffffff


	//   ....[175]....
        /*0424*/ 	.word	0xffffffff


	//   ....[176]....
        /*0428*/ 	.word	0xffffffff


	//   ....[177]....
        /*042c*/ 	.word	0xffffffff


	//   ....[178]....
        /*0430*/ 	.word	0xffffffff


	//   ....[179]....
        /*0434*/ 	.word	0xffffffff


	//   ....[180]....
        /*0438*/ 	.word	0xffffffff


	//   ....[181]....
        /*043c*/ 	.word	0xffffffff


	//   ....[182]....
        /*0440*/ 	.word	0xffffffff


	//   ....[183]....
        /*0444*/ 	.word	0x0500000f


	//   ....[184]....
        /*0448*/ 	.word	0x0500000f


	//   ....[185]....
        /*044c*/ 	.word	0x0500000f


	//   ....[186]....
        /*0450*/ 	.word	0x0500000f


	//   ....[187]....
        /*0454*/ 	.word	0x0500000f


	//   ....[188]....
        /*0458*/ 	.word	0x0500000f


	//   ....[189]....
        /*045c*/ 	.word	0x0500000f


	//   ....[190]....
        /*0460*/ 	.word	0x0500000f


	//   ....[191]....
        /*0464*/ 	.word	0x0500000f


	//   ....[192]....
        /*0468*/ 	.word	0x0500000f


	//   ....[193]....
        /*046c*/ 	.word	0x0500000f


	//   ....[194]....
        /*0470*/ 	.word	0x0500000f


	//   ....[195]....
        /*0474*/ 	.word	0x0500000f


	//   ....[196]....
        /*0478*/ 	.word	0x0500000f


	//   ....[197]....
        /*047c*/ 	.word	0x0500000f


	//   ....[198]....
        /*0480*/ 	.word	0x0500000f


	//   ....[199]....
        /*0484*/ 	.word	0x0500000f


	//----- nvinfo : EIATTR_COOP_GROUP_INSTR_OFFSETS
	.align		4
.L_515:
        /*0488*/ 	.byte	0x04, 0x28
        /*048a*/ 	.short	(.L_517 - .L_516)


	//   ....[0]....
.L_516:
        /*048c*/ 	.word	0x00000060


	//   ....[1]....
        /*0490*/ 	.word	0x00000130


	//   ....[2]....
        /*0494*/ 	.word	0x000001e0


	//   ....[3]....
        /*0498*/ 	.word	0x000003a0


	//   ....[4]....
        /*049c*/ 	.word	0x00000500


	//   ....[5]....
        /*04a0*/ 	.word	0x00000620


	//   ....[6]....
        /*04a4*/ 	.word	0x00000780


	//   ....[7]....
        /*04a8*/ 	.word	0x000013a0


	//   ....[8]....
        /*04ac*/ 	.word	0x00002310


	//   ....[9]....
        /*04b0*/ 	.word	0x00002380


	//   ....[10]....
        /*04b4*/ 	.word	0x00002da0


	//   ....[11]....
        /*04b8*/ 	.word	0x00002e20


	//   ....[12]....
        /*04bc*/ 	.word	0x000037c0


	//   ....[13]....
        /*04c0*/ 	.word	0x00003850


	//   ....[14]....
        /*04c4*/ 	.word	0x000058b0


	//   ....[15]....
        /*04c8*/ 	.word	0x000058f0


	//   ....[16]....
        /*04cc*/ 	.word	0x00006110


	//   ....[17]....
        /*04d0*/ 	.word	0x000061b0


	//   ....[18]....
        /*04d4*/ 	.word	0x00006b20


	//   ....[19]....
        /*04d8*/ 	.word	0x00006b90


	//   ....[20]....
        /*04dc*/ 	.word	0x000091e0


	//   ....[21]....
        /*04e0*/ 	.word	0x00009260


	//   ....[22]....
        /*04e4*/ 	.word	0x00009400


	//   ....[23]....
        /*04e8*/ 	.word	0x00009520


	//   ....[24]....
        /*04ec*/ 	.word	0x0000adf0


	//   ....[25]....
        /*04f0*/ 	.word	0x0000ae00


	//   ....[26]....
        /*04f4*/ 	.word	0x0000ae90


	//   ....[27]....
        /*04f8*/ 	.word	0x0000aea0


	//   ....[28]....
        /*04fc*/ 	.word	0x0000c460


	//   ....[29]....
        /*0500*/ 	.word	0x0000c490


	//   ....[30]....
        /*0504*/ 	.word	0x0000c4c0


	//   ....[31]....
        /*0508*/ 	.word	0x0000c4d0


	//   ....[32]....
        /*050c*/ 	.word	0x0000c4e0


	//   ....[33]....
        /*0510*/ 	.word	0x0000c4f0


	//   ....[34]....
        /*0514*/ 	.word	0x0000c510


	//   ....[35]....
        /*0518*/ 	.word	0x0000c520


	//   ....[36]....
        /*051c*/ 	.word	0x0000c530


	//   ....[37]....
        /*0520*/ 	.word	0x0000c540


	//   ....[38]....
        /*0524*/ 	.word	0x0000c550


	//   ....[39]....
        /*0528*/ 	.word	0x0000c560


	//   ....[40]....
        /*052c*/ 	.word	0x0000c580


	//   ....[41]....
        /*0530*/ 	.word	0x0000c590


	//   ....[42]....
        /*0534*/ 	.word	0x0000c5a0


	//   ....[43]....
        /*0538*/ 	.word	0x0000c5b0


	//   ....[44]....
        /*053c*/ 	.word	0x0000c5c0


	//   ....[45]....
        /*0540*/ 	.word	0x0000c5d0


	//   ....[46]....
        /*0544*/ 	.word	0x0000c5e0


	//   ....[47]....
        /*0548*/ 	.word	0x0000c5f0


	//   ....[48]....
        /*054c*/ 	.word	0x0000c600


	//   ....[49]....
        /*0550*/ 	.word	0x0000c610


	//   ....[50]....
        /*0554*/ 	.word	0x0000c620


	//   ....[51]....
        /*0558*/ 	.word	0x0000c630


	//   ....[52]....
        /*055c*/ 	.word	0x0000c640


	//   ....[53]....
        /*0560*/ 	.word	0x0000c650


	//   ....[54]....
        /*0564*/ 	.word	0x0000c660


	//   ....[55]....
        /*0568*/ 	.word	0x0000c670


	//   ....[56]....
        /*056c*/ 	.word	0x0000c690


	//   ....[57]....
        /*0570*/ 	.word	0x0000c6a0


	//   ....[58]....
        /*0574*/ 	.word	0x0000c6b0


	//   ....[59]....
        /*0578*/ 	.word	0x0000c6c0


	//   ....[60]....
        /*057c*/ 	.word	0x0000c6d0


	//   ....[61]....
        /*0580*/ 	.word	0x0000c6e0


	//   ....[62]....
        /*0584*/ 	.word	0x0000c6f0


	//   ....[63]....
        /*0588*/ 	.word	0x0000c700


	//   ....[64]....
        /*058c*/ 	.word	0x0000c720


	//   ....[65]....
        /*0590*/ 	.word	0x0000c740


	//   ....[66]....
        /*0594*/ 	.word	0x0000c750


	//   ....[67]....
        /*0598*/ 	.word	0x0000c760


	//   ....[68]....
        /*059c*/ 	.word	0x0000c780


	//   ....[69]....
        /*05a0*/ 	.word	0x0000c7a0


	//   ....[70]....
        /*05a4*/ 	.word	0x0000c7b0


	//   ....[71]....
        /*05a8*/ 	.word	0x0000c7c0


	//   ....[72]....
        /*05ac*/ 	.word	0x0000c7d0


	//   ....[73]....
        /*05b0*/ 	.word	0x0000c7e0


	//   ....[74]....
        /*05b4*/ 	.word	0x0000c7f0


	//   ....[75]....
        /*05b8*/ 	.word	0x0000c810


	//   ....[76]....
        /*05bc*/ 	.word	0x0000c820


	//   ....[77]....
        /*05c0*/ 	.word	0x0000c830


	//   ....[78]....
        /*05c4*/ 	.word	0x0000c840


	//   ....[79]....
        /*05c8*/ 	.word	0x0000c850


	//   ....[80]....
        /*05cc*/ 	.word	0x0000c870


	//   ....[81]....
        /*05d0*/ 	.word	0x0000c890


	//   ....[82]....
        /*05d4*/ 	.word	0x0000c8a0


	//   ....[83]....
        /*05d8*/ 	.word	0x0000c8b0


	//   ....[84]....
        /*05dc*/ 	.word	0x0000c8c0


	//   ....[85]....
        /*05e0*/ 	.word	0x0000c8d0


	//   ....[86]....
        /*05e4*/ 	.word	0x0000c8f0


	//   ....[87]....
        /*05e8*/ 	.word	0x0000c900


	//   ....[88]....
        /*05ec*/ 	.word	0x0000c920


	//   ....[89]....
        /*05f0*/ 	.word	0x0000c930


	//   ....[90]....
        /*05f4*/ 	.word	0x0000c940


	//   ....[91]....
        /*05f8*/ 	.word	0x0000c950


	//   ....[92]....
        /*05fc*/ 	.word	0x0000c960


	//   ....[93]....
        /*0600*/ 	.word	0x0000c980


	//   ....[94]....
        /*0604*/ 	.word	0x0000c9a0


	//   ....[95]....
        /*0608*/ 	.word	0x0000c9c0


	//   ....[96]....
        /*060c*/ 	.word	0x0000c9e0


	//   ....[97]....
        /*0610*/ 	.word	0x0000ca00


	//   ....[98]....
        /*0614*/ 	.word	0x0000ca10


	//   ....[99]....
        /*0618*/ 	.word	0x0000ca30


	//   ....[100]....
        /*061c*/ 	.word	0x0000ca60


	//   ....[101]....
        /*0620*/ 	.word	0x0000ca90


	//   ....[102]....
        /*0624*/ 	.word	0x0000caa0


	//   ....[103]....
        /*0628*/ 	.word	0x0000cac0


	//   ....[104]....
        /*062c*/ 	.word	0x0000cad0


	//   ....[105]....
        /*0630*/ 	.word	0x0000cae0


	//   ....[106]....
        /*0634*/ 	.word	0x0000caf0


	//   ....[107]....
        /*0638*/ 	.word	0x0000cb00


	//   ....[108]....
        /*063c*/ 	.word	0x0000cb10


	//   ....[109]....
        /*0640*/ 	.word	0x0000cb20


	//   ....[110]....
        /*0644*/ 	.word	0x0000cb40


	//   ....[111]....
        /*0648*/ 	.word	0x0000cb50


	//   ....[112]....
        /*064c*/ 	.word	0x0000cb60


	//   ....[113]....
        /*0650*/ 	.word	0x0000cb70


	//   ....[114]....
        /*0654*/ 	.word	0x0000cb80


	//   ....[115]....
        /*0658*/ 	.word	0x0000cb90


	//   ....[116]....
        /*065c*/ 	.word	0x0000cbb0


	//   ....[117]....
        /*0660*/ 	.word	0x0000cbd0


	//   ....[118]....
        /*0664*/ 	.word	0x0000cc00


	//   ....[119]....
        /*0668*/ 	.word	0x0000cc30


	//   ....[120]....
        /*066c*/ 	.word	0x0000cc60


	//   ....[121]....
        /*0670*/ 	.word	0x0000cc90


	//   ....[122]....
        /*0674*/ 	.word	0x0000ccc0


	//   ....[123]....
        /*0678*/ 	.word	0x0000ccf0


	//   ....[124]....
        /*067c*/ 	.word	0x0000cd20


	//   ....[125]....
        /*0680*/ 	.word	0x0000cd50


	//   ....[126]....
        /*0684*/ 	.word	0x0000cd80


	//   ....[127]....
        /*0688*/ 	.word	0x0000cdb0


	//   ....[128]....
        /*068c*/ 	.word	0x0000cdf0


	//   ....[129]....
        /*0690*/ 	.word	0x0000ce20


	//   ....[130]....
        /*0694*/ 	.word	0x0000ce50


	//   ....[131]....
        /*0698*/ 	.word	0x0000ce90


	//   ....[132]....
        /*069c*/ 	.word	0x0000ced0


	//   ....[133]....
        /*06a0*/ 	.word	0x0000cf10


	//   ....[134]....
        /*06a4*/ 	.word	0x0000cf50


	//   ....[135]....
        /*06a8*/ 	.word	0x0000cf90


	//   ....[136]....
        /*06ac*/ 	.word	0x0000cfd0


	//   ....[137]....
        /*06b0*/ 	.word	0x0000d000


	//   ....[138]....
        /*06b4*/ 	.word	0x0000d030


	//   ....[139]....
        /*06b8*/ 	.word	0x0000d070


	//   ....[140]....
        /*06bc*/ 	.word	0x0000d0b0


	//   ....[141]....
        /*06c0*/ 	.word	0x0000d0f0


	//   ....[142]....
        /*06c4*/ 	.word	0x0000d130


	//   ....[143]....
        /*06c8*/ 	.word	0x0000d160


	//   ....[144]....
        /*06cc*/ 	.word	0x0000d1a0


	//   ....[145]....
        /*06d0*/ 	.word	0x0000d1d0


	//   ....[146]....
        /*06d4*/ 	.word	0x0000d200


	//   ....[147]....
        /*06d8*/ 	.word	0x0000d230


	//   ....[148]....
        /*06dc*/ 	.word	0x0000d260


	//   ....[149]....
        /*06e0*/ 	.word	0x0000d290


	//   ....[150]....
        /*06e4*/ 	.word	0x0000d2c0


	//   ....[151]....
        /*06e8*/ 	.word	0x0000d2f0


	//   ....[152]....
        /*06ec*/ 	.word	0x0000d320


	//   ....[153]....
        /*06f0*/ 	.word	0x0000d350


	//   ....[154]....
        /*06f4*/ 	.word	0x0000d380


	//   ....[155]....
        /*06f8*/ 	.word	0x0000d3b0


	//   ....[156]....
        /*06fc*/ 	.word	0x0000d6c0


	//   ....[157]....
        /*0700*/ 	.word	0x0000d710


	//   ....[158]....
        /*0704*/ 	.word	0x0000d750


	//   ....[159]....
        /*0708*/ 	.word	0x0000d790


	//   ....[160]....
        /*070c*/ 	.word	0x0000d7c0


	//   ....[161]....
        /*0710*/ 	.word	0x0000d800


	//   ....[162]....
        /*0714*/ 	.word	0x0000e4a0


	//   ....[163]....
        /*0718*/ 	.word	0x0000e4d0


	//   ....[164]....
        /*071c*/ 	.word	0x0000f5f0


	//   ....[165]....
        /*0720*/ 	.word	0x000103d0


	//   ....[166]....
        /*0724*/ 	.word	0x00010e50


	//   ....[167]....
        /*0728*/ 	.word	0x00010e90


	//   ....[168]....
        /*072c*/ 	.word	0x00010f50


	//   ....[169]....
        /*0730*/ 	.word	0x00010f70


	//   ....[170]....
        /*0734*/ 	.word	0x00011010


	//   ....[171]....
        /*0738*/ 	.word	0x00011030


	//   ....[172]....
        /*073c*/ 	.word	0x000110d0


	//   ....[173]....
        /*0740*/ 	.word	0x000110f0


	//   ....[174]....
        /*0744*/ 	.word	0x00011190


	//   ....[175]....
        /*0748*/ 	.word	0x000111b0


	//   ....[176]....
        /*074c*/ 	.word	0x00011250


	//   ....[177]....
        /*0750*/ 	.word	0x00011270


	//   ....[178]....
        /*0754*/ 	.word	0x00011310


	//   ....[179]....
        /*0758*/ 	.word	0x00011330


	//   ....[180]....
        /*075c*/ 	.word	0x00011340


	//   ....[181]....
        /*0760*/ 	.word	0x000113d0


	//   ....[182]....
        /*0764*/ 	.word	0x00013600


	//   ....[183]....
        /*0768*/ 	.word	0x00013bb0


	//   ....[184]....
        /*076c*/ 	.word	0x00013d80


	//   ....[185]....
        /*0770*/ 	.word	0x00013dd0


	//   ....[186]....
        /*0774*/ 	.word	0x00013e70


	//   ....[187]....
        /*0778*/ 	.word	0x00013f80


	//   ....[188]....
        /*077c*/ 	.word	0x00013ff0


	//   ....[189]....
        /*0780*/ 	.word	0x00014100


	//   ....[190]....
        /*0784*/ 	.word	0x00014170


	//   ....[191]....
        /*0788*/ 	.word	0x00014280


	//   ....[192]....
        /*078c*/ 	.word	0x000142f0


	//   ....[193]....
        /*0790*/ 	.word	0x00014400


	//   ....[194]....
        /*0794*/ 	.word	0x00014470


	//   ....[195]....
        /*0798*/ 	.word	0x00014580


	//   ....[196]....
        /*079c*/ 	.word	0x000145f0


	//   ....[197]....
        /*07a0*/ 	.word	0x000146e0


	//   ....[198]....
        /*07a4*/ 	.word	0x00014770


	//   ....[199]....
        /*07a8*/ 	.word	0x00014860


	//----- nvinfo : EIATTR_REG_RECONFIG
	.align		4
.L_517:
        /*07ac*/ 	.byte	0x01, 0x54
	.zero		2


	//----- nvinfo : EIATTR_SYSCALL_OFFSETS
	.align		4
        /*07b0*/ 	.byte	0x04, 0x46
        /*07b2*/ 	.short	(.L_519 - .L_518)


	//   ....[0]....
.L_518:
        /*07b4*/ 	.word	0x00001560


	//   ....[1]....
        /*07b8*/ 	.word	0x0000fd70


	//   ....[2]....
        /*07bc*/ 	.word	0x0000feb0


	//   ....[3]....
        /*07c0*/ 	.word	0x0000fff0


	//   ....[4]....
        /*07c4*/ 	.word	0x00010110


	//   ....[5]....
        /*07c8*/ 	.word	0x00010ae0


	//----- nvinfo : EIATTR_MBARRIER_INSTR_OFFSETS
	.align		4
.L_519:
        /*07cc*/ 	.byte	0x04, 0x39
        /*07ce*/ 	.short	(.L_521 - .L_520)


	//   ....[0]....
.L_520:
        /*07d0*/ 	.word	0x00000250
        /*07d4*/ 	.word	0x000000ff
        /*07d8*/ 	.word	0x00038800
        /*07dc*/ 	.short	0x0100
        /*07de*/ 	.byte	0x08
	.zero		1


	//   ....[1]....
        /*07e0*/ 	.word	0x00000260
        /*07e4*/ 	.word	0x000000ff
        /*07e8*/ 	.word	0x00038820
        /*07ec*/ 	.short	0x0100
        /*07ee*/ 	.byte	0x08
	.zero		1


	//   ....[2]....
        /*07f0*/ 	.word	0x00000350
        /*07f4*/ 	.word	0x000000ff
        /*07f8*/ 	.word	0x00038830
        /*07fc*/ 	.short	0x0100
        /*07fe*/ 	.byte	0x08
	.zero		1


	//   ....[3]....
        /*0800*/ 	.word	0x00000360
        /*0804*/ 	.word	0x000000ff
        /*0808*/ 	.word	0x00038840
        /*080c*/ 	.short	0x0100
        /*080e*/ 	.byte	0x08
	.zero		1


	//   ....[4]....
        /*0810*/ 	.word	0x00000370
        /*0814*/ 	.word	0x000000ff
        /*0818*/ 	.word	0x00038838
        /*081c*/ 	.short	0x0100
        /*081e*/ 	.byte	0x08
	.zero		1


	//   ....[5]....
        /*0820*/ 	.word	0x00000380
        /*0824*/ 	.word	0x000000ff
        /*0828*/ 	.word	0x00038848
        /*082c*/ 	.short	0x0100
        /*082e*/ 	.byte	0x08
	.zero		1


	//   ....[6]....
        /*0830*/ 	.word	0x000004b0
        /*0834*/ 	.word	0x000000ff
        /*0838*/ 	.word	0x00038850
        /*083c*/ 	.short	0x0100
        /*083e*/ 	.byte	0x08
	.zero		1


	//   ....[7]....
        /*0840*/ 	.word	0x000004c0
        /*0844*/ 	.word	0x000000ff
        /*0848*/ 	.word	0x00038860
        /*084c*/ 	.short	0x0100
        /*084e*/ 	.byte	0x08
	.zero		1


	//   ....[8]....
        /*0850*/ 	.word	0x000004d0
        /*0854*/ 	.word	0x000000ff
        /*0858*/ 	.word	0x00038858
        /*085c*/ 	.short	0x0100
        /*085e*/ 	.byte	0x08
	.zero		1


	//   ....[9]....
        /*0860*/ 	.word	0x000004e0
        /*0864*/ 	.word	0x000000ff
        /*0868*/ 	.word	0x00038868
        /*086c*/ 	.short	0x0100
        /*086e*/ 	.byte	0x08
	.zero		1


	//   ....[10]....
        /*0870*/ 	.word	0x000005d0
        /*0874*/ 	.word	0x000000ff
        /*0878*/ 	.word	0x00038870
        /*087c*/ 	.short	0x0100
        /*087e*/ 	.byte	0x06
	.zero		1


	//   ....[11]....
        /*0880*/ 	.word	0x000005e0
        /*0884*/ 	.word	0x000000ff
        /*0888*/ 	.word	0x00038880
        /*088c*/ 	.short	0x0100
        /*088e*/ 	.byte	0x06
	.zero		1


	//   ....[12]....
        /*0890*/ 	.word	0x000005f0
        /*0894*/ 	.word	0x000000ff
        /*0898*/ 	.word	0x00038878
        /*089c*/ 	.short	0x0100
        /*089e*/ 	.byte	0x06
	.zero		1


	//   ....[13]....
        /*08a0*/ 	.word	0x00000600
        /*08a4*/ 	.word	0x000000ff
        /*08a8*/ 	.word	0x00038888
        /*08ac*/ 	.short	0x0100
        /*08ae*/ 	.byte	0x06
	.zero		1


	//   ....[14]....
        /*08b0*/ 	.word	0x00000730
        /*08b4*/ 	.word	0x000000ff
        /*08b8*/ 	.word	0x00038890
        /*08bc*/ 	.short	0x0100
        /*08be*/ 	.byte	0x08
	.zero		1


	//   ....[15]....
        /*08c0*/ 	.word	0x00000740
        /*08c4*/ 	.word	0x000000ff
        /*08c8*/ 	.word	0x000388a0
        /*08cc*/ 	.short	0x0100
        /*08ce*/ 	.byte	0x08
	.zero		1


	//   ....[16]....
        /*08d0*/ 	.word	0x00000750
        /*08d4*/ 	.word	0x000000ff
        /*08d8*/ 	.word	0x00038898
        /*08dc*/ 	.short	0x0100
        /*08de*/ 	.byte	0x08
	.zero		1


	//   ....[17]....
        /*08e0*/ 	.word	0x00000760
        /*08e4*/ 	.word	0x000000ff
        /*08e8*/ 	.word	0x000388a8
        /*08ec*/ 	.short	0x0100
        /*08ee*/ 	.byte	0x08
	.zero		1


	//   ....[18]....
        /*08f0*/ 	.word	0x00000890
        /*08f4*/ 	.word	0x000000ff
        /*08f8*/ 	.word	0x000388b0
        /*08fc*/ 	.short	0x0100
        /*08fe*/ 	.byte	0x08
	.zero		1


	//   ....[19]....
        /*0900*/ 	.word	0x000008a0
        /*0904*/ 	.word	0x000000ff
        /*0908*/ 	.word	0x000388c0
        /*090c*/ 	.short	0x0100
        /*090e*/ 	.byte	0x08
	.zero		1


	//   ....[20]....
        /*0910*/ 	.word	0x000008b0
        /*0914*/ 	.word	0x000000ff
        /*0918*/ 	.word	0x000388b8
        /*091c*/ 	.short	0x0100
        /*091e*/ 	.byte	0x08
	.zero		1


	//   ....[21]....
        /*0920*/ 	.word	0x000008c0
        /*0924*/ 	.word	0x000000ff
        /*0928*/ 	.word	0x000388c8
        /*092c*/ 	.short	0x0100
        /*092e*/ 	.byte	0x08
	.zero		1


	//   ....[22]....
        /*0930*/ 	.word	0x000017e0
        /*0934*/ 	.word	0x000000ff
        /*0938*/ 	.word	0x00038800
        /*093c*/ 	.short	0x010a
        /*093e*/ 	.byte	0x24
	.zero		1


	//   ....[23]....
        /*0940*/ 	.word	0x00001860
        /*0944*/ 	.word	0x000000ff
        /*0948*/ 	.word	0x00038830
        /*094c*/ 	.short	0x010a
        /*094e*/ 	.byte	0x24
	.zero		1


	//   ....[24]....
        /*0950*/ 	.word	0x000018f0
        /*0954*/ 	.word	0x000000ff
        /*0958*/ 	.word	0x00038830
        /*095c*/ 	.short	0x010a
        /*095e*/ 	.byte	0x24
	.zero		1


	//   ....[25]....
        /*0960*/ 	.word	0x000038b0
        /*0964*/ 	.word	0x0000001a
        /*0968*/ 	.word	0x00000000
        /*096c*/ 	.short	0x0101
        /*096e*/ 	.byte	0x3f
	.zero		1


	//   ....[26]....
        /*0970*/ 	.word	0x00004d10
        /*0974*/ 	.word	0x000000ff
        /*0978*/ 	.word	0x00038830
        /*097c*/ 	.short	0x010a
        /*097e*/ 	.byte	0x07
	.zero		1


	//   ....[27]....
        /*0980*/ 	.word	0x00004d50
        /*0984*/ 	.word	0x000000ff
        /*0988*/ 	.word	0x00038830
        /*098c*/ 	.short	0x010a
        /*098e*/ 	.byte	0x07
	.zero		1


	//   ....[28]....
        /*0990*/ 	.word	0x000050b0
        /*0994*/ 	.word	0x000000ff
        /*0998*/ 	.word	0x00038850
        /*099c*/ 	.short	0x010a
        /*099e*/ 	.byte	0x0a
	.zero		1


	//   ....[29]....
        /*09a0*/ 	.word	0x000050f0
        /*09a4*/ 	.word	0x000000ff
        /*09a8*/ 	.word	0x00038850
        /*09ac*/ 	.short	0x010a
        /*09ae*/ 	.byte	0x0a
	.zero		1


	//   ....[30]....
        /*09b0*/ 	.word	0x000073a0
        /*09b4*/ 	.word	0x00000003
        /*09b8*/ 	.word	0x00000000
        /*09bc*/ 	.short	0x0101
        /*09be*/ 	.byte	0x3f
	.zero		1


	//   ....[31]....
        /*09c0*/ 	.word	0x00007680
        /*09c4*/ 	.word	0x000000ff
        /*09c8*/ 	.word	0x00000000
        /*09cc*/ 	.short	0x0101
        /*09ce*/ 	.byte	0x04
	.zero		1


	//   ....[32]....
        /*09d0*/ 	.word	0x00008170
        /*09d4*/ 	.word	0x000000ff
        /*09d8*/ 	.word	0x00038830
        /*09dc*/ 	.short	0x010a
        /*09de*/ 	.byte	0x0a
	.zero		1


	//   ....[33]....
        /*09e0*/ 	.word	0x000081b0
        /*09e4*/ 	.word	0x000000ff
        /*09e8*/ 	.word	0x00038830
        /*09ec*/ 	.short	0x010a
        /*09ee*/ 	.byte	0x0a
	.zero		1


	//   ....[34]....
        /*09f0*/ 	.word	0x000084d0
        /*09f4*/ 	.word	0x000000ff
        /*09f8*/ 	.word	0x00038850
        /*09fc*/ 	.short	0x010a
        /*09fe*/ 	.byte	0x0a
	.zero		1


	//   ....[35]....
        /*0a00*/ 	.word	0x00008510
        /*0a04*/ 	.word	0x000000ff
        /*0a08*/ 	.word	0x00038850
        /*0a0c*/ 	.short	0x010a
        /*0a0e*/ 	.byte	0x0a
	.zero		1


	//   ....[36]....
        /*0a10*/ 	.word	0x00009fa0
        /*0a14*/ 	.word	0x00000003
        /*0a18*/ 	.word	0x00000000
        /*0a1c*/ 	.short	0x0101
        /*0a1e*/ 	.byte	0x3f
	.zero		1


	//   ....[37]....
        /*0a20*/ 	.word	0x0000a160
        /*0a24*/ 	.word	0x000000ff
        /*0a28*/ 	.word	0x00000000
        /*0a2c*/ 	.short	0x0101
        /*0a2e*/ 	.byte	0x07
	.zero		1


	//   ....[38]....
        /*0a30*/ 	.word	0x0000ab40
        /*0a34*/ 	.word	0x000000ff
        /*0a38*/ 	.word	0x00038850
        /*0a3c*/ 	.short	0x010a
        /*0a3e*/ 	.byte	0x07
	.zero		1


	//   ....[39]....
        /*0a40*/ 	.word	0x0000ab80
        /*0a44*/ 	.word	0x000000ff
        /*0a48*/ 	.word	0x00038850
        /*0a4c*/ 	.short	0x010a
        /*0a4e*/ 	.byte	0x07
	.zero		1


	//   ....[40]....
        /*0a50*/ 	.word	0x0000b160
        /*0a54*/ 	.word	0x000000ff
        /*0a58*/ 	.word	0x00000000
        /*0a5c*/ 	.short	0x0101
        /*0a5e*/ 	.byte	0x04
	.zero		1


	//   ....[41]....
        /*0a60*/ 	.word	0x0000d7e0
        /*0a64*/ 	.word	0x000000ff
        /*0a68*/ 	.word	0x00000000
        /*0a6c*/ 	.short	0x0101
        /*0a6e*/ 	.byte	0x04
	.zero		1


	//   ....[42]....
        /*0a70*/ 	.word	0x000105e0
        /*0a74*/ 	.word	0x000000ff
        /*0a78*/ 	.word	0x00038880
        /*0a7c*/ 	.short	0x010a
        /*0a7e*/ 	.byte	0x26
	.zero		1


	//   ....[43]....
        /*0a80*/ 	.word	0x000107a0
        /*0a84*/ 	.word	0x000000ff
        /*0a88*/ 	.word	0x00038840
        /*0a8c*/ 	.short	0x010a
        /*0a8e*/ 	.byte	0x26
	.zero		1


	//   ....[44]....
        /*0a90*/ 	.word	0x000114b0
        /*0a94*/ 	.word	0x000000ff
        /*0a98*/ 	.word	0x00038800
        /*0a9c*/ 	.short	0x0107
        /*0a9e*/ 	.byte	0x26
	.zero		1


	//   ....[45]....
        /*0aa0*/ 	.word	0x00011510
        /*0aa4*/ 	.word	0x000000ff
        /*0aa8*/ 	.word	0x00038800
        /*0aac*/ 	.short	0x0101
        /*0aae*/ 	.byte	0x26
	.zero		1


	//   ....[46]....
        /*0ab0*/ 	.word	0x00011520
        /*0ab4*/ 	.word	0x000000ff
        /*0ab8*/ 	.word	0x00038820
        /*0abc*/ 	.short	0x010a
        /*0abe*/ 	.byte	0x26
	.zero		1


	//   ....[47]....
        /*0ac0*/ 	.word	0x000118a0
        /*0ac4*/ 	.word	0x00000006
        /*0ac8*/ 	.word	0x00038880
        /*0acc*/ 	.short	0x010a
        /*0ace*/ 	.byte	0x3f
	.zero		1


	//   ....[48]....
        /*0ad0*/ 	.word	0x00011bc0
        /*0ad4*/ 	.word	0x00000006
        /*0ad8*/ 	.word	0x00038840
        /*0adc*/ 	.short	0x010a
        /*0ade*/ 	.byte	0x3f
	.zero		1


	//   ....[49]....
        /*0ae0*/ 	.word	0x00011f30
        /*0ae4*/ 	.word	0x00000013
        /*0ae8*/ 	.word	0x00038870
        /*0aec*/ 	.short	0x010a
        /*0aee*/ 	.byte	0x3f
	.zero		1


	//   ....[50]....
        /*0af0*/ 	.word	0x00011fa0
        /*0af4*/ 	.word	0x00000013
        /*0af8*/ 	.word	0x00038860
        /*0afc*/ 	.short	0x010a
        /*0afe*/ 	.byte	0x3f
	.zero		1


	//   ....[51]....
        /*0b00*/ 	.word	0x00012950
        /*0b04*/ 	.word	0x00000013
        /*0b08*/ 	.word	0x00038850
        /*0b0c*/ 	.short	0x0101
        /*0b0e*/ 	.byte	0x3f
	.zero		1


	//   ....[52]....
        /*0b10*/ 	.word	0x000129d0
        /*0b14*/ 	.word	0x00000013
        /*0b18*/ 	.word	0x00000000
        /*0b1c*/ 	.short	0x0101
        /*0b1e*/ 	.byte	0x3f
	.zero		1


	//   ....[53]....
        /*0b20*/ 	.word	0x00012ae0
        /*0b24*/ 	.word	0x00000010
        /*0b28*/ 	.word	0x00038870
        /*0b2c*/ 	.short	0x010a
        /*0b2e*/ 	.byte	0x3f
	.zero		1


	//   ....[54]....
        /*0b30*/ 	.word	0x00012b50
        /*0b34*/ 	.word	0x00000010
        /*0b38*/ 	.word	0x00038860
        /*0b3c*/ 	.short	0x010a
        /*0b3e*/ 	.byte	0x3f
	.zero		1


	//   ....[55]....
        /*0b40*/ 	.word	0x000134a0
        /*0b44*/ 	.word	0x00000010
        /*0b48*/ 	.word	0x00038850
        /*0b4c*/ 	.short	0x0101
        /*0b4e*/ 	.byte	0x3f
	.zero		1


	//   ....[56]....
        /*0b50*/ 	.word	0x00013500
        /*0b54*/ 	.word	0x00000000
        /*0b58*/ 	.word	0x00000000
        /*0b5c*/ 	.short	0x0101
        /*0b5e*/ 	.byte	0x3f
	.zero		1


	//   ....[57]....
        /*0b60*/ 	.word	0x000135b0
        /*0b64*/ 	.word	0x00000007
        /*0b68*/ 	.word	0x00038820
        /*0b6c*/ 	.short	0x010a
        /*0b6e*/ 	.byte	0x3f
	.zero		1


	//   ....[58]....
        /*0b70*/ 	.word	0x000136f0
        /*0b74*/ 	.word	0x00000006
        /*0b78*/ 	.word	0x00000000
        /*0b7c*/ 	.short	0x010a
        /*0b7e*/ 	.byte	0x3f
	.zero		1


	//   ....[59]....
        /*0b80*/ 	.word	0x00013760
        /*0b84*/ 	.word	0x00000005
        /*0b88*/ 	.word	0x00000000
        /*0b8c*/ 	.short	0x010a
        /*0b8e*/ 	.byte	0x3f
	.zero		1


	//   ....[60]....
        /*0b90*/ 	.word	0x000137b0
        /*0b94*/ 	.word	0x00000000
        /*0b98*/ 	.word	0x00038860
        /*0b9c*/ 	.short	0x010a
        /*0b9e*/ 	.byte	0x3f
	.zero		1


	//   ....[61]....
        /*0ba0*/ 	.word	0x00013800
        /*0ba4*/ 	.word	0x00000005
        /*0ba8*/ 	.word	0x00038860
        /*0bac*/ 	.short	0x010a
        /*0bae*/ 	.byte	0x3f
	.zero		1


	//   ....[62]....
        /*0bb0*/ 	.word	0x00013840
        /*0bb4*/ 	.word	0x00000000
        /*0bb8*/ 	.word	0x00038880
        /*0bbc*/ 	.short	0x010a
        /*0bbe*/ 	.byte	0x3f
	.zero		1


	//   ....[63]....
        /*0bc0*/ 	.word	0x00013860
        /*0bc4*/ 	.word	0x00000005
        /*0bc8*/ 	.word	0x00038880
        /*0bcc*/ 	.short	0x010a
        /*0bce*/ 	.byte	0x3f
	.zero		1


	//   ....[64]....
        /*0bd0*/ 	.word	0x000138d0
        /*0bd4*/ 	.word	0x00000002
        /*0bd8*/ 	.word	0x00038800
        /*0bdc*/ 	.short	0x010a
        /*0bde*/ 	.byte	0x3f
	.zero		1


	//   ....[65]....
        /*0be0*/ 	.word	0x00013930
        /*0be4*/ 	.word	0x00000002
        /*0be8*/ 	.word	0x00038830
        /*0bec*/ 	.short	0x010a
        /*0bee*/ 	.byte	0x3f
	.zero		1


	//   ....[66]....
        /*0bf0*/ 	.word	0x00013990
        /*0bf4*/ 	.word	0x00000014
        /*0bf8*/ 	.word	0x00038830
        /*0bfc*/ 	.short	0x010a
        /*0bfe*/ 	.byte	0x3f
	.zero		1


	//   ....[67]....
        /*0c00*/ 	.word	0x000139f0
        /*0c04*/ 	.word	0x0000000e
        /*0c08*/ 	.word	0x00038850
        /*0c0c*/ 	.short	0x010a
        /*0c0e*/ 	.byte	0x3f
	.zero		1


	//   ....[68]....
        /*0c10*/ 	.word	0x00013a50
        /*0c14*/ 	.word	0x0000000e
        /*0c18*/ 	.word	0x00038830
        /*0c1c*/ 	.short	0x010a
        /*0c1e*/ 	.byte	0x3f
	.zero		1


	//   ....[69]....
        /*0c20*/ 	.word	0x00013ab0
        /*0c24*/ 	.word	0x0000000b
        /*0c28*/ 	.word	0x00038850
        /*0c2c*/ 	.short	0x010a
        /*0c2e*/ 	.byte	0x3f
	.zero		1


	//   ....[70]....
        /*0c30*/ 	.word	0x00013b10
        /*0c34*/ 	.word	0x00000005
        /*0c38*/ 	.word	0x00038850
        /*0c3c*/ 	.short	0x010a
        /*0c3e*/ 	.byte	0x3f
	.zero		1


	//   ....[71]....
        /*0c40*/ 	.word	0x00013c70
        /*0c44*/ 	.word	0x00000003
        /*0c48*/ 	.word	0x00038880
        /*0c4c*/ 	.short	0x010a
        /*0c4e*/ 	.byte	0x3f
	.zero		1


	//   ....[72]....
        /*0c50*/ 	.word	0x00013cd0
        /*0c54*/ 	.word	0x00000003
        /*0c58*/ 	.word	0x00038840
        /*0c5c*/ 	.short	0x010a
        /*0c5e*/ 	.byte	0x3f
	.zero		1


	//   ....[73]....
        /*0c60*/ 	.word	0x000148b0
        /*0c64*/ 	.word	0x00000002
        /*0c68*/ 	.word	0x00038820
        /*0c6c*/ 	.short	0x010a
        /*0c6e*/ 	.byte	0x3f
	.zero		1


	//   ....[74]....
        /*0c70*/ 	.word	0x00014900
        /*0c74*/ 	.word	0x00000006
        /*0c78*/ 	.word	0x00038880
        /*0c7c*/ 	.short	0x010a
        /*0c7e*/ 	.byte	0x3f
	.zero		1


	//   ....[75]....
        /*0c80*/ 	.word	0x00014950
        /*0c84*/ 	.word	0x00000006
        /*0c88*/ 	.word	0x00038840
        /*0c8c*/ 	.short	0x010a
        /*0c8e*/ 	.byte	0x3f
	.zero		1


	//   ....[76]....
        /*0c90*/ 	.word	0x000149a0
        /*0c94*/ 	.word	0x00000013
        /*0c98*/ 	.word	0x00038870
        /*0c9c*/ 	.short	0x010a
        /*0c9e*/ 	.byte	0x3f
	.zero		1


	//   ....[77]....
        /*0ca0*/ 	.word	0x000149f0
        /*0ca4*/ 	.word	0x00000013
        /*0ca8*/ 	.word	0x00038860
        /*0cac*/ 	.short	0x010a
        /*0cae*/ 	.byte	0x3f
	.zero		1


	//   ....[78]....
        /*0cb0*/ 	.word	0x00014a40
        /*0cb4*/ 	.word	0x00000010
        /*0cb8*/ 	.word	0x00038870
        /*0cbc*/ 	.short	0x010a
        /*0cbe*/ 	.byte	0x3f
	.zero		1


	//   ....[79]....
        /*0cc0*/ 	.word	0x00014a90
        /*0cc4*/ 	.word	0x00000010
        /*0cc8*/ 	.word	0x00038860
        /*0ccc*/ 	.short	0x010a
        /*0cce*/ 	.byte	0x3f
	.zero		1


	//   ....[80]....
        /*0cd0*/ 	.word	0x00014ae0
        /*0cd4*/ 	.word	0x00000007
        /*0cd8*/ 	.word	0x00038820
        /*0cdc*/ 	.short	0x010a
        /*0cde*/ 	.byte	0x3f
	.zero		1


	//   ....[81]....
        /*0ce0*/ 	.word	0x00014b30
        /*0ce4*/ 	.word	0x00000006
        /*0ce8*/ 	.word	0x00000000
        /*0cec*/ 	.short	0x010a
        /*0cee*/ 	.byte	0x3f
	.zero		1


	//   ....[82]....
        /*0cf0*/ 	.word	0x00014b80
        /*0cf4*/ 	.word	0x00000005
        /*0cf8*/ 	.word	0x00000000
        /*0cfc*/ 	.short	0x010a
        /*0cfe*/ 	.byte	0x3f
	.zero		1


	//   ....[83]....
        /*0d00*/ 	.word	0x00014bd0
        /*0d04*/ 	.word	0x00000000
        /*0d08*/ 	.word	0x00038860
        /*0d0c*/ 	.short	0x010a
        /*0d0e*/ 	.byte	0x3f
	.zero		1


	//   ....[84]....
        /*0d10*/ 	.word	0x00014c20
        /*0d14*/ 	.word	0x00000005
        /*0d18*/ 	.word	0x00038860
        /*0d1c*/ 	.short	0x010a
        /*0d1e*/ 	.byte	0x3f
	.zero		1


	//   ....[85]....
        /*0d20*/ 	.word	0x00014c70
        /*0d24*/ 	.word	0x00000000
        /*0d28*/ 	.word	0x00038880
        /*0d2c*/ 	.short	0x010a
        /*0d2e*/ 	.byte	0x3f
	.zero		1


	//----- nvinfo : EIATTR_NUM_MBARRIERS
	.align		4
.L_521:
        /*0d30*/ 	.byte	0x03, 0x38
        /*0d32*/ 	.short	0x0016


	//----- nvinfo : EIATTR_EXIT_INSTR_OFFSETS
	.align		4
        /*0d34*/ 	.byte	0x04, 0x1c
        /*0d36*/ 	.short	(.L_523 - .L_522)


	//   ....[0]....
.L_522:
        /*0d38*/ 	.word	0x000138b0


	//----- nvinfo : EIATTR_MAX_THREADS
	.align		4
.L_523:
        /*0d3c*/ 	.byte	0x04, 0x05
        /*0d3e*/ 	.short	(.L_525 - .L_524)
.L_524:
        /*0d40*/ 	.word	0x00000180
        /*0d44*/ 	.word	0x00000001
        /*0d48*/ 	.word	0x00000001


	//----- nvinfo : EIATTR_CRS_STACK_SIZE
	.align		4
.L_525:
        /*0d4c*/ 	.byte	0x04, 0x1e
        /*0d4e*/ 	.short	(.L_527 - .L_526)
.L_526:
        /*0d50*/ 	.word	0x00000000


	//----- nvinfo : EIATTR_CBANK_PARAM_SIZE
	.align		4
.L_527:
        /*0d54*/ 	.byte	0x03, 0x19
        /*0d56*/ 	.short	0x0a70


	//----- nvinfo : EIATTR_PARAM_CBANK
	.align		4
        /*0d58*/ 	.byte	0x04, 0x0a
        /*0d5a*/ 	.short	(.L_529 - .L_528)
	.align		4
.L_528:
        /*0d5c*/ 	.word	index@(.nv.constant0._ZN7cutlass13device_kernelIN5flash11enable_sm90INS1_16FlashAttnFwdSm90INS1_25CollectiveMainloopFwdSm90ILi2EN4cute5tupleIJNS5_1CILi1EEES8_S8_EEENS6_IJNS7_ILi128EEESA_NS7_ILi256EEEEEELi256ENS_12float_e4m3_tEfNS_4arch4Sm90ELb1ELb0ELb1ELb0ELb0ELb0ELb0ELb1ELb1ELb1ELb1ELb0EEENS1_21CollectiveEpilogueFwdINS6_IJSA_SB_SA_EEES9_NS_10bfloat16_tESF_Li256ELb0ELb1ELb1ELb1EEENS1_19SingleTileSchedulerILb0ELb1ELb1ELi128EEEEEEEEEvNT_6ParamsE)
        /*0d60*/ 	.short	0x0210
        /*0d62*/ 	.short	0x0a70


	//----- nvinfo : EIATTR_SW_WAR
	.align		4
.L_529:
        /*0d64*/ 	.byte	0x04, 0x36
        /*0d66*/ 	.short	(.L_531 - .L_530)
.L_530:
        /*0d68*/ 	.word	0x00000008
.L_531:


//--------------------- .nv.info._ZN7cutlass13device_kernelIN5flash11enable_sm90INS1_16FlashAttnFwdSm90INS1_25CollectiveMainloopFwdSm90ILi2EN4cute5tupleIJNS5_1CILi1EEES8_S8_EEENS6_IJNS7_ILi128EEESA_NS7_ILi256EEEEEELi256ENS_12float_e4m3_tEfNS_4arch4Sm90ELb1ELb0ELb1ELb1ELb0ELb0ELb0ELb1ELb1ELb1ELb1ELb0EEENS1_21CollectiveEpilogueFwdINS6_IJSA_SB_SA_EEES9_NS_10bfloat16_tESF_Li256ELb1ELb1ELb1ELb1EEENS1_36VarlenDynamicPersistentTileSchedulerILi128ELi128ELi256ELi128ELb1ELb1ELb1ELb1ELb1ELb1EEEEEEEEEvNT_6ParamsE --------------------------
	.section	.nv.info._ZN7cutlass13device_kernelIN5flash11enable_sm90INS1_16FlashAttnFwdSm90INS1_25CollectiveMainloopFwdSm90ILi2EN4cute5tupleIJNS5_1CILi1EEES8_S8_EEENS6_IJNS7_ILi128EEESA_NS7_ILi256EEEEEELi256ENS_12float_e4m3_tEfNS_4arch4Sm90ELb1ELb0ELb1ELb1ELb0ELb0ELb0ELb1ELb1ELb1ELb1ELb0EEENS1_21CollectiveEpilogueFwdINS6_IJSA_SB_SA_EEES9_NS_10bfloat16_tESF_Li256ELb1ELb1ELb1ELb1EEENS1_36VarlenDynamicPersistentTileSchedulerILi128ELi128ELi256ELi128ELb1ELb1ELb1ELb1ELb1ELb1EEEEEEEEEvNT_6ParamsE,"",@"SHT_CUDA_INFO"
	.sectionflags	@""
	.align	4


	//----- nvinfo : EIATTR_CUDA_API_VERSION
	.align		4
        /*0000*/ 	.byte	0x04, 0x37
        /*0002*/ 	.short	(.L_533 - .L_532)
.L_532:
        /*0004*/ 	.word	0x00000082


	//----- nvinfo : EIATTR_KPARAM_INFO
	.align		4
.L_533:
        /*0008*/ 	.byte	0x04, 0x17
        /*000a*/ 	.short	(.L_535 - .L_534)
.L_534:
        /*000c*/ 	.word	0x00000000
        /*0010*/ 	.short	0x0000
        /*0012*/ 	.short	0x0070
        /*0014*/ 	.byte	0x00, 0xf0, 0x01, 0x2a


	//----- nvinfo : EIATTR_SPARSE_MMA_MASK
	.align		4
.L_535:
        /*0018*/ 	.byte	0x03, 0x50
        /*001a*/ 	.short	0x0000


	//----- nvinfo : EIATTR_MAXREG_COUNT
	.align		4
        /*001c*/ 	.byte	0x03, 0x1b
        /*001e*/ 	.short	0x00a8


	//----- nvinfo : EIATTR_NUM_BARRIERS
	.align		4
        /*0020*/ 	.byte	0x02, 0x4c
        /*0022*/ 	.byte	0x10
	.zero		1


	//----- nvinfo : EIATTR_EXTERNS
	.align		4
        /*0024*/ 	.byte	0x04, 0x0f
        /*0026*/ 	.short	(.L_537 - .L_536)


	//   ....[0]....
	.align		4
.L_536:
        /*0028*/ 	.word	index@(__assertfail)


	//----- nvinfo : EIATTR_ANNOTATIONS
	.align		4
.L_537:
        /*002c*/ 	.byte	0x04, 0x55
        /*002e*/ 	.short	(.L_539 - .L_538)


	//   ....[0]....
.L_538:
        /* <DEDUP_REMOVED lines=54> */


	//----- nvinfo : EIATTR_MERCURY_ISA_VERSION
	.align		4
.L_539:
        /*0380*/ 	.byte	0x03, 0x5f
        /*0382*/ 	.short	0x0101


	//----- nvinfo : EIATTR_UNUSED_LOAD_BYTE_OFFSET
	.align		4
        /*0384*/ 	.byte	0x04, 0x44
        /*0386*/ 	.short	(.L_541 - .L_540)


	//   ....[0]....
.L_540:
        /*0388*/ 	.word	0x00000a40
        /*038c*/ 	.word	0x0000fff0


	//   ....[1]....
        /*0390*/ 	.word	0x0000c500
        /*0394*/ 	.word	0x0000fff0


	//----- nvinfo : EIATTR_INT_WARP_WIDE_INSTR_OFFSETS
	.align		4
.L_541:
        /*0398*/ 	.byte	0x04, 0x31
        /*039a*/ 	.short	(.L_543 - .L_542)


	//   ....[0]....
.L_542:
        /*039c*/ 	.word	0x00000130


	//   ....[1]....
        /*03a0*/ 	.word	0x00000170


	//   ....[2]....
        /*03a4*/ 	.word	0x000001e0


	//   ....[3]....
        /*03a8*/ 	.word	0x000144b0


	//   ....[4]....
        /*03ac*/ 	.word	0x00014540


	//   ....[5]....
        /*03b0*/ 	.word	0x000175a0


	//   ....[6]....
        /*03b4*/ 	.word	0x00017600


	//----- nvinfo : EIATTR_COOP_GROUP_MASK_REGIDS
	.align		4
.L_543:
        /*03b8*/ 	.byte	0x04, 0x29
        /*03ba*/ 	.short	(.L_545 - .L_544)


	//   ....[0]....
.L_544:
        /*03bc*/ 	.word	0xffffffff


	//   ....[1]....
        /*03c0*/ 	.word	0xffffffff


	//   ....[2]....
        /*03c4*/ 	.word	0xffffffff


	//   ....[3]....
        /*03c8*/ 	.word	0xffffffff


	//   ....[4]....
        /*03cc*/ 	.word	0xffffffff


	//   ....[5]....
        /*03d0*/ 	.word	0xffffffff


	//   ....[6]....
        /*03d4*/ 	.word	0xffffffff


	//   ....[7]....
        /*03d8*/ 	.word	0xffffffff


	//   ....[8]....
        /*03dc*/ 	.word	0xffffffff


	//   ....[9]....
        /*03e0*/ 	.word	0xffffffff


	//   ....[10]....
        /*03e4*/ 	.word	0xffffffff


	//   ....[11]....
        /*03e8*/ 	.word	0xffffffff


	//   ....[12]....
        /*03ec*/ 	.word	0xffffffff


	//   ....[13]....
        /*03f0*/ 	.word	0xffffffff


	//   ....[14]....
        /*03f4*/ 	.word	0xffffffff


	//   ....[15]....
        /*03f8*/ 	.word	0xffffffff


	//   ....[16]....
        /*03fc*/ 	.word	0xffffffff


	//   ....[17]....
        /*0400*/ 	.word	0xffffffff


	//   ....[18]....
        /*0404*/ 	.word	0xffffffff


	//   ....[19]....
        /*0408*/ 	.word	0xffffffff


	//   ....[20]....
        /*040c*/ 	.word	0xffffffff


	//   ....[21]....
        /*0410*/ 	.word	0xffffffff


	//   ....[22]....
        /*0414*/ 	.word	0xffffffff


	//   ....[23]....
        /*0418*/ 	.word	0xffffffff


	//   ....[24]....
        /*041c*/ 	.word	0xffffffff


	//   ....[25]....
        /*0420*/ 	.word	0xffffffff


	//   ....[26]....
        /*0424*/ 	.word	0xffffffff


	//   ....[27]....
        /*0428*/ 	.word	0xffffffff


	//   ....[28]....
        /*042c*/ 	.word	0xffffffff


	//   ....[29]....
        /*0430*/ 	.word	0xffffffff


	//   ....[30]....
        /*0434*/ 	.word	0xffffffff


	//   ....[31]....
        /*0438*/ 	.word	0xffffffff


	//   ....[32]....
        /*043c*/ 	.word	0xffffffff


	//   ....[33]....
        /*0440*/ 	.word	0xffffffff


	//   ....[34]....
        /*0444*/ 	.word	0xffffffff


	//   ....[35]....
        /*0448*/ 	.word	0xffffffff


	//   ....[36]....
        /*044c*/ 	.word	0xffffffff


	//   ....[37]....
        /*0450*/ 	.word	0xffffffff


	//   ....[38]....
        /*0454*/ 	.word	0xffffffff


	//   ....[39]....
        /*0458*/ 	.word	0xffffffff


	//   ....[40]....
        /*045c*/ 	.word	0xffffffff


	//   ....[41]....
        /*0460*/ 	.word	0xffffffff


	//   ....[42]....
        /*0464*/ 	.word	0xffffffff


	//   ....[43]....
        /*0468*/ 	.word	0xffffffff


	//   ....[44]....
        /*046c*/ 	.word	0xffffffff


	//   ....[45]....
        /*0470*/ 	.word	0xffffffff


	//   ....[46]....
        /*0474*/ 	.word	0xffffffff


	//   ....[47]....
        /*0478*/ 	.word	0xffffffff


	//   ....[48]....
        /*047c*/ 	.word	0xffffffff


	//   ....[49]....
        /*0480*/ 	.word	0xffffffff


	//   ....[50]....
        /*0484*/ 	.word	0xffffffff


	//   ....[51]....
        /*0488*/ 	.word	0xffffffff


	//   ....[52]....
        /*048c*/ 	.word	0xffffffff


	//   ....[53]....
        /*0490*/ 	.word	0xffffffff


	//   ....[54]....
        /*0494*/ 	.word	0xffffffff


	//   ....[55]....
        /*0498*/ 	.word	0xffffffff


	//   ....[56]....
        /*049c*/ 	.word	0xffffffff


	//   ....[57]....
        /*04a0*/ 	.word	0xffffffff


	//   ....[58]....
        /*04a4*/ 	.word	0xffffffff


	//   ....[59]....
        /*04a8*/ 	.word	0xffffffff


	//   ....[60]....
        /*04ac*/ 	.word	0xffffffff


	//   ....[61]....
        /*04b0*/ 	.word	0xffffffff


	//   ....[62]....
        /*04b4*/ 	.word	0xffffffff


	//   ....[63]....
        /*04b8*/ 	.word	0xffffffff


	//   ....[64]....
        /*04bc*/ 	.word	0xffffffff


	//   ....[65]....
        /*04c0*/ 	.word	0xffffffff


	//   ....[66]....
        /*04c4*/ 	.word	0xffffffff


	//   ....[67]....
        /*04c8*/ 	.word	0xffffffff


	//   ....[68]....
        /*04cc*/ 	.word	0xffffffff


	//   ....[69]....
        /*04d0*/ 	.word	0xffffffff


	//   ....[70]....
        /*04d4*/ 	.word	0xffffffff


	//   ....[71]....
        /*04d8*/ 	.word	0xffffffff


	//   ....[72]....
        /*04dc*/ 	.word	0xffffffff


	//   ....[73]....
        /*04e0*/ 	.word	0xffffffff


	//   ....[74]....
        /*04e4*/ 	.word	0xffffffff


	//   ....[75]....
        /*04e8*/ 	.word	0xffffffff


	//   ....[76]....
        /*04ec*/ 	.word	0xffffffff


	//   ....[77]....
        /*04f0*/ 	.word	0xffffffff


	//   ....[78]....
        /*04f4*/ 	.word	0xffffffff


	//   ....[79]....
        /*04f8*/ 	.word	0xffffffff


	//   ....[80]....
        /*04fc*/ 	.word	0xffffffff


	//   ....[81]....
        /*0500*/ 	.word	0xffffffff


	//   ....[82]....
        /*0504*/ 	.word	0xffffffff


	//   ....[83]....
        /*0508*/ 	.word	0xffffffff


	//   ....[84]....
        /*050c*/ 	.word	0xffffffff


	//   ....[85]....
        /*0510*/ 	.word	0xffffffff


	//   ....[86]....
        /*0514*/ 	.word	0xffffffff


	//   ....[87]....
        /*0518*/ 	.word	0xffffffff


	//   ....[88]....
        /*051c*/ 	.word	0xffffffff


	//   ....[89]....
        /*0520*/ 	.word	0xffffffff


	//   ....[90]....
        /*0524*/ 	.word	0xffffffff


	//   ....[91]....
        /*0528*/ 	.word	0xffffffff


	//   ....[92]....
        /*052c*/ 	.word	0xffffffff


	//   ....[93]....
        /*0530*/ 	.word	0xffffffff


	//   ....[94]....
        /*0534*/ 	.word	0xffffffff


	//   ....[95]....
        /*0538*/ 	.word	0xffffffff


	//   ....[96]....
        /*053c*/ 	.word	0xffffffff


	//   ....[97]....
        /*0540*/ 	.word	0xffffffff


	//   ....[98]....
        /*0544*/ 	.word	0xffffffff


	//   ....[99]....
        /*0548*/ 	.word	0xffffffff


	//   ....[100]....
        /*054c*/ 	.word	0xffffffff


	//   ....[101]....
        /*0550*/ 	.word	0xffffffff


	//   ....[102]....
        /*0554*/ 	.word	0xffffffff


	//   ....[103]....
        /*0558*/ 	.word	0xffffffff


	//   ....[104]....
        /*055c*/ 	.word	0xffffffff


	//   ....[105]....
        /*0560*/ 	.word	0xffffffff


	//   ....[106]....
        /*0564*/ 	.word	0xffffffff


	//   ....[107]....
        /*0568*/ 	.word	0xffffffff


	//   ....[108]....
        /*056c*/ 	.word	0xffffffff


	//   ....[109]....
        /*0570*/ 	.word	0xffffffff


	//   ....[110]....
        /*0574*/ 	.word	0xffffffff


	//   ....[111]....
        /*0578*/ 	.word	0xffffffff


	//   ....[112]....
        /*057c*/ 	.word	0xffffffff


	//   ....[113]....
        /*0580*/ 	.word	0xffffffff


	//   ....[114]....
        /*0584*/ 	.word	0xffffffff


	//   ....[115]....
        /*0588*/ 	.word	0xffffffff


	//   ....[116]....
        /*058c*/ 	.word	0xffffffff


	//   ....[117]....
        /*0590*/ 	.word	0xffffffff


	//   ....[118]....
        /*0594*/ 	.word	0xffffffff


	//   ....[119]....
        /*0598*/ 	.word	0xffffffff


	//   ....[120]....
        /*059c*/ 	.word	0xffffffff


	//   ....[121]....
        /*05a0*/ 	.word	0xffffffff


	//   ....[122]....
        /*05a4*/ 	.word	0xffffffff


	//   ....[123]....
        /*05a8*/ 	.word	0xffffffff


	//   ....[124]....
        /*05ac*/ 	.word	0xffffffff


	//   ....[125]....
        /*05b0*/ 	.word	0xffffffff


	//   ....[126]....
        /*05b4*/ 	.word	0xffffffff


	//   ....[127]....
        /*05b8*/ 	.word	0xffffffff


	//   ....[128]....
        /*05bc*/ 	.word	0xffffffff


	//   ....[129]....
        /*05c0*/ 	.word	0xffffffff


	//   ....[130]....
        /*05c4*/ 	.word	0xffffffff


	//   ....[131]....
        /*05c8*/ 	.word	0xffffffff


	//   ....[132]....
        /*05cc*/ 	.word	0xffffffff


	//   ....[133]....
        /*05d0*/ 	.word	0xffffffff


	//   ....[134]....
        /*05d4*/ 	.word	0xffffffff


	//   ....[135]....
        /*05d8*/ 	.word	0xffffffff


	//   ....[136]....
        /*05dc*/ 	.word	0xffffffff


	//   ....[137]....
        /*05e0*/ 	.word	0xffffffff


	//   ....[138]....
        /*05e4*/ 	.word	0xffffffff


	//   ....[139]....
        /*05e8*/ 	.word	0xffffffff


	//   ....[140]....
        /*05ec*/ 	.word	0xffffffff


	//   ....[141]....
        /*05f0*/ 	.word	0xffffffff


	//   ....[142]....
        /*05f4*/ 	.word	0xffffffff


	//   ....[143]....
        /*05f8*/ 	.word	0xffffffff


	//   ....[144]....
        /*05fc*/ 	.word	0xffffffff


	//   ....[145]....
        /*0600*/ 	.word	0xffffffff


	//   ....[146]....
        /*0604*/ 	.word	0xffffffff


	//   ....[147]....
        /*0608*/ 	.word	0xffffffff


	//   ....[148]....
        /*060c*/ 	.word	0xffffffff


	//   ....[149]....
        /*0610*/ 	.word	0xffffffff


	//   ....[150]....
        /*0614*/ 	.word	0xffffffff


	//   ....[151]....
        /*0618*/ 	.word	0xffffffff


	//   ....[152]....
        /*061c*/ 	.word	0xffffffff


	//   ....[153]....
        /*0620*/ 	.word	0xffffffff


	//   ....[154]....
        /*0624*/ 	.word	0xffffffff


	//   ....[155]....
        /*0628*/ 	.word	0xffffffff


	//   ....[156]....
        /*062c*/ 	.word	0xffffffff


	//   ....[157]....
        /*0630*/ 	.word	0xffffffff


	//   ....[158]....
        /*0634*/ 	.word	0xffffffff


	//   ....[159]....
        /*0638*/ 	.word	0xffffffff


	//   ....[160]....
        /*063c*/ 	.word	0xffffffff


	//   ....[161]....
        /*0640*/ 	.word	0xffffffff


	//   ....[162]....
        /*0644*/ 	.word	0xffffffff


	//   ....[163]....
        /*0648*/ 	.word	0xffffffff


	//   ....[164]....
        /*064c*/ 	.word	0xffffffff


	//   ....[165]....
        /*0650*/ 	.word	0xffffffff


	//   ....[166]....
        /*0654*/ 	.word	0xffffffff


	//   ....[167]....
        /*0658*/ 	.word	0xffffffff


	//   ....[168]....
        /*065c*/ 	.word	0xffffffff


	//   ....[169]....
        /*0660*/ 	.word	0xffffffff


	//   ....[170]....
        /*0664*/ 	.word	0xffffffff


	//   ....[171]....
        /*0668*/ 	.word	0xffffffff


	//   ....[172]....
        /*066c*/ 	.word	0xffffffff


	//   ....[173]....
        /*0670*/ 	.word	0xffffffff


	//   ....[174]....
        /*0674*/ 	.word	0xffffffff


	//   ....[175]....
        /*0678*/ 	.word	0xffffffff


	//   ....[176]....
        /*067c*/ 	.word	0xffffffff


	//   ....[177]....
        /*0680*/ 	.word	0xffffffff


	//   ....[178]....
        /*0684*/ 	.word	0xffffffff


	//   ....[179]....
        /*0688*/ 	.word	0xffffffff


	//   ....[180]....
        /*068c*/ 	.word	0xffffffff


	//   ....[181]....
        /*0690*/ 	.word	0xffffffff


	//   ....[182]....
        /*0694*/ 	.word	0xffffffff


	//   ....[183]....
        /*0698*/ 	.word	0xffffffff


	//   ....[184]....
        /*069c*/ 	.word	0xffffffff


	//   ....[185]....
        /*06a0*/ 	.word	0xffffffff


	//   ....[186]....
        /*06a4*/ 	.word	0xffffffff


	//   ....[187]....
        /*06a8*/ 	.word	0xffffffff


	//   ....[188]....
        /*06ac*/ 	.word	0xffffffff


	//   ....[189]....
        /*06b0*/ 	.word	0xffffffff


	//   ....[190]....
        /*06b4*/ 	.word	0xffffffff


	//   ....[191]....
        /*06b8*/ 	.word	0xffffffff


	//   ....[192]....
        /*06bc*/ 	.word	0xffffffff


	//   ....[193]....
        /*06c0*/ 	.word	0xffffffff


	//   ....[194]....
        /*06c4*/ 	.word	0xffffffff


	//   ....[195]....
        /*06c8*/ 	.word	0xffffffff


	//   ....[196]....
        /*06cc*/ 	.word	0xffffffff


	//   ....[197]....
        /*06d0*/ 	.word	0xffffffff


	//   ....[198]....
        /*06d4*/ 	.word	0xffffffff


	//   ....[199]....
        /*06d8*/ 	.word	0xffffffff


	//   ....[200]....
        /*06dc*/ 	.word	0xffffffff


	//   ....[201]....
        /*06e0*/ 	.word	0xffffffff


	//   ....[202]....
        /*06e4*/ 	.word	0xffffffff


	//   ....[203]....
        /*06e8*/ 	.word	0xffffffff


	//   ....[204]....
        /*06ec*/ 	.word	0xffffffff


	//   ....[205]....
        /*06f0*/ 	.word	0xffffffff


	//   ....[206]....
        /*06f4*/ 	.word	0xffffffff


	//   ....[207]....
        /*06f8*/ 	.word	0xffffffff


	//   ....[208]....
        /*06fc*/ 	.word	0xffffffff


	//   ....[209]....
        /*0700*/ 	.word	0xffffffff


	//   ....[210]....
        /*0704*/ 	.word	0xffffffff


	//   ....[211]....
        /*0708*/ 	.word	0xffffffff


	//   ....[212]....
        /*070c*/ 	.word	0xffffffff


	//   ....[213]....
        /*0710*/ 	.word	0xffffffff


	//   ....[214]....
        /*0714*/ 	.word	0xffffffff


	//   ....[215]....
        /*0718*/ 	.word	0xffffffff


	//   ....[216]....
        /*071c*/ 	.word	0xffffffff


	//   ....[217]....
        /*0720*/ 	.word	0xffffffff


	//   ....[218]....
        /*0724*/ 	.word	0xffffffff


	//   ....[219]....
        /*0728*/ 	.word	0xffffffff


	//   ....[220]....
        /*072c*/ 	.word	0xffffffff


	//   ....[221]....
        /*0730*/ 	.word	0xffffffff


	//   ....[222]....
        /*0734*/ 	.word	0xffffffff


	//   ....[223]....
        /*0738*/ 	.word	0xffffffff


	//   ....[224]....
        /*073c*/ 	.word	0xffffffff


	//   ....[225]....
        /*0740*/ 	.word	0xffffffff


	//   ....[226]....
        /*0744*/ 	.word	0xffffffff


	//   ....[227]....
        /*0748*/ 	.word	0xffffffff


	//   ....[228]....
        /*074c*/ 	.word	0xffffffff


	//   ....[229]....
        /*0750*/ 	.word	0xffffffff


	//   ....[230]....
        /*0754*/ 	.word	0xffffffff


	//   ....[231]....
        /*0758*/ 	.word	0xffffffff


	//   ....[232]....
        /*075c*/ 	.word	0xffffffff


	//   ....[233]....
        /*0760*/ 	.word	0x0500000f


	//   ....[234]....
        /*0764*/ 	.word	0x0500000f


	//   ....[235]....
        /*0768*/ 	.word	0x0500000f


	//   ....[236]....
        /*076c*/ 	.word	0x0500000f


	//   ....[237]....
        /*0770*/ 	.word	0x0500000f


	//   ....[238]....
        /*0774*/ 	.word	0x0500000f


	//   ....[239]....
        /*0778*/ 	.word	0x0500000f


	//   ....[240]....
        /*077c*/ 	.word	0x0500000f


	//   ....[241]....
        /*0780*/ 	.word	0x0500000f


	//   ....[242]....
        /*0784*/ 	.word	0x0500000f


	//   ....[243]....
        /*0788*/ 	.word	0x0500000f


	//   ....[244]....
        /*078c*/ 	.word	0x0500000f


	//   ....[245]....
        /*0790*/ 	.word	0x0500000f


	//   ....[246]....
        /*0794*/ 	.word	0x0500000f


	//   ....[247]....
        /*0798*/ 	.word	0x0500000f


	//   ....[248]....
        /*079c*/ 	.word	0x0500000f


	//   ....[249]....
        /*07a0*/ 	.word	0x0500000f


	//   ....[250]....
        /*07a4*/ 	.word	0x0500000f


	//----- nvinfo : EIATTR_COOP_GROUP_INSTR_OFFSETS
	.align		4
.L_545:
        /*07a8*/ 	.byte	0x04, 0x28
        /*07aa*/ 	.short	(.L_547 - .L_546)


	//   ....[0]....
.L_546:
        /*07ac*/ 	.word	0x00000070


	//   ....[1]....
        /*07b0*/ 	.word	0x00000140


	//   ....[2]....
        /*07b4*/ 	.word	0x00000190


	//   ....[3]....
        /*07b8*/ 	.word	0x000003c0


	//   ....[4]....
        /*07bc*/ 	.word	0x00000520


	//   ....[5]....
        /*07c0*/ 	.word	0x00000640


	//   ....[6]....
        /*07c4*/ 	.word	0x000007a0


	//   ....[7]....
        /*07c8*/ 	.word	0x00001f70


	//   ....[8]....
        /*07cc*/ 	.word	0x00002c40


	//   ....[9]....
        /*07d0*/ 	.word	0x00003010


	//   ....[10]....
        /*07d4*/ 	.word	0x00003890


	//   ....[11]....
        /*07d8*/ 	.word	0x000038f0


	//   ....[12]....
        /*07dc*/ 	.word	0x000043b0


	//   ....[13]....
        /*07e0*/ 	.word	0x00004430


	//   ....[14]....
        /*07e4*/ 	.word	0x000063b0


	//   ....[15]....
        /*07e8*/ 	.word	0x000063e0


	//   ....[16]....
        /*07ec*/ 	.word	0x00006be0


	//   ....[17]....
        /*07f0*/ 	.word	0x00006d20


	//   ....[18]....
        /*07f4*/ 	.word	0x00007410


	//   ....[19]....
        /*07f8*/ 	.word	0x000074a0


	//   ....[20]....
        /*07fc*/ 	.word	0x00009cf0


	//   ....[21]....
        /*0800*/ 	.word	0x00009d10


	//   ....[22]....
        /*0804*/ 	.word	0x00009d30


	//   ....[23]....
        /*0808*/ 	.word	0x00009d50


	//   ....[24]....
        /*080c*/ 	.word	0x0000b930


	//   ....[25]....
        /*0810*/ 	.word	0x0000b940


	//   ....[26]....
        /*0814*/ 	.word	0x0000b9d0


	//   ....[27]....
        /*0818*/ 	.word	0x0000b9e0


	//   ....[28]....
        /*081c*/ 	.word	0x0000d000


	//   ....[29]....
        /*0820*/ 	.word	0x0000d030


	//   ....[30]....
        /*0824*/ 	.word	0x0000d080


	//   ....[31]....
        /*0828*/ 	.word	0x0000d0d0


	//   ....[32]....
        /*082c*/ 	.word	0x0000d100


	//   ....[33]....
        /*0830*/ 	.word	0x0000d180


	//   ....[34]....
        /*0834*/ 	.word	0x0000d1b0


	//   ....[35]....
        /*0838*/ 	.word	0x0000d1e0


	//   ....[36]....
        /*083c*/ 	.word	0x0000d210


	//   ....[37]....
        /*0840*/ 	.word	0x0000d240


	//   ....[38]....
        /*0844*/ 	.word	0x0000d270


	//   ....[39]....
        /*0848*/ 	.word	0x0000d2a0


	//   ....[40]....
        /*084c*/ 	.word	0x0000d300


	//   ....[41]....
        /*0850*/ 	.word	0x0000d330


	//   ....[42]....
        /*0854*/ 	.word	0x0000d370


	//   ....[43]....
        /*0858*/ 	.word	0x0000d3a0


	//   ....[44]....
        /*085c*/ 	.word	0x0000d3e0


	//   ....[45]....
        /*0860*/ 	.word	0x0000d440


	//   ....[46]....
        /*0864*/ 	.word	0x0000d470


	//   ....[47]....
        /*0868*/ 	.word	0x0000d4a0


	//   ....[48]....
        /*086c*/ 	.word	0x0000d4d0


	//   ....[49]....
        /*0870*/ 	.word	0x0000d500


	//   ....[50]....
        /*0874*/ 	.word	0x0000d530


	//   ....[51]....
        /*0878*/ 	.word	0x0000d560


	//   ....[52]....
        /*087c*/ 	.word	0x0000d590


	//   ....[53]....
        /*0880*/ 	.word	0x0000d5c0


	//   ....[54]....
        /*0884*/ 	.word	0x0000d5f0


	//   ....[55]....
        /*0888*/ 	.word	0x0000d630


	//   ....[56]....
        /*088c*/ 	.word	0x0000d660


	//   ....[57]....
        /*0890*/ 	.word	0x0000d670


	//   ....[58]....
        /*0894*/ 	.word	0x0000d680


	//   ....[59]....
        /*0898*/ 	.word	0x0000d690


	//   ....[60]....
        /*089c*/ 	.word	0x0000d6a0


	//   ....[61]....
        /*08a0*/ 	.word	0x0000d6b0


	//   ....[62]....
        /*08a4*/ 	.word	0x0000d6c0


	//   ....[63]....
        /*08a8*/ 	.word	0x0000d6d0


	//   ....[64]....
        /*08ac*/ 	.word	0x0000d6e0


	//   ....[65]....
        /*08b0*/ 	.word	0x0000d6f0


	//   ....[66]....
        /*08b4*/ 	.word	0x0000d700


	//   ....[67]....
        /*08b8*/ 	.word	0x0000d710


	//   ....[68]....
        /*08bc*/ 	.word	0x0000d720


	//   ....[69]....
        /*08c0*/ 	.word	0x0000d730


	//   ....[70]....
        /*08c4*/ 	.word	0x0000d740


	//   ....[71]....
        /*08c8*/ 	.word	0x0000d750


	//   ....[72]....
        /*08cc*/ 	.word	0x0000d760


	//   ....[73]....
        /*08d0*/ 	.word	0x0000d770


	//   ....[74]....
        /*08d4*/ 	.word	0x0000d780


	//   ....[75]....
        /*08d8*/ 	.word	0x0000d790


	//   ....[76]....
        /*08dc*/ 	.word	0x0000d7a0


	//   ....[77]....
        /*08e0*/ 	.word	0x0000d7b0


	//   ....[78]....
        /*08e4*/ 	.word	0x0000d7c0


	//   ....[79]....
        /*08e8*/ 	.word	0x0000d7d0


	//   ....[80]....
        /*08ec*/ 	.word	0x0000d7e0


	//   ....[81]....
        /*08f0*/ 	.word	0x0000d7f0


	//   ....[82]....
        /*08f4*/ 	.word	0x0000d800


	//   ....[83]....
        /*08f8*/ 	.word	0x0000d810


	//   ....[84]....
        /*08fc*/ 	.word	0x0000d820


	//   ....[85]....
        /*0900*/ 	.word	0x0000d840


	//   ....[86]....
        /*0904*/ 	.word	0x0000d850


	//   ....[87]....
        /*0908*/ 	.word	0x0000d860


	//   ....[88]....
        /*090c*/ 	.word	0x0000d870


	//   ....[89]....
        /*0910*/ 	.word	0x0000d880


	//   ....[90]....
        /*0914*/ 	.word	0x0000d890


	//   ....[91]....
        /*0918*/ 	.word	0x0000d8a0


	//   ....[92]....
        /*091c*/ 	.word	0x0000d8c0


	//   ....[93]....
        /*0920*/ 	.word	0x0000d8d0


	//   ....[94]....
        /*0924*/ 	.word	0x0000d900


	//   ....[95]....
        /*0928*/ 	.word	0x0000d910


	//   ....[96]....
        /*092c*/ 	.word	0x0000d920


	//   ....[97]....
        /*0930*/ 	.word	0x0000d930


	//   ....[98]....
        /*0934*/ 	.word	0x0000d940


	//   ....[99]....
        /*0938*/ 	.word	0x0000d950


	//   ....[100]....
        /*093c*/ 	.word	0x0000d960


	//   ....[101]....
        /*0940*/ 	.word	0x0000d970


	//   ....[102]....
        /*0944*/ 	.word	0x0000d980


	//   ....[103]....
        /*0948*/ 	.word	0x0000d990


	//   ....[104]....
        /*094c*/ 	.word	0x0000d9a0


	//   ....[105]....
        /*0950*/ 	.word	0x0000d9b0


	//   ....[106]....
        /*0954*/ 	.word	0x0000d9e0


	//   ....[107]....
        /*0958*/ 	.word	0x0000d9f0


	//   ....[108]....
        /*095c*/ 	.word	0x0000da00


	//   ....[109]....
        /*0960*/ 	.word	0x0000da10


	//   ....[110]....
        /*0964*/ 	.word	0x0000da20


	//   ....[111]....
        /*0968*/ 	.word	0x0000da50


	//   ....[112]....
        /*096c*/ 	.word	0x0000da70


	//   ....[113]....
        /*0970*/ 	.word	0x0000da80


	//   ....[114]....
        /*0974*/ 	.word	0x0000da90


	//   ....[115]....
        /*0978*/ 	.word	0x0000dab0


	//   ....[116]....
        /*097c*/ 	.word	0x0000dad0


	//   ....[117]....
        /*0980*/ 	.word	0x0000dae0


	//   ....[118]....
        /*0984*/ 	.word	0x0000daf0


	//   ....[119]....
        /*0988*/ 	.word	0x0000db00


	//   ....[120]....
        /*098c*/ 	.word	0x0000db10


	//   ....[121]....
        /*0990*/ 	.word	0x0000db20


	//   ....[122]....
        /*0994*/ 	.word	0x0000db50


	//   ....[123]....
        /*0998*/ 	.word	0x0000db60


	//   ....[124]....
        /*099c*/ 	.word	0x0000db80


	//   ....[125]....
        /*09a0*/ 	.word	0x0000dba0


	//   ....[126]....
        /*09a4*/ 	.word	0x0000dbb0


	//   ....[127]....
        /*09a8*/ 	.word	0x0000dbe0


	//   ....[128]....
        /*09ac*/ 	.word	0x0000dc10


	//   ....[129]....
        /*09b0*/ 	.word	0x0000dc20


	//   ....[130]....
        /*09b4*/ 	.word	0x0000dc30


	//   ....[131]....
        /*09b8*/ 	.word	0x0000dc40


	//   ....[132]....
        /*09bc*/ 	.word	0x0000dc50


	//   ....[133]....
        /*09c0*/ 	.word	0x0000dc60


	//   ....[134]....
        /*09c4*/ 	.word	0x0000dc80


	//   ....[135]....
        /*09c8*/ 	.word	0x0000dc90


	//   ....[136]....
        /*09cc*/ 	.word	0x0000dca0


	//   ....[137]....
        /*09d0*/ 	.word	0x0000dcb0


	//   ....[138]....
        /*09d4*/ 	.word	0x0000dcd0


	//   ....[139]....
        /*09d8*/ 	.word	0x0000dd00


	//   ....[140]....
        /*09dc*/ 	.word	0x0000dd30


	//   ....[141]....
        /*09e0*/ 	.word	0x0000dd50


	//   ....[142]....
        /*09e4*/ 	.word	0x0000dd80


	//   ....[143]....
        /*09e8*/ 	.word	0x0000ddb0


	//   ....[144]....
        /*09ec*/ 	.word	0x0000dde0


	//   ....[145]....
        /*09f0*/ 	.word	0x0000ddf0


	//   ....[146]....
        /*09f4*/ 	.word	0x0000de10


	//   ....[147]....
        /*09f8*/ 	.word	0x0000de40


	//   ....[148]....
        /*09fc*/ 	.word	0x0000de70


	//   ....[149]....
        /*0a00*/ 	.word	0x0000dea0


	//   ....[150]....
        /*0a04*/ 	.word	0x0000ded0


	//   ....[151]....
        /*0a08*/ 	.word	0x0000df00


	//   ....[152]....
        /*0a0c*/ 	.word	0x0000df30


	//   ....[153]....
        /*0a10*/ 	.word	0x0000df60


	//   ....[154]....
        /*0a14*/ 	.word	0x0000df90


	//   ....[155]....
        /*0a18*/ 	.word	0x0000dfc0


	//   ....[156]....
        /*0a1c*/ 	.word	0x0000eec0


	//   ....[157]....
        /*0a20*/ 	.word	0x0000eed0


	//   ....[158]....
        /*0a24*/ 	.word	0x0000eee0


	//   ....[159]....
        /*0a28*/ 	.word	0x0000eef0


	//   ....[160]....
        /*0a2c*/ 	.word	0x0000f9a0


	//   ....[161]....
        /*0a30*/ 	.word	0x0000f9c0


	//   ....[162]....
        /*0a34*/ 	.word	0x0000fb60


	//   ....[163]....
        /*0a38*/ 	.word	0x0000fb80


	//   ....[164]....
        /*0a3c*/ 	.word	0x0000fcc0


	//   ....[165]....
        /*0a40*/ 	.word	0x0000fce0


	//   ....[166]....
        /*0a44*/ 	.word	0x0000fe30


	//   ....[167]....
        /*0a48*/ 	.word	0x0000fe50


	//   ....[168]....
        /*0a4c*/ 	.word	0x00010430


	//   ....[169]....
        /*0a50*/ 	.word	0x00010470


	//   ....[170]....
        /*0a54*/ 	.word	0x00010f40


	//   ....[171]....
        /*0a58*/ 	.word	0x00010f50


	//   ....[172]....
        /*0a5c*/ 	.word	0x00012150


	//   ....[173]....
        /*0a60*/ 	.word	0x00012180


	//   ....[174]....
        /*0a64*/ 	.word	0x000122f0


	//   ....[175]....
        /*0a68*/ 	.word	0x00012310


	//   ....[176]....
        /*0a6c*/ 	.word	0x00012450


	//   ....[177]....
        /*0a70*/ 	.word	0x00012470


	//   ....[178]....
        /*0a74*/ 	.word	0x000125c0


	//   ....[179]....
        /*0a78*/ 	.word	0x000125e0


	//   ....[180]....
        /*0a7c*/ 	.word	0x000127b0


	//   ....[181]....
        /*0a80*/ 	.word	0x000129e0


	//   ....[182]....
        /*0a84*/ 	.word	0x00012a20


	//   ....[183]....
        /*0a88*/ 	.word	0x00012a60


	//   ....[184]....
        /*0a8c*/ 	.word	0x00012a90


	//   ....[185]....
        /*0a90*/ 	.word	0x00012ac0


	//   ....[186]....
        /*0a94*/ 	.word	0x00012af0


	//   ....[187]....
        /*0a98*/ 	.word	0x00012c80


	//   ....[188]....
        /*0a9c*/ 	.word	0x00012cb0


	//   ....[189]....
        /*0aa0*/ 	.word	0x00012cf0


	//   ....[190]....
        /*0aa4*/ 	.word	0x00012d20


	//   ....[191]....
        /*0aa8*/ 	.word	0x00012d50


	//   ....[192]....
        /*0aac*/ 	.word	0x00012d80


	//   ....[193]....
        /*0ab0*/ 	.word	0x00012e20


	//   ....[194]....
        /*0ab4*/ 	.word	0x00012e70


	//   ....[195]....
        /*0ab8*/ 	.word	0x00012e80


	//   ....[196]....
        /*0abc*/ 	.word	0x00012ec0


	//   ....[197]....
        /*0ac0*/ 	.word	0x00014c40


	//   ....[198]....
        /*0ac4*/ 	.word	0x000158b0


	//   ....[199]....
        /*0ac8*/ 	.word	0x000158c0


	//   ....[200]....
        /*0acc*/ 	.word	0x000158e0


	//   ....[201]....
        /*0ad0*/ 	.word	0x00015920


	//   ....[202]....
        /*0ad4*/ 	.word	0x00015a30


	//   ....[203]....
        /*0ad8*/ 	.word	0x00015a40


	//   ....[204]....
        /*0adc*/ 	.word	0x00015ad0


	//   ....[205]....
        /*0ae0*/ 	.word	0x00015ae0


	//   ....[206]....
        /*0ae4*/ 	.word	0x00015b70


	//   ....[207]....
        /*0ae8*/ 	.word	0x00015b80


	//   ....[208]....
        /*0aec*/ 	.word	0x00015c10


	//   ....[209]....
        /*0af0*/ 	.word	0x00015c20


	//   ....[210]....
        /*0af4*/ 	.word	0x00015cb0


	//   ....[211]....
        /*0af8*/ 	.word	0x00015cc0


	//   ....[212]....
        /*0afc*/ 	.word	0x00015cd0


	//   ....[213]....
        /*0b00*/ 	.word	0x00015ce0


	//   ....[214]....
        /*0b04*/ 	.word	0x00018520


	//   ....[215]....
        /*0b08*/ 	.word	0x00018580


	//   ....[216]....
        /*0b0c*/ 	.word	0x000185b0


	//   ....[217]....
        /*0b10*/ 	.word	0x000185e0


	//   ....[218]....
        /*0b14*/ 	.word	0x00018610


	//   ....[219]....
        /*0b18*/ 	.word	0x00018640


	//   ....[220]....
        /*0b1c*/ 	.word	0x00018670


	//   ....[221]....
        /*0b20*/ 	.word	0x00018680


	//   ....[222]....
        /*0b24*/ 	.word	0x000187f0


	//   ....[223]....
        /*0b28*/ 	.word	0x00018820


	//   ....[224]....
        /*0b2c*/ 	.word	0x00018850


	//   ....[225]....
        /*0b30*/ 	.word	0x00018880


	//   ....[226]....
        /*0b34*/ 	.word	0x000188b0


	//   ....[227]....
        /*0b38*/ 	.word	0x000188e0


	//   ....[228]....
        /*0b3c*/ 	.word	0x00018960


	//   ....[229]....
        /*0b40*/ 	.word	0x000189a0


	//   ....[230]....
        /*0b44*/ 	.word	0x000189c0


	//   ....[231]....
        /*0b48*/ 	.word	0x00018a00


	//   ....[232]....
        /*0b4c*/ 	.word	0x000194e0


	//   ....[233]....
        /*0b50*/ 	.word	0x00019ae0


	//   ....[234]....
        /*0b54*/ 	.word	0x00019cc0


	//   ....[235]....
        /*0b58*/ 	.word	0x00019d30


	//   ....[236]....
        /*0b5c*/ 	.word	0x00019d90


	//   ....[237]....
        /*0b60*/ 	.word	0x00019e30


	//   ....[238]....
        /*0b64*/ 	.word	0x00019ef0


	//   ....[239]....
        /*0b68*/ 	.word	0x0001a000


	//   ....[240]....
        /*0b6c*/ 	.word	0x0001a060


	//   ....[241]....
        /*0b70*/ 	.word	0x0001a160


	//   ....[242]....
        /*0b74*/ 	.word	0x0001a1c0


	//   ....[243]....
        /*0b78*/ 	.word	0x0001a2c0


	//   ....[244]....
        /*0b7c*/ 	.word	0x0001a320


	//   ....[245]....
        /*0b80*/ 	.word	0x0001a420


	//   ....[246]....
        /*0b84*/ 	.word	0x0001a480


	//   ....[247]....
        /*0b88*/ 	.word	0x0001a560


	//   ....[248]....
        /*0b8c*/ 	.word	0x0001a5e0


	//   ....[249]....
        /*0b90*/ 	.word	0x0001a6c0


	//   ....[250]....
        /*0b94*/ 	.word	0x0001aa10


	//----- nvinfo : EIATTR_REG_RECONFIG
	.align		4
.L_547:
        /*0b98*/ 	.byte	0x01, 0x54
	.zero		2


	//----- nvinfo : EIATTR_SYSCALL_OFFSETS
	.align		4
        /*0b9c*/ 	.byte	0x04, 0x46
        /*0b9e*/ 	.short	(.L_549 - .L_548)


	//   ....[0]....
.L_548:
        /*0ba0*/ 	.word	0x000020f0


	//   ....[1]....
        /*0ba4*/ 	.word	0x000146b0


	//   ....[2]....
        /*0ba8*/ 	.word	0x00014810


	//   ....[3]....
        /*0bac*/ 	.word	0x00014970


	//   ....[4]....
        /*0bb0*/ 	.word	0x00014ab0


	//   ....[5]....
        /*0bb4*/ 	.word	0x000154e0


	//----- nvinfo : EIATTR_MBARRIER_INSTR_OFFSETS
	.align		4
.L_549:
        /*0bb8*/ 	.byte	0x04, 0x39
        /*0bba*/ 	.short	(.L_551 - .L_550)


	//   ....[0]....
.L_550:
        /*0bbc*/ 	.word	0x00000270
        /*0bc0*/ 	.word	0x000000ff
        /*0bc4*/ 	.word	0x00038800
        /*0bc8*/ 	.short	0x0100
        /*0bca*/ 	.byte	0x08
	.zero		1


	//   ....[1]....
        /*0bcc*/ 	.word	0x00000280
        /*0bd0*/ 	.word	0x000000ff
        /*0bd4*/ 	.word	0x00038820
        /*0bd8*/ 	.short	0x0100
        /*0bda*/ 	.byte	0x08
	.zero		1


	//   ....[2]....
        /*0bdc*/ 	.word	0x00000370
        /*0be0*/ 	.word	0x000000ff
        /*0be4*/ 	.word	0x00038830
        /*0be8*/ 	.short	0x0100
        /*0bea*/ 	.byte	0x08
	.zero		1


	//   ....[3]....
        /*0bec*/ 	.word	0x00000380
        /*0bf0*/ 	.word	0x000000ff
        /*0bf4*/ 	.word	0x00038840
        /*0bf8*/ 	.short	0x0100
        /*0bfa*/ 	.byte	0x08
	.zero		1


	//   ....[4]....
        /*0bfc*/ 	.word	0x00000390
        /*0c00*/ 	.word	0x000000ff
        /*0c04*/ 	.word	0x00038838
        /*0c08*/ 	.short	0x0100
        /*0c0a*/ 	.byte	0x08
	.zero		1


	//   ....[5]....
        /*0c0c*/ 	.word	0x000003a0
        /*0c10*/ 	.word	0x000000ff
        /*0c14*/ 	.word	0x00038848
        /*0c18*/ 	.short	0x0100
        /*0c1a*/ 	.byte	0x08
	.zero		1


	//   ....[6]....
        /*0c1c*/ 	.word	0x000004d0
        /*0c20*/ 	.word	0x000000ff
        /*0c24*/ 	.word	0x00038850
        /*0c28*/ 	.short	0x0100
        /*0c2a*/ 	.byte	0x08
	.zero		1


	//   ....[7]....
        /*0c2c*/ 	.word	0x000004e0
        /*0c30*/ 	.word	0x000000ff
        /*0c34*/ 	.word	0x00038860
        /*0c38*/ 	.short	0x0100
        /*0c3a*/ 	.byte	0x08
	.zero		1


	//   ....[8]....
        /*0c3c*/ 	.word	0x000004f0
        /*0c40*/ 	.word	0x000000ff
        /*0c44*/ 	.word	0x00038858
        /*0c48*/ 	.short	0x0100
        /*0c4a*/ 	.byte	0x08
	.zero		1


	//   ....[9]....
        /*0c4c*/ 	.word	0x00000500
        /*0c50*/ 	.word	0x000000ff
        /*0c54*/ 	.word	0x00038868
        /*0c58*/ 	.short	0x0100
        /*0c5a*/ 	.byte	0x08
	.zero		1


	//   ....[10]....
        /*0c5c*/ 	.word	0x000005f0
        /*0c60*/ 	.word	0x000000ff
        /*0c64*/ 	.word	0x00038870
        /*0c68*/ 	.short	0x0100
        /*0c6a*/ 	.byte	0x06
	.zero		1


	//   ....[11]....
        /*0c6c*/ 	.word	0x00000600
        /*0c70*/ 	.word	0x000000ff
        /*0c74*/ 	.word	0x00038880
        /*0c78*/ 	.short	0x0100
        /*0c7a*/ 	.byte	0x06
	.zero		1


	//   ....[12]....
        /*0c7c*/ 	.word	0x00000610
        /*0c80*/ 	.word	0x000000ff
        /*0c84*/ 	.word	0x00038878
        /*0c88*/ 	.short	0x0100
        /*0c8a*/ 	.byte	0x06
	.zero		1


	//   ....[13]....
        /*0c8c*/ 	.word	0x00000620
        /*0c90*/ 	.word	0x000000ff
        /*0c94*/ 	.word	0x00038888
        /*0c98*/ 	.short	0x0100
        /*0c9a*/ 	.byte	0x06
	.zero		1


	//   ....[14]....
        /*0c9c*/ 	.word	0x00000750
        /*0ca0*/ 	.word	0x000000ff
        /*0ca4*/ 	.word	0x00038890
        /*0ca8*/ 	.short	0x0100
        /*0caa*/ 	.byte	0x08
	.zero		1


	//   ....[15]....
        /*0cac*/ 	.word	0x00000760
        /*0cb0*/ 	.word	0x000000ff
        /*0cb4*/ 	.word	0x000388a0
        /*0cb8*/ 	.short	0x0100
        /*0cba*/ 	.byte	0x08
	.zero		1


	//   ....[16]....
        /*0cbc*/ 	.word	0x00000770
        /*0cc0*/ 	.word	0x000000ff
        /*0cc4*/ 	.word	0x00038898
        /*0cc8*/ 	.short	0x0100
        /*0cca*/ 	.byte	0x08
	.zero		1


	//   ....[17]....
        /*0ccc*/ 	.word	0x00000780
        /*0cd0*/ 	.word	0x000000ff
        /*0cd4*/ 	.word	0x000388a8
        /*0cd8*/ 	.short	0x0100
        /*0cda*/ 	.byte	0x08
	.zero		1


	//   ....[18]....
        /*0cdc*/ 	.word	0x000008b0
        /*0ce0*/ 	.word	0x000000ff
        /*0ce4*/ 	.word	0x000388b0
        /*0ce8*/ 	.short	0x0100
        /*0cea*/ 	.byte	0x08
	.zero		1


	//   ....[19]....
        /*0cec*/ 	.word	0x000008c0
        /*0cf0*/ 	.word	0x000000ff
        /*0cf4*/ 	.word	0x000388c0
        /*0cf8*/ 	.short	0x0100
        /*0cfa*/ 	.byte	0x08
	.zero		1


	//   ....[20]....
        /*0cfc*/ 	.word	0x000008d0
        /*0d00*/ 	.word	0x000000ff
        /*0d04*/ 	.word	0x000388b8
        /*0d08*/ 	.short	0x0100
        /*0d0a*/ 	.byte	0x08
	.zero		1


	//   ....[21]....
        /*0d0c*/ 	.word	0x000008e0
        /*0d10*/ 	.word	0x000000ff
        /*0d14*/ 	.word	0x000388c8
        /*0d18*/ 	.short	0x0100
        /*0d1a*/ 	.byte	0x08
	.zero		1


	//   ....[22]....
        /*0d1c*/ 	.word	0x00002340
        /*0d20*/ 	.word	0x000000ff
        /*0d24*/ 	.word	0x00038800
        /*0d28*/ 	.short	0x010a
        /*0d2a*/ 	.byte	0x29
	.zero		1


	//   ....[23]....
        /*0d2c*/ 	.word	0x00002400
        /*0d30*/ 	.word	0x00000002
        /*0d34*/ 	.word	0x00038830
        /*0d38*/ 	.short	0x010a
        /*0d3a*/ 	.byte	0x3f
	.zero		1


	//   ....[24]....
        /*0d3c*/ 	.word	0x00002460
        /*0d40*/ 	.word	0x00000002
        /*0d44*/ 	.word	0x00038830
        /*0d48*/ 	.short	0x010a
        /*0d4a*/ 	.byte	0x3f
	.zero		1


	//   ....[25]....
        /*0d4c*/ 	.word	0x00003170
        /*0d50*/ 	.word	0x00000002
        /*0d54*/ 	.word	0x00000000
        /*0d58*/ 	.short	0x0101
        /*0d5a*/ 	.byte	0x3f
	.zero		1


	//   ....[26]....
        /*0d5c*/ 	.word	0x00005690
        /*0d60*/ 	.word	0x000000ff
        /*0d64*/ 	.word	0x00038830
        /*0d68*/ 	.short	0x010a
        /*0d6a*/ 	.byte	0x06
	.zero		1


	//   ....[27]....
        /*0d6c*/ 	.word	0x000056d0
        /*0d70*/ 	.word	0x000000ff
        /*0d74*/ 	.word	0x00038830
        /*0d78*/ 	.short	0x010a
        /*0d7a*/ 	.byte	0x06
	.zero		1


	//   ....[28]....
        /*0d7c*/ 	.word	0x00005a40
        /*0d80*/ 	.word	0x000000ff
        /*0d84*/ 	.word	0x00038850
        /*0d88*/ 	.short	0x010a
        /*0d8a*/ 	.byte	0x06
	.zero		1


	//   ....[29]....
        /*0d8c*/ 	.word	0x00005a80
        /*0d90*/ 	.word	0x000000ff
        /*0d94*/ 	.word	0x00038850
        /*0d98*/ 	.short	0x010a
        /*0d9a*/ 	.byte	0x06
	.zero		1


	//   ....[30]....
        /*0d9c*/ 	.word	0x00007b50
        /*0da0*/ 	.word	0x000000cf
        /*0da4*/ 	.word	0x00000000
        /*0da8*/ 	.short	0x0101
        /*0daa*/ 	.byte	0x3f
	.zero		1


	//   ....[31]....
        /*0dac*/ 	.word	0x000080a0
        /*0db0*/ 	.word	0x000000ff
        /*0db4*/ 	.word	0x00000000
        /*0db8*/ 	.short	0x0101
        /*0dba*/ 	.byte	0x06
	.zero		1


	//   ....[32]....
        /*0dbc*/ 	.word	0x00008bf0
        /*0dc0*/ 	.word	0x000000ff
        /*0dc4*/ 	.word	0x00038830
        /*0dc8*/ 	.short	0x010a
        /*0dca*/ 	.byte	0x06
	.zero		1


	//   ....[33]....
        /*0dcc*/ 	.word	0x00008c30
        /*0dd0*/ 	.word	0x000000ff
        /*0dd4*/ 	.word	0x00038830
        /*0dd8*/ 	.short	0x010a
        /*0dda*/ 	.byte	0x06
	.zero		1


	//   ....[34]....
        /*0ddc*/ 	.word	0x00008f70
        /*0de0*/ 	.word	0x000000ff
        /*0de4*/ 	.word	0x00038850
        /*0de8*/ 	.short	0x010a
        /*0dea*/ 	.byte	0x06
	.zero		1


	//   ....[35]....
        /*0dec*/ 	.word	0x00008fb0
        /*0df0*/ 	.word	0x000000ff
        /*0df4*/ 	.word	0x00038850
        /*0df8*/ 	.short	0x010a
        /*0dfa*/ 	.byte	0x06
	.zero		1


	//   ....[36]....
        /*0dfc*/ 	.word	0x0000aaf0
        /*0e00*/ 	.word	0x000000cf
        /*0e04*/ 	.word	0x00000000
        /*0e08*/ 	.short	0x0101
        /*0e0a*/ 	.byte	0x3f
	.zero		1


	//   ....[37]....
        /*0e0c*/ 	.word	0x0000ac80
        /*0e10*/ 	.word	0x000000ff
        /*0e14*/ 	.word	0x00000000
        /*0e18*/ 	.short	0x0101
        /*0e1a*/ 	.byte	0x06
	.zero		1


	//   ....[38]....
        /*0e1c*/ 	.word	0x0000b6e0
        /*0e20*/ 	.word	0x000000ff
        /*0e24*/ 	.word	0x00038850
        /*0e28*/ 	.short	0x010a
        /*0e2a*/ 	.byte	0x05
	.zero		1


	//   ....[39]....
        /*0e2c*/ 	.word	0x0000b720
        /*0e30*/ 	.word	0x000000ff
        /*0e34*/ 	.word	0x00038850
        /*0e38*/ 	.short	0x010a
        /*0e3a*/ 	.byte	0x05
	.zero		1


	//   ....[40]....
        /*0e3c*/ 	.word	0x0000bcc0
        /*0e40*/ 	.word	0x000000ff
        /*0e44*/ 	.word	0x00000000
        /*0e48*/ 	.short	0x0101
        /*0e4a*/ 	.byte	0x04
	.zero		1


	//   ....[41]....
        /*0e4c*/ 	.word	0x0000f990
        /*0e50*/ 	.word	0x000000ff
        /*0e54*/ 	.word	0x00000000
        /*0e58*/ 	.short	0x0101
        /*0e5a*/ 	.byte	0x08
	.zero		1


	//   ....[42]....
        /*0e5c*/ 	.word	0x000101f0
        /*0e60*/ 	.word	0x000000ff
        /*0e64*/ 	.word	0x00000000
        /*0e68*/ 	.short	0x0101
        /*0e6a*/ 	.byte	0x08
	.zero		1


	//   ....[43]....
        /*0e6c*/ 	.word	0x00014eb0
        /*0e70*/ 	.word	0x00000002
        /*0e74*/ 	.word	0x00038880
        /*0e78*/ 	.short	0x010a
        /*0e7a*/ 	.byte	0x3f
	.zero		1


	//   ....[44]....
        /*0e7c*/ 	.word	0x000150c0
        /*0e80*/ 	.word	0x00000002
        /*0e84*/ 	.word	0x00038840
        /*0e88*/ 	.short	0x010a
        /*0e8a*/ 	.byte	0x3f
	.zero		1


	//   ....[45]....
        /*0e8c*/ 	.word	0x00015e10
        /*0e90*/ 	.word	0x00000011
        /*0e94*/ 	.word	0x00038800
        /*0e98*/ 	.short	0x0107
        /*0e9a*/ 	.byte	0x3f
	.zero		1


	//   ....[46]....
        /*0e9c*/ 	.word	0x00015f10
        /*0ea0*/ 	.word	0x00000011
        /*0ea4*/ 	.word	0x00038800
        /*0ea8*/ 	.short	0x0101
        /*0eaa*/ 	.byte	0x3f
	.zero		1


	//   ....[47]....
        /*0eac*/ 	.word	0x00015f30
        /*0eb0*/ 	.word	0x00000011
        /*0eb4*/ 	.word	0x00038820
        /*0eb8*/ 	.short	0x010a
        /*0eba*/ 	.byte	0x3f
	.zero		1


	//   ....[48]....
        /*0ebc*/ 	.word	0x00016250
        /*0ec0*/ 	.word	0x00000006
        /*0ec4*/ 	.word	0x00038880
        /*0ec8*/ 	.short	0x010a
        /*0eca*/ 	.byte	0x3f
	.zero		1


	//   ....[49]....
        /*0ecc*/ 	.word	0x000165b0
        /*0ed0*/ 	.word	0x00000006
        /*0ed4*/ 	.word	0x00038840
        /*0ed8*/ 	.short	0x010a
        /*0eda*/ 	.byte	0x3f
	.zero		1


	//   ....[50]....
        /*0edc*/ 	.word	0x00016970
        /*0ee0*/ 	.word	0x00000013
        /*0ee4*/ 	.word	0x00038870
        /*0ee8*/ 	.short	0x010a
        /*0eea*/ 	.byte	0x3f
	.zero		1


	//   ....[51]....
        /*0eec*/ 	.word	0x000169e0
        /*0ef0*/ 	.word	0x00000013
        /*0ef4*/ 	.word	0x00038860
        /*0ef8*/ 	.short	0x010a
        /*0efa*/ 	.byte	0x3f
	.zero		1


	//   ....[52]....
        /*0efc*/ 	.word	0x00017470
        /*0f00*/ 	.word	0x00000013
        /*0f04*/ 	.word	0x00038850
        /*0f08*/ 	.short	0x0101
        /*0f0a*/ 	.byte	0x3f
	.zero		1


	//   ....[53]....
        /*0f0c*/ 	.word	0x000174f0
        /*0f10*/ 	.word	0x00000013
        /*0f14*/ 	.word	0x00000000
        /*0f18*/ 	.short	0x0101
        /*0f1a*/ 	.byte	0x3f
	.zero		1


	//   ....[54]....
        /*0f1c*/ 	.word	0x00017730
        /*0f20*/ 	.word	0x00000002
        /*0f24*/ 	.word	0x00038870
        /*0f28*/ 	.short	0x010a
        /*0f2a*/ 	.byte	0x3f
	.zero		1


	//   ....[55]....
        /*0f2c*/ 	.word	0x000177a0
        /*0f30*/ 	.word	0x00000002
        /*0f34*/ 	.word	0x00038860
        /*0f38*/ 	.short	0x010a
        /*0f3a*/ 	.byte	0x3f
	.zero		1


	//   ....[56]....
        /*0f3c*/ 	.word	0x00018230
        /*0f40*/ 	.word	0x00000002
        /*0f44*/ 	.word	0x00038850
        /*0f48*/ 	.short	0x0101
        /*0f4a*/ 	.byte	0x3f
	.zero		1


	//   ....[57]....
        /*0f4c*/ 	.word	0x00018280
        /*0f50*/ 	.word	0x00000002
        /*0f54*/ 	.word	0x00000000
        /*0f58*/ 	.short	0x0101
        /*0f5a*/ 	.byte	0x3f
	.zero		1


	//   ....[58]....
        /*0f5c*/ 	.word	0x00019460
        /*0f60*/ 	.word	0x00000000
        /*0f64*/ 	.word	0x00038820
        /*0f68*/ 	.short	0x010a
        /*0f6a*/ 	.byte	0x3f
	.zero		1


	//   ....[59]....
        /*0f6c*/ 	.word	0x00019620
        /*0f70*/ 	.word	0x00000006
        /*0f74*/ 	.word	0x00000000
        /*0f78*/ 	.short	0x010a
        /*0f7a*/ 	.byte	0x3f
	.zero		1


	//   ....[60]....
        /*0f7c*/ 	.word	0x00019690
        /*0f80*/ 	.word	0x00000007
        /*0f84*/ 	.word	0x00000000
        /*0f88*/ 	.short	0x010a
        /*0f8a*/ 	.byte	0x3f
	.zero		1


	//   ....[61]....
        /*0f8c*/ 	.word	0x000196f0
        /*0f90*/ 	.word	0x00000004
        /*0f94*/ 	.word	0x00038860
        /*0f98*/ 	.short	0x010a
        /*0f9a*/ 	.byte	0x3f
	.zero		1


	//   ....[62]....
        /*0f9c*/ 	.word	0x00019740
        /*0fa0*/ 	.word	0x00000003
        /*0fa4*/ 	.word	0x00038860
        /*0fa8*/ 	.short	0x010a
        /*0faa*/ 	.byte	0x3f
	.zero		1


	//   ....[63]....
        /*0fac*/ 	.word	0x00019780
        /*0fb0*/ 	.word	0x00000004
        /*0fb4*/ 	.word	0x00038880
        /*0fb8*/ 	.short	0x010a
        /*0fba*/ 	.byte	0x3f
	.zero		1


	//   ....[64]....
        /*0fbc*/ 	.word	0x000197a0
        /*0fc0*/ 	.word	0x00000003
        /*0fc4*/ 	.word	0x00038880
        /*0fc8*/ 	.short	0x010a
        /*0fca*/ 	.byte	0x3f
	.zero		1


	//   ....[65]....
        /*0fcc*/ 	.word	0x00019810
        /*0fd0*/ 	.word	0x00000003
        /*0fd4*/ 	.word	0x00038800
        /*0fd8*/ 	.short	0x010a
        /*0fda*/ 	.byte	0x3f
	.zero		1


	//   ....[66]....
        /*0fdc*/ 	.word	0x00019860
        /*0fe0*/ 	.word	0x00000002
        /*0fe4*/ 	.word	0x00038830
        /*0fe8*/ 	.short	0x010a
        /*0fea*/ 	.byte	0x3f
	.zero		1


	//   ....[67]....
        /*0fec*/ 	.word	0x000198c0
        /*0ff0*/ 	.word	0x00000007
        /*0ff4*/ 	.word	0x00038830
        /*0ff8*/ 	.short	0x010a
        /*0ffa*/ 	.byte	0x3f
	.zero		1


	//   ....[68]....
        /*0ffc*/ 	.word	0x00019920
        /*1000*/ 	.word	0x00000007
        /*1004*/ 	.word	0x00038850
        /*1008*/ 	.short	0x010a
        /*100a*/ 	.byte	0x3f
	.zero		1


	//   ....[69]....
        /*100c*/ 	.word	0x00019980
        /*1010*/ 	.word	0x00000007
        /*1014*/ 	.word	0x00038830
        /*1018*/ 	.short	0x010a
        /*101a*/ 	.byte	0x3f
	.zero		1


	//   ....[70]....
        /*101c*/ 	.word	0x000199e0
        /*1020*/ 	.word	0x00000007
        /*1024*/ 	.word	0x00038850
        /*1028*/ 	.short	0x010a
        /*102a*/ 	.byte	0x3f
	.zero		1


	//   ....[71]....
        /*102c*/ 	.word	0x00019a40
        /*1030*/ 	.word	0x00000005
        /*1034*/ 	.word	0x00038850
        /*1038*/ 	.short	0x010a
        /*103a*/ 	.byte	0x3f
	.zero		1


	//   ....[72]....
        /*103c*/ 	.word	0x00019b90
        /*1040*/ 	.word	0x00000002
        /*1044*/ 	.word	0x00038880
        /*1048*/ 	.short	0x010a
        /*104a*/ 	.byte	0x3f
	.zero		1


	//   ....[73]....
        /*104c*/ 	.word	0x00019be0
        /*1050*/ 	.word	0x00000002
        /*1054*/ 	.word	0x00038840
        /*1058*/ 	.short	0x010a
        /*105a*/ 	.byte	0x3f
	.zero		1


	//   ....[74]....
        /*105c*/ 	.word	0x0001a700
        /*1060*/ 	.word	0x00000011
        /*1064*/ 	.word	0x00038820
        /*1068*/ 	.short	0x010a
        /*106a*/ 	.byte	0x3f
	.zero		1


	//   ....[75]....
        /*106c*/ 	.word	0x0001a750
        /*1070*/ 	.word	0x00000006
        /*1074*/ 	.word	0x00038880
        /*1078*/ 	.short	0x010a
        /*107a*/ 	.byte	0x3f
	.zero		1


	//   ....[76]....
        /*107c*/ 	.word	0x0001a7a0
        /*1080*/ 	.word	0x00000006
        /*1084*/ 	.word	0x00038840
        /*1088*/ 	.short	0x010a
        /*108a*/ 	.byte	0x3f
	.zero		1


	//   ....[77]....
        /*108c*/ 	.word	0x0001a7f0
        /*1090*/ 	.word	0x00000013
        /*1094*/ 	.word	0x00038870
        /*1098*/ 	.short	0x010a
        /*109a*/ 	.byte	0x3f
	.zero		1


	//   ....[78]....
        /*109c*/ 	.word	0x0001a840
        /*10a0*/ 	.word	0x00000013
        /*10a4*/ 	.word	0x00038860
        /*10a8*/ 	.short	0x010a
        /*10aa*/ 	.byte	0x3f
	.zero		1


	//   ....[79]....
        /*10ac*/ 	.word	0x0001a890
        /*10b0*/ 	.word	0x00000002
        /*10b4*/ 	.word	0x00038870
        /*10b8*/ 	.short	0x010a
        /*10ba*/ 	.byte	0x3f
	.zero		1


	//   ....[80]....
        /*10bc*/ 	.word	0x0001a8e0
        /*10c0*/ 	.word	0x00000002
        /*10c4*/ 	.word	0x00038860
        /*10c8*/ 	.short	0x010a
        /*10ca*/ 	.byte	0x3f
	.zero		1


	//   ....[81]....
        /*10cc*/ 	.word	0x0001a930
        /*10d0*/ 	.word	0x00000000
        /*10d4*/ 	.word	0x00038820
        /*10d8*/ 	.short	0x010a
        /*10da*/ 	.byte	0x3f
	.zero		1


	//   ....[82]....
        /*10dc*/ 	.word	0x0001aad0
        /*10e0*/ 	.word	0x00000006
        /*10e4*/ 	.word	0x00000000
        /*10e8*/ 	.short	0x010a
        /*10ea*/ 	.byte	0x3f
	.zero		1


	//   ....[83]....
        /*10ec*/ 	.word	0x0001ab20
        /*10f0*/ 	.word	0x00000007
        /*10f4*/ 	.word	0x00000000
        /*10f8*/ 	.short	0x010a
        /*10fa*/ 	.byte	0x3f
	.zero		1


	//   ....[84]....
        /*10fc*/ 	.word	0x0001ab70
        /*1100*/ 	.word	0x00000004
        /*1104*/ 	.word	0x00038860
        /*1108*/ 	.short	0x010a
        /*110a*/ 	.byte	0x3f
	.zero		1


	//   ....[85]....
        /*110c*/ 	.word	0x0001abc0
        /*1110*/ 	.word	0x00000003
        /*1114*/ 	.word	0x00038860
        /*1118*/ 	.short	0x010a
        /*111a*/ 	.byte	0x3f
	.zero		1


	//   ....[86]....
        /*111c*/ 	.word	0x0001ac10
        /*1120*/ 	.word	0x00000004
        /*1124*/ 	.word	0x00038880
        /*1128*/ 	.short	0x010a
        /*112a*/ 	.byte	0x3f
	.zero		1


	//----- nvinfo : EIATTR_NUM_MBARRIERS
	.align		4
.L_551:
        /*112c*/ 	.byte	0x03, 0x38
        /*112e*/ 	.short	0x0016


	//----- nvinfo : EIATTR_EXIT_INSTR_OFFSETS
	.align		4
        /*1130*/ 	.byte	0x04, 0x1c
        /*1132*/ 	.short	(.L_553 - .L_552)


	//   ....[0]....
.L_552:
        /*1134*/ 	.word	0x00000a80


	//   ....[1]....
        /*1138*/ 	.word	0x00012760


	//   ....[2]....
        /*113c*/ 	.word	0x000197f0


	//----- nvinfo : EIATTR_MAX_THREADS
	.align		4
.L_553:
        /*1140*/ 	.byte	0x04, 0x05
        /*1142*/ 	.short	(.L_555 - .L_554)
.L_554:
        /*1144*/ 	.word	0x00000180
        /*1148*/ 	.word	0x00000001
        /*114c*/ 	.word	0x00000001


	//----- nvinfo : EIATTR_CRS_STACK_SIZE
	.align		4
.L_555:
        /*1150*/ 	.byte	0x04, 0x1e
        /*1152*/ 	.short	(.L_557 - .L_556)
.L_556:
        /*1154*/ 	.word	0x00000000


	//----- nvinfo : EIATTR_CBANK_PARAM_SIZE
	.align		4
.L_557:
        /*1158*/ 	.byte	0x03, 0x19
        /*115a*/ 	.short	0x0af0


	//----- nvinfo : EIATTR_PARAM_CBANK
	.align		4
        /*115c*/ 	.byte	0x04, 0x0a
        /*115e*/ 	.short	(.L_559 - .L_558)
	.align		4
.L_558:
        /*1160*/ 	.word	index@(.nv.constant0._ZN7cutlass13device_kernelIN5flash11enable_sm90INS1_16FlashAttnFwdSm90INS1_25CollectiveMainloopFwdSm90ILi2EN4cute5tupleIJNS5_1CILi1EEES8_S8_EEENS6_IJNS7_ILi128EEESA_NS7_ILi256EEEEEELi256ENS_12float_e4m3_tEfNS_4arch4Sm90ELb1ELb0ELb1ELb1ELb0ELb0ELb0ELb1ELb1ELb1ELb1ELb0EEENS1_21CollectiveEpilogueFwdINS6_IJSA_SB_SA_EEES9_NS_10bfloat16_tESF_Li256ELb1ELb1ELb1ELb1EEENS1_36VarlenDynamicPersistentTileSchedulerILi128ELi128ELi256ELi128ELb1ELb1ELb1ELb1ELb1ELb1EEEEEEEEEvNT_6ParamsE)
        /*1164*/ 	.short	0x0210
        /*1166*/ 	.short	0x0af0


	//----- nvinfo : EIATTR_SW_WAR
	.align		4
.L_559:
        /*1168*/ 	.byte	0x04, 0x36
        /*116a*/ 	.short	(.L_561 - .L_560)
.L_560:
        /*116c*/ 	.word	0x00000008
.L_561:


//--------------------- .nv.info._ZN7cutlass13device_kernelIN5flash11enable_sm90INS1_16FlashAttnFwdSm90INS1_25CollectiveMainloopFwdSm90ILi2EN4cute5tupleIJNS5_1CILi1EEES8_S8_EEENS6_IJNS7_ILi128EEESA_NS7_ILi256EEEEEELi256ENS_12float_e4m3_tEfNS_4arch4Sm90ELb1ELb0ELb1ELb1ELb0ELb1ELb0ELb1ELb1ELb1ELb1ELb0EEENS1_21CollectiveEpilogueFwdINS6_IJSA_SB_SA_EEES9_NS_10bfloat16_tESF_Li256ELb1ELb1ELb1ELb1EEENS1_36VarlenDynamicPersistentTileSchedulerILi128ELi128ELi256ELi128ELb1ELb1ELb1ELb1ELb1ELb1EEEEEEEEEvNT_6ParamsE --------------------------
	.section	.nv.info._ZN7cutlass13device_kernelIN5flash11enable_sm90INS1_16FlashAttnFwdSm90INS1_25CollectiveMainloopFwdSm90ILi2EN4cute5tupleIJNS5_1CILi1EEES8_S8_EEENS6_IJNS7_ILi128EEESA_NS7_ILi256EEEEEELi256ENS_12float_e4m3_tEfNS_4arch4Sm90ELb1ELb0ELb1ELb1ELb0ELb1ELb0ELb1ELb1ELb1ELb1ELb0EEENS1_21CollectiveEpilogueFwdINS6_IJSA_SB_SA_EEES9_NS_10bfloat16_tESF_Li256ELb1ELb1ELb1ELb1EEENS1_36VarlenDynamicPersistentTileSchedulerILi128ELi128ELi256ELi128ELb1ELb1ELb1ELb1ELb1ELb1EEEEEEEEEvNT_6ParamsE,"",@"SHT_CUDA_INFO"
	.sectionflags	@""
	.align	4


	//----- nvinfo : EIATTR_CUDA_API_VERSION
	.align		4
        /*0000*/ 	.byte	0x04, 0x37
        /*0002*/ 	.short	(.L_563 - .L_562)
.L_562:
        /*0004*/ 	.word	0x00000082


	//----- nvinfo : EIATTR_KPARAM_INFO
	.align		4
.L_563:
        /*0008*/ 	.byte	0x04, 0x17
        /*000a*/ 	.short	(.L_565 - .L_564)
.L_564:
        /*000c*/ 	.word	0x00000000
        /*0010*/ 	.short	0x0000
        /*0012*/ 	.short	0x0070
        /*0014*/ 	.byte	0x00, 0xf0, 0x01, 0x2a


	//----- nvinfo : EIATTR_SPARSE_MMA_MASK
	.align		4
.L_565:
        /*0018*/ 	.byte	0x03, 0x50
        /*001a*/ 	.short	0x0000


	//----- nvinfo : EIATTR_MAXREG_COUNT
	.align		4
        /*001c*/ 	.byte	0x03, 0x1b
        /*001e*/ 	.short	0x00a8


	//----- nvinfo : EIATTR_NUM_BARRIERS
	.align		4
        /*0020*/ 	.byte	0x02, 0x4c
        /*0022*/ 	.byte	0x10
	.zero		1


	//----- nvinfo : EIATTR_EXTERNS
	.align		4
        /*0024*/ 	.byte	0x04, 0x0f
        /*0026*/ 	.short	(.L_567 - .L_566)


	//   ....[0]....
	.align		4
.L_566:
        /*0028*/ 	.word	index@(__assertfail)


	//----- nvinfo : EIATTR_ANNOTATIONS
	.align		4
.L_567:
        /*002c*/ 	.byte	0x04, 0x55
        /*002e*/ 	.short	(.L_569 - .L_568)


	//   ....[0]....
.L_568:
        /* <DEDUP_REMOVED lines=274> */


	//----- nvinfo : EIATTR_MERCURY_ISA_VERSION
	.align		4
.L_569:
        /*1138*/ 	.byte	0x03, 0x5f
        /*113a*/ 	.short	0x0101


	//----- nvinfo : EIATTR_UNUSED_LOAD_BYTE_OFFSET
	.align		4
        /*113c*/ 	.byte	0x04, 0x44
        /*113e*/ 	.short	(.L_571 - .L_570)


	//   ....[0]....
.L_570:
        /*1140*/ 	.word	0x00000ae0
        /*1144*/ 	.word	0x0000fff0


	//   ....[1]....
        /*1148*/ 	.word	0x00022480
        /*114c*/ 	.word	0x0000fff0


	//----- nvinfo : EIATTR_INT_WARP_WIDE_INSTR_OFFSETS
	.align		4
.L_571:
        /*1150*/ 	.byte	0x04, 0x31
        /*1152*/ 	.short	(.L_573 - .L_572)


	//   ....[0]....
.L_572:
        /*1154*/ 	.word	0x00000190


	//   ....[1]....
        /*1158*/ 	.word	0x000001d0


	//   ....[2]....
        /*115c*/ 	.word	0x00000240


	//   ....[3]....
        /*1160*/ 	.word	0x0002d050


	//   ....[4]....
        /*1164*/ 	.word	0x0002d0b0


	//   ....[5]....
        /*1168*/ 	.word	0x000302f0


	//   ....[6]....
        /*116c*/ 	.word	0x00030350


	//----- nvinfo : EIATTR_COOP_GROUP_MASK_REGIDS
	.align		4
.L_573:
        /*1170*/ 	.byte	0x04, 0x29
        /*1172*/ 	.short	(.L_575 - .L_574)


	//   ....[0]....
.L_574:
        /*1174*/ 	.word	0xffffffff


	//   ....[1]....
        /*1178*/ 	.word	0xffffffff


	//   ....[2]....
        /*117c*/ 	.word	0xffffffff


	//   ....[3]....
        /*1180*/ 	.word	0xffffffff


	//   ....[4]....
        /*1184*/ 	.word	0xffffffff


	//   ....[5]....
        /*1188*/ 	.word	0xffffffff


	//   ....[6]....
        /*118c*/ 	.word	0xffffffff


	//   ....[7]....
        /*1190*/ 	.word	0xffffffff


	//   ....[8]....
        /*1194*/ 	.word	0xffffffff


	//   ....[9]....
        /*1198*/ 	.word	0xffffffff


	//   ....[10]....
        /*119c*/ 	.word	0xffffffff


	//   ....[11]....
        /*11a0*/ 	.word	0xffffffff


	//   ....[12]....
        /*11a4*/ 	.word	0xffffffff


	//   ....[13]....
        /*11a8*/ 	.word	0xffffffff


	//   ....[14]....
        /*11ac*/ 	.word	0xffffffff


	//   ....[15]....
        /*11b0*/ 	.word	0xffffffff


	//   ....[16]....
        /*11b4*/ 	.word	0xffffffff


	//   ....[17]....
        /*11b8*/ 	.word	0xffffffff


	//   ....[18]....
        /*11bc*/ 	.word	0xffffffff


	//   ....[19]....
        /*11c0*/ 	.word	0xffffffff


	//   ....[20]....
        /*11c4*/ 	.word	0xffffffff


	//   ....[21]....
        /*11c8*/ 	.word	0xffffffff


	//   ....[22]....
        /*11cc*/ 	.word	0xffffffff


	//   ....[23]....
        /*11d0*/ 	.word	0xffffffff


	//   ....[24]....
        /*11d4*/ 	.word	0xffffffff


	//   ....[25]....
        /*11d8*/ 	.word	0xffffffff


	//   ....[26]....
        /*11dc*/ 	.word	0xffffffff


	//   ....[27]....
        /*11e0*/ 	.word	0xffffffff


	//   ....[28]....
        /*11e4*/ 	.word	0xffffffff


	//   ....[29]....
        /*11e8*/ 	.word	0xffffffff


	//   ....[30]....
        /*11ec*/ 	.word	0xffffffff


	//   ....[31]....
        /*11f0*/ 	.word	0xffffffff


	//   ....[32]....
        /*11f4*/ 	.word	0xffffffff


	//   ....[33]....
        /*11f8*/ 	.word	0xffffffff


	//   ....[34]....
        /*11fc*/ 	.word	0xffffffff


	//   ....[35]....
        /*1200*/ 	.word	0xffffffff


	//   ....[36]....
        /*1204*/ 	.word	0xffffffff


	//   ....[37]....
        /*1208*/ 	.word	0xffffffff


	//   ....[38]....
        /*120c*/ 	.word	0xffffffff


	//   ....[39]....
        /*1210*/ 	.word	0xffffffff


	//   ....[40]....
        /*1214*/ 	.word	0xffffffff


	//   ....[41]....
        /*1218*/ 	.word	0xffffffff


	//   ....[42]....
        /*121c*/ 	.word	0xffffffff


	//   ....[43]....
        /*1220*/ 	.word	0xffffffff


	//   ....[44]....
        /*1224*/ 	.word	0xffffffff


	//   ....[45]....
        /*1228*/ 	.word	0xffffffff


	//   ....[46]....
        /*122c*/ 	.word	0xffffffff


	//   ....[47]....
        /*1230*/ 	.word	0xffffffff


	//   ....[48]....
        /*1234*/ 	.word	0xffffffff


	//   ....[49]....
        /*1238*/ 	.word	0xffffffff


	//   ....[50]....
        /*123c*/ 	.word	0xffffffff


	//   ....[51]....
        /*1240*/ 	.word	0xffffffff


	//   ....[52]....
        /*1244*/ 	.word	0xffffffff


	//   ....[53]....
        /*1248*/ 	.word	0xffffffff


	//   ....[54]....
        /*124c*/ 	.word	0xffffffff


	//   ....[55]....
        /*1250*/ 	.word	0xffffffff


	//   ....[56]....
        /*1254*/ 	.word	0xffffffff


	//   ....[57]....
        /*1258*/ 	.word	0xffffffff


	//   ....[58]....
        /*125c*/ 	.word	0xffffffff


	//   ....[59]....
        /*1260*/ 	.word	0xffffffff


	//   ....[60]....
        /*1264*/ 	.word	0xffffffff


	//   ....[61]....
        /*1268*/ 	.word	0xffffffff


	//   ....[62]....
        /*126c*/ 	.word	0xffffffff


	//   ....[63]....
        /*1270*/ 	.word	0xffffffff


	//   ....[64]....
        /*1274*/ 	.word	0xffffffff


	//   ....[65]....
        /*1278*/ 	.word	0xffffffff


	//   ....[66]....
        /*127c*/ 	.word	0xffffffff


	//   ....[67]....
        /*1280*/ 	.word	0xffffffff


	//   ....[68]....
        /*1284*/ 	.word	0xffffffff


	//   ....[69]....
        /*1288*/ 	.word	0xffffffff


	//   ....[70]....
        /*128c*/ 	.word	0xffffffff


	//   ....[71]....
        /*1290*/ 	.word	0xffffffff


	//   ....[72]....
        /*1294*/ 	.word	0xffffffff


	//   ....[73]....
        /*1298*/ 	.word	0xffffffff


	//   ....[74]....
        /*129c*/ 	.word	0xffffffff


	//   ....[75]....
        /*12a0*/ 	.word	0xffffffff


	//   ....[76]....
        /*12a4*/ 	.word	0xffffffff


	//   ....[77]....
        /*12a8*/ 	.word	0xffffffff


	//   ....[78]....
        /*12ac*/ 	.word	0xffffffff


	//   ....[79]....
        /*12b0*/ 	.word	0xffffffff


	//   ....[80]....
        /*12b4*/ 	.word	0xffffffff


	//   ....[81]....
        /*12b8*/ 	.word	0xffffffff


	//   ....[82]....
        /*12bc*/ 	.word	0xffffffff


	//   ....[83]....
        /*12c0*/ 	.word	0xffffffff


	//   ....[84]....
        /*12c4*/ 	.word	0xffffffff


	//   ....[85]....
        /*12c8*/ 	.word	0xffffffff


	//   ....[86]....
        /*12cc*/ 	.word	0xffffffff


	//   ....[87]....
        /*12d0*/ 	.word	0xffffffff


	//   ....[88]....
        /*12d4*/ 	.word	0xffffffff


	//   ....[89]....
        /*12d8*/ 	.word	0xffffffff


	//   ....[90]....
        /*12dc*/ 	.word	0xffffffff


	//   ....[91]....
        /*12e0*/ 	.word	0xffffffff


	//   ....[92]....
        /*12e4*/ 	.word	0xffffffff


	//   ....[93]....
        /*12e8*/ 	.word	0xffffffff


	//   ....[94]....
        /*12ec*/ 	.word	0xffffffff


	//   ....[95]....
        /*12f0*/ 	.word	0xffffffff


	//   ....[96]....
        /*12f4*/ 	.word	0xffffffff


	//   ....[97]....
        /*12f8*/ 	.word	0xffffffff


	//   ....[98]....
        /*12fc*/ 	.word	0xffffffff


	//   ....[99]....
        /*1300*/ 	.word	0xffffffff


	//   ....[100]....
        /*1304*/ 	.word	0xffffffff


	//   ....[101]....
        /*1308*/ 	.word	0xffffffff


	//   ....[102]....
        /*130c*/ 	.word	0xffffffff


	//   ....[103]....
        /*1310*/ 	.word	0xffffffff


	//   ....[104]....
        /*1314*/ 	.word	0xffffffff


	//   ....[105]....
        /*1318*/ 	.word	0xffffffff


	//   ....[106]....
        /*131c*/ 	.word	0xffffffff


	//   ....[107]....
        /*1320*/ 	.word	0xffffffff


	//   ....[108]....
        /*1324*/ 	.word	0xffffffff


	//   ....[109]....
        /*1328*/ 	.word	0xffffffff


	//   ....[110]....
        /*132c*/ 	.word	0xffffffff


	//   ....[111]....
        /*1330*/ 	.word	0xffffffff


	//   ....[112]....
        /*1334*/ 	.word	0xffffffff


	//   ....[113]....
        /*1338*/ 	.word	0xffffffff


	//   ....[114]....
        /*133c*/ 	.word	0xffffffff


	//   ....[115]....
        /*1340*/ 	.word	0xffffffff


	//   ....[116]....
        /*1344*/ 	.word	0xffffffff


	//   ....[117]....
        /*1348*/ 	.word	0xffffffff


	//   ....[118]....
        /*134c*/ 	.word	0xffffffff


	//   ....[119]....
        /*1350*/ 	.word	0xffffffff


	//   ....[120]....
        /*1354*/ 	.word	0xffffffff


	//   ....[121]....
        /*1358*/ 	.word	0xffffffff


	//   ....[122]....
        /*135c*/ 	.word	0xffffffff


	//   ....[123]....
        /*1360*/ 	.word	0xffffffff


	//   ....[124]....
        /*1364*/ 	.word	0xffffffff


	//   ....[125]....
        /*1368*/ 	.word	0xffffffff


	//   ....[126]....
        /*136c*/ 	.word	0xffffffff


	//   ....[127]....
        /*1370*/ 	.word	0xffffffff


	//   ....[128]....
        /*1374*/ 	.word	0xffffffff


	//   ....[129]....
        /*1378*/ 	.word	0xffffffff


	//   ....[130]....
        /*137c*/ 	.word	0xffffffff


	//   ....[131]....
        /*1380*/ 	.word	0xffffffff


	//   ....[132]....
        /*1384*/ 	.word	0xffffffff


	//   ....[133]....
        /*1388*/ 	.word	0xffffffff


	//   ....[134]....
        /*138c*/ 	.word	0xffffffff


	//   ....[135]....
        /*1390*/ 	.word	0xffffffff


	//   ....[136]....
        /*1394*/ 	.word	0xffffffff


	//   ....[137]....
        /*1398*/ 	.word	0xffffffff


	//   ....[138]....
        /*139c*/ 	.word	0xffffffff


	//   ....[139]....
        /*13a0*/ 	.word	0xffffffff


	//   ....[140]....
        /*13a4*/ 	.word	0xffffffff


	//   ....[141]....
        /*13a8*/ 	.word	0xffffffff


	//   ....[142]....
        /*13ac*/ 	.word	0xffffffff


	//   ....[143]....
        /*13b0*/ 	.word	0xffffffff


	//   ....[144]....
        /*13b4*/ 	.word	0xffffffff


	//   ....[145]....
        /*13b8*/ 	.word	0xffffffff


	//   ....[146]....
        /*13bc*/ 	.word	0xffffffff


	//   ....[147]....
        /*13c0*/ 	.word	0xffffffff


	//   ....[148]....
        /*13c4*/ 	.word	0xffffffff


	//   ....[149]....
        /*13c8*/ 	.word	0xffffffff


	//   ....[150]....
        /*13cc*/ 	.word	0xffffffff


	//   ....[151]....
        /*13d0*/ 	.word	0xffffffff


	//   ....[152]....
        /*13d4*/ 	.word	0xffffffff


	//   ....[153]....
        /*13d8*/ 	.word	0xffffffff


	//   ....[154]....
        /*13dc*/ 	.word	0xffffffff


	//   ....[155]....
        /*13e0*/ 	.word	0xffffffff


	//   ....[156]....
        /*13e4*/ 	.word	0xffffffff


	//   ....[157]....
        /*13e8*/ 	.word	0xffffffff


	//   ....[158]....
        /*13ec*/ 	.word	0xffffffff


	//   ....[159]....
        /*13f0*/ 	.word	0xffffffff


	//   ....[160]....
        /*13f4*/ 	.word	0xffffffff


	//   ....[161]....
        /*13f8*/ 	.word	0xffffffff


	//   ....[162]....
        /*13fc*/ 	.word	0xffffffff


	//   ....[163]....
        /*1400*/ 	.word	0xffffffff


	//   ....[164]....
        /*1404*/ 	.word	0xffffffff


	//   ....[165]....
        /*1408*/ 	.word	0xffffffff


	//   ....[166]....
        /*140c*/ 	.word	0xffffffff


	//   ....[167]....
        /*1410*/ 	.word	0xffffffff


	//   ....[168]....
        /*1414*/ 	.word	0xffffffff


	//   ....[169]....
        /*1418*/ 	.word	0xffffffff


	//   ....[170]....
        /*141c*/ 	.word	0xffffffff


	//   ....[171]....
        /*1420*/ 	.word	0xffffffff


	//   ....[172]....
        /*1424*/ 	.word	0xffffffff


	//   ....[173]....
        /*1428*/ 	.word	0xffffffff


	//   ....[174]....
        /*142c*/ 	.word	0xffffffff


	//   ....[175]....
        /*1430*/ 	.word	0xffffffff


	//   ....[176]....
        /*1434*/ 	.word	0xffffffff


	//   ....[177]....
        /*1438*/ 	.word	0xffffffff


	//   ....[178]....
        /*143c*/ 	.word	0xffffffff


	//   ....[179]....
        /*1440*/ 	.word	0xffffffff


	//   ....[180]....
        /*1444*/ 	.word	0xffffffff


	//   ....[181]....
        /*1448*/ 	.word	0xffffffff


	//   ....[182]....
        /*144c*/ 	.word	0xffffffff


	//   ....[183]....
        /*1450*/ 	.word	0xffffffff


	//   ....[184]....
        /*1454*/ 	.word	0xffffffff


	//   ....[185]....
        /*1458*/ 	.word	0xffffffff


	//   ....[186]....
        /*145c*/ 	.word	0xffffffff


	//   ....[187]....
        /*1460*/ 	.word	0xffffffff


	//   ....[188]....
        /*1464*/ 	.word	0xffffffff


	//   ....[189]....
        /*1468*/ 	.word	0xffffffff


	//   ....[190]....
        /*146c*/ 	.word	0xffffffff


	//   ....[191]....
        /*1470*/ 	.word	0xffffffff


	//   ....[192]....
        /*1474*/ 	.word	0xffffffff


	//   ....[193]....
        /*1478*/ 	.word	0xffffffff


	//   ....[194]....
        /*147c*/ 	.word	0xffffffff


	//   ....[195]....
        /*1480*/ 	.word	0xffffffff


	//   ....[196]....
        /*1484*/ 	.word	0xffffffff


	//   ....[197]....
        /*1488*/ 	.word	0xffffffff


	//   ....[198]....
        /*148c*/ 	.word	0xffffffff


	//   ....[199]....
        /*1490*/ 	.word	0xffffffff


	//   ....[200]....
        /*1494*/ 	.word	0xffffffff


	//   ....[201]....
        /*1498*/ 	.word	0xffffffff


	//   ....[202]....
        /*149c*/ 	.word	0xffffffff


	//   ....[203]....
        /*14a0*/ 	.word	0xffffffff


	//   ....[204]....
        /*14a4*/ 	.word	0xffffffff


	//   ....[205]....
        /*14a8*/ 	.word	0xffffffff


	//   ....[206]....
        /*14ac*/ 	.word	0xffffffff


	//   ....[207]....
        /*14b0*/ 	.word	0xffffffff


	//   ....[208]....
        /*14b4*/ 	.word	0xffffffff


	//   ....[209]....
        /*14b8*/ 	.word	0xffffffff


	//   ....[210]....
        /*14bc*/ 	.word	0xffffffff


	//   ....[211]....
        /*14c0*/ 	.word	0xffffffff


	//   ....[212]....
        /*14c4*/ 	.word	0xffffffff


	//   ....[213]....
        /*14c8*/ 	.word	0xffffffff


	//   ....[214]....
        /*14cc*/ 	.word	0xffffffff


	//   ....[215]....
        /*14d0*/ 	.word	0xffffffff


	//   ....[216]....
        /*14d4*/ 	.word	0xffffffff


	//   ....[217]....
        /*14d8*/ 	.word	0xffffffff


	//   ....[218]....
        /*14dc*/ 	.word	0xffffffff


	//   ....[219]....
        /*14e0*/ 	.word	0xffffffff


	//   ....[220]....
        /*14e4*/ 	.word	0xffffffff


	//   ....[221]....
        /*14e8*/ 	.word	0xffffffff


	//   ....[222]....
        /*14ec*/ 	.word	0xffffffff


	//   ....[223]....
        /*14f0*/ 	.word	0xffffffff


	//   ....[224]....
        /*14f4*/ 	.word	0xffffffff


	//   ....[225]....
        /*14f8*/ 	.word	0xffffffff


	//   ....[226]....
        /*14fc*/ 	.word	0xffffffff


	//   ....[227]....
        /*1500*/ 	.word	0xffffffff


	//   ....[228]....
        /*1504*/ 	.word	0xffffffff


	//   ....[229]....
        /*1508*/ 	.word	0xffffffff


	//   ....[230]....
        /*150c*/ 	.word	0xffffffff


	//   ....[231]....
        /*1510*/ 	.word	0xffffffff


	//   ....[232]....
        /*1514*/ 	.word	0xffffffff


	//   ....[233]....
        /*1518*/ 	.word	0xffffffff


	//   ....[234]....
        /*151c*/ 	.word	0xffffffff


	//   ....[235]....
        /*1520*/ 	.word	0xffffffff


	//   ....[236]....
        /*1524*/ 	.word	0xffffffff


	//   ....[237]....
        /*1528*/ 	.word	0xffffffff


	//   ....[238]....
        /*152c*/ 	.word	0xffffffff


	//   ....[239]....
        /*1530*/ 	.word	0xffffffff


	//   ....[240]....
        /*1534*/ 	.word	0xffffffff


	//   ....[241]....
        /*1538*/ 	.word	0xffffffff


	//   ....[242]....
        /*153c*/ 	.word	0xffffffff


	//   ....[243]....
        /*1540*/ 	.word	0xffffffff


	//   ....[244]....
        /*1544*/ 	.word	0xffffffff


	//   ....[245]....
        /*1548*/ 	.word	0xffffffff


	//   ....[246]....
        /*154c*/ 	.word	0xffffffff


	//   ....[247]....
        /*1550*/ 	.word	0xffffffff


	//   ....[248]....
        /*1554*/ 	.word	0xffffffff


	//   ....[249]....
        /*1558*/ 	.word	0xffffffff


	//   ....[250]....
        /*155c*/ 	.word	0xffffffff


	//   ....[251]....
        /*1560*/ 	.word	0xffffffff


	//   ....[252]....
        /*1564*/ 	.word	0xffffffff


	//   ....[253]....
        /*1568*/ 	.word	0xffffffff


	//   ....[254]....
        /*156c*/ 	.word	0xffffffff


	//   ....[255]....
        /*1570*/ 	.word	0xffffffff


	//   ....[0]....
        /*1574*/ 	.word	0xffffffff


	//   ....[1]....
        /*1578*/ 	.word	0xffffffff


	//   ....[2]....
        /*157c*/ 	.word	0xffffffff


	//   ....[3]....
        /*1580*/ 	.word	0xffffffff


	//   ....[4]....
        /*1584*/ 	.word	0xffffffff


	//   ....[5]....
        /*1588*/ 	.word	0xffffffff


	//   ....[6]....
        /*158c*/ 	.word	0xffffffff


	//   ....[7]....
        /*1590*/ 	.word	0xffffffff


	//   ....[8]....
        /*1594*/ 	.word	0xffffffff


	//   ....[9]....
        /*1598*/ 	.word	0xffffffff


	//   ....[10]....
        /*159c*/ 	.word	0x0500000f


	//   ....[11]....
        /*15a0*/ 	.word	0x0500000f


	//   ....[12]....
        /*15a4*/ 	.word	0x0500000f


	//   ....[13]....
        /*15a8*/ 	.word	0x0500000f


	//   ....[14]....
        /*15ac*/ 	.word	0x0500000f


	//   ....[15]....
        /*15b0*/ 	.word	0x0500000f


	//   ....[16]....
        /*15b4*/ 	.word	0x0500000f


	//   ....[17]....
        /*15b8*/ 	.word	0x0500000f


	//   ....[18]....
        /*15bc*/ 	.word	0x0500000f


	//   ....[19]....
        /*15c0*/ 	.word	0x0500000f


	//   ....[20]....
        /*15c4*/ 	.word	0x0500000f


	//   ....[21]....
        /*15c8*/ 	.word	0x0500000f


	//   ....[22]....
        /*15cc*/ 	.word	0x0500000f


	//   ....[23]....
        /*15d0*/ 	.word	0x0500000f


	//   ....[24]....
        /*15d4*/ 	.word	0x0500000f


	//   ....[25]....
        /*15d8*/ 	.word	0x0500000f


	//   ....[26]....
        /*15dc*/ 	.word	0x0500000f


	//   ....[27]....
        /*15e0*/ 	.word	0x0500000f


	//   ....[28]....
        /*15e4*/ 	.word	0x0500000f


	//   ....[29]....
        /*15e8*/ 	.word	0x0500000f


	//   ....[30]....
        /*15ec*/ 	.word	0x0500000f


	//   ....[31]....
        /*15f0*/ 	.word	0x0500000f


	//   ....[32]....
        /*15f4*/ 	.word	0x0500000f


	//   ....[33]....
        /*15f8*/ 	.word	0x0500000f


	//   ....[34]....
        /*15fc*/ 	.word	0x0500000f


	//   ....[35]....
        /*1600*/ 	.word	0x0500000f


	//   ....[36]....
        /*1604*/ 	.word	0x0500000f


	//   ....[37]....
        /*1608*/ 	.word	0x0500000f


	//   ....[38]....
        /*160c*/ 	.word	0x0500000f


	//   ....[39]....
        /*1610*/ 	.word	0x0500000f


	//   ....[40]....
        /*1614*/ 	.word	0x0500000f


	//   ....[41]....
        /*1618*/ 	.word	0x0500000f


	//   ....[42]....
        /*161c*/ 	.word	0x0500000f


	//   ....[43]....
        /*1620*/ 	.word	0x0500000f


	//   ....[44]....
        /*1624*/ 	.word	0x0500000f


	//   ....[45]....
        /*1628*/ 	.word	0x0500000f


	//   ....[46]....
        /*162c*/ 	.word	0x0500000f


	//   ....[47]....
        /*1630*/ 	.word	0x0500000f


	//   ....[48]....
        /*1634*/ 	.word	0x0500000f


	//   ....[49]....
        /*1638*/ 	.word	0x0500000f


	//   ....[50]....
        /*163c*/ 	.word	0x0500000f


	//   ....[51]....
        /*1640*/ 	.word	0x0500000f


	//   ....[52]....
        /*1644*/ 	.word	0x0500000f


	//   ....[53]....
        /*1648*/ 	.word	0x0500000f


	//   ....[54]....
        /*164c*/ 	.word	0x0500000f


	//   ....[55]....
        /*1650*/ 	.word	0x0500000f


	//   ....[56]....
        /*1654*/ 	.word	0x0500000f


	//   ....[57]....
        /*1658*/ 	.word	0x0500000f


	//   ....[58]....
        /*165c*/ 	.word	0x0500000f


	//   ....[59]....
        /*1660*/ 	.word	0x0500000f


	//   ....[60]....
        /*1664*/ 	.word	0x0500000f


	//   ....[61]....
        /*1668*/ 	.word	0x0500000f


	//   ....[62]....
        /*166c*/ 	.word	0x0500000f


	//   ....[63]....
        /*1670*/ 	.word	0x0500000f


	//   ....[64]....
        /*1674*/ 	.word	0x0500000f


	//   ....[65]....
        /*1678*/ 	.word	0x0500000f


	//   ....[66]....
        /*167c*/ 	.word	0x0500000f


	//   ....[67]....
        /*1680*/ 	.word	0x0500000f


	//   ....[68]....
        /*1684*/ 	.word	0x0500000f


	//   ....[69]....
        /*1688*/ 	.word	0x0500000f


	//   ....[70]....
        /*168c*/ 	.word	0x0500000f


	//   ....[71]....
        /*1690*/ 	.word	0x0500000f


	//   ....[72]....
        /*1694*/ 	.word	0x0500000f


	//   ....[73]....
        /*1698*/ 	.word	0x0500000f


	//   ....[74]....
        /*169c*/ 	.word	0x0500000f


	//   ....[75]....
        /*16a0*/ 	.word	0x0500000f


	//   ....[76]....
        /*16a4*/ 	.word	0x0500000f


	//   ....[77]....
        /*16a8*/ 	.word	0x0500000f


	//   ....[78]....
        /*16ac*/ 	.word	0x0500000f


	//   ....[79]....
        /*16b0*/ 	.word	0x0500000f


	//   ....[80]....
        /*16b4*/ 	.word	0x0500000f


	//   ....[81]....
        /*16b8*/ 	.word	0x0500000f


	//   ....[82]....
        /*16bc*/ 	.word	0x0500000f


	//   ....[83]....
        /*16c0*/ 	.word	0x0500000f


	//   ....[84]....
        /*16c4*/ 	.word	0x0500000f


	//   ....[85]....
        /*16c8*/ 	.word	0x0500000f


	//   ....[86]....
        /*16cc*/ 	.word	0x0500000f


	//   ....[87]....
        /*16d0*/ 	.word	0x0500000f


	//   ....[88]....
        /*16d4*/ 	.word	0x0500000f


	//   ....[89]....
        /*16d8*/ 	.word	0x0500000f


	//   ....[90]....
        /*16dc*/ 	.word	0x0500000f


	//   ....[91]....
        /*16e0*/ 	.word	0x0500000f


	//   ....[92]....
        /*16e4*/ 	.word	0x0500000f


	//   ....[93]....
        /*16e8*/ 	.word	0x0500000f


	//   ....[94]....
        /*16ec*/ 	.word	0x0500000f


	//   ....[95]....
        /*16f0*/ 	.word	0x0500000f


	//   ....[96]....
        /*16f4*/ 	.word	0x0500000f


	//   ....[97]....
        /*16f8*/ 	.word	0x0500000f


	//   ....[98]....
        /*16fc*/ 	.word	0x0500000f


	//   ....[99]....
        /*1700*/ 	.word	0x0500000f


	//   ....[100]....
        /*1704*/ 	.word	0x0500000f


	//   ....[101]....
        /*1708*/ 	.word	0x0500000f


	//   ....[102]....
        /*170c*/ 	.word	0x0500000f


	//   ....[103]....
        /*1710*/ 	.word	0x0500000f


	//   ....[104]....
        /*1714*/ 	.word	0x0500000f


	//   ....[105]....
        /*1718*/ 	.word	0x0500000f


	//   ....[106]....
        /*171c*/ 	.word	0x0500000f


	//   ....[107]....
        /*1720*/ 	.word	0x0500000f


	//   ....[108]....
        /*1724*/ 	.word	0x0500000f


	//   ....[109]....
        /*1728*/ 	.word	0x0500000f


	//   ....[110]....
        /*172c*/ 	.word	0x0500000f


	//   ....[111]....
        /*1730*/ 	.word	0x0500000f


	//   ....[112]....
        /*1734*/ 	.word	0x0500000f


	//   ....[113]....
        /*1738*/ 	.word	0x0500000f


	//   ....[114]....
        /*173c*/ 	.word	0x0500000f


	//   ....[115]....
        /*1740*/ 	.word	0x0500000f


	//   ....[116]....
        /*1744*/ 	.word	0x0500000f


	//   ....[117]....
        /*1748*/ 	.word	0x0500000f


	//   ....[118]....
        /*174c*/ 	.word	0x0500000f


	//   ....[119]....
        /*1750*/ 	.word	0x0500000f


	//   ....[120]....
        /*1754*/ 	.word	0x0500000f


	//   ....[121]....
        /*1758*/ 	.word	0x0500000f


	//   ....[122]....
        /*175c*/ 	.word	0x0500000f


	//   ....[123]....
        /*1760*/ 	.word	0x0500000f


	//   ....[124]....
        /*1764*/ 	.word	0x0500000f


	//   ....[125]....
        /*1768*/ 	.word	0x0500000f


	//   ....[126]....
        /*176c*/ 	.word	0x0500000f


	//   ....[127]....
        /*1770*/ 	.word	0x0500000f


	//   ....[128]....
        /*1774*/ 	.word	0x0500000f


	//   ....[129]....
        /*1778*/ 	.word	0x0500000f


	//   ....[130]....
        /*177c*/ 	.word	0x0500000f


	//   ....[131]....
        /*1780*/ 	.word	0x0500000f


	//   ....[132]....
        /*1784*/ 	.word	0x0500000f


	//   ....[133]....
        /*1788*/ 	.word	0x0500000f


	//   ....[134]....
        /*178c*/ 	.word	0x0500000f


	//   ....[135]....
        /*1790*/ 	.word	0x0500000f


	//   ....[136]....
        /*1794*/ 	.word	0x0500000f


	//   ....[137]....
        /*1798*/ 	.word	0x0500000f


	//   ....[138]....
        /*179c*/ 	.word	0x0500000f


	//   ....[139]....
        /*17a0*/ 	.word	0x0500000f


	//   ....[140]....
        /*17a4*/ 	.word	0x0500000f


	//   ....[141]....
        /*17a8*/ 	.word	0x0500000f


	//   ....[142]....
        /*17ac*/ 	.word	0x0500000f


	//   ....[143]....
        /*17b0*/ 	.word	0x0500000f


	//   ....[144]....
        /*17b4*/ 	.word	0x0500000f


	//   ....[145]....
        /*17b8*/ 	.word	0x0500000f


	//   ....[146]....
        /*17bc*/ 	.word	0x0500000f


	//   ....[147]....
        /*17c0*/ 	.word	0x0500000f


	//   ....[148]....
        /*17c4*/ 	.word	0x0500000f


	//   ....[149]....
        /*17c8*/ 	.word	0x0500000f


	//   ....[150]....
        /*17cc*/ 	.word	0x0500000f


	//   ....[151]....
        /*17d0*/ 	.word	0x0500000f


	//   ....[152]....
        /*17d4*/ 	.word	0x0500000f


	//   ....[153]....
        /*17d8*/ 	.word	0x0500000f


	//   ....[154]....
        /*17dc*/ 	.word	0x0500000f


	//   ....[155]....
        /*17e0*/ 	.word	0x0500000f


	//   ....[156]....
        /*17e4*/ 	.word	0x0500000f


	//   ....[157]....
        /*17e8*/ 	.word	0x0500000f


	//   ....[158]....
        /*17ec*/ 	.word	0x0500000f


	//   ....[159]....
        /*17f0*/ 	.word	0x0500000f


	//   ....[160]....
        /*17f4*/ 	.word	0x0500000f


	//   ....[161]....
        /*17f8*/ 	.word	0x0500000f


	//   ....[162]....
        /*17fc*/ 	.word	0x0500000f


	//   ....[163]....
        /*1800*/ 	.word	0x0500000f


	//   ....[164]....
        /*1804*/ 	.word	0x0500000f


	//   ....[165]....
        /*1808*/ 	.word	0x0500000f


	//   ....[166]....
        /*180c*/ 	.word	0x0500000f


	//   ....[167]....
        /*1810*/ 	.word	0x0500000f


	//   ....[168]....
        /*1814*/ 	.word	0x0500000f


	//   ....[169]....
        /*1818*/ 	.word	0x0500000f


	//   ....[170]....
        /*181c*/ 	.word	0x0500000f


	//   ....[171]....
        /*1820*/ 	.word	0x0500000f


	//   ....[172]....
        /*1824*/ 	.word	0x0500000f


	//   ....[173]....
        /*1828*/ 	.word	0x0500000f


	//   ....[174]....
        /*182c*/ 	.word	0x0500000f


	//   ....[175]....
        /*1830*/ 	.word	0x0500000f


	//   ....[176]....
        /*1834*/ 	.word	0x0500000f


	//   ....[177]....
        /*1838*/ 	.word	0x0500000f


	//   ....[178]....
        /*183c*/ 	.word	0x0500000f


	//   ....[179]....
        /*1840*/ 	.word	0x0500000f


	//   ....[180]....
        /*1844*/ 	.word	0x0500000f


	//   ....[181]....
        /*1848*/ 	.word	0x0500000f


	//   ....[182]....
        /*184c*/ 	.word	0x0500000f


	//   ....[183]....
        /*1850*/ 	.word	0x0500000f


	//   ....[184]....
        /*1854*/ 	.word	0x0500000f


	//   ....[185]....
        /*1858*/ 	.word	0x0500000f


	//   ....[186]....
        /*185c*/ 	.word	0x0500000f


	//   ....[187]....
        /*1860*/ 	.word	0x0500000f


	//   ....[188]....
        /*1864*/ 	.word	0x0500000f


	//   ....[189]....
        /*1868*/ 	.word	0x0500000f


	//   ....[190]....
        /*186c*/ 	.word	0x0500000f


	//   ....[191]....
        /*1870*/ 	.word	0x0500000f


	//   ....[192]....
        /*1874*/ 	.word	0x0500000f


	//   ....[193]....
        /*1878*/ 	.word	0x0500000f


	//   ....[194]....
        /*187c*/ 	.word	0x0500000f


	//   ....[195]....
        /*1880*/ 	.word	0x0500000f


	//   ....[196]....
        /*1884*/ 	.word	0x0500000f


	//   ....[197]....
        /*1888*/ 	.word	0x0500000f


	//   ....[198]....
        /*188c*/ 	.word	0x0500000f


	//   ....[199]....
        /*1890*/ 	.word	0x0500000f


	//   ....[200]....
        /*1894*/ 	.word	0x0500000f


	//   ....[201]....
        /*1898*/ 	.word	0x0500000f


	//   ....[202]....
        /*189c*/ 	.word	0x0500000f


	//   ....[203]....
        /*18a0*/ 	.word	0x0500000f


	//   ....[204]....
        /*18a4*/ 	.word	0x0500000f


	//   ....[205]....
        /*18a8*/ 	.word	0x0500000f


	//   ....[206]....
        /*18ac*/ 	.word	0x0500000f


	//   ....[207]....
        /*18b0*/ 	.word	0x0500000f


	//   ....[208]....
        /*18b4*/ 	.word	0x0500000f


	//   ....[209]....
        /*18b8*/ 	.word	0x0500000f


	//   ....[210]....
        /*18bc*/ 	.word	0x0500000f


	//   ....[211]....
        /*18c0*/ 	.word	0x0500000f


	//   ....[212]....
        /*18c4*/ 	.word	0x0500000f


	//   ....[213]....
        /*18c8*/ 	.word	0x0500000f


	//   ....[214]....
        /*18cc*/ 	.word	0x0500000f


	//   ....[215]....
        /*18d0*/ 	.word	0x0500000f


	//   ....[216]....
        /*18d4*/ 	.word	0x0500000f


	//   ....[217]....
        /*18d8*/ 	.word	0x0500000f


	//   ....[218]....
        /*18dc*/ 	.word	0x0500000f


	//   ....[219]....
        /*18e0*/ 	.word	0x0500000f


	//   ....[220]....
        /*18e4*/ 	.word	0x0500000f


	//   ....[221]....
        /*18e8*/ 	.word	0x0500000f


	//   ....[222]....
        /*18ec*/ 	.word	0x0500000f


	//   ....[223]....
        /*18f0*/ 	.word	0x0500000f


	//   ....[224]....
        /*18f4*/ 	.word	0x0500000f


	//   ....[225]....
        /*18f8*/ 	.word	0x0500000f


	//   ....[226]....
        /*18fc*/ 	.word	0x0500000f


	//   ....[227]....
        /*1900*/ 	.word	0x0500000f


	//----- nvinfo : EIATTR_COOP_GROUP_INSTR_OFFSETS
	.align		4
.L_575:
        /*1904*/ 	.byte	0x04, 0x28
        /*1906*/ 	.short	(.L_577 - .L_576)


	//   ....[0]....
.L_576:
        /*1908*/ 	.word	0x00000070


	//   ....[1]....
        /*190c*/ 	.word	0x000001a0


	//   ....[2]....
        /*1910*/ 	.word	0x000001f0


	//   ....[3]....
        /*1914*/ 	.word	0x00000420


	//   ....[4]....
        /*1918*/ 	.word	0x00000580


	//   ....[5]....
        /*191c*/ 	.word	0x000006a0


	//   ....[6]....
        /*1920*/ 	.word	0x00000800


	//   ....[7]....
        /*1924*/ 	.word	0x0000dbc0


	//   ....[8]....
        /*1928*/ 	.word	0x0000e520


	//   ....[9]....
        /*192c*/ 	.word	0x0000e530


	//   ....[10]....
        /*1930*/ 	.word	0x0000e540


	//   ....[11]....
        /*1934*/ 	.word	0x0000e550


	//   ....[12]....
        /*1938*/ 	.word	0x0000e760


	//   ....[13]....
        /*193c*/ 	.word	0x0000e770


	//   ....[14]....
        /*1940*/ 	.word	0x0000e780


	//   ....[15]....
        /*1944*/ 	.word	0x0000e790


	//   ....[16]....
        /*1948*/ 	.word	0x0000e970


	//   ....[17]....
        /*194c*/ 	.word	0x0000e980


	//   ....[18]....
        /*1950*/ 	.word	0x0000e990


	//   ....[19]....
        /*1954*/ 	.word	0x0000e9a0


	//   ....[20]....
        /*1958*/ 	.word	0x0000eba0


	//   ....[21]....
        /*195c*/ 	.word	0x0000ebb0


	//   ....[22]....
        /*1960*/ 	.word	0x0000ebc0


	//   ....[23]....
        /*1964*/ 	.word	0x0000ebd0


	//   ....[24]....
        /*1968*/ 	.word	0x00012f00


	//   ....[25]....
        /*196c*/ 	.word	0x00012f10


	//   ....[26]....
        /*1970*/ 	.word	0x00012f20


	//   ....[27]....
        /*1974*/ 	.word	0x00012f30


	//   ....[28]....
        /*1978*/ 	.word	0x00013000


	//   ....[29]....
        /*197c*/ 	.word	0x00013020


	//   ....[30]....
        /*1980*/ 	.word	0x00013030


	//   ....[31]....
        /*1984*/ 	.word	0x00013040


	//   ....[32]....
        /*1988*/ 	.word	0x00013220


	//   ....[33]....
        /*198c*/ 	.word	0x00013240


	//   ....[34]....
        /*1990*/ 	.word	0x00013260


	//   ....[35]....
        /*1994*/ 	.word	0x00013270


	//   ....[36]....
        /*1998*/ 	.word	0x000132f0


	//   ....[37]....
        /*199c*/ 	.word	0x00013300


	//   ....[38]....
        /*19a0*/ 	.word	0x00013310


	//   ....[39]....
        /*19a4*/ 	.word	0x00013320


	//   ....[40]....
        /*19a8*/ 	.word	0x000180b0


	//   ....[41]....
        /*19ac*/ 	.word	0x00018b90


	//   ....[42]....
        /*19b0*/ 	.word	0x00018bc0


	//   ....[43]....
        /*19b4*/ 	.word	0x00018be0


	//   ....[44]....
        /*19b8*/ 	.word	0x00019630


	//   ....[45]....
        /*19bc*/ 	.word	0x00019670


	//   ....[46]....
        /*19c0*/ 	.word	0x0001b7d0


	//   ....[47]....
        /*19c4*/ 	.word	0x0001bd50


	//   ....[48]....
        /*19c8*/ 	.word	0x0001c6d0


	//   ....[49]....
        /*19cc*/ 	.word	0x0001c7d0


	//   ....[50]....
        /*19d0*/ 	.word	0x0001cf50


	//   ....[51]....
        /*19d4*/ 	.word	0x0001cfb0


	//   ....[52]....
        /*19d8*/ 	.word	0x0001fb70


	//   ....[53]....
        /*19dc*/ 	.word	0x0001fbb0


	//   ....[54]....
        /*19e0*/ 	.word	0x0001fc20


	//   ....[55]....
        /*19e4*/ 	.word	0x0001fc30


	//   ....[56]....
        /*19e8*/ 	.word	0x00021910


	//   ....[57]....
        /*19ec*/ 	.word	0x00021920


	//   ....[58]....
        /*19f0*/ 	.word	0x00021940


	//   ....[59]....
        /*19f4*/ 	.word	0x00021960


	//   ....[60]....
        /*19f8*/ 	.word	0x00022c10


	//   ....[61]....
        /*19fc*/ 	.word	0x00022c40


	//   ....[62]....
        /*1a00*/ 	.word	0x00022c70


	//   ....[63]....
        /*1a04*/ 	.word	0x00022ca0


	//   ....[64]....
        /*1a08*/ 	.word	0x00022cd0


	//   ....[65]....
        /*1a0c*/ 	.word	0x00022d00


	//   ....[66]....
        /*1a10*/ 	.word	0x00022d30


	//   ....[67]....
        /*1a14*/ 	.word	0x00022d60


	//   ....[68]....
        /*1a18*/ 	.word	0x00022d90


	//   ....[69]....
        /*1a1c*/ 	.word	0x00022dc0


	//   ....[70]....
        /*1a20*/ 	.word	0x00022df0


	//   ....[71]....
        /*1a24*/ 	.word	0x00022e20


	//   ....[72]....
        /*1a28*/ 	.word	0x00022e60


	//   ....[73]....
        /*1a2c*/ 	.word	0x00022e90


	//   ....[74]....
        /*1a30*/ 	.word	0x00022ec0


	//   ....[75]....
        /*1a34*/ 	.word	0x00022ef0


	//   ....[76]....
        /*1a38*/ 	.word	0x00022f20


	//   ....[77]....
        /*1a3c*/ 	.word	0x00022f50


	//   ....[78]....
        /*1a40*/ 	.word	0x00022f80


	//   ....[79]....
        /*1a44*/ 	.word	0x00022fb0


	//   ....[80]....
        /*1a48*/ 	.word	0x00022fe0


	//   ....[81]....
        /*1a4c*/ 	.word	0x00023010


	//   ....[82]....
        /*1a50*/ 	.word	0x00023040


	//   ....[83]....
        /*1a54*/ 	.word	0x00023070


	//   ....[84]....
        /*1a58*/ 	.word	0x000230a0


	//   ....[85]....
        /*1a5c*/ 	.word	0x000230d0


	//   ....[86]....
        /*1a60*/ 	.word	0x00023100


	//   ....[87]....
        /*1a64*/ 	.word	0x00023130


	//   ....[88]....
        /*1a68*/ 	.word	0x00023160


	//   ....[89]....
        /*1a6c*/ 	.word	0x00023190


	//   ....[90]....
        /*1a70*/ 	.word	0x000231c0


	//   ....[91]....
        /*1a74*/ 	.word	0x000231f0


	//   ....[92]....
        /*1a78*/ 	.word	0x00023220


	//   ....[93]....
        /*1a7c*/ 	.word	0x00023250


	//   ....[94]....
        /*1a80*/ 	.word	0x00023280


	//   ....[95]....
        /*1a84*/ 	.word	0x000232b0


	//   ....[96]....
        /*1a88*/ 	.word	0x000232e0


	//   ....[97]....
        /*1a8c*/ 	.word	0x00023310


	//   ....[98]....
        /*1a90*/ 	.word	0x00023340


	//   ....[99]....
        /*1a94*/ 	.word	0x00023370


	//   ....[100]....
        /*1a98*/ 	.word	0x000233a0


	//   ....[101]....
        /*1a9c*/ 	.word	0x000233d0


	//   ....[102]....
        /*1aa0*/ 	.word	0x00023400


	//   ....[103]....
        /*1aa4*/ 	.word	0x00023430


	//   ....[104]....
        /*1aa8*/ 	.word	0x00023460


	//   ....[105]....
        /*1aac*/ 	.word	0x00023490


	//   ....[106]....
        /*1ab0*/ 	.word	0x000234c0


	//   ....[107]....
        /*1ab4*/ 	.word	0x000234f0


	//   ....[108]....
        /*1ab8*/ 	.word	0x00023520


	//   ....[109]....
        /*1abc*/ 	.word	0x00023550


	//   ....[110]....
        /*1ac0*/ 	.word	0x00023580


	//   ....[111]....
        /*1ac4*/ 	.word	0x000235b0


	//   ....[112]....
        /*1ac8*/ 	.word	0x000235e0


	//   ....[113]....
        /*1acc*/ 	.word	0x00023610


	//   ....[114]....
        /*1ad0*/ 	.word	0x00023640


	//   ....[115]....
        /*1ad4*/ 	.word	0x00023670


	//   ....[116]....
        /*1ad8*/ 	.word	0x000236a0


	//   ....[117]....
        /*1adc*/ 	.word	0x000236d0


	//   ....[118]....
        /*1ae0*/ 	.word	0x00023700


	//   ....[119]....
        /*1ae4*/ 	.word	0x00023730


	//   ....[120]....
        /*1ae8*/ 	.word	0x00023760


	//   ....[121]....
        /*1aec*/ 	.word	0x00023790


	//   ....[122]....
        /*1af0*/ 	.word	0x000237c0


	//   ....[123]....
        /*1af4*/ 	.word	0x000237f0


	//   ....[124]....
        /*1af8*/ 	.word	0x00023820


	//   ....[125]....
        /*1afc*/ 	.word	0x00023850


	//   ....[126]....
        /*1b00*/ 	.word	0x00023880


	//   ....[127]....
        /*1b04*/ 	.word	0x000238b0


	//   ....[128]....
        /*1b08*/ 	.word	0x000238e0


	//   ....[129]....
        /*1b0c*/ 	.word	0x00023910


	//   ....[130]....
        /*1b10*/ 	.word	0x00023940


	//   ....[131]....
        /*1b14*/ 	.word	0x00023970


	//   ....[132]....
        /*1b18*/ 	.word	0x000239a0


	//   ....[133]....
        /*1b1c*/ 	.word	0x000239d0


	//   ....[134]....
        /*1b20*/ 	.word	0x00023a00


	//   ....[135]....
        /*1b24*/ 	.word	0x00023a30


	//   ....[136]....
        /*1b28*/ 	.word	0x00023a60


	//   ....[137]....
        /*1b2c*/ 	.word	0x00023a90


	//   ....[138]....
        /*1b30*/ 	.word	0x00023ac0


	//   ....[139]....
        /*1b34*/ 	.word	0x00023af0


	//   ....[140]....
        /*1b38*/ 	.word	0x00023b20


	//   ....[141]....
        /*1b3c*/ 	.word	0x00023b50


	//   ....[142]....
        /*1b40*/ 	.word	0x00023b80


	//   ....[143]....
        /*1b44*/ 	.word	0x00023bb0


	//   ....[144]....
        /*1b48*/ 	.word	0x00023be0


	//   ....[145]....
        /*1b4c*/ 	.word	0x00023c10


	//   ....[146]....
        /*1b50*/ 	.word	0x00023c40


	//   ....[147]....
        /*1b54*/ 	.word	0x00023c70


	//   ....[148]....
        /*1b58*/ 	.word	0x00023ca0


	//   ....[149]....
        /*1b5c*/ 	.word	0x00023cd0


	//   ....[150]....
        /*1b60*/ 	.word	0x00023d00


	//   ....[151]....
        /*1b64*/ 	.word	0x00023d30


	//   ....[152]....
        /*1b68*/ 	.word	0x00023d60


	//   ....[153]....
        /*1b6c*/ 	.word	0x00023d90


	//   ....[154]....
        /*1b70*/ 	.word	0x00023dc0


	//   ....[155]....
        /*1b74*/ 	.word	0x00023df0


	//   ....[156]....
        /*1b78*/ 	.word	0x00023e20


	//   ....[157]....
        /*1b7c*/ 	.word	0x00023e50


	//   ....[158]....
        /*1b80*/ 	.word	0x00023e80


	//   ....[159]....
        /*1b84*/ 	.word	0x00023eb0


	//   ....[160]....
        /*1b88*/ 	.word	0x00023ee0


	//   ....[161]....
        /*1b8c*/ 	.word	0x00023f10


	//   ....[162]....
        /*1b90*/ 	.word	0x00023f40


	//   ....[163]....
        /*1b94*/ 	.word	0x00023f70


	//   ....[164]....
        /*1b98*/ 	.word	0x00023fa0


	//   ....[165]....
        /*1b9c*/ 	.word	0x00023fd0


	//   ....[166]....
        /*1ba0*/ 	.word	0x00024000


	//   ....[167]....
        /*1ba4*/ 	.word	0x00024030


	//   ....[168]....
        /*1ba8*/ 	.word	0x00024060


	//   ....[169]....
        /*1bac*/ 	.word	0x00024090


	//   ....[170]....
        /*1bb0*/ 	.word	0x000240c0


	//   ....[171]....
        /*1bb4*/ 	.word	0x000240f0


	//   ....[172]....
        /*1bb8*/ 	.word	0x00024120


	//   ....[173]....
        /*1bbc*/ 	.word	0x00024150


	//   ....[174]....
        /*1bc0*/ 	.word	0x00024170


	//   ....[175]....
        /*1bc4*/ 	.word	0x000241a0


	//   ....[176]....
        /*1bc8*/ 	.word	0x000241b0


	//   ....[177]....
        /*1bcc*/ 	.word	0x000241e0


	//   ....[178]....
        /*1bd0*/ 	.word	0x00024210


	//   ....[179]....
        /*1bd4*/ 	.word	0x00024220


	//   ....[180]....
        /*1bd8*/ 	.word	0x00024250


	//   ....[181]....
        /*1bdc*/ 	.word	0x00024260


	//   ....[182]....
        /*1be0*/ 	.word	0x00024290


	//   ....[183]....
        /*1be4*/ 	.word	0x000242a0


	//   ....[184]....
        /*1be8*/ 	.word	0x000242d0


	//   ....[185]....
        /*1bec*/ 	.word	0x00024300


	//   ....[186]....
        /*1bf0*/ 	.word	0x00024330


	//   ....[187]....
        /*1bf4*/ 	.word	0x00024340


	//   ....[188]....
        /*1bf8*/ 	.word	0x00024df0


	//   ....[189]....
        /*1bfc*/ 	.word	0x00024e10


	//   ....[190]....
        /*1c00*/ 	.word	0x00024e20


	//   ....[191]....
        /*1c04*/ 	.word	0x00024e30


	//   ....[192]....
        /*1c08*/ 	.word	0x00025830


	//   ....[193]....
        /*1c0c*/ 	.word	0x00025840


	//   ....[194]....
        /*1c10*/ 	.word	0x00025a10


	//   ....[195]....
        /*1c14*/ 	.word	0x00025a20


	//   ....[196]....
        /*1c18*/ 	.word	0x00025c10


	//   ....[197]....
        /*1c1c*/ 	.word	0x00025c20


	//   ....[198]....
        /*1c20*/ 	.word	0x00025df0


	//   ....[199]....
        /*1c24*/ 	.word	0x00025e00


	//   ....[200]....
        /*1c28*/ 	.word	0x00026270


	//   ....[201]....
        /*1c2c*/ 	.word	0x00026280


	//   ....[202]....
        /*1c30*/ 	.word	0x00027260


	//   ....[203]....
        /*1c34*/ 	.word	0x00027270


	//   ....[204]....
        /*1c38*/ 	.word	0x00029590


	//   ....[205]....
        /*1c3c*/ 	.word	0x000295a0


	//   ....[206]....
        /*1c40*/ 	.word	0x00029770


	//   ....[207]....
        /*1c44*/ 	.word	0x00029780


	//   ....[208]....
        /*1c48*/ 	.word	0x00029950


	//   ....[209]....
        /*1c4c*/ 	.word	0x00029960


	//   ....[210]....
        /*1c50*/ 	.word	0x00029b30


	//   ....[211]....
        /*1c54*/ 	.word	0x00029b40


	//   ....[212]....
        /*1c58*/ 	.word	0x00029d70


	//   ....[213]....
        /*1c5c*/ 	.word	0x00029fb0


	//   ....[214]....
        /*1c60*/ 	.word	0x00029fe0


	//   ....[215]....
        /*1c64*/ 	.word	0x0002a010


	//   ....[216]....
        /*1c68*/ 	.word	0x0002a040


	//   ....[217]....
        /*1c6c*/ 	.word	0x0002a070


	//   ....[218]....
        /*1c70*/ 	.word	0x0002a0a0


	//   ....[219]....
        /*1c74*/ 	.word	0x0002a240


	//   ....[220]....
        /*1c78*/ 	.word	0x0002a270


	//   ....[221]....
        /*1c7c*/ 	.word	0x0002a2a0


	//   ....[222]....
        /*1c80*/ 	.word	0x0002a2d0


	//   ....[223]....
        /*1c84*/ 	.word	0x0002a300


	//   ....[224]....
        /*1c88*/ 	.word	0x0002a330


	//   ....[225]....
        /*1c8c*/ 	.word	0x0002a3d0


	//   ....[226]....
        /*1c90*/ 	.word	0x0002a400


	//   ....[227]....
        /*1c94*/ 	.word	0x0002a410


	//   ....[228]....
        /*1c98*/ 	.word	0x0002a440


	//   ....[229]....
        /*1c9c*/ 	.word	0x0002bbf0


	//   ....[230]....
        /*1ca0*/ 	.word	0x0002d7f0


	//   ....[231]....
        /*1ca4*/ 	.word	0x0002e550


	//   ....[232]....
        /*1ca8*/ 	.word	0x0002e560


	//   ....[233]....
        /*1cac*/ 	.word	0x0002e590


	//   ....[234]....
        /*1cb0*/ 	.word	0x0002e5a0


	//   ....[235]....
        /*1cb4*/ 	.word	0x0002e6b0


	//   ....[236]....
        /*1cb8*/ 	.word	0x0002e6c0


	//   ....[237]....
        /*1cbc*/ 	.word	0x0002e750


	//   ....[238]....
        /*1cc0*/ 	.word	0x0002e760


	//   ....[239]....
        /*1cc4*/ 	.word	0x0002e7f0


	//   ....[240]....
        /*1cc8*/ 	.word	0x0002e800


	//   ....[241]....
        /*1ccc*/ 	.word	0x0002e890


	//   ....[242]....
        /*1cd0*/ 	.word	0x0002e8a0


	//   ....[243]....
        /*1cd4*/ 	.word	0x0002e930


	//   ....[244]....
        /*1cd8*/ 	.word	0x0002e940


	//   ....[245]....
        /*1cdc*/ 	.word	0x0002e990


	//   ....[246]....
        /*1ce0*/ 	.word	0x0002e9c0


	//   ....[247]....
        /*1ce4*/ 	.word	0x000312e0


	//   ....[248]....
        /*1ce8*/ 	.word	0x00031310


	//   ....[249]....
        /*1cec*/ 	.word	0x00031360


	//   ....[250]....
        /*1cf0*/ 	.word	0x00031390


	//   ....[251]....
        /*1cf4*/ 	.word	0x000313c0


	//   ....[252]....
        /*1cf8*/ 	.word	0x000313f0


	//   ....[253]....
        /*1cfc*/ 	.word	0x00031420


	//   ....[254]....
        /*1d00*/ 	.word	0x00031450


	//   ....[255]....
        /*1d04*/ 	.word	0x00031620


	//   ....[0]....
        /*1d08*/ 	.word	0x00031650


	//   ....[1]....
        /*1d0c*/ 	.word	0x00031680


	//   ....[2]....
        /*1d10*/ 	.word	0x000316b0


	//   ....[3]....
        /*1d14*/ 	.word	0x000316e0


	//   ....[4]....
        /*1d18*/ 	.word	0x00031710


	//   ....[5]....
        /*1d1c*/ 	.word	0x000317f0


	//   ....[6]....
        /*1d20*/ 	.word	0x00031810


	//   ....[7]....
        /*1d24*/ 	.word	0x00031820


	//   ....[8]....
        /*1d28*/ 	.word	0x000318a0


	//   ....[9]....
        /*1d2c*/ 	.word	0x000323f0


	//   ....[10]....
        /*1d30*/ 	.word	0x00032890


	//   ....[11]....
        /*1d34*/ 	.word	0x00032940


	//   ....[12]....
        /*1d38*/ 	.word	0x000329d0


	//   ....[13]....
        /*1d3c*/ 	.word	0x00032a20


	//   ....[14]....
        /*1d40*/ 	.word	0x00032a70


	//   ....[15]....
        /*1d44*/ 	.word	0x00032b00


	//   ....[16]....
        /*1d48*/ 	.word	0x00032b90


	//   ....[17]....
        /*1d4c*/ 	.word	0x00032be0


	//   ....[18]....
        /*1d50*/ 	.word	0x00032c30


	//   ....[19]....
        /*1d54*/ 	.word	0x00032cc0


	//   ....[20]....
        /*1d58*/ 	.word	0x00032d50


	//   ....[21]....
        /*1d5c*/ 	.word	0x00032da0


	//   ....[22]....
        /*1d60*/ 	.word	0x00032df0


	//   ....[23]....
        /*1d64*/ 	.word	0x00032e80


	//   ....[24]....
        /*1d68*/ 	.word	0x00032f10


	//   ....[25]....
        /*1d6c*/ 	.word	0x00032f60


	//   ....[26]....
        /*1d70*/ 	.word	0x00032fb0


	//   ....[27]....
        /*1d74*/ 	.word	0x000330b0


	//   ....[28]....
        /*1d78*/ 	.word	0x00033160


	//   ....[29]....
        /*1d7c*/ 	.word	0x000331b0


	//   ....[30]....
        /*1d80*/ 	.word	0x00033200


	//   ....[31]....
        /*1d84*/ 	.word	0x00033310


	//   ....[32]....
        /*1d88*/ 	.word	0x00033360


	//   ....[33]....
        /*1d8c*/ 	.word	0x000333b0


	//   ....[34]....
        /*1d90*/ 	.word	0x00033400


	//   ....[35]....
        /*1d94*/ 	.word	0x00033520


	//   ....[36]....
        /*1d98*/ 	.word	0x000335c0


	//   ....[37]....
        /*1d9c*/ 	.word	0x00033620


	//   ....[38]....
        /*1da0*/ 	.word	0x00033690


	//   ....[39]....
        /*1da4*/ 	.word	0x00033730


	//   ....[40]....
        /*1da8*/ 	.word	0x00033780


	//   ....[41]....
        /*1dac*/ 	.word	0x000337d0


	//   ....[42]....
        /*1db0*/ 	.word	0x00033820


	//   ....[43]....
        /*1db4*/ 	.word	0x00033c50


	//   ....[44]....
        /*1db8*/ 	.word	0x00033d70


	//   ....[45]....
        /*1dbc*/ 	.word	0x00033ea0


	//   ....[46]....
        /*1dc0*/ 	.word	0x00033fb0


	//   ....[47]....
        /*1dc4*/ 	.word	0x000340e0


	//   ....[48]....
        /*1dc8*/ 	.word	0x00034200


	//   ....[49]....
        /*1dcc*/ 	.word	0x00034330


	//   ....[50]....
        /*1dd0*/ 	.word	0x00034440


	//   ....[51]....
        /*1dd4*/ 	.word	0x00034570


	//   ....[52]....
        /*1dd8*/ 	.word	0x00034690


	//   ....[53]....
        /*1ddc*/ 	.word	0x00034770


	//   ....[54]....
        /*1de0*/ 	.word	0x000347c0


	//   ....[55]....
        /*1de4*/ 	.word	0x00034840


	//   ....[56]....
        /*1de8*/ 	.word	0x000348b0


	//   ....[57]....
        /*1dec*/ 	.word	0x00034910


	//   ....[58]....
        /*1df0*/ 	.word	0x00034960


	//   ....[59]....
        /*1df4*/ 	.word	0x000349e0


	//   ....[60]....
        /*1df8*/ 	.word	0x00034a50


	//   ....[61]....
        /*1dfc*/ 	.word	0x00034ab0


	//   ....[62]....
        /*1e00*/ 	.word	0x00034b00


	//   ....[63]....
        /*1e04*/ 	.word	0x00034b80


	//   ....[64]....
        /*1e08*/ 	.word	0x00034bf0


	//   ....[65]....
        /*1e0c*/ 	.word	0x00034c50


	//   ....[66]....
        /*1e10*/ 	.word	0x00034ca0


	//   ....[67]....
        /*1e14*/ 	.word	0x00034d20


	//   ....[68]....
        /*1e18*/ 	.word	0x00034d90


	//   ....[69]....
        /*1e1c*/ 	.word	0x00034df0


	//   ....[70]....
        /*1e20*/ 	.word	0x00034e40


	//   ....[71]....
        /*1e24*/ 	.word	0x00034ec0


	//   ....[72]....
        /*1e28*/ 	.word	0x00034f30


	//   ....[73]....
        /*1e2c*/ 	.word	0x00034f90


	//   ....[74]....
        /*1e30*/ 	.word	0x00034fe0


	//   ....[75]....
        /*1e34*/ 	.word	0x00035060


	//   ....[76]....
        /*1e38*/ 	.word	0x000350d0


	//   ....[77]....
        /*1e3c*/ 	.word	0x00035130


	//   ....[78]....
        /*1e40*/ 	.word	0x00035180


	//   ....[79]....
        /*1e44*/ 	.word	0x00035200


	//   ....[80]....
        /*1e48*/ 	.word	0x00035270


	//   ....[81]....
        /*1e4c*/ 	.word	0x000352d0


	//   ....[82]....
        /*1e50*/ 	.word	0x00035320


	//   ....[83]....
        /*1e54*/ 	.word	0x000353a0


	//   ....[84]....
        /*1e58*/ 	.word	0x00035410


	//   ....[85]....
        /*1e5c*/ 	.word	0x00035470


	//   ....[86]....
        /*1e60*/ 	.word	0x000354c0


	//   ....[87]....
        /*1e64*/ 	.word	0x00035540


	//   ....[88]....
        /*1e68*/ 	.word	0x000355b0


	//   ....[89]....
        /*1e6c*/ 	.word	0x00035610


	//   ....[90]....
        /*1e70*/ 	.word	0x00035660


	//   ....[91]....
        /*1e74*/ 	.word	0x000356e0


	//   ....[92]....
        /*1e78*/ 	.word	0x00035750


	//   ....[93]....
        /*1e7c*/ 	.word	0x000357b0


	//   ....[94]....
        /*1e80*/ 	.word	0x00035800


	//   ....[95]....
        /*1e84*/ 	.word	0x00035880


	//   ....[96]....
        /*1e88*/ 	.word	0x000358f0


	//   ....[97]....
        /*1e8c*/ 	.word	0x00035950


	//   ....[98]....
        /*1e90*/ 	.word	0x000359a0


	//   ....[99]....
        /*1e94*/ 	.word	0x00035a20


	//   ....[100]....
        /*1e98*/ 	.word	0x00035a90


	//   ....[101]....
        /*1e9c*/ 	.word	0x00035af0


	//   ....[102]....
        /*1ea0*/ 	.word	0x00035b40


	//   ....[103]....
        /*1ea4*/ 	.word	0x00035bc0


	//   ....[104]....
        /*1ea8*/ 	.word	0x00035c30


	//   ....[105]....
        /*1eac*/ 	.word	0x00035c90


	//   ....[106]....
        /*1eb0*/ 	.word	0x00035ce0


	//   ....[107]....
        /*1eb4*/ 	.word	0x00035d60


	//   ....[108]....
        /*1eb8*/ 	.word	0x00035dd0


	//   ....[109]....
        /*1ebc*/ 	.word	0x00035e30


	//   ....[110]....
        /*1ec0*/ 	.word	0x00035e80


	//   ....[111]....
        /*1ec4*/ 	.word	0x00035f00


	//   ....[112]....
        /*1ec8*/ 	.word	0x00035f70


	//   ....[113]....
        /*1ecc*/ 	.word	0x00035fd0


	//   ....[114]....
        /*1ed0*/ 	.word	0x00036020


	//   ....[115]....
        /*1ed4*/ 	.word	0x000360a0


	//   ....[116]....
        /*1ed8*/ 	.word	0x00036110


	//   ....[117]....
        /*1edc*/ 	.word	0x00036170


	//   ....[118]....
        /*1ee0*/ 	.word	0x000361c0


	//   ....[119]....
        /*1ee4*/ 	.word	0x00036240


	//   ....[120]....
        /*1ee8*/ 	.word	0x000362b0


	//   ....[121]....
        /*1eec*/ 	.word	0x00036310


	//   ....[122]....
        /*1ef0*/ 	.word	0x00036360


	//   ....[123]....
        /*1ef4*/ 	.word	0x000363e0


	//   ....[124]....
        /*1ef8*/ 	.word	0x00036450


	//   ....[125]....
        /*1efc*/ 	.word	0x000364b0


	//   ....[126]....
        /*1f00*/ 	.word	0x00036500


	//   ....[127]....
        /*1f04*/ 	.word	0x00036580


	//   ....[128]....
        /*1f08*/ 	.word	0x000365f0


	//   ....[129]....
        /*1f0c*/ 	.word	0x00036650


	//   ....[130]....
        /*1f10*/ 	.word	0x000366a0


	//   ....[131]....
        /*1f14*/ 	.word	0x00036700


	//   ....[132]....
        /*1f18*/ 	.word	0x00036790


	//   ....[133]....
        /*1f1c*/ 	.word	0x000367f0


	//   ....[134]....
        /*1f20*/ 	.word	0x00036840


	//   ....[135]....
        /*1f24*/ 	.word	0x000368c0


	//   ....[136]....
        /*1f28*/ 	.word	0x00036930


	//   ....[137]....
        /*1f2c*/ 	.word	0x00036990


	//   ....[138]....
        /*1f30*/ 	.word	0x000369e0


	//   ....[139]....
        /*1f34*/ 	.word	0x00036a60


	//   ....[140]....
        /*1f38*/ 	.word	0x00036ad0


	//   ....[141]....
        /*1f3c*/ 	.word	0x00036b30


	//   ....[142]....
        /*1f40*/ 	.word	0x00036b80


	//   ....[143]....
        /*1f44*/ 	.word	0x00036c00


	//   ....[144]....
        /*1f48*/ 	.word	0x00036c70


	//   ....[145]....
        /*1f4c*/ 	.word	0x00036cd0


	//   ....[146]....
        /*1f50*/ 	.word	0x00036d20


	//   ....[147]....
        /*1f54*/ 	.word	0x00036da0


	//   ....[148]....
        /*1f58*/ 	.word	0x00036e10


	//   ....[149]....
        /*1f5c*/ 	.word	0x00036e70


	//   ....[150]....
        /*1f60*/ 	.word	0x00036ec0


	//   ....[151]....
        /*1f64*/ 	.word	0x00036f40


	//   ....[152]....
        /*1f68*/ 	.word	0x00036fb0


	//   ....[153]....
        /*1f6c*/ 	.word	0x00037010


	//   ....[154]....
        /*1f70*/ 	.word	0x00037060


	//   ....[155]....
        /*1f74*/ 	.word	0x000370c0


	//   ....[156]....
        /*1f78*/ 	.word	0x00037150


	//   ....[157]....
        /*1f7c*/ 	.word	0x000371b0


	//   ....[158]....
        /*1f80*/ 	.word	0x00037200


	//   ....[159]....
        /*1f84*/ 	.word	0x00037280


	//   ....[160]....
        /*1f88*/ 	.word	0x000372f0


	//   ....[161]....
        /*1f8c*/ 	.word	0x00037350


	//   ....[162]....
        /*1f90*/ 	.word	0x000373a0


	//   ....[163]....
        /*1f94*/ 	.word	0x00037420


	//   ....[164]....
        /*1f98*/ 	.word	0x00037490


	//   ....[165]....
        /*1f9c*/ 	.word	0x000374f0


	//   ....[166]....
        /*1fa0*/ 	.word	0x00037540


	//   ....[167]....
        /*1fa4*/ 	.word	0x000375c0


	//   ....[168]....
        /*1fa8*/ 	.word	0x00037630


	//   ....[169]....
        /*1fac*/ 	.word	0x000376a0


	//   ....[170]....
        /*1fb0*/ 	.word	0x000376f0


	//   ....[171]....
        /*1fb4*/ 	.word	0x00037780


	//   ....[172]....
        /*1fb8*/ 	.word	0x000377d0


	//   ....[173]....
        /*1fbc*/ 	.word	0x00037860


	//   ....[174]....
        /*1fc0*/ 	.word	0x000378f0


	//   ....[175]....
        /*1fc4*/ 	.word	0x00037980


	//   ....[176]....
        /*1fc8*/ 	.word	0x00037a10


	//   ....[177]....
        /*1fcc*/ 	.word	0x00037aa0


	//   ....[178]....
        /*1fd0*/ 	.word	0x00037b30


	//   ....[179]....
        /*1fd4*/ 	.word	0x00037bb0


	//   ....[180]....
        /*1fd8*/ 	.word	0x00037c00


	//   ....[181]....
        /*1fdc*/ 	.word	0x00037ca0


	//   ....[182]....
        /*1fe0*/ 	.word	0x00037d30


	//   ....[183]....
        /*1fe4*/ 	.word	0x00037dc0


	//   ....[184]....
        /*1fe8*/ 	.word	0x00037e10


	//   ....[185]....
        /*1fec*/ 	.word	0x00037ea0


	//   ....[186]....
        /*1ff0*/ 	.word	0x00037f30


	//   ....[187]....
        /*1ff4*/ 	.word	0x00037fc0


	//   ....[188]....
        /*1ff8*/ 	.word	0x00038050


	//   ....[189]....
        /*1ffc*/ 	.word	0x000380e0


	//   ....[190]....
        /*2000*/ 	.word	0x00038170


	//   ....[191]....
        /*2004*/ 	.word	0x00038230


	//   ....[192]....
        /*2008*/ 	.word	0x00038510


	//   ....[193]....
        /*200c*/ 	.word	0x00038730


	//   ....[194]....
        /*2010*/ 	.word	0x00038780


	//   ....[195]....
        /*2014*/ 	.word	0x000387e0


	//   ....[196]....
        /*2018*/ 	.word	0x00038880


	//   ....[197]....
        /*201c*/ 	.word	0x00038940


	//   ....[198]....
        /*2020*/ 	.word	0x00038a50


	//   ....[199]....
        /*2024*/ 	.word	0x00038ab0


	//   ....[200]....
        /*2028*/ 	.word	0x00038bb0


	//   ....[201]....
        /*202c*/ 	.word	0x00038c10


	//   ....[202]....
        /*2030*/ 	.word	0x00038d10


	//   ....[203]....
        /*2034*/ 	.word	0x00038d70


	//   ....[204]....
        /*2038*/ 	.word	0x00038e70


	//   ....[205]....
        /*203c*/ 	.word	0x00038ed0


	//   ....[206]....
        /*2040*/ 	.word	0x00038fc0


	//   ....[207]....
        /*2044*/ 	.word	0x00039030


	//   ....[208]....
        /*2048*/ 	.word	0x00039110


	//   ....[209]....
        /*204c*/ 	.word	0x000393f0


	//   ....[210]....
        /*2050*/ 	.word	0x00039490


	//   ....[211]....
        /*2054*/ 	.word	0x00039620


	//   ....[212]....
        /*2058*/ 	.word	0x000396a0


	//   ....[213]....
        /*205c*/ 	.word	0x00039720


	//   ....[214]....
        /*2060*/ 	.word	0x000397a0


	//   ....[215]....
        /*2064*/ 	.word	0x00039820


	//   ....[216]....
        /*2068*/ 	.word	0x000398b0


	//   ....[217]....
        /*206c*/ 	.word	0x00039950


	//   ....[218]....
        /*2070*/ 	.word	0x00039a00


	//   ....[219]....
        /*2074*/ 	.word	0x00039a80


	//   ....[220]....
        /*2078*/ 	.word	0x00039b00


	//   ....[221]....
        /*207c*/ 	.word	0x00039b80


	//   ....[222]....
        /*2080*/ 	.word	0x00039c10


	//   ....[223]....
        /*2084*/ 	.word	0x00039c90


	//   ....[224]....
        /*2088*/ 	.word	0x00039d40


	//   ....[225]....
        /*208c*/ 	.word	0x00039d90


	//   ....[226]....
        /*2090*/ 	.word	0x00039e50


	//   ....[227]....
        /*2094*/ 	.word	0x00039f80


	//----- nvinfo : EIATTR_REG_RECONFIG
	.align		4
.L_577:
        /*2098*/ 	.byte	0x01, 0x54
	.zero		2


	//----- nvinfo : EIATTR_SYSCALL_OFFSETS
	.align		4
        /*209c*/ 	.byte	0x04, 0x46
        /*209e*/ 	.short	(.L_579 - .L_578)


	//   ....[0]....
.L_578:
        /*20a0*/ 	.word	0x00002630


	//   ....[1]....
        /*20a4*/ 	.word	0x00002780


	//   ....[2]....
        /*20a8*/ 	.word	0x0000dd60


	//   ....[3]....
        /*20ac*/ 	.word	0x0000e2c0


	//   ....[4]....
        /*20b0*/ 	.word	0x0002d250


	//   ....[5]....
        /*20b4*/ 	.word	0x0002d3e0


	//   ....[6]....
        /*20b8*/ 	.word	0x0002d530


	//   ....[7]....
        /*20bc*/ 	.word	0x0002d670


	//   ....[8]....
        /*20c0*/ 	.word	0x0002e120


	//----- nvinfo : EIATTR_MBARRIER_INSTR_OFFSETS
	.align		4
.L_579:
        /*20c4*/ 	.byte	0x04, 0x39
        /*20c6*/ 	.short	(.L_581 - .L_580)


	//   ....[0]....
.L_580:
        /*20c8*/ 	.word	0x000002d0
        /*20cc*/ 	.word	0x000000ff
        /*20d0*/ 	.word	0x00038800
        /*20d4*/ 	.short	0x0100
        /*20d6*/ 	.byte	0x08
	.zero		1


	//   ....[1]....
        /*20d8*/ 	.word	0x000002e0
        /*20dc*/ 	.word	0x000000ff
        /*20e0*/ 	.word	0x00038820
        /*20e4*/ 	.short	0x0100
        /*20e6*/ 	.byte	0x08
	.zero		1


	//   ....[2]....
        /*20e8*/ 	.word	0x000003d0
        /*20ec*/ 	.word	0x000000ff
        /*20f0*/ 	.word	0x00038830
        /*20f4*/ 	.short	0x0100
        /*20f6*/ 	.byte	0x08
	.zero		1


	//   ....[3]....
        /*20f8*/ 	.word	0x000003e0
        /*20fc*/ 	.word	0x000000ff
        /*2100*/ 	.word	0x00038840
        /*2104*/ 	.short	0x0100
        /*2106*/ 	.byte	0x08
	.zero		1


	//   ....[4]....
        /*2108*/ 	.word	0x000003f0
        /*210c*/ 	.word	0x000000ff
        /*2110*/ 	.word	0x00038838
        /*2114*/ 	.short	0x0100
        /*2116*/ 	.byte	0x08
	.zero		1


	//   ....[5]....
        /*2118*/ 	.word	0x00000400
        /*211c*/ 	.word	0x000000ff
        /*2120*/ 	.word	0x00038848
        /*2124*/ 	.short	0x0100
        /*2126*/ 	.byte	0x08
	.zero		1


	//   ....[6]....
        /*2128*/ 	.word	0x00000530
        /*212c*/ 	.word	0x000000ff
        /*2130*/ 	.word	0x00038850
        /*2134*/ 	.short	0x0100
        /*2136*/ 	.byte	0x08
	.zero		1


	//   ....[7]....
        /*2138*/ 	.word	0x00000540
        /*213c*/ 	.word	0x000000ff
        /*2140*/ 	.word	0x00038860
        /*2144*/ 	.short	0x0100
        /*2146*/ 	.byte	0x08
	.zero		1


	//   ....[8]....
        /*2148*/ 	.word	0x00000550
        /*214c*/ 	.word	0x000000ff
        /*2150*/ 	.word	0x00038858
        /*2154*/ 	.short	0x0100
        /*2156*/ 	.byte	0x08
	.zero		1


	//   ....[9]....
        /*2158*/ 	.word	0x00000560
        /*215c*/ 	.word	0x000000ff
        /*2160*/ 	.word	0x00038868
        /*2164*/ 	.short	0x0100
        /*2166*/ 	.byte	0x08
	.zero		1


	//   ....[10]....
        /*2168*/ 	.word	0x00000650
        /*216c*/ 	.word	0x000000ff
        /*2170*/ 	.word	0x00038870
        /*2174*/ 	.short	0x0100
        /*2176*/ 	.byte	0x06
	.zero		1


	//   ....[11]....
        /*2178*/ 	.word	0x00000660
        /*217c*/ 	.word	0x000000ff
        /*2180*/ 	.word	0x00038880
        /*2184*/ 	.short	0x0100
        /*2186*/ 	.byte	0x06
	.zero		1


	//   ....[12]....
        /*2188*/ 	.word	0x00000670
        /*218c*/ 	.word	0x000000ff
        /*2190*/ 	.word	0x00038878
        /*2194*/ 	.short	0x0100
        /*2196*/ 	.byte	0x06
	.zero		1


	//   ....[13]....
        /*2198*/ 	.word	0x00000680
        /*219c*/ 	.word	0x000000ff
        /*21a0*/ 	.word	0x00038888
        /*21a4*/ 	.short	0x0100
        /*21a6*/ 	.byte	0x06
	.zero		1


	//   ....[14]....
        /*21a8*/ 	.word	0x000007b0
        /*21ac*/ 	.word	0x000000ff
        /*21b0*/ 	.word	0x00038890
        /*21b4*/ 	.short	0x0100
        /*21b6*/ 	.byte	0x08
	.zero		1


	//   ....[15]....
        /*21b8*/ 	.word	0x000007c0
        /*21bc*/ 	.word	0x000000ff
        /*21c0*/ 	.word	0x000388a0
        /*21c4*/ 	.short	0x0100
        /*21c6*/ 	.byte	0x08
	.zero		1


	//   ....[16]....
        /*21c8*/ 	.word	0x000007d0
        /*21cc*/ 	.word	0x000000ff
        /*21d0*/ 	.word	0x00038898
        /*21d4*/ 	.short	0x0100
        /*21d6*/ 	.byte	0x08
	.zero		1


	//   ....[17]....
        /*21d8*/ 	.word	0x000007e0
        /*21dc*/ 	.word	0x000000ff
        /*21e0*/ 	.word	0x000388a8
        /*21e4*/ 	.short	0x0100
        /*21e6*/ 	.byte	0x08
	.zero		1


	//   ....[18]....
        /*21e8*/ 	.word	0x00000910
        /*21ec*/ 	.word	0x000000ff
        /*21f0*/ 	.word	0x000388b0
        /*21f4*/ 	.short	0x0100
        /*21f6*/ 	.byte	0x08
	.zero		1


	//   ....[19]....
        /*21f8*/ 	.word	0x00000920
        /*21fc*/ 	.word	0x000000ff
        /*2200*/ 	.word	0x000388c0
        /*2204*/ 	.short	0x0100
        /*2206*/ 	.byte	0x08
	.zero		1


	//   ....[20]....
        /*2208*/ 	.word	0x00000930
        /*220c*/ 	.word	0x000000ff
        /*2210*/ 	.word	0x000388b8
        /*2214*/ 	.short	0x0100
        /*2216*/ 	.byte	0x08
	.zero		1


	//   ....[21]....
        /*2218*/ 	.word	0x00000940
        /*221c*/ 	.word	0x000000ff
        /*2220*/ 	.word	0x000388c8
        /*2224*/ 	.short	0x0100
        /*2226*/ 	.byte	0x08
	.zero		1


	//   ....[22]....
        /*2228*/ 	.word	0x00003d90
        /*222c*/ 	.word	0x0000006f
        /*2230*/ 	.word	0x00038890
        /*2234*/ 	.short	0x010a
        /*2236*/ 	.byte	0x3f
	.zero		1


	//   ....[23]....
        /*2238*/ 	.word	0x000081f0
        /*223c*/ 	.word	0x0000006f
        /*2240*/ 	.word	0x00038890
        /*2244*/ 	.short	0x010a
        /*2246*/ 	.byte	0x3f
	.zero		1


	//   ....[24]....
        /*2248*/ 	.word	0x0000c6a0
        /*224c*/ 	.word	0x0000006f
        /*2250*/ 	.word	0x00038890
        /*2254*/ 	.short	0x010a
        /*2256*/ 	.byte	0x3f
	.zero		1


	//   ....[25]....
        /*2258*/ 	.word	0x0000cc40
        /*225c*/ 	.word	0x00000030
        /*2260*/ 	.word	0x00000000
        /*2264*/ 	.short	0x0101
        /*2266*/ 	.byte	0x3f
	.zero		1


	//   ....[26]....
        /*2268*/ 	.word	0x0000cc80
        /*226c*/ 	.word	0x0000006f
        /*2270*/ 	.word	0x000388b0
        /*2274*/ 	.short	0x010a
        /*2276*/ 	.byte	0x3f
	.zero		1


	//   ....[27]....
        /*2278*/ 	.word	0x0000d280
        /*227c*/ 	.word	0x0000006f
        /*2280*/ 	.word	0x00000000
        /*2284*/ 	.short	0x0101
        /*2286*/ 	.byte	0x3f
	.zero		1


	//   ....[28]....
        /*2288*/ 	.word	0x0000e040
        /*228c*/ 	.word	0x00000012
        /*2290*/ 	.word	0x00038800
        /*2294*/ 	.short	0x010a
        /*2296*/ 	.byte	0x3f
	.zero		1


	//   ....[29]....
        /*2298*/ 	.word	0x0000e090
        /*229c*/ 	.word	0x00000012
        /*22a0*/ 	.word	0x00038800
        /*22a4*/ 	.short	0x010a
        /*22a6*/ 	.byte	0x3f
	.zero		1


	//   ....[30]....
        /*22a8*/ 	.word	0x0000ee10
        /*22ac*/ 	.word	0x00000012
        /*22b0*/ 	.word	0x00038800
        /*22b4*/ 	.short	0x010a
        /*22b6*/ 	.byte	0x3f
	.zero		1


	//   ....[31]....
        /*22b8*/ 	.word	0x000135b0
        /*22bc*/ 	.word	0x00000012
        /*22c0*/ 	.word	0x00038800
        /*22c4*/ 	.short	0x010a
        /*22c6*/ 	.byte	0x3f
	.zero		1


	//   ....[32]....
        /*22c8*/ 	.word	0x00017870
        /*22cc*/ 	.word	0x00000000
        /*22d0*/ 	.word	0x00038830
        /*22d4*/ 	.short	0x010a
        /*22d6*/ 	.byte	0x3f
	.zero		1


	//   ....[33]....
        /*22d8*/ 	.word	0x000178e0
        /*22dc*/ 	.word	0x00000000
        /*22e0*/ 	.word	0x00038830
        /*22e4*/ 	.short	0x010a
        /*22e6*/ 	.byte	0x3f
	.zero		1


	//   ....[34]....
        /*22e8*/ 	.word	0x00019d00
        /*22ec*/ 	.word	0x0000001d
        /*22f0*/ 	.word	0x00000000
        /*22f4*/ 	.short	0x0101
        /*22f6*/ 	.byte	0x3f
	.zero		1


	//   ....[35]....
        /*22f8*/ 	.word	0x0001ad90
        /*22fc*/ 	.word	0x00000007
        /*2300*/ 	.word	0x00038830
        /*2304*/ 	.short	0x010a
        /*2306*/ 	.byte	0x3f
	.zero		1


	//   ....[36]....
        /*2308*/ 	.word	0x0001ade0
        /*230c*/ 	.word	0x00000007
        /*2310*/ 	.word	0x00038830
        /*2314*/ 	.short	0x010a
        /*2316*/ 	.byte	0x3f
	.zero		1


	//   ....[37]....
        /*2318*/ 	.word	0x0001b400
        /*231c*/ 	.word	0x00000007
        /*2320*/ 	.word	0x00038850
        /*2324*/ 	.short	0x010a
        /*2326*/ 	.byte	0x3f
	.zero		1


	//   ....[38]....
        /*2328*/ 	.word	0x0001b440
        /*232c*/ 	.word	0x00000007
        /*2330*/ 	.word	0x00038850
        /*2334*/ 	.short	0x010a
        /*2336*/ 	.byte	0x3f
	.zero		1


	//   ....[39]....
        /*2338*/ 	.word	0x0001d1c0
        /*233c*/ 	.word	0x0000000e
        /*2340*/ 	.word	0x00000000
        /*2344*/ 	.short	0x0101
        /*2346*/ 	.byte	0x3f
	.zero		1


	//   ....[40]....
        /*2348*/ 	.word	0x0001dc60
        /*234c*/ 	.word	0x0000000e
        /*2350*/ 	.word	0x00000000
        /*2354*/ 	.short	0x0101
        /*2356*/ 	.byte	0x3f
	.zero		1


	//   ....[41]....
        /*2358*/ 	.word	0x0001e6f0
        /*235c*/ 	.word	0x00000007
        /*2360*/ 	.word	0x00038830
        /*2364*/ 	.short	0x010a
        /*2366*/ 	.byte	0x3f
	.zero		1


	//   ....[42]....
        /*2368*/ 	.word	0x0001e740
        /*236c*/ 	.word	0x00000007
        /*2370*/ 	.word	0x00038830
        /*2374*/ 	.short	0x010a
        /*2376*/ 	.byte	0x3f
	.zero		1


	//   ....[43]....
        /*2378*/ 	.word	0x0001ed30
        /*237c*/ 	.word	0x00000007
        /*2380*/ 	.word	0x00038850
        /*2384*/ 	.short	0x010a
        /*2386*/ 	.byte	0x3f
	.zero		1


	//   ....[44]....
        /*2388*/ 	.word	0x0001ed70
        /*238c*/ 	.word	0x00000007
        /*2390*/ 	.word	0x00038850
        /*2394*/ 	.short	0x010a
        /*2396*/ 	.byte	0x3f
	.zero		1


	//   ....[45]....
        /*2398*/ 	.word	0x000204b0
        /*239c*/ 	.word	0x000000d8
        /*23a0*/ 	.word	0x00000000
        /*23a4*/ 	.short	0x0101
        /*23a6*/ 	.byte	0x3f
	.zero		1


	//   ....[46]....
        /*23a8*/ 	.word	0x00020bf0
        /*23ac*/ 	.word	0x0000000f
        /*23b0*/ 	.word	0x00000000
        /*23b4*/ 	.short	0x0101
        /*23b6*/ 	.byte	0x3f
	.zero		1


	//   ....[47]....
        /*23b8*/ 	.word	0x000215b0
        /*23bc*/ 	.word	0x0000000a
        /*23c0*/ 	.word	0x00038850
        /*23c4*/ 	.short	0x010a
        /*23c6*/ 	.byte	0x3f
	.zero		1


	//   ....[48]....
        /*23c8*/ 	.word	0x000215f0
        /*23cc*/ 	.word	0x0000000a
        /*23d0*/ 	.word	0x00038850
        /*23d4*/ 	.short	0x010a
        /*23d6*/ 	.byte	0x3f
	.zero		1


	//   ....[49]....
        /*23d8*/ 	.word	0x00021c00
        /*23dc*/ 	.word	0x00000000
        /*23e0*/ 	.word	0x00000000
        /*23e4*/ 	.short	0x0101
        /*23e6*/ 	.byte	0x3f
	.zero		1


	//   ....[50]....
        /*23e8*/ 	.word	0x00025770
        /*23ec*/ 	.word	0x00000008
        /*23f0*/ 	.word	0x00000000
        /*23f4*/ 	.short	0x0101
        /*23f6*/ 	.byte	0x3f
	.zero		1


	//   ....[51]....
        /*23f8*/ 	.word	0x000261e0
        /*23fc*/ 	.word	0x0000000e
        /*2400*/ 	.word	0x00000000
        /*2404*/ 	.short	0x0101
        /*2406*/ 	.byte	0x3f
	.zero		1


	//   ....[52]....
        /*2408*/ 	.word	0x0002bcd0
        /*240c*/ 	.word	0x00000012
        /*2410*/ 	.word	0x00038820
        /*2414*/ 	.short	0x010a
        /*2416*/ 	.byte	0x3f
	.zero		1


	//   ....[53]....
        /*2418*/ 	.word	0x0002bda0
        /*241c*/ 	.word	0x00000005
        /*2420*/ 	.word	0x000388a0
        /*2424*/ 	.short	0x010a
        /*2426*/ 	.byte	0x3f
	.zero		1


	//   ....[54]....
        /*2428*/ 	.word	0x0002c0e0
        /*242c*/ 	.word	0x00000005
        /*2430*/ 	.word	0x000388c0
        /*2434*/ 	.short	0x010a
        /*2436*/ 	.byte	0x3f
	.zero		1


	//   ....[55]....
        /*2438*/ 	.word	0x0002c580
        /*243c*/ 	.word	0x00000006
        /*2440*/ 	.word	0x000388a0
        /*2444*/ 	.short	0x010a
        /*2446*/ 	.byte	0x3f
	.zero		1


	//   ....[56]....
        /*2448*/ 	.word	0x0002c8b0
        /*244c*/ 	.word	0x00000006
        /*2450*/ 	.word	0x000388c0
        /*2454*/ 	.short	0x010a
        /*2456*/ 	.byte	0x3f
	.zero		1


	//   ....[57]....
        /*2458*/ 	.word	0x0002da90
        /*245c*/ 	.word	0x00000000
        /*2460*/ 	.word	0x00038880
        /*2464*/ 	.short	0x010a
        /*2466*/ 	.byte	0x3f
	.zero		1


	//   ....[58]....
        /*2468*/ 	.word	0x0002dc90
        /*246c*/ 	.word	0x00000000
        /*2470*/ 	.word	0x00038840
        /*2474*/ 	.short	0x010a
        /*2476*/ 	.byte	0x3f
	.zero		1


	//   ....[59]....
        /*2478*/ 	.word	0x0002ea90
        /*247c*/ 	.word	0x00000012
        /*2480*/ 	.word	0x00038800
        /*2484*/ 	.short	0x0107
        /*2486*/ 	.byte	0x3f
	.zero		1


	//   ....[60]....
        /*2488*/ 	.word	0x0002eb90
        /*248c*/ 	.word	0x00000012
        /*2490*/ 	.word	0x00038800
        /*2494*/ 	.short	0x0101
        /*2496*/ 	.byte	0x3f
	.zero		1


	//   ....[61]....
        /*2498*/ 	.word	0x0002ebb0
        /*249c*/ 	.word	0x00000012
        /*24a0*/ 	.word	0x00038820
        /*24a4*/ 	.short	0x010a
        /*24a6*/ 	.byte	0x3f
	.zero		1


	//   ....[62]....
        /*24a8*/ 	.word	0x0002eed0
        /*24ac*/ 	.word	0x00000006
        /*24b0*/ 	.word	0x00038880
        /*24b4*/ 	.short	0x010a
        /*24b6*/ 	.byte	0x3f
	.zero		1


	//   ....[63]....
        /*24b8*/ 	.word	0x0002f230
        /*24bc*/ 	.word	0x00000006
        /*24c0*/ 	.word	0x00038840
        /*24c4*/ 	.short	0x010a
        /*24c6*/ 	.byte	0x3f
	.zero		1


	//   ....[64]....
        /*24c8*/ 	.word	0x0002f5f0
        /*24cc*/ 	.word	0x00000003
        /*24d0*/ 	.word	0x00038870
        /*24d4*/ 	.short	0x010a
        /*24d6*/ 	.byte	0x3f
	.zero		1


	//   ....[65]....
        /*24d8*/ 	.word	0x0002f660
        /*24dc*/ 	.word	0x00000003
        /*24e0*/ 	.word	0x00038860
        /*24e4*/ 	.short	0x010a
        /*24e6*/ 	.byte	0x3f
	.zero		1


	//   ....[66]....
        /*24e8*/ 	.word	0x000301c0
        /*24ec*/ 	.word	0x00000003
        /*24f0*/ 	.word	0x00038850
        /*24f4*/ 	.short	0x0101
        /*24f6*/ 	.byte	0x3f
	.zero		1


	//   ....[67]....
        /*24f8*/ 	.word	0x00030240
        /*24fc*/ 	.word	0x00000003
        /*2500*/ 	.word	0x00000000
        /*2504*/ 	.short	0x0101
        /*2506*/ 	.byte	0x3f
	.zero		1


	//   ....[68]....
        /*2508*/ 	.word	0x00030480
        /*250c*/ 	.word	0x00000000
        /*2510*/ 	.word	0x00038870
        /*2514*/ 	.short	0x010a
        /*2516*/ 	.byte	0x3f
	.zero		1


	//   ....[69]....
        /*2518*/ 	.word	0x000304f0
        /*251c*/ 	.word	0x00000000
        /*2520*/ 	.word	0x00038860
        /*2524*/ 	.short	0x010a
        /*2526*/ 	.byte	0x3f
	.zero		1


	//   ....[70]....
        /*2528*/ 	.word	0x00030fe0
        /*252c*/ 	.word	0x00000000
        /*2530*/ 	.word	0x00038850
        /*2534*/ 	.short	0x0101
        /*2536*/ 	.byte	0x3f
	.zero		1


	//   ....[71]....
        /*2538*/ 	.word	0x00031030
        /*253c*/ 	.word	0x00000000
        /*2540*/ 	.word	0x00000000
        /*2544*/ 	.short	0x0101
        /*2546*/ 	.byte	0x3f
	.zero		1


	//   ....[72]....
        /*2548*/ 	.word	0x00032370
        /*254c*/ 	.word	0x00000000
        /*2550*/ 	.word	0x00038820
        /*2554*/ 	.short	0x010a
        /*2556*/ 	.byte	0x3f
	.zero		1


	//   ....[73]....
        /*2558*/ 	.word	0x00032520
        /*255c*/ 	.word	0x00000006
        /*2560*/ 	.word	0x00000000
        /*2564*/ 	.short	0x010a
        /*2566*/ 	.byte	0x3f
	.zero		1


	//   ....[74]....
        /*2568*/ 	.word	0x00032590
        /*256c*/ 	.word	0x00000007
        /*2570*/ 	.word	0x00000000
        /*2574*/ 	.short	0x010a
        /*2576*/ 	.byte	0x3f
	.zero		1


	//   ....[75]....
        /*2578*/ 	.word	0x000325f0
        /*257c*/ 	.word	0x00000004
        /*2580*/ 	.word	0x00038860
        /*2584*/ 	.short	0x010a
        /*2586*/ 	.byte	0x3f
	.zero		1


	//   ....[76]....
        /*2588*/ 	.word	0x00032640
        /*258c*/ 	.word	0x00000003
        /*2590*/ 	.word	0x00038860
        /*2594*/ 	.short	0x010a
        /*2596*/ 	.byte	0x3f
	.zero		1


	//   ....[77]....
        /*2598*/ 	.word	0x00032680
        /*259c*/ 	.word	0x00000004
        /*25a0*/ 	.word	0x00038880
        /*25a4*/ 	.short	0x010a
        /*25a6*/ 	.byte	0x3f
	.zero		1


	//   ....[78]....
        /*25a8*/ 	.word	0x000326a0
        /*25ac*/ 	.word	0x00000003
        /*25b0*/ 	.word	0x00038880
        /*25b4*/ 	.short	0x010a
        /*25b6*/ 	.byte	0x3f
	.zero		1


	//   ....[79]....
        /*25b8*/ 	.word	0x00032700
        /*25bc*/ 	.word	0x0000006f
        /*25c0*/ 	.word	0x00038890
        /*25c4*/ 	.short	0x010a
        /*25c6*/ 	.byte	0x3f
	.zero		1


	//   ....[80]....
        /*25c8*/ 	.word	0x00032750
        /*25cc*/ 	.word	0x0000006f
        /*25d0*/ 	.word	0x00038890
        /*25d4*/ 	.short	0x010a
        /*25d6*/ 	.byte	0x3f
	.zero		1


	//   ....[81]....
        /*25d8*/ 	.word	0x000327a0
        /*25dc*/ 	.word	0x0000006f
        /*25e0*/ 	.word	0x00038890
        /*25e4*/ 	.short	0x010a
        /*25e6*/ 	.byte	0x3f
	.zero		1


	//   ....[82]....
        /*25e8*/ 	.word	0x000327f0
        /*25ec*/ 	.word	0x0000006f
        /*25f0*/ 	.word	0x000388b0
        /*25f4*/ 	.short	0x010a
        /*25f6*/ 	.byte	0x3f
	.zero		1


	//   ....[83]....
        /*25f8*/ 	.word	0x00032ff0
        /*25fc*/ 	.word	0x00000012
        /*2600*/ 	.word	0x00038800
        /*2604*/ 	.short	0x010a
        /*2606*/ 	.byte	0x3f
	.zero		1


	//   ....[84]....
        /*2608*/ 	.word	0x00033930
        /*260c*/ 	.word	0x00000012
        /*2610*/ 	.word	0x00038800
        /*2614*/ 	.short	0x010a
        /*2616*/ 	.byte	0x3f
	.zero		1


	//   ....[85]....
        /*2618*/ 	.word	0x00033980
        /*261c*/ 	.word	0x00000000
        /*2620*/ 	.word	0x00038830
        /*2624*/ 	.short	0x010a
        /*2626*/ 	.byte	0x3f
	.zero		1


	//   ....[86]....
        /*2628*/ 	.word	0x000339d0
        /*262c*/ 	.word	0x00000007
        /*2630*/ 	.word	0x00038830
        /*2634*/ 	.short	0x010a
        /*2636*/ 	.byte	0x3f
	.zero		1


	//   ....[87]....
        /*2638*/ 	.word	0x00033a20
        /*263c*/ 	.word	0x00000007
        /*2640*/ 	.word	0x00038850
        /*2644*/ 	.short	0x010a
        /*2646*/ 	.byte	0x3f
	.zero		1


	//   ....[88]....
        /*2648*/ 	.word	0x00033a70
        /*264c*/ 	.word	0x00000007
        /*2650*/ 	.word	0x00038830
        /*2654*/ 	.short	0x010a
        /*2656*/ 	.byte	0x3f
	.zero		1


	//   ....[89]....
        /*2658*/ 	.word	0x00033ac0
        /*265c*/ 	.word	0x00000007
        /*2660*/ 	.word	0x00038850
        /*2664*/ 	.short	0x010a
        /*2666*/ 	.byte	0x3f
	.zero		1


	//   ....[90]....
        /*2668*/ 	.word	0x00033b10
        /*266c*/ 	.word	0x0000000a
        /*2670*/ 	.word	0x00038850
        /*2674*/ 	.short	0x010a
        /*2676*/ 	.byte	0x3f
	.zero		1


	//   ....[91]....
        /*2678*/ 	.word	0x000382f0
        /*267c*/ 	.word	0x00000012
        /*2680*/ 	.word	0x00038820
        /*2684*/ 	.short	0x010a
        /*2686*/ 	.byte	0x3f
	.zero		1


	//   ....[92]....
        /*2688*/ 	.word	0x00038340
        /*268c*/ 	.word	0x00000005
        /*2690*/ 	.word	0x000388a0
        /*2694*/ 	.short	0x010a
        /*2696*/ 	.byte	0x3f
	.zero		1


	//   ....[93]....
        /*2698*/ 	.word	0x00038390
        /*269c*/ 	.word	0x00000005
        /*26a0*/ 	.word	0x000388c0
        /*26a4*/ 	.short	0x010a
        /*26a6*/ 	.byte	0x3f
	.zero		1


	//   ....[94]....
        /*26a8*/ 	.word	0x000383e0
        /*26ac*/ 	.word	0x00000006
        /*26b0*/ 	.word	0x000388a0
        /*26b4*/ 	.short	0x010a
        /*26b6*/ 	.byte	0x3f
	.zero		1


	//   ....[95]....
        /*26b8*/ 	.word	0x00038430
        /*26bc*/ 	.word	0x00000006
        /*26c0*/ 	.word	0x000388c0
        /*26c4*/ 	.short	0x010a
        /*26c6*/ 	.byte	0x3f
	.zero		1


	//   ....[96]....
        /*26c8*/ 	.word	0x000385d0
        /*26cc*/ 	.word	0x00000000
        /*26d0*/ 	.word	0x00038880
        /*26d4*/ 	.short	0x010a
        /*26d6*/ 	.byte	0x3f
	.zero		1


	//   ....[97]....
        /*26d8*/ 	.word	0x00038620
        /*26dc*/ 	.word	0x00000000
        /*26e0*/ 	.word	0x00038840
        /*26e4*/ 	.short	0x010a
        /*26e6*/ 	.byte	0x3f
	.zero		1


	//   ....[98]....
        /*26e8*/ 	.word	0x00039150
        /*26ec*/ 	.word	0x00000012
        /*26f0*/ 	.word	0x00038820
        /*26f4*/ 	.short	0x010a
        /*26f6*/ 	.byte	0x3f
	.zero		1


	//   ....[99]....
        /*26f8*/ 	.word	0x000391a0
        /*26fc*/ 	.word	0x00000006
        /*2700*/ 	.word	0x00038880
        /*2704*/ 	.short	0x010a
        /*2706*/ 	.byte	0x3f
	.zero		1


	//   ....[100]....
        /*2708*/ 	.word	0x000391f0
        /*270c*/ 	.word	0x00000006
        /*2710*/ 	.word	0x00038840
        /*2714*/ 	.short	0x010a
        /*2716*/ 	.byte	0x3f
	.zero		1


	//   ....[101]....
        /*2718*/ 	.word	0x00039240
        /*271c*/ 	.word	0x00000003
        /*2720*/ 	.word	0x00038870
        /*2724*/ 	.short	0x010a
        /*2726*/ 	.byte	0x3f
	.zero		1


	//   ....[102]....
        /*2728*/ 	.word	0x00039290
        /*272c*/ 	.word	0x00000003
        /*2730*/ 	.word	0x00038860
        /*2734*/ 	.short	0x010a
        /*2736*/ 	.byte	0x3f
	.zero		1


	//   ....[103]....
        /*2738*/ 	.word	0x000392e0
        /*273c*/ 	.word	0x00000000
        /*2740*/ 	.word	0x00038870
        /*2744*/ 	.short	0x010a
        /*2746*/ 	.byte	0x3f
	.zero		1


	//   ....[104]....
        /*2748*/ 	.word	0x00039330
        /*274c*/ 	.word	0x00000000
        /*2750*/ 	.word	0x00038860
        /*2754*/ 	.short	0x010a
        /*2756*/ 	.byte	0x3f
	.zero		1


	//   ....[105]....
        /*2758*/ 	.word	0x00039ea0
        /*275c*/ 	.word	0x00000000
        /*2760*/ 	.word	0x00038820
        /*2764*/ 	.short	0x010a
        /*2766*/ 	.byte	0x3f
	.zero		1


	//   ....[106]....
        /*2768*/ 	.word	0x0003a040
        /*276c*/ 	.word	0x00000006
        /*2770*/ 	.word	0x00000000
        /*2774*/ 	.short	0x010a
        /*2776*/ 	.byte	0x3f
	.zero		1


	//   ....[107]....
        /*2778*/ 	.word	0x0003a090
        /*277c*/ 	.word	0x00000007
        /*2780*/ 	.word	0x00000000
        /*2784*/ 	.short	0x010a
        /*2786*/ 	.byte	0x3f
	.zero		1


	//   ....[108]....
        /*2788*/ 	.word	0x0003a0e0
        /*278c*/ 	.word	0x00000004
        /*2790*/ 	.word	0x00038860
        /*2794*/ 	.short	0x010a
        /*2796*/ 	.byte	0x3f
	.zero		1


	//   ....[109]....
        /*2798*/ 	.word	0x0003a130
        /*279c*/ 	.word	0x00000003
        /*27a0*/ 	.word	0x00038860
        /*27a4*/ 	.short	0x010a
        /*27a6*/ 	.byte	0x3f
	.zero		1


	//   ....[110]....
        /*27a8*/ 	.word	0x0003a180
        /*27ac*/ 	.word	0x00000004
        /*27b0*/ 	.word	0x00038880
        /*27b4*/ 	.short	0x010a
        /*27b6*/ 	.byte	0x3f
	.zero		1


	//----- nvinfo : EIATTR_NUM_MBARRIERS
	.align		4
.L_581:
        /*27b8*/ 	.byte	0x03, 0x38
        /*27ba*/ 	.short	0x0016


	//----- nvinfo : EIATTR_EXIT_INSTR_OFFSETS
	.align		4
        /*27bc*/ 	.byte	0x04, 0x1c
        /*27be*/ 	.short	(.L_583 - .L_582)


	//   ....[0]....
.L_582:
        /*27c0*/ 	.word	0x000326f0


	//----- nvinfo : EIATTR_MAX_THREADS
	.align		4
.L_583:
        /*27c4*/ 	.byte	0x04, 0x05
        /*27c6*/ 	.short	(.L_585 - .L_584)
.L_584:
        /*27c8*/ 	.word	0x00000180
        /*27cc*/ 	.word	0x00000001
        /*27d0*/ 	.word	0x00000001


	//----- nvinfo : EIATTR_CRS_STACK_SIZE
	.align		4
.L_585:
        /*27d4*/ 	.byte	0x04, 0x1e
        /*27d6*/ 	.short	(.L_587 - .L_586)
.L_586:
        /*27d8*/ 	.word	0x00000000


	//----- nvinfo : EIATTR_CBANK_PARAM_SIZE
	.align		4
.L_587:
        /*27dc*/ 	.byte	0x03, 0x19
        /*27de*/ 	.short	0x0af0


	//----- nvinfo : EIATTR_PARAM_CBANK
	.align		4
        /*27e0*/ 	.byte	0x04, 0x0a
        /*27e2*/ 	.short	(.L_589 - .L_588)
	.align		4
.L_588:
        /*27e4*/ 	.word	index@(.nv.constant0._ZN7cutlass13device_kernelIN5flash11enable_sm90INS1_16FlashAttnFwdSm90INS1_25CollectiveMainloopFwdSm90ILi2EN4cute5tupleIJNS5_1CILi1EEES8_S8_EEENS6_IJNS7_ILi128EEESA_NS7_ILi256EEEEEELi256ENS_12float_e4m3_tEfNS_4arch4Sm90ELb1ELb0ELb1ELb1ELb0ELb1ELb0ELb1ELb1ELb1ELb1ELb0EEENS1_21CollectiveEpilogueFwdINS6_IJSA_SB_SA_EEES9_NS_10bfloat16_tESF_Li256ELb1ELb1ELb1ELb1EEENS1_36VarlenDynamicPersistentTileSchedulerILi128ELi128ELi256ELi128ELb1ELb1ELb1ELb1ELb1ELb1EEEEEEEEEvNT_6ParamsE)
        /*27e8*/ 	.short	0x0210
        /*27ea*/ 	.short	0x0af0


	//----- nvinfo : EIATTR_SW_WAR
	.align		4
.L_589:
        /*27ec*/ 	.byte	0x04, 0x36
        /*27ee*/ 	.short	(.L_591 - .L_590)
.L_590:
        /*27f0*/ 	.word	0x00000008
.L_591:


//--------------------- .nv.info._ZN7cutlass13device_kernelIN5flash11enable_sm90INS1_16FlashAttnFwdSm90INS1_25CollectiveMainloopFwdSm90ILi2EN4cute5tupleIJNS5_1CILi1EEES8_S8_EEENS6_IJNS7_ILi128EEENS7_ILi160EEENS7_ILi192EEEEEELi192ENS_12float_e4m3_tEfNS_4arch4Sm90ELb0ELb0ELb1ELb0ELb0ELb0ELb0ELb1ELb1ELb1ELb1ELb0EEENS1_21CollectiveEpilogueFwdINS6_IJSA_SC_SB_EEES9_NS_10bfloat16_tESG_Li256ELb0ELb1ELb1ELb1EEENS1_19SingleTileSchedulerILb0ELb1ELb1ELi128EEEEEEEEEvNT_6ParamsE --------------------------
	.section	.nv.info._ZN7cutlass13device_kernelIN5flash11enable_sm90INS1_16FlashAttnFwdSm90INS1_25CollectiveMainloopFwdSm90ILi2EN4cute5tupleIJNS5_1CILi1EEES8_S8_EEENS6_IJNS7_ILi128EEENS7_ILi160EEENS7_ILi192EEEEEELi192ENS_12float_e4m3_tEfNS_4arch4Sm90ELb0ELb0ELb1ELb0ELb0ELb0ELb0ELb1ELb1ELb1ELb1ELb0EEENS1_21CollectiveEpilogueFwdINS6_IJSA_SC_SB_EEES9_NS_10bfloat16_tESG_Li256ELb0ELb1ELb1ELb1EEENS1_19SingleTileSchedulerILb0ELb1ELb1ELi128EEEEEEEEEvNT_6ParamsE,"",@"SHT_CUDA_INFO"
	.sectionflags	@""
	.align	4


	//----- nvinfo : EIATTR_CUDA_API_VERSION
	.align		4
        /*0000*/ 	.byte	0x04, 0x37
        /*0002*/ 	.short	(.L_593 - .L_592)
.L_592:
        /*0004*/ 	.word	0x00000082


	//----- nvinfo : EIATTR_KPARAM_INFO
	.align		4
.L_593:
        /*0008*/ 	.byte	0x04, 0x17
        /*000a*/ 	.short	(.L_595 - .L_594)
.L_594:
        /*000c*/ 	.word	0x00000000
        /*0010*/ 	.short	0x0000
        /*0012*/ 	.short	0x0070
        /*0014*/ 	.byte	0x00, 0xf0, 0x01, 0x28


	//----- nvinfo : EIATTR_SPARSE_MMA_MASK
	.align		4
.L_595:
        /*0018*/ 	.byte	0x03, 0x50
        /*001a*/ 	.short	0x0000


	//----- nvinfo : EIATTR_MAXREG_COUNT
	.align		4
        /*001c*/ 	.byte	0x03, 0x1b
        /*001e*/ 	.short	0x00a8


	//----- nvinfo : EIATTR_NUM_BARRIERS
	.align		4
        /*0020*/ 	.byte	0x02, 0x4c
        /*0022*/ 	.byte	0x10
	.zero		1


	//----- nvinfo : EIATTR_EXTERNS
	.align		4
        /*0024*/ 	.byte	0x04, 0x0f
        /*0026*/ 	.short	(.L_597 - .L_596)


	//   ....[0]....
	.align		4
.L_596:
        /*0028*/ 	.word	index@(__assertfail)


	//----- nvinfo : EIATTR_ANNOTATIONS
	.align		4
.L_597:
        /*002c*/ 	.byte	0x04, 0x55
        /*002e*/ 	.short	(.L_599 - .L_598)


	//   ....[0]....
.L_598:
        /* <DEDUP_REMOVED lines=15> */


	//----- nvinfo : EIATTR_MERCURY_ISA_VERSION
	.align		4
.L_599:
        /*0110*/ 	.byte	0x03, 0x5f
        /*0112*/ 	.short	0x0101


	//----- nvinfo : EIATTR_INT_WARP_WIDE_INSTR_OFFSETS
	.align		4
        /*0114*/ 	.byte	0x04, 0x31
        /*0116*/ 	.short	(.L_601 - .L_600)


	//   ....[0]....
.L_600:
        /*0118*/ 	.word	0x00000120


	//   ....[1]....
        /*011c*/ 	.word	0x000001c0


	//   ....[2]....
        /*0120*/ 	.word	0x00000230


	//----- nvinfo : EIATTR_COOP_GROUP_MASK_REGIDS
	.align		4
.L_601:
        /*0124*/ 	.byte	0x04, 0x29
        /*0126*/ 	.short	(.L_603 - .L_602)


	//   ....[0]....
.L_602:
        /*0128*/ 	.word	0xffffffff


	//   ....[1]....
        /*012c*/ 	.word	0xffffffff


	//   ....[2]....
        /*0130*/ 	.word	0xffffffff


	//   ....[3]....
        /*0134*/ 	.word	0xffffffff


	//   ....[4]....
        /*0138*/ 	.word	0xffffffff


	//   ....[5]....
        /*013c*/ 	.word	0xffffffff


	//   ....[6]....
        /*0140*/ 	.word	0xffffffff


	//   ....[7]....
        /*0144*/ 	.word	0xffffffff


	//   ....[8]....
        /*0148*/ 	.word	0xffffffff


	//   ....[9]....
        /*014c*/ 	.word	0xffffffff


	//   ....[10]....
        /*0150*/ 	.word	0xffffffff


	//   ....[11]....
        /*0154*/ 	.word	0xffffffff


	//   ....[12]....
        /*0158*/ 	.word	0xffffffff


	//   ....[13]....
        /*015c*/ 	.word	0xffffffff


	//   ....[14]....
        /*0160*/ 	.word	0xffffffff


	//   ....[15]....
        /*0164*/ 	.word	0xffffffff


	//   ....[16]....
        /*0168*/ 	.word	0xffffffff


	//   ....[17]....
        /*016c*/ 	.word	0xffffffff


	//   ....[18]....
        /*0170*/ 	.word	0xffffffff


	//   ....[19]....
        /*0174*/ 	.word	0xffffffff


	//   ....[20]....
        /*0178*/ 	.word	0xffffffff


	//   ....[21]....
        /*017c*/ 	.word	0xffffffff


	//   ....[22]....
        /*0180*/ 	.word	0xffffffff


	//   ....[23]....
        /*0184*/ 	.word	0xffffffff


	//   ....[24]....
        /*0188*/ 	.word	0xffffffff


	//   ....[25]....
        /*018c*/ 	.word	0xffffffff


	//   ....[26]....
        /*0190*/ 	.word	0xffffffff


	//   ....[27]....
        /*0194*/ 	.word	0xffffffff


	//   ....[28]....
        /*0198*/ 	.word	0xffffffff


	//   ....[29]....
        /*019c*/ 	.word	0xffffffff


	//   ....[30]....
        /*01a0*/ 	.word	0xffffffff


	//   ....[31]....
        /*01a4*/ 	.word	0xffffffff


	//   ....[32]....
        /*01a8*/ 	.word	0xffffffff


	//   ....[33]....
        /*01ac*/ 	.word	0xffffffff


	//   ....[34]....
        /*01b0*/ 	.word	0xffffffff


	//   ....[35]....
        /*01b4*/ 	.word	0xffffffff


	//   ....[36]....
        /*01b8*/ 	.word	0xffffffff


	//   ....[37]....
        /*01bc*/ 	.word	0xffffffff


	//   ....[38]....
        /*01c0*/ 	.word	0xffffffff


	//   ....[39]....
        /*01c4*/ 	.word	0xffffffff


	//   ....[40]....
        /*01c8*/ 	.word	0xffffffff


	//   ....[41]....
        /*01cc*/ 	.word	0xffffffff


	//   ....[42]....
        /*01d0*/ 	.word	0xffffffff


	//   ....[43]....
        /*01d4*/ 	.word	0xffffffff


	//   ....[44]....
        /*01d8*/ 	.word	0xffffffff


	//   ....[45]....
        /*01dc*/ 	.word	0xffffffff


	//   ....[46]....
        /*01e0*/ 	.word	0xffffffff


	//   ....[47]....
        /*01e4*/ 	.word	0xffffffff


	//   ....[48]....
        /*01e8*/ 	.word	0xffffffff


	//   ....[49]....
        /*01ec*/ 	.word	0xffffffff


	//   ....[50]....
        /*01f0*/ 	.word	0xffffffff


	//   ....[51]....
        /*01f4*/ 	.word	0xffffffff


	//   ....[52]....
        /*01f8*/ 	.word	0xffffffff


	//   ....[53]....
        /*01fc*/ 	.word	0xffffffff


	//   ....[54]....
        /*0200*/ 	.word	0xffffffff


	//   ....[55]....
        /*0204*/ 	.word	0xffffffff


	//   ....[56]....
        /*0208*/ 	.word	0xffffffff


	//   ....[57]....
        /*020c*/ 	.word	0xffffffff


	//   ....[58]....
        /*0210*/ 	.word	0xffffffff


	//   ....[59]....
        /*0214*/ 	.word	0xffffffff


	//   ....[60]....
        /*0218*/ 	.word	0xffffffff


	//   ....[61]....
        /*021c*/ 	.word	0xffffffff


	//   ....[62]....
        /*0220*/ 	.word	0xffffffff


	//   ....[63]....
        /*0224*/ 	.word	0xffffffff


	//   ....[64]....
        /*0228*/ 	.word	0xffffffff


	//   ....[65]....
        /*022c*/ 	.word	0xffffffff


	//   ....[66]....
        /*0230*/ 	.word	0xffffffff


	//   ....[67]....
        /*0234*/ 	.word	0xffffffff


	//   ....[68]....
        /*0238*/ 	.word	0xffffffff


	//   ....[69]....
        /*023c*/ 	.word	0xffffffff


	//   ....[70]....
        /*0240*/ 	.word	0xffffffff


	//   ....[71]....
        /*0244*/ 	.word	0xffffffff


	//   ....[72]....
        /*0248*/ 	.word	0xffffffff


	//   ....[73]....
        /*024c*/ 	.word	0xffffffff


	//   ....[74]....
        /*0250*/ 	.word	0xffffffff


	//   ....[75]....
        /*0254*/ 	.word	0xffffffff


	//   ....[76]....
        /*0258*/ 	.word	0xffffffff


	//   ....[77]....
        /*025c*/ 	.word	0xffffffff


	//   ....[78]....
        /*0260*/ 	.word	0xffffffff


	//   ....[79]....
        /*0264*/ 	.word	0xffffffff


	//   ....[80]....
        /*0268*/ 	.word	0xffffffff


	//   ....[81]....
        /*026c*/ 	.word	0xffffffff


	//   ....[82]....
        /*0270*/ 	.word	0xffffffff


	//   ....[83]....
        /*0274*/ 	.word	0xffffffff


	//   ....[84]....
        /*0278*/ 	.word	0xffffffff


	//   ....[85]....
        /*027c*/ 	.word	0xffffffff


	//   ....[86]....
        /*0280*/ 	.word	0xffffffff


	//   ....[87]....
        /*0284*/ 	.word	0xffffffff


	//   ....[88]....
        /*0288*/ 	.word	0xffffffff


	//   ....[89]....
        /*028c*/ 	.word	0xffffffff


	//   ....[90]....
        /*0290*/ 	.word	0xffffffff


	//   ....[91]....
        /*0294*/ 	.word	0xffffffff


	//   ....[92]....
        /*0298*/ 	.word	0xffffffff


	//   ....[93]....
        /*029c*/ 	.word	0xffffffff


	//   ....[94]....
        /*02a0*/ 	.word	0xffffffff


	//   ....[95]....
        /*02a4*/ 	.word	0xffffffff


	//   ....[96]....
        /*02a8*/ 	.word	0xffffffff


	//   ....[97]....
        /*02ac*/ 	.word	0xffffffff


	//   ....[98]....
        /*02b0*/ 	.word	0xffffffff


	//   ....[99]....
        /*02b4*/ 	.word	0xffffffff


	//   ....[100]....
        /*02b8*/ 	.word	0xffffffff


	//   ....[101]....
        /*02bc*/ 	.word	0xffffffff


	//   ....[102]....
        /*02c0*/ 	.word	0xffffffff


	//   ....[103]....
        /*02c4*/ 	.word	0xffffffff


	//   ....[104]....
        /*02c8*/ 	.word	0xffffffff


	//   ....[105]....
        /*02cc*/ 	.word	0xffffffff


	//   ....[106]....
        /*02d0*/ 	.word	0xffffffff


	//   ....[107]....
        /*02d4*/ 	.word	0xffffffff


	//   ....[108]....
        /*02d8*/ 	.word	0xffffffff


	//   ....[109]....
        /*02dc*/ 	.word	0xffffffff


	//   ....[110]....
        /*02e0*/ 	.word	0xffffffff


	//   ....[111]....
        /*02e4*/ 	.word	0xffffffff


	//   ....[112]....
        /*02e8*/ 	.word	0xffffffff


	//   ....[113]....
        /*02ec*/ 	.word	0xffffffff


	//   ....[114]....
        /*02f0*/ 	.word	0xffffffff


	//   ....[115]....
        /*02f4*/ 	.word	0xffffffff


	//   ....[116]....
        /*02f8*/ 	.word	0xffffffff


	//   ....[117]....
        /*02fc*/ 	.word	0xffffffff


	//   ....[118]....
        /*0300*/ 	.word	0xffffffff


	//   ....[119]....
        /*0304*/ 	.word	0xffffffff


	//   ....[120]....
        /*0308*/ 	.word	0xffffffff


	//   ....[121]....
        /*030c*/ 	.word	0xffffffff


	//   ....[122]....
        /*0310*/ 	.word	0xffffffff


	//   ....[123]....
        /*0314*/ 	.word	0xffffffff


	//   ....[124]....
        /*0318*/ 	.word	0xffffffff


	//   ....[125]....
        /*031c*/ 	.word	0xffffffff


	//   ....[126]....
        /*0320*/ 	.word	0xffffffff


	//   ....[127]....
        /*0324*/ 	.word	0xffffffff


	//   ....[128]....
        /*0328*/ 	.word	0xffffffff


	//   ....[129]....
        /*032c*/ 	.word	0xffffffff


	//   ....[130]....
        /*0330*/ 	.word	0xffffffff


	//   ....[131]....
        /*0334*/ 	.word	0xffffffff


	//   ....[132]....
        /*0338*/ 	.word	0xffffffff


	//   ....[133]....
        /*033c*/ 	.word	0xffffffff


	//   ....[134]....
        /*0340*/ 	.word	0xffffffff


	//   ....[135]....
        /*0344*/ 	.word	0x0500000f


	//   ....[136]....
        /*0348*/ 	.word	0x0500000f


	//   ....[137]....
        /*034c*/ 	.word	0x0500000f


	//   ....[138]....
        /*0350*/ 	.word	0x0500000f


	//   ....[139]....
        /*0354*/ 	.word	0x0500000f


	//   ....[140]....
        /*0358*/ 	.word	0x0500000f


	//   ....[141]....
        /*035c*/ 	.word	0x0500000f


	//   ....[142]....
        /*0360*/ 	.word	0x0500000f


	//   ....[143]....
        /*0364*/ 	.word	0x0500000f


	//----- nvinfo : EIATTR_COOP_GROUP_INSTR_OFFSETS
	.align		4
.L_603:
        /*0368*/ 	.byte	0x04, 0x28
        /*036a*/ 	.short	(.L_605 - .L_604)


	//   ....[0]....
.L_604:
        /*036c*/ 	.word	0x00000060


	//   ....[1]....
        /*0370*/ 	.word	0x00000130


	//   ....[2]....
        /*0374*/ 	.word	0x000001e0


	//   ....[3]....
        /*0378*/ 	.word	0x000003a0


	//   ....[4]....
        /*037c*/ 	.word	0x00000500


	//   ....[5]....
        /*0380*/ 	.word	0x00000620


	//   ....[6]....
        /*0384*/ 	.word	0x00000780


	//   ....[7]....
        /*0388*/ 	.word	0x000011e0


	//   ....[8]....
        /*038c*/ 	.word	0x000039e0


	//   ....[9]....
        /*0390*/ 	.word	0x00003a80


	//   ....[10]....
        /*0394*/ 	.word	0x00003e00


	//   ....[11]....
        /*0398*/ 	.word	0x00003f60


	//   ....[12]....
        /*039c*/ 	.word	0x00007540


	//   ....[13]....
        /*03a0*/ 	.word	0x000075a0


	//   ....[14]....
        /*03a4*/ 	.word	0x00007600


	//   ....[15]....
        /*03a8*/ 	.word	0x00007610


	//   ....[16]....
        /*03ac*/ 	.word	0x00009300


	//   ....[17]....
        /*03b0*/ 	.word	0x00009310


	//   ....[18]....
        /*03b4*/ 	.word	0x00009390


	//   ....[19]....
        /*03b8*/ 	.word	0x000093a0


	//   ....[20]....
        /*03bc*/ 	.word	0x0000a5a0


	//   ....[21]....
        /*03c0*/ 	.word	0x0000a5b0


	//   ....[22]....
        /*03c4*/ 	.word	0x0000a5c0


	//   ....[23]....
        /*03c8*/ 	.word	0x0000a5e0


	//   ....[24]....
        /*03cc*/ 	.word	0x0000a5f0


	//   ....[25]....
        /*03d0*/ 	.word	0x0000a600


	//   ....[26]....
        /*03d4*/ 	.word	0x0000a610


	//   ....[27]....
        /*03d8*/ 	.word	0x0000a620


	//   ....[28]....
        /*03dc*/ 	.word	0x0000a630


	//   ....[29]....
        /*03e0*/ 	.word	0x0000a640


	//   ....[30]....
        /*03e4*/ 	.word	0x0000a650


	//   ....[31]....
        /*03e8*/ 	.word	0x0000a660


	//   ....[32]....
        /*03ec*/ 	.word	0x0000a670


	//   ....[33]....
        /*03f0*/ 	.word	0x0000a680


	//   ....[34]....
        /*03f4*/ 	.word	0x0000a690


	//   ....[35]....
        /*03f8*/ 	.word	0x0000a6a0


	//   ....[36]....
        /*03fc*/ 	.word	0x0000a6b0


	//   ....[37]....
        /*0400*/ 	.word	0x0000a6c0


	//   ....[38]....
        /*0404*/ 	.word	0x0000a6d0


	//   ....[39]....
        /*0408*/ 	.word	0x0000a6e0


	//   ....[40]....
        /*040c*/ 	.word	0x0000a6f0


	//   ....[41]....
        /*0410*/ 	.word	0x0000a700


	//   ....[42]....
        /*0414*/ 	.word	0x0000a710


	//   ....[43]....
        /*0418*/ 	.word	0x0000a720


	//   ....[44]....
        /*041c*/ 	.word	0x0000a740


	//   ....[45]....
        /*0420*/ 	.word	0x0000a750


	//   ....[46]....
        /*0424*/ 	.word	0x0000a770


	//   ....[47]....
        /*0428*/ 	.word	0x0000a780


	//   ....[48]....
        /*042c*/ 	.word	0x0000a790


	//   ....[49]....
        /*0430*/ 	.word	0x0000a7a0


	//   ....[50]....
        /*0434*/ 	.word	0x0000a7c0


	//   ....[51]....
        /*0438*/ 	.word	0x0000a7e0


	//   ....[52]....
        /*043c*/ 	.word	0x0000a7f0


	//   ....[53]....
        /*0440*/ 	.word	0x0000a800


	//   ....[54]....
        /*0444*/ 	.word	0x0000a810


	//   ....[55]....
        /*0448*/ 	.word	0x0000a820


	//   ....[56]....
        /*044c*/ 	.word	0x0000a830


	//   ....[57]....
        /*0450*/ 	.word	0x0000a850


	//   ....[58]....
        /*0454*/ 	.word	0x0000a860


	//   ....[59]....
        /*0458*/ 	.word	0x0000a890


	//   ....[60]....
        /*045c*/ 	.word	0x0000a8c0


	//   ....[61]....
        /*0460*/ 	.word	0x0000a8e0


	//   ....[62]....
        /*0464*/ 	.word	0x0000a8f0


	//   ....[63]....
        /*0468*/ 	.word	0x0000a900


	//   ....[64]....
        /*046c*/ 	.word	0x0000a920


	//   ....[65]....
        /*0470*/ 	.word	0x0000a940


	//   ....[66]....
        /*0474*/ 	.word	0x0000a970


	//   ....[67]....
        /*0478*/ 	.word	0x0000a980


	//   ....[68]....
        /*047c*/ 	.word	0x0000a990


	//   ....[69]....
        /*0480*/ 	.word	0x0000a9a0


	//   ....[70]....
        /*0484*/ 	.word	0x0000a9b0


	//   ....[71]....
        /*0488*/ 	.word	0x0000a9c0


	//   ....[72]....
        /*048c*/ 	.word	0x0000a9e0


	//   ....[73]....
        /*0490*/ 	.word	0x0000aa00


	//   ....[74]....
        /*0494*/ 	.word	0x0000aa10


	//   ....[75]....
        /*0498*/ 	.word	0x0000aa30


	//   ....[76]....
        /*049c*/ 	.word	0x0000aa40


	//   ....[77]....
        /*04a0*/ 	.word	0x0000aa60


	//   ....[78]....
        /*04a4*/ 	.word	0x0000aa70


	//   ....[79]....
        /*04a8*/ 	.word	0x0000aa80


	//   ....[80]....
        /*04ac*/ 	.word	0x0000aa90


	//   ....[81]....
        /*04b0*/ 	.word	0x0000aab0


	//   ....[82]....
        /*04b4*/ 	.word	0x0000aac0


	//   ....[83]....
        /*04b8*/ 	.word	0x0000aae0


	//   ....[84]....
        /*04bc*/ 	.word	0x0000ab00


	//   ....[85]....
        /*04c0*/ 	.word	0x0000ab20


	//   ....[86]....
        /*04c4*/ 	.word	0x0000ab30


	//   ....[87]....
        /*04c8*/ 	.word	0x0000ab50


	//   ....[88]....
        /*04cc*/ 	.word	0x0000ab70


	//   ....[89]....
        /*04d0*/ 	.word	0x0000ab90


	//   ....[90]....
        /*04d4*/ 	.word	0x0000aba0


	//   ....[91]....
        /*04d8*/ 	.word	0x0000abc0


	//   ....[92]....
        /*04dc*/ 	.word	0x0000abe0


	//   ....[93]....
        /*04e0*/ 	.word	0x0000ac00


	//   ....[94]....
        /*04e4*/ 	.word	0x0000ac30


	//   ....[95]....
        /*04e8*/ 	.word	0x0000ac50


	//   ....[96]....
        /*04ec*/ 	.word	0x0000ac60


	//   ....[97]....
        /*04f0*/ 	.word	0x0000ac70


	//   ....[98]....
        /*04f4*/ 	.word	0x0000ac80


	//   ....[99]....
        /*04f8*/ 	.word	0x0000ac90


	//   ....[100]....
        /*04fc*/ 	.word	0x0000aca0


	//   ....[101]....
        /*0500*/ 	.word	0x0000acb0


	//   ....[102]....
        /*0504*/ 	.word	0x0000acd0


	//   ....[103]....
        /*0508*/ 	.word	0x0000ad00


	//   ....[104]....
        /*050c*/ 	.word	0x0000ad30


	//   ....[105]....
        /*0510*/ 	.word	0x0000ad60


	//   ....[106]....
        /*0514*/ 	.word	0x0000ad90


	//   ....[107]....
        /*0518*/ 	.word	0x0000adc0


	//   ....[108]....
        /*051c*/ 	.word	0x0000adf0


	//   ....[109]....
        /*0520*/ 	.word	0x0000ae30


	//   ....[110]....
        /*0524*/ 	.word	0x0000ae70


	//   ....[111]....
        /*0528*/ 	.word	0x0000aea0


	//   ....[112]....
        /*052c*/ 	.word	0x0000aed0


	//   ....[113]....
        /*0530*/ 	.word	0x0000aef0


	//   ....[114]....
        /*0534*/ 	.word	0x0000af00


	//   ....[115]....
        /*0538*/ 	.word	0x0000af10


	//   ....[116]....
        /*053c*/ 	.word	0x0000b3b0


	//   ....[117]....
        /*0540*/ 	.word	0x0000b410


	//   ....[118]....
        /*0544*/ 	.word	0x0000b440


	//   ....[119]....
        /*0548*/ 	.word	0x0000b480


	//   ....[120]....
        /*054c*/ 	.word	0x0000b4c0


	//   ....[121]....
        /*0550*/ 	.word	0x0000b4f0


	//   ....[122]....
        /*0554*/ 	.word	0x0000bea0


	//   ....[123]....
        /*0558*/ 	.word	0x0000bed0


	//   ....[124]....
        /*055c*/ 	.word	0x0000ccf0


	//   ....[125]....
        /*0560*/ 	.word	0x0000d9a0


	//   ....[126]....
        /*0564*/ 	.word	0x0000e600


	//   ....[127]....
        /*0568*/ 	.word	0x0000e630


	//   ....[128]....
        /*056c*/ 	.word	0x0000e660


	//   ....[129]....
        /*0570*/ 	.word	0x0000e730


	//   ....[130]....
        /*0574*/ 	.word	0x0000e750


	//   ....[131]....
        /*0578*/ 	.word	0x0000e7f0


	//   ....[132]....
        /*057c*/ 	.word	0x0000e810


	//   ....[133]....
        /*0580*/ 	.word	0x0000e820


	//   ....[134]....
        /*0584*/ 	.word	0x00010f50


	//   ....[135]....
        /*0588*/ 	.word	0x00011440


	//   ....[136]....
        /*058c*/ 	.word	0x00011610


	//   ....[137]....
        /*0590*/ 	.word	0x00011670


	//   ....[138]....
        /*0594*/ 	.word	0x00011770


	//   ....[139]....
        /*0598*/ 	.word	0x00011840


	//   ....[140]....
        /*059c*/ 	.word	0x000118b0


	//   ....[141]....
        /*05a0*/ 	.word	0x000119c0


	//   ....[142]....
        /*05a4*/ 	.word	0x00011a30


	//   ....[143]....
        /*05a8*/ 	.word	0x00011b30


	//----- nvinfo : EIATTR_REG_RECONFIG
	.align		4
.L_605:
        /*05ac*/ 	.byte	0x01, 0x54
	.zero		2


	//----- nvinfo : EIATTR_SYSCALL_OFFSETS
	.align		4
        /*05b0*/ 	.byte	0x04, 0x46
        /*05b2*/ 	.short	(.L_607 - .L_606)


	//   ....[0]....
.L_606:
        /*05b4*/ 	.word	0x000013a0


	//   ....[1]....
        /*05b8*/ 	.word	0x0000d360


	//   ....[2]....
        /*05bc*/ 	.word	0x0000d4a0


	//   ....[3]....
        /*05c0*/ 	.word	0x0000d5e0


	//   ....[4]....
        /*05c4*/ 	.word	0x0000d700


	//   ....[5]....
        /*05c8*/ 	.word	0x0000e1d0


	//----- nvinfo : EIATTR_MBARRIER_INSTR_OFFSETS
	.align		4
.L_607:
        /*05cc*/ 	.byte	0x04, 0x39
        /*05ce*/ 	.short	(.L_609 - .L_608)


	//   ....[0]....
.L_608:
        /*05d0*/ 	.word	0x00000250
        /*05d4*/ 	.word	0x000000ff
        /*05d8*/ 	.word	0x00033400
        /*05dc*/ 	.short	0x0100
        /*05de*/ 	.byte	0x08
	.zero		1


	//   ....[1]....
        /*05e0*/ 	.word	0x00000260
        /*05e4*/ 	.word	0x000000ff
        /*05e8*/ 	.word	0x00033420
        /*05ec*/ 	.short	0x0100
        /*05ee*/ 	.byte	0x08
	.zero		1


	//   ....[2]....
        /*05f0*/ 	.word	0x00000350
        /*05f4*/ 	.word	0x000000ff
        /*05f8*/ 	.word	0x00033430
        /*05fc*/ 	.short	0x0100
        /*05fe*/ 	.byte	0x08
	.zero		1


	//   ....[3]....
        /*0600*/ 	.word	0x00000360
        /*0604*/ 	.word	0x000000ff
        /*0608*/ 	.word	0x00033440
        /*060c*/ 	.short	0x0100
        /*060e*/ 	.byte	0x08
	.zero		1


	//   ....[4]....
        /*0610*/ 	.word	0x00000370
        /*0614*/ 	.word	0x000000ff
        /*0618*/ 	.word	0x00033438
        /*061c*/ 	.short	0x0100
        /*061e*/ 	.byte	0x08
	.zero		1


	//   ....[5]....
        /*0620*/ 	.word	0x00000380
        /*0624*/ 	.word	0x000000ff
        /*0628*/ 	.word	0x00033448
        /*062c*/ 	.short	0x0100
        /*062e*/ 	.byte	0x08
	.zero		1


	//   ....[6]....
        /*0630*/ 	.word	0x000004b0
        /*0634*/ 	.word	0x000000ff
        /*0638*/ 	.word	0x00033450
        /*063c*/ 	.short	0x0100
        /*063e*/ 	.byte	0x08
	.zero		1


	//   ....[7]....
        /*0640*/ 	.word	0x000004c0
        /*0644*/ 	.word	0x000000ff
        /*0648*/ 	.word	0x00033460
        /*064c*/ 	.short	0x0100
        /*064e*/ 	.byte	0x08
	.zero		1


	//   ....[8]....
        /*0650*/ 	.word	0x000004d0
        /*0654*/ 	.word	0x000000ff
        /*0658*/ 	.word	0x00033458
        /*065c*/ 	.short	0x0100
        /*065e*/ 	.byte	0x08
	.zero		1


	//   ....[9]....
        /*0660*/ 	.word	0x000004e0
        /*0664*/ 	.word	0x000000ff
        /*0668*/ 	.word	0x00033468
        /*066c*/ 	.short	0x0100
        /*066e*/ 	.byte	0x08
	.zero		1


	//   ....[10]....
        /*0670*/ 	.word	0x000005d0
        /*0674*/ 	.word	0x000000ff
        /*0678*/ 	.word	0x00033470
        /*067c*/ 	.short	0x0100
        /*067e*/ 	.byte	0x06
	.zero		1


	//   ....[11]....
        /*0680*/ 	.word	0x000005e0
        /*0684*/ 	.word	0x000000ff
        /*0688*/ 	.word	0x00033480
        /*068c*/ 	.short	0x0100
        /*068e*/ 	.byte	0x06
	.zero		1


	//   ....[12]....
        /*0690*/ 	.word	0x000005f0
        /*0694*/ 	.word	0x000000ff
        /*0698*/ 	.word	0x00033478
        /*069c*/ 	.short	0x0100
        /*069e*/ 	.byte	0x06
	.zero		1


	//   ....[13]....
        /*06a0*/ 	.word	0x00000600
        /*06a4*/ 	.word	0x000000ff
        /*06a8*/ 	.word	0x00033488
        /*06ac*/ 	.short	0x0100
        /*06ae*/ 	.byte	0x06
	.zero		1


	//   ....[14]....
        /*06b0*/ 	.word	0x00000730
        /*06b4*/ 	.word	0x000000ff
        /*06b8*/ 	.word	0x00033490
        /*06bc*/ 	.short	0x0100
        /*06be*/ 	.byte	0x08
	.zero		1


	//   ....[15]....
        /*06c0*/ 	.word	0x00000740
        /*06c4*/ 	.word	0x000000ff
        /*06c8*/ 	.word	0x000334a0
        /*06cc*/ 	.short	0x0100
        /*06ce*/ 	.byte	0x08
	.zero		1


	//   ....[16]....
        /*06d0*/ 	.word	0x00000750
        /*06d4*/ 	.word	0x000000ff
        /*06d8*/ 	.word	0x00033498
        /*06dc*/ 	.short	0x0100
        /*06de*/ 	.byte	0x08
	.zero		1


	//   ....[17]....
        /*06e0*/ 	.word	0x00000760
        /*06e4*/ 	.word	0x000000ff
        /*06e8*/ 	.word	0x000334a8
        /*06ec*/ 	.short	0x0100
        /*06ee*/ 	.byte	0x08
	.zero		1


	//   ....[18]....
        /*06f0*/ 	.word	0x00000890
        /*06f4*/ 	.word	0x000000ff
        /*06f8*/ 	.word	0x000334b0
        /*06fc*/ 	.short	0x0100
        /*06fe*/ 	.byte	0x08
	.zero		1


	//   ....[19]....
        /*0700*/ 	.word	0x000008a0
        /*0704*/ 	.word	0x000000ff
        /*0708*/ 	.word	0x000334c0
        /*070c*/ 	.short	0x0100
        /*070e*/ 	.byte	0x08
	.zero		1


	//   ....[20]....
        /*0710*/ 	.word	0x000008b0
        /*0714*/ 	.word	0x000000ff
        /*0718*/ 	.word	0x000334b8
        /*071c*/ 	.short	0x0100
        /*071e*/ 	.byte	0x08
	.zero		1


	//   ....[21]....
        /*0720*/ 	.word	0x000008c0
        /*0724*/ 	.word	0x000000ff
        /*0728*/ 	.word	0x000334c8
        /*072c*/ 	.short	0x0100
        /*072e*/ 	.byte	0x08
	.zero		1


	//   ....[22]....
        /*0730*/ 	.word	0x00001620
        /*0734*/ 	.word	0x000000ff
        /*0738*/ 	.word	0x00033400
        /*073c*/ 	.short	0x010a
        /*073e*/ 	.byte	0x28
	.zero		1


	//   ....[23]....
        /*0740*/ 	.word	0x000016a0
        /*0744*/ 	.word	0x000000ff
        /*0748*/ 	.word	0x00033430
        /*074c*/ 	.short	0x010a
        /*074e*/ 	.byte	0x28
	.zero		1


	//   ....[24]....
        /*0750*/ 	.word	0x00001720
        /*0754*/ 	.word	0x000000ff
        /*0758*/ 	.word	0x00033430
        /*075c*/ 	.short	0x010a
        /*075e*/ 	.byte	0x28
	.zero		1


	//   ....[25]....
        /*0760*/ 	.word	0x000044e0
        /*0764*/ 	.word	0x0000000f
        /*0768*/ 	.word	0x00000000
        /*076c*/ 	.short	0x0101
        /*076e*/ 	.byte	0x3f
	.zero		1


	//   ....[26]....
        /*0770*/ 	.word	0x00005790
        /*0774*/ 	.word	0x000000ff
        /*0778*/ 	.word	0x00033430
        /*077c*/ 	.short	0x010a
        /*077e*/ 	.byte	0x04
	.zero		1


	//   ....[27]....
        /*0780*/ 	.word	0x000057d0
        /*0784*/ 	.word	0x000000ff
        /*0788*/ 	.word	0x00033430
        /*078c*/ 	.short	0x010a
        /*078e*/ 	.byte	0x04
	.zero		1


	//   ....[28]....
        /*0790*/ 	.word	0x00006480
        /*0794*/ 	.word	0x000000ff
        /*0798*/ 	.word	0x00033450
        /*079c*/ 	.short	0x010a
        /*079e*/ 	.byte	0x04
	.zero		1


	//   ....[29]....
        /*07a0*/ 	.word	0x000064c0
        /*07a4*/ 	.word	0x000000ff
        /*07a8*/ 	.word	0x00033450
        /*07ac*/ 	.short	0x010a
        /*07ae*/ 	.byte	0x04
	.zero		1


	//   ....[30]....
        /*07b0*/ 	.word	0x00008370
        /*07b4*/ 	.word	0x00000006
        /*07b8*/ 	.word	0x00000000
        /*07bc*/ 	.short	0x0101
        /*07be*/ 	.byte	0x3f
	.zero		1


	//   ....[31]....
        /*07c0*/ 	.word	0x00008790
        /*07c4*/ 	.word	0x000000ff
        /*07c8*/ 	.word	0x00000000
        /*07cc*/ 	.short	0x0101
        /*07ce*/ 	.byte	0x04
	.zero		1


	//   ....[32]....
        /*07d0*/ 	.word	0x00009010
        /*07d4*/ 	.word	0x000000ff
        /*07d8*/ 	.word	0x00033450
        /*07dc*/ 	.short	0x010a
        /*07de*/ 	.byte	0x05
	.zero		1


	//   ....[33]....
        /*07e0*/ 	.word	0x00009050
        /*07e4*/ 	.word	0x000000ff
        /*07e8*/ 	.word	0x00033450
        /*07ec*/ 	.short	0x010a
        /*07ee*/ 	.byte	0x05
	.zero		1


	//   ....[34]....
        /*07f0*/ 	.word	0x00009660
        /*07f4*/ 	.word	0x000000ff
        /*07f8*/ 	.word	0x00000000
        /*07fc*/ 	.short	0x0101
        /*07fe*/ 	.byte	0x04
	.zero		1


	//   ....[35]....
        /*0800*/ 	.word	0x0000b4e0
        /*0804*/ 	.word	0x000000ff
        /*0808*/ 	.word	0x00000000
        /*080c*/ 	.short	0x0101
        /*080e*/ 	.byte	0x04
	.zero		1


	//   ....[36]....
        /*0810*/ 	.word	0x0000dbd0
        /*0814*/ 	.word	0x000000ff
        /*0818*/ 	.word	0x00033480
        /*081c*/ 	.short	0x010a
        /*081e*/ 	.byte	0x28
	.zero		1


	//   ....[37]....
        /*0820*/ 	.word	0x0000de00
        /*0824*/ 	.word	0x000000ff
        /*0828*/ 	.word	0x00033440
        /*082c*/ 	.short	0x010a
        /*082e*/ 	.byte	0x28
	.zero		1


	//   ....[38]....
        /*0830*/ 	.word	0x0000e990
        /*0834*/ 	.word	0x000000ff
        /*0838*/ 	.word	0x00033400
        /*083c*/ 	.short	0x0107
        /*083e*/ 	.byte	0x28
	.zero		1


	//   ....[39]....
        /*0840*/ 	.word	0x0000ea00
        /*0844*/ 	.word	0x000000ff
        /*0848*/ 	.word	0x00033400
        /*084c*/ 	.short	0x0101
        /*084e*/ 	.byte	0x28
	.zero		1


	//   ....[40]....
        /*0850*/ 	.word	0x0000ea20
        /*0854*/ 	.word	0x000000ff
        /*0858*/ 	.word	0x00033420
        /*085c*/ 	.short	0x010a
        /*085e*/ 	.byte	0x28
	.zero		1


	//   ....[41]....
        /*0860*/ 	.word	0x0000ed30
        /*0864*/ 	.word	0x00000006
        /*0868*/ 	.word	0x00033480
        /*086c*/ 	.short	0x010a
        /*086e*/ 	.byte	0x3f
	.zero		1


	//   ....[42]....
        /*0870*/ 	.word	0x0000f150
        /*0874*/ 	.word	0x00000006
        /*0878*/ 	.word	0x00033440
        /*087c*/ 	.short	0x010a
        /*087e*/ 	.byte	0x3f
	.zero		1


	//   ....[43]....
        /*0880*/ 	.word	0x0000f590
        /*0884*/ 	.word	0x00000003
        /*0888*/ 	.word	0x00033470
        /*088c*/ 	.short	0x010a
        /*088e*/ 	.byte	0x3f
	.zero		1


	//   ....[44]....
        /*0890*/ 	.word	0x0000f600
        /*0894*/ 	.word	0x00000003
        /*0898*/ 	.word	0x00033460
        /*089c*/ 	.short	0x010a
        /*089e*/ 	.byte	0x3f
	.zero		1


	//   ....[45]....
        /*08a0*/ 	.word	0x000100e0
        /*08a4*/ 	.word	0x00000003
        /*08a8*/ 	.word	0x00033450
        /*08ac*/ 	.short	0x0101
        /*08ae*/ 	.byte	0x3f
	.zero		1


	//   ....[46]....
        /*08b0*/ 	.word	0x00010160
        /*08b4*/ 	.word	0x00000003
        /*08b8*/ 	.word	0x00000000
        /*08bc*/ 	.short	0x0101
        /*08be*/ 	.byte	0x3f
	.zero		1


	//   ....[47]....
        /*08c0*/ 	.word	0x00010290
        /*08c4*/ 	.word	0x00000000
        /*08c8*/ 	.word	0x00033470
        /*08cc*/ 	.short	0x010a
        /*08ce*/ 	.byte	0x3f
	.zero		1


	//   ....[48]....
        /*08d0*/ 	.word	0x00010300
        /*08d4*/ 	.word	0x00000000
        /*08d8*/ 	.word	0x00033460
        /*08dc*/ 	.short	0x010a
        /*08de*/ 	.byte	0x3f
	.zero		1


	//   ....[49]....
        /*08e0*/ 	.word	0x00010de0
        /*08e4*/ 	.word	0x00000000
        /*08e8*/ 	.word	0x00033450
        /*08ec*/ 	.short	0x0101
        /*08ee*/ 	.byte	0x3f
	.zero		1


	//   ....[50]....
        /*08f0*/ 	.word	0x00010e50
        /*08f4*/ 	.word	0x00000002
        /*08f8*/ 	.word	0x00000000
        /*08fc*/ 	.short	0x0101
        /*08fe*/ 	.byte	0x3f
	.zero		1


	//   ....[51]....
        /*0900*/ 	.word	0x00010f00
        /*0904*/ 	.word	0x00000006
        /*0908*/ 	.word	0x00033420
        /*090c*/ 	.short	0x010a
        /*090e*/ 	.byte	0x3f
	.zero		1


	//   ....[52]....
        /*0910*/ 	.word	0x00011040
        /*0914*/ 	.word	0x00000007
        /*0918*/ 	.word	0x00000000
        /*091c*/ 	.short	0x010a
        /*091e*/ 	.byte	0x3f
	.zero		1


	//   ....[53]....
        /*0920*/ 	.word	0x000110b0
        /*0924*/ 	.word	0x00000005
        /*0928*/ 	.word	0x00000000
        /*092c*/ 	.short	0x010a
        /*092e*/ 	.byte	0x3f
	.zero		1


	//   ....[54]....
        /*0930*/ 	.word	0x00011100
        /*0934*/ 	.word	0x00000005
        /*0938*/ 	.word	0x00033460
        /*093c*/ 	.short	0x010a
        /*093e*/ 	.byte	0x3f
	.zero		1


	//   ....[55]....
        /*0940*/ 	.word	0x00011150
        /*0944*/ 	.word	0x00000003
        /*0948*/ 	.word	0x00033460
        /*094c*/ 	.short	0x010a
        /*094e*/ 	.byte	0x3f
	.zero		1


	//   ....[56]....
        /*0950*/ 	.word	0x00011190
        /*0954*/ 	.word	0x00000005
        /*0958*/ 	.word	0x00033480
        /*095c*/ 	.short	0x010a
        /*095e*/ 	.byte	0x3f
	.zero		1


	//   ....[57]....
        /*0960*/ 	.word	0x000111b0
        /*0964*/ 	.word	0x00000003
        /*0968*/ 	.word	0x00033480
        /*096c*/ 	.short	0x010a
        /*096e*/ 	.byte	0x3f
	.zero		1


	//   ....[58]....
        /*0970*/ 	.word	0x00011220
        /*0974*/ 	.word	0x00000003
        /*0978*/ 	.word	0x00033400
        /*097c*/ 	.short	0x010a
        /*097e*/ 	.byte	0x3f
	.zero		1


	//   ....[59]....
        /*0980*/ 	.word	0x00011280
        /*0984*/ 	.word	0x00000003
        /*0988*/ 	.word	0x00033430
        /*098c*/ 	.short	0x010a
        /*098e*/ 	.byte	0x3f
	.zero		1


	//   ....[60]....
        /*0990*/ 	.word	0x000112e0
        /*0994*/ 	.word	0x0000000c
        /*0998*/ 	.word	0x00033430
        /*099c*/ 	.short	0x010a
        /*099e*/ 	.byte	0x3f
	.zero		1


	//   ....[61]....
        /*09a0*/ 	.word	0x00011340
        /*09a4*/ 	.word	0x0000000b
        /*09a8*/ 	.word	0x00033450
        /*09ac*/ 	.short	0x010a
        /*09ae*/ 	.byte	0x3f
	.zero		1


	//   ....[62]....
        /*09b0*/ 	.word	0x000113a0
        /*09b4*/ 	.word	0x00000000
        /*09b8*/ 	.word	0x00033450
        /*09bc*/ 	.short	0x010a
        /*09be*/ 	.byte	0x3f
	.zero		1


	//   ....[63]....
        /*09c0*/ 	.word	0x00011500
        /*09c4*/ 	.word	0x00000003
        /*09c8*/ 	.word	0x00033480
        /*09cc*/ 	.short	0x010a
        /*09ce*/ 	.byte	0x3f
	.zero		1


	//   ....[64]....
        /*09d0*/ 	.word	0x00011560
        /*09d4*/ 	.word	0x00000003
        /*09d8*/ 	.word	0x00033440
        /*09dc*/ 	.short	0x010a
        /*09de*/ 	.byte	0x3f
	.zero		1


	//   ....[65]....
        /*09e0*/ 	.word	0x00011b70
        /*09e4*/ 	.word	0x00000003
        /*09e8*/ 	.word	0x00033420
        /*09ec*/ 	.short	0x010a
        /*09ee*/ 	.byte	0x3f
	.zero		1


	//   ....[66]....
        /*09f0*/ 	.word	0x00011bc0
        /*09f4*/ 	.word	0x00000006
        /*09f8*/ 	.word	0x00033480
        /*09fc*/ 	.short	0x010a
        /*09fe*/ 	.byte	0x3f
	.zero		1


	//   ....[67]....
        /*0a00*/ 	.word	0x00011c10
        /*0a04*/ 	.word	0x00000006
        /*0a08*/ 	.word	0x00033440
        /*0a0c*/ 	.short	0x010a
        /*0a0e*/ 	.byte	0x3f
	.zero		1


	//   ....[68]....
        /*0a10*/ 	.word	0x00011c60
        /*0a14*/ 	.word	0x00000003
        /*0a18*/ 	.word	0x00033470
        /*0a1c*/ 	.short	0x010a
        /*0a1e*/ 	.byte	0x3f
	.zero		1


	//   ....[69]....
        /*0a20*/ 	.word	0x00011cb0
        /*0a24*/ 	.word	0x00000003
        /*0a28*/ 	.word	0x00033460
        /*0a2c*/ 	.short	0x010a
        /*0a2e*/ 	.byte	0x3f
	.zero		1


	//   ....[70]....
        /*0a30*/ 	.word	0x00011d00
        /*0a34*/ 	.word	0x00000000
        /*0a38*/ 	.word	0x00033470
        /*0a3c*/ 	.short	0x010a
        /*0a3e*/ 	.byte	0x3f
	.zero		1


	//   ....[71]....
        /*0a40*/ 	.word	0x00011d50
        /*0a44*/ 	.word	0x00000000
        /*0a48*/ 	.word	0x00033460
        /*0a4c*/ 	.short	0x010a
        /*0a4e*/ 	.byte	0x3f
	.zero		1


	//   ....[72]....
        /*0a50*/ 	.word	0x00011da0
        /*0a54*/ 	.word	0x00000006
        /*0a58*/ 	.word	0x00033420
        /*0a5c*/ 	.short	0x010a
        /*0a5e*/ 	.byte	0x3f
	.zero		1


	//   ....[73]....
        /*0a60*/ 	.word	0x00011df0
        /*0a64*/ 	.word	0x00000007
        /*0a68*/ 	.word	0x00000000
        /*0a6c*/ 	.short	0x010a
        /*0a6e*/ 	.byte	0x3f
	.zero		1


	//   ....[74]....
        /*0a70*/ 	.word	0x00011e40
        /*0a74*/ 	.word	0x00000005
        /*0a78*/ 	.word	0x00000000
        /*0a7c*/ 	.short	0x010a
        /*0a7e*/ 	.byte	0x3f
	.zero		1


	//   ....[75]....
        /*0a80*/ 	.word	0x00011e90
        /*0a84*/ 	.word	0x00000005
        /*0a88*/ 	.word	0x00033460
        /*0a8c*/ 	.short	0x010a
        /*0a8e*/ 	.byte	0x3f
	.zero		1


	//   ....[76]....
        /*0a90*/ 	.word	0x00011ee0
        /*0a94*/ 	.word	0x00000003
        /*0a98*/ 	.word	0x00033460
        /*0a9c*/ 	.short	0x010a
        /*0a9e*/ 	.byte	0x3f
	.zero		1


	//   ....[77]....
        /*0aa0*/ 	.word	0x00011f30
        /*0aa4*/ 	.word	0x00000005
        /*0aa8*/ 	.word	0x00033480
        /*0aac*/ 	.short	0x010a
        /*0aae*/ 	.byte	0x3f
	.zero		1


	//----- nvinfo : EIATTR_NUM_MBARRIERS
	.align		4
.L_609:
        /*0ab0*/ 	.byte	0x03, 0x38
        /*0ab2*/ 	.short	0x0016


	//----- nvinfo : EIATTR_EXIT_INSTR_OFFSETS
	.align		4
        /*0ab4*/ 	.byte	0x04, 0x1c
        /*0ab6*/ 	.short	(.L_611 - .L_610)


	//   ....[0]....
.L_610:
        /*0ab8*/ 	.word	0x00011200


	//----- nvinfo : EIATTR_MAX_THREADS
	.align		4
.L_611:
        /*0abc*/ 	.byte	0x04, 0x05
        /*0abe*/ 	.short	(.L_613 - .L_612)
.L_612:
        /*0ac0*/ 	.word	0x00000180
        /*0ac4*/ 	.word	0x00000001
        /*0ac8*/ 	.word	0x00000001


	//----- nvinfo : EIATTR_CRS_STACK_SIZE
	.align		4
.L_613:
        /*0acc*/ 	.byte	0x04, 0x1e
        /*0ace*/ 	.short	(.L_615 - .L_614)
.L_614:
        /*0ad0*/ 	.word	0x00000000


	//----- nvinfo : EIATTR_CBANK_PARAM_SIZE
	.align		4
.L_615:
        /*0ad4*/ 	.byte	0x03, 0x19
        /*0ad6*/ 	.short	0x0a70


	//----- nvinfo : EIATTR_PARAM_CBANK
	.align		4
        /*0ad8*/ 	.byte	0x04, 0x0a
        /*0ada*/ 	.short	(.L_617 - .L_616)
	.align		4
.L_616:
        /*0adc*/ 	.word	index@(.nv.constant0._ZN7cutlass13device_kernelIN5flash11enable_sm90INS1_16FlashAttnFwdSm90INS1_25CollectiveMainloopFwdSm90ILi2EN4cute5tupleIJNS5_1CILi1EEES8_S8_EEENS6_IJNS7_ILi128EEENS7_ILi160EEENS7_ILi192EEEEEELi192ENS_12float_e4m3_tEfNS_4arch4Sm90ELb0ELb0ELb1ELb0ELb0ELb0ELb0ELb1ELb1ELb1ELb1ELb0EEENS1_21CollectiveEpilogueFwdINS6_IJSA_SC_SB_EEES9_NS_10bfloat16_tESG_Li256ELb0ELb1ELb1ELb1EEENS1_19SingleTileSchedulerILb0ELb1ELb1ELi128EEEEEEEEEvNT_6ParamsE)
        /*0ae0*/ 	.short	0x0210
        /*0ae2*/ 	.short	0x0a70


	//----- nvinfo : EIATTR_SW_WAR
	.align		4
.L_617:
        /*0ae4*/ 	.byte	0x04, 0x36
        /*0ae6*/ 	.short	(.L_619 - .L_618)
.L_618:
        /*0ae8*/ 	.word	0x00000008
.L_619:


//--------------------- .nv.info._ZN7cutlass13device_kernelIN5flash11enable_sm90INS1_16FlashAttnFwdSm90INS1_25CollectiveMainloopFwdSm90ILi2EN4cute5tupleIJNS5_1CILi1EEES8_S8_EEENS6_IJNS7_ILi128EEENS7_ILi160EEENS7_ILi192EEEEEELi192ENS_12float_e4m3_tEfNS_4arch4Sm90ELb0ELb0ELb1ELb1ELb0ELb0ELb0ELb1ELb1ELb1ELb1ELb0EEENS1_21CollectiveEpilogueFwdINS6_IJSA_SC_SB_EEES9_NS_10bfloat16_tESG_Li256ELb1ELb1ELb1ELb1EEENS1_36VarlenDynamicPersistentTileSchedulerILi128ELi160ELi256ELi128ELb1ELb1ELb1ELb0ELb1ELb1EEEEEEEEEvNT_6ParamsE --------------------------
	.section	.nv.info._ZN7cutlass13device_kernelIN5flash11enable_sm90INS1_16FlashAttnFwdSm90INS1_25CollectiveMainloopFwdSm90ILi2EN4cute5tupleIJNS5_1CILi1EEES8_S8_EEENS6_IJNS7_ILi128EEENS7_ILi160EEENS7_ILi192EEEEEELi192ENS_12float_e4m3_tEfNS_4arch4Sm90ELb0ELb0ELb1ELb1ELb0ELb0ELb0ELb1ELb1ELb1ELb1ELb0EEENS1_21CollectiveEpilogueFwdINS6_IJSA_SC_SB_EEES9_NS_10bfloat16_tESG_Li256ELb1ELb1ELb1ELb1EEENS1_36VarlenDynamicPersistentTileSchedulerILi128ELi160ELi256ELi128ELb1ELb1ELb1ELb0ELb1ELb1EEEEEEEEEvNT_6ParamsE,"",@"SHT_CUDA_INFO"
	.sectionflags	@""
	.align	4


	//----- nvinfo : EIATTR_CUDA_API_VERSION
	.align		4
        /*0000*/ 	.byte	0x04, 0x37
        /*0002*/ 	.short	(.L_621 - .L_620)
.L_620:
        /*0004*/ 	.word	0x00000082


	//----- nvinfo : EIATTR_KPARAM_INFO
	.align		4
.L_621:
        /*0008*/ 	.byte	0x04, 0x17
        /*000a*/ 	.short	(.L_623 - .L_622)
.L_622:
        /*000c*/ 	.word	0x00000000
        /*0010*/ 	.short	0x0000
        /*0012*/ 	.short	0x0070
        /*0014*/ 	.byte	0x00, 0xf0, 0x01, 0x2a


	//----- nvinfo : EIATTR_SPARSE_MMA_MASK
	.align		4
.L_623:
        /*0018*/ 	.byte	0x03, 0x50
        /*001a*/ 	.short	0x0000


	//----- nvinfo : EIATTR_MAXREG_COUNT
	.align		4
        /*001c*/ 	.byte	0x03, 0x1b
        /*001e*/ 	.short	0x00a8


	//----- nvinfo : EIATTR_NUM_BARRIERS
	.align		4
        /*0020*/ 	.byte	0x02, 0x4c
        /*0022*/ 	.byte	0x10
	.zero		1


	//----- nvinfo : EIATTR_EXTERNS
	.align		4
        /*0024*/ 	.byte	0x04, 0x0f
        /*0026*/ 	.short	(.L_625 - .L_624)


	//   ....[0]....
	.align		4
.L_624:
        /*0028*/ 	.word	index@(__assertfail)


	//----- nvinfo : EIATTR_ANNOTATIONS
	.align		4
.L_625:
        /*002c*/ 	.byte	0x04, 0x55
        /*002e*/ 	.short	(.L_627 - .L_626)


	//   ....[0]....
.L_626:
        /* <DEDUP_REMOVED lines=49> */


	//----- nvinfo : EIATTR_MERCURY_ISA_VERSION
	.align		4
.L_627:
        /*0330*/ 	.byte	0x03, 0x5f
        /*0332*/ 	.short	0x0101


	//----- nvinfo : EIATTR_UNUSED_LOAD_BYTE_OFFSET
	.align		4
        /*0334*/ 	.byte	0x04, 0x44
        /*0336*/ 	.short	(.L_629 - .L_628)


	//   ....[0]....
.L_628:
        /*0338*/ 	.word	0x00000a40
        /*033c*/ 	.word	0x0000fff0


	//   ....[1]....
        /*0340*/ 	.word	0x0000a7e0
        /*0344*/ 	.word	0x0000fff0


	//----- nvinfo : EIATTR_INT_WARP_WIDE_INSTR_OFFSETS
	.align		4
.L_629:
        /*0348*/ 	.byte	0x04, 0x31
        /*034a*/ 	.short	(.L_631 - .L_630)


	//   ....[0]....
.L_630:
        /*034c*/ 	.word	0x00000130


	//   ....[1]....
        /*0350*/ 	.word	0x00000170


	//   ....[2]....
        /*0354*/ 	.word	0x000001e0


	//   ....[3]....
        /*0358*/ 	.word	0x00010ee0


	//   ....[4]....
        /*035c*/ 	.word	0x00010f70


	//   ....[5]....
        /*0360*/ 	.word	0x00014170


	//   ....[6]....
        /*0364*/ 	.word	0x00014200


	//----- nvinfo : EIATTR_COOP_GROUP_MASK_REGIDS
	.align		4
.L_631:
        /*0368*/ 	.byte	0x04, 0x29
        /*036a*/ 	.short	(.L_633 - .L_632)


	//   ....[0]....
.L_632:
        /*036c*/ 	.word	0xffffffff


	//   ....[1]....
        /*0370*/ 	.word	0xffffffff


	//   ....[2]....
        /*0374*/ 	.word	0xffffffff


	//   ....[3]....
        /*0378*/ 	.word	0xffffffff


	//   ....[4]....
        /*037c*/ 	.word	0xffffffff


	//   ....[5]....
        /*0380*/ 	.word	0xffffffff


	//   ....[6]....
        /*0384*/ 	.word	0xffffffff


	//   ....[7]....
        /*0388*/ 	.word	0xffffffff


	//   ....[8]....
        /*038c*/ 	.word	0xffffffff


	//   ....[9]....
        /*0390*/ 	.word	0xffffffff


	//   ....[10]....
        /*0394*/ 	.word	0xffffffff


	//   ....[11]....
        /*0398*/ 	.word	0xffffffff


	//   ....[12]....
        /*039c*/ 	.word	0xffffffff


	//   ....[13]....
        /*03a0*/ 	.word	0xffffffff


	//   ....[14]....
        /*03a4*/ 	.word	0xffffffff


	//   ....[15]....
        /*03a8*/ 	.word	0xffffffff


	//   ....[16]....
        /*03ac*/ 	.word	0xffffffff


	//   ....[17]....
        /*03b0*/ 	.word	0xffffffff


	//   ....[18]....
        /*03b4*/ 	.word	0xffffffff


	//   ....[19]....
        /*03b8*/ 	.word	0xffffffff


	//   ....[20]....
        /*03bc*/ 	.word	0xffffffff


	//   ....[21]....
        /*03c0*/ 	.word	0xffffffff


	//   ....[22]....
        /*03c4*/ 	.word	0xffffffff


	//   ....[23]....
        /*03c8*/ 	.word	0xffffffff


	//   ....[24]....
        /*03cc*/ 	.word	0xffffffff


	//   ....[25]....
        /*03d0*/ 	.word	0xffffffff


	//   ....[26]....
        /*03d4*/ 	.word	0xffffffff


	//   ....[27]....
        /*03d8*/ 	.word	0xffffffff


	//   ....[28]....
        /*03dc*/ 	.word	0xffffffff


	//   ....[29]....
        /*03e0*/ 	.word	0xffffffff


	//   ....[30]....
        /*03e4*/ 	.word	0xffffffff


	//   ....[31]....
        /*03e8*/ 	.word	0xffffffff


	//   ....[32]....
        /*03ec*/ 	.word	0xffffffff


	//   ....[33]....
        /*03f0*/ 	.word	0xffffffff


	//   ....[34]....
        /*03f4*/ 	.word	0xffffffff


	//   ....[35]....
        /*03f8*/ 	.word	0xffffffff


	//   ....[36]....
        /*03fc*/ 	.word	0xffffffff


	//   ....[37]....
        /*0400*/ 	.word	0xffffffff


	//   ....[38]....
        /*0404*/ 	.word	0xffffffff


	//   ....[39]....
        /*0408*/ 	.word	0xffffffff


	//   ....[40]....
        /*040c*/ 	.word	0xffffffff


	//   ....[41]....
        /*0410*/ 	.word	0xffffffff


	//   ....[42]....
        /*0414*/ 	.word	0xffffffff


	//   ....[43]....
        /*0418*/ 	.word	0xffffffff


	//   ....[44]....
        /*041c*/ 	.word	0xffffffff


	//   ....[45]....
        /*0420*/ 	.word	0xffffffff


	//   ....[46]....
        /*0424*/ 	.word	0xffffffff


	//   ....[47]....
        /*0428*/ 	.word	0xffffffff


	//   ....[48]....
        /*042c*/ 	.word	0xffffffff


	//   ....[49]....
        /*0430*/ 	.word	0xffffffff


	//   ....[50]....
        /*0434*/ 	.word	0xffffffff


	//   ....[51]....
        /*0438*/ 	.word	0xffffffff


	//   ....[52]....
        /*043c*/ 	.word	0xffffffff


	//   ....[53]....
        /*0440*/ 	.word	0xffffffff


	//   ....[54]....
        /*0444*/ 	.word	0xffffffff


	//   ....[55]....
        /*0448*/ 	.word	0xffffffff


	//   ....[56]....
        /*044c*/ 	.word	0xffffffff


	//   ....[57]....
        /*0450*/ 	.word	0xffffffff


	//   ....[58]....
        /*0454*/ 	.word	0xffffffff


	//   ....[59]....
        /*0458*/ 	.word	0xffffffff


	//   ....[60]....
        /*045c*/ 	.word	0xffffffff


	//   ....[61]....
        /*0460*/ 	.word	0xffffffff


	//   ....[62]....
        /*0464*/ 	.word	0xffffffff


	//   ....[63]....
        /*0468*/ 	.word	0xffffffff


	//   ....[64]....
        /*046c*/ 	.word	0xffffffff


	//   ....[65]....
        /*0470*/ 	.word	0xffffffff


	//   ....[66]....
        /*0474*/ 	.word	0xffffffff


	//   ....[67]....
        /*0478*/ 	.word	0xffffffff


	//   ....[68]....
        /*047c*/ 	.word	0xffffffff


	//   ....[69]....
        /*0480*/ 	.word	0xffffffff


	//   ....[70]....
        /*0484*/ 	.word	0xffffffff


	//   ....[71]....
        /*0488*/ 	.word	0xffffffff


	//   ....[72]....
        /*048c*/ 	.word	0xffffffff


	//   ....[73]....
        /*0490*/ 	.word	0xffffffff


	//   ....[74]....
        /*0494*/ 	.word	0xffffffff


	//   ....[75]....
        /*0498*/ 	.word	0xffffffff


	//   ....[76]....
        /*049c*/ 	.word	0xffffffff


	//   ....[77]....
        /*04a0*/ 	.word	0xffffffff


	//   ....[78]....
        /*04a4*/ 	.word	0xffffffff


	//   ....[79]....
        /*04a8*/ 	.word	0xffffffff


	//   ....[80]....
        /*04ac*/ 	.word	0xffffffff


	//   ....[81]....
        /*04b0*/ 	.word	0xffffffff


	//   ....[82]....
        /*04b4*/ 	.word	0xffffffff


	//   ....[83]....
        /*04b8*/ 	.word	0xffffffff


	//   ....[84]....
        /*04bc*/ 	.word	0xffffffff


	//   ....[85]....
        /*04c0*/ 	.word	0xffffffff


	//   ....[86]....
        /*04c4*/ 	.word	0xffffffff


	//   ....[87]....
        /*04c8*/ 	.word	0xffffffff


	//   ....[88]....
        /*04cc*/ 	.word	0xffffffff


	//   ....[89]....
        /*04d0*/ 	.word	0xffffffff


	//   ....[90]....
        /*04d4*/ 	.word	0xffffffff


	//   ....[91]....
        /*04d8*/ 	.word	0xffffffff


	//   ....[92]....
        /*04dc*/ 	.word	0xffffffff


	//   ....[93]....
        /*04e0*/ 	.word	0xffffffff


	//   ....[94]....
        /*04e4*/ 	.word	0xffffffff


	//   ....[95]....
        /*04e8*/ 	.word	0xffffffff


	//   ....[96]....
        /*04ec*/ 	.word	0xffffffff


	//   ....[97]....
        /*04f0*/ 	.word	0xffffffff


	//   ....[98]....
        /*04f4*/ 	.word	0xffffffff


	//   ....[99]....
        /*04f8*/ 	.word	0xffffffff


	//   ....[100]....
        /*04fc*/ 	.word	0xffffffff


	//   ....[101]....
        /*0500*/ 	.word	0xffffffff


	//   ....[102]....
        /*0504*/ 	.word	0xffffffff


	//   ....[103]....
        /*0508*/ 	.word	0xffffffff


	//   ....[104]....
        /*050c*/ 	.word	0xffffffff


	//   ....[105]....
        /*0510*/ 	.word	0xffffffff


	//   ....[106]....
        /*0514*/ 	.word	0xffffffff


	//   ....[107]....
        /*0518*/ 	.word	0xffffffff


	//   ....[108]....
        /*051c*/ 	.word	0xffffffff


	//   ....[109]....
        /*0520*/ 	.word	0xffffffff


	//   ....[110]....
        /*0524*/ 	.word	0xffffffff


	//   ....[111]....
        /*0528*/ 	.word	0xffffffff


	//   ....[112]....
        /*052c*/ 	.word	0xffffffff


	//   ....[113]....
        /*0530*/ 	.word	0xffffffff


	//   ....[114]....
        /*0534*/ 	.word	0xffffffff


	//   ....[115]....
        /*0538*/ 	.word	0xffffffff


	//   ....[116]....
        /*053c*/ 	.word	0xffffffff


	//   ....[117]....
        /*0540*/ 	.word	0xffffffff


	//   ....[118]....
        /*0544*/ 	.word	0xffffffff


	//   ....[119]....
        /*0548*/ 	.word	0xffffffff


	//   ....[120]....
        /*054c*/ 	.word	0xffffffff


	//   ....[121]....
        /*0550*/ 	.word	0xffffffff


	//   ....[122]....
        /*0554*/ 	.word	0xffffffff


	//   ....[123]....
        /*0558*/ 	.word	0xffffffff


	//   ....[124]....
        /*055c*/ 	.word	0xffffffff


	//   ....[125]....
        /*0560*/ 	.word	0xffffffff


	//   ....[126]....
        /*0564*/ 	.word	0xffffffff


	//   ....[127]....
        /*0568*/ 	.word	0xffffffff


	//   ....[128]....
        /*056c*/ 	.word	0xffffffff


	//   ....[129]....
        /*0570*/ 	.word	0xffffffff


	//   ....[130]....
        /*0574*/ 	.word	0xffffffff


	//   ....[131]....
        /*0578*/ 	.word	0xffffffff


	//   ....[132]....
        /*057c*/ 	.word	0xffffffff


	//   ....[133]....
        /*0580*/ 	.word	0xffffffff


	//   ....[134]....
        /*0584*/ 	.word	0xffffffff


	//   ....[135]....
        /*0588*/ 	.word	0xffffffff


	//   ....[136]....
        /*058c*/ 	.word	0xffffffff


	//   ....[137]....
        /*0590*/ 	.word	0xffffffff


	//   ....[138]....
        /*0594*/ 	.word	0xffffffff


	//   ....[139]....
        /*0598*/ 	.word	0xffffffff


	//   ....[140]....
        /*059c*/ 	.word	0xffffffff


	//   ....[141]....
        /*05a0*/ 	.word	0xffffffff


	//   ....[142]....
        /*05a4*/ 	.word	0xffffffff


	//   ....[143]....
        /*05a8*/ 	.word	0xffffffff


	//   ....[144]....
        /*05ac*/ 	.word	0xffffffff


	//   ....[145]....
        /*05b0*/ 	.word	0xffffffff


	//   ....[146]....
        /*05b4*/ 	.word	0xffffffff


	//   ....[147]....
        /*05b8*/ 	.word	0xffffffff


	//   ....[148]....
        /*05bc*/ 	.word	0xffffffff


	//   ....[149]....
        /*05c0*/ 	.word	0xffffffff


	//   ....[150]....
        /*05c4*/ 	.word	0xffffffff


	//   ....[151]....
        /*05c8*/ 	.word	0xffffffff


	//   ....[152]....
        /*05cc*/ 	.word	0xffffffff


	//   ....[153]....
        /*05d0*/ 	.word	0xffffffff


	//   ....[154]....
        /*05d4*/ 	.word	0xffffffff


	//   ....[155]....
        /*05d8*/ 	.word	0xffffffff


	//   ....[156]....
        /*05dc*/ 	.word	0xffffffff


	//   ....[157]....
        /*05e0*/ 	.word	0xffffffff


	//   ....[158]....
        /*05e4*/ 	.word	0xffffffff


	//   ....[159]....
        /*05e8*/ 	.word	0xffffffff


	//   ....[160]....
        /*05ec*/ 	.word	0xffffffff


	//   ....[161]....
        /*05f0*/ 	.word	0xffffffff


	//   ....[162]....
        /*05f4*/ 	.word	0xffffffff


	//   ....[163]....
        /*05f8*/ 	.word	0xffffffff


	//   ....[164]....
        /*05fc*/ 	.word	0xffffffff


	//   ....[165]....
        /*0600*/ 	.word	0xffffffff


	//   ....[166]....
        /*0604*/ 	.word	0xffffffff


	//   ....[167]....
        /*0608*/ 	.word	0xffffffff


	//   ....[168]....
        /*060c*/ 	.word	0xffffffff


	//   ....[169]....
        /*0610*/ 	.word	0xffffffff


	//   ....[170]....
        /*0614*/ 	.word	0xffffffff


	//   ....[171]....
        /*0618*/ 	.word	0xffffffff


	//   ....[172]....
        /*061c*/ 	.word	0xffffffff


	//   ....[173]....
        /*0620*/ 	.word	0xffffffff


	//   ....[174]....
        /*0624*/ 	.word	0xffffffff


	//   ....[175]....
        /*0628*/ 	.word	0xffffffff


	//   ....[176]....
        /*062c*/ 	.word	0xffffffff


	//   ....[177]....
        /*0630*/ 	.word	0xffffffff


	//   ....[178]....
        /*0634*/ 	.word	0xffffffff


	//   ....[179]....
        /*0638*/ 	.word	0xffffffff


	//   ....[180]....
        /*063c*/ 	.word	0xffffffff


	//   ....[181]....
        /*0640*/ 	.word	0xffffffff


	//   ....[182]....
        /*0644*/ 	.word	0xffffffff


	//   ....[183]....
        /*0648*/ 	.word	0xffffffff


	//   ....[184]....
        /*064c*/ 	.word	0xffffffff


	//   ....[185]....
        /*0650*/ 	.word	0x0500000f


	//   ....[186]....
        /*0654*/ 	.word	0x0500000f


	//   ....[187]....
        /*0658*/ 	.word	0x0500000f


	//   ....[188]....
        /*065c*/ 	.word	0x0500000f


	//   ....[189]....
        /*0660*/ 	.word	0x0500000f


	//   ....[190]....
        /*0664*/ 	.word	0x0500000f


	//   ....[191]....
        /*0668*/ 	.word	0x0500000f


	//   ....[192]....
        /*066c*/ 	.word	0x0500000f


	//   ....[193]....
        /*0670*/ 	.word	0x0500000f


	//   ....[194]....
        /*0674*/ 	.word	0x0500000f


	//----- nvinfo : EIATTR_COOP_GROUP_INSTR_OFFSETS
	.align		4
.L_633:
        /*0678*/ 	.byte	0x04, 0x28
        /*067a*/ 	.short	(.L_635 - .L_634)


	//   ....[0]....
.L_634:
        /*067c*/ 	.word	0x00000070


	//   ....[1]....
        /*0680*/ 	.word	0x00000140


	//   ....[2]....
        /*0684*/ 	.word	0x00000190


	//   ....[3]....
        /*0688*/ 	.word	0x000003c0


	//   ....[4]....
        /*068c*/ 	.word	0x00000520


	//   ....[5]....
        /*0690*/ 	.word	0x00000640


	//   ....[6]....
        /*0694*/ 	.word	0x000007a0


	//   ....[7]....
        /*0698*/ 	.word	0x00001c50


	//   ....[8]....
        /*069c*/ 	.word	0x000042d0


	//   ....[9]....
        /*06a0*/ 	.word	0x00004310


	//   ....[10]....
        /*06a4*/ 	.word	0x000049f0


	//   ....[11]....
        /*06a8*/ 	.word	0x00004ae0


	//   ....[12]....
        /*06ac*/ 	.word	0x00007fb0


	//   ....[13]....
        /*06b0*/ 	.word	0x00007fd0


	//   ....[14]....
        /*06b4*/ 	.word	0x00007ff0


	//   ....[15]....
        /*06b8*/ 	.word	0x00008010


	//   ....[16]....
        /*06bc*/ 	.word	0x00009e20


	//   ....[17]....
        /*06c0*/ 	.word	0x00009e80


	//   ....[18]....
        /*06c4*/ 	.word	0x00009ea0


	//   ....[19]....
        /*06c8*/ 	.word	0x00009ec0


	//   ....[20]....
        /*06cc*/ 	.word	0x0000b300


	//   ....[21]....
        /*06d0*/ 	.word	0x0000b330


	//   ....[22]....
        /*06d4*/ 	.word	0x0000b370


	//   ....[23]....
        /*06d8*/ 	.word	0x0000b3b0


	//   ....[24]....
        /*06dc*/ 	.word	0x0000b3d0


	//   ....[25]....
        /*06e0*/ 	.word	0x0000b3f0


	//   ....[26]....
        /*06e4*/ 	.word	0x0000b410


	//   ....[27]....
        /*06e8*/ 	.word	0x0000b420


	//   ....[28]....
        /*06ec*/ 	.word	0x0000b430


	//   ....[29]....
        /*06f0*/ 	.word	0x0000b440


	//   ....[30]....
        /*06f4*/ 	.word	0x0000b450


	//   ....[31]....
        /*06f8*/ 	.word	0x0000b470


	//   ....[32]....
        /*06fc*/ 	.word	0x0000b490


	//   ....[33]....
        /*0700*/ 	.word	0x0000b4a0


	//   ....[34]....
        /*0704*/ 	.word	0x0000b4b0


	//   ....[35]....
        /*0708*/ 	.word	0x0000b4c0


	//   ....[36]....
        /*070c*/ 	.word	0x0000b4d0


	//   ....[37]....
        /*0710*/ 	.word	0x0000b4e0


	//   ....[38]....
        /*0714*/ 	.word	0x0000b4f0


	//   ....[39]....
        /*0718*/ 	.word	0x0000b500


	//   ....[40]....
        /*071c*/ 	.word	0x0000b510


	//   ....[41]....
        /*0720*/ 	.word	0x0000b520


	//   ....[42]....
        /*0724*/ 	.word	0x0000b530


	//   ....[43]....
        /*0728*/ 	.word	0x0000b540


	//   ....[44]....
        /*072c*/ 	.word	0x0000b550


	//   ....[45]....
        /*0730*/ 	.word	0x0000b560


	//   ....[46]....
        /*0734*/ 	.word	0x0000b570


	//   ....[47]....
        /*0738*/ 	.word	0x0000b580


	//   ....[48]....
        /*073c*/ 	.word	0x0000b590


	//   ....[49]....
        /*0740*/ 	.word	0x0000b5a0


	//   ....[50]....
        /*0744*/ 	.word	0x0000b5b0


	//   ....[51]....
        /*0748*/ 	.word	0x0000b5c0


	//   ....[52]....
        /*074c*/ 	.word	0x0000b5d0


	//   ....[53]....
        /*0750*/ 	.word	0x0000b5e0


	//   ....[54]....
        /*0754*/ 	.word	0x0000b5f0


	//   ....[55]....
        /*0758*/ 	.word	0x0000b600


	//   ....[56]....
        /*075c*/ 	.word	0x0000b610


	//   ....[57]....
        /*0760*/ 	.word	0x0000b620


	//   ....[58]....
        /*0764*/ 	.word	0x0000b630


	//   ....[59]....
        /*0768*/ 	.word	0x0000b640


	//   ....[60]....
        /*076c*/ 	.word	0x0000b650


	//   ....[61]....
        /*0770*/ 	.word	0x0000b660


	//   ....[62]....
        /*0774*/ 	.word	0x0000b670


	//   ....[63]....
        /*0778*/ 	.word	0x0000b680


	//   ....[64]....
        /*077c*/ 	.word	0x0000b690


	//   ....[65]....
        /*0780*/ 	.word	0x0000b6a0


	//   ....[66]....
        /*0784*/ 	.word	0x0000b6b0


	//   ....[67]....
        /*0788*/ 	.word	0x0000b6c0


	//   ....[68]....
        /*078c*/ 	.word	0x0000b6e0


	//   ....[69]....
        /*0790*/ 	.word	0x0000b6f0


	//   ....[70]....
        /*0794*/ 	.word	0x0000b700


	//   ....[71]....
        /*0798*/ 	.word	0x0000b710


	//   ....[72]....
        /*079c*/ 	.word	0x0000b720


	//   ....[73]....
        /*07a0*/ 	.word	0x0000b730


	//   ....[74]....
        /*07a4*/ 	.word	0x0000b740


	//   ....[75]....
        /*07a8*/ 	.word	0x0000b750


	//   ....[76]....
        /*07ac*/ 	.word	0x0000b760


	//   ....[77]....
        /*07b0*/ 	.word	0x0000b770


	//   ....[78]....
        /*07b4*/ 	.word	0x0000b780


	//   ....[79]....
        /*07b8*/ 	.word	0x0000b790


	//   ....[80]....
        /*07bc*/ 	.word	0x0000b7a0


	//   ....[81]....
        /*07c0*/ 	.word	0x0000b7b0


	//   ....[82]....
        /*07c4*/ 	.word	0x0000b7c0


	//   ....[83]....
        /*07c8*/ 	.word	0x0000b7d0


	//   ....[84]....
        /*07cc*/ 	.word	0x0000b7e0


	//   ....[85]....
        /*07d0*/ 	.word	0x0000b7f0


	//   ....[86]....
        /*07d4*/ 	.word	0x0000b800


	//   ....[87]....
        /*07d8*/ 	.word	0x0000b810


	//   ....[88]....
        /*07dc*/ 	.word	0x0000b820


	//   ....[89]....
        /*07e0*/ 	.word	0x0000b830


	//   ....[90]....
        /*07e4*/ 	.word	0x0000b840


	//   ....[91]....
        /*07e8*/ 	.word	0x0000b850


	//   ....[92]....
        /*07ec*/ 	.word	0x0000b860


	//   ....[93]....
        /*07f0*/ 	.word	0x0000b870


	//   ....[94]....
        /*07f4*/ 	.word	0x0000b880


	//   ....[95]....
        /*07f8*/ 	.word	0x0000b890


	//   ....[96]....
        /*07fc*/ 	.word	0x0000b8a0


	//   ....[97]....
        /*0800*/ 	.word	0x0000b8b0


	//   ....[98]....
        /*0804*/ 	.word	0x0000b8c0


	//   ....[99]....
        /*0808*/ 	.word	0x0000b8d0


	//   ....[100]....
        /*080c*/ 	.word	0x0000b8e0


	//   ....[101]....
        /*0810*/ 	.word	0x0000b8f0


	//   ....[102]....
        /*0814*/ 	.word	0x0000b900


	//   ....[103]....
        /*0818*/ 	.word	0x0000b910


	//   ....[104]....
        /*081c*/ 	.word	0x0000b920


	//   ....[105]....
        /*0820*/ 	.word	0x0000b930


	//   ....[106]....
        /*0824*/ 	.word	0x0000b940


	//   ....[107]....
        /*0828*/ 	.word	0x0000b950


	//   ....[108]....
        /*082c*/ 	.word	0x0000b960


	//   ....[109]....
        /*0830*/ 	.word	0x0000b970


	//   ....[110]....
        /*0834*/ 	.word	0x0000b980


	//   ....[111]....
        /*0838*/ 	.word	0x0000b990


	//   ....[112]....
        /*083c*/ 	.word	0x0000b9a0


	//   ....[113]....
        /*0840*/ 	.word	0x0000b9b0


	//   ....[114]....
        /*0844*/ 	.word	0x0000b9c0


	//   ....[115]....
        /*0848*/ 	.word	0x0000b9d0


	//   ....[116]....
        /*084c*/ 	.word	0x0000c8a0


	//   ....[117]....
        /*0850*/ 	.word	0x0000c8c0


	//   ....[118]....
        /*0854*/ 	.word	0x0000c8e0


	//   ....[119]....
        /*0858*/ 	.word	0x0000c900


	//   ....[120]....
        /*085c*/ 	.word	0x0000d220


	//   ....[121]....
        /*0860*/ 	.word	0x0000d240


	//   ....[122]....
        /*0864*/ 	.word	0x0000d370


	//   ....[123]....
        /*0868*/ 	.word	0x0000d390


	//   ....[124]....
        /*086c*/ 	.word	0x0000d490


	//   ....[125]....
        /*0870*/ 	.word	0x0000d4b0


	//   ....[126]....
        /*0874*/ 	.word	0x0000d5c0


	//   ....[127]....
        /*0878*/ 	.word	0x0000d5e0


	//   ....[128]....
        /*087c*/ 	.word	0x0000db20


	//   ....[129]....
        /*0880*/ 	.word	0x0000db30


	//   ....[130]....
        /*0884*/ 	.word	0x0000e1d0


	//   ....[131]....
        /*0888*/ 	.word	0x0000e1e0


	//   ....[132]....
        /*088c*/ 	.word	0x0000f1b0


	//   ....[133]....
        /*0890*/ 	.word	0x0000f1e0


	//   ....[134]....
        /*0894*/ 	.word	0x0000f300


	//   ....[135]....
        /*0898*/ 	.word	0x0000f320


	//   ....[136]....
        /*089c*/ 	.word	0x0000f420


	//   ....[137]....
        /*08a0*/ 	.word	0x0000f440


	//   ....[138]....
        /*08a4*/ 	.word	0x0000f550


	//   ....[139]....
        /*08a8*/ 	.word	0x0000f570


	//   ....[140]....
        /*08ac*/ 	.word	0x0000f710


	//   ....[141]....
        /*08b0*/ 	.word	0x0000f950


	//   ....[142]....
        /*08b4*/ 	.word	0x0000f980


	//   ....[143]....
        /*08b8*/ 	.word	0x0000f9c0


	//   ....[144]....
        /*08bc*/ 	.word	0x0000f9f0


	//   ....[145]....
        /*08c0*/ 	.word	0x0000fa20


	//   ....[146]....
        /*08c4*/ 	.word	0x0000fa60


	//   ....[147]....
        /*08c8*/ 	.word	0x0000fbf0


	//   ....[148]....
        /*08cc*/ 	.word	0x0000fc20


	//   ....[149]....
        /*08d0*/ 	.word	0x0000fc50


	//   ....[150]....
        /*08d4*/ 	.word	0x0000fc80


	//   ....[151]....
        /*08d8*/ 	.word	0x0000fcb0


	//   ....[152]....
        /*08dc*/ 	.word	0x0000fcf0


	//   ....[153]....
        /*08e0*/ 	.word	0x0000fd80


	//   ....[154]....
        /*08e4*/ 	.word	0x0000fdd0


	//   ....[155]....
        /*08e8*/ 	.word	0x0000fde0


	//   ....[156]....
        /*08ec*/ 	.word	0x0000fe70


	//   ....[157]....
        /*08f0*/ 	.word	0x00011690


	//   ....[158]....
        /*08f4*/ 	.word	0x00012470


	//   ....[159]....
        /*08f8*/ 	.word	0x00012490


	//   ....[160]....
        /*08fc*/ 	.word	0x000124d0


	//   ....[161]....
        /*0900*/ 	.word	0x00012540


	//   ....[162]....
        /*0904*/ 	.word	0x000125d0


	//   ....[163]....
        /*0908*/ 	.word	0x000125e0


	//   ....[164]....
        /*090c*/ 	.word	0x000125f0


	//   ....[165]....
        /*0910*/ 	.word	0x00012630


	//   ....[166]....
        /*0914*/ 	.word	0x00015220


	//   ....[167]....
        /*0918*/ 	.word	0x00015250


	//   ....[168]....
        /*091c*/ 	.word	0x00015280


	//   ....[169]....
        /*0920*/ 	.word	0x00015290


	//   ....[170]....
        /*0924*/ 	.word	0x000152e0


	//   ....[171]....
        /*0928*/ 	.word	0x00015310


	//   ....[172]....
        /*092c*/ 	.word	0x00015320


	//   ....[173]....
        /*0930*/ 	.word	0x00015350


	//   ....[174]....
        /*0934*/ 	.word	0x000154b0


	//   ....[175]....
        /*0938*/ 	.word	0x000154e0


	//   ....[176]....
        /*093c*/ 	.word	0x00015510


	//   ....[177]....
        /*0940*/ 	.word	0x00015540


	//   ....[178]....
        /*0944*/ 	.word	0x00015570


	//   ....[179]....
        /*0948*/ 	.word	0x000155b0


	//   ....[180]....
        /*094c*/ 	.word	0x00015630


	//   ....[181]....
        /*0950*/ 	.word	0x00015670


	//   ....[182]....
        /*0954*/ 	.word	0x00015680


	//   ....[183]....
        /*0958*/ 	.word	0x000156c0


	//   ....[184]....
        /*095c*/ 	.word	0x00015d40


	//   ....[185]....
        /*0960*/ 	.word	0x00016260


	//   ....[186]....
        /*0964*/ 	.word	0x00016420


	//   ....[187]....
        /*0968*/ 	.word	0x00016490


	//   ....[188]....
        /*096c*/ 	.word	0x00016500


	//   ....[189]....
        /*0970*/ 	.word	0x000165b0


	//   ....[190]....
        /*0974*/ 	.word	0x00016670


	//   ....[191]....
        /*0978*/ 	.word	0x00016770


	//   ....[192]....
        /*097c*/ 	.word	0x000167d0


	//   ....[193]....
        /*0980*/ 	.word	0x000168b0


	//   ....[194]....
        /*0984*/ 	.word	0x00016c00


	//----- nvinfo : EIATTR_REG_RECONFIG
	.align		4
.L_635:
        /*0988*/ 	.byte	0x01, 0x54
	.zero		2


	//----- nvinfo : EIATTR_SYSCALL_OFFSETS
	.align		4
        /*098c*/ 	.byte	0x04, 0x46
        /*098e*/ 	.short	(.L_637 - .L_636)


	//   ....[0]....
.L_636:
        /*0990*/ 	.word	0x00001dd0


	//   ....[1]....
        /*0994*/ 	.word	0x000110e0


	//   ....[2]....
        /*0998*/ 	.word	0x00011270


	//   ....[3]....
        /*099c*/ 	.word	0x000113c0


	//   ....[4]....
        /*09a0*/ 	.word	0x00011500


	//   ....[5]....
        /*09a4*/ 	.word	0x00012050


	//----- nvinfo : EIATTR_MBARRIER_INSTR_OFFSETS
	.align		4
.L_637:
        /*09a8*/ 	.byte	0x04, 0x39
        /*09aa*/ 	.short	(.L_639 - .L_638)


	//   ....[0]....
.L_638:
        /*09ac*/ 	.word	0x00000270
        /*09b0*/ 	.word	0x000000ff
        /*09b4*/ 	.word	0x00033400
        /*09b8*/ 	.short	0x0100
        /*09ba*/ 	.byte	0x08
	.zero		1


	//   ....[1]....
        /*09bc*/ 	.word	0x00000280
        /*09c0*/ 	.word	0x000000ff
        /*09c4*/ 	.word	0x00033420
        /*09c8*/ 	.short	0x0100
        /*09ca*/ 	.byte	0x08
	.zero		1


	//   ....[2]....
        /*09cc*/ 	.word	0x00000370
        /*09d0*/ 	.word	0x000000ff
        /*09d4*/ 	.word	0x00033430
        /*09d8*/ 	.short	0x0100
        /*09da*/ 	.byte	0x08
	.zero		1


	//   ....[3]....
        /*09dc*/ 	.word	0x00000380
        /*09e0*/ 	.word	0x000000ff
        /*09e4*/ 	.word	0x00033440
        /*09e8*/ 	.short	0x0100
        /*09ea*/ 	.byte	0x08
	.zero		1


	//   ....[4]....
        /*09ec*/ 	.word	0x00000390
        /*09f0*/ 	.word	0x000000ff
        /*09f4*/ 	.word	0x00033438
        /*09f8*/ 	.short	0x0100
        /*09fa*/ 	.byte	0x08
	.zero		1


	//   ....[5]....
        /*09fc*/ 	.word	0x000003a0
        /*0a00*/ 	.word	0x000000ff
        /*0a04*/ 	.word	0x00033448
        /*0a08*/ 	.short	0x0100
        /*0a0a*/ 	.byte	0x08
	.zero		1


	//   ....[6]....
        /*0a0c*/ 	.word	0x000004d0
        /*0a10*/ 	.word	0x000000ff
        /*0a14*/ 	.word	0x00033450
        /*0a18*/ 	.short	0x0100
        /*0a1a*/ 	.byte	0x08
	.zero		1


	//   ....[7]....
        /*0a1c*/ 	.word	0x000004e0
        /*0a20*/ 	.word	0x000000ff
        /*0a24*/ 	.word	0x00033460
        /*0a28*/ 	.short	0x0100
        /*0a2a*/ 	.byte	0x08
	.zero		1


	//   ....[8]....
        /*0a2c*/ 	.word	0x000004f0
        /*0a30*/ 	.word	0x000000ff
        /*0a34*/ 	.word	0x00033458
        /*0a38*/ 	.short	0x0100
        /*0a3a*/ 	.byte	0x08
	.zero		1


	//   ....[9]....
        /*0a3c*/ 	.word	0x00000500
        /*0a40*/ 	.word	0x000000ff
        /*0a44*/ 	.word	0x00033468
        /*0a48*/ 	.short	0x0100
        /*0a4a*/ 	.byte	0x08
	.zero		1


	//   ....[10]....
        /*0a4c*/ 	.word	0x000005f0
        /*0a50*/ 	.word	0x000000ff
        /*0a54*/ 	.word	0x00033470
        /*0a58*/ 	.short	0x0100
        /*0a5a*/ 	.byte	0x06
	.zero		1


	//   ....[11]....
        /*0a5c*/ 	.word	0x00000600
        /*0a60*/ 	.word	0x000000ff
        /*0a64*/ 	.word	0x00033480
        /*0a68*/ 	.short	0x0100
        /*0a6a*/ 	.byte	0x06
	.zero		1


	//   ....[12]....
        /*0a6c*/ 	.word	0x00000610
        /*0a70*/ 	.word	0x000000ff
        /*0a74*/ 	.word	0x00033478
        /*0a78*/ 	.short	0x0100
        /*0a7a*/ 	.byte	0x06
	.zero		1


	//   ....[13]....
        /*0a7c*/ 	.word	0x00000620
        /*0a80*/ 	.word	0x000000ff
        /*0a84*/ 	.word	0x00033488
        /*0a88*/ 	.short	0x0100
        /*0a8a*/ 	.byte	0x06
	.zero		1


	//   ....[14]....
        /*0a8c*/ 	.word	0x00000750
        /*0a90*/ 	.word	0x000000ff
        /*0a94*/ 	.word	0x00033490
        /*0a98*/ 	.short	0x0100
        /*0a9a*/ 	.byte	0x08
	.zero		1


	//   ....[15]....
        /*0a9c*/ 	.word	0x00000760
        /*0aa0*/ 	.word	0x000000ff
        /*0aa4*/ 	.word	0x000334a0
        /*0aa8*/ 	.short	0x0100
        /*0aaa*/ 	.byte	0x08
	.zero		1


	//   ....[16]....
        /*0aac*/ 	.word	0x00000770
        /*0ab0*/ 	.word	0x000000ff
        /*0ab4*/ 	.word	0x00033498
        /*0ab8*/ 	.short	0x0100
        /*0aba*/ 	.byte	0x08
	.zero		1


	//   ....[17]....
        /*0abc*/ 	.word	0x00000780
        /*0ac0*/ 	.word	0x000000ff
        /*0ac4*/ 	.word	0x000334a8
        /*0ac8*/ 	.short	0x0100
        /*0aca*/ 	.byte	0x08
	.zero		1


	//   ....[18]....
        /*0acc*/ 	.word	0x000008b0
        /*0ad0*/ 	.word	0x000000ff
        /*0ad4*/ 	.word	0x000334b0
        /*0ad8*/ 	.short	0x0100
        /*0ada*/ 	.byte	0x08
	.zero		1


	//   ....[19]....
        /*0adc*/ 	.word	0x000008c0
        /*0ae0*/ 	.word	0x000000ff
        /*0ae4*/ 	.word	0x000334c0
        /*0ae8*/ 	.short	0x0100
        /*0aea*/ 	.byte	0x08
	.zero		1


	//   ....[20]....
        /*0aec*/ 	.word	0x000008d0
        /*0af0*/ 	.word	0x000000ff
        /*0af4*/ 	.word	0x000334b8
        /*0af8*/ 	.short	0x0100
        /*0afa*/ 	.byte	0x08
	.zero		1


	//   ....[21]....
        /*0afc*/ 	.word	0x000008e0
        /*0b00*/ 	.word	0x000000ff
        /*0b04*/ 	.word	0x000334c8
        /*0b08*/ 	.short	0x0100
        /*0b0a*/ 	.byte	0x08
	.zero		1


	//   ....[22]....
        /*0b0c*/ 	.word	0x00002080
        /*0b10*/ 	.word	0x00000002
        /*0b14*/ 	.word	0x00033400
        /*0b18*/ 	.short	0x010a
        /*0b1a*/ 	.byte	0x3f
	.zero		1


	//   ....[23]....
        /*0b1c*/ 	.word	0x00002120
        /*0b20*/ 	.word	0x00000005
        /*0b24*/ 	.word	0x00033430
        /*0b28*/ 	.short	0x010a
        /*0b2a*/ 	.byte	0x3f
	.zero		1


	//   ....[24]....
        /*0b2c*/ 	.word	0x00002190
        /*0b30*/ 	.word	0x00000005
        /*0b34*/ 	.word	0x00033430
        /*0b38*/ 	.short	0x010a
        /*0b3a*/ 	.byte	0x3f
	.zero		1


	//   ....[25]....
        /*0b3c*/ 	.word	0x00004db0
        /*0b40*/ 	.word	0x00000018
        /*0b44*/ 	.word	0x00000000
        /*0b48*/ 	.short	0x0101
        /*0b4a*/ 	.byte	0x3f
	.zero		1


	//   ....[26]....
        /*0b4c*/ 	.word	0x000061c0
        /*0b50*/ 	.word	0x000000ff
        /*0b54*/ 	.word	0x00033430
        /*0b58*/ 	.short	0x010a
        /*0b5a*/ 	.byte	0x06
	.zero		1


	//   ....[27]....
        /*0b5c*/ 	.word	0x00006200
        /*0b60*/ 	.word	0x000000ff
        /*0b64*/ 	.word	0x00033430
        /*0b68*/ 	.short	0x010a
        /*0b6a*/ 	.byte	0x06
	.zero		1


	//   ....[28]....
        /*0b6c*/ 	.word	0x00006e80
        /*0b70*/ 	.word	0x000000ff
        /*0b74*/ 	.word	0x00033450
        /*0b78*/ 	.short	0x010a
        /*0b7a*/ 	.byte	0x06
	.zero		1


	//   ....[29]....
        /*0b7c*/ 	.word	0x00006ec0
        /*0b80*/ 	.word	0x000000ff
        /*0b84*/ 	.word	0x00033450
        /*0b88*/ 	.short	0x010a
        /*0b8a*/ 	.byte	0x06
	.zero		1


	//   ....[30]....
        /*0b8c*/ 	.word	0x000090c0
        /*0b90*/ 	.word	0x000000c2
        /*0b94*/ 	.word	0x00000000
        /*0b98*/ 	.short	0x0101
        /*0b9a*/ 	.byte	0x3f
	.zero		1


	//   ....[31]....
        /*0b9c*/ 	.word	0x00009270
        /*0ba0*/ 	.word	0x0000000a
        /*0ba4*/ 	.word	0x00000000
        /*0ba8*/ 	.short	0x0101
        /*0baa*/ 	.byte	0x3f
	.zero		1


	//   ....[32]....
        /*0bac*/ 	.word	0x00009ad0
        /*0bb0*/ 	.word	0x0000000f
        /*0bb4*/ 	.word	0x00033450
        /*0bb8*/ 	.short	0x010a
        /*0bba*/ 	.byte	0x3f
	.zero		1


	//   ....[33]....
        /*0bbc*/ 	.word	0x00009b60
        /*0bc0*/ 	.word	0x0000000f
        /*0bc4*/ 	.word	0x00033450
        /*0bc8*/ 	.short	0x010a
        /*0bca*/ 	.byte	0x3f
	.zero		1


	//   ....[34]....
        /*0bcc*/ 	.word	0x0000a160
        /*0bd0*/ 	.word	0x00000009
        /*0bd4*/ 	.word	0x00000000
        /*0bd8*/ 	.short	0x0101
        /*0bda*/ 	.byte	0x3f
	.zero		1


	//   ....[35]....
        /*0bdc*/ 	.word	0x0000d210
        /*0be0*/ 	.word	0x000000ff
        /*0be4*/ 	.word	0x00000000
        /*0be8*/ 	.short	0x0101
        /*0bea*/ 	.byte	0x08
	.zero		1


	//   ....[36]....
        /*0bec*/ 	.word	0x0000d880
        /*0bf0*/ 	.word	0x000000ff
        /*0bf4*/ 	.word	0x00000000
        /*0bf8*/ 	.short	0x0101
        /*0bfa*/ 	.byte	0x08
	.zero		1


	//   ....[37]....
        /*0bfc*/ 	.word	0x00011920
        /*0c00*/ 	.word	0x00000003
        /*0c04*/ 	.word	0x00033480
        /*0c08*/ 	.short	0x010a
        /*0c0a*/ 	.byte	0x3f
	.zero		1


	//   ....[38]....
        /*0c0c*/ 	.word	0x00011ba0
        /*0c10*/ 	.word	0x00000003
        /*0c14*/ 	.word	0x00033440
        /*0c18*/ 	.short	0x010a
        /*0c1a*/ 	.byte	0x3f
	.zero		1


	//   ....[39]....
        /*0c1c*/ 	.word	0x00012740
        /*0c20*/ 	.word	0x00000011
        /*0c24*/ 	.word	0x00033400
        /*0c28*/ 	.short	0x0107
        /*0c2a*/ 	.byte	0x3f
	.zero		1


	//   ....[40]....
        /*0c2c*/ 	.word	0x00012840
        /*0c30*/ 	.word	0x00000011
        /*0c34*/ 	.word	0x00033400
        /*0c38*/ 	.short	0x0101
        /*0c3a*/ 	.byte	0x3f
	.zero		1


	//   ....[41]....
        /*0c3c*/ 	.word	0x00012860
        /*0c40*/ 	.word	0x00000011
        /*0c44*/ 	.word	0x00033420
        /*0c48*/ 	.short	0x010a
        /*0c4a*/ 	.byte	0x3f
	.zero		1


	//   ....[42]....
        /*0c4c*/ 	.word	0x00012ba0
        /*0c50*/ 	.word	0x00000005
        /*0c54*/ 	.word	0x00033480
        /*0c58*/ 	.short	0x010a
        /*0c5a*/ 	.byte	0x3f
	.zero		1


	//   ....[43]....
        /*0c5c*/ 	.word	0x00012fe0
        /*0c60*/ 	.word	0x00000005
        /*0c64*/ 	.word	0x00033440
        /*0c68*/ 	.short	0x010a
        /*0c6a*/ 	.byte	0x3f
	.zero		1


	//   ....[44]....
        /*0c6c*/ 	.word	0x00013490
        /*0c70*/ 	.word	0x00000003
        /*0c74*/ 	.word	0x00033470
        /*0c78*/ 	.short	0x010a
        /*0c7a*/ 	.byte	0x3f
	.zero		1


	//   ....[45]....
        /*0c7c*/ 	.word	0x00013500
        /*0c80*/ 	.word	0x00000003
        /*0c84*/ 	.word	0x00033460
        /*0c88*/ 	.short	0x010a
        /*0c8a*/ 	.byte	0x3f
	.zero		1


	//   ....[46]....
        /*0c8c*/ 	.word	0x00014040
        /*0c90*/ 	.word	0x00000003
        /*0c94*/ 	.word	0x00033450
        /*0c98*/ 	.short	0x0101
        /*0c9a*/ 	.byte	0x3f
	.zero		1


	//   ....[47]....
        /*0c9c*/ 	.word	0x000140c0
        /*0ca0*/ 	.word	0x00000003
        /*0ca4*/ 	.word	0x00000000
        /*0ca8*/ 	.short	0x0101
        /*0caa*/ 	.byte	0x3f
	.zero		1


	//   ....[48]....
        /*0cac*/ 	.word	0x00014300
        /*0cb0*/ 	.word	0x00000000
        /*0cb4*/ 	.word	0x00033470
        /*0cb8*/ 	.short	0x010a
        /*0cba*/ 	.byte	0x3f
	.zero		1


	//   ....[49]....
        /*0cbc*/ 	.word	0x00014370
        /*0cc0*/ 	.word	0x00000000
        /*0cc4*/ 	.word	0x00033460
        /*0cc8*/ 	.short	0x010a
        /*0cca*/ 	.byte	0x3f
	.zero		1


	//   ....[50]....
        /*0ccc*/ 	.word	0x00014ee0
        /*0cd0*/ 	.word	0x00000000
        /*0cd4*/ 	.word	0x00033450
        /*0cd8*/ 	.short	0x0101
        /*0cda*/ 	.byte	0x3f
	.zero		1


	//   ....[51]....
        /*0cdc*/ 	.word	0x00014f30
        /*0ce0*/ 	.word	0x00000002
        /*0ce4*/ 	.word	0x00000000
        /*0ce8*/ 	.short	0x0101
        /*0cea*/ 	.byte	0x3f
	.zero		1


	//   ....[52]....
        /*0cec*/ 	.word	0x00015cc0
        /*0cf0*/ 	.word	0x00000000
        /*0cf4*/ 	.word	0x00033420
        /*0cf8*/ 	.short	0x010a
        /*0cfa*/ 	.byte	0x3f
	.zero		1


	//   ....[53]....
        /*0cfc*/ 	.word	0x00015e80
        /*0d00*/ 	.word	0x00000006
        /*0d04*/ 	.word	0x00000000
        /*0d08*/ 	.short	0x010a
        /*0d0a*/ 	.byte	0x3f
	.zero		1


	//   ....[54]....
        /*0d0c*/ 	.word	0x00015ef0
        /*0d10*/ 	.word	0x00000007
        /*0d14*/ 	.word	0x00000000
        /*0d18*/ 	.short	0x010a
        /*0d1a*/ 	.byte	0x3f
	.zero		1


	//   ....[55]....
        /*0d1c*/ 	.word	0x00015f50
        /*0d20*/ 	.word	0x00000004
        /*0d24*/ 	.word	0x00033460
        /*0d28*/ 	.short	0x010a
        /*0d2a*/ 	.byte	0x3f
	.zero		1


	//   ....[56]....
        /*0d2c*/ 	.word	0x00015fa0
        /*0d30*/ 	.word	0x00000003
        /*0d34*/ 	.word	0x00033460
        /*0d38*/ 	.short	0x010a
        /*0d3a*/ 	.byte	0x3f
	.zero		1


	//   ....[57]....
        /*0d3c*/ 	.word	0x00015fe0
        /*0d40*/ 	.word	0x00000004
        /*0d44*/ 	.word	0x00033480
        /*0d48*/ 	.short	0x010a
        /*0d4a*/ 	.byte	0x3f
	.zero		1


	//   ....[58]....
        /*0d4c*/ 	.word	0x00016000
        /*0d50*/ 	.word	0x00000003
        /*0d54*/ 	.word	0x00033480
        /*0d58*/ 	.short	0x010a
        /*0d5a*/ 	.byte	0x3f
	.zero		1


	//   ....[59]....
        /*0d5c*/ 	.word	0x00016060
        /*0d60*/ 	.word	0x00000002
        /*0d64*/ 	.word	0x00033400
        /*0d68*/ 	.short	0x010a
        /*0d6a*/ 	.byte	0x3f
	.zero		1


	//   ....[60]....
        /*0d6c*/ 	.word	0x000160b0
        /*0d70*/ 	.word	0x00000005
        /*0d74*/ 	.word	0x00033430
        /*0d78*/ 	.short	0x010a
        /*0d7a*/ 	.byte	0x3f
	.zero		1


	//   ....[61]....
        /*0d7c*/ 	.word	0x00016110
        /*0d80*/ 	.word	0x00000003
        /*0d84*/ 	.word	0x00033430
        /*0d88*/ 	.short	0x010a
        /*0d8a*/ 	.byte	0x3f
	.zero		1


	//   ....[62]....
        /*0d8c*/ 	.word	0x00016170
        /*0d90*/ 	.word	0x00000003
        /*0d94*/ 	.word	0x00033450
        /*0d98*/ 	.short	0x010a
        /*0d9a*/ 	.byte	0x3f
	.zero		1


	//   ....[63]....
        /*0d9c*/ 	.word	0x000161c0
        /*0da0*/ 	.word	0x0000000f
        /*0da4*/ 	.word	0x00033450
        /*0da8*/ 	.short	0x010a
        /*0daa*/ 	.byte	0x3f
	.zero		1


	//   ....[64]....
        /*0dac*/ 	.word	0x00016310
        /*0db0*/ 	.word	0x00000003
        /*0db4*/ 	.word	0x00033480
        /*0db8*/ 	.short	0x010a
        /*0dba*/ 	.byte	0x3f
	.zero		1


	//   ....[65]....
        /*0dbc*/ 	.word	0x00016360
        /*0dc0*/ 	.word	0x00000003
        /*0dc4*/ 	.word	0x00033440
        /*0dc8*/ 	.short	0x010a
        /*0dca*/ 	.byte	0x3f
	.zero		1


	//   ....[66]....
        /*0dcc*/ 	.word	0x000168f0
        /*0dd0*/ 	.word	0x00000011
        /*0dd4*/ 	.word	0x00033420
        /*0dd8*/ 	.short	0x010a
        /*0dda*/ 	.byte	0x3f
	.zero		1


	//   ....[67]....
        /*0ddc*/ 	.word	0x00016940
        /*0de0*/ 	.word	0x00000005
        /*0de4*/ 	.word	0x00033480
        /*0de8*/ 	.short	0x010a
        /*0dea*/ 	.byte	0x3f
	.zero		1


	//   ....[68]....
        /*0dec*/ 	.word	0x00016990
        /*0df0*/ 	.word	0x00000005
        /*0df4*/ 	.word	0x00033440
        /*0df8*/ 	.short	0x010a
        /*0dfa*/ 	.byte	0x3f
	.zero		1


	//   ....[69]....
        /*0dfc*/ 	.word	0x000169e0
        /*0e00*/ 	.word	0x00000003
        /*0e04*/ 	.word	0x00033470
        /*0e08*/ 	.short	0x010a
        /*0e0a*/ 	.byte	0x3f
	.zero		1


	//   ....[70]....
        /*0e0c*/ 	.word	0x00016a30
        /*0e10*/ 	.word	0x00000003
        /*0e14*/ 	.word	0x00033460
        /*0e18*/ 	.short	0x010a
        /*0e1a*/ 	.byte	0x3f
	.zero		1


	//   ....[71]....
        /*0e1c*/ 	.word	0x00016a80
        /*0e20*/ 	.word	0x00000000
        /*0e24*/ 	.word	0x00033470
        /*0e28*/ 	.short	0x010a
        /*0e2a*/ 	.byte	0x3f
	.zero		1


	//   ....[72]....
        /*0e2c*/ 	.word	0x00016ad0
        /*0e30*/ 	.word	0x00000000
        /*0e34*/ 	.word	0x00033460
        /*0e38*/ 	.short	0x010a
        /*0e3a*/ 	.byte	0x3f
	.zero		1


	//   ....[73]....
        /*0e3c*/ 	.word	0x00016b20
        /*0e40*/ 	.word	0x00000000
        /*0e44*/ 	.word	0x00033420
        /*0e48*/ 	.short	0x010a
        /*0e4a*/ 	.byte	0x3f
	.zero		1


	//   ....[74]....
        /*0e4c*/ 	.word	0x00016cc0
        /*0e50*/ 	.word	0x00000006
        /*0e54*/ 	.word	0x00000000
        /*0e58*/ 	.short	0x010a
        /*0e5a*/ 	.byte	0x3f
	.zero		1


	//   ....[75]....
        /*0e5c*/ 	.word	0x00016d10
        /*0e60*/ 	.word	0x00000007
        /*0e64*/ 	.word	0x00000000
        /*0e68*/ 	.short	0x010a
        /*0e6a*/ 	.byte	0x3f
	.zero		1


	//   ....[76]....
        /*0e6c*/ 	.word	0x00016d60
        /*0e70*/ 	.word	0x00000004
        /*0e74*/ 	.word	0x00033460
        /*0e78*/ 	.short	0x010a
        /*0e7a*/ 	.byte	0x3f
	.zero		1


	//   ....[77]....
        /*0e7c*/ 	.word	0x00016db0
        /*0e80*/ 	.word	0x00000003
        /*0e84*/ 	.word	0x00033460
        /*0e88*/ 	.short	0x010a
        /*0e8a*/ 	.byte	0x3f
	.zero		1


	//   ....[78]....
        /*0e8c*/ 	.word	0x00016e00
        /*0e90*/ 	.word	0x00000004
        /*0e94*/ 	.word	0x00033480
        /*0e98*/ 	.short	0x010a
        /*0e9a*/ 	.byte	0x3f
	.zero		1


	//----- nvinfo : EIATTR_NUM_MBARRIERS
	.align		4
.L_639:
        /*0e9c*/ 	.byte	0x03, 0x38
        /*0e9e*/ 	.short	0x0016


	//----- nvinfo : EIATTR_EXIT_INSTR_OFFSETS
	.align		4
        /*0ea0*/ 	.byte	0x04, 0x1c
        /*0ea2*/ 	.short	(.L_641 - .L_640)


	//   ....[0]....
.L_640:
        /*0ea4*/ 	.word	0x00000a80


	//   ....[1]....
        /*0ea8*/ 	.word	0x0000f6b0


	//   ....[2]....
        /*0eac*/ 	.word	0x00016050


	//----- nvinfo : EIATTR_MAX_THREADS
	.align		4
.L_641:
        /*0eb0*/ 	.byte	0x04, 0x05
        /*0eb2*/ 	.short	(.L_643 - .L_642)
.L_642:
        /*0eb4*/ 	.word	0x00000180
        /*0eb8*/ 	.word	0x00000001
        /*0ebc*/ 	.word	0x00000001


	//----- nvinfo : EIATTR_CRS_STACK_SIZE
	.align		4
.L_643:
        /*0ec0*/ 	.byte	0x04, 0x1e
        /*0ec2*/ 	.short	(.L_645 - .L_644)
.L_644:
        /*0ec4*/ 	.word	0x00000000


	//----- nvinfo : EIATTR_CBANK_PARAM_SIZE
	.align		4
.L_645:
        /*0ec8*/ 	.byte	0x03, 0x19
        /*0eca*/ 	.short	0x0af0


	//----- nvinfo : EIATTR_PARAM_CBANK
	.align		4
        /*0ecc*/ 	.byte	0x04, 0x0a
        /*0ece*/ 	.short	(.L_647 - .L_646)
	.align		4
.L_646:
        /*0ed0*/ 	.word	index@(.nv.constant0._ZN7cutlass13device_kernelIN5flash11enable_sm90INS1_16FlashAttnFwdSm90INS1_25CollectiveMainloopFwdSm90ILi2EN4cute5tupleIJNS5_1CILi1EEES8_S8_EEENS6_IJNS7_ILi128EEENS7_ILi160EEENS7_ILi192EEEEEELi192ENS_12float_e4m3_tEfNS_4arch4Sm90ELb0ELb0ELb1ELb1ELb0ELb0ELb0ELb1ELb1ELb1ELb1ELb0EEENS1_21CollectiveEpilogueFwdINS6_IJSA_SC_SB_EEES9_NS_10bfloat16_tESG_Li256ELb1ELb1ELb1ELb1EEENS1_36VarlenDynamicPersistentTileSchedulerILi128ELi160ELi256ELi128ELb1ELb1ELb1ELb0ELb1ELb1EEEEEEEEEvNT_6ParamsE)
        /*0ed4*/ 	.short	0x0210
        /*0ed6*/ 	.short	0x0af0


	//----- nvinfo : EIATTR_SW_WAR
	.align		4
.L_647:
        /*0ed8*/ 	.byte	0x04, 0x36
        /*0eda*/ 	.short	(.L_649 - .L_648)
.L_648:
        /*0edc*/ 	.word	0x00000008
.L_649:


//--------------------- .nv.info._ZN7cutlass13device_kernelIN5flash11enable_sm90INS1_16FlashAttnFwdSm90INS1_25CollectiveMainloopFwdSm90ILi2EN4cute5tupleIJNS5_1CILi1EEES8_S8_EEENS6_IJNS7_ILi128EEENS7_ILi160EEENS7_ILi192EEEEEELi192ENS_12float_e4m3_tEfNS_4arch4Sm90ELb0ELb0ELb1ELb1ELb0ELb1ELb0ELb1ELb1ELb1ELb1ELb0EEENS1_21CollectiveEpilogueFwdINS6_IJSA_SC_SB_EEES9_NS_10bfloat16_tESG_Li256ELb1ELb1ELb1ELb1EEENS1_36VarlenDynamicPersistentTileSchedulerILi128ELi160ELi256ELi128ELb1ELb1ELb1ELb0ELb1ELb1EEEEEEEEEvNT_6ParamsE --------------------------
	.section	.nv.info._ZN7cutlass13device_kernelIN5flash11enable_sm90INS1_16FlashAttnFwdSm90INS1_25CollectiveMainloopFwdSm90ILi2EN4cute5tupleIJNS5_1CILi1EEES8_S8_EEENS6_IJNS7_ILi128EEENS7_ILi160EEENS7_ILi192EEEEEELi192ENS_12float_e4m3_tEfNS_4arch4Sm90ELb0ELb0ELb1ELb1ELb0ELb1ELb0ELb1ELb1ELb1ELb1ELb0EEENS1_21CollectiveEpilogueFwdINS6_IJSA_SC_SB_EEES9_NS_10bfloat16_tESG_Li256ELb1ELb1ELb1ELb1EEENS1_36VarlenDynamicPersistentTileSchedulerILi128ELi160ELi256ELi128ELb1ELb1ELb1ELb0ELb1ELb1EEEEEEEEEvNT_6ParamsE,"",@"SHT_CUDA_INFO"
	.sectionflags	@""
	.align	4


	//----- nvinfo : EIATTR_CUDA_API_VERSION
	.align		4
        /*0000*/ 	.byte	0x04, 0x37
        /*0002*/ 	.short	(.L_651 - .L_650)
.L_650:
        /*0004*/ 	.word	0x00000082


	//----- nvinfo : EIATTR_KPARAM_INFO
	.align		4
.L_651:
        /*0008*/ 	.byte	0x04, 0x17
        /*000a*/ 	.short	(.L_653 - .L_652)
.L_652:
        /*000c*/ 	.word	0x00000000
        /*0010*/ 	.short	0x0000
        /*0012*/ 	.short	0x0070
        /*0014*/ 	.byte	0x00, 0xf0, 0x01, 0x2a


	//----- nvinfo : EIATTR_SPARSE_MMA_MASK
	.align		4
.L_653:
        /*0018*/ 	.byte	0x03, 0x50
        /*001a*/ 	.short	0x0000


	//----- nvinfo : EIATTR_MAXREG_COUNT
	.align		4
        /*001c*/ 	.byte	0x03, 0x1b
        /*001e*/ 	.short	0x00a8


	//----- nvinfo : EIATTR_NUM_BARRIERS
	.align		4
        /*0020*/ 	.byte	0x02, 0x4c
        /*0022*/ 	.byte	0x10
	.zero		1


	//----- nvinfo : EIATTR_EXTERNS
	.align		4
        /*0024*/ 	.byte	0x04, 0x0f
        /*0026*/ 	.short	(.L_655 - .L_654)


	//   ....[0]....
	.align		4
.L_654:
        /*0028*/ 	.word	index@(__assertfail)


	//----- nvinfo : EIATTR_ANNOTATIONS
	.align		4
.L_655:
        /*002c*/ 	.byte	0x04, 0x55
        /*002e*/ 	.short	(.L_657 - .L_656)


	//   ....[0]....
.L_656:
        /* <DEDUP_REMOVED lines=160> */


	//----- nvinfo : EIATTR_MERCURY_ISA_VERSION
	.align		4
.L_657:
        /*0a18*/ 	.byte	0x03, 0x5f
        /*0a1a*/ 	.short	0x0101


	//----- nvinfo : EIATTR_UNUSED_LOAD_BYTE_OFFSET
	.align		4
        /*0a1c*/ 	.byte	0x04, 0x44
        /*0a1e*/ 	.short	(.L_659 - .L_658)


	//   ....[0]....
.L_658:
        /*0a20*/ 	.word	0x00000ae0
        /*0a24*/ 	.word	0x0000fff0


	//   ....[1]....
        /*0a28*/ 	.word	0x00021220
        /*0a2c*/ 	.word	0x0000fff0


	//----- nvinfo : EIATTR_INT_WARP_WIDE_INSTR_OFFSETS
	.align		4
.L_659:
        /*0a30*/ 	.byte	0x04, 0x31
        /*0a32*/ 	.short	(.L_661 - .L_660)


	//   ....[0]....
.L_660:
        /*0a34*/ 	.word	0x00000190


	//   ....[1]....
        /*0a38*/ 	.word	0x000001d0


	//   ....[2]....
        /*0a3c*/ 	.word	0x00000240


	//   ....[3]....
        /*0a40*/ 	.word	0x00029c30


	//   ....[4]....
        /*0a44*/ 	.word	0x00029cc0


	//   ....[5]....
        /*0a48*/ 	.word	0x0002cf20


	//   ....[6]....
        /*0a4c*/ 	.word	0x0002cf80


	//----- nvinfo : EIATTR_COOP_GROUP_MASK_REGIDS
	.align		4
.L_661:
        /*0a50*/ 	.byte	0x04, 0x29
        /*0a52*/ 	.short	(.L_663 - .L_662)


	//   ....[0]....
.L_662:
        /*0a54*/ 	.word	0xffffffff


	//   ....[1]....
        /*0a58*/ 	.word	0xffffffff


	//   ....[2]....
        /*0a5c*/ 	.word	0xffffffff


	//   ....[3]....
        /*0a60*/ 	.word	0xffffffff


	//   ....[4]....
        /*0a64*/ 	.word	0xffffffff


	//   ....[5]....
        /*0a68*/ 	.word	0xffffffff


	//   ....[6]....
        /*0a6c*/ 	.word	0xffffffff


	//   ....[7]....
        /*0a70*/ 	.word	0xffffffff


	//   ....[8]....
        /*0a74*/ 	.word	0xffffffff


	//   ....[9]....
        /*0a78*/ 	.word	0xffffffff


	//   ....[10]....
        /*0a7c*/ 	.word	0xffffffff


	//   ....[11]....
        /*0a80*/ 	.word	0xffffffff


	//   ....[12]....
        /*0a84*/ 	.word	0xffffffff


	//   ....[13]....
        /*0a88*/ 	.word	0xffffffff


	//   ....[14]....
        /*0a8c*/ 	.word	0xffffffff


	//   ....[15]....
        /*0a90*/ 	.word	0xffffffff


	//   ....[16]....
        /*0a94*/ 	.word	0xffffffff


	//   ....[17]....
        /*0a98*/ 	.word	0xffffffff


	//   ....[18]....
        /*0a9c*/ 	.word	0xffffffff


	//   ....[19]....
        /*0aa0*/ 	.word	0xffffffff


	//   ....[20]....
        /*0aa4*/ 	.word	0xffffffff


	//   ....[21]....
        /*0aa8*/ 	.word	0xffffffff


	//   ....[22]....
        /*0aac*/ 	.word	0xffffffff


	//   ....[23]....
        /*0ab0*/ 	.word	0xffffffff


	//   ....[24]....
        /*0ab4*/ 	.word	0xffffffff


	//   ....[25]....
        /*0ab8*/ 	.word	0xffffffff


	//   ....[26]....
        /*0abc*/ 	.word	0xffffffff


	//   ....[27]....
        /*0ac0*/ 	.word	0xffffffff


	//   ....[28]....
        /*0ac4*/ 	.word	0xffffffff


	//   ....[29]....
        /*0ac8*/ 	.word	0xffffffff


	//   ....[30]....
        /*0acc*/ 	.word	0xffffffff


	//   ....[31]....
        /*0ad0*/ 	.word	0xffffffff


	//   ....[32]....
        /*0ad4*/ 	.word	0xffffffff


	//   ....[33]....
        /*0ad8*/ 	.word	0xffffffff


	//   ....[34]....
        /*0adc*/ 	.word	0xffffffff


	//   ....[35]....
        /*0ae0*/ 	.word	0xffffffff


	//   ....[36]....
        /*0ae4*/ 	.word	0xffffffff


	//   ....[37]....
        /*0ae8*/ 	.word	0xffffffff


	//   ....[38]....
        /*0aec*/ 	.word	0xffffffff


	//   ....[39]....
        /*0af0*/ 	.word	0xffffffff


	//   ....[40]....
        /*0af4*/ 	.word	0xffffffff


	//   ....[41]....
        /*0af8*/ 	.word	0xffffffff


	//   ....[42]....
        /*0afc*/ 	.word	0xffffffff


	//   ....[43]....
        /*0b00*/ 	.word	0xffffffff


	//   ....[44]....
        /*0b04*/ 	.word	0xffffffff


	//   ....[45]....
        /*0b08*/ 	.word	0xffffffff


	//   ....[46]....
        /*0b0c*/ 	.word	0xffffffff


	//   ....[47]....
        /*0b10*/ 	.word	0xffffffff


	//   ....[48]....
        /*0b14*/ 	.word	0xffffffff


	//   ....[49]....
        /*0b18*/ 	.word	0xffffffff


	//   ....[50]....
        /*0b1c*/ 	.word	0xffffffff


	//   ....[51]....
        /*0b20*/ 	.word	0xffffffff


	//   ....[52]....
        /*0b24*/ 	.word	0xffffffff


	//   ....[53]....
        /*0b28*/ 	.word	0xffffffff


	//   ....[54]....
        /*0b2c*/ 	.word	0xffffffff


	//   ....[55]....
        /*0b30*/ 	.word	0xffffffff


	//   ....[56]....
        /*0b34*/ 	.word	0xffffffff


	//   ....[57]....
        /*0b38*/ 	.word	0xffffffff


	//   ....[58]....
        /*0b3c*/ 	.word	0xffffffff


	//   ....[59]....
        /*0b40*/ 	.word	0xffffffff


	//   ....[60]....
        /*0b44*/ 	.word	0xffffffff


	//   ....[61]....
        /*0b48*/ 	.word	0xffffffff


	//   ....[62]....
        /*0b4c*/ 	.word	0xffffffff


	//   ....[63]....
        /*0b50*/ 	.word	0xffffffff


	//   ....[64]....
        /*0b54*/ 	.word	0xffffffff


	//   ....[65]....
        /*0b58*/ 	.word	0xffffffff


	//   ....[66]....
        /*0b5c*/ 	.word	0xffffffff


	//   ....[67]....
        /*0b60*/ 	.word	0xffffffff


	//   ....[68]....
        /*0b64*/ 	.word	0xffffffff


	//   ....[69]....
        /*0b68*/ 	.word	0xffffffff


	//   ....[70]....
        /*0b6c*/ 	.word	0xffffffff


	//   ....[71]....
        /*0b70*/ 	.word	0xffffffff


	//   ....[72]....
        /*0b74*/ 	.word	0xffffffff


	//   ....[73]....
        /*0b78*/ 	.word	0xffffffff


	//   ....[74]....
        /*0b7c*/ 	.word	0xffffffff


	//   ....[75]....
        /*0b80*/ 	.word	0xffffffff


	//   ....[76]....
        /*0b84*/ 	.word	0xffffffff


	//   ....[77]....
        /*0b88*/ 	.word	0xffffffff


	//   ....[78]....
        /*0b8c*/ 	.word	0xffffffff


	//   ....[79]....
        /*0b90*/ 	.word	0xffffffff


	//   ....[80]....
        /*0b94*/ 	.word	0xffffffff


	//   ....[81]....
        /*0b98*/ 	.word	0xffffffff


	//   ....[82]....
        /*0b9c*/ 	.word	0xffffffff


	//   ....[83]....
        /*0ba0*/ 	.word	0xffffffff


	//   ....[84]....
        /*0ba4*/ 	.word	0xffffffff


	//   ....[85]....
        /*0ba8*/ 	.word	0xffffffff


	//   ....[86]....
        /*0bac*/ 	.word	0xffffffff


	//   ....[87]....
        /*0bb0*/ 	.word	0xffffffff


	//   ....[88]....
        /*0bb4*/ 	.word	0xffffffff


	//   ....[89]....
        /*0bb8*/ 	.word	0xffffffff


	//   ....[90]....
        /*0bbc*/ 	.word	0xffffffff


	//   ....[91]....
        /*0bc0*/ 	.word	0xffffffff


	//   ....[92]....
        /*0bc4*/ 	.word	0xffffffff


	//   ....[93]....
        /*0bc8*/ 	.word	0xffffffff


	//   ....[94]....
        /*0bcc*/ 	.word	0xffffffff


	//   ....[95]....
        /*0bd0*/ 	.word	0xffffffff


	//   ....[96]....
        /*0bd4*/ 	.word	0xffffffff


	//   ....[97]....
        /*0bd8*/ 	.word	0xffffffff


	//   ....[98]....
        /*0bdc*/ 	.word	0xffffffff


	//   ....[99]....
        /*0be0*/ 	.word	0xffffffff


	//   ....[100]....
        /*0be4*/ 	.word	0xffffffff


	//   ....[101]....
        /*0be8*/ 	.word	0xffffffff


	//   ....[102]....
        /*0bec*/ 	.word	0xffffffff


	//   ....[103]....
        /*0bf0*/ 	.word	0xffffffff


	//   ....[104]....
        /*0bf4*/ 	.word	0xffffffff


	//   ....[105]....
        /*0bf8*/ 	.word	0xffffffff


	//   ....[106]....
        /*0bfc*/ 	.word	0xffffffff


	//   ....[107]....
        /*0c00*/ 	.word	0xffffffff


	//   ....[108]....
        /*0c04*/ 	.word	0xffffffff


	//   ....[109]....
        /*0c08*/ 	.word	0xffffffff


	//   ....[110]....
        /*0c0c*/ 	.word	0xffffffff


	//   ....[111]....
        /*0c10*/ 	.word	0xffffffff


	//   ....[112]....
        /*0c14*/ 	.word	0xffffffff


	//   ....[113]....
        /*0c18*/ 	.word	0xffffffff


	//   ....[114]....
        /*0c1c*/ 	.word	0xffffffff


	//   ....[115]....
        /*0c20*/ 	.word	0xffffffff


	//   ....[116]....
        /*0c24*/ 	.word	0xffffffff


	//   ....[117]....
        /*0c28*/ 	.word	0xffffffff


	//   ....[118]....
        /*0c2c*/ 	.word	0xffffffff


	//   ....[119]....
        /*0c30*/ 	.word	0xffffffff


	//   ....[120]....
        /*0c34*/ 	.word	0xffffffff


	//   ....[121]....
        /*0c38*/ 	.word	0xffffffff


	//   ....[122]....
        /*0c3c*/ 	.word	0xffffffff


	//   ....[123]....
        /*0c40*/ 	.word	0xffffffff


	//   ....[124]....
        /*0c44*/ 	.word	0xffffffff


	//   ....[125]....
        /*0c48*/ 	.word	0xffffffff


	//   ....[126]....
        /*0c4c*/ 	.word	0xffffffff


	//   ....[127]....
        /*0c50*/ 	.word	0xffffffff


	//   ....[128]....
        /*0c54*/ 	.word	0xffffffff


	//   ....[129]....
        /*0c58*/ 	.word	0xffffffff


	//   ....[130]....
        /*0c5c*/ 	.word	0xffffffff


	//   ....[131]....
        /*0c60*/ 	.word	0xffffffff


	//   ....[132]....
        /*0c64*/ 	.word	0xffffffff


	//   ....[133]....
        /*0c68*/ 	.word	0xffffffff


	//   ....[134]....
        /*0c6c*/ 	.word	0xffffffff


	//   ....[135]....
        /*0c70*/ 	.word	0xffffffff


	//   ....[136]....
        /*0c74*/ 	.word	0xffffffff


	//   ....[137]....
        /*0c78*/ 	.word	0xffffffff


	//   ....[138]....
        /*0c7c*/ 	.word	0xffffffff


	//   ....[139]....
        /*0c80*/ 	.word	0xffffffff


	//   ....[140]....
        /*0c84*/ 	.word	0xffffffff


	//   ....[141]....
        /*0c88*/ 	.word	0xffffffff


	//   ....[142]....
        /*0c8c*/ 	.word	0xffffffff


	//   ....[143]....
        /*0c90*/ 	.word	0xffffffff


	//   ....[144]....
        /*0c94*/ 	.word	0xffffffff


	//   ....[145]....
        /*0c98*/ 	.word	0xffffffff


	//   ....[146]....
        /*0c9c*/ 	.word	0xffffffff


	//   ....[147]....
        /*0ca0*/ 	.word	0xffffffff


	//   ....[148]....
        /*0ca4*/ 	.word	0xffffffff


	//   ....[149]....
        /*0ca8*/ 	.word	0xffffffff


	//   ....[150]....
        /*0cac*/ 	.word	0xffffffff


	//   ....[151]....
        /*0cb0*/ 	.word	0xffffffff


	//   ....[152]....
        /*0cb4*/ 	.word	0xffffffff


	//   ....[153]....
        /*0cb8*/ 	.word	0xffffffff


	//   ....[154]....
        /*0cbc*/ 	.word	0xffffffff


	//   ....[155]....
        /*0cc0*/ 	.word	0xffffffff


	//   ....[156]....
        /*0cc4*/ 	.word	0xffffffff


	//   ....[157]....
        /*0cc8*/ 	.word	0xffffffff


	//   ....[158]....
        /*0ccc*/ 	.word	0xffffffff


	//   ....[159]....
        /*0cd0*/ 	.word	0xffffffff


	//   ....[160]....
        /*0cd4*/ 	.word	0xffffffff


	//   ....[161]....
        /*0cd8*/ 	.word	0xffffffff


	//   ....[162]....
        /*0cdc*/ 	.word	0xffffffff


	//   ....[163]....
        /*0ce0*/ 	.word	0xffffffff


	//   ....[164]....
        /*0ce4*/ 	.word	0xffffffff


	//   ....[165]....
        /*0ce8*/ 	.word	0xffffffff


	//   ....[166]....
        /*0cec*/ 	.word	0xffffffff


	//   ....[167]....
        /*0cf0*/ 	.word	0xffffffff


	//   ....[168]....
        /*0cf4*/ 	.word	0xffffffff


	//   ....[169]....
        /*0cf8*/ 	.word	0xffffffff


	//   ....[170]....
        /*0cfc*/ 	.word	0xffffffff


	//   ....[171]....
        /*0d00*/ 	.word	0xffffffff


	//   ....[172]....
        /*0d04*/ 	.word	0xffffffff


	//   ....[173]....
        /*0d08*/ 	.word	0xffffffff


	//   ....[174]....
        /*0d0c*/ 	.word	0xffffffff


	//   ....[175]....
        /*0d10*/ 	.word	0xffffffff


	//   ....[176]....
        /*0d14*/ 	.word	0xffffffff


	//   ....[177]....
        /*0d18*/ 	.word	0xffffffff


	//   ....[178]....
        /*0d1c*/ 	.word	0xffffffff


	//   ....[179]....
        /*0d20*/ 	.word	0xffffffff


	//   ....[180]....
        /*0d24*/ 	.word	0xffffffff


	//   ....[181]....
        /*0d28*/ 	.word	0xffffffff


	//   ....[182]....
        /*0d2c*/ 	.word	0xffffffff


	//   ....[183]....
        /*0d30*/ 	.word	0xffffffff


	//   ....[184]....
        /*0d34*/ 	.word	0xffffffff


	//   ....[185]....
        /*0d38*/ 	.word	0xffffffff


	//   ....[186]....
        /*0d3c*/ 	.word	0xffffffff


	//   ....[187]....
        /*0d40*/ 	.word	0xffffffff


	//   ....[188]....
        /*0d44*/ 	.word	0xffffffff


	//   ....[189]....
        /*0d48*/ 	.word	0xffffffff


	//   ....[190]....
        /*0d4c*/ 	.word	0xffffffff


	//   ....[191]....
        /*0d50*/ 	.word	0xffffffff


	//   ....[192]....
        /*0d54*/ 	.word	0xffffffff


	//   ....[193]....
        /*0d58*/ 	.word	0xffffffff


	//   ....[194]....
        /*0d5c*/ 	.word	0x0500000f


	//   ....[195]....
        /*0d60*/ 	.word	0x0500000f


	//   ....[196]....
        /*0d64*/ 	.word	0x0500000f


	//   ....[197]....
        /*0d68*/ 	.word	0x0500000f


	//   ....[198]....
        /*0d6c*/ 	.word	0x0500000f


	//   ....[199]....
        /*0d70*/ 	.word	0x0500000f


	//   ....[200]....
        /*0d74*/ 	.word	0x0500000f


	//   ....[201]....
        /*0d78*/ 	.word	0x0500000f


	//   ....[202]....
        /*0d7c*/ 	.word	0x0500000f


	//   ....[203]....
        /*0d80*/ 	.word	0x0500000f


	//   ....[204]....
        /*0d84*/ 	.word	0x0500000f


	//   ....[205]....
        /*0d88*/ 	.word	0x0500000f


	//   ....[206]....
        /*0d8c*/ 	.word	0x0500000f


	//   ....[207]....
        /*0d90*/ 	.word	0x0500000f


	//   ....[208]....
        /*0d94*/ 	.word	0x0500000f


	//   ....[209]....
        /*0d98*/ 	.word	0x0500000f


	//   ....[210]....
        /*0d9c*/ 	.word	0x0500000f


	//   ....[211]....
        /*0da0*/ 	.word	0x0500000f


	//   ....[212]....
        /*0da4*/ 	.word	0x0500000f


	//   ....[213]....
        /*0da8*/ 	.word	0x0500000f


	//   ....[214]....
        /*0dac*/ 	.word	0x0500000f


	//   ....[215]....
        /*0db0*/ 	.word	0x0500000f


	//   ....[216]....
        /*0db4*/ 	.word	0x0500000f


	//   ....[217]....
        /*0db8*/ 	.word	0x0500000f


	//   ....[218]....
        /*0dbc*/ 	.word	0x0500000f


	//   ....[219]....
        /*0dc0*/ 	.word	0x0500000f


	//   ....[220]....
        /*0dc4*/ 	.word	0x0500000f


	//   ....[221]....
        /*0dc8*/ 	.word	0x0500000f


	//   ....[222]....
        /*0dcc*/ 	.word	0x0500000f


	//   ....[223]....
        /*0dd0*/ 	.word	0x0500000f


	//   ....[224]....
        /*0dd4*/ 	.word	0x0500000f


	//   ....[225]....
        /*0dd8*/ 	.word	0x0500000f


	//   ....[226]....
        /*0ddc*/ 	.word	0x0500000f


	//   ....[227]....
        /*0de0*/ 	.word	0x0500000f


	//   ....[228]....
        /*0de4*/ 	.word	0x0500000f


	//   ....[229]....
        /*0de8*/ 	.word	0x0500000f


	//   ....[230]....
        /*0dec*/ 	.word	0x0500000f


	//   ....[231]....
        /*0df0*/ 	.word	0x0500000f


	//   ....[232]....
        /*0df4*/ 	.word	0x0500000f


	//   ....[233]....
        /*0df8*/ 	.word	0x0500000f


	//   ....[234]....
        /*0dfc*/ 	.word	0x0500000f


	//   ....[235]....
        /*0e00*/ 	.word	0x0500000f


	//   ....[236]....
        /*0e04*/ 	.word	0x0500000f


	//   ....[237]....
        /*0e08*/ 	.word	0x0500000f


	//   ....[238]....
        /*0e0c*/ 	.word	0x0500000f


	//   ....[239]....
        /*0e10*/ 	.word	0x0500000f


	//   ....[240]....
        /*0e14*/ 	.word	0x0500000f


	//   ....[241]....
        /*0e18*/ 	.word	0x0500000f


	//   ....[242]....
        /*0e1c*/ 	.word	0x0500000f


	//   ....[243]....
        /*0e20*/ 	.word	0x0500000f


	//   ....[244]....
        /*0e24*/ 	.word	0x0500000f


	//   ....[245]....
        /*0e28*/ 	.word	0x0500000f


	//   ....[246]....
        /*0e2c*/ 	.word	0x0500000f


	//   ....[247]....
        /*0e30*/ 	.word	0x0500000f


	//   ....[248]....
        /*0e34*/ 	.word	0x0500000f


	//   ....[249]....
        /*0e38*/ 	.word	0x0500000f


	//   ....[250]....
        /*0e3c*/ 	.word	0x0500000f


	//   ....[251]....
        /*0e40*/ 	.word	0x0500000f


	//   ....[252]....
        /*0e44*/ 	.word	0x0500000f


	//   ....[253]....
        /*0e48*/ 	.word	0x0500000f


	//   ....[254]....
        /*0e4c*/ 	.word	0x0500000f


	//   ....[255]....
        /*0e50*/ 	.word	0x0500000f


	//   ....[0]....
        /*0e54*/ 	.word	0x0500000f


	//   ....[1]....
        /*0e58*/ 	.word	0x0500000f


	//   ....[2]....
        /*0e5c*/ 	.word	0x0500000f


	//   ....[3]....
        /*0e60*/ 	.word	0x0500000f


	//   ....[4]....
        /*0e64*/ 	.word	0x0500000f


	//   ....[5]....
        /*0e68*/ 	.word	0x0500000f


	//   ....[6]....
        /*0e6c*/ 	.word	0x0500000f


	//   ....[7]....
        /*0e70*/ 	.word	0x0500000f


	//   ....[8]....
        /*0e74*/ 	.word	0x0500000f


	//   ....[9]....
        /*0e78*/ 	.word	0x0500000f


	//   ....[10]....
        /*0e7c*/ 	.word	0x0500000f


	//   ....[11]....
        /*0e80*/ 	.word	0x0500000f


	//   ....[12]....
        /*0e84*/ 	.word	0x0500000f


	//   ....[13]....
        /*0e88*/ 	.word	0x0500000f


	//   ....[14]....
        /*0e8c*/ 	.word	0x0500000f


	//   ....[15]....
        /*0e90*/ 	.word	0x0500000f


	//   ....[16]....
        /*0e94*/ 	.word	0x0500000f


	//   ....[17]....
        /*0e98*/ 	.word	0x0500000f


	//   ....[18]....
        /*0e9c*/ 	.word	0x0500000f


	//   ....[19]....
        /*0ea0*/ 	.word	0x0500000f


	//   ....[20]....
        /*0ea4*/ 	.word	0x0500000f


	//   ....[21]....
        /*0ea8*/ 	.word	0x0500000f


	//   ....[22]....
        /*0eac*/ 	.word	0x0500000f


	//   ....[23]....
        /*0eb0*/ 	.word	0x0500000f


	//   ....[24]....
        /*0eb4*/ 	.word	0x0500000f


	//   ....[25]....
        /*0eb8*/ 	.word	0x0500000f


	//   ....[26]....
        /*0ebc*/ 	.word	0x0500000f


	//   ....[27]....
        /*0ec0*/ 	.word	0x0500000f


	//   ....[28]....
        /*0ec4*/ 	.word	0x0500000f


	//   ....[29]....
        /*0ec8*/ 	.word	0x0500000f


	//   ....[30]....
        /*0ecc*/ 	.word	0x0500000f


	//   ....[31]....
        /*0ed0*/ 	.word	0x0500000f


	//   ....[32]....
        /*0ed4*/ 	.word	0x0500000f


	//   ....[33]....
        /*0ed8*/ 	.word	0x0500000f


	//   ....[34]....
        /*0edc*/ 	.word	0x0500000f


	//   ....[35]....
        /*0ee0*/ 	.word	0x0500000f


	//   ....[36]....
        /*0ee4*/ 	.word	0x0500000f


	//   ....[37]....
        /*0ee8*/ 	.word	0x0500000f


	//   ....[38]....
        /*0eec*/ 	.word	0x0500000f


	//   ....[39]....
        /*0ef0*/ 	.word	0x0500000f


	//   ....[40]....
        /*0ef4*/ 	.word	0x0500000f


	//   ....[41]....
        /*0ef8*/ 	.word	0x0500000f


	//   ....[42]....
        /*0efc*/ 	.word	0x0500000f


	//   ....[43]....
        /*0f00*/ 	.word	0x0500000f


	//   ....[44]....
        /*0f04*/ 	.word	0x0500000f


	//   ....[45]....
        /*0f08*/ 	.word	0x0500000f


	//   ....[46]....
        /*0f0c*/ 	.word	0x0500000f


	//   ....[47]....
        /*0f10*/ 	.word	0x0500000f


	//   ....[48]....
        /*0f14*/ 	.word	0x0500000f


	//   ....[49]....
        /*0f18*/ 	.word	0x0500000f


	//   ....[50]....
        /*0f1c*/ 	.word	0x0500000f


	//   ....[51]....
        /*0f20*/ 	.word	0x0500000f


	//   ....[52]....
        /*0f24*/ 	.word	0x0500000f


	//   ....[53]....
        /*0f28*/ 	.word	0x0500000f


	//   ....[54]....
        /*0f2c*/ 	.word	0x0500000f


	//   ....[55]....
        /*0f30*/ 	.word	0x0500000f


	//   ....[56]....
        /*0f34*/ 	.word	0x0500000f


	//   ....[57]....
        /*0f38*/ 	.word	0x0500000f


	//   ....[58]....
        /*0f3c*/ 	.word	0x0500000f


	//   ....[59]....
        /*0f40*/ 	.word	0x0500000f


	//   ....[60]....
        /*0f44*/ 	.word	0x0500000f


	//   ....[61]....
        /*0f48*/ 	.word	0x0500000f


	//   ....[62]....
        /*0f4c*/ 	.word	0x0500000f


	//   ....[63]....
        /*0f50*/ 	.word	0x0500000f


	//   ....[64]....
        /*0f54*/ 	.word	0x0500000f


	//   ....[65]....
        /*0f58*/ 	.word	0x0500000f


	//   ....[66]....
        /*0f5c*/ 	.word	0x0500000f


	//   ....[67]....
        /*0f60*/ 	.word	0x0500000f


	//   ....[68]....
        /*0f64*/ 	.word	0x0500000f


	//   ....[69]....
        /*0f68*/ 	.word	0x0500000f


	//   ....[70]....
        /*0f6c*/ 	.word	0x0500000f


	//   ....[71]....
        /*0f70*/ 	.word	0x0500000f


	//   ....[72]....
        /*0f74*/ 	.word	0x0500000f


	//   ....[73]....
        /*0f78*/ 	.word	0x0500000f


	//   ....[74]....
        /*0f7c*/ 	.word	0x0500000f


	//   ....[75]....
        /*0f80*/ 	.word	0x0500000f


	//   ....[76]....
        /*0f84*/ 	.word	0x0500000f


	//   ....[77]....
        /*0f88*/ 	.word	0x0500000f


	//   ....[78]....
        /*0f8c*/ 	.word	0x0500000f


	//   ....[79]....
        /*0f90*/ 	.word	0x0500000f


	//   ....[80]....
        /*0f94*/ 	.word	0x0500000f


	//   ....[81]....
        /*0f98*/ 	.word	0x0500000f


	//   ....[82]....
        /*0f9c*/ 	.word	0x0500000f


	//   ....[83]....
        /*0fa0*/ 	.word	0x0500000f


	//   ....[84]....
        /*0fa4*/ 	.word	0x0500000f


	//   ....[85]....
        /*0fa8*/ 	.word	0x0500000f


	//   ....[86]....
        /*0fac*/ 	.word	0x0500000f


	//   ....[87]....
        /*0fb0*/ 	.word	0x0500000f


	//   ....[88]....
        /*0fb4*/ 	.word	0x0500000f


	//   ....[89]....
        /*0fb8*/ 	.word	0x0500000f


	//   ....[90]....
        /*0fbc*/ 	.word	0x0500000f


	//   ....[91]....
        /*0fc0*/ 	.word	0x0500000f


	//----- nvinfo : EIATTR_COOP_GROUP_INSTR_OFFSETS
	.align		4
.L_663:
        /*0fc4*/ 	.byte	0x04, 0x28
        /*0fc6*/ 	.short	(.L_665 - .L_664)


	//   ....[0]....
.L_664:
        /*0fc8*/ 	.word	0x00000070


	//   ....[1]....
        /*0fcc*/ 	.word	0x000001a0


	//   ....[2]....
        /*0fd0*/ 	.word	0x000001f0


	//   ....[3]....
        /*0fd4*/ 	.word	0x00000420


	//   ....[4]....
        /*0fd8*/ 	.word	0x00000580


	//   ....[5]....
        /*0fdc*/ 	.word	0x000006a0


	//   ....[6]....
        /*0fe0*/ 	.word	0x00000800


	//   ....[7]....
        /*0fe4*/ 	.word	0x00010f10


	//   ....[8]....
        /*0fe8*/ 	.word	0x00011670


	//   ....[9]....
        /*0fec*/ 	.word	0x00011680


	//   ....[10]....
        /*0ff0*/ 	.word	0x00011690


	//   ....[11]....
        /*0ff4*/ 	.word	0x000116a0


	//   ....[12]....
        /*0ff8*/ 	.word	0x00014bb0


	//   ....[13]....
        /*0ffc*/ 	.word	0x00014bc0


	//   ....[14]....
        /*1000*/ 	.word	0x00014bd0


	//   ....[15]....
        /*1004*/ 	.word	0x00014be0


	//   ....[16]....
        /*1008*/ 	.word	0x0001a980


	//   ....[17]....
        /*100c*/ 	.word	0x0001aa30


	//   ....[18]....
        /*1010*/ 	.word	0x0001ad10


	//   ....[19]....
        /*1014*/ 	.word	0x0001ae90


	//   ....[20]....
        /*1018*/ 	.word	0x0001e950


	//   ....[21]....
        /*101c*/ 	.word	0x0001e980


	//   ....[22]....
        /*1020*/ 	.word	0x0001e9d0


	//   ....[23]....
        /*1024*/ 	.word	0x0001e9f0


	//   ....[24]....
        /*1028*/ 	.word	0x00020860


	//   ....[25]....
        /*102c*/ 	.word	0x000208c0


	//   ....[26]....
        /*1030*/ 	.word	0x000208e0


	//   ....[27]....
        /*1034*/ 	.word	0x00020900


	//   ....[28]....
        /*1038*/ 	.word	0x00021920


	//   ....[29]....
        /*103c*/ 	.word	0x000219b0


	//   ....[30]....
        /*1040*/ 	.word	0x00021a00


	//   ....[31]....
        /*1044*/ 	.word	0x00021a70


	//   ....[32]....
        /*1048*/ 	.word	0x00021aa0


	//   ....[33]....
        /*104c*/ 	.word	0x00021ad0


	//   ....[34]....
        /*1050*/ 	.word	0x00021b10


	//   ....[35]....
        /*1054*/ 	.word	0x00021b40


	//   ....[36]....
        /*1058*/ 	.word	0x00021b70


	//   ....[37]....
        /*105c*/ 	.word	0x00021ba0


	//   ....[38]....
        /*1060*/ 	.word	0x00021bd0


	//   ....[39]....
        /*1064*/ 	.word	0x00021c00


	//   ....[40]....
        /*1068*/ 	.word	0x00021c30


	//   ....[41]....
        /*106c*/ 	.word	0x00021c60


	//   ....[42]....
        /*1070*/ 	.word	0x00021c90


	//   ....[43]....
        /*1074*/ 	.word	0x00021cc0


	//   ....[44]....
        /*1078*/ 	.word	0x00021cf0


	//   ....[45]....
        /*107c*/ 	.word	0x00021d20


	//   ....[46]....
        /*1080*/ 	.word	0x00021d50


	//   ....[47]....
        /*1084*/ 	.word	0x00021d80


	//   ....[48]....
        /*1088*/ 	.word	0x00021db0


	//   ....[49]....
        /*108c*/ 	.word	0x00021de0


	//   ....[50]....
        /*1090*/ 	.word	0x00021e10


	//   ....[51]....
        /*1094*/ 	.word	0x00021e40


	//   ....[52]....
        /*1098*/ 	.word	0x00021e70


	//   ....[53]....
        /*109c*/ 	.word	0x00021ea0


	//   ....[54]....
        /*10a0*/ 	.word	0x00021ed0


	//   ....[55]....
        /*10a4*/ 	.word	0x00021f00


	//   ....[56]....
        /*10a8*/ 	.word	0x00021f30


	//   ....[57]....
        /*10ac*/ 	.word	0x00021f60


	//   ....[58]....
        /*10b0*/ 	.word	0x00021f90


	//   ....[59]....
        /*10b4*/ 	.word	0x00021fc0


	//   ....[60]....
        /*10b8*/ 	.word	0x00021ff0


	//   ....[61]....
        /*10bc*/ 	.word	0x00022020


	//   ....[62]....
        /*10c0*/ 	.word	0x00022050


	//   ....[63]....
        /*10c4*/ 	.word	0x00022080


	//   ....[64]....
        /*10c8*/ 	.word	0x00022090


	//   ....[65]....
        /*10cc*/ 	.word	0x000220b0


	//   ....[66]....
        /*10d0*/ 	.word	0x000220c0


	//   ....[67]....
        /*10d4*/ 	.word	0x000220d0


	//   ....[68]....
        /*10d8*/ 	.word	0x000220e0


	//   ....[69]....
        /*10dc*/ 	.word	0x000220f0


	//   ....[70]....
        /*10e0*/ 	.word	0x00022110


	//   ....[71]....
        /*10e4*/ 	.word	0x00022120


	//   ....[72]....
        /*10e8*/ 	.word	0x00022150


	//   ....[73]....
        /*10ec*/ 	.word	0x00022160


	//   ....[74]....
        /*10f0*/ 	.word	0x00022170


	//   ....[75]....
        /*10f4*/ 	.word	0x00022180


	//   ....[76]....
        /*10f8*/ 	.word	0x00022190


	//   ....[77]....
        /*10fc*/ 	.word	0x000221a0


	//   ....[78]....
        /*1100*/ 	.word	0x000221b0


	//   ....[79]....
        /*1104*/ 	.word	0x000221d0


	//   ....[80]....
        /*1108*/ 	.word	0x000221f0


	//   ....[81]....
        /*110c*/ 	.word	0x00022200


	//   ....[82]....
        /*1110*/ 	.word	0x00022230


	//   ....[83]....
        /*1114*/ 	.word	0x00022260


	//   ....[84]....
        /*1118*/ 	.word	0x00022290


	//   ....[85]....
        /*111c*/ 	.word	0x000222a0


	//   ....[86]....
        /*1120*/ 	.word	0x000222d0


	//   ....[87]....
        /*1124*/ 	.word	0x000222e0


	//   ....[88]....
        /*1128*/ 	.word	0x00022310


	//   ....[89]....
        /*112c*/ 	.word	0x00022320


	//   ....[90]....
        /*1130*/ 	.word	0x00022350


	//   ....[91]....
        /*1134*/ 	.word	0x00022380


	//   ....[92]....
        /*1138*/ 	.word	0x000223b0


	//   ....[93]....
        /*113c*/ 	.word	0x000223e0


	//   ....[94]....
        /*1140*/ 	.word	0x00022410


	//   ....[95]....
        /*1144*/ 	.word	0x00022420


	//   ....[96]....
        /*1148*/ 	.word	0x00022430


	//   ....[97]....
        /*114c*/ 	.word	0x00022440


	//   ....[98]....
        /*1150*/ 	.word	0x00022460


	//   ....[99]....
        /*1154*/ 	.word	0x00022490


	//   ....[100]....
        /*1158*/ 	.word	0x000224c0


	//   ....[101]....
        /*115c*/ 	.word	0x000224f0


	//   ....[102]....
        /*1160*/ 	.word	0x00022520


	//   ....[103]....
        /*1164*/ 	.word	0x00022550


	//   ....[104]....
        /*1168*/ 	.word	0x00022580


	//   ....[105]....
        /*116c*/ 	.word	0x000225c0


	//   ....[106]....
        /*1170*/ 	.word	0x000225f0


	//   ....[107]....
        /*1174*/ 	.word	0x00022620


	//   ....[108]....
        /*1178*/ 	.word	0x00022650


	//   ....[109]....
        /*117c*/ 	.word	0x00022680


	//   ....[110]....
        /*1180*/ 	.word	0x000226b0


	//   ....[111]....
        /*1184*/ 	.word	0x000226e0


	//   ....[112]....
        /*1188*/ 	.word	0x00022710


	//   ....[113]....
        /*118c*/ 	.word	0x00022740


	//   ....[114]....
        /*1190*/ 	.word	0x00022770


	//   ....[115]....
        /*1194*/ 	.word	0x000227a0


	//   ....[116]....
        /*1198*/ 	.word	0x000227d0


	//   ....[117]....
        /*119c*/ 	.word	0x00022800


	//   ....[118]....
        /*11a0*/ 	.word	0x00022830


	//   ....[119]....
        /*11a4*/ 	.word	0x00022860


	//   ....[120]....
        /*11a8*/ 	.word	0x00022890


	//   ....[121]....
        /*11ac*/ 	.word	0x000228c0


	//   ....[122]....
        /*11b0*/ 	.word	0x000228f0


	//   ....[123]....
        /*11b4*/ 	.word	0x00022920


	//   ....[124]....
        /*11b8*/ 	.word	0x000232a0


	//   ....[125]....
        /*11bc*/ 	.word	0x000232c0


	//   ....[126]....
        /*11c0*/ 	.word	0x000232d0


	//   ....[127]....
        /*11c4*/ 	.word	0x000232e0


	//   ....[128]....
        /*11c8*/ 	.word	0x00023bc0


	//   ....[129]....
        /*11cc*/ 	.word	0x00023bd0


	//   ....[130]....
        /*11d0*/ 	.word	0x00023d20


	//   ....[131]....
        /*11d4*/ 	.word	0x00023d30


	//   ....[132]....
        /*11d8*/ 	.word	0x00023e80


	//   ....[133]....
        /*11dc*/ 	.word	0x00023e90


	//   ....[134]....
        /*11e0*/ 	.word	0x00023fe0


	//   ....[135]....
        /*11e4*/ 	.word	0x00023ff0


	//   ....[136]....
        /*11e8*/ 	.word	0x000243e0


	//   ....[137]....
        /*11ec*/ 	.word	0x000243f0


	//   ....[138]....
        /*11f0*/ 	.word	0x00025070


	//   ....[139]....
        /*11f4*/ 	.word	0x00025080


	//   ....[140]....
        /*11f8*/ 	.word	0x000265e0


	//   ....[141]....
        /*11fc*/ 	.word	0x000265f0


	//   ....[142]....
        /*1200*/ 	.word	0x00026750


	//   ....[143]....
        /*1204*/ 	.word	0x00026760


	//   ....[144]....
        /*1208*/ 	.word	0x000268b0


	//   ....[145]....
        /*120c*/ 	.word	0x000268c0


	//   ....[146]....
        /*1210*/ 	.word	0x00026a10


	//   ....[147]....
        /*1214*/ 	.word	0x00026a20


	//   ....[148]....
        /*1218*/ 	.word	0x00026bd0


	//   ....[149]....
        /*121c*/ 	.word	0x00026e10


	//   ....[150]....
        /*1220*/ 	.word	0x00026e40


	//   ....[151]....
        /*1224*/ 	.word	0x00026e70


	//   ....[152]....
        /*1228*/ 	.word	0x00026ea0


	//   ....[153]....
        /*122c*/ 	.word	0x00026ed0


	//   ....[154]....
        /*1230*/ 	.word	0x00026f00


	//   ....[155]....
        /*1234*/ 	.word	0x000270a0


	//   ....[156]....
        /*1238*/ 	.word	0x000270d0


	//   ....[157]....
        /*123c*/ 	.word	0x00027100


	//   ....[158]....
        /*1240*/ 	.word	0x00027130


	//   ....[159]....
        /*1244*/ 	.word	0x00027160


	//   ....[160]....
        /*1248*/ 	.word	0x00027190


	//   ....[161]....
        /*124c*/ 	.word	0x00027210


	//   ....[162]....
        /*1250*/ 	.word	0x00027250


	//   ....[163]....
        /*1254*/ 	.word	0x00027260


	//   ....[164]....
        /*1258*/ 	.word	0x00027310


	//   ....[165]....
        /*125c*/ 	.word	0x000284c0


	//   ....[166]....
        /*1260*/ 	.word	0x0002a3d0


	//   ....[167]....
        /*1264*/ 	.word	0x0002b1a0


	//   ....[168]....
        /*1268*/ 	.word	0x0002b1e0


	//   ....[169]....
        /*126c*/ 	.word	0x0002b230


	//   ....[170]....
        /*1270*/ 	.word	0x0002b2b0


	//   ....[171]....
        /*1274*/ 	.word	0x0002b340


	//   ....[172]....
        /*1278*/ 	.word	0x0002b350


	//   ....[173]....
        /*127c*/ 	.word	0x0002b3a0


	//   ....[174]....
        /*1280*/ 	.word	0x0002b3e0


	//   ....[175]....
        /*1284*/ 	.word	0x0002e020


	//   ....[176]....
        /*1288*/ 	.word	0x0002e050


	//   ....[177]....
        /*128c*/ 	.word	0x0002e0c0


	//   ....[178]....
        /*1290*/ 	.word	0x0002e0f0


	//   ....[179]....
        /*1294*/ 	.word	0x0002e120


	//   ....[180]....
        /*1298*/ 	.word	0x0002e150


	//   ....[181]....
        /*129c*/ 	.word	0x0002e180


	//   ....[182]....
        /*12a0*/ 	.word	0x0002e1b0


	//   ....[183]....
        /*12a4*/ 	.word	0x0002e370


	//   ....[184]....
        /*12a8*/ 	.word	0x0002e3a0


	//   ....[185]....
        /*12ac*/ 	.word	0x0002e3d0


	//   ....[186]....
        /*12b0*/ 	.word	0x0002e400


	//   ....[187]....
        /*12b4*/ 	.word	0x0002e430


	//   ....[188]....
        /*12b8*/ 	.word	0x0002e460


	//   ....[189]....
        /*12bc*/ 	.word	0x0002e520


	//   ....[190]....
        /*12c0*/ 	.word	0x0002e540


	//   ....[191]....
        /*12c4*/ 	.word	0x0002e550


	//   ....[192]....
        /*12c8*/ 	.word	0x0002e5b0


	//   ....[193]....
        /*12cc*/ 	.word	0x0002ecd0


	//   ....[194]....
        /*12d0*/ 	.word	0x0002f170


	//   ....[195]....
        /*12d4*/ 	.word	0x0002f220


	//   ....[196]....
        /*12d8*/ 	.word	0x0002f2b0


	//   ....[197]....
        /*12dc*/ 	.word	0x0002f300


	//   ....[198]....
        /*12e0*/ 	.word	0x0002f350


	//   ....[199]....
        /*12e4*/ 	.word	0x0002f430


	//   ....[200]....
        /*12e8*/ 	.word	0x0002f4c0


	//   ....[201]....
        /*12ec*/ 	.word	0x0002f510


	//   ....[202]....
        /*12f0*/ 	.word	0x0002f560


	//   ....[203]....
        /*12f4*/ 	.word	0x0002f7f0


	//   ....[204]....
        /*12f8*/ 	.word	0x0002f900


	//   ....[205]....
        /*12fc*/ 	.word	0x0002fa30


	//   ....[206]....
        /*1300*/ 	.word	0x0002fb40


	//   ....[207]....
        /*1304*/ 	.word	0x0002fc70


	//   ....[208]....
        /*1308*/ 	.word	0x0002fd90


	//   ....[209]....
        /*130c*/ 	.word	0x0002feb0


	//   ....[210]....
        /*1310*/ 	.word	0x0002ffd0


	//   ....[211]....
        /*1314*/ 	.word	0x00030050


	//   ....[212]....
        /*1318*/ 	.word	0x000300a0


	//   ....[213]....
        /*131c*/ 	.word	0x00030110


	//   ....[214]....
        /*1320*/ 	.word	0x00030170


	//   ....[215]....
        /*1324*/ 	.word	0x000301d0


	//   ....[216]....
        /*1328*/ 	.word	0x00030240


	//   ....[217]....
        /*132c*/ 	.word	0x000302c0


	//   ....[218]....
        /*1330*/ 	.word	0x00030320


	//   ....[219]....
        /*1334*/ 	.word	0x000303a0


	//   ....[220]....
        /*1338*/ 	.word	0x00030410


	//   ....[221]....
        /*133c*/ 	.word	0x00030470


	//   ....[222]....
        /*1340*/ 	.word	0x000304c0


	//   ....[223]....
        /*1344*/ 	.word	0x00030540


	//   ....[224]....
        /*1348*/ 	.word	0x000305b0


	//   ....[225]....
        /*134c*/ 	.word	0x00030610


	//   ....[226]....
        /*1350*/ 	.word	0x00030660


	//   ....[227]....
        /*1354*/ 	.word	0x00030710


	//   ....[228]....
        /*1358*/ 	.word	0x00030760


	//   ....[229]....
        /*135c*/ 	.word	0x000307c0


	//   ....[230]....
        /*1360*/ 	.word	0x00030810


	//   ....[231]....
        /*1364*/ 	.word	0x00030890


	//   ....[232]....
        /*1368*/ 	.word	0x000308e0


	//   ....[233]....
        /*136c*/ 	.word	0x00030940


	//   ....[234]....
        /*1370*/ 	.word	0x000309b0


	//   ....[235]....
        /*1374*/ 	.word	0x00030a20


	//   ....[236]....
        /*1378*/ 	.word	0x00030a80


	//   ....[237]....
        /*137c*/ 	.word	0x00030af0


	//   ....[238]....
        /*1380*/ 	.word	0x00030b50


	//   ....[239]....
        /*1384*/ 	.word	0x00030bb0


	//   ....[240]....
        /*1388*/ 	.word	0x00030c20


	//   ....[241]....
        /*138c*/ 	.word	0x00030c80


	//   ....[242]....
        /*1390*/ 	.word	0x00030cf0


	//   ....[243]....
        /*1394*/ 	.word	0x00030d70


	//   ....[244]....
        /*1398*/ 	.word	0x00030de0


	//   ....[245]....
        /*139c*/ 	.word	0x00030e40


	//   ....[246]....
        /*13a0*/ 	.word	0x00030e90


	//   ....[247]....
        /*13a4*/ 	.word	0x00030ef0


	//   ....[248]....
        /*13a8*/ 	.word	0x00030f80


	//   ....[249]....
        /*13ac*/ 	.word	0x00030fe0


	//   ....[250]....
        /*13b0*/ 	.word	0x00031030


	//   ....[251]....
        /*13b4*/ 	.word	0x000310d0


	//   ....[252]....
        /*13b8*/ 	.word	0x00031120


	//   ....[253]....
        /*13bc*/ 	.word	0x00031180


	//   ....[254]....
        /*13c0*/ 	.word	0x000311d0


	//   ....[255]....
        /*13c4*/ 	.word	0x00031250


	//   ....[0]....
        /*13c8*/ 	.word	0x000312a0


	//   ....[1]....
        /*13cc*/ 	.word	0x00031300


	//   ....[2]....
        /*13d0*/ 	.word	0x00031370


	//   ....[3]....
        /*13d4*/ 	.word	0x000313e0


	//   ....[4]....
        /*13d8*/ 	.word	0x00031430


	//   ....[5]....
        /*13dc*/ 	.word	0x00031490


	//   ....[6]....
        /*13e0*/ 	.word	0x000314f0


	//   ....[7]....
        /*13e4*/ 	.word	0x00031560


	//   ....[8]....
        /*13e8*/ 	.word	0x000315c0


	//   ....[9]....
        /*13ec*/ 	.word	0x00031630


	//   ....[10]....
        /*13f0*/ 	.word	0x00031680


	//   ....[11]....
        /*13f4*/ 	.word	0x00031700


	//   ....[12]....
        /*13f8*/ 	.word	0x00031760


	//   ....[13]....
        /*13fc*/ 	.word	0x000317d0


	//   ....[14]....
        /*1400*/ 	.word	0x00031830


	//   ....[15]....
        /*1404*/ 	.word	0x000318c0


	//   ....[16]....
        /*1408*/ 	.word	0x00031930


	//   ....[17]....
        /*140c*/ 	.word	0x00031990


	//   ....[18]....
        /*1410*/ 	.word	0x000319f0


	//   ....[19]....
        /*1414*/ 	.word	0x00031a70


	//   ....[20]....
        /*1418*/ 	.word	0x00031ae0


	//   ....[21]....
        /*141c*/ 	.word	0x00031b40


	//   ....[22]....
        /*1420*/ 	.word	0x00031b90


	//   ....[23]....
        /*1424*/ 	.word	0x00031bf0


	//   ....[24]....
        /*1428*/ 	.word	0x00031c40


	//   ....[25]....
        /*142c*/ 	.word	0x00031ca0


	//   ....[26]....
        /*1430*/ 	.word	0x00031cf0


	//   ....[27]....
        /*1434*/ 	.word	0x00031d50


	//   ....[28]....
        /*1438*/ 	.word	0x00031db0


	//   ....[29]....
        /*143c*/ 	.word	0x00031e10


	//   ....[30]....
        /*1440*/ 	.word	0x00031e60


	//   ....[31]....
        /*1444*/ 	.word	0x00031ef0


	//   ....[32]....
        /*1448*/ 	.word	0x00031f60


	//   ....[33]....
        /*144c*/ 	.word	0x00031fc0


	//   ....[34]....
        /*1450*/ 	.word	0x00032010


	//   ....[35]....
        /*1454*/ 	.word	0x000320a0


	//   ....[36]....
        /*1458*/ 	.word	0x00032120


	//   ....[37]....
        /*145c*/ 	.word	0x00032190


	//   ....[38]....
        /*1460*/ 	.word	0x000321e0


	//   ....[39]....
        /*1464*/ 	.word	0x00032270


	//   ....[40]....
        /*1468*/ 	.word	0x000322e0


	//   ....[41]....
        /*146c*/ 	.word	0x00032360


	//   ....[42]....
        /*1470*/ 	.word	0x000323b0


	//   ....[43]....
        /*1474*/ 	.word	0x00032440


	//   ....[44]....
        /*1478*/ 	.word	0x00032490


	//   ....[45]....
        /*147c*/ 	.word	0x00032520


	//   ....[46]....
        /*1480*/ 	.word	0x000325b0


	//   ....[47]....
        /*1484*/ 	.word	0x00032640


	//   ....[48]....
        /*1488*/ 	.word	0x000326d0


	//   ....[49]....
        /*148c*/ 	.word	0x00032760


	//   ....[50]....
        /*1490*/ 	.word	0x000327f0


	//   ....[51]....
        /*1494*/ 	.word	0x00032870


	//   ....[52]....
        /*1498*/ 	.word	0x000328c0


	//   ....[53]....
        /*149c*/ 	.word	0x00032960


	//   ....[54]....
        /*14a0*/ 	.word	0x000329f0


	//   ....[55]....
        /*14a4*/ 	.word	0x00032a70


	//   ....[56]....
        /*14a8*/ 	.word	0x00032ac0


	//   ....[57]....
        /*14ac*/ 	.word	0x00032b50


	//   ....[58]....
        /*14b0*/ 	.word	0x00032be0


	//   ....[59]....
        /*14b4*/ 	.word	0x00032c70


	//   ....[60]....
        /*14b8*/ 	.word	0x00032d00


	//   ....[61]....
        /*14bc*/ 	.word	0x00032d90


	//   ....[62]....
        /*14c0*/ 	.word	0x00032e20


	//   ....[63]....
        /*14c4*/ 	.word	0x00032ee0


	//   ....[64]....
        /*14c8*/ 	.word	0x000331c0


	//   ....[65]....
        /*14cc*/ 	.word	0x000333e0


	//   ....[66]....
        /*14d0*/ 	.word	0x00033430


	//   ....[67]....
        /*14d4*/ 	.word	0x00033490


	//   ....[68]....
        /*14d8*/ 	.word	0x000335a0


	//   ....[69]....
        /*14dc*/ 	.word	0x00033600


	//   ....[70]....
        /*14e0*/ 	.word	0x00033710


	//   ....[71]....
        /*14e4*/ 	.word	0x00033770


	//   ....[72]....
        /*14e8*/ 	.word	0x00033850


	//   ....[73]....
        /*14ec*/ 	.word	0x00033b70


	//   ....[74]....
        /*14f0*/ 	.word	0x00033c10


	//   ....[75]....
        /*14f4*/ 	.word	0x00033db0


	//   ....[76]....
        /*14f8*/ 	.word	0x00033e30


	//   ....[77]....
        /*14fc*/ 	.word	0x00033eb0


	//   ....[78]....
        /*1500*/ 	.word	0x00033f30


	//   ....[79]....
        /*1504*/ 	.word	0x00033fb0


	//   ....[80]....
        /*1508*/ 	.word	0x00034040


	//   ....[81]....
        /*150c*/ 	.word	0x000340e0


	//   ....[82]....
        /*1510*/ 	.word	0x00034190


	//   ....[83]....
        /*1514*/ 	.word	0x00034210


	//   ....[84]....
        /*1518*/ 	.word	0x00034290


	//   ....[85]....
        /*151c*/ 	.word	0x00034310


	//   ....[86]....
        /*1520*/ 	.word	0x000343a0


	//   ....[87]....
        /*1524*/ 	.word	0x00034420


	//   ....[88]....
        /*1528*/ 	.word	0x000344c0


	//   ....[89]....
        /*152c*/ 	.word	0x00034510


	//   ....[90]....
        /*1530*/ 	.word	0x000345a0


	//   ....[91]....
        /*1534*/ 	.word	0x000346d0


	//----- nvinfo : EIATTR_REG_RECONFIG
	.align		4
.L_665:
        /*1538*/ 	.byte	0x01, 0x54
	.zero		2


	//----- nvinfo : EIATTR_SYSCALL_OFFSETS
	.align		4
        /*153c*/ 	.byte	0x04, 0x46
        /*153e*/ 	.short	(.L_667 - .L_666)


	//   ....[0]....
.L_666:
        /*1540*/ 	.word	0x00002260


	//   ....[1]....
        /*1544*/ 	.word	0x000023b0


	//   ....[2]....
        /*1548*/ 	.word	0x000110a0


	//   ....[3]....
        /*154c*/ 	.word	0x000115f0


	//   ....[4]....
        /*1550*/ 	.word	0x00029e30


	//   ....[5]....
        /*1554*/ 	.word	0x00029fc0


	//   ....[6]....
        /*1558*/ 	.word	0x0002a110


	//   ....[7]....
        /*155c*/ 	.word	0x0002a250


	//   ....[8]....
        /*1560*/ 	.word	0x0002ad90


	//----- nvinfo : EIATTR_MBARRIER_INSTR_OFFSETS
	.align		4
.L_667:
        /*1564*/ 	.byte	0x04, 0x39
        /*1566*/ 	.short	(.L_669 - .L_668)


	//   ....[0]....
.L_668:
        /*1568*/ 	.word	0x000002d0
        /*156c*/ 	.word	0x000000ff
        /*1570*/ 	.word	0x00033400
        /*1574*/ 	.short	0x0100
        /*1576*/ 	.byte	0x08
	.zero		1


	//   ....[1]....
        /*1578*/ 	.word	0x000002e0
        /*157c*/ 	.word	0x000000ff
        /*1580*/ 	.word	0x00033420
        /*1584*/ 	.short	0x0100
        /*1586*/ 	.byte	0x08
	.zero		1


	//   ....[2]....
        /*1588*/ 	.word	0x000003d0
        /*158c*/ 	.word	0x000000ff
        /*1590*/ 	.word	0x00033430
        /*1594*/ 	.short	0x0100
        /*1596*/ 	.byte	0x08
	.zero		1


	//   ....[3]....
        /*1598*/ 	.word	0x000003e0
        /*159c*/ 	.word	0x000000ff
        /*15a0*/ 	.word	0x00033440
        /*15a4*/ 	.short	0x0100
        /*15a6*/ 	.byte	0x08
	.zero		1


	//   ....[4]....
        /*15a8*/ 	.word	0x000003f0
        /*15ac*/ 	.word	0x000000ff
        /*15b0*/ 	.word	0x00033438
        /*15b4*/ 	.short	0x0100
        /*15b6*/ 	.byte	0x08
	.zero		1


	//   ....[5]....
        /*15b8*/ 	.word	0x00000400
        /*15bc*/ 	.word	0x000000ff
        /*15c0*/ 	.word	0x00033448
        /*15c4*/ 	.short	0x0100
        /*15c6*/ 	.byte	0x08
	.zero		1


	//   ....[6]....
        /*15c8*/ 	.word	0x00000530
        /*15cc*/ 	.word	0x000000ff
        /*15d0*/ 	.word	0x00033450
        /*15d4*/ 	.short	0x0100
        /*15d6*/ 	.byte	0x08
	.zero		1


	//   ....[7]....
        /*15d8*/ 	.word	0x00000540
        /*15dc*/ 	.word	0x000000ff
        /*15e0*/ 	.word	0x00033460
        /*15e4*/ 	.short	0x0100
        /*15e6*/ 	.byte	0x08
	.zero		1


	//   ....[8]....
        /*15e8*/ 	.word	0x00000550
        /*15ec*/ 	.word	0x000000ff
        /*15f0*/ 	.word	0x00033458
        /*15f4*/ 	.short	0x0100
        /*15f6*/ 	.byte	0x08
	.zero		1


	//   ....[9]....
        /*15f8*/ 	.word	0x00000560
        /*15fc*/ 	.word	0x000000ff
        /*1600*/ 	.word	0x00033468
        /*1604*/ 	.short	0x0100
        /*1606*/ 	.byte	0x08
	.zero		1


	//   ....[10]....
        /*1608*/ 	.word	0x00000650
        /*160c*/ 	.word	0x000000ff
        /*1610*/ 	.word	0x00033470
        /*1614*/ 	.short	0x0100
        /*1616*/ 	.byte	0x06
	.zero		1


	//   ....[11]....
        /*1618*/ 	.word	0x00000660
        /*161c*/ 	.word	0x000000ff
        /*1620*/ 	.word	0x00033480
        /*1624*/ 	.short	0x0100
        /*1626*/ 	.byte	0x06
	.zero		1


	//   ....[12]....
        /*1628*/ 	.word	0x00000670
        /*162c*/ 	.word	0x000000ff
        /*1630*/ 	.word	0x00033478
        /*1634*/ 	.short	0x0100
        /*1636*/ 	.byte	0x06
	.zero		1


	//   ....[13]....
        /*1638*/ 	.word	0x00000680
        /*163c*/ 	.word	0x000000ff
        /*1640*/ 	.word	0x00033488
        /*1644*/ 	.short	0x0100
        /*1646*/ 	.byte	0x06
	.zero		1


	//   ....[14]....
        /*1648*/ 	.word	0x000007b0
        /*164c*/ 	.word	0x000000ff
        /*1650*/ 	.word	0x00033490
        /*1654*/ 	.short	0x0100
        /*1656*/ 	.byte	0x08
	.zero		1


	//   ....[15]....
        /*1658*/ 	.word	0x000007c0
        /*165c*/ 	.word	0x000000ff
        /*1660*/ 	.word	0x000334a0
        /*1664*/ 	.short	0x0100
        /*1666*/ 	.byte	0x08
	.zero		1


	//   ....[16]....
        /*1668*/ 	.word	0x000007d0
        /*166c*/ 	.word	0x000000ff
        /*1670*/ 	.word	0x00033498
        /*1674*/ 	.short	0x0100
        /*1676*/ 	.byte	0x08
	.zero		1


	//   ....[17]....
        /*1678*/ 	.word	0x000007e0
        /*167c*/ 	.word	0x000000ff
        /*1680*/ 	.word	0x000334a8
        /*1684*/ 	.short	0x0100
        /*1686*/ 	.byte	0x08
	.zero		1


	//   ....[18]....
        /*1688*/ 	.word	0x00000910
        /*168c*/ 	.word	0x000000ff
        /*1690*/ 	.word	0x000334b0
        /*1694*/ 	.short	0x0100
        /*1696*/ 	.byte	0x08
	.zero		1


	//   ....[19]....
        /*1698*/ 	.word	0x00000920
        /*169c*/ 	.word	0x000000ff
        /*16a0*/ 	.word	0x000334c0
        /*16a4*/ 	.short	0x0100
        /*16a6*/ 	.byte	0x08
	.zero		1


	//   ....[20]....
        /*16a8*/ 	.word	0x00000930
        /*16ac*/ 	.word	0x000000ff
        /*16b0*/ 	.word	0x000334b8
        /*16b4*/ 	.short	0x0100
        /*16b6*/ 	.byte	0x08
	.zero		1


	//   ....[21]....
        /*16b8*/ 	.word	0x00000940
        /*16bc*/ 	.word	0x000000ff
        /*16c0*/ 	.word	0x000334c8
        /*16c4*/ 	.short	0x0100
        /*16c6*/ 	.byte	0x08
	.zero		1


	//   ....[22]....
        /*16c8*/ 	.word	0x00003b90
        /*16cc*/ 	.word	0x0000002b
        /*16d0*/ 	.word	0x00033490
        /*16d4*/ 	.short	0x010a
        /*16d6*/ 	.byte	0x3f
	.zero		1


	//   ....[23]....
        /*16d8*/ 	.word	0x00009c10
        /*16dc*/ 	.word	0x0000002b
        /*16e0*/ 	.word	0x00033490
        /*16e4*/ 	.short	0x010a
        /*16e6*/ 	.byte	0x3f
	.zero		1


	//   ....[24]....
        /*16e8*/ 	.word	0x0000fe70
        /*16ec*/ 	.word	0x0000002b
        /*16f0*/ 	.word	0x00033490
        /*16f4*/ 	.short	0x010a
        /*16f6*/ 	.byte	0x3f
	.zero		1


	//   ....[25]....
        /*16f8*/ 	.word	0x00010250
        /*16fc*/ 	.word	0x0000002c
        /*1700*/ 	.word	0x00000000
        /*1704*/ 	.short	0x0101
        /*1706*/ 	.byte	0x3f
	.zero		1


	//   ....[26]....
        /*1708*/ 	.word	0x00010290
        /*170c*/ 	.word	0x0000002b
        /*1710*/ 	.word	0x000334b0
        /*1714*/ 	.short	0x010a
        /*1716*/ 	.byte	0x3f
	.zero		1


	//   ....[27]....
        /*1718*/ 	.word	0x000107b0
        /*171c*/ 	.word	0x0000002b
        /*1720*/ 	.word	0x00000000
        /*1724*/ 	.short	0x0101
        /*1726*/ 	.byte	0x3f
	.zero		1


	//   ....[28]....
        /*1728*/ 	.word	0x00011350
        /*172c*/ 	.word	0x00000010
        /*1730*/ 	.word	0x00033400
        /*1734*/ 	.short	0x010a
        /*1736*/ 	.byte	0x3f
	.zero		1


	//   ....[29]....
        /*1738*/ 	.word	0x000113a0
        /*173c*/ 	.word	0x00000010
        /*1740*/ 	.word	0x00033400
        /*1744*/ 	.short	0x010a
        /*1746*/ 	.byte	0x3f
	.zero		1


	//   ....[30]....
        /*1748*/ 	.word	0x00011c30
        /*174c*/ 	.word	0x00000010
        /*1750*/ 	.word	0x00033400
        /*1754*/ 	.short	0x010a
        /*1756*/ 	.byte	0x3f
	.zero		1


	//   ....[31]....
        /*1758*/ 	.word	0x000150b0
        /*175c*/ 	.word	0x00000010
        /*1760*/ 	.word	0x00033400
        /*1764*/ 	.short	0x010a
        /*1766*/ 	.byte	0x3f
	.zero		1


	//   ....[32]....
        /*1768*/ 	.word	0x00018230
        /*176c*/ 	.word	0x00000000
        /*1770*/ 	.word	0x00033430
        /*1774*/ 	.short	0x010a
        /*1776*/ 	.byte	0x3f
	.zero		1


	//   ....[33]....
        /*1778*/ 	.word	0x000182b0
        /*177c*/ 	.word	0x00000000
        /*1780*/ 	.word	0x00033430
        /*1784*/ 	.short	0x010a
        /*1786*/ 	.byte	0x3f
	.zero		1


	//   ....[34]....
        /*1788*/ 	.word	0x0001b210
        /*178c*/ 	.word	0x0000001b
        /*1790*/ 	.word	0x00000000
        /*1794*/ 	.short	0x0101
        /*1796*/ 	.byte	0x3f
	.zero		1


	//   ....[35]....
        /*1798*/ 	.word	0x0001c660
        /*179c*/ 	.word	0x0000000b
        /*17a0*/ 	.word	0x00033430
        /*17a4*/ 	.short	0x010a
        /*17a6*/ 	.byte	0x3f
	.zero		1


	//   ....[36]....
        /*17a8*/ 	.word	0x0001c6b0
        /*17ac*/ 	.word	0x0000000b
        /*17b0*/ 	.word	0x00033430
        /*17b4*/ 	.short	0x010a
        /*17b6*/ 	.byte	0x3f
	.zero		1


	//   ....[37]....
        /*17b8*/ 	.word	0x0001d7b0
        /*17bc*/ 	.word	0x0000000a
        /*17c0*/ 	.word	0x00033450
        /*17c4*/ 	.short	0x010a
        /*17c6*/ 	.byte	0x3f
	.zero		1


	//   ....[38]....
        /*17c8*/ 	.word	0x0001d7f0
        /*17cc*/ 	.word	0x0000000a
        /*17d0*/ 	.word	0x00033450
        /*17d4*/ 	.short	0x010a
        /*17d6*/ 	.byte	0x3f
	.zero		1


	//   ....[39]....
        /*17d8*/ 	.word	0x0001f500
        /*17dc*/ 	.word	0x000000c2
        /*17e0*/ 	.word	0x00000000
        /*17e4*/ 	.short	0x0101
        /*17e6*/ 	.byte	0x3f
	.zero		1


	//   ....[40]....
        /*17e8*/ 	.word	0x0001fce0
        /*17ec*/ 	.word	0x00000007
        /*17f0*/ 	.word	0x00000000
        /*17f4*/ 	.short	0x0101
        /*17f6*/ 	.byte	0x3f
	.zero		1


	//   ....[41]....
        /*17f8*/ 	.word	0x00020510
        /*17fc*/ 	.word	0x00000008
        /*1800*/ 	.word	0x00033450
        /*1804*/ 	.short	0x010a
        /*1806*/ 	.byte	0x3f
	.zero		1


	//   ....[42]....
        /*1808*/ 	.word	0x00020590
        /*180c*/ 	.word	0x00000008
        /*1810*/ 	.word	0x00033450
        /*1814*/ 	.short	0x010a
        /*1816*/ 	.byte	0x3f
	.zero		1


	//   ....[43]....
        /*1818*/ 	.word	0x00020b80
        /*181c*/ 	.word	0x00000010
        /*1820*/ 	.word	0x00000000
        /*1824*/ 	.short	0x0101
        /*1826*/ 	.byte	0x3f
	.zero		1


	//   ....[44]....
        /*1828*/ 	.word	0x00023b60
        /*182c*/ 	.word	0x00000000
        /*1830*/ 	.word	0x00000000
        /*1834*/ 	.short	0x0101
        /*1836*/ 	.byte	0x3f
	.zero		1


	//   ....[45]....
        /*1838*/ 	.word	0x000242e0
        /*183c*/ 	.word	0x00000024
        /*1840*/ 	.word	0x00000000
        /*1844*/ 	.short	0x0101
        /*1846*/ 	.byte	0x3f
	.zero		1


	//   ....[46]....
        /*1848*/ 	.word	0x000285a0
        /*184c*/ 	.word	0x00000012
        /*1850*/ 	.word	0x00033420
        /*1854*/ 	.short	0x010a
        /*1856*/ 	.byte	0x3f
	.zero		1


	//   ....[47]....
        /*1858*/ 	.word	0x00028670
        /*185c*/ 	.word	0x00000006
        /*1860*/ 	.word	0x000334a0
        /*1864*/ 	.short	0x010a
        /*1866*/ 	.byte	0x3f
	.zero		1


	//   ....[48]....
        /*1868*/ 	.word	0x00028ab0
        /*186c*/ 	.word	0x00000006
        /*1870*/ 	.word	0x000334c0
        /*1874*/ 	.short	0x010a
        /*1876*/ 	.byte	0x3f
	.zero		1


	//   ....[49]....
        /*1878*/ 	.word	0x00029040
        /*187c*/ 	.word	0x00000007
        /*1880*/ 	.word	0x000334a0
        /*1884*/ 	.short	0x010a
        /*1886*/ 	.byte	0x3f
	.zero		1


	//   ....[50]....
        /*1888*/ 	.word	0x00029470
        /*188c*/ 	.word	0x00000007
        /*1890*/ 	.word	0x000334c0
        /*1894*/ 	.short	0x010a
        /*1896*/ 	.byte	0x3f
	.zero		1


	//   ....[51]....
        /*1898*/ 	.word	0x0002a660
        /*189c*/ 	.word	0x00000002
        /*18a0*/ 	.word	0x00033480
        /*18a4*/ 	.short	0x010a
        /*18a6*/ 	.byte	0x3f
	.zero		1


	//   ....[52]....
        /*18a8*/ 	.word	0x0002a8b0
        /*18ac*/ 	.word	0x00000002
        /*18b0*/ 	.word	0x00033440
        /*18b4*/ 	.short	0x010a
        /*18b6*/ 	.byte	0x3f
	.zero		1


	//   ....[53]....
        /*18b8*/ 	.word	0x0002b4c0
        /*18bc*/ 	.word	0x00000012
        /*18c0*/ 	.word	0x00033400
        /*18c4*/ 	.short	0x0107
        /*18c6*/ 	.byte	0x3f
	.zero		1


	//   ....[54]....
        /*18c8*/ 	.word	0x0002b5c0
        /*18cc*/ 	.word	0x00000012
        /*18d0*/ 	.word	0x00033400
        /*18d4*/ 	.short	0x0101
        /*18d6*/ 	.byte	0x3f
	.zero		1


	//   ....[55]....
        /*18d8*/ 	.word	0x0002b5e0
        /*18dc*/ 	.word	0x00000012
        /*18e0*/ 	.word	0x00033420
        /*18e4*/ 	.short	0x010a
        /*18e6*/ 	.byte	0x3f
	.zero		1


	//   ....[56]....
        /*18e8*/ 	.word	0x0002b900
        /*18ec*/ 	.word	0x00000006
        /*18f0*/ 	.word	0x00033480
        /*18f4*/ 	.short	0x010a
        /*18f6*/ 	.byte	0x3f
	.zero		1


	//   ....[57]....
        /*18f8*/ 	.word	0x0002bd60
        /*18fc*/ 	.word	0x00000006
        /*1900*/ 	.word	0x00033440
        /*1904*/ 	.short	0x010a
        /*1906*/ 	.byte	0x3f
	.zero		1


	//   ....[58]....
        /*1908*/ 	.word	0x0002c210
        /*190c*/ 	.word	0x00000003
        /*1910*/ 	.word	0x00033470
        /*1914*/ 	.short	0x010a
        /*1916*/ 	.byte	0x3f
	.zero		1


	//   ....[59]....
        /*1918*/ 	.word	0x0002c280
        /*191c*/ 	.word	0x00000003
        /*1920*/ 	.word	0x00033460
        /*1924*/ 	.short	0x010a
        /*1926*/ 	.byte	0x3f
	.zero		1


	//   ....[60]....
        /*1928*/ 	.word	0x0002cdf0
        /*192c*/ 	.word	0x00000003
        /*1930*/ 	.word	0x00033450
        /*1934*/ 	.short	0x0101
        /*1936*/ 	.byte	0x3f
	.zero		1


	//   ....[61]....
        /*1938*/ 	.word	0x0002ce70
        /*193c*/ 	.word	0x00000003
        /*1940*/ 	.word	0x00000000
        /*1944*/ 	.short	0x0101
        /*1946*/ 	.byte	0x3f
	.zero		1


	//   ....[62]....
        /*1948*/ 	.word	0x0002d0b0
        /*194c*/ 	.word	0x00000000
        /*1950*/ 	.word	0x00033470
        /*1954*/ 	.short	0x010a
        /*1956*/ 	.byte	0x3f
	.zero		1


	//   ....[63]....
        /*1958*/ 	.word	0x0002d120
        /*195c*/ 	.word	0x00000000
        /*1960*/ 	.word	0x00033460
        /*1964*/ 	.short	0x010a
        /*1966*/ 	.byte	0x3f
	.zero		1


	//   ....[64]....
        /*1968*/ 	.word	0x0002dd30
        /*196c*/ 	.word	0x00000000
        /*1970*/ 	.word	0x00033450
        /*1974*/ 	.short	0x0101
        /*1976*/ 	.byte	0x3f
	.zero		1


	//   ....[65]....
        /*1978*/ 	.word	0x0002dd80
        /*197c*/ 	.word	0x00000000
        /*1980*/ 	.word	0x00000000
        /*1984*/ 	.short	0x0101
        /*1986*/ 	.byte	0x3f
	.zero		1


	//   ....[66]....
        /*1988*/ 	.word	0x0002ec50
        /*198c*/ 	.word	0x00000000
        /*1990*/ 	.word	0x00033420
        /*1994*/ 	.short	0x010a
        /*1996*/ 	.byte	0x3f
	.zero		1


	//   ....[67]....
        /*1998*/ 	.word	0x0002ee00
        /*199c*/ 	.word	0x00000006
        /*19a0*/ 	.word	0x00000000
        /*19a4*/ 	.short	0x010a
        /*19a6*/ 	.byte	0x3f
	.zero		1


	//   ....[68]....
        /*19a8*/ 	.word	0x0002ee70
        /*19ac*/ 	.word	0x00000007
        /*19b0*/ 	.word	0x00000000
        /*19b4*/ 	.short	0x010a
        /*19b6*/ 	.byte	0x3f
	.zero		1


	//   ....[69]....
        /*19b8*/ 	.word	0x0002eed0
        /*19bc*/ 	.word	0x00000004
        /*19c0*/ 	.word	0x00033460
        /*19c4*/ 	.short	0x010a
        /*19c6*/ 	.byte	0x3f
	.zero		1


	//   ....[70]....
        /*19c8*/ 	.word	0x0002ef20
        /*19cc*/ 	.word	0x00000003
        /*19d0*/ 	.word	0x00033460
        /*19d4*/ 	.short	0x010a
        /*19d6*/ 	.byte	0x3f
	.zero		1


	//   ....[71]....
        /*19d8*/ 	.word	0x0002ef60
        /*19dc*/ 	.word	0x00000004
        /*19e0*/ 	.word	0x00033480
        /*19e4*/ 	.short	0x010a
        /*19e6*/ 	.byte	0x3f
	.zero		1


	//   ....[72]....
        /*19e8*/ 	.word	0x0002ef80
        /*19ec*/ 	.word	0x00000003
        /*19f0*/ 	.word	0x00033480
        /*19f4*/ 	.short	0x010a
        /*19f6*/ 	.byte	0x3f
	.zero		1


	//   ....[73]....
        /*19f8*/ 	.word	0x0002efe0
        /*19fc*/ 	.word	0x0000002b
        /*1a00*/ 	.word	0x00033490
        /*1a04*/ 	.short	0x010a
        /*1a06*/ 	.byte	0x3f
	.zero		1


	//   ....[74]....
        /*1a08*/ 	.word	0x0002f030
        /*1a0c*/ 	.word	0x0000002b
        /*1a10*/ 	.word	0x00033490
        /*1a14*/ 	.short	0x010a
        /*1a16*/ 	.byte	0x3f
	.zero		1


	//   ....[75]....
        /*1a18*/ 	.word	0x0002f080
        /*1a1c*/ 	.word	0x0000002b
        /*1a20*/ 	.word	0x00033490
        /*1a24*/ 	.short	0x010a
        /*1a26*/ 	.byte	0x3f
	.zero		1


	//   ....[76]....
        /*1a28*/ 	.word	0x0002f0d0
        /*1a2c*/ 	.word	0x0000002b
        /*1a30*/ 	.word	0x000334b0
        /*1a34*/ 	.short	0x010a
        /*1a36*/ 	.byte	0x3f
	.zero		1


	//   ....[77]....
        /*1a38*/ 	.word	0x0002f380
        /*1a3c*/ 	.word	0x00000010
        /*1a40*/ 	.word	0x00033400
        /*1a44*/ 	.short	0x010a
        /*1a46*/ 	.byte	0x3f
	.zero		1


	//   ....[78]....
        /*1a48*/ 	.word	0x0002f5a0
        /*1a4c*/ 	.word	0x00000010
        /*1a50*/ 	.word	0x00033400
        /*1a54*/ 	.short	0x010a
        /*1a56*/ 	.byte	0x3f
	.zero		1


	//   ....[79]....
        /*1a58*/ 	.word	0x0002f5f0
        /*1a5c*/ 	.word	0x00000000
        /*1a60*/ 	.word	0x00033430
        /*1a64*/ 	.short	0x010a
        /*1a66*/ 	.byte	0x3f
	.zero		1


	//   ....[80]....
        /*1a68*/ 	.word	0x0002f640
        /*1a6c*/ 	.word	0x0000000b
        /*1a70*/ 	.word	0x00033430
        /*1a74*/ 	.short	0x010a
        /*1a76*/ 	.byte	0x3f
	.zero		1


	//   ....[81]....
        /*1a78*/ 	.word	0x0002f690
        /*1a7c*/ 	.word	0x0000000a
        /*1a80*/ 	.word	0x00033450
        /*1a84*/ 	.short	0x010a
        /*1a86*/ 	.byte	0x3f
	.zero		1


	//   ....[82]....
        /*1a88*/ 	.word	0x0002f6e0
        /*1a8c*/ 	.word	0x00000008
        /*1a90*/ 	.word	0x00033450
        /*1a94*/ 	.short	0x010a
        /*1a96*/ 	.byte	0x3f
	.zero		1


	//   ....[83]....
        /*1a98*/ 	.word	0x00032fa0
        /*1a9c*/ 	.word	0x00000012
        /*1aa0*/ 	.word	0x00033420
        /*1aa4*/ 	.short	0x010a
        /*1aa6*/ 	.byte	0x3f
	.zero		1


	//   ....[84]....
        /*1aa8*/ 	.word	0x00032ff0
        /*1aac*/ 	.word	0x00000006
        /*1ab0*/ 	.word	0x000334a0
        /*1ab4*/ 	.short	0x010a
        /*1ab6*/ 	.byte	0x3f
	.zero		1


	//   ....[85]....
        /*1ab8*/ 	.word	0x00033040
        /*1abc*/ 	.word	0x00000006
        /*1ac0*/ 	.word	0x000334c0
        /*1ac4*/ 	.short	0x010a
        /*1ac6*/ 	.byte	0x3f
	.zero		1


	//   ....[86]....
        /*1ac8*/ 	.word	0x00033090
        /*1acc*/ 	.word	0x00000007
        /*1ad0*/ 	.word	0x000334a0
        /*1ad4*/ 	.short	0x010a
        /*1ad6*/ 	.byte	0x3f
	.zero		1


	//   ....[87]....
        /*1ad8*/ 	.word	0x000330e0
        /*1adc*/ 	.word	0x00000007
        /*1ae0*/ 	.word	0x000334c0
        /*1ae4*/ 	.short	0x010a
        /*1ae6*/ 	.byte	0x3f
	.zero		1


	//   ....[88]....
        /*1ae8*/ 	.word	0x00033280
        /*1aec*/ 	.word	0x00000002
        /*1af0*/ 	.word	0x00033480
        /*1af4*/ 	.short	0x010a
        /*1af6*/ 	.byte	0x3f
	.zero		1


	//   ....[89]....
        /*1af8*/ 	.word	0x000332d0
        /*1afc*/ 	.word	0x00000002
        /*1b00*/ 	.word	0x00033440
        /*1b04*/ 	.short	0x010a
        /*1b06*/ 	.byte	0x3f
	.zero		1


	//   ....[90]....
        /*1b08*/ 	.word	0x000338d0
        /*1b0c*/ 	.word	0x00000012
        /*1b10*/ 	.word	0x00033420
        /*1b14*/ 	.short	0x010a
        /*1b16*/ 	.byte	0x3f
	.zero		1


	//   ....[91]....
        /*1b18*/ 	.word	0x00033920
        /*1b1c*/ 	.word	0x00000006
        /*1b20*/ 	.word	0x00033480
        /*1b24*/ 	.short	0x010a
        /*1b26*/ 	.byte	0x3f
	.zero		1


	//   ....[92]....
        /*1b28*/ 	.word	0x00033970
        /*1b2c*/ 	.word	0x00000006
        /*1b30*/ 	.word	0x00033440
        /*1b34*/ 	.short	0x010a
        /*1b36*/ 	.byte	0x3f
	.zero		1


	//   ....[93]....
        /*1b38*/ 	.word	0x000339c0
        /*1b3c*/ 	.word	0x00000003
        /*1b40*/ 	.word	0x00033470
        /*1b44*/ 	.short	0x010a
        /*1b46*/ 	.byte	0x3f
	.zero		1


	//   ....[94]....
        /*1b48*/ 	.word	0x00033a10
        /*1b4c*/ 	.word	0x00000003
        /*1b50*/ 	.word	0x00033460
        /*1b54*/ 	.short	0x010a
        /*1b56*/ 	.byte	0x3f
	.zero		1


	//   ....[95]....
        /*1b58*/ 	.word	0x00033a60
        /*1b5c*/ 	.word	0x00000000
        /*1b60*/ 	.word	0x00033470
        /*1b64*/ 	.short	0x010a
        /*1b66*/ 	.byte	0x3f
	.zero		1


	//   ....[96]....
        /*1b68*/ 	.word	0x00033ab0
        /*1b6c*/ 	.word	0x00000000
        /*1b70*/ 	.word	0x00033460
        /*1b74*/ 	.short	0x010a
        /*1b76*/ 	.byte	0x3f
	.zero		1


	//   ....[97]....
        /*1b78*/ 	.word	0x000345f0
        /*1b7c*/ 	.word	0x00000000
        /*1b80*/ 	.word	0x00033420
        /*1b84*/ 	.short	0x010a
        /*1b86*/ 	.byte	0x3f
	.zero		1


	//   ....[98]....
        /*1b88*/ 	.word	0x00034790
        /*1b8c*/ 	.word	0x00000006
        /*1b90*/ 	.word	0x00000000
        /*1b94*/ 	.short	0x010a
        /*1b96*/ 	.byte	0x3f
	.zero		1


	//   ....[99]....
        /*1b98*/ 	.word	0x000347e0
        /*1b9c*/ 	.word	0x00000007
        /*1ba0*/ 	.word	0x00000000
        /*1ba4*/ 	.short	0x010a
        /*1ba6*/ 	.byte	0x3f
	.zero		1


	//   ....[100]....
        /*1ba8*/ 	.word	0x00034830
        /*1bac*/ 	.word	0x00000004
        /*1bb0*/ 	.word	0x00033460
        /*1bb4*/ 	.short	0x010a
        /*1bb6*/ 	.byte	0x3f
	.zero		1


	//   ....[101]....
        /*1bb8*/ 	.word	0x00034880
        /*1bbc*/ 	.word	0x00000003
        /*1bc0*/ 	.word	0x00033460
        /*1bc4*/ 	.short	0x010a
        /*1bc6*/ 	.byte	0x3f
	.zero		1


	//   ....[102]....
        /*1bc8*/ 	.word	0x000348d0
        /*1bcc*/ 	.word	0x00000004
        /*1bd0*/ 	.word	0x00033480
        /*1bd4*/ 	.short	0x010a
        /*1bd6*/ 	.byte	0x3f
	.zero		1


	//----- nvinfo : EIATTR_NUM_MBARRIERS
	.align		4
.L_669:
        /*1bd8*/ 	.byte	0x03, 0x38
        /*1bda*/ 	.short	0x0016


	//----- nvinfo : EIATTR_EXIT_INSTR_OFFSETS
	.align		4
        /*1bdc*/ 	.byte	0x04, 0x1c
        /*1bde*/ 	.short	(.L_671 - .L_670)


	//   ....[0]....
.L_670:
        /*1be0*/ 	.word	0x0002efd0


	//----- nvinfo : EIATTR_MAX_THREADS
	.align		4
.L_671:
        /*1be4*/ 	.byte	0x04, 0x05
        /*1be6*/ 	.short	(.L_673 - .L_672)
.L_672:
        /*1be8*/ 	.word	0x00000180
        /*1bec*/ 	.word	0x00000001
        /*1bf0*/ 	.word	0x00000001


	//----- nvinfo : EIATTR_CRS_STACK_SIZE
	.align		4
.L_673:
        /*1bf4*/ 	.byte	0x04, 0x1e
        /*1bf6*/ 	.short	(.L_675 - .L_674)
.L_674:
        /*1bf8*/ 	.word	0x00000000


	//----- nvinfo : EIATTR_CBANK_PARAM_SIZE
	.align		4
.L_675:
        /*1bfc*/ 	.byte	0x03, 0x19
        /*1bfe*/ 	.short	0x0af0


	//----- nvinfo : EIATTR_PARAM_CBANK
	.align		4
        /*1c00*/ 	.byte	0x04, 0x0a
        /*1c02*/ 	.short	(.L_677 - .L_676)
	.align		4
.L_676:
        /*1c04*/ 	.word	index@(.nv.constant0._ZN7cutlass13device_kernelIN5flash11enable_sm90INS1_16FlashAttnFwdSm90INS1_25CollectiveMainloopFwdSm90ILi2EN4cute5tupleIJNS5_1CILi1EEES8_S8_EEENS6_IJNS7_ILi128EEENS7_ILi160EEENS7_ILi192EEEEEELi192ENS_12float_e4m3_tEfNS_4arch4Sm90ELb0ELb0ELb1ELb1ELb0ELb1ELb0ELb1ELb1ELb1ELb1ELb0EEENS1_21CollectiveEpilogueFwdINS6_IJSA_SC_SB_EEES9_NS_10bfloat16_tESG_Li256ELb1ELb1ELb1ELb1EEENS1_36VarlenDynamicPersistentTileSchedulerILi128ELi160ELi256ELi128ELb1ELb1ELb1ELb0ELb1ELb1EEEEEEEEEvNT_6ParamsE)
        /*1c08*/ 	.short	0x0210
        /*1c0a*/ 	.short	0x0af0


	//----- nvinfo : EIATTR_SW_WAR
	.align		4
.L_677:
        /*1c0c*/ 	.byte	0x04, 0x36
        /*1c0e*/ 	.short	(.L_679 - .L_678)
.L_678:
        /*1c10*/ 	.word	0x00000008
.L_679:


//--------------------- .nv.info._ZN7cutlass13device_kernelIN5flash11enable_sm90INS1_16FlashAttnFwdSm90INS1_25CollectiveMainloopFwdSm90ILi2EN4cute5tupleIJNS5_1CILi1EEES8_S8_EEENS6_IJNS7_ILi128EEESA_NS7_ILi192EEEEEELi192ENS_12float_e4m3_tEfNS_4arch4Sm90ELb0ELb1ELb1ELb0ELb0ELb0ELb0ELb1ELb1ELb1ELb1ELb0EEENS1_21CollectiveEpilogueFwdINS6_IJSA_SB_SA_EEES9_NS_10bfloat16_tESF_Li256ELb0ELb1ELb1ELb1EEENS1_19SingleTileSchedulerILb0ELb1ELb1ELi128EEEEEEEEEvNT_6ParamsE --------------------------
	.section	.nv.info._ZN7cutlass13device_kernelIN5flash11enable_sm90INS1_16FlashAttnFwdSm90INS1_25CollectiveMainloopFwdSm90ILi2EN4cute5tupleIJNS5_1CILi1EEES8_S8_EEENS6_IJNS7_ILi128EEESA_NS7_ILi192EEEEEELi192ENS_12float_e4m3_tEfNS_4arch4Sm90ELb0ELb1ELb1ELb0ELb0ELb0ELb0ELb1ELb1ELb1ELb1ELb0EEENS1_21CollectiveEpilogueFwdINS6_IJSA_SB_SA_EEES9_NS_10bfloat16_tESF_Li256ELb0ELb1ELb1ELb1EEENS1_19SingleTileSchedulerILb0ELb1ELb1ELi128EEEEEEEEEvNT_6ParamsE,"",@"SHT_CUDA_INFO"
	.sectionflags	@""
	.align	4


	//----- nvinfo : EIATTR_CUDA_API_VERSION
	.align		4
        /*0000*/ 	.byte	0x04, 0x37
        /*0002*/ 	.short	(.L_681 - .L_680)
.L_680:
        /*0004*/ 	.word	0x00000082


	//----- nvinfo : EIATTR_KPARAM_INFO
	.align		4
.L_681:
        /*0008*/ 	.byte	0x04, 0x17
        /*000a*/ 	.short	(.L_683 - .L_682)
.L_682:
        /*000c*/ 	.word	0x00000000
        /*0010*/ 	.short	0x0000
        /*0012*/ 	.short	0x0070
        /*0014*/ 	.byte	0x00, 0xf0, 0x01, 0x28


	//----- nvinfo : EIATTR_SPARSE_MMA_MASK
	.align		4
.L_683:
        /*0018*/ 	.byte	0x03, 0x50
        /*001a*/ 	.short	0x0000


	//----- nvinfo : EIATTR_MAXREG_COUNT
	.align		4
        /*001c*/ 	.byte	0x03, 0x1b
        /*001e*/ 	.short	0x00a8


	//----- nvinfo : EIATTR_NUM_BARRIERS
	.align		4
        /*0020*/ 	.byte	0x02, 0x4c
        /*0022*/ 	.byte	0x10
	.zero		1


	//----- nvinfo : EIATTR_EXTERNS
	.align		4
        /*0024*/ 	.byte	0x04, 0x0f
        /*0026*/ 	.short	(.L_685 - .L_684)


	//   ....[0]....
	.align		4
.L_684:
        /*0028*/ 	.word	index@(__assertfail)


	//----- nvinfo : EIATTR_ANNOTATIONS
	.align		4
.L_685:
        /*002c*/ 	.byte	0x04, 0x55
        /*002e*/ 	.short	(.L_687 - .L_686)


	//   ....[0]....
.L_686:
        /* <DEDUP_REMOVED lines=9> */


	//----- nvinfo : EIATTR_MERCURY_ISA_VERSION
	.align		4
.L_687:
        /*00b0*/ 	.byte	0x03, 0x5f
        /*00b2*/ 	.short	0x0101


	//----- nvinfo : EIATTR_INT_WARP_WIDE_INSTR_OFFSETS
	.align		4
        /*00b4*/ 	.byte	0x04, 0x31
        /*00b6*/ 	.short	(.L_689 - .L_688)


	//   ....[0]....
.L_688:
        /*00b8*/ 	.word	0x00000130


	//   ....[1]....
        /*00bc*/ 	.word	0x00000170


	//   ....[2]....
        /*00c0*/ 	.word	0x000001e0


	//----- nvinfo : EIATTR_COOP_GROUP_MASK_REGIDS
	.align		4
.L_689:
        /*00c4*/ 	.byte	0x04, 0x29
        /*00c6*/ 	.short	(.L_691 - .L_690)


	//   ....[0]....
.L_690:
        /*00c8*/ 	.word	0xffffffff


	//   ....[1]....
        /*00cc*/ 	.word	0xffffffff


	//   ....[2]....
        /*00d0*/ 	.word	0xffffffff


	//   ....[3]....
        /*00d4*/ 	.word	0xffffffff


	//   ....[4]....
        /*00d8*/ 	.word	0xffffffff


	//   ....[5]....
        /*00dc*/ 	.word	0xffffffff


	//   ....[6]....
        /*00e0*/ 	.word	0xffffffff


	//   ....[7]....
        /*00e4*/ 	.word	0xffffffff


	//   ....[8]....
        /*00e8*/ 	.word	0xffffffff


	//   ....[9]....
        /*00ec*/ 	.word	0xffffffff


	//   ....[10]....
        /*00f0*/ 	.word	0xffffffff


	//   ....[11]....
        /*00f4*/ 	.word	0xffffffff


	//   ....[12]....
        /*00f8*/ 	.word	0xffffffff


	//   ....[13]....
        /*00fc*/ 	.word	0xffffffff


	//   ....[14]....
        /*0100*/ 	.word	0xffffffff


	//   ....[15]....
        /*0104*/ 	.word	0xffffffff


	//   ....[16]....
        /*0108*/ 	.word	0xffffffff


	//   ....[17]....
        /*010c*/ 	.word	0xffffffff


	//   ....[18]....
        /*0110*/ 	.word	0xffffffff


	//   ....[19]....
        /*0114*/ 	.word	0xffffffff


	//   ....[20]....
        /*0118*/ 	.word	0xffffffff


	//   ....[21]....
        /*011c*/ 	.word	0xffffffff


	//   ....[22]....
        /*0120*/ 	.word	0xffffffff


	//   ....[23]....
        /*0124*/ 	.word	0xffffffff


	//   ....[24]....
        /*0128*/ 	.word	0xffffffff


	//   ....[25]....
        /*012c*/ 	.word	0xffffffff


	//   ....[26]....
        /*0130*/ 	.word	0xffffffff


	//   ....[27]....
        /*0134*/ 	.word	0xffffffff


	//   ....[28]....
        /*0138*/ 	.word	0xffffffff


	//   ....[29]....
        /*013c*/ 	.word	0xffffffff


	//   ....[30]....
        /*0140*/ 	.word	0xffffffff


	//   ....[31]....
        /*0144*/ 	.word	0xffffffff


	//   ....[32]....
        /*0148*/ 	.word	0xffffffff


	//   ....[33]....
        /*014c*/ 	.word	0xffffffff


	//   ....[34]....
        /*0150*/ 	.word	0xffffffff


	//   ....[35]....
        /*0154*/ 	.word	0xffffffff


	//   ....[36]....
        /*0158*/ 	.word	0xffffffff


	//   ....[37]....
        /*015c*/ 	.word	0xffffffff


	//   ....[38]....
        /*0160*/ 	.word	0xffffffff


	//   ....[39]....
        /*0164*/ 	.word	0xffffffff


	//   ....[40]....
        /*0168*/ 	.word	0xffffffff


	//   ....[41]....
        /*016c*/ 	.word	0xffffffff


	//   ....[42]....
        /*0170*/ 	.word	0xffffffff


	//   ....[43]....
        /*0174*/ 	.word	0xffffffff


	//   ....[44]....
        /*0178*/ 	.word	0xffffffff


	//   ....[45]....
        /*017c*/ 	.word	0xffffffff


	//   ....[46]....
        /*0180*/ 	.word	0xffffffff


	//   ....[47]....
        /*0184*/ 	.word	0xffffffff


	//   ....[48]....
        /*0188*/ 	.word	0xffffffff


	//   ....[49]....
        /*018c*/ 	.word	0xffffffff


	//   ....[50]....
        /*0190*/ 	.word	0xffffffff


	//   ....[51]....
        /*0194*/ 	.word	0xffffffff


	//   ....[52]....
        /*0198*/ 	.word	0xffffffff


	//   ....[53]....
        /*019c*/ 	.word	0xffffffff


	//   ....[54]....
        /*01a0*/ 	.word	0xffffffff


	//   ....[55]....
        /*01a4*/ 	.word	0xffffffff


	//   ....[56]....
        /*01a8*/ 	.word	0xffffffff


	//   ....[57]....
        /*01ac*/ 	.word	0xffffffff


	//   ....[58]....
        /*01b0*/ 	.word	0xffffffff


	//   ....[59]....
        /*01b4*/ 	.word	0xffffffff


	//   ....[60]....
        /*01b8*/ 	.word	0xffffffff


	//   ....[61]....
        /*01bc*/ 	.word	0xffffffff


	//   ....[62]....
        /*01c0*/ 	.word	0xffffffff


	//   ....[63]....
        /*01c4*/ 	.word	0xffffffff


	//   ....[64]....
        /*01c8*/ 	.word	0xffffffff


	//   ....[65]....
        /*01cc*/ 	.word	0xffffffff


	//   ....[66]....
        /*01d0*/ 	.word	0xffffffff


	//   ....[67]....
        /*01d4*/ 	.word	0xffffffff


	//   ....[68]....
        /*01d8*/ 	.word	0xffffffff


	//   ....[69]....
        /*01dc*/ 	.word	0xffffffff


	//   ....[70]....
        /*01e0*/ 	.word	0xffffffff


	//   ....[71]....
        /*01e4*/ 	.word	0xffffffff


	//   ....[72]....
        /*01e8*/ 	.word	0xffffffff


	//   ....[73]....
        /*01ec*/ 	.word	0xffffffff


	//   ....[74]....
        /*01f0*/ 	.word	0xffffffff


	//   ....[75]....
        /*01f4*/ 	.word	0xffffffff


	//   ....[76]....
        /*01f8*/ 	.word	0xffffffff


	//   ....[77]....
        /*01fc*/ 	.word	0xffffffff


	//   ....[78]....
        /*0200*/ 	.word	0xffffffff


	//   ....[79]....
        /*0204*/ 	.word	0xffffffff


	//   ....[80]....
        /*0208*/ 	.word	0xffffffff


	//   ....[81]....
        /*020c*/ 	.word	0xffffffff


	//   ....[82]....
        /*0210*/ 	.word	0xffffffff


	//   ....[83]....
        /*0214*/ 	.word	0xffffffff


	//   ....[84]....
        /*0218*/ 	.word	0xffffffff


	//   ....[85]....
        /*021c*/ 	.word	0xffffffff


	//   ....[86]....
        /*0220*/ 	.word	0xffffffff


	//   ....[87]....
        /*0224*/ 	.word	0xffffffff


	//   ....[88]....
        /*0228*/ 	.word	0xffffffff


	//   ....[89]....
        /*022c*/ 	.word	0xffffffff


	//   ....[90]....
        /*0230*/ 	.word	0xffffffff


	//   ....[91]....
        /*0234*/ 	.word	0xffffffff


	//   ....[92]....
        /*0238*/ 	.word	0xffffffff


	//   ....[93]....
        /*023c*/ 	.word	0xffffffff


	//   ....[94]....
        /*0240*/ 	.word	0xffffffff


	//   ....[95]....
        /*0244*/ 	.word	0xffffffff


	//   ....[96]....
        /*0248*/ 	.word	0xffffffff


	//   ....[97]....
        /*024c*/ 	.word	0xffffffff


	//   ....[98]....
        /*0250*/ 	.word	0xffffffff


	//   ....[99]....
        /*0254*/ 	.word	0xffffffff


	//   ....[100]....
        /*0258*/ 	.word	0xffffffff


	//   ....[101]....
        /*025c*/ 	.word	0xffffffff


	//   ....[102]....
        /*0260*/ 	.word	0xffffffff


	//   ....[103]....
        /*0264*/ 	.word	0xffffffff


	//   ....[104]....
        /*0268*/ 	.word	0xffffffff


	//   ....[105]....
        /*026c*/ 	.word	0xffffffff


	//   ....[106]....
        /*0270*/ 	.word	0xffffffff


	//   ....[107]....
        /*0274*/ 	.word	0xffffffff


	//   ....[108]....
        /*0278*/ 	.word	0xffffffff


	//   ....[109]....
        /*027c*/ 	.word	0xffffffff


	//   ....[110]....
        /*0280*/ 	.word	0xffffffff


	//   ....[111]....
        /*0284*/ 	.word	0xffffffff


	//   ....[112]....
        /*0288*/ 	.word	0xffffffff


	//   ....[113]....
        /*028c*/ 	.word	0xffffffff


	//   ....[114]....
        /*0290*/ 	.word	0xffffffff


	//   ....[115]....
        /*0294*/ 	.word	0xffffffff


	//   ....[116]....
        /*0298*/ 	.word	0xffffffff


	//   ....[117]....
        /*029c*/ 	.word	0xffffffff


	//   ....[118]....
        /*02a0*/ 	.word	0xffffffff


	//   ....[119]....
        /*02a4*/ 	.word	0xffffffff


	//   ....[120]....
        /*02a8*/ 	.word	0xffffffff


	//   ....[121]....
        /*02ac*/ 	.word	0xffffffff


	//   ....[122]....
        /*02b0*/ 	.word	0xffffffff


	//   ....[123]....
        /*02b4*/ 	.word	0xffffffff


	//   ....[124]....
        /*02b8*/ 	.word	0xffffffff


	//   ....[125]....
        /*02bc*/ 	.word	0xffffffff


	//   ....[126]....
        /*02c0*/ 	.word	0xffffffff


	//   ....[127]....
        /*02c4*/ 	.word	0xffffffff


	//   ....[128]....
        /*02c8*/ 	.word	0xffffffff


	//   ....[129]....
        /*02cc*/ 	.word	0xffffffff


	//   ....[130]....
        /*02d0*/ 	.word	0xffffffff


	//   ....[131]....
        /*02d4*/ 	.word	0xffffffff


	//   ....[132]....
        /*02d8*/ 	.word	0xffffffff


	//   ....[133]....
        /*02dc*/ 	.word	0xffffffff


	//   ....[134]....
        /*02e0*/ 	.word	0xffffffff


	//   ....[135]....
        /*02e4*/ 	.word	0xffffffff


	//   ....[136]....
        /*02e8*/ 	.word	0xffffffff


	//   ....[137]....
        /*02ec*/ 	.word	0xffffffff


	//   ....[138]....
        /*02f0*/ 	.word	0xffffffff


	//   ....[139]....
        /*02f4*/ 	.word	0xffffffff


	//   ....[140]....
        /*02f8*/ 	.word	0xffffffff


	//   ....[141]....
        /*02fc*/ 	.word	0xffffffff


	//   ....[142]....
        /*0300*/ 	.word	0xffffffff


	//   ....[143]....
        /*0304*/ 	.word	0xffffffff


	//   ....[144]....
        /*0308*/ 	.word	0xffffffff


	//   ....[145]....
        /*030c*/ 	.word	0xffffffff


	//   ....[146]....
        /*0310*/ 	.word	0xffffffff


	//   ....[147]....
        /*0314*/ 	.word	0xffffffff


	//   ....[148]....
        /*0318*/ 	.word	0xffffffff


	//   ....[149]....
        /*031c*/ 	.word	0x0500000f


	//   ....[150]....
        /*0320*/ 	.word	0x0500000f


	//   ....[151]....
        /*0324*/ 	.word	0x0500000f


	//   ....[152]....
        /*0328*/ 	.word	0x0500000f


	//   ....[153]....
        /*032c*/ 	.word	0x0500000f


	//   ....[154]....
        /*0330*/ 	.word	0x0500000f


	//   ....[155]....
        /*0334*/ 	.word	0x0500000f


	//   ....[156]....
        /*0338*/ 	.word	0x0500000f


	//   ....[157]....
        /*033c*/ 	.word	0x0500000f


	//----- nvinfo : EIATTR_COOP_GROUP_INSTR_OFFSETS
	.align		4
.L_691:
        /*0340*/ 	.byte	0x04, 0x28
        /*0342*/ 	.short	(.L_693 - .L_692)


	//   ....[0]....
.L_692:
        /*0344*/ 	.word	0x00000070


	//   ....[1]....
        /*0348*/ 	.word	0x00000140


	//   ....[2]....
        /*034c*/ 	.word	0x00000190


	//   ....[3]....
        /*0350*/ 	.word	0x000003c0


	//   ....[4]....
        /*0354*/ 	.word	0x00000520


	//   ....[5]....
        /*0358*/ 	.word	0x00000640


	//   ....[6]....
        /*035c*/ 	.word	0x000007a0


	//   ....[7]....
        /*0360*/ 	.word	0x000016f0


	//   ....[8]....
        /*0364*/ 	.word	0x00002410


	//   ....[9]....
        /*0368*/ 	.word	0x00002e10


	//   ....[10]....
        /*036c*/ 	.word	0x00003e10


	//   ....[11]....
        /*0370*/ 	.word	0x00003f30


	//   ....[12]....
        /*0374*/ 	.word	0x00004840


	//   ....[13]....
        /*0378*/ 	.word	0x00004890


	//   ....[14]....
        /*037c*/ 	.word	0x00006a20


	//   ....[15]....
        /*0380*/ 	.word	0x00006c90


	//   ....[16]....
        /*0384*/ 	.word	0x00007860


	//   ....[17]....
        /*0388*/ 	.word	0x000078b0


	//   ....[18]....
        /*038c*/ 	.word	0x00008210


	//   ....[19]....
        /*0390*/ 	.word	0x000082b0


	//   ....[20]....
        /*0394*/ 	.word	0x0000a910


	//   ....[21]....
        /*0398*/ 	.word	0x0000a940


	//   ....[22]....
        /*039c*/ 	.word	0x0000a960


	//   ....[23]....
        /*03a0*/ 	.word	0x0000a980


	//   ....[24]....
        /*03a4*/ 	.word	0x0000ce50


	//   ....[25]....
        /*03a8*/ 	.word	0x0000d110


	//   ....[26]....
        /*03ac*/ 	.word	0x0000dbc0


	//   ....[27]....
        /*03b0*/ 	.word	0x0000dc00


	//   ....[28]....
        /*03b4*/ 	.word	0x0000e680


	//   ....[29]....
        /*03b8*/ 	.word	0x0000e730


	//   ....[30]....
        /*03bc*/ 	.word	0x0000fc90


	//   ....[31]....
        /*03c0*/ 	.word	0x0000fca0


	//   ....[32]....
        /*03c4*/ 	.word	0x0000fcd0


	//   ....[33]....
        /*03c8*/ 	.word	0x0000fce0


	//   ....[34]....
        /*03cc*/ 	.word	0x00010f30


	//   ....[35]....
        /*03d0*/ 	.word	0x00010f40


	//   ....[36]....
        /*03d4*/ 	.word	0x00010f50


	//   ....[37]....
        /*03d8*/ 	.word	0x00010f60


	//   ....[38]....
        /*03dc*/ 	.word	0x00010f70


	//   ....[39]....
        /*03e0*/ 	.word	0x00010f80


	//   ....[40]....
        /*03e4*/ 	.word	0x00010f90


	//   ....[41]....
        /*03e8*/ 	.word	0x00010fa0


	//   ....[42]....
        /*03ec*/ 	.word	0x00010fb0


	//   ....[43]....
        /*03f0*/ 	.word	0x00010fc0


	//   ....[44]....
        /*03f4*/ 	.word	0x00010fe0


	//   ....[45]....
        /*03f8*/ 	.word	0x00010ff0


	//   ....[46]....
        /*03fc*/ 	.word	0x00011000


	//   ....[47]....
        /*0400*/ 	.word	0x00011020


	//   ....[48]....
        /*0404*/ 	.word	0x00011030


	//   ....[49]....
        /*0408*/ 	.word	0x00011040


	//   ....[50]....
        /*040c*/ 	.word	0x00011060


	//   ....[51]....
        /*0410*/ 	.word	0x00011070


	//   ....[52]....
        /*0414*/ 	.word	0x00011080


	//   ....[53]....
        /*0418*/ 	.word	0x00011090


	//   ....[54]....
        /*041c*/ 	.word	0x000110b0


	//   ....[55]....
        /*0420*/ 	.word	0x000110c0


	//   ....[56]....
        /*0424*/ 	.word	0x000110d0


	//   ....[57]....
        /*0428*/ 	.word	0x000110e0


	//   ....[58]....
        /*042c*/ 	.word	0x000110f0


	//   ....[59]....
        /*0430*/ 	.word	0x00011100


	//   ....[60]....
        /*0434*/ 	.word	0x00011110


	//   ....[61]....
        /*0438*/ 	.word	0x00011120


	//   ....[62]....
        /*043c*/ 	.word	0x00011130


	//   ....[63]....
        /*0440*/ 	.word	0x00011140


	//   ....[64]....
        /*0444*/ 	.word	0x00011150


	//   ....[65]....
        /*0448*/ 	.word	0x00011160


	//   ....[66]....
        /*044c*/ 	.word	0x00011170


	//   ....[67]....
        /*0450*/ 	.word	0x00011180


	//   ....[68]....
        /*0454*/ 	.word	0x00011190


	//   ....[69]....
        /*0458*/ 	.word	0x000111a0


	//   ....[70]....
        /*045c*/ 	.word	0x000111b0


	//   ....[71]....
        /*0460*/ 	.word	0x000111c0


	//   ....[72]....
        /*0464*/ 	.word	0x000111d0


	//   ....[73]....
        /*0468*/ 	.word	0x000111e0


	//   ....[74]....
        /*046c*/ 	.word	0x000111f0


	//   ....[75]....
        /*0470*/ 	.word	0x00011200


	//   ....[76]....
        /*0474*/ 	.word	0x00011210


	//   ....[77]....
        /*0478*/ 	.word	0x00011220


	//   ....[78]....
        /*047c*/ 	.word	0x00011230


	//   ....[79]....
        /*0480*/ 	.word	0x00011240


	//   ....[80]....
        /*0484*/ 	.word	0x00011250


	//   ....[81]....
        /*0488*/ 	.word	0x00011260


	//   ....[82]....
        /*048c*/ 	.word	0x00011270


	//   ....[83]....
        /*0490*/ 	.word	0x00011280


	//   ....[84]....
        /*0494*/ 	.word	0x00011290


	//   ....[85]....
        /*0498*/ 	.word	0x000112a0


	//   ....[86]....
        /*049c*/ 	.word	0x000112b0


	//   ....[87]....
        /*04a0*/ 	.word	0x000112c0


	//   ....[88]....
        /*04a4*/ 	.word	0x000112d0


	//   ....[89]....
        /*04a8*/ 	.word	0x000112e0


	//   ....[90]....
        /*04ac*/ 	.word	0x000112f0


	//   ....[91]....
        /*04b0*/ 	.word	0x00011300


	//   ....[92]....
        /*04b4*/ 	.word	0x00011310


	//   ....[93]....
        /*04b8*/ 	.word	0x00011320


	//   ....[94]....
        /*04bc*/ 	.word	0x00011330


	//   ....[95]....
        /*04c0*/ 	.word	0x00011340


	//   ....[96]....
        /*04c4*/ 	.word	0x00011350


	//   ....[97]....
        /*04c8*/ 	.word	0x00011380


	//   ....[98]....
        /*04cc*/ 	.word	0x000113b0


	//   ....[99]....
        /*04d0*/ 	.word	0x000113e0


	//   ....[100]....
        /*04d4*/ 	.word	0x00011410


	//   ....[101]....
        /*04d8*/ 	.word	0x00011440


	//   ....[102]....
        /*04dc*/ 	.word	0x00011470


	//   ....[103]....
        /*04e0*/ 	.word	0x000114a0


	//   ....[104]....
        /*04e4*/ 	.word	0x000114d0


	//   ....[105]....
        /*04e8*/ 	.word	0x00011500


	//   ....[106]....
        /*04ec*/ 	.word	0x00011530


	//   ....[107]....
        /*04f0*/ 	.word	0x00011560


	//   ....[108]....
        /*04f4*/ 	.word	0x00011590


	//   ....[109]....
        /*04f8*/ 	.word	0x000115c0


	//   ....[110]....
        /*04fc*/ 	.word	0x000115f0


	//   ....[111]....
        /*0500*/ 	.word	0x00011620


	//   ....[112]....
        /*0504*/ 	.word	0x00011650


	//   ....[113]....
        /*0508*/ 	.word	0x00011680


	//   ....[114]....
        /*050c*/ 	.word	0x000116b0


	//   ....[115]....
        /*0510*/ 	.word	0x000116e0


	//   ....[116]....
        /*0514*/ 	.word	0x00011720


	//   ....[117]....
        /*0518*/ 	.word	0x00011750


	//   ....[118]....
        /*051c*/ 	.word	0x00011780


	//   ....[119]....
        /*0520*/ 	.word	0x000117c0


	//   ....[120]....
        /*0524*/ 	.word	0x00011800


	//   ....[121]....
        /*0528*/ 	.word	0x00011840


	//   ....[122]....
        /*052c*/ 	.word	0x00011880


	//   ....[123]....
        /*0530*/ 	.word	0x000118c0


	//   ....[124]....
        /*0534*/ 	.word	0x00011900


	//   ....[125]....
        /*0538*/ 	.word	0x00011930


	//   ....[126]....
        /*053c*/ 	.word	0x00011960


	//   ....[127]....
        /*0540*/ 	.word	0x00011990


	//   ....[128]....
        /*0544*/ 	.word	0x000119a0


	//   ....[129]....
        /*0548*/ 	.word	0x000119b0


	//   ....[130]....
        /*054c*/ 	.word	0x00011d50


	//   ....[131]....
        /*0550*/ 	.word	0x00011db0


	//   ....[132]....
        /*0554*/ 	.word	0x00011de0


	//   ....[133]....
        /*0558*/ 	.word	0x00011e20


	//   ....[134]....
        /*055c*/ 	.word	0x00011e50


	//   ....[135]....
        /*0560*/ 	.word	0x00011e90


	//   ....[136]....
        /*0564*/ 	.word	0x00012840


	//   ....[137]....
        /*0568*/ 	.word	0x00012870


	//   ....[138]....
        /*056c*/ 	.word	0x000136c0


	//   ....[139]....
        /*0570*/ 	.word	0x000148a0


	//   ....[140]....
        /*0574*/ 	.word	0x000154a0


	//   ....[141]....
        /*0578*/ 	.word	0x000154d0


	//   ....[142]....
        /*057c*/ 	.word	0x00015500


	//   ....[143]....
        /*0580*/ 	.word	0x000155d0


	//   ....[144]....
        /*0584*/ 	.word	0x000155f0


	//   ....[145]....
        /*0588*/ 	.word	0x00015690


	//   ....[146]....
        /*058c*/ 	.word	0x000156b0


	//   ....[147]....
        /*0590*/ 	.word	0x000156c0


	//   ....[148]....
        /*0594*/ 	.word	0x00017490


	//   ....[149]....
        /*0598*/ 	.word	0x00017b00


	//   ....[150]....
        /*059c*/ 	.word	0x00017cd0


	//   ....[151]....
        /*05a0*/ 	.word	0x00017d20


	//   ....[152]....
        /*05a4*/ 	.word	0x00017dd0


	//   ....[153]....
        /*05a8*/ 	.word	0x00017ef0


	//   ....[154]....
        /*05ac*/ 	.word	0x00017f60


	//   ....[155]....
        /*05b0*/ 	.word	0x00018070


	//   ....[156]....
        /*05b4*/ 	.word	0x000180e0


	//   ....[157]....
        /*05b8*/ 	.word	0x000181e0


	//----- nvinfo : EIATTR_REG_RECONFIG
	.align		4
.L_693:
        /*05bc*/ 	.byte	0x01, 0x54
	.zero		2


	//----- nvinfo : EIATTR_SYSCALL_OFFSETS
	.align		4
        /*05c0*/ 	.byte	0x04, 0x46
        /*05c2*/ 	.short	(.L_695 - .L_694)


	//   ....[0]....
.L_694:
        /*05c4*/ 	.word	0x000018b0


	//   ....[1]....
        /*05c8*/ 	.word	0x00014210


	//   ....[2]....
        /*05cc*/ 	.word	0x00014350


	//   ....[3]....
        /*05d0*/ 	.word	0x00014490


	//   ....[4]....
        /*05d4*/ 	.word	0x000145b0


	//   ....[5]....
        /*05d8*/ 	.word	0x00015090


	//----- nvinfo : EIATTR_MBARRIER_INSTR_OFFSETS
	.align		4
.L_695:
        /*05dc*/ 	.byte	0x04, 0x39
        /*05de*/ 	.short	(.L_697 - .L_696)


	//   ....[0]....
.L_696:
        /*05e0*/ 	.word	0x00000270
        /*05e4*/ 	.word	0x000000ff
        /*05e8*/ 	.word	0x0002a800
        /*05ec*/ 	.short	0x0100
        /*05ee*/ 	.byte	0x08
	.zero		1


	//   ....[1]....
        /*05f0*/ 	.word	0x00000280
        /*05f4*/ 	.word	0x000000ff
        /*05f8*/ 	.word	0x0002a820
        /*05fc*/ 	.short	0x0100
        /*05fe*/ 	.byte	0x08
	.zero		1


	//   ....[2]....
        /*0600*/ 	.word	0x00000370
        /*0604*/ 	.word	0x000000ff
        /*0608*/ 	.word	0x0002a830
        /*060c*/ 	.short	0x0100
        /*060e*/ 	.byte	0x08
	.zero		1


	//   ....[3]....
        /*0610*/ 	.word	0x00000380
        /*0614*/ 	.word	0x000000ff
        /*0618*/ 	.word	0x0002a840
        /*061c*/ 	.short	0x0100
        /*061e*/ 	.byte	0x08
	.zero		1


	//   ....[4]....
        /*0620*/ 	.word	0x00000390
        /*0624*/ 	.word	0x000000ff
        /*0628*/ 	.word	0x0002a838
        /*062c*/ 	.short	0x0100
        /*062e*/ 	.byte	0x08
	.zero		1


	//   ....[5]....
        /*0630*/ 	.word	0x000003a0
        /*0634*/ 	.word	0x000000ff
        /*0638*/ 	.word	0x0002a848
        /*063c*/ 	.short	0x0100
        /*063e*/ 	.byte	0x08
	.zero		1


	//   ....[6]....
        /*0640*/ 	.word	0x000004d0
        /*0644*/ 	.word	0x000000ff
        /*0648*/ 	.word	0x0002a850
        /*064c*/ 	.short	0x0100
        /*064e*/ 	.byte	0x08
	.zero		1


	//   ....[7]....
        /*0650*/ 	.word	0x000004e0
        /*0654*/ 	.word	0x000000ff
        /*0658*/ 	.word	0x0002a860
        /*065c*/ 	.short	0x0100
        /*065e*/ 	.byte	0x08
	.zero		1


	//   ....[8]....
        /*0660*/ 	.word	0x000004f0
        /*0664*/ 	.word	0x000000ff
        /*0668*/ 	.word	0x0002a858
        /*066c*/ 	.short	0x0100
        /*066e*/ 	.byte	0x08
	.zero		1


	//   ....[9]....
        /*0670*/ 	.word	0x00000500
        /*0674*/ 	.word	0x000000ff
        /*0678*/ 	.word	0x0002a868
        /*067c*/ 	.short	0x0100
        /*067e*/ 	.byte	0x08
	.zero		1


	//   ....[10]....
        /*0680*/ 	.word	0x000005f0
        /*0684*/ 	.word	0x000000ff
        /*0688*/ 	.word	0x0002a870
        /*068c*/ 	.short	0x0100
        /*068e*/ 	.byte	0x06
	.zero		1


	//   ....[11]....
        /*0690*/ 	.word	0x00000600
        /*0694*/ 	.word	0x000000ff
        /*0698*/ 	.word	0x0002a880
        /*069c*/ 	.short	0x0100
        /*069e*/ 	.byte	0x06
	.zero		1


	//   ....[12]....
        /*06a0*/ 	.word	0x00000610
        /*06a4*/ 	.word	0x000000ff
        /*06a8*/ 	.word	0x0002a878
        /*06ac*/ 	.short	0x0100
        /*06ae*/ 	.byte	0x06
	.zero		1


	//   ....[13]....
        /*06b0*/ 	.word	0x00000620
        /*06b4*/ 	.word	0x000000ff
        /*06b8*/ 	.word	0x0002a888
        /*06bc*/ 	.short	0x0100
        /*06be*/ 	.byte	0x06
	.zero		1


	//   ....[14]....
        /*06c0*/ 	.word	0x00000750
        /*06c4*/ 	.word	0x000000ff
        /*06c8*/ 	.word	0x0002a890
        /*06cc*/ 	.short	0x0100
        /*06ce*/ 	.byte	0x08
	.zero		1


	//   ....[15]....
        /*06d0*/ 	.word	0x00000760
        /*06d4*/ 	.word	0x000000ff
        /*06d8*/ 	.word	0x0002a8a0
        /*06dc*/ 	.short	0x0100
        /*06de*/ 	.byte	0x08
	.zero		1


	//   ....[16]....
        /*06e0*/ 	.word	0x00000770
        /*06e4*/ 	.word	0x000000ff
        /*06e8*/ 	.word	0x0002a898
        /*06ec*/ 	.short	0x0100
        /*06ee*/ 	.byte	0x08
	.zero		1


	//   ....[17]....
        /*06f0*/ 	.word	0x00000780
        /*06f4*/ 	.word	0x000000ff
        /*06f8*/ 	.word	0x0002a8a8
        /*06fc*/ 	.short	0x0100
        /*06fe*/ 	.byte	0x08
	.zero		1


	//   ....[18]....
        /*0700*/ 	.word	0x000008b0
        /*0704*/ 	.word	0x000000ff
        /*0708*/ 	.word	0x0002a8b0
        /*070c*/ 	.short	0x0100
        /*070e*/ 	.byte	0x08
	.zero		1


	//   ....[19]....
        /*0710*/ 	.word	0x000008c0
        /*0714*/ 	.word	0x000000ff
        /*0718*/ 	.word	0x0002a8c0
        /*071c*/ 	.short	0x0100
        /*071e*/ 	.byte	0x08
	.zero		1


	//   ....[20]....
        /*0720*/ 	.word	0x000008d0
        /*0724*/ 	.word	0x000000ff
        /*0728*/ 	.word	0x0002a8b8
        /*072c*/ 	.short	0x0100
        /*072e*/ 	.byte	0x08
	.zero		1


	//   ....[21]....
        /*0730*/ 	.word	0x000008e0
        /*0734*/ 	.word	0x000000ff
        /*0738*/ 	.word	0x0002a8c8
        /*073c*/ 	.short	0x0100
        /*073e*/ 	.byte	0x08
	.zero		1


	//   ....[22]....
        /*0740*/ 	.word	0x00001b80
        /*0744*/ 	.word	0x000000ff
        /*0748*/ 	.word	0x0002a800
        /*074c*/ 	.short	0x010a
        /*074e*/ 	.byte	0x2c
	.zero		1


	//   ....[23]....
        /*0750*/ 	.word	0x00001c10
        /*0754*/ 	.word	0x000000ff
        /*0758*/ 	.word	0x0002a830
        /*075c*/ 	.short	0x010a
        /*075e*/ 	.byte	0x2c
	.zero		1


	//   ....[24]....
        /*0760*/ 	.word	0x00001ca0
        /*0764*/ 	.word	0x000000ff
        /*0768*/ 	.word	0x0002a830
        /*076c*/ 	.short	0x010a
        /*076e*/ 	.byte	0x2c
	.zero		1


	//   ....[25]....
        /*0770*/ 	.word	0x000024f0
        /*0774*/ 	.word	0x0000000f
        /*0778*/ 	.word	0x00000000
        /*077c*/ 	.short	0x0101
        /*077e*/ 	.byte	0x3f
	.zero		1


	//   ....[26]....
        /*0780*/ 	.word	0x00005c80
        /*0784*/ 	.word	0x000000ff
        /*0788*/ 	.word	0x0002a830
        /*078c*/ 	.short	0x010a
        /*078e*/ 	.byte	0x06
	.zero		1


	//   ....[27]....
        /*0790*/ 	.word	0x00005cc0
        /*0794*/ 	.word	0x000000ff
        /*0798*/ 	.word	0x0002a830
        /*079c*/ 	.short	0x010a
        /*079e*/ 	.byte	0x06
	.zero		1


	//   ....[28]....
        /*07a0*/ 	.word	0x00005f60
        /*07a4*/ 	.word	0x000000ff
        /*07a8*/ 	.word	0x0002a850
        /*07ac*/ 	.short	0x010a
        /*07ae*/ 	.byte	0x06
	.zero		1


	//   ....[29]....
        /*07b0*/ 	.word	0x00005fa0
        /*07b4*/ 	.word	0x000000ff
        /*07b8*/ 	.word	0x0002a850
        /*07bc*/ 	.short	0x010a
        /*07be*/ 	.byte	0x06
	.zero		1


	//   ....[30]....
        /*07c0*/ 	.word	0x00006af0
        /*07c4*/ 	.word	0x00000089
        /*07c8*/ 	.word	0x00000000
        /*07cc*/ 	.short	0x0101
        /*07ce*/ 	.byte	0x3f
	.zero		1


	//   ....[31]....
        /*07d0*/ 	.word	0x00008d00
        /*07d4*/ 	.word	0x000000ff
        /*07d8*/ 	.word	0x00000000
        /*07dc*/ 	.short	0x0101
        /*07de*/ 	.byte	0x06
	.zero		1


	//   ....[32]....
        /*07e0*/ 	.word	0x00009860
        /*07e4*/ 	.word	0x000000ff
        /*07e8*/ 	.word	0x0002a830
        /*07ec*/ 	.short	0x010a
        /*07ee*/ 	.byte	0x06
	.zero		1


	//   ....[33]....
        /*07f0*/ 	.word	0x000098a0
        /*07f4*/ 	.word	0x000000ff
        /*07f8*/ 	.word	0x0002a830
        /*07fc*/ 	.short	0x010a
        /*07fe*/ 	.byte	0x06
	.zero		1


	//   ....[34]....
        /*0800*/ 	.word	0x00009b70
        /*0804*/ 	.word	0x000000ff
        /*0808*/ 	.word	0x0002a850
        /*080c*/ 	.short	0x010a
        /*080e*/ 	.byte	0x06
	.zero		1


	//   ....[35]....
        /*0810*/ 	.word	0x00009bb0
        /*0814*/ 	.word	0x000000ff
        /*0818*/ 	.word	0x0002a850
        /*081c*/ 	.short	0x010a
        /*081e*/ 	.byte	0x06
	.zero		1


	//   ....[36]....
        /*0820*/ 	.word	0x0000b530
        /*0824*/ 	.word	0x00000004
        /*0828*/ 	.word	0x00000000
        /*082c*/ 	.short	0x0101
        /*082e*/ 	.byte	0x3f
	.zero		1


	//   ....[37]....
        /*0830*/ 	.word	0x0000b820
        /*0834*/ 	.word	0x000000ff
        /*0838*/ 	.word	0x00000000
        /*083c*/ 	.short	0x0101
        /*083e*/ 	.byte	0x06
	.zero		1


	//   ....[38]....
        /*0840*/ 	.word	0x0000c160
        /*0844*/ 	.word	0x000000ff
        /*0848*/ 	.word	0x0002a830
        /*084c*/ 	.short	0x010a
        /*084e*/ 	.byte	0x06
	.zero		1


	//   ....[39]....
        /*0850*/ 	.word	0x0000c1a0
        /*0854*/ 	.word	0x000000ff
        /*0858*/ 	.word	0x0002a830
        /*085c*/ 	.short	0x010a
        /*085e*/ 	.byte	0x06
	.zero		1


	//   ....[40]....
        /*0860*/ 	.word	0x0000c430
        /*0864*/ 	.word	0x000000ff
        /*0868*/ 	.word	0x0002a850
        /*086c*/ 	.short	0x010a
        /*086e*/ 	.byte	0x06
	.zero		1


	//   ....[41]....
        /*0870*/ 	.word	0x0000c470
        /*0874*/ 	.word	0x000000ff
        /*0878*/ 	.word	0x0002a850
        /*087c*/ 	.short	0x010a
        /*087e*/ 	.byte	0x06
	.zero		1


	//   ....[42]....
        /*0880*/ 	.word	0x0000cf50
        /*0884*/ 	.word	0x00000091
        /*0888*/ 	.word	0x00000000
        /*088c*/ 	.short	0x0101
        /*088e*/ 	.byte	0x3f
	.zero		1


	//   ....[43]....
        /*0890*/ 	.word	0x0000f170
        /*0894*/ 	.word	0x000000ff
        /*0898*/ 	.word	0x00000000
        /*089c*/ 	.short	0x0101
        /*089e*/ 	.byte	0x06
	.zero		1


	//   ....[44]....
        /*08a0*/ 	.word	0x0000f960
        /*08a4*/ 	.word	0x000000ff
        /*08a8*/ 	.word	0x0002a850
        /*08ac*/ 	.short	0x010a
        /*08ae*/ 	.byte	0x0c
	.zero		1


	//   ....[45]....
        /*08b0*/ 	.word	0x0000f9a0
        /*08b4*/ 	.word	0x000000ff
        /*08b8*/ 	.word	0x0002a850
        /*08bc*/ 	.short	0x010a
        /*08be*/ 	.byte	0x0c
	.zero		1


	//   ....[46]....
        /*08c0*/ 	.word	0x0000ffa0
        /*08c4*/ 	.word	0x000000ff
        /*08c8*/ 	.word	0x00000000
        /*08cc*/ 	.short	0x0101
        /*08ce*/ 	.byte	0x04
	.zero		1


	//   ....[47]....
        /*08d0*/ 	.word	0x00011e80
        /*08d4*/ 	.word	0x000000ff
        /*08d8*/ 	.word	0x00000000
        /*08dc*/ 	.short	0x0101
        /*08de*/ 	.byte	0x04
	.zero		1


	//   ....[48]....
        /*08e0*/ 	.word	0x00014ab0
        /*08e4*/ 	.word	0x000000ff
        /*08e8*/ 	.word	0x0002a880
        /*08ec*/ 	.short	0x010a
        /*08ee*/ 	.byte	0x26
	.zero		1


	//   ....[49]....
        /*08f0*/ 	.word	0x00014ce0
        /*08f4*/ 	.word	0x000000ff
        /*08f8*/ 	.word	0x0002a840
        /*08fc*/ 	.short	0x010a
        /*08fe*/ 	.byte	0x26
	.zero		1


	//   ....[50]....
        /*0900*/ 	.word	0x00015830
        /*0904*/ 	.word	0x000000ff
        /*0908*/ 	.word	0x0002a800
        /*090c*/ 	.short	0x0107
        /*090e*/ 	.byte	0x26
	.zero		1


	//   ....[51]....
        /*0910*/ 	.word	0x00015890
        /*0914*/ 	.word	0x000000ff
        /*0918*/ 	.word	0x0002a800
        /*091c*/ 	.short	0x0101
        /*091e*/ 	.byte	0x26
	.zero		1


	//   ....[52]....
        /*0920*/ 	.word	0x000158c0
        /*0924*/ 	.word	0x000000ff
        /*0928*/ 	.word	0x0002a820
        /*092c*/ 	.short	0x010a
        /*092e*/ 	.byte	0x26
	.zero		1


	//   ....[53]....
        /*0930*/ 	.word	0x00015bb0
        /*0934*/ 	.word	0x00000007
        /*0938*/ 	.word	0x0002a880
        /*093c*/ 	.short	0x010a
        /*093e*/ 	.byte	0x3f
	.zero		1


	//   ....[54]....
        /*0940*/ 	.word	0x00015fd0
        /*0944*/ 	.word	0x00000007
        /*0948*/ 	.word	0x0002a840
        /*094c*/ 	.short	0x010a
        /*094e*/ 	.byte	0x3f
	.zero		1


	//   ....[55]....
        /*0950*/ 	.word	0x00016430
        /*0954*/ 	.word	0x0000000d
        /*0958*/ 	.word	0x0002a870
        /*095c*/ 	.short	0x010a
        /*095e*/ 	.byte	0x3f
	.zero		1


	//   ....[56]....
        /*0960*/ 	.word	0x000164a0
        /*0964*/ 	.word	0x0000000d
        /*0968*/ 	.word	0x0002a860
        /*096c*/ 	.short	0x010a
        /*096e*/ 	.byte	0x3f
	.zero		1


	//   ....[57]....
        /*0970*/ 	.word	0x00016ab0
        /*0974*/ 	.word	0x0000000d
        /*0978*/ 	.word	0x0002a850
        /*097c*/ 	.short	0x0101
        /*097e*/ 	.byte	0x3f
	.zero		1


	//   ....[58]....
        /*0980*/ 	.word	0x00016b30
        /*0984*/ 	.word	0x0000000d
        /*0988*/ 	.word	0x00000000
        /*098c*/ 	.short	0x0101
        /*098e*/ 	.byte	0x3f
	.zero		1


	//   ....[59]....
        /*0990*/ 	.word	0x00016c20
        /*0994*/ 	.word	0x00000003
        /*0998*/ 	.word	0x0002a870
        /*099c*/ 	.short	0x010a
        /*099e*/ 	.byte	0x3f
	.zero		1


	//   ....[60]....
        /*09a0*/ 	.word	0x00016cb0
        /*09a4*/ 	.word	0x00000003
        /*09a8*/ 	.word	0x0002a860
        /*09ac*/ 	.short	0x010a
        /*09ae*/ 	.byte	0x3f
	.zero		1


	//   ....[61]....
        /*09b0*/ 	.word	0x00017330
        /*09b4*/ 	.word	0x00000003
        /*09b8*/ 	.word	0x0002a850
        /*09bc*/ 	.short	0x0101
        /*09be*/ 	.byte	0x3f
	.zero		1


	//   ....[62]....
        /*09c0*/ 	.word	0x00017390
        /*09c4*/ 	.word	0x00000000
        /*09c8*/ 	.word	0x00000000
        /*09cc*/ 	.short	0x0101
        /*09ce*/ 	.byte	0x3f
	.zero		1


	//   ....[63]....
        /*09d0*/ 	.word	0x00017440
        /*09d4*/ 	.word	0x00000007
        /*09d8*/ 	.word	0x0002a820
        /*09dc*/ 	.short	0x010a
        /*09de*/ 	.byte	0x3f
	.zero		1


	//   ....[64]....
        /*09e0*/ 	.word	0x00017580
        /*09e4*/ 	.word	0x00000006
        /*09e8*/ 	.word	0x00000000
        /*09ec*/ 	.short	0x010a
        /*09ee*/ 	.byte	0x3f
	.zero		1


	//   ....[65]....
        /*09f0*/ 	.word	0x000175f0
        /*09f4*/ 	.word	0x00000005
        /*09f8*/ 	.word	0x00000000
        /*09fc*/ 	.short	0x010a
        /*09fe*/ 	.byte	0x3f
	.zero		1


	//   ....[66]....
        /*0a00*/ 	.word	0x00017640
        /*0a04*/ 	.word	0x00000000
        /*0a08*/ 	.word	0x0002a860
        /*0a0c*/ 	.short	0x010a
        /*0a0e*/ 	.byte	0x3f
	.zero		1


	//   ....[67]....
        /*0a10*/ 	.word	0x00017690
        /*0a14*/ 	.word	0x00000005
        /*0a18*/ 	.word	0x0002a860
        /*0a1c*/ 	.short	0x010a
        /*0a1e*/ 	.byte	0x3f
	.zero		1


	//   ....[68]....
        /*0a20*/ 	.word	0x000176d0
        /*0a24*/ 	.word	0x00000000
        /*0a28*/ 	.word	0x0002a880
        /*0a2c*/ 	.short	0x010a
        /*0a2e*/ 	.byte	0x3f
	.zero		1


	//   ....[69]....
        /*0a30*/ 	.word	0x000176f0
        /*0a34*/ 	.word	0x00000005
        /*0a38*/ 	.word	0x0002a880
        /*0a3c*/ 	.short	0x010a
        /*0a3e*/ 	.byte	0x3f
	.zero		1


	//   ....[70]....
        /*0a40*/ 	.word	0x00017760
        /*0a44*/ 	.word	0x00000003
        /*0a48*/ 	.word	0x0002a800
        /*0a4c*/ 	.short	0x010a
        /*0a4e*/ 	.byte	0x3f
	.zero		1


	//   ....[71]....
        /*0a50*/ 	.word	0x000177c0
        /*0a54*/ 	.word	0x00000003
        /*0a58*/ 	.word	0x0002a830
        /*0a5c*/ 	.short	0x010a
        /*0a5e*/ 	.byte	0x3f
	.zero		1


	//   ....[72]....
        /*0a60*/ 	.word	0x00017820
        /*0a64*/ 	.word	0x0000000c
        /*0a68*/ 	.word	0x0002a830
        /*0a6c*/ 	.short	0x010a
        /*0a6e*/ 	.byte	0x3f
	.zero		1


	//   ....[73]....
        /*0a70*/ 	.word	0x00017880
        /*0a74*/ 	.word	0x0000000c
        /*0a78*/ 	.word	0x0002a850
        /*0a7c*/ 	.short	0x010a
        /*0a7e*/ 	.byte	0x3f
	.zero		1


	//   ....[74]....
        /*0a80*/ 	.word	0x000178e0
        /*0a84*/ 	.word	0x0000000a
        /*0a88*/ 	.word	0x0002a830
        /*0a8c*/ 	.short	0x010a
        /*0a8e*/ 	.byte	0x3f
	.zero		1


	//   ....[75]....
        /*0a90*/ 	.word	0x00017940
        /*0a94*/ 	.word	0x0000000a
        /*0a98*/ 	.word	0x0002a850
        /*0a9c*/ 	.short	0x010a
        /*0a9e*/ 	.byte	0x3f
	.zero		1


	//   ....[76]....
        /*0aa0*/ 	.word	0x000179a0
        /*0aa4*/ 	.word	0x0000000a
        /*0aa8*/ 	.word	0x0002a830
        /*0aac*/ 	.short	0x010a
        /*0aae*/ 	.byte	0x3f
	.zero		1


	//   ....[77]....
        /*0ab0*/ 	.word	0x00017a00
        /*0ab4*/ 	.word	0x0000000a
        /*0ab8*/ 	.word	0x0002a850
        /*0abc*/ 	.short	0x010a
        /*0abe*/ 	.byte	0x3f
	.zero		1


	//   ....[78]....
        /*0ac0*/ 	.word	0x00017a60
        /*0ac4*/ 	.word	0x00000003
        /*0ac8*/ 	.word	0x0002a850
        /*0acc*/ 	.short	0x010a
        /*0ace*/ 	.byte	0x3f
	.zero		1


	//   ....[79]....
        /*0ad0*/ 	.word	0x00017bc0
        /*0ad4*/ 	.word	0x00000003
        /*0ad8*/ 	.word	0x0002a880
        /*0adc*/ 	.short	0x010a
        /*0ade*/ 	.byte	0x3f
	.zero		1


	//   ....[80]....
        /*0ae0*/ 	.word	0x00017c20
        /*0ae4*/ 	.word	0x00000003
        /*0ae8*/ 	.word	0x0002a840
        /*0aec*/ 	.short	0x010a
        /*0aee*/ 	.byte	0x3f
	.zero		1


	//   ....[81]....
        /*0af0*/ 	.word	0x00018220
        /*0af4*/ 	.word	0x00000002
        /*0af8*/ 	.word	0x0002a820
        /*0afc*/ 	.short	0x010a
        /*0afe*/ 	.byte	0x3f
	.zero		1


	//   ....[82]....
        /*0b00*/ 	.word	0x00018270
        /*0b04*/ 	.word	0x00000007
        /*0b08*/ 	.word	0x0002a880
        /*0b0c*/ 	.short	0x010a
        /*0b0e*/ 	.byte	0x3f
	.zero		1


	//   ....[83]....
        /*0b10*/ 	.word	0x000182c0
        /*0b14*/ 	.word	0x00000007
        /*0b18*/ 	.word	0x0002a840
        /*0b1c*/ 	.short	0x010a
        /*0b1e*/ 	.byte	0x3f
	.zero		1


	//   ....[84]....
        /*0b20*/ 	.word	0x00018310
        /*0b24*/ 	.word	0x0000000d
        /*0b28*/ 	.word	0x0002a870
        /*0b2c*/ 	.short	0x010a
        /*0b2e*/ 	.byte	0x3f
	.zero		1


	//   ....[85]....
        /*0b30*/ 	.word	0x00018360
        /*0b34*/ 	.word	0x0000000d
        /*0b38*/ 	.word	0x0002a860
        /*0b3c*/ 	.short	0x010a
        /*0b3e*/ 	.byte	0x3f
	.zero		1


	//   ....[86]....
        /*0b40*/ 	.word	0x000183b0
        /*0b44*/ 	.word	0x00000003
        /*0b48*/ 	.word	0x0002a870
        /*0b4c*/ 	.short	0x010a
        /*0b4e*/ 	.byte	0x3f
	.zero		1


	//   ....[87]....
        /*0b50*/ 	.word	0x00018400
        /*0b54*/ 	.word	0x00000003
        /*0b58*/ 	.word	0x0002a860
        /*0b5c*/ 	.short	0x010a
        /*0b5e*/ 	.byte	0x3f
	.zero		1


	//   ....[88]....
        /*0b60*/ 	.word	0x00018450
        /*0b64*/ 	.word	0x00000007
        /*0b68*/ 	.word	0x0002a820
        /*0b6c*/ 	.short	0x010a
        /*0b6e*/ 	.byte	0x3f
	.zero		1


	//   ....[89]....
        /*0b70*/ 	.word	0x000184a0
        /*0b74*/ 	.word	0x00000006
        /*0b78*/ 	.word	0x00000000
        /*0b7c*/ 	.short	0x010a
        /*0b7e*/ 	.byte	0x3f
	.zero		1


	//   ....[90]....
        /*0b80*/ 	.word	0x000184f0
        /*0b84*/ 	.word	0x00000005
        /*0b88*/ 	.word	0x00000000
        /*0b8c*/ 	.short	0x010a
        /*0b8e*/ 	.byte	0x3f
	.zero		1


	//   ....[91]....
        /*0b90*/ 	.word	0x00018540
        /*0b94*/ 	.word	0x00000000
        /*0b98*/ 	.word	0x0002a860
        /*0b9c*/ 	.short	0x010a
        /*0b9e*/ 	.byte	0x3f
	.zero		1


	//   ....[92]....
        /*0ba0*/ 	.word	0x00018590
        /*0ba4*/ 	.word	0x00000005
        /*0ba8*/ 	.word	0x0002a860
        /*0bac*/ 	.short	0x010a
        /*0bae*/ 	.byte	0x3f
	.zero		1


	//   ....[93]....
        /*0bb0*/ 	.word	0x000185e0
        /*0bb4*/ 	.word	0x00000000
        /*0bb8*/ 	.word	0x0002a880
        /*0bbc*/ 	.short	0x010a
        /*0bbe*/ 	.byte	0x3f
	.zero		1


	//----- nvinfo : EIATTR_NUM_MBARRIERS
	.align		4
.L_697:
        /*0bc0*/ 	.byte	0x03, 0x38
        /*0bc2*/ 	.short	0x0016


	//----- nvinfo : EIATTR_EXIT_INSTR_OFFSETS
	.align		4
        /*0bc4*/ 	.byte	0x04, 0x1c
        /*0bc6*/ 	.short	(.L_699 - .L_698)


	//   ....[0]....
.L_698:
        /*0bc8*/ 	.word	0x00017740


	//----- nvinfo : EIATTR_MAX_THREADS
	.align		4
.L_699:
        /*0bcc*/ 	.byte	0x04, 0x05
        /*0bce*/ 	.short	(.L_701 - .L_700)
.L_700:
        /*0bd0*/ 	.word	0x00000180
        /*0bd4*/ 	.word	0x00000001
        /*0bd8*/ 	.word	0x00000001


	//----- nvinfo : EIATTR_CRS_STACK_SIZE
	.align		4
.L_701:
        /*0bdc*/ 	.byte	0x04, 0x1e
        /*0bde*/ 	.short	(.L_703 - .L_702)
.L_702:
        /*0be0*/ 	.word	0x00000000


	//----- nvinfo : EIATTR_CBANK_PARAM_SIZE
	.align		4
.L_703:
        /*0be4*/ 	.byte	0x03, 0x19
        /*0be6*/ 	.short	0x0a70


	//----- nvinfo : EIATTR_PARAM_CBANK
	.align		4
        /*0be8*/ 	.byte	0x04, 0x0a
        /*0bea*/ 	.short	(.L_705 - .L_704)
	.align		4
.L_704:
        /*0bec*/ 	.word	index@(.nv.constant0._ZN7cutlass13device_kernelIN5flash11enable_sm90INS1_16FlashAttnFwdSm90INS1_25CollectiveMainloopFwdSm90ILi2EN4cute5tupleIJNS5_1CILi1EEES8_S8_EEENS6_IJNS7_ILi128EEESA_NS7_ILi192EEEEEELi192ENS_12float_e4m3_tEfNS_4arch4Sm90ELb0ELb1ELb1ELb0ELb0ELb0ELb0ELb1ELb1ELb1ELb1ELb0EEENS1_21CollectiveEpilogueFwdINS6_IJSA_SB_SA_EEES9_NS_10bfloat16_tESF_Li256ELb0ELb1ELb1ELb1EEENS1_19SingleTileSchedulerILb0ELb1ELb1ELi128EEEEEEEEEvNT_6ParamsE)
        /*0bf0*/ 	.short	0x0210
        /*0bf2*/ 	.short	0x0a70


	//----- nvinfo : EIATTR_SW_WAR
	.align		4
.L_705:
        /*0bf4*/ 	.byte	0x04, 0x36
        /*0bf6*/ 	.short	(.L_707 - .L_706)
.L_706:
        /*0bf8*/ 	.word	0x00000008
.L_707:


//--------------------- .nv.info._ZN7cutlass13device_kernelIN5flash11enable_sm90INS1_16FlashAttnFwdSm90INS1_25CollectiveMainloopFwdSm90ILi2EN4cute5tupleIJNS5_1CILi1EEES8_S8_EEENS6_IJNS7_ILi128EEESA_NS7_ILi192EEEEEELi192ENS_12float_e4m3_tEfNS_4arch4Sm90ELb0ELb1ELb1ELb1ELb0ELb0ELb0ELb1ELb1ELb1ELb1ELb0EEENS1_21CollectiveEpilogueFwdINS6_IJSA_SB_SA_EEES9_NS_10bfloat16_tESF_Li256ELb1ELb1ELb1ELb1EEENS1_36VarlenDynamicPersistentTileSchedulerILi128ELi128ELi256ELi128ELb1ELb1ELb1ELb1ELb0ELb1EEEEEEEEEvNT_6ParamsE --------------------------
	.section	.nv.info._ZN7cutlass13device_kernelIN5flash11enable_sm90INS1_16FlashAttnFwdSm90INS1_25CollectiveMainloopFwdSm90ILi2EN4cute5tupleIJNS5_1CILi1EEES8_S8_EEENS6_IJNS7_ILi128EEESA_NS7_ILi192EEEEEELi192ENS_12float_e4m3_tEfNS_4arch4Sm90ELb0ELb1ELb1ELb1ELb0ELb0ELb0ELb1ELb1ELb1ELb1ELb0EEENS1_21CollectiveEpilogueFwdINS6_IJSA_SB_SA_EEES9_NS_10bfloat16_tESF_Li256ELb1ELb1ELb1ELb1EEENS1_36VarlenDynamicPersistentTileSchedulerILi128ELi128ELi256ELi128ELb1ELb1ELb1ELb1ELb0ELb1EEEEEEEEEvNT_6ParamsE,"",@"SHT_CUDA_INFO"
	.sectionflags	@""
	.align	4


	//----- nvinfo : EIATTR_CUDA_API_VERSION
	.align		4
        /*0000*/ 	.byte	0x04, 0x37
        /*0002*/ 	.short	(.L_709 - .L_708)
.L_708:
        /*0004*/ 	.word	0x00000082


	//----- nvinfo : EIATTR_KPARAM_INFO
	.align		4
.L_709:
        /*0008*/ 	.byte	0x04, 0x17
        /*000a*/ 	.short	(.L_711 - .L_710)
.L_710:
        /*000c*/ 	.word	0x00000000
        /*0010*/ 	.short	0x0000
        /*0012*/ 	.short	0x0070
        /*0014*/ 	.byte	0x00, 0xf0, 0x01, 0x2a


	//----- nvinfo : EIATTR_SPARSE_MMA_MASK
	.align		4
.L_711:
        /*0018*/ 	.byte	0x03, 0x50
        /*001a*/ 	.short	0x0000


	//----- nvinfo : EIATTR_MAXREG_COUNT
	.align		4
        /*001c*/ 	.byte	0x03, 0x1b
        /*001e*/ 	.short	0x00a8


	//----- nvinfo : EIATTR_NUM_BARRIERS
	.align		4
        /*0020*/ 	.byte	0x02, 0x4c
        /*0022*/ 	.byte	0x10
	.zero		1


	//----- nvinfo : EIATTR_EXTERNS
	.align		4
        /*0024*/ 	.byte	0x04, 0x0f
        /*0026*/ 	.short	(.L_713 - .L_712)


	//   ....[0]....
	.align		4
.L_712:
        /*0028*/ 	.word	index@(__assertfail)


	//----- nvinfo : EIATTR_ANNOTATIONS
	.align		4
.L_713:
        /*002c*/ 	.byte	0x04, 0x55
        /*002e*/ 	.short	(.L_715 - .L_714)


	//   ....[0]....
.L_714:
        /* <DEDUP_REMOVED lines=54> */


	//----- nvinfo : EIATTR_MERCURY_ISA_VERSION
	.align		4
.L_715:
        /*0380*/ 	.byte	0x03, 0x5f
        /*0382*/ 	.short	0x0101


	//----- nvinfo : EIATTR_UNUSED_LOAD_BYTE_OFFSET
	.align		4
        /*0384*/ 	.byte	0x04, 0x44
        /*0386*/ 	.short	(.L_717 - .L_716)


	//   ....[0]....
.L_716:
        /*0388*/ 	.word	0x00000a40
        /*038c*/ 	.word	0x0000fff0


	//   ....[1]....
        /*0390*/ 	.word	0x00010f50
        /*0394*/ 	.word	0x0000fff0


	//----- nvinfo : EIATTR_INT_WARP_WIDE_INSTR_OFFSETS
	.align		4
.L_717:
        /*0398*/ 	.byte	0x04, 0x31
        /*039a*/ 	.short	(.L_719 - .L_718)


	//   ....[0]....
.L_718:
        /*039c*/ 	.word	0x00000130


	//   ....[1]....
        /*03a0*/ 	.word	0x00000170


	//   ....[2]....
        /*03a4*/ 	.word	0x000001e0


	//   ....[3]....
        /*03a8*/ 	.word	0x00017d10


	//   ....[4]....
        /*03ac*/ 	.word	0x00017d70


	//   ....[5]....
        /*03b0*/ 	.word	0x0001ac20


	//   ....[6]....
        /*03b4*/ 	.word	0x0001ac80


	//----- nvinfo : EIATTR_COOP_GROUP_MASK_REGIDS
	.align		4
.L_719:
        /*03b8*/ 	.byte	0x04, 0x29
        /*03ba*/ 	.short	(.L_721 - .L_720)


	//   ....[0]....
.L_720:
        /*03bc*/ 	.word	0xffffffff


	//   ....[1]....
        /*03c0*/ 	.word	0xffffffff


	//   ....[2]....
        /*03c4*/ 	.word	0xffffffff


	//   ....[3]....
        /*03c8*/ 	.word	0xffffffff


	//   ....[4]....
        /*03cc*/ 	.word	0xffffffff


	//   ....[5]....
        /*03d0*/ 	.word	0xffffffff


	//   ....[6]....
        /*03d4*/ 	.word	0xffffffff


	//   ....[7]....
        /*03d8*/ 	.word	0xffffffff


	//   ....[8]....
        /*03dc*/ 	.word	0xffffffff


	//   ....[9]....
        /*03e0*/ 	.word	0xffffffff


	//   ....[10]....
        /*03e4*/ 	.word	0xffffffff


	//   ....[11]....
        /*03e8*/ 	.word	0xffffffff


	//   ....[12]....
        /*03ec*/ 	.word	0xffffffff


	//   ....[13]....
        /*03f0*/ 	.word	0xffffffff


	//   ....[14]....
        /*03f4*/ 	.word	0xffffffff


	//   ....[15]....
        /*03f8*/ 	.word	0xffffffff


	//   ....[16]....
        /*03fc*/ 	.word	0xffffffff


	//   ....[17]....
        /*0400*/ 	.word	0xffffffff


	//   ....[18]....
        /*0404*/ 	.word	0xffffffff


	//   ....[19]....
        /*0408*/ 	.word	0xffffffff


	//   ....[20]....
        /*040c*/ 	.word	0xffffffff


	//   ....[21]....
        /*0410*/ 	.word	0xffffffff


	//   ....[22]....
        /*0414*/ 	.word	0xffffffff


	//   ....[23]....
        /*0418*/ 	.word	0xffffffff


	//   ....[24]....
        /*041c*/ 	.word	0xffffffff


	//   ....[25]....
        /*0420*/ 	.word	0xffffffff


	//   ....[26]....
        /*0424*/ 	.word	0xffffffff


	//   ....[27]....
        /*0428*/ 	.word	0xffffffff


	//   ....[28]....
        /*042c*/ 	.word	0xffffffff


	//   ....[29]....
        /*0430*/ 	.word	0xffffffff


	//   ....[30]....
        /*0434*/ 	.word	0xffffffff


	//   ....[31]....
        /*0438*/ 	.word	0xffffffff


	//   ....[32]....
        /*043c*/ 	.word	0xffffffff


	//   ....[33]....
        /*0440*/ 	.word	0xffffffff


	//   ....[34]....
        /*0444*/ 	.word	0xffffffff


	//   ....[35]....
        /*0448*/ 	.word	0xffffffff


	//   ....[36]....
        /*044c*/ 	.word	0xffffffff


	//   ....[37]....
        /*0450*/ 	.word	0xffffffff


	//   ....[38]....
        /*0454*/ 	.word	0xffffffff


	//   ....[39]....
        /*0458*/ 	.word	0xffffffff


	//   ....[40]....
        /*045c*/ 	.word	0xffffffff


	//   ....[41]....
        /*0460*/ 	.word	0xffffffff


	//   ....[42]....
        /*0464*/ 	.word	0xffffffff


	//   ....[43]....
        /*0468*/ 	.word	0xffffffff


	//   ....[44]....
        /*046c*/ 	.word	0xffffffff


	//   ....[45]....
        /*0470*/ 	.word	0xffffffff


	//   ....[46]....
        /*0474*/ 	.word	0xffffffff


	//   ....[47]....
        /*0478*/ 	.word	0xffffffff


	//   ....[48]....
        /*047c*/ 	.word	0xffffffff


	//   ....[49]....
        /*0480*/ 	.word	0xffffffff


	//   ....[50]....
        /*0484*/ 	.word	0xffffffff


	//   ....[51]....
        /*0488*/ 	.word	0xffffffff


	//   ....[52]....
        /*048c*/ 	.word	0xffffffff


	//   ....[53]....
        /*0490*/ 	.word	0xffffffff


	//   ....[54]....
        /*0494*/ 	.word	0xffffffff


	//   ....[55]....
        /*0498*/ 	.word	0xffffffff


	//   ....[56]....
        /*049c*/ 	.word	0xffffffff


	//   ....[57]....
        /*04a0*/ 	.word	0xffffffff


	//   ....[58]....
        /*04a4*/ 	.word	0xffffffff


	//   ....[59]....
        /*04a8*/ 	.word	0xffffffff


	//   ....[60]....
        /*04ac*/ 	.word	0xffffffff


	//   ....[61]....
        /*04b0*/ 	.word	0xffffffff


	//   ....[62]....
        /*04b4*/ 	.word	0xffffffff


	//   ....[63]....
        /*04b8*/ 	.word	0xffffffff


	//   ....[64]....
        /*04bc*/ 	.word	0xffffffff


	//   ....[65]....
        /*04c0*/ 	.word	0xffffffff


	//   ....[66]....
        /*04c4*/ 	.word	0xffffffff


	//   ....[67]....
        /*04c8*/ 	.word	0xffffffff


	//   ....[68]....
        /*04cc*/ 	.word	0xffffffff


	//   ....[69]....
        /*04d0*/ 	.word	0xffffffff


	//   ....[70]....
        /*04d4*/ 	.word	0xffffffff


	//   ....[71]....
        /*04d8*/ 	.word	0xffffffff


	//   ....[72]....
        /*04dc*/ 	.word	0xffffffff


	//   ....[73]....
        /*04e0*/ 	.word	0xffffffff


	//   ....[74]....
        /*04e4*/ 	.word	0xffffffff


	//   ....[75]....
        /*04e8*/ 	.word	0xffffffff


	//   ....[76]....
        /*04ec*/ 	.word	0xffffffff


	//   ....[77]....
        /*04f0*/ 	.word	0xffffffff


	//   ....[78]....
        /*04f4*/ 	.word	0xffffffff


	//   ....[79]....
        /*04f8*/ 	.word	0xffffffff


	//   ....[80]....
        /*04fc*/ 	.word	0xffffffff


	//   ....[81]....
        /*0500*/ 	.word	0xffffffff


	//   ....[82]....
        /*0504*/ 	.word	0xffffffff


	//   ....[83]....
        /*0508*/ 	.word	0xffffffff


	//   ....[84]....
        /*050c*/ 	.word	0xffffffff


	//   ....[85]....
        /*0510*/ 	.word	0xffffffff


	//   ....[86]....
        /*0514*/ 	.word	0xffffffff


	//   ....[87]....
        /*0518*/ 	.word	0xffffffff


	//   ....[88]....
        /*051c*/ 	.word	0xffffffff


	//   ....[89]....
        /*0520*/ 	.word	0xffffffff


	//   ....[90]....
        /*0524*/ 	.word	0xffffffff


	//   ....[91]....
        /*0528*/ 	.word	0xffffffff


	//   ....[92]....
        /*052c*/ 	.word	0xffffffff


	//   ....[93]....
        /*0530*/ 	.word	0xffffffff


	//   ....[94]....
        /*0534*/ 	.word	0xffffffff


	//   ....[95]....
        /*0538*/ 	.word	0xffffffff


	//   ....[96]....
        /*053c*/ 	.word	0xffffffff


	//   ....[97]....
        /*0540*/ 	.word	0xffffffff


	//   ....[98]....
        /*0544*/ 	.word	0xffffffff


	//   ....[99]....
        /*0548*/ 	.word	0xffffffff


	//   ....[100]....
        /*054c*/ 	.word	0xffffffff


	//   ....[101]....
        /*0550*/ 	.word	0xffffffff


	//   ....[102]....
        /*0554*/ 	.word	0xffffffff


	//   ....[103]....
        /*0558*/ 	.word	0xffffffff


	//   ....[104]....
        /*055c*/ 	.word	0xffffffff


	//   ....[105]....
        /*0560*/ 	.word	0xffffffff


	//   ....[106]....
        /*0564*/ 	.word	0xffffffff


	//   ....[107]....
        /*0568*/ 	.word	0xffffffff


	//   ....[108]....
        /*056c*/ 	.word	0xffffffff


	//   ....[109]....
        /*0570*/ 	.word	0xffffffff


	//   ....[110]....
        /*0574*/ 	.word	0xffffffff


	//   ....[111]....
        /*0578*/ 	.word	0xffffffff


	//   ....[112]....
        /*057c*/ 	.word	0xffffffff


	//   ....[113]....
        /*0580*/ 	.word	0xffffffff


	//   ....[114]....
        /*0584*/ 	.word	0xffffffff


	//   ....[115]....
        /*0588*/ 	.word	0xffffffff


	//   ....[116]....
        /*058c*/ 	.word	0xffffffff


	//   ....[117]....
        /*0590*/ 	.word	0xffffffff


	//   ....[118]....
        /*0594*/ 	.word	0xffffffff


	//   ....[119]....
        /*0598*/ 	.word	0xffffffff


	//   ....[120]....
        /*059c*/ 	.word	0xffffffff


	//   ....[121]....
        /*05a0*/ 	.word	0xffffffff


	//   ....[122]....
        /*05a4*/ 	.word	0xffffffff


	//   ....[123]....
        /*05a8*/ 	.word	0xffffffff


	//   ....[124]....
        /*05ac*/ 	.word	0xffffffff


	//   ....[125]....
        /*05b0*/ 	.word	0xffffffff


	//   ....[126]....
        /*05b4*/ 	.word	0xffffffff


	//   ....[127]....
        /*05b8*/ 	.word	0xffffffff


	//   ....[128]....
        /*05bc*/ 	.word	0xffffffff


	//   ....[129]....
        /*05c0*/ 	.word	0xffffffff


	//   ....[130]....
        /*05c4*/ 	.word	0xffffffff


	//   ....[131]....
        /*05c8*/ 	.word	0xffffffff


	//   ....[132]....
        /*05cc*/ 	.word	0xffffffff


	//   ....[133]....
        /*05d0*/ 	.word	0xffffffff


	//   ....[134]....
        /*05d4*/ 	.word	0xffffffff


	//   ....[135]....
        /*05d8*/ 	.word	0xffffffff


	//   ....[136]....
        /*05dc*/ 	.word	0xffffffff


	//   ....[137]....
        /*05e0*/ 	.word	0xffffffff


	//   ....[138]....
        /*05e4*/ 	.word	0xffffffff


	//   ....[139]....
        /*05e8*/ 	.word	0xffffffff


	//   ....[140]....
        /*05ec*/ 	.word	0xffffffff


	//   ....[141]....
        /*05f0*/ 	.word	0xffffffff


	//   ....[142]....
        /*05f4*/ 	.word	0xffffffff


	//   ....[143]....
        /*05f8*/ 	.word	0xffffffff


	//   ....[144]....
        /*05fc*/ 	.word	0xffffffff


	//   ....[145]....
        /*0600*/ 	.word	0xffffffff


	//   ....[146]....
        /*0604*/ 	.word	0xffffffff


	//   ....[147]....
        /*0608*/ 	.word	0xffffffff


	//   ....[148]....
        /*060c*/ 	.word	0xffffffff


	//   ....[149]....
        /*0610*/ 	.word	0xffffffff


	//   ....[150]....
        /*0614*/ 	.word	0xffffffff


	//   ....[151]....
        /*0618*/ 	.word	0xffffffff


	//   ....[152]....
        /*061c*/ 	.word	0xffffffff


	//   ....[153]....
        /*0620*/ 	.word	0xffffffff


	//   ....[154]....
        /*0624*/ 	.word	0xffffffff


	//   ....[155]....
        /*0628*/ 	.word	0xffffffff


	//   ....[156]....
        /*062c*/ 	.word	0xffffffff


	//   ....[157]....
        /*0630*/ 	.word	0xffffffff


	//   ....[158]....
        /*0634*/ 	.word	0xffffffff


	//   ....[159]....
        /*0638*/ 	.word	0xffffffff


	//   ....[160]....
        /*063c*/ 	.word	0xffffffff


	//   ....[161]....
        /*0640*/ 	.word	0xffffffff


	//   ....[162]....
        /*0644*/ 	.word	0xffffffff


	//   ....[163]....
        /*0648*/ 	.word	0xffffffff


	//   ....[164]....
        /*064c*/ 	.word	0xffffffff


	//   ....[165]....
        /*0650*/ 	.word	0xffffffff


	//   ....[166]....
        /*0654*/ 	.word	0xffffffff


	//   ....[167]....
        /*0658*/ 	.word	0xffffffff


	//   ....[168]....
        /*065c*/ 	.word	0xffffffff


	//   ....[169]....
        /*0660*/ 	.word	0xffffffff


	//   ....[170]....
        /*0664*/ 	.word	0xffffffff


	//   ....[171]....
        /*0668*/ 	.word	0xffffffff


	//   ....[172]....
        /*066c*/ 	.word	0xffffffff


	//   ....[173]....
        /*0670*/ 	.word	0xffffffff


	//   ....[174]....
        /*0674*/ 	.word	0xffffffff


	//   ....[175]....
        /*0678*/ 	.word	0xffffffff


	//   ....[176]....
        /*067c*/ 	.word	0xffffffff


	//   ....[177]....
        /*0680*/ 	.word	0xffffffff


	//   ....[178]....
        /*0684*/ 	.word	0xffffffff


	//   ....[179]....
        /*0688*/ 	.word	0xffffffff


	//   ....[180]....
        /*068c*/ 	.word	0xffffffff


	//   ....[181]....
        /*0690*/ 	.word	0xffffffff


	//   ....[182]....
        /*0694*/ 	.word	0xffffffff


	//   ....[183]....
        /*0698*/ 	.word	0xffffffff


	//   ....[184]....
        /*069c*/ 	.word	0xffffffff


	//   ....[185]....
        /*06a0*/ 	.word	0xffffffff


	//   ....[186]....
        /*06a4*/ 	.word	0xffffffff


	//   ....[187]....
        /*06a8*/ 	.word	0xffffffff


	//   ....[188]....
        /*06ac*/ 	.word	0xffffffff


	//   ....[189]....
        /*06b0*/ 	.word	0xffffffff


	//   ....[190]....
        /*06b4*/ 	.word	0xffffffff


	//   ....[191]....
        /*06b8*/ 	.word	0xffffffff


	//   ....[192]....
        /*06bc*/ 	.word	0xffffffff


	//   ....[193]....
        /*06c0*/ 	.word	0xffffffff


	//   ....[194]....
        /*06c4*/ 	.word	0xffffffff


	//   ....[195]....
        /*06c8*/ 	.word	0xffffffff


	//   ....[196]....
        /*06cc*/ 	.word	0xffffffff


	//   ....[197]....
        /*06d0*/ 	.word	0xffffffff


	//   ....[198]....
        /*06d4*/ 	.word	0xffffffff


	//   ....[199]....
        /*06d8*/ 	.word	0x0500000f


	//   ....[200]....
        /*06dc*/ 	.word	0x0500000f


	//   ....[201]....
        /*06e0*/ 	.word	0x0500000f


	//   ....[202]....
        /*06e4*/ 	.word	0x0500000f


	//   ....[203]....
        /*06e8*/ 	.word	0x0500000f


	//   ....[204]....
        /*06ec*/ 	.word	0x0500000f


	//   ....[205]....
        /*06f0*/ 	.word	0x0500000f


	//   ....[206]....
        /*06f4*/ 	.word	0x0500000f


	//   ....[207]....
        /*06f8*/ 	.word	0x0500000f


	//   ....[208]....
        /*06fc*/ 	.word	0x0500000f


	//----- nvinfo : EIATTR_COOP_GROUP_INSTR_OFFSETS
	.align		4
.L_721:
        /*0700*/ 	.byte	0x04, 0x28
        /*0702*/ 	.short	(.L_723 - .L_722)


	//   ....[0]....
.L_722:
        /*0704*/ 	.word	0x00000070


	//   ....[1]....
        /*0708*/ 	.word	0x00000140


	//   ....[2]....
        /*070c*/ 	.word	0x00000190


	//   ....[3]....
        /*0710*/ 	.word	0x000003c0


	//   ....[4]....
        /*0714*/ 	.word	0x00000520


	//   ....[5]....
        /*0718*/ 	.word	0x00000640


	//   ....[6]....
        /*071c*/ 	.word	0x000007a0


	//   ....[7]....
        /*0720*/ 	.word	0x00002240


	//   ....[8]....
        /*0724*/ 	.word	0x00002c60


	//   ....[9]....
        /*0728*/ 	.word	0x000038f0


	//   ....[10]....
        /*072c*/ 	.word	0x00004830


	//   ....[11]....
        /*0730*/ 	.word	0x00004900


	//   ....[12]....
        /*0734*/ 	.word	0x00005150


	//   ....[13]....
        /*0738*/ 	.word	0x000051b0


	//   ....[14]....
        /*073c*/ 	.word	0x000072f0


	//   ....[15]....
        /*0740*/ 	.word	0x00007560


	//   ....[16]....
        /*0744*/ 	.word	0x00008140


	//   ....[17]....
        /*0748*/ 	.word	0x00008240


	//   ....[18]....
        /*074c*/ 	.word	0x00008b20


	//   ....[19]....
        /*0750*/ 	.word	0x00008ba0


	//   ....[20]....
        /*0754*/ 	.word	0x0000b250


	//   ....[21]....
        /*0758*/ 	.word	0x0000b270


	//   ....[22]....
        /*075c*/ 	.word	0x0000b290


	//   ....[23]....
        /*0760*/ 	.word	0x0000b2b0


	//   ....[24]....
        /*0764*/ 	.word	0x0000d800


	//   ....[25]....
        /*0768*/ 	.word	0x0000da60


	//   ....[26]....
        /*076c*/ 	.word	0x0000e630


	//   ....[27]....
        /*0770*/ 	.word	0x0000e6f0


	//   ....[28]....
        /*0774*/ 	.word	0x0000f0a0


	//   ....[29]....
        /*0778*/ 	.word	0x0000f100


	//   ....[30]....
        /*077c*/ 	.word	0x000105e0


	//   ....[31]....
        /*0780*/ 	.word	0x000105f0


	//   ....[32]....
        /*0784*/ 	.word	0x00010620


	//   ....[33]....
        /*0788*/ 	.word	0x00010630


	//   ....[34]....
        /*078c*/ 	.word	0x000116d0


	//   ....[35]....
        /*0790*/ 	.word	0x000116e0


	//   ....[36]....
        /*0794*/ 	.word	0x000116f0


	//   ....[37]....
        /*0798*/ 	.word	0x00011710


	//   ....[38]....
        /*079c*/ 	.word	0x00011730


	//   ....[39]....
        /*07a0*/ 	.word	0x00011760


	//   ....[40]....
        /*07a4*/ 	.word	0x00011820


	//   ....[41]....
        /*07a8*/ 	.word	0x00011850


	//   ....[42]....
        /*07ac*/ 	.word	0x00011930


	//   ....[43]....
        /*07b0*/ 	.word	0x00011960


	//   ....[44]....
        /*07b4*/ 	.word	0x00011990


	//   ....[45]....
        /*07b8*/ 	.word	0x000119c0


	//   ....[46]....
        /*07bc*/ 	.word	0x000119f0


	//   ....[47]....
        /*07c0*/ 	.word	0x00011a20


	//   ....[48]....
        /*07c4*/ 	.word	0x00011a50


	//   ....[49]....
        /*07c8*/ 	.word	0x00011a80


	//   ....[50]....
        /*07cc*/ 	.word	0x00011ab0


	//   ....[51]....
        /*07d0*/ 	.word	0x00011ae0


	//   ....[52]....
        /*07d4*/ 	.word	0x00011b10


	//   ....[53]....
        /*07d8*/ 	.word	0x00011b40


	//   ....[54]....
        /*07dc*/ 	.word	0x00011b70


	//   ....[55]....
        /*07e0*/ 	.word	0x00011ba0


	//   ....[56]....
        /*07e4*/ 	.word	0x00011bd0


	//   ....[57]....
        /*07e8*/ 	.word	0x00011c00


	//   ....[58]....
        /*07ec*/ 	.word	0x00011c30


	//   ....[59]....
        /*07f0*/ 	.word	0x00011c60


	//   ....[60]....
        /*07f4*/ 	.word	0x00011c90


	//   ....[61]....
        /*07f8*/ 	.word	0x00011cc0


	//   ....[62]....
        /*07fc*/ 	.word	0x00011cf0


	//   ....[63]....
        /*0800*/ 	.word	0x00011d20


	//   ....[64]....
        /*0804*/ 	.word	0x00011d30


	//   ....[65]....
        /*0808*/ 	.word	0x00011d50


	//   ....[66]....
        /*080c*/ 	.word	0x00011d80


	//   ....[67]....
        /*0810*/ 	.word	0x00011db0


	//   ....[68]....
        /*0814*/ 	.word	0x00011de0


	//   ....[69]....
        /*0818*/ 	.word	0x00011e10


	//   ....[70]....
        /*081c*/ 	.word	0x00011e40


	//   ....[71]....
        /*0820*/ 	.word	0x00011e50


	//   ....[72]....
        /*0824*/ 	.word	0x00011e80


	//   ....[73]....
        /*0828*/ 	.word	0x00011ea0


	//   ....[74]....
        /*082c*/ 	.word	0x00011eb0


	//   ....[75]....
        /*0830*/ 	.word	0x00011ee0


	//   ....[76]....
        /*0834*/ 	.word	0x00011ef0


	//   ....[77]....
        /*0838*/ 	.word	0x00011f00


	//   ....[78]....
        /*083c*/ 	.word	0x00011f10


	//   ....[79]....
        /*0840*/ 	.word	0x00011f20


	//   ....[80]....
        /*0844*/ 	.word	0x00011f30


	//   ....[81]....
        /*0848*/ 	.word	0x00011f50


	//   ....[82]....
        /*084c*/ 	.word	0x00011f70


	//   ....[83]....
        /*0850*/ 	.word	0x00011f90


	//   ....[84]....
        /*0854*/ 	.word	0x00011fb0


	//   ....[85]....
        /*0858*/ 	.word	0x00011fe0


	//   ....[86]....
        /*085c*/ 	.word	0x00012000


	//   ....[87]....
        /*0860*/ 	.word	0x00012030


	//   ....[88]....
        /*0864*/ 	.word	0x00012060


	//   ....[89]....
        /*0868*/ 	.word	0x00012070


	//   ....[90]....
        /*086c*/ 	.word	0x00012080


	//   ....[91]....
        /*0870*/ 	.word	0x00012090


	//   ....[92]....
        /*0874*/ 	.word	0x000120a0


	//   ....[93]....
        /*0878*/ 	.word	0x000120b0


	//   ....[94]....
        /*087c*/ 	.word	0x000120c0


	//   ....[95]....
        /*0880*/ 	.word	0x000120d0


	//   ....[96]....
        /*0884*/ 	.word	0x000120e0


	//   ....[97]....
        /*0888*/ 	.word	0x000120f0


	//   ....[98]....
        /*088c*/ 	.word	0x00012100


	//   ....[99]....
        /*0890*/ 	.word	0x00012110


	//   ....[100]....
        /*0894*/ 	.word	0x00012120


	//   ....[101]....
        /*0898*/ 	.word	0x00012130


	//   ....[102]....
        /*089c*/ 	.word	0x00012140


	//   ....[103]....
        /*08a0*/ 	.word	0x00012150


	//   ....[104]....
        /*08a4*/ 	.word	0x00012170


	//   ....[105]....
        /*08a8*/ 	.word	0x000121a0


	//   ....[106]....
        /*08ac*/ 	.word	0x000121c0


	//   ....[107]....
        /*08b0*/ 	.word	0x000121d0


	//   ....[108]....
        /*08b4*/ 	.word	0x000121e0


	//   ....[109]....
        /*08b8*/ 	.word	0x00012200


	//   ....[110]....
        /*08bc*/ 	.word	0x00012210


	//   ....[111]....
        /*08c0*/ 	.word	0x00012220


	//   ....[112]....
        /*08c4*/ 	.word	0x00012240


	//   ....[113]....
        /*08c8*/ 	.word	0x00012270


	//   ....[114]....
        /*08cc*/ 	.word	0x000122a0


	//   ....[115]....
        /*08d0*/ 	.word	0x000122d0


	//   ....[116]....
        /*08d4*/ 	.word	0x00012300


	//   ....[117]....
        /*08d8*/ 	.word	0x00012330


	//   ....[118]....
        /*08dc*/ 	.word	0x00012360


	//   ....[119]....
        /*08e0*/ 	.word	0x00012390


	//   ....[120]....
        /*08e4*/ 	.word	0x000123c0


	//   ....[121]....
        /*08e8*/ 	.word	0x000123f0


	//   ....[122]....
        /*08ec*/ 	.word	0x00012420


	//   ....[123]....
        /*08f0*/ 	.word	0x00012450


	//   ....[124]....
        /*08f4*/ 	.word	0x00012480


	//   ....[125]....
        /*08f8*/ 	.word	0x000124b0


	//   ....[126]....
        /*08fc*/ 	.word	0x000124e0


	//   ....[127]....
        /*0900*/ 	.word	0x00012510


	//   ....[128]....
        /*0904*/ 	.word	0x00012540


	//   ....[129]....
        /*0908*/ 	.word	0x00012570


	//   ....[130]....
        /*090c*/ 	.word	0x00012ff0


	//   ....[131]....
        /*0910*/ 	.word	0x00013000


	//   ....[132]....
        /*0914*/ 	.word	0x00013010


	//   ....[133]....
        /*0918*/ 	.word	0x00013020


	//   ....[134]....
        /*091c*/ 	.word	0x000138b0


	//   ....[135]....
        /*0920*/ 	.word	0x000138e0


	//   ....[136]....
        /*0924*/ 	.word	0x00013a20


	//   ....[137]....
        /*0928*/ 	.word	0x00013a40


	//   ....[138]....
        /*092c*/ 	.word	0x00013b40


	//   ....[139]....
        /*0930*/ 	.word	0x00013b60


	//   ....[140]....
        /*0934*/ 	.word	0x00013c70


	//   ....[141]....
        /*0938*/ 	.word	0x00013c90


	//   ....[142]....
        /*093c*/ 	.word	0x00014150


	//   ....[143]....
        /*0940*/ 	.word	0x00014160


	//   ....[144]....
        /*0944*/ 	.word	0x000147b0


	//   ....[145]....
        /*0948*/ 	.word	0x000147c0


	//   ....[146]....
        /*094c*/ 	.word	0x00015700


	//   ....[147]....
        /*0950*/ 	.word	0x00015730


	//   ....[148]....
        /*0954*/ 	.word	0x00015840


	//   ....[149]....
        /*0958*/ 	.word	0x00015860


	//   ....[150]....
        /*095c*/ 	.word	0x00015960


	//   ....[151]....
        /*0960*/ 	.word	0x00015980


	//   ....[152]....
        /*0964*/ 	.word	0x00015a90


	//   ....[153]....
        /*0968*/ 	.word	0x00015ab0


	//   ....[154]....
        /*096c*/ 	.word	0x00015c50


	//   ....[155]....
        /*0970*/ 	.word	0x00015e90


	//   ....[156]....
        /*0974*/ 	.word	0x00015ed0


	//   ....[157]....
        /*0978*/ 	.word	0x00015f10


	//   ....[158]....
        /*097c*/ 	.word	0x00015f40


	//   ....[159]....
        /*0980*/ 	.word	0x00015f70


	//   ....[160]....
        /*0984*/ 	.word	0x00015fa0


	//   ....[161]....
        /*0988*/ 	.word	0x00016130


	//   ....[162]....
        /*098c*/ 	.word	0x00016160


	//   ....[163]....
        /*0990*/ 	.word	0x000161a0


	//   ....[164]....
        /*0994*/ 	.word	0x000161d0


	//   ....[165]....
        /*0998*/ 	.word	0x00016200


	//   ....[166]....
        /*099c*/ 	.word	0x00016230


	//   ....[167]....
        /*09a0*/ 	.word	0x000162d0


	//   ....[168]....
        /*09a4*/ 	.word	0x00016320


	//   ....[169]....
        /*09a8*/ 	.word	0x00016330


	//   ....[170]....
        /*09ac*/ 	.word	0x00016370


	//   ....[171]....
        /*09b0*/ 	.word	0x000184c0


	//   ....[172]....
        /*09b4*/ 	.word	0x000192b0


	//   ....[173]....
        /*09b8*/ 	.word	0x000192d0


	//   ....[174]....
        /*09bc*/ 	.word	0x00019340


	//   ....[175]....
        /*09c0*/ 	.word	0x000193c0


	//   ....[176]....
        /*09c4*/ 	.word	0x00019450


	//   ....[177]....
        /*09c8*/ 	.word	0x00019460


	//   ....[178]....
        /*09cc*/ 	.word	0x000194b0


	//   ....[179]....
        /*09d0*/ 	.word	0x000194f0


	//   ....[180]....
        /*09d4*/ 	.word	0x0001b890


	//   ....[181]....
        /*09d8*/ 	.word	0x0001b8f0


	//   ....[182]....
        /*09dc*/ 	.word	0x0001b920


	//   ....[183]....
        /*09e0*/ 	.word	0x0001b950


	//   ....[184]....
        /*09e4*/ 	.word	0x0001b980


	//   ....[185]....
        /*09e8*/ 	.word	0x0001b9b0


	//   ....[186]....
        /*09ec*/ 	.word	0x0001b9e0


	//   ....[187]....
        /*09f0*/ 	.word	0x0001b9f0


	//   ....[188]....
        /*09f4*/ 	.word	0x0001bb60


	//   ....[189]....
        /*09f8*/ 	.word	0x0001bb90


	//   ....[190]....
        /*09fc*/ 	.word	0x0001bbc0


	//   ....[191]....
        /*0a00*/ 	.word	0x0001bbf0


	//   ....[192]....
        /*0a04*/ 	.word	0x0001bc20


	//   ....[193]....
        /*0a08*/ 	.word	0x0001bc50


	//   ....[194]....
        /*0a0c*/ 	.word	0x0001bcd0


	//   ....[195]....
        /*0a10*/ 	.word	0x0001bd10


	//   ....[196]....
        /*0a14*/ 	.word	0x0001bd30


	//   ....[197]....
        /*0a18*/ 	.word	0x0001bd70


	//   ....[198]....
        /*0a1c*/ 	.word	0x0001c850


	//   ....[199]....
        /*0a20*/ 	.word	0x0001cf10


	//   ....[200]....
        /*0a24*/ 	.word	0x0001d130


	//   ....[201]....
        /*0a28*/ 	.word	0x0001d180


	//   ....[202]....
        /*0a2c*/ 	.word	0x0001d1e0


	//   ....[203]....
        /*0a30*/ 	.word	0x0001d2f0


	//   ....[204]....
        /*0a34*/ 	.word	0x0001d350


	//   ....[205]....
        /*0a38*/ 	.word	0x0001d460


	//   ....[206]....
        /*0a3c*/ 	.word	0x0001d4c0


	//   ....[207]....
        /*0a40*/ 	.word	0x0001d5a0


	//   ....[208]....
        /*0a44*/ 	.word	0x0001d930


	//----- nvinfo : EIATTR_REG_RECONFIG
	.align		4
.L_723:
        /*0a48*/ 	.byte	0x01, 0x54
	.zero		2


	//----- nvinfo : EIATTR_SYSCALL_OFFSETS
	.align		4
        /*0a4c*/ 	.byte	0x04, 0x46
        /*0a4e*/ 	.short	(.L_725 - .L_724)


	//   ....[0]....
.L_724:
        /*0a50*/ 	.word	0x000023c0


	//   ....[1]....
        /*0a54*/ 	.word	0x00017f10


	//   ....[2]....
        /*0a58*/ 	.word	0x000180a0


	//   ....[3]....
        /*0a5c*/ 	.word	0x000181f0


	//   ....[4]....
        /*0a60*/ 	.word	0x00018330


	//   ....[5]....
        /*0a64*/ 	.word	0x00018e30


	//----- nvinfo : EIATTR_MBARRIER_INSTR_OFFSETS
	.align		4
.L_725:
        /*0a68*/ 	.byte	0x04, 0x39
        /*0a6a*/ 	.short	(.L_727 - .L_726)


	//   ....[0]....
.L_726:
        /*0a6c*/ 	.word	0x00000270
        /*0a70*/ 	.word	0x000000ff
        /*0a74*/ 	.word	0x0002a800
        /*0a78*/ 	.short	0x0100
        /*0a7a*/ 	.byte	0x08
	.zero		1


	//   ....[1]....
        /*0a7c*/ 	.word	0x00000280
        /*0a80*/ 	.word	0x000000ff
        /*0a84*/ 	.word	0x0002a820
        /*0a88*/ 	.short	0x0100
        /*0a8a*/ 	.byte	0x08
	.zero		1


	//   ....[2]....
        /*0a8c*/ 	.word	0x00000370
        /*0a90*/ 	.word	0x000000ff
        /*0a94*/ 	.word	0x0002a830
        /*0a98*/ 	.short	0x0100
        /*0a9a*/ 	.byte	0x08
	.zero		1


	//   ....[3]....
        /*0a9c*/ 	.word	0x00000380
        /*0aa0*/ 	.word	0x000000ff
        /*0aa4*/ 	.word	0x0002a840
        /*0aa8*/ 	.short	0x0100
        /*0aaa*/ 	.byte	0x08
	.zero		1


	//   ....[4]....
        /*0aac*/ 	.word	0x00000390
        /*0ab0*/ 	.word	0x000000ff
        /*0ab4*/ 	.word	0x0002a838
        /*0ab8*/ 	.short	0x0100
        /*0aba*/ 	.byte	0x08
	.zero		1


	//   ....[5]....
        /*0abc*/ 	.word	0x000003a0
        /*0ac0*/ 	.word	0x000000ff
        /*0ac4*/ 	.word	0x0002a848
        /*0ac8*/ 	.short	0x0100
        /*0aca*/ 	.byte	0x08
	.zero		1


	//   ....[6]....
        /*0acc*/ 	.word	0x000004d0
        /*0ad0*/ 	.word	0x000000ff
        /*0ad4*/ 	.word	0x0002a850
        /*0ad8*/ 	.short	0x0100
        /*0ada*/ 	.byte	0x08
	.zero		1


	//   ....[7]....
        /*0adc*/ 	.word	0x000004e0
        /*0ae0*/ 	.word	0x000000ff
        /*0ae4*/ 	.word	0x0002a860
        /*0ae8*/ 	.short	0x0100
        /*0aea*/ 	.byte	0x08
	.zero		1


	//   ....[8]....
        /*0aec*/ 	.word	0x000004f0
        /*0af0*/ 	.word	0x000000ff
        /*0af4*/ 	.word	0x0002a858
        /*0af8*/ 	.short	0x0100
        /*0afa*/ 	.byte	0x08
	.zero		1


	//   ....[9]....
        /*0afc*/ 	.word	0x00000500
        /*0b00*/ 	.word	0x000000ff
        /*0b04*/ 	.word	0x0002a868
        /*0b08*/ 	.short	0x0100
        /*0b0a*/ 	.byte	0x08
	.zero		1


	//   ....[10]....
        /*0b0c*/ 	.word	0x000005f0
        /*0b10*/ 	.word	0x000000ff
        /*0b14*/ 	.word	0x0002a870
        /*0b18*/ 	.short	0x0100
        /*0b1a*/ 	.byte	0x06
	.zero		1


	//   ....[11]....
        /*0b1c*/ 	.word	0x00000600
        /*0b20*/ 	.word	0x000000ff
        /*0b24*/ 	.word	0x0002a880
        /*0b28*/ 	.short	0x0100
        /*0b2a*/ 	.byte	0x06
	.zero		1


	//   ....[12]....
        /*0b2c*/ 	.word	0x00000610
        /*0b30*/ 	.word	0x000000ff
        /*0b34*/ 	.word	0x0002a878
        /*0b38*/ 	.short	0x0100
        /*0b3a*/ 	.byte	0x06
	.zero		1


	//   ....[13]....
        /*0b3c*/ 	.word	0x00000620
        /*0b40*/ 	.word	0x000000ff
        /*0b44*/ 	.word	0x0002a888
        /*0b48*/ 	.short	0x0100
        /*0b4a*/ 	.byte	0x06
	.zero		1


	//   ....[14]....
        /*0b4c*/ 	.word	0x00000750
        /*0b50*/ 	.word	0x000000ff
        /*0b54*/ 	.word	0x0002a890
        /*0b58*/ 	.short	0x0100
        /*0b5a*/ 	.byte	0x08
	.zero		1


	//   ....[15]....
        /*0b5c*/ 	.word	0x00000760
        /*0b60*/ 	.word	0x000000ff
        /*0b64*/ 	.word	0x0002a8a0
        /*0b68*/ 	.short	0x0100
        /*0b6a*/ 	.byte	0x08
	.zero		1


	//   ....[16]....
        /*0b6c*/ 	.word	0x00000770
        /*0b70*/ 	.word	0x000000ff
        /*0b74*/ 	.word	0x0002a898
        /*0b78*/ 	.short	0x0100
        /*0b7a*/ 	.byte	0x08
	.zero		1


	//   ....[17]....
        /*0b7c*/ 	.word	0x00000780
        /*0b80*/ 	.word	0x000000ff
        /*0b84*/ 	.word	0x0002a8a8
        /*0b88*/ 	.short	0x0100
        /*0b8a*/ 	.byte	0x08
	.zero		1


	//   ....[18]....
        /*0b8c*/ 	.word	0x000008b0
        /*0b90*/ 	.word	0x000000ff
        /*0b94*/ 	.word	0x0002a8b0
        /*0b98*/ 	.short	0x0100
        /*0b9a*/ 	.byte	0x08
	.zero		1


	//   ....[19]....
        /*0b9c*/ 	.word	0x000008c0
        /*0ba0*/ 	.word	0x000000ff
        /*0ba4*/ 	.word	0x0002a8c0
        /*0ba8*/ 	.short	0x0100
        /*0baa*/ 	.byte	0x08
	.zero		1


	//   ....[20]....
        /*0bac*/ 	.word	0x000008d0
        /*0bb0*/ 	.word	0x000000ff
        /*0bb4*/ 	.word	0x0002a8b8
        /*0bb8*/ 	.short	0x0100
        /*0bba*/ 	.byte	0x08
	.zero		1


	//   ....[21]....
        /*0bbc*/ 	.word	0x000008e0
        /*0bc0*/ 	.word	0x000000ff
        /*0bc4*/ 	.word	0x0002a8c8
        /*0bc8*/ 	.short	0x0100
        /*0bca*/ 	.byte	0x08
	.zero		1


	//   ....[22]....
        /*0bcc*/ 	.word	0x000026b0
        /*0bd0*/ 	.word	0x000000ff
        /*0bd4*/ 	.word	0x0002a800
        /*0bd8*/ 	.short	0x010a
        /*0bda*/ 	.byte	0x24
	.zero		1


	//   ....[23]....
        /*0bdc*/ 	.word	0x00002750
        /*0be0*/ 	.word	0x00000014
        /*0be4*/ 	.word	0x0002a830
        /*0be8*/ 	.short	0x010a
        /*0bea*/ 	.byte	0x3f
	.zero		1


	//   ....[24]....
        /*0bec*/ 	.word	0x000027b0
        /*0bf0*/ 	.word	0x00000014
        /*0bf4*/ 	.word	0x0002a830
        /*0bf8*/ 	.short	0x010a
        /*0bfa*/ 	.byte	0x3f
	.zero		1


	//   ....[25]....
        /*0bfc*/ 	.word	0x00002d10
        /*0c00*/ 	.word	0x00000014
        /*0c04*/ 	.word	0x00000000
        /*0c08*/ 	.short	0x0101
        /*0c0a*/ 	.byte	0x3f
	.zero		1


	//   ....[26]....
        /*0c0c*/ 	.word	0x00006560
        /*0c10*/ 	.word	0x000000ff
        /*0c14*/ 	.word	0x0002a830
        /*0c18*/ 	.short	0x010a
        /*0c1a*/ 	.byte	0x06
	.zero		1


	//   ....[27]....
        /*0c1c*/ 	.word	0x000065a0
        /*0c20*/ 	.word	0x000000ff
        /*0c24*/ 	.word	0x0002a830
        /*0c28*/ 	.short	0x010a
        /*0c2a*/ 	.byte	0x06
	.zero		1


	//   ....[28]....
        /*0c2c*/ 	.word	0x00006840
        /*0c30*/ 	.word	0x000000ff
        /*0c34*/ 	.word	0x0002a850
        /*0c38*/ 	.short	0x010a
        /*0c3a*/ 	.byte	0x06
	.zero		1


	//   ....[29]....
        /*0c3c*/ 	.word	0x00006880
        /*0c40*/ 	.word	0x000000ff
        /*0c44*/ 	.word	0x0002a850
        /*0c48*/ 	.short	0x010a
        /*0c4a*/ 	.byte	0x06
	.zero		1


	//   ....[30]....
        /*0c4c*/ 	.word	0x00007360
        /*0c50*/ 	.word	0x0000000d
        /*0c54*/ 	.word	0x00000000
        /*0c58*/ 	.short	0x0101
        /*0c5a*/ 	.byte	0x3f
	.zero		1


	//   ....[31]....
        /*0c5c*/ 	.word	0x000095f0
        /*0c60*/ 	.word	0x000000ff
        /*0c64*/ 	.word	0x00000000
        /*0c68*/ 	.short	0x0101
        /*0c6a*/ 	.byte	0x06
	.zero		1


	//   ....[32]....
        /*0c6c*/ 	.word	0x0000a160
        /*0c70*/ 	.word	0x000000ff
        /*0c74*/ 	.word	0x0002a830
        /*0c78*/ 	.short	0x010a
        /*0c7a*/ 	.byte	0x06
	.zero		1


	//   ....[33]....
        /*0c7c*/ 	.word	0x0000a1a0
        /*0c80*/ 	.word	0x000000ff
        /*0c84*/ 	.word	0x0002a830
        /*0c88*/ 	.short	0x010a
        /*0c8a*/ 	.byte	0x06
	.zero		1


	//   ....[34]....
        /*0c8c*/ 	.word	0x0000a470
        /*0c90*/ 	.word	0x000000ff
        /*0c94*/ 	.word	0x0002a850
        /*0c98*/ 	.short	0x010a
        /*0c9a*/ 	.byte	0x06
	.zero		1


	//   ....[35]....
        /*0c9c*/ 	.word	0x0000a4b0
        /*0ca0*/ 	.word	0x000000ff
        /*0ca4*/ 	.word	0x0002a850
        /*0ca8*/ 	.short	0x010a
        /*0caa*/ 	.byte	0x06
	.zero		1


	//   ....[36]....
        /*0cac*/ 	.word	0x0000ba10
        /*0cb0*/ 	.word	0x000000af
        /*0cb4*/ 	.word	0x00000000
        /*0cb8*/ 	.short	0x0101
        /*0cba*/ 	.byte	0x3f
	.zero		1


	//   ....[37]....
        /*0cbc*/ 	.word	0x0000c160
        /*0cc0*/ 	.word	0x000000ff
        /*0cc4*/ 	.word	0x00000000
        /*0cc8*/ 	.short	0x0101
        /*0cca*/ 	.byte	0x06
	.zero		1


	//   ....[38]....
        /*0ccc*/ 	.word	0x0000ca50
        /*0cd0*/ 	.word	0x000000ff
        /*0cd4*/ 	.word	0x0002a830
        /*0cd8*/ 	.short	0x010a
        /*0cda*/ 	.byte	0x06
	.zero		1


	//   ....[39]....
        /*0cdc*/ 	.word	0x0000ca90
        /*0ce0*/ 	.word	0x000000ff
        /*0ce4*/ 	.word	0x0002a830
        /*0ce8*/ 	.short	0x010a
        /*0cea*/ 	.byte	0x06
	.zero		1


	//   ....[40]....
        /*0cec*/ 	.word	0x0000cd60
        /*0cf0*/ 	.word	0x000000ff
        /*0cf4*/ 	.word	0x0002a850
        /*0cf8*/ 	.short	0x010a
        /*0cfa*/ 	.byte	0x06
	.zero		1


	//   ....[41]....
        /*0cfc*/ 	.word	0x0000cda0
        /*0d00*/ 	.word	0x000000ff
        /*0d04*/ 	.word	0x0002a850
        /*0d08*/ 	.short	0x010a
        /*0d0a*/ 	.byte	0x06
	.zero		1


	//   ....[42]....
        /*0d0c*/ 	.word	0x0000d860
        /*0d10*/ 	.word	0x0000000c
        /*0d14*/ 	.word	0x00000000
        /*0d18*/ 	.short	0x0101
        /*0d1a*/ 	.byte	0x3f
	.zero		1


	//   ....[43]....
        /*0d1c*/ 	.word	0x0000fae0
        /*0d20*/ 	.word	0x000000ff
        /*0d24*/ 	.word	0x00000000
        /*0d28*/ 	.short	0x0101
        /*0d2a*/ 	.byte	0x06
	.zero		1


	//   ....[44]....
        /*0d2c*/ 	.word	0x000102f0
        /*0d30*/ 	.word	0x000000ff
        /*0d34*/ 	.word	0x0002a850
        /*0d38*/ 	.short	0x010a
        /*0d3a*/ 	.byte	0x09
	.zero		1


	//   ....[45]....
        /*0d3c*/ 	.word	0x00010330
        /*0d40*/ 	.word	0x000000ff
        /*0d44*/ 	.word	0x0002a850
        /*0d48*/ 	.short	0x010a
        /*0d4a*/ 	.byte	0x09
	.zero		1


	//   ....[46]....
        /*0d4c*/ 	.word	0x00010910
        /*0d50*/ 	.word	0x000000ff
        /*0d54*/ 	.word	0x00000000
        /*0d58*/ 	.short	0x0101
        /*0d5a*/ 	.byte	0x04
	.zero		1


	//   ....[47]....
        /*0d5c*/ 	.word	0x000138d0
        /*0d60*/ 	.word	0x000000ff
        /*0d64*/ 	.word	0x00000000
        /*0d68*/ 	.short	0x0101
        /*0d6a*/ 	.byte	0x07
	.zero		1


	//   ....[48]....
        /*0d6c*/ 	.word	0x00013f30
        /*0d70*/ 	.word	0x000000ff
        /*0d74*/ 	.word	0x00000000
        /*0d78*/ 	.short	0x0101
        /*0d7a*/ 	.byte	0x07
	.zero		1


	//   ....[49]....
        /*0d7c*/ 	.word	0x00018750
        /*0d80*/ 	.word	0x00000002
        /*0d84*/ 	.word	0x0002a880
        /*0d88*/ 	.short	0x010a
        /*0d8a*/ 	.byte	0x3f
	.zero		1


	//   ....[50]....
        /*0d8c*/ 	.word	0x000189d0
        /*0d90*/ 	.word	0x00000002
        /*0d94*/ 	.word	0x0002a840
        /*0d98*/ 	.short	0x010a
        /*0d9a*/ 	.byte	0x3f
	.zero		1


	//   ....[51]....
        /*0d9c*/ 	.word	0x000195d0
        /*0da0*/ 	.word	0x00000011
        /*0da4*/ 	.word	0x0002a800
        /*0da8*/ 	.short	0x0107
        /*0daa*/ 	.byte	0x3f
	.zero		1


	//   ....[52]....
        /*0dac*/ 	.word	0x000196d0
        /*0db0*/ 	.word	0x00000011
        /*0db4*/ 	.word	0x0002a800
        /*0db8*/ 	.short	0x0101
        /*0dba*/ 	.byte	0x3f
	.zero		1


	//   ....[53]....
        /*0dbc*/ 	.word	0x000196f0
        /*0dc0*/ 	.word	0x00000011
        /*0dc4*/ 	.word	0x0002a820
        /*0dc8*/ 	.short	0x010a
        /*0dca*/ 	.byte	0x3f
	.zero		1


	//   ....[54]....
        /*0dcc*/ 	.word	0x00019a10
        /*0dd0*/ 	.word	0x00000006
        /*0dd4*/ 	.word	0x0002a880
        /*0dd8*/ 	.short	0x010a
        /*0dda*/ 	.byte	0x3f
	.zero		1


	//   ....[55]....
        /*0ddc*/ 	.word	0x00019e70
        /*0de0*/ 	.word	0x00000006
        /*0de4*/ 	.word	0x0002a840
        /*0de8*/ 	.short	0x010a
        /*0dea*/ 	.byte	0x3f
	.zero		1


	//   ....[56]....
        /*0dec*/ 	.word	0x0001a320
        /*0df0*/ 	.word	0x0000000c
        /*0df4*/ 	.word	0x0002a870
        /*0df8*/ 	.short	0x010a
        /*0dfa*/ 	.byte	0x3f
	.zero		1


	//   ....[57]....
        /*0dfc*/ 	.word	0x0001a390
        /*0e00*/ 	.word	0x0000000c
        /*0e04*/ 	.word	0x0002a860
        /*0e08*/ 	.short	0x010a
        /*0e0a*/ 	.byte	0x3f
	.zero		1


	//   ....[58]....
        /*0e0c*/ 	.word	0x0001aaf0
        /*0e10*/ 	.word	0x0000000c
        /*0e14*/ 	.word	0x0002a850
        /*0e18*/ 	.short	0x0101
        /*0e1a*/ 	.byte	0x3f
	.zero		1


	//   ....[59]....
        /*0e1c*/ 	.word	0x0001ab70
        /*0e20*/ 	.word	0x0000000c
        /*0e24*/ 	.word	0x00000000
        /*0e28*/ 	.short	0x0101
        /*0e2a*/ 	.byte	0x3f
	.zero		1


	//   ....[60]....
        /*0e2c*/ 	.word	0x0001adb0
        /*0e30*/ 	.word	0x00000002
        /*0e34*/ 	.word	0x0002a870
        /*0e38*/ 	.short	0x010a
        /*0e3a*/ 	.byte	0x3f
	.zero		1


	//   ....[61]....
        /*0e3c*/ 	.word	0x0001ae20
        /*0e40*/ 	.word	0x00000002
        /*0e44*/ 	.word	0x0002a860
        /*0e48*/ 	.short	0x010a
        /*0e4a*/ 	.byte	0x3f
	.zero		1


	//   ....[62]....
        /*0e4c*/ 	.word	0x0001b5a0
        /*0e50*/ 	.word	0x00000002
        /*0e54*/ 	.word	0x0002a850
        /*0e58*/ 	.short	0x0101
        /*0e5a*/ 	.byte	0x3f
	.zero		1


	//   ....[63]....
        /*0e5c*/ 	.word	0x0001b5f0
        /*0e60*/ 	.word	0x00000002
        /*0e64*/ 	.word	0x00000000
        /*0e68*/ 	.short	0x0101
        /*0e6a*/ 	.byte	0x3f
	.zero		1


	//   ....[64]....
        /*0e6c*/ 	.word	0x0001c7d0
        /*0e70*/ 	.word	0x00000000
        /*0e74*/ 	.word	0x0002a820
        /*0e78*/ 	.short	0x010a
        /*0e7a*/ 	.byte	0x3f
	.zero		1


	//   ....[65]....
        /*0e7c*/ 	.word	0x0001c990
        /*0e80*/ 	.word	0x00000006
        /*0e84*/ 	.word	0x00000000
        /*0e88*/ 	.short	0x010a
        /*0e8a*/ 	.byte	0x3f
	.zero		1


	//   ....[66]....
        /*0e8c*/ 	.word	0x0001ca00
        /*0e90*/ 	.word	0x00000007
        /*0e94*/ 	.word	0x00000000
        /*0e98*/ 	.short	0x010a
        /*0e9a*/ 	.byte	0x3f
	.zero		1


	//   ....[67]....
        /*0e9c*/ 	.word	0x0001ca60
        /*0ea0*/ 	.word	0x00000004
        /*0ea4*/ 	.word	0x0002a860
        /*0ea8*/ 	.short	0x010a
        /*0eaa*/ 	.byte	0x3f
	.zero		1


	//   ....[68]....
        /*0eac*/ 	.word	0x0001cab0
        /*0eb0*/ 	.word	0x00000003
        /*0eb4*/ 	.word	0x0002a860
        /*0eb8*/ 	.short	0x010a
        /*0eba*/ 	.byte	0x3f
	.zero		1


	//   ....[69]....
        /*0ebc*/ 	.word	0x0001caf0
        /*0ec0*/ 	.word	0x00000004
        /*0ec4*/ 	.word	0x0002a880
        /*0ec8*/ 	.short	0x010a
        /*0eca*/ 	.byte	0x3f
	.zero		1


	//   ....[70]....
        /*0ecc*/ 	.word	0x0001cb10
        /*0ed0*/ 	.word	0x00000003
        /*0ed4*/ 	.word	0x0002a880
        /*0ed8*/ 	.short	0x010a
        /*0eda*/ 	.byte	0x3f
	.zero		1


	//   ....[71]....
        /*0edc*/ 	.word	0x0001cb80
        /*0ee0*/ 	.word	0x00000003
        /*0ee4*/ 	.word	0x0002a800
        /*0ee8*/ 	.short	0x010a
        /*0eea*/ 	.byte	0x3f
	.zero		1


	//   ....[72]....
        /*0eec*/ 	.word	0x0001cbd0
        /*0ef0*/ 	.word	0x00000014
        /*0ef4*/ 	.word	0x0002a830
        /*0ef8*/ 	.short	0x010a
        /*0efa*/ 	.byte	0x3f
	.zero		1


	//   ....[73]....
        /*0efc*/ 	.word	0x0001cc30
        /*0f00*/ 	.word	0x00000008
        /*0f04*/ 	.word	0x0002a830
        /*0f08*/ 	.short	0x010a
        /*0f0a*/ 	.byte	0x3f
	.zero		1


	//   ....[74]....
        /*0f0c*/ 	.word	0x0001cc90
        /*0f10*/ 	.word	0x00000008
        /*0f14*/ 	.word	0x0002a850
        /*0f18*/ 	.short	0x010a
        /*0f1a*/ 	.byte	0x3f
	.zero		1


	//   ....[75]....
        /*0f1c*/ 	.word	0x0001ccf0
        /*0f20*/ 	.word	0x00000006
        /*0f24*/ 	.word	0x0002a830
        /*0f28*/ 	.short	0x010a
        /*0f2a*/ 	.byte	0x3f
	.zero		1


	//   ....[76]....
        /*0f2c*/ 	.word	0x0001cd50
        /*0f30*/ 	.word	0x00000006
        /*0f34*/ 	.word	0x0002a850
        /*0f38*/ 	.short	0x010a
        /*0f3a*/ 	.byte	0x3f
	.zero		1


	//   ....[77]....
        /*0f3c*/ 	.word	0x0001cdb0
        /*0f40*/ 	.word	0x00000006
        /*0f44*/ 	.word	0x0002a830
        /*0f48*/ 	.short	0x010a
        /*0f4a*/ 	.byte	0x3f
	.zero		1


	//   ....[78]....
        /*0f4c*/ 	.word	0x0001ce10
        /*0f50*/ 	.word	0x00000006
        /*0f54*/ 	.word	0x0002a850
        /*0f58*/ 	.short	0x010a
        /*0f5a*/ 	.byte	0x3f
	.zero		1


	//   ....[79]....
        /*0f5c*/ 	.word	0x0001ce70
        /*0f60*/ 	.word	0x00000007
        /*0f64*/ 	.word	0x0002a850
        /*0f68*/ 	.short	0x010a
        /*0f6a*/ 	.byte	0x3f
	.zero		1


	//   ....[80]....
        /*0f6c*/ 	.word	0x0001cfc0
        /*0f70*/ 	.word	0x00000002
        /*0f74*/ 	.word	0x0002a880
        /*0f78*/ 	.short	0x010a
        /*0f7a*/ 	.byte	0x3f
	.zero		1


	//   ....[81]....
        /*0f7c*/ 	.word	0x0001d010
        /*0f80*/ 	.word	0x00000002
        /*0f84*/ 	.word	0x0002a840
        /*0f88*/ 	.short	0x010a
        /*0f8a*/ 	.byte	0x3f
	.zero		1


	//   ....[82]....
        /*0f8c*/ 	.word	0x0001d620
        /*0f90*/ 	.word	0x00000011
        /*0f94*/ 	.word	0x0002a820
        /*0f98*/ 	.short	0x010a
        /*0f9a*/ 	.byte	0x3f
	.zero		1


	//   ....[83]....
        /*0f9c*/ 	.word	0x0001d670
        /*0fa0*/ 	.word	0x00000006
        /*0fa4*/ 	.word	0x0002a880
        /*0fa8*/ 	.short	0x010a
        /*0faa*/ 	.byte	0x3f
	.zero		1


	//   ....[84]....
        /*0fac*/ 	.word	0x0001d6c0
        /*0fb0*/ 	.word	0x00000006
        /*0fb4*/ 	.word	0x0002a840
        /*0fb8*/ 	.short	0x010a
        /*0fba*/ 	.byte	0x3f
	.zero		1


	//   ....[85]....
        /*0fbc*/ 	.word	0x0001d710
        /*0fc0*/ 	.word	0x0000000c
        /*0fc4*/ 	.word	0x0002a870
        /*0fc8*/ 	.short	0x010a
        /*0fca*/ 	.byte	0x3f
	.zero		1


	//   ....[86]....
        /*0fcc*/ 	.word	0x0001d760
        /*0fd0*/ 	.word	0x0000000c
        /*0fd4*/ 	.word	0x0002a860
        /*0fd8*/ 	.short	0x010a
        /*0fda*/ 	.byte	0x3f
	.zero		1


	//   ....[87]....
        /*0fdc*/ 	.word	0x0001d7b0
        /*0fe0*/ 	.word	0x00000002
        /*0fe4*/ 	.word	0x0002a870
        /*0fe8*/ 	.short	0x010a
        /*0fea*/ 	.byte	0x3f
	.zero		1


	//   ....[88]....
        /*0fec*/ 	.word	0x0001d800
        /*0ff0*/ 	.word	0x00000002
        /*0ff4*/ 	.word	0x0002a860
        /*0ff8*/ 	.short	0x010a
        /*0ffa*/ 	.byte	0x3f
	.zero		1


	//   ....[89]....
        /*0ffc*/ 	.word	0x0001d850
        /*1000*/ 	.word	0x00000000
        /*1004*/ 	.word	0x0002a820
        /*1008*/ 	.short	0x010a
        /*100a*/ 	.byte	0x3f
	.zero		1


	//   ....[90]....
        /*100c*/ 	.word	0x0001d9f0
        /*1010*/ 	.word	0x00000006
        /*1014*/ 	.word	0x00000000
        /*1018*/ 	.short	0x010a
        /*101a*/ 	.byte	0x3f
	.zero		1


	//   ....[91]....
        /*101c*/ 	.word	0x0001da40
        /*1020*/ 	.word	0x00000007
        /*1024*/ 	.word	0x00000000
        /*1028*/ 	.short	0x010a
        /*102a*/ 	.byte	0x3f
	.zero		1


	//   ....[92]....
        /*102c*/ 	.word	0x0001da90
        /*1030*/ 	.word	0x00000004
        /*1034*/ 	.word	0x0002a860
        /*1038*/ 	.short	0x010a
        /*103a*/ 	.byte	0x3f
	.zero		1


	//   ....[93]....
        /*103c*/ 	.word	0x0001dae0
        /*1040*/ 	.word	0x00000003
        /*1044*/ 	.word	0x0002a860
        /*1048*/ 	.short	0x010a
        /*104a*/ 	.byte	0x3f
	.zero		1


	//   ....[94]....
        /*104c*/ 	.word	0x0001db30
        /*1050*/ 	.word	0x00000004
        /*1054*/ 	.word	0x0002a880
        /*1058*/ 	.short	0x010a
        /*105a*/ 	.byte	0x3f
	.zero		1


	//----- nvinfo : EIATTR_NUM_MBARRIERS
	.align		4
.L_727:
        /*105c*/ 	.byte	0x03, 0x38
        /*105e*/ 	.short	0x0016


	//----- nvinfo : EIATTR_EXIT_INSTR_OFFSETS
	.align		4
        /*1060*/ 	.byte	0x04, 0x1c
        /*1062*/ 	.short	(.L_729 - .L_728)


	//   ....[0]....
.L_728:
        /*1064*/ 	.word	0x00000a80


	//   ....[1]....
        /*1068*/ 	.word	0x00015bf0


	//   ....[2]....
        /*106c*/ 	.word	0x0001cb60


	//----- nvinfo : EIATTR_MAX_THREADS
	.align		4
.L_729:
        /*1070*/ 	.byte	0x04, 0x05
        /*1072*/ 	.short	(.L_731 - .L_730)
.L_730:
        /*1074*/ 	.word	0x00000180
        /*1078*/ 	.word	0x00000001
        /*107c*/ 	.word	0x00000001


	//----- nvinfo : EIATTR_CRS_STACK_SIZE
	.align		4
.L_731:
        /*1080*/ 	.byte	0x04, 0x1e
        /*1082*/ 	.short	(.L_733 - .L_732)
.L_732:
        /*1084*/ 	.word	0x00000000


	//----- nvinfo : EIATTR_CBANK_PARAM_SIZE
	.align		4
.L_733:
        /*1088*/ 	.byte	0x03, 0x19
        /*108a*/ 	.short	0x0af0


	//----- nvinfo : EIATTR_PARAM_CBANK
	.align		4
        /*108c*/ 	.byte	0x04, 0x0a
        /*108e*/ 	.short	(.L_735 - .L_734)
	.align		4
.L_734:
        /*1090*/ 	.word	index@(.nv.constant0._ZN7cutlass13device_kernelIN5flash11enable_sm90INS1_16FlashAttnFwdSm90INS1_25CollectiveMainloopFwdSm90ILi2EN4cute5tupleIJNS5_1CILi1EEES8_S8_EEENS6_IJNS7_ILi128EEESA_NS7_ILi192EEEEEELi192ENS_12float_e4m3_tEfNS_4arch4Sm90ELb0ELb1ELb1ELb1ELb0ELb0ELb0ELb1ELb1ELb1ELb1ELb0EEENS1_21CollectiveEpilogueFwdINS6_IJSA_SB_SA_EEES9_NS_10bfloat16_tESF_Li256ELb1ELb1ELb1ELb1EEENS1_36VarlenDynamicPersistentTileSchedulerILi128ELi128ELi256ELi128ELb1ELb1ELb1ELb1ELb0ELb1EEEEEEEEEvNT_6ParamsE)
        /*1094*/ 	.short	0x0210
        /*1096*/ 	.short	0x0af0


	//----- nvinfo : EIATTR_SW_WAR
	.align		4
.L_735:
        /*1098*/ 	.byte	0x04, 0x36
        /*109a*/ 	.short	(.L_737 - .L_736)
.L_736:
        /*109c*/ 	.word	0x00000008
.L_737:


//--------------------- .nv.info._ZN7cutlass13device_kernelIN5flash11enable_sm90INS1_16FlashAttnFwdSm90INS1_25CollectiveMainloopFwdSm90ILi2EN4cute5tupleIJNS5_1CILi1EEES8_S8_EEENS6_IJNS7_ILi128EEESA_NS7_ILi192EEEEEELi192ENS_12float_e4m3_tEfNS_4arch4Sm90ELb0ELb1ELb1ELb1ELb0ELb1ELb0ELb1ELb1ELb1ELb1ELb0EEENS1_21CollectiveEpilogueFwdINS6_IJSA_SB_SA_EEES9_NS_10bfloat16_tESF_Li256ELb1ELb1ELb1ELb1EEENS1_36VarlenDynamicPersistentTileSchedulerILi128ELi128ELi256ELi128ELb1ELb1ELb1ELb1ELb0ELb1EEEEEEEEEvNT_6ParamsE --------------------------
	.section	.nv.info._ZN7cutlass13device_kernelIN5flash11enable_sm90INS1_16FlashAttnFwdSm90INS1_25CollectiveMainloopFwdSm90ILi2EN4cute5tupleIJNS5_1CILi1EEES8_S8_EEENS6_IJNS7_ILi128EEESA_NS7_ILi192EEEEEELi192ENS_12float_e4m3_tEfNS_4arch4Sm90ELb0ELb1ELb1ELb1ELb0ELb1ELb0ELb1ELb1ELb1ELb1ELb0EEENS1_21CollectiveEpilogueFwdINS6_IJSA_SB_SA_EEES9_NS_10bfloat16_tESF_Li256ELb1ELb1ELb1ELb1EEENS1_36VarlenDynamicPersistentTileSchedulerILi128ELi128ELi256ELi128ELb1ELb1ELb1ELb1ELb0ELb1EEEEEEEEEvNT_6ParamsE,"",@"SHT_CUDA_INFO"
	.sectionflags	@""
	.align	4


	//----- nvinfo : EIATTR_CUDA_API_VERSION
	.align		4
        /*0000*/ 	.byte	0x04, 0x37
        /*0002*/ 	.short	(.L_739 - .L_738)
.L_738:
        /*0004*/ 	.word	0x00000082


	//----- nvinfo : EIATTR_KPARAM_INFO
	.align		4
.L_739:
        /*0008*/ 	.byte	0x04, 0x17
        /*000a*/ 	.short	(.L_741 - .L_740)
.L_740:
        /*000c*/ 	.word	0x00000000
        /*0010*/ 	.short	0x0000
        /*0012*/ 	.short	0x0070
        /*0014*/ 	.byte	0x00, 0xf0, 0x01, 0x2a


	//----- nvinfo : EIATTR_SPARSE_MMA_MASK
	.align		4
.L_741:
        /*0018*/ 	.byte	0x03, 0x50
        /*001a*/ 	.short	0x0000


	//----- nvinfo : EIATTR_MAXREG_COUNT
	.align		4
        /*001c*/ 	.byte	0x03, 0x1b
        /*001e*/ 	.short	0x00a8


	//----- nvinfo : EIATTR_NUM_BARRIERS
	.align		4
        /*0020*/ 	.byte	0x02, 0x4c
        /*0022*/ 	.byte	0x10
	.zero		1


	//----- nvinfo : EIATTR_EXTERNS
	.align		4
        /*0024*/ 	.byte	0x04, 0x0f
        /*0026*/ 	.short	(.L_743 - .L_742)


	//   ....[0]....
	.align		4
.L_742:
        /*0028*/ 	.word	index@(__assertfail)


	//----- nvinfo : EIATTR_ANNOTATIONS
	.align		4
.L_743:
        /*002c*/ 	.byte	0x04, 0x55
        /*002e*/ 	.short	(.L_745 - .L_744)


	//   ....[0]....
.L_744:
        /* <DEDUP_REMOVED lines=83> */


	//----- nvinfo : EIATTR_MERCURY_ISA_VERSION
	.align		4
.L_745:
        /*0548*/ 	.byte	0x03, 0x5f
        /*054a*/ 	.short	0x0101


	//----- nvinfo : EIATTR_UNUSED_LOAD_BYTE_OFFSET
	.align		4
        /*054c*/ 	.byte	0x04, 0x44
        /*054e*/ 	.short	(.L_747 - .L_746)


	//   ....[0]....
.L_746:
        /*0550*/ 	.word	0x00000ad0
        /*0554*/ 	.word	0x0000fff0


	//   ....[1]....
        /*0558*/ 	.word	0x00020700
        /*055c*/ 	.word	0x0000fff0


	//----- nvinfo : EIATTR_INT_WARP_WIDE_INSTR_OFFSETS
	.align		4
.L_747:
        /*0560*/ 	.byte	0x04, 0x31
        /*0562*/ 	.short	(.L_749 - .L_748)


	//   ....[0]....
.L_748:
        /*0564*/ 	.word	0x00000190


	//   ....[1]....
        /*0568*/ 	.word	0x000001d0


	//   ....[2]....
        /*056c*/ 	.word	0x00000240


	//   ....[3]....
        /*0570*/ 	.word	0x00029c10


	//   ....[4]....
        /*0574*/ 	.word	0x00029c70


	//   ....[5]....
        /*0578*/ 	.word	0x0002cad0


	//   ....[6]....
        /*057c*/ 	.word	0x0002cb30


	//----- nvinfo : EIATTR_COOP_GROUP_MASK_REGIDS
	.align		4
.L_749:
        /*0580*/ 	.byte	0x04, 0x29
        /*0582*/ 	.short	(.L_751 - .L_750)


	//   ....[0]....
.L_750:
        /*0584*/ 	.word	0xffffffff


	//   ....[1]....
        /*0588*/ 	.word	0xffffffff


	//   ....[2]....
        /*058c*/ 	.word	0xffffffff


	//   ....[3]....
        /*0590*/ 	.word	0xffffffff


	//   ....[4]....
        /*0594*/ 	.word	0xffffffff


	//   ....[5]....
        /*0598*/ 	.word	0xffffffff


	//   ....[6]....
        /*059c*/ 	.word	0xffffffff


	//   ....[7]....
        /*05a0*/ 	.word	0xffffffff


	//   ....[8]....
        /*05a4*/ 	.word	0xffffffff


	//   ....[9]....
        /*05a8*/ 	.word	0xffffffff


	//   ....[10]....
        /*05ac*/ 	.word	0xffffffff


	//   ....[11]....
        /*05b0*/ 	.word	0xffffffff


	//   ....[12]....
        /*05b4*/ 	.word	0xffffffff


	//   ....[13]....
        /*05b8*/ 	.word	0xffffffff


	//   ....[14]....
        /*05bc*/ 	.word	0xffffffff


	//   ....[15]....
        /*05c0*/ 	.word	0xffffffff


	//   ....[16]....
        /*05c4*/ 	.word	0xffffffff


	//   ....[17]....
        /*05c8*/ 	.word	0xffffffff


	//   ....[18]....
        /*05cc*/ 	.word	0xffffffff


	//   ....[19]....
        /*05d0*/ 	.word	0xffffffff


	//   ....[20]....
        /*05d4*/ 	.word	0xffffffff


	//   ....[21]....
        /*05d8*/ 	.word	0xffffffff


	//   ....[22]....
        /*05dc*/ 	.word	0xffffffff


	//   ....[23]....
        /*05e0*/ 	.word	0xffffffff


	//   ....[24]....
        /*05e4*/ 	.word	0xffffffff


	//   ....[25]....
        /*05e8*/ 	.word	0xffffffff


	//   ....[26]....
        /*05ec*/ 	.word	0xffffffff


	//   ....[27]....
        /*05f0*/ 	.word	0xffffffff


	//   ....[28]....
        /*05f4*/ 	.word	0xffffffff


	//   ....[29]....
        /*05f8*/ 	.word	0xffffffff


	//   ....[30]....
        /*05fc*/ 	.word	0xffffffff


	//   ....[31]....
        /*0600*/ 	.word	0xffffffff


	//   ....[32]....
        /*0604*/ 	.word	0xffffffff


	//   ....[33]....
        /*0608*/ 	.word	0xffffffff


	//   ....[34]....
        /*060c*/ 	.word	0xffffffff


	//   ....[35]....
        /*0610*/ 	.word	0xffffffff


	//   ....[36]....
        /*0614*/ 	.word	0xffffffff


	//   ....[37]....
        /*0618*/ 	.word	0xffffffff


	//   ....[38]....
        /*061c*/ 	.word	0xffffffff


	//   ....[39]....
        /*0620*/ 	.word	0xffffffff


	//   ....[40]....
        /*0624*/ 	.word	0xffffffff


	//   ....[41]....
        /*0628*/ 	.word	0xffffffff


	//   ....[42]....
        /*062c*/ 	.word	0xffffffff


	//   ....[43]....
        /*0630*/ 	.word	0xffffffff


	//   ....[44]....
        /*0634*/ 	.word	0xffffffff


	//   ....[45]....
        /*0638*/ 	.word	0xffffffff


	//   ....[46]....
        /*063c*/ 	.word	0xffffffff


	//   ....[47]....
        /*0640*/ 	.word	0xffffffff


	//   ....[48]....
        /*0644*/ 	.word	0xffffffff


	//   ....[49]....
        /*0648*/ 	.word	0xffffffff


	//   ....[50]....
        /*064c*/ 	.word	0xffffffff


	//   ....[51]....
        /*0650*/ 	.word	0xffffffff


	//   ....[52]....
        /*0654*/ 	.word	0xffffffff


	//   ....[53]....
        /*0658*/ 	.word	0xffffffff


	//   ....[54]....
        /*065c*/ 	.word	0xffffffff


	//   ....[55]....
        /*0660*/ 	.word	0xffffffff


	//   ....[56]....
        /*0664*/ 	.word	0xffffffff


	//   ....[57]....
        /*0668*/ 	.word	0xffffffff


	//   ....[58]....
        /*066c*/ 	.word	0xffffffff


	//   ....[59]....
        /*0670*/ 	.word	0xffffffff


	//   ....[60]....
        /*0674*/ 	.word	0xffffffff


	//   ....[61]....
        /*0678*/ 	.word	0xffffffff


	//   ....[62]....
        /*067c*/ 	.word	0xffffffff


	//   ....[63]....
        /*0680*/ 	.word	0xffffffff


	//   ....[64]....
        /*0684*/ 	.word	0xffffffff


	//   ....[65]....
        /*0688*/ 	.word	0xffffffff


	//   ....[66]....
        /*068c*/ 	.word	0xffffffff


	//   ....[67]....
        /*0690*/ 	.word	0xffffffff


	//   ....[68]....
        /*0694*/ 	.word	0xffffffff


	//   ....[69]....
        /*0698*/ 	.word	0xffffffff


	//   ....[70]....
        /*069c*/ 	.word	0xffffffff


	//   ....[71]....
        /*06a0*/ 	.word	0xffffffff


	//   ....[72]....
        /*06a4*/ 	.word	0xffffffff


	//   ....[73]....
        /*06a8*/ 	.word	0xffffffff


	//   ....[74]....
        /*06ac*/ 	.word	0xffffffff


	//   ....[75]....
        /*06b0*/ 	.word	0xffffffff


	//   ....[76]....
        /*06b4*/ 	.word	0xffffffff


	//   ....[77]....
        /*06b8*/ 	.word	0xffffffff


	//   ....[78]....
        /*06bc*/ 	.word	0xffffffff


	//   ....[79]....
        /*06c0*/ 	.word	0xffffffff


	//   ....[80]....
        /*06c4*/ 	.word	0xffffffff


	//   ....[81]....
        /*06c8*/ 	.word	0xffffffff


	//   ....[82]....
        /*06cc*/ 	.word	0xffffffff


	//   ....[83]....
        /*06d0*/ 	.word	0xffffffff


	//   ....[84]....
        /*06d4*/ 	.word	0xffffffff


	//   ....[85]....
        /*06d8*/ 	.word	0xffffffff


	//   ....[86]....
        /*06dc*/ 	.word	0xffffffff


	//   ....[87]....
        /*06e0*/ 	.word	0xffffffff


	//   ....[88]....
        /*06e4*/ 	.word	0xffffffff


	//   ....[89]....
        /*06e8*/ 	.word	0xffffffff


	//   ....[90]....
        /*06ec*/ 	.word	0xffffffff


	//   ....[91]....
        /*06f0*/ 	.word	0xffffffff


	//   ....[92]....
        /*06f4*/ 	.word	0xffffffff


	//   ....[93]....
        /*06f8*/ 	.word	0xffffffff


	//   ....[94]....
        /*06fc*/ 	.word	0xffffffff


	//   ....[95]....
        /*0700*/ 	.word	0xffffffff


	//   ....[96]....
        /*0704*/ 	.word	0xffffffff


	//   ....[97]....
        /*0708*/ 	.word	0xffffffff


	//   ....[98]....
        /*070c*/ 	.word	0xffffffff


	//   ....[99]....
        /*0710*/ 	.word	0xffffffff


	//   ....[100]....
        /*0714*/ 	.word	0xffffffff


	//   ....[101]....
        /*0718*/ 	.word	0xffffffff


	//   ....[102]....
        /*071c*/ 	.word	0xffffffff


	//   ....[103]....
        /*0720*/ 	.word	0xffffffff


	//   ....[104]....
        /*0724*/ 	.word	0xffffffff


	//   ....[105]....
        /*0728*/ 	.word	0xffffffff


	//   ....[106]....
        /*072c*/ 	.word	0xffffffff


	//   ....[107]....
        /*0730*/ 	.word	0xffffffff


	//   ....[108]....
        /*0734*/ 	.word	0xffffffff


	//   ....[109]....
        /*0738*/ 	.word	0xffffffff


	//   ....[110]....
        /*073c*/ 	.word	0xffffffff


	//   ....[111]....
        /*0740*/ 	.word	0xffffffff


	//   ....[112]....
        /*0744*/ 	.word	0xffffffff


	//   ....[113]....
        /*0748*/ 	.word	0xffffffff


	//   ....[114]....
        /*074c*/ 	.word	0xffffffff


	//   ....[115]....
        /*0750*/ 	.word	0xffffffff


	//   ....[116]....
        /*0754*/ 	.word	0xffffffff


	//   ....[117]....
        /*0758*/ 	.word	0xffffffff


	//   ....[118]....
        /*075c*/ 	.word	0xffffffff


	//   ....[119]....
        /*0760*/ 	.word	0xffffffff


	//   ....[120]....
        /*0764*/ 	.word	0xffffffff


	//   ....[121]....
        /*0768*/ 	.word	0xffffffff


	//   ....[122]....
        /*076c*/ 	.word	0xffffffff


	//   ....[123]....
        /*0770*/ 	.word	0xffffffff


	//   ....[124]....
        /*0774*/ 	.word	0xffffffff


	//   ....[125]....
        /*0778*/ 	.word	0xffffffff


	//   ....[126]....
        /*077c*/ 	.word	0xffffffff


	//   ....[127]....
        /*0780*/ 	.word	0xffffffff


	//   ....[128]....
        /*0784*/ 	.word	0xffffffff


	//   ....[129]....
        /*0788*/ 	.word	0xffffffff


	//   ....[130]....
        /*078c*/ 	.word	0xffffffff


	//   ....[131]....
        /*0790*/ 	.word	0xffffffff


	//   ....[132]....
        /*0794*/ 	.word	0xffffffff


	//   ....[133]....
        /*0798*/ 	.word	0xffffffff


	//   ....[134]....
        /*079c*/ 	.word	0xffffffff


	//   ....[135]....
        /*07a0*/ 	.word	0xffffffff


	//   ....[136]....
        /*07a4*/ 	.word	0xffffffff


	//   ....[137]....
        /*07a8*/ 	.word	0xffffffff


	//   ....[138]....
        /*07ac*/ 	.word	0xffffffff


	//   ....[139]....
        /*07b0*/ 	.word	0xffffffff


	//   ....[140]....
        /*07b4*/ 	.word	0xffffffff


	//   ....[141]....
        /*07b8*/ 	.word	0xffffffff


	//   ....[142]....
        /*07bc*/ 	.word	0xffffffff


	//   ....[143]....
        /*07c0*/ 	.word	0xffffffff


	//   ....[144]....
        /*07c4*/ 	.word	0xffffffff


	//   ....[145]....
        /*07c8*/ 	.word	0xffffffff


	//   ....[146]....
        /*07cc*/ 	.word	0xffffffff


	//   ....[147]....
        /*07d0*/ 	.word	0xffffffff


	//   ....[148]....
        /*07d4*/ 	.word	0xffffffff


	//   ....[149]....
        /*07d8*/ 	.word	0xffffffff


	//   ....[150]....
        /*07dc*/ 	.word	0xffffffff


	//   ....[151]....
        /*07e0*/ 	.word	0xffffffff


	//   ....[152]....
        /*07e4*/ 	.word	0xffffffff


	//   ....[153]....
        /*07e8*/ 	.word	0xffffffff


	//   ....[154]....
        /*07ec*/ 	.word	0xffffffff


	//   ....[155]....
        /*07f0*/ 	.word	0xffffffff


	//   ....[156]....
        /*07f4*/ 	.word	0xffffffff


	//   ....[157]....
        /*07f8*/ 	.word	0xffffffff


	//   ....[158]....
        /*07fc*/ 	.word	0xffffffff


	//   ....[159]....
        /*0800*/ 	.word	0xffffffff


	//   ....[160]....
        /*0804*/ 	.word	0xffffffff


	//   ....[161]....
        /*0808*/ 	.word	0xffffffff


	//   ....[162]....
        /*080c*/ 	.word	0xffffffff


	//   ....[163]....
        /*0810*/ 	.word	0xffffffff


	//   ....[164]....
        /*0814*/ 	.word	0xffffffff


	//   ....[165]....
        /*0818*/ 	.word	0xffffffff


	//   ....[166]....
        /*081c*/ 	.word	0xffffffff


	//   ....[167]....
        /*0820*/ 	.word	0xffffffff


	//   ....[168]....
        /*0824*/ 	.word	0xffffffff


	//   ....[169]....
        /*0828*/ 	.word	0xffffffff


	//   ....[170]....
        /*082c*/ 	.word	0xffffffff


	//   ....[171]....
        /*0830*/ 	.word	0xffffffff


	//   ....[172]....
        /*0834*/ 	.word	0xffffffff


	//   ....[173]....
        /*0838*/ 	.word	0xffffffff


	//   ....[174]....
        /*083c*/ 	.word	0xffffffff


	//   ....[175]....
        /*0840*/ 	.word	0xffffffff


	//   ....[176]....
        /*0844*/ 	.word	0xffffffff


	//   ....[177]....
        /*0848*/ 	.word	0xffffffff


	//   ....[178]....
        /*084c*/ 	.word	0xffffffff


	//   ....[179]....
        /*0850*/ 	.word	0xffffffff


	//   ....[180]....
        /*0854*/ 	.word	0xffffffff


	//   ....[181]....
        /*0858*/ 	.word	0xffffffff


	//   ....[182]....
        /*085c*/ 	.word	0xffffffff


	//   ....[183]....
        /*0860*/ 	.word	0xffffffff


	//   ....[184]....
        /*0864*/ 	.word	0xffffffff


	//   ....[185]....
        /*0868*/ 	.word	0xffffffff


	//   ....[186]....
        /*086c*/ 	.word	0xffffffff


	//   ....[187]....
        /*0870*/ 	.word	0xffffffff


	//   ....[188]....
        /*0874*/ 	.word	0xffffffff


	//   ....[189]....
        /*0878*/ 	.word	0xffffffff


	//   ....[190]....
        /*087c*/ 	.word	0xffffffff


	//   ....[191]....
        /*0880*/ 	.word	0xffffffff


	//   ....[192]....
        /*0884*/ 	.word	0xffffffff


	//   ....[193]....
        /*0888*/ 	.word	0xffffffff


	//   ....[194]....
        /*088c*/ 	.word	0xffffffff


	//   ....[195]....
        /*0890*/ 	.word	0xffffffff


	//   ....[196]....
        /*0894*/ 	.word	0xffffffff


	//   ....[197]....
        /*0898*/ 	.word	0xffffffff


	//   ....[198]....
        /*089c*/ 	.word	0xffffffff


	//   ....[199]....
        /*08a0*/ 	.word	0xffffffff


	//   ....[200]....
        /*08a4*/ 	.word	0xffffffff


	//   ....[201]....
        /*08a8*/ 	.word	0xffffffff


	//   ....[202]....
        /*08ac*/ 	.word	0xffffffff


	//   ....[203]....
        /*08b0*/ 	.word	0xffffffff


	//   ....[204]....
        /*08b4*/ 	.word	0xffffffff


	//   ....[205]....
        /*08b8*/ 	.word	0xffffffff


	//   ....[206]....
        /*08bc*/ 	.word	0xffffffff


	//   ....[207]....
        /*08c0*/ 	.word	0xffffffff


	//   ....[208]....
        /*08c4*/ 	.word	0x0500000f


	//   ....[209]....
        /*08c8*/ 	.word	0x0500000f


	//   ....[210]....
        /*08cc*/ 	.word	0x0500000f


	//   ....[211]....
        /*08d0*/ 	.word	0x0500000f


	//   ....[212]....
        /*08d4*/ 	.word	0x0500000f


	//   ....[213]....
        /*08d8*/ 	.word	0x0500000f


	//   ....[214]....
        /*08dc*/ 	.word	0x0500000f


	//   ....[215]....
        /*08e0*/ 	.word	0x0500000f


	//   ....[216]....
        /*08e4*/ 	.word	0x0500000f


	//   ....[217]....
        /*08e8*/ 	.word	0x0500000f


	//   ....[218]....
        /*08ec*/ 	.word	0x0500000f


	//   ....[219]....
        /*08f0*/ 	.word	0x0500000f


	//   ....[220]....
        /*08f4*/ 	.word	0x0500000f


	//   ....[221]....
        /*08f8*/ 	.word	0x0500000f


	//   ....[222]....
        /*08fc*/ 	.word	0x0500000f


	//   ....[223]....
        /*0900*/ 	.word	0x0500000f


	//   ....[224]....
        /*0904*/ 	.word	0x0500000f


	//   ....[225]....
        /*0908*/ 	.word	0x0500000f


	//   ....[226]....
        /*090c*/ 	.word	0x0500000f


	//   ....[227]....
        /*0910*/ 	.word	0x0500000f


	//   ....[228]....
        /*0914*/ 	.word	0x0500000f


	//   ....[229]....
        /*0918*/ 	.word	0x0500000f


	//   ....[230]....
        /*091c*/ 	.word	0x0500000f


	//   ....[231]....
        /*0920*/ 	.word	0x0500000f


	//   ....[232]....
        /*0924*/ 	.word	0x0500000f


	//   ....[233]....
        /*0928*/ 	.word	0x0500000f


	//   ....[234]....
        /*092c*/ 	.word	0x0500000f


	//   ....[235]....
        /*0930*/ 	.word	0x0500000f


	//   ....[236]....
        /*0934*/ 	.word	0x0500000f


	//   ....[237]....
        /*0938*/ 	.word	0x0500000f


	//   ....[238]....
        /*093c*/ 	.word	0x0500000f


	//   ....[239]....
        /*0940*/ 	.word	0x0500000f


	//   ....[240]....
        /*0944*/ 	.word	0x0500000f


	//   ....[241]....
        /*0948*/ 	.word	0x0500000f


	//   ....[242]....
        /*094c*/ 	.word	0x0500000f


	//   ....[243]....
        /*0950*/ 	.word	0x0500000f


	//   ....[244]....
        /*0954*/ 	.word	0x0500000f


	//   ....[245]....
        /*0958*/ 	.word	0x0500000f


	//   ....[246]....
        /*095c*/ 	.word	0x0500000f


	//   ....[247]....
        /*0960*/ 	.word	0x0500000f


	//   ....[248]....
        /*0964*/ 	.word	0x0500000f


	//   ....[249]....
        /*0968*/ 	.word	0x0500000f


	//   ....[250]....
        /*096c*/ 	.word	0x0500000f


	//   ....[251]....
        /*0970*/ 	.word	0x0500000f


	//   ....[252]....
        /*0974*/ 	.word	0x0500000f


	//   ....[253]....
        /*0978*/ 	.word	0x0500000f


	//   ....[254]....
        /*097c*/ 	.word	0x0500000f


	//   ....[255]....
        /*0980*/ 	.word	0x0500000f


	//   ....[0]....
        /*0984*/ 	.word	0x0500000f


	//   ....[1]....
        /*0988*/ 	.word	0x0500000f


	//   ....[2]....
        /*098c*/ 	.word	0x0500000f


	//   ....[3]....
        /*0990*/ 	.word	0x0500000f


	//   ....[4]....
        /*0994*/ 	.word	0x0500000f


	//   ....[5]....
        /*0998*/ 	.word	0x0500000f


	//   ....[6]....
        /*099c*/ 	.word	0x0500000f


	//   ....[7]....
        /*09a0*/ 	.word	0x0500000f


	//   ....[8]....
        /*09a4*/ 	.word	0x0500000f


	//   ....[9]....
        /*09a8*/ 	.word	0x0500000f


	//   ....[10]....
        /*09ac*/ 	.word	0x0500000f


	//   ....[11]....
        /*09b0*/ 	.word	0x0500000f


	//   ....[12]....
        /*09b4*/ 	.word	0x0500000f


	//   ....[13]....
        /*09b8*/ 	.word	0x0500000f


	//   ....[14]....
        /*09bc*/ 	.word	0x0500000f


	//   ....[15]....
        /*09c0*/ 	.word	0x0500000f


	//   ....[16]....
        /*09c4*/ 	.word	0x0500000f


	//   ....[17]....
        /*09c8*/ 	.word	0x0500000f


	//   ....[18]....
        /*09cc*/ 	.word	0x0500000f


	//   ....[19]....
        /*09d0*/ 	.word	0x0500000f


	//   ....[20]....
        /*09d4*/ 	.word	0x0500000f


	//   ....[21]....
        /*09d8*/ 	.word	0x0500000f


	//   ....[22]....
        /*09dc*/ 	.word	0x0500000f


	//   ....[23]....
        /*09e0*/ 	.word	0x0500000f


	//   ....[24]....
        /*09e4*/ 	.word	0x0500000f


	//   ....[25]....
        /*09e8*/ 	.word	0x0500000f


	//   ....[26]....
        /*09ec*/ 	.word	0x0500000f


	//   ....[27]....
        /*09f0*/ 	.word	0x0500000f


	//   ....[28]....
        /*09f4*/ 	.word	0x0500000f


	//   ....[29]....
        /*09f8*/ 	.word	0x0500000f


	//   ....[30]....
        /*09fc*/ 	.word	0x0500000f


	//   ....[31]....
        /*0a00*/ 	.word	0x0500000f


	//   ....[32]....
        /*0a04*/ 	.word	0x0500000f


	//   ....[33]....
        /*0a08*/ 	.word	0x0500000f


	//   ....[34]....
        /*0a0c*/ 	.word	0x0500000f


	//   ....[35]....
        /*0a10*/ 	.word	0x0500000f


	//   ....[36]....
        /*0a14*/ 	.word	0x0500000f


	//   ....[37]....
        /*0a18*/ 	.word	0x0500000f


	//   ....[38]....
        /*0a1c*/ 	.word	0x0500000f


	//   ....[39]....
        /*0a20*/ 	.word	0x0500000f


	//   ....[40]....
        /*0a24*/ 	.word	0x0500000f


	//   ....[41]....
        /*0a28*/ 	.word	0x0500000f


	//   ....[42]....
        /*0a2c*/ 	.word	0x0500000f


	//   ....[43]....
        /*0a30*/ 	.word	0x0500000f


	//   ....[44]....
        /*0a34*/ 	.word	0x0500000f


	//   ....[45]....
        /*0a38*/ 	.word	0x0500000f


	//   ....[46]....
        /*0a3c*/ 	.word	0x0500000f


	//   ....[47]....
        /*0a40*/ 	.word	0x0500000f


	//   ....[48]....
        /*0a44*/ 	.word	0x0500000f


	//   ....[49]....
        /*0a48*/ 	.word	0x0500000f


	//   ....[50]....
        /*0a4c*/ 	.word	0x0500000f


	//   ....[51]....
        /*0a50*/ 	.word	0x0500000f


	//   ....[52]....
        /*0a54*/ 	.word	0x0500000f


	//   ....[53]....
        /*0a58*/ 	.word	0x0500000f


	//   ....[54]....
        /*0a5c*/ 	.word	0x0500000f


	//   ....[55]....
        /*0a60*/ 	.word	0x0500000f


	//   ....[56]....
        /*0a64*/ 	.word	0x0500000f


	//   ....[57]....
        /*0a68*/ 	.word	0x0500000f


	//   ....[58]....
        /*0a6c*/ 	.word	0x0500000f


	//   ....[59]....
        /*0a70*/ 	.word	0x0500000f


	//   ....[60]....
        /*0a74*/ 	.word	0x0500000f


	//   ....[61]....
        /*0a78*/ 	.word	0x0500000f


	//   ....[62]....
        /*0a7c*/ 	.word	0x0500000f


	//   ....[63]....
        /*0a80*/ 	.word	0x0500000f


	//   ....[64]....
        /*0a84*/ 	.word	0x0500000f


	//   ....[65]....
        /*0a88*/ 	.word	0x0500000f


	//   ....[66]....
        /*0a8c*/ 	.word	0x0500000f


	//   ....[67]....
        /*0a90*/ 	.word	0x0500000f


	//   ....[68]....
        /*0a94*/ 	.word	0x0500000f


	//   ....[69]....
        /*0a98*/ 	.word	0x0500000f


	//   ....[70]....
        /*0a9c*/ 	.word	0x0500000f


	//   ....[71]....
        /*0aa0*/ 	.word	0x0500000f


	//   ....[72]....
        /*0aa4*/ 	.word	0x0500000f


	//   ....[73]....
        /*0aa8*/ 	.word	0x0500000f


	//   ....[74]....
        /*0aac*/ 	.word	0x0500000f


	//   ....[75]....
        /*0ab0*/ 	.word	0x0500000f


	//   ....[76]....
        /*0ab4*/ 	.word	0x0500000f


	//   ....[77]....
        /*0ab8*/ 	.word	0x0500000f


	//   ....[78]....
        /*0abc*/ 	.word	0x0500000f


	//   ....[79]....
        /*0ac0*/ 	.word	0x0500000f


	//   ....[80]....
        /*0ac4*/ 	.word	0x0500000f


	//   ....[81]....
        /*0ac8*/ 	.word	0x0500000f


	//   ....[82]....
        /*0acc*/ 	.word	0x0500000f


	//   ....[83]....
        /*0ad0*/ 	.word	0x0500000f


	//   ....[84]....
        /*0ad4*/ 	.word	0x0500000f


	//   ....[85]....
        /*0ad8*/ 	.word	0x0500000f


	//   ....[86]....
        /*0adc*/ 	.word	0x0500000f


	//   ....[87]....
        /*0ae0*/ 	.word	0x0500000f


	//   ....[88]....
        /*0ae4*/ 	.word	0x0500000f


	//   ....[89]....
        /*0ae8*/ 	.word	0x0500000f


	//   ....[90]....
        /*0aec*/ 	.word	0x0500000f


	//   ....[91]....
        /*0af0*/ 	.word	0x0500000f


	//   ....[92]....
        /*0af4*/ 	.word	0x0500000f


	//   ....[93]....
        /*0af8*/ 	.word	0x0500000f


	//   ....[94]....
        /*0afc*/ 	.word	0x0500000f


	//   ....[95]....
        /*0b00*/ 	.word	0x0500000f


	//   ....[96]....
        /*0b04*/ 	.word	0x0500000f


	//   ....[97]....
        /*0b08*/ 	.word	0x0500000f


	//   ....[98]....
        /*0b0c*/ 	.word	0x0500000f


	//   ....[99]....
        /*0b10*/ 	.word	0x0500000f


	//   ....[100]....
        /*0b14*/ 	.word	0x0500000f


	//   ....[101]....
        /*0b18*/ 	.word	0x0500000f


	//   ....[102]....
        /*0b1c*/ 	.word	0x0500000f


	//   ....[103]....
        /*0b20*/ 	.word	0x0500000f


	//   ....[104]....
        /*0b24*/ 	.word	0x0500000f


	//   ....[105]....
        /*0b28*/ 	.word	0x0500000f


	//----- nvinfo : EIATTR_COOP_GROUP_INSTR_OFFSETS
	.align		4
.L_751:
        /*0b2c*/ 	.byte	0x04, 0x28
        /*0b2e*/ 	.short	(.L_753 - .L_752)


	//   ....[0]....
.L_752:
        /*0b30*/ 	.word	0x00000070


	//   ....[1]....
        /*0b34*/ 	.word	0x000001a0


	//   ....[2]....
        /*0b38*/ 	.word	0x000001f0


	//   ....[3]....
        /*0b3c*/ 	.word	0x00000420


	//   ....[4]....
        /*0b40*/ 	.word	0x00000580


	//   ....[5]....
        /*0b44*/ 	.word	0x000006a0


	//   ....[6]....
        /*0b48*/ 	.word	0x00000800


	//   ....[7]....
        /*0b4c*/ 	.word	0x0000a580


	//   ....[8]....
        /*0b50*/ 	.word	0x0000ae70


	//   ....[9]....
        /*0b54*/ 	.word	0x0000ae80


	//   ....[10]....
        /*0b58*/ 	.word	0x0000ae90


	//   ....[11]....
        /*0b5c*/ 	.word	0x0000aea0


	//   ....[12]....
        /*0b60*/ 	.word	0x0000e4d0


	//   ....[13]....
        /*0b64*/ 	.word	0x0000e4e0


	//   ....[14]....
        /*0b68*/ 	.word	0x0000e4f0


	//   ....[15]....
        /*0b6c*/ 	.word	0x0000e500


	//   ....[16]....
        /*0b70*/ 	.word	0x00012130


	//   ....[17]....
        /*0b74*/ 	.word	0x00013240


	//   ....[18]....
        /*0b78*/ 	.word	0x00013b80


	//   ....[19]....
        /*0b7c*/ 	.word	0x00013f30


	//   ....[20]....
        /*0b80*/ 	.word	0x00014550


	//   ....[21]....
        /*0b84*/ 	.word	0x000145b0


	//   ....[22]....
        /*0b88*/ 	.word	0x000168d0


	//   ....[23]....
        /*0b8c*/ 	.word	0x00016aa0


	//   ....[24]....
        /*0b90*/ 	.word	0x00017450


	//   ....[25]....
        /*0b94*/ 	.word	0x00017470


	//   ....[26]....
        /*0b98*/ 	.word	0x00018130


	//   ....[27]....
        /*0b9c*/ 	.word	0x00018150


	//   ....[28]....
        /*0ba0*/ 	.word	0x0001a860


	//   ....[29]....
        /*0ba4*/ 	.word	0x0001a890


	//   ....[30]....
        /*0ba8*/ 	.word	0x0001a8c0


	//   ....[31]....
        /*0bac*/ 	.word	0x0001a920


	//   ....[32]....
        /*0bb0*/ 	.word	0x0001cbd0


	//   ....[33]....
        /*0bb4*/ 	.word	0x0001d1a0


	//   ....[34]....
        /*0bb8*/ 	.word	0x0001db50


	//   ....[35]....
        /*0bbc*/ 	.word	0x0001db70


	//   ....[36]....
        /*0bc0*/ 	.word	0x0001e830


	//   ....[37]....
        /*0bc4*/ 	.word	0x0001e850


	//   ....[38]....
        /*0bc8*/ 	.word	0x0001fd10


	//   ....[39]....
        /*0bcc*/ 	.word	0x0001fd20


	//   ....[40]....
        /*0bd0*/ 	.word	0x0001fda0


	//   ....[41]....
        /*0bd4*/ 	.word	0x0001fdb0


	//   ....[42]....
        /*0bd8*/ 	.word	0x00020ce0


	//   ....[43]....
        /*0bdc*/ 	.word	0x00020da0


	//   ....[44]....
        /*0be0*/ 	.word	0x00020e20


	//   ....[45]....
        /*0be4*/ 	.word	0x00020ea0


	//   ....[46]....
        /*0be8*/ 	.word	0x00020f10


	//   ....[47]....
        /*0bec*/ 	.word	0x00020f40


	//   ....[48]....
        /*0bf0*/ 	.word	0x00020f70


	//   ....[49]....
        /*0bf4*/ 	.word	0x00020fa0


	//   ....[50]....
        /*0bf8*/ 	.word	0x00020fd0


	//   ....[51]....
        /*0bfc*/ 	.word	0x00021000


	//   ....[52]....
        /*0c00*/ 	.word	0x00021030


	//   ....[53]....
        /*0c04*/ 	.word	0x00021060


	//   ....[54]....
        /*0c08*/ 	.word	0x00021090


	//   ....[55]....
        /*0c0c*/ 	.word	0x000210c0


	//   ....[56]....
        /*0c10*/ 	.word	0x000210f0


	//   ....[57]....
        /*0c14*/ 	.word	0x00021120


	//   ....[58]....
        /*0c18*/ 	.word	0x00021150


	//   ....[59]....
        /*0c1c*/ 	.word	0x00021180


	//   ....[60]....
        /*0c20*/ 	.word	0x000211b0


	//   ....[61]....
        /*0c24*/ 	.word	0x000211e0


	//   ....[62]....
        /*0c28*/ 	.word	0x00021210


	//   ....[63]....
        /*0c2c*/ 	.word	0x00021240


	//   ....[64]....
        /*0c30*/ 	.word	0x00021270


	//   ....[65]....
        /*0c34*/ 	.word	0x000212a0


	//   ....[66]....
        /*0c38*/ 	.word	0x000212d0


	//   ....[67]....
        /*0c3c*/ 	.word	0x00021300


	//   ....[68]....
        /*0c40*/ 	.word	0x00021330


	//   ....[69]....
        /*0c44*/ 	.word	0x00021360


	//   ....[70]....
        /*0c48*/ 	.word	0x00021390


	//   ....[71]....
        /*0c4c*/ 	.word	0x000213c0


	//   ....[72]....
        /*0c50*/ 	.word	0x000213f0


	//   ....[73]....
        /*0c54*/ 	.word	0x00021420


	//   ....[74]....
        /*0c58*/ 	.word	0x00021450


	//   ....[75]....
        /*0c5c*/ 	.word	0x00021480


	//   ....[76]....
        /*0c60*/ 	.word	0x000214b0


	//   ....[77]....
        /*0c64*/ 	.word	0x000214d0


	//   ....[78]....
        /*0c68*/ 	.word	0x000214f0


	//   ....[79]....
        /*0c6c*/ 	.word	0x00021520


	//   ....[80]....
        /*0c70*/ 	.word	0x00021550


	//   ....[81]....
        /*0c74*/ 	.word	0x00021570


	//   ....[82]....
        /*0c78*/ 	.word	0x000215a0


	//   ....[83]....
        /*0c7c*/ 	.word	0x000215d0


	//   ....[84]....
        /*0c80*/ 	.word	0x00021600


	//   ....[85]....
        /*0c84*/ 	.word	0x00021630


	//   ....[86]....
        /*0c88*/ 	.word	0x00021660


	//   ....[87]....
        /*0c8c*/ 	.word	0x00021690


	//   ....[88]....
        /*0c90*/ 	.word	0x000216c0


	//   ....[89]....
        /*0c94*/ 	.word	0x000216f0


	//   ....[90]....
        /*0c98*/ 	.word	0x00021710


	//   ....[91]....
        /*0c9c*/ 	.word	0x00021720


	//   ....[92]....
        /*0ca0*/ 	.word	0x00021740


	//   ....[93]....
        /*0ca4*/ 	.word	0x00021760


	//   ....[94]....
        /*0ca8*/ 	.word	0x00021770


	//   ....[95]....
        /*0cac*/ 	.word	0x000217a0


	//   ....[96]....
        /*0cb0*/ 	.word	0x000217d0


	//   ....[97]....
        /*0cb4*/ 	.word	0x000217f0


	//   ....[98]....
        /*0cb8*/ 	.word	0x00021800


	//   ....[99]....
        /*0cbc*/ 	.word	0x00021830


	//   ....[100]....
        /*0cc0*/ 	.word	0x00021840


	//   ....[101]....
        /*0cc4*/ 	.word	0x00021870


	//   ....[102]....
        /*0cc8*/ 	.word	0x00021890


	//   ....[103]....
        /*0ccc*/ 	.word	0x000218c0


	//   ....[104]....
        /*0cd0*/ 	.word	0x000218f0


	//   ....[105]....
        /*0cd4*/ 	.word	0x00021920


	//   ....[106]....
        /*0cd8*/ 	.word	0x00021940


	//   ....[107]....
        /*0cdc*/ 	.word	0x00021950


	//   ....[108]....
        /*0ce0*/ 	.word	0x00021960


	//   ....[109]....
        /*0ce4*/ 	.word	0x00021970


	//   ....[110]....
        /*0ce8*/ 	.word	0x00021980


	//   ....[111]....
        /*0cec*/ 	.word	0x00021990


	//   ....[112]....
        /*0cf0*/ 	.word	0x000219b0


	//   ....[113]....
        /*0cf4*/ 	.word	0x000219e0


	//   ....[114]....
        /*0cf8*/ 	.word	0x00021a10


	//   ....[115]....
        /*0cfc*/ 	.word	0x00021a40


	//   ....[116]....
        /*0d00*/ 	.word	0x00021a70


	//   ....[117]....
        /*0d04*/ 	.word	0x00021aa0


	//   ....[118]....
        /*0d08*/ 	.word	0x00021ad0


	//   ....[119]....
        /*0d0c*/ 	.word	0x00021b00


	//   ....[120]....
        /*0d10*/ 	.word	0x00021b30


	//   ....[121]....
        /*0d14*/ 	.word	0x00021b60


	//   ....[122]....
        /*0d18*/ 	.word	0x00021b90


	//   ....[123]....
        /*0d1c*/ 	.word	0x00021bc0


	//   ....[124]....
        /*0d20*/ 	.word	0x00021bf0


	//   ....[125]....
        /*0d24*/ 	.word	0x00021c20


	//   ....[126]....
        /*0d28*/ 	.word	0x00021c40


	//   ....[127]....
        /*0d2c*/ 	.word	0x00021c50


	//   ....[128]....
        /*0d30*/ 	.word	0x00021c60


	//   ....[129]....
        /*0d34*/ 	.word	0x00021c80


	//   ....[130]....
        /*0d38*/ 	.word	0x00021ca0


	//   ....[131]....
        /*0d3c*/ 	.word	0x00021cc0


	//   ....[132]....
        /*0d40*/ 	.word	0x00021cf0


	//   ....[133]....
        /*0d44*/ 	.word	0x00021d20


	//   ....[134]....
        /*0d48*/ 	.word	0x00021d50


	//   ....[135]....
        /*0d4c*/ 	.word	0x00021d80


	//   ....[136]....
        /*0d50*/ 	.word	0x00021db0


	//   ....[137]....
        /*0d54*/ 	.word	0x00021de0


	//   ....[138]....
        /*0d58*/ 	.word	0x00022700


	//   ....[139]....
        /*0d5c*/ 	.word	0x00022720


	//   ....[140]....
        /*0d60*/ 	.word	0x00022730


	//   ....[141]....
        /*0d64*/ 	.word	0x00022740


	//   ....[142]....
        /*0d68*/ 	.word	0x00023020


	//   ....[143]....
        /*0d6c*/ 	.word	0x00023030


	//   ....[144]....
        /*0d70*/ 	.word	0x00023180


	//   ....[145]....
        /*0d74*/ 	.word	0x00023190


	//   ....[146]....
        /*0d78*/ 	.word	0x000232e0


	//   ....[147]....
        /*0d7c*/ 	.word	0x000232f0


	//   ....[148]....
        /*0d80*/ 	.word	0x00023440


	//   ....[149]....
        /*0d84*/ 	.word	0x00023450


	//   ....[150]....
        /*0d88*/ 	.word	0x00023840


	//   ....[151]....
        /*0d8c*/ 	.word	0x00023850


	//   ....[152]....
        /*0d90*/ 	.word	0x000244b0


	//   ....[153]....
        /*0d94*/ 	.word	0x000244c0


	//   ....[154]....
        /*0d98*/ 	.word	0x00025860


	//   ....[155]....
        /*0d9c*/ 	.word	0x00025870


	//   ....[156]....
        /*0da0*/ 	.word	0x000259d0


	//   ....[157]....
        /*0da4*/ 	.word	0x000259e0


	//   ....[158]....
        /*0da8*/ 	.word	0x00025b30


	//   ....[159]....
        /*0dac*/ 	.word	0x00025b40


	//   ....[160]....
        /*0db0*/ 	.word	0x00025c90


	//   ....[161]....
        /*0db4*/ 	.word	0x00025ca0


	//   ....[162]....
        /*0db8*/ 	.word	0x00025e50


	//   ....[163]....
        /*0dbc*/ 	.word	0x00026090


	//   ....[164]....
        /*0dc0*/ 	.word	0x000260c0


	//   ....[165]....
        /*0dc4*/ 	.word	0x000260f0


	//   ....[166]....
        /*0dc8*/ 	.word	0x00026120


	//   ....[167]....
        /*0dcc*/ 	.word	0x00026150


	//   ....[168]....
        /*0dd0*/ 	.word	0x00026180


	//   ....[169]....
        /*0dd4*/ 	.word	0x00026320


	//   ....[170]....
        /*0dd8*/ 	.word	0x00026350


	//   ....[171]....
        /*0ddc*/ 	.word	0x00026380


	//   ....[172]....
        /*0de0*/ 	.word	0x000263b0


	//   ....[173]....
        /*0de4*/ 	.word	0x000263e0


	//   ....[174]....
        /*0de8*/ 	.word	0x00026410


	//   ....[175]....
        /*0dec*/ 	.word	0x000264b0


	//   ....[176]....
        /*0df0*/ 	.word	0x000264e0


	//   ....[177]....
        /*0df4*/ 	.word	0x000264f0


	//   ....[178]....
        /*0df8*/ 	.word	0x00026520


	//   ....[179]....
        /*0dfc*/ 	.word	0x00028020


	//   ....[180]....
        /*0e00*/ 	.word	0x0002a3b0


	//   ....[181]....
        /*0e04*/ 	.word	0x0002b160


	//   ....[182]....
        /*0e08*/ 	.word	0x0002b180


	//   ....[183]....
        /*0e0c*/ 	.word	0x0002b1e0


	//   ....[184]....
        /*0e10*/ 	.word	0x0002b260


	//   ....[185]....
        /*0e14*/ 	.word	0x0002b2f0


	//   ....[186]....
        /*0e18*/ 	.word	0x0002b300


	//   ....[187]....
        /*0e1c*/ 	.word	0x0002b350


	//   ....[188]....
        /*0e20*/ 	.word	0x0002b390


	//   ....[189]....
        /*0e24*/ 	.word	0x0002d750


	//   ....[190]....
        /*0e28*/ 	.word	0x0002d790


	//   ....[191]....
        /*0e2c*/ 	.word	0x0002d7e0


	//   ....[192]....
        /*0e30*/ 	.word	0x0002d810


	//   ....[193]....
        /*0e34*/ 	.word	0x0002d840


	//   ....[194]....
        /*0e38*/ 	.word	0x0002d870


	//   ....[195]....
        /*0e3c*/ 	.word	0x0002d8a0


	//   ....[196]....
        /*0e40*/ 	.word	0x0002d8d0


	//   ....[197]....
        /*0e44*/ 	.word	0x0002daa0


	//   ....[198]....
        /*0e48*/ 	.word	0x0002dad0


	//   ....[199]....
        /*0e4c*/ 	.word	0x0002db00


	//   ....[200]....
        /*0e50*/ 	.word	0x0002db30


	//   ....[201]....
        /*0e54*/ 	.word	0x0002db60


	//   ....[202]....
        /*0e58*/ 	.word	0x0002db90


	//   ....[203]....
        /*0e5c*/ 	.word	0x0002dc70


	//   ....[204]....
        /*0e60*/ 	.word	0x0002dc90


	//   ....[205]....
        /*0e64*/ 	.word	0x0002dca0


	//   ....[206]....
        /*0e68*/ 	.word	0x0002dd20


	//   ....[207]....
        /*0e6c*/ 	.word	0x0002e870


	//   ....[208]....
        /*0e70*/ 	.word	0x0002ed10


	//   ....[209]....
        /*0e74*/ 	.word	0x0002edb0


	//   ....[210]....
        /*0e78*/ 	.word	0x0002ee40


	//   ....[211]....
        /*0e7c*/ 	.word	0x0002ee90


	//   ....[212]....
        /*0e80*/ 	.word	0x0002eee0


	//   ....[213]....
        /*0e84*/ 	.word	0x0002efb0


	//   ....[214]....
        /*0e88*/ 	.word	0x0002f040


	//   ....[215]....
        /*0e8c*/ 	.word	0x0002f090


	//   ....[216]....
        /*0e90*/ 	.word	0x0002f0e0


	//   ....[217]....
        /*0e94*/ 	.word	0x0002f550


	//   ....[218]....
        /*0e98*/ 	.word	0x0002f670


	//   ....[219]....
        /*0e9c*/ 	.word	0x0002f7a0


	//   ....[220]....
        /*0ea0*/ 	.word	0x0002f8c0


	//   ....[221]....
        /*0ea4*/ 	.word	0x0002f9f0


	//   ....[222]....
        /*0ea8*/ 	.word	0x0002fb10


	//   ....[223]....
        /*0eac*/ 	.word	0x0002fc30


	//   ....[224]....
        /*0eb0*/ 	.word	0x0002fc80


	//   ....[225]....
        /*0eb4*/ 	.word	0x0002fcf0


	//   ....[226]....
        /*0eb8*/ 	.word	0x0002fd80


	//   ....[227]....
        /*0ebc*/ 	.word	0x0002fde0


	//   ....[228]....
        /*0ec0*/ 	.word	0x0002fe40


	//   ....[229]....
        /*0ec4*/ 	.word	0x0002fec0


	//   ....[230]....
        /*0ec8*/ 	.word	0x0002ff30


	//   ....[231]....
        /*0ecc*/ 	.word	0x0002ff90


	//   ....[232]....
        /*0ed0*/ 	.word	0x0002ffe0


	//   ....[233]....
        /*0ed4*/ 	.word	0x00030060


	//   ....[234]....
        /*0ed8*/ 	.word	0x000300d0


	//   ....[235]....
        /*0edc*/ 	.word	0x00030130


	//   ....[236]....
        /*0ee0*/ 	.word	0x00030180


	//   ....[237]....
        /*0ee4*/ 	.word	0x00030200


	//   ....[238]....
        /*0ee8*/ 	.word	0x00030270


	//   ....[239]....
        /*0eec*/ 	.word	0x000302d0


	//   ....[240]....
        /*0ef0*/ 	.word	0x00030320


	//   ....[241]....
        /*0ef4*/ 	.word	0x000303d0


	//   ....[242]....
        /*0ef8*/ 	.word	0x00030420


	//   ....[243]....
        /*0efc*/ 	.word	0x00030480


	//   ....[244]....
        /*0f00*/ 	.word	0x000304d0


	//   ....[245]....
        /*0f04*/ 	.word	0x00030550


	//   ....[246]....
        /*0f08*/ 	.word	0x000305a0


	//   ....[247]....
        /*0f0c*/ 	.word	0x00030600


	//   ....[248]....
        /*0f10*/ 	.word	0x00030670


	//   ....[249]....
        /*0f14*/ 	.word	0x000306e0


	//   ....[250]....
        /*0f18*/ 	.word	0x00030740


	//   ....[251]....
        /*0f1c*/ 	.word	0x000307b0


	//   ....[252]....
        /*0f20*/ 	.word	0x00030810


	//   ....[253]....
        /*0f24*/ 	.word	0x00030870


	//   ....[254]....
        /*0f28*/ 	.word	0x000308e0


	//   ....[255]....
        /*0f2c*/ 	.word	0x00030940


	//   ....[0]....
        /*0f30*/ 	.word	0x000309b0


	//   ....[1]....
        /*0f34*/ 	.word	0x00030a30


	//   ....[2]....
        /*0f38*/ 	.word	0x00030aa0


	//   ....[3]....
        /*0f3c*/ 	.word	0x00030b00


	//   ....[4]....
        /*0f40*/ 	.word	0x00030b50


	//   ....[5]....
        /*0f44*/ 	.word	0x00030bb0


	//   ....[6]....
        /*0f48*/ 	.word	0x00030c40


	//   ....[7]....
        /*0f4c*/ 	.word	0x00030ca0


	//   ....[8]....
        /*0f50*/ 	.word	0x00030cf0


	//   ....[9]....
        /*0f54*/ 	.word	0x00030d90


	//   ....[10]....
        /*0f58*/ 	.word	0x00030de0


	//   ....[11]....
        /*0f5c*/ 	.word	0x00030e40


	//   ....[12]....
        /*0f60*/ 	.word	0x00030e90


	//   ....[13]....
        /*0f64*/ 	.word	0x00030f10


	//   ....[14]....
        /*0f68*/ 	.word	0x00030f60


	//   ....[15]....
        /*0f6c*/ 	.word	0x00030fc0


	//   ....[16]....
        /*0f70*/ 	.word	0x00031030


	//   ....[17]....
        /*0f74*/ 	.word	0x000310a0


	//   ....[18]....
        /*0f78*/ 	.word	0x00031100


	//   ....[19]....
        /*0f7c*/ 	.word	0x00031170


	//   ....[20]....
        /*0f80*/ 	.word	0x000311d0


	//   ....[21]....
        /*0f84*/ 	.word	0x00031240


	//   ....[22]....
        /*0f88*/ 	.word	0x00031290


	//   ....[23]....
        /*0f8c*/ 	.word	0x00031300


	//   ....[24]....
        /*0f90*/ 	.word	0x00031360


	//   ....[25]....
        /*0f94*/ 	.word	0x000313e0


	//   ....[26]....
        /*0f98*/ 	.word	0x00031430


	//   ....[27]....
        /*0f9c*/ 	.word	0x000314b0


	//   ....[28]....
        /*0fa0*/ 	.word	0x00031500


	//   ....[29]....
        /*0fa4*/ 	.word	0x00031580


	//   ....[30]....
        /*0fa8*/ 	.word	0x000315f0


	//   ....[31]....
        /*0fac*/ 	.word	0x00031650


	//   ....[32]....
        /*0fb0*/ 	.word	0x000316b0


	//   ....[33]....
        /*0fb4*/ 	.word	0x00031730


	//   ....[34]....
        /*0fb8*/ 	.word	0x000317a0


	//   ....[35]....
        /*0fbc*/ 	.word	0x00031800


	//   ....[36]....
        /*0fc0*/ 	.word	0x00031850


	//   ....[37]....
        /*0fc4*/ 	.word	0x000318b0


	//   ....[38]....
        /*0fc8*/ 	.word	0x00031900


	//   ....[39]....
        /*0fcc*/ 	.word	0x00031960


	//   ....[40]....
        /*0fd0*/ 	.word	0x000319b0


	//   ....[41]....
        /*0fd4*/ 	.word	0x00031a10


	//   ....[42]....
        /*0fd8*/ 	.word	0x00031a70


	//   ....[43]....
        /*0fdc*/ 	.word	0x00031ad0


	//   ....[44]....
        /*0fe0*/ 	.word	0x00031b20


	//   ....[45]....
        /*0fe4*/ 	.word	0x00031bb0


	//   ....[46]....
        /*0fe8*/ 	.word	0x00031c10


	//   ....[47]....
        /*0fec*/ 	.word	0x00031c70


	//   ....[48]....
        /*0ff0*/ 	.word	0x00031cc0


	//   ....[49]....
        /*0ff4*/ 	.word	0x00031d50


	//   ....[50]....
        /*0ff8*/ 	.word	0x00031dd0


	//   ....[51]....
        /*0ffc*/ 	.word	0x00031e50


	//   ....[52]....
        /*1000*/ 	.word	0x00031ea0


	//   ....[53]....
        /*1004*/ 	.word	0x00031f30


	//   ....[54]....
        /*1008*/ 	.word	0x00031fa0


	//   ....[55]....
        /*100c*/ 	.word	0x00032020


	//   ....[56]....
        /*1010*/ 	.word	0x00032070


	//   ....[57]....
        /*1014*/ 	.word	0x00032100


	//   ....[58]....
        /*1018*/ 	.word	0x00032150


	//   ....[59]....
        /*101c*/ 	.word	0x000321e0


	//   ....[60]....
        /*1020*/ 	.word	0x00032270


	//   ....[61]....
        /*1024*/ 	.word	0x00032300


	//   ....[62]....
        /*1028*/ 	.word	0x00032390


	//   ....[63]....
        /*102c*/ 	.word	0x00032420


	//   ....[64]....
        /*1030*/ 	.word	0x000324b0


	//   ....[65]....
        /*1034*/ 	.word	0x00032530


	//   ....[66]....
        /*1038*/ 	.word	0x00032580


	//   ....[67]....
        /*103c*/ 	.word	0x00032620


	//   ....[68]....
        /*1040*/ 	.word	0x000326b0


	//   ....[69]....
        /*1044*/ 	.word	0x00032730


	//   ....[70]....
        /*1048*/ 	.word	0x00032780


	//   ....[71]....
        /*104c*/ 	.word	0x00032810


	//   ....[72]....
        /*1050*/ 	.word	0x000328a0


	//   ....[73]....
        /*1054*/ 	.word	0x00032930


	//   ....[74]....
        /*1058*/ 	.word	0x000329c0


	//   ....[75]....
        /*105c*/ 	.word	0x00032a50


	//   ....[76]....
        /*1060*/ 	.word	0x00032ae0


	//   ....[77]....
        /*1064*/ 	.word	0x00032ba0


	//   ....[78]....
        /*1068*/ 	.word	0x00032e80


	//   ....[79]....
        /*106c*/ 	.word	0x00033090


	//   ....[80]....
        /*1070*/ 	.word	0x000330e0


	//   ....[81]....
        /*1074*/ 	.word	0x00033140


	//   ....[82]....
        /*1078*/ 	.word	0x00033250


	//   ....[83]....
        /*107c*/ 	.word	0x000332b0


	//   ....[84]....
        /*1080*/ 	.word	0x000333c0


	//   ....[85]....
        /*1084*/ 	.word	0x00033420


	//   ....[86]....
        /*1088*/ 	.word	0x00033500


	//   ....[87]....
        /*108c*/ 	.word	0x00033820


	//   ....[88]....
        /*1090*/ 	.word	0x000338c0


	//   ....[89]....
        /*1094*/ 	.word	0x00033a60


	//   ....[90]....
        /*1098*/ 	.word	0x00033ae0


	//   ....[91]....
        /*109c*/ 	.word	0x00033b60


	//   ....[92]....
        /*10a0*/ 	.word	0x00033be0


	//   ....[93]....
        /*10a4*/ 	.word	0x00033c60


	//   ....[94]....
        /*10a8*/ 	.word	0x00033cf0


	//   ....[95]....
        /*10ac*/ 	.word	0x00033d90


	//   ....[96]....
        /*10b0*/ 	.word	0x00033e40


	//   ....[97]....
        /*10b4*/ 	.word	0x00033ec0


	//   ....[98]....
        /*10b8*/ 	.word	0x00033f40


	//   ....[99]....
        /*10bc*/ 	.word	0x00033fc0


	//   ....[100]....
        /*10c0*/ 	.word	0x00034050


	//   ....[101]....
        /*10c4*/ 	.word	0x000340d0


	//   ....[102]....
        /*10c8*/ 	.word	0x00034180


	//   ....[103]....
        /*10cc*/ 	.word	0x000341d0


	//   ....[104]....
        /*10d0*/ 	.word	0x00034290


	//   ....[105]....
        /*10d4*/ 	.word	0x000343c0


	//----- nvinfo : EIATTR_REG_RECONFIG
	.align		4
.L_753:
        /*10d8*/ 	.byte	0x01, 0x54
	.zero		2


	//----- nvinfo : EIATTR_SYSCALL_OFFSETS
	.align		4
        /*10dc*/ 	.byte	0x04, 0x46
        /*10de*/ 	.short	(.L_755 - .L_754)


	//   ....[0]....
.L_754:
        /*10e0*/ 	.word	0x00002240


	//   ....[1]....
        /*10e4*/ 	.word	0x00002390


	//   ....[2]....
        /*10e8*/ 	.word	0x0000a710


	//   ....[3]....
        /*10ec*/ 	.word	0x0000ac50


	//   ....[4]....
        /*10f0*/ 	.word	0x00029e10


	//   ....[5]....
        /*10f4*/ 	.word	0x00029fa0


	//   ....[6]....
        /*10f8*/ 	.word	0x0002a100


	//   ....[7]....
        /*10fc*/ 	.word	0x0002a240


	//   ....[8]....
        /*1100*/ 	.word	0x0002acf0


	//----- nvinfo : EIATTR_MBARRIER_INSTR_OFFSETS
	.align		4
.L_755:
        /*1104*/ 	.byte	0x04, 0x39
        /*1106*/ 	.short	(.L_757 - .L_756)


	//   ....[0]....
.L_756:
        /*1108*/ 	.word	0x000002d0
        /*110c*/ 	.word	0x000000ff
        /*1110*/ 	.word	0x0002a800
        /*1114*/ 	.short	0x0100
        /*1116*/ 	.byte	0x08
	.zero		1


	//   ....[1]....
        /*1118*/ 	.word	0x000002e0
        /*111c*/ 	.word	0x000000ff
        /*1120*/ 	.word	0x0002a820
        /*1124*/ 	.short	0x0100
        /*1126*/ 	.byte	0x08
	.zero		1


	//   ....[2]....
        /*1128*/ 	.word	0x000003d0
        /*112c*/ 	.word	0x000000ff
        /*1130*/ 	.word	0x0002a830
        /*1134*/ 	.short	0x0100
        /*1136*/ 	.byte	0x08
	.zero		1


	//   ....[3]....
        /*1138*/ 	.word	0x000003e0
        /*113c*/ 	.word	0x000000ff
        /*1140*/ 	.word	0x0002a840
        /*1144*/ 	.short	0x0100
        /*1146*/ 	.byte	0x08
	.zero		1


	//   ....[4]....
        /*1148*/ 	.word	0x000003f0
        /*114c*/ 	.word	0x000000ff
        /*1150*/ 	.word	0x0002a838
        /*1154*/ 	.short	0x0100
        /*1156*/ 	.byte	0x08
	.zero		1


	//   ....[5]....
        /*1158*/ 	.word	0x00000400
        /*115c*/ 	.word	0x000000ff
        /*1160*/ 	.word	0x0002a848
        /*1164*/ 	.short	0x0100
        /*1166*/ 	.byte	0x08
	.zero		1


	//   ....[6]....
        /*1168*/ 	.word	0x00000530
        /*116c*/ 	.word	0x000000ff
        /*1170*/ 	.word	0x0002a850
        /*1174*/ 	.short	0x0100
        /*1176*/ 	.byte	0x08
	.zero		1


	//   ....[7]....
        /*1178*/ 	.word	0x00000540
        /*117c*/ 	.word	0x000000ff
        /*1180*/ 	.word	0x0002a860
        /*1184*/ 	.short	0x0100
        /*1186*/ 	.byte	0x08
	.zero		1


	//   ....[8]....
        /*1188*/ 	.word	0x00000550
        /*118c*/ 	.word	0x000000ff
        /*1190*/ 	.word	0x0002a858
        /*1194*/ 	.short	0x0100
        /*1196*/ 	.byte	0x08
	.zero		1


	//   ....[9]....
        /*1198*/ 	.word	0x00000560
        /*119c*/ 	.word	0x000000ff
        /*11a0*/ 	.word	0x0002a868
        /*11a4*/ 	.short	0x0100
        /*11a6*/ 	.byte	0x08
	.zero		1


	//   ....[10]....
        /*11a8*/ 	.word	0x00000650
        /*11ac*/ 	.word	0x000000ff
        /*11b0*/ 	.word	0x0002a870
        /*11b4*/ 	.short	0x0100
        /*11b6*/ 	.byte	0x06
	.zero		1


	//   ....[11]....
        /*11b8*/ 	.word	0x00000660
        /*11bc*/ 	.word	0x000000ff
        /*11c0*/ 	.word	0x0002a880
        /*11c4*/ 	.short	0x0100
        /*11c6*/ 	.byte	0x06
	.zero		1


	//   ....[12]....
        /*11c8*/ 	.word	0x00000670
        /*11cc*/ 	.word	0x000000ff
        /*11d0*/ 	.word	0x0002a878
        /*11d4*/ 	.short	0x0100
        /*11d6*/ 	.byte	0x06
	.zero		1


	//   ....[13]....
        /*11d8*/ 	.word	0x00000680
        /*11dc*/ 	.word	0x000000ff
        /*11e0*/ 	.word	0x0002a888
        /*11e4*/ 	.short	0x0100
        /*11e6*/ 	.byte	0x06
	.zero		1


	//   ....[14]....
        /*11e8*/ 	.word	0x000007b0
        /*11ec*/ 	.word	0x000000ff
        /*11f0*/ 	.word	0x0002a890
        /*11f4*/ 	.short	0x0100
        /*11f6*/ 	.byte	0x08
	.zero		1


	//   ....[15]....
        /*11f8*/ 	.word	0x000007c0
        /*11fc*/ 	.word	0x000000ff
        /*1200*/ 	.word	0x0002a8a0
        /*1204*/ 	.short	0x0100
        /*1206*/ 	.byte	0x08
	.zero		1


	//   ....[16]....
        /*1208*/ 	.word	0x000007d0
        /*120c*/ 	.word	0x000000ff
        /*1210*/ 	.word	0x0002a898
        /*1214*/ 	.short	0x0100
        /*1216*/ 	.byte	0x08
	.zero		1


	//   ....[17]....
        /*1218*/ 	.word	0x000007e0
        /*121c*/ 	.word	0x000000ff
        /*1220*/ 	.word	0x0002a8a8
        /*1224*/ 	.short	0x0100
        /*1226*/ 	.byte	0x08
	.zero		1


	//   ....[18]....
        /*1228*/ 	.word	0x00000910
        /*122c*/ 	.word	0x000000ff
        /*1230*/ 	.word	0x0002a8b0
        /*1234*/ 	.short	0x0100
        /*1236*/ 	.byte	0x08
	.zero		1


	//   ....[19]....
        /*1238*/ 	.word	0x00000920
        /*123c*/ 	.word	0x000000ff
        /*1240*/ 	.word	0x0002a8c0
        /*1244*/ 	.short	0x0100
        /*1246*/ 	.byte	0x08
	.zero		1


	//   ....[20]....
        /*1248*/ 	.word	0x00000930
        /*124c*/ 	.word	0x000000ff
        /*1250*/ 	.word	0x0002a8b8
        /*1254*/ 	.short	0x0100
        /*1256*/ 	.byte	0x08
	.zero		1


	//   ....[21]....
        /*1258*/ 	.word	0x00000940
        /*125c*/ 	.word	0x000000ff
        /*1260*/ 	.word	0x0002a8c8
        /*1264*/ 	.short	0x0100
        /*1266*/ 	.byte	0x08
	.zero		1


	//   ....[22]....
        /*1268*/ 	.word	0x00003410
        /*126c*/ 	.word	0x00000067
        /*1270*/ 	.word	0x0002a890
        /*1274*/ 	.short	0x010a
        /*1276*/ 	.byte	0x3f
	.zero		1


	//   ....[23]....
        /*1278*/ 	.word	0x00006400
        /*127c*/ 	.word	0x00000067
        /*1280*/ 	.word	0x0002a890
        /*1284*/ 	.short	0x010a
        /*1286*/ 	.byte	0x3f
	.zero		1


	//   ....[24]....
        /*1288*/ 	.word	0x00009480
        /*128c*/ 	.word	0x00000067
        /*1290*/ 	.word	0x0002a890
        /*1294*/ 	.short	0x010a
        /*1296*/ 	.byte	0x3f
	.zero		1


	//   ....[25]....
        /*1298*/ 	.word	0x000096f0
        /*129c*/ 	.word	0x00000004
        /*12a0*/ 	.word	0x00000000
        /*12a4*/ 	.short	0x0101
        /*12a6*/ 	.byte	0x3f
	.zero		1


	//   ....[26]....
        /*12a8*/ 	.word	0x00009730
        /*12ac*/ 	.word	0x00000067
        /*12b0*/ 	.word	0x0002a8b0
        /*12b4*/ 	.short	0x010a
        /*12b6*/ 	.byte	0x3f
	.zero		1


	//   ....[27]....
        /*12b8*/ 	.word	0x00009a60
        /*12bc*/ 	.word	0x00000067
        /*12c0*/ 	.word	0x00000000
        /*12c4*/ 	.short	0x0101
        /*12c6*/ 	.byte	0x3f
	.zero		1


	//   ....[28]....
        /*12c8*/ 	.word	0x0000a9d0
        /*12cc*/ 	.word	0x00000010
        /*12d0*/ 	.word	0x0002a800
        /*12d4*/ 	.short	0x010a
        /*12d6*/ 	.byte	0x3f
	.zero		1


	//   ....[29]....
        /*12d8*/ 	.word	0x0000aa20
        /*12dc*/ 	.word	0x00000010
        /*12e0*/ 	.word	0x0002a800
        /*12e4*/ 	.short	0x010a
        /*12e6*/ 	.byte	0x3f
	.zero		1


	//   ....[30]....
        /*12e8*/ 	.word	0x0000b410
        /*12ec*/ 	.word	0x00000010
        /*12f0*/ 	.word	0x0002a800
        /*12f4*/ 	.short	0x010a
        /*12f6*/ 	.byte	0x3f
	.zero		1


	//   ....[31]....
        /*12f8*/ 	.word	0x0000e9b0
        /*12fc*/ 	.word	0x00000010
        /*1300*/ 	.word	0x0002a800
        /*1304*/ 	.short	0x010a
        /*1306*/ 	.byte	0x3f
	.zero		1


	//   ....[32]....
        /*1308*/ 	.word	0x00011b30
        /*130c*/ 	.word	0x00000058
        /*1310*/ 	.word	0x0002a830
        /*1314*/ 	.short	0x010a
        /*1316*/ 	.byte	0x3f
	.zero		1


	//   ....[33]....
        /*1318*/ 	.word	0x00011ba0
        /*131c*/ 	.word	0x00000058
        /*1320*/ 	.word	0x0002a830
        /*1324*/ 	.short	0x010a
        /*1326*/ 	.byte	0x3f
	.zero		1


	//   ....[34]....
        /*1328*/ 	.word	0x000124a0
        /*132c*/ 	.word	0x00000058
        /*1330*/ 	.word	0x00000000
        /*1334*/ 	.short	0x0101
        /*1336*/ 	.byte	0x3f
	.zero		1


	//   ....[35]....
        /*1338*/ 	.word	0x000159b0
        /*133c*/ 	.word	0x00000007
        /*1340*/ 	.word	0x0002a830
        /*1344*/ 	.short	0x010a
        /*1346*/ 	.byte	0x3f
	.zero		1


	//   ....[36]....
        /*1348*/ 	.word	0x00015a00
        /*134c*/ 	.word	0x00000007
        /*1350*/ 	.word	0x0002a830
        /*1354*/ 	.short	0x010a
        /*1356*/ 	.byte	0x3f
	.zero		1


	//   ....[37]....
        /*1358*/ 	.word	0x00015d50
        /*135c*/ 	.word	0x00000007
        /*1360*/ 	.word	0x0002a850
        /*1364*/ 	.short	0x010a
        /*1366*/ 	.byte	0x3f
	.zero		1


	//   ....[38]....
        /*1368*/ 	.word	0x00015d90
        /*136c*/ 	.word	0x00000007
        /*1370*/ 	.word	0x0002a850
        /*1374*/ 	.short	0x010a
        /*1376*/ 	.byte	0x3f
	.zero		1


	//   ....[39]....
        /*1378*/ 	.word	0x000168f0
        /*137c*/ 	.word	0x00000014
        /*1380*/ 	.word	0x00000000
        /*1384*/ 	.short	0x0101
        /*1386*/ 	.byte	0x3f
	.zero		1


	//   ....[40]....
        /*1388*/ 	.word	0x00018ad0
        /*138c*/ 	.word	0x00000013
        /*1390*/ 	.word	0x00000000
        /*1394*/ 	.short	0x0101
        /*1396*/ 	.byte	0x3f
	.zero		1


	//   ....[41]....
        /*1398*/ 	.word	0x00019670
        /*139c*/ 	.word	0x00000007
        /*13a0*/ 	.word	0x0002a830
        /*13a4*/ 	.short	0x010a
        /*13a6*/ 	.byte	0x3f
	.zero		1


	//   ....[42]....
        /*13a8*/ 	.word	0x000196c0
        /*13ac*/ 	.word	0x00000007
        /*13b0*/ 	.word	0x0002a830
        /*13b4*/ 	.short	0x010a
        /*13b6*/ 	.byte	0x3f
	.zero		1


	//   ....[43]....
        /*13b8*/ 	.word	0x00019a40
        /*13bc*/ 	.word	0x00000007
        /*13c0*/ 	.word	0x0002a850
        /*13c4*/ 	.short	0x010a
        /*13c6*/ 	.byte	0x3f
	.zero		1


	//   ....[44]....
        /*13c8*/ 	.word	0x00019a80
        /*13cc*/ 	.word	0x00000007
        /*13d0*/ 	.word	0x0002a850
        /*13d4*/ 	.short	0x010a
        /*13d6*/ 	.byte	0x3f
	.zero		1


	//   ....[45]....
        /*13d8*/ 	.word	0x0001b1f0
        /*13dc*/ 	.word	0x000000b3
        /*13e0*/ 	.word	0x00000000
        /*13e4*/ 	.short	0x0101
        /*13e6*/ 	.byte	0x3f
	.zero		1


	//   ....[46]....
        /*13e8*/ 	.word	0x0001b760
        /*13ec*/ 	.word	0x00000013
        /*13f0*/ 	.word	0x00000000
        /*13f4*/ 	.short	0x0101
        /*13f6*/ 	.byte	0x3f
	.zero		1


	//   ....[47]....
        /*13f8*/ 	.word	0x0001c080
        /*13fc*/ 	.word	0x00000007
        /*1400*/ 	.word	0x0002a830
        /*1404*/ 	.short	0x010a
        /*1406*/ 	.byte	0x3f
	.zero		1


	//   ....[48]....
        /*1408*/ 	.word	0x0001c0d0
        /*140c*/ 	.word	0x00000007
        /*1410*/ 	.word	0x0002a830
        /*1414*/ 	.short	0x010a
        /*1416*/ 	.byte	0x3f
	.zero		1


	//   ....[49]....
        /*1418*/ 	.word	0x0001c450
        /*141c*/ 	.word	0x00000007
        /*1420*/ 	.word	0x0002a850
        /*1424*/ 	.short	0x010a
        /*1426*/ 	.byte	0x3f
	.zero		1


	//   ....[50]....
        /*1428*/ 	.word	0x0001c490
        /*142c*/ 	.word	0x00000007
        /*1430*/ 	.word	0x0002a850
        /*1434*/ 	.short	0x010a
        /*1436*/ 	.byte	0x3f
	.zero		1


	//   ....[51]....
        /*1438*/ 	.word	0x0001cfe0
        /*143c*/ 	.word	0x00000015
        /*1440*/ 	.word	0x00000000
        /*1444*/ 	.short	0x0101
        /*1446*/ 	.byte	0x3f
	.zero		1


	//   ....[52]....
        /*1448*/ 	.word	0x0001f1d0
        /*144c*/ 	.word	0x00000013
        /*1450*/ 	.word	0x00000000
        /*1454*/ 	.short	0x0101
        /*1456*/ 	.byte	0x3f
	.zero		1


	//   ....[53]....
        /*1458*/ 	.word	0x0001fa30
        /*145c*/ 	.word	0x00000000
        /*1460*/ 	.word	0x0002a850
        /*1464*/ 	.short	0x010a
        /*1466*/ 	.byte	0x3f
	.zero		1


	//   ....[54]....
        /*1468*/ 	.word	0x0001fab0
        /*146c*/ 	.word	0x00000000
        /*1470*/ 	.word	0x0002a850
        /*1474*/ 	.short	0x010a
        /*1476*/ 	.byte	0x3f
	.zero		1


	//   ....[55]....
        /*1478*/ 	.word	0x00020070
        /*147c*/ 	.word	0x00000003
        /*1480*/ 	.word	0x00000000
        /*1484*/ 	.short	0x0101
        /*1486*/ 	.byte	0x3f
	.zero		1


	//   ....[56]....
        /*1488*/ 	.word	0x00022fc0
        /*148c*/ 	.word	0x00000000
        /*1490*/ 	.word	0x00000000
        /*1494*/ 	.short	0x0101
        /*1496*/ 	.byte	0x3f
	.zero		1


	//   ....[57]....
        /*1498*/ 	.word	0x00023640
        /*149c*/ 	.word	0x00000028
        /*14a0*/ 	.word	0x00000000
        /*14a4*/ 	.short	0x0101
        /*14a6*/ 	.byte	0x3f
	.zero		1


	//   ....[58]....
        /*14a8*/ 	.word	0x00028100
        /*14ac*/ 	.word	0x00000012
        /*14b0*/ 	.word	0x0002a820
        /*14b4*/ 	.short	0x010a
        /*14b6*/ 	.byte	0x3f
	.zero		1


	//   ....[59]....
        /*14b8*/ 	.word	0x000281d0
        /*14bc*/ 	.word	0x00000008
        /*14c0*/ 	.word	0x0002a8a0
        /*14c4*/ 	.short	0x010a
        /*14c6*/ 	.byte	0x3f
	.zero		1


	//   ....[60]....
        /*14c8*/ 	.word	0x00028610
        /*14cc*/ 	.word	0x00000008
        /*14d0*/ 	.word	0x0002a8c0
        /*14d4*/ 	.short	0x010a
        /*14d6*/ 	.byte	0x3f
	.zero		1


	//   ....[61]....
        /*14d8*/ 	.word	0x00028bb0
        /*14dc*/ 	.word	0x00000009
        /*14e0*/ 	.word	0x0002a8a0
        /*14e4*/ 	.short	0x010a
        /*14e6*/ 	.byte	0x3f
	.zero		1


	//   ....[62]....
        /*14e8*/ 	.word	0x00028fe0
        /*14ec*/ 	.word	0x00000009
        /*14f0*/ 	.word	0x0002a8c0
        /*14f4*/ 	.short	0x010a
        /*14f6*/ 	.byte	0x3f
	.zero		1


	//   ....[63]....
        /*14f8*/ 	.word	0x0002a650
        /*14fc*/ 	.word	0x00000000
        /*1500*/ 	.word	0x0002a880
        /*1504*/ 	.short	0x010a
        /*1506*/ 	.byte	0x3f
	.zero		1


	//   ....[64]....
        /*1508*/ 	.word	0x0002a8a0
        /*150c*/ 	.word	0x00000000
        /*1510*/ 	.word	0x0002a840
        /*1514*/ 	.short	0x010a
        /*1516*/ 	.byte	0x3f
	.zero		1


	//   ....[65]....
        /*1518*/ 	.word	0x0002b470
        /*151c*/ 	.word	0x00000012
        /*1520*/ 	.word	0x0002a800
        /*1524*/ 	.short	0x0107
        /*1526*/ 	.byte	0x3f
	.zero		1


	//   ....[66]....
        /*1528*/ 	.word	0x0002b570
        /*152c*/ 	.word	0x00000012
        /*1530*/ 	.word	0x0002a800
        /*1534*/ 	.short	0x0101
        /*1536*/ 	.byte	0x3f
	.zero		1


	//   ....[67]....
        /*1538*/ 	.word	0x0002b590
        /*153c*/ 	.word	0x00000012
        /*1540*/ 	.word	0x0002a820
        /*1544*/ 	.short	0x010a
        /*1546*/ 	.byte	0x3f
	.zero		1


	//   ....[68]....
        /*1548*/ 	.word	0x0002b8b0
        /*154c*/ 	.word	0x00000006
        /*1550*/ 	.word	0x0002a880
        /*1554*/ 	.short	0x010a
        /*1556*/ 	.byte	0x3f
	.zero		1


	//   ....[69]....
        /*1558*/ 	.word	0x0002bd10
        /*155c*/ 	.word	0x00000006
        /*1560*/ 	.word	0x0002a840
        /*1564*/ 	.short	0x010a
        /*1566*/ 	.byte	0x3f
	.zero		1


	//   ....[70]....
        /*1568*/ 	.word	0x0002c1c0
        /*156c*/ 	.word	0x0000000c
        /*1570*/ 	.word	0x0002a870
        /*1574*/ 	.short	0x010a
        /*1576*/ 	.byte	0x3f
	.zero		1


	//   ....[71]....
        /*1578*/ 	.word	0x0002c230
        /*157c*/ 	.word	0x0000000c
        /*1580*/ 	.word	0x0002a860
        /*1584*/ 	.short	0x010a
        /*1586*/ 	.byte	0x3f
	.zero		1


	//   ....[72]....
        /*1588*/ 	.word	0x0002c9a0
        /*158c*/ 	.word	0x0000000c
        /*1590*/ 	.word	0x0002a850
        /*1594*/ 	.short	0x0101
        /*1596*/ 	.byte	0x3f
	.zero		1


	//   ....[73]....
        /*1598*/ 	.word	0x0002ca20
        /*159c*/ 	.word	0x0000000c
        /*15a0*/ 	.word	0x00000000
        /*15a4*/ 	.short	0x0101
        /*15a6*/ 	.byte	0x3f
	.zero		1


	//   ....[74]....
        /*15a8*/ 	.word	0x0002cc60
        /*15ac*/ 	.word	0x00000002
        /*15b0*/ 	.word	0x0002a870
        /*15b4*/ 	.short	0x010a
        /*15b6*/ 	.byte	0x3f
	.zero		1


	//   ....[75]....
        /*15b8*/ 	.word	0x0002ccd0
        /*15bc*/ 	.word	0x00000002
        /*15c0*/ 	.word	0x0002a860
        /*15c4*/ 	.short	0x010a
        /*15c6*/ 	.byte	0x3f
	.zero		1


	//   ....[76]....
        /*15c8*/ 	.word	0x0002d460
        /*15cc*/ 	.word	0x00000002
        /*15d0*/ 	.word	0x0002a850
        /*15d4*/ 	.short	0x0101
        /*15d6*/ 	.byte	0x3f
	.zero		1


	//   ....[77]....
        /*15d8*/ 	.word	0x0002d4b0
        /*15dc*/ 	.word	0x00000002
        /*15e0*/ 	.word	0x00000000
        /*15e4*/ 	.short	0x0101
        /*15e6*/ 	.byte	0x3f
	.zero		1


	//   ....[78]....
        /*15e8*/ 	.word	0x0002e7f0
        /*15ec*/ 	.word	0x00000000
        /*15f0*/ 	.word	0x0002a820
        /*15f4*/ 	.short	0x010a
        /*15f6*/ 	.byte	0x3f
	.zero		1


	//   ....[79]....
        /*15f8*/ 	.word	0x0002e9a0
        /*15fc*/ 	.word	0x00000006
        /*1600*/ 	.word	0x00000000
        /*1604*/ 	.short	0x010a
        /*1606*/ 	.byte	0x3f
	.zero		1


	//   ....[80]....
        /*1608*/ 	.word	0x0002ea10
        /*160c*/ 	.word	0x00000007
        /*1610*/ 	.word	0x00000000
        /*1614*/ 	.short	0x010a
        /*1616*/ 	.byte	0x3f
	.zero		1


	//   ....[81]....
        /*1618*/ 	.word	0x0002ea70
        /*161c*/ 	.word	0x00000004
        /*1620*/ 	.word	0x0002a860
        /*1624*/ 	.short	0x010a
        /*1626*/ 	.byte	0x3f
	.zero		1


	//   ....[82]....
        /*1628*/ 	.word	0x0002eac0
        /*162c*/ 	.word	0x00000003
        /*1630*/ 	.word	0x0002a860
        /*1634*/ 	.short	0x010a
        /*1636*/ 	.byte	0x3f
	.zero		1


	//   ....[83]....
        /*1638*/ 	.word	0x0002eb00
        /*163c*/ 	.word	0x00000004
        /*1640*/ 	.word	0x0002a880
        /*1644*/ 	.short	0x010a
        /*1646*/ 	.byte	0x3f
	.zero		1


	//   ....[84]....
        /*1648*/ 	.word	0x0002eb20
        /*164c*/ 	.word	0x00000003
        /*1650*/ 	.word	0x0002a880
        /*1654*/ 	.short	0x010a
        /*1656*/ 	.byte	0x3f
	.zero		1


	//   ....[85]....
        /*1658*/ 	.word	0x0002eb80
        /*165c*/ 	.word	0x00000067
        /*1660*/ 	.word	0x0002a890
        /*1664*/ 	.short	0x010a
        /*1666*/ 	.byte	0x3f
	.zero		1


	//   ....[86]....
        /*1668*/ 	.word	0x0002ebd0
        /*166c*/ 	.word	0x00000067
        /*1670*/ 	.word	0x0002a890
        /*1674*/ 	.short	0x010a
        /*1676*/ 	.byte	0x3f
	.zero		1


	//   ....[87]....
        /*1678*/ 	.word	0x0002ec20
        /*167c*/ 	.word	0x00000067
        /*1680*/ 	.word	0x0002a890
        /*1684*/ 	.short	0x010a
        /*1686*/ 	.byte	0x3f
	.zero		1


	//   ....[88]....
        /*1688*/ 	.word	0x0002ec70
        /*168c*/ 	.word	0x00000067
        /*1690*/ 	.word	0x0002a8b0
        /*1694*/ 	.short	0x010a
        /*1696*/ 	.byte	0x3f
	.zero		1


	//   ....[89]....
        /*1698*/ 	.word	0x0002ef10
        /*169c*/ 	.word	0x00000010
        /*16a0*/ 	.word	0x0002a800
        /*16a4*/ 	.short	0x010a
        /*16a6*/ 	.byte	0x3f
	.zero		1


	//   ....[90]....
        /*16a8*/ 	.word	0x0002f120
        /*16ac*/ 	.word	0x00000010
        /*16b0*/ 	.word	0x0002a800
        /*16b4*/ 	.short	0x010a
        /*16b6*/ 	.byte	0x3f
	.zero		1


	//   ....[91]....
        /*16b8*/ 	.word	0x0002f170
        /*16bc*/ 	.word	0x00000058
        /*16c0*/ 	.word	0x0002a830
        /*16c4*/ 	.short	0x010a
        /*16c6*/ 	.byte	0x3f
	.zero		1


	//   ....[92]....
        /*16c8*/ 	.word	0x0002f1c0
        /*16cc*/ 	.word	0x00000007
        /*16d0*/ 	.word	0x0002a830
        /*16d4*/ 	.short	0x010a
        /*16d6*/ 	.byte	0x3f
	.zero		1


	//   ....[93]....
        /*16d8*/ 	.word	0x0002f210
        /*16dc*/ 	.word	0x00000007
        /*16e0*/ 	.word	0x0002a850
        /*16e4*/ 	.short	0x010a
        /*16e6*/ 	.byte	0x3f
	.zero		1


	//   ....[94]....
        /*16e8*/ 	.word	0x0002f260
        /*16ec*/ 	.word	0x00000007
        /*16f0*/ 	.word	0x0002a830
        /*16f4*/ 	.short	0x010a
        /*16f6*/ 	.byte	0x3f
	.zero		1


	//   ....[95]....
        /*16f8*/ 	.word	0x0002f2b0
        /*16fc*/ 	.word	0x00000007
        /*1700*/ 	.word	0x0002a850
        /*1704*/ 	.short	0x010a
        /*1706*/ 	.byte	0x3f
	.zero		1


	//   ....[96]....
        /*1708*/ 	.word	0x0002f300
        /*170c*/ 	.word	0x00000007
        /*1710*/ 	.word	0x0002a830
        /*1714*/ 	.short	0x010a
        /*1716*/ 	.byte	0x3f
	.zero		1


	//   ....[97]....
        /*1718*/ 	.word	0x0002f350
        /*171c*/ 	.word	0x00000007
        /*1720*/ 	.word	0x0002a850
        /*1724*/ 	.short	0x010a
        /*1726*/ 	.byte	0x3f
	.zero		1


	//   ....[98]....
        /*1728*/ 	.word	0x0002f3a0
        /*172c*/ 	.word	0x00000000
        /*1730*/ 	.word	0x0002a850
        /*1734*/ 	.short	0x010a
        /*1736*/ 	.byte	0x3f
	.zero		1


	//   ....[99]....
        /*1738*/ 	.word	0x00032c60
        /*173c*/ 	.word	0x00000012
        /*1740*/ 	.word	0x0002a820
        /*1744*/ 	.short	0x010a
        /*1746*/ 	.byte	0x3f
	.zero		1


	//   ....[100]....
        /*1748*/ 	.word	0x00032cb0
        /*174c*/ 	.word	0x00000008
        /*1750*/ 	.word	0x0002a8a0
        /*1754*/ 	.short	0x010a
        /*1756*/ 	.byte	0x3f
	.zero		1


	//   ....[101]....
        /*1758*/ 	.word	0x00032d00
        /*175c*/ 	.word	0x00000008
        /*1760*/ 	.word	0x0002a8c0
        /*1764*/ 	.short	0x010a
        /*1766*/ 	.byte	0x3f
	.zero		1


	//   ....[102]....
        /*1768*/ 	.word	0x00032d50
        /*176c*/ 	.word	0x00000009
        /*1770*/ 	.word	0x0002a8a0
        /*1774*/ 	.short	0x010a
        /*1776*/ 	.byte	0x3f
	.zero		1


	//   ....[103]....
        /*1778*/ 	.word	0x00032da0
        /*177c*/ 	.word	0x00000009
        /*1780*/ 	.word	0x0002a8c0
        /*1784*/ 	.short	0x010a
        /*1786*/ 	.byte	0x3f
	.zero		1


	//   ....[104]....
        /*1788*/ 	.word	0x00032f40
        /*178c*/ 	.word	0x00000000
        /*1790*/ 	.word	0x0002a880
        /*1794*/ 	.short	0x010a
        /*1796*/ 	.byte	0x3f
	.zero		1


	//   ....[105]....
        /*1798*/ 	.word	0x00032f90
        /*179c*/ 	.word	0x00000000
        /*17a0*/ 	.word	0x0002a840
        /*17a4*/ 	.short	0x010a
        /*17a6*/ 	.byte	0x3f
	.zero		1


	//   ....[106]....
        /*17a8*/ 	.word	0x00033580
        /*17ac*/ 	.word	0x00000012
        /*17b0*/ 	.word	0x0002a820
        /*17b4*/ 	.short	0x010a
        /*17b6*/ 	.byte	0x3f
	.zero		1


	//   ....[107]....
        /*17b8*/ 	.word	0x000335d0
        /*17bc*/ 	.word	0x00000006
        /*17c0*/ 	.word	0x0002a880
        /*17c4*/ 	.short	0x010a
        /*17c6*/ 	.byte	0x3f
	.zero		1


	//   ....[108]....
        /*17c8*/ 	.word	0x00033620
        /*17cc*/ 	.word	0x00000006
        /*17d0*/ 	.word	0x0002a840
        /*17d4*/ 	.short	0x010a
        /*17d6*/ 	.byte	0x3f
	.zero		1


	//   ....[109]....
        /*17d8*/ 	.word	0x00033670
        /*17dc*/ 	.word	0x0000000c
        /*17e0*/ 	.word	0x0002a870
        /*17e4*/ 	.short	0x010a
        /*17e6*/ 	.byte	0x3f
	.zero		1


	//   ....[110]....
        /*17e8*/ 	.word	0x000336c0
        /*17ec*/ 	.word	0x0000000c
        /*17f0*/ 	.word	0x0002a860
        /*17f4*/ 	.short	0x010a
        /*17f6*/ 	.byte	0x3f
	.zero		1


	//   ....[111]....
        /*17f8*/ 	.word	0x00033710
        /*17fc*/ 	.word	0x00000002
        /*1800*/ 	.word	0x0002a870
        /*1804*/ 	.short	0x010a
        /*1806*/ 	.byte	0x3f
	.zero		1


	//   ....[112]....
        /*1808*/ 	.word	0x00033760
        /*180c*/ 	.word	0x00000002
        /*1810*/ 	.word	0x0002a860
        /*1814*/ 	.short	0x010a
        /*1816*/ 	.byte	0x3f
	.zero		1


	//   ....[113]....
        /*1818*/ 	.word	0x000342e0
        /*181c*/ 	.word	0x00000000
        /*1820*/ 	.word	0x0002a820
        /*1824*/ 	.short	0x010a
        /*1826*/ 	.byte	0x3f
	.zero		1


	//   ....[114]....
        /*1828*/ 	.word	0x00034480
        /*182c*/ 	.word	0x00000006
        /*1830*/ 	.word	0x00000000
        /*1834*/ 	.short	0x010a
        /*1836*/ 	.byte	0x3f
	.zero		1


	//   ....[115]....
        /*1838*/ 	.word	0x000344d0
        /*183c*/ 	.word	0x00000007
        /*1840*/ 	.word	0x00000000
        /*1844*/ 	.short	0x010a
        /*1846*/ 	.byte	0x3f
	.zero		1


	//   ....[116]....
        /*1848*/ 	.word	0x00034520
        /*184c*/ 	.word	0x00000004
        /*1850*/ 	.word	0x0002a860
        /*1854*/ 	.short	0x010a
        /*1856*/ 	.byte	0x3f
	.zero		1


	//   ....[117]....
        /*1858*/ 	.word	0x00034570
        /*185c*/ 	.word	0x00000003
        /*1860*/ 	.word	0x0002a860
        /*1864*/ 	.short	0x010a
        /*1866*/ 	.byte	0x3f
	.zero		1


	//   ....[118]....
        /*1868*/ 	.word	0x000345c0
        /*186c*/ 	.word	0x00000004
        /*1870*/ 	.word	0x0002a880
        /*1874*/ 	.short	0x010a
        /*1876*/ 	.byte	0x3f
	.zero		1


	//----- nvinfo : EIATTR_NUM_MBARRIERS
	.align		4
.L_757:
        /*1878*/ 	.byte	0x03, 0x38
        /*187a*/ 	.short	0x0016


	//----- nvinfo : EIATTR_EXIT_INSTR_OFFSETS
	.align		4
        /*187c*/ 	.byte	0x04, 0x1c
        /*187e*/ 	.short	(.L_759 - .L_758)


	//   ....[0]....
.L_758:
        /*1880*/ 	.word	0x0002eb70


	//----- nvinfo : EIATTR_MAX_THREADS
	.align		4
.L_759:
        /*1884*/ 	.byte	0x04, 0x05
        /*1886*/ 	.short	(.L_761 - .L_760)
.L_760:
        /*1888*/ 	.word	0x00000180
        /*188c*/ 	.word	0x00000001
        /*1890*/ 	.word	0x00000001


	//----- nvinfo : EIATTR_CRS_STACK_SIZE
	.align		4
.L_761:
        /*1894*/ 	.byte	0x04, 0x1e
        /*1896*/ 	.short	(.L_763 - .L_762)
.L_762:
        /*1898*/ 	.word	0x00000000


	//----- nvinfo : EIATTR_CBANK_PARAM_SIZE
	.align		4
.L_763:
        /*189c*/ 	.byte	0x03, 0x19
        /*189e*/ 	.short	0x0af0


	//----- nvinfo : EIATTR_PARAM_CBANK
	.align		4
        /*18a0*/ 	.byte	0x04, 0x0a
        /*18a2*/ 	.short	(.L_765 - .L_764)
	.align		4
.L_764:
        /*18a4*/ 	.word	index@(.nv.constant0._ZN7cutlass13device_kernelIN5flash11enable_sm90INS1_16FlashAttnFwdSm90INS1_25CollectiveMainloopFwdSm90ILi2EN4cute5tupleIJNS5_1CILi1EEES8_S8_EEENS6_IJNS7_ILi128EEESA_NS7_ILi192EEEEEELi192ENS_12float_e4m3_tEfNS_4arch4Sm90ELb0ELb1ELb1ELb1ELb0ELb1ELb0ELb1ELb1ELb1ELb1ELb0EEENS1_21CollectiveEpilogueFwdINS6_IJSA_SB_SA_EEES9_NS_10bfloat16_tESF_Li256ELb1ELb1ELb1ELb1EEENS1_36VarlenDynamicPersistentTileSchedulerILi128ELi128ELi256ELi128ELb1ELb1ELb1ELb1ELb0ELb1EEEEEEEEEvNT_6ParamsE)
        /*18a8*/ 	.short	0x0210
        /*18aa*/ 	.short	0x0af0


	//----- nvinfo : EIATTR_SW_WAR
	.align		4
.L_765:
        /*18ac*/ 	.byte	0x04, 0x36
        /*18ae*/ 	.short	(.L_767 - .L_766)
.L_766:
        /*18b0*/ 	.word	0x00000008
.L_767:


//--------------------- .nv.info._ZN7cutlass13device_kernelIN5flash11enable_sm90INS1_16FlashAttnFwdSm90INS1_25CollectiveMainloopFwdSm90ILi2EN4cute5tupleIJNS5_1CILi1EEES8_S8_EEENS6_IJNS7_ILi128EEENS7_ILi160EEENS7_ILi192EEEEEELi192ENS_12float_e4m3_tEfNS_4arch4Sm90ELb1ELb0ELb1ELb0ELb0ELb0ELb0ELb1ELb1ELb1ELb1ELb0EEENS1_21CollectiveEpilogueFwdINS6_IJSA_SC_SB_EEES9_NS_10bfloat16_tESG_Li256ELb0ELb1ELb1ELb1EEENS1_19SingleTileSchedulerILb0ELb1ELb1ELi128EEEEEEEEEvNT_6ParamsE --------------------------
	.section	.nv.info._ZN7cutlass13device_kernelIN5flash11enable_sm90INS1_16FlashAttnFwdSm90INS1_25CollectiveMainloopFwdSm90ILi2EN4cute5tupleIJNS5_1CILi1EEES8_S8_EEENS6_IJNS7_ILi128EEENS7_ILi160EEENS7_ILi192EEEEEELi192ENS_12float_e4m3_tEfNS_4arch4Sm90ELb1ELb0ELb1ELb0ELb0ELb0ELb0ELb1ELb1ELb1ELb1ELb0EEENS1_21CollectiveEpilogueFwdINS6_IJSA_SC_SB_EEES9_NS_10bfloat16_tESG_Li256ELb0ELb1ELb1ELb1EEENS1_19SingleTileSchedulerILb0ELb1ELb1ELi128EEEEEEEEEvNT_6ParamsE,"",@"SHT_CUDA_INFO"
	.sectionflags	@""
	.align	4


	//----- nvinfo : EIATTR_CUDA_API_VERSION
	.align		4
        /*0000*/ 	.byte	0x04, 0x37
        /*0002*/ 	.short	(.L_769 - .L_768)
.L_768:
        /*0004*/ 	.word	0x00000082


	//----- nvinfo : EIATTR_KPARAM_INFO
	.align		4
.L_769:
        /*0008*/ 	.byte	0x04, 0x17
        /*000a*/ 	.short	(.L_771 - .L_770)
.L_770:
        /*000c*/ 	.word	0x00000000
        /*0010*/ 	.short	0x0000
        /*0012*/ 	.short	0x0070
        /*0014*/ 	.byte	0x00, 0xf0, 0x01, 0x28


	//----- nvinfo : EIATTR_SPARSE_MMA_MASK
	.align		4
.L_771:
        /*0018*/ 	.byte	0x03, 0x50
        /*001a*/ 	.short	0x0000


	//----- nvinfo : EIATTR_MAXREG_COUNT
	.align		4
        /*001c*/ 	.byte	0x03, 0x1b
        /*001e*/ 	.short	0x00a8


	//----- nvinfo : EIATTR_NUM_BARRIERS
	.align		4
        /*0020*/ 	.byte	0x02, 0x4c
        /*0022*/ 	.byte	0x10
	.zero		1


	//----- nvinfo : EIATTR_EXTERNS
	.align		4
        /*0024*/ 	.byte	0x04, 0x0f
        /*0026*/ 	.short	(.L_773 - .L_772)


	//   ....[0]....
	.align		4
.L_772:
        /*0028*/ 	.word	index@(__assertfail)


	//----- nvinfo : EIATTR_ANNOTATIONS
	.align		4
.L_773:
        /*002c*/ 	.byte	0x04, 0x55
        /*002e*/ 	.short	(.L_775 - .L_774)


	//   ....[0]....
.L_774:
        /* <DEDUP_REMOVED lines=15> */


	//----- nvinfo : EIATTR_MERCURY_ISA_VERSION
	.align		4
.L_775:
        /*0108*/ 	.byte	0x03, 0x5f
        /*010a*/ 	.short	0x0101


	//----- nvinfo : EIATTR_INT_WARP_WIDE_INSTR_OFFSETS
	.align		4
        /*010c*/ 	.byte	0x04, 0x31
        /*010e*/ 	.short	(.L_777 - .L_776)


	//   ....[0]....
.L_776:
        /*0110*/ 	.word	0x00000120


	//   ....[1]....
        /*0114*/ 	.word	0x000001c0


	//   ....[2]....
        /*0118*/ 	.word	0x00000230


	//----- nvinfo : EIATTR_COOP_GROUP_MASK_REGIDS
	.align		4
.L_777:
        /*011c*/ 	.byte	0x04, 0x29
        /*011e*/ 	.short	(.L_779 - .L_778)


	//   ....[0]....
.L_778:
        /*0120*/ 	.word	0xffffffff


	//   ....[1]....
        /*0124*/ 	.word	0xffffffff


	//   ....[2]....
        /*0128*/ 	.word	0xffffffff


	//   ....[3]....
        /*012c*/ 	.word	0xffffffff


	//   ....[4]....
        /*0130*/ 	.word	0xffffffff


	//   ....[5]....
        /*0134*/ 	.word	0xffffffff


	//   ....[6]....
        /*0138*/ 	.word	0xffffffff


	//   ....[7]....
        /*013c*/ 	.word	0xffffffff


	//   ....[8]....
        /*0140*/ 	.word	0xffffffff


	//   ....[9]....
        /*0144*/ 	.word	0xffffffff


	//   ....[10]....
        /*0148*/ 	.word	0xffffffff


	//   ....[11]....
        /*014c*/ 	.word	0xffffffff


	//   ....[12]....
        /*0150*/ 	.word	0xffffffff


	//   ....[13]....
        /*0154*/ 	.word	0xffffffff


	//   ....[14]....
        /*0158*/ 	.word	0xffffffff


	//   ....[15]....
        /*015c*/ 	.word	0xffffffff


	//   ....[16]....
        /*0160*/ 	.word	0xffffffff


	//   ....[17]....
        /*0164*/ 	.word	0xffffffff


	//   ....[18]....
        /*0168*/ 	.word	0xffffffff


	//   ....[19]....
        /*016c*/ 	.word	0xffffffff


	//   ....[20]....
        /*0170*/ 	.word	0xffffffff


	//   ....[21]....
        /*0174*/ 	.word	0xffffffff


	//   ....[22]....
        /*0178*/ 	.word	0xffffffff


	//   ....[23]....
        /*017c*/ 	.word	0xffffffff


	//   ....[24]....
        /*0180*/ 	.word	0xffffffff


	//   ....[25]....
        /*0184*/ 	.word	0xffffffff


	//   ....[26]....
        /*0188*/ 	.word	0xffffffff


	//   ....[27]....
        /*018c*/ 	.word	0xffffffff


	//   ....[28]....
        /*0190*/ 	.word	0xffffffff


	//   ....[29]....
        /*0194*/ 	.word	0xffffffff


	//   ....[30]....
        /*0198*/ 	.word	0xffffffff


	//   ....[31]....
        /*019c*/ 	.word	0xffffffff


	//   ....[32]....
        /*01a0*/ 	.word	0xffffffff


	//   ....[33]....
        /*01a4*/ 	.word	0xffffffff


	//   ....[34]....
        /*01a8*/ 	.word	0xffffffff


	//   ....[35]....
        /*01ac*/ 	.word	0xffffffff


	//   ....[36]....
        /*01b0*/ 	.word	0xffffffff


	//   ....[37]....
        /*01b4*/ 	.word	0xffffffff


	//   ....[38]....
        /*01b8*/ 	.word	0xffffffff


	//   ....[39]....
        /*01bc*/ 	.word	0xffffffff


	//   ....[40]....
        /*01c0*/ 	.word	0xffffffff


	//   ....[41]....
        /*01c4*/ 	.word	0xffffffff


	//   ....[42]....
        /*01c8*/ 	.word	0xffffffff


	//   ....[43]....
        /*01cc*/ 	.word	0xffffffff


	//   ....[44]....
        /*01d0*/ 	.word	0xffffffff


	//   ....[45]....
        /*01d4*/ 	.word	0xffffffff


	//   ....[46]....
        /*01d8*/ 	.word	0xffffffff


	//   ....[47]....
        /*01dc*/ 	.word	0xffffffff


	//   ....[48]....
        /*01e0*/ 	.word	0xffffffff


	//   ....[49]....
        /*01e4*/ 	.word	0xffffffff


	//   ....[50]....
        /*01e8*/ 	.word	0xffffffff


	//   ....[51]....
        /*01ec*/ 	.word	0xffffffff


	//   ....[52]....
        /*01f0*/ 	.word	0xffffffff


	//   ....[53]....
        /*01f4*/ 	.word	0xffffffff


	//   ....[54]....
        /*01f8*/ 	.word	0xffffffff


	//   ....[55]....
        /*01fc*/ 	.word	0xffffffff


	//   ....[56]....
        /*0200*/ 	.word	0xffffffff


	//   ....[57]....
        /*0204*/ 	.word	0xffffffff


	//   ....[58]....
        /*0208*/ 	.word	0xffffffff


	//   ....[59]....
        /*020c*/ 	.word	0xffffffff


	//   ....[60]....
        /*0210*/ 	.word	0xffffffff


	//   ....[61]....
        /*0214*/ 	.word	0xffffffff


	//   ....[62]....
        /*0218*/ 	.word	0xffffffff


	//   ....[63]....
        /*021c*/ 	.word	0xffffffff


	//   ....[64]....
        /*0220*/ 	.word	0xffffffff


	//   ....[65]....
        /*0224*/ 	.word	0xffffffff


	//   ....[66]....
        /*0228*/ 	.word	0xffffffff


	//   ....[67]....
        /*022c*/ 	.word	0xffffffff


	//   ....[68]....
        /*0230*/ 	.word	0xffffffff


	//   ....[69]....
        /*0234*/ 	.word	0xffffffff


	//   ....[70]....
        /*0238*/ 	.word	0xffffffff


	//   ....[71]....
        /*023c*/ 	.word	0xffffffff


	//   ....[72]....
        /*0240*/ 	.word	0xffffffff


	//   ....[73]....
        /*0244*/ 	.word	0xffffffff


	//   ....[74]....
        /*0248*/ 	.word	0xffffffff


	//   ....[75]....
        /*024c*/ 	.word	0xffffffff


	//   ....[76]....
        /*0250*/ 	.word	0xffffffff


	//   ....[77]....
        /*0254*/ 	.word	0xffffffff


	//   ....[78]....
        /*0258*/ 	.word	0xffffffff


	//   ....[79]....
        /*025c*/ 	.word	0xffffffff


	//   ....[80]....
        /*0260*/ 	.word	0xffffffff


	//   ....[81]....
        /*0264*/ 	.word	0xffffffff


	//   ....[82]....
        /*0268*/ 	.word	0xffffffff


	//   ....[83]....
        /*026c*/ 	.word	0xffffffff


	//   ....[84]....
        /*0270*/ 	.word	0xffffffff


	//   ....[85]....
        /*0274*/ 	.word	0xffffffff


	//   ....[86]....
        /*0278*/ 	.word	0xffffffff


	//   ....[87]....
        /*027c*/ 	.word	0xffffffff


	//   ....[88]....
        /*0280*/ 	.word	0xffffffff


	//   ....[89]....
        /*0284*/ 	.word	0xffffffff


	//   ....[90]....
        /*0288*/ 	.word	0xffffffff


	//   ....[91]....
        /*028c*/ 	.word	0xffffffff


	//   ....[92]....
        /*0290*/ 	.word	0xffffffff


	//   ....[93]....
        /*0294*/ 	.word	0xffffffff


	//   ....[94]....
        /*0298*/ 	.word	0xffffffff


	//   ....[95]....
        /*029c*/ 	.word	0xffffffff


	//   ....[96]....
        /*02a0*/ 	.word	0xffffffff


	//   ....[97]....
        /*02a4*/ 	.word	0xffffffff


	//   ....[98]....
        /*02a8*/ 	.word	0xffffffff


	//   ....[99]....
        /*02ac*/ 	.word	0xffffffff


	//   ....[100]....
        /*02b0*/ 	.word	0xffffffff


	//   ....[101]....
        /*02b4*/ 	.word	0xffffffff


	//   ....[102]....
        /*02b8*/ 	.word	0xffffffff


	//   ....[103]....
        /*02bc*/ 	.word	0xffffffff


	//   ....[104]....
        /*02c0*/ 	.word	0xffffffff


	//   ....[105]....
        /*02c4*/ 	.word	0xffffffff


	//   ....[106]....
        /*02c8*/ 	.word	0xffffffff


	//   ....[107]....
        /*02cc*/ 	.word	0xffffffff


	//   ....[108]....
        /*02d0*/ 	.word	0xffffffff


	//   ....[109]....
        /*02d4*/ 	.word	0xffffffff


	//   ....[110]....
        /*02d8*/ 	.word	0xffffffff


	//   ....[111]....
        /*02dc*/ 	.word	0xffffffff


	//   ....[112]....
        /*02e0*/ 	.word	0xffffffff


	//   ....[113]....
        /*02e4*/ 	.word	0xffffffff


	//   ....[114]....
        /*02e8*/ 	.word	0xffffffff


	//   ....[115]....
        /*02ec*/ 	.word	0xffffffff


	//   ....[116]....
        /*02f0*/ 	.word	0xffffffff


	//   ....[117]....
        /*02f4*/ 	.word	0xffffffff


	//   ....[118]....
        /*02f8*/ 	.word	0xffffffff


	//   ....[119]....
        /*02fc*/ 	.word	0xffffffff


	//   ....[120]....
        /*0300*/ 	.word	0xffffffff


	//   ....[121]....
        /*0304*/ 	.word	0xffffffff


	//   ....[122]....
        /*0308*/ 	.word	0xffffffff


	//   ....[123]....
        /*030c*/ 	.word	0xffffffff


	//   ....[124]....
        /*0310*/ 	.word	0xffffffff


	//   ....[125]....
        /*0314*/ 	.word	0xffffffff


	//   ....[126]....
        /*0318*/ 	.word	0xffffffff


	//   ....[127]....
        /*031c*/ 	.word	0xffffffff


	//   ....[128]....
        /*0320*/ 	.word	0xffffffff


	//   ....[129]....
        /*0324*/ 	.word	0xffffffff


	//   ....[130]....
        /*0328*/ 	.word	0xffffffff


	//   ....[131]....
        /*032c*/ 	.word	0xffffffff


	//   ....[132]....
        /*0330*/ 	.word	0xffffffff


	//   ....[133]....
        /*0334*/ 	.word	0xffffffff


	//   ....[134]....
        /*0338*/ 	.word	0xffffffff


	//   ....[135]....
        /*033c*/ 	.word	0xffffffff


	//   ....[136]....
        /*0340*/ 	.word	0xffffffff


	//   ....[137]....
        /*0344*/ 	.word	0xffffffff


	//   ....[138]....
        /*0348*/ 	.word	0xffffffff


	//   ....[139]....
        /*034c*/ 	.word	0xffffffff


	//   ....[140]....
        /*0350*/ 	.word	0xffffffff


	//   ....[141]....
        /*0354*/ 	.word	0xffffffff


	//   ....[142]....
        /*0358*/ 	.word	0xffffffff


	//   ....[143]....
        /*035c*/ 	.word	0x0500000f


	//   ....[144]....
        /*0360*/ 	.word	0x0500000f


	//   ....[145]....
        /*0364*/ 	.word	0x0500000f


	//   ....[146]....
        /*0368*/ 	.word	0x0500000f


	//   ....[147]....
        /*036c*/ 	.word	0x0500000f


	//   ....[148]....
        /*0370*/ 	.word	0x0500000f


	//   ....[149]....
        /*0374*/ 	.word	0x0500000f


	//   ....[150]....
        /*0378*/ 	.word	0x0500000f


	//   ....[151]....
        /*037c*/ 	.word	0x0500000f


	//----- nvinfo : EIATTR_COOP_GROUP_INSTR_OFFSETS
	.align		4
.L_779:
        /*0380*/ 	.byte	0x04, 0x28
        /*0382*/ 	.short	(.L_781 - .L_780)


	//   ....[0]....
.L_780:
        /*0384*/ 	.word	0x00000060


	//   ....[1]....
        /*0388*/ 	.word	0x00000130


	//   ....[2]....
        /*038c*/ 	.word	0x000001e0


	//   ....[3]....
        /*0390*/ 	.word	0x000003a0


	//   ....[4]....
        /*0394*/ 	.word	0x00000500


	//   ....[5]....
        /*0398*/ 	.word	0x00000620


	//   ....[6]....
        /*039c*/ 	.word	0x00000780


	//   ....[7]....
        /*03a0*/ 	.word	0x000012e0


	//   ....[8]....
        /*03a4*/ 	.word	0x00002bd0


	//   ....[9]....
        /*03a8*/ 	.word	0x000032a0


	//   ....[10]....
        /*03ac*/ 	.word	0x00003850


	//   ....[11]....
        /*03b0*/ 	.word	0x000038e0


	//   ....[12]....
        /*03b4*/ 	.word	0x000044d0


	//   ....[13]....
        /*03b8*/ 	.word	0x00004560


	//   ....[14]....
        /*03bc*/ 	.word	0x00006b80


	//   ....[15]....
        /*03c0*/ 	.word	0x00007bc0


	//   ....[16]....
        /*03c4*/ 	.word	0x00007be0


	//   ....[17]....
        /*03c8*/ 	.word	0x00007c80


	//   ....[18]....
        /*03cc*/ 	.word	0x000088a0


	//   ....[19]....
        /*03d0*/ 	.word	0x00008910


	//   ....[20]....
        /*03d4*/ 	.word	0x0000bcc0


	//   ....[21]....
        /*03d8*/ 	.word	0x0000bd10


	//   ....[22]....
        /*03dc*/ 	.word	0x0000bd30


	//   ....[23]....
        /*03e0*/ 	.word	0x0000bd50


	//   ....[24]....
        /*03e4*/ 	.word	0x0000da50


	//   ....[25]....
        /*03e8*/ 	.word	0x0000da60


	//   ....[26]....
        /*03ec*/ 	.word	0x0000dac0


	//   ....[27]....
        /*03f0*/ 	.word	0x0000dad0


	//   ....[28]....
        /*03f4*/ 	.word	0x0000ecd0


	//   ....[29]....
        /*03f8*/ 	.word	0x0000ece0


	//   ....[30]....
        /*03fc*/ 	.word	0x0000ecf0


	//   ....[31]....
        /*0400*/ 	.word	0x0000ed10


	//   ....[32]....
        /*0404*/ 	.word	0x0000ed20


	//   ....[33]....
        /*0408*/ 	.word	0x0000ed30


	//   ....[34]....
        /*040c*/ 	.word	0x0000ed40


	//   ....[35]....
        /*0410*/ 	.word	0x0000ed50


	//   ....[36]....
        /*0414*/ 	.word	0x0000ed60


	//   ....[37]....
        /*0418*/ 	.word	0x0000ed70


	//   ....[38]....
        /*041c*/ 	.word	0x0000ed80


	//   ....[39]....
        /*0420*/ 	.word	0x0000ed90


	//   ....[40]....
        /*0424*/ 	.word	0x0000eda0


	//   ....[41]....
        /*0428*/ 	.word	0x0000edb0


	//   ....[42]....
        /*042c*/ 	.word	0x0000edc0


	//   ....[43]....
        /*0430*/ 	.word	0x0000ede0


	//   ....[44]....
        /*0434*/ 	.word	0x0000edf0


	//   ....[45]....
        /*0438*/ 	.word	0x0000ee00


	//   ....[46]....
        /*043c*/ 	.word	0x0000ee10


	//   ....[47]....
        /*0440*/ 	.word	0x0000ee20


	//   ....[48]....
        /*0444*/ 	.word	0x0000ee30


	//   ....[49]....
        /*0448*/ 	.word	0x0000ee40


	//   ....[50]....
        /*044c*/ 	.word	0x0000ee50


	//   ....[51]....
        /*0450*/ 	.word	0x0000ee70


	//   ....[52]....
        /*0454*/ 	.word	0x0000ee80


	//   ....[53]....
        /*0458*/ 	.word	0x0000ee90


	//   ....[54]....
        /*045c*/ 	.word	0x0000eea0


	//   ....[55]....
        /*0460*/ 	.word	0x0000eec0


	//   ....[56]....
        /*0464*/ 	.word	0x0000eed0


	//   ....[57]....
        /*0468*/ 	.word	0x0000eee0


	//   ....[58]....
        /*046c*/ 	.word	0x0000eef0


	//   ....[59]....
        /*0470*/ 	.word	0x0000ef00


	//   ....[60]....
        /*0474*/ 	.word	0x0000ef10


	//   ....[61]....
        /*0478*/ 	.word	0x0000ef20


	//   ....[62]....
        /*047c*/ 	.word	0x0000ef30


	//   ....[63]....
        /*0480*/ 	.word	0x0000ef40


	//   ....[64]....
        /*0484*/ 	.word	0x0000ef50


	//   ....[65]....
        /*0488*/ 	.word	0x0000ef60


	//   ....[66]....
        /*048c*/ 	.word	0x0000ef70


	//   ....[67]....
        /*0490*/ 	.word	0x0000ef80


	//   ....[68]....
        /*0494*/ 	.word	0x0000ef90


	//   ....[69]....
        /*0498*/ 	.word	0x0000efa0


	//   ....[70]....
        /*049c*/ 	.word	0x0000efb0


	//   ....[71]....
        /*04a0*/ 	.word	0x0000efc0


	//   ....[72]....
        /*04a4*/ 	.word	0x0000efd0


	//   ....[73]....
        /*04a8*/ 	.word	0x0000efe0


	//   ....[74]....
        /*04ac*/ 	.word	0x0000eff0


	//   ....[75]....
        /*04b0*/ 	.word	0x0000f000


	//   ....[76]....
        /*04b4*/ 	.word	0x0000f010


	//   ....[77]....
        /*04b8*/ 	.word	0x0000f020


	//   ....[78]....
        /*04bc*/ 	.word	0x0000f030


	//   ....[79]....
        /*04c0*/ 	.word	0x0000f040


	//   ....[80]....
        /*04c4*/ 	.word	0x0000f050


	//   ....[81]....
        /*04c8*/ 	.word	0x0000f060


	//   ....[82]....
        /*04cc*/ 	.word	0x0000f070


	//   ....[83]....
        /*04d0*/ 	.word	0x0000f080


	//   ....[84]....
        /*04d4*/ 	.word	0x0000f090


	//   ....[85]....
        /*04d8*/ 	.word	0x0000f0a0


	//   ....[86]....
        /*04dc*/ 	.word	0x0000f0b0


	//   ....[87]....
        /*04e0*/ 	.word	0x0000f0c0


	//   ....[88]....
        /*04e4*/ 	.word	0x0000f0d0


	//   ....[89]....
        /*04e8*/ 	.word	0x0000f100


	//   ....[90]....
        /*04ec*/ 	.word	0x0000f130


	//   ....[91]....
        /*04f0*/ 	.word	0x0000f160


	//   ....[92]....
        /*04f4*/ 	.word	0x0000f190


	//   ....[93]....
        /*04f8*/ 	.word	0x0000f1c0


	//   ....[94]....
        /*04fc*/ 	.word	0x0000f1f0


	//   ....[95]....
        /*0500*/ 	.word	0x0000f210


	//   ....[96]....
        /*0504*/ 	.word	0x0000f240


	//   ....[97]....
        /*0508*/ 	.word	0x0000f270


	//   ....[98]....
        /*050c*/ 	.word	0x0000f2a0


	//   ....[99]....
        /*0510*/ 	.word	0x0000f2b0


	//   ....[100]....
        /*0514*/ 	.word	0x0000f2d0


	//   ....[101]....
        /*0518*/ 	.word	0x0000f2f0


	//   ....[102]....
        /*051c*/ 	.word	0x0000f310


	//   ....[103]....
        /*0520*/ 	.word	0x0000f340


	//   ....[104]....
        /*0524*/ 	.word	0x0000f370


	//   ....[105]....
        /*0528*/ 	.word	0x0000f3a0


	//   ....[106]....
        /*052c*/ 	.word	0x0000f3d0


	//   ....[107]....
        /*0530*/ 	.word	0x0000f400


	//   ....[108]....
        /*0534*/ 	.word	0x0000f430


	//   ....[109]....
        /*0538*/ 	.word	0x0000f460


	//   ....[110]....
        /*053c*/ 	.word	0x0000f490


	//   ....[111]....
        /*0540*/ 	.word	0x0000f4c0


	//   ....[112]....
        /*0544*/ 	.word	0x0000f4f0


	//   ....[113]....
        /*0548*/ 	.word	0x0000f520


	//   ....[114]....
        /*054c*/ 	.word	0x0000f530


	//   ....[115]....
        /*0550*/ 	.word	0x0000f550


	//   ....[116]....
        /*0554*/ 	.word	0x0000f560


	//   ....[117]....
        /*0558*/ 	.word	0x0000f580


	//   ....[118]....
        /*055c*/ 	.word	0x0000f590


	//   ....[119]....
        /*0560*/ 	.word	0x0000f5a0


	//   ....[120]....
        /*0564*/ 	.word	0x0000f5b0


	//   ....[121]....
        /*0568*/ 	.word	0x0000f5c0


	//   ....[122]....
        /*056c*/ 	.word	0x0000f5d0


	//   ....[123]....
        /*0570*/ 	.word	0x0000f5e0


	//   ....[124]....
        /*0574*/ 	.word	0x0000fae0


	//   ....[125]....
        /*0578*/ 	.word	0x0000fb40


	//   ....[126]....
        /*057c*/ 	.word	0x0000fb70


	//   ....[127]....
        /*0580*/ 	.word	0x0000fbb0


	//   ....[128]....
        /*0584*/ 	.word	0x0000fbe0


	//   ....[129]....
        /*0588*/ 	.word	0x0000fc20


	//   ....[130]....
        /*058c*/ 	.word	0x000105d0


	//   ....[131]....
        /*0590*/ 	.word	0x00010600


	//   ....[132]....
        /*0594*/ 	.word	0x00011420


	//   ....[133]....
        /*0598*/ 	.word	0x000121c0


	//   ....[134]....
        /*059c*/ 	.word	0x00012e00


	//   ....[135]....
        /*05a0*/ 	.word	0x00012e20


	//   ....[136]....
        /*05a4*/ 	.word	0x00012f00


	//   ....[137]....
        /*05a8*/ 	.word	0x00012f20


	//   ....[138]....
        /*05ac*/ 	.word	0x00012fd0


	//   ....[139]....
        /*05b0*/ 	.word	0x00012ff0


	//   ....[140]....
        /*05b4*/ 	.word	0x00013000


	//   ....[141]....
        /*05b8*/ 	.word	0x00013010


	//   ....[142]....
        /*05bc*/ 	.word	0x00015760


	//   ....[143]....
        /*05c0*/ 	.word	0x00015d10


	//   ....[144]....
        /*05c4*/ 	.word	0x00015ef0


	//   ....[145]....
        /*05c8*/ 	.word	0x00015f40


	//   ....[146]....
        /*05cc*/ 	.word	0x00015fe0


	//   ....[147]....
        /*05d0*/ 	.word	0x000160f0


	//   ....[148]....
        /*05d4*/ 	.word	0x00016160


	//   ....[149]....
        /*05d8*/ 	.word	0x00016280


	//   ....[150]....
        /*05dc*/ 	.word	0x000162f0


	//   ....[151]....
        /*05e0*/ 	.word	0x00016390


	//----- nvinfo : EIATTR_REG_RECONFIG
	.align		4
.L_781:
        /*05e4*/ 	.byte	0x01, 0x54
	.zero		2


	//----- nvinfo : EIATTR_SYSCALL_OFFSETS
	.align		4
        /*05e8*/ 	.byte	0x04, 0x46
        /*05ea*/ 	.short	(.L_783 - .L_782)


	//   ....[0]....
.L_782:
        /*05ec*/ 	.word	0x000014a0


	//   ....[1]....
        /*05f0*/ 	.word	0x00011ba0


	//   ....[2]....
        /*05f4*/ 	.word	0x00011ce0


	//   ....[3]....
        /*05f8*/ 	.word	0x00011e20


	//   ....[4]....
        /*05fc*/ 	.word	0x00011f40


	//   ....[5]....
        /*0600*/ 	.word	0x000129b0


	//----- nvinfo : EIATTR_MBARRIER_INSTR_OFFSETS
	.align		4
.L_783:
        /*0604*/ 	.byte	0x04, 0x39
        /*0606*/ 	.short	(.L_785 - .L_784)


	//   ....[0]....
.L_784:
        /*0608*/ 	.word	0x00000250
        /*060c*/ 	.word	0x000000ff
        /*0610*/ 	.word	0x00033400
        /*0614*/ 	.short	0x0100
        /*0616*/ 	.byte	0x08
	.zero		1


	//   ....[1]....
        /*0618*/ 	.word	0x00000260
        /*061c*/ 	.word	0x000000ff
        /*0620*/ 	.word	0x00033420
        /*0624*/ 	.short	0x0100
        /*0626*/ 	.byte	0x08
	.zero		1


	//   ....[2]....
        /*0628*/ 	.word	0x00000350
        /*062c*/ 	.word	0x000000ff
        /*0630*/ 	.word	0x00033430
        /*0634*/ 	.short	0x0100
        /*0636*/ 	.byte	0x08
	.zero		1


	//   ....[3]....
        /*0638*/ 	.word	0x00000360
        /*063c*/ 	.word	0x000000ff
        /*0640*/ 	.word	0x00033440
        /*0644*/ 	.short	0x0100
        /*0646*/ 	.byte	0x08
	.zero		1


	//   ....[4]....
        /*0648*/ 	.word	0x00000370
        /*064c*/ 	.word	0x000000ff
        /*0650*/ 	.word	0x00033438
        /*0654*/ 	.short	0x0100
        /*0656*/ 	.byte	0x08
	.zero		1


	//   ....[5]....
        /*0658*/ 	.word	0x00000380
        /*065c*/ 	.word	0x000000ff
        /*0660*/ 	.word	0x00033448
        /*0664*/ 	.short	0x0100
        /*0666*/ 	.byte	0x08
	.zero		1


	//   ....[6]....
        /*0668*/ 	.word	0x000004b0
        /*066c*/ 	.word	0x000000ff
        /*0670*/ 	.word	0x00033450
        /*0674*/ 	.short	0x0100
        /*0676*/ 	.byte	0x08
	.zero		1


	//   ....[7]....
        /*0678*/ 	.word	0x000004c0
        /*067c*/ 	.word	0x000000ff
        /*0680*/ 	.word	0x00033460
        /*0684*/ 	.short	0x0100
        /*0686*/ 	.byte	0x08
	.zero		1


	//   ....[8]....
        /*0688*/ 	.word	0x000004d0
        /*068c*/ 	.word	0x000000ff
        /*0690*/ 	.word	0x00033458
        /*0694*/ 	.short	0x0100
        /*0696*/ 	.byte	0x08
	.zero		1


	//   ....[9]....
        /*0698*/ 	.word	0x000004e0
        /*069c*/ 	.word	0x000000ff
        /*06a0*/ 	.word	0x00033468
        /*06a4*/ 	.short	0x0100
        /*06a6*/ 	.byte	0x08
	.zero		1


	//   ....[10]....
        /*06a8*/ 	.word	0x000005d0
        /*06ac*/ 	.word	0x000000ff
        /*06b0*/ 	.word	0x00033470
        /*06b4*/ 	.short	0x0100
        /*06b6*/ 	.byte	0x06
	.zero		1


	//   ....[11]....
        /*06b8*/ 	.word	0x000005e0
        /*06bc*/ 	.word	0x000000ff
        /*06c0*/ 	.word	0x00033480
        /*06c4*/ 	.short	0x0100
        /*06c6*/ 	.byte	0x06
	.zero		1


	//   ....[12]....
        /*06c8*/ 	.word	0x000005f0
        /*06cc*/ 	.word	0x000000ff
        /*06d0*/ 	.word	0x00033478
        /*06d4*/ 	.short	0x0100
        /*06d6*/ 	.byte	0x06
	.zero		1


	//   ....[13]....
        /*06d8*/ 	.word	0x00000600
        /*06dc*/ 	.word	0x000000ff
        /*06e0*/ 	.word	0x00033488
        /*06e4*/ 	.short	0x0100
        /*06e6*/ 	.byte	0x06
	.zero		1


	//   ....[14]....
        /*06e8*/ 	.word	0x00000730
        /*06ec*/ 	.word	0x000000ff
        /*06f0*/ 	.word	0x00033490
        /*06f4*/ 	.short	0x0100
        /*06f6*/ 	.byte	0x08
	.zero		1


	//   ....[15]....
        /*06f8*/ 	.word	0x00000740
        /*06fc*/ 	.word	0x000000ff
        /*0700*/ 	.word	0x000334a0
        /*0704*/ 	.short	0x0100
        /*0706*/ 	.byte	0x08
	.zero		1


	//   ....[16]....
        /*0708*/ 	.word	0x00000750
        /*070c*/ 	.word	0x000000ff
        /*0710*/ 	.word	0x00033498
        /*0714*/ 	.short	0x0100
        /*0716*/ 	.byte	0x08
	.zero		1


	//   ....[17]....
        /*0718*/ 	.word	0x00000760
        /*071c*/ 	.word	0x000000ff
        /*0720*/ 	.word	0x000334a8
        /*0724*/ 	.short	0x0100
        /*0726*/ 	.byte	0x08
	.zero		1


	//   ....[18]....
        /*0728*/ 	.word	0x00000890
        /*072c*/ 	.word	0x000000ff
        /*0730*/ 	.word	0x000334b0
        /*0734*/ 	.short	0x0100
        /*0736*/ 	.byte	0x08
	.zero		1


	//   ....[19]....
        /*0738*/ 	.word	0x000008a0
        /*073c*/ 	.word	0x000000ff
        /*0740*/ 	.word	0x000334c0
        /*0744*/ 	.short	0x0100
        /*0746*/ 	.byte	0x08
	.zero		1


	//   ....[20]....
        /*0748*/ 	.word	0x000008b0
        /*074c*/ 	.word	0x000000ff
        /*0750*/ 	.word	0x000334b8
        /*0754*/ 	.short	0x0100
        /*0756*/ 	.byte	0x08
	.zero		1


	//   ....[21]....
        /*0758*/ 	.word	0x000008c0
        /*075c*/ 	.word	0x000000ff
        /*0760*/ 	.word	0x000334c8
        /*0764*/ 	.short	0x0100
        /*0766*/ 	.byte	0x08
	.zero		1


	//   ....[22]....
        /*0768*/ 	.word	0x00001720
        /*076c*/ 	.word	0x000000ff
        /*0770*/ 	.word	0x00033400
        /*0774*/ 	.short	0x010a
        /*0776*/ 	.byte	0x28
	.zero		1


	//   ....[23]....
        /*0778*/ 	.word	0x000017a0
        /*077c*/ 	.word	0x000000ff
        /*0780*/ 	.word	0x00033430
        /*0784*/ 	.short	0x010a
        /*0786*/ 	.byte	0x28
	.zero		1


	//   ....[24]....
        /*0788*/ 	.word	0x00001830
        /*078c*/ 	.word	0x000000ff
        /*0790*/ 	.word	0x00033430
        /*0794*/ 	.short	0x010a
        /*0796*/ 	.byte	0x28
	.zero		1


	//   ....[25]....
        /*0798*/ 	.word	0x000049d0
        /*079c*/ 	.word	0x00000038
        /*07a0*/ 	.word	0x00000000
        /*07a4*/ 	.short	0x0101
        /*07a6*/ 	.byte	0x3f
	.zero		1


	//   ....[26]....
        /*07a8*/ 	.word	0x00005ba0
        /*07ac*/ 	.word	0x000000ff
        /*07b0*/ 	.word	0x00033430
        /*07b4*/ 	.short	0x010a
        /*07b6*/ 	.byte	0x06
	.zero		1


	//   ....[27]....
        /*07b8*/ 	.word	0x00005be0
        /*07bc*/ 	.word	0x000000ff
        /*07c0*/ 	.word	0x00033430
        /*07c4*/ 	.short	0x010a
        /*07c6*/ 	.byte	0x06
	.zero		1


	//   ....[28]....
        /*07c8*/ 	.word	0x00006840
        /*07cc*/ 	.word	0x000000ff
        /*07d0*/ 	.word	0x00033450
        /*07d4*/ 	.short	0x010a
        /*07d6*/ 	.byte	0x06
	.zero		1


	//   ....[29]....
        /*07d8*/ 	.word	0x00006880
        /*07dc*/ 	.word	0x000000ff
        /*07e0*/ 	.word	0x00033450
        /*07e4*/ 	.short	0x010a
        /*07e6*/ 	.byte	0x06
	.zero		1


	//   ....[30]....
        /*07e8*/ 	.word	0x000092d0
        /*07ec*/ 	.word	0x00000005
        /*07f0*/ 	.word	0x00000000
        /*07f4*/ 	.short	0x0101
        /*07f6*/ 	.byte	0x3f
	.zero		1


	//   ....[31]....
        /*07f8*/ 	.word	0x00009660
        /*07fc*/ 	.word	0x000000ff
        /*0800*/ 	.word	0x00000000
        /*0804*/ 	.short	0x0101
        /*0806*/ 	.byte	0x06
	.zero		1


	//   ....[32]....
        /*0808*/ 	.word	0x00009fa0
        /*080c*/ 	.word	0x000000ff
        /*0810*/ 	.word	0x00033430
        /*0814*/ 	.short	0x010a
        /*0816*/ 	.byte	0x06
	.zero		1


	//   ....[33]....
        /*0818*/ 	.word	0x00009fe0
        /*081c*/ 	.word	0x000000ff
        /*0820*/ 	.word	0x00033430
        /*0824*/ 	.short	0x010a
        /*0826*/ 	.byte	0x06
	.zero		1


	//   ....[34]....
        /*0828*/ 	.word	0x0000ac00
        /*082c*/ 	.word	0x000000ff
        /*0830*/ 	.word	0x00033450
        /*0834*/ 	.short	0x010a
        /*0836*/ 	.byte	0x06
	.zero		1


	//   ....[35]....
        /*0838*/ 	.word	0x0000ac40
        /*083c*/ 	.word	0x000000ff
        /*0840*/ 	.word	0x00033450
        /*0844*/ 	.short	0x010a
        /*0846*/ 	.byte	0x06
	.zero		1


	//   ....[36]....
        /*0848*/ 	.word	0x0000cb90
        /*084c*/ 	.word	0x00000005
        /*0850*/ 	.word	0x00000000
        /*0854*/ 	.short	0x0101
        /*0856*/ 	.byte	0x3f
	.zero		1


	//   ....[37]....
        /*0858*/ 	.word	0x0000cee0
        /*085c*/ 	.word	0x000000ff
        /*0860*/ 	.word	0x00000000
        /*0864*/ 	.short	0x0101
        /*0866*/ 	.byte	0x06
	.zero		1


	//   ....[38]....
        /*0868*/ 	.word	0x0000d740
        /*086c*/ 	.word	0x000000ff
        /*0870*/ 	.word	0x00033450
        /*0874*/ 	.short	0x010a
        /*0876*/ 	.byte	0x05
	.zero		1


	//   ....[39]....
        /*0878*/ 	.word	0x0000d780
        /*087c*/ 	.word	0x000000ff
        /*0880*/ 	.word	0x00033450
        /*0884*/ 	.short	0x010a
        /*0886*/ 	.byte	0x05
	.zero		1


	//   ....[40]....
        /*0888*/ 	.word	0x0000dd90
        /*088c*/ 	.word	0x000000ff
        /*0890*/ 	.word	0x00000000
        /*0894*/ 	.short	0x0101
        /*0896*/ 	.byte	0x04
	.zero		1


	//   ....[41]....
        /*0898*/ 	.word	0x0000fc10
        /*089c*/ 	.word	0x000000ff
        /*08a0*/ 	.word	0x00000000
        /*08a4*/ 	.short	0x0101
        /*08a6*/ 	.byte	0x04
	.zero		1


	//   ....[42]....
        /*08a8*/ 	.word	0x000123d0
        /*08ac*/ 	.word	0x000000ff
        /*08b0*/ 	.word	0x00033480
        /*08b4*/ 	.short	0x010a
        /*08b6*/ 	.byte	0x28
	.zero		1


	//   ....[43]....
        /*08b8*/ 	.word	0x00012600
        /*08bc*/ 	.word	0x000000ff
        /*08c0*/ 	.word	0x00033440
        /*08c4*/ 	.short	0x010a
        /*08c6*/ 	.byte	0x28
	.zero		1


	//   ....[44]....
        /*08c8*/ 	.word	0x00013190
        /*08cc*/ 	.word	0x000000ff
        /*08d0*/ 	.word	0x00033400
        /*08d4*/ 	.short	0x0107
        /*08d6*/ 	.byte	0x28
	.zero		1


	//   ....[45]....
        /*08d8*/ 	.word	0x00013200
        /*08dc*/ 	.word	0x000000ff
        /*08e0*/ 	.word	0x00033400
        /*08e4*/ 	.short	0x0101
        /*08e6*/ 	.byte	0x28
	.zero		1


	//   ....[46]....
        /*08e8*/ 	.word	0x00013220
        /*08ec*/ 	.word	0x000000ff
        /*08f0*/ 	.word	0x00033420
        /*08f4*/ 	.short	0x010a
        /*08f6*/ 	.byte	0x28
	.zero		1


	//   ....[47]....
        /*08f8*/ 	.word	0x00013540
        /*08fc*/ 	.word	0x00000006
        /*0900*/ 	.word	0x00033480
        /*0904*/ 	.short	0x010a
        /*0906*/ 	.byte	0x3f
	.zero		1


	//   ....[48]....
        /*0908*/ 	.word	0x00013960
        /*090c*/ 	.word	0x00000006
        /*0910*/ 	.word	0x00033440
        /*0914*/ 	.short	0x010a
        /*0916*/ 	.byte	0x3f
	.zero		1


	//   ....[49]....
        /*0918*/ 	.word	0x00013da0
        /*091c*/ 	.word	0x00000003
        /*0920*/ 	.word	0x00033470
        /*0924*/ 	.short	0x010a
        /*0926*/ 	.byte	0x3f
	.zero		1


	//   ....[50]....
        /*0928*/ 	.word	0x00013e10
        /*092c*/ 	.word	0x00000003
        /*0930*/ 	.word	0x00033460
        /*0934*/ 	.short	0x010a
        /*0936*/ 	.byte	0x3f
	.zero		1


	//   ....[51]....
        /*0938*/ 	.word	0x000148f0
        /*093c*/ 	.word	0x00000003
        /*0940*/ 	.word	0x00033450
        /*0944*/ 	.short	0x0101
        /*0946*/ 	.byte	0x3f
	.zero		1


	//   ....[52]....
        /*0948*/ 	.word	0x00014970
        /*094c*/ 	.word	0x00000003
        /*0950*/ 	.word	0x00000000
        /*0954*/ 	.short	0x0101
        /*0956*/ 	.byte	0x3f
	.zero		1


	//   ....[53]....
        /*0958*/ 	.word	0x00014aa0
        /*095c*/ 	.word	0x00000000
        /*0960*/ 	.word	0x00033470
        /*0964*/ 	.short	0x010a
        /*0966*/ 	.byte	0x3f
	.zero		1


	//   ....[54]....
        /*0968*/ 	.word	0x00014b10
        /*096c*/ 	.word	0x00000000
        /*0970*/ 	.word	0x00033460
        /*0974*/ 	.short	0x010a
        /*0976*/ 	.byte	0x3f
	.zero		1


	//   ....[55]....
        /*0978*/ 	.word	0x000155f0
        /*097c*/ 	.word	0x00000000
        /*0980*/ 	.word	0x00033450
        /*0984*/ 	.short	0x0101
        /*0986*/ 	.byte	0x3f
	.zero		1


	//   ....[56]....
        /*0988*/ 	.word	0x00015660
        /*098c*/ 	.word	0x00000002
        /*0990*/ 	.word	0x00000000
        /*0994*/ 	.short	0x0101
        /*0996*/ 	.byte	0x3f
	.zero		1


	//   ....[57]....
        /*0998*/ 	.word	0x00015710
        /*099c*/ 	.word	0x00000006
        /*09a0*/ 	.word	0x00033420
        /*09a4*/ 	.short	0x010a
        /*09a6*/ 	.byte	0x3f
	.zero		1


	//   ....[58]....
        /*09a8*/ 	.word	0x00015850
        /*09ac*/ 	.word	0x00000007
        /*09b0*/ 	.word	0x00000000
        /*09b4*/ 	.short	0x010a
        /*09b6*/ 	.byte	0x3f
	.zero		1


	//   ....[59]....
        /*09b8*/ 	.word	0x000158c0
        /*09bc*/ 	.word	0x00000005
        /*09c0*/ 	.word	0x00000000
        /*09c4*/ 	.short	0x010a
        /*09c6*/ 	.byte	0x3f
	.zero		1


	//   ....[60]....
        /*09c8*/ 	.word	0x00015910
        /*09cc*/ 	.word	0x00000005
        /*09d0*/ 	.word	0x00033460
        /*09d4*/ 	.short	0x010a
        /*09d6*/ 	.byte	0x3f
	.zero		1


	//   ....[61]....
        /*09d8*/ 	.word	0x00015960
        /*09dc*/ 	.word	0x00000003
        /*09e0*/ 	.word	0x00033460
        /*09e4*/ 	.short	0x010a
        /*09e6*/ 	.byte	0x3f
	.zero		1


	//   ....[62]....
        /*09e8*/ 	.word	0x000159a0
        /*09ec*/ 	.word	0x00000005
        /*09f0*/ 	.word	0x00033480
        /*09f4*/ 	.short	0x010a
        /*09f6*/ 	.byte	0x3f
	.zero		1


	//   ....[63]....
        /*09f8*/ 	.word	0x000159c0
        /*09fc*/ 	.word	0x00000003
        /*0a00*/ 	.word	0x00033480
        /*0a04*/ 	.short	0x010a
        /*0a06*/ 	.byte	0x3f
	.zero		1


	//   ....[64]....
        /*0a08*/ 	.word	0x00015a30
        /*0a0c*/ 	.word	0x00000003
        /*0a10*/ 	.word	0x00033400
        /*0a14*/ 	.short	0x010a
        /*0a16*/ 	.byte	0x3f
	.zero		1


	//   ....[65]....
        /*0a18*/ 	.word	0x00015a90
        /*0a1c*/ 	.word	0x00000005
        /*0a20*/ 	.word	0x00033430
        /*0a24*/ 	.short	0x010a
        /*0a26*/ 	.byte	0x3f
	.zero		1


	//   ....[66]....
        /*0a28*/ 	.word	0x00015af0
        /*0a2c*/ 	.word	0x0000000f
        /*0a30*/ 	.word	0x00033430
        /*0a34*/ 	.short	0x010a
        /*0a36*/ 	.byte	0x3f
	.zero		1


	//   ....[67]....
        /*0a38*/ 	.word	0x00015b50
        /*0a3c*/ 	.word	0x0000000e
        /*0a40*/ 	.word	0x00033450
        /*0a44*/ 	.short	0x010a
        /*0a46*/ 	.byte	0x3f
	.zero		1


	//   ....[68]....
        /*0a48*/ 	.word	0x00015bb0
        /*0a4c*/ 	.word	0x0000000d
        /*0a50*/ 	.word	0x00033430
        /*0a54*/ 	.short	0x010a
        /*0a56*/ 	.byte	0x3f
	.zero		1


	//   ....[69]....
        /*0a58*/ 	.word	0x00015c10
        /*0a5c*/ 	.word	0x0000000d
        /*0a60*/ 	.word	0x00033450
        /*0a64*/ 	.short	0x010a
        /*0a66*/ 	.byte	0x3f
	.zero		1


	//   ....[70]....
        /*0a68*/ 	.word	0x00015c70
        /*0a6c*/ 	.word	0x00000003
        /*0a70*/ 	.word	0x00033450
        /*0a74*/ 	.short	0x010a
        /*0a76*/ 	.byte	0x3f
	.zero		1


	//   ....[71]....
        /*0a78*/ 	.word	0x00015dd0
        /*0a7c*/ 	.word	0x00000003
        /*0a80*/ 	.word	0x00033480
        /*0a84*/ 	.short	0x010a
        /*0a86*/ 	.byte	0x3f
	.zero		1


	//   ....[72]....
        /*0a88*/ 	.word	0x00015e30
        /*0a8c*/ 	.word	0x00000003
        /*0a90*/ 	.word	0x00033440
        /*0a94*/ 	.short	0x010a
        /*0a96*/ 	.byte	0x3f
	.zero		1


	//   ....[73]....
        /*0a98*/ 	.word	0x00016440
        /*0a9c*/ 	.word	0x00000003
        /*0aa0*/ 	.word	0x00033420
        /*0aa4*/ 	.short	0x010a
        /*0aa6*/ 	.byte	0x3f
	.zero		1


	//   ....[74]....
        /*0aa8*/ 	.word	0x00016490
        /*0aac*/ 	.word	0x00000006
        /*0ab0*/ 	.word	0x00033480
        /*0ab4*/ 	.short	0x010a
        /*0ab6*/ 	.byte	0x3f
	.zero		1


	//   ....[75]....
        /*0ab8*/ 	.word	0x000164e0
        /*0abc*/ 	.word	0x00000006
        /*0ac0*/ 	.word	0x00033440
        /*0ac4*/ 	.short	0x010a
        /*0ac6*/ 	.byte	0x3f
	.zero		1


	//   ....[76]....
        /*0ac8*/ 	.word	0x00016530
        /*0acc*/ 	.word	0x00000003
        /*0ad0*/ 	.word	0x00033470
        /*0ad4*/ 	.short	0x010a
        /*0ad6*/ 	.byte	0x3f
	.zero		1


	//   ....[77]....
        /*0ad8*/ 	.word	0x00016580
        /*0adc*/ 	.word	0x00000003
        /*0ae0*/ 	.word	0x00033460
        /*0ae4*/ 	.short	0x010a
        /*0ae6*/ 	.byte	0x3f
	.zero		1


	//   ....[78]....
        /*0ae8*/ 	.word	0x000165d0
        /*0aec*/ 	.word	0x00000000
        /*0af0*/ 	.word	0x00033470
        /*0af4*/ 	.short	0x010a
        /*0af6*/ 	.byte	0x3f
	.zero		1


	//   ....[79]....
        /*0af8*/ 	.word	0x00016620
        /*0afc*/ 	.word	0x00000000
        /*0b00*/ 	.word	0x00033460
        /*0b04*/ 	.short	0x010a
        /*0b06*/ 	.byte	0x3f
	.zero		1


	//   ....[80]....
        /*0b08*/ 	.word	0x00016670
        /*0b0c*/ 	.word	0x00000006
        /*0b10*/ 	.word	0x00033420
        /*0b14*/ 	.short	0x010a
        /*0b16*/ 	.byte	0x3f
	.zero		1


	//   ....[81]....
        /*0b18*/ 	.word	0x000166c0
        /*0b1c*/ 	.word	0x00000007
        /*0b20*/ 	.word	0x00000000
        /*0b24*/ 	.short	0x010a
        /*0b26*/ 	.byte	0x3f
	.zero		1


	//   ....[82]....
        /*0b28*/ 	.word	0x00016710
        /*0b2c*/ 	.word	0x00000005
        /*0b30*/ 	.word	0x00000000
        /*0b34*/ 	.short	0x010a
        /*0b36*/ 	.byte	0x3f
	.zero		1


	//   ....[83]....
        /*0b38*/ 	.word	0x00016760
        /*0b3c*/ 	.word	0x00000005
        /*0b40*/ 	.word	0x00033460
        /*0b44*/ 	.short	0x010a
        /*0b46*/ 	.byte	0x3f
	.zero		1


	//   ....[84]....
        /*0b48*/ 	.word	0x000167b0
        /*0b4c*/ 	.word	0x00000003
        /*0b50*/ 	.word	0x00033460
        /*0b54*/ 	.short	0x010a
        /*0b56*/ 	.byte	0x3f
	.zero		1


	//   ....[85]....
        /*0b58*/ 	.word	0x00016800
        /*0b5c*/ 	.word	0x00000005
        /*0b60*/ 	.word	0x00033480
        /*0b64*/ 	.short	0x010a
        /*0b66*/ 	.byte	0x3f
	.zero		1


	//----- nvinfo : EIATTR_NUM_MBARRIERS
	.align		4
.L_785:
        /*0b68*/ 	.byte	0x03, 0x38
        /*0b6a*/ 	.short	0x0016


	//----- nvinfo : EIATTR_EXIT_INSTR_OFFSETS
	.align		4
        /*0b6c*/ 	.byte	0x04, 0x1c
        /*0b6e*/ 	.short	(.L_787 - .L_786)


	//   ....[0]....
.L_786:
        /*0b70*/ 	.word	0x00015a10


	//----- nvinfo : EIATTR_MAX_THREADS
	.align		4
.L_787:
        /*0b74*/ 	.byte	0x04, 0x05
        /*0b76*/ 	.short	(.L_789 - .L_788)
.L_788:
        /*0b78*/ 	.word	0x00000180
        /*0b7c*/ 	.word	0x00000001
        /*0b80*/ 	.word	0x00000001


	//----- nvinfo : EIATTR_CRS_STACK_SIZE
	.align		4
.L_789:
        /*0b84*/ 	.byte	0x04, 0x1e
        /*0b86*/ 	.short	(.L_791 - .L_790)
.L_790:
        /*0b88*/ 	.word	0x00000000


	//----- nvinfo : EIATTR_CBANK_PARAM_SIZE
	.align		4
.L_791:
        /*0b8c*/ 	.byte	0x03, 0x19
        /*0b8e*/ 	.short	0x0a70


	//----- nvinfo : EIATTR_PARAM_CBANK
	.align		4
        /*0b90*/ 	.byte	0x04, 0x0a
        /*0b92*/ 	.short	(.L_793 - .L_792)
	.align		4
.L_792:
        /*0b94*/ 	.word	index@(.nv.constant0._ZN7cutlass13device_kernelIN5flash11enable_sm90INS1_16FlashAttnFwdSm90INS1_25CollectiveMainloopFwdSm90ILi2EN4cute5tupleIJNS5_1CILi1EEES8_S8_EEENS6_IJNS7_ILi128EEENS7_ILi160EEENS7_ILi192EEEEEELi192ENS_12float_e4m3_tEfNS_4arch4Sm90ELb1ELb0ELb1ELb0ELb0ELb0ELb0ELb1ELb1ELb1ELb1ELb0EEENS1_21CollectiveEpilogueFwdINS6_IJSA_SC_SB_EEES9_NS_10bfloat16_tESG_Li256ELb0ELb1ELb1ELb1EEENS1_19SingleTileSchedulerILb0ELb1ELb1ELi128EEEEEEEEEvNT_6ParamsE)
        /*0b98*/ 	.short	0x0210
        /*0b9a*/ 	.short	0x0a70


	//----- nvinfo : EIATTR_SW_WAR
	.align		4
.L_793:
        /*0b9c*/ 	.byte	0x04, 0x36
        /*0b9e*/ 	.short	(.L_795 - .L_794)
.L_794:
        /*0ba0*/ 	.word	0x00000008
.L_795:


//--------------------- .nv.info._ZN7cutlass13device_kernelIN5flash11enable_sm90INS1_16FlashAttnFwdSm90INS1_25CollectiveMainloopFwdSm90ILi2EN4cute5tupleIJNS5_1CILi1EEES8_S8_EEENS6_IJNS7_ILi128EEENS7_ILi160EEENS7_ILi192EEEEEELi192ENS_12float_e4m3_tEfNS_4arch4Sm90ELb1ELb0ELb1ELb1ELb0ELb0ELb0ELb1ELb1ELb1ELb1ELb0EEENS1_21CollectiveEpilogueFwdINS6_IJSA_SC_SB_EEES9_NS_10bfloat16_tESG_Li256ELb1ELb1ELb1ELb1EEENS1_36VarlenDynamicPersistentTileSchedulerILi128ELi160ELi256ELi128ELb1ELb1ELb1ELb1ELb1ELb1EEEEEEEEEvNT_6ParamsE --------------------------
	.section	.nv.info._ZN7cutlass13device_kernelIN5flash11enable_sm90INS1_16FlashAttnFwdSm90INS1_25CollectiveMainloopFwdSm90ILi2EN4cute5tupleIJNS5_1CILi1EEES8_S8_EEENS6_IJNS7_ILi128EEENS7_ILi160EEENS7_ILi192EEEEEELi192ENS_12float_e4m3_tEfNS_4arch4Sm90ELb1ELb0ELb1ELb1ELb0ELb0ELb0ELb1ELb1ELb1ELb1ELb0EEENS1_21CollectiveEpilogueFwdINS6_IJSA_SC_SB_EEES9_NS_10bfloat16_tESG_Li256ELb1ELb1ELb1ELb1EEENS1_36VarlenDynamicPersistentTileSchedulerILi128ELi160ELi256ELi128ELb1ELb1ELb1ELb1ELb1ELb1EEEEEEEEEvNT_6ParamsE,"",@"SHT_CUDA_INFO"
	.sectionflags	@""
	.align	4


	//----- nvinfo : EIATTR_CUDA_API_VERSION
	.align		4
        /*0000*/ 	.byte	0x04, 0x37
        /*0002*/ 	.short	(.L_797 - .L_796)
.L_796:
        /*0004*/ 	.word	0x00000082


	//----- nvinfo : EIATTR_KPARAM_INFO
	.align		4
.L_797:
        /*0008*/ 	.byte	0x04, 0x17
        /*000a*/ 	.short	(.L_799 - .L_798)
.L_798:
        /*000c*/ 	.word	0x00000000
        /*0010*/ 	.short	0x0000
        /*0012*/ 	.short	0x0070
        /*0014*/ 	.byte	0x00, 0xf0, 0x01, 0x2a


	//----- nvinfo : EIATTR_SPARSE_MMA_MASK
	.align		4
.L_799:
        /*0018*/ 	.byte	0x03, 0x50
        /*001a*/ 	.short	0x0000


	//----- nvinfo : EIATTR_MAXREG_COUNT
	.align		4
        /*001c*/ 	.byte	0x03, 0x1b
        /*001e*/ 	.short	0x00a8


	//----- nvinfo : EIATTR_NUM_BARRIERS
	.align		4
        /*0020*/ 	.byte	0x02, 0x4c
        /*0022*/ 	.byte	0x10
	.zero		1


	//----- nvinfo : EIATTR_EXTERNS
	.align		4
        /*0024*/ 	.byte	0x04, 0x0f
        /*0026*/ 	.short	(.L_801 - .L_800)


	//   ....[0]....
	.align		4
.L_800:
        /*0028*/ 	.word	index@(__assertfail)


	//----- nvinfo : EIATTR_ANNOTATIONS
	.align		4
.L_801:
        /*002c*/ 	.byte	0x04, 0x55
        /*002e*/ 	.short	(.L_803 - .L_802)


	//   ....[0]....
.L_802:
        /* <DEDUP_REMOVED lines=49> */


	//----- nvinfo : EIATTR_MERCURY_ISA_VERSION
	.align		4
.L_803:
        /*0328*/ 	.byte	0x03, 0x5f
        /*032a*/ 	.short	0x0101


	//----- nvinfo : EIATTR_UNUSED_LOAD_BYTE_OFFSET
	.align		4
        /*032c*/ 	.byte	0x04, 0x44
        /*032e*/ 	.short	(.L_805 - .L_804)


	//   ....[0]....
.L_804:
        /*0330*/ 	.word	0x00000a40
        /*0334*/ 	.word	0x0000fff0


	//   ....[1]....
        /*0338*/ 	.word	0x0000ed50
        /*033c*/ 	.word	0x0000fff0


	//----- nvinfo : EIATTR_INT_WARP_WIDE_INSTR_OFFSETS
	.align		4
.L_805:
        /*0340*/ 	.byte	0x04, 0x31
        /*0342*/ 	.short	(.L_807 - .L_806)


	//   ....[0]....
.L_806:
        /*0344*/ 	.word	0x00000130


	//   ....[1]....
        /*0348*/ 	.word	0x00000170


	//   ....[2]....
        /*034c*/ 	.word	0x000001e0


	//   ....[3]....
        /*0350*/ 	.word	0x000158e0


	//   ....[4]....
        /*0354*/ 	.word	0x00015970


	//   ....[5]....
        /*0358*/ 	.word	0x00018af0


	//   ....[6]....
        /*035c*/ 	.word	0x00018b80


	//----- nvinfo : EIATTR_COOP_GROUP_MASK_REGIDS
	.align		4
.L_807:
        /*0360*/ 	.byte	0x04, 0x29
        /*0362*/ 	.short	(.L_809 - .L_808)


	//   ....[0]....
.L_808:
        /*0364*/ 	.word	0xffffffff


	//   ....[1]....
        /*0368*/ 	.word	0xffffffff


	//   ....[2]....
        /*036c*/ 	.word	0xffffffff


	//   ....[3]....
        /*0370*/ 	.word	0xffffffff


	//   ....[4]....
        /*0374*/ 	.word	0xffffffff


	//   ....[5]....
        /*0378*/ 	.word	0xffffffff


	//   ....[6]....
        /*037c*/ 	.word	0xffffffff


	//   ....[7]....
        /*0380*/ 	.word	0xffffffff


	//   ....[8]....
        /*0384*/ 	.word	0xffffffff


	//   ....[9]....
        /*0388*/ 	.word	0xffffffff


	//   ....[10]....
        /*038c*/ 	.word	0xffffffff


	//   ....[11]....
        /*0390*/ 	.word	0xffffffff


	//   ....[12]....
        /*0394*/ 	.word	0xffffffff


	//   ....[13]....
        /*0398*/ 	.word	0xffffffff


	//   ....[14]....
        /*039c*/ 	.word	0xffffffff


	//   ....[15]....
        /*03a0*/ 	.word	0xffffffff


	//   ....[16]....
        /*03a4*/ 	.word	0xffffffff


	//   ....[17]....
        /*03a8*/ 	.word	0xffffffff


	//   ....[18]....
        /*03ac*/ 	.word	0xffffffff


	//   ....[19]....
        /*03b0*/ 	.word	0xffffffff


	//   ....[20]....
        /*03b4*/ 	.word	0xffffffff


	//   ....[21]....
        /*03b8*/ 	.word	0xffffffff


	//   ....[22]....
        /*03bc*/ 	.word	0xffffffff


	//   ....[23]....
        /*03c0*/ 	.word	0xffffffff


	//   ....[24]....
        /*03c4*/ 	.word	0xffffffff


	//   ....[25]....
        /*03c8*/ 	.word	0xffffffff


	//   ....[26]....
        /*03cc*/ 	.word	0xffffffff


	//   ....[27]....
        /*03d0*/ 	.word	0xffffffff


	//   ....[28]....
        /*03d4*/ 	.word	0xffffffff


	//   ....[29]....
        /*03d8*/ 	.word	0xffffffff


	//   ....[30]....
        /*03dc*/ 	.word	0xffffffff


	//   ....[31]....
        /*03e0*/ 	.word	0xffffffff


	//   ....[32]....
        /*03e4*/ 	.word	0xffffffff


	//   ....[33]....
        /*03e8*/ 	.word	0xffffffff


	//   ....[34]....
        /*03ec*/ 	.word	0xffffffff


	//   ....[35]....
        /*03f0*/ 	.word	0xffffffff


	//   ....[36]....
        /*03f4*/ 	.word	0xffffffff


	//   ....[37]....
        /*03f8*/ 	.word	0xffffffff


	//   ....[38]....
        /*03fc*/ 	.word	0xffffffff


	//   ....[39]....
        /*0400*/ 	.word	0xffffffff


	//   ....[40]....
        /*0404*/ 	.word	0xffffffff


	//   ....[41]....
        /*0408*/ 	.word	0xffffffff


	//   ....[42]....
        /*040c*/ 	.word	0xffffffff


	//   ....[43]....
        /*0410*/ 	.word	0xffffffff


	//   ....[44]....
        /*0414*/ 	.word	0xffffffff


	//   ....[45]....
        /*0418*/ 	.word	0xffffffff


	//   ....[46]....
        /*041c*/ 	.word	0xffffffff


	//   ....[47]....
        /*0420*/ 	.word	0xffffffff


	//   ....[48]....
        /*0424*/ 	.word	0xffffffff


	//   ....[49]....
        /*0428*/ 	.word	0xffffffff


	//   ....[50]....
        /*042c*/ 	.word	0xffffffff


	//   ....[51]....
        /*0430*/ 	.word	0xffffffff


	//   ....[52]....
        /*0434*/ 	.word	0xffffffff


	//   ....[53]....
        /*0438*/ 	.word	0xffffffff


	//   ....[54]....
        /*043c*/ 	.word	0xffffffff


	//   ....[55]....
        /*0440*/ 	.word	0xffffffff


	//   ....[56]....
        /*0444*/ 	.word	0xffffffff


	//   ....[57]....
        /*0448*/ 	.word	0xffffffff


	//   ....[58]....
        /*044c*/ 	.word	0xffffffff


	//   ....[59]....
        /*0450*/ 	.word	0xffffffff


	//   ....[60]....
        /*0454*/ 	.word	0xffffffff


	//   ....[61]....
        /*0458*/ 	.word	0xffffffff


	//   ....[62]....
        /*045c*/ 	.word	0xffffffff


	//   ....[63]....
        /*0460*/ 	.word	0xffffffff


	//   ....[64]....
        /*0464*/ 	.word	0xffffffff


	//   ....[65]....
        /*0468*/ 	.word	0xffffffff


	//   ....[66]....
        /*046c*/ 	.word	0xffffffff


	//   ....[67]....
        /*0470*/ 	.word	0xffffffff


	//   ....[68]....
        /*0474*/ 	.word	0xffffffff


	//   ....[69]....
        /*0478*/ 	.word	0xffffffff


	//   ....[70]....
        /*047c*/ 	.word	0xffffffff


	//   ....[71]....
        /*0480*/ 	.word	0xffffffff


	//   ....[72]....
        /*0484*/ 	.word	0xffffffff


	//   ....[73]....
        /*0488*/ 	.word	0xffffffff


	//   ....[74]....
        /*048c*/ 	.word	0xffffffff


	//   ....[75]....
        /*0490*/ 	.word	0xffffffff


	//   ....[76]....
        /*0494*/ 	.word	0xffffffff


	//   ....[77]....
        /*0498*/ 	.word	0xffffffff


	//   ....[78]....
        /*049c*/ 	.word	0xffffffff


	//   ....[79]....
        /*04a0*/ 	.word	0xffffffff


	//   ....[80]....
        /*04a4*/ 	.word	0xffffffff


	//   ....[81]....
        /*04a8*/ 	.word	0xffffffff


	//   ....[82]....
        /*04ac*/ 	.word	0xffffffff


	//   ....[83]....
        /*04b0*/ 	.word	0xffffffff


	//   ....[84]....
        /*04b4*/ 	.word	0xffffffff


	//   ....[85]....
        /*04b8*/ 	.word	0xffffffff


	//   ....[86]....
        /*04bc*/ 	.word	0xffffffff


	//   ....[87]....
        /*04c0*/ 	.word	0xffffffff


	//   ....[88]....
        /*04c4*/ 	.word	0xffffffff


	//   ....[89]....
        /*04c8*/ 	.word	0xffffffff


	//   ....[90]....
        /*04cc*/ 	.word	0xffffffff


	//   ....[91]....
        /*04d0*/ 	.word	0xffffffff


	//   ....[92]....
        /*04d4*/ 	.word	0xffffffff


	//   ....[93]....
        /*04d8*/ 	.word	0xffffffff


	//   ....[94]....
        /*04dc*/ 	.word	0xffffffff


	//   ....[95]....
        /*04e0*/ 	.word	0xffffffff


	//   ....[96]....
        /*04e4*/ 	.word	0xffffffff


	//   ....[97]....
        /*04e8*/ 	.word	0xffffffff


	//   ....[98]....
        /*04ec*/ 	.word	0xffffffff


	//   ....[99]....
        /*04f0*/ 	.word	0xffffffff


	//   ....[100]....
        /*04f4*/ 	.word	0xffffffff


	//   ....[101]....
        /*04f8*/ 	.word	0xffffffff


	//   ....[102]....
        /*04fc*/ 	.word	0xffffffff


	//   ....[103]....
        /*0500*/ 	.word	0xffffffff


	//   ....[104]....
        /*0504*/ 	.word	0xffffffff


	//   ....[105]....
        /*0508*/ 	.word	0xffffffff


	//   ....[106]....
        /*050c*/ 	.word	0xffffffff


	//   ....[107]....
        /*0510*/ 	.word	0xffffffff


	//   ....[108]....
        /*0514*/ 	.word	0xffffffff


	//   ....[109]....
        /*0518*/ 	.word	0xffffffff


	//   ....[110]....
        /*051c*/ 	.word	0xffffffff


	//   ....[111]....
        /*0520*/ 	.word	0xffffffff


	//   ....[112]....
        /*0524*/ 	.word	0xffffffff


	//   ....[113]....
        /*0528*/ 	.word	0xffffffff


	//   ....[114]....
        /*052c*/ 	.word	0xffffffff


	//   ....[115]....
        /*0530*/ 	.word	0xffffffff


	//   ....[116]....
        /*0534*/ 	.word	0xffffffff


	//   ....[117]....
        /*0538*/ 	.word	0xffffffff


	//   ....[118]....
        /*053c*/ 	.word	0xffffffff


	//   ....[119]....
        /*0540*/ 	.word	0xffffffff


	//   ....[120]....
        /*0544*/ 	.word	0xffffffff


	//   ....[121]....
        /*0548*/ 	.word	0xffffffff


	//   ....[122]....
        /*054c*/ 	.word	0xffffffff


	//   ....[123]....
        /*0550*/ 	.word	0xffffffff


	//   ....[124]....
        /*0554*/ 	.word	0xffffffff


	//   ....[125]....
        /*0558*/ 	.word	0xffffffff


	//   ....[126]....
        /*055c*/ 	.word	0xffffffff


	//   ....[127]....
        /*0560*/ 	.word	0xffffffff


	//   ....[128]....
        /*0564*/ 	.word	0xffffffff


	//   ....[129]....
        /*0568*/ 	.word	0xffffffff


	//   ....[130]....
        /*056c*/ 	.word	0xffffffff


	//   ....[131]....
        /*0570*/ 	.word	0xffffffff


	//   ....[132]....
        /*0574*/ 	.word	0xffffffff


	//   ....[133]....
        /*0578*/ 	.word	0xffffffff


	//   ....[134]....
        /*057c*/ 	.word	0xffffffff


	//   ....[135]....
        /*0580*/ 	.word	0xffffffff


	//   ....[136]....
        /*0584*/ 	.word	0xffffffff


	//   ....[137]....
        /*0588*/ 	.word	0xffffffff


	//   ....[138]....
        /*058c*/ 	.word	0xffffffff


	//   ....[139]....
        /*0590*/ 	.word	0xffffffff


	//   ....[140]....
        /*0594*/ 	.word	0xffffffff


	//   ....[141]....
        /*0598*/ 	.word	0xffffffff


	//   ....[142]....
        /*059c*/ 	.word	0xffffffff


	//   ....[143]....
        /*05a0*/ 	.word	0xffffffff


	//   ....[144]....
        /*05a4*/ 	.word	0xffffffff


	//   ....[145]....
        /*05a8*/ 	.word	0xffffffff


	//   ....[146]....
        /*05ac*/ 	.word	0xffffffff


	//   ....[147]....
        /*05b0*/ 	.word	0xffffffff


	//   ....[148]....
        /*05b4*/ 	.word	0xffffffff


	//   ....[149]....
        /*05b8*/ 	.word	0xffffffff


	//   ....[150]....
        /*05bc*/ 	.word	0xffffffff


	//   ....[151]....
        /*05c0*/ 	.word	0xffffffff


	//   ....[152]....
        /*05c4*/ 	.word	0xffffffff


	//   ....[153]....
        /*05c8*/ 	.word	0xffffffff


	//   ....[154]....
        /*05cc*/ 	.word	0xffffffff


	//   ....[155]....
        /*05d0*/ 	.word	0xffffffff


	//   ....[156]....
        /*05d4*/ 	.word	0xffffffff


	//   ....[157]....
        /*05d8*/ 	.word	0xffffffff


	//   ....[158]....
        /*05dc*/ 	.word	0xffffffff


	//   ....[159]....
        /*05e0*/ 	.word	0xffffffff


	//   ....[160]....
        /*05e4*/ 	.word	0xffffffff


	//   ....[161]....
        /*05e8*/ 	.word	0xffffffff


	//   ....[162]....
        /*05ec*/ 	.word	0xffffffff


	//   ....[163]....
        /*05f0*/ 	.word	0xffffffff


	//   ....[164]....
        /*05f4*/ 	.word	0xffffffff


	//   ....[165]....
        /*05f8*/ 	.word	0xffffffff


	//   ....[166]....
        /*05fc*/ 	.word	0xffffffff


	//   ....[167]....
        /*0600*/ 	.word	0xffffffff


	//   ....[168]....
        /*0604*/ 	.word	0xffffffff


	//   ....[169]....
        /*0608*/ 	.word	0xffffffff


	//   ....[170]....
        /*060c*/ 	.word	0xffffffff


	//   ....[171]....
        /*0610*/ 	.word	0xffffffff


	//   ....[172]....
        /*0614*/ 	.word	0xffffffff


	//   ....[173]....
        /*0618*/ 	.word	0xffffffff


	//   ....[174]....
        /*061c*/ 	.word	0xffffffff


	//   ....[175]....
        /*0620*/ 	.word	0xffffffff


	//   ....[176]....
        /*0624*/ 	.word	0xffffffff


	//   ....[177]....
        /*0628*/ 	.word	0xffffffff


	//   ....[178]....
        /*062c*/ 	.word	0xffffffff


	//   ....[179]....
        /*0630*/ 	.word	0xffffffff


	//   ....[180]....
        /*0634*/ 	.word	0xffffffff


	//   ....[181]....
        /*0638*/ 	.word	0xffffffff


	//   ....[182]....
        /*063c*/ 	.word	0xffffffff


	//   ....[183]....
        /*0640*/ 	.word	0xffffffff


	//   ....[184]....
        /*0644*/ 	.word	0xffffffff


	//   ....[185]....
        /*0648*/ 	.word	0xffffffff


	//   ....[186]....
        /*064c*/ 	.word	0xffffffff


	//   ....[187]....
        /*0650*/ 	.word	0xffffffff


	//   ....[188]....
        /*0654*/ 	.word	0xffffffff


	//   ....[189]....
        /*0658*/ 	.word	0xffffffff


	//   ....[190]....
        /*065c*/ 	.word	0xffffffff


	//   ....[191]....
        /*0660*/ 	.word	0xffffffff


	//   ....[192]....
        /*0664*/ 	.word	0xffffffff


	//   ....[193]....
        /*0668*/ 	.word	0x0500000f


	//   ....[194]....
        /*066c*/ 	.word	0x0500000f


	//   ....[195]....
        /*0670*/ 	.word	0x0500000f


	//   ....[196]....
        /*0674*/ 	.word	0x0500000f


	//   ....[197]....
        /*0678*/ 	.word	0x0500000f


	//   ....[198]....
        /*067c*/ 	.word	0x0500000f


	//   ....[199]....
        /*0680*/ 	.word	0x0500000f


	//   ....[200]....
        /*0684*/ 	.word	0x0500000f


	//   ....[201]....
        /*0688*/ 	.word	0x0500000f


	//   ....[202]....
        /*068c*/ 	.word	0x0500000f


	//----- nvinfo : EIATTR_COOP_GROUP_INSTR_OFFSETS
	.align		4
.L_809:
        /*0690*/ 	.byte	0x04, 0x28
        /*0692*/ 	.short	(.L_811 - .L_810)


	//   ....[0]....
.L_810:
        /*0694*/ 	.word	0x00000070


	//   ....[1]....
        /*0698*/ 	.word	0x00000140


	//   ....[2]....
        /*069c*/ 	.word	0x00000190


	//   ....[3]....
        /*06a0*/ 	.word	0x000003c0


	//   ....[4]....
        /*06a4*/ 	.word	0x00000520


	//   ....[5]....
        /*06a8*/ 	.word	0x00000640


	//   ....[6]....
        /*06ac*/ 	.word	0x000007a0


	//   ....[7]....
        /*06b0*/ 	.word	0x00001e50


	//   ....[8]....
        /*06b4*/ 	.word	0x00003440


	//   ....[9]....
        /*06b8*/ 	.word	0x00003470


	//   ....[10]....
        /*06bc*/ 	.word	0x000041e0


	//   ....[11]....
        /*06c0*/ 	.word	0x000042e0


	//   ....[12]....
        /*06c4*/ 	.word	0x00004e40


	//   ....[13]....
        /*06c8*/ 	.word	0x00004eb0


	//   ....[14]....
        /*06cc*/ 	.word	0x00007c80


	//   ....[15]....
        /*06d0*/ 	.word	0x00008580


	//   ....[16]....
        /*06d4*/ 	.word	0x000085a0


	//   ....[17]....
        /*06d8*/ 	.word	0x00008620


	//   ....[18]....
        /*06dc*/ 	.word	0x00009110


	//   ....[19]....
        /*06e0*/ 	.word	0x00009190


	//   ....[20]....
        /*06e4*/ 	.word	0x0000c620


	//   ....[21]....
        /*06e8*/ 	.word	0x0000c650


	//   ....[22]....
        /*06ec*/ 	.word	0x0000c6b0


	//   ....[23]....
        /*06f0*/ 	.word	0x0000c6c0


	//   ....[24]....
        /*06f4*/ 	.word	0x0000e3e0


	//   ....[25]....
        /*06f8*/ 	.word	0x0000e3f0


	//   ....[26]....
        /*06fc*/ 	.word	0x0000e420


	//   ....[27]....
        /*0700*/ 	.word	0x0000e430


	//   ....[28]....
        /*0704*/ 	.word	0x0000f880


	//   ....[29]....
        /*0708*/ 	.word	0x0000f8c0


	//   ....[30]....
        /*070c*/ 	.word	0x0000f8f0


	//   ....[31]....
        /*0710*/ 	.word	0x0000f910


	//   ....[32]....
        /*0714*/ 	.word	0x0000f930


	//   ....[33]....
        /*0718*/ 	.word	0x0000f950


	//   ....[34]....
        /*071c*/ 	.word	0x0000f970


	//   ....[35]....
        /*0720*/ 	.word	0x0000f990


	//   ....[36]....
        /*0724*/ 	.word	0x0000f9b0


	//   ....[37]....
        /*0728*/ 	.word	0x0000f9d0


	//   ....[38]....
        /*072c*/ 	.word	0x0000f9e0


	//   ....[39]....
        /*0730*/ 	.word	0x0000f9f0


	//   ....[40]....
        /*0734*/ 	.word	0x0000fa00


	//   ....[41]....
        /*0738*/ 	.word	0x0000fa10


	//   ....[42]....
        /*073c*/ 	.word	0x0000fa20


	//   ....[43]....
        /*0740*/ 	.word	0x0000fa30


	//   ....[44]....
        /*0744*/ 	.word	0x0000fa40


	//   ....[45]....
        /*0748*/ 	.word	0x0000fa50


	//   ....[46]....
        /*074c*/ 	.word	0x0000fa60


	//   ....[47]....
        /*0750*/ 	.word	0x0000fa70


	//   ....[48]....
        /*0754*/ 	.word	0x0000fa80


	//   ....[49]....
        /*0758*/ 	.word	0x0000fa90


	//   ....[50]....
        /*075c*/ 	.word	0x0000faa0


	//   ....[51]....
        /*0760*/ 	.word	0x0000fab0


	//   ....[52]....
        /*0764*/ 	.word	0x0000fac0


	//   ....[53]....
        /*0768*/ 	.word	0x0000fad0


	//   ....[54]....
        /*076c*/ 	.word	0x0000fae0


	//   ....[55]....
        /*0770*/ 	.word	0x0000faf0


	//   ....[56]....
        /*0774*/ 	.word	0x0000fb00


	//   ....[57]....
        /*0778*/ 	.word	0x0000fb10


	//   ....[58]....
        /*077c*/ 	.word	0x0000fb20


	//   ....[59]....
        /*0780*/ 	.word	0x0000fb30


	//   ....[60]....
        /*0784*/ 	.word	0x0000fb40


	//   ....[61]....
        /*0788*/ 	.word	0x0000fb50


	//   ....[62]....
        /*078c*/ 	.word	0x0000fb60


	//   ....[63]....
        /*0790*/ 	.word	0x0000fb70


	//   ....[64]....
        /*0794*/ 	.word	0x0000fb80


	//   ....[65]....
        /*0798*/ 	.word	0x0000fb90


	//   ....[66]....
        /*079c*/ 	.word	0x0000fba0


	//   ....[67]....
        /*07a0*/ 	.word	0x0000fbb0


	//   ....[68]....
        /*07a4*/ 	.word	0x0000fbc0


	//   ....[69]....
        /*07a8*/ 	.word	0x0000fbd0


	//   ....[70]....
        /*07ac*/ 	.word	0x0000fbe0


	//   ....[71]....
        /*07b0*/ 	.word	0x0000fbf0


	//   ....[72]....
        /*07b4*/ 	.word	0x0000fc00


	//   ....[73]....
        /*07b8*/ 	.word	0x0000fc10


	//   ....[74]....
        /*07bc*/ 	.word	0x0000fc20


	//   ....[75]....
        /*07c0*/ 	.word	0x0000fc30


	//   ....[76]....
        /*07c4*/ 	.word	0x0000fc40


	//   ....[77]....
        /*07c8*/ 	.word	0x0000fc50


	//   ....[78]....
        /*07cc*/ 	.word	0x0000fc60


	//   ....[79]....
        /*07d0*/ 	.word	0x0000fc70


	//   ....[80]....
        /*07d4*/ 	.word	0x0000fc80


	//   ....[81]....
        /*07d8*/ 	.word	0x0000fc90


	//   ....[82]....
        /*07dc*/ 	.word	0x0000fca0


	//   ....[83]....
        /*07e0*/ 	.word	0x0000fcb0


	//   ....[84]....
        /*07e4*/ 	.word	0x0000fcc0


	//   ....[85]....
        /*07e8*/ 	.word	0x0000fcd0


	//   ....[86]....
        /*07ec*/ 	.word	0x0000fce0


	//   ....[87]....
        /*07f0*/ 	.word	0x0000fcf0


	//   ....[88]....
        /*07f4*/ 	.word	0x0000fd00


	//   ....[89]....
        /*07f8*/ 	.word	0x0000fd10


	//   ....[90]....
        /*07fc*/ 	.word	0x0000fd20


	//   ....[91]....
        /*0800*/ 	.word	0x0000fd30


	//   ....[92]....
        /*0804*/ 	.word	0x0000fd40


	//   ....[93]....
        /*0808*/ 	.word	0x0000fd50


	//   ....[94]....
        /*080c*/ 	.word	0x0000fd60


	//   ....[95]....
        /*0810*/ 	.word	0x0000fd70


	//   ....[96]....
        /*0814*/ 	.word	0x0000fd80


	//   ....[97]....
        /*0818*/ 	.word	0x0000fd90


	//   ....[98]....
        /*081c*/ 	.word	0x0000fda0


	//   ....[99]....
        /*0820*/ 	.word	0x0000fdb0


	//   ....[100]....
        /*0824*/ 	.word	0x0000fdc0


	//   ....[101]....
        /*0828*/ 	.word	0x0000fdd0


	//   ....[102]....
        /*082c*/ 	.word	0x0000fde0


	//   ....[103]....
        /*0830*/ 	.word	0x0000fdf0


	//   ....[104]....
        /*0834*/ 	.word	0x0000fe00


	//   ....[105]....
        /*0838*/ 	.word	0x0000fe10


	//   ....[106]....
        /*083c*/ 	.word	0x0000fe20


	//   ....[107]....
        /*0840*/ 	.word	0x0000fe30


	//   ....[108]....
        /*0844*/ 	.word	0x0000fe40


	//   ....[109]....
        /*0848*/ 	.word	0x0000fe50


	//   ....[110]....
        /*084c*/ 	.word	0x0000fe60


	//   ....[111]....
        /*0850*/ 	.word	0x0000fe70


	//   ....[112]....
        /*0854*/ 	.word	0x0000fe80


	//   ....[113]....
        /*0858*/ 	.word	0x0000fe90


	//   ....[114]....
        /*085c*/ 	.word	0x0000fea0


	//   ....[115]....
        /*0860*/ 	.word	0x0000feb0


	//   ....[116]....
        /*0864*/ 	.word	0x0000fec0


	//   ....[117]....
        /*0868*/ 	.word	0x0000fed0


	//   ....[118]....
        /*086c*/ 	.word	0x0000fee0


	//   ....[119]....
        /*0870*/ 	.word	0x0000fef0


	//   ....[120]....
        /*0874*/ 	.word	0x0000ff00


	//   ....[121]....
        /*0878*/ 	.word	0x0000ff10


	//   ....[122]....
        /*087c*/ 	.word	0x0000ff20


	//   ....[123]....
        /*0880*/ 	.word	0x0000ff30


	//   ....[124]....
        /*0884*/ 	.word	0x00010de0


	//   ....[125]....
        /*0888*/ 	.word	0x00010df0


	//   ....[126]....
        /*088c*/ 	.word	0x00010e00


	//   ....[127]....
        /*0890*/ 	.word	0x00010e10


	//   ....[128]....
        /*0894*/ 	.word	0x000116f0


	//   ....[129]....
        /*0898*/ 	.word	0x00011710


	//   ....[130]....
        /*089c*/ 	.word	0x00011840


	//   ....[131]....
        /*08a0*/ 	.word	0x00011860


	//   ....[132]....
        /*08a4*/ 	.word	0x00011960


	//   ....[133]....
        /*08a8*/ 	.word	0x00011980


	//   ....[134]....
        /*08ac*/ 	.word	0x00011a90


	//   ....[135]....
        /*08b0*/ 	.word	0x00011ab0


	//   ....[136]....
        /*08b4*/ 	.word	0x00011fc0


	//   ....[137]....
        /*08b8*/ 	.word	0x00011fd0


	//   ....[138]....
        /*08bc*/ 	.word	0x000126b0


	//   ....[139]....
        /*08c0*/ 	.word	0x000126c0


	//   ....[140]....
        /*08c4*/ 	.word	0x000136a0


	//   ....[141]....
        /*08c8*/ 	.word	0x000136d0


	//   ....[142]....
        /*08cc*/ 	.word	0x000137f0


	//   ....[143]....
        /*08d0*/ 	.word	0x00013810


	//   ....[144]....
        /*08d4*/ 	.word	0x00013910


	//   ....[145]....
        /*08d8*/ 	.word	0x00013930


	//   ....[146]....
        /*08dc*/ 	.word	0x00013a40


	//   ....[147]....
        /*08e0*/ 	.word	0x00013a60


	//   ....[148]....
        /*08e4*/ 	.word	0x00013bf0


	//   ....[149]....
        /*08e8*/ 	.word	0x00013e20


	//   ....[150]....
        /*08ec*/ 	.word	0x00013e60


	//   ....[151]....
        /*08f0*/ 	.word	0x00013ea0


	//   ....[152]....
        /*08f4*/ 	.word	0x00013ed0


	//   ....[153]....
        /*08f8*/ 	.word	0x00013f00


	//   ....[154]....
        /*08fc*/ 	.word	0x00013f30


	//   ....[155]....
        /*0900*/ 	.word	0x000140c0


	//   ....[156]....
        /*0904*/ 	.word	0x000140f0


	//   ....[157]....
        /*0908*/ 	.word	0x00014130


	//   ....[158]....
        /*090c*/ 	.word	0x00014160


	//   ....[159]....
        /*0910*/ 	.word	0x00014190


	//   ....[160]....
        /*0914*/ 	.word	0x000141c0


	//   ....[161]....
        /*0918*/ 	.word	0x00014260


	//   ....[162]....
        /*091c*/ 	.word	0x000142b0


	//   ....[163]....
        /*0920*/ 	.word	0x000142c0


	//   ....[164]....
        /*0924*/ 	.word	0x00014300


	//   ....[165]....
        /*0928*/ 	.word	0x00016060


	//   ....[166]....
        /*092c*/ 	.word	0x00016de0


	//   ....[167]....
        /*0930*/ 	.word	0x00016e00


	//   ....[168]....
        /*0934*/ 	.word	0x00016eb0


	//   ....[169]....
        /*0938*/ 	.word	0x00016ec0


	//   ....[170]....
        /*093c*/ 	.word	0x00016f50


	//   ....[171]....
        /*0940*/ 	.word	0x00016f60


	//   ....[172]....
        /*0944*/ 	.word	0x00016f70


	//   ....[173]....
        /*0948*/ 	.word	0x00016f80


	//   ....[174]....
        /*094c*/ 	.word	0x00019ba0


	//   ....[175]....
        /*0950*/ 	.word	0x00019bd0


	//   ....[176]....
        /*0954*/ 	.word	0x00019c00


	//   ....[177]....
        /*0958*/ 	.word	0x00019c40


	//   ....[178]....
        /*095c*/ 	.word	0x00019c50


	//   ....[179]....
        /*0960*/ 	.word	0x00019c80


	//   ....[180]....
        /*0964*/ 	.word	0x00019c90


	//   ....[181]....
        /*0968*/ 	.word	0x00019cd0


	//   ....[182]....
        /*096c*/ 	.word	0x00019e40


	//   ....[183]....
        /*0970*/ 	.word	0x00019e70


	//   ....[184]....
        /*0974*/ 	.word	0x00019ea0


	//   ....[185]....
        /*0978*/ 	.word	0x00019ed0


	//   ....[186]....
        /*097c*/ 	.word	0x00019f00


	//   ....[187]....
        /*0980*/ 	.word	0x00019f30


	//   ....[188]....
        /*0984*/ 	.word	0x00019fb0


	//   ....[189]....
        /*0988*/ 	.word	0x00019ff0


	//   ....[190]....
        /*098c*/ 	.word	0x0001a000


	//   ....[191]....
        /*0990*/ 	.word	0x0001a040


	//   ....[192]....
        /*0994*/ 	.word	0x0001ab20


	//   ....[193]....
        /*0998*/ 	.word	0x0001b120


	//   ....[194]....
        /*099c*/ 	.word	0x0001b300


	//   ....[195]....
        /*09a0*/ 	.word	0x0001b360


	//   ....[196]....
        /*09a4*/ 	.word	0x0001b3d0


	//   ....[197]....
        /*09a8*/ 	.word	0x0001b4d0


	//   ....[198]....
        /*09ac*/ 	.word	0x0001b570


	//   ....[199]....
        /*09b0*/ 	.word	0x0001b670


	//   ....[200]....
        /*09b4*/ 	.word	0x0001b6d0


	//   ....[201]....
        /*09b8*/ 	.word	0x0001b7b0


	//   ....[202]....
        /*09bc*/ 	.word	0x0001bb00


	//----- nvinfo : EIATTR_REG_RECONFIG
	.align		4
.L_811:
        /*09c0*/ 	.byte	0x01, 0x54
	.zero		2


	//----- nvinfo : EIATTR_SYSCALL_OFFSETS
	.align		4
        /*09c4*/ 	.byte	0x04, 0x46
        /*09c6*/ 	.short	(.L_813 - .L_812)


	//   ....[0]....
.L_812:
        /*09c8*/ 	.word	0x00001fd0


	//   ....[1]....
        /*09cc*/ 	.word	0x00015ae0


	//   ....[2]....
        /*09d0*/ 	.word	0x00015c40


	//   ....[3]....
        /*09d4*/ 	.word	0x00015d90


	//   ....[4]....
        /*09d8*/ 	.word	0x00015ed0


	//   ....[5]....
        /*09dc*/ 	.word	0x000169e0


	//----- nvinfo : EIATTR_MBARRIER_INSTR_OFFSETS
	.align		4
.L_813:
        /*09e0*/ 	.byte	0x04, 0x39
        /*09e2*/ 	.short	(.L_815 - .L_814)


	//   ....[0]....
.L_814:
        /*09e4*/ 	.word	0x00000270
        /*09e8*/ 	.word	0x000000ff
        /*09ec*/ 	.word	0x00033400
        /*09f0*/ 	.short	0x0100
        /*09f2*/ 	.byte	0x08
	.zero		1


	//   ....[1]....
        /*09f4*/ 	.word	0x00000280
        /*09f8*/ 	.word	0x000000ff
        /*09fc*/ 	.word	0x00033420
        /*0a00*/ 	.short	0x0100
        /*0a02*/ 	.byte	0x08
	.zero		1


	//   ....[2]....
        /*0a04*/ 	.word	0x00000370
        /*0a08*/ 	.word	0x000000ff
        /*0a0c*/ 	.word	0x00033430
        /*0a10*/ 	.short	0x0100
        /*0a12*/ 	.byte	0x08
	.zero		1


	//   ....[3]....
        /*0a14*/ 	.word	0x00000380
        /*0a18*/ 	.word	0x000000ff
        /*0a1c*/ 	.word	0x00033440
        /*0a20*/ 	.short	0x0100
        /*0a22*/ 	.byte	0x08
	.zero		1


	//   ....[4]....
        /*0a24*/ 	.word	0x00000390
        /*0a28*/ 	.word	0x000000ff
        /*0a2c*/ 	.word	0x00033438
        /*0a30*/ 	.short	0x0100
        /*0a32*/ 	.byte	0x08
	.zero		1


	//   ....[5]....
        /*0a34*/ 	.word	0x000003a0
        /*0a38*/ 	.word	0x000000ff
        /*0a3c*/ 	.word	0x00033448
        /*0a40*/ 	.short	0x0100
        /*0a42*/ 	.byte	0x08
	.zero		1


	//   ....[6]....
        /*0a44*/ 	.word	0x000004d0
        /*0a48*/ 	.word	0x000000ff
        /*0a4c*/ 	.word	0x00033450
        /*0a50*/ 	.short	0x0100
        /*0a52*/ 	.byte	0x08
	.zero		1


	//   ....[7]....
        /*0a54*/ 	.word	0x000004e0
        /*0a58*/ 	.word	0x000000ff
        /*0a5c*/ 	.word	0x00033460
        /*0a60*/ 	.short	0x0100
        /*0a62*/ 	.byte	0x08
	.zero		1


	//   ....[8]....
        /*0a64*/ 	.word	0x000004f0
        /*0a68*/ 	.word	0x000000ff
        /*0a6c*/ 	.word	0x00033458
        /*0a70*/ 	.short	0x0100
        /*0a72*/ 	.byte	0x08
	.zero		1


	//   ....[9]....
        /*0a74*/ 	.word	0x00000500
        /*0a78*/ 	.word	0x000000ff
        /*0a7c*/ 	.word	0x00033468
        /*0a80*/ 	.short	0x0100
        /*0a82*/ 	.byte	0x08
	.zero		1


	//   ....[10]....
        /*0a84*/ 	.word	0x000005f0
        /*0a88*/ 	.word	0x000000ff
        /*0a8c*/ 	.word	0x00033470
        /*0a90*/ 	.short	0x0100
        /*0a92*/ 	.byte	0x06
	.zero		1


	//   ....[11]....
        /*0a94*/ 	.word	0x00000600
        /*0a98*/ 	.word	0x000000ff
        /*0a9c*/ 	.word	0x00033480
        /*0aa0*/ 	.short	0x0100
        /*0aa2*/ 	.byte	0x06
	.zero		1


	//   ....[12]....
        /*0aa4*/ 	.word	0x00000610
        /*0aa8*/ 	.word	0x000000ff
        /*0aac*/ 	.word	0x00033478
        /*0ab0*/ 	.short	0x0100
        /*0ab2*/ 	.byte	0x06
	.zero		1


	//   ....[13]....
        /*0ab4*/ 	.word	0x00000620
        /*0ab8*/ 	.word	0x000000ff
        /*0abc*/ 	.word	0x00033488
        /*0ac0*/ 	.short	0x0100
        /*0ac2*/ 	.byte	0x06
	.zero		1


	//   ....[14]....
        /*0ac4*/ 	.word	0x00000750
        /*0ac8*/ 	.word	0x000000ff
        /*0acc*/ 	.word	0x00033490
        /*0ad0*/ 	.short	0x0100
        /*0ad2*/ 	.byte	0x08
	.zero		1


	//   ....[15]....
        /*0ad4*/ 	.word	0x00000760
        /*0ad8*/ 	.word	0x000000ff
        /*0adc*/ 	.word	0x000334a0
        /*0ae0*/ 	.short	0x0100
        /*0ae2*/ 	.byte	0x08
	.zero		1


	//   ....[16]....
        /*0ae4*/ 	.word	0x00000770
        /*0ae8*/ 	.word	0x000000ff
        /*0aec*/ 	.word	0x00033498
        /*0af0*/ 	.short	0x0100
        /*0af2*/ 	.byte	0x08
	.zero		1


	//   ....[17]....
        /*0af4*/ 	.word	0x00000780
        /*0af8*/ 	.word	0x000000ff
        /*0afc*/ 	.word	0x000334a8
        /*0b00*/ 	.short	0x0100
        /*0b02*/ 	.byte	0x08
	.zero		1


	//   ....[18]....
        /*0b04*/ 	.word	0x000008b0
        /*0b08*/ 	.word	0x000000ff
        /*0b0c*/ 	.word	0x000334b0
        /*0b10*/ 	.short	0x0100
        /*0b12*/ 	.byte	0x08
	.zero		1


	//   ....[19]....
        /*0b14*/ 	.word	0x000008c0
        /*0b18*/ 	.word	0x000000ff
        /*0b1c*/ 	.word	0x000334c0
        /*0b20*/ 	.short	0x0100
        /*0b22*/ 	.byte	0x08
	.zero		1


	//   ....[20]....
        /*0b24*/ 	.word	0x000008d0
        /*0b28*/ 	.word	0x000000ff
        /*0b2c*/ 	.word	0x000334b8
        /*0b30*/ 	.short	0x0100
        /*0b32*/ 	.byte	0x08
	.zero		1


	//   ....[21]....
        /*0b34*/ 	.word	0x000008e0
        /*0b38*/ 	.word	0x000000ff
        /*0b3c*/ 	.word	0x000334c8
        /*0b40*/ 	.short	0x0100
        /*0b42*/ 	.byte	0x08
	.zero		1


	//   ....[22]....
        /*0b44*/ 	.word	0x00002220
        /*0b48*/ 	.word	0x000000ff
        /*0b4c*/ 	.word	0x00033400
        /*0b50*/ 	.short	0x010a
        /*0b52*/ 	.byte	0x29
	.zero		1


	//   ....[23]....
        /*0b54*/ 	.word	0x000022e0
        /*0b58*/ 	.word	0x00000002
        /*0b5c*/ 	.word	0x00033430
        /*0b60*/ 	.short	0x010a
        /*0b62*/ 	.byte	0x3f
	.zero		1


	//   ....[24]....
        /*0b64*/ 	.word	0x00002340
        /*0b68*/ 	.word	0x00000002
        /*0b6c*/ 	.word	0x00033430
        /*0b70*/ 	.short	0x010a
        /*0b72*/ 	.byte	0x3f
	.zero		1


	//   ....[25]....
        /*0b74*/ 	.word	0x00005330
        /*0b78*/ 	.word	0x00000032
        /*0b7c*/ 	.word	0x00000000
        /*0b80*/ 	.short	0x0101
        /*0b82*/ 	.byte	0x3f
	.zero		1


	//   ....[26]....
        /*0b84*/ 	.word	0x00006450
        /*0b88*/ 	.word	0x000000ff
        /*0b8c*/ 	.word	0x00033430
        /*0b90*/ 	.short	0x010a
        /*0b92*/ 	.byte	0x06
	.zero		1


	//   ....[27]....
        /*0b94*/ 	.word	0x00006490
        /*0b98*/ 	.word	0x000000ff
        /*0b9c*/ 	.word	0x00033430
        /*0ba0*/ 	.short	0x010a
        /*0ba2*/ 	.byte	0x06
	.zero		1


	//   ....[28]....
        /*0ba4*/ 	.word	0x000070e0
        /*0ba8*/ 	.word	0x000000ff
        /*0bac*/ 	.word	0x00033450
        /*0bb0*/ 	.short	0x010a
        /*0bb2*/ 	.byte	0x06
	.zero		1


	//   ....[29]....
        /*0bb4*/ 	.word	0x00007120
        /*0bb8*/ 	.word	0x000000ff
        /*0bbc*/ 	.word	0x00033450
        /*0bc0*/ 	.short	0x010a
        /*0bc2*/ 	.byte	0x06
	.zero		1


	//   ....[30]....
        /*0bc4*/ 	.word	0x000093e0
        /*0bc8*/ 	.word	0x00000004
        /*0bcc*/ 	.word	0x00000000
        /*0bd0*/ 	.short	0x0101
        /*0bd2*/ 	.byte	0x3f
	.zero		1


	//   ....[31]....
        /*0bd4*/ 	.word	0x00009f80
        /*0bd8*/ 	.word	0x000000ff
        /*0bdc*/ 	.word	0x00000000
        /*0be0*/ 	.short	0x0101
        /*0be2*/ 	.byte	0x06
	.zero		1


	//   ....[32]....
        /*0be4*/ 	.word	0x0000a8d0
        /*0be8*/ 	.word	0x000000ff
        /*0bec*/ 	.word	0x00033430
        /*0bf0*/ 	.short	0x010a
        /*0bf2*/ 	.byte	0x06
	.zero		1


	//   ....[33]....
        /*0bf4*/ 	.word	0x0000a910
        /*0bf8*/ 	.word	0x000000ff
        /*0bfc*/ 	.word	0x00033430
        /*0c00*/ 	.short	0x010a
        /*0c02*/ 	.byte	0x06
	.zero		1


	//   ....[34]....
        /*0c04*/ 	.word	0x0000b530
        /*0c08*/ 	.word	0x000000ff
        /*0c0c*/ 	.word	0x00033450
        /*0c10*/ 	.short	0x010a
        /*0c12*/ 	.byte	0x06
	.zero		1


	//   ....[35]....
        /*0c14*/ 	.word	0x0000b570
        /*0c18*/ 	.word	0x000000ff
        /*0c1c*/ 	.word	0x00033450
        /*0c20*/ 	.short	0x010a
        /*0c22*/ 	.byte	0x06
	.zero		1


	//   ....[36]....
        /*0c24*/ 	.word	0x0000cfa0
        /*0c28*/ 	.word	0x000000ba
        /*0c2c*/ 	.word	0x00000000
        /*0c30*/ 	.short	0x0101
        /*0c32*/ 	.byte	0x3f
	.zero		1


	//   ....[37]....
        /*0c34*/ 	.word	0x0000d890
        /*0c38*/ 	.word	0x000000ff
        /*0c3c*/ 	.word	0x00000000
        /*0c40*/ 	.short	0x0101
        /*0c42*/ 	.byte	0x06
	.zero		1


	//   ....[38]....
        /*0c44*/ 	.word	0x0000e0f0
        /*0c48*/ 	.word	0x000000ff
        /*0c4c*/ 	.word	0x00033450
        /*0c50*/ 	.short	0x010a
        /*0c52*/ 	.byte	0x05
	.zero		1


	//   ....[39]....
        /*0c54*/ 	.word	0x0000e130
        /*0c58*/ 	.word	0x000000ff
        /*0c5c*/ 	.word	0x00033450
        /*0c60*/ 	.short	0x010a
        /*0c62*/ 	.byte	0x05
	.zero		1


	//   ....[40]....
        /*0c64*/ 	.word	0x0000e870
        /*0c68*/ 	.word	0x000000ff
        /*0c6c*/ 	.word	0x00000000
        /*0c70*/ 	.short	0x0101
        /*0c72*/ 	.byte	0x04
	.zero		1


	//   ....[41]....
        /*0c74*/ 	.word	0x000116e0
        /*0c78*/ 	.word	0x000000ff
        /*0c7c*/ 	.word	0x00000000
        /*0c80*/ 	.short	0x0101
        /*0c82*/ 	.byte	0x08
	.zero		1


	//   ....[42]....
        /*0c84*/ 	.word	0x00011d60
        /*0c88*/ 	.word	0x000000ff
        /*0c8c*/ 	.word	0x00000000
        /*0c90*/ 	.short	0x0101
        /*0c92*/ 	.byte	0x08
	.zero		1


	//   ....[43]....
        /*0c94*/ 	.word	0x000162d0
        /*0c98*/ 	.word	0x00000004
        /*0c9c*/ 	.word	0x00033480
        /*0ca0*/ 	.short	0x010a
        /*0ca2*/ 	.byte	0x3f
	.zero		1


	//   ....[44]....
        /*0ca4*/ 	.word	0x00016550
        /*0ca8*/ 	.word	0x00000004
        /*0cac*/ 	.word	0x00033440
        /*0cb0*/ 	.short	0x010a
        /*0cb2*/ 	.byte	0x3f
	.zero		1


	//   ....[45]....
        /*0cb4*/ 	.word	0x000170c0
        /*0cb8*/ 	.word	0x00000011
        /*0cbc*/ 	.word	0x00033400
        /*0cc0*/ 	.short	0x0107
        /*0cc2*/ 	.byte	0x3f
	.zero		1


	//   ....[46]....
        /*0cc4*/ 	.word	0x000171c0
        /*0cc8*/ 	.word	0x00000011
        /*0ccc*/ 	.word	0x00033400
        /*0cd0*/ 	.short	0x0101
        /*0cd2*/ 	.byte	0x3f
	.zero		1


	//   ....[47]....
        /*0cd4*/ 	.word	0x000171e0
        /*0cd8*/ 	.word	0x00000011
        /*0cdc*/ 	.word	0x00033420
        /*0ce0*/ 	.short	0x010a
        /*0ce2*/ 	.byte	0x3f
	.zero		1


	//   ....[48]....
        /*0ce4*/ 	.word	0x00017500
        /*0ce8*/ 	.word	0x00000006
        /*0cec*/ 	.word	0x00033480
        /*0cf0*/ 	.short	0x010a
        /*0cf2*/ 	.byte	0x3f
	.zero		1


	//   ....[49]....
        /*0cf4*/ 	.word	0x00017960
        /*0cf8*/ 	.word	0x00000006
        /*0cfc*/ 	.word	0x00033440
        /*0d00*/ 	.short	0x010a
        /*0d02*/ 	.byte	0x3f
	.zero		1


	//   ....[50]....
        /*0d04*/ 	.word	0x00017e10
        /*0d08*/ 	.word	0x00000003
        /*0d0c*/ 	.word	0x00033470
        /*0d10*/ 	.short	0x010a
        /*0d12*/ 	.byte	0x3f
	.zero		1


	//   ....[51]....
        /*0d14*/ 	.word	0x00017e80
        /*0d18*/ 	.word	0x00000003
        /*0d1c*/ 	.word	0x00033460
        /*0d20*/ 	.short	0x010a
        /*0d22*/ 	.byte	0x3f
	.zero		1


	//   ....[52]....
        /*0d24*/ 	.word	0x000189c0
        /*0d28*/ 	.word	0x00000003
        /*0d2c*/ 	.word	0x00033450
        /*0d30*/ 	.short	0x0101
        /*0d32*/ 	.byte	0x3f
	.zero		1


	//   ....[53]....
        /*0d34*/ 	.word	0x00018a40
        /*0d38*/ 	.word	0x00000003
        /*0d3c*/ 	.word	0x00000000
        /*0d40*/ 	.short	0x0101
        /*0d42*/ 	.byte	0x3f
	.zero		1


	//   ....[54]....
        /*0d44*/ 	.word	0x00018c80
        /*0d48*/ 	.word	0x00000000
        /*0d4c*/ 	.word	0x00033470
        /*0d50*/ 	.short	0x010a
        /*0d52*/ 	.byte	0x3f
	.zero		1


	//   ....[55]....
        /*0d54*/ 	.word	0x00018cf0
        /*0d58*/ 	.word	0x00000000
        /*0d5c*/ 	.word	0x00033460
        /*0d60*/ 	.short	0x010a
        /*0d62*/ 	.byte	0x3f
	.zero		1


	//   ....[56]....
        /*0d64*/ 	.word	0x00019860
        /*0d68*/ 	.word	0x00000000
        /*0d6c*/ 	.word	0x00033450
        /*0d70*/ 	.short	0x0101
        /*0d72*/ 	.byte	0x3f
	.zero		1


	//   ....[57]....
        /*0d74*/ 	.word	0x000198b0
        /*0d78*/ 	.word	0x00000002
        /*0d7c*/ 	.word	0x00000000
        /*0d80*/ 	.short	0x0101
        /*0d82*/ 	.byte	0x3f
	.zero		1


	//   ....[58]....
        /*0d84*/ 	.word	0x0001aaa0
        /*0d88*/ 	.word	0x00000000
        /*0d8c*/ 	.word	0x00033420
        /*0d90*/ 	.short	0x010a
        /*0d92*/ 	.byte	0x3f
	.zero		1


	//   ....[59]....
        /*0d94*/ 	.word	0x0001ac60
        /*0d98*/ 	.word	0x00000006
        /*0d9c*/ 	.word	0x00000000
        /*0da0*/ 	.short	0x010a
        /*0da2*/ 	.byte	0x3f
	.zero		1


	//   ....[60]....
        /*0da4*/ 	.word	0x0001acd0
        /*0da8*/ 	.word	0x00000007
        /*0dac*/ 	.word	0x00000000
        /*0db0*/ 	.short	0x010a
        /*0db2*/ 	.byte	0x3f
	.zero		1


	//   ....[61]....
        /*0db4*/ 	.word	0x0001ad30
        /*0db8*/ 	.word	0x00000004
        /*0dbc*/ 	.word	0x00033460
        /*0dc0*/ 	.short	0x010a
        /*0dc2*/ 	.byte	0x3f
	.zero		1


	//   ....[62]....
        /*0dc4*/ 	.word	0x0001ad80
        /*0dc8*/ 	.word	0x00000003
        /*0dcc*/ 	.word	0x00033460
        /*0dd0*/ 	.short	0x010a
        /*0dd2*/ 	.byte	0x3f
	.zero		1


	//   ....[63]....
        /*0dd4*/ 	.word	0x0001adc0
        /*0dd8*/ 	.word	0x00000004
        /*0ddc*/ 	.word	0x00033480
        /*0de0*/ 	.short	0x010a
        /*0de2*/ 	.byte	0x3f
	.zero		1


	//   ....[64]....
        /*0de4*/ 	.word	0x0001ade0
        /*0de8*/ 	.word	0x00000003
        /*0dec*/ 	.word	0x00033480
        /*0df0*/ 	.short	0x010a
        /*0df2*/ 	.byte	0x3f
	.zero		1


	//   ....[65]....
        /*0df4*/ 	.word	0x0001ae50
        /*0df8*/ 	.word	0x00000003
        /*0dfc*/ 	.word	0x00033400
        /*0e00*/ 	.short	0x010a
        /*0e02*/ 	.byte	0x3f
	.zero		1


	//   ....[66]....
        /*0e04*/ 	.word	0x0001aea0
        /*0e08*/ 	.word	0x00000002
        /*0e0c*/ 	.word	0x00033430
        /*0e10*/ 	.short	0x010a
        /*0e12*/ 	.byte	0x3f
	.zero		1


	//   ....[67]....
        /*0e14*/ 	.word	0x0001af00
        /*0e18*/ 	.word	0x00000007
        /*0e1c*/ 	.word	0x00033430
        /*0e20*/ 	.short	0x010a
        /*0e22*/ 	.byte	0x3f
	.zero		1


	//   ....[68]....
        /*0e24*/ 	.word	0x0001af60
        /*0e28*/ 	.word	0x00000007
        /*0e2c*/ 	.word	0x00033450
        /*0e30*/ 	.short	0x010a
        /*0e32*/ 	.byte	0x3f
	.zero		1


	//   ....[69]....
        /*0e34*/ 	.word	0x0001afc0
        /*0e38*/ 	.word	0x00000007
        /*0e3c*/ 	.word	0x00033430
        /*0e40*/ 	.short	0x010a
        /*0e42*/ 	.byte	0x3f
	.zero		1


	//   ....[70]....
        /*0e44*/ 	.word	0x0001b020
        /*0e48*/ 	.word	0x00000007
        /*0e4c*/ 	.word	0x00033450
        /*0e50*/ 	.short	0x010a
        /*0e52*/ 	.byte	0x3f
	.zero		1


	//   ....[71]....
        /*0e54*/ 	.word	0x0001b080
        /*0e58*/ 	.word	0x00000005
        /*0e5c*/ 	.word	0x00033450
        /*0e60*/ 	.short	0x010a
        /*0e62*/ 	.byte	0x3f
	.zero		1


	//   ....[72]....
        /*0e64*/ 	.word	0x0001b1d0
        /*0e68*/ 	.word	0x00000004
        /*0e6c*/ 	.word	0x00033480
        /*0e70*/ 	.short	0x010a
        /*0e72*/ 	.byte	0x3f
	.zero		1


	//   ....[73]....
        /*0e74*/ 	.word	0x0001b220
        /*0e78*/ 	.word	0x00000004
        /*0e7c*/ 	.word	0x00033440
        /*0e80*/ 	.short	0x010a
        /*0e82*/ 	.byte	0x3f
	.zero		1


	//   ....[74]....
        /*0e84*/ 	.word	0x0001b7f0
        /*0e88*/ 	.word	0x00000011
        /*0e8c*/ 	.word	0x00033420
        /*0e90*/ 	.short	0x010a
        /*0e92*/ 	.byte	0x3f
	.zero		1


	//   ....[75]....
        /*0e94*/ 	.word	0x0001b840
        /*0e98*/ 	.word	0x00000006
        /*0e9c*/ 	.word	0x00033480
        /*0ea0*/ 	.short	0x010a
        /*0ea2*/ 	.byte	0x3f
	.zero		1


	//   ....[76]....
        /*0ea4*/ 	.word	0x0001b890
        /*0ea8*/ 	.word	0x00000006
        /*0eac*/ 	.word	0x00033440
        /*0eb0*/ 	.short	0x010a
        /*0eb2*/ 	.byte	0x3f
	.zero		1


	//   ....[77]....
        /*0eb4*/ 	.word	0x0001b8e0
        /*0eb8*/ 	.word	0x00000003
        /*0ebc*/ 	.word	0x00033470
        /*0ec0*/ 	.short	0x010a
        /*0ec2*/ 	.byte	0x3f
	.zero		1


	//   ....[78]....
        /*0ec4*/ 	.word	0x0001b930
        /*0ec8*/ 	.word	0x00000003
        /*0ecc*/ 	.word	0x00033460
        /*0ed0*/ 	.short	0x010a
        /*0ed2*/ 	.byte	0x3f
	.zero		1


	//   ....[79]....
        /*0ed4*/ 	.word	0x0001b980
        /*0ed8*/ 	.word	0x00000000
        /*0edc*/ 	.word	0x00033470
        /*0ee0*/ 	.short	0x010a
        /*0ee2*/ 	.byte	0x3f
	.zero		1


	//   ....[80]....
        /*0ee4*/ 	.word	0x0001b9d0
        /*0ee8*/ 	.word	0x00000000
        /*0eec*/ 	.word	0x00033460
        /*0ef0*/ 	.short	0x010a
        /*0ef2*/ 	.byte	0x3f
	.zero		1


	//   ....[81]....
        /*0ef4*/ 	.word	0x0001ba20
        /*0ef8*/ 	.word	0x00000000
        /*0efc*/ 	.word	0x00033420
        /*0f00*/ 	.short	0x010a
        /*0f02*/ 	.byte	0x3f
	.zero		1


	//   ....[82]....
        /*0f04*/ 	.word	0x0001bbc0
        /*0f08*/ 	.word	0x00000006
        /*0f0c*/ 	.word	0x00000000
        /*0f10*/ 	.short	0x010a
        /*0f12*/ 	.byte	0x3f
	.zero		1


	//   ....[83]....
        /*0f14*/ 	.word	0x0001bc10
        /*0f18*/ 	.word	0x00000007
        /*0f1c*/ 	.word	0x00000000
        /*0f20*/ 	.short	0x010a
        /*0f22*/ 	.byte	0x3f
	.zero		1


	//   ....[84]....
        /*0f24*/ 	.word	0x0001bc60
        /*0f28*/ 	.word	0x00000004
        /*0f2c*/ 	.word	0x00033460
        /*0f30*/ 	.short	0x010a
        /*0f32*/ 	.byte	0x3f
	.zero		1


	//   ....[85]....
        /*0f34*/ 	.word	0x0001bcb0
        /*0f38*/ 	.word	0x00000003
        /*0f3c*/ 	.word	0x00033460
        /*0f40*/ 	.short	0x010a
        /*0f42*/ 	.byte	0x3f
	.zero		1


	//   ....[86]....
        /*0f44*/ 	.word	0x0001bd00
        /*0f48*/ 	.word	0x00000004
        /*0f4c*/ 	.word	0x00033480
        /*0f50*/ 	.short	0x010a
        /*0f52*/ 	.byte	0x3f
	.zero		1


	//----- nvinfo : EIATTR_NUM_MBARRIERS
	.align		4
.L_815:
        /*0f54*/ 	.byte	0x03, 0x38
        /*0f56*/ 	.short	0x0016


	//----- nvinfo : EIATTR_EXIT_INSTR_OFFSETS
	.align		4
        /*0f58*/ 	.byte	0x04, 0x1c
        /*0f5a*/ 	.short	(.L_817 - .L_816)


	//   ....[0]....
.L_816:
        /*0f5c*/ 	.word	0x00000a80


	//   ....[1]....
        /*0f60*/ 	.word	0x00013ba0


	//   ....[2]....
        /*0f64*/ 	.word	0x0001ae30


	//----- nvinfo : EIATTR_MAX_THREADS
	.align		4
.L_817:
        /*0f68*/ 	.byte	0x04, 0x05
        /*0f6a*/ 	.short	(.L_819 - .L_818)
.L_818:
        /*0f6c*/ 	.word	0x00000180
        /*0f70*/ 	.word	0x00000001
        /*0f74*/ 	.word	0x00000001


	//----- nvinfo : EIATTR_CRS_STACK_SIZE
	.align		4
.L_819:
        /*0f78*/ 	.byte	0x04, 0x1e
        /*0f7a*/ 	.short	(.L_821 - .L_820)
.L_820:
        /*0f7c*/ 	.word	0x00000000


	//----- nvinfo : EIATTR_CBANK_PARAM_SIZE
	.align		4
.L_821:
        /*0f80*/ 	.byte	0x03, 0x19
        /*0f82*/ 	.short	0x0af0


	//----- nvinfo : EIATTR_PARAM_CBANK
	.align		4
        /*0f84*/ 	.byte	0x04, 0x0a
        /*0f86*/ 	.short	(.L_823 - .L_822)
	.align		4
.L_822:
        /*0f88*/ 	.word	index@(.nv.constant0._ZN7cutlass13device_kernelIN5flash11enable_sm90INS1_16FlashAttnFwdSm90INS1_25CollectiveMainloopFwdSm90ILi2EN4cute5tupleIJNS5_1CILi1EEES8_S8_EEENS6_IJNS7_ILi128EEENS7_ILi160EEENS7_ILi192EEEEEELi192ENS_12float_e4m3_tEfNS_4arch4Sm90ELb1ELb0ELb1ELb1ELb0ELb0ELb0ELb1ELb1ELb1ELb1ELb0EEENS1_21CollectiveEpilogueFwdINS6_IJSA_SC_SB_EEES9_NS_10bfloat16_tESG_Li256ELb1ELb1ELb1ELb1EEENS1_36VarlenDynamicPersistentTileSchedulerILi128ELi160ELi256ELi128ELb1ELb1ELb1ELb1ELb1ELb1EEEEEEEEEvNT_6ParamsE)
        /*0f8c*/ 	.short	0x0210
        /*0f8e*/ 	.short	0x0af0


	//----- nvinfo : EIATTR_SW_WAR
	.align		4
.L_823:
        /*0f90*/ 	.byte	0x04, 0x36
        /*0f92*/ 	.short	(.L_825 - .L_824)
.L_824:
        /*0f94*/ 	.word	0x00000008
.L_825:


//--------------------- .nv.info._ZN7cutlass13device_kernelIN5flash11enable_sm90INS1_16FlashAttnFwdSm90INS1_25CollectiveMainloopFwdSm90ILi2EN4cute5tupleIJNS5_1CILi1EEES8_S8_EEENS6_IJNS7_ILi128EEENS7_ILi160EEENS7_ILi192EEEEEELi192ENS_12float_e4m3_tEfNS_4arch4Sm90ELb1ELb0ELb1ELb1ELb0ELb1ELb0ELb1ELb1ELb1ELb1ELb0EEENS1_21CollectiveEpilogueFwdINS6_IJSA_SC_SB_EEES9_NS_10bfloat16_tESG_Li256ELb1ELb1ELb1ELb1EEENS1_36VarlenDynamicPersistentTileSchedulerILi128ELi160ELi256ELi128ELb1ELb1ELb1ELb1ELb1ELb1EEEEEEEEEvNT_6ParamsE --------------------------
	.section	.nv.info._ZN7cutlass13device_kernelIN5flash11enable_sm90INS1_16FlashAttnFwdSm90INS1_25CollectiveMainloopFwdSm90ILi2EN4cute5tupleIJNS5_1CILi1EEES8_S8_EEENS6_IJNS7_ILi128EEENS7_ILi160EEENS7_ILi192EEEEEELi192ENS_12float_e4m3_tEfNS_4arch4Sm90ELb1ELb0ELb1ELb1ELb0ELb1ELb0ELb1ELb1ELb1ELb1ELb0EEENS1_21CollectiveEpilogueFwdINS6_IJSA_SC_SB_EEES9_NS_10bfloat16_tESG_Li256ELb1ELb1ELb1ELb1EEENS1_36VarlenDynamicPersistentTileSchedulerILi128ELi160ELi256ELi128ELb1ELb1ELb1ELb1ELb1ELb1EEEEEEEEEvNT_6ParamsE,"",@"SHT_CUDA_INFO"
	.sectionflags	@""
	.align	4


	//----- nvinfo : EIATTR_CUDA_API_VERSION
	.align		4
        /*0000*/ 	.byte	0x04, 0x37
        /*0002*/ 	.short	(.L_827 - .L_826)
.L_826:
        /*0004*/ 	.word	0x00000082


	//----- nvinfo : EIATTR_KPARAM_INFO
	.align		4
.L_827:
        /*0008*/ 	.byte	0x04, 0x17
        /*000a*/ 	.short	(.L_829 - .L_828)
.L_828:
        /*000c*/ 	.word	0x00000000
        /*0010*/ 	.short	0x0000
        /*0012*/ 	.short	0x0070
        /*0014*/ 	.byte	0x00, 0xf0, 0x01, 0x2a


	//----- nvinfo : EIATTR_SPARSE_MMA_MASK
	.align		4
.L_829:
        /*0018*/ 	.byte	0x03, 0x50
        /*001a*/ 	.short	0x0000


	//----- nvinfo : EIATTR_MAXREG_COUNT
	.align		4
        /*001c*/ 	.byte	0x03, 0x1b
        /*001e*/ 	.short	0x00a8


	//----- nvinfo : EIATTR_NUM_BARRIERS
	.align		4
        /*0020*/ 	.byte	0x02, 0x4c
        /*0022*/ 	.byte	0x10
	.zero		1


	//----- nvinfo : EIATTR_EXTERNS
	.align		4
        /*0024*/ 	.byte	0x04, 0x0f
        /*0026*/ 	.short	(.L_831 - .L_830)


	//   ....[0]....
	.align		4
.L_830:
        /*0028*/ 	.word	index@(__assertfail)


	//----- nvinfo : EIATTR_ANNOTATIONS
	.align		4
.L_831:
        /*002c*/ 	.byte	0x04, 0x55
        /*002e*/ 	.short	(.L_833 - .L_832)


	//   ....[0]....
.L_832:
        /* <DEDUP_REMOVED lines=113> */


	//----- nvinfo : EIATTR_MERCURY_ISA_VERSION
	.align		4
.L_833:
        /*0728*/ 	.byte	0x03, 0x5f
        /*072a*/ 	.short	0x0101


	//----- nvinfo : EIATTR_UNUSED_LOAD_BYTE_OFFSET
	.align		4
        /*072c*/ 	.byte	0x04, 0x44
        /*072e*/ 	.short	(.L_835 - .L_834)


	//   ....[0]....
.L_834:
        /*0730*/ 	.word	0x00000ae0
        /*0734*/ 	.word	0x0000fff0


	//   ....[1]....
        /*0738*/ 	.word	0x000260a0
        /*073c*/ 	.word	0x0000fff0


	//----- nvinfo : EIATTR_INT_WARP_WIDE_INSTR_OFFSETS
	.align		4
.L_835:
        /*0740*/ 	.byte	0x04, 0x31
        /*0742*/ 	.short	(.L_837 - .L_836)


	//   ....[0]....
.L_836:
        /*0744*/ 	.word	0x00000190


	//   ....[1]....
        /*0748*/ 	.word	0x000001d0


	//   ....[2]....
        /*074c*/ 	.word	0x00000240


	//   ....[3]....
        /*0750*/ 	.word	0x0002f1d0


	//   ....[4]....
        /*0754*/ 	.word	0x0002f260


	//   ....[5]....
        /*0758*/ 	.word	0x000324c0


	//   ....[6]....
        /*075c*/ 	.word	0x00032520


	//----- nvinfo : EIATTR_COOP_GROUP_MASK_REGIDS
	.align		4
.L_837:
        /*0760*/ 	.byte	0x04, 0x29
        /*0762*/ 	.short	(.L_839 - .L_838)


	//   ....[0]....
.L_838:
        /*0764*/ 	.word	0xffffffff


	//   ....[1]....
        /*0768*/ 	.word	0xffffffff


	//   ....[2]....
        /*076c*/ 	.word	0xffffffff


	//   ....[3]....
        /*0770*/ 	.word	0xffffffff


	//   ....[4]....
        /*0774*/ 	.word	0xffffffff


	//   ....[5]....
        /*0778*/ 	.word	0xffffffff


	//   ....[6]....
        /*077c*/ 	.word	0xffffffff


	//   ....[7]....
        /*0780*/ 	.word	0xffffffff


	//   ....[8]....
        /*0784*/ 	.word	0xffffffff


	//   ....[9]....
        /*0788*/ 	.word	0xffffffff


	//   ....[10]....
        /*078c*/ 	.word	0xffffffff


	//   ....[11]....
        /*0790*/ 	.word	0xffffffff


	//   ....[12]....
        /*0794*/ 	.word	0xffffffff


	//   ....[13]....
        /*0798*/ 	.word	0xffffffff


	//   ....[14]....
        /*079c*/ 	.word	0xffffffff


	//   ....[15]....
        /*07a0*/ 	.word	0xffffffff


	//   ....[16]....
        /*07a4*/ 	.word	0xffffffff


	//   ....[17]....
        /*07a8*/ 	.word	0xffffffff


	//   ....[18]....
        /*07ac*/ 	.word	0xffffffff


	//   ....[19]....
        /*07b0*/ 	.word	0xffffffff


	//   ....[20]....
        /*07b4*/ 	.word	0xffffffff


	//   ....[21]....
        /*07b8*/ 	.word	0xffffffff


	//   ....[22]....
        /*07bc*/ 	.word	0xffffffff


	//   ....[23]....
        /*07c0*/ 	.word	0xffffffff


	//   ....[24]....
        /*07c4*/ 	.word	0xffffffff


	//   ....[25]....
        /*07c8*/ 	.word	0xffffffff


	//   ....[26]....
        /*07cc*/ 	.word	0xffffffff


	//   ....[27]....
        /*07d0*/ 	.word	0xffffffff


	//   ....[28]....
        /*07d4*/ 	.word	0xffffffff


	//   ....[29]....
        /*07d8*/ 	.word	0xffffffff


	//   ....[30]....
        /*07dc*/ 	.word	0xffffffff


	//   ....[31]....
        /*07e0*/ 	.word	0xffffffff


	//   ....[32]....
        /*07e4*/ 	.word	0xffffffff


	//   ....[33]....
        /*07e8*/ 	.word	0xffffffff


	//   ....[34]....
        /*07ec*/ 	.word	0xffffffff


	//   ....[35]....
        /*07f0*/ 	.word	0xffffffff


	//   ....[36]....
        /*07f4*/ 	.word	0xffffffff


	//   ....[37]....
        /*07f8*/ 	.word	0xffffffff


	//   ....[38]....
        /*07fc*/ 	.word	0xffffffff


	//   ....[39]....
        /*0800*/ 	.word	0xffffffff


	//   ....[40]....
        /*0804*/ 	.word	0xffffffff


	//   ....[41]....
        /*0808*/ 	.word	0xffffffff


	//   ....[42]....
        /*080c*/ 	.word	0xffffffff


	//   ....[43]....
        /*0810*/ 	.word	0xffffffff


	//   ....[44]....
        /*0814*/ 	.word	0xffffffff


	//   ....[45]....
        /*0818*/ 	.word	0xffffffff


	//   ....[46]....
        /*081c*/ 	.word	0xffffffff


	//   ....[47]....
        /*0820*/ 	.word	0xffffffff


	//   ....[48]....
        /*0824*/ 	.word	0xffffffff


	//   ....[49]....
        /*0828*/ 	.word	0xffffffff


	//   ....[50]....
        /*082c*/ 	.word	0xffffffff


	//   ....[51]....
        /*0830*/ 	.word	0xffffffff


	//   ....[52]....
        /*0834*/ 	.word	0xffffffff


	//   ....[53]....
        /*0838*/ 	.word	0xffffffff


	//   ....[54]....
        /*083c*/ 	.word	0xffffffff


	//   ....[55]....
        /*0840*/ 	.word	0xffffffff


	//   ....[56]....
        /*0844*/ 	.word	0xffffffff


	//   ....[57]....
        /*0848*/ 	.word	0xffffffff


	//   ....[58]....
        /*084c*/ 	.word	0xffffffff


	//   ....[59]....
        /*0850*/ 	.word	0xffffffff


	//   ....[60]....
        /*0854*/ 	.word	0xffffffff


	//   ....[61]....
        /*0858*/ 	.word	0xffffffff


	//   ....[62]....
        /*085c*/ 	.word	0xffffffff


	//   ....[63]....
        /*0860*/ 	.word	0xffffffff


	//   ....[64]....
        /*0864*/ 	.word	0xffffffff


	//   ....[65]....
        /*0868*/ 	.word	0xffffffff


	//   ....[66]....
        /*086c*/ 	.word	0xffffffff


	//   ....[67]....
        /*0870*/ 	.word	0xffffffff


	//   ....[68]....
        /*0874*/ 	.word	0xffffffff


	//   ....[69]....
        /*0878*/ 	.word	0xffffffff


	//   ....[70]....
        /*087c*/ 	.word	0xffffffff


	//   ....[71]....
        /*0880*/ 	.word	0xffffffff


	//   ....[72]....
        /*0884*/ 	.word	0xffffffff


	//   ....[73]....
        /*0888*/ 	.word	0xffffffff


	//   ....[74]....
        /*088c*/ 	.word	0xffffffff


	//   ....[75]....
        /*0890*/ 	.word	0xffffffff


	//   ....[76]....
        /*0894*/ 	.word	0xffffffff


	//   ....[77]....
        /*0898*/ 	.word	0xffffffff


	//   ....[78]....
        /*089c*/ 	.word	0xffffffff


	//   ....[79]....
        /*08a0*/ 	.word	0xffffffff


	//   ....[80]....
        /*08a4*/ 	.word	0xffffffff


	//   ....[81]....
        /*08a8*/ 	.word	0xffffffff


	//   ....[82]....
        /*08ac*/ 	.word	0xffffffff


	//   ....[83]....
        /*08b0*/ 	.word	0xffffffff


	//   ....[84]....
        /*08b4*/ 	.word	0xffffffff


	//   ....[85]....
        /*08b8*/ 	.word	0xffffffff


	//   ....[86]....
        /*08bc*/ 	.word	0xffffffff


	//   ....[87]....
        /*08c0*/ 	.word	0xffffffff


	//   ....[88]....
        /*08c4*/ 	.word	0xffffffff


	//   ....[89]....
        /*08c8*/ 	.word	0xffffffff


	//   ....[90]....
        /*08cc*/ 	.word	0xffffffff


	//   ....[91]....
        /*08d0*/ 	.word	0xffffffff


	//   ....[92]....
        /*08d4*/ 	.word	0xffffffff


	//   ....[93]....
        /*08d8*/ 	.word	0xffffffff


	//   ....[94]....
        /*08dc*/ 	.word	0xffffffff


	//   ....[95]....
        /*08e0*/ 	.word	0xffffffff


	//   ....[96]....
        /*08e4*/ 	.word	0xffffffff


	//   ....[97]....
        /*08e8*/ 	.word	0xffffffff


	//   ....[98]....
        /*08ec*/ 	.word	0xffffffff


	//   ....[99]....
        /*08f0*/ 	.word	0xffffffff


	//   ....[100]....
        /*08f4*/ 	.word	0xffffffff


	//   ....[101]....
        /*08f8*/ 	.word	0xffffffff


	//   ....[102]....
        /*08fc*/ 	.word	0xffffffff


	//   ....[103]....
        /*0900*/ 	.word	0xffffffff


	//   ....[104]....
        /*0904*/ 	.word	0xffffffff


	//   ....[105]....
        /*0908*/ 	.word	0xffffffff


	//   ....[106]....
        /*090c*/ 	.word	0xffffffff


	//   ....[107]....
        /*0910*/ 	.word	0xffffffff


	//   ....[108]....
        /*0914*/ 	.word	0xffffffff


	//   ....[109]....
        /*0918*/ 	.word	0xffffffff


	//   ....[110]....
        /*091c*/ 	.word	0xffffffff


	//   ....[111]....
        /*0920*/ 	.word	0xffffffff


	//   ....[112]....
        /*0924*/ 	.word	0xffffffff


	//   ....[113]....
        /*0928*/ 	.word	0xffffffff


	//   ....[114]....
        /*092c*/ 	.word	0xffffffff


	//   ....[115]....
        /*0930*/ 	.word	0xffffffff


	//   ....[116]....
        /*0934*/ 	.word	0xffffffff


	//   ....[117]....
        /*0938*/ 	.word	0xffffffff


	//   ....[118]....
        /*093c*/ 	.word	0xffffffff


	//   ....[119]....
        /*0940*/ 	.word	0xffffffff


	//   ....[120]....
        /*0944*/ 	.word	0xffffffff


	//   ....[121]....
        /*0948*/ 	.word	0xffffffff


	//   ....[122]....
        /*094c*/ 	.word	0xffffffff


	//   ....[123]....
        /*0950*/ 	.word	0xffffffff


	//   ....[124]....
        /*0954*/ 	.word	0xffffffff


	//   ....[125]....
        /*0958*/ 	.word	0xffffffff


	//   ....[126]....
        /*095c*/ 	.word	0xffffffff


	//   ....[127]....
        /*0960*/ 	.word	0xffffffff


	//   ....[128]....
        /*0964*/ 	.word	0xffffffff


	//   ....[129]....
        /*0968*/ 	.word	0xffffffff


	//   ....[130]....
        /*096c*/ 	.word	0xffffffff


	//   ....[131]....
        /*0970*/ 	.word	0xffffffff


	//   ....[132]....
        /*0974*/ 	.word	0xffffffff


	//   ....[133]....
        /*0978*/ 	.word	0xffffffff


	//   ....[134]....
        /*097c*/ 	.word	0xffffffff


	//   ....[135]....
        /*0980*/ 	.word	0xffffffff


	//   ....[136]....
        /*0984*/ 	.word	0xffffffff


	//   ....[137]....
        /*0988*/ 	.word	0xffffffff


	//   ....[138]....
        /*098c*/ 	.word	0xffffffff


	//   ....[139]....
        /*0990*/ 	.word	0xffffffff


	//   ....[140]....
        /*0994*/ 	.word	0xffffffff


	//   ....[141]....
        /*0998*/ 	.word	0xffffffff


	//   ....[142]....
        /*099c*/ 	.word	0xffffffff


	//   ....[143]....
        /*09a0*/ 	.word	0xffffffff


	//   ....[144]....
        /*09a4*/ 	.word	0xffffffff


	//   ....[145]....
        /*09a8*/ 	.word	0xffffffff


	//   ....[146]....
        /*09ac*/ 	.word	0xffffffff


	//   ....[147]....
        /*09b0*/ 	.word	0xffffffff


	//   ....[148]....
        /*09b4*/ 	.word	0xffffffff


	//   ....[149]....
        /*09b8*/ 	.word	0xffffffff


	//   ....[150]....
        /*09bc*/ 	.word	0xffffffff


	//   ....[151]....
        /*09c0*/ 	.word	0xffffffff


	//   ....[152]....
        /*09c4*/ 	.word	0xffffffff


	//   ....[153]....
        /*09c8*/ 	.word	0xffffffff


	//   ....[154]....
        /*09cc*/ 	.word	0xffffffff


	//   ....[155]....
        /*09d0*/ 	.word	0xffffffff


	//   ....[156]....
        /*09d4*/ 	.word	0xffffffff


	//   ....[157]....
        /*09d8*/ 	.word	0xffffffff


	//   ....[158]....
        /*09dc*/ 	.word	0xffffffff


	//   ....[159]....
        /*09e0*/ 	.word	0xffffffff


	//   ....[160]....
        /*09e4*/ 	.word	0xffffffff


	//   ....[161]....
        /*09e8*/ 	.word	0xffffffff


	//   ....[162]....
        /*09ec*/ 	.word	0xffffffff


	//   ....[163]....
        /*09f0*/ 	.word	0xffffffff


	//   ....[164]....
        /*09f4*/ 	.word	0xffffffff


	//   ....[165]....
        /*09f8*/ 	.word	0xffffffff


	//   ....[166]....
        /*09fc*/ 	.word	0xffffffff


	//   ....[167]....
        /*0a00*/ 	.word	0xffffffff


	//   ....[168]....
        /*0a04*/ 	.word	0xffffffff


	//   ....[169]....
        /*0a08*/ 	.word	0xffffffff


	//   ....[170]....
        /*0a0c*/ 	.word	0xffffffff


	//   ....[171]....
        /*0a10*/ 	.word	0xffffffff


	//   ....[172]....
        /*0a14*/ 	.word	0xffffffff


	//   ....[173]....
        /*0a18*/ 	.word	0xffffffff


	//   ....[174]....
        /*0a1c*/ 	.word	0xffffffff


	//   ....[175]....
        /*0a20*/ 	.word	0xffffffff


	//   ....[176]....
        /*0a24*/ 	.word	0xffffffff


	//   ....[177]....
        /*0a28*/ 	.word	0xffffffff


	//   ....[178]....
        /*0a2c*/ 	.word	0xffffffff


	//   ....[179]....
        /*0a30*/ 	.word	0xffffffff


	//   ....[180]....
        /*0a34*/ 	.word	0xffffffff


	//   ....[181]....
        /*0a38*/ 	.word	0xffffffff


	//   ....[182]....
        /*0a3c*/ 	.word	0xffffffff


	//   ....[183]....
        /*0a40*/ 	.word	0xffffffff


	//   ....[184]....
        /*0a44*/ 	.word	0xffffffff


	//   ....[185]....
        /*0a48*/ 	.word	0xffffffff


	//   ....[186]....
        /*0a4c*/ 	.word	0xffffffff


	//   ....[187]....
        /*0a50*/ 	.word	0xffffffff


	//   ....[188]....
        /*0a54*/ 	.word	0xffffffff


	//   ....[189]....
        /*0a58*/ 	.word	0xffffffff


	//   ....[190]....
        /*0a5c*/ 	.word	0xffffffff


	//   ....[191]....
        /*0a60*/ 	.word	0xffffffff


	//   ....[192]....
        /*0a64*/ 	.word	0xffffffff


	//   ....[193]....
        /*0a68*/ 	.word	0xffffffff


	//   ....[194]....
        /*0a6c*/ 	.word	0xffffffff


	//   ....[195]....
        /*0a70*/ 	.word	0xffffffff


	//   ....[196]....
        /*0a74*/ 	.word	0xffffffff


	//   ....[197]....
        /*0a78*/ 	.word	0xffffffff


	//   ....[198]....
        /*0a7c*/ 	.word	0xffffffff


	//   ....[199]....
        /*0a80*/ 	.word	0xffffffff


	//   ....[200]....
        /*0a84*/ 	.word	0xffffffff


	//   ....[201]....
        /*0a88*/ 	.word	0xffffffff


	//   ....[202]....
        /*0a8c*/ 	.word	0x0500000f


	//   ....[203]....
        /*0a90*/ 	.word	0x0500000f


	//   ....[204]....
        /*0a94*/ 	.word	0x0500000f


	//   ....[205]....
        /*0a98*/ 	.word	0x0500000f


	//   ....[206]....
        /*0a9c*/ 	.word	0x0500000f


	//   ....[207]....
        /*0aa0*/ 	.word	0x0500000f


	//   ....[208]....
        /*0aa4*/ 	.word	0x0500000f


	//   ....[209]....
        /*0aa8*/ 	.word	0x0500000f


	//   ....[210]....
        /*0aac*/ 	.word	0x0500000f


	//   ....[211]....
        /*0ab0*/ 	.word	0x0500000f


	//   ....[212]....
        /*0ab4*/ 	.word	0x0500000f


	//   ....[213]....
        /*0ab8*/ 	.word	0x0500000f


	//   ....[214]....
        /*0abc*/ 	.word	0x0500000f


	//   ....[215]....
        /*0ac0*/ 	.word	0x0500000f


	//   ....[216]....
        /*0ac4*/ 	.word	0x0500000f


	//   ....[217]....
        /*0ac8*/ 	.word	0x0500000f


	//   ....[218]....
        /*0acc*/ 	.word	0x0500000f


	//   ....[219]....
        /*0ad0*/ 	.word	0x0500000f


	//   ....[220]....
        /*0ad4*/ 	.word	0x0500000f


	//   ....[221]....
        /*0ad8*/ 	.word	0x0500000f


	//   ....[222]....
        /*0adc*/ 	.word	0x0500000f


	//   ....[223]....
        /*0ae0*/ 	.word	0x0500000f


	//   ....[224]....
        /*0ae4*/ 	.word	0x0500000f


	//   ....[225]....
        /*0ae8*/ 	.word	0x0500000f


	//   ....[226]....
        /*0aec*/ 	.word	0x0500000f


	//   ....[227]....
        /*0af0*/ 	.word	0x0500000f


	//   ....[228]....
        /*0af4*/ 	.word	0x0500000f


	//   ....[229]....
        /*0af8*/ 	.word	0x0500000f


	//   ....[230]....
        /*0afc*/ 	.word	0x0500000f


	//   ....[231]....
        /*0b00*/ 	.word	0x0500000f


	//   ....[232]....
        /*0b04*/ 	.word	0x0500000f


	//   ....[233]....
        /*0b08*/ 	.word	0x0500000f


	//   ....[234]....
        /*0b0c*/ 	.word	0x0500000f


	//   ....[235]....
        /*0b10*/ 	.word	0x0500000f


	//   ....[236]....
        /*0b14*/ 	.word	0x0500000f


	//   ....[237]....
        /*0b18*/ 	.word	0x0500000f


	//   ....[238]....
        /*0b1c*/ 	.word	0x0500000f


	//   ....[239]....
        /*0b20*/ 	.word	0x0500000f


	//   ....[240]....
        /*0b24*/ 	.word	0x0500000f


	//   ....[241]....
        /*0b28*/ 	.word	0x0500000f


	//   ....[242]....
        /*0b2c*/ 	.word	0x0500000f


	//   ....[243]....
        /*0b30*/ 	.word	0x0500000f


	//   ....[244]....
        /*0b34*/ 	.word	0x0500000f


	//   ....[245]....
        /*0b38*/ 	.word	0x0500000f


	//   ....[246]....
        /*0b3c*/ 	.word	0x0500000f


	//   ....[247]....
        /*0b40*/ 	.word	0x0500000f


	//   ....[248]....
        /*0b44*/ 	.word	0x0500000f


	//   ....[249]....
        /*0b48*/ 	.word	0x0500000f


	//   ....[250]....
        /*0b4c*/ 	.word	0x0500000f


	//   ....[251]....
        /*0b50*/ 	.word	0x0500000f


	//   ....[252]....
        /*0b54*/ 	.word	0x0500000f


	//   ....[253]....
        /*0b58*/ 	.word	0x0500000f


	//   ....[254]....
        /*0b5c*/ 	.word	0x0500000f


	//   ....[255]....
        /*0b60*/ 	.word	0x0500000f


	//   ....[0]....
        /*0b64*/ 	.word	0x0500000f


	//   ....[1]....
        /*0b68*/ 	.word	0x0500000f


	//   ....[2]....
        /*0b6c*/ 	.word	0x0500000f


	//   ....[3]....
        /*0b70*/ 	.word	0x0500000f


	//   ....[4]....
        /*0b74*/ 	.word	0x0500000f


	//   ....[5]....
        /*0b78*/ 	.word	0x0500000f


	//   ....[6]....
        /*0b7c*/ 	.word	0x0500000f


	//   ....[7]....
        /*0b80*/ 	.word	0x0500000f


	//   ....[8]....
        /*0b84*/ 	.word	0x0500000f


	//   ....[9]....
        /*0b88*/ 	.word	0x0500000f


	//   ....[10]....
        /*0b8c*/ 	.word	0x0500000f


	//   ....[11]....
        /*0b90*/ 	.word	0x0500000f


	//   ....[12]....
        /*0b94*/ 	.word	0x0500000f


	//   ....[13]....
        /*0b98*/ 	.word	0x0500000f


	//   ....[14]....
        /*0b9c*/ 	.word	0x0500000f


	//   ....[15]....
        /*0ba0*/ 	.word	0x0500000f


	//   ....[16]....
        /*0ba4*/ 	.word	0x0500000f


	//   ....[17]....
        /*0ba8*/ 	.word	0x0500000f


	//   ....[18]....
        /*0bac*/ 	.word	0x0500000f


	//   ....[19]....
        /*0bb0*/ 	.word	0x0500000f


	//   ....[20]....
        /*0bb4*/ 	.word	0x0500000f


	//   ....[21]....
        /*0bb8*/ 	.word	0x0500000f


	//   ....[22]....
        /*0bbc*/ 	.word	0x0500000f


	//   ....[23]....
        /*0bc0*/ 	.word	0x0500000f


	//   ....[24]....
        /*0bc4*/ 	.word	0x0500000f


	//   ....[25]....
        /*0bc8*/ 	.word	0x0500000f


	//   ....[26]....
        /*0bcc*/ 	.word	0x0500000f


	//   ....[27]....
        /*0bd0*/ 	.word	0x0500000f


	//   ....[28]....
        /*0bd4*/ 	.word	0x0500000f


	//   ....[29]....
        /*0bd8*/ 	.word	0x0500000f


	//   ....[30]....
        /*0bdc*/ 	.word	0x0500000f


	//   ....[31]....
        /*0be0*/ 	.word	0x0500000f


	//   ....[32]....
        /*0be4*/ 	.word	0x0500000f


	//   ....[33]....
        /*0be8*/ 	.word	0x0500000f


	//   ....[34]....
        /*0bec*/ 	.word	0x0500000f


	//   ....[35]....
        /*0bf0*/ 	.word	0x0500000f


	//   ....[36]....
        /*0bf4*/ 	.word	0x0500000f


	//   ....[37]....
        /*0bf8*/ 	.word	0x0500000f


	//   ....[38]....
        /*0bfc*/ 	.word	0x0500000f


	//   ....[39]....
        /*0c00*/ 	.word	0x0500000f


	//   ....[40]....
        /*0c04*/ 	.word	0x0500000f


	//   ....[41]....
        /*0c08*/ 	.word	0x0500000f


	//   ....[42]....
        /*0c0c*/ 	.word	0x0500000f


	//   ....[43]....
        /*0c10*/ 	.word	0x0500000f


	//   ....[44]....
        /*0c14*/ 	.word	0x0500000f


	//   ....[45]....
        /*0c18*/ 	.word	0x0500000f


	//   ....[46]....
        /*0c1c*/ 	.word	0x0500000f


	//   ....[47]....
        /*0c20*/ 	.word	0x0500000f


	//   ....[48]....
        /*0c24*/ 	.word	0x0500000f


	//   ....[49]....
        /*0c28*/ 	.word	0x0500000f


	//   ....[50]....
        /*0c2c*/ 	.word	0x0500000f


	//   ....[51]....
        /*0c30*/ 	.word	0x0500000f


	//   ....[52]....
        /*0c34*/ 	.word	0x0500000f


	//   ....[53]....
        /*0c38*/ 	.word	0x0500000f


	//   ....[54]....
        /*0c3c*/ 	.word	0x0500000f


	//   ....[55]....
        /*0c40*/ 	.word	0x0500000f


	//   ....[56]....
        /*0c44*/ 	.word	0x0500000f


	//   ....[57]....
        /*0c48*/ 	.word	0x0500000f


	//   ....[58]....
        /*0c4c*/ 	.word	0x0500000f


	//   ....[59]....
        /*0c50*/ 	.word	0x0500000f


	//   ....[60]....
        /*0c54*/ 	.word	0x0500000f


	//   ....[61]....
        /*0c58*/ 	.word	0x0500000f


	//   ....[62]....
        /*0c5c*/ 	.word	0x0500000f


	//   ....[63]....
        /*0c60*/ 	.word	0x0500000f


	//   ....[64]....
        /*0c64*/ 	.word	0x0500000f


	//   ....[65]....
        /*0c68*/ 	.word	0x0500000f


	//   ....[66]....
        /*0c6c*/ 	.word	0x0500000f


	//   ....[67]....
        /*0c70*/ 	.word	0x0500000f


	//   ....[68]....
        /*0c74*/ 	.word	0x0500000f


	//   ....[69]....
        /*0c78*/ 	.word	0x0500000f


	//   ....[70]....
        /*0c7c*/ 	.word	0x0500000f


	//   ....[71]....
        /*0c80*/ 	.word	0x0500000f


	//   ....[72]....
        /*0c84*/ 	.word	0x0500000f


	//   ....[73]....
        /*0c88*/ 	.word	0x0500000f


	//   ....[74]....
        /*0c8c*/ 	.word	0x0500000f


	//   ....[75]....
        /*0c90*/ 	.word	0x0500000f


	//   ....[76]....
        /*0c94*/ 	.word	0x0500000f


	//   ....[77]....
        /*0c98*/ 	.word	0x0500000f


	//   ....[78]....
        /*0c9c*/ 	.word	0x0500000f


	//   ....[79]....
        /*0ca0*/ 	.word	0x0500000f


	//   ....[80]....
        /*0ca4*/ 	.word	0x0500000f


	//   ....[81]....
        /*0ca8*/ 	.word	0x0500000f


	//   ....[82]....
        /*0cac*/ 	.word	0x0500000f


	//   ....[83]....
        /*0cb0*/ 	.word	0x0500000f


	//   ....[84]....
        /*0cb4*/ 	.word	0x0500000f


	//   ....[85]....
        /*0cb8*/ 	.word	0x0500000f


	//   ....[86]....
        /*0cbc*/ 	.word	0x0500000f


	//   ....[87]....
        /*0cc0*/ 	.word	0x0500000f


	//   ....[88]....
        /*0cc4*/ 	.word	0x0500000f


	//   ....[89]....
        /*0cc8*/ 	.word	0x0500000f


	//   ....[90]....
        /*0ccc*/ 	.word	0x0500000f


	//   ....[91]....
        /*0cd0*/ 	.word	0x0500000f


	//   ....[92]....
        /*0cd4*/ 	.word	0x0500000f


	//   ....[93]....
        /*0cd8*/ 	.word	0x0500000f


	//   ....[94]....
        /*0cdc*/ 	.word	0x0500000f


	//   ....[95]....
        /*0ce0*/ 	.word	0x0500000f


	//   ....[96]....
        /*0ce4*/ 	.word	0x0500000f


	//   ....[97]....
        /*0ce8*/ 	.word	0x0500000f


	//   ....[98]....
        /*0cec*/ 	.word	0x0500000f


	//   ....[99]....
        /*0cf0*/ 	.word	0x0500000f


	//----- nvinfo : EIATTR_COOP_GROUP_INSTR_OFFSETS
	.align		4
.L_839:
        /*0cf4*/ 	.byte	0x04, 0x28
        /*0cf6*/ 	.short	(.L_841 - .L_840)


	//   ....[0]....
.L_840:
        /*0cf8*/ 	.word	0x00000070


	//   ....[1]....
        /*0cfc*/ 	.word	0x000001a0


	//   ....[2]....
        /*0d00*/ 	.word	0x000001f0


	//   ....[3]....
        /*0d04*/ 	.word	0x00000420


	//   ....[4]....
        /*0d08*/ 	.word	0x00000580


	//   ....[5]....
        /*0d0c*/ 	.word	0x000006a0


	//   ....[6]....
        /*0d10*/ 	.word	0x00000800


	//   ....[7]....
        /*0d14*/ 	.word	0x00010e50


	//   ....[8]....
        /*0d18*/ 	.word	0x00011750


	//   ....[9]....
        /*0d1c*/ 	.word	0x00011760


	//   ....[10]....
        /*0d20*/ 	.word	0x00011770


	//   ....[11]....
        /*0d24*/ 	.word	0x00011780


	//   ....[12]....
        /*0d28*/ 	.word	0x00014e30


	//   ....[13]....
        /*0d2c*/ 	.word	0x00014e40


	//   ....[14]....
        /*0d30*/ 	.word	0x00014e50


	//   ....[15]....
        /*0d34*/ 	.word	0x00014e60


	//   ....[16]....
        /*0d38*/ 	.word	0x00019720


	//   ....[17]....
        /*0d3c*/ 	.word	0x0001a490


	//   ....[18]....
        /*0d40*/ 	.word	0x0001a4a0


	//   ....[19]....
        /*0d44*/ 	.word	0x0001a4c0


	//   ....[20]....
        /*0d48*/ 	.word	0x0001b1b0


	//   ....[21]....
        /*0d4c*/ 	.word	0x0001b1d0


	//   ....[22]....
        /*0d50*/ 	.word	0x0001df90


	//   ....[23]....
        /*0d54*/ 	.word	0x0001f010


	//   ....[24]....
        /*0d58*/ 	.word	0x0001f060


	//   ....[25]....
        /*0d5c*/ 	.word	0x0001f070


	//   ....[26]....
        /*0d60*/ 	.word	0x0001fd10


	//   ....[27]....
        /*0d64*/ 	.word	0x0001fd70


	//   ....[28]....
        /*0d68*/ 	.word	0x00023790


	//   ....[29]....
        /*0d6c*/ 	.word	0x000237f0


	//   ....[30]....
        /*0d70*/ 	.word	0x00023850


	//   ....[31]....
        /*0d74*/ 	.word	0x00023860


	//   ....[32]....
        /*0d78*/ 	.word	0x000256e0


	//   ....[33]....
        /*0d7c*/ 	.word	0x00025740


	//   ....[34]....
        /*0d80*/ 	.word	0x00025760


	//   ....[35]....
        /*0d84*/ 	.word	0x00025780


	//   ....[36]....
        /*0d88*/ 	.word	0x000266b0


	//   ....[37]....
        /*0d8c*/ 	.word	0x000267c0


	//   ....[38]....
        /*0d90*/ 	.word	0x00026890


	//   ....[39]....
        /*0d94*/ 	.word	0x000268c0


	//   ....[40]....
        /*0d98*/ 	.word	0x000268f0


	//   ....[41]....
        /*0d9c*/ 	.word	0x00026920


	//   ....[42]....
        /*0da0*/ 	.word	0x00026950


	//   ....[43]....
        /*0da4*/ 	.word	0x00026980


	//   ....[44]....
        /*0da8*/ 	.word	0x000269b0


	//   ....[45]....
        /*0dac*/ 	.word	0x000269e0


	//   ....[46]....
        /*0db0*/ 	.word	0x00026a10


	//   ....[47]....
        /*0db4*/ 	.word	0x00026a40


	//   ....[48]....
        /*0db8*/ 	.word	0x00026a70


	//   ....[49]....
        /*0dbc*/ 	.word	0x00026aa0


	//   ....[50]....
        /*0dc0*/ 	.word	0x00026ad0


	//   ....[51]....
        /*0dc4*/ 	.word	0x00026b00


	//   ....[52]....
        /*0dc8*/ 	.word	0x00026b30


	//   ....[53]....
        /*0dcc*/ 	.word	0x00026b60


	//   ....[54]....
        /*0dd0*/ 	.word	0x00026b90


	//   ....[55]....
        /*0dd4*/ 	.word	0x00026bc0


	//   ....[56]....
        /*0dd8*/ 	.word	0x00026bf0


	//   ....[57]....
        /*0ddc*/ 	.word	0x00026c20


	//   ....[58]....
        /*0de0*/ 	.word	0x00026c50


	//   ....[59]....
        /*0de4*/ 	.word	0x00026c80


	//   ....[60]....
        /*0de8*/ 	.word	0x00026cb0


	//   ....[61]....
        /*0dec*/ 	.word	0x00026ce0


	//   ....[62]....
        /*0df0*/ 	.word	0x00026d10


	//   ....[63]....
        /*0df4*/ 	.word	0x00026d40


	//   ....[64]....
        /*0df8*/ 	.word	0x00026d70


	//   ....[65]....
        /*0dfc*/ 	.word	0x00026da0


	//   ....[66]....
        /*0e00*/ 	.word	0x00026dd0


	//   ....[67]....
        /*0e04*/ 	.word	0x00026e00


	//   ....[68]....
        /*0e08*/ 	.word	0x00026e30


	//   ....[69]....
        /*0e0c*/ 	.word	0x00026e60


	//   ....[70]....
        /*0e10*/ 	.word	0x00026e90


	//   ....[71]....
        /*0e14*/ 	.word	0x00026ec0


	//   ....[72]....
        /*0e18*/ 	.word	0x00026ef0


	//   ....[73]....
        /*0e1c*/ 	.word	0x00026f20


	//   ....[74]....
        /*0e20*/ 	.word	0x00026f50


	//   ....[75]....
        /*0e24*/ 	.word	0x00026f80


	//   ....[76]....
        /*0e28*/ 	.word	0x00026fb0


	//   ....[77]....
        /*0e2c*/ 	.word	0x00026fd0


	//   ....[78]....
        /*0e30*/ 	.word	0x00026fe0


	//   ....[79]....
        /*0e34*/ 	.word	0x00027010


	//   ....[80]....
        /*0e38*/ 	.word	0x00027040


	//   ....[81]....
        /*0e3c*/ 	.word	0x00027070


	//   ....[82]....
        /*0e40*/ 	.word	0x000270a0


	//   ....[83]....
        /*0e44*/ 	.word	0x000270c0


	//   ....[84]....
        /*0e48*/ 	.word	0x000270d0


	//   ....[85]....
        /*0e4c*/ 	.word	0x000270e0


	//   ....[86]....
        /*0e50*/ 	.word	0x00027100


	//   ....[87]....
        /*0e54*/ 	.word	0x00027130


	//   ....[88]....
        /*0e58*/ 	.word	0x00027160


	//   ....[89]....
        /*0e5c*/ 	.word	0x00027170


	//   ....[90]....
        /*0e60*/ 	.word	0x000271a0


	//   ....[91]....
        /*0e64*/ 	.word	0x000271c0


	//   ....[92]....
        /*0e68*/ 	.word	0x000271f0


	//   ....[93]....
        /*0e6c*/ 	.word	0x00027220


	//   ....[94]....
        /*0e70*/ 	.word	0x00027250


	//   ....[95]....
        /*0e74*/ 	.word	0x00027260


	//   ....[96]....
        /*0e78*/ 	.word	0x00027290


	//   ....[97]....
        /*0e7c*/ 	.word	0x000272c0


	//   ....[98]....
        /*0e80*/ 	.word	0x000272f0


	//   ....[99]....
        /*0e84*/ 	.word	0x00027320


	//   ....[100]....
        /*0e88*/ 	.word	0x00027350


	//   ....[101]....
        /*0e8c*/ 	.word	0x00027370


	//   ....[102]....
        /*0e90*/ 	.word	0x00027380


	//   ....[103]....
        /*0e94*/ 	.word	0x00027390


	//   ....[104]....
        /*0e98*/ 	.word	0x000273a0


	//   ....[105]....
        /*0e9c*/ 	.word	0x000273b0


	//   ....[106]....
        /*0ea0*/ 	.word	0x000273c0


	//   ....[107]....
        /*0ea4*/ 	.word	0x000273d0


	//   ....[108]....
        /*0ea8*/ 	.word	0x000273f0


	//   ....[109]....
        /*0eac*/ 	.word	0x00027410


	//   ....[110]....
        /*0eb0*/ 	.word	0x00027440


	//   ....[111]....
        /*0eb4*/ 	.word	0x00027470


	//   ....[112]....
        /*0eb8*/ 	.word	0x000274a0


	//   ....[113]....
        /*0ebc*/ 	.word	0x000274d0


	//   ....[114]....
        /*0ec0*/ 	.word	0x00027500


	//   ....[115]....
        /*0ec4*/ 	.word	0x00027530


	//   ....[116]....
        /*0ec8*/ 	.word	0x00027560


	//   ....[117]....
        /*0ecc*/ 	.word	0x00027590


	//   ....[118]....
        /*0ed0*/ 	.word	0x000275c0


	//   ....[119]....
        /*0ed4*/ 	.word	0x000275f0


	//   ....[120]....
        /*0ed8*/ 	.word	0x00027620


	//   ....[121]....
        /*0edc*/ 	.word	0x00027650


	//   ....[122]....
        /*0ee0*/ 	.word	0x00027660


	//   ....[123]....
        /*0ee4*/ 	.word	0x00027670


	//   ....[124]....
        /*0ee8*/ 	.word	0x00027690


	//   ....[125]....
        /*0eec*/ 	.word	0x000276c0


	//   ....[126]....
        /*0ef0*/ 	.word	0x000276f0


	//   ....[127]....
        /*0ef4*/ 	.word	0x00027710


	//   ....[128]....
        /*0ef8*/ 	.word	0x00027740


	//   ....[129]....
        /*0efc*/ 	.word	0x00027770


	//   ....[130]....
        /*0f00*/ 	.word	0x000277a0


	//   ....[131]....
        /*0f04*/ 	.word	0x000277d0


	//   ....[132]....
        /*0f08*/ 	.word	0x00028130


	//   ....[133]....
        /*0f0c*/ 	.word	0x00028150


	//   ....[134]....
        /*0f10*/ 	.word	0x00028160


	//   ....[135]....
        /*0f14*/ 	.word	0x00028170


	//   ....[136]....
        /*0f18*/ 	.word	0x00028a50


	//   ....[137]....
        /*0f1c*/ 	.word	0x00028a60


	//   ....[138]....
        /*0f20*/ 	.word	0x00028bb0


	//   ....[139]....
        /*0f24*/ 	.word	0x00028bc0


	//   ....[140]....
        /*0f28*/ 	.word	0x00028d10


	//   ....[141]....
        /*0f2c*/ 	.word	0x00028d20


	//   ....[142]....
        /*0f30*/ 	.word	0x00028e70


	//   ....[143]....
        /*0f34*/ 	.word	0x00028e80


	//   ....[144]....
        /*0f38*/ 	.word	0x00029270


	//   ....[145]....
        /*0f3c*/ 	.word	0x00029280


	//   ....[146]....
        /*0f40*/ 	.word	0x0002a000


	//   ....[147]....
        /*0f44*/ 	.word	0x0002a010


	//   ....[148]....
        /*0f48*/ 	.word	0x0002b570


	//   ....[149]....
        /*0f4c*/ 	.word	0x0002b580


	//   ....[150]....
        /*0f50*/ 	.word	0x0002b6e0


	//   ....[151]....
        /*0f54*/ 	.word	0x0002b6f0


	//   ....[152]....
        /*0f58*/ 	.word	0x0002b840


	//   ....[153]....
        /*0f5c*/ 	.word	0x0002b850


	//   ....[154]....
        /*0f60*/ 	.word	0x0002b9a0


	//   ....[155]....
        /*0f64*/ 	.word	0x0002b9b0


	//   ....[156]....
        /*0f68*/ 	.word	0x0002bb60


	//   ....[157]....
        /*0f6c*/ 	.word	0x0002bda0


	//   ....[158]....
        /*0f70*/ 	.word	0x0002bdd0


	//   ....[159]....
        /*0f74*/ 	.word	0x0002be00


	//   ....[160]....
        /*0f78*/ 	.word	0x0002be30


	//   ....[161]....
        /*0f7c*/ 	.word	0x0002be60


	//   ....[162]....
        /*0f80*/ 	.word	0x0002be90


	//   ....[163]....
        /*0f84*/ 	.word	0x0002c030


	//   ....[164]....
        /*0f88*/ 	.word	0x0002c060


	//   ....[165]....
        /*0f8c*/ 	.word	0x0002c090


	//   ....[166]....
        /*0f90*/ 	.word	0x0002c0c0


	//   ....[167]....
        /*0f94*/ 	.word	0x0002c0f0


	//   ....[168]....
        /*0f98*/ 	.word	0x0002c120


	//   ....[169]....
        /*0f9c*/ 	.word	0x0002c1c0


	//   ....[170]....
        /*0fa0*/ 	.word	0x0002c1f0


	//   ....[171]....
        /*0fa4*/ 	.word	0x0002c200


	//   ....[172]....
        /*0fa8*/ 	.word	0x0002c230


	//   ....[173]....
        /*0fac*/ 	.word	0x0002d980


	//   ....[174]....
        /*0fb0*/ 	.word	0x0002f970


	//   ....[175]....
        /*0fb4*/ 	.word	0x00030770


	//   ....[176]....
        /*0fb8*/ 	.word	0x00030790


	//   ....[177]....
        /*0fbc*/ 	.word	0x000307d0


	//   ....[178]....
        /*0fc0*/ 	.word	0x00030850


	//   ....[179]....
        /*0fc4*/ 	.word	0x000308e0


	//   ....[180]....
        /*0fc8*/ 	.word	0x000308f0


	//   ....[181]....
        /*0fcc*/ 	.word	0x00030940


	//   ....[182]....
        /*0fd0*/ 	.word	0x00030980


	//   ....[183]....
        /*0fd4*/ 	.word	0x000335c0


	//   ....[184]....
        /*0fd8*/ 	.word	0x000335f0


	//   ....[185]....
        /*0fdc*/ 	.word	0x00033660


	//   ....[186]....
        /*0fe0*/ 	.word	0x00033690


	//   ....[187]....
        /*0fe4*/ 	.word	0x000336c0


	//   ....[188]....
        /*0fe8*/ 	.word	0x000336f0


	//   ....[189]....
        /*0fec*/ 	.word	0x00033720


	//   ....[190]....
        /*0ff0*/ 	.word	0x00033750


	//   ....[191]....
        /*0ff4*/ 	.word	0x00033910


	//   ....[192]....
        /*0ff8*/ 	.word	0x00033940


	//   ....[193]....
        /*0ffc*/ 	.word	0x00033970


	//   ....[194]....
        /*1000*/ 	.word	0x000339a0


	//   ....[195]....
        /*1004*/ 	.word	0x000339d0


	//   ....[196]....
        /*1008*/ 	.word	0x00033a00


	//   ....[197]....
        /*100c*/ 	.word	0x00033ad0


	//   ....[198]....
        /*1010*/ 	.word	0x00033af0


	//   ....[199]....
        /*1014*/ 	.word	0x00033b00


	//   ....[200]....
        /*1018*/ 	.word	0x00033b80


	//   ....[201]....
        /*101c*/ 	.word	0x000346c0


	//   ....[202]....
        /*1020*/ 	.word	0x00034b60


	//   ....[203]....
        /*1024*/ 	.word	0x00034c00


	//   ....[204]....
        /*1028*/ 	.word	0x00034c90


	//   ....[205]....
        /*102c*/ 	.word	0x00034ce0


	//   ....[206]....
        /*1030*/ 	.word	0x00034d30


	//   ....[207]....
        /*1034*/ 	.word	0x00034e00


	//   ....[208]....
        /*1038*/ 	.word	0x00034e90


	//   ....[209]....
        /*103c*/ 	.word	0x00034ee0


	//   ....[210]....
        /*1040*/ 	.word	0x00034f30


	//   ....[211]....
        /*1044*/ 	.word	0x00035340


	//   ....[212]....
        /*1048*/ 	.word	0x00035460


	//   ....[213]....
        /*104c*/ 	.word	0x00035580


	//   ....[214]....
        /*1050*/ 	.word	0x000356a0


	//   ....[215]....
        /*1054*/ 	.word	0x000357d0


	//   ....[216]....
        /*1058*/ 	.word	0x000358f0


	//   ....[217]....
        /*105c*/ 	.word	0x00035a00


	//   ....[218]....
        /*1060*/ 	.word	0x00035a50


	//   ....[219]....
        /*1064*/ 	.word	0x00035ad0


	//   ....[220]....
        /*1068*/ 	.word	0x00035b30


	//   ....[221]....
        /*106c*/ 	.word	0x00035b90


	//   ....[222]....
        /*1070*/ 	.word	0x00035bf0


	//   ....[223]....
        /*1074*/ 	.word	0x00035c70


	//   ....[224]....
        /*1078*/ 	.word	0x00035ce0


	//   ....[225]....
        /*107c*/ 	.word	0x00035d40


	//   ....[226]....
        /*1080*/ 	.word	0x00035d90


	//   ....[227]....
        /*1084*/ 	.word	0x00035e10


	//   ....[228]....
        /*1088*/ 	.word	0x00035e80


	//   ....[229]....
        /*108c*/ 	.word	0x00035ee0


	//   ....[230]....
        /*1090*/ 	.word	0x00035f30


	//   ....[231]....
        /*1094*/ 	.word	0x00035fb0


	//   ....[232]....
        /*1098*/ 	.word	0x00036020


	//   ....[233]....
        /*109c*/ 	.word	0x00036080


	//   ....[234]....
        /*10a0*/ 	.word	0x000360d0


	//   ....[235]....
        /*10a4*/ 	.word	0x00036180


	//   ....[236]....
        /*10a8*/ 	.word	0x000361d0


	//   ....[237]....
        /*10ac*/ 	.word	0x00036230


	//   ....[238]....
        /*10b0*/ 	.word	0x00036280


	//   ....[239]....
        /*10b4*/ 	.word	0x00036300


	//   ....[240]....
        /*10b8*/ 	.word	0x00036350


	//   ....[241]....
        /*10bc*/ 	.word	0x000363b0


	//   ....[242]....
        /*10c0*/ 	.word	0x00036420


	//   ....[243]....
        /*10c4*/ 	.word	0x00036490


	//   ....[244]....
        /*10c8*/ 	.word	0x000364f0


	//   ....[245]....
        /*10cc*/ 	.word	0x00036560


	//   ....[246]....
        /*10d0*/ 	.word	0x000365c0


	//   ....[247]....
        /*10d4*/ 	.word	0x00036640


	//   ....[248]....
        /*10d8*/ 	.word	0x000366b0


	//   ....[249]....
        /*10dc*/ 	.word	0x00036710


	//   ....[250]....
        /*10e0*/ 	.word	0x00036760


	//   ....[251]....
        /*10e4*/ 	.word	0x000367e0


	//   ....[252]....
        /*10e8*/ 	.word	0x00036850


	//   ....[253]....
        /*10ec*/ 	.word	0x000368b0


	//   ....[254]....
        /*10f0*/ 	.word	0x00036900


	//   ....[255]....
        /*10f4*/ 	.word	0x00036960


	//   ....[0]....
        /*10f8*/ 	.word	0x000369f0


	//   ....[1]....
        /*10fc*/ 	.word	0x00036a50


	//   ....[2]....
        /*1100*/ 	.word	0x00036aa0


	//   ....[3]....
        /*1104*/ 	.word	0x00036b40


	//   ....[4]....
        /*1108*/ 	.word	0x00036b90


	//   ....[5]....
        /*110c*/ 	.word	0x00036bf0


	//   ....[6]....
        /*1110*/ 	.word	0x00036c40


	//   ....[7]....
        /*1114*/ 	.word	0x00036cc0


	//   ....[8]....
        /*1118*/ 	.word	0x00036d10


	//   ....[9]....
        /*111c*/ 	.word	0x00036d70


	//   ....[10]....
        /*1120*/ 	.word	0x00036de0


	//   ....[11]....
        /*1124*/ 	.word	0x00036e50


	//   ....[12]....
        /*1128*/ 	.word	0x00036eb0


	//   ....[13]....
        /*112c*/ 	.word	0x00036f20


	//   ....[14]....
        /*1130*/ 	.word	0x00036f80


	//   ....[15]....
        /*1134*/ 	.word	0x00036ff0


	//   ....[16]....
        /*1138*/ 	.word	0x00037040


	//   ....[17]....
        /*113c*/ 	.word	0x000370b0


	//   ....[18]....
        /*1140*/ 	.word	0x00037110


	//   ....[19]....
        /*1144*/ 	.word	0x00037180


	//   ....[20]....
        /*1148*/ 	.word	0x000371e0


	//   ....[21]....
        /*114c*/ 	.word	0x00037250


	//   ....[22]....
        /*1150*/ 	.word	0x000372a0


	//   ....[23]....
        /*1154*/ 	.word	0x00037320


	//   ....[24]....
        /*1158*/ 	.word	0x000373a0


	//   ....[25]....
        /*115c*/ 	.word	0x00037400


	//   ....[26]....
        /*1160*/ 	.word	0x00037460


	//   ....[27]....
        /*1164*/ 	.word	0x000374e0


	//   ....[28]....
        /*1168*/ 	.word	0x00037550


	//   ....[29]....
        /*116c*/ 	.word	0x000375b0


	//   ....[30]....
        /*1170*/ 	.word	0x00037600


	//   ....[31]....
        /*1174*/ 	.word	0x00037660


	//   ....[32]....
        /*1178*/ 	.word	0x000376c0


	//   ....[33]....
        /*117c*/ 	.word	0x00037720


	//   ....[34]....
        /*1180*/ 	.word	0x00037770


	//   ....[35]....
        /*1184*/ 	.word	0x000377d0


	//   ....[36]....
        /*1188*/ 	.word	0x00037830


	//   ....[37]....
        /*118c*/ 	.word	0x00037890


	//   ....[38]....
        /*1190*/ 	.word	0x000378e0


	//   ....[39]....
        /*1194*/ 	.word	0x00037960


	//   ....[40]....
        /*1198*/ 	.word	0x000379d0


	//   ....[41]....
        /*119c*/ 	.word	0x00037a30


	//   ....[42]....
        /*11a0*/ 	.word	0x00037a80


	//   ....[43]....
        /*11a4*/ 	.word	0x00037b20


	//   ....[44]....
        /*11a8*/ 	.word	0x00037b90


	//   ....[45]....
        /*11ac*/ 	.word	0x00037c00


	//   ....[46]....
        /*11b0*/ 	.word	0x00037c50


	//   ....[47]....
        /*11b4*/ 	.word	0x00037ce0


	//   ....[48]....
        /*11b8*/ 	.word	0x00037d50


	//   ....[49]....
        /*11bc*/ 	.word	0x00037dd0


	//   ....[50]....
        /*11c0*/ 	.word	0x00037e20


	//   ....[51]....
        /*11c4*/ 	.word	0x00037eb0


	//   ....[52]....
        /*11c8*/ 	.word	0x00037f00


	//   ....[53]....
        /*11cc*/ 	.word	0x00037f90


	//   ....[54]....
        /*11d0*/ 	.word	0x00038020


	//   ....[55]....
        /*11d4*/ 	.word	0x000380b0


	//   ....[56]....
        /*11d8*/ 	.word	0x00038140


	//   ....[57]....
        /*11dc*/ 	.word	0x000381d0


	//   ....[58]....
        /*11e0*/ 	.word	0x00038260


	//   ....[59]....
        /*11e4*/ 	.word	0x000382e0


	//   ....[60]....
        /*11e8*/ 	.word	0x00038330


	//   ....[61]....
        /*11ec*/ 	.word	0x000383d0


	//   ....[62]....
        /*11f0*/ 	.word	0x00038460


	//   ....[63]....
        /*11f4*/ 	.word	0x000384e0


	//   ....[64]....
        /*11f8*/ 	.word	0x00038530


	//   ....[65]....
        /*11fc*/ 	.word	0x000385c0


	//   ....[66]....
        /*1200*/ 	.word	0x00038650


	//   ....[67]....
        /*1204*/ 	.word	0x000386e0


	//   ....[68]....
        /*1208*/ 	.word	0x00038770


	//   ....[69]....
        /*120c*/ 	.word	0x00038800


	//   ....[70]....
        /*1210*/ 	.word	0x00038890


	//   ....[71]....
        /*1214*/ 	.word	0x00038950


	//   ....[72]....
        /*1218*/ 	.word	0x00038c30


	//   ....[73]....
        /*121c*/ 	.word	0x00038e50


	//   ....[74]....
        /*1220*/ 	.word	0x00038ea0


	//   ....[75]....
        /*1224*/ 	.word	0x00038f00


	//   ....[76]....
        /*1228*/ 	.word	0x00039010


	//   ....[77]....
        /*122c*/ 	.word	0x00039070


	//   ....[78]....
        /*1230*/ 	.word	0x00039180


	//   ....[79]....
        /*1234*/ 	.word	0x000391e0


	//   ....[80]....
        /*1238*/ 	.word	0x000392c0


	//   ....[81]....
        /*123c*/ 	.word	0x000395e0


	//   ....[82]....
        /*1240*/ 	.word	0x00039680


	//   ....[83]....
        /*1244*/ 	.word	0x00039820


	//   ....[84]....
        /*1248*/ 	.word	0x000398a0


	//   ....[85]....
        /*124c*/ 	.word	0x00039920


	//   ....[86]....
        /*1250*/ 	.word	0x000399a0


	//   ....[87]....
        /*1254*/ 	.word	0x00039a20


	//   ....[88]....
        /*1258*/ 	.word	0x00039ab0


	//   ....[89]....
        /*125c*/ 	.word	0x00039b50


	//   ....[90]....
        /*1260*/ 	.word	0x00039c00


	//   ....[91]....
        /*1264*/ 	.word	0x00039c80


	//   ....[92]....
        /*1268*/ 	.word	0x00039d00


	//   ....[93]....
        /*126c*/ 	.word	0x00039d80


	//   ....[94]....
        /*1270*/ 	.word	0x00039e10


	//   ....[95]....
        /*1274*/ 	.word	0x00039e90


	//   ....[96]....
        /*1278*/ 	.word	0x00039f40


	//   ....[97]....
        /*127c*/ 	.word	0x00039f90


	//   ....[98]....
        /*1280*/ 	.word	0x0003a050


	//   ....[99]....
        /*1284*/ 	.word	0x0003a180


	//----- nvinfo : EIATTR_REG_RECONFIG
	.align		4
.L_841:
        /*1288*/ 	.byte	0x01, 0x54
	.zero		2


	//----- nvinfo : EIATTR_SYSCALL_OFFSETS
	.align		4
        /*128c*/ 	.byte	0x04, 0x46
        /*128e*/ 	.short	(.L_843 - .L_842)


	//   ....[0]....
.L_842:
        /*1290*/ 	.word	0x000020d0


	//   ....[1]....
        /*1294*/ 	.word	0x00002220


	//   ....[2]....
        /*1298*/ 	.word	0x00010fe0


	//   ....[3]....
        /*129c*/ 	.word	0x00011530


	//   ....[4]....
        /*12a0*/ 	.word	0x0002f3d0


	//   ....[5]....
        /*12a4*/ 	.word	0x0002f560


	//   ....[6]....
        /*12a8*/ 	.word	0x0002f6b0


	//   ....[7]....
        /*12ac*/ 	.word	0x0002f7f0


	//   ....[8]....
        /*12b0*/ 	.word	0x00030330


	//----- nvinfo : EIATTR_MBARRIER_INSTR_OFFSETS
	.align		4
.L_843:
        /*12b4*/ 	.byte	0x04, 0x39
        /*12b6*/ 	.short	(.L_845 - .L_844)


	//   ....[0]....
.L_844:
        /*12b8*/ 	.word	0x000002d0
        /*12bc*/ 	.word	0x000000ff
        /*12c0*/ 	.word	0x00033400
        /*12c4*/ 	.short	0x0100
        /*12c6*/ 	.byte	0x08
	.zero		1


	//   ....[1]....
        /*12c8*/ 	.word	0x000002e0
        /*12cc*/ 	.word	0x000000ff
        /*12d0*/ 	.word	0x00033420
        /*12d4*/ 	.short	0x0100
        /*12d6*/ 	.byte	0x08
	.zero		1


	//   ....[2]....
        /*12d8*/ 	.word	0x000003d0
        /*12dc*/ 	.word	0x000000ff
        /*12e0*/ 	.word	0x00033430
        /*12e4*/ 	.short	0x0100
        /*12e6*/ 	.byte	0x08
	.zero		1


	//   ....[3]....
        /*12e8*/ 	.word	0x000003e0
        /*12ec*/ 	.word	0x000000ff
        /*12f0*/ 	.word	0x00033440
        /*12f4*/ 	.short	0x0100
        /*12f6*/ 	.byte	0x08
	.zero		1


	//   ....[4]....
        /*12f8*/ 	.word	0x000003f0
        /*12fc*/ 	.word	0x000000ff
        /*1300*/ 	.word	0x00033438
        /*1304*/ 	.short	0x0100
        /*1306*/ 	.byte	0x08
	.zero		1


	//   ....[5]....
        /*1308*/ 	.word	0x00000400
        /*130c*/ 	.word	0x000000ff
        /*1310*/ 	.word	0x00033448
        /*1314*/ 	.short	0x0100
        /*1316*/ 	.byte	0x08
	.zero		1


	//   ....[6]....
        /*1318*/ 	.word	0x00000530
        /*131c*/ 	.word	0x000000ff
        /*1320*/ 	.word	0x00033450
        /*1324*/ 	.short	0x0100
        /*1326*/ 	.byte	0x08
	.zero		1


	//   ....[7]....
        /*1328*/ 	.word	0x00000540
        /*132c*/ 	.word	0x000000ff
        /*1330*/ 	.word	0x00033460
        /*1334*/ 	.short	0x0100
        /*1336*/ 	.byte	0x08
	.zero		1


	//   ....[8]....
        /*1338*/ 	.word	0x00000550
        /*133c*/ 	.word	0x000000ff
        /*1340*/ 	.word	0x00033458
        /*1344*/ 	.short	0x0100
        /*1346*/ 	.byte	0x08
	.zero		1


	//   ....[9]....
        /*1348*/ 	.word	0x00000560
        /*134c*/ 	.word	0x000000ff
        /*1350*/ 	.word	0x00033468
        /*1354*/ 	.short	0x0100
        /*1356*/ 	.byte	0x08
	.zero		1


	//   ....[10]....
        /*1358*/ 	.word	0x00000650
        /*135c*/ 	.word	0x000000ff
        /*1360*/ 	.word	0x00033470
        /*1364*/ 	.short	0x0100
        /*1366*/ 	.byte	0x06
	.zero		1


	//   ....[11]....
        /*1368*/ 	.word	0x00000660
        /*136c*/ 	.word	0x000000ff
        /*1370*/ 	.word	0x00033480
        /*1374*/ 	.short	0x0100
        /*1376*/ 	.byte	0x06
	.zero		1


	//   ....[12]....
        /*1378*/ 	.word	0x00000670
        /*137c*/ 	.word	0x000000ff
        /*1380*/ 	.word	0x00033478
        /*1384*/ 	.short	0x0100
        /*1386*/ 	.byte	0x06
	.zero		1


	//   ....[13]....
        /*1388*/ 	.word	0x00000680
        /*138c*/ 	.word	0x000000ff
        /*1390*/ 	.word	0x00033488
        /*1394*/ 	.short	0x0100
        /*1396*/ 	.byte	0x06
	.zero		1


	//   ....[14]....
        /*1398*/ 	.word	0x000007b0
        /*139c*/ 	.word	0x000000ff
        /*13a0*/ 	.word	0x00033490
        /*13a4*/ 	.short	0x0100
        /*13a6*/ 	.byte	0x08
	.zero		1


	//   ....[15]....
        /*13a8*/ 	.word	0x000007c0
        /*13ac*/ 	.word	0x000000ff
        /*13b0*/ 	.word	0x000334a0
        /*13b4*/ 	.short	0x0100
        /*13b6*/ 	.byte	0x08
	.zero		1


	//   ....[16]....
        /*13b8*/ 	.word	0x000007d0
        /*13bc*/ 	.word	0x000000ff
        /*13c0*/ 	.word	0x00033498
        /*13c4*/ 	.short	0x0100
        /*13c6*/ 	.byte	0x08
	.zero		1


	//   ....[17]....
        /*13c8*/ 	.word	0x000007e0
        /*13cc*/ 	.word	0x000000ff
        /*13d0*/ 	.word	0x000334a8
        /*13d4*/ 	.short	0x0100
        /*13d6*/ 	.byte	0x08
	.zero		1


	//   ....[18]....
        /*13d8*/ 	.word	0x00000910
        /*13dc*/ 	.word	0x000000ff
        /*13e0*/ 	.word	0x000334b0
        /*13e4*/ 	.short	0x0100
        /*13e6*/ 	.byte	0x08
	.zero		1


	//   ....[19]....
        /*13e8*/ 	.word	0x00000920
        /*13ec*/ 	.word	0x000000ff
        /*13f0*/ 	.word	0x000334c0
        /*13f4*/ 	.short	0x0100
        /*13f6*/ 	.byte	0x08
	.zero		1


	//   ....[20]....
        /*13f8*/ 	.word	0x00000930
        /*13fc*/ 	.word	0x000000ff
        /*1400*/ 	.word	0x000334b8
        /*1404*/ 	.short	0x0100
        /*1406*/ 	.byte	0x08
	.zero		1


	//   ....[21]....
        /*1408*/ 	.word	0x00000940
        /*140c*/ 	.word	0x000000ff
        /*1410*/ 	.word	0x000334c8
        /*1414*/ 	.short	0x0100
        /*1416*/ 	.byte	0x08
	.zero		1


	//   ....[22]....
        /*1418*/ 	.word	0x00003a10
        /*141c*/ 	.word	0x00000064
        /*1420*/ 	.word	0x00033490
        /*1424*/ 	.short	0x010a
        /*1426*/ 	.byte	0x3f
	.zero		1


	//   ....[23]....
        /*1428*/ 	.word	0x00009a90
        /*142c*/ 	.word	0x00000064
        /*1430*/ 	.word	0x00033490
        /*1434*/ 	.short	0x010a
        /*1436*/ 	.byte	0x3f
	.zero		1


	//   ....[24]....
        /*1438*/ 	.word	0x0000fcf0
        /*143c*/ 	.word	0x00000064
        /*1440*/ 	.word	0x00033490
        /*1444*/ 	.short	0x010a
        /*1446*/ 	.byte	0x3f
	.zero		1


	//   ....[25]....
        /*1448*/ 	.word	0x000100d0
        /*144c*/ 	.word	0x0000002c
        /*1450*/ 	.word	0x00000000
        /*1454*/ 	.short	0x0101
        /*1456*/ 	.byte	0x3f
	.zero		1


	//   ....[26]....
        /*1458*/ 	.word	0x00010110
        /*145c*/ 	.word	0x00000064
        /*1460*/ 	.word	0x000334b0
        /*1464*/ 	.short	0x010a
        /*1466*/ 	.byte	0x3f
	.zero		1


	//   ....[27]....
        /*1468*/ 	.word	0x00010650
        /*146c*/ 	.word	0x00000064
        /*1470*/ 	.word	0x00000000
        /*1474*/ 	.short	0x0101
        /*1476*/ 	.byte	0x3f
	.zero		1


	//   ....[28]....
        /*1478*/ 	.word	0x000112b0
        /*147c*/ 	.word	0x00000010
        /*1480*/ 	.word	0x00033400
        /*1484*/ 	.short	0x010a
        /*1486*/ 	.byte	0x3f
	.zero		1


	//   ....[29]....
        /*1488*/ 	.word	0x00011300
        /*148c*/ 	.word	0x00000010
        /*1490*/ 	.word	0x00033400
        /*1494*/ 	.short	0x010a
        /*1496*/ 	.byte	0x3f
	.zero		1


	//   ....[30]....
        /*1498*/ 	.word	0x00011d00
        /*149c*/ 	.word	0x00000010
        /*14a0*/ 	.word	0x00033400
        /*14a4*/ 	.short	0x010a
        /*14a6*/ 	.byte	0x3f
	.zero		1


	//   ....[31]....
        /*14a8*/ 	.word	0x00015320
        /*14ac*/ 	.word	0x00000010
        /*14b0*/ 	.word	0x00033400
        /*14b4*/ 	.short	0x010a
        /*14b6*/ 	.byte	0x3f
	.zero		1


	//   ....[32]....
        /*14b8*/ 	.word	0x000184a0
        /*14bc*/ 	.word	0x00000000
        /*14c0*/ 	.word	0x00033430
        /*14c4*/ 	.short	0x010a
        /*14c6*/ 	.byte	0x3f
	.zero		1


	//   ....[33]....
        /*14c8*/ 	.word	0x00018510
        /*14cc*/ 	.word	0x00000000
        /*14d0*/ 	.word	0x00033430
        /*14d4*/ 	.short	0x010a
        /*14d6*/ 	.byte	0x3f
	.zero		1


	//   ....[34]....
        /*14d8*/ 	.word	0x0001b420
        /*14dc*/ 	.word	0x0000003d
        /*14e0*/ 	.word	0x00000000
        /*14e4*/ 	.short	0x0101
        /*14e6*/ 	.byte	0x3f
	.zero		1


	//   ....[35]....
        /*14e8*/ 	.word	0x0001ca00
        /*14ec*/ 	.word	0x0000000b
        /*14f0*/ 	.word	0x00033430
        /*14f4*/ 	.short	0x010a
        /*14f6*/ 	.byte	0x3f
	.zero		1


	//   ....[36]....
        /*14f8*/ 	.word	0x0001ca50
        /*14fc*/ 	.word	0x0000000b
        /*1500*/ 	.word	0x00033430
        /*1504*/ 	.short	0x010a
        /*1506*/ 	.byte	0x3f
	.zero		1


	//   ....[37]....
        /*1508*/ 	.word	0x0001db50
        /*150c*/ 	.word	0x0000000a
        /*1510*/ 	.word	0x00033450
        /*1514*/ 	.short	0x010a
        /*1516*/ 	.byte	0x3f
	.zero		1


	//   ....[38]....
        /*1518*/ 	.word	0x0001db90
        /*151c*/ 	.word	0x0000000a
        /*1520*/ 	.word	0x00033450
        /*1524*/ 	.short	0x010a
        /*1526*/ 	.byte	0x3f
	.zero		1


	//   ....[39]....
        /*1528*/ 	.word	0x00020580
        /*152c*/ 	.word	0x0000009f
        /*1530*/ 	.word	0x00000000
        /*1534*/ 	.short	0x0101
        /*1536*/ 	.byte	0x3f
	.zero		1


	//   ....[40]....
        /*1538*/ 	.word	0x00020c30
        /*153c*/ 	.word	0x00000004
        /*1540*/ 	.word	0x00000000
        /*1544*/ 	.short	0x0101
        /*1546*/ 	.byte	0x3f
	.zero		1


	//   ....[41]....
        /*1548*/ 	.word	0x00021500
        /*154c*/ 	.word	0x0000000a
        /*1550*/ 	.word	0x00033430
        /*1554*/ 	.short	0x010a
        /*1556*/ 	.byte	0x3f
	.zero		1


	//   ....[42]....
        /*1558*/ 	.word	0x00021550
        /*155c*/ 	.word	0x0000000a
        /*1560*/ 	.word	0x00033430
        /*1564*/ 	.short	0x010a
        /*1566*/ 	.byte	0x3f
	.zero		1


	//   ....[43]....
        /*1568*/ 	.word	0x00022620
        /*156c*/ 	.word	0x0000000a
        /*1570*/ 	.word	0x00033450
        /*1574*/ 	.short	0x010a
        /*1576*/ 	.byte	0x3f
	.zero		1


	//   ....[44]....
        /*1578*/ 	.word	0x00022660
        /*157c*/ 	.word	0x0000000a
        /*1580*/ 	.word	0x00033450
        /*1584*/ 	.short	0x010a
        /*1586*/ 	.byte	0x3f
	.zero		1


	//   ....[45]....
        /*1588*/ 	.word	0x00024370
        /*158c*/ 	.word	0x000000c1
        /*1590*/ 	.word	0x00000000
        /*1594*/ 	.short	0x0101
        /*1596*/ 	.byte	0x3f
	.zero		1


	//   ....[46]....
        /*1598*/ 	.word	0x00024b40
        /*159c*/ 	.word	0x00000008
        /*15a0*/ 	.word	0x00000000
        /*15a4*/ 	.short	0x0101
        /*15a6*/ 	.byte	0x3f
	.zero		1


	//   ....[47]....
        /*15a8*/ 	.word	0x00025370
        /*15ac*/ 	.word	0x00000002
        /*15b0*/ 	.word	0x00033450
        /*15b4*/ 	.short	0x010a
        /*15b6*/ 	.byte	0x3f
	.zero		1


	//   ....[48]....
        /*15b8*/ 	.word	0x000253f0
        /*15bc*/ 	.word	0x00000002
        /*15c0*/ 	.word	0x00033450
        /*15c4*/ 	.short	0x010a
        /*15c6*/ 	.byte	0x3f
	.zero		1


	//   ....[49]....
        /*15c8*/ 	.word	0x00025d10
        /*15cc*/ 	.word	0x0000000c
        /*15d0*/ 	.word	0x00000000
        /*15d4*/ 	.short	0x0101
        /*15d6*/ 	.byte	0x3f
	.zero		1


	//   ....[50]....
        /*15d8*/ 	.word	0x000289f0
        /*15dc*/ 	.word	0x00000000
        /*15e0*/ 	.word	0x00000000
        /*15e4*/ 	.short	0x0101
        /*15e6*/ 	.byte	0x3f
	.zero		1


	//   ....[51]....
        /*15e8*/ 	.word	0x00029170
        /*15ec*/ 	.word	0x0000002c
        /*15f0*/ 	.word	0x00000000
        /*15f4*/ 	.short	0x0101
        /*15f6*/ 	.byte	0x3f
	.zero		1


	//   ....[52]....
        /*15f8*/ 	.word	0x0002da60
        /*15fc*/ 	.word	0x00000012
        /*1600*/ 	.word	0x00033420
        /*1604*/ 	.short	0x010a
        /*1606*/ 	.byte	0x3f
	.zero		1


	//   ....[53]....
        /*1608*/ 	.word	0x0002db30
        /*160c*/ 	.word	0x00000006
        /*1610*/ 	.word	0x000334a0
        /*1614*/ 	.short	0x010a
        /*1616*/ 	.byte	0x3f
	.zero		1


	//   ....[54]....
        /*1618*/ 	.word	0x0002df70
        /*161c*/ 	.word	0x00000006
        /*1620*/ 	.word	0x000334c0
        /*1624*/ 	.short	0x010a
        /*1626*/ 	.byte	0x3f
	.zero		1


	//   ....[55]....
        /*1628*/ 	.word	0x0002e500
        /*162c*/ 	.word	0x00000007
        /*1630*/ 	.word	0x000334a0
        /*1634*/ 	.short	0x010a
        /*1636*/ 	.byte	0x3f
	.zero		1


	//   ....[56]....
        /*1638*/ 	.word	0x0002e930
        /*163c*/ 	.word	0x00000007
        /*1640*/ 	.word	0x000334c0
        /*1644*/ 	.short	0x010a
        /*1646*/ 	.byte	0x3f
	.zero		1


	//   ....[57]....
        /*1648*/ 	.word	0x0002fc00
        /*164c*/ 	.word	0x00000002
        /*1650*/ 	.word	0x00033480
        /*1654*/ 	.short	0x010a
        /*1656*/ 	.byte	0x3f
	.zero		1


	//   ....[58]....
        /*1658*/ 	.word	0x0002fe50
        /*165c*/ 	.word	0x00000002
        /*1660*/ 	.word	0x00033440
        /*1664*/ 	.short	0x010a
        /*1666*/ 	.byte	0x3f
	.zero		1


	//   ....[59]....
        /*1668*/ 	.word	0x00030a60
        /*166c*/ 	.word	0x00000012
        /*1670*/ 	.word	0x00033400
        /*1674*/ 	.short	0x0107
        /*1676*/ 	.byte	0x3f
	.zero		1


	//   ....[60]....
        /*1678*/ 	.word	0x00030b60
        /*167c*/ 	.word	0x00000012
        /*1680*/ 	.word	0x00033400
        /*1684*/ 	.short	0x0101
        /*1686*/ 	.byte	0x3f
	.zero		1


	//   ....[61]....
        /*1688*/ 	.word	0x00030b80
        /*168c*/ 	.word	0x00000012
        /*1690*/ 	.word	0x00033420
        /*1694*/ 	.short	0x010a
        /*1696*/ 	.byte	0x3f
	.zero		1


	//   ....[62]....
        /*1698*/ 	.word	0x00030ea0
        /*169c*/ 	.word	0x00000006
        /*16a0*/ 	.word	0x00033480
        /*16a4*/ 	.short	0x010a
        /*16a6*/ 	.byte	0x3f
	.zero		1


	//   ....[63]....
        /*16a8*/ 	.word	0x00031300
        /*16ac*/ 	.word	0x00000006
        /*16b0*/ 	.word	0x00033440
        /*16b4*/ 	.short	0x010a
        /*16b6*/ 	.byte	0x3f
	.zero		1


	//   ....[64]....
        /*16b8*/ 	.word	0x000317b0
        /*16bc*/ 	.word	0x00000003
        /*16c0*/ 	.word	0x00033470
        /*16c4*/ 	.short	0x010a
        /*16c6*/ 	.byte	0x3f
	.zero		1


	//   ....[65]....
        /*16c8*/ 	.word	0x00031820
        /*16cc*/ 	.word	0x00000003
        /*16d0*/ 	.word	0x00033460
        /*16d4*/ 	.short	0x010a
        /*16d6*/ 	.byte	0x3f
	.zero		1


	//   ....[66]....
        /*16d8*/ 	.word	0x00032390
        /*16dc*/ 	.word	0x00000003
        /*16e0*/ 	.word	0x00033450
        /*16e4*/ 	.short	0x0101
        /*16e6*/ 	.byte	0x3f
	.zero		1


	//   ....[67]....
        /*16e8*/ 	.word	0x00032410
        /*16ec*/ 	.word	0x00000003
        /*16f0*/ 	.word	0x00000000
        /*16f4*/ 	.short	0x0101
        /*16f6*/ 	.byte	0x3f
	.zero		1


	//   ....[68]....
        /*16f8*/ 	.word	0x00032650
        /*16fc*/ 	.word	0x00000000
        /*1700*/ 	.word	0x00033470
        /*1704*/ 	.short	0x010a
        /*1706*/ 	.byte	0x3f
	.zero		1


	//   ....[69]....
        /*1708*/ 	.word	0x000326c0
        /*170c*/ 	.word	0x00000000
        /*1710*/ 	.word	0x00033460
        /*1714*/ 	.short	0x010a
        /*1716*/ 	.byte	0x3f
	.zero		1


	//   ....[70]....
        /*1718*/ 	.word	0x000332d0
        /*171c*/ 	.word	0x00000000
        /*1720*/ 	.word	0x00033450
        /*1724*/ 	.short	0x0101
        /*1726*/ 	.byte	0x3f
	.zero		1


	//   ....[71]....
        /*1728*/ 	.word	0x00033320
        /*172c*/ 	.word	0x00000000
        /*1730*/ 	.word	0x00000000
        /*1734*/ 	.short	0x0101
        /*1736*/ 	.byte	0x3f
	.zero		1


	//   ....[72]....
        /*1738*/ 	.word	0x00034640
        /*173c*/ 	.word	0x00000000
        /*1740*/ 	.word	0x00033420
        /*1744*/ 	.short	0x010a
        /*1746*/ 	.byte	0x3f
	.zero		1


	//   ....[73]....
        /*1748*/ 	.word	0x000347f0
        /*174c*/ 	.word	0x00000006
        /*1750*/ 	.word	0x00000000
        /*1754*/ 	.short	0x010a
        /*1756*/ 	.byte	0x3f
	.zero		1


	//   ....[74]....
        /*1758*/ 	.word	0x00034860
        /*175c*/ 	.word	0x00000007
        /*1760*/ 	.word	0x00000000
        /*1764*/ 	.short	0x010a
        /*1766*/ 	.byte	0x3f
	.zero		1


	//   ....[75]....
        /*1768*/ 	.word	0x000348c0
        /*176c*/ 	.word	0x00000004
        /*1770*/ 	.word	0x00033460
        /*1774*/ 	.short	0x010a
        /*1776*/ 	.byte	0x3f
	.zero		1


	//   ....[76]....
        /*1778*/ 	.word	0x00034910
        /*177c*/ 	.word	0x00000003
        /*1780*/ 	.word	0x00033460
        /*1784*/ 	.short	0x010a
        /*1786*/ 	.byte	0x3f
	.zero		1


	//   ....[77]....
        /*1788*/ 	.word	0x00034950
        /*178c*/ 	.word	0x00000004
        /*1790*/ 	.word	0x00033480
        /*1794*/ 	.short	0x010a
        /*1796*/ 	.byte	0x3f
	.zero		1


	//   ....[78]....
        /*1798*/ 	.word	0x00034970
        /*179c*/ 	.word	0x00000003
        /*17a0*/ 	.word	0x00033480
        /*17a4*/ 	.short	0x010a
        /*17a6*/ 	.byte	0x3f
	.zero		1


	//   ....[79]....
        /*17a8*/ 	.word	0x000349d0
        /*17ac*/ 	.word	0x00000064
        /*17b0*/ 	.word	0x00033490
        /*17b4*/ 	.short	0x010a
        /*17b6*/ 	.byte	0x3f
	.zero		1


	//   ....[80]....
        /*17b8*/ 	.word	0x00034a20
        /*17bc*/ 	.word	0x00000064
        /*17c0*/ 	.word	0x00033490
        /*17c4*/ 	.short	0x010a
        /*17c6*/ 	.byte	0x3f
	.zero		1


	//   ....[81]....
        /*17c8*/ 	.word	0x00034a70
        /*17cc*/ 	.word	0x00000064
        /*17d0*/ 	.word	0x00033490
        /*17d4*/ 	.short	0x010a
        /*17d6*/ 	.byte	0x3f
	.zero		1


	//   ....[82]....
        /*17d8*/ 	.word	0x00034ac0
        /*17dc*/ 	.word	0x00000064
        /*17e0*/ 	.word	0x000334b0
        /*17e4*/ 	.short	0x010a
        /*17e6*/ 	.byte	0x3f
	.zero		1


	//   ....[83]....
        /*17e8*/ 	.word	0x00034d60
        /*17ec*/ 	.word	0x00000010
        /*17f0*/ 	.word	0x00033400
        /*17f4*/ 	.short	0x010a
        /*17f6*/ 	.byte	0x3f
	.zero		1


	//   ....[84]....
        /*17f8*/ 	.word	0x00034f70
        /*17fc*/ 	.word	0x00000010
        /*1800*/ 	.word	0x00033400
        /*1804*/ 	.short	0x010a
        /*1806*/ 	.byte	0x3f
	.zero		1


	//   ....[85]....
        /*1808*/ 	.word	0x00034fc0
        /*180c*/ 	.word	0x00000000
        /*1810*/ 	.word	0x00033430
        /*1814*/ 	.short	0x010a
        /*1816*/ 	.byte	0x3f
	.zero		1


	//   ....[86]....
        /*1818*/ 	.word	0x00035010
        /*181c*/ 	.word	0x0000000b
        /*1820*/ 	.word	0x00033430
        /*1824*/ 	.short	0x010a
        /*1826*/ 	.byte	0x3f
	.zero		1


	//   ....[87]....
        /*1828*/ 	.word	0x00035060
        /*182c*/ 	.word	0x0000000a
        /*1830*/ 	.word	0x00033450
        /*1834*/ 	.short	0x010a
        /*1836*/ 	.byte	0x3f
	.zero		1


	//   ....[88]....
        /*1838*/ 	.word	0x000350b0
        /*183c*/ 	.word	0x0000000a
        /*1840*/ 	.word	0x00033430
        /*1844*/ 	.short	0x010a
        /*1846*/ 	.byte	0x3f
	.zero		1


	//   ....[89]....
        /*1848*/ 	.word	0x00035100
        /*184c*/ 	.word	0x0000000a
        /*1850*/ 	.word	0x00033450
        /*1854*/ 	.short	0x010a
        /*1856*/ 	.byte	0x3f
	.zero		1


	//   ....[90]....
        /*1858*/ 	.word	0x00035150
        /*185c*/ 	.word	0x00000002
        /*1860*/ 	.word	0x00033450
        /*1864*/ 	.short	0x010a
        /*1866*/ 	.byte	0x3f
	.zero		1


	//   ....[91]....
        /*1868*/ 	.word	0x00038a10
        /*186c*/ 	.word	0x00000012
        /*1870*/ 	.word	0x00033420
        /*1874*/ 	.short	0x010a
        /*1876*/ 	.byte	0x3f
	.zero		1


	//   ....[92]....
        /*1878*/ 	.word	0x00038a60
        /*187c*/ 	.word	0x00000006
        /*1880*/ 	.word	0x000334a0
        /*1884*/ 	.short	0x010a
        /*1886*/ 	.byte	0x3f
	.zero		1


	//   ....[93]....
        /*1888*/ 	.word	0x00038ab0
        /*188c*/ 	.word	0x00000006
        /*1890*/ 	.word	0x000334c0
        /*1894*/ 	.short	0x010a
        /*1896*/ 	.byte	0x3f
	.zero		1


	//   ....[94]....
        /*1898*/ 	.word	0x00038b00
        /*189c*/ 	.word	0x00000007
        /*18a0*/ 	.word	0x000334a0
        /*18a4*/ 	.short	0x010a
        /*18a6*/ 	.byte	0x3f
	.zero		1


	//   ....[95]....
        /*18a8*/ 	.word	0x00038b50
        /*18ac*/ 	.word	0x00000007
        /*18b0*/ 	.word	0x000334c0
        /*18b4*/ 	.short	0x010a
        /*18b6*/ 	.byte	0x3f
	.zero		1


	//   ....[96]....
        /*18b8*/ 	.word	0x00038cf0
        /*18bc*/ 	.word	0x00000002
        /*18c0*/ 	.word	0x00033480
        /*18c4*/ 	.short	0x010a
        /*18c6*/ 	.byte	0x3f
	.zero		1


	//   ....[97]....
        /*18c8*/ 	.word	0x00038d40
        /*18cc*/ 	.word	0x00000002
        /*18d0*/ 	.word	0x00033440
        /*18d4*/ 	.short	0x010a
        /*18d6*/ 	.byte	0x3f
	.zero		1


	//   ....[98]....
        /*18d8*/ 	.word	0x00039340
        /*18dc*/ 	.word	0x00000012
        /*18e0*/ 	.word	0x00033420
        /*18e4*/ 	.short	0x010a
        /*18e6*/ 	.byte	0x3f
	.zero		1


	//   ....[99]....
        /*18e8*/ 	.word	0x00039390
        /*18ec*/ 	.word	0x00000006
        /*18f0*/ 	.word	0x00033480
        /*18f4*/ 	.short	0x010a
        /*18f6*/ 	.byte	0x3f
	.zero		1


	//   ....[100]....
        /*18f8*/ 	.word	0x000393e0
        /*18fc*/ 	.word	0x00000006
        /*1900*/ 	.word	0x00033440
        /*1904*/ 	.short	0x010a
        /*1906*/ 	.byte	0x3f
	.zero		1


	//   ....[101]....
        /*1908*/ 	.word	0x00039430
        /*190c*/ 	.word	0x00000003
        /*1910*/ 	.word	0x00033470
        /*1914*/ 	.short	0x010a
        /*1916*/ 	.byte	0x3f
	.zero		1


	//   ....[102]....
        /*1918*/ 	.word	0x00039480
        /*191c*/ 	.word	0x00000003
        /*1920*/ 	.word	0x00033460
        /*1924*/ 	.short	0x010a
        /*1926*/ 	.byte	0x3f
	.zero		1


	//   ....[103]....
        /*1928*/ 	.word	0x000394d0
        /*192c*/ 	.word	0x00000000
        /*1930*/ 	.word	0x00033470
        /*1934*/ 	.short	0x010a
        /*1936*/ 	.byte	0x3f
	.zero		1


	//   ....[104]....
        /*1938*/ 	.word	0x00039520
        /*193c*/ 	.word	0x00000000
        /*1940*/ 	.word	0x00033460
        /*1944*/ 	.short	0x010a
        /*1946*/ 	.byte	0x3f
	.zero		1


	//   ....[105]....
        /*1948*/ 	.word	0x0003a0a0
        /*194c*/ 	.word	0x00000000
        /*1950*/ 	.word	0x00033420
        /*1954*/ 	.short	0x010a
        /*1956*/ 	.byte	0x3f
	.zero		1


	//   ....[106]....
        /*1958*/ 	.word	0x0003a240
        /*195c*/ 	.word	0x00000006
        /*1960*/ 	.word	0x00000000
        /*1964*/ 	.short	0x010a
        /*1966*/ 	.byte	0x3f
	.zero		1


	//   ....[107]....
        /*1968*/ 	.word	0x0003a290
        /*196c*/ 	.word	0x00000007
        /*1970*/ 	.word	0x00000000
        /*1974*/ 	.short	0x010a
        /*1976*/ 	.byte	0x3f
	.zero		1


	//   ....[108]....
        /*1978*/ 	.word	0x0003a2e0
        /*197c*/ 	.word	0x00000004
        /*1980*/ 	.word	0x00033460
        /*1984*/ 	.short	0x010a
        /*1986*/ 	.byte	0x3f
	.zero		1


	//   ....[109]....
        /*1988*/ 	.word	0x0003a330
        /*198c*/ 	.word	0x00000003
        /*1990*/ 	.word	0x00033460
        /*1994*/ 	.short	0x010a
        /*1996*/ 	.byte	0x3f
	.zero		1


	//   ....[110]....
        /*1998*/ 	.word	0x0003a380
        /*199c*/ 	.word	0x00000004
        /*19a0*/ 	.word	0x00033480
        /*19a4*/ 	.short	0x010a
        /*19a6*/ 	.byte	0x3f
	.zero		1


	//----- nvinfo : EIATTR_NUM_MBARRIERS
	.align		4
.L_845:
        /*19a8*/ 	.byte	0x03, 0x38
        /*19aa*/ 	.short	0x0016


	//----- nvinfo : EIATTR_EXIT_INSTR_OFFSETS
	.align		4
        /*19ac*/ 	.byte	0x04, 0x1c
        /*19ae*/ 	.short	(.L_847 - .L_846)


	//   ....[0]....
.L_846:
        /*19b0*/ 	.word	0x000349c0


	//----- nvinfo : EIATTR_MAX_THREADS
	.align		4
.L_847:
        /*19b4*/ 	.byte	0x04, 0x05
        /*19b6*/ 	.short	(.L_849 - .L_848)
.L_848:
        /*19b8*/ 	.word	0x00000180
        /*19bc*/ 	.word	0x00000001
        /*19c0*/ 	.word	0x00000001


	//----- nvinfo : EIATTR_CRS_STACK_SIZE
	.align		4
.L_849:
        /*19c4*/ 	.byte	0x04, 0x1e
        /*19c6*/ 	.short	(.L_851 - .L_850)
.L_850:
        /*19c8*/ 	.word	0x00000000


	//----- nvinfo : EIATTR_CBANK_PARAM_SIZE
	.align		4
.L_851:
        /*19cc*/ 	.byte	0x03, 0x19
        /*19ce*/ 	.short	0x0af0


	//----- nvinfo : EIATTR_PARAM_CBANK
	.align		4
        /*19d0*/ 	.byte	0x04, 0x0a
        /*19d2*/ 	.short	(.L_853 - .L_852)
	.align		4
.L_852:
        /*19d4*/ 	.word	index@(.nv.constant0._ZN7cutlass13device_kernelIN5flash11enable_sm90INS1_16FlashAttnFwdSm90INS1_25CollectiveMainloopFwdSm90ILi2EN4cute5tupleIJNS5_1CILi1EEES8_S8_EEENS6_IJNS7_ILi128EEENS7_ILi160EEENS7_ILi192EEEEEELi192ENS_12float_e4m3_tEfNS_4arch4Sm90ELb1ELb0ELb1ELb1ELb0ELb1ELb0ELb1ELb1ELb1ELb1ELb0EEENS1_21CollectiveEpilogueFwdINS6_IJSA_SC_SB_EEES9_NS_10bfloat16_tESG_Li256ELb1ELb1ELb1ELb1EEENS1_36VarlenDynamicPersistentTileSchedulerILi128ELi160ELi256ELi128ELb1ELb1ELb1ELb1ELb1ELb1EEEEEEEEEvNT_6ParamsE)
        /*19d8*/ 	.short	0x0210
        /*19da*/ 	.short	0x0af0


	//----- nvinfo : EIATTR_SW_WAR
	.align		4
.L_853:
        /*19dc*/ 	.byte	0x04, 0x36
        /*19de*/ 	.short	(.L_855 - .L_854)
.L_854:
        /*19e0*/ 	.word	0x00000008
.L_855:


//--------------------- .nv.info._ZN7cutlass13device_kernelIN5flash11enable_sm90INS1_16FlashAttnFwdSm90INS1_25CollectiveMainloopFwdSm90ILi2EN4cute5tupleIJNS5_1CILi1EEES8_S8_EEENS6_IJNS7_ILi128EEENS7_ILi224EEESA_EEELi128ENS_12float_e4m3_tEfNS_4arch4Sm90ELb0ELb0ELb1ELb0ELb0ELb0ELb0ELb1ELb1ELb1ELb1ELb0EEENS1_21CollectiveEpilogueFwdINS6_IJSA_SA_SB_EEES9_NS_10bfloat16_tESF_Li256ELb0ELb1ELb1ELb1EEENS1_19SingleTileSchedulerILb0ELb1ELb1ELi128EEEEEEEEEvNT_6ParamsE --------------------------
	.section	.nv.info._ZN7cutlass13device_kernelIN5flash11enable_sm90INS1_16FlashAttnFwdSm90INS1_25CollectiveMainloopFwdSm90ILi2EN4cute5tupleIJNS5_1CILi1EEES8_S8_EEENS6_IJNS7_ILi128EEENS7_ILi224EEESA_EEELi128ENS_12float_e4m3_tEfNS_4arch4Sm90ELb0ELb0ELb1ELb0ELb0ELb0ELb0ELb1ELb1ELb1ELb1ELb0EEENS1_21CollectiveEpilogueFwdINS6_IJSA_SA_SB_EEES9_NS_10bfloat16_tESF_Li256ELb0ELb1ELb1ELb1EEENS1_19SingleTileSchedulerILb0ELb1ELb1ELi128EEEEEEEEEvNT_6ParamsE,"",@"SHT_CUDA_INFO"
	.sectionflags	@""
	.align	4


	//----- nvinfo : EIATTR_CUDA_API_VERSION
	.align		4
        /*0000*/ 	.byte	0x04, 0x37
        /*0002*/ 	.short	(.L_857 - .L_856)
.L_856:
        /*0004*/ 	.word	0x00000082


	//----- nvinfo : EIATTR_KPARAM_INFO
	.align		4
.L_857:
        /*0008*/ 	.byte	0x04, 0x17
        /*000a*/ 	.short	(.L_859 - .L_858)
.L_858:
        /*000c*/ 	.word	0x00000000
        /*0010*/ 	.short	0x0000
        /*0012*/ 	.short	0x0070
        /*0014*/ 	.byte	0x00, 0xf0, 0x01, 0x28


	//----- nvinfo : EIATTR_SPARSE_MMA_MASK
	.align		4
.L_859:
        /*0018*/ 	.byte	0x03, 0x50
        /*001a*/ 	.short	0x0000


	//----- nvinfo : EIATTR_MAXREG_COUNT
	.align		4
        /*001c*/ 	.byte	0x03, 0x1b
        /*001e*/ 	.short	0x00a8


	//----- nvinfo : EIATTR_NUM_BARRIERS
	.align		4
        /*0020*/ 	.byte	0x02, 0x4c
        /*0022*/ 	.byte	0x10
	.zero		1


	//----- nvinfo : EIATTR_EXTERNS
	.align		4
        /*0024*/ 	.byte	0x04, 0x0f
        /*0026*/ 	.short	(.L_861 - .L_860)


	//   ....[0]....
	.align		4
.L_860:
        /*0028*/ 	.word	index@(__assertfail)


	//----- nvinfo : EIATTR_ANNOTATIONS
	.align		4
.L_861:
        /*002c*/ 	.byte	0x04, 0x55
        /*002e*/ 	.short	(.L_863 - .L_862)


	//   ....[0]....
.L_862:
        /* <DEDUP_REMOVED lines=19> */


	//----- nvinfo : EIATTR_MERCURY_ISA_VERSION
	.align		4
.L_863:
        /*0148*/ 	.byte	0x03, 0x5f
        /*014a*/ 	.short	0x0101


	//----- nvinfo : EIATTR_INT_WARP_WIDE_INSTR_OFFSETS
	.align		4
        /*014c*/ 	.byte	0x04, 0x31
        /*014e*/ 	.short	(.L_865 - .L_864)


	//   ....[0]....
.L_864:
        /*0150*/ 	.word	0x00000120


	//   ....[1]....
        /*0154*/ 	.word	0x000001c0


	//   ....[2]....
        /*0158*/ 	.word	0x00000230


	//----- nvinfo : EIATTR_COOP_GROUP_MASK_REGIDS
	.align		4
.L_865:
        /*015c*/ 	.byte	0x04, 0x29
        /*015e*/ 	.short	(.L_867 - .L_866)


	//   ....[0]....
.L_866:
        /*0160*/ 	.word	0xffffffff


	//   ....[1]....
        /*0164*/ 	.word	0xffffffff


	//   ....[2]....
        /*0168*/ 	.word	0xffffffff


	//   ....[3]....
        /*016c*/ 	.word	0xffffffff


	//   ....[4]....
        /*0170*/ 	.word	0xffffffff


	//   ....[5]....
        /*0174*/ 	.word	0xffffffff


	//   ....[6]....
        /*0178*/ 	.word	0xffffffff


	//   ....[7]....
        /*017c*/ 	.word	0xffffffff


	//   ....[8]....
        /*0180*/ 	.word	0xffffffff


	//   ....[9]....
        /*0184*/ 	.word	0xffffffff


	//   ....[10]....
        /*0188*/ 	.word	0xffffffff


	//   ....[11]....
        /*018c*/ 	.word	0xffffffff


	//   ....[12]....
        /*0190*/ 	.word	0xffffffff


	//   ....[13]....
        /*0194*/ 	.word	0xffffffff


	//   ....[14]....
        /*0198*/ 	.word	0xffffffff


	//   ....[15]....
        /*019c*/ 	.word	0xffffffff


	//   ....[16]....
        /*01a0*/ 	.word	0xffffffff


	//   ....[17]....
        /*01a4*/ 	.word	0xffffffff


	//   ....[18]....
        /*01a8*/ 	.word	0xffffffff


	//   ....[19]....
        /*01ac*/ 	.word	0xffffffff


	//   ....[20]....
        /*01b0*/ 	.word	0xffffffff


	//   ....[21]....
        /*01b4*/ 	.word	0xffffffff


	//   ....[22]....
        /*01b8*/ 	.word	0xffffffff


	//   ....[23]....
        /*01bc*/ 	.word	0xffffffff


	//   ....[24]....
        /*01c0*/ 	.word	0xffffffff


	//   ....[25]....
        /*01c4*/ 	.word	0xffffffff


	//   ....[26]....
        /*01c8*/ 	.word	0xffffffff


	//   ....[27]....
        /*01cc*/ 	.word	0xffffffff


	//   ....[28]....
        /*01d0*/ 	.word	0xffffffff


	//   ....[29]....
        /*01d4*/ 	.word	0xffffffff


	//   ....[30]....
        /*01d8*/ 	.word	0xffffffff


	//   ....[31]....
        /*01dc*/ 	.word	0xffffffff


	//   ....[32]....
        /*01e0*/ 	.word	0xffffffff


	//   ....[33]....
        /*01e4*/ 	.word	0xffffffff


	//   ....[34]....
        /*01e8*/ 	.word	0xffffffff


	//   ....[35]....
        /*01ec*/ 	.word	0xffffffff


	//   ....[36]....
        /*01f0*/ 	.word	0xffffffff


	//   ....[37]....
        /*01f4*/ 	.word	0xffffffff


	//   ....[38]....
        /*01f8*/ 	.word	0xffffffff


	//   ....[39]....
        /*01fc*/ 	.word	0xffffffff


	//   ....[40]....
        /*0200*/ 	.word	0xffffffff


	//   ....[41]....
        /*0204*/ 	.word	0xffffffff


	//   ....[42]....
        /*0208*/ 	.word	0xffffffff


	//   ....[43]....
        /*020c*/ 	.word	0xffffffff


	//   ....[44]....
        /*0210*/ 	.word	0xffffffff


	//   ....[45]....
        /*0214*/ 	.word	0xffffffff


	//   ....[46]....
        /*0218*/ 	.word	0xffffffff


	//   ....[47]....
        /*021c*/ 	.word	0xffffffff


	//   ....[48]....
        /*0220*/ 	.word	0xffffffff


	//   ....[49]....
        /*0224*/ 	.word	0xffffffff


	//   ....[50]....
        /*0228*/ 	.word	0xffffffff


	//   ....[51]....
        /*022c*/ 	.word	0xffffffff


	//   ....[52]....
        /*0230*/ 	.word	0xffffffff


	//   ....[53]....
        /*0234*/ 	.word	0xffffffff


	//   ....[54]....
        /*0238*/ 	.word	0xffffffff


	//   ....[55]....
        /*023c*/ 	.word	0xffffffff


	//   ....[56]....
        /*0240*/ 	.word	0xffffffff


	//   ....[57]....
        /*0244*/ 	.word	0xffffffff


	//   ....[58]....
        /*0248*/ 	.word	0xffffffff


	//   ....[59]....
        /*024c*/ 	.word	0xffffffff


	//   ....[60]....
        /*0250*/ 	.word	0xffffffff


	//   ....[61]....
        /*0254*/ 	.word	0xffffffff


	//   ....[62]....
        /*0258*/ 	.word	0xffffffff


	//   ....[63]....
        /*025c*/ 	.word	0xffffffff


	//   ....[64]....
        /*0260*/ 	.word	0xffffffff


	//   ....[65]....
        /*0264*/ 	.word	0xffffffff


	//   ....[66]....
        /*0268*/ 	.word	0xffffffff


	//   ....[67]....
        /*026c*/ 	.word	0xffffffff


	//   ....[68]....
        /*0270*/ 	.word	0xffffffff


	//   ....[69]....
        /*0274*/ 	.word	0xffffffff


	//   ....[70]....
        /*0278*/ 	.word	0xffffffff


	//   ....[71]....
        /*027c*/ 	.word	0xffffffff


	//   ....[72]....
        /*0280*/ 	.word	0xffffffff


	//   ....[73]....
        /*0284*/ 	.word	0xffffffff


	//   ....[74]....
        /*0288*/ 	.word	0xffffffff


	//   ....[75]....
        /*028c*/ 	.word	0xffffffff


	//   ....[76]....
        /*0290*/ 	.word	0xffffffff


	//   ....[77]....
        /*0294*/ 	.word	0xffffffff


	//   ....[78]....
        /*0298*/ 	.word	0xffffffff


	//   ....[79]....
        /*029c*/ 	.word	0xffffffff


	//   ....[80]....
        /*02a0*/ 	.word	0xffffffff


	//   ....[81]....
        /*02a4*/ 	.word	0xffffffff


	//   ....[82]....
        /*02a8*/ 	.word	0xffffffff


	//   ....[83]....
        /*02ac*/ 	.word	0xffffffff


	//   ....[84]....
        /*02b0*/ 	.word	0xffffffff


	//   ....[85]....
        /*02b4*/ 	.word	0xffffffff


	//   ....[86]....
        /*02b8*/ 	.word	0xffffffff


	//   ....[87]....
        /*02bc*/ 	.word	0xffffffff


	//   ....[88]....
        /*02c0*/ 	.word	0xffffffff


	//   ....[89]....
        /*02c4*/ 	.word	0xffffffff


	//   ....[90]....
        /*02c8*/ 	.word	0xffffffff


	//   ....[91]....
        /*02cc*/ 	.word	0xffffffff


	//   ....[92]....
        /*02d0*/ 	.word	0xffffffff


	//   ....[93]....
        /*02d4*/ 	.word	0xffffffff


	//   ....[94]....
        /*02d8*/ 	.word	0xffffffff


	//   ....[95]....
        /*02dc*/ 	.word	0xffffffff


	//   ....[96]....
        /*02e0*/ 	.word	0xffffffff


	//   ....[97]....
        /*02e4*/ 	.word	0xffffffff


	//   ....[98]....
        /*02e8*/ 	.word	0xffffffff


	//   ....[99]....
        /*02ec*/ 	.word	0xffffffff


	//   ....[100]....
        /*02f0*/ 	.word	0xffffffff


	//   ....[101]....
        /*02f4*/ 	.word	0xffffffff


	//   ....[102]....
        /*02f8*/ 	.word	0xffffffff


	//   ....[103]....
        /*02fc*/ 	.word	0xffffffff


	//   ....[104]....
        /*0300*/ 	.word	0xffffffff


	//   ....[105]....
        /*0304*/ 	.word	0xffffffff


	//   ....[106]....
        /*0308*/ 	.word	0xffffffff


	//   ....[107]....
        /*030c*/ 	.word	0xffffffff


	//   ....[108]....
        /*0310*/ 	.word	0xffffffff


	//   ....[109]....
        /*0314*/ 	.word	0xffffffff


	//   ....[110]....
        /*0318*/ 	.word	0xffffffff


	//   ....[111]....
        /*031c*/ 	.word	0x0500000f


	//   ....[112]....
        /*0320*/ 	.word	0x0500000f


	//   ....[113]....
        /*0324*/ 	.word	0x0500000f


	//   ....[114]....
        /*0328*/ 	.word	0x0500000f


	//   ....[115]....
        /*032c*/ 	.word	0x0500000f


	//   ....[116]....
        /*0330*/ 	.word	0x0500000f


	//   ....[117]....
        /*0334*/ 	.word	0x0500000f


	//   ....[118]....
        /*0338*/ 	.word	0x0500000f


	//   ....[119]....
        /*033c*/ 	.word	0x0500000f


	//   ....[120]....
        /*0340*/ 	.word	0x0500000f


	//   ....[121]....
        /*0344*/ 	.word	0x0500000f


	//   ....[122]....
        /*0348*/ 	.word	0x0500000f


	//   ....[123]....
        /*034c*/ 	.word	0x0500000f


	//   ....[124]....
        /*0350*/ 	.word	0x0500000f


	//   ....[125]....
        /*0354*/ 	.word	0x0500000f


	//   ....[126]....
        /*0358*/ 	.word	0x0500000f


	//   ....[127]....
        /*035c*/ 	.word	0x0500000f


	//----- nvinfo : EIATTR_COOP_GROUP_INSTR_OFFSETS
	.align		4
.L_867:
        /*0360*/ 	.byte	0x04, 0x28
        /*0362*/ 	.short	(.L_869 - .L_868)


	//   ....[0]....
.L_868:
        /*0364*/ 	.word	0x00000060


	//   ....[1]....
        /*0368*/ 	.word	0x00000130


	//   ....[2]....
        /*036c*/ 	.word	0x000001e0


	//   ....[3]....
        /*0370*/ 	.word	0x000003a0


	//   ....[4]....
        /*0374*/ 	.word	0x00000500


	//   ....[5]....
        /*0378*/ 	.word	0x00000620


	//   ....[6]....
        /*037c*/ 	.word	0x00000780


	//   ....[7]....
        /*0380*/ 	.word	0x000010f0


	//   ....[8]....
        /*0384*/ 	.word	0x00004020


	//   ....[9]....
        /*0388*/ 	.word	0x000040b0


	//   ....[10]....
        /*038c*/ 	.word	0x00004470


	//   ....[11]....
        /*0390*/ 	.word	0x00004640


	//   ....[12]....
        /*0394*/ 	.word	0x00008680


	//   ....[13]....
        /*0398*/ 	.word	0x000086b0


	//   ....[14]....
        /*039c*/ 	.word	0x00008720


	//   ....[15]....
        /*03a0*/ 	.word	0x00008730


	//   ....[16]....
        /*03a4*/ 	.word	0x0000aa00


	//   ....[17]....
        /*03a8*/ 	.word	0x0000aa10


	//   ....[18]....
        /*03ac*/ 	.word	0x0000aa90


	//   ....[19]....
        /*03b0*/ 	.word	0x0000aaa0


	//   ....[20]....
        /*03b4*/ 	.word	0x0000b8b0


	//   ....[21]....
        /*03b8*/ 	.word	0x0000b8c0


	//   ....[22]....
        /*03bc*/ 	.word	0x0000b8d0


	//   ....[23]....
        /*03c0*/ 	.word	0x0000b8f0


	//   ....[24]....
        /*03c4*/ 	.word	0x0000b900


	//   ....[25]....
        /*03c8*/ 	.word	0x0000b910


	//   ....[26]....
        /*03cc*/ 	.word	0x0000b920


	//   ....[27]....
        /*03d0*/ 	.word	0x0000b940


	//   ....[28]....
        /*03d4*/ 	.word	0x0000b950


	//   ....[29]....
        /*03d8*/ 	.word	0x0000b960


	//   ....[30]....
        /*03dc*/ 	.word	0x0000b970


	//   ....[31]....
        /*03e0*/ 	.word	0x0000b980


	//   ....[32]....
        /*03e4*/ 	.word	0x0000b990


	//   ....[33]....
        /*03e8*/ 	.word	0x0000b9c0


	//   ....[34]....
        /*03ec*/ 	.word	0x0000b9d0


	//   ....[35]....
        /*03f0*/ 	.word	0x0000b9e0


	//   ....[36]....
        /*03f4*/ 	.word	0x0000b9f0


	//   ....[37]....
        /*03f8*/ 	.word	0x0000ba00


	//   ....[38]....
        /*03fc*/ 	.word	0x0000ba10


	//   ....[39]....
        /*0400*/ 	.word	0x0000ba20


	//   ....[40]....
        /*0404*/ 	.word	0x0000ba30


	//   ....[41]....
        /*0408*/ 	.word	0x0000ba40


	//   ....[42]....
        /*040c*/ 	.word	0x0000ba50


	//   ....[43]....
        /*0410*/ 	.word	0x0000ba60


	//   ....[44]....
        /*0414*/ 	.word	0x0000ba70


	//   ....[45]....
        /*0418*/ 	.word	0x0000ba80


	//   ....[46]....
        /*041c*/ 	.word	0x0000ba90


	//   ....[47]....
        /*0420*/ 	.word	0x0000baa0


	//   ....[48]....
        /*0424*/ 	.word	0x0000bab0


	//   ....[49]....
        /*0428*/ 	.word	0x0000bac0


	//   ....[50]....
        /*042c*/ 	.word	0x0000bad0


	//   ....[51]....
        /*0430*/ 	.word	0x0000baf0


	//   ....[52]....
        /*0434*/ 	.word	0x0000bb00


	//   ....[53]....
        /*0438*/ 	.word	0x0000bb10


	//   ....[54]....
        /*043c*/ 	.word	0x0000bb20


	//   ....[55]....
        /*0440*/ 	.word	0x0000bb40


	//   ....[56]....
        /*0444*/ 	.word	0x0000bb50


	//   ....[57]....
        /*0448*/ 	.word	0x0000bb70


	//   ....[58]....
        /*044c*/ 	.word	0x0000bb80


	//   ....[59]....
        /*0450*/ 	.word	0x0000bb90


	//   ....[60]....
        /*0454*/ 	.word	0x0000bba0


	//   ....[61]....
        /*0458*/ 	.word	0x0000bbb0


	//   ....[62]....
        /*045c*/ 	.word	0x0000bbc0


	//   ....[63]....
        /*0460*/ 	.word	0x0000bbd0


	//   ....[64]....
        /*0464*/ 	.word	0x0000bbe0


	//   ....[65]....
        /*0468*/ 	.word	0x0000bbf0


	//   ....[66]....
        /*046c*/ 	.word	0x0000bc00


	//   ....[67]....
        /*0470*/ 	.word	0x0000bc10


	//   ....[68]....
        /*0474*/ 	.word	0x0000bc20


	//   ....[69]....
        /*0478*/ 	.word	0x0000bc30


	//   ....[70]....
        /*047c*/ 	.word	0x0000bc60


	//   ....[71]....
        /*0480*/ 	.word	0x0000bc90


	//   ....[72]....
        /*0484*/ 	.word	0x0000bcc0


	//   ....[73]....
        /*0488*/ 	.word	0x0000bd00


	//   ....[74]....
        /*048c*/ 	.word	0x0000bd40


	//   ....[75]....
        /*0490*/ 	.word	0x0000bd80


	//   ....[76]....
        /*0494*/ 	.word	0x0000bdc0


	//   ....[77]....
        /*0498*/ 	.word	0x0000bde0


	//   ....[78]....
        /*049c*/ 	.word	0x0000bdf0


	//   ....[79]....
        /*04a0*/ 	.word	0x0000be00


	//   ....[80]....
        /*04a4*/ 	.word	0x0000be20


	//   ....[81]....
        /*04a8*/ 	.word	0x0000be50


	//   ....[82]....
        /*04ac*/ 	.word	0x0000be60


	//   ....[83]....
        /*04b0*/ 	.word	0x0000be70


	//   ....[84]....
        /*04b4*/ 	.word	0x0000c2a0


	//   ....[85]....
        /*04b8*/ 	.word	0x0000c2e0


	//   ....[86]....
        /*04bc*/ 	.word	0x0000c320


	//   ....[87]....
        /*04c0*/ 	.word	0x0000c360


	//   ....[88]....
        /*04c4*/ 	.word	0x0000c390


	//   ....[89]....
        /*04c8*/ 	.word	0x0000c3d0


	//   ....[90]....
        /*04cc*/ 	.word	0x0000caa0


	//   ....[91]....
        /*04d0*/ 	.word	0x0000cad0


	//   ....[92]....
        /*04d4*/ 	.word	0x0000d5f0


	//   ....[93]....
        /*04d8*/ 	.word	0x0000e300


	//   ....[94]....
        /*04dc*/ 	.word	0x0000ecf0


	//   ....[95]....
        /*04e0*/ 	.word	0x0000ed20


	//   ....[96]....
        /*04e4*/ 	.word	0x0000ed40


	//   ....[97]....
        /*04e8*/ 	.word	0x0000ede0


	//   ....[98]....
        /*04ec*/ 	.word	0x0000ee00


	//   ....[99]....
        /*04f0*/ 	.word	0x0000ee90


	//   ....[100]....
        /*04f4*/ 	.word	0x0000eeb0


	//   ....[101]....
        /*04f8*/ 	.word	0x0000ef40


	//   ....[102]....
        /*04fc*/ 	.word	0x0000ef60


	//   ....[103]....
        /*0500*/ 	.word	0x0000eff0


	//   ....[104]....
        /*0504*/ 	.word	0x0000f010


	//   ....[105]....
        /*0508*/ 	.word	0x0000f0a0


	//   ....[106]....
        /*050c*/ 	.word	0x0000f0c0


	//   ....[107]....
        /*0510*/ 	.word	0x0000f150


	//   ....[108]....
        /*0514*/ 	.word	0x0000f170


	//   ....[109]....
        /*0518*/ 	.word	0x0000f180


	//   ....[110]....
        /*051c*/ 	.word	0x00010cc0


	//   ....[111]....
        /*0520*/ 	.word	0x000111b0


	//   ....[112]....
        /*0524*/ 	.word	0x00011380


	//   ....[113]....
        /*0528*/ 	.word	0x000113e0


	//   ....[114]....
        /*052c*/ 	.word	0x00011480


	//   ....[115]....
        /*0530*/ 	.word	0x00011580


	//   ....[116]....
        /*0534*/ 	.word	0x000115f0


	//   ....[117]....
        /*0538*/ 	.word	0x000116f0


	//   ....[118]....
        /*053c*/ 	.word	0x00011760


	//   ....[119]....
        /*0540*/ 	.word	0x00011860


	//   ....[120]....
        /*0544*/ 	.word	0x000118d0


	//   ....[121]....
        /*0548*/ 	.word	0x000119d0


	//   ....[122]....
        /*054c*/ 	.word	0x00011a40


	//   ....[123]....
        /*0550*/ 	.word	0x00011b40


	//   ....[124]....
        /*0554*/ 	.word	0x00011bb0


	//   ....[125]....
        /*0558*/ 	.word	0x00011ca0


	//   ....[126]....
        /*055c*/ 	.word	0x00011d10


	//   ....[127]....
        /*0560*/ 	.word	0x00011df0


	//----- nvinfo : EIATTR_REG_RECONFIG
	.align		4
.L_869:
        /*0564*/ 	.byte	0x01, 0x54
	.zero		2


	//----- nvinfo : EIATTR_SYSCALL_OFFSETS
	.align		4
        /*0568*/ 	.byte	0x04, 0x46
        /*056a*/ 	.short	(.L_871 - .L_870)


	//   ....[0]....
.L_870:
        /*056c*/ 	.word	0x000012b0


	//   ....[1]....
        /*0570*/ 	.word	0x0000dc70


	//   ....[2]....
        /*0574*/ 	.word	0x0000ddb0


	//   ....[3]....
        /*0578*/ 	.word	0x0000def0


	//   ....[4]....
        /*057c*/ 	.word	0x0000e010


	//   ....[5]....
        /*0580*/ 	.word	0x0000e990


	//----- nvinfo : EIATTR_MBARRIER_INSTR_OFFSETS
	.align		4
.L_871:
        /*0584*/ 	.byte	0x04, 0x39
        /*0586*/ 	.short	(.L_873 - .L_872)


	//   ....[0]....
.L_872:
        /*0588*/ 	.word	0x00000250
        /*058c*/ 	.word	0x000000ff
        /*0590*/ 	.word	0x0002e800
        /*0594*/ 	.short	0x0100
        /*0596*/ 	.byte	0x08
	.zero		1


	//   ....[1]....
        /*0598*/ 	.word	0x00000260
        /*059c*/ 	.word	0x000000ff
        /*05a0*/ 	.word	0x0002e820
        /*05a4*/ 	.short	0x0100
        /*05a6*/ 	.byte	0x08
	.zero		1


	//   ....[2]....
        /*05a8*/ 	.word	0x00000350
        /*05ac*/ 	.word	0x000000ff
        /*05b0*/ 	.word	0x0002e830
        /*05b4*/ 	.short	0x0100
        /*05b6*/ 	.byte	0x08
	.zero		1


	//   ....[3]....
        /*05b8*/ 	.word	0x00000360
        /*05bc*/ 	.word	0x000000ff
        /*05c0*/ 	.word	0x0002e840
        /*05c4*/ 	.short	0x0100
        /*05c6*/ 	.byte	0x08
	.zero		1


	//   ....[4]....
        /*05c8*/ 	.word	0x00000370
        /*05cc*/ 	.word	0x000000ff
        /*05d0*/ 	.word	0x0002e838
        /*05d4*/ 	.short	0x0100
        /*05d6*/ 	.byte	0x08
	.zero		1


	//   ....[5]....
        /*05d8*/ 	.word	0x00000380
        /*05dc*/ 	.word	0x000000ff
        /*05e0*/ 	.word	0x0002e848
        /*05e4*/ 	.short	0x0100
        /*05e6*/ 	.byte	0x08
	.zero		1


	//   ....[6]....
        /*05e8*/ 	.word	0x000004b0
        /*05ec*/ 	.word	0x000000ff
        /*05f0*/ 	.word	0x0002e850
        /*05f4*/ 	.short	0x0100
        /*05f6*/ 	.byte	0x08
	.zero		1


	//   ....[7]....
        /*05f8*/ 	.word	0x000004c0
        /*05fc*/ 	.word	0x000000ff
        /*0600*/ 	.word	0x0002e860
        /*0604*/ 	.short	0x0100
        /*0606*/ 	.byte	0x08
	.zero		1


	//   ....[8]....
        /*0608*/ 	.word	0x000004d0
        /*060c*/ 	.word	0x000000ff
        /*0610*/ 	.word	0x0002e858
        /*0614*/ 	.short	0x0100
        /*0616*/ 	.byte	0x08
	.zero		1


	//   ....[9]....
        /*0618*/ 	.word	0x000004e0
        /*061c*/ 	.word	0x000000ff
        /*0620*/ 	.word	0x0002e868
        /*0624*/ 	.short	0x0100
        /*0626*/ 	.byte	0x08
	.zero		1


	//   ....[10]....
        /*0628*/ 	.word	0x000005d0
        /*062c*/ 	.word	0x000000ff
        /*0630*/ 	.word	0x0002e870
        /*0634*/ 	.short	0x0100
        /*0636*/ 	.byte	0x06
	.zero		1


	//   ....[11]....
        /*0638*/ 	.word	0x000005e0
        /*063c*/ 	.word	0x000000ff
        /*0640*/ 	.word	0x0002e880
        /*0644*/ 	.short	0x0100
        /*0646*/ 	.byte	0x06
	.zero		1


	//   ....[12]....
        /*0648*/ 	.word	0x000005f0
        /*064c*/ 	.word	0x000000ff
        /*0650*/ 	.word	0x0002e878
        /*0654*/ 	.short	0x0100
        /*0656*/ 	.byte	0x06
	.zero		1


	//   ....[13]....
        /*0658*/ 	.word	0x00000600
        /*065c*/ 	.word	0x000000ff
        /*0660*/ 	.word	0x0002e888
        /*0664*/ 	.short	0x0100
        /*0666*/ 	.byte	0x06
	.zero		1


	//   ....[14]....
        /*0668*/ 	.word	0x00000730
        /*066c*/ 	.word	0x000000ff
        /*0670*/ 	.word	0x0002e890
        /*0674*/ 	.short	0x0100
        /*0676*/ 	.byte	0x08
	.zero		1


	//   ....[15]....
        /*0678*/ 	.word	0x00000740
        /*067c*/ 	.word	0x000000ff
        /*0680*/ 	.word	0x0002e8a0
        /*0684*/ 	.short	0x0100
        /*0686*/ 	.byte	0x08
	.zero		1


	//   ....[16]....
        /*0688*/ 	.word	0x00000750
        /*068c*/ 	.word	0x000000ff
        /*0690*/ 	.word	0x0002e898
        /*0694*/ 	.short	0x0100
        /*0696*/ 	.byte	0x08
	.zero		1


	//   ....[17]....
        /*0698*/ 	.word	0x00000760
        /*069c*/ 	.word	0x000000ff
        /*06a0*/ 	.word	0x0002e8a8
        /*06a4*/ 	.short	0x0100
        /*06a6*/ 	.byte	0x08
	.zero		1


	//   ....[18]....
        /*06a8*/ 	.word	0x00000890
        /*06ac*/ 	.word	0x000000ff
        /*06b0*/ 	.word	0x0002e8b0
        /*06b4*/ 	.short	0x0100
        /*06b6*/ 	.byte	0x08
	.zero		1


	//   ....[19]....
        /*06b8*/ 	.word	0x000008a0
        /*06bc*/ 	.word	0x000000ff
        /*06c0*/ 	.word	0x0002e8c0
        /*06c4*/ 	.short	0x0100
        /*06c6*/ 	.byte	0x08
	.zero		1


	//   ....[20]....
        /*06c8*/ 	.word	0x000008b0
        /*06cc*/ 	.word	0x000000ff
        /*06d0*/ 	.word	0x0002e8b8
        /*06d4*/ 	.short	0x0100
        /*06d6*/ 	.byte	0x08
	.zero		1


	//   ....[21]....
        /*06d8*/ 	.word	0x000008c0
        /*06dc*/ 	.word	0x000000ff
        /*06e0*/ 	.word	0x0002e8c8
        /*06e4*/ 	.short	0x0100
        /*06e6*/ 	.byte	0x08
	.zero		1


	//   ....[22]....
        /*06e8*/ 	.word	0x00001530
        /*06ec*/ 	.word	0x000000ff
        /*06f0*/ 	.word	0x0002e800
        /*06f4*/ 	.short	0x010a
        /*06f6*/ 	.byte	0x27
	.zero		1


	//   ....[23]....
        /*06f8*/ 	.word	0x000015b0
        /*06fc*/ 	.word	0x000000ff
        /*0700*/ 	.word	0x0002e830
        /*0704*/ 	.short	0x010a
        /*0706*/ 	.byte	0x27
	.zero		1


	//   ....[24]....
        /*0708*/ 	.word	0x00001630
        /*070c*/ 	.word	0x000000ff
        /*0710*/ 	.word	0x0002e830
        /*0714*/ 	.short	0x010a
        /*0716*/ 	.byte	0x27
	.zero		1


	//   ....[25]....
        /*0718*/ 	.word	0x00004b10
        /*071c*/ 	.word	0x00000039
        /*0720*/ 	.word	0x00000000
        /*0724*/ 	.short	0x0101
        /*0726*/ 	.byte	0x3f
	.zero		1


	//   ....[26]....
        /*0728*/ 	.word	0x000062e0
        /*072c*/ 	.word	0x000000ff
        /*0730*/ 	.word	0x0002e830
        /*0734*/ 	.short	0x010a
        /*0736*/ 	.byte	0x07
	.zero		1


	//   ....[27]....
        /*0738*/ 	.word	0x00006320
        /*073c*/ 	.word	0x000000ff
        /*0740*/ 	.word	0x0002e830
        /*0744*/ 	.short	0x010a
        /*0746*/ 	.byte	0x07
	.zero		1


	//   ....[28]....
        /*0748*/ 	.word	0x00006f10
        /*074c*/ 	.word	0x000000ff
        /*0750*/ 	.word	0x0002e850
        /*0754*/ 	.short	0x010a
        /*0756*/ 	.byte	0x0a
	.zero		1


	//   ....[29]....
        /*0758*/ 	.word	0x00006f50
        /*075c*/ 	.word	0x000000ff
        /*0760*/ 	.word	0x0002e850
        /*0764*/ 	.short	0x010a
        /*0766*/ 	.byte	0x0a
	.zero		1


	//   ....[30]....
        /*0768*/ 	.word	0x00009b30
        /*076c*/ 	.word	0x00000006
        /*0770*/ 	.word	0x00000000
        /*0774*/ 	.short	0x0101
        /*0776*/ 	.byte	0x3f
	.zero		1


	//   ....[31]....
        /*0778*/ 	.word	0x00009ea0
        /*077c*/ 	.word	0x000000ff
        /*0780*/ 	.word	0x00000000
        /*0784*/ 	.short	0x0101
        /*0786*/ 	.byte	0x04
	.zero		1


	//   ....[32]....
        /*0788*/ 	.word	0x0000a620
        /*078c*/ 	.word	0x000000ff
        /*0790*/ 	.word	0x0002e850
        /*0794*/ 	.short	0x010a
        /*0796*/ 	.byte	0x07
	.zero		1


	//   ....[33]....
        /*0798*/ 	.word	0x0000a660
        /*079c*/ 	.word	0x000000ff
        /*07a0*/ 	.word	0x0002e850
        /*07a4*/ 	.short	0x010a
        /*07a6*/ 	.byte	0x07
	.zero		1


	//   ....[34]....
        /*07a8*/ 	.word	0x0000ad60
        /*07ac*/ 	.word	0x000000ff
        /*07b0*/ 	.word	0x00000000
        /*07b4*/ 	.short	0x0101
        /*07b6*/ 	.byte	0x04
	.zero		1


	//   ....[35]....
        /*07b8*/ 	.word	0x0000c3c0
        /*07bc*/ 	.word	0x000000ff
        /*07c0*/ 	.word	0x00000000
        /*07c4*/ 	.short	0x0101
        /*07c6*/ 	.byte	0x04
	.zero		1


	//   ....[36]....
        /*07c8*/ 	.word	0x0000e530
        /*07cc*/ 	.word	0x000000ff
        /*07d0*/ 	.word	0x0002e880
        /*07d4*/ 	.short	0x010a
        /*07d6*/ 	.byte	0x26
	.zero		1


	//   ....[37]....
        /*07d8*/ 	.word	0x0000e690
        /*07dc*/ 	.word	0x000000ff
        /*07e0*/ 	.word	0x0002e840
        /*07e4*/ 	.short	0x010a
        /*07e6*/ 	.byte	0x26
	.zero		1


	//   ....[38]....
        /*07e8*/ 	.word	0x0000f2b0
        /*07ec*/ 	.word	0x000000ff
        /*07f0*/ 	.word	0x0002e800
        /*07f4*/ 	.short	0x0107
        /*07f6*/ 	.byte	0x26
	.zero		1


	//   ....[39]....
        /*07f8*/ 	.word	0x0000f300
        /*07fc*/ 	.word	0x000000ff
        /*0800*/ 	.word	0x0002e800
        /*0804*/ 	.short	0x0101
        /*0806*/ 	.byte	0x26
	.zero		1


	//   ....[40]....
        /*0808*/ 	.word	0x0000f320
        /*080c*/ 	.word	0x000000ff
        /*0810*/ 	.word	0x0002e820
        /*0814*/ 	.short	0x010a
        /*0816*/ 	.byte	0x26
	.zero		1


	//   ....[41]....
        /*0818*/ 	.word	0x0000f640
        /*081c*/ 	.word	0x00000004
        /*0820*/ 	.word	0x0002e880
        /*0824*/ 	.short	0x010a
        /*0826*/ 	.byte	0x3f
	.zero		1


	//   ....[42]....
        /*0828*/ 	.word	0x0000f880
        /*082c*/ 	.word	0x00000004
        /*0830*/ 	.word	0x0002e840
        /*0834*/ 	.short	0x010a
        /*0836*/ 	.byte	0x3f
	.zero		1


	//   ....[43]....
        /*0838*/ 	.word	0x0000fb20
        /*083c*/ 	.word	0x00000013
        /*0840*/ 	.word	0x0002e870
        /*0844*/ 	.short	0x010a
        /*0846*/ 	.byte	0x3f
	.zero		1


	//   ....[44]....
        /*0848*/ 	.word	0x0000fb90
        /*084c*/ 	.word	0x00000013
        /*0850*/ 	.word	0x0002e860
        /*0854*/ 	.short	0x010a
        /*0856*/ 	.byte	0x3f
	.zero		1


	//   ....[45]....
        /*0858*/ 	.word	0x000102c0
        /*085c*/ 	.word	0x00000013
        /*0860*/ 	.word	0x0002e850
        /*0864*/ 	.short	0x0101
        /*0866*/ 	.byte	0x3f
	.zero		1


	//   ....[46]....
        /*0868*/ 	.word	0x00010340
        /*086c*/ 	.word	0x00000013
        /*0870*/ 	.word	0x00000000
        /*0874*/ 	.short	0x0101
        /*0876*/ 	.byte	0x3f
	.zero		1


	//   ....[47]....
        /*0878*/ 	.word	0x00010460
        /*087c*/ 	.word	0x00000003
        /*0880*/ 	.word	0x0002e870
        /*0884*/ 	.short	0x010a
        /*0886*/ 	.byte	0x3f
	.zero		1


	//   ....[48]....
        /*0888*/ 	.word	0x000104f0
        /*088c*/ 	.word	0x00000002
        /*0890*/ 	.word	0x0002e860
        /*0894*/ 	.short	0x010a
        /*0896*/ 	.byte	0x3f
	.zero		1


	//   ....[49]....
        /*0898*/ 	.word	0x00010b80
        /*089c*/ 	.word	0x00000002
        /*08a0*/ 	.word	0x0002e850
        /*08a4*/ 	.short	0x0101
        /*08a6*/ 	.byte	0x3f
	.zero		1


	//   ....[50]....
        /*08a8*/ 	.word	0x00010bc0
        /*08ac*/ 	.word	0x00000000
        /*08b0*/ 	.word	0x00000000
        /*08b4*/ 	.short	0x0101
        /*08b6*/ 	.byte	0x3f
	.zero		1


	//   ....[51]....
        /*08b8*/ 	.word	0x00010c70
        /*08bc*/ 	.word	0x00000007
        /*08c0*/ 	.word	0x0002e820
        /*08c4*/ 	.short	0x010a
        /*08c6*/ 	.byte	0x3f
	.zero		1


	//   ....[52]....
        /*08c8*/ 	.word	0x00010db0
        /*08cc*/ 	.word	0x00000006
        /*08d0*/ 	.word	0x00000000
        /*08d4*/ 	.short	0x010a
        /*08d6*/ 	.byte	0x3f
	.zero		1


	//   ....[53]....
        /*08d8*/ 	.word	0x00010e20
        /*08dc*/ 	.word	0x00000005
        /*08e0*/ 	.word	0x00000000
        /*08e4*/ 	.short	0x010a
        /*08e6*/ 	.byte	0x3f
	.zero		1


	//   ....[54]....
        /*08e8*/ 	.word	0x00010e70
        /*08ec*/ 	.word	0x00000000
        /*08f0*/ 	.word	0x0002e860
        /*08f4*/ 	.short	0x010a
        /*08f6*/ 	.byte	0x3f
	.zero		1


	//   ....[55]....
        /*08f8*/ 	.word	0x00010ec0
        /*08fc*/ 	.word	0x00000005
        /*0900*/ 	.word	0x0002e860
        /*0904*/ 	.short	0x010a
        /*0906*/ 	.byte	0x3f
	.zero		1


	//   ....[56]....
        /*0908*/ 	.word	0x00010f00
        /*090c*/ 	.word	0x00000000
        /*0910*/ 	.word	0x0002e880
        /*0914*/ 	.short	0x010a
        /*0916*/ 	.byte	0x3f
	.zero		1


	//   ....[57]....
        /*0918*/ 	.word	0x00010f20
        /*091c*/ 	.word	0x00000005
        /*0920*/ 	.word	0x0002e880
        /*0924*/ 	.short	0x010a
        /*0926*/ 	.byte	0x3f
	.zero		1


	//   ....[58]....
        /*0928*/ 	.word	0x00010f90
        /*092c*/ 	.word	0x00000003
        /*0930*/ 	.word	0x0002e800
        /*0934*/ 	.short	0x010a
        /*0936*/ 	.byte	0x3f
	.zero		1


	//   ....[59]....
        /*0938*/ 	.word	0x00010ff0
        /*093c*/ 	.word	0x00000003
        /*0940*/ 	.word	0x0002e830
        /*0944*/ 	.short	0x010a
        /*0946*/ 	.byte	0x3f
	.zero		1


	//   ....[60]....
        /*0948*/ 	.word	0x00011050
        /*094c*/ 	.word	0x0000000c
        /*0950*/ 	.word	0x0002e830
        /*0954*/ 	.short	0x010a
        /*0956*/ 	.byte	0x3f
	.zero		1


	//   ....[61]....
        /*0958*/ 	.word	0x000110b0
        /*095c*/ 	.word	0x0000000b
        /*0960*/ 	.word	0x0002e850
        /*0964*/ 	.short	0x010a
        /*0966*/ 	.byte	0x3f
	.zero		1


	//   ....[62]....
        /*0968*/ 	.word	0x00011110
        /*096c*/ 	.word	0x00000000
        /*0970*/ 	.word	0x0002e850
        /*0974*/ 	.short	0x010a
        /*0976*/ 	.byte	0x3f
	.zero		1


	//   ....[63]....
        /*0978*/ 	.word	0x00011270
        /*097c*/ 	.word	0x00000003
        /*0980*/ 	.word	0x0002e880
        /*0984*/ 	.short	0x010a
        /*0986*/ 	.byte	0x3f
	.zero		1


	//   ....[64]....
        /*0988*/ 	.word	0x000112d0
        /*098c*/ 	.word	0x00000003
        /*0990*/ 	.word	0x0002e840
        /*0994*/ 	.short	0x010a
        /*0996*/ 	.byte	0x3f
	.zero		1


	//   ....[65]....
        /*0998*/ 	.word	0x00011e30
        /*099c*/ 	.word	0x00000002
        /*09a0*/ 	.word	0x0002e820
        /*09a4*/ 	.short	0x010a
        /*09a6*/ 	.byte	0x3f
	.zero		1


	//   ....[66]....
        /*09a8*/ 	.word	0x00011e80
        /*09ac*/ 	.word	0x00000004
        /*09b0*/ 	.word	0x0002e880
        /*09b4*/ 	.short	0x010a
        /*09b6*/ 	.byte	0x3f
	.zero		1


	//   ....[67]....
        /*09b8*/ 	.word	0x00011ed0
        /*09bc*/ 	.word	0x00000004
        /*09c0*/ 	.word	0x0002e840
        /*09c4*/ 	.short	0x010a
        /*09c6*/ 	.byte	0x3f
	.zero		1


	//   ....[68]....
        /*09c8*/ 	.word	0x00011f20
        /*09cc*/ 	.word	0x00000013
        /*09d0*/ 	.word	0x0002e870
        /*09d4*/ 	.short	0x010a
        /*09d6*/ 	.byte	0x3f
	.zero		1


	//   ....[69]....
        /*09d8*/ 	.word	0x00011f70
        /*09dc*/ 	.word	0x00000013
        /*09e0*/ 	.word	0x0002e860
        /*09e4*/ 	.short	0x010a
        /*09e6*/ 	.byte	0x3f
	.zero		1


	//   ....[70]....
        /*09e8*/ 	.word	0x00011fd0
        /*09ec*/ 	.word	0x00000002
        /*09f0*/ 	.word	0x0002e870
        /*09f4*/ 	.short	0x010a
        /*09f6*/ 	.byte	0x3f
	.zero		1


	//   ....[71]....
        /*09f8*/ 	.word	0x00012030
        /*09fc*/ 	.word	0x00000003
        /*0a00*/ 	.word	0x0002e860
        /*0a04*/ 	.short	0x010a
        /*0a06*/ 	.byte	0x3f
	.zero		1


	//   ....[72]....
        /*0a08*/ 	.word	0x00012080
        /*0a0c*/ 	.word	0x00000007
        /*0a10*/ 	.word	0x0002e820
        /*0a14*/ 	.short	0x010a
        /*0a16*/ 	.byte	0x3f
	.zero		1


	//   ....[73]....
        /*0a18*/ 	.word	0x000120d0
        /*0a1c*/ 	.word	0x00000006
        /*0a20*/ 	.word	0x00000000
        /*0a24*/ 	.short	0x010a
        /*0a26*/ 	.byte	0x3f
	.zero		1


	//   ....[74]....
        /*0a28*/ 	.word	0x00012120
        /*0a2c*/ 	.word	0x00000005
        /*0a30*/ 	.word	0x00000000
        /*0a34*/ 	.short	0x010a
        /*0a36*/ 	.byte	0x3f
	.zero		1


	//   ....[75]....
        /*0a38*/ 	.word	0x00012170
        /*0a3c*/ 	.word	0x00000000
        /*0a40*/ 	.word	0x0002e860
        /*0a44*/ 	.short	0x010a
        /*0a46*/ 	.byte	0x3f
	.zero		1


	//   ....[76]....
        /*0a48*/ 	.word	0x000121c0
        /*0a4c*/ 	.word	0x00000005
        /*0a50*/ 	.word	0x0002e860
        /*0a54*/ 	.short	0x010a
        /*0a56*/ 	.byte	0x3f
	.zero		1


	//   ....[77]....
        /*0a58*/ 	.word	0x00012210
        /*0a5c*/ 	.word	0x00000000
        /*0a60*/ 	.word	0x0002e880
        /*0a64*/ 	.short	0x010a
        /*0a66*/ 	.byte	0x3f
	.zero		1


	//----- nvinfo : EIATTR_NUM_MBARRIERS
	.align		4
.L_873:
        /*0a68*/ 	.byte	0x03, 0x38
        /*0a6a*/ 	.short	0x0016


	//----- nvinfo : EIATTR_EXIT_INSTR_OFFSETS
	.align		4
        /*0a6c*/ 	.byte	0x04, 0x1c
        /*0a6e*/ 	.short	(.L_875 - .L_874)


	//   ....[0]....
.L_874:
        /*0a70*/ 	.word	0x00010f70


	//----- nvinfo : EIATTR_MAX_THREADS
	.align		4
.L_875:
        /*0a74*/ 	.byte	0x04, 0x05
        /*0a76*/ 	.short	(.L_877 - .L_876)
.L_876:
        /*0a78*/ 	.word	0x00000180
        /*0a7c*/ 	.word	0x00000001
        /*0a80*/ 	.word	0x00000001


	//----- nvinfo : EIATTR_CRS_STACK_SIZE
	.align		4
.L_877:
        /*0a84*/ 	.byte	0x04, 0x1e
        /*0a86*/ 	.short	(.L_879 - .L_878)
.L_878:
        /*0a88*/ 	.word	0x00000000


	//----- nvinfo : EIATTR_CBANK_PARAM_SIZE
	.align		4
.L_879:
        /*0a8c*/ 	.byte	0x03, 0x19
        /*0a8e*/ 	.short	0x0a70


	//----- nvinfo : EIATTR_PARAM_CBANK
	.align		4
        /*0a90*/ 	.byte	0x04, 0x0a
        /*0a92*/ 	.short	(.L_881 - .L_880)
	.align		4
.L_880:
        /*0a94*/ 	.word	index@(.nv.constant0._ZN7cutlass13device_kernelIN5flash11enable_sm90INS1_16FlashAttnFwdSm90INS1_25CollectiveMainloopFwdSm90ILi2EN4cute5tupleIJNS5_1CILi1EEES8_S8_EEENS6_IJNS7_ILi128EEENS7_ILi224EEESA_EEELi128ENS_12float_e4m3_tEfNS_4arch4Sm90ELb0ELb0ELb1ELb0ELb0ELb0ELb0ELb1ELb1ELb1ELb1ELb0EEENS1_21CollectiveEpilogueFwdINS6_IJSA_SA_SB_EEES9_NS_10bfloat16_tESF_Li256ELb0ELb1ELb1ELb1EEENS1_19SingleTileSchedulerILb0ELb1ELb1ELi128EEEEEEEEEvNT_6ParamsE)
        /*0a98*/ 	.short	0x0210
        /*0a9a*/ 	.short	0x0a70


	//----- nvinfo : EIATTR_SW_WAR
	.align		4
.L_881:
        /*0a9c*/ 	.byte	0x04, 0x36
        /*0a9e*/ 	.short	(.L_883 - .L_882)
.L_882:
        /*0aa0*/ 	.word	0x00000008
.L_883:


//--------------------- .nv.info._ZN7cutlass13device_kernelIN5flash11enable_sm90INS1_16FlashAttnFwdSm90INS1_25CollectiveMainloopFwdSm90ILi2EN4cute5tupleIJNS5_1CILi1EEES8_S8_EEENS6_IJNS7_ILi128EEENS7_ILi224EEESA_EEELi128ENS_12float_e4m3_tEfNS_4arch4Sm90ELb0ELb0ELb1ELb1ELb0ELb0ELb0ELb1ELb1ELb1ELb1ELb0EEENS1_21CollectiveEpilogueFwdINS6_IJSA_SA_SB_EEES9_NS_10bfloat16_tESF_Li256ELb1ELb1ELb1ELb1EEENS1_36VarlenDynamicPersistentTileSchedulerILi128ELi224ELi256ELi128ELb1ELb1ELb1ELb0ELb1ELb1EEEEEEEEEvNT_6ParamsE --------------------------
	.section	.nv.info._ZN7cutlass13device_kernelIN5flash11enable_sm90INS1_16FlashAttnFwdSm90INS1_25CollectiveMainloopFwdSm90ILi2EN4cute5tupleIJNS5_1CILi1EEES8_S8_EEENS6_IJNS7_ILi128EEENS7_ILi224EEESA_EEELi128ENS_12float_e4m3_tEfNS_4arch4Sm90ELb0ELb0ELb1ELb1ELb0ELb0ELb0ELb1ELb1ELb1ELb1ELb0EEENS1_21CollectiveEpilogueFwdINS6_IJSA_SA_SB_EEES9_NS_10bfloat16_tESF_Li256ELb1ELb1ELb1ELb1EEENS1_36VarlenDynamicPersistentTileSchedulerILi128ELi224ELi256ELi128ELb1ELb1ELb1ELb0ELb1ELb1EEEEEEEEEvNT_6ParamsE,"",@"SHT_CUDA_INFO"
	.sectionflags	@""
	.align	4


	//----- nvinfo : EIATTR_CUDA_API_VERSION
	.align		4
        /*0000*/ 	.byte	0x04, 0x37
        /*0002*/ 	.short	(.L_885 - .L_884)
.L_884:
        /*0004*/ 	.word	0x00000082


	//----- nvinfo : EIATTR_KPARAM_INFO
	.align		4
.L_885:
        /*0008*/ 	.byte	0x04, 0x17
        /*000a*/ 	.short	(.L_887 - .L_886)
.L_886:
        /*000c*/ 	.word	0x00000000
        /*0010*/ 	.short	0x0000
        /*0012*/ 	.short	0x0070
        /*0014*/ 	.byte	0x00, 0xf0, 0x01, 0x2a


	//----- nvinfo : EIATTR_SPARSE_MMA_MASK
	.align		4
.L_887:
        /*0018*/ 	.byte	0x03, 0x50
        /*001a*/ 	.short	0x0000


	//----- nvinfo : EIATTR_MAXREG_COUNT
	.align		4
        /*001c*/ 	.byte	0x03, 0x1b
        /*001e*/ 	.short	0x00a8


	//----- nvinfo : EIATTR_NUM_BARRIERS
	.align		4
        /*0020*/ 	.byte	0x02, 0x4c
        /*0022*/ 	.byte	0x10
	.zero		1


	//----- nvinfo : EIATTR_EXTERNS
	.align		4
        /*0024*/ 	.byte	0x04, 0x0f
        /*0026*/ 	.short	(.L_889 - .L_888)


	//   ....[0]....
	.align		4
.L_888:
        /*0028*/ 	.word	index@(__assertfail)


	//----- nvinfo : EIATTR_ANNOTATIONS
	.align		4
.L_889:
        /*002c*/ 	.byte	0x04, 0x55
        /*002e*/ 	.short	(.L_891 - .L_890)


	//   ....[0]....
.L_890:
        /* <DEDUP_REMOVED lines=55> */


	//----- nvinfo : EIATTR_MERCURY_ISA_VERSION
	.align		4
.L_891:
        /*0388*/ 	.byte	0x03, 0x5f
        /*038a*/ 	.short	0x0101


	//----- nvinfo : EIATTR_UNUSED_LOAD_BYTE_OFFSET
	.align		4
        /*038c*/ 	.byte	0x04, 0x44
        /*038e*/ 	.short	(.L_893 - .L_892)


	//   ....[0]....
.L_892:
        /*0390*/ 	.word	0x00000a40
        /*0394*/ 	.word	0x0000fff0


	//   ....[1]....
        /*0398*/ 	.word	0x0000bbe0
        /*039c*/ 	.word	0x0000fff0


	//----- nvinfo : EIATTR_INT_WARP_WIDE_INSTR_OFFSETS
	.align		4
.L_893:
        /*03a0*/ 	.byte	0x04, 0x31
        /*03a2*/ 	.short	(.L_895 - .L_894)


	//   ....[0]....
.L_894:
        /*03a4*/ 	.word	0x00000130


	//   ....[1]....
        /*03a8*/ 	.word	0x00000170


	//   ....[2]....
        /*03ac*/ 	.word	0x000001e0


	//   ....[3]....
        /*03b0*/ 	.word	0x00011190


	//   ....[4]....
        /*03b4*/ 	.word	0x00011220


	//   ....[5]....
        /*03b8*/ 	.word	0x00013b70


	//   ....[6]....
        /*03bc*/ 	.word	0x00013c00


	//----- nvinfo : EIATTR_COOP_GROUP_MASK_REGIDS
	.align		4
.L_895:
        /*03c0*/ 	.byte	0x04, 0x29
        /*03c2*/ 	.short	(.L_897 - .L_896)


	//   ....[0]....
.L_896:
        /*03c4*/ 	.word	0xffffffff


	//   ....[1]....
        /*03c8*/ 	.word	0xffffffff


	//   ....[2]....
        /*03cc*/ 	.word	0xffffffff


	//   ....[3]....
        /*03d0*/ 	.word	0xffffffff


	//   ....[4]....
        /*03d4*/ 	.word	0xffffffff


	//   ....[5]....
        /*03d8*/ 	.word	0xffffffff


	//   ....[6]....
        /*03dc*/ 	.word	0xffffffff


	//   ....[7]....
        /*03e0*/ 	.word	0xffffffff


	//   ....[8]....
        /*03e4*/ 	.word	0xffffffff


	//   ....[9]....
        /*03e8*/ 	.word	0xffffffff


	//   ....[10]....
        /*03ec*/ 	.word	0xffffffff


	//   ....[11]....
        /*03f0*/ 	.word	0xffffffff


	//   ....[12]....
        /*03f4*/ 	.word	0xffffffff


	//   ....[13]....
        /*03f8*/ 	.word	0xffffffff


	//   ....[14]....
        /*03fc*/ 	.word	0xffffffff


	//   ....[15]....
        /*0400*/ 	.word	0xffffffff


	//   ....[16]....
        /*0404*/ 	.word	0xffffffff


	//   ....[17]....
        /*0408*/ 	.word	0xffffffff


	//   ....[18]....
        /*040c*/ 	.word	0xffffffff


	//   ....[19]....
        /*0410*/ 	.word	0xffffffff


	//   ....[20]....
        /*0414*/ 	.word	0xffffffff


	//   ....[21]....
        /*0418*/ 	.word	0xffffffff


	//   ....[22]....
        /*041c*/ 	.word	0xffffffff


	//   ....[23]....
        /*0420*/ 	.word	0xffffffff


	//   ....[24]....
        /*0424*/ 	.word	0xffffffff


	//   ....[25]....
        /*0428*/ 	.word	0xffffffff


	//   ....[26]....
        /*042c*/ 	.word	0xffffffff


	//   ....[27]....
        /*0430*/ 	.word	0xffffffff


	//   ....[28]....
        /*0434*/ 	.word	0xffffffff


	//   ....[29]....
        /*0438*/ 	.word	0xffffffff


	//   ....[30]....
        /*043c*/ 	.word	0xffffffff


	//   ....[31]....
        /*0440*/ 	.word	0xffffffff


	//   ....[32]....
        /*0444*/ 	.word	0xffffffff


	//   ....[33]....
        /*0448*/ 	.word	0xffffffff


	//   ....[34]....
        /*044c*/ 	.word	0xffffffff


	//   ....[35]....
        /*0450*/ 	.word	0xffffffff


	//   ....[36]....
        /*0454*/ 	.word	0xffffffff


	//   ....[37]....
        /*0458*/ 	.word	0xffffffff


	//   ....[38]....
        /*045c*/ 	.word	0xffffffff


	//   ....[39]....
        /*0460*/ 	.word	0xffffffff


	//   ....[40]....
        /*0464*/ 	.word	0xffffffff


	//   ....[41]....
        /*0468*/ 	.word	0xffffffff


	//   ....[42]....
        /*046c*/ 	.word	0xffffffff


	//   ....[43]....
        /*0470*/ 	.word	0xffffffff


	//   ....[44]....
        /*0474*/ 	.word	0xffffffff


	//   ....[45]....
        /*0478*/ 	.word	0xffffffff


	//   ....[46]....
        /*047c*/ 	.word	0xffffffff


	//   ....[47]....
        /*0480*/ 	.word	0xffffffff


	//   ....[48]....
        /*0484*/ 	.word	0xffffffff


	//   ....[49]....
        /*0488*/ 	.word	0xffffffff


	//   ....[50]....
        /*048c*/ 	.word	0xffffffff


	//   ....[51]....
        /*0490*/ 	.word	0xffffffff


	//   ....[52]....
        /*0494*/ 	.word	0xffffffff


	//   ....[53]....
        /*0498*/ 	.word	0xffffffff


	//   ....[54]....
        /*049c*/ 	.word	0xffffffff


	//   ....[55]....
        /*04a0*/ 	.word	0xffffffff


	//   ....[56]....
        /*04a4*/ 	.word	0xffffffff


	//   ....[57]....
        /*04a8*/ 	.word	0xffffffff


	//   ....[58]....
        /*04ac*/ 	.word	0xffffffff


	//   ....[59]....
        /*04b0*/ 	.word	0xffffffff


	//   ....[60]....
        /*04b4*/ 	.word	0xffffffff


	//   ....[61]....
        /*04b8*/ 	.word	0xffffffff


	//   ....[62]....
        /*04bc*/ 	.word	0xffffffff


	//   ....[63]....
        /*04c0*/ 	.word	0xffffffff


	//   ....[64]....
        /*04c4*/ 	.word	0xffffffff


	//   ....[65]....
        /*04c8*/ 	.word	0xffffffff


	//   ....[66]....
        /*04cc*/ 	.word	0xffffffff


	//   ....[67]....
        /*04d0*/ 	.word	0xffffffff


	//   ....[68]....
        /*04d4*/ 	.word	0xffffffff


	//   ....[69]....
        /*04d8*/ 	.word	0xffffffff


	//   ....[70]....
        /*04dc*/ 	.word	0xffffffff


	//   ....[71]....
        /*04e0*/ 	.word	0xffffffff


	//   ....[72]....
        /*04e4*/ 	.word	0xffffffff


	//   ....[73]....
        /*04e8*/ 	.word	0xffffffff


	//   ....[74]....
        /*04ec*/ 	.word	0xffffffff


	//   ....[75]....
        /*04f0*/ 	.word	0xffffffff


	//   ....[76]....
        /*04f4*/ 	.word	0xffffffff


	//   ....[77]....
        /*04f8*/ 	.word	0xffffffff


	//   ....[78]....
        /*04fc*/ 	.word	0xffffffff


	//   ....[79]....
        /*0500*/ 	.word	0xffffffff


	//   ....[80]....
        /*0504*/ 	.word	0xffffffff


	//   ....[81]....
        /*0508*/ 	.word	0xffffffff


	//   ....[82]....
        /*050c*/ 	.word	0xffffffff


	//   ....[83]....
        /*0510*/ 	.word	0xffffffff


	//   ....[84]....
        /*0514*/ 	.word	0xffffffff


	//   ....[85]....
        /*0518*/ 	.word	0xffffffff


	//   ....[86]....
        /*051c*/ 	.word	0xffffffff


	//   ....[87]....
        /*0520*/ 	.word	0xffffffff


	//   ....[88]....
        /*0524*/ 	.word	0xffffffff


	//   ....[89]....
        /*0528*/ 	.word	0xffffffff


	//   ....[90]....
        /*052c*/ 	.word	0xffffffff


	//   ....[91]....
        /*0530*/ 	.word	0xffffffff


	//   ....[92]....
        /*0534*/ 	.word	0xffffffff


	//   ....[93]....
        /*0538*/ 	.word	0xffffffff


	//   ....[94]....
        /*053c*/ 	.word	0xffffffff


	//   ....[95]....
        /*0540*/ 	.word	0xffffffff


	//   ....[96]....
        /*0544*/ 	.word	0xffffffff


	//   ....[97]....
        /*0548*/ 	.word	0xffffffff


	//   ....[98]....
        /*054c*/ 	.word	0xffffffff


	//   ....[99]....
        /*0550*/ 	.word	0xffffffff


	//   ....[100]....
        /*0554*/ 	.word	0xffffffff


	//   ....[101]....
        /*0558*/ 	.word	0xffffffff


	//   ....[102]....
        /*055c*/ 	.word	0xffffffff


	//   ....[103]....
        /*0560*/ 	.word	0xffffffff


	//   ....[104]....
        /*0564*/ 	.word	0xffffffff


	//   ....[105]....
        /*0568*/ 	.word	0xffffffff


	//   ....[106]....
        /*056c*/ 	.word	0xffffffff


	//   ....[107]....
        /*0570*/ 	.word	0xffffffff


	//   ....[108]....
        /*0574*/ 	.word	0xffffffff


	//   ....[109]....
        /*0578*/ 	.word	0xffffffff


	//   ....[110]....
        /*057c*/ 	.word	0xffffffff


	//   ....[111]....
        /*0580*/ 	.word	0xffffffff


	//   ....[112]....
        /*0584*/ 	.word	0xffffffff


	//   ....[113]....
        /*0588*/ 	.word	0xffffffff


	//   ....[114]....
        /*058c*/ 	.word	0xffffffff


	//   ....[115]....
        /*0590*/ 	.word	0xffffffff


	//   ....[116]....
        /*0594*/ 	.word	0xffffffff


	//   ....[117]....
        /*0598*/ 	.word	0xffffffff


	//   ....[118]....
        /*059c*/ 	.word	0xffffffff


	//   ....[119]....
        /*05a0*/ 	.word	0xffffffff


	//   ....[120]....
        /*05a4*/ 	.word	0xffffffff


	//   ....[121]....
        /*05a8*/ 	.word	0xffffffff


	//   ....[122]....
        /*05ac*/ 	.word	0xffffffff


	//   ....[123]....
        /*05b0*/ 	.word	0xffffffff


	//   ....[124]....
        /*05b4*/ 	.word	0xffffffff


	//   ....[125]....
        /*05b8*/ 	.word	0xffffffff


	//   ....[126]....
        /*05bc*/ 	.word	0xffffffff


	//   ....[127]....
        /*05c0*/ 	.word	0xffffffff


	//   ....[128]....
        /*05c4*/ 	.word	0xffffffff


	//   ....[129]....
        /*05c8*/ 	.word	0xffffffff


	//   ....[130]....
        /*05cc*/ 	.word	0xffffffff


	//   ....[131]....
        /*05d0*/ 	.word	0xffffffff


	//   ....[132]....
        /*05d4*/ 	.word	0xffffffff


	//   ....[133]....
        /*05d8*/ 	.word	0xffffffff


	//   ....[134]....
        /*05dc*/ 	.word	0xffffffff


	//   ....[135]....
        /*05e0*/ 	.word	0xffffffff


	//   ....[136]....
        /*05e4*/ 	.word	0xffffffff


	//   ....[137]....
        /*05e8*/ 	.word	0xffffffff


	//   ....[138]....
        /*05ec*/ 	.word	0xffffffff


	//   ....[139]....
        /*05f0*/ 	.word	0xffffffff


	//   ....[140]....
        /*05f4*/ 	.word	0xffffffff


	//   ....[141]....
        /*05f8*/ 	.word	0xffffffff


	//   ....[142]....
        /*05fc*/ 	.word	0xffffffff


	//   ....[143]....
        /*0600*/ 	.word	0xffffffff


	//   ....[144]....
        /*0604*/ 	.word	0xffffffff


	//   ....[145]....
        /*0608*/ 	.word	0xffffffff


	//   ....[146]....
        /*060c*/ 	.word	0xffffffff


	//   ....[147]....
        /*0610*/ 	.word	0xffffffff


	//   ....[148]....
        /*0614*/ 	.word	0xffffffff


	//   ....[149]....
        /*0618*/ 	.word	0xffffffff


	//   ....[150]....
        /*061c*/ 	.word	0xffffffff


	//   ....[151]....
        /*0620*/ 	.word	0xffffffff


	//   ....[152]....
        /*0624*/ 	.word	0xffffffff


	//   ....[153]....
        /*0628*/ 	.word	0xffffffff


	//   ....[154]....
        /*062c*/ 	.word	0xffffffff


	//   ....[155]....
        /*0630*/ 	.word	0xffffffff


	//   ....[156]....
        /*0634*/ 	.word	0xffffffff


	//   ....[157]....
        /*0638*/ 	.word	0xffffffff


	//   ....[158]....
        /*063c*/ 	.word	0xffffffff


	//   ....[159]....
        /*0640*/ 	.word	0xffffffff


	//   ....[160]....
        /*0644*/ 	.word	0xffffffff


	//   ....[161]....
        /*0648*/ 	.word	0x0500000f


	//   ....[162]....
        /*064c*/ 	.word	0x0500000f


	//   ....[163]....
        /*0650*/ 	.word	0x0500000f


	//   ....[164]....
        /*0654*/ 	.word	0x0500000f


	//   ....[165]....
        /*0658*/ 	.word	0x0500000f


	//   ....[166]....
        /*065c*/ 	.word	0x0500000f


	//   ....[167]....
        /*0660*/ 	.word	0x0500000f


	//   ....[168]....
        /*0664*/ 	.word	0x0500000f


	//   ....[169]....
        /*0668*/ 	.word	0x0500000f


	//   ....[170]....
        /*066c*/ 	.word	0x0500000f


	//   ....[171]....
        /*0670*/ 	.word	0x0500000f


	//   ....[172]....
        /*0674*/ 	.word	0x0500000f


	//   ....[173]....
        /*0678*/ 	.word	0x0500000f


	//   ....[174]....
        /*067c*/ 	.word	0x0500000f


	//   ....[175]....
        /*0680*/ 	.word	0x0500000f


	//   ....[176]....
        /*0684*/ 	.word	0x0500000f


	//   ....[177]....
        /*0688*/ 	.word	0x0500000f


	//   ....[178]....
        /*068c*/ 	.word	0x0500000f


	//----- nvinfo : EIATTR_COOP_GROUP_INSTR_OFFSETS
	.align		4
.L_897:
        /*0690*/ 	.byte	0x04, 0x28
        /*0692*/ 	.short	(.L_899 - .L_898)


	//   ....[0]....
.L_898:
        /*0694*/ 	.word	0x00000070


	//   ....[1]....
        /*0698*/ 	.word	0x00000140


	//   ....[2]....
        /*069c*/ 	.word	0x00000190


	//   ....[3]....
        /*06a0*/ 	.word	0x000003c0


	//   ....[4]....
        /*06a4*/ 	.word	0x00000520


	//   ....[5]....
        /*06a8*/ 	.word	0x00000640


	//   ....[6]....
        /*06ac*/ 	.word	0x000007a0


	//   ....[7]....
        /*06b0*/ 	.word	0x00001a30


	//   ....[8]....
        /*06b4*/ 	.word	0x000046b0


	//   ....[9]....
        /*06b8*/ 	.word	0x00004710


	//   ....[10]....
        /*06bc*/ 	.word	0x00005010


	//   ....[11]....
        /*06c0*/ 	.word	0x00005090


	//   ....[12]....
        /*06c4*/ 	.word	0x00009040


	//   ....[13]....
        /*06c8*/ 	.word	0x00009060


	//   ....[14]....
        /*06cc*/ 	.word	0x00009080


	//   ....[15]....
        /*06d0*/ 	.word	0x000090a0


	//   ....[16]....
        /*06d4*/ 	.word	0x0000b420


	//   ....[17]....
        /*06d8*/ 	.word	0x0000b430


	//   ....[18]....
        /*06dc*/ 	.word	0x0000b4b0


	//   ....[19]....
        /*06e0*/ 	.word	0x0000b4c0


	//   ....[20]....
        /*06e4*/ 	.word	0x0000c400


	//   ....[21]....
        /*06e8*/ 	.word	0x0000c430


	//   ....[22]....
        /*06ec*/ 	.word	0x0000c450


	//   ....[23]....
        /*06f0*/ 	.word	0x0000c470


	//   ....[24]....
        /*06f4*/ 	.word	0x0000c490


	//   ....[25]....
        /*06f8*/ 	.word	0x0000c4a0


	//   ....[26]....
        /*06fc*/ 	.word	0x0000c4b0


	//   ....[27]....
        /*0700*/ 	.word	0x0000c4c0


	//   ....[28]....
        /*0704*/ 	.word	0x0000c4d0


	//   ....[29]....
        /*0708*/ 	.word	0x0000c4e0


	//   ....[30]....
        /*070c*/ 	.word	0x0000c4f0


	//   ....[31]....
        /*0710*/ 	.word	0x0000c500


	//   ....[32]....
        /*0714*/ 	.word	0x0000c510


	//   ....[33]....
        /*0718*/ 	.word	0x0000c520


	//   ....[34]....
        /*071c*/ 	.word	0x0000c530


	//   ....[35]....
        /*0720*/ 	.word	0x0000c540


	//   ....[36]....
        /*0724*/ 	.word	0x0000c550


	//   ....[37]....
        /*0728*/ 	.word	0x0000c560


	//   ....[38]....
        /*072c*/ 	.word	0x0000c570


	//   ....[39]....
        /*0730*/ 	.word	0x0000c580


	//   ....[40]....
        /*0734*/ 	.word	0x0000c590


	//   ....[41]....
        /*0738*/ 	.word	0x0000c5a0


	//   ....[42]....
        /*073c*/ 	.word	0x0000c5b0


	//   ....[43]....
        /*0740*/ 	.word	0x0000c5c0


	//   ....[44]....
        /*0744*/ 	.word	0x0000c5d0


	//   ....[45]....
        /*0748*/ 	.word	0x0000c5e0


	//   ....[46]....
        /*074c*/ 	.word	0x0000c5f0


	//   ....[47]....
        /*0750*/ 	.word	0x0000c600


	//   ....[48]....
        /*0754*/ 	.word	0x0000c610


	//   ....[49]....
        /*0758*/ 	.word	0x0000c620


	//   ....[50]....
        /*075c*/ 	.word	0x0000c630


	//   ....[51]....
        /*0760*/ 	.word	0x0000c640


	//   ....[52]....
        /*0764*/ 	.word	0x0000c650


	//   ....[53]....
        /*0768*/ 	.word	0x0000c660


	//   ....[54]....
        /*076c*/ 	.word	0x0000c670


	//   ....[55]....
        /*0770*/ 	.word	0x0000c680


	//   ....[56]....
        /*0774*/ 	.word	0x0000c690


	//   ....[57]....
        /*0778*/ 	.word	0x0000c6a0


	//   ....[58]....
        /*077c*/ 	.word	0x0000c6b0


	//   ....[59]....
        /*0780*/ 	.word	0x0000c6c0


	//   ....[60]....
        /*0784*/ 	.word	0x0000c6d0


	//   ....[61]....
        /*0788*/ 	.word	0x0000c6e0


	//   ....[62]....
        /*078c*/ 	.word	0x0000c6f0


	//   ....[63]....
        /*0790*/ 	.word	0x0000c700


	//   ....[64]....
        /*0794*/ 	.word	0x0000c710


	//   ....[65]....
        /*0798*/ 	.word	0x0000c720


	//   ....[66]....
        /*079c*/ 	.word	0x0000c730


	//   ....[67]....
        /*07a0*/ 	.word	0x0000c740


	//   ....[68]....
        /*07a4*/ 	.word	0x0000c750


	//   ....[69]....
        /*07a8*/ 	.word	0x0000c760


	//   ....[70]....
        /*07ac*/ 	.word	0x0000c770


	//   ....[71]....
        /*07b0*/ 	.word	0x0000c780


	//   ....[72]....
        /*07b4*/ 	.word	0x0000c790


	//   ....[73]....
        /*07b8*/ 	.word	0x0000c7a0


	//   ....[74]....
        /*07bc*/ 	.word	0x0000c7b0


	//   ....[75]....
        /*07c0*/ 	.word	0x0000c7c0


	//   ....[76]....
        /*07c4*/ 	.word	0x0000c7d0


	//   ....[77]....
        /*07c8*/ 	.word	0x0000c7e0


	//   ....[78]....
        /*07cc*/ 	.word	0x0000c7f0


	//   ....[79]....
        /*07d0*/ 	.word	0x0000c800


	//   ....[80]....
        /*07d4*/ 	.word	0x0000c810


	//   ....[81]....
        /*07d8*/ 	.word	0x0000c820


	//   ....[82]....
        /*07dc*/ 	.word	0x0000c830


	//   ....[83]....
        /*07e0*/ 	.word	0x0000c840


	//   ....[84]....
        /*07e4*/ 	.word	0x0000d3c0


	//   ....[85]....
        /*07e8*/ 	.word	0x0000d3d0


	//   ....[86]....
        /*07ec*/ 	.word	0x0000d3e0


	//   ....[87]....
        /*07f0*/ 	.word	0x0000d430


	//   ....[88]....
        /*07f4*/ 	.word	0x0000dbc0


	//   ....[89]....
        /*07f8*/ 	.word	0x0000dbe0


	//   ....[90]....
        /*07fc*/ 	.word	0x0000dcd0


	//   ....[91]....
        /*0800*/ 	.word	0x0000dcf0


	//   ....[92]....
        /*0804*/ 	.word	0x0000ddb0


	//   ....[93]....
        /*0808*/ 	.word	0x0000ddd0


	//   ....[94]....
        /*080c*/ 	.word	0x0000dea0


	//   ....[95]....
        /*0810*/ 	.word	0x0000dec0


	//   ....[96]....
        /*0814*/ 	.word	0x0000e3b0


	//   ....[97]....
        /*0818*/ 	.word	0x0000e3c0


	//   ....[98]....
        /*081c*/ 	.word	0x0000e800


	//   ....[99]....
        /*0820*/ 	.word	0x0000e810


	//   ....[100]....
        /*0824*/ 	.word	0x0000f590


	//   ....[101]....
        /*0828*/ 	.word	0x0000f5b0


	//   ....[102]....
        /*082c*/ 	.word	0x0000f670


	//   ....[103]....
        /*0830*/ 	.word	0x0000f690


	//   ....[104]....
        /*0834*/ 	.word	0x0000f750


	//   ....[105]....
        /*0838*/ 	.word	0x0000f770


	//   ....[106]....
        /*083c*/ 	.word	0x0000f840


	//   ....[107]....
        /*0840*/ 	.word	0x0000f860


	//   ....[108]....
        /*0844*/ 	.word	0x0000f9b0


	//   ....[109]....
        /*0848*/ 	.word	0x0000fbf0


	//   ....[110]....
        /*084c*/ 	.word	0x0000fc20


	//   ....[111]....
        /*0850*/ 	.word	0x0000fc60


	//   ....[112]....
        /*0854*/ 	.word	0x0000fc90


	//   ....[113]....
        /*0858*/ 	.word	0x0000fcc0


	//   ....[114]....
        /*085c*/ 	.word	0x0000fd00


	//   ....[115]....
        /*0860*/ 	.word	0x0000fe90


	//   ....[116]....
        /*0864*/ 	.word	0x0000fec0


	//   ....[117]....
        /*0868*/ 	.word	0x0000fef0


	//   ....[118]....
        /*086c*/ 	.word	0x0000ff20


	//   ....[119]....
        /*0870*/ 	.word	0x0000ff50


	//   ....[120]....
        /*0874*/ 	.word	0x0000ff90


	//   ....[121]....
        /*0878*/ 	.word	0x00010020


	//   ....[122]....
        /*087c*/ 	.word	0x00010070


	//   ....[123]....
        /*0880*/ 	.word	0x00010080


	//   ....[124]....
        /*0884*/ 	.word	0x00010110


	//   ....[125]....
        /*0888*/ 	.word	0x00011950


	//   ....[126]....
        /*088c*/ 	.word	0x000124e0


	//   ....[127]....
        /*0890*/ 	.word	0x00012500


	//   ....[128]....
        /*0894*/ 	.word	0x00012560


	//   ....[129]....
        /*0898*/ 	.word	0x00012570


	//   ....[130]....
        /*089c*/ 	.word	0x000125e0


	//   ....[131]....
        /*08a0*/ 	.word	0x000125f0


	//   ....[132]....
        /*08a4*/ 	.word	0x00012660


	//   ....[133]....
        /*08a8*/ 	.word	0x00012670


	//   ....[134]....
        /*08ac*/ 	.word	0x000126e0


	//   ....[135]....
        /*08b0*/ 	.word	0x000126f0


	//   ....[136]....
        /*08b4*/ 	.word	0x00012760


	//   ....[137]....
        /*08b8*/ 	.word	0x00012770


	//   ....[138]....
        /*08bc*/ 	.word	0x000127e0


	//   ....[139]....
        /*08c0*/ 	.word	0x000127f0


	//   ....[140]....
        /*08c4*/ 	.word	0x00012800


	//   ....[141]....
        /*08c8*/ 	.word	0x00012840


	//   ....[142]....
        /*08cc*/ 	.word	0x00014720


	//   ....[143]....
        /*08d0*/ 	.word	0x00014750


	//   ....[144]....
        /*08d4*/ 	.word	0x00014780


	//   ....[145]....
        /*08d8*/ 	.word	0x00014790


	//   ....[146]....
        /*08dc*/ 	.word	0x000147e0


	//   ....[147]....
        /*08e0*/ 	.word	0x00014810


	//   ....[148]....
        /*08e4*/ 	.word	0x00014820


	//   ....[149]....
        /*08e8*/ 	.word	0x00014850


	//   ....[150]....
        /*08ec*/ 	.word	0x000149b0


	//   ....[151]....
        /*08f0*/ 	.word	0x000149e0


	//   ....[152]....
        /*08f4*/ 	.word	0x00014a10


	//   ....[153]....
        /*08f8*/ 	.word	0x00014a40


	//   ....[154]....
        /*08fc*/ 	.word	0x00014a70


	//   ....[155]....
        /*0900*/ 	.word	0x00014ab0


	//   ....[156]....
        /*0904*/ 	.word	0x00014b30


	//   ....[157]....
        /*0908*/ 	.word	0x00014b70


	//   ....[158]....
        /*090c*/ 	.word	0x00014b80


	//   ....[159]....
        /*0910*/ 	.word	0x00014bc0


	//   ....[160]....
        /*0914*/ 	.word	0x00015240


	//   ....[161]....
        /*0918*/ 	.word	0x00015760


	//   ....[162]....
        /*091c*/ 	.word	0x00015920


	//   ....[163]....
        /*0920*/ 	.word	0x00015990


	//   ....[164]....
        /*0924*/ 	.word	0x00015a00


	//   ....[165]....
        /*0928*/ 	.word	0x00015ac0


	//   ....[166]....
        /*092c*/ 	.word	0x00015b20


	//   ....[167]....
        /*0930*/ 	.word	0x00015c00


	//   ....[168]....
        /*0934*/ 	.word	0x00015c60


	//   ....[169]....
        /*0938*/ 	.word	0x00015d40


	//   ....[170]....
        /*093c*/ 	.word	0x00015da0


	//   ....[171]....
        /*0940*/ 	.word	0x00015e80


	//   ....[172]....
        /*0944*/ 	.word	0x00015ee0


	//   ....[173]....
        /*0948*/ 	.word	0x00015fc0


	//   ....[174]....
        /*094c*/ 	.word	0x00016020


	//   ....[175]....
        /*0950*/ 	.word	0x000160e0


	//   ....[176]....
        /*0954*/ 	.word	0x00016160


	//   ....[177]....
        /*0958*/ 	.word	0x00016220


	//   ....[178]....
        /*095c*/ 	.word	0x00016570


	//----- nvinfo : EIATTR_REG_RECONFIG
	.align		4
.L_899:
        /*0960*/ 	.byte	0x01, 0x54
	.zero		2


	//----- nvinfo : EIATTR_SYSCALL_OFFSETS
	.align		4
        /*0964*/ 	.byte	0x04, 0x46
        /*0966*/ 	.short	(.L_901 - .L_900)


	//   ....[0]....
.L_900:
        /*0968*/ 	.word	0x00001bb0


	//   ....[1]....
        /*096c*/ 	.word	0x00011390


	//   ....[2]....
        /*0970*/ 	.word	0x00011520


	//   ....[3]....
        /*0974*/ 	.word	0x00011680


	//   ....[4]....
        /*0978*/ 	.word	0x000117c0


	//   ....[5]....
        /*097c*/ 	.word	0x00012140


	//----- nvinfo : EIATTR_MBARRIER_INSTR_OFFSETS
	.align		4
.L_901:
        /*0980*/ 	.byte	0x04, 0x39
        /*0982*/ 	.short	(.L_903 - .L_902)


	//   ....[0]....
.L_902:
        /*0984*/ 	.word	0x00000270
        /*0988*/ 	.word	0x000000ff
        /*098c*/ 	.word	0x0002e800
        /*0990*/ 	.short	0x0100
        /*0992*/ 	.byte	0x08
	.zero		1


	//   ....[1]....
        /*0994*/ 	.word	0x00000280
        /*0998*/ 	.word	0x000000ff
        /*099c*/ 	.word	0x0002e820
        /*09a0*/ 	.short	0x0100
        /*09a2*/ 	.byte	0x08
	.zero		1


	//   ....[2]....
        /*09a4*/ 	.word	0x00000370
        /*09a8*/ 	.word	0x000000ff
        /*09ac*/ 	.word	0x0002e830
        /*09b0*/ 	.short	0x0100
        /*09b2*/ 	.byte	0x08
	.zero		1


	//   ....[3]....
        /*09b4*/ 	.word	0x00000380
        /*09b8*/ 	.word	0x000000ff
        /*09bc*/ 	.word	0x0002e840
        /*09c0*/ 	.short	0x0100
        /*09c2*/ 	.byte	0x08
	.zero		1


	//   ....[4]....
        /*09c4*/ 	.word	0x00000390
        /*09c8*/ 	.word	0x000000ff
        /*09cc*/ 	.word	0x0002e838
        /*09d0*/ 	.short	0x0100
        /*09d2*/ 	.byte	0x08
	.zero		1


	//   ....[5]....
        /*09d4*/ 	.word	0x000003a0
        /*09d8*/ 	.word	0x000000ff
        /*09dc*/ 	.word	0x0002e848
        /*09e0*/ 	.short	0x0100
        /*09e2*/ 	.byte	0x08
	.zero		1


	//   ....[6]....
        /*09e4*/ 	.word	0x000004d0
        /*09e8*/ 	.word	0x000000ff
        /*09ec*/ 	.word	0x0002e850
        /*09f0*/ 	.short	0x0100
        /*09f2*/ 	.byte	0x08
	.zero		1


	//   ....[7]....
        /*09f4*/ 	.word	0x000004e0
        /*09f8*/ 	.word	0x000000ff
        /*09fc*/ 	.word	0x0002e860
        /*0a00*/ 	.short	0x0100
        /*0a02*/ 	.byte	0x08
	.zero		1


	//   ....[8]....
        /*0a04*/ 	.word	0x000004f0
        /*0a08*/ 	.word	0x000000ff
        /*0a0c*/ 	.word	0x0002e858
        /*0a10*/ 	.short	0x0100
        /*0a12*/ 	.byte	0x08
	.zero		1


	//   ....[9]....
        /*0a14*/ 	.word	0x00000500
        /*0a18*/ 	.word	0x000000ff
        /*0a1c*/ 	.word	0x0002e868
        /*0a20*/ 	.short	0x0100
        /*0a22*/ 	.byte	0x08
	.zero		1


	//   ....[10]....
        /*0a24*/ 	.word	0x000005f0
        /*0a28*/ 	.word	0x000000ff
        /*0a2c*/ 	.word	0x0002e870
        /*0a30*/ 	.short	0x0100
        /*0a32*/ 	.byte	0x06
	.zero		1


	//   ....[11]....
        /*0a34*/ 	.word	0x00000600
        /*0a38*/ 	.word	0x000000ff
        /*0a3c*/ 	.word	0x0002e880
        /*0a40*/ 	.short	0x0100
        /*0a42*/ 	.byte	0x06
	.zero		1


	//   ....[12]....
        /*0a44*/ 	.word	0x00000610
        /*0a48*/ 	.word	0x000000ff
        /*0a4c*/ 	.word	0x0002e878
        /*0a50*/ 	.short	0x0100
        /*0a52*/ 	.byte	0x06
	.zero		1


	//   ....[13]....
        /*0a54*/ 	.word	0x00000620
        /*0a58*/ 	.word	0x000000ff
        /*0a5c*/ 	.word	0x0002e888
        /*0a60*/ 	.short	0x0100
        /*0a62*/ 	.byte	0x06
	.zero		1


	//   ....[14]....
        /*0a64*/ 	.word	0x00000750
        /*0a68*/ 	.word	0x000000ff
        /*0a6c*/ 	.word	0x0002e890
        /*0a70*/ 	.short	0x0100
        /*0a72*/ 	.byte	0x08
	.zero		1


	//   ....[15]....
        /*0a74*/ 	.word	0x00000760
        /*0a78*/ 	.word	0x000000ff
        /*0a7c*/ 	.word	0x0002e8a0
        /*0a80*/ 	.short	0x0100
        /*0a82*/ 	.byte	0x08
	.zero		1


	//   ....[16]....
        /*0a84*/ 	.word	0x00000770
        /*0a88*/ 	.word	0x000000ff
        /*0a8c*/ 	.word	0x0002e898
        /*0a90*/ 	.short	0x0100
        /*0a92*/ 	.byte	0x08
	.zero		1


	//   ....[17]....
        /*0a94*/ 	.word	0x00000780
        /*0a98*/ 	.word	0x000000ff
        /*0a9c*/ 	.word	0x0002e8a8
        /*0aa0*/ 	.short	0x0100
        /*0aa2*/ 	.byte	0x08
	.zero		1


	//   ....[18]....
        /*0aa4*/ 	.word	0x000008b0
        /*0aa8*/ 	.word	0x000000ff
        /*0aac*/ 	.word	0x0002e8b0
        /*0ab0*/ 	.short	0x0100
        /*0ab2*/ 	.byte	0x08
	.zero		1


	//   ....[19]....
        /*0ab4*/ 	.word	0x000008c0
        /*0ab8*/ 	.word	0x000000ff
        /*0abc*/ 	.word	0x0002e8c0
        /*0ac0*/ 	.short	0x0100
        /*0ac2*/ 	.byte	0x08
	.zero		1


	//   ....[20]....
        /*0ac4*/ 	.word	0x000008d0
        /*0ac8*/ 	.word	0x000000ff
        /*0acc*/ 	.word	0x0002e8b8
        /*0ad0*/ 	.short	0x0100
        /*0ad2*/ 	.byte	0x08
	.zero		1


	//   ....[21]....
        /*0ad4*/ 	.word	0x000008e0
        /*0ad8*/ 	.word	0x000000ff
        /*0adc*/ 	.word	0x0002e8c8
        /*0ae0*/ 	.short	0x0100
        /*0ae2*/ 	.byte	0x08
	.zero		1


	//   ....[22]....
        /*0ae4*/ 	.word	0x00001e60
        /*0ae8*/ 	.word	0x00000002
        /*0aec*/ 	.word	0x0002e800
        /*0af0*/ 	.short	0x010a
        /*0af2*/ 	.byte	0x3f
	.zero		1


	//   ....[23]....
        /*0af4*/ 	.word	0x00001f00
        /*0af8*/ 	.word	0x00000006
        /*0afc*/ 	.word	0x0002e830
        /*0b00*/ 	.short	0x010a
        /*0b02*/ 	.byte	0x3f
	.zero		1


	//   ....[24]....
        /*0b04*/ 	.word	0x00001f90
        /*0b08*/ 	.word	0x00000006
        /*0b0c*/ 	.word	0x0002e830
        /*0b10*/ 	.short	0x010a
        /*0b12*/ 	.byte	0x3f
	.zero		1


	//   ....[25]....
        /*0b14*/ 	.word	0x000054b0
        /*0b18*/ 	.word	0x00000056
        /*0b1c*/ 	.word	0x00000000
        /*0b20*/ 	.short	0x0101
        /*0b22*/ 	.byte	0x3f
	.zero		1


	//   ....[26]....
        /*0b24*/ 	.word	0x00006b70
        /*0b28*/ 	.word	0x000000ff
        /*0b2c*/ 	.word	0x0002e830
        /*0b30*/ 	.short	0x010a
        /*0b32*/ 	.byte	0x06
	.zero		1


	//   ....[27]....
        /*0b34*/ 	.word	0x00006bb0
        /*0b38*/ 	.word	0x000000ff
        /*0b3c*/ 	.word	0x0002e830
        /*0b40*/ 	.short	0x010a
        /*0b42*/ 	.byte	0x06
	.zero		1


	//   ....[28]....
        /*0b44*/ 	.word	0x00007800
        /*0b48*/ 	.word	0x000000ff
        /*0b4c*/ 	.word	0x0002e850
        /*0b50*/ 	.short	0x010a
        /*0b52*/ 	.byte	0x06
	.zero		1


	//   ....[29]....
        /*0b54*/ 	.word	0x00007840
        /*0b58*/ 	.word	0x000000ff
        /*0b5c*/ 	.word	0x0002e850
        /*0b60*/ 	.short	0x010a
        /*0b62*/ 	.byte	0x06
	.zero		1


	//   ....[30]....
        /*0b64*/ 	.word	0x0000a430
        /*0b68*/ 	.word	0x00000006
        /*0b6c*/ 	.word	0x00000000
        /*0b70*/ 	.short	0x0101
        /*0b72*/ 	.byte	0x3f
	.zero		1


	//   ....[31]....
        /*0b74*/ 	.word	0x0000a890
        /*0b78*/ 	.word	0x0000000a
        /*0b7c*/ 	.word	0x00000000
        /*0b80*/ 	.short	0x0101
        /*0b82*/ 	.byte	0x3f
	.zero		1


	//   ....[32]....
        /*0b84*/ 	.word	0x0000aff0
        /*0b88*/ 	.word	0x0000000d
        /*0b8c*/ 	.word	0x0002e850
        /*0b90*/ 	.short	0x010a
        /*0b92*/ 	.byte	0x3f
	.zero		1


	//   ....[33]....
        /*0b94*/ 	.word	0x0000b080
        /*0b98*/ 	.word	0x0000000d
        /*0b9c*/ 	.word	0x0002e850
        /*0ba0*/ 	.short	0x010a
        /*0ba2*/ 	.byte	0x3f
	.zero		1


	//   ....[34]....
        /*0ba4*/ 	.word	0x0000b760
        /*0ba8*/ 	.word	0x00000004
        /*0bac*/ 	.word	0x00000000
        /*0bb0*/ 	.short	0x0101
        /*0bb2*/ 	.byte	0x3f
	.zero		1


	//   ....[35]....
        /*0bb4*/ 	.word	0x0000dbb0
        /*0bb8*/ 	.word	0x00000003
        /*0bbc*/ 	.word	0x00000000
        /*0bc0*/ 	.short	0x0101
        /*0bc2*/ 	.byte	0x3f
	.zero		1


	//   ....[36]....
        /*0bc4*/ 	.word	0x0000e100
        /*0bc8*/ 	.word	0x00000002
        /*0bcc*/ 	.word	0x00000000
        /*0bd0*/ 	.short	0x0101
        /*0bd2*/ 	.byte	0x3f
	.zero		1


	//   ....[37]....
        /*0bd4*/ 	.word	0x00011bd0
        /*0bd8*/ 	.word	0x00000003
        /*0bdc*/ 	.word	0x0002e880
        /*0be0*/ 	.short	0x010a
        /*0be2*/ 	.byte	0x3f
	.zero		1


	//   ....[38]....
        /*0be4*/ 	.word	0x00011d70
        /*0be8*/ 	.word	0x00000003
        /*0bec*/ 	.word	0x0002e840
        /*0bf0*/ 	.short	0x010a
        /*0bf2*/ 	.byte	0x3f
	.zero		1


	//   ....[39]....
        /*0bf4*/ 	.word	0x000128f0
        /*0bf8*/ 	.word	0x00000011
        /*0bfc*/ 	.word	0x0002e800
        /*0c00*/ 	.short	0x0107
        /*0c02*/ 	.byte	0x3f
	.zero		1


	//   ....[40]....
        /*0c04*/ 	.word	0x000129e0
        /*0c08*/ 	.word	0x00000011
        /*0c0c*/ 	.word	0x0002e800
        /*0c10*/ 	.short	0x0101
        /*0c12*/ 	.byte	0x3f
	.zero		1


	//   ....[41]....
        /*0c14*/ 	.word	0x00012a00
        /*0c18*/ 	.word	0x00000011
        /*0c1c*/ 	.word	0x0002e820
        /*0c20*/ 	.short	0x010a
        /*0c22*/ 	.byte	0x3f
	.zero		1


	//   ....[42]....
        /*0c24*/ 	.word	0x00012d30
        /*0c28*/ 	.word	0x00000003
        /*0c2c*/ 	.word	0x0002e880
        /*0c30*/ 	.short	0x010a
        /*0c32*/ 	.byte	0x3f
	.zero		1


	//   ....[43]....
        /*0c34*/ 	.word	0x00012f70
        /*0c38*/ 	.word	0x00000003
        /*0c3c*/ 	.word	0x0002e840
        /*0c40*/ 	.short	0x010a
        /*0c42*/ 	.byte	0x3f
	.zero		1


	//   ....[44]....
        /*0c44*/ 	.word	0x00013240
        /*0c48*/ 	.word	0x00000014
        /*0c4c*/ 	.word	0x0002e870
        /*0c50*/ 	.short	0x010a
        /*0c52*/ 	.byte	0x3f
	.zero		1


	//   ....[45]....
        /*0c54*/ 	.word	0x000132b0
        /*0c58*/ 	.word	0x00000014
        /*0c5c*/ 	.word	0x0002e860
        /*0c60*/ 	.short	0x010a
        /*0c62*/ 	.byte	0x3f
	.zero		1


	//   ....[46]....
        /*0c64*/ 	.word	0x00013a40
        /*0c68*/ 	.word	0x00000014
        /*0c6c*/ 	.word	0x0002e850
        /*0c70*/ 	.short	0x0101
        /*0c72*/ 	.byte	0x3f
	.zero		1


	//   ....[47]....
        /*0c74*/ 	.word	0x00013ac0
        /*0c78*/ 	.word	0x00000014
        /*0c7c*/ 	.word	0x00000000
        /*0c80*/ 	.short	0x0101
        /*0c82*/ 	.byte	0x3f
	.zero		1


	//   ....[48]....
        /*0c84*/ 	.word	0x00013d00
        /*0c88*/ 	.word	0x00000010
        /*0c8c*/ 	.word	0x0002e870
        /*0c90*/ 	.short	0x010a
        /*0c92*/ 	.byte	0x3f
	.zero		1


	//   ....[49]....
        /*0c94*/ 	.word	0x00013d70
        /*0c98*/ 	.word	0x00000010
        /*0c9c*/ 	.word	0x0002e860
        /*0ca0*/ 	.short	0x010a
        /*0ca2*/ 	.byte	0x3f
	.zero		1


	//   ....[50]....
        /*0ca4*/ 	.word	0x000143f0
        /*0ca8*/ 	.word	0x00000010
        /*0cac*/ 	.word	0x0002e850
        /*0cb0*/ 	.short	0x0101
        /*0cb2*/ 	.byte	0x3f
	.zero		1


	//   ....[51]....
        /*0cb4*/ 	.word	0x00014430
        /*0cb8*/ 	.word	0x00000000
        /*0cbc*/ 	.word	0x00000000
        /*0cc0*/ 	.short	0x0101
        /*0cc2*/ 	.byte	0x3f
	.zero		1


	//   ....[52]....
        /*0cc4*/ 	.word	0x000151c0
        /*0cc8*/ 	.word	0x00000000
        /*0ccc*/ 	.word	0x0002e820
        /*0cd0*/ 	.short	0x010a
        /*0cd2*/ 	.byte	0x3f
	.zero		1


	//   ....[53]....
        /*0cd4*/ 	.word	0x00015380
        /*0cd8*/ 	.word	0x00000006
        /*0cdc*/ 	.word	0x00000000
        /*0ce0*/ 	.short	0x010a
        /*0ce2*/ 	.byte	0x3f
	.zero		1


	//   ....[54]....
        /*0ce4*/ 	.word	0x000153f0
        /*0ce8*/ 	.word	0x00000007
        /*0cec*/ 	.word	0x00000000
        /*0cf0*/ 	.short	0x010a
        /*0cf2*/ 	.byte	0x3f
	.zero		1


	//   ....[55]....
        /*0cf4*/ 	.word	0x00015450
        /*0cf8*/ 	.word	0x00000004
        /*0cfc*/ 	.word	0x0002e860
        /*0d00*/ 	.short	0x010a
        /*0d02*/ 	.byte	0x3f
	.zero		1


	//   ....[56]....
        /*0d04*/ 	.word	0x000154a0
        /*0d08*/ 	.word	0x00000003
        /*0d0c*/ 	.word	0x0002e860
        /*0d10*/ 	.short	0x010a
        /*0d12*/ 	.byte	0x3f
	.zero		1


	//   ....[57]....
        /*0d14*/ 	.word	0x000154e0
        /*0d18*/ 	.word	0x00000004
        /*0d1c*/ 	.word	0x0002e880
        /*0d20*/ 	.short	0x010a
        /*0d22*/ 	.byte	0x3f
	.zero		1


	//   ....[58]....
        /*0d24*/ 	.word	0x00015500
        /*0d28*/ 	.word	0x00000003
        /*0d2c*/ 	.word	0x0002e880
        /*0d30*/ 	.short	0x010a
        /*0d32*/ 	.byte	0x3f
	.zero		1


	//   ....[59]....
        /*0d34*/ 	.word	0x00015560
        /*0d38*/ 	.word	0x00000002
        /*0d3c*/ 	.word	0x0002e800
        /*0d40*/ 	.short	0x010a
        /*0d42*/ 	.byte	0x3f
	.zero		1


	//   ....[60]....
        /*0d44*/ 	.word	0x000155b0
        /*0d48*/ 	.word	0x00000006
        /*0d4c*/ 	.word	0x0002e830
        /*0d50*/ 	.short	0x010a
        /*0d52*/ 	.byte	0x3f
	.zero		1


	//   ....[61]....
        /*0d54*/ 	.word	0x00015610
        /*0d58*/ 	.word	0x00000003
        /*0d5c*/ 	.word	0x0002e830
        /*0d60*/ 	.short	0x010a
        /*0d62*/ 	.byte	0x3f
	.zero		1


	//   ....[62]....
        /*0d64*/ 	.word	0x00015670
        /*0d68*/ 	.word	0x00000003
        /*0d6c*/ 	.word	0x0002e850
        /*0d70*/ 	.short	0x010a
        /*0d72*/ 	.byte	0x3f
	.zero		1


	//   ....[63]....
        /*0d74*/ 	.word	0x000156c0
        /*0d78*/ 	.word	0x0000000d
        /*0d7c*/ 	.word	0x0002e850
        /*0d80*/ 	.short	0x010a
        /*0d82*/ 	.byte	0x3f
	.zero		1


	//   ....[64]....
        /*0d84*/ 	.word	0x00015810
        /*0d88*/ 	.word	0x00000003
        /*0d8c*/ 	.word	0x0002e880
        /*0d90*/ 	.short	0x010a
        /*0d92*/ 	.byte	0x3f
	.zero		1


	//   ....[65]....
        /*0d94*/ 	.word	0x00015860
        /*0d98*/ 	.word	0x00000003
        /*0d9c*/ 	.word	0x0002e840
        /*0da0*/ 	.short	0x010a
        /*0da2*/ 	.byte	0x3f
	.zero		1


	//   ....[66]....
        /*0da4*/ 	.word	0x00016260
        /*0da8*/ 	.word	0x00000011
        /*0dac*/ 	.word	0x0002e820
        /*0db0*/ 	.short	0x010a
        /*0db2*/ 	.byte	0x3f
	.zero		1


	//   ....[67]....
        /*0db4*/ 	.word	0x000162b0
        /*0db8*/ 	.word	0x00000003
        /*0dbc*/ 	.word	0x0002e880
        /*0dc0*/ 	.short	0x010a
        /*0dc2*/ 	.byte	0x3f
	.zero		1


	//   ....[68]....
        /*0dc4*/ 	.word	0x00016300
        /*0dc8*/ 	.word	0x00000003
        /*0dcc*/ 	.word	0x0002e840
        /*0dd0*/ 	.short	0x010a
        /*0dd2*/ 	.byte	0x3f
	.zero		1


	//   ....[69]....
        /*0dd4*/ 	.word	0x00016350
        /*0dd8*/ 	.word	0x00000014
        /*0ddc*/ 	.word	0x0002e870
        /*0de0*/ 	.short	0x010a
        /*0de2*/ 	.byte	0x3f
	.zero		1


	//   ....[70]....
        /*0de4*/ 	.word	0x000163a0
        /*0de8*/ 	.word	0x00000014
        /*0dec*/ 	.word	0x0002e860
        /*0df0*/ 	.short	0x010a
        /*0df2*/ 	.byte	0x3f
	.zero		1


	//   ....[71]....
        /*0df4*/ 	.word	0x000163f0
        /*0df8*/ 	.word	0x00000010
        /*0dfc*/ 	.word	0x0002e870
        /*0e00*/ 	.short	0x010a
        /*0e02*/ 	.byte	0x3f
	.zero		1


	//   ....[72]....
        /*0e04*/ 	.word	0x00016440
        /*0e08*/ 	.word	0x00000010
        /*0e0c*/ 	.word	0x0002e860
        /*0e10*/ 	.short	0x010a
        /*0e12*/ 	.byte	0x3f
	.zero		1


	//   ....[73]....
        /*0e14*/ 	.word	0x00016490
        /*0e18*/ 	.word	0x00000000
        /*0e1c*/ 	.word	0x0002e820
        /*0e20*/ 	.short	0x010a
        /*0e22*/ 	.byte	0x3f
	.zero		1


	//   ....[74]....
        /*0e24*/ 	.word	0x00016630
        /*0e28*/ 	.word	0x00000006
        /*0e2c*/ 	.word	0x00000000
        /*0e30*/ 	.short	0x010a
        /*0e32*/ 	.byte	0x3f
	.zero		1


	//   ....[75]....
        /*0e34*/ 	.word	0x00016680
        /*0e38*/ 	.word	0x00000007
        /*0e3c*/ 	.word	0x00000000
        /*0e40*/ 	.short	0x010a
        /*0e42*/ 	.byte	0x3f
	.zero		1


	//   ....[76]....
        /*0e44*/ 	.word	0x000166d0
        /*0e48*/ 	.word	0x00000004
        /*0e4c*/ 	.word	0x0002e860
        /*0e50*/ 	.short	0x010a
        /*0e52*/ 	.byte	0x3f
	.zero		1


	//   ....[77]....
        /*0e54*/ 	.word	0x00016720
        /*0e58*/ 	.word	0x00000003
        /*0e5c*/ 	.word	0x0002e860
        /*0e60*/ 	.short	0x010a
        /*0e62*/ 	.byte	0x3f
	.zero		1


	//   ....[78]....
        /*0e64*/ 	.word	0x00016770
        /*0e68*/ 	.word	0x00000004
        /*0e6c*/ 	.word	0x0002e880
        /*0e70*/ 	.short	0x010a
        /*0e72*/ 	.byte	0x3f
	.zero		1


	//----- nvinfo : EIATTR_NUM_MBARRIERS
	.align		4
.L_903:
        /*0e74*/ 	.byte	0x03, 0x38
        /*0e76*/ 	.short	0x0016


	//----- nvinfo : EIATTR_EXIT_INSTR_OFFSETS
	.align		4
        /*0e78*/ 	.byte	0x04, 0x1c
        /*0e7a*/ 	.short	(.L_905 - .L_904)


	//   ....[0]....
.L_904:
        /*0e7c*/ 	.word	0x00000a80


	//   ....[1]....
        /*0e80*/ 	.word	0x0000f950


	//   ....[2]....
        /*0e84*/ 	.word	0x00015550


	//----- nvinfo : EIATTR_MAX_THREADS
	.align		4
.L_905:
        /*0e88*/ 	.byte	0x04, 0x05
        /*0e8a*/ 	.short	(.L_907 - .L_906)
.L_906:
        /*0e8c*/ 	.word	0x00000180
        /*0e90*/ 	.word	0x00000001
        /*0e94*/ 	.word	0x00000001


	//----- nvinfo : EIATTR_CRS_STACK_SIZE
	.align		4
.L_907:
        /*0e98*/ 	.byte	0x04, 0x1e
        /*0e9a*/ 	.short	(.L_909 - .L_908)
.L_908:
        /*0e9c*/ 	.word	0x00000000


	//----- nvinfo : EIATTR_CBANK_PARAM_SIZE
	.align		4
.L_909:
        /*0ea0*/ 	.byte	0x03, 0x19
        /*0ea2*/ 	.short	0x0af0


	//----- nvinfo : EIATTR_PARAM_CBANK
	.align		4
        /*0ea4*/ 	.byte	0x04, 0x0a
        /*0ea6*/ 	.short	(.L_911 - .L_910)
	.align		4
.L_910:
        /*0ea8*/ 	.word	index@(.nv.constant0._ZN7cutlass13device_kernelIN5flash11enable_sm90INS1_16FlashAttnFwdSm90INS1_25CollectiveMainloopFwdSm90ILi2EN4cute5tupleIJNS5_1CILi1EEES8_S8_EEENS6_IJNS7_ILi128EEENS7_ILi224EEESA_EEELi128ENS_12float_e4m3_tEfNS_4arch4Sm90ELb0ELb0ELb1ELb1ELb0ELb0ELb0ELb1ELb1ELb1ELb1ELb0EEENS1_21CollectiveEpilogueFwdINS6_IJSA_SA_SB_EEES9_NS_10bfloat16_tESF_Li256ELb1ELb1ELb1ELb1EEENS1_36VarlenDynamicPersistentTileSchedulerILi128ELi224ELi256ELi128ELb1ELb1ELb1ELb0ELb1ELb1EEEEEEEEEvNT_6ParamsE)
        /*0eac*/ 	.short	0x0210
        /*0eae*/ 	.short	0x0af0


	//----- nvinfo : EIATTR_SW_WAR
	.align		4
.L_911:
        /*0eb0*/ 	.byte	0x04, 0x36
        /*0eb2*/ 	.short	(.L_913 - .L_912)
.L_912:
        /*0eb4*/ 	.word	0x00000008
.L_913:


//--------------------- .nv.info._ZN7cutlass13device_kernelIN5flash11enable_sm90INS1_16FlashAttnFwdSm90INS1_25CollectiveMainloopFwdSm90ILi2EN4cute5tupleIJNS5_1CILi1EEES8_S8_EEENS6_IJNS7_ILi128EEENS7_ILi224EEESA_EEELi128ENS_12float_e4m3_tEfNS_4arch4Sm90ELb0ELb0ELb1ELb1ELb0ELb1ELb0ELb1ELb1ELb1ELb1ELb0EEENS1_21CollectiveEpilogueFwdINS6_IJSA_SA_SB_EEES9_NS_10bfloat16_tESF_Li256ELb1ELb1ELb1ELb1EEENS1_36VarlenDynamicPersistentTileSchedulerILi128ELi224ELi256ELi128ELb1ELb1ELb1ELb0ELb1ELb1EEEEEEEEEvNT_6ParamsE --------------------------
	.section	.nv.info._ZN7cutlass13device_kernelIN5flash11enable_sm90INS1_16FlashAttnFwdSm90INS1_25CollectiveMainloopFwdSm90ILi2EN4cute5tupleIJNS5_1CILi1EEES8_S8_EEENS6_IJNS7_ILi128EEENS7_ILi224EEESA_EEELi128ENS_12float_e4m3_tEfNS_4arch4Sm90ELb0ELb0ELb1ELb1ELb0ELb1ELb0ELb1ELb1ELb1ELb1ELb0EEENS1_21CollectiveEpilogueFwdINS6_IJSA_SA_SB_EEES9_NS_10bfloat16_tESF_Li256ELb1ELb1ELb1ELb1EEENS1_36VarlenDynamicPersistentTileSchedulerILi128ELi224ELi256ELi128ELb1ELb1ELb1ELb0ELb1ELb1EEEEEEEEEvNT_6ParamsE,"",@"SHT_CUDA_INFO"
	.sectionflags	@""
	.align	4


	//----- nvinfo : EIATTR_CUDA_API_VERSION
	.align		4
        /*0000*/ 	.byte	0x04, 0x37
        /*0002*/ 	.short	(.L_915 - .L_914)
.L_914:
        /*0004*/ 	.word	0x00000082


	//----- nvinfo : EIATTR_KPARAM_INFO
	.align		4
.L_915:
        /*0008*/ 	.byte	0x04, 0x17
        /*000a*/ 	.short	(.L_917 - .L_916)
.L_916:
        /*000c*/ 	.word	0x00000000
        /*0010*/ 	.short	0x0000
        /*0012*/ 	.short	0x0070
        /*0014*/ 	.byte	0x00, 0xf0, 0x01, 0x2a


	//----- nvinfo : EIATTR_SPARSE_MMA_MASK
	.align		4
.L_917:
        /*0018*/ 	.byte	0x03, 0x50
        /*001a*/ 	.short	0x0000


	//----- nvinfo : EIATTR_MAXREG_COUNT
	.align		4
        /*001c*/ 	.byte	0x03, 0x1b
        /*001e*/ 	.short	0x00a8


	//----- nvinfo : EIATTR_NUM_BARRIERS
	.align		4
        /*0020*/ 	.byte	0x02, 0x4c
        /*0022*/ 	.byte	0x10
	.zero		1


	//----- nvinfo : EIATTR_EXTERNS
	.align		4
        /*0024*/ 	.byte	0x04, 0x0f
        /*0026*/ 	.short	(.L_919 - .L_918)


	//   ....[0]....
	.align		4
.L_918:
        /*0028*/ 	.word	index@(__assertfail)


	//----- nvinfo : EIATTR_ANNOTATIONS
	.align		4
.L_919:
        /*002c*/ 	.byte	0x04, 0x55
        /*002e*/ 	.short	(.L_921 - .L_920)


	//   ....[0]....
.L_920:
        /* <DEDUP_REMOVED lines=176> */


	//----- nvinfo : EIATTR_MERCURY_ISA_VERSION
	.align		4
.L_921:
        /*0b20*/ 	.byte	0x03, 0x5f
        /*0b22*/ 	.short	0x0101


	//----- nvinfo : EIATTR_UNUSED_LOAD_BYTE_OFFSET
	.align		4
        /*0b24*/ 	.byte	0x04, 0x44
        /*0b26*/ 	.short	(.L_923 - .L_922)


	//   ....[0]....
.L_922:
        /*0b28*/ 	.word	0x00000b00
        /*0b2c*/ 	.word	0x0000fff0


	//   ....[1]....
        /*0b30*/ 	.word	0x0001c690
        /*0b34*/ 	.word	0x0000fff0


	//----- nvinfo : EIATTR_INT_WARP_WIDE_INSTR_OFFSETS
	.align		4
.L_923:
        /*0b38*/ 	.byte	0x04, 0x31
        /*0b3a*/ 	.short	(.L_925 - .L_924)


	//   ....[0]....
.L_924:
        /*0b3c*/ 	.word	0x00000190


	//   ....[1]....
        /*0b40*/ 	.word	0x000001d0


	//   ....[2]....
        /*0b44*/ 	.word	0x00000240


	//   ....[3]....
        /*0b48*/ 	.word	0x000232d0


	//   ....[4]....
        /*0b4c*/ 	.word	0x00023330


	//   ....[5]....
        /*0b50*/ 	.word	0x00026070


	//   ....[6]....
        /*0b54*/ 	.word	0x000260d0


	//----- nvinfo : EIATTR_COOP_GROUP_MASK_REGIDS
	.align		4
.L_925:
        /*0b58*/ 	.byte	0x04, 0x29
        /*0b5a*/ 	.short	(.L_927 - .L_926)


	//   ....[0]....
.L_926:
        /*0b5c*/ 	.word	0xffffffff


	//   ....[1]....
        /*0b60*/ 	.word	0xffffffff


	//   ....[2]....
        /*0b64*/ 	.word	0xffffffff


	//   ....[3]....
        /*0b68*/ 	.word	0xffffffff


	//   ....[4]....
        /*0b6c*/ 	.word	0xffffffff


	//   ....[5]....
        /*0b70*/ 	.word	0xffffffff


	//   ....[6]....
        /*0b74*/ 	.word	0xffffffff


	//   ....[7]....
        /*0b78*/ 	.word	0xffffffff


	//   ....[8]....
        /*0b7c*/ 	.word	0xffffffff


	//   ....[9]....
        /*0b80*/ 	.word	0xffffffff


	//   ....[10]....
        /*0b84*/ 	.word	0xffffffff


	//   ....[11]....
        /*0b88*/ 	.word	0xffffffff


	//   ....[12]....
        /*0b8c*/ 	.word	0xffffffff


	//   ....[13]....
        /*0b90*/ 	.word	0xffffffff


	//   ....[14]....
        /*0b94*/ 	.word	0xffffffff


	//   ....[15]....
        /*0b98*/ 	.word	0xffffffff


	//   ....[16]....
        /*0b9c*/ 	.word	0xffffffff


	//   ....[17]....
        /*0ba0*/ 	.word	0xffffffff


	//   ....[18]....
        /*0ba4*/ 	.word	0xffffffff


	//   ....[19]....
        /*0ba8*/ 	.word	0xffffffff


	//   ....[20]....
        /*0bac*/ 	.word	0xffffffff


	//   ....[21]....
        /*0bb0*/ 	.word	0xffffffff


	//   ....[22]....
        /*0bb4*/ 	.word	0xffffffff


	//   ....[23]....
        /*0bb8*/ 	.word	0xffffffff


	//   ....[24]....
        /*0bbc*/ 	.word	0xffffffff


	//   ....[25]....
        /*0bc0*/ 	.word	0xffffffff


	//   ....[26]....
        /*0bc4*/ 	.word	0xffffffff


	//   ....[27]....
        /*0bc8*/ 	.word	0xffffffff


	//   ....[28]....
        /*0bcc*/ 	.word	0xffffffff


	//   ....[29]....
        /*0bd0*/ 	.word	0xffffffff


	//   ....[30]....
        /*0bd4*/ 	.word	0xffffffff


	//   ....[31]....
        /*0bd8*/ 	.word	0xffffffff


	//   ....[32]....
        /*0bdc*/ 	.word	0xffffffff


	//   ....[33]....
        /*0be0*/ 	.word	0xffffffff


	//   ....[34]....
        /*0be4*/ 	.word	0xffffffff


	//   ....[35]....
        /*0be8*/ 	.word	0xffffffff


	//   ....[36]....
        /*0bec*/ 	.word	0xffffffff


	//   ....[37]....
        /*0bf0*/ 	.word	0xffffffff


	//   ....[38]....
        /*0bf4*/ 	.word	0xffffffff


	//   ....[39]....
        /*0bf8*/ 	.word	0xffffffff


	//   ....[40]....
        /*0bfc*/ 	.word	0xffffffff


	//   ....[41]....
        /*0c00*/ 	.word	0xffffffff


	//   ....[42]....
        /*0c04*/ 	.word	0xffffffff


	//   ....[43]....
        /*0c08*/ 	.word	0xffffffff


	//   ....[44]....
        /*0c0c*/ 	.word	0xffffffff


	//   ....[45]....
        /*0c10*/ 	.word	0xffffffff


	//   ....[46]....
        /*0c14*/ 	.word	0xffffffff


	//   ....[47]....
        /*0c18*/ 	.word	0xffffffff


	//   ....[48]....
        /*0c1c*/ 	.word	0xffffffff


	//   ....[49]....
        /*0c20*/ 	.word	0xffffffff


	//   ....[50]....
        /*0c24*/ 	.word	0xffffffff


	//   ....[51]....
        /*0c28*/ 	.word	0xffffffff


	//   ....[52]....
        /*0c2c*/ 	.word	0xffffffff


	//   ....[53]....
        /*0c30*/ 	.word	0xffffffff


	//   ....[54]....
        /*0c34*/ 	.word	0xffffffff


	//   ....[55]....
        /*0c38*/ 	.word	0xffffffff


	//   ....[56]....
        /*0c3c*/ 	.word	0xffffffff


	//   ....[57]....
        /*0c40*/ 	.word	0xffffffff


	//   ....[58]....
        /*0c44*/ 	.word	0xffffffff


	//   ....[59]....
        /*0c48*/ 	.word	0xffffffff


	//   ....[60]....
        /*0c4c*/ 	.word	0xffffffff


	//   ....[61]....
        /*0c50*/ 	.word	0xffffffff


	//   ....[62]....
        /*0c54*/ 	.word	0xffffffff


	//   ....[63]....
        /*0c58*/ 	.word	0xffffffff


	//   ....[64]....
        /*0c5c*/ 	.word	0xffffffff


	//   ....[65]....
        /*0c60*/ 	.word	0xffffffff


	//   ....[66]....
        /*0c64*/ 	.word	0xffffffff


	//   ....[67]....
        /*0c68*/ 	.word	0xffffffff


	//   ....[68]....
        /*0c6c*/ 	.word	0xffffffff


	//   ....[69]....
        /*0c70*/ 	.word	0xffffffff


	//   ....[70]....
        /*0c74*/ 	.word	0xffffffff


	//   ....[71]....
        /*0c78*/ 	.word	0xffffffff


	//   ....[72]....
        /*0c7c*/ 	.word	0xffffffff


	//   ....[73]....
        /*0c80*/ 	.word	0xffffffff


	//   ....[74]....
        /*0c84*/ 	.word	0xffffffff


	//   ....[75]....
        /*0c88*/ 	.word	0xffffffff


	//   ....[76]....
        /*0c8c*/ 	.word	0xffffffff


	//   ....[77]....
        /*0c90*/ 	.word	0xffffffff


	//   ....[78]....
        /*0c94*/ 	.word	0xffffffff


	//   ....[79]....
        /*0c98*/ 	.word	0xffffffff


	//   ....[80]....
        /*0c9c*/ 	.word	0xffffffff


	//   ....[81]....
        /*0ca0*/ 	.word	0xffffffff


	//   ....[82]....
        /*0ca4*/ 	.word	0xffffffff


	//   ....[83]....
        /*0ca8*/ 	.word	0xffffffff


	//   ....[84]....
        /*0cac*/ 	.word	0xffffffff


	//   ....[85]....
        /*0cb0*/ 	.word	0xffffffff


	//   ....[86]....
        /*0cb4*/ 	.word	0xffffffff


	//   ....[87]....
        /*0cb8*/ 	.word	0xffffffff


	//   ....[88]....
        /*0cbc*/ 	.word	0xffffffff


	//   ....[89]....
        /*0cc0*/ 	.word	0xffffffff


	//   ....[90]....
        /*0cc4*/ 	.word	0xffffffff


	//   ....[91]....
        /*0cc8*/ 	.word	0xffffffff


	//   ....[92]....
        /*0ccc*/ 	.word	0xffffffff


	//   ....[93]....
        /*0cd0*/ 	.word	0xffffffff


	//   ....[94]....
        /*0cd4*/ 	.word	0xffffffff


	//   ....[95]....
        /*0cd8*/ 	.word	0xffffffff


	//   ....[96]....
        /*0cdc*/ 	.word	0xffffffff


	//   ....[97]....
        /*0ce0*/ 	.word	0xffffffff


	//   ....[98]....
        /*0ce4*/ 	.word	0xffffffff


	//   ....[99]....
        /*0ce8*/ 	.word	0xffffffff


	//   ....[100]....
        /*0cec*/ 	.word	0xffffffff


	//   ....[101]....
        /*0cf0*/ 	.word	0xffffffff


	//   ....[102]....
        /*0cf4*/ 	.word	0xffffffff


	//   ....[103]....
        /*0cf8*/ 	.word	0xffffffff


	//   ....[104]....
        /*0cfc*/ 	.word	0xffffffff


	//   ....[105]....
        /*0d00*/ 	.word	0xffffffff


	//   ....[106]....
        /*0d04*/ 	.word	0xffffffff


	//   ....[107]....
        /*0d08*/ 	.word	0xffffffff


	//   ....[108]....
        /*0d0c*/ 	.word	0xffffffff


	//   ....[109]....
        /*0d10*/ 	.word	0xffffffff


	//   ....[110]....
        /*0d14*/ 	.word	0xffffffff


	//   ....[111]....
        /*0d18*/ 	.word	0xffffffff


	//   ....[112]....
        /*0d1c*/ 	.word	0xffffffff


	//   ....[113]....
        /*0d20*/ 	.word	0xffffffff


	//   ....[114]....
        /*0d24*/ 	.word	0xffffffff


	//   ....[115]....
        /*0d28*/ 	.word	0xffffffff


	//   ....[116]....
        /*0d2c*/ 	.word	0xffffffff


	//   ....[117]....
        /*0d30*/ 	.word	0xffffffff


	//   ....[118]....
        /*0d34*/ 	.word	0xffffffff


	//   ....[119]....
        /*0d38*/ 	.word	0xffffffff


	//   ....[120]....
        /*0d3c*/ 	.word	0xffffffff


	//   ....[121]....
        /*0d40*/ 	.word	0xffffffff


	//   ....[122]....
        /*0d44*/ 	.word	0xffffffff


	//   ....[123]....
        /*0d48*/ 	.word	0xffffffff


	//   ....[124]....
        /*0d4c*/ 	.word	0xffffffff


	//   ....[125]....
        /*0d50*/ 	.word	0xffffffff


	//   ....[126]....
        /*0d54*/ 	.word	0xffffffff


	//   ....[127]....
        /*0d58*/ 	.word	0xffffffff


	//   ....[128]....
        /*0d5c*/ 	.word	0xffffffff


	//   ....[129]....
        /*0d60*/ 	.word	0xffffffff


	//   ....[130]....
        /*0d64*/ 	.word	0xffffffff


	//   ....[131]....
        /*0d68*/ 	.word	0xffffffff


	//   ....[132]....
        /*0d6c*/ 	.word	0xffffffff


	//   ....[133]....
        /*0d70*/ 	.word	0xffffffff


	//   ....[134]....
        /*0d74*/ 	.word	0xffffffff


	//   ....[135]....
        /*0d78*/ 	.word	0xffffffff


	//   ....[136]....
        /*0d7c*/ 	.word	0xffffffff


	//   ....[137]....
        /*0d80*/ 	.word	0xffffffff


	//   ....[138]....
        /*0d84*/ 	.word	0xffffffff


	//   ....[139]....
        /*0d88*/ 	.word	0xffffffff


	//   ....[140]....
        /*0d8c*/ 	.word	0xffffffff


	//   ....[141]....
        /*0d90*/ 	.word	0xffffffff


	//   ....[142]....
        /*0d94*/ 	.word	0xffffffff


	//   ....[143]....
        /*0d98*/ 	.word	0xffffffff


	//   ....[144]....
        /*0d9c*/ 	.word	0xffffffff


	//   ....[145]....
        /*0da0*/ 	.word	0xffffffff


	//   ....[146]....
        /*0da4*/ 	.word	0xffffffff


	//   ....[147]....
        /*0da8*/ 	.word	0xffffffff


	//   ....[148]....
        /*0dac*/ 	.word	0xffffffff


	//   ....[149]....
        /*0db0*/ 	.word	0xffffffff


	//   ....[150]....
        /*0db4*/ 	.word	0xffffffff


	//   ....[151]....
        /*0db8*/ 	.word	0xffffffff


	//   ....[152]....
        /*0dbc*/ 	.word	0xffffffff


	//   ....[153]....
        /*0dc0*/ 	.word	0xffffffff


	//   ....[154]....
        /*0dc4*/ 	.word	0xffffffff


	//   ....[155]....
        /*0dc8*/ 	.word	0xffffffff


	//   ....[156]....
        /*0dcc*/ 	.word	0xffffffff


	//   ....[157]....
        /*0dd0*/ 	.word	0xffffffff


	//   ....[158]....
        /*0dd4*/ 	.word	0xffffffff


	//   ....[159]....
        /*0dd8*/ 	.word	0xffffffff


	//   ....[160]....
        /*0ddc*/ 	.word	0xffffffff


	//   ....[161]....
        /*0de0*/ 	.word	0xffffffff


	//   ....[162]....
        /*0de4*/ 	.word	0xffffffff


	//   ....[163]....
        /*0de8*/ 	.word	0xffffffff


	//   ....[164]....
        /*0dec*/ 	.word	0xffffffff


	//   ....[165]....
        /*0df0*/ 	.word	0xffffffff


	//   ....[166]....
        /*0df4*/ 	.word	0xffffffff


	//   ....[167]....
        /*0df8*/ 	.word	0xffffffff


	//   ....[168]....
        /*0dfc*/ 	.word	0xffffffff


	//   ....[169]....
        /*0e00*/ 	.word	0xffffffff


	//   ....[170]....
        /*0e04*/ 	.word	0x0500000f


	//   ....[171]....
        /*0e08*/ 	.word	0x0500000f


	//   ....[172]....
        /*0e0c*/ 	.word	0x0500000f


	//   ....[173]....
        /*0e10*/ 	.word	0x0500000f


	//   ....[174]....
        /*0e14*/ 	.word	0x0500000f


	//   ....[175]....
        /*0e18*/ 	.word	0x0500000f


	//   ....[176]....
        /*0e1c*/ 	.word	0x0500000f


	//   ....[177]....
        /*0e20*/ 	.word	0x0500000f


	//   ....[178]....
        /*0e24*/ 	.word	0x0500000f


	//   ....[179]....
        /*0e28*/ 	.word	0x0500000f


	//   ....[180]....
        /*0e2c*/ 	.word	0x0500000f


	//   ....[181]....
        /*0e30*/ 	.word	0x0500000f


	//   ....[182]....
        /*0e34*/ 	.word	0x0500000f


	//   ....[183]....
        /*0e38*/ 	.word	0x0500000f


	//   ....[184]....
        /*0e3c*/ 	.word	0x0500000f


	//   ....[185]....
        /*0e40*/ 	.word	0x0500000f


	//   ....[186]....
        /*0e44*/ 	.word	0x0500000f


	//   ....[187]....
        /*0e48*/ 	.word	0x0500000f


	//   ....[188]....
        /*0e4c*/ 	.word	0x0500000f


	//   ....[189]....
        /*0e50*/ 	.word	0x0500000f


	//   ....[190]....
        /*0e54*/ 	.word	0x0500000f


	//   ....[191]....
        /*0e58*/ 	.word	0x0500000f


	//   ....[192]....
        /*0e5c*/ 	.word	0x0500000f


	//   ....[193]....
        /*0e60*/ 	.word	0x0500000f


	//   ....[194]....
        /*0e64*/ 	.word	0x0500000f


	//   ....[195]....
        /*0e68*/ 	.word	0x0500000f


	//   ....[196]....
        /*0e6c*/ 	.word	0x0500000f


	//   ....[197]....
        /*0e70*/ 	.word	0x0500000f


	//   ....[198]....
        /*0e74*/ 	.word	0x0500000f


	//   ....[199]....
        /*0e78*/ 	.word	0x0500000f


	//   ....[200]....
        /*0e7c*/ 	.word	0x0500000f


	//   ....[201]....
        /*0e80*/ 	.word	0x0500000f


	//   ....[202]....
        /*0e84*/ 	.word	0x0500000f


	//   ....[203]....
        /*0e88*/ 	.word	0x0500000f


	//   ....[204]....
        /*0e8c*/ 	.word	0x0500000f


	//   ....[205]....
        /*0e90*/ 	.word	0x0500000f


	//   ....[206]....
        /*0e94*/ 	.word	0x0500000f


	//   ....[207]....
        /*0e98*/ 	.word	0x0500000f


	//   ....[208]....
        /*0e9c*/ 	.word	0x0500000f


	//   ....[209]....
        /*0ea0*/ 	.word	0x0500000f


	//   ....[210]....
        /*0ea4*/ 	.word	0x0500000f


	//   ....[211]....
        /*0ea8*/ 	.word	0x0500000f


	//   ....[212]....
        /*0eac*/ 	.word	0x0500000f


	//   ....[213]....
        /*0eb0*/ 	.word	0x0500000f


	//   ....[214]....
        /*0eb4*/ 	.word	0x0500000f


	//   ....[215]....
        /*0eb8*/ 	.word	0x0500000f


	//   ....[216]....
        /*0ebc*/ 	.word	0x0500000f


	//   ....[217]....
        /*0ec0*/ 	.word	0x0500000f


	//   ....[218]....
        /*0ec4*/ 	.word	0x0500000f


	//   ....[219]....
        /*0ec8*/ 	.word	0x0500000f


	//   ....[220]....
        /*0ecc*/ 	.word	0x0500000f


	//   ....[221]....
        /*0ed0*/ 	.word	0x0500000f


	//   ....[222]....
        /*0ed4*/ 	.word	0x0500000f


	//   ....[223]....
        /*0ed8*/ 	.word	0x0500000f


	//   ....[224]....
        /*0edc*/ 	.word	0x0500000f


	//   ....[225]....
        /*0ee0*/ 	.word	0x0500000f


	//   ....[226]....
        /*0ee4*/ 	.word	0x0500000f


	//   ....[227]....
        /*0ee8*/ 	.word	0x0500000f


	//   ....[228]....
        /*0eec*/ 	.word	0x0500000f


	//   ....[229]....
        /*0ef0*/ 	.word	0x0500000f


	//   ....[230]....
        /*0ef4*/ 	.word	0x0500000f


	//   ....[231]....
        /*0ef8*/ 	.word	0x0500000f


	//   ....[232]....
        /*0efc*/ 	.word	0x0500000f


	//   ....[233]....
        /*0f00*/ 	.word	0x0500000f


	//   ....[234]....
        /*0f04*/ 	.word	0x0500000f


	//   ....[235]....
        /*0f08*/ 	.word	0x0500000f


	//   ....[236]....
        /*0f0c*/ 	.word	0x0500000f


	//   ....[237]....
        /*0f10*/ 	.word	0x0500000f


	//   ....[238]....
        /*0f14*/ 	.word	0x0500000f


	//   ....[239]....
        /*0f18*/ 	.word	0x0500000f


	//   ....[240]....
        /*0f1c*/ 	.word	0x0500000f


	//   ....[241]....
        /*0f20*/ 	.word	0x0500000f


	//   ....[242]....
        /*0f24*/ 	.word	0x0500000f


	//   ....[243]....
        /*0f28*/ 	.word	0x0500000f


	//   ....[244]....
        /*0f2c*/ 	.word	0x0500000f


	//   ....[245]....
        /*0f30*/ 	.word	0x0500000f


	//   ....[246]....
        /*0f34*/ 	.word	0x0500000f


	//   ....[247]....
        /*0f38*/ 	.word	0x0500000f


	//   ....[248]....
        /*0f3c*/ 	.word	0x0500000f


	//   ....[249]....
        /*0f40*/ 	.word	0x0500000f


	//   ....[250]....
        /*0f44*/ 	.word	0x0500000f


	//   ....[251]....
        /*0f48*/ 	.word	0x0500000f


	//   ....[252]....
        /*0f4c*/ 	.word	0x0500000f


	//   ....[253]....
        /*0f50*/ 	.word	0x0500000f


	//   ....[254]....
        /*0f54*/ 	.word	0x0500000f


	//   ....[255]....
        /*0f58*/ 	.word	0x0500000f


	//   ....[0]....
        /*0f5c*/ 	.word	0x0500000f


	//   ....[1]....
        /*0f60*/ 	.word	0x0500000f


	//   ....[2]....
        /*0f64*/ 	.word	0x0500000f


	//   ....[3]....
        /*0f68*/ 	.word	0x0500000f


	//   ....[4]....
        /*0f6c*/ 	.word	0x0500000f


	//   ....[5]....
        /*0f70*/ 	.word	0x0500000f


	//   ....[6]....
        /*0f74*/ 	.word	0x0500000f


	//   ....[7]....
        /*0f78*/ 	.word	0x0500000f


	//   ....[8]....
        /*0f7c*/ 	.word	0x0500000f


	//   ....[9]....
        /*0f80*/ 	.word	0x0500000f


	//   ....[10]....
        /*0f84*/ 	.word	0x0500000f


	//   ....[11]....
        /*0f88*/ 	.word	0x0500000f


	//   ....[12]....
        /*0f8c*/ 	.word	0x0500000f


	//   ....[13]....
        /*0f90*/ 	.word	0x0500000f


	//   ....[14]....
        /*0f94*/ 	.word	0x0500000f


	//   ....[15]....
        /*0f98*/ 	.word	0x0500000f


	//   ....[16]....
        /*0f9c*/ 	.word	0x0500000f


	//   ....[17]....
        /*0fa0*/ 	.word	0x0500000f


	//   ....[18]....
        /*0fa4*/ 	.word	0x0500000f


	//   ....[19]....
        /*0fa8*/ 	.word	0x0500000f


	//   ....[20]....
        /*0fac*/ 	.word	0x0500000f


	//   ....[21]....
        /*0fb0*/ 	.word	0x0500000f


	//   ....[22]....
        /*0fb4*/ 	.word	0x0500000f


	//   ....[23]....
        /*0fb8*/ 	.word	0x0500000f


	//   ....[24]....
        /*0fbc*/ 	.word	0x0500000f


	//   ....[25]....
        /*0fc0*/ 	.word	0x0500000f


	//   ....[26]....
        /*0fc4*/ 	.word	0x0500000f


	//   ....[27]....
        /*0fc8*/ 	.word	0x0500000f


	//   ....[28]....
        /*0fcc*/ 	.word	0x0500000f


	//   ....[29]....
        /*0fd0*/ 	.word	0x0500000f


	//   ....[30]....
        /*0fd4*/ 	.word	0x0500000f


	//   ....[31]....
        /*0fd8*/ 	.word	0x0500000f


	//   ....[32]....
        /*0fdc*/ 	.word	0x0500000f


	//   ....[33]....
        /*0fe0*/ 	.word	0x0500000f


	//   ....[34]....
        /*0fe4*/ 	.word	0x0500000f


	//   ....[35]....
        /*0fe8*/ 	.word	0x0500000f


	//   ....[36]....
        /*0fec*/ 	.word	0x0500000f


	//   ....[37]....
        /*0ff0*/ 	.word	0x0500000f


	//   ....[38]....
        /*0ff4*/ 	.word	0x0500000f


	//   ....[39]....
        /*0ff8*/ 	.word	0x0500000f


	//   ....[40]....
        /*0ffc*/ 	.word	0x0500000f


	//   ....[41]....
        /*1000*/ 	.word	0x0500000f


	//   ....[42]....
        /*1004*/ 	.word	0x0500000f


	//   ....[43]....
        /*1008*/ 	.word	0x0500000f


	//----- nvinfo : EIATTR_COOP_GROUP_INSTR_OFFSETS
	.align		4
.L_927:
        /*100c*/ 	.byte	0x04, 0x28
        /*100e*/ 	.short	(.L_929 - .L_928)


	//   ....[0]....
.L_928:
        /*1010*/ 	.word	0x00000070


	//   ....[1]....
        /*1014*/ 	.word	0x000001a0


	//   ....[2]....
        /*1018*/ 	.word	0x000001f0


	//   ....[3]....
        /*101c*/ 	.word	0x00000420


	//   ....[4]....
        /*1020*/ 	.word	0x00000580


	//   ....[5]....
        /*1024*/ 	.word	0x000006a0


	//   ....[6]....
        /*1028*/ 	.word	0x00000800


	//   ....[7]....
        /*102c*/ 	.word	0x0000d2d0


	//   ....[8]....
        /*1030*/ 	.word	0x0000dac0


	//   ....[9]....
        /*1034*/ 	.word	0x0000dad0


	//   ....[10]....
        /*1038*/ 	.word	0x0000dae0


	//   ....[11]....
        /*103c*/ 	.word	0x0000daf0


	//   ....[12]....
        /*1040*/ 	.word	0x0000fa10


	//   ....[13]....
        /*1044*/ 	.word	0x0000fa20


	//   ....[14]....
        /*1048*/ 	.word	0x0000fa30


	//   ....[15]....
        /*104c*/ 	.word	0x0000fa40


	//   ....[16]....
        /*1050*/ 	.word	0x00014830


	//   ....[17]....
        /*1054*/ 	.word	0x000148c0


	//   ....[18]....
        /*1058*/ 	.word	0x00014ba0


	//   ....[19]....
        /*105c*/ 	.word	0x00014be0


	//   ....[20]....
        /*1060*/ 	.word	0x000199a0


	//   ....[21]....
        /*1064*/ 	.word	0x000199b0


	//   ....[22]....
        /*1068*/ 	.word	0x000199f0


	//   ....[23]....
        /*106c*/ 	.word	0x00019a20


	//   ....[24]....
        /*1070*/ 	.word	0x0001be50


	//   ....[25]....
        /*1074*/ 	.word	0x0001beb0


	//   ....[26]....
        /*1078*/ 	.word	0x0001bed0


	//   ....[27]....
        /*107c*/ 	.word	0x0001bef0


	//   ....[28]....
        /*1080*/ 	.word	0x0001cb20


	//   ....[29]....
        /*1084*/ 	.word	0x0001cb50


	//   ....[30]....
        /*1088*/ 	.word	0x0001cb80


	//   ....[31]....
        /*108c*/ 	.word	0x0001cbb0


	//   ....[32]....
        /*1090*/ 	.word	0x0001cbe0


	//   ....[33]....
        /*1094*/ 	.word	0x0001cc10


	//   ....[34]....
        /*1098*/ 	.word	0x0001cc40


	//   ....[35]....
        /*109c*/ 	.word	0x0001cc70


	//   ....[36]....
        /*10a0*/ 	.word	0x0001cca0


	//   ....[37]....
        /*10a4*/ 	.word	0x0001ccd0


	//   ....[38]....
        /*10a8*/ 	.word	0x0001cd00


	//   ....[39]....
        /*10ac*/ 	.word	0x0001cd30


	//   ....[40]....
        /*10b0*/ 	.word	0x0001cd60


	//   ....[41]....
        /*10b4*/ 	.word	0x0001cd90


	//   ....[42]....
        /*10b8*/ 	.word	0x0001cdc0


	//   ....[43]....
        /*10bc*/ 	.word	0x0001cdf0


	//   ....[44]....
        /*10c0*/ 	.word	0x0001ce20


	//   ....[45]....
        /*10c4*/ 	.word	0x0001ce50


	//   ....[46]....
        /*10c8*/ 	.word	0x0001ce80


	//   ....[47]....
        /*10cc*/ 	.word	0x0001ceb0


	//   ....[48]....
        /*10d0*/ 	.word	0x0001cee0


	//   ....[49]....
        /*10d4*/ 	.word	0x0001cf10


	//   ....[50]....
        /*10d8*/ 	.word	0x0001cf40


	//   ....[51]....
        /*10dc*/ 	.word	0x0001cf70


	//   ....[52]....
        /*10e0*/ 	.word	0x0001cfa0


	//   ....[53]....
        /*10e4*/ 	.word	0x0001cfd0


	//   ....[54]....
        /*10e8*/ 	.word	0x0001d000


	//   ....[55]....
        /*10ec*/ 	.word	0x0001d030


	//   ....[56]....
        /*10f0*/ 	.word	0x0001d060


	//   ....[57]....
        /*10f4*/ 	.word	0x0001d090


	//   ....[58]....
        /*10f8*/ 	.word	0x0001d0c0


	//   ....[59]....
        /*10fc*/ 	.word	0x0001d0f0


	//   ....[60]....
        /*1100*/ 	.word	0x0001d120


	//   ....[61]....
        /*1104*/ 	.word	0x0001d150


	//   ....[62]....
        /*1108*/ 	.word	0x0001d180


	//   ....[63]....
        /*110c*/ 	.word	0x0001d1b0


	//   ....[64]....
        /*1110*/ 	.word	0x0001d1e0


	//   ....[65]....
        /*1114*/ 	.word	0x0001d210


	//   ....[66]....
        /*1118*/ 	.word	0x0001d240


	//   ....[67]....
        /*111c*/ 	.word	0x0001d270


	//   ....[68]....
        /*1120*/ 	.word	0x0001d2a0


	//   ....[69]....
        /*1124*/ 	.word	0x0001d2c0


	//   ....[70]....
        /*1128*/ 	.word	0x0001d2d0


	//   ....[71]....
        /*112c*/ 	.word	0x0001d2e0


	//   ....[72]....
        /*1130*/ 	.word	0x0001d2f0


	//   ....[73]....
        /*1134*/ 	.word	0x0001d310


	//   ....[74]....
        /*1138*/ 	.word	0x0001d320


	//   ....[75]....
        /*113c*/ 	.word	0x0001d350


	//   ....[76]....
        /*1140*/ 	.word	0x0001d380


	//   ....[77]....
        /*1144*/ 	.word	0x0001d3b0


	//   ....[78]....
        /*1148*/ 	.word	0x0001d3e0


	//   ....[79]....
        /*114c*/ 	.word	0x0001d410


	//   ....[80]....
        /*1150*/ 	.word	0x0001d440


	//   ....[81]....
        /*1154*/ 	.word	0x0001d470


	//   ....[82]....
        /*1158*/ 	.word	0x0001d4a0


	//   ....[83]....
        /*115c*/ 	.word	0x0001d4d0


	//   ....[84]....
        /*1160*/ 	.word	0x0001d500


	//   ....[85]....
        /*1164*/ 	.word	0x0001d540


	//   ....[86]....
        /*1168*/ 	.word	0x0001d560


	//   ....[87]....
        /*116c*/ 	.word	0x0001d590


	//   ....[88]....
        /*1170*/ 	.word	0x0001d5b0


	//   ....[89]....
        /*1174*/ 	.word	0x0001d5e0


	//   ....[90]....
        /*1178*/ 	.word	0x0001d610


	//   ....[91]....
        /*117c*/ 	.word	0x0001d640


	//   ....[92]....
        /*1180*/ 	.word	0x0001ded0


	//   ....[93]....
        /*1184*/ 	.word	0x0001dee0


	//   ....[94]....
        /*1188*/ 	.word	0x0001df00


	//   ....[95]....
        /*118c*/ 	.word	0x0001df10


	//   ....[96]....
        /*1190*/ 	.word	0x0001e650


	//   ....[97]....
        /*1194*/ 	.word	0x0001e660


	//   ....[98]....
        /*1198*/ 	.word	0x0001e7a0


	//   ....[99]....
        /*119c*/ 	.word	0x0001e7b0


	//   ....[100]....
        /*11a0*/ 	.word	0x0001e8f0


	//   ....[101]....
        /*11a4*/ 	.word	0x0001e900


	//   ....[102]....
        /*11a8*/ 	.word	0x0001ea40


	//   ....[103]....
        /*11ac*/ 	.word	0x0001ea50


	//   ....[104]....
        /*11b0*/ 	.word	0x0001efa0


	//   ....[105]....
        /*11b4*/ 	.word	0x0001efb0


	//   ....[106]....
        /*11b8*/ 	.word	0x0001f550


	//   ....[107]....
        /*11bc*/ 	.word	0x0001f560


	//   ....[108]....
        /*11c0*/ 	.word	0x00020360


	//   ....[109]....
        /*11c4*/ 	.word	0x00020370


	//   ....[110]....
        /*11c8*/ 	.word	0x000204d0


	//   ....[111]....
        /*11cc*/ 	.word	0x000204e0


	//   ....[112]....
        /*11d0*/ 	.word	0x00020630


	//   ....[113]....
        /*11d4*/ 	.word	0x00020640


	//   ....[114]....
        /*11d8*/ 	.word	0x00020790


	//   ....[115]....
        /*11dc*/ 	.word	0x000207a0


	//   ....[116]....
        /*11e0*/ 	.word	0x00020950


	//   ....[117]....
        /*11e4*/ 	.word	0x00020b90


	//   ....[118]....
        /*11e8*/ 	.word	0x00020bc0


	//   ....[119]....
        /*11ec*/ 	.word	0x00020bf0


	//   ....[120]....
        /*11f0*/ 	.word	0x00020c20


	//   ....[121]....
        /*11f4*/ 	.word	0x00020c50


	//   ....[122]....
        /*11f8*/ 	.word	0x00020c80


	//   ....[123]....
        /*11fc*/ 	.word	0x00020e20


	//   ....[124]....
        /*1200*/ 	.word	0x00020e50


	//   ....[125]....
        /*1204*/ 	.word	0x00020e80


	//   ....[126]....
        /*1208*/ 	.word	0x00020eb0


	//   ....[127]....
        /*120c*/ 	.word	0x00020ee0


	//   ....[128]....
        /*1210*/ 	.word	0x00020f10


	//   ....[129]....
        /*1214*/ 	.word	0x00020fa0


	//   ....[130]....
        /*1218*/ 	.word	0x00020fd0


	//   ....[131]....
        /*121c*/ 	.word	0x00020fe0


	//   ....[132]....
        /*1220*/ 	.word	0x00021090


	//   ....[133]....
        /*1224*/ 	.word	0x00022330


	//   ....[134]....
        /*1228*/ 	.word	0x00023a70


	//   ....[135]....
        /*122c*/ 	.word	0x000246a0


	//   ....[136]....
        /*1230*/ 	.word	0x000246e0


	//   ....[137]....
        /*1234*/ 	.word	0x00024780


	//   ....[138]....
        /*1238*/ 	.word	0x00024790


	//   ....[139]....
        /*123c*/ 	.word	0x00024810


	//   ....[140]....
        /*1240*/ 	.word	0x00024820


	//   ....[141]....
        /*1244*/ 	.word	0x000248a0


	//   ....[142]....
        /*1248*/ 	.word	0x000248b0


	//   ....[143]....
        /*124c*/ 	.word	0x00024930


	//   ....[144]....
        /*1250*/ 	.word	0x00024940


	//   ....[145]....
        /*1254*/ 	.word	0x000249c0


	//   ....[146]....
        /*1258*/ 	.word	0x000249d0


	//   ....[147]....
        /*125c*/ 	.word	0x00024a50


	//   ....[148]....
        /*1260*/ 	.word	0x00024a60


	//   ....[149]....
        /*1264*/ 	.word	0x00024ab0


	//   ....[150]....
        /*1268*/ 	.word	0x00024ad0


	//   ....[151]....
        /*126c*/ 	.word	0x00027000


	//   ....[152]....
        /*1270*/ 	.word	0x00027030


	//   ....[153]....
        /*1274*/ 	.word	0x00027090


	//   ....[154]....
        /*1278*/ 	.word	0x000270c0


	//   ....[155]....
        /*127c*/ 	.word	0x000270f0


	//   ....[156]....
        /*1280*/ 	.word	0x00027120


	//   ....[157]....
        /*1284*/ 	.word	0x00027150


	//   ....[158]....
        /*1288*/ 	.word	0x00027180


	//   ....[159]....
        /*128c*/ 	.word	0x00027350


	//   ....[160]....
        /*1290*/ 	.word	0x00027380


	//   ....[161]....
        /*1294*/ 	.word	0x000273b0


	//   ....[162]....
        /*1298*/ 	.word	0x000273e0


	//   ....[163]....
        /*129c*/ 	.word	0x00027410


	//   ....[164]....
        /*12a0*/ 	.word	0x00027440


	//   ....[165]....
        /*12a4*/ 	.word	0x00027510


	//   ....[166]....
        /*12a8*/ 	.word	0x00027530


	//   ....[167]....
        /*12ac*/ 	.word	0x00027540


	//   ....[168]....
        /*12b0*/ 	.word	0x000275a0


	//   ....[169]....
        /*12b4*/ 	.word	0x00027ce0


	//   ....[170]....
        /*12b8*/ 	.word	0x00028200


	//   ....[171]....
        /*12bc*/ 	.word	0x000282b0


	//   ....[172]....
        /*12c0*/ 	.word	0x00028340


	//   ....[173]....
        /*12c4*/ 	.word	0x00028390


	//   ....[174]....
        /*12c8*/ 	.word	0x000283e0


	//   ....[175]....
        /*12cc*/ 	.word	0x000284c0


	//   ....[176]....
        /*12d0*/ 	.word	0x00028550


	//   ....[177]....
        /*12d4*/ 	.word	0x000285a0


	//   ....[178]....
        /*12d8*/ 	.word	0x000285f0


	//   ....[179]....
        /*12dc*/ 	.word	0x00028830


	//   ....[180]....
        /*12e0*/ 	.word	0x00028950


	//   ....[181]....
        /*12e4*/ 	.word	0x00028a70


	//   ....[182]....
        /*12e8*/ 	.word	0x00028b90


	//   ....[183]....
        /*12ec*/ 	.word	0x00028cb0


	//   ....[184]....
        /*12f0*/ 	.word	0x00028d90


	//   ....[185]....
        /*12f4*/ 	.word	0x00028df0


	//   ....[186]....
        /*12f8*/ 	.word	0x00028e40


	//   ....[187]....
        /*12fc*/ 	.word	0x00028ec0


	//   ....[188]....
        /*1300*/ 	.word	0x00028f30


	//   ....[189]....
        /*1304*/ 	.word	0x00028f90


	//   ....[190]....
        /*1308*/ 	.word	0x00028fe0


	//   ....[191]....
        /*130c*/ 	.word	0x00029080


	//   ....[192]....
        /*1310*/ 	.word	0x000290f0


	//   ....[193]....
        /*1314*/ 	.word	0x00029150


	//   ....[194]....
        /*1318*/ 	.word	0x000291a0


	//   ....[195]....
        /*131c*/ 	.word	0x00029220


	//   ....[196]....
        /*1320*/ 	.word	0x00029280


	//   ....[197]....
        /*1324*/ 	.word	0x000292e0


	//   ....[198]....
        /*1328*/ 	.word	0x00029340


	//   ....[199]....
        /*132c*/ 	.word	0x000293c0


	//   ....[200]....
        /*1330*/ 	.word	0x00029410


	//   ....[201]....
        /*1334*/ 	.word	0x00029470


	//   ....[202]....
        /*1338*/ 	.word	0x000294c0


	//   ....[203]....
        /*133c*/ 	.word	0x00029520


	//   ....[204]....
        /*1340*/ 	.word	0x00029580


	//   ....[205]....
        /*1344*/ 	.word	0x000295e0


	//   ....[206]....
        /*1348*/ 	.word	0x00029640


	//   ....[207]....
        /*134c*/ 	.word	0x000296a0


	//   ....[208]....
        /*1350*/ 	.word	0x000296f0


	//   ....[209]....
        /*1354*/ 	.word	0x00029750


	//   ....[210]....
        /*1358*/ 	.word	0x000297a0


	//   ....[211]....
        /*135c*/ 	.word	0x00029820


	//   ....[212]....
        /*1360*/ 	.word	0x00029890


	//   ....[213]....
        /*1364*/ 	.word	0x000298f0


	//   ....[214]....
        /*1368*/ 	.word	0x00029970


	//   ....[215]....
        /*136c*/ 	.word	0x000299f0


	//   ....[216]....
        /*1370*/ 	.word	0x00029a40


	//   ....[217]....
        /*1374*/ 	.word	0x00029af0


	//   ....[218]....
        /*1378*/ 	.word	0x00029b40


	//   ....[219]....
        /*137c*/ 	.word	0x00029bc0


	//   ....[220]....
        /*1380*/ 	.word	0x00029c10


	//   ....[221]....
        /*1384*/ 	.word	0x00029c80


	//   ....[222]....
        /*1388*/ 	.word	0x00029ce0


	//   ....[223]....
        /*138c*/ 	.word	0x00029d60


	//   ....[224]....
        /*1390*/ 	.word	0x00029db0


	//   ....[225]....
        /*1394*/ 	.word	0x00029e20


	//   ....[226]....
        /*1398*/ 	.word	0x00029e80


	//   ....[227]....
        /*139c*/ 	.word	0x00029ef0


	//   ....[228]....
        /*13a0*/ 	.word	0x00029f40


	//   ....[229]....
        /*13a4*/ 	.word	0x00029fd0


	//   ....[230]....
        /*13a8*/ 	.word	0x0002a030


	//   ....[231]....
        /*13ac*/ 	.word	0x0002a0a0


	//   ....[232]....
        /*13b0*/ 	.word	0x0002a130


	//   ....[233]....
        /*13b4*/ 	.word	0x0002a190


	//   ....[234]....
        /*13b8*/ 	.word	0x0002a1e0


	//   ....[235]....
        /*13bc*/ 	.word	0x0002a260


	//   ....[236]....
        /*13c0*/ 	.word	0x0002a2d0


	//   ....[237]....
        /*13c4*/ 	.word	0x0002a330


	//   ....[238]....
        /*13c8*/ 	.word	0x0002a380


	//   ....[239]....
        /*13cc*/ 	.word	0x0002a410


	//   ....[240]....
        /*13d0*/ 	.word	0x0002a480


	//   ....[241]....
        /*13d4*/ 	.word	0x0002a4e0


	//   ....[242]....
        /*13d8*/ 	.word	0x0002a530


	//   ....[243]....
        /*13dc*/ 	.word	0x0002a5b0


	//   ....[244]....
        /*13e0*/ 	.word	0x0002a600


	//   ....[245]....
        /*13e4*/ 	.word	0x0002a690


	//   ....[246]....
        /*13e8*/ 	.word	0x0002a720


	//   ....[247]....
        /*13ec*/ 	.word	0x0002a7b0


	//   ....[248]....
        /*13f0*/ 	.word	0x0002a840


	//   ....[249]....
        /*13f4*/ 	.word	0x0002a8d0


	//   ....[250]....
        /*13f8*/ 	.word	0x0002a960


	//   ....[251]....
        /*13fc*/ 	.word	0x0002a9e0


	//   ....[252]....
        /*1400*/ 	.word	0x0002aa30


	//   ....[253]....
        /*1404*/ 	.word	0x0002aac0


	//   ....[254]....
        /*1408*/ 	.word	0x0002ab50


	//   ....[255]....
        /*140c*/ 	.word	0x0002abd0


	//   ....[0]....
        /*1410*/ 	.word	0x0002ac20


	//   ....[1]....
        /*1414*/ 	.word	0x0002acb0


	//   ....[2]....
        /*1418*/ 	.word	0x0002ad40


	//   ....[3]....
        /*141c*/ 	.word	0x0002add0


	//   ....[4]....
        /*1420*/ 	.word	0x0002ae60


	//   ....[5]....
        /*1424*/ 	.word	0x0002aef0


	//   ....[6]....
        /*1428*/ 	.word	0x0002af80


	//   ....[7]....
        /*142c*/ 	.word	0x0002b040


	//   ....[8]....
        /*1430*/ 	.word	0x0002b320


	//   ....[9]....
        /*1434*/ 	.word	0x0002b540


	//   ....[10]....
        /*1438*/ 	.word	0x0002b590


	//   ....[11]....
        /*143c*/ 	.word	0x0002b5f0


	//   ....[12]....
        /*1440*/ 	.word	0x0002b6e0


	//   ....[13]....
        /*1444*/ 	.word	0x0002b740


	//   ....[14]....
        /*1448*/ 	.word	0x0002b830


	//   ....[15]....
        /*144c*/ 	.word	0x0002b890


	//   ....[16]....
        /*1450*/ 	.word	0x0002b980


	//   ....[17]....
        /*1454*/ 	.word	0x0002b9e0


	//   ....[18]....
        /*1458*/ 	.word	0x0002bad0


	//   ....[19]....
        /*145c*/ 	.word	0x0002bb30


	//   ....[20]....
        /*1460*/ 	.word	0x0002bc20


	//   ....[21]....
        /*1464*/ 	.word	0x0002bc80


	//   ....[22]....
        /*1468*/ 	.word	0x0002bd50


	//   ....[23]....
        /*146c*/ 	.word	0x0002bdd0


	//   ....[24]....
        /*1470*/ 	.word	0x0002bea0


	//   ....[25]....
        /*1474*/ 	.word	0x0002c180


	//   ....[26]....
        /*1478*/ 	.word	0x0002c220


	//   ....[27]....
        /*147c*/ 	.word	0x0002c3c0


	//   ....[28]....
        /*1480*/ 	.word	0x0002c440


	//   ....[29]....
        /*1484*/ 	.word	0x0002c4c0


	//   ....[30]....
        /*1488*/ 	.word	0x0002c540


	//   ....[31]....
        /*148c*/ 	.word	0x0002c5c0


	//   ....[32]....
        /*1490*/ 	.word	0x0002c650


	//   ....[33]....
        /*1494*/ 	.word	0x0002c6f0


	//   ....[34]....
        /*1498*/ 	.word	0x0002c7a0


	//   ....[35]....
        /*149c*/ 	.word	0x0002c820


	//   ....[36]....
        /*14a0*/ 	.word	0x0002c8a0


	//   ....[37]....
        /*14a4*/ 	.word	0x0002c920


	//   ....[38]....
        /*14a8*/ 	.word	0x0002c9b0


	//   ....[39]....
        /*14ac*/ 	.word	0x0002ca30


	//   ....[40]....
        /*14b0*/ 	.word	0x0002cad0


	//   ....[41]....
        /*14b4*/ 	.word	0x0002cb20


	//   ....[42]....
        /*14b8*/ 	.word	0x0002cbb0


	//   ....[43]....
        /*14bc*/ 	.word	0x0002cce0


	//----- nvinfo : EIATTR_REG_RECONFIG
	.align		4
.L_929:
        /*14c0*/ 	.byte	0x01, 0x54
	.zero		2


	//----- nvinfo : EIATTR_SYSCALL_OFFSETS
	.align		4
        /*14c4*/ 	.byte	0x04, 0x46
        /*14c6*/ 	.short	(.L_931 - .L_930)


	//   ....[0]....
.L_930:
        /*14c8*/ 	.word	0x00001e60


	//   ....[1]....
        /*14cc*/ 	.word	0x00001fb0


	//   ....[2]....
        /*14d0*/ 	.word	0x0000d490


	//   ....[3]....
        /*14d4*/ 	.word	0x0000da30


	//   ....[4]....
        /*14d8*/ 	.word	0x000234d0


	//   ....[5]....
        /*14dc*/ 	.word	0x00023660


	//   ....[6]....
        /*14e0*/ 	.word	0x000237b0


	//   ....[7]....
        /*14e4*/ 	.word	0x000238f0


	//   ....[8]....
        /*14e8*/ 	.word	0x00024300


	//----- nvinfo : EIATTR_MBARRIER_INSTR_OFFSETS
	.align		4
.L_931:
        /*14ec*/ 	.byte	0x04, 0x39
        /*14ee*/ 	.short	(.L_933 - .L_932)


	//   ....[0]....
.L_932:
        /*14f0*/ 	.word	0x000002d0
        /*14f4*/ 	.word	0x000000ff
        /*14f8*/ 	.word	0x0002e800
        /*14fc*/ 	.short	0x0100
        /*14fe*/ 	.byte	0x08
	.zero		1


	//   ....[1]....
        /*1500*/ 	.word	0x000002e0
        /*1504*/ 	.word	0x000000ff
        /*1508*/ 	.word	0x0002e820
        /*150c*/ 	.short	0x0100
        /*150e*/ 	.byte	0x08
	.zero		1


	//   ....[2]....
        /*1510*/ 	.word	0x000003d0
        /*1514*/ 	.word	0x000000ff
        /*1518*/ 	.word	0x0002e830
        /*151c*/ 	.short	0x0100
        /*151e*/ 	.byte	0x08
	.zero		1


	//   ....[3]....
        /*1520*/ 	.word	0x000003e0
        /*1524*/ 	.word	0x000000ff
        /*1528*/ 	.word	0x0002e840
        /*152c*/ 	.short	0x0100
        /*152e*/ 	.byte	0x08
	.zero		1


	//   ....[4]....
        /*1530*/ 	.word	0x000003f0
        /*1534*/ 	.word	0x000000ff
        /*1538*/ 	.word	0x0002e838
        /*153c*/ 	.short	0x0100
        /*153e*/ 	.byte	0x08
	.zero		1


	//   ....[5]....
        /*1540*/ 	.word	0x00000400
        /*1544*/ 	.word	0x000000ff
        /*1548*/ 	.word	0x0002e848
        /*154c*/ 	.short	0x0100
        /*154e*/ 	.byte	0x08
	.zero		1


	//   ....[6]....
        /*1550*/ 	.word	0x00000530
        /*1554*/ 	.word	0x000000ff
        /*1558*/ 	.word	0x0002e850
        /*155c*/ 	.short	0x0100
        /*155e*/ 	.byte	0x08
	.zero		1


	//   ....[7]....
        /*1560*/ 	.word	0x00000540
        /*1564*/ 	.word	0x000000ff
        /*1568*/ 	.word	0x0002e860
        /*156c*/ 	.short	0x0100
        /*156e*/ 	.byte	0x08
	.zero		1


	//   ....[8]....
        /*1570*/ 	.word	0x00000550
        /*1574*/ 	.word	0x000000ff
        /*1578*/ 	.word	0x0002e858
        /*157c*/ 	.short	0x0100
        /*157e*/ 	.byte	0x08
	.zero		1


	//   ....[9]....
        /*1580*/ 	.word	0x00000560
        /*1584*/ 	.word	0x000000ff
        /*1588*/ 	.word	0x0002e868
        /*158c*/ 	.short	0x0100
        /*158e*/ 	.byte	0x08
	.zero		1


	//   ....[10]....
        /*1590*/ 	.word	0x00000650
        /*1594*/ 	.word	0x000000ff
        /*1598*/ 	.word	0x0002e870
        /*159c*/ 	.short	0x0100
        /*159e*/ 	.byte	0x06
	.zero		1


	//   ....[11]....
        /*15a0*/ 	.word	0x00000660
        /*15a4*/ 	.word	0x000000ff
        /*15a8*/ 	.word	0x0002e880
        /*15ac*/ 	.short	0x0100
        /*15ae*/ 	.byte	0x06
	.zero		1


	//   ....[12]....
        /*15b0*/ 	.word	0x00000670
        /*15b4*/ 	.word	0x000000ff
        /*15b8*/ 	.word	0x0002e878
        /*15bc*/ 	.short	0x0100
        /*15be*/ 	.byte	0x06
	.zero		1


	//   ....[13]....
        /*15c0*/ 	.word	0x00000680
        /*15c4*/ 	.word	0x000000ff
        /*15c8*/ 	.word	0x0002e888
        /*15cc*/ 	.short	0x0100
        /*15ce*/ 	.byte	0x06
	.zero		1


	//   ....[14]....
        /*15d0*/ 	.word	0x000007b0
        /*15d4*/ 	.word	0x000000ff
        /*15d8*/ 	.word	0x0002e890
        /*15dc*/ 	.short	0x0100
        /*15de*/ 	.byte	0x08
	.zero		1


	//   ....[15]....
        /*15e0*/ 	.word	0x000007c0
        /*15e4*/ 	.word	0x000000ff
        /*15e8*/ 	.word	0x0002e8a0
        /*15ec*/ 	.short	0x0100
        /*15ee*/ 	.byte	0x08
	.zero		1


	//   ....[16]....
        /*15f0*/ 	.word	0x000007d0
        /*15f4*/ 	.word	0x000000ff
        /*15f8*/ 	.word	0x0002e898
        /*15fc*/ 	.short	0x0100
        /*15fe*/ 	.byte	0x08
	.zero		1


	//   ....[17]....
        /*1600*/ 	.word	0x000007e0
        /*1604*/ 	.word	0x000000ff
        /*1608*/ 	.word	0x0002e8a8
        /*160c*/ 	.short	0x0100
        /*160e*/ 	.byte	0x08
	.zero		1


	//   ....[18]....
        /*1610*/ 	.word	0x00000910
        /*1614*/ 	.word	0x000000ff
        /*1618*/ 	.word	0x0002e8b0
        /*161c*/ 	.short	0x0100
        /*161e*/ 	.byte	0x08
	.zero		1


	//   ....[19]....
        /*1620*/ 	.word	0x00000920
        /*1624*/ 	.word	0x000000ff
        /*1628*/ 	.word	0x0002e8c0
        /*162c*/ 	.short	0x0100
        /*162e*/ 	.byte	0x08
	.zero		1


	//   ....[20]....
        /*1630*/ 	.word	0x00000930
        /*1634*/ 	.word	0x000000ff
        /*1638*/ 	.word	0x0002e8b8
        /*163c*/ 	.short	0x0100
        /*163e*/ 	.byte	0x08
	.zero		1


	//   ....[21]....
        /*1640*/ 	.word	0x00000940
        /*1644*/ 	.word	0x000000ff
        /*1648*/ 	.word	0x0002e8c8
        /*164c*/ 	.short	0x0100
        /*164e*/ 	.byte	0x08
	.zero		1


	//   ....[22]....
        /*1650*/ 	.word	0x000035d0
        /*1654*/ 	.word	0x0000006f
        /*1658*/ 	.word	0x0002e890
        /*165c*/ 	.short	0x010a
        /*165e*/ 	.byte	0x3f
	.zero		1


	//   ....[23]....
        /*1660*/ 	.word	0x000079e0
        /*1664*/ 	.word	0x0000006f
        /*1668*/ 	.word	0x0002e890
        /*166c*/ 	.short	0x010a
        /*166e*/ 	.byte	0x3f
	.zero		1


	//   ....[24]....
        /*1670*/ 	.word	0x0000bd00
        /*1674*/ 	.word	0x0000006f
        /*1678*/ 	.word	0x0002e890
        /*167c*/ 	.short	0x010a
        /*167e*/ 	.byte	0x3f
	.zero		1


	//   ....[25]....
        /*1680*/ 	.word	0x0000c420
        /*1684*/ 	.word	0x00000030
        /*1688*/ 	.word	0x00000000
        /*168c*/ 	.short	0x0101
        /*168e*/ 	.byte	0x3f
	.zero		1


	//   ....[26]....
        /*1690*/ 	.word	0x0000c460
        /*1694*/ 	.word	0x0000006f
        /*1698*/ 	.word	0x0002e8b0
        /*169c*/ 	.short	0x010a
        /*169e*/ 	.byte	0x3f
	.zero		1


	//   ....[27]....
        /*16a0*/ 	.word	0x0000cc10
        /*16a4*/ 	.word	0x0000006f
        /*16a8*/ 	.word	0x00000000
        /*16ac*/ 	.short	0x0101
        /*16ae*/ 	.byte	0x3f
	.zero		1


	//   ....[28]....
        /*16b0*/ 	.word	0x0000d790
        /*16b4*/ 	.word	0x00000010
        /*16b8*/ 	.word	0x0002e800
        /*16bc*/ 	.short	0x010a
        /*16be*/ 	.byte	0x3f
	.zero		1


	//   ....[29]....
        /*16c0*/ 	.word	0x0000d7e0
        /*16c4*/ 	.word	0x00000010
        /*16c8*/ 	.word	0x0002e800
        /*16cc*/ 	.short	0x010a
        /*16ce*/ 	.byte	0x3f
	.zero		1


	//   ....[30]....
        /*16d0*/ 	.word	0x0000e070
        /*16d4*/ 	.word	0x00000010
        /*16d8*/ 	.word	0x0002e800
        /*16dc*/ 	.short	0x010a
        /*16de*/ 	.byte	0x3f
	.zero		1


	//   ....[31]....
        /*16e0*/ 	.word	0x0000fe40
        /*16e4*/ 	.word	0x00000010
        /*16e8*/ 	.word	0x0002e800
        /*16ec*/ 	.short	0x010a
        /*16ee*/ 	.byte	0x3f
	.zero		1


	//   ....[32]....
        /*16f0*/ 	.word	0x000119d0
        /*16f4*/ 	.word	0x00000000
        /*16f8*/ 	.word	0x0002e830
        /*16fc*/ 	.short	0x010a
        /*16fe*/ 	.byte	0x3f
	.zero		1


	//   ....[33]....
        /*1700*/ 	.word	0x00011a80
        /*1704*/ 	.word	0x00000000
        /*1708*/ 	.word	0x0002e830
        /*170c*/ 	.short	0x010a
        /*170e*/ 	.byte	0x3f
	.zero		1


	//   ....[34]....
        /*1710*/ 	.word	0x00015380
        /*1714*/ 	.word	0x0000003b
        /*1718*/ 	.word	0x00000000
        /*171c*/ 	.short	0x0101
        /*171e*/ 	.byte	0x3f
	.zero		1


	//   ....[35]....
        /*1720*/ 	.word	0x00016ba0
        /*1724*/ 	.word	0x0000000d
        /*1728*/ 	.word	0x0002e830
        /*172c*/ 	.short	0x010a
        /*172e*/ 	.byte	0x3f
	.zero		1


	//   ....[36]....
        /*1730*/ 	.word	0x00016bf0
        /*1734*/ 	.word	0x0000000d
        /*1738*/ 	.word	0x0002e830
        /*173c*/ 	.short	0x010a
        /*173e*/ 	.byte	0x3f
	.zero		1


	//   ....[37]....
        /*1740*/ 	.word	0x00018150
        /*1744*/ 	.word	0x0000000d
        /*1748*/ 	.word	0x0002e850
        /*174c*/ 	.short	0x010a
        /*174e*/ 	.byte	0x3f
	.zero		1


	//   ....[38]....
        /*1750*/ 	.word	0x00018190
        /*1754*/ 	.word	0x0000000d
        /*1758*/ 	.word	0x0002e850
        /*175c*/ 	.short	0x010a
        /*175e*/ 	.byte	0x3f
	.zero		1


	//   ....[39]....
        /*1760*/ 	.word	0x0001afb0
        /*1764*/ 	.word	0x000000c7
        /*1768*/ 	.word	0x00000000
        /*176c*/ 	.short	0x0101
        /*176e*/ 	.byte	0x3f
	.zero		1


	//   ....[40]....
        /*1770*/ 	.word	0x0001b960
        /*1774*/ 	.word	0x00000000
        /*1778*/ 	.word	0x00000000
        /*177c*/ 	.short	0x0101
        /*177e*/ 	.byte	0x3f
	.zero		1


	//   ....[41]....
        /*1780*/ 	.word	0x0001ba00
        /*1784*/ 	.word	0x0000000b
        /*1788*/ 	.word	0x0002e850
        /*178c*/ 	.short	0x010a
        /*178e*/ 	.byte	0x3f
	.zero		1


	//   ....[42]....
        /*1790*/ 	.word	0x0001ba80
        /*1794*/ 	.word	0x0000000b
        /*1798*/ 	.word	0x0002e850
        /*179c*/ 	.short	0x010a
        /*179e*/ 	.byte	0x3f
	.zero		1


	//   ....[43]....
        /*17a0*/ 	.word	0x0001c570
        /*17a4*/ 	.word	0x00000003
        /*17a8*/ 	.word	0x00000000
        /*17ac*/ 	.short	0x0101
        /*17ae*/ 	.byte	0x3f
	.zero		1


	//   ....[44]....
        /*17b0*/ 	.word	0x0001e580
        /*17b4*/ 	.word	0x00000000
        /*17b8*/ 	.word	0x00000000
        /*17bc*/ 	.short	0x0101
        /*17be*/ 	.byte	0x3f
	.zero		1


	//   ....[45]....
        /*17c0*/ 	.word	0x0001ee10
        /*17c4*/ 	.word	0x00000008
        /*17c8*/ 	.word	0x00000000
        /*17cc*/ 	.short	0x0101
        /*17ce*/ 	.byte	0x3f
	.zero		1


	//   ....[46]....
        /*17d0*/ 	.word	0x00022410
        /*17d4*/ 	.word	0x00000012
        /*17d8*/ 	.word	0x0002e820
        /*17dc*/ 	.short	0x010a
        /*17de*/ 	.byte	0x3f
	.zero		1


	//   ....[47]....
        /*17e0*/ 	.word	0x000224e0
        /*17e4*/ 	.word	0x00000005
        /*17e8*/ 	.word	0x0002e8a0
        /*17ec*/ 	.short	0x010a
        /*17ee*/ 	.byte	0x3f
	.zero		1


	//   ....[48]....
        /*17f0*/ 	.word	0x00022720
        /*17f4*/ 	.word	0x00000005
        /*17f8*/ 	.word	0x0002e8c0
        /*17fc*/ 	.short	0x010a
        /*17fe*/ 	.byte	0x3f
	.zero		1


	//   ....[49]....
        /*1800*/ 	.word	0x00022ad0
        /*1804*/ 	.word	0x00000003
        /*1808*/ 	.word	0x0002e8a0
        /*180c*/ 	.short	0x010a
        /*180e*/ 	.byte	0x3f
	.zero		1


	//   ....[50]....
        /*1810*/ 	.word	0x00022d00
        /*1814*/ 	.word	0x00000003
        /*1818*/ 	.word	0x0002e8c0
        /*181c*/ 	.short	0x010a
        /*181e*/ 	.byte	0x3f
	.zero		1


	//   ....[51]....
        /*1820*/ 	.word	0x00023d10
        /*1824*/ 	.word	0x00000000
        /*1828*/ 	.word	0x0002e880
        /*182c*/ 	.short	0x010a
        /*182e*/ 	.byte	0x3f
	.zero		1


	//   ....[52]....
        /*1830*/ 	.word	0x00023ec0
        /*1834*/ 	.word	0x00000000
        /*1838*/ 	.word	0x0002e840
        /*183c*/ 	.short	0x010a
        /*183e*/ 	.byte	0x3f
	.zero		1


	//   ....[53]....
        /*1840*/ 	.word	0x00024b70
        /*1844*/ 	.word	0x00000012
        /*1848*/ 	.word	0x0002e800
        /*184c*/ 	.short	0x0107
        /*184e*/ 	.byte	0x3f
	.zero		1


	//   ....[54]....
        /*1850*/ 	.word	0x00024c60
        /*1854*/ 	.word	0x00000012
        /*1858*/ 	.word	0x0002e800
        /*185c*/ 	.short	0x0101
        /*185e*/ 	.byte	0x3f
	.zero		1


	//   ....[55]....
        /*1860*/ 	.word	0x00024c80
        /*1864*/ 	.word	0x00000012
        /*1868*/ 	.word	0x0002e820
        /*186c*/ 	.short	0x010a
        /*186e*/ 	.byte	0x3f
	.zero		1


	//   ....[56]....
        /*1870*/ 	.word	0x00024fa0
        /*1874*/ 	.word	0x00000006
        /*1878*/ 	.word	0x0002e880
        /*187c*/ 	.short	0x010a
        /*187e*/ 	.byte	0x3f
	.zero		1


	//   ....[57]....
        /*1880*/ 	.word	0x00025200
        /*1884*/ 	.word	0x00000006
        /*1888*/ 	.word	0x0002e840
        /*188c*/ 	.short	0x010a
        /*188e*/ 	.byte	0x3f
	.zero		1


	//   ....[58]....
        /*1890*/ 	.word	0x000254d0
        /*1894*/ 	.word	0x00000003
        /*1898*/ 	.word	0x0002e870
        /*189c*/ 	.short	0x010a
        /*189e*/ 	.byte	0x3f
	.zero		1


	//   ....[59]....
        /*18a0*/ 	.word	0x00025540
        /*18a4*/ 	.word	0x00000003
        /*18a8*/ 	.word	0x0002e860
        /*18ac*/ 	.short	0x010a
        /*18ae*/ 	.byte	0x3f
	.zero		1


	//   ....[60]....
        /*18b0*/ 	.word	0x00025f40
        /*18b4*/ 	.word	0x00000003
        /*18b8*/ 	.word	0x0002e850
        /*18bc*/ 	.short	0x0101
        /*18be*/ 	.byte	0x3f
	.zero		1


	//   ....[61]....
        /*18c0*/ 	.word	0x00025fc0
        /*18c4*/ 	.word	0x00000003
        /*18c8*/ 	.word	0x00000000
        /*18cc*/ 	.short	0x0101
        /*18ce*/ 	.byte	0x3f
	.zero		1


	//   ....[62]....
        /*18d0*/ 	.word	0x00026200
        /*18d4*/ 	.word	0x00000000
        /*18d8*/ 	.word	0x0002e870
        /*18dc*/ 	.short	0x010a
        /*18de*/ 	.byte	0x3f
	.zero		1


	//   ....[63]....
        /*18e0*/ 	.word	0x00026270
        /*18e4*/ 	.word	0x00000000
        /*18e8*/ 	.word	0x0002e860
        /*18ec*/ 	.short	0x010a
        /*18ee*/ 	.byte	0x3f
	.zero		1


	//   ....[64]....
        /*18f0*/ 	.word	0x00026d10
        /*18f4*/ 	.word	0x00000000
        /*18f8*/ 	.word	0x0002e850
        /*18fc*/ 	.short	0x0101
        /*18fe*/ 	.byte	0x3f
	.zero		1


	//   ....[65]....
        /*1900*/ 	.word	0x00026d50
        /*1904*/ 	.word	0x00000000
        /*1908*/ 	.word	0x00000000
        /*190c*/ 	.short	0x0101
        /*190e*/ 	.byte	0x3f
	.zero		1


	//   ....[66]....
        /*1910*/ 	.word	0x00027c60
        /*1914*/ 	.word	0x00000000
        /*1918*/ 	.word	0x0002e820
        /*191c*/ 	.short	0x010a
        /*191e*/ 	.byte	0x3f
	.zero		1


	//   ....[67]....
        /*1920*/ 	.word	0x00027e30
        /*1924*/ 	.word	0x00000006
        /*1928*/ 	.word	0x00000000
        /*192c*/ 	.short	0x010a
        /*192e*/ 	.byte	0x3f
	.zero		1


	//   ....[68]....
        /*1930*/ 	.word	0x00027ea0
        /*1934*/ 	.word	0x00000007
        /*1938*/ 	.word	0x00000000
        /*193c*/ 	.short	0x010a
        /*193e*/ 	.byte	0x3f
	.zero		1


	//   ....[69]....
        /*1940*/ 	.word	0x00027f00
        /*1944*/ 	.word	0x00000004
        /*1948*/ 	.word	0x0002e860
        /*194c*/ 	.short	0x010a
        /*194e*/ 	.byte	0x3f
	.zero		1


	//   ....[70]....
        /*1950*/ 	.word	0x00027f50
        /*1954*/ 	.word	0x00000003
        /*1958*/ 	.word	0x0002e860
        /*195c*/ 	.short	0x010a
        /*195e*/ 	.byte	0x3f
	.zero		1


	//   ....[71]....
        /*1960*/ 	.word	0x00027f90
        /*1964*/ 	.word	0x00000004
        /*1968*/ 	.word	0x0002e880
        /*196c*/ 	.short	0x010a
        /*196e*/ 	.byte	0x3f
	.zero		1


	//   ....[72]....
        /*1970*/ 	.word	0x00027fb0
        /*1974*/ 	.word	0x00000003
        /*1978*/ 	.word	0x0002e880
        /*197c*/ 	.short	0x010a
        /*197e*/ 	.byte	0x3f
	.zero		1


	//   ....[73]....
        /*1980*/ 	.word	0x00028010
        /*1984*/ 	.word	0x0000006f
        /*1988*/ 	.word	0x0002e890
        /*198c*/ 	.short	0x010a
        /*198e*/ 	.byte	0x3f
	.zero		1


	//   ....[74]....
        /*1990*/ 	.word	0x00028060
        /*1994*/ 	.word	0x0000006f
        /*1998*/ 	.word	0x0002e890
        /*199c*/ 	.short	0x010a
        /*199e*/ 	.byte	0x3f
	.zero		1


	//   ....[75]....
        /*19a0*/ 	.word	0x000280b0
        /*19a4*/ 	.word	0x0000006f
        /*19a8*/ 	.word	0x0002e890
        /*19ac*/ 	.short	0x010a
        /*19ae*/ 	.byte	0x3f
	.zero		1


	//   ....[76]....
        /*19b0*/ 	.word	0x00028100
        /*19b4*/ 	.word	0x0000006f
        /*19b8*/ 	.word	0x0002e8b0
        /*19bc*/ 	.short	0x010a
        /*19be*/ 	.byte	0x3f
	.zero		1


	//   ....[77]....
        /*19c0*/ 	.word	0x00028410
        /*19c4*/ 	.word	0x00000010
        /*19c8*/ 	.word	0x0002e800
        /*19cc*/ 	.short	0x010a
        /*19ce*/ 	.byte	0x3f
	.zero		1


	//   ....[78]....
        /*19d0*/ 	.word	0x00028620
        /*19d4*/ 	.word	0x00000010
        /*19d8*/ 	.word	0x0002e800
        /*19dc*/ 	.short	0x010a
        /*19de*/ 	.byte	0x3f
	.zero		1


	//   ....[79]....
        /*19e0*/ 	.word	0x00028670
        /*19e4*/ 	.word	0x00000000
        /*19e8*/ 	.word	0x0002e830
        /*19ec*/ 	.short	0x010a
        /*19ee*/ 	.byte	0x3f
	.zero		1


	//   ....[80]....
        /*19f0*/ 	.word	0x000286c0
        /*19f4*/ 	.word	0x0000000d
        /*19f8*/ 	.word	0x0002e830
        /*19fc*/ 	.short	0x010a
        /*19fe*/ 	.byte	0x3f
	.zero		1


	//   ....[81]....
        /*1a00*/ 	.word	0x00028710
        /*1a04*/ 	.word	0x0000000d
        /*1a08*/ 	.word	0x0002e850
        /*1a0c*/ 	.short	0x010a
        /*1a0e*/ 	.byte	0x3f
	.zero		1


	//   ....[82]....
        /*1a10*/ 	.word	0x00028760
        /*1a14*/ 	.word	0x0000000b
        /*1a18*/ 	.word	0x0002e850
        /*1a1c*/ 	.short	0x010a
        /*1a1e*/ 	.byte	0x3f
	.zero		1


	//   ....[83]....
        /*1a20*/ 	.word	0x0002b100
        /*1a24*/ 	.word	0x00000012
        /*1a28*/ 	.word	0x0002e820
        /*1a2c*/ 	.short	0x010a
        /*1a2e*/ 	.byte	0x3f
	.zero		1


	//   ....[84]....
        /*1a30*/ 	.word	0x0002b150
        /*1a34*/ 	.word	0x00000005
        /*1a38*/ 	.word	0x0002e8a0
        /*1a3c*/ 	.short	0x010a
        /*1a3e*/ 	.byte	0x3f
	.zero		1


	//   ....[85]....
        /*1a40*/ 	.word	0x0002b1a0
        /*1a44*/ 	.word	0x00000005
        /*1a48*/ 	.word	0x0002e8c0
        /*1a4c*/ 	.short	0x010a
        /*1a4e*/ 	.byte	0x3f
	.zero		1


	//   ....[86]....
        /*1a50*/ 	.word	0x0002b1f0
        /*1a54*/ 	.word	0x00000003
        /*1a58*/ 	.word	0x0002e8a0
        /*1a5c*/ 	.short	0x010a
        /*1a5e*/ 	.byte	0x3f
	.zero		1


	//   ....[87]....
        /*1a60*/ 	.word	0x0002b240
        /*1a64*/ 	.word	0x00000003
        /*1a68*/ 	.word	0x0002e8c0
        /*1a6c*/ 	.short	0x010a
        /*1a6e*/ 	.byte	0x3f
	.zero		1


	//   ....[88]....
        /*1a70*/ 	.word	0x0002b3e0
        /*1a74*/ 	.word	0x00000000
        /*1a78*/ 	.word	0x0002e880
        /*1a7c*/ 	.short	0x010a
        /*1a7e*/ 	.byte	0x3f
	.zero		1


	//   ....[89]....
        /*1a80*/ 	.word	0x0002b430
        /*1a84*/ 	.word	0x00000000
        /*1a88*/ 	.word	0x0002e840
        /*1a8c*/ 	.short	0x010a
        /*1a8e*/ 	.byte	0x3f
	.zero		1


	//   ....[90]....
        /*1a90*/ 	.word	0x0002bee0
        /*1a94*/ 	.word	0x00000012
        /*1a98*/ 	.word	0x0002e820
        /*1a9c*/ 	.short	0x010a
        /*1a9e*/ 	.byte	0x3f
	.zero		1


	//   ....[91]....
        /*1aa0*/ 	.word	0x0002bf30
        /*1aa4*/ 	.word	0x00000006
        /*1aa8*/ 	.word	0x0002e880
        /*1aac*/ 	.short	0x010a
        /*1aae*/ 	.byte	0x3f
	.zero		1


	//   ....[92]....
        /*1ab0*/ 	.word	0x0002bf80
        /*1ab4*/ 	.word	0x00000006
        /*1ab8*/ 	.word	0x0002e840
        /*1abc*/ 	.short	0x010a
        /*1abe*/ 	.byte	0x3f
	.zero		1


	//   ....[93]....
        /*1ac0*/ 	.word	0x0002bfd0
        /*1ac4*/ 	.word	0x00000003
        /*1ac8*/ 	.word	0x0002e870
        /*1acc*/ 	.short	0x010a
        /*1ace*/ 	.byte	0x3f
	.zero		1


	//   ....[94]....
        /*1ad0*/ 	.word	0x0002c020
        /*1ad4*/ 	.word	0x00000003
        /*1ad8*/ 	.word	0x0002e860
        /*1adc*/ 	.short	0x010a
        /*1ade*/ 	.byte	0x3f
	.zero		1


	//   ....[95]....
        /*1ae0*/ 	.word	0x0002c070
        /*1ae4*/ 	.word	0x00000000
        /*1ae8*/ 	.word	0x0002e870
        /*1aec*/ 	.short	0x010a
        /*1aee*/ 	.byte	0x3f
	.zero		1


	//   ....[96]....
        /*1af0*/ 	.word	0x0002c0c0
        /*1af4*/ 	.word	0x00000000
        /*1af8*/ 	.word	0x0002e860
        /*1afc*/ 	.short	0x010a
        /*1afe*/ 	.byte	0x3f
	.zero		1


	//   ....[97]....
        /*1b00*/ 	.word	0x0002cc00
        /*1b04*/ 	.word	0x00000000
        /*1b08*/ 	.word	0x0002e820
        /*1b0c*/ 	.short	0x010a
        /*1b0e*/ 	.byte	0x3f
	.zero		1


	//   ....[98]....
        /*1b10*/ 	.word	0x0002cda0
        /*1b14*/ 	.word	0x00000006
        /*1b18*/ 	.word	0x00000000
        /*1b1c*/ 	.short	0x010a
        /*1b1e*/ 	.byte	0x3f
	.zero		1


	//   ....[99]....
        /*1b20*/ 	.word	0x0002cdf0
        /*1b24*/ 	.word	0x00000007
        /*1b28*/ 	.word	0x00000000
        /*1b2c*/ 	.short	0x010a
        /*1b2e*/ 	.byte	0x3f
	.zero		1


	//   ....[100]....
        /*1b30*/ 	.word	0x0002ce40
        /*1b34*/ 	.word	0x00000004
        /*1b38*/ 	.word	0x0002e860
        /*1b3c*/ 	.short	0x010a
        /*1b3e*/ 	.byte	0x3f
	.zero		1


	//   ....[101]....
        /*1b40*/ 	.word	0x0002ce90
        /*1b44*/ 	.word	0x00000003
        /*1b48*/ 	.word	0x0002e860
        /*1b4c*/ 	.short	0x010a
        /*1b4e*/ 	.byte	0x3f
	.zero		1


	//   ....[102]....
        /*1b50*/ 	.word	0x0002cee0
        /*1b54*/ 	.word	0x00000004
        /*1b58*/ 	.word	0x0002e880
        /*1b5c*/ 	.short	0x010a
        /*1b5e*/ 	.byte	0x3f
	.zero		1


	//----- nvinfo : EIATTR_NUM_MBARRIERS
	.align		4
.L_933:
        /*1b60*/ 	.byte	0x03, 0x38
        /*1b62*/ 	.short	0x0016


	//----- nvinfo : EIATTR_EXIT_INSTR_OFFSETS
	.align		4
        /*1b64*/ 	.byte	0x04, 0x1c
        /*1b66*/ 	.short	(.L_935 - .L_934)


	//   ....[0]....
.L_934:
        /*1b68*/ 	.word	0x00028000


	//----- nvinfo : EIATTR_MAX_THREADS
	.align		4
.L_935:
        /*1b6c*/ 	.byte	0x04, 0x05
        /*1b6e*/ 	.short	(.L_937 - .L_936)
.L_936:
        /*1b70*/ 	.word	0x00000180
        /*1b74*/ 	.word	0x00000001
        /*1b78*/ 	.word	0x00000001


	//----- nvinfo : EIATTR_CRS_STACK_SIZE
	.align		4
.L_937:
        /*1b7c*/ 	.byte	0x04, 0x1e
        /*1b7e*/ 	.short	(.L_939 - .L_938)
.L_938:
        /*1b80*/ 	.word	0x00000000


	//----- nvinfo : EIATTR_CBANK_PARAM_SIZE
	.align		4
.L_939:
        /*1b84*/ 	.byte	0x03, 0x19
        /*1b86*/ 	.short	0x0af0


	//----- nvinfo : EIATTR_PARAM_CBANK
	.align		4
        /*1b88*/ 	.byte	0x04, 0x0a
        /*1b8a*/ 	.short	(.L_941 - .L_940)
	.align		4
.L_940:
        /*1b8c*/ 	.word	index@(.nv.constant0._ZN7cutlass13device_kernelIN5flash11enable_sm90INS1_16FlashAttnFwdSm90INS1_25CollectiveMainloopFwdSm90ILi2EN4cute5tupleIJNS5_1CILi1EEES8_S8_EEENS6_IJNS7_ILi128EEENS7_ILi224EEESA_EEELi128ENS_12float_e4m3_tEfNS_4arch4Sm90ELb0ELb0ELb1ELb1ELb0ELb1ELb0ELb1ELb1ELb1ELb1ELb0EEENS1_21CollectiveEpilogueFwdINS6_IJSA_SA_SB_EEES9_NS_10bfloat16_tESF_Li256ELb1ELb1ELb1ELb1EEENS1_36VarlenDynamicPersistentTileSchedulerILi128ELi224ELi256ELi128ELb1ELb1ELb1ELb0ELb1ELb1EEEEEEEEEvNT_6ParamsE)
        /*1b90*/ 	.short	0x0210
        /*1b92*/ 	.short	0x0af0


	//----- nvinfo : EIATTR_SW_WAR
	.align		4
.L_941:
        /*1b94*/ 	.byte	0x04, 0x36
        /*1b96*/ 	.short	(.L_943 - .L_942)
.L_942:
        /*1b98*/ 	.word	0x00000008
.L_943:


//--------------------- .nv.info._ZN7cutlass13device_kernelIN5flash11enable_sm90INS1_16FlashAttnFwdSm90INS1_25CollectiveMainloopFwdSm90ILi2EN4cute5tupleIJNS5_1CILi1EEES8_S8_EEENS6_IJNS7_ILi128EEENS7_ILi192EEESA_EEELi128ENS_12float_e4m3_tEfNS_4arch4Sm90ELb0ELb1ELb1ELb0ELb0ELb0ELb0ELb1ELb1ELb1ELb1ELb0EEENS1_21CollectiveEpilogueFwdINS6_IJSA_SA_SB_EEES9_NS_10bfloat16_tESF_Li256ELb0ELb1ELb1ELb1EEENS1_19SingleTileSchedulerILb0ELb1ELb1ELi128EEEEEEEEEvNT_6ParamsE --------------------------
	.section	.nv.info._ZN7cutlass13device_kernelIN5flash11enable_sm90INS1_16FlashAttnFwdSm90INS1_25CollectiveMainloopFwdSm90ILi2EN4cute5tupleIJNS5_1CILi1EEES8_S8_EEENS6_IJNS7_ILi128EEENS7_ILi192EEESA_EEELi128ENS_12float_e4m3_tEfNS_4arch4Sm90ELb0ELb1ELb1ELb0ELb0ELb0ELb0ELb1ELb1ELb1ELb1ELb0EEENS1_21CollectiveEpilogueFwdINS6_IJSA_SA_SB_EEES9_NS_10bfloat16_tESF_Li256ELb0ELb1ELb1ELb1EEENS1_19SingleTileSchedulerILb0ELb1ELb1ELi128EEEEEEEEEvNT_6ParamsE,"",@"SHT_CUDA_INFO"
	.sectionflags	@""
	.align	4


	//----- nvinfo : EIATTR_CUDA_API_VERSION
	.align		4
        /*0000*/ 	.byte	0x04, 0x37
        /*0002*/ 	.short	(.L_945 - .L_944)
.L_944:
        /*0004*/ 	.word	0x00000082


	//----- nvinfo : EIATTR_KPARAM_INFO
	.align		4
.L_945:
        /*0008*/ 	.byte	0x04, 0x17
        /*000a*/ 	.short	(.L_947 - .L_946)
.L_946:
        /*000c*/ 	.word	0x00000000
        /*0010*/ 	.short	0x0000
        /*0012*/ 	.short	0x0070
        /*0014*/ 	.byte	0x00, 0xf0, 0x01, 0x28


	//----- nvinfo : EIATTR_SPARSE_MMA_MASK
	.align		4
.L_947:
        /*0018*/ 	.byte	0x03, 0x50
        /*001a*/ 	.short	0x0000


	//----- nvinfo : EIATTR_MAXREG_COUNT
	.align		4
        /*001c*/ 	.byte	0x03, 0x1b
        /*001e*/ 	.short	0x00a8


	//----- nvinfo : EIATTR_NUM_BARRIERS
	.align		4
        /*0020*/ 	.byte	0x02, 0x4c
        /*0022*/ 	.byte	0x10
	.zero		1


	//----- nvinfo : EIATTR_EXTERNS
	.align		4
        /*0024*/ 	.byte	0x04, 0x0f
        /*0026*/ 	.short	(.L_949 - .L_948)


	//   ....[0]....
	.align		4
.L_948:
        /*0028*/ 	.word	index@(__assertfail)


	//----- nvinfo : EIATTR_ANNOTATIONS
	.align		4
.L_949:
        /*002c*/ 	.byte	0x04, 0x55
        /*002e*/ 	.short	(.L_951 - .L_950)


	//   ....[0]....
.L_950:
        /* <DEDUP_REMOVED lines=11> */


	//----- nvinfo : EIATTR_MERCURY_ISA_VERSION
	.align		4
.L_951:
        /*00c8*/ 	.byte	0x03, 0x5f
        /*00ca*/ 	.short	0x0101


	//----- nvinfo : EIATTR_INT_WARP_WIDE_INSTR_OFFSETS
	.align		4
        /*00cc*/ 	.byte	0x04, 0x31
        /*00ce*/ 	.short	(.L_953 - .L_952)


	//   ....[0]....
.L_952:
        /*00d0*/ 	.word	0x00000130


	//   ....[1]....
        /*00d4*/ 	.word	0x00000170


	//   ....[2]....
        /*00d8*/ 	.word	0x000001e0


	//----- nvinfo : EIATTR_COOP_GROUP_MASK_REGIDS
	.align		4
.L_953:
        /*00dc*/ 	.byte	0x04, 0x29
        /*00de*/ 	.short	(.L_955 - .L_954)


	//   ....[0]....
.L_954:
        /*00e0*/ 	.word	0xffffffff


	//   ....[1]....
        /*00e4*/ 	.word	0xffffffff


	//   ....[2]....
        /*00e8*/ 	.word	0xffffffff


	//   ....[3]....
        /*00ec*/ 	.word	0xffffffff


	//   ....[4]....
        /*00f0*/ 	.word	0xffffffff


	//   ....[5]....
        /*00f4*/ 	.word	0xffffffff


	//   ....[6]....
        /*00f8*/ 	.word	0xffffffff


	//   ....[7]....
        /*00fc*/ 	.word	0xffffffff


	//   ....[8]....
        /*0100*/ 	.word	0xffffffff


	//   ....[9]....
        /*0104*/ 	.word	0xffffffff


	//   ....[10]....
        /*0108*/ 	.word	0xffffffff


	//   ....[11]....
        /*010c*/ 	.word	0xffffffff


	//   ....[12]....
        /*0110*/ 	.word	0xffffffff


	//   ....[13]....
        /*0114*/ 	.word	0xffffffff


	//   ....[14]....
        /*0118*/ 	.word	0xffffffff


	//   ....[15]....
        /*011c*/ 	.word	0xffffffff


	//   ....[16]....
        /*0120*/ 	.word	0xffffffff


	//   ....[17]....
        /*0124*/ 	.word	0xffffffff


	//   ....[18]....
        /*0128*/ 	.word	0xffffffff


	//   ....[19]....
        /*012c*/ 	.word	0xffffffff


	//   ....[20]....
        /*0130*/ 	.word	0xffffffff


	//   ....[21]....
        /*0134*/ 	.word	0xffffffff


	//   ....[22]....
        /*0138*/ 	.word	0xffffffff


	//   ....[23]....
        /*013c*/ 	.word	0xffffffff


	//   ....[24]....
        /*0140*/ 	.word	0xffffffff


	//   ....[25]....
        /*0144*/ 	.word	0xffffffff


	//   ....[26]....
        /*0148*/ 	.word	0xffffffff


	//   ....[27]....
        /*014c*/ 	.word	0xffffffff


	//   ....[28]....
        /*0150*/ 	.word	0xffffffff


	//   ....[29]....
        /*0154*/ 	.word	0xffffffff


	//   ....[30]....
        /*0158*/ 	.word	0xffffffff


	//   ....[31]....
        /*015c*/ 	.word	0xffffffff


	//   ....[32]....
        /*0160*/ 	.word	0xffffffff


	//   ....[33]....
        /*0164*/ 	.word	0xffffffff


	//   ....[34]....
        /*0168*/ 	.word	0xffffffff


	//   ....[35]....
        /*016c*/ 	.word	0xffffffff


	//   ....[36]....
        /*0170*/ 	.word	0xffffffff


	//   ....[37]....
        /*0174*/ 	.word	0xffffffff


	//   ....[38]....
        /*0178*/ 	.word	0xffffffff


	//   ....[39]....
        /*017c*/ 	.word	0xffffffff


	//   ....[40]....
        /*0180*/ 	.word	0xffffffff


	//   ....[41]....
        /*0184*/ 	.word	0xffffffff


	//   ....[42]....
        /*0188*/ 	.word	0xffffffff


	//   ....[43]....
        /*018c*/ 	.word	0xffffffff


	//   ....[44]....
        /*0190*/ 	.word	0xffffffff


	//   ....[45]....
        /*0194*/ 	.word	0xffffffff


	//   ....[46]....
        /*0198*/ 	.word	0xffffffff


	//   ....[47]....
        /*019c*/ 	.word	0xffffffff


	//   ....[48]....
        /*01a0*/ 	.word	0xffffffff


	//   ....[49]....
        /*01a4*/ 	.word	0xffffffff


	//   ....[50]....
        /*01a8*/ 	.word	0xffffffff


	//   ....[51]....
        /*01ac*/ 	.word	0xffffffff


	//   ....[52]....
        /*01b0*/ 	.word	0xffffffff


	//   ....[53]....
        /*01b4*/ 	.word	0xffffffff


	//   ....[54]....
        /*01b8*/ 	.word	0xffffffff


	//   ....[55]....
        /*01bc*/ 	.word	0xffffffff


	//   ....[56]....
        /*01c0*/ 	.word	0xffffffff


	//   ....[57]....
        /*01c4*/ 	.word	0xffffffff


	//   ....[58]....
        /*01c8*/ 	.word	0xffffffff


	//   ....[59]....
        /*01cc*/ 	.word	0xffffffff


	//   ....[60]....
        /*01d0*/ 	.word	0xffffffff


	//   ....[61]....
        /*01d4*/ 	.word	0xffffffff


	//   ....[62]....
        /*01d8*/ 	.word	0xffffffff


	//   ....[63]....
        /*01dc*/ 	.word	0xffffffff


	//   ....[64]....
        /*01e0*/ 	.word	0xffffffff


	//   ....[65]....
        /*01e4*/ 	.word	0xffffffff


	//   ....[66]....
        /*01e8*/ 	.word	0xffffffff


	//   ....[67]....
        /*01ec*/ 	.word	0xffffffff


	//   ....[68]....
        /*01f0*/ 	.word	0xffffffff


	//   ....[69]....
        /*01f4*/ 	.word	0xffffffff


	//   ....[70]....
        /*01f8*/ 	.word	0xffffffff


	//   ....[71]....
        /*01fc*/ 	.word	0xffffffff


	//   ....[72]....
        /*0200*/ 	.word	0xffffffff


	//   ....[73]....
        /*0204*/ 	.word	0xffffffff


	//   ....[74]....
        /*0208*/ 	.word	0xffffffff


	//   ....[75]....
        /*020c*/ 	.word	0xffffffff


	//   ....[76]....
        /*0210*/ 	.word	0xffffffff


	//   ....[77]....
        /*0214*/ 	.word	0xffffffff


	//   ....[78]....
        /*0218*/ 	.word	0xffffffff


	//   ....[79]....
        /*021c*/ 	.word	0xffffffff


	//   ....[80]....
        /*0220*/ 	.word	0xffffffff


	//   ....[81]....
        /*0224*/ 	.word	0xffffffff


	//   ....[82]....
        /*0228*/ 	.word	0xffffffff


	//   ....[83]....
        /*022c*/ 	.word	0xffffffff


	//   ....[84]....
        /*0230*/ 	.word	0xffffffff


	//   ....[85]....
        /*0234*/ 	.word	0xffffffff


	//   ....[86]....
        /*0238*/ 	.word	0xffffffff


	//   ....[87]....
        /*023c*/ 	.word	0xffffffff


	//   ....[88]....
        /*0240*/ 	.word	0xffffffff


	//   ....[89]....
        /*0244*/ 	.word	0xffffffff


	//   ....[90]....
        /*0248*/ 	.word	0xffffffff


	//   ....[91]....
        /*024c*/ 	.word	0xffffffff


	//   ....[92]....
        /*0250*/ 	.word	0xffffffff


	//   ....[93]....
        /*0254*/ 	.word	0xffffffff


	//   ....[94]....
        /*0258*/ 	.word	0xffffffff


	//   ....[95]....
        /*025c*/ 	.word	0xffffffff


	//   ....[96]....
        /*0260*/ 	.word	0xffffffff


	//   ....[97]....
        /*0264*/ 	.word	0xffffffff


	//   ....[98]....
        /*0268*/ 	.word	0xffffffff


	//   ....[99]....
        /*026c*/ 	.word	0xffffffff


	//   ....[100]....
        /*0270*/ 	.word	0xffffffff


	//   ....[101]....
        /*0274*/ 	.word	0xffffffff


	//   ....[102]....
        /*0278*/ 	.word	0xffffffff


	//   ....[103]....
        /*027c*/ 	.word	0xffffffff


	//   ....[104]....
        /*0280*/ 	.word	0xffffffff


	//   ....[105]....
        /*0284*/ 	.word	0xffffffff


	//   ....[106]....
        /*0288*/ 	.word	0xffffffff


	//   ....[107]....
        /*028c*/ 	.word	0xffffffff


	//   ....[108]....
        /*0290*/ 	.word	0xffffffff


	//   ....[109]....
        /*0294*/ 	.word	0xffffffff


	//   ....[110]....
        /*0298*/ 	.word	0xffffffff


	//   ....[111]....
        /*029c*/ 	.word	0xffffffff


	//   ....[112]....
        /*02a0*/ 	.word	0xffffffff


	//   ....[113]....
        /*02a4*/ 	.word	0xffffffff


	//   ....[114]....
        /*02a8*/ 	.word	0xffffffff


	//   ....[115]....
        /*02ac*/ 	.word	0xffffffff


	//   ....[116]....
        /*02b0*/ 	.word	0xffffffff


	//   ....[117]....
        /*02b4*/ 	.word	0xffffffff


	//   ....[118]....
        /*02b8*/ 	.word	0xffffffff


	//   ....[119]....
        /*02bc*/ 	.word	0xffffffff


	//   ....[120]....
        /*02c0*/ 	.word	0xffffffff


	//   ....[121]....
        /*02c4*/ 	.word	0xffffffff


	//   ....[122]....
        /*02c8*/ 	.word	0xffffffff


	//   ....[123]....
        /*02cc*/ 	.word	0xffffffff


	//   ....[124]....
        /*02d0*/ 	.word	0xffffffff


	//   ....[125]....
        /*02d4*/ 	.word	0x0500000f


	//   ....[126]....
        /*02d8*/ 	.word	0x0500000f


	//   ....[127]....
        /*02dc*/ 	.word	0x0500000f


	//   ....[128]....
        /*02e0*/ 	.word	0x0500000f


	//   ....[129]....
        /*02e4*/ 	.word	0x0500000f


	//   ....[130]....
        /*02e8*/ 	.word	0x0500000f


	//   ....[131]....
        /*02ec*/ 	.word	0x0500000f


	//   ....[132]....
        /*02f0*/ 	.word	0x0500000f


	//   ....[133]....
        /*02f4*/ 	.word	0x0500000f


	//   ....[134]....
        /*02f8*/ 	.word	0x0500000f


	//   ....[135]....
        /*02fc*/ 	.word	0x0500000f


	//   ....[136]....
        /*0300*/ 	.word	0x0500000f


	//   ....[137]....
        /*0304*/ 	.word	0x0500000f


	//   ....[138]....
        /*0308*/ 	.word	0x0500000f


	//   ....[139]....
        /*030c*/ 	.word	0x0500000f


	//   ....[140]....
        /*0310*/ 	.word	0x0500000f


	//   ....[141]....
        /*0314*/ 	.word	0x0500000f


	//----- nvinfo : EIATTR_COOP_GROUP_INSTR_OFFSETS
	.align		4
.L_955:
        /*0318*/ 	.byte	0x04, 0x28
        /*031a*/ 	.short	(.L_957 - .L_956)


	//   ....[0]....
.L_956:
        /*031c*/ 	.word	0x00000070


	//   ....[1]....
        /*0320*/ 	.word	0x00000140


	//   ....[2]....
        /*0324*/ 	.word	0x00000190


	//   ....[3]....
        /*0328*/ 	.word	0x000003c0


	//   ....[4]....
        /*032c*/ 	.word	0x00000520


	//   ....[5]....
        /*0330*/ 	.word	0x00000640


	//   ....[6]....
        /*0334*/ 	.word	0x000007a0


	//   ....[7]....
        /*0338*/ 	.word	0x000015d0


	//   ....[8]....
        /*033c*/ 	.word	0x000021f0


	//   ....[9]....
        /*0340*/ 	.word	0x000035b0


	//   ....[10]....
        /*0344*/ 	.word	0x000048a0


	//   ....[11]....
        /*0348*/ 	.word	0x00004dc0


	//   ....[12]....
        /*034c*/ 	.word	0x000056c0


	//   ....[13]....
        /*0350*/ 	.word	0x00005710


	//   ....[14]....
        /*0354*/ 	.word	0x00007ee0


	//   ....[15]....
        /*0358*/ 	.word	0x00009380


	//   ....[16]....
        /*035c*/ 	.word	0x00009d00


	//   ....[17]....
        /*0360*/ 	.word	0x00009e10


	//   ....[18]....
        /*0364*/ 	.word	0x0000abf0


	//   ....[19]....
        /*0368*/ 	.word	0x0000ac70


	//   ....[20]....
        /*036c*/ 	.word	0x0000dcf0


	//   ....[21]....
        /*0370*/ 	.word	0x0000de20


	//   ....[22]....
        /*0374*/ 	.word	0x0000de30


	//   ....[23]....
        /*0378*/ 	.word	0x0000dfc0


	//   ....[24]....
        /*037c*/ 	.word	0x00010ba0


	//   ....[25]....
        /*0380*/ 	.word	0x000113e0


	//   ....[26]....
        /*0384*/ 	.word	0x000129a0


	//   ....[27]....
        /*0388*/ 	.word	0x00012ab0


	//   ....[28]....
        /*038c*/ 	.word	0x00013890


	//   ....[29]....
        /*0390*/ 	.word	0x00013900


	//   ....[30]....
        /*0394*/ 	.word	0x00015330


	//   ....[31]....
        /*0398*/ 	.word	0x00015340


	//   ....[32]....
        /*039c*/ 	.word	0x000153c0


	//   ....[33]....
        /*03a0*/ 	.word	0x000153d0


	//   ....[34]....
        /*03a4*/ 	.word	0x000162d0


	//   ....[35]....
        /*03a8*/ 	.word	0x000162e0


	//   ....[36]....
        /*03ac*/ 	.word	0x000162f0


	//   ....[37]....
        /*03b0*/ 	.word	0x00016310


	//   ....[38]....
        /*03b4*/ 	.word	0x00016320


	//   ....[39]....
        /*03b8*/ 	.word	0x00016330


	//   ....[40]....
        /*03bc*/ 	.word	0x00016340


	//   ....[41]....
        /*03c0*/ 	.word	0x00016350


	//   ....[42]....
        /*03c4*/ 	.word	0x00016360


	//   ....[43]....
        /*03c8*/ 	.word	0x00016370


	//   ....[44]....
        /*03cc*/ 	.word	0x00016380


	//   ....[45]....
        /*03d0*/ 	.word	0x00016390


	//   ....[46]....
        /*03d4*/ 	.word	0x000163a0


	//   ....[47]....
        /*03d8*/ 	.word	0x000163b0


	//   ....[48]....
        /*03dc*/ 	.word	0x000163c0


	//   ....[49]....
        /*03e0*/ 	.word	0x000163d0


	//   ....[50]....
        /*03e4*/ 	.word	0x000163f0


	//   ....[51]....
        /*03e8*/ 	.word	0x00016400


	//   ....[52]....
        /*03ec*/ 	.word	0x00016410


	//   ....[53]....
        /*03f0*/ 	.word	0x00016420


	//   ....[54]....
        /*03f4*/ 	.word	0x00016430


	//   ....[55]....
        /*03f8*/ 	.word	0x00016440


	//   ....[56]....
        /*03fc*/ 	.word	0x00016450


	//   ....[57]....
        /*0400*/ 	.word	0x00016470


	//   ....[58]....
        /*0404*/ 	.word	0x00016480


	//   ....[59]....
        /*0408*/ 	.word	0x00016490


	//   ....[60]....
        /*040c*/ 	.word	0x000164a0


	//   ....[61]....
        /*0410*/ 	.word	0x000164b0


	//   ....[62]....
        /*0414*/ 	.word	0x000164c0


	//   ....[63]....
        /*0418*/ 	.word	0x000164d0


	//   ....[64]....
        /*041c*/ 	.word	0x000164e0


	//   ....[65]....
        /*0420*/ 	.word	0x00016500


	//   ....[66]....
        /*0424*/ 	.word	0x00016510


	//   ....[67]....
        /*0428*/ 	.word	0x00016520


	//   ....[68]....
        /*042c*/ 	.word	0x00016530


	//   ....[69]....
        /*0430*/ 	.word	0x00016540


	//   ....[70]....
        /*0434*/ 	.word	0x00016550


	//   ....[71]....
        /*0438*/ 	.word	0x00016560


	//   ....[72]....
        /*043c*/ 	.word	0x00016570


	//   ....[73]....
        /*0440*/ 	.word	0x00016580


	//   ....[74]....
        /*0444*/ 	.word	0x00016590


	//   ....[75]....
        /*0448*/ 	.word	0x000165a0


	//   ....[76]....
        /*044c*/ 	.word	0x000165b0


	//   ....[77]....
        /*0450*/ 	.word	0x000165c0


	//   ....[78]....
        /*0454*/ 	.word	0x000165d0


	//   ....[79]....
        /*0458*/ 	.word	0x000165e0


	//   ....[80]....
        /*045c*/ 	.word	0x000165f0


	//   ....[81]....
        /*0460*/ 	.word	0x00016610


	//   ....[82]....
        /*0464*/ 	.word	0x00016640


	//   ....[83]....
        /*0468*/ 	.word	0x00016670


	//   ....[84]....
        /*046c*/ 	.word	0x000166a0


	//   ....[85]....
        /*0470*/ 	.word	0x000166d0


	//   ....[86]....
        /*0474*/ 	.word	0x00016700


	//   ....[87]....
        /*0478*/ 	.word	0x00016730


	//   ....[88]....
        /*047c*/ 	.word	0x00016760


	//   ....[89]....
        /*0480*/ 	.word	0x00016790


	//   ....[90]....
        /*0484*/ 	.word	0x000167b0


	//   ....[91]....
        /*0488*/ 	.word	0x000167c0


	//   ....[92]....
        /*048c*/ 	.word	0x000167d0


	//   ....[93]....
        /*0490*/ 	.word	0x000167e0


	//   ....[94]....
        /*0494*/ 	.word	0x000167f0


	//   ....[95]....
        /*0498*/ 	.word	0x00016800


	//   ....[96]....
        /*049c*/ 	.word	0x00016810


	//   ....[97]....
        /*04a0*/ 	.word	0x00016820


	//   ....[98]....
        /*04a4*/ 	.word	0x00016c40


	//   ....[99]....
        /*04a8*/ 	.word	0x00016c90


	//   ....[100]....
        /*04ac*/ 	.word	0x00016cd0


	//   ....[101]....
        /*04b0*/ 	.word	0x00016d10


	//   ....[102]....
        /*04b4*/ 	.word	0x00016d40


	//   ....[103]....
        /*04b8*/ 	.word	0x00016d70


	//   ....[104]....
        /*04bc*/ 	.word	0x00017450


	//   ....[105]....
        /*04c0*/ 	.word	0x00017480


	//   ....[106]....
        /*04c4*/ 	.word	0x00017fd0


	//   ....[107]....
        /*04c8*/ 	.word	0x000191b0


	//   ....[108]....
        /*04cc*/ 	.word	0x00019b30


	//   ....[109]....
        /*04d0*/ 	.word	0x00019b70


	//   ....[110]....
        /*04d4*/ 	.word	0x00019ba0


	//   ....[111]....
        /*04d8*/ 	.word	0x00019c40


	//   ....[112]....
        /*04dc*/ 	.word	0x00019c60


	//   ....[113]....
        /*04e0*/ 	.word	0x00019cf0


	//   ....[114]....
        /*04e4*/ 	.word	0x00019d10


	//   ....[115]....
        /*04e8*/ 	.word	0x00019da0


	//   ....[116]....
        /*04ec*/ 	.word	0x00019dc0


	//   ....[117]....
        /*04f0*/ 	.word	0x00019e50


	//   ....[118]....
        /*04f4*/ 	.word	0x00019e70


	//   ....[119]....
        /*04f8*/ 	.word	0x00019f00


	//   ....[120]....
        /*04fc*/ 	.word	0x00019f20


	//   ....[121]....
        /*0500*/ 	.word	0x00019fa0


	//   ....[122]....
        /*0504*/ 	.word	0x00019fc0


	//   ....[123]....
        /*0508*/ 	.word	0x00019fd0


	//   ....[124]....
        /*050c*/ 	.word	0x0001bb20


	//   ....[125]....
        /*0510*/ 	.word	0x0001c190


	//   ....[126]....
        /*0514*/ 	.word	0x0001c370


	//   ....[127]....
        /*0518*/ 	.word	0x0001c3c0


	//   ....[128]....
        /*051c*/ 	.word	0x0001c460


	//   ....[129]....
        /*0520*/ 	.word	0x0001c560


	//   ....[130]....
        /*0524*/ 	.word	0x0001c5d0


	//   ....[131]....
        /*0528*/ 	.word	0x0001c6d0


	//   ....[132]....
        /*052c*/ 	.word	0x0001c740


	//   ....[133]....
        /*0530*/ 	.word	0x0001c840


	//   ....[134]....
        /*0534*/ 	.word	0x0001c8b0


	//   ....[135]....
        /*0538*/ 	.word	0x0001c9b0


	//   ....[136]....
        /*053c*/ 	.word	0x0001ca20


	//   ....[137]....
        /*0540*/ 	.word	0x0001cb10


	//   ....[138]....
        /*0544*/ 	.word	0x0001cb80


	//   ....[139]....
        /*0548*/ 	.word	0x0001cc60


	//   ....[140]....
        /*054c*/ 	.word	0x0001ccf0


	//   ....[141]....
        /*0550*/ 	.word	0x0001cdd0


	//----- nvinfo : EIATTR_REG_RECONFIG
	.align		4
.L_957:
        /*0554*/ 	.byte	0x01, 0x54
	.zero		2


	//----- nvinfo : EIATTR_SYSCALL_OFFSETS
	.align		4
        /*0558*/ 	.byte	0x04, 0x46
        /*055a*/ 	.short	(.L_959 - .L_958)


	//   ....[0]....
.L_958:
        /*055c*/ 	.word	0x00001790


	//   ....[1]....
        /*0560*/ 	.word	0x00018b20


	//   ....[2]....
        /*0564*/ 	.word	0x00018c60


	//   ....[3]....
        /*0568*/ 	.word	0x00018da0


	//   ....[4]....
        /*056c*/ 	.word	0x00018ec0


	//   ....[5]....
        /*0570*/ 	.word	0x000197f0


	//----- nvinfo : EIATTR_MBARRIER_INSTR_OFFSETS
	.align		4
.L_959:
        /*0574*/ 	.byte	0x04, 0x39
        /*0576*/ 	.short	(.L_961 - .L_960)


	//   ....[0]....
.L_960:
        /*0578*/ 	.word	0x00000270
        /*057c*/ 	.word	0x000000ff
        /*0580*/ 	.word	0x00028800
        /*0584*/ 	.short	0x0100
        /*0586*/ 	.byte	0x08
	.zero		1


	//   ....[1]....
        /*0588*/ 	.word	0x00000280
        /*058c*/ 	.word	0x000000ff
        /*0590*/ 	.word	0x00028820
        /*0594*/ 	.short	0x0100
        /*0596*/ 	.byte	0x08
	.zero		1


	//   ....[2]....
        /*0598*/ 	.word	0x00000370
        /*059c*/ 	.word	0x000000ff
        /*05a0*/ 	.word	0x00028830
        /*05a4*/ 	.short	0x0100
        /*05a6*/ 	.byte	0x08
	.zero		1


	//   ....[3]....
        /*05a8*/ 	.word	0x00000380
        /*05ac*/ 	.word	0x000000ff
        /*05b0*/ 	.word	0x00028840
        /*05b4*/ 	.short	0x0100
        /*05b6*/ 	.byte	0x08
	.zero		1


	//   ....[4]....
        /*05b8*/ 	.word	0x00000390
        /*05bc*/ 	.word	0x000000ff
        /*05c0*/ 	.word	0x00028838
        /*05c4*/ 	.short	0x0100
        /*05c6*/ 	.byte	0x08
	.zero		1


	//   ....[5]....
        /*05c8*/ 	.word	0x000003a0
        /*05cc*/ 	.word	0x000000ff
        /*05d0*/ 	.word	0x00028848
        /*05d4*/ 	.short	0x0100
        /*05d6*/ 	.byte	0x08
	.zero		1


	//   ....[6]....
        /*05d8*/ 	.word	0x000004d0
        /*05dc*/ 	.word	0x000000ff
        /*05e0*/ 	.word	0x00028850
        /*05e4*/ 	.short	0x0100
        /*05e6*/ 	.byte	0x08
	.zero		1


	//   ....[7]....
        /*05e8*/ 	.word	0x000004e0
        /*05ec*/ 	.word	0x000000ff
        /*05f0*/ 	.word	0x00028860
        /*05f4*/ 	.short	0x0100
        /*05f6*/ 	.byte	0x08
	.zero		1


	//   ....[8]....
        /*05f8*/ 	.word	0x000004f0
        /*05fc*/ 	.word	0x000000ff
        /*0600*/ 	.word	0x00028858
        /*0604*/ 	.short	0x0100
        /*0606*/ 	.byte	0x08
	.zero		1


	//   ....[9]....
        /*0608*/ 	.word	0x00000500
        /*060c*/ 	.word	0x000000ff
        /*0610*/ 	.word	0x00028868
        /*0614*/ 	.short	0x0100
        /*0616*/ 	.byte	0x08
	.zero		1


	//   ....[10]....
        /*0618*/ 	.word	0x000005f0
        /*061c*/ 	.word	0x000000ff
        /*0620*/ 	.word	0x00028870
        /*0624*/ 	.short	0x0100
        /*0626*/ 	.byte	0x06
	.zero		1


	//   ....[11]....
        /*0628*/ 	.word	0x00000600
        /*062c*/ 	.word	0x000000ff
        /*0630*/ 	.word	0x00028880
        /*0634*/ 	.short	0x0100
        /*0636*/ 	.byte	0x06
	.zero		1


	//   ....[12]....
        /*0638*/ 	.word	0x00000610
        /*063c*/ 	.word	0x000000ff
        /*0640*/ 	.word	0x00028878
        /*0644*/ 	.short	0x0100
        /*0646*/ 	.byte	0x06
	.zero		1


	//   ....[13]....
        /*0648*/ 	.word	0x00000620
        /*064c*/ 	.word	0x000000ff
        /*0650*/ 	.word	0x00028888
        /*0654*/ 	.short	0x0100
        /*0656*/ 	.byte	0x06
	.zero		1


	//   ....[14]....
        /*0658*/ 	.word	0x00000750
        /*065c*/ 	.word	0x000000ff
        /*0660*/ 	.word	0x00028890
        /*0664*/ 	.short	0x0100
        /*0666*/ 	.byte	0x08
	.zero		1


	//   ....[15]....
        /*0668*/ 	.word	0x00000760
        /*066c*/ 	.word	0x000000ff
        /*0670*/ 	.word	0x000288a0
        /*0674*/ 	.short	0x0100
        /*0676*/ 	.byte	0x08
	.zero		1


	//   ....[16]....
        /*0678*/ 	.word	0x00000770
        /*067c*/ 	.word	0x000000ff
        /*0680*/ 	.word	0x00028898
        /*0684*/ 	.short	0x0100
        /*0686*/ 	.byte	0x08
	.zero		1


	//   ....[17]....
        /*0688*/ 	.word	0x00000780
        /*068c*/ 	.word	0x000000ff
        /*0690*/ 	.word	0x000288a8
        /*0694*/ 	.short	0x0100
        /*0696*/ 	.byte	0x08
	.zero		1


	//   ....[18]....
        /*0698*/ 	.word	0x000008b0
        /*069c*/ 	.word	0x000000ff
        /*06a0*/ 	.word	0x000288b0
        /*06a4*/ 	.short	0x0100
        /*06a6*/ 	.byte	0x08
	.zero		1


	//   ....[19]....
        /*06a8*/ 	.word	0x000008c0
        /*06ac*/ 	.word	0x000000ff
        /*06b0*/ 	.word	0x000288c0
        /*06b4*/ 	.short	0x0100
        /*06b6*/ 	.byte	0x08
	.zero		1


	//   ....[20]....
        /*06b8*/ 	.word	0x000008d0
        /*06bc*/ 	.word	0x000000ff
        /*06c0*/ 	.word	0x000288b8
        /*06c4*/ 	.short	0x0100
        /*06c6*/ 	.byte	0x08
	.zero		1


	//   ....[21]....
        /*06c8*/ 	.word	0x000008e0
        /*06cc*/ 	.word	0x000000ff
        /*06d0*/ 	.word	0x000288c8
        /*06d4*/ 	.short	0x0100
        /*06d6*/ 	.byte	0x08
	.zero		1


	//   ....[22]....
        /*06d8*/ 	.word	0x00001a60
        /*06dc*/ 	.word	0x000000ff
        /*06e0*/ 	.word	0x00028800
        /*06e4*/ 	.short	0x010a
        /*06e6*/ 	.byte	0x2c
	.zero		1


	//   ....[23]....
        /*06e8*/ 	.word	0x00001af0
        /*06ec*/ 	.word	0x000000ff
        /*06f0*/ 	.word	0x00028830
        /*06f4*/ 	.short	0x010a
        /*06f6*/ 	.byte	0x2c
	.zero		1


	//   ....[24]....
        /*06f8*/ 	.word	0x00001b80
        /*06fc*/ 	.word	0x000000ff
        /*0700*/ 	.word	0x00028830
        /*0704*/ 	.short	0x010a
        /*0706*/ 	.byte	0x2c
	.zero		1


	//   ....[25]....
        /*0708*/ 	.word	0x000023f0
        /*070c*/ 	.word	0x0000004c
        /*0710*/ 	.word	0x00000000
        /*0714*/ 	.short	0x0101
        /*0716*/ 	.byte	0x3f
	.zero		1


	//   ....[26]....
        /*0718*/ 	.word	0x00006e60
        /*071c*/ 	.word	0x000000ff
        /*0720*/ 	.word	0x00028830
        /*0724*/ 	.short	0x010a
        /*0726*/ 	.byte	0x08
	.zero		1


	//   ....[27]....
        /*0728*/ 	.word	0x00006ea0
        /*072c*/ 	.word	0x000000ff
        /*0730*/ 	.word	0x00028830
        /*0734*/ 	.short	0x010a
        /*0736*/ 	.byte	0x08
	.zero		1


	//   ....[28]....
        /*0738*/ 	.word	0x000070a0
        /*073c*/ 	.word	0x000000ff
        /*0740*/ 	.word	0x00028850
        /*0744*/ 	.short	0x010a
        /*0746*/ 	.byte	0x08
	.zero		1


	//   ....[29]....
        /*0748*/ 	.word	0x000070e0
        /*074c*/ 	.word	0x000000ff
        /*0750*/ 	.word	0x00028850
        /*0754*/ 	.short	0x010a
        /*0756*/ 	.byte	0x08
	.zero		1


	//   ....[30]....
        /*0758*/ 	.word	0x00008060
        /*075c*/ 	.word	0x0000002d
        /*0760*/ 	.word	0x00000000
        /*0764*/ 	.short	0x0101
        /*0766*/ 	.byte	0x3f
	.zero		1


	//   ....[31]....
        /*0768*/ 	.word	0x0000bc00
        /*076c*/ 	.word	0x000000ff
        /*0770*/ 	.word	0x00000000
        /*0774*/ 	.short	0x0101
        /*0776*/ 	.byte	0x09
	.zero		1


	//   ....[32]....
        /*0778*/ 	.word	0x0000c680
        /*077c*/ 	.word	0x000000ff
        /*0780*/ 	.word	0x00028830
        /*0784*/ 	.short	0x010a
        /*0786*/ 	.byte	0x08
	.zero		1


	//   ....[33]....
        /*0788*/ 	.word	0x0000c6c0
        /*078c*/ 	.word	0x000000ff
        /*0790*/ 	.word	0x00028830
        /*0794*/ 	.short	0x010a
        /*0796*/ 	.byte	0x08
	.zero		1


	//   ....[34]....
        /*0798*/ 	.word	0x0000c960
        /*079c*/ 	.word	0x000000ff
        /*07a0*/ 	.word	0x00028850
        /*07a4*/ 	.short	0x010a
        /*07a6*/ 	.byte	0x08
	.zero		1


	//   ....[35]....
        /*07a8*/ 	.word	0x0000c9a0
        /*07ac*/ 	.word	0x000000ff
        /*07b0*/ 	.word	0x00028850
        /*07b4*/ 	.short	0x010a
        /*07b6*/ 	.byte	0x08
	.zero		1


	//   ....[36]....
        /*07b8*/ 	.word	0x0000efe0
        /*07bc*/ 	.word	0x00000004
        /*07c0*/ 	.word	0x00000000
        /*07c4*/ 	.short	0x0101
        /*07c6*/ 	.byte	0x3f
	.zero		1


	//   ....[37]....
        /*07c8*/ 	.word	0x0000f2d0
        /*07cc*/ 	.word	0x000000ff
        /*07d0*/ 	.word	0x00000000
        /*07d4*/ 	.short	0x0101
        /*07d6*/ 	.byte	0x09
	.zero		1


	//   ....[38]....
        /*07d8*/ 	.word	0x0000fb00
        /*07dc*/ 	.word	0x000000ff
        /*07e0*/ 	.word	0x00028830
        /*07e4*/ 	.short	0x010a
        /*07e6*/ 	.byte	0x08
	.zero		1


	//   ....[39]....
        /*07e8*/ 	.word	0x0000fb40
        /*07ec*/ 	.word	0x000000ff
        /*07f0*/ 	.word	0x00028830
        /*07f4*/ 	.short	0x010a
        /*07f6*/ 	.byte	0x08
	.zero		1


	//   ....[40]....
        /*07f8*/ 	.word	0x0000fd60
        /*07fc*/ 	.word	0x000000ff
        /*0800*/ 	.word	0x00028850
        /*0804*/ 	.short	0x010a
        /*0806*/ 	.byte	0x08
	.zero		1


	//   ....[41]....
        /*0808*/ 	.word	0x0000fda0
        /*080c*/ 	.word	0x000000ff
        /*0810*/ 	.word	0x00028850
        /*0814*/ 	.short	0x010a
        /*0816*/ 	.byte	0x08
	.zero		1


	//   ....[42]....
        /*0818*/ 	.word	0x00010d40
        /*081c*/ 	.word	0x00000063
        /*0820*/ 	.word	0x00000000
        /*0824*/ 	.short	0x0101
        /*0826*/ 	.byte	0x3f
	.zero		1


	//   ....[43]....
        /*0828*/ 	.word	0x000148a0
        /*082c*/ 	.word	0x000000ff
        /*0830*/ 	.word	0x00000000
        /*0834*/ 	.short	0x0101
        /*0836*/ 	.byte	0x09
	.zero		1


	//   ....[44]....
        /*0838*/ 	.word	0x00014f90
        /*083c*/ 	.word	0x000000ff
        /*0840*/ 	.word	0x00028850
        /*0844*/ 	.short	0x010a
        /*0846*/ 	.byte	0x09
	.zero		1


	//   ....[45]....
        /*0848*/ 	.word	0x00014fd0
        /*084c*/ 	.word	0x000000ff
        /*0850*/ 	.word	0x00028850
        /*0854*/ 	.short	0x010a
        /*0856*/ 	.byte	0x09
	.zero		1


	//   ....[46]....
        /*0858*/ 	.word	0x000156b0
        /*085c*/ 	.word	0x000000ff
        /*0860*/ 	.word	0x00000000
        /*0864*/ 	.short	0x0101
        /*0866*/ 	.byte	0x04
	.zero		1


	//   ....[47]....
        /*0868*/ 	.word	0x00016d60
        /*086c*/ 	.word	0x000000ff
        /*0870*/ 	.word	0x00000000
        /*0874*/ 	.short	0x0101
        /*0876*/ 	.byte	0x04
	.zero		1


	//   ....[48]....
        /*0878*/ 	.word	0x000193c0
        /*087c*/ 	.word	0x000000ff
        /*0880*/ 	.word	0x00028880
        /*0884*/ 	.short	0x010a
        /*0886*/ 	.byte	0x27
	.zero		1


	//   ....[49]....
        /*0888*/ 	.word	0x00019520
        /*088c*/ 	.word	0x000000ff
        /*0890*/ 	.word	0x00028840
        /*0894*/ 	.short	0x010a
        /*0896*/ 	.byte	0x27
	.zero		1


	//   ....[50]....
        /*0898*/ 	.word	0x0001a0f0
        /*089c*/ 	.word	0x000000ff
        /*08a0*/ 	.word	0x00028800
        /*08a4*/ 	.short	0x0107
        /*08a6*/ 	.byte	0x27
	.zero		1


	//   ....[51]....
        /*08a8*/ 	.word	0x0001a130
        /*08ac*/ 	.word	0x000000ff
        /*08b0*/ 	.word	0x00028800
        /*08b4*/ 	.short	0x0101
        /*08b6*/ 	.byte	0x27
	.zero		1


	//   ....[52]....
        /*08b8*/ 	.word	0x0001a160
        /*08bc*/ 	.word	0x000000ff
        /*08c0*/ 	.word	0x00028820
        /*08c4*/ 	.short	0x010a
        /*08c6*/ 	.byte	0x27
	.zero		1


	//   ....[53]....
        /*08c8*/ 	.word	0x0001a470
        /*08cc*/ 	.word	0x00000004
        /*08d0*/ 	.word	0x00028880
        /*08d4*/ 	.short	0x010a
        /*08d6*/ 	.byte	0x3f
	.zero		1


	//   ....[54]....
        /*08d8*/ 	.word	0x0001a6b0
        /*08dc*/ 	.word	0x00000004
        /*08e0*/ 	.word	0x00028840
        /*08e4*/ 	.short	0x010a
        /*08e6*/ 	.byte	0x3f
	.zero		1


	//   ....[55]....
        /*08e8*/ 	.word	0x0001a970
        /*08ec*/ 	.word	0x00000014
        /*08f0*/ 	.word	0x00028870
        /*08f4*/ 	.short	0x010a
        /*08f6*/ 	.byte	0x3f
	.zero		1


	//   ....[56]....
        /*08f8*/ 	.word	0x0001a9e0
        /*08fc*/ 	.word	0x00000014
        /*0900*/ 	.word	0x00028860
        /*0904*/ 	.short	0x010a
        /*0906*/ 	.byte	0x3f
	.zero		1


	//   ....[57]....
        /*0908*/ 	.word	0x0001b150
        /*090c*/ 	.word	0x00000014
        /*0910*/ 	.word	0x00028850
        /*0914*/ 	.short	0x0101
        /*0916*/ 	.byte	0x3f
	.zero		1


	//   ....[58]....
        /*0918*/ 	.word	0x0001b1d0
        /*091c*/ 	.word	0x00000014
        /*0920*/ 	.word	0x00000000
        /*0924*/ 	.short	0x0101
        /*0926*/ 	.byte	0x3f
	.zero		1


	//   ....[59]....
        /*0928*/ 	.word	0x0001b2d0
        /*092c*/ 	.word	0x00000011
        /*0930*/ 	.word	0x00028870
        /*0934*/ 	.short	0x010a
        /*0936*/ 	.byte	0x3f
	.zero		1


	//   ....[60]....
        /*0938*/ 	.word	0x0001b390
        /*093c*/ 	.word	0x00000011
        /*0940*/ 	.word	0x00028860
        /*0944*/ 	.short	0x010a
        /*0946*/ 	.byte	0x3f
	.zero		1


	//   ....[61]....
        /*0948*/ 	.word	0x0001b9b0
        /*094c*/ 	.word	0x00000011
        /*0950*/ 	.word	0x00028850
        /*0954*/ 	.short	0x0101
        /*0956*/ 	.byte	0x3f
	.zero		1


	//   ....[62]....
        /*0958*/ 	.word	0x0001ba20
        /*095c*/ 	.word	0x00000000
        /*0960*/ 	.word	0x00000000
        /*0964*/ 	.short	0x0101
        /*0966*/ 	.byte	0x3f
	.zero		1


	//   ....[63]....
        /*0968*/ 	.word	0x0001bad0
        /*096c*/ 	.word	0x00000006
        /*0970*/ 	.word	0x00028820
        /*0974*/ 	.short	0x010a
        /*0976*/ 	.byte	0x3f
	.zero		1


	//   ....[64]....
        /*0978*/ 	.word	0x0001bc10
        /*097c*/ 	.word	0x00000007
        /*0980*/ 	.word	0x00000000
        /*0984*/ 	.short	0x010a
        /*0986*/ 	.byte	0x3f
	.zero		1


	//   ....[65]....
        /*0988*/ 	.word	0x0001bc80
        /*098c*/ 	.word	0x00000005
        /*0990*/ 	.word	0x00000000
        /*0994*/ 	.short	0x010a
        /*0996*/ 	.byte	0x3f
	.zero		1


	//   ....[66]....
        /*0998*/ 	.word	0x0001bcd0
        /*099c*/ 	.word	0x00000005
        /*09a0*/ 	.word	0x00028860
        /*09a4*/ 	.short	0x010a
        /*09a6*/ 	.byte	0x3f
	.zero		1


	//   ....[67]....
        /*09a8*/ 	.word	0x0001bd20
        /*09ac*/ 	.word	0x00000003
        /*09b0*/ 	.word	0x00028860
        /*09b4*/ 	.short	0x010a
        /*09b6*/ 	.byte	0x3f
	.zero		1


	//   ....[68]....
        /*09b8*/ 	.word	0x0001bd60
        /*09bc*/ 	.word	0x00000005
        /*09c0*/ 	.word	0x00028880
        /*09c4*/ 	.short	0x010a
        /*09c6*/ 	.byte	0x3f
	.zero		1


	//   ....[69]....
        /*09c8*/ 	.word	0x0001bd80
        /*09cc*/ 	.word	0x00000003
        /*09d0*/ 	.word	0x00028880
        /*09d4*/ 	.short	0x010a
        /*09d6*/ 	.byte	0x3f
	.zero		1


	//   ....[70]....
        /*09d8*/ 	.word	0x0001bdf0
        /*09dc*/ 	.word	0x00000003
        /*09e0*/ 	.word	0x00028800
        /*09e4*/ 	.short	0x010a
        /*09e6*/ 	.byte	0x3f
	.zero		1


	//   ....[71]....
        /*09e8*/ 	.word	0x0001be50
        /*09ec*/ 	.word	0x00000003
        /*09f0*/ 	.word	0x00028830
        /*09f4*/ 	.short	0x010a
        /*09f6*/ 	.byte	0x3f
	.zero		1


	//   ....[72]....
        /*09f8*/ 	.word	0x0001beb0
        /*09fc*/ 	.word	0x0000000d
        /*0a00*/ 	.word	0x00028830
        /*0a04*/ 	.short	0x010a
        /*0a06*/ 	.byte	0x3f
	.zero		1


	//   ....[73]....
        /*0a08*/ 	.word	0x0001bf10
        /*0a0c*/ 	.word	0x0000000d
        /*0a10*/ 	.word	0x00028850
        /*0a14*/ 	.short	0x010a
        /*0a16*/ 	.byte	0x3f
	.zero		1


	//   ....[74]....
        /*0a18*/ 	.word	0x0001bf70
        /*0a1c*/ 	.word	0x0000000b
        /*0a20*/ 	.word	0x00028830
        /*0a24*/ 	.short	0x010a
        /*0a26*/ 	.byte	0x3f
	.zero		1


	//   ....[75]....
        /*0a28*/ 	.word	0x0001bfd0
        /*0a2c*/ 	.word	0x0000000b
        /*0a30*/ 	.word	0x00028850
        /*0a34*/ 	.short	0x010a
        /*0a36*/ 	.byte	0x3f
	.zero		1


	//   ....[76]....
        /*0a38*/ 	.word	0x0001c030
        /*0a3c*/ 	.word	0x0000000b
        /*0a40*/ 	.word	0x00028830
        /*0a44*/ 	.short	0x010a
        /*0a46*/ 	.byte	0x3f
	.zero		1


	//   ....[77]....
        /*0a48*/ 	.word	0x0001c090
        /*0a4c*/ 	.word	0x0000000b
        /*0a50*/ 	.word	0x00028850
        /*0a54*/ 	.short	0x010a
        /*0a56*/ 	.byte	0x3f
	.zero		1


	//   ....[78]....
        /*0a58*/ 	.word	0x0001c0f0
        /*0a5c*/ 	.word	0x00000003
        /*0a60*/ 	.word	0x00028850
        /*0a64*/ 	.short	0x010a
        /*0a66*/ 	.byte	0x3f
	.zero		1


	//   ....[79]....
        /*0a68*/ 	.word	0x0001c250
        /*0a6c*/ 	.word	0x00000003
        /*0a70*/ 	.word	0x00028880
        /*0a74*/ 	.short	0x010a
        /*0a76*/ 	.byte	0x3f
	.zero		1


	//   ....[80]....
        /*0a78*/ 	.word	0x0001c2b0
        /*0a7c*/ 	.word	0x00000003
        /*0a80*/ 	.word	0x00028840
        /*0a84*/ 	.short	0x010a
        /*0a86*/ 	.byte	0x3f
	.zero		1


	//   ....[81]....
        /*0a88*/ 	.word	0x0001ce10
        /*0a8c*/ 	.word	0x00000002
        /*0a90*/ 	.word	0x00028820
        /*0a94*/ 	.short	0x010a
        /*0a96*/ 	.byte	0x3f
	.zero		1


	//   ....[82]....
        /*0a98*/ 	.word	0x0001ce60
        /*0a9c*/ 	.word	0x00000004
        /*0aa0*/ 	.word	0x00028880
        /*0aa4*/ 	.short	0x010a
        /*0aa6*/ 	.byte	0x3f
	.zero		1


	//   ....[83]....
        /*0aa8*/ 	.word	0x0001ceb0
        /*0aac*/ 	.word	0x00000004
        /*0ab0*/ 	.word	0x00028840
        /*0ab4*/ 	.short	0x010a
        /*0ab6*/ 	.byte	0x3f
	.zero		1


	//   ....[84]....
        /*0ab8*/ 	.word	0x0001cf00
        /*0abc*/ 	.word	0x00000014
        /*0ac0*/ 	.word	0x00028870
        /*0ac4*/ 	.short	0x010a
        /*0ac6*/ 	.byte	0x3f
	.zero		1


	//   ....[85]....
        /*0ac8*/ 	.word	0x0001cf50
        /*0acc*/ 	.word	0x00000014
        /*0ad0*/ 	.word	0x00028860
        /*0ad4*/ 	.short	0x010a
        /*0ad6*/ 	.byte	0x3f
	.zero		1


	//   ....[86]....
        /*0ad8*/ 	.word	0x0001cfa0
        /*0adc*/ 	.word	0x00000011
        /*0ae0*/ 	.word	0x00028870
        /*0ae4*/ 	.short	0x010a
        /*0ae6*/ 	.byte	0x3f
	.zero		1


	//   ....[87]....
        /*0ae8*/ 	.word	0x0001cff0
        /*0aec*/ 	.word	0x00000011
        /*0af0*/ 	.word	0x00028860
        /*0af4*/ 	.short	0x010a
        /*0af6*/ 	.byte	0x3f
	.zero		1


	//   ....[88]....
        /*0af8*/ 	.word	0x0001d040
        /*0afc*/ 	.word	0x00000006
        /*0b00*/ 	.word	0x00028820
        /*0b04*/ 	.short	0x010a
        /*0b06*/ 	.byte	0x3f
	.zero		1


	//   ....[89]....
        /*0b08*/ 	.word	0x0001d090
        /*0b0c*/ 	.word	0x00000007
        /*0b10*/ 	.word	0x00000000
        /*0b14*/ 	.short	0x010a
        /*0b16*/ 	.byte	0x3f
	.zero		1


	//   ....[90]....
        /*0b18*/ 	.word	0x0001d0e0
        /*0b1c*/ 	.word	0x00000005
        /*0b20*/ 	.word	0x00000000
        /*0b24*/ 	.short	0x010a
        /*0b26*/ 	.byte	0x3f
	.zero		1


	//   ....[91]....
        /*0b28*/ 	.word	0x0001d130
        /*0b2c*/ 	.word	0x00000005
        /*0b30*/ 	.word	0x00028860
        /*0b34*/ 	.short	0x010a
        /*0b36*/ 	.byte	0x3f
	.zero		1


	//   ....[92]....
        /*0b38*/ 	.word	0x0001d180
        /*0b3c*/ 	.word	0x00000003
        /*0b40*/ 	.word	0x00028860
        /*0b44*/ 	.short	0x010a
        /*0b46*/ 	.byte	0x3f
	.zero		1


	//   ....[93]....
        /*0b48*/ 	.word	0x0001d1d0
        /*0b4c*/ 	.word	0x00000005
        /*0b50*/ 	.word	0x00028880
        /*0b54*/ 	.short	0x010a
        /*0b56*/ 	.byte	0x3f
	.zero		1


	//----- nvinfo : EIATTR_NUM_MBARRIERS
	.align		4
.L_961:
        /*0b58*/ 	.byte	0x03, 0x38
        /*0b5a*/ 	.short	0x0016


	//----- nvinfo : EIATTR_EXIT_INSTR_OFFSETS
	.align		4
        /*0b5c*/ 	.byte	0x04, 0x1c
        /*0b5e*/ 	.short	(.L_963 - .L_962)


	//   ....[0]....
.L_962:
        /*0b60*/ 	.word	0x0001bdd0


	//----- nvinfo : EIATTR_MAX_THREADS
	.align		4
.L_963:
        /*0b64*/ 	.byte	0x04, 0x05
        /*0b66*/ 	.short	(.L_965 - .L_964)
.L_964:
        /*0b68*/ 	.word	0x00000180
        /*0b6c*/ 	.word	0x00000001
        /*0b70*/ 	.word	0x00000001


	//----- nvinfo : EIATTR_CRS_STACK_SIZE
	.align		4
.L_965:
        /*0b74*/ 	.byte	0x04, 0x1e
        /*0b76*/ 	.short	(.L_967 - .L_966)
.L_966:
        /*0b78*/ 	.word	0x00000000


	//----- nvinfo : EIATTR_CBANK_PARAM_SIZE
	.align		4
.L_967:
        /*0b7c*/ 	.byte	0x03, 0x19
        /*0b7e*/ 	.short	0x0a70


	//----- nvinfo : EIATTR_PARAM_CBANK
	.align		4
        /*0b80*/ 	.byte	0x04, 0x0a
        /*0b82*/ 	.short	(.L_969 - .L_968)
	.align		4
.L_968:
        /*0b84*/ 	.word	index@(.nv.constant0._ZN7cutlass13device_kernelIN5flash11enable_sm90INS1_16FlashAttnFwdSm90INS1_25CollectiveMainloopFwdSm90ILi2EN4cute5tupleIJNS5_1CILi1EEES8_S8_EEENS6_IJNS7_ILi128EEENS7_ILi192EEESA_EEELi128ENS_12float_e4m3_tEfNS_4arch4Sm90ELb0ELb1ELb1ELb0ELb0ELb0ELb0ELb1ELb1ELb1ELb1ELb0EEENS1_21CollectiveEpilogueFwdINS6_IJSA_SA_SB_EEES9_NS_10bfloat16_tESF_Li256ELb0ELb1ELb1ELb1EEENS1_19SingleTileSchedulerILb0ELb1ELb1ELi128EEEEEEEEEvNT_6ParamsE)
        /*0b88*/ 	.short	0x0210
        /*0b8a*/ 	.short	0x0a70


	//----- nvinfo : EIATTR_SW_WAR
	.align		4
.L_969:
        /*0b8c*/ 	.byte	0x04, 0x36
        /*0b8e*/ 	.short	(.L_971 - .L_970)
.L_970:
        /*0b90*/ 	.word	0x00000008
.L_971:


//--------------------- .nv.info._ZN7cutlass13device_kernelIN5flash11enable_sm90INS1_16FlashAttnFwdSm90INS1_25CollectiveMainloopFwdSm90ILi2EN4cute5tupleIJNS5_1CILi1EEES8_S8_EEENS6_IJNS7_ILi128EEENS7_ILi192EEESA_EEELi128ENS_12float_e4m3_tEfNS_4arch4Sm90ELb0ELb1ELb1ELb1ELb0ELb0ELb0ELb1ELb1ELb1ELb1ELb0EEENS1_21CollectiveEpilogueFwdINS6_IJSA_SA_SB_EEES9_NS_10bfloat16_tESF_Li256ELb1ELb1ELb1ELb1EEENS1_36VarlenDynamicPersistentTileSchedulerILi128ELi192ELi256ELi128ELb1ELb1ELb1ELb1ELb0ELb1EEEEEEEEEvNT_6ParamsE --------------------------
	.section	.nv.info._ZN7cutlass13device_kernelIN5flash11enable_sm90INS1_16FlashAttnFwdSm90INS1_25CollectiveMainloopFwdSm90ILi2EN4cute5tupleIJNS5_1CILi1EEES8_S8_EEENS6_IJNS7_ILi128EEENS7_ILi192EEESA_EEELi128ENS_12float_e4m3_tEfNS_4arch4Sm90ELb0ELb1ELb1ELb1ELb0ELb0ELb0ELb1ELb1ELb1ELb1ELb0EEENS1_21CollectiveEpilogueFwdINS6_IJSA_SA_SB_EEES9_NS_10bfloat16_tESF_Li256ELb1ELb1ELb1ELb1EEENS1_36VarlenDynamicPersistentTileSchedulerILi128ELi192ELi256ELi128ELb1ELb1ELb1ELb1ELb0ELb1EEEEEEEEEvNT_6ParamsE,"",@"SHT_CUDA_INFO"
	.sectionflags	@""
	.align	4


	//----- nvinfo : EIATTR_CUDA_API_VERSION
	.align		4
        /*0000*/ 	.byte	0x04, 0x37
        /*0002*/ 	.short	(.L_973 - .L_972)
.L_972:
        /*0004*/ 	.word	0x00000082


	//----- nvinfo : EIATTR_KPARAM_INFO
	.align		4
.L_973:
        /*0008*/ 	.byte	0x04, 0x17
        /*000a*/ 	.short	(.L_975 - .L_974)
.L_974:
        /*000c*/ 	.word	0x00000000
        /*0010*/ 	.short	0x0000
        /*0012*/ 	.short	0x0070
        /*0014*/ 	.byte	0x00, 0xf0, 0x01, 0x2a


	//----- nvinfo : EIATTR_SPARSE_MMA_MASK
	.align		4
.L_975:
        /*0018*/ 	.byte	0x03, 0x50
        /*001a*/ 	.short	0x0000


	//----- nvinfo : EIATTR_MAXREG_COUNT
	.align		4
        /*001c*/ 	.byte	0x03, 0x1b
        /*001e*/ 	.short	0x00a8


	//----- nvinfo : EIATTR_NUM_BARRIERS
	.align		4
        /*0020*/ 	.byte	0x02, 0x4c
        /*0022*/ 	.byte	0x10
	.zero		1


	//----- nvinfo : EIATTR_EXTERNS
	.align		4
        /*0024*/ 	.byte	0x04, 0x0f
        /*0026*/ 	.short	(.L_977 - .L_976)


	//   ....[0]....
	.align		4
.L_976:
        /*0028*/ 	.word	index@(__assertfail)


	//----- nvinfo : EIATTR_ANNOTATIONS
	.align		4
.L_977:
        /*002c*/ 	.byte	0x04, 0x55
        /*002e*/ 	.short	(.L_979 - .L_978)


	//   ....[0]....
.L_978:
        /* <DEDUP_REMOVED lines=46> */


	//----- nvinfo : EIATTR_MERCURY_ISA_VERSION
	.align		4
.L_979:
        /*0300*/ 	.byte	0x03, 0x5f
        /*0302*/ 	.short	0x0101


	//----- nvinfo : EIATTR_UNUSED_LOAD_BYTE_OFFSET
	.align		4
        /*0304*/ 	.byte	0x04, 0x44
        /*0306*/ 	.short	(.L_981 - .L_980)


	//   ....[0]....
.L_980:
        /*0308*/ 	.word	0x00000a40
        /*030c*/ 	.word	0x0000fff0


	//   ....[1]....
        /*0310*/ 	.word	0x00015f40
        /*0314*/ 	.word	0x0000fff0


	//----- nvinfo : EIATTR_INT_WARP_WIDE_INSTR_OFFSETS
	.align		4
.L_981:
        /*0318*/ 	.byte	0x04, 0x31
        /*031a*/ 	.short	(.L_983 - .L_982)


	//   ....[0]....
.L_982:
        /*031c*/ 	.word	0x00000130


	//   ....[1]....
        /*0320*/ 	.word	0x00000170


	//   ....[2]....
        /*0324*/ 	.word	0x000001e0


	//   ....[3]....
        /*0328*/ 	.word	0x0001bb80


	//   ....[4]....
        /*032c*/ 	.word	0x0001bc10


	//   ....[5]....
        /*0330*/ 	.word	0x0001e610


	//   ....[6]....
        /*0334*/ 	.word	0x0001e6a0


	//----- nvinfo : EIATTR_COOP_GROUP_MASK_REGIDS
	.align		4
.L_983:
        /*0338*/ 	.byte	0x04, 0x29
        /*033a*/ 	.short	(.L_985 - .L_984)


	//   ....[0]....
.L_984:
        /*033c*/ 	.word	0xffffffff


	//   ....[1]....
        /*0340*/ 	.word	0xffffffff


	//   ....[2]....
        /*0344*/ 	.word	0xffffffff


	//   ....[3]....
        /*0348*/ 	.word	0xffffffff


	//   ....[4]....
        /*034c*/ 	.word	0xffffffff


	//   ....[5]....
        /*0350*/ 	.word	0xffffffff


	//   ....[6]....
        /*0354*/ 	.word	0xffffffff


	//   ....[7]....
        /*0358*/ 	.word	0xffffffff


	//   ....[8]....
        /*035c*/ 	.word	0xffffffff


	//   ....[9]....
        /*0360*/ 	.word	0xffffffff


	//   ....[10]....
        /*0364*/ 	.word	0xffffffff


	//   ....[11]....
        /*0368*/ 	.word	0xffffffff


	//   ....[12]....
        /*036c*/ 	.word	0xffffffff


	//   ....[13]....
        /*0370*/ 	.word	0xffffffff


	//   ....[14]....
        /*0374*/ 	.word	0xffffffff


	//   ....[15]....
        /*0378*/ 	.word	0xffffffff


	//   ....[16]....
        /*037c*/ 	.word	0xffffffff


	//   ....[17]....
        /*0380*/ 	.word	0xffffffff


	//   ....[18]....
        /*0384*/ 	.word	0xffffffff


	//   ....[19]....
        /*0388*/ 	.word	0xffffffff


	//   ....[20]....
        /*038c*/ 	.word	0xffffffff


	//   ....[21]....
        /*0390*/ 	.word	0xffffffff


	//   ....[22]....
        /*0394*/ 	.word	0xffffffff


	//   ....[23]....
        /*0398*/ 	.word	0xffffffff


	//   ....[24]....
        /*039c*/ 	.word	0xffffffff


	//   ....[25]....
        /*03a0*/ 	.word	0xffffffff


	//   ....[26]....
        /*03a4*/ 	.word	0xffffffff


	//   ....[27]....
        /*03a8*/ 	.word	0xffffffff


	//   ....[28]....
        /*03ac*/ 	.word	0xffffffff


	//   ....[29]....
        /*03b0*/ 	.word	0xffffffff


	//   ....[30]....
        /*03b4*/ 	.word	0xffffffff


	//   ....[31]....
        /*03b8*/ 	.word	0xffffffff


	//   ....[32]....
        /*03bc*/ 	.word	0xffffffff


	//   ....[33]....
        /*03c0*/ 	.word	0xffffffff


	//   ....[34]....
        /*03c4*/ 	.word	0xffffffff


	//   ....[35]....
        /*03c8*/ 	.word	0xffffffff


	//   ....[36]....
        /*03cc*/ 	.word	0xffffffff


	//   ....[37]....
        /*03d0*/ 	.word	0xffffffff


	//   ....[38]....
        /*03d4*/ 	.word	0xffffffff


	//   ....[39]....
        /*03d8*/ 	.word	0xffffffff


	//   ....[40]....
        /*03dc*/ 	.word	0xffffffff


	//   ....[41]....
        /*03e0*/ 	.word	0xffffffff


	//   ....[42]....
        /*03e4*/ 	.word	0xffffffff


	//   ....[43]....
        /*03e8*/ 	.word	0xffffffff


	//   ....[44]....
        /*03ec*/ 	.word	0xffffffff


	//   ....[45]....
        /*03f0*/ 	.word	0xffffffff


	//   ....[46]....
        /*03f4*/ 	.word	0xffffffff


	//   ....[47]....
        /*03f8*/ 	.word	0xffffffff


	//   ....[48]....
        /*03fc*/ 	.word	0xffffffff


	//   ....[49]....
        /*0400*/ 	.word	0xffffffff


	//   ....[50]....
        /*0404*/ 	.word	0xffffffff


	//   ....[51]....
        /*0408*/ 	.word	0xffffffff


	//   ....[52]....
        /*040c*/ 	.word	0xffffffff


	//   ....[53]....
        /*0410*/ 	.word	0xffffffff


	//   ....[54]....
        /*0414*/ 	.word	0xffffffff


	//   ....[55]....
        /*0418*/ 	.word	0xffffffff


	//   ....[56]....
        /*041c*/ 	.word	0xffffffff


	//   ....[57]....
        /*0420*/ 	.word	0xffffffff


	//   ....[58]....
        /*0424*/ 	.word	0xffffffff


	//   ....[59]....
        /*0428*/ 	.word	0xffffffff


	//   ....[60]....
        /*042c*/ 	.word	0xffffffff


	//   ....[61]....
        /*0430*/ 	.word	0xffffffff


	//   ....[62]....
        /*0434*/ 	.word	0xffffffff


	//   ....[63]....
        /*0438*/ 	.word	0xffffffff


	//   ....[64]....
        /*043c*/ 	.word	0xffffffff


	//   ....[65]....
        /*0440*/ 	.word	0xffffffff


	//   ....[66]....
        /*0444*/ 	.word	0xffffffff


	//   ....[67]....
        /*0448*/ 	.word	0xffffffff


	//   ....[68]....
        /*044c*/ 	.word	0xffffffff


	//   ....[69]....
        /*0450*/ 	.word	0xffffffff


	//   ....[70]....
        /*0454*/ 	.word	0xffffffff


	//   ....[71]....
        /*0458*/ 	.word	0xffffffff


	//   ....[72]....
        /*045c*/ 	.word	0xffffffff


	//   ....[73]....
        /*0460*/ 	.word	0xffffffff


	//   ....[74]....
        /*0464*/ 	.word	0xffffffff


	//   ....[75]....
        /*0468*/ 	.word	0xffffffff


	//   ....[76]....
        /*046c*/ 	.word	0xffffffff


	//   ....[77]....
        /*0470*/ 	.word	0xffffffff


	//   ....[78]....
        /*0474*/ 	.word	0xffffffff


	//   ....[79]....
        /*0478*/ 	.word	0xffffffff


	//   ....[80]....
        /*047c*/ 	.word	0xffffffff


	//   ....[81]....
        /*0480*/ 	.word	0xffffffff


	//   ....[82]....
        /*0484*/ 	.word	0xffffffff


	//   ....[83]....
        /*0488*/ 	.word	0xffffffff


	//   ....[84]....
        /*048c*/ 	.word	0xffffffff


	//   ....[85]....
        /*0490*/ 	.word	0xffffffff


	//   ....[86]....
        /*0494*/ 	.word	0xffffffff


	//   ....[87]....
        /*0498*/ 	.word	0xffffffff


	//   ....[88]....
        /*049c*/ 	.word	0xffffffff


	//   ....[89]....
        /*04a0*/ 	.word	0xffffffff


	//   ....[90]....
        /*04a4*/ 	.word	0xffffffff


	//   ....[91]....
        /*04a8*/ 	.word	0xffffffff


	//   ....[92]....
        /*04ac*/ 	.word	0xffffffff


	//   ....[93]....
        /*04b0*/ 	.word	0xffffffff


	//   ....[94]....
        /*04b4*/ 	.word	0xffffffff


	//   ....[95]....
        /*04b8*/ 	.word	0xffffffff


	//   ....[96]....
        /*04bc*/ 	.word	0xffffffff


	//   ....[97]....
        /*04c0*/ 	.word	0xffffffff


	//   ....[98]....
        /*04c4*/ 	.word	0xffffffff


	//   ....[99]....
        /*04c8*/ 	.word	0xffffffff


	//   ....[100]....
        /*04cc*/ 	.word	0xffffffff


	//   ....[101]....
        /*04d0*/ 	.word	0xffffffff


	//   ....[102]....
        /*04d4*/ 	.word	0xffffffff


	//   ....[103]....
        /*04d8*/ 	.word	0xffffffff


	//   ....[104]....
        /*04dc*/ 	.word	0xffffffff


	//   ....[105]....
        /*04e0*/ 	.word	0xffffffff


	//   ....[106]....
        /*04e4*/ 	.word	0xffffffff


	//   ....[107]....
        /*04e8*/ 	.word	0xffffffff


	//   ....[108]....
        /*04ec*/ 	.word	0xffffffff


	//   ....[109]....
        /*04f0*/ 	.word	0xffffffff


	//   ....[110]....
        /*04f4*/ 	.word	0xffffffff


	//   ....[111]....
        /*04f8*/ 	.word	0xffffffff


	//   ....[112]....
        /*04fc*/ 	.word	0xffffffff


	//   ....[113]....
        /*0500*/ 	.word	0xffffffff


	//   ....[114]....
        /*0504*/ 	.word	0xffffffff


	//   ....[115]....
        /*0508*/ 	.word	0xffffffff


	//   ....[116]....
        /*050c*/ 	.word	0xffffffff


	//   ....[117]....
        /*0510*/ 	.word	0xffffffff


	//   ....[118]....
        /*0514*/ 	.word	0xffffffff


	//   ....[119]....
        /*0518*/ 	.word	0xffffffff


	//   ....[120]....
        /*051c*/ 	.word	0xffffffff


	//   ....[121]....
        /*0520*/ 	.word	0xffffffff


	//   ....[122]....
        /*0524*/ 	.word	0xffffffff


	//   ....[123]....
        /*0528*/ 	.word	0xffffffff


	//   ....[124]....
        /*052c*/ 	.word	0xffffffff


	//   ....[125]....
        /*0530*/ 	.word	0xffffffff


	//   ....[126]....
        /*0534*/ 	.word	0xffffffff


	//   ....[127]....
        /*0538*/ 	.word	0xffffffff


	//   ....[128]....
        /*053c*/ 	.word	0xffffffff


	//   ....[129]....
        /*0540*/ 	.word	0xffffffff


	//   ....[130]....
        /*0544*/ 	.word	0xffffffff


	//   ....[131]....
        /*0548*/ 	.word	0xffffffff


	//   ....[132]....
        /*054c*/ 	.word	0xffffffff


	//   ....[133]....
        /*0550*/ 	.word	0xffffffff


	//   ....[134]....
        /*0554*/ 	.word	0xffffffff


	//   ....[135]....
        /*0558*/ 	.word	0xffffffff


	//   ....[136]....
        /*055c*/ 	.word	0xffffffff


	//   ....[137]....
        /*0560*/ 	.word	0xffffffff


	//   ....[138]....
        /*0564*/ 	.word	0xffffffff


	//   ....[139]....
        /*0568*/ 	.word	0xffffffff


	//   ....[140]....
        /*056c*/ 	.word	0xffffffff


	//   ....[141]....
        /*0570*/ 	.word	0xffffffff


	//   ....[142]....
        /*0574*/ 	.word	0xffffffff


	//   ....[143]....
        /*0578*/ 	.word	0xffffffff


	//   ....[144]....
        /*057c*/ 	.word	0xffffffff


	//   ....[145]....
        /*0580*/ 	.word	0xffffffff


	//   ....[146]....
        /*0584*/ 	.word	0xffffffff


	//   ....[147]....
        /*0588*/ 	.word	0xffffffff


	//   ....[148]....
        /*058c*/ 	.word	0xffffffff


	//   ....[149]....
        /*0590*/ 	.word	0xffffffff


	//   ....[150]....
        /*0594*/ 	.word	0xffffffff


	//   ....[151]....
        /*0598*/ 	.word	0xffffffff


	//   ....[152]....
        /*059c*/ 	.word	0xffffffff


	//   ....[153]....
        /*05a0*/ 	.word	0xffffffff


	//   ....[154]....
        /*05a4*/ 	.word	0xffffffff


	//   ....[155]....
        /*05a8*/ 	.word	0xffffffff


	//   ....[156]....
        /*05ac*/ 	.word	0xffffffff


	//   ....[157]....
        /*05b0*/ 	.word	0xffffffff


	//   ....[158]....
        /*05b4*/ 	.word	0xffffffff


	//   ....[159]....
        /*05b8*/ 	.word	0xffffffff


	//   ....[160]....
        /*05bc*/ 	.word	0xffffffff


	//   ....[161]....
        /*05c0*/ 	.word	0xffffffff


	//   ....[162]....
        /*05c4*/ 	.word	0xffffffff


	//   ....[163]....
        /*05c8*/ 	.word	0xffffffff


	//   ....[164]....
        /*05cc*/ 	.word	0xffffffff


	//   ....[165]....
        /*05d0*/ 	.word	0xffffffff


	//   ....[166]....
        /*05d4*/ 	.word	0xffffffff


	//   ....[167]....
        /*05d8*/ 	.word	0xffffffff


	//   ....[168]....
        /*05dc*/ 	.word	0xffffffff


	//   ....[169]....
        /*05e0*/ 	.word	0xffffffff


	//   ....[170]....
        /*05e4*/ 	.word	0xffffffff


	//   ....[171]....
        /*05e8*/ 	.word	0xffffffff


	//   ....[172]....
        /*05ec*/ 	.word	0xffffffff


	//   ....[173]....
        /*05f0*/ 	.word	0xffffffff


	//   ....[174]....
        /*05f4*/ 	.word	0xffffffff


	//   ....[175]....
        /*05f8*/ 	.word	0x0500000f


	//   ....[176]....
        /*05fc*/ 	.word	0x0500000f


	//   ....[177]....
        /*0600*/ 	.word	0x0500000f


	//   ....[178]....
        /*0604*/ 	.word	0x0500000f


	//   ....[179]....
        /*0608*/ 	.word	0x0500000f


	//   ....[180]....
        /*060c*/ 	.word	0x0500000f


	//   ....[181]....
        /*0610*/ 	.word	0x0500000f


	//   ....[182]....
        /*0614*/ 	.word	0x0500000f


	//   ....[183]....
        /*0618*/ 	.word	0x0500000f


	//   ....[184]....
        /*061c*/ 	.word	0x0500000f


	//   ....[185]....
        /*0620*/ 	.word	0x0500000f


	//   ....[186]....
        /*0624*/ 	.word	0x0500000f


	//   ....[187]....
        /*0628*/ 	.word	0x0500000f


	//   ....[188]....
        /*062c*/ 	.word	0x0500000f


	//   ....[189]....
        /*0630*/ 	.word	0x0500000f


	//   ....[190]....
        /*0634*/ 	.word	0x0500000f


	//   ....[191]....
        /*0638*/ 	.word	0x0500000f


	//   ....[192]....
        /*063c*/ 	.word	0x0500000f


	//----- nvinfo : EIATTR_COOP_GROUP_INSTR_OFFSETS
	.align		4
.L_985:
        /*0640*/ 	.byte	0x04, 0x28
        /*0642*/ 	.short	(.L_987 - .L_986)


	//   ....[0]....
.L_986:
        /*0644*/ 	.word	0x00000070


	//   ....[1]....
        /*0648*/ 	.word	0x00000140


	//   ....[2]....
        /*064c*/ 	.word	0x00000190


	//   ....[3]....
        /*0650*/ 	.word	0x000003c0


	//   ....[4]....
        /*0654*/ 	.word	0x00000520


	//   ....[5]....
        /*0658*/ 	.word	0x00000640


	//   ....[6]....
        /*065c*/ 	.word	0x000007a0


	//   ....[7]....
        /*0660*/ 	.word	0x00001d40


	//   ....[8]....
        /*0664*/ 	.word	0x00002710


	//   ....[9]....
        /*0668*/ 	.word	0x00004180


	//   ....[10]....
        /*066c*/ 	.word	0x00004e60


	//   ....[11]....
        /*0670*/ 	.word	0x000051f0


	//   ....[12]....
        /*0674*/ 	.word	0x00005cd0


	//   ....[13]....
        /*0678*/ 	.word	0x00005d60


	//   ....[14]....
        /*067c*/ 	.word	0x000085c0


	//   ....[15]....
        /*0680*/ 	.word	0x000087c0


	//   ....[16]....
        /*0684*/ 	.word	0x0000a240


	//   ....[17]....
        /*0688*/ 	.word	0x0000a350


	//   ....[18]....
        /*068c*/ 	.word	0x0000b170


	//   ....[19]....
        /*0690*/ 	.word	0x0000b1c0


	//   ....[20]....
        /*0694*/ 	.word	0x0000e2c0


	//   ....[21]....
        /*0698*/ 	.word	0x0000e2e0


	//   ....[22]....
        /*069c*/ 	.word	0x0000e330


	//   ....[23]....
        /*06a0*/ 	.word	0x0000e340


	//   ....[24]....
        /*06a4*/ 	.word	0x000110e0


	//   ....[25]....
        /*06a8*/ 	.word	0x000113e0


	//   ....[26]....
        /*06ac*/ 	.word	0x00012e60


	//   ....[27]....
        /*06b0*/ 	.word	0x00012f70


	//   ....[28]....
        /*06b4*/ 	.word	0x00013d30


	//   ....[29]....
        /*06b8*/ 	.word	0x00013dc0


	//   ....[30]....
        /*06bc*/ 	.word	0x00015780


	//   ....[31]....
        /*06c0*/ 	.word	0x00015790


	//   ....[32]....
        /*06c4*/ 	.word	0x00015810


	//   ....[33]....
        /*06c8*/ 	.word	0x00015820


	//   ....[34]....
        /*06cc*/ 	.word	0x000167a0


	//   ....[35]....
        /*06d0*/ 	.word	0x000167b0


	//   ....[36]....
        /*06d4*/ 	.word	0x000167c0


	//   ....[37]....
        /*06d8*/ 	.word	0x000167d0


	//   ....[38]....
        /*06dc*/ 	.word	0x000167e0


	//   ....[39]....
        /*06e0*/ 	.word	0x000167f0


	//   ....[40]....
        /*06e4*/ 	.word	0x00016800


	//   ....[41]....
        /*06e8*/ 	.word	0x00016810


	//   ....[42]....
        /*06ec*/ 	.word	0x00016820


	//   ....[43]....
        /*06f0*/ 	.word	0x00016830


	//   ....[44]....
        /*06f4*/ 	.word	0x00016840


	//   ....[45]....
        /*06f8*/ 	.word	0x00016850


	//   ....[46]....
        /*06fc*/ 	.word	0x00016860


	//   ....[47]....
        /*0700*/ 	.word	0x00016870


	//   ....[48]....
        /*0704*/ 	.word	0x00016880


	//   ....[49]....
        /*0708*/ 	.word	0x00016890


	//   ....[50]....
        /*070c*/ 	.word	0x000168a0


	//   ....[51]....
        /*0710*/ 	.word	0x000168b0


	//   ....[52]....
        /*0714*/ 	.word	0x000168c0


	//   ....[53]....
        /*0718*/ 	.word	0x000168d0


	//   ....[54]....
        /*071c*/ 	.word	0x000168e0


	//   ....[55]....
        /*0720*/ 	.word	0x000168f0


	//   ....[56]....
        /*0724*/ 	.word	0x00016900


	//   ....[57]....
        /*0728*/ 	.word	0x00016910


	//   ....[58]....
        /*072c*/ 	.word	0x00016920


	//   ....[59]....
        /*0730*/ 	.word	0x00016930


	//   ....[60]....
        /*0734*/ 	.word	0x00016940


	//   ....[61]....
        /*0738*/ 	.word	0x00016950


	//   ....[62]....
        /*073c*/ 	.word	0x00016960


	//   ....[63]....
        /*0740*/ 	.word	0x00016970


	//   ....[64]....
        /*0744*/ 	.word	0x00016980


	//   ....[65]....
        /*0748*/ 	.word	0x00016990


	//   ....[66]....
        /*074c*/ 	.word	0x000169a0


	//   ....[67]....
        /*0750*/ 	.word	0x000169b0


	//   ....[68]....
        /*0754*/ 	.word	0x000169c0


	//   ....[69]....
        /*0758*/ 	.word	0x000169d0


	//   ....[70]....
        /*075c*/ 	.word	0x000169e0


	//   ....[71]....
        /*0760*/ 	.word	0x000169f0


	//   ....[72]....
        /*0764*/ 	.word	0x00016a10


	//   ....[73]....
        /*0768*/ 	.word	0x00016a40


	//   ....[74]....
        /*076c*/ 	.word	0x00016a50


	//   ....[75]....
        /*0770*/ 	.word	0x00016a80


	//   ....[76]....
        /*0774*/ 	.word	0x00016a90


	//   ....[77]....
        /*0778*/ 	.word	0x00016aa0


	//   ....[78]....
        /*077c*/ 	.word	0x00016ad0


	//   ....[79]....
        /*0780*/ 	.word	0x00016ae0


	//   ....[80]....
        /*0784*/ 	.word	0x00016b10


	//   ....[81]....
        /*0788*/ 	.word	0x00016b30


	//   ....[82]....
        /*078c*/ 	.word	0x00016b40


	//   ....[83]....
        /*0790*/ 	.word	0x00016b50


	//   ....[84]....
        /*0794*/ 	.word	0x00016b60


	//   ....[85]....
        /*0798*/ 	.word	0x00016b90


	//   ....[86]....
        /*079c*/ 	.word	0x00016bc0


	//   ....[87]....
        /*07a0*/ 	.word	0x00016bd0


	//   ....[88]....
        /*07a4*/ 	.word	0x00016be0


	//   ....[89]....
        /*07a8*/ 	.word	0x00016c10


	//   ....[90]....
        /*07ac*/ 	.word	0x00016c40


	//   ....[91]....
        /*07b0*/ 	.word	0x00016c70


	//   ....[92]....
        /*07b4*/ 	.word	0x00016ca0


	//   ....[93]....
        /*07b8*/ 	.word	0x00016cd0


	//   ....[94]....
        /*07bc*/ 	.word	0x00016d00


	//   ....[95]....
        /*07c0*/ 	.word	0x00016d30


	//   ....[96]....
        /*07c4*/ 	.word	0x00016d60


	//   ....[97]....
        /*07c8*/ 	.word	0x00016d90


	//   ....[98]....
        /*07cc*/ 	.word	0x00017700


	//   ....[99]....
        /*07d0*/ 	.word	0x00017740


	//   ....[100]....
        /*07d4*/ 	.word	0x00017760


	//   ....[101]....
        /*07d8*/ 	.word	0x00017790


	//   ....[102]....
        /*07dc*/ 	.word	0x00017e40


	//   ....[103]....
        /*07e0*/ 	.word	0x00017e80


	//   ....[104]....
        /*07e4*/ 	.word	0x00017f40


	//   ....[105]....
        /*07e8*/ 	.word	0x00017f60


	//   ....[106]....
        /*07ec*/ 	.word	0x00018020


	//   ....[107]....
        /*07f0*/ 	.word	0x00018040


	//   ....[108]....
        /*07f4*/ 	.word	0x00018110


	//   ....[109]....
        /*07f8*/ 	.word	0x00018130


	//   ....[110]....
        /*07fc*/ 	.word	0x000185b0


	//   ....[111]....
        /*0800*/ 	.word	0x000185d0


	//   ....[112]....
        /*0804*/ 	.word	0x00018a10


	//   ....[113]....
        /*0808*/ 	.word	0x00018a20


	//   ....[114]....
        /*080c*/ 	.word	0x00019790


	//   ....[115]....
        /*0810*/ 	.word	0x000197b0


	//   ....[116]....
        /*0814*/ 	.word	0x00019870


	//   ....[117]....
        /*0818*/ 	.word	0x00019890


	//   ....[118]....
        /*081c*/ 	.word	0x00019950


	//   ....[119]....
        /*0820*/ 	.word	0x00019970


	//   ....[120]....
        /*0824*/ 	.word	0x00019a40


	//   ....[121]....
        /*0828*/ 	.word	0x00019a60


	//   ....[122]....
        /*082c*/ 	.word	0x00019bc0


	//   ....[123]....
        /*0830*/ 	.word	0x00019de0


	//   ....[124]....
        /*0834*/ 	.word	0x00019e20


	//   ....[125]....
        /*0838*/ 	.word	0x00019e60


	//   ....[126]....
        /*083c*/ 	.word	0x00019e90


	//   ....[127]....
        /*0840*/ 	.word	0x00019ec0


	//   ....[128]....
        /*0844*/ 	.word	0x00019ef0


	//   ....[129]....
        /*0848*/ 	.word	0x0001a080


	//   ....[130]....
        /*084c*/ 	.word	0x0001a0b0


	//   ....[131]....
        /*0850*/ 	.word	0x0001a0f0


	//   ....[132]....
        /*0854*/ 	.word	0x0001a120


	//   ....[133]....
        /*0858*/ 	.word	0x0001a150


	//   ....[134]....
        /*085c*/ 	.word	0x0001a180


	//   ....[135]....
        /*0860*/ 	.word	0x0001a220


	//   ....[136]....
        /*0864*/ 	.word	0x0001a270


	//   ....[137]....
        /*0868*/ 	.word	0x0001a280


	//   ....[138]....
        /*086c*/ 	.word	0x0001a2c0


	//   ....[139]....
        /*0870*/ 	.word	0x0001c320


	//   ....[140]....
        /*0874*/ 	.word	0x0001ce70


	//   ....[141]....
        /*0878*/ 	.word	0x0001ced0


	//   ....[142]....
        /*087c*/ 	.word	0x0001cf70


	//   ....[143]....
        /*0880*/ 	.word	0x0001cf80


	//   ....[144]....
        /*0884*/ 	.word	0x0001d000


	//   ....[145]....
        /*0888*/ 	.word	0x0001d010


	//   ....[146]....
        /*088c*/ 	.word	0x0001d090


	//   ....[147]....
        /*0890*/ 	.word	0x0001d0a0


	//   ....[148]....
        /*0894*/ 	.word	0x0001d120


	//   ....[149]....
        /*0898*/ 	.word	0x0001d130


	//   ....[150]....
        /*089c*/ 	.word	0x0001d1b0


	//   ....[151]....
        /*08a0*/ 	.word	0x0001d1c0


	//   ....[152]....
        /*08a4*/ 	.word	0x0001d240


	//   ....[153]....
        /*08a8*/ 	.word	0x0001d250


	//   ....[154]....
        /*08ac*/ 	.word	0x0001d2a0


	//   ....[155]....
        /*08b0*/ 	.word	0x0001d2c0


	//   ....[156]....
        /*08b4*/ 	.word	0x0001f170


	//   ....[157]....
        /*08b8*/ 	.word	0x0001f1a0


	//   ....[158]....
        /*08bc*/ 	.word	0x0001f1d0


	//   ....[159]....
        /*08c0*/ 	.word	0x0001f200


	//   ....[160]....
        /*08c4*/ 	.word	0x0001f230


	//   ....[161]....
        /*08c8*/ 	.word	0x0001f260


	//   ....[162]....
        /*08cc*/ 	.word	0x0001f290


	//   ....[163]....
        /*08d0*/ 	.word	0x0001f2c0


	//   ....[164]....
        /*08d4*/ 	.word	0x0001f430


	//   ....[165]....
        /*08d8*/ 	.word	0x0001f460


	//   ....[166]....
        /*08dc*/ 	.word	0x0001f490


	//   ....[167]....
        /*08e0*/ 	.word	0x0001f4c0


	//   ....[168]....
        /*08e4*/ 	.word	0x0001f4f0


	//   ....[169]....
        /*08e8*/ 	.word	0x0001f520


	//   ....[170]....
        /*08ec*/ 	.word	0x0001f5a0


	//   ....[171]....
        /*08f0*/ 	.word	0x0001f5e0


	//   ....[172]....
        /*08f4*/ 	.word	0x0001f5f0


	//   ....[173]....
        /*08f8*/ 	.word	0x0001f630


	//   ....[174]....
        /*08fc*/ 	.word	0x00020110


	//   ....[175]....
        /*0900*/ 	.word	0x000207d0


	//   ....[176]....
        /*0904*/ 	.word	0x000209f0


	//   ....[177]....
        /*0908*/ 	.word	0x00020a40


	//   ....[178]....
        /*090c*/ 	.word	0x00020aa0


	//   ....[179]....
        /*0910*/ 	.word	0x00020b90


	//   ....[180]....
        /*0914*/ 	.word	0x00020bf0


	//   ....[181]....
        /*0918*/ 	.word	0x00020ce0


	//   ....[182]....
        /*091c*/ 	.word	0x00020d40


	//   ....[183]....
        /*0920*/ 	.word	0x00020e30


	//   ....[184]....
        /*0924*/ 	.word	0x00020e90


	//   ....[185]....
        /*0928*/ 	.word	0x00020f80


	//   ....[186]....
        /*092c*/ 	.word	0x00020fe0


	//   ....[187]....
        /*0930*/ 	.word	0x000210d0


	//   ....[188]....
        /*0934*/ 	.word	0x00021130


	//   ....[189]....
        /*0938*/ 	.word	0x00021210


	//   ....[190]....
        /*093c*/ 	.word	0x00021270


	//   ....[191]....
        /*0940*/ 	.word	0x00021340


	//   ....[192]....
        /*0944*/ 	.word	0x00021690


	//----- nvinfo : EIATTR_REG_RECONFIG
	.align		4
.L_987:
        /*0948*/ 	.byte	0x01, 0x54
	.zero		2


	//----- nvinfo : EIATTR_SYSCALL_OFFSETS
	.align		4
        /*094c*/ 	.byte	0x04, 0x46
        /*094e*/ 	.short	(.L_989 - .L_988)


	//   ....[0]....
.L_988:
        /*0950*/ 	.word	0x00001f20


	//   ....[1]....
        /*0954*/ 	.word	0x0001bd80


	//   ....[2]....
        /*0958*/ 	.word	0x0001bef0


	//   ....[3]....
        /*095c*/ 	.word	0x0001c050


	//   ....[4]....
        /*0960*/ 	.word	0x0001c190


	//   ....[5]....
        /*0964*/ 	.word	0x0001ca90


	//----- nvinfo : EIATTR_MBARRIER_INSTR_OFFSETS
	.align		4
.L_989:
        /*0968*/ 	.byte	0x04, 0x39
        /*096a*/ 	.short	(.L_991 - .L_990)


	//   ....[0]....
.L_990:
        /*096c*/ 	.word	0x00000270
        /*0970*/ 	.word	0x000000ff
        /*0974*/ 	.word	0x00028800
        /*0978*/ 	.short	0x0100
        /*097a*/ 	.byte	0x08
	.zero		1


	//   ....[1]....
        /*097c*/ 	.word	0x00000280
        /*0980*/ 	.word	0x000000ff
        /*0984*/ 	.word	0x00028820
        /*0988*/ 	.short	0x0100
        /*098a*/ 	.byte	0x08
	.zero		1


	//   ....[2]....
        /*098c*/ 	.word	0x00000370
        /*0990*/ 	.word	0x000000ff
        /*0994*/ 	.word	0x00028830
        /*0998*/ 	.short	0x0100
        /*099a*/ 	.byte	0x08
	.zero		1


	//   ....[3]....
        /*099c*/ 	.word	0x00000380
        /*09a0*/ 	.word	0x000000ff
        /*09a4*/ 	.word	0x00028840
        /*09a8*/ 	.short	0x0100
        /*09aa*/ 	.byte	0x08
	.zero		1


	//   ....[4]....
        /*09ac*/ 	.word	0x00000390
        /*09b0*/ 	.word	0x000000ff
        /*09b4*/ 	.word	0x00028838
        /*09b8*/ 	.short	0x0100
        /*09ba*/ 	.byte	0x08
	.zero		1


	//   ....[5]....
        /*09bc*/ 	.word	0x000003a0
        /*09c0*/ 	.word	0x000000ff
        /*09c4*/ 	.word	0x00028848
        /*09c8*/ 	.short	0x0100
        /*09ca*/ 	.byte	0x08
	.zero		1


	//   ....[6]....
        /*09cc*/ 	.word	0x000004d0
        /*09d0*/ 	.word	0x000000ff
        /*09d4*/ 	.word	0x00028850
        /*09d8*/ 	.short	0x0100
        /*09da*/ 	.byte	0x08
	.zero		1


	//   ....[7]....
        /*09dc*/ 	.word	0x000004e0
        /*09e0*/ 	.word	0x000000ff
        /*09e4*/ 	.word	0x00028860
        /*09e8*/ 	.short	0x0100
        /*09ea*/ 	.byte	0x08
	.zero		1


	//   ....[8]....
        /*09ec*/ 	.word	0x000004f0
        /*09f0*/ 	.word	0x000000ff
        /*09f4*/ 	.word	0x00028858
        /*09f8*/ 	.short	0x0100
        /*09fa*/ 	.byte	0x08
	.zero		1


	//   ....[9]....
        /*09fc*/ 	.word	0x00000500
        /*0a00*/ 	.word	0x000000ff
        /*0a04*/ 	.word	0x00028868
        /*0a08*/ 	.short	0x0100
        /*0a0a*/ 	.byte	0x08
	.zero		1


	//   ....[10]....
        /*0a0c*/ 	.word	0x000005f0
        /*0a10*/ 	.word	0x000000ff
        /*0a14*/ 	.word	0x00028870
        /*0a18*/ 	.short	0x0100
        /*0a1a*/ 	.byte	0x06
	.zero		1


	//   ....[11]....
        /*0a1c*/ 	.word	0x00000600
        /*0a20*/ 	.word	0x000000ff
        /*0a24*/ 	.word	0x00028880
        /*0a28*/ 	.short	0x0100
        /*0a2a*/ 	.byte	0x06
	.zero		1


	//   ....[12]....
        /*0a2c*/ 	.word	0x00000610
        /*0a30*/ 	.word	0x000000ff
        /*0a34*/ 	.word	0x00028878
        /*0a38*/ 	.short	0x0100
        /*0a3a*/ 	.byte	0x06
	.zero		1


	//   ....[13]....
        /*0a3c*/ 	.word	0x00000620
        /*0a40*/ 	.word	0x000000ff
        /*0a44*/ 	.word	0x00028888
        /*0a48*/ 	.short	0x0100
        /*0a4a*/ 	.byte	0x06
	.zero		1


	//   ....[14]....
        /*0a4c*/ 	.word	0x00000750
        /*0a50*/ 	.word	0x000000ff
        /*0a54*/ 	.word	0x00028890
        /*0a58*/ 	.short	0x0100
        /*0a5a*/ 	.byte	0x08
	.zero		1


	//   ....[15]....
        /*0a5c*/ 	.word	0x00000760
        /*0a60*/ 	.word	0x000000ff
        /*0a64*/ 	.word	0x000288a0
        /*0a68*/ 	.short	0x0100
        /*0a6a*/ 	.byte	0x08
	.zero		1


	//   ....[16]....
        /*0a6c*/ 	.word	0x00000770
        /*0a70*/ 	.word	0x000000ff
        /*0a74*/ 	.word	0x00028898
        /*0a78*/ 	.short	0x0100
        /*0a7a*/ 	.byte	0x08
	.zero		1


	//   ....[17]....
        /*0a7c*/ 	.word	0x00000780
        /*0a80*/ 	.word	0x000000ff
        /*0a84*/ 	.word	0x000288a8
        /*0a88*/ 	.short	0x0100
        /*0a8a*/ 	.byte	0x08
	.zero		1


	//   ....[18]....
        /*0a8c*/ 	.word	0x000008b0
        /*0a90*/ 	.word	0x000000ff
        /*0a94*/ 	.word	0x000288b0
        /*0a98*/ 	.short	0x0100
        /*0a9a*/ 	.byte	0x08
	.zero		1


	//   ....[19]....
        /*0a9c*/ 	.word	0x000008c0
        /*0aa0*/ 	.word	0x000000ff
        /*0aa4*/ 	.word	0x000288c0
        /*0aa8*/ 	.short	0x0100
        /*0aaa*/ 	.byte	0x08
	.zero		1


	//   ....[20]....
        /*0aac*/ 	.word	0x000008d0
        /*0ab0*/ 	.word	0x000000ff
        /*0ab4*/ 	.word	0x000288b8
        /*0ab8*/ 	.short	0x0100
        /*0aba*/ 	.byte	0x08
	.zero		1


	//   ....[21]....
        /*0abc*/ 	.word	0x000008e0
        /*0ac0*/ 	.word	0x000000ff
        /*0ac4*/ 	.word	0x000288c8
        /*0ac8*/ 	.short	0x0100
        /*0aca*/ 	.byte	0x08
	.zero		1


	//   ....[22]....
        /*0acc*/ 	.word	0x000021f0
        /*0ad0*/ 	.word	0x000000ff
        /*0ad4*/ 	.word	0x00028800
        /*0ad8*/ 	.short	0x010a
        /*0ada*/ 	.byte	0x2d
	.zero		1


	//   ....[23]....
        /*0adc*/ 	.word	0x000022b0
        /*0ae0*/ 	.word	0x0000007d
        /*0ae4*/ 	.word	0x00028830
        /*0ae8*/ 	.short	0x010a
        /*0aea*/ 	.byte	0x3f
	.zero		1


	//   ....[24]....
        /*0aec*/ 	.word	0x00002330
        /*0af0*/ 	.word	0x0000007d
        /*0af4*/ 	.word	0x00028830
        /*0af8*/ 	.short	0x010a
        /*0afa*/ 	.byte	0x3f
	.zero		1


	//   ....[25]....
        /*0afc*/ 	.word	0x00002ce0
        /*0b00*/ 	.word	0x0000007d
        /*0b04*/ 	.word	0x00000000
        /*0b08*/ 	.short	0x0101
        /*0b0a*/ 	.byte	0x3f
	.zero		1


	//   ....[26]....
        /*0b0c*/ 	.word	0x000073d0
        /*0b10*/ 	.word	0x000000ff
        /*0b14*/ 	.word	0x00028830
        /*0b18*/ 	.short	0x010a
        /*0b1a*/ 	.byte	0x06
	.zero		1


	//   ....[27]....
        /*0b1c*/ 	.word	0x00007410
        /*0b20*/ 	.word	0x000000ff
        /*0b24*/ 	.word	0x00028830
        /*0b28*/ 	.short	0x010a
        /*0b2a*/ 	.byte	0x06
	.zero		1


	//   ....[28]....
        /*0b2c*/ 	.word	0x00007610
        /*0b30*/ 	.word	0x000000ff
        /*0b34*/ 	.word	0x00028850
        /*0b38*/ 	.short	0x010a
        /*0b3a*/ 	.byte	0x06
	.zero		1


	//   ....[29]....
        /*0b3c*/ 	.word	0x00007650
        /*0b40*/ 	.word	0x000000ff
        /*0b44*/ 	.word	0x00028850
        /*0b48*/ 	.short	0x010a
        /*0b4a*/ 	.byte	0x06
	.zero		1


	//   ....[30]....
        /*0b4c*/ 	.word	0x000085e0
        /*0b50*/ 	.word	0x00000029
        /*0b54*/ 	.word	0x00000000
        /*0b58*/ 	.short	0x0101
        /*0b5a*/ 	.byte	0x3f
	.zero		1


	//   ....[31]....
        /*0b5c*/ 	.word	0x0000c130
        /*0b60*/ 	.word	0x000000ff
        /*0b64*/ 	.word	0x00000000
        /*0b68*/ 	.short	0x0101
        /*0b6a*/ 	.byte	0x06
	.zero		1


	//   ....[32]....
        /*0b6c*/ 	.word	0x0000cba0
        /*0b70*/ 	.word	0x000000ff
        /*0b74*/ 	.word	0x00028830
        /*0b78*/ 	.short	0x010a
        /*0b7a*/ 	.byte	0x06
	.zero		1


	//   ....[33]....
        /*0b7c*/ 	.word	0x0000cbe0
        /*0b80*/ 	.word	0x000000ff
        /*0b84*/ 	.word	0x00028830
        /*0b88*/ 	.short	0x010a
        /*0b8a*/ 	.byte	0x06
	.zero		1


	//   ....[34]....
        /*0b8c*/ 	.word	0x0000ce10
        /*0b90*/ 	.word	0x000000ff
        /*0b94*/ 	.word	0x00028850
        /*0b98*/ 	.short	0x010a
        /*0b9a*/ 	.byte	0x06
	.zero		1


	//   ....[35]....
        /*0b9c*/ 	.word	0x0000ce50
        /*0ba0*/ 	.word	0x000000ff
        /*0ba4*/ 	.word	0x00028850
        /*0ba8*/ 	.short	0x010a
        /*0baa*/ 	.byte	0x06
	.zero		1


	//   ....[36]....
        /*0bac*/ 	.word	0x0000f4b0
        /*0bb0*/ 	.word	0x00000004
        /*0bb4*/ 	.word	0x00000000
        /*0bb8*/ 	.short	0x0101
        /*0bba*/ 	.byte	0x3f
	.zero		1


	//   ....[37]....
        /*0bbc*/ 	.word	0x0000f7c0
        /*0bc0*/ 	.word	0x000000ff
        /*0bc4*/ 	.word	0x00000000
        /*0bc8*/ 	.short	0x0101
        /*0bca*/ 	.byte	0x06
	.zero		1


	//   ....[38]....
        /*0bcc*/ 	.word	0x0000ffc0
        /*0bd0*/ 	.word	0x000000ff
        /*0bd4*/ 	.word	0x00028830
        /*0bd8*/ 	.short	0x010a
        /*0bda*/ 	.byte	0x06
	.zero		1


	//   ....[39]....
        /*0bdc*/ 	.word	0x00010000
        /*0be0*/ 	.word	0x000000ff
        /*0be4*/ 	.word	0x00028830
        /*0be8*/ 	.short	0x010a
        /*0bea*/ 	.byte	0x06
	.zero		1


	//   ....[40]....
        /*0bec*/ 	.word	0x00010230
        /*0bf0*/ 	.word	0x000000ff
        /*0bf4*/ 	.word	0x00028850
        /*0bf8*/ 	.short	0x010a
        /*0bfa*/ 	.byte	0x06
	.zero		1


	//   ....[41]....
        /*0bfc*/ 	.word	0x00010270
        /*0c00*/ 	.word	0x000000ff
        /*0c04*/ 	.word	0x00028850
        /*0c08*/ 	.short	0x010a
        /*0c0a*/ 	.byte	0x06
	.zero		1


	//   ....[42]....
        /*0c0c*/ 	.word	0x000111f0
        /*0c10*/ 	.word	0x00000028
        /*0c14*/ 	.word	0x00000000
        /*0c18*/ 	.short	0x0101
        /*0c1a*/ 	.byte	0x3f
	.zero		1


	//   ....[43]....
        /*0c1c*/ 	.word	0x00014d50
        /*0c20*/ 	.word	0x000000ff
        /*0c24*/ 	.word	0x00000000
        /*0c28*/ 	.short	0x0101
        /*0c2a*/ 	.byte	0x06
	.zero		1


	//   ....[44]....
        /*0c2c*/ 	.word	0x00015440
        /*0c30*/ 	.word	0x000000ff
        /*0c34*/ 	.word	0x00028850
        /*0c38*/ 	.short	0x010a
        /*0c3a*/ 	.byte	0x09
	.zero		1


	//   ....[45]....
        /*0c3c*/ 	.word	0x00015480
        /*0c40*/ 	.word	0x000000ff
        /*0c44*/ 	.word	0x00028850
        /*0c48*/ 	.short	0x010a
        /*0c4a*/ 	.byte	0x09
	.zero		1


	//   ....[46]....
        /*0c4c*/ 	.word	0x00015b00
        /*0c50*/ 	.word	0x000000ff
        /*0c54*/ 	.word	0x00000000
        /*0c58*/ 	.short	0x0101
        /*0c5a*/ 	.byte	0x04
	.zero		1


	//   ....[47]....
        /*0c5c*/ 	.word	0x00017e70
        /*0c60*/ 	.word	0x00000011
        /*0c64*/ 	.word	0x00000000
        /*0c68*/ 	.short	0x0101
        /*0c6a*/ 	.byte	0x3f
	.zero		1


	//   ....[48]....
        /*0c6c*/ 	.word	0x00018310
        /*0c70*/ 	.word	0x00000011
        /*0c74*/ 	.word	0x00000000
        /*0c78*/ 	.short	0x0101
        /*0c7a*/ 	.byte	0x3f
	.zero		1


	//   ....[49]....
        /*0c7c*/ 	.word	0x0001c590
        /*0c80*/ 	.word	0x00000002
        /*0c84*/ 	.word	0x00028880
        /*0c88*/ 	.short	0x010a
        /*0c8a*/ 	.byte	0x3f
	.zero		1


	//   ....[50]....
        /*0c8c*/ 	.word	0x0001c730
        /*0c90*/ 	.word	0x00000002
        /*0c94*/ 	.word	0x00028840
        /*0c98*/ 	.short	0x010a
        /*0c9a*/ 	.byte	0x3f
	.zero		1


	//   ....[51]....
        /*0c9c*/ 	.word	0x0001d360
        /*0ca0*/ 	.word	0x00000012
        /*0ca4*/ 	.word	0x00028800
        /*0ca8*/ 	.short	0x0107
        /*0caa*/ 	.byte	0x3f
	.zero		1


	//   ....[52]....
        /*0cac*/ 	.word	0x0001d450
        /*0cb0*/ 	.word	0x00000012
        /*0cb4*/ 	.word	0x00028800
        /*0cb8*/ 	.short	0x0101
        /*0cba*/ 	.byte	0x3f
	.zero		1


	//   ....[53]....
        /*0cbc*/ 	.word	0x0001d470
        /*0cc0*/ 	.word	0x00000012
        /*0cc4*/ 	.word	0x00028820
        /*0cc8*/ 	.short	0x010a
        /*0cca*/ 	.byte	0x3f
	.zero		1


	//   ....[54]....
        /*0ccc*/ 	.word	0x0001d780
        /*0cd0*/ 	.word	0x00000004
        /*0cd4*/ 	.word	0x00028880
        /*0cd8*/ 	.short	0x010a
        /*0cda*/ 	.byte	0x3f
	.zero		1


	//   ....[55]....
        /*0cdc*/ 	.word	0x0001d9e0
        /*0ce0*/ 	.word	0x00000004
        /*0ce4*/ 	.word	0x00028840
        /*0ce8*/ 	.short	0x010a
        /*0cea*/ 	.byte	0x3f
	.zero		1


	//   ....[56]....
        /*0cec*/ 	.word	0x0001dcb0
        /*0cf0*/ 	.word	0x00000015
        /*0cf4*/ 	.word	0x00028870
        /*0cf8*/ 	.short	0x010a
        /*0cfa*/ 	.byte	0x3f
	.zero		1


	//   ....[57]....
        /*0cfc*/ 	.word	0x0001dd20
        /*0d00*/ 	.word	0x00000015
        /*0d04*/ 	.word	0x00028860
        /*0d08*/ 	.short	0x010a
        /*0d0a*/ 	.byte	0x3f
	.zero		1


	//   ....[58]....
        /*0d0c*/ 	.word	0x0001e4e0
        /*0d10*/ 	.word	0x00000015
        /*0d14*/ 	.word	0x00028850
        /*0d18*/ 	.short	0x0101
        /*0d1a*/ 	.byte	0x3f
	.zero		1


	//   ....[59]....
        /*0d1c*/ 	.word	0x0001e560
        /*0d20*/ 	.word	0x00000015
        /*0d24*/ 	.word	0x00000000
        /*0d28*/ 	.short	0x0101
        /*0d2a*/ 	.byte	0x3f
	.zero		1


	//   ....[60]....
        /*0d2c*/ 	.word	0x0001e7a0
        /*0d30*/ 	.word	0x00000013
        /*0d34*/ 	.word	0x00028870
        /*0d38*/ 	.short	0x010a
        /*0d3a*/ 	.byte	0x3f
	.zero		1


	//   ....[61]....
        /*0d3c*/ 	.word	0x0001e810
        /*0d40*/ 	.word	0x00000013
        /*0d44*/ 	.word	0x00028860
        /*0d48*/ 	.short	0x010a
        /*0d4a*/ 	.byte	0x3f
	.zero		1


	//   ....[62]....
        /*0d4c*/ 	.word	0x0001ee60
        /*0d50*/ 	.word	0x00000013
        /*0d54*/ 	.word	0x00028850
        /*0d58*/ 	.short	0x0101
        /*0d5a*/ 	.byte	0x3f
	.zero		1


	//   ....[63]....
        /*0d5c*/ 	.word	0x0001eeb0
        /*0d60*/ 	.word	0x00000013
        /*0d64*/ 	.word	0x00000000
        /*0d68*/ 	.short	0x0101
        /*0d6a*/ 	.byte	0x3f
	.zero		1


	//   ....[64]....
        /*0d6c*/ 	.word	0x00020090
        /*0d70*/ 	.word	0x00000000
        /*0d74*/ 	.word	0x00028820
        /*0d78*/ 	.short	0x010a
        /*0d7a*/ 	.byte	0x3f
	.zero		1


	//   ....[65]....
        /*0d7c*/ 	.word	0x00020250
        /*0d80*/ 	.word	0x00000006
        /*0d84*/ 	.word	0x00000000
        /*0d88*/ 	.short	0x010a
        /*0d8a*/ 	.byte	0x3f
	.zero		1


	//   ....[66]....
        /*0d8c*/ 	.word	0x000202c0
        /*0d90*/ 	.word	0x00000007
        /*0d94*/ 	.word	0x00000000
        /*0d98*/ 	.short	0x010a
        /*0d9a*/ 	.byte	0x3f
	.zero		1


	//   ....[67]....
        /*0d9c*/ 	.word	0x00020320
        /*0da0*/ 	.word	0x00000004
        /*0da4*/ 	.word	0x00028860
        /*0da8*/ 	.short	0x010a
        /*0daa*/ 	.byte	0x3f
	.zero		1


	//   ....[68]....
        /*0dac*/ 	.word	0x00020370
        /*0db0*/ 	.word	0x00000003
        /*0db4*/ 	.word	0x00028860
        /*0db8*/ 	.short	0x010a
        /*0dba*/ 	.byte	0x3f
	.zero		1


	//   ....[69]....
        /*0dbc*/ 	.word	0x000203b0
        /*0dc0*/ 	.word	0x00000004
        /*0dc4*/ 	.word	0x00028880
        /*0dc8*/ 	.short	0x010a
        /*0dca*/ 	.byte	0x3f
	.zero		1


	//   ....[70]....
        /*0dcc*/ 	.word	0x000203d0
        /*0dd0*/ 	.word	0x00000003
        /*0dd4*/ 	.word	0x00028880
        /*0dd8*/ 	.short	0x010a
        /*0dda*/ 	.byte	0x3f
	.zero		1


	//   ....[71]....
        /*0ddc*/ 	.word	0x00020440
        /*0de0*/ 	.word	0x00000003
        /*0de4*/ 	.word	0x00028800
        /*0de8*/ 	.short	0x010a
        /*0dea*/ 	.byte	0x3f
	.zero		1


	//   ....[72]....
        /*0dec*/ 	.word	0x00020490
        /*0df0*/ 	.word	0x0000007d
        /*0df4*/ 	.word	0x00028830
        /*0df8*/ 	.short	0x010a
        /*0dfa*/ 	.byte	0x3f
	.zero		1


	//   ....[73]....
        /*0dfc*/ 	.word	0x000204f0
        /*0e00*/ 	.word	0x00000009
        /*0e04*/ 	.word	0x00028830
        /*0e08*/ 	.short	0x010a
        /*0e0a*/ 	.byte	0x3f
	.zero		1


	//   ....[74]....
        /*0e0c*/ 	.word	0x00020550
        /*0e10*/ 	.word	0x00000009
        /*0e14*/ 	.word	0x00028850
        /*0e18*/ 	.short	0x010a
        /*0e1a*/ 	.byte	0x3f
	.zero		1


	//   ....[75]....
        /*0e1c*/ 	.word	0x000205b0
        /*0e20*/ 	.word	0x00000007
        /*0e24*/ 	.word	0x00028830
        /*0e28*/ 	.short	0x010a
        /*0e2a*/ 	.byte	0x3f
	.zero		1


	//   ....[76]....
        /*0e2c*/ 	.word	0x00020610
        /*0e30*/ 	.word	0x00000007
        /*0e34*/ 	.word	0x00028850
        /*0e38*/ 	.short	0x010a
        /*0e3a*/ 	.byte	0x3f
	.zero		1


	//   ....[77]....
        /*0e3c*/ 	.word	0x00020670
        /*0e40*/ 	.word	0x00000007
        /*0e44*/ 	.word	0x00028830
        /*0e48*/ 	.short	0x010a
        /*0e4a*/ 	.byte	0x3f
	.zero		1


	//   ....[78]....
        /*0e4c*/ 	.word	0x000206d0
        /*0e50*/ 	.word	0x00000007
        /*0e54*/ 	.word	0x00028850
        /*0e58*/ 	.short	0x010a
        /*0e5a*/ 	.byte	0x3f
	.zero		1


	//   ....[79]....
        /*0e5c*/ 	.word	0x00020730
        /*0e60*/ 	.word	0x00000003
        /*0e64*/ 	.word	0x00028850
        /*0e68*/ 	.short	0x010a
        /*0e6a*/ 	.byte	0x3f
	.zero		1


	//   ....[80]....
        /*0e6c*/ 	.word	0x00020880
        /*0e70*/ 	.word	0x00000002
        /*0e74*/ 	.word	0x00028880
        /*0e78*/ 	.short	0x010a
        /*0e7a*/ 	.byte	0x3f
	.zero		1


	//   ....[81]....
        /*0e7c*/ 	.word	0x000208d0
        /*0e80*/ 	.word	0x00000002
        /*0e84*/ 	.word	0x00028840
        /*0e88*/ 	.short	0x010a
        /*0e8a*/ 	.byte	0x3f
	.zero		1


	//   ....[82]....
        /*0e8c*/ 	.word	0x00021380
        /*0e90*/ 	.word	0x00000012
        /*0e94*/ 	.word	0x00028820
        /*0e98*/ 	.short	0x010a
        /*0e9a*/ 	.byte	0x3f
	.zero		1


	//   ....[83]....
        /*0e9c*/ 	.word	0x000213d0
        /*0ea0*/ 	.word	0x00000004
        /*0ea4*/ 	.word	0x00028880
        /*0ea8*/ 	.short	0x010a
        /*0eaa*/ 	.byte	0x3f
	.zero		1


	//   ....[84]....
        /*0eac*/ 	.word	0x00021420
        /*0eb0*/ 	.word	0x00000004
        /*0eb4*/ 	.word	0x00028840
        /*0eb8*/ 	.short	0x010a
        /*0eba*/ 	.byte	0x3f
	.zero		1


	//   ....[85]....
        /*0ebc*/ 	.word	0x00021470
        /*0ec0*/ 	.word	0x00000015
        /*0ec4*/ 	.word	0x00028870
        /*0ec8*/ 	.short	0x010a
        /*0eca*/ 	.byte	0x3f
	.zero		1


	//   ....[86]....
        /*0ecc*/ 	.word	0x000214c0
        /*0ed0*/ 	.word	0x00000015
        /*0ed4*/ 	.word	0x00028860
        /*0ed8*/ 	.short	0x010a
        /*0eda*/ 	.byte	0x3f
	.zero		1


	//   ....[87]....
        /*0edc*/ 	.word	0x00021510
        /*0ee0*/ 	.word	0x00000013
        /*0ee4*/ 	.word	0x00028870
        /*0ee8*/ 	.short	0x010a
        /*0eea*/ 	.byte	0x3f
	.zero		1


	//   ....[88]....
        /*0eec*/ 	.word	0x00021560
        /*0ef0*/ 	.word	0x00000013
        /*0ef4*/ 	.word	0x00028860
        /*0ef8*/ 	.short	0x010a
        /*0efa*/ 	.byte	0x3f
	.zero		1


	//   ....[89]....
        /*0efc*/ 	.word	0x000215b0
        /*0f00*/ 	.word	0x00000000
        /*0f04*/ 	.word	0x00028820
        /*0f08*/ 	.short	0x010a
        /*0f0a*/ 	.byte	0x3f
	.zero		1


	//   ....[90]....
        /*0f0c*/ 	.word	0x00021750
        /*0f10*/ 	.word	0x00000006
        /*0f14*/ 	.word	0x00000000
        /*0f18*/ 	.short	0x010a
        /*0f1a*/ 	.byte	0x3f
	.zero		1


	//   ....[91]....
        /*0f1c*/ 	.word	0x000217a0
        /*0f20*/ 	.word	0x00000007
        /*0f24*/ 	.word	0x00000000
        /*0f28*/ 	.short	0x010a
        /*0f2a*/ 	.byte	0x3f
	.zero		1


	//   ....[92]....
        /*0f2c*/ 	.word	0x000217f0
        /*0f30*/ 	.word	0x00000004
        /*0f34*/ 	.word	0x00028860
        /*0f38*/ 	.short	0x010a
        /*0f3a*/ 	.byte	0x3f
	.zero		1


	//   ....[93]....
        /*0f3c*/ 	.word	0x00021840
        /*0f40*/ 	.word	0x00000003
        /*0f44*/ 	.word	0x00028860
        /*0f48*/ 	.short	0x010a
        /*0f4a*/ 	.byte	0x3f
	.zero		1


	//   ....[94]....
        /*0f4c*/ 	.word	0x00021890
        /*0f50*/ 	.word	0x00000004
        /*0f54*/ 	.word	0x00028880
        /*0f58*/ 	.short	0x010a
        /*0f5a*/ 	.byte	0x3f
	.zero		1


	//----- nvinfo : EIATTR_NUM_MBARRIERS
	.align		4
.L_991:
        /*0f5c*/ 	.byte	0x03, 0x38
        /*0f5e*/ 	.short	0x0016


	//----- nvinfo : EIATTR_EXIT_INSTR_OFFSETS
	.align		4
        /*0f60*/ 	.byte	0x04, 0x1c
        /*0f62*/ 	.short	(.L_993 - .L_992)


	//   ....[0]....
.L_992:
        /*0f64*/ 	.word	0x00000a80


	//   ....[1]....
        /*0f68*/ 	.word	0x00019b60


	//   ....[2]....
        /*0f6c*/ 	.word	0x00020420


	//----- nvinfo : EIATTR_MAX_THREADS
	.align		4
.L_993:
        /*0f70*/ 	.byte	0x04, 0x05
        /*0f72*/ 	.short	(.L_995 - .L_994)
.L_994:
        /*0f74*/ 	.word	0x00000180
        /*0f78*/ 	.word	0x00000001
        /*0f7c*/ 	.word	0x00000001


	//----- nvinfo : EIATTR_CRS_STACK_SIZE
	.align		4
.L_995:
        /*0f80*/ 	.byte	0x04, 0x1e
        /*0f82*/ 	.short	(.L_997 - .L_996)
.L_996:
        /*0f84*/ 	.word	0x00000000


	//----- nvinfo : EIATTR_CBANK_PARAM_SIZE
	.align		4
.L_997:
        /*0f88*/ 	.byte	0x03, 0x19
        /*0f8a*/ 	.short	0x0af0


	//----- nvinfo : EIATTR_PARAM_CBANK
	.align		4
        /*0f8c*/ 	.byte	0x04, 0x0a
        /*0f8e*/ 	.short	(.L_999 - .L_998)
	.align		4
.L_998:
        /*0f90*/ 	.word	index@(.nv.constant0._ZN7cutlass13device_kernelIN5flash11enable_sm90INS1_16FlashAttnFwdSm90INS1_25CollectiveMainloopFwdSm90ILi2EN4cute5tupleIJNS5_1CILi1EEES8_S8_EEENS6_IJNS7_ILi128EEENS7_ILi192EEESA_EEELi128ENS_12float_e4m3_tEfNS_4arch4Sm90ELb0ELb1ELb1ELb1ELb0ELb0ELb0ELb1ELb1ELb1ELb1ELb0EEENS1_21CollectiveEpilogueFwdINS6_IJSA_SA_SB_EEES9_NS_10bfloat16_tESF_Li256ELb1ELb1ELb1ELb1EEENS1_36VarlenDynamicPersistentTileSchedulerILi128ELi192ELi256ELi128ELb1ELb1ELb1ELb1ELb0ELb1EEEEEEEEEvNT_6ParamsE)
        /*0f94*/ 	.short	0x0210
        /*0f96*/ 	.short	0x0af0


	//----- nvinfo : EIATTR_SW_WAR
	.align		4
.L_999:
        /*0f98*/ 	.byte	0x04, 0x36
        /*0f9a*/ 	.short	(.L_1001 - .L_1000)
.L_1000:
        /*0f9c*/ 	.word	0x00000008
.L_1001:


//--------------------- .nv.info._ZN7cutlass13device_kernelIN5flash11enable_sm90INS1_16FlashAttnFwdSm90INS1_25CollectiveMainloopFwdSm90ILi2EN4cute5tupleIJNS5_1CILi1EEES8_S8_EEENS6_IJNS7_ILi128EEENS7_ILi192EEESA_EEELi128ENS_12float_e4m3_tEfNS_4arch4Sm90ELb0ELb1ELb1ELb1ELb0ELb1ELb0ELb1ELb1ELb1ELb1ELb0EEENS1_21CollectiveEpilogueFwdINS6_IJSA_SA_SB_EEES9_NS_10bfloat16_tESF_Li256ELb1ELb1ELb1ELb1EEENS1_36VarlenDynamicPersistentTileSchedulerILi128ELi192ELi256ELi128ELb1ELb1ELb1ELb1ELb0ELb1EEEEEEEEEvNT_6ParamsE --------------------------
	.section	.nv.info._ZN7cutlass13device_kernelIN5flash11enable_sm90INS1_16FlashAttnFwdSm90INS1_25CollectiveMainloopFwdSm90ILi2EN4cute5tupleIJNS5_1CILi1EEES8_S8_EEENS6_IJNS7_ILi128EEENS7_ILi192EEESA_EEELi128ENS_12float_e4m3_tEfNS_4arch4Sm90ELb0ELb1ELb1ELb1ELb0ELb1ELb0ELb1ELb1ELb1ELb1ELb0EEENS1_21CollectiveEpilogueFwdINS6_IJSA_SA_SB_EEES9_NS_10bfloat16_tESF_Li256ELb1ELb1ELb1ELb1EEENS1_36VarlenDynamicPersistentTileSchedulerILi128ELi192ELi256ELi128ELb1ELb1ELb1ELb1ELb0ELb1EEEEEEEEEvNT_6ParamsE,"",@"SHT_CUDA_INFO"
	.sectionflags	@""
	.align	4


	//----- nvinfo : EIATTR_CUDA_API_VERSION
	.align		4
        /*0000*/ 	.byte	0x04, 0x37
        /*0002*/ 	.short	(.L_1003 - .L_1002)
.L_1002:
        /*0004*/ 	.word	0x00000082


	//----- nvinfo : EIATTR_KPARAM_INFO
	.align		4
.L_1003:
        /*0008*/ 	.byte	0x04, 0x17
        /*000a*/ 	.short	(.L_1005 - .L_1004)
.L_1004:
        /*000c*/ 	.word	0x00000000
        /*0010*/ 	.short	0x0000
        /*0012*/ 	.short	0x0070
        /*0014*/ 	.byte	0x00, 0xf0, 0x01, 0x2a


	//----- nvinfo : EIATTR_SPARSE_MMA_MASK
	.align		4
.L_1005:
        /*0018*/ 	.byte	0x03, 0x50
        /*001a*/ 	.short	0x0000


	//----- nvinfo : EIATTR_MAXREG_COUNT
	.align		4
        /*001c*/ 	.byte	0x03, 0x1b
        /*001e*/ 	.short	0x00a8


	//----- nvinfo : EIATTR_NUM_BARRIERS
	.align		4
        /*0020*/ 	.byte	0x02, 0x4c
        /*0022*/ 	.byte	0x10
	.zero		1


	//----- nvinfo : EIATTR_EXTERNS
	.align		4
        /*0024*/ 	.byte	0x04, 0x0f
        /*0026*/ 	.short	(.L_1007 - .L_1006)


	//   ....[0]....
	.align		4
.L_1006:
        /*0028*/ 	.word	index@(__assertfail)


	//----- nvinfo : EIATTR_ANNOTATIONS
	.align		4
.L_1007:
        /*002c*/ 	.byte	0x04, 0x55
        /*002e*/ 	.short	(.L_1009 - .L_1008)


	//   ....[0]....
.L_1008:
        /* <DEDUP_REMOVED lines=83> */


	//----- nvinfo : EIATTR_MERCURY_ISA_VERSION
	.align		4
.L_1009:
        /*0550*/ 	.byte	0x03, 0x5f
        /*0552*/ 	.short	0x0101


	//----- nvinfo : EIATTR_UNUSED_LOAD_BYTE_OFFSET
	.align		4
        /*0554*/ 	.byte	0x04, 0x44
        /*0556*/ 	.short	(.L_1011 - .L_1010)


	//   ....[0]....
.L_1010:
        /*0558*/ 	.word	0x00000af0
        /*055c*/ 	.word	0x0000fff0


	//   ....[1]....
        /*0560*/ 	.word	0x000244b0
        /*0564*/ 	.word	0x0000fff0


	//----- nvinfo : EIATTR_INT_WARP_WIDE_INSTR_OFFSETS
	.align		4
.L_1011:
        /*0568*/ 	.byte	0x04, 0x31
        /*056a*/ 	.short	(.L_1013 - .L_1012)


	//   ....[0]....
.L_1012:
        /*056c*/ 	.word	0x00000190


	//   ....[1]....
        /*0570*/ 	.word	0x000001d0


	//   ....[2]....
        /*0574*/ 	.word	0x00000240


	//   ....[3]....
        /*0578*/ 	.word	0x0002b930


	//   ....[4]....
        /*057c*/ 	.word	0x0002b990


	//   ....[5]....
        /*0580*/ 	.word	0x0002e540


	//   ....[6]....
        /*0584*/ 	.word	0x0002e5a0


	//----- nvinfo : EIATTR_COOP_GROUP_MASK_REGIDS
	.align		4
.L_1013:
        /*0588*/ 	.byte	0x04, 0x29
        /*058a*/ 	.short	(.L_1015 - .L_1014)


	//   ....[0]....
.L_1014:
        /*058c*/ 	.word	0xffffffff


	//   ....[1]....
        /*0590*/ 	.word	0xffffffff


	//   ....[2]....
        /*0594*/ 	.word	0xffffffff


	//   ....[3]....
        /*0598*/ 	.word	0xffffffff


	//   ....[4]....
        /*059c*/ 	.word	0xffffffff


	//   ....[5]....
        /*05a0*/ 	.word	0xffffffff


	//   ....[6]....
        /*05a4*/ 	.word	0xffffffff


	//   ....[7]....
        /*05a8*/ 	.word	0xffffffff


	//   ....[8]....
        /*05ac*/ 	.word	0xffffffff


	//   ....[9]....
        /*05b0*/ 	.word	0xffffffff


	//   ....[10]....
        /*05b4*/ 	.word	0xffffffff


	//   ....[11]....
        /*05b8*/ 	.word	0xffffffff


	//   ....[12]....
        /*05bc*/ 	.word	0xffffffff


	//   ....[13]....
        /*05c0*/ 	.word	0xffffffff


	//   ....[14]....
        /*05c4*/ 	.word	0xffffffff


	//   ....[15]....
        /*05c8*/ 	.word	0xffffffff


	//   ....[16]....
        /*05cc*/ 	.word	0xffffffff


	//   ....[17]....
        /*05d0*/ 	.word	0xffffffff


	//   ....[18]....
        /*05d4*/ 	.word	0xffffffff


	//   ....[19]....
        /*05d8*/ 	.word	0xffffffff


	//   ....[20]....
        /*05dc*/ 	.word	0xffffffff


	//   ....[21]....
        /*05e0*/ 	.word	0xffffffff


	//   ....[22]....
        /*05e4*/ 	.word	0xffffffff


	//   ....[23]....
        /*05e8*/ 	.word	0xffffffff


	//   ....[24]....
        /*05ec*/ 	.word	0xffffffff


	//   ....[25]....
        /*05f0*/ 	.word	0xffffffff


	//   ....[26]....
        /*05f4*/ 	.word	0xffffffff


	//   ....[27]....
        /*05f8*/ 	.word	0xffffffff


	//   ....[28]....
        /*05fc*/ 	.word	0xffffffff


	//   ....[29]....
        /*0600*/ 	.word	0xffffffff


	//   ....[30]....
        /*0604*/ 	.word	0xffffffff


	//   ....[31]....
        /*0608*/ 	.word	0xffffffff


	//   ....[32]....
        /*060c*/ 	.word	0xffffffff


	//   ....[33]....
        /*0610*/ 	.word	0xffffffff


	//   ....[34]....
        /*0614*/ 	.word	0xffffffff


	//   ....[35]....
        /*0618*/ 	.word	0xffffffff


	//   ....[36]....
        /*061c*/ 	.word	0xffffffff


	//   ....[37]....
        /*0620*/ 	.word	0xffffffff


	//   ....[38]....
        /*0624*/ 	.word	0xffffffff


	//   ....[39]....
        /*0628*/ 	.word	0xffffffff


	//   ....[40]....
        /*062c*/ 	.word	0xffffffff


	//   ....[41]....
        /*0630*/ 	.word	0xffffffff


	//   ....[42]....
        /*0634*/ 	.word	0xffffffff


	//   ....[43]....
        /*0638*/ 	.word	0xffffffff


	//   ....[44]....
        /*063c*/ 	.word	0xffffffff


	//   ....[45]....
        /*0640*/ 	.word	0xffffffff


	//   ....[46]....
        /*0644*/ 	.word	0xffffffff


	//   ....[47]....
        /*0648*/ 	.word	0xffffffff


	//   ....[48]....
        /*064c*/ 	.word	0xffffffff


	//   ....[49]....
        /*0650*/ 	.word	0xffffffff


	//   ....[50]....
        /*0654*/ 	.word	0xffffffff


	//   ....[51]....
        /*0658*/ 	.word	0xffffffff


	//   ....[52]....
        /*065c*/ 	.word	0xffffffff


	//   ....[53]....
        /*0660*/ 	.word	0xffffffff


	//   ....[54]....
        /*0664*/ 	.word	0xffffffff


	//   ....[55]....
        /*0668*/ 	.word	0xffffffff


	//   ....[56]....
        /*066c*/ 	.word	0xffffffff


	//   ....[57]....
        /*0670*/ 	.word	0xffffffff


	//   ....[58]....
        /*0674*/ 	.word	0xffffffff


	//   ....[59]....
        /*0678*/ 	.word	0xffffffff


	//   ....[60]....
        /*067c*/ 	.word	0xffffffff


	//   ....[61]....
        /*0680*/ 	.word	0xffffffff


	//   ....[62]....
        /*0684*/ 	.word	0xffffffff


	//   ....[63]....
        /*0688*/ 	.word	0xffffffff


	//   ....[64]....
        /*068c*/ 	.word	0xffffffff


	//   ....[65]....
        /*0690*/ 	.word	0xffffffff


	//   ....[66]....
        /*0694*/ 	.word	0xffffffff


	//   ....[67]....
        /*0698*/ 	.word	0xffffffff


	//   ....[68]....
        /*069c*/ 	.word	0xffffffff


	//   ....[69]....
        /*06a0*/ 	.word	0xffffffff


	//   ....[70]....
        /*06a4*/ 	.word	0xffffffff


	//   ....[71]....
        /*06a8*/ 	.word	0xffffffff


	//   ....[72]....
        /*06ac*/ 	.word	0xffffffff


	//   ....[73]....
        /*06b0*/ 	.word	0xffffffff


	//   ....[74]....
        /*06b4*/ 	.word	0xffffffff


	//   ....[75]....
        /*06b8*/ 	.word	0xffffffff


	//   ....[76]....
        /*06bc*/ 	.word	0xffffffff


	//   ....[77]....
        /*06c0*/ 	.word	0xffffffff


	//   ....[78]....
        /*06c4*/ 	.word	0xffffffff


	//   ....[79]....
        /*06c8*/ 	.word	0xffffffff


	//   ....[80]....
        /*06cc*/ 	.word	0xffffffff


	//   ....[81]....
        /*06d0*/ 	.word	0xffffffff


	//   ....[82]....
        /*06d4*/ 	.word	0xffffffff


	//   ....[83]....
        /*06d8*/ 	.word	0xffffffff


	//   ....[84]....
        /*06dc*/ 	.word	0xffffffff


	//   ....[85]....
        /*06e0*/ 	.word	0xffffffff


	//   ....[86]....
        /*06e4*/ 	.word	0xffffffff


	//   ....[87]....
        /*06e8*/ 	.word	0xffffffff


	//   ....[88]....
        /*06ec*/ 	.word	0xffffffff


	//   ....[89]....
        /*06f0*/ 	.word	0xffffffff


	//   ....[90]....
        /*06f4*/ 	.word	0xffffffff


	//   ....[91]....
        /*06f8*/ 	.word	0xffffffff


	//   ....[92]....
        /*06fc*/ 	.word	0xffffffff


	//   ....[93]....
        /*0700*/ 	.word	0xffffffff


	//   ....[94]....
        /*0704*/ 	.word	0xffffffff


	//   ....[95]....
        /*0708*/ 	.word	0xffffffff


	//   ....[96]....
        /*070c*/ 	.word	0xffffffff


	//   ....[97]....
        /*0710*/ 	.word	0xffffffff


	//   ....[98]....
        /*0714*/ 	.word	0xffffffff


	//   ....[99]....
        /*0718*/ 	.word	0xffffffff


	//   ....[100]....
        /*071c*/ 	.word	0xffffffff


	//   ....[101]....
        /*0720*/ 	.word	0xffffffff


	//   ....[102]....
        /*0724*/ 	.word	0xffffffff


	//   ....[103]....
        /*0728*/ 	.word	0xffffffff


	//   ....[104]....
        /*072c*/ 	.word	0xffffffff


	//   ....[105]....
        /*0730*/ 	.word	0xffffffff


	//   ....[106]....
        /*0734*/ 	.word	0xffffffff


	//   ....[107]....
        /*0738*/ 	.word	0xffffffff


	//   ....[108]....
        /*073c*/ 	.word	0xffffffff


	//   ....[109]....
        /*0740*/ 	.word	0xffffffff


	//   ....[110]....
        /*0744*/ 	.word	0xffffffff


	//   ....[111]....
        /*0748*/ 	.word	0xffffffff


	//   ....[112]....
        /*074c*/ 	.word	0xffffffff


	//   ....[113]....
        /*0750*/ 	.word	0xffffffff


	//   ....[114]....
        /*0754*/ 	.word	0xffffffff


	//   ....[115]....
        /*0758*/ 	.word	0xffffffff


	//   ....[116]....
        /*075c*/ 	.word	0xffffffff


	//   ....[117]....
        /*0760*/ 	.word	0xffffffff


	//   ....[118]....
        /*0764*/ 	.word	0xffffffff


	//   ....[119]....
        /*0768*/ 	.word	0xffffffff


	//   ....[120]....
        /*076c*/ 	.word	0xffffffff


	//   ....[121]....
        /*0770*/ 	.word	0xffffffff


	//   ....[122]....
        /*0774*/ 	.word	0xffffffff


	//   ....[123]....
        /*0778*/ 	.word	0xffffffff


	//   ....[124]....
        /*077c*/ 	.word	0xffffffff


	//   ....[125]....
        /*0780*/ 	.word	0xffffffff


	//   ....[126]....
        /*0784*/ 	.word	0xffffffff


	//   ....[127]....
        /*0788*/ 	.word	0xffffffff


	//   ....[128]....
        /*078c*/ 	.word	0xffffffff


	//   ....[129]....
        /*0790*/ 	.word	0xffffffff


	//   ....[130]....
        /*0794*/ 	.word	0xffffffff


	//   ....[131]....
        /*0798*/ 	.word	0xffffffff


	//   ....[132]....
        /*079c*/ 	.word	0xffffffff


	//   ....[133]....
        /*07a0*/ 	.word	0xffffffff


	//   ....[134]....
        /*07a4*/ 	.word	0xffffffff


	//   ....[135]....
        /*07a8*/ 	.word	0xffffffff


	//   ....[136]....
        /*07ac*/ 	.word	0xffffffff


	//   ....[137]....
        /*07b0*/ 	.word	0xffffffff


	//   ....[138]....
        /*07b4*/ 	.word	0xffffffff


	//   ....[139]....
        /*07b8*/ 	.word	0xffffffff


	//   ....[140]....
        /*07bc*/ 	.word	0xffffffff


	//   ....[141]....
        /*07c0*/ 	.word	0xffffffff


	//   ....[142]....
        /*07c4*/ 	.word	0xffffffff


	//   ....[143]....
        /*07c8*/ 	.word	0xffffffff


	//   ....[144]....
        /*07cc*/ 	.word	0xffffffff


	//   ....[145]....
        /*07d0*/ 	.word	0xffffffff


	//   ....[146]....
        /*07d4*/ 	.word	0xffffffff


	//   ....[147]....
        /*07d8*/ 	.word	0xffffffff


	//   ....[148]....
        /*07dc*/ 	.word	0xffffffff


	//   ....[149]....
        /*07e0*/ 	.word	0xffffffff


	//   ....[150]....
        /*07e4*/ 	.word	0xffffffff


	//   ....[151]....
        /*07e8*/ 	.word	0xffffffff


	//   ....[152]....
        /*07ec*/ 	.word	0xffffffff


	//   ....[153]....
        /*07f0*/ 	.word	0xffffffff


	//   ....[154]....
        /*07f4*/ 	.word	0xffffffff


	//   ....[155]....
        /*07f8*/ 	.word	0xffffffff


	//   ....[156]....
        /*07fc*/ 	.word	0xffffffff


	//   ....[157]....
        /*0800*/ 	.word	0xffffffff


	//   ....[158]....
        /*0804*/ 	.word	0xffffffff


	//   ....[159]....
        /*0808*/ 	.word	0xffffffff


	//   ....[160]....
        /*080c*/ 	.word	0xffffffff


	//   ....[161]....
        /*0810*/ 	.word	0xffffffff


	//   ....[162]....
        /*0814*/ 	.word	0xffffffff


	//   ....[163]....
        /*0818*/ 	.word	0xffffffff


	//   ....[164]....
        /*081c*/ 	.word	0xffffffff


	//   ....[165]....
        /*0820*/ 	.word	0xffffffff


	//   ....[166]....
        /*0824*/ 	.word	0xffffffff


	//   ....[167]....
        /*0828*/ 	.word	0xffffffff


	//   ....[168]....
        /*082c*/ 	.word	0xffffffff


	//   ....[169]....
        /*0830*/ 	.word	0xffffffff


	//   ....[170]....
        /*0834*/ 	.word	0xffffffff


	//   ....[171]....
        /*0838*/ 	.word	0xffffffff


	//   ....[172]....
        /*083c*/ 	.word	0xffffffff


	//   ....[173]....
        /*0840*/ 	.word	0xffffffff


	//   ....[174]....
        /*0844*/ 	.word	0xffffffff


	//   ....[175]....
        /*0848*/ 	.word	0xffffffff


	//   ....[176]....
        /*084c*/ 	.word	0xffffffff


	//   ....[177]....
        /*0850*/ 	.word	0xffffffff


	//   ....[178]....
        /*0854*/ 	.word	0xffffffff


	//   ....[179]....
        /*0858*/ 	.word	0xffffffff


	//   ....[180]....
        /*085c*/ 	.word	0xffffffff


	//   ....[181]....
        /*0860*/ 	.word	0xffffffff


	//   ....[182]....
        /*0864*/ 	.word	0xffffffff


	//   ....[183]....
        /*0868*/ 	.word	0xffffffff


	//   ....[184]....
        /*086c*/ 	.word	0xffffffff


	//   ....[185]....
        /*0870*/ 	.word	0xffffffff


	//   ....[186]....
        /*0874*/ 	.word	0xffffffff


	//   ....[187]....
        /*0878*/ 	.word	0xffffffff


	//   ....[188]....
        /*087c*/ 	.word	0xffffffff


	//   ....[189]....
        /*0880*/ 	.word	0xffffffff


	//   ....[190]....
        /*0884*/ 	.word	0xffffffff


	//   ....[191]....
        /*0888*/ 	.word	0xffffffff


	//   ....[192]....
        /*088c*/ 	.word	0x0500000f


	//   ....[193]....
        /*0890*/ 	.word	0x0500000f


	//   ....[194]....
        /*0894*/ 	.word	0x0500000f


	//   ....[195]....
        /*0898*/ 	.word	0x0500000f


	//   ....[196]....
        /*089c*/ 	.word	0x0500000f


	//   ....[197]....
        /*08a0*/ 	.word	0x0500000f


	//   ....[198]....
        /*08a4*/ 	.word	0x0500000f


	//   ....[199]....
        /*08a8*/ 	.word	0x0500000f


	//   ....[200]....
        /*08ac*/ 	.word	0x0500000f


	//   ....[201]....
        /*08b0*/ 	.word	0x0500000f


	//   ....[202]....
        /*08b4*/ 	.word	0x0500000f


	//   ....[203]....
        /*08b8*/ 	.word	0x0500000f


	//   ....[204]....
        /*08bc*/ 	.word	0x0500000f


	//   ....[205]....
        /*08c0*/ 	.word	0x0500000f


	//   ....[206]....
        /*08c4*/ 	.word	0x0500000f


	//   ....[207]....
        /*08c8*/ 	.word	0x0500000f


	//   ....[208]....
        /*08cc*/ 	.word	0x0500000f


	//   ....[209]....
        /*08d0*/ 	.word	0x0500000f


	//   ....[210]....
        /*08d4*/ 	.word	0x0500000f


	//   ....[211]....
        /*08d8*/ 	.word	0x0500000f


	//   ....[212]....
        /*08dc*/ 	.word	0x0500000f


	//   ....[213]....
        /*08e0*/ 	.word	0x0500000f


	//   ....[214]....
        /*08e4*/ 	.word	0x0500000f


	//   ....[215]....
        /*08e8*/ 	.word	0x0500000f


	//   ....[216]....
        /*08ec*/ 	.word	0x0500000f


	//   ....[217]....
        /*08f0*/ 	.word	0x0500000f


	//   ....[218]....
        /*08f4*/ 	.word	0x0500000f


	//   ....[219]....
        /*08f8*/ 	.word	0x0500000f


	//   ....[220]....
        /*08fc*/ 	.word	0x0500000f


	//   ....[221]....
        /*0900*/ 	.word	0x0500000f


	//   ....[222]....
        /*0904*/ 	.word	0x0500000f


	//   ....[223]....
        /*0908*/ 	.word	0x0500000f


	//   ....[224]....
        /*090c*/ 	.word	0x0500000f


	//   ....[225]....
        /*0910*/ 	.word	0x0500000f


	//   ....[226]....
        /*0914*/ 	.word	0x0500000f


	//   ....[227]....
        /*0918*/ 	.word	0x0500000f


	//   ....[228]....
        /*091c*/ 	.word	0x0500000f


	//   ....[229]....
        /*0920*/ 	.word	0x0500000f


	//   ....[230]....
        /*0924*/ 	.word	0x0500000f


	//   ....[231]....
        /*0928*/ 	.word	0x0500000f


	//   ....[232]....
        /*092c*/ 	.word	0x0500000f


	//   ....[233]....
        /*0930*/ 	.word	0x0500000f


	//   ....[234]....
        /*0934*/ 	.word	0x0500000f


	//   ....[235]....
        /*0938*/ 	.word	0x0500000f


	//   ....[236]....
        /*093c*/ 	.word	0x0500000f


	//   ....[237]....
        /*0940*/ 	.word	0x0500000f


	//   ....[238]....
        /*0944*/ 	.word	0x0500000f


	//   ....[239]....
        /*0948*/ 	.word	0x0500000f


	//   ....[240]....
        /*094c*/ 	.word	0x0500000f


	//   ....[241]....
        /*0950*/ 	.word	0x0500000f


	//   ....[242]....
        /*0954*/ 	.word	0x0500000f


	//   ....[243]....
        /*0958*/ 	.word	0x0500000f


	//   ....[244]....
        /*095c*/ 	.word	0x0500000f


	//   ....[245]....
        /*0960*/ 	.word	0x0500000f


	//   ....[246]....
        /*0964*/ 	.word	0x0500000f


	//   ....[247]....
        /*0968*/ 	.word	0x0500000f


	//   ....[248]....
        /*096c*/ 	.word	0x0500000f


	//   ....[249]....
        /*0970*/ 	.word	0x0500000f


	//   ....[250]....
        /*0974*/ 	.word	0x0500000f


	//   ....[251]....
        /*0978*/ 	.word	0x0500000f


	//   ....[252]....
        /*097c*/ 	.word	0x0500000f


	//   ....[253]....
        /*0980*/ 	.word	0x0500000f


	//   ....[254]....
        /*0984*/ 	.word	0x0500000f


	//   ....[255]....
        /*0988*/ 	.word	0x0500000f


	//   ....[0]....
        /*098c*/ 	.word	0x0500000f


	//   ....[1]....
        /*0990*/ 	.word	0x0500000f


	//   ....[2]....
        /*0994*/ 	.word	0x0500000f


	//   ....[3]....
        /*0998*/ 	.word	0x0500000f


	//   ....[4]....
        /*099c*/ 	.word	0x0500000f


	//   ....[5]....
        /*09a0*/ 	.word	0x0500000f


	//   ....[6]....
        /*09a4*/ 	.word	0x0500000f


	//   ....[7]....
        /*09a8*/ 	.word	0x0500000f


	//   ....[8]....
        /*09ac*/ 	.word	0x0500000f


	//   ....[9]....
        /*09b0*/ 	.word	0x0500000f


	//   ....[10]....
        /*09b4*/ 	.word	0x0500000f


	//   ....[11]....
        /*09b8*/ 	.word	0x0500000f


	//   ....[12]....
        /*09bc*/ 	.word	0x0500000f


	//   ....[13]....
        /*09c0*/ 	.word	0x0500000f


	//   ....[14]....
        /*09c4*/ 	.word	0x0500000f


	//   ....[15]....
        /*09c8*/ 	.word	0x0500000f


	//   ....[16]....
        /*09cc*/ 	.word	0x0500000f


	//   ....[17]....
        /*09d0*/ 	.word	0x0500000f


	//   ....[18]....
        /*09d4*/ 	.word	0x0500000f


	//   ....[19]....
        /*09d8*/ 	.word	0x0500000f


	//   ....[20]....
        /*09dc*/ 	.word	0x0500000f


	//   ....[21]....
        /*09e0*/ 	.word	0x0500000f


	//   ....[22]....
        /*09e4*/ 	.word	0x0500000f


	//   ....[23]....
        /*09e8*/ 	.word	0x0500000f


	//   ....[24]....
        /*09ec*/ 	.word	0x0500000f


	//   ....[25]....
        /*09f0*/ 	.word	0x0500000f


	//   ....[26]....
        /*09f4*/ 	.word	0x0500000f


	//   ....[27]....
        /*09f8*/ 	.word	0x0500000f


	//   ....[28]....
        /*09fc*/ 	.word	0x0500000f


	//   ....[29]....
        /*0a00*/ 	.word	0x0500000f


	//   ....[30]....
        /*0a04*/ 	.word	0x0500000f


	//   ....[31]....
        /*0a08*/ 	.word	0x0500000f


	//   ....[32]....
        /*0a0c*/ 	.word	0x0500000f


	//   ....[33]....
        /*0a10*/ 	.word	0x0500000f


	//   ....[34]....
        /*0a14*/ 	.word	0x0500000f


	//   ....[35]....
        /*0a18*/ 	.word	0x0500000f


	//   ....[36]....
        /*0a1c*/ 	.word	0x0500000f


	//   ....[37]....
        /*0a20*/ 	.word	0x0500000f


	//   ....[38]....
        /*0a24*/ 	.word	0x0500000f


	//   ....[39]....
        /*0a28*/ 	.word	0x0500000f


	//   ....[40]....
        /*0a2c*/ 	.word	0x0500000f


	//   ....[41]....
        /*0a30*/ 	.word	0x0500000f


	//   ....[42]....
        /*0a34*/ 	.word	0x0500000f


	//   ....[43]....
        /*0a38*/ 	.word	0x0500000f


	//   ....[44]....
        /*0a3c*/ 	.word	0x0500000f


	//   ....[45]....
        /*0a40*/ 	.word	0x0500000f


	//   ....[46]....
        /*0a44*/ 	.word	0x0500000f


	//   ....[47]....
        /*0a48*/ 	.word	0x0500000f


	//   ....[48]....
        /*0a4c*/ 	.word	0x0500000f


	//   ....[49]....
        /*0a50*/ 	.word	0x0500000f


	//   ....[50]....
        /*0a54*/ 	.word	0x0500000f


	//   ....[51]....
        /*0a58*/ 	.word	0x0500000f


	//   ....[52]....
        /*0a5c*/ 	.word	0x0500000f


	//   ....[53]....
        /*0a60*/ 	.word	0x0500000f


	//   ....[54]....
        /*0a64*/ 	.word	0x0500000f


	//   ....[55]....
        /*0a68*/ 	.word	0x0500000f


	//   ....[56]....
        /*0a6c*/ 	.word	0x0500000f


	//   ....[57]....
        /*0a70*/ 	.word	0x0500000f


	//   ....[58]....
        /*0a74*/ 	.word	0x0500000f


	//   ....[59]....
        /*0a78*/ 	.word	0x0500000f


	//   ....[60]....
        /*0a7c*/ 	.word	0x0500000f


	//   ....[61]....
        /*0a80*/ 	.word	0x0500000f


	//   ....[62]....
        /*0a84*/ 	.word	0x0500000f


	//   ....[63]....
        /*0a88*/ 	.word	0x0500000f


	//   ....[64]....
        /*0a8c*/ 	.word	0x0500000f


	//   ....[65]....
        /*0a90*/ 	.word	0x0500000f


	//   ....[66]....
        /*0a94*/ 	.word	0x0500000f


	//   ....[67]....
        /*0a98*/ 	.word	0x0500000f


	//   ....[68]....
        /*0a9c*/ 	.word	0x0500000f


	//   ....[69]....
        /*0aa0*/ 	.word	0x0500000f


	//   ....[70]....
        /*0aa4*/ 	.word	0x0500000f


	//   ....[71]....
        /*0aa8*/ 	.word	0x0500000f


	//   ....[72]....
        /*0aac*/ 	.word	0x0500000f


	//   ....[73]....
        /*0ab0*/ 	.word	0x0500000f


	//----- nvinfo : EIATTR_COOP_GROUP_INSTR_OFFSETS
	.align		4
.L_1015:
        /*0ab4*/ 	.byte	0x04, 0x28
        /*0ab6*/ 	.short	(.L_1017 - .L_1016)


	//   ....[0]....
.L_1016:
        /*0ab8*/ 	.word	0x00000070


	//   ....[1]....
        /*0abc*/ 	.word	0x000001a0


	//   ....[2]....
        /*0ac0*/ 	.word	0x000001f0


	//   ....[3]....
        /*0ac4*/ 	.word	0x00000420


	//   ....[4]....
        /*0ac8*/ 	.word	0x00000580


	//   ....[5]....
        /*0acc*/ 	.word	0x000006a0


	//   ....[6]....
        /*0ad0*/ 	.word	0x00000800


	//   ....[7]....
        /*0ad4*/ 	.word	0x0000aba0


	//   ....[8]....
        /*0ad8*/ 	.word	0x0000b530


	//   ....[9]....
        /*0adc*/ 	.word	0x0000b540


	//   ....[10]....
        /*0ae0*/ 	.word	0x0000b550


	//   ....[11]....
        /*0ae4*/ 	.word	0x0000b560


	//   ....[12]....
        /*0ae8*/ 	.word	0x0000b770


	//   ....[13]....
        /*0aec*/ 	.word	0x0000b780


	//   ....[14]....
        /*0af0*/ 	.word	0x0000b790


	//   ....[15]....
        /*0af4*/ 	.word	0x0000b7a0


	//   ....[16]....
        /*0af8*/ 	.word	0x0000dbe0


	//   ....[17]....
        /*0afc*/ 	.word	0x0000dc00


	//   ....[18]....
        /*0b00*/ 	.word	0x0000dc10


	//   ....[19]....
        /*0b04*/ 	.word	0x0000dc20


	//   ....[20]....
        /*0b08*/ 	.word	0x0000dd10


	//   ....[21]....
        /*0b0c*/ 	.word	0x0000dd30


	//   ....[22]....
        /*0b10*/ 	.word	0x0000dd40


	//   ....[23]....
        /*0b14*/ 	.word	0x0000dd50


	//   ....[24]....
        /*0b18*/ 	.word	0x00010820


	//   ....[25]....
        /*0b1c*/ 	.word	0x00011310


	//   ....[26]....
        /*0b20*/ 	.word	0x000131b0


	//   ....[27]....
        /*0b24*/ 	.word	0x000131d0


	//   ....[28]....
        /*0b28*/ 	.word	0x00013a20


	//   ....[29]....
        /*0b2c*/ 	.word	0x00013a90


	//   ....[30]....
        /*0b30*/ 	.word	0x00016440


	//   ....[31]....
        /*0b34*/ 	.word	0x000178f0


	//   ....[32]....
        /*0b38*/ 	.word	0x00018270


	//   ....[33]....
        /*0b3c*/ 	.word	0x00018380


	//   ....[34]....
        /*0b40*/ 	.word	0x00019150


	//   ....[35]....
        /*0b44*/ 	.word	0x000191d0


	//   ....[36]....
        /*0b48*/ 	.word	0x0001c470


	//   ....[37]....
        /*0b4c*/ 	.word	0x0001c490


	//   ....[38]....
        /*0b50*/ 	.word	0x0001c4e0


	//   ....[39]....
        /*0b54*/ 	.word	0x0001c500


	//   ....[40]....
        /*0b58*/ 	.word	0x0001f410


	//   ....[41]....
        /*0b5c*/ 	.word	0x0001f800


	//   ....[42]....
        /*0b60*/ 	.word	0x00021290


	//   ....[43]....
        /*0b64*/ 	.word	0x000213a0


	//   ....[44]....
        /*0b68*/ 	.word	0x000221d0


	//   ....[45]....
        /*0b6c*/ 	.word	0x00022240


	//   ....[46]....
        /*0b70*/ 	.word	0x00023c80


	//   ....[47]....
        /*0b74*/ 	.word	0x00023ce0


	//   ....[48]....
        /*0b78*/ 	.word	0x00023d00


	//   ....[49]....
        /*0b7c*/ 	.word	0x00023d20


	//   ....[50]....
        /*0b80*/ 	.word	0x00024940


	//   ....[51]....
        /*0b84*/ 	.word	0x00024990


	//   ....[52]....
        /*0b88*/ 	.word	0x000249c0


	//   ....[53]....
        /*0b8c*/ 	.word	0x000249f0


	//   ....[54]....
        /*0b90*/ 	.word	0x00024a20


	//   ....[55]....
        /*0b94*/ 	.word	0x00024a50


	//   ....[56]....
        /*0b98*/ 	.word	0x00024a80


	//   ....[57]....
        /*0b9c*/ 	.word	0x00024ab0


	//   ....[58]....
        /*0ba0*/ 	.word	0x00024ae0


	//   ....[59]....
        /*0ba4*/ 	.word	0x00024b10


	//   ....[60]....
        /*0ba8*/ 	.word	0x00024b40


	//   ....[61]....
        /*0bac*/ 	.word	0x00024b70


	//   ....[62]....
        /*0bb0*/ 	.word	0x00024ba0


	//   ....[63]....
        /*0bb4*/ 	.word	0x00024bd0


	//   ....[64]....
        /*0bb8*/ 	.word	0x00024c00


	//   ....[65]....
        /*0bbc*/ 	.word	0x00024c30


	//   ....[66]....
        /*0bc0*/ 	.word	0x00024c60


	//   ....[67]....
        /*0bc4*/ 	.word	0x00024c90


	//   ....[68]....
        /*0bc8*/ 	.word	0x00024cc0


	//   ....[69]....
        /*0bcc*/ 	.word	0x00024cf0


	//   ....[70]....
        /*0bd0*/ 	.word	0x00024d20


	//   ....[71]....
        /*0bd4*/ 	.word	0x00024d50


	//   ....[72]....
        /*0bd8*/ 	.word	0x00024d80


	//   ....[73]....
        /*0bdc*/ 	.word	0x00024db0


	//   ....[74]....
        /*0be0*/ 	.word	0x00024de0


	//   ....[75]....
        /*0be4*/ 	.word	0x00024e10


	//   ....[76]....
        /*0be8*/ 	.word	0x00024e40


	//   ....[77]....
        /*0bec*/ 	.word	0x00024e70


	//   ....[78]....
        /*0bf0*/ 	.word	0x00024ea0


	//   ....[79]....
        /*0bf4*/ 	.word	0x00024ed0


	//   ....[80]....
        /*0bf8*/ 	.word	0x00024f00


	//   ....[81]....
        /*0bfc*/ 	.word	0x00024f30


	//   ....[82]....
        /*0c00*/ 	.word	0x00024f60


	//   ....[83]....
        /*0c04*/ 	.word	0x00024f90


	//   ....[84]....
        /*0c08*/ 	.word	0x00024fc0


	//   ....[85]....
        /*0c0c*/ 	.word	0x00024ff0


	//   ....[86]....
        /*0c10*/ 	.word	0x00025020


	//   ....[87]....
        /*0c14*/ 	.word	0x00025050


	//   ....[88]....
        /*0c18*/ 	.word	0x00025080


	//   ....[89]....
        /*0c1c*/ 	.word	0x000250b0


	//   ....[90]....
        /*0c20*/ 	.word	0x000250e0


	//   ....[91]....
        /*0c24*/ 	.word	0x00025110


	//   ....[92]....
        /*0c28*/ 	.word	0x00025140


	//   ....[93]....
        /*0c2c*/ 	.word	0x00025170


	//   ....[94]....
        /*0c30*/ 	.word	0x000251a0


	//   ....[95]....
        /*0c34*/ 	.word	0x000251d0


	//   ....[96]....
        /*0c38*/ 	.word	0x000251e0


	//   ....[97]....
        /*0c3c*/ 	.word	0x000251f0


	//   ....[98]....
        /*0c40*/ 	.word	0x00025220


	//   ....[99]....
        /*0c44*/ 	.word	0x00025250


	//   ....[100]....
        /*0c48*/ 	.word	0x00025280


	//   ....[101]....
        /*0c4c*/ 	.word	0x000252b0


	//   ....[102]....
        /*0c50*/ 	.word	0x000252e0


	//   ....[103]....
        /*0c54*/ 	.word	0x00025310


	//   ....[104]....
        /*0c58*/ 	.word	0x00025340


	//   ....[105]....
        /*0c5c*/ 	.word	0x00025350


	//   ....[106]....
        /*0c60*/ 	.word	0x00025360


	//   ....[107]....
        /*0c64*/ 	.word	0x00025370


	//   ....[108]....
        /*0c68*/ 	.word	0x00025380


	//   ....[109]....
        /*0c6c*/ 	.word	0x00025390


	//   ....[110]....
        /*0c70*/ 	.word	0x000253a0


	//   ....[111]....
        /*0c74*/ 	.word	0x000253d0


	//   ....[112]....
        /*0c78*/ 	.word	0x00025400


	//   ....[113]....
        /*0c7c*/ 	.word	0x00025430


	//   ....[114]....
        /*0c80*/ 	.word	0x00025c70


	//   ....[115]....
        /*0c84*/ 	.word	0x00025c90


	//   ....[116]....
        /*0c88*/ 	.word	0x00025ca0


	//   ....[117]....
        /*0c8c*/ 	.word	0x00025cb0


	//   ....[118]....
        /*0c90*/ 	.word	0x000263b0


	//   ....[119]....
        /*0c94*/ 	.word	0x000263c0


	//   ....[120]....
        /*0c98*/ 	.word	0x000264d0


	//   ....[121]....
        /*0c9c*/ 	.word	0x000264e0


	//   ....[122]....
        /*0ca0*/ 	.word	0x000265f0


	//   ....[123]....
        /*0ca4*/ 	.word	0x00026600


	//   ....[124]....
        /*0ca8*/ 	.word	0x00026710


	//   ....[125]....
        /*0cac*/ 	.word	0x00026720


	//   ....[126]....
        /*0cb0*/ 	.word	0x00026cb0


	//   ....[127]....
        /*0cb4*/ 	.word	0x00026cc0


	//   ....[128]....
        /*0cb8*/ 	.word	0x00027220


	//   ....[129]....
        /*0cbc*/ 	.word	0x00027230


	//   ....[130]....
        /*0cc0*/ 	.word	0x00027f00


	//   ....[131]....
        /*0cc4*/ 	.word	0x00027f10


	//   ....[132]....
        /*0cc8*/ 	.word	0x00028030


	//   ....[133]....
        /*0ccc*/ 	.word	0x00028040


	//   ....[134]....
        /*0cd0*/ 	.word	0x00028150


	//   ....[135]....
        /*0cd4*/ 	.word	0x00028160


	//   ....[136]....
        /*0cd8*/ 	.word	0x00028270


	//   ....[137]....
        /*0cdc*/ 	.word	0x00028280


	//   ....[138]....
        /*0ce0*/ 	.word	0x000283f0


	//   ....[139]....
        /*0ce4*/ 	.word	0x00028610


	//   ....[140]....
        /*0ce8*/ 	.word	0x00028640


	//   ....[141]....
        /*0cec*/ 	.word	0x00028670


	//   ....[142]....
        /*0cf0*/ 	.word	0x000286a0


	//   ....[143]....
        /*0cf4*/ 	.word	0x000286d0


	//   ....[144]....
        /*0cf8*/ 	.word	0x00028700


	//   ....[145]....
        /*0cfc*/ 	.word	0x000288a0


	//   ....[146]....
        /*0d00*/ 	.word	0x000288d0


	//   ....[147]....
        /*0d04*/ 	.word	0x00028900


	//   ....[148]....
        /*0d08*/ 	.word	0x00028930


	//   ....[149]....
        /*0d0c*/ 	.word	0x00028960


	//   ....[150]....
        /*0d10*/ 	.word	0x00028990


	//   ....[151]....
        /*0d14*/ 	.word	0x00028a30


	//   ....[152]....
        /*0d18*/ 	.word	0x00028a60


	//   ....[153]....
        /*0d1c*/ 	.word	0x00028a70


	//   ....[154]....
        /*0d20*/ 	.word	0x00028aa0


	//   ....[155]....
        /*0d24*/ 	.word	0x0002a520


	//   ....[156]....
        /*0d28*/ 	.word	0x0002c0b0


	//   ....[157]....
        /*0d2c*/ 	.word	0x0002cc70


	//   ....[158]....
        /*0d30*/ 	.word	0x0002cc90


	//   ....[159]....
        /*0d34*/ 	.word	0x0002cd40


	//   ....[160]....
        /*0d38*/ 	.word	0x0002cd50


	//   ....[161]....
        /*0d3c*/ 	.word	0x0002cdd0


	//   ....[162]....
        /*0d40*/ 	.word	0x0002cde0


	//   ....[163]....
        /*0d44*/ 	.word	0x0002ce60


	//   ....[164]....
        /*0d48*/ 	.word	0x0002ce70


	//   ....[165]....
        /*0d4c*/ 	.word	0x0002cef0


	//   ....[166]....
        /*0d50*/ 	.word	0x0002cf00


	//   ....[167]....
        /*0d54*/ 	.word	0x0002cf80


	//   ....[168]....
        /*0d58*/ 	.word	0x0002cf90


	//   ....[169]....
        /*0d5c*/ 	.word	0x0002d010


	//   ....[170]....
        /*0d60*/ 	.word	0x0002d020


	//   ....[171]....
        /*0d64*/ 	.word	0x0002d070


	//   ....[172]....
        /*0d68*/ 	.word	0x0002d090


	//   ....[173]....
        /*0d6c*/ 	.word	0x0002f350


	//   ....[174]....
        /*0d70*/ 	.word	0x0002f390


	//   ....[175]....
        /*0d74*/ 	.word	0x0002f3e0


	//   ....[176]....
        /*0d78*/ 	.word	0x0002f410


	//   ....[177]....
        /*0d7c*/ 	.word	0x0002f440


	//   ....[178]....
        /*0d80*/ 	.word	0x0002f470


	//   ....[179]....
        /*0d84*/ 	.word	0x0002f4a0


	//   ....[180]....
        /*0d88*/ 	.word	0x0002f4d0


	//   ....[181]....
        /*0d8c*/ 	.word	0x0002f6a0


	//   ....[182]....
        /*0d90*/ 	.word	0x0002f6d0


	//   ....[183]....
        /*0d94*/ 	.word	0x0002f700


	//   ....[184]....
        /*0d98*/ 	.word	0x0002f730


	//   ....[185]....
        /*0d9c*/ 	.word	0x0002f760


	//   ....[186]....
        /*0da0*/ 	.word	0x0002f790


	//   ....[187]....
        /*0da4*/ 	.word	0x0002f870


	//   ....[188]....
        /*0da8*/ 	.word	0x0002f890


	//   ....[189]....
        /*0dac*/ 	.word	0x0002f8a0


	//   ....[190]....
        /*0db0*/ 	.word	0x0002f920


	//   ....[191]....
        /*0db4*/ 	.word	0x00030470


	//   ....[192]....
        /*0db8*/ 	.word	0x00030970


	//   ....[193]....
        /*0dbc*/ 	.word	0x00030a20


	//   ....[194]....
        /*0dc0*/ 	.word	0x00030ab0


	//   ....[195]....
        /*0dc4*/ 	.word	0x00030b00


	//   ....[196]....
        /*0dc8*/ 	.word	0x00030b50


	//   ....[197]....
        /*0dcc*/ 	.word	0x00030be0


	//   ....[198]....
        /*0dd0*/ 	.word	0x00030c70


	//   ....[199]....
        /*0dd4*/ 	.word	0x00030cc0


	//   ....[200]....
        /*0dd8*/ 	.word	0x00030d10


	//   ....[201]....
        /*0ddc*/ 	.word	0x00030e00


	//   ....[202]....
        /*0de0*/ 	.word	0x00030eb0


	//   ....[203]....
        /*0de4*/ 	.word	0x00030f10


	//   ....[204]....
        /*0de8*/ 	.word	0x00030f90


	//   ....[205]....
        /*0dec*/ 	.word	0x00031080


	//   ....[206]....
        /*0df0*/ 	.word	0x000310d0


	//   ....[207]....
        /*0df4*/ 	.word	0x00031120


	//   ....[208]....
        /*0df8*/ 	.word	0x00031170


	//   ....[209]....
        /*0dfc*/ 	.word	0x00031590


	//   ....[210]....
        /*0e00*/ 	.word	0x000316b0


	//   ....[211]....
        /*0e04*/ 	.word	0x000317e0


	//   ....[212]....
        /*0e08*/ 	.word	0x00031900


	//   ....[213]....
        /*0e0c*/ 	.word	0x00031a30


	//   ....[214]....
        /*0e10*/ 	.word	0x00031b00


	//   ....[215]....
        /*0e14*/ 	.word	0x00031b60


	//   ....[216]....
        /*0e18*/ 	.word	0x00031bb0


	//   ....[217]....
        /*0e1c*/ 	.word	0x00031c10


	//   ....[218]....
        /*0e20*/ 	.word	0x00031c80


	//   ....[219]....
        /*0e24*/ 	.word	0x00031ce0


	//   ....[220]....
        /*0e28*/ 	.word	0x00031d30


	//   ....[221]....
        /*0e2c*/ 	.word	0x00031dc0


	//   ....[222]....
        /*0e30*/ 	.word	0x00031e40


	//   ....[223]....
        /*0e34*/ 	.word	0x00031ea0


	//   ....[224]....
        /*0e38*/ 	.word	0x00031ef0


	//   ....[225]....
        /*0e3c*/ 	.word	0x00031f70


	//   ....[226]....
        /*0e40*/ 	.word	0x00031fe0


	//   ....[227]....
        /*0e44*/ 	.word	0x00032040


	//   ....[228]....
        /*0e48*/ 	.word	0x00032090


	//   ....[229]....
        /*0e4c*/ 	.word	0x00032110


	//   ....[230]....
        /*0e50*/ 	.word	0x00032180


	//   ....[231]....
        /*0e54*/ 	.word	0x000321e0


	//   ....[232]....
        /*0e58*/ 	.word	0x00032230


	//   ....[233]....
        /*0e5c*/ 	.word	0x000322b0


	//   ....[234]....
        /*0e60*/ 	.word	0x00032320


	//   ....[235]....
        /*0e64*/ 	.word	0x00032380


	//   ....[236]....
        /*0e68*/ 	.word	0x000323d0


	//   ....[237]....
        /*0e6c*/ 	.word	0x00032430


	//   ....[238]....
        /*0e70*/ 	.word	0x000324a0


	//   ....[239]....
        /*0e74*/ 	.word	0x00032500


	//   ....[240]....
        /*0e78*/ 	.word	0x00032550


	//   ....[241]....
        /*0e7c*/ 	.word	0x000325c0


	//   ....[242]....
        /*0e80*/ 	.word	0x00032630


	//   ....[243]....
        /*0e84*/ 	.word	0x00032690


	//   ....[244]....
        /*0e88*/ 	.word	0x000326e0


	//   ....[245]....
        /*0e8c*/ 	.word	0x00032770


	//   ....[246]....
        /*0e90*/ 	.word	0x00032800


	//   ....[247]....
        /*0e94*/ 	.word	0x00032860


	//   ....[248]....
        /*0e98*/ 	.word	0x000328b0


	//   ....[249]....
        /*0e9c*/ 	.word	0x00032930


	//   ....[250]....
        /*0ea0*/ 	.word	0x000329a0


	//   ....[251]....
        /*0ea4*/ 	.word	0x00032a00


	//   ....[252]....
        /*0ea8*/ 	.word	0x00032a50


	//   ....[253]....
        /*0eac*/ 	.word	0x00032ad0


	//   ....[254]....
        /*0eb0*/ 	.word	0x00032b40


	//   ....[255]....
        /*0eb4*/ 	.word	0x00032ba0


	//   ....[0]....
        /*0eb8*/ 	.word	0x00032bf0


	//   ....[1]....
        /*0ebc*/ 	.word	0x00032c70


	//   ....[2]....
        /*0ec0*/ 	.word	0x00032ce0


	//   ....[3]....
        /*0ec4*/ 	.word	0x00032d40


	//   ....[4]....
        /*0ec8*/ 	.word	0x00032d90


	//   ....[5]....
        /*0ecc*/ 	.word	0x00032e10


	//   ....[6]....
        /*0ed0*/ 	.word	0x00032e80


	//   ....[7]....
        /*0ed4*/ 	.word	0x00032ee0


	//   ....[8]....
        /*0ed8*/ 	.word	0x00032f30


	//   ....[9]....
        /*0edc*/ 	.word	0x00032fa0


	//   ....[10]....
        /*0ee0*/ 	.word	0x00033010


	//   ....[11]....
        /*0ee4*/ 	.word	0x00033070


	//   ....[12]....
        /*0ee8*/ 	.word	0x000330c0


	//   ....[13]....
        /*0eec*/ 	.word	0x00033140


	//   ....[14]....
        /*0ef0*/ 	.word	0x000331b0


	//   ....[15]....
        /*0ef4*/ 	.word	0x00033220


	//   ....[16]....
        /*0ef8*/ 	.word	0x00033270


	//   ....[17]....
        /*0efc*/ 	.word	0x00033300


	//   ....[18]....
        /*0f00*/ 	.word	0x00033350


	//   ....[19]....
        /*0f04*/ 	.word	0x000333e0


	//   ....[20]....
        /*0f08*/ 	.word	0x00033470


	//   ....[21]....
        /*0f0c*/ 	.word	0x00033500


	//   ....[22]....
        /*0f10*/ 	.word	0x00033590


	//   ....[23]....
        /*0f14*/ 	.word	0x00033620


	//   ....[24]....
        /*0f18*/ 	.word	0x000336b0


	//   ....[25]....
        /*0f1c*/ 	.word	0x00033730


	//   ....[26]....
        /*0f20*/ 	.word	0x00033780


	//   ....[27]....
        /*0f24*/ 	.word	0x00033810


	//   ....[28]....
        /*0f28*/ 	.word	0x000338a0


	//   ....[29]....
        /*0f2c*/ 	.word	0x00033920


	//   ....[30]....
        /*0f30*/ 	.word	0x00033970


	//   ....[31]....
        /*0f34*/ 	.word	0x00033a00


	//   ....[32]....
        /*0f38*/ 	.word	0x00033a90


	//   ....[33]....
        /*0f3c*/ 	.word	0x00033b20


	//   ....[34]....
        /*0f40*/ 	.word	0x00033bb0


	//   ....[35]....
        /*0f44*/ 	.word	0x00033c40


	//   ....[36]....
        /*0f48*/ 	.word	0x00033cd0


	//   ....[37]....
        /*0f4c*/ 	.word	0x00033d90


	//   ....[38]....
        /*0f50*/ 	.word	0x00034070


	//   ....[39]....
        /*0f54*/ 	.word	0x00034280


	//   ....[40]....
        /*0f58*/ 	.word	0x000342d0


	//   ....[41]....
        /*0f5c*/ 	.word	0x00034330


	//   ....[42]....
        /*0f60*/ 	.word	0x00034420


	//   ....[43]....
        /*0f64*/ 	.word	0x00034480


	//   ....[44]....
        /*0f68*/ 	.word	0x00034570


	//   ....[45]....
        /*0f6c*/ 	.word	0x000345d0


	//   ....[46]....
        /*0f70*/ 	.word	0x000346c0


	//   ....[47]....
        /*0f74*/ 	.word	0x00034720


	//   ....[48]....
        /*0f78*/ 	.word	0x00034810


	//   ....[49]....
        /*0f7c*/ 	.word	0x00034870


	//   ....[50]....
        /*0f80*/ 	.word	0x00034960


	//   ....[51]....
        /*0f84*/ 	.word	0x000349c0


	//   ....[52]....
        /*0f88*/ 	.word	0x00034a90


	//   ....[53]....
        /*0f8c*/ 	.word	0x00034b10


	//   ....[54]....
        /*0f90*/ 	.word	0x00034be0


	//   ....[55]....
        /*0f94*/ 	.word	0x00034ec0


	//   ....[56]....
        /*0f98*/ 	.word	0x00034f60


	//   ....[57]....
        /*0f9c*/ 	.word	0x00035100


	//   ....[58]....
        /*0fa0*/ 	.word	0x00035180


	//   ....[59]....
        /*0fa4*/ 	.word	0x00035200


	//   ....[60]....
        /*0fa8*/ 	.word	0x00035280


	//   ....[61]....
        /*0fac*/ 	.word	0x00035300


	//   ....[62]....
        /*0fb0*/ 	.word	0x00035390


	//   ....[63]....
        /*0fb4*/ 	.word	0x00035430


	//   ....[64]....
        /*0fb8*/ 	.word	0x000354e0


	//   ....[65]....
        /*0fbc*/ 	.word	0x00035560


	//   ....[66]....
        /*0fc0*/ 	.word	0x000355e0


	//   ....[67]....
        /*0fc4*/ 	.word	0x00035660


	//   ....[68]....
        /*0fc8*/ 	.word	0x000356f0


	//   ....[69]....
        /*0fcc*/ 	.word	0x00035770


	//   ....[70]....
        /*0fd0*/ 	.word	0x00035820


	//   ....[71]....
        /*0fd4*/ 	.word	0x00035870


	//   ....[72]....
        /*0fd8*/ 	.word	0x00035930


	//   ....[73]....
        /*0fdc*/ 	.word	0x00035a60


	//----- nvinfo : EIATTR_REG_RECONFIG
	.align		4
.L_1017:
        /*0fe0*/ 	.byte	0x01, 0x54
	.zero		2


	//----- nvinfo : EIATTR_SYSCALL_OFFSETS
	.align		4
        /*0fe4*/ 	.byte	0x04, 0x46
        /*0fe6*/ 	.short	(.L_1019 - .L_1018)


	//   ....[0]....
.L_1018:
        /*0fe8*/ 	.word	0x00001e70


	//   ....[1]....
        /*0fec*/ 	.word	0x00001fc0


	//   ....[2]....
        /*0ff0*/ 	.word	0x0000ad40


	//   ....[3]....
        /*0ff4*/ 	.word	0x0000b290


	//   ....[4]....
        /*0ff8*/ 	.word	0x0002bb30


	//   ....[5]....
        /*0ffc*/ 	.word	0x0002bca0


	//   ....[6]....
        /*1000*/ 	.word	0x0002be00


	//   ....[7]....
        /*1004*/ 	.word	0x0002bf40


	//   ....[8]....
        /*1008*/ 	.word	0x0002c870


	//----- nvinfo : EIATTR_MBARRIER_INSTR_OFFSETS
	.align		4
.L_1019:
        /*100c*/ 	.byte	0x04, 0x39
        /*100e*/ 	.short	(.L_1021 - .L_1020)


	//   ....[0]....
.L_1020:
        /*1010*/ 	.word	0x000002d0
        /*1014*/ 	.word	0x000000ff
        /*1018*/ 	.word	0x00028800
        /*101c*/ 	.short	0x0100
        /*101e*/ 	.byte	0x08
	.zero		1


	//   ....[1]....
        /*1020*/ 	.word	0x000002e0
        /*1024*/ 	.word	0x000000ff
        /*1028*/ 	.word	0x00028820
        /*102c*/ 	.short	0x0100
        /*102e*/ 	.byte	0x08
	.zero		1


	//   ....[2]....
        /*1030*/ 	.word	0x000003d0
        /*1034*/ 	.word	0x000000ff
        /*1038*/ 	.word	0x00028830
        /*103c*/ 	.short	0x0100
        /*103e*/ 	.byte	0x08
	.zero		1


	//   ....[3]....
        /*1040*/ 	.word	0x000003e0
        /*1044*/ 	.word	0x000000ff
        /*1048*/ 	.word	0x00028840
        /*104c*/ 	.short	0x0100
        /*104e*/ 	.byte	0x08
	.zero		1


	//   ....[4]....
        /*1050*/ 	.word	0x000003f0
        /*1054*/ 	.word	0x000000ff
        /*1058*/ 	.word	0x00028838
        /*105c*/ 	.short	0x0100
        /*105e*/ 	.byte	0x08
	.zero		1


	//   ....[5]....
        /*1060*/ 	.word	0x00000400
        /*1064*/ 	.word	0x000000ff
        /*1068*/ 	.word	0x00028848
        /*106c*/ 	.short	0x0100
        /*106e*/ 	.byte	0x08
	.zero		1


	//   ....[6]....
        /*1070*/ 	.word	0x00000530
        /*1074*/ 	.word	0x000000ff
        /*1078*/ 	.word	0x00028850
        /*107c*/ 	.short	0x0100
        /*107e*/ 	.byte	0x08
	.zero		1


	//   ....[7]....
        /*1080*/ 	.word	0x00000540
        /*1084*/ 	.word	0x000000ff
        /*1088*/ 	.word	0x00028860
        /*108c*/ 	.short	0x0100
        /*108e*/ 	.byte	0x08
	.zero		1


	//   ....[8]....
        /*1090*/ 	.word	0x00000550
        /*1094*/ 	.word	0x000000ff
        /*1098*/ 	.word	0x00028858
        /*109c*/ 	.short	0x0100
        /*109e*/ 	.byte	0x08
	.zero		1


	//   ....[9]....
        /*10a0*/ 	.word	0x00000560
        /*10a4*/ 	.word	0x000000ff
        /*10a8*/ 	.word	0x00028868
        /*10ac*/ 	.short	0x0100
        /*10ae*/ 	.byte	0x08
	.zero		1


	//   ....[10]....
        /*10b0*/ 	.word	0x00000650
        /*10b4*/ 	.word	0x000000ff
        /*10b8*/ 	.word	0x00028870
        /*10bc*/ 	.short	0x0100
        /*10be*/ 	.byte	0x06
	.zero		1


	//   ....[11]....
        /*10c0*/ 	.word	0x00000660
        /*10c4*/ 	.word	0x000000ff
        /*10c8*/ 	.word	0x00028880
        /*10cc*/ 	.short	0x0100
        /*10ce*/ 	.byte	0x06
	.zero		1


	//   ....[12]....
        /*10d0*/ 	.word	0x00000670
        /*10d4*/ 	.word	0x000000ff
        /*10d8*/ 	.word	0x00028878
        /*10dc*/ 	.short	0x0100
        /*10de*/ 	.byte	0x06
	.zero		1


	//   ....[13]....
        /*10e0*/ 	.word	0x00000680
        /*10e4*/ 	.word	0x000000ff
        /*10e8*/ 	.word	0x00028888
        /*10ec*/ 	.short	0x0100
        /*10ee*/ 	.byte	0x06
	.zero		1


	//   ....[14]....
        /*10f0*/ 	.word	0x000007b0
        /*10f4*/ 	.word	0x000000ff
        /*10f8*/ 	.word	0x00028890
        /*10fc*/ 	.short	0x0100
        /*10fe*/ 	.byte	0x08
	.zero		1


	//   ....[15]....
        /*1100*/ 	.word	0x000007c0
        /*1104*/ 	.word	0x000000ff
        /*1108*/ 	.word	0x000288a0
        /*110c*/ 	.short	0x0100
        /*110e*/ 	.byte	0x08
	.zero		1


	//   ....[16]....
        /*1110*/ 	.word	0x000007d0
        /*1114*/ 	.word	0x000000ff
        /*1118*/ 	.word	0x00028898
        /*111c*/ 	.short	0x0100
        /*111e*/ 	.byte	0x08
	.zero		1


	//   ....[17]....
        /*1120*/ 	.word	0x000007e0
        /*1124*/ 	.word	0x000000ff
        /*1128*/ 	.word	0x000288a8
        /*112c*/ 	.short	0x0100
        /*112e*/ 	.byte	0x08
	.zero		1


	//   ....[18]....
        /*1130*/ 	.word	0x00000910
        /*1134*/ 	.word	0x000000ff
        /*1138*/ 	.word	0x000288b0
        /*113c*/ 	.short	0x0100
        /*113e*/ 	.byte	0x08
	.zero		1


	//   ....[19]....
        /*1140*/ 	.word	0x00000920
        /*1144*/ 	.word	0x000000ff
        /*1148*/ 	.word	0x000288c0
        /*114c*/ 	.short	0x0100
        /*114e*/ 	.byte	0x08
	.zero		1


	//   ....[20]....
        /*1150*/ 	.word	0x00000930
        /*1154*/ 	.word	0x000000ff
        /*1158*/ 	.word	0x000288b8
        /*115c*/ 	.short	0x0100
        /*115e*/ 	.byte	0x08
	.zero		1


	//   ....[21]....
        /*1160*/ 	.word	0x00000940
        /*1164*/ 	.word	0x000000ff
        /*1168*/ 	.word	0x000288c8
        /*116c*/ 	.short	0x0100
        /*116e*/ 	.byte	0x08
	.zero		1


	//   ....[22]....
        /*1170*/ 	.word	0x000030e0
        /*1174*/ 	.word	0x00000073
        /*1178*/ 	.word	0x00028890
        /*117c*/ 	.short	0x010a
        /*117e*/ 	.byte	0x3f
	.zero		1


	//   ....[23]....
        /*1180*/ 	.word	0x000063d0
        /*1184*/ 	.word	0x00000073
        /*1188*/ 	.word	0x00028890
        /*118c*/ 	.short	0x010a
        /*118e*/ 	.byte	0x3f
	.zero		1


	//   ....[24]....
        /*1190*/ 	.word	0x000094e0
        /*1194*/ 	.word	0x00000073
        /*1198*/ 	.word	0x00028890
        /*119c*/ 	.short	0x010a
        /*119e*/ 	.byte	0x3f
	.zero		1


	//   ....[25]....
        /*11a0*/ 	.word	0x00009a50
        /*11a4*/ 	.word	0x00000020
        /*11a8*/ 	.word	0x00000000
        /*11ac*/ 	.short	0x0101
        /*11ae*/ 	.byte	0x3f
	.zero		1


	//   ....[26]....
        /*11b0*/ 	.word	0x00009a90
        /*11b4*/ 	.word	0x00000073
        /*11b8*/ 	.word	0x000288b0
        /*11bc*/ 	.short	0x010a
        /*11be*/ 	.byte	0x3f
	.zero		1


	//   ....[27]....
        /*11c0*/ 	.word	0x0000a070
        /*11c4*/ 	.word	0x00000073
        /*11c8*/ 	.word	0x00000000
        /*11cc*/ 	.short	0x0101
        /*11ce*/ 	.byte	0x3f
	.zero		1


	//   ....[28]....
        /*11d0*/ 	.word	0x0000b010
        /*11d4*/ 	.word	0x00000012
        /*11d8*/ 	.word	0x00028800
        /*11dc*/ 	.short	0x010a
        /*11de*/ 	.byte	0x3f
	.zero		1


	//   ....[29]....
        /*11e0*/ 	.word	0x0000b060
        /*11e4*/ 	.word	0x00000012
        /*11e8*/ 	.word	0x00028800
        /*11ec*/ 	.short	0x010a
        /*11ee*/ 	.byte	0x3f
	.zero		1


	//   ....[30]....
        /*11f0*/ 	.word	0x0000ba60
        /*11f4*/ 	.word	0x00000012
        /*11f8*/ 	.word	0x00028800
        /*11fc*/ 	.short	0x010a
        /*11fe*/ 	.byte	0x3f
	.zero		1


	//   ....[31]....
        /*1200*/ 	.word	0x0000dfb0
        /*1204*/ 	.word	0x00000012
        /*1208*/ 	.word	0x00028800
        /*120c*/ 	.short	0x010a
        /*120e*/ 	.byte	0x3f
	.zero		1


	//   ....[32]....
        /*1210*/ 	.word	0x00010030
        /*1214*/ 	.word	0x00000014
        /*1218*/ 	.word	0x00028830
        /*121c*/ 	.short	0x010a
        /*121e*/ 	.byte	0x3f
	.zero		1


	//   ....[33]....
        /*1220*/ 	.word	0x000100a0
        /*1224*/ 	.word	0x00000014
        /*1228*/ 	.word	0x00028830
        /*122c*/ 	.short	0x010a
        /*122e*/ 	.byte	0x3f
	.zero		1


	//   ....[34]....
        /*1230*/ 	.word	0x00010b20
        /*1234*/ 	.word	0x00000014
        /*1238*/ 	.word	0x00000000
        /*123c*/ 	.short	0x0101
        /*123e*/ 	.byte	0x3f
	.zero		1


	//   ....[35]....
        /*1240*/ 	.word	0x00015230
        /*1244*/ 	.word	0x0000000f
        /*1248*/ 	.word	0x00028830
        /*124c*/ 	.short	0x010a
        /*124e*/ 	.byte	0x3f
	.zero		1


	//   ....[36]....
        /*1250*/ 	.word	0x00015280
        /*1254*/ 	.word	0x0000000f
        /*1258*/ 	.word	0x00028830
        /*125c*/ 	.short	0x010a
        /*125e*/ 	.byte	0x3f
	.zero		1


	//   ....[37]....
        /*1260*/ 	.word	0x000155a0
        /*1264*/ 	.word	0x0000000f
        /*1268*/ 	.word	0x00028850
        /*126c*/ 	.short	0x010a
        /*126e*/ 	.byte	0x3f
	.zero		1


	//   ....[38]....
        /*1270*/ 	.word	0x000155e0
        /*1274*/ 	.word	0x0000000f
        /*1278*/ 	.word	0x00028850
        /*127c*/ 	.short	0x010a
        /*127e*/ 	.byte	0x3f
	.zero		1


	//   ....[39]....
        /*1280*/ 	.word	0x00016420
        /*1284*/ 	.word	0x00000072
        /*1288*/ 	.word	0x00000000
        /*128c*/ 	.short	0x0101
        /*128e*/ 	.byte	0x3f
	.zero		1


	//   ....[40]....
        /*1290*/ 	.word	0x0001a1a0
        /*1294*/ 	.word	0x00000014
        /*1298*/ 	.word	0x00000000
        /*129c*/ 	.short	0x0101
        /*129e*/ 	.byte	0x3f
	.zero		1


	//   ....[41]....
        /*12a0*/ 	.word	0x0001ac10
        /*12a4*/ 	.word	0x0000000f
        /*12a8*/ 	.word	0x00028830
        /*12ac*/ 	.short	0x010a
        /*12ae*/ 	.byte	0x3f
	.zero		1


	//   ....[42]....
        /*12b0*/ 	.word	0x0001ac60
        /*12b4*/ 	.word	0x0000000f
        /*12b8*/ 	.word	0x00028830
        /*12bc*/ 	.short	0x010a
        /*12be*/ 	.byte	0x3f
	.zero		1


	//   ....[43]....
        /*12c0*/ 	.word	0x0001afb0
        /*12c4*/ 	.word	0x0000000f
        /*12c8*/ 	.word	0x00028850
        /*12cc*/ 	.short	0x010a
        /*12ce*/ 	.byte	0x3f
	.zero		1


	//   ....[44]....
        /*12d0*/ 	.word	0x0001aff0
        /*12d4*/ 	.word	0x0000000f
        /*12d8*/ 	.word	0x00028850
        /*12dc*/ 	.short	0x010a
        /*12de*/ 	.byte	0x3f
	.zero		1


	//   ....[45]....
        /*12e0*/ 	.word	0x0001d7d0
        /*12e4*/ 	.word	0x00000003
        /*12e8*/ 	.word	0x00000000
        /*12ec*/ 	.short	0x0101
        /*12ee*/ 	.byte	0x3f
	.zero		1


	//   ....[46]....
        /*12f0*/ 	.word	0x0001da20
        /*12f4*/ 	.word	0x0000000e
        /*12f8*/ 	.word	0x00000000
        /*12fc*/ 	.short	0x0101
        /*12fe*/ 	.byte	0x3f
	.zero		1


	//   ....[47]....
        /*1300*/ 	.word	0x0001e200
        /*1304*/ 	.word	0x0000000f
        /*1308*/ 	.word	0x00028830
        /*130c*/ 	.short	0x010a
        /*130e*/ 	.byte	0x3f
	.zero		1


	//   ....[48]....
        /*1310*/ 	.word	0x0001e250
        /*1314*/ 	.word	0x0000000f
        /*1318*/ 	.word	0x00028830
        /*131c*/ 	.short	0x010a
        /*131e*/ 	.byte	0x3f
	.zero		1


	//   ....[49]....
        /*1320*/ 	.word	0x0001e5a0
        /*1324*/ 	.word	0x0000000f
        /*1328*/ 	.word	0x00028850
        /*132c*/ 	.short	0x010a
        /*132e*/ 	.byte	0x3f
	.zero		1


	//   ....[50]....
        /*1330*/ 	.word	0x0001e5e0
        /*1334*/ 	.word	0x0000000f
        /*1338*/ 	.word	0x00028850
        /*133c*/ 	.short	0x010a
        /*133e*/ 	.byte	0x3f
	.zero		1


	//   ....[51]....
        /*1340*/ 	.word	0x0001f490
        /*1344*/ 	.word	0x0000002d
        /*1348*/ 	.word	0x00000000
        /*134c*/ 	.short	0x0101
        /*134e*/ 	.byte	0x3f
	.zero		1


	//   ....[52]....
        /*1350*/ 	.word	0x000231c0
        /*1354*/ 	.word	0x0000000e
        /*1358*/ 	.word	0x00000000
        /*135c*/ 	.short	0x0101
        /*135e*/ 	.byte	0x3f
	.zero		1


	//   ....[53]....
        /*1360*/ 	.word	0x000238c0
        /*1364*/ 	.word	0x0000000d
        /*1368*/ 	.word	0x00028850
        /*136c*/ 	.short	0x010a
        /*136e*/ 	.byte	0x3f
	.zero		1


	//   ....[54]....
        /*1370*/ 	.word	0x00023940
        /*1374*/ 	.word	0x0000000d
        /*1378*/ 	.word	0x00028850
        /*137c*/ 	.short	0x010a
        /*137e*/ 	.byte	0x3f
	.zero		1


	//   ....[55]....
        /*1380*/ 	.word	0x00024020
        /*1384*/ 	.word	0x00000002
        /*1388*/ 	.word	0x00000000
        /*138c*/ 	.short	0x0101
        /*138e*/ 	.byte	0x3f
	.zero		1


	//   ....[56]....
        /*1390*/ 	.word	0x000262e0
        /*1394*/ 	.word	0x00000000
        /*1398*/ 	.word	0x00000000
        /*139c*/ 	.short	0x0101
        /*139e*/ 	.byte	0x3f
	.zero		1


	//   ....[57]....
        /*13a0*/ 	.word	0x00026ae0
        /*13a4*/ 	.word	0x0000000e
        /*13a8*/ 	.word	0x00000000
        /*13ac*/ 	.short	0x0101
        /*13ae*/ 	.byte	0x3f
	.zero		1


	//   ....[58]....
        /*13b0*/ 	.word	0x0002a600
        /*13b4*/ 	.word	0x00000013
        /*13b8*/ 	.word	0x00028820
        /*13bc*/ 	.short	0x010a
        /*13be*/ 	.byte	0x3f
	.zero		1


	//   ....[59]....
        /*13c0*/ 	.word	0x0002a6d0
        /*13c4*/ 	.word	0x00000007
        /*13c8*/ 	.word	0x000288a0
        /*13cc*/ 	.short	0x010a
        /*13ce*/ 	.byte	0x3f
	.zero		1


	//   ....[60]....
        /*13d0*/ 	.word	0x0002a910
        /*13d4*/ 	.word	0x00000007
        /*13d8*/ 	.word	0x000288c0
        /*13dc*/ 	.short	0x010a
        /*13de*/ 	.byte	0x3f
	.zero		1


	//   ....[61]....
        /*13e0*/ 	.word	0x0002acc0
        /*13e4*/ 	.word	0x00000005
        /*13e8*/ 	.word	0x000288a0
        /*13ec*/ 	.short	0x010a
        /*13ee*/ 	.byte	0x3f
	.zero		1


	//   ....[62]....
        /*13f0*/ 	.word	0x0002aef0
        /*13f4*/ 	.word	0x00000005
        /*13f8*/ 	.word	0x000288c0
        /*13fc*/ 	.short	0x010a
        /*13fe*/ 	.byte	0x3f
	.zero		1


	//   ....[63]....
        /*1400*/ 	.word	0x0002c330
        /*1404*/ 	.word	0x00000000
        /*1408*/ 	.word	0x00028880
        /*140c*/ 	.short	0x010a
        /*140e*/ 	.byte	0x3f
	.zero		1


	//   ....[64]....
        /*1410*/ 	.word	0x0002c4e0
        /*1414*/ 	.word	0x00000000
        /*1418*/ 	.word	0x00028840
        /*141c*/ 	.short	0x010a
        /*141e*/ 	.byte	0x3f
	.zero		1


	//   ....[65]....
        /*1420*/ 	.word	0x0002d130
        /*1424*/ 	.word	0x00000013
        /*1428*/ 	.word	0x00028800
        /*142c*/ 	.short	0x0107
        /*142e*/ 	.byte	0x3f
	.zero		1


	//   ....[66]....
        /*1430*/ 	.word	0x0002d220
        /*1434*/ 	.word	0x00000013
        /*1438*/ 	.word	0x00028800
        /*143c*/ 	.short	0x0101
        /*143e*/ 	.byte	0x3f
	.zero		1


	//   ....[67]....
        /*1440*/ 	.word	0x0002d240
        /*1444*/ 	.word	0x00000013
        /*1448*/ 	.word	0x00028820
        /*144c*/ 	.short	0x010a
        /*144e*/ 	.byte	0x3f
	.zero		1


	//   ....[68]....
        /*1450*/ 	.word	0x0002d550
        /*1454*/ 	.word	0x00000006
        /*1458*/ 	.word	0x00028880
        /*145c*/ 	.short	0x010a
        /*145e*/ 	.byte	0x3f
	.zero		1


	//   ....[69]....
        /*1460*/ 	.word	0x0002d7b0
        /*1464*/ 	.word	0x00000006
        /*1468*/ 	.word	0x00028840
        /*146c*/ 	.short	0x010a
        /*146e*/ 	.byte	0x3f
	.zero		1


	//   ....[70]....
        /*1470*/ 	.word	0x0002da80
        /*1474*/ 	.word	0x00000014
        /*1478*/ 	.word	0x00028870
        /*147c*/ 	.short	0x010a
        /*147e*/ 	.byte	0x3f
	.zero		1


	//   ....[71]....
        /*1480*/ 	.word	0x0002daf0
        /*1484*/ 	.word	0x00000014
        /*1488*/ 	.word	0x00028860
        /*148c*/ 	.short	0x010a
        /*148e*/ 	.byte	0x3f
	.zero		1


	//   ....[72]....
        /*1490*/ 	.word	0x0002e410
        /*1494*/ 	.word	0x00000014
        /*1498*/ 	.word	0x00028850
        /*149c*/ 	.short	0x0101
        /*149e*/ 	.byte	0x3f
	.zero		1


	//   ....[73]....
        /*14a0*/ 	.word	0x0002e490
        /*14a4*/ 	.word	0x00000014
        /*14a8*/ 	.word	0x00000000
        /*14ac*/ 	.short	0x0101
        /*14ae*/ 	.byte	0x3f
	.zero		1


	//   ....[74]....
        /*14b0*/ 	.word	0x0002e6d0
        /*14b4*/ 	.word	0x00000000
        /*14b8*/ 	.word	0x00028870
        /*14bc*/ 	.short	0x010a
        /*14be*/ 	.byte	0x3f
	.zero		1


	//   ....[75]....
        /*14c0*/ 	.word	0x0002e740
        /*14c4*/ 	.word	0x00000000
        /*14c8*/ 	.word	0x00028860
        /*14cc*/ 	.short	0x010a
        /*14ce*/ 	.byte	0x3f
	.zero		1


	//   ....[76]....
        /*14d0*/ 	.word	0x0002f060
        /*14d4*/ 	.word	0x00000000
        /*14d8*/ 	.word	0x00028850
        /*14dc*/ 	.short	0x0101
        /*14de*/ 	.byte	0x3f
	.zero		1


	//   ....[77]....
        /*14e0*/ 	.word	0x0002f0b0
        /*14e4*/ 	.word	0x00000000
        /*14e8*/ 	.word	0x00000000
        /*14ec*/ 	.short	0x0101
        /*14ee*/ 	.byte	0x3f
	.zero		1


	//   ....[78]....
        /*14f0*/ 	.word	0x000303f0
        /*14f4*/ 	.word	0x00000000
        /*14f8*/ 	.word	0x00028820
        /*14fc*/ 	.short	0x010a
        /*14fe*/ 	.byte	0x3f
	.zero		1


	//   ....[79]....
        /*1500*/ 	.word	0x000305a0
        /*1504*/ 	.word	0x00000006
        /*1508*/ 	.word	0x00000000
        /*150c*/ 	.short	0x010a
        /*150e*/ 	.byte	0x3f
	.zero		1


	//   ....[80]....
        /*1510*/ 	.word	0x00030610
        /*1514*/ 	.word	0x00000007
        /*1518*/ 	.word	0x00000000
        /*151c*/ 	.short	0x010a
        /*151e*/ 	.byte	0x3f
	.zero		1


	//   ....[81]....
        /*1520*/ 	.word	0x00030670
        /*1524*/ 	.word	0x00000004
        /*1528*/ 	.word	0x00028860
        /*152c*/ 	.short	0x010a
        /*152e*/ 	.byte	0x3f
	.zero		1


	//   ....[82]....
        /*1530*/ 	.word	0x000306c0
        /*1534*/ 	.word	0x00000003
        /*1538*/ 	.word	0x00028860
        /*153c*/ 	.short	0x010a
        /*153e*/ 	.byte	0x3f
	.zero		1


	//   ....[83]....
        /*1540*/ 	.word	0x00030700
        /*1544*/ 	.word	0x00000004
        /*1548*/ 	.word	0x00028880
        /*154c*/ 	.short	0x010a
        /*154e*/ 	.byte	0x3f
	.zero		1


	//   ....[84]....
        /*1550*/ 	.word	0x00030720
        /*1554*/ 	.word	0x00000003
        /*1558*/ 	.word	0x00028880
        /*155c*/ 	.short	0x010a
        /*155e*/ 	.byte	0x3f
	.zero		1


	//   ....[85]....
        /*1560*/ 	.word	0x00030780
        /*1564*/ 	.word	0x00000073
        /*1568*/ 	.word	0x00028890
        /*156c*/ 	.short	0x010a
        /*156e*/ 	.byte	0x3f
	.zero		1


	//   ....[86]....
        /*1570*/ 	.word	0x000307d0
        /*1574*/ 	.word	0x00000073
        /*1578*/ 	.word	0x00028890
        /*157c*/ 	.short	0x010a
        /*157e*/ 	.byte	0x3f
	.zero		1


	//   ....[87]....
        /*1580*/ 	.word	0x00030820
        /*1584*/ 	.word	0x00000073
        /*1588*/ 	.word	0x00028890
        /*158c*/ 	.short	0x010a
        /*158e*/ 	.byte	0x3f
	.zero		1


	//   ....[88]....
        /*1590*/ 	.word	0x00030870
        /*1594*/ 	.word	0x00000073
        /*1598*/ 	.word	0x000288b0
        /*159c*/ 	.short	0x010a
        /*159e*/ 	.byte	0x3f
	.zero		1


	//   ....[89]....
        /*15a0*/ 	.word	0x00030d40
        /*15a4*/ 	.word	0x00000012
        /*15a8*/ 	.word	0x00028800
        /*15ac*/ 	.short	0x010a
        /*15ae*/ 	.byte	0x3f
	.zero		1


	//   ....[90]....
        /*15b0*/ 	.word	0x00031230
        /*15b4*/ 	.word	0x00000012
        /*15b8*/ 	.word	0x00028800
        /*15bc*/ 	.short	0x010a
        /*15be*/ 	.byte	0x3f
	.zero		1


	//   ....[91]....
        /*15c0*/ 	.word	0x00031280
        /*15c4*/ 	.word	0x00000014
        /*15c8*/ 	.word	0x00028830
        /*15cc*/ 	.short	0x010a
        /*15ce*/ 	.byte	0x3f
	.zero		1


	//   ....[92]....
        /*15d0*/ 	.word	0x000312d0
        /*15d4*/ 	.word	0x0000000f
        /*15d8*/ 	.word	0x00028830
        /*15dc*/ 	.short	0x010a
        /*15de*/ 	.byte	0x3f
	.zero		1


	//   ....[93]....
        /*15e0*/ 	.word	0x00031320
        /*15e4*/ 	.word	0x0000000f
        /*15e8*/ 	.word	0x00028850
        /*15ec*/ 	.short	0x010a
        /*15ee*/ 	.byte	0x3f
	.zero		1


	//   ....[94]....
        /*15f0*/ 	.word	0x00031370
        /*15f4*/ 	.word	0x0000000f
        /*15f8*/ 	.word	0x00028830
        /*15fc*/ 	.short	0x010a
        /*15fe*/ 	.byte	0x3f
	.zero		1


	//   ....[95]....
        /*1600*/ 	.word	0x000313c0
        /*1604*/ 	.word	0x0000000f
        /*1608*/ 	.word	0x00028850
        /*160c*/ 	.short	0x010a
        /*160e*/ 	.byte	0x3f
	.zero		1


	//   ....[96]....
        /*1610*/ 	.word	0x00031410
        /*1614*/ 	.word	0x0000000f
        /*1618*/ 	.word	0x00028830
        /*161c*/ 	.short	0x010a
        /*161e*/ 	.byte	0x3f
	.zero		1


	//   ....[97]....
        /*1620*/ 	.word	0x00031460
        /*1624*/ 	.word	0x0000000f
        /*1628*/ 	.word	0x00028850
        /*162c*/ 	.short	0x010a
        /*162e*/ 	.byte	0x3f
	.zero		1


	//   ....[98]....
        /*1630*/ 	.word	0x000314b0
        /*1634*/ 	.word	0x0000000d
        /*1638*/ 	.word	0x00028850
        /*163c*/ 	.short	0x010a
        /*163e*/ 	.byte	0x3f
	.zero		1


	//   ....[99]....
        /*1640*/ 	.word	0x00033e50
        /*1644*/ 	.word	0x00000013
        /*1648*/ 	.word	0x00028820
        /*164c*/ 	.short	0x010a
        /*164e*/ 	.byte	0x3f
	.zero		1


	//   ....[100]....
        /*1650*/ 	.word	0x00033ea0
        /*1654*/ 	.word	0x00000007
        /*1658*/ 	.word	0x000288a0
        /*165c*/ 	.short	0x010a
        /*165e*/ 	.byte	0x3f
	.zero		1


	//   ....[101]....
        /*1660*/ 	.word	0x00033ef0
        /*1664*/ 	.word	0x00000007
        /*1668*/ 	.word	0x000288c0
        /*166c*/ 	.short	0x010a
        /*166e*/ 	.byte	0x3f
	.zero		1


	//   ....[102]....
        /*1670*/ 	.word	0x00033f40
        /*1674*/ 	.word	0x00000005
        /*1678*/ 	.word	0x000288a0
        /*167c*/ 	.short	0x010a
        /*167e*/ 	.byte	0x3f
	.zero		1


	//   ....[103]....
        /*1680*/ 	.word	0x00033f90
        /*1684*/ 	.word	0x00000005
        /*1688*/ 	.word	0x000288c0
        /*168c*/ 	.short	0x010a
        /*168e*/ 	.byte	0x3f
	.zero		1


	//   ....[104]....
        /*1690*/ 	.word	0x00034130
        /*1694*/ 	.word	0x00000000
        /*1698*/ 	.word	0x00028880
        /*169c*/ 	.short	0x010a
        /*169e*/ 	.byte	0x3f
	.zero		1


	//   ....[105]....
        /*16a0*/ 	.word	0x00034180
        /*16a4*/ 	.word	0x00000000
        /*16a8*/ 	.word	0x00028840
        /*16ac*/ 	.short	0x010a
        /*16ae*/ 	.byte	0x3f
	.zero		1


	//   ....[106]....
        /*16b0*/ 	.word	0x00034c20
        /*16b4*/ 	.word	0x00000013
        /*16b8*/ 	.word	0x00028820
        /*16bc*/ 	.short	0x010a
        /*16be*/ 	.byte	0x3f
	.zero		1


	//   ....[107]....
        /*16c0*/ 	.word	0x00034c70
        /*16c4*/ 	.word	0x00000006
        /*16c8*/ 	.word	0x00028880
        /*16cc*/ 	.short	0x010a
        /*16ce*/ 	.byte	0x3f
	.zero		1


	//   ....[108]....
        /*16d0*/ 	.word	0x00034cc0
        /*16d4*/ 	.word	0x00000006
        /*16d8*/ 	.word	0x00028840
        /*16dc*/ 	.short	0x010a
        /*16de*/ 	.byte	0x3f
	.zero		1


	//   ....[109]....
        /*16e0*/ 	.word	0x00034d10
        /*16e4*/ 	.word	0x00000014
        /*16e8*/ 	.word	0x00028870
        /*16ec*/ 	.short	0x010a
        /*16ee*/ 	.byte	0x3f
	.zero		1


	//   ....[110]....
        /*16f0*/ 	.word	0x00034d60
        /*16f4*/ 	.word	0x00000014
        /*16f8*/ 	.word	0x00028860
        /*16fc*/ 	.short	0x010a
        /*16fe*/ 	.byte	0x3f
	.zero		1


	//   ....[111]....
        /*1700*/ 	.word	0x00034db0
        /*1704*/ 	.word	0x00000000
        /*1708*/ 	.word	0x00028870
        /*170c*/ 	.short	0x010a
        /*170e*/ 	.byte	0x3f
	.zero		1


	//   ....[112]....
        /*1710*/ 	.word	0x00034e00
        /*1714*/ 	.word	0x00000000
        /*1718*/ 	.word	0x00028860
        /*171c*/ 	.short	0x010a
        /*171e*/ 	.byte	0x3f
	.zero		1


	//   ....[113]....
        /*1720*/ 	.word	0x00035980
        /*1724*/ 	.word	0x00000000
        /*1728*/ 	.word	0x00028820
        /*172c*/ 	.short	0x010a
        /*172e*/ 	.byte	0x3f
	.zero		1


	//   ....[114]....
        /*1730*/ 	.word	0x00035b20
        /*1734*/ 	.word	0x00000006
        /*1738*/ 	.word	0x00000000
        /*173c*/ 	.short	0x010a
        /*173e*/ 	.byte	0x3f
	.zero		1


	//   ....[115]....
        /*1740*/ 	.word	0x00035b70
        /*1744*/ 	.word	0x00000007
        /*1748*/ 	.word	0x00000000
        /*174c*/ 	.short	0x010a
        /*174e*/ 	.byte	0x3f
	.zero		1


	//   ....[116]....
        /*1750*/ 	.word	0x00035bc0
        /*1754*/ 	.word	0x00000004
        /*1758*/ 	.word	0x00028860
        /*175c*/ 	.short	0x010a
        /*175e*/ 	.byte	0x3f
	.zero		1


	//   ....[117]....
        /*1760*/ 	.word	0x00035c10
        /*1764*/ 	.word	0x00000003
        /*1768*/ 	.word	0x00028860
        /*176c*/ 	.short	0x010a
        /*176e*/ 	.byte	0x3f
	.zero		1


	//   ....[118]....
        /*1770*/ 	.word	0x00035c60
        /*1774*/ 	.word	0x00000004
        /*1778*/ 	.word	0x00028880
        /*177c*/ 	.short	0x010a
        /*177e*/ 	.byte	0x3f
	.zero		1


	//----- nvinfo : EIATTR_NUM_MBARRIERS
	.align		4
.L_1021:
        /*1780*/ 	.byte	0x03, 0x38
        /*1782*/ 	.short	0x0016


	//----- nvinfo : EIATTR_EXIT_INSTR_OFFSETS
	.align		4
        /*1784*/ 	.byte	0x04, 0x1c
        /*1786*/ 	.short	(.L_1023 - .L_1022)


	//   ....[0]....
.L_1022:
        /*1788*/ 	.word	0x00030770


	//----- nvinfo : EIATTR_MAX_THREADS
	.align		4
.L_1023:
        /*178c*/ 	.byte	0x04, 0x05
        /*178e*/ 	.short	(.L_1025 - .L_1024)
.L_1024:
        /*1790*/ 	.word	0x00000180
        /*1794*/ 	.word	0x00000001
        /*1798*/ 	.word	0x00000001


	//----- nvinfo : EIATTR_CRS_STACK_SIZE
	.align		4
.L_1025:
        /*179c*/ 	.byte	0x04, 0x1e
        /*179e*/ 	.short	(.L_1027 - .L_1026)
.L_1026:
        /*17a0*/ 	.word	0x00000000


	//----- nvinfo : EIATTR_CBANK_PARAM_SIZE
	.align		4
.L_1027:
        /*17a4*/ 	.byte	0x03, 0x19
        /*17a6*/ 	.short	0x0af0


	//----- nvinfo : EIATTR_PARAM_CBANK
	.align		4
        /*17a8*/ 	.byte	0x04, 0x0a
        /*17aa*/ 	.short	(.L_1029 - .L_1028)
	.align		4
.L_1028:
        /*17ac*/ 	.word	index@(.nv.constant0._ZN7cutlass13device_kernelIN5flash11enable_sm90INS1_16FlashAttnFwdSm90INS1_25CollectiveMainloopFwdSm90ILi2EN4cute5tupleIJNS5_1CILi1EEES8_S8_EEENS6_IJNS7_ILi128EEENS7_ILi192EEESA_EEELi128ENS_12float_e4m3_tEfNS_4arch4Sm90ELb0ELb1ELb1ELb1ELb0ELb1ELb0ELb1ELb1ELb1ELb1ELb0EEENS1_21CollectiveEpilogueFwdINS6_IJSA_SA_SB_EEES9_NS_10bfloat16_tESF_Li256ELb1ELb1ELb1ELb1EEENS1_36VarlenDynamicPersistentTileSchedulerILi128ELi192ELi256ELi128ELb1ELb1ELb1ELb1ELb0ELb1EEEEEEEEEvNT_6ParamsE)
        /*17b0*/ 	.short	0x0210
        /*17b2*/ 	.short	0x0af0


	//----- nvinfo : EIATTR_SW_WAR
	.align		4
.L_1029:
        /*17b4*/ 	.byte	0x04, 0x36
        /*17b6*/ 	.short	(.L_1031 - .L_1030)
.L_1030:
        /*17b8*/ 	.word	0x00000008
.L_1031:


//--------------------- .nv.info._ZN7cutlass13device_kernelIN5flash11enable_sm90INS1_16FlashAttnFwdSm90INS1_25CollectiveMainloopFwdSm90ILi2EN4cute5tupleIJNS5_1CILi1EEES8_S8_EEENS6_IJNS7_ILi128EEENS7_ILi224EEESA_EEELi128ENS_12float_e4m3_tEfNS_4arch4Sm90ELb1ELb0ELb1ELb0ELb0ELb0ELb0ELb1ELb1ELb1ELb1ELb0EEENS1_21CollectiveEpilogueFwdINS6_IJSA_SA_SB_EEES9_NS_10bfloat16_tESF_Li256ELb0ELb1ELb1ELb1EEENS1_19SingleTileSchedulerILb0ELb1ELb1ELi128EEEEEEEEEvNT_6ParamsE --------------------------
	.section	.nv.info._ZN7cutlass13device_kernelIN5flash11enable_sm90INS1_16FlashAttnFwdSm90INS1_25CollectiveMainloopFwdSm90ILi2EN4cute5tupleIJNS5_1CILi1EEES8_S8_EEENS6_IJNS7_ILi128EEENS7_ILi224EEESA_EEELi128ENS_12float_e4m3_tEfNS_4arch4Sm90ELb1ELb0ELb1ELb0ELb0ELb0ELb0ELb1ELb1ELb1ELb1ELb0EEENS1_21CollectiveEpilogueFwdINS6_IJSA_SA_SB_EEES9_NS_10bfloat16_tESF_Li256ELb0ELb1ELb1ELb1EEENS1_19SingleTileSchedulerILb0ELb1ELb1ELi128EEEEEEEEEvNT_6ParamsE,"",@"SHT_CUDA_INFO"
	.sectionflags	@""
	.align	4


	//----- nvinfo : EIATTR_CUDA_API_VERSION
	.align		4
        /*0000*/ 	.byte	0x04, 0x37
        /*0002*/ 	.short	(.L_1033 - .L_1032)
.L_1032:
        /*0004*/ 	.word	0x00000082


	//----- nvinfo : EIATTR_KPARAM_INFO
	.align		4
.L_1033:
        /*0008*/ 	.byte	0x04, 0x17
        /*000a*/ 	.short	(.L_1035 - .L_1034)
.L_1034:
        /*000c*/ 	.word	0x00000000
        /*0010*/ 	.short	0x0000
        /*0012*/ 	.short	0x0070
        /*0014*/ 	.byte	0x00, 0xf0, 0x01, 0x28


	//----- nvinfo : EIATTR_SPARSE_MMA_MASK
	.align		4
.L_1035:
        /*0018*/ 	.byte	0x03, 0x50
        /*001a*/ 	.short	0x0000


	//----- nvinfo : EIATTR_MAXREG_COUNT
	.align		4
        /*001c*/ 	.byte	0x03, 0x1b
        /*001e*/ 	.short	0x00a8


	//----- nvinfo : EIATTR_NUM_BARRIERS
	.align		4
        /*0020*/ 	.byte	0x02, 0x4c
        /*0022*/ 	.byte	0x10
	.zero		1


	//----- nvinfo : EIATTR_EXTERNS
	.align		4
        /*0024*/ 	.byte	0x04, 0x0f
        /*0026*/ 	.short	(.L_1037 - .L_1036)


	//   ....[0]....
	.align		4
.L_1036:
        /*0028*/ 	.word	index@(__assertfail)


	//----- nvinfo : EIATTR_ANNOTATIONS
	.align		4
.L_1037:
        /*002c*/ 	.byte	0x04, 0x55
        /*002e*/ 	.short	(.L_1039 - .L_1038)


	//   ....[0]....
.L_1038:
        /* <DEDUP_REMOVED lines=16> */


	//----- nvinfo : EIATTR_MERCURY_ISA_VERSION
	.align		4
.L_1039:
        /*0118*/ 	.byte	0x03, 0x5f
        /*011a*/ 	.short	0x0101


	//----- nvinfo : EIATTR_INT_WARP_WIDE_INSTR_OFFSETS
	.align		4
        /*011c*/ 	.byte	0x04, 0x31
        /*011e*/ 	.short	(.L_1041 - .L_1040)


	//   ....[0]....
.L_1040:
        /*0120*/ 	.word	0x00000120


	//   ....[1]....
        /*0124*/ 	.word	0x000001c0


	//   ....[2]....
        /*0128*/ 	.word	0x00000230


	//----- nvinfo : EIATTR_COOP_GROUP_MASK_REGIDS
	.align		4
.L_1041:
        /*012c*/ 	.byte	0x04, 0x29
        /*012e*/ 	.short	(.L_1043 - .L_1042)


	//   ....[0]....
.L_1042:
        /*0130*/ 	.word	0xffffffff


	//   ....[1]....
        /*0134*/ 	.word	0xffffffff


	//   ....[2]....
        /*0138*/ 	.word	0xffffffff


	//   ....[3]....
        /*013c*/ 	.word	0xffffffff


	//   ....[4]....
        /*0140*/ 	.word	0xffffffff


	//   ....[5]....
        /*0144*/ 	.word	0xffffffff


	//   ....[6]....
        /*0148*/ 	.word	0xffffffff


	//   ....[7]....
        /*014c*/ 	.word	0xffffffff


	//   ....[8]....
        /*0150*/ 	.word	0xffffffff


	//   ....[9]....
        /*0154*/ 	.word	0xffffffff


	//   ....[10]....
        /*0158*/ 	.word	0xffffffff


	//   ....[11]....
        /*015c*/ 	.word	0xffffffff


	//   ....[12]....
        /*0160*/ 	.word	0xffffffff


	//   ....[13]....
        /*0164*/ 	.word	0xffffffff


	//   ....[14]....
        /*0168*/ 	.word	0xffffffff


	//   ....[15]....
        /*016c*/ 	.word	0xffffffff


	//   ....[16]....
        /*0170*/ 	.word	0xffffffff


	//   ....[17]....
        /*0174*/ 	.word	0xffffffff


	//   ....[18]....
        /*0178*/ 	.word	0xffffffff


	//   ....[19]....
        /*017c*/ 	.word	0xffffffff


	//   ....[20]....
        /*0180*/ 	.word	0xffffffff


	//   ....[21]....
        /*0184*/ 	.word	0xffffffff


	//   ....[22]....
        /*0188*/ 	.word	0xffffffff


	//   ....[23]....
        /*018c*/ 	.word	0xffffffff


	//   ....[24]....
        /*0190*/ 	.word	0xffffffff


	//   ....[25]....
        /*0194*/ 	.word	0xffffffff


	//   ....[26]....
        /*0198*/ 	.word	0xffffffff


	//   ....[27]....
        /*019c*/ 	.word	0xffffffff


	//   ....[28]....
        /*01a0*/ 	.word	0xffffffff


	//   ....[29]....
        /*01a4*/ 	.word	0xffffffff


	//   ....[30]....
        /*01a8*/ 	.word	0xffffffff


	//   ....[31]....
        /*01ac*/ 	.word	0xffffffff


	//   ....[32]....
        /*01b0*/ 	.word	0xffffffff


	//   ....[33]....
        /*01b4*/ 	.word	0xffffffff


	//   ....[34]....
        /*01b8*/ 	.word	0xffffffff


	//   ....[35]....
        /*01bc*/ 	.word	0xffffffff


	//   ....[36]....
        /*01c0*/ 	.word	0xffffffff


	//   ....[37]....
        /*01c4*/ 	.word	0xffffffff


	//   ....[38]....
        /*01c8*/ 	.word	0xffffffff


	//   ....[39]....
        /*01cc*/ 	.word	0xffffffff


	//   ....[40]....
        /*01d0*/ 	.word	0xffffffff


	//   ....[41]....
        /*01d4*/ 	.word	0xffffffff


	//   ....[42]....
        /*01d8*/ 	.word	0xffffffff


	//   ....[43]....
        /*01dc*/ 	.word	0xffffffff


	//   ....[44]....
        /*01e0*/ 	.word	0xffffffff


	//   ....[45]....
        /*01e4*/ 	.word	0xffffffff


	//   ....[46]....
        /*01e8*/ 	.word	0xffffffff


	//   ....[47]....
        /*01ec*/ 	.word	0xffffffff


	//   ....[48]....
        /*01f0*/ 	.word	0xffffffff


	//   ....[49]....
        /*01f4*/ 	.word	0xffffffff


	//   ....[50]....
        /*01f8*/ 	.word	0xffffffff


	//   ....[51]....
        /*01fc*/ 	.word	0xffffffff


	//   ....[52]....
        /*0200*/ 	.word	0xffffffff


	//   ....[53]....
        /*0204*/ 	.word	0xffffffff


	//   ....[54]....
        /*0208*/ 	.word	0xffffffff


	//   ....[55]....
        /*020c*/ 	.word	0xffffffff


	//   ....[56]....
        /*0210*/ 	.word	0xffffffff


	//   ....[57]....
        /*0214*/ 	.word	0xffffffff


	//   ....[58]....
        /*0218*/ 	.word	0xffffffff


	//   ....[59]....
        /*021c*/ 	.word	0xffffffff


	//   ....[60]....
        /*0220*/ 	.word	0xffffffff


	//   ....[61]....
        /*0224*/ 	.word	0xffffffff


	//   ....[62]....
        /*0228*/ 	.word	0xffffffff


	//   ....[63]....
        /*022c*/ 	.word	0xffffffff


	//   ....[64]....
        /*0230*/ 	.word	0xffffffff


	//   ....[65]....
        /*0234*/ 	.word	0xffffffff


	//   ....[66]....
        /*0238*/ 	.word	0xffffffff


	//   ....[67]....
        /*023c*/ 	.word	0xffffffff


	//   ....[68]....
        /*0240*/ 	.word	0xffffffff


	//   ....[69]....
        /*0244*/ 	.word	0xffffffff


	//   ....[70]....
        /*0248*/ 	.word	0xffffffff


	//   ....[71]....
        /*024c*/ 	.word	0xffffffff


	//   ....[72]....
        /*0250*/ 	.word	0xffffffff


	//   ....[73]....
        /*0254*/ 	.word	0xffffffff


	//   ....[74]....
        /*0258*/ 	.word	0xffffffff


	//   ....[75]....
        /*025c*/ 	.word	0xffffffff


	//   ....[76]....
        /*0260*/ 	.word	0xffffffff


	//   ....[77]....
        /*0264*/ 	.word	0xffffffff


	//   ....[78]....
        /*0268*/ 	.word	0xffffffff


	//   ....[79]....
        /*026c*/ 	.word	0xffffffff


	//   ....[80]....
        /*0270*/ 	.word	0xffffffff


	//   ....[81]....
        /*0274*/ 	.word	0xffffffff


	//   ....[82]....
        /*0278*/ 	.word	0xffffffff


	//   ....[83]....
        /*027c*/ 	.word	0xffffffff


	//   ....[84]....
        /*0280*/ 	.word	0xffffffff


	//   ....[85]....
        /*0284*/ 	.word	0xffffffff


	//   ....[86]....
        /*0288*/ 	.word	0xffffffff


	//   ....[87]....
        /*028c*/ 	.word	0xffffffff


	//   ....[88]....
        /*0290*/ 	.word	0xffffffff


	//   ....[89]....
        /*0294*/ 	.word	0xffffffff


	//   ....[90]....
        /*0298*/ 	.word	0xffffffff


	//   ....[91]....
        /*029c*/ 	.word	0xffffffff


	//   ....[92]....
        /*02a0*/ 	.word	0xffffffff


	//   ....[93]....
        /*02a4*/ 	.word	0xffffffff


	//   ....[94]....
        /*02a8*/ 	.word	0xffffffff


	//   ....[95]....
        /*02ac*/ 	.word	0xffffffff


	//   ....[96]....
        /*02b0*/ 	.word	0xffffffff


	//   ....[97]....
        /*02b4*/ 	.word	0xffffffff


	//   ....[98]....
        /*02b8*/ 	.word	0xffffffff


	//   ....[99]....
        /*02bc*/ 	.word	0xffffffff


	//   ....[100]....
        /*02c0*/ 	.word	0xffffffff


	//   ....[101]....
        /*02c4*/ 	.word	0xffffffff


	//   ....[102]....
        /*02c8*/ 	.word	0xffffffff


	//   ....[103]....
        /*02cc*/ 	.word	0xffffffff


	//   ....[104]....
        /*02d0*/ 	.word	0xffffffff


	//   ....[105]....
        /*02d4*/ 	.word	0xffffffff


	//   ....[106]....
        /*02d8*/ 	.word	0xffffffff


	//   ....[107]....
        /*02dc*/ 	.word	0xffffffff


	//   ....[108]....
        /*02e0*/ 	.word	0xffffffff


	//   ....[109]....
        /*02e4*/ 	.word	0xffffffff


	//   ....[110]....
        /*02e8*/ 	.word	0xffffffff


	//   ....[111]....
        /*02ec*/ 	.word	0xffffffff


	//   ....[112]....
        /*02f0*/ 	.word	0xffffffff


	//   ....[113]....
        /*02f4*/ 	.word	0xffffffff


	//   ....[114]....
        /*02f8*/ 	.word	0xffffffff


	//   ....[115]....
        /*02fc*/ 	.word	0xffffffff


	//   ....[116]....
        /*0300*/ 	.word	0xffffffff


	//   ....[117]....
        /*0304*/ 	.word	0xffffffff


	//   ....[118]....
        /*0308*/ 	.word	0xffffffff


	//   ....[119]....
        /*030c*/ 	.word	0x0500000f


	//   ....[120]....
        /*0310*/ 	.word	0x0500000f


	//   ....[121]....
        /*0314*/ 	.word	0x0500000f


	//   ....[122]....
        /*0318*/ 	.word	0x0500000f


	//   ....[123]....
        /*031c*/ 	.word	0x0500000f


	//   ....[124]....
        /*0320*/ 	.word	0x0500000f


	//   ....[125]....
        /*0324*/ 	.word	0x0500000f


	//   ....[126]....
        /*0328*/ 	.word	0x0500000f


	//   ....[127]....
        /*032c*/ 	.word	0x0500000f


	//   ....[128]....
        /*0330*/ 	.word	0x0500000f


	//   ....[129]....
        /*0334*/ 	.word	0x0500000f


	//   ....[130]....
        /*0338*/ 	.word	0x0500000f


	//   ....[131]....
        /*033c*/ 	.word	0x0500000f


	//   ....[132]....
        /*0340*/ 	.word	0x0500000f


	//   ....[133]....
        /*0344*/ 	.word	0x0500000f


	//   ....[134]....
        /*0348*/ 	.word	0x0500000f


	//   ....[135]....
        /*034c*/ 	.word	0x0500000f


	//----- nvinfo : EIATTR_COOP_GROUP_INSTR_OFFSETS
	.align		4
.L_1043:
        /*0350*/ 	.byte	0x04, 0x28
        /*0352*/ 	.short	(.L_1045 - .L_1044)


	//   ....[0]....
.L_1044:
        /*0354*/ 	.word	0x00000060


	//   ....[1]....
        /*0358*/ 	.word	0x00000130


	//   ....[2]....
        /*035c*/ 	.word	0x000001e0


	//   ....[3]....
        /*0360*/ 	.word	0x000003a0


	//   ....[4]....
        /*0364*/ 	.word	0x00000500


	//   ....[5]....
        /*0368*/ 	.word	0x00000620


	//   ....[6]....
        /*036c*/ 	.word	0x00000780


	//   ....[7]....
        /*0370*/ 	.word	0x000011c0


	//   ....[8]....
        /*0374*/ 	.word	0x000029e0


	//   ....[9]....
        /*0378*/ 	.word	0x00002a20


	//   ....[10]....
        /*037c*/ 	.word	0x00003b90


	//   ....[11]....
        /*0380*/ 	.word	0x00003c20


	//   ....[12]....
        /*0384*/ 	.word	0x00004cd0


	//   ....[13]....
        /*0388*/ 	.word	0x00004d70


	//   ....[14]....
        /*038c*/ 	.word	0x000076f0


	//   ....[15]....
        /*0390*/ 	.word	0x00007a80


	//   ....[16]....
        /*0394*/ 	.word	0x00008c90


	//   ....[17]....
        /*0398*/ 	.word	0x00008d20


	//   ....[18]....
        /*039c*/ 	.word	0x00009f10


	//   ....[19]....
        /*03a0*/ 	.word	0x00009f90


	//   ....[20]....
        /*03a4*/ 	.word	0x0000dec0


	//   ....[21]....
        /*03a8*/ 	.word	0x0000def0


	//   ....[22]....
        /*03ac*/ 	.word	0x0000df60


	//   ....[23]....
        /*03b0*/ 	.word	0x0000df70


	//   ....[24]....
        /*03b4*/ 	.word	0x000101a0


	//   ....[25]....
        /*03b8*/ 	.word	0x000101c0


	//   ....[26]....
        /*03bc*/ 	.word	0x00010220


	//   ....[27]....
        /*03c0*/ 	.word	0x00010230


	//   ....[28]....
        /*03c4*/ 	.word	0x00011050


	//   ....[29]....
        /*03c8*/ 	.word	0x00011060


	//   ....[30]....
        /*03cc*/ 	.word	0x00011070


	//   ....[31]....
        /*03d0*/ 	.word	0x00011090


	//   ....[32]....
        /*03d4*/ 	.word	0x000110a0


	//   ....[33]....
        /*03d8*/ 	.word	0x000110b0


	//   ....[34]....
        /*03dc*/ 	.word	0x000110c0


	//   ....[35]....
        /*03e0*/ 	.word	0x000110e0


	//   ....[36]....
        /*03e4*/ 	.word	0x000110f0


	//   ....[37]....
        /*03e8*/ 	.word	0x00011100


	//   ....[38]....
        /*03ec*/ 	.word	0x00011110


	//   ....[39]....
        /*03f0*/ 	.word	0x00011120


	//   ....[40]....
        /*03f4*/ 	.word	0x00011130


	//   ....[41]....
        /*03f8*/ 	.word	0x00011140


	//   ....[42]....
        /*03fc*/ 	.word	0x00011150


	//   ....[43]....
        /*0400*/ 	.word	0x00011160


	//   ....[44]....
        /*0404*/ 	.word	0x00011170


	//   ....[45]....
        /*0408*/ 	.word	0x00011180


	//   ....[46]....
        /*040c*/ 	.word	0x00011190


	//   ....[47]....
        /*0410*/ 	.word	0x000111a0


	//   ....[48]....
        /*0414*/ 	.word	0x000111b0


	//   ....[49]....
        /*0418*/ 	.word	0x000111c0


	//   ....[50]....
        /*041c*/ 	.word	0x000111d0


	//   ....[51]....
        /*0420*/ 	.word	0x000111e0


	//   ....[52]....
        /*0424*/ 	.word	0x000111f0


	//   ....[53]....
        /*0428*/ 	.word	0x00011200


	//   ....[54]....
        /*042c*/ 	.word	0x00011210


	//   ....[55]....
        /*0430*/ 	.word	0x00011220


	//   ....[56]....
        /*0434*/ 	.word	0x00011230


	//   ....[57]....
        /*0438*/ 	.word	0x00011250


	//   ....[58]....
        /*043c*/ 	.word	0x00011260


	//   ....[59]....
        /*0440*/ 	.word	0x00011270


	//   ....[60]....
        /*0444*/ 	.word	0x00011290


	//   ....[61]....
        /*0448*/ 	.word	0x000112a0


	//   ....[62]....
        /*044c*/ 	.word	0x000112b0


	//   ....[63]....
        /*0450*/ 	.word	0x000112d0


	//   ....[64]....
        /*0454*/ 	.word	0x000112f0


	//   ....[65]....
        /*0458*/ 	.word	0x00011300


	//   ....[66]....
        /*045c*/ 	.word	0x00011320


	//   ....[67]....
        /*0460*/ 	.word	0x00011350


	//   ....[68]....
        /*0464*/ 	.word	0x00011360


	//   ....[69]....
        /*0468*/ 	.word	0x00011370


	//   ....[70]....
        /*046c*/ 	.word	0x00011390


	//   ....[71]....
        /*0470*/ 	.word	0x000113a0


	//   ....[72]....
        /*0474*/ 	.word	0x000113b0


	//   ....[73]....
        /*0478*/ 	.word	0x000113c0


	//   ....[74]....
        /*047c*/ 	.word	0x000113d0


	//   ....[75]....
        /*0480*/ 	.word	0x000113e0


	//   ....[76]....
        /*0484*/ 	.word	0x00011400


	//   ....[77]....
        /*0488*/ 	.word	0x00011430


	//   ....[78]....
        /*048c*/ 	.word	0x00011460


	//   ....[79]....
        /*0490*/ 	.word	0x00011490


	//   ....[80]....
        /*0494*/ 	.word	0x000114d0


	//   ....[81]....
        /*0498*/ 	.word	0x00011500


	//   ....[82]....
        /*049c*/ 	.word	0x00011530


	//   ....[83]....
        /*04a0*/ 	.word	0x00011560


	//   ....[84]....
        /*04a4*/ 	.word	0x00011590


	//   ....[85]....
        /*04a8*/ 	.word	0x000115c0


	//   ....[86]....
        /*04ac*/ 	.word	0x000115f0


	//   ....[87]....
        /*04b0*/ 	.word	0x00011600


	//   ....[88]....
        /*04b4*/ 	.word	0x00011610


	//   ....[89]....
        /*04b8*/ 	.word	0x00011620


	//   ....[90]....
        /*04bc*/ 	.word	0x00011630


	//   ....[91]....
        /*04c0*/ 	.word	0x00011640


	//   ....[92]....
        /*04c4*/ 	.word	0x00011a10


	//   ....[93]....
        /*04c8*/ 	.word	0x00011a60


	//   ....[94]....
        /*04cc*/ 	.word	0x00011aa0


	//   ....[95]....
        /*04d0*/ 	.word	0x00011ae0


	//   ....[96]....
        /*04d4*/ 	.word	0x00011b20


	//   ....[97]....
        /*04d8*/ 	.word	0x00011b60


	//   ....[98]....
        /*04dc*/ 	.word	0x00012230


	//   ....[99]....
        /*04e0*/ 	.word	0x00012260


	//   ....[100]....
        /*04e4*/ 	.word	0x00012d80


	//   ....[101]....
        /*04e8*/ 	.word	0x00013b80


	//   ....[102]....
        /*04ec*/ 	.word	0x00014520


	//   ....[103]....
        /*04f0*/ 	.word	0x00014560


	//   ....[104]....
        /*04f4*/ 	.word	0x00014610


	//   ....[105]....
        /*04f8*/ 	.word	0x00014630


	//   ....[106]....
        /*04fc*/ 	.word	0x000146c0


	//   ....[107]....
        /*0500*/ 	.word	0x000146e0


	//   ....[108]....
        /*0504*/ 	.word	0x00014770


	//   ....[109]....
        /*0508*/ 	.word	0x00014790


	//   ....[110]....
        /*050c*/ 	.word	0x00014820


	//   ....[111]....
        /*0510*/ 	.word	0x00014840


	//   ....[112]....
        /*0514*/ 	.word	0x000148d0


	//   ....[113]....
        /*0518*/ 	.word	0x000148f0


	//   ....[114]....
        /*051c*/ 	.word	0x00014980


	//   ....[115]....
        /*0520*/ 	.word	0x000149a0


	//   ....[116]....
        /*0524*/ 	.word	0x000149b0


	//   ....[117]....
        /*0528*/ 	.word	0x00014a30


	//   ....[118]....
        /*052c*/ 	.word	0x000165a0


	//   ....[119]....
        /*0530*/ 	.word	0x00016b50


	//   ....[120]....
        /*0534*/ 	.word	0x00016d20


	//   ....[121]....
        /*0538*/ 	.word	0x00016d70


	//   ....[122]....
        /*053c*/ 	.word	0x00016e10


	//   ....[123]....
        /*0540*/ 	.word	0x00016f10


	//   ....[124]....
        /*0544*/ 	.word	0x00016f80


	//   ....[125]....
        /*0548*/ 	.word	0x00017080


	//   ....[126]....
        /*054c*/ 	.word	0x000170f0


	//   ....[127]....
        /*0550*/ 	.word	0x000171f0


	//   ....[128]....
        /*0554*/ 	.word	0x00017260


	//   ....[129]....
        /*0558*/ 	.word	0x00017360


	//   ....[130]....
        /*055c*/ 	.word	0x000173d0


	//   ....[131]....
        /*0560*/ 	.word	0x000174d0


	//   ....[132]....
        /*0564*/ 	.word	0x00017540


	//   ....[133]....
        /*0568*/ 	.word	0x00017620


	//   ....[134]....
        /*056c*/ 	.word	0x000176b0


	//   ....[135]....
        /*0570*/ 	.word	0x00017790


	//----- nvinfo : EIATTR_REG_RECONFIG
	.align		4
.L_1045:
        /*0574*/ 	.byte	0x01, 0x54
	.zero		2


	//----- nvinfo : EIATTR_SYSCALL_OFFSETS
	.align		4
        /*0578*/ 	.byte	0x04, 0x46
        /*057a*/ 	.short	(.L_1047 - .L_1046)


	//   ....[0]....
.L_1046:
        /*057c*/ 	.word	0x00001380


	//   ....[1]....
        /*0580*/ 	.word	0x00013520


	//   ....[2]....
        /*0584*/ 	.word	0x00013660


	//   ....[3]....
        /*0588*/ 	.word	0x000137a0


	//   ....[4]....
        /*058c*/ 	.word	0x000138c0


	//   ....[5]....
        /*0590*/ 	.word	0x000141d0


	//----- nvinfo : EIATTR_MBARRIER_INSTR_OFFSETS
	.align		4
.L_1047:
        /*0594*/ 	.byte	0x04, 0x39
        /*0596*/ 	.short	(.L_1049 - .L_1048)


	//   ....[0]....
.L_1048:
        /*0598*/ 	.word	0x00000250
        /*059c*/ 	.word	0x000000ff
        /*05a0*/ 	.word	0x0002e800
        /*05a4*/ 	.short	0x0100
        /*05a6*/ 	.byte	0x08
	.zero		1


	//   ....[1]....
        /*05a8*/ 	.word	0x00000260
        /*05ac*/ 	.word	0x000000ff
        /*05b0*/ 	.word	0x0002e820
        /*05b4*/ 	.short	0x0100
        /*05b6*/ 	.byte	0x08
	.zero		1


	//   ....[2]....
        /*05b8*/ 	.word	0x00000350
        /*05bc*/ 	.word	0x000000ff
        /*05c0*/ 	.word	0x0002e830
        /*05c4*/ 	.short	0x0100
        /*05c6*/ 	.byte	0x08
	.zero		1


	//   ....[3]....
        /*05c8*/ 	.word	0x00000360
        /*05cc*/ 	.word	0x000000ff
        /*05d0*/ 	.word	0x0002e840
        /*05d4*/ 	.short	0x0100
        /*05d6*/ 	.byte	0x08
	.zero		1


	//   ....[4]....
        /*05d8*/ 	.word	0x00000370
        /*05dc*/ 	.word	0x000000ff
        /*05e0*/ 	.word	0x0002e838
        /*05e4*/ 	.short	0x0100
        /*05e6*/ 	.byte	0x08
	.zero		1


	//   ....[5]....
        /*05e8*/ 	.word	0x00000380
        /*05ec*/ 	.word	0x000000ff
        /*05f0*/ 	.word	0x0002e848
        /*05f4*/ 	.short	0x0100
        /*05f6*/ 	.byte	0x08
	.zero		1


	//   ....[6]....
        /*05f8*/ 	.word	0x000004b0
        /*05fc*/ 	.word	0x000000ff
        /*0600*/ 	.word	0x0002e850
        /*0604*/ 	.short	0x0100
        /*0606*/ 	.byte	0x08
	.zero		1


	//   ....[7]....
        /*0608*/ 	.word	0x000004c0
        /*060c*/ 	.word	0x000000ff
        /*0610*/ 	.word	0x0002e860
        /*0614*/ 	.short	0x0100
        /*0616*/ 	.byte	0x08
	.zero		1


	//   ....[8]....
        /*0618*/ 	.word	0x000004d0
        /*061c*/ 	.word	0x000000ff
        /*0620*/ 	.word	0x0002e858
        /*0624*/ 	.short	0x0100
        /*0626*/ 	.byte	0x08
	.zero		1


	//   ....[9]....
        /*0628*/ 	.word	0x000004e0
        /*062c*/ 	.word	0x000000ff
        /*0630*/ 	.word	0x0002e868
        /*0634*/ 	.short	0x0100
        /*0636*/ 	.byte	0x08
	.zero		1


	//   ....[10]....
        /*0638*/ 	.word	0x000005d0
        /*063c*/ 	.word	0x000000ff
        /*0640*/ 	.word	0x0002e870
        /*0644*/ 	.short	0x0100
        /*0646*/ 	.byte	0x06
	.zero		1


	//   ....[11]....
        /*0648*/ 	.word	0x000005e0
        /*064c*/ 	.word	0x000000ff
        /*0650*/ 	.word	0x0002e880
        /*0654*/ 	.short	0x0100
        /*0656*/ 	.byte	0x06
	.zero		1


	//   ....[12]....
        /*0658*/ 	.word	0x000005f0
        /*065c*/ 	.word	0x000000ff
        /*0660*/ 	.word	0x0002e878
        /*0664*/ 	.short	0x0100
        /*0666*/ 	.byte	0x06
	.zero		1


	//   ....[13]....
        /*0668*/ 	.word	0x00000600
        /*066c*/ 	.word	0x000000ff
        /*0670*/ 	.word	0x0002e888
        /*0674*/ 	.short	0x0100
        /*0676*/ 	.byte	0x06
	.zero		1


	//   ....[14]....
        /*0678*/ 	.word	0x00000730
        /*067c*/ 	.word	0x000000ff
        /*0680*/ 	.word	0x0002e890
        /*0684*/ 	.short	0x0100
        /*0686*/ 	.byte	0x08
	.zero		1


	//   ....[15]....
        /*0688*/ 	.word	0x00000740
        /*068c*/ 	.word	0x000000ff
        /*0690*/ 	.word	0x0002e8a0
        /*0694*/ 	.short	0x0100
        /*0696*/ 	.byte	0x08
	.zero		1


	//   ....[16]....
        /*0698*/ 	.word	0x00000750
        /*069c*/ 	.word	0x000000ff
        /*06a0*/ 	.word	0x0002e898
        /*06a4*/ 	.short	0x0100
        /*06a6*/ 	.byte	0x08
	.zero		1


	//   ....[17]....
        /*06a8*/ 	.word	0x00000760
        /*06ac*/ 	.word	0x000000ff
        /*06b0*/ 	.word	0x0002e8a8
        /*06b4*/ 	.short	0x0100
        /*06b6*/ 	.byte	0x08
	.zero		1


	//   ....[18]....
        /*06b8*/ 	.word	0x00000890
        /*06bc*/ 	.word	0x000000ff
        /*06c0*/ 	.word	0x0002e8b0
        /*06c4*/ 	.short	0x0100
        /*06c6*/ 	.byte	0x08
	.zero		1


	//   ....[19]....
        /*06c8*/ 	.word	0x000008a0
        /*06cc*/ 	.word	0x000000ff
        /*06d0*/ 	.word	0x0002e8c0
        /*06d4*/ 	.short	0x0100
        /*06d6*/ 	.byte	0x08
	.zero		1


	//   ....[20]....
        /*06d8*/ 	.word	0x000008b0
        /*06dc*/ 	.word	0x000000ff
        /*06e0*/ 	.word	0x0002e8b8
        /*06e4*/ 	.short	0x0100
        /*06e6*/ 	.byte	0x08
	.zero		1


	//   ....[21]....
        /*06e8*/ 	.word	0x000008c0
        /*06ec*/ 	.word	0x000000ff
        /*06f0*/ 	.word	0x0002e8c8
        /*06f4*/ 	.short	0x0100
        /*06f6*/ 	.byte	0x08
	.zero		1


	//   ....[22]....
        /*06f8*/ 	.word	0x00001600
        /*06fc*/ 	.word	0x000000ff
        /*0700*/ 	.word	0x0002e800
        /*0704*/ 	.short	0x010a
        /*0706*/ 	.byte	0x29
	.zero		1


	//   ....[23]....
        /*0708*/ 	.word	0x00001680
        /*070c*/ 	.word	0x000000ff
        /*0710*/ 	.word	0x0002e830
        /*0714*/ 	.short	0x010a
        /*0716*/ 	.byte	0x29
	.zero		1


	//   ....[24]....
        /*0718*/ 	.word	0x00001710
        /*071c*/ 	.word	0x000000ff
        /*0720*/ 	.word	0x0002e830
        /*0724*/ 	.short	0x010a
        /*0726*/ 	.byte	0x29
	.zero		1


	//   ....[25]....
        /*0728*/ 	.word	0x00003be0
        /*072c*/ 	.word	0x00000065
        /*0730*/ 	.word	0x00000000
        /*0734*/ 	.short	0x0101
        /*0736*/ 	.byte	0x3f
	.zero		1


	//   ....[26]....
        /*0738*/ 	.word	0x000067e0
        /*073c*/ 	.word	0x000000ff
        /*0740*/ 	.word	0x0002e830
        /*0744*/ 	.short	0x010a
        /*0746*/ 	.byte	0x0a
	.zero		1


	//   ....[27]....
        /*0748*/ 	.word	0x00006820
        /*074c*/ 	.word	0x000000ff
        /*0750*/ 	.word	0x0002e830
        /*0754*/ 	.short	0x010a
        /*0756*/ 	.byte	0x0a
	.zero		1


	//   ....[28]....
        /*0758*/ 	.word	0x00007410
        /*075c*/ 	.word	0x000000ff
        /*0760*/ 	.word	0x0002e850
        /*0764*/ 	.short	0x010a
        /*0766*/ 	.byte	0x0a
	.zero		1


	//   ....[29]....
        /*0768*/ 	.word	0x00007450
        /*076c*/ 	.word	0x000000ff
        /*0770*/ 	.word	0x0002e850
        /*0774*/ 	.short	0x010a
        /*0776*/ 	.byte	0x0a
	.zero		1


	//   ....[30]....
        /*0778*/ 	.word	0x0000af20
        /*077c*/ 	.word	0x00000005
        /*0780*/ 	.word	0x00000000
        /*0784*/ 	.short	0x0101
        /*0786*/ 	.byte	0x3f
	.zero		1


	//   ....[31]....
        /*0788*/ 	.word	0x0000b2d0
        /*078c*/ 	.word	0x000000ff
        /*0790*/ 	.word	0x00000000
        /*0794*/ 	.short	0x0101
        /*0796*/ 	.byte	0x0a
	.zero		1


	//   ....[32]....
        /*0798*/ 	.word	0x0000bb30
        /*079c*/ 	.word	0x000000ff
        /*07a0*/ 	.word	0x0002e830
        /*07a4*/ 	.short	0x010a
        /*07a6*/ 	.byte	0x07
	.zero		1


	//   ....[33]....
        /*07a8*/ 	.word	0x0000bb70
        /*07ac*/ 	.word	0x000000ff
        /*07b0*/ 	.word	0x0002e830
        /*07b4*/ 	.short	0x010a
        /*07b6*/ 	.byte	0x07
	.zero		1


	//   ....[34]....
        /*07b8*/ 	.word	0x0000c750
        /*07bc*/ 	.word	0x000000ff
        /*07c0*/ 	.word	0x0002e850
        /*07c4*/ 	.short	0x010a
        /*07c6*/ 	.byte	0x07
	.zero		1


	//   ....[35]....
        /*07c8*/ 	.word	0x0000c790
        /*07cc*/ 	.word	0x000000ff
        /*07d0*/ 	.word	0x0002e850
        /*07d4*/ 	.short	0x010a
        /*07d6*/ 	.byte	0x07
	.zero		1


	//   ....[36]....
        /*07d8*/ 	.word	0x0000f380
        /*07dc*/ 	.word	0x00000005
        /*07e0*/ 	.word	0x00000000
        /*07e4*/ 	.short	0x0101
        /*07e6*/ 	.byte	0x3f
	.zero		1


	//   ....[37]....
        /*07e8*/ 	.word	0x0000f6d0
        /*07ec*/ 	.word	0x000000ff
        /*07f0*/ 	.word	0x00000000
        /*07f4*/ 	.short	0x0101
        /*07f6*/ 	.byte	0x05
	.zero		1


	//   ....[38]....
        /*07f8*/ 	.word	0x0000fe30
        /*07fc*/ 	.word	0x000000ff
        /*0800*/ 	.word	0x0002e850
        /*0804*/ 	.short	0x010a
        /*0806*/ 	.byte	0x05
	.zero		1


	//   ....[39]....
        /*0808*/ 	.word	0x0000fe70
        /*080c*/ 	.word	0x000000ff
        /*0810*/ 	.word	0x0002e850
        /*0814*/ 	.short	0x010a
        /*0816*/ 	.byte	0x05
	.zero		1


	//   ....[40]....
        /*0818*/ 	.word	0x000104f0
        /*081c*/ 	.word	0x000000ff
        /*0820*/ 	.word	0x00000000
        /*0824*/ 	.short	0x0101
        /*0826*/ 	.byte	0x05
	.zero		1


	//   ....[41]....
        /*0828*/ 	.word	0x00011b40
        /*082c*/ 	.word	0x000000ff
        /*0830*/ 	.word	0x00000000
        /*0834*/ 	.short	0x0101
        /*0836*/ 	.byte	0x04
	.zero		1


	//   ....[42]....
        /*0838*/ 	.word	0x00013d90
        /*083c*/ 	.word	0x000000ff
        /*0840*/ 	.word	0x0002e880
        /*0844*/ 	.short	0x010a
        /*0846*/ 	.byte	0x28
	.zero		1


	//   ....[43]....
        /*0848*/ 	.word	0x00013ef0
        /*084c*/ 	.word	0x000000ff
        /*0850*/ 	.word	0x0002e840
        /*0854*/ 	.short	0x010a
        /*0856*/ 	.byte	0x28
	.zero		1


	//   ....[44]....
        /*0858*/ 	.word	0x00014af0
        /*085c*/ 	.word	0x000000ff
        /*0860*/ 	.word	0x0002e800
        /*0864*/ 	.short	0x0107
        /*0866*/ 	.byte	0x28
	.zero		1


	//   ....[45]....
        /*0868*/ 	.word	0x00014b40
        /*086c*/ 	.word	0x000000ff
        /*0870*/ 	.word	0x0002e800
        /*0874*/ 	.short	0x0101
        /*0876*/ 	.byte	0x28
	.zero		1


	//   ....[46]....
        /*0878*/ 	.word	0x00014b60
        /*087c*/ 	.word	0x000000ff
        /*0880*/ 	.word	0x0002e820
        /*0884*/ 	.short	0x010a
        /*0886*/ 	.byte	0x28
	.zero		1


	//   ....[47]....
        /*0888*/ 	.word	0x00014eb0
        /*088c*/ 	.word	0x00000004
        /*0890*/ 	.word	0x0002e880
        /*0894*/ 	.short	0x010a
        /*0896*/ 	.byte	0x3f
	.zero		1


	//   ....[48]....
        /*0898*/ 	.word	0x000150f0
        /*089c*/ 	.word	0x00000004
        /*08a0*/ 	.word	0x0002e840
        /*08a4*/ 	.short	0x010a
        /*08a6*/ 	.byte	0x3f
	.zero		1


	//   ....[49]....
        /*08a8*/ 	.word	0x00015390
        /*08ac*/ 	.word	0x00000013
        /*08b0*/ 	.word	0x0002e870
        /*08b4*/ 	.short	0x010a
        /*08b6*/ 	.byte	0x3f
	.zero		1


	//   ....[50]....
        /*08b8*/ 	.word	0x00015400
        /*08bc*/ 	.word	0x00000013
        /*08c0*/ 	.word	0x0002e860
        /*08c4*/ 	.short	0x010a
        /*08c6*/ 	.byte	0x3f
	.zero		1


	//   ....[51]....
        /*08c8*/ 	.word	0x00015b70
        /*08cc*/ 	.word	0x00000013
        /*08d0*/ 	.word	0x0002e850
        /*08d4*/ 	.short	0x0101
        /*08d6*/ 	.byte	0x3f
	.zero		1


	//   ....[52]....
        /*08d8*/ 	.word	0x00015bf0
        /*08dc*/ 	.word	0x00000013
        /*08e0*/ 	.word	0x00000000
        /*08e4*/ 	.short	0x0101
        /*08e6*/ 	.byte	0x3f
	.zero		1


	//   ....[53]....
        /*08e8*/ 	.word	0x00015d10
        /*08ec*/ 	.word	0x00000003
        /*08f0*/ 	.word	0x0002e870
        /*08f4*/ 	.short	0x010a
        /*08f6*/ 	.byte	0x3f
	.zero		1


	//   ....[54]....
        /*08f8*/ 	.word	0x00015da0
        /*08fc*/ 	.word	0x00000002
        /*0900*/ 	.word	0x0002e860
        /*0904*/ 	.short	0x010a
        /*0906*/ 	.byte	0x3f
	.zero		1


	//   ....[55]....
        /*0908*/ 	.word	0x00016460
        /*090c*/ 	.word	0x00000002
        /*0910*/ 	.word	0x0002e850
        /*0914*/ 	.short	0x0101
        /*0916*/ 	.byte	0x3f
	.zero		1


	//   ....[56]....
        /*0918*/ 	.word	0x000164a0
        /*091c*/ 	.word	0x00000000
        /*0920*/ 	.word	0x00000000
        /*0924*/ 	.short	0x0101
        /*0926*/ 	.byte	0x3f
	.zero		1


	//   ....[57]....
        /*0928*/ 	.word	0x00016550
        /*092c*/ 	.word	0x00000007
        /*0930*/ 	.word	0x0002e820
        /*0934*/ 	.short	0x010a
        /*0936*/ 	.byte	0x3f
	.zero		1


	//   ....[58]....
        /*0938*/ 	.word	0x00016690
        /*093c*/ 	.word	0x00000006
        /*0940*/ 	.word	0x00000000
        /*0944*/ 	.short	0x010a
        /*0946*/ 	.byte	0x3f
	.zero		1


	//   ....[59]....
        /*0948*/ 	.word	0x00016700
        /*094c*/ 	.word	0x00000005
        /*0950*/ 	.word	0x00000000
        /*0954*/ 	.short	0x010a
        /*0956*/ 	.byte	0x3f
	.zero		1


	//   ....[60]....
        /*0958*/ 	.word	0x00016750
        /*095c*/ 	.word	0x00000000
        /*0960*/ 	.word	0x0002e860
        /*0964*/ 	.short	0x010a
        /*0966*/ 	.byte	0x3f
	.zero		1


	//   ....[61]....
        /*0968*/ 	.word	0x000167a0
        /*096c*/ 	.word	0x00000005
        /*0970*/ 	.word	0x0002e860
        /*0974*/ 	.short	0x010a
        /*0976*/ 	.byte	0x3f
	.zero		1


	//   ....[62]....
        /*0978*/ 	.word	0x000167e0
        /*097c*/ 	.word	0x00000000
        /*0980*/ 	.word	0x0002e880
        /*0984*/ 	.short	0x010a
        /*0986*/ 	.byte	0x3f
	.zero		1


	//   ....[63]....
        /*0988*/ 	.word	0x00016800
        /*098c*/ 	.word	0x00000005
        /*0990*/ 	.word	0x0002e880
        /*0994*/ 	.short	0x010a
        /*0996*/ 	.byte	0x3f
	.zero		1


	//   ....[64]....
        /*0998*/ 	.word	0x00016870
        /*099c*/ 	.word	0x00000003
        /*09a0*/ 	.word	0x0002e800
        /*09a4*/ 	.short	0x010a
        /*09a6*/ 	.byte	0x3f
	.zero		1


	//   ....[65]....
        /*09a8*/ 	.word	0x000168d0
        /*09ac*/ 	.word	0x00000005
        /*09b0*/ 	.word	0x0002e830
        /*09b4*/ 	.short	0x010a
        /*09b6*/ 	.byte	0x3f
	.zero		1


	//   ....[66]....
        /*09b8*/ 	.word	0x00016930
        /*09bc*/ 	.word	0x0000000f
        /*09c0*/ 	.word	0x0002e830
        /*09c4*/ 	.short	0x010a
        /*09c6*/ 	.byte	0x3f
	.zero		1


	//   ....[67]....
        /*09c8*/ 	.word	0x00016990
        /*09cc*/ 	.word	0x0000000e
        /*09d0*/ 	.word	0x0002e850
        /*09d4*/ 	.short	0x010a
        /*09d6*/ 	.byte	0x3f
	.zero		1


	//   ....[68]....
        /*09d8*/ 	.word	0x000169f0
        /*09dc*/ 	.word	0x0000000e
        /*09e0*/ 	.word	0x0002e830
        /*09e4*/ 	.short	0x010a
        /*09e6*/ 	.byte	0x3f
	.zero		1


	//   ....[69]....
        /*09e8*/ 	.word	0x00016a50
        /*09ec*/ 	.word	0x0000000b
        /*09f0*/ 	.word	0x0002e850
        /*09f4*/ 	.short	0x010a
        /*09f6*/ 	.byte	0x3f
	.zero		1


	//   ....[70]....
        /*09f8*/ 	.word	0x00016ab0
        /*09fc*/ 	.word	0x00000003
        /*0a00*/ 	.word	0x0002e850
        /*0a04*/ 	.short	0x010a
        /*0a06*/ 	.byte	0x3f
	.zero		1


	//   ....[71]....
        /*0a08*/ 	.word	0x00016c10
        /*0a0c*/ 	.word	0x00000003
        /*0a10*/ 	.word	0x0002e880
        /*0a14*/ 	.short	0x010a
        /*0a16*/ 	.byte	0x3f
	.zero		1


	//   ....[72]....
        /*0a18*/ 	.word	0x00016c70
        /*0a1c*/ 	.word	0x00000003
        /*0a20*/ 	.word	0x0002e840
        /*0a24*/ 	.short	0x010a
        /*0a26*/ 	.byte	0x3f
	.zero		1


	//   ....[73]....
        /*0a28*/ 	.word	0x000177e0
        /*0a2c*/ 	.word	0x00000002
        /*0a30*/ 	.word	0x0002e820
        /*0a34*/ 	.short	0x010a
        /*0a36*/ 	.byte	0x3f
	.zero		1


	//   ....[74]....
        /*0a38*/ 	.word	0x00017830
        /*0a3c*/ 	.word	0x00000004
        /*0a40*/ 	.word	0x0002e880
        /*0a44*/ 	.short	0x010a
        /*0a46*/ 	.byte	0x3f
	.zero		1


	//   ....[75]....
        /*0a48*/ 	.word	0x00017880
        /*0a4c*/ 	.word	0x00000004
        /*0a50*/ 	.word	0x0002e840
        /*0a54*/ 	.short	0x010a
        /*0a56*/ 	.byte	0x3f
	.zero		1


	//   ....[76]....
        /*0a58*/ 	.word	0x000178d0
        /*0a5c*/ 	.word	0x00000013
        /*0a60*/ 	.word	0x0002e870
        /*0a64*/ 	.short	0x010a
        /*0a66*/ 	.byte	0x3f
	.zero		1


	//   ....[77]....
        /*0a68*/ 	.word	0x00017920
        /*0a6c*/ 	.word	0x00000013
        /*0a70*/ 	.word	0x0002e860
        /*0a74*/ 	.short	0x010a
        /*0a76*/ 	.byte	0x3f
	.zero		1


	//   ....[78]....
        /*0a78*/ 	.word	0x00017980
        /*0a7c*/ 	.word	0x00000002
        /*0a80*/ 	.word	0x0002e870
        /*0a84*/ 	.short	0x010a
        /*0a86*/ 	.byte	0x3f
	.zero		1


	//   ....[79]....
        /*0a88*/ 	.word	0x000179e0
        /*0a8c*/ 	.word	0x00000003
        /*0a90*/ 	.word	0x0002e860
        /*0a94*/ 	.short	0x010a
        /*0a96*/ 	.byte	0x3f
	.zero		1


	//   ....[80]....
        /*0a98*/ 	.word	0x00017a30
        /*0a9c*/ 	.word	0x00000007
        /*0aa0*/ 	.word	0x0002e820
        /*0aa4*/ 	.short	0x010a
        /*0aa6*/ 	.byte	0x3f
	.zero		1


	//   ....[81]....
        /*0aa8*/ 	.word	0x00017a80
        /*0aac*/ 	.word	0x00000006
        /*0ab0*/ 	.word	0x00000000
        /*0ab4*/ 	.short	0x010a
        /*0ab6*/ 	.byte	0x3f
	.zero		1


	//   ....[82]....
        /*0ab8*/ 	.word	0x00017ad0
        /*0abc*/ 	.word	0x00000005
        /*0ac0*/ 	.word	0x00000000
        /*0ac4*/ 	.short	0x010a
        /*0ac6*/ 	.byte	0x3f
	.zero		1


	//   ....[83]....
        /*0ac8*/ 	.word	0x00017b20
        /*0acc*/ 	.word	0x00000000
        /*0ad0*/ 	.word	0x0002e860
        /*0ad4*/ 	.short	0x010a
        /*0ad6*/ 	.byte	0x3f
	.zero		1


	//   ....[84]....
        /*0ad8*/ 	.word	0x00017b70
        /*0adc*/ 	.word	0x00000005
        /*0ae0*/ 	.word	0x0002e860
        /*0ae4*/ 	.short	0x010a
        /*0ae6*/ 	.byte	0x3f
	.zero		1


	//   ....[85]....
        /*0ae8*/ 	.word	0x00017bc0
        /*0aec*/ 	.word	0x00000000
        /*0af0*/ 	.word	0x0002e880
        /*0af4*/ 	.short	0x010a
        /*0af6*/ 	.byte	0x3f
	.zero		1


	//----- nvinfo : EIATTR_NUM_MBARRIERS
	.align		4
.L_1049:
        /*0af8*/ 	.byte	0x03, 0x38
        /*0afa*/ 	.short	0x0016


	//----- nvinfo : EIATTR_EXIT_INSTR_OFFSETS
	.align		4
        /*0afc*/ 	.byte	0x04, 0x1c
        /*0afe*/ 	.short	(.L_1051 - .L_1050)


	//   ....[0]....
.L_1050:
        /*0b00*/ 	.word	0x00016850


	//----- nvinfo : EIATTR_MAX_THREADS
	.align		4
.L_1051:
        /*0b04*/ 	.byte	0x04, 0x05
        /*0b06*/ 	.short	(.L_1053 - .L_1052)
.L_1052:
        /*0b08*/ 	.word	0x00000180
        /*0b0c*/ 	.word	0x00000001
        /*0b10*/ 	.word	0x00000001


	//----- nvinfo : EIATTR_CRS_STACK_SIZE
	.align		4
.L_1053:
        /*0b14*/ 	.byte	0x04, 0x1e
        /*0b16*/ 	.short	(.L_1055 - .L_1054)
.L_1054:
        /*0b18*/ 	.word	0x00000000


	//----- nvinfo : EIATTR_CBANK_PARAM_SIZE
	.align		4
.L_1055:
        /*0b1c*/ 	.byte	0x03, 0x19
        /*0b1e*/ 	.short	0x0a70


	//----- nvinfo : EIATTR_PARAM_CBANK
	.align		4
        /*0b20*/ 	.byte	0x04, 0x0a
        /*0b22*/ 	.short	(.L_1057 - .L_1056)
	.align		4
.L_1056:
        /*0b24*/ 	.word	index@(.nv.constant0._ZN7cutlass13device_kernelIN5flash11enable_sm90INS1_16FlashAttnFwdSm90INS1_25CollectiveMainloopFwdSm90ILi2EN4cute5tupleIJNS5_1CILi1EEES8_S8_EEENS6_IJNS7_ILi128EEENS7_ILi224EEESA_EEELi128ENS_12float_e4m3_tEfNS_4arch4Sm90ELb1ELb0ELb1ELb0ELb0ELb0ELb0ELb1ELb1ELb1ELb1ELb0EEENS1_21CollectiveEpilogueFwdINS6_IJSA_SA_SB_EEES9_NS_10bfloat16_tESF_Li256ELb0ELb1ELb1ELb1EEENS1_19SingleTileSchedulerILb0ELb1ELb1ELi128EEEEEEEEEvNT_6ParamsE)
        /*0b28*/ 	.short	0x0210
        /*0b2a*/ 	.short	0x0a70


	//----- nvinfo : EIATTR_SW_WAR
	.align		4
.L_1057:
        /*0b2c*/ 	.byte	0x04, 0x36
        /*0b2e*/ 	.short	(.L_1059 - .L_1058)
.L_1058:
        /*0b30*/ 	.word	0x00000008
.L_1059:


//--------------------- .nv.info._ZN7cutlass13device_kernelIN5flash11enable_sm90INS1_16FlashAttnFwdSm90INS1_25CollectiveMainloopFwdSm90ILi2EN4cute5tupleIJNS5_1CILi1EEES8_S8_EEENS6_IJNS7_ILi128EEENS7_ILi224EEESA_EEELi128ENS_12float_e4m3_tEfNS_4arch4Sm90ELb1ELb0ELb1ELb1ELb0ELb0ELb0ELb1ELb1ELb1ELb1ELb0EEENS1_21CollectiveEpilogueFwdINS6_IJSA_SA_SB_EEES9_NS_10bfloat16_tESF_Li256ELb1ELb1ELb1ELb1EEENS1_36VarlenDynamicPersistentTileSchedulerILi128ELi224ELi256ELi128ELb1ELb1ELb1ELb1ELb1ELb1EEEEEEEEEvNT_6ParamsE --------------------------
	.section	.nv.info._ZN7cutlass13device_kernelIN5flash11enable_sm90INS1_16FlashAttnFwdSm90INS1_25CollectiveMainloopFwdSm90ILi2EN4cute5tupleIJNS5_1CILi1EEES8_S8_EEENS6_IJNS7_ILi128EEENS7_ILi224EEESA_EEELi128ENS_12float_e4m3_tEfNS_4arch4Sm90ELb1ELb0ELb1ELb1ELb0ELb0ELb0ELb1ELb1ELb1ELb1ELb0EEENS1_21CollectiveEpilogueFwdINS6_IJSA_SA_SB_EEES9_NS_10bfloat16_tESF_Li256ELb1ELb1ELb1ELb1EEENS1_36VarlenDynamicPersistentTileSchedulerILi128ELi224ELi256ELi128ELb1ELb1ELb1ELb1ELb1ELb1EEEEEEEEEvNT_6ParamsE,"",@"SHT_CUDA_INFO"
	.sectionflags	@""
	.align	4


	//----- nvinfo : EIATTR_CUDA_API_VERSION
	.align		4
        /*0000*/ 	.byte	0x04, 0x37
        /*0002*/ 	.short	(.L_1061 - .L_1060)
.L_1060:
        /*0004*/ 	.word	0x00000082


	//----- nvinfo : EIATTR_KPARAM_INFO
	.align		4
.L_1061:
        /*0008*/ 	.byte	0x04, 0x17
        /*000a*/ 	.short	(.L_1063 - .L_1062)
.L_1062:
        /*000c*/ 	.word	0x00000000
        /*0010*/ 	.short	0x0000
        /*0012*/ 	.short	0x0070
        /*0014*/ 	.byte	0x00, 0xf0, 0x01, 0x2a


	//----- nvinfo : EIATTR_SPARSE_MMA_MASK
	.align		4
.L_1063:
        /*0018*/ 	.byte	0x03, 0x50
        /*001a*/ 	.short	0x0000


	//----- nvinfo : EIATTR_MAXREG_COUNT
	.align		4
        /*001c*/ 	.byte	0x03, 0x1b
        /*001e*/ 	.short	0x00a8


	//----- nvinfo : EIATTR_NUM_BARRIERS
	.align		4
        /*0020*/ 	.byte	0x02, 0x4c
        /*0022*/ 	.byte	0x10
	.zero		1


	//----- nvinfo : EIATTR_EXTERNS
	.align		4
        /*0024*/ 	.byte	0x04, 0x0f
        /*0026*/ 	.short	(.L_1065 - .L_1064)


	//   ....[0]....
	.align		4
.L_1064:
        /*0028*/ 	.word	index@(__assertfail)


	//----- nvinfo : EIATTR_ANNOTATIONS
	.align		4
.L_1065:
        /*002c*/ 	.byte	0x04, 0x55
        /*002e*/ 	.short	(.L_1067 - .L_1066)


	//   ....[0]....
.L_1066:
        /* <DEDUP_REMOVED lines=47> */


	//----- nvinfo : EIATTR_MERCURY_ISA_VERSION
	.align		4
.L_1067:
        /*0308*/ 	.byte	0x03, 0x5f
        /*030a*/ 	.short	0x0101


	//----- nvinfo : EIATTR_UNUSED_LOAD_BYTE_OFFSET
	.align		4
        /*030c*/ 	.byte	0x04, 0x44
        /*030e*/ 	.short	(.L_1069 - .L_1068)


	//   ....[0]....
.L_1068:
        /*0310*/ 	.word	0x00000a40
        /*0314*/ 	.word	0x0000fff0


	//   ....[1]....
        /*0318*/ 	.word	0x000112b0
        /*031c*/ 	.word	0x0000fff0


	//----- nvinfo : EIATTR_INT_WARP_WIDE_INSTR_OFFSETS
	.align		4
.L_1069:
        /*0320*/ 	.byte	0x04, 0x31
        /*0322*/ 	.short	(.L_1071 - .L_1070)


	//   ....[0]....
.L_1070:
        /*0324*/ 	.word	0x00000130


	//   ....[1]....
        /*0328*/ 	.word	0x00000170


	//   ....[2]....
        /*032c*/ 	.word	0x000001e0


	//   ....[3]....
        /*0330*/ 	.word	0x00016cf0


	//   ....[4]....
        /*0334*/ 	.word	0x00016d80


	//   ....[5]....
        /*0338*/ 	.word	0x000197b0


	//   ....[6]....
        /*033c*/ 	.word	0x00019840


	//----- nvinfo : EIATTR_COOP_GROUP_MASK_REGIDS
	.align		4
.L_1071:
        /*0340*/ 	.byte	0x04, 0x29
        /*0342*/ 	.short	(.L_1073 - .L_1072)


	//   ....[0]....
.L_1072:
        /*0344*/ 	.word	0xffffffff


	//   ....[1]....
        /*0348*/ 	.word	0xffffffff


	//   ....[2]....
        /*034c*/ 	.word	0xffffffff


	//   ....[3]....
        /*0350*/ 	.word	0xffffffff


	//   ....[4]....
        /*0354*/ 	.word	0xffffffff


	//   ....[5]....
        /*0358*/ 	.word	0xffffffff


	//   ....[6]....
        /*035c*/ 	.word	0xffffffff


	//   ....[7]....
        /*0360*/ 	.word	0xffffffff


	//   ....[8]....
        /*0364*/ 	.word	0xffffffff


	//   ....[9]....
        /*0368*/ 	.word	0xffffffff


	//   ....[10]....
        /*036c*/ 	.word	0xffffffff


	//   ....[11]....
        /*0370*/ 	.word	0xffffffff


	//   ....[12]....
        /*0374*/ 	.word	0xffffffff


	//   ....[13]....
        /*0378*/ 	.word	0xffffffff


	//   ....[14]....
        /*037c*/ 	.word	0xffffffff


	//   ....[15]....
        /*0380*/ 	.word	0xffffffff


	//   ....[16]....
        /*0384*/ 	.word	0xffffffff


	//   ....[17]....
        /*0388*/ 	.word	0xffffffff


	//   ....[18]....
        /*038c*/ 	.word	0xffffffff


	//   ....[19]....
        /*0390*/ 	.word	0xffffffff


	//   ....[20]....
        /*0394*/ 	.word	0xffffffff


	//   ....[21]....
        /*0398*/ 	.word	0xffffffff


	//   ....[22]....
        /*039c*/ 	.word	0xffffffff


	//   ....[23]....
        /*03a0*/ 	.word	0xffffffff


	//   ....[24]....
        /*03a4*/ 	.word	0xffffffff


	//   ....[25]....
        /*03a8*/ 	.word	0xffffffff


	//   ....[26]....
        /*03ac*/ 	.word	0xffffffff


	//   ....[27]....
        /*03b0*/ 	.word	0xffffffff


	//   ....[28]....
        /*03b4*/ 	.word	0xffffffff


	//   ....[29]....
        /*03b8*/ 	.word	0xffffffff


	//   ....[30]....
        /*03bc*/ 	.word	0xffffffff


	//   ....[31]....
        /*03c0*/ 	.word	0xffffffff


	//   ....[32]....
        /*03c4*/ 	.word	0xffffffff


	//   ....[33]....
        /*03c8*/ 	.word	0xffffffff


	//   ....[34]....
        /*03cc*/ 	.word	0xffffffff


	//   ....[35]....
        /*03d0*/ 	.word	0xffffffff


	//   ....[36]....
        /*03d4*/ 	.word	0xffffffff


	//   ....[37]....
        /*03d8*/ 	.word	0xffffffff


	//   ....[38]....
        /*03dc*/ 	.word	0xffffffff


	//   ....[39]....
        /*03e0*/ 	.word	0xffffffff


	//   ....[40]....
        /*03e4*/ 	.word	0xffffffff


	//   ....[41]....
        /*03e8*/ 	.word	0xffffffff


	//   ....[42]....
        /*03ec*/ 	.word	0xffffffff


	//   ....[43]....
        /*03f0*/ 	.word	0xffffffff


	//   ....[44]....
        /*03f4*/ 	.word	0xffffffff


	//   ....[45]....
        /*03f8*/ 	.word	0xffffffff


	//   ....[46]....
        /*03fc*/ 	.word	0xffffffff


	//   ....[47]....
        /*0400*/ 	.word	0xffffffff


	//   ....[48]....
        /*0404*/ 	.word	0xffffffff


	//   ....[49]....
        /*0408*/ 	.word	0xffffffff


	//   ....[50]....
        /*040c*/ 	.word	0xffffffff


	//   ....[51]....
        /*0410*/ 	.word	0xffffffff


	//   ....[52]....
        /*0414*/ 	.word	0xffffffff


	//   ....[53]....
        /*0418*/ 	.word	0xffffffff


	//   ....[54]....
        /*041c*/ 	.word	0xffffffff


	//   ....[55]....
        /*0420*/ 	.word	0xffffffff


	//   ....[56]....
        /*0424*/ 	.word	0xffffffff


	//   ....[57]....
        /*0428*/ 	.word	0xffffffff


	//   ....[58]....
        /*042c*/ 	.word	0xffffffff


	//   ....[59]....
        /*0430*/ 	.word	0xffffffff


	//   ....[60]....
        /*0434*/ 	.word	0xffffffff


	//   ....[61]....
        /*0438*/ 	.word	0xffffffff


	//   ....[62]....
        /*043c*/ 	.word	0xffffffff


	//   ....[63]....
        /*0440*/ 	.word	0xffffffff


	//   ....[64]....
        /*0444*/ 	.word	0xffffffff


	//   ....[65]....
        /*0448*/ 	.word	0xffffffff


	//   ....[66]....
        /*044c*/ 	.word	0xffffffff


	//   ....[67]....
        /*0450*/ 	.word	0xffffffff


	//   ....[68]....
        /*0454*/ 	.word	0xffffffff


	//   ....[69]....
        /*0458*/ 	.word	0xffffffff


	//   ....[70]....
        /*045c*/ 	.word	0xffffffff


	//   ....[71]....
        /*0460*/ 	.word	0xffffffff


	//   ....[72]....
        /*0464*/ 	.word	0xffffffff


	//   ....[73]....
        /*0468*/ 	.word	0xffffffff


	//   ....[74]....
        /*046c*/ 	.word	0xffffffff


	//   ....[75]....
        /*0470*/ 	.word	0xffffffff


	//   ....[76]....
        /*0474*/ 	.word	0xffffffff


	//   ....[77]....
        /*0478*/ 	.word	0xffffffff


	//   ....[78]....
        /*047c*/ 	.word	0xffffffff


	//   ....[79]....
        /*0480*/ 	.word	0xffffffff


	//   ....[80]....
        /*0484*/ 	.word	0xffffffff


	//   ....[81]....
        /*0488*/ 	.word	0xffffffff


	//   ....[82]....
        /*048c*/ 	.word	0xffffffff


	//   ....[83]....
        /*0490*/ 	.word	0xffffffff


	//   ....[84]....
        /*0494*/ 	.word	0xffffffff


	//   ....[85]....
        /*0498*/ 	.word	0xffffffff


	//   ....[86]....
        /*049c*/ 	.word	0xffffffff


	//   ....[87]....
        /*04a0*/ 	.word	0xffffffff


	//   ....[88]....
        /*04a4*/ 	.word	0xffffffff


	//   ....[89]....
        /*04a8*/ 	.word	0xffffffff


	//   ....[90]....
        /*04ac*/ 	.word	0xffffffff


	//   ....[91]....
        /*04b0*/ 	.word	0xffffffff


	//   ....[92]....
        /*04b4*/ 	.word	0xffffffff


	//   ....[93]....
        /*04b8*/ 	.word	0xffffffff


	//   ....[94]....
        /*04bc*/ 	.word	0xffffffff


	//   ....[95]....
        /*04c0*/ 	.word	0xffffffff


	//   ....[96]....
        /*04c4*/ 	.word	0xffffffff


	//   ....[97]....
        /*04c8*/ 	.word	0xffffffff


	//   ....[98]....
        /*04cc*/ 	.word	0xffffffff


	//   ....[99]....
        /*04d0*/ 	.word	0xffffffff


	//   ....[100]....
        /*04d4*/ 	.word	0xffffffff


	//   ....[101]....
        /*04d8*/ 	.word	0xffffffff


	//   ....[102]....
        /*04dc*/ 	.word	0xffffffff


	//   ....[103]....
        /*04e0*/ 	.word	0xffffffff


	//   ....[104]....
        /*04e4*/ 	.word	0xffffffff


	//   ....[105]....
        /*04e8*/ 	.word	0xffffffff


	//   ....[106]....
        /*04ec*/ 	.word	0xffffffff


	//   ....[107]....
        /*04f0*/ 	.word	0xffffffff


	//   ....[108]....
        /*04f4*/ 	.word	0xffffffff


	//   ....[109]....
        /*04f8*/ 	.word	0xffffffff


	//   ....[110]....
        /*04fc*/ 	.word	0xffffffff


	//   ....[111]....
        /*0500*/ 	.word	0xffffffff


	//   ....[112]....
        /*0504*/ 	.word	0xffffffff


	//   ....[113]....
        /*0508*/ 	.word	0xffffffff


	//   ....[114]....
        /*050c*/ 	.word	0xffffffff


	//   ....[115]....
        /*0510*/ 	.word	0xffffffff


	//   ....[116]....
        /*0514*/ 	.word	0xffffffff


	//   ....[117]....
        /*0518*/ 	.word	0xffffffff


	//   ....[118]....
        /*051c*/ 	.word	0xffffffff


	//   ....[119]....
        /*0520*/ 	.word	0xffffffff


	//   ....[120]....
        /*0524*/ 	.word	0xffffffff


	//   ....[121]....
        /*0528*/ 	.word	0xffffffff


	//   ....[122]....
        /*052c*/ 	.word	0xffffffff


	//   ....[123]....
        /*0530*/ 	.word	0xffffffff


	//   ....[124]....
        /*0534*/ 	.word	0xffffffff


	//   ....[125]....
        /*0538*/ 	.word	0xffffffff


	//   ....[126]....
        /*053c*/ 	.word	0xffffffff


	//   ....[127]....
        /*0540*/ 	.word	0xffffffff


	//   ....[128]....
        /*0544*/ 	.word	0xffffffff


	//   ....[129]....
        /*0548*/ 	.word	0xffffffff


	//   ....[130]....
        /*054c*/ 	.word	0xffffffff


	//   ....[131]....
        /*0550*/ 	.word	0xffffffff


	//   ....[132]....
        /*0554*/ 	.word	0xffffffff


	//   ....[133]....
        /*0558*/ 	.word	0xffffffff


	//   ....[134]....
        /*055c*/ 	.word	0xffffffff


	//   ....[135]....
        /*0560*/ 	.word	0xffffffff


	//   ....[136]....
        /*0564*/ 	.word	0xffffffff


	//   ....[137]....
        /*0568*/ 	.word	0xffffffff


	//   ....[138]....
        /*056c*/ 	.word	0xffffffff


	//   ....[139]....
        /*0570*/ 	.word	0xffffffff


	//   ....[140]....
        /*0574*/ 	.word	0xffffffff


	//   ....[141]....
        /*0578*/ 	.word	0xffffffff


	//   ....[142]....
        /*057c*/ 	.word	0xffffffff


	//   ....[143]....
        /*0580*/ 	.word	0xffffffff


	//   ....[144]....
        /*0584*/ 	.word	0xffffffff


	//   ....[145]....
        /*0588*/ 	.word	0xffffffff


	//   ....[146]....
        /*058c*/ 	.word	0xffffffff


	//   ....[147]....
        /*0590*/ 	.word	0xffffffff


	//   ....[148]....
        /*0594*/ 	.word	0xffffffff


	//   ....[149]....
        /*0598*/ 	.word	0xffffffff


	//   ....[150]....
        /*059c*/ 	.word	0xffffffff


	//   ....[151]....
        /*05a0*/ 	.word	0xffffffff


	//   ....[152]....
        /*05a4*/ 	.word	0xffffffff


	//   ....[153]....
        /*05a8*/ 	.word	0xffffffff


	//   ....[154]....
        /*05ac*/ 	.word	0xffffffff


	//   ....[155]....
        /*05b0*/ 	.word	0xffffffff


	//   ....[156]....
        /*05b4*/ 	.word	0xffffffff


	//   ....[157]....
        /*05b8*/ 	.word	0xffffffff


	//   ....[158]....
        /*05bc*/ 	.word	0xffffffff


	//   ....[159]....
        /*05c0*/ 	.word	0xffffffff


	//   ....[160]....
        /*05c4*/ 	.word	0xffffffff


	//   ....[161]....
        /*05c8*/ 	.word	0xffffffff


	//   ....[162]....
        /*05cc*/ 	.word	0xffffffff


	//   ....[163]....
        /*05d0*/ 	.word	0xffffffff


	//   ....[164]....
        /*05d4*/ 	.word	0xffffffff


	//   ....[165]....
        /*05d8*/ 	.word	0xffffffff


	//   ....[166]....
        /*05dc*/ 	.word	0xffffffff


	//   ....[167]....
        /*05e0*/ 	.word	0xffffffff


	//   ....[168]....
        /*05e4*/ 	.word	0xffffffff


	//   ....[169]....
        /*05e8*/ 	.word	0x0500000f


	//   ....[170]....
        /*05ec*/ 	.word	0x0500000f


	//   ....[171]....
        /*05f0*/ 	.word	0x0500000f


	//   ....[172]....
        /*05f4*/ 	.word	0x0500000f


	//   ....[173]....
        /*05f8*/ 	.word	0x0500000f


	//   ....[174]....
        /*05fc*/ 	.word	0x0500000f


	//   ....[175]....
        /*0600*/ 	.word	0x0500000f


	//   ....[176]....
        /*0604*/ 	.word	0x0500000f


	//   ....[177]....
        /*0608*/ 	.word	0x0500000f


	//   ....[178]....
        /*060c*/ 	.word	0x0500000f


	//   ....[179]....
        /*0610*/ 	.word	0x0500000f


	//   ....[180]....
        /*0614*/ 	.word	0x0500000f


	//   ....[181]....
        /*0618*/ 	.word	0x0500000f


	//   ....[182]....
        /*061c*/ 	.word	0x0500000f


	//   ....[183]....
        /*0620*/ 	.word	0x0500000f


	//   ....[184]....
        /*0624*/ 	.word	0x0500000f


	//   ....[185]....
        /*0628*/ 	.word	0x0500000f


	//   ....[186]....
        /*062c*/ 	.word	0x0500000f


	//----- nvinfo : EIATTR_COOP_GROUP_INSTR_OFFSETS
	.align		4
.L_1073:
        /*0630*/ 	.byte	0x04, 0x28
        /*0632*/ 	.short	(.L_1075 - .L_1074)


	//   ....[0]....
.L_1074:
        /*0634*/ 	.word	0x00000070


	//   ....[1]....
        /*0638*/ 	.word	0x00000140


	//   ....[2]....
        /*063c*/ 	.word	0x00000190


	//   ....[3]....
        /*0640*/ 	.word	0x000003c0


	//   ....[4]....
        /*0644*/ 	.word	0x00000520


	//   ....[5]....
        /*0648*/ 	.word	0x00000640


	//   ....[6]....
        /*064c*/ 	.word	0x000007a0


	//   ....[7]....
        /*0650*/ 	.word	0x00001c30


	//   ....[8]....
        /*0654*/ 	.word	0x000032a0


	//   ....[9]....
        /*0658*/ 	.word	0x00003ea0


	//   ....[10]....
        /*065c*/ 	.word	0x00004440


	//   ....[11]....
        /*0660*/ 	.word	0x00004500


	//   ....[12]....
        /*0664*/ 	.word	0x00005590


	//   ....[13]....
        /*0668*/ 	.word	0x00005640


	//   ....[14]....
        /*066c*/ 	.word	0x00008ab0


	//   ....[15]....
        /*0670*/ 	.word	0x00008ad0


	//   ....[16]....
        /*0674*/ 	.word	0x000098e0


	//   ....[17]....
        /*0678*/ 	.word	0x000099f0


	//   ....[18]....
        /*067c*/ 	.word	0x0000a8e0


	//   ....[19]....
        /*0680*/ 	.word	0x0000a970


	//   ....[20]....
        /*0684*/ 	.word	0x0000e7f0


	//   ....[21]....
        /*0688*/ 	.word	0x0000e840


	//   ....[22]....
        /*068c*/ 	.word	0x0000e880


	//   ....[23]....
        /*0690*/ 	.word	0x0000e8b0


	//   ....[24]....
        /*0694*/ 	.word	0x00010af0


	//   ....[25]....
        /*0698*/ 	.word	0x00010b00


	//   ....[26]....
        /*069c*/ 	.word	0x00010b80


	//   ....[27]....
        /*06a0*/ 	.word	0x00010b90


	//   ....[28]....
        /*06a4*/ 	.word	0x000119e0


	//   ....[29]....
        /*06a8*/ 	.word	0x00011a10


	//   ....[30]....
        /*06ac*/ 	.word	0x00011a40


	//   ....[31]....
        /*06b0*/ 	.word	0x00011a70


	//   ....[32]....
        /*06b4*/ 	.word	0x00011aa0


	//   ....[33]....
        /*06b8*/ 	.word	0x00011af0


	//   ....[34]....
        /*06bc*/ 	.word	0x00011b20


	//   ....[35]....
        /*06c0*/ 	.word	0x00011b50


	//   ....[36]....
        /*06c4*/ 	.word	0x00011b80


	//   ....[37]....
        /*06c8*/ 	.word	0x00011ba0


	//   ....[38]....
        /*06cc*/ 	.word	0x00011bb0


	//   ....[39]....
        /*06d0*/ 	.word	0x00011bc0


	//   ....[40]....
        /*06d4*/ 	.word	0x00011bd0


	//   ....[41]....
        /*06d8*/ 	.word	0x00011be0


	//   ....[42]....
        /*06dc*/ 	.word	0x00011bf0


	//   ....[43]....
        /*06e0*/ 	.word	0x00011c20


	//   ....[44]....
        /*06e4*/ 	.word	0x00011c50


	//   ....[45]....
        /*06e8*/ 	.word	0x00011c60


	//   ....[46]....
        /*06ec*/ 	.word	0x00011c70


	//   ....[47]....
        /*06f0*/ 	.word	0x00011c80


	//   ....[48]....
        /*06f4*/ 	.word	0x00011c90


	//   ....[49]....
        /*06f8*/ 	.word	0x00011ca0


	//   ....[50]....
        /*06fc*/ 	.word	0x00011cb0


	//   ....[51]....
        /*0700*/ 	.word	0x00011cc0


	//   ....[52]....
        /*0704*/ 	.word	0x00011cf0


	//   ....[53]....
        /*0708*/ 	.word	0x00011d00


	//   ....[54]....
        /*070c*/ 	.word	0x00011d10


	//   ....[55]....
        /*0710*/ 	.word	0x00011d20


	//   ....[56]....
        /*0714*/ 	.word	0x00011d30


	//   ....[57]....
        /*0718*/ 	.word	0x00011d40


	//   ....[58]....
        /*071c*/ 	.word	0x00011d60


	//   ....[59]....
        /*0720*/ 	.word	0x00011d80


	//   ....[60]....
        /*0724*/ 	.word	0x00011da0


	//   ....[61]....
        /*0728*/ 	.word	0x00011dd0


	//   ....[62]....
        /*072c*/ 	.word	0x00011de0


	//   ....[63]....
        /*0730*/ 	.word	0x00011df0


	//   ....[64]....
        /*0734*/ 	.word	0x00011e00


	//   ....[65]....
        /*0738*/ 	.word	0x00011e10


	//   ....[66]....
        /*073c*/ 	.word	0x00011e30


	//   ....[67]....
        /*0740*/ 	.word	0x00011e40


	//   ....[68]....
        /*0744*/ 	.word	0x00011e50


	//   ....[69]....
        /*0748*/ 	.word	0x00011e60


	//   ....[70]....
        /*074c*/ 	.word	0x00011e90


	//   ....[71]....
        /*0750*/ 	.word	0x00011ec0


	//   ....[72]....
        /*0754*/ 	.word	0x00011ef0


	//   ....[73]....
        /*0758*/ 	.word	0x00011f10


	//   ....[74]....
        /*075c*/ 	.word	0x00011f20


	//   ....[75]....
        /*0760*/ 	.word	0x00011f30


	//   ....[76]....
        /*0764*/ 	.word	0x00011f50


	//   ....[77]....
        /*0768*/ 	.word	0x00011f80


	//   ....[78]....
        /*076c*/ 	.word	0x00011fa0


	//   ....[79]....
        /*0770*/ 	.word	0x00011fc0


	//   ....[80]....
        /*0774*/ 	.word	0x00011ff0


	//   ....[81]....
        /*0778*/ 	.word	0x00012020


	//   ....[82]....
        /*077c*/ 	.word	0x00012050


	//   ....[83]....
        /*0780*/ 	.word	0x00012060


	//   ....[84]....
        /*0784*/ 	.word	0x00012070


	//   ....[85]....
        /*0788*/ 	.word	0x00012090


	//   ....[86]....
        /*078c*/ 	.word	0x000120c0


	//   ....[87]....
        /*0790*/ 	.word	0x000120f0


	//   ....[88]....
        /*0794*/ 	.word	0x00012120


	//   ....[89]....
        /*0798*/ 	.word	0x00012150


	//   ....[90]....
        /*079c*/ 	.word	0x00012180


	//   ....[91]....
        /*07a0*/ 	.word	0x000121b0


	//   ....[92]....
        /*07a4*/ 	.word	0x00012a60


	//   ....[93]....
        /*07a8*/ 	.word	0x00012a70


	//   ....[94]....
        /*07ac*/ 	.word	0x00012a80


	//   ....[95]....
        /*07b0*/ 	.word	0x00012ac0


	//   ....[96]....
        /*07b4*/ 	.word	0x00013240


	//   ....[97]....
        /*07b8*/ 	.word	0x00013260


	//   ....[98]....
        /*07bc*/ 	.word	0x00013350


	//   ....[99]....
        /*07c0*/ 	.word	0x00013370


	//   ....[100]....
        /*07c4*/ 	.word	0x00013430


	//   ....[101]....
        /*07c8*/ 	.word	0x00013450


	//   ....[102]....
        /*07cc*/ 	.word	0x00013520


	//   ....[103]....
        /*07d0*/ 	.word	0x00013540


	//   ....[104]....
        /*07d4*/ 	.word	0x00013a60


	//   ....[105]....
        /*07d8*/ 	.word	0x00013a70


	//   ....[106]....
        /*07dc*/ 	.word	0x00013eb0


	//   ....[107]....
        /*07e0*/ 	.word	0x00013ec0


	//   ....[108]....
        /*07e4*/ 	.word	0x00014c10


	//   ....[109]....
        /*07e8*/ 	.word	0x00014c30


	//   ....[110]....
        /*07ec*/ 	.word	0x00014cf0


	//   ....[111]....
        /*07f0*/ 	.word	0x00014d10


	//   ....[112]....
        /*07f4*/ 	.word	0x00014dd0


	//   ....[113]....
        /*07f8*/ 	.word	0x00014df0


	//   ....[114]....
        /*07fc*/ 	.word	0x00014ec0


	//   ....[115]....
        /*0800*/ 	.word	0x00014ee0


	//   ....[116]....
        /*0804*/ 	.word	0x00015020


	//   ....[117]....
        /*0808*/ 	.word	0x00015250


	//   ....[118]....
        /*080c*/ 	.word	0x00015290


	//   ....[119]....
        /*0810*/ 	.word	0x000152d0


	//   ....[120]....
        /*0814*/ 	.word	0x00015300


	//   ....[121]....
        /*0818*/ 	.word	0x00015330


	//   ....[122]....
        /*081c*/ 	.word	0x00015360


	//   ....[123]....
        /*0820*/ 	.word	0x000154f0


	//   ....[124]....
        /*0824*/ 	.word	0x00015520


	//   ....[125]....
        /*0828*/ 	.word	0x00015560


	//   ....[126]....
        /*082c*/ 	.word	0x00015590


	//   ....[127]....
        /*0830*/ 	.word	0x000155c0


	//   ....[128]....
        /*0834*/ 	.word	0x000155f0


	//   ....[129]....
        /*0838*/ 	.word	0x00015690


	//   ....[130]....
        /*083c*/ 	.word	0x000156e0


	//   ....[131]....
        /*0840*/ 	.word	0x000156f0


	//   ....[132]....
        /*0844*/ 	.word	0x00015730


	//   ....[133]....
        /*0848*/ 	.word	0x00017480


	//   ....[134]....
        /*084c*/ 	.word	0x00017f90


	//   ....[135]....
        /*0850*/ 	.word	0x00017fd0


	//   ....[136]....
        /*0854*/ 	.word	0x00018080


	//   ....[137]....
        /*0858*/ 	.word	0x00018090


	//   ....[138]....
        /*085c*/ 	.word	0x00018120


	//   ....[139]....
        /*0860*/ 	.word	0x00018130


	//   ....[140]....
        /*0864*/ 	.word	0x000181c0


	//   ....[141]....
        /*0868*/ 	.word	0x000181d0


	//   ....[142]....
        /*086c*/ 	.word	0x00018260


	//   ....[143]....
        /*0870*/ 	.word	0x00018270


	//   ....[144]....
        /*0874*/ 	.word	0x00018300


	//   ....[145]....
        /*0878*/ 	.word	0x00018310


	//   ....[146]....
        /*087c*/ 	.word	0x000183a0


	//   ....[147]....
        /*0880*/ 	.word	0x000183b0


	//   ....[148]....
        /*0884*/ 	.word	0x00018420


	//   ....[149]....
        /*0888*/ 	.word	0x00018440


	//   ....[150]....
        /*088c*/ 	.word	0x0001a390


	//   ....[151]....
        /*0890*/ 	.word	0x0001a3c0


	//   ....[152]....
        /*0894*/ 	.word	0x0001a3f0


	//   ....[153]....
        /*0898*/ 	.word	0x0001a430


	//   ....[154]....
        /*089c*/ 	.word	0x0001a440


	//   ....[155]....
        /*08a0*/ 	.word	0x0001a470


	//   ....[156]....
        /*08a4*/ 	.word	0x0001a480


	//   ....[157]....
        /*08a8*/ 	.word	0x0001a4c0


	//   ....[158]....
        /*08ac*/ 	.word	0x0001a630


	//   ....[159]....
        /*08b0*/ 	.word	0x0001a660


	//   ....[160]....
        /*08b4*/ 	.word	0x0001a690


	//   ....[161]....
        /*08b8*/ 	.word	0x0001a6c0


	//   ....[162]....
        /*08bc*/ 	.word	0x0001a6f0


	//   ....[163]....
        /*08c0*/ 	.word	0x0001a720


	//   ....[164]....
        /*08c4*/ 	.word	0x0001a7a0


	//   ....[165]....
        /*08c8*/ 	.word	0x0001a7e0


	//   ....[166]....
        /*08cc*/ 	.word	0x0001a7f0


	//   ....[167]....
        /*08d0*/ 	.word	0x0001a830


	//   ....[168]....
        /*08d4*/ 	.word	0x0001b310


	//   ....[169]....
        /*08d8*/ 	.word	0x0001b910


	//   ....[170]....
        /*08dc*/ 	.word	0x0001baf0


	//   ....[171]....
        /*08e0*/ 	.word	0x0001bb70


	//   ....[172]....
        /*08e4*/ 	.word	0x0001bbd0


	//   ....[173]....
        /*08e8*/ 	.word	0x0001bcd0


	//   ....[174]....
        /*08ec*/ 	.word	0x0001bd30


	//   ....[175]....
        /*08f0*/ 	.word	0x0001be30


	//   ....[176]....
        /*08f4*/ 	.word	0x0001be90


	//   ....[177]....
        /*08f8*/ 	.word	0x0001bf90


	//   ....[178]....
        /*08fc*/ 	.word	0x0001bff0


	//   ....[179]....
        /*0900*/ 	.word	0x0001c0f0


	//   ....[180]....
        /*0904*/ 	.word	0x0001c150


	//   ....[181]....
        /*0908*/ 	.word	0x0001c240


	//   ....[182]....
        /*090c*/ 	.word	0x0001c2a0


	//   ....[183]....
        /*0910*/ 	.word	0x0001c390


	//   ....[184]....
        /*0914*/ 	.word	0x0001c3f0


	//   ....[185]....
        /*0918*/ 	.word	0x0001c490


	//   ....[186]....
        /*091c*/ 	.word	0x0001c820


	//----- nvinfo : EIATTR_REG_RECONFIG
	.align		4
.L_1075:
        /*0920*/ 	.byte	0x01, 0x54
	.zero		2


	//----- nvinfo : EIATTR_SYSCALL_OFFSETS
	.align		4
        /*0924*/ 	.byte	0x04, 0x46
        /*0926*/ 	.short	(.L_1077 - .L_1076)


	//   ....[0]....
.L_1076:
        /*0928*/ 	.word	0x00001db0


	//   ....[1]....
        /*092c*/ 	.word	0x00016ef0


	//   ....[2]....
        /*0930*/ 	.word	0x00017050


	//   ....[3]....
        /*0934*/ 	.word	0x000171b0


	//   ....[4]....
        /*0938*/ 	.word	0x000172f0


	//   ....[5]....
        /*093c*/ 	.word	0x00017c40


	//----- nvinfo : EIATTR_MBARRIER_INSTR_OFFSETS
	.align		4
.L_1077:
        /*0940*/ 	.byte	0x04, 0x39
        /*0942*/ 	.short	(.L_1079 - .L_1078)


	//   ....[0]....
.L_1078:
        /*0944*/ 	.word	0x00000270
        /*0948*/ 	.word	0x000000ff
        /*094c*/ 	.word	0x0002e800
        /*0950*/ 	.short	0x0100
        /*0952*/ 	.byte	0x08
	.zero		1


	//   ....[1]....
        /*0954*/ 	.word	0x00000280
        /*0958*/ 	.word	0x000000ff
        /*095c*/ 	.word	0x0002e820
        /*0960*/ 	.short	0x0100
        /*0962*/ 	.byte	0x08
	.zero		1


	//   ....[2]....
        /*0964*/ 	.word	0x00000370
        /*0968*/ 	.word	0x000000ff
        /*096c*/ 	.word	0x0002e830
        /*0970*/ 	.short	0x0100
        /*0972*/ 	.byte	0x08
	.zero		1


	//   ....[3]....
        /*0974*/ 	.word	0x00000380
        /*0978*/ 	.word	0x000000ff
        /*097c*/ 	.word	0x0002e840
        /*0980*/ 	.short	0x0100
        /*0982*/ 	.byte	0x08
	.zero		1


	//   ....[4]....
        /*0984*/ 	.word	0x00000390
        /*0988*/ 	.word	0x000000ff
        /*098c*/ 	.word	0x0002e838
        /*0990*/ 	.short	0x0100
        /*0992*/ 	.byte	0x08
	.zero		1


	//   ....[5]....
        /*0994*/ 	.word	0x000003a0
        /*0998*/ 	.word	0x000000ff
        /*099c*/ 	.word	0x0002e848
        /*09a0*/ 	.short	0x0100
        /*09a2*/ 	.byte	0x08
	.zero		1


	//   ....[6]....
        /*09a4*/ 	.word	0x000004d0
        /*09a8*/ 	.word	0x000000ff
        /*09ac*/ 	.word	0x0002e850
        /*09b0*/ 	.short	0x0100
        /*09b2*/ 	.byte	0x08
	.zero		1


	//   ....[7]....
        /*09b4*/ 	.word	0x000004e0
        /*09b8*/ 	.word	0x000000ff
        /*09bc*/ 	.word	0x0002e860
        /*09c0*/ 	.short	0x0100
        /*09c2*/ 	.byte	0x08
	.zero		1


	//   ....[8]....
        /*09c4*/ 	.word	0x000004f0
        /*09c8*/ 	.word	0x000000ff
        /*09cc*/ 	.word	0x0002e858
        /*09d0*/ 	.short	0x0100
        /*09d2*/ 	.byte	0x08
	.zero		1


	//   ....[9]....
        /*09d4*/ 	.word	0x00000500
        /*09d8*/ 	.word	0x000000ff
        /*09dc*/ 	.word	0x0002e868
        /*09e0*/ 	.short	0x0100
        /*09e2*/ 	.byte	0x08
	.zero		1


	//   ....[10]....
        /*09e4*/ 	.word	0x000005f0
        /*09e8*/ 	.word	0x000000ff
        /*09ec*/ 	.word	0x0002e870
        /*09f0*/ 	.short	0x0100
        /*09f2*/ 	.byte	0x06
	.zero		1


	//   ....[11]....
        /*09f4*/ 	.word	0x00000600
        /*09f8*/ 	.word	0x000000ff
        /*09fc*/ 	.word	0x0002e880
        /*0a00*/ 	.short	0x0100
        /*0a02*/ 	.byte	0x06
	.zero		1


	//   ....[12]....
        /*0a04*/ 	.word	0x00000610
        /*0a08*/ 	.word	0x000000ff
        /*0a0c*/ 	.word	0x0002e878
        /*0a10*/ 	.short	0x0100
        /*0a12*/ 	.byte	0x06
	.zero		1


	//   ....[13]....
        /*0a14*/ 	.word	0x00000620
        /*0a18*/ 	.word	0x000000ff
        /*0a1c*/ 	.word	0x0002e888
        /*0a20*/ 	.short	0x0100
        /*0a22*/ 	.byte	0x06
	.zero		1


	//   ....[14]....
        /*0a24*/ 	.word	0x00000750
        /*0a28*/ 	.word	0x000000ff
        /*0a2c*/ 	.word	0x0002e890
        /*0a30*/ 	.short	0x0100
        /*0a32*/ 	.byte	0x08
	.zero		1


	//   ....[15]....
        /*0a34*/ 	.word	0x00000760
        /*0a38*/ 	.word	0x000000ff
        /*0a3c*/ 	.word	0x0002e8a0
        /*0a40*/ 	.short	0x0100
        /*0a42*/ 	.byte	0x08
	.zero		1


	//   ....[16]....
        /*0a44*/ 	.word	0x00000770
        /*0a48*/ 	.word	0x000000ff
        /*0a4c*/ 	.word	0x0002e898
        /*0a50*/ 	.short	0x0100
        /*0a52*/ 	.byte	0x08
	.zero		1


	//   ....[17]....
        /*0a54*/ 	.word	0x00000780
        /*0a58*/ 	.word	0x000000ff
        /*0a5c*/ 	.word	0x0002e8a8
        /*0a60*/ 	.short	0x0100
        /*0a62*/ 	.byte	0x08
	.zero		1


	//   ....[18]....
        /*0a64*/ 	.word	0x000008b0
        /*0a68*/ 	.word	0x000000ff
        /*0a6c*/ 	.word	0x0002e8b0
        /*0a70*/ 	.short	0x0100
        /*0a72*/ 	.byte	0x08
	.zero		1


	//   ....[19]....
        /*0a74*/ 	.word	0x000008c0
        /*0a78*/ 	.word	0x000000ff
        /*0a7c*/ 	.word	0x0002e8c0
        /*0a80*/ 	.short	0x0100
        /*0a82*/ 	.byte	0x08
	.zero		1


	//   ....[20]....
        /*0a84*/ 	.word	0x000008d0
        /*0a88*/ 	.word	0x000000ff
        /*0a8c*/ 	.word	0x0002e8b8
        /*0a90*/ 	.short	0x0100
        /*0a92*/ 	.byte	0x08
	.zero		1


	//   ....[21]....
        /*0a94*/ 	.word	0x000008e0
        /*0a98*/ 	.word	0x000000ff
        /*0a9c*/ 	.word	0x0002e8c8
        /*0aa0*/ 	.short	0x0100
        /*0aa2*/ 	.byte	0x08
	.zero		1


	//   ....[22]....
        /*0aa4*/ 	.word	0x00002000
        /*0aa8*/ 	.word	0x000000ff
        /*0aac*/ 	.word	0x0002e800
        /*0ab0*/ 	.short	0x010a
        /*0ab2*/ 	.byte	0x29
	.zero		1


	//   ....[23]....
        /*0ab4*/ 	.word	0x000020c0
        /*0ab8*/ 	.word	0x00000002
        /*0abc*/ 	.word	0x0002e830
        /*0ac0*/ 	.short	0x010a
        /*0ac2*/ 	.byte	0x3f
	.zero		1


	//   ....[24]....
        /*0ac4*/ 	.word	0x00002100
        /*0ac8*/ 	.word	0x00000002
        /*0acc*/ 	.word	0x0002e830
        /*0ad0*/ 	.short	0x010a
        /*0ad2*/ 	.byte	0x3f
	.zero		1


	//   ....[25]....
        /*0ad4*/ 	.word	0x00005930
        /*0ad8*/ 	.word	0x00000038
        /*0adc*/ 	.word	0x00000000
        /*0ae0*/ 	.short	0x0101
        /*0ae2*/ 	.byte	0x3f
	.zero		1


	//   ....[26]....
        /*0ae4*/ 	.word	0x00007000
        /*0ae8*/ 	.word	0x000000ff
        /*0aec*/ 	.word	0x0002e830
        /*0af0*/ 	.short	0x010a
        /*0af2*/ 	.byte	0x06
	.zero		1


	//   ....[27]....
        /*0af4*/ 	.word	0x00007040
        /*0af8*/ 	.word	0x000000ff
        /*0afc*/ 	.word	0x0002e830
        /*0b00*/ 	.short	0x010a
        /*0b02*/ 	.byte	0x06
	.zero		1


	//   ....[28]....
        /*0b04*/ 	.word	0x00007c60
        /*0b08*/ 	.word	0x000000ff
        /*0b0c*/ 	.word	0x0002e850
        /*0b10*/ 	.short	0x010a
        /*0b12*/ 	.byte	0x06
	.zero		1


	//   ....[29]....
        /*0b14*/ 	.word	0x00007ca0
        /*0b18*/ 	.word	0x000000ff
        /*0b1c*/ 	.word	0x0002e850
        /*0b20*/ 	.short	0x010a
        /*0b22*/ 	.byte	0x06
	.zero		1


	//   ....[30]....
        /*0b24*/ 	.word	0x0000b860
        /*0b28*/ 	.word	0x00000002
        /*0b2c*/ 	.word	0x00000000
        /*0b30*/ 	.short	0x0101
        /*0b32*/ 	.byte	0x3f
	.zero		1


	//   ....[31]....
        /*0b34*/ 	.word	0x0000bba0
        /*0b38*/ 	.word	0x000000ff
        /*0b3c*/ 	.word	0x00000000
        /*0b40*/ 	.short	0x0101
        /*0b42*/ 	.byte	0x06
	.zero		1


	//   ....[32]....
        /*0b44*/ 	.word	0x0000c410
        /*0b48*/ 	.word	0x000000ff
        /*0b4c*/ 	.word	0x0002e830
        /*0b50*/ 	.short	0x010a
        /*0b52*/ 	.byte	0x06
	.zero		1


	//   ....[33]....
        /*0b54*/ 	.word	0x0000c450
        /*0b58*/ 	.word	0x000000ff
        /*0b5c*/ 	.word	0x0002e830
        /*0b60*/ 	.short	0x010a
        /*0b62*/ 	.byte	0x06
	.zero		1


	//   ....[34]....
        /*0b64*/ 	.word	0x0000d040
        /*0b68*/ 	.word	0x000000ff
        /*0b6c*/ 	.word	0x0002e850
        /*0b70*/ 	.short	0x010a
        /*0b72*/ 	.byte	0x06
	.zero		1


	//   ....[35]....
        /*0b74*/ 	.word	0x0000d080
        /*0b78*/ 	.word	0x000000ff
        /*0b7c*/ 	.word	0x0002e850
        /*0b80*/ 	.short	0x010a
        /*0b82*/ 	.byte	0x06
	.zero		1


	//   ....[36]....
        /*0b84*/ 	.word	0x0000fd50
        /*0b88*/ 	.word	0x00000002
        /*0b8c*/ 	.word	0x00000000
        /*0b90*/ 	.short	0x0101
        /*0b92*/ 	.byte	0x3f
	.zero		1


	//   ....[37]....
        /*0b94*/ 	.word	0x00010040
        /*0b98*/ 	.word	0x000000ff
        /*0b9c*/ 	.word	0x00000000
        /*0ba0*/ 	.short	0x0101
        /*0ba2*/ 	.byte	0x06
	.zero		1


	//   ....[38]....
        /*0ba4*/ 	.word	0x000107b0
        /*0ba8*/ 	.word	0x000000ff
        /*0bac*/ 	.word	0x0002e850
        /*0bb0*/ 	.short	0x010a
        /*0bb2*/ 	.byte	0x05
	.zero		1


	//   ....[39]....
        /*0bb4*/ 	.word	0x000107f0
        /*0bb8*/ 	.word	0x000000ff
        /*0bbc*/ 	.word	0x0002e850
        /*0bc0*/ 	.short	0x010a
        /*0bc2*/ 	.byte	0x05
	.zero		1


	//   ....[40]....
        /*0bc4*/ 	.word	0x00010e70
        /*0bc8*/ 	.word	0x000000ff
        /*0bcc*/ 	.word	0x00000000
        /*0bd0*/ 	.short	0x0101
        /*0bd2*/ 	.byte	0x04
	.zero		1


	//   ....[41]....
        /*0bd4*/ 	.word	0x00013230
        /*0bd8*/ 	.word	0x00000003
        /*0bdc*/ 	.word	0x00000000
        /*0be0*/ 	.short	0x0101
        /*0be2*/ 	.byte	0x3f
	.zero		1


	//   ....[42]....
        /*0be4*/ 	.word	0x00013750
        /*0be8*/ 	.word	0x00000002
        /*0bec*/ 	.word	0x00000000
        /*0bf0*/ 	.short	0x0101
        /*0bf2*/ 	.byte	0x3f
	.zero		1


	//   ....[43]....
        /*0bf4*/ 	.word	0x000176f0
        /*0bf8*/ 	.word	0x00000004
        /*0bfc*/ 	.word	0x0002e880
        /*0c00*/ 	.short	0x010a
        /*0c02*/ 	.byte	0x3f
	.zero		1


	//   ....[44]....
        /*0c04*/ 	.word	0x00017890
        /*0c08*/ 	.word	0x00000004
        /*0c0c*/ 	.word	0x0002e840
        /*0c10*/ 	.short	0x010a
        /*0c12*/ 	.byte	0x3f
	.zero		1


	//   ....[45]....
        /*0c14*/ 	.word	0x000184e0
        /*0c18*/ 	.word	0x00000011
        /*0c1c*/ 	.word	0x0002e800
        /*0c20*/ 	.short	0x0107
        /*0c22*/ 	.byte	0x3f
	.zero		1


	//   ....[46]....
        /*0c24*/ 	.word	0x000185d0
        /*0c28*/ 	.word	0x00000011
        /*0c2c*/ 	.word	0x0002e800
        /*0c30*/ 	.short	0x0101
        /*0c32*/ 	.byte	0x3f
	.zero		1


	//   ....[47]....
        /*0c34*/ 	.word	0x000185f0
        /*0c38*/ 	.word	0x00000011
        /*0c3c*/ 	.word	0x0002e820
        /*0c40*/ 	.short	0x010a
        /*0c42*/ 	.byte	0x3f
	.zero		1


	//   ....[48]....
        /*0c44*/ 	.word	0x00018910
        /*0c48*/ 	.word	0x00000004
        /*0c4c*/ 	.word	0x0002e880
        /*0c50*/ 	.short	0x010a
        /*0c52*/ 	.byte	0x3f
	.zero		1


	//   ....[49]....
        /*0c54*/ 	.word	0x00018b70
        /*0c58*/ 	.word	0x00000004
        /*0c5c*/ 	.word	0x0002e840
        /*0c60*/ 	.short	0x010a
        /*0c62*/ 	.byte	0x3f
	.zero		1


	//   ....[50]....
        /*0c64*/ 	.word	0x00018e40
        /*0c68*/ 	.word	0x00000014
        /*0c6c*/ 	.word	0x0002e870
        /*0c70*/ 	.short	0x010a
        /*0c72*/ 	.byte	0x3f
	.zero		1


	//   ....[51]....
        /*0c74*/ 	.word	0x00018eb0
        /*0c78*/ 	.word	0x00000014
        /*0c7c*/ 	.word	0x0002e860
        /*0c80*/ 	.short	0x010a
        /*0c82*/ 	.byte	0x3f
	.zero		1


	//   ....[52]....
        /*0c84*/ 	.word	0x00019680
        /*0c88*/ 	.word	0x00000014
        /*0c8c*/ 	.word	0x0002e850
        /*0c90*/ 	.short	0x0101
        /*0c92*/ 	.byte	0x3f
	.zero		1


	//   ....[53]....
        /*0c94*/ 	.word	0x00019700
        /*0c98*/ 	.word	0x00000014
        /*0c9c*/ 	.word	0x00000000
        /*0ca0*/ 	.short	0x0101
        /*0ca2*/ 	.byte	0x3f
	.zero		1


	//   ....[54]....
        /*0ca4*/ 	.word	0x00019940
        /*0ca8*/ 	.word	0x00000010
        /*0cac*/ 	.word	0x0002e870
        /*0cb0*/ 	.short	0x010a
        /*0cb2*/ 	.byte	0x3f
	.zero		1


	//   ....[55]....
        /*0cb4*/ 	.word	0x000199b0
        /*0cb8*/ 	.word	0x00000010
        /*0cbc*/ 	.word	0x0002e860
        /*0cc0*/ 	.short	0x010a
        /*0cc2*/ 	.byte	0x3f
	.zero		1


	//   ....[56]....
        /*0cc4*/ 	.word	0x0001a060
        /*0cc8*/ 	.word	0x00000010
        /*0ccc*/ 	.word	0x0002e850
        /*0cd0*/ 	.short	0x0101
        /*0cd2*/ 	.byte	0x3f
	.zero		1


	//   ....[57]....
        /*0cd4*/ 	.word	0x0001a0a0
        /*0cd8*/ 	.word	0x00000000
        /*0cdc*/ 	.word	0x00000000
        /*0ce0*/ 	.short	0x0101
        /*0ce2*/ 	.byte	0x3f
	.zero		1


	//   ....[58]....
        /*0ce4*/ 	.word	0x0001b290
        /*0ce8*/ 	.word	0x00000000
        /*0cec*/ 	.word	0x0002e820
        /*0cf0*/ 	.short	0x010a
        /*0cf2*/ 	.byte	0x3f
	.zero		1


	//   ....[59]....
        /*0cf4*/ 	.word	0x0001b450
        /*0cf8*/ 	.word	0x00000006
        /*0cfc*/ 	.word	0x00000000
        /*0d00*/ 	.short	0x010a
        /*0d02*/ 	.byte	0x3f
	.zero		1


	//   ....[60]....
        /*0d04*/ 	.word	0x0001b4c0
        /*0d08*/ 	.word	0x00000007
        /*0d0c*/ 	.word	0x00000000
        /*0d10*/ 	.short	0x010a
        /*0d12*/ 	.byte	0x3f
	.zero		1


	//   ....[61]....
        /*0d14*/ 	.word	0x0001b520
        /*0d18*/ 	.word	0x00000004
        /*0d1c*/ 	.word	0x0002e860
        /*0d20*/ 	.short	0x010a
        /*0d22*/ 	.byte	0x3f
	.zero		1


	//   ....[62]....
        /*0d24*/ 	.word	0x0001b570
        /*0d28*/ 	.word	0x00000003
        /*0d2c*/ 	.word	0x0002e860
        /*0d30*/ 	.short	0x010a
        /*0d32*/ 	.byte	0x3f
	.zero		1


	//   ....[63]....
        /*0d34*/ 	.word	0x0001b5b0
        /*0d38*/ 	.word	0x00000004
        /*0d3c*/ 	.word	0x0002e880
        /*0d40*/ 	.short	0x010a
        /*0d42*/ 	.byte	0x3f
	.zero		1


	//   ....[64]....
        /*0d44*/ 	.word	0x0001b5d0
        /*0d48*/ 	.word	0x00000003
        /*0d4c*/ 	.word	0x0002e880
        /*0d50*/ 	.short	0x010a
        /*0d52*/ 	.byte	0x3f
	.zero		1


	//   ....[65]....
        /*0d54*/ 	.word	0x0001b640
        /*0d58*/ 	.word	0x00000003
        /*0d5c*/ 	.word	0x0002e800
        /*0d60*/ 	.short	0x010a
        /*0d62*/ 	.byte	0x3f
	.zero		1


	//   ....[66]....
        /*0d64*/ 	.word	0x0001b690
        /*0d68*/ 	.word	0x00000002
        /*0d6c*/ 	.word	0x0002e830
        /*0d70*/ 	.short	0x010a
        /*0d72*/ 	.byte	0x3f
	.zero		1


	//   ....[67]....
        /*0d74*/ 	.word	0x0001b6f0
        /*0d78*/ 	.word	0x00000008
        /*0d7c*/ 	.word	0x0002e830
        /*0d80*/ 	.short	0x010a
        /*0d82*/ 	.byte	0x3f
	.zero		1


	//   ....[68]....
        /*0d84*/ 	.word	0x0001b750
        /*0d88*/ 	.word	0x00000008
        /*0d8c*/ 	.word	0x0002e850
        /*0d90*/ 	.short	0x010a
        /*0d92*/ 	.byte	0x3f
	.zero		1


	//   ....[69]....
        /*0d94*/ 	.word	0x0001b7b0
        /*0d98*/ 	.word	0x00000008
        /*0d9c*/ 	.word	0x0002e830
        /*0da0*/ 	.short	0x010a
        /*0da2*/ 	.byte	0x3f
	.zero		1


	//   ....[70]....
        /*0da4*/ 	.word	0x0001b810
        /*0da8*/ 	.word	0x00000008
        /*0dac*/ 	.word	0x0002e850
        /*0db0*/ 	.short	0x010a
        /*0db2*/ 	.byte	0x3f
	.zero		1


	//   ....[71]....
        /*0db4*/ 	.word	0x0001b870
        /*0db8*/ 	.word	0x00000005
        /*0dbc*/ 	.word	0x0002e850
        /*0dc0*/ 	.short	0x010a
        /*0dc2*/ 	.byte	0x3f
	.zero		1


	//   ....[72]....
        /*0dc4*/ 	.word	0x0001b9c0
        /*0dc8*/ 	.word	0x00000004
        /*0dcc*/ 	.word	0x0002e880
        /*0dd0*/ 	.short	0x010a
        /*0dd2*/ 	.byte	0x3f
	.zero		1


	//   ....[73]....
        /*0dd4*/ 	.word	0x0001ba10
        /*0dd8*/ 	.word	0x00000004
        /*0ddc*/ 	.word	0x0002e840
        /*0de0*/ 	.short	0x010a
        /*0de2*/ 	.byte	0x3f
	.zero		1


	//   ....[74]....
        /*0de4*/ 	.word	0x0001c510
        /*0de8*/ 	.word	0x00000011
        /*0dec*/ 	.word	0x0002e820
        /*0df0*/ 	.short	0x010a
        /*0df2*/ 	.byte	0x3f
	.zero		1


	//   ....[75]....
        /*0df4*/ 	.word	0x0001c560
        /*0df8*/ 	.word	0x00000004
        /*0dfc*/ 	.word	0x0002e880
        /*0e00*/ 	.short	0x010a
        /*0e02*/ 	.byte	0x3f
	.zero		1


	//   ....[76]....
        /*0e04*/ 	.word	0x0001c5b0
        /*0e08*/ 	.word	0x00000004
        /*0e0c*/ 	.word	0x0002e840
        /*0e10*/ 	.short	0x010a
        /*0e12*/ 	.byte	0x3f
	.zero		1


	//   ....[77]....
        /*0e14*/ 	.word	0x0001c600
        /*0e18*/ 	.word	0x00000014
        /*0e1c*/ 	.word	0x0002e870
        /*0e20*/ 	.short	0x010a
        /*0e22*/ 	.byte	0x3f
	.zero		1


	//   ....[78]....
        /*0e24*/ 	.word	0x0001c650
        /*0e28*/ 	.word	0x00000014
        /*0e2c*/ 	.word	0x0002e860
        /*0e30*/ 	.short	0x010a
        /*0e32*/ 	.byte	0x3f
	.zero		1


	//   ....[79]....
        /*0e34*/ 	.word	0x0001c6a0
        /*0e38*/ 	.word	0x00000010
        /*0e3c*/ 	.word	0x0002e870
        /*0e40*/ 	.short	0x010a
        /*0e42*/ 	.byte	0x3f
	.zero		1


	//   ....[80]....
        /*0e44*/ 	.word	0x0001c6f0
        /*0e48*/ 	.word	0x00000010
        /*0e4c*/ 	.word	0x0002e860
        /*0e50*/ 	.short	0x010a
        /*0e52*/ 	.byte	0x3f
	.zero		1


	//   ....[81]....
        /*0e54*/ 	.word	0x0001c740
        /*0e58*/ 	.word	0x00000000
        /*0e5c*/ 	.word	0x0002e820
        /*0e60*/ 	.short	0x010a
        /*0e62*/ 	.byte	0x3f
	.zero		1


	//   ....[82]....
        /*0e64*/ 	.word	0x0001c8e0
        /*0e68*/ 	.word	0x00000006
        /*0e6c*/ 	.word	0x00000000
        /*0e70*/ 	.short	0x010a
        /*0e72*/ 	.byte	0x3f
	.zero		1


	//   ....[83]....
        /*0e74*/ 	.word	0x0001c930
        /*0e78*/ 	.word	0x00000007
        /*0e7c*/ 	.word	0x00000000
        /*0e80*/ 	.short	0x010a
        /*0e82*/ 	.byte	0x3f
	.zero		1


	//   ....[84]....
        /*0e84*/ 	.word	0x0001c980
        /*0e88*/ 	.word	0x00000004
        /*0e8c*/ 	.word	0x0002e860
        /*0e90*/ 	.short	0x010a
        /*0e92*/ 	.byte	0x3f
	.zero		1


	//   ....[85]....
        /*0e94*/ 	.word	0x0001c9d0
        /*0e98*/ 	.word	0x00000003
        /*0e9c*/ 	.word	0x0002e860
        /*0ea0*/ 	.short	0x010a
        /*0ea2*/ 	.byte	0x3f
	.zero		1


	//   ....[86]....
        /*0ea4*/ 	.word	0x0001ca20
        /*0ea8*/ 	.word	0x00000004
        /*0eac*/ 	.word	0x0002e880
        /*0eb0*/ 	.short	0x010a
        /*0eb2*/ 	.byte	0x3f
	.zero		1


	//----- nvinfo : EIATTR_NUM_MBARRIERS
	.align		4
.L_1079:
        /*0eb4*/ 	.byte	0x03, 0x38
        /*0eb6*/ 	.short	0x0016


	//----- nvinfo : EIATTR_EXIT_INSTR_OFFSETS
	.align		4
        /*0eb8*/ 	.byte	0x04, 0x1c
        /*0eba*/ 	.short	(.L_1081 - .L_1080)


	//   ....[0]....
.L_1080:
        /*0ebc*/ 	.word	0x00000a80


	//   ....[1]....
        /*0ec0*/ 	.word	0x00014fd0


	//   ....[2]....
        /*0ec4*/ 	.word	0x0001b620


	//----- nvinfo : EIATTR_MAX_THREADS
	.align		4
.L_1081:
        /*0ec8*/ 	.byte	0x04, 0x05
        /*0eca*/ 	.short	(.L_1083 - .L_1082)
.L_1082:
        /*0ecc*/ 	.word	0x00000180
        /*0ed0*/ 	.word	0x00000001
        /*0ed4*/ 	.word	0x00000001


	//----- nvinfo : EIATTR_CRS_STACK_SIZE
	.align		4
.L_1083:
        /*0ed8*/ 	.byte	0x04, 0x1e
        /*0eda*/ 	.short	(.L_1085 - .L_1084)
.L_1084:
        /*0edc*/ 	.word	0x00000000


	//----- nvinfo : EIATTR_CBANK_PARAM_SIZE
	.align		4
.L_1085:
        /*0ee0*/ 	.byte	0x03, 0x19
        /*0ee2*/ 	.short	0x0af0


	//----- nvinfo : EIATTR_PARAM_CBANK
	.align		4
        /*0ee4*/ 	.byte	0x04, 0x0a
        /*0ee6*/ 	.short	(.L_1087 - .L_1086)
	.align		4
.L_1086:
        /*0ee8*/ 	.word	index@(.nv.constant0._ZN7cutlass13device_kernelIN5flash11enable_sm90INS1_16FlashAttnFwdSm90INS1_25CollectiveMainloopFwdSm90ILi2EN4cute5tupleIJNS5_1CILi1EEES8_S8_EEENS6_IJNS7_ILi128EEENS7_ILi224EEESA_EEELi128ENS_12float_e4m3_tEfNS_4arch4Sm90ELb1ELb0ELb1ELb1ELb0ELb0ELb0ELb1ELb1ELb1ELb1ELb0EEENS1_21CollectiveEpilogueFwdINS6_IJSA_SA_SB_EEES9_NS_10bfloat16_tESF_Li256ELb1ELb1ELb1ELb1EEENS1_36VarlenDynamicPersistentTileSchedulerILi128ELi224ELi256ELi128ELb1ELb1ELb1ELb1ELb1ELb1EEEEEEEEEvNT_6ParamsE)
        /*0eec*/ 	.short	0x0210
        /*0eee*/ 	.short	0x0af0


	//----- nvinfo : EIATTR_SW_WAR
	.align		4
.L_1087:
        /*0ef0*/ 	.byte	0x04, 0x36
        /*0ef2*/ 	.short	(.L_1089 - .L_1088)
.L_1088:
        /*0ef4*/ 	.word	0x00000008
.L_1089:


//--------------------- .nv.info._ZN7cutlass13device_kernelIN5flash11enable_sm90INS1_16FlashAttnFwdSm90INS1_25CollectiveMainloopFwdSm90ILi2EN4cute5tupleIJNS5_1CILi1EEES8_S8_EEENS6_IJNS7_ILi128EEENS7_ILi224EEESA_EEELi128ENS_12float_e4m3_tEfNS_4arch4Sm90ELb1ELb0ELb1ELb1ELb0ELb1ELb0ELb1ELb1ELb1ELb1ELb0EEENS1_21CollectiveEpilogueFwdINS6_IJSA_SA_SB_EEES9_NS_10bfloat16_tESF_Li256ELb1ELb1ELb1ELb1EEENS1_36VarlenDynamicPersistentTileSchedulerILi128ELi224ELi256ELi128ELb1ELb1ELb1ELb1ELb1ELb1EEEEEEEEEvNT_6ParamsE --------------------------
	.section	.nv.info._ZN7cutlass13device_kernelIN5flash11enable_sm90INS1_16FlashAttnFwdSm90INS1_25CollectiveMainloopFwdSm90ILi2EN4cute5tupleIJNS5_1CILi1EEES8_S8_EEENS6_IJNS7_ILi128EEENS7_ILi224EEESA_EEELi128ENS_12float_e4m3_tEfNS_4arch4Sm90ELb1ELb0ELb1ELb1ELb0ELb1ELb0ELb1ELb1ELb1ELb1ELb0EEENS1_21CollectiveEpilogueFwdINS6_IJSA_SA_SB_EEES9_NS_10bfloat16_tESF_Li256ELb1ELb1ELb1ELb1EEENS1_36VarlenDynamicPersistentTileSchedulerILi128ELi224ELi256ELi128ELb1ELb1ELb1ELb1ELb1ELb1EEEEEEEEEvNT_6ParamsE,"",@"SHT_CUDA_INFO"
	.sectionflags	@""
	.align	4


	//----- nvinfo : EIATTR_CUDA_API_VERSION
	.align		4
        /*0000*/ 	.byte	0x04, 0x37
        /*0002*/ 	.short	(.L_1091 - .L_1090)
.L_1090:
        /*0004*/ 	.word	0x00000082


	//----- nvinfo : EIATTR_KPARAM_INFO
	.align		4
.L_1091:
        /*0008*/ 	.byte	0x04, 0x17
        /*000a*/ 	.short	(.L_1093 - .L_1092)
.L_1092:
        /*000c*/ 	.word	0x00000000
        /*0010*/ 	.short	0x0000
        /*0012*/ 	.short	0x0070
        /*0014*/ 	.byte	0x00, 0xf0, 0x01, 0x2a


	//----- nvinfo : EIATTR_SPARSE_MMA_MASK
	.align		4
.L_1093:
        /*0018*/ 	.byte	0x03, 0x50
        /*001a*/ 	.short	0x0000


	//----- nvinfo : EIATTR_MAXREG_COUNT
	.align		4
        /*001c*/ 	.byte	0x03, 0x1b
        /*001e*/ 	.short	0x00a8


	//----- nvinfo : EIATTR_NUM_BARRIERS
	.align		4
        /*0020*/ 	.byte	0x02, 0x4c
        /*0022*/ 	.byte	0x10
	.zero		1


	//----- nvinfo : EIATTR_EXTERNS
	.align		4
        /*0024*/ 	.byte	0x04, 0x0f
        /*0026*/ 	.short	(.L_1095 - .L_1094)


	//   ....[0]....
	.align		4
.L_1094:
        /*0028*/ 	.word	index@(__assertfail)


	//----- nvinfo : EIATTR_ANNOTATIONS
	.align		4
.L_1095:
        /*002c*/ 	.byte	0x04, 0x55
        /*002e*/ 	.short	(.L_1097 - .L_1096)


	//   ....[0]....
.L_1096:
        /* <DEDUP_REMOVED lines=189> */


	//----- nvinfo : EIATTR_MERCURY_ISA_VERSION
	.align		4
.L_1097:
        /*0bf0*/ 	.byte	0x03, 0x5f
        /*0bf2*/ 	.short	0x0101


	//----- nvinfo : EIATTR_UNUSED_LOAD_BYTE_OFFSET
	.align		4
        /*0bf4*/ 	.byte	0x04, 0x44
        /*0bf6*/ 	.short	(.L_1099 - .L_1098)


	//   ....[0]....
.L_1098:
        /*0bf8*/ 	.word	0x00000b00
        /*0bfc*/ 	.word	0x0000fff0


	//   ....[1]....
        /*0c00*/ 	.word	0x00023a10
        /*0c04*/ 	.word	0x0000fff0


	//----- nvinfo : EIATTR_INT_WARP_WIDE_INSTR_OFFSETS
	.align		4
.L_1099:
        /*0c08*/ 	.byte	0x04, 0x31
        /*0c0a*/ 	.short	(.L_1101 - .L_1100)


	//   ....[0]....
.L_1100:
        /*0c0c*/ 	.word	0x00000190


	//   ....[1]....
        /*0c10*/ 	.word	0x000001d0


	//   ....[2]....
        /*0c14*/ 	.word	0x00000240


	//   ....[3]....
        /*0c18*/ 	.word	0x0002ae10


	//   ....[4]....
        /*0c1c*/ 	.word	0x0002ae80


	//   ....[5]....
        /*0c20*/ 	.word	0x0002dc10


	//   ....[6]....
        /*0c24*/ 	.word	0x0002dc80


	//----- nvinfo : EIATTR_COOP_GROUP_MASK_REGIDS
	.align		4
.L_1101:
        /*0c28*/ 	.byte	0x04, 0x29
        /*0c2a*/ 	.short	(.L_1103 - .L_1102)


	//   ....[0]....
.L_1102:
        /*0c2c*/ 	.word	0xffffffff


	//   ....[1]....
        /*0c30*/ 	.word	0xffffffff


	//   ....[2]....
        /*0c34*/ 	.word	0xffffffff


	//   ....[3]....
        /*0c38*/ 	.word	0xffffffff


	//   ....[4]....
        /*0c3c*/ 	.word	0xffffffff


	//   ....[5]....
        /*0c40*/ 	.word	0xffffffff


	//   ....[6]....
        /*0c44*/ 	.word	0xffffffff


	//   ....[7]....
        /*0c48*/ 	.word	0xffffffff


	//   ....[8]....
        /*0c4c*/ 	.word	0xffffffff


	//   ....[9]....
        /*0c50*/ 	.word	0xffffffff


	//   ....[10]....
        /*0c54*/ 	.word	0xffffffff


	//   ....[11]....
        /*0c58*/ 	.word	0xffffffff


	//   ....[12]....
        /*0c5c*/ 	.word	0xffffffff


	//   ....[13]....
        /*0c60*/ 	.word	0xffffffff


	//   ....[14]....
        /*0c64*/ 	.word	0xffffffff


	//   ....[15]....
        /*0c68*/ 	.word	0xffffffff


	//   ....[16]....
        /*0c6c*/ 	.word	0xffffffff


	//   ....[17]....
        /*0c70*/ 	.word	0xffffffff


	//   ....[18]....
        /*0c74*/ 	.word	0xffffffff


	//   ....[19]....
        /*0c78*/ 	.word	0xffffffff


	//   ....[20]....
        /*0c7c*/ 	.word	0xffffffff


	//   ....[21]....
        /*0c80*/ 	.word	0xffffffff


	//   ....[22]....
        /*0c84*/ 	.word	0xffffffff


	//   ....[23]....
        /*0c88*/ 	.word	0xffffffff


	//   ....[24]....
        /*0c8c*/ 	.word	0xffffffff


	//   ....[25]....
        /*0c90*/ 	.word	0xffffffff


	//   ....[26]....
        /*0c94*/ 	.word	0xffffffff


	//   ....[27]....
        /*0c98*/ 	.word	0xffffffff


	//   ....[28]....
        /*0c9c*/ 	.word	0xffffffff


	//   ....[29]....
        /*0ca0*/ 	.word	0xffffffff


	//   ....[30]....
        /*0ca4*/ 	.word	0xffffffff


	//   ....[31]....
        /*0ca8*/ 	.word	0xffffffff


	//   ....[32]....
        /*0cac*/ 	.word	0xffffffff


	//   ....[33]....
        /*0cb0*/ 	.word	0xffffffff


	//   ....[34]....
        /*0cb4*/ 	.word	0xffffffff


	//   ....[35]....
        /*0cb8*/ 	.word	0xffffffff


	//   ....[36]....
        /*0cbc*/ 	.word	0xffffffff


	//   ....[37]....
        /*0cc0*/ 	.word	0xffffffff


	//   ....[38]....
        /*0cc4*/ 	.word	0xffffffff


	//   ....[39]....
        /*0cc8*/ 	.word	0xffffffff


	//   ....[40]....
        /*0ccc*/ 	.word	0xffffffff


	//   ....[41]....
        /*0cd0*/ 	.word	0xffffffff


	//   ....[42]....
        /*0cd4*/ 	.word	0xffffffff


	//   ....[43]....
        /*0cd8*/ 	.word	0xffffffff


	//   ....[44]....
        /*0cdc*/ 	.word	0xffffffff


	//   ....[45]....
        /*0ce0*/ 	.word	0xffffffff


	//   ....[46]....
        /*0ce4*/ 	.word	0xffffffff


	//   ....[47]....
        /*0ce8*/ 	.word	0xffffffff


	//   ....[48]....
        /*0cec*/ 	.word	0xffffffff


	//   ....[49]....
        /*0cf0*/ 	.word	0xffffffff


	//   ....[50]....
        /*0cf4*/ 	.word	0xffffffff


	//   ....[51]....
        /*0cf8*/ 	.word	0xffffffff


	//   ....[52]....
        /*0cfc*/ 	.word	0xffffffff


	//   ....[53]....
        /*0d00*/ 	.word	0xffffffff


	//   ....[54]....
        /*0d04*/ 	.word	0xffffffff


	//   ....[55]....
        /*0d08*/ 	.word	0xffffffff


	//   ....[56]....
        /*0d0c*/ 	.word	0xffffffff


	//   ....[57]....
        /*0d10*/ 	.word	0xffffffff


	//   ....[58]....
        /*0d14*/ 	.word	0xffffffff


	//   ....[59]....
        /*0d18*/ 	.word	0xffffffff


	//   ....[60]....
        /*0d1c*/ 	.word	0xffffffff


	//   ....[61]....
        /*0d20*/ 	.word	0xffffffff


	//   ....[62]....
        /*0d24*/ 	.word	0xffffffff


	//   ....[63]....
        /*0d28*/ 	.word	0xffffffff


	//   ....[64]....
        /*0d2c*/ 	.word	0xffffffff


	//   ....[65]....
        /*0d30*/ 	.word	0xffffffff


	//   ....[66]....
        /*0d34*/ 	.word	0xffffffff


	//   ....[67]....
        /*0d38*/ 	.word	0xffffffff


	//   ....[68]....
        /*0d3c*/ 	.word	0xffffffff


	//   ....[69]....
        /*0d40*/ 	.word	0xffffffff


	//   ....[70]....
        /*0d44*/ 	.word	0xffffffff


	//   ....[71]....
        /*0d48*/ 	.word	0xffffffff


	//   ....[72]....
        /*0d4c*/ 	.word	0xffffffff


	//   ....[73]....
        /*0d50*/ 	.word	0xffffffff


	//   ....[74]....
        /*0d54*/ 	.word	0xffffffff


	//   ....[75]....
        /*0d58*/ 	.word	0xffffffff


	//   ....[76]....
        /*0d5c*/ 	.word	0xffffffff


	//   ....[77]....
        /*0d60*/ 	.word	0xffffffff


	//   ....[78]....
        /*0d64*/ 	.word	0xffffffff


	//   ....[79]....
        /*0d68*/ 	.word	0xffffffff


	//   ....[80]....
        /*0d6c*/ 	.word	0xffffffff


	//   ....[81]....
        /*0d70*/ 	.word	0xffffffff


	//   ....[82]....
        /*0d74*/ 	.word	0xffffffff


	//   ....[83]....
        /*0d78*/ 	.word	0xffffffff


	//   ....[84]....
        /*0d7c*/ 	.word	0xffffffff


	//   ....[85]....
        /*0d80*/ 	.word	0xffffffff


	//   ....[86]....
        /*0d84*/ 	.word	0xffffffff


	//   ....[87]....
        /*0d88*/ 	.word	0xffffffff


	//   ....[88]....
        /*0d8c*/ 	.word	0xffffffff


	//   ....[89]....
        /*0d90*/ 	.word	0xffffffff


	//   ....[90]....
        /*0d94*/ 	.word	0xffffffff


	//   ....[91]....
        /*0d98*/ 	.word	0xffffffff


	//   ....[92]....
        /*0d9c*/ 	.word	0xffffffff


	//   ....[93]....
        /*0da0*/ 	.word	0xffffffff


	//   ....[94]....
        /*0da4*/ 	.word	0xffffffff


	//   ....[95]....
        /*0da8*/ 	.word	0xffffffff


	//   ....[96]....
        /*0dac*/ 	.word	0xffffffff


	//   ....[97]....
        /*0db0*/ 	.word	0xffffffff


	//   ....[98]....
        /*0db4*/ 	.word	0xffffffff


	//   ....[99]....
        /*0db8*/ 	.word	0xffffffff


	//   ....[100]....
        /*0dbc*/ 	.word	0xffffffff


	//   ....[101]....
        /*0dc0*/ 	.word	0xffffffff


	//   ....[102]....
        /*0dc4*/ 	.word	0xffffffff


	//   ....[103]....
        /*0dc8*/ 	.word	0xffffffff


	//   ....[104]....
        /*0dcc*/ 	.word	0xffffffff


	//   ....[105]....
        /*0dd0*/ 	.word	0xffffffff


	//   ....[106]....
        /*0dd4*/ 	.word	0xffffffff


	//   ....[107]....
        /*0dd8*/ 	.word	0xffffffff


	//   ....[108]....
        /*0ddc*/ 	.word	0xffffffff


	//   ....[109]....
        /*0de0*/ 	.word	0xffffffff


	//   ....[110]....
        /*0de4*/ 	.word	0xffffffff


	//   ....[111]....
        /*0de8*/ 	.word	0xffffffff


	//   ....[112]....
        /*0dec*/ 	.word	0xffffffff


	//   ....[113]....
        /*0df0*/ 	.word	0xffffffff


	//   ....[114]....
        /*0df4*/ 	.word	0xffffffff


	//   ....[115]....
        /*0df8*/ 	.word	0xffffffff


	//   ....[116]....
        /*0dfc*/ 	.word	0xffffffff


	//   ....[117]....
        /*0e00*/ 	.word	0xffffffff


	//   ....[118]....
        /*0e04*/ 	.word	0xffffffff


	//   ....[119]....
        /*0e08*/ 	.word	0xffffffff


	//   ....[120]....
        /*0e0c*/ 	.word	0xffffffff


	//   ....[121]....
        /*0e10*/ 	.word	0xffffffff


	//   ....[122]....
        /*0e14*/ 	.word	0xffffffff


	//   ....[123]....
        /*0e18*/ 	.word	0xffffffff


	//   ....[124]....
        /*0e1c*/ 	.word	0xffffffff


	//   ....[125]....
        /*0e20*/ 	.word	0xffffffff


	//   ....[126]....
        /*0e24*/ 	.word	0xffffffff


	//   ....[127]....
        /*0e28*/ 	.word	0xffffffff


	//   ....[128]....
        /*0e2c*/ 	.word	0xffffffff


	//   ....[129]....
        /*0e30*/ 	.word	0xffffffff


	//   ....[130]....
        /*0e34*/ 	.word	0xffffffff


	//   ....[131]....
        /*0e38*/ 	.word	0xffffffff


	//   ....[132]....
        /*0e3c*/ 	.word	0xffffffff


	//   ....[133]....
        /*0e40*/ 	.word	0xffffffff


	//   ....[134]....
        /*0e44*/ 	.word	0xffffffff


	//   ....[135]....
        /*0e48*/ 	.word	0xffffffff


	//   ....[136]....
        /*0e4c*/ 	.word	0xffffffff


	//   ....[137]....
        /*0e50*/ 	.word	0xffffffff


	//   ....[138]....
        /*0e54*/ 	.word	0xffffffff


	//   ....[139]....
        /*0e58*/ 	.word	0xffffffff


	//   ....[140]....
        /*0e5c*/ 	.word	0xffffffff


	//   ....[141]....
        /*0e60*/ 	.word	0xffffffff


	//   ....[142]....
        /*0e64*/ 	.word	0xffffffff


	//   ....[143]....
        /*0e68*/ 	.word	0xffffffff


	//   ....[144]....
        /*0e6c*/ 	.word	0xffffffff


	//   ....[145]....
        /*0e70*/ 	.word	0xffffffff


	//   ....[146]....
        /*0e74*/ 	.word	0xffffffff


	//   ....[147]....
        /*0e78*/ 	.word	0xffffffff


	//   ....[148]....
        /*0e7c*/ 	.word	0xffffffff


	//   ....[149]....
        /*0e80*/ 	.word	0xffffffff


	//   ....[150]....
        /*0e84*/ 	.word	0xffffffff


	//   ....[151]....
        /*0e88*/ 	.word	0xffffffff


	//   ....[152]....
        /*0e8c*/ 	.word	0xffffffff


	//   ....[153]....
        /*0e90*/ 	.word	0xffffffff


	//   ....[154]....
        /*0e94*/ 	.word	0xffffffff


	//   ....[155]....
        /*0e98*/ 	.word	0xffffffff


	//   ....[156]....
        /*0e9c*/ 	.word	0xffffffff


	//   ....[157]....
        /*0ea0*/ 	.word	0xffffffff


	//   ....[158]....
        /*0ea4*/ 	.word	0xffffffff


	//   ....[159]....
        /*0ea8*/ 	.word	0xffffffff


	//   ....[160]....
        /*0eac*/ 	.word	0xffffffff


	//   ....[161]....
        /*0eb0*/ 	.word	0xffffffff


	//   ....[162]....
        /*0eb4*/ 	.word	0xffffffff


	//   ....[163]....
        /*0eb8*/ 	.word	0xffffffff


	//   ....[164]....
        /*0ebc*/ 	.word	0xffffffff


	//   ....[165]....
        /*0ec0*/ 	.word	0xffffffff


	//   ....[166]....
        /*0ec4*/ 	.word	0xffffffff


	//   ....[167]....
        /*0ec8*/ 	.word	0xffffffff


	//   ....[168]....
        /*0ecc*/ 	.word	0xffffffff


	//   ....[169]....
        /*0ed0*/ 	.word	0xffffffff


	//   ....[170]....
        /*0ed4*/ 	.word	0xffffffff


	//   ....[171]....
        /*0ed8*/ 	.word	0xffffffff


	//   ....[172]....
        /*0edc*/ 	.word	0xffffffff


	//   ....[173]....
        /*0ee0*/ 	.word	0xffffffff


	//   ....[174]....
        /*0ee4*/ 	.word	0xffffffff


	//   ....[175]....
        /*0ee8*/ 	.word	0xffffffff


	//   ....[176]....
        /*0eec*/ 	.word	0xffffffff


	//   ....[177]....
        /*0ef0*/ 	.word	0xffffffff


	//   ....[178]....
        /*0ef4*/ 	.word	0xffffffff


	//   ....[179]....
        /*0ef8*/ 	.word	0xffffffff


	//   ....[180]....
        /*0efc*/ 	.word	0xffffffff


	//   ....[181]....
        /*0f00*/ 	.word	0xffffffff


	//   ....[182]....
        /*0f04*/ 	.word	0xffffffff


	//   ....[183]....
        /*0f08*/ 	.word	0xffffffff


	//   ....[184]....
        /*0f0c*/ 	.word	0xffffffff


	//   ....[185]....
        /*0f10*/ 	.word	0xffffffff


	//   ....[186]....
        /*0f14*/ 	.word	0x0500000f


	//   ....[187]....
        /*0f18*/ 	.word	0x0500000f


	//   ....[188]....
        /*0f1c*/ 	.word	0x0500000f


	//   ....[189]....
        /*0f20*/ 	.word	0x0500000f


	//   ....[190]....
        /*0f24*/ 	.word	0x0500000f


	//   ....[191]....
        /*0f28*/ 	.word	0x0500000f


	//   ....[192]....
        /*0f2c*/ 	.word	0x0500000f


	//   ....[193]....
        /*0f30*/ 	.word	0x0500000f


	//   ....[194]....
        /*0f34*/ 	.word	0x0500000f


	//   ....[195]....
        /*0f38*/ 	.word	0x0500000f


	//   ....[196]....
        /*0f3c*/ 	.word	0x0500000f


	//   ....[197]....
        /*0f40*/ 	.word	0x0500000f


	//   ....[198]....
        /*0f44*/ 	.word	0x0500000f


	//   ....[199]....
        /*0f48*/ 	.word	0x0500000f


	//   ....[200]....
        /*0f4c*/ 	.word	0x0500000f


	//   ....[201]....
        /*0f50*/ 	.word	0x0500000f


	//   ....[202]....
        /*0f54*/ 	.word	0x0500000f


	//   ....[203]....
        /*0f58*/ 	.word	0x0500000f


	//   ....[204]....
        /*0f5c*/ 	.word	0x0500000f


	//   ....[205]....
        /*0f60*/ 	.word	0x0500000f


	//   ....[206]....
        /*0f64*/ 	.word	0x0500000f


	//   ....[207]....
        /*0f68*/ 	.word	0x0500000f


	//   ....[208]....
        /*0f6c*/ 	.word	0x0500000f


	//   ....[209]....
        /*0f70*/ 	.word	0x0500000f


	//   ....[210]....
        /*0f74*/ 	.word	0x0500000f


	//   ....[211]....
        /*0f78*/ 	.word	0x0500000f


	//   ....[212]....
        /*0f7c*/ 	.word	0x0500000f


	//   ....[213]....
        /*0f80*/ 	.word	0x0500000f


	//   ....[214]....
        /*0f84*/ 	.word	0x0500000f


	//   ....[215]....
        /*0f88*/ 	.word	0x0500000f


	//   ....[216]....
        /*0f8c*/ 	.word	0x0500000f


	//   ....[217]....
        /*0f90*/ 	.word	0x0500000f


	//   ....[218]....
        /*0f94*/ 	.word	0x0500000f


	//   ....[219]....
        /*0f98*/ 	.word	0x0500000f


	//   ....[220]....
        /*0f9c*/ 	.word	0x0500000f


	//   ....[221]....
        /*0fa0*/ 	.word	0x0500000f


	//   ....[222]....
        /*0fa4*/ 	.word	0x0500000f


	//   ....[223]....
        /*0fa8*/ 	.word	0x0500000f


	//   ....[224]....
        /*0fac*/ 	.word	0x0500000f


	//   ....[225]....
        /*0fb0*/ 	.word	0x0500000f


	//   ....[226]....
        /*0fb4*/ 	.word	0x0500000f


	//   ....[227]....
        /*0fb8*/ 	.word	0x0500000f


	//   ....[228]....
        /*0fbc*/ 	.word	0x0500000f


	//   ....[229]....
        /*0fc0*/ 	.word	0x0500000f


	//   ....[230]....
        /*0fc4*/ 	.word	0x0500000f


	//   ....[231]....
        /*0fc8*/ 	.word	0x0500000f


	//   ....[232]....
        /*0fcc*/ 	.word	0x0500000f


	//   ....[233]....
        /*0fd0*/ 	.word	0x0500000f


	//   ....[234]....
        /*0fd4*/ 	.word	0x0500000f


	//   ....[235]....
        /*0fd8*/ 	.word	0x0500000f


	//   ....[236]....
        /*0fdc*/ 	.word	0x0500000f


	//   ....[237]....
        /*0fe0*/ 	.word	0x0500000f


	//   ....[238]....
        /*0fe4*/ 	.word	0x0500000f


	//   ....[239]....
        /*0fe8*/ 	.word	0x0500000f


	//   ....[240]....
        /*0fec*/ 	.word	0x0500000f


	//   ....[241]....
        /*0ff0*/ 	.word	0x0500000f


	//   ....[242]....
        /*0ff4*/ 	.word	0x0500000f


	//   ....[243]....
        /*0ff8*/ 	.word	0x0500000f


	//   ....[244]....
        /*0ffc*/ 	.word	0x0500000f


	//   ....[245]....
        /*1000*/ 	.word	0x0500000f


	//   ....[246]....
        /*1004*/ 	.word	0x0500000f


	//   ....[247]....
        /*1008*/ 	.word	0x0500000f


	//   ....[248]....
        /*100c*/ 	.word	0x0500000f


	//   ....[249]....
        /*1010*/ 	.word	0x0500000f


	//   ....[250]....
        /*1014*/ 	.word	0x0500000f


	//   ....[251]....
        /*1018*/ 	.word	0x0500000f


	//   ....[252]....
        /*101c*/ 	.word	0x0500000f


	//   ....[253]....
        /*1020*/ 	.word	0x0500000f


	//   ....[254]....
        /*1024*/ 	.word	0x0500000f


	//   ....[255]....
        /*1028*/ 	.word	0x0500000f


	//   ....[0]....
        /*102c*/ 	.word	0x0500000f


	//   ....[1]....
        /*1030*/ 	.word	0x0500000f


	//   ....[2]....
        /*1034*/ 	.word	0x0500000f


	//   ....[3]....
        /*1038*/ 	.word	0x0500000f


	//   ....[4]....
        /*103c*/ 	.word	0x0500000f


	//   ....[5]....
        /*1040*/ 	.word	0x0500000f


	//   ....[6]....
        /*1044*/ 	.word	0x0500000f


	//   ....[7]....
        /*1048*/ 	.word	0x0500000f


	//   ....[8]....
        /*104c*/ 	.word	0x0500000f


	//   ....[9]....
        /*1050*/ 	.word	0x0500000f


	//   ....[10]....
        /*1054*/ 	.word	0x0500000f


	//   ....[11]....
        /*1058*/ 	.word	0x0500000f


	//   ....[12]....
        /*105c*/ 	.word	0x0500000f


	//   ....[13]....
        /*1060*/ 	.word	0x0500000f


	//   ....[14]....
        /*1064*/ 	.word	0x0500000f


	//   ....[15]....
        /*1068*/ 	.word	0x0500000f


	//   ....[16]....
        /*106c*/ 	.word	0x0500000f


	//   ....[17]....
        /*1070*/ 	.word	0x0500000f


	//   ....[18]....
        /*1074*/ 	.word	0x0500000f


	//   ....[19]....
        /*1078*/ 	.word	0x0500000f


	//   ....[20]....
        /*107c*/ 	.word	0x0500000f


	//   ....[21]....
        /*1080*/ 	.word	0x0500000f


	//   ....[22]....
        /*1084*/ 	.word	0x0500000f


	//   ....[23]....
        /*1088*/ 	.word	0x0500000f


	//   ....[24]....
        /*108c*/ 	.word	0x0500000f


	//   ....[25]....
        /*1090*/ 	.word	0x0500000f


	//   ....[26]....
        /*1094*/ 	.word	0x0500000f


	//   ....[27]....
        /*1098*/ 	.word	0x0500000f


	//   ....[28]....
        /*109c*/ 	.word	0x0500000f


	//   ....[29]....
        /*10a0*/ 	.word	0x0500000f


	//   ....[30]....
        /*10a4*/ 	.word	0x0500000f


	//   ....[31]....
        /*10a8*/ 	.word	0x0500000f


	//   ....[32]....
        /*10ac*/ 	.word	0x0500000f


	//   ....[33]....
        /*10b0*/ 	.word	0x0500000f


	//   ....[34]....
        /*10b4*/ 	.word	0x0500000f


	//   ....[35]....
        /*10b8*/ 	.word	0x0500000f


	//   ....[36]....
        /*10bc*/ 	.word	0x0500000f


	//   ....[37]....
        /*10c0*/ 	.word	0x0500000f


	//   ....[38]....
        /*10c4*/ 	.word	0x0500000f


	//   ....[39]....
        /*10c8*/ 	.word	0x0500000f


	//   ....[40]....
        /*10cc*/ 	.word	0x0500000f


	//   ....[41]....
        /*10d0*/ 	.word	0x0500000f


	//   ....[42]....
        /*10d4*/ 	.word	0x0500000f


	//   ....[43]....
        /*10d8*/ 	.word	0x0500000f


	//   ....[44]....
        /*10dc*/ 	.word	0x0500000f


	//   ....[45]....
        /*10e0*/ 	.word	0x0500000f


	//   ....[46]....
        /*10e4*/ 	.word	0x0500000f


	//   ....[47]....
        /*10e8*/ 	.word	0x0500000f


	//   ....[48]....
        /*10ec*/ 	.word	0x0500000f


	//   ....[49]....
        /*10f0*/ 	.word	0x0500000f


	//   ....[50]....
        /*10f4*/ 	.word	0x0500000f


	//   ....[51]....
        /*10f8*/ 	.word	0x0500000f


	//   ....[52]....
        /*10fc*/ 	.word	0x0500000f


	//   ....[53]....
        /*1100*/ 	.word	0x0500000f


	//   ....[54]....
        /*1104*/ 	.word	0x0500000f


	//   ....[55]....
        /*1108*/ 	.word	0x0500000f


	//   ....[56]....
        /*110c*/ 	.word	0x0500000f


	//   ....[57]....
        /*1110*/ 	.word	0x0500000f


	//   ....[58]....
        /*1114*/ 	.word	0x0500000f


	//   ....[59]....
        /*1118*/ 	.word	0x0500000f


	//   ....[60]....
        /*111c*/ 	.word	0x0500000f


	//   ....[61]....
        /*1120*/ 	.word	0x0500000f


	//   ....[62]....
        /*1124*/ 	.word	0x0500000f


	//   ....[63]....
        /*1128*/ 	.word	0x0500000f


	//   ....[64]....
        /*112c*/ 	.word	0x0500000f


	//   ....[65]....
        /*1130*/ 	.word	0x0500000f


	//   ....[66]....
        /*1134*/ 	.word	0x0500000f


	//   ....[67]....
        /*1138*/ 	.word	0x0500000f


	//----- nvinfo : EIATTR_COOP_GROUP_INSTR_OFFSETS
	.align		4
.L_1103:
        /*113c*/ 	.byte	0x04, 0x28
        /*113e*/ 	.short	(.L_1105 - .L_1104)


	//   ....[0]....
.L_1104:
        /*1140*/ 	.word	0x00000070


	//   ....[1]....
        /*1144*/ 	.word	0x000001a0


	//   ....[2]....
        /*1148*/ 	.word	0x000001f0


	//   ....[3]....
        /*114c*/ 	.word	0x00000420


	//   ....[4]....
        /*1150*/ 	.word	0x00000580


	//   ....[5]....
        /*1154*/ 	.word	0x000006a0


	//   ....[6]....
        /*1158*/ 	.word	0x00000800


	//   ....[7]....
        /*115c*/ 	.word	0x0000d640


	//   ....[8]....
        /*1160*/ 	.word	0x0000e040


	//   ....[9]....
        /*1164*/ 	.word	0x0000e050


	//   ....[10]....
        /*1168*/ 	.word	0x0000e060


	//   ....[11]....
        /*116c*/ 	.word	0x0000e070


	//   ....[12]....
        /*1170*/ 	.word	0x0000e290


	//   ....[13]....
        /*1174*/ 	.word	0x0000e2a0


	//   ....[14]....
        /*1178*/ 	.word	0x0000e2b0


	//   ....[15]....
        /*117c*/ 	.word	0x0000e2c0


	//   ....[16]....
        /*1180*/ 	.word	0x00010800


	//   ....[17]....
        /*1184*/ 	.word	0x00010810


	//   ....[18]....
        /*1188*/ 	.word	0x00010820


	//   ....[19]....
        /*118c*/ 	.word	0x00010830


	//   ....[20]....
        /*1190*/ 	.word	0x00010930


	//   ....[21]....
        /*1194*/ 	.word	0x00010950


	//   ....[22]....
        /*1198*/ 	.word	0x00010960


	//   ....[23]....
        /*119c*/ 	.word	0x00010970


	//   ....[24]....
        /*11a0*/ 	.word	0x00013f00


	//   ....[25]....
        /*11a4*/ 	.word	0x00014ab0


	//   ....[26]....
        /*11a8*/ 	.word	0x00015270


	//   ....[27]....
        /*11ac*/ 	.word	0x000152a0


	//   ....[28]....
        /*11b0*/ 	.word	0x000165a0


	//   ....[29]....
        /*11b4*/ 	.word	0x000165c0


	//   ....[30]....
        /*11b8*/ 	.word	0x0001a100


	//   ....[31]....
        /*11bc*/ 	.word	0x0001a1b0


	//   ....[32]....
        /*11c0*/ 	.word	0x0001b8d0


	//   ....[33]....
        /*11c4*/ 	.word	0x0001baa0


	//   ....[34]....
        /*11c8*/ 	.word	0x0001c270


	//   ....[35]....
        /*11cc*/ 	.word	0x0001c370


	//   ....[36]....
        /*11d0*/ 	.word	0x00020d10


	//   ....[37]....
        /*11d4*/ 	.word	0x00020d30


	//   ....[38]....
        /*11d8*/ 	.word	0x00020d60


	//   ....[39]....
        /*11dc*/ 	.word	0x00020da0


	//   ....[40]....
        /*11e0*/ 	.word	0x000231d0


	//   ....[41]....
        /*11e4*/ 	.word	0x000231e0


	//   ....[42]....
        /*11e8*/ 	.word	0x00023260


	//   ....[43]....
        /*11ec*/ 	.word	0x00023270


	//   ....[44]....
        /*11f0*/ 	.word	0x00023eb0


	//   ....[45]....
        /*11f4*/ 	.word	0x00023f30


	//   ....[46]....
        /*11f8*/ 	.word	0x00023f60


	//   ....[47]....
        /*11fc*/ 	.word	0x00023f90


	//   ....[48]....
        /*1200*/ 	.word	0x00023fc0


	//   ....[49]....
        /*1204*/ 	.word	0x00023ff0


	//   ....[50]....
        /*1208*/ 	.word	0x00024020


	//   ....[51]....
        /*120c*/ 	.word	0x00024050


	//   ....[52]....
        /*1210*/ 	.word	0x00024080


	//   ....[53]....
        /*1214*/ 	.word	0x000240b0


	//   ....[54]....
        /*1218*/ 	.word	0x000240e0


	//   ....[55]....
        /*121c*/ 	.word	0x00024110


	//   ....[56]....
        /*1220*/ 	.word	0x00024140


	//   ....[57]....
        /*1224*/ 	.word	0x00024170


	//   ....[58]....
        /*1228*/ 	.word	0x000241a0


	//   ....[59]....
        /*122c*/ 	.word	0x000241d0


	//   ....[60]....
        /*1230*/ 	.word	0x00024200


	//   ....[61]....
        /*1234*/ 	.word	0x00024230


	//   ....[62]....
        /*1238*/ 	.word	0x00024260


	//   ....[63]....
        /*123c*/ 	.word	0x00024290


	//   ....[64]....
        /*1240*/ 	.word	0x000242c0


	//   ....[65]....
        /*1244*/ 	.word	0x000242f0


	//   ....[66]....
        /*1248*/ 	.word	0x00024320


	//   ....[67]....
        /*124c*/ 	.word	0x00024350


	//   ....[68]....
        /*1250*/ 	.word	0x00024380


	//   ....[69]....
        /*1254*/ 	.word	0x000243b0


	//   ....[70]....
        /*1258*/ 	.word	0x000243e0


	//   ....[71]....
        /*125c*/ 	.word	0x00024410


	//   ....[72]....
        /*1260*/ 	.word	0x00024440


	//   ....[73]....
        /*1264*/ 	.word	0x00024470


	//   ....[74]....
        /*1268*/ 	.word	0x000244a0


	//   ....[75]....
        /*126c*/ 	.word	0x000244d0


	//   ....[76]....
        /*1270*/ 	.word	0x00024500


	//   ....[77]....
        /*1274*/ 	.word	0x00024530


	//   ....[78]....
        /*1278*/ 	.word	0x00024550


	//   ....[79]....
        /*127c*/ 	.word	0x00024560


	//   ....[80]....
        /*1280*/ 	.word	0x00024570


	//   ....[81]....
        /*1284*/ 	.word	0x00024580


	//   ....[82]....
        /*1288*/ 	.word	0x000245a0


	//   ....[83]....
        /*128c*/ 	.word	0x000245d0


	//   ....[84]....
        /*1290*/ 	.word	0x000245f0


	//   ....[85]....
        /*1294*/ 	.word	0x00024600


	//   ....[86]....
        /*1298*/ 	.word	0x00024610


	//   ....[87]....
        /*129c*/ 	.word	0x00024630


	//   ....[88]....
        /*12a0*/ 	.word	0x00024660


	//   ....[89]....
        /*12a4*/ 	.word	0x00024670


	//   ....[90]....
        /*12a8*/ 	.word	0x00024680


	//   ....[91]....
        /*12ac*/ 	.word	0x00024690


	//   ....[92]....
        /*12b0*/ 	.word	0x000246a0


	//   ....[93]....
        /*12b4*/ 	.word	0x000246d0


	//   ....[94]....
        /*12b8*/ 	.word	0x00024700


	//   ....[95]....
        /*12bc*/ 	.word	0x00024730


	//   ....[96]....
        /*12c0*/ 	.word	0x00024760


	//   ....[97]....
        /*12c4*/ 	.word	0x00024790


	//   ....[98]....
        /*12c8*/ 	.word	0x000247c0


	//   ....[99]....
        /*12cc*/ 	.word	0x000247f0


	//   ....[100]....
        /*12d0*/ 	.word	0x00024820


	//   ....[101]....
        /*12d4*/ 	.word	0x00024850


	//   ....[102]....
        /*12d8*/ 	.word	0x00024880


	//   ....[103]....
        /*12dc*/ 	.word	0x000248b0


	//   ....[104]....
        /*12e0*/ 	.word	0x000248e0


	//   ....[105]....
        /*12e4*/ 	.word	0x00024910


	//   ....[106]....
        /*12e8*/ 	.word	0x00024940


	//   ....[107]....
        /*12ec*/ 	.word	0x00024970


	//   ....[108]....
        /*12f0*/ 	.word	0x00025290


	//   ....[109]....
        /*12f4*/ 	.word	0x000252b0


	//   ....[110]....
        /*12f8*/ 	.word	0x000252d0


	//   ....[111]....
        /*12fc*/ 	.word	0x000252e0


	//   ....[112]....
        /*1300*/ 	.word	0x00025a20


	//   ....[113]....
        /*1304*/ 	.word	0x00025a30


	//   ....[114]....
        /*1308*/ 	.word	0x00025b80


	//   ....[115]....
        /*130c*/ 	.word	0x00025b90


	//   ....[116]....
        /*1310*/ 	.word	0x00025ce0


	//   ....[117]....
        /*1314*/ 	.word	0x00025cf0


	//   ....[118]....
        /*1318*/ 	.word	0x00025e40


	//   ....[119]....
        /*131c*/ 	.word	0x00025e50


	//   ....[120]....
        /*1320*/ 	.word	0x00026420


	//   ....[121]....
        /*1324*/ 	.word	0x00026430


	//   ....[122]....
        /*1328*/ 	.word	0x000269d0


	//   ....[123]....
        /*132c*/ 	.word	0x000269e0


	//   ....[124]....
        /*1330*/ 	.word	0x000277a0


	//   ....[125]....
        /*1334*/ 	.word	0x000277b0


	//   ....[126]....
        /*1338*/ 	.word	0x00027920


	//   ....[127]....
        /*133c*/ 	.word	0x00027930


	//   ....[128]....
        /*1340*/ 	.word	0x00027a90


	//   ....[129]....
        /*1344*/ 	.word	0x00027aa0


	//   ....[130]....
        /*1348*/ 	.word	0x00027c00


	//   ....[131]....
        /*134c*/ 	.word	0x00027c10


	//   ....[132]....
        /*1350*/ 	.word	0x00027dd0


	//   ....[133]....
        /*1354*/ 	.word	0x00028020


	//   ....[134]....
        /*1358*/ 	.word	0x00028050


	//   ....[135]....
        /*135c*/ 	.word	0x00028080


	//   ....[136]....
        /*1360*/ 	.word	0x000280b0


	//   ....[137]....
        /*1364*/ 	.word	0x000280e0


	//   ....[138]....
        /*1368*/ 	.word	0x00028110


	//   ....[139]....
        /*136c*/ 	.word	0x000282c0


	//   ....[140]....
        /*1370*/ 	.word	0x000282f0


	//   ....[141]....
        /*1374*/ 	.word	0x00028320


	//   ....[142]....
        /*1378*/ 	.word	0x00028350


	//   ....[143]....
        /*137c*/ 	.word	0x00028380


	//   ....[144]....
        /*1380*/ 	.word	0x000283b0


	//   ....[145]....
        /*1384*/ 	.word	0x00028450


	//   ....[146]....
        /*1388*/ 	.word	0x00028480


	//   ....[147]....
        /*138c*/ 	.word	0x00028490


	//   ....[148]....
        /*1390*/ 	.word	0x000284c0


	//   ....[149]....
        /*1394*/ 	.word	0x00029d80


	//   ....[150]....
        /*1398*/ 	.word	0x0002b5d0


	//   ....[151]....
        /*139c*/ 	.word	0x0002c250


	//   ....[152]....
        /*13a0*/ 	.word	0x0002c270


	//   ....[153]....
        /*13a4*/ 	.word	0x0002c300


	//   ....[154]....
        /*13a8*/ 	.word	0x0002c310


	//   ....[155]....
        /*13ac*/ 	.word	0x0002c390


	//   ....[156]....
        /*13b0*/ 	.word	0x0002c3a0


	//   ....[157]....
        /*13b4*/ 	.word	0x0002c420


	//   ....[158]....
        /*13b8*/ 	.word	0x0002c430


	//   ....[159]....
        /*13bc*/ 	.word	0x0002c4b0


	//   ....[160]....
        /*13c0*/ 	.word	0x0002c4c0


	//   ....[161]....
        /*13c4*/ 	.word	0x0002c540


	//   ....[162]....
        /*13c8*/ 	.word	0x0002c550


	//   ....[163]....
        /*13cc*/ 	.word	0x0002c5d0


	//   ....[164]....
        /*13d0*/ 	.word	0x0002c5e0


	//   ....[165]....
        /*13d4*/ 	.word	0x0002c630


	//   ....[166]....
        /*13d8*/ 	.word	0x0002c650


	//   ....[167]....
        /*13dc*/ 	.word	0x0002ebc0


	//   ....[168]....
        /*13e0*/ 	.word	0x0002ec00


	//   ....[169]....
        /*13e4*/ 	.word	0x0002ec50


	//   ....[170]....
        /*13e8*/ 	.word	0x0002ec80


	//   ....[171]....
        /*13ec*/ 	.word	0x0002ecb0


	//   ....[172]....
        /*13f0*/ 	.word	0x0002ece0


	//   ....[173]....
        /*13f4*/ 	.word	0x0002ed10


	//   ....[174]....
        /*13f8*/ 	.word	0x0002ed40


	//   ....[175]....
        /*13fc*/ 	.word	0x0002ef20


	//   ....[176]....
        /*1400*/ 	.word	0x0002ef50


	//   ....[177]....
        /*1404*/ 	.word	0x0002ef80


	//   ....[178]....
        /*1408*/ 	.word	0x0002efb0


	//   ....[179]....
        /*140c*/ 	.word	0x0002efe0


	//   ....[180]....
        /*1410*/ 	.word	0x0002f010


	//   ....[181]....
        /*1414*/ 	.word	0x0002f0f0


	//   ....[182]....
        /*1418*/ 	.word	0x0002f110


	//   ....[183]....
        /*141c*/ 	.word	0x0002f120


	//   ....[184]....
        /*1420*/ 	.word	0x0002f1a0


	//   ....[185]....
        /*1424*/ 	.word	0x0002fd00


	//   ....[186]....
        /*1428*/ 	.word	0x00030220


	//   ....[187]....
        /*142c*/ 	.word	0x000302d0


	//   ....[188]....
        /*1430*/ 	.word	0x00030360


	//   ....[189]....
        /*1434*/ 	.word	0x000303b0


	//   ....[190]....
        /*1438*/ 	.word	0x00030400


	//   ....[191]....
        /*143c*/ 	.word	0x00030490


	//   ....[192]....
        /*1440*/ 	.word	0x00030520


	//   ....[193]....
        /*1444*/ 	.word	0x00030570


	//   ....[194]....
        /*1448*/ 	.word	0x000305c0


	//   ....[195]....
        /*144c*/ 	.word	0x000306b0


	//   ....[196]....
        /*1450*/ 	.word	0x00030760


	//   ....[197]....
        /*1454*/ 	.word	0x000307b0


	//   ....[198]....
        /*1458*/ 	.word	0x00030800


	//   ....[199]....
        /*145c*/ 	.word	0x00030950


	//   ....[200]....
        /*1460*/ 	.word	0x000309a0


	//   ....[201]....
        /*1464*/ 	.word	0x000309f0


	//   ....[202]....
        /*1468*/ 	.word	0x00030a40


	//   ....[203]....
        /*146c*/ 	.word	0x00030dc0


	//   ....[204]....
        /*1470*/ 	.word	0x00030ee0


	//   ....[205]....
        /*1474*/ 	.word	0x00031010


	//   ....[206]....
        /*1478*/ 	.word	0x00031120


	//   ....[207]....
        /*147c*/ 	.word	0x00031250


	//   ....[208]....
        /*1480*/ 	.word	0x00031330


	//   ....[209]....
        /*1484*/ 	.word	0x00031390


	//   ....[210]....
        /*1488*/ 	.word	0x000313e0


	//   ....[211]....
        /*148c*/ 	.word	0x00031460


	//   ....[212]....
        /*1490*/ 	.word	0x000314d0


	//   ....[213]....
        /*1494*/ 	.word	0x00031530


	//   ....[214]....
        /*1498*/ 	.word	0x00031580


	//   ....[215]....
        /*149c*/ 	.word	0x000315f0


	//   ....[216]....
        /*14a0*/ 	.word	0x00031660


	//   ....[217]....
        /*14a4*/ 	.word	0x000316c0


	//   ....[218]....
        /*14a8*/ 	.word	0x00031720


	//   ....[219]....
        /*14ac*/ 	.word	0x00031790


	//   ....[220]....
        /*14b0*/ 	.word	0x00031800


	//   ....[221]....
        /*14b4*/ 	.word	0x00031860


	//   ....[222]....
        /*14b8*/ 	.word	0x000318c0


	//   ....[223]....
        /*14bc*/ 	.word	0x00031920


	//   ....[224]....
        /*14c0*/ 	.word	0x00031990


	//   ....[225]....
        /*14c4*/ 	.word	0x000319f0


	//   ....[226]....
        /*14c8*/ 	.word	0x00031a50


	//   ....[227]....
        /*14cc*/ 	.word	0x00031ab0


	//   ....[228]....
        /*14d0*/ 	.word	0x00031b20


	//   ....[229]....
        /*14d4*/ 	.word	0x00031b80


	//   ....[230]....
        /*14d8*/ 	.word	0x00031be0


	//   ....[231]....
        /*14dc*/ 	.word	0x00031c50


	//   ....[232]....
        /*14e0*/ 	.word	0x00031cc0


	//   ....[233]....
        /*14e4*/ 	.word	0x00031d20


	//   ....[234]....
        /*14e8*/ 	.word	0x00031d80


	//   ....[235]....
        /*14ec*/ 	.word	0x00031e00


	//   ....[236]....
        /*14f0*/ 	.word	0x00031e70


	//   ....[237]....
        /*14f4*/ 	.word	0x00031ed0


	//   ....[238]....
        /*14f8*/ 	.word	0x00031f40


	//   ....[239]....
        /*14fc*/ 	.word	0x00031fc0


	//   ....[240]....
        /*1500*/ 	.word	0x00032030


	//   ....[241]....
        /*1504*/ 	.word	0x00032090


	//   ....[242]....
        /*1508*/ 	.word	0x000320e0


	//   ....[243]....
        /*150c*/ 	.word	0x00032140


	//   ....[244]....
        /*1510*/ 	.word	0x000321c0


	//   ....[245]....
        /*1514*/ 	.word	0x00032230


	//   ....[246]....
        /*1518*/ 	.word	0x00032290


	//   ....[247]....
        /*151c*/ 	.word	0x000322f0


	//   ....[248]....
        /*1520*/ 	.word	0x00032360


	//   ....[249]....
        /*1524*/ 	.word	0x000323c0


	//   ....[250]....
        /*1528*/ 	.word	0x00032410


	//   ....[251]....
        /*152c*/ 	.word	0x00032480


	//   ....[252]....
        /*1530*/ 	.word	0x000324e0


	//   ....[253]....
        /*1534*/ 	.word	0x00032550


	//   ....[254]....
        /*1538*/ 	.word	0x000325b0


	//   ....[255]....
        /*153c*/ 	.word	0x00032630


	//   ....[0]....
        /*1540*/ 	.word	0x00032680


	//   ....[1]....
        /*1544*/ 	.word	0x00032720


	//   ....[2]....
        /*1548*/ 	.word	0x00032770


	//   ....[3]....
        /*154c*/ 	.word	0x000327f0


	//   ....[4]....
        /*1550*/ 	.word	0x00032860


	//   ....[5]....
        /*1554*/ 	.word	0x000328c0


	//   ....[6]....
        /*1558*/ 	.word	0x00032910


	//   ....[7]....
        /*155c*/ 	.word	0x00032990


	//   ....[8]....
        /*1560*/ 	.word	0x00032a00


	//   ....[9]....
        /*1564*/ 	.word	0x00032a60


	//   ....[10]....
        /*1568*/ 	.word	0x00032ab0


	//   ....[11]....
        /*156c*/ 	.word	0x00032b30


	//   ....[12]....
        /*1570*/ 	.word	0x00032b80


	//   ....[13]....
        /*1574*/ 	.word	0x00032c10


	//   ....[14]....
        /*1578*/ 	.word	0x00032ca0


	//   ....[15]....
        /*157c*/ 	.word	0x00032d30


	//   ....[16]....
        /*1580*/ 	.word	0x00032dc0


	//   ....[17]....
        /*1584*/ 	.word	0x00032e50


	//   ....[18]....
        /*1588*/ 	.word	0x00032ee0


	//   ....[19]....
        /*158c*/ 	.word	0x00032f60


	//   ....[20]....
        /*1590*/ 	.word	0x00032fb0


	//   ....[21]....
        /*1594*/ 	.word	0x00033040


	//   ....[22]....
        /*1598*/ 	.word	0x000330d0


	//   ....[23]....
        /*159c*/ 	.word	0x00033150


	//   ....[24]....
        /*15a0*/ 	.word	0x000331a0


	//   ....[25]....
        /*15a4*/ 	.word	0x00033230


	//   ....[26]....
        /*15a8*/ 	.word	0x000332c0


	//   ....[27]....
        /*15ac*/ 	.word	0x00033350


	//   ....[28]....
        /*15b0*/ 	.word	0x000333e0


	//   ....[29]....
        /*15b4*/ 	.word	0x00033470


	//   ....[30]....
        /*15b8*/ 	.word	0x00033500


	//   ....[31]....
        /*15bc*/ 	.word	0x000335c0


	//   ....[32]....
        /*15c0*/ 	.word	0x000338a0


	//   ....[33]....
        /*15c4*/ 	.word	0x00033ac0


	//   ....[34]....
        /*15c8*/ 	.word	0x00033b10


	//   ....[35]....
        /*15cc*/ 	.word	0x00033c20


	//   ....[36]....
        /*15d0*/ 	.word	0x00033c70


	//   ....[37]....
        /*15d4*/ 	.word	0x00033d80


	//   ....[38]....
        /*15d8*/ 	.word	0x00033dd0


	//   ....[39]....
        /*15dc*/ 	.word	0x00033ee0


	//   ....[40]....
        /*15e0*/ 	.word	0x00033f30


	//   ....[41]....
        /*15e4*/ 	.word	0x00034040


	//   ....[42]....
        /*15e8*/ 	.word	0x00034090


	//   ....[43]....
        /*15ec*/ 	.word	0x000341a0


	//   ....[44]....
        /*15f0*/ 	.word	0x000341f0


	//   ....[45]....
        /*15f4*/ 	.word	0x000342e0


	//   ....[46]....
        /*15f8*/ 	.word	0x00034350


	//   ....[47]....
        /*15fc*/ 	.word	0x00034440


	//   ....[48]....
        /*1600*/ 	.word	0x00034490


	//   ....[49]....
        /*1604*/ 	.word	0x00034770


	//   ....[50]....
        /*1608*/ 	.word	0x00034810


	//   ....[51]....
        /*160c*/ 	.word	0x000349c0


	//   ....[52]....
        /*1610*/ 	.word	0x00034a40


	//   ....[53]....
        /*1614*/ 	.word	0x00034ac0


	//   ....[54]....
        /*1618*/ 	.word	0x00034b40


	//   ....[55]....
        /*161c*/ 	.word	0x00034bc0


	//   ....[56]....
        /*1620*/ 	.word	0x00034c50


	//   ....[57]....
        /*1624*/ 	.word	0x00034cf0


	//   ....[58]....
        /*1628*/ 	.word	0x00034da0


	//   ....[59]....
        /*162c*/ 	.word	0x00034e20


	//   ....[60]....
        /*1630*/ 	.word	0x00034ea0


	//   ....[61]....
        /*1634*/ 	.word	0x00034f20


	//   ....[62]....
        /*1638*/ 	.word	0x00034fb0


	//   ....[63]....
        /*163c*/ 	.word	0x00035030


	//   ....[64]....
        /*1640*/ 	.word	0x000350e0


	//   ....[65]....
        /*1644*/ 	.word	0x00035130


	//   ....[66]....
        /*1648*/ 	.word	0x000351f0


	//   ....[67]....
        /*164c*/ 	.word	0x00035320


	//----- nvinfo : EIATTR_REG_RECONFIG
	.align		4
.L_1105:
        /*1650*/ 	.byte	0x01, 0x54
	.zero		2


	//----- nvinfo : EIATTR_SYSCALL_OFFSETS
	.align		4
        /*1654*/ 	.byte	0x04, 0x46
        /*1656*/ 	.short	(.L_1107 - .L_1106)


	//   ....[0]....
.L_1106:
        /*1658*/ 	.word	0x00001ef0


	//   ....[1]....
        /*165c*/ 	.word	0x00002040


	//   ....[2]....
        /*1660*/ 	.word	0x0000d800


	//   ....[3]....
        /*1664*/ 	.word	0x0000dd90


	//   ....[4]....
        /*1668*/ 	.word	0x0002b020


	//   ....[5]....
        /*166c*/ 	.word	0x0002b1b0


	//   ....[6]....
        /*1670*/ 	.word	0x0002b300


	//   ....[7]....
        /*1674*/ 	.word	0x0002b440


	//   ....[8]....
        /*1678*/ 	.word	0x0002be70


	//----- nvinfo : EIATTR_MBARRIER_INSTR_OFFSETS
	.align		4
.L_1107:
        /*167c*/ 	.byte	0x04, 0x39
        /*167e*/ 	.short	(.L_1109 - .L_1108)


	//   ....[0]....
.L_1108:
        /*1680*/ 	.word	0x000002d0
        /*1684*/ 	.word	0x000000ff
        /*1688*/ 	.word	0x0002e800
        /*168c*/ 	.short	0x0100
        /*168e*/ 	.byte	0x08
	.zero		1


	//   ....[1]....
        /*1690*/ 	.word	0x000002e0
        /*1694*/ 	.word	0x000000ff
        /*1698*/ 	.word	0x0002e820
        /*169c*/ 	.short	0x0100
        /*169e*/ 	.byte	0x08
	.zero		1


	//   ....[2]....
        /*16a0*/ 	.word	0x000003d0
        /*16a4*/ 	.word	0x000000ff
        /*16a8*/ 	.word	0x0002e830
        /*16ac*/ 	.short	0x0100
        /*16ae*/ 	.byte	0x08
	.zero		1


	//   ....[3]....
        /*16b0*/ 	.word	0x000003e0
        /*16b4*/ 	.word	0x000000ff
        /*16b8*/ 	.word	0x0002e840
        /*16bc*/ 	.short	0x0100
        /*16be*/ 	.byte	0x08
	.zero		1


	//   ....[4]....
        /*16c0*/ 	.word	0x000003f0
        /*16c4*/ 	.word	0x000000ff
        /*16c8*/ 	.word	0x0002e838
        /*16cc*/ 	.short	0x0100
        /*16ce*/ 	.byte	0x08
	.zero		1


	//   ....[5]....
        /*16d0*/ 	.word	0x00000400
        /*16d4*/ 	.word	0x000000ff
        /*16d8*/ 	.word	0x0002e848
        /*16dc*/ 	.short	0x0100
        /*16de*/ 	.byte	0x08
	.zero		1


	//   ....[6]....
        /*16e0*/ 	.word	0x00000530
        /*16e4*/ 	.word	0x000000ff
        /*16e8*/ 	.word	0x0002e850
        /*16ec*/ 	.short	0x0100
        /*16ee*/ 	.byte	0x08
	.zero		1


	//   ....[7]....
        /*16f0*/ 	.word	0x00000540
        /*16f4*/ 	.word	0x000000ff
        /*16f8*/ 	.word	0x0002e860
        /*16fc*/ 	.short	0x0100
        /*16fe*/ 	.byte	0x08
	.zero		1


	//   ....[8]....
        /*1700*/ 	.word	0x00000550
        /*1704*/ 	.word	0x000000ff
        /*1708*/ 	.word	0x0002e858
        /*170c*/ 	.short	0x0100
        /*170e*/ 	.byte	0x08
	.zero		1


	//   ....[9]....
        /*1710*/ 	.word	0x00000560
        /*1714*/ 	.word	0x000000ff
        /*1718*/ 	.word	0x0002e868
        /*171c*/ 	.short	0x0100
        /*171e*/ 	.byte	0x08
	.zero		1


	//   ....[10]....
        /*1720*/ 	.word	0x00000650
        /*1724*/ 	.word	0x000000ff
        /*1728*/ 	.word	0x0002e870
        /*172c*/ 	.short	0x0100
        /*172e*/ 	.byte	0x06
	.zero		1


	//   ....[11]....
        /*1730*/ 	.word	0x00000660
        /*1734*/ 	.word	0x000000ff
        /*1738*/ 	.word	0x0002e880
        /*173c*/ 	.short	0x0100
        /*173e*/ 	.byte	0x06
	.zero		1


	//   ....[12]....
        /*1740*/ 	.word	0x00000670
        /*1744*/ 	.word	0x000000ff
        /*1748*/ 	.word	0x0002e878
        /*174c*/ 	.short	0x0100
        /*174e*/ 	.byte	0x06
	.zero		1


	//   ....[13]....
        /*1750*/ 	.word	0x00000680
        /*1754*/ 	.word	0x000000ff
        /*1758*/ 	.word	0x0002e888
        /*175c*/ 	.short	0x0100
        /*175e*/ 	.byte	0x06
	.zero		1


	//   ....[14]....
        /*1760*/ 	.word	0x000007b0
        /*1764*/ 	.word	0x000000ff
        /*1768*/ 	.word	0x0002e890
        /*176c*/ 	.short	0x0100
        /*176e*/ 	.byte	0x08
	.zero		1


	//   ....[15]....
        /*1770*/ 	.word	0x000007c0
        /*1774*/ 	.word	0x000000ff
        /*1778*/ 	.word	0x0002e8a0
        /*177c*/ 	.short	0x0100
        /*177e*/ 	.byte	0x08
	.zero		1


	//   ....[16]....
        /*1780*/ 	.word	0x000007d0
        /*1784*/ 	.word	0x000000ff
        /*1788*/ 	.word	0x0002e898
        /*178c*/ 	.short	0x0100
        /*178e*/ 	.byte	0x08
	.zero		1


	//   ....[17]....
        /*1790*/ 	.word	0x000007e0
        /*1794*/ 	.word	0x000000ff
        /*1798*/ 	.word	0x0002e8a8
        /*179c*/ 	.short	0x0100
        /*179e*/ 	.byte	0x08
	.zero		1


	//   ....[18]....
        /*17a0*/ 	.word	0x00000910
        /*17a4*/ 	.word	0x000000ff
        /*17a8*/ 	.word	0x0002e8b0
        /*17ac*/ 	.short	0x0100
        /*17ae*/ 	.byte	0x08
	.zero		1


	//   ....[19]....
        /*17b0*/ 	.word	0x00000920
        /*17b4*/ 	.word	0x000000ff
        /*17b8*/ 	.word	0x0002e8c0
        /*17bc*/ 	.short	0x0100
        /*17be*/ 	.byte	0x08
	.zero		1


	//   ....[20]....
        /*17c0*/ 	.word	0x00000930
        /*17c4*/ 	.word	0x000000ff
        /*17c8*/ 	.word	0x0002e8b8
        /*17cc*/ 	.short	0x0100
        /*17ce*/ 	.byte	0x08
	.zero		1


	//   ....[21]....
        /*17d0*/ 	.word	0x00000940
        /*17d4*/ 	.word	0x000000ff
        /*17d8*/ 	.word	0x0002e8c8
        /*17dc*/ 	.short	0x0100
        /*17de*/ 	.byte	0x08
	.zero		1


	//   ....[22]....
        /*17e0*/ 	.word	0x00003660
        /*17e4*/ 	.word	0x0000006c
        /*17e8*/ 	.word	0x0002e890
        /*17ec*/ 	.short	0x010a
        /*17ee*/ 	.byte	0x3f
	.zero		1


	//   ....[23]....
        /*17f0*/ 	.word	0x00007b40
        /*17f4*/ 	.word	0x0000006c
        /*17f8*/ 	.word	0x0002e890
        /*17fc*/ 	.short	0x010a
        /*17fe*/ 	.byte	0x3f
	.zero		1


	//   ....[24]....
        /*1800*/ 	.word	0x0000be50
        /*1804*/ 	.word	0x0000006c
        /*1808*/ 	.word	0x0002e890
        /*180c*/ 	.short	0x010a
        /*180e*/ 	.byte	0x3f
	.zero		1


	//   ....[25]....
        /*1810*/ 	.word	0x0000c5d0
        /*1814*/ 	.word	0x00000030
        /*1818*/ 	.word	0x00000000
        /*181c*/ 	.short	0x0101
        /*181e*/ 	.byte	0x3f
	.zero		1


	//   ....[26]....
        /*1820*/ 	.word	0x0000c610
        /*1824*/ 	.word	0x0000006c
        /*1828*/ 	.word	0x0002e8b0
        /*182c*/ 	.short	0x010a
        /*182e*/ 	.byte	0x3f
	.zero		1


	//   ....[27]....
        /*1830*/ 	.word	0x0000ceb0
        /*1834*/ 	.word	0x0000006c
        /*1838*/ 	.word	0x00000000
        /*183c*/ 	.short	0x0101
        /*183e*/ 	.byte	0x3f
	.zero		1


	//   ....[28]....
        /*1840*/ 	.word	0x0000db10
        /*1844*/ 	.word	0x00000010
        /*1848*/ 	.word	0x0002e800
        /*184c*/ 	.short	0x010a
        /*184e*/ 	.byte	0x3f
	.zero		1


	//   ....[29]....
        /*1850*/ 	.word	0x0000db60
        /*1854*/ 	.word	0x00000010
        /*1858*/ 	.word	0x0002e800
        /*185c*/ 	.short	0x010a
        /*185e*/ 	.byte	0x3f
	.zero		1


	//   ....[30]....
        /*1860*/ 	.word	0x0000e620
        /*1864*/ 	.word	0x00000010
        /*1868*/ 	.word	0x0002e800
        /*186c*/ 	.short	0x010a
        /*186e*/ 	.byte	0x3f
	.zero		1


	//   ....[31]....
        /*1870*/ 	.word	0x00010c10
        /*1874*/ 	.word	0x00000010
        /*1878*/ 	.word	0x0002e800
        /*187c*/ 	.short	0x010a
        /*187e*/ 	.byte	0x3f
	.zero		1


	//   ....[32]....
        /*1880*/ 	.word	0x00012d60
        /*1884*/ 	.word	0x00000000
        /*1888*/ 	.word	0x0002e830
        /*188c*/ 	.short	0x010a
        /*188e*/ 	.byte	0x3f
	.zero		1


	//   ....[33]....
        /*1890*/ 	.word	0x00012e00
        /*1894*/ 	.word	0x00000000
        /*1898*/ 	.word	0x0002e830
        /*189c*/ 	.short	0x010a
        /*189e*/ 	.byte	0x3f
	.zero		1


	//   ....[34]....
        /*18a0*/ 	.word	0x00017110
        /*18a4*/ 	.word	0x00000000
        /*18a8*/ 	.word	0x00000000
        /*18ac*/ 	.short	0x0101
        /*18ae*/ 	.byte	0x3f
	.zero		1


	//   ....[35]....
        /*18b0*/ 	.word	0x00018270
        /*18b4*/ 	.word	0x0000000d
        /*18b8*/ 	.word	0x0002e830
        /*18bc*/ 	.short	0x010a
        /*18be*/ 	.byte	0x3f
	.zero		1


	//   ....[36]....
        /*18c0*/ 	.word	0x000182c0
        /*18c4*/ 	.word	0x0000000d
        /*18c8*/ 	.word	0x0002e830
        /*18cc*/ 	.short	0x010a
        /*18ce*/ 	.byte	0x3f
	.zero		1


	//   ....[37]....
        /*18d0*/ 	.word	0x00019730
        /*18d4*/ 	.word	0x0000000d
        /*18d8*/ 	.word	0x0002e850
        /*18dc*/ 	.short	0x010a
        /*18de*/ 	.byte	0x3f
	.zero		1


	//   ....[38]....
        /*18e0*/ 	.word	0x00019770
        /*18e4*/ 	.word	0x0000000d
        /*18e8*/ 	.word	0x0002e850
        /*18ec*/ 	.short	0x010a
        /*18ee*/ 	.byte	0x3f
	.zero		1


	//   ....[39]....
        /*18f0*/ 	.word	0x0001d570
        /*18f4*/ 	.word	0x00000085
        /*18f8*/ 	.word	0x00000000
        /*18fc*/ 	.short	0x0101
        /*18fe*/ 	.byte	0x3f
	.zero		1


	//   ....[40]....
        /*1900*/ 	.word	0x0001d7d0
        /*1904*/ 	.word	0x00000085
        /*1908*/ 	.word	0x00000000
        /*190c*/ 	.short	0x0101
        /*190e*/ 	.byte	0x3f
	.zero		1


	//   ....[41]....
        /*1910*/ 	.word	0x0001e020
        /*1914*/ 	.word	0x0000000c
        /*1918*/ 	.word	0x0002e830
        /*191c*/ 	.short	0x010a
        /*191e*/ 	.byte	0x3f
	.zero		1


	//   ....[42]....
        /*1920*/ 	.word	0x0001e070
        /*1924*/ 	.word	0x0000000c
        /*1928*/ 	.word	0x0002e830
        /*192c*/ 	.short	0x010a
        /*192e*/ 	.byte	0x3f
	.zero		1


	//   ....[43]....
        /*1930*/ 	.word	0x0001f4d0
        /*1934*/ 	.word	0x0000000d
        /*1938*/ 	.word	0x0002e850
        /*193c*/ 	.short	0x010a
        /*193e*/ 	.byte	0x3f
	.zero		1


	//   ....[44]....
        /*1940*/ 	.word	0x0001f510
        /*1944*/ 	.word	0x0000000d
        /*1948*/ 	.word	0x0002e850
        /*194c*/ 	.short	0x010a
        /*194e*/ 	.byte	0x3f
	.zero		1


	//   ....[45]....
        /*1950*/ 	.word	0x000221d0
        /*1954*/ 	.word	0x0000006f
        /*1958*/ 	.word	0x00000000
        /*195c*/ 	.short	0x0101
        /*195e*/ 	.byte	0x3f
	.zero		1


	//   ....[46]....
        /*1960*/ 	.word	0x00022cd0
        /*1964*/ 	.word	0x00000000
        /*1968*/ 	.word	0x00000000
        /*196c*/ 	.short	0x0101
        /*196e*/ 	.byte	0x3f
	.zero		1


	//   ....[47]....
        /*1970*/ 	.word	0x00022d70
        /*1974*/ 	.word	0x00000009
        /*1978*/ 	.word	0x0002e850
        /*197c*/ 	.short	0x010a
        /*197e*/ 	.byte	0x3f
	.zero		1


	//   ....[48]....
        /*1980*/ 	.word	0x00022df0
        /*1984*/ 	.word	0x00000009
        /*1988*/ 	.word	0x0002e850
        /*198c*/ 	.short	0x010a
        /*198e*/ 	.byte	0x3f
	.zero		1


	//   ....[49]....
        /*1990*/ 	.word	0x00023920
        /*1994*/ 	.word	0x00000004
        /*1998*/ 	.word	0x00000000
        /*199c*/ 	.short	0x0101
        /*199e*/ 	.byte	0x3f
	.zero		1


	//   ....[50]....
        /*19a0*/ 	.word	0x00025940
        /*19a4*/ 	.word	0x00000000
        /*19a8*/ 	.word	0x00000000
        /*19ac*/ 	.short	0x0101
        /*19ae*/ 	.byte	0x3f
	.zero		1


	//   ....[51]....
        /*19b0*/ 	.word	0x00026240
        /*19b4*/ 	.word	0x0000000a
        /*19b8*/ 	.word	0x00000000
        /*19bc*/ 	.short	0x0101
        /*19be*/ 	.byte	0x3f
	.zero		1


	//   ....[52]....
        /*19c0*/ 	.word	0x00029e60
        /*19c4*/ 	.word	0x00000012
        /*19c8*/ 	.word	0x0002e820
        /*19cc*/ 	.short	0x010a
        /*19ce*/ 	.byte	0x3f
	.zero		1


	//   ....[53]....
        /*19d0*/ 	.word	0x00029f30
        /*19d4*/ 	.word	0x00000006
        /*19d8*/ 	.word	0x0002e8a0
        /*19dc*/ 	.short	0x010a
        /*19de*/ 	.byte	0x3f
	.zero		1


	//   ....[54]....
        /*19e0*/ 	.word	0x0002a170
        /*19e4*/ 	.word	0x00000006
        /*19e8*/ 	.word	0x0002e8c0
        /*19ec*/ 	.short	0x010a
        /*19ee*/ 	.byte	0x3f
	.zero		1


	//   ....[55]....
        /*19f0*/ 	.word	0x0002a520
        /*19f4*/ 	.word	0x00000004
        /*19f8*/ 	.word	0x0002e8a0
        /*19fc*/ 	.short	0x010a
        /*19fe*/ 	.byte	0x3f
	.zero		1


	//   ....[56]....
        /*1a00*/ 	.word	0x0002a750
        /*1a04*/ 	.word	0x00000004
        /*1a08*/ 	.word	0x0002e8c0
        /*1a0c*/ 	.short	0x010a
        /*1a0e*/ 	.byte	0x3f
	.zero		1


	//   ....[57]....
        /*1a10*/ 	.word	0x0002b880
        /*1a14*/ 	.word	0x00000000
        /*1a18*/ 	.word	0x0002e880
        /*1a1c*/ 	.short	0x010a
        /*1a1e*/ 	.byte	0x3f
	.zero		1


	//   ....[58]....
        /*1a20*/ 	.word	0x0002ba30
        /*1a24*/ 	.word	0x00000000
        /*1a28*/ 	.word	0x0002e840
        /*1a2c*/ 	.short	0x010a
        /*1a2e*/ 	.byte	0x3f
	.zero		1


	//   ....[59]....
        /*1a30*/ 	.word	0x0002c700
        /*1a34*/ 	.word	0x00000012
        /*1a38*/ 	.word	0x0002e800
        /*1a3c*/ 	.short	0x0107
        /*1a3e*/ 	.byte	0x3f
	.zero		1


	//   ....[60]....
        /*1a40*/ 	.word	0x0002c7f0
        /*1a44*/ 	.word	0x00000012
        /*1a48*/ 	.word	0x0002e800
        /*1a4c*/ 	.short	0x0101
        /*1a4e*/ 	.byte	0x3f
	.zero		1


	//   ....[61]....
        /*1a50*/ 	.word	0x0002c810
        /*1a54*/ 	.word	0x00000012
        /*1a58*/ 	.word	0x0002e820
        /*1a5c*/ 	.short	0x010a
        /*1a5e*/ 	.byte	0x3f
	.zero		1


	//   ....[62]....
        /*1a60*/ 	.word	0x0002cb40
        /*1a64*/ 	.word	0x00000006
        /*1a68*/ 	.word	0x0002e880
        /*1a6c*/ 	.short	0x010a
        /*1a6e*/ 	.byte	0x3f
	.zero		1


	//   ....[63]....
        /*1a70*/ 	.word	0x0002cda0
        /*1a74*/ 	.word	0x00000006
        /*1a78*/ 	.word	0x0002e840
        /*1a7c*/ 	.short	0x010a
        /*1a7e*/ 	.byte	0x3f
	.zero		1


	//   ....[64]....
        /*1a80*/ 	.word	0x0002d070
        /*1a84*/ 	.word	0x00000003
        /*1a88*/ 	.word	0x0002e870
        /*1a8c*/ 	.short	0x010a
        /*1a8e*/ 	.byte	0x3f
	.zero		1


	//   ....[65]....
        /*1a90*/ 	.word	0x0002d0e0
        /*1a94*/ 	.word	0x00000003
        /*1a98*/ 	.word	0x0002e860
        /*1a9c*/ 	.short	0x010a
        /*1a9e*/ 	.byte	0x3f
	.zero		1


	//   ....[66]....
        /*1aa0*/ 	.word	0x0002dae0
        /*1aa4*/ 	.word	0x00000003
        /*1aa8*/ 	.word	0x0002e850
        /*1aac*/ 	.short	0x0101
        /*1aae*/ 	.byte	0x3f
	.zero		1


	//   ....[67]....
        /*1ab0*/ 	.word	0x0002db60
        /*1ab4*/ 	.word	0x00000003
        /*1ab8*/ 	.word	0x00000000
        /*1abc*/ 	.short	0x0101
        /*1abe*/ 	.byte	0x3f
	.zero		1


	//   ....[68]....
        /*1ac0*/ 	.word	0x0002ddb0
        /*1ac4*/ 	.word	0x00000000
        /*1ac8*/ 	.word	0x0002e870
        /*1acc*/ 	.short	0x010a
        /*1ace*/ 	.byte	0x3f
	.zero		1


	//   ....[69]....
        /*1ad0*/ 	.word	0x0002de20
        /*1ad4*/ 	.word	0x00000000
        /*1ad8*/ 	.word	0x0002e860
        /*1adc*/ 	.short	0x010a
        /*1ade*/ 	.byte	0x3f
	.zero		1


	//   ....[70]....
        /*1ae0*/ 	.word	0x0002e8c0
        /*1ae4*/ 	.word	0x00000000
        /*1ae8*/ 	.word	0x0002e850
        /*1aec*/ 	.short	0x0101
        /*1aee*/ 	.byte	0x3f
	.zero		1


	//   ....[71]....
        /*1af0*/ 	.word	0x0002e900
        /*1af4*/ 	.word	0x00000000
        /*1af8*/ 	.word	0x00000000
        /*1afc*/ 	.short	0x0101
        /*1afe*/ 	.byte	0x3f
	.zero		1


	//   ....[72]....
        /*1b00*/ 	.word	0x0002fc80
        /*1b04*/ 	.word	0x00000000
        /*1b08*/ 	.word	0x0002e820
        /*1b0c*/ 	.short	0x010a
        /*1b0e*/ 	.byte	0x3f
	.zero		1


	//   ....[73]....
        /*1b10*/ 	.word	0x0002fe50
        /*1b14*/ 	.word	0x00000006
        /*1b18*/ 	.word	0x00000000
        /*1b1c*/ 	.short	0x010a
        /*1b1e*/ 	.byte	0x3f
	.zero		1


	//   ....[74]....
        /*1b20*/ 	.word	0x0002fec0
        /*1b24*/ 	.word	0x00000007
        /*1b28*/ 	.word	0x00000000
        /*1b2c*/ 	.short	0x010a
        /*1b2e*/ 	.byte	0x3f
	.zero		1


	//   ....[75]....
        /*1b30*/ 	.word	0x0002ff20
        /*1b34*/ 	.word	0x00000004
        /*1b38*/ 	.word	0x0002e860
        /*1b3c*/ 	.short	0x010a
        /*1b3e*/ 	.byte	0x3f
	.zero		1


	//   ....[76]....
        /*1b40*/ 	.word	0x0002ff70
        /*1b44*/ 	.word	0x00000003
        /*1b48*/ 	.word	0x0002e860
        /*1b4c*/ 	.short	0x010a
        /*1b4e*/ 	.byte	0x3f
	.zero		1


	//   ....[77]....
        /*1b50*/ 	.word	0x0002ffb0
        /*1b54*/ 	.word	0x00000004
        /*1b58*/ 	.word	0x0002e880
        /*1b5c*/ 	.short	0x010a
        /*1b5e*/ 	.byte	0x3f
	.zero		1


	//   ....[78]....
        /*1b60*/ 	.word	0x0002ffd0
        /*1b64*/ 	.word	0x00000003
        /*1b68*/ 	.word	0x0002e880
        /*1b6c*/ 	.short	0x010a
        /*1b6e*/ 	.byte	0x3f
	.zero		1


	//   ....[79]....
        /*1b70*/ 	.word	0x00030030
        /*1b74*/ 	.word	0x0000006c
        /*1b78*/ 	.word	0x0002e890
        /*1b7c*/ 	.short	0x010a
        /*1b7e*/ 	.byte	0x3f
	.zero		1


	//   ....[80]....
        /*1b80*/ 	.word	0x00030080
        /*1b84*/ 	.word	0x0000006c
        /*1b88*/ 	.word	0x0002e890
        /*1b8c*/ 	.short	0x010a
        /*1b8e*/ 	.byte	0x3f
	.zero		1


	//   ....[81]....
        /*1b90*/ 	.word	0x000300d0
        /*1b94*/ 	.word	0x0000006c
        /*1b98*/ 	.word	0x0002e890
        /*1b9c*/ 	.short	0x010a
        /*1b9e*/ 	.byte	0x3f
	.zero		1


	//   ....[82]....
        /*1ba0*/ 	.word	0x00030120
        /*1ba4*/ 	.word	0x0000006c
        /*1ba8*/ 	.word	0x0002e8b0
        /*1bac*/ 	.short	0x010a
        /*1bae*/ 	.byte	0x3f
	.zero		1


	//   ....[83]....
        /*1bb0*/ 	.word	0x000305f0
        /*1bb4*/ 	.word	0x00000010
        /*1bb8*/ 	.word	0x0002e800
        /*1bbc*/ 	.short	0x010a
        /*1bbe*/ 	.byte	0x3f
	.zero		1


	//   ....[84]....
        /*1bc0*/ 	.word	0x00030b00
        /*1bc4*/ 	.word	0x00000010
        /*1bc8*/ 	.word	0x0002e800
        /*1bcc*/ 	.short	0x010a
        /*1bce*/ 	.byte	0x3f
	.zero		1


	//   ....[85]....
        /*1bd0*/ 	.word	0x00030b50
        /*1bd4*/ 	.word	0x00000000
        /*1bd8*/ 	.word	0x0002e830
        /*1bdc*/ 	.short	0x010a
        /*1bde*/ 	.byte	0x3f
	.zero		1


	//   ....[86]....
        /*1be0*/ 	.word	0x00030ba0
        /*1be4*/ 	.word	0x0000000d
        /*1be8*/ 	.word	0x0002e830
        /*1bec*/ 	.short	0x010a
        /*1bee*/ 	.byte	0x3f
	.zero		1


	//   ....[87]....
        /*1bf0*/ 	.word	0x00030bf0
        /*1bf4*/ 	.word	0x0000000d
        /*1bf8*/ 	.word	0x0002e850
        /*1bfc*/ 	.short	0x010a
        /*1bfe*/ 	.byte	0x3f
	.zero		1


	//   ....[88]....
        /*1c00*/ 	.word	0x00030c40
        /*1c04*/ 	.word	0x0000000c
        /*1c08*/ 	.word	0x0002e830
        /*1c0c*/ 	.short	0x010a
        /*1c0e*/ 	.byte	0x3f
	.zero		1


	//   ....[89]....
        /*1c10*/ 	.word	0x00030c90
        /*1c14*/ 	.word	0x0000000d
        /*1c18*/ 	.word	0x0002e850
        /*1c1c*/ 	.short	0x010a
        /*1c1e*/ 	.byte	0x3f
	.zero		1


	//   ....[90]....
        /*1c20*/ 	.word	0x00030ce0
        /*1c24*/ 	.word	0x00000009
        /*1c28*/ 	.word	0x0002e850
        /*1c2c*/ 	.short	0x010a
        /*1c2e*/ 	.byte	0x3f
	.zero		1


	//   ....[91]....
        /*1c30*/ 	.word	0x00033680
        /*1c34*/ 	.word	0x00000012
        /*1c38*/ 	.word	0x0002e820
        /*1c3c*/ 	.short	0x010a
        /*1c3e*/ 	.byte	0x3f
	.zero		1


	//   ....[92]....
        /*1c40*/ 	.word	0x000336d0
        /*1c44*/ 	.word	0x00000006
        /*1c48*/ 	.word	0x0002e8a0
        /*1c4c*/ 	.short	0x010a
        /*1c4e*/ 	.byte	0x3f
	.zero		1


	//   ....[93]....
        /*1c50*/ 	.word	0x00033720
        /*1c54*/ 	.word	0x00000006
        /*1c58*/ 	.word	0x0002e8c0
        /*1c5c*/ 	.short	0x010a
        /*1c5e*/ 	.byte	0x3f
	.zero		1


	//   ....[94]....
        /*1c60*/ 	.word	0x00033770
        /*1c64*/ 	.word	0x00000004
        /*1c68*/ 	.word	0x0002e8a0
        /*1c6c*/ 	.short	0x010a
        /*1c6e*/ 	.byte	0x3f
	.zero		1


	//   ....[95]....
        /*1c70*/ 	.word	0x000337c0
        /*1c74*/ 	.word	0x00000004
        /*1c78*/ 	.word	0x0002e8c0
        /*1c7c*/ 	.short	0x010a
        /*1c7e*/ 	.byte	0x3f
	.zero		1


	//   ....[96]....
        /*1c80*/ 	.word	0x00033960
        /*1c84*/ 	.word	0x00000000
        /*1c88*/ 	.word	0x0002e880
        /*1c8c*/ 	.short	0x010a
        /*1c8e*/ 	.byte	0x3f
	.zero		1


	//   ....[97]....
        /*1c90*/ 	.word	0x000339b0
        /*1c94*/ 	.word	0x00000000
        /*1c98*/ 	.word	0x0002e840
        /*1c9c*/ 	.short	0x010a
        /*1c9e*/ 	.byte	0x3f
	.zero		1


	//   ....[98]....
        /*1ca0*/ 	.word	0x000344d0
        /*1ca4*/ 	.word	0x00000012
        /*1ca8*/ 	.word	0x0002e820
        /*1cac*/ 	.short	0x010a
        /*1cae*/ 	.byte	0x3f
	.zero		1


	//   ....[99]....
        /*1cb0*/ 	.word	0x00034520
        /*1cb4*/ 	.word	0x00000006
        /*1cb8*/ 	.word	0x0002e880
        /*1cbc*/ 	.short	0x010a
        /*1cbe*/ 	.byte	0x3f
	.zero		1


	//   ....[100]....
        /*1cc0*/ 	.word	0x00034570
        /*1cc4*/ 	.word	0x00000006
        /*1cc8*/ 	.word	0x0002e840
        /*1ccc*/ 	.short	0x010a
        /*1cce*/ 	.byte	0x3f
	.zero		1


	//   ....[101]....
        /*1cd0*/ 	.word	0x000345c0
        /*1cd4*/ 	.word	0x00000003
        /*1cd8*/ 	.word	0x0002e870
        /*1cdc*/ 	.short	0x010a
        /*1cde*/ 	.byte	0x3f
	.zero		1


	//   ....[102]....
        /*1ce0*/ 	.word	0x00034610
        /*1ce4*/ 	.word	0x00000003
        /*1ce8*/ 	.word	0x0002e860
        /*1cec*/ 	.short	0x010a
        /*1cee*/ 	.byte	0x3f
	.zero		1


	//   ....[103]....
        /*1cf0*/ 	.word	0x00034660
        /*1cf4*/ 	.word	0x00000000
        /*1cf8*/ 	.word	0x0002e870
        /*1cfc*/ 	.short	0x010a
        /*1cfe*/ 	.byte	0x3f
	.zero		1


	//   ....[104]....
        /*1d00*/ 	.word	0x000346b0
        /*1d04*/ 	.word	0x00000000
        /*1d08*/ 	.word	0x0002e860
        /*1d0c*/ 	.short	0x010a
        /*1d0e*/ 	.byte	0x3f
	.zero		1


	//   ....[105]....
        /*1d10*/ 	.word	0x00035240
        /*1d14*/ 	.word	0x00000000
        /*1d18*/ 	.word	0x0002e820
        /*1d1c*/ 	.short	0x010a
        /*1d1e*/ 	.byte	0x3f
	.zero		1


	//   ....[106]....
        /*1d20*/ 	.word	0x000353e0
        /*1d24*/ 	.word	0x00000006
        /*1d28*/ 	.word	0x00000000
        /*1d2c*/ 	.short	0x010a
        /*1d2e*/ 	.byte	0x3f
	.zero		1


	//   ....[107]....
        /*1d30*/ 	.word	0x00035430
        /*1d34*/ 	.word	0x00000007
        /*1d38*/ 	.word	0x00000000
        /*1d3c*/ 	.short	0x010a
        /*1d3e*/ 	.byte	0x3f
	.zero		1


	//   ....[108]....
        /*1d40*/ 	.word	0x00035480
        /*1d44*/ 	.word	0x00000004
        /*1d48*/ 	.word	0x0002e860
        /*1d4c*/ 	.short	0x010a
        /*1d4e*/ 	.byte	0x3f
	.zero		1


	//   ....[109]....
        /*1d50*/ 	.word	0x000354d0
        /*1d54*/ 	.word	0x00000003
        /*1d58*/ 	.word	0x0002e860
        /*1d5c*/ 	.short	0x010a
        /*1d5e*/ 	.byte	0x3f
	.zero		1


	//   ....[110]....
        /*1d60*/ 	.word	0x00035520
        /*1d64*/ 	.word	0x00000004
        /*1d68*/ 	.word	0x0002e880
        /*1d6c*/ 	.short	0x010a
        /*1d6e*/ 	.byte	0x3f
	.zero		1


	//----- nvinfo : EIATTR_NUM_MBARRIERS
	.align		4
.L_1109:
        /*1d70*/ 	.byte	0x03, 0x38
        /*1d72*/ 	.short	0x0016


	//----- nvinfo : EIATTR_EXIT_INSTR_OFFSETS
	.align		4
        /*1d74*/ 	.byte	0x04, 0x1c
        /*1d76*/ 	.short	(.L_1111 - .L_1110)


	//   ....[0]....
.L_1110:
        /*1d78*/ 	.word	0x00030020


	//----- nvinfo : EIATTR_MAX_THREADS
	.align		4
.L_1111:
        /*1d7c*/ 	.byte	0x04, 0x05
        /*1d7e*/ 	.short	(.L_1113 - .L_1112)
.L_1112:
        /*1d80*/ 	.word	0x00000180
        /*1d84*/ 	.word	0x00000001
        /*1d88*/ 	.word	0x00000001


	//----- nvinfo : EIATTR_CRS_STACK_SIZE
	.align		4
.L_1113:
        /*1d8c*/ 	.byte	0x04, 0x1e
        /*1d8e*/ 	.short	(.L_1115 - .L_1114)
.L_1114:
        /*1d90*/ 	.word	0x00000000


	//----- nvinfo : EIATTR_CBANK_PARAM_SIZE
	.align		4
.L_1115:
        /*1d94*/ 	.byte	0x03, 0x19
        /*1d96*/ 	.short	0x0af0


	//----- nvinfo : EIATTR_PARAM_CBANK
	.align		4
        /*1d98*/ 	.byte	0x04, 0x0a
        /*1d9a*/ 	.short	(.L_1117 - .L_1116)
	.align		4
.L_1116:
        /*1d9c*/ 	.word	index@(.nv.constant0._ZN7cutlass13device_kernelIN5flash11enable_sm90INS1_16FlashAttnFwdSm90INS1_25CollectiveMainloopFwdSm90ILi2EN4cute5tupleIJNS5_1CILi1EEES8_S8_EEENS6_IJNS7_ILi128EEENS7_ILi224EEESA_EEELi128ENS_12float_e4m3_tEfNS_4arch4Sm90ELb1ELb0ELb1ELb1ELb0ELb1ELb0ELb1ELb1ELb1ELb1ELb0EEENS1_21CollectiveEpilogueFwdINS6_IJSA_SA_SB_EEES9_NS_10bfloat16_tESF_Li256ELb1ELb1ELb1ELb1EEENS1_36VarlenDynamicPersistentTileSchedulerILi128ELi224ELi256ELi128ELb1ELb1ELb1ELb1ELb1ELb1EEEEEEEEEvNT_6ParamsE)
        /*1da0*/ 	.short	0x0210
        /*1da2*/ 	.short	0x0af0


	//----- nvinfo : EIATTR_SW_WAR
	.align		4
.L_1117:
        /*1da4*/ 	.byte	0x04, 0x36
        /*1da6*/ 	.short	(.L_1119 - .L_1118)
.L_1118:
        /*1da8*/ 	.word	0x00000008
.L_1119:


//--------------------- .nv.info._ZN7cutlass13device_kernelIN5flash11enable_sm90INS1_16FlashAttnFwdSm90INS1_25CollectiveMainloopFwdSm90ILi2EN4cute5tupleIJNS5_1CILi1EEES8_S8_EEENS6_IJNS7_ILi192EEENS7_ILi128EEENS7_ILi96EEEEEELi96ENS_12float_e4m3_tEfNS_4arch4Sm90ELb0ELb0ELb1ELb0ELb0ELb0ELb0ELb1ELb1ELb1ELb1ELb0EEENS1_21CollectiveEpilogueFwdINS6_IJSA_SC_SB_EEES9_NS_10bfloat16_tESG_Li384ELb0ELb1ELb1ELb1EEENS1_19SingleTileSchedulerILb0ELb1ELb1ELi192EEEEEEEEEvNT_6ParamsE --------------------------
	.section	.nv.info._ZN7cutlass13device_kernelIN5flash11enable_sm90INS1_16FlashAttnFwdSm90INS1_25CollectiveMainloopFwdSm90ILi2EN4cute5tupleIJNS5_1CILi1EEES8_S8_EEENS6_IJNS7_ILi192EEENS7_ILi128EEENS7_ILi96EEEEEELi96ENS_12float_e4m3_tEfNS_4arch4Sm90ELb0ELb0ELb1ELb0ELb0ELb0ELb0ELb1ELb1ELb1ELb1ELb0EEENS1_21CollectiveEpilogueFwdINS6_IJSA_SC_SB_EEES9_NS_10bfloat16_tESG_Li384ELb0ELb1ELb1ELb1EEENS1_19SingleTileSchedulerILb0ELb1ELb1ELi192EEEEEEEEEvNT_6ParamsE,"",@"SHT_CUDA_INFO"
	.sectionflags	@""
	.align	4


	//----- nvinfo : EIATTR_CUDA_API_VERSION
	.align		4
        /*0000*/ 	.byte	0x04, 0x37
        /*0002*/ 	.short	(.L_1121 - .L_1120)
.L_1120:
        /*0004*/ 	.word	0x00000082


	//----- nvinfo : EIATTR_KPARAM_INFO
	.align		4
.L_1121:
        /*0008*/ 	.byte	0x04, 0x17
        /*000a*/ 	.short	(.L_1123 - .L_1122)
.L_1122:
        /*000c*/ 	.word	0x00000000
        /*0010*/ 	.short	0x0000
        /*0012*/ 	.short	0x0070
        /*0014*/ 	.byte	0x00, 0xf0, 0x01, 0x28


	//----- nvinfo : EIATTR_SPARSE_MMA_MASK
	.align		4
.L_1123:
        /*0018*/ 	.byte	0x03, 0x50
        /*001a*/ 	.short	0x0000


	//----- nvinfo : EIATTR_MAXREG_COUNT
	.align		4
        /*001c*/ 	.byte	0x03, 0x1b
        /*001e*/ 	.short	0x0080


	//----- nvinfo : EIATTR_NUM_BARRIERS
	.align		4
        /*0020*/ 	.byte	0x02, 0x4c
        /*0022*/ 	.byte	0x09
	.zero		1


	//----- nvinfo : EIATTR_EXTERNS
	.align		4
        /*0024*/ 	.byte	0x04, 0x0f
        /*0026*/ 	.short	(.L_1125 - .L_1124)


	//   ....[0]....
	.align		4
.L_1124:
        /*0028*/ 	.word	index@(__assertfail)


	//----- nvinfo : EIATTR_MERCURY_ISA_VERSION
	.align		4
.L_1125:
        /*002c*/ 	.byte	0x03, 0x5f
        /*002e*/ 	.short	0x0101


	//----- nvinfo : EIATTR_INT_WARP_WIDE_INSTR_OFFSETS
	.align		4
        /*0030*/ 	.byte	0x04, 0x31
        /*0032*/ 	.short	(.L_1127 - .L_1126)


	//   ....[0]....
.L_1126:
        /*0034*/ 	.word	0x00000120


	//   ....[1]....
        /*0038*/ 	.word	0x00000160


	//   ....[2]....
        /*003c*/ 	.word	0x000001d0


	//----- nvinfo : EIATTR_COOP_GROUP_MASK_REGIDS
	.align		4
.L_1127:
        /*0040*/ 	.byte	0x04, 0x29
        /*0042*/ 	.short	(.L_1129 - .L_1128)


	//   ....[0]....
.L_1128:
        /*0044*/ 	.word	0xffffffff


	//   ....[1]....
        /*0048*/ 	.word	0xffffffff


	//   ....[2]....
        /*004c*/ 	.word	0xffffffff


	//   ....[3]....
        /*0050*/ 	.word	0xffffffff


	//   ....[4]....
        /*0054*/ 	.word	0xffffffff


	//   ....[5]....
        /*0058*/ 	.word	0xffffffff


	//   ....[6]....
        /*005c*/ 	.word	0xffffffff


	//   ....[7]....
        /*0060*/ 	.word	0xffffffff


	//   ....[8]....
        /*0064*/ 	.word	0xffffffff


	//   ....[9]....
        /*0068*/ 	.word	0xffffffff


	//   ....[10]....
        /*006c*/ 	.word	0xffffffff


	//   ....[11]....
        /*0070*/ 	.word	0xffffffff


	//   ....[12]....
        /*0074*/ 	.word	0xffffffff


	//   ....[13]....
        /*0078*/ 	.word	0xffffffff


	//   ....[14]....
        /*007c*/ 	.word	0xffffffff


	//   ....[15]....
        /*0080*/ 	.word	0xffffffff


	//   ....[16]....
        /*0084*/ 	.word	0xffffffff


	//   ....[17]....
        /*0088*/ 	.word	0xffffffff


	//   ....[18]....
        /*008c*/ 	.word	0xffffffff


	//   ....[19]....
        /*0090*/ 	.word	0xffffffff


	//   ....[20]....
        /*0094*/ 	.word	0xffffffff


	//   ....[21]....
        /*0098*/ 	.word	0xffffffff


	//   ....[22]....
        /*009c*/ 	.word	0xffffffff


	//   ....[23]....
        /*00a0*/ 	.word	0xffffffff


	//   ....[24]....
        /*00a4*/ 	.word	0xffffffff


	//   ....[25]....
        /*00a8*/ 	.word	0xffffffff


	//   ....[26]....
        /*00ac*/ 	.word	0xffffffff


	//   ....[27]....
        /*00b0*/ 	.word	0xffffffff


	//   ....[28]....
        /*00b4*/ 	.word	0xffffffff


	//   ....[29]....
        /*00b8*/ 	.word	0xffffffff


	//   ....[30]....
        /*00bc*/ 	.word	0xffffffff


	//   ....[31]....
        /*00c0*/ 	.word	0xffffffff


	//   ....[32]....
        /*00c4*/ 	.word	0xffffffff


	//   ....[33]....
        /*00c8*/ 	.word	0xffffffff


	//   ....[34]....
        /*00cc*/ 	.word	0xffffffff


	//   ....[35]....
        /*00d0*/ 	.word	0xffffffff


	//   ....[36]....
        /*00d4*/ 	.word	0xffffffff


	//   ....[37]....
        /*00d8*/ 	.word	0xffffffff


	//   ....[38]....
        /*00dc*/ 	.word	0xffffffff


	//   ....[39]....
        /*00e0*/ 	.word	0xffffffff


	//   ....[40]....
        /*00e4*/ 	.word	0xffffffff


	//   ....[41]....
        /*00e8*/ 	.word	0xffffffff


	//   ....[42]....
        /*00ec*/ 	.word	0xffffffff


	//   ....[43]....
        /*00f0*/ 	.word	0xffffffff


	//   ....[44]....
        /*00f4*/ 	.word	0xffffffff


	//   ....[45]....
        /*00f8*/ 	.word	0xffffffff


	//   ....[46]....
        /*00fc*/ 	.word	0xffffffff


	//   ....[47]....
        /*0100*/ 	.word	0xffffffff


	//   ....[48]....
        /*0104*/ 	.word	0xffffffff


	//   ....[49]....
        /*0108*/ 	.word	0xffffffff


	//   ....[50]....
        /*010c*/ 	.word	0xffffffff


	//   ....[51]....
        /*0110*/ 	.word	0xffffffff


	//   ....[52]....
        /*0114*/ 	.word	0xffffffff


	//   ....[53]....
        /*0118*/ 	.word	0xffffffff


	//   ....[54]....
        /*011c*/ 	.word	0xffffffff


	//   ....[55]....
        /*0120*/ 	.word	0xffffffff


	//   ....[56]....
        /*0124*/ 	.word	0xffffffff


	//   ....[57]....
        /*0128*/ 	.word	0xffffffff


	//   ....[58]....
        /*012c*/ 	.word	0xffffffff


	//   ....[59]....
        /*0130*/ 	.word	0xffffffff


	//   ....[60]....
        /*0134*/ 	.word	0xffffffff


	//   ....[61]....
        /*0138*/ 	.word	0xffffffff


	//   ....[62]....
        /*013c*/ 	.word	0xffffffff


	//   ....[63]....
        /*0140*/ 	.word	0xffffffff


	//   ....[64]....
        /*0144*/ 	.word	0xffffffff


	//   ....[65]....
        /*0148*/ 	.word	0xffffffff


	//   ....[66]....
        /*014c*/ 	.word	0xffffffff


	//   ....[67]....
        /*0150*/ 	.word	0xffffffff


	//   ....[68]....
        /*0154*/ 	.word	0xffffffff


	//   ....[69]....
        /*0158*/ 	.word	0xffffffff


	//   ....[70]....
        /*015c*/ 	.word	0xffffffff


	//   ....[71]....
        /*0160*/ 	.word	0xffffffff


	//   ....[72]....
        /*0164*/ 	.word	0xffffffff


	//   ....[73]....
        /*0168*/ 	.word	0xffffffff


	//   ....[74]....
        /*016c*/ 	.word	0xffffffff


	//   ....[75]....
        /*0170*/ 	.word	0xffffffff


	//   ....[76]....
        /*0174*/ 	.word	0xffffffff


	//   ....[77]....
        /*0178*/ 	.word	0xffffffff


	//   ....[78]....
        /*017c*/ 	.word	0xffffffff


	//   ....[79]....
        /*0180*/ 	.word	0xffffffff


	//   ....[80]....
        /*0184*/ 	.word	0xffffffff


	//   ....[81]....
        /*0188*/ 	.word	0xffffffff


	//   ....[82]....
        /*018c*/ 	.word	0xffffffff


	//   ....[83]....
        /*0190*/ 	.word	0xffffffff


	//   ....[84]....
        /*0194*/ 	.word	0xffffffff


	//   ....[85]....
        /*0198*/ 	.word	0x0500000f


	//   ....[86]....
        /*019c*/ 	.word	0x0500000f


	//   ....[87]....
        /*01a0*/ 	.word	0x0500000f


	//   ....[88]....
        /*01a4*/ 	.word	0x0500000f


	//   ....[89]....
        /*01a8*/ 	.word	0x0500000f


	//   ....[90]....
        /*01ac*/ 	.word	0x0500000f


	//   ....[91]....
        /*01b0*/ 	.word	0x0500000f


	//----- nvinfo : EIATTR_COOP_GROUP_INSTR_OFFSETS
	.align		4
.L_1129:
        /*01b4*/ 	.byte	0x04, 0x28
        /*01b6*/ 	.short	(.L_1131 - .L_1130)


	//   ....[0]....
.L_1130:
        /*01b8*/ 	.word	0x00000050


	//   ....[1]....
        /*01bc*/ 	.word	0x00000130


	//   ....[2]....
        /*01c0*/ 	.word	0x00000180


	//   ....[3]....
        /*01c4*/ 	.word	0x000003b0


	//   ....[4]....
        /*01c8*/ 	.word	0x00000510


	//   ....[5]....
        /*01cc*/ 	.word	0x00000630


	//   ....[6]....
        /*01d0*/ 	.word	0x00000790


	//   ....[7]....
        /*01d4*/ 	.word	0x000010c0


	//   ....[8]....
        /*01d8*/ 	.word	0x00002bc0


	//   ....[9]....
        /*01dc*/ 	.word	0x00002c30


	//   ....[10]....
        /*01e0*/ 	.word	0x000031d0


	//   ....[11]....
        /*01e4*/ 	.word	0x00003230


	//   ....[12]....
        /*01e8*/ 	.word	0x00004e60


	//   ....[13]....
        /*01ec*/ 	.word	0x00004ec0


	//   ....[14]....
        /*01f0*/ 	.word	0x00004f40


	//   ....[15]....
        /*01f4*/ 	.word	0x00004f70


	//   ....[16]....
        /*01f8*/ 	.word	0x00006670


	//   ....[17]....
        /*01fc*/ 	.word	0x00006690


	//   ....[18]....
        /*0200*/ 	.word	0x00006710


	//   ....[19]....
        /*0204*/ 	.word	0x00006720


	//   ....[20]....
        /*0208*/ 	.word	0x000073f0


	//   ....[21]....
        /*020c*/ 	.word	0x00007400


	//   ....[22]....
        /*0210*/ 	.word	0x00007410


	//   ....[23]....
        /*0214*/ 	.word	0x00007420


	//   ....[24]....
        /*0218*/ 	.word	0x00007430


	//   ....[25]....
        /*021c*/ 	.word	0x00007450


	//   ....[26]....
        /*0220*/ 	.word	0x00007460


	//   ....[27]....
        /*0224*/ 	.word	0x00007470


	//   ....[28]....
        /*0228*/ 	.word	0x00007490


	//   ....[29]....
        /*022c*/ 	.word	0x000074a0


	//   ....[30]....
        /*0230*/ 	.word	0x000074b0


	//   ....[31]....
        /*0234*/ 	.word	0x000074c0


	//   ....[32]....
        /*0238*/ 	.word	0x000074e0


	//   ....[33]....
        /*023c*/ 	.word	0x00007500


	//   ....[34]....
        /*0240*/ 	.word	0x00007520


	//   ....[35]....
        /*0244*/ 	.word	0x00007530


	//   ....[36]....
        /*0248*/ 	.word	0x00007550


	//   ....[37]....
        /*024c*/ 	.word	0x00007570


	//   ....[38]....
        /*0250*/ 	.word	0x00007580


	//   ....[39]....
        /*0254*/ 	.word	0x000075a0


	//   ....[40]....
        /*0258*/ 	.word	0x000075c0


	//   ....[41]....
        /*025c*/ 	.word	0x000075d0


	//   ....[42]....
        /*0260*/ 	.word	0x000075e0


	//   ....[43]....
        /*0264*/ 	.word	0x000075f0


	//   ....[44]....
        /*0268*/ 	.word	0x00007620


	//   ....[45]....
        /*026c*/ 	.word	0x00007630


	//   ....[46]....
        /*0270*/ 	.word	0x00007640


	//   ....[47]....
        /*0274*/ 	.word	0x00007650


	//   ....[48]....
        /*0278*/ 	.word	0x00007670


	//   ....[49]....
        /*027c*/ 	.word	0x00007680


	//   ....[50]....
        /*0280*/ 	.word	0x00007690


	//   ....[51]....
        /*0284*/ 	.word	0x000076a0


	//   ....[52]....
        /*0288*/ 	.word	0x000076b0


	//   ....[53]....
        /*028c*/ 	.word	0x000076c0


	//   ....[54]....
        /*0290*/ 	.word	0x000076d0


	//   ....[55]....
        /*0294*/ 	.word	0x000076e0


	//   ....[56]....
        /*0298*/ 	.word	0x000076f0


	//   ....[57]....
        /*029c*/ 	.word	0x00007700


	//   ....[58]....
        /*02a0*/ 	.word	0x00007710


	//   ....[59]....
        /*02a4*/ 	.word	0x00007720


	//   ....[60]....
        /*02a8*/ 	.word	0x00007740


	//   ....[61]....
        /*02ac*/ 	.word	0x00007760


	//   ....[62]....
        /*02b0*/ 	.word	0x00007780


	//   ....[63]....
        /*02b4*/ 	.word	0x00007790


	//   ....[64]....
        /*02b8*/ 	.word	0x000077a0


	//   ....[65]....
        /*02bc*/ 	.word	0x000077b0


	//   ....[66]....
        /*02c0*/ 	.word	0x000077c0


	//   ....[67]....
        /*02c4*/ 	.word	0x000077d0


	//   ....[68]....
        /*02c8*/ 	.word	0x00007ba0


	//   ....[69]....
        /*02cc*/ 	.word	0x00007c10


	//   ....[70]....
        /*02d0*/ 	.word	0x00007c40


	//   ....[71]....
        /*02d4*/ 	.word	0x00007c80


	//   ....[72]....
        /*02d8*/ 	.word	0x00007cc0


	//   ....[73]....
        /*02dc*/ 	.word	0x00007d00


	//   ....[74]....
        /*02e0*/ 	.word	0x00008220


	//   ....[75]....
        /*02e4*/ 	.word	0x00008250


	//   ....[76]....
        /*02e8*/ 	.word	0x00008c20


	//   ....[77]....
        /*02ec*/ 	.word	0x00009970


	//   ....[78]....
        /*02f0*/ 	.word	0x0000a6a0


	//   ....[79]....
        /*02f4*/ 	.word	0x0000a6b0


	//   ....[80]....
        /*02f8*/ 	.word	0x0000a6c0


	//   ....[81]....
        /*02fc*/ 	.word	0x0000a6d0


	//   ....[82]....
        /*0300*/ 	.word	0x0000a6f0


	//   ....[83]....
        /*0304*/ 	.word	0x0000a7f0


	//   ....[84]....
        /*0308*/ 	.word	0x0000bf90


	//   ....[85]....
        /*030c*/ 	.word	0x0000c480


	//   ....[86]....
        /*0310*/ 	.word	0x0000c630


	//   ....[87]....
        /*0314*/ 	.word	0x0000c680


	//   ....[88]....
        /*0318*/ 	.word	0x0000c720


	//   ....[89]....
        /*031c*/ 	.word	0x0000c800


	//   ....[90]....
        /*0320*/ 	.word	0x0000c8a0


	//   ....[91]....
        /*0324*/ 	.word	0x0000c970


	//----- nvinfo : EIATTR_REG_RECONFIG
	.align		4
.L_1131:
        /*0328*/ 	.byte	0x01, 0x54
	.zero		2


	//----- nvinfo : EIATTR_SYSCALL_OFFSETS
	.align		4
        /*032c*/ 	.byte	0x04, 0x46
        /*032e*/ 	.short	(.L_1133 - .L_1132)


	//   ....[0]....
.L_1132:
        /*0330*/ 	.word	0x00001280


	//   ....[1]....
        /*0334*/ 	.word	0x00009310


	//   ....[2]....
        /*0338*/ 	.word	0x00009450


	//   ....[3]....
        /*033c*/ 	.word	0x00009590


	//   ....[4]....
        /*0340*/ 	.word	0x000096b0


	//   ....[5]....
        /*0344*/ 	.word	0x0000a1c0


	//----- nvinfo : EIATTR_MBARRIER_INSTR_OFFSETS
	.align		4
.L_1133:
        /*0348*/ 	.byte	0x04, 0x39
        /*034a*/ 	.short	(.L_1135 - .L_1134)


	//   ....[0]....
.L_1134:
        /*034c*/ 	.word	0x00000260
        /*0350*/ 	.word	0x000000ff
        /*0354*/ 	.word	0x00017000
        /*0358*/ 	.short	0x0100
        /*035a*/ 	.byte	0x08
	.zero		1


	//   ....[1]....
        /*035c*/ 	.word	0x00000270
        /*0360*/ 	.word	0x000000ff
        /*0364*/ 	.word	0x00017020
        /*0368*/ 	.short	0x0100
        /*036a*/ 	.byte	0x08
	.zero		1


	//   ....[2]....
        /*036c*/ 	.word	0x00000360
        /*0370*/ 	.word	0x000000ff
        /*0374*/ 	.word	0x00017030
        /*0378*/ 	.short	0x0100
        /*037a*/ 	.byte	0x08
	.zero		1


	//   ....[3]....
        /*037c*/ 	.word	0x00000370
        /*0380*/ 	.word	0x000000ff
        /*0384*/ 	.word	0x00017040
        /*0388*/ 	.short	0x0100
        /*038a*/ 	.byte	0x08
	.zero		1


	//   ....[4]....
        /*038c*/ 	.word	0x00000380
        /*0390*/ 	.word	0x000000ff
        /*0394*/ 	.word	0x00017038
        /*0398*/ 	.short	0x0100
        /*039a*/ 	.byte	0x08
	.zero		1


	//   ....[5]....
        /*039c*/ 	.word	0x00000390
        /*03a0*/ 	.word	0x000000ff
        /*03a4*/ 	.word	0x00017048
        /*03a8*/ 	.short	0x0100
        /*03aa*/ 	.byte	0x08
	.zero		1


	//   ....[6]....
        /*03ac*/ 	.word	0x000004c0
        /*03b0*/ 	.word	0x000000ff
        /*03b4*/ 	.word	0x00017050
        /*03b8*/ 	.short	0x0100
        /*03ba*/ 	.byte	0x08
	.zero		1


	//   ....[7]....
        /*03bc*/ 	.word	0x000004d0
        /*03c0*/ 	.word	0x000000ff
        /*03c4*/ 	.word	0x00017060
        /*03c8*/ 	.short	0x0100
        /*03ca*/ 	.byte	0x08
	.zero		1


	//   ....[8]....
        /*03cc*/ 	.word	0x000004e0
        /*03d0*/ 	.word	0x000000ff
        /*03d4*/ 	.word	0x00017058
        /*03d8*/ 	.short	0x0100
        /*03da*/ 	.byte	0x08
	.zero		1


	//   ....[9]....
        /*03dc*/ 	.word	0x000004f0
        /*03e0*/ 	.word	0x000000ff
        /*03e4*/ 	.word	0x00017068
        /*03e8*/ 	.short	0x0100
        /*03ea*/ 	.byte	0x08
	.zero		1


	//   ....[10]....
        /*03ec*/ 	.word	0x000005e0
        /*03f0*/ 	.word	0x000000ff
        /*03f4*/ 	.word	0x00017070
        /*03f8*/ 	.short	0x0100
        /*03fa*/ 	.byte	0x06
	.zero		1


	//   ....[11]....
        /*03fc*/ 	.word	0x000005f0
        /*0400*/ 	.word	0x000000ff
        /*0404*/ 	.word	0x00017080
        /*0408*/ 	.short	0x0100
        /*040a*/ 	.byte	0x06
	.zero		1


	//   ....[12]....
        /*040c*/ 	.word	0x00000600
        /*0410*/ 	.word	0x000000ff
        /*0414*/ 	.word	0x00017078
        /*0418*/ 	.short	0x0100
        /*041a*/ 	.byte	0x06
	.zero		1


	//   ....[13]....
        /*041c*/ 	.word	0x00000610
        /*0420*/ 	.word	0x000000ff
        /*0424*/ 	.word	0x00017088
        /*0428*/ 	.short	0x0100
        /*042a*/ 	.byte	0x06
	.zero		1


	//   ....[14]....
        /*042c*/ 	.word	0x00000740
        /*0430*/ 	.word	0x000000ff
        /*0434*/ 	.word	0x00017090
        /*0438*/ 	.short	0x0100
        /*043a*/ 	.byte	0x08
	.zero		1


	//   ....[15]....
        /*043c*/ 	.word	0x00000750
        /*0440*/ 	.word	0x000000ff
        /*0444*/ 	.word	0x000170a0
        /*0448*/ 	.short	0x0100
        /*044a*/ 	.byte	0x08
	.zero		1


	//   ....[16]....
        /*044c*/ 	.word	0x00000760
        /*0450*/ 	.word	0x000000ff
        /*0454*/ 	.word	0x00017098
        /*0458*/ 	.short	0x0100
        /*045a*/ 	.byte	0x08
	.zero		1


	//   ....[17]....
        /*045c*/ 	.word	0x00000770
        /*0460*/ 	.word	0x000000ff
        /*0464*/ 	.word	0x000170a8
        /*0468*/ 	.short	0x0100
        /*046a*/ 	.byte	0x08
	.zero		1


	//   ....[18]....
        /*046c*/ 	.word	0x000008a0
        /*0470*/ 	.word	0x000000ff
        /*0474*/ 	.word	0x000170b0
        /*0478*/ 	.short	0x0100
        /*047a*/ 	.byte	0x08
	.zero		1


	//   ....[19]....
        /*047c*/ 	.word	0x000008b0
        /*0480*/ 	.word	0x000000ff
        /*0484*/ 	.word	0x000170c0
        /*0488*/ 	.short	0x0100
        /*048a*/ 	.byte	0x08
	.zero		1


	//   ....[20]....
        /*048c*/ 	.word	0x000008c0
        /*0490*/ 	.word	0x000000ff
        /*0494*/ 	.word	0x000170b8
        /*0498*/ 	.short	0x0100
        /*049a*/ 	.byte	0x08
	.zero		1


	//   ....[21]....
        /*049c*/ 	.word	0x000008d0
        /*04a0*/ 	.word	0x000000ff
        /*04a4*/ 	.word	0x000170c8
        /*04a8*/ 	.short	0x0100
        /*04aa*/ 	.byte	0x08
	.zero		1


	//   ....[22]....
        /*04ac*/ 	.word	0x00001550
        /*04b0*/ 	.word	0x000000ff
        /*04b4*/ 	.word	0x00017000
        /*04b8*/ 	.short	0x010a
        /*04ba*/ 	.byte	0x26
	.zero		1


	//   ....[23]....
        /*04bc*/ 	.word	0x000015e0
        /*04c0*/ 	.word	0x000000ff
        /*04c4*/ 	.word	0x00017030
        /*04c8*/ 	.short	0x010a
        /*04ca*/ 	.byte	0x26
	.zero		1


	//   ....[24]....
        /*04cc*/ 	.word	0x00001640
        /*04d0*/ 	.word	0x000000ff
        /*04d4*/ 	.word	0x00017030
        /*04d8*/ 	.short	0x010a
        /*04da*/ 	.byte	0x26
	.zero		1


	//   ....[25]....
        /*04dc*/ 	.word	0x00003640
        /*04e0*/ 	.word	0x0000000e
        /*04e4*/ 	.word	0x00000000
        /*04e8*/ 	.short	0x0101
        /*04ea*/ 	.byte	0x3f
	.zero		1


	//   ....[26]....
        /*04ec*/ 	.word	0x00004010
        /*04f0*/ 	.word	0x000000ff
        /*04f4*/ 	.word	0x00017030
        /*04f8*/ 	.short	0x010a
        /*04fa*/ 	.byte	0x16
	.zero		1


	//   ....[27]....
        /*04fc*/ 	.word	0x00004050
        /*0500*/ 	.word	0x000000ff
        /*0504*/ 	.word	0x00017030
        /*0508*/ 	.short	0x010a
        /*050a*/ 	.byte	0x16
	.zero		1


	//   ....[28]....
        /*050c*/ 	.word	0x000041e0
        /*0510*/ 	.word	0x000000ff
        /*0514*/ 	.word	0x00017050
        /*0518*/ 	.short	0x010a
        /*051a*/ 	.byte	0x0b
	.zero		1


	//   ....[29]....
        /*051c*/ 	.word	0x00004e10
        /*0520*/ 	.word	0x000000ff
        /*0524*/ 	.word	0x00017050
        /*0528*/ 	.short	0x010a
        /*052a*/ 	.byte	0x0b
	.zero		1


	//   ....[30]....
        /*052c*/ 	.word	0x00005bc0
        /*0530*/ 	.word	0x00000008
        /*0534*/ 	.word	0x00000000
        /*0538*/ 	.short	0x0101
        /*053a*/ 	.byte	0x3f
	.zero		1


	//   ....[31]....
        /*053c*/ 	.word	0x00005e70
        /*0540*/ 	.word	0x000000ff
        /*0544*/ 	.word	0x00000000
        /*0548*/ 	.short	0x0101
        /*054a*/ 	.byte	0x05
	.zero		1


	//   ....[32]....
        /*054c*/ 	.word	0x00006390
        /*0550*/ 	.word	0x000000ff
        /*0554*/ 	.word	0x00017050
        /*0558*/ 	.short	0x010a
        /*055a*/ 	.byte	0x0b
	.zero		1


	//   ....[33]....
        /*055c*/ 	.word	0x000063d0
        /*0560*/ 	.word	0x000000ff
        /*0564*/ 	.word	0x00017050
        /*0568*/ 	.short	0x010a
        /*056a*/ 	.byte	0x0b
	.zero		1


	//   ....[34]....
        /*056c*/ 	.word	0x00006a00
        /*0570*/ 	.word	0x000000ff
        /*0574*/ 	.word	0x00000000
        /*0578*/ 	.short	0x0101
        /*057a*/ 	.byte	0x04
	.zero		1


	//   ....[35]....
        /*057c*/ 	.word	0x00007ce0
        /*0580*/ 	.word	0x000000ff
        /*0584*/ 	.word	0x00000000
        /*0588*/ 	.short	0x0101
        /*058a*/ 	.byte	0x04
	.zero		1


	//   ....[36]....
        /*058c*/ 	.word	0x00009ba0
        /*0590*/ 	.word	0x000000ff
        /*0594*/ 	.word	0x00017080
        /*0598*/ 	.short	0x010a
        /*059a*/ 	.byte	0x26
	.zero		1


	//   ....[37]....
        /*059c*/ 	.word	0x00009dc0
        /*05a0*/ 	.word	0x000000ff
        /*05a4*/ 	.word	0x00017040
        /*05a8*/ 	.short	0x010a
        /*05aa*/ 	.byte	0x26
	.zero		1


	//   ....[38]....
        /*05ac*/ 	.word	0x0000a930
        /*05b0*/ 	.word	0x000000ff
        /*05b4*/ 	.word	0x00017000
        /*05b8*/ 	.short	0x0107
        /*05ba*/ 	.byte	0x26
	.zero		1


	//   ....[39]....
        /*05bc*/ 	.word	0x0000a970
        /*05c0*/ 	.word	0x000000ff
        /*05c4*/ 	.word	0x00017000
        /*05c8*/ 	.short	0x0101
        /*05ca*/ 	.byte	0x26
	.zero		1


	//   ....[40]....
        /*05cc*/ 	.word	0x0000a980
        /*05d0*/ 	.word	0x000000ff
        /*05d4*/ 	.word	0x00017020
        /*05d8*/ 	.short	0x010a
        /*05da*/ 	.byte	0x26
	.zero		1


	//   ....[41]....
        /*05dc*/ 	.word	0x0000ac90
        /*05e0*/ 	.word	0x00000006
        /*05e4*/ 	.word	0x00017080
        /*05e8*/ 	.short	0x010a
        /*05ea*/ 	.byte	0x3f
	.zero		1


	//   ....[42]....
        /*05ec*/ 	.word	0x0000b060
        /*05f0*/ 	.word	0x00000006
        /*05f4*/ 	.word	0x00017040
        /*05f8*/ 	.short	0x010a
        /*05fa*/ 	.byte	0x3f
	.zero		1


	//   ....[43]....
        /*05fc*/ 	.word	0x0000b470
        /*0600*/ 	.word	0x00000003
        /*0604*/ 	.word	0x00017070
        /*0608*/ 	.short	0x010a
        /*060a*/ 	.byte	0x3f
	.zero		1


	//   ....[44]....
        /*060c*/ 	.word	0x0000b4d0
        /*0610*/ 	.word	0x00000003
        /*0614*/ 	.word	0x00017060
        /*0618*/ 	.short	0x010a
        /*061a*/ 	.byte	0x3f
	.zero		1


	//   ....[45]....
        /*061c*/ 	.word	0x0000b880
        /*0620*/ 	.word	0x00000003
        /*0624*/ 	.word	0x00017050
        /*0628*/ 	.short	0x0101
        /*062a*/ 	.byte	0x3f
	.zero		1


	//   ....[46]....
        /*062c*/ 	.word	0x0000b8f0
        /*0630*/ 	.word	0x00000002
        /*0634*/ 	.word	0x00000000
        /*0638*/ 	.short	0x0101
        /*063a*/ 	.byte	0x3f
	.zero		1


	//   ....[47]....
        /*063c*/ 	.word	0x0000b9e0
        /*0640*/ 	.word	0x00000002
        /*0644*/ 	.word	0x00017070
        /*0648*/ 	.short	0x010a
        /*064a*/ 	.byte	0x3f
	.zero		1


	//   ....[48]....
        /*064c*/ 	.word	0x0000ba80
        /*0650*/ 	.word	0x00000002
        /*0654*/ 	.word	0x00017060
        /*0658*/ 	.short	0x010a
        /*065a*/ 	.byte	0x3f
	.zero		1


	//   ....[49]....
        /*065c*/ 	.word	0x0000be40
        /*0660*/ 	.word	0x00000002
        /*0664*/ 	.word	0x00017050
        /*0668*/ 	.short	0x0101
        /*066a*/ 	.byte	0x3f
	.zero		1


	//   ....[50]....
        /*066c*/ 	.word	0x0000bea0
        /*0670*/ 	.word	0x00000000
        /*0674*/ 	.word	0x00000000
        /*0678*/ 	.short	0x0101
        /*067a*/ 	.byte	0x3f
	.zero		1


	//   ....[51]....
        /*067c*/ 	.word	0x0000bf40
        /*0680*/ 	.word	0x00000007
        /*0684*/ 	.word	0x00017020
        /*0688*/ 	.short	0x010a
        /*068a*/ 	.byte	0x3f
	.zero		1


	//   ....[52]....
        /*068c*/ 	.word	0x0000c080
        /*0690*/ 	.word	0x00000005
        /*0694*/ 	.word	0x00000000
        /*0698*/ 	.short	0x010a
        /*069a*/ 	.byte	0x3f
	.zero		1


	//   ....[53]....
        /*069c*/ 	.word	0x0000c0f0
        /*06a0*/ 	.word	0x00000003
        /*06a4*/ 	.word	0x00000000
        /*06a8*/ 	.short	0x010a
        /*06aa*/ 	.byte	0x3f
	.zero		1


	//   ....[54]....
        /*06ac*/ 	.word	0x0000c140
        /*06b0*/ 	.word	0x00000003
        /*06b4*/ 	.word	0x00017060
        /*06b8*/ 	.short	0x010a
        /*06ba*/ 	.byte	0x3f
	.zero		1


	//   ....[55]....
        /*06bc*/ 	.word	0x0000c190
        /*06c0*/ 	.word	0x00000005
        /*06c4*/ 	.word	0x00017060
        /*06c8*/ 	.short	0x010a
        /*06ca*/ 	.byte	0x3f
	.zero		1


	//   ....[56]....
        /*06cc*/ 	.word	0x0000c1d0
        /*06d0*/ 	.word	0x00000003
        /*06d4*/ 	.word	0x00017080
        /*06d8*/ 	.short	0x010a
        /*06da*/ 	.byte	0x3f
	.zero		1


	//   ....[57]....
        /*06dc*/ 	.word	0x0000c1f0
        /*06e0*/ 	.word	0x00000005
        /*06e4*/ 	.word	0x00017080
        /*06e8*/ 	.short	0x010a
        /*06ea*/ 	.byte	0x3f
	.zero		1


	//   ....[58]....
        /*06ec*/ 	.word	0x0000c260
        /*06f0*/ 	.word	0x00000003
        /*06f4*/ 	.word	0x00017000
        /*06f8*/ 	.short	0x010a
        /*06fa*/ 	.byte	0x3f
	.zero		1


	//   ....[59]....
        /*06fc*/ 	.word	0x0000c2c0
        /*0700*/ 	.word	0x00000003
        /*0704*/ 	.word	0x00017030
        /*0708*/ 	.short	0x010a
        /*070a*/ 	.byte	0x3f
	.zero		1


	//   ....[60]....
        /*070c*/ 	.word	0x0000c320
        /*0710*/ 	.word	0x0000000a
        /*0714*/ 	.word	0x00017030
        /*0718*/ 	.short	0x010a
        /*071a*/ 	.byte	0x3f
	.zero		1


	//   ....[61]....
        /*071c*/ 	.word	0x0000c380
        /*0720*/ 	.word	0x00000046
        /*0724*/ 	.word	0x00017050
        /*0728*/ 	.short	0x010a
        /*072a*/ 	.byte	0x3f
	.zero		1


	//   ....[62]....
        /*072c*/ 	.word	0x0000c3e0
        /*0730*/ 	.word	0x00000005
        /*0734*/ 	.word	0x00017050
        /*0738*/ 	.short	0x010a
        /*073a*/ 	.byte	0x3f
	.zero		1


	//   ....[63]....
        /*073c*/ 	.word	0x0000c530
        /*0740*/ 	.word	0x00000019
        /*0744*/ 	.word	0x00017080
        /*0748*/ 	.short	0x010a
        /*074a*/ 	.byte	0x3f
	.zero		1


	//   ....[64]....
        /*074c*/ 	.word	0x0000c580
        /*0750*/ 	.word	0x00000019
        /*0754*/ 	.word	0x00017040
        /*0758*/ 	.short	0x010a
        /*075a*/ 	.byte	0x3f
	.zero		1


	//   ....[65]....
        /*075c*/ 	.word	0x0000c9a0
        /*0760*/ 	.word	0x00000019
        /*0764*/ 	.word	0x00017020
        /*0768*/ 	.short	0x010a
        /*076a*/ 	.byte	0x3f
	.zero		1


	//   ....[66]....
        /*076c*/ 	.word	0x0000c9f0
        /*0770*/ 	.word	0x00000006
        /*0774*/ 	.word	0x00017080
        /*0778*/ 	.short	0x010a
        /*077a*/ 	.byte	0x3f
	.zero		1


	//   ....[67]....
        /*077c*/ 	.word	0x0000ca40
        /*0780*/ 	.word	0x00000006
        /*0784*/ 	.word	0x00017040
        /*0788*/ 	.short	0x010a
        /*078a*/ 	.byte	0x3f
	.zero		1


	//   ....[68]....
        /*078c*/ 	.word	0x0000ca90
        /*0790*/ 	.word	0x00000003
        /*0794*/ 	.word	0x00017070
        /*0798*/ 	.short	0x010a
        /*079a*/ 	.byte	0x3f
	.zero		1


	//   ....[69]....
        /*079c*/ 	.word	0x0000cae0
        /*07a0*/ 	.word	0x00000003
        /*07a4*/ 	.word	0x00017060
        /*07a8*/ 	.short	0x010a
        /*07aa*/ 	.byte	0x3f
	.zero		1


	//   ....[70]....
        /*07ac*/ 	.word	0x0000cb30
        /*07b0*/ 	.word	0x00000002
        /*07b4*/ 	.word	0x00017070
        /*07b8*/ 	.short	0x010a
        /*07ba*/ 	.byte	0x3f
	.zero		1


	//   ....[71]....
        /*07bc*/ 	.word	0x0000cb80
        /*07c0*/ 	.word	0x00000002
        /*07c4*/ 	.word	0x00017060
        /*07c8*/ 	.short	0x010a
        /*07ca*/ 	.byte	0x3f
	.zero		1


	//   ....[72]....
        /*07cc*/ 	.word	0x0000cbd0
        /*07d0*/ 	.word	0x00000007
        /*07d4*/ 	.word	0x00017020
        /*07d8*/ 	.short	0x010a
        /*07da*/ 	.byte	0x3f
	.zero		1


	//   ....[73]....
        /*07dc*/ 	.word	0x0000cc20
        /*07e0*/ 	.word	0x00000005
        /*07e4*/ 	.word	0x00000000
        /*07e8*/ 	.short	0x010a
        /*07ea*/ 	.byte	0x3f
	.zero		1


	//   ....[74]....
        /*07ec*/ 	.word	0x0000cc70
        /*07f0*/ 	.word	0x00000003
        /*07f4*/ 	.word	0x00000000
        /*07f8*/ 	.short	0x010a
        /*07fa*/ 	.byte	0x3f
	.zero		1


	//   ....[75]....
        /*07fc*/ 	.word	0x0000ccc0
        /*0800*/ 	.word	0x00000003
        /*0804*/ 	.word	0x00017060
        /*0808*/ 	.short	0x010a
        /*080a*/ 	.byte	0x3f
	.zero		1


	//   ....[76]....
        /*080c*/ 	.word	0x0000cd10
        /*0810*/ 	.word	0x00000005
        /*0814*/ 	.word	0x00017060
        /*0818*/ 	.short	0x010a
        /*081a*/ 	.byte	0x3f
	.zero		1


	//   ....[77]....
        /*081c*/ 	.word	0x0000cd60
        /*0820*/ 	.word	0x00000003
        /*0824*/ 	.word	0x00017080
        /*0828*/ 	.short	0x010a
        /*082a*/ 	.byte	0x3f
	.zero		1


	//----- nvinfo : EIATTR_NUM_MBARRIERS
	.align		4
.L_1135:
        /*082c*/ 	.byte	0x03, 0x38
        /*082e*/ 	.short	0x0016


	//----- nvinfo : EIATTR_EXIT_INSTR_OFFSETS
	.align		4
        /*0830*/ 	.byte	0x04, 0x1c
        /*0832*/ 	.short	(.L_1137 - .L_1136)


	//   ....[0]....
.L_1136:
        /*0834*/ 	.word	0x0000c240


	//----- nvinfo : EIATTR_MAX_THREADS
	.align		4
.L_1137:
        /*0838*/ 	.byte	0x04, 0x05
        /*083a*/ 	.short	(.L_1139 - .L_1138)
.L_1138:
        /*083c*/ 	.word	0x00000200
        /*0840*/ 	.word	0x00000001
        /*0844*/ 	.word	0x00000001


	//----- nvinfo : EIATTR_CRS_STACK_SIZE
	.align		4
.L_1139:
        /*0848*/ 	.byte	0x04, 0x1e
        /*084a*/ 	.short	(.L_1141 - .L_1140)
.L_1140:
        /*084c*/ 	.word	0x00000000


	//----- nvinfo : EIATTR_CBANK_PARAM_SIZE
	.align		4
.L_1141:
        /*0850*/ 	.byte	0x03, 0x19
        /*0852*/ 	.short	0x0a70


	//----- nvinfo : EIATTR_PARAM_CBANK
	.align		4
        /*0854*/ 	.byte	0x04, 0x0a
        /*0856*/ 	.short	(.L_1143 - .L_1142)
	.align		4
.L_1142:
        /*0858*/ 	.word	index@(.nv.constant0._ZN7cutlass13device_kernelIN5flash11enable_sm90INS1_16FlashAttnFwdSm90INS1_25CollectiveMainloopFwdSm90ILi2EN4cute5tupleIJNS5_1CILi1EEES8_S8_EEENS6_IJNS7_ILi192EEENS7_ILi128EEENS7_ILi96EEEEEELi96ENS_12float_e4m3_tEfNS_4arch4Sm90ELb0ELb0ELb1ELb0ELb0ELb0ELb0ELb1ELb1ELb1ELb1ELb0EEENS1_21CollectiveEpilogueFwdINS6_IJSA_SC_SB_EEES9_NS_10bfloat16_tESG_Li384ELb0ELb1ELb1ELb1EEENS1_19SingleTileSchedulerILb0ELb1ELb1ELi192EEEEEEEEEvNT_6ParamsE)
        /*085c*/ 	.short	0x0210
        /*085e*/ 	.short	0x0a70


	//----- nvinfo : EIATTR_SW_WAR
	.align		4
.L_1143:
        /*0860*/ 	.byte	0x04, 0x36
        /*0862*/ 	.short	(.L_1145 - .L_1144)
.L_1144:
        /*0864*/ 	.word	0x00000008
.L_1145:


//--------------------- .nv.info._ZN7cutlass13device_kernelIN5flash11enable_sm90INS1_16FlashAttnFwdSm90INS1_25CollectiveMainloopFwdSm90ILi2EN4cute5tupleIJNS5_1CILi1EEES8_S8_EEENS6_IJNS7_ILi192EEENS7_ILi128EEENS7_ILi96EEEEEELi96ENS_12float_e4m3_tEfNS_4arch4Sm90ELb0ELb0ELb1ELb1ELb0ELb0ELb0ELb1ELb1ELb1ELb1ELb0EEENS1_21CollectiveEpilogueFwdINS6_IJSA_SC_SB_EEES9_NS_10bfloat16_tESG_Li384ELb1ELb1ELb1ELb1EEENS1_36VarlenDynamicPersistentTileSchedulerILi192ELi128ELi384ELi128ELb1ELb1ELb1ELb0ELb1ELb1EEEEEEEEEvNT_6ParamsE --------------------------
	.section	.nv.info._ZN7cutlass13device_kernelIN5flash11enable_sm90INS1_16FlashAttnFwdSm90INS1_25CollectiveMainloopFwdSm90ILi2EN4cute5tupleIJNS5_1CILi1EEES8_S8_EEENS6_IJNS7_ILi192EEENS7_ILi128EEENS7_ILi96EEEEEELi96ENS_12float_e4m3_tEfNS_4arch4Sm90ELb0ELb0ELb1ELb1ELb0ELb0ELb0ELb1ELb1ELb1ELb1ELb0EEENS1_21CollectiveEpilogueFwdINS6_IJSA_SC_SB_EEES9_NS_10bfloat16_tESG_Li384ELb1ELb1ELb1ELb1EEENS1_36VarlenDynamicPersistentTileSchedulerILi192ELi128ELi384ELi128ELb1ELb1ELb1ELb0ELb1ELb1EEEEEEEEEvNT_6ParamsE,"",@"SHT_CUDA_INFO"
	.sectionflags	@""
	.align	4


	//----- nvinfo : EIATTR_CUDA_API_VERSION
	.align		4
        /*0000*/ 	.byte	0x04, 0x37
        /*0002*/ 	.short	(.L_1147 - .L_1146)
.L_1146:
        /*0004*/ 	.word	0x00000082


	//----- nvinfo : EIATTR_KPARAM_INFO
	.align		4
.L_1147:
        /*0008*/ 	.byte	0x04, 0x17
        /*000a*/ 	.short	(.L_1149 - .L_1148)
.L_1148:
        /*000c*/ 	.word	0x00000000
        /*0010*/ 	.short	0x0000
        /*0012*/ 	.short	0x0070
        /*0014*/ 	.byte	0x00, 0xf0, 0x01, 0x2a


	//----- nvinfo : EIATTR_SPARSE_MMA_MASK
	.align		4
.L_1149:
        /*0018*/ 	.byte	0x03, 0x50
        /*001a*/ 	.short	0x0000


	//----- nvinfo : EIATTR_MAXREG_COUNT
	.align		4
        /*001c*/ 	.byte	0x03, 0x1b
        /*001e*/ 	.short	0x0080


	//----- nvinfo : EIATTR_NUM_BARRIERS
	.align		4
        /*0020*/ 	.byte	0x02, 0x4c
        /*0022*/ 	.byte	0x09
	.zero		1


	//----- nvinfo : EIATTR_EXTERNS
	.align		4
        /*0024*/ 	.byte	0x04, 0x0f
        /*0026*/ 	.short	(.L_1151 - .L_1150)


	//   ....[0]....
	.align		4
.L_1150:
        /*0028*/ 	.word	index@(__assertfail)


	//----- nvinfo : EIATTR_ANNOTATIONS
	.align		4
.L_1151:
        /*002c*/ 	.byte	0x04, 0x55
        /*002e*/ 	.short	(.L_1153 - .L_1152)


	//   ....[0]....
.L_1152:
        /* <DEDUP_REMOVED lines=30> */


	//----- nvinfo : EIATTR_MERCURY_ISA_VERSION
	.align		4
.L_1153:
        /*0200*/ 	.byte	0x03, 0x5f
        /*0202*/ 	.short	0x0101


	//----- nvinfo : EIATTR_UNUSED_LOAD_BYTE_OFFSET
	.align		4
        /*0204*/ 	.byte	0x04, 0x44
        /*0206*/ 	.short	(.L_1155 - .L_1154)


	//   ....[0]....
.L_1154:
        /*0208*/ 	.word	0x00000a00
        /*020c*/ 	.word	0x0000fff0


	//   ....[1]....
        /*0210*/ 	.word	0x000074c0
        /*0214*/ 	.word	0x0000fff0


	//----- nvinfo : EIATTR_INT_WARP_WIDE_INSTR_OFFSETS
	.align		4
.L_1155:
        /*0218*/ 	.byte	0x04, 0x31
        /*021a*/ 	.short	(.L_1157 - .L_1156)


	//   ....[0]....
.L_1156:
        /*021c*/ 	.word	0x00000130


	//   ....[1]....
        /*0220*/ 	.word	0x00000170


	//   ....[2]....
        /*0224*/ 	.word	0x000001e0


	//   ....[3]....
        /*0228*/ 	.word	0x0000c0b0


	//   ....[4]....
        /*022c*/ 	.word	0x0000c140


	//   ....[5]....
        /*0230*/ 	.word	0x0000eb70


	//   ....[6]....
        /*0234*/ 	.word	0x0000ec00


	//----- nvinfo : EIATTR_COOP_GROUP_MASK_REGIDS
	.align		4
.L_1157:
        /*0238*/ 	.byte	0x04, 0x29
        /*023a*/ 	.short	(.L_1159 - .L_1158)


	//   ....[0]....
.L_1158:
        /*023c*/ 	.word	0xffffffff


	//   ....[1]....
        /*0240*/ 	.word	0xffffffff


	//   ....[2]....
        /*0244*/ 	.word	0xffffffff


	//   ....[3]....
        /*0248*/ 	.word	0xffffffff


	//   ....[4]....
        /*024c*/ 	.word	0xffffffff


	//   ....[5]....
        /*0250*/ 	.word	0xffffffff


	//   ....[6]....
        /*0254*/ 	.word	0xffffffff


	//   ....[7]....
        /*0258*/ 	.word	0xffffffff


	//   ....[8]....
        /*025c*/ 	.word	0xffffffff


	//   ....[9]....
        /*0260*/ 	.word	0xffffffff


	//   ....[10]....
        /*0264*/ 	.word	0xffffffff


	//   ....[11]....
        /*0268*/ 	.word	0xffffffff


	//   ....[12]....
        /*026c*/ 	.word	0xffffffff


	//   ....[13]....
        /*0270*/ 	.word	0xffffffff


	//   ....[14]....
        /*0274*/ 	.word	0xffffffff


	//   ....[15]....
        /*0278*/ 	.word	0xffffffff


	//   ....[16]....
        /*027c*/ 	.word	0xffffffff


	//   ....[17]....
        /*0280*/ 	.word	0xffffffff


	//   ....[18]....
        /*0284*/ 	.word	0xffffffff


	//   ....[19]....
        /*0288*/ 	.word	0xffffffff


	//   ....[20]....
        /*028c*/ 	.word	0xffffffff


	//   ....[21]....
        /*0290*/ 	.word	0xffffffff


	//   ....[22]....
        /*0294*/ 	.word	0xffffffff


	//   ....[23]....
        /*0298*/ 	.word	0xffffffff


	//   ....[24]....
        /*029c*/ 	.word	0xffffffff


	//   ....[25]....
        /*02a0*/ 	.word	0xffffffff


	//   ....[26]....
        /*02a4*/ 	.word	0xffffffff


	//   ....[27]....
        /*02a8*/ 	.word	0xffffffff


	//   ....[28]....
        /*02ac*/ 	.word	0xffffffff


	//   ....[29]....
        /*02b0*/ 	.word	0xffffffff


	//   ....[30]....
        /*02b4*/ 	.word	0xffffffff


	//   ....[31]....
        /*02b8*/ 	.word	0xffffffff


	//   ....[32]....
        /*02bc*/ 	.word	0xffffffff


	//   ....[33]....
        /*02c0*/ 	.word	0xffffffff


	//   ....[34]....
        /*02c4*/ 	.word	0xffffffff


	//   ....[35]....
        /*02c8*/ 	.word	0xffffffff


	//   ....[36]....
        /*02cc*/ 	.word	0xffffffff


	//   ....[37]....
        /*02d0*/ 	.word	0xffffffff


	//   ....[38]....
        /*02d4*/ 	.word	0xffffffff


	//   ....[39]....
        /*02d8*/ 	.word	0xffffffff


	//   ....[40]....
        /*02dc*/ 	.word	0xffffffff


	//   ....[41]....
        /*02e0*/ 	.word	0xffffffff


	//   ....[42]....
        /*02e4*/ 	.word	0xffffffff


	//   ....[43]....
        /*02e8*/ 	.word	0xffffffff


	//   ....[44]....
        /*02ec*/ 	.word	0xffffffff


	//   ....[45]....
        /*02f0*/ 	.word	0xffffffff


	//   ....[46]....
        /*02f4*/ 	.word	0xffffffff


	//   ....[47]....
        /*02f8*/ 	.word	0xffffffff


	//   ....[48]....
        /*02fc*/ 	.word	0xffffffff


	//   ....[49]....
        /*0300*/ 	.word	0xffffffff


	//   ....[50]....
        /*0304*/ 	.word	0xffffffff


	//   ....[51]....
        /*0308*/ 	.word	0xffffffff


	//   ....[52]....
        /*030c*/ 	.word	0xffffffff


	//   ....[53]....
        /*0310*/ 	.word	0xffffffff


	//   ....[54]....
        /*0314*/ 	.word	0xffffffff


	//   ....[55]....
        /*0318*/ 	.word	0xffffffff


	//   ....[56]....
        /*031c*/ 	.word	0xffffffff


	//   ....[57]....
        /*0320*/ 	.word	0xffffffff


	//   ....[58]....
        /*0324*/ 	.word	0xffffffff


	//   ....[59]....
        /*0328*/ 	.word	0xffffffff


	//   ....[60]....
        /*032c*/ 	.word	0xffffffff


	//   ....[61]....
        /*0330*/ 	.word	0xffffffff


	//   ....[62]....
        /*0334*/ 	.word	0xffffffff


	//   ....[63]....
        /*0338*/ 	.word	0xffffffff


	//   ....[64]....
        /*033c*/ 	.word	0xffffffff


	//   ....[65]....
        /*0340*/ 	.word	0xffffffff


	//   ....[66]....
        /*0344*/ 	.word	0xffffffff


	//   ....[67]....
        /*0348*/ 	.word	0xffffffff


	//   ....[68]....
        /*034c*/ 	.word	0xffffffff


	//   ....[69]....
        /*0350*/ 	.word	0xffffffff


	//   ....[70]....
        /*0354*/ 	.word	0xffffffff


	//   ....[71]....
        /*0358*/ 	.word	0xffffffff


	//   ....[72]....
        /*035c*/ 	.word	0xffffffff


	//   ....[73]....
        /*0360*/ 	.word	0xffffffff


	//   ....[74]....
        /*0364*/ 	.word	0xffffffff


	//   ....[75]....
        /*0368*/ 	.word	0xffffffff


	//   ....[76]....
        /*036c*/ 	.word	0xffffffff


	//   ....[77]....
        /*0370*/ 	.word	0xffffffff


	//   ....[78]....
        /*0374*/ 	.word	0xffffffff


	//   ....[79]....
        /*0378*/ 	.word	0xffffffff


	//   ....[80]....
        /*037c*/ 	.word	0xffffffff


	//   ....[81]....
        /*0380*/ 	.word	0xffffffff


	//   ....[82]....
        /*0384*/ 	.word	0xffffffff


	//   ....[83]....
        /*0388*/ 	.word	0xffffffff


	//   ....[84]....
        /*038c*/ 	.word	0xffffffff


	//   ....[85]....
        /*0390*/ 	.word	0xffffffff


	//   ....[86]....
        /*0394*/ 	.word	0xffffffff


	//   ....[87]....
        /*0398*/ 	.word	0xffffffff


	//   ....[88]....
        /*039c*/ 	.word	0xffffffff


	//   ....[89]....
        /*03a0*/ 	.word	0xffffffff


	//   ....[90]....
        /*03a4*/ 	.word	0xffffffff


	//   ....[91]....
        /*03a8*/ 	.word	0xffffffff


	//   ....[92]....
        /*03ac*/ 	.word	0xffffffff


	//   ....[93]....
        /*03b0*/ 	.word	0xffffffff


	//   ....[94]....
        /*03b4*/ 	.word	0xffffffff


	//   ....[95]....
        /*03b8*/ 	.word	0xffffffff


	//   ....[96]....
        /*03bc*/ 	.word	0xffffffff


	//   ....[97]....
        /*03c0*/ 	.word	0xffffffff


	//   ....[98]....
        /*03c4*/ 	.word	0xffffffff


	//   ....[99]....
        /*03c8*/ 	.word	0xffffffff


	//   ....[100]....
        /*03cc*/ 	.word	0xffffffff


	//   ....[101]....
        /*03d0*/ 	.word	0xffffffff


	//   ....[102]....
        /*03d4*/ 	.word	0xffffffff


	//   ....[103]....
        /*03d8*/ 	.word	0xffffffff


	//   ....[104]....
        /*03dc*/ 	.word	0xffffffff


	//   ....[105]....
        /*03e0*/ 	.word	0xffffffff


	//   ....[106]....
        /*03e4*/ 	.word	0xffffffff


	//   ....[107]....
        /*03e8*/ 	.word	0xffffffff


	//   ....[108]....
        /*03ec*/ 	.word	0xffffffff


	//   ....[109]....
        /*03f0*/ 	.word	0xffffffff


	//   ....[110]....
        /*03f4*/ 	.word	0xffffffff


	//   ....[111]....
        /*03f8*/ 	.word	0xffffffff


	//   ....[112]....
        /*03fc*/ 	.word	0xffffffff


	//   ....[113]....
        /*0400*/ 	.word	0xffffffff


	//   ....[114]....
        /*0404*/ 	.word	0xffffffff


	//   ....[115]....
        /*0408*/ 	.word	0xffffffff


	//   ....[116]....
        /*040c*/ 	.word	0xffffffff


	//   ....[117]....
        /*0410*/ 	.word	0xffffffff


	//   ....[118]....
        /*0414*/ 	.word	0xffffffff


	//   ....[119]....
        /*0418*/ 	.word	0xffffffff


	//   ....[120]....
        /*041c*/ 	.word	0xffffffff


	//   ....[121]....
        /*0420*/ 	.word	0xffffffff


	//   ....[122]....
        /*0424*/ 	.word	0xffffffff


	//   ....[123]....
        /*0428*/ 	.word	0xffffffff


	//   ....[124]....
        /*042c*/ 	.word	0xffffffff


	//   ....[125]....
        /*0430*/ 	.word	0xffffffff


	//   ....[126]....
        /*0434*/ 	.word	0xffffffff


	//   ....[127]....
        /*0438*/ 	.word	0x0500000f


	//   ....[128]....
        /*043c*/ 	.word	0x0500000f


	//   ....[129]....
        /*0440*/ 	.word	0x0500000f


	//   ....[130]....
        /*0444*/ 	.word	0x0500000f


	//   ....[131]....
        /*0448*/ 	.word	0x0500000f


	//   ....[132]....
        /*044c*/ 	.word	0x0500000f


	//   ....[133]....
        /*0450*/ 	.word	0x0500000f


	//   ....[134]....
        /*0454*/ 	.word	0x0500000f


	//----- nvinfo : EIATTR_COOP_GROUP_INSTR_OFFSETS
	.align		4
.L_1159:
        /*0458*/ 	.byte	0x04, 0x28
        /*045a*/ 	.short	(.L_1161 - .L_1160)


	//   ....[0]....
.L_1160:
        /*045c*/ 	.word	0x00000060


	//   ....[1]....
        /*0460*/ 	.word	0x00000140


	//   ....[2]....
        /*0464*/ 	.word	0x00000190


	//   ....[3]....
        /*0468*/ 	.word	0x000003c0


	//   ....[4]....
        /*046c*/ 	.word	0x00000520


	//   ....[5]....
        /*0470*/ 	.word	0x00000640


	//   ....[6]....
        /*0474*/ 	.word	0x000007a0


	//   ....[7]....
        /*0478*/ 	.word	0x00001900


	//   ....[8]....
        /*047c*/ 	.word	0x00003310


	//   ....[9]....
        /*0480*/ 	.word	0x00003340


	//   ....[10]....
        /*0484*/ 	.word	0x00003940


	//   ....[11]....
        /*0488*/ 	.word	0x000039c0


	//   ....[12]....
        /*048c*/ 	.word	0x000057a0


	//   ....[13]....
        /*0490*/ 	.word	0x000057c0


	//   ....[14]....
        /*0494*/ 	.word	0x000057e0


	//   ....[15]....
        /*0498*/ 	.word	0x00005800


	//   ....[16]....
        /*049c*/ 	.word	0x00006df0


	//   ....[17]....
        /*04a0*/ 	.word	0x00006e10


	//   ....[18]....
        /*04a4*/ 	.word	0x00006e90


	//   ....[19]....
        /*04a8*/ 	.word	0x00006ea0


	//   ....[20]....
        /*04ac*/ 	.word	0x00007a90


	//   ....[21]....
        /*04b0*/ 	.word	0x00007af0


	//   ....[22]....
        /*04b4*/ 	.word	0x00007b20


	//   ....[23]....
        /*04b8*/ 	.word	0x00007b50


	//   ....[24]....
        /*04bc*/ 	.word	0x00007b70


	//   ....[25]....
        /*04c0*/ 	.word	0x00007b90


	//   ....[26]....
        /*04c4*/ 	.word	0x00007bb0


	//   ....[27]....
        /*04c8*/ 	.word	0x00007bd0


	//   ....[28]....
        /*04cc*/ 	.word	0x00007be0


	//   ....[29]....
        /*04d0*/ 	.word	0x00007bf0


	//   ....[30]....
        /*04d4*/ 	.word	0x00007c00


	//   ....[31]....
        /*04d8*/ 	.word	0x00007c10


	//   ....[32]....
        /*04dc*/ 	.word	0x00007c20


	//   ....[33]....
        /*04e0*/ 	.word	0x00007c30


	//   ....[34]....
        /*04e4*/ 	.word	0x00007c40


	//   ....[35]....
        /*04e8*/ 	.word	0x00007c50


	//   ....[36]....
        /*04ec*/ 	.word	0x00007c60


	//   ....[37]....
        /*04f0*/ 	.word	0x00007c70


	//   ....[38]....
        /*04f4*/ 	.word	0x00007c80


	//   ....[39]....
        /*04f8*/ 	.word	0x00007c90


	//   ....[40]....
        /*04fc*/ 	.word	0x00007ca0


	//   ....[41]....
        /*0500*/ 	.word	0x00007cb0


	//   ....[42]....
        /*0504*/ 	.word	0x00007cc0


	//   ....[43]....
        /*0508*/ 	.word	0x00007cd0


	//   ....[44]....
        /*050c*/ 	.word	0x00007ce0


	//   ....[45]....
        /*0510*/ 	.word	0x00007cf0


	//   ....[46]....
        /*0514*/ 	.word	0x00007d00


	//   ....[47]....
        /*0518*/ 	.word	0x00007d10


	//   ....[48]....
        /*051c*/ 	.word	0x00007d20


	//   ....[49]....
        /*0520*/ 	.word	0x00007d30


	//   ....[50]....
        /*0524*/ 	.word	0x00007d40


	//   ....[51]....
        /*0528*/ 	.word	0x00007d50


	//   ....[52]....
        /*052c*/ 	.word	0x00007d60


	//   ....[53]....
        /*0530*/ 	.word	0x00007d70


	//   ....[54]....
        /*0534*/ 	.word	0x00007d80


	//   ....[55]....
        /*0538*/ 	.word	0x00007d90


	//   ....[56]....
        /*053c*/ 	.word	0x00007da0


	//   ....[57]....
        /*0540*/ 	.word	0x00007db0


	//   ....[58]....
        /*0544*/ 	.word	0x00007dd0


	//   ....[59]....
        /*0548*/ 	.word	0x00007de0


	//   ....[60]....
        /*054c*/ 	.word	0x00007df0


	//   ....[61]....
        /*0550*/ 	.word	0x00007e00


	//   ....[62]....
        /*0554*/ 	.word	0x00007e10


	//   ....[63]....
        /*0558*/ 	.word	0x00007e20


	//   ....[64]....
        /*055c*/ 	.word	0x00007e30


	//   ....[65]....
        /*0560*/ 	.word	0x00007e40


	//   ....[66]....
        /*0564*/ 	.word	0x00007e50


	//   ....[67]....
        /*0568*/ 	.word	0x00007e60


	//   ....[68]....
        /*056c*/ 	.word	0x00008840


	//   ....[69]....
        /*0570*/ 	.word	0x00008850


	//   ....[70]....
        /*0574*/ 	.word	0x00008860


	//   ....[71]....
        /*0578*/ 	.word	0x000088a0


	//   ....[72]....
        /*057c*/ 	.word	0x00008f90


	//   ....[73]....
        /*0580*/ 	.word	0x00008fb0


	//   ....[74]....
        /*0584*/ 	.word	0x000090e0


	//   ....[75]....
        /*0588*/ 	.word	0x00009100


	//   ....[76]....
        /*058c*/ 	.word	0x000095e0


	//   ....[77]....
        /*0590*/ 	.word	0x000095f0


	//   ....[78]....
        /*0594*/ 	.word	0x00009930


	//   ....[79]....
        /*0598*/ 	.word	0x00009940


	//   ....[80]....
        /*059c*/ 	.word	0x0000a5d0


	//   ....[81]....
        /*05a0*/ 	.word	0x0000a5e0


	//   ....[82]....
        /*05a4*/ 	.word	0x0000a6e0


	//   ....[83]....
        /*05a8*/ 	.word	0x0000a700


	//   ....[84]....
        /*05ac*/ 	.word	0x0000a880


	//   ....[85]....
        /*05b0*/ 	.word	0x0000aaa0


	//   ....[86]....
        /*05b4*/ 	.word	0x0000aad0


	//   ....[87]....
        /*05b8*/ 	.word	0x0000ab00


	//   ....[88]....
        /*05bc*/ 	.word	0x0000ab30


	//   ....[89]....
        /*05c0*/ 	.word	0x0000ab60


	//   ....[90]....
        /*05c4*/ 	.word	0x0000abb0


	//   ....[91]....
        /*05c8*/ 	.word	0x0000ad40


	//   ....[92]....
        /*05cc*/ 	.word	0x0000ad70


	//   ....[93]....
        /*05d0*/ 	.word	0x0000ada0


	//   ....[94]....
        /*05d4*/ 	.word	0x0000add0


	//   ....[95]....
        /*05d8*/ 	.word	0x0000ae00


	//   ....[96]....
        /*05dc*/ 	.word	0x0000ae40


	//   ....[97]....
        /*05e0*/ 	.word	0x0000aec0


	//   ....[98]....
        /*05e4*/ 	.word	0x0000af10


	//   ....[99]....
        /*05e8*/ 	.word	0x0000af20


	//   ....[100]....
        /*05ec*/ 	.word	0x0000afe0


	//   ....[101]....
        /*05f0*/ 	.word	0x0000c810


	//   ....[102]....
        /*05f4*/ 	.word	0x0000d660


	//   ....[103]....
        /*05f8*/ 	.word	0x0000d680


	//   ....[104]....
        /*05fc*/ 	.word	0x0000d690


	//   ....[105]....
        /*0600*/ 	.word	0x0000d6b0


	//   ....[106]....
        /*0604*/ 	.word	0x0000d6d0


	//   ....[107]....
        /*0608*/ 	.word	0x0000d7e0


	//   ....[108]....
        /*060c*/ 	.word	0x0000f490


	//   ....[109]....
        /*0610*/ 	.word	0x0000f4c0


	//   ....[110]....
        /*0614*/ 	.word	0x0000f4f0


	//   ....[111]....
        /*0618*/ 	.word	0x0000f520


	//   ....[112]....
        /*061c*/ 	.word	0x0000f530


	//   ....[113]....
        /*0620*/ 	.word	0x0000f560


	//   ....[114]....
        /*0624*/ 	.word	0x0000f570


	//   ....[115]....
        /*0628*/ 	.word	0x0000f5c0


	//   ....[116]....
        /*062c*/ 	.word	0x0000f720


	//   ....[117]....
        /*0630*/ 	.word	0x0000f750


	//   ....[118]....
        /*0634*/ 	.word	0x0000f780


	//   ....[119]....
        /*0638*/ 	.word	0x0000f7b0


	//   ....[120]....
        /*063c*/ 	.word	0x0000f7e0


	//   ....[121]....
        /*0640*/ 	.word	0x0000f820


	//   ....[122]....
        /*0644*/ 	.word	0x0000f8a0


	//   ....[123]....
        /*0648*/ 	.word	0x0000f8f0


	//   ....[124]....
        /*064c*/ 	.word	0x0000f900


	//   ....[125]....
        /*0650*/ 	.word	0x0000f950


	//   ....[126]....
        /*0654*/ 	.word	0x0000ffc0


	//   ....[127]....
        /*0658*/ 	.word	0x000104a0


	//   ....[128]....
        /*065c*/ 	.word	0x000106a0


	//   ....[129]....
        /*0660*/ 	.word	0x000106f0


	//   ....[130]....
        /*0664*/ 	.word	0x00010750


	//   ....[131]....
        /*0668*/ 	.word	0x000107f0


	//   ....[132]....
        /*066c*/ 	.word	0x000108b0


	//   ....[133]....
        /*0670*/ 	.word	0x00010930


	//   ....[134]....
        /*0674*/ 	.word	0x00010d00


	//----- nvinfo : EIATTR_REG_RECONFIG
	.align		4
.L_1161:
        /*0678*/ 	.byte	0x01, 0x54
	.zero		2


	//----- nvinfo : EIATTR_SYSCALL_OFFSETS
	.align		4
        /*067c*/ 	.byte	0x04, 0x46
        /*067e*/ 	.short	(.L_1163 - .L_1162)


	//   ....[0]....
.L_1162:
        /*0680*/ 	.word	0x00001ab0


	//   ....[1]....
        /*0684*/ 	.word	0x0000c2b0


	//   ....[2]....
        /*0688*/ 	.word	0x0000c420


	//   ....[3]....
        /*068c*/ 	.word	0x0000c570


	//   ....[4]....
        /*0690*/ 	.word	0x0000c6b0


	//   ....[5]....
        /*0694*/ 	.word	0x0000d150


	//----- nvinfo : EIATTR_MBARRIER_INSTR_OFFSETS
	.align		4
.L_1163:
        /*0698*/ 	.byte	0x04, 0x39
        /*069a*/ 	.short	(.L_1165 - .L_1164)


	//   ....[0]....
.L_1164:
        /*069c*/ 	.word	0x00000270
        /*06a0*/ 	.word	0x000000ff
        /*06a4*/ 	.word	0x00019c00
        /*06a8*/ 	.short	0x0100
        /*06aa*/ 	.byte	0x08
	.zero		1


	//   ....[1]....
        /*06ac*/ 	.word	0x00000280
        /*06b0*/ 	.word	0x000000ff
        /*06b4*/ 	.word	0x00019c20
        /*06b8*/ 	.short	0x0100
        /*06ba*/ 	.byte	0x08
	.zero		1


	//   ....[2]....
        /*06bc*/ 	.word	0x00000370
        /*06c0*/ 	.word	0x000000ff
        /*06c4*/ 	.word	0x00019c30
        /*06c8*/ 	.short	0x0100
        /*06ca*/ 	.byte	0x08
	.zero		1


	//   ....[3]....
        /*06cc*/ 	.word	0x00000380
        /*06d0*/ 	.word	0x000000ff
        /*06d4*/ 	.word	0x00019c40
        /*06d8*/ 	.short	0x0100
        /*06da*/ 	.byte	0x08
	.zero		1


	//   ....[4]....
        /*06dc*/ 	.word	0x00000390
        /*06e0*/ 	.word	0x000000ff
        /*06e4*/ 	.word	0x00019c38
        /*06e8*/ 	.short	0x0100
        /*06ea*/ 	.byte	0x08
	.zero		1


	//   ....[5]....
        /*06ec*/ 	.word	0x000003a0
        /*06f0*/ 	.word	0x000000ff
        /*06f4*/ 	.word	0x00019c48
        /*06f8*/ 	.short	0x0100
        /*06fa*/ 	.byte	0x08
	.zero		1


	//   ....[6]....
        /*06fc*/ 	.word	0x000004d0
        /*0700*/ 	.word	0x000000ff
        /*0704*/ 	.word	0x00019c50
        /*0708*/ 	.short	0x0100
        /*070a*/ 	.byte	0x08
	.zero		1


	//   ....[7]....
        /*070c*/ 	.word	0x000004e0
        /*0710*/ 	.word	0x000000ff
        /*0714*/ 	.word	0x00019c60
        /*0718*/ 	.short	0x0100
        /*071a*/ 	.byte	0x08
	.zero		1


	//   ....[8]....
        /*071c*/ 	.word	0x000004f0
        /*0720*/ 	.word	0x000000ff
        /*0724*/ 	.word	0x00019c58
        /*0728*/ 	.short	0x0100
        /*072a*/ 	.byte	0x08
	.zero		1


	//   ....[9]....
        /*072c*/ 	.word	0x00000500
        /*0730*/ 	.word	0x000000ff
        /*0734*/ 	.word	0x00019c68
        /*0738*/ 	.short	0x0100
        /*073a*/ 	.byte	0x08
	.zero		1


	//   ....[10]....
        /*073c*/ 	.word	0x000005f0
        /*0740*/ 	.word	0x000000ff
        /*0744*/ 	.word	0x00019c70
        /*0748*/ 	.short	0x0100
        /*074a*/ 	.byte	0x06
	.zero		1


	//   ....[11]....
        /*074c*/ 	.word	0x00000600
        /*0750*/ 	.word	0x000000ff
        /*0754*/ 	.word	0x00019c80
        /*0758*/ 	.short	0x0100
        /*075a*/ 	.byte	0x06
	.zero		1


	//   ....[12]....
        /*075c*/ 	.word	0x00000610
        /*0760*/ 	.word	0x000000ff
        /*0764*/ 	.word	0x00019c78
        /*0768*/ 	.short	0x0100
        /*076a*/ 	.byte	0x06
	.zero		1


	//   ....[13]....
        /*076c*/ 	.word	0x00000620
        /*0770*/ 	.word	0x000000ff
        /*0774*/ 	.word	0x00019c88
        /*0778*/ 	.short	0x0100
        /*077a*/ 	.byte	0x06
	.zero		1


	//   ....[14]....
        /*077c*/ 	.word	0x00000750
        /*0780*/ 	.word	0x000000ff
        /*0784*/ 	.word	0x00019c90
        /*0788*/ 	.short	0x0100
        /*078a*/ 	.byte	0x08
	.zero		1


	//   ....[15]....
        /*078c*/ 	.word	0x00000760
        /*0790*/ 	.word	0x000000ff
        /*0794*/ 	.word	0x00019ca0
        /*0798*/ 	.short	0x0100
        /*079a*/ 	.byte	0x08
	.zero		1


	//   ....[16]....
        /*079c*/ 	.word	0x00000770
        /*07a0*/ 	.word	0x000000ff
        /*07a4*/ 	.word	0x00019c98
        /*07a8*/ 	.short	0x0100
        /*07aa*/ 	.byte	0x08
	.zero		1


	//   ....[17]....
        /*07ac*/ 	.word	0x00000780
        /*07b0*/ 	.word	0x000000ff
        /*07b4*/ 	.word	0x00019ca8
        /*07b8*/ 	.short	0x0100
        /*07ba*/ 	.byte	0x08
	.zero		1


	//   ....[18]....
        /*07bc*/ 	.word	0x000008b0
        /*07c0*/ 	.word	0x000000ff
        /*07c4*/ 	.word	0x00019cb0
        /*07c8*/ 	.short	0x0100
        /*07ca*/ 	.byte	0x08
	.zero		1


	//   ....[19]....
        /*07cc*/ 	.word	0x000008c0
        /*07d0*/ 	.word	0x000000ff
        /*07d4*/ 	.word	0x00019cc0
        /*07d8*/ 	.short	0x0100
        /*07da*/ 	.byte	0x08
	.zero		1


	//   ....[20]....
        /*07dc*/ 	.word	0x000008d0
        /*07e0*/ 	.word	0x000000ff
        /*07e4*/ 	.word	0x00019cb8
        /*07e8*/ 	.short	0x0100
        /*07ea*/ 	.byte	0x08
	.zero		1


	//   ....[21]....
        /*07ec*/ 	.word	0x000008e0
        /*07f0*/ 	.word	0x000000ff
        /*07f4*/ 	.word	0x00019cc8
        /*07f8*/ 	.short	0x0100
        /*07fa*/ 	.byte	0x08
	.zero		1


	//   ....[22]....
        /*07fc*/ 	.word	0x00001d60
        /*0800*/ 	.word	0x00000002
        /*0804*/ 	.word	0x00019c00
        /*0808*/ 	.short	0x010a
        /*080a*/ 	.byte	0x3f
	.zero		1


	//   ....[23]....
        /*080c*/ 	.word	0x00001e00
        /*0810*/ 	.word	0x00000004
        /*0814*/ 	.word	0x00019c30
        /*0818*/ 	.short	0x010a
        /*081a*/ 	.byte	0x3f
	.zero		1


	//   ....[24]....
        /*081c*/ 	.word	0x00001e70
        /*0820*/ 	.word	0x00000004
        /*0824*/ 	.word	0x00019c30
        /*0828*/ 	.short	0x010a
        /*082a*/ 	.byte	0x3f
	.zero		1


	//   ....[25]....
        /*082c*/ 	.word	0x00003cc0
        /*0830*/ 	.word	0x00000026
        /*0834*/ 	.word	0x00000000
        /*0838*/ 	.short	0x0101
        /*083a*/ 	.byte	0x3f
	.zero		1


	//   ....[26]....
        /*083c*/ 	.word	0x000047b0
        /*0840*/ 	.word	0x00000008
        /*0844*/ 	.word	0x00019c30
        /*0848*/ 	.short	0x010a
        /*084a*/ 	.byte	0x3f
	.zero		1


	//   ....[27]....
        /*084c*/ 	.word	0x000047f0
        /*0850*/ 	.word	0x00000008
        /*0854*/ 	.word	0x00019c30
        /*0858*/ 	.short	0x010a
        /*085a*/ 	.byte	0x3f
	.zero		1


	//   ....[28]....
        /*085c*/ 	.word	0x00004960
        /*0860*/ 	.word	0x000000ff
        /*0864*/ 	.word	0x00019c50
        /*0868*/ 	.short	0x010a
        /*086a*/ 	.byte	0x0b
	.zero		1


	//   ....[29]....
        /*086c*/ 	.word	0x000049a0
        /*0870*/ 	.word	0x000000ff
        /*0874*/ 	.word	0x00019c50
        /*0878*/ 	.short	0x010a
        /*087a*/ 	.byte	0x0b
	.zero		1


	//   ....[30]....
        /*087c*/ 	.word	0x00005760
        /*0880*/ 	.word	0x00000008
        /*0884*/ 	.word	0x00000000
        /*0888*/ 	.short	0x0101
        /*088a*/ 	.byte	0x3f
	.zero		1


	//   ....[31]....
        /*088c*/ 	.word	0x00006660
        /*0890*/ 	.word	0x000000ff
        /*0894*/ 	.word	0x00000000
        /*0898*/ 	.short	0x0101
        /*089a*/ 	.byte	0x06
	.zero		1


	//   ....[32]....
        /*089c*/ 	.word	0x00006b20
        /*08a0*/ 	.word	0x0000000c
        /*08a4*/ 	.word	0x00019c50
        /*08a8*/ 	.short	0x010a
        /*08aa*/ 	.byte	0x3f
	.zero		1


	//   ....[33]....
        /*08ac*/ 	.word	0x00006b60
        /*08b0*/ 	.word	0x0000000c
        /*08b4*/ 	.word	0x00019c50
        /*08b8*/ 	.short	0x010a
        /*08ba*/ 	.byte	0x3f
	.zero		1


	//   ....[34]....
        /*08bc*/ 	.word	0x00007140
        /*08c0*/ 	.word	0x0000000c
        /*08c4*/ 	.word	0x00000000
        /*08c8*/ 	.short	0x0101
        /*08ca*/ 	.byte	0x3f
	.zero		1


	//   ....[35]....
        /*08cc*/ 	.word	0x00008fc0
        /*08d0*/ 	.word	0x00000003
        /*08d4*/ 	.word	0x00000000
        /*08d8*/ 	.short	0x0101
        /*08da*/ 	.byte	0x3f
	.zero		1


	//   ....[36]....
        /*08dc*/ 	.word	0x00009370
        /*08e0*/ 	.word	0x00000002
        /*08e4*/ 	.word	0x00000000
        /*08e8*/ 	.short	0x0101
        /*08ea*/ 	.byte	0x3f
	.zero		1


	//   ....[37]....
        /*08ec*/ 	.word	0x0000ca40
        /*08f0*/ 	.word	0x00000004
        /*08f4*/ 	.word	0x00019c80
        /*08f8*/ 	.short	0x010a
        /*08fa*/ 	.byte	0x3f
	.zero		1


	//   ....[38]....
        /*08fc*/ 	.word	0x0000ccc0
        /*0900*/ 	.word	0x00000004
        /*0904*/ 	.word	0x00019c40
        /*0908*/ 	.short	0x010a
        /*090a*/ 	.byte	0x3f
	.zero		1


	//   ....[39]....
        /*090c*/ 	.word	0x0000d8c0
        /*0910*/ 	.word	0x00000010
        /*0914*/ 	.word	0x00019c00
        /*0918*/ 	.short	0x0107
        /*091a*/ 	.byte	0x3f
	.zero		1


	//   ....[40]....
        /*091c*/ 	.word	0x0000d9d0
        /*0920*/ 	.word	0x00000010
        /*0924*/ 	.word	0x00019c00
        /*0928*/ 	.short	0x0101
        /*092a*/ 	.byte	0x3f
	.zero		1


	//   ....[41]....
        /*092c*/ 	.word	0x0000d9f0
        /*0930*/ 	.word	0x00000010
        /*0934*/ 	.word	0x00019c20
        /*0938*/ 	.short	0x010a
        /*093a*/ 	.byte	0x3f
	.zero		1


	//   ....[42]....
        /*093c*/ 	.word	0x0000dcc0
        /*0940*/ 	.word	0x00000006
        /*0944*/ 	.word	0x00019c80
        /*0948*/ 	.short	0x010a
        /*094a*/ 	.byte	0x3f
	.zero		1


	//   ....[43]....
        /*094c*/ 	.word	0x0000e0e0
        /*0950*/ 	.word	0x00000006
        /*0954*/ 	.word	0x00019c40
        /*0958*/ 	.short	0x010a
        /*095a*/ 	.byte	0x3f
	.zero		1


	//   ....[44]....
        /*095c*/ 	.word	0x0000e590
        /*0960*/ 	.word	0x00000003
        /*0964*/ 	.word	0x00019c70
        /*0968*/ 	.short	0x010a
        /*096a*/ 	.byte	0x3f
	.zero		1


	//   ....[45]....
        /*096c*/ 	.word	0x0000e600
        /*0970*/ 	.word	0x00000003
        /*0974*/ 	.word	0x00019c60
        /*0978*/ 	.short	0x010a
        /*097a*/ 	.byte	0x3f
	.zero		1


	//   ....[46]....
        /*097c*/ 	.word	0x0000ea50
        /*0980*/ 	.word	0x00000003
        /*0984*/ 	.word	0x00019c50
        /*0988*/ 	.short	0x0101
        /*098a*/ 	.byte	0x3f
	.zero		1


	//   ....[47]....
        /*098c*/ 	.word	0x0000ead0
        /*0990*/ 	.word	0x00000003
        /*0994*/ 	.word	0x00000000
        /*0998*/ 	.short	0x0101
        /*099a*/ 	.byte	0x3f
	.zero		1


	//   ....[48]....
        /*099c*/ 	.word	0x0000ecd0
        /*09a0*/ 	.word	0x00000000
        /*09a4*/ 	.word	0x00019c70
        /*09a8*/ 	.short	0x010a
        /*09aa*/ 	.byte	0x3f
	.zero		1


	//   ....[49]....
        /*09ac*/ 	.word	0x0000ed40
        /*09b0*/ 	.word	0x00000000
        /*09b4*/ 	.word	0x00019c60
        /*09b8*/ 	.short	0x010a
        /*09ba*/ 	.byte	0x3f
	.zero		1


	//   ....[50]....
        /*09bc*/ 	.word	0x0000f190
        /*09c0*/ 	.word	0x00000000
        /*09c4*/ 	.word	0x00019c50
        /*09c8*/ 	.short	0x0101
        /*09ca*/ 	.byte	0x3f
	.zero		1


	//   ....[51]....
        /*09cc*/ 	.word	0x0000f1e0
        /*09d0*/ 	.word	0x00000002
        /*09d4*/ 	.word	0x00000000
        /*09d8*/ 	.short	0x0101
        /*09da*/ 	.byte	0x3f
	.zero		1


	//   ....[52]....
        /*09dc*/ 	.word	0x0000ff40
        /*09e0*/ 	.word	0x00000007
        /*09e4*/ 	.word	0x00019c20
        /*09e8*/ 	.short	0x010a
        /*09ea*/ 	.byte	0x3f
	.zero		1


	//   ....[53]....
        /*09ec*/ 	.word	0x000100e0
        /*09f0*/ 	.word	0x00000005
        /*09f4*/ 	.word	0x00000000
        /*09f8*/ 	.short	0x010a
        /*09fa*/ 	.byte	0x3f
	.zero		1


	//   ....[54]....
        /*09fc*/ 	.word	0x00010150
        /*0a00*/ 	.word	0x00000003
        /*0a04*/ 	.word	0x00000000
        /*0a08*/ 	.short	0x010a
        /*0a0a*/ 	.byte	0x3f
	.zero		1


	//   ....[55]....
        /*0a0c*/ 	.word	0x000101a0
        /*0a10*/ 	.word	0x00000003
        /*0a14*/ 	.word	0x00019c60
        /*0a18*/ 	.short	0x010a
        /*0a1a*/ 	.byte	0x3f
	.zero		1


	//   ....[56]....
        /*0a1c*/ 	.word	0x000101f0
        /*0a20*/ 	.word	0x00000005
        /*0a24*/ 	.word	0x00019c60
        /*0a28*/ 	.short	0x010a
        /*0a2a*/ 	.byte	0x3f
	.zero		1


	//   ....[57]....
        /*0a2c*/ 	.word	0x00010230
        /*0a30*/ 	.word	0x00000003
        /*0a34*/ 	.word	0x00019c80
        /*0a38*/ 	.short	0x010a
        /*0a3a*/ 	.byte	0x3f
	.zero		1


	//   ....[58]....
        /*0a3c*/ 	.word	0x00010250
        /*0a40*/ 	.word	0x00000005
        /*0a44*/ 	.word	0x00019c80
        /*0a48*/ 	.short	0x010a
        /*0a4a*/ 	.byte	0x3f
	.zero		1


	//   ....[59]....
        /*0a4c*/ 	.word	0x000102b0
        /*0a50*/ 	.word	0x00000002
        /*0a54*/ 	.word	0x00019c00
        /*0a58*/ 	.short	0x010a
        /*0a5a*/ 	.byte	0x3f
	.zero		1


	//   ....[60]....
        /*0a5c*/ 	.word	0x00010300
        /*0a60*/ 	.word	0x00000004
        /*0a64*/ 	.word	0x00019c30
        /*0a68*/ 	.short	0x010a
        /*0a6a*/ 	.byte	0x3f
	.zero		1


	//   ....[61]....
        /*0a6c*/ 	.word	0x00010350
        /*0a70*/ 	.word	0x00000008
        /*0a74*/ 	.word	0x00019c30
        /*0a78*/ 	.short	0x010a
        /*0a7a*/ 	.byte	0x3f
	.zero		1


	//   ....[62]....
        /*0a7c*/ 	.word	0x000103b0
        /*0a80*/ 	.word	0x0000000a
        /*0a84*/ 	.word	0x00019c50
        /*0a88*/ 	.short	0x010a
        /*0a8a*/ 	.byte	0x3f
	.zero		1


	//   ....[63]....
        /*0a8c*/ 	.word	0x00010400
        /*0a90*/ 	.word	0x0000000c
        /*0a94*/ 	.word	0x00019c50
        /*0a98*/ 	.short	0x010a
        /*0a9a*/ 	.byte	0x3f
	.zero		1


	//   ....[64]....
        /*0a9c*/ 	.word	0x00010550
        /*0aa0*/ 	.word	0x00000004
        /*0aa4*/ 	.word	0x00019c80
        /*0aa8*/ 	.short	0x010a
        /*0aaa*/ 	.byte	0x3f
	.zero		1


	//   ....[65]....
        /*0aac*/ 	.word	0x000105a0
        /*0ab0*/ 	.word	0x00000004
        /*0ab4*/ 	.word	0x00019c40
        /*0ab8*/ 	.short	0x010a
        /*0aba*/ 	.byte	0x3f
	.zero		1


	//   ....[66]....
        /*0abc*/ 	.word	0x000109f0
        /*0ac0*/ 	.word	0x00000010
        /*0ac4*/ 	.word	0x00019c20
        /*0ac8*/ 	.short	0x010a
        /*0aca*/ 	.byte	0x3f
	.zero		1


	//   ....[67]....
        /*0acc*/ 	.word	0x00010a40
        /*0ad0*/ 	.word	0x00000006
        /*0ad4*/ 	.word	0x00019c80
        /*0ad8*/ 	.short	0x010a
        /*0ada*/ 	.byte	0x3f
	.zero		1


	//   ....[68]....
        /*0adc*/ 	.word	0x00010a90
        /*0ae0*/ 	.word	0x00000006
        /*0ae4*/ 	.word	0x00019c40
        /*0ae8*/ 	.short	0x010a
        /*0aea*/ 	.byte	0x3f
	.zero		1


	//   ....[69]....
        /*0aec*/ 	.word	0x00010ae0
        /*0af0*/ 	.word	0x00000003
        /*0af4*/ 	.word	0x00019c70
        /*0af8*/ 	.short	0x010a
        /*0afa*/ 	.byte	0x3f
	.zero		1


	//   ....[70]....
        /*0afc*/ 	.word	0x00010b30
        /*0b00*/ 	.word	0x00000003
        /*0b04*/ 	.word	0x00019c60
        /*0b08*/ 	.short	0x010a
        /*0b0a*/ 	.byte	0x3f
	.zero		1


	//   ....[71]....
        /*0b0c*/ 	.word	0x00010b80
        /*0b10*/ 	.word	0x00000000
        /*0b14*/ 	.word	0x00019c70
        /*0b18*/ 	.short	0x010a
        /*0b1a*/ 	.byte	0x3f
	.zero		1


	//   ....[72]....
        /*0b1c*/ 	.word	0x00010bd0
        /*0b20*/ 	.word	0x00000000
        /*0b24*/ 	.word	0x00019c60
        /*0b28*/ 	.short	0x010a
        /*0b2a*/ 	.byte	0x3f
	.zero		1


	//   ....[73]....
        /*0b2c*/ 	.word	0x00010c20
        /*0b30*/ 	.word	0x00000007
        /*0b34*/ 	.word	0x00019c20
        /*0b38*/ 	.short	0x010a
        /*0b3a*/ 	.byte	0x3f
	.zero		1


	//   ....[74]....
        /*0b3c*/ 	.word	0x00010dc0
        /*0b40*/ 	.word	0x00000005
        /*0b44*/ 	.word	0x00000000
        /*0b48*/ 	.short	0x010a
        /*0b4a*/ 	.byte	0x3f
	.zero		1


	//   ....[75]....
        /*0b4c*/ 	.word	0x00010e10
        /*0b50*/ 	.word	0x00000003
        /*0b54*/ 	.word	0x00000000
        /*0b58*/ 	.short	0x010a
        /*0b5a*/ 	.byte	0x3f
	.zero		1


	//   ....[76]....
        /*0b5c*/ 	.word	0x00010e60
        /*0b60*/ 	.word	0x00000003
        /*0b64*/ 	.word	0x00019c60
        /*0b68*/ 	.short	0x010a
        /*0b6a*/ 	.byte	0x3f
	.zero		1


	//   ....[77]....
        /*0b6c*/ 	.word	0x00010eb0
        /*0b70*/ 	.word	0x00000005
        /*0b74*/ 	.word	0x00019c60
        /*0b78*/ 	.short	0x010a
        /*0b7a*/ 	.byte	0x3f
	.zero		1


	//   ....[78]....
        /*0b7c*/ 	.word	0x00010f00
        /*0b80*/ 	.word	0x00000003
        /*0b84*/ 	.word	0x00019c80
        /*0b88*/ 	.short	0x010a
        /*0b8a*/ 	.byte	0x3f
	.zero		1


	//----- nvinfo : EIATTR_NUM_MBARRIERS
	.align		4
.L_1165:
        /*0b8c*/ 	.byte	0x03, 0x38
        /*0b8e*/ 	.short	0x0016


	//----- nvinfo : EIATTR_EXIT_INSTR_OFFSETS
	.align		4
        /*0b90*/ 	.byte	0x04, 0x1c
        /*0b92*/ 	.short	(.L_1167 - .L_1166)


	//   ....[0]....
.L_1166:
        /*0b94*/ 	.word	0x00000a40


	//   ....[1]....
        /*0b98*/ 	.word	0x0000a820


	//   ....[2]....
        /*0b9c*/ 	.word	0x000102a0


	//----- nvinfo : EIATTR_MAX_THREADS
	.align		4
.L_1167:
        /*0ba0*/ 	.byte	0x04, 0x05
        /*0ba2*/ 	.short	(.L_1169 - .L_1168)
.L_1168:
        /*0ba4*/ 	.word	0x00000200
        /*0ba8*/ 	.word	0x00000001
        /*0bac*/ 	.word	0x00000001


	//----- nvinfo : EIATTR_CRS_STACK_SIZE
	.align		4
.L_1169:
        /*0bb0*/ 	.byte	0x04, 0x1e
        /*0bb2*/ 	.short	(.L_1171 - .L_1170)
.L_1170:
        /*0bb4*/ 	.word	0x00000000


	//----- nvinfo : EIATTR_CBANK_PARAM_SIZE
	.align		4
.L_1171:
        /*0bb8*/ 	.byte	0x03, 0x19
        /*0bba*/ 	.short	0x0af0


	//----- nvinfo : EIATTR_PARAM_CBANK
	.align		4
        /*0bbc*/ 	.byte	0x04, 0x0a
        /*0bbe*/ 	.short	(.L_1173 - .L_1172)
	.align		4
.L_1172:
        /*0bc0*/ 	.word	index@(.nv.constant0._ZN7cutlass13device_kernelIN5flash11enable_sm90INS1_16FlashAttnFwdSm90INS1_25CollectiveMainloopFwdSm90ILi2EN4cute5tupleIJNS5_1CILi1EEES8_S8_EEENS6_IJNS7_ILi192EEENS7_ILi128EEENS7_ILi96EEEEEELi96ENS_12float_e4m3_tEfNS_4arch4Sm90ELb0ELb0ELb1ELb1ELb0ELb0ELb0ELb1ELb1ELb1ELb1ELb0EEENS1_21CollectiveEpilogueFwdINS6_IJSA_SC_SB_EEES9_NS_10bfloat16_tESG_Li384ELb1ELb1ELb1ELb1EEENS1_36VarlenDynamicPersistentTileSchedulerILi192ELi128ELi384ELi128ELb1ELb1ELb1ELb0ELb1ELb1EEEEEEEEEvNT_6ParamsE)
        /*0bc4*/ 	.short	0x0210
        /*0bc6*/ 	.short	0x0af0


	//----- nvinfo : EIATTR_SW_WAR
	.align		4
.L_1173:
        /*0bc8*/ 	.byte	0x04, 0x36
        /*0bca*/ 	.short	(.L_1175 - .L_1174)
.L_1174:
        /*0bcc*/ 	.word	0x00000008
.L_1175:


//--------------------- .nv.info._ZN7cutlass13device_kernelIN5flash11enable_sm90INS1_16FlashAttnFwdSm90INS1_25CollectiveMainloopFwdSm90ILi2EN4cute5tupleIJNS5_1CILi1EEES8_S8_EEENS6_IJNS7_ILi192EEENS7_ILi128EEENS7_ILi96EEEEEELi96ENS_12float_e4m3_tEfNS_4arch4Sm90ELb0ELb0ELb1ELb1ELb0ELb1ELb0ELb1ELb1ELb1ELb1ELb0EEENS1_21CollectiveEpilogueFwdINS6_IJSA_SC_SB_EEES9_NS_10bfloat16_tESG_Li384ELb1ELb1ELb1ELb1EEENS1_36VarlenDynamicPersistentTileSchedulerILi192ELi128ELi384ELi128ELb1ELb1ELb1ELb0ELb1ELb1EEEEEEEEEvNT_6ParamsE --------------------------
	.section	.nv.info._ZN7cutlass13device_kernelIN5flash11enable_sm90INS1_16FlashAttnFwdSm90INS1_25CollectiveMainloopFwdSm90ILi2EN4cute5tupleIJNS5_1CILi1EEES8_S8_EEENS6_IJNS7_ILi192EEENS7_ILi128EEENS7_ILi96EEEEEELi96ENS_12float_e4m3_tEfNS_4arch4Sm90ELb0ELb0ELb1ELb1ELb0ELb1ELb0ELb1ELb1ELb1ELb1ELb0EEENS1_21CollectiveEpilogueFwdINS6_IJSA_SC_SB_EEES9_NS_10bfloat16_tESG_Li384ELb1ELb1ELb1ELb1EEENS1_36VarlenDynamicPersistentTileSchedulerILi192ELi128ELi384ELi128ELb1ELb1ELb1ELb0ELb1ELb1EEEEEEEEEvNT_6ParamsE,"",@"SHT_CUDA_INFO"
	.sectionflags	@""
	.align	4


	//----- nvinfo : EIATTR_CUDA_API_VERSION
	.align		4
        /*0000*/ 	.byte	0x04, 0x37
        /*0002*/ 	.short	(.L_1177 - .L_1176)
.L_1176:
        /*0004*/ 	.word	0x00000082


	//----- nvinfo : EIATTR_KPARAM_INFO
	.align		4
.L_1177:
        /*0008*/ 	.byte	0x04, 0x17
        /*000a*/ 	.short	(.L_1179 - .L_1178)
.L_1178:
        /*000c*/ 	.word	0x00000000
        /*0010*/ 	.short	0x0000
        /*0012*/ 	.short	0x0070
        /*0014*/ 	.byte	0x00, 0xf0, 0x01, 0x2a


	//----- nvinfo : EIATTR_SPARSE_MMA_MASK
	.align		4
.L_1179:
        /*0018*/ 	.byte	0x03, 0x50
        /*001a*/ 	.short	0x0000


	//----- nvinfo : EIATTR_MAXREG_COUNT
	.align		4
        /*001c*/ 	.byte	0x03, 0x1b
        /*001e*/ 	.short	0x0080


	//----- nvinfo : EIATTR_NUM_BARRIERS
	.align		4
        /*0020*/ 	.byte	0x02, 0x4c
        /*0022*/ 	.byte	0x10
	.zero		1


	//----- nvinfo : EIATTR_EXTERNS
	.align		4
        /*0024*/ 	.byte	0x04, 0x0f
        /*0026*/ 	.short	(.L_1181 - .L_1180)


	//   ....[0]....
	.align		4
.L_1180:
        /*0028*/ 	.word	index@(__assertfail)


	//----- nvinfo : EIATTR_ANNOTATIONS
	.align		4
.L_1181:
        /*002c*/ 	.byte	0x04, 0x55
        /*002e*/ 	.short	(.L_1183 - .L_1182)


	//   ....[0]....
.L_1182:
        /* <DEDUP_REMOVED lines=101> */


	//----- nvinfo : EIATTR_MERCURY_ISA_VERSION
	.align		4
.L_1183:
        /*0670*/ 	.byte	0x03, 0x5f
        /*0672*/ 	.short	0x0101


	//----- nvinfo : EIATTR_UNUSED_LOAD_BYTE_OFFSET
	.align		4
        /*0674*/ 	.byte	0x04, 0x44
        /*0676*/ 	.short	(.L_1185 - .L_1184)


	//   ....[0]....
.L_1184:
        /*0678*/ 	.word	0x00000a90
        /*067c*/ 	.word	0x0000fff0


	//   ....[1]....
        /*0680*/ 	.word	0x000110e0
        /*0684*/ 	.word	0x0000fff0


	//----- nvinfo : EIATTR_INT_WARP_WIDE_INSTR_OFFSETS
	.align		4
.L_1185:
        /*0688*/ 	.byte	0x04, 0x31
        /*068a*/ 	.short	(.L_1187 - .L_1186)


	//   ....[0]....
.L_1186:
        /*068c*/ 	.word	0x00000180


	//   ....[1]....
        /*0690*/ 	.word	0x00000220


	//   ....[2]....
        /*0694*/ 	.word	0x00000290


	//   ....[3]....
        /*0698*/ 	.word	0x00017430


	//   ....[4]....
        /*069c*/ 	.word	0x000174c0


	//   ....[5]....
        /*06a0*/ 	.word	0x00019f90


	//   ....[6]....
        /*06a4*/ 	.word	0x0001a020


	//----- nvinfo : EIATTR_COOP_GROUP_MASK_REGIDS
	.align		4
.L_1187:
        /*06a8*/ 	.byte	0x04, 0x29
        /*06aa*/ 	.short	(.L_1189 - .L_1188)


	//   ....[0]....
.L_1188:
        /*06ac*/ 	.word	0xffffffff


	//   ....[1]....
        /*06b0*/ 	.word	0xffffffff


	//   ....[2]....
        /*06b4*/ 	.word	0xffffffff


	//   ....[3]....
        /*06b8*/ 	.word	0xffffffff


	//   ....[4]....
        /*06bc*/ 	.word	0xffffffff


	//   ....[5]....
        /*06c0*/ 	.word	0xffffffff


	//   ....[6]....
        /*06c4*/ 	.word	0xffffffff


	//   ....[7]....
        /*06c8*/ 	.word	0xffffffff


	//   ....[8]....
        /*06cc*/ 	.word	0xffffffff


	//   ....[9]....
        /*06d0*/ 	.word	0xffffffff


	//   ....[10]....
        /*06d4*/ 	.word	0xffffffff


	//   ....[11]....
        /*06d8*/ 	.word	0xffffffff


	//   ....[12]....
        /*06dc*/ 	.word	0xffffffff


	//   ....[13]....
        /*06e0*/ 	.word	0xffffffff


	//   ....[14]....
        /*06e4*/ 	.word	0xffffffff


	//   ....[15]....
        /*06e8*/ 	.word	0xffffffff


	//   ....[16]....
        /*06ec*/ 	.word	0xffffffff


	//   ....[17]....
        /*06f0*/ 	.word	0xffffffff


	//   ....[18]....
        /*06f4*/ 	.word	0xffffffff


	//   ....[19]....
        /*06f8*/ 	.word	0xffffffff


	//   ....[20]....
        /*06fc*/ 	.word	0xffffffff


	//   ....[21]....
        /*0700*/ 	.word	0xffffffff


	//   ....[22]....
        /*0704*/ 	.word	0xffffffff


	//   ....[23]....
        /*0708*/ 	.word	0xffffffff


	//   ....[24]....
        /*070c*/ 	.word	0xffffffff


	//   ....[25]....
        /*0710*/ 	.word	0xffffffff


	//   ....[26]....
        /*0714*/ 	.word	0xffffffff


	//   ....[27]....
        /*0718*/ 	.word	0xffffffff


	//   ....[28]....
        /*071c*/ 	.word	0xffffffff


	//   ....[29]....
        /*0720*/ 	.word	0xffffffff


	//   ....[30]....
        /*0724*/ 	.word	0xffffffff


	//   ....[31]....
        /*0728*/ 	.word	0xffffffff


	//   ....[32]....
        /*072c*/ 	.word	0xffffffff


	//   ....[33]....
        /*0730*/ 	.word	0xffffffff


	//   ....[34]....
        /*0734*/ 	.word	0xffffffff


	//   ....[35]....
        /*0738*/ 	.word	0xffffffff


	//   ....[36]....
        /*073c*/ 	.word	0xffffffff


	//   ....[37]....
        /*0740*/ 	.word	0xffffffff


	//   ....[38]....
        /*0744*/ 	.word	0xffffffff


	//   ....[39]....
        /*0748*/ 	.word	0xffffffff


	//   ....[40]....
        /*074c*/ 	.word	0xffffffff


	//   ....[41]....
        /*0750*/ 	.word	0xffffffff


	//   ....[42]....
        /*0754*/ 	.word	0xffffffff


	//   ....[43]....
        /*0758*/ 	.word	0xffffffff


	//   ....[44]....
        /*075c*/ 	.word	0xffffffff


	//   ....[45]....
        /*0760*/ 	.word	0xffffffff


	//   ....[46]....
        /*0764*/ 	.word	0xffffffff


	//   ....[47]....
        /*0768*/ 	.word	0xffffffff


	//   ....[48]....
        /*076c*/ 	.word	0xffffffff


	//   ....[49]....
        /*0770*/ 	.word	0xffffffff


	//   ....[50]....
        /*0774*/ 	.word	0xffffffff


	//   ....[51]....
        /*0778*/ 	.word	0xffffffff


	//   ....[52]....
        /*077c*/ 	.word	0xffffffff


	//   ....[53]....
        /*0780*/ 	.word	0xffffffff


	//   ....[54]....
        /*0784*/ 	.word	0xffffffff


	//   ....[55]....
        /*0788*/ 	.word	0xffffffff


	//   ....[56]....
        /*078c*/ 	.word	0xffffffff


	//   ....[57]....
        /*0790*/ 	.word	0xffffffff


	//   ....[58]....
        /*0794*/ 	.word	0xffffffff


	//   ....[59]....
        /*0798*/ 	.word	0xffffffff


	//   ....[60]....
        /*079c*/ 	.word	0xffffffff


	//   ....[61]....
        /*07a0*/ 	.word	0xffffffff


	//   ....[62]....
        /*07a4*/ 	.word	0xffffffff


	//   ....[63]....
        /*07a8*/ 	.word	0xffffffff


	//   ....[64]....
        /*07ac*/ 	.word	0xffffffff


	//   ....[65]....
        /*07b0*/ 	.word	0xffffffff


	//   ....[66]....
        /*07b4*/ 	.word	0xffffffff


	//   ....[67]....
        /*07b8*/ 	.word	0xffffffff


	//   ....[68]....
        /*07bc*/ 	.word	0xffffffff


	//   ....[69]....
        /*07c0*/ 	.word	0xffffffff


	//   ....[70]....
        /*07c4*/ 	.word	0xffffffff


	//   ....[71]....
        /*07c8*/ 	.word	0xffffffff


	//   ....[72]....
        /*07cc*/ 	.word	0xffffffff


	//   ....[73]....
        /*07d0*/ 	.word	0xffffffff


	//   ....[74]....
        /*07d4*/ 	.word	0xffffffff


	//   ....[75]....
        /*07d8*/ 	.word	0xffffffff


	//   ....[76]....
        /*07dc*/ 	.word	0xffffffff


	//   ....[77]....
        /*07e0*/ 	.word	0xffffffff


	//   ....[78]....
        /*07e4*/ 	.word	0xffffffff


	//   ....[79]....
        /*07e8*/ 	.word	0xffffffff


	//   ....[80]....
        /*07ec*/ 	.word	0xffffffff


	//   ....[81]....
        /*07f0*/ 	.word	0xffffffff


	//   ....[82]....
        /*07f4*/ 	.word	0xffffffff


	//   ....[83]....
        /*07f8*/ 	.word	0xffffffff


	//   ....[84]....
        /*07fc*/ 	.word	0xffffffff


	//   ....[85]....
        /*0800*/ 	.word	0xffffffff


	//   ....[86]....
        /*0804*/ 	.word	0xffffffff


	//   ....[87]....
        /*0808*/ 	.word	0xffffffff


	//   ....[88]....
        /*080c*/ 	.word	0xffffffff


	//   ....[89]....
        /*0810*/ 	.word	0xffffffff


	//   ....[90]....
        /*0814*/ 	.word	0xffffffff


	//   ....[91]....
        /*0818*/ 	.word	0xffffffff


	//   ....[92]....
        /*081c*/ 	.word	0xffffffff


	//   ....[93]....
        /*0820*/ 	.word	0xffffffff


	//   ....[94]....
        /*0824*/ 	.word	0xffffffff


	//   ....[95]....
        /*0828*/ 	.word	0xffffffff


	//   ....[96]....
        /*082c*/ 	.word	0xffffffff


	//   ....[97]....
        /*0830*/ 	.word	0xffffffff


	//   ....[98]....
        /*0834*/ 	.word	0xffffffff


	//   ....[99]....
        /*0838*/ 	.word	0xffffffff


	//   ....[100]....
        /*083c*/ 	.word	0xffffffff


	//   ....[101]....
        /*0840*/ 	.word	0xffffffff


	//   ....[102]....
        /*0844*/ 	.word	0xffffffff


	//   ....[103]....
        /*0848*/ 	.word	0xffffffff


	//   ....[104]....
        /*084c*/ 	.word	0xffffffff


	//   ....[105]....
        /*0850*/ 	.word	0xffffffff


	//   ....[106]....
        /*0854*/ 	.word	0xffffffff


	//   ....[107]....
        /*0858*/ 	.word	0xffffffff


	//   ....[108]....
        /*085c*/ 	.word	0xffffffff


	//   ....[109]....
        /*0860*/ 	.word	0xffffffff


	//   ....[110]....
        /*0864*/ 	.word	0xffffffff


	//   ....[111]....
        /*0868*/ 	.word	0xffffffff


	//   ....[112]....
        /*086c*/ 	.word	0xffffffff


	//   ....[113]....
        /*0870*/ 	.word	0xffffffff


	//   ....[114]....
        /*0874*/ 	.word	0xffffffff


	//   ....[115]....
        /*0878*/ 	.word	0xffffffff


	//   ....[116]....
        /*087c*/ 	.word	0xffffffff


	//   ....[117]....
        /*0880*/ 	.word	0xffffffff


	//   ....[118]....
        /*0884*/ 	.word	0xffffffff


	//   ....[119]....
        /*0888*/ 	.word	0xffffffff


	//   ....[120]....
        /*088c*/ 	.word	0xffffffff


	//   ....[121]....
        /*0890*/ 	.word	0xffffffff


	//   ....[122]....
        /*0894*/ 	.word	0xffffffff


	//   ....[123]....
        /*0898*/ 	.word	0xffffffff


	//   ....[124]....
        /*089c*/ 	.word	0xffffffff


	//   ....[125]....
        /*08a0*/ 	.word	0xffffffff


	//   ....[126]....
        /*08a4*/ 	.word	0xffffffff


	//   ....[127]....
        /*08a8*/ 	.word	0xffffffff


	//   ....[128]....
        /*08ac*/ 	.word	0xffffffff


	//   ....[129]....
        /*08b0*/ 	.word	0xffffffff


	//   ....[130]....
        /*08b4*/ 	.word	0xffffffff


	//   ....[131]....
        /*08b8*/ 	.word	0xffffffff


	//   ....[132]....
        /*08bc*/ 	.word	0xffffffff


	//   ....[133]....
        /*08c0*/ 	.word	0xffffffff


	//   ....[134]....
        /*08c4*/ 	.word	0xffffffff


	//   ....[135]....
        /*08c8*/ 	.word	0xffffffff


	//   ....[136]....
        /*08cc*/ 	.word	0x0500000f


	//   ....[137]....
        /*08d0*/ 	.word	0x0500000f


	//   ....[138]....
        /*08d4*/ 	.word	0x0500000f


	//   ....[139]....
        /*08d8*/ 	.word	0x0500000f


	//   ....[140]....
        /*08dc*/ 	.word	0x0500000f


	//   ....[141]....
        /*08e0*/ 	.word	0x0500000f


	//   ....[142]....
        /*08e4*/ 	.word	0x0500000f


	//   ....[143]....
        /*08e8*/ 	.word	0x0500000f


	//   ....[144]....
        /*08ec*/ 	.word	0x0500000f


	//   ....[145]....
        /*08f0*/ 	.word	0x0500000f


	//   ....[146]....
        /*08f4*/ 	.word	0x0500000f


	//   ....[147]....
        /*08f8*/ 	.word	0x0500000f


	//   ....[148]....
        /*08fc*/ 	.word	0x0500000f


	//   ....[149]....
        /*0900*/ 	.word	0x0500000f


	//   ....[150]....
        /*0904*/ 	.word	0x0500000f


	//   ....[151]....
        /*0908*/ 	.word	0x0500000f


	//   ....[152]....
        /*090c*/ 	.word	0x0500000f


	//   ....[153]....
        /*0910*/ 	.word	0x0500000f


	//   ....[154]....
        /*0914*/ 	.word	0x0500000f


	//   ....[155]....
        /*0918*/ 	.word	0x0500000f


	//   ....[156]....
        /*091c*/ 	.word	0x0500000f


	//   ....[157]....
        /*0920*/ 	.word	0x0500000f


	//   ....[158]....
        /*0924*/ 	.word	0x0500000f


	//   ....[159]....
        /*0928*/ 	.word	0x0500000f


	//   ....[160]....
        /*092c*/ 	.word	0x0500000f


	//   ....[161]....
        /*0930*/ 	.word	0x0500000f


	//   ....[162]....
        /*0934*/ 	.word	0x0500000f


	//   ....[163]....
        /*0938*/ 	.word	0x0500000f


	//   ....[164]....
        /*093c*/ 	.word	0x0500000f


	//   ....[165]....
        /*0940*/ 	.word	0x0500000f


	//   ....[166]....
        /*0944*/ 	.word	0x0500000f


	//   ....[167]....
        /*0948*/ 	.word	0x0500000f


	//   ....[168]....
        /*094c*/ 	.word	0x0500000f


	//   ....[169]....
        /*0950*/ 	.word	0x0500000f


	//   ....[170]....
        /*0954*/ 	.word	0x0500000f


	//----- nvinfo : EIATTR_COOP_GROUP_INSTR_OFFSETS
	.align		4
.L_1189:
        /*0958*/ 	.byte	0x04, 0x28
        /*095a*/ 	.short	(.L_1191 - .L_1190)


	//   ....[0]....
.L_1190:
        /*095c*/ 	.word	0x00000060


	//   ....[1]....
        /*0960*/ 	.word	0x00000190


	//   ....[2]....
        /*0964*/ 	.word	0x00000240


	//   ....[3]....
        /*0968*/ 	.word	0x00000400


	//   ....[4]....
        /*096c*/ 	.word	0x00000560


	//   ....[5]....
        /*0970*/ 	.word	0x00000680


	//   ....[6]....
        /*0974*/ 	.word	0x000007e0


	//   ....[7]....
        /*0978*/ 	.word	0x00006fc0


	//   ....[8]....
        /*097c*/ 	.word	0x00007760


	//   ....[9]....
        /*0980*/ 	.word	0x00007770


	//   ....[10]....
        /*0984*/ 	.word	0x00007780


	//   ....[11]....
        /*0988*/ 	.word	0x00007790


	//   ....[12]....
        /*098c*/ 	.word	0x000092a0


	//   ....[13]....
        /*0990*/ 	.word	0x000092b0


	//   ....[14]....
        /*0994*/ 	.word	0x000092c0


	//   ....[15]....
        /*0998*/ 	.word	0x000092d0


	//   ....[16]....
        /*099c*/ 	.word	0x0000c9a0


	//   ....[17]....
        /*09a0*/ 	.word	0x0000ca30


	//   ....[18]....
        /*09a4*/ 	.word	0x0000cd50


	//   ....[19]....
        /*09a8*/ 	.word	0x0000cd90


	//   ....[20]....
        /*09ac*/ 	.word	0x0000f230


	//   ....[21]....
        /*09b0*/ 	.word	0x0000f240


	//   ....[22]....
        /*09b4*/ 	.word	0x0000f280


	//   ....[23]....
        /*09b8*/ 	.word	0x0000f2c0


	//   ....[24]....
        /*09bc*/ 	.word	0x00010960


	//   ....[25]....
        /*09c0*/ 	.word	0x00010970


	//   ....[26]....
        /*09c4*/ 	.word	0x00010a50


	//   ....[27]....
        /*09c8*/ 	.word	0x00010b40


	//   ....[28]....
        /*09cc*/ 	.word	0x00011810


	//   ....[29]....
        /*09d0*/ 	.word	0x00011850


	//   ....[30]....
        /*09d4*/ 	.word	0x00011880


	//   ....[31]....
        /*09d8*/ 	.word	0x000118b0


	//   ....[32]....
        /*09dc*/ 	.word	0x000118d0


	//   ....[33]....
        /*09e0*/ 	.word	0x000118e0


	//   ....[34]....
        /*09e4*/ 	.word	0x000118f0


	//   ....[35]....
        /*09e8*/ 	.word	0x00011900


	//   ....[36]....
        /*09ec*/ 	.word	0x00011910


	//   ....[37]....
        /*09f0*/ 	.word	0x00011920


	//   ....[38]....
        /*09f4*/ 	.word	0x00011930


	//   ....[39]....
        /*09f8*/ 	.word	0x00011940


	//   ....[40]....
        /*09fc*/ 	.word	0x00011950


	//   ....[41]....
        /*0a00*/ 	.word	0x00011960


	//   ....[42]....
        /*0a04*/ 	.word	0x00011970


	//   ....[43]....
        /*0a08*/ 	.word	0x00011980


	//   ....[44]....
        /*0a0c*/ 	.word	0x00011990


	//   ....[45]....
        /*0a10*/ 	.word	0x000119a0


	//   ....[46]....
        /*0a14*/ 	.word	0x000119b0


	//   ....[47]....
        /*0a18*/ 	.word	0x000119c0


	//   ....[48]....
        /*0a1c*/ 	.word	0x000119d0


	//   ....[49]....
        /*0a20*/ 	.word	0x000119e0


	//   ....[50]....
        /*0a24*/ 	.word	0x000119f0


	//   ....[51]....
        /*0a28*/ 	.word	0x00011a00


	//   ....[52]....
        /*0a2c*/ 	.word	0x00011a10


	//   ....[53]....
        /*0a30*/ 	.word	0x00011a20


	//   ....[54]....
        /*0a34*/ 	.word	0x00011a30


	//   ....[55]....
        /*0a38*/ 	.word	0x00011a40


	//   ....[56]....
        /*0a3c*/ 	.word	0x00011a50


	//   ....[57]....
        /*0a40*/ 	.word	0x00011a60


	//   ....[58]....
        /*0a44*/ 	.word	0x00011a70


	//   ....[59]....
        /*0a48*/ 	.word	0x00011a80


	//   ....[60]....
        /*0a4c*/ 	.word	0x00011a90


	//   ....[61]....
        /*0a50*/ 	.word	0x00011aa0


	//   ....[62]....
        /*0a54*/ 	.word	0x00011ab0


	//   ....[63]....
        /*0a58*/ 	.word	0x00011ac0


	//   ....[64]....
        /*0a5c*/ 	.word	0x00011ad0


	//   ....[65]....
        /*0a60*/ 	.word	0x00011ae0


	//   ....[66]....
        /*0a64*/ 	.word	0x00011af0


	//   ....[67]....
        /*0a68*/ 	.word	0x00011b00


	//   ....[68]....
        /*0a6c*/ 	.word	0x00011b10


	//   ....[69]....
        /*0a70*/ 	.word	0x00011b20


	//   ....[70]....
        /*0a74*/ 	.word	0x00011b30


	//   ....[71]....
        /*0a78*/ 	.word	0x00011b40


	//   ....[72]....
        /*0a7c*/ 	.word	0x00011b50


	//   ....[73]....
        /*0a80*/ 	.word	0x00011b60


	//   ....[74]....
        /*0a84*/ 	.word	0x00011b70


	//   ....[75]....
        /*0a88*/ 	.word	0x00011b80


	//   ....[76]....
        /*0a8c*/ 	.word	0x000124c0


	//   ....[77]....
        /*0a90*/ 	.word	0x000124d0


	//   ....[78]....
        /*0a94*/ 	.word	0x000124e0


	//   ....[79]....
        /*0a98*/ 	.word	0x00012520


	//   ....[80]....
        /*0a9c*/ 	.word	0x00012c10


	//   ....[81]....
        /*0aa0*/ 	.word	0x00012c20


	//   ....[82]....
        /*0aa4*/ 	.word	0x00012d30


	//   ....[83]....
        /*0aa8*/ 	.word	0x00012d50


	//   ....[84]....
        /*0aac*/ 	.word	0x000131c0


	//   ....[85]....
        /*0ab0*/ 	.word	0x000131d0


	//   ....[86]....
        /*0ab4*/ 	.word	0x000135d0


	//   ....[87]....
        /*0ab8*/ 	.word	0x000135e0


	//   ....[88]....
        /*0abc*/ 	.word	0x00014220


	//   ....[89]....
        /*0ac0*/ 	.word	0x00014230


	//   ....[90]....
        /*0ac4*/ 	.word	0x00014330


	//   ....[91]....
        /*0ac8*/ 	.word	0x00014350


	//   ....[92]....
        /*0acc*/ 	.word	0x000144d0


	//   ....[93]....
        /*0ad0*/ 	.word	0x000146f0


	//   ....[94]....
        /*0ad4*/ 	.word	0x00014720


	//   ....[95]....
        /*0ad8*/ 	.word	0x00014750


	//   ....[96]....
        /*0adc*/ 	.word	0x00014780


	//   ....[97]....
        /*0ae0*/ 	.word	0x000147b0


	//   ....[98]....
        /*0ae4*/ 	.word	0x000147e0


	//   ....[99]....
        /*0ae8*/ 	.word	0x00014970


	//   ....[100]....
        /*0aec*/ 	.word	0x000149a0


	//   ....[101]....
        /*0af0*/ 	.word	0x000149d0


	//   ....[102]....
        /*0af4*/ 	.word	0x00014a00


	//   ....[103]....
        /*0af8*/ 	.word	0x00014a30


	//   ....[104]....
        /*0afc*/ 	.word	0x00014a60


	//   ....[105]....
        /*0b00*/ 	.word	0x00014af0


	//   ....[106]....
        /*0b04*/ 	.word	0x00014b20


	//   ....[107]....
        /*0b08*/ 	.word	0x00014b30


	//   ....[108]....
        /*0b0c*/ 	.word	0x00014bd0


	//   ....[109]....
        /*0b10*/ 	.word	0x00015d50


	//   ....[110]....
        /*0b14*/ 	.word	0x00017ba0


	//   ....[111]....
        /*0b18*/ 	.word	0x00018a20


	//   ....[112]....
        /*0b1c*/ 	.word	0x00018a50


	//   ....[113]....
        /*0b20*/ 	.word	0x00018a70


	//   ....[114]....
        /*0b24*/ 	.word	0x00018a80


	//   ....[115]....
        /*0b28*/ 	.word	0x00018b50


	//   ....[116]....
        /*0b2c*/ 	.word	0x00018b60


	//   ....[117]....
        /*0b30*/ 	.word	0x0001a850


	//   ....[118]....
        /*0b34*/ 	.word	0x0001a880


	//   ....[119]....
        /*0b38*/ 	.word	0x0001a8f0


	//   ....[120]....
        /*0b3c*/ 	.word	0x0001a920


	//   ....[121]....
        /*0b40*/ 	.word	0x0001a950


	//   ....[122]....
        /*0b44*/ 	.word	0x0001a980


	//   ....[123]....
        /*0b48*/ 	.word	0x0001a9b0


	//   ....[124]....
        /*0b4c*/ 	.word	0x0001a9e0


	//   ....[125]....
        /*0b50*/ 	.word	0x0001ab80


	//   ....[126]....
        /*0b54*/ 	.word	0x0001abb0


	//   ....[127]....
        /*0b58*/ 	.word	0x0001abe0


	//   ....[128]....
        /*0b5c*/ 	.word	0x0001ac10


	//   ....[129]....
        /*0b60*/ 	.word	0x0001ac40


	//   ....[130]....
        /*0b64*/ 	.word	0x0001ac70


	//   ....[131]....
        /*0b68*/ 	.word	0x0001ad30


	//   ....[132]....
        /*0b6c*/ 	.word	0x0001ad50


	//   ....[133]....
        /*0b70*/ 	.word	0x0001ad60


	//   ....[134]....
        /*0b74*/ 	.word	0x0001adc0


	//   ....[135]....
        /*0b78*/ 	.word	0x0001b3f0


	//   ....[136]....
        /*0b7c*/ 	.word	0x0001b880


	//   ....[137]....
        /*0b80*/ 	.word	0x0001b910


	//   ....[138]....
        /*0b84*/ 	.word	0x0001b960


	//   ....[139]....
        /*0b88*/ 	.word	0x0001b9b0


	//   ....[140]....
        /*0b8c*/ 	.word	0x0001ba90


	//   ....[141]....
        /*0b90*/ 	.word	0x0001bb20


	//   ....[142]....
        /*0b94*/ 	.word	0x0001bb70


	//   ....[143]....
        /*0b98*/ 	.word	0x0001bbc0


	//   ....[144]....
        /*0b9c*/ 	.word	0x0001be20


	//   ....[145]....
        /*0ba0*/ 	.word	0x0001c100


	//   ....[146]....
        /*0ba4*/ 	.word	0x0001c2d0


	//   ....[147]....
        /*0ba8*/ 	.word	0x0001c330


	//   ....[148]....
        /*0bac*/ 	.word	0x0001c390


	//   ....[149]....
        /*0bb0*/ 	.word	0x0001c460


	//   ....[150]....
        /*0bb4*/ 	.word	0x0001c4e0


	//   ....[151]....
        /*0bb8*/ 	.word	0x0001c5b0


	//   ....[152]....
        /*0bbc*/ 	.word	0x0001c880


	//   ....[153]....
        /*0bc0*/ 	.word	0x0001c920


	//   ....[154]....
        /*0bc4*/ 	.word	0x0001cab0


	//   ....[155]....
        /*0bc8*/ 	.word	0x0001cb30


	//   ....[156]....
        /*0bcc*/ 	.word	0x0001cbb0


	//   ....[157]....
        /*0bd0*/ 	.word	0x0001cc30


	//   ....[158]....
        /*0bd4*/ 	.word	0x0001ccb0


	//   ....[159]....
        /*0bd8*/ 	.word	0x0001cd40


	//   ....[160]....
        /*0bdc*/ 	.word	0x0001cde0


	//   ....[161]....
        /*0be0*/ 	.word	0x0001ce90


	//   ....[162]....
        /*0be4*/ 	.word	0x0001cf10


	//   ....[163]....
        /*0be8*/ 	.word	0x0001cf90


	//   ....[164]....
        /*0bec*/ 	.word	0x0001d010


	//   ....[165]....
        /*0bf0*/ 	.word	0x0001d0a0


	//   ....[166]....
        /*0bf4*/ 	.word	0x0001d120


	//   ....[167]....
        /*0bf8*/ 	.word	0x0001d1c0


	//   ....[168]....
        /*0bfc*/ 	.word	0x0001d210


	//   ....[169]....
        /*0c00*/ 	.word	0x0001d2a0


	//   ....[170]....
        /*0c04*/ 	.word	0x0001d3d0


	//----- nvinfo : EIATTR_REG_RECONFIG
	.align		4
.L_1191:
        /*0c08*/ 	.byte	0x01, 0x54
	.zero		2


	//----- nvinfo : EIATTR_SYSCALL_OFFSETS
	.align		4
        /*0c0c*/ 	.byte	0x04, 0x46
        /*0c0e*/ 	.short	(.L_1193 - .L_1192)


	//   ....[0]....
.L_1192:
        /*0c10*/ 	.word	0x00001d20


	//   ....[1]....
        /*0c14*/ 	.word	0x00001e70


	//   ....[2]....
        /*0c18*/ 	.word	0x00007130


	//   ....[3]....
        /*0c1c*/ 	.word	0x000076b0


	//   ....[4]....
        /*0c20*/ 	.word	0x00017620


	//   ....[5]....
        /*0c24*/ 	.word	0x000177b0


	//   ....[6]....
        /*0c28*/ 	.word	0x00017900


	//   ....[7]....
        /*0c2c*/ 	.word	0x00017a50


	//   ....[8]....
        /*0c30*/ 	.word	0x00018520


	//----- nvinfo : EIATTR_MBARRIER_INSTR_OFFSETS
	.align		4
.L_1193:
        /*0c34*/ 	.byte	0x04, 0x39
        /*0c36*/ 	.short	(.L_1195 - .L_1194)


	//   ....[0]....
.L_1194:
        /*0c38*/ 	.word	0x000002b0
        /*0c3c*/ 	.word	0x000000ff
        /*0c40*/ 	.word	0x00019c00
        /*0c44*/ 	.short	0x0100
        /*0c46*/ 	.byte	0x08
	.zero		1


	//   ....[1]....
        /*0c48*/ 	.word	0x000002c0
        /*0c4c*/ 	.word	0x000000ff
        /*0c50*/ 	.word	0x00019c20
        /*0c54*/ 	.short	0x0100
        /*0c56*/ 	.byte	0x08
	.zero		1


	//   ....[2]....
        /*0c58*/ 	.word	0x000003b0
        /*0c5c*/ 	.word	0x000000ff
        /*0c60*/ 	.word	0x00019c30
        /*0c64*/ 	.short	0x0100
        /*0c66*/ 	.byte	0x08
	.zero		1


	//   ....[3]....
        /*0c68*/ 	.word	0x000003c0
        /*0c6c*/ 	.word	0x000000ff
        /*0c70*/ 	.word	0x00019c40
        /*0c74*/ 	.short	0x0100
        /*0c76*/ 	.byte	0x08
	.zero		1


	//   ....[4]....
        /*0c78*/ 	.word	0x000003d0
        /*0c7c*/ 	.word	0x000000ff
        /*0c80*/ 	.word	0x00019c38
        /*0c84*/ 	.short	0x0100
        /*0c86*/ 	.byte	0x08
	.zero		1


	//   ....[5]....
        /*0c88*/ 	.word	0x000003e0
        /*0c8c*/ 	.word	0x000000ff
        /*0c90*/ 	.word	0x00019c48
        /*0c94*/ 	.short	0x0100
        /*0c96*/ 	.byte	0x08
	.zero		1


	//   ....[6]....
        /*0c98*/ 	.word	0x00000510
        /*0c9c*/ 	.word	0x000000ff
        /*0ca0*/ 	.word	0x00019c50
        /*0ca4*/ 	.short	0x0100
        /*0ca6*/ 	.byte	0x08
	.zero		1


	//   ....[7]....
        /*0ca8*/ 	.word	0x00000520
        /*0cac*/ 	.word	0x000000ff
        /*0cb0*/ 	.word	0x00019c60
        /*0cb4*/ 	.short	0x0100
        /*0cb6*/ 	.byte	0x08
	.zero		1


	//   ....[8]....
        /*0cb8*/ 	.word	0x00000530
        /*0cbc*/ 	.word	0x000000ff
        /*0cc0*/ 	.word	0x00019c58
        /*0cc4*/ 	.short	0x0100
        /*0cc6*/ 	.byte	0x08
	.zero		1


	//   ....[9]....
        /*0cc8*/ 	.word	0x00000540
        /*0ccc*/ 	.word	0x000000ff
        /*0cd0*/ 	.word	0x00019c68
        /*0cd4*/ 	.short	0x0100
        /*0cd6*/ 	.byte	0x08
	.zero		1


	//   ....[10]....
        /*0cd8*/ 	.word	0x00000630
        /*0cdc*/ 	.word	0x000000ff
        /*0ce0*/ 	.word	0x00019c70
        /*0ce4*/ 	.short	0x0100
        /*0ce6*/ 	.byte	0x06
	.zero		1


	//   ....[11]....
        /*0ce8*/ 	.word	0x00000640
        /*0cec*/ 	.word	0x000000ff
        /*0cf0*/ 	.word	0x00019c80
        /*0cf4*/ 	.short	0x0100
        /*0cf6*/ 	.byte	0x06
	.zero		1


	//   ....[12]....
        /*0cf8*/ 	.word	0x00000650
        /*0cfc*/ 	.word	0x000000ff
        /*0d00*/ 	.word	0x00019c78
        /*0d04*/ 	.short	0x0100
        /*0d06*/ 	.byte	0x06
	.zero		1


	//   ....[13]....
        /*0d08*/ 	.word	0x00000660
        /*0d0c*/ 	.word	0x000000ff
        /*0d10*/ 	.word	0x00019c88
        /*0d14*/ 	.short	0x0100
        /*0d16*/ 	.byte	0x06
	.zero		1


	//   ....[14]....
        /*0d18*/ 	.word	0x00000790
        /*0d1c*/ 	.word	0x000000ff
        /*0d20*/ 	.word	0x00019c90
        /*0d24*/ 	.short	0x0100
        /*0d26*/ 	.byte	0x08
	.zero		1


	//   ....[15]....
        /*0d28*/ 	.word	0x000007a0
        /*0d2c*/ 	.word	0x000000ff
        /*0d30*/ 	.word	0x00019ca0
        /*0d34*/ 	.short	0x0100
        /*0d36*/ 	.byte	0x08
	.zero		1


	//   ....[16]....
        /*0d38*/ 	.word	0x000007b0
        /*0d3c*/ 	.word	0x000000ff
        /*0d40*/ 	.word	0x00019c98
        /*0d44*/ 	.short	0x0100
        /*0d46*/ 	.byte	0x08
	.zero		1


	//   ....[17]....
        /*0d48*/ 	.word	0x000007c0
        /*0d4c*/ 	.word	0x000000ff
        /*0d50*/ 	.word	0x00019ca8
        /*0d54*/ 	.short	0x0100
        /*0d56*/ 	.byte	0x08
	.zero		1


	//   ....[18]....
        /*0d58*/ 	.word	0x000008f0
        /*0d5c*/ 	.word	0x000000ff
        /*0d60*/ 	.word	0x00019cb0
        /*0d64*/ 	.short	0x0100
        /*0d66*/ 	.byte	0x08
	.zero		1


	//   ....[19]....
        /*0d68*/ 	.word	0x00000900
        /*0d6c*/ 	.word	0x000000ff
        /*0d70*/ 	.word	0x00019cc0
        /*0d74*/ 	.short	0x0100
        /*0d76*/ 	.byte	0x08
	.zero		1


	//   ....[20]....
        /*0d78*/ 	.word	0x00000910
        /*0d7c*/ 	.word	0x000000ff
        /*0d80*/ 	.word	0x00019cb8
        /*0d84*/ 	.short	0x0100
        /*0d86*/ 	.byte	0x08
	.zero		1


	//   ....[21]....
        /*0d88*/ 	.word	0x00000920
        /*0d8c*/ 	.word	0x000000ff
        /*0d90*/ 	.word	0x00019cc8
        /*0d94*/ 	.short	0x0100
        /*0d96*/ 	.byte	0x08
	.zero		1


	//   ....[22]....
        /*0d98*/ 	.word	0x00002b50
        /*0d9c*/ 	.word	0x00000054
        /*0da0*/ 	.word	0x00019c90
        /*0da4*/ 	.short	0x010a
        /*0da6*/ 	.byte	0x3f
	.zero		1


	//   ....[23]....
        /*0da8*/ 	.word	0x00004410
        /*0dac*/ 	.word	0x00000054
        /*0db0*/ 	.word	0x00019c90
        /*0db4*/ 	.short	0x010a
        /*0db6*/ 	.byte	0x3f
	.zero		1


	//   ....[24]....
        /*0db8*/ 	.word	0x00006590
        /*0dbc*/ 	.word	0x00000054
        /*0dc0*/ 	.word	0x00019c90
        /*0dc4*/ 	.short	0x010a
        /*0dc6*/ 	.byte	0x3f
	.zero		1


	//   ....[25]....
        /*0dc8*/ 	.word	0x00006760
        /*0dcc*/ 	.word	0x00000008
        /*0dd0*/ 	.word	0x00000000
        /*0dd4*/ 	.short	0x0101
        /*0dd6*/ 	.byte	0x3f
	.zero		1


	//   ....[26]....
        /*0dd8*/ 	.word	0x000067a0
        /*0ddc*/ 	.word	0x00000054
        /*0de0*/ 	.word	0x00019cb0
        /*0de4*/ 	.short	0x010a
        /*0de6*/ 	.byte	0x3f
	.zero		1


	//   ....[27]....
        /*0de8*/ 	.word	0x00006a10
        /*0dec*/ 	.word	0x00000054
        /*0df0*/ 	.word	0x00000000
        /*0df4*/ 	.short	0x0101
        /*0df6*/ 	.byte	0x3f
	.zero		1


	//   ....[28]....
        /*0df8*/ 	.word	0x00007410
        /*0dfc*/ 	.word	0x00000010
        /*0e00*/ 	.word	0x00019c00
        /*0e04*/ 	.short	0x010a
        /*0e06*/ 	.byte	0x3f
	.zero		1


	//   ....[29]....
        /*0e08*/ 	.word	0x00007460
        /*0e0c*/ 	.word	0x00000010
        /*0e10*/ 	.word	0x00019c00
        /*0e14*/ 	.short	0x010a
        /*0e16*/ 	.byte	0x3f
	.zero		1


	//   ....[30]....
        /*0e18*/ 	.word	0x00007ac0
        /*0e1c*/ 	.word	0x00000010
        /*0e20*/ 	.word	0x00019c00
        /*0e24*/ 	.short	0x010a
        /*0e26*/ 	.byte	0x3f
	.zero		1


	//   ....[31]....
        /*0e28*/ 	.word	0x000095d0
        /*0e2c*/ 	.word	0x00000010
        /*0e30*/ 	.word	0x00019c00
        /*0e34*/ 	.short	0x010a
        /*0e36*/ 	.byte	0x3f
	.zero		1


	//   ....[32]....
        /*0e38*/ 	.word	0x0000b740
        /*0e3c*/ 	.word	0x00000000
        /*0e40*/ 	.word	0x00019c30
        /*0e44*/ 	.short	0x010a
        /*0e46*/ 	.byte	0x3f
	.zero		1


	//   ....[33]....
        /*0e48*/ 	.word	0x0000b7e0
        /*0e4c*/ 	.word	0x00000000
        /*0e50*/ 	.word	0x00019c30
        /*0e54*/ 	.short	0x010a
        /*0e56*/ 	.byte	0x3f
	.zero		1


	//   ....[34]....
        /*0e58*/ 	.word	0x0000d580
        /*0e5c*/ 	.word	0x00000027
        /*0e60*/ 	.word	0x00000000
        /*0e64*/ 	.short	0x0101
        /*0e66*/ 	.byte	0x3f
	.zero		1


	//   ....[35]....
        /*0e68*/ 	.word	0x0000e130
        /*0e6c*/ 	.word	0x0000000d
        /*0e70*/ 	.word	0x00019c30
        /*0e74*/ 	.short	0x010a
        /*0e76*/ 	.byte	0x3f
	.zero		1


	//   ....[36]....
        /*0e78*/ 	.word	0x0000e1a0
        /*0e7c*/ 	.word	0x0000000d
        /*0e80*/ 	.word	0x00019c30
        /*0e84*/ 	.short	0x010a
        /*0e86*/ 	.byte	0x3f
	.zero		1


	//   ....[37]....
        /*0e88*/ 	.word	0x0000e3b0
        /*0e8c*/ 	.word	0x0000000e
        /*0e90*/ 	.word	0x00019c50
        /*0e94*/ 	.short	0x010a
        /*0e96*/ 	.byte	0x3f
	.zero		1


	//   ....[38]....
        /*0e98*/ 	.word	0x0000e400
        /*0e9c*/ 	.word	0x0000000e
        /*0ea0*/ 	.word	0x00019c50
        /*0ea4*/ 	.short	0x010a
        /*0ea6*/ 	.byte	0x3f
	.zero		1


	//   ....[39]....
        /*0ea8*/ 	.word	0x0000f860
        /*0eac*/ 	.word	0x0000000d
        /*0eb0*/ 	.word	0x00000000
        /*0eb4*/ 	.short	0x0101
        /*0eb6*/ 	.byte	0x3f
	.zero		1


	//   ....[40]....
        /*0eb8*/ 	.word	0x00010020
        /*0ebc*/ 	.word	0x0000000e
        /*0ec0*/ 	.word	0x00000000
        /*0ec4*/ 	.short	0x0101
        /*0ec6*/ 	.byte	0x3f
	.zero		1


	//   ....[41]....
        /*0ec8*/ 	.word	0x000106f0
        /*0ecc*/ 	.word	0x0000000a
        /*0ed0*/ 	.word	0x00019c50
        /*0ed4*/ 	.short	0x010a
        /*0ed6*/ 	.byte	0x3f
	.zero		1


	//   ....[42]....
        /*0ed8*/ 	.word	0x00010740
        /*0edc*/ 	.word	0x0000000a
        /*0ee0*/ 	.word	0x00019c50
        /*0ee4*/ 	.short	0x010a
        /*0ee6*/ 	.byte	0x3f
	.zero		1


	//   ....[43]....
        /*0ee8*/ 	.word	0x00011000
        /*0eec*/ 	.word	0x00000005
        /*0ef0*/ 	.word	0x00000000
        /*0ef4*/ 	.short	0x0101
        /*0ef6*/ 	.byte	0x3f
	.zero		1


	//   ....[44]....
        /*0ef8*/ 	.word	0x00012c30
        /*0efc*/ 	.word	0x00000000
        /*0f00*/ 	.word	0x00000000
        /*0f04*/ 	.short	0x0101
        /*0f06*/ 	.byte	0x3f
	.zero		1


	//   ....[45]....
        /*0f08*/ 	.word	0x000131b0
        /*0f0c*/ 	.word	0x00000002
        /*0f10*/ 	.word	0x00000000
        /*0f14*/ 	.short	0x0101
        /*0f16*/ 	.byte	0x3f
	.zero		1


	//   ....[46]....
        /*0f18*/ 	.word	0x00015e30
        /*0f1c*/ 	.word	0x00000011
        /*0f20*/ 	.word	0x00019c20
        /*0f24*/ 	.short	0x010a
        /*0f26*/ 	.byte	0x3f
	.zero		1


	//   ....[47]....
        /*0f28*/ 	.word	0x00015ef0
        /*0f2c*/ 	.word	0x00000008
        /*0f30*/ 	.word	0x00019ca0
        /*0f34*/ 	.short	0x010a
        /*0f36*/ 	.byte	0x3f
	.zero		1


	//   ....[48]....
        /*0f38*/ 	.word	0x00016320
        /*0f3c*/ 	.word	0x00000008
        /*0f40*/ 	.word	0x00019cc0
        /*0f44*/ 	.short	0x010a
        /*0f46*/ 	.byte	0x3f
	.zero		1


	//   ....[49]....
        /*0f48*/ 	.word	0x00016880
        /*0f4c*/ 	.word	0x00000009
        /*0f50*/ 	.word	0x00019ca0
        /*0f54*/ 	.short	0x010a
        /*0f56*/ 	.byte	0x3f
	.zero		1


	//   ....[50]....
        /*0f58*/ 	.word	0x00016ca0
        /*0f5c*/ 	.word	0x00000009
        /*0f60*/ 	.word	0x00019cc0
        /*0f64*/ 	.short	0x010a
        /*0f66*/ 	.byte	0x3f
	.zero		1


	//   ....[51]....
        /*0f68*/ 	.word	0x00017e20
        /*0f6c*/ 	.word	0x00000004
        /*0f70*/ 	.word	0x00019c80
        /*0f74*/ 	.short	0x010a
        /*0f76*/ 	.byte	0x3f
	.zero		1


	//   ....[52]....
        /*0f78*/ 	.word	0x00018060
        /*0f7c*/ 	.word	0x00000004
        /*0f80*/ 	.word	0x00019c40
        /*0f84*/ 	.short	0x010a
        /*0f86*/ 	.byte	0x3f
	.zero		1


	//   ....[53]....
        /*0f88*/ 	.word	0x00018c40
        /*0f8c*/ 	.word	0x00000011
        /*0f90*/ 	.word	0x00019c00
        /*0f94*/ 	.short	0x0107
        /*0f96*/ 	.byte	0x3f
	.zero		1


	//   ....[54]....
        /*0f98*/ 	.word	0x00018d40
        /*0f9c*/ 	.word	0x00000011
        /*0fa0*/ 	.word	0x00019c00
        /*0fa4*/ 	.short	0x0101
        /*0fa6*/ 	.byte	0x3f
	.zero		1


	//   ....[55]....
        /*0fa8*/ 	.word	0x00018d60
        /*0fac*/ 	.word	0x00000011
        /*0fb0*/ 	.word	0x00019c20
        /*0fb4*/ 	.short	0x010a
        /*0fb6*/ 	.byte	0x3f
	.zero		1


	//   ....[56]....
        /*0fb8*/ 	.word	0x00019060
        /*0fbc*/ 	.word	0x00000007
        /*0fc0*/ 	.word	0x00019c80
        /*0fc4*/ 	.short	0x010a
        /*0fc6*/ 	.byte	0x3f
	.zero		1


	//   ....[57]....
        /*0fc8*/ 	.word	0x000194b0
        /*0fcc*/ 	.word	0x00000007
        /*0fd0*/ 	.word	0x00019c40
        /*0fd4*/ 	.short	0x010a
        /*0fd6*/ 	.byte	0x3f
	.zero		1


	//   ....[58]....
        /*0fd8*/ 	.word	0x00019950
        /*0fdc*/ 	.word	0x00000003
        /*0fe0*/ 	.word	0x00019c70
        /*0fe4*/ 	.short	0x010a
        /*0fe6*/ 	.byte	0x3f
	.zero		1


	//   ....[59]....
        /*0fe8*/ 	.word	0x000199d0
        /*0fec*/ 	.word	0x00000003
        /*0ff0*/ 	.word	0x00019c60
        /*0ff4*/ 	.short	0x010a
        /*0ff6*/ 	.byte	0x3f
	.zero		1


	//   ....[60]....
        /*0ff8*/ 	.word	0x00019e40
        /*0ffc*/ 	.word	0x00000003
        /*1000*/ 	.word	0x00019c50
        /*1004*/ 	.short	0x0101
        /*1006*/ 	.byte	0x3f
	.zero		1


	//   ....[61]....
        /*1008*/ 	.word	0x00019ec0
        /*100c*/ 	.word	0x00000003
        /*1010*/ 	.word	0x00000000
        /*1014*/ 	.short	0x0101
        /*1016*/ 	.byte	0x3f
	.zero		1


	//   ....[62]....
        /*1018*/ 	.word	0x0001a0e0
        /*101c*/ 	.word	0x00000000
        /*1020*/ 	.word	0x00019c70
        /*1024*/ 	.short	0x010a
        /*1026*/ 	.byte	0x3f
	.zero		1


	//   ....[63]....
        /*1028*/ 	.word	0x0001a150
        /*102c*/ 	.word	0x00000000
        /*1030*/ 	.word	0x00019c60
        /*1034*/ 	.short	0x010a
        /*1036*/ 	.byte	0x3f
	.zero		1


	//   ....[64]....
        /*1038*/ 	.word	0x0001a5d0
        /*103c*/ 	.word	0x00000000
        /*1040*/ 	.word	0x00019c50
        /*1044*/ 	.short	0x0101
        /*1046*/ 	.byte	0x3f
	.zero		1


	//   ....[65]....
        /*1048*/ 	.word	0x0001a620
        /*104c*/ 	.word	0x00000000
        /*1050*/ 	.word	0x00000000
        /*1054*/ 	.short	0x0101
        /*1056*/ 	.byte	0x3f
	.zero		1


	//   ....[66]....
        /*1058*/ 	.word	0x0001b370
        /*105c*/ 	.word	0x00000007
        /*1060*/ 	.word	0x00019c20
        /*1064*/ 	.short	0x010a
        /*1066*/ 	.byte	0x3f
	.zero		1


	//   ....[67]....
        /*1068*/ 	.word	0x0001b550
        /*106c*/ 	.word	0x00000005
        /*1070*/ 	.word	0x00000000
        /*1074*/ 	.short	0x010a
        /*1076*/ 	.byte	0x3f
	.zero		1


	//   ....[68]....
        /*1078*/ 	.word	0x0001b580
        /*107c*/ 	.word	0x00000003
        /*1080*/ 	.word	0x00000000
        /*1084*/ 	.short	0x010a
        /*1086*/ 	.byte	0x3f
	.zero		1


	//   ....[69]....
        /*1088*/ 	.word	0x0001b5d0
        /*108c*/ 	.word	0x00000003
        /*1090*/ 	.word	0x00019c60
        /*1094*/ 	.short	0x010a
        /*1096*/ 	.byte	0x3f
	.zero		1


	//   ....[70]....
        /*1098*/ 	.word	0x0001b620
        /*109c*/ 	.word	0x00000005
        /*10a0*/ 	.word	0x00019c60
        /*10a4*/ 	.short	0x010a
        /*10a6*/ 	.byte	0x3f
	.zero		1


	//   ....[71]....
        /*10a8*/ 	.word	0x0001b660
        /*10ac*/ 	.word	0x00000003
        /*10b0*/ 	.word	0x00019c80
        /*10b4*/ 	.short	0x010a
        /*10b6*/ 	.byte	0x3f
	.zero		1


	//   ....[72]....
        /*10b8*/ 	.word	0x0001b680
        /*10bc*/ 	.word	0x00000005
        /*10c0*/ 	.word	0x00019c80
        /*10c4*/ 	.short	0x010a
        /*10c6*/ 	.byte	0x3f
	.zero		1


	//   ....[73]....
        /*10c8*/ 	.word	0x0001b6e0
        /*10cc*/ 	.word	0x00000054
        /*10d0*/ 	.word	0x00019c90
        /*10d4*/ 	.short	0x010a
        /*10d6*/ 	.byte	0x3f
	.zero		1


	//   ....[74]....
        /*10d8*/ 	.word	0x0001b730
        /*10dc*/ 	.word	0x00000054
        /*10e0*/ 	.word	0x00019c90
        /*10e4*/ 	.short	0x010a
        /*10e6*/ 	.byte	0x3f
	.zero		1


	//   ....[75]....
        /*10e8*/ 	.word	0x0001b780
        /*10ec*/ 	.word	0x00000054
        /*10f0*/ 	.word	0x00019c90
        /*10f4*/ 	.short	0x010a
        /*10f6*/ 	.byte	0x3f
	.zero		1


	//   ....[76]....
        /*10f8*/ 	.word	0x0001b7d0
        /*10fc*/ 	.word	0x00000054
        /*1100*/ 	.word	0x00019cb0
        /*1104*/ 	.short	0x010a
        /*1106*/ 	.byte	0x3f
	.zero		1


	//   ....[77]....
        /*1108*/ 	.word	0x0001b9e0
        /*110c*/ 	.word	0x00000010
        /*1110*/ 	.word	0x00019c00
        /*1114*/ 	.short	0x010a
        /*1116*/ 	.byte	0x3f
	.zero		1


	//   ....[78]....
        /*1118*/ 	.word	0x0001bc00
        /*111c*/ 	.word	0x00000010
        /*1120*/ 	.word	0x00019c00
        /*1124*/ 	.short	0x010a
        /*1126*/ 	.byte	0x3f
	.zero		1


	//   ....[79]....
        /*1128*/ 	.word	0x0001bc50
        /*112c*/ 	.word	0x00000000
        /*1130*/ 	.word	0x00019c30
        /*1134*/ 	.short	0x010a
        /*1136*/ 	.byte	0x3f
	.zero		1


	//   ....[80]....
        /*1138*/ 	.word	0x0001bca0
        /*113c*/ 	.word	0x0000000d
        /*1140*/ 	.word	0x00019c30
        /*1144*/ 	.short	0x010a
        /*1146*/ 	.byte	0x3f
	.zero		1


	//   ....[81]....
        /*1148*/ 	.word	0x0001bcf0
        /*114c*/ 	.word	0x0000000e
        /*1150*/ 	.word	0x00019c50
        /*1154*/ 	.short	0x010a
        /*1156*/ 	.byte	0x3f
	.zero		1


	//   ....[82]....
        /*1158*/ 	.word	0x0001bd40
        /*115c*/ 	.word	0x0000000a
        /*1160*/ 	.word	0x00019c50
        /*1164*/ 	.short	0x010a
        /*1166*/ 	.byte	0x3f
	.zero		1


	//   ....[83]....
        /*1168*/ 	.word	0x0001bee0
        /*116c*/ 	.word	0x00000011
        /*1170*/ 	.word	0x00019c20
        /*1174*/ 	.short	0x010a
        /*1176*/ 	.byte	0x3f
	.zero		1


	//   ....[84]....
        /*1178*/ 	.word	0x0001bf30
        /*117c*/ 	.word	0x00000008
        /*1180*/ 	.word	0x00019ca0
        /*1184*/ 	.short	0x010a
        /*1186*/ 	.byte	0x3f
	.zero		1


	//   ....[85]....
        /*1188*/ 	.word	0x0001bf80
        /*118c*/ 	.word	0x00000008
        /*1190*/ 	.word	0x00019cc0
        /*1194*/ 	.short	0x010a
        /*1196*/ 	.byte	0x3f
	.zero		1


	//   ....[86]....
        /*1198*/ 	.word	0x0001bfd0
        /*119c*/ 	.word	0x00000009
        /*11a0*/ 	.word	0x00019ca0
        /*11a4*/ 	.short	0x010a
        /*11a6*/ 	.byte	0x3f
	.zero		1


	//   ....[87]....
        /*11a8*/ 	.word	0x0001c020
        /*11ac*/ 	.word	0x00000009
        /*11b0*/ 	.word	0x00019cc0
        /*11b4*/ 	.short	0x010a
        /*11b6*/ 	.byte	0x3f
	.zero		1


	//   ....[88]....
        /*11b8*/ 	.word	0x0001c1c0
        /*11bc*/ 	.word	0x00000004
        /*11c0*/ 	.word	0x00019c80
        /*11c4*/ 	.short	0x010a
        /*11c6*/ 	.byte	0x3f
	.zero		1


	//   ....[89]....
        /*11c8*/ 	.word	0x0001c210
        /*11cc*/ 	.word	0x00000004
        /*11d0*/ 	.word	0x00019c40
        /*11d4*/ 	.short	0x010a
        /*11d6*/ 	.byte	0x3f
	.zero		1


	//   ....[90]....
        /*11d8*/ 	.word	0x0001c5f0
        /*11dc*/ 	.word	0x00000011
        /*11e0*/ 	.word	0x00019c20
        /*11e4*/ 	.short	0x010a
        /*11e6*/ 	.byte	0x3f
	.zero		1


	//   ....[91]....
        /*11e8*/ 	.word	0x0001c640
        /*11ec*/ 	.word	0x00000007
        /*11f0*/ 	.word	0x00019c80
        /*11f4*/ 	.short	0x010a
        /*11f6*/ 	.byte	0x3f
	.zero		1


	//   ....[92]....
        /*11f8*/ 	.word	0x0001c690
        /*11fc*/ 	.word	0x00000007
        /*1200*/ 	.word	0x00019c40
        /*1204*/ 	.short	0x010a
        /*1206*/ 	.byte	0x3f
	.zero		1


	//   ....[93]....
        /*1208*/ 	.word	0x0001c6e0
        /*120c*/ 	.word	0x00000003
        /*1210*/ 	.word	0x00019c70
        /*1214*/ 	.short	0x010a
        /*1216*/ 	.byte	0x3f
	.zero		1


	//   ....[94]....
        /*1218*/ 	.word	0x0001c730
        /*121c*/ 	.word	0x00000003
        /*1220*/ 	.word	0x00019c60
        /*1224*/ 	.short	0x010a
        /*1226*/ 	.byte	0x3f
	.zero		1


	//   ....[95]....
        /*1228*/ 	.word	0x0001c780
        /*122c*/ 	.word	0x00000000
        /*1230*/ 	.word	0x00019c70
        /*1234*/ 	.short	0x010a
        /*1236*/ 	.byte	0x3f
	.zero		1


	//   ....[96]....
        /*1238*/ 	.word	0x0001c7d0
        /*123c*/ 	.word	0x00000000
        /*1240*/ 	.word	0x00019c60
        /*1244*/ 	.short	0x010a
        /*1246*/ 	.byte	0x3f
	.zero		1


	//   ....[97]....
        /*1248*/ 	.word	0x0001d2f0
        /*124c*/ 	.word	0x00000007
        /*1250*/ 	.word	0x00019c20
        /*1254*/ 	.short	0x010a
        /*1256*/ 	.byte	0x3f
	.zero		1


	//   ....[98]....
        /*1258*/ 	.word	0x0001d490
        /*125c*/ 	.word	0x00000005
        /*1260*/ 	.word	0x00000000
        /*1264*/ 	.short	0x010a
        /*1266*/ 	.byte	0x3f
	.zero		1


	//   ....[99]....
        /*1268*/ 	.word	0x0001d4e0
        /*126c*/ 	.word	0x00000003
        /*1270*/ 	.word	0x00000000
        /*1274*/ 	.short	0x010a
        /*1276*/ 	.byte	0x3f
	.zero		1


	//   ....[100]....
        /*1278*/ 	.word	0x0001d530
        /*127c*/ 	.word	0x00000003
        /*1280*/ 	.word	0x00019c60
        /*1284*/ 	.short	0x010a
        /*1286*/ 	.byte	0x3f
	.zero		1


	//   ....[101]....
        /*1288*/ 	.word	0x0001d580
        /*128c*/ 	.word	0x00000005
        /*1290*/ 	.word	0x00019c60
        /*1294*/ 	.short	0x010a
        /*1296*/ 	.byte	0x3f
	.zero		1


	//   ....[102]....
        /*1298*/ 	.word	0x0001d5d0
        /*129c*/ 	.word	0x00000003
        /*12a0*/ 	.word	0x00019c80
        /*12a4*/ 	.short	0x010a
        /*12a6*/ 	.byte	0x3f
	.zero		1


	//----- nvinfo : EIATTR_NUM_MBARRIERS
	.align		4
.L_1195:
        /*12a8*/ 	.byte	0x03, 0x38
        /*12aa*/ 	.short	0x0016


	//----- nvinfo : EIATTR_EXIT_INSTR_OFFSETS
	.align		4
        /*12ac*/ 	.byte	0x04, 0x1c
        /*12ae*/ 	.short	(.L_1197 - .L_1196)


	//   ....[0]....
.L_1196:
        /*12b0*/ 	.word	0x0001b6d0


	//----- nvinfo : EIATTR_MAX_THREADS
	.align		4
.L_1197:
        /*12b4*/ 	.byte	0x04, 0x05
        /*12b6*/ 	.short	(.L_1199 - .L_1198)
.L_1198:
        /*12b8*/ 	.word	0x00000200
        /*12bc*/ 	.word	0x00000001
        /*12c0*/ 	.word	0x00000001


	//----- nvinfo : EIATTR_CRS_STACK_SIZE
	.align		4
.L_1199:
        /*12c4*/ 	.byte	0x04, 0x1e
        /*12c6*/ 	.short	(.L_1201 - .L_1200)
.L_1200:
        /*12c8*/ 	.word	0x00000000


	//----- nvinfo : EIATTR_CBANK_PARAM_SIZE
	.align		4
.L_1201:
        /*12cc*/ 	.byte	0x03, 0x19
        /*12ce*/ 	.short	0x0af0


	//----- nvinfo : EIATTR_PARAM_CBANK
	.align		4
        /*12d0*/ 	.byte	0x04, 0x0a
        /*12d2*/ 	.short	(.L_1203 - .L_1202)
	.align		4
.L_1202:
        /*12d4*/ 	.word	index@(.nv.constant0._ZN7cutlass13device_kernelIN5flash11enable_sm90INS1_16FlashAttnFwdSm90INS1_25CollectiveMainloopFwdSm90ILi2EN4cute5tupleIJNS5_1CILi1EEES8_S8_EEENS6_IJNS7_ILi192EEENS7_ILi128EEENS7_ILi96EEEEEELi96ENS_12float_e4m3_tEfNS_4arch4Sm90ELb0ELb0ELb1ELb1ELb0ELb1ELb0ELb1ELb1ELb1ELb1ELb0EEENS1_21CollectiveEpilogueFwdINS6_IJSA_SC_SB_EEES9_NS_10bfloat16_tESG_Li384ELb1ELb1ELb1ELb1EEENS1_36VarlenDynamicPersistentTileSchedulerILi192ELi128ELi384ELi128ELb1ELb1ELb1ELb0ELb1ELb1EEEEEEEEEvNT_6ParamsE)
        /*12d8*/ 	.short	0x0210
        /*12da*/ 	.short	0x0af0


	//----- nvinfo : EIATTR_SW_WAR
	.align		4
.L_1203:
        /*12dc*/ 	.byte	0x04, 0x36
        /*12de*/ 	.short	(.L_1205 - .L_1204)
.L_1204:
        /*12e0*/ 	.word	0x00000008
.L_1205:


//--------------------- .nv.info._ZN7cutlass13device_kernelIN5flash11enable_sm90INS1_16FlashAttnFwdSm90INS1_25CollectiveMainloopFwdSm90ILi2EN4cute5tupleIJNS5_1CILi1EEES8_S8_EEENS6_IJNS7_ILi192EEENS7_ILi128EEENS7_ILi96EEEEEELi96ENS_12float_e4m3_tEfNS_4arch4Sm90ELb0ELb1ELb1ELb0ELb0ELb0ELb0ELb1ELb1ELb1ELb1ELb0EEENS1_21CollectiveEpilogueFwdINS6_IJSA_SC_SB_EEES9_NS_10bfloat16_tESG_Li384ELb0ELb1ELb1ELb1EEENS1_19SingleTileSchedulerILb0ELb1ELb1ELi192EEEEEEEEEvNT_6ParamsE --------------------------
	.section	.nv.info._ZN7cutlass13device_kernelIN5flash11enable_sm90INS1_16FlashAttnFwdSm90INS1_25CollectiveMainloopFwdSm90ILi2EN4cute5tupleIJNS5_1CILi1EEES8_S8_EEENS6_IJNS7_ILi192EEENS7_ILi128EEENS7_ILi96EEEEEELi96ENS_12float_e4m3_tEfNS_4arch4Sm90ELb0ELb1ELb1ELb0ELb0ELb0ELb0ELb1ELb1ELb1ELb1ELb0EEENS1_21CollectiveEpilogueFwdINS6_IJSA_SC_SB_EEES9_NS_10bfloat16_tESG_Li384ELb0ELb1ELb1ELb1EEENS1_19SingleTileSchedulerILb0ELb1ELb1ELi192EEEEEEEEEvNT_6ParamsE,"",@"SHT_CUDA_INFO"
	.sectionflags	@""
	.align	4


	//----- nvinfo : EIATTR_CUDA_API_VERSION
	.align		4
        /*0000*/ 	.byte	0x04, 0x37
        /*0002*/ 	.short	(.L_1207 - .L_1206)
.L_1206:
        /*0004*/ 	.word	0x00000082


	//----- nvinfo : EIATTR_KPARAM_INFO
	.align		4
.L_1207:
        /*0008*/ 	.byte	0x04, 0x17
        /*000a*/ 	.short	(.L_1209 - .L_1208)
.L_1208:
        /*000c*/ 	.word	0x00000000
        /*0010*/ 	.short	0x0000
        /*0012*/ 	.short	0x0070
        /*0014*/ 	.byte	0x00, 0xf0, 0x01, 0x28


	//----- nvinfo : EIATTR_SPARSE_MMA_MASK
	.align		4
.L_1209:
        /*0018*/ 	.byte	0x03, 0x50
        /*001a*/ 	.short	0x0000


	//----- nvinfo : EIATTR_MAXREG_COUNT
	.align		4
        /*001c*/ 	.byte	0x03, 0x1b
        /*001e*/ 	.short	0x0080


	//----- nvinfo : EIATTR_NUM_BARRIERS
	.align		4
        /*0020*/ 	.byte	0x02, 0x4c
        /*0022*/ 	.byte	0x09
	.zero		1


	//----- nvinfo : EIATTR_EXTERNS
	.align		4
        /*0024*/ 	.byte	0x04, 0x0f
        /*0026*/ 	.short	(.L_1211 - .L_1210)


	//   ....[0]....
	.align		4
.L_1210:
        /*0028*/ 	.word	index@(__assertfail)


	//----- nvinfo : EIATTR_MERCURY_ISA_VERSION
	.align		4
.L_1211:
        /*002c*/ 	.byte	0x03, 0x5f
        /*002e*/ 	.short	0x0101


	//----- nvinfo : EIATTR_INT_WARP_WIDE_INSTR_OFFSETS
	.align		4
        /*0030*/ 	.byte	0x04, 0x31
        /*0032*/ 	.short	(.L_1213 - .L_1212)


	//   ....[0]....
.L_1212:
        /*0034*/ 	.word	0x00000120


	//   ....[1]....
        /*0038*/ 	.word	0x00000160


	//   ....[2]....
        /*003c*/ 	.word	0x000001d0


	//----- nvinfo : EIATTR_COOP_GROUP_MASK_REGIDS
	.align		4
.L_1213:
        /*0040*/ 	.byte	0x04, 0x29
        /*0042*/ 	.short	(.L_1215 - .L_1214)


	//   ....[0]....
.L_1214:
        /*0044*/ 	.word	0xffffffff


	//   ....[1]....
        /*0048*/ 	.word	0xffffffff


	//   ....[2]....
        /*004c*/ 	.word	0xffffffff


	//   ....[3]....
        /*0050*/ 	.word	0xffffffff


	//   ....[4]....
        /*0054*/ 	.word	0xffffffff


	//   ....[5]....
        /*0058*/ 	.word	0xffffffff


	//   ....[6]....
        /*005c*/ 	.word	0xffffffff


	//   ....[7]....
        /*0060*/ 	.word	0xffffffff


	//   ....[8]....
        /*0064*/ 	.word	0xffffffff


	//   ....[9]....
        /*0068*/ 	.word	0xffffffff


	//   ....[10]....
        /*006c*/ 	.word	0xffffffff


	//   ....[11]....
        /*0070*/ 	.word	0xffffffff


	//   ....[12]....
        /*0074*/ 	.word	0xffffffff


	//   ....[13]....
        /*0078*/ 	.word	0xffffffff


	//   ....[14]....
        /*007c*/ 	.word	0xffffffff


	//   ....[15]....
        /*0080*/ 	.word	0xffffffff


	//   ....[16]....
        /*0084*/ 	.word	0xffffffff


	//   ....[17]....
        /*0088*/ 	.word	0xffffffff


	//   ....[18]....
        /*008c*/ 	.word	0xffffffff


	//   ....[19]....
        /*0090*/ 	.word	0xffffffff


	//   ....[20]....
        /*0094*/ 	.word	0xffffffff


	//   ....[21]....
        /*0098*/ 	.word	0xffffffff


	//   ....[22]....
        /*009c*/ 	.word	0xffffffff


	//   ....[23]....
        /*00a0*/ 	.word	0xffffffff


	//   ....[24]....
        /*00a4*/ 	.word	0xffffffff


	//   ....[25]....
        /*00a8*/ 	.word	0xffffffff


	//   ....[26]....
        /*00ac*/ 	.word	0xffffffff


	//   ....[27]....
        /*00b0*/ 	.word	0xffffffff


	//   ....[28]....
        /*00b4*/ 	.word	0xffffffff


	//   ....[29]....
        /*00b8*/ 	.word	0xffffffff


	//   ....[30]....
        /*00bc*/ 	.word	0xffffffff


	//   ....[31]....
        /*00c0*/ 	.word	0xffffffff


	//   ....[32]....
        /*00c4*/ 	.word	0xffffffff


	//   ....[33]....
        /*00c8*/ 	.word	0xffffffff


	//   ....[34]....
        /*00cc*/ 	.word	0xffffffff


	//   ....[35]....
        /*00d0*/ 	.word	0xffffffff


	//   ....[36]....
        /*00d4*/ 	.word	0xffffffff


	//   ....[37]....
        /*00d8*/ 	.word	0xffffffff


	//   ....[38]....
        /*00dc*/ 	.word	0xffffffff


	//   ....[39]....
        /*00e0*/ 	.word	0xffffffff


	//   ....[40]....
        /*00e4*/ 	.word	0xffffffff


	//   ....[41]....
        /*00e8*/ 	.word	0xffffffff


	//   ....[42]....
        /*00ec*/ 	.word	0xffffffff


	//   ....[43]....
        /*00f0*/ 	.word	0xffffffff


	//   ....[44]....
        /*00f4*/ 	.word	0xffffffff


	//   ....[45]....
        /*00f8*/ 	.word	0xffffffff


	//   ....[46]....
        /*00fc*/ 	.word	0xffffffff


	//   ....[47]....
        /*0100*/ 	.word	0xffffffff


	//   ....[48]....
        /*0104*/ 	.word	0xffffffff


	//   ....[49]....
        /*0108*/ 	.word	0xffffffff


	//   ....[50]....
        /*010c*/ 	.word	0xffffffff


	//   ....[51]....
        /*0110*/ 	.word	0xffffffff


	//   ....[52]....
        /*0114*/ 	.word	0xffffffff


	//   ....[53]....
        /*0118*/ 	.word	0xffffffff


	//   ....[54]....
        /*011c*/ 	.word	0xffffffff


	//   ....[55]....
        /*0120*/ 	.word	0xffffffff


	//   ....[56]....
        /*0124*/ 	.word	0xffffffff


	//   ....[57]....
        /*0128*/ 	.word	0xffffffff


	//   ....[58]....
        /*012c*/ 	.word	0xffffffff


	//   ....[59]....
        /*0130*/ 	.word	0xffffffff


	//   ....[60]....
        /*0134*/ 	.word	0xffffffff


	//   ....[61]....
        /*0138*/ 	.word	0xffffffff


	//   ....[62]....
        /*013c*/ 	.word	0xffffffff


	//   ....[63]....
        /*0140*/ 	.word	0xffffffff


	//   ....[64]....
        /*0144*/ 	.word	0xffffffff


	//   ....[65]....
        /*0148*/ 	.word	0xffffffff


	//   ....[66]....
        /*014c*/ 	.word	0xffffffff


	//   ....[67]....
        /*0150*/ 	.word	0xffffffff


	//   ....[68]....
        /*0154*/ 	.word	0xffffffff


	//   ....[69]....
        /*0158*/ 	.word	0xffffffff


	//   ....[70]....
        /*015c*/ 	.word	0xffffffff


	//   ....[71]....
        /*0160*/ 	.word	0xffffffff


	//   ....[72]....
        /*0164*/ 	.word	0xffffffff


	//   ....[73]....
        /*0168*/ 	.word	0xffffffff


	//   ....[74]....
        /*016c*/ 	.word	0xffffffff


	//   ....[75]....
        /*0170*/ 	.word	0xffffffff


	//   ....[76]....
        /*0174*/ 	.word	0xffffffff


	//   ....[77]....
        /*0178*/ 	.word	0xffffffff


	//   ....[78]....
        /*017c*/ 	.word	0xffffffff


	//   ....[79]....
        /*0180*/ 	.word	0xffffffff


	//   ....[80]....
        /*0184*/ 	.word	0xffffffff


	//   ....[81]....
        /*0188*/ 	.word	0xffffffff


	//   ....[82]....
        /*018c*/ 	.word	0xffffffff


	//   ....[83]....
        /*0190*/ 	.word	0xffffffff


	//   ....[84]....
        /*0194*/ 	.word	0xffffffff


	//   ....[85]....
        /*0198*/ 	.word	0xffffffff


	//   ....[86]....
        /*019c*/ 	.word	0xffffffff


	//   ....[87]....
        /*01a0*/ 	.word	0xffffffff


	//   ....[88]....
        /*01a4*/ 	.word	0xffffffff


	//   ....[89]....
        /*01a8*/ 	.word	0xffffffff


	//   ....[90]....
        /*01ac*/ 	.word	0xffffffff


	//   ....[91]....
        /*01b0*/ 	.word	0xffffffff


	//   ....[92]....
        /*01b4*/ 	.word	0xffffffff


	//   ....[93]....
        /*01b8*/ 	.word	0xffffffff


	//   ....[94]....
        /*01bc*/ 	.word	0xffffffff


	//   ....[95]....
        /*01c0*/ 	.word	0xffffffff


	//   ....[96]....
        /*01c4*/ 	.word	0xffffffff


	//   ....[97]....
        /*01c8*/ 	.word	0xffffffff


	//   ....[98]....
        /*01cc*/ 	.word	0xffffffff


	//   ....[99]....
        /*01d0*/ 	.word	0x0500000f


	//   ....[100]....
        /*01d4*/ 	.word	0x0500000f


	//   ....[101]....
        /*01d8*/ 	.word	0x0500000f


	//   ....[102]....
        /*01dc*/ 	.word	0x0500000f


	//   ....[103]....
        /*01e0*/ 	.word	0x0500000f


	//   ....[104]....
        /*01e4*/ 	.word	0x0500000f


	//   ....[105]....
        /*01e8*/ 	.word	0x0500000f


	//----- nvinfo : EIATTR_COOP_GROUP_INSTR_OFFSETS
	.align		4
.L_1215:
        /*01ec*/ 	.byte	0x04, 0x28
        /*01ee*/ 	.short	(.L_1217 - .L_1216)


	//   ....[0]....
.L_1216:
        /*01f0*/ 	.word	0x00000050


	//   ....[1]....
        /*01f4*/ 	.word	0x00000130


	//   ....[2]....
        /*01f8*/ 	.word	0x00000180


	//   ....[3]....
        /*01fc*/ 	.word	0x000003b0


	//   ....[4]....
        /*0200*/ 	.word	0x00000510


	//   ....[5]....
        /*0204*/ 	.word	0x00000630


	//   ....[6]....
        /*0208*/ 	.word	0x00000790


	//   ....[7]....
        /*020c*/ 	.word	0x00001550


	//   ....[8]....
        /*0210*/ 	.word	0x00002160


	//   ....[9]....
        /*0214*/ 	.word	0x00002bf0


	//   ....[10]....
        /*0218*/ 	.word	0x00003d80


	//   ....[11]....
        /*021c*/ 	.word	0x00003e70


	//   ....[12]....
        /*0220*/ 	.word	0x00004730


	//   ....[13]....
        /*0224*/ 	.word	0x00004790


	//   ....[14]....
        /*0228*/ 	.word	0x00006460


	//   ....[15]....
        /*022c*/ 	.word	0x000066f0


	//   ....[16]....
        /*0230*/ 	.word	0x000071e0


	//   ....[17]....
        /*0234*/ 	.word	0x00007220


	//   ....[18]....
        /*0238*/ 	.word	0x00007ca0


	//   ....[19]....
        /*023c*/ 	.word	0x00007d30


	//   ....[20]....
        /*0240*/ 	.word	0x00009e20


	//   ....[21]....
        /*0244*/ 	.word	0x00009e50


	//   ....[22]....
        /*0248*/ 	.word	0x00009f20


	//   ....[23]....
        /*024c*/ 	.word	0x00009f30


	//   ....[24]....
        /*0250*/ 	.word	0x0000c010


	//   ....[25]....
        /*0254*/ 	.word	0x0000c290


	//   ....[26]....
        /*0258*/ 	.word	0x0000ce60


	//   ....[27]....
        /*025c*/ 	.word	0x0000cf60


	//   ....[28]....
        /*0260*/ 	.word	0x0000d7d0


	//   ....[29]....
        /*0264*/ 	.word	0x0000d840


	//   ....[30]....
        /*0268*/ 	.word	0x0000ead0


	//   ....[31]....
        /*026c*/ 	.word	0x0000eaf0


	//   ....[32]....
        /*0270*/ 	.word	0x0000eb70


	//   ....[33]....
        /*0274*/ 	.word	0x0000eb80


	//   ....[34]....
        /*0278*/ 	.word	0x0000f850


	//   ....[35]....
        /*027c*/ 	.word	0x0000f860


	//   ....[36]....
        /*0280*/ 	.word	0x0000f870


	//   ....[37]....
        /*0284*/ 	.word	0x0000f880


	//   ....[38]....
        /*0288*/ 	.word	0x0000f890


	//   ....[39]....
        /*028c*/ 	.word	0x0000f8b0


	//   ....[40]....
        /*0290*/ 	.word	0x0000f8c0


	//   ....[41]....
        /*0294*/ 	.word	0x0000f8d0


	//   ....[42]....
        /*0298*/ 	.word	0x0000f8f0


	//   ....[43]....
        /*029c*/ 	.word	0x0000f900


	//   ....[44]....
        /*02a0*/ 	.word	0x0000f910


	//   ....[45]....
        /*02a4*/ 	.word	0x0000f920


	//   ....[46]....
        /*02a8*/ 	.word	0x0000f940


	//   ....[47]....
        /*02ac*/ 	.word	0x0000f960


	//   ....[48]....
        /*02b0*/ 	.word	0x0000f970


	//   ....[49]....
        /*02b4*/ 	.word	0x0000f980


	//   ....[50]....
        /*02b8*/ 	.word	0x0000f9a0


	//   ....[51]....
        /*02bc*/ 	.word	0x0000f9c0


	//   ....[52]....
        /*02c0*/ 	.word	0x0000f9d0


	//   ....[53]....
        /*02c4*/ 	.word	0x0000f9f0


	//   ....[54]....
        /*02c8*/ 	.word	0x0000fa10


	//   ....[55]....
        /*02cc*/ 	.word	0x0000fa20


	//   ....[56]....
        /*02d0*/ 	.word	0x0000fa30


	//   ....[57]....
        /*02d4*/ 	.word	0x0000fa40


	//   ....[58]....
        /*02d8*/ 	.word	0x0000fa50


	//   ....[59]....
        /*02dc*/ 	.word	0x0000fa70


	//   ....[60]....
        /*02e0*/ 	.word	0x0000fa80


	//   ....[61]....
        /*02e4*/ 	.word	0x0000fa90


	//   ....[62]....
        /*02e8*/ 	.word	0x0000faa0


	//   ....[63]....
        /*02ec*/ 	.word	0x0000fab0


	//   ....[64]....
        /*02f0*/ 	.word	0x0000fac0


	//   ....[65]....
        /*02f4*/ 	.word	0x0000fad0


	//   ....[66]....
        /*02f8*/ 	.word	0x0000fae0


	//   ....[67]....
        /*02fc*/ 	.word	0x0000fb00


	//   ....[68]....
        /*0300*/ 	.word	0x0000fb30


	//   ....[69]....
        /*0304*/ 	.word	0x0000fb60


	//   ....[70]....
        /*0308*/ 	.word	0x0000fb90


	//   ....[71]....
        /*030c*/ 	.word	0x0000fbd0


	//   ....[72]....
        /*0310*/ 	.word	0x0000fc10


	//   ....[73]....
        /*0314*/ 	.word	0x0000fc40


	//   ....[74]....
        /*0318*/ 	.word	0x0000fc50


	//   ....[75]....
        /*031c*/ 	.word	0x0000fc60


	//   ....[76]....
        /*0320*/ 	.word	0x0000fc70


	//   ....[77]....
        /*0324*/ 	.word	0x0000fc80


	//   ....[78]....
        /*0328*/ 	.word	0x0000fc90


	//   ....[79]....
        /*032c*/ 	.word	0x0000fca0


	//   ....[80]....
        /*0330*/ 	.word	0x0000fcb0


	//   ....[81]....
        /*0334*/ 	.word	0x0000fcc0


	//   ....[82]....
        /*0338*/ 	.word	0x00010010


	//   ....[83]....
        /*033c*/ 	.word	0x00010070


	//   ....[84]....
        /*0340*/ 	.word	0x000100a0


	//   ....[85]....
        /*0344*/ 	.word	0x000100e0


	//   ....[86]....
        /*0348*/ 	.word	0x00010120


	//   ....[87]....
        /*034c*/ 	.word	0x00010160


	//   ....[88]....
        /*0350*/ 	.word	0x00010680


	//   ....[89]....
        /*0354*/ 	.word	0x000106b0


	//   ....[90]....
        /*0358*/ 	.word	0x00011080


	//   ....[91]....
        /*035c*/ 	.word	0x00012250


	//   ....[92]....
        /*0360*/ 	.word	0x00012f70


	//   ....[93]....
        /*0364*/ 	.word	0x00012fa0


	//   ....[94]....
        /*0368*/ 	.word	0x00012fd0


	//   ....[95]....
        /*036c*/ 	.word	0x00012ff0


	//   ....[96]....
        /*0370*/ 	.word	0x00013000


	//   ....[97]....
        /*0374*/ 	.word	0x000130e0


	//   ....[98]....
        /*0378*/ 	.word	0x00014870


	//   ....[99]....
        /*037c*/ 	.word	0x00014ee0


	//   ....[100]....
        /*0380*/ 	.word	0x00015090


	//   ....[101]....
        /*0384*/ 	.word	0x000150e0


	//   ....[102]....
        /*0388*/ 	.word	0x00015180


	//   ....[103]....
        /*038c*/ 	.word	0x00015260


	//   ....[104]....
        /*0390*/ 	.word	0x00015300


	//   ....[105]....
        /*0394*/ 	.word	0x000153d0


	//----- nvinfo : EIATTR_REG_RECONFIG
	.align		4
.L_1217:
        /*0398*/ 	.byte	0x01, 0x54
	.zero		2


	//----- nvinfo : EIATTR_SYSCALL_OFFSETS
	.align		4
        /*039c*/ 	.byte	0x04, 0x46
        /*039e*/ 	.short	(.L_1219 - .L_1218)


	//   ....[0]....
.L_1218:
        /*03a0*/ 	.word	0x00001710


	//   ....[1]....
        /*03a4*/ 	.word	0x00011be0


	//   ....[2]....
        /*03a8*/ 	.word	0x00011d20


	//   ....[3]....
        /*03ac*/ 	.word	0x00011e60


	//   ....[4]....
        /*03b0*/ 	.word	0x00011f80


	//   ....[5]....
        /*03b4*/ 	.word	0x00012ab0


	//----- nvinfo : EIATTR_MBARRIER_INSTR_OFFSETS
	.align		4
.L_1219:
        /*03b8*/ 	.byte	0x04, 0x39
        /*03ba*/ 	.short	(.L_1221 - .L_1220)


	//   ....[0]....
.L_1220:
        /*03bc*/ 	.word	0x00000260
        /*03c0*/ 	.word	0x000000ff
        /*03c4*/ 	.word	0x00017000
        /*03c8*/ 	.short	0x0100
        /*03ca*/ 	.byte	0x08
	.zero		1


	//   ....[1]....
        /*03cc*/ 	.word	0x00000270
        /*03d0*/ 	.word	0x000000ff
        /*03d4*/ 	.word	0x00017020
        /*03d8*/ 	.short	0x0100
        /*03da*/ 	.byte	0x08
	.zero		1


	//   ....[2]....
        /*03dc*/ 	.word	0x00000360
        /*03e0*/ 	.word	0x000000ff
        /*03e4*/ 	.word	0x00017030
        /*03e8*/ 	.short	0x0100
        /*03ea*/ 	.byte	0x08
	.zero		1


	//   ....[3]....
        /*03ec*/ 	.word	0x00000370
        /*03f0*/ 	.word	0x000000ff
        /*03f4*/ 	.word	0x00017040
        /*03f8*/ 	.short	0x0100
        /*03fa*/ 	.byte	0x08
	.zero		1


	//   ....[4]....
        /*03fc*/ 	.word	0x00000380
        /*0400*/ 	.word	0x000000ff
        /*0404*/ 	.word	0x00017038
        /*0408*/ 	.short	0x0100
        /*040a*/ 	.byte	0x08
	.zero		1


	//   ....[5]....
        /*040c*/ 	.word	0x00000390
        /*0410*/ 	.word	0x000000ff
        /*0414*/ 	.word	0x00017048
        /*0418*/ 	.short	0x0100
        /*041a*/ 	.byte	0x08
	.zero		1


	//   ....[6]....
        /*041c*/ 	.word	0x000004c0
        /*0420*/ 	.word	0x000000ff
        /*0424*/ 	.word	0x00017050
        /*0428*/ 	.short	0x0100
        /*042a*/ 	.byte	0x08
	.zero		1


	//   ....[7]....
        /*042c*/ 	.word	0x000004d0
        /*0430*/ 	.word	0x000000ff
        /*0434*/ 	.word	0x00017060
        /*0438*/ 	.short	0x0100
        /*043a*/ 	.byte	0x08
	.zero		1


	//   ....[8]....
        /*043c*/ 	.word	0x000004e0
        /*0440*/ 	.word	0x000000ff
        /*0444*/ 	.word	0x00017058
        /*0448*/ 	.short	0x0100
        /*044a*/ 	.byte	0x08
	.zero		1


	//   ....[9]....
        /*044c*/ 	.word	0x000004f0
        /*0450*/ 	.word	0x000000ff
        /*0454*/ 	.word	0x00017068
        /*0458*/ 	.short	0x0100
        /*045a*/ 	.byte	0x08
	.zero		1


	//   ....[10]....
        /*045c*/ 	.word	0x000005e0
        /*0460*/ 	.word	0x000000ff
        /*0464*/ 	.word	0x00017070
        /*0468*/ 	.short	0x0100
        /*046a*/ 	.byte	0x06
	.zero		1


	//   ....[11]....
        /*046c*/ 	.word	0x000005f0
        /*0470*/ 	.word	0x000000ff
        /*0474*/ 	.word	0x00017080
        /*0478*/ 	.short	0x0100
        /*047a*/ 	.byte	0x06
	.zero		1


	//   ....[12]....
        /*047c*/ 	.word	0x00000600
        /*0480*/ 	.word	0x000000ff
        /*0484*/ 	.word	0x00017078
        /*0488*/ 	.short	0x0100
        /*048a*/ 	.byte	0x06
	.zero		1


	//   ....[13]....
        /*048c*/ 	.word	0x00000610
        /*0490*/ 	.word	0x000000ff
        /*0494*/ 	.word	0x00017088
        /*0498*/ 	.short	0x0100
        /*049a*/ 	.byte	0x06
	.zero		1


	//   ....[14]....
        /*049c*/ 	.word	0x00000740
        /*04a0*/ 	.word	0x000000ff
        /*04a4*/ 	.word	0x00017090
        /*04a8*/ 	.short	0x0100
        /*04aa*/ 	.byte	0x08
	.zero		1


	//   ....[15]....
        /*04ac*/ 	.word	0x00000750
        /*04b0*/ 	.word	0x000000ff
        /*04b4*/ 	.word	0x000170a0
        /*04b8*/ 	.short	0x0100
        /*04ba*/ 	.byte	0x08
	.zero		1


	//   ....[16]....
        /*04bc*/ 	.word	0x00000760
        /*04c0*/ 	.word	0x000000ff
        /*04c4*/ 	.word	0x00017098
        /*04c8*/ 	.short	0x0100
        /*04ca*/ 	.byte	0x08
	.zero		1


	//   ....[17]....
        /*04cc*/ 	.word	0x00000770
        /*04d0*/ 	.word	0x000000ff
        /*04d4*/ 	.word	0x000170a8
        /*04d8*/ 	.short	0x0100
        /*04da*/ 	.byte	0x08
	.zero		1


	//   ....[18]....
        /*04dc*/ 	.word	0x000008a0
        /*04e0*/ 	.word	0x000000ff
        /*04e4*/ 	.word	0x000170b0
        /*04e8*/ 	.short	0x0100
        /*04ea*/ 	.byte	0x08
	.zero		1


	//   ....[19]....
        /*04ec*/ 	.word	0x000008b0
        /*04f0*/ 	.word	0x000000ff
        /*04f4*/ 	.word	0x000170c0
        /*04f8*/ 	.short	0x0100
        /*04fa*/ 	.byte	0x08
	.zero		1


	//   ....[20]....
        /*04fc*/ 	.word	0x000008c0
        /*0500*/ 	.word	0x000000ff
        /*0504*/ 	.word	0x000170b8
        /*0508*/ 	.short	0x0100
        /*050a*/ 	.byte	0x08
	.zero		1


	//   ....[21]....
        /*050c*/ 	.word	0x000008d0
        /*0510*/ 	.word	0x000000ff
        /*0514*/ 	.word	0x000170c8
        /*0518*/ 	.short	0x0100
        /*051a*/ 	.byte	0x08
	.zero		1


	//   ....[22]....
        /*051c*/ 	.word	0x000019e0
        /*0520*/ 	.word	0x000000ff
        /*0524*/ 	.word	0x00017000
        /*0528*/ 	.short	0x010a
        /*052a*/ 	.byte	0x26
	.zero		1


	//   ....[23]....
        /*052c*/ 	.word	0x00001a70
        /*0530*/ 	.word	0x000000ff
        /*0534*/ 	.word	0x00017030
        /*0538*/ 	.short	0x010a
        /*053a*/ 	.byte	0x26
	.zero		1


	//   ....[24]....
        /*053c*/ 	.word	0x00001ae0
        /*0540*/ 	.word	0x000000ff
        /*0544*/ 	.word	0x00017030
        /*0548*/ 	.short	0x010a
        /*054a*/ 	.byte	0x26
	.zero		1


	//   ....[25]....
        /*054c*/ 	.word	0x00002180
        /*0550*/ 	.word	0x00000010
        /*0554*/ 	.word	0x00000000
        /*0558*/ 	.short	0x0101
        /*055a*/ 	.byte	0x3f
	.zero		1


	//   ....[26]....
        /*055c*/ 	.word	0x00005840
        /*0560*/ 	.word	0x000000ff
        /*0564*/ 	.word	0x00017030
        /*0568*/ 	.short	0x010a
        /*056a*/ 	.byte	0x1c
	.zero		1


	//   ....[27]....
        /*056c*/ 	.word	0x00005880
        /*0570*/ 	.word	0x000000ff
        /*0574*/ 	.word	0x00017030
        /*0578*/ 	.short	0x010a
        /*057a*/ 	.byte	0x1c
	.zero		1


	//   ....[28]....
        /*057c*/ 	.word	0x00005a00
        /*0580*/ 	.word	0x000000ff
        /*0584*/ 	.word	0x00017050
        /*0588*/ 	.short	0x010a
        /*058a*/ 	.byte	0x0b
	.zero		1


	//   ....[29]....
        /*058c*/ 	.word	0x00005a80
        /*0590*/ 	.word	0x000000ff
        /*0594*/ 	.word	0x00017050
        /*0598*/ 	.short	0x010a
        /*059a*/ 	.byte	0x0b
	.zero		1


	//   ....[30]....
        /*059c*/ 	.word	0x00006480
        /*05a0*/ 	.word	0x00000022
        /*05a4*/ 	.word	0x00000000
        /*05a8*/ 	.short	0x0101
        /*05aa*/ 	.byte	0x3f
	.zero		1


	//   ....[31]....
        /*05ac*/ 	.word	0x00008740
        /*05b0*/ 	.word	0x000000ff
        /*05b4*/ 	.word	0x00000000
        /*05b8*/ 	.short	0x0101
        /*05ba*/ 	.byte	0x06
	.zero		1


	//   ....[32]....
        /*05bc*/ 	.word	0x00008fe0
        /*05c0*/ 	.word	0x000000ff
        /*05c4*/ 	.word	0x00017030
        /*05c8*/ 	.short	0x010a
        /*05ca*/ 	.byte	0x19
	.zero		1


	//   ....[33]....
        /*05cc*/ 	.word	0x00009020
        /*05d0*/ 	.word	0x000000ff
        /*05d4*/ 	.word	0x00017030
        /*05d8*/ 	.short	0x010a
        /*05da*/ 	.byte	0x19
	.zero		1


	//   ....[34]....
        /*05dc*/ 	.word	0x000091a0
        /*05e0*/ 	.word	0x000000ff
        /*05e4*/ 	.word	0x00017050
        /*05e8*/ 	.short	0x010a
        /*05ea*/ 	.byte	0x0e
	.zero		1


	//   ....[35]....
        /*05ec*/ 	.word	0x00009dd0
        /*05f0*/ 	.word	0x000000ff
        /*05f4*/ 	.word	0x00017050
        /*05f8*/ 	.short	0x010a
        /*05fa*/ 	.byte	0x0e
	.zero		1


	//   ....[36]....
        /*05fc*/ 	.word	0x0000ab10
        /*0600*/ 	.word	0x00000004
        /*0604*/ 	.word	0x00000000
        /*0608*/ 	.short	0x0101
        /*060a*/ 	.byte	0x3f
	.zero		1


	//   ....[37]....
        /*060c*/ 	.word	0x0000ae00
        /*0610*/ 	.word	0x000000ff
        /*0614*/ 	.word	0x00000000
        /*0618*/ 	.short	0x0101
        /*061a*/ 	.byte	0x06
	.zero		1


	//   ....[38]....
        /*061c*/ 	.word	0x0000b410
        /*0620*/ 	.word	0x000000ff
        /*0624*/ 	.word	0x00017030
        /*0628*/ 	.short	0x010a
        /*062a*/ 	.byte	0x1c
	.zero		1


	//   ....[39]....
        /*062c*/ 	.word	0x0000b450
        /*0630*/ 	.word	0x000000ff
        /*0634*/ 	.word	0x00017030
        /*0638*/ 	.short	0x010a
        /*063a*/ 	.byte	0x1c
	.zero		1


	//   ....[40]....
        /*063c*/ 	.word	0x0000b5d0
        /*0640*/ 	.word	0x000000ff
        /*0644*/ 	.word	0x00017050
        /*0648*/ 	.short	0x010a
        /*064a*/ 	.byte	0x0e
	.zero		1


	//   ....[41]....
        /*064c*/ 	.word	0x0000b650
        /*0650*/ 	.word	0x000000ff
        /*0654*/ 	.word	0x00017050
        /*0658*/ 	.short	0x010a
        /*065a*/ 	.byte	0x0e
	.zero		1


	//   ....[42]....
        /*065c*/ 	.word	0x0000c030
        /*0660*/ 	.word	0x00000022
        /*0664*/ 	.word	0x00000000
        /*0668*/ 	.short	0x0101
        /*066a*/ 	.byte	0x3f
	.zero		1


	//   ....[43]....
        /*066c*/ 	.word	0x0000e2d0
        /*0670*/ 	.word	0x000000ff
        /*0674*/ 	.word	0x00000000
        /*0678*/ 	.short	0x0101
        /*067a*/ 	.byte	0x07
	.zero		1


	//   ....[44]....
        /*067c*/ 	.word	0x0000e7f0
        /*0680*/ 	.word	0x000000ff
        /*0684*/ 	.word	0x00017050
        /*0688*/ 	.short	0x010a
        /*068a*/ 	.byte	0x0b
	.zero		1


	//   ....[45]....
        /*068c*/ 	.word	0x0000e830
        /*0690*/ 	.word	0x000000ff
        /*0694*/ 	.word	0x00017050
        /*0698*/ 	.short	0x010a
        /*069a*/ 	.byte	0x0b
	.zero		1


	//   ....[46]....
        /*069c*/ 	.word	0x0000ee60
        /*06a0*/ 	.word	0x000000ff
        /*06a4*/ 	.word	0x00000000
        /*06a8*/ 	.short	0x0101
        /*06aa*/ 	.byte	0x04
	.zero		1


	//   ....[47]....
        /*06ac*/ 	.word	0x00010140
        /*06b0*/ 	.word	0x000000ff
        /*06b4*/ 	.word	0x00000000
        /*06b8*/ 	.short	0x0101
        /*06ba*/ 	.byte	0x04
	.zero		1


	//   ....[48]....
        /*06bc*/ 	.word	0x00012470
        /*06c0*/ 	.word	0x000000ff
        /*06c4*/ 	.word	0x00017080
        /*06c8*/ 	.short	0x010a
        /*06ca*/ 	.byte	0x26
	.zero		1


	//   ....[49]....
        /*06cc*/ 	.word	0x000126a0
        /*06d0*/ 	.word	0x000000ff
        /*06d4*/ 	.word	0x00017040
        /*06d8*/ 	.short	0x010a
        /*06da*/ 	.byte	0x26
	.zero		1


	//   ....[50]....
        /*06dc*/ 	.word	0x00013210
        /*06e0*/ 	.word	0x000000ff
        /*06e4*/ 	.word	0x00017000
        /*06e8*/ 	.short	0x0107
        /*06ea*/ 	.byte	0x26
	.zero		1


	//   ....[51]....
        /*06ec*/ 	.word	0x00013260
        /*06f0*/ 	.word	0x000000ff
        /*06f4*/ 	.word	0x00017000
        /*06f8*/ 	.short	0x0101
        /*06fa*/ 	.byte	0x26
	.zero		1


	//   ....[52]....
        /*06fc*/ 	.word	0x00013290
        /*0700*/ 	.word	0x000000ff
        /*0704*/ 	.word	0x00017020
        /*0708*/ 	.short	0x010a
        /*070a*/ 	.byte	0x26
	.zero		1


	//   ....[53]....
        /*070c*/ 	.word	0x00013570
        /*0710*/ 	.word	0x00000004
        /*0714*/ 	.word	0x00017080
        /*0718*/ 	.short	0x010a
        /*071a*/ 	.byte	0x3f
	.zero		1


	//   ....[54]....
        /*071c*/ 	.word	0x00013940
        /*0720*/ 	.word	0x00000004
        /*0724*/ 	.word	0x00017040
        /*0728*/ 	.short	0x010a
        /*072a*/ 	.byte	0x3f
	.zero		1


	//   ....[55]....
        /*072c*/ 	.word	0x00013d50
        /*0730*/ 	.word	0x0000000c
        /*0734*/ 	.word	0x00017070
        /*0738*/ 	.short	0x010a
        /*073a*/ 	.byte	0x3f
	.zero		1


	//   ....[56]....
        /*073c*/ 	.word	0x00013db0
        /*0740*/ 	.word	0x0000000c
        /*0744*/ 	.word	0x00017060
        /*0748*/ 	.short	0x010a
        /*074a*/ 	.byte	0x3f
	.zero		1


	//   ....[57]....
        /*074c*/ 	.word	0x00014160
        /*0750*/ 	.word	0x0000000c
        /*0754*/ 	.word	0x00017050
        /*0758*/ 	.short	0x0101
        /*075a*/ 	.byte	0x3f
	.zero		1


	//   ....[58]....
        /*075c*/ 	.word	0x000141d0
        /*0760*/ 	.word	0x00000002
        /*0764*/ 	.word	0x00000000
        /*0768*/ 	.short	0x0101
        /*076a*/ 	.byte	0x3f
	.zero		1


	//   ....[59]....
        /*076c*/ 	.word	0x000142c0
        /*0770*/ 	.word	0x00000002
        /*0774*/ 	.word	0x00017070
        /*0778*/ 	.short	0x010a
        /*077a*/ 	.byte	0x3f
	.zero		1


	//   ....[60]....
        /*077c*/ 	.word	0x00014360
        /*0780*/ 	.word	0x00000002
        /*0784*/ 	.word	0x00017060
        /*0788*/ 	.short	0x010a
        /*078a*/ 	.byte	0x3f
	.zero		1


	//   ....[61]....
        /*078c*/ 	.word	0x00014720
        /*0790*/ 	.word	0x00000002
        /*0794*/ 	.word	0x00017050
        /*0798*/ 	.short	0x0101
        /*079a*/ 	.byte	0x3f
	.zero		1


	//   ....[62]....
        /*079c*/ 	.word	0x00014780
        /*07a0*/ 	.word	0x00000000
        /*07a4*/ 	.word	0x00000000
        /*07a8*/ 	.short	0x0101
        /*07aa*/ 	.byte	0x3f
	.zero		1


	//   ....[63]....
        /*07ac*/ 	.word	0x00014820
        /*07b0*/ 	.word	0x00000007
        /*07b4*/ 	.word	0x00017020
        /*07b8*/ 	.short	0x010a
        /*07ba*/ 	.byte	0x3f
	.zero		1


	//   ....[64]....
        /*07bc*/ 	.word	0x00014960
        /*07c0*/ 	.word	0x00000005
        /*07c4*/ 	.word	0x00000000
        /*07c8*/ 	.short	0x010a
        /*07ca*/ 	.byte	0x3f
	.zero		1


	//   ....[65]....
        /*07cc*/ 	.word	0x000149d0
        /*07d0*/ 	.word	0x00000003
        /*07d4*/ 	.word	0x00000000
        /*07d8*/ 	.short	0x010a
        /*07da*/ 	.byte	0x3f
	.zero		1


	//   ....[66]....
        /*07dc*/ 	.word	0x00014a20
        /*07e0*/ 	.word	0x00000003
        /*07e4*/ 	.word	0x00017060
        /*07e8*/ 	.short	0x010a
        /*07ea*/ 	.byte	0x3f
	.zero		1


	//   ....[67]....
        /*07ec*/ 	.word	0x00014a70
        /*07f0*/ 	.word	0x00000005
        /*07f4*/ 	.word	0x00017060
        /*07f8*/ 	.short	0x010a
        /*07fa*/ 	.byte	0x3f
	.zero		1


	//   ....[68]....
        /*07fc*/ 	.word	0x00014ab0
        /*0800*/ 	.word	0x00000003
        /*0804*/ 	.word	0x00017080
        /*0808*/ 	.short	0x010a
        /*080a*/ 	.byte	0x3f
	.zero		1


	//   ....[69]....
        /*080c*/ 	.word	0x00014ad0
        /*0810*/ 	.word	0x00000005
        /*0814*/ 	.word	0x00017080
        /*0818*/ 	.short	0x010a
        /*081a*/ 	.byte	0x3f
	.zero		1


	//   ....[70]....
        /*081c*/ 	.word	0x00014b40
        /*0820*/ 	.word	0x00000003
        /*0824*/ 	.word	0x00017000
        /*0828*/ 	.short	0x010a
        /*082a*/ 	.byte	0x3f
	.zero		1


	//   ....[71]....
        /*082c*/ 	.word	0x00014ba0
        /*0830*/ 	.word	0x00000003
        /*0834*/ 	.word	0x00017030
        /*0838*/ 	.short	0x010a
        /*083a*/ 	.byte	0x3f
	.zero		1


	//   ....[72]....
        /*083c*/ 	.word	0x00014c00
        /*0840*/ 	.word	0x0000000c
        /*0844*/ 	.word	0x00017030
        /*0848*/ 	.short	0x010a
        /*084a*/ 	.byte	0x3f
	.zero		1


	//   ....[73]....
        /*084c*/ 	.word	0x00014c60
        /*0850*/ 	.word	0x0000000e
        /*0854*/ 	.word	0x00017050
        /*0858*/ 	.short	0x010a
        /*085a*/ 	.byte	0x3f
	.zero		1


	//   ....[74]....
        /*085c*/ 	.word	0x00014cc0
        /*0860*/ 	.word	0x0000000a
        /*0864*/ 	.word	0x00017030
        /*0868*/ 	.short	0x010a
        /*086a*/ 	.byte	0x3f
	.zero		1


	//   ....[75]....
        /*086c*/ 	.word	0x00014d20
        /*0870*/ 	.word	0x0000000a
        /*0874*/ 	.word	0x00017050
        /*0878*/ 	.short	0x010a
        /*087a*/ 	.byte	0x3f
	.zero		1


	//   ....[76]....
        /*087c*/ 	.word	0x00014d80
        /*0880*/ 	.word	0x0000000a
        /*0884*/ 	.word	0x00017030
        /*0888*/ 	.short	0x010a
        /*088a*/ 	.byte	0x3f
	.zero		1


	//   ....[77]....
        /*088c*/ 	.word	0x00014de0
        /*0890*/ 	.word	0x0000000f
        /*0894*/ 	.word	0x00017050
        /*0898*/ 	.short	0x010a
        /*089a*/ 	.byte	0x3f
	.zero		1


	//   ....[78]....
        /*089c*/ 	.word	0x00014e40
        /*08a0*/ 	.word	0x00000003
        /*08a4*/ 	.word	0x00017050
        /*08a8*/ 	.short	0x010a
        /*08aa*/ 	.byte	0x3f
	.zero		1


	//   ....[79]....
        /*08ac*/ 	.word	0x00014f90
        /*08b0*/ 	.word	0x00000018
        /*08b4*/ 	.word	0x00017080
        /*08b8*/ 	.short	0x010a
        /*08ba*/ 	.byte	0x3f
	.zero		1


	//   ....[80]....
        /*08bc*/ 	.word	0x00014fe0
        /*08c0*/ 	.word	0x00000018
        /*08c4*/ 	.word	0x00017040
        /*08c8*/ 	.short	0x010a
        /*08ca*/ 	.byte	0x3f
	.zero		1


	//   ....[81]....
        /*08cc*/ 	.word	0x00015400
        /*08d0*/ 	.word	0x00000018
        /*08d4*/ 	.word	0x00017020
        /*08d8*/ 	.short	0x010a
        /*08da*/ 	.byte	0x3f
	.zero		1


	//   ....[82]....
        /*08dc*/ 	.word	0x00015450
        /*08e0*/ 	.word	0x00000004
        /*08e4*/ 	.word	0x00017080
        /*08e8*/ 	.short	0x010a
        /*08ea*/ 	.byte	0x3f
	.zero		1


	//   ....[83]....
        /*08ec*/ 	.word	0x000154a0
        /*08f0*/ 	.word	0x00000004
        /*08f4*/ 	.word	0x00017040
        /*08f8*/ 	.short	0x010a
        /*08fa*/ 	.byte	0x3f
	.zero		1


	//   ....[84]....
        /*08fc*/ 	.word	0x000154f0
        /*0900*/ 	.word	0x0000000c
        /*0904*/ 	.word	0x00017070
        /*0908*/ 	.short	0x010a
        /*090a*/ 	.byte	0x3f
	.zero		1


	//   ....[85]....
        /*090c*/ 	.word	0x00015540
        /*0910*/ 	.word	0x0000000c
        /*0914*/ 	.word	0x00017060
        /*0918*/ 	.short	0x010a
        /*091a*/ 	.byte	0x3f
	.zero		1


	//   ....[86]....
        /*091c*/ 	.word	0x00015590
        /*0920*/ 	.word	0x00000002
        /*0924*/ 	.word	0x00017070
        /*0928*/ 	.short	0x010a
        /*092a*/ 	.byte	0x3f
	.zero		1


	//   ....[87]....
        /*092c*/ 	.word	0x000155e0
        /*0930*/ 	.word	0x00000002
        /*0934*/ 	.word	0x00017060
        /*0938*/ 	.short	0x010a
        /*093a*/ 	.byte	0x3f
	.zero		1


	//   ....[88]....
        /*093c*/ 	.word	0x00015630
        /*0940*/ 	.word	0x00000007
        /*0944*/ 	.word	0x00017020
        /*0948*/ 	.short	0x010a
        /*094a*/ 	.byte	0x3f
	.zero		1


	//   ....[89]....
        /*094c*/ 	.word	0x00015680
        /*0950*/ 	.word	0x00000005
        /*0954*/ 	.word	0x00000000
        /*0958*/ 	.short	0x010a
        /*095a*/ 	.byte	0x3f
	.zero		1


	//   ....[90]....
        /*095c*/ 	.word	0x000156d0
        /*0960*/ 	.word	0x00000003
        /*0964*/ 	.word	0x00000000
        /*0968*/ 	.short	0x010a
        /*096a*/ 	.byte	0x3f
	.zero		1


	//   ....[91]....
        /*096c*/ 	.word	0x00015720
        /*0970*/ 	.word	0x00000003
        /*0974*/ 	.word	0x00017060
        /*0978*/ 	.short	0x010a
        /*097a*/ 	.byte	0x3f
	.zero		1


	//   ....[92]....
        /*097c*/ 	.word	0x00015770
        /*0980*/ 	.word	0x00000005
        /*0984*/ 	.word	0x00017060
        /*0988*/ 	.short	0x010a
        /*098a*/ 	.byte	0x3f
	.zero		1


	//   ....[93]....
        /*098c*/ 	.word	0x000157c0
        /*0990*/ 	.word	0x00000003
        /*0994*/ 	.word	0x00017080
        /*0998*/ 	.short	0x010a
        /*099a*/ 	.byte	0x3f
	.zero		1


	//----- nvinfo : EIATTR_NUM_MBARRIERS
	.align		4
.L_1221:
        /*099c*/ 	.byte	0x03, 0x38
        /*099e*/ 	.short	0x0016


	//----- nvinfo : EIATTR_EXIT_INSTR_OFFSETS
	.align		4
        /*09a0*/ 	.byte	0x04, 0x1c
        /*09a2*/ 	.short	(.L_1223 - .L_1222)


	//   ....[0]....
.L_1222:
        /*09a4*/ 	.word	0x00014b20


	//----- nvinfo : EIATTR_MAX_THREADS
	.align		4
.L_1223:
        /*09a8*/ 	.byte	0x04, 0x05
        /*09aa*/ 	.short	(.L_1225 - .L_1224)
.L_1224:
        /*09ac*/ 	.word	0x00000200
        /*09b0*/ 	.word	0x00000001
        /*09b4*/ 	.word	0x00000001


	//----- nvinfo : EIATTR_CRS_STACK_SIZE
	.align		4
.L_1225:
        /*09b8*/ 	.byte	0x04, 0x1e
        /*09ba*/ 	.short	(.L_1227 - .L_1226)
.L_1226:
        /*09bc*/ 	.word	0x00000000


	//----- nvinfo : EIATTR_CBANK_PARAM_SIZE
	.align		4
.L_1227:
        /*09c0*/ 	.byte	0x03, 0x19
        /*09c2*/ 	.short	0x0a70


	//----- nvinfo : EIATTR_PARAM_CBANK
	.align		4
        /*09c4*/ 	.byte	0x04, 0x0a
        /*09c6*/ 	.short	(.L_1229 - .L_1228)
	.align		4
.L_1228:
        /*09c8*/ 	.word	index@(.nv.constant0._ZN7cutlass13device_kernelIN5flash11enable_sm90INS1_16FlashAttnFwdSm90INS1_25CollectiveMainloopFwdSm90ILi2EN4cute5tupleIJNS5_1CILi1EEES8_S8_EEENS6_IJNS7_ILi192EEENS7_ILi128EEENS7_ILi96EEEEEELi96ENS_12float_e4m3_tEfNS_4arch4Sm90ELb0ELb1ELb1ELb0ELb0ELb0ELb0ELb1ELb1ELb1ELb1ELb0EEENS1_21CollectiveEpilogueFwdINS6_IJSA_SC_SB_EEES9_NS_10bfloat16_tESG_Li384ELb0ELb1ELb1ELb1EEENS1_19SingleTileSchedulerILb0ELb1ELb1ELi192EEEEEEEEEvNT_6ParamsE)
        /*09cc*/ 	.short	0x0210
        /*09ce*/ 	.short	0x0a70


	//----- nvinfo : EIATTR_SW_WAR
	.align		4
.L_1229:
        /*09d0*/ 	.byte	0x04, 0x36
        /*09d2*/ 	.short	(.L_1231 - .L_1230)
.L_1230:
        /*09d4*/ 	.word	0x00000008
.L_1231:


//--------------------- .nv.info._ZN7cutlass13device_kernelIN5flash11enable_sm90INS1_16FlashAttnFwdSm90INS1_25CollectiveMainloopFwdSm90ILi2EN4cute5tupleIJNS5_1CILi1EEES8_S8_EEENS6_IJNS7_ILi192EEENS7_ILi128EEENS7_ILi96EEEEEELi96ENS_12float_e4m3_tEfNS_4arch4Sm90ELb0ELb1ELb1ELb1ELb0ELb0ELb0ELb1ELb1ELb1ELb1ELb0EEENS1_21CollectiveEpilogueFwdINS6_IJSA_SC_SB_EEES9_NS_10bfloat16_tESG_Li384ELb1ELb1ELb1ELb1EEENS1_36VarlenDynamicPersistentTileSchedulerILi192ELi128ELi384ELi128ELb1ELb1ELb1ELb1ELb0ELb1EEEEEEEEEvNT_6ParamsE --------------------------
	.section	.nv.info._ZN7cutlass13device_kernelIN5flash11enable_sm90INS1_16FlashAttnFwdSm90INS1_25CollectiveMainloopFwdSm90ILi2EN4cute5tupleIJNS5_1CILi1EEES8_S8_EEENS6_IJNS7_ILi192EEENS7_ILi128EEENS7_ILi96EEEEEELi96ENS_12float_e4m3_tEfNS_4arch4Sm90ELb0ELb1ELb1ELb1ELb0ELb0ELb0ELb1ELb1ELb1ELb1ELb0EEENS1_21CollectiveEpilogueFwdINS6_IJSA_SC_SB_EEES9_NS_10bfloat16_tESG_Li384ELb1ELb1ELb1ELb1EEENS1_36VarlenDynamicPersistentTileSchedulerILi192ELi128ELi384ELi128ELb1ELb1ELb1ELb1ELb0ELb1EEEEEEEEEvNT_6ParamsE,"",@"SHT_CUDA_INFO"
	.sectionflags	@""
	.align	4


	//----- nvinfo : EIATTR_CUDA_API_VERSION
	.align		4
        /*0000*/ 	.byte	0x04, 0x37
        /*0002*/ 	.short	(.L_1233 - .L_1232)
.L_1232:
        /*0004*/ 	.word	0x00000082


	//----- nvinfo : EIATTR_KPARAM_INFO
	.align		4
.L_1233:
        /*0008*/ 	.byte	0x04, 0x17
        /*000a*/ 	.short	(.L_1235 - .L_1234)
.L_1234:
        /*000c*/ 	.word	0x00000000
        /*0010*/ 	.short	0x0000
        /*0012*/ 	.short	0x0070
        /*0014*/ 	.byte	0x00, 0xf0, 0x01, 0x2a


	//----- nvinfo : EIATTR_SPARSE_MMA_MASK
	.align		4
.L_1235:
        /*0018*/ 	.byte	0x03, 0x50
        /*001a*/ 	.short	0x0000


	//----- nvinfo : EIATTR_MAXREG_COUNT
	.align		4
        /*001c*/ 	.byte	0x03, 0x1b
        /*001e*/ 	.short	0x0080


	//----- nvinfo : EIATTR_NUM_BARRIERS
	.align		4
        /*0020*/ 	.byte	0x02, 0x4c
        /*0022*/ 	.byte	0x09
	.zero		1


	//----- nvinfo : EIATTR_EXTERNS
	.align		4
        /*0024*/ 	.byte	0x04, 0x0f
        /*0026*/ 	.short	(.L_1237 - .L_1236)


	//   ....[0]....
	.align		4
.L_1236:
        /*0028*/ 	.word	index@(__assertfail)


	//----- nvinfo : EIATTR_ANNOTATIONS
	.align		4
.L_1237:
        /*002c*/ 	.byte	0x04, 0x55
        /*002e*/ 	.short	(.L_1239 - .L_1238)


	//   ....[0]....
.L_1238:
        /* <DEDUP_REMOVED lines=28> */


	//----- nvinfo : EIATTR_MERCURY_ISA_VERSION
	.align		4
.L_1239:
        /*01d8*/ 	.byte	0x03, 0x5f
        /*01da*/ 	.short	0x0101


	//----- nvinfo : EIATTR_UNUSED_LOAD_BYTE_OFFSET
	.align		4
        /*01dc*/ 	.byte	0x04, 0x44
        /*01de*/ 	.short	(.L_1241 - .L_1240)


	//   ....[0]....
.L_1240:
        /*01e0*/ 	.word	0x00000a00
        /*01e4*/ 	.word	0x0000fff0


	//   ....[1]....
        /*01e8*/ 	.word	0x0000f6f0
        /*01ec*/ 	.word	0x0000fff0


	//----- nvinfo : EIATTR_INT_WARP_WIDE_INSTR_OFFSETS
	.align		4
.L_1241:
        /*01f0*/ 	.byte	0x04, 0x31
        /*01f2*/ 	.short	(.L_1243 - .L_1242)


	//   ....[0]....
.L_1242:
        /*01f4*/ 	.word	0x00000130


	//   ....[1]....
        /*01f8*/ 	.word	0x00000170


	//   ....[2]....
        /*01fc*/ 	.word	0x000001e0


	//   ....[3]....
        /*0200*/ 	.word	0x00014b10


	//   ....[4]....
        /*0204*/ 	.word	0x00014ba0


	//   ....[5]....
        /*0208*/ 	.word	0x00017620


	//   ....[6]....
        /*020c*/ 	.word	0x000176b0


	//----- nvinfo : EIATTR_COOP_GROUP_MASK_REGIDS
	.align		4
.L_1243:
        /*0210*/ 	.byte	0x04, 0x29
        /*0212*/ 	.short	(.L_1245 - .L_1244)


	//   ....[0]....
.L_1244:
        /*0214*/ 	.word	0xffffffff


	//   ....[1]....
        /*0218*/ 	.word	0xffffffff


	//   ....[2]....
        /*021c*/ 	.word	0xffffffff


	//   ....[3]....
        /*0220*/ 	.word	0xffffffff


	//   ....[4]....
        /*0224*/ 	.word	0xffffffff


	//   ....[5]....
        /*0228*/ 	.word	0xffffffff


	//   ....[6]....
        /*022c*/ 	.word	0xffffffff


	//   ....[7]....
        /*0230*/ 	.word	0xffffffff


	//   ....[8]....
        /*0234*/ 	.word	0xffffffff


	//   ....[9]....
        /*0238*/ 	.word	0xffffffff


	//   ....[10]....
        /*023c*/ 	.word	0xffffffff


	//   ....[11]....
        /*0240*/ 	.word	0xffffffff


	//   ....[12]....
        /*0244*/ 	.word	0xffffffff


	//   ....[13]....
        /*0248*/ 	.word	0xffffffff


	//   ....[14]....
        /*024c*/ 	.word	0xffffffff


	//   ....[15]....
        /*0250*/ 	.word	0xffffffff


	//   ....[16]....
        /*0254*/ 	.word	0xffffffff


	//   ....[17]....
        /*0258*/ 	.word	0xffffffff


	//   ....[18]....
        /*025c*/ 	.word	0xffffffff


	//   ....[19]....
        /*0260*/ 	.word	0xffffffff


	//   ....[20]....
        /*0264*/ 	.word	0xffffffff


	//   ....[21]....
        /*0268*/ 	.word	0xffffffff


	//   ....[22]....
        /*026c*/ 	.word	0xffffffff


	//   ....[23]....
        /*0270*/ 	.word	0xffffffff


	//   ....[24]....
        /*0274*/ 	.word	0xffffffff


	//   ....[25]....
        /*0278*/ 	.word	0xffffffff


	//   ....[26]....
        /*027c*/ 	.word	0xffffffff


	//   ....[27]....
        /*0280*/ 	.word	0xffffffff


	//   ....[28]....
        /*0284*/ 	.word	0xffffffff


	//   ....[29]....
        /*0288*/ 	.word	0xffffffff


	//   ....[30]....
        /*028c*/ 	.word	0xffffffff


	//   ....[31]....
        /*0290*/ 	.word	0xffffffff


	//   ....[32]....
        /*0294*/ 	.word	0xffffffff


	//   ....[33]....
        /*0298*/ 	.word	0xffffffff


	//   ....[34]....
        /*029c*/ 	.word	0xffffffff


	//   ....[35]....
        /*02a0*/ 	.word	0xffffffff


	//   ....[36]....
        /*02a4*/ 	.word	0xffffffff


	//   ....[37]....
        /*02a8*/ 	.word	0xffffffff


	//   ....[38]....
        /*02ac*/ 	.word	0xffffffff


	//   ....[39]....
        /*02b0*/ 	.word	0xffffffff


	//   ....[40]....
        /*02b4*/ 	.word	0xffffffff


	//   ....[41]....
        /*02b8*/ 	.word	0xffffffff


	//   ....[42]....
        /*02bc*/ 	.word	0xffffffff


	//   ....[43]....
        /*02c0*/ 	.word	0xffffffff


	//   ....[44]....
        /*02c4*/ 	.word	0xffffffff


	//   ....[45]....
        /*02c8*/ 	.word	0xffffffff


	//   ....[46]....
        /*02cc*/ 	.word	0xffffffff


	//   ....[47]....
        /*02d0*/ 	.word	0xffffffff


	//   ....[48]....
        /*02d4*/ 	.word	0xffffffff


	//   ....[49]....
        /*02d8*/ 	.word	0xffffffff


	//   ....[50]....
        /*02dc*/ 	.word	0xffffffff


	//   ....[51]....
        /*02e0*/ 	.word	0xffffffff


	//   ....[52]....
        /*02e4*/ 	.word	0xffffffff


	//   ....[53]....
        /*02e8*/ 	.word	0xffffffff


	//   ....[54]....
        /*02ec*/ 	.word	0xffffffff


	//   ....[55]....
        /*02f0*/ 	.word	0xffffffff


	//   ....[56]....
        /*02f4*/ 	.word	0xffffffff


	//   ....[57]....
        /*02f8*/ 	.word	0xffffffff


	//   ....[58]....
        /*02fc*/ 	.word	0xffffffff


	//   ....[59]....
        /*0300*/ 	.word	0xffffffff


	//   ....[60]....
        /*0304*/ 	.word	0xffffffff


	//   ....[61]....
        /*0308*/ 	.word	0xffffffff


	//   ....[62]....
        /*030c*/ 	.word	0xffffffff


	//   ....[63]....
        /*0310*/ 	.word	0xffffffff


	//   ....[64]....
        /*0314*/ 	.word	0xffffffff


	//   ....[65]....
        /*0318*/ 	.word	0xffffffff


	//   ....[66]....
        /*031c*/ 	.word	0xffffffff


	//   ....[67]....
        /*0320*/ 	.word	0xffffffff


	//   ....[68]....
        /*0324*/ 	.word	0xffffffff


	//   ....[69]....
        /*0328*/ 	.word	0xffffffff


	//   ....[70]....
        /*032c*/ 	.word	0xffffffff


	//   ....[71]....
        /*0330*/ 	.word	0xffffffff


	//   ....[72]....
        /*0334*/ 	.word	0xffffffff


	//   ....[73]....
        /*0338*/ 	.word	0xffffffff


	//   ....[74]....
        /*033c*/ 	.word	0xffffffff


	//   ....[75]....
        /*0340*/ 	.word	0xffffffff


	//   ....[76]....
        /*0344*/ 	.word	0xffffffff


	//   ....[77]....
        /*0348*/ 	.word	0xffffffff


	//   ....[78]....
        /*034c*/ 	.word	0xffffffff


	//   ....[79]....
        /*0350*/ 	.word	0xffffffff


	//   ....[80]....
        /*0354*/ 	.word	0xffffffff


	//   ....[81]....
        /*0358*/ 	.word	0xffffffff


	//   ....[82]....
        /*035c*/ 	.word	0xffffffff


	//   ....[83]....
        /*0360*/ 	.word	0xffffffff


	//   ....[84]....
        /*0364*/ 	.word	0xffffffff


	//   ....[85]....
        /*0368*/ 	.word	0xffffffff


	//   ....[86]....
        /*036c*/ 	.word	0xffffffff


	//   ....[87]....
        /*0370*/ 	.word	0xffffffff


	//   ....[88]....
        /*0374*/ 	.word	0xffffffff


	//   ....[89]....
        /*0378*/ 	.word	0xffffffff


	//   ....[90]....
        /*037c*/ 	.word	0xffffffff


	//   ....[91]....
        /*0380*/ 	.word	0xffffffff


	//   ....[92]....
        /*0384*/ 	.word	0xffffffff


	//   ....[93]....
        /*0388*/ 	.word	0xffffffff


	//   ....[94]....
        /*038c*/ 	.word	0xffffffff


	//   ....[95]....
        /*0390*/ 	.word	0xffffffff


	//   ....[96]....
        /*0394*/ 	.word	0xffffffff


	//   ....[97]....
        /*0398*/ 	.word	0xffffffff


	//   ....[98]....
        /*039c*/ 	.word	0xffffffff


	//   ....[99]....
        /*03a0*/ 	.word	0xffffffff


	//   ....[100]....
        /*03a4*/ 	.word	0xffffffff


	//   ....[101]....
        /*03a8*/ 	.word	0xffffffff


	//   ....[102]....
        /*03ac*/ 	.word	0xffffffff


	//   ....[103]....
        /*03b0*/ 	.word	0xffffffff


	//   ....[104]....
        /*03b4*/ 	.word	0xffffffff


	//   ....[105]....
        /*03b8*/ 	.word	0xffffffff


	//   ....[106]....
        /*03bc*/ 	.word	0xffffffff


	//   ....[107]....
        /*03c0*/ 	.word	0xffffffff


	//   ....[108]....
        /*03c4*/ 	.word	0xffffffff


	//   ....[109]....
        /*03c8*/ 	.word	0xffffffff


	//   ....[110]....
        /*03cc*/ 	.word	0xffffffff


	//   ....[111]....
        /*03d0*/ 	.word	0xffffffff


	//   ....[112]....
        /*03d4*/ 	.word	0xffffffff


	//   ....[113]....
        /*03d8*/ 	.word	0xffffffff


	//   ....[114]....
        /*03dc*/ 	.word	0xffffffff


	//   ....[115]....
        /*03e0*/ 	.word	0xffffffff


	//   ....[116]....
        /*03e4*/ 	.word	0xffffffff


	//   ....[117]....
        /*03e8*/ 	.word	0xffffffff


	//   ....[118]....
        /*03ec*/ 	.word	0xffffffff


	//   ....[119]....
        /*03f0*/ 	.word	0xffffffff


	//   ....[120]....
        /*03f4*/ 	.word	0xffffffff


	//   ....[121]....
        /*03f8*/ 	.word	0xffffffff


	//   ....[122]....
        /*03fc*/ 	.word	0xffffffff


	//   ....[123]....
        /*0400*/ 	.word	0xffffffff


	//   ....[124]....
        /*0404*/ 	.word	0xffffffff


	//   ....[125]....
        /*0408*/ 	.word	0xffffffff


	//   ....[126]....
        /*040c*/ 	.word	0xffffffff


	//   ....[127]....
        /*0410*/ 	.word	0xffffffff


	//   ....[128]....
        /*0414*/ 	.word	0xffffffff


	//   ....[129]....
        /*0418*/ 	.word	0xffffffff


	//   ....[130]....
        /*041c*/ 	.word	0xffffffff


	//   ....[131]....
        /*0420*/ 	.word	0xffffffff


	//   ....[132]....
        /*0424*/ 	.word	0xffffffff


	//   ....[133]....
        /*0428*/ 	.word	0xffffffff


	//   ....[134]....
        /*042c*/ 	.word	0xffffffff


	//   ....[135]....
        /*0430*/ 	.word	0xffffffff


	//   ....[136]....
        /*0434*/ 	.word	0xffffffff


	//   ....[137]....
        /*0438*/ 	.word	0xffffffff


	//   ....[138]....
        /*043c*/ 	.word	0xffffffff


	//   ....[139]....
        /*0440*/ 	.word	0xffffffff


	//   ....[140]....
        /*0444*/ 	.word	0xffffffff


	//   ....[141]....
        /*0448*/ 	.word	0x0500000f


	//   ....[142]....
        /*044c*/ 	.word	0x0500000f


	//   ....[143]....
        /*0450*/ 	.word	0x0500000f


	//   ....[144]....
        /*0454*/ 	.word	0x0500000f


	//   ....[145]....
        /*0458*/ 	.word	0x0500000f


	//   ....[146]....
        /*045c*/ 	.word	0x0500000f


	//   ....[147]....
        /*0460*/ 	.word	0x0500000f


	//   ....[148]....
        /*0464*/ 	.word	0x0500000f


	//----- nvinfo : EIATTR_COOP_GROUP_INSTR_OFFSETS
	.align		4
.L_1245:
        /*0468*/ 	.byte	0x04, 0x28
        /*046a*/ 	.short	(.L_1247 - .L_1246)


	//   ....[0]....
.L_1246:
        /*046c*/ 	.word	0x00000060


	//   ....[1]....
        /*0470*/ 	.word	0x00000140


	//   ....[2]....
        /*0474*/ 	.word	0x00000190


	//   ....[3]....
        /*0478*/ 	.word	0x000003c0


	//   ....[4]....
        /*047c*/ 	.word	0x00000520


	//   ....[5]....
        /*0480*/ 	.word	0x00000640


	//   ....[6]....
        /*0484*/ 	.word	0x000007a0


	//   ....[7]....
        /*0488*/ 	.word	0x00001e10


	//   ....[8]....
        /*048c*/ 	.word	0x00002720


	//   ....[9]....
        /*0490*/ 	.word	0x00003c40


	//   ....[10]....
        /*0494*/ 	.word	0x00004500


	//   ....[11]....
        /*0498*/ 	.word	0x000045a0


	//   ....[12]....
        /*049c*/ 	.word	0x00004dd0


	//   ....[13]....
        /*04a0*/ 	.word	0x00004e50


	//   ....[14]....
        /*04a4*/ 	.word	0x00006940


	//   ....[15]....
        /*04a8*/ 	.word	0x00006d10


	//   ....[16]....
        /*04ac*/ 	.word	0x000078f0


	//   ....[17]....
        /*04b0*/ 	.word	0x000079f0


	//   ....[18]....
        /*04b4*/ 	.word	0x00008230


	//   ....[19]....
        /*04b8*/ 	.word	0x000082a0


	//   ....[20]....
        /*04bc*/ 	.word	0x0000a560


	//   ....[21]....
        /*04c0*/ 	.word	0x0000a590


	//   ....[22]....
        /*04c4*/ 	.word	0x0000a5b0


	//   ....[23]....
        /*04c8*/ 	.word	0x0000a5d0


	//   ....[24]....
        /*04cc*/ 	.word	0x0000c460


	//   ....[25]....
        /*04d0*/ 	.word	0x0000c830


	//   ....[26]....
        /*04d4*/ 	.word	0x0000d400


	//   ....[27]....
        /*04d8*/ 	.word	0x0000d500


	//   ....[28]....
        /*04dc*/ 	.word	0x0000de20


	//   ....[29]....
        /*04e0*/ 	.word	0x0000deb0


	//   ....[30]....
        /*04e4*/ 	.word	0x0000f020


	//   ....[31]....
        /*04e8*/ 	.word	0x0000f040


	//   ....[32]....
        /*04ec*/ 	.word	0x0000f0c0


	//   ....[33]....
        /*04f0*/ 	.word	0x0000f0d0


	//   ....[34]....
        /*04f4*/ 	.word	0x0000fb60


	//   ....[35]....
        /*04f8*/ 	.word	0x0000fb70


	//   ....[36]....
        /*04fc*/ 	.word	0x0000fb80


	//   ....[37]....
        /*0500*/ 	.word	0x0000fba0


	//   ....[38]....
        /*0504*/ 	.word	0x0000fbc0


	//   ....[39]....
        /*0508*/ 	.word	0x0000fc30


	//   ....[40]....
        /*050c*/ 	.word	0x0000fc60


	//   ....[41]....
        /*0510*/ 	.word	0x0000fca0


	//   ....[42]....
        /*0514*/ 	.word	0x0000fcf0


	//   ....[43]....
        /*0518*/ 	.word	0x0000fd20


	//   ....[44]....
        /*051c*/ 	.word	0x0000fd50


	//   ....[45]....
        /*0520*/ 	.word	0x0000fd80


	//   ....[46]....
        /*0524*/ 	.word	0x0000fdb0


	//   ....[47]....
        /*0528*/ 	.word	0x0000fe00


	//   ....[48]....
        /*052c*/ 	.word	0x0000fe30


	//   ....[49]....
        /*0530*/ 	.word	0x0000fe60


	//   ....[50]....
        /*0534*/ 	.word	0x0000fe90


	//   ....[51]....
        /*0538*/ 	.word	0x0000feb0


	//   ....[52]....
        /*053c*/ 	.word	0x0000fec0


	//   ....[53]....
        /*0540*/ 	.word	0x0000fed0


	//   ....[54]....
        /*0544*/ 	.word	0x0000ff00


	//   ....[55]....
        /*0548*/ 	.word	0x0000ff30


	//   ....[56]....
        /*054c*/ 	.word	0x0000ff40


	//   ....[57]....
        /*0550*/ 	.word	0x0000ff50


	//   ....[58]....
        /*0554*/ 	.word	0x0000ff80


	//   ....[59]....
        /*0558*/ 	.word	0x0000ffa0


	//   ....[60]....
        /*055c*/ 	.word	0x0000ffc0


	//   ....[61]....
        /*0560*/ 	.word	0x0000fff0


	//   ....[62]....
        /*0564*/ 	.word	0x00010000


	//   ....[63]....
        /*0568*/ 	.word	0x00010030


	//   ....[64]....
        /*056c*/ 	.word	0x00010050


	//   ....[65]....
        /*0570*/ 	.word	0x00010070


	//   ....[66]....
        /*0574*/ 	.word	0x00010090


	//   ....[67]....
        /*0578*/ 	.word	0x000100a0


	//   ....[68]....
        /*057c*/ 	.word	0x000100b0


	//   ....[69]....
        /*0580*/ 	.word	0x000100c0


	//   ....[70]....
        /*0584*/ 	.word	0x000100d0


	//   ....[71]....
        /*0588*/ 	.word	0x000100e0


	//   ....[72]....
        /*058c*/ 	.word	0x000100f0


	//   ....[73]....
        /*0590*/ 	.word	0x00010120


	//   ....[74]....
        /*0594*/ 	.word	0x00010150


	//   ....[75]....
        /*0598*/ 	.word	0x00010180


	//   ....[76]....
        /*059c*/ 	.word	0x000101b0


	//   ....[77]....
        /*05a0*/ 	.word	0x000101d0


	//   ....[78]....
        /*05a4*/ 	.word	0x000101e0


	//   ....[79]....
        /*05a8*/ 	.word	0x000101f0


	//   ....[80]....
        /*05ac*/ 	.word	0x00010220


	//   ....[81]....
        /*05b0*/ 	.word	0x00010250


	//   ....[82]....
        /*05b4*/ 	.word	0x00010a60


	//   ....[83]....
        /*05b8*/ 	.word	0x00010a70


	//   ....[84]....
        /*05bc*/ 	.word	0x00010a80


	//   ....[85]....
        /*05c0*/ 	.word	0x00010ac0


	//   ....[86]....
        /*05c4*/ 	.word	0x00011190


	//   ....[87]....
        /*05c8*/ 	.word	0x000111c0


	//   ....[88]....
        /*05cc*/ 	.word	0x000112e0


	//   ....[89]....
        /*05d0*/ 	.word	0x00011300


	//   ....[90]....
        /*05d4*/ 	.word	0x00011820


	//   ....[91]....
        /*05d8*/ 	.word	0x00011850


	//   ....[92]....
        /*05dc*/ 	.word	0x00011ba0


	//   ....[93]....
        /*05e0*/ 	.word	0x00011bb0


	//   ....[94]....
        /*05e4*/ 	.word	0x00012830


	//   ....[95]....
        /*05e8*/ 	.word	0x00012840


	//   ....[96]....
        /*05ec*/ 	.word	0x00012940


	//   ....[97]....
        /*05f0*/ 	.word	0x00012960


	//   ....[98]....
        /*05f4*/ 	.word	0x00012af0


	//   ....[99]....
        /*05f8*/ 	.word	0x00012d20


	//   ....[100]....
        /*05fc*/ 	.word	0x00012d50


	//   ....[101]....
        /*0600*/ 	.word	0x00012d80


	//   ....[102]....
        /*0604*/ 	.word	0x00012db0


	//   ....[103]....
        /*0608*/ 	.word	0x00012de0


	//   ....[104]....
        /*060c*/ 	.word	0x00012e20


	//   ....[105]....
        /*0610*/ 	.word	0x00012fc0


	//   ....[106]....
        /*0614*/ 	.word	0x00012ff0


	//   ....[107]....
        /*0618*/ 	.word	0x00013020


	//   ....[108]....
        /*061c*/ 	.word	0x00013050


	//   ....[109]....
        /*0620*/ 	.word	0x00013080


	//   ....[110]....
        /*0624*/ 	.word	0x000130b0


	//   ....[111]....
        /*0628*/ 	.word	0x00013140


	//   ....[112]....
        /*062c*/ 	.word	0x000131a0


	//   ....[113]....
        /*0630*/ 	.word	0x000131b0


	//   ....[114]....
        /*0634*/ 	.word	0x00013200


	//   ....[115]....
        /*0638*/ 	.word	0x00015280


	//   ....[116]....
        /*063c*/ 	.word	0x00016110


	//   ....[117]....
        /*0640*/ 	.word	0x00016120


	//   ....[118]....
        /*0644*/ 	.word	0x00016130


	//   ....[119]....
        /*0648*/ 	.word	0x00016150


	//   ....[120]....
        /*064c*/ 	.word	0x00016170


	//   ....[121]....
        /*0650*/ 	.word	0x00016280


	//   ....[122]....
        /*0654*/ 	.word	0x00017f40


	//   ....[123]....
        /*0658*/ 	.word	0x00017f60


	//   ....[124]....
        /*065c*/ 	.word	0x00017f90


	//   ....[125]....
        /*0660*/ 	.word	0x00017fa0


	//   ....[126]....
        /*0664*/ 	.word	0x00017fd0


	//   ....[127]....
        /*0668*/ 	.word	0x00018010


	//   ....[128]....
        /*066c*/ 	.word	0x00018040


	//   ....[129]....
        /*0670*/ 	.word	0x00018080


	//   ....[130]....
        /*0674*/ 	.word	0x000181e0


	//   ....[131]....
        /*0678*/ 	.word	0x00018210


	//   ....[132]....
        /*067c*/ 	.word	0x00018250


	//   ....[133]....
        /*0680*/ 	.word	0x00018280


	//   ....[134]....
        /*0684*/ 	.word	0x000182b0


	//   ....[135]....
        /*0688*/ 	.word	0x000182e0


	//   ....[136]....
        /*068c*/ 	.word	0x00018360


	//   ....[137]....
        /*0690*/ 	.word	0x000183b0


	//   ....[138]....
        /*0694*/ 	.word	0x000183c0


	//   ....[139]....
        /*0698*/ 	.word	0x00018400


	//   ....[140]....
        /*069c*/ 	.word	0x00018ec0


	//   ....[141]....
        /*06a0*/ 	.word	0x00019550


	//   ....[142]....
        /*06a4*/ 	.word	0x00019740


	//   ....[143]....
        /*06a8*/ 	.word	0x00019790


	//   ....[144]....
        /*06ac*/ 	.word	0x000197f0


	//   ....[145]....
        /*06b0*/ 	.word	0x00019890


	//   ....[146]....
        /*06b4*/ 	.word	0x00019950


	//   ....[147]....
        /*06b8*/ 	.word	0x000199d0


	//   ....[148]....
        /*06bc*/ 	.word	0x00019d90


	//----- nvinfo : EIATTR_REG_RECONFIG
	.align		4
.L_1247:
        /*06c0*/ 	.byte	0x01, 0x54
	.zero		2


	//----- nvinfo : EIATTR_SYSCALL_OFFSETS
	.align		4
        /*06c4*/ 	.byte	0x04, 0x46
        /*06c6*/ 	.short	(.L_1249 - .L_1248)


	//   ....[0]....
.L_1248:
        /*06c8*/ 	.word	0x00001fc0


	//   ....[1]....
        /*06cc*/ 	.word	0x00014d10


	//   ....[2]....
        /*06d0*/ 	.word	0x00014e80


	//   ....[3]....
        /*06d4*/ 	.word	0x00014fd0


	//   ....[4]....
        /*06d8*/ 	.word	0x00015110


	//   ....[5]....
        /*06dc*/ 	.word	0x00015bd0


	//----- nvinfo : EIATTR_MBARRIER_INSTR_OFFSETS
	.align		4
.L_1249:
        /*06e0*/ 	.byte	0x04, 0x39
        /*06e2*/ 	.short	(.L_1251 - .L_1250)


	//   ....[0]....
.L_1250:
        /*06e4*/ 	.word	0x00000270
        /*06e8*/ 	.word	0x000000ff
        /*06ec*/ 	.word	0x00019c00
        /*06f0*/ 	.short	0x0100
        /*06f2*/ 	.byte	0x08
	.zero		1


	//   ....[1]....
        /*06f4*/ 	.word	0x00000280
        /*06f8*/ 	.word	0x000000ff
        /*06fc*/ 	.word	0x00019c20
        /*0700*/ 	.short	0x0100
        /*0702*/ 	.byte	0x08
	.zero		1


	//   ....[2]....
        /*0704*/ 	.word	0x00000370
        /*0708*/ 	.word	0x000000ff
        /*070c*/ 	.word	0x00019c30
        /*0710*/ 	.short	0x0100
        /*0712*/ 	.byte	0x08
	.zero		1


	//   ....[3]....
        /*0714*/ 	.word	0x00000380
        /*0718*/ 	.word	0x000000ff
        /*071c*/ 	.word	0x00019c40
        /*0720*/ 	.short	0x0100
        /*0722*/ 	.byte	0x08
	.zero		1


	//   ....[4]....
        /*0724*/ 	.word	0x00000390
        /*0728*/ 	.word	0x000000ff
        /*072c*/ 	.word	0x00019c38
        /*0730*/ 	.short	0x0100
        /*0732*/ 	.byte	0x08
	.zero		1


	//   ....[5]....
        /*0734*/ 	.word	0x000003a0
        /*0738*/ 	.word	0x000000ff
        /*073c*/ 	.word	0x00019c48
        /*0740*/ 	.short	0x0100
        /*0742*/ 	.byte	0x08
	.zero		1


	//   ....[6]....
        /*0744*/ 	.word	0x000004d0
        /*0748*/ 	.word	0x000000ff
        /*074c*/ 	.word	0x00019c50
        /*0750*/ 	.short	0x0100
        /*0752*/ 	.byte	0x08
	.zero		1


	//   ....[7]....
        /*0754*/ 	.word	0x000004e0
        /*0758*/ 	.word	0x000000ff
        /*075c*/ 	.word	0x00019c60
        /*0760*/ 	.short	0x0100
        /*0762*/ 	.byte	0x08
	.zero		1


	//   ....[8]....
        /*0764*/ 	.word	0x000004f0
        /*0768*/ 	.word	0x000000ff
        /*076c*/ 	.word	0x00019c58
        /*0770*/ 	.short	0x0100
        /*0772*/ 	.byte	0x08
	.zero		1


	//   ....[9]....
        /*0774*/ 	.word	0x00000500
        /*0778*/ 	.word	0x000000ff
        /*077c*/ 	.word	0x00019c68
        /*0780*/ 	.short	0x0100
        /*0782*/ 	.byte	0x08
	.zero		1


	//   ....[10]....
        /*0784*/ 	.word	0x000005f0
        /*0788*/ 	.word	0x000000ff
        /*078c*/ 	.word	0x00019c70
        /*0790*/ 	.short	0x0100
        /*0792*/ 	.byte	0x06
	.zero		1


	//   ....[11]....
        /*0794*/ 	.word	0x00000600
        /*0798*/ 	.word	0x000000ff
        /*079c*/ 	.word	0x00019c80
        /*07a0*/ 	.short	0x0100
        /*07a2*/ 	.byte	0x06
	.zero		1


	//   ....[12]....
        /*07a4*/ 	.word	0x00000610
        /*07a8*/ 	.word	0x000000ff
        /*07ac*/ 	.word	0x00019c78
        /*07b0*/ 	.short	0x0100
        /*07b2*/ 	.byte	0x06
	.zero		1


	//   ....[13]....
        /*07b4*/ 	.word	0x00000620
        /*07b8*/ 	.word	0x000000ff
        /*07bc*/ 	.word	0x00019c88
        /*07c0*/ 	.short	0x0100
        /*07c2*/ 	.byte	0x06
	.zero		1


	//   ....[14]....
        /*07c4*/ 	.word	0x00000750
        /*07c8*/ 	.word	0x000000ff
        /*07cc*/ 	.word	0x00019c90
        /*07d0*/ 	.short	0x0100
        /*07d2*/ 	.byte	0x08
	.zero		1


	//   ....[15]....
        /*07d4*/ 	.word	0x00000760
        /*07d8*/ 	.word	0x000000ff
        /*07dc*/ 	.word	0x00019ca0
        /*07e0*/ 	.short	0x0100
        /*07e2*/ 	.byte	0x08
	.zero		1


	//   ....[16]....
        /*07e4*/ 	.word	0x00000770
        /*07e8*/ 	.word	0x000000ff
        /*07ec*/ 	.word	0x00019c98
        /*07f0*/ 	.short	0x0100
        /*07f2*/ 	.byte	0x08
	.zero		1


	//   ....[17]....
        /*07f4*/ 	.word	0x00000780
        /*07f8*/ 	.word	0x000000ff
        /*07fc*/ 	.word	0x00019ca8
        /*0800*/ 	.short	0x0100
        /*0802*/ 	.byte	0x08
	.zero		1


	//   ....[18]....
        /*0804*/ 	.word	0x000008b0
        /*0808*/ 	.word	0x000000ff
        /*080c*/ 	.word	0x00019cb0
        /*0810*/ 	.short	0x0100
        /*0812*/ 	.byte	0x08
	.zero		1


	//   ....[19]....
        /*0814*/ 	.word	0x000008c0
        /*0818*/ 	.word	0x000000ff
        /*081c*/ 	.word	0x00019cc0
        /*0820*/ 	.short	0x0100
        /*0822*/ 	.byte	0x08
	.zero		1


	//   ....[20]....
        /*0824*/ 	.word	0x000008d0
        /*0828*/ 	.word	0x000000ff
        /*082c*/ 	.word	0x00019cb8
        /*0830*/ 	.short	0x0100
        /*0832*/ 	.byte	0x08
	.zero		1


	//   ....[21]....
        /*0834*/ 	.word	0x000008e0
        /*0838*/ 	.word	0x000000ff
        /*083c*/ 	.word	0x00019cc8
        /*0840*/ 	.short	0x0100
        /*0842*/ 	.byte	0x08
	.zero		1


	//   ....[22]....
        /*0844*/ 	.word	0x000022b0
        /*0848*/ 	.word	0x000000ff
        /*084c*/ 	.word	0x00019c00
        /*0850*/ 	.short	0x010a
        /*0852*/ 	.byte	0x2e
	.zero		1


	//   ....[23]....
        /*0854*/ 	.word	0x00002350
        /*0858*/ 	.word	0x0000005a
        /*085c*/ 	.word	0x00019c30
        /*0860*/ 	.short	0x010a
        /*0862*/ 	.byte	0x3f
	.zero		1


	//   ....[24]....
        /*0864*/ 	.word	0x000023b0
        /*0868*/ 	.word	0x0000005a
        /*086c*/ 	.word	0x00019c30
        /*0870*/ 	.short	0x010a
        /*0872*/ 	.byte	0x3f
	.zero		1


	//   ....[25]....
        /*0874*/ 	.word	0x00002ad0
        /*0878*/ 	.word	0x0000005a
        /*087c*/ 	.word	0x00000000
        /*0880*/ 	.short	0x0101
        /*0882*/ 	.byte	0x3f
	.zero		1


	//   ....[26]....
        /*0884*/ 	.word	0x00005ea0
        /*0888*/ 	.word	0x000000ff
        /*088c*/ 	.word	0x00019c30
        /*0890*/ 	.short	0x010a
        /*0892*/ 	.byte	0x18
	.zero		1


	//   ....[27]....
        /*0894*/ 	.word	0x00005ee0
        /*0898*/ 	.word	0x000000ff
        /*089c*/ 	.word	0x00019c30
        /*08a0*/ 	.short	0x010a
        /*08a2*/ 	.byte	0x18
	.zero		1


	//   ....[28]....
        /*08a4*/ 	.word	0x00006040
        /*08a8*/ 	.word	0x000000ff
        /*08ac*/ 	.word	0x00019c50
        /*08b0*/ 	.short	0x010a
        /*08b2*/ 	.byte	0x0b
	.zero		1


	//   ....[29]....
        /*08b4*/ 	.word	0x00006080
        /*08b8*/ 	.word	0x000000ff
        /*08bc*/ 	.word	0x00019c50
        /*08c0*/ 	.short	0x010a
        /*08c2*/ 	.byte	0x0b
	.zero		1


	//   ....[30]....
        /*08c4*/ 	.word	0x00006a30
        /*08c8*/ 	.word	0x00000022
        /*08cc*/ 	.word	0x00000000
        /*08d0*/ 	.short	0x0101
        /*08d2*/ 	.byte	0x3f
	.zero		1


	//   ....[31]....
        /*08d4*/ 	.word	0x00008d60
        /*08d8*/ 	.word	0x000000ff
        /*08dc*/ 	.word	0x00000000
        /*08e0*/ 	.short	0x0101
        /*08e2*/ 	.byte	0x07
	.zero		1


	//   ....[32]....
        /*08e4*/ 	.word	0x000095e0
        /*08e8*/ 	.word	0x000000ff
        /*08ec*/ 	.word	0x00019c30
        /*08f0*/ 	.short	0x010a
        /*08f2*/ 	.byte	0x16
	.zero		1


	//   ....[33]....
        /*08f4*/ 	.word	0x00009620
        /*08f8*/ 	.word	0x000000ff
        /*08fc*/ 	.word	0x00019c30
        /*0900*/ 	.short	0x010a
        /*0902*/ 	.byte	0x16
	.zero		1


	//   ....[34]....
        /*0904*/ 	.word	0x00009780
        /*0908*/ 	.word	0x000000ff
        /*090c*/ 	.word	0x00019c50
        /*0910*/ 	.short	0x010a
        /*0912*/ 	.byte	0x0b
	.zero		1


	//   ....[35]....
        /*0914*/ 	.word	0x000097c0
        /*0918*/ 	.word	0x000000ff
        /*091c*/ 	.word	0x00019c50
        /*0920*/ 	.short	0x010a
        /*0922*/ 	.byte	0x0b
	.zero		1


	//   ....[36]....
        /*0924*/ 	.word	0x0000ab90
        /*0928*/ 	.word	0x0000004f
        /*092c*/ 	.word	0x00000000
        /*0930*/ 	.short	0x0101
        /*0932*/ 	.byte	0x3f
	.zero		1


	//   ....[37]....
        /*0934*/ 	.word	0x0000b3e0
        /*0938*/ 	.word	0x000000ff
        /*093c*/ 	.word	0x00000000
        /*0940*/ 	.short	0x0101
        /*0942*/ 	.byte	0x07
	.zero		1


	//   ....[38]....
        /*0944*/ 	.word	0x0000b9e0
        /*0948*/ 	.word	0x000000ff
        /*094c*/ 	.word	0x00019c30
        /*0950*/ 	.short	0x010a
        /*0952*/ 	.byte	0x17
	.zero		1


	//   ....[39]....
        /*0954*/ 	.word	0x0000ba20
        /*0958*/ 	.word	0x000000ff
        /*095c*/ 	.word	0x00019c30
        /*0960*/ 	.short	0x010a
        /*0962*/ 	.byte	0x17
	.zero		1


	//   ....[40]....
        /*0964*/ 	.word	0x0000bb80
        /*0968*/ 	.word	0x000000ff
        /*096c*/ 	.word	0x00019c50
        /*0970*/ 	.short	0x010a
        /*0972*/ 	.byte	0x0b
	.zero		1


	//   ....[41]....
        /*0974*/ 	.word	0x0000bbc0
        /*0978*/ 	.word	0x000000ff
        /*097c*/ 	.word	0x00019c50
        /*0980*/ 	.short	0x010a
        /*0982*/ 	.byte	0x0b
	.zero		1


	//   ....[42]....
        /*0984*/ 	.word	0x0000c550
        /*0988*/ 	.word	0x00000022
        /*098c*/ 	.word	0x00000000
        /*0990*/ 	.short	0x0101
        /*0992*/ 	.byte	0x3f
	.zero		1


	//   ....[43]....
        /*0994*/ 	.word	0x0000e870
        /*0998*/ 	.word	0x000000ff
        /*099c*/ 	.word	0x00000000
        /*09a0*/ 	.short	0x0101
        /*09a2*/ 	.byte	0x07
	.zero		1


	//   ....[44]....
        /*09a4*/ 	.word	0x0000ed90
        /*09a8*/ 	.word	0x000000ff
        /*09ac*/ 	.word	0x00019c50
        /*09b0*/ 	.short	0x010a
        /*09b2*/ 	.byte	0x0e
	.zero		1


	//   ....[45]....
        /*09b4*/ 	.word	0x0000edd0
        /*09b8*/ 	.word	0x000000ff
        /*09bc*/ 	.word	0x00019c50
        /*09c0*/ 	.short	0x010a
        /*09c2*/ 	.byte	0x0e
	.zero		1


	//   ....[46]....
        /*09c4*/ 	.word	0x0000f3b0
        /*09c8*/ 	.word	0x000000ff
        /*09cc*/ 	.word	0x00000000
        /*09d0*/ 	.short	0x0101
        /*09d2*/ 	.byte	0x04
	.zero		1


	//   ....[47]....
        /*09d4*/ 	.word	0x000111b0
        /*09d8*/ 	.word	0x00000003
        /*09dc*/ 	.word	0x00000000
        /*09e0*/ 	.short	0x0101
        /*09e2*/ 	.byte	0x3f
	.zero		1


	//   ....[48]....
        /*09e4*/ 	.word	0x00011840
        /*09e8*/ 	.word	0x00000002
        /*09ec*/ 	.word	0x00000000
        /*09f0*/ 	.short	0x0101
        /*09f2*/ 	.byte	0x3f
	.zero		1


	//   ....[49]....
        /*09f4*/ 	.word	0x000154b0
        /*09f8*/ 	.word	0x00000004
        /*09fc*/ 	.word	0x00019c80
        /*0a00*/ 	.short	0x010a
        /*0a02*/ 	.byte	0x3f
	.zero		1


	//   ....[50]....
        /*0a04*/ 	.word	0x00015730
        /*0a08*/ 	.word	0x00000004
        /*0a0c*/ 	.word	0x00019c40
        /*0a10*/ 	.short	0x010a
        /*0a12*/ 	.byte	0x3f
	.zero		1


	//   ....[51]....
        /*0a14*/ 	.word	0x00016360
        /*0a18*/ 	.word	0x00000010
        /*0a1c*/ 	.word	0x00019c00
        /*0a20*/ 	.short	0x0107
        /*0a22*/ 	.byte	0x3f
	.zero		1


	//   ....[52]....
        /*0a24*/ 	.word	0x00016460
        /*0a28*/ 	.word	0x00000010
        /*0a2c*/ 	.word	0x00019c00
        /*0a30*/ 	.short	0x0101
        /*0a32*/ 	.byte	0x3f
	.zero		1


	//   ....[53]....
        /*0a34*/ 	.word	0x00016480
        /*0a38*/ 	.word	0x00000010
        /*0a3c*/ 	.word	0x00019c20
        /*0a40*/ 	.short	0x010a
        /*0a42*/ 	.byte	0x3f
	.zero		1


	//   ....[54]....
        /*0a44*/ 	.word	0x00016760
        /*0a48*/ 	.word	0x00000006
        /*0a4c*/ 	.word	0x00019c80
        /*0a50*/ 	.short	0x010a
        /*0a52*/ 	.byte	0x3f
	.zero		1


	//   ....[55]....
        /*0a54*/ 	.word	0x00016b80
        /*0a58*/ 	.word	0x00000006
        /*0a5c*/ 	.word	0x00019c40
        /*0a60*/ 	.short	0x010a
        /*0a62*/ 	.byte	0x3f
	.zero		1


	//   ....[56]....
        /*0a64*/ 	.word	0x00017030
        /*0a68*/ 	.word	0x00000003
        /*0a6c*/ 	.word	0x00019c70
        /*0a70*/ 	.short	0x010a
        /*0a72*/ 	.byte	0x3f
	.zero		1


	//   ....[57]....
        /*0a74*/ 	.word	0x000170a0
        /*0a78*/ 	.word	0x00000003
        /*0a7c*/ 	.word	0x00019c60
        /*0a80*/ 	.short	0x010a
        /*0a82*/ 	.byte	0x3f
	.zero		1


	//   ....[58]....
        /*0a84*/ 	.word	0x00017500
        /*0a88*/ 	.word	0x00000003
        /*0a8c*/ 	.word	0x00019c50
        /*0a90*/ 	.short	0x0101
        /*0a92*/ 	.byte	0x3f
	.zero		1


	//   ....[59]....
        /*0a94*/ 	.word	0x00017580
        /*0a98*/ 	.word	0x00000003
        /*0a9c*/ 	.word	0x00000000
        /*0aa0*/ 	.short	0x0101
        /*0aa2*/ 	.byte	0x3f
	.zero		1


	//   ....[60]....
        /*0aa4*/ 	.word	0x00017780
        /*0aa8*/ 	.word	0x00000000
        /*0aac*/ 	.word	0x00019c70
        /*0ab0*/ 	.short	0x010a
        /*0ab2*/ 	.byte	0x3f
	.zero		1


	//   ....[61]....
        /*0ab4*/ 	.word	0x000177f0
        /*0ab8*/ 	.word	0x00000000
        /*0abc*/ 	.word	0x00019c60
        /*0ac0*/ 	.short	0x010a
        /*0ac2*/ 	.byte	0x3f
	.zero		1


	//   ....[62]....
        /*0ac4*/ 	.word	0x00017c50
        /*0ac8*/ 	.word	0x00000000
        /*0acc*/ 	.word	0x00019c50
        /*0ad0*/ 	.short	0x0101
        /*0ad2*/ 	.byte	0x3f
	.zero		1


	//   ....[63]....
        /*0ad4*/ 	.word	0x00017ca0
        /*0ad8*/ 	.word	0x00000002
        /*0adc*/ 	.word	0x00000000
        /*0ae0*/ 	.short	0x0101
        /*0ae2*/ 	.byte	0x3f
	.zero		1


	//   ....[64]....
        /*0ae4*/ 	.word	0x00018e40
        /*0ae8*/ 	.word	0x00000009
        /*0aec*/ 	.word	0x00019c20
        /*0af0*/ 	.short	0x010a
        /*0af2*/ 	.byte	0x3f
	.zero		1


	//   ....[65]....
        /*0af4*/ 	.word	0x00018fe0
        /*0af8*/ 	.word	0x00000007
        /*0afc*/ 	.word	0x00000000
        /*0b00*/ 	.short	0x010a
        /*0b02*/ 	.byte	0x3f
	.zero		1


	//   ....[66]....
        /*0b04*/ 	.word	0x00019050
        /*0b08*/ 	.word	0x00000003
        /*0b0c*/ 	.word	0x00000000
        /*0b10*/ 	.short	0x010a
        /*0b12*/ 	.byte	0x3f
	.zero		1


	//   ....[67]....
        /*0b14*/ 	.word	0x000190a0
        /*0b18*/ 	.word	0x00000003
        /*0b1c*/ 	.word	0x00019c60
        /*0b20*/ 	.short	0x010a
        /*0b22*/ 	.byte	0x3f
	.zero		1


	//   ....[68]....
        /*0b24*/ 	.word	0x000190f0
        /*0b28*/ 	.word	0x00000005
        /*0b2c*/ 	.word	0x00019c60
        /*0b30*/ 	.short	0x010a
        /*0b32*/ 	.byte	0x3f
	.zero		1


	//   ....[69]....
        /*0b34*/ 	.word	0x00019130
        /*0b38*/ 	.word	0x00000003
        /*0b3c*/ 	.word	0x00019c80
        /*0b40*/ 	.short	0x010a
        /*0b42*/ 	.byte	0x3f
	.zero		1


	//   ....[70]....
        /*0b44*/ 	.word	0x00019150
        /*0b48*/ 	.word	0x00000005
        /*0b4c*/ 	.word	0x00019c80
        /*0b50*/ 	.short	0x010a
        /*0b52*/ 	.byte	0x3f
	.zero		1


	//   ....[71]....
        /*0b54*/ 	.word	0x000191c0
        /*0b58*/ 	.word	0x00000003
        /*0b5c*/ 	.word	0x00019c00
        /*0b60*/ 	.short	0x010a
        /*0b62*/ 	.byte	0x3f
	.zero		1


	//   ....[72]....
        /*0b64*/ 	.word	0x00019210
        /*0b68*/ 	.word	0x0000005a
        /*0b6c*/ 	.word	0x00019c30
        /*0b70*/ 	.short	0x010a
        /*0b72*/ 	.byte	0x3f
	.zero		1


	//   ....[73]....
        /*0b74*/ 	.word	0x00019270
        /*0b78*/ 	.word	0x00000006
        /*0b7c*/ 	.word	0x00019c30
        /*0b80*/ 	.short	0x010a
        /*0b82*/ 	.byte	0x3f
	.zero		1


	//   ....[74]....
        /*0b84*/ 	.word	0x000192d0
        /*0b88*/ 	.word	0x00000006
        /*0b8c*/ 	.word	0x00019c50
        /*0b90*/ 	.short	0x010a
        /*0b92*/ 	.byte	0x3f
	.zero		1


	//   ....[75]....
        /*0b94*/ 	.word	0x00019330
        /*0b98*/ 	.word	0x00000008
        /*0b9c*/ 	.word	0x00019c30
        /*0ba0*/ 	.short	0x010a
        /*0ba2*/ 	.byte	0x3f
	.zero		1


	//   ....[76]....
        /*0ba4*/ 	.word	0x00019390
        /*0ba8*/ 	.word	0x00000008
        /*0bac*/ 	.word	0x00019c50
        /*0bb0*/ 	.short	0x010a
        /*0bb2*/ 	.byte	0x3f
	.zero		1


	//   ....[77]....
        /*0bb4*/ 	.word	0x000193f0
        /*0bb8*/ 	.word	0x00000008
        /*0bbc*/ 	.word	0x00019c30
        /*0bc0*/ 	.short	0x010a
        /*0bc2*/ 	.byte	0x3f
	.zero		1


	//   ....[78]....
        /*0bc4*/ 	.word	0x00019450
        /*0bc8*/ 	.word	0x00000008
        /*0bcc*/ 	.word	0x00019c50
        /*0bd0*/ 	.short	0x010a
        /*0bd2*/ 	.byte	0x3f
	.zero		1


	//   ....[79]....
        /*0bd4*/ 	.word	0x000194b0
        /*0bd8*/ 	.word	0x00000005
        /*0bdc*/ 	.word	0x00019c50
        /*0be0*/ 	.short	0x010a
        /*0be2*/ 	.byte	0x3f
	.zero		1


	//   ....[80]....
        /*0be4*/ 	.word	0x00019600
        /*0be8*/ 	.word	0x00000004
        /*0bec*/ 	.word	0x00019c80
        /*0bf0*/ 	.short	0x010a
        /*0bf2*/ 	.byte	0x3f
	.zero		1


	//   ....[81]....
        /*0bf4*/ 	.word	0x00019650
        /*0bf8*/ 	.word	0x00000004
        /*0bfc*/ 	.word	0x00019c40
        /*0c00*/ 	.short	0x010a
        /*0c02*/ 	.byte	0x3f
	.zero		1


	//   ....[82]....
        /*0c04*/ 	.word	0x00019a80
        /*0c08*/ 	.word	0x00000010
        /*0c0c*/ 	.word	0x00019c20
        /*0c10*/ 	.short	0x010a
        /*0c12*/ 	.byte	0x3f
	.zero		1


	//   ....[83]....
        /*0c14*/ 	.word	0x00019ad0
        /*0c18*/ 	.word	0x00000006
        /*0c1c*/ 	.word	0x00019c80
        /*0c20*/ 	.short	0x010a
        /*0c22*/ 	.byte	0x3f
	.zero		1


	//   ....[84]....
        /*0c24*/ 	.word	0x00019b20
        /*0c28*/ 	.word	0x00000006
        /*0c2c*/ 	.word	0x00019c40
        /*0c30*/ 	.short	0x010a
        /*0c32*/ 	.byte	0x3f
	.zero		1


	//   ....[85]....
        /*0c34*/ 	.word	0x00019b70
        /*0c38*/ 	.word	0x00000003
        /*0c3c*/ 	.word	0x00019c70
        /*0c40*/ 	.short	0x010a
        /*0c42*/ 	.byte	0x3f
	.zero		1


	//   ....[86]....
        /*0c44*/ 	.word	0x00019bc0
        /*0c48*/ 	.word	0x00000003
        /*0c4c*/ 	.word	0x00019c60
        /*0c50*/ 	.short	0x010a
        /*0c52*/ 	.byte	0x3f
	.zero		1


	//   ....[87]....
        /*0c54*/ 	.word	0x00019c10
        /*0c58*/ 	.word	0x00000000
        /*0c5c*/ 	.word	0x00019c70
        /*0c60*/ 	.short	0x010a
        /*0c62*/ 	.byte	0x3f
	.zero		1


	//   ....[88]....
        /*0c64*/ 	.word	0x00019c60
        /*0c68*/ 	.word	0x00000000
        /*0c6c*/ 	.word	0x00019c60
        /*0c70*/ 	.short	0x010a
        /*0c72*/ 	.byte	0x3f
	.zero		1


	//   ....[89]....
        /*0c74*/ 	.word	0x00019cb0
        /*0c78*/ 	.word	0x00000009
        /*0c7c*/ 	.word	0x00019c20
        /*0c80*/ 	.short	0x010a
        /*0c82*/ 	.byte	0x3f
	.zero		1


	//   ....[90]....
        /*0c84*/ 	.word	0x00019e50
        /*0c88*/ 	.word	0x00000007
        /*0c8c*/ 	.word	0x00000000
        /*0c90*/ 	.short	0x010a
        /*0c92*/ 	.byte	0x3f
	.zero		1


	//   ....[91]....
        /*0c94*/ 	.word	0x00019ea0
        /*0c98*/ 	.word	0x00000003
        /*0c9c*/ 	.word	0x00000000
        /*0ca0*/ 	.short	0x010a
        /*0ca2*/ 	.byte	0x3f
	.zero		1


	//   ....[92]....
        /*0ca4*/ 	.word	0x00019ef0
        /*0ca8*/ 	.word	0x00000003
        /*0cac*/ 	.word	0x00019c60
        /*0cb0*/ 	.short	0x010a
        /*0cb2*/ 	.byte	0x3f
	.zero		1


	//   ....[93]....
        /*0cb4*/ 	.word	0x00019f40
        /*0cb8*/ 	.word	0x00000005
        /*0cbc*/ 	.word	0x00019c60
        /*0cc0*/ 	.short	0x010a
        /*0cc2*/ 	.byte	0x3f
	.zero		1


	//   ....[94]....
        /*0cc4*/ 	.word	0x00019f90
        /*0cc8*/ 	.word	0x00000003
        /*0ccc*/ 	.word	0x00019c80
        /*0cd0*/ 	.short	0x010a
        /*0cd2*/ 	.byte	0x3f
	.zero		1


	//----- nvinfo : EIATTR_NUM_MBARRIERS
	.align		4
.L_1251:
        /*0cd4*/ 	.byte	0x03, 0x38
        /*0cd6*/ 	.short	0x0016


	//----- nvinfo : EIATTR_EXIT_INSTR_OFFSETS
	.align		4
        /*0cd8*/ 	.byte	0x04, 0x1c
        /*0cda*/ 	.short	(.L_1253 - .L_1252)


	//   ....[0]....
.L_1252:
        /*0cdc*/ 	.word	0x00000a40


	//   ....[1]....
        /*0ce0*/ 	.word	0x00012a90


	//   ....[2]....
        /*0ce4*/ 	.word	0x000191a0


	//----- nvinfo : EIATTR_MAX_THREADS
	.align		4
.L_1253:
        /*0ce8*/ 	.byte	0x04, 0x05
        /*0cea*/ 	.short	(.L_1255 - .L_1254)
.L_1254:
        /*0cec*/ 	.word	0x00000200
        /*0cf0*/ 	.word	0x00000001
        /*0cf4*/ 	.word	0x00000001


	//----- nvinfo : EIATTR_CRS_STACK_SIZE
	.align		4
.L_1255:
        /*0cf8*/ 	.byte	0x04, 0x1e
        /*0cfa*/ 	.short	(.L_1257 - .L_1256)
.L_1256:
        /*0cfc*/ 	.word	0x00000000


	//----- nvinfo : EIATTR_CBANK_PARAM_SIZE
	.align		4
.L_1257:
        /*0d00*/ 	.byte	0x03, 0x19
        /*0d02*/ 	.short	0x0af0


	//----- nvinfo : EIATTR_PARAM_CBANK
	.align		4
        /*0d04*/ 	.byte	0x04, 0x0a
        /*0d06*/ 	.short	(.L_1259 - .L_1258)
	.align		4
.L_1258:
        /*0d08*/ 	.word	index@(.nv.constant0._ZN7cutlass13device_kernelIN5flash11enable_sm90INS1_16FlashAttnFwdSm90INS1_25CollectiveMainloopFwdSm90ILi2EN4cute5tupleIJNS5_1CILi1EEES8_S8_EEENS6_IJNS7_ILi192EEENS7_ILi128EEENS7_ILi96EEEEEELi96ENS_12float_e4m3_tEfNS_4arch4Sm90ELb0ELb1ELb1ELb1ELb0ELb0ELb0ELb1ELb1ELb1ELb1ELb0EEENS1_21CollectiveEpilogueFwdINS6_IJSA_SC_SB_EEES9_NS_10bfloat16_tESG_Li384ELb1ELb1ELb1ELb1EEENS1_36VarlenDynamicPersistentTileSchedulerILi192ELi128ELi384ELi128ELb1ELb1ELb1ELb1ELb0ELb1EEEEEEEEEvNT_6ParamsE)
        /*0d0c*/ 	.short	0x0210
        /*0d0e*/ 	.short	0x0af0


	//----- nvinfo : EIATTR_SW_WAR
	.align		4
.L_1259:
        /*0d10*/ 	.byte	0x04, 0x36
        /*0d12*/ 	.short	(.L_1261 - .L_1260)
.L_1260:
        /*0d14*/ 	.word	0x00000008
.L_1261:


//--------------------- .nv.info._ZN7cutlass13device_kernelIN5flash11enable_sm90INS1_16FlashAttnFwdSm90INS1_25CollectiveMainloopFwdSm90ILi2EN4cute5tupleIJNS5_1CILi1EEES8_S8_EEENS6_IJNS7_ILi192EEENS7_ILi128EEENS7_ILi96EEEEEELi96ENS_12float_e4m3_tEfNS_4arch4Sm90ELb0ELb1ELb1ELb1ELb0ELb1ELb0ELb1ELb1ELb1ELb1ELb0EEENS1_21CollectiveEpilogueFwdINS6_IJSA_SC_SB_EEES9_NS_10bfloat16_tESG_Li384ELb1ELb1ELb1ELb1EEENS1_36VarlenDynamicPersistentTileSchedulerILi192ELi128ELi384ELi128ELb1ELb1ELb1ELb1ELb0ELb1EEEEEEEEEvNT_6ParamsE --------------------------
	.section	.nv.info._ZN7cutlass13device_kernelIN5flash11enable_sm90INS1_16FlashAttnFwdSm90INS1_25CollectiveMainloopFwdSm90ILi2EN4cute5tupleIJNS5_1CILi1EEES8_S8_EEENS6_IJNS7_ILi192EEENS7_ILi128EEENS7_ILi96EEEEEELi96ENS_12float_e4m3_tEfNS_4arch4Sm90ELb0ELb1ELb1ELb1ELb0ELb1ELb0ELb1ELb1ELb1ELb1ELb0EEENS1_21CollectiveEpilogueFwdINS6_IJSA_SC_SB_EEES9_NS_10bfloat16_tESG_Li384ELb1ELb1ELb1ELb1EEENS1_36VarlenDynamicPersistentTileSchedulerILi192ELi128ELi384ELi128ELb1ELb1ELb1ELb1ELb0ELb1EEEEEEEEEvNT_6ParamsE,"",@"SHT_CUDA_INFO"
	.sectionflags	@""
	.align	4


	//----- nvinfo : EIATTR_CUDA_API_VERSION
	.align		4
        /*0000*/ 	.byte	0x04, 0x37
        /*0002*/ 	.short	(.L_1263 - .L_1262)
.L_1262:
        /*0004*/ 	.word	0x00000082


	//----- nvinfo : EIATTR_KPARAM_INFO
	.align		4
.L_1263:
        /*0008*/ 	.byte	0x04, 0x17
        /*000a*/ 	.short	(.L_1265 - .L_1264)
.L_1264:
        /*000c*/ 	.word	0x00000000
        /*0010*/ 	.short	0x0000
        /*0012*/ 	.short	0x0070
        /*0014*/ 	.byte	0x00, 0xf0, 0x01, 0x2a


	//----- nvinfo : EIATTR_SPARSE_MMA_MASK
	.align		4
.L_1265:
        /*0018*/ 	.byte	0x03, 0x50
        /*001a*/ 	.short	0x0000


	//----- nvinfo : EIATTR_MAXREG_COUNT
	.align		4
        /*001c*/ 	.byte	0x03, 0x1b
        /*001e*/ 	.short	0x0080


	//----- nvinfo : EIATTR_NUM_BARRIERS
	.align		4
        /*0020*/ 	.byte	0x02, 0x4c
        /*0022*/ 	.byte	0x10
	.zero		1


	//----- nvinfo : EIATTR_EXTERNS
	.align		4
        /*0024*/ 	.byte	0x04, 0x0f
        /*0026*/ 	.short	(.L_1267 - .L_1266)


	//   ....[0]....
	.align		4
.L_1266:
        /*0028*/ 	.word	index@(__assertfail)


	//----- nvinfo : EIATTR_ANNOTATIONS
	.align		4
.L_1267:
        /*002c*/ 	.byte	0x04, 0x55
        /*002e*/ 	.short	(.L_1269 - .L_1268)


	//   ....[0]....
.L_1268:
        /* <DEDUP_REMOVED lines=100> */


	//----- nvinfo : EIATTR_MERCURY_ISA_VERSION
	.align		4
.L_1269:
        /*0658*/ 	.byte	0x03, 0x5f
        /*065a*/ 	.short	0x0101


	//----- nvinfo : EIATTR_UNUSED_LOAD_BYTE_OFFSET
	.align		4
        /*065c*/ 	.byte	0x04, 0x44
        /*065e*/ 	.short	(.L_1271 - .L_1270)


	//   ....[0]....
.L_1270:
        /*0660*/ 	.word	0x00000aa0
        /*0664*/ 	.word	0x0000fff0


	//   ....[1]....
        /*0668*/ 	.word	0x0001a250
        /*066c*/ 	.word	0x0000fff0


	//----- nvinfo : EIATTR_INT_WARP_WIDE_INSTR_OFFSETS
	.align		4
.L_1271:
        /*0670*/ 	.byte	0x04, 0x31
        /*0672*/ 	.short	(.L_1273 - .L_1272)


	//   ....[0]....
.L_1272:
        /*0674*/ 	.word	0x00000190


	//   ....[1]....
        /*0678*/ 	.word	0x000001d0


	//   ....[2]....
        /*067c*/ 	.word	0x00000240


	//   ....[3]....
        /*0680*/ 	.word	0x00021160


	//   ....[4]....
        /*0684*/ 	.word	0x000211f0


	//   ....[5]....
        /*0688*/ 	.word	0x00023c70


	//   ....[6]....
        /*068c*/ 	.word	0x00023d00


	//----- nvinfo : EIATTR_COOP_GROUP_MASK_REGIDS
	.align		4
.L_1273:
        /*0690*/ 	.byte	0x04, 0x29
        /*0692*/ 	.short	(.L_1275 - .L_1274)


	//   ....[0]....
.L_1274:
        /*0694*/ 	.word	0xffffffff


	//   ....[1]....
        /*0698*/ 	.word	0xffffffff


	//   ....[2]....
        /*069c*/ 	.word	0xffffffff


	//   ....[3]....
        /*06a0*/ 	.word	0xffffffff


	//   ....[4]....
        /*06a4*/ 	.word	0xffffffff


	//   ....[5]....
        /*06a8*/ 	.word	0xffffffff


	//   ....[6]....
        /*06ac*/ 	.word	0xffffffff


	//   ....[7]....
        /*06b0*/ 	.word	0xffffffff


	//   ....[8]....
        /*06b4*/ 	.word	0xffffffff


	//   ....[9]....
        /*06b8*/ 	.word	0xffffffff


	//   ....[10]....
        /*06bc*/ 	.word	0xffffffff


	//   ....[11]....
        /*06c0*/ 	.word	0xffffffff


	//   ....[12]....
        /*06c4*/ 	.word	0xffffffff


	//   ....[13]....
        /*06c8*/ 	.word	0xffffffff


	//   ....[14]....
        /*06cc*/ 	.word	0xffffffff


	//   ....[15]....
        /*06d0*/ 	.word	0xffffffff


	//   ....[16]....
        /*06d4*/ 	.word	0xffffffff


	//   ....[17]....
        /*06d8*/ 	.word	0xffffffff


	//   ....[18]....
        /*06dc*/ 	.word	0xffffffff


	//   ....[19]....
        /*06e0*/ 	.word	0xffffffff


	//   ....[20]....
        /*06e4*/ 	.word	0xffffffff


	//   ....[21]....
        /*06e8*/ 	.word	0xffffffff


	//   ....[22]....
        /*06ec*/ 	.word	0xffffffff


	//   ....[23]....
        /*06f0*/ 	.word	0xffffffff


	//   ....[24]....
        /*06f4*/ 	.word	0xffffffff


	//   ....[25]....
        /*06f8*/ 	.word	0xffffffff


	//   ....[26]....
        /*06fc*/ 	.word	0xffffffff


	//   ....[27]....
        /*0700*/ 	.word	0xffffffff


	//   ....[28]....
        /*0704*/ 	.word	0xffffffff


	//   ....[29]....
        /*0708*/ 	.word	0xffffffff


	//   ....[30]....
        /*070c*/ 	.word	0xffffffff


	//   ....[31]....
        /*0710*/ 	.word	0xffffffff


	//   ....[32]....
        /*0714*/ 	.word	0xffffffff


	//   ....[33]....
        /*0718*/ 	.word	0xffffffff


	//   ....[34]....
        /*071c*/ 	.word	0xffffffff


	//   ....[35]....
        /*0720*/ 	.word	0xffffffff


	//   ....[36]....
        /*0724*/ 	.word	0xffffffff


	//   ....[37]....
        /*0728*/ 	.word	0xffffffff


	//   ....[38]....
        /*072c*/ 	.word	0xffffffff


	//   ....[39]....
        /*0730*/ 	.word	0xffffffff


	//   ....[40]....
        /*0734*/ 	.word	0xffffffff


	//   ....[41]....
        /*0738*/ 	.word	0xffffffff


	//   ....[42]....
        /*073c*/ 	.word	0xffffffff


	//   ....[43]....
        /*0740*/ 	.word	0xffffffff


	//   ....[44]....
        /*0744*/ 	.word	0xffffffff


	//   ....[45]....
        /*0748*/ 	.word	0xffffffff


	//   ....[46]....
        /*074c*/ 	.word	0xffffffff


	//   ....[47]....
        /*0750*/ 	.word	0xffffffff


	//   ....[48]....
        /*0754*/ 	.word	0xffffffff


	//   ....[49]....
        /*0758*/ 	.word	0xffffffff


	//   ....[50]....
        /*075c*/ 	.word	0xffffffff


	//   ....[51]....
        /*0760*/ 	.word	0xffffffff


	//   ....[52]....
        /*0764*/ 	.word	0xffffffff


	//   ....[53]....
        /*0768*/ 	.word	0xffffffff


	//   ....[54]....
        /*076c*/ 	.word	0xffffffff


	//   ....[55]....
        /*0770*/ 	.word	0xffffffff


	//   ....[56]....
        /*0774*/ 	.word	0xffffffff


	//   ....[57]....
        /*0778*/ 	.word	0xffffffff


	//   ....[58]....
        /*077c*/ 	.word	0xffffffff


	//   ....[59]....
        /*0780*/ 	.word	0xffffffff


	//   ....[60]....
        /*0784*/ 	.word	0xffffffff


	//   ....[61]....
        /*0788*/ 	.word	0xffffffff


	//   ....[62]....
        /*078c*/ 	.word	0xffffffff


	//   ....[63]....
        /*0790*/ 	.word	0xffffffff


	//   ....[64]....
        /*0794*/ 	.word	0xffffffff


	//   ....[65]....
        /*0798*/ 	.word	0xffffffff


	//   ....[66]....
        /*079c*/ 	.word	0xffffffff


	//   ....[67]....
        /*07a0*/ 	.word	0xffffffff


	//   ....[68]....
        /*07a4*/ 	.word	0xffffffff


	//   ....[69]....
        /*07a8*/ 	.word	0xffffffff


	//   ....[70]....
        /*07ac*/ 	.word	0xffffffff


	//   ....[71]....
        /*07b0*/ 	.word	0xffffffff


	//   ....[72]....
        /*07b4*/ 	.word	0xffffffff


	//   ....[73]....
        /*07b8*/ 	.word	0xffffffff


	//   ....[74]....
        /*07bc*/ 	.word	0xffffffff


	//   ....[75]....
        /*07c0*/ 	.word	0xffffffff


	//   ....[76]....
        /*07c4*/ 	.word	0xffffffff


	//   ....[77]....
        /*07c8*/ 	.word	0xffffffff


	//   ....[78]....
        /*07cc*/ 	.word	0xffffffff


	//   ....[79]....
        /*07d0*/ 	.word	0xffffffff


	//   ....[80]....
        /*07d4*/ 	.word	0xffffffff


	//   ....[81]....
        /*07d8*/ 	.word	0xffffffff


	//   ....[82]....
        /*07dc*/ 	.word	0xffffffff


	//   ....[83]....
        /*07e0*/ 	.word	0xffffffff


	//   ....[84]....
        /*07e4*/ 	.word	0xffffffff


	//   ....[85]....
        /*07e8*/ 	.word	0xffffffff


	//   ....[86]....
        /*07ec*/ 	.word	0xffffffff


	//   ....[87]....
        /*07f0*/ 	.word	0xffffffff


	//   ....[88]....
        /*07f4*/ 	.word	0xffffffff


	//   ....[89]....
        /*07f8*/ 	.word	0xffffffff


	//   ....[90]....
        /*07fc*/ 	.word	0xffffffff


	//   ....[91]....
        /*0800*/ 	.word	0xffffffff


	//   ....[92]....
        /*0804*/ 	.word	0xffffffff


	//   ....[93]....
        /*0808*/ 	.word	0xffffffff


	//   ....[94]....
        /*080c*/ 	.word	0xffffffff


	//   ....[95]....
        /*0810*/ 	.word	0xffffffff


	//   ....[96]....
        /*0814*/ 	.word	0xffffffff


	//   ....[97]....
        /*0818*/ 	.word	0xffffffff


	//   ....[98]....
        /*081c*/ 	.word	0xffffffff


	//   ....[99]....
        /*0820*/ 	.word	0xffffffff


	//   ....[100]....
        /*0824*/ 	.word	0xffffffff


	//   ....[101]....
        /*0828*/ 	.word	0xffffffff


	//   ....[102]....
        /*082c*/ 	.word	0xffffffff


	//   ....[103]....
        /*0830*/ 	.word	0xffffffff


	//   ....[104]....
        /*0834*/ 	.word	0xffffffff


	//   ....[105]....
        /*0838*/ 	.word	0xffffffff


	//   ....[106]....
        /*083c*/ 	.word	0xffffffff


	//   ....[107]....
        /*0840*/ 	.word	0xffffffff


	//   ....[108]....
        /*0844*/ 	.word	0xffffffff


	//   ....[109]....
        /*0848*/ 	.word	0xffffffff


	//   ....[110]....
        /*084c*/ 	.word	0xffffffff


	//   ....[111]....
        /*0850*/ 	.word	0xffffffff


	//   ....[112]....
        /*0854*/ 	.word	0xffffffff


	//   ....[113]....
        /*0858*/ 	.word	0xffffffff


	//   ....[114]....
        /*085c*/ 	.word	0xffffffff


	//   ....[115]....
        /*0860*/ 	.word	0xffffffff


	//   ....[116]....
        /*0864*/ 	.word	0xffffffff


	//   ....[117]....
        /*0868*/ 	.word	0xffffffff


	//   ....[118]....
        /*086c*/ 	.word	0xffffffff


	//   ....[119]....
        /*0870*/ 	.word	0xffffffff


	//   ....[120]....
        /*0874*/ 	.word	0xffffffff


	//   ....[121]....
        /*0878*/ 	.word	0xffffffff


	//   ....[122]....
        /*087c*/ 	.word	0xffffffff


	//   ....[123]....
        /*0880*/ 	.word	0xffffffff


	//   ....[124]....
        /*0884*/ 	.word	0xffffffff


	//   ....[125]....
        /*0888*/ 	.word	0xffffffff


	//   ....[126]....
        /*088c*/ 	.word	0xffffffff


	//   ....[127]....
        /*0890*/ 	.word	0xffffffff


	//   ....[128]....
        /*0894*/ 	.word	0xffffffff


	//   ....[129]....
        /*0898*/ 	.word	0xffffffff


	//   ....[130]....
        /*089c*/ 	.word	0xffffffff


	//   ....[131]....
        /*08a0*/ 	.word	0xffffffff


	//   ....[132]....
        /*08a4*/ 	.word	0xffffffff


	//   ....[133]....
        /*08a8*/ 	.word	0xffffffff


	//   ....[134]....
        /*08ac*/ 	.word	0xffffffff


	//   ....[135]....
        /*08b0*/ 	.word	0xffffffff


	//   ....[136]....
        /*08b4*/ 	.word	0xffffffff


	//   ....[137]....
        /*08b8*/ 	.word	0xffffffff


	//   ....[138]....
        /*08bc*/ 	.word	0xffffffff


	//   ....[139]....
        /*08c0*/ 	.word	0xffffffff


	//   ....[140]....
        /*08c4*/ 	.word	0xffffffff


	//   ....[141]....
        /*08c8*/ 	.word	0xffffffff


	//   ....[142]....
        /*08cc*/ 	.word	0xffffffff


	//   ....[143]....
        /*08d0*/ 	.word	0xffffffff


	//   ....[144]....
        /*08d4*/ 	.word	0xffffffff


	//   ....[145]....
        /*08d8*/ 	.word	0xffffffff


	//   ....[146]....
        /*08dc*/ 	.word	0xffffffff


	//   ....[147]....
        /*08e0*/ 	.word	0xffffffff


	//   ....[148]....
        /*08e4*/ 	.word	0xffffffff


	//   ....[149]....
        /*08e8*/ 	.word	0xffffffff


	//   ....[150]....
        /*08ec*/ 	.word	0x0500000f


	//   ....[151]....
        /*08f0*/ 	.word	0x0500000f


	//   ....[152]....
        /*08f4*/ 	.word	0x0500000f


	//   ....[153]....
        /*08f8*/ 	.word	0x0500000f


	//   ....[154]....
        /*08fc*/ 	.word	0x0500000f


	//   ....[155]....
        /*0900*/ 	.word	0x0500000f


	//   ....[156]....
        /*0904*/ 	.word	0x0500000f


	//   ....[157]....
        /*0908*/ 	.word	0x0500000f


	//   ....[158]....
        /*090c*/ 	.word	0x0500000f


	//   ....[159]....
        /*0910*/ 	.word	0x0500000f


	//   ....[160]....
        /*0914*/ 	.word	0x0500000f


	//   ....[161]....
        /*0918*/ 	.word	0x0500000f


	//   ....[162]....
        /*091c*/ 	.word	0x0500000f


	//   ....[163]....
        /*0920*/ 	.word	0x0500000f


	//   ....[164]....
        /*0924*/ 	.word	0x0500000f


	//   ....[165]....
        /*0928*/ 	.word	0x0500000f


	//   ....[166]....
        /*092c*/ 	.word	0x0500000f


	//   ....[167]....
        /*0930*/ 	.word	0x0500000f


	//   ....[168]....
        /*0934*/ 	.word	0x0500000f


	//   ....[169]....
        /*0938*/ 	.word	0x0500000f


	//   ....[170]....
        /*093c*/ 	.word	0x0500000f


	//   ....[171]....
        /*0940*/ 	.word	0x0500000f


	//   ....[172]....
        /*0944*/ 	.word	0x0500000f


	//   ....[173]....
        /*0948*/ 	.word	0x0500000f


	//   ....[174]....
        /*094c*/ 	.word	0x0500000f


	//   ....[175]....
        /*0950*/ 	.word	0x0500000f


	//   ....[176]....
        /*0954*/ 	.word	0x0500000f


	//   ....[177]....
        /*0958*/ 	.word	0x0500000f


	//   ....[178]....
        /*095c*/ 	.word	0x0500000f


	//   ....[179]....
        /*0960*/ 	.word	0x0500000f


	//   ....[180]....
        /*0964*/ 	.word	0x0500000f


	//   ....[181]....
        /*0968*/ 	.word	0x0500000f


	//   ....[182]....
        /*096c*/ 	.word	0x0500000f


	//   ....[183]....
        /*0970*/ 	.word	0x0500000f


	//   ....[184]....
        /*0974*/ 	.word	0x0500000f


	//----- nvinfo : EIATTR_COOP_GROUP_INSTR_OFFSETS
	.align		4
.L_1275:
        /*0978*/ 	.byte	0x04, 0x28
        /*097a*/ 	.short	(.L_1277 - .L_1276)


	//   ....[0]....
.L_1276:
        /*097c*/ 	.word	0x00000070


	//   ....[1]....
        /*0980*/ 	.word	0x000001a0


	//   ....[2]....
        /*0984*/ 	.word	0x000001f0


	//   ....[3]....
        /*0988*/ 	.word	0x00000420


	//   ....[4]....
        /*098c*/ 	.word	0x00000580


	//   ....[5]....
        /*0990*/ 	.word	0x000006a0


	//   ....[6]....
        /*0994*/ 	.word	0x00000800


	//   ....[7]....
        /*0998*/ 	.word	0x000077a0


	//   ....[8]....
        /*099c*/ 	.word	0x000080e0


	//   ....[9]....
        /*09a0*/ 	.word	0x000080f0


	//   ....[10]....
        /*09a4*/ 	.word	0x00008100


	//   ....[11]....
        /*09a8*/ 	.word	0x00008110


	//   ....[12]....
        /*09ac*/ 	.word	0x00009de0


	//   ....[13]....
        /*09b0*/ 	.word	0x00009df0


	//   ....[14]....
        /*09b4*/ 	.word	0x00009e00


	//   ....[15]....
        /*09b8*/ 	.word	0x00009e10


	//   ....[16]....
        /*09bc*/ 	.word	0x0000c910


	//   ....[17]....
        /*09c0*/ 	.word	0x0000d120


	//   ....[18]....
        /*09c4*/ 	.word	0x0000e560


	//   ....[19]....
        /*09c8*/ 	.word	0x0000e6a0


	//   ....[20]....
        /*09cc*/ 	.word	0x0000eb80


	//   ....[21]....
        /*09d0*/ 	.word	0x0000ec90


	//   ....[22]....
        /*09d4*/ 	.word	0x00010ae0


	//   ....[23]....
        /*09d8*/ 	.word	0x00010f20


	//   ....[24]....
        /*09dc*/ 	.word	0x00011c80


	//   ....[25]....
        /*09e0*/ 	.word	0x00011d90


	//   ....[26]....
        /*09e4*/ 	.word	0x00012510


	//   ....[27]....
        /*09e8*/ 	.word	0x00012570


	//   ....[28]....
        /*09ec*/ 	.word	0x00014b40


	//   ....[29]....
        /*09f0*/ 	.word	0x00014b60


	//   ....[30]....
        /*09f4*/ 	.word	0x00014b80


	//   ....[31]....
        /*09f8*/ 	.word	0x00014bb0


	//   ....[32]....
        /*09fc*/ 	.word	0x00016c80


	//   ....[33]....
        /*0a00*/ 	.word	0x00017100


	//   ....[34]....
        /*0a04*/ 	.word	0x000180c0


	//   ....[35]....
        /*0a08*/ 	.word	0x000181c0


	//   ....[36]....
        /*0a0c*/ 	.word	0x000185a0


	//   ....[37]....
        /*0a10*/ 	.word	0x000186f0


	//   ....[38]....
        /*0a14*/ 	.word	0x00019ac0


	//   ....[39]....
        /*0a18*/ 	.word	0x00019b80


	//   ....[40]....
        /*0a1c*/ 	.word	0x00019bc0


	//   ....[41]....
        /*0a20*/ 	.word	0x00019cc0


	//   ....[42]....
        /*0a24*/ 	.word	0x0001a8f0


	//   ....[43]....
        /*0a28*/ 	.word	0x0001a940


	//   ....[44]....
        /*0a2c*/ 	.word	0x0001a960


	//   ....[45]....
        /*0a30*/ 	.word	0x0001a9a0


	//   ....[46]....
        /*0a34*/ 	.word	0x0001a9c0


	//   ....[47]....
        /*0a38*/ 	.word	0x0001a9e0


	//   ....[48]....
        /*0a3c*/ 	.word	0x0001aa00


	//   ....[49]....
        /*0a40*/ 	.word	0x0001aa10


	//   ....[50]....
        /*0a44*/ 	.word	0x0001aa20


	//   ....[51]....
        /*0a48*/ 	.word	0x0001aa30


	//   ....[52]....
        /*0a4c*/ 	.word	0x0001aa40


	//   ....[53]....
        /*0a50*/ 	.word	0x0001aa50


	//   ....[54]....
        /*0a54*/ 	.word	0x0001aa60


	//   ....[55]....
        /*0a58*/ 	.word	0x0001aa70


	//   ....[56]....
        /*0a5c*/ 	.word	0x0001aa80


	//   ....[57]....
        /*0a60*/ 	.word	0x0001aa90


	//   ....[58]....
        /*0a64*/ 	.word	0x0001aaa0


	//   ....[59]....
        /*0a68*/ 	.word	0x0001aab0


	//   ....[60]....
        /*0a6c*/ 	.word	0x0001aac0


	//   ....[61]....
        /*0a70*/ 	.word	0x0001aad0


	//   ....[62]....
        /*0a74*/ 	.word	0x0001aae0


	//   ....[63]....
        /*0a78*/ 	.word	0x0001aaf0


	//   ....[64]....
        /*0a7c*/ 	.word	0x0001ab00


	//   ....[65]....
        /*0a80*/ 	.word	0x0001ab10


	//   ....[66]....
        /*0a84*/ 	.word	0x0001ab20


	//   ....[67]....
        /*0a88*/ 	.word	0x0001ab30


	//   ....[68]....
        /*0a8c*/ 	.word	0x0001ab40


	//   ....[69]....
        /*0a90*/ 	.word	0x0001ab50


	//   ....[70]....
        /*0a94*/ 	.word	0x0001ab60


	//   ....[71]....
        /*0a98*/ 	.word	0x0001ab70


	//   ....[72]....
        /*0a9c*/ 	.word	0x0001ab80


	//   ....[73]....
        /*0aa0*/ 	.word	0x0001ab90


	//   ....[74]....
        /*0aa4*/ 	.word	0x0001aba0


	//   ....[75]....
        /*0aa8*/ 	.word	0x0001abb0


	//   ....[76]....
        /*0aac*/ 	.word	0x0001abc0


	//   ....[77]....
        /*0ab0*/ 	.word	0x0001abd0


	//   ....[78]....
        /*0ab4*/ 	.word	0x0001abe0


	//   ....[79]....
        /*0ab8*/ 	.word	0x0001abf0


	//   ....[80]....
        /*0abc*/ 	.word	0x0001ac00


	//   ....[81]....
        /*0ac0*/ 	.word	0x0001ac10


	//   ....[82]....
        /*0ac4*/ 	.word	0x0001ac20


	//   ....[83]....
        /*0ac8*/ 	.word	0x0001ac30


	//   ....[84]....
        /*0acc*/ 	.word	0x0001ac40


	//   ....[85]....
        /*0ad0*/ 	.word	0x0001ac50


	//   ....[86]....
        /*0ad4*/ 	.word	0x0001ac60


	//   ....[87]....
        /*0ad8*/ 	.word	0x0001ac70


	//   ....[88]....
        /*0adc*/ 	.word	0x0001ac80


	//   ....[89]....
        /*0ae0*/ 	.word	0x0001ac90


	//   ....[90]....
        /*0ae4*/ 	.word	0x0001b5d0


	//   ....[91]....
        /*0ae8*/ 	.word	0x0001b5e0


	//   ....[92]....
        /*0aec*/ 	.word	0x0001b5f0


	//   ....[93]....
        /*0af0*/ 	.word	0x0001b630


	//   ....[94]....
        /*0af4*/ 	.word	0x0001bd20


	//   ....[95]....
        /*0af8*/ 	.word	0x0001bd40


	//   ....[96]....
        /*0afc*/ 	.word	0x0001be40


	//   ....[97]....
        /*0b00*/ 	.word	0x0001be60


	//   ....[98]....
        /*0b04*/ 	.word	0x0001c2a0


	//   ....[99]....
        /*0b08*/ 	.word	0x0001c2e0


	//   ....[100]....
        /*0b0c*/ 	.word	0x0001c720


	//   ....[101]....
        /*0b10*/ 	.word	0x0001c730


	//   ....[102]....
        /*0b14*/ 	.word	0x0001d350


	//   ....[103]....
        /*0b18*/ 	.word	0x0001d360


	//   ....[104]....
        /*0b1c*/ 	.word	0x0001d460


	//   ....[105]....
        /*0b20*/ 	.word	0x0001d480


	//   ....[106]....
        /*0b24*/ 	.word	0x0001d610


	//   ....[107]....
        /*0b28*/ 	.word	0x0001d810


	//   ....[108]....
        /*0b2c*/ 	.word	0x0001d840


	//   ....[109]....
        /*0b30*/ 	.word	0x0001d870


	//   ....[110]....
        /*0b34*/ 	.word	0x0001d8a0


	//   ....[111]....
        /*0b38*/ 	.word	0x0001d8d0


	//   ....[112]....
        /*0b3c*/ 	.word	0x0001d900


	//   ....[113]....
        /*0b40*/ 	.word	0x0001da90


	//   ....[114]....
        /*0b44*/ 	.word	0x0001dac0


	//   ....[115]....
        /*0b48*/ 	.word	0x0001daf0


	//   ....[116]....
        /*0b4c*/ 	.word	0x0001db20


	//   ....[117]....
        /*0b50*/ 	.word	0x0001db50


	//   ....[118]....
        /*0b54*/ 	.word	0x0001db80


	//   ....[119]....
        /*0b58*/ 	.word	0x0001dc10


	//   ....[120]....
        /*0b5c*/ 	.word	0x0001dc40


	//   ....[121]....
        /*0b60*/ 	.word	0x0001dc50


	//   ....[122]....
        /*0b64*/ 	.word	0x0001dc90


	//   ....[123]....
        /*0b68*/ 	.word	0x0001f650


	//   ....[124]....
        /*0b6c*/ 	.word	0x000218a0


	//   ....[125]....
        /*0b70*/ 	.word	0x00022720


	//   ....[126]....
        /*0b74*/ 	.word	0x00022730


	//   ....[127]....
        /*0b78*/ 	.word	0x00022740


	//   ....[128]....
        /*0b7c*/ 	.word	0x00022750


	//   ....[129]....
        /*0b80*/ 	.word	0x00022880


	//   ....[130]....
        /*0b84*/ 	.word	0x00022890


	//   ....[131]....
        /*0b88*/ 	.word	0x00024540


	//   ....[132]....
        /*0b8c*/ 	.word	0x00024570


	//   ....[133]....
        /*0b90*/ 	.word	0x000245e0


	//   ....[134]....
        /*0b94*/ 	.word	0x00024610


	//   ....[135]....
        /*0b98*/ 	.word	0x00024640


	//   ....[136]....
        /*0b9c*/ 	.word	0x00024670


	//   ....[137]....
        /*0ba0*/ 	.word	0x000246a0


	//   ....[138]....
        /*0ba4*/ 	.word	0x000246d0


	//   ....[139]....
        /*0ba8*/ 	.word	0x00024870


	//   ....[140]....
        /*0bac*/ 	.word	0x000248a0


	//   ....[141]....
        /*0bb0*/ 	.word	0x000248d0


	//   ....[142]....
        /*0bb4*/ 	.word	0x00024900


	//   ....[143]....
        /*0bb8*/ 	.word	0x00024930


	//   ....[144]....
        /*0bbc*/ 	.word	0x00024960


	//   ....[145]....
        /*0bc0*/ 	.word	0x00024a20


	//   ....[146]....
        /*0bc4*/ 	.word	0x00024a40


	//   ....[147]....
        /*0bc8*/ 	.word	0x00024a60


	//   ....[148]....
        /*0bcc*/ 	.word	0x00024ac0


	//   ....[149]....
        /*0bd0*/ 	.word	0x00025500


	//   ....[150]....
        /*0bd4*/ 	.word	0x00025980


	//   ....[151]....
        /*0bd8*/ 	.word	0x00025a10


	//   ....[152]....
        /*0bdc*/ 	.word	0x00025a60


	//   ....[153]....
        /*0be0*/ 	.word	0x00025ab0


	//   ....[154]....
        /*0be4*/ 	.word	0x00025b80


	//   ....[155]....
        /*0be8*/ 	.word	0x00025c10


	//   ....[156]....
        /*0bec*/ 	.word	0x00025c60


	//   ....[157]....
        /*0bf0*/ 	.word	0x00025cb0


	//   ....[158]....
        /*0bf4*/ 	.word	0x00026050


	//   ....[159]....
        /*0bf8*/ 	.word	0x00026330


	//   ....[160]....
        /*0bfc*/ 	.word	0x00026530


	//   ....[161]....
        /*0c00*/ 	.word	0x00026580


	//   ....[162]....
        /*0c04*/ 	.word	0x000265e0


	//   ....[163]....
        /*0c08*/ 	.word	0x00026680


	//   ....[164]....
        /*0c0c*/ 	.word	0x00026750


	//   ....[165]....
        /*0c10*/ 	.word	0x00026830


	//   ....[166]....
        /*0c14*/ 	.word	0x00026b00


	//   ....[167]....
        /*0c18*/ 	.word	0x00026ba0


	//   ....[168]....
        /*0c1c*/ 	.word	0x00026d20


	//   ....[169]....
        /*0c20*/ 	.word	0x00026d90


	//   ....[170]....
        /*0c24*/ 	.word	0x00026e00


	//   ....[171]....
        /*0c28*/ 	.word	0x00026e70


	//   ....[172]....
        /*0c2c*/ 	.word	0x00026ee0


	//   ....[173]....
        /*0c30*/ 	.word	0x00026f60


	//   ....[174]....
        /*0c34*/ 	.word	0x00027000


	//   ....[175]....
        /*0c38*/ 	.word	0x000270a0


	//   ....[176]....
        /*0c3c*/ 	.word	0x00027110


	//   ....[177]....
        /*0c40*/ 	.word	0x00027180


	//   ....[178]....
        /*0c44*/ 	.word	0x000271f0


	//   ....[179]....
        /*0c48*/ 	.word	0x00027270


	//   ....[180]....
        /*0c4c*/ 	.word	0x000272f0


	//   ....[181]....
        /*0c50*/ 	.word	0x000273a0


	//   ....[182]....
        /*0c54*/ 	.word	0x000273f0


	//   ....[183]....
        /*0c58*/ 	.word	0x00027490


	//   ....[184]....
        /*0c5c*/ 	.word	0x000275c0


	//----- nvinfo : EIATTR_REG_RECONFIG
	.align		4
.L_1277:
        /*0c60*/ 	.byte	0x01, 0x54
	.zero		2


	//----- nvinfo : EIATTR_SYSCALL_OFFSETS
	.align		4
        /*0c64*/ 	.byte	0x04, 0x46
        /*0c66*/ 	.short	(.L_1279 - .L_1278)


	//   ....[0]....
.L_1278:
        /*0c68*/ 	.word	0x00002060


	//   ....[1]....
        /*0c6c*/ 	.word	0x000021b0


	//   ....[2]....
        /*0c70*/ 	.word	0x00007910


	//   ....[3]....
        /*0c74*/ 	.word	0x00007e80


	//   ....[4]....
        /*0c78*/ 	.word	0x00021350


	//   ....[5]....
        /*0c7c*/ 	.word	0x000214c0


	//   ....[6]....
        /*0c80*/ 	.word	0x00021610


	//   ....[7]....
        /*0c84*/ 	.word	0x00021750


	//   ....[8]....
        /*0c88*/ 	.word	0x000221f0


	//----- nvinfo : EIATTR_MBARRIER_INSTR_OFFSETS
	.align		4
.L_1279:
        /*0c8c*/ 	.byte	0x04, 0x39
        /*0c8e*/ 	.short	(.L_1281 - .L_1280)


	//   ....[0]....
.L_1280:
        /*0c90*/ 	.word	0x000002d0
        /*0c94*/ 	.word	0x000000ff
        /*0c98*/ 	.word	0x00019c00
        /*0c9c*/ 	.short	0x0100
        /*0c9e*/ 	.byte	0x08
	.zero		1


	//   ....[1]....
        /*0ca0*/ 	.word	0x000002e0
        /*0ca4*/ 	.word	0x000000ff
        /*0ca8*/ 	.word	0x00019c20
        /*0cac*/ 	.short	0x0100
        /*0cae*/ 	.byte	0x08
	.zero		1


	//   ....[2]....
        /*0cb0*/ 	.word	0x000003d0
        /*0cb4*/ 	.word	0x000000ff
        /*0cb8*/ 	.word	0x00019c30
        /*0cbc*/ 	.short	0x0100
        /*0cbe*/ 	.byte	0x08
	.zero		1


	//   ....[3]....
        /*0cc0*/ 	.word	0x000003e0
        /*0cc4*/ 	.word	0x000000ff
        /*0cc8*/ 	.word	0x00019c40
        /*0ccc*/ 	.short	0x0100
        /*0cce*/ 	.byte	0x08
	.zero		1


	//   ....[4]....
        /*0cd0*/ 	.word	0x000003f0
        /*0cd4*/ 	.word	0x000000ff
        /*0cd8*/ 	.word	0x00019c38
        /*0cdc*/ 	.short	0x0100
        /*0cde*/ 	.byte	0x08
	.zero		1


	//   ....[5]....
        /*0ce0*/ 	.word	0x00000400
        /*0ce4*/ 	.word	0x000000ff
        /*0ce8*/ 	.word	0x00019c48
        /*0cec*/ 	.short	0x0100
        /*0cee*/ 	.byte	0x08
	.zero		1


	//   ....[6]....
        /*0cf0*/ 	.word	0x00000530
        /*0cf4*/ 	.word	0x000000ff
        /*0cf8*/ 	.word	0x00019c50
        /*0cfc*/ 	.short	0x0100
        /*0cfe*/ 	.byte	0x08
	.zero		1


	//   ....[7]....
        /*0d00*/ 	.word	0x00000540
        /*0d04*/ 	.word	0x000000ff
        /*0d08*/ 	.word	0x00019c60
        /*0d0c*/ 	.short	0x0100
        /*0d0e*/ 	.byte	0x08
	.zero		1


	//   ....[8]....
        /*0d10*/ 	.word	0x00000550
        /*0d14*/ 	.word	0x000000ff
        /*0d18*/ 	.word	0x00019c58
        /*0d1c*/ 	.short	0x0100
        /*0d1e*/ 	.byte	0x08
	.zero		1


	//   ....[9]....
        /*0d20*/ 	.word	0x00000560
        /*0d24*/ 	.word	0x000000ff
        /*0d28*/ 	.word	0x00019c68
        /*0d2c*/ 	.short	0x0100
        /*0d2e*/ 	.byte	0x08
	.zero		1


	//   ....[10]....
        /*0d30*/ 	.word	0x00000650
        /*0d34*/ 	.word	0x000000ff
        /*0d38*/ 	.word	0x00019c70
        /*0d3c*/ 	.short	0x0100
        /*0d3e*/ 	.byte	0x06
	.zero		1


	//   ....[11]....
        /*0d40*/ 	.word	0x00000660
        /*0d44*/ 	.word	0x000000ff
        /*0d48*/ 	.word	0x00019c80
        /*0d4c*/ 	.short	0x0100
        /*0d4e*/ 	.byte	0x06
	.zero		1


	//   ....[12]....
        /*0d50*/ 	.word	0x00000670
        /*0d54*/ 	.word	0x000000ff
        /*0d58*/ 	.word	0x00019c78
        /*0d5c*/ 	.short	0x0100
        /*0d5e*/ 	.byte	0x06
	.zero		1


	//   ....[13]....
        /*0d60*/ 	.word	0x00000680
        /*0d64*/ 	.word	0x000000ff
        /*0d68*/ 	.word	0x00019c88
        /*0d6c*/ 	.short	0x0100
        /*0d6e*/ 	.byte	0x06
	.zero		1


	//   ....[14]....
        /*0d70*/ 	.word	0x000007b0
        /*0d74*/ 	.word	0x000000ff
        /*0d78*/ 	.word	0x00019c90
        /*0d7c*/ 	.short	0x0100
        /*0d7e*/ 	.byte	0x08
	.zero		1


	//   ....[15]....
        /*0d80*/ 	.word	0x000007c0
        /*0d84*/ 	.word	0x000000ff
        /*0d88*/ 	.word	0x00019ca0
        /*0d8c*/ 	.short	0x0100
        /*0d8e*/ 	.byte	0x08
	.zero		1


	//   ....[16]....
        /*0d90*/ 	.word	0x000007d0
        /*0d94*/ 	.word	0x000000ff
        /*0d98*/ 	.word	0x00019c98
        /*0d9c*/ 	.short	0x0100
        /*0d9e*/ 	.byte	0x08
	.zero		1


	//   ....[17]....
        /*0da0*/ 	.word	0x000007e0
        /*0da4*/ 	.word	0x000000ff
        /*0da8*/ 	.word	0x00019ca8
        /*0dac*/ 	.short	0x0100
        /*0dae*/ 	.byte	0x08
	.zero		1


	//   ....[18]....
        /*0db0*/ 	.word	0x00000910
        /*0db4*/ 	.word	0x000000ff
        /*0db8*/ 	.word	0x00019cb0
        /*0dbc*/ 	.short	0x0100
        /*0dbe*/ 	.byte	0x08
	.zero		1


	//   ....[19]....
        /*0dc0*/ 	.word	0x00000920
        /*0dc4*/ 	.word	0x000000ff
        /*0dc8*/ 	.word	0x00019cc0
        /*0dcc*/ 	.short	0x0100
        /*0dce*/ 	.byte	0x08
	.zero		1


	//   ....[20]....
        /*0dd0*/ 	.word	0x00000930
        /*0dd4*/ 	.word	0x000000ff
        /*0dd8*/ 	.word	0x00019cb8
        /*0ddc*/ 	.short	0x0100
        /*0dde*/ 	.byte	0x08
	.zero		1


	//   ....[21]....
        /*0de0*/ 	.word	0x00000940
        /*0de4*/ 	.word	0x000000ff
        /*0de8*/ 	.word	0x00019cc8
        /*0dec*/ 	.short	0x0100
        /*0dee*/ 	.byte	0x08
	.zero		1


	//   ....[22]....
        /*0df0*/ 	.word	0x00002f00
        /*0df4*/ 	.word	0x00000052
        /*0df8*/ 	.word	0x00019c90
        /*0dfc*/ 	.short	0x010a
        /*0dfe*/ 	.byte	0x3f
	.zero		1


	//   ....[23]....
        /*0e00*/ 	.word	0x000047f0
        /*0e04*/ 	.word	0x00000052
        /*0e08*/ 	.word	0x00019c90
        /*0e0c*/ 	.short	0x010a
        /*0e0e*/ 	.byte	0x3f
	.zero		1


	//   ....[24]....
        /*0e10*/ 	.word	0x00006940
        /*0e14*/ 	.word	0x00000052
        /*0e18*/ 	.word	0x00019c90
        /*0e1c*/ 	.short	0x010a
        /*0e1e*/ 	.byte	0x3f
	.zero		1


	//   ....[25]....
        /*0e20*/ 	.word	0x00006af0
        /*0e24*/ 	.word	0x00000008
        /*0e28*/ 	.word	0x00000000
        /*0e2c*/ 	.short	0x0101
        /*0e2e*/ 	.byte	0x3f
	.zero		1


	//   ....[26]....
        /*0e30*/ 	.word	0x00006b30
        /*0e34*/ 	.word	0x00000052
        /*0e38*/ 	.word	0x00019cb0
        /*0e3c*/ 	.short	0x010a
        /*0e3e*/ 	.byte	0x3f
	.zero		1


	//   ....[27]....
        /*0e40*/ 	.word	0x00006db0
        /*0e44*/ 	.word	0x00000052
        /*0e48*/ 	.word	0x00000000
        /*0e4c*/ 	.short	0x0101
        /*0e4e*/ 	.byte	0x3f
	.zero		1


	//   ....[28]....
        /*0e50*/ 	.word	0x00007c00
        /*0e54*/ 	.word	0x00000010
        /*0e58*/ 	.word	0x00019c00
        /*0e5c*/ 	.short	0x010a
        /*0e5e*/ 	.byte	0x3f
	.zero		1


	//   ....[29]....
        /*0e60*/ 	.word	0x00007c50
        /*0e64*/ 	.word	0x00000010
        /*0e68*/ 	.word	0x00019c00
        /*0e6c*/ 	.short	0x010a
        /*0e6e*/ 	.byte	0x3f
	.zero		1


	//   ....[30]....
        /*0e70*/ 	.word	0x00008450
        /*0e74*/ 	.word	0x00000010
        /*0e78*/ 	.word	0x00019c00
        /*0e7c*/ 	.short	0x010a
        /*0e7e*/ 	.byte	0x3f
	.zero		1


	//   ....[31]....
        /*0e80*/ 	.word	0x0000a110
        /*0e84*/ 	.word	0x00000010
        /*0e88*/ 	.word	0x00019c00
        /*0e8c*/ 	.short	0x010a
        /*0e8e*/ 	.byte	0x3f
	.zero		1


	//   ....[32]....
        /*0e90*/ 	.word	0x0000c2c0
        /*0e94*/ 	.word	0x00000003
        /*0e98*/ 	.word	0x00019c30
        /*0e9c*/ 	.short	0x010a
        /*0e9e*/ 	.byte	0x3f
	.zero		1


	//   ....[33]....
        /*0ea0*/ 	.word	0x0000c330
        /*0ea4*/ 	.word	0x00000003
        /*0ea8*/ 	.word	0x00019c30
        /*0eac*/ 	.short	0x010a
        /*0eae*/ 	.byte	0x3f
	.zero		1


	//   ....[34]....
        /*0eb0*/ 	.word	0x0000cb00
        /*0eb4*/ 	.word	0x00000004
        /*0eb8*/ 	.word	0x00000000
        /*0ebc*/ 	.short	0x0101
        /*0ebe*/ 	.byte	0x3f
	.zero		1


	//   ....[35]....
        /*0ec0*/ 	.word	0x0000ff10
        /*0ec4*/ 	.word	0x00000015
        /*0ec8*/ 	.word	0x00019c30
        /*0ecc*/ 	.short	0x010a
        /*0ece*/ 	.byte	0x3f
	.zero		1


	//   ....[36]....
        /*0ed0*/ 	.word	0x0000ff90
        /*0ed4*/ 	.word	0x00000015
        /*0ed8*/ 	.word	0x00019c30
        /*0edc*/ 	.short	0x010a
        /*0ede*/ 	.byte	0x3f
	.zero		1


	//   ....[37]....
        /*0ee0*/ 	.word	0x000101b0
        /*0ee4*/ 	.word	0x00000016
        /*0ee8*/ 	.word	0x00019c50
        /*0eec*/ 	.short	0x010a
        /*0eee*/ 	.byte	0x3f
	.zero		1


	//   ....[38]....
        /*0ef0*/ 	.word	0x00010200
        /*0ef4*/ 	.word	0x00000016
        /*0ef8*/ 	.word	0x00019c50
        /*0efc*/ 	.short	0x010a
        /*0efe*/ 	.byte	0x3f
	.zero		1


	//   ....[39]....
        /*0f00*/ 	.word	0x00010af0
        /*0f04*/ 	.word	0x00000015
        /*0f08*/ 	.word	0x00000000
        /*0f0c*/ 	.short	0x0101
        /*0f0e*/ 	.byte	0x3f
	.zero		1


	//   ....[40]....
        /*0f10*/ 	.word	0x00012f80
        /*0f14*/ 	.word	0x00000016
        /*0f18*/ 	.word	0x00000000
        /*0f1c*/ 	.short	0x0101
        /*0f1e*/ 	.byte	0x3f
	.zero		1


	//   ....[41]....
        /*0f20*/ 	.word	0x00013a30
        /*0f24*/ 	.word	0x0000000f
        /*0f28*/ 	.word	0x00019c30
        /*0f2c*/ 	.short	0x010a
        /*0f2e*/ 	.byte	0x3f
	.zero		1


	//   ....[42]....
        /*0f30*/ 	.word	0x00013ab0
        /*0f34*/ 	.word	0x0000000f
        /*0f38*/ 	.word	0x00019c30
        /*0f3c*/ 	.short	0x010a
        /*0f3e*/ 	.byte	0x3f
	.zero		1


	//   ....[43]....
        /*0f40*/ 	.word	0x00013cd0
        /*0f44*/ 	.word	0x00000014
        /*0f48*/ 	.word	0x00019c50
        /*0f4c*/ 	.short	0x010a
        /*0f4e*/ 	.byte	0x3f
	.zero		1


	//   ....[44]....
        /*0f50*/ 	.word	0x00013d20
        /*0f54*/ 	.word	0x00000014
        /*0f58*/ 	.word	0x00019c50
        /*0f5c*/ 	.short	0x010a
        /*0f5e*/ 	.byte	0x3f
	.zero		1


	//   ....[45]....
        /*0f60*/ 	.word	0x00014c90
        /*0f64*/ 	.word	0x0000000f
        /*0f68*/ 	.word	0x00000000
        /*0f6c*/ 	.short	0x0101
        /*0f6e*/ 	.byte	0x3f
	.zero		1


	//   ....[46]....
        /*0f70*/ 	.word	0x00015f60
        /*0f74*/ 	.word	0x00000014
        /*0f78*/ 	.word	0x00000000
        /*0f7c*/ 	.short	0x0101
        /*0f7e*/ 	.byte	0x3f
	.zero		1


	//   ....[47]....
        /*0f80*/ 	.word	0x000160e0
        /*0f84*/ 	.word	0x00000014
        /*0f88*/ 	.word	0x00019c30
        /*0f8c*/ 	.short	0x010a
        /*0f8e*/ 	.byte	0x3f
	.zero		1


	//   ....[48]....
        /*0f90*/ 	.word	0x00016160
        /*0f94*/ 	.word	0x00000014
        /*0f98*/ 	.word	0x00019c30
        /*0f9c*/ 	.short	0x010a
        /*0f9e*/ 	.byte	0x3f
	.zero		1


	//   ....[49]....
        /*0fa0*/ 	.word	0x00016380
        /*0fa4*/ 	.word	0x0000000f
        /*0fa8*/ 	.word	0x00019c50
        /*0fac*/ 	.short	0x010a
        /*0fae*/ 	.byte	0x3f
	.zero		1


	//   ....[50]....
        /*0fb0*/ 	.word	0x000163d0
        /*0fb4*/ 	.word	0x0000000f
        /*0fb8*/ 	.word	0x00019c50
        /*0fbc*/ 	.short	0x010a
        /*0fbe*/ 	.byte	0x3f
	.zero		1


	//   ....[51]....
        /*0fc0*/ 	.word	0x00016d00
        /*0fc4*/ 	.word	0x0000002c
        /*0fc8*/ 	.word	0x00000000
        /*0fcc*/ 	.short	0x0101
        /*0fce*/ 	.byte	0x3f
	.zero		1


	//   ....[52]....
        /*0fd0*/ 	.word	0x00019160
        /*0fd4*/ 	.word	0x0000000f
        /*0fd8*/ 	.word	0x00000000
        /*0fdc*/ 	.short	0x0101
        /*0fde*/ 	.byte	0x3f
	.zero		1


	//   ....[53]....
        /*0fe0*/ 	.word	0x00019840
        /*0fe4*/ 	.word	0x00000005
        /*0fe8*/ 	.word	0x00019c50
        /*0fec*/ 	.short	0x010a
        /*0fee*/ 	.byte	0x3f
	.zero		1


	//   ....[54]....
        /*0ff0*/ 	.word	0x00019890
        /*0ff4*/ 	.word	0x00000005
        /*0ff8*/ 	.word	0x00019c50
        /*0ffc*/ 	.short	0x010a
        /*0ffe*/ 	.byte	0x3f
	.zero		1


	//   ....[55]....
        /*1000*/ 	.word	0x0001a180
        /*1004*/ 	.word	0x00000005
        /*1008*/ 	.word	0x00000000
        /*100c*/ 	.short	0x0101
        /*100e*/ 	.byte	0x3f
	.zero		1


	//   ....[56]....
        /*1010*/ 	.word	0x0001bd30
        /*1014*/ 	.word	0x00000000
        /*1018*/ 	.word	0x00000000
        /*101c*/ 	.short	0x0101
        /*101e*/ 	.byte	0x3f
	.zero		1


	//   ....[57]....
        /*1020*/ 	.word	0x0001c170
        /*1024*/ 	.word	0x00000004
        /*1028*/ 	.word	0x00000000
        /*102c*/ 	.short	0x0101
        /*102e*/ 	.byte	0x3f
	.zero		1


	//   ....[58]....
        /*1030*/ 	.word	0x0001f730
        /*1034*/ 	.word	0x00000013
        /*1038*/ 	.word	0x00019c20
        /*103c*/ 	.short	0x010a
        /*103e*/ 	.byte	0x3f
	.zero		1


	//   ....[59]....
        /*1040*/ 	.word	0x0001f7f0
        /*1044*/ 	.word	0x00000009
        /*1048*/ 	.word	0x00019ca0
        /*104c*/ 	.short	0x010a
        /*104e*/ 	.byte	0x3f
	.zero		1


	//   ....[60]....
        /*1050*/ 	.word	0x0001fc20
        /*1054*/ 	.word	0x00000009
        /*1058*/ 	.word	0x00019cc0
        /*105c*/ 	.short	0x010a
        /*105e*/ 	.byte	0x3f
	.zero		1


	//   ....[61]....
        /*1060*/ 	.word	0x00020180
        /*1064*/ 	.word	0x00000009
        /*1068*/ 	.word	0x00019ca0
        /*106c*/ 	.short	0x010a
        /*106e*/ 	.byte	0x3f
	.zero		1


	//   ....[62]....
        /*1070*/ 	.word	0x000205a0
        /*1074*/ 	.word	0x00000009
        /*1078*/ 	.word	0x00019cc0
        /*107c*/ 	.short	0x010a
        /*107e*/ 	.byte	0x3f
	.zero		1


	//   ....[63]....
        /*1080*/ 	.word	0x00021b00
        /*1084*/ 	.word	0x00000004
        /*1088*/ 	.word	0x00019c80
        /*108c*/ 	.short	0x010a
        /*108e*/ 	.byte	0x3f
	.zero		1


	//   ....[64]....
        /*1090*/ 	.word	0x00021d40
        /*1094*/ 	.word	0x00000004
        /*1098*/ 	.word	0x00019c40
        /*109c*/ 	.short	0x010a
        /*109e*/ 	.byte	0x3f
	.zero		1


	//   ....[65]....
        /*10a0*/ 	.word	0x00022970
        /*10a4*/ 	.word	0x00000013
        /*10a8*/ 	.word	0x00019c00
        /*10ac*/ 	.short	0x0107
        /*10ae*/ 	.byte	0x3f
	.zero		1


	//   ....[66]....
        /*10b0*/ 	.word	0x00022a70
        /*10b4*/ 	.word	0x00000013
        /*10b8*/ 	.word	0x00019c00
        /*10bc*/ 	.short	0x0101
        /*10be*/ 	.byte	0x3f
	.zero		1


	//   ....[67]....
        /*10c0*/ 	.word	0x00022a90
        /*10c4*/ 	.word	0x00000013
        /*10c8*/ 	.word	0x00019c20
        /*10cc*/ 	.short	0x010a
        /*10ce*/ 	.byte	0x3f
	.zero		1


	//   ....[68]....
        /*10d0*/ 	.word	0x00022d70
        /*10d4*/ 	.word	0x00000006
        /*10d8*/ 	.word	0x00019c80
        /*10dc*/ 	.short	0x010a
        /*10de*/ 	.byte	0x3f
	.zero		1


	//   ....[69]....
        /*10e0*/ 	.word	0x000231c0
        /*10e4*/ 	.word	0x00000006
        /*10e8*/ 	.word	0x00019c40
        /*10ec*/ 	.short	0x010a
        /*10ee*/ 	.byte	0x3f
	.zero		1


	//   ....[70]....
        /*10f0*/ 	.word	0x00023670
        /*10f4*/ 	.word	0x00000003
        /*10f8*/ 	.word	0x00019c70
        /*10fc*/ 	.short	0x010a
        /*10fe*/ 	.byte	0x3f
	.zero		1


	//   ....[71]....
        /*1100*/ 	.word	0x000236e0
        /*1104*/ 	.word	0x00000003
        /*1108*/ 	.word	0x00019c60
        /*110c*/ 	.short	0x010a
        /*110e*/ 	.byte	0x3f
	.zero		1


	//   ....[72]....
        /*1110*/ 	.word	0x00023b50
        /*1114*/ 	.word	0x00000003
        /*1118*/ 	.word	0x00019c50
        /*111c*/ 	.short	0x0101
        /*111e*/ 	.byte	0x3f
	.zero		1


	//   ....[73]....
        /*1120*/ 	.word	0x00023bd0
        /*1124*/ 	.word	0x00000003
        /*1128*/ 	.word	0x00000000
        /*112c*/ 	.short	0x0101
        /*112e*/ 	.byte	0x3f
	.zero		1


	//   ....[74]....
        /*1130*/ 	.word	0x00023de0
        /*1134*/ 	.word	0x00000000
        /*1138*/ 	.word	0x00019c70
        /*113c*/ 	.short	0x010a
        /*113e*/ 	.byte	0x3f
	.zero		1


	//   ....[75]....
        /*1140*/ 	.word	0x00023e50
        /*1144*/ 	.word	0x00000000
        /*1148*/ 	.word	0x00019c60
        /*114c*/ 	.short	0x010a
        /*114e*/ 	.byte	0x3f
	.zero		1


	//   ....[76]....
        /*1150*/ 	.word	0x000242d0
        /*1154*/ 	.word	0x00000000
        /*1158*/ 	.word	0x00019c50
        /*115c*/ 	.short	0x0101
        /*115e*/ 	.byte	0x3f
	.zero		1


	//   ....[77]....
        /*1160*/ 	.word	0x00024320
        /*1164*/ 	.word	0x00000002
        /*1168*/ 	.word	0x00000000
        /*116c*/ 	.short	0x0101
        /*116e*/ 	.byte	0x3f
	.zero		1


	//   ....[78]....
        /*1170*/ 	.word	0x00025480
        /*1174*/ 	.word	0x00000006
        /*1178*/ 	.word	0x00019c20
        /*117c*/ 	.short	0x010a
        /*117e*/ 	.byte	0x3f
	.zero		1


	//   ....[79]....
        /*1180*/ 	.word	0x00025660
        /*1184*/ 	.word	0x00000005
        /*1188*/ 	.word	0x00000000
        /*118c*/ 	.short	0x010a
        /*118e*/ 	.byte	0x3f
	.zero		1


	//   ....[80]....
        /*1190*/ 	.word	0x00025690
        /*1194*/ 	.word	0x00000009
        /*1198*/ 	.word	0x00000000
        /*119c*/ 	.short	0x010a
        /*119e*/ 	.byte	0x3f
	.zero		1


	//   ....[81]....
        /*11a0*/ 	.word	0x000256e0
        /*11a4*/ 	.word	0x00000017
        /*11a8*/ 	.word	0x00019c60
        /*11ac*/ 	.short	0x010a
        /*11ae*/ 	.byte	0x3f
	.zero		1


	//   ....[82]....
        /*11b0*/ 	.word	0x00025730
        /*11b4*/ 	.word	0x00000007
        /*11b8*/ 	.word	0x00019c60
        /*11bc*/ 	.short	0x010a
        /*11be*/ 	.byte	0x3f
	.zero		1


	//   ....[83]....
        /*11c0*/ 	.word	0x00025770
        /*11c4*/ 	.word	0x00000017
        /*11c8*/ 	.word	0x00019c80
        /*11cc*/ 	.short	0x010a
        /*11ce*/ 	.byte	0x3f
	.zero		1


	//   ....[84]....
        /*11d0*/ 	.word	0x00025790
        /*11d4*/ 	.word	0x00000007
        /*11d8*/ 	.word	0x00019c80
        /*11dc*/ 	.short	0x010a
        /*11de*/ 	.byte	0x3f
	.zero		1


	//   ....[85]....
        /*11e0*/ 	.word	0x000257f0
        /*11e4*/ 	.word	0x00000052
        /*11e8*/ 	.word	0x00019c90
        /*11ec*/ 	.short	0x010a
        /*11ee*/ 	.byte	0x3f
	.zero		1


	//   ....[86]....
        /*11f0*/ 	.word	0x00025840
        /*11f4*/ 	.word	0x00000052
        /*11f8*/ 	.word	0x00019c90
        /*11fc*/ 	.short	0x010a
        /*11fe*/ 	.byte	0x3f
	.zero		1


	//   ....[87]....
        /*1200*/ 	.word	0x00025890
        /*1204*/ 	.word	0x00000052
        /*1208*/ 	.word	0x00019c90
        /*120c*/ 	.short	0x010a
        /*120e*/ 	.byte	0x3f
	.zero		1


	//   ....[88]....
        /*1210*/ 	.word	0x000258e0
        /*1214*/ 	.word	0x00000052
        /*1218*/ 	.word	0x00019cb0
        /*121c*/ 	.short	0x010a
        /*121e*/ 	.byte	0x3f
	.zero		1


	//   ....[89]....
        /*1220*/ 	.word	0x00025ae0
        /*1224*/ 	.word	0x00000010
        /*1228*/ 	.word	0x00019c00
        /*122c*/ 	.short	0x010a
        /*122e*/ 	.byte	0x3f
	.zero		1


	//   ....[90]....
        /*1230*/ 	.word	0x00025cf0
        /*1234*/ 	.word	0x00000010
        /*1238*/ 	.word	0x00019c00
        /*123c*/ 	.short	0x010a
        /*123e*/ 	.byte	0x3f
	.zero		1


	//   ....[91]....
        /*1240*/ 	.word	0x00025d40
        /*1244*/ 	.word	0x00000003
        /*1248*/ 	.word	0x00019c30
        /*124c*/ 	.short	0x010a
        /*124e*/ 	.byte	0x3f
	.zero		1


	//   ....[92]....
        /*1250*/ 	.word	0x00025d90
        /*1254*/ 	.word	0x00000015
        /*1258*/ 	.word	0x00019c30
        /*125c*/ 	.short	0x010a
        /*125e*/ 	.byte	0x3f
	.zero		1


	//   ....[93]....
        /*1260*/ 	.word	0x00025de0
        /*1264*/ 	.word	0x00000016
        /*1268*/ 	.word	0x00019c50
        /*126c*/ 	.short	0x010a
        /*126e*/ 	.byte	0x3f
	.zero		1


	//   ....[94]....
        /*1270*/ 	.word	0x00025e30
        /*1274*/ 	.word	0x0000000f
        /*1278*/ 	.word	0x00019c30
        /*127c*/ 	.short	0x010a
        /*127e*/ 	.byte	0x3f
	.zero		1


	//   ....[95]....
        /*1280*/ 	.word	0x00025e80
        /*1284*/ 	.word	0x00000014
        /*1288*/ 	.word	0x00019c50
        /*128c*/ 	.short	0x010a
        /*128e*/ 	.byte	0x3f
	.zero		1


	//   ....[96]....
        /*1290*/ 	.word	0x00025ed0
        /*1294*/ 	.word	0x00000014
        /*1298*/ 	.word	0x00019c30
        /*129c*/ 	.short	0x010a
        /*129e*/ 	.byte	0x3f
	.zero		1


	//   ....[97]....
        /*12a0*/ 	.word	0x00025f20
        /*12a4*/ 	.word	0x0000000f
        /*12a8*/ 	.word	0x00019c50
        /*12ac*/ 	.short	0x010a
        /*12ae*/ 	.byte	0x3f
	.zero		1


	//   ....[98]....
        /*12b0*/ 	.word	0x00025f70
        /*12b4*/ 	.word	0x00000005
        /*12b8*/ 	.word	0x00019c50
        /*12bc*/ 	.short	0x010a
        /*12be*/ 	.byte	0x3f
	.zero		1


	//   ....[99]....
        /*12c0*/ 	.word	0x00026110
        /*12c4*/ 	.word	0x00000013
        /*12c8*/ 	.word	0x00019c20
        /*12cc*/ 	.short	0x010a
        /*12ce*/ 	.byte	0x3f
	.zero		1


	//   ....[100]....
        /*12d0*/ 	.word	0x00026160
        /*12d4*/ 	.word	0x00000009
        /*12d8*/ 	.word	0x00019ca0
        /*12dc*/ 	.short	0x010a
        /*12de*/ 	.byte	0x3f
	.zero		1


	//   ....[101]....
        /*12e0*/ 	.word	0x000261b0
        /*12e4*/ 	.word	0x00000009
        /*12e8*/ 	.word	0x00019cc0
        /*12ec*/ 	.short	0x010a
        /*12ee*/ 	.byte	0x3f
	.zero		1


	//   ....[102]....
        /*12f0*/ 	.word	0x00026200
        /*12f4*/ 	.word	0x00000009
        /*12f8*/ 	.word	0x00019ca0
        /*12fc*/ 	.short	0x010a
        /*12fe*/ 	.byte	0x3f
	.zero		1


	//   ....[103]....
        /*1300*/ 	.word	0x00026250
        /*1304*/ 	.word	0x00000009
        /*1308*/ 	.word	0x00019cc0
        /*130c*/ 	.short	0x010a
        /*130e*/ 	.byte	0x3f
	.zero		1


	//   ....[104]....
        /*1310*/ 	.word	0x000263f0
        /*1314*/ 	.word	0x00000004
        /*1318*/ 	.word	0x00019c80
        /*131c*/ 	.short	0x010a
        /*131e*/ 	.byte	0x3f
	.zero		1


	//   ....[105]....
        /*1320*/ 	.word	0x00026440
        /*1324*/ 	.word	0x00000004
        /*1328*/ 	.word	0x00019c40
        /*132c*/ 	.short	0x010a
        /*132e*/ 	.byte	0x3f
	.zero		1


	//   ....[106]....
        /*1330*/ 	.word	0x00026870
        /*1334*/ 	.word	0x00000013
        /*1338*/ 	.word	0x00019c20
        /*133c*/ 	.short	0x010a
        /*133e*/ 	.byte	0x3f
	.zero		1


	//   ....[107]....
        /*1340*/ 	.word	0x000268c0
        /*1344*/ 	.word	0x00000006
        /*1348*/ 	.word	0x00019c80
        /*134c*/ 	.short	0x010a
        /*134e*/ 	.byte	0x3f
	.zero		1


	//   ....[108]....
        /*1350*/ 	.word	0x00026910
        /*1354*/ 	.word	0x00000006
        /*1358*/ 	.word	0x00019c40
        /*135c*/ 	.short	0x010a
        /*135e*/ 	.byte	0x3f
	.zero		1


	//   ....[109]....
        /*1360*/ 	.word	0x00026960
        /*1364*/ 	.word	0x00000003
        /*1368*/ 	.word	0x00019c70
        /*136c*/ 	.short	0x010a
        /*136e*/ 	.byte	0x3f
	.zero		1


	//   ....[110]....
        /*1370*/ 	.word	0x000269b0
        /*1374*/ 	.word	0x00000003
        /*1378*/ 	.word	0x00019c60
        /*137c*/ 	.short	0x010a
        /*137e*/ 	.byte	0x3f
	.zero		1


	//   ....[111]....
        /*1380*/ 	.word	0x00026a00
        /*1384*/ 	.word	0x00000000
        /*1388*/ 	.word	0x00019c70
        /*138c*/ 	.short	0x010a
        /*138e*/ 	.byte	0x3f
	.zero		1


	//   ....[112]....
        /*1390*/ 	.word	0x00026a50
        /*1394*/ 	.word	0x00000000
        /*1398*/ 	.word	0x00019c60
        /*139c*/ 	.short	0x010a
        /*139e*/ 	.byte	0x3f
	.zero		1


	//   ....[113]....
        /*13a0*/ 	.word	0x000274e0
        /*13a4*/ 	.word	0x00000006
        /*13a8*/ 	.word	0x00019c20
        /*13ac*/ 	.short	0x010a
        /*13ae*/ 	.byte	0x3f
	.zero		1


	//   ....[114]....
        /*13b0*/ 	.word	0x00027680
        /*13b4*/ 	.word	0x00000005
        /*13b8*/ 	.word	0x00000000
        /*13bc*/ 	.short	0x010a
        /*13be*/ 	.byte	0x3f
	.zero		1


	//   ....[115]....
        /*13c0*/ 	.word	0x000276d0
        /*13c4*/ 	.word	0x00000009
        /*13c8*/ 	.word	0x00000000
        /*13cc*/ 	.short	0x010a
        /*13ce*/ 	.byte	0x3f
	.zero		1


	//   ....[116]....
        /*13d0*/ 	.word	0x00027720
        /*13d4*/ 	.word	0x00000017
        /*13d8*/ 	.word	0x00019c60
        /*13dc*/ 	.short	0x010a
        /*13de*/ 	.byte	0x3f
	.zero		1


	//   ....[117]....
        /*13e0*/ 	.word	0x00027770
        /*13e4*/ 	.word	0x00000007
        /*13e8*/ 	.word	0x00019c60
        /*13ec*/ 	.short	0x010a
        /*13ee*/ 	.byte	0x3f
	.zero		1


	//   ....[118]....
        /*13f0*/ 	.word	0x000277c0
        /*13f4*/ 	.word	0x00000017
        /*13f8*/ 	.word	0x00019c80
        /*13fc*/ 	.short	0x010a
        /*13fe*/ 	.byte	0x3f
	.zero		1


	//----- nvinfo : EIATTR_NUM_MBARRIERS
	.align		4
.L_1281:
        /*1400*/ 	.byte	0x03, 0x38
        /*1402*/ 	.short	0x0016


	//----- nvinfo : EIATTR_EXIT_INSTR_OFFSETS
	.align		4
        /*1404*/ 	.byte	0x04, 0x1c
        /*1406*/ 	.short	(.L_1283 - .L_1282)


	//   ....[0]....
.L_1282:
        /*1408*/ 	.word	0x000257e0


	//----- nvinfo : EIATTR_MAX_THREADS
	.align		4
.L_1283:
        /*140c*/ 	.byte	0x04, 0x05
        /*140e*/ 	.short	(.L_1285 - .L_1284)
.L_1284:
        /*1410*/ 	.word	0x00000200
        /*1414*/ 	.word	0x00000001
        /*1418*/ 	.word	0x00000001


	//----- nvinfo : EIATTR_CRS_STACK_SIZE
	.align		4
.L_1285:
        /*141c*/ 	.byte	0x04, 0x1e
        /*141e*/ 	.short	(.L_1287 - .L_1286)
.L_1286:
        /*1420*/ 	.word	0x00000000


	//----- nvinfo : EIATTR_CBANK_PARAM_SIZE
	.align		4
.L_1287:
        /*1424*/ 	.byte	0x03, 0x19
        /*1426*/ 	.short	0x0af0


	//----- nvinfo : EIATTR_PARAM_CBANK
	.align		4
        /*1428*/ 	.byte	0x04, 0x0a
        /*142a*/ 	.short	(.L_1289 - .L_1288)
	.align		4
.L_1288:
        /*142c*/ 	.word	index@(.nv.constant0._ZN7cutlass13device_kernelIN5flash11enable_sm90INS1_16FlashAttnFwdSm90INS1_25CollectiveMainloopFwdSm90ILi2EN4cute5tupleIJNS5_1CILi1EEES8_S8_EEENS6_IJNS7_ILi192EEENS7_ILi128EEENS7_ILi96EEEEEELi96ENS_12float_e4m3_tEfNS_4arch4Sm90ELb0ELb1ELb1ELb1ELb0ELb1ELb0ELb1ELb1ELb1ELb1ELb0EEENS1_21CollectiveEpilogueFwdINS6_IJSA_SC_SB_EEES9_NS_10bfloat16_tESG_Li384ELb1ELb1ELb1ELb1EEENS1_36VarlenDynamicPersistentTileSchedulerILi192ELi128ELi384ELi128ELb1ELb1ELb1ELb1ELb0ELb1EEEEEEEEEvNT_6ParamsE)
        /*1430*/ 	.short	0x0210
        /*1432*/ 	.short	0x0af0


	//----- nvinfo : EIATTR_SW_WAR
	.align		4
.L_1289:
        /*1434*/ 	.byte	0x04, 0x36
        /*1436*/ 	.short	(.L_1291 - .L_1290)
.L_1290:
        /*1438*/ 	.word	0x00000008
.L_1291:


//--------------------- .nv.info._ZN7cutlass13device_kernelIN5flash11enable_sm90INS1_16FlashAttnFwdSm90INS1_25CollectiveMainloopFwdSm90ILi2EN4cute5tupleIJNS5_1CILi1EEES8_S8_EEENS6_IJNS7_ILi192EEENS7_ILi128EEENS7_ILi96EEEEEELi96ENS_12float_e4m3_tEfNS_4arch4Sm90ELb1ELb0ELb1ELb0ELb0ELb0ELb0ELb1ELb1ELb1ELb1ELb0EEENS1_21CollectiveEpilogueFwdINS6_IJSA_SC_SB_EEES9_NS_10bfloat16_tESG_Li384ELb0ELb1ELb1ELb1EEENS1_19SingleTileSchedulerILb0ELb1ELb1ELi192EEEEEEEEEvNT_6ParamsE --------------------------
	.section	.nv.info._ZN7cutlass13device_kernelIN5flash11enable_sm90INS1_16FlashAttnFwdSm90INS1_25CollectiveMainloopFwdSm90ILi2EN4cute5tupleIJNS5_1CILi1EEES8_S8_EEENS6_IJNS7_ILi192EEENS7_ILi128EEENS7_ILi96EEEEEELi96ENS_12float_e4m3_tEfNS_4arch4Sm90ELb1ELb0ELb1ELb0ELb0ELb0ELb0ELb1ELb1ELb1ELb1ELb0EEENS1_21CollectiveEpilogueFwdINS6_IJSA_SC_SB_EEES9_NS_10bfloat16_tESG_Li384ELb0ELb1ELb1ELb1EEENS1_19SingleTileSchedulerILb0ELb1ELb1ELi192EEEEEEEEEvNT_6ParamsE,"",@"SHT_CUDA_INFO"
	.sectionflags	@""
	.align	4


	//----- nvinfo : EIATTR_CUDA_API_VERSION
	.align		4
        /*0000*/ 	.byte	0x04, 0x37
        /*0002*/ 	.short	(.L_1293 - .L_1292)
.L_1292:
        /*0004*/ 	.word	0x00000082


	//----- nvinfo : EIATTR_KPARAM_INFO
	.align		4
.L_1293:
        /*0008*/ 	.byte	0x04, 0x17
        /*000a*/ 	.short	(.L_1295 - .L_1294)
.L_1294:
        /*000c*/ 	.word	0x00000000
        /*0010*/ 	.short	0x0000
        /*0012*/ 	.short	0x0070
        /*0014*/ 	.byte	0x00, 0xf0, 0x01, 0x28


	//----- nvinfo : EIATTR_SPARSE_MMA_MASK
	.align		4
.L_1295:
        /*0018*/ 	.byte	0x03, 0x50
        /*001a*/ 	.short	0x0000


	//----- nvinfo : EIATTR_MAXREG_COUNT
	.align		4
        /*001c*/ 	.byte	0x03, 0x1b
        /*001e*/ 	.short	0x0080


	//----- nvinfo : EIATTR_NUM_BARRIERS
	.align		4
        /*0020*/ 	.byte	0x02, 0x4c
        /*0022*/ 	.byte	0x09
	.zero		1


	//----- nvinfo : EIATTR_EXTERNS
	.align		4
        /*0024*/ 	.byte	0x04, 0x0f
        /*0026*/ 	.short	(.L_1297 - .L_1296)


	//   ....[0]....
	.align		4
.L_1296:
        /*0028*/ 	.word	index@(__assertfail)


	//----- nvinfo : EIATTR_MERCURY_ISA_VERSION
	.align		4
.L_1297:
        /*002c*/ 	.byte	0x03, 0x5f
        /*002e*/ 	.short	0x0101


	//----- nvinfo : EIATTR_INT_WARP_WIDE_INSTR_OFFSETS
	.align		4
        /*0030*/ 	.byte	0x04, 0x31
        /*0032*/ 	.short	(.L_1299 - .L_1298)


	//   ....[0]....
.L_1298:
        /*0034*/ 	.word	0x00000120


	//   ....[1]....
        /*0038*/ 	.word	0x00000160


	//   ....[2]....
        /*003c*/ 	.word	0x000001d0


	//----- nvinfo : EIATTR_COOP_GROUP_MASK_REGIDS
	.align		4
.L_1299:
        /*0040*/ 	.byte	0x04, 0x29
        /*0042*/ 	.short	(.L_1301 - .L_1300)


	//   ....[0]....
.L_1300:
        /*0044*/ 	.word	0xffffffff


	//   ....[1]....
        /*0048*/ 	.word	0xffffffff


	//   ....[2]....
        /*004c*/ 	.word	0xffffffff


	//   ....[3]....
        /*0050*/ 	.word	0xffffffff


	//   ....[4]....
        /*0054*/ 	.word	0xffffffff


	//   ....[5]....
        /*0058*/ 	.word	0xffffffff


	//   ....[6]....
        /*005c*/ 	.word	0xffffffff


	//   ....[7]....
        /*0060*/ 	.word	0xffffffff


	//   ....[8]....
        /*0064*/ 	.word	0xffffffff


	//   ....[9]....
        /*0068*/ 	.word	0xffffffff


	//   ....[10]....
        /*006c*/ 	.word	0xffffffff


	//   ....[11]....
        /*0070*/ 	.word	0xffffffff


	//   ....[12]....
        /*0074*/ 	.word	0xffffffff


	//   ....[13]....
        /*0078*/ 	.word	0xffffffff


	//   ....[14]....
        /*007c*/ 	.word	0xffffffff


	//   ....[15]....
        /*0080*/ 	.word	0xffffffff


	//   ....[16]....
        /*0084*/ 	.word	0xffffffff


	//   ....[17]....
        /*0088*/ 	.word	0xffffffff


	//   ....[18]....
        /*008c*/ 	.word	0xffffffff


	//   ....[19]....
        /*0090*/ 	.word	0xffffffff


	//   ....[20]....
        /*0094*/ 	.word	0xffffffff


	//   ....[21]....
        /*0098*/ 	.word	0xffffffff


	//   ....[22]....
        /*009c*/ 	.word	0xffffffff


	//   ....[23]....
        /*00a0*/ 	.word	0xffffffff


	//   ....[24]....
        /*00a4*/ 	.word	0xffffffff


	//   ....[25]....
        /*00a8*/ 	.word	0xffffffff


	//   ....[26]....
        /*00ac*/ 	.word	0xffffffff


	//   ....[27]....
        /*00b0*/ 	.word	0xffffffff


	//   ....[28]....
        /*00b4*/ 	.word	0xffffffff


	//   ....[29]....
        /*00b8*/ 	.word	0xffffffff


	//   ....[30]....
        /*00bc*/ 	.word	0xffffffff


	//   ....[31]....
        /*00c0*/ 	.word	0xffffffff


	//   ....[32]....
        /*00c4*/ 	.word	0xffffffff


	//   ....[33]....
        /*00c8*/ 	.word	0xffffffff


	//   ....[34]....
        /*00cc*/ 	.word	0xffffffff


	//   ....[35]....
        /*00d0*/ 	.word	0xffffffff


	//   ....[36]....
        /*00d4*/ 	.word	0xffffffff


	//   ....[37]....
        /*00d8*/ 	.word	0xffffffff


	//   ....[38]....
        /*00dc*/ 	.word	0xffffffff


	//   ....[39]....
        /*00e0*/ 	.word	0xffffffff


	//   ....[40]....
        /*00e4*/ 	.word	0xffffffff


	//   ....[41]....
        /*00e8*/ 	.word	0xffffffff


	//   ....[42]....
        /*00ec*/ 	.word	0xffffffff


	//   ....[43]....
        /*00f0*/ 	.word	0xffffffff


	//   ....[44]....
        /*00f4*/ 	.word	0xffffffff


	//   ....[45]....
        /*00f8*/ 	.word	0xffffffff


	//   ....[46]....
        /*00fc*/ 	.word	0xffffffff


	//   ....[47]....
        /*0100*/ 	.word	0xffffffff


	//   ....[48]....
        /*0104*/ 	.word	0xffffffff


	//   ....[49]....
        /*0108*/ 	.word	0xffffffff


	//   ....[50]....
        /*010c*/ 	.word	0xffffffff


	//   ....[51]....
        /*0110*/ 	.word	0xffffffff


	//   ....[52]....
        /*0114*/ 	.word	0xffffffff


	//   ....[53]....
        /*0118*/ 	.word	0xffffffff


	//   ....[54]....
        /*011c*/ 	.word	0xffffffff


	//   ....[55]....
        /*0120*/ 	.word	0xffffffff


	//   ....[56]....
        /*0124*/ 	.word	0xffffffff


	//   ....[57]....
        /*0128*/ 	.word	0xffffffff


	//   ....[58]....
        /*012c*/ 	.word	0xffffffff


	//   ....[59]....
        /*0130*/ 	.word	0xffffffff


	//   ....[60]....
        /*0134*/ 	.word	0xffffffff


	//   ....[61]....
        /*0138*/ 	.word	0xffffffff


	//   ....[62]....
        /*013c*/ 	.word	0xffffffff


	//   ....[63]....
        /*0140*/ 	.word	0xffffffff


	//   ....[64]....
        /*0144*/ 	.word	0xffffffff


	//   ....[65]....
        /*0148*/ 	.word	0xffffffff


	//   ....[66]....
        /*014c*/ 	.word	0xffffffff


	//   ....[67]....
        /*0150*/ 	.word	0xffffffff


	//   ....[68]....
        /*0154*/ 	.word	0xffffffff


	//   ....[69]....
        /*0158*/ 	.word	0xffffffff


	//   ....[70]....
        /*015c*/ 	.word	0xffffffff


	//   ....[71]....
        /*0160*/ 	.word	0xffffffff


	//   ....[72]....
        /*0164*/ 	.word	0xffffffff


	//   ....[73]....
        /*0168*/ 	.word	0xffffffff


	//   ....[74]....
        /*016c*/ 	.word	0xffffffff


	//   ....[75]....
        /*0170*/ 	.word	0xffffffff


	//   ....[76]....
        /*0174*/ 	.word	0xffffffff


	//   ....[77]....
        /*0178*/ 	.word	0xffffffff


	//   ....[78]....
        /*017c*/ 	.word	0xffffffff


	//   ....[79]....
        /*0180*/ 	.word	0xffffffff


	//   ....[80]....
        /*0184*/ 	.word	0xffffffff


	//   ....[81]....
        /*0188*/ 	.word	0xffffffff


	//   ....[82]....
        /*018c*/ 	.word	0xffffffff


	//   ....[83]....
        /*0190*/ 	.word	0xffffffff


	//   ....[84]....
        /*0194*/ 	.word	0xffffffff


	//   ....[85]....
        /*0198*/ 	.word	0xffffffff


	//   ....[86]....
        /*019c*/ 	.word	0xffffffff


	//   ....[87]....
        /*01a0*/ 	.word	0xffffffff


	//   ....[88]....
        /*01a4*/ 	.word	0xffffffff


	//   ....[89]....
        /*01a8*/ 	.word	0xffffffff


	//   ....[90]....
        /*01ac*/ 	.word	0xffffffff


	//   ....[91]....
        /*01b0*/ 	.word	0xffffffff


	//   ....[92]....
        /*01b4*/ 	.word	0xffffffff


	//   ....[93]....
        /*01b8*/ 	.word	0x0500000f


	//   ....[94]....
        /*01bc*/ 	.word	0x0500000f


	//   ....[95]....
        /*01c0*/ 	.word	0x0500000f


	//   ....[96]....
        /*01c4*/ 	.word	0x0500000f


	//   ....[97]....
        /*01c8*/ 	.word	0x0500000f


	//   ....[98]....
        /*01cc*/ 	.word	0x0500000f


	//   ....[99]....
        /*01d0*/ 	.word	0x0500000f


	//----- nvinfo : EIATTR_COOP_GROUP_INSTR_OFFSETS
	.align		4
.L_1301:
        /*01d4*/ 	.byte	0x04, 0x28
        /*01d6*/ 	.short	(.L_1303 - .L_1302)


	//   ....[0]....
.L_1302:
        /*01d8*/ 	.word	0x00000050


	//   ....[1]....
        /*01dc*/ 	.word	0x00000130


	//   ....[2]....
        /*01e0*/ 	.word	0x00000180


	//   ....[3]....
        /*01e4*/ 	.word	0x000003b0


	//   ....[4]....
        /*01e8*/ 	.word	0x00000510


	//   ....[5]....
        /*01ec*/ 	.word	0x00000630


	//   ....[6]....
        /*01f0*/ 	.word	0x00000790


	//   ....[7]....
        /*01f4*/ 	.word	0x00001210


	//   ....[8]....
        /*01f8*/ 	.word	0x00001c70


	//   ....[9]....
        /*01fc*/ 	.word	0x00001cb0


	//   ....[10]....
        /*0200*/ 	.word	0x00002b40


	//   ....[11]....
        /*0204*/ 	.word	0x00002bc0


	//   ....[12]....
        /*0208*/ 	.word	0x00003570


	//   ....[13]....
        /*020c*/ 	.word	0x00003630


	//   ....[14]....
        /*0210*/ 	.word	0x00004ba0


	//   ....[15]....
        /*0214*/ 	.word	0x00004ca0


	//   ....[16]....
        /*0218*/ 	.word	0x000056a0


	//   ....[17]....
        /*021c*/ 	.word	0x00005800


	//   ....[18]....
        /*0220*/ 	.word	0x00006100


	//   ....[19]....
        /*0224*/ 	.word	0x00006170


	//   ....[20]....
        /*0228*/ 	.word	0x00008090


	//   ....[21]....
        /*022c*/ 	.word	0x000080c0


	//   ....[22]....
        /*0230*/ 	.word	0x00008170


	//   ....[23]....
        /*0234*/ 	.word	0x00008180


	//   ....[24]....
        /*0238*/ 	.word	0x00009880


	//   ....[25]....
        /*023c*/ 	.word	0x000098a0


	//   ....[26]....
        /*0240*/ 	.word	0x00009920


	//   ....[27]....
        /*0244*/ 	.word	0x00009930


	//   ....[28]....
        /*0248*/ 	.word	0x0000a600


	//   ....[29]....
        /*024c*/ 	.word	0x0000a610


	//   ....[30]....
        /*0250*/ 	.word	0x0000a620


	//   ....[31]....
        /*0254*/ 	.word	0x0000a630


	//   ....[32]....
        /*0258*/ 	.word	0x0000a640


	//   ....[33]....
        /*025c*/ 	.word	0x0000a660


	//   ....[34]....
        /*0260*/ 	.word	0x0000a670


	//   ....[35]....
        /*0264*/ 	.word	0x0000a680


	//   ....[36]....
        /*0268*/ 	.word	0x0000a6a0


	//   ....[37]....
        /*026c*/ 	.word	0x0000a6b0


	//   ....[38]....
        /*0270*/ 	.word	0x0000a6c0


	//   ....[39]....
        /*0274*/ 	.word	0x0000a6d0


	//   ....[40]....
        /*0278*/ 	.word	0x0000a6f0


	//   ....[41]....
        /*027c*/ 	.word	0x0000a710


	//   ....[42]....
        /*0280*/ 	.word	0x0000a720


	//   ....[43]....
        /*0284*/ 	.word	0x0000a730


	//   ....[44]....
        /*0288*/ 	.word	0x0000a750


	//   ....[45]....
        /*028c*/ 	.word	0x0000a770


	//   ....[46]....
        /*0290*/ 	.word	0x0000a780


	//   ....[47]....
        /*0294*/ 	.word	0x0000a7a0


	//   ....[48]....
        /*0298*/ 	.word	0x0000a7c0


	//   ....[49]....
        /*029c*/ 	.word	0x0000a7d0


	//   ....[50]....
        /*02a0*/ 	.word	0x0000a7e0


	//   ....[51]....
        /*02a4*/ 	.word	0x0000a7f0


	//   ....[52]....
        /*02a8*/ 	.word	0x0000a800


	//   ....[53]....
        /*02ac*/ 	.word	0x0000a820


	//   ....[54]....
        /*02b0*/ 	.word	0x0000a830


	//   ....[55]....
        /*02b4*/ 	.word	0x0000a840


	//   ....[56]....
        /*02b8*/ 	.word	0x0000a850


	//   ....[57]....
        /*02bc*/ 	.word	0x0000a860


	//   ....[58]....
        /*02c0*/ 	.word	0x0000a870


	//   ....[59]....
        /*02c4*/ 	.word	0x0000a880


	//   ....[60]....
        /*02c8*/ 	.word	0x0000a890


	//   ....[61]....
        /*02cc*/ 	.word	0x0000a8b0


	//   ....[62]....
        /*02d0*/ 	.word	0x0000a8e0


	//   ....[63]....
        /*02d4*/ 	.word	0x0000a910


	//   ....[64]....
        /*02d8*/ 	.word	0x0000a940


	//   ....[65]....
        /*02dc*/ 	.word	0x0000a980


	//   ....[66]....
        /*02e0*/ 	.word	0x0000a9c0


	//   ....[67]....
        /*02e4*/ 	.word	0x0000a9f0


	//   ....[68]....
        /*02e8*/ 	.word	0x0000aa00


	//   ....[69]....
        /*02ec*/ 	.word	0x0000aa10


	//   ....[70]....
        /*02f0*/ 	.word	0x0000aa20


	//   ....[71]....
        /*02f4*/ 	.word	0x0000aa30


	//   ....[72]....
        /*02f8*/ 	.word	0x0000aa40


	//   ....[73]....
        /*02fc*/ 	.word	0x0000aa50


	//   ....[74]....
        /*0300*/ 	.word	0x0000aa60


	//   ....[75]....
        /*0304*/ 	.word	0x0000aa70


	//   ....[76]....
        /*0308*/ 	.word	0x0000adc0


	//   ....[77]....
        /*030c*/ 	.word	0x0000ae20


	//   ....[78]....
        /*0310*/ 	.word	0x0000ae50


	//   ....[79]....
        /*0314*/ 	.word	0x0000ae90


	//   ....[80]....
        /*0318*/ 	.word	0x0000aed0


	//   ....[81]....
        /*031c*/ 	.word	0x0000af10


	//   ....[82]....
        /*0320*/ 	.word	0x0000b430


	//   ....[83]....
        /*0324*/ 	.word	0x0000b460


	//   ....[84]....
        /*0328*/ 	.word	0x0000be30


	//   ....[85]....
        /*032c*/ 	.word	0x0000cc30


	//   ....[86]....
        /*0330*/ 	.word	0x0000d970


	//   ....[87]....
        /*0334*/ 	.word	0x0000d9a0


	//   ....[88]....
        /*0338*/ 	.word	0x0000d9d0


	//   ....[89]....
        /*033c*/ 	.word	0x0000d9f0


	//   ....[90]....
        /*0340*/ 	.word	0x0000da00


	//   ....[91]....
        /*0344*/ 	.word	0x0000dae0


	//   ....[92]....
        /*0348*/ 	.word	0x0000f270


	//   ....[93]....
        /*034c*/ 	.word	0x0000f820


	//   ....[94]....
        /*0350*/ 	.word	0x0000f9d0


	//   ....[95]....
        /*0354*/ 	.word	0x0000fa20


	//   ....[96]....
        /*0358*/ 	.word	0x0000fac0


	//   ....[97]....
        /*035c*/ 	.word	0x0000fba0


	//   ....[98]....
        /*0360*/ 	.word	0x0000fc40


	//   ....[99]....
        /*0364*/ 	.word	0x0000fd10


	//----- nvinfo : EIATTR_REG_RECONFIG
	.align		4
.L_1303:
        /*0368*/ 	.byte	0x01, 0x54
	.zero		2


	//----- nvinfo : EIATTR_SYSCALL_OFFSETS
	.align		4
        /*036c*/ 	.byte	0x04, 0x46
        /*036e*/ 	.short	(.L_1305 - .L_1304)


	//   ....[0]....
.L_1304:
        /*0370*/ 	.word	0x000013d0


	//   ....[1]....
        /*0374*/ 	.word	0x0000c610


	//   ....[2]....
        /*0378*/ 	.word	0x0000c750


	//   ....[3]....
        /*037c*/ 	.word	0x0000c890


	//   ....[4]....
        /*0380*/ 	.word	0x0000c9b0


	//   ....[5]....
        /*0384*/ 	.word	0x0000d470


	//----- nvinfo : EIATTR_MBARRIER_INSTR_OFFSETS
	.align		4
.L_1305:
        /*0388*/ 	.byte	0x04, 0x39
        /*038a*/ 	.short	(.L_1307 - .L_1306)


	//   ....[0]....
.L_1306:
        /*038c*/ 	.word	0x00000260
        /*0390*/ 	.word	0x000000ff
        /*0394*/ 	.word	0x00017000
        /*0398*/ 	.short	0x0100
        /*039a*/ 	.byte	0x08
	.zero		1


	//   ....[1]....
        /*039c*/ 	.word	0x00000270
        /*03a0*/ 	.word	0x000000ff
        /*03a4*/ 	.word	0x00017020
        /*03a8*/ 	.short	0x0100
        /*03aa*/ 	.byte	0x08
	.zero		1


	//   ....[2]....
        /*03ac*/ 	.word	0x00000360
        /*03b0*/ 	.word	0x000000ff
        /*03b4*/ 	.word	0x00017030
        /*03b8*/ 	.short	0x0100
        /*03ba*/ 	.byte	0x08
	.zero		1


	//   ....[3]....
        /*03bc*/ 	.word	0x00000370
        /*03c0*/ 	.word	0x000000ff
        /*03c4*/ 	.word	0x00017040
        /*03c8*/ 	.short	0x0100
        /*03ca*/ 	.byte	0x08
	.zero		1


	//   ....[4]....
        /*03cc*/ 	.word	0x00000380
        /*03d0*/ 	.word	0x000000ff
        /*03d4*/ 	.word	0x00017038
        /*03d8*/ 	.short	0x0100
        /*03da*/ 	.byte	0x08
	.zero		1


	//   ....[5]....
        /*03dc*/ 	.word	0x00000390
        /*03e0*/ 	.word	0x000000ff
        /*03e4*/ 	.word	0x00017048
        /*03e8*/ 	.short	0x0100
        /*03ea*/ 	.byte	0x08
	.zero		1


	//   ....[6]....
        /*03ec*/ 	.word	0x000004c0
        /*03f0*/ 	.word	0x000000ff
        /*03f4*/ 	.word	0x00017050
        /*03f8*/ 	.short	0x0100
        /*03fa*/ 	.byte	0x08
	.zero		1


	//   ....[7]....
        /*03fc*/ 	.word	0x000004d0
        /*0400*/ 	.word	0x000000ff
        /*0404*/ 	.word	0x00017060
        /*0408*/ 	.short	0x0100
        /*040a*/ 	.byte	0x08
	.zero		1


	//   ....[8]....
        /*040c*/ 	.word	0x000004e0
        /*0410*/ 	.word	0x000000ff
        /*0414*/ 	.word	0x00017058
        /*0418*/ 	.short	0x0100
        /*041a*/ 	.byte	0x08
	.zero		1


	//   ....[9]....
        /*041c*/ 	.word	0x000004f0
        /*0420*/ 	.word	0x000000ff
        /*0424*/ 	.word	0x00017068
        /*0428*/ 	.short	0x0100
        /*042a*/ 	.byte	0x08
	.zero		1


	//   ....[10]....
        /*042c*/ 	.word	0x000005e0
        /*0430*/ 	.word	0x000000ff
        /*0434*/ 	.word	0x00017070
        /*0438*/ 	.short	0x0100
        /*043a*/ 	.byte	0x06
	.zero		1


	//   ....[11]....
        /*043c*/ 	.word	0x000005f0
        /*0440*/ 	.word	0x000000ff
        /*0444*/ 	.word	0x00017080
        /*0448*/ 	.short	0x0100
        /*044a*/ 	.byte	0x06
	.zero		1


	//   ....[12]....
        /*044c*/ 	.word	0x00000600
        /*0450*/ 	.word	0x000000ff
        /*0454*/ 	.word	0x00017078
        /*0458*/ 	.short	0x0100
        /*045a*/ 	.byte	0x06
	.zero		1


	//   ....[13]....
        /*045c*/ 	.word	0x00000610
        /*0460*/ 	.word	0x000000ff
        /*0464*/ 	.word	0x00017088
        /*0468*/ 	.short	0x0100
        /*046a*/ 	.byte	0x06
	.zero		1


	//   ....[14]....
        /*046c*/ 	.word	0x00000740
        /*0470*/ 	.word	0x000000ff
        /*0474*/ 	.word	0x00017090
        /*0478*/ 	.short	0x0100
        /*047a*/ 	.byte	0x08
	.zero		1


	//   ....[15]....
        /*047c*/ 	.word	0x00000750
        /*0480*/ 	.word	0x000000ff
        /*0484*/ 	.word	0x000170a0
        /*0488*/ 	.short	0x0100
        /*048a*/ 	.byte	0x08
	.zero		1


	//   ....[16]....
        /*048c*/ 	.word	0x00000760
        /*0490*/ 	.word	0x000000ff
        /*0494*/ 	.word	0x00017098
        /*0498*/ 	.short	0x0100
        /*049a*/ 	.byte	0x08
	.zero		1


	//   ....[17]....
        /*049c*/ 	.word	0x00000770
        /*04a0*/ 	.word	0x000000ff
        /*04a4*/ 	.word	0x000170a8
        /*04a8*/ 	.short	0x0100
        /*04aa*/ 	.byte	0x08
	.zero		1


	//   ....[18]....
        /*04ac*/ 	.word	0x000008a0
        /*04b0*/ 	.word	0x000000ff
        /*04b4*/ 	.word	0x000170b0
        /*04b8*/ 	.short	0x0100
        /*04ba*/ 	.byte	0x08
	.zero		1


	//   ....[19]....
        /*04bc*/ 	.word	0x000008b0
        /*04c0*/ 	.word	0x000000ff
        /*04c4*/ 	.word	0x000170c0
        /*04c8*/ 	.short	0x0100
        /*04ca*/ 	.byte	0x08
	.zero		1


	//   ....[20]....
        /*04cc*/ 	.word	0x000008c0
        /*04d0*/ 	.word	0x000000ff
        /*04d4*/ 	.word	0x000170b8
        /*04d8*/ 	.short	0x0100
        /*04da*/ 	.byte	0x08
	.zero		1


	//   ....[21]....
        /*04dc*/ 	.word	0x000008d0
        /*04e0*/ 	.word	0x000000ff
        /*04e4*/ 	.word	0x000170c8
        /*04e8*/ 	.short	0x0100
        /*04ea*/ 	.byte	0x08
	.zero		1


	//   ....[22]....
        /*04ec*/ 	.word	0x000016a0
        /*04f0*/ 	.word	0x000000ff
        /*04f4*/ 	.word	0x00017000
        /*04f8*/ 	.short	0x010a
        /*04fa*/ 	.byte	0x27
	.zero		1


	//   ....[23]....
        /*04fc*/ 	.word	0x00001730
        /*0500*/ 	.word	0x000000ff
        /*0504*/ 	.word	0x00017030
        /*0508*/ 	.short	0x010a
        /*050a*/ 	.byte	0x27
	.zero		1


	//   ....[24]....
        /*050c*/ 	.word	0x000017a0
        /*0510*/ 	.word	0x000000ff
        /*0514*/ 	.word	0x00017030
        /*0518*/ 	.short	0x010a
        /*051a*/ 	.byte	0x27
	.zero		1


	//   ....[25]....
        /*051c*/ 	.word	0x00003a70
        /*0520*/ 	.word	0x0000003b
        /*0524*/ 	.word	0x00000000
        /*0528*/ 	.short	0x0101
        /*052a*/ 	.byte	0x3f
	.zero		1


	//   ....[26]....
        /*052c*/ 	.word	0x000044f0
        /*0530*/ 	.word	0x000000ff
        /*0534*/ 	.word	0x00017030
        /*0538*/ 	.short	0x010a
        /*053a*/ 	.byte	0x1a
	.zero		1


	//   ....[27]....
        /*053c*/ 	.word	0x00004530
        /*0540*/ 	.word	0x000000ff
        /*0544*/ 	.word	0x00017030
        /*0548*/ 	.short	0x010a
        /*054a*/ 	.byte	0x1a
	.zero		1


	//   ....[28]....
        /*054c*/ 	.word	0x000046b0
        /*0550*/ 	.word	0x000000ff
        /*0554*/ 	.word	0x00017050
        /*0558*/ 	.short	0x010a
        /*055a*/ 	.byte	0x0e
	.zero		1


	//   ....[29]....
        /*055c*/ 	.word	0x00004ab0
        /*0560*/ 	.word	0x000000ff
        /*0564*/ 	.word	0x00017050
        /*0568*/ 	.short	0x010a
        /*056a*/ 	.byte	0x0e
	.zero		1


	//   ....[30]....
        /*056c*/ 	.word	0x000069b0
        /*0570*/ 	.word	0x00000002
        /*0574*/ 	.word	0x00000000
        /*0578*/ 	.short	0x0101
        /*057a*/ 	.byte	0x3f
	.zero		1


	//   ....[31]....
        /*057c*/ 	.word	0x00006c80
        /*0580*/ 	.word	0x000000ff
        /*0584*/ 	.word	0x00000000
        /*0588*/ 	.short	0x0101
        /*058a*/ 	.byte	0x07
	.zero		1


	//   ....[32]....
        /*058c*/ 	.word	0x00007250
        /*0590*/ 	.word	0x000000ff
        /*0594*/ 	.word	0x00017030
        /*0598*/ 	.short	0x010a
        /*059a*/ 	.byte	0x17
	.zero		1


	//   ....[33]....
        /*059c*/ 	.word	0x00007290
        /*05a0*/ 	.word	0x000000ff
        /*05a4*/ 	.word	0x00017030
        /*05a8*/ 	.short	0x010a
        /*05aa*/ 	.byte	0x17
	.zero		1


	//   ....[34]....
        /*05ac*/ 	.word	0x00007410
        /*05b0*/ 	.word	0x000000ff
        /*05b4*/ 	.word	0x00017050
        /*05b8*/ 	.short	0x010a
        /*05ba*/ 	.byte	0x0e
	.zero		1


	//   ....[35]....
        /*05bc*/ 	.word	0x00008040
        /*05c0*/ 	.word	0x000000ff
        /*05c4*/ 	.word	0x00017050
        /*05c8*/ 	.short	0x010a
        /*05ca*/ 	.byte	0x0e
	.zero		1


	//   ....[36]....
        /*05cc*/ 	.word	0x00008d80
        /*05d0*/ 	.word	0x00000002
        /*05d4*/ 	.word	0x00000000
        /*05d8*/ 	.short	0x0101
        /*05da*/ 	.byte	0x3f
	.zero		1


	//   ....[37]....
        /*05dc*/ 	.word	0x00009090
        /*05e0*/ 	.word	0x000000ff
        /*05e4*/ 	.word	0x00000000
        /*05e8*/ 	.short	0x0101
        /*05ea*/ 	.byte	0x07
	.zero		1


	//   ....[38]....
        /*05ec*/ 	.word	0x000095a0
        /*05f0*/ 	.word	0x000000ff
        /*05f4*/ 	.word	0x00017050
        /*05f8*/ 	.short	0x010a
        /*05fa*/ 	.byte	0x0b
	.zero		1


	//   ....[39]....
        /*05fc*/ 	.word	0x000095e0
        /*0600*/ 	.word	0x000000ff
        /*0604*/ 	.word	0x00017050
        /*0608*/ 	.short	0x010a
        /*060a*/ 	.byte	0x0b
	.zero		1


	//   ....[40]....
        /*060c*/ 	.word	0x00009c10
        /*0610*/ 	.word	0x000000ff
        /*0614*/ 	.word	0x00000000
        /*0618*/ 	.short	0x0101
        /*061a*/ 	.byte	0x04
	.zero		1


	//   ....[41]....
        /*061c*/ 	.word	0x0000aef0
        /*0620*/ 	.word	0x000000ff
        /*0624*/ 	.word	0x00000000
        /*0628*/ 	.short	0x0101
        /*062a*/ 	.byte	0x04
	.zero		1


	//   ....[42]....
        /*062c*/ 	.word	0x0000ce40
        /*0630*/ 	.word	0x000000ff
        /*0634*/ 	.word	0x00017080
        /*0638*/ 	.short	0x010a
        /*063a*/ 	.byte	0x26
	.zero		1


	//   ....[43]....
        /*063c*/ 	.word	0x0000d070
        /*0640*/ 	.word	0x000000ff
        /*0644*/ 	.word	0x00017040
        /*0648*/ 	.short	0x010a
        /*064a*/ 	.byte	0x26
	.zero		1


	//   ....[44]....
        /*064c*/ 	.word	0x0000dc10
        /*0650*/ 	.word	0x000000ff
        /*0654*/ 	.word	0x00017000
        /*0658*/ 	.short	0x0107
        /*065a*/ 	.byte	0x26
	.zero		1


	//   ....[45]....
        /*065c*/ 	.word	0x0000dc60
        /*0660*/ 	.word	0x000000ff
        /*0664*/ 	.word	0x00017000
        /*0668*/ 	.short	0x0101
        /*066a*/ 	.byte	0x26
	.zero		1


	//   ....[46]....
        /*066c*/ 	.word	0x0000dc90
        /*0670*/ 	.word	0x000000ff
        /*0674*/ 	.word	0x00017020
        /*0678*/ 	.short	0x010a
        /*067a*/ 	.byte	0x26
	.zero		1


	//   ....[47]....
        /*067c*/ 	.word	0x0000df50
        /*0680*/ 	.word	0x00000006
        /*0684*/ 	.word	0x00017080
        /*0688*/ 	.short	0x010a
        /*068a*/ 	.byte	0x3f
	.zero		1


	//   ....[48]....
        /*068c*/ 	.word	0x0000e320
        /*0690*/ 	.word	0x00000006
        /*0694*/ 	.word	0x00017040
        /*0698*/ 	.short	0x010a
        /*069a*/ 	.byte	0x3f
	.zero		1


	//   ....[49]....
        /*069c*/ 	.word	0x0000e740
        /*06a0*/ 	.word	0x00000003
        /*06a4*/ 	.word	0x00017070
        /*06a8*/ 	.short	0x010a
        /*06aa*/ 	.byte	0x3f
	.zero		1


	//   ....[50]....
        /*06ac*/ 	.word	0x0000e7b0
        /*06b0*/ 	.word	0x00000003
        /*06b4*/ 	.word	0x00017060
        /*06b8*/ 	.short	0x010a
        /*06ba*/ 	.byte	0x3f
	.zero		1


	//   ....[51]....
        /*06bc*/ 	.word	0x0000eb60
        /*06c0*/ 	.word	0x00000003
        /*06c4*/ 	.word	0x00017050
        /*06c8*/ 	.short	0x0101
        /*06ca*/ 	.byte	0x3f
	.zero		1


	//   ....[52]....
        /*06cc*/ 	.word	0x0000ebd0
        /*06d0*/ 	.word	0x00000002
        /*06d4*/ 	.word	0x00000000
        /*06d8*/ 	.short	0x0101
        /*06da*/ 	.byte	0x3f
	.zero		1


	//   ....[53]....
        /*06dc*/ 	.word	0x0000ecc0
        /*06e0*/ 	.word	0x00000002
        /*06e4*/ 	.word	0x00017070
        /*06e8*/ 	.short	0x010a
        /*06ea*/ 	.byte	0x3f
	.zero		1


	//   ....[54]....
        /*06ec*/ 	.word	0x0000ed60
        /*06f0*/ 	.word	0x00000002
        /*06f4*/ 	.word	0x00017060
        /*06f8*/ 	.short	0x010a
        /*06fa*/ 	.byte	0x3f
	.zero		1


	//   ....[55]....
        /*06fc*/ 	.word	0x0000f120
        /*0700*/ 	.word	0x00000002
        /*0704*/ 	.word	0x00017050
        /*0708*/ 	.short	0x0101
        /*070a*/ 	.byte	0x3f
	.zero		1


	//   ....[56]....
        /*070c*/ 	.word	0x0000f180
        /*0710*/ 	.word	0x00000000
        /*0714*/ 	.word	0x00000000
        /*0718*/ 	.short	0x0101
        /*071a*/ 	.byte	0x3f
	.zero		1


	//   ....[57]....
        /*071c*/ 	.word	0x0000f220
        /*0720*/ 	.word	0x00000007
        /*0724*/ 	.word	0x00017020
        /*0728*/ 	.short	0x010a
        /*072a*/ 	.byte	0x3f
	.zero		1


	//   ....[58]....
        /*072c*/ 	.word	0x0000f360
        /*0730*/ 	.word	0x00000005
        /*0734*/ 	.word	0x00000000
        /*0738*/ 	.short	0x010a
        /*073a*/ 	.byte	0x3f
	.zero		1


	//   ....[59]....
        /*073c*/ 	.word	0x0000f3d0
        /*0740*/ 	.word	0x00000003
        /*0744*/ 	.word	0x00000000
        /*0748*/ 	.short	0x010a
        /*074a*/ 	.byte	0x3f
	.zero		1


	//   ....[60]....
        /*074c*/ 	.word	0x0000f420
        /*0750*/ 	.word	0x00000003
        /*0754*/ 	.word	0x00017060
        /*0758*/ 	.short	0x010a
        /*075a*/ 	.byte	0x3f
	.zero		1


	//   ....[61]....
        /*075c*/ 	.word	0x0000f470
        /*0760*/ 	.word	0x00000005
        /*0764*/ 	.word	0x00017060
        /*0768*/ 	.short	0x010a
        /*076a*/ 	.byte	0x3f
	.zero		1


	//   ....[62]....
        /*076c*/ 	.word	0x0000f4b0
        /*0770*/ 	.word	0x00000003
        /*0774*/ 	.word	0x00017080
        /*0778*/ 	.short	0x010a
        /*077a*/ 	.byte	0x3f
	.zero		1


	//   ....[63]....
        /*077c*/ 	.word	0x0000f4d0
        /*0780*/ 	.word	0x00000005
        /*0784*/ 	.word	0x00017080
        /*0788*/ 	.short	0x010a
        /*078a*/ 	.byte	0x3f
	.zero		1


	//   ....[64]....
        /*078c*/ 	.word	0x0000f540
        /*0790*/ 	.word	0x00000003
        /*0794*/ 	.word	0x00017000
        /*0798*/ 	.short	0x010a
        /*079a*/ 	.byte	0x3f
	.zero		1


	//   ....[65]....
        /*079c*/ 	.word	0x0000f5a0
        /*07a0*/ 	.word	0x00000003
        /*07a4*/ 	.word	0x00017030
        /*07a8*/ 	.short	0x010a
        /*07aa*/ 	.byte	0x3f
	.zero		1


	//   ....[66]....
        /*07ac*/ 	.word	0x0000f600
        /*07b0*/ 	.word	0x0000000b
        /*07b4*/ 	.word	0x00017030
        /*07b8*/ 	.short	0x010a
        /*07ba*/ 	.byte	0x3f
	.zero		1


	//   ....[67]....
        /*07bc*/ 	.word	0x0000f660
        /*07c0*/ 	.word	0x00000029
        /*07c4*/ 	.word	0x00017050
        /*07c8*/ 	.short	0x010a
        /*07ca*/ 	.byte	0x3f
	.zero		1


	//   ....[68]....
        /*07cc*/ 	.word	0x0000f6c0
        /*07d0*/ 	.word	0x00000009
        /*07d4*/ 	.word	0x00017030
        /*07d8*/ 	.short	0x010a
        /*07da*/ 	.byte	0x3f
	.zero		1


	//   ....[69]....
        /*07dc*/ 	.word	0x0000f720
        /*07e0*/ 	.word	0x0000000b
        /*07e4*/ 	.word	0x00017050
        /*07e8*/ 	.short	0x010a
        /*07ea*/ 	.byte	0x3f
	.zero		1


	//   ....[70]....
        /*07ec*/ 	.word	0x0000f780
        /*07f0*/ 	.word	0x00000005
        /*07f4*/ 	.word	0x00017050
        /*07f8*/ 	.short	0x010a
        /*07fa*/ 	.byte	0x3f
	.zero		1


	//   ....[71]....
        /*07fc*/ 	.word	0x0000f8d0
        /*0800*/ 	.word	0x0000001a
        /*0804*/ 	.word	0x00017080
        /*0808*/ 	.short	0x010a
        /*080a*/ 	.byte	0x3f
	.zero		1


	//   ....[72]....
        /*080c*/ 	.word	0x0000f920
        /*0810*/ 	.word	0x0000001a
        /*0814*/ 	.word	0x00017040
        /*0818*/ 	.short	0x010a
        /*081a*/ 	.byte	0x3f
	.zero		1


	//   ....[73]....
        /*081c*/ 	.word	0x0000fd40
        /*0820*/ 	.word	0x0000001a
        /*0824*/ 	.word	0x00017020
        /*0828*/ 	.short	0x010a
        /*082a*/ 	.byte	0x3f
	.zero		1


	//   ....[74]....
        /*082c*/ 	.word	0x0000fd90
        /*0830*/ 	.word	0x00000006
        /*0834*/ 	.word	0x00017080
        /*0838*/ 	.short	0x010a
        /*083a*/ 	.byte	0x3f
	.zero		1


	//   ....[75]....
        /*083c*/ 	.word	0x0000fde0
        /*0840*/ 	.word	0x00000006
        /*0844*/ 	.word	0x00017040
        /*0848*/ 	.short	0x010a
        /*084a*/ 	.byte	0x3f
	.zero		1


	//   ....[76]....
        /*084c*/ 	.word	0x0000fe30
        /*0850*/ 	.word	0x00000003
        /*0854*/ 	.word	0x00017070
        /*0858*/ 	.short	0x010a
        /*085a*/ 	.byte	0x3f
	.zero		1


	//   ....[77]....
        /*085c*/ 	.word	0x0000fe80
        /*0860*/ 	.word	0x00000003
        /*0864*/ 	.word	0x00017060
        /*0868*/ 	.short	0x010a
        /*086a*/ 	.byte	0x3f
	.zero		1


	//   ....[78]....
        /*086c*/ 	.word	0x0000fed0
        /*0870*/ 	.word	0x00000002
        /*0874*/ 	.word	0x00017070
        /*0878*/ 	.short	0x010a
        /*087a*/ 	.byte	0x3f
	.zero		1


	//   ....[79]....
        /*087c*/ 	.word	0x0000ff20
        /*0880*/ 	.word	0x00000002
        /*0884*/ 	.word	0x00017060
        /*0888*/ 	.short	0x010a
        /*088a*/ 	.byte	0x3f
	.zero		1


	//   ....[80]....
        /*088c*/ 	.word	0x0000ff70
        /*0890*/ 	.word	0x00000007
        /*0894*/ 	.word	0x00017020
        /*0898*/ 	.short	0x010a
        /*089a*/ 	.byte	0x3f
	.zero		1


	//   ....[81]....
        /*089c*/ 	.word	0x0000ffc0
        /*08a0*/ 	.word	0x00000005
        /*08a4*/ 	.word	0x00000000
        /*08a8*/ 	.short	0x010a
        /*08aa*/ 	.byte	0x3f
	.zero		1


	//   ....[82]....
        /*08ac*/ 	.word	0x00010010
        /*08b0*/ 	.word	0x00000003
        /*08b4*/ 	.word	0x00000000
        /*08b8*/ 	.short	0x010a
        /*08ba*/ 	.byte	0x3f
	.zero		1


	//   ....[83]....
        /*08bc*/ 	.word	0x00010060
        /*08c0*/ 	.word	0x00000003
        /*08c4*/ 	.word	0x00017060
        /*08c8*/ 	.short	0x010a
        /*08ca*/ 	.byte	0x3f
	.zero		1


	//   ....[84]....
        /*08cc*/ 	.word	0x000100b0
        /*08d0*/ 	.word	0x00000005
        /*08d4*/ 	.word	0x00017060
        /*08d8*/ 	.short	0x010a
        /*08da*/ 	.byte	0x3f
	.zero		1


	//   ....[85]....
        /*08dc*/ 	.word	0x00010100
        /*08e0*/ 	.word	0x00000003
        /*08e4*/ 	.word	0x00017080
        /*08e8*/ 	.short	0x010a
        /*08ea*/ 	.byte	0x3f
	.zero		1


	//----- nvinfo : EIATTR_NUM_MBARRIERS
	.align		4
.L_1307:
        /*08ec*/ 	.byte	0x03, 0x38
        /*08ee*/ 	.short	0x0016


	//----- nvinfo : EIATTR_EXIT_INSTR_OFFSETS
	.align		4
        /*08f0*/ 	.byte	0x04, 0x1c
        /*08f2*/ 	.short	(.L_1309 - .L_1308)


	//   ....[0]....
.L_1308:
        /*08f4*/ 	.word	0x0000f520


	//----- nvinfo : EIATTR_MAX_THREADS
	.align		4
.L_1309:
        /*08f8*/ 	.byte	0x04, 0x05
        /*08fa*/ 	.short	(.L_1311 - .L_1310)
.L_1310:
        /*08fc*/ 	.word	0x00000200
        /*0900*/ 	.word	0x00000001
        /*0904*/ 	.word	0x00000001


	//----- nvinfo : EIATTR_CRS_STACK_SIZE
	.align		4
.L_1311:
        /*0908*/ 	.byte	0x04, 0x1e
        /*090a*/ 	.short	(.L_1313 - .L_1312)
.L_1312:
        /*090c*/ 	.word	0x00000000


	//----- nvinfo : EIATTR_CBANK_PARAM_SIZE
	.align		4
.L_1313:
        /*0910*/ 	.byte	0x03, 0x19
        /*0912*/ 	.short	0x0a70


	//----- nvinfo : EIATTR_PARAM_CBANK
	.align		4
        /*0914*/ 	.byte	0x04, 0x0a
        /*0916*/ 	.short	(.L_1315 - .L_1314)
	.align		4
.L_1314:
        /*0918*/ 	.word	index@(.nv.constant0._ZN7cutlass13device_kernelIN5flash11enable_sm90INS1_16FlashAttnFwdSm90INS1_25CollectiveMainloopFwdSm90ILi2EN4cute5tupleIJNS5_1CILi1EEES8_S8_EEENS6_IJNS7_ILi192EEENS7_ILi128EEENS7_ILi96EEEEEELi96ENS_12float_e4m3_tEfNS_4arch4Sm90ELb1ELb0ELb1ELb0ELb0ELb0ELb0ELb1ELb1ELb1ELb1ELb0EEENS1_21CollectiveEpilogueFwdINS6_IJSA_SC_SB_EEES9_NS_10bfloat16_tESG_Li384ELb0ELb1ELb1ELb1EEENS1_19SingleTileSchedulerILb0ELb1ELb1ELi192EEEEEEEEEvNT_6ParamsE)
        /*091c*/ 	.short	0x0210
        /*091e*/ 	.short	0x0a70


	//----- nvinfo : EIATTR_SW_WAR
	.align		4
.L_1315:
        /*0920*/ 	.byte	0x04, 0x36
        /*0922*/ 	.short	(.L_1317 - .L_1316)
.L_1316:
        /*0924*/ 	.word	0x00000008
.L_1317:


//--------------------- .nv.info._ZN7cutlass13device_kernelIN5flash11enable_sm90INS1_16FlashAttnFwdSm90INS1_25CollectiveMainloopFwdSm90ILi2EN4cute5tupleIJNS5_1CILi1EEES8_S8_EEENS6_IJNS7_ILi192EEENS7_ILi128EEENS7_ILi96EEEEEELi96ENS_12float_e4m3_tEfNS_4arch4Sm90ELb1ELb0ELb1ELb1ELb0ELb0ELb0ELb1ELb1ELb1ELb1ELb0EEENS1_21CollectiveEpilogueFwdINS6_IJSA_SC_SB_EEES9_NS_10bfloat16_tESG_Li384ELb1ELb1ELb1ELb1EEENS1_36VarlenDynamicPersistentTileSchedulerILi192ELi128ELi384ELi128ELb1ELb1ELb1ELb1ELb1ELb1EEEEEEEEEvNT_6ParamsE --------------------------
	.section	.nv.info._ZN7cutlass13device_kernelIN5flash11enable_sm90INS1_16FlashAttnFwdSm90INS1_25CollectiveMainloopFwdSm90ILi2EN4cute5tupleIJNS5_1CILi1EEES8_S8_EEENS6_IJNS7_ILi192EEENS7_ILi128EEENS7_ILi96EEEEEELi96ENS_12float_e4m3_tEfNS_4arch4Sm90ELb1ELb0ELb1ELb1ELb0ELb0ELb0ELb1ELb1ELb1ELb1ELb0EEENS1_21CollectiveEpilogueFwdINS6_IJSA_SC_SB_EEES9_NS_10bfloat16_tESG_Li384ELb1ELb1ELb1ELb1EEENS1_36VarlenDynamicPersistentTileSchedulerILi192ELi128ELi384ELi128ELb1ELb1ELb1ELb1ELb1ELb1EEEEEEEEEvNT_6ParamsE,"",@"SHT_CUDA_INFO"
	.sectionflags	@""
	.align	4


	//----- nvinfo : EIATTR_CUDA_API_VERSION
	.align		4
        /*0000*/ 	.byte	0x04, 0x37
        /*0002*/ 	.short	(.L_1319 - .L_1318)
.L_1318:
        /*0004*/ 	.word	0x00000082


	//----- nvinfo : EIATTR_KPARAM_INFO
	.align		4
.L_1319:
        /*0008*/ 	.byte	0x04, 0x17
        /*000a*/ 	.short	(.L_1321 - .L_1320)
.L_1320:
        /*000c*/ 	.word	0x00000000
        /*0010*/ 	.short	0x0000
        /*0012*/ 	.short	0x0070
        /*0014*/ 	.byte	0x00, 0xf0, 0x01, 0x2a


	//----- nvinfo : EIATTR_SPARSE_MMA_MASK
	.align		4
.L_1321:
        /*0018*/ 	.byte	0x03, 0x50
        /*001a*/ 	.short	0x0000


	//----- nvinfo : EIATTR_MAXREG_COUNT
	.align		4
        /*001c*/ 	.byte	0x03, 0x1b
        /*001e*/ 	.short	0x0080


	//----- nvinfo : EIATTR_NUM_BARRIERS
	.align		4
        /*0020*/ 	.byte	0x02, 0x4c
        /*0022*/ 	.byte	0x09
	.zero		1


	//----- nvinfo : EIATTR_EXTERNS
	.align		4
        /*0024*/ 	.byte	0x04, 0x0f
        /*0026*/ 	.short	(.L_1323 - .L_1322)


	//   ....[0]....
	.align		4
.L_1322:
        /*0028*/ 	.word	index@(__assertfail)


	//----- nvinfo : EIATTR_ANNOTATIONS
	.align		4
.L_1323:
        /*002c*/ 	.byte	0x04, 0x55
        /*002e*/ 	.short	(.L_1325 - .L_1324)


	//   ....[0]....
.L_1324:
        /* <DEDUP_REMOVED lines=26> */


	//----- nvinfo : EIATTR_MERCURY_ISA_VERSION
	.align		4
.L_1325:
        /*01c0*/ 	.byte	0x03, 0x5f
        /*01c2*/ 	.short	0x0101


	//----- nvinfo : EIATTR_UNUSED_LOAD_BYTE_OFFSET
	.align		4
        /*01c4*/ 	.byte	0x04, 0x44
        /*01c6*/ 	.short	(.L_1327 - .L_1326)


	//   ....[0]....
.L_1326:
        /*01c8*/ 	.word	0x00000a00
        /*01cc*/ 	.word	0x0000fff0


	//   ....[1]....
        /*01d0*/ 	.word	0x0000a470
        /*01d4*/ 	.word	0x0000fff0


	//----- nvinfo : EIATTR_INT_WARP_WIDE_INSTR_OFFSETS
	.align		4
.L_1327:
        /*01d8*/ 	.byte	0x04, 0x31
        /*01da*/ 	.short	(.L_1329 - .L_1328)


	//   ....[0]....
.L_1328:
        /*01dc*/ 	.word	0x00000130


	//   ....[1]....
        /*01e0*/ 	.word	0x00000170


	//   ....[2]....
        /*01e4*/ 	.word	0x000001e0


	//   ....[3]....
        /*01e8*/ 	.word	0x0000f560


	//   ....[4]....
        /*01ec*/ 	.word	0x0000f5f0


	//   ....[5]....
        /*01f0*/ 	.word	0x00011ff0


	//   ....[6]....
        /*01f4*/ 	.word	0x00012080


	//----- nvinfo : EIATTR_COOP_GROUP_MASK_REGIDS
	.align		4
.L_1329:
        /*01f8*/ 	.byte	0x04, 0x29
        /*01fa*/ 	.short	(.L_1331 - .L_1330)


	//   ....[0]....
.L_1330:
        /*01fc*/ 	.word	0xffffffff


	//   ....[1]....
        /*0200*/ 	.word	0xffffffff


	//   ....[2]....
        /*0204*/ 	.word	0xffffffff


	//   ....[3]....
        /*0208*/ 	.word	0xffffffff


	//   ....[4]....
        /*020c*/ 	.word	0xffffffff


	//   ....[5]....
        /*0210*/ 	.word	0xffffffff


	//   ....[6]....
        /*0214*/ 	.word	0xffffffff


	//   ....[7]....
        /*0218*/ 	.word	0xffffffff


	//   ....[8]....
        /*021c*/ 	.word	0xffffffff


	//   ....[9]....
        /*0220*/ 	.word	0xffffffff


	//   ....[10]....
        /*0224*/ 	.word	0xffffffff


	//   ....[11]....
        /*0228*/ 	.word	0xffffffff


	//   ....[12]....
        /*022c*/ 	.word	0xffffffff


	//   ....[13]....
        /*0230*/ 	.word	0xffffffff


	//   ....[14]....
        /*0234*/ 	.word	0xffffffff


	//   ....[15]....
        /*0238*/ 	.word	0xffffffff


	//   ....[16]....
        /*023c*/ 	.word	0xffffffff


	//   ....[17]....
        /*0240*/ 	.word	0xffffffff


	//   ....[18]....
        /*0244*/ 	.word	0xffffffff


	//   ....[19]....
        /*0248*/ 	.word	0xffffffff


	//   ....[20]....
        /*024c*/ 	.word	0xffffffff


	//   ....[21]....
        /*0250*/ 	.word	0xffffffff


	//   ....[22]....
        /*0254*/ 	.word	0xffffffff


	//   ....[23]....
        /*0258*/ 	.word	0xffffffff


	//   ....[24]....
        /*025c*/ 	.word	0xffffffff


	//   ....[25]....
        /*0260*/ 	.word	0xffffffff


	//   ....[26]....
        /*0264*/ 	.word	0xffffffff


	//   ....[27]....
        /*0268*/ 	.word	0xffffffff


	//   ....[28]....
        /*026c*/ 	.word	0xffffffff


	//   ....[29]....
        /*0270*/ 	.word	0xffffffff


	//   ....[30]....
        /*0274*/ 	.word	0xffffffff


	//   ....[31]....
        /*0278*/ 	.word	0xffffffff


	//   ....[32]....
        /*027c*/ 	.word	0xffffffff


	//   ....[33]....
        /*0280*/ 	.word	0xffffffff


	//   ....[34]....
        /*0284*/ 	.word	0xffffffff


	//   ....[35]....
        /*0288*/ 	.word	0xffffffff


	//   ....[36]....
        /*028c*/ 	.word	0xffffffff


	//   ....[37]....
        /*0290*/ 	.word	0xffffffff


	//   ....[38]....
        /*0294*/ 	.word	0xffffffff


	//   ....[39]....
        /*0298*/ 	.word	0xffffffff


	//   ....[40]....
        /*029c*/ 	.word	0xffffffff


	//   ....[41]....
        /*02a0*/ 	.word	0xffffffff


	//   ....[42]....
        /*02a4*/ 	.word	0xffffffff


	//   ....[43]....
        /*02a8*/ 	.word	0xffffffff


	//   ....[44]....
        /*02ac*/ 	.word	0xffffffff


	//   ....[45]....
        /*02b0*/ 	.word	0xffffffff


	//   ....[46]....
        /*02b4*/ 	.word	0xffffffff


	//   ....[47]....
        /*02b8*/ 	.word	0xffffffff


	//   ....[48]....
        /*02bc*/ 	.word	0xffffffff


	//   ....[49]....
        /*02c0*/ 	.word	0xffffffff


	//   ....[50]....
        /*02c4*/ 	.word	0xffffffff


	//   ....[51]....
        /*02c8*/ 	.word	0xffffffff


	//   ....[52]....
        /*02cc*/ 	.word	0xffffffff


	//   ....[53]....
        /*02d0*/ 	.word	0xffffffff


	//   ....[54]....
        /*02d4*/ 	.word	0xffffffff


	//   ....[55]....
        /*02d8*/ 	.word	0xffffffff


	//   ....[56]....
        /*02dc*/ 	.word	0xffffffff


	//   ....[57]....
        /*02e0*/ 	.word	0xffffffff


	//   ....[58]....
        /*02e4*/ 	.word	0xffffffff


	//   ....[59]....
        /*02e8*/ 	.word	0xffffffff


	//   ....[60]....
        /*02ec*/ 	.word	0xffffffff


	//   ....[61]....
        /*02f0*/ 	.word	0xffffffff


	//   ....[62]....
        /*02f4*/ 	.word	0xffffffff


	//   ....[63]....
        /*02f8*/ 	.word	0xffffffff


	//   ....[64]....
        /*02fc*/ 	.word	0xffffffff


	//   ....[65]....
        /*0300*/ 	.word	0xffffffff


	//   ....[66]....
        /*0304*/ 	.word	0xffffffff


	//   ....[67]....
        /*0308*/ 	.word	0xffffffff


	//   ....[68]....
        /*030c*/ 	.word	0xffffffff


	//   ....[69]....
        /*0310*/ 	.word	0xffffffff


	//   ....[70]....
        /*0314*/ 	.word	0xffffffff


	//   ....[71]....
        /*0318*/ 	.word	0xffffffff


	//   ....[72]....
        /*031c*/ 	.word	0xffffffff


	//   ....[73]....
        /*0320*/ 	.word	0xffffffff


	//   ....[74]....
        /*0324*/ 	.word	0xffffffff


	//   ....[75]....
        /*0328*/ 	.word	0xffffffff


	//   ....[76]....
        /*032c*/ 	.word	0xffffffff


	//   ....[77]....
        /*0330*/ 	.word	0xffffffff


	//   ....[78]....
        /*0334*/ 	.word	0xffffffff


	//   ....[79]....
        /*0338*/ 	.word	0xffffffff


	//   ....[80]....
        /*033c*/ 	.word	0xffffffff


	//   ....[81]....
        /*0340*/ 	.word	0xffffffff


	//   ....[82]....
        /*0344*/ 	.word	0xffffffff


	//   ....[83]....
        /*0348*/ 	.word	0xffffffff


	//   ....[84]....
        /*034c*/ 	.word	0xffffffff


	//   ....[85]....
        /*0350*/ 	.word	0xffffffff


	//   ....[86]....
        /*0354*/ 	.word	0xffffffff


	//   ....[87]....
        /*0358*/ 	.word	0xffffffff


	//   ....[88]....
        /*035c*/ 	.word	0xffffffff


	//   ....[89]....
        /*0360*/ 	.word	0xffffffff


	//   ....[90]....
        /*0364*/ 	.word	0xffffffff


	//   ....[91]....
        /*0368*/ 	.word	0xffffffff


	//   ....[92]....
        /*036c*/ 	.word	0xffffffff


	//   ....[93]....
        /*0370*/ 	.word	0xffffffff


	//   ....[94]....
        /*0374*/ 	.word	0xffffffff


	//   ....[95]....
        /*0378*/ 	.word	0xffffffff


	//   ....[96]....
        /*037c*/ 	.word	0xffffffff


	//   ....[97]....
        /*0380*/ 	.word	0xffffffff


	//   ....[98]....
        /*0384*/ 	.word	0xffffffff


	//   ....[99]....
        /*0388*/ 	.word	0xffffffff


	//   ....[100]....
        /*038c*/ 	.word	0xffffffff


	//   ....[101]....
        /*0390*/ 	.word	0xffffffff


	//   ....[102]....
        /*0394*/ 	.word	0xffffffff


	//   ....[103]....
        /*0398*/ 	.word	0xffffffff


	//   ....[104]....
        /*039c*/ 	.word	0xffffffff


	//   ....[105]....
        /*03a0*/ 	.word	0xffffffff


	//   ....[106]....
        /*03a4*/ 	.word	0xffffffff


	//   ....[107]....
        /*03a8*/ 	.word	0xffffffff


	//   ....[108]....
        /*03ac*/ 	.word	0xffffffff


	//   ....[109]....
        /*03b0*/ 	.word	0xffffffff


	//   ....[110]....
        /*03b4*/ 	.word	0xffffffff


	//   ....[111]....
        /*03b8*/ 	.word	0xffffffff


	//   ....[112]....
        /*03bc*/ 	.word	0xffffffff


	//   ....[113]....
        /*03c0*/ 	.word	0xffffffff


	//   ....[114]....
        /*03c4*/ 	.word	0xffffffff


	//   ....[115]....
        /*03c8*/ 	.word	0xffffffff


	//   ....[116]....
        /*03cc*/ 	.word	0xffffffff


	//   ....[117]....
        /*03d0*/ 	.word	0xffffffff


	//   ....[118]....
        /*03d4*/ 	.word	0xffffffff


	//   ....[119]....
        /*03d8*/ 	.word	0xffffffff


	//   ....[120]....
        /*03dc*/ 	.word	0xffffffff


	//   ....[121]....
        /*03e0*/ 	.word	0xffffffff


	//   ....[122]....
        /*03e4*/ 	.word	0xffffffff


	//   ....[123]....
        /*03e8*/ 	.word	0xffffffff


	//   ....[124]....
        /*03ec*/ 	.word	0xffffffff


	//   ....[125]....
        /*03f0*/ 	.word	0xffffffff


	//   ....[126]....
        /*03f4*/ 	.word	0xffffffff


	//   ....[127]....
        /*03f8*/ 	.word	0xffffffff


	//   ....[128]....
        /*03fc*/ 	.word	0xffffffff


	//   ....[129]....
        /*0400*/ 	.word	0xffffffff


	//   ....[130]....
        /*0404*/ 	.word	0xffffffff


	//   ....[131]....
        /*0408*/ 	.word	0xffffffff


	//   ....[132]....
        /*040c*/ 	.word	0xffffffff


	//   ....[133]....
        /*0410*/ 	.word	0xffffffff


	//   ....[134]....
        /*0414*/ 	.word	0xffffffff


	//   ....[135]....
        /*0418*/ 	.word	0x0500000f


	//   ....[136]....
        /*041c*/ 	.word	0x0500000f


	//   ....[137]....
        /*0420*/ 	.word	0x0500000f


	//   ....[138]....
        /*0424*/ 	.word	0x0500000f


	//   ....[139]....
        /*0428*/ 	.word	0x0500000f


	//   ....[140]....
        /*042c*/ 	.word	0x0500000f


	//   ....[141]....
        /*0430*/ 	.word	0x0500000f


	//   ....[142]....
        /*0434*/ 	.word	0x0500000f


	//----- nvinfo : EIATTR_COOP_GROUP_INSTR_OFFSETS
	.align		4
.L_1331:
        /*0438*/ 	.byte	0x04, 0x28
        /*043a*/ 	.short	(.L_1333 - .L_1332)


	//   ....[0]....
.L_1332:
        /*043c*/ 	.word	0x00000060


	//   ....[1]....
        /*0440*/ 	.word	0x00000140


	//   ....[2]....
        /*0444*/ 	.word	0x00000190


	//   ....[3]....
        /*0448*/ 	.word	0x000003c0


	//   ....[4]....
        /*044c*/ 	.word	0x00000520


	//   ....[5]....
        /*0450*/ 	.word	0x00000640


	//   ....[6]....
        /*0454*/ 	.word	0x000007a0


	//   ....[7]....
        /*0458*/ 	.word	0x00001b10


	//   ....[8]....
        /*045c*/ 	.word	0x00002520


	//   ....[9]....
        /*0460*/ 	.word	0x00002f10


	//   ....[10]....
        /*0464*/ 	.word	0x00003170


	//   ....[11]....
        /*0468*/ 	.word	0x00003200


	//   ....[12]....
        /*046c*/ 	.word	0x00003c00


	//   ....[13]....
        /*0470*/ 	.word	0x00003c70


	//   ....[14]....
        /*0474*/ 	.word	0x00005560


	//   ....[15]....
        /*0478*/ 	.word	0x00005590


	//   ....[16]....
        /*047c*/ 	.word	0x00005d30


	//   ....[17]....
        /*0480*/ 	.word	0x00005ea0


	//   ....[18]....
        /*0484*/ 	.word	0x00006690


	//   ....[19]....
        /*0488*/ 	.word	0x00006720


	//   ....[20]....
        /*048c*/ 	.word	0x000087a0


	//   ....[21]....
        /*0490*/ 	.word	0x000087d0


	//   ....[22]....
        /*0494*/ 	.word	0x000087f0


	//   ....[23]....
        /*0498*/ 	.word	0x00008810


	//   ....[24]....
        /*049c*/ 	.word	0x00009db0


	//   ....[25]....
        /*04a0*/ 	.word	0x00009dc0


	//   ....[26]....
        /*04a4*/ 	.word	0x00009e40


	//   ....[27]....
        /*04a8*/ 	.word	0x00009e50


	//   ....[28]....
        /*04ac*/ 	.word	0x0000a8d0


	//   ....[29]....
        /*04b0*/ 	.word	0x0000a8e0


	//   ....[30]....
        /*04b4*/ 	.word	0x0000a8f0


	//   ....[31]....
        /*04b8*/ 	.word	0x0000a920


	//   ....[32]....
        /*04bc*/ 	.word	0x0000a940


	//   ....[33]....
        /*04c0*/ 	.word	0x0000a9b0


	//   ....[34]....
        /*04c4*/ 	.word	0x0000a9f0


	//   ....[35]....
        /*04c8*/ 	.word	0x0000aa20


	//   ....[36]....
        /*04cc*/ 	.word	0x0000aa50


	//   ....[37]....
        /*04d0*/ 	.word	0x0000aa90


	//   ....[38]....
        /*04d4*/ 	.word	0x0000aac0


	//   ....[39]....
        /*04d8*/ 	.word	0x0000aaf0


	//   ....[40]....
        /*04dc*/ 	.word	0x0000ab30


	//   ....[41]....
        /*04e0*/ 	.word	0x0000ab60


	//   ....[42]....
        /*04e4*/ 	.word	0x0000ab90


	//   ....[43]....
        /*04e8*/ 	.word	0x0000abc0


	//   ....[44]....
        /*04ec*/ 	.word	0x0000abf0


	//   ....[45]....
        /*04f0*/ 	.word	0x0000ac20


	//   ....[46]....
        /*04f4*/ 	.word	0x0000ac50


	//   ....[47]....
        /*04f8*/ 	.word	0x0000ac80


	//   ....[48]....
        /*04fc*/ 	.word	0x0000acb0


	//   ....[49]....
        /*0500*/ 	.word	0x0000ace0


	//   ....[50]....
        /*0504*/ 	.word	0x0000ad10


	//   ....[51]....
        /*0508*/ 	.word	0x0000ad20


	//   ....[52]....
        /*050c*/ 	.word	0x0000ad30


	//   ....[53]....
        /*0510*/ 	.word	0x0000ad60


	//   ....[54]....
        /*0514*/ 	.word	0x0000ad90


	//   ....[55]....
        /*0518*/ 	.word	0x0000adb0


	//   ....[56]....
        /*051c*/ 	.word	0x0000add0


	//   ....[57]....
        /*0520*/ 	.word	0x0000ade0


	//   ....[58]....
        /*0524*/ 	.word	0x0000adf0


	//   ....[59]....
        /*0528*/ 	.word	0x0000ae00


	//   ....[60]....
        /*052c*/ 	.word	0x0000ae10


	//   ....[61]....
        /*0530*/ 	.word	0x0000ae20


	//   ....[62]....
        /*0534*/ 	.word	0x0000ae30


	//   ....[63]....
        /*0538*/ 	.word	0x0000ae40


	//   ....[64]....
        /*053c*/ 	.word	0x0000ae50


	//   ....[65]....
        /*0540*/ 	.word	0x0000ae60


	//   ....[66]....
        /*0544*/ 	.word	0x0000ae70


	//   ....[67]....
        /*0548*/ 	.word	0x0000ae90


	//   ....[68]....
        /*054c*/ 	.word	0x0000aec0


	//   ....[69]....
        /*0550*/ 	.word	0x0000aef0


	//   ....[70]....
        /*0554*/ 	.word	0x0000af00


	//   ....[71]....
        /*0558*/ 	.word	0x0000af10


	//   ....[72]....
        /*055c*/ 	.word	0x0000af40


	//   ....[73]....
        /*0560*/ 	.word	0x0000af80


	//   ....[74]....
        /*0564*/ 	.word	0x0000afb0


	//   ....[75]....
        /*0568*/ 	.word	0x0000afe0


	//   ....[76]....
        /*056c*/ 	.word	0x0000b7c0


	//   ....[77]....
        /*0570*/ 	.word	0x0000b7d0


	//   ....[78]....
        /*0574*/ 	.word	0x0000b7e0


	//   ....[79]....
        /*0578*/ 	.word	0x0000b820


	//   ....[80]....
        /*057c*/ 	.word	0x0000bef0


	//   ....[81]....
        /*0580*/ 	.word	0x0000bf20


	//   ....[82]....
        /*0584*/ 	.word	0x0000c040


	//   ....[83]....
        /*0588*/ 	.word	0x0000c060


	//   ....[84]....
        /*058c*/ 	.word	0x0000c590


	//   ....[85]....
        /*0590*/ 	.word	0x0000c5a0


	//   ....[86]....
        /*0594*/ 	.word	0x0000c8e0


	//   ....[87]....
        /*0598*/ 	.word	0x0000c8f0


	//   ....[88]....
        /*059c*/ 	.word	0x0000d550


	//   ....[89]....
        /*05a0*/ 	.word	0x0000d560


	//   ....[90]....
        /*05a4*/ 	.word	0x0000d660


	//   ....[91]....
        /*05a8*/ 	.word	0x0000d680


	//   ....[92]....
        /*05ac*/ 	.word	0x0000d7f0


	//   ....[93]....
        /*05b0*/ 	.word	0x0000da30


	//   ....[94]....
        /*05b4*/ 	.word	0x0000da60


	//   ....[95]....
        /*05b8*/ 	.word	0x0000da90


	//   ....[96]....
        /*05bc*/ 	.word	0x0000dac0


	//   ....[97]....
        /*05c0*/ 	.word	0x0000daf0


	//   ....[98]....
        /*05c4*/ 	.word	0x0000db30


	//   ....[99]....
        /*05c8*/ 	.word	0x0000dcd0


	//   ....[100]....
        /*05cc*/ 	.word	0x0000dd00


	//   ....[101]....
        /*05d0*/ 	.word	0x0000dd30


	//   ....[102]....
        /*05d4*/ 	.word	0x0000dd60


	//   ....[103]....
        /*05d8*/ 	.word	0x0000dd90


	//   ....[104]....
        /*05dc*/ 	.word	0x0000ddc0


	//   ....[105]....
        /*05e0*/ 	.word	0x0000de50


	//   ....[106]....
        /*05e4*/ 	.word	0x0000deb0


	//   ....[107]....
        /*05e8*/ 	.word	0x0000dec0


	//   ....[108]....
        /*05ec*/ 	.word	0x0000df10


	//   ....[109]....
        /*05f0*/ 	.word	0x0000fcb0


	//   ....[110]....
        /*05f4*/ 	.word	0x00010ae0


	//   ....[111]....
        /*05f8*/ 	.word	0x00010b00


	//   ....[112]....
        /*05fc*/ 	.word	0x00010b10


	//   ....[113]....
        /*0600*/ 	.word	0x00010b30


	//   ....[114]....
        /*0604*/ 	.word	0x00010b50


	//   ....[115]....
        /*0608*/ 	.word	0x00010c60


	//   ....[116]....
        /*060c*/ 	.word	0x00012910


	//   ....[117]....
        /*0610*/ 	.word	0x00012930


	//   ....[118]....
        /*0614*/ 	.word	0x00012960


	//   ....[119]....
        /*0618*/ 	.word	0x00012970


	//   ....[120]....
        /*061c*/ 	.word	0x000129a0


	//   ....[121]....
        /*0620*/ 	.word	0x000129e0


	//   ....[122]....
        /*0624*/ 	.word	0x00012a10


	//   ....[123]....
        /*0628*/ 	.word	0x00012a50


	//   ....[124]....
        /*062c*/ 	.word	0x00012bb0


	//   ....[125]....
        /*0630*/ 	.word	0x00012be0


	//   ....[126]....
        /*0634*/ 	.word	0x00012c20


	//   ....[127]....
        /*0638*/ 	.word	0x00012c50


	//   ....[128]....
        /*063c*/ 	.word	0x00012c80


	//   ....[129]....
        /*0640*/ 	.word	0x00012cb0


	//   ....[130]....
        /*0644*/ 	.word	0x00012d30


	//   ....[131]....
        /*0648*/ 	.word	0x00012d80


	//   ....[132]....
        /*064c*/ 	.word	0x00012d90


	//   ....[133]....
        /*0650*/ 	.word	0x00012dd0


	//   ....[134]....
        /*0654*/ 	.word	0x00013890


	//   ....[135]....
        /*0658*/ 	.word	0x00013e60


	//   ....[136]....
        /*065c*/ 	.word	0x00014060


	//   ....[137]....
        /*0660*/ 	.word	0x000140b0


	//   ....[138]....
        /*0664*/ 	.word	0x00014110


	//   ....[139]....
        /*0668*/ 	.word	0x000141b0


	//   ....[140]....
        /*066c*/ 	.word	0x00014270


	//   ....[141]....
        /*0670*/ 	.word	0x000142f0


	//   ....[142]....
        /*0674*/ 	.word	0x000146c0


	//----- nvinfo : EIATTR_REG_RECONFIG
	.align		4
.L_1333:
        /*0678*/ 	.byte	0x01, 0x54
	.zero		2


	//----- nvinfo : EIATTR_SYSCALL_OFFSETS
	.align		4
        /*067c*/ 	.byte	0x04, 0x46
        /*067e*/ 	.short	(.L_1335 - .L_1334)


	//   ....[0]....
.L_1334:
        /*0680*/ 	.word	0x00001cc0


	//   ....[1]....
        /*0684*/ 	.word	0x0000f760


	//   ....[2]....
        /*0688*/ 	.word	0x0000f8c0


	//   ....[3]....
        /*068c*/ 	.word	0x0000fa10


	//   ....[4]....
        /*0690*/ 	.word	0x0000fb50


	//   ....[5]....
        /*0694*/ 	.word	0x000105d0


	//----- nvinfo : EIATTR_MBARRIER_INSTR_OFFSETS
	.align		4
.L_1335:
        /*0698*/ 	.byte	0x04, 0x39
        /*069a*/ 	.short	(.L_1337 - .L_1336)


	//   ....[0]....
.L_1336:
        /*069c*/ 	.word	0x00000270
        /*06a0*/ 	.word	0x000000ff
        /*06a4*/ 	.word	0x00019c00
        /*06a8*/ 	.short	0x0100
        /*06aa*/ 	.byte	0x08
	.zero		1


	//   ....[1]....
        /*06ac*/ 	.word	0x00000280
        /*06b0*/ 	.word	0x000000ff
        /*06b4*/ 	.word	0x00019c20
        /*06b8*/ 	.short	0x0100
        /*06ba*/ 	.byte	0x08
	.zero		1


	//   ....[2]....
        /*06bc*/ 	.word	0x00000370
        /*06c0*/ 	.word	0x000000ff
        /*06c4*/ 	.word	0x00019c30
        /*06c8*/ 	.short	0x0100
        /*06ca*/ 	.byte	0x08
	.zero		1


	//   ....[3]....
        /*06cc*/ 	.word	0x00000380
        /*06d0*/ 	.word	0x000000ff
        /*06d4*/ 	.word	0x00019c40
        /*06d8*/ 	.short	0x0100
        /*06da*/ 	.byte	0x08
	.zero		1


	//   ....[4]....
        /*06dc*/ 	.word	0x00000390
        /*06e0*/ 	.word	0x000000ff
        /*06e4*/ 	.word	0x00019c38
        /*06e8*/ 	.short	0x0100
        /*06ea*/ 	.byte	0x08
	.zero		1


	//   ....[5]....
        /*06ec*/ 	.word	0x000003a0
        /*06f0*/ 	.word	0x000000ff
        /*06f4*/ 	.word	0x00019c48
        /*06f8*/ 	.short	0x0100
        /*06fa*/ 	.byte	0x08
	.zero		1


	//   ....[6]....
        /*06fc*/ 	.word	0x000004d0
        /*0700*/ 	.word	0x000000ff
        /*0704*/ 	.word	0x00019c50
        /*0708*/ 	.short	0x0100
        /*070a*/ 	.byte	0x08
	.zero		1


	//   ....[7]....
        /*070c*/ 	.word	0x000004e0
        /*0710*/ 	.word	0x000000ff
        /*0714*/ 	.word	0x00019c60
        /*0718*/ 	.short	0x0100
        /*071a*/ 	.byte	0x08
	.zero		1


	//   ....[8]....
        /*071c*/ 	.word	0x000004f0
        /*0720*/ 	.word	0x000000ff
        /*0724*/ 	.word	0x00019c58
        /*0728*/ 	.short	0x0100
        /*072a*/ 	.byte	0x08
	.zero		1


	//   ....[9]....
        /*072c*/ 	.word	0x00000500
        /*0730*/ 	.word	0x000000ff
        /*0734*/ 	.word	0x00019c68
        /*0738*/ 	.short	0x0100
        /*073a*/ 	.byte	0x08
	.zero		1


	//   ....[10]....
        /*073c*/ 	.word	0x000005f0
        /*0740*/ 	.word	0x000000ff
        /*0744*/ 	.word	0x00019c70
        /*0748*/ 	.short	0x0100
        /*074a*/ 	.byte	0x06
	.zero		1


	//   ....[11]....
        /*074c*/ 	.word	0x00000600
        /*0750*/ 	.word	0x000000ff
        /*0754*/ 	.word	0x00019c80
        /*0758*/ 	.short	0x0100
        /*075a*/ 	.byte	0x06
	.zero		1


	//   ....[12]....
        /*075c*/ 	.word	0x00000610
        /*0760*/ 	.word	0x000000ff
        /*0764*/ 	.word	0x00019c78
        /*0768*/ 	.short	0x0100
        /*076a*/ 	.byte	0x06
	.zero		1


	//   ....[13]....
        /*076c*/ 	.word	0x00000620
        /*0770*/ 	.word	0x000000ff
        /*0774*/ 	.word	0x00019c88
        /*0778*/ 	.short	0x0100
        /*077a*/ 	.byte	0x06
	.zero		1


	//   ....[14]....
        /*077c*/ 	.word	0x00000750
        /*0780*/ 	.word	0x000000ff
        /*0784*/ 	.word	0x00019c90
        /*0788*/ 	.short	0x0100
        /*078a*/ 	.byte	0x08
	.zero		1


	//   ....[15]....
        /*078c*/ 	.word	0x00000760
        /*0790*/ 	.word	0x000000ff
        /*0794*/ 	.word	0x00019ca0
        /*0798*/ 	.short	0x0100
        /*079a*/ 	.byte	0x08
	.zero		1


	//   ....[16]....
        /*079c*/ 	.word	0x00000770
        /*07a0*/ 	.word	0x000000ff
        /*07a4*/ 	.word	0x00019c98
        /*07a8*/ 	.short	0x0100
        /*07aa*/ 	.byte	0x08
	.zero		1


	//   ....[17]....
        /*07ac*/ 	.word	0x00000780
        /*07b0*/ 	.word	0x000000ff
        /*07b4*/ 	.word	0x00019ca8
        /*07b8*/ 	.short	0x0100
        /*07ba*/ 	.byte	0x08
	.zero		1


	//   ....[18]....
        /*07bc*/ 	.word	0x000008b0
        /*07c0*/ 	.word	0x000000ff
        /*07c4*/ 	.word	0x00019cb0
        /*07c8*/ 	.short	0x0100
        /*07ca*/ 	.byte	0x08
	.zero		1


	//   ....[19]....
        /*07cc*/ 	.word	0x000008c0
        /*07d0*/ 	.word	0x000000ff
        /*07d4*/ 	.word	0x00019cc0
        /*07d8*/ 	.short	0x0100
        /*07da*/ 	.byte	0x08
	.zero		1


	//   ....[20]....
        /*07dc*/ 	.word	0x000008d0
        /*07e0*/ 	.word	0x000000ff
        /*07e4*/ 	.word	0x00019cb8
        /*07e8*/ 	.short	0x0100
        /*07ea*/ 	.byte	0x08
	.zero		1


	//   ....[21]....
        /*07ec*/ 	.word	0x000008e0
        /*07f0*/ 	.word	0x000000ff
        /*07f4*/ 	.word	0x00019cc8
        /*07f8*/ 	.short	0x0100
        /*07fa*/ 	.byte	0x08
	.zero		1


	//   ....[22]....
        /*07fc*/ 	.word	0x00001f10
        /*0800*/ 	.word	0x000000ff
        /*0804*/ 	.word	0x00019c00
        /*0808*/ 	.short	0x010a
        /*080a*/ 	.byte	0x2f
	.zero		1


	//   ....[23]....
        /*080c*/ 	.word	0x00001fd0
        /*0810*/ 	.word	0x00000002
        /*0814*/ 	.word	0x00019c30
        /*0818*/ 	.short	0x010a
        /*081a*/ 	.byte	0x3f
	.zero		1


	//   ....[24]....
        /*081c*/ 	.word	0x00002030
        /*0820*/ 	.word	0x00000002
        /*0824*/ 	.word	0x00019c30
        /*0828*/ 	.short	0x010a
        /*082a*/ 	.byte	0x3f
	.zero		1


	//   ....[25]....
        /*082c*/ 	.word	0x00004060
        /*0830*/ 	.word	0x00000029
        /*0834*/ 	.word	0x00000000
        /*0838*/ 	.short	0x0101
        /*083a*/ 	.byte	0x3f
	.zero		1


	//   ....[26]....
        /*083c*/ 	.word	0x00004b10
        /*0840*/ 	.word	0x000000ff
        /*0844*/ 	.word	0x00019c30
        /*0848*/ 	.short	0x010a
        /*084a*/ 	.byte	0x16
	.zero		1


	//   ....[27]....
        /*084c*/ 	.word	0x00004b50
        /*0850*/ 	.word	0x000000ff
        /*0854*/ 	.word	0x00019c30
        /*0858*/ 	.short	0x010a
        /*085a*/ 	.byte	0x16
	.zero		1


	//   ....[28]....
        /*085c*/ 	.word	0x00004cb0
        /*0860*/ 	.word	0x000000ff
        /*0864*/ 	.word	0x00019c50
        /*0868*/ 	.short	0x010a
        /*086a*/ 	.byte	0x0b
	.zero		1


	//   ....[29]....
        /*086c*/ 	.word	0x00004cf0
        /*0870*/ 	.word	0x000000ff
        /*0874*/ 	.word	0x00019c50
        /*0878*/ 	.short	0x010a
        /*087a*/ 	.byte	0x0b
	.zero		1


	//   ....[30]....
        /*087c*/ 	.word	0x00006fc0
        /*0880*/ 	.word	0x00000002
        /*0884*/ 	.word	0x00000000
        /*0888*/ 	.short	0x0101
        /*088a*/ 	.byte	0x3f
	.zero		1


	//   ....[31]....
        /*088c*/ 	.word	0x00007260
        /*0890*/ 	.word	0x000000ff
        /*0894*/ 	.word	0x00000000
        /*0898*/ 	.short	0x0101
        /*089a*/ 	.byte	0x06
	.zero		1


	//   ....[32]....
        /*089c*/ 	.word	0x00007830
        /*08a0*/ 	.word	0x000000ff
        /*08a4*/ 	.word	0x00019c30
        /*08a8*/ 	.short	0x010a
        /*08aa*/ 	.byte	0x06
	.zero		1


	//   ....[33]....
        /*08ac*/ 	.word	0x00007870
        /*08b0*/ 	.word	0x000000ff
        /*08b4*/ 	.word	0x00019c30
        /*08b8*/ 	.short	0x010a
        /*08ba*/ 	.byte	0x06
	.zero		1


	//   ....[34]....
        /*08bc*/ 	.word	0x000079d0
        /*08c0*/ 	.word	0x000000ff
        /*08c4*/ 	.word	0x00019c50
        /*08c8*/ 	.short	0x010a
        /*08ca*/ 	.byte	0x0b
	.zero		1


	//   ....[35]....
        /*08cc*/ 	.word	0x00007a10
        /*08d0*/ 	.word	0x000000ff
        /*08d4*/ 	.word	0x00019c50
        /*08d8*/ 	.short	0x010a
        /*08da*/ 	.byte	0x0b
	.zero		1


	//   ....[36]....
        /*08dc*/ 	.word	0x00009310
        /*08e0*/ 	.word	0x00000002
        /*08e4*/ 	.word	0x00000000
        /*08e8*/ 	.short	0x0101
        /*08ea*/ 	.byte	0x3f
	.zero		1


	//   ....[37]....
        /*08ec*/ 	.word	0x00009650
        /*08f0*/ 	.word	0x000000ff
        /*08f4*/ 	.word	0x00000000
        /*08f8*/ 	.short	0x0101
        /*08fa*/ 	.byte	0x06
	.zero		1


	//   ....[38]....
        /*08fc*/ 	.word	0x00009b60
        /*0900*/ 	.word	0x000000ff
        /*0904*/ 	.word	0x00019c50
        /*0908*/ 	.short	0x010a
        /*090a*/ 	.byte	0x05
	.zero		1


	//   ....[39]....
        /*090c*/ 	.word	0x00009ba0
        /*0910*/ 	.word	0x000000ff
        /*0914*/ 	.word	0x00019c50
        /*0918*/ 	.short	0x010a
        /*091a*/ 	.byte	0x05
	.zero		1


	//   ....[40]....
        /*091c*/ 	.word	0x0000a130
        /*0920*/ 	.word	0x000000ff
        /*0924*/ 	.word	0x00000000
        /*0928*/ 	.short	0x0101
        /*092a*/ 	.byte	0x04
	.zero		1


	//   ....[41]....
        /*092c*/ 	.word	0x0000bf10
        /*0930*/ 	.word	0x00000003
        /*0934*/ 	.word	0x00000000
        /*0938*/ 	.short	0x0101
        /*093a*/ 	.byte	0x3f
	.zero		1


	//   ....[42]....
        /*093c*/ 	.word	0x0000c2a0
        /*0940*/ 	.word	0x00000002
        /*0944*/ 	.word	0x00000000
        /*0948*/ 	.short	0x0101
        /*094a*/ 	.byte	0x3f
	.zero		1


	//   ....[43]....
        /*094c*/ 	.word	0x0000fed0
        /*0950*/ 	.word	0x00000004
        /*0954*/ 	.word	0x00019c80
        /*0958*/ 	.short	0x010a
        /*095a*/ 	.byte	0x3f
	.zero		1


	//   ....[44]....
        /*095c*/ 	.word	0x00010150
        /*0960*/ 	.word	0x00000004
        /*0964*/ 	.word	0x00019c40
        /*0968*/ 	.short	0x010a
        /*096a*/ 	.byte	0x3f
	.zero		1


	//   ....[45]....
        /*096c*/ 	.word	0x00010d40
        /*0970*/ 	.word	0x00000010
        /*0974*/ 	.word	0x00019c00
        /*0978*/ 	.short	0x0107
        /*097a*/ 	.byte	0x3f
	.zero		1


	//   ....[46]....
        /*097c*/ 	.word	0x00010e50
        /*0980*/ 	.word	0x00000010
        /*0984*/ 	.word	0x00019c00
        /*0988*/ 	.short	0x0101
        /*098a*/ 	.byte	0x3f
	.zero		1


	//   ....[47]....
        /*098c*/ 	.word	0x00010e70
        /*0990*/ 	.word	0x00000010
        /*0994*/ 	.word	0x00019c20
        /*0998*/ 	.short	0x010a
        /*099a*/ 	.byte	0x3f
	.zero		1


	//   ....[48]....
        /*099c*/ 	.word	0x00011140
        /*09a0*/ 	.word	0x00000006
        /*09a4*/ 	.word	0x00019c80
        /*09a8*/ 	.short	0x010a
        /*09aa*/ 	.byte	0x3f
	.zero		1


	//   ....[49]....
        /*09ac*/ 	.word	0x00011560
        /*09b0*/ 	.word	0x00000006
        /*09b4*/ 	.word	0x00019c40
        /*09b8*/ 	.short	0x010a
        /*09ba*/ 	.byte	0x3f
	.zero		1


	//   ....[50]....
        /*09bc*/ 	.word	0x00011a10
        /*09c0*/ 	.word	0x00000003
        /*09c4*/ 	.word	0x00019c70
        /*09c8*/ 	.short	0x010a
        /*09ca*/ 	.byte	0x3f
	.zero		1


	//   ....[51]....
        /*09cc*/ 	.word	0x00011a80
        /*09d0*/ 	.word	0x00000003
        /*09d4*/ 	.word	0x00019c60
        /*09d8*/ 	.short	0x010a
        /*09da*/ 	.byte	0x3f
	.zero		1


	//   ....[52]....
        /*09dc*/ 	.word	0x00011ed0
        /*09e0*/ 	.word	0x00000003
        /*09e4*/ 	.word	0x00019c50
        /*09e8*/ 	.short	0x0101
        /*09ea*/ 	.byte	0x3f
	.zero		1


	//   ....[53]....
        /*09ec*/ 	.word	0x00011f50
        /*09f0*/ 	.word	0x00000003
        /*09f4*/ 	.word	0x00000000
        /*09f8*/ 	.short	0x0101
        /*09fa*/ 	.byte	0x3f
	.zero		1


	//   ....[54]....
        /*09fc*/ 	.word	0x00012150
        /*0a00*/ 	.word	0x00000000
        /*0a04*/ 	.word	0x00019c70
        /*0a08*/ 	.short	0x010a
        /*0a0a*/ 	.byte	0x3f
	.zero		1


	//   ....[55]....
        /*0a0c*/ 	.word	0x000121c0
        /*0a10*/ 	.word	0x00000000
        /*0a14*/ 	.word	0x00019c60
        /*0a18*/ 	.short	0x010a
        /*0a1a*/ 	.byte	0x3f
	.zero		1


	//   ....[56]....
        /*0a1c*/ 	.word	0x00012610
        /*0a20*/ 	.word	0x00000000
        /*0a24*/ 	.word	0x00019c50
        /*0a28*/ 	.short	0x0101
        /*0a2a*/ 	.byte	0x3f
	.zero		1


	//   ....[57]....
        /*0a2c*/ 	.word	0x00012660
        /*0a30*/ 	.word	0x00000002
        /*0a34*/ 	.word	0x00000000
        /*0a38*/ 	.short	0x0101
        /*0a3a*/ 	.byte	0x3f
	.zero		1


	//   ....[58]....
        /*0a3c*/ 	.word	0x00013810
        /*0a40*/ 	.word	0x00000007
        /*0a44*/ 	.word	0x00019c20
        /*0a48*/ 	.short	0x010a
        /*0a4a*/ 	.byte	0x3f
	.zero		1


	//   ....[59]....
        /*0a4c*/ 	.word	0x000139b0
        /*0a50*/ 	.word	0x00000005
        /*0a54*/ 	.word	0x00000000
        /*0a58*/ 	.short	0x010a
        /*0a5a*/ 	.byte	0x3f
	.zero		1


	//   ....[60]....
        /*0a5c*/ 	.word	0x00013a20
        /*0a60*/ 	.word	0x00000003
        /*0a64*/ 	.word	0x00000000
        /*0a68*/ 	.short	0x010a
        /*0a6a*/ 	.byte	0x3f
	.zero		1


	//   ....[61]....
        /*0a6c*/ 	.word	0x00013a70
        /*0a70*/ 	.word	0x00000003
        /*0a74*/ 	.word	0x00019c60
        /*0a78*/ 	.short	0x010a
        /*0a7a*/ 	.byte	0x3f
	.zero		1


	//   ....[62]....
        /*0a7c*/ 	.word	0x00013ac0
        /*0a80*/ 	.word	0x00000005
        /*0a84*/ 	.word	0x00019c60
        /*0a88*/ 	.short	0x010a
        /*0a8a*/ 	.byte	0x3f
	.zero		1


	//   ....[63]....
        /*0a8c*/ 	.word	0x00013b00
        /*0a90*/ 	.word	0x00000003
        /*0a94*/ 	.word	0x00019c80
        /*0a98*/ 	.short	0x010a
        /*0a9a*/ 	.byte	0x3f
	.zero		1


	//   ....[64]....
        /*0a9c*/ 	.word	0x00013b20
        /*0aa0*/ 	.word	0x00000005
        /*0aa4*/ 	.word	0x00019c80
        /*0aa8*/ 	.short	0x010a
        /*0aaa*/ 	.byte	0x3f
	.zero		1


	//   ....[65]....
        /*0aac*/ 	.word	0x00013b90
        /*0ab0*/ 	.word	0x00000003
        /*0ab4*/ 	.word	0x00019c00
        /*0ab8*/ 	.short	0x010a
        /*0aba*/ 	.byte	0x3f
	.zero		1


	//   ....[66]....
        /*0abc*/ 	.word	0x00013be0
        /*0ac0*/ 	.word	0x00000002
        /*0ac4*/ 	.word	0x00019c30
        /*0ac8*/ 	.short	0x010a
        /*0aca*/ 	.byte	0x3f
	.zero		1


	//   ....[67]....
        /*0acc*/ 	.word	0x00013c40
        /*0ad0*/ 	.word	0x00000007
        /*0ad4*/ 	.word	0x00019c30
        /*0ad8*/ 	.short	0x010a
        /*0ada*/ 	.byte	0x3f
	.zero		1


	//   ....[68]....
        /*0adc*/ 	.word	0x00013ca0
        /*0ae0*/ 	.word	0x00000007
        /*0ae4*/ 	.word	0x00019c50
        /*0ae8*/ 	.short	0x010a
        /*0aea*/ 	.byte	0x3f
	.zero		1


	//   ....[69]....
        /*0aec*/ 	.word	0x00013d00
        /*0af0*/ 	.word	0x00000007
        /*0af4*/ 	.word	0x00019c30
        /*0af8*/ 	.short	0x010a
        /*0afa*/ 	.byte	0x3f
	.zero		1


	//   ....[70]....
        /*0afc*/ 	.word	0x00013d60
        /*0b00*/ 	.word	0x00000007
        /*0b04*/ 	.word	0x00019c50
        /*0b08*/ 	.short	0x010a
        /*0b0a*/ 	.byte	0x3f
	.zero		1


	//   ....[71]....
        /*0b0c*/ 	.word	0x00013dc0
        /*0b10*/ 	.word	0x00000005
        /*0b14*/ 	.word	0x00019c50
        /*0b18*/ 	.short	0x010a
        /*0b1a*/ 	.byte	0x3f
	.zero		1


	//   ....[72]....
        /*0b1c*/ 	.word	0x00013f10
        /*0b20*/ 	.word	0x00000004
        /*0b24*/ 	.word	0x00019c80
        /*0b28*/ 	.short	0x010a
        /*0b2a*/ 	.byte	0x3f
	.zero		1


	//   ....[73]....
        /*0b2c*/ 	.word	0x00013f60
        /*0b30*/ 	.word	0x00000004
        /*0b34*/ 	.word	0x00019c40
        /*0b38*/ 	.short	0x010a
        /*0b3a*/ 	.byte	0x3f
	.zero		1


	//   ....[74]....
        /*0b3c*/ 	.word	0x000143b0
        /*0b40*/ 	.word	0x00000010
        /*0b44*/ 	.word	0x00019c20
        /*0b48*/ 	.short	0x010a
        /*0b4a*/ 	.byte	0x3f
	.zero		1


	//   ....[75]....
        /*0b4c*/ 	.word	0x00014400
        /*0b50*/ 	.word	0x00000006
        /*0b54*/ 	.word	0x00019c80
        /*0b58*/ 	.short	0x010a
        /*0b5a*/ 	.byte	0x3f
	.zero		1


	//   ....[76]....
        /*0b5c*/ 	.word	0x00014450
        /*0b60*/ 	.word	0x00000006
        /*0b64*/ 	.word	0x00019c40
        /*0b68*/ 	.short	0x010a
        /*0b6a*/ 	.byte	0x3f
	.zero		1


	//   ....[77]....
        /*0b6c*/ 	.word	0x000144a0
        /*0b70*/ 	.word	0x00000003
        /*0b74*/ 	.word	0x00019c70
        /*0b78*/ 	.short	0x010a
        /*0b7a*/ 	.byte	0x3f
	.zero		1


	//   ....[78]....
        /*0b7c*/ 	.word	0x000144f0
        /*0b80*/ 	.word	0x00000003
        /*0b84*/ 	.word	0x00019c60
        /*0b88*/ 	.short	0x010a
        /*0b8a*/ 	.byte	0x3f
	.zero		1


	//   ....[79]....
        /*0b8c*/ 	.word	0x00014540
        /*0b90*/ 	.word	0x00000000
        /*0b94*/ 	.word	0x00019c70
        /*0b98*/ 	.short	0x010a
        /*0b9a*/ 	.byte	0x3f
	.zero		1


	//   ....[80]....
        /*0b9c*/ 	.word	0x00014590
        /*0ba0*/ 	.word	0x00000000
        /*0ba4*/ 	.word	0x00019c60
        /*0ba8*/ 	.short	0x010a
        /*0baa*/ 	.byte	0x3f
	.zero		1


	//   ....[81]....
        /*0bac*/ 	.word	0x000145e0
        /*0bb0*/ 	.word	0x00000007
        /*0bb4*/ 	.word	0x00019c20
        /*0bb8*/ 	.short	0x010a
        /*0bba*/ 	.byte	0x3f
	.zero		1


	//   ....[82]....
        /*0bbc*/ 	.word	0x00014780
        /*0bc0*/ 	.word	0x00000005
        /*0bc4*/ 	.word	0x00000000
        /*0bc8*/ 	.short	0x010a
        /*0bca*/ 	.byte	0x3f
	.zero		1


	//   ....[83]....
        /*0bcc*/ 	.word	0x000147d0
        /*0bd0*/ 	.word	0x00000003
        /*0bd4*/ 	.word	0x00000000
        /*0bd8*/ 	.short	0x010a
        /*0bda*/ 	.byte	0x3f
	.zero		1


	//   ....[84]....
        /*0bdc*/ 	.word	0x00014820
        /*0be0*/ 	.word	0x00000003
        /*0be4*/ 	.word	0x00019c60
        /*0be8*/ 	.short	0x010a
        /*0bea*/ 	.byte	0x3f
	.zero		1


	//   ....[85]....
        /*0bec*/ 	.word	0x00014870
        /*0bf0*/ 	.word	0x00000005
        /*0bf4*/ 	.word	0x00019c60
        /*0bf8*/ 	.short	0x010a
        /*0bfa*/ 	.byte	0x3f
	.zero		1


	//   ....[86]....
        /*0bfc*/ 	.word	0x000148c0
        /*0c00*/ 	.word	0x00000003
        /*0c04*/ 	.word	0x00019c80
        /*0c08*/ 	.short	0x010a
        /*0c0a*/ 	.byte	0x3f
	.zero		1


	//----- nvinfo : EIATTR_NUM_MBARRIERS
	.align		4
.L_1337:
        /*0c0c*/ 	.byte	0x03, 0x38
        /*0c0e*/ 	.short	0x0016


	//----- nvinfo : EIATTR_EXIT_INSTR_OFFSETS
	.align		4
        /*0c10*/ 	.byte	0x04, 0x1c
        /*0c12*/ 	.short	(.L_1339 - .L_1338)


	//   ....[0]....
.L_1338:
        /*0c14*/ 	.word	0x00000a40


	//   ....[1]....
        /*0c18*/ 	.word	0x0000d7a0


	//   ....[2]....
        /*0c1c*/ 	.word	0x00013b70


	//----- nvinfo : EIATTR_MAX_THREADS
	.align		4
.L_1339:
        /*0c20*/ 	.byte	0x04, 0x05
        /*0c22*/ 	.short	(.L_1341 - .L_1340)
.L_1340:
        /*0c24*/ 	.word	0x00000200
        /*0c28*/ 	.word	0x00000001
        /*0c2c*/ 	.word	0x00000001


	//----- nvinfo : EIATTR_CRS_STACK_SIZE
	.align		4
.L_1341:
        /*0c30*/ 	.byte	0x04, 0x1e
        /*0c32*/ 	.short	(.L_1343 - .L_1342)
.L_1342:
        /*0c34*/ 	.word	0x00000000


	//----- nvinfo : EIATTR_CBANK_PARAM_SIZE
	.align		4
.L_1343:
        /*0c38*/ 	.byte	0x03, 0x19
        /*0c3a*/ 	.short	0x0af0


	//----- nvinfo : EIATTR_PARAM_CBANK
	.align		4
        /*0c3c*/ 	.byte	0x04, 0x0a
        /*0c3e*/ 	.short	(.L_1345 - .L_1344)
	.align		4
.L_1344:
        /*0c40*/ 	.word	index@(.nv.constant0._ZN7cutlass13device_kernelIN5flash11enable_sm90INS1_16FlashAttnFwdSm90INS1_25CollectiveMainloopFwdSm90ILi2EN4cute5tupleIJNS5_1CILi1EEES8_S8_EEENS6_IJNS7_ILi192EEENS7_ILi128EEENS7_ILi96EEEEEELi96ENS_12float_e4m3_tEfNS_4arch4Sm90ELb1ELb0ELb1ELb1ELb0ELb0ELb0ELb1ELb1ELb1ELb1ELb0EEENS1_21CollectiveEpilogueFwdINS6_IJSA_SC_SB_EEES9_NS_10bfloat16_tESG_Li384ELb1ELb1ELb1ELb1EEENS1_36VarlenDynamicPersistentTileSchedulerILi192ELi128ELi384ELi128ELb1ELb1ELb1ELb1ELb1ELb1EEEEEEEEEvNT_6ParamsE)
        /*0c44*/ 	.short	0x0210
        /*0c46*/ 	.short	0x0af0


	//----- nvinfo : EIATTR_SW_WAR
	.align		4
.L_1345:
        /*0c48*/ 	.byte	0x04, 0x36
        /*0c4a*/ 	.short	(.L_1347 - .L_1346)
.L_1346:
        /*0c4c*/ 	.word	0x00000008
.L_1347:


//--------------------- .nv.info._ZN7cutlass13device_kernelIN5flash11enable_sm90INS1_16FlashAttnFwdSm90INS1_25CollectiveMainloopFwdSm90ILi2EN4cute5tupleIJNS5_1CILi1EEES8_S8_EEENS6_IJNS7_ILi192EEENS7_ILi128EEENS7_ILi96EEEEEELi96ENS_12float_e4m3_tEfNS_4arch4Sm90ELb1ELb0ELb1ELb1ELb0ELb1ELb0ELb1ELb1ELb1ELb1ELb0EEENS1_21CollectiveEpilogueFwdINS6_IJSA_SC_SB_EEES9_NS_10bfloat16_tESG_Li384ELb1ELb1ELb1ELb1EEENS1_36VarlenDynamicPersistentTileSchedulerILi192ELi128ELi384ELi128ELb1ELb1ELb1ELb1ELb1ELb1EEEEEEEEEvNT_6ParamsE --------------------------
	.section	.nv.info._ZN7cutlass13device_kernelIN5flash11enable_sm90INS1_16FlashAttnFwdSm90INS1_25CollectiveMainloopFwdSm90ILi2EN4cute5tupleIJNS5_1CILi1EEES8_S8_EEENS6_IJNS7_ILi192EEENS7_ILi128EEENS7_ILi96EEEEEELi96ENS_12float_e4m3_tEfNS_4arch4Sm90ELb1ELb0ELb1ELb1ELb0ELb1ELb0ELb1ELb1ELb1ELb1ELb0EEENS1_21CollectiveEpilogueFwdINS6_IJSA_SC_SB_EEES9_NS_10bfloat16_tESG_Li384ELb1ELb1ELb1ELb1EEENS1_36VarlenDynamicPersistentTileSchedulerILi192ELi128ELi384ELi128ELb1ELb1ELb1ELb1ELb1ELb1EEEEEEEEEvNT_6ParamsE,"",@"SHT_CUDA_INFO"
	.sectionflags	@""
	.align	4


	//----- nvinfo : EIATTR_CUDA_API_VERSION
	.align		4
        /*0000*/ 	.byte	0x04, 0x37
        /*0002*/ 	.short	(.L_1349 - .L_1348)
.L_1348:
        /*0004*/ 	.word	0x00000082


	//----- nvinfo : EIATTR_KPARAM_INFO
	.align		4
.L_1349:
        /*0008*/ 	.byte	0x04, 0x17
        /*000a*/ 	.short	(.L_1351 - .L_1350)
.L_1350:
        /*000c*/ 	.word	0x00000000
        /*0010*/ 	.short	0x0000
        /*0012*/ 	.short	0x0070
        /*0014*/ 	.byte	0x00, 0xf0, 0x01, 0x2a


	//----- nvinfo : EIATTR_SPARSE_MMA_MASK
	.align		4
.L_1351:
        /*0018*/ 	.byte	0x03, 0x50
        /*001a*/ 	.short	0x0000


	//----- nvinfo : EIATTR_MAXREG_COUNT
	.align		4
        /*001c*/ 	.byte	0x03, 0x1b
        /*001e*/ 	.short	0x0080


	//----- nvinfo : EIATTR_NUM_BARRIERS
	.align		4
        /*0020*/ 	.byte	0x02, 0x4c
        /*0022*/ 	.byte	0x10
	.zero		1


	//----- nvinfo : EIATTR_EXTERNS
	.align		4
        /*0024*/ 	.byte	0x04, 0x0f
        /*0026*/ 	.short	(.L_1353 - .L_1352)


	//   ....[0]....
	.align		4
.L_1352:
        /*0028*/ 	.word	index@(__assertfail)


	//----- nvinfo : EIATTR_ANNOTATIONS
	.align		4
.L_1353:
        /*002c*/ 	.byte	0x04, 0x55
        /*002e*/ 	.short	(.L_1355 - .L_1354)


	//   ....[0]....
.L_1354:
        /* <DEDUP_REMOVED lines=105> */


	//----- nvinfo : EIATTR_MERCURY_ISA_VERSION
	.align		4
.L_1355:
        /*06b0*/ 	.byte	0x03, 0x5f
        /*06b2*/ 	.short	0x0101


	//----- nvinfo : EIATTR_UNUSED_LOAD_BYTE_OFFSET
	.align		4
        /*06b4*/ 	.byte	0x04, 0x44
        /*06b6*/ 	.short	(.L_1357 - .L_1356)


	//   ....[0]....
.L_1356:
        /*06b8*/ 	.word	0x00000a90
        /*06bc*/ 	.word	0x0000fff0


	//   ....[1]....
        /*06c0*/ 	.word	0x00014720
        /*06c4*/ 	.word	0x0000fff0


	//----- nvinfo : EIATTR_INT_WARP_WIDE_INSTR_OFFSETS
	.align		4
.L_1357:
        /*06c8*/ 	.byte	0x04, 0x31
        /*06ca*/ 	.short	(.L_1359 - .L_1358)


	//   ....[0]....
.L_1358:
        /*06cc*/ 	.word	0x00000180


	//   ....[1]....
        /*06d0*/ 	.word	0x00000220


	//   ....[2]....
        /*06d4*/ 	.word	0x00000290


	//   ....[3]....
        /*06d8*/ 	.word	0x0001b050


	//   ....[4]....
        /*06dc*/ 	.word	0x0001b0e0


	//   ....[5]....
        /*06e0*/ 	.word	0x0001dbb0


	//   ....[6]....
        /*06e4*/ 	.word	0x0001dc40


	//----- nvinfo : EIATTR_COOP_GROUP_MASK_REGIDS
	.align		4
.L_1359:
        /*06e8*/ 	.byte	0x04, 0x29
        /*06ea*/ 	.short	(.L_1361 - .L_1360)


	//   ....[0]....
.L_1360:
        /*06ec*/ 	.word	0xffffffff


	//   ....[1]....
        /*06f0*/ 	.word	0xffffffff


	//   ....[2]....
        /*06f4*/ 	.word	0xffffffff


	//   ....[3]....
        /*06f8*/ 	.word	0xffffffff


	//   ....[4]....
        /*06fc*/ 	.word	0xffffffff


	//   ....[5]....
        /*0700*/ 	.word	0xffffffff


	//   ....[6]....
        /*0704*/ 	.word	0xffffffff


	//   ....[7]....
        /*0708*/ 	.word	0xffffffff


	//   ....[8]....
        /*070c*/ 	.word	0xffffffff


	//   ....[9]....
        /*0710*/ 	.word	0xffffffff


	//   ....[10]....
        /*0714*/ 	.word	0xffffffff


	//   ....[11]....
        /*0718*/ 	.word	0xffffffff


	//   ....[12]....
        /*071c*/ 	.word	0xffffffff


	//   ....[13]....
        /*0720*/ 	.word	0xffffffff


	//   ....[14]....
        /*0724*/ 	.word	0xffffffff


	//   ....[15]....
        /*0728*/ 	.word	0xffffffff


	//   ....[16]....
        /*072c*/ 	.word	0xffffffff


	//   ....[17]....
        /*0730*/ 	.word	0xffffffff


	//   ....[18]....
        /*0734*/ 	.word	0xffffffff


	//   ....[19]....
        /*0738*/ 	.word	0xffffffff


	//   ....[20]....
        /*073c*/ 	.word	0xffffffff


	//   ....[21]....
        /*0740*/ 	.word	0xffffffff


	//   ....[22]....
        /*0744*/ 	.word	0xffffffff


	//   ....[23]....
        /*0748*/ 	.word	0xffffffff


	//   ....[24]....
        /*074c*/ 	.word	0xffffffff


	//   ....[25]....
        /*0750*/ 	.word	0xffffffff


	//   ....[26]....
        /*0754*/ 	.word	0xffffffff


	//   ....[27]....
        /*0758*/ 	.word	0xffffffff


	//   ....[28]....
        /*075c*/ 	.word	0xffffffff


	//   ....[29]....
        /*0760*/ 	.word	0xffffffff


	//   ....[30]....
        /*0764*/ 	.word	0xffffffff


	//   ....[31]....
        /*0768*/ 	.word	0xffffffff


	//   ....[32]....
        /*076c*/ 	.word	0xffffffff


	//   ....[33]....
        /*0770*/ 	.word	0xffffffff


	//   ....[34]....
        /*0774*/ 	.word	0xffffffff


	//   ....[35]....
        /*0778*/ 	.word	0xffffffff


	//   ....[36]....
        /*077c*/ 	.word	0xffffffff


	//   ....[37]....
        /*0780*/ 	.word	0xffffffff


	//   ....[38]....
        /*0784*/ 	.word	0xffffffff


	//   ....[39]....
        /*0788*/ 	.word	0xffffffff


	//   ....[40]....
        /*078c*/ 	.word	0xffffffff


	//   ....[41]....
        /*0790*/ 	.word	0xffffffff


	//   ....[42]....
        /*0794*/ 	.word	0xffffffff


	//   ....[43]....
        /*0798*/ 	.word	0xffffffff


	//   ....[44]....
        /*079c*/ 	.word	0xffffffff


	//   ....[45]....
        /*07a0*/ 	.word	0xffffffff


	//   ....[46]....
        /*07a4*/ 	.word	0xffffffff


	//   ....[47]....
        /*07a8*/ 	.word	0xffffffff


	//   ....[48]....
        /*07ac*/ 	.word	0xffffffff


	//   ....[49]....
        /*07b0*/ 	.word	0xffffffff


	//   ....[50]....
        /*07b4*/ 	.word	0xffffffff


	//   ....[51]....
        /*07b8*/ 	.word	0xffffffff


	//   ....[52]....
        /*07bc*/ 	.word	0xffffffff


	//   ....[53]....
        /*07c0*/ 	.word	0xffffffff


	//   ....[54]....
        /*07c4*/ 	.word	0xffffffff


	//   ....[55]....
        /*07c8*/ 	.word	0xffffffff


	//   ....[56]....
        /*07cc*/ 	.word	0xffffffff


	//   ....[57]....
        /*07d0*/ 	.word	0xffffffff


	//   ....[58]....
        /*07d4*/ 	.word	0xffffffff


	//   ....[59]....
        /*07d8*/ 	.word	0xffffffff


	//   ....[60]....
        /*07dc*/ 	.word	0xffffffff


	//   ....[61]....
        /*07e0*/ 	.word	0xffffffff


	//   ....[62]....
        /*07e4*/ 	.word	0xffffffff


	//   ....[63]....
        /*07e8*/ 	.word	0xffffffff


	//   ....[64]....
        /*07ec*/ 	.word	0xffffffff


	//   ....[65]....
        /*07f0*/ 	.word	0xffffffff


	//   ....[66]....
        /*07f4*/ 	.word	0xffffffff


	//   ....[67]....
        /*07f8*/ 	.word	0xffffffff


	//   ....[68]....
        /*07fc*/ 	.word	0xffffffff


	//   ....[69]....
        /*0800*/ 	.word	0xffffffff


	//   ....[70]....
        /*0804*/ 	.word	0xffffffff


	//   ....[71]....
        /*0808*/ 	.word	0xffffffff


	//   ....[72]....
        /*080c*/ 	.word	0xffffffff


	//   ....[73]....
        /*0810*/ 	.word	0xffffffff


	//   ....[74]....
        /*0814*/ 	.word	0xffffffff


	//   ....[75]....
        /*0818*/ 	.word	0xffffffff


	//   ....[76]....
        /*081c*/ 	.word	0xffffffff


	//   ....[77]....
        /*0820*/ 	.word	0xffffffff


	//   ....[78]....
        /*0824*/ 	.word	0xffffffff


	//   ....[79]....
        /*0828*/ 	.word	0xffffffff


	//   ....[80]....
        /*082c*/ 	.word	0xffffffff


	//   ....[81]....
        /*0830*/ 	.word	0xffffffff


	//   ....[82]....
        /*0834*/ 	.word	0xffffffff


	//   ....[83]....
        /*0838*/ 	.word	0xffffffff


	//   ....[84]....
        /*083c*/ 	.word	0xffffffff


	//   ....[85]....
        /*0840*/ 	.word	0xffffffff


	//   ....[86]....
        /*0844*/ 	.word	0xffffffff


	//   ....[87]....
        /*0848*/ 	.word	0xffffffff


	//   ....[88]....
        /*084c*/ 	.word	0xffffffff


	//   ....[89]....
        /*0850*/ 	.word	0xffffffff


	//   ....[90]....
        /*0854*/ 	.word	0xffffffff


	//   ....[91]....
        /*0858*/ 	.word	0xffffffff


	//   ....[92]....
        /*085c*/ 	.word	0xffffffff


	//   ....[93]....
        /*0860*/ 	.word	0xffffffff


	//   ....[94]....
        /*0864*/ 	.word	0xffffffff


	//   ....[95]....
        /*0868*/ 	.word	0xffffffff


	//   ....[96]....
        /*086c*/ 	.word	0xffffffff


	//   ....[97]....
        /*0870*/ 	.word	0xffffffff


	//   ....[98]....
        /*0874*/ 	.word	0xffffffff


	//   ....[99]....
        /*0878*/ 	.word	0xffffffff


	//   ....[100]....
        /*087c*/ 	.word	0xffffffff


	//   ....[101]....
        /*0880*/ 	.word	0xffffffff


	//   ....[102]....
        /*0884*/ 	.word	0xffffffff


	//   ....[103]....
        /*0888*/ 	.word	0xffffffff


	//   ....[104]....
        /*088c*/ 	.word	0xffffffff


	//   ....[105]....
        /*0890*/ 	.word	0xffffffff


	//   ....[106]....
        /*0894*/ 	.word	0xffffffff


	//   ....[107]....
        /*0898*/ 	.word	0xffffffff


	//   ....[108]....
        /*089c*/ 	.word	0xffffffff


	//   ....[109]....
        /*08a0*/ 	.word	0xffffffff


	//   ....[110]....
        /*08a4*/ 	.word	0xffffffff


	//   ....[111]....
        /*08a8*/ 	.word	0xffffffff


	//   ....[112]....
        /*08ac*/ 	.word	0xffffffff


	//   ....[113]....
        /*08b0*/ 	.word	0xffffffff


	//   ....[114]....
        /*08b4*/ 	.word	0xffffffff


	//   ....[115]....
        /*08b8*/ 	.word	0xffffffff


	//   ....[116]....
        /*08bc*/ 	.word	0xffffffff


	//   ....[117]....
        /*08c0*/ 	.word	0xffffffff


	//   ....[118]....
        /*08c4*/ 	.word	0xffffffff


	//   ....[119]....
        /*08c8*/ 	.word	0xffffffff


	//   ....[120]....
        /*08cc*/ 	.word	0xffffffff


	//   ....[121]....
        /*08d0*/ 	.word	0xffffffff


	//   ....[122]....
        /*08d4*/ 	.word	0xffffffff


	//   ....[123]....
        /*08d8*/ 	.word	0xffffffff


	//   ....[124]....
        /*08dc*/ 	.word	0xffffffff


	//   ....[125]....
        /*08e0*/ 	.word	0xffffffff


	//   ....[126]....
        /*08e4*/ 	.word	0xffffffff


	//   ....[127]....
        /*08e8*/ 	.word	0xffffffff


	//   ....[128]....
        /*08ec*/ 	.word	0xffffffff


	//   ....[129]....
        /*08f0*/ 	.word	0xffffffff


	//   ....[130]....
        /*08f4*/ 	.word	0xffffffff


	//   ....[131]....
        /*08f8*/ 	.word	0xffffffff


	//   ....[132]....
        /*08fc*/ 	.word	0xffffffff


	//   ....[133]....
        /*0900*/ 	.word	0xffffffff


	//   ....[134]....
        /*0904*/ 	.word	0xffffffff


	//   ....[135]....
        /*0908*/ 	.word	0xffffffff


	//   ....[136]....
        /*090c*/ 	.word	0xffffffff


	//   ....[137]....
        /*0910*/ 	.word	0xffffffff


	//   ....[138]....
        /*0914*/ 	.word	0xffffffff


	//   ....[139]....
        /*0918*/ 	.word	0xffffffff


	//   ....[140]....
        /*091c*/ 	.word	0xffffffff


	//   ....[141]....
        /*0920*/ 	.word	0xffffffff


	//   ....[142]....
        /*0924*/ 	.word	0xffffffff


	//   ....[143]....
        /*0928*/ 	.word	0xffffffff


	//   ....[144]....
        /*092c*/ 	.word	0x0500000f


	//   ....[145]....
        /*0930*/ 	.word	0x0500000f


	//   ....[146]....
        /*0934*/ 	.word	0x0500000f


	//   ....[147]....
        /*0938*/ 	.word	0x0500000f


	//   ....[148]....
        /*093c*/ 	.word	0x0500000f


	//   ....[149]....
        /*0940*/ 	.word	0x0500000f


	//   ....[150]....
        /*0944*/ 	.word	0x0500000f


	//   ....[151]....
        /*0948*/ 	.word	0x0500000f


	//   ....[152]....
        /*094c*/ 	.word	0x0500000f


	//   ....[153]....
        /*0950*/ 	.word	0x0500000f


	//   ....[154]....
        /*0954*/ 	.word	0x0500000f


	//   ....[155]....
        /*0958*/ 	.word	0x0500000f


	//   ....[156]....
        /*095c*/ 	.word	0x0500000f


	//   ....[157]....
        /*0960*/ 	.word	0x0500000f


	//   ....[158]....
        /*0964*/ 	.word	0x0500000f


	//   ....[159]....
        /*0968*/ 	.word	0x0500000f


	//   ....[160]....
        /*096c*/ 	.word	0x0500000f


	//   ....[161]....
        /*0970*/ 	.word	0x0500000f


	//   ....[162]....
        /*0974*/ 	.word	0x0500000f


	//   ....[163]....
        /*0978*/ 	.word	0x0500000f


	//   ....[164]....
        /*097c*/ 	.word	0x0500000f


	//   ....[165]....
        /*0980*/ 	.word	0x0500000f


	//   ....[166]....
        /*0984*/ 	.word	0x0500000f


	//   ....[167]....
        /*0988*/ 	.word	0x0500000f


	//   ....[168]....
        /*098c*/ 	.word	0x0500000f


	//   ....[169]....
        /*0990*/ 	.word	0x0500000f


	//   ....[170]....
        /*0994*/ 	.word	0x0500000f


	//   ....[171]....
        /*0998*/ 	.word	0x0500000f


	//   ....[172]....
        /*099c*/ 	.word	0x0500000f


	//   ....[173]....
        /*09a0*/ 	.word	0x0500000f


	//   ....[174]....
        /*09a4*/ 	.word	0x0500000f


	//   ....[175]....
        /*09a8*/ 	.word	0x0500000f


	//   ....[176]....
        /*09ac*/ 	.word	0x0500000f


	//   ....[177]....
        /*09b0*/ 	.word	0x0500000f


	//   ....[178]....
        /*09b4*/ 	.word	0x0500000f


	//----- nvinfo : EIATTR_COOP_GROUP_INSTR_OFFSETS
	.align		4
.L_1361:
        /*09b8*/ 	.byte	0x04, 0x28
        /*09ba*/ 	.short	(.L_1363 - .L_1362)


	//   ....[0]....
.L_1362:
        /*09bc*/ 	.word	0x00000060


	//   ....[1]....
        /*09c0*/ 	.word	0x00000190


	//   ....[2]....
        /*09c4*/ 	.word	0x00000240


	//   ....[3]....
        /*09c8*/ 	.word	0x00000400


	//   ....[4]....
        /*09cc*/ 	.word	0x00000560


	//   ....[5]....
        /*09d0*/ 	.word	0x00000680


	//   ....[6]....
        /*09d4*/ 	.word	0x000007e0


	//   ....[7]....
        /*09d8*/ 	.word	0x000070c0


	//   ....[8]....
        /*09dc*/ 	.word	0x000079f0


	//   ....[9]....
        /*09e0*/ 	.word	0x00007a00


	//   ....[10]....
        /*09e4*/ 	.word	0x00007a10


	//   ....[11]....
        /*09e8*/ 	.word	0x00007a20


	//   ....[12]....
        /*09ec*/ 	.word	0x000096d0


	//   ....[13]....
        /*09f0*/ 	.word	0x000096e0


	//   ....[14]....
        /*09f4*/ 	.word	0x000096f0


	//   ....[15]....
        /*09f8*/ 	.word	0x00009700


	//   ....[16]....
        /*09fc*/ 	.word	0x0000c000


	//   ....[17]....
        /*0a00*/ 	.word	0x0000cb00


	//   ....[18]....
        /*0a04*/ 	.word	0x0000cb20


	//   ....[19]....
        /*0a08*/ 	.word	0x0000cb40


	//   ....[20]....
        /*0a0c*/ 	.word	0x0000d580


	//   ....[21]....
        /*0a10*/ 	.word	0x0000d5a0


	//   ....[22]....
        /*0a14*/ 	.word	0x0000f300


	//   ....[23]....
        /*0a18*/ 	.word	0x0000f8d0


	//   ....[24]....
        /*0a1c*/ 	.word	0x000101e0


	//   ....[25]....
        /*0a20*/ 	.word	0x00010210


	//   ....[26]....
        /*0a24*/ 	.word	0x00010230


	//   ....[27]....
        /*0a28*/ 	.word	0x00010250


	//   ....[28]....
        /*0a2c*/ 	.word	0x00012860


	//   ....[29]....
        /*0a30*/ 	.word	0x00012890


	//   ....[30]....
        /*0a34*/ 	.word	0x000128c0


	//   ....[31]....
        /*0a38*/ 	.word	0x00012900


	//   ....[32]....
        /*0a3c*/ 	.word	0x00013fa0


	//   ....[33]....
        /*0a40*/ 	.word	0x00013fb0


	//   ....[34]....
        /*0a44*/ 	.word	0x00014100


	//   ....[35]....
        /*0a48*/ 	.word	0x00014110


	//   ....[36]....
        /*0a4c*/ 	.word	0x00014de0


	//   ....[37]....
        /*0a50*/ 	.word	0x00014e70


	//   ....[38]....
        /*0a54*/ 	.word	0x00014ea0


	//   ....[39]....
        /*0a58*/ 	.word	0x00014ec0


	//   ....[40]....
        /*0a5c*/ 	.word	0x00014ee0


	//   ....[41]....
        /*0a60*/ 	.word	0x00014f00


	//   ....[42]....
        /*0a64*/ 	.word	0x00014f10


	//   ....[43]....
        /*0a68*/ 	.word	0x00014f20


	//   ....[44]....
        /*0a6c*/ 	.word	0x00014f30


	//   ....[45]....
        /*0a70*/ 	.word	0x00014f40


	//   ....[46]....
        /*0a74*/ 	.word	0x00014f50


	//   ....[47]....
        /*0a78*/ 	.word	0x00014f60


	//   ....[48]....
        /*0a7c*/ 	.word	0x00014f70


	//   ....[49]....
        /*0a80*/ 	.word	0x00014f80


	//   ....[50]....
        /*0a84*/ 	.word	0x00014f90


	//   ....[51]....
        /*0a88*/ 	.word	0x00014fa0


	//   ....[52]....
        /*0a8c*/ 	.word	0x00014fb0


	//   ....[53]....
        /*0a90*/ 	.word	0x00014fc0


	//   ....[54]....
        /*0a94*/ 	.word	0x00014fd0


	//   ....[55]....
        /*0a98*/ 	.word	0x00014fe0


	//   ....[56]....
        /*0a9c*/ 	.word	0x00014ff0


	//   ....[57]....
        /*0aa0*/ 	.word	0x00015000


	//   ....[58]....
        /*0aa4*/ 	.word	0x00015010


	//   ....[59]....
        /*0aa8*/ 	.word	0x00015020


	//   ....[60]....
        /*0aac*/ 	.word	0x00015030


	//   ....[61]....
        /*0ab0*/ 	.word	0x00015040


	//   ....[62]....
        /*0ab4*/ 	.word	0x00015050


	//   ....[63]....
        /*0ab8*/ 	.word	0x00015060


	//   ....[64]....
        /*0abc*/ 	.word	0x00015070


	//   ....[65]....
        /*0ac0*/ 	.word	0x00015080


	//   ....[66]....
        /*0ac4*/ 	.word	0x00015090


	//   ....[67]....
        /*0ac8*/ 	.word	0x000150a0


	//   ....[68]....
        /*0acc*/ 	.word	0x000150b0


	//   ....[69]....
        /*0ad0*/ 	.word	0x000150c0


	//   ....[70]....
        /*0ad4*/ 	.word	0x000150d0


	//   ....[71]....
        /*0ad8*/ 	.word	0x000150e0


	//   ....[72]....
        /*0adc*/ 	.word	0x000150f0


	//   ....[73]....
        /*0ae0*/ 	.word	0x00015100


	//   ....[74]....
        /*0ae4*/ 	.word	0x00015110


	//   ....[75]....
        /*0ae8*/ 	.word	0x00015120


	//   ....[76]....
        /*0aec*/ 	.word	0x00015130


	//   ....[77]....
        /*0af0*/ 	.word	0x00015140


	//   ....[78]....
        /*0af4*/ 	.word	0x00015150


	//   ....[79]....
        /*0af8*/ 	.word	0x00015160


	//   ....[80]....
        /*0afc*/ 	.word	0x00015170


	//   ....[81]....
        /*0b00*/ 	.word	0x00015180


	//   ....[82]....
        /*0b04*/ 	.word	0x00015190


	//   ....[83]....
        /*0b08*/ 	.word	0x000151a0


	//   ....[84]....
        /*0b0c*/ 	.word	0x00015ae0


	//   ....[85]....
        /*0b10*/ 	.word	0x00015af0


	//   ....[86]....
        /*0b14*/ 	.word	0x00015b00


	//   ....[87]....
        /*0b18*/ 	.word	0x00015b50


	//   ....[88]....
        /*0b1c*/ 	.word	0x00016230


	//   ....[89]....
        /*0b20*/ 	.word	0x00016240


	//   ....[90]....
        /*0b24*/ 	.word	0x00016350


	//   ....[91]....
        /*0b28*/ 	.word	0x00016370


	//   ....[92]....
        /*0b2c*/ 	.word	0x00016780


	//   ....[93]....
        /*0b30*/ 	.word	0x000167b0


	//   ....[94]....
        /*0b34*/ 	.word	0x00016bf0


	//   ....[95]....
        /*0b38*/ 	.word	0x00016c00


	//   ....[96]....
        /*0b3c*/ 	.word	0x00017830


	//   ....[97]....
        /*0b40*/ 	.word	0x00017840


	//   ....[98]....
        /*0b44*/ 	.word	0x00017940


	//   ....[99]....
        /*0b48*/ 	.word	0x00017960


	//   ....[100]....
        /*0b4c*/ 	.word	0x00017ae0


	//   ....[101]....
        /*0b50*/ 	.word	0x00017d00


	//   ....[102]....
        /*0b54*/ 	.word	0x00017d30


	//   ....[103]....
        /*0b58*/ 	.word	0x00017d60


	//   ....[104]....
        /*0b5c*/ 	.word	0x00017d90


	//   ....[105]....
        /*0b60*/ 	.word	0x00017dc0


	//   ....[106]....
        /*0b64*/ 	.word	0x00017df0


	//   ....[107]....
        /*0b68*/ 	.word	0x00017f80


	//   ....[108]....
        /*0b6c*/ 	.word	0x00017fb0


	//   ....[109]....
        /*0b70*/ 	.word	0x00017fe0


	//   ....[110]....
        /*0b74*/ 	.word	0x00018010


	//   ....[111]....
        /*0b78*/ 	.word	0x00018040


	//   ....[112]....
        /*0b7c*/ 	.word	0x00018070


	//   ....[113]....
        /*0b80*/ 	.word	0x00018100


	//   ....[114]....
        /*0b84*/ 	.word	0x00018130


	//   ....[115]....
        /*0b88*/ 	.word	0x00018140


	//   ....[116]....
        /*0b8c*/ 	.word	0x00018180


	//   ....[117]....
        /*0b90*/ 	.word	0x00019870


	//   ....[118]....
        /*0b94*/ 	.word	0x0001b7c0


	//   ....[119]....
        /*0b98*/ 	.word	0x0001c640


	//   ....[120]....
        /*0b9c*/ 	.word	0x0001c670


	//   ....[121]....
        /*0ba0*/ 	.word	0x0001c690


	//   ....[122]....
        /*0ba4*/ 	.word	0x0001c6a0


	//   ....[123]....
        /*0ba8*/ 	.word	0x0001c770


	//   ....[124]....
        /*0bac*/ 	.word	0x0001c780


	//   ....[125]....
        /*0bb0*/ 	.word	0x0001e480


	//   ....[126]....
        /*0bb4*/ 	.word	0x0001e4b0


	//   ....[127]....
        /*0bb8*/ 	.word	0x0001e510


	//   ....[128]....
        /*0bbc*/ 	.word	0x0001e540


	//   ....[129]....
        /*0bc0*/ 	.word	0x0001e570


	//   ....[130]....
        /*0bc4*/ 	.word	0x0001e5a0


	//   ....[131]....
        /*0bc8*/ 	.word	0x0001e5d0


	//   ....[132]....
        /*0bcc*/ 	.word	0x0001e600


	//   ....[133]....
        /*0bd0*/ 	.word	0x0001e7a0


	//   ....[134]....
        /*0bd4*/ 	.word	0x0001e7d0


	//   ....[135]....
        /*0bd8*/ 	.word	0x0001e800


	//   ....[136]....
        /*0bdc*/ 	.word	0x0001e830


	//   ....[137]....
        /*0be0*/ 	.word	0x0001e860


	//   ....[138]....
        /*0be4*/ 	.word	0x0001e890


	//   ....[139]....
        /*0be8*/ 	.word	0x0001e950


	//   ....[140]....
        /*0bec*/ 	.word	0x0001e970


	//   ....[141]....
        /*0bf0*/ 	.word	0x0001e990


	//   ....[142]....
        /*0bf4*/ 	.word	0x0001e9f0


	//   ....[143]....
        /*0bf8*/ 	.word	0x0001f440


	//   ....[144]....
        /*0bfc*/ 	.word	0x0001f8c0


	//   ....[145]....
        /*0c00*/ 	.word	0x0001f950


	//   ....[146]....
        /*0c04*/ 	.word	0x0001f9a0


	//   ....[147]....
        /*0c08*/ 	.word	0x0001f9f0


	//   ....[148]....
        /*0c0c*/ 	.word	0x0001fac0


	//   ....[149]....
        /*0c10*/ 	.word	0x0001fb50


	//   ....[150]....
        /*0c14*/ 	.word	0x0001fba0


	//   ....[151]....
        /*0c18*/ 	.word	0x0001fbf0


	//   ....[152]....
        /*0c1c*/ 	.word	0x0001fef0


	//   ....[153]....
        /*0c20*/ 	.word	0x000201d0


	//   ....[154]....
        /*0c24*/ 	.word	0x000203a0


	//   ....[155]....
        /*0c28*/ 	.word	0x00020400


	//   ....[156]....
        /*0c2c*/ 	.word	0x00020460


	//   ....[157]....
        /*0c30*/ 	.word	0x00020530


	//   ....[158]....
        /*0c34*/ 	.word	0x000205b0


	//   ....[159]....
        /*0c38*/ 	.word	0x00020680


	//   ....[160]....
        /*0c3c*/ 	.word	0x00020950


	//   ....[161]....
        /*0c40*/ 	.word	0x000209f0


	//   ....[162]....
        /*0c44*/ 	.word	0x00020b70


	//   ....[163]....
        /*0c48*/ 	.word	0x00020bf0


	//   ....[164]....
        /*0c4c*/ 	.word	0x00020c70


	//   ....[165]....
        /*0c50*/ 	.word	0x00020cf0


	//   ....[166]....
        /*0c54*/ 	.word	0x00020d70


	//   ....[167]....
        /*0c58*/ 	.word	0x00020e00


	//   ....[168]....
        /*0c5c*/ 	.word	0x00020ea0


	//   ....[169]....
        /*0c60*/ 	.word	0x00020f50


	//   ....[170]....
        /*0c64*/ 	.word	0x00020fd0


	//   ....[171]....
        /*0c68*/ 	.word	0x00021050


	//   ....[172]....
        /*0c6c*/ 	.word	0x000210d0


	//   ....[173]....
        /*0c70*/ 	.word	0x00021160


	//   ....[174]....
        /*0c74*/ 	.word	0x000211e0


	//   ....[175]....
        /*0c78*/ 	.word	0x00021290


	//   ....[176]....
        /*0c7c*/ 	.word	0x000212e0


	//   ....[177]....
        /*0c80*/ 	.word	0x00021380


	//   ....[178]....
        /*0c84*/ 	.word	0x000214b0


	//----- nvinfo : EIATTR_REG_RECONFIG
	.align		4
.L_1363:
        /*0c88*/ 	.byte	0x01, 0x54
	.zero		2


	//----- nvinfo : EIATTR_SYSCALL_OFFSETS
	.align		4
        /*0c8c*/ 	.byte	0x04, 0x46
        /*0c8e*/ 	.short	(.L_1365 - .L_1364)


	//   ....[0]....
.L_1364:
        /*0c90*/ 	.word	0x00001d90


	//   ....[1]....
        /*0c94*/ 	.word	0x00001ee0


	//   ....[2]....
        /*0c98*/ 	.word	0x00007230


	//   ....[3]....
        /*0c9c*/ 	.word	0x00007790


	//   ....[4]....
        /*0ca0*/ 	.word	0x0001b240


	//   ....[5]....
        /*0ca4*/ 	.word	0x0001b3d0


	//   ....[6]....
        /*0ca8*/ 	.word	0x0001b520


	//   ....[7]....
        /*0cac*/ 	.word	0x0001b670


	//   ....[8]....
        /*0cb0*/ 	.word	0x0001c140


	//----- nvinfo : EIATTR_MBARRIER_INSTR_OFFSETS
	.align		4
.L_1365:
        /*0cb4*/ 	.byte	0x04, 0x39
        /*0cb6*/ 	.short	(.L_1367 - .L_1366)


	//   ....[0]....
.L_1366:
        /*0cb8*/ 	.word	0x000002b0
        /*0cbc*/ 	.word	0x000000ff
        /*0cc0*/ 	.word	0x00019c00
        /*0cc4*/ 	.short	0x0100
        /*0cc6*/ 	.byte	0x08
	.zero		1


	//   ....[1]....
        /*0cc8*/ 	.word	0x000002c0
        /*0ccc*/ 	.word	0x000000ff
        /*0cd0*/ 	.word	0x00019c20
        /*0cd4*/ 	.short	0x0100
        /*0cd6*/ 	.byte	0x08
	.zero		1


	//   ....[2]....
        /*0cd8*/ 	.word	0x000003b0
        /*0cdc*/ 	.word	0x000000ff
        /*0ce0*/ 	.word	0x00019c30
        /*0ce4*/ 	.short	0x0100
        /*0ce6*/ 	.byte	0x08
	.zero		1


	//   ....[3]....
        /*0ce8*/ 	.word	0x000003c0
        /*0cec*/ 	.word	0x000000ff
        /*0cf0*/ 	.word	0x00019c40
        /*0cf4*/ 	.short	0x0100
        /*0cf6*/ 	.byte	0x08
	.zero		1


	//   ....[4]....
        /*0cf8*/ 	.word	0x000003d0
        /*0cfc*/ 	.word	0x000000ff
        /*0d00*/ 	.word	0x00019c38
        /*0d04*/ 	.short	0x0100
        /*0d06*/ 	.byte	0x08
	.zero		1


	//   ....[5]....
        /*0d08*/ 	.word	0x000003e0
        /*0d0c*/ 	.word	0x000000ff
        /*0d10*/ 	.word	0x00019c48
        /*0d14*/ 	.short	0x0100
        /*0d16*/ 	.byte	0x08
	.zero		1


	//   ....[6]....
        /*0d18*/ 	.word	0x00000510
        /*0d1c*/ 	.word	0x000000ff
        /*0d20*/ 	.word	0x00019c50
        /*0d24*/ 	.short	0x0100
        /*0d26*/ 	.byte	0x08
	.zero		1


	//   ....[7]....
        /*0d28*/ 	.word	0x00000520
        /*0d2c*/ 	.word	0x000000ff
        /*0d30*/ 	.word	0x00019c60
        /*0d34*/ 	.short	0x0100
        /*0d36*/ 	.byte	0x08
	.zero		1


	//   ....[8]....
        /*0d38*/ 	.word	0x00000530
        /*0d3c*/ 	.word	0x000000ff
        /*0d40*/ 	.word	0x00019c58
        /*0d44*/ 	.short	0x0100
        /*0d46*/ 	.byte	0x08
	.zero		1


	//   ....[9]....
        /*0d48*/ 	.word	0x00000540
        /*0d4c*/ 	.word	0x000000ff
        /*0d50*/ 	.word	0x00019c68
        /*0d54*/ 	.short	0x0100
        /*0d56*/ 	.byte	0x08
	.zero		1


	//   ....[10]....
        /*0d58*/ 	.word	0x00000630
        /*0d5c*/ 	.word	0x000000ff
        /*0d60*/ 	.word	0x00019c70
        /*0d64*/ 	.short	0x0100
        /*0d66*/ 	.byte	0x06
	.zero		1


	//   ....[11]....
        /*0d68*/ 	.word	0x00000640
        /*0d6c*/ 	.word	0x000000ff
        /*0d70*/ 	.word	0x00019c80
        /*0d74*/ 	.short	0x0100
        /*0d76*/ 	.byte	0x06
	.zero		1


	//   ....[12]....
        /*0d78*/ 	.word	0x00000650
        /*0d7c*/ 	.word	0x000000ff
        /*0d80*/ 	.word	0x00019c78
        /*0d84*/ 	.short	0x0100
        /*0d86*/ 	.byte	0x06
	.zero		1


	//   ....[13]....
        /*0d88*/ 	.word	0x00000660
        /*0d8c*/ 	.word	0x000000ff
        /*0d90*/ 	.word	0x00019c88
        /*0d94*/ 	.short	0x0100
        /*0d96*/ 	.byte	0x06
	.zero		1


	//   ....[14]....
        /*0d98*/ 	.word	0x00000790
        /*0d9c*/ 	.word	0x000000ff
        /*0da0*/ 	.word	0x00019c90
        /*0da4*/ 	.short	0x0100
        /*0da6*/ 	.byte	0x08
	.zero		1


	//   ....[15]....
        /*0da8*/ 	.word	0x000007a0
        /*0dac*/ 	.word	0x000000ff
        /*0db0*/ 	.word	0x00019ca0
        /*0db4*/ 	.short	0x0100
        /*0db6*/ 	.byte	0x08
	.zero		1


	//   ....[16]....
        /*0db8*/ 	.word	0x000007b0
        /*0dbc*/ 	.word	0x000000ff
        /*0dc0*/ 	.word	0x00019c98
        /*0dc4*/ 	.short	0x0100
        /*0dc6*/ 	.byte	0x08
	.zero		1


	//   ....[17]....
        /*0dc8*/ 	.word	0x000007c0
        /*0dcc*/ 	.word	0x000000ff
        /*0dd0*/ 	.word	0x00019ca8
        /*0dd4*/ 	.short	0x0100
        /*0dd6*/ 	.byte	0x08
	.zero		1


	//   ....[18]....
        /*0dd8*/ 	.word	0x000008f0
        /*0ddc*/ 	.word	0x000000ff
        /*0de0*/ 	.word	0x00019cb0
        /*0de4*/ 	.short	0x0100
        /*0de6*/ 	.byte	0x08
	.zero		1


	//   ....[19]....
        /*0de8*/ 	.word	0x00000900
        /*0dec*/ 	.word	0x000000ff
        /*0df0*/ 	.word	0x00019cc0
        /*0df4*/ 	.short	0x0100
        /*0df6*/ 	.byte	0x08
	.zero		1


	//   ....[20]....
        /*0df8*/ 	.word	0x00000910
        /*0dfc*/ 	.word	0x000000ff
        /*0e00*/ 	.word	0x00019cb8
        /*0e04*/ 	.short	0x0100
        /*0e06*/ 	.byte	0x08
	.zero		1


	//   ....[21]....
        /*0e08*/ 	.word	0x00000920
        /*0e0c*/ 	.word	0x000000ff
        /*0e10*/ 	.word	0x00019cc8
        /*0e14*/ 	.short	0x0100
        /*0e16*/ 	.byte	0x08
	.zero		1


	//   ....[22]....
        /*0e18*/ 	.word	0x00002ba0
        /*0e1c*/ 	.word	0x00000053
        /*0e20*/ 	.word	0x00019c90
        /*0e24*/ 	.short	0x010a
        /*0e26*/ 	.byte	0x3f
	.zero		1


	//   ....[23]....
        /*0e28*/ 	.word	0x00004460
        /*0e2c*/ 	.word	0x00000053
        /*0e30*/ 	.word	0x00019c90
        /*0e34*/ 	.short	0x010a
        /*0e36*/ 	.byte	0x3f
	.zero		1


	//   ....[24]....
        /*0e38*/ 	.word	0x00006590
        /*0e3c*/ 	.word	0x00000053
        /*0e40*/ 	.word	0x00019c90
        /*0e44*/ 	.short	0x010a
        /*0e46*/ 	.byte	0x3f
	.zero		1


	//   ....[25]....
        /*0e48*/ 	.word	0x00006760
        /*0e4c*/ 	.word	0x00000008
        /*0e50*/ 	.word	0x00000000
        /*0e54*/ 	.short	0x0101
        /*0e56*/ 	.byte	0x3f
	.zero		1


	//   ....[26]....
        /*0e58*/ 	.word	0x000067a0
        /*0e5c*/ 	.word	0x00000053
        /*0e60*/ 	.word	0x00019cb0
        /*0e64*/ 	.short	0x010a
        /*0e66*/ 	.byte	0x3f
	.zero		1


	//   ....[27]....
        /*0e68*/ 	.word	0x00006a10
        /*0e6c*/ 	.word	0x00000053
        /*0e70*/ 	.word	0x00000000
        /*0e74*/ 	.short	0x0101
        /*0e76*/ 	.byte	0x3f
	.zero		1


	//   ....[28]....
        /*0e78*/ 	.word	0x00007510
        /*0e7c*/ 	.word	0x00000010
        /*0e80*/ 	.word	0x00019c00
        /*0e84*/ 	.short	0x010a
        /*0e86*/ 	.byte	0x3f
	.zero		1


	//   ....[29]....
        /*0e88*/ 	.word	0x00007560
        /*0e8c*/ 	.word	0x00000010
        /*0e90*/ 	.word	0x00019c00
        /*0e94*/ 	.short	0x010a
        /*0e96*/ 	.byte	0x3f
	.zero		1


	//   ....[30]....
        /*0e98*/ 	.word	0x00007d50
        /*0e9c*/ 	.word	0x00000010
        /*0ea0*/ 	.word	0x00019c00
        /*0ea4*/ 	.short	0x010a
        /*0ea6*/ 	.byte	0x3f
	.zero		1


	//   ....[31]....
        /*0ea8*/ 	.word	0x00009a00
        /*0eac*/ 	.word	0x00000010
        /*0eb0*/ 	.word	0x00019c00
        /*0eb4*/ 	.short	0x010a
        /*0eb6*/ 	.byte	0x3f
	.zero		1


	//   ....[32]....
        /*0eb8*/ 	.word	0x0000bb70
        /*0ebc*/ 	.word	0x00000000
        /*0ec0*/ 	.word	0x00019c30
        /*0ec4*/ 	.short	0x010a
        /*0ec6*/ 	.byte	0x3f
	.zero		1


	//   ....[33]....
        /*0ec8*/ 	.word	0x0000bbe0
        /*0ecc*/ 	.word	0x00000000
        /*0ed0*/ 	.word	0x00019c30
        /*0ed4*/ 	.short	0x010a
        /*0ed6*/ 	.byte	0x3f
	.zero		1


	//   ....[34]....
        /*0ed8*/ 	.word	0x0000dc80
        /*0edc*/ 	.word	0x00000000
        /*0ee0*/ 	.word	0x00000000
        /*0ee4*/ 	.short	0x0101
        /*0ee6*/ 	.byte	0x3f
	.zero		1


	//   ....[35]....
        /*0ee8*/ 	.word	0x0000e7c0
        /*0eec*/ 	.word	0x0000000e
        /*0ef0*/ 	.word	0x00019c30
        /*0ef4*/ 	.short	0x010a
        /*0ef6*/ 	.byte	0x3f
	.zero		1


	//   ....[36]....
        /*0ef8*/ 	.word	0x0000e830
        /*0efc*/ 	.word	0x0000000e
        /*0f00*/ 	.word	0x00019c30
        /*0f04*/ 	.short	0x010a
        /*0f06*/ 	.byte	0x3f
	.zero		1


	//   ....[37]....
        /*0f08*/ 	.word	0x0000ea40
        /*0f0c*/ 	.word	0x00000014
        /*0f10*/ 	.word	0x00019c50
        /*0f14*/ 	.short	0x010a
        /*0f16*/ 	.byte	0x3f
	.zero		1


	//   ....[38]....
        /*0f18*/ 	.word	0x0000ea90
        /*0f1c*/ 	.word	0x00000014
        /*0f20*/ 	.word	0x00019c50
        /*0f24*/ 	.short	0x010a
        /*0f26*/ 	.byte	0x3f
	.zero		1


	//   ....[39]....
        /*0f28*/ 	.word	0x00010820
        /*0f2c*/ 	.word	0x0000000e
        /*0f30*/ 	.word	0x00000000
        /*0f34*/ 	.short	0x0101
        /*0f36*/ 	.byte	0x3f
	.zero		1


	//   ....[40]....
        /*0f38*/ 	.word	0x00011020
        /*0f3c*/ 	.word	0x00000014
        /*0f40*/ 	.word	0x00000000
        /*0f44*/ 	.short	0x0101
        /*0f46*/ 	.byte	0x3f
	.zero		1


	//   ....[41]....
        /*0f48*/ 	.word	0x000117b0
        /*0f4c*/ 	.word	0x0000000a
        /*0f50*/ 	.word	0x00019c30
        /*0f54*/ 	.short	0x010a
        /*0f56*/ 	.byte	0x3f
	.zero		1


	//   ....[42]....
        /*0f58*/ 	.word	0x00011820
        /*0f5c*/ 	.word	0x0000000a
        /*0f60*/ 	.word	0x00019c30
        /*0f64*/ 	.short	0x010a
        /*0f66*/ 	.byte	0x3f
	.zero		1


	//   ....[43]....
        /*0f68*/ 	.word	0x00011a30
        /*0f6c*/ 	.word	0x0000000e
        /*0f70*/ 	.word	0x00019c50
        /*0f74*/ 	.short	0x010a
        /*0f76*/ 	.byte	0x3f
	.zero		1


	//   ....[44]....
        /*0f78*/ 	.word	0x00011a80
        /*0f7c*/ 	.word	0x0000000e
        /*0f80*/ 	.word	0x00019c50
        /*0f84*/ 	.short	0x010a
        /*0f86*/ 	.byte	0x3f
	.zero		1


	//   ....[45]....
        /*0f88*/ 	.word	0x00012f60
        /*0f8c*/ 	.word	0x00000054
        /*0f90*/ 	.word	0x00000000
        /*0f94*/ 	.short	0x0101
        /*0f96*/ 	.byte	0x3f
	.zero		1


	//   ....[46]....
        /*0f98*/ 	.word	0x000136a0
        /*0f9c*/ 	.word	0x0000000e
        /*0fa0*/ 	.word	0x00000000
        /*0fa4*/ 	.short	0x0101
        /*0fa6*/ 	.byte	0x3f
	.zero		1


	//   ....[47]....
        /*0fa8*/ 	.word	0x00013d30
        /*0fac*/ 	.word	0x0000000a
        /*0fb0*/ 	.word	0x00019c50
        /*0fb4*/ 	.short	0x010a
        /*0fb6*/ 	.byte	0x3f
	.zero		1


	//   ....[48]....
        /*0fb8*/ 	.word	0x00013d80
        /*0fbc*/ 	.word	0x0000000a
        /*0fc0*/ 	.word	0x00019c50
        /*0fc4*/ 	.short	0x010a
        /*0fc6*/ 	.byte	0x3f
	.zero		1


	//   ....[49]....
        /*0fc8*/ 	.word	0x00014640
        /*0fcc*/ 	.word	0x00000004
        /*0fd0*/ 	.word	0x00000000
        /*0fd4*/ 	.short	0x0101
        /*0fd6*/ 	.byte	0x3f
	.zero		1


	//   ....[50]....
        /*0fd8*/ 	.word	0x00016250
        /*0fdc*/ 	.word	0x00000000
        /*0fe0*/ 	.word	0x00000000
        /*0fe4*/ 	.short	0x0101
        /*0fe6*/ 	.byte	0x3f
	.zero		1


	//   ....[51]....
        /*0fe8*/ 	.word	0x000167a0
        /*0fec*/ 	.word	0x00000004
        /*0ff0*/ 	.word	0x00000000
        /*0ff4*/ 	.short	0x0101
        /*0ff6*/ 	.byte	0x3f
	.zero		1


	//   ....[52]....
        /*0ff8*/ 	.word	0x00019950
        /*0ffc*/ 	.word	0x00000011
        /*1000*/ 	.word	0x00019c20
        /*1004*/ 	.short	0x010a
        /*1006*/ 	.byte	0x3f
	.zero		1


	//   ....[53]....
        /*1008*/ 	.word	0x00019a10
        /*100c*/ 	.word	0x00000008
        /*1010*/ 	.word	0x00019ca0
        /*1014*/ 	.short	0x010a
        /*1016*/ 	.byte	0x3f
	.zero		1


	//   ....[54]....
        /*1018*/ 	.word	0x00019e40
        /*101c*/ 	.word	0x00000008
        /*1020*/ 	.word	0x00019cc0
        /*1024*/ 	.short	0x010a
        /*1026*/ 	.byte	0x3f
	.zero		1


	//   ....[55]....
        /*1028*/ 	.word	0x0001a3b0
        /*102c*/ 	.word	0x00000009
        /*1030*/ 	.word	0x00019ca0
        /*1034*/ 	.short	0x010a
        /*1036*/ 	.byte	0x3f
	.zero		1


	//   ....[56]....
        /*1038*/ 	.word	0x0001a7d0
        /*103c*/ 	.word	0x00000009
        /*1040*/ 	.word	0x00019cc0
        /*1044*/ 	.short	0x010a
        /*1046*/ 	.byte	0x3f
	.zero		1


	//   ....[57]....
        /*1048*/ 	.word	0x0001ba40
        /*104c*/ 	.word	0x00000004
        /*1050*/ 	.word	0x00019c80
        /*1054*/ 	.short	0x010a
        /*1056*/ 	.byte	0x3f
	.zero		1


	//   ....[58]....
        /*1058*/ 	.word	0x0001bc80
        /*105c*/ 	.word	0x00000004
        /*1060*/ 	.word	0x00019c40
        /*1064*/ 	.short	0x010a
        /*1066*/ 	.byte	0x3f
	.zero		1


	//   ....[59]....
        /*1068*/ 	.word	0x0001c860
        /*106c*/ 	.word	0x00000011
        /*1070*/ 	.word	0x00019c00
        /*1074*/ 	.short	0x0107
        /*1076*/ 	.byte	0x3f
	.zero		1


	//   ....[60]....
        /*1078*/ 	.word	0x0001c960
        /*107c*/ 	.word	0x00000011
        /*1080*/ 	.word	0x00019c00
        /*1084*/ 	.short	0x0101
        /*1086*/ 	.byte	0x3f
	.zero		1


	//   ....[61]....
        /*1088*/ 	.word	0x0001c980
        /*108c*/ 	.word	0x00000011
        /*1090*/ 	.word	0x00019c20
        /*1094*/ 	.short	0x010a
        /*1096*/ 	.byte	0x3f
	.zero		1


	//   ....[62]....
        /*1098*/ 	.word	0x0001cc80
        /*109c*/ 	.word	0x00000007
        /*10a0*/ 	.word	0x00019c80
        /*10a4*/ 	.short	0x010a
        /*10a6*/ 	.byte	0x3f
	.zero		1


	//   ....[63]....
        /*10a8*/ 	.word	0x0001d0d0
        /*10ac*/ 	.word	0x00000007
        /*10b0*/ 	.word	0x00019c40
        /*10b4*/ 	.short	0x010a
        /*10b6*/ 	.byte	0x3f
	.zero		1


	//   ....[64]....
        /*10b8*/ 	.word	0x0001d570
        /*10bc*/ 	.word	0x00000003
        /*10c0*/ 	.word	0x00019c70
        /*10c4*/ 	.short	0x010a
        /*10c6*/ 	.byte	0x3f
	.zero		1


	//   ....[65]....
        /*10c8*/ 	.word	0x0001d5f0
        /*10cc*/ 	.word	0x00000003
        /*10d0*/ 	.word	0x00019c60
        /*10d4*/ 	.short	0x010a
        /*10d6*/ 	.byte	0x3f
	.zero		1


	//   ....[66]....
        /*10d8*/ 	.word	0x0001da60
        /*10dc*/ 	.word	0x00000003
        /*10e0*/ 	.word	0x00019c50
        /*10e4*/ 	.short	0x0101
        /*10e6*/ 	.byte	0x3f
	.zero		1


	//   ....[67]....
        /*10e8*/ 	.word	0x0001dae0
        /*10ec*/ 	.word	0x00000003
        /*10f0*/ 	.word	0x00000000
        /*10f4*/ 	.short	0x0101
        /*10f6*/ 	.byte	0x3f
	.zero		1


	//   ....[68]....
        /*10f8*/ 	.word	0x0001dd00
        /*10fc*/ 	.word	0x00000000
        /*1100*/ 	.word	0x00019c70
        /*1104*/ 	.short	0x010a
        /*1106*/ 	.byte	0x3f
	.zero		1


	//   ....[69]....
        /*1108*/ 	.word	0x0001dd70
        /*110c*/ 	.word	0x00000000
        /*1110*/ 	.word	0x00019c60
        /*1114*/ 	.short	0x010a
        /*1116*/ 	.byte	0x3f
	.zero		1


	//   ....[70]....
        /*1118*/ 	.word	0x0001e1f0
        /*111c*/ 	.word	0x00000000
        /*1120*/ 	.word	0x00019c50
        /*1124*/ 	.short	0x0101
        /*1126*/ 	.byte	0x3f
	.zero		1


	//   ....[71]....
        /*1128*/ 	.word	0x0001e240
        /*112c*/ 	.word	0x00000000
        /*1130*/ 	.word	0x00000000
        /*1134*/ 	.short	0x0101
        /*1136*/ 	.byte	0x3f
	.zero		1


	//   ....[72]....
        /*1138*/ 	.word	0x0001f3c0
        /*113c*/ 	.word	0x00000007
        /*1140*/ 	.word	0x00019c20
        /*1144*/ 	.short	0x010a
        /*1146*/ 	.byte	0x3f
	.zero		1


	//   ....[73]....
        /*1148*/ 	.word	0x0001f5a0
        /*114c*/ 	.word	0x00000005
        /*1150*/ 	.word	0x00000000
        /*1154*/ 	.short	0x010a
        /*1156*/ 	.byte	0x3f
	.zero		1


	//   ....[74]....
        /*1158*/ 	.word	0x0001f5d0
        /*115c*/ 	.word	0x00000003
        /*1160*/ 	.word	0x00000000
        /*1164*/ 	.short	0x010a
        /*1166*/ 	.byte	0x3f
	.zero		1


	//   ....[75]....
        /*1168*/ 	.word	0x0001f620
        /*116c*/ 	.word	0x00000003
        /*1170*/ 	.word	0x00019c60
        /*1174*/ 	.short	0x010a
        /*1176*/ 	.byte	0x3f
	.zero		1


	//   ....[76]....
        /*1178*/ 	.word	0x0001f670
        /*117c*/ 	.word	0x00000005
        /*1180*/ 	.word	0x00019c60
        /*1184*/ 	.short	0x010a
        /*1186*/ 	.byte	0x3f
	.zero		1


	//   ....[77]....
        /*1188*/ 	.word	0x0001f6b0
        /*118c*/ 	.word	0x00000003
        /*1190*/ 	.word	0x00019c80
        /*1194*/ 	.short	0x010a
        /*1196*/ 	.byte	0x3f
	.zero		1


	//   ....[78]....
        /*1198*/ 	.word	0x0001f6d0
        /*119c*/ 	.word	0x00000005
        /*11a0*/ 	.word	0x00019c80
        /*11a4*/ 	.short	0x010a
        /*11a6*/ 	.byte	0x3f
	.zero		1


	//   ....[79]....
        /*11a8*/ 	.word	0x0001f730
        /*11ac*/ 	.word	0x00000053
        /*11b0*/ 	.word	0x00019c90
        /*11b4*/ 	.short	0x010a
        /*11b6*/ 	.byte	0x3f
	.zero		1


	//   ....[80]....
        /*11b8*/ 	.word	0x0001f780
        /*11bc*/ 	.word	0x00000053
        /*11c0*/ 	.word	0x00019c90
        /*11c4*/ 	.short	0x010a
        /*11c6*/ 	.byte	0x3f
	.zero		1


	//   ....[81]....
        /*11c8*/ 	.word	0x0001f7d0
        /*11cc*/ 	.word	0x00000053
        /*11d0*/ 	.word	0x00019c90
        /*11d4*/ 	.short	0x010a
        /*11d6*/ 	.byte	0x3f
	.zero		1


	//   ....[82]....
        /*11d8*/ 	.word	0x0001f820
        /*11dc*/ 	.word	0x00000053
        /*11e0*/ 	.word	0x00019cb0
        /*11e4*/ 	.short	0x010a
        /*11e6*/ 	.byte	0x3f
	.zero		1


	//   ....[83]....
        /*11e8*/ 	.word	0x0001fa20
        /*11ec*/ 	.word	0x00000010
        /*11f0*/ 	.word	0x00019c00
        /*11f4*/ 	.short	0x010a
        /*11f6*/ 	.byte	0x3f
	.zero		1


	//   ....[84]....
        /*11f8*/ 	.word	0x0001fc30
        /*11fc*/ 	.word	0x00000010
        /*1200*/ 	.word	0x00019c00
        /*1204*/ 	.short	0x010a
        /*1206*/ 	.byte	0x3f
	.zero		1


	//   ....[85]....
        /*1208*/ 	.word	0x0001fc80
        /*120c*/ 	.word	0x00000000
        /*1210*/ 	.word	0x00019c30
        /*1214*/ 	.short	0x010a
        /*1216*/ 	.byte	0x3f
	.zero		1


	//   ....[86]....
        /*1218*/ 	.word	0x0001fcd0
        /*121c*/ 	.word	0x0000000e
        /*1220*/ 	.word	0x00019c30
        /*1224*/ 	.short	0x010a
        /*1226*/ 	.byte	0x3f
	.zero		1


	//   ....[87]....
        /*1228*/ 	.word	0x0001fd20
        /*122c*/ 	.word	0x00000014
        /*1230*/ 	.word	0x00019c50
        /*1234*/ 	.short	0x010a
        /*1236*/ 	.byte	0x3f
	.zero		1


	//   ....[88]....
        /*1238*/ 	.word	0x0001fd70
        /*123c*/ 	.word	0x0000000a
        /*1240*/ 	.word	0x00019c30
        /*1244*/ 	.short	0x010a
        /*1246*/ 	.byte	0x3f
	.zero		1


	//   ....[89]....
        /*1248*/ 	.word	0x0001fdc0
        /*124c*/ 	.word	0x0000000e
        /*1250*/ 	.word	0x00019c50
        /*1254*/ 	.short	0x010a
        /*1256*/ 	.byte	0x3f
	.zero		1


	//   ....[90]....
        /*1258*/ 	.word	0x0001fe10
        /*125c*/ 	.word	0x0000000a
        /*1260*/ 	.word	0x00019c50
        /*1264*/ 	.short	0x010a
        /*1266*/ 	.byte	0x3f
	.zero		1


	//   ....[91]....
        /*1268*/ 	.word	0x0001ffb0
        /*126c*/ 	.word	0x00000011
        /*1270*/ 	.word	0x00019c20
        /*1274*/ 	.short	0x010a
        /*1276*/ 	.byte	0x3f
	.zero		1


	//   ....[92]....
        /*1278*/ 	.word	0x00020000
        /*127c*/ 	.word	0x00000008
        /*1280*/ 	.word	0x00019ca0
        /*1284*/ 	.short	0x010a
        /*1286*/ 	.byte	0x3f
	.zero		1


	//   ....[93]....
        /*1288*/ 	.word	0x00020050
        /*128c*/ 	.word	0x00000008
        /*1290*/ 	.word	0x00019cc0
        /*1294*/ 	.short	0x010a
        /*1296*/ 	.byte	0x3f
	.zero		1


	//   ....[94]....
        /*1298*/ 	.word	0x000200a0
        /*129c*/ 	.word	0x00000009
        /*12a0*/ 	.word	0x00019ca0
        /*12a4*/ 	.short	0x010a
        /*12a6*/ 	.byte	0x3f
	.zero		1


	//   ....[95]....
        /*12a8*/ 	.word	0x000200f0
        /*12ac*/ 	.word	0x00000009
        /*12b0*/ 	.word	0x00019cc0
        /*12b4*/ 	.short	0x010a
        /*12b6*/ 	.byte	0x3f
	.zero		1


	//   ....[96]....
        /*12b8*/ 	.word	0x00020290
        /*12bc*/ 	.word	0x00000004
        /*12c0*/ 	.word	0x00019c80
        /*12c4*/ 	.short	0x010a
        /*12c6*/ 	.byte	0x3f
	.zero		1


	//   ....[97]....
        /*12c8*/ 	.word	0x000202e0
        /*12cc*/ 	.word	0x00000004
        /*12d0*/ 	.word	0x00019c40
        /*12d4*/ 	.short	0x010a
        /*12d6*/ 	.byte	0x3f
	.zero		1


	//   ....[98]....
        /*12d8*/ 	.word	0x000206c0
        /*12dc*/ 	.word	0x00000011
        /*12e0*/ 	.word	0x00019c20
        /*12e4*/ 	.short	0x010a
        /*12e6*/ 	.byte	0x3f
	.zero		1


	//   ....[99]....
        /*12e8*/ 	.word	0x00020710
        /*12ec*/ 	.word	0x00000007
        /*12f0*/ 	.word	0x00019c80
        /*12f4*/ 	.short	0x010a
        /*12f6*/ 	.byte	0x3f
	.zero		1


	//   ....[100]....
        /*12f8*/ 	.word	0x00020760
        /*12fc*/ 	.word	0x00000007
        /*1300*/ 	.word	0x00019c40
        /*1304*/ 	.short	0x010a
        /*1306*/ 	.byte	0x3f
	.zero		1


	//   ....[101]....
        /*1308*/ 	.word	0x000207b0
        /*130c*/ 	.word	0x00000003
        /*1310*/ 	.word	0x00019c70
        /*1314*/ 	.short	0x010a
        /*1316*/ 	.byte	0x3f
	.zero		1


	//   ....[102]....
        /*1318*/ 	.word	0x00020800
        /*131c*/ 	.word	0x00000003
        /*1320*/ 	.word	0x00019c60
        /*1324*/ 	.short	0x010a
        /*1326*/ 	.byte	0x3f
	.zero		1


	//   ....[103]....
        /*1328*/ 	.word	0x00020850
        /*132c*/ 	.word	0x00000000
        /*1330*/ 	.word	0x00019c70
        /*1334*/ 	.short	0x010a
        /*1336*/ 	.byte	0x3f
	.zero		1


	//   ....[104]....
        /*1338*/ 	.word	0x000208a0
        /*133c*/ 	.word	0x00000000
        /*1340*/ 	.word	0x00019c60
        /*1344*/ 	.short	0x010a
        /*1346*/ 	.byte	0x3f
	.zero		1


	//   ....[105]....
        /*1348*/ 	.word	0x000213d0
        /*134c*/ 	.word	0x00000007
        /*1350*/ 	.word	0x00019c20
        /*1354*/ 	.short	0x010a
        /*1356*/ 	.byte	0x3f
	.zero		1


	//   ....[106]....
        /*1358*/ 	.word	0x00021570
        /*135c*/ 	.word	0x00000005
        /*1360*/ 	.word	0x00000000
        /*1364*/ 	.short	0x010a
        /*1366*/ 	.byte	0x3f
	.zero		1


	//   ....[107]....
        /*1368*/ 	.word	0x000215c0
        /*136c*/ 	.word	0x00000003
        /*1370*/ 	.word	0x00000000
        /*1374*/ 	.short	0x010a
        /*1376*/ 	.byte	0x3f
	.zero		1


	//   ....[108]....
        /*1378*/ 	.word	0x00021610
        /*137c*/ 	.word	0x00000003
        /*1380*/ 	.word	0x00019c60
        /*1384*/ 	.short	0x010a
        /*1386*/ 	.byte	0x3f
	.zero		1


	//   ....[109]....
        /*1388*/ 	.word	0x00021660
        /*138c*/ 	.word	0x00000005
        /*1390*/ 	.word	0x00019c60
        /*1394*/ 	.short	0x010a
        /*1396*/ 	.byte	0x3f
	.zero		1


	//   ....[110]....
        /*1398*/ 	.word	0x000216b0
        /*139c*/ 	.word	0x00000003
        /*13a0*/ 	.word	0x00019c80
        /*13a4*/ 	.short	0x010a
        /*13a6*/ 	.byte	0x3f
	.zero		1


	//----- nvinfo : EIATTR_NUM_MBARRIERS
	.align		4
.L_1367:
        /*13a8*/ 	.byte	0x03, 0x38
        /*13aa*/ 	.short	0x0016


	//----- nvinfo : EIATTR_EXIT_INSTR_OFFSETS
	.align		4
        /*13ac*/ 	.byte	0x04, 0x1c
        /*13ae*/ 	.short	(.L_1369 - .L_1368)


	//   ....[0]....
.L_1368:
        /*13b0*/ 	.word	0x0001f720


	//----- nvinfo : EIATTR_MAX_THREADS
	.align		4
.L_1369:
        /*13b4*/ 	.byte	0x04, 0x05
        /*13b6*/ 	.short	(.L_1371 - .L_1370)
.L_1370:
        /*13b8*/ 	.word	0x00000200
        /*13bc*/ 	.word	0x00000001
        /*13c0*/ 	.word	0x00000001


	//----- nvinfo : EIATTR_CRS_STACK_SIZE
	.align		4
.L_1371:
        /*13c4*/ 	.byte	0x04, 0x1e
        /*13c6*/ 	.short	(.L_1373 - .L_1372)
.L_1372:
        /*13c8*/ 	.word	0x00000000


	//----- nvinfo : EIATTR_CBANK_PARAM_SIZE
	.align		4
.L_1373:
        /*13cc*/ 	.byte	0x03, 0x19
        /*13ce*/ 	.short	0x0af0


	//----- nvinfo : EIATTR_PARAM_CBANK
	.align		4
        /*13d0*/ 	.byte	0x04, 0x0a
        /*13d2*/ 	.short	(.L_1375 - .L_1374)
	.align		4
.L_1374:
        /*13d4*/ 	.word	index@(.nv.constant0._ZN7cutlass13device_kernelIN5flash11enable_sm90INS1_16FlashAttnFwdSm90INS1_25CollectiveMainloopFwdSm90ILi2EN4cute5tupleIJNS5_1CILi1EEES8_S8_EEENS6_IJNS7_ILi192EEENS7_ILi128EEENS7_ILi96EEEEEELi96ENS_12float_e4m3_tEfNS_4arch4Sm90ELb1ELb0ELb1ELb1ELb0ELb1ELb0ELb1ELb1ELb1ELb1ELb0EEENS1_21CollectiveEpilogueFwdINS6_IJSA_SC_SB_EEES9_NS_10bfloat16_tESG_Li384ELb1ELb1ELb1ELb1EEENS1_36VarlenDynamicPersistentTileSchedulerILi192ELi128ELi384ELi128ELb1ELb1ELb1ELb1ELb1ELb1EEEEEEEEEvNT_6ParamsE)
        /*13d8*/ 	.short	0x0210
        /*13da*/ 	.short	0x0af0


	//----- nvinfo : EIATTR_SW_WAR
	.align		4
.L_1375:
        /*13dc*/ 	.byte	0x04, 0x36
        /*13de*/ 	.short	(.L_1377 - .L_1376)
.L_1376:
        /*13e0*/ 	.word	0x00000008
.L_1377:


//--------------------- .nv.info._ZN7cutlass13device_kernelIN5flash11enable_sm90INS1_16FlashAttnFwdSm90INS1_25CollectiveMainloopFwdSm90ILi2EN4cute5tupleIJNS5_1CILi1EEES8_S8_EEENS6_IJNS7_ILi192EEENS7_ILi160EEENS7_ILi64EEEEEELi64ENS_12float_e4m3_tEfNS_4arch4Sm90ELb0ELb0ELb1ELb0ELb0ELb0ELb0ELb1ELb1ELb1ELb1ELb0EEENS1_21CollectiveEpilogueFwdINS6_IJSA_SC_SB_EEES9_NS_10bfloat16_tESG_Li384ELb0ELb1ELb1ELb1EEENS1_19SingleTileSchedulerILb0ELb1ELb1ELi192EEEEEEEEEvNT_6ParamsE --------------------------
	.section	.nv.info._ZN7cutlass13device_kernelIN5flash11enable_sm90INS1_16FlashAttnFwdSm90INS1_25CollectiveMainloopFwdSm90ILi2EN4cute5tupleIJNS5_1CILi1EEES8_S8_EEENS6_IJNS7_ILi192EEENS7_ILi160EEENS7_ILi64EEEEEELi64ENS_12float_e4m3_tEfNS_4arch4Sm90ELb0ELb0ELb1ELb0ELb0ELb0ELb0ELb1ELb1ELb1ELb1ELb0EEENS1_21CollectiveEpilogueFwdINS6_IJSA_SC_SB_EEES9_NS_10bfloat16_tESG_Li384ELb0ELb1ELb1ELb1EEENS1_19SingleTileSchedulerILb0ELb1ELb1ELi192EEEEEEEEEvNT_6ParamsE,"",@"SHT_CUDA_INFO"
	.sectionflags	@""
	.align	4


	//----- nvinfo : EIATTR_CUDA_API_VERSION
	.align		4
        /*0000*/ 	.byte	0x04, 0x37
        /*0002*/ 	.short	(.L_1379 - .L_1378)
.L_1378:
        /*0004*/ 	.word	0x00000082


	//----- nvinfo : EIATTR_KPARAM_INFO
	.align		4
.L_1379:
        /*0008*/ 	.byte	0x04, 0x17
        /*000a*/ 	.short	(.L_1381 - .L_1380)
.L_1380:
        /*000c*/ 	.word	0x00000000
        /*0010*/ 	.short	0x0000
        /*0012*/ 	.short	0x0070
        /*0014*/ 	.byte	0x00, 0xf0, 0x01, 0x28


	//----- nvinfo : EIATTR_SPARSE_MMA_MASK
	.align		4
.L_1381:
        /*0018*/ 	.byte	0x03, 0x50
        /*001a*/ 	.short	0x0000


	//----- nvinfo : EIATTR_MAXREG_COUNT
	.align		4
        /*001c*/ 	.byte	0x03, 0x1b
        /*001e*/ 	.short	0x0080


	//----- nvinfo : EIATTR_NUM_BARRIERS
	.align		4
        /*0020*/ 	.byte	0x02, 0x4c
        /*0022*/ 	.byte	0x09
	.zero		1


	//----- nvinfo : EIATTR_EXTERNS
	.align		4
        /*0024*/ 	.byte	0x04, 0x0f
        /*0026*/ 	.short	(.L_1383 - .L_1382)


	//   ....[0]....
	.align		4
.L_1382:
        /*0028*/ 	.word	index@(__assertfail)


	//----- nvinfo : EIATTR_MERCURY_ISA_VERSION
	.align		4
.L_1383:
        /*002c*/ 	.byte	0x03, 0x5f
        /*002e*/ 	.short	0x0101


	//----- nvinfo : EIATTR_INT_WARP_WIDE_INSTR_OFFSETS
	.align		4
        /*0030*/ 	.byte	0x04, 0x31
        /*0032*/ 	.short	(.L_1385 - .L_1384)


	//   ....[0]....
.L_1384:
        /*0034*/ 	.word	0x00000120


	//   ....[1]....
        /*0038*/ 	.word	0x00000160


	//   ....[2]....
        /*003c*/ 	.word	0x000001d0


	//----- nvinfo : EIATTR_COOP_GROUP_MASK_REGIDS
	.align		4
.L_1385:
        /*0040*/ 	.byte	0x04, 0x29
        /*0042*/ 	.short	(.L_1387 - .L_1386)


	//   ....[0]....
.L_1386:
        /*0044*/ 	.word	0xffffffff


	//   ....[1]....
        /*0048*/ 	.word	0xffffffff


	//   ....[2]....
        /*004c*/ 	.word	0xffffffff


	//   ....[3]....
        /*0050*/ 	.word	0xffffffff


	//   ....[4]....
        /*0054*/ 	.word	0xffffffff


	//   ....[5]....
        /*0058*/ 	.word	0xffffffff


	//   ....[6]....
        /*005c*/ 	.word	0xffffffff


	//   ....[7]....
        /*0060*/ 	.word	0xffffffff


	//   ....[8]....
        /*0064*/ 	.word	0xffffffff


	//   ....[9]....
        /*0068*/ 	.word	0xffffffff


	//   ....[10]....
        /*006c*/ 	.word	0xffffffff


	//   ....[11]....
        /*0070*/ 	.word	0xffffffff


	//   ....[12]....
        /*0074*/ 	.word	0xffffffff


	//   ....[13]....
        /*0078*/ 	.word	0xffffffff


	//   ....[14]....
        /*007c*/ 	.word	0xffffffff


	//   ....[15]....
        /*0080*/ 	.word	0xffffffff


	//   ....[16]....
        /*0084*/ 	.word	0xffffffff


	//   ....[17]....
        /*0088*/ 	.word	0xffffffff


	//   ....[18]....
        /*008c*/ 	.word	0xffffffff


	//   ....[19]....
        /*0090*/ 	.word	0xffffffff


	//   ....[20]....
        /*0094*/ 	.word	0xffffffff


	//   ....[21]....
        /*0098*/ 	.word	0xffffffff


	//   ....[22]....
        /*009c*/ 	.word	0xffffffff


	//   ....[23]....
        /*00a0*/ 	.word	0xffffffff


	//   ....[24]....
        /*00a4*/ 	.word	0xffffffff


	//   ....[25]....
        /*00a8*/ 	.word	0xffffffff


	//   ....[26]....
        /*00ac*/ 	.word	0xffffffff


	//   ....[27]....
        /*00b0*/ 	.word	0xffffffff


	//   ....[28]....
        /*00b4*/ 	.word	0xffffffff


	//   ....[29]....
        /*00b8*/ 	.word	0xffffffff


	//   ....[30]....
        /*00bc*/ 	.word	0xffffffff


	//   ....[31]....
        /*00c0*/ 	.word	0xffffffff


	//   ....[32]....
        /*00c4*/ 	.word	0xffffffff


	//   ....[33]....
        /*00c8*/ 	.word	0xffffffff


	//   ....[34]....
        /*00cc*/ 	.word	0xffffffff


	//   ....[35]....
        /*00d0*/ 	.word	0xffffffff


	//   ....[36]....
        /*00d4*/ 	.word	0xffffffff


	//   ....[37]....
        /*00d8*/ 	.word	0xffffffff


	//   ....[38]....
        /*00dc*/ 	.word	0xffffffff


	//   ....[39]....
        /*00e0*/ 	.word	0xffffffff


	//   ....[40]....
        /*00e4*/ 	.word	0xffffffff


	//   ....[41]....
        /*00e8*/ 	.word	0xffffffff


	//   ....[42]....
        /*00ec*/ 	.word	0xffffffff


	//   ....[43]....
        /*00f0*/ 	.word	0xffffffff


	//   ....[44]....
        /*00f4*/ 	.word	0xffffffff


	//   ....[45]....
        /*00f8*/ 	.word	0xffffffff


	//   ....[46]....
        /*00fc*/ 	.word	0xffffffff


	//   ....[47]....
        /*0100*/ 	.word	0xffffffff


	//   ....[48]....
        /*0104*/ 	.word	0xffffffff


	//   ....[49]....
        /*0108*/ 	.word	0xffffffff


	//   ....[50]....
        /*010c*/ 	.word	0xffffffff


	//   ....[51]....
        /*0110*/ 	.word	0xffffffff


	//   ....[52]....
        /*0114*/ 	.word	0xffffffff


	//   ....[53]....
        /*0118*/ 	.word	0xffffffff


	//   ....[54]....
        /*011c*/ 	.word	0xffffffff


	//   ....[55]....
        /*0120*/ 	.word	0xffffffff


	//   ....[56]....
        /*0124*/ 	.word	0xffffffff


	//   ....[57]....
        /*0128*/ 	.word	0xffffffff


	//   ....[58]....
        /*012c*/ 	.word	0xffffffff


	//   ....[59]....
        /*0130*/ 	.word	0xffffffff


	//   ....[60]....
        /*0134*/ 	.word	0xffffffff


	//   ....[61]....
        /*0138*/ 	.word	0xffffffff


	//   ....[62]....
        /*013c*/ 	.word	0xffffffff


	//   ....[63]....
        /*0140*/ 	.word	0xffffffff


	//   ....[64]....
        /*0144*/ 	.word	0xffffffff


	//   ....[65]....
        /*0148*/ 	.word	0xffffffff


	//   ....[66]....
        /*014c*/ 	.word	0xffffffff


	//   ....[67]....
        /*0150*/ 	.word	0xffffffff


	//   ....[68]....
        /*0154*/ 	.word	0xffffffff


	//   ....[69]....
        /*0158*/ 	.word	0xffffffff


	//   ....[70]....
        /*015c*/ 	.word	0xffffffff


	//   ....[71]....
        /*0160*/ 	.word	0xffffffff


	//   ....[72]....
        /*0164*/ 	.word	0xffffffff


	//   ....[73]....
        /*0168*/ 	.word	0xffffffff


	//   ....[74]....
        /*016c*/ 	.word	0xffffffff


	//   ....[75]....
        /*0170*/ 	.word	0x0500000f


	//   ....[76]....
        /*0174*/ 	.word	0x0500000f


	//   ....[77]....
        /*0178*/ 	.word	0x0500000f


	//   ....[78]....
        /*017c*/ 	.word	0x0500000f


	//   ....[79]....
        /*0180*/ 	.word	0x0500000f


	//   ....[80]....
        /*0184*/ 	.word	0x0500000f


	//   ....[81]....
        /*0188*/ 	.word	0x0500000f


	//   ....[82]....
        /*018c*/ 	.word	0x0500000f


	//   ....[83]....
        /*0190*/ 	.word	0x0500000f


	//   ....[84]....
        /*0194*/ 	.word	0x0500000f


	//   ....[85]....
        /*0198*/ 	.word	0x0500000f


	//   ....[86]....
        /*019c*/ 	.word	0x0500000f


	//   ....[87]....
        /*01a0*/ 	.word	0x0500000f


	//----- nvinfo : EIATTR_COOP_GROUP_INSTR_OFFSETS
	.align		4
.L_1387:
        /*01a4*/ 	.byte	0x04, 0x28
        /*01a6*/ 	.short	(.L_1389 - .L_1388)


	//   ....[0]....
.L_1388:
        /*01a8*/ 	.word	0x00000050


	//   ....[1]....
        /*01ac*/ 	.word	0x00000130


	//   ....[2]....
        /*01b0*/ 	.word	0x00000180


	//   ....[3]....
        /*01b4*/ 	.word	0x000003b0


	//   ....[4]....
        /*01b8*/ 	.word	0x00000510


	//   ....[5]....
        /*01bc*/ 	.word	0x00000630


	//   ....[6]....
        /*01c0*/ 	.word	0x00000790


	//   ....[7]....
        /*01c4*/ 	.word	0x00001040


	//   ....[8]....
        /*01c8*/ 	.word	0x00002f20


	//   ....[9]....
        /*01cc*/ 	.word	0x00002f60


	//   ....[10]....
        /*01d0*/ 	.word	0x00003600


	//   ....[11]....
        /*01d4*/ 	.word	0x000036a0


	//   ....[12]....
        /*01d8*/ 	.word	0x00005d00


	//   ....[13]....
        /*01dc*/ 	.word	0x00005d30


	//   ....[14]....
        /*01e0*/ 	.word	0x00005dc0


	//   ....[15]....
        /*01e4*/ 	.word	0x00005dd0


	//   ....[16]....
        /*01e8*/ 	.word	0x00007800


	//   ....[17]....
        /*01ec*/ 	.word	0x00007810


	//   ....[18]....
        /*01f0*/ 	.word	0x00007890


	//   ....[19]....
        /*01f4*/ 	.word	0x000078b0


	//   ....[20]....
        /*01f8*/ 	.word	0x00008420


	//   ....[21]....
        /*01fc*/ 	.word	0x00008430


	//   ....[22]....
        /*0200*/ 	.word	0x00008440


	//   ....[23]....
        /*0204*/ 	.word	0x00008450


	//   ....[24]....
        /*0208*/ 	.word	0x00008460


	//   ....[25]....
        /*020c*/ 	.word	0x00008470


	//   ....[26]....
        /*0210*/ 	.word	0x00008480


	//   ....[27]....
        /*0214*/ 	.word	0x000084a0


	//   ....[28]....
        /*0218*/ 	.word	0x000084d0


	//   ....[29]....
        /*021c*/ 	.word	0x000084f0


	//   ....[30]....
        /*0220*/ 	.word	0x00008500


	//   ....[31]....
        /*0224*/ 	.word	0x00008530


	//   ....[32]....
        /*0228*/ 	.word	0x00008550


	//   ....[33]....
        /*022c*/ 	.word	0x00008590


	//   ....[34]....
        /*0230*/ 	.word	0x000085a0


	//   ....[35]....
        /*0234*/ 	.word	0x000085d0


	//   ....[36]....
        /*0238*/ 	.word	0x000085f0


	//   ....[37]....
        /*023c*/ 	.word	0x00008630


	//   ....[38]....
        /*0240*/ 	.word	0x00008640


	//   ....[39]....
        /*0244*/ 	.word	0x00008650


	//   ....[40]....
        /*0248*/ 	.word	0x00008660


	//   ....[41]....
        /*024c*/ 	.word	0x00008670


	//   ....[42]....
        /*0250*/ 	.word	0x00008680


	//   ....[43]....
        /*0254*/ 	.word	0x00008690


	//   ....[44]....
        /*0258*/ 	.word	0x000086a0


	//   ....[45]....
        /*025c*/ 	.word	0x000086b0


	//   ....[46]....
        /*0260*/ 	.word	0x000086c0


	//   ....[47]....
        /*0264*/ 	.word	0x000086d0


	//   ....[48]....
        /*0268*/ 	.word	0x000086e0


	//   ....[49]....
        /*026c*/ 	.word	0x000086f0


	//   ....[50]....
        /*0270*/ 	.word	0x00008700


	//   ....[51]....
        /*0274*/ 	.word	0x00008720


	//   ....[52]....
        /*0278*/ 	.word	0x000089b0


	//   ....[53]....
        /*027c*/ 	.word	0x000089f0


	//   ....[54]....
        /*0280*/ 	.word	0x00008a20


	//   ....[55]....
        /*0284*/ 	.word	0x00008a60


	//   ....[56]....
        /*0288*/ 	.word	0x00008a90


	//   ....[57]....
        /*028c*/ 	.word	0x00008ac0


	//   ....[58]....
        /*0290*/ 	.word	0x00008e90


	//   ....[59]....
        /*0294*/ 	.word	0x00008ec0


	//   ....[60]....
        /*0298*/ 	.word	0x000096b0


	//   ....[61]....
        /*029c*/ 	.word	0x0000a380


	//   ....[62]....
        /*02a0*/ 	.word	0x0000ae80


	//   ....[63]....
        /*02a4*/ 	.word	0x0000aeb0


	//   ....[64]....
        /*02a8*/ 	.word	0x0000aee0


	//   ....[65]....
        /*02ac*/ 	.word	0x0000af00


	//   ....[66]....
        /*02b0*/ 	.word	0x0000af10


	//   ....[67]....
        /*02b4*/ 	.word	0x0000af20


	//   ....[68]....
        /*02b8*/ 	.word	0x0000af70


	//   ....[69]....
        /*02bc*/ 	.word	0x0000aff0


	//   ....[70]....
        /*02c0*/ 	.word	0x0000b050


	//   ....[71]....
        /*02c4*/ 	.word	0x0000b080


	//   ....[72]....
        /*02c8*/ 	.word	0x0000b0b0


	//   ....[73]....
        /*02cc*/ 	.word	0x0000b0f0


	//   ....[74]....
        /*02d0*/ 	.word	0x0000c2c0


	//   ....[75]....
        /*02d4*/ 	.word	0x0000c7b0


	//   ....[76]....
        /*02d8*/ 	.word	0x0000c980


	//   ....[77]....
        /*02dc*/ 	.word	0x0000c9e0


	//   ....[78]....
        /*02e0*/ 	.word	0x0000caa0


	//   ....[79]....
        /*02e4*/ 	.word	0x0000cb50


	//   ....[80]....
        /*02e8*/ 	.word	0x0000cbb0


	//   ....[81]....
        /*02ec*/ 	.word	0x0000cc70


	//   ....[82]....
        /*02f0*/ 	.word	0x0000cce0


	//   ....[83]....
        /*02f4*/ 	.word	0x0000cd90


	//   ....[84]....
        /*02f8*/ 	.word	0x0000ce20


	//   ....[85]....
        /*02fc*/ 	.word	0x0000ced0


	//   ....[86]....
        /*0300*/ 	.word	0x0000cf50


	//   ....[87]....
        /*0304*/ 	.word	0x0000d000


	//----- nvinfo : EIATTR_REG_RECONFIG
	.align		4
.L_1389:
        /*0308*/ 	.byte	0x01, 0x54
	.zero		2


	//----- nvinfo : EIATTR_SYSCALL_OFFSETS
	.align		4
        /*030c*/ 	.byte	0x04, 0x46
        /*030e*/ 	.short	(.L_1391 - .L_1390)


	//   ....[0]....
.L_1390:
        /*0310*/ 	.word	0x00001210


	//   ....[1]....
        /*0314*/ 	.word	0x00009db0


	//   ....[2]....
        /*0318*/ 	.word	0x00009ef0


	//   ....[3]....
        /*031c*/ 	.word	0x0000a030


	//   ....[4]....
        /*0320*/ 	.word	0x0000a150


	//   ....[5]....
        /*0324*/ 	.word	0x0000aa20


	//----- nvinfo : EIATTR_MBARRIER_INSTR_OFFSETS
	.align		4
.L_1391:
        /*0328*/ 	.byte	0x04, 0x39
        /*032a*/ 	.short	(.L_1393 - .L_1392)


	//   ....[0]....
.L_1392:
        /*032c*/ 	.word	0x00000260
        /*0330*/ 	.word	0x000000ff
        /*0334*/ 	.word	0x00012400
        /*0338*/ 	.short	0x0100
        /*033a*/ 	.byte	0x08
	.zero		1


	//   ....[1]....
        /*033c*/ 	.word	0x00000270
        /*0340*/ 	.word	0x000000ff
        /*0344*/ 	.word	0x00012420
        /*0348*/ 	.short	0x0100
        /*034a*/ 	.byte	0x08
	.zero		1


	//   ....[2]....
        /*034c*/ 	.word	0x00000360
        /*0350*/ 	.word	0x000000ff
        /*0354*/ 	.word	0x00012430
        /*0358*/ 	.short	0x0100
        /*035a*/ 	.byte	0x08
	.zero		1


	//   ....[3]....
        /*035c*/ 	.word	0x00000370
        /*0360*/ 	.word	0x000000ff
        /*0364*/ 	.word	0x00012440
        /*0368*/ 	.short	0x0100
        /*036a*/ 	.byte	0x08
	.zero		1


	//   ....[4]....
        /*036c*/ 	.word	0x00000380
        /*0370*/ 	.word	0x000000ff
        /*0374*/ 	.word	0x00012438
        /*0378*/ 	.short	0x0100
        /*037a*/ 	.byte	0x08
	.zero		1


	//   ....[5]....
        /*037c*/ 	.word	0x00000390
        /*0380*/ 	.word	0x000000ff
        /*0384*/ 	.word	0x00012448
        /*0388*/ 	.short	0x0100
        /*038a*/ 	.byte	0x08
	.zero		1


	//   ....[6]....
        /*038c*/ 	.word	0x000004c0
        /*0390*/ 	.word	0x000000ff
        /*0394*/ 	.word	0x00012450
        /*0398*/ 	.short	0x0100
        /*039a*/ 	.byte	0x08
	.zero		1


	//   ....[7]....
        /*039c*/ 	.word	0x000004d0
        /*03a0*/ 	.word	0x000000ff
        /*03a4*/ 	.word	0x00012460
        /*03a8*/ 	.short	0x0100
        /*03aa*/ 	.byte	0x08
	.zero		1


	//   ....[8]....
        /*03ac*/ 	.word	0x000004e0
        /*03b0*/ 	.word	0x000000ff
        /*03b4*/ 	.word	0x00012458
        /*03b8*/ 	.short	0x0100
        /*03ba*/ 	.byte	0x08
	.zero		1


	//   ....[9]....
        /*03bc*/ 	.word	0x000004f0
        /*03c0*/ 	.word	0x000000ff
        /*03c4*/ 	.word	0x00012468
        /*03c8*/ 	.short	0x0100
        /*03ca*/ 	.byte	0x08
	.zero		1


	//   ....[10]....
        /*03cc*/ 	.word	0x000005e0
        /*03d0*/ 	.word	0x000000ff
        /*03d4*/ 	.word	0x00012470
        /*03d8*/ 	.short	0x0100
        /*03da*/ 	.byte	0x06
	.zero		1


	//   ....[11]....
        /*03dc*/ 	.word	0x000005f0
        /*03e0*/ 	.word	0x000000ff
        /*03e4*/ 	.word	0x00012480
        /*03e8*/ 	.short	0x0100
        /*03ea*/ 	.byte	0x06
	.zero		1


	//   ....[12]....
        /*03ec*/ 	.word	0x00000600
        /*03f0*/ 	.word	0x000000ff
        /*03f4*/ 	.word	0x00012478
        /*03f8*/ 	.short	0x0100
        /*03fa*/ 	.byte	0x06
	.zero		1


	//   ....[13]....
        /*03fc*/ 	.word	0x00000610
        /*0400*/ 	.word	0x000000ff
        /*0404*/ 	.word	0x00012488
        /*0408*/ 	.short	0x0100
        /*040a*/ 	.byte	0x06
	.zero		1


	//   ....[14]....
        /*040c*/ 	.word	0x00000740
        /*0410*/ 	.word	0x000000ff
        /*0414*/ 	.word	0x00012490
        /*0418*/ 	.short	0x0100
        /*041a*/ 	.byte	0x08
	.zero		1


	//   ....[15]....
        /*041c*/ 	.word	0x00000750
        /*0420*/ 	.word	0x000000ff
        /*0424*/ 	.word	0x000124a0
        /*0428*/ 	.short	0x0100
        /*042a*/ 	.byte	0x08
	.zero		1


	//   ....[16]....
        /*042c*/ 	.word	0x00000760
        /*0430*/ 	.word	0x000000ff
        /*0434*/ 	.word	0x00012498
        /*0438*/ 	.short	0x0100
        /*043a*/ 	.byte	0x08
	.zero		1


	//   ....[17]....
        /*043c*/ 	.word	0x00000770
        /*0440*/ 	.word	0x000000ff
        /*0444*/ 	.word	0x000124a8
        /*0448*/ 	.short	0x0100
        /*044a*/ 	.byte	0x08
	.zero		1


	//   ....[18]....
        /*044c*/ 	.word	0x000008a0
        /*0450*/ 	.word	0x000000ff
        /*0454*/ 	.word	0x000124b0
        /*0458*/ 	.short	0x0100
        /*045a*/ 	.byte	0x08
	.zero		1


	//   ....[19]....
        /*045c*/ 	.word	0x000008b0
        /*0460*/ 	.word	0x000000ff
        /*0464*/ 	.word	0x000124c0
        /*0468*/ 	.short	0x0100
        /*046a*/ 	.byte	0x08
	.zero		1


	//   ....[20]....
        /*046c*/ 	.word	0x000008c0
        /*0470*/ 	.word	0x000000ff
        /*0474*/ 	.word	0x000124b8
        /*0478*/ 	.short	0x0100
        /*047a*/ 	.byte	0x08
	.zero		1


	//   ....[21]....
        /*047c*/ 	.word	0x000008d0
        /*0480*/ 	.word	0x000000ff
        /*0484*/ 	.word	0x000124c8
        /*0488*/ 	.short	0x0100
        /*048a*/ 	.byte	0x08
	.zero		1


	//   ....[22]....
        /*048c*/ 	.word	0x000014e0
        /*0490*/ 	.word	0x000000ff
        /*0494*/ 	.word	0x00012400
        /*0498*/ 	.short	0x010a
        /*049a*/ 	.byte	0x2d
	.zero		1


	//   ....[23]....
        /*049c*/ 	.word	0x00001570
        /*04a0*/ 	.word	0x000000ff
        /*04a4*/ 	.word	0x00012430
        /*04a8*/ 	.short	0x010a
        /*04aa*/ 	.byte	0x2d
	.zero		1


	//   ....[24]....
        /*04ac*/ 	.word	0x000015d0
        /*04b0*/ 	.word	0x000000ff
        /*04b4*/ 	.word	0x00012430
        /*04b8*/ 	.short	0x010a
        /*04ba*/ 	.byte	0x2d
	.zero		1


	//   ....[25]....
        /*04bc*/ 	.word	0x000039f0
        /*04c0*/ 	.word	0x00000020
        /*04c4*/ 	.word	0x00000000
        /*04c8*/ 	.short	0x0101
        /*04ca*/ 	.byte	0x3f
	.zero		1


	//   ....[26]....
        /*04cc*/ 	.word	0x000048c0
        /*04d0*/ 	.word	0x000000ff
        /*04d4*/ 	.word	0x00012430
        /*04d8*/ 	.short	0x010a
        /*04da*/ 	.byte	0x13
	.zero		1


	//   ....[27]....
        /*04dc*/ 	.word	0x00004900
        /*04e0*/ 	.word	0x000000ff
        /*04e4*/ 	.word	0x00012430
        /*04e8*/ 	.short	0x010a
        /*04ea*/ 	.byte	0x13
	.zero		1


	//   ....[28]....
        /*04ec*/ 	.word	0x00004d60
        /*04f0*/ 	.word	0x000000ff
        /*04f4*/ 	.word	0x00012450
        /*04f8*/ 	.short	0x010a
        /*04fa*/ 	.byte	0x0c
	.zero		1


	//   ....[29]....
        /*04fc*/ 	.word	0x00005c90
        /*0500*/ 	.word	0x000000ff
        /*0504*/ 	.word	0x00012450
        /*0508*/ 	.short	0x010a
        /*050a*/ 	.byte	0x0c
	.zero		1


	//   ....[30]....
        /*050c*/ 	.word	0x00006d10
        /*0510*/ 	.word	0x00000006
        /*0514*/ 	.word	0x00000000
        /*0518*/ 	.short	0x0101
        /*051a*/ 	.byte	0x3f
	.zero		1


	//   ....[31]....
        /*051c*/ 	.word	0x00007020
        /*0520*/ 	.word	0x000000ff
        /*0524*/ 	.word	0x00000000
        /*0528*/ 	.short	0x0101
        /*052a*/ 	.byte	0x05
	.zero		1


	//   ....[32]....
        /*052c*/ 	.word	0x000074c0
        /*0530*/ 	.word	0x000000ff
        /*0534*/ 	.word	0x00012450
        /*0538*/ 	.short	0x010a
        /*053a*/ 	.byte	0x10
	.zero		1


	//   ....[33]....
        /*053c*/ 	.word	0x00007500
        /*0540*/ 	.word	0x000000ff
        /*0544*/ 	.word	0x00012450
        /*0548*/ 	.short	0x010a
        /*054a*/ 	.byte	0x10
	.zero		1


	//   ....[34]....
        /*054c*/ 	.word	0x00007b90
        /*0550*/ 	.word	0x000000ff
        /*0554*/ 	.word	0x00000000
        /*0558*/ 	.short	0x0101
        /*055a*/ 	.byte	0x04
	.zero		1


	//   ....[35]....
        /*055c*/ 	.word	0x00008ab0
        /*0560*/ 	.word	0x000000ff
        /*0564*/ 	.word	0x00000000
        /*0568*/ 	.short	0x0101
        /*056a*/ 	.byte	0x04
	.zero		1


	//   ....[36]....
        /*056c*/ 	.word	0x0000a5a0
        /*0570*/ 	.word	0x000000ff
        /*0574*/ 	.word	0x00012480
        /*0578*/ 	.short	0x010a
        /*057a*/ 	.byte	0x26
	.zero		1


	//   ....[37]....
        /*057c*/ 	.word	0x0000a700
        /*0580*/ 	.word	0x000000ff
        /*0584*/ 	.word	0x00012440
        /*0588*/ 	.short	0x010a
        /*058a*/ 	.byte	0x26
	.zero		1


	//   ....[38]....
        /*058c*/ 	.word	0x0000b200
        /*0590*/ 	.word	0x000000ff
        /*0594*/ 	.word	0x00012400
        /*0598*/ 	.short	0x0107
        /*059a*/ 	.byte	0x26
	.zero		1


	//   ....[39]....
        /*059c*/ 	.word	0x0000b240
        /*05a0*/ 	.word	0x000000ff
        /*05a4*/ 	.word	0x00012400
        /*05a8*/ 	.short	0x0101
        /*05aa*/ 	.byte	0x26
	.zero		1


	//   ....[40]....
        /*05ac*/ 	.word	0x0000b250
        /*05b0*/ 	.word	0x000000ff
        /*05b4*/ 	.word	0x00012420
        /*05b8*/ 	.short	0x010a
        /*05ba*/ 	.byte	0x26
	.zero		1


	//   ....[41]....
        /*05bc*/ 	.word	0x0000b540
        /*05c0*/ 	.word	0x00000007
        /*05c4*/ 	.word	0x00012480
        /*05c8*/ 	.short	0x010a
        /*05ca*/ 	.byte	0x3f
	.zero		1


	//   ....[42]....
        /*05cc*/ 	.word	0x0000b740
        /*05d0*/ 	.word	0x00000007
        /*05d4*/ 	.word	0x00012440
        /*05d8*/ 	.short	0x010a
        /*05da*/ 	.byte	0x3f
	.zero		1


	//   ....[43]....
        /*05dc*/ 	.word	0x0000b9b0
        /*05e0*/ 	.word	0x00000014
        /*05e4*/ 	.word	0x00012470
        /*05e8*/ 	.short	0x010a
        /*05ea*/ 	.byte	0x3f
	.zero		1


	//   ....[44]....
        /*05ec*/ 	.word	0x0000ba10
        /*05f0*/ 	.word	0x00000014
        /*05f4*/ 	.word	0x00012460
        /*05f8*/ 	.short	0x010a
        /*05fa*/ 	.byte	0x3f
	.zero		1


	//   ....[45]....
        /*05fc*/ 	.word	0x0000bcd0
        /*0600*/ 	.word	0x00000014
        /*0604*/ 	.word	0x00012450
        /*0608*/ 	.short	0x0101
        /*060a*/ 	.byte	0x3f
	.zero		1


	//   ....[46]....
        /*060c*/ 	.word	0x0000bd40
        /*0610*/ 	.word	0x00000004
        /*0614*/ 	.word	0x00000000
        /*0618*/ 	.short	0x0101
        /*061a*/ 	.byte	0x3f
	.zero		1


	//   ....[47]....
        /*061c*/ 	.word	0x0000be40
        /*0620*/ 	.word	0x0000000c
        /*0624*/ 	.word	0x00012470
        /*0628*/ 	.short	0x010a
        /*062a*/ 	.byte	0x3f
	.zero		1


	//   ....[48]....
        /*062c*/ 	.word	0x0000bee0
        /*0630*/ 	.word	0x0000000c
        /*0634*/ 	.word	0x00012460
        /*0638*/ 	.short	0x010a
        /*063a*/ 	.byte	0x3f
	.zero		1


	//   ....[49]....
        /*063c*/ 	.word	0x0000c1a0
        /*0640*/ 	.word	0x0000000c
        /*0644*/ 	.word	0x00012450
        /*0648*/ 	.short	0x0101
        /*064a*/ 	.byte	0x3f
	.zero		1


	//   ....[50]....
        /*064c*/ 	.word	0x0000c200
        /*0650*/ 	.word	0x00000004
        /*0654*/ 	.word	0x00000000
        /*0658*/ 	.short	0x0101
        /*065a*/ 	.byte	0x3f
	.zero		1


	//   ....[51]....
        /*065c*/ 	.word	0x0000c2a0
        /*0660*/ 	.word	0x00000009
        /*0664*/ 	.word	0x00012420
        /*0668*/ 	.short	0x010a
        /*066a*/ 	.byte	0x3f
	.zero		1


	//   ....[52]....
        /*066c*/ 	.word	0x0000c3b0
        /*0670*/ 	.word	0x00000007
        /*0674*/ 	.word	0x00000000
        /*0678*/ 	.short	0x010a
        /*067a*/ 	.byte	0x3f
	.zero		1


	//   ....[53]....
        /*067c*/ 	.word	0x0000c420
        /*0680*/ 	.word	0x00000005
        /*0684*/ 	.word	0x00000000
        /*0688*/ 	.short	0x010a
        /*068a*/ 	.byte	0x3f
	.zero		1


	//   ....[54]....
        /*068c*/ 	.word	0x0000c470
        /*0690*/ 	.word	0x00000003
        /*0694*/ 	.word	0x00012460
        /*0698*/ 	.short	0x010a
        /*069a*/ 	.byte	0x3f
	.zero		1


	//   ....[55]....
        /*069c*/ 	.word	0x0000c4c0
        /*06a0*/ 	.word	0x00000005
        /*06a4*/ 	.word	0x00012460
        /*06a8*/ 	.short	0x010a
        /*06aa*/ 	.byte	0x3f
	.zero		1


	//   ....[56]....
        /*06ac*/ 	.word	0x0000c500
        /*06b0*/ 	.word	0x00000003
        /*06b4*/ 	.word	0x00012480
        /*06b8*/ 	.short	0x010a
        /*06ba*/ 	.byte	0x3f
	.zero		1


	//   ....[57]....
        /*06bc*/ 	.word	0x0000c520
        /*06c0*/ 	.word	0x00000005
        /*06c4*/ 	.word	0x00012480
        /*06c8*/ 	.short	0x010a
        /*06ca*/ 	.byte	0x3f
	.zero		1


	//   ....[58]....
        /*06cc*/ 	.word	0x0000c590
        /*06d0*/ 	.word	0x00000003
        /*06d4*/ 	.word	0x00012400
        /*06d8*/ 	.short	0x010a
        /*06da*/ 	.byte	0x3f
	.zero		1


	//   ....[59]....
        /*06dc*/ 	.word	0x0000c5f0
        /*06e0*/ 	.word	0x00000003
        /*06e4*/ 	.word	0x00012430
        /*06e8*/ 	.short	0x010a
        /*06ea*/ 	.byte	0x3f
	.zero		1


	//   ....[60]....
        /*06ec*/ 	.word	0x0000c650
        /*06f0*/ 	.word	0x00000008
        /*06f4*/ 	.word	0x00012430
        /*06f8*/ 	.short	0x010a
        /*06fa*/ 	.byte	0x3f
	.zero		1


	//   ....[61]....
        /*06fc*/ 	.word	0x0000c6b0
        /*0700*/ 	.word	0x00000078
        /*0704*/ 	.word	0x00012450
        /*0708*/ 	.short	0x010a
        /*070a*/ 	.byte	0x3f
	.zero		1


	//   ....[62]....
        /*070c*/ 	.word	0x0000c710
        /*0710*/ 	.word	0x00000005
        /*0714*/ 	.word	0x00012450
        /*0718*/ 	.short	0x010a
        /*071a*/ 	.byte	0x3f
	.zero		1


	//   ....[63]....
        /*071c*/ 	.word	0x0000c870
        /*0720*/ 	.word	0x00000005
        /*0724*/ 	.word	0x00012480
        /*0728*/ 	.short	0x010a
        /*072a*/ 	.byte	0x3f
	.zero		1


	//   ....[64]....
        /*072c*/ 	.word	0x0000c8d0
        /*0730*/ 	.word	0x00000005
        /*0734*/ 	.word	0x00012440
        /*0738*/ 	.short	0x010a
        /*073a*/ 	.byte	0x3f
	.zero		1


	//   ....[65]....
        /*073c*/ 	.word	0x0000d040
        /*0740*/ 	.word	0x00000003
        /*0744*/ 	.word	0x00012420
        /*0748*/ 	.short	0x010a
        /*074a*/ 	.byte	0x3f
	.zero		1


	//   ....[66]....
        /*074c*/ 	.word	0x0000d090
        /*0750*/ 	.word	0x00000007
        /*0754*/ 	.word	0x00012480
        /*0758*/ 	.short	0x010a
        /*075a*/ 	.byte	0x3f
	.zero		1


	//   ....[67]....
        /*075c*/ 	.word	0x0000d0e0
        /*0760*/ 	.word	0x00000007
        /*0764*/ 	.word	0x00012440
        /*0768*/ 	.short	0x010a
        /*076a*/ 	.byte	0x3f
	.zero		1


	//   ....[68]....
        /*076c*/ 	.word	0x0000d130
        /*0770*/ 	.word	0x00000014
        /*0774*/ 	.word	0x00012470
        /*0778*/ 	.short	0x010a
        /*077a*/ 	.byte	0x3f
	.zero		1


	//   ....[69]....
        /*077c*/ 	.word	0x0000d180
        /*0780*/ 	.word	0x00000014
        /*0784*/ 	.word	0x00012460
        /*0788*/ 	.short	0x010a
        /*078a*/ 	.byte	0x3f
	.zero		1


	//   ....[70]....
        /*078c*/ 	.word	0x0000d1d0
        /*0790*/ 	.word	0x0000000c
        /*0794*/ 	.word	0x00012470
        /*0798*/ 	.short	0x010a
        /*079a*/ 	.byte	0x3f
	.zero		1


	//   ....[71]....
        /*079c*/ 	.word	0x0000d220
        /*07a0*/ 	.word	0x0000000c
        /*07a4*/ 	.word	0x00012460
        /*07a8*/ 	.short	0x010a
        /*07aa*/ 	.byte	0x3f
	.zero		1


	//   ....[72]....
        /*07ac*/ 	.word	0x0000d270
        /*07b0*/ 	.word	0x00000009
        /*07b4*/ 	.word	0x00012420
        /*07b8*/ 	.short	0x010a
        /*07ba*/ 	.byte	0x3f
	.zero		1


	//   ....[73]....
        /*07bc*/ 	.word	0x0000d2c0
        /*07c0*/ 	.word	0x00000007
        /*07c4*/ 	.word	0x00000000
        /*07c8*/ 	.short	0x010a
        /*07ca*/ 	.byte	0x3f
	.zero		1


	//   ....[74]....
        /*07cc*/ 	.word	0x0000d310
        /*07d0*/ 	.word	0x00000005
        /*07d4*/ 	.word	0x00000000
        /*07d8*/ 	.short	0x010a
        /*07da*/ 	.byte	0x3f
	.zero		1


	//   ....[75]....
        /*07dc*/ 	.word	0x0000d360
        /*07e0*/ 	.word	0x00000003
        /*07e4*/ 	.word	0x00012460
        /*07e8*/ 	.short	0x010a
        /*07ea*/ 	.byte	0x3f
	.zero		1


	//   ....[76]....
        /*07ec*/ 	.word	0x0000d3b0
        /*07f0*/ 	.word	0x00000005
        /*07f4*/ 	.word	0x00012460
        /*07f8*/ 	.short	0x010a
        /*07fa*/ 	.byte	0x3f
	.zero		1


	//   ....[77]....
        /*07fc*/ 	.word	0x0000d400
        /*0800*/ 	.word	0x00000003
        /*0804*/ 	.word	0x00012480
        /*0808*/ 	.short	0x010a
        /*080a*/ 	.byte	0x3f
	.zero		1


	//----- nvinfo : EIATTR_NUM_MBARRIERS
	.align		4
.L_1393:
        /*080c*/ 	.byte	0x03, 0x38
        /*080e*/ 	.short	0x0016


	//----- nvinfo : EIATTR_EXIT_INSTR_OFFSETS
	.align		4
        /*0810*/ 	.byte	0x04, 0x1c
        /*0812*/ 	.short	(.L_1395 - .L_1394)


	//   ....[0]....
.L_1394:
        /*0814*/ 	.word	0x0000c570


	//----- nvinfo : EIATTR_MAX_THREADS
	.align		4
.L_1395:
        /*0818*/ 	.byte	0x04, 0x05
        /*081a*/ 	.short	(.L_1397 - .L_1396)
.L_1396:
        /*081c*/ 	.word	0x00000200
        /*0820*/ 	.word	0x00000001
        /*0824*/ 	.word	0x00000001


	//----- nvinfo : EIATTR_CRS_STACK_SIZE
	.align		4
.L_1397:
        /*0828*/ 	.byte	0x04, 0x1e
        /*082a*/ 	.short	(.L_1399 - .L_1398)
.L_1398:
        /*082c*/ 	.word	0x00000000


	//----- nvinfo : EIATTR_CBANK_PARAM_SIZE
	.align		4
.L_1399:
        /*0830*/ 	.byte	0x03, 0x19
        /*0832*/ 	.short	0x0a70


	//----- nvinfo : EIATTR_PARAM_CBANK
	.align		4
        /*0834*/ 	.byte	0x04, 0x0a
        /*0836*/ 	.short	(.L_1401 - .L_1400)
	.align		4
.L_1400:
        /*0838*/ 	.word	index@(.nv.constant0._ZN7cutlass13device_kernelIN5flash11enable_sm90INS1_16FlashAttnFwdSm90INS1_25CollectiveMainloopFwdSm90ILi2EN4cute5tupleIJNS5_1CILi1EEES8_S8_EEENS6_IJNS7_ILi192EEENS7_ILi160EEENS7_ILi64EEEEEELi64ENS_12float_e4m3_tEfNS_4arch4Sm90ELb0ELb0ELb1ELb0ELb0ELb0ELb0ELb1ELb1ELb1ELb1ELb0EEENS1_21CollectiveEpilogueFwdINS6_IJSA_SC_SB_EEES9_NS_10bfloat16_tESG_Li384ELb0ELb1ELb1ELb1EEENS1_19SingleTileSchedulerILb0ELb1ELb1ELi192EEEEEEEEEvNT_6ParamsE)
        /*083c*/ 	.short	0x0210
        /*083e*/ 	.short	0x0a70


	//----- nvinfo : EIATTR_SW_WAR
	.align		4
.L_1401:
        /*0840*/ 	.byte	0x04, 0x36
        /*0842*/ 	.short	(.L_1403 - .L_1402)
.L_1402:
        /*0844*/ 	.word	0x00000008
.L_1403:


//--------------------- .nv.info._ZN7cutlass13device_kernelIN5flash11enable_sm90INS1_16FlashAttnFwdSm90INS1_25CollectiveMainloopFwdSm90ILi2EN4cute5tupleIJNS5_1CILi1EEES8_S8_EEENS6_IJNS7_ILi192EEENS7_ILi160EEENS7_ILi64EEEEEELi64ENS_12float_e4m3_tEfNS_4arch4Sm90ELb0ELb0ELb1ELb1ELb0ELb0ELb0ELb1ELb1ELb1ELb1ELb0EEENS1_21CollectiveEpilogueFwdINS6_IJSA_SC_SB_EEES9_NS_10bfloat16_tESG_Li384ELb1ELb1ELb1ELb1EEENS1_36VarlenDynamicPersistentTileSchedulerILi192ELi160ELi384ELi128ELb1ELb1ELb1ELb0ELb1ELb1EEEEEEEEEvNT_6ParamsE --------------------------
	.section	.nv.info._ZN7cutlass13device_kernelIN5flash11enable_sm90INS1_16FlashAttnFwdSm90INS1_25CollectiveMainloopFwdSm90ILi2EN4cute5tupleIJNS5_1CILi1EEES8_S8_EEENS6_IJNS7_ILi192EEENS7_ILi160EEENS7_ILi64EEEEEELi64ENS_12float_e4m3_tEfNS_4arch4Sm90ELb0ELb0ELb1ELb1ELb0ELb0ELb0ELb1ELb1ELb1ELb1ELb0EEENS1_21CollectiveEpilogueFwdINS6_IJSA_SC_SB_EEES9_NS_10bfloat16_tESG_Li384ELb1ELb1ELb1ELb1EEENS1_36VarlenDynamicPersistentTileSchedulerILi192ELi160ELi384ELi128ELb1ELb1ELb1ELb0ELb1ELb1EEEEEEEEEvNT_6ParamsE,"",@"SHT_CUDA_INFO"
	.sectionflags	@""
	.align	4


	//----- nvinfo : EIATTR_CUDA_API_VERSION
	.align		4
        /*0000*/ 	.byte	0x04, 0x37
        /*0002*/ 	.short	(.L_1405 - .L_1404)
.L_1404:
        /*0004*/ 	.word	0x00000082


	//----- nvinfo : EIATTR_KPARAM_INFO
	.align		4
.L_1405:
        /*0008*/ 	.byte	0x04, 0x17
        /*000a*/ 	.short	(.L_1407 - .L_1406)
.L_1406:
        /*000c*/ 	.word	0x00000000
        /*0010*/ 	.short	0x0000
        /*0012*/ 	.short	0x0070
        /*0014*/ 	.byte	0x00, 0xf0, 0x01, 0x2a


	//----- nvinfo : EIATTR_SPARSE_MMA_MASK
	.align		4
.L_1407:
        /*0018*/ 	.byte	0x03, 0x50
        /*001a*/ 	.short	0x0000


	//----- nvinfo : EIATTR_MAXREG_COUNT
	.align		4
        /*001c*/ 	.byte	0x03, 0x1b
        /*001e*/ 	.short	0x0080


	//----- nvinfo : EIATTR_NUM_BARRIERS
	.align		4
        /*0020*/ 	.byte	0x02, 0x4c
        /*0022*/ 	.byte	0x09
	.zero		1


	//----- nvinfo : EIATTR_EXTERNS
	.align		4
        /*0024*/ 	.byte	0x04, 0x0f
        /*0026*/ 	.short	(.L_1409 - .L_1408)


	//   ....[0]....
	.align		4
.L_1408:
        /*0028*/ 	.word	index@(__assertfail)


	//----- nvinfo : EIATTR_ANNOTATIONS
	.align		4
.L_1409:
        /*002c*/ 	.byte	0x04, 0x55
        /*002e*/ 	.short	(.L_1411 - .L_1410)


	//   ....[0]....
.L_1410:
        /* <DEDUP_REMOVED lines=14> */


	//----- nvinfo : EIATTR_MERCURY_ISA_VERSION
	.align		4
.L_1411:
        /*0100*/ 	.byte	0x03, 0x5f
        /*0102*/ 	.short	0x0101


	//----- nvinfo : EIATTR_UNUSED_LOAD_BYTE_OFFSET
	.align		4
        /*0104*/ 	.byte	0x04, 0x44
        /*0106*/ 	.short	(.L_1413 - .L_1412)


	//   ....[0]....
.L_1412:
        /*0108*/ 	.word	0x00000a00
        /*010c*/ 	.word	0x0000fff0


	//   ....[1]....
        /*0110*/ 	.word	0x00008470
        /*0114*/ 	.word	0x0000fff0


	//----- nvinfo : EIATTR_INT_WARP_WIDE_INSTR_OFFSETS
	.align		4
.L_1413:
        /*0118*/ 	.byte	0x04, 0x31
        /*011a*/ 	.short	(.L_1415 - .L_1414)


	//   ....[0]....
.L_1414:
        /*011c*/ 	.word	0x00000130


	//   ....[1]....
        /*0120*/ 	.word	0x00000170


	//   ....[2]....
        /*0124*/ 	.word	0x000001e0


	//   ....[3]....
        /*0128*/ 	.word	0x0000c650


	//   ....[4]....
        /*012c*/ 	.word	0x0000c6e0


	//   ....[5]....
        /*0130*/ 	.word	0x0000ea40


	//   ....[6]....
        /*0134*/ 	.word	0x0000ead0


	//----- nvinfo : EIATTR_COOP_GROUP_MASK_REGIDS
	.align		4
.L_1415:
        /*0138*/ 	.byte	0x04, 0x29
        /*013a*/ 	.short	(.L_1417 - .L_1416)


	//   ....[0]....
.L_1416:
        /*013c*/ 	.word	0xffffffff


	//   ....[1]....
        /*0140*/ 	.word	0xffffffff


	//   ....[2]....
        /*0144*/ 	.word	0xffffffff


	//   ....[3]....
        /*0148*/ 	.word	0xffffffff


	//   ....[4]....
        /*014c*/ 	.word	0xffffffff


	//   ....[5]....
        /*0150*/ 	.word	0xffffffff


	//   ....[6]....
        /*0154*/ 	.word	0xffffffff


	//   ....[7]....
        /*0158*/ 	.word	0xffffffff


	//   ....[8]....
        /*015c*/ 	.word	0xffffffff


	//   ....[9]....
        /*0160*/ 	.word	0xffffffff


	//   ....[10]....
        /*0164*/ 	.word	0xffffffff


	//   ....[11]....
        /*0168*/ 	.word	0xffffffff


	//   ....[12]....
        /*016c*/ 	.word	0xffffffff


	//   ....[13]....
        /*0170*/ 	.word	0xffffffff


	//   ....[14]....
        /*0174*/ 	.word	0xffffffff


	//   ....[15]....
        /*0178*/ 	.word	0xffffffff


	//   ....[16]....
        /*017c*/ 	.word	0xffffffff


	//   ....[17]....
        /*0180*/ 	.word	0xffffffff


	//   ....[18]....
        /*0184*/ 	.word	0xffffffff


	//   ....[19]....
        /*0188*/ 	.word	0xffffffff


	//   ....[20]....
        /*018c*/ 	.word	0xffffffff


	//   ....[21]....
        /*0190*/ 	.word	0xffffffff


	//   ....[22]....
        /*0194*/ 	.word	0xffffffff


	//   ....[23]....
        /*0198*/ 	.word	0xffffffff


	//   ....[24]....
        /*019c*/ 	.word	0xffffffff


	//   ....[25]....
        /*01a0*/ 	.word	0xffffffff


	//   ....[26]....
        /*01a4*/ 	.word	0xffffffff


	//   ....[27]....
        /*01a8*/ 	.word	0xffffffff


	//   ....[28]....
        /*01ac*/ 	.word	0xffffffff


	//   ....[29]....
        /*01b0*/ 	.word	0xffffffff


	//   ....[30]....
        /*01b4*/ 	.word	0xffffffff


	//   ....[31]....
        /*01b8*/ 	.word	0xffffffff


	//   ....[32]....
        /*01bc*/ 	.word	0xffffffff


	//   ....[33]....
        /*01c0*/ 	.word	0xffffffff


	//   ....[34]....
        /*01c4*/ 	.word	0xffffffff


	//   ....[35]....
        /*01c8*/ 	.word	0xffffffff


	//   ....[36]....
        /*01cc*/ 	.word	0xffffffff


	//   ....[37]....
        /*01d0*/ 	.word	0xffffffff


	//   ....[38]....
        /*01d4*/ 	.word	0xffffffff


	//   ....[39]....
        /*01d8*/ 	.word	0xffffffff


	//   ....[40]....
        /*01dc*/ 	.word	0xffffffff


	//   ....[41]....
        /*01e0*/ 	.word	0xffffffff


	//   ....[42]....
        /*01e4*/ 	.word	0xffffffff


	//   ....[43]....
        /*01e8*/ 	.word	0xffffffff


	//   ....[44]....
        /*01ec*/ 	.word	0xffffffff


	//   ....[45]....
        /*01f0*/ 	.word	0xffffffff


	//   ....[46]....
        /*01f4*/ 	.word	0xffffffff


	//   ....[47]....
        /*01f8*/ 	.word	0xffffffff


	//   ....[48]....
        /*01fc*/ 	.word	0xffffffff


	//   ....[49]....
        /*0200*/ 	.word	0xffffffff


	//   ....[50]....
        /*0204*/ 	.word	0xffffffff


	//   ....[51]....
        /*0208*/ 	.word	0xffffffff


	//   ....[52]....
        /*020c*/ 	.word	0xffffffff


	//   ....[53]....
        /*0210*/ 	.word	0xffffffff


	//   ....[54]....
        /*0214*/ 	.word	0xffffffff


	//   ....[55]....
        /*0218*/ 	.word	0xffffffff


	//   ....[56]....
        /*021c*/ 	.word	0xffffffff


	//   ....[57]....
        /*0220*/ 	.word	0xffffffff


	//   ....[58]....
        /*0224*/ 	.word	0xffffffff


	//   ....[59]....
        /*0228*/ 	.word	0xffffffff


	//   ....[60]....
        /*022c*/ 	.word	0xffffffff


	//   ....[61]....
        /*0230*/ 	.word	0xffffffff


	//   ....[62]....
        /*0234*/ 	.word	0xffffffff


	//   ....[63]....
        /*0238*/ 	.word	0xffffffff


	//   ....[64]....
        /*023c*/ 	.word	0xffffffff


	//   ....[65]....
        /*0240*/ 	.word	0xffffffff


	//   ....[66]....
        /*0244*/ 	.word	0xffffffff


	//   ....[67]....
        /*0248*/ 	.word	0xffffffff


	//   ....[68]....
        /*024c*/ 	.word	0xffffffff


	//   ....[69]....
        /*0250*/ 	.word	0xffffffff


	//   ....[70]....
        /*0254*/ 	.word	0xffffffff


	//   ....[71]....
        /*0258*/ 	.word	0xffffffff


	//   ....[72]....
        /*025c*/ 	.word	0xffffffff


	//   ....[73]....
        /*0260*/ 	.word	0xffffffff


	//   ....[74]....
        /*0264*/ 	.word	0xffffffff


	//   ....[75]....
        /*0268*/ 	.word	0xffffffff


	//   ....[76]....
        /*026c*/ 	.word	0xffffffff


	//   ....[77]....
        /*0270*/ 	.word	0xffffffff


	//   ....[78]....
        /*0274*/ 	.word	0xffffffff


	//   ....[79]....
        /*0278*/ 	.word	0xffffffff


	//   ....[80]....
        /*027c*/ 	.word	0xffffffff


	//   ....[81]....
        /*0280*/ 	.word	0xffffffff


	//   ....[82]....
        /*0284*/ 	.word	0xffffffff


	//   ....[83]....
        /*0288*/ 	.word	0xffffffff


	//   ....[84]....
        /*028c*/ 	.word	0xffffffff


	//   ....[85]....
        /*0290*/ 	.word	0xffffffff


	//   ....[86]....
        /*0294*/ 	.word	0xffffffff


	//   ....[87]....
        /*0298*/ 	.word	0xffffffff


	//   ....[88]....
        /*029c*/ 	.word	0xffffffff


	//   ....[89]....
        /*02a0*/ 	.word	0xffffffff


	//   ....[90]....
        /*02a4*/ 	.word	0xffffffff


	//   ....[91]....
        /*02a8*/ 	.word	0xffffffff


	//   ....[92]....
        /*02ac*/ 	.word	0xffffffff


	//   ....[93]....
        /*02b0*/ 	.word	0xffffffff


	//   ....[94]....
        /*02b4*/ 	.word	0xffffffff


	//   ....[95]....
        /*02b8*/ 	.word	0xffffffff


	//   ....[96]....
        /*02bc*/ 	.word	0xffffffff


	//   ....[97]....
        /*02c0*/ 	.word	0xffffffff


	//   ....[98]....
        /*02c4*/ 	.word	0xffffffff


	//   ....[99]....
        /*02c8*/ 	.word	0xffffffff


	//   ....[100]....
        /*02cc*/ 	.word	0xffffffff


	//   ....[101]....
        /*02d0*/ 	.word	0xffffffff


	//   ....[102]....
        /*02d4*/ 	.word	0xffffffff


	//   ....[103]....
        /*02d8*/ 	.word	0xffffffff


	//   ....[104]....
        /*02dc*/ 	.word	0xffffffff


	//   ....[105]....
        /*02e0*/ 	.word	0xffffffff


	//   ....[106]....
        /*02e4*/ 	.word	0xffffffff


	//   ....[107]....
        /*02e8*/ 	.word	0xffffffff


	//   ....[108]....
        /*02ec*/ 	.word	0xffffffff


	//   ....[109]....
        /*02f0*/ 	.word	0xffffffff


	//   ....[110]....
        /*02f4*/ 	.word	0xffffffff


	//   ....[111]....
        /*02f8*/ 	.word	0xffffffff


	//   ....[112]....
        /*02fc*/ 	.word	0xffffffff


	//   ....[113]....
        /*0300*/ 	.word	0xffffffff


	//   ....[114]....
        /*0304*/ 	.word	0xffffffff


	//   ....[115]....
        /*0308*/ 	.word	0xffffffff


	//   ....[116]....
        /*030c*/ 	.word	0xffffffff


	//   ....[117]....
        /*0310*/ 	.word	0xffffffff


	//   ....[118]....
        /*0314*/ 	.word	0xffffffff


	//   ....[119]....
        /*0318*/ 	.word	0xffffffff


	//   ....[120]....
        /*031c*/ 	.word	0xffffffff


	//   ....[121]....
        /*0320*/ 	.word	0xffffffff


	//   ....[122]....
        /*0324*/ 	.word	0xffffffff


	//   ....[123]....
        /*0328*/ 	.word	0xffffffff


	//   ....[124]....
        /*032c*/ 	.word	0xffffffff


	//   ....[125]....
        /*0330*/ 	.word	0x0500000f


	//   ....[126]....
        /*0334*/ 	.word	0x0500000f


	//   ....[127]....
        /*0338*/ 	.word	0x0500000f


	//   ....[128]....
        /*033c*/ 	.word	0x0500000f


	//   ....[129]....
        /*0340*/ 	.word	0x0500000f


	//   ....[130]....
        /*0344*/ 	.word	0x0500000f


	//   ....[131]....
        /*0348*/ 	.word	0x0500000f


	//   ....[132]....
        /*034c*/ 	.word	0x0500000f


	//   ....[133]....
        /*0350*/ 	.word	0x0500000f


	//   ....[134]....
        /*0354*/ 	.word	0x0500000f


	//   ....[135]....
        /*0358*/ 	.word	0x0500000f


	//   ....[136]....
        /*035c*/ 	.word	0x0500000f


	//   ....[137]....
        /*0360*/ 	.word	0x0500000f


	//   ....[138]....
        /*0364*/ 	.word	0x0500000f


	//----- nvinfo : EIATTR_COOP_GROUP_INSTR_OFFSETS
	.align		4
.L_1417:
        /*0368*/ 	.byte	0x04, 0x28
        /*036a*/ 	.short	(.L_1419 - .L_1418)


	//   ....[0]....
.L_1418:
        /*036c*/ 	.word	0x00000060


	//   ....[1]....
        /*0370*/ 	.word	0x00000140


	//   ....[2]....
        /*0374*/ 	.word	0x00000190


	//   ....[3]....
        /*0378*/ 	.word	0x000003c0


	//   ....[4]....
        /*037c*/ 	.word	0x00000520


	//   ....[5]....
        /*0380*/ 	.word	0x00000640


	//   ....[6]....
        /*0384*/ 	.word	0x000007a0


	//   ....[7]....
        /*0388*/ 	.word	0x000017b0


	//   ....[8]....
        /*038c*/ 	.word	0x00003580


	//   ....[9]....
        /*0390*/ 	.word	0x000035d0


	//   ....[10]....
        /*0394*/ 	.word	0x00003ca0


	//   ....[11]....
        /*0398*/ 	.word	0x00003d40


	//   ....[12]....
        /*039c*/ 	.word	0x00006540


	//   ....[13]....
        /*03a0*/ 	.word	0x00006560


	//   ....[14]....
        /*03a4*/ 	.word	0x00006580


	//   ....[15]....
        /*03a8*/ 	.word	0x000065a0


	//   ....[16]....
        /*03ac*/ 	.word	0x00007e90


	//   ....[17]....
        /*03b0*/ 	.word	0x00007ea0


	//   ....[18]....
        /*03b4*/ 	.word	0x00007f30


	//   ....[19]....
        /*03b8*/ 	.word	0x00007f50


	//   ....[20]....
        /*03bc*/ 	.word	0x00008940


	//   ....[21]....
        /*03c0*/ 	.word	0x00008960


	//   ....[22]....
        /*03c4*/ 	.word	0x00008980


	//   ....[23]....
        /*03c8*/ 	.word	0x000089a0


	//   ....[24]....
        /*03cc*/ 	.word	0x000089b0


	//   ....[25]....
        /*03d0*/ 	.word	0x000089c0


	//   ....[26]....
        /*03d4*/ 	.word	0x000089d0


	//   ....[27]....
        /*03d8*/ 	.word	0x000089e0


	//   ....[28]....
        /*03dc*/ 	.word	0x000089f0


	//   ....[29]....
        /*03e0*/ 	.word	0x00008a00


	//   ....[30]....
        /*03e4*/ 	.word	0x00008a10


	//   ....[31]....
        /*03e8*/ 	.word	0x00008a20


	//   ....[32]....
        /*03ec*/ 	.word	0x00008a30


	//   ....[33]....
        /*03f0*/ 	.word	0x00008a40


	//   ....[34]....
        /*03f4*/ 	.word	0x00008a50


	//   ....[35]....
        /*03f8*/ 	.word	0x00008a60


	//   ....[36]....
        /*03fc*/ 	.word	0x00008a70


	//   ....[37]....
        /*0400*/ 	.word	0x00008a80


	//   ....[38]....
        /*0404*/ 	.word	0x00008a90


	//   ....[39]....
        /*0408*/ 	.word	0x00008aa0


	//   ....[40]....
        /*040c*/ 	.word	0x00008ab0


	//   ....[41]....
        /*0410*/ 	.word	0x00008ac0


	//   ....[42]....
        /*0414*/ 	.word	0x00008ad0


	//   ....[43]....
        /*0418*/ 	.word	0x00008ae0


	//   ....[44]....
        /*041c*/ 	.word	0x00008af0


	//   ....[45]....
        /*0420*/ 	.word	0x00008b00


	//   ....[46]....
        /*0424*/ 	.word	0x00008b10


	//   ....[47]....
        /*0428*/ 	.word	0x00008b20


	//   ....[48]....
        /*042c*/ 	.word	0x00008b30


	//   ....[49]....
        /*0430*/ 	.word	0x00008b40


	//   ....[50]....
        /*0434*/ 	.word	0x00008b50


	//   ....[51]....
        /*0438*/ 	.word	0x00008b60


	//   ....[52]....
        /*043c*/ 	.word	0x00009390


	//   ....[53]....
        /*0440*/ 	.word	0x000093a0


	//   ....[54]....
        /*0444*/ 	.word	0x000093b0


	//   ....[55]....
        /*0448*/ 	.word	0x000093f0


	//   ....[56]....
        /*044c*/ 	.word	0x00009a10


	//   ....[57]....
        /*0450*/ 	.word	0x00009a50


	//   ....[58]....
        /*0454*/ 	.word	0x00009a70


	//   ....[59]....
        /*0458*/ 	.word	0x00009ab0


	//   ....[60]....
        /*045c*/ 	.word	0x00009ad0


	//   ....[61]....
        /*0460*/ 	.word	0x00009ae0


	//   ....[62]....
        /*0464*/ 	.word	0x00009b00


	//   ....[63]....
        /*0468*/ 	.word	0x00009b20


	//   ....[64]....
        /*046c*/ 	.word	0x00009f70


	//   ....[65]....
        /*0470*/ 	.word	0x00009f80


	//   ....[66]....
        /*0474*/ 	.word	0x0000a1c0


	//   ....[67]....
        /*0478*/ 	.word	0x0000a1d0


	//   ....[68]....
        /*047c*/ 	.word	0x0000ad10


	//   ....[69]....
        /*0480*/ 	.word	0x0000ad40


	//   ....[70]....
        /*0484*/ 	.word	0x0000ad80


	//   ....[71]....
        /*0488*/ 	.word	0x0000adb0


	//   ....[72]....
        /*048c*/ 	.word	0x0000adc0


	//   ....[73]....
        /*0490*/ 	.word	0x0000add0


	//   ....[74]....
        /*0494*/ 	.word	0x0000ade0


	//   ....[75]....
        /*0498*/ 	.word	0x0000ae00


	//   ....[76]....
        /*049c*/ 	.word	0x0000af50


	//   ....[77]....
        /*04a0*/ 	.word	0x0000b160


	//   ....[78]....
        /*04a4*/ 	.word	0x0000b190


	//   ....[79]....
        /*04a8*/ 	.word	0x0000b1c0


	//   ....[80]....
        /*04ac*/ 	.word	0x0000b1f0


	//   ....[81]....
        /*04b0*/ 	.word	0x0000b220


	//   ....[82]....
        /*04b4*/ 	.word	0x0000b260


	//   ....[83]....
        /*04b8*/ 	.word	0x0000b400


	//   ....[84]....
        /*04bc*/ 	.word	0x0000b430


	//   ....[85]....
        /*04c0*/ 	.word	0x0000b460


	//   ....[86]....
        /*04c4*/ 	.word	0x0000b490


	//   ....[87]....
        /*04c8*/ 	.word	0x0000b4c0


	//   ....[88]....
        /*04cc*/ 	.word	0x0000b4f0


	//   ....[89]....
        /*04d0*/ 	.word	0x0000b580


	//   ....[90]....
        /*04d4*/ 	.word	0x0000b5d0


	//   ....[91]....
        /*04d8*/ 	.word	0x0000b5e0


	//   ....[92]....
        /*04dc*/ 	.word	0x0000b690


	//   ....[93]....
        /*04e0*/ 	.word	0x0000cda0


	//   ....[94]....
        /*04e4*/ 	.word	0x0000d9b0


	//   ....[95]....
        /*04e8*/ 	.word	0x0000d9e0


	//   ....[96]....
        /*04ec*/ 	.word	0x0000da50


	//   ....[97]....
        /*04f0*/ 	.word	0x0000da90


	//   ....[98]....
        /*04f4*/ 	.word	0x0000dad0


	//   ....[99]....
        /*04f8*/ 	.word	0x0000db00


	//   ....[100]....
        /*04fc*/ 	.word	0x0000db10


	//   ....[101]....
        /*0500*/ 	.word	0x0000db20


	//   ....[102]....
        /*0504*/ 	.word	0x0000db30


	//   ....[103]....
        /*0508*/ 	.word	0x0000db50


	//   ....[104]....
        /*050c*/ 	.word	0x0000dba0


	//   ....[105]....
        /*0510*/ 	.word	0x0000dc10


	//   ....[106]....
        /*0514*/ 	.word	0x0000f190


	//   ....[107]....
        /*0518*/ 	.word	0x0000f1c0


	//   ....[108]....
        /*051c*/ 	.word	0x0000f1f0


	//   ....[109]....
        /*0520*/ 	.word	0x0000f200


	//   ....[110]....
        /*0524*/ 	.word	0x0000f220


	//   ....[111]....
        /*0528*/ 	.word	0x0000f240


	//   ....[112]....
        /*052c*/ 	.word	0x0000f280


	//   ....[113]....
        /*0530*/ 	.word	0x0000f2b0


	//   ....[114]....
        /*0534*/ 	.word	0x0000f420


	//   ....[115]....
        /*0538*/ 	.word	0x0000f450


	//   ....[116]....
        /*053c*/ 	.word	0x0000f480


	//   ....[117]....
        /*0540*/ 	.word	0x0000f4b0


	//   ....[118]....
        /*0544*/ 	.word	0x0000f4e0


	//   ....[119]....
        /*0548*/ 	.word	0x0000f520


	//   ....[120]....
        /*054c*/ 	.word	0x0000f5a0


	//   ....[121]....
        /*0550*/ 	.word	0x0000f5f0


	//   ....[122]....
        /*0554*/ 	.word	0x0000f600


	//   ....[123]....
        /*0558*/ 	.word	0x0000f690


	//   ....[124]....
        /*055c*/ 	.word	0x0000fc40


	//   ....[125]....
        /*0560*/ 	.word	0x00010120


	//   ....[126]....
        /*0564*/ 	.word	0x000102e0


	//   ....[127]....
        /*0568*/ 	.word	0x00010350


	//   ....[128]....
        /*056c*/ 	.word	0x000103d0


	//   ....[129]....
        /*0570*/ 	.word	0x00010480


	//   ....[130]....
        /*0574*/ 	.word	0x00010500


	//   ....[131]....
        /*0578*/ 	.word	0x000105a0


	//   ....[132]....
        /*057c*/ 	.word	0x00010620


	//   ....[133]....
        /*0580*/ 	.word	0x000106d0


	//   ....[134]....
        /*0584*/ 	.word	0x00010730


	//   ....[135]....
        /*0588*/ 	.word	0x000107e0


	//   ....[136]....
        /*058c*/ 	.word	0x00010860


	//   ....[137]....
        /*0590*/ 	.word	0x00010900


	//   ....[138]....
        /*0594*/ 	.word	0x00010c40


	//----- nvinfo : EIATTR_REG_RECONFIG
	.align		4
.L_1419:
        /*0598*/ 	.byte	0x01, 0x54
	.zero		2


	//----- nvinfo : EIATTR_SYSCALL_OFFSETS
	.align		4
        /*059c*/ 	.byte	0x04, 0x46
        /*059e*/ 	.short	(.L_1421 - .L_1420)


	//   ....[0]....
.L_1420:
        /*05a0*/ 	.word	0x00001970


	//   ....[1]....
        /*05a4*/ 	.word	0x0000c840


	//   ....[2]....
        /*05a8*/ 	.word	0x0000c9b0


	//   ....[3]....
        /*05ac*/ 	.word	0x0000cb00


	//   ....[4]....
        /*05b0*/ 	.word	0x0000cc40


	//   ....[5]....
        /*05b4*/ 	.word	0x0000d530


	//----- nvinfo : EIATTR_MBARRIER_INSTR_OFFSETS
	.align		4
.L_1421:
        /*05b8*/ 	.byte	0x04, 0x39
        /*05ba*/ 	.short	(.L_1423 - .L_1422)


	//   ....[0]....
.L_1422:
        /*05bc*/ 	.word	0x00000270
        /*05c0*/ 	.word	0x000000ff
        /*05c4*/ 	.word	0x00013200
        /*05c8*/ 	.short	0x0100
        /*05ca*/ 	.byte	0x08
	.zero		1


	//   ....[1]....
        /*05cc*/ 	.word	0x00000280
        /*05d0*/ 	.word	0x000000ff
        /*05d4*/ 	.word	0x00013220
        /*05d8*/ 	.short	0x0100
        /*05da*/ 	.byte	0x08
	.zero		1


	//   ....[2]....
        /*05dc*/ 	.word	0x00000370
        /*05e0*/ 	.word	0x000000ff
        /*05e4*/ 	.word	0x00013230
        /*05e8*/ 	.short	0x0100
        /*05ea*/ 	.byte	0x08
	.zero		1


	//   ....[3]....
        /*05ec*/ 	.word	0x00000380
        /*05f0*/ 	.word	0x000000ff
        /*05f4*/ 	.word	0x00013240
        /*05f8*/ 	.short	0x0100
        /*05fa*/ 	.byte	0x08
	.zero		1


	//   ....[4]....
        /*05fc*/ 	.word	0x00000390
        /*0600*/ 	.word	0x000000ff
        /*0604*/ 	.word	0x00013238
        /*0608*/ 	.short	0x0100
        /*060a*/ 	.byte	0x08
	.zero		1


	//   ....[5]....
        /*060c*/ 	.word	0x000003a0
        /*0610*/ 	.word	0x000000ff
        /*0614*/ 	.word	0x00013248
        /*0618*/ 	.short	0x0100
        /*061a*/ 	.byte	0x08
	.zero		1


	//   ....[6]....
        /*061c*/ 	.word	0x000004d0
        /*0620*/ 	.word	0x000000ff
        /*0624*/ 	.word	0x00013250
        /*0628*/ 	.short	0x0100
        /*062a*/ 	.byte	0x08
	.zero		1


	//   ....[7]....
        /*062c*/ 	.word	0x000004e0
        /*0630*/ 	.word	0x000000ff
        /*0634*/ 	.word	0x00013260
        /*0638*/ 	.short	0x0100
        /*063a*/ 	.byte	0x08
	.zero		1


	//   ....[8]....
        /*063c*/ 	.word	0x000004f0
        /*0640*/ 	.word	0x000000ff
        /*0644*/ 	.word	0x00013258
        /*0648*/ 	.short	0x0100
        /*064a*/ 	.byte	0x08
	.zero		1


	//   ....[9]....
        /*064c*/ 	.word	0x00000500
        /*0650*/ 	.word	0x000000ff
        /*0654*/ 	.word	0x00013268
        /*0658*/ 	.short	0x0100
        /*065a*/ 	.byte	0x08
	.zero		1


	//   ....[10]....
        /*065c*/ 	.word	0x000005f0
        /*0660*/ 	.word	0x000000ff
        /*0664*/ 	.word	0x00013270
        /*0668*/ 	.short	0x0100
        /*066a*/ 	.byte	0x06
	.zero		1


	//   ....[11]....
        /*066c*/ 	.word	0x00000600
        /*0670*/ 	.word	0x000000ff
        /*0674*/ 	.word	0x00013280
        /*0678*/ 	.short	0x0100
        /*067a*/ 	.byte	0x06
	.zero		1


	//   ....[12]....
        /*067c*/ 	.word	0x00000610
        /*0680*/ 	.word	0x000000ff
        /*0684*/ 	.word	0x00013278
        /*0688*/ 	.short	0x0100
        /*068a*/ 	.byte	0x06
	.zero		1


	//   ....[13]....
        /*068c*/ 	.word	0x00000620
        /*0690*/ 	.word	0x000000ff
        /*0694*/ 	.word	0x00013288
        /*0698*/ 	.short	0x0100
        /*069a*/ 	.byte	0x06
	.zero		1


	//   ....[14]....
        /*069c*/ 	.word	0x00000750
        /*06a0*/ 	.word	0x000000ff
        /*06a4*/ 	.word	0x00013290
        /*06a8*/ 	.short	0x0100
        /*06aa*/ 	.byte	0x08
	.zero		1


	//   ....[15]....
        /*06ac*/ 	.word	0x00000760
        /*06b0*/ 	.word	0x000000ff
        /*06b4*/ 	.word	0x000132a0
        /*06b8*/ 	.short	0x0100
        /*06ba*/ 	.byte	0x08
	.zero		1


	//   ....[16]....
        /*06bc*/ 	.word	0x00000770
        /*06c0*/ 	.word	0x000000ff
        /*06c4*/ 	.word	0x00013298
        /*06c8*/ 	.short	0x0100
        /*06ca*/ 	.byte	0x08
	.zero		1


	//   ....[17]....
        /*06cc*/ 	.word	0x00000780
        /*06d0*/ 	.word	0x000000ff
        /*06d4*/ 	.word	0x000132a8
        /*06d8*/ 	.short	0x0100
        /*06da*/ 	.byte	0x08
	.zero		1


	//   ....[18]....
        /*06dc*/ 	.word	0x000008b0
        /*06e0*/ 	.word	0x000000ff
        /*06e4*/ 	.word	0x000132b0
        /*06e8*/ 	.short	0x0100
        /*06ea*/ 	.byte	0x08
	.zero		1


	//   ....[19]....
        /*06ec*/ 	.word	0x000008c0
        /*06f0*/ 	.word	0x000000ff
        /*06f4*/ 	.word	0x000132c0
        /*06f8*/ 	.short	0x0100
        /*06fa*/ 	.byte	0x08
	.zero		1


	//   ....[20]....
        /*06fc*/ 	.word	0x000008d0
        /*0700*/ 	.word	0x000000ff
        /*0704*/ 	.word	0x000132b8
        /*0708*/ 	.short	0x0100
        /*070a*/ 	.byte	0x08
	.zero		1


	//   ....[21]....
        /*070c*/ 	.word	0x000008e0
        /*0710*/ 	.word	0x000000ff
        /*0714*/ 	.word	0x000132c8
        /*0718*/ 	.short	0x0100
        /*071a*/ 	.byte	0x08
	.zero		1


	//   ....[22]....
        /*071c*/ 	.word	0x00001c20
        /*0720*/ 	.word	0x00000002
        /*0724*/ 	.word	0x00013200
        /*0728*/ 	.short	0x010a
        /*072a*/ 	.byte	0x3f
	.zero		1


	//   ....[23]....
        /*072c*/ 	.word	0x00001cc0
        /*0730*/ 	.word	0x00000006
        /*0734*/ 	.word	0x00013230
        /*0738*/ 	.short	0x010a
        /*073a*/ 	.byte	0x3f
	.zero		1


	//   ....[24]....
        /*073c*/ 	.word	0x00001d50
        /*0740*/ 	.word	0x00000006
        /*0744*/ 	.word	0x00013230
        /*0748*/ 	.short	0x010a
        /*074a*/ 	.byte	0x3f
	.zero		1


	//   ....[25]....
        /*074c*/ 	.word	0x000040a0
        /*0750*/ 	.word	0x0000002e
        /*0754*/ 	.word	0x00000000
        /*0758*/ 	.short	0x0101
        /*075a*/ 	.byte	0x3f
	.zero		1


	//   ....[26]....
        /*075c*/ 	.word	0x00004f40
        /*0760*/ 	.word	0x0000000a
        /*0764*/ 	.word	0x00013230
        /*0768*/ 	.short	0x010a
        /*076a*/ 	.byte	0x3f
	.zero		1


	//   ....[27]....
        /*076c*/ 	.word	0x00004f80
        /*0770*/ 	.word	0x0000000a
        /*0774*/ 	.word	0x00013230
        /*0778*/ 	.short	0x010a
        /*077a*/ 	.byte	0x3f
	.zero		1


	//   ....[28]....
        /*077c*/ 	.word	0x000053e0
        /*0780*/ 	.word	0x000000ff
        /*0784*/ 	.word	0x00013250
        /*0788*/ 	.short	0x010a
        /*078a*/ 	.byte	0x09
	.zero		1


	//   ....[29]....
        /*078c*/ 	.word	0x00005420
        /*0790*/ 	.word	0x000000ff
        /*0794*/ 	.word	0x00013250
        /*0798*/ 	.short	0x010a
        /*079a*/ 	.byte	0x09
	.zero		1


	//   ....[30]....
        /*079c*/ 	.word	0x000073a0
        /*07a0*/ 	.word	0x00000006
        /*07a4*/ 	.word	0x00000000
        /*07a8*/ 	.short	0x0101
        /*07aa*/ 	.byte	0x3f
	.zero		1


	//   ....[31]....
        /*07ac*/ 	.word	0x00007720
        /*07b0*/ 	.word	0x000000ff
        /*07b4*/ 	.word	0x00000000
        /*07b8*/ 	.short	0x0101
        /*07ba*/ 	.byte	0x06
	.zero		1


	//   ....[32]....
        /*07bc*/ 	.word	0x00007b60
        /*07c0*/ 	.word	0x0000000d
        /*07c4*/ 	.word	0x00013250
        /*07c8*/ 	.short	0x010a
        /*07ca*/ 	.byte	0x3f
	.zero		1


	//   ....[33]....
        /*07cc*/ 	.word	0x00007ba0
        /*07d0*/ 	.word	0x0000000d
        /*07d4*/ 	.word	0x00013250
        /*07d8*/ 	.short	0x010a
        /*07da*/ 	.byte	0x3f
	.zero		1


	//   ....[34]....
        /*07dc*/ 	.word	0x000081f0
        /*07e0*/ 	.word	0x00000000
        /*07e4*/ 	.word	0x00000000
        /*07e8*/ 	.short	0x0101
        /*07ea*/ 	.byte	0x3f
	.zero		1


	//   ....[35]....
        /*07ec*/ 	.word	0x00009910
        /*07f0*/ 	.word	0x00000000
        /*07f4*/ 	.word	0x00000000
        /*07f8*/ 	.short	0x0101
        /*07fa*/ 	.byte	0x3f
	.zero		1


	//   ....[36]....
        /*07fc*/ 	.word	0x00009f60
        /*0800*/ 	.word	0x00000006
        /*0804*/ 	.word	0x00000000
        /*0808*/ 	.short	0x0101
        /*080a*/ 	.byte	0x3f
	.zero		1


	//   ....[37]....
        /*080c*/ 	.word	0x0000cff0
        /*0810*/ 	.word	0x00000002
        /*0814*/ 	.word	0x00013280
        /*0818*/ 	.short	0x010a
        /*081a*/ 	.byte	0x3f
	.zero		1


	//   ....[38]....
        /*081c*/ 	.word	0x0000d180
        /*0820*/ 	.word	0x00000002
        /*0824*/ 	.word	0x00013240
        /*0828*/ 	.short	0x010a
        /*082a*/ 	.byte	0x3f
	.zero		1


	//   ....[39]....
        /*082c*/ 	.word	0x0000dcd0
        /*0830*/ 	.word	0x00000010
        /*0834*/ 	.word	0x00013200
        /*0838*/ 	.short	0x0107
        /*083a*/ 	.byte	0x3f
	.zero		1


	//   ....[40]....
        /*083c*/ 	.word	0x0000ddd0
        /*0840*/ 	.word	0x00000010
        /*0844*/ 	.word	0x00013200
        /*0848*/ 	.short	0x0101
        /*084a*/ 	.byte	0x3f
	.zero		1


	//   ....[41]....
        /*084c*/ 	.word	0x0000ddf0
        /*0850*/ 	.word	0x00000010
        /*0854*/ 	.word	0x00013220
        /*0858*/ 	.short	0x010a
        /*085a*/ 	.byte	0x3f
	.zero		1


	//   ....[42]....
        /*085c*/ 	.word	0x0000e0b0
        /*0860*/ 	.word	0x00000004
        /*0864*/ 	.word	0x00013280
        /*0868*/ 	.short	0x010a
        /*086a*/ 	.byte	0x3f
	.zero		1


	//   ....[43]....
        /*086c*/ 	.word	0x0000e300
        /*0870*/ 	.word	0x00000004
        /*0874*/ 	.word	0x00013240
        /*0878*/ 	.short	0x010a
        /*087a*/ 	.byte	0x3f
	.zero		1


	//   ....[44]....
        /*087c*/ 	.word	0x0000e5c0
        /*0880*/ 	.word	0x00000003
        /*0884*/ 	.word	0x00013270
        /*0888*/ 	.short	0x010a
        /*088a*/ 	.byte	0x3f
	.zero		1


	//   ....[45]....
        /*088c*/ 	.word	0x0000e640
        /*0890*/ 	.word	0x00000003
        /*0894*/ 	.word	0x00013260
        /*0898*/ 	.short	0x010a
        /*089a*/ 	.byte	0x3f
	.zero		1


	//   ....[46]....
        /*089c*/ 	.word	0x0000e920
        /*08a0*/ 	.word	0x00000003
        /*08a4*/ 	.word	0x00013250
        /*08a8*/ 	.short	0x0101
        /*08aa*/ 	.byte	0x3f
	.zero		1


	//   ....[47]....
        /*08ac*/ 	.word	0x0000e9a0
        /*08b0*/ 	.word	0x00000002
        /*08b4*/ 	.word	0x00000000
        /*08b8*/ 	.short	0x0101
        /*08ba*/ 	.byte	0x3f
	.zero		1


	//   ....[48]....
        /*08bc*/ 	.word	0x0000eb90
        /*08c0*/ 	.word	0x00000002
        /*08c4*/ 	.word	0x00013270
        /*08c8*/ 	.short	0x010a
        /*08ca*/ 	.byte	0x3f
	.zero		1


	//   ....[49]....
        /*08cc*/ 	.word	0x0000ec10
        /*08d0*/ 	.word	0x00000002
        /*08d4*/ 	.word	0x00013260
        /*08d8*/ 	.short	0x010a
        /*08da*/ 	.byte	0x3f
	.zero		1


	//   ....[50]....
        /*08dc*/ 	.word	0x0000eee0
        /*08e0*/ 	.word	0x00000002
        /*08e4*/ 	.word	0x00013250
        /*08e8*/ 	.short	0x0101
        /*08ea*/ 	.byte	0x3f
	.zero		1


	//   ....[51]....
        /*08ec*/ 	.word	0x0000ef30
        /*08f0*/ 	.word	0x00000000
        /*08f4*/ 	.word	0x00000000
        /*08f8*/ 	.short	0x0101
        /*08fa*/ 	.byte	0x3f
	.zero		1


	//   ....[52]....
        /*08fc*/ 	.word	0x0000fbc0
        /*0900*/ 	.word	0x00000007
        /*0904*/ 	.word	0x00013220
        /*0908*/ 	.short	0x010a
        /*090a*/ 	.byte	0x3f
	.zero		1


	//   ....[53]....
        /*090c*/ 	.word	0x0000fd60
        /*0910*/ 	.word	0x00000005
        /*0914*/ 	.word	0x00000000
        /*0918*/ 	.short	0x010a
        /*091a*/ 	.byte	0x3f
	.zero		1


	//   ....[54]....
        /*091c*/ 	.word	0x0000fdd0
        /*0920*/ 	.word	0x00000003
        /*0924*/ 	.word	0x00000000
        /*0928*/ 	.short	0x010a
        /*092a*/ 	.byte	0x3f
	.zero		1


	//   ....[55]....
        /*092c*/ 	.word	0x0000fe20
        /*0930*/ 	.word	0x00000003
        /*0934*/ 	.word	0x00013260
        /*0938*/ 	.short	0x010a
        /*093a*/ 	.byte	0x3f
	.zero		1


	//   ....[56]....
        /*093c*/ 	.word	0x0000fe70
        /*0940*/ 	.word	0x00000005
        /*0944*/ 	.word	0x00013260
        /*0948*/ 	.short	0x010a
        /*094a*/ 	.byte	0x3f
	.zero		1


	//   ....[57]....
        /*094c*/ 	.word	0x0000feb0
        /*0950*/ 	.word	0x00000003
        /*0954*/ 	.word	0x00013280
        /*0958*/ 	.short	0x010a
        /*095a*/ 	.byte	0x3f
	.zero		1


	//   ....[58]....
        /*095c*/ 	.word	0x0000fed0
        /*0960*/ 	.word	0x00000005
        /*0964*/ 	.word	0x00013280
        /*0968*/ 	.short	0x010a
        /*096a*/ 	.byte	0x3f
	.zero		1


	//   ....[59]....
        /*096c*/ 	.word	0x0000ff30
        /*0970*/ 	.word	0x00000002
        /*0974*/ 	.word	0x00013200
        /*0978*/ 	.short	0x010a
        /*097a*/ 	.byte	0x3f
	.zero		1


	//   ....[60]....
        /*097c*/ 	.word	0x0000ff80
        /*0980*/ 	.word	0x00000006
        /*0984*/ 	.word	0x00013230
        /*0988*/ 	.short	0x010a
        /*098a*/ 	.byte	0x3f
	.zero		1


	//   ....[61]....
        /*098c*/ 	.word	0x0000ffd0
        /*0990*/ 	.word	0x0000000a
        /*0994*/ 	.word	0x00013230
        /*0998*/ 	.short	0x010a
        /*099a*/ 	.byte	0x3f
	.zero		1


	//   ....[62]....
        /*099c*/ 	.word	0x00010030
        /*09a0*/ 	.word	0x0000000c
        /*09a4*/ 	.word	0x00013250
        /*09a8*/ 	.short	0x010a
        /*09aa*/ 	.byte	0x3f
	.zero		1


	//   ....[63]....
        /*09ac*/ 	.word	0x00010080
        /*09b0*/ 	.word	0x0000000d
        /*09b4*/ 	.word	0x00013250
        /*09b8*/ 	.short	0x010a
        /*09ba*/ 	.byte	0x3f
	.zero		1


	//   ....[64]....
        /*09bc*/ 	.word	0x000101d0
        /*09c0*/ 	.word	0x00000002
        /*09c4*/ 	.word	0x00013280
        /*09c8*/ 	.short	0x010a
        /*09ca*/ 	.byte	0x3f
	.zero		1


	//   ....[65]....
        /*09cc*/ 	.word	0x00010220
        /*09d0*/ 	.word	0x00000002
        /*09d4*/ 	.word	0x00013240
        /*09d8*/ 	.short	0x010a
        /*09da*/ 	.byte	0x3f
	.zero		1


	//   ....[66]....
        /*09dc*/ 	.word	0x00010930
        /*09e0*/ 	.word	0x00000010
        /*09e4*/ 	.word	0x00013220
        /*09e8*/ 	.short	0x010a
        /*09ea*/ 	.byte	0x3f
	.zero		1


	//   ....[67]....
        /*09ec*/ 	.word	0x00010980
        /*09f0*/ 	.word	0x00000004
        /*09f4*/ 	.word	0x00013280
        /*09f8*/ 	.short	0x010a
        /*09fa*/ 	.byte	0x3f
	.zero		1


	//   ....[68]....
        /*09fc*/ 	.word	0x000109d0
        /*0a00*/ 	.word	0x00000004
        /*0a04*/ 	.word	0x00013240
        /*0a08*/ 	.short	0x010a
        /*0a0a*/ 	.byte	0x3f
	.zero		1


	//   ....[69]....
        /*0a0c*/ 	.word	0x00010a20
        /*0a10*/ 	.word	0x00000003
        /*0a14*/ 	.word	0x00013270
        /*0a18*/ 	.short	0x010a
        /*0a1a*/ 	.byte	0x3f
	.zero		1


	//   ....[70]....
        /*0a1c*/ 	.word	0x00010a70
        /*0a20*/ 	.word	0x00000003
        /*0a24*/ 	.word	0x00013260
        /*0a28*/ 	.short	0x010a
        /*0a2a*/ 	.byte	0x3f
	.zero		1


	//   ....[71]....
        /*0a2c*/ 	.word	0x00010ac0
        /*0a30*/ 	.word	0x00000002
        /*0a34*/ 	.word	0x00013270
        /*0a38*/ 	.short	0x010a
        /*0a3a*/ 	.byte	0x3f
	.zero		1


	//   ....[72]....
        /*0a3c*/ 	.word	0x00010b10
        /*0a40*/ 	.word	0x00000002
        /*0a44*/ 	.word	0x00013260
        /*0a48*/ 	.short	0x010a
        /*0a4a*/ 	.byte	0x3f
	.zero		1


	//   ....[73]....
        /*0a4c*/ 	.word	0x00010b60
        /*0a50*/ 	.word	0x00000007
        /*0a54*/ 	.word	0x00013220
        /*0a58*/ 	.short	0x010a
        /*0a5a*/ 	.byte	0x3f
	.zero		1


	//   ....[74]....
        /*0a5c*/ 	.word	0x00010d00
        /*0a60*/ 	.word	0x00000005
        /*0a64*/ 	.word	0x00000000
        /*0a68*/ 	.short	0x010a
        /*0a6a*/ 	.byte	0x3f
	.zero		1


	//   ....[75]....
        /*0a6c*/ 	.word	0x00010d50
        /*0a70*/ 	.word	0x00000003
        /*0a74*/ 	.word	0x00000000
        /*0a78*/ 	.short	0x010a
        /*0a7a*/ 	.byte	0x3f
	.zero		1


	//   ....[76]....
        /*0a7c*/ 	.word	0x00010da0
        /*0a80*/ 	.word	0x00000003
        /*0a84*/ 	.word	0x00013260
        /*0a88*/ 	.short	0x010a
        /*0a8a*/ 	.byte	0x3f
	.zero		1


	//   ....[77]....
        /*0a8c*/ 	.word	0x00010df0
        /*0a90*/ 	.word	0x00000005
        /*0a94*/ 	.word	0x00013260
        /*0a98*/ 	.short	0x010a
        /*0a9a*/ 	.byte	0x3f
	.zero		1


	//   ....[78]....
        /*0a9c*/ 	.word	0x00010e40
        /*0aa0*/ 	.word	0x00000003
        /*0aa4*/ 	.word	0x00013280
        /*0aa8*/ 	.short	0x010a
        /*0aaa*/ 	.byte	0x3f
	.zero		1


	//----- nvinfo : EIATTR_NUM_MBARRIERS
	.align		4
.L_1423:
        /*0aac*/ 	.byte	0x03, 0x38
        /*0aae*/ 	.short	0x0016


	//----- nvinfo : EIATTR_EXIT_INSTR_OFFSETS
	.align		4
        /*0ab0*/ 	.byte	0x04, 0x1c
        /*0ab2*/ 	.short	(.L_1425 - .L_1424)


	//   ....[0]....
.L_1424:
        /*0ab4*/ 	.word	0x00000a40


	//   ....[1]....
        /*0ab8*/ 	.word	0x0000af00


	//   ....[2]....
        /*0abc*/ 	.word	0x0000ff20


	//----- nvinfo : EIATTR_MAX_THREADS
	.align		4
.L_1425:
        /*0ac0*/ 	.byte	0x04, 0x05
        /*0ac2*/ 	.short	(.L_1427 - .L_1426)
.L_1426:
        /*0ac4*/ 	.word	0x00000200
        /*0ac8*/ 	.word	0x00000001
        /*0acc*/ 	.word	0x00000001


	//----- nvinfo : EIATTR_CRS_STACK_SIZE
	.align		4
.L_1427:
        /*0ad0*/ 	.byte	0x04, 0x1e
        /*0ad2*/ 	.short	(.L_1429 - .L_1428)
.L_1428:
        /*0ad4*/ 	.word	0x00000000


	//----- nvinfo : EIATTR_CBANK_PARAM_SIZE
	.align		4
.L_1429:
        /*0ad8*/ 	.byte	0x03, 0x19
        /*0ada*/ 	.short	0x0af0


	//----- nvinfo : EIATTR_PARAM_CBANK
	.align		4
        /*0adc*/ 	.byte	0x04, 0x0a
        /*0ade*/ 	.short	(.L_1431 - .L_1430)
	.align		4
.L_1430:
        /*0ae0*/ 	.word	index@(.nv.constant0._ZN7cutlass13device_kernelIN5flash11enable_sm90INS1_16FlashAttnFwdSm90INS1_25CollectiveMainloopFwdSm90ILi2EN4cute5tupleIJNS5_1CILi1EEES8_S8_EEENS6_IJNS7_ILi192EEENS7_ILi160EEENS7_ILi64EEEEEELi64ENS_12float_e4m3_tEfNS_4arch4Sm90ELb0ELb0ELb1ELb1ELb0ELb0ELb0ELb1ELb1ELb1ELb1ELb0EEENS1_21CollectiveEpilogueFwdINS6_IJSA_SC_SB_EEES9_NS_10bfloat16_tESG_Li384ELb1ELb1ELb1ELb1EEENS1_36VarlenDynamicPersistentTileSchedulerILi192ELi160ELi384ELi128ELb1ELb1ELb1ELb0ELb1ELb1EEEEEEEEEvNT_6ParamsE)
        /*0ae4*/ 	.short	0x0210
        /*0ae6*/ 	.short	0x0af0


	//----- nvinfo : EIATTR_SW_WAR
	.align		4
.L_1431:
        /*0ae8*/ 	.byte	0x04, 0x36
        /*0aea*/ 	.short	(.L_1433 - .L_1432)
.L_1432:
        /*0aec*/ 	.word	0x00000008
.L_1433:


//--------------------- .nv.info._ZN7cutlass13device_kernelIN5flash11enable_sm90INS1_16FlashAttnFwdSm90INS1_25CollectiveMainloopFwdSm90ILi2EN4cute5tupleIJNS5_1CILi1EEES8_S8_EEENS6_IJNS7_ILi192EEENS7_ILi160EEENS7_ILi64EEEEEELi64ENS_12float_e4m3_tEfNS_4arch4Sm90ELb0ELb0ELb1ELb1ELb0ELb1ELb0ELb1ELb1ELb1ELb1ELb0EEENS1_21CollectiveEpilogueFwdINS6_IJSA_SC_SB_EEES9_NS_10bfloat16_tESG_Li384ELb1ELb1ELb1ELb1EEENS1_36VarlenDynamicPersistentTileSchedulerILi192ELi160ELi384ELi128ELb1ELb1ELb1ELb0ELb1ELb1EEEEEEEEEvNT_6ParamsE --------------------------
	.section	.nv.info._ZN7cutlass13device_kernelIN5flash11enable_sm90INS1_16FlashAttnFwdSm90INS1_25CollectiveMainloopFwdSm90ILi2EN4cute5tupleIJNS5_1CILi1EEES8_S8_EEENS6_IJNS7_ILi192EEENS7_ILi160EEENS7_ILi64EEEEEELi64ENS_12float_e4m3_tEfNS_4arch4Sm90ELb0ELb0ELb1ELb1ELb0ELb1ELb0ELb1ELb1ELb1ELb1ELb0EEENS1_21CollectiveEpilogueFwdINS6_IJSA_SC_SB_EEES9_NS_10bfloat16_tESG_Li384ELb1ELb1ELb1ELb1EEENS1_36VarlenDynamicPersistentTileSchedulerILi192ELi160ELi384ELi128ELb1ELb1ELb1ELb0ELb1ELb1EEEEEEEEEvNT_6ParamsE,"",@"SHT_CUDA_INFO"
	.sectionflags	@""
	.align	4


	//----- nvinfo : EIATTR_CUDA_API_VERSION
	.align		4
        /*0000*/ 	.byte	0x04, 0x37
        /*0002*/ 	.short	(.L_1435 - .L_1434)
.L_1434:
        /*0004*/ 	.word	0x00000082


	//----- nvinfo : EIATTR_KPARAM_INFO
	.align		4
.L_1435:
        /*0008*/ 	.byte	0x04, 0x17
        /*000a*/ 	.short	(.L_1437 - .L_1436)
.L_1436:
        /*000c*/ 	.word	0x00000000
        /*0010*/ 	.short	0x0000
        /*0012*/ 	.short	0x0070
        /*0014*/ 	.byte	0x00, 0xf0, 0x01, 0x2a


	//----- nvinfo : EIATTR_SPARSE_MMA_MASK
	.align		4
.L_1437:
        /*0018*/ 	.byte	0x03, 0x50
        /*001a*/ 	.short	0x0000


	//----- nvinfo : EIATTR_MAXREG_COUNT
	.align		4
        /*001c*/ 	.byte	0x03, 0x1b
        /*001e*/ 	.short	0x0080


	//----- nvinfo : EIATTR_NUM_BARRIERS
	.align		4
        /*0020*/ 	.byte	0x02, 0x4c
        /*0022*/ 	.byte	0x10
	.zero		1


	//----- nvinfo : EIATTR_EXTERNS
	.align		4
        /*0024*/ 	.byte	0x04, 0x0f
        /*0026*/ 	.short	(.L_1439 - .L_1438)


	//   ....[0]....
	.align		4
.L_1438:
        /*0028*/ 	.word	index@(__assertfail)


	//----- nvinfo : EIATTR_ANNOTATIONS
	.align		4
.L_1439:
        /*002c*/ 	.byte	0x04, 0x55
        /*002e*/ 	.short	(.L_1441 - .L_1440)


	//   ....[0]....
.L_1440:
        /* <DEDUP_REMOVED lines=105> */


	//----- nvinfo : EIATTR_MERCURY_ISA_VERSION
	.align		4
.L_1441:
        /*06b0*/ 	.byte	0x03, 0x5f
        /*06b2*/ 	.short	0x0101


	//----- nvinfo : EIATTR_UNUSED_LOAD_BYTE_OFFSET
	.align		4
        /*06b4*/ 	.byte	0x04, 0x44
        /*06b6*/ 	.short	(.L_1443 - .L_1442)


	//   ....[0]....
.L_1442:
        /*06b8*/ 	.word	0x00000a90
        /*06bc*/ 	.word	0x0000fff0


	//   ....[1]....
        /*06c0*/ 	.word	0x0000f020
        /*06c4*/ 	.word	0x0000fff0


	//----- nvinfo : EIATTR_INT_WARP_WIDE_INSTR_OFFSETS
	.align		4
.L_1443:
        /*06c8*/ 	.byte	0x04, 0x31
        /*06ca*/ 	.short	(.L_1445 - .L_1444)


	//   ....[0]....
.L_1444:
        /*06cc*/ 	.word	0x00000180


	//   ....[1]....
        /*06d0*/ 	.word	0x00000220


	//   ....[2]....
        /*06d4*/ 	.word	0x00000290


	//   ....[3]....
        /*06d8*/ 	.word	0x00014170


	//   ....[4]....
        /*06dc*/ 	.word	0x00014200


	//   ....[5]....
        /*06e0*/ 	.word	0x000167f0


	//   ....[6]....
        /*06e4*/ 	.word	0x00016880


	//----- nvinfo : EIATTR_COOP_GROUP_MASK_REGIDS
	.align		4
.L_1445:
        /*06e8*/ 	.byte	0x04, 0x29
        /*06ea*/ 	.short	(.L_1447 - .L_1446)


	//   ....[0]....
.L_1446:
        /*06ec*/ 	.word	0xffffffff


	//   ....[1]....
        /*06f0*/ 	.word	0xffffffff


	//   ....[2]....
        /*06f4*/ 	.word	0xffffffff


	//   ....[3]....
        /*06f8*/ 	.word	0xffffffff


	//   ....[4]....
        /*06fc*/ 	.word	0xffffffff


	//   ....[5]....
        /*0700*/ 	.word	0xffffffff


	//   ....[6]....
        /*0704*/ 	.word	0xffffffff


	//   ....[7]....
        /*0708*/ 	.word	0xffffffff


	//   ....[8]....
        /*070c*/ 	.word	0xffffffff


	//   ....[9]....
        /*0710*/ 	.word	0xffffffff


	//   ....[10]....
        /*0714*/ 	.word	0xffffffff


	//   ....[11]....
        /*0718*/ 	.word	0xffffffff


	//   ....[12]....
        /*071c*/ 	.word	0xffffffff


	//   ....[13]....
        /*0720*/ 	.word	0xffffffff


	//   ....[14]....
        /*0724*/ 	.word	0xffffffff


	//   ....[15]....
        /*0728*/ 	.word	0xffffffff


	//   ....[16]....
        /*072c*/ 	.word	0xffffffff


	//   ....[17]....
        /*0730*/ 	.word	0xffffffff


	//   ....[18]....
        /*0734*/ 	.word	0xffffffff


	//   ....[19]....
        /*0738*/ 	.word	0xffffffff


	//   ....[20]....
        /*073c*/ 	.word	0xffffffff


	//   ....[21]....
        /*0740*/ 	.word	0xffffffff


	//   ....[22]....
        /*0744*/ 	.word	0xffffffff


	//   ....[23]....
        /*0748*/ 	.word	0xffffffff


	//   ....[24]....
        /*074c*/ 	.word	0xffffffff


	//   ....[25]....
        /*0750*/ 	.word	0xffffffff


	//   ....[26]....
        /*0754*/ 	.word	0xffffffff


	//   ....[27]....
        /*0758*/ 	.word	0xffffffff


	//   ....[28]....
        /*075c*/ 	.word	0xffffffff


	//   ....[29]....
        /*0760*/ 	.word	0xffffffff


	//   ....[30]....
        /*0764*/ 	.word	0xffffffff


	//   ....[31]....
        /*0768*/ 	.word	0xffffffff


	//   ....[32]....
        /*076c*/ 	.word	0xffffffff


	//   ....[33]....
        /*0770*/ 	.word	0xffffffff


	//   ....[34]....
        /*0774*/ 	.word	0xffffffff


	//   ....[35]....
        /*0778*/ 	.word	0xffffffff


	//   ....[36]....
        /*077c*/ 	.word	0xffffffff


	//   ....[37]....
        /*0780*/ 	.word	0xffffffff


	//   ....[38]....
        /*0784*/ 	.word	0xffffffff


	//   ....[39]....
        /*0788*/ 	.word	0xffffffff


	//   ....[40]....
        /*078c*/ 	.word	0xffffffff


	//   ....[41]....
        /*0790*/ 	.word	0xffffffff


	//   ....[42]....
        /*0794*/ 	.word	0xffffffff


	//   ....[43]....
        /*0798*/ 	.word	0xffffffff


	//   ....[44]....
        /*079c*/ 	.word	0xffffffff


	//   ....[45]....
        /*07a0*/ 	.word	0xffffffff


	//   ....[46]....
        /*07a4*/ 	.word	0xffffffff


	//   ....[47]....
        /*07a8*/ 	.word	0xffffffff


	//   ....[48]....
        /*07ac*/ 	.word	0xffffffff


	//   ....[49]....
        /*07b0*/ 	.word	0xffffffff


	//   ....[50]....
        /*07b4*/ 	.word	0xffffffff


	//   ....[51]....
        /*07b8*/ 	.word	0xffffffff


	//   ....[52]....
        /*07bc*/ 	.word	0xffffffff


	//   ....[53]....
        /*07c0*/ 	.word	0xffffffff


	//   ....[54]....
        /*07c4*/ 	.word	0xffffffff


	//   ....[55]....
        /*07c8*/ 	.word	0xffffffff


	//   ....[56]....
        /*07cc*/ 	.word	0xffffffff


	//   ....[57]....
        /*07d0*/ 	.word	0xffffffff


	//   ....[58]....
        /*07d4*/ 	.word	0xffffffff


	//   ....[59]....
        /*07d8*/ 	.word	0xffffffff


	//   ....[60]....
        /*07dc*/ 	.word	0xffffffff


	//   ....[61]....
        /*07e0*/ 	.word	0xffffffff


	//   ....[62]....
        /*07e4*/ 	.word	0xffffffff


	//   ....[63]....
        /*07e8*/ 	.word	0xffffffff


	//   ....[64]....
        /*07ec*/ 	.word	0xffffffff


	//   ....[65]....
        /*07f0*/ 	.word	0xffffffff


	//   ....[66]....
        /*07f4*/ 	.word	0xffffffff


	//   ....[67]....
        /*07f8*/ 	.word	0xffffffff


	//   ....[68]....
        /*07fc*/ 	.word	0xffffffff


	//   ....[69]....
        /*0800*/ 	.word	0xffffffff


	//   ....[70]....
        /*0804*/ 	.word	0xffffffff


	//   ....[71]....
        /*0808*/ 	.word	0xffffffff


	//   ....[72]....
        /*080c*/ 	.word	0xffffffff


	//   ....[73]....
        /*0810*/ 	.word	0xffffffff


	//   ....[74]....
        /*0814*/ 	.word	0xffffffff


	//   ....[75]....
        /*0818*/ 	.word	0xffffffff


	//   ....[76]....
        /*081c*/ 	.word	0xffffffff


	//   ....[77]....
        /*0820*/ 	.word	0xffffffff


	//   ....[78]....
        /*0824*/ 	.word	0xffffffff


	//   ....[79]....
        /*0828*/ 	.word	0xffffffff


	//   ....[80]....
        /*082c*/ 	.word	0xffffffff


	//   ....[81]....
        /*0830*/ 	.word	0xffffffff


	//   ....[82]....
        /*0834*/ 	.word	0xffffffff


	//   ....[83]....
        /*0838*/ 	.word	0xffffffff


	//   ....[84]....
        /*083c*/ 	.word	0xffffffff


	//   ....[85]....
        /*0840*/ 	.word	0xffffffff


	//   ....[86]....
        /*0844*/ 	.word	0xffffffff


	//   ....[87]....
        /*0848*/ 	.word	0xffffffff


	//   ....[88]....
        /*084c*/ 	.word	0xffffffff


	//   ....[89]....
        /*0850*/ 	.word	0xffffffff


	//   ....[90]....
        /*0854*/ 	.word	0xffffffff


	//   ....[91]....
        /*0858*/ 	.word	0xffffffff


	//   ....[92]....
        /*085c*/ 	.word	0xffffffff


	//   ....[93]....
        /*0860*/ 	.word	0xffffffff


	//   ....[94]....
        /*0864*/ 	.word	0xffffffff


	//   ....[95]....
        /*0868*/ 	.word	0xffffffff


	//   ....[96]....
        /*086c*/ 	.word	0xffffffff


	//   ....[97]....
        /*0870*/ 	.word	0xffffffff


	//   ....[98]....
        /*0874*/ 	.word	0xffffffff


	//   ....[99]....
        /*0878*/ 	.word	0xffffffff


	//   ....[100]....
        /*087c*/ 	.word	0xffffffff


	//   ....[101]....
        /*0880*/ 	.word	0xffffffff


	//   ....[102]....
        /*0884*/ 	.word	0xffffffff


	//   ....[103]....
        /*0888*/ 	.word	0xffffffff


	//   ....[104]....
        /*088c*/ 	.word	0xffffffff


	//   ....[105]....
        /*0890*/ 	.word	0xffffffff


	//   ....[106]....
        /*0894*/ 	.word	0xffffffff


	//   ....[107]....
        /*0898*/ 	.word	0xffffffff


	//   ....[108]....
        /*089c*/ 	.word	0xffffffff


	//   ....[109]....
        /*08a0*/ 	.word	0xffffffff


	//   ....[110]....
        /*08a4*/ 	.word	0xffffffff


	//   ....[111]....
        /*08a8*/ 	.word	0xffffffff


	//   ....[112]....
        /*08ac*/ 	.word	0xffffffff


	//   ....[113]....
        /*08b0*/ 	.word	0xffffffff


	//   ....[114]....
        /*08b4*/ 	.word	0xffffffff


	//   ....[115]....
        /*08b8*/ 	.word	0xffffffff


	//   ....[116]....
        /*08bc*/ 	.word	0xffffffff


	//   ....[117]....
        /*08c0*/ 	.word	0xffffffff


	//   ....[118]....
        /*08c4*/ 	.word	0xffffffff


	//   ....[119]....
        /*08c8*/ 	.word	0xffffffff


	//   ....[120]....
        /*08cc*/ 	.word	0xffffffff


	//   ....[121]....
        /*08d0*/ 	.word	0xffffffff


	//   ....[122]....
        /*08d4*/ 	.word	0xffffffff


	//   ....[123]....
        /*08d8*/ 	.word	0xffffffff


	//   ....[124]....
        /*08dc*/ 	.word	0xffffffff


	//   ....[125]....
        /*08e0*/ 	.word	0xffffffff


	//   ....[126]....
        /*08e4*/ 	.word	0xffffffff


	//   ....[127]....
        /*08e8*/ 	.word	0xffffffff


	//   ....[128]....
        /*08ec*/ 	.word	0xffffffff


	//   ....[129]....
        /*08f0*/ 	.word	0xffffffff


	//   ....[130]....
        /*08f4*/ 	.word	0xffffffff


	//   ....[131]....
        /*08f8*/ 	.word	0xffffffff


	//   ....[132]....
        /*08fc*/ 	.word	0xffffffff


	//   ....[133]....
        /*0900*/ 	.word	0xffffffff


	//   ....[134]....
        /*0904*/ 	.word	0x0500000f


	//   ....[135]....
        /*0908*/ 	.word	0x0500000f


	//   ....[136]....
        /*090c*/ 	.word	0x0500000f


	//   ....[137]....
        /*0910*/ 	.word	0x0500000f


	//   ....[138]....
        /*0914*/ 	.word	0x0500000f


	//   ....[139]....
        /*0918*/ 	.word	0x0500000f


	//   ....[140]....
        /*091c*/ 	.word	0x0500000f


	//   ....[141]....
        /*0920*/ 	.word	0x0500000f


	//   ....[142]....
        /*0924*/ 	.word	0x0500000f


	//   ....[143]....
        /*0928*/ 	.word	0x0500000f


	//   ....[144]....
        /*092c*/ 	.word	0x0500000f


	//   ....[145]....
        /*0930*/ 	.word	0x0500000f


	//   ....[146]....
        /*0934*/ 	.word	0x0500000f


	//   ....[147]....
        /*0938*/ 	.word	0x0500000f


	//   ....[148]....
        /*093c*/ 	.word	0x0500000f


	//   ....[149]....
        /*0940*/ 	.word	0x0500000f


	//   ....[150]....
        /*0944*/ 	.word	0x0500000f


	//   ....[151]....
        /*0948*/ 	.word	0x0500000f


	//   ....[152]....
        /*094c*/ 	.word	0x0500000f


	//   ....[153]....
        /*0950*/ 	.word	0x0500000f


	//   ....[154]....
        /*0954*/ 	.word	0x0500000f


	//   ....[155]....
        /*0958*/ 	.word	0x0500000f


	//   ....[156]....
        /*095c*/ 	.word	0x0500000f


	//   ....[157]....
        /*0960*/ 	.word	0x0500000f


	//   ....[158]....
        /*0964*/ 	.word	0x0500000f


	//   ....[159]....
        /*0968*/ 	.word	0x0500000f


	//   ....[160]....
        /*096c*/ 	.word	0x0500000f


	//   ....[161]....
        /*0970*/ 	.word	0x0500000f


	//   ....[162]....
        /*0974*/ 	.word	0x0500000f


	//   ....[163]....
        /*0978*/ 	.word	0x0500000f


	//   ....[164]....
        /*097c*/ 	.word	0x0500000f


	//   ....[165]....
        /*0980*/ 	.word	0x0500000f


	//   ....[166]....
        /*0984*/ 	.word	0x0500000f


	//   ....[167]....
        /*0988*/ 	.word	0x0500000f


	//   ....[168]....
        /*098c*/ 	.word	0x0500000f


	//   ....[169]....
        /*0990*/ 	.word	0x0500000f


	//   ....[170]....
        /*0994*/ 	.word	0x0500000f


	//   ....[171]....
        /*0998*/ 	.word	0x0500000f


	//   ....[172]....
        /*099c*/ 	.word	0x0500000f


	//   ....[173]....
        /*09a0*/ 	.word	0x0500000f


	//   ....[174]....
        /*09a4*/ 	.word	0x0500000f


	//----- nvinfo : EIATTR_COOP_GROUP_INSTR_OFFSETS
	.align		4
.L_1447:
        /*09a8*/ 	.byte	0x04, 0x28
        /*09aa*/ 	.short	(.L_1449 - .L_1448)


	//   ....[0]....
.L_1448:
        /*09ac*/ 	.word	0x00000060


	//   ....[1]....
        /*09b0*/ 	.word	0x00000190


	//   ....[2]....
        /*09b4*/ 	.word	0x00000240


	//   ....[3]....
        /*09b8*/ 	.word	0x00000400


	//   ....[4]....
        /*09bc*/ 	.word	0x00000560


	//   ....[5]....
        /*09c0*/ 	.word	0x00000680


	//   ....[6]....
        /*09c4*/ 	.word	0x000007e0


	//   ....[7]....
        /*09c8*/ 	.word	0x000054a0


	//   ....[8]....
        /*09cc*/ 	.word	0x00005c20


	//   ....[9]....
        /*09d0*/ 	.word	0x00005c30


	//   ....[10]....
        /*09d4*/ 	.word	0x00005c40


	//   ....[11]....
        /*09d8*/ 	.word	0x00005c50


	//   ....[12]....
        /*09dc*/ 	.word	0x00006f50


	//   ....[13]....
        /*09e0*/ 	.word	0x00006f60


	//   ....[14]....
        /*09e4*/ 	.word	0x00006f70


	//   ....[15]....
        /*09e8*/ 	.word	0x00006f80


	//   ....[16]....
        /*09ec*/ 	.word	0x00009d20


	//   ....[17]....
        /*09f0*/ 	.word	0x00009db0


	//   ....[18]....
        /*09f4*/ 	.word	0x0000a140


	//   ....[19]....
        /*09f8*/ 	.word	0x0000a160


	//   ....[20]....
        /*09fc*/ 	.word	0x0000ced0


	//   ....[21]....
        /*0a00*/ 	.word	0x0000cf00


	//   ....[22]....
        /*0a04*/ 	.word	0x0000cf30


	//   ....[23]....
        /*0a08*/ 	.word	0x0000cf80


	//   ....[24]....
        /*0a0c*/ 	.word	0x0000e980


	//   ....[25]....
        /*0a10*/ 	.word	0x0000e990


	//   ....[26]....
        /*0a14*/ 	.word	0x0000ea20


	//   ....[27]....
        /*0a18*/ 	.word	0x0000ea40


	//   ....[28]....
        /*0a1c*/ 	.word	0x0000f550


	//   ....[29]....
        /*0a20*/ 	.word	0x0000f570


	//   ....[30]....
        /*0a24*/ 	.word	0x0000f5a0


	//   ....[31]....
        /*0a28*/ 	.word	0x0000f5c0


	//   ....[32]....
        /*0a2c*/ 	.word	0x0000f5d0


	//   ....[33]....
        /*0a30*/ 	.word	0x0000f5e0


	//   ....[34]....
        /*0a34*/ 	.word	0x0000f600


	//   ....[35]....
        /*0a38*/ 	.word	0x0000f610


	//   ....[36]....
        /*0a3c*/ 	.word	0x0000f620


	//   ....[37]....
        /*0a40*/ 	.word	0x0000f630


	//   ....[38]....
        /*0a44*/ 	.word	0x0000f640


	//   ....[39]....
        /*0a48*/ 	.word	0x0000f650


	//   ....[40]....
        /*0a4c*/ 	.word	0x0000f660


	//   ....[41]....
        /*0a50*/ 	.word	0x0000f670


	//   ....[42]....
        /*0a54*/ 	.word	0x0000f680


	//   ....[43]....
        /*0a58*/ 	.word	0x0000f6a0


	//   ....[44]....
        /*0a5c*/ 	.word	0x0000f6b0


	//   ....[45]....
        /*0a60*/ 	.word	0x0000f6c0


	//   ....[46]....
        /*0a64*/ 	.word	0x0000f6d0


	//   ....[47]....
        /*0a68*/ 	.word	0x0000f6e0


	//   ....[48]....
        /*0a6c*/ 	.word	0x0000f6f0


	//   ....[49]....
        /*0a70*/ 	.word	0x0000f700


	//   ....[50]....
        /*0a74*/ 	.word	0x0000f710


	//   ....[51]....
        /*0a78*/ 	.word	0x0000f720


	//   ....[52]....
        /*0a7c*/ 	.word	0x0000f730


	//   ....[53]....
        /*0a80*/ 	.word	0x0000f740


	//   ....[54]....
        /*0a84*/ 	.word	0x0000f750


	//   ....[55]....
        /*0a88*/ 	.word	0x0000f760


	//   ....[56]....
        /*0a8c*/ 	.word	0x0000f770


	//   ....[57]....
        /*0a90*/ 	.word	0x0000f780


	//   ....[58]....
        /*0a94*/ 	.word	0x0000f790


	//   ....[59]....
        /*0a98*/ 	.word	0x0000f7a0


	//   ....[60]....
        /*0a9c*/ 	.word	0x0000ff40


	//   ....[61]....
        /*0aa0*/ 	.word	0x0000ff50


	//   ....[62]....
        /*0aa4*/ 	.word	0x0000ff60


	//   ....[63]....
        /*0aa8*/ 	.word	0x0000ffa0


	//   ....[64]....
        /*0aac*/ 	.word	0x000104f0


	//   ....[65]....
        /*0ab0*/ 	.word	0x00010510


	//   ....[66]....
        /*0ab4*/ 	.word	0x00010520


	//   ....[67]....
        /*0ab8*/ 	.word	0x00010540


	//   ....[68]....
        /*0abc*/ 	.word	0x00010560


	//   ....[69]....
        /*0ac0*/ 	.word	0x00010580


	//   ....[70]....
        /*0ac4*/ 	.word	0x00010670


	//   ....[71]....
        /*0ac8*/ 	.word	0x00010680


	//   ....[72]....
        /*0acc*/ 	.word	0x00010a80


	//   ....[73]....
        /*0ad0*/ 	.word	0x00010a90


	//   ....[74]....
        /*0ad4*/ 	.word	0x00010d10


	//   ....[75]....
        /*0ad8*/ 	.word	0x00010d20


	//   ....[76]....
        /*0adc*/ 	.word	0x000117c0


	//   ....[77]....
        /*0ae0*/ 	.word	0x000117f0


	//   ....[78]....
        /*0ae4*/ 	.word	0x00011830


	//   ....[79]....
        /*0ae8*/ 	.word	0x00011860


	//   ....[80]....
        /*0aec*/ 	.word	0x00011880


	//   ....[81]....
        /*0af0*/ 	.word	0x00011890


	//   ....[82]....
        /*0af4*/ 	.word	0x000118a0


	//   ....[83]....
        /*0af8*/ 	.word	0x000118c0


	//   ....[84]....
        /*0afc*/ 	.word	0x00011a20


	//   ....[85]....
        /*0b00*/ 	.word	0x00011c20


	//   ....[86]....
        /*0b04*/ 	.word	0x00011c50


	//   ....[87]....
        /*0b08*/ 	.word	0x00011c80


	//   ....[88]....
        /*0b0c*/ 	.word	0x00011cb0


	//   ....[89]....
        /*0b10*/ 	.word	0x00011ce0


	//   ....[90]....
        /*0b14*/ 	.word	0x00011d10


	//   ....[91]....
        /*0b18*/ 	.word	0x00011e90


	//   ....[92]....
        /*0b1c*/ 	.word	0x00011ec0


	//   ....[93]....
        /*0b20*/ 	.word	0x00011ef0


	//   ....[94]....
        /*0b24*/ 	.word	0x00011f20


	//   ....[95]....
        /*0b28*/ 	.word	0x00011f50


	//   ....[96]....
        /*0b2c*/ 	.word	0x00011f80


	//   ....[97]....
        /*0b30*/ 	.word	0x00012010


	//   ....[98]....
        /*0b34*/ 	.word	0x00012040


	//   ....[99]....
        /*0b38*/ 	.word	0x00012050


	//   ....[100]....
        /*0b3c*/ 	.word	0x000120f0


	//   ....[101]....
        /*0b40*/ 	.word	0x000131d0


	//   ....[102]....
        /*0b44*/ 	.word	0x000148b0


	//   ....[103]....
        /*0b48*/ 	.word	0x00015580


	//   ....[104]....
        /*0b4c*/ 	.word	0x00015590


	//   ....[105]....
        /*0b50*/ 	.word	0x000155a0


	//   ....[106]....
        /*0b54*/ 	.word	0x000155c0


	//   ....[107]....
        /*0b58*/ 	.word	0x00015620


	//   ....[108]....
        /*0b5c*/ 	.word	0x00015640


	//   ....[109]....
        /*0b60*/ 	.word	0x000156c0


	//   ....[110]....
        /*0b64*/ 	.word	0x000156e0


	//   ....[111]....
        /*0b68*/ 	.word	0x000156f0


	//   ....[112]....
        /*0b6c*/ 	.word	0x00015760


	//   ....[113]....
        /*0b70*/ 	.word	0x000157b0


	//   ....[114]....
        /*0b74*/ 	.word	0x000157c0


	//   ....[115]....
        /*0b78*/ 	.word	0x00017050


	//   ....[116]....
        /*0b7c*/ 	.word	0x00017080


	//   ....[117]....
        /*0b80*/ 	.word	0x000170f0


	//   ....[118]....
        /*0b84*/ 	.word	0x00017120


	//   ....[119]....
        /*0b88*/ 	.word	0x00017150


	//   ....[120]....
        /*0b8c*/ 	.word	0x00017180


	//   ....[121]....
        /*0b90*/ 	.word	0x000171b0


	//   ....[122]....
        /*0b94*/ 	.word	0x000171e0


	//   ....[123]....
        /*0b98*/ 	.word	0x00017380


	//   ....[124]....
        /*0b9c*/ 	.word	0x000173b0


	//   ....[125]....
        /*0ba0*/ 	.word	0x000173e0


	//   ....[126]....
        /*0ba4*/ 	.word	0x00017410


	//   ....[127]....
        /*0ba8*/ 	.word	0x00017440


	//   ....[128]....
        /*0bac*/ 	.word	0x00017470


	//   ....[129]....
        /*0bb0*/ 	.word	0x00017530


	//   ....[130]....
        /*0bb4*/ 	.word	0x00017550


	//   ....[131]....
        /*0bb8*/ 	.word	0x00017560


	//   ....[132]....
        /*0bbc*/ 	.word	0x000175c0


	//   ....[133]....
        /*0bc0*/ 	.word	0x00017be0


	//   ....[134]....
        /*0bc4*/ 	.word	0x00018070


	//   ....[135]....
        /*0bc8*/ 	.word	0x00018100


	//   ....[136]....
        /*0bcc*/ 	.word	0x00018150


	//   ....[137]....
        /*0bd0*/ 	.word	0x000181a0


	//   ....[138]....
        /*0bd4*/ 	.word	0x00018280


	//   ....[139]....
        /*0bd8*/ 	.word	0x00018310


	//   ....[140]....
        /*0bdc*/ 	.word	0x00018360


	//   ....[141]....
        /*0be0*/ 	.word	0x000183b0


	//   ....[142]....
        /*0be4*/ 	.word	0x00018600


	//   ....[143]....
        /*0be8*/ 	.word	0x000188e0


	//   ....[144]....
        /*0bec*/ 	.word	0x00018ae0


	//   ....[145]....
        /*0bf0*/ 	.word	0x00018b30


	//   ....[146]....
        /*0bf4*/ 	.word	0x00018b90


	//   ....[147]....
        /*0bf8*/ 	.word	0x00018c50


	//   ....[148]....
        /*0bfc*/ 	.word	0x00018cb0


	//   ....[149]....
        /*0c00*/ 	.word	0x00018db0


	//   ....[150]....
        /*0c04*/ 	.word	0x00018e10


	//   ....[151]....
        /*0c08*/ 	.word	0x00018f10


	//   ....[152]....
        /*0c0c*/ 	.word	0x00018f70


	//   ....[153]....
        /*0c10*/ 	.word	0x00019050


	//   ....[154]....
        /*0c14*/ 	.word	0x000190b0


	//   ....[155]....
        /*0c18*/ 	.word	0x00019180


	//   ....[156]....
        /*0c1c*/ 	.word	0x00019450


	//   ....[157]....
        /*0c20*/ 	.word	0x000194f0


	//   ....[158]....
        /*0c24*/ 	.word	0x00019680


	//   ....[159]....
        /*0c28*/ 	.word	0x000196f0


	//   ....[160]....
        /*0c2c*/ 	.word	0x00019760


	//   ....[161]....
        /*0c30*/ 	.word	0x000197d0


	//   ....[162]....
        /*0c34*/ 	.word	0x00019840


	//   ....[163]....
        /*0c38*/ 	.word	0x000198c0


	//   ....[164]....
        /*0c3c*/ 	.word	0x00019950


	//   ....[165]....
        /*0c40*/ 	.word	0x000199f0


	//   ....[166]....
        /*0c44*/ 	.word	0x00019a60


	//   ....[167]....
        /*0c48*/ 	.word	0x00019ad0


	//   ....[168]....
        /*0c4c*/ 	.word	0x00019b40


	//   ....[169]....
        /*0c50*/ 	.word	0x00019bc0


	//   ....[170]....
        /*0c54*/ 	.word	0x00019c30


	//   ....[171]....
        /*0c58*/ 	.word	0x00019cd0


	//   ....[172]....
        /*0c5c*/ 	.word	0x00019d20


	//   ....[173]....
        /*0c60*/ 	.word	0x00019db0


	//   ....[174]....
        /*0c64*/ 	.word	0x00019ee0


	//----- nvinfo : EIATTR_REG_RECONFIG
	.align		4
.L_1449:
        /*0c68*/ 	.byte	0x01, 0x54
	.zero		2


	//----- nvinfo : EIATTR_SYSCALL_OFFSETS
	.align		4
        /*0c6c*/ 	.byte	0x04, 0x46
        /*0c6e*/ 	.short	(.L_1451 - .L_1450)


	//   ....[0]....
.L_1450:
        /*0c70*/ 	.word	0x00001c60


	//   ....[1]....
        /*0c74*/ 	.word	0x00001db0


	//   ....[2]....
        /*0c78*/ 	.word	0x00005610


	//   ....[3]....
        /*0c7c*/ 	.word	0x00005b90


	//   ....[4]....
        /*0c80*/ 	.word	0x00014360


	//   ....[5]....
        /*0c84*/ 	.word	0x000144d0


	//   ....[6]....
        /*0c88*/ 	.word	0x00014620


	//   ....[7]....
        /*0c8c*/ 	.word	0x00014760


	//   ....[8]....
        /*0c90*/ 	.word	0x000150d0


	//----- nvinfo : EIATTR_MBARRIER_INSTR_OFFSETS
	.align		4
.L_1451:
        /*0c94*/ 	.byte	0x04, 0x39
        /*0c96*/ 	.short	(.L_1453 - .L_1452)


	//   ....[0]....
.L_1452:
        /*0c98*/ 	.word	0x000002b0
        /*0c9c*/ 	.word	0x000000ff
        /*0ca0*/ 	.word	0x00013200
        /*0ca4*/ 	.short	0x0100
        /*0ca6*/ 	.byte	0x08
	.zero		1


	//   ....[1]....
        /*0ca8*/ 	.word	0x000002c0
        /*0cac*/ 	.word	0x000000ff
        /*0cb0*/ 	.word	0x00013220
        /*0cb4*/ 	.short	0x0100
        /*0cb6*/ 	.byte	0x08
	.zero		1


	//   ....[2]....
        /*0cb8*/ 	.word	0x000003b0
        /*0cbc*/ 	.word	0x000000ff
        /*0cc0*/ 	.word	0x00013230
        /*0cc4*/ 	.short	0x0100
        /*0cc6*/ 	.byte	0x08
	.zero		1


	//   ....[3]....
        /*0cc8*/ 	.word	0x000003c0
        /*0ccc*/ 	.word	0x000000ff
        /*0cd0*/ 	.word	0x00013240
        /*0cd4*/ 	.short	0x0100
        /*0cd6*/ 	.byte	0x08
	.zero		1


	//   ....[4]....
        /*0cd8*/ 	.word	0x000003d0
        /*0cdc*/ 	.word	0x000000ff
        /*0ce0*/ 	.word	0x00013238
        /*0ce4*/ 	.short	0x0100
        /*0ce6*/ 	.byte	0x08
	.zero		1


	//   ....[5]....
        /*0ce8*/ 	.word	0x000003e0
        /*0cec*/ 	.word	0x000000ff
        /*0cf0*/ 	.word	0x00013248
        /*0cf4*/ 	.short	0x0100
        /*0cf6*/ 	.byte	0x08
	.zero		1


	//   ....[6]....
        /*0cf8*/ 	.word	0x00000510
        /*0cfc*/ 	.word	0x000000ff
        /*0d00*/ 	.word	0x00013250
        /*0d04*/ 	.short	0x0100
        /*0d06*/ 	.byte	0x08
	.zero		1


	//   ....[7]....
        /*0d08*/ 	.word	0x00000520
        /*0d0c*/ 	.word	0x000000ff
        /*0d10*/ 	.word	0x00013260
        /*0d14*/ 	.short	0x0100
        /*0d16*/ 	.byte	0x08
	.zero		1


	//   ....[8]....
        /*0d18*/ 	.word	0x00000530
        /*0d1c*/ 	.word	0x000000ff
        /*0d20*/ 	.word	0x00013258
        /*0d24*/ 	.short	0x0100
        /*0d26*/ 	.byte	0x08
	.zero		1


	//   ....[9]....
        /*0d28*/ 	.word	0x00000540
        /*0d2c*/ 	.word	0x000000ff
        /*0d30*/ 	.word	0x00013268
        /*0d34*/ 	.short	0x0100
        /*0d36*/ 	.byte	0x08
	.zero		1


	//   ....[10]....
        /*0d38*/ 	.word	0x00000630
        /*0d3c*/ 	.word	0x000000ff
        /*0d40*/ 	.word	0x00013270
        /*0d44*/ 	.short	0x0100
        /*0d46*/ 	.byte	0x06
	.zero		1


	//   ....[11]....
        /*0d48*/ 	.word	0x00000640
        /*0d4c*/ 	.word	0x000000ff
        /*0d50*/ 	.word	0x00013280
        /*0d54*/ 	.short	0x0100
        /*0d56*/ 	.byte	0x06
	.zero		1


	//   ....[12]....
        /*0d58*/ 	.word	0x00000650
        /*0d5c*/ 	.word	0x000000ff
        /*0d60*/ 	.word	0x00013278
        /*0d64*/ 	.short	0x0100
        /*0d66*/ 	.byte	0x06
	.zero		1


	//   ....[13]....
        /*0d68*/ 	.word	0x00000660
        /*0d6c*/ 	.word	0x000000ff
        /*0d70*/ 	.word	0x00013288
        /*0d74*/ 	.short	0x0100
        /*0d76*/ 	.byte	0x06
	.zero		1


	//   ....[14]....
        /*0d78*/ 	.word	0x00000790
        /*0d7c*/ 	.word	0x000000ff
        /*0d80*/ 	.word	0x00013290
        /*0d84*/ 	.short	0x0100
        /*0d86*/ 	.byte	0x08
	.zero		1


	//   ....[15]....
        /*0d88*/ 	.word	0x000007a0
        /*0d8c*/ 	.word	0x000000ff
        /*0d90*/ 	.word	0x000132a0
        /*0d94*/ 	.short	0x0100
        /*0d96*/ 	.byte	0x08
	.zero		1


	//   ....[16]....
        /*0d98*/ 	.word	0x000007b0
        /*0d9c*/ 	.word	0x000000ff
        /*0da0*/ 	.word	0x00013298
        /*0da4*/ 	.short	0x0100
        /*0da6*/ 	.byte	0x08
	.zero		1


	//   ....[17]....
        /*0da8*/ 	.word	0x000007c0
        /*0dac*/ 	.word	0x000000ff
        /*0db0*/ 	.word	0x000132a8
        /*0db4*/ 	.short	0x0100
        /*0db6*/ 	.byte	0x08
	.zero		1


	//   ....[18]....
        /*0db8*/ 	.word	0x000008f0
        /*0dbc*/ 	.word	0x000000ff
        /*0dc0*/ 	.word	0x000132b0
        /*0dc4*/ 	.short	0x0100
        /*0dc6*/ 	.byte	0x08
	.zero		1


	//   ....[19]....
        /*0dc8*/ 	.word	0x00000900
        /*0dcc*/ 	.word	0x000000ff
        /*0dd0*/ 	.word	0x000132c0
        /*0dd4*/ 	.short	0x0100
        /*0dd6*/ 	.byte	0x08
	.zero		1


	//   ....[20]....
        /*0dd8*/ 	.word	0x00000910
        /*0ddc*/ 	.word	0x000000ff
        /*0de0*/ 	.word	0x000132b8
        /*0de4*/ 	.short	0x0100
        /*0de6*/ 	.byte	0x08
	.zero		1


	//   ....[21]....
        /*0de8*/ 	.word	0x00000920
        /*0dec*/ 	.word	0x000000ff
        /*0df0*/ 	.word	0x000132c8
        /*0df4*/ 	.short	0x0100
        /*0df6*/ 	.byte	0x08
	.zero		1


	//   ....[22]....
        /*0df8*/ 	.word	0x00002920
        /*0dfc*/ 	.word	0x0000004b
        /*0e00*/ 	.word	0x00013290
        /*0e04*/ 	.short	0x010a
        /*0e06*/ 	.byte	0x3f
	.zero		1


	//   ....[23]....
        /*0e08*/ 	.word	0x00003a80
        /*0e0c*/ 	.word	0x0000004b
        /*0e10*/ 	.word	0x00013290
        /*0e14*/ 	.short	0x010a
        /*0e16*/ 	.byte	0x3f
	.zero		1


	//   ....[24]....
        /*0e18*/ 	.word	0x00004b70
        /*0e1c*/ 	.word	0x0000004b
        /*0e20*/ 	.word	0x00013290
        /*0e24*/ 	.short	0x010a
        /*0e26*/ 	.byte	0x3f
	.zero		1


	//   ....[25]....
        /*0e28*/ 	.word	0x00004cf0
        /*0e2c*/ 	.word	0x00000004
        /*0e30*/ 	.word	0x00000000
        /*0e34*/ 	.short	0x0101
        /*0e36*/ 	.byte	0x3f
	.zero		1


	//   ....[26]....
        /*0e38*/ 	.word	0x00004d30
        /*0e3c*/ 	.word	0x0000004b
        /*0e40*/ 	.word	0x000132b0
        /*0e44*/ 	.short	0x010a
        /*0e46*/ 	.byte	0x3f
	.zero		1


	//   ....[27]....
        /*0e48*/ 	.word	0x00004fb0
        /*0e4c*/ 	.word	0x0000004b
        /*0e50*/ 	.word	0x00000000
        /*0e54*/ 	.short	0x0101
        /*0e56*/ 	.byte	0x3f
	.zero		1


	//   ....[28]....
        /*0e58*/ 	.word	0x000058f0
        /*0e5c*/ 	.word	0x00000010
        /*0e60*/ 	.word	0x00013200
        /*0e64*/ 	.short	0x010a
        /*0e66*/ 	.byte	0x3f
	.zero		1


	//   ....[29]....
        /*0e68*/ 	.word	0x00005940
        /*0e6c*/ 	.word	0x00000010
        /*0e70*/ 	.word	0x00013200
        /*0e74*/ 	.short	0x010a
        /*0e76*/ 	.byte	0x3f
	.zero		1


	//   ....[30]....
        /*0e78*/ 	.word	0x00005eb0
        /*0e7c*/ 	.word	0x00000010
        /*0e80*/ 	.word	0x00013200
        /*0e84*/ 	.short	0x010a
        /*0e86*/ 	.byte	0x3f
	.zero		1


	//   ....[31]....
        /*0e88*/ 	.word	0x00007140
        /*0e8c*/ 	.word	0x00000010
        /*0e90*/ 	.word	0x00013200
        /*0e94*/ 	.short	0x010a
        /*0e96*/ 	.byte	0x3f
	.zero		1


	//   ....[32]....
        /*0e98*/ 	.word	0x000082a0
        /*0e9c*/ 	.word	0x00000000
        /*0ea0*/ 	.word	0x00013230
        /*0ea4*/ 	.short	0x010a
        /*0ea6*/ 	.byte	0x3f
	.zero		1


	//   ....[33]....
        /*0ea8*/ 	.word	0x00008350
        /*0eac*/ 	.word	0x00000000
        /*0eb0*/ 	.word	0x00013230
        /*0eb4*/ 	.short	0x010a
        /*0eb6*/ 	.byte	0x3f
	.zero		1


	//   ....[34]....
        /*0eb8*/ 	.word	0x0000a810
        /*0ebc*/ 	.word	0x0000001b
        /*0ec0*/ 	.word	0x00000000
        /*0ec4*/ 	.short	0x0101
        /*0ec6*/ 	.byte	0x3f
	.zero		1


	//   ....[35]....
        /*0ec8*/ 	.word	0x0000b720
        /*0ecc*/ 	.word	0x0000000d
        /*0ed0*/ 	.word	0x00013230
        /*0ed4*/ 	.short	0x010a
        /*0ed6*/ 	.byte	0x3f
	.zero		1


	//   ....[36]....
        /*0ed8*/ 	.word	0x0000b7b0
        /*0edc*/ 	.word	0x0000000d
        /*0ee0*/ 	.word	0x00013230
        /*0ee4*/ 	.short	0x010a
        /*0ee6*/ 	.byte	0x3f
	.zero		1


	//   ....[37]....
        /*0ee8*/ 	.word	0x0000bd70
        /*0eec*/ 	.word	0x0000000e
        /*0ef0*/ 	.word	0x00013250
        /*0ef4*/ 	.short	0x010a
        /*0ef6*/ 	.byte	0x3f
	.zero		1


	//   ....[38]....
        /*0ef8*/ 	.word	0x0000bdc0
        /*0efc*/ 	.word	0x0000000e
        /*0f00*/ 	.word	0x00013250
        /*0f04*/ 	.short	0x010a
        /*0f06*/ 	.byte	0x3f
	.zero		1


	//   ....[39]....
        /*0f08*/ 	.word	0x0000d830
        /*0f0c*/ 	.word	0x0000000d
        /*0f10*/ 	.word	0x00000000
        /*0f14*/ 	.short	0x0101
        /*0f16*/ 	.byte	0x3f
	.zero		1


	//   ....[40]....
        /*0f18*/ 	.word	0x0000e0b0
        /*0f1c*/ 	.word	0x0000000e
        /*0f20*/ 	.word	0x00000000
        /*0f24*/ 	.short	0x0101
        /*0f26*/ 	.byte	0x3f
	.zero		1


	//   ....[41]....
        /*0f28*/ 	.word	0x0000e610
        /*0f2c*/ 	.word	0x00000008
        /*0f30*/ 	.word	0x00013250
        /*0f34*/ 	.short	0x010a
        /*0f36*/ 	.byte	0x3f
	.zero		1


	//   ....[42]....
        /*0f38*/ 	.word	0x0000e660
        /*0f3c*/ 	.word	0x00000008
        /*0f40*/ 	.word	0x00013250
        /*0f44*/ 	.short	0x010a
        /*0f46*/ 	.byte	0x3f
	.zero		1


	//   ....[43]....
        /*0f48*/ 	.word	0x0000ee80
        /*0f4c*/ 	.word	0x00000002
        /*0f50*/ 	.word	0x00000000
        /*0f54*/ 	.short	0x0101
        /*0f56*/ 	.byte	0x3f
	.zero		1


	//   ....[44]....
        /*0f58*/ 	.word	0x00010630
        /*0f5c*/ 	.word	0x00000000
        /*0f60*/ 	.word	0x00000000
        /*0f64*/ 	.short	0x0101
        /*0f66*/ 	.byte	0x3f
	.zero		1


	//   ....[45]....
        /*0f68*/ 	.word	0x00010a70
        /*0f6c*/ 	.word	0x00000004
        /*0f70*/ 	.word	0x00000000
        /*0f74*/ 	.short	0x0101
        /*0f76*/ 	.byte	0x3f
	.zero		1


	//   ....[46]....
        /*0f78*/ 	.word	0x000132b0
        /*0f7c*/ 	.word	0x00000011
        /*0f80*/ 	.word	0x00013220
        /*0f84*/ 	.short	0x010a
        /*0f86*/ 	.byte	0x3f
	.zero		1


	//   ....[47]....
        /*0f88*/ 	.word	0x00013380
        /*0f8c*/ 	.word	0x00000007
        /*0f90*/ 	.word	0x000132a0
        /*0f94*/ 	.short	0x010a
        /*0f96*/ 	.byte	0x3f
	.zero		1


	//   ....[48]....
        /*0f98*/ 	.word	0x000135c0
        /*0f9c*/ 	.word	0x00000007
        /*0fa0*/ 	.word	0x000132c0
        /*0fa4*/ 	.short	0x010a
        /*0fa6*/ 	.byte	0x3f
	.zero		1


	//   ....[49]....
        /*0fa8*/ 	.word	0x00013970
        /*0fac*/ 	.word	0x00000007
        /*0fb0*/ 	.word	0x000132a0
        /*0fb4*/ 	.short	0x010a
        /*0fb6*/ 	.byte	0x3f
	.zero		1


	//   ....[50]....
        /*0fb8*/ 	.word	0x00013ba0
        /*0fbc*/ 	.word	0x00000007
        /*0fc0*/ 	.word	0x000132c0
        /*0fc4*/ 	.short	0x010a
        /*0fc6*/ 	.byte	0x3f
	.zero		1


	//   ....[51]....
        /*0fc8*/ 	.word	0x00014b10
        /*0fcc*/ 	.word	0x00000004
        /*0fd0*/ 	.word	0x00013280
        /*0fd4*/ 	.short	0x010a
        /*0fd6*/ 	.byte	0x3f
	.zero		1


	//   ....[52]....
        /*0fd8*/ 	.word	0x00014cb0
        /*0fdc*/ 	.word	0x00000004
        /*0fe0*/ 	.word	0x00013240
        /*0fe4*/ 	.short	0x010a
        /*0fe6*/ 	.byte	0x3f
	.zero		1


	//   ....[53]....
        /*0fe8*/ 	.word	0x000158f0
        /*0fec*/ 	.word	0x00000011
        /*0ff0*/ 	.word	0x00013200
        /*0ff4*/ 	.short	0x0107
        /*0ff6*/ 	.byte	0x3f
	.zero		1


	//   ....[54]....
        /*0ff8*/ 	.word	0x000159e0
        /*0ffc*/ 	.word	0x00000011
        /*1000*/ 	.word	0x00013200
        /*1004*/ 	.short	0x0101
        /*1006*/ 	.byte	0x3f
	.zero		1


	//   ....[55]....
        /*1008*/ 	.word	0x00015a00
        /*100c*/ 	.word	0x00000011
        /*1010*/ 	.word	0x00013220
        /*1014*/ 	.short	0x010a
        /*1016*/ 	.byte	0x3f
	.zero		1


	//   ....[56]....
        /*1018*/ 	.word	0x00015cf0
        /*101c*/ 	.word	0x00000006
        /*1020*/ 	.word	0x00013280
        /*1024*/ 	.short	0x010a
        /*1026*/ 	.byte	0x3f
	.zero		1


	//   ....[57]....
        /*1028*/ 	.word	0x00015f40
        /*102c*/ 	.word	0x00000006
        /*1030*/ 	.word	0x00013240
        /*1034*/ 	.short	0x010a
        /*1036*/ 	.byte	0x3f
	.zero		1


	//   ....[58]....
        /*1038*/ 	.word	0x00016200
        /*103c*/ 	.word	0x00000003
        /*1040*/ 	.word	0x00013270
        /*1044*/ 	.short	0x010a
        /*1046*/ 	.byte	0x3f
	.zero		1


	//   ....[59]....
        /*1048*/ 	.word	0x00016280
        /*104c*/ 	.word	0x00000003
        /*1050*/ 	.word	0x00013260
        /*1054*/ 	.short	0x010a
        /*1056*/ 	.byte	0x3f
	.zero		1


	//   ....[60]....
        /*1058*/ 	.word	0x000166a0
        /*105c*/ 	.word	0x00000003
        /*1060*/ 	.word	0x00013250
        /*1064*/ 	.short	0x0101
        /*1066*/ 	.byte	0x3f
	.zero		1


	//   ....[61]....
        /*1068*/ 	.word	0x00016720
        /*106c*/ 	.word	0x00000003
        /*1070*/ 	.word	0x00000000
        /*1074*/ 	.short	0x0101
        /*1076*/ 	.byte	0x3f
	.zero		1


	//   ....[62]....
        /*1078*/ 	.word	0x00016940
        /*107c*/ 	.word	0x00000000
        /*1080*/ 	.word	0x00013270
        /*1084*/ 	.short	0x010a
        /*1086*/ 	.byte	0x3f
	.zero		1


	//   ....[63]....
        /*1088*/ 	.word	0x000169b0
        /*108c*/ 	.word	0x00000000
        /*1090*/ 	.word	0x00013260
        /*1094*/ 	.short	0x010a
        /*1096*/ 	.byte	0x3f
	.zero		1


	//   ....[64]....
        /*1098*/ 	.word	0x00016de0
        /*109c*/ 	.word	0x00000000
        /*10a0*/ 	.word	0x00013250
        /*10a4*/ 	.short	0x0101
        /*10a6*/ 	.byte	0x3f
	.zero		1


	//   ....[65]....
        /*10a8*/ 	.word	0x00016e30
        /*10ac*/ 	.word	0x00000002
        /*10b0*/ 	.word	0x00000000
        /*10b4*/ 	.short	0x0101
        /*10b6*/ 	.byte	0x3f
	.zero		1


	//   ....[66]....
        /*10b8*/ 	.word	0x00017b60
        /*10bc*/ 	.word	0x00000006
        /*10c0*/ 	.word	0x00013220
        /*10c4*/ 	.short	0x010a
        /*10c6*/ 	.byte	0x3f
	.zero		1


	//   ....[67]....
        /*10c8*/ 	.word	0x00017d40
        /*10cc*/ 	.word	0x00000005
        /*10d0*/ 	.word	0x00000000
        /*10d4*/ 	.short	0x010a
        /*10d6*/ 	.byte	0x3f
	.zero		1


	//   ....[68]....
        /*10d8*/ 	.word	0x00017d70
        /*10dc*/ 	.word	0x00000009
        /*10e0*/ 	.word	0x00000000
        /*10e4*/ 	.short	0x010a
        /*10e6*/ 	.byte	0x3f
	.zero		1


	//   ....[69]....
        /*10e8*/ 	.word	0x00017dc0
        /*10ec*/ 	.word	0x0000001d
        /*10f0*/ 	.word	0x00013260
        /*10f4*/ 	.short	0x010a
        /*10f6*/ 	.byte	0x3f
	.zero		1


	//   ....[70]....
        /*10f8*/ 	.word	0x00017e10
        /*10fc*/ 	.word	0x00000007
        /*1100*/ 	.word	0x00013260
        /*1104*/ 	.short	0x010a
        /*1106*/ 	.byte	0x3f
	.zero		1


	//   ....[71]....
        /*1108*/ 	.word	0x00017e50
        /*110c*/ 	.word	0x0000001d
        /*1110*/ 	.word	0x00013280
        /*1114*/ 	.short	0x010a
        /*1116*/ 	.byte	0x3f
	.zero		1


	//   ....[72]....
        /*1118*/ 	.word	0x00017e70
        /*111c*/ 	.word	0x00000007
        /*1120*/ 	.word	0x00013280
        /*1124*/ 	.short	0x010a
        /*1126*/ 	.byte	0x3f
	.zero		1


	//   ....[73]....
        /*1128*/ 	.word	0x00017ed0
        /*112c*/ 	.word	0x0000004b
        /*1130*/ 	.word	0x00013290
        /*1134*/ 	.short	0x010a
        /*1136*/ 	.byte	0x3f
	.zero		1


	//   ....[74]....
        /*1138*/ 	.word	0x00017f20
        /*113c*/ 	.word	0x0000004b
        /*1140*/ 	.word	0x00013290
        /*1144*/ 	.short	0x010a
        /*1146*/ 	.byte	0x3f
	.zero		1


	//   ....[75]....
        /*1148*/ 	.word	0x00017f70
        /*114c*/ 	.word	0x0000004b
        /*1150*/ 	.word	0x00013290
        /*1154*/ 	.short	0x010a
        /*1156*/ 	.byte	0x3f
	.zero		1


	//   ....[76]....
        /*1158*/ 	.word	0x00017fc0
        /*115c*/ 	.word	0x0000004b
        /*1160*/ 	.word	0x000132b0
        /*1164*/ 	.short	0x010a
        /*1166*/ 	.byte	0x3f
	.zero		1


	//   ....[77]....
        /*1168*/ 	.word	0x000181d0
        /*116c*/ 	.word	0x00000010
        /*1170*/ 	.word	0x00013200
        /*1174*/ 	.short	0x010a
        /*1176*/ 	.byte	0x3f
	.zero		1


	//   ....[78]....
        /*1178*/ 	.word	0x000183e0
        /*117c*/ 	.word	0x00000010
        /*1180*/ 	.word	0x00013200
        /*1184*/ 	.short	0x010a
        /*1186*/ 	.byte	0x3f
	.zero		1


	//   ....[79]....
        /*1188*/ 	.word	0x00018430
        /*118c*/ 	.word	0x00000000
        /*1190*/ 	.word	0x00013230
        /*1194*/ 	.short	0x010a
        /*1196*/ 	.byte	0x3f
	.zero		1


	//   ....[80]....
        /*1198*/ 	.word	0x00018480
        /*119c*/ 	.word	0x0000000d
        /*11a0*/ 	.word	0x00013230
        /*11a4*/ 	.short	0x010a
        /*11a6*/ 	.byte	0x3f
	.zero		1


	//   ....[81]....
        /*11a8*/ 	.word	0x000184d0
        /*11ac*/ 	.word	0x0000000e
        /*11b0*/ 	.word	0x00013250
        /*11b4*/ 	.short	0x010a
        /*11b6*/ 	.byte	0x3f
	.zero		1


	//   ....[82]....
        /*11b8*/ 	.word	0x00018520
        /*11bc*/ 	.word	0x00000008
        /*11c0*/ 	.word	0x00013250
        /*11c4*/ 	.short	0x010a
        /*11c6*/ 	.byte	0x3f
	.zero		1


	//   ....[83]....
        /*11c8*/ 	.word	0x000186c0
        /*11cc*/ 	.word	0x00000011
        /*11d0*/ 	.word	0x00013220
        /*11d4*/ 	.short	0x010a
        /*11d6*/ 	.byte	0x3f
	.zero		1


	//   ....[84]....
        /*11d8*/ 	.word	0x00018710
        /*11dc*/ 	.word	0x00000007
        /*11e0*/ 	.word	0x000132a0
        /*11e4*/ 	.short	0x010a
        /*11e6*/ 	.byte	0x3f
	.zero		1


	//   ....[85]....
        /*11e8*/ 	.word	0x00018760
        /*11ec*/ 	.word	0x00000007
        /*11f0*/ 	.word	0x000132c0
        /*11f4*/ 	.short	0x010a
        /*11f6*/ 	.byte	0x3f
	.zero		1


	//   ....[86]....
        /*11f8*/ 	.word	0x000187b0
        /*11fc*/ 	.word	0x00000007
        /*1200*/ 	.word	0x000132a0
        /*1204*/ 	.short	0x010a
        /*1206*/ 	.byte	0x3f
	.zero		1


	//   ....[87]....
        /*1208*/ 	.word	0x00018800
        /*120c*/ 	.word	0x00000007
        /*1210*/ 	.word	0x000132c0
        /*1214*/ 	.short	0x010a
        /*1216*/ 	.byte	0x3f
	.zero		1


	//   ....[88]....
        /*1218*/ 	.word	0x000189a0
        /*121c*/ 	.word	0x00000004
        /*1220*/ 	.word	0x00013280
        /*1224*/ 	.short	0x010a
        /*1226*/ 	.byte	0x3f
	.zero		1


	//   ....[89]....
        /*1228*/ 	.word	0x000189f0
        /*122c*/ 	.word	0x00000004
        /*1230*/ 	.word	0x00013240
        /*1234*/ 	.short	0x010a
        /*1236*/ 	.byte	0x3f
	.zero		1


	//   ....[90]....
        /*1238*/ 	.word	0x000191c0
        /*123c*/ 	.word	0x00000011
        /*1240*/ 	.word	0x00013220
        /*1244*/ 	.short	0x010a
        /*1246*/ 	.byte	0x3f
	.zero		1


	//   ....[91]....
        /*1248*/ 	.word	0x00019210
        /*124c*/ 	.word	0x00000006
        /*1250*/ 	.word	0x00013280
        /*1254*/ 	.short	0x010a
        /*1256*/ 	.byte	0x3f
	.zero		1


	//   ....[92]....
        /*1258*/ 	.word	0x00019260
        /*125c*/ 	.word	0x00000006
        /*1260*/ 	.word	0x00013240
        /*1264*/ 	.short	0x010a
        /*1266*/ 	.byte	0x3f
	.zero		1


	//   ....[93]....
        /*1268*/ 	.word	0x000192b0
        /*126c*/ 	.word	0x00000003
        /*1270*/ 	.word	0x00013270
        /*1274*/ 	.short	0x010a
        /*1276*/ 	.byte	0x3f
	.zero		1


	//   ....[94]....
        /*1278*/ 	.word	0x00019300
        /*127c*/ 	.word	0x00000003
        /*1280*/ 	.word	0x00013260
        /*1284*/ 	.short	0x010a
        /*1286*/ 	.byte	0x3f
	.zero		1


	//   ....[95]....
        /*1288*/ 	.word	0x00019350
        /*128c*/ 	.word	0x00000000
        /*1290*/ 	.word	0x00013270
        /*1294*/ 	.short	0x010a
        /*1296*/ 	.byte	0x3f
	.zero		1


	//   ....[96]....
        /*1298*/ 	.word	0x000193a0
        /*129c*/ 	.word	0x00000000
        /*12a0*/ 	.word	0x00013260
        /*12a4*/ 	.short	0x010a
        /*12a6*/ 	.byte	0x3f
	.zero		1


	//   ....[97]....
        /*12a8*/ 	.word	0x00019e00
        /*12ac*/ 	.word	0x00000006
        /*12b0*/ 	.word	0x00013220
        /*12b4*/ 	.short	0x010a
        /*12b6*/ 	.byte	0x3f
	.zero		1


	//   ....[98]....
        /*12b8*/ 	.word	0x00019fa0
        /*12bc*/ 	.word	0x00000005
        /*12c0*/ 	.word	0x00000000
        /*12c4*/ 	.short	0x010a
        /*12c6*/ 	.byte	0x3f
	.zero		1


	//   ....[99]....
        /*12c8*/ 	.word	0x00019ff0
        /*12cc*/ 	.word	0x00000009
        /*12d0*/ 	.word	0x00000000
        /*12d4*/ 	.short	0x010a
        /*12d6*/ 	.byte	0x3f
	.zero		1


	//   ....[100]....
        /*12d8*/ 	.word	0x0001a040
        /*12dc*/ 	.word	0x0000001d
        /*12e0*/ 	.word	0x00013260
        /*12e4*/ 	.short	0x010a
        /*12e6*/ 	.byte	0x3f
	.zero		1


	//   ....[101]....
        /*12e8*/ 	.word	0x0001a090
        /*12ec*/ 	.word	0x00000007
        /*12f0*/ 	.word	0x00013260
        /*12f4*/ 	.short	0x010a
        /*12f6*/ 	.byte	0x3f
	.zero		1


	//   ....[102]....
        /*12f8*/ 	.word	0x0001a0e0
        /*12fc*/ 	.word	0x0000001d
        /*1300*/ 	.word	0x00013280
        /*1304*/ 	.short	0x010a
        /*1306*/ 	.byte	0x3f
	.zero		1


	//----- nvinfo : EIATTR_NUM_MBARRIERS
	.align		4
.L_1453:
        /*1308*/ 	.byte	0x03, 0x38
        /*130a*/ 	.short	0x0016


	//----- nvinfo : EIATTR_EXIT_INSTR_OFFSETS
	.align		4
        /*130c*/ 	.byte	0x04, 0x1c
        /*130e*/ 	.short	(.L_1455 - .L_1454)


	//   ....[0]....
.L_1454:
        /*1310*/ 	.word	0x00017ec0


	//----- nvinfo : EIATTR_MAX_THREADS
	.align		4
.L_1455:
        /*1314*/ 	.byte	0x04, 0x05
        /*1316*/ 	.short	(.L_1457 - .L_1456)
.L_1456:
        /*1318*/ 	.word	0x00000200
        /*131c*/ 	.word	0x00000001
        /*1320*/ 	.word	0x00000001


	//----- nvinfo : EIATTR_CRS_STACK_SIZE
	.align		4
.L_1457:
        /*1324*/ 	.byte	0x04, 0x1e
        /*1326*/ 	.short	(.L_1459 - .L_1458)
.L_1458:
        /*1328*/ 	.word	0x00000000


	//----- nvinfo : EIATTR_CBANK_PARAM_SIZE
	.align		4
.L_1459:
        /*132c*/ 	.byte	0x03, 0x19
        /*132e*/ 	.short	0x0af0


	//----- nvinfo : EIATTR_PARAM_CBANK
	.align		4
        /*1330*/ 	.byte	0x04, 0x0a
        /*1332*/ 	.short	(.L_1461 - .L_1460)
	.align		4
.L_1460:
        /*1334*/ 	.word	index@(.nv.constant0._ZN7cutlass13device_kernelIN5flash11enable_sm90INS1_16FlashAttnFwdSm90INS1_25CollectiveMainloopFwdSm90ILi2EN4cute5tupleIJNS5_1CILi1EEES8_S8_EEENS6_IJNS7_ILi192EEENS7_ILi160EEENS7_ILi64EEEEEELi64ENS_12float_e4m3_tEfNS_4arch4Sm90ELb0ELb0ELb1ELb1ELb0ELb1ELb0ELb1ELb1ELb1ELb1ELb0EEENS1_21CollectiveEpilogueFwdINS6_IJSA_SC_SB_EEES9_NS_10bfloat16_tESG_Li384ELb1ELb1ELb1ELb1EEENS1_36VarlenDynamicPersistentTileSchedulerILi192ELi160ELi384ELi128ELb1ELb1ELb1ELb0ELb1ELb1EEEEEEEEEvNT_6ParamsE)
        /*1338*/ 	.short	0x0210
        /*133a*/ 	.short	0x0af0


	//----- nvinfo : EIATTR_SW_WAR
	.align		4
.L_1461:
        /*133c*/ 	.byte	0x04, 0x36
        /*133e*/ 	.short	(.L_1463 - .L_1462)
.L_1462:
        /*1340*/ 	.word	0x00000008
.L_1463:


//--------------------- .nv.info._ZN7cutlass13device_kernelIN5flash11enable_sm90INS1_16FlashAttnFwdSm90INS1_25CollectiveMainloopFwdSm90ILi2EN4cute5tupleIJNS5_1CILi1EEES8_S8_EEENS6_IJNS7_ILi192EEENS7_ILi160EEENS7_ILi64EEEEEELi64ENS_12float_e4m3_tEfNS_4arch4Sm90ELb0ELb1ELb1ELb0ELb0ELb0ELb0ELb1ELb1ELb1ELb1ELb0EEENS1_21CollectiveEpilogueFwdINS6_IJSA_SC_SB_EEES9_NS_10bfloat16_tESG_Li384ELb0ELb1ELb1ELb1EEENS1_19SingleTileSchedulerILb0ELb1ELb1ELi192EEEEEEEEEvNT_6ParamsE --------------------------
	.section	.nv.info._ZN7cutlass13device_kernelIN5flash11enable_sm90INS1_16FlashAttnFwdSm90INS1_25CollectiveMainloopFwdSm90ILi2EN4cute5tupleIJNS5_1CILi1EEES8_S8_EEENS6_IJNS7_ILi192EEENS7_ILi160EEENS7_ILi64EEEEEELi64ENS_12float_e4m3_tEfNS_4arch4Sm90ELb0ELb1ELb1ELb0ELb0ELb0ELb0ELb1ELb1ELb1ELb1ELb0EEENS1_21CollectiveEpilogueFwdINS6_IJSA_SC_SB_EEES9_NS_10bfloat16_tESG_Li384ELb0ELb1ELb1ELb1EEENS1_19SingleTileSchedulerILb0ELb1ELb1ELi192EEEEEEEEEvNT_6ParamsE,"",@"SHT_CUDA_INFO"
	.sectionflags	@""
	.align	4


	//----- nvinfo : EIATTR_CUDA_API_VERSION
	.align		4
        /*0000*/ 	.byte	0x04, 0x37
        /*0002*/ 	.short	(.L_1465 - .L_1464)
.L_1464:
        /*0004*/ 	.word	0x00000082


	//----- nvinfo : EIATTR_KPARAM_INFO
	.align		4
.L_1465:
        /*0008*/ 	.byte	0x04, 0x17
        /*000a*/ 	.short	(.L_1467 - .L_1466)
.L_1466:
        /*000c*/ 	.word	0x00000000
        /*0010*/ 	.short	0x0000
        /*0012*/ 	.short	0x0070
        /*0014*/ 	.byte	0x00, 0xf0, 0x01, 0x28


	//----- nvinfo : EIATTR_SPARSE_MMA_MASK
	.align		4
.L_1467:
        /*0018*/ 	.byte	0x03, 0x50
        /*001a*/ 	.short	0x0000


	//----- nvinfo : EIATTR_MAXREG_COUNT
	.align		4
        /*001c*/ 	.byte	0x03, 0x1b
        /*001e*/ 	.short	0x0080


	//----- nvinfo : EIATTR_NUM_BARRIERS
	.align		4
        /*0020*/ 	.byte	0x02, 0x4c
        /*0022*/ 	.byte	0x09
	.zero		1


	//----- nvinfo : EIATTR_EXTERNS
	.align		4
        /*0024*/ 	.byte	0x04, 0x0f
        /*0026*/ 	.short	(.L_1469 - .L_1468)


	//   ....[0]....
	.align		4
.L_1468:
        /*0028*/ 	.word	index@(__assertfail)


	//----- nvinfo : EIATTR_MERCURY_ISA_VERSION
	.align		4
.L_1469:
        /*002c*/ 	.byte	0x03, 0x5f
        /*002e*/ 	.short	0x0101


	//----- nvinfo : EIATTR_INT_WARP_WIDE_INSTR_OFFSETS
	.align		4
        /*0030*/ 	.byte	0x04, 0x31
        /*0032*/ 	.short	(.L_1471 - .L_1470)


	//   ....[0]....
.L_1470:
        /*0034*/ 	.word	0x00000120


	//   ....[1]....
        /*0038*/ 	.word	0x00000160


	//   ....[2]....
        /*003c*/ 	.word	0x000001d0


	//----- nvinfo : EIATTR_COOP_GROUP_MASK_REGIDS
	.align		4
.L_1471:
        /*0040*/ 	.byte	0x04, 0x29
        /*0042*/ 	.short	(.L_1473 - .L_1472)


	//   ....[0]....
.L_1472:
        /*0044*/ 	.word	0xffffffff


	//   ....[1]....
        /*0048*/ 	.word	0xffffffff


	//   ....[2]....
        /*004c*/ 	.word	0xffffffff


	//   ....[3]....
        /*0050*/ 	.word	0xffffffff


	//   ....[4]....
        /*0054*/ 	.word	0xffffffff


	//   ....[5]....
        /*0058*/ 	.word	0xffffffff


	//   ....[6]....
        /*005c*/ 	.word	0xffffffff


	//   ....[7]....
        /*0060*/ 	.word	0xffffffff


	//   ....[8]....
        /*0064*/ 	.word	0xffffffff


	//   ....[9]....
        /*0068*/ 	.word	0xffffffff


	//   ....[10]....
        /*006c*/ 	.word	0xffffffff


	//   ....[11]....
        /*0070*/ 	.word	0xffffffff


	//   ....[12]....
        /*0074*/ 	.word	0xffffffff


	//   ....[13]....
        /*0078*/ 	.word	0xffffffff


	//   ....[14]....
        /*007c*/ 	.word	0xffffffff


	//   ....[15]....
        /*0080*/ 	.word	0xffffffff


	//   ....[16]....
        /*0084*/ 	.word	0xffffffff


	//   ....[17]....
        /*0088*/ 	.word	0xffffffff


	//   ....[18]....
        /*008c*/ 	.word	0xffffffff


	//   ....[19]....
        /*0090*/ 	.word	0xffffffff


	//   ....[20]....
        /*0094*/ 	.word	0xffffffff


	//   ....[21]....
        /*0098*/ 	.word	0xffffffff


	//   ....[22]....
        /*009c*/ 	.word	0xffffffff


	//   ....[23]....
        /*00a0*/ 	.word	0xffffffff


	//   ....[24]....
        /*00a4*/ 	.word	0xffffffff


	//   ....[25]....
        /*00a8*/ 	.word	0xffffffff


	//   ....[26]....
        /*00ac*/ 	.word	0xffffffff


	//   ....[27]....
        /*00b0*/ 	.word	0xffffffff


	//   ....[28]....
        /*00b4*/ 	.word	0xffffffff


	//   ....[29]....
        /*00b8*/ 	.word	0xffffffff


	//   ....[30]....
        /*00bc*/ 	.word	0xffffffff


	//   ....[31]....
        /*00c0*/ 	.word	0xffffffff


	//   ....[32]....
        /*00c4*/ 	.word	0xffffffff


	//   ....[33]....
        /*00c8*/ 	.word	0xffffffff


	//   ....[34]....
        /*00cc*/ 	.word	0xffffffff


	//   ....[35]....
        /*00d0*/ 	.word	0xffffffff


	//   ....[36]....
        /*00d4*/ 	.word	0xffffffff


	//   ....[37]....
        /*00d8*/ 	.word	0xffffffff


	//   ....[38]....
        /*00dc*/ 	.word	0xffffffff


	//   ....[39]....
        /*00e0*/ 	.word	0xffffffff


	//   ....[40]....
        /*00e4*/ 	.word	0xffffffff


	//   ....[41]....
        /*00e8*/ 	.word	0xffffffff


	//   ....[42]....
        /*00ec*/ 	.word	0xffffffff


	//   ....[43]....
        /*00f0*/ 	.word	0xffffffff


	//   ....[44]....
        /*00f4*/ 	.word	0xffffffff


	//   ....[45]....
        /*00f8*/ 	.word	0xffffffff


	//   ....[46]....
        /*00fc*/ 	.word	0xffffffff


	//   ....[47]....
        /*0100*/ 	.word	0xffffffff


	//   ....[48]....
        /*0104*/ 	.word	0xffffffff


	//   ....[49]....
        /*0108*/ 	.word	0xffffffff


	//   ....[50]....
        /*010c*/ 	.word	0xffffffff


	//   ....[51]....
        /*0110*/ 	.word	0xffffffff


	//   ....[52]....
        /*0114*/ 	.word	0xffffffff


	//   ....[53]....
        /*0118*/ 	.word	0xffffffff


	//   ....[54]....
        /*011c*/ 	.word	0xffffffff


	//   ....[55]....
        /*0120*/ 	.word	0xffffffff


	//   ....[56]....
        /*0124*/ 	.word	0xffffffff


	//   ....[57]....
        /*0128*/ 	.word	0xffffffff


	//   ....[58]....
        /*012c*/ 	.word	0xffffffff


	//   ....[59]....
        /*0130*/ 	.word	0xffffffff


	//   ....[60]....
        /*0134*/ 	.word	0xffffffff


	//   ....[61]....
        /*0138*/ 	.word	0xffffffff


	//   ....[62]....
        /*013c*/ 	.word	0xffffffff


	//   ....[63]....
        /*0140*/ 	.word	0xffffffff


	//   ....[64]....
        /*0144*/ 	.word	0xffffffff


	//   ....[65]....
        /*0148*/ 	.word	0xffffffff


	//   ....[66]....
        /*014c*/ 	.word	0xffffffff


	//   ....[67]....
        /*0150*/ 	.word	0xffffffff


	//   ....[68]....
        /*0154*/ 	.word	0xffffffff


	//   ....[69]....
        /*0158*/ 	.word	0xffffffff


	//   ....[70]....
        /*015c*/ 	.word	0xffffffff


	//   ....[71]....
        /*0160*/ 	.word	0xffffffff


	//   ....[72]....
        /*0164*/ 	.word	0xffffffff


	//   ....[73]....
        /*0168*/ 	.word	0xffffffff


	//   ....[74]....
        /*016c*/ 	.word	0xffffffff


	//   ....[75]....
        /*0170*/ 	.word	0xffffffff


	//   ....[76]....
        /*0174*/ 	.word	0xffffffff


	//   ....[77]....
        /*0178*/ 	.word	0xffffffff


	//   ....[78]....
        /*017c*/ 	.word	0xffffffff


	//   ....[79]....
        /*0180*/ 	.word	0xffffffff


	//   ....[80]....
        /*0184*/ 	.word	0xffffffff


	//   ....[81]....
        /*0188*/ 	.word	0xffffffff


	//   ....[82]....
        /*018c*/ 	.word	0xffffffff


	//   ....[83]....
        /*0190*/ 	.word	0xffffffff


	//   ....[84]....
        /*0194*/ 	.word	0xffffffff


	//   ....[85]....
        /*0198*/ 	.word	0xffffffff


	//   ....[86]....
        /*019c*/ 	.word	0xffffffff


	//   ....[87]....
        /*01a0*/ 	.word	0xffffffff


	//   ....[88]....
        /*01a4*/ 	.word	0xffffffff


	//   ....[89]....
        /*01a8*/ 	.word	0x0500000f


	//   ....[90]....
        /*01ac*/ 	.word	0x0500000f


	//   ....[91]....
        /*01b0*/ 	.word	0x0500000f


	//   ....[92]....
        /*01b4*/ 	.word	0x0500000f


	//   ....[93]....
        /*01b8*/ 	.word	0x0500000f


	//   ....[94]....
        /*01bc*/ 	.word	0x0500000f


	//   ....[95]....
        /*01c0*/ 	.word	0x0500000f


	//   ....[96]....
        /*01c4*/ 	.word	0x0500000f


	//   ....[97]....
        /*01c8*/ 	.word	0x0500000f


	//   ....[98]....
        /*01cc*/ 	.word	0x0500000f


	//   ....[99]....
        /*01d0*/ 	.word	0x0500000f


	//   ....[100]....
        /*01d4*/ 	.word	0x0500000f


	//   ....[101]....
        /*01d8*/ 	.word	0x0500000f


	//----- nvinfo : EIATTR_COOP_GROUP_INSTR_OFFSETS
	.align		4
.L_1473:
        /*01dc*/ 	.byte	0x04, 0x28
        /*01de*/ 	.short	(.L_1475 - .L_1474)


	//   ....[0]....
.L_1474:
        /*01e0*/ 	.word	0x00000050


	//   ....[1]....
        /*01e4*/ 	.word	0x00000130


	//   ....[2]....
        /*01e8*/ 	.word	0x00000180


	//   ....[3]....
        /*01ec*/ 	.word	0x000003b0


	//   ....[4]....
        /*01f0*/ 	.word	0x00000510


	//   ....[5]....
        /*01f4*/ 	.word	0x00000630


	//   ....[6]....
        /*01f8*/ 	.word	0x00000790


	//   ....[7]....
        /*01fc*/ 	.word	0x000014a0


	//   ....[8]....
        /*0200*/ 	.word	0x00002840


	//   ....[9]....
        /*0204*/ 	.word	0x00003410


	//   ....[10]....
        /*0208*/ 	.word	0x00004640


	//   ....[11]....
        /*020c*/ 	.word	0x00004700


	//   ....[12]....
        /*0210*/ 	.word	0x00005130


	//   ....[13]....
        /*0214*/ 	.word	0x000051f0


	//   ....[14]....
        /*0218*/ 	.word	0x00007480


	//   ....[15]....
        /*021c*/ 	.word	0x00007830


	//   ....[16]....
        /*0220*/ 	.word	0x00008e80


	//   ....[17]....
        /*0224*/ 	.word	0x00008f90


	//   ....[18]....
        /*0228*/ 	.word	0x00009a90


	//   ....[19]....
        /*022c*/ 	.word	0x00009b20


	//   ....[20]....
        /*0230*/ 	.word	0x0000c4b0


	//   ....[21]....
        /*0234*/ 	.word	0x0000c4f0


	//   ....[22]....
        /*0238*/ 	.word	0x0000c590


	//   ....[23]....
        /*023c*/ 	.word	0x0000c5a0


	//   ....[24]....
        /*0240*/ 	.word	0x0000edb0


	//   ....[25]....
        /*0244*/ 	.word	0x0000f110


	//   ....[26]....
        /*0248*/ 	.word	0x00010a40


	//   ....[27]....
        /*024c*/ 	.word	0x00010ae0


	//   ....[28]....
        /*0250*/ 	.word	0x000113e0


	//   ....[29]....
        /*0254*/ 	.word	0x00011460


	//   ....[30]....
        /*0258*/ 	.word	0x00012940


	//   ....[31]....
        /*025c*/ 	.word	0x00012950


	//   ....[32]....
        /*0260*/ 	.word	0x000129d0


	//   ....[33]....
        /*0264*/ 	.word	0x000129f0


	//   ....[34]....
        /*0268*/ 	.word	0x00013540


	//   ....[35]....
        /*026c*/ 	.word	0x00013550


	//   ....[36]....
        /*0270*/ 	.word	0x00013560


	//   ....[37]....
        /*0274*/ 	.word	0x00013570


	//   ....[38]....
        /*0278*/ 	.word	0x00013580


	//   ....[39]....
        /*027c*/ 	.word	0x00013590


	//   ....[40]....
        /*0280*/ 	.word	0x000135b0


	//   ....[41]....
        /*0284*/ 	.word	0x000135c0


	//   ....[42]....
        /*0288*/ 	.word	0x000135f0


	//   ....[43]....
        /*028c*/ 	.word	0x00013600


	//   ....[44]....
        /*0290*/ 	.word	0x00013610


	//   ....[45]....
        /*0294*/ 	.word	0x00013640


	//   ....[46]....
        /*0298*/ 	.word	0x00013660


	//   ....[47]....
        /*029c*/ 	.word	0x00013670


	//   ....[48]....
        /*02a0*/ 	.word	0x00013690


	//   ....[49]....
        /*02a4*/ 	.word	0x000136a0


	//   ....[50]....
        /*02a8*/ 	.word	0x000136b0


	//   ....[51]....
        /*02ac*/ 	.word	0x000136c0


	//   ....[52]....
        /*02b0*/ 	.word	0x000136d0


	//   ....[53]....
        /*02b4*/ 	.word	0x000136e0


	//   ....[54]....
        /*02b8*/ 	.word	0x00013710


	//   ....[55]....
        /*02bc*/ 	.word	0x00013770


	//   ....[56]....
        /*02c0*/ 	.word	0x000137a0


	//   ....[57]....
        /*02c4*/ 	.word	0x000137c0


	//   ....[58]....
        /*02c8*/ 	.word	0x000137f0


	//   ....[59]....
        /*02cc*/ 	.word	0x00013800


	//   ....[60]....
        /*02d0*/ 	.word	0x00013810


	//   ....[61]....
        /*02d4*/ 	.word	0x00013820


	//   ....[62]....
        /*02d8*/ 	.word	0x00013830


	//   ....[63]....
        /*02dc*/ 	.word	0x00013840


	//   ....[64]....
        /*02e0*/ 	.word	0x00013860


	//   ....[65]....
        /*02e4*/ 	.word	0x00013870


	//   ....[66]....
        /*02e8*/ 	.word	0x00013b10


	//   ....[67]....
        /*02ec*/ 	.word	0x00013b50


	//   ....[68]....
        /*02f0*/ 	.word	0x00013b80


	//   ....[69]....
        /*02f4*/ 	.word	0x00013bc0


	//   ....[70]....
        /*02f8*/ 	.word	0x00013bf0


	//   ....[71]....
        /*02fc*/ 	.word	0x00013c20


	//   ....[72]....
        /*0300*/ 	.word	0x00013fe0


	//   ....[73]....
        /*0304*/ 	.word	0x00014010


	//   ....[74]....
        /*0308*/ 	.word	0x00014810


	//   ....[75]....
        /*030c*/ 	.word	0x00015940


	//   ....[76]....
        /*0310*/ 	.word	0x00016400


	//   ....[77]....
        /*0314*/ 	.word	0x00016440


	//   ....[78]....
        /*0318*/ 	.word	0x00016470


	//   ....[79]....
        /*031c*/ 	.word	0x00016480


	//   ....[80]....
        /*0320*/ 	.word	0x00016490


	//   ....[81]....
        /*0324*/ 	.word	0x000164b0


	//   ....[82]....
        /*0328*/ 	.word	0x000164f0


	//   ....[83]....
        /*032c*/ 	.word	0x00016570


	//   ....[84]....
        /*0330*/ 	.word	0x00016590


	//   ....[85]....
        /*0334*/ 	.word	0x000165f0


	//   ....[86]....
        /*0338*/ 	.word	0x00016630


	//   ....[87]....
        /*033c*/ 	.word	0x00016660


	//   ....[88]....
        /*0340*/ 	.word	0x00017820


	//   ....[89]....
        /*0344*/ 	.word	0x00017e90


	//   ....[90]....
        /*0348*/ 	.word	0x00018060


	//   ....[91]....
        /*034c*/ 	.word	0x000180b0


	//   ....[92]....
        /*0350*/ 	.word	0x000181e0


	//   ....[93]....
        /*0354*/ 	.word	0x00018240


	//   ....[94]....
        /*0358*/ 	.word	0x000182a0


	//   ....[95]....
        /*035c*/ 	.word	0x00018360


	//   ....[96]....
        /*0360*/ 	.word	0x000183c0


	//   ....[97]....
        /*0364*/ 	.word	0x00018480


	//   ....[98]....
        /*0368*/ 	.word	0x00018510


	//   ....[99]....
        /*036c*/ 	.word	0x000185d0


	//   ....[100]....
        /*0370*/ 	.word	0x00018640


	//   ....[101]....
        /*0374*/ 	.word	0x000186f0


	//----- nvinfo : EIATTR_REG_RECONFIG
	.align		4
.L_1475:
        /*0378*/ 	.byte	0x01, 0x54
	.zero		2


	//----- nvinfo : EIATTR_SYSCALL_OFFSETS
	.align		4
        /*037c*/ 	.byte	0x04, 0x46
        /*037e*/ 	.short	(.L_1477 - .L_1476)


	//   ....[0]....
.L_1476:
        /*0380*/ 	.word	0x00001670


	//   ....[1]....
        /*0384*/ 	.word	0x00015370


	//   ....[2]....
        /*0388*/ 	.word	0x000154b0


	//   ....[3]....
        /*038c*/ 	.word	0x000155f0


	//   ....[4]....
        /*0390*/ 	.word	0x00015710


	//   ....[5]....
        /*0394*/ 	.word	0x00015fd0


	//----- nvinfo : EIATTR_MBARRIER_INSTR_OFFSETS
	.align		4
.L_1477:
        /*0398*/ 	.byte	0x04, 0x39
        /*039a*/ 	.short	(.L_1479 - .L_1478)


	//   ....[0]....
.L_1478:
        /*039c*/ 	.word	0x00000260
        /*03a0*/ 	.word	0x000000ff
        /*03a4*/ 	.word	0x00012400
        /*03a8*/ 	.short	0x0100
        /*03aa*/ 	.byte	0x08
	.zero		1


	//   ....[1]....
        /*03ac*/ 	.word	0x00000270
        /*03b0*/ 	.word	0x000000ff
        /*03b4*/ 	.word	0x00012420
        /*03b8*/ 	.short	0x0100
        /*03ba*/ 	.byte	0x08
	.zero		1


	//   ....[2]....
        /*03bc*/ 	.word	0x00000360
        /*03c0*/ 	.word	0x000000ff
        /*03c4*/ 	.word	0x00012430
        /*03c8*/ 	.short	0x0100
        /*03ca*/ 	.byte	0x08
	.zero		1


	//   ....[3]....
        /*03cc*/ 	.word	0x00000370
        /*03d0*/ 	.word	0x000000ff
        /*03d4*/ 	.word	0x00012440
        /*03d8*/ 	.short	0x0100
        /*03da*/ 	.byte	0x08
	.zero		1


	//   ....[4]....
        /*03dc*/ 	.word	0x00000380
        /*03e0*/ 	.word	0x000000ff
        /*03e4*/ 	.word	0x00012438
        /*03e8*/ 	.short	0x0100
        /*03ea*/ 	.byte	0x08
	.zero		1


	//   ....[5]....
        /*03ec*/ 	.word	0x00000390
        /*03f0*/ 	.word	0x000000ff
        /*03f4*/ 	.word	0x00012448
        /*03f8*/ 	.short	0x0100
        /*03fa*/ 	.byte	0x08
	.zero		1


	//   ....[6]....
        /*03fc*/ 	.word	0x000004c0
        /*0400*/ 	.word	0x000000ff
        /*0404*/ 	.word	0x00012450
        /*0408*/ 	.short	0x0100
        /*040a*/ 	.byte	0x08
	.zero		1


	//   ....[7]....
        /*040c*/ 	.word	0x000004d0
        /*0410*/ 	.word	0x000000ff
        /*0414*/ 	.word	0x00012460
        /*0418*/ 	.short	0x0100
        /*041a*/ 	.byte	0x08
	.zero		1


	//   ....[8]....
        /*041c*/ 	.word	0x000004e0
        /*0420*/ 	.word	0x000000ff
        /*0424*/ 	.word	0x00012458
        /*0428*/ 	.short	0x0100
        /*042a*/ 	.byte	0x08
	.zero		1


	//   ....[9]....
        /*042c*/ 	.word	0x000004f0
        /*0430*/ 	.word	0x000000ff
        /*0434*/ 	.word	0x00012468
        /*0438*/ 	.short	0x0100
        /*043a*/ 	.byte	0x08
	.zero		1


	//   ....[10]....
        /*043c*/ 	.word	0x000005e0
        /*0440*/ 	.word	0x000000ff
        /*0444*/ 	.word	0x00012470
        /*0448*/ 	.short	0x0100
        /*044a*/ 	.byte	0x06
	.zero		1


	//   ....[11]....
        /*044c*/ 	.word	0x000005f0
        /*0450*/ 	.word	0x000000ff
        /*0454*/ 	.word	0x00012480
        /*0458*/ 	.short	0x0100
        /*045a*/ 	.byte	0x06
	.zero		1


	//   ....[12]....
        /*045c*/ 	.word	0x00000600
        /*0460*/ 	.word	0x000000ff
        /*0464*/ 	.word	0x00012478
        /*0468*/ 	.short	0x0100
        /*046a*/ 	.byte	0x06
	.zero		1


	//   ....[13]....
        /*046c*/ 	.word	0x00000610
        /*0470*/ 	.word	0x000000ff
        /*0474*/ 	.word	0x00012488
        /*0478*/ 	.short	0x0100
        /*047a*/ 	.byte	0x06
	.zero		1


	//   ....[14]....
        /*047c*/ 	.word	0x00000740
        /*0480*/ 	.word	0x000000ff
        /*0484*/ 	.word	0x00012490
        /*0488*/ 	.short	0x0100
        /*048a*/ 	.byte	0x08
	.zero		1


	//   ....[15]....
        /*048c*/ 	.word	0x00000750
        /*0490*/ 	.word	0x000000ff
        /*0494*/ 	.word	0x000124a0
        /*0498*/ 	.short	0x0100
        /*049a*/ 	.byte	0x08
	.zero		1


	//   ....[16]....
        /*049c*/ 	.word	0x00000760
        /*04a0*/ 	.word	0x000000ff
        /*04a4*/ 	.word	0x00012498
        /*04a8*/ 	.short	0x0100
        /*04aa*/ 	.byte	0x08
	.zero		1


	//   ....[17]....
        /*04ac*/ 	.word	0x00000770
        /*04b0*/ 	.word	0x000000ff
        /*04b4*/ 	.word	0x000124a8
        /*04b8*/ 	.short	0x0100
        /*04ba*/ 	.byte	0x08
	.zero		1


	//   ....[18]....
        /*04bc*/ 	.word	0x000008a0
        /*04c0*/ 	.word	0x000000ff
        /*04c4*/ 	.word	0x000124b0
        /*04c8*/ 	.short	0x0100
        /*04ca*/ 	.byte	0x08
	.zero		1


	//   ....[19]....
        /*04cc*/ 	.word	0x000008b0
        /*04d0*/ 	.word	0x000000ff
        /*04d4*/ 	.word	0x000124c0
        /*04d8*/ 	.short	0x0100
        /*04da*/ 	.byte	0x08
	.zero		1


	//   ....[20]....
        /*04dc*/ 	.word	0x000008c0
        /*04e0*/ 	.word	0x000000ff
        /*04e4*/ 	.word	0x000124b8
        /*04e8*/ 	.short	0x0100
        /*04ea*/ 	.byte	0x08
	.zero		1


	//   ....[21]....
        /*04ec*/ 	.word	0x000008d0
        /*04f0*/ 	.word	0x000000ff
        /*04f4*/ 	.word	0x000124c8
        /*04f8*/ 	.short	0x0100
        /*04fa*/ 	.byte	0x08
	.zero		1


	//   ....[22]....
        /*04fc*/ 	.word	0x00001940
        /*0500*/ 	.word	0x000000ff
        /*0504*/ 	.word	0x00012400
        /*0508*/ 	.short	0x010a
        /*050a*/ 	.byte	0x2e
	.zero		1


	//   ....[23]....
        /*050c*/ 	.word	0x000019d0
        /*0510*/ 	.word	0x000000ff
        /*0514*/ 	.word	0x00012430
        /*0518*/ 	.short	0x010a
        /*051a*/ 	.byte	0x2e
	.zero		1


	//   ....[24]....
        /*051c*/ 	.word	0x00001a40
        /*0520*/ 	.word	0x000000ff
        /*0524*/ 	.word	0x00012430
        /*0528*/ 	.short	0x010a
        /*052a*/ 	.byte	0x2e
	.zero		1


	//   ....[25]....
        /*052c*/ 	.word	0x00002890
        /*0530*/ 	.word	0x00000010
        /*0534*/ 	.word	0x00000000
        /*0538*/ 	.short	0x0101
        /*053a*/ 	.byte	0x3f
	.zero		1


	//   ....[26]....
        /*053c*/ 	.word	0x00006460
        /*0540*/ 	.word	0x000000ff
        /*0544*/ 	.word	0x00012430
        /*0548*/ 	.short	0x010a
        /*054a*/ 	.byte	0x16
	.zero		1


	//   ....[27]....
        /*054c*/ 	.word	0x000064a0
        /*0550*/ 	.word	0x000000ff
        /*0554*/ 	.word	0x00012430
        /*0558*/ 	.short	0x010a
        /*055a*/ 	.byte	0x16
	.zero		1


	//   ....[28]....
        /*055c*/ 	.word	0x000068f0
        /*0560*/ 	.word	0x000000ff
        /*0564*/ 	.word	0x00012450
        /*0568*/ 	.short	0x010a
        /*056a*/ 	.byte	0x0d
	.zero		1


	//   ....[29]....
        /*056c*/ 	.word	0x00006ba0
        /*0570*/ 	.word	0x000000ff
        /*0574*/ 	.word	0x00012450
        /*0578*/ 	.short	0x010a
        /*057a*/ 	.byte	0x0d
	.zero		1


	//   ....[30]....
        /*057c*/ 	.word	0x00007540
        /*0580*/ 	.word	0x00000038
        /*0584*/ 	.word	0x00000000
        /*0588*/ 	.short	0x0101
        /*058a*/ 	.byte	0x3f
	.zero		1


	//   ....[31]....
        /*058c*/ 	.word	0x0000a860
        /*0590*/ 	.word	0x000000ff
        /*0594*/ 	.word	0x00000000
        /*0598*/ 	.short	0x0101
        /*059a*/ 	.byte	0x0a
	.zero		1


	//   ....[32]....
        /*059c*/ 	.word	0x0000b090
        /*05a0*/ 	.word	0x000000ff
        /*05a4*/ 	.word	0x00012430
        /*05a8*/ 	.short	0x010a
        /*05aa*/ 	.byte	0x16
	.zero		1


	//   ....[33]....
        /*05ac*/ 	.word	0x0000b0d0
        /*05b0*/ 	.word	0x000000ff
        /*05b4*/ 	.word	0x00012430
        /*05b8*/ 	.short	0x010a
        /*05ba*/ 	.byte	0x16
	.zero		1


	//   ....[34]....
        /*05bc*/ 	.word	0x0000b510
        /*05c0*/ 	.word	0x000000ff
        /*05c4*/ 	.word	0x00012450
        /*05c8*/ 	.short	0x010a
        /*05ca*/ 	.byte	0x0d
	.zero		1


	//   ....[35]....
        /*05cc*/ 	.word	0x0000c440
        /*05d0*/ 	.word	0x000000ff
        /*05d4*/ 	.word	0x00012450
        /*05d8*/ 	.short	0x010a
        /*05da*/ 	.byte	0x0d
	.zero		1


	//   ....[36]....
        /*05dc*/ 	.word	0x0000d4e0
        /*05e0*/ 	.word	0x00000006
        /*05e4*/ 	.word	0x00000000
        /*05e8*/ 	.short	0x0101
        /*05ea*/ 	.byte	0x3f
	.zero		1


	//   ....[37]....
        /*05ec*/ 	.word	0x0000d7d0
        /*05f0*/ 	.word	0x000000ff
        /*05f4*/ 	.word	0x00000000
        /*05f8*/ 	.short	0x0101
        /*05fa*/ 	.byte	0x0a
	.zero		1


	//   ....[38]....
        /*05fc*/ 	.word	0x0000dd60
        /*0600*/ 	.word	0x000000ff
        /*0604*/ 	.word	0x00012430
        /*0608*/ 	.short	0x010a
        /*060a*/ 	.byte	0x1a
	.zero		1


	//   ....[39]....
        /*060c*/ 	.word	0x0000dda0
        /*0610*/ 	.word	0x000000ff
        /*0614*/ 	.word	0x00012430
        /*0618*/ 	.short	0x010a
        /*061a*/ 	.byte	0x1a
	.zero		1


	//   ....[40]....
        /*061c*/ 	.word	0x0000e1e0
        /*0620*/ 	.word	0x000000ff
        /*0624*/ 	.word	0x00012450
        /*0628*/ 	.short	0x010a
        /*062a*/ 	.byte	0x0d
	.zero		1


	//   ....[41]....
        /*062c*/ 	.word	0x0000e490
        /*0630*/ 	.word	0x000000ff
        /*0634*/ 	.word	0x00012450
        /*0638*/ 	.short	0x010a
        /*063a*/ 	.byte	0x0d
	.zero		1


	//   ....[42]....
        /*063c*/ 	.word	0x0000eea0
        /*0640*/ 	.word	0x00000038
        /*0644*/ 	.word	0x00000000
        /*0648*/ 	.short	0x0101
        /*064a*/ 	.byte	0x3f
	.zero		1


	//   ....[43]....
        /*064c*/ 	.word	0x00012150
        /*0650*/ 	.word	0x000000ff
        /*0654*/ 	.word	0x00000000
        /*0658*/ 	.short	0x0101
        /*065a*/ 	.byte	0x0a
	.zero		1


	//   ....[44]....
        /*065c*/ 	.word	0x000125f0
        /*0660*/ 	.word	0x000000ff
        /*0664*/ 	.word	0x00012450
        /*0668*/ 	.short	0x010a
        /*066a*/ 	.byte	0x0e
	.zero		1


	//   ....[45]....
        /*066c*/ 	.word	0x00012630
        /*0670*/ 	.word	0x000000ff
        /*0674*/ 	.word	0x00012450
        /*0678*/ 	.short	0x010a
        /*067a*/ 	.byte	0x0e
	.zero		1


	//   ....[46]....
        /*067c*/ 	.word	0x00012cd0
        /*0680*/ 	.word	0x000000ff
        /*0684*/ 	.word	0x00000000
        /*0688*/ 	.short	0x0101
        /*068a*/ 	.byte	0x04
	.zero		1


	//   ....[47]....
        /*068c*/ 	.word	0x00013c10
        /*0690*/ 	.word	0x000000ff
        /*0694*/ 	.word	0x00000000
        /*0698*/ 	.short	0x0101
        /*069a*/ 	.byte	0x04
	.zero		1


	//   ....[48]....
        /*069c*/ 	.word	0x00015b50
        /*06a0*/ 	.word	0x000000ff
        /*06a4*/ 	.word	0x00012480
        /*06a8*/ 	.short	0x010a
        /*06aa*/ 	.byte	0x26
	.zero		1


	//   ....[49]....
        /*06ac*/ 	.word	0x00015cb0
        /*06b0*/ 	.word	0x000000ff
        /*06b4*/ 	.word	0x00012440
        /*06b8*/ 	.short	0x010a
        /*06ba*/ 	.byte	0x26
	.zero		1


	//   ....[50]....
        /*06bc*/ 	.word	0x00016780
        /*06c0*/ 	.word	0x000000ff
        /*06c4*/ 	.word	0x00012400
        /*06c8*/ 	.short	0x0107
        /*06ca*/ 	.byte	0x26
	.zero		1


	//   ....[51]....
        /*06cc*/ 	.word	0x000167c0
        /*06d0*/ 	.word	0x000000ff
        /*06d4*/ 	.word	0x00012400
        /*06d8*/ 	.short	0x0101
        /*06da*/ 	.byte	0x26
	.zero		1


	//   ....[52]....
        /*06dc*/ 	.word	0x000167f0
        /*06e0*/ 	.word	0x000000ff
        /*06e4*/ 	.word	0x00012420
        /*06e8*/ 	.short	0x010a
        /*06ea*/ 	.byte	0x26
	.zero		1


	//   ....[53]....
        /*06ec*/ 	.word	0x00016aa0
        /*06f0*/ 	.word	0x00000007
        /*06f4*/ 	.word	0x00012480
        /*06f8*/ 	.short	0x010a
        /*06fa*/ 	.byte	0x3f
	.zero		1


	//   ....[54]....
        /*06fc*/ 	.word	0x00016ca0
        /*0700*/ 	.word	0x00000007
        /*0704*/ 	.word	0x00012440
        /*0708*/ 	.short	0x010a
        /*070a*/ 	.byte	0x3f
	.zero		1


	//   ....[55]....
        /*070c*/ 	.word	0x00016f10
        /*0710*/ 	.word	0x00000014
        /*0714*/ 	.word	0x00012470
        /*0718*/ 	.short	0x010a
        /*071a*/ 	.byte	0x3f
	.zero		1


	//   ....[56]....
        /*071c*/ 	.word	0x00016f70
        /*0720*/ 	.word	0x00000014
        /*0724*/ 	.word	0x00012460
        /*0728*/ 	.short	0x010a
        /*072a*/ 	.byte	0x3f
	.zero		1


	//   ....[57]....
        /*072c*/ 	.word	0x00017230
        /*0730*/ 	.word	0x00000014
        /*0734*/ 	.word	0x00012450
        /*0738*/ 	.short	0x0101
        /*073a*/ 	.byte	0x3f
	.zero		1


	//   ....[58]....
        /*073c*/ 	.word	0x000172a0
        /*0740*/ 	.word	0x00000004
        /*0744*/ 	.word	0x00000000
        /*0748*/ 	.short	0x0101
        /*074a*/ 	.byte	0x3f
	.zero		1


	//   ....[59]....
        /*074c*/ 	.word	0x000173a0
        /*0750*/ 	.word	0x0000000c
        /*0754*/ 	.word	0x00012470
        /*0758*/ 	.short	0x010a
        /*075a*/ 	.byte	0x3f
	.zero		1


	//   ....[60]....
        /*075c*/ 	.word	0x00017440
        /*0760*/ 	.word	0x0000000c
        /*0764*/ 	.word	0x00012460
        /*0768*/ 	.short	0x010a
        /*076a*/ 	.byte	0x3f
	.zero		1


	//   ....[61]....
        /*076c*/ 	.word	0x00017700
        /*0770*/ 	.word	0x0000000c
        /*0774*/ 	.word	0x00012450
        /*0778*/ 	.short	0x0101
        /*077a*/ 	.byte	0x3f
	.zero		1


	//   ....[62]....
        /*077c*/ 	.word	0x00017770
        /*0780*/ 	.word	0x00000002
        /*0784*/ 	.word	0x00000000
        /*0788*/ 	.short	0x0101
        /*078a*/ 	.byte	0x3f
	.zero		1


	//   ....[63]....
        /*078c*/ 	.word	0x00017800
        /*0790*/ 	.word	0x00000009
        /*0794*/ 	.word	0x00012420
        /*0798*/ 	.short	0x010a
        /*079a*/ 	.byte	0x3f
	.zero		1


	//   ....[64]....
        /*079c*/ 	.word	0x00017910
        /*07a0*/ 	.word	0x00000007
        /*07a4*/ 	.word	0x00000000
        /*07a8*/ 	.short	0x010a
        /*07aa*/ 	.byte	0x3f
	.zero		1


	//   ....[65]....
        /*07ac*/ 	.word	0x00017980
        /*07b0*/ 	.word	0x00000005
        /*07b4*/ 	.word	0x00000000
        /*07b8*/ 	.short	0x010a
        /*07ba*/ 	.byte	0x3f
	.zero		1


	//   ....[66]....
        /*07bc*/ 	.word	0x000179d0
        /*07c0*/ 	.word	0x00000003
        /*07c4*/ 	.word	0x00012460
        /*07c8*/ 	.short	0x010a
        /*07ca*/ 	.byte	0x3f
	.zero		1


	//   ....[67]....
        /*07cc*/ 	.word	0x00017a20
        /*07d0*/ 	.word	0x00000005
        /*07d4*/ 	.word	0x00012460
        /*07d8*/ 	.short	0x010a
        /*07da*/ 	.byte	0x3f
	.zero		1


	//   ....[68]....
        /*07dc*/ 	.word	0x00017a60
        /*07e0*/ 	.word	0x00000003
        /*07e4*/ 	.word	0x00012480
        /*07e8*/ 	.short	0x010a
        /*07ea*/ 	.byte	0x3f
	.zero		1


	//   ....[69]....
        /*07ec*/ 	.word	0x00017a80
        /*07f0*/ 	.word	0x00000005
        /*07f4*/ 	.word	0x00012480
        /*07f8*/ 	.short	0x010a
        /*07fa*/ 	.byte	0x3f
	.zero		1


	//   ....[70]....
        /*07fc*/ 	.word	0x00017af0
        /*0800*/ 	.word	0x00000003
        /*0804*/ 	.word	0x00012400
        /*0808*/ 	.short	0x010a
        /*080a*/ 	.byte	0x3f
	.zero		1


	//   ....[71]....
        /*080c*/ 	.word	0x00017b50
        /*0810*/ 	.word	0x00000005
        /*0814*/ 	.word	0x00012430
        /*0818*/ 	.short	0x010a
        /*081a*/ 	.byte	0x3f
	.zero		1


	//   ....[72]....
        /*081c*/ 	.word	0x00017bb0
        /*0820*/ 	.word	0x0000000a
        /*0824*/ 	.word	0x00012430
        /*0828*/ 	.short	0x010a
        /*082a*/ 	.byte	0x3f
	.zero		1


	//   ....[73]....
        /*082c*/ 	.word	0x00017c10
        /*0830*/ 	.word	0x00000080
        /*0834*/ 	.word	0x00012450
        /*0838*/ 	.short	0x010a
        /*083a*/ 	.byte	0x3f
	.zero		1


	//   ....[74]....
        /*083c*/ 	.word	0x00017c70
        /*0840*/ 	.word	0x0000000c
        /*0844*/ 	.word	0x00012430
        /*0848*/ 	.short	0x010a
        /*084a*/ 	.byte	0x3f
	.zero		1


	//   ....[75]....
        /*084c*/ 	.word	0x00017cd0
        /*0850*/ 	.word	0x0000000c
        /*0854*/ 	.word	0x00012450
        /*0858*/ 	.short	0x010a
        /*085a*/ 	.byte	0x3f
	.zero		1


	//   ....[76]....
        /*085c*/ 	.word	0x00017d30
        /*0860*/ 	.word	0x0000000c
        /*0864*/ 	.word	0x00012430
        /*0868*/ 	.short	0x010a
        /*086a*/ 	.byte	0x3f
	.zero		1


	//   ....[77]....
        /*086c*/ 	.word	0x00017d90
        /*0870*/ 	.word	0x00000080
        /*0874*/ 	.word	0x00012450
        /*0878*/ 	.short	0x010a
        /*087a*/ 	.byte	0x3f
	.zero		1


	//   ....[78]....
        /*087c*/ 	.word	0x00017df0
        /*0880*/ 	.word	0x00000003
        /*0884*/ 	.word	0x00012450
        /*0888*/ 	.short	0x010a
        /*088a*/ 	.byte	0x3f
	.zero		1


	//   ....[79]....
        /*088c*/ 	.word	0x00017f50
        /*0890*/ 	.word	0x00000005
        /*0894*/ 	.word	0x00012480
        /*0898*/ 	.short	0x010a
        /*089a*/ 	.byte	0x3f
	.zero		1


	//   ....[80]....
        /*089c*/ 	.word	0x00017fb0
        /*08a0*/ 	.word	0x00000005
        /*08a4*/ 	.word	0x00012440
        /*08a8*/ 	.short	0x010a
        /*08aa*/ 	.byte	0x3f
	.zero		1


	//   ....[81]....
        /*08ac*/ 	.word	0x00018730
        /*08b0*/ 	.word	0x00000003
        /*08b4*/ 	.word	0x00012420
        /*08b8*/ 	.short	0x010a
        /*08ba*/ 	.byte	0x3f
	.zero		1


	//   ....[82]....
        /*08bc*/ 	.word	0x00018780
        /*08c0*/ 	.word	0x00000007
        /*08c4*/ 	.word	0x00012480
        /*08c8*/ 	.short	0x010a
        /*08ca*/ 	.byte	0x3f
	.zero		1


	//   ....[83]....
        /*08cc*/ 	.word	0x000187d0
        /*08d0*/ 	.word	0x00000007
        /*08d4*/ 	.word	0x00012440
        /*08d8*/ 	.short	0x010a
        /*08da*/ 	.byte	0x3f
	.zero		1


	//   ....[84]....
        /*08dc*/ 	.word	0x00018820
        /*08e0*/ 	.word	0x00000014
        /*08e4*/ 	.word	0x00012470
        /*08e8*/ 	.short	0x010a
        /*08ea*/ 	.byte	0x3f
	.zero		1


	//   ....[85]....
        /*08ec*/ 	.word	0x00018870
        /*08f0*/ 	.word	0x00000014
        /*08f4*/ 	.word	0x00012460
        /*08f8*/ 	.short	0x010a
        /*08fa*/ 	.byte	0x3f
	.zero		1


	//   ....[86]....
        /*08fc*/ 	.word	0x000188c0
        /*0900*/ 	.word	0x0000000c
        /*0904*/ 	.word	0x00012470
        /*0908*/ 	.short	0x010a
        /*090a*/ 	.byte	0x3f
	.zero		1


	//   ....[87]....
        /*090c*/ 	.word	0x00018910
        /*0910*/ 	.word	0x0000000c
        /*0914*/ 	.word	0x00012460
        /*0918*/ 	.short	0x010a
        /*091a*/ 	.byte	0x3f
	.zero		1


	//   ....[88]....
        /*091c*/ 	.word	0x00018960
        /*0920*/ 	.word	0x00000009
        /*0924*/ 	.word	0x00012420
        /*0928*/ 	.short	0x010a
        /*092a*/ 	.byte	0x3f
	.zero		1


	//   ....[89]....
        /*092c*/ 	.word	0x000189b0
        /*0930*/ 	.word	0x00000007
        /*0934*/ 	.word	0x00000000
        /*0938*/ 	.short	0x010a
        /*093a*/ 	.byte	0x3f
	.zero		1


	//   ....[90]....
        /*093c*/ 	.word	0x00018a00
        /*0940*/ 	.word	0x00000005
        /*0944*/ 	.word	0x00000000
        /*0948*/ 	.short	0x010a
        /*094a*/ 	.byte	0x3f
	.zero		1


	//   ....[91]....
        /*094c*/ 	.word	0x00018a50
        /*0950*/ 	.word	0x00000003
        /*0954*/ 	.word	0x00012460
        /*0958*/ 	.short	0x010a
        /*095a*/ 	.byte	0x3f
	.zero		1


	//   ....[92]....
        /*095c*/ 	.word	0x00018aa0
        /*0960*/ 	.word	0x00000005
        /*0964*/ 	.word	0x00012460
        /*0968*/ 	.short	0x010a
        /*096a*/ 	.byte	0x3f
	.zero		1


	//   ....[93]....
        /*096c*/ 	.word	0x00018af0
        /*0970*/ 	.word	0x00000003
        /*0974*/ 	.word	0x00012480
        /*0978*/ 	.short	0x010a
        /*097a*/ 	.byte	0x3f
	.zero		1


	//----- nvinfo : EIATTR_NUM_MBARRIERS
	.align		4
.L_1479:
        /*097c*/ 	.byte	0x03, 0x38
        /*097e*/ 	.short	0x0016


	//----- nvinfo : EIATTR_EXIT_INSTR_OFFSETS
	.align		4
        /*0980*/ 	.byte	0x04, 0x1c
        /*0982*/ 	.short	(.L_1481 - .L_1480)


	//   ....[0]....
.L_1480:
        /*0984*/ 	.word	0x00017ad0


	//----- nvinfo : EIATTR_MAX_THREADS
	.align		4
.L_1481:
        /*0988*/ 	.byte	0x04, 0x05
        /*098a*/ 	.short	(.L_1483 - .L_1482)
.L_1482:
        /*098c*/ 	.word	0x00000200
        /*0990*/ 	.word	0x00000001
        /*0994*/ 	.word	0x00000001


	//----- nvinfo : EIATTR_CRS_STACK_SIZE
	.align		4
.L_1483:
        /*0998*/ 	.byte	0x04, 0x1e
        /*099a*/ 	.short	(.L_1485 - .L_1484)
.L_1484:
        /*099c*/ 	.word	0x00000000


	//----- nvinfo : EIATTR_CBANK_PARAM_SIZE
	.align		4
.L_1485:
        /*09a0*/ 	.byte	0x03, 0x19
        /*09a2*/ 	.short	0x0a70


	//----- nvinfo : EIATTR_PARAM_CBANK
	.align		4
        /*09a4*/ 	.byte	0x04, 0x0a
        /*09a6*/ 	.short	(.L_1487 - .L_1486)
	.align		4
.L_1486:
        /*09a8*/ 	.word	index@(.nv.constant0._ZN7cutlass13device_kernelIN5flash11enable_sm90INS1_16FlashAttnFwdSm90INS1_25CollectiveMainloopFwdSm90ILi2EN4cute5tupleIJNS5_1CILi1EEES8_S8_EEENS6_IJNS7_ILi192EEENS7_ILi160EEENS7_ILi64EEEEEELi64ENS_12float_e4m3_tEfNS_4arch4Sm90ELb0ELb1ELb1ELb0ELb0ELb0ELb0ELb1ELb1ELb1ELb1ELb0EEENS1_21CollectiveEpilogueFwdINS6_IJSA_SC_SB_EEES9_NS_10bfloat16_tESG_Li384ELb0ELb1ELb1ELb1EEENS1_19SingleTileSchedulerILb0ELb1ELb1ELi192EEEEEEEEEvNT_6ParamsE)
        /*09ac*/ 	.short	0x0210
        /*09ae*/ 	.short	0x0a70


	//----- nvinfo : EIATTR_SW_WAR
	.align		4
.L_1487:
        /*09b0*/ 	.byte	0x04, 0x36
        /*09b2*/ 	.short	(.L_1489 - .L_1488)
.L_1488:
        /*09b4*/ 	.word	0x00000008
.L_1489:


//--------------------- .nv.info._ZN7cutlass13device_kernelIN5flash11enable_sm90INS1_16FlashAttnFwdSm90INS1_25CollectiveMainloopFwdSm90ILi2EN4cute5tupleIJNS5_1CILi1EEES8_S8_EEENS6_IJNS7_ILi192EEENS7_ILi160EEENS7_ILi64EEEEEELi64ENS_12float_e4m3_tEfNS_4arch4Sm90ELb0ELb1ELb1ELb1ELb0ELb0ELb0ELb1ELb1ELb1ELb1ELb0EEENS1_21CollectiveEpilogueFwdINS6_IJSA_SC_SB_EEES9_NS_10bfloat16_tESG_Li384ELb1ELb1ELb1ELb1EEENS1_36VarlenDynamicPersistentTileSchedulerILi192ELi160ELi384ELi128ELb1ELb1ELb1ELb1ELb0ELb1EEEEEEEEEvNT_6ParamsE --------------------------
	.section	.nv.info._ZN7cutlass13device_kernelIN5flash11enable_sm90INS1_16FlashAttnFwdSm90INS1_25CollectiveMainloopFwdSm90ILi2EN4cute5tupleIJNS5_1CILi1EEES8_S8_EEENS6_IJNS7_ILi192EEENS7_ILi160EEENS7_ILi64EEEEEELi64ENS_12float_e4m3_tEfNS_4arch4Sm90ELb0ELb1ELb1ELb1ELb0ELb0ELb0ELb1ELb1ELb1ELb1ELb0EEENS1_21CollectiveEpilogueFwdINS6_IJSA_SC_SB_EEES9_NS_10bfloat16_tESG_Li384ELb1ELb1ELb1ELb1EEENS1_36VarlenDynamicPersistentTileSchedulerILi192ELi160ELi384ELi128ELb1ELb1ELb1ELb1ELb0ELb1EEEEEEEEEvNT_6ParamsE,"",@"SHT_CUDA_INFO"
	.sectionflags	@""
	.align	4


	//----- nvinfo : EIATTR_CUDA_API_VERSION
	.align		4
        /*0000*/ 	.byte	0x04, 0x37
        /*0002*/ 	.short	(.L_1491 - .L_1490)
.L_1490:
        /*0004*/ 	.word	0x00000082


	//----- nvinfo : EIATTR_KPARAM_INFO
	.align		4
.L_1491:
        /*0008*/ 	.byte	0x04, 0x17
        /*000a*/ 	.short	(.L_1493 - .L_1492)
.L_1492:
        /*000c*/ 	.word	0x00000000
        /*0010*/ 	.short	0x0000
        /*0012*/ 	.short	0x0070
        /*0014*/ 	.byte	0x00, 0xf0, 0x01, 0x2a


	//----- nvinfo : EIATTR_SPARSE_MMA_MASK
	.align		4
.L_1493:
        /*0018*/ 	.byte	0x03, 0x50
        /*001a*/ 	.short	0x0000


	//----- nvinfo : EIATTR_MAXREG_COUNT
	.align		4
        /*001c*/ 	.byte	0x03, 0x1b
        /*001e*/ 	.short	0x0080


	//----- nvinfo : EIATTR_NUM_BARRIERS
	.align		4
        /*0020*/ 	.byte	0x02, 0x4c
        /*0022*/ 	.byte	0x09
	.zero		1


	//----- nvinfo : EIATTR_EXTERNS
	.align		4
        /*0024*/ 	.byte	0x04, 0x0f
        /*0026*/ 	.short	(.L_1495 - .L_1494)


	//   ....[0]....
	.align		4
.L_1494:
        /*0028*/ 	.word	index@(__assertfail)


	//----- nvinfo : EIATTR_ANNOTATIONS
	.align		4
.L_1495:
        /*002c*/ 	.byte	0x04, 0x55
        /*002e*/ 	.short	(.L_1497 - .L_1496)


	//   ....[0]....
.L_1496:
        /* <DEDUP_REMOVED lines=10> */


	//----- nvinfo : EIATTR_MERCURY_ISA_VERSION
	.align		4
.L_1497:
        /*00b8*/ 	.byte	0x03, 0x5f
        /*00ba*/ 	.short	0x0101


	//----- nvinfo : EIATTR_UNUSED_LOAD_BYTE_OFFSET
	.align		4
        /*00bc*/ 	.byte	0x04, 0x44
        /*00be*/ 	.short	(.L_1499 - .L_1498)


	//   ....[0]....
.L_1498:
        /*00c0*/ 	.word	0x00000a00
        /*00c4*/ 	.word	0x0000fff0


	//   ....[1]....
        /*00c8*/ 	.word	0x000130c0
        /*00cc*/ 	.word	0x0000fff0


	//----- nvinfo : EIATTR_INT_WARP_WIDE_INSTR_OFFSETS
	.align		4
.L_1499:
        /*00d0*/ 	.byte	0x04, 0x31
        /*00d2*/ 	.short	(.L_1501 - .L_1500)


	//   ....[0]....
.L_1500:
        /*00d4*/ 	.word	0x00000130


	//   ....[1]....
        /*00d8*/ 	.word	0x00000170


	//   ....[2]....
        /*00dc*/ 	.word	0x000001e0


	//   ....[3]....
        /*00e0*/ 	.word	0x00017bc0


	//   ....[4]....
        /*00e4*/ 	.word	0x00017c50


	//   ....[5]....
        /*00e8*/ 	.word	0x0001a010


	//   ....[6]....
        /*00ec*/ 	.word	0x0001a0a0


	//----- nvinfo : EIATTR_COOP_GROUP_MASK_REGIDS
	.align		4
.L_1501:
        /*00f0*/ 	.byte	0x04, 0x29
        /*00f2*/ 	.short	(.L_1503 - .L_1502)


	//   ....[0]....
.L_1502:
        /*00f4*/ 	.word	0xffffffff


	//   ....[1]....
        /*00f8*/ 	.word	0xffffffff


	//   ....[2]....
        /*00fc*/ 	.word	0xffffffff


	//   ....[3]....
        /*0100*/ 	.word	0xffffffff


	//   ....[4]....
        /*0104*/ 	.word	0xffffffff


	//   ....[5]....
        /*0108*/ 	.word	0xffffffff


	//   ....[6]....
        /*010c*/ 	.word	0xffffffff


	//   ....[7]....
        /*0110*/ 	.word	0xffffffff


	//   ....[8]....
        /*0114*/ 	.word	0xffffffff


	//   ....[9]....
        /*0118*/ 	.word	0xffffffff


	//   ....[10]....
        /*011c*/ 	.word	0xffffffff


	//   ....[11]....
        /*0120*/ 	.word	0xffffffff


	//   ....[12]....
        /*0124*/ 	.word	0xffffffff


	//   ....[13]....
        /*0128*/ 	.word	0xffffffff


	//   ....[14]....
        /*012c*/ 	.word	0xffffffff


	//   ....[15]....
        /*0130*/ 	.word	0xffffffff


	//   ....[16]....
        /*0134*/ 	.word	0xffffffff


	//   ....[17]....
        /*0138*/ 	.word	0xffffffff


	//   ....[18]....
        /*013c*/ 	.word	0xffffffff


	//   ....[19]....
        /*0140*/ 	.word	0xffffffff


	//   ....[20]....
        /*0144*/ 	.word	0xffffffff


	//   ....[21]....
        /*0148*/ 	.word	0xffffffff


	//   ....[22]....
        /*014c*/ 	.word	0xffffffff


	//   ....[23]....
        /*0150*/ 	.word	0xffffffff


	//   ....[24]....
        /*0154*/ 	.word	0xffffffff


	//   ....[25]....
        /*0158*/ 	.word	0xffffffff


	//   ....[26]....
        /*015c*/ 	.word	0xffffffff


	//   ....[27]....
        /*0160*/ 	.word	0xffffffff


	//   ....[28]....
        /*0164*/ 	.word	0xffffffff


	//   ....[29]....
        /*0168*/ 	.word	0xffffffff


	//   ....[30]....
        /*016c*/ 	.word	0xffffffff


	//   ....[31]....
        /*0170*/ 	.word	0xffffffff


	//   ....[32]....
        /*0174*/ 	.word	0xffffffff


	//   ....[33]....
        /*0178*/ 	.word	0xffffffff


	//   ....[34]....
        /*017c*/ 	.word	0xffffffff


	//   ....[35]....
        /*0180*/ 	.word	0xffffffff


	//   ....[36]....
        /*0184*/ 	.word	0xffffffff


	//   ....[37]....
        /*0188*/ 	.word	0xffffffff


	//   ....[38]....
        /*018c*/ 	.word	0xffffffff


	//   ....[39]....
        /*0190*/ 	.word	0xffffffff


	//   ....[40]....
        /*0194*/ 	.word	0xffffffff


	//   ....[41]....
        /*0198*/ 	.word	0xffffffff


	//   ....[42]....
        /*019c*/ 	.word	0xffffffff


	//   ....[43]....
        /*01a0*/ 	.word	0xffffffff


	//   ....[44]....
        /*01a4*/ 	.word	0xffffffff


	//   ....[45]....
        /*01a8*/ 	.word	0xffffffff


	//   ....[46]....
        /*01ac*/ 	.word	0xffffffff


	//   ....[47]....
        /*01b0*/ 	.word	0xffffffff


	//   ....[48]....
        /*01b4*/ 	.word	0xffffffff


	//   ....[49]....
        /*01b8*/ 	.word	0xffffffff


	//   ....[50]....
        /*01bc*/ 	.word	0xffffffff


	//   ....[51]....
        /*01c0*/ 	.word	0xffffffff


	//   ....[52]....
        /*01c4*/ 	.word	0xffffffff


	//   ....[53]....
        /*01c8*/ 	.word	0xffffffff


	//   ....[54]....
        /*01cc*/ 	.word	0xffffffff


	//   ....[55]....
        /*01d0*/ 	.word	0xffffffff


	//   ....[56]....
        /*01d4*/ 	.word	0xffffffff


	//   ....[57]....
        /*01d8*/ 	.word	0xffffffff


	//   ....[58]....
        /*01dc*/ 	.word	0xffffffff


	//   ....[59]....
        /*01e0*/ 	.word	0xffffffff


	//   ....[60]....
        /*01e4*/ 	.word	0xffffffff


	//   ....[61]....
        /*01e8*/ 	.word	0xffffffff


	//   ....[62]....
        /*01ec*/ 	.word	0xffffffff


	//   ....[63]....
        /*01f0*/ 	.word	0xffffffff


	//   ....[64]....
        /*01f4*/ 	.word	0xffffffff


	//   ....[65]....
        /*01f8*/ 	.word	0xffffffff


	//   ....[66]....
        /*01fc*/ 	.word	0xffffffff


	//   ....[67]....
        /*0200*/ 	.word	0xffffffff


	//   ....[68]....
        /*0204*/ 	.word	0xffffffff


	//   ....[69]....
        /*0208*/ 	.word	0xffffffff


	//   ....[70]....
        /*020c*/ 	.word	0xffffffff


	//   ....[71]....
        /*0210*/ 	.word	0xffffffff


	//   ....[72]....
        /*0214*/ 	.word	0xffffffff


	//   ....[73]....
        /*0218*/ 	.word	0xffffffff


	//   ....[74]....
        /*021c*/ 	.word	0xffffffff


	//   ....[75]....
        /*0220*/ 	.word	0xffffffff


	//   ....[76]....
        /*0224*/ 	.word	0xffffffff


	//   ....[77]....
        /*0228*/ 	.word	0xffffffff


	//   ....[78]....
        /*022c*/ 	.word	0xffffffff


	//   ....[79]....
        /*0230*/ 	.word	0xffffffff


	//   ....[80]....
        /*0234*/ 	.word	0xffffffff


	//   ....[81]....
        /*0238*/ 	.word	0xffffffff


	//   ....[82]....
        /*023c*/ 	.word	0xffffffff


	//   ....[83]....
        /*0240*/ 	.word	0xffffffff


	//   ....[84]....
        /*0244*/ 	.word	0xffffffff


	//   ....[85]....
        /*0248*/ 	.word	0xffffffff


	//   ....[86]....
        /*024c*/ 	.word	0xffffffff


	//   ....[87]....
        /*0250*/ 	.word	0xffffffff


	//   ....[88]....
        /*0254*/ 	.word	0xffffffff


	//   ....[89]....
        /*0258*/ 	.word	0xffffffff


	//   ....[90]....
        /*025c*/ 	.word	0xffffffff


	//   ....[91]....
        /*0260*/ 	.word	0xffffffff


	//   ....[92]....
        /*0264*/ 	.word	0xffffffff


	//   ....[93]....
        /*0268*/ 	.word	0xffffffff


	//   ....[94]....
        /*026c*/ 	.word	0xffffffff


	//   ....[95]....
        /*0270*/ 	.word	0xffffffff


	//   ....[96]....
        /*0274*/ 	.word	0xffffffff


	//   ....[97]....
        /*0278*/ 	.word	0xffffffff


	//   ....[98]....
        /*027c*/ 	.word	0xffffffff


	//   ....[99]....
        /*0280*/ 	.word	0xffffffff


	//   ....[100]....
        /*0284*/ 	.word	0xffffffff


	//   ....[101]....
        /*0288*/ 	.word	0xffffffff


	//   ....[102]....
        /*028c*/ 	.word	0xffffffff


	//   ....[103]....
        /*0290*/ 	.word	0xffffffff


	//   ....[104]....
        /*0294*/ 	.word	0xffffffff


	//   ....[105]....
        /*0298*/ 	.word	0xffffffff


	//   ....[106]....
        /*029c*/ 	.word	0xffffffff


	//   ....[107]....
        /*02a0*/ 	.word	0xffffffff


	//   ....[108]....
        /*02a4*/ 	.word	0xffffffff


	//   ....[109]....
        /*02a8*/ 	.word	0xffffffff


	//   ....[110]....
        /*02ac*/ 	.word	0xffffffff


	//   ....[111]....
        /*02b0*/ 	.word	0xffffffff


	//   ....[112]....
        /*02b4*/ 	.word	0xffffffff


	//   ....[113]....
        /*02b8*/ 	.word	0xffffffff


	//   ....[114]....
        /*02bc*/ 	.word	0xffffffff


	//   ....[115]....
        /*02c0*/ 	.word	0xffffffff


	//   ....[116]....
        /*02c4*/ 	.word	0xffffffff


	//   ....[117]....
        /*02c8*/ 	.word	0xffffffff


	//   ....[118]....
        /*02cc*/ 	.word	0xffffffff


	//   ....[119]....
        /*02d0*/ 	.word	0xffffffff


	//   ....[120]....
        /*02d4*/ 	.word	0xffffffff


	//   ....[121]....
        /*02d8*/ 	.word	0xffffffff


	//   ....[122]....
        /*02dc*/ 	.word	0xffffffff


	//   ....[123]....
        /*02e0*/ 	.word	0xffffffff


	//   ....[124]....
        /*02e4*/ 	.word	0xffffffff


	//   ....[125]....
        /*02e8*/ 	.word	0xffffffff


	//   ....[126]....
        /*02ec*/ 	.word	0xffffffff


	//   ....[127]....
        /*02f0*/ 	.word	0xffffffff


	//   ....[128]....
        /*02f4*/ 	.word	0xffffffff


	//   ....[129]....
        /*02f8*/ 	.word	0xffffffff


	//   ....[130]....
        /*02fc*/ 	.word	0xffffffff


	//   ....[131]....
        /*0300*/ 	.word	0xffffffff


	//   ....[132]....
        /*0304*/ 	.word	0xffffffff


	//   ....[133]....
        /*0308*/ 	.word	0xffffffff


	//   ....[134]....
        /*030c*/ 	.word	0xffffffff


	//   ....[135]....
        /*0310*/ 	.word	0xffffffff


	//   ....[136]....
        /*0314*/ 	.word	0xffffffff


	//   ....[137]....
        /*0318*/ 	.word	0xffffffff


	//   ....[138]....
        /*031c*/ 	.word	0xffffffff


	//   ....[139]....
        /*0320*/ 	.word	0x0500000f


	//   ....[140]....
        /*0324*/ 	.word	0x0500000f


	//   ....[141]....
        /*0328*/ 	.word	0x0500000f


	//   ....[142]....
        /*032c*/ 	.word	0x0500000f


	//   ....[143]....
        /*0330*/ 	.word	0x0500000f


	//   ....[144]....
        /*0334*/ 	.word	0x0500000f


	//   ....[145]....
        /*0338*/ 	.word	0x0500000f


	//   ....[146]....
        /*033c*/ 	.word	0x0500000f


	//   ....[147]....
        /*0340*/ 	.word	0x0500000f


	//   ....[148]....
        /*0344*/ 	.word	0x0500000f


	//   ....[149]....
        /*0348*/ 	.word	0x0500000f


	//   ....[150]....
        /*034c*/ 	.word	0x0500000f


	//   ....[151]....
        /*0350*/ 	.word	0x0500000f


	//   ....[152]....
        /*0354*/ 	.word	0x0500000f


	//----- nvinfo : EIATTR_COOP_GROUP_INSTR_OFFSETS
	.align		4
.L_1503:
        /*0358*/ 	.byte	0x04, 0x28
        /*035a*/ 	.short	(.L_1505 - .L_1504)


	//   ....[0]....
.L_1504:
        /*035c*/ 	.word	0x00000060


	//   ....[1]....
        /*0360*/ 	.word	0x00000140


	//   ....[2]....
        /*0364*/ 	.word	0x00000190


	//   ....[3]....
        /*0368*/ 	.word	0x000003c0


	//   ....[4]....
        /*036c*/ 	.word	0x00000520


	//   ....[5]....
        /*0370*/ 	.word	0x00000640


	//   ....[6]....
        /*0374*/ 	.word	0x000007a0


	//   ....[7]....
        /*0378*/ 	.word	0x00001990


	//   ....[8]....
        /*037c*/ 	.word	0x00002a70


	//   ....[9]....
        /*0380*/ 	.word	0x00003bc0


	//   ....[10]....
        /*0384*/ 	.word	0x00004900


	//   ....[11]....
        /*0388*/ 	.word	0x000049f0


	//   ....[12]....
        /*038c*/ 	.word	0x000054a0


	//   ....[13]....
        /*0390*/ 	.word	0x00005530


	//   ....[14]....
        /*0394*/ 	.word	0x000077d0


	//   ....[15]....
        /*0398*/ 	.word	0x000088b0


	//   ....[16]....
        /*039c*/ 	.word	0x000090e0


	//   ....[17]....
        /*03a0*/ 	.word	0x000091f0


	//   ....[18]....
        /*03a4*/ 	.word	0x00009cf0


	//   ....[19]....
        /*03a8*/ 	.word	0x00009d80


	//   ....[20]....
        /*03ac*/ 	.word	0x0000c7b0


	//   ....[21]....
        /*03b0*/ 	.word	0x0000c7e0


	//   ....[22]....
        /*03b4*/ 	.word	0x0000c840


	//   ....[23]....
        /*03b8*/ 	.word	0x0000c870


	//   ....[24]....
        /*03bc*/ 	.word	0x0000f060


	//   ....[25]....
        /*03c0*/ 	.word	0x00010140


	//   ....[26]....
        /*03c4*/ 	.word	0x00010960


	//   ....[27]....
        /*03c8*/ 	.word	0x00010a80


	//   ....[28]....
        /*03cc*/ 	.word	0x000115a0


	//   ....[29]....
        /*03d0*/ 	.word	0x00011630


	//   ....[30]....
        /*03d4*/ 	.word	0x00012ad0


	//   ....[31]....
        /*03d8*/ 	.word	0x00012ae0


	//   ....[32]....
        /*03dc*/ 	.word	0x00012b60


	//   ....[33]....
        /*03e0*/ 	.word	0x00012b70


	//   ....[34]....
        /*03e4*/ 	.word	0x000136a0


	//   ....[35]....
        /*03e8*/ 	.word	0x000136b0


	//   ....[36]....
        /*03ec*/ 	.word	0x000136c0


	//   ....[37]....
        /*03f0*/ 	.word	0x000136d0


	//   ....[38]....
        /*03f4*/ 	.word	0x000136e0


	//   ....[39]....
        /*03f8*/ 	.word	0x000136f0


	//   ....[40]....
        /*03fc*/ 	.word	0x00013700


	//   ....[41]....
        /*0400*/ 	.word	0x00013710


	//   ....[42]....
        /*0404*/ 	.word	0x00013720


	//   ....[43]....
        /*0408*/ 	.word	0x00013750


	//   ....[44]....
        /*040c*/ 	.word	0x00013780


	//   ....[45]....
        /*0410*/ 	.word	0x00013790


	//   ....[46]....
        /*0414*/ 	.word	0x000137a0


	//   ....[47]....
        /*0418*/ 	.word	0x000137d0


	//   ....[48]....
        /*041c*/ 	.word	0x00013800


	//   ....[49]....
        /*0420*/ 	.word	0x00013830


	//   ....[50]....
        /*0424*/ 	.word	0x00013840


	//   ....[51]....
        /*0428*/ 	.word	0x00013870


	//   ....[52]....
        /*042c*/ 	.word	0x00013880


	//   ....[53]....
        /*0430*/ 	.word	0x000138b0


	//   ....[54]....
        /*0434*/ 	.word	0x000138c0


	//   ....[55]....
        /*0438*/ 	.word	0x000138f0


	//   ....[56]....
        /*043c*/ 	.word	0x00013920


	//   ....[57]....
        /*0440*/ 	.word	0x00013930


	//   ....[58]....
        /*0444*/ 	.word	0x00013940


	//   ....[59]....
        /*0448*/ 	.word	0x00013960


	//   ....[60]....
        /*044c*/ 	.word	0x00013990


	//   ....[61]....
        /*0450*/ 	.word	0x000139a0


	//   ....[62]....
        /*0454*/ 	.word	0x000139b0


	//   ....[63]....
        /*0458*/ 	.word	0x000139c0


	//   ....[64]....
        /*045c*/ 	.word	0x000139e0


	//   ....[65]....
        /*0460*/ 	.word	0x000139f0


	//   ....[66]....
        /*0464*/ 	.word	0x000141e0


	//   ....[67]....
        /*0468*/ 	.word	0x00014220


	//   ....[68]....
        /*046c*/ 	.word	0x00014240


	//   ....[69]....
        /*0470*/ 	.word	0x00014260


	//   ....[70]....
        /*0474*/ 	.word	0x00014770


	//   ....[71]....
        /*0478*/ 	.word	0x000147b0


	//   ....[72]....
        /*047c*/ 	.word	0x000147d0


	//   ....[73]....
        /*0480*/ 	.word	0x00014800


	//   ....[74]....
        /*0484*/ 	.word	0x00014820


	//   ....[75]....
        /*0488*/ 	.word	0x00014840


	//   ....[76]....
        /*048c*/ 	.word	0x00014860


	//   ....[77]....
        /*0490*/ 	.word	0x00014880


	//   ....[78]....
        /*0494*/ 	.word	0x00014d40


	//   ....[79]....
        /*0498*/ 	.word	0x00014d50


	//   ....[80]....
        /*049c*/ 	.word	0x00014f90


	//   ....[81]....
        /*04a0*/ 	.word	0x00014fa0


	//   ....[82]....
        /*04a4*/ 	.word	0x00015ab0


	//   ....[83]....
        /*04a8*/ 	.word	0x00015ae0


	//   ....[84]....
        /*04ac*/ 	.word	0x00015b20


	//   ....[85]....
        /*04b0*/ 	.word	0x00015b50


	//   ....[86]....
        /*04b4*/ 	.word	0x00015b80


	//   ....[87]....
        /*04b8*/ 	.word	0x00015b90


	//   ....[88]....
        /*04bc*/ 	.word	0x00015ba0


	//   ....[89]....
        /*04c0*/ 	.word	0x00015bc0


	//   ....[90]....
        /*04c4*/ 	.word	0x00015d30


	//   ....[91]....
        /*04c8*/ 	.word	0x00015f10


	//   ....[92]....
        /*04cc*/ 	.word	0x00015f40


	//   ....[93]....
        /*04d0*/ 	.word	0x00015f70


	//   ....[94]....
        /*04d4*/ 	.word	0x00015fa0


	//   ....[95]....
        /*04d8*/ 	.word	0x00015fd0


	//   ....[96]....
        /*04dc*/ 	.word	0x00016020


	//   ....[97]....
        /*04e0*/ 	.word	0x000161b0


	//   ....[98]....
        /*04e4*/ 	.word	0x000161e0


	//   ....[99]....
        /*04e8*/ 	.word	0x00016210


	//   ....[100]....
        /*04ec*/ 	.word	0x00016240


	//   ....[101]....
        /*04f0*/ 	.word	0x00016270


	//   ....[102]....
        /*04f4*/ 	.word	0x000162a0


	//   ....[103]....
        /*04f8*/ 	.word	0x00016350


	//   ....[104]....
        /*04fc*/ 	.word	0x000163b0


	//   ....[105]....
        /*0500*/ 	.word	0x000163c0


	//   ....[106]....
        /*0504*/ 	.word	0x00016410


	//   ....[107]....
        /*0508*/ 	.word	0x00018320


	//   ....[108]....
        /*050c*/ 	.word	0x00018fa0


	//   ....[109]....
        /*0510*/ 	.word	0x00018fb0


	//   ....[110]....
        /*0514*/ 	.word	0x00018fd0


	//   ....[111]....
        /*0518*/ 	.word	0x00019060


	//   ....[112]....
        /*051c*/ 	.word	0x00019080


	//   ....[113]....
        /*0520*/ 	.word	0x000190e0


	//   ....[114]....
        /*0524*/ 	.word	0x00019110


	//   ....[115]....
        /*0528*/ 	.word	0x00019170


	//   ....[116]....
        /*052c*/ 	.word	0x00019190


	//   ....[117]....
        /*0530*/ 	.word	0x000191a0


	//   ....[118]....
        /*0534*/ 	.word	0x00019200


	//   ....[119]....
        /*0538*/ 	.word	0x00019220


	//   ....[120]....
        /*053c*/ 	.word	0x0001a770


	//   ....[121]....
        /*0540*/ 	.word	0x0001a7a0


	//   ....[122]....
        /*0544*/ 	.word	0x0001a7d0


	//   ....[123]....
        /*0548*/ 	.word	0x0001a7f0


	//   ....[124]....
        /*054c*/ 	.word	0x0001a810


	//   ....[125]....
        /*0550*/ 	.word	0x0001a840


	//   ....[126]....
        /*0554*/ 	.word	0x0001a870


	//   ....[127]....
        /*0558*/ 	.word	0x0001a880


	//   ....[128]....
        /*055c*/ 	.word	0x0001a9f0


	//   ....[129]....
        /*0560*/ 	.word	0x0001aa20


	//   ....[130]....
        /*0564*/ 	.word	0x0001aa50


	//   ....[131]....
        /*0568*/ 	.word	0x0001aa90


	//   ....[132]....
        /*056c*/ 	.word	0x0001aac0


	//   ....[133]....
        /*0570*/ 	.word	0x0001aaf0


	//   ....[134]....
        /*0574*/ 	.word	0x0001ab70


	//   ....[135]....
        /*0578*/ 	.word	0x0001abc0


	//   ....[136]....
        /*057c*/ 	.word	0x0001abd0


	//   ....[137]....
        /*0580*/ 	.word	0x0001ac10


	//   ....[138]....
        /*0584*/ 	.word	0x0001b630


	//   ....[139]....
        /*0588*/ 	.word	0x0001bcc0


	//   ....[140]....
        /*058c*/ 	.word	0x0001be80


	//   ....[141]....
        /*0590*/ 	.word	0x0001bed0


	//   ....[142]....
        /*0594*/ 	.word	0x0001bf30


	//   ....[143]....
        /*0598*/ 	.word	0x0001c080


	//   ....[144]....
        /*059c*/ 	.word	0x0001c0e0


	//   ....[145]....
        /*05a0*/ 	.word	0x0001c1a0


	//   ....[146]....
        /*05a4*/ 	.word	0x0001c200


	//   ....[147]....
        /*05a8*/ 	.word	0x0001c2d0


	//   ....[148]....
        /*05ac*/ 	.word	0x0001c330


	//   ....[149]....
        /*05b0*/ 	.word	0x0001c3e0


	//   ....[150]....
        /*05b4*/ 	.word	0x0001c460


	//   ....[151]....
        /*05b8*/ 	.word	0x0001c510


	//   ....[152]....
        /*05bc*/ 	.word	0x0001c850


	//----- nvinfo : EIATTR_REG_RECONFIG
	.align		4
.L_1505:
        /*05c0*/ 	.byte	0x01, 0x54
	.zero		2


	//----- nvinfo : EIATTR_SYSCALL_OFFSETS
	.align		4
        /*05c4*/ 	.byte	0x04, 0x46
        /*05c6*/ 	.short	(.L_1507 - .L_1506)


	//   ....[0]....
.L_1506:
        /*05c8*/ 	.word	0x00001b50


	//   ....[1]....
        /*05cc*/ 	.word	0x00017db0


	//   ....[2]....
        /*05d0*/ 	.word	0x00017f20


	//   ....[3]....
        /*05d4*/ 	.word	0x00018070


	//   ....[4]....
        /*05d8*/ 	.word	0x000181b0


	//   ....[5]....
        /*05dc*/ 	.word	0x00018ab0


	//----- nvinfo : EIATTR_MBARRIER_INSTR_OFFSETS
	.align		4
.L_1507:
        /*05e0*/ 	.byte	0x04, 0x39
        /*05e2*/ 	.short	(.L_1509 - .L_1508)


	//   ....[0]....
.L_1508:
        /*05e4*/ 	.word	0x00000270
        /*05e8*/ 	.word	0x000000ff
        /*05ec*/ 	.word	0x00013200
        /*05f0*/ 	.short	0x0100
        /*05f2*/ 	.byte	0x08
	.zero		1


	//   ....[1]....
        /*05f4*/ 	.word	0x00000280
        /*05f8*/ 	.word	0x000000ff
        /*05fc*/ 	.word	0x00013220
        /*0600*/ 	.short	0x0100
        /*0602*/ 	.byte	0x08
	.zero		1


	//   ....[2]....
        /*0604*/ 	.word	0x00000370
        /*0608*/ 	.word	0x000000ff
        /*060c*/ 	.word	0x00013230
        /*0610*/ 	.short	0x0100
        /*0612*/ 	.byte	0x08
	.zero		1


	//   ....[3]....
        /*0614*/ 	.word	0x00000380
        /*0618*/ 	.word	0x000000ff
        /*061c*/ 	.word	0x00013240
        /*0620*/ 	.short	0x0100
        /*0622*/ 	.byte	0x08
	.zero		1


	//   ....[4]....
        /*0624*/ 	.word	0x00000390
        /*0628*/ 	.word	0x000000ff
        /*062c*/ 	.word	0x00013238
        /*0630*/ 	.short	0x0100
        /*0632*/ 	.byte	0x08
	.zero		1


	//   ....[5]....
        /*0634*/ 	.word	0x000003a0
        /*0638*/ 	.word	0x000000ff
        /*063c*/ 	.word	0x00013248
        /*0640*/ 	.short	0x0100
        /*0642*/ 	.byte	0x08
	.zero		1


	//   ....[6]....
        /*0644*/ 	.word	0x000004d0
        /*0648*/ 	.word	0x000000ff
        /*064c*/ 	.word	0x00013250
        /*0650*/ 	.short	0x0100
        /*0652*/ 	.byte	0x08
	.zero		1


	//   ....[7]....
        /*0654*/ 	.word	0x000004e0
        /*0658*/ 	.word	0x000000ff
        /*065c*/ 	.word	0x00013260
        /*0660*/ 	.short	0x0100
        /*0662*/ 	.byte	0x08
	.zero		1


	//   ....[8]....
        /*0664*/ 	.word	0x000004f0
        /*0668*/ 	.word	0x000000ff
        /*066c*/ 	.word	0x00013258
        /*0670*/ 	.short	0x0100
        /*0672*/ 	.byte	0x08
	.zero		1


	//   ....[9]....
        /*0674*/ 	.word	0x00000500
        /*0678*/ 	.word	0x000000ff
        /*067c*/ 	.word	0x00013268
        /*0680*/ 	.short	0x0100
        /*0682*/ 	.byte	0x08
	.zero		1


	//   ....[10]....
        /*0684*/ 	.word	0x000005f0
        /*0688*/ 	.word	0x000000ff
        /*068c*/ 	.word	0x00013270
        /*0690*/ 	.short	0x0100
        /*0692*/ 	.byte	0x06
	.zero		1


	//   ....[11]....
        /*0694*/ 	.word	0x00000600
        /*0698*/ 	.word	0x000000ff
        /*069c*/ 	.word	0x00013280
        /*06a0*/ 	.short	0x0100
        /*06a2*/ 	.byte	0x06
	.zero		1


	//   ....[12]....
        /*06a4*/ 	.word	0x00000610
        /*06a8*/ 	.word	0x000000ff
        /*06ac*/ 	.word	0x00013278
        /*06b0*/ 	.short	0x0100
        /*06b2*/ 	.byte	0x06
	.zero		1


	//   ....[13]....
        /*06b4*/ 	.word	0x00000620
        /*06b8*/ 	.word	0x000000ff
        /*06bc*/ 	.word	0x00013288
        /*06c0*/ 	.short	0x0100
        /*06c2*/ 	.byte	0x06
	.zero		1


	//   ....[14]....
        /*06c4*/ 	.word	0x00000750
        /*06c8*/ 	.word	0x000000ff
        /*06cc*/ 	.word	0x00013290
        /*06d0*/ 	.short	0x0100
        /*06d2*/ 	.byte	0x08
	.zero		1


	//   ....[15]....
        /*06d4*/ 	.word	0x00000760
        /*06d8*/ 	.word	0x000000ff
        /*06dc*/ 	.word	0x000132a0
        /*06e0*/ 	.short	0x0100
        /*06e2*/ 	.byte	0x08
	.zero		1


	//   ....[16]....
        /*06e4*/ 	.word	0x00000770
        /*06e8*/ 	.word	0x000000ff
        /*06ec*/ 	.word	0x00013298
        /*06f0*/ 	.short	0x0100
        /*06f2*/ 	.byte	0x08
	.zero		1


	//   ....[17]....
        /*06f4*/ 	.word	0x00000780
        /*06f8*/ 	.word	0x000000ff
        /*06fc*/ 	.word	0x000132a8
        /*0700*/ 	.short	0x0100
        /*0702*/ 	.byte	0x08
	.zero		1


	//   ....[18]....
        /*0704*/ 	.word	0x000008b0
        /*0708*/ 	.word	0x000000ff
        /*070c*/ 	.word	0x000132b0
        /*0710*/ 	.short	0x0100
        /*0712*/ 	.byte	0x08
	.zero		1


	//   ....[19]....
        /*0714*/ 	.word	0x000008c0
        /*0718*/ 	.word	0x000000ff
        /*071c*/ 	.word	0x000132c0
        /*0720*/ 	.short	0x0100
        /*0722*/ 	.byte	0x08
	.zero		1


	//   ....[20]....
        /*0724*/ 	.word	0x000008d0
        /*0728*/ 	.word	0x000000ff
        /*072c*/ 	.word	0x000132b8
        /*0730*/ 	.short	0x0100
        /*0732*/ 	.byte	0x08
	.zero		1


	//   ....[21]....
        /*0734*/ 	.word	0x000008e0
        /*0738*/ 	.word	0x000000ff
        /*073c*/ 	.word	0x000132c8
        /*0740*/ 	.short	0x0100
        /*0742*/ 	.byte	0x08
	.zero		1


	//   ....[22]....
        /*0744*/ 	.word	0x00001e20
        /*0748*/ 	.word	0x000000ff
        /*074c*/ 	.word	0x00013200
        /*0750*/ 	.short	0x010a
        /*0752*/ 	.byte	0x2d
	.zero		1


	//   ....[23]....
        /*0754*/ 	.word	0x00001ee0
        /*0758*/ 	.word	0x00000069
        /*075c*/ 	.word	0x00013230
        /*0760*/ 	.short	0x010a
        /*0762*/ 	.byte	0x3f
	.zero		1


	//   ....[24]....
        /*0764*/ 	.word	0x00001f20
        /*0768*/ 	.word	0x00000069
        /*076c*/ 	.word	0x00013230
        /*0770*/ 	.short	0x010a
        /*0772*/ 	.byte	0x3f
	.zero		1


	//   ....[25]....
        /*0774*/ 	.word	0x00002b80
        /*0778*/ 	.word	0x00000069
        /*077c*/ 	.word	0x00000000
        /*0780*/ 	.short	0x0101
        /*0782*/ 	.byte	0x3f
	.zero		1


	//   ....[26]....
        /*0784*/ 	.word	0x00006700
        /*0788*/ 	.word	0x000000ff
        /*078c*/ 	.word	0x00013230
        /*0790*/ 	.short	0x010a
        /*0792*/ 	.byte	0x18
	.zero		1


	//   ....[27]....
        /*0794*/ 	.word	0x00006740
        /*0798*/ 	.word	0x000000ff
        /*079c*/ 	.word	0x00013230
        /*07a0*/ 	.short	0x010a
        /*07a2*/ 	.byte	0x18
	.zero		1


	//   ....[28]....
        /*07a4*/ 	.word	0x00006b90
        /*07a8*/ 	.word	0x000000ff
        /*07ac*/ 	.word	0x00013250
        /*07b0*/ 	.short	0x010a
        /*07b2*/ 	.byte	0x0b
	.zero		1


	//   ....[29]....
        /*07b4*/ 	.word	0x00006e50
        /*07b8*/ 	.word	0x000000ff
        /*07bc*/ 	.word	0x00013250
        /*07c0*/ 	.short	0x010a
        /*07c2*/ 	.byte	0x0b
	.zero		1


	//   ....[30]....
        /*07c4*/ 	.word	0x000077e0
        /*07c8*/ 	.word	0x00000038
        /*07cc*/ 	.word	0x00000000
        /*07d0*/ 	.short	0x0101
        /*07d2*/ 	.byte	0x3f
	.zero		1


	//   ....[31]....
        /*07d4*/ 	.word	0x0000aac0
        /*07d8*/ 	.word	0x000000ff
        /*07dc*/ 	.word	0x00000000
        /*07e0*/ 	.short	0x0101
        /*07e2*/ 	.byte	0x06
	.zero		1


	//   ....[32]....
        /*07e4*/ 	.word	0x0000b2d0
        /*07e8*/ 	.word	0x000000ff
        /*07ec*/ 	.word	0x00013230
        /*07f0*/ 	.short	0x010a
        /*07f2*/ 	.byte	0x16
	.zero		1


	//   ....[33]....
        /*07f4*/ 	.word	0x0000b310
        /*07f8*/ 	.word	0x000000ff
        /*07fc*/ 	.word	0x00013230
        /*0800*/ 	.short	0x010a
        /*0802*/ 	.byte	0x16
	.zero		1


	//   ....[34]....
        /*0804*/ 	.word	0x0000b760
        /*0808*/ 	.word	0x000000ff
        /*080c*/ 	.word	0x00013250
        /*0810*/ 	.short	0x010a
        /*0812*/ 	.byte	0x0b
	.zero		1


	//   ....[35]....
        /*0814*/ 	.word	0x0000bf50
        /*0818*/ 	.word	0x000000ff
        /*081c*/ 	.word	0x00013250
        /*0820*/ 	.short	0x010a
        /*0822*/ 	.byte	0x0b
	.zero		1


	//   ....[36]....
        /*0824*/ 	.word	0x0000d720
        /*0828*/ 	.word	0x00000004
        /*082c*/ 	.word	0x00000000
        /*0830*/ 	.short	0x0101
        /*0832*/ 	.byte	0x3f
	.zero		1


	//   ....[37]....
        /*0834*/ 	.word	0x0000da10
        /*0838*/ 	.word	0x000000ff
        /*083c*/ 	.word	0x00000000
        /*0840*/ 	.short	0x0101
        /*0842*/ 	.byte	0x06
	.zero		1


	//   ....[38]....
        /*0844*/ 	.word	0x0000df90
        /*0848*/ 	.word	0x000000ff
        /*084c*/ 	.word	0x00013230
        /*0850*/ 	.short	0x010a
        /*0852*/ 	.byte	0x18
	.zero		1


	//   ....[39]....
        /*0854*/ 	.word	0x0000dfd0
        /*0858*/ 	.word	0x000000ff
        /*085c*/ 	.word	0x00013230
        /*0860*/ 	.short	0x010a
        /*0862*/ 	.byte	0x18
	.zero		1


	//   ....[40]....
        /*0864*/ 	.word	0x0000e420
        /*0868*/ 	.word	0x000000ff
        /*086c*/ 	.word	0x00013250
        /*0870*/ 	.short	0x010a
        /*0872*/ 	.byte	0x0b
	.zero		1


	//   ....[41]....
        /*0874*/ 	.word	0x0000e6e0
        /*0878*/ 	.word	0x000000ff
        /*087c*/ 	.word	0x00013250
        /*0880*/ 	.short	0x010a
        /*0882*/ 	.byte	0x0b
	.zero		1


	//   ....[42]....
        /*0884*/ 	.word	0x0000f070
        /*0888*/ 	.word	0x00000038
        /*088c*/ 	.word	0x00000000
        /*0890*/ 	.short	0x0101
        /*0892*/ 	.byte	0x3f
	.zero		1


	//   ....[43]....
        /*0894*/ 	.word	0x00012350
        /*0898*/ 	.word	0x000000ff
        /*089c*/ 	.word	0x00000000
        /*08a0*/ 	.short	0x0101
        /*08a2*/ 	.byte	0x06
	.zero		1


	//   ....[44]....
        /*08a4*/ 	.word	0x000127f0
        /*08a8*/ 	.word	0x000000ff
        /*08ac*/ 	.word	0x00013250
        /*08b0*/ 	.short	0x010a
        /*08b2*/ 	.byte	0x0e
	.zero		1


	//   ....[45]....
        /*08b4*/ 	.word	0x00012830
        /*08b8*/ 	.word	0x000000ff
        /*08bc*/ 	.word	0x00013250
        /*08c0*/ 	.short	0x010a
        /*08c2*/ 	.byte	0x0e
	.zero		1


	//   ....[46]....
        /*08c4*/ 	.word	0x00012e50
        /*08c8*/ 	.word	0x000000ff
        /*08cc*/ 	.word	0x00000000
        /*08d0*/ 	.short	0x0101
        /*08d2*/ 	.byte	0x04
	.zero		1


	//   ....[47]....
        /*08d4*/ 	.word	0x000148b0
        /*08d8*/ 	.word	0x00000007
        /*08dc*/ 	.word	0x00000000
        /*08e0*/ 	.short	0x0101
        /*08e2*/ 	.byte	0x3f
	.zero		1


	//   ....[48]....
        /*08e4*/ 	.word	0x00014a80
        /*08e8*/ 	.word	0x00000008
        /*08ec*/ 	.word	0x00000000
        /*08f0*/ 	.short	0x0101
        /*08f2*/ 	.byte	0x3f
	.zero		1


	//   ....[49]....
        /*08f4*/ 	.word	0x00018550
        /*08f8*/ 	.word	0x00000002
        /*08fc*/ 	.word	0x00013280
        /*0900*/ 	.short	0x010a
        /*0902*/ 	.byte	0x3f
	.zero		1


	//   ....[50]....
        /*0904*/ 	.word	0x000186f0
        /*0908*/ 	.word	0x00000002
        /*090c*/ 	.word	0x00013240
        /*0910*/ 	.short	0x010a
        /*0912*/ 	.byte	0x3f
	.zero		1


	//   ....[51]....
        /*0914*/ 	.word	0x000192c0
        /*0918*/ 	.word	0x00000012
        /*091c*/ 	.word	0x00013200
        /*0920*/ 	.short	0x0107
        /*0922*/ 	.byte	0x3f
	.zero		1


	//   ....[52]....
        /*0924*/ 	.word	0x000193c0
        /*0928*/ 	.word	0x00000012
        /*092c*/ 	.word	0x00013200
        /*0930*/ 	.short	0x0101
        /*0932*/ 	.byte	0x3f
	.zero		1


	//   ....[53]....
        /*0934*/ 	.word	0x000193e0
        /*0938*/ 	.word	0x00000012
        /*093c*/ 	.word	0x00013220
        /*0940*/ 	.short	0x010a
        /*0942*/ 	.byte	0x3f
	.zero		1


	//   ....[54]....
        /*0944*/ 	.word	0x00019690
        /*0948*/ 	.word	0x00000004
        /*094c*/ 	.word	0x00013280
        /*0950*/ 	.short	0x010a
        /*0952*/ 	.byte	0x3f
	.zero		1


	//   ....[55]....
        /*0954*/ 	.word	0x000198d0
        /*0958*/ 	.word	0x00000004
        /*095c*/ 	.word	0x00013240
        /*0960*/ 	.short	0x010a
        /*0962*/ 	.byte	0x3f
	.zero		1


	//   ....[56]....
        /*0964*/ 	.word	0x00019b90
        /*0968*/ 	.word	0x00000003
        /*096c*/ 	.word	0x00013270
        /*0970*/ 	.short	0x010a
        /*0972*/ 	.byte	0x3f
	.zero		1


	//   ....[57]....
        /*0974*/ 	.word	0x00019c10
        /*0978*/ 	.word	0x00000003
        /*097c*/ 	.word	0x00013260
        /*0980*/ 	.short	0x010a
        /*0982*/ 	.byte	0x3f
	.zero		1


	//   ....[58]....
        /*0984*/ 	.word	0x00019ef0
        /*0988*/ 	.word	0x00000003
        /*098c*/ 	.word	0x00013250
        /*0990*/ 	.short	0x0101
        /*0992*/ 	.byte	0x3f
	.zero		1


	//   ....[59]....
        /*0994*/ 	.word	0x00019f70
        /*0998*/ 	.word	0x00000002
        /*099c*/ 	.word	0x00000000
        /*09a0*/ 	.short	0x0101
        /*09a2*/ 	.byte	0x3f
	.zero		1


	//   ....[60]....
        /*09a4*/ 	.word	0x0001a160
        /*09a8*/ 	.word	0x00000002
        /*09ac*/ 	.word	0x00013270
        /*09b0*/ 	.short	0x010a
        /*09b2*/ 	.byte	0x3f
	.zero		1


	//   ....[61]....
        /*09b4*/ 	.word	0x0001a1e0
        /*09b8*/ 	.word	0x00000002
        /*09bc*/ 	.word	0x00013260
        /*09c0*/ 	.short	0x010a
        /*09c2*/ 	.byte	0x3f
	.zero		1


	//   ....[62]....
        /*09c4*/ 	.word	0x0001a4b0
        /*09c8*/ 	.word	0x00000002
        /*09cc*/ 	.word	0x00013250
        /*09d0*/ 	.short	0x0101
        /*09d2*/ 	.byte	0x3f
	.zero		1


	//   ....[63]....
        /*09d4*/ 	.word	0x0001a500
        /*09d8*/ 	.word	0x00000000
        /*09dc*/ 	.word	0x00000000
        /*09e0*/ 	.short	0x0101
        /*09e2*/ 	.byte	0x3f
	.zero		1


	//   ....[64]....
        /*09e4*/ 	.word	0x0001b5b0
        /*09e8*/ 	.word	0x00000006
        /*09ec*/ 	.word	0x00013220
        /*09f0*/ 	.short	0x010a
        /*09f2*/ 	.byte	0x3f
	.zero		1


	//   ....[65]....
        /*09f4*/ 	.word	0x0001b750
        /*09f8*/ 	.word	0x00000005
        /*09fc*/ 	.word	0x00000000
        /*0a00*/ 	.short	0x010a
        /*0a02*/ 	.byte	0x3f
	.zero		1


	//   ....[66]....
        /*0a04*/ 	.word	0x0001b7c0
        /*0a08*/ 	.word	0x00000009
        /*0a0c*/ 	.word	0x00000000
        /*0a10*/ 	.short	0x010a
        /*0a12*/ 	.byte	0x3f
	.zero		1


	//   ....[67]....
        /*0a14*/ 	.word	0x0001b810
        /*0a18*/ 	.word	0x00000013
        /*0a1c*/ 	.word	0x00013260
        /*0a20*/ 	.short	0x010a
        /*0a22*/ 	.byte	0x3f
	.zero		1


	//   ....[68]....
        /*0a24*/ 	.word	0x0001b860
        /*0a28*/ 	.word	0x00000007
        /*0a2c*/ 	.word	0x00013260
        /*0a30*/ 	.short	0x010a
        /*0a32*/ 	.byte	0x3f
	.zero		1


	//   ....[69]....
        /*0a34*/ 	.word	0x0001b8a0
        /*0a38*/ 	.word	0x00000013
        /*0a3c*/ 	.word	0x00013280
        /*0a40*/ 	.short	0x010a
        /*0a42*/ 	.byte	0x3f
	.zero		1


	//   ....[70]....
        /*0a44*/ 	.word	0x0001b8c0
        /*0a48*/ 	.word	0x00000007
        /*0a4c*/ 	.word	0x00013280
        /*0a50*/ 	.short	0x010a
        /*0a52*/ 	.byte	0x3f
	.zero		1


	//   ....[71]....
        /*0a54*/ 	.word	0x0001b930
        /*0a58*/ 	.word	0x00000003
        /*0a5c*/ 	.word	0x00013200
        /*0a60*/ 	.short	0x010a
        /*0a62*/ 	.byte	0x3f
	.zero		1


	//   ....[72]....
        /*0a64*/ 	.word	0x0001b980
        /*0a68*/ 	.word	0x00000069
        /*0a6c*/ 	.word	0x00013230
        /*0a70*/ 	.short	0x010a
        /*0a72*/ 	.byte	0x3f
	.zero		1


	//   ....[73]....
        /*0a74*/ 	.word	0x0001b9e0
        /*0a78*/ 	.word	0x00000008
        /*0a7c*/ 	.word	0x00013230
        /*0a80*/ 	.short	0x010a
        /*0a82*/ 	.byte	0x3f
	.zero		1


	//   ....[74]....
        /*0a84*/ 	.word	0x0001ba40
        /*0a88*/ 	.word	0x00000080
        /*0a8c*/ 	.word	0x00013250
        /*0a90*/ 	.short	0x010a
        /*0a92*/ 	.byte	0x3f
	.zero		1


	//   ....[75]....
        /*0a94*/ 	.word	0x0001baa0
        /*0a98*/ 	.word	0x0000000a
        /*0a9c*/ 	.word	0x00013230
        /*0aa0*/ 	.short	0x010a
        /*0aa2*/ 	.byte	0x3f
	.zero		1


	//   ....[76]....
        /*0aa4*/ 	.word	0x0001bb00
        /*0aa8*/ 	.word	0x0000000a
        /*0aac*/ 	.word	0x00013250
        /*0ab0*/ 	.short	0x010a
        /*0ab2*/ 	.byte	0x3f
	.zero		1


	//   ....[77]....
        /*0ab4*/ 	.word	0x0001bb60
        /*0ab8*/ 	.word	0x0000000a
        /*0abc*/ 	.word	0x00013230
        /*0ac0*/ 	.short	0x010a
        /*0ac2*/ 	.byte	0x3f
	.zero		1


	//   ....[78]....
        /*0ac4*/ 	.word	0x0001bbc0
        /*0ac8*/ 	.word	0x00000080
        /*0acc*/ 	.word	0x00013250
        /*0ad0*/ 	.short	0x010a
        /*0ad2*/ 	.byte	0x3f
	.zero		1


	//   ....[79]....
        /*0ad4*/ 	.word	0x0001bc20
        /*0ad8*/ 	.word	0x00000003
        /*0adc*/ 	.word	0x00013250
        /*0ae0*/ 	.short	0x010a
        /*0ae2*/ 	.byte	0x3f
	.zero		1


	//   ....[80]....
        /*0ae4*/ 	.word	0x0001bd70
        /*0ae8*/ 	.word	0x00000002
        /*0aec*/ 	.word	0x00013280
        /*0af0*/ 	.short	0x010a
        /*0af2*/ 	.byte	0x3f
	.zero		1


	//   ....[81]....
        /*0af4*/ 	.word	0x0001bdc0
        /*0af8*/ 	.word	0x00000002
        /*0afc*/ 	.word	0x00013240
        /*0b00*/ 	.short	0x010a
        /*0b02*/ 	.byte	0x3f
	.zero		1


	//   ....[82]....
        /*0b04*/ 	.word	0x0001c540
        /*0b08*/ 	.word	0x00000012
        /*0b0c*/ 	.word	0x00013220
        /*0b10*/ 	.short	0x010a
        /*0b12*/ 	.byte	0x3f
	.zero		1


	//   ....[83]....
        /*0b14*/ 	.word	0x0001c590
        /*0b18*/ 	.word	0x00000004
        /*0b1c*/ 	.word	0x00013280
        /*0b20*/ 	.short	0x010a
        /*0b22*/ 	.byte	0x3f
	.zero		1


	//   ....[84]....
        /*0b24*/ 	.word	0x0001c5e0
        /*0b28*/ 	.word	0x00000004
        /*0b2c*/ 	.word	0x00013240
        /*0b30*/ 	.short	0x010a
        /*0b32*/ 	.byte	0x3f
	.zero		1


	//   ....[85]....
        /*0b34*/ 	.word	0x0001c630
        /*0b38*/ 	.word	0x00000003
        /*0b3c*/ 	.word	0x00013270
        /*0b40*/ 	.short	0x010a
        /*0b42*/ 	.byte	0x3f
	.zero		1


	//   ....[86]....
        /*0b44*/ 	.word	0x0001c680
        /*0b48*/ 	.word	0x00000003
        /*0b4c*/ 	.word	0x00013260
        /*0b50*/ 	.short	0x010a
        /*0b52*/ 	.byte	0x3f
	.zero		1


	//   ....[87]....
        /*0b54*/ 	.word	0x0001c6d0
        /*0b58*/ 	.word	0x00000002
        /*0b5c*/ 	.word	0x00013270
        /*0b60*/ 	.short	0x010a
        /*0b62*/ 	.byte	0x3f
	.zero		1


	//   ....[88]....
        /*0b64*/ 	.word	0x0001c720
        /*0b68*/ 	.word	0x00000002
        /*0b6c*/ 	.word	0x00013260
        /*0b70*/ 	.short	0x010a
        /*0b72*/ 	.byte	0x3f
	.zero		1


	//   ....[89]....
        /*0b74*/ 	.word	0x0001c770
        /*0b78*/ 	.word	0x00000006
        /*0b7c*/ 	.word	0x00013220
        /*0b80*/ 	.short	0x010a
        /*0b82*/ 	.byte	0x3f
	.zero		1


	//   ....[90]....
        /*0b84*/ 	.word	0x0001c910
        /*0b88*/ 	.word	0x00000005
        /*0b8c*/ 	.word	0x00000000
        /*0b90*/ 	.short	0x010a
        /*0b92*/ 	.byte	0x3f
	.zero		1


	//   ....[91]....
        /*0b94*/ 	.word	0x0001c960
        /*0b98*/ 	.word	0x00000009
        /*0b9c*/ 	.word	0x00000000
        /*0ba0*/ 	.short	0x010a
        /*0ba2*/ 	.byte	0x3f
	.zero		1


	//   ....[92]....
        /*0ba4*/ 	.word	0x0001c9b0
        /*0ba8*/ 	.word	0x00000013
        /*0bac*/ 	.word	0x00013260
        /*0bb0*/ 	.short	0x010a
        /*0bb2*/ 	.byte	0x3f
	.zero		1


	//   ....[93]....
        /*0bb4*/ 	.word	0x0001ca00
        /*0bb8*/ 	.word	0x00000007
        /*0bbc*/ 	.word	0x00013260
        /*0bc0*/ 	.short	0x010a
        /*0bc2*/ 	.byte	0x3f
	.zero		1


	//   ....[94]....
        /*0bc4*/ 	.word	0x0001ca50
        /*0bc8*/ 	.word	0x00000013
        /*0bcc*/ 	.word	0x00013280
        /*0bd0*/ 	.short	0x010a
        /*0bd2*/ 	.byte	0x3f
	.zero		1


	//----- nvinfo : EIATTR_NUM_MBARRIERS
	.align		4
.L_1509:
        /*0bd4*/ 	.byte	0x03, 0x38
        /*0bd6*/ 	.short	0x0016


	//----- nvinfo : EIATTR_EXIT_INSTR_OFFSETS
	.align		4
        /*0bd8*/ 	.byte	0x04, 0x1c
        /*0bda*/ 	.short	(.L_1511 - .L_1510)


	//   ....[0]....
.L_1510:
        /*0bdc*/ 	.word	0x00000a40


	//   ....[1]....
        /*0be0*/ 	.word	0x00015cd0


	//   ....[2]....
        /*0be4*/ 	.word	0x0001b910


	//----- nvinfo : EIATTR_MAX_THREADS
	.align		4
.L_1511:
        /*0be8*/ 	.byte	0x04, 0x05
        /*0bea*/ 	.short	(.L_1513 - .L_1512)
.L_1512:
        /*0bec*/ 	.word	0x00000200
        /*0bf0*/ 	.word	0x00000001
        /*0bf4*/ 	.word	0x00000001


	//----- nvinfo : EIATTR_CRS_STACK_SIZE
	.align		4
.L_1513:
        /*0bf8*/ 	.byte	0x04, 0x1e
        /*0bfa*/ 	.short	(.L_1515 - .L_1514)
.L_1514:
        /*0bfc*/ 	.word	0x00000000


	//----- nvinfo : EIATTR_CBANK_PARAM_SIZE
	.align		4
.L_1515:
        /*0c00*/ 	.byte	0x03, 0x19
        /*0c02*/ 	.short	0x0af0


	//----- nvinfo : EIATTR_PARAM_CBANK
	.align		4
        /*0c04*/ 	.byte	0x04, 0x0a
        /*0c06*/ 	.short	(.L_1517 - .L_1516)
	.align		4
.L_1516:
        /*0c08*/ 	.word	index@(.nv.constant0._ZN7cutlass13device_kernelIN5flash11enable_sm90INS1_16FlashAttnFwdSm90INS1_25CollectiveMainloopFwdSm90ILi2EN4cute5tupleIJNS5_1CILi1EEES8_S8_EEENS6_IJNS7_ILi192EEENS7_ILi160EEENS7_ILi64EEEEEELi64ENS_12float_e4m3_tEfNS_4arch4Sm90ELb0ELb1ELb1ELb1ELb0ELb0ELb0ELb1ELb1ELb1ELb1ELb0EEENS1_21CollectiveEpilogueFwdINS6_IJSA_SC_SB_EEES9_NS_10bfloat16_tESG_Li384ELb1ELb1ELb1ELb1EEENS1_36VarlenDynamicPersistentTileSchedulerILi192ELi160ELi384ELi128ELb1ELb1ELb1ELb1ELb0ELb1EEEEEEEEEvNT_6ParamsE)
        /*0c0c*/ 	.short	0x0210
        /*0c0e*/ 	.short	0x0af0


	//----- nvinfo : EIATTR_SW_WAR
	.align		4
.L_1517:
        /*0c10*/ 	.byte	0x04, 0x36
        /*0c12*/ 	.short	(.L_1519 - .L_1518)
.L_1518:
        /*0c14*/ 	.word	0x00000008
.L_1519:


//--------------------- .nv.info._ZN7cutlass13device_kernelIN5flash11enable_sm90INS1_16FlashAttnFwdSm90INS1_25CollectiveMainloopFwdSm90ILi2EN4cute5tupleIJNS5_1CILi1EEES8_S8_EEENS6_IJNS7_ILi192EEENS7_ILi160EEENS7_ILi64EEEEEELi64ENS_12float_e4m3_tEfNS_4arch4Sm90ELb0ELb1ELb1ELb1ELb0ELb1ELb0ELb1ELb1ELb1ELb1ELb0EEENS1_21CollectiveEpilogueFwdINS6_IJSA_SC_SB_EEES9_NS_10bfloat16_tESG_Li384ELb1ELb1ELb1ELb1EEENS1_36VarlenDynamicPersistentTileSchedulerILi192ELi160ELi384ELi128ELb1ELb1ELb1ELb1ELb0ELb1EEEEEEEEEvNT_6ParamsE --------------------------
	.section	.nv.info._ZN7cutlass13device_kernelIN5flash11enable_sm90INS1_16FlashAttnFwdSm90INS1_25CollectiveMainloopFwdSm90ILi2EN4cute5tupleIJNS5_1CILi1EEES8_S8_EEENS6_IJNS7_ILi192EEENS7_ILi160EEENS7_ILi64EEEEEELi64ENS_12float_e4m3_tEfNS_4arch4Sm90ELb0ELb1ELb1ELb1ELb0ELb1ELb0ELb1ELb1ELb1ELb1ELb0EEENS1_21CollectiveEpilogueFwdINS6_IJSA_SC_SB_EEES9_NS_10bfloat16_tESG_Li384ELb1ELb1ELb1ELb1EEENS1_36VarlenDynamicPersistentTileSchedulerILi192ELi160ELi384ELi128ELb1ELb1ELb1ELb1ELb0ELb1EEEEEEEEEvNT_6ParamsE,"",@"SHT_CUDA_INFO"
	.sectionflags	@""
	.align	4


	//----- nvinfo : EIATTR_CUDA_API_VERSION
	.align		4
        /*0000*/ 	.byte	0x04, 0x37
        /*0002*/ 	.short	(.L_1521 - .L_1520)
.L_1520:
        /*0004*/ 	.word	0x00000082


	//----- nvinfo : EIATTR_KPARAM_INFO
	.align		4
.L_1521:
        /*0008*/ 	.byte	0x04, 0x17
        /*000a*/ 	.short	(.L_1523 - .L_1522)
.L_1522:
        /*000c*/ 	.word	0x00000000
        /*0010*/ 	.short	0x0000
        /*0012*/ 	.short	0x0070
        /*0014*/ 	.byte	0x00, 0xf0, 0x01, 0x2a


	//----- nvinfo : EIATTR_SPARSE_MMA_MASK
	.align		4
.L_1523:
        /*0018*/ 	.byte	0x03, 0x50
        /*001a*/ 	.short	0x0000


	//----- nvinfo : EIATTR_MAXREG_COUNT
	.align		4
        /*001c*/ 	.byte	0x03, 0x1b
        /*001e*/ 	.short	0x0080


	//----- nvinfo : EIATTR_NUM_BARRIERS
	.align		4
        /*0020*/ 	.byte	0x02, 0x4c
        /*0022*/ 	.byte	0x10
	.zero		1


	//----- nvinfo : EIATTR_EXTERNS
	.align		4
        /*0024*/ 	.byte	0x04, 0x0f
        /*0026*/ 	.short	(.L_1525 - .L_1524)


	//   ....[0]....
	.align		4
.L_1524:
        /*0028*/ 	.word	index@(__assertfail)


	//----- nvinfo : EIATTR_ANNOTATIONS
	.align		4
.L_1525:
        /*002c*/ 	.byte	0x04, 0x55
        /*002e*/ 	.short	(.L_1527 - .L_1526)


	//   ....[0]....
.L_1526:
        /* <DEDUP_REMOVED lines=104> */


	//----- nvinfo : EIATTR_MERCURY_ISA_VERSION
	.align		4
.L_1527:
        /*0698*/ 	.byte	0x03, 0x5f
        /*069a*/ 	.short	0x0101


	//----- nvinfo : EIATTR_UNUSED_LOAD_BYTE_OFFSET
	.align		4
        /*069c*/ 	.byte	0x04, 0x44
        /*069e*/ 	.short	(.L_1529 - .L_1528)


	//   ....[0]....
.L_1528:
        /*06a0*/ 	.word	0x00000a90
        /*06a4*/ 	.word	0x0000fff0


	//   ....[1]....
        /*06a8*/ 	.word	0x0001af40
        /*06ac*/ 	.word	0x0000fff0


	//----- nvinfo : EIATTR_INT_WARP_WIDE_INSTR_OFFSETS
	.align		4
.L_1529:
        /*06b0*/ 	.byte	0x04, 0x31
        /*06b2*/ 	.short	(.L_1531 - .L_1530)


	//   ....[0]....
.L_1530:
        /*06b4*/ 	.word	0x00000180


	//   ....[1]....
        /*06b8*/ 	.word	0x000001c0


	//   ....[2]....
        /*06bc*/ 	.word	0x00000280


	//   ....[3]....
        /*06c0*/ 	.word	0x00020d40


	//   ....[4]....
        /*06c4*/ 	.word	0x00020dd0


	//   ....[5]....
        /*06c8*/ 	.word	0x000233a0


	//   ....[6]....
        /*06cc*/ 	.word	0x00023430


	//----- nvinfo : EIATTR_COOP_GROUP_MASK_REGIDS
	.align		4
.L_1531:
        /*06d0*/ 	.byte	0x04, 0x29
        /*06d2*/ 	.short	(.L_1533 - .L_1532)


	//   ....[0]....
.L_1532:
        /*06d4*/ 	.word	0xffffffff


	//   ....[1]....
        /*06d8*/ 	.word	0xffffffff


	//   ....[2]....
        /*06dc*/ 	.word	0xffffffff


	//   ....[3]....
        /*06e0*/ 	.word	0xffffffff


	//   ....[4]....
        /*06e4*/ 	.word	0xffffffff


	//   ....[5]....
        /*06e8*/ 	.word	0xffffffff


	//   ....[6]....
        /*06ec*/ 	.word	0xffffffff


	//   ....[7]....
        /*06f0*/ 	.word	0xffffffff


	//   ....[8]....
        /*06f4*/ 	.word	0xffffffff


	//   ....[9]....
        /*06f8*/ 	.word	0xffffffff


	//   ....[10]....
        /*06fc*/ 	.word	0xffffffff


	//   ....[11]....
        /*0700*/ 	.word	0xffffffff


	//   ....[12]....
        /*0704*/ 	.word	0xffffffff


	//   ....[13]....
        /*0708*/ 	.word	0xffffffff


	//   ....[14]....
        /*070c*/ 	.word	0xffffffff


	//   ....[15]....
        /*0710*/ 	.word	0xffffffff


	//   ....[16]....
        /*0714*/ 	.word	0xffffffff


	//   ....[17]....
        /*0718*/ 	.word	0xffffffff


	//   ....[18]....
        /*071c*/ 	.word	0xffffffff


	//   ....[19]....
        /*0720*/ 	.word	0xffffffff


	//   ....[20]....
        /*0724*/ 	.word	0xffffffff


	//   ....[21]....
        /*0728*/ 	.word	0xffffffff


	//   ....[22]....
        /*072c*/ 	.word	0xffffffff


	//   ....[23]....
        /*0730*/ 	.word	0xffffffff


	//   ....[24]....
        /*0734*/ 	.word	0xffffffff


	//   ....[25]....
        /*0738*/ 	.word	0xffffffff


	//   ....[26]....
        /*073c*/ 	.word	0xffffffff


	//   ....[27]....
        /*0740*/ 	.word	0xffffffff


	//   ....[28]....
        /*0744*/ 	.word	0xffffffff


	//   ....[29]....
        /*0748*/ 	.word	0xffffffff


	//   ....[30]....
        /*074c*/ 	.word	0xffffffff


	//   ....[31]....
        /*0750*/ 	.word	0xffffffff


	//   ....[32]....
        /*0754*/ 	.word	0xffffffff


	//   ....[33]....
        /*0758*/ 	.word	0xffffffff


	//   ....[34]....
        /*075c*/ 	.word	0xffffffff


	//   ....[35]....
        /*0760*/ 	.word	0xffffffff


	//   ....[36]....
        /*0764*/ 	.word	0xffffffff


	//   ....[37]....
        /*0768*/ 	.word	0xffffffff


	//   ....[38]....
        /*076c*/ 	.word	0xffffffff


	//   ....[39]....
        /*0770*/ 	.word	0xffffffff


	//   ....[40]....
        /*0774*/ 	.word	0xffffffff


	//   ....[41]....
        /*0778*/ 	.word	0xffffffff


	//   ....[42]....
        /*077c*/ 	.word	0xffffffff


	//   ....[43]....
        /*0780*/ 	.word	0xffffffff


	//   ....[44]....
        /*0784*/ 	.word	0xffffffff


	//   ....[45]....
        /*0788*/ 	.word	0xffffffff


	//   ....[46]....
        /*078c*/ 	.word	0xffffffff


	//   ....[47]....
        /*0790*/ 	.word	0xffffffff


	//   ....[48]....
        /*0794*/ 	.word	0xffffffff


	//   ....[49]....
        /*0798*/ 	.word	0xffffffff


	//   ....[50]....
        /*079c*/ 	.word	0xffffffff


	//   ....[51]....
        /*07a0*/ 	.word	0xffffffff


	//   ....[52]....
        /*07a4*/ 	.word	0xffffffff


	//   ....[53]....
        /*07a8*/ 	.word	0xffffffff


	//   ....[54]....
        /*07ac*/ 	.word	0xffffffff


	//   ....[55]....
        /*07b0*/ 	.word	0xffffffff


	//   ....[56]....
        /*07b4*/ 	.word	0xffffffff


	//   ....[57]....
        /*07b8*/ 	.word	0xffffffff


	//   ....[58]....
        /*07bc*/ 	.word	0xffffffff


	//   ....[59]....
        /*07c0*/ 	.word	0xffffffff


	//   ....[60]....
        /*07c4*/ 	.word	0xffffffff


	//   ....[61]....
        /*07c8*/ 	.word	0xffffffff


	//   ....[62]....
        /*07cc*/ 	.word	0xffffffff


	//   ....[63]....
        /*07d0*/ 	.word	0xffffffff


	//   ....[64]....
        /*07d4*/ 	.word	0xffffffff


	//   ....[65]....
        /*07d8*/ 	.word	0xffffffff


	//   ....[66]....
        /*07dc*/ 	.word	0xffffffff


	//   ....[67]....
        /*07e0*/ 	.word	0xffffffff


	//   ....[68]....
        /*07e4*/ 	.word	0xffffffff


	//   ....[69]....
        /*07e8*/ 	.word	0xffffffff


	//   ....[70]....
        /*07ec*/ 	.word	0xffffffff


	//   ....[71]....
        /*07f0*/ 	.word	0xffffffff


	//   ....[72]....
        /*07f4*/ 	.word	0xffffffff


	//   ....[73]....
        /*07f8*/ 	.word	0xffffffff


	//   ....[74]....
        /*07fc*/ 	.word	0xffffffff


	//   ....[75]....
        /*0800*/ 	.word	0xffffffff


	//   ....[76]....
        /*0804*/ 	.word	0xffffffff


	//   ....[77]....
        /*0808*/ 	.word	0xffffffff


	//   ....[78]....
        /*080c*/ 	.word	0xffffffff


	//   ....[79]....
        /*0810*/ 	.word	0xffffffff


	//   ....[80]....
        /*0814*/ 	.word	0xffffffff


	//   ....[81]....
        /*0818*/ 	.word	0xffffffff


	//   ....[82]....
        /*081c*/ 	.word	0xffffffff


	//   ....[83]....
        /*0820*/ 	.word	0xffffffff


	//   ....[84]....
        /*0824*/ 	.word	0xffffffff


	//   ....[85]....
        /*0828*/ 	.word	0xffffffff


	//   ....[86]....
        /*082c*/ 	.word	0xffffffff


	//   ....[87]....
        /*0830*/ 	.word	0xffffffff


	//   ....[88]....
        /*0834*/ 	.word	0xffffffff


	//   ....[89]....
        /*0838*/ 	.word	0xffffffff


	//   ....[90]....
        /*083c*/ 	.word	0xffffffff


	//   ....[91]....
        /*0840*/ 	.word	0xffffffff


	//   ....[92]....
        /*0844*/ 	.word	0xffffffff


	//   ....[93]....
        /*0848*/ 	.word	0xffffffff


	//   ....[94]....
        /*084c*/ 	.word	0xffffffff


	//   ....[95]....
        /*0850*/ 	.word	0xffffffff


	//   ....[96]....
        /*0854*/ 	.word	0xffffffff


	//   ....[97]....
        /*0858*/ 	.word	0xffffffff


	//   ....[98]....
        /*085c*/ 	.word	0xffffffff


	//   ....[99]....
        /*0860*/ 	.word	0xffffffff


	//   ....[100]....
        /*0864*/ 	.word	0xffffffff


	//   ....[101]....
        /*0868*/ 	.word	0xffffffff


	//   ....[102]....
        /*086c*/ 	.word	0xffffffff


	//   ....[103]....
        /*0870*/ 	.word	0xffffffff


	//   ....[104]....
        /*0874*/ 	.word	0xffffffff


	//   ....[105]....
        /*0878*/ 	.word	0xffffffff


	//   ....[106]....
        /*087c*/ 	.word	0xffffffff


	//   ....[107]....
        /*0880*/ 	.word	0xffffffff


	//   ....[108]....
        /*0884*/ 	.word	0xffffffff


	//   ....[109]....
        /*0888*/ 	.word	0xffffffff


	//   ....[110]....
        /*088c*/ 	.word	0xffffffff


	//   ....[111]....
        /*0890*/ 	.word	0xffffffff


	//   ....[112]....
        /*0894*/ 	.word	0xffffffff


	//   ....[113]....
        /*0898*/ 	.word	0xffffffff


	//   ....[114]....
        /*089c*/ 	.word	0xffffffff


	//   ....[115]....
        /*08a0*/ 	.word	0xffffffff


	//   ....[116]....
        /*08a4*/ 	.word	0xffffffff


	//   ....[117]....
        /*08a8*/ 	.word	0xffffffff


	//   ....[118]....
        /*08ac*/ 	.word	0xffffffff


	//   ....[119]....
        /*08b0*/ 	.word	0xffffffff


	//   ....[120]....
        /*08b4*/ 	.word	0xffffffff


	//   ....[121]....
        /*08b8*/ 	.word	0xffffffff


	//   ....[122]....
        /*08bc*/ 	.word	0xffffffff


	//   ....[123]....
        /*08c0*/ 	.word	0xffffffff


	//   ....[124]....
        /*08c4*/ 	.word	0xffffffff


	//   ....[125]....
        /*08c8*/ 	.word	0xffffffff


	//   ....[126]....
        /*08cc*/ 	.word	0xffffffff


	//   ....[127]....
        /*08d0*/ 	.word	0xffffffff


	//   ....[128]....
        /*08d4*/ 	.word	0xffffffff


	//   ....[129]....
        /*08d8*/ 	.word	0xffffffff


	//   ....[130]....
        /*08dc*/ 	.word	0xffffffff


	//   ....[131]....
        /*08e0*/ 	.word	0xffffffff


	//   ....[132]....
        /*08e4*/ 	.word	0xffffffff


	//   ....[133]....
        /*08e8*/ 	.word	0xffffffff


	//   ....[134]....
        /*08ec*/ 	.word	0xffffffff


	//   ....[135]....
        /*08f0*/ 	.word	0xffffffff


	//   ....[136]....
        /*08f4*/ 	.word	0xffffffff


	//   ....[137]....
        /*08f8*/ 	.word	0xffffffff


	//   ....[138]....
        /*08fc*/ 	.word	0xffffffff


	//   ....[139]....
        /*0900*/ 	.word	0xffffffff


	//   ....[140]....
        /*0904*/ 	.word	0xffffffff


	//   ....[141]....
        /*0908*/ 	.word	0xffffffff


	//   ....[142]....
        /*090c*/ 	.word	0xffffffff


	//   ....[143]....
        /*0910*/ 	.word	0xffffffff


	//   ....[144]....
        /*0914*/ 	.word	0xffffffff


	//   ....[145]....
        /*0918*/ 	.word	0xffffffff


	//   ....[146]....
        /*091c*/ 	.word	0xffffffff


	//   ....[147]....
        /*0920*/ 	.word	0xffffffff


	//   ....[148]....
        /*0924*/ 	.word	0x0500000f


	//   ....[149]....
        /*0928*/ 	.word	0x0500000f


	//   ....[150]....
        /*092c*/ 	.word	0x0500000f


	//   ....[151]....
        /*0930*/ 	.word	0x0500000f


	//   ....[152]....
        /*0934*/ 	.word	0x0500000f


	//   ....[153]....
        /*0938*/ 	.word	0x0500000f


	//   ....[154]....
        /*093c*/ 	.word	0x0500000f


	//   ....[155]....
        /*0940*/ 	.word	0x0500000f


	//   ....[156]....
        /*0944*/ 	.word	0x0500000f


	//   ....[157]....
        /*0948*/ 	.word	0x0500000f


	//   ....[158]....
        /*094c*/ 	.word	0x0500000f


	//   ....[159]....
        /*0950*/ 	.word	0x0500000f


	//   ....[160]....
        /*0954*/ 	.word	0x0500000f


	//   ....[161]....
        /*0958*/ 	.word	0x0500000f


	//   ....[162]....
        /*095c*/ 	.word	0x0500000f


	//   ....[163]....
        /*0960*/ 	.word	0x0500000f


	//   ....[164]....
        /*0964*/ 	.word	0x0500000f


	//   ....[165]....
        /*0968*/ 	.word	0x0500000f


	//   ....[166]....
        /*096c*/ 	.word	0x0500000f


	//   ....[167]....
        /*0970*/ 	.word	0x0500000f


	//   ....[168]....
        /*0974*/ 	.word	0x0500000f


	//   ....[169]....
        /*0978*/ 	.word	0x0500000f


	//   ....[170]....
        /*097c*/ 	.word	0x0500000f


	//   ....[171]....
        /*0980*/ 	.word	0x0500000f


	//   ....[172]....
        /*0984*/ 	.word	0x0500000f


	//   ....[173]....
        /*0988*/ 	.word	0x0500000f


	//   ....[174]....
        /*098c*/ 	.word	0x0500000f


	//   ....[175]....
        /*0990*/ 	.word	0x0500000f


	//   ....[176]....
        /*0994*/ 	.word	0x0500000f


	//   ....[177]....
        /*0998*/ 	.word	0x0500000f


	//   ....[178]....
        /*099c*/ 	.word	0x0500000f


	//   ....[179]....
        /*09a0*/ 	.word	0x0500000f


	//   ....[180]....
        /*09a4*/ 	.word	0x0500000f


	//   ....[181]....
        /*09a8*/ 	.word	0x0500000f


	//   ....[182]....
        /*09ac*/ 	.word	0x0500000f


	//   ....[183]....
        /*09b0*/ 	.word	0x0500000f


	//   ....[184]....
        /*09b4*/ 	.word	0x0500000f


	//   ....[185]....
        /*09b8*/ 	.word	0x0500000f


	//   ....[186]....
        /*09bc*/ 	.word	0x0500000f


	//   ....[187]....
        /*09c0*/ 	.word	0x0500000f


	//   ....[188]....
        /*09c4*/ 	.word	0x0500000f


	//----- nvinfo : EIATTR_COOP_GROUP_INSTR_OFFSETS
	.align		4
.L_1533:
        /*09c8*/ 	.byte	0x04, 0x28
        /*09ca*/ 	.short	(.L_1535 - .L_1534)


	//   ....[0]....
.L_1534:
        /*09cc*/ 	.word	0x00000060


	//   ....[1]....
        /*09d0*/ 	.word	0x00000190


	//   ....[2]....
        /*09d4*/ 	.word	0x00000290


	//   ....[3]....
        /*09d8*/ 	.word	0x00000400


	//   ....[4]....
        /*09dc*/ 	.word	0x00000560


	//   ....[5]....
        /*09e0*/ 	.word	0x00000680


	//   ....[6]....
        /*09e4*/ 	.word	0x000007e0


	//   ....[7]....
        /*09e8*/ 	.word	0x00005cd0


	//   ....[8]....
        /*09ec*/ 	.word	0x00006640


	//   ....[9]....
        /*09f0*/ 	.word	0x00006650


	//   ....[10]....
        /*09f4*/ 	.word	0x00006660


	//   ....[11]....
        /*09f8*/ 	.word	0x00006670


	//   ....[12]....
        /*09fc*/ 	.word	0x00007b90


	//   ....[13]....
        /*0a00*/ 	.word	0x00007ba0


	//   ....[14]....
        /*0a04*/ 	.word	0x00007bb0


	//   ....[15]....
        /*0a08*/ 	.word	0x00007bc0


	//   ....[16]....
        /*0a0c*/ 	.word	0x00009910


	//   ....[17]....
        /*0a10*/ 	.word	0x0000a3d0


	//   ....[18]....
        /*0a14*/ 	.word	0x0000ba40


	//   ....[19]....
        /*0a18*/ 	.word	0x0000bb60


	//   ....[20]....
        /*0a1c*/ 	.word	0x0000c3a0


	//   ....[21]....
        /*0a20*/ 	.word	0x0000c570


	//   ....[22]....
        /*0a24*/ 	.word	0x0000eba0


	//   ....[23]....
        /*0a28*/ 	.word	0x0000fe90


	//   ....[24]....
        /*0a2c*/ 	.word	0x00010b30


	//   ....[25]....
        /*0a30*/ 	.word	0x00010c30


	//   ....[26]....
        /*0a34*/ 	.word	0x00011440


	//   ....[27]....
        /*0a38*/ 	.word	0x000114a0


	//   ....[28]....
        /*0a3c*/ 	.word	0x00014150


	//   ....[29]....
        /*0a40*/ 	.word	0x000141a0


	//   ....[30]....
        /*0a44*/ 	.word	0x000141d0


	//   ....[31]....
        /*0a48*/ 	.word	0x00014220


	//   ....[32]....
        /*0a4c*/ 	.word	0x00016ab0


	//   ....[33]....
        /*0a50*/ 	.word	0x00017df0


	//   ....[34]....
        /*0a54*/ 	.word	0x00018ae0


	//   ....[35]....
        /*0a58*/ 	.word	0x00018be0


	//   ....[36]....
        /*0a5c*/ 	.word	0x000192e0


	//   ....[37]....
        /*0a60*/ 	.word	0x00019340


	//   ....[38]....
        /*0a64*/ 	.word	0x0001a830


	//   ....[39]....
        /*0a68*/ 	.word	0x0001a920


	//   ....[40]....
        /*0a6c*/ 	.word	0x0001a930


	//   ....[41]....
        /*0a70*/ 	.word	0x0001aa10


	//   ....[42]....
        /*0a74*/ 	.word	0x0001b570


	//   ....[43]....
        /*0a78*/ 	.word	0x0001b580


	//   ....[44]....
        /*0a7c*/ 	.word	0x0001b590


	//   ....[45]....
        /*0a80*/ 	.word	0x0001b5a0


	//   ....[46]....
        /*0a84*/ 	.word	0x0001b5b0


	//   ....[47]....
        /*0a88*/ 	.word	0x0001b5c0


	//   ....[48]....
        /*0a8c*/ 	.word	0x0001b5d0


	//   ....[49]....
        /*0a90*/ 	.word	0x0001b5e0


	//   ....[50]....
        /*0a94*/ 	.word	0x0001b5f0


	//   ....[51]....
        /*0a98*/ 	.word	0x0001b600


	//   ....[52]....
        /*0a9c*/ 	.word	0x0001b610


	//   ....[53]....
        /*0aa0*/ 	.word	0x0001b620


	//   ....[54]....
        /*0aa4*/ 	.word	0x0001b630


	//   ....[55]....
        /*0aa8*/ 	.word	0x0001b640


	//   ....[56]....
        /*0aac*/ 	.word	0x0001b650


	//   ....[57]....
        /*0ab0*/ 	.word	0x0001b660


	//   ....[58]....
        /*0ab4*/ 	.word	0x0001b670


	//   ....[59]....
        /*0ab8*/ 	.word	0x0001b680


	//   ....[60]....
        /*0abc*/ 	.word	0x0001b690


	//   ....[61]....
        /*0ac0*/ 	.word	0x0001b6a0


	//   ....[62]....
        /*0ac4*/ 	.word	0x0001b6b0


	//   ....[63]....
        /*0ac8*/ 	.word	0x0001b6c0


	//   ....[64]....
        /*0acc*/ 	.word	0x0001b6d0


	//   ....[65]....
        /*0ad0*/ 	.word	0x0001b6e0


	//   ....[66]....
        /*0ad4*/ 	.word	0x0001b6f0


	//   ....[67]....
        /*0ad8*/ 	.word	0x0001b700


	//   ....[68]....
        /*0adc*/ 	.word	0x0001b710


	//   ....[69]....
        /*0ae0*/ 	.word	0x0001b720


	//   ....[70]....
        /*0ae4*/ 	.word	0x0001b730


	//   ....[71]....
        /*0ae8*/ 	.word	0x0001b740


	//   ....[72]....
        /*0aec*/ 	.word	0x0001b750


	//   ....[73]....
        /*0af0*/ 	.word	0x0001b760


	//   ....[74]....
        /*0af4*/ 	.word	0x0001bff0


	//   ....[75]....
        /*0af8*/ 	.word	0x0001c030


	//   ....[76]....
        /*0afc*/ 	.word	0x0001c050


	//   ....[77]....
        /*0b00*/ 	.word	0x0001c070


	//   ....[78]....
        /*0b04*/ 	.word	0x0001c540


	//   ....[79]....
        /*0b08*/ 	.word	0x0001c570


	//   ....[80]....
        /*0b0c*/ 	.word	0x0001c590


	//   ....[81]....
        /*0b10*/ 	.word	0x0001c5d0


	//   ....[82]....
        /*0b14*/ 	.word	0x0001c5f0


	//   ....[83]....
        /*0b18*/ 	.word	0x0001c610


	//   ....[84]....
        /*0b1c*/ 	.word	0x0001c630


	//   ....[85]....
        /*0b20*/ 	.word	0x0001c660


	//   ....[86]....
        /*0b24*/ 	.word	0x0001ca10


	//   ....[87]....
        /*0b28*/ 	.word	0x0001ca20


	//   ....[88]....
        /*0b2c*/ 	.word	0x0001cd40


	//   ....[89]....
        /*0b30*/ 	.word	0x0001cd50


	//   ....[90]....
        /*0b34*/ 	.word	0x0001d770


	//   ....[91]....
        /*0b38*/ 	.word	0x0001d7a0


	//   ....[92]....
        /*0b3c*/ 	.word	0x0001d7e0


	//   ....[93]....
        /*0b40*/ 	.word	0x0001d810


	//   ....[94]....
        /*0b44*/ 	.word	0x0001d830


	//   ....[95]....
        /*0b48*/ 	.word	0x0001d840


	//   ....[96]....
        /*0b4c*/ 	.word	0x0001d850


	//   ....[97]....
        /*0b50*/ 	.word	0x0001d870


	//   ....[98]....
        /*0b54*/ 	.word	0x0001d9e0


	//   ....[99]....
        /*0b58*/ 	.word	0x0001dbe0


	//   ....[100]....
        /*0b5c*/ 	.word	0x0001dc10


	//   ....[101]....
        /*0b60*/ 	.word	0x0001dc40


	//   ....[102]....
        /*0b64*/ 	.word	0x0001dc70


	//   ....[103]....
        /*0b68*/ 	.word	0x0001dca0


	//   ....[104]....
        /*0b6c*/ 	.word	0x0001dcd0


	//   ....[105]....
        /*0b70*/ 	.word	0x0001de60


	//   ....[106]....
        /*0b74*/ 	.word	0x0001de90


	//   ....[107]....
        /*0b78*/ 	.word	0x0001dec0


	//   ....[108]....
        /*0b7c*/ 	.word	0x0001def0


	//   ....[109]....
        /*0b80*/ 	.word	0x0001df20


	//   ....[110]....
        /*0b84*/ 	.word	0x0001df50


	//   ....[111]....
        /*0b88*/ 	.word	0x0001dfe0


	//   ....[112]....
        /*0b8c*/ 	.word	0x0001e010


	//   ....[113]....
        /*0b90*/ 	.word	0x0001e020


	//   ....[114]....
        /*0b94*/ 	.word	0x0001e060


	//   ....[115]....
        /*0b98*/ 	.word	0x0001f970


	//   ....[116]....
        /*0b9c*/ 	.word	0x00021480


	//   ....[117]....
        /*0ba0*/ 	.word	0x00022160


	//   ....[118]....
        /*0ba4*/ 	.word	0x00022180


	//   ....[119]....
        /*0ba8*/ 	.word	0x00022220


	//   ....[120]....
        /*0bac*/ 	.word	0x00022230


	//   ....[121]....
        /*0bb0*/ 	.word	0x000222a0


	//   ....[122]....
        /*0bb4*/ 	.word	0x000222b0


	//   ....[123]....
        /*0bb8*/ 	.word	0x000222c0


	//   ....[124]....
        /*0bbc*/ 	.word	0x00022300


	//   ....[125]....
        /*0bc0*/ 	.word	0x00022320


	//   ....[126]....
        /*0bc4*/ 	.word	0x00022330


	//   ....[127]....
        /*0bc8*/ 	.word	0x00022380


	//   ....[128]....
        /*0bcc*/ 	.word	0x00022390


	//   ....[129]....
        /*0bd0*/ 	.word	0x00023c10


	//   ....[130]....
        /*0bd4*/ 	.word	0x00023c40


	//   ....[131]....
        /*0bd8*/ 	.word	0x00023ca0


	//   ....[132]....
        /*0bdc*/ 	.word	0x00023cd0


	//   ....[133]....
        /*0be0*/ 	.word	0x00023d00


	//   ....[134]....
        /*0be4*/ 	.word	0x00023d30


	//   ....[135]....
        /*0be8*/ 	.word	0x00023d60


	//   ....[136]....
        /*0bec*/ 	.word	0x00023d90


	//   ....[137]....
        /*0bf0*/ 	.word	0x00023f30


	//   ....[138]....
        /*0bf4*/ 	.word	0x00023f60


	//   ....[139]....
        /*0bf8*/ 	.word	0x00023f90


	//   ....[140]....
        /*0bfc*/ 	.word	0x00023fc0


	//   ....[141]....
        /*0c00*/ 	.word	0x00023ff0


	//   ....[142]....
        /*0c04*/ 	.word	0x00024020


	//   ....[143]....
        /*0c08*/ 	.word	0x000240e0


	//   ....[144]....
        /*0c0c*/ 	.word	0x00024100


	//   ....[145]....
        /*0c10*/ 	.word	0x00024120


	//   ....[146]....
        /*0c14*/ 	.word	0x00024180


	//   ....[147]....
        /*0c18*/ 	.word	0x00024bb0


	//   ....[148]....
        /*0c1c*/ 	.word	0x00025030


	//   ....[149]....
        /*0c20*/ 	.word	0x000250c0


	//   ....[150]....
        /*0c24*/ 	.word	0x00025110


	//   ....[151]....
        /*0c28*/ 	.word	0x00025160


	//   ....[152]....
        /*0c2c*/ 	.word	0x00025230


	//   ....[153]....
        /*0c30*/ 	.word	0x000252c0


	//   ....[154]....
        /*0c34*/ 	.word	0x00025310


	//   ....[155]....
        /*0c38*/ 	.word	0x00025360


	//   ....[156]....
        /*0c3c*/ 	.word	0x000256f0


	//   ....[157]....
        /*0c40*/ 	.word	0x000259d0


	//   ....[158]....
        /*0c44*/ 	.word	0x00025c00


	//   ....[159]....
        /*0c48*/ 	.word	0x00025c50


	//   ....[160]....
        /*0c4c*/ 	.word	0x00025cb0


	//   ....[161]....
        /*0c50*/ 	.word	0x00025d80


	//   ....[162]....
        /*0c54*/ 	.word	0x00025de0


	//   ....[163]....
        /*0c58*/ 	.word	0x00025ec0


	//   ....[164]....
        /*0c5c*/ 	.word	0x00025f20


	//   ....[165]....
        /*0c60*/ 	.word	0x00026000


	//   ....[166]....
        /*0c64*/ 	.word	0x00026060


	//   ....[167]....
        /*0c68*/ 	.word	0x00026140


	//   ....[168]....
        /*0c6c*/ 	.word	0x000261a0


	//   ....[169]....
        /*0c70*/ 	.word	0x00026270


	//   ....[170]....
        /*0c74*/ 	.word	0x00026540


	//   ....[171]....
        /*0c78*/ 	.word	0x000265e0


	//   ....[172]....
        /*0c7c*/ 	.word	0x00026760


	//   ....[173]....
        /*0c80*/ 	.word	0x000267d0


	//   ....[174]....
        /*0c84*/ 	.word	0x00026840


	//   ....[175]....
        /*0c88*/ 	.word	0x000268b0


	//   ....[176]....
        /*0c8c*/ 	.word	0x00026920


	//   ....[177]....
        /*0c90*/ 	.word	0x000269a0


	//   ....[178]....
        /*0c94*/ 	.word	0x00026a30


	//   ....[179]....
        /*0c98*/ 	.word	0x00026ad0


	//   ....[180]....
        /*0c9c*/ 	.word	0x00026b40


	//   ....[181]....
        /*0ca0*/ 	.word	0x00026bb0


	//   ....[182]....
        /*0ca4*/ 	.word	0x00026c20


	//   ....[183]....
        /*0ca8*/ 	.word	0x00026ca0


	//   ....[184]....
        /*0cac*/ 	.word	0x00026d10


	//   ....[185]....
        /*0cb0*/ 	.word	0x00026dc0


	//   ....[186]....
        /*0cb4*/ 	.word	0x00026e10


	//   ....[187]....
        /*0cb8*/ 	.word	0x00026ea0


	//   ....[188]....
        /*0cbc*/ 	.word	0x00026fd0


	//----- nvinfo : EIATTR_REG_RECONFIG
	.align		4
.L_1535:
        /*0cc0*/ 	.byte	0x01, 0x54
	.zero		2


	//----- nvinfo : EIATTR_SYSCALL_OFFSETS
	.align		4
        /*0cc4*/ 	.byte	0x04, 0x46
        /*0cc6*/ 	.short	(.L_1537 - .L_1536)


	//   ....[0]....
.L_1536:
        /*0cc8*/ 	.word	0x00001e40


	//   ....[1]....
        /*0ccc*/ 	.word	0x00001f90


	//   ....[2]....
        /*0cd0*/ 	.word	0x00005e40


	//   ....[3]....
        /*0cd4*/ 	.word	0x000063b0


	//   ....[4]....
        /*0cd8*/ 	.word	0x00020f30


	//   ....[5]....
        /*0cdc*/ 	.word	0x000210a0


	//   ....[6]....
        /*0ce0*/ 	.word	0x000211f0


	//   ....[7]....
        /*0ce4*/ 	.word	0x00021330


	//   ....[8]....
        /*0ce8*/ 	.word	0x00021c90


	//----- nvinfo : EIATTR_MBARRIER_INSTR_OFFSETS
	.align		4
.L_1537:
        /*0cec*/ 	.byte	0x04, 0x39
        /*0cee*/ 	.short	(.L_1539 - .L_1538)


	//   ....[0]....
.L_1538:
        /*0cf0*/ 	.word	0x000002b0
        /*0cf4*/ 	.word	0x000000ff
        /*0cf8*/ 	.word	0x00013200
        /*0cfc*/ 	.short	0x0100
        /*0cfe*/ 	.byte	0x08
	.zero		1


	//   ....[1]....
        /*0d00*/ 	.word	0x000002c0
        /*0d04*/ 	.word	0x000000ff
        /*0d08*/ 	.word	0x00013220
        /*0d0c*/ 	.short	0x0100
        /*0d0e*/ 	.byte	0x08
	.zero		1


	//   ....[2]....
        /*0d10*/ 	.word	0x000003b0
        /*0d14*/ 	.word	0x000000ff
        /*0d18*/ 	.word	0x00013230
        /*0d1c*/ 	.short	0x0100
        /*0d1e*/ 	.byte	0x08
	.zero		1


	//   ....[3]....
        /*0d20*/ 	.word	0x000003c0
        /*0d24*/ 	.word	0x000000ff
        /*0d28*/ 	.word	0x00013240
        /*0d2c*/ 	.short	0x0100
        /*0d2e*/ 	.byte	0x08
	.zero		1


	//   ....[4]....
        /*0d30*/ 	.word	0x000003d0
        /*0d34*/ 	.word	0x000000ff
        /*0d38*/ 	.word	0x00013238
        /*0d3c*/ 	.short	0x0100
        /*0d3e*/ 	.byte	0x08
	.zero		1


	//   ....[5]....
        /*0d40*/ 	.word	0x000003e0
        /*0d44*/ 	.word	0x000000ff
        /*0d48*/ 	.word	0x00013248
        /*0d4c*/ 	.short	0x0100
        /*0d4e*/ 	.byte	0x08
	.zero		1


	//   ....[6]....
        /*0d50*/ 	.word	0x00000510
        /*0d54*/ 	.word	0x000000ff
        /*0d58*/ 	.word	0x00013250
        /*0d5c*/ 	.short	0x0100
        /*0d5e*/ 	.byte	0x08
	.zero		1


	//   ....[7]....
        /*0d60*/ 	.word	0x00000520
        /*0d64*/ 	.word	0x000000ff
        /*0d68*/ 	.word	0x00013260
        /*0d6c*/ 	.short	0x0100
        /*0d6e*/ 	.byte	0x08
	.zero		1


	//   ....[8]....
        /*0d70*/ 	.word	0x00000530
        /*0d74*/ 	.word	0x000000ff
        /*0d78*/ 	.word	0x00013258
        /*0d7c*/ 	.short	0x0100
        /*0d7e*/ 	.byte	0x08
	.zero		1


	//   ....[9]....
        /*0d80*/ 	.word	0x00000540
        /*0d84*/ 	.word	0x000000ff
        /*0d88*/ 	.word	0x00013268
        /*0d8c*/ 	.short	0x0100
        /*0d8e*/ 	.byte	0x08
	.zero		1


	//   ....[10]....
        /*0d90*/ 	.word	0x00000630
        /*0d94*/ 	.word	0x000000ff
        /*0d98*/ 	.word	0x00013270
        /*0d9c*/ 	.short	0x0100
        /*0d9e*/ 	.byte	0x06
	.zero		1


	//   ....[11]....
        /*0da0*/ 	.word	0x00000640
        /*0da4*/ 	.word	0x000000ff
        /*0da8*/ 	.word	0x00013280
        /*0dac*/ 	.short	0x0100
        /*0dae*/ 	.byte	0x06
	.zero		1


	//   ....[12]....
        /*0db0*/ 	.word	0x00000650
        /*0db4*/ 	.word	0x000000ff
        /*0db8*/ 	.word	0x00013278
        /*0dbc*/ 	.short	0x0100
        /*0dbe*/ 	.byte	0x06
	.zero		1


	//   ....[13]....
        /*0dc0*/ 	.word	0x00000660
        /*0dc4*/ 	.word	0x000000ff
        /*0dc8*/ 	.word	0x00013288
        /*0dcc*/ 	.short	0x0100
        /*0dce*/ 	.byte	0x06
	.zero		1


	//   ....[14]....
        /*0dd0*/ 	.word	0x00000790
        /*0dd4*/ 	.word	0x000000ff
        /*0dd8*/ 	.word	0x00013290
        /*0ddc*/ 	.short	0x0100
        /*0dde*/ 	.byte	0x08
	.zero		1


	//   ....[15]....
        /*0de0*/ 	.word	0x000007a0
        /*0de4*/ 	.word	0x000000ff
        /*0de8*/ 	.word	0x000132a0
        /*0dec*/ 	.short	0x0100
        /*0dee*/ 	.byte	0x08
	.zero		1


	//   ....[16]....
        /*0df0*/ 	.word	0x000007b0
        /*0df4*/ 	.word	0x000000ff
        /*0df8*/ 	.word	0x00013298
        /*0dfc*/ 	.short	0x0100
        /*0dfe*/ 	.byte	0x08
	.zero		1


	//   ....[17]....
        /*0e00*/ 	.word	0x000007c0
        /*0e04*/ 	.word	0x000000ff
        /*0e08*/ 	.word	0x000132a8
        /*0e0c*/ 	.short	0x0100
        /*0e0e*/ 	.byte	0x08
	.zero		1


	//   ....[18]....
        /*0e10*/ 	.word	0x000008f0
        /*0e14*/ 	.word	0x000000ff
        /*0e18*/ 	.word	0x000132b0
        /*0e1c*/ 	.short	0x0100
        /*0e1e*/ 	.byte	0x08
	.zero		1


	//   ....[19]....
        /*0e20*/ 	.word	0x00000900
        /*0e24*/ 	.word	0x000000ff
        /*0e28*/ 	.word	0x000132c0
        /*0e2c*/ 	.short	0x0100
        /*0e2e*/ 	.byte	0x08
	.zero		1


	//   ....[20]....
        /*0e30*/ 	.word	0x00000910
        /*0e34*/ 	.word	0x000000ff
        /*0e38*/ 	.word	0x000132b8
        /*0e3c*/ 	.short	0x0100
        /*0e3e*/ 	.byte	0x08
	.zero		1


	//   ....[21]....
        /*0e40*/ 	.word	0x00000920
        /*0e44*/ 	.word	0x000000ff
        /*0e48*/ 	.word	0x000132c8
        /*0e4c*/ 	.short	0x0100
        /*0e4e*/ 	.byte	0x08
	.zero		1


	//   ....[22]....
        /*0e50*/ 	.word	0x00002c50
        /*0e54*/ 	.word	0x0000004a
        /*0e58*/ 	.word	0x00013290
        /*0e5c*/ 	.short	0x010a
        /*0e5e*/ 	.byte	0x3f
	.zero		1


	//   ....[23]....
        /*0e60*/ 	.word	0x00003e00
        /*0e64*/ 	.word	0x0000004a
        /*0e68*/ 	.word	0x00013290
        /*0e6c*/ 	.short	0x010a
        /*0e6e*/ 	.byte	0x3f
	.zero		1


	//   ....[24]....
        /*0e70*/ 	.word	0x00004f10
        /*0e74*/ 	.word	0x0000004a
        /*0e78*/ 	.word	0x00013290
        /*0e7c*/ 	.short	0x010a
        /*0e7e*/ 	.byte	0x3f
	.zero		1


	//   ....[25]....
        /*0e80*/ 	.word	0x000050f0
        /*0e84*/ 	.word	0x00000004
        /*0e88*/ 	.word	0x00000000
        /*0e8c*/ 	.short	0x0101
        /*0e8e*/ 	.byte	0x3f
	.zero		1


	//   ....[26]....
        /*0e90*/ 	.word	0x00005130
        /*0e94*/ 	.word	0x0000004a
        /*0e98*/ 	.word	0x000132b0
        /*0e9c*/ 	.short	0x010a
        /*0e9e*/ 	.byte	0x3f
	.zero		1


	//   ....[27]....
        /*0ea0*/ 	.word	0x000053b0
        /*0ea4*/ 	.word	0x0000004a
        /*0ea8*/ 	.word	0x00000000
        /*0eac*/ 	.short	0x0101
        /*0eae*/ 	.byte	0x3f
	.zero		1


	//   ....[28]....
        /*0eb0*/ 	.word	0x00006130
        /*0eb4*/ 	.word	0x00000012
        /*0eb8*/ 	.word	0x00013200
        /*0ebc*/ 	.short	0x010a
        /*0ebe*/ 	.byte	0x3f
	.zero		1


	//   ....[29]....
        /*0ec0*/ 	.word	0x00006180
        /*0ec4*/ 	.word	0x00000012
        /*0ec8*/ 	.word	0x00013200
        /*0ecc*/ 	.short	0x010a
        /*0ece*/ 	.byte	0x3f
	.zero		1


	//   ....[30]....
        /*0ed0*/ 	.word	0x000068f0
        /*0ed4*/ 	.word	0x00000012
        /*0ed8*/ 	.word	0x00013200
        /*0edc*/ 	.short	0x010a
        /*0ede*/ 	.byte	0x3f
	.zero		1


	//   ....[31]....
        /*0ee0*/ 	.word	0x00007d90
        /*0ee4*/ 	.word	0x00000012
        /*0ee8*/ 	.word	0x00013200
        /*0eec*/ 	.short	0x010a
        /*0eee*/ 	.byte	0x3f
	.zero		1


	//   ....[32]....
        /*0ef0*/ 	.word	0x00008f20
        /*0ef4*/ 	.word	0x0000000c
        /*0ef8*/ 	.word	0x00013230
        /*0efc*/ 	.short	0x010a
        /*0efe*/ 	.byte	0x3f
	.zero		1


	//   ....[33]....
        /*0f00*/ 	.word	0x00008fd0
        /*0f04*/ 	.word	0x0000000c
        /*0f08*/ 	.word	0x00013230
        /*0f0c*/ 	.short	0x010a
        /*0f0e*/ 	.byte	0x3f
	.zero		1


	//   ....[34]....
        /*0f10*/ 	.word	0x00009c70
        /*0f14*/ 	.word	0x0000000c
        /*0f18*/ 	.word	0x00000000
        /*0f1c*/ 	.short	0x0101
        /*0f1e*/ 	.byte	0x3f
	.zero		1


	//   ....[35]....
        /*0f20*/ 	.word	0x0000da10
        /*0f24*/ 	.word	0x00000003
        /*0f28*/ 	.word	0x00013230
        /*0f2c*/ 	.short	0x010a
        /*0f2e*/ 	.byte	0x3f
	.zero		1


	//   ....[36]....
        /*0f30*/ 	.word	0x0000daa0
        /*0f34*/ 	.word	0x00000003
        /*0f38*/ 	.word	0x00013230
        /*0f3c*/ 	.short	0x010a
        /*0f3e*/ 	.byte	0x3f
	.zero		1


	//   ....[37]....
        /*0f40*/ 	.word	0x0000e060
        /*0f44*/ 	.word	0x00000014
        /*0f48*/ 	.word	0x00013250
        /*0f4c*/ 	.short	0x010a
        /*0f4e*/ 	.byte	0x3f
	.zero		1


	//   ....[38]....
        /*0f50*/ 	.word	0x0000e0b0
        /*0f54*/ 	.word	0x00000014
        /*0f58*/ 	.word	0x00013250
        /*0f5c*/ 	.short	0x010a
        /*0f5e*/ 	.byte	0x3f
	.zero		1


	//   ....[39]....
        /*0f60*/ 	.word	0x0000ebb0
        /*0f64*/ 	.word	0x00000038
        /*0f68*/ 	.word	0x00000000
        /*0f6c*/ 	.short	0x0101
        /*0f6e*/ 	.byte	0x3f
	.zero		1


	//   ....[40]....
        /*0f70*/ 	.word	0x000120b0
        /*0f74*/ 	.word	0x00000014
        /*0f78*/ 	.word	0x00000000
        /*0f7c*/ 	.short	0x0101
        /*0f7e*/ 	.byte	0x3f
	.zero		1


	//   ....[41]....
        /*0f80*/ 	.word	0x000129f0
        /*0f84*/ 	.word	0x0000000b
        /*0f88*/ 	.word	0x00013230
        /*0f8c*/ 	.short	0x010a
        /*0f8e*/ 	.byte	0x3f
	.zero		1


	//   ....[42]....
        /*0f90*/ 	.word	0x00012a80
        /*0f94*/ 	.word	0x0000000b
        /*0f98*/ 	.word	0x00013230
        /*0f9c*/ 	.short	0x010a
        /*0f9e*/ 	.byte	0x3f
	.zero		1


	//   ....[43]....
        /*0fa0*/ 	.word	0x00013040
        /*0fa4*/ 	.word	0x0000000e
        /*0fa8*/ 	.word	0x00013250
        /*0fac*/ 	.short	0x010a
        /*0fae*/ 	.byte	0x3f
	.zero		1


	//   ....[44]....
        /*0fb0*/ 	.word	0x00013090
        /*0fb4*/ 	.word	0x0000000e
        /*0fb8*/ 	.word	0x00013250
        /*0fbc*/ 	.short	0x010a
        /*0fbe*/ 	.byte	0x3f
	.zero		1


	//   ....[45]....
        /*0fc0*/ 	.word	0x00014ae0
        /*0fc4*/ 	.word	0x0000000b
        /*0fc8*/ 	.word	0x00000000
        /*0fcc*/ 	.short	0x0101
        /*0fce*/ 	.byte	0x3f
	.zero		1


	//   ....[46]....
        /*0fd0*/ 	.word	0x00015330
        /*0fd4*/ 	.word	0x0000000e
        /*0fd8*/ 	.word	0x00000000
        /*0fdc*/ 	.short	0x0101
        /*0fde*/ 	.byte	0x3f
	.zero		1


	//   ....[47]....
        /*0fe0*/ 	.word	0x00015960
        /*0fe4*/ 	.word	0x0000000c
        /*0fe8*/ 	.word	0x00013230
        /*0fec*/ 	.short	0x010a
        /*0fee*/ 	.byte	0x3f
	.zero		1


	//   ....[48]....
        /*0ff0*/ 	.word	0x000159f0
        /*0ff4*/ 	.word	0x0000000c
        /*0ff8*/ 	.word	0x00013230
        /*0ffc*/ 	.short	0x010a
        /*0ffe*/ 	.byte	0x3f
	.zero		1


	//   ....[49]....
        /*1000*/ 	.word	0x00015fb0
        /*1004*/ 	.word	0x0000000e
        /*1008*/ 	.word	0x00013250
        /*100c*/ 	.short	0x010a
        /*100e*/ 	.byte	0x3f
	.zero		1


	//   ....[50]....
        /*1010*/ 	.word	0x00016000
        /*1014*/ 	.word	0x0000000e
        /*1018*/ 	.word	0x00013250
        /*101c*/ 	.short	0x010a
        /*101e*/ 	.byte	0x3f
	.zero		1


	//   ....[51]....
        /*1020*/ 	.word	0x00016ac0
        /*1024*/ 	.word	0x0000000c
        /*1028*/ 	.word	0x00000000
        /*102c*/ 	.short	0x0101
        /*102e*/ 	.byte	0x3f
	.zero		1


	//   ....[52]....
        /*1030*/ 	.word	0x0001a010
        /*1034*/ 	.word	0x0000000e
        /*1038*/ 	.word	0x00000000
        /*103c*/ 	.short	0x0101
        /*103e*/ 	.byte	0x3f
	.zero		1


	//   ....[53]....
        /*1040*/ 	.word	0x0001a560
        /*1044*/ 	.word	0x0000000b
        /*1048*/ 	.word	0x00013250
        /*104c*/ 	.short	0x010a
        /*104e*/ 	.byte	0x3f
	.zero		1


	//   ....[54]....
        /*1050*/ 	.word	0x0001a5b0
        /*1054*/ 	.word	0x0000000b
        /*1058*/ 	.word	0x00013250
        /*105c*/ 	.short	0x010a
        /*105e*/ 	.byte	0x3f
	.zero		1


	//   ....[55]....
        /*1060*/ 	.word	0x0001ae00
        /*1064*/ 	.word	0x00000003
        /*1068*/ 	.word	0x00000000
        /*106c*/ 	.short	0x0101
        /*106e*/ 	.byte	0x3f
	.zero		1


	//   ....[56]....
        /*1070*/ 	.word	0x0001c600
        /*1074*/ 	.word	0x00000000
        /*1078*/ 	.word	0x00000000
        /*107c*/ 	.short	0x0101
        /*107e*/ 	.byte	0x3f
	.zero		1


	//   ....[57]....
        /*1080*/ 	.word	0x0001ca00
        /*1084*/ 	.word	0x00000006
        /*1088*/ 	.word	0x00000000
        /*108c*/ 	.short	0x0101
        /*108e*/ 	.byte	0x3f
	.zero		1


	//   ....[58]....
        /*1090*/ 	.word	0x0001fa50
        /*1094*/ 	.word	0x00000013
        /*1098*/ 	.word	0x00013220
        /*109c*/ 	.short	0x010a
        /*109e*/ 	.byte	0x3f
	.zero		1


	//   ....[59]....
        /*10a0*/ 	.word	0x0001fb20
        /*10a4*/ 	.word	0x00000005
        /*10a8*/ 	.word	0x000132a0
        /*10ac*/ 	.short	0x010a
        /*10ae*/ 	.byte	0x3f
	.zero		1


	//   ....[60]....
        /*10b0*/ 	.word	0x0001fd60
        /*10b4*/ 	.word	0x00000005
        /*10b8*/ 	.word	0x000132c0
        /*10bc*/ 	.short	0x010a
        /*10be*/ 	.byte	0x3f
	.zero		1


	//   ....[61]....
        /*10c0*/ 	.word	0x00020110
        /*10c4*/ 	.word	0x00000005
        /*10c8*/ 	.word	0x000132a0
        /*10cc*/ 	.short	0x010a
        /*10ce*/ 	.byte	0x3f
	.zero		1


	//   ....[62]....
        /*10d0*/ 	.word	0x00020340
        /*10d4*/ 	.word	0x00000005
        /*10d8*/ 	.word	0x000132c0
        /*10dc*/ 	.short	0x010a
        /*10de*/ 	.byte	0x3f
	.zero		1


	//   ....[63]....
        /*10e0*/ 	.word	0x000216e0
        /*10e4*/ 	.word	0x00000004
        /*10e8*/ 	.word	0x00013280
        /*10ec*/ 	.short	0x010a
        /*10ee*/ 	.byte	0x3f
	.zero		1


	//   ....[64]....
        /*10f0*/ 	.word	0x00021880
        /*10f4*/ 	.word	0x00000004
        /*10f8*/ 	.word	0x00013240
        /*10fc*/ 	.short	0x010a
        /*10fe*/ 	.byte	0x3f
	.zero		1


	//   ....[65]....
        /*1100*/ 	.word	0x000224c0
        /*1104*/ 	.word	0x00000013
        /*1108*/ 	.word	0x00013200
        /*110c*/ 	.short	0x0107
        /*110e*/ 	.byte	0x3f
	.zero		1


	//   ....[66]....
        /*1110*/ 	.word	0x000225b0
        /*1114*/ 	.word	0x00000013
        /*1118*/ 	.word	0x00013200
        /*111c*/ 	.short	0x0101
        /*111e*/ 	.byte	0x3f
	.zero		1


	//   ....[67]....
        /*1120*/ 	.word	0x000225d0
        /*1124*/ 	.word	0x00000013
        /*1128*/ 	.word	0x00013220
        /*112c*/ 	.short	0x010a
        /*112e*/ 	.byte	0x3f
	.zero		1


	//   ....[68]....
        /*1130*/ 	.word	0x000228b0
        /*1134*/ 	.word	0x00000006
        /*1138*/ 	.word	0x00013280
        /*113c*/ 	.short	0x010a
        /*113e*/ 	.byte	0x3f
	.zero		1


	//   ....[69]....
        /*1140*/ 	.word	0x00022b00
        /*1144*/ 	.word	0x00000006
        /*1148*/ 	.word	0x00013240
        /*114c*/ 	.short	0x010a
        /*114e*/ 	.byte	0x3f
	.zero		1


	//   ....[70]....
        /*1150*/ 	.word	0x00022dc0
        /*1154*/ 	.word	0x00000003
        /*1158*/ 	.word	0x00013270
        /*115c*/ 	.short	0x010a
        /*115e*/ 	.byte	0x3f
	.zero		1


	//   ....[71]....
        /*1160*/ 	.word	0x00022e40
        /*1164*/ 	.word	0x00000003
        /*1168*/ 	.word	0x00013260
        /*116c*/ 	.short	0x010a
        /*116e*/ 	.byte	0x3f
	.zero		1


	//   ....[72]....
        /*1170*/ 	.word	0x00023260
        /*1174*/ 	.word	0x00000003
        /*1178*/ 	.word	0x00013250
        /*117c*/ 	.short	0x0101
        /*117e*/ 	.byte	0x3f
	.zero		1


	//   ....[73]....
        /*1180*/ 	.word	0x000232e0
        /*1184*/ 	.word	0x00000003
        /*1188*/ 	.word	0x00000000
        /*118c*/ 	.short	0x0101
        /*118e*/ 	.byte	0x3f
	.zero		1


	//   ....[74]....
        /*1190*/ 	.word	0x000234f0
        /*1194*/ 	.word	0x00000000
        /*1198*/ 	.word	0x00013270
        /*119c*/ 	.short	0x010a
        /*119e*/ 	.byte	0x3f
	.zero		1


	//   ....[75]....
        /*11a0*/ 	.word	0x00023560
        /*11a4*/ 	.word	0x00000000
        /*11a8*/ 	.word	0x00013260
        /*11ac*/ 	.short	0x010a
        /*11ae*/ 	.byte	0x3f
	.zero		1


	//   ....[76]....
        /*11b0*/ 	.word	0x00023990
        /*11b4*/ 	.word	0x00000000
        /*11b8*/ 	.word	0x00013250
        /*11bc*/ 	.short	0x0101
        /*11be*/ 	.byte	0x3f
	.zero		1


	//   ....[77]....
        /*11c0*/ 	.word	0x000239e0
        /*11c4*/ 	.word	0x00000002
        /*11c8*/ 	.word	0x00000000
        /*11cc*/ 	.short	0x0101
        /*11ce*/ 	.byte	0x3f
	.zero		1


	//   ....[78]....
        /*11d0*/ 	.word	0x00024b30
        /*11d4*/ 	.word	0x00000006
        /*11d8*/ 	.word	0x00013220
        /*11dc*/ 	.short	0x010a
        /*11de*/ 	.byte	0x3f
	.zero		1


	//   ....[79]....
        /*11e0*/ 	.word	0x00024d10
        /*11e4*/ 	.word	0x00000005
        /*11e8*/ 	.word	0x00000000
        /*11ec*/ 	.short	0x010a
        /*11ee*/ 	.byte	0x3f
	.zero		1


	//   ....[80]....
        /*11f0*/ 	.word	0x00024d40
        /*11f4*/ 	.word	0x00000009
        /*11f8*/ 	.word	0x00000000
        /*11fc*/ 	.short	0x010a
        /*11fe*/ 	.byte	0x3f
	.zero		1


	//   ....[81]....
        /*1200*/ 	.word	0x00024d90
        /*1204*/ 	.word	0x0000001d
        /*1208*/ 	.word	0x00013260
        /*120c*/ 	.short	0x010a
        /*120e*/ 	.byte	0x3f
	.zero		1


	//   ....[82]....
        /*1210*/ 	.word	0x00024de0
        /*1214*/ 	.word	0x00000007
        /*1218*/ 	.word	0x00013260
        /*121c*/ 	.short	0x010a
        /*121e*/ 	.byte	0x3f
	.zero		1


	//   ....[83]....
        /*1220*/ 	.word	0x00024e20
        /*1224*/ 	.word	0x0000001d
        /*1228*/ 	.word	0x00013280
        /*122c*/ 	.short	0x010a
        /*122e*/ 	.byte	0x3f
	.zero		1


	//   ....[84]....
        /*1230*/ 	.word	0x00024e40
        /*1234*/ 	.word	0x00000007
        /*1238*/ 	.word	0x00013280
        /*123c*/ 	.short	0x010a
        /*123e*/ 	.byte	0x3f
	.zero		1


	//   ....[85]....
        /*1240*/ 	.word	0x00024ea0
        /*1244*/ 	.word	0x0000004a
        /*1248*/ 	.word	0x00013290
        /*124c*/ 	.short	0x010a
        /*124e*/ 	.byte	0x3f
	.zero		1


	//   ....[86]....
        /*1250*/ 	.word	0x00024ef0
        /*1254*/ 	.word	0x0000004a
        /*1258*/ 	.word	0x00013290
        /*125c*/ 	.short	0x010a
        /*125e*/ 	.byte	0x3f
	.zero		1


	//   ....[87]....
        /*1260*/ 	.word	0x00024f40
        /*1264*/ 	.word	0x0000004a
        /*1268*/ 	.word	0x00013290
        /*126c*/ 	.short	0x010a
        /*126e*/ 	.byte	0x3f
	.zero		1


	//   ....[88]....
        /*1270*/ 	.word	0x00024f90
        /*1274*/ 	.word	0x0000004a
        /*1278*/ 	.word	0x000132b0
        /*127c*/ 	.short	0x010a
        /*127e*/ 	.byte	0x3f
	.zero		1


	//   ....[89]....
        /*1280*/ 	.word	0x00025190
        /*1284*/ 	.word	0x00000012
        /*1288*/ 	.word	0x00013200
        /*128c*/ 	.short	0x010a
        /*128e*/ 	.byte	0x3f
	.zero		1


	//   ....[90]....
        /*1290*/ 	.word	0x00025390
        /*1294*/ 	.word	0x00000012
        /*1298*/ 	.word	0x00013200
        /*129c*/ 	.short	0x010a
        /*129e*/ 	.byte	0x3f
	.zero		1


	//   ....[91]....
        /*12a0*/ 	.word	0x000253e0
        /*12a4*/ 	.word	0x0000000c
        /*12a8*/ 	.word	0x00013230
        /*12ac*/ 	.short	0x010a
        /*12ae*/ 	.byte	0x3f
	.zero		1


	//   ....[92]....
        /*12b0*/ 	.word	0x00025430
        /*12b4*/ 	.word	0x00000003
        /*12b8*/ 	.word	0x00013230
        /*12bc*/ 	.short	0x010a
        /*12be*/ 	.byte	0x3f
	.zero		1


	//   ....[93]....
        /*12c0*/ 	.word	0x00025480
        /*12c4*/ 	.word	0x00000014
        /*12c8*/ 	.word	0x00013250
        /*12cc*/ 	.short	0x010a
        /*12ce*/ 	.byte	0x3f
	.zero		1


	//   ....[94]....
        /*12d0*/ 	.word	0x000254d0
        /*12d4*/ 	.word	0x0000000b
        /*12d8*/ 	.word	0x00013230
        /*12dc*/ 	.short	0x010a
        /*12de*/ 	.byte	0x3f
	.zero		1


	//   ....[95]....
        /*12e0*/ 	.word	0x00025520
        /*12e4*/ 	.word	0x0000000e
        /*12e8*/ 	.word	0x00013250
        /*12ec*/ 	.short	0x010a
        /*12ee*/ 	.byte	0x3f
	.zero		1


	//   ....[96]....
        /*12f0*/ 	.word	0x00025570
        /*12f4*/ 	.word	0x0000000c
        /*12f8*/ 	.word	0x00013230
        /*12fc*/ 	.short	0x010a
        /*12fe*/ 	.byte	0x3f
	.zero		1


	//   ....[97]....
        /*1300*/ 	.word	0x000255c0
        /*1304*/ 	.word	0x0000000e
        /*1308*/ 	.word	0x00013250
        /*130c*/ 	.short	0x010a
        /*130e*/ 	.byte	0x3f
	.zero		1


	//   ....[98]....
        /*1310*/ 	.word	0x00025610
        /*1314*/ 	.word	0x0000000b
        /*1318*/ 	.word	0x00013250
        /*131c*/ 	.short	0x010a
        /*131e*/ 	.byte	0x3f
	.zero		1


	//   ....[99]....
        /*1320*/ 	.word	0x000257b0
        /*1324*/ 	.word	0x00000013
        /*1328*/ 	.word	0x00013220
        /*132c*/ 	.short	0x010a
        /*132e*/ 	.byte	0x3f
	.zero		1


	//   ....[100]....
        /*1330*/ 	.word	0x00025800
        /*1334*/ 	.word	0x00000005
        /*1338*/ 	.word	0x000132a0
        /*133c*/ 	.short	0x010a
        /*133e*/ 	.byte	0x3f
	.zero		1


	//   ....[101]....
        /*1340*/ 	.word	0x00025850
        /*1344*/ 	.word	0x00000005
        /*1348*/ 	.word	0x000132c0
        /*134c*/ 	.short	0x010a
        /*134e*/ 	.byte	0x3f
	.zero		1


	//   ....[102]....
        /*1350*/ 	.word	0x000258a0
        /*1354*/ 	.word	0x00000005
        /*1358*/ 	.word	0x000132a0
        /*135c*/ 	.short	0x010a
        /*135e*/ 	.byte	0x3f
	.zero		1


	//   ....[103]....
        /*1360*/ 	.word	0x000258f0
        /*1364*/ 	.word	0x00000005
        /*1368*/ 	.word	0x000132c0
        /*136c*/ 	.short	0x010a
        /*136e*/ 	.byte	0x3f
	.zero		1


	//   ....[104]....
        /*1370*/ 	.word	0x00025a90
        /*1374*/ 	.word	0x00000004
        /*1378*/ 	.word	0x00013280
        /*137c*/ 	.short	0x010a
        /*137e*/ 	.byte	0x3f
	.zero		1


	//   ....[105]....
        /*1380*/ 	.word	0x00025ae0
        /*1384*/ 	.word	0x00000004
        /*1388*/ 	.word	0x00013240
        /*138c*/ 	.short	0x010a
        /*138e*/ 	.byte	0x3f
	.zero		1


	//   ....[106]....
        /*1390*/ 	.word	0x000262b0
        /*1394*/ 	.word	0x00000013
        /*1398*/ 	.word	0x00013220
        /*139c*/ 	.short	0x010a
        /*139e*/ 	.byte	0x3f
	.zero		1


	//   ....[107]....
        /*13a0*/ 	.word	0x00026300
        /*13a4*/ 	.word	0x00000006
        /*13a8*/ 	.word	0x00013280
        /*13ac*/ 	.short	0x010a
        /*13ae*/ 	.byte	0x3f
	.zero		1


	//   ....[108]....
        /*13b0*/ 	.word	0x00026350
        /*13b4*/ 	.word	0x00000006
        /*13b8*/ 	.word	0x00013240
        /*13bc*/ 	.short	0x010a
        /*13be*/ 	.byte	0x3f
	.zero		1


	//   ....[109]....
        /*13c0*/ 	.word	0x000263a0
        /*13c4*/ 	.word	0x00000003
        /*13c8*/ 	.word	0x00013270
        /*13cc*/ 	.short	0x010a
        /*13ce*/ 	.byte	0x3f
	.zero		1


	//   ....[110]....
        /*13d0*/ 	.word	0x000263f0
        /*13d4*/ 	.word	0x00000003
        /*13d8*/ 	.word	0x00013260
        /*13dc*/ 	.short	0x010a
        /*13de*/ 	.byte	0x3f
	.zero		1


	//   ....[111]....
        /*13e0*/ 	.word	0x00026440
        /*13e4*/ 	.word	0x00000000
        /*13e8*/ 	.word	0x00013270
        /*13ec*/ 	.short	0x010a
        /*13ee*/ 	.byte	0x3f
	.zero		1


	//   ....[112]....
        /*13f0*/ 	.word	0x00026490
        /*13f4*/ 	.word	0x00000000
        /*13f8*/ 	.word	0x00013260
        /*13fc*/ 	.short	0x010a
        /*13fe*/ 	.byte	0x3f
	.zero		1


	//   ....[113]....
        /*1400*/ 	.word	0x00026ef0
        /*1404*/ 	.word	0x00000006
        /*1408*/ 	.word	0x00013220
        /*140c*/ 	.short	0x010a
        /*140e*/ 	.byte	0x3f
	.zero		1


	//   ....[114]....
        /*1410*/ 	.word	0x00027090
        /*1414*/ 	.word	0x00000005
        /*1418*/ 	.word	0x00000000
        /*141c*/ 	.short	0x010a
        /*141e*/ 	.byte	0x3f
	.zero		1


	//   ....[115]....
        /*1420*/ 	.word	0x000270e0
        /*1424*/ 	.word	0x00000009
        /*1428*/ 	.word	0x00000000
        /*142c*/ 	.short	0x010a
        /*142e*/ 	.byte	0x3f
	.zero		1


	//   ....[116]....
        /*1430*/ 	.word	0x00027130
        /*1434*/ 	.word	0x0000001d
        /*1438*/ 	.word	0x00013260
        /*143c*/ 	.short	0x010a
        /*143e*/ 	.byte	0x3f
	.zero		1


	//   ....[117]....
        /*1440*/ 	.word	0x00027180
        /*1444*/ 	.word	0x00000007
        /*1448*/ 	.word	0x00013260
        /*144c*/ 	.short	0x010a
        /*144e*/ 	.byte	0x3f
	.zero		1


	//   ....[118]....
        /*1450*/ 	.word	0x000271d0
        /*1454*/ 	.word	0x0000001d
        /*1458*/ 	.word	0x00013280
        /*145c*/ 	.short	0x010a
        /*145e*/ 	.byte	0x3f
	.zero		1


	//----- nvinfo : EIATTR_NUM_MBARRIERS
	.align		4
.L_1539:
        /*1460*/ 	.byte	0x03, 0x38
        /*1462*/ 	.short	0x0016


	//----- nvinfo : EIATTR_EXIT_INSTR_OFFSETS
	.align		4
        /*1464*/ 	.byte	0x04, 0x1c
        /*1466*/ 	.short	(.L_1541 - .L_1540)


	//   ....[0]....
.L_1540:
        /*1468*/ 	.word	0x00024e90


	//----- nvinfo : EIATTR_MAX_THREADS
	.align		4
.L_1541:
        /*146c*/ 	.byte	0x04, 0x05
        /*146e*/ 	.short	(.L_1543 - .L_1542)
.L_1542:
        /*1470*/ 	.word	0x00000200
        /*1474*/ 	.word	0x00000001
        /*1478*/ 	.word	0x00000001


	//----- nvinfo : EIATTR_CRS_STACK_SIZE
	.align		4
.L_1543:
        /*147c*/ 	.byte	0x04, 0x1e
        /*147e*/ 	.short	(.L_1545 - .L_1544)
.L_1544:
        /*1480*/ 	.word	0x00000000


	//----- nvinfo : EIATTR_CBANK_PARAM_SIZE
	.align		4
.L_1545:
        /*1484*/ 	.byte	0x03, 0x19
        /*1486*/ 	.short	0x0af0


	//----- nvinfo : EIATTR_PARAM_CBANK
	.align		4
        /*1488*/ 	.byte	0x04, 0x0a
        /*148a*/ 	.short	(.L_1547 - .L_1546)
	.align		4
.L_1546:
        /*148c*/ 	.word	index@(.nv.constant0._ZN7cutlass13device_kernelIN5flash11enable_sm90INS1_16FlashAttnFwdSm90INS1_25CollectiveMainloopFwdSm90ILi2EN4cute5tupleIJNS5_1CILi1EEES8_S8_EEENS6_IJNS7_ILi192EEENS7_ILi160EEENS7_ILi64EEEEEELi64ENS_12float_e4m3_tEfNS_4arch4Sm90ELb0ELb1ELb1ELb1ELb0ELb1ELb0ELb1ELb1ELb1ELb1ELb0EEENS1_21CollectiveEpilogueFwdINS6_IJSA_SC_SB_EEES9_NS_10bfloat16_tESG_Li384ELb1ELb1ELb1ELb1EEENS1_36VarlenDynamicPersistentTileSchedulerILi192ELi160ELi384ELi128ELb1ELb1ELb1ELb1ELb0ELb1EEEEEEEEEvNT_6ParamsE)
        /*1490*/ 	.short	0x0210
        /*1492*/ 	.short	0x0af0


	//----- nvinfo : EIATTR_SW_WAR
	.align		4
.L_1547:
        /*1494*/ 	.byte	0x04, 0x36
        /*1496*/ 	.short	(.L_1549 - .L_1548)
.L_1548:
        /*1498*/ 	.word	0x00000008
.L_1549:


//--------------------- .nv.info._ZN7cutlass13device_kernelIN5flash11enable_sm90INS1_16FlashAttnFwdSm90INS1_25CollectiveMainloopFwdSm90ILi2EN4cute5tupleIJNS5_1CILi1EEES8_S8_EEENS6_IJNS7_ILi192EEENS7_ILi160EEENS7_ILi64EEEEEELi64ENS_12float_e4m3_tEfNS_4arch4Sm90ELb1ELb0ELb1ELb0ELb0ELb0ELb0ELb1ELb1ELb1ELb1ELb0EEENS1_21CollectiveEpilogueFwdINS6_IJSA_SC_SB_EEES9_NS_10bfloat16_tESG_Li384ELb0ELb1ELb1ELb1EEENS1_19SingleTileSchedulerILb0ELb1ELb1ELi192EEEEEEEEEvNT_6ParamsE --------------------------
	.section	.nv.info._ZN7cutlass13device_kernelIN5flash11enable_sm90INS1_16FlashAttnFwdSm90INS1_25CollectiveMainloopFwdSm90ILi2EN4cute5tupleIJNS5_1CILi1EEES8_S8_EEENS6_IJNS7_ILi192EEENS7_ILi160EEENS7_ILi64EEEEEELi64ENS_12float_e4m3_tEfNS_4arch4Sm90ELb1ELb0ELb1ELb0ELb0ELb0ELb0ELb1ELb1ELb1ELb1ELb0EEENS1_21CollectiveEpilogueFwdINS6_IJSA_SC_SB_EEES9_NS_10bfloat16_tESG_Li384ELb0ELb1ELb1ELb1EEENS1_19SingleTileSchedulerILb0ELb1ELb1ELi192EEEEEEEEEvNT_6ParamsE,"",@"SHT_CUDA_INFO"
	.sectionflags	@""
	.align	4


	//----- nvinfo : EIATTR_CUDA_API_VERSION
	.align		4
        /*0000*/ 	.byte	0x04, 0x37
        /*0002*/ 	.short	(.L_1551 - .L_1550)
.L_1550:
        /*0004*/ 	.word	0x00000082


	//----- nvinfo : EIATTR_KPARAM_INFO
	.align		4
.L_1551:
        /*0008*/ 	.byte	0x04, 0x17
        /*000a*/ 	.short	(.L_1553 - .L_1552)
.L_1552:
        /*000c*/ 	.word	0x00000000
        /*0010*/ 	.short	0x0000
        /*0012*/ 	.short	0x0070
        /*0014*/ 	.byte	0x00, 0xf0, 0x01, 0x28


	//----- nvinfo : EIATTR_SPARSE_MMA_MASK
	.align		4
.L_1553:
        /*0018*/ 	.byte	0x03, 0x50
        /*001a*/ 	.short	0x0000


	//----- nvinfo : EIATTR_MAXREG_COUNT
	.align		4
        /*001c*/ 	.byte	0x03, 0x1b
        /*001e*/ 	.short	0x0080


	//----- nvinfo : EIATTR_NUM_BARRIERS
	.align		4
        /*0020*/ 	.byte	0x02, 0x4c
        /*0022*/ 	.byte	0x09
	.zero		1


	//----- nvinfo : EIATTR_EXTERNS
	.align		4
        /*0024*/ 	.byte	0x04, 0x0f
        /*0026*/ 	.short	(.L_1555 - .L_1554)


	//   ....[0]....
	.align		4
.L_1554:
        /*0028*/ 	.word	index@(__assertfail)


	//----- nvinfo : EIATTR_MERCURY_ISA_VERSION
	.align		4
.L_1555:
        /*002c*/ 	.byte	0x03, 0x5f
        /*002e*/ 	.short	0x0101


	//----- nvinfo : EIATTR_INT_WARP_WIDE_INSTR_OFFSETS
	.align		4
        /*0030*/ 	.byte	0x04, 0x31
        /*0032*/ 	.short	(.L_1557 - .L_1556)


	//   ....[0]....
.L_1556:
        /*0034*/ 	.word	0x00000120


	//   ....[1]....
        /*0038*/ 	.word	0x00000160


	//   ....[2]....
        /*003c*/ 	.word	0x000001d0


	//----- nvinfo : EIATTR_COOP_GROUP_MASK_REGIDS
	.align		4
.L_1557:
        /*0040*/ 	.byte	0x04, 0x29
        /*0042*/ 	.short	(.L_1559 - .L_1558)


	//   ....[0]....
.L_1558:
        /*0044*/ 	.word	0xffffffff


	//   ....[1]....
        /*0048*/ 	.word	0xffffffff


	//   ....[2]....
        /*004c*/ 	.word	0xffffffff


	//   ....[3]....
        /*0050*/ 	.word	0xffffffff


	//   ....[4]....
        /*0054*/ 	.word	0xffffffff


	//   ....[5]....
        /*0058*/ 	.word	0xffffffff


	//   ....[6]....
        /*005c*/ 	.word	0xffffffff


	//   ....[7]....
        /*0060*/ 	.word	0xffffffff


	//   ....[8]....
        /*0064*/ 	.word	0xffffffff


	//   ....[9]....
        /*0068*/ 	.word	0xffffffff


	//   ....[10]....
        /*006c*/ 	.word	0xffffffff


	//   ....[11]....
        /*0070*/ 	.word	0xffffffff


	//   ....[12]....
        /*0074*/ 	.word	0xffffffff


	//   ....[13]....
        /*0078*/ 	.word	0xffffffff


	//   ....[14]....
        /*007c*/ 	.word	0xffffffff


	//   ....[15]....
        /*0080*/ 	.word	0xffffffff


	//   ....[16]....
        /*0084*/ 	.word	0xffffffff


	//   ....[17]....
        /*0088*/ 	.word	0xffffffff


	//   ....[18]....
        /*008c*/ 	.word	0xffffffff


	//   ....[19]....
        /*0090*/ 	.word	0xffffffff


	//   ....[20]....
        /*0094*/ 	.word	0xffffffff


	//   ....[21]....
        /*0098*/ 	.word	0xffffffff


	//   ....[22]....
        /*009c*/ 	.word	0xffffffff


	//   ....[23]....
        /*00a0*/ 	.word	0xffffffff


	//   ....[24]....
        /*00a4*/ 	.word	0xffffffff


	//   ....[25]....
        /*00a8*/ 	.word	0xffffffff


	//   ....[26]....
        /*00ac*/ 	.word	0xffffffff


	//   ....[27]....
        /*00b0*/ 	.word	0xffffffff


	//   ....[28]....
        /*00b4*/ 	.word	0xffffffff


	//   ....[29]....
        /*00b8*/ 	.word	0xffffffff


	//   ....[30]....
        /*00bc*/ 	.word	0xffffffff


	//   ....[31]....
        /*00c0*/ 	.word	0xffffffff


	//   ....[32]....
        /*00c4*/ 	.word	0xffffffff


	//   ....[33]....
        /*00c8*/ 	.word	0xffffffff


	//   ....[34]....
        /*00cc*/ 	.word	0xffffffff


	//   ....[35]....
        /*00d0*/ 	.word	0xffffffff


	//   ....[36]....
        /*00d4*/ 	.word	0xffffffff


	//   ....[37]....
        /*00d8*/ 	.word	0xffffffff


	//   ....[38]....
        /*00dc*/ 	.word	0xffffffff


	//   ....[39]....
        /*00e0*/ 	.word	0xffffffff


	//   ....[40]....
        /*00e4*/ 	.word	0xffffffff


	//   ....[41]....
        /*00e8*/ 	.word	0xffffffff


	//   ....[42]....
        /*00ec*/ 	.word	0xffffffff


	//   ....[43]....
        /*00f0*/ 	.word	0xffffffff


	//   ....[44]....
        /*00f4*/ 	.word	0xffffffff


	//   ....[45]....
        /*00f8*/ 	.word	0xffffffff


	//   ....[46]....
        /*00fc*/ 	.word	0xffffffff


	//   ....[47]....
        /*0100*/ 	.word	0xffffffff


	//   ....[48]....
        /*0104*/ 	.word	0xffffffff


	//   ....[49]....
        /*0108*/ 	.word	0xffffffff


	//   ....[50]....
        /*010c*/ 	.word	0xffffffff


	//   ....[51]....
        /*0110*/ 	.word	0xffffffff


	//   ....[52]....
        /*0114*/ 	.word	0xffffffff


	//   ....[53]....
        /*0118*/ 	.word	0xffffffff


	//   ....[54]....
        /*011c*/ 	.word	0xffffffff


	//   ....[55]....
        /*0120*/ 	.word	0xffffffff


	//   ....[56]....
        /*0124*/ 	.word	0xffffffff


	//   ....[57]....
        /*0128*/ 	.word	0xffffffff


	//   ....[58]....
        /*012c*/ 	.word	0xffffffff


	//   ....[59]....
        /*0130*/ 	.word	0xffffffff


	//   ....[60]....
        /*0134*/ 	.word	0xffffffff


	//   ....[61]....
        /*0138*/ 	.word	0xffffffff


	//   ....[62]....
        /*013c*/ 	.word	0xffffffff


	//   ....[63]....
        /*0140*/ 	.word	0xffffffff


	//   ....[64]....
        /*0144*/ 	.word	0xffffffff


	//   ....[65]....
        /*0148*/ 	.word	0xffffffff


	//   ....[66]....
        /*014c*/ 	.word	0xffffffff


	//   ....[67]....
        /*0150*/ 	.word	0xffffffff


	//   ....[68]....
        /*0154*/ 	.word	0xffffffff


	//   ....[69]....
        /*0158*/ 	.word	0xffffffff


	//   ....[70]....
        /*015c*/ 	.word	0xffffffff


	//   ....[71]....
        /*0160*/ 	.word	0xffffffff


	//   ....[72]....
        /*0164*/ 	.word	0xffffffff


	//   ....[73]....
        /*0168*/ 	.word	0xffffffff


	//   ....[74]....
        /*016c*/ 	.word	0xffffffff


	//   ....[75]....
        /*0170*/ 	.word	0xffffffff


	//   ....[76]....
        /*0174*/ 	.word	0xffffffff


	//   ....[77]....
        /*0178*/ 	.word	0xffffffff


	//   ....[78]....
        /*017c*/ 	.word	0xffffffff


	//   ....[79]....
        /*0180*/ 	.word	0xffffffff


	//   ....[80]....
        /*0184*/ 	.word	0xffffffff


	//   ....[81]....
        /*0188*/ 	.word	0xffffffff


	//   ....[82]....
        /*018c*/ 	.word	0xffffffff


	//   ....[83]....
        /*0190*/ 	.word	0x0500000f


	//   ....[84]....
        /*0194*/ 	.word	0x0500000f


	//   ....[85]....
        /*0198*/ 	.word	0x0500000f


	//   ....[86]....
        /*019c*/ 	.word	0x0500000f


	//   ....[87]....
        /*01a0*/ 	.word	0x0500000f


	//   ....[88]....
        /*01a4*/ 	.word	0x0500000f


	//   ....[89]....
        /*01a8*/ 	.word	0x0500000f


	//   ....[90]....
        /*01ac*/ 	.word	0x0500000f


	//   ....[91]....
        /*01b0*/ 	.word	0x0500000f


	//   ....[92]....
        /*01b4*/ 	.word	0x0500000f


	//   ....[93]....
        /*01b8*/ 	.word	0x0500000f


	//   ....[94]....
        /*01bc*/ 	.word	0x0500000f


	//   ....[95]....
        /*01c0*/ 	.word	0x0500000f


	//----- nvinfo : EIATTR_COOP_GROUP_INSTR_OFFSETS
	.align		4
.L_1559:
        /*01c4*/ 	.byte	0x04, 0x28
        /*01c6*/ 	.short	(.L_1561 - .L_1560)


	//   ....[0]....
.L_1560:
        /*01c8*/ 	.word	0x00000050


	//   ....[1]....
        /*01cc*/ 	.word	0x00000130


	//   ....[2]....
        /*01d0*/ 	.word	0x00000180


	//   ....[3]....
        /*01d4*/ 	.word	0x000003b0


	//   ....[4]....
        /*01d8*/ 	.word	0x00000510


	//   ....[5]....
        /*01dc*/ 	.word	0x00000630


	//   ....[6]....
        /*01e0*/ 	.word	0x00000790


	//   ....[7]....
        /*01e4*/ 	.word	0x00001140


	//   ....[8]....
        /*01e8*/ 	.word	0x00002180


	//   ....[9]....
        /*01ec*/ 	.word	0x00002c50


	//   ....[10]....
        /*01f0*/ 	.word	0x00002ee0


	//   ....[11]....
        /*01f4*/ 	.word	0x00002f90


	//   ....[12]....
        /*01f8*/ 	.word	0x00003b20


	//   ....[13]....
        /*01fc*/ 	.word	0x00003bd0


	//   ....[14]....
        /*0200*/ 	.word	0x00005910


	//   ....[15]....
        /*0204*/ 	.word	0x00005a00


	//   ....[16]....
        /*0208*/ 	.word	0x00006690


	//   ....[17]....
        /*020c*/ 	.word	0x000067b0


	//   ....[18]....
        /*0210*/ 	.word	0x00007340


	//   ....[19]....
        /*0214*/ 	.word	0x000073a0


	//   ....[20]....
        /*0218*/ 	.word	0x00009a20


	//   ....[21]....
        /*021c*/ 	.word	0x00009a80


	//   ....[22]....
        /*0220*/ 	.word	0x00009b00


	//   ....[23]....
        /*0224*/ 	.word	0x00009b20


	//   ....[24]....
        /*0228*/ 	.word	0x0000b510


	//   ....[25]....
        /*022c*/ 	.word	0x0000b520


	//   ....[26]....
        /*0230*/ 	.word	0x0000b5a0


	//   ....[27]....
        /*0234*/ 	.word	0x0000b5c0


	//   ....[28]....
        /*0238*/ 	.word	0x0000c0e0


	//   ....[29]....
        /*023c*/ 	.word	0x0000c0f0


	//   ....[30]....
        /*0240*/ 	.word	0x0000c100


	//   ....[31]....
        /*0244*/ 	.word	0x0000c110


	//   ....[32]....
        /*0248*/ 	.word	0x0000c120


	//   ....[33]....
        /*024c*/ 	.word	0x0000c130


	//   ....[34]....
        /*0250*/ 	.word	0x0000c150


	//   ....[35]....
        /*0254*/ 	.word	0x0000c160


	//   ....[36]....
        /*0258*/ 	.word	0x0000c190


	//   ....[37]....
        /*025c*/ 	.word	0x0000c1a0


	//   ....[38]....
        /*0260*/ 	.word	0x0000c1c0


	//   ....[39]....
        /*0264*/ 	.word	0x0000c1f0


	//   ....[40]....
        /*0268*/ 	.word	0x0000c200


	//   ....[41]....
        /*026c*/ 	.word	0x0000c210


	//   ....[42]....
        /*0270*/ 	.word	0x0000c230


	//   ....[43]....
        /*0274*/ 	.word	0x0000c250


	//   ....[44]....
        /*0278*/ 	.word	0x0000c270


	//   ....[45]....
        /*027c*/ 	.word	0x0000c280


	//   ....[46]....
        /*0280*/ 	.word	0x0000c290


	//   ....[47]....
        /*0284*/ 	.word	0x0000c2a0


	//   ....[48]....
        /*0288*/ 	.word	0x0000c2d0


	//   ....[49]....
        /*028c*/ 	.word	0x0000c330


	//   ....[50]....
        /*0290*/ 	.word	0x0000c360


	//   ....[51]....
        /*0294*/ 	.word	0x0000c380


	//   ....[52]....
        /*0298*/ 	.word	0x0000c3b0


	//   ....[53]....
        /*029c*/ 	.word	0x0000c3c0


	//   ....[54]....
        /*02a0*/ 	.word	0x0000c3d0


	//   ....[55]....
        /*02a4*/ 	.word	0x0000c3e0


	//   ....[56]....
        /*02a8*/ 	.word	0x0000c3f0


	//   ....[57]....
        /*02ac*/ 	.word	0x0000c400


	//   ....[58]....
        /*02b0*/ 	.word	0x0000c420


	//   ....[59]....
        /*02b4*/ 	.word	0x0000c430


	//   ....[60]....
        /*02b8*/ 	.word	0x0000c6d0


	//   ....[61]....
        /*02bc*/ 	.word	0x0000c710


	//   ....[62]....
        /*02c0*/ 	.word	0x0000c740


	//   ....[63]....
        /*02c4*/ 	.word	0x0000c780


	//   ....[64]....
        /*02c8*/ 	.word	0x0000c7b0


	//   ....[65]....
        /*02cc*/ 	.word	0x0000c7e0


	//   ....[66]....
        /*02d0*/ 	.word	0x0000cba0


	//   ....[67]....
        /*02d4*/ 	.word	0x0000cbd0


	//   ....[68]....
        /*02d8*/ 	.word	0x0000d3c0


	//   ....[69]....
        /*02dc*/ 	.word	0x0000e180


	//   ....[70]....
        /*02e0*/ 	.word	0x0000ec60


	//   ....[71]....
        /*02e4*/ 	.word	0x0000eca0


	//   ....[72]....
        /*02e8*/ 	.word	0x0000ecd0


	//   ....[73]....
        /*02ec*/ 	.word	0x0000ece0


	//   ....[74]....
        /*02f0*/ 	.word	0x0000ecf0


	//   ....[75]....
        /*02f4*/ 	.word	0x0000ed10


	//   ....[76]....
        /*02f8*/ 	.word	0x0000ed50


	//   ....[77]....
        /*02fc*/ 	.word	0x0000edd0


	//   ....[78]....
        /*0300*/ 	.word	0x0000edf0


	//   ....[79]....
        /*0304*/ 	.word	0x0000ee50


	//   ....[80]....
        /*0308*/ 	.word	0x0000ee90


	//   ....[81]....
        /*030c*/ 	.word	0x0000eec0


	//   ....[82]....
        /*0310*/ 	.word	0x000100a0


	//   ....[83]....
        /*0314*/ 	.word	0x00010650


	//   ....[84]....
        /*0318*/ 	.word	0x00010820


	//   ....[85]....
        /*031c*/ 	.word	0x00010870


	//   ....[86]....
        /*0320*/ 	.word	0x000109a0


	//   ....[87]....
        /*0324*/ 	.word	0x00010a00


	//   ....[88]....
        /*0328*/ 	.word	0x00010a60


	//   ....[89]....
        /*032c*/ 	.word	0x00010b20


	//   ....[90]....
        /*0330*/ 	.word	0x00010b80


	//   ....[91]....
        /*0334*/ 	.word	0x00010c40


	//   ....[92]....
        /*0338*/ 	.word	0x00010cd0


	//   ....[93]....
        /*033c*/ 	.word	0x00010d90


	//   ....[94]....
        /*0340*/ 	.word	0x00010e00


	//   ....[95]....
        /*0344*/ 	.word	0x00010eb0


	//----- nvinfo : EIATTR_REG_RECONFIG
	.align		4
.L_1561:
        /*0348*/ 	.byte	0x01, 0x54
	.zero		2


	//----- nvinfo : EIATTR_SYSCALL_OFFSETS
	.align		4
        /*034c*/ 	.byte	0x04, 0x46
        /*034e*/ 	.short	(.L_1563 - .L_1562)


	//   ....[0]....
.L_1562:
        /*0350*/ 	.word	0x00001310


	//   ....[1]....
        /*0354*/ 	.word	0x0000dbc0


	//   ....[2]....
        /*0358*/ 	.word	0x0000dd00


	//   ....[3]....
        /*035c*/ 	.word	0x0000de40


	//   ....[4]....
        /*0360*/ 	.word	0x0000df60


	//   ....[5]....
        /*0364*/ 	.word	0x0000e810


	//----- nvinfo : EIATTR_MBARRIER_INSTR_OFFSETS
	.align		4
.L_1563:
        /*0368*/ 	.byte	0x04, 0x39
        /*036a*/ 	.short	(.L_1565 - .L_1564)


	//   ....[0]....
.L_1564:
        /*036c*/ 	.word	0x00000260
        /*0370*/ 	.word	0x000000ff
        /*0374*/ 	.word	0x00012400
        /*0378*/ 	.short	0x0100
        /*037a*/ 	.byte	0x08
	.zero		1


	//   ....[1]....
        /*037c*/ 	.word	0x00000270
        /*0380*/ 	.word	0x000000ff
        /*0384*/ 	.word	0x00012420
        /*0388*/ 	.short	0x0100
        /*038a*/ 	.byte	0x08
	.zero		1


	//   ....[2]....
        /*038c*/ 	.word	0x00000360
        /*0390*/ 	.word	0x000000ff
        /*0394*/ 	.word	0x00012430
        /*0398*/ 	.short	0x0100
        /*039a*/ 	.byte	0x08
	.zero		1


	//   ....[3]....
        /*039c*/ 	.word	0x00000370
        /*03a0*/ 	.word	0x000000ff
        /*03a4*/ 	.word	0x00012440
        /*03a8*/ 	.short	0x0100
        /*03aa*/ 	.byte	0x08
	.zero		1


	//   ....[4]....
        /*03ac*/ 	.word	0x00000380
        /*03b0*/ 	.word	0x000000ff
        /*03b4*/ 	.word	0x00012438
        /*03b8*/ 	.short	0x0100
        /*03ba*/ 	.byte	0x08
	.zero		1


	//   ....[5]....
        /*03bc*/ 	.word	0x00000390
        /*03c0*/ 	.word	0x000000ff
        /*03c4*/ 	.word	0x00012448
        /*03c8*/ 	.short	0x0100
        /*03ca*/ 	.byte	0x08
	.zero		1


	//   ....[6]....
        /*03cc*/ 	.word	0x000004c0
        /*03d0*/ 	.word	0x000000ff
        /*03d4*/ 	.word	0x00012450
        /*03d8*/ 	.short	0x0100
        /*03da*/ 	.byte	0x08
	.zero		1


	//   ....[7]....
        /*03dc*/ 	.word	0x000004d0
        /*03e0*/ 	.word	0x000000ff
        /*03e4*/ 	.word	0x00012460
        /*03e8*/ 	.short	0x0100
        /*03ea*/ 	.byte	0x08
	.zero		1


	//   ....[8]....
        /*03ec*/ 	.word	0x000004e0
        /*03f0*/ 	.word	0x000000ff
        /*03f4*/ 	.word	0x00012458
        /*03f8*/ 	.short	0x0100
        /*03fa*/ 	.byte	0x08
	.zero		1


	//   ....[9]....
        /*03fc*/ 	.word	0x000004f0
        /*0400*/ 	.word	0x000000ff
        /*0404*/ 	.word	0x00012468
        /*0408*/ 	.short	0x0100
        /*040a*/ 	.byte	0x08
	.zero		1


	//   ....[10]....
        /*040c*/ 	.word	0x000005e0
        /*0410*/ 	.word	0x000000ff
        /*0414*/ 	.word	0x00012470
        /*0418*/ 	.short	0x0100
        /*041a*/ 	.byte	0x06
	.zero		1


	//   ....[11]....
        /*041c*/ 	.word	0x000005f0
        /*0420*/ 	.word	0x000000ff
        /*0424*/ 	.word	0x00012480
        /*0428*/ 	.short	0x0100
        /*042a*/ 	.byte	0x06
	.zero		1


	//   ....[12]....
        /*042c*/ 	.word	0x00000600
        /*0430*/ 	.word	0x000000ff
        /*0434*/ 	.word	0x00012478
        /*0438*/ 	.short	0x0100
        /*043a*/ 	.byte	0x06
	.zero		1


	//   ....[13]....
        /*043c*/ 	.word	0x00000610
        /*0440*/ 	.word	0x000000ff
        /*0444*/ 	.word	0x00012488
        /*0448*/ 	.short	0x0100
        /*044a*/ 	.byte	0x06
	.zero		1


	//   ....[14]....
        /*044c*/ 	.word	0x00000740
        /*0450*/ 	.word	0x000000ff
        /*0454*/ 	.word	0x00012490
        /*0458*/ 	.short	0x0100
        /*045a*/ 	.byte	0x08
	.zero		1


	//   ....[15]....
        /*045c*/ 	.word	0x00000750
        /*0460*/ 	.word	0x000000ff
        /*0464*/ 	.word	0x000124a0
        /*0468*/ 	.short	0x0100
        /*046a*/ 	.byte	0x08
	.zero		1


	//   ....[16]....
        /*046c*/ 	.word	0x00000760
        /*0470*/ 	.word	0x000000ff
        /*0474*/ 	.word	0x00012498
        /*0478*/ 	.short	0x0100
        /*047a*/ 	.byte	0x08
	.zero		1


	//   ....[17]....
        /*047c*/ 	.word	0x00000770
        /*0480*/ 	.word	0x000000ff
        /*0484*/ 	.word	0x000124a8
        /*0488*/ 	.short	0x0100
        /*048a*/ 	.byte	0x08
	.zero		1


	//   ....[18]....
        /*048c*/ 	.word	0x000008a0
        /*0490*/ 	.word	0x000000ff
        /*0494*/ 	.word	0x000124b0
        /*0498*/ 	.short	0x0100
        /*049a*/ 	.byte	0x08
	.zero		1


	//   ....[19]....
        /*049c*/ 	.word	0x000008b0
        /*04a0*/ 	.word	0x000000ff
        /*04a4*/ 	.word	0x000124c0
        /*04a8*/ 	.short	0x0100
        /*04aa*/ 	.byte	0x08
	.zero		1


	//   ....[20]....
        /*04ac*/ 	.word	0x000008c0
        /*04b0*/ 	.word	0x000000ff
        /*04b4*/ 	.word	0x000124b8
        /*04b8*/ 	.short	0x0100
        /*04ba*/ 	.byte	0x08
	.zero		1


	//   ....[21]....
        /*04bc*/ 	.word	0x000008d0
        /*04c0*/ 	.word	0x000000ff
        /*04c4*/ 	.word	0x000124c8
        /*04c8*/ 	.short	0x0100
        /*04ca*/ 	.byte	0x08
	.zero		1


	//   ....[22]....
        /*04cc*/ 	.word	0x000015e0
        /*04d0*/ 	.word	0x000000ff
        /*04d4*/ 	.word	0x00012400
        /*04d8*/ 	.short	0x010a
        /*04da*/ 	.byte	0x30
	.zero		1


	//   ....[23]....
        /*04dc*/ 	.word	0x00001670
        /*04e0*/ 	.word	0x000000ff
        /*04e4*/ 	.word	0x00012430
        /*04e8*/ 	.short	0x010a
        /*04ea*/ 	.byte	0x30
	.zero		1


	//   ....[24]....
        /*04ec*/ 	.word	0x000016c0
        /*04f0*/ 	.word	0x000000ff
        /*04f4*/ 	.word	0x00012430
        /*04f8*/ 	.short	0x010a
        /*04fa*/ 	.byte	0x30
	.zero		1


	//   ....[25]....
        /*04fc*/ 	.word	0x00003f00
        /*0500*/ 	.word	0x00000040
        /*0504*/ 	.word	0x00000000
        /*0508*/ 	.short	0x0101
        /*050a*/ 	.byte	0x3f
	.zero		1


	//   ....[26]....
        /*050c*/ 	.word	0x00004e20
        /*0510*/ 	.word	0x000000ff
        /*0514*/ 	.word	0x00012430
        /*0518*/ 	.short	0x010a
        /*051a*/ 	.byte	0x14
	.zero		1


	//   ....[27]....
        /*051c*/ 	.word	0x00004e60
        /*0520*/ 	.word	0x000000ff
        /*0524*/ 	.word	0x00012430
        /*0528*/ 	.short	0x010a
        /*052a*/ 	.byte	0x14
	.zero		1


	//   ....[28]....
        /*052c*/ 	.word	0x000052b0
        /*0530*/ 	.word	0x000000ff
        /*0534*/ 	.word	0x00012450
        /*0538*/ 	.short	0x010a
        /*053a*/ 	.byte	0x0d
	.zero		1


	//   ....[29]....
        /*053c*/ 	.word	0x00005830
        /*0540*/ 	.word	0x000000ff
        /*0544*/ 	.word	0x00012450
        /*0548*/ 	.short	0x010a
        /*054a*/ 	.byte	0x0d
	.zero		1


	//   ....[30]....
        /*054c*/ 	.word	0x00007db0
        /*0550*/ 	.word	0x00000002
        /*0554*/ 	.word	0x00000000
        /*0558*/ 	.short	0x0101
        /*055a*/ 	.byte	0x3f
	.zero		1


	//   ....[31]....
        /*055c*/ 	.word	0x000080c0
        /*0560*/ 	.word	0x000000ff
        /*0564*/ 	.word	0x00000000
        /*0568*/ 	.short	0x0101
        /*056a*/ 	.byte	0x0a
	.zero		1


	//   ....[32]....
        /*056c*/ 	.word	0x00008620
        /*0570*/ 	.word	0x000000ff
        /*0574*/ 	.word	0x00012430
        /*0578*/ 	.short	0x010a
        /*057a*/ 	.byte	0x16
	.zero		1


	//   ....[33]....
        /*057c*/ 	.word	0x00008660
        /*0580*/ 	.word	0x000000ff
        /*0584*/ 	.word	0x00012430
        /*0588*/ 	.short	0x010a
        /*058a*/ 	.byte	0x16
	.zero		1


	//   ....[34]....
        /*058c*/ 	.word	0x00008aa0
        /*0590*/ 	.word	0x000000ff
        /*0594*/ 	.word	0x00012450
        /*0598*/ 	.short	0x010a
        /*059a*/ 	.byte	0x0d
	.zero		1


	//   ....[35]....
        /*059c*/ 	.word	0x000099d0
        /*05a0*/ 	.word	0x000000ff
        /*05a4*/ 	.word	0x00012450
        /*05a8*/ 	.short	0x010a
        /*05aa*/ 	.byte	0x0d
	.zero		1


	//   ....[36]....
        /*05ac*/ 	.word	0x0000aa80
        /*05b0*/ 	.word	0x00000002
        /*05b4*/ 	.word	0x00000000
        /*05b8*/ 	.short	0x0101
        /*05ba*/ 	.byte	0x3f
	.zero		1


	//   ....[37]....
        /*05bc*/ 	.word	0x0000ad70
        /*05c0*/ 	.word	0x000000ff
        /*05c4*/ 	.word	0x00000000
        /*05c8*/ 	.short	0x0101
        /*05ca*/ 	.byte	0x0a
	.zero		1


	//   ....[38]....
        /*05cc*/ 	.word	0x0000b200
        /*05d0*/ 	.word	0x000000ff
        /*05d4*/ 	.word	0x00012450
        /*05d8*/ 	.short	0x010a
        /*05da*/ 	.byte	0x10
	.zero		1


	//   ....[39]....
        /*05dc*/ 	.word	0x0000b240
        /*05e0*/ 	.word	0x000000ff
        /*05e4*/ 	.word	0x00012450
        /*05e8*/ 	.short	0x010a
        /*05ea*/ 	.byte	0x10
	.zero		1


	//   ....[40]....
        /*05ec*/ 	.word	0x0000b8a0
        /*05f0*/ 	.word	0x000000ff
        /*05f4*/ 	.word	0x00000000
        /*05f8*/ 	.short	0x0101
        /*05fa*/ 	.byte	0x04
	.zero		1


	//   ....[41]....
        /*05fc*/ 	.word	0x0000c7d0
        /*0600*/ 	.word	0x000000ff
        /*0604*/ 	.word	0x00000000
        /*0608*/ 	.short	0x0101
        /*060a*/ 	.byte	0x04
	.zero		1


	//   ....[42]....
        /*060c*/ 	.word	0x0000e390
        /*0610*/ 	.word	0x000000ff
        /*0614*/ 	.word	0x00012480
        /*0618*/ 	.short	0x010a
        /*061a*/ 	.byte	0x26
	.zero		1


	//   ....[43]....
        /*061c*/ 	.word	0x0000e4f0
        /*0620*/ 	.word	0x000000ff
        /*0624*/ 	.word	0x00012440
        /*0628*/ 	.short	0x010a
        /*062a*/ 	.byte	0x26
	.zero		1


	//   ....[44]....
        /*062c*/ 	.word	0x0000efe0
        /*0630*/ 	.word	0x000000ff
        /*0634*/ 	.word	0x00012400
        /*0638*/ 	.short	0x0107
        /*063a*/ 	.byte	0x26
	.zero		1


	//   ....[45]....
        /*063c*/ 	.word	0x0000f020
        /*0640*/ 	.word	0x000000ff
        /*0644*/ 	.word	0x00012400
        /*0648*/ 	.short	0x0101
        /*064a*/ 	.byte	0x26
	.zero		1


	//   ....[46]....
        /*064c*/ 	.word	0x0000f030
        /*0650*/ 	.word	0x000000ff
        /*0654*/ 	.word	0x00012420
        /*0658*/ 	.short	0x010a
        /*065a*/ 	.byte	0x26
	.zero		1


	//   ....[47]....
        /*065c*/ 	.word	0x0000f320
        /*0660*/ 	.word	0x00000007
        /*0664*/ 	.word	0x00012480
        /*0668*/ 	.short	0x010a
        /*066a*/ 	.byte	0x3f
	.zero		1


	//   ....[48]....
        /*066c*/ 	.word	0x0000f520
        /*0670*/ 	.word	0x00000007
        /*0674*/ 	.word	0x00012440
        /*0678*/ 	.short	0x010a
        /*067a*/ 	.byte	0x3f
	.zero		1


	//   ....[49]....
        /*067c*/ 	.word	0x0000f790
        /*0680*/ 	.word	0x00000014
        /*0684*/ 	.word	0x00012470
        /*0688*/ 	.short	0x010a
        /*068a*/ 	.byte	0x3f
	.zero		1


	//   ....[50]....
        /*068c*/ 	.word	0x0000f7f0
        /*0690*/ 	.word	0x00000014
        /*0694*/ 	.word	0x00012460
        /*0698*/ 	.short	0x010a
        /*069a*/ 	.byte	0x3f
	.zero		1


	//   ....[51]....
        /*069c*/ 	.word	0x0000fab0
        /*06a0*/ 	.word	0x00000014
        /*06a4*/ 	.word	0x00012450
        /*06a8*/ 	.short	0x0101
        /*06aa*/ 	.byte	0x3f
	.zero		1


	//   ....[52]....
        /*06ac*/ 	.word	0x0000fb20
        /*06b0*/ 	.word	0x00000004
        /*06b4*/ 	.word	0x00000000
        /*06b8*/ 	.short	0x0101
        /*06ba*/ 	.byte	0x3f
	.zero		1


	//   ....[53]....
        /*06bc*/ 	.word	0x0000fc20
        /*06c0*/ 	.word	0x0000000c
        /*06c4*/ 	.word	0x00012470
        /*06c8*/ 	.short	0x010a
        /*06ca*/ 	.byte	0x3f
	.zero		1


	//   ....[54]....
        /*06cc*/ 	.word	0x0000fcc0
        /*06d0*/ 	.word	0x0000000c
        /*06d4*/ 	.word	0x00012460
        /*06d8*/ 	.short	0x010a
        /*06da*/ 	.byte	0x3f
	.zero		1


	//   ....[55]....
        /*06dc*/ 	.word	0x0000ff80
        /*06e0*/ 	.word	0x0000000c
        /*06e4*/ 	.word	0x00012450
        /*06e8*/ 	.short	0x0101
        /*06ea*/ 	.byte	0x3f
	.zero		1


	//   ....[56]....
        /*06ec*/ 	.word	0x0000ffe0
        /*06f0*/ 	.word	0x00000004
        /*06f4*/ 	.word	0x00000000
        /*06f8*/ 	.short	0x0101
        /*06fa*/ 	.byte	0x3f
	.zero		1


	//   ....[57]....
        /*06fc*/ 	.word	0x00010080
        /*0700*/ 	.word	0x00000009
        /*0704*/ 	.word	0x00012420
        /*0708*/ 	.short	0x010a
        /*070a*/ 	.byte	0x3f
	.zero		1


	//   ....[58]....
        /*070c*/ 	.word	0x00010190
        /*0710*/ 	.word	0x00000007
        /*0714*/ 	.word	0x00000000
        /*0718*/ 	.short	0x010a
        /*071a*/ 	.byte	0x3f
	.zero		1


	//   ....[59]....
        /*071c*/ 	.word	0x00010200
        /*0720*/ 	.word	0x00000005
        /*0724*/ 	.word	0x00000000
        /*0728*/ 	.short	0x010a
        /*072a*/ 	.byte	0x3f
	.zero		1


	//   ....[60]....
        /*072c*/ 	.word	0x00010250
        /*0730*/ 	.word	0x00000003
        /*0734*/ 	.word	0x00012460
        /*0738*/ 	.short	0x010a
        /*073a*/ 	.byte	0x3f
	.zero		1


	//   ....[61]....
        /*073c*/ 	.word	0x000102a0
        /*0740*/ 	.word	0x00000005
        /*0744*/ 	.word	0x00012460
        /*0748*/ 	.short	0x010a
        /*074a*/ 	.byte	0x3f
	.zero		1


	//   ....[62]....
        /*074c*/ 	.word	0x000102e0
        /*0750*/ 	.word	0x00000003
        /*0754*/ 	.word	0x00012480
        /*0758*/ 	.short	0x010a
        /*075a*/ 	.byte	0x3f
	.zero		1


	//   ....[63]....
        /*075c*/ 	.word	0x00010300
        /*0760*/ 	.word	0x00000005
        /*0764*/ 	.word	0x00012480
        /*0768*/ 	.short	0x010a
        /*076a*/ 	.byte	0x3f
	.zero		1


	//   ....[64]....
        /*076c*/ 	.word	0x00010370
        /*0770*/ 	.word	0x00000003
        /*0774*/ 	.word	0x00012400
        /*0778*/ 	.short	0x010a
        /*077a*/ 	.byte	0x3f
	.zero		1


	//   ....[65]....
        /*077c*/ 	.word	0x000103d0
        /*0780*/ 	.word	0x00000003
        /*0784*/ 	.word	0x00012430
        /*0788*/ 	.short	0x010a
        /*078a*/ 	.byte	0x3f
	.zero		1


	//   ....[66]....
        /*078c*/ 	.word	0x00010430
        /*0790*/ 	.word	0x00000009
        /*0794*/ 	.word	0x00012430
        /*0798*/ 	.short	0x010a
        /*079a*/ 	.byte	0x3f
	.zero		1


	//   ....[67]....
        /*079c*/ 	.word	0x00010490
        /*07a0*/ 	.word	0x00000079
        /*07a4*/ 	.word	0x00012450
        /*07a8*/ 	.short	0x010a
        /*07aa*/ 	.byte	0x3f
	.zero		1


	//   ....[68]....
        /*07ac*/ 	.word	0x000104f0
        /*07b0*/ 	.word	0x00000007
        /*07b4*/ 	.word	0x00012430
        /*07b8*/ 	.short	0x010a
        /*07ba*/ 	.byte	0x3f
	.zero		1


	//   ....[69]....
        /*07bc*/ 	.word	0x00010550
        /*07c0*/ 	.word	0x0000003a
        /*07c4*/ 	.word	0x00012450
        /*07c8*/ 	.short	0x010a
        /*07ca*/ 	.byte	0x3f
	.zero		1


	//   ....[70]....
        /*07cc*/ 	.word	0x000105b0
        /*07d0*/ 	.word	0x00000005
        /*07d4*/ 	.word	0x00012450
        /*07d8*/ 	.short	0x010a
        /*07da*/ 	.byte	0x3f
	.zero		1


	//   ....[71]....
        /*07dc*/ 	.word	0x00010710
        /*07e0*/ 	.word	0x00000005
        /*07e4*/ 	.word	0x00012480
        /*07e8*/ 	.short	0x010a
        /*07ea*/ 	.byte	0x3f
	.zero		1


	//   ....[72]....
        /*07ec*/ 	.word	0x00010770
        /*07f0*/ 	.word	0x00000005
        /*07f4*/ 	.word	0x00012440
        /*07f8*/ 	.short	0x010a
        /*07fa*/ 	.byte	0x3f
	.zero		1


	//   ....[73]....
        /*07fc*/ 	.word	0x00010ef0
        /*0800*/ 	.word	0x00000003
        /*0804*/ 	.word	0x00012420
        /*0808*/ 	.short	0x010a
        /*080a*/ 	.byte	0x3f
	.zero		1


	//   ....[74]....
        /*080c*/ 	.word	0x00010f40
        /*0810*/ 	.word	0x00000007
        /*0814*/ 	.word	0x00012480
        /*0818*/ 	.short	0x010a
        /*081a*/ 	.byte	0x3f
	.zero		1


	//   ....[75]....
        /*081c*/ 	.word	0x00010f90
        /*0820*/ 	.word	0x00000007
        /*0824*/ 	.word	0x00012440
        /*0828*/ 	.short	0x010a
        /*082a*/ 	.byte	0x3f
	.zero		1


	//   ....[76]....
        /*082c*/ 	.word	0x00010fe0
        /*0830*/ 	.word	0x00000014
        /*0834*/ 	.word	0x00012470
        /*0838*/ 	.short	0x010a
        /*083a*/ 	.byte	0x3f
	.zero		1


	//   ....[77]....
        /*083c*/ 	.word	0x00011030
        /*0840*/ 	.word	0x00000014
        /*0844*/ 	.word	0x00012460
        /*0848*/ 	.short	0x010a
        /*084a*/ 	.byte	0x3f
	.zero		1


	//   ....[78]....
        /*084c*/ 	.word	0x00011080
        /*0850*/ 	.word	0x0000000c
        /*0854*/ 	.word	0x00012470
        /*0858*/ 	.short	0x010a
        /*085a*/ 	.byte	0x3f
	.zero		1


	//   ....[79]....
        /*085c*/ 	.word	0x000110d0
        /*0860*/ 	.word	0x0000000c
        /*0864*/ 	.word	0x00012460
        /*0868*/ 	.short	0x010a
        /*086a*/ 	.byte	0x3f
	.zero		1


	//   ....[80]....
        /*086c*/ 	.word	0x00011120
        /*0870*/ 	.word	0x00000009
        /*0874*/ 	.word	0x00012420
        /*0878*/ 	.short	0x010a
        /*087a*/ 	.byte	0x3f
	.zero		1


	//   ....[81]....
        /*087c*/ 	.word	0x00011170
        /*0880*/ 	.word	0x00000007
        /*0884*/ 	.word	0x00000000
        /*0888*/ 	.short	0x010a
        /*088a*/ 	.byte	0x3f
	.zero		1


	//   ....[82]....
        /*088c*/ 	.word	0x000111c0
        /*0890*/ 	.word	0x00000005
        /*0894*/ 	.word	0x00000000
        /*0898*/ 	.short	0x010a
        /*089a*/ 	.byte	0x3f
	.zero		1


	//   ....[83]....
        /*089c*/ 	.word	0x00011210
        /*08a0*/ 	.word	0x00000003
        /*08a4*/ 	.word	0x00012460
        /*08a8*/ 	.short	0x010a
        /*08aa*/ 	.byte	0x3f
	.zero		1


	//   ....[84]....
        /*08ac*/ 	.word	0x00011260
        /*08b0*/ 	.word	0x00000005
        /*08b4*/ 	.word	0x00012460
        /*08b8*/ 	.short	0x010a
        /*08ba*/ 	.byte	0x3f
	.zero		1


	//   ....[85]....
        /*08bc*/ 	.word	0x000112b0
        /*08c0*/ 	.word	0x00000003
        /*08c4*/ 	.word	0x00012480
        /*08c8*/ 	.short	0x010a
        /*08ca*/ 	.byte	0x3f
	.zero		1


	//----- nvinfo : EIATTR_NUM_MBARRIERS
	.align		4
.L_1565:
        /*08cc*/ 	.byte	0x03, 0x38
        /*08ce*/ 	.short	0x0016


	//----- nvinfo : EIATTR_EXIT_INSTR_OFFSETS
	.align		4
        /*08d0*/ 	.byte	0x04, 0x1c
        /*08d2*/ 	.short	(.L_1567 - .L_1566)


	//   ....[0]....
.L_1566:
        /*08d4*/ 	.word	0x00010350


	//----- nvinfo : EIATTR_MAX_THREADS
	.align		4
.L_1567:
        /*08d8*/ 	.byte	0x04, 0x05
        /*08da*/ 	.short	(.L_1569 - .L_1568)
.L_1568:
        /*08dc*/ 	.word	0x00000200
        /*08e0*/ 	.word	0x00000001
        /*08e4*/ 	.word	0x00000001


	//----- nvinfo : EIATTR_CRS_STACK_SIZE
	.align		4
.L_1569:
        /*08e8*/ 	.byte	0x04, 0x1e
        /*08ea*/ 	.short	(.L_1571 - .L_1570)
.L_1570:
        /*08ec*/ 	.word	0x00000000


	//----- nvinfo : EIATTR_CBANK_PARAM_SIZE
	.align		4
.L_1571:
        /*08f0*/ 	.byte	0x03, 0x19
        /*08f2*/ 	.short	0x0a70


	//----- nvinfo : EIATTR_PARAM_CBANK
	.align		4
        /*08f4*/ 	.byte	0x04, 0x0a
        /*08f6*/ 	.short	(.L_1573 - .L_1572)
	.align		4
.L_1572:
        /*08f8*/ 	.word	index@(.nv.constant0._ZN7cutlass13device_kernelIN5flash11enable_sm90INS1_16FlashAttnFwdSm90INS1_25CollectiveMainloopFwdSm90ILi2EN4cute5tupleIJNS5_1CILi1EEES8_S8_EEENS6_IJNS7_ILi192EEENS7_ILi160EEENS7_ILi64EEEEEELi64ENS_12float_e4m3_tEfNS_4arch4Sm90ELb1ELb0ELb1ELb0ELb0ELb0ELb0ELb1ELb1ELb1ELb1ELb0EEENS1_21CollectiveEpilogueFwdINS6_IJSA_SC_SB_EEES9_NS_10bfloat16_tESG_Li384ELb0ELb1ELb1ELb1EEENS1_19SingleTileSchedulerILb0ELb1ELb1ELi192EEEEEEEEEvNT_6ParamsE)
        /*08fc*/ 	.short	0x0210
        /*08fe*/ 	.short	0x0a70


	//----- nvinfo : EIATTR_SW_WAR
	.align		4
.L_1573:
        /*0900*/ 	.byte	0x04, 0x36
        /*0902*/ 	.short	(.L_1575 - .L_1574)
.L_1574:
        /*0904*/ 	.word	0x00000008
.L_1575:


//--------------------- .nv.info._ZN7cutlass13device_kernelIN5flash11enable_sm90INS1_16FlashAttnFwdSm90INS1_25CollectiveMainloopFwdSm90ILi2EN4cute5tupleIJNS5_1CILi1EEES8_S8_EEENS6_IJNS7_ILi192EEENS7_ILi160EEENS7_ILi64EEEEEELi64ENS_12float_e4m3_tEfNS_4arch4Sm90ELb1ELb0ELb1ELb1ELb0ELb0ELb0ELb1ELb1ELb1ELb1ELb0EEENS1_21CollectiveEpilogueFwdINS6_IJSA_SC_SB_EEES9_NS_10bfloat16_tESG_Li384ELb1ELb1ELb1ELb1EEENS1_36VarlenDynamicPersistentTileSchedulerILi192ELi160ELi384ELi128ELb1ELb1ELb1ELb1ELb1ELb1EEEEEEEEEvNT_6ParamsE --------------------------
	.section	.nv.info._ZN7cutlass13device_kernelIN5flash11enable_sm90INS1_16FlashAttnFwdSm90INS1_25CollectiveMainloopFwdSm90ILi2EN4cute5tupleIJNS5_1CILi1EEES8_S8_EEENS6_IJNS7_ILi192EEENS7_ILi160EEENS7_ILi64EEEEEELi64ENS_12float_e4m3_tEfNS_4arch4Sm90ELb1ELb0ELb1ELb1ELb0ELb0ELb0ELb1ELb1ELb1ELb1ELb0EEENS1_21CollectiveEpilogueFwdINS6_IJSA_SC_SB_EEES9_NS_10bfloat16_tESG_Li384ELb1ELb1ELb1ELb1EEENS1_36VarlenDynamicPersistentTileSchedulerILi192ELi160ELi384ELi128ELb1ELb1ELb1ELb1ELb1ELb1EEEEEEEEEvNT_6ParamsE,"",@"SHT_CUDA_INFO"
	.sectionflags	@""
	.align	4


	//----- nvinfo : EIATTR_CUDA_API_VERSION
	.align		4
        /*0000*/ 	.byte	0x04, 0x37
        /*0002*/ 	.short	(.L_1577 - .L_1576)
.L_1576:
        /*0004*/ 	.word	0x00000082


	//----- nvinfo : EIATTR_KPARAM_INFO
	.align		4
.L_1577:
        /*0008*/ 	.byte	0x04, 0x17
        /*000a*/ 	.short	(.L_1579 - .L_1578)
.L_1578:
        /*000c*/ 	.word	0x00000000
        /*0010*/ 	.short	0x0000
        /*0012*/ 	.short	0x0070
        /*0014*/ 	.byte	0x00, 0xf0, 0x01, 0x2a


	//----- nvinfo : EIATTR_SPARSE_MMA_MASK
	.align		4
.L_1579:
        /*0018*/ 	.byte	0x03, 0x50
        /*001a*/ 	.short	0x0000


	//----- nvinfo : EIATTR_MAXREG_COUNT
	.align		4
        /*001c*/ 	.byte	0x03, 0x1b
        /*001e*/ 	.short	0x0080


	//----- nvinfo : EIATTR_NUM_BARRIERS
	.align		4
        /*0020*/ 	.byte	0x02, 0x4c
        /*0022*/ 	.byte	0x09
	.zero		1


	//----- nvinfo : EIATTR_EXTERNS
	.align		4
        /*0024*/ 	.byte	0x04, 0x0f
        /*0026*/ 	.short	(.L_1581 - .L_1580)


	//   ....[0]....
	.align		4
.L_1580:
        /*0028*/ 	.word	index@(__assertfail)


	//----- nvinfo : EIATTR_ANNOTATIONS
	.align		4
.L_1581:
        /*002c*/ 	.byte	0x04, 0x55
        /*002e*/ 	.short	(.L_1583 - .L_1582)


	//   ....[0]....
.L_1582:
        /* <DEDUP_REMOVED lines=11> */


	//----- nvinfo : EIATTR_MERCURY_ISA_VERSION
	.align		4
.L_1583:
        /*00c8*/ 	.byte	0x03, 0x5f
        /*00ca*/ 	.short	0x0101


	//----- nvinfo : EIATTR_UNUSED_LOAD_BYTE_OFFSET
	.align		4
        /*00cc*/ 	.byte	0x04, 0x44
        /*00ce*/ 	.short	(.L_1585 - .L_1584)


	//   ....[0]....
.L_1584:
        /*00d0*/ 	.word	0x00000a00
        /*00d4*/ 	.word	0x0000fff0


	//   ....[1]....
        /*00d8*/ 	.word	0x0000bfe0
        /*00dc*/ 	.word	0x0000fff0


	//----- nvinfo : EIATTR_INT_WARP_WIDE_INSTR_OFFSETS
	.align		4
.L_1585:
        /*00e0*/ 	.byte	0x04, 0x31
        /*00e2*/ 	.short	(.L_1587 - .L_1586)


	//   ....[0]....
.L_1586:
        /*00e4*/ 	.word	0x00000130


	//   ....[1]....
        /*00e8*/ 	.word	0x00000170


	//   ....[2]....
        /*00ec*/ 	.word	0x000001e0


	//   ....[3]....
        /*00f0*/ 	.word	0x00010680


	//   ....[4]....
        /*00f4*/ 	.word	0x00010710


	//   ....[5]....
        /*00f8*/ 	.word	0x00012a40


	//   ....[6]....
        /*00fc*/ 	.word	0x00012ad0


	//----- nvinfo : EIATTR_COOP_GROUP_MASK_REGIDS
	.align		4
.L_1587:
        /*0100*/ 	.byte	0x04, 0x29
        /*0102*/ 	.short	(.L_1589 - .L_1588)


	//   ....[0]....
.L_1588:
        /*0104*/ 	.word	0xffffffff


	//   ....[1]....
        /*0108*/ 	.word	0xffffffff


	//   ....[2]....
        /*010c*/ 	.word	0xffffffff


	//   ....[3]....
        /*0110*/ 	.word	0xffffffff


	//   ....[4]....
        /*0114*/ 	.word	0xffffffff


	//   ....[5]....
        /*0118*/ 	.word	0xffffffff


	//   ....[6]....
        /*011c*/ 	.word	0xffffffff


	//   ....[7]....
        /*0120*/ 	.word	0xffffffff


	//   ....[8]....
        /*0124*/ 	.word	0xffffffff


	//   ....[9]....
        /*0128*/ 	.word	0xffffffff


	//   ....[10]....
        /*012c*/ 	.word	0xffffffff


	//   ....[11]....
        /*0130*/ 	.word	0xffffffff


	//   ....[12]....
        /*0134*/ 	.word	0xffffffff


	//   ....[13]....
        /*0138*/ 	.word	0xffffffff


	//   ....[14]....
        /*013c*/ 	.word	0xffffffff


	//   ....[15]....
        /*0140*/ 	.word	0xffffffff


	//   ....[16]....
        /*0144*/ 	.word	0xffffffff


	//   ....[17]....
        /*0148*/ 	.word	0xffffffff


	//   ....[18]....
        /*014c*/ 	.word	0xffffffff


	//   ....[19]....
        /*0150*/ 	.word	0xffffffff


	//   ....[20]....
        /*0154*/ 	.word	0xffffffff


	//   ....[21]....
        /*0158*/ 	.word	0xffffffff


	//   ....[22]....
        /*015c*/ 	.word	0xffffffff


	//   ....[23]....
        /*0160*/ 	.word	0xffffffff


	//   ....[24]....
        /*0164*/ 	.word	0xffffffff


	//   ....[25]....
        /*0168*/ 	.word	0xffffffff


	//   ....[26]....
        /*016c*/ 	.word	0xffffffff


	//   ....[27]....
        /*0170*/ 	.word	0xffffffff


	//   ....[28]....
        /*0174*/ 	.word	0xffffffff


	//   ....[29]....
        /*0178*/ 	.word	0xffffffff


	//   ....[30]....
        /*017c*/ 	.word	0xffffffff


	//   ....[31]....
        /*0180*/ 	.word	0xffffffff


	//   ....[32]....
        /*0184*/ 	.word	0xffffffff


	//   ....[33]....
        /*0188*/ 	.word	0xffffffff


	//   ....[34]....
        /*018c*/ 	.word	0xffffffff


	//   ....[35]....
        /*0190*/ 	.word	0xffffffff


	//   ....[36]....
        /*0194*/ 	.word	0xffffffff


	//   ....[37]....
        /*0198*/ 	.word	0xffffffff


	//   ....[38]....
        /*019c*/ 	.word	0xffffffff


	//   ....[39]....
        /*01a0*/ 	.word	0xffffffff


	//   ....[40]....
        /*01a4*/ 	.word	0xffffffff


	//   ....[41]....
        /*01a8*/ 	.word	0xffffffff


	//   ....[42]....
        /*01ac*/ 	.word	0xffffffff


	//   ....[43]....
        /*01b0*/ 	.word	0xffffffff


	//   ....[44]....
        /*01b4*/ 	.word	0xffffffff


	//   ....[45]....
        /*01b8*/ 	.word	0xffffffff


	//   ....[46]....
        /*01bc*/ 	.word	0xffffffff


	//   ....[47]....
        /*01c0*/ 	.word	0xffffffff


	//   ....[48]....
        /*01c4*/ 	.word	0xffffffff


	//   ....[49]....
        /*01c8*/ 	.word	0xffffffff


	//   ....[50]....
        /*01cc*/ 	.word	0xffffffff


	//   ....[51]....
        /*01d0*/ 	.word	0xffffffff


	//   ....[52]....
        /*01d4*/ 	.word	0xffffffff


	//   ....[53]....
        /*01d8*/ 	.word	0xffffffff


	//   ....[54]....
        /*01dc*/ 	.word	0xffffffff


	//   ....[55]....
        /*01e0*/ 	.word	0xffffffff


	//   ....[56]....
        /*01e4*/ 	.word	0xffffffff


	//   ....[57]....
        /*01e8*/ 	.word	0xffffffff


	//   ....[58]....
        /*01ec*/ 	.word	0xffffffff


	//   ....[59]....
        /*01f0*/ 	.word	0xffffffff


	//   ....[60]....
        /*01f4*/ 	.word	0xffffffff


	//   ....[61]....
        /*01f8*/ 	.word	0xffffffff


	//   ....[62]....
        /*01fc*/ 	.word	0xffffffff


	//   ....[63]....
        /*0200*/ 	.word	0xffffffff


	//   ....[64]....
        /*0204*/ 	.word	0xffffffff


	//   ....[65]....
        /*0208*/ 	.word	0xffffffff


	//   ....[66]....
        /*020c*/ 	.word	0xffffffff


	//   ....[67]....
        /*0210*/ 	.word	0xffffffff


	//   ....[68]....
        /*0214*/ 	.word	0xffffffff


	//   ....[69]....
        /*0218*/ 	.word	0xffffffff


	//   ....[70]....
        /*021c*/ 	.word	0xffffffff


	//   ....[71]....
        /*0220*/ 	.word	0xffffffff


	//   ....[72]....
        /*0224*/ 	.word	0xffffffff


	//   ....[73]....
        /*0228*/ 	.word	0xffffffff


	//   ....[74]....
        /*022c*/ 	.word	0xffffffff


	//   ....[75]....
        /*0230*/ 	.word	0xffffffff


	//   ....[76]....
        /*0234*/ 	.word	0xffffffff


	//   ....[77]....
        /*0238*/ 	.word	0xffffffff


	//   ....[78]....
        /*023c*/ 	.word	0xffffffff


	//   ....[79]....
        /*0240*/ 	.word	0xffffffff


	//   ....[80]....
        /*0244*/ 	.word	0xffffffff


	//   ....[81]....
        /*0248*/ 	.word	0xffffffff


	//   ....[82]....
        /*024c*/ 	.word	0xffffffff


	//   ....[83]....
        /*0250*/ 	.word	0xffffffff


	//   ....[84]....
        /*0254*/ 	.word	0xffffffff


	//   ....[85]....
        /*0258*/ 	.word	0xffffffff


	//   ....[86]....
        /*025c*/ 	.word	0xffffffff


	//   ....[87]....
        /*0260*/ 	.word	0xffffffff


	//   ....[88]....
        /*0264*/ 	.word	0xffffffff


	//   ....[89]....
        /*0268*/ 	.word	0xffffffff


	//   ....[90]....
        /*026c*/ 	.word	0xffffffff


	//   ....[91]....
        /*0270*/ 	.word	0xffffffff


	//   ....[92]....
        /*0274*/ 	.word	0xffffffff


	//   ....[93]....
        /*0278*/ 	.word	0xffffffff


	//   ....[94]....
        /*027c*/ 	.word	0xffffffff


	//   ....[95]....
        /*0280*/ 	.word	0xffffffff


	//   ....[96]....
        /*0284*/ 	.word	0xffffffff


	//   ....[97]....
        /*0288*/ 	.word	0xffffffff


	//   ....[98]....
        /*028c*/ 	.word	0xffffffff


	//   ....[99]....
        /*0290*/ 	.word	0xffffffff


	//   ....[100]....
        /*0294*/ 	.word	0xffffffff


	//   ....[101]....
        /*0298*/ 	.word	0xffffffff


	//   ....[102]....
        /*029c*/ 	.word	0xffffffff


	//   ....[103]....
        /*02a0*/ 	.word	0xffffffff


	//   ....[104]....
        /*02a4*/ 	.word	0xffffffff


	//   ....[105]....
        /*02a8*/ 	.word	0xffffffff


	//   ....[106]....
        /*02ac*/ 	.word	0xffffffff


	//   ....[107]....
        /*02b0*/ 	.word	0xffffffff


	//   ....[108]....
        /*02b4*/ 	.word	0xffffffff


	//   ....[109]....
        /*02b8*/ 	.word	0xffffffff


	//   ....[110]....
        /*02bc*/ 	.word	0xffffffff


	//   ....[111]....
        /*02c0*/ 	.word	0xffffffff


	//   ....[112]....
        /*02c4*/ 	.word	0xffffffff


	//   ....[113]....
        /*02c8*/ 	.word	0xffffffff


	//   ....[114]....
        /*02cc*/ 	.word	0xffffffff


	//   ....[115]....
        /*02d0*/ 	.word	0xffffffff


	//   ....[116]....
        /*02d4*/ 	.word	0xffffffff


	//   ....[117]....
        /*02d8*/ 	.word	0xffffffff


	//   ....[118]....
        /*02dc*/ 	.word	0xffffffff


	//   ....[119]....
        /*02e0*/ 	.word	0xffffffff


	//   ....[120]....
        /*02e4*/ 	.word	0xffffffff


	//   ....[121]....
        /*02e8*/ 	.word	0xffffffff


	//   ....[122]....
        /*02ec*/ 	.word	0xffffffff


	//   ....[123]....
        /*02f0*/ 	.word	0xffffffff


	//   ....[124]....
        /*02f4*/ 	.word	0xffffffff


	//   ....[125]....
        /*02f8*/ 	.word	0xffffffff


	//   ....[126]....
        /*02fc*/ 	.word	0xffffffff


	//   ....[127]....
        /*0300*/ 	.word	0xffffffff


	//   ....[128]....
        /*0304*/ 	.word	0xffffffff


	//   ....[129]....
        /*0308*/ 	.word	0xffffffff


	//   ....[130]....
        /*030c*/ 	.word	0xffffffff


	//   ....[131]....
        /*0310*/ 	.word	0xffffffff


	//   ....[132]....
        /*0314*/ 	.word	0xffffffff


	//   ....[133]....
        /*0318*/ 	.word	0x0500000f


	//   ....[134]....
        /*031c*/ 	.word	0x0500000f


	//   ....[135]....
        /*0320*/ 	.word	0x0500000f


	//   ....[136]....
        /*0324*/ 	.word	0x0500000f


	//   ....[137]....
        /*0328*/ 	.word	0x0500000f


	//   ....[138]....
        /*032c*/ 	.word	0x0500000f


	//   ....[139]....
        /*0330*/ 	.word	0x0500000f


	//   ....[140]....
        /*0334*/ 	.word	0x0500000f


	//   ....[141]....
        /*0338*/ 	.word	0x0500000f


	//   ....[142]....
        /*033c*/ 	.word	0x0500000f


	//   ....[143]....
        /*0340*/ 	.word	0x0500000f


	//   ....[144]....
        /*0344*/ 	.word	0x0500000f


	//   ....[145]....
        /*0348*/ 	.word	0x0500000f


	//   ....[146]....
        /*034c*/ 	.word	0x0500000f


	//----- nvinfo : EIATTR_COOP_GROUP_INSTR_OFFSETS
	.align		4
.L_1589:
        /*0350*/ 	.byte	0x04, 0x28
        /*0352*/ 	.short	(.L_1591 - .L_1590)


	//   ....[0]....
.L_1590:
        /*0354*/ 	.word	0x00000060


	//   ....[1]....
        /*0358*/ 	.word	0x00000140


	//   ....[2]....
        /*035c*/ 	.word	0x00000190


	//   ....[3]....
        /*0360*/ 	.word	0x000003c0


	//   ....[4]....
        /*0364*/ 	.word	0x00000520


	//   ....[5]....
        /*0368*/ 	.word	0x00000640


	//   ....[6]....
        /*036c*/ 	.word	0x000007a0


	//   ....[7]....
        /*0370*/ 	.word	0x00001990


	//   ....[8]....
        /*0374*/ 	.word	0x00002720


	//   ....[9]....
        /*0378*/ 	.word	0x000027a0


	//   ....[10]....
        /*037c*/ 	.word	0x000034b0


	//   ....[11]....
        /*0380*/ 	.word	0x00003580


	//   ....[12]....
        /*0384*/ 	.word	0x00004120


	//   ....[13]....
        /*0388*/ 	.word	0x000041b0


	//   ....[14]....
        /*038c*/ 	.word	0x00006100


	//   ....[15]....
        /*0390*/ 	.word	0x00006140


	//   ....[16]....
        /*0394*/ 	.word	0x00006c50


	//   ....[17]....
        /*0398*/ 	.word	0x00006d50


	//   ....[18]....
        /*039c*/ 	.word	0x00007830


	//   ....[19]....
        /*03a0*/ 	.word	0x000078c0


	//   ....[20]....
        /*03a4*/ 	.word	0x0000a140


	//   ....[21]....
        /*03a8*/ 	.word	0x0000a170


	//   ....[22]....
        /*03ac*/ 	.word	0x0000a1a0


	//   ....[23]....
        /*03b0*/ 	.word	0x0000a1d0


	//   ....[24]....
        /*03b4*/ 	.word	0x0000ba20


	//   ....[25]....
        /*03b8*/ 	.word	0x0000ba30


	//   ....[26]....
        /*03bc*/ 	.word	0x0000bab0


	//   ....[27]....
        /*03c0*/ 	.word	0x0000bac0


	//   ....[28]....
        /*03c4*/ 	.word	0x0000c4c0


	//   ....[29]....
        /*03c8*/ 	.word	0x0000c4d0


	//   ....[30]....
        /*03cc*/ 	.word	0x0000c4e0


	//   ....[31]....
        /*03d0*/ 	.word	0x0000c4f0


	//   ....[32]....
        /*03d4*/ 	.word	0x0000c500


	//   ....[33]....
        /*03d8*/ 	.word	0x0000c510


	//   ....[34]....
        /*03dc*/ 	.word	0x0000c530


	//   ....[35]....
        /*03e0*/ 	.word	0x0000c540


	//   ....[36]....
        /*03e4*/ 	.word	0x0000c550


	//   ....[37]....
        /*03e8*/ 	.word	0x0000c570


	//   ....[38]....
        /*03ec*/ 	.word	0x0000c590


	//   ....[39]....
        /*03f0*/ 	.word	0x0000c5a0


	//   ....[40]....
        /*03f4*/ 	.word	0x0000c5d0


	//   ....[41]....
        /*03f8*/ 	.word	0x0000c5e0


	//   ....[42]....
        /*03fc*/ 	.word	0x0000c5f0


	//   ....[43]....
        /*0400*/ 	.word	0x0000c600


	//   ....[44]....
        /*0404*/ 	.word	0x0000c610


	//   ....[45]....
        /*0408*/ 	.word	0x0000c640


	//   ....[46]....
        /*040c*/ 	.word	0x0000c660


	//   ....[47]....
        /*0410*/ 	.word	0x0000c690


	//   ....[48]....
        /*0414*/ 	.word	0x0000c6b0


	//   ....[49]....
        /*0418*/ 	.word	0x0000c6d0


	//   ....[50]....
        /*041c*/ 	.word	0x0000c6e0


	//   ....[51]....
        /*0420*/ 	.word	0x0000c6f0


	//   ....[52]....
        /*0424*/ 	.word	0x0000c700


	//   ....[53]....
        /*0428*/ 	.word	0x0000c730


	//   ....[54]....
        /*042c*/ 	.word	0x0000c750


	//   ....[55]....
        /*0430*/ 	.word	0x0000c780


	//   ....[56]....
        /*0434*/ 	.word	0x0000c7b0


	//   ....[57]....
        /*0438*/ 	.word	0x0000c7e0


	//   ....[58]....
        /*043c*/ 	.word	0x0000c810


	//   ....[59]....
        /*0440*/ 	.word	0x0000c840


	//   ....[60]....
        /*0444*/ 	.word	0x0000ced0


	//   ....[61]....
        /*0448*/ 	.word	0x0000cee0


	//   ....[62]....
        /*044c*/ 	.word	0x0000cef0


	//   ....[63]....
        /*0450*/ 	.word	0x0000cf30


	//   ....[64]....
        /*0454*/ 	.word	0x0000d530


	//   ....[65]....
        /*0458*/ 	.word	0x0000d570


	//   ....[66]....
        /*045c*/ 	.word	0x0000d590


	//   ....[67]....
        /*0460*/ 	.word	0x0000d5d0


	//   ....[68]....
        /*0464*/ 	.word	0x0000d5f0


	//   ....[69]....
        /*0468*/ 	.word	0x0000d600


	//   ....[70]....
        /*046c*/ 	.word	0x0000d620


	//   ....[71]....
        /*0470*/ 	.word	0x0000d640


	//   ....[72]....
        /*0474*/ 	.word	0x0000dae0


	//   ....[73]....
        /*0478*/ 	.word	0x0000daf0


	//   ....[74]....
        /*047c*/ 	.word	0x0000dd30


	//   ....[75]....
        /*0480*/ 	.word	0x0000dd40


	//   ....[76]....
        /*0484*/ 	.word	0x0000e850


	//   ....[77]....
        /*0488*/ 	.word	0x0000e880


	//   ....[78]....
        /*048c*/ 	.word	0x0000e8c0


	//   ....[79]....
        /*0490*/ 	.word	0x0000e8f0


	//   ....[80]....
        /*0494*/ 	.word	0x0000e900


	//   ....[81]....
        /*0498*/ 	.word	0x0000e910


	//   ....[82]....
        /*049c*/ 	.word	0x0000e920


	//   ....[83]....
        /*04a0*/ 	.word	0x0000e940


	//   ....[84]....
        /*04a4*/ 	.word	0x0000ea90


	//   ....[85]....
        /*04a8*/ 	.word	0x0000ec90


	//   ....[86]....
        /*04ac*/ 	.word	0x0000ecc0


	//   ....[87]....
        /*04b0*/ 	.word	0x0000ecf0


	//   ....[88]....
        /*04b4*/ 	.word	0x0000ed20


	//   ....[89]....
        /*04b8*/ 	.word	0x0000ed50


	//   ....[90]....
        /*04bc*/ 	.word	0x0000eda0


	//   ....[91]....
        /*04c0*/ 	.word	0x0000ef30


	//   ....[92]....
        /*04c4*/ 	.word	0x0000ef60


	//   ....[93]....
        /*04c8*/ 	.word	0x0000ef90


	//   ....[94]....
        /*04cc*/ 	.word	0x0000efc0


	//   ....[95]....
        /*04d0*/ 	.word	0x0000eff0


	//   ....[96]....
        /*04d4*/ 	.word	0x0000f020


	//   ....[97]....
        /*04d8*/ 	.word	0x0000f0d0


	//   ....[98]....
        /*04dc*/ 	.word	0x0000f130


	//   ....[99]....
        /*04e0*/ 	.word	0x0000f140


	//   ....[100]....
        /*04e4*/ 	.word	0x0000f190


	//   ....[101]....
        /*04e8*/ 	.word	0x00010dc0


	//   ....[102]....
        /*04ec*/ 	.word	0x000119b0


	//   ....[103]....
        /*04f0*/ 	.word	0x000119e0


	//   ....[104]....
        /*04f4*/ 	.word	0x00011a00


	//   ....[105]....
        /*04f8*/ 	.word	0x00011a70


	//   ....[106]....
        /*04fc*/ 	.word	0x00011a90


	//   ....[107]....
        /*0500*/ 	.word	0x00011af0


	//   ....[108]....
        /*0504*/ 	.word	0x00011b10


	//   ....[109]....
        /*0508*/ 	.word	0x00011b20


	//   ....[110]....
        /*050c*/ 	.word	0x00011ba0


	//   ....[111]....
        /*0510*/ 	.word	0x00011bb0


	//   ....[112]....
        /*0514*/ 	.word	0x00011bc0


	//   ....[113]....
        /*0518*/ 	.word	0x00011bd0


	//   ....[114]....
        /*051c*/ 	.word	0x000131b0


	//   ....[115]....
        /*0520*/ 	.word	0x000131e0


	//   ....[116]....
        /*0524*/ 	.word	0x00013210


	//   ....[117]....
        /*0528*/ 	.word	0x00013230


	//   ....[118]....
        /*052c*/ 	.word	0x00013250


	//   ....[119]....
        /*0530*/ 	.word	0x00013280


	//   ....[120]....
        /*0534*/ 	.word	0x000132b0


	//   ....[121]....
        /*0538*/ 	.word	0x000132c0


	//   ....[122]....
        /*053c*/ 	.word	0x00013430


	//   ....[123]....
        /*0540*/ 	.word	0x00013460


	//   ....[124]....
        /*0544*/ 	.word	0x00013490


	//   ....[125]....
        /*0548*/ 	.word	0x000134d0


	//   ....[126]....
        /*054c*/ 	.word	0x00013500


	//   ....[127]....
        /*0550*/ 	.word	0x00013530


	//   ....[128]....
        /*0554*/ 	.word	0x000135b0


	//   ....[129]....
        /*0558*/ 	.word	0x00013600


	//   ....[130]....
        /*055c*/ 	.word	0x00013610


	//   ....[131]....
        /*0560*/ 	.word	0x00013650


	//   ....[132]....
        /*0564*/ 	.word	0x00014070


	//   ....[133]....
        /*0568*/ 	.word	0x00014640


	//   ....[134]....
        /*056c*/ 	.word	0x00014800


	//   ....[135]....
        /*0570*/ 	.word	0x00014860


	//   ....[136]....
        /*0574*/ 	.word	0x000148c0


	//   ....[137]....
        /*0578*/ 	.word	0x000149a0


	//   ....[138]....
        /*057c*/ 	.word	0x00014a00


	//   ....[139]....
        /*0580*/ 	.word	0x00014ad0


	//   ....[140]....
        /*0584*/ 	.word	0x00014b30


	//   ....[141]....
        /*0588*/ 	.word	0x00014c00


	//   ....[142]....
        /*058c*/ 	.word	0x00014c60


	//   ....[143]....
        /*0590*/ 	.word	0x00014d10


	//   ....[144]....
        /*0594*/ 	.word	0x00014d90


	//   ....[145]....
        /*0598*/ 	.word	0x00014e40


	//   ....[146]....
        /*059c*/ 	.word	0x00015180


	//----- nvinfo : EIATTR_REG_RECONFIG
	.align		4
.L_1591:
        /*05a0*/ 	.byte	0x01, 0x54
	.zero		2


	//----- nvinfo : EIATTR_SYSCALL_OFFSETS
	.align		4
        /*05a4*/ 	.byte	0x04, 0x46
        /*05a6*/ 	.short	(.L_1593 - .L_1592)


	//   ....[0]....
.L_1592:
        /*05a8*/ 	.word	0x00001b40


	//   ....[1]....
        /*05ac*/ 	.word	0x00010870


	//   ....[2]....
        /*05b0*/ 	.word	0x000109d0


	//   ....[3]....
        /*05b4*/ 	.word	0x00010b20


	//   ....[4]....
        /*05b8*/ 	.word	0x00010c60


	//   ....[5]....
        /*05bc*/ 	.word	0x00011530


	//----- nvinfo : EIATTR_MBARRIER_INSTR_OFFSETS
	.align		4
.L_1593:
        /*05c0*/ 	.byte	0x04, 0x39
        /*05c2*/ 	.short	(.L_1595 - .L_1594)


	//   ....[0]....
.L_1594:
        /*05c4*/ 	.word	0x00000270
        /*05c8*/ 	.word	0x000000ff
        /*05cc*/ 	.word	0x00013200
        /*05d0*/ 	.short	0x0100
        /*05d2*/ 	.byte	0x08
	.zero		1


	//   ....[1]....
        /*05d4*/ 	.word	0x00000280
        /*05d8*/ 	.word	0x000000ff
        /*05dc*/ 	.word	0x00013220
        /*05e0*/ 	.short	0x0100
        /*05e2*/ 	.byte	0x08
	.zero		1


	//   ....[2]....
        /*05e4*/ 	.word	0x00000370
        /*05e8*/ 	.word	0x000000ff
        /*05ec*/ 	.word	0x00013230
        /*05f0*/ 	.short	0x0100
        /*05f2*/ 	.byte	0x08
	.zero		1


	//   ....[3]....
        /*05f4*/ 	.word	0x00000380
        /*05f8*/ 	.word	0x000000ff
        /*05fc*/ 	.word	0x00013240
        /*0600*/ 	.short	0x0100
        /*0602*/ 	.byte	0x08
	.zero		1


	//   ....[4]....
        /*0604*/ 	.word	0x00000390
        /*0608*/ 	.word	0x000000ff
        /*060c*/ 	.word	0x00013238
        /*0610*/ 	.short	0x0100
        /*0612*/ 	.byte	0x08
	.zero		1


	//   ....[5]....
        /*0614*/ 	.word	0x000003a0
        /*0618*/ 	.word	0x000000ff
        /*061c*/ 	.word	0x00013248
        /*0620*/ 	.short	0x0100
        /*0622*/ 	.byte	0x08
	.zero		1


	//   ....[6]....
        /*0624*/ 	.word	0x000004d0
        /*0628*/ 	.word	0x000000ff
        /*062c*/ 	.word	0x00013250
        /*0630*/ 	.short	0x0100
        /*0632*/ 	.byte	0x08
	.zero		1


	//   ....[7]....
        /*0634*/ 	.word	0x000004e0
        /*0638*/ 	.word	0x000000ff
        /*063c*/ 	.word	0x00013260
        /*0640*/ 	.short	0x0100
        /*0642*/ 	.byte	0x08
	.zero		1


	//   ....[8]....
        /*0644*/ 	.word	0x000004f0
        /*0648*/ 	.word	0x000000ff
        /*064c*/ 	.word	0x00013258
        /*0650*/ 	.short	0x0100
        /*0652*/ 	.byte	0x08
	.zero		1


	//   ....[9]....
        /*0654*/ 	.word	0x00000500
        /*0658*/ 	.word	0x000000ff
        /*065c*/ 	.word	0x00013268
        /*0660*/ 	.short	0x0100
        /*0662*/ 	.byte	0x08
	.zero		1


	//   ....[10]....
        /*0664*/ 	.word	0x000005f0
        /*0668*/ 	.word	0x000000ff
        /*066c*/ 	.word	0x00013270
        /*0670*/ 	.short	0x0100
        /*0672*/ 	.byte	0x06
	.zero		1


	//   ....[11]....
        /*0674*/ 	.word	0x00000600
        /*0678*/ 	.word	0x000000ff
        /*067c*/ 	.word	0x00013280
        /*0680*/ 	.short	0x0100
        /*0682*/ 	.byte	0x06
	.zero		1


	//   ....[12]....
        /*0684*/ 	.word	0x00000610
        /*0688*/ 	.word	0x000000ff
        /*068c*/ 	.word	0x00013278
        /*0690*/ 	.short	0x0100
        /*0692*/ 	.byte	0x06
	.zero		1


	//   ....[13]....
        /*0694*/ 	.word	0x00000620
        /*0698*/ 	.word	0x000000ff
        /*069c*/ 	.word	0x00013288
        /*06a0*/ 	.short	0x0100
        /*06a2*/ 	.byte	0x06
	.zero		1


	//   ....[14]....
        /*06a4*/ 	.word	0x00000750
        /*06a8*/ 	.word	0x000000ff
        /*06ac*/ 	.word	0x00013290
        /*06b0*/ 	.short	0x0100
        /*06b2*/ 	.byte	0x08
	.zero		1


	//   ....[15]....
        /*06b4*/ 	.word	0x00000760
        /*06b8*/ 	.word	0x000000ff
        /*06bc*/ 	.word	0x000132a0
        /*06c0*/ 	.short	0x0100
        /*06c2*/ 	.byte	0x08
	.zero		1


	//   ....[16]....
        /*06c4*/ 	.word	0x00000770
        /*06c8*/ 	.word	0x000000ff
        /*06cc*/ 	.word	0x00013298
        /*06d0*/ 	.short	0x0100
        /*06d2*/ 	.byte	0x08
	.zero		1


	//   ....[17]....
        /*06d4*/ 	.word	0x00000780
        /*06d8*/ 	.word	0x000000ff
        /*06dc*/ 	.word	0x000132a8
        /*06e0*/ 	.short	0x0100
        /*06e2*/ 	.byte	0x08
	.zero		1


	//   ....[18]....
        /*06e4*/ 	.word	0x000008b0
        /*06e8*/ 	.word	0x000000ff
        /*06ec*/ 	.word	0x000132b0
        /*06f0*/ 	.short	0x0100
        /*06f2*/ 	.byte	0x08
	.zero		1


	//   ....[19]....
        /*06f4*/ 	.word	0x000008c0
        /*06f8*/ 	.word	0x000000ff
        /*06fc*/ 	.word	0x000132c0
        /*0700*/ 	.short	0x0100
        /*0702*/ 	.byte	0x08
	.zero		1


	//   ....[20]....
        /*0704*/ 	.word	0x000008d0
        /*0708*/ 	.word	0x000000ff
        /*070c*/ 	.word	0x000132b8
        /*0710*/ 	.short	0x0100
        /*0712*/ 	.byte	0x08
	.zero		1


	//   ....[21]....
        /*0714*/ 	.word	0x000008e0
        /*0718*/ 	.word	0x000000ff
        /*071c*/ 	.word	0x000132c8
        /*0720*/ 	.short	0x0100
        /*0722*/ 	.byte	0x08
	.zero		1


	//   ....[22]....
        /*0724*/ 	.word	0x00001d90
        /*0728*/ 	.word	0x000000ff
        /*072c*/ 	.word	0x00013200
        /*0730*/ 	.short	0x010a
        /*0732*/ 	.byte	0x2d
	.zero		1


	//   ....[23]....
        /*0734*/ 	.word	0x00001e50
        /*0738*/ 	.word	0x00000002
        /*073c*/ 	.word	0x00013230
        /*0740*/ 	.short	0x010a
        /*0742*/ 	.byte	0x3f
	.zero		1


	//   ....[24]....
        /*0744*/ 	.word	0x00001e90
        /*0748*/ 	.word	0x00000002
        /*074c*/ 	.word	0x00013230
        /*0750*/ 	.short	0x010a
        /*0752*/ 	.byte	0x3f
	.zero		1


	//   ....[25]....
        /*0754*/ 	.word	0x00004550
        /*0758*/ 	.word	0x00000028
        /*075c*/ 	.word	0x00000000
        /*0760*/ 	.short	0x0101
        /*0762*/ 	.byte	0x3f
	.zero		1


	//   ....[26]....
        /*0764*/ 	.word	0x000053b0
        /*0768*/ 	.word	0x000000ff
        /*076c*/ 	.word	0x00013230
        /*0770*/ 	.short	0x010a
        /*0772*/ 	.byte	0x15
	.zero		1


	//   ....[27]....
        /*0774*/ 	.word	0x000053f0
        /*0778*/ 	.word	0x000000ff
        /*077c*/ 	.word	0x00013230
        /*0780*/ 	.short	0x010a
        /*0782*/ 	.byte	0x15
	.zero		1


	//   ....[28]....
        /*0784*/ 	.word	0x00005840
        /*0788*/ 	.word	0x000000ff
        /*078c*/ 	.word	0x00013250
        /*0790*/ 	.short	0x010a
        /*0792*/ 	.byte	0x0b
	.zero		1


	//   ....[29]....
        /*0794*/ 	.word	0x00005880
        /*0798*/ 	.word	0x000000ff
        /*079c*/ 	.word	0x00013250
        /*07a0*/ 	.short	0x010a
        /*07a2*/ 	.byte	0x0b
	.zero		1


	//   ....[30]....
        /*07a4*/ 	.word	0x00008370
        /*07a8*/ 	.word	0x00000002
        /*07ac*/ 	.word	0x00000000
        /*07b0*/ 	.short	0x0101
        /*07b2*/ 	.byte	0x3f
	.zero		1


	//   ....[31]....
        /*07b4*/ 	.word	0x00008640
        /*07b8*/ 	.word	0x000000ff
        /*07bc*/ 	.word	0x00000000
        /*07c0*/ 	.short	0x0101
        /*07c2*/ 	.byte	0x06
	.zero		1


	//   ....[32]....
        /*07c4*/ 	.word	0x00008b90
        /*07c8*/ 	.word	0x000000ff
        /*07cc*/ 	.word	0x00013230
        /*07d0*/ 	.short	0x010a
        /*07d2*/ 	.byte	0x06
	.zero		1


	//   ....[33]....
        /*07d4*/ 	.word	0x00008bd0
        /*07d8*/ 	.word	0x000000ff
        /*07dc*/ 	.word	0x00013230
        /*07e0*/ 	.short	0x010a
        /*07e2*/ 	.byte	0x06
	.zero		1


	//   ....[34]....
        /*07e4*/ 	.word	0x00009020
        /*07e8*/ 	.word	0x000000ff
        /*07ec*/ 	.word	0x00013250
        /*07f0*/ 	.short	0x010a
        /*07f2*/ 	.byte	0x0b
	.zero		1


	//   ....[35]....
        /*07f4*/ 	.word	0x00009060
        /*07f8*/ 	.word	0x000000ff
        /*07fc*/ 	.word	0x00013250
        /*0800*/ 	.short	0x010a
        /*0802*/ 	.byte	0x0b
	.zero		1


	//   ....[36]....
        /*0804*/ 	.word	0x0000b000
        /*0808*/ 	.word	0x00000002
        /*080c*/ 	.word	0x00000000
        /*0810*/ 	.short	0x0101
        /*0812*/ 	.byte	0x3f
	.zero		1


	//   ....[37]....
        /*0814*/ 	.word	0x0000b2f0
        /*0818*/ 	.word	0x000000ff
        /*081c*/ 	.word	0x00000000
        /*0820*/ 	.short	0x0101
        /*0822*/ 	.byte	0x06
	.zero		1


	//   ....[38]....
        /*0824*/ 	.word	0x0000b780
        /*0828*/ 	.word	0x000000ff
        /*082c*/ 	.word	0x00013250
        /*0830*/ 	.short	0x010a
        /*0832*/ 	.byte	0x05
	.zero		1


	//   ....[39]....
        /*0834*/ 	.word	0x0000b7c0
        /*0838*/ 	.word	0x000000ff
        /*083c*/ 	.word	0x00013250
        /*0840*/ 	.short	0x010a
        /*0842*/ 	.byte	0x05
	.zero		1


	//   ....[40]....
        /*0844*/ 	.word	0x0000bda0
        /*0848*/ 	.word	0x000000ff
        /*084c*/ 	.word	0x00000000
        /*0850*/ 	.short	0x0101
        /*0852*/ 	.byte	0x04
	.zero		1


	//   ....[41]....
        /*0854*/ 	.word	0x0000d3f0
        /*0858*/ 	.word	0x00000000
        /*085c*/ 	.word	0x00000000
        /*0860*/ 	.short	0x0101
        /*0862*/ 	.byte	0x3f
	.zero		1


	//   ....[42]....
        /*0864*/ 	.word	0x0000dad0
        /*0868*/ 	.word	0x00000006
        /*086c*/ 	.word	0x00000000
        /*0870*/ 	.short	0x0101
        /*0872*/ 	.byte	0x3f
	.zero		1


	//   ....[43]....
        /*0874*/ 	.word	0x00011000
        /*0878*/ 	.word	0x00000002
        /*087c*/ 	.word	0x00013280
        /*0880*/ 	.short	0x010a
        /*0882*/ 	.byte	0x3f
	.zero		1


	//   ....[44]....
        /*0884*/ 	.word	0x00011190
        /*0888*/ 	.word	0x00000002
        /*088c*/ 	.word	0x00013240
        /*0890*/ 	.short	0x010a
        /*0892*/ 	.byte	0x3f
	.zero		1


	//   ....[45]....
        /*0894*/ 	.word	0x00011cd0
        /*0898*/ 	.word	0x00000010
        /*089c*/ 	.word	0x00013200
        /*08a0*/ 	.short	0x0107
        /*08a2*/ 	.byte	0x3f
	.zero		1


	//   ....[46]....
        /*08a4*/ 	.word	0x00011dd0
        /*08a8*/ 	.word	0x00000010
        /*08ac*/ 	.word	0x00013200
        /*08b0*/ 	.short	0x0101
        /*08b2*/ 	.byte	0x3f
	.zero		1


	//   ....[47]....
        /*08b4*/ 	.word	0x00011df0
        /*08b8*/ 	.word	0x00000010
        /*08bc*/ 	.word	0x00013220
        /*08c0*/ 	.short	0x010a
        /*08c2*/ 	.byte	0x3f
	.zero		1


	//   ....[48]....
        /*08c4*/ 	.word	0x000120d0
        /*08c8*/ 	.word	0x00000009
        /*08cc*/ 	.word	0x00013280
        /*08d0*/ 	.short	0x010a
        /*08d2*/ 	.byte	0x3f
	.zero		1


	//   ....[49]....
        /*08d4*/ 	.word	0x00012300
        /*08d8*/ 	.word	0x00000009
        /*08dc*/ 	.word	0x00013240
        /*08e0*/ 	.short	0x010a
        /*08e2*/ 	.byte	0x3f
	.zero		1


	//   ....[50]....
        /*08e4*/ 	.word	0x000125c0
        /*08e8*/ 	.word	0x00000003
        /*08ec*/ 	.word	0x00013270
        /*08f0*/ 	.short	0x010a
        /*08f2*/ 	.byte	0x3f
	.zero		1


	//   ....[51]....
        /*08f4*/ 	.word	0x00012640
        /*08f8*/ 	.word	0x00000003
        /*08fc*/ 	.word	0x00013260
        /*0900*/ 	.short	0x010a
        /*0902*/ 	.byte	0x3f
	.zero		1


	//   ....[52]....
        /*0904*/ 	.word	0x00012920
        /*0908*/ 	.word	0x00000003
        /*090c*/ 	.word	0x00013250
        /*0910*/ 	.short	0x0101
        /*0912*/ 	.byte	0x3f
	.zero		1


	//   ....[53]....
        /*0914*/ 	.word	0x000129a0
        /*0918*/ 	.word	0x00000002
        /*091c*/ 	.word	0x00000000
        /*0920*/ 	.short	0x0101
        /*0922*/ 	.byte	0x3f
	.zero		1


	//   ....[54]....
        /*0924*/ 	.word	0x00012b90
        /*0928*/ 	.word	0x00000002
        /*092c*/ 	.word	0x00013270
        /*0930*/ 	.short	0x010a
        /*0932*/ 	.byte	0x3f
	.zero		1


	//   ....[55]....
        /*0934*/ 	.word	0x00012c10
        /*0938*/ 	.word	0x00000002
        /*093c*/ 	.word	0x00013260
        /*0940*/ 	.short	0x010a
        /*0942*/ 	.byte	0x3f
	.zero		1


	//   ....[56]....
        /*0944*/ 	.word	0x00012ee0
        /*0948*/ 	.word	0x00000002
        /*094c*/ 	.word	0x00013250
        /*0950*/ 	.short	0x0101
        /*0952*/ 	.byte	0x3f
	.zero		1


	//   ....[57]....
        /*0954*/ 	.word	0x00012f30
        /*0958*/ 	.word	0x00000000
        /*095c*/ 	.word	0x00000000
        /*0960*/ 	.short	0x0101
        /*0962*/ 	.byte	0x3f
	.zero		1


	//   ....[58]....
        /*0964*/ 	.word	0x00013ff0
        /*0968*/ 	.word	0x00000007
        /*096c*/ 	.word	0x00013220
        /*0970*/ 	.short	0x010a
        /*0972*/ 	.byte	0x3f
	.zero		1


	//   ....[59]....
        /*0974*/ 	.word	0x00014190
        /*0978*/ 	.word	0x00000005
        /*097c*/ 	.word	0x00000000
        /*0980*/ 	.short	0x010a
        /*0982*/ 	.byte	0x3f
	.zero		1


	//   ....[60]....
        /*0984*/ 	.word	0x00014200
        /*0988*/ 	.word	0x00000003
        /*098c*/ 	.word	0x00000000
        /*0990*/ 	.short	0x010a
        /*0992*/ 	.byte	0x3f
	.zero		1


	//   ....[61]....
        /*0994*/ 	.word	0x00014250
        /*0998*/ 	.word	0x00000003
        /*099c*/ 	.word	0x00013260
        /*09a0*/ 	.short	0x010a
        /*09a2*/ 	.byte	0x3f
	.zero		1


	//   ....[62]....
        /*09a4*/ 	.word	0x000142a0
        /*09a8*/ 	.word	0x00000005
        /*09ac*/ 	.word	0x00013260
        /*09b0*/ 	.short	0x010a
        /*09b2*/ 	.byte	0x3f
	.zero		1


	//   ....[63]....
        /*09b4*/ 	.word	0x000142e0
        /*09b8*/ 	.word	0x00000003
        /*09bc*/ 	.word	0x00013280
        /*09c0*/ 	.short	0x010a
        /*09c2*/ 	.byte	0x3f
	.zero		1


	//   ....[64]....
        /*09c4*/ 	.word	0x00014300
        /*09c8*/ 	.word	0x00000005
        /*09cc*/ 	.word	0x00013280
        /*09d0*/ 	.short	0x010a
        /*09d2*/ 	.byte	0x3f
	.zero		1


	//   ....[65]....
        /*09d4*/ 	.word	0x00014370
        /*09d8*/ 	.word	0x00000003
        /*09dc*/ 	.word	0x00013200
        /*09e0*/ 	.short	0x010a
        /*09e2*/ 	.byte	0x3f
	.zero		1


	//   ....[66]....
        /*09e4*/ 	.word	0x000143c0
        /*09e8*/ 	.word	0x00000002
        /*09ec*/ 	.word	0x00013230
        /*09f0*/ 	.short	0x010a
        /*09f2*/ 	.byte	0x3f
	.zero		1


	//   ....[67]....
        /*09f4*/ 	.word	0x00014420
        /*09f8*/ 	.word	0x00000008
        /*09fc*/ 	.word	0x00013230
        /*0a00*/ 	.short	0x010a
        /*0a02*/ 	.byte	0x3f
	.zero		1


	//   ....[68]....
        /*0a04*/ 	.word	0x00014480
        /*0a08*/ 	.word	0x00000008
        /*0a0c*/ 	.word	0x00013250
        /*0a10*/ 	.short	0x010a
        /*0a12*/ 	.byte	0x3f
	.zero		1


	//   ....[69]....
        /*0a14*/ 	.word	0x000144e0
        /*0a18*/ 	.word	0x00000008
        /*0a1c*/ 	.word	0x00013230
        /*0a20*/ 	.short	0x010a
        /*0a22*/ 	.byte	0x3f
	.zero		1


	//   ....[70]....
        /*0a24*/ 	.word	0x00014540
        /*0a28*/ 	.word	0x00000008
        /*0a2c*/ 	.word	0x00013250
        /*0a30*/ 	.short	0x010a
        /*0a32*/ 	.byte	0x3f
	.zero		1


	//   ....[71]....
        /*0a34*/ 	.word	0x000145a0
        /*0a38*/ 	.word	0x00000005
        /*0a3c*/ 	.word	0x00013250
        /*0a40*/ 	.short	0x010a
        /*0a42*/ 	.byte	0x3f
	.zero		1


	//   ....[72]....
        /*0a44*/ 	.word	0x000146f0
        /*0a48*/ 	.word	0x00000002
        /*0a4c*/ 	.word	0x00013280
        /*0a50*/ 	.short	0x010a
        /*0a52*/ 	.byte	0x3f
	.zero		1


	//   ....[73]....
        /*0a54*/ 	.word	0x00014740
        /*0a58*/ 	.word	0x00000002
        /*0a5c*/ 	.word	0x00013240
        /*0a60*/ 	.short	0x010a
        /*0a62*/ 	.byte	0x3f
	.zero		1


	//   ....[74]....
        /*0a64*/ 	.word	0x00014e70
        /*0a68*/ 	.word	0x00000010
        /*0a6c*/ 	.word	0x00013220
        /*0a70*/ 	.short	0x010a
        /*0a72*/ 	.byte	0x3f
	.zero		1


	//   ....[75]....
        /*0a74*/ 	.word	0x00014ec0
        /*0a78*/ 	.word	0x00000009
        /*0a7c*/ 	.word	0x00013280
        /*0a80*/ 	.short	0x010a
        /*0a82*/ 	.byte	0x3f
	.zero		1


	//   ....[76]....
        /*0a84*/ 	.word	0x00014f10
        /*0a88*/ 	.word	0x00000009
        /*0a8c*/ 	.word	0x00013240
        /*0a90*/ 	.short	0x010a
        /*0a92*/ 	.byte	0x3f
	.zero		1


	//   ....[77]....
        /*0a94*/ 	.word	0x00014f60
        /*0a98*/ 	.word	0x00000003
        /*0a9c*/ 	.word	0x00013270
        /*0aa0*/ 	.short	0x010a
        /*0aa2*/ 	.byte	0x3f
	.zero		1


	//   ....[78]....
        /*0aa4*/ 	.word	0x00014fb0
        /*0aa8*/ 	.word	0x00000003
        /*0aac*/ 	.word	0x00013260
        /*0ab0*/ 	.short	0x010a
        /*0ab2*/ 	.byte	0x3f
	.zero		1


	//   ....[79]....
        /*0ab4*/ 	.word	0x00015000
        /*0ab8*/ 	.word	0x00000002
        /*0abc*/ 	.word	0x00013270
        /*0ac0*/ 	.short	0x010a
        /*0ac2*/ 	.byte	0x3f
	.zero		1


	//   ....[80]....
        /*0ac4*/ 	.word	0x00015050
        /*0ac8*/ 	.word	0x00000002
        /*0acc*/ 	.word	0x00013260
        /*0ad0*/ 	.short	0x010a
        /*0ad2*/ 	.byte	0x3f
	.zero		1


	//   ....[81]....
        /*0ad4*/ 	.word	0x000150a0
        /*0ad8*/ 	.word	0x00000007
        /*0adc*/ 	.word	0x00013220
        /*0ae0*/ 	.short	0x010a
        /*0ae2*/ 	.byte	0x3f
	.zero		1


	//   ....[82]....
        /*0ae4*/ 	.word	0x00015240
        /*0ae8*/ 	.word	0x00000005
        /*0aec*/ 	.word	0x00000000
        /*0af0*/ 	.short	0x010a
        /*0af2*/ 	.byte	0x3f
	.zero		1


	//   ....[83]....
        /*0af4*/ 	.word	0x00015290
        /*0af8*/ 	.word	0x00000003
        /*0afc*/ 	.word	0x00000000
        /*0b00*/ 	.short	0x010a
        /*0b02*/ 	.byte	0x3f
	.zero		1


	//   ....[84]....
        /*0b04*/ 	.word	0x000152e0
        /*0b08*/ 	.word	0x00000003
        /*0b0c*/ 	.word	0x00013260
        /*0b10*/ 	.short	0x010a
        /*0b12*/ 	.byte	0x3f
	.zero		1


	//   ....[85]....
        /*0b14*/ 	.word	0x00015330
        /*0b18*/ 	.word	0x00000005
        /*0b1c*/ 	.word	0x00013260
        /*0b20*/ 	.short	0x010a
        /*0b22*/ 	.byte	0x3f
	.zero		1


	//   ....[86]....
        /*0b24*/ 	.word	0x00015380
        /*0b28*/ 	.word	0x00000003
        /*0b2c*/ 	.word	0x00013280
        /*0b30*/ 	.short	0x010a
        /*0b32*/ 	.byte	0x3f
	.zero		1


	//----- nvinfo : EIATTR_NUM_MBARRIERS
	.align		4
.L_1595:
        /*0b34*/ 	.byte	0x03, 0x38
        /*0b36*/ 	.short	0x0016


	//----- nvinfo : EIATTR_EXIT_INSTR_OFFSETS
	.align		4
        /*0b38*/ 	.byte	0x04, 0x1c
        /*0b3a*/ 	.short	(.L_1597 - .L_1596)


	//   ....[0]....
.L_1596:
        /*0b3c*/ 	.word	0x00000a40


	//   ....[1]....
        /*0b40*/ 	.word	0x0000ea40


	//   ....[2]....
        /*0b44*/ 	.word	0x00014350


	//----- nvinfo : EIATTR_MAX_THREADS
	.align		4
.L_1597:
        /*0b48*/ 	.byte	0x04, 0x05
        /*0b4a*/ 	.short	(.L_1599 - .L_1598)
.L_1598:
        /*0b4c*/ 	.word	0x00000200
        /*0b50*/ 	.word	0x00000001
        /*0b54*/ 	.word	0x00000001


	//----- nvinfo : EIATTR_CRS_STACK_SIZE
	.align		4
.L_1599:
        /*0b58*/ 	.byte	0x04, 0x1e
        /*0b5a*/ 	.short	(.L_1601 - .L_1600)
.L_1600:
        /*0b5c*/ 	.word	0x00000000


	//----- nvinfo : EIATTR_CBANK_PARAM_SIZE
	.align		4
.L_1601:
        /*0b60*/ 	.byte	0x03, 0x19
        /*0b62*/ 	.short	0x0af0


	//----- nvinfo : EIATTR_PARAM_CBANK
	.align		4
        /*0b64*/ 	.byte	0x04, 0x0a
        /*0b66*/ 	.short	(.L_1603 - .L_1602)
	.align		4
.L_1602:
        /*0b68*/ 	.word	index@(.nv.constant0._ZN7cutlass13device_kernelIN5flash11enable_sm90INS1_16FlashAttnFwdSm90INS1_25CollectiveMainloopFwdSm90ILi2EN4cute5tupleIJNS5_1CILi1EEES8_S8_EEENS6_IJNS7_ILi192EEENS7_ILi160EEENS7_ILi64EEEEEELi64ENS_12float_e4m3_tEfNS_4arch4Sm90ELb1ELb0ELb1ELb1ELb0ELb0ELb0ELb1ELb1ELb1ELb1ELb0EEENS1_21CollectiveEpilogueFwdINS6_IJSA_SC_SB_EEES9_NS_10bfloat16_tESG_Li384ELb1ELb1ELb1ELb1EEENS1_36VarlenDynamicPersistentTileSchedulerILi192ELi160ELi384ELi128ELb1ELb1ELb1ELb1ELb1ELb1EEEEEEEEEvNT_6ParamsE)
        /*0b6c*/ 	.short	0x0210
        /*0b6e*/ 	.short	0x0af0


	//----- nvinfo : EIATTR_SW_WAR
	.align		4
.L_1603:
        /*0b70*/ 	.byte	0x04, 0x36
        /*0b72*/ 	.short	(.L_1605 - .L_1604)
.L_1604:
        /*0b74*/ 	.word	0x00000008
.L_1605:


//--------------------- .nv.info._ZN7cutlass13device_kernelIN5flash11enable_sm90INS1_16FlashAttnFwdSm90INS1_25CollectiveMainloopFwdSm90ILi2EN4cute5tupleIJNS5_1CILi1EEES8_S8_EEENS6_IJNS7_ILi192EEENS7_ILi160EEENS7_ILi64EEEEEELi64ENS_12float_e4m3_tEfNS_4arch4Sm90ELb1ELb0ELb1ELb1ELb0ELb1ELb0ELb1ELb1ELb1ELb1ELb0EEENS1_21CollectiveEpilogueFwdINS6_IJSA_SC_SB_EEES9_NS_10bfloat16_tESG_Li384ELb1ELb1ELb1ELb1EEENS1_36VarlenDynamicPersistentTileSchedulerILi192ELi160ELi384ELi128ELb1ELb1ELb1ELb1ELb1ELb1EEEEEEEEEvNT_6ParamsE --------------------------
	.section	.nv.info._ZN7cutlass13device_kernelIN5flash11enable_sm90INS1_16FlashAttnFwdSm90INS1_25CollectiveMainloopFwdSm90ILi2EN4cute5tupleIJNS5_1CILi1EEES8_S8_EEENS6_IJNS7_ILi192EEENS7_ILi160EEENS7_ILi64EEEEEELi64ENS_12float_e4m3_tEfNS_4arch4Sm90ELb1ELb0ELb1ELb1ELb0ELb1ELb0ELb1ELb1ELb1ELb1ELb0EEENS1_21CollectiveEpilogueFwdINS6_IJSA_SC_SB_EEES9_NS_10bfloat16_tESG_Li384ELb1ELb1ELb1ELb1EEENS1_36VarlenDynamicPersistentTileSchedulerILi192ELi160ELi384ELi128ELb1ELb1ELb1ELb1ELb1ELb1EEEEEEEEEvNT_6ParamsE,"",@"SHT_CUDA_INFO"
	.sectionflags	@""
	.align	4


	//----- nvinfo : EIATTR_CUDA_API_VERSION
	.align		4
        /*0000*/ 	.byte	0x04, 0x37
        /*0002*/ 	.short	(.L_1607 - .L_1606)
.L_1606:
        /*0004*/ 	.word	0x00000082


	//----- nvinfo : EIATTR_KPARAM_INFO
	.align		4
.L_1607:
        /*0008*/ 	.byte	0x04, 0x17
        /*000a*/ 	.short	(.L_1609 - .L_1608)
.L_1608:
        /*000c*/ 	.word	0x00000000
        /*0010*/ 	.short	0x0000
        /*0012*/ 	.short	0x0070
        /*0014*/ 	.byte	0x00, 0xf0, 0x01, 0x2a


	//----- nvinfo : EIATTR_SPARSE_MMA_MASK
	.align		4
.L_1609:
        /*0018*/ 	.byte	0x03, 0x50
        /*001a*/ 	.short	0x0000


	//----- nvinfo : EIATTR_MAXREG_COUNT
	.align		4
        /*001c*/ 	.byte	0x03, 0x1b
        /*001e*/ 	.short	0x0080


	//----- nvinfo : EIATTR_NUM_BARRIERS
	.align		4
        /*0020*/ 	.byte	0x02, 0x4c
        /*0022*/ 	.byte	0x10
	.zero		1


	//----- nvinfo : EIATTR_EXTERNS
	.align		4
        /*0024*/ 	.byte	0x04, 0x0f
        /*0026*/ 	.short	(.L_1611 - .L_1610)


	//   ....[0]....
	.align		4
.L_1610:
        /*0028*/ 	.word	index@(__assertfail)


	//----- nvinfo : EIATTR_ANNOTATIONS
	.align		4
.L_1611:
        /*002c*/ 	.byte	0x04, 0x55
        /*002e*/ 	.short	(.L_1613 - .L_1612)


	//   ....[0]....
.L_1612:
        /* <DEDUP_REMOVED lines=106> */


	//----- nvinfo : EIATTR_MERCURY_ISA_VERSION
	.align		4
.L_1613:
        /*06c0*/ 	.byte	0x03, 0x5f
        /*06c2*/ 	.short	0x0101


	//----- nvinfo : EIATTR_UNUSED_LOAD_BYTE_OFFSET
	.align		4
        /*06c4*/ 	.byte	0x04, 0x44
        /*06c6*/ 	.short	(.L_1615 - .L_1614)


	//   ....[0]....
.L_1614:
        /*06c8*/ 	.word	0x00000a90
        /*06cc*/ 	.word	0x0000fff0


	//   ....[1]....
        /*06d0*/ 	.word	0x00013250
        /*06d4*/ 	.word	0x0000fff0


	//----- nvinfo : EIATTR_INT_WARP_WIDE_INSTR_OFFSETS
	.align		4
.L_1615:
        /*06d8*/ 	.byte	0x04, 0x31
        /*06da*/ 	.short	(.L_1617 - .L_1616)


	//   ....[0]....
.L_1616:
        /*06dc*/ 	.word	0x00000180


	//   ....[1]....
        /*06e0*/ 	.word	0x00000220


	//   ....[2]....
        /*06e4*/ 	.word	0x00000290


	//   ....[3]....
        /*06e8*/ 	.word	0x00018980


	//   ....[4]....
        /*06ec*/ 	.word	0x00018a10


	//   ....[5]....
        /*06f0*/ 	.word	0x0001b020


	//   ....[6]....
        /*06f4*/ 	.word	0x0001b0b0


	//----- nvinfo : EIATTR_COOP_GROUP_MASK_REGIDS
	.align		4
.L_1617:
        /*06f8*/ 	.byte	0x04, 0x29
        /*06fa*/ 	.short	(.L_1619 - .L_1618)


	//   ....[0]....
.L_1618:
        /*06fc*/ 	.word	0xffffffff


	//   ....[1]....
        /*0700*/ 	.word	0xffffffff


	//   ....[2]....
        /*0704*/ 	.word	0xffffffff


	//   ....[3]....
        /*0708*/ 	.word	0xffffffff


	//   ....[4]....
        /*070c*/ 	.word	0xffffffff


	//   ....[5]....
        /*0710*/ 	.word	0xffffffff


	//   ....[6]....
        /*0714*/ 	.word	0xffffffff


	//   ....[7]....
        /*0718*/ 	.word	0xffffffff


	//   ....[8]....
        /*071c*/ 	.word	0xffffffff


	//   ....[9]....
        /*0720*/ 	.word	0xffffffff


	//   ....[10]....
        /*0724*/ 	.word	0xffffffff


	//   ....[11]....
        /*0728*/ 	.word	0xffffffff


	//   ....[12]....
        /*072c*/ 	.word	0xffffffff


	//   ....[13]....
        /*0730*/ 	.word	0xffffffff


	//   ....[14]....
        /*0734*/ 	.word	0xffffffff


	//   ....[15]....
        /*0738*/ 	.word	0xffffffff


	//   ....[16]....
        /*073c*/ 	.word	0xffffffff


	//   ....[17]....
        /*0740*/ 	.word	0xffffffff


	//   ....[18]....
        /*0744*/ 	.word	0xffffffff


	//   ....[19]....
        /*0748*/ 	.word	0xffffffff


	//   ....[20]....
        /*074c*/ 	.word	0xffffffff


	//   ....[21]....
        /*0750*/ 	.word	0xffffffff


	//   ....[22]....
        /*0754*/ 	.word	0xffffffff


	//   ....[23]....
        /*0758*/ 	.word	0xffffffff


	//   ....[24]....
        /*075c*/ 	.word	0xffffffff


	//   ....[25]....
        /*0760*/ 	.word	0xffffffff


	//   ....[26]....
        /*0764*/ 	.word	0xffffffff


	//   ....[27]....
        /*0768*/ 	.word	0xffffffff


	//   ....[28]....
        /*076c*/ 	.word	0xffffffff


	//   ....[29]....
        /*0770*/ 	.word	0xffffffff


	//   ....[30]....
        /*0774*/ 	.word	0xffffffff


	//   ....[31]....
        /*0778*/ 	.word	0xffffffff


	//   ....[32]....
        /*077c*/ 	.word	0xffffffff


	//   ....[33]....
        /*0780*/ 	.word	0xffffffff


	//   ....[34]....
        /*0784*/ 	.word	0xffffffff


	//   ....[35]....
        /*0788*/ 	.word	0xffffffff


	//   ....[36]....
        /*078c*/ 	.word	0xffffffff


	//   ....[37]....
        /*0790*/ 	.word	0xffffffff


	//   ....[38]....
        /*0794*/ 	.word	0xffffffff


	//   ....[39]....
        /*0798*/ 	.word	0xffffffff


	//   ....[40]....
        /*079c*/ 	.word	0xffffffff


	//   ....[41]....
        /*07a0*/ 	.word	0xffffffff


	//   ....[42]....
        /*07a4*/ 	.word	0xffffffff


	//   ....[43]....
        /*07a8*/ 	.word	0xffffffff


	//   ....[44]....
        /*07ac*/ 	.word	0xffffffff


	//   ....[45]....
        /*07b0*/ 	.word	0xffffffff


	//   ....[46]....
        /*07b4*/ 	.word	0xffffffff


	//   ....[47]....
        /*07b8*/ 	.word	0xffffffff


	//   ....[48]....
        /*07bc*/ 	.word	0xffffffff


	//   ....[49]....
        /*07c0*/ 	.word	0xffffffff


	//   ....[50]....
        /*07c4*/ 	.word	0xffffffff


	//   ....[51]....
        /*07c8*/ 	.word	0xffffffff


	//   ....[52]....
        /*07cc*/ 	.word	0xffffffff


	//   ....[53]....
        /*07d0*/ 	.word	0xffffffff


	//   ....[54]....
        /*07d4*/ 	.word	0xffffffff


	//   ....[55]....
        /*07d8*/ 	.word	0xffffffff


	//   ....[56]....
        /*07dc*/ 	.word	0xffffffff


	//   ....[57]....
        /*07e0*/ 	.word	0xffffffff


	//   ....[58]....
        /*07e4*/ 	.word	0xffffffff


	//   ....[59]....
        /*07e8*/ 	.word	0xffffffff


	//   ....[60]....
        /*07ec*/ 	.word	0xffffffff


	//   ....[61]....
        /*07f0*/ 	.word	0xffffffff


	//   ....[62]....
        /*07f4*/ 	.word	0xffffffff


	//   ....[63]....
        /*07f8*/ 	.word	0xffffffff


	//   ....[64]....
        /*07fc*/ 	.word	0xffffffff


	//   ....[65]....
        /*0800*/ 	.word	0xffffffff


	//   ....[66]....
        /*0804*/ 	.word	0xffffffff


	//   ....[67]....
        /*0808*/ 	.word	0xffffffff


	//   ....[68]....
        /*080c*/ 	.word	0xffffffff


	//   ....[69]....
        /*0810*/ 	.word	0xffffffff


	//   ....[70]....
        /*0814*/ 	.word	0xffffffff


	//   ....[71]....
        /*0818*/ 	.word	0xffffffff


	//   ....[72]....
        /*081c*/ 	.word	0xffffffff


	//   ....[73]....
        /*0820*/ 	.word	0xffffffff


	//   ....[74]....
        /*0824*/ 	.word	0xffffffff


	//   ....[75]....
        /*0828*/ 	.word	0xffffffff


	//   ....[76]....
        /*082c*/ 	.word	0xffffffff


	//   ....[77]....
        /*0830*/ 	.word	0xffffffff


	//   ....[78]....
        /*0834*/ 	.word	0xffffffff


	//   ....[79]....
        /*0838*/ 	.word	0xffffffff


	//   ....[80]....
        /*083c*/ 	.word	0xffffffff


	//   ....[81]....
        /*0840*/ 	.word	0xffffffff


	//   ....[82]....
        /*0844*/ 	.word	0xffffffff


	//   ....[83]....
        /*0848*/ 	.word	0xffffffff


	//   ....[84]....
        /*084c*/ 	.word	0xffffffff


	//   ....[85]....
        /*0850*/ 	.word	0xffffffff


	//   ....[86]....
        /*0854*/ 	.word	0xffffffff


	//   ....[87]....
        /*0858*/ 	.word	0xffffffff


	//   ....[88]....
        /*085c*/ 	.word	0xffffffff


	//   ....[89]....
        /*0860*/ 	.word	0xffffffff


	//   ....[90]....
        /*0864*/ 	.word	0xffffffff


	//   ....[91]....
        /*0868*/ 	.word	0xffffffff


	//   ....[92]....
        /*086c*/ 	.word	0xffffffff


	//   ....[93]....
        /*0870*/ 	.word	0xffffffff


	//   ....[94]....
        /*0874*/ 	.word	0xffffffff


	//   ....[95]....
        /*0878*/ 	.word	0xffffffff


	//   ....[96]....
        /*087c*/ 	.word	0xffffffff


	//   ....[97]....
        /*0880*/ 	.word	0xffffffff


	//   ....[98]....
        /*0884*/ 	.word	0xffffffff


	//   ....[99]....
        /*0888*/ 	.word	0xffffffff


	//   ....[100]....
        /*088c*/ 	.word	0xffffffff


	//   ....[101]....
        /*0890*/ 	.word	0xffffffff


	//   ....[102]....
        /*0894*/ 	.word	0xffffffff


	//   ....[103]....
        /*0898*/ 	.word	0xffffffff


	//   ....[104]....
        /*089c*/ 	.word	0xffffffff


	//   ....[105]....
        /*08a0*/ 	.word	0xffffffff


	//   ....[106]....
        /*08a4*/ 	.word	0xffffffff


	//   ....[107]....
        /*08a8*/ 	.word	0xffffffff


	//   ....[108]....
        /*08ac*/ 	.word	0xffffffff


	//   ....[109]....
        /*08b0*/ 	.word	0xffffffff


	//   ....[110]....
        /*08b4*/ 	.word	0xffffffff


	//   ....[111]....
        /*08b8*/ 	.word	0xffffffff


	//   ....[112]....
        /*08bc*/ 	.word	0xffffffff


	//   ....[113]....
        /*08c0*/ 	.word	0xffffffff


	//   ....[114]....
        /*08c4*/ 	.word	0xffffffff


	//   ....[115]....
        /*08c8*/ 	.word	0xffffffff


	//   ....[116]....
        /*08cc*/ 	.word	0xffffffff


	//   ....[117]....
        /*08d0*/ 	.word	0xffffffff


	//   ....[118]....
        /*08d4*/ 	.word	0xffffffff


	//   ....[119]....
        /*08d8*/ 	.word	0xffffffff


	//   ....[120]....
        /*08dc*/ 	.word	0xffffffff


	//   ....[121]....
        /*08e0*/ 	.word	0xffffffff


	//   ....[122]....
        /*08e4*/ 	.word	0xffffffff


	//   ....[123]....
        /*08e8*/ 	.word	0xffffffff


	//   ....[124]....
        /*08ec*/ 	.word	0xffffffff


	//   ....[125]....
        /*08f0*/ 	.word	0xffffffff


	//   ....[126]....
        /*08f4*/ 	.word	0xffffffff


	//   ....[127]....
        /*08f8*/ 	.word	0xffffffff


	//   ....[128]....
        /*08fc*/ 	.word	0xffffffff


	//   ....[129]....
        /*0900*/ 	.word	0xffffffff


	//   ....[130]....
        /*0904*/ 	.word	0xffffffff


	//   ....[131]....
        /*0908*/ 	.word	0xffffffff


	//   ....[132]....
        /*090c*/ 	.word	0xffffffff


	//   ....[133]....
        /*0910*/ 	.word	0xffffffff


	//   ....[134]....
        /*0914*/ 	.word	0xffffffff


	//   ....[135]....
        /*0918*/ 	.word	0xffffffff


	//   ....[136]....
        /*091c*/ 	.word	0xffffffff


	//   ....[137]....
        /*0920*/ 	.word	0xffffffff


	//   ....[138]....
        /*0924*/ 	.word	0xffffffff


	//   ....[139]....
        /*0928*/ 	.word	0xffffffff


	//   ....[140]....
        /*092c*/ 	.word	0xffffffff


	//   ....[141]....
        /*0930*/ 	.word	0xffffffff


	//   ....[142]....
        /*0934*/ 	.word	0x0500000f


	//   ....[143]....
        /*0938*/ 	.word	0x0500000f


	//   ....[144]....
        /*093c*/ 	.word	0x0500000f


	//   ....[145]....
        /*0940*/ 	.word	0x0500000f


	//   ....[146]....
        /*0944*/ 	.word	0x0500000f


	//   ....[147]....
        /*0948*/ 	.word	0x0500000f


	//   ....[148]....
        /*094c*/ 	.word	0x0500000f


	//   ....[149]....
        /*0950*/ 	.word	0x0500000f


	//   ....[150]....
        /*0954*/ 	.word	0x0500000f


	//   ....[151]....
        /*0958*/ 	.word	0x0500000f


	//   ....[152]....
        /*095c*/ 	.word	0x0500000f


	//   ....[153]....
        /*0960*/ 	.word	0x0500000f


	//   ....[154]....
        /*0964*/ 	.word	0x0500000f


	//   ....[155]....
        /*0968*/ 	.word	0x0500000f


	//   ....[156]....
        /*096c*/ 	.word	0x0500000f


	//   ....[157]....
        /*0970*/ 	.word	0x0500000f


	//   ....[158]....
        /*0974*/ 	.word	0x0500000f


	//   ....[159]....
        /*0978*/ 	.word	0x0500000f


	//   ....[160]....
        /*097c*/ 	.word	0x0500000f


	//   ....[161]....
        /*0980*/ 	.word	0x0500000f


	//   ....[162]....
        /*0984*/ 	.word	0x0500000f


	//   ....[163]....
        /*0988*/ 	.word	0x0500000f


	//   ....[164]....
        /*098c*/ 	.word	0x0500000f


	//   ....[165]....
        /*0990*/ 	.word	0x0500000f


	//   ....[166]....
        /*0994*/ 	.word	0x0500000f


	//   ....[167]....
        /*0998*/ 	.word	0x0500000f


	//   ....[168]....
        /*099c*/ 	.word	0x0500000f


	//   ....[169]....
        /*09a0*/ 	.word	0x0500000f


	//   ....[170]....
        /*09a4*/ 	.word	0x0500000f


	//   ....[171]....
        /*09a8*/ 	.word	0x0500000f


	//   ....[172]....
        /*09ac*/ 	.word	0x0500000f


	//   ....[173]....
        /*09b0*/ 	.word	0x0500000f


	//   ....[174]....
        /*09b4*/ 	.word	0x0500000f


	//   ....[175]....
        /*09b8*/ 	.word	0x0500000f


	//   ....[176]....
        /*09bc*/ 	.word	0x0500000f


	//   ....[177]....
        /*09c0*/ 	.word	0x0500000f


	//   ....[178]....
        /*09c4*/ 	.word	0x0500000f


	//   ....[179]....
        /*09c8*/ 	.word	0x0500000f


	//   ....[180]....
        /*09cc*/ 	.word	0x0500000f


	//   ....[181]....
        /*09d0*/ 	.word	0x0500000f


	//   ....[182]....
        /*09d4*/ 	.word	0x0500000f


	//----- nvinfo : EIATTR_COOP_GROUP_INSTR_OFFSETS
	.align		4
.L_1619:
        /*09d8*/ 	.byte	0x04, 0x28
        /*09da*/ 	.short	(.L_1621 - .L_1620)


	//   ....[0]....
.L_1620:
        /*09dc*/ 	.word	0x00000060


	//   ....[1]....
        /*09e0*/ 	.word	0x00000190


	//   ....[2]....
        /*09e4*/ 	.word	0x00000240


	//   ....[3]....
        /*09e8*/ 	.word	0x00000400


	//   ....[4]....
        /*09ec*/ 	.word	0x00000560


	//   ....[5]....
        /*09f0*/ 	.word	0x00000680


	//   ....[6]....
        /*09f4*/ 	.word	0x000007e0


	//   ....[7]....
        /*09f8*/ 	.word	0x00005650


	//   ....[8]....
        /*09fc*/ 	.word	0x00005f60


	//   ....[9]....
        /*0a00*/ 	.word	0x00005f70


	//   ....[10]....
        /*0a04*/ 	.word	0x00005f80


	//   ....[11]....
        /*0a08*/ 	.word	0x00005f90


	//   ....[12]....
        /*0a0c*/ 	.word	0x00007450


	//   ....[13]....
        /*0a10*/ 	.word	0x00007460


	//   ....[14]....
        /*0a14*/ 	.word	0x00007470


	//   ....[15]....
        /*0a18*/ 	.word	0x00007480


	//   ....[16]....
        /*0a1c*/ 	.word	0x00008f40


	//   ....[17]....
        /*0a20*/ 	.word	0x00009600


	//   ....[18]....
        /*0a24*/ 	.word	0x00009d20


	//   ....[19]....
        /*0a28*/ 	.word	0x00009d50


	//   ....[20]....
        /*0a2c*/ 	.word	0x0000aab0


	//   ....[21]....
        /*0a30*/ 	.word	0x0000aad0


	//   ....[22]....
        /*0a34*/ 	.word	0x0000cf90


	//   ....[23]....
        /*0a38*/ 	.word	0x0000cfd0


	//   ....[24]....
        /*0a3c*/ 	.word	0x0000da90


	//   ....[25]....
        /*0a40*/ 	.word	0x0000dbc0


	//   ....[26]....
        /*0a44*/ 	.word	0x0000e6c0


	//   ....[27]....
        /*0a48*/ 	.word	0x0000e720


	//   ....[28]....
        /*0a4c*/ 	.word	0x000111b0


	//   ....[29]....
        /*0a50*/ 	.word	0x000111d0


	//   ....[30]....
        /*0a54*/ 	.word	0x00011200


	//   ....[31]....
        /*0a58*/ 	.word	0x00011250


	//   ....[32]....
        /*0a5c*/ 	.word	0x00012b40


	//   ....[33]....
        /*0a60*/ 	.word	0x00012be0


	//   ....[34]....
        /*0a64*/ 	.word	0x00012cb0


	//   ....[35]....
        /*0a68*/ 	.word	0x00012d30


	//   ....[36]....
        /*0a6c*/ 	.word	0x00013770


	//   ....[37]....
        /*0a70*/ 	.word	0x000137a0


	//   ....[38]....
        /*0a74*/ 	.word	0x000137e0


	//   ....[39]....
        /*0a78*/ 	.word	0x00013800


	//   ....[40]....
        /*0a7c*/ 	.word	0x00013810


	//   ....[41]....
        /*0a80*/ 	.word	0x00013820


	//   ....[42]....
        /*0a84*/ 	.word	0x00013830


	//   ....[43]....
        /*0a88*/ 	.word	0x00013840


	//   ....[44]....
        /*0a8c*/ 	.word	0x00013850


	//   ....[45]....
        /*0a90*/ 	.word	0x00013860


	//   ....[46]....
        /*0a94*/ 	.word	0x00013870


	//   ....[47]....
        /*0a98*/ 	.word	0x00013890


	//   ....[48]....
        /*0a9c*/ 	.word	0x000138a0


	//   ....[49]....
        /*0aa0*/ 	.word	0x000138b0


	//   ....[50]....
        /*0aa4*/ 	.word	0x000138c0


	//   ....[51]....
        /*0aa8*/ 	.word	0x000138d0


	//   ....[52]....
        /*0aac*/ 	.word	0x000138e0


	//   ....[53]....
        /*0ab0*/ 	.word	0x000138f0


	//   ....[54]....
        /*0ab4*/ 	.word	0x00013900


	//   ....[55]....
        /*0ab8*/ 	.word	0x00013910


	//   ....[56]....
        /*0abc*/ 	.word	0x00013920


	//   ....[57]....
        /*0ac0*/ 	.word	0x00013930


	//   ....[58]....
        /*0ac4*/ 	.word	0x00013940


	//   ....[59]....
        /*0ac8*/ 	.word	0x00013950


	//   ....[60]....
        /*0acc*/ 	.word	0x00013960


	//   ....[61]....
        /*0ad0*/ 	.word	0x00013970


	//   ....[62]....
        /*0ad4*/ 	.word	0x00013980


	//   ....[63]....
        /*0ad8*/ 	.word	0x00013990


	//   ....[64]....
        /*0adc*/ 	.word	0x000139a0


	//   ....[65]....
        /*0ae0*/ 	.word	0x000139b0


	//   ....[66]....
        /*0ae4*/ 	.word	0x000139c0


	//   ....[67]....
        /*0ae8*/ 	.word	0x000139d0


	//   ....[68]....
        /*0aec*/ 	.word	0x00014170


	//   ....[69]....
        /*0af0*/ 	.word	0x00014180


	//   ....[70]....
        /*0af4*/ 	.word	0x00014190


	//   ....[71]....
        /*0af8*/ 	.word	0x000141e0


	//   ....[72]....
        /*0afc*/ 	.word	0x00014730


	//   ....[73]....
        /*0b00*/ 	.word	0x00014770


	//   ....[74]....
        /*0b04*/ 	.word	0x000147a0


	//   ....[75]....
        /*0b08*/ 	.word	0x000147e0


	//   ....[76]....
        /*0b0c*/ 	.word	0x00014810


	//   ....[77]....
        /*0b10*/ 	.word	0x00014830


	//   ....[78]....
        /*0b14*/ 	.word	0x00014850


	//   ....[79]....
        /*0b18*/ 	.word	0x00014870


	//   ....[80]....
        /*0b1c*/ 	.word	0x00014c60


	//   ....[81]....
        /*0b20*/ 	.word	0x00014c80


	//   ....[82]....
        /*0b24*/ 	.word	0x00014f40


	//   ....[83]....
        /*0b28*/ 	.word	0x00014f50


	//   ....[84]....
        /*0b2c*/ 	.word	0x000159e0


	//   ....[85]....
        /*0b30*/ 	.word	0x00015a10


	//   ....[86]....
        /*0b34*/ 	.word	0x00015a50


	//   ....[87]....
        /*0b38*/ 	.word	0x00015a80


	//   ....[88]....
        /*0b3c*/ 	.word	0x00015aa0


	//   ....[89]....
        /*0b40*/ 	.word	0x00015ab0


	//   ....[90]....
        /*0b44*/ 	.word	0x00015ac0


	//   ....[91]....
        /*0b48*/ 	.word	0x00015ae0


	//   ....[92]....
        /*0b4c*/ 	.word	0x00015c40


	//   ....[93]....
        /*0b50*/ 	.word	0x00015e40


	//   ....[94]....
        /*0b54*/ 	.word	0x00015e70


	//   ....[95]....
        /*0b58*/ 	.word	0x00015ea0


	//   ....[96]....
        /*0b5c*/ 	.word	0x00015ed0


	//   ....[97]....
        /*0b60*/ 	.word	0x00015f00


	//   ....[98]....
        /*0b64*/ 	.word	0x00015f30


	//   ....[99]....
        /*0b68*/ 	.word	0x000160c0


	//   ....[100]....
        /*0b6c*/ 	.word	0x000160f0


	//   ....[101]....
        /*0b70*/ 	.word	0x00016120


	//   ....[102]....
        /*0b74*/ 	.word	0x00016150


	//   ....[103]....
        /*0b78*/ 	.word	0x00016180


	//   ....[104]....
        /*0b7c*/ 	.word	0x000161b0


	//   ....[105]....
        /*0b80*/ 	.word	0x00016240


	//   ....[106]....
        /*0b84*/ 	.word	0x00016270


	//   ....[107]....
        /*0b88*/ 	.word	0x00016280


	//   ....[108]....
        /*0b8c*/ 	.word	0x000162c0


	//   ....[109]....
        /*0b90*/ 	.word	0x00017900


	//   ....[110]....
        /*0b94*/ 	.word	0x000190c0


	//   ....[111]....
        /*0b98*/ 	.word	0x00019d90


	//   ....[112]....
        /*0b9c*/ 	.word	0x00019da0


	//   ....[113]....
        /*0ba0*/ 	.word	0x00019db0


	//   ....[114]....
        /*0ba4*/ 	.word	0x00019dd0


	//   ....[115]....
        /*0ba8*/ 	.word	0x00019e60


	//   ....[116]....
        /*0bac*/ 	.word	0x00019e80


	//   ....[117]....
        /*0bb0*/ 	.word	0x00019f00


	//   ....[118]....
        /*0bb4*/ 	.word	0x00019f20


	//   ....[119]....
        /*0bb8*/ 	.word	0x00019f30


	//   ....[120]....
        /*0bbc*/ 	.word	0x00019fa0


	//   ....[121]....
        /*0bc0*/ 	.word	0x00019ff0


	//   ....[122]....
        /*0bc4*/ 	.word	0x0001a000


	//   ....[123]....
        /*0bc8*/ 	.word	0x0001b890


	//   ....[124]....
        /*0bcc*/ 	.word	0x0001b8c0


	//   ....[125]....
        /*0bd0*/ 	.word	0x0001b920


	//   ....[126]....
        /*0bd4*/ 	.word	0x0001b950


	//   ....[127]....
        /*0bd8*/ 	.word	0x0001b980


	//   ....[128]....
        /*0bdc*/ 	.word	0x0001b9b0


	//   ....[129]....
        /*0be0*/ 	.word	0x0001b9e0


	//   ....[130]....
        /*0be4*/ 	.word	0x0001ba10


	//   ....[131]....
        /*0be8*/ 	.word	0x0001bbb0


	//   ....[132]....
        /*0bec*/ 	.word	0x0001bbe0


	//   ....[133]....
        /*0bf0*/ 	.word	0x0001bc10


	//   ....[134]....
        /*0bf4*/ 	.word	0x0001bc40


	//   ....[135]....
        /*0bf8*/ 	.word	0x0001bc70


	//   ....[136]....
        /*0bfc*/ 	.word	0x0001bca0


	//   ....[137]....
        /*0c00*/ 	.word	0x0001bd60


	//   ....[138]....
        /*0c04*/ 	.word	0x0001bd80


	//   ....[139]....
        /*0c08*/ 	.word	0x0001bda0


	//   ....[140]....
        /*0c0c*/ 	.word	0x0001be00


	//   ....[141]....
        /*0c10*/ 	.word	0x0001c830


	//   ....[142]....
        /*0c14*/ 	.word	0x0001ccb0


	//   ....[143]....
        /*0c18*/ 	.word	0x0001cd40


	//   ....[144]....
        /*0c1c*/ 	.word	0x0001cd90


	//   ....[145]....
        /*0c20*/ 	.word	0x0001cde0


	//   ....[146]....
        /*0c24*/ 	.word	0x0001ceb0


	//   ....[147]....
        /*0c28*/ 	.word	0x0001cf40


	//   ....[148]....
        /*0c2c*/ 	.word	0x0001cf90


	//   ....[149]....
        /*0c30*/ 	.word	0x0001cfe0


	//   ....[150]....
        /*0c34*/ 	.word	0x0001d2d0


	//   ....[151]....
        /*0c38*/ 	.word	0x0001d5b0


	//   ....[152]....
        /*0c3c*/ 	.word	0x0001d7b0


	//   ....[153]....
        /*0c40*/ 	.word	0x0001d800


	//   ....[154]....
        /*0c44*/ 	.word	0x0001d860


	//   ....[155]....
        /*0c48*/ 	.word	0x0001d950


	//   ....[156]....
        /*0c4c*/ 	.word	0x0001d9b0


	//   ....[157]....
        /*0c50*/ 	.word	0x0001dab0


	//   ....[158]....
        /*0c54*/ 	.word	0x0001db10


	//   ....[159]....
        /*0c58*/ 	.word	0x0001dbc0


	//   ....[160]....
        /*0c5c*/ 	.word	0x0001dc70


	//   ....[161]....
        /*0c60*/ 	.word	0x0001dd50


	//   ....[162]....
        /*0c64*/ 	.word	0x0001ddb0


	//   ....[163]....
        /*0c68*/ 	.word	0x0001de70


	//   ....[164]....
        /*0c6c*/ 	.word	0x0001e140


	//   ....[165]....
        /*0c70*/ 	.word	0x0001e1e0


	//   ....[166]....
        /*0c74*/ 	.word	0x0001e360


	//   ....[167]....
        /*0c78*/ 	.word	0x0001e3d0


	//   ....[168]....
        /*0c7c*/ 	.word	0x0001e440


	//   ....[169]....
        /*0c80*/ 	.word	0x0001e4b0


	//   ....[170]....
        /*0c84*/ 	.word	0x0001e520


	//   ....[171]....
        /*0c88*/ 	.word	0x0001e5a0


	//   ....[172]....
        /*0c8c*/ 	.word	0x0001e630


	//   ....[173]....
        /*0c90*/ 	.word	0x0001e6d0


	//   ....[174]....
        /*0c94*/ 	.word	0x0001e740


	//   ....[175]....
        /*0c98*/ 	.word	0x0001e7b0


	//   ....[176]....
        /*0c9c*/ 	.word	0x0001e820


	//   ....[177]....
        /*0ca0*/ 	.word	0x0001e8a0


	//   ....[178]....
        /*0ca4*/ 	.word	0x0001e910


	//   ....[179]....
        /*0ca8*/ 	.word	0x0001e9c0


	//   ....[180]....
        /*0cac*/ 	.word	0x0001ea10


	//   ....[181]....
        /*0cb0*/ 	.word	0x0001eaa0


	//   ....[182]....
        /*0cb4*/ 	.word	0x0001ebd0


	//----- nvinfo : EIATTR_REG_RECONFIG
	.align		4
.L_1621:
        /*0cb8*/ 	.byte	0x01, 0x54
	.zero		2


	//----- nvinfo : EIATTR_SYSCALL_OFFSETS
	.align		4
        /*0cbc*/ 	.byte	0x04, 0x46
        /*0cbe*/ 	.short	(.L_1623 - .L_1622)


	//   ....[0]....
.L_1622:
        /*0cc0*/ 	.word	0x00001d00


	//   ....[1]....
        /*0cc4*/ 	.word	0x00001e50


	//   ....[2]....
        /*0cc8*/ 	.word	0x000057c0


	//   ....[3]....
        /*0ccc*/ 	.word	0x00005d20


	//   ....[4]....
        /*0cd0*/ 	.word	0x00018b70


	//   ....[5]....
        /*0cd4*/ 	.word	0x00018ce0


	//   ....[6]....
        /*0cd8*/ 	.word	0x00018e30


	//   ....[7]....
        /*0cdc*/ 	.word	0x00018f70


	//   ....[8]....
        /*0ce0*/ 	.word	0x000198e0


	//----- nvinfo : EIATTR_MBARRIER_INSTR_OFFSETS
	.align		4
.L_1623:
        /*0ce4*/ 	.byte	0x04, 0x39
        /*0ce6*/ 	.short	(.L_1625 - .L_1624)


	//   ....[0]....
.L_1624:
        /*0ce8*/ 	.word	0x000002b0
        /*0cec*/ 	.word	0x000000ff
        /*0cf0*/ 	.word	0x00013200
        /*0cf4*/ 	.short	0x0100
        /*0cf6*/ 	.byte	0x08
	.zero		1


	//   ....[1]....
        /*0cf8*/ 	.word	0x000002c0
        /*0cfc*/ 	.word	0x000000ff
        /*0d00*/ 	.word	0x00013220
        /*0d04*/ 	.short	0x0100
        /*0d06*/ 	.byte	0x08
	.zero		1


	//   ....[2]....
        /*0d08*/ 	.word	0x000003b0
        /*0d0c*/ 	.word	0x000000ff
        /*0d10*/ 	.word	0x00013230
        /*0d14*/ 	.short	0x0100
        /*0d16*/ 	.byte	0x08
	.zero		1


	//   ....[3]....
        /*0d18*/ 	.word	0x000003c0
        /*0d1c*/ 	.word	0x000000ff
        /*0d20*/ 	.word	0x00013240
        /*0d24*/ 	.short	0x0100
        /*0d26*/ 	.byte	0x08
	.zero		1


	//   ....[4]....
        /*0d28*/ 	.word	0x000003d0
        /*0d2c*/ 	.word	0x000000ff
        /*0d30*/ 	.word	0x00013238
        /*0d34*/ 	.short	0x0100
        /*0d36*/ 	.byte	0x08
	.zero		1


	//   ....[5]....
        /*0d38*/ 	.word	0x000003e0
        /*0d3c*/ 	.word	0x000000ff
        /*0d40*/ 	.word	0x00013248
        /*0d44*/ 	.short	0x0100
        /*0d46*/ 	.byte	0x08
	.zero		1


	//   ....[6]....
        /*0d48*/ 	.word	0x00000510
        /*0d4c*/ 	.word	0x000000ff
        /*0d50*/ 	.word	0x00013250
        /*0d54*/ 	.short	0x0100
        /*0d56*/ 	.byte	0x08
	.zero		1


	//   ....[7]....
        /*0d58*/ 	.word	0x00000520
        /*0d5c*/ 	.word	0x000000ff
        /*0d60*/ 	.word	0x00013260
        /*0d64*/ 	.short	0x0100
        /*0d66*/ 	.byte	0x08
	.zero		1


	//   ....[8]....
        /*0d68*/ 	.word	0x00000530
        /*0d6c*/ 	.word	0x000000ff
        /*0d70*/ 	.word	0x00013258
        /*0d74*/ 	.short	0x0100
        /*0d76*/ 	.byte	0x08
	.zero		1


	//   ....[9]....
        /*0d78*/ 	.word	0x00000540
        /*0d7c*/ 	.word	0x000000ff
        /*0d80*/ 	.word	0x00013268
        /*0d84*/ 	.short	0x0100
        /*0d86*/ 	.byte	0x08
	.zero		1


	//   ....[10]....
        /*0d88*/ 	.word	0x00000630
        /*0d8c*/ 	.word	0x000000ff
        /*0d90*/ 	.word	0x00013270
        /*0d94*/ 	.short	0x0100
        /*0d96*/ 	.byte	0x06
	.zero		1


	//   ....[11]....
        /*0d98*/ 	.word	0x00000640
        /*0d9c*/ 	.word	0x000000ff
        /*0da0*/ 	.word	0x00013280
        /*0da4*/ 	.short	0x0100
        /*0da6*/ 	.byte	0x06
	.zero		1


	//   ....[12]....
        /*0da8*/ 	.word	0x00000650
        /*0dac*/ 	.word	0x000000ff
        /*0db0*/ 	.word	0x00013278
        /*0db4*/ 	.short	0x0100
        /*0db6*/ 	.byte	0x06
	.zero		1


	//   ....[13]....
        /*0db8*/ 	.word	0x00000660
        /*0dbc*/ 	.word	0x000000ff
        /*0dc0*/ 	.word	0x00013288
        /*0dc4*/ 	.short	0x0100
        /*0dc6*/ 	.byte	0x06
	.zero		1


	//   ....[14]....
        /*0dc8*/ 	.word	0x00000790
        /*0dcc*/ 	.word	0x000000ff
        /*0dd0*/ 	.word	0x00013290
        /*0dd4*/ 	.short	0x0100
        /*0dd6*/ 	.byte	0x08
	.zero		1


	//   ....[15]....
        /*0dd8*/ 	.word	0x000007a0
        /*0ddc*/ 	.word	0x000000ff
        /*0de0*/ 	.word	0x000132a0
        /*0de4*/ 	.short	0x0100
        /*0de6*/ 	.byte	0x08
	.zero		1


	//   ....[16]....
        /*0de8*/ 	.word	0x000007b0
        /*0dec*/ 	.word	0x000000ff
        /*0df0*/ 	.word	0x00013298
        /*0df4*/ 	.short	0x0100
        /*0df6*/ 	.byte	0x08
	.zero		1


	//   ....[17]....
        /*0df8*/ 	.word	0x000007c0
        /*0dfc*/ 	.word	0x000000ff
        /*0e00*/ 	.word	0x000132a8
        /*0e04*/ 	.short	0x0100
        /*0e06*/ 	.byte	0x08
	.zero		1


	//   ....[18]....
        /*0e08*/ 	.word	0x000008f0
        /*0e0c*/ 	.word	0x000000ff
        /*0e10*/ 	.word	0x000132b0
        /*0e14*/ 	.short	0x0100
        /*0e16*/ 	.byte	0x08
	.zero		1


	//   ....[19]....
        /*0e18*/ 	.word	0x00000900
        /*0e1c*/ 	.word	0x000000ff
        /*0e20*/ 	.word	0x000132c0
        /*0e24*/ 	.short	0x0100
        /*0e26*/ 	.byte	0x08
	.zero		1


	//   ....[20]....
        /*0e28*/ 	.word	0x00000910
        /*0e2c*/ 	.word	0x000000ff
        /*0e30*/ 	.word	0x000132b8
        /*0e34*/ 	.short	0x0100
        /*0e36*/ 	.byte	0x08
	.zero		1


	//   ....[21]....
        /*0e38*/ 	.word	0x00000920
        /*0e3c*/ 	.word	0x000000ff
        /*0e40*/ 	.word	0x000132c8
        /*0e44*/ 	.short	0x0100
        /*0e46*/ 	.byte	0x08
	.zero		1


	//   ....[22]....
        /*0e48*/ 	.word	0x00002a00
        /*0e4c*/ 	.word	0x0000004c
        /*0e50*/ 	.word	0x00013290
        /*0e54*/ 	.short	0x010a
        /*0e56*/ 	.byte	0x3f
	.zero		1


	//   ....[23]....
        /*0e58*/ 	.word	0x00003b70
        /*0e5c*/ 	.word	0x0000004c
        /*0e60*/ 	.word	0x00013290
        /*0e64*/ 	.short	0x010a
        /*0e66*/ 	.byte	0x3f
	.zero		1


	//   ....[24]....
        /*0e68*/ 	.word	0x00004c50
        /*0e6c*/ 	.word	0x0000004c
        /*0e70*/ 	.word	0x00013290
        /*0e74*/ 	.short	0x010a
        /*0e76*/ 	.byte	0x3f
	.zero		1


	//   ....[25]....
        /*0e78*/ 	.word	0x00004de0
        /*0e7c*/ 	.word	0x00000004
        /*0e80*/ 	.word	0x00000000
        /*0e84*/ 	.short	0x0101
        /*0e86*/ 	.byte	0x3f
	.zero		1


	//   ....[26]....
        /*0e88*/ 	.word	0x00004e20
        /*0e8c*/ 	.word	0x0000004c
        /*0e90*/ 	.word	0x000132b0
        /*0e94*/ 	.short	0x010a
        /*0e96*/ 	.byte	0x3f
	.zero		1


	//   ....[27]....
        /*0e98*/ 	.word	0x000050a0
        /*0e9c*/ 	.word	0x0000004c
        /*0ea0*/ 	.word	0x00000000
        /*0ea4*/ 	.short	0x0101
        /*0ea6*/ 	.byte	0x3f
	.zero		1


	//   ....[28]....
        /*0ea8*/ 	.word	0x00005aa0
        /*0eac*/ 	.word	0x00000010
        /*0eb0*/ 	.word	0x00013200
        /*0eb4*/ 	.short	0x010a
        /*0eb6*/ 	.byte	0x3f
	.zero		1


	//   ....[29]....
        /*0eb8*/ 	.word	0x00005af0
        /*0ebc*/ 	.word	0x00000010
        /*0ec0*/ 	.word	0x00013200
        /*0ec4*/ 	.short	0x010a
        /*0ec6*/ 	.byte	0x3f
	.zero		1


	//   ....[30]....
        /*0ec8*/ 	.word	0x00006200
        /*0ecc*/ 	.word	0x00000010
        /*0ed0*/ 	.word	0x00013200
        /*0ed4*/ 	.short	0x010a
        /*0ed6*/ 	.byte	0x3f
	.zero		1


	//   ....[31]....
        /*0ed8*/ 	.word	0x00007640
        /*0edc*/ 	.word	0x00000010
        /*0ee0*/ 	.word	0x00013200
        /*0ee4*/ 	.short	0x010a
        /*0ee6*/ 	.byte	0x3f
	.zero		1


	//   ....[32]....
        /*0ee8*/ 	.word	0x00008780
        /*0eec*/ 	.word	0x00000000
        /*0ef0*/ 	.word	0x00013230
        /*0ef4*/ 	.short	0x010a
        /*0ef6*/ 	.byte	0x3f
	.zero		1


	//   ....[33]....
        /*0ef8*/ 	.word	0x00008820
        /*0efc*/ 	.word	0x00000000
        /*0f00*/ 	.word	0x00013230
        /*0f04*/ 	.short	0x010a
        /*0f06*/ 	.byte	0x3f
	.zero		1


	//   ....[34]....
        /*0f08*/ 	.word	0x0000b4c0
        /*0f0c*/ 	.word	0x00000041
        /*0f10*/ 	.word	0x00000000
        /*0f14*/ 	.short	0x0101
        /*0f16*/ 	.byte	0x3f
	.zero		1


	//   ....[35]....
        /*0f18*/ 	.word	0x0000bf10
        /*0f1c*/ 	.word	0x00000003
        /*0f20*/ 	.word	0x00013230
        /*0f24*/ 	.short	0x010a
        /*0f26*/ 	.byte	0x3f
	.zero		1


	//   ....[36]....
        /*0f28*/ 	.word	0x0000bfa0
        /*0f2c*/ 	.word	0x00000003
        /*0f30*/ 	.word	0x00013230
        /*0f34*/ 	.short	0x010a
        /*0f36*/ 	.byte	0x3f
	.zero		1


	//   ....[37]....
        /*0f38*/ 	.word	0x0000c560
        /*0f3c*/ 	.word	0x0000000f
        /*0f40*/ 	.word	0x00013250
        /*0f44*/ 	.short	0x010a
        /*0f46*/ 	.byte	0x3f
	.zero		1


	//   ....[38]....
        /*0f48*/ 	.word	0x0000c5b0
        /*0f4c*/ 	.word	0x0000000f
        /*0f50*/ 	.word	0x00013250
        /*0f54*/ 	.short	0x010a
        /*0f56*/ 	.byte	0x3f
	.zero		1


	//   ....[39]....
        /*0f58*/ 	.word	0x0000ec40
        /*0f5c*/ 	.word	0x00000003
        /*0f60*/ 	.word	0x00000000
        /*0f64*/ 	.short	0x0101
        /*0f66*/ 	.byte	0x3f
	.zero		1


	//   ....[40]....
        /*0f68*/ 	.word	0x0000f890
        /*0f6c*/ 	.word	0x0000000f
        /*0f70*/ 	.word	0x00000000
        /*0f74*/ 	.short	0x0101
        /*0f76*/ 	.byte	0x3f
	.zero		1


	//   ....[41]....
        /*0f78*/ 	.word	0x0000f9f0
        /*0f7c*/ 	.word	0x0000000a
        /*0f80*/ 	.word	0x00013230
        /*0f84*/ 	.short	0x010a
        /*0f86*/ 	.byte	0x3f
	.zero		1


	//   ....[42]....
        /*0f88*/ 	.word	0x0000fa80
        /*0f8c*/ 	.word	0x0000000a
        /*0f90*/ 	.word	0x00013230
        /*0f94*/ 	.short	0x010a
        /*0f96*/ 	.byte	0x3f
	.zero		1


	//   ....[43]....
        /*0f98*/ 	.word	0x00010040
        /*0f9c*/ 	.word	0x0000000d
        /*0fa0*/ 	.word	0x00013250
        /*0fa4*/ 	.short	0x010a
        /*0fa6*/ 	.byte	0x3f
	.zero		1


	//   ....[44]....
        /*0fa8*/ 	.word	0x00010090
        /*0fac*/ 	.word	0x0000000d
        /*0fb0*/ 	.word	0x00013250
        /*0fb4*/ 	.short	0x010a
        /*0fb6*/ 	.byte	0x3f
	.zero		1


	//   ....[45]....
        /*0fb8*/ 	.word	0x00011b00
        /*0fbc*/ 	.word	0x0000000f
        /*0fc0*/ 	.word	0x00000000
        /*0fc4*/ 	.short	0x0101
        /*0fc6*/ 	.byte	0x3f
	.zero		1


	//   ....[46]....
        /*0fc8*/ 	.word	0x00012320
        /*0fcc*/ 	.word	0x0000000d
        /*0fd0*/ 	.word	0x00000000
        /*0fd4*/ 	.short	0x0101
        /*0fd6*/ 	.byte	0x3f
	.zero		1


	//   ....[47]....
        /*0fd8*/ 	.word	0x00012880
        /*0fdc*/ 	.word	0x00000008
        /*0fe0*/ 	.word	0x00013250
        /*0fe4*/ 	.short	0x010a
        /*0fe6*/ 	.byte	0x3f
	.zero		1


	//   ....[48]....
        /*0fe8*/ 	.word	0x000128d0
        /*0fec*/ 	.word	0x00000008
        /*0ff0*/ 	.word	0x00013250
        /*0ff4*/ 	.short	0x010a
        /*0ff6*/ 	.byte	0x3f
	.zero		1


	//   ....[49]....
        /*0ff8*/ 	.word	0x00013120
        /*0ffc*/ 	.word	0x00000008
        /*1000*/ 	.word	0x00000000
        /*1004*/ 	.short	0x0101
        /*1006*/ 	.byte	0x3f
	.zero		1


	//   ....[50]....
        /*1008*/ 	.word	0x00014820
        /*100c*/ 	.word	0x00000000
        /*1010*/ 	.word	0x00000000
        /*1014*/ 	.short	0x0101
        /*1016*/ 	.byte	0x3f
	.zero		1


	//   ....[51]....
        /*1018*/ 	.word	0x00014c40
        /*101c*/ 	.word	0x00000004
        /*1020*/ 	.word	0x00000000
        /*1024*/ 	.short	0x0101
        /*1026*/ 	.byte	0x3f
	.zero		1


	//   ....[52]....
        /*1028*/ 	.word	0x000179e0
        /*102c*/ 	.word	0x00000011
        /*1030*/ 	.word	0x00013220
        /*1034*/ 	.short	0x010a
        /*1036*/ 	.byte	0x3f
	.zero		1


	//   ....[53]....
        /*1038*/ 	.word	0x00017ab0
        /*103c*/ 	.word	0x00000006
        /*1040*/ 	.word	0x000132a0
        /*1044*/ 	.short	0x010a
        /*1046*/ 	.byte	0x3f
	.zero		1


	//   ....[54]....
        /*1048*/ 	.word	0x00017cf0
        /*104c*/ 	.word	0x00000006
        /*1050*/ 	.word	0x000132c0
        /*1054*/ 	.short	0x010a
        /*1056*/ 	.byte	0x3f
	.zero		1


	//   ....[55]....
        /*1058*/ 	.word	0x000180a0
        /*105c*/ 	.word	0x00000006
        /*1060*/ 	.word	0x000132a0
        /*1064*/ 	.short	0x010a
        /*1066*/ 	.byte	0x3f
	.zero		1


	//   ....[56]....
        /*1068*/ 	.word	0x000182d0
        /*106c*/ 	.word	0x00000006
        /*1070*/ 	.word	0x000132c0
        /*1074*/ 	.short	0x010a
        /*1076*/ 	.byte	0x3f
	.zero		1


	//   ....[57]....
        /*1078*/ 	.word	0x00019320
        /*107c*/ 	.word	0x00000004
        /*1080*/ 	.word	0x00013280
        /*1084*/ 	.short	0x010a
        /*1086*/ 	.byte	0x3f
	.zero		1


	//   ....[58]....
        /*1088*/ 	.word	0x000194c0
        /*108c*/ 	.word	0x00000004
        /*1090*/ 	.word	0x00013240
        /*1094*/ 	.short	0x010a
        /*1096*/ 	.byte	0x3f
	.zero		1


	//   ....[59]....
        /*1098*/ 	.word	0x0001a120
        /*109c*/ 	.word	0x00000011
        /*10a0*/ 	.word	0x00013200
        /*10a4*/ 	.short	0x0107
        /*10a6*/ 	.byte	0x3f
	.zero		1


	//   ....[60]....
        /*10a8*/ 	.word	0x0001a210
        /*10ac*/ 	.word	0x00000011
        /*10b0*/ 	.word	0x00013200
        /*10b4*/ 	.short	0x0101
        /*10b6*/ 	.byte	0x3f
	.zero		1


	//   ....[61]....
        /*10b8*/ 	.word	0x0001a230
        /*10bc*/ 	.word	0x00000011
        /*10c0*/ 	.word	0x00013220
        /*10c4*/ 	.short	0x010a
        /*10c6*/ 	.byte	0x3f
	.zero		1


	//   ....[62]....
        /*10c8*/ 	.word	0x0001a520
        /*10cc*/ 	.word	0x00000006
        /*10d0*/ 	.word	0x00013280
        /*10d4*/ 	.short	0x010a
        /*10d6*/ 	.byte	0x3f
	.zero		1


	//   ....[63]....
        /*10d8*/ 	.word	0x0001a770
        /*10dc*/ 	.word	0x00000006
        /*10e0*/ 	.word	0x00013240
        /*10e4*/ 	.short	0x010a
        /*10e6*/ 	.byte	0x3f
	.zero		1


	//   ....[64]....
        /*10e8*/ 	.word	0x0001aa30
        /*10ec*/ 	.word	0x00000003
        /*10f0*/ 	.word	0x00013270
        /*10f4*/ 	.short	0x010a
        /*10f6*/ 	.byte	0x3f
	.zero		1


	//   ....[65]....
        /*10f8*/ 	.word	0x0001aab0
        /*10fc*/ 	.word	0x00000003
        /*1100*/ 	.word	0x00013260
        /*1104*/ 	.short	0x010a
        /*1106*/ 	.byte	0x3f
	.zero		1


	//   ....[66]....
        /*1108*/ 	.word	0x0001aed0
        /*110c*/ 	.word	0x00000003
        /*1110*/ 	.word	0x00013250
        /*1114*/ 	.short	0x0101
        /*1116*/ 	.byte	0x3f
	.zero		1


	//   ....[67]....
        /*1118*/ 	.word	0x0001af50
        /*111c*/ 	.word	0x00000003
        /*1120*/ 	.word	0x00000000
        /*1124*/ 	.short	0x0101
        /*1126*/ 	.byte	0x3f
	.zero		1


	//   ....[68]....
        /*1128*/ 	.word	0x0001b170
        /*112c*/ 	.word	0x00000000
        /*1130*/ 	.word	0x00013270
        /*1134*/ 	.short	0x010a
        /*1136*/ 	.byte	0x3f
	.zero		1


	//   ....[69]....
        /*1138*/ 	.word	0x0001b1e0
        /*113c*/ 	.word	0x00000000
        /*1140*/ 	.word	0x00013260
        /*1144*/ 	.short	0x010a
        /*1146*/ 	.byte	0x3f
	.zero		1


	//   ....[70]....
        /*1148*/ 	.word	0x0001b610
        /*114c*/ 	.word	0x00000000
        /*1150*/ 	.word	0x00013250
        /*1154*/ 	.short	0x0101
        /*1156*/ 	.byte	0x3f
	.zero		1


	//   ....[71]....
        /*1158*/ 	.word	0x0001b660
        /*115c*/ 	.word	0x00000002
        /*1160*/ 	.word	0x00000000
        /*1164*/ 	.short	0x0101
        /*1166*/ 	.byte	0x3f
	.zero		1


	//   ....[72]....
        /*1168*/ 	.word	0x0001c7b0
        /*116c*/ 	.word	0x00000006
        /*1170*/ 	.word	0x00013220
        /*1174*/ 	.short	0x010a
        /*1176*/ 	.byte	0x3f
	.zero		1


	//   ....[73]....
        /*1178*/ 	.word	0x0001c990
        /*117c*/ 	.word	0x00000005
        /*1180*/ 	.word	0x00000000
        /*1184*/ 	.short	0x010a
        /*1186*/ 	.byte	0x3f
	.zero		1


	//   ....[74]....
        /*1188*/ 	.word	0x0001c9c0
        /*118c*/ 	.word	0x00000009
        /*1190*/ 	.word	0x00000000
        /*1194*/ 	.short	0x010a
        /*1196*/ 	.byte	0x3f
	.zero		1


	//   ....[75]....
        /*1198*/ 	.word	0x0001ca10
        /*119c*/ 	.word	0x0000001d
        /*11a0*/ 	.word	0x00013260
        /*11a4*/ 	.short	0x010a
        /*11a6*/ 	.byte	0x3f
	.zero		1


	//   ....[76]....
        /*11a8*/ 	.word	0x0001ca60
        /*11ac*/ 	.word	0x00000007
        /*11b0*/ 	.word	0x00013260
        /*11b4*/ 	.short	0x010a
        /*11b6*/ 	.byte	0x3f
	.zero		1


	//   ....[77]....
        /*11b8*/ 	.word	0x0001caa0
        /*11bc*/ 	.word	0x0000001d
        /*11c0*/ 	.word	0x00013280
        /*11c4*/ 	.short	0x010a
        /*11c6*/ 	.byte	0x3f
	.zero		1


	//   ....[78]....
        /*11c8*/ 	.word	0x0001cac0
        /*11cc*/ 	.word	0x00000007
        /*11d0*/ 	.word	0x00013280
        /*11d4*/ 	.short	0x010a
        /*11d6*/ 	.byte	0x3f
	.zero		1


	//   ....[79]....
        /*11d8*/ 	.word	0x0001cb20
        /*11dc*/ 	.word	0x0000004c
        /*11e0*/ 	.word	0x00013290
        /*11e4*/ 	.short	0x010a
        /*11e6*/ 	.byte	0x3f
	.zero		1


	//   ....[80]....
        /*11e8*/ 	.word	0x0001cb70
        /*11ec*/ 	.word	0x0000004c
        /*11f0*/ 	.word	0x00013290
        /*11f4*/ 	.short	0x010a
        /*11f6*/ 	.byte	0x3f
	.zero		1


	//   ....[81]....
        /*11f8*/ 	.word	0x0001cbc0
        /*11fc*/ 	.word	0x0000004c
        /*1200*/ 	.word	0x00013290
        /*1204*/ 	.short	0x010a
        /*1206*/ 	.byte	0x3f
	.zero		1


	//   ....[82]....
        /*1208*/ 	.word	0x0001cc10
        /*120c*/ 	.word	0x0000004c
        /*1210*/ 	.word	0x000132b0
        /*1214*/ 	.short	0x010a
        /*1216*/ 	.byte	0x3f
	.zero		1


	//   ....[83]....
        /*1218*/ 	.word	0x0001ce10
        /*121c*/ 	.word	0x00000010
        /*1220*/ 	.word	0x00013200
        /*1224*/ 	.short	0x010a
        /*1226*/ 	.byte	0x3f
	.zero		1


	//   ....[84]....
        /*1228*/ 	.word	0x0001d010
        /*122c*/ 	.word	0x00000010
        /*1230*/ 	.word	0x00013200
        /*1234*/ 	.short	0x010a
        /*1236*/ 	.byte	0x3f
	.zero		1


	//   ....[85]....
        /*1238*/ 	.word	0x0001d060
        /*123c*/ 	.word	0x00000000
        /*1240*/ 	.word	0x00013230
        /*1244*/ 	.short	0x010a
        /*1246*/ 	.byte	0x3f
	.zero		1


	//   ....[86]....
        /*1248*/ 	.word	0x0001d0b0
        /*124c*/ 	.word	0x00000003
        /*1250*/ 	.word	0x00013230
        /*1254*/ 	.short	0x010a
        /*1256*/ 	.byte	0x3f
	.zero		1


	//   ....[87]....
        /*1258*/ 	.word	0x0001d100
        /*125c*/ 	.word	0x0000000f
        /*1260*/ 	.word	0x00013250
        /*1264*/ 	.short	0x010a
        /*1266*/ 	.byte	0x3f
	.zero		1


	//   ....[88]....
        /*1268*/ 	.word	0x0001d150
        /*126c*/ 	.word	0x0000000a
        /*1270*/ 	.word	0x00013230
        /*1274*/ 	.short	0x010a
        /*1276*/ 	.byte	0x3f
	.zero		1


	//   ....[89]....
        /*1278*/ 	.word	0x0001d1a0
        /*127c*/ 	.word	0x0000000d
        /*1280*/ 	.word	0x00013250
        /*1284*/ 	.short	0x010a
        /*1286*/ 	.byte	0x3f
	.zero		1


	//   ....[90]....
        /*1288*/ 	.word	0x0001d1f0
        /*128c*/ 	.word	0x00000008
        /*1290*/ 	.word	0x00013250
        /*1294*/ 	.short	0x010a
        /*1296*/ 	.byte	0x3f
	.zero		1


	//   ....[91]....
        /*1298*/ 	.word	0x0001d390
        /*129c*/ 	.word	0x00000011
        /*12a0*/ 	.word	0x00013220
        /*12a4*/ 	.short	0x010a
        /*12a6*/ 	.byte	0x3f
	.zero		1


	//   ....[92]....
        /*12a8*/ 	.word	0x0001d3e0
        /*12ac*/ 	.word	0x00000006
        /*12b0*/ 	.word	0x000132a0
        /*12b4*/ 	.short	0x010a
        /*12b6*/ 	.byte	0x3f
	.zero		1


	//   ....[93]....
        /*12b8*/ 	.word	0x0001d430
        /*12bc*/ 	.word	0x00000006
        /*12c0*/ 	.word	0x000132c0
        /*12c4*/ 	.short	0x010a
        /*12c6*/ 	.byte	0x3f
	.zero		1


	//   ....[94]....
        /*12c8*/ 	.word	0x0001d480
        /*12cc*/ 	.word	0x00000006
        /*12d0*/ 	.word	0x000132a0
        /*12d4*/ 	.short	0x010a
        /*12d6*/ 	.byte	0x3f
	.zero		1


	//   ....[95]....
        /*12d8*/ 	.word	0x0001d4d0
        /*12dc*/ 	.word	0x00000006
        /*12e0*/ 	.word	0x000132c0
        /*12e4*/ 	.short	0x010a
        /*12e6*/ 	.byte	0x3f
	.zero		1


	//   ....[96]....
        /*12e8*/ 	.word	0x0001d670
        /*12ec*/ 	.word	0x00000004
        /*12f0*/ 	.word	0x00013280
        /*12f4*/ 	.short	0x010a
        /*12f6*/ 	.byte	0x3f
	.zero		1


	//   ....[97]....
        /*12f8*/ 	.word	0x0001d6c0
        /*12fc*/ 	.word	0x00000004
        /*1300*/ 	.word	0x00013240
        /*1304*/ 	.short	0x010a
        /*1306*/ 	.byte	0x3f
	.zero		1


	//   ....[98]....
        /*1308*/ 	.word	0x0001deb0
        /*130c*/ 	.word	0x00000011
        /*1310*/ 	.word	0x00013220
        /*1314*/ 	.short	0x010a
        /*1316*/ 	.byte	0x3f
	.zero		1


	//   ....[99]....
        /*1318*/ 	.word	0x0001df00
        /*131c*/ 	.word	0x00000006
        /*1320*/ 	.word	0x00013280
        /*1324*/ 	.short	0x010a
        /*1326*/ 	.byte	0x3f
	.zero		1


	//   ....[100]....
        /*1328*/ 	.word	0x0001df50
        /*132c*/ 	.word	0x00000006
        /*1330*/ 	.word	0x00013240
        /*1334*/ 	.short	0x010a
        /*1336*/ 	.byte	0x3f
	.zero		1


	//   ....[101]....
        /*1338*/ 	.word	0x0001dfa0
        /*133c*/ 	.word	0x00000003
        /*1340*/ 	.word	0x00013270
        /*1344*/ 	.short	0x010a
        /*1346*/ 	.byte	0x3f
	.zero		1


	//   ....[102]....
        /*1348*/ 	.word	0x0001dff0
        /*134c*/ 	.word	0x00000003
        /*1350*/ 	.word	0x00013260
        /*1354*/ 	.short	0x010a
        /*1356*/ 	.byte	0x3f
	.zero		1


	//   ....[103]....
        /*1358*/ 	.word	0x0001e040
        /*135c*/ 	.word	0x00000000
        /*1360*/ 	.word	0x00013270
        /*1364*/ 	.short	0x010a
        /*1366*/ 	.byte	0x3f
	.zero		1


	//   ....[104]....
        /*1368*/ 	.word	0x0001e090
        /*136c*/ 	.word	0x00000000
        /*1370*/ 	.word	0x00013260
        /*1374*/ 	.short	0x010a
        /*1376*/ 	.byte	0x3f
	.zero		1


	//   ....[105]....
        /*1378*/ 	.word	0x0001eaf0
        /*137c*/ 	.word	0x00000006
        /*1380*/ 	.word	0x00013220
        /*1384*/ 	.short	0x010a
        /*1386*/ 	.byte	0x3f
	.zero		1


	//   ....[106]....
        /*1388*/ 	.word	0x0001ec90
        /*138c*/ 	.word	0x00000005
        /*1390*/ 	.word	0x00000000
        /*1394*/ 	.short	0x010a
        /*1396*/ 	.byte	0x3f
	.zero		1


	//   ....[107]....
        /*1398*/ 	.word	0x0001ece0
        /*139c*/ 	.word	0x00000009
        /*13a0*/ 	.word	0x00000000
        /*13a4*/ 	.short	0x010a
        /*13a6*/ 	.byte	0x3f
	.zero		1


	//   ....[108]....
        /*13a8*/ 	.word	0x0001ed30
        /*13ac*/ 	.word	0x0000001d
        /*13b0*/ 	.word	0x00013260
        /*13b4*/ 	.short	0x010a
        /*13b6*/ 	.byte	0x3f
	.zero		1


	//   ....[109]....
        /*13b8*/ 	.word	0x0001ed80
        /*13bc*/ 	.word	0x00000007
        /*13c0*/ 	.word	0x00013260
        /*13c4*/ 	.short	0x010a
        /*13c6*/ 	.byte	0x3f
	.zero		1


	//   ....[110]....
        /*13c8*/ 	.word	0x0001edd0
        /*13cc*/ 	.word	0x0000001d
        /*13d0*/ 	.word	0x00013280
        /*13d4*/ 	.short	0x010a
        /*13d6*/ 	.byte	0x3f
	.zero		1


	//----- nvinfo : EIATTR_NUM_MBARRIERS
	.align		4
.L_1625:
        /*13d8*/ 	.byte	0x03, 0x38
        /*13da*/ 	.short	0x0016


	//----- nvinfo : EIATTR_EXIT_INSTR_OFFSETS
	.align		4
        /*13dc*/ 	.byte	0x04, 0x1c
        /*13de*/ 	.short	(.L_1627 - .L_1626)


	//   ....[0]....
.L_1626:
        /*13e0*/ 	.word	0x0001cb10


	//----- nvinfo : EIATTR_MAX_THREADS
	.align		4
.L_1627:
        /*13e4*/ 	.byte	0x04, 0x05
        /*13e6*/ 	.short	(.L_1629 - .L_1628)
.L_1628:
        /*13e8*/ 	.word	0x00000200
        /*13ec*/ 	.word	0x00000001
        /*13f0*/ 	.word	0x00000001


	//----- nvinfo : EIATTR_CRS_STACK_SIZE
	.align		4
.L_1629:
        /*13f4*/ 	.byte	0x04, 0x1e
        /*13f6*/ 	.short	(.L_1631 - .L_1630)
.L_1630:
        /*13f8*/ 	.word	0x00000000


	//----- nvinfo : EIATTR_CBANK_PARAM_SIZE
	.align		4
.L_1631:
        /*13fc*/ 	.byte	0x03, 0x19
        /*13fe*/ 	.short	0x0af0


	//----- nvinfo : EIATTR_PARAM_CBANK
	.align		4
        /*1400*/ 	.byte	0x04, 0x0a
        /*1402*/ 	.short	(.L_1633 - .L_1632)
	.align		4
.L_1632:
        /*1404*/ 	.word	index@(.nv.constant0._ZN7cutlass13device_kernelIN5flash11enable_sm90INS1_16FlashAttnFwdSm90INS1_25CollectiveMainloopFwdSm90ILi2EN4cute5tupleIJNS5_1CILi1EEES8_S8_EEENS6_IJNS7_ILi192EEENS7_ILi160EEENS7_ILi64EEEEEELi64ENS_12float_e4m3_tEfNS_4arch4Sm90ELb1ELb0ELb1ELb1ELb0ELb1ELb0ELb1ELb1ELb1ELb1ELb0EEENS1_21CollectiveEpilogueFwdINS6_IJSA_SC_SB_EEES9_NS_10bfloat16_tESG_Li384ELb1ELb1ELb1ELb1EEENS1_36VarlenDynamicPersistentTileSchedulerILi192ELi160ELi384ELi128ELb1ELb1ELb1ELb1ELb1ELb1EEEEEEEEEvNT_6ParamsE)
        /*1408*/ 	.short	0x0210
        /*140a*/ 	.short	0x0af0


	//----- nvinfo : EIATTR_SW_WAR
	.align		4
.L_1633:
        /*140c*/ 	.byte	0x04, 0x36
        /*140e*/ 	.short	(.L_1635 - .L_1634)
.L_1634:
        /*1410*/ 	.word	0x00000008
.L_1635:


//--------------------- .nv.callgraph             --------------------------
	.section	.nv.callgraph,"",@"SHT_CUDA_CALLGRAPH"
	.align	4
	.sectionentsize	8
	.align		4
        /*0000*/ 	.word	0x00000000
	.align		4
        /*0004*/ 	.word	0xffffffff
	.align		4
        /*0008*/ 	.word	index@(_ZN7cutlass13device_kernelIN5flash11enable_sm90INS1_16FlashAttnFwdSm90INS1_25CollectiveMainloopFwdSm90ILi2EN4cute5tupleIJNS5_1CILi1EEES8_S8_EEENS6_IJNS7_ILi128EEESA_NS7_ILi256EEEEEELi256ENS_12float_e4m3_tEfNS_4arch4Sm90ELb0ELb0ELb1ELb0ELb0ELb0ELb0ELb1ELb1ELb1ELb1ELb0EEENS1_21CollectiveEpilogueFwdINS6_IJSA_SB_SA_EEES9_NS_10bfloat16_tESF_Li256ELb0ELb1ELb1ELb1EEENS1_19SingleTileSchedulerILb0ELb1ELb1ELi128EEEEEEEEEvNT_6ParamsE)
	.align		4
        /*000c*/ 	.word	index@(__assertfail)
	.align		4
        /*0010*/ 	.word	index@(_ZN7cutlass13device_kernelIN5flash11enable_sm90INS1_16FlashAttnFwdSm90INS1_25CollectiveMainloopFwdSm90ILi2EN4cute5tupleIJNS5_1CILi1EEES8_S8_EEENS6_IJNS7_ILi128EEESA_NS7_ILi256EEEEEELi256ENS_12float_e4m3_tEfNS_4arch4Sm90ELb0ELb0ELb1ELb1ELb0ELb0ELb0ELb1ELb1ELb1ELb1ELb0EEENS1_21CollectiveEpilogueFwdINS6_IJSA_SB_SA_EEES9_NS_10bfloat16_tESF_Li256ELb1ELb1ELb1ELb1EEENS1_36VarlenDynamicPersistentTileSchedulerILi128ELi128ELi256ELi128ELb1ELb1ELb1ELb0ELb1ELb1EEEEEEEEEvNT_6ParamsE)
	.align		4
        /*0014*/ 	.word	index@(__assertfail)
	.align		4
        /*0018*/ 	.word	index@(_ZN7cutlass13device_kernelIN5flash11enable_sm90INS1_16FlashAttnFwdSm90INS1_25CollectiveMainloopFwdSm90ILi2EN4cute5tupleIJNS5_1CILi1EEES8_S8_EEENS6_IJNS7_ILi128EEESA_NS7_ILi256EEEEEELi256ENS_12float_e4m3_tEfNS_4arch4Sm90ELb0ELb0ELb1ELb1ELb0ELb1ELb0ELb1ELb1ELb1ELb1ELb0EEENS1_21CollectiveEpilogueFwdINS6_IJSA_SB_SA_EEES9_NS_10bfloat16_tESF_Li256ELb1ELb1ELb1ELb1EEENS1_36VarlenDynamicPersistentTileSchedulerILi128ELi128ELi256ELi128ELb1ELb1ELb1ELb0ELb1ELb1EEEEEEEEEvNT_6ParamsE)
	.align		4
        /*001c*/ 	.word	index@(__assertfail)
	.align		4
        /*0020*/ 	.word	index@(_ZN7cutlass13device_kernelIN5flash11enable_sm90INS1_16FlashAttnFwdSm90INS1_25CollectiveMainloopFwdSm90ILi2EN4cute5tupleIJNS5_1CILi1EEES8_S8_EEENS6_IJNS7_ILi128EEENS7_ILi64EEENS7_ILi256EEEEEELi256ENS_12float_e4m3_tEfNS_4arch4Sm90ELb0ELb1ELb1ELb0ELb0ELb0ELb0ELb1ELb1ELb1ELb1ELb0EEENS1_21CollectiveEpilogueFwdINS6_IJSA_SC_SB_EEES9_NS_10bfloat16_tESG_Li256ELb0ELb1ELb1ELb1EEENS1_19SingleTileSchedulerILb0ELb1ELb1ELi128EEEEEEEEEvNT_6ParamsE)
	.align		4
        /*0024*/ 	.word	index@(__assertfail)
	.align		4
        /*0028*/ 	.word	index@(_ZN7cutlass13device_kernelIN5flash11enable_sm90INS1_16FlashAttnFwdSm90INS1_25CollectiveMainloopFwdSm90ILi2EN4cute5tupleIJNS5_1CILi1EEES8_S8_EEENS6_IJNS7_ILi128EEENS7_ILi64EEENS7_ILi256EEEEEELi256ENS_12float_e4m3_tEfNS_4arch4Sm90ELb0ELb1ELb1ELb1ELb0ELb0ELb0ELb1ELb1ELb1ELb1ELb0EEENS1_21CollectiveEpilogueFwdINS6_IJSA_SC_SB_EEES9_NS_10bfloat16_tESG_Li256ELb1ELb1ELb1ELb1EEENS1_36VarlenDynamicPersistentTileSchedulerILi128ELi64ELi256ELi128ELb1ELb1ELb1ELb1ELb0ELb1EEEEEEEEEvNT_6ParamsE)
	.align		4
        /*002c*/ 	.word	index@(__assertfail)
	.align		4
        /*0030*/ 	.word	index@(_ZN7cutlass13device_kernelIN5flash11enable_sm90INS1_16FlashAttnFwdSm90INS1_25CollectiveMainloopFwdSm90ILi2EN4cute5tupleIJNS5_1CILi1EEES8_S8_EEENS6_IJNS7_ILi128EEENS7_ILi64EEENS7_ILi256EEEEEELi256ENS_12float_e4m3_tEfNS_4arch4Sm90ELb0ELb1ELb1ELb1ELb0ELb1ELb0ELb1ELb1ELb1ELb1ELb0EEENS1_21CollectiveEpilogueFwdINS6_IJSA_SC_SB_EEES9_NS_10bfloat16_tESG_Li256ELb1ELb1ELb1ELb1EEENS1_36VarlenDynamicPersistentTileSchedulerILi128ELi64ELi256ELi128ELb1ELb1ELb1ELb1ELb0ELb1EEEEEEEEEvNT_6ParamsE)
	.align		4
        /*0034*/ 	.word	index@(__assertfail)
	.align		4
        /*0038*/ 	.word	index@(_ZN7cutlass13device_kernelIN5flash11enable_sm90INS1_16FlashAttnFwdSm90INS1_25CollectiveMainloopFwdSm90ILi2EN4cute5tupleIJNS5_1CILi1EEES8_S8_EEENS6_IJNS7_ILi128EEESA_NS7_ILi256EEEEEELi256ENS_12float_e4m3_tEfNS_4arch4Sm90ELb1ELb0ELb1ELb0ELb0ELb0ELb0ELb1ELb1ELb1ELb1ELb0EEENS1_21CollectiveEpilogueFwdINS6_IJSA_SB_SA_EEES9_NS_10bfloat16_tESF_Li256ELb0ELb1ELb1ELb1EEENS1_19SingleTileSchedulerILb0ELb1ELb1ELi128EEEEEEEEEvNT_6ParamsE)
	.align		4
        /*003c*/ 	.word	index@(__assertfail)
	.align		4
        /*0040*/ 	.word	index@(_ZN7cutlass13device_kernelIN5flash11enable_sm90INS1_16FlashAttnFwdSm90INS1_25CollectiveMainloopFwdSm90ILi2EN4cute5tupleIJNS5_1CILi1EEES8_S8_EEENS6_IJNS7_ILi128EEESA_NS7_ILi256EEEEEELi256ENS_12float_e4m3_tEfNS_4arch4Sm90ELb1ELb0ELb1ELb1ELb0ELb0ELb0ELb1ELb1ELb1ELb1ELb0EEENS1_21CollectiveEpilogueFwdINS6_IJSA_SB_SA_EEES9_NS_10bfloat16_tESF_Li256ELb1ELb1ELb1ELb1EEENS1_36VarlenDynamicPersistentTileSchedulerILi128ELi128ELi256ELi128ELb1ELb1ELb1ELb1ELb1ELb1EEEEEEEEEvNT_6ParamsE)
	.align		4
        /*0044*/ 	.word	index@(__assertfail)
	.align		4
        /*0048*/ 	.word	index@(_ZN7cutlass13device_kernelIN5flash11enable_sm90INS1_16FlashAttnFwdSm90INS1_25CollectiveMainloopFwdSm90ILi2EN4cute5tupleIJNS5_1CILi1EEES8_S8_EEENS6_IJNS7_ILi128EEESA_NS7_ILi256EEEEEELi256ENS_12float_e4m3_tEfNS_4arch4Sm90ELb1ELb0ELb1ELb1ELb0ELb1ELb0ELb1ELb1ELb1ELb1ELb0EEENS1_21CollectiveEpilogueFwdINS6_IJSA_SB_SA_EEES9_NS_10bfloat16_tESF_Li256ELb1ELb1ELb1ELb1EEENS1_36VarlenDynamicPersistentTileSchedulerILi128ELi128ELi256ELi128ELb1ELb1ELb1ELb1ELb1ELb1EEEEEEEEEvNT_6ParamsE)
	.align		4
        /*004c*/ 	.word	index@(__assertfail)
	.align		4
        /*0050*/ 	.word	index@(_ZN7cutlass13device_kernelIN5flash11enable_sm90INS1_16FlashAttnFwdSm90INS1_25CollectiveMainloopFwdSm90ILi2EN4cute5tupleIJNS5_1CILi1EEES8_S8_EEENS6_IJNS7_ILi128EEENS7_ILi160EEENS7_ILi192EEEEEELi192ENS_12float_e4m3_tEfNS_4arch4Sm90ELb0ELb0ELb1ELb0ELb0ELb0ELb0ELb1ELb1ELb1ELb1ELb0EEENS1_21CollectiveEpilogueFwdINS6_IJSA_SC_SB_EEES9_NS_10bfloat16_tESG_Li256ELb0ELb1ELb1ELb1EEENS1_19SingleTileSchedulerILb0ELb1ELb1ELi128EEEEEEEEEvNT_6ParamsE)
	.align		4
        /*0054*/ 	.word	index@(__assertfail)
	.align		4
        /*0058*/ 	.word	index@(_ZN7cutlass13device_kernelIN5flash11enable_sm90INS1_16FlashAttnFwdSm90INS1_25CollectiveMainloopFwdSm90ILi2EN4cute5tupleIJNS5_1CILi1EEES8_S8_EEENS6_IJNS7_ILi128EEENS7_ILi160EEENS7_ILi192EEEEEELi192ENS_12float_e4m3_tEfNS_4arch4Sm90ELb0ELb0ELb1ELb1ELb0ELb0ELb0ELb1ELb1ELb1ELb1ELb0EEENS1_21CollectiveEpilogueFwdINS6_IJSA_SC_SB_EEES9_NS_10bfloat16_tESG_Li256ELb1ELb1ELb1ELb1EEENS1_36VarlenDynamicPersistentTileSchedulerILi128ELi160ELi256ELi128ELb1ELb1ELb1ELb0ELb1ELb1EEEEEEEEEvNT_6ParamsE)
	.align		4
        /*005c*/ 	.word	index@(__assertfail)
	.align		4
        /*0060*/ 	.word	index@(_ZN7cutlass13device_kernelIN5flash11enable_sm90INS1_16FlashAttnFwdSm90INS1_25CollectiveMainloopFwdSm90ILi2EN4cute5tupleIJNS5_1CILi1EEES8_S8_EEENS6_IJNS7_ILi128EEENS7_ILi160EEENS7_ILi192EEEEEELi192ENS_12float_e4m3_tEfNS_4arch4Sm90ELb0ELb0ELb1ELb1ELb0ELb1ELb0ELb1ELb1ELb1ELb1ELb0EEENS1_21CollectiveEpilogueFwdINS6_IJSA_SC_SB_EEES9_NS_10bfloat16_tESG_Li256ELb1ELb1ELb1ELb1EEENS1_36VarlenDynamicPersistentTileSchedulerILi128ELi160ELi256ELi128ELb1ELb1ELb1ELb0ELb1ELb1EEEEEEEEEvNT_6ParamsE)
	.align		4
        /*0064*/ 	.word	index@(__assertfail)
	.align		4
        /*0068*/ 	.word	index@(_ZN7cutlass13device_kernelIN5flash11enable_sm90INS1_16FlashAttnFwdSm90INS1_25CollectiveMainloopFwdSm90ILi2EN4cute5tupleIJNS5_1CILi1EEES8_S8_EEENS6_IJNS7_ILi128EEESA_NS7_ILi192EEEEEELi192ENS_12float_e4m3_tEfNS_4arch4Sm90ELb0ELb1ELb1ELb0ELb0ELb0ELb0ELb1ELb1ELb1ELb1ELb0EEENS1_21CollectiveEpilogueFwdINS6_IJSA_SB_SA_EEES9_NS_10bfloat16_tESF_Li256ELb0ELb1ELb1ELb1EEENS1_19SingleTileSchedulerILb0ELb1ELb1ELi128EEEEEEEEEvNT_6ParamsE)
	.align		4
        /*006c*/ 	.word	index@(__assertfail)
	.align		4
        /*0070*/ 	.word	index@(_ZN7cutlass13device_kernelIN5flash11enable_sm90INS1_16FlashAttnFwdSm90INS1_25CollectiveMainloopFwdSm90ILi2EN4cute5tupleIJNS5_1CILi1EEES8_S8_EEENS6_IJNS7_ILi128EEESA_NS7_ILi192EEEEEELi192ENS_12float_e4m3_tEfNS_4arch4Sm90ELb0ELb1ELb1ELb1ELb0ELb0ELb0ELb1ELb1ELb1ELb1ELb0EEENS1_21CollectiveEpilogueFwdINS6_IJSA_SB_SA_EEES9_NS_10bfloat16_tESF_Li256ELb1ELb1ELb1ELb1EEENS1_36VarlenDynamicPersistentTileSchedulerILi128ELi128ELi256ELi128ELb1ELb1ELb1ELb1ELb0ELb1EEEEEEEEEvNT_6ParamsE)
	.align		4
        /*0074*/ 	.word	index@(__assertfail)
	.align		4
        /*0078*/ 	.word	index@(_ZN7cutlass13device_kernelIN5flash11enable_sm90INS1_16FlashAttnFwdSm90INS1_25CollectiveMainloopFwdSm90ILi2EN4cute5tupleIJNS5_1CILi1EEES8_S8_EEENS6_IJNS7_ILi128EEESA_NS7_ILi192EEEEEELi192ENS_12float_e4m3_tEfNS_4arch4Sm90ELb0ELb1ELb1ELb1ELb0ELb1ELb0ELb1ELb1ELb1ELb1ELb0EEENS1_21CollectiveEpilogueFwdINS6_IJSA_SB_SA_EEES9_NS_10bfloat16_tESF_Li256ELb1ELb1ELb1ELb1EEENS1_36VarlenDynamicPersistentTileSchedulerILi128ELi128ELi256ELi128ELb1ELb1ELb1ELb1ELb0ELb1EEEEEEEEEvNT_6ParamsE)
	.align		4
        /*007c*/ 	.word	index@(__assertfail)
	.align		4
        /*0080*/ 	.word	index@(_ZN7cutlass13device_kernelIN5flash11enable_sm90INS1_16FlashAttnFwdSm90INS1_25CollectiveMainloopFwdSm90ILi2EN4cute5tupleIJNS5_1CILi1EEES8_S8_EEENS6_IJNS7_ILi128EEENS7_ILi160EEENS7_ILi192EEEEEELi192ENS_12float_e4m3_tEfNS_4arch4Sm90ELb1ELb0ELb1ELb0ELb0ELb0ELb0ELb1ELb1ELb1ELb1ELb0EEENS1_21CollectiveEpilogueFwdINS6_IJSA_SC_SB_EEES9_NS_10bfloat16_tESG_Li256ELb0ELb1ELb1ELb1EEENS1_19SingleTileSchedulerILb0ELb1ELb1ELi128EEEEEEEEEvNT_6ParamsE)
	.align		4
        /*0084*/ 	.word	index@(__assertfail)
	.align		4
        /*0088*/ 	.word	index@(_ZN7cutlass13device_kernelIN5flash11enable_sm90INS1_16FlashAttnFwdSm90INS1_25CollectiveMainloopFwdSm90ILi2EN4cute5tupleIJNS5_1CILi1EEES8_S8_EEENS6_IJNS7_ILi128EEENS7_ILi160EEENS7_ILi192EEEEEELi192ENS_12float_e4m3_tEfNS_4arch4Sm90ELb1ELb0ELb1ELb1ELb0ELb0ELb0ELb1ELb1ELb1ELb1ELb0EEENS1_21CollectiveEpilogueFwdINS6_IJSA_SC_SB_EEES9_NS_10bfloat16_tESG_Li256ELb1ELb1ELb1ELb1EEENS1_36VarlenDynamicPersistentTileSchedulerILi128ELi160ELi256ELi128ELb1ELb1ELb1ELb1ELb1ELb1EEEEEEEEEvNT_6ParamsE)
	.align		4
        /*008c*/ 	.word	index@(__assertfail)
	.align		4
        /*0090*/ 	.word	index@(_ZN7cutlass13device_kernelIN5flash11enable_sm90INS1_16FlashAttnFwdSm90INS1_25CollectiveMainloopFwdSm90ILi2EN4cute5tupleIJNS5_1CILi1EEES8_S8_EEENS6_IJNS7_ILi128EEENS7_ILi160EEENS7_ILi192EEEEEELi192ENS_12float_e4m3_tEfNS_4arch4Sm90ELb1ELb0ELb1ELb1ELb0ELb1ELb0ELb1ELb1ELb1ELb1ELb0EEENS1_21CollectiveEpilogueFwdINS6_IJSA_SC_SB_EEES9_NS_10bfloat16_tESG_Li256ELb1ELb1ELb1ELb1EEENS1_36VarlenDynamicPersistentTileSchedulerILi128ELi160ELi256ELi128ELb1ELb1ELb1ELb1ELb1ELb1EEEEEEEEEvNT_6ParamsE)
	.align		4
        /*0094*/ 	.word	index@(__assertfail)
	.align		4
        /*0098*/ 	.word	index@(_ZN7cutlass13device_kernelIN5flash11enable_sm90INS1_16FlashAttnFwdSm90INS1_25CollectiveMainloopFwdSm90ILi2EN4cute5tupleIJNS5_1CILi1EEES8_S8_EEENS6_IJNS7_ILi128EEENS7_ILi224EEESA_EEELi128ENS_12float_e4m3_tEfNS_4arch4Sm90ELb0ELb0ELb1ELb0ELb0ELb0ELb0ELb1ELb1ELb1ELb1ELb0EEENS1_21CollectiveEpilogueFwdINS6_IJSA_SA_SB_EEES9_NS_10bfloat16_tESF_Li256ELb0ELb1ELb1ELb1EEENS1_19SingleTileSchedulerILb0ELb1ELb1ELi128EEEEEEEEEvNT_6ParamsE)
	.align		4
        /*009c*/ 	.word	index@(__assertfail)
	.align		4
        /*00a0*/ 	.word	index@(_ZN7cutlass13device_kernelIN5flash11enable_sm90INS1_16FlashAttnFwdSm90INS1_25CollectiveMainloopFwdSm90ILi2EN4cute5tupleIJNS5_1CILi1EEES8_S8_EEENS6_IJNS7_ILi128EEENS7_ILi224EEESA_EEELi128ENS_12float_e4m3_tEfNS_4arch4Sm90ELb0ELb0ELb1ELb1ELb0ELb0ELb0ELb1ELb1ELb1ELb1ELb0EEENS1_21CollectiveEpilogueFwdINS6_IJSA_SA_SB_EEES9_NS_10bfloat16_tESF_Li256ELb1ELb1ELb1ELb1EEENS1_36VarlenDynamicPersistentTileSchedulerILi128ELi224ELi256ELi128ELb1ELb1ELb1ELb0ELb1ELb1EEEEEEEEEvNT_6ParamsE)
	.align		4
        /*00a4*/ 	.word	index@(__assertfail)
	.align		4
        /*00a8*/ 	.word	index@(_ZN7cutlass13device_kernelIN5flash11enable_sm90INS1_16FlashAttnFwdSm90INS1_25CollectiveMainloopFwdSm90ILi2EN4cute5tupleIJNS5_1CILi1EEES8_S8_EEENS6_IJNS7_ILi128EEENS7_ILi224EEESA_EEELi128ENS_12float_e4m3_tEfNS_4arch4Sm90ELb0ELb0ELb1ELb1ELb0ELb1ELb0ELb1ELb1ELb1ELb1ELb0EEENS1_21CollectiveEpilogueFwdINS6_IJSA_SA_SB_EEES9_NS_10bfloat16_tESF_Li256ELb1ELb1ELb1ELb1EEENS1_36VarlenDynamicPersistentTileSchedulerILi128ELi224ELi256ELi128ELb1ELb1ELb1ELb0ELb1ELb1EEEEEEEEEvNT_6ParamsE)
	.align		4
        /*00ac*/ 	.word	index@(__assertfail)
	.align		4
        /*00b0*/ 	.word	index@(_ZN7cutlass13device_kernelIN5flash11enable_sm90INS1_16FlashAttnFwdSm90INS1_25CollectiveMainloopFwdSm90ILi2EN4cute5tupleIJNS5_1CILi1EEES8_S8_EEENS6_IJNS7_ILi128EEENS7_ILi192EEESA_EEELi128ENS_12float_e4m3_tEfNS_4arch4Sm90ELb0ELb1ELb1ELb0ELb0ELb0ELb0ELb1ELb1ELb1ELb1ELb0EEENS1_21CollectiveEpilogueFwdINS6_IJSA_SA_SB_EEES9_NS_10bfloat16_tESF_Li256ELb0ELb1ELb1ELb1EEENS1_19SingleTileSchedulerILb0ELb1ELb1ELi128EEEEEEEEEvNT_6ParamsE)
	.align		4
        /*00b4*/ 	.word	index@(__assertfail)
	.align		4
        /*00b8*/ 	.word	index@(_ZN7cutlass13device_kernelIN5flash11enable_sm90INS1_16FlashAttnFwdSm90INS1_25CollectiveMainloopFwdSm90ILi2EN4cute5tupleIJNS5_1CILi1EEES8_S8_EEENS6_IJNS7_ILi128EEENS7_ILi192EEESA_EEELi128ENS_12float_e4m3_tEfNS_4arch4Sm90ELb0ELb1ELb1ELb1ELb0ELb0ELb0ELb1ELb1ELb1ELb1ELb0EEENS1_21CollectiveEpilogueFwdINS6_IJSA_SA_SB_EEES9_NS_10bfloat16_tESF_Li256ELb1ELb1ELb1ELb1EEENS1_36VarlenDynamicPersistentTileSchedulerILi128ELi192ELi256ELi128ELb1ELb1ELb1ELb1ELb0ELb1EEEEEEEEEvNT_6ParamsE)
	.align		4
        /*00bc*/ 	.word	index@(__assertfail)
	.align		4
        /*00c0*/ 	.word	index@(_ZN7cutlass13device_kernelIN5flash11enable_sm90INS1_16FlashAttnFwdSm90INS1_25CollectiveMainloopFwdSm90ILi2EN4cute5tupleIJNS5_1CILi1EEES8_S8_EEENS6_IJNS7_ILi128EEENS7_ILi192EEESA_EEELi128ENS_12float_e4m3_tEfNS_4arch4Sm90ELb0ELb1ELb1ELb1ELb0ELb1ELb0ELb1ELb1ELb1ELb1ELb0EEENS1_21CollectiveEpilogueFwdINS6_IJSA_SA_SB_EEES9_NS_10bfloat16_tESF_Li256ELb1ELb1ELb1ELb1EEENS1_36VarlenDynamicPersistentTileSchedulerILi128ELi192ELi256ELi128ELb1ELb1ELb1ELb1ELb0ELb1EEEEEEEEEvNT_6ParamsE)
	.align		4
        /*00c4*/ 	.word	index@(__assertfail)
	.align		4
        /*00c8*/ 	.word	index@(_ZN7cutlass13device_kernelIN5flash11enable_sm90INS1_16FlashAttnFwdSm90INS1_25CollectiveMainloopFwdSm90ILi2EN4cute5tupleIJNS5_1CILi1EEES8_S8_EEENS6_IJNS7_ILi128EEENS7_ILi224EEESA_EEELi128ENS_12float_e4m3_tEfNS_4arch4Sm90ELb1ELb0ELb1ELb0ELb0ELb0ELb0ELb1ELb1ELb1ELb1ELb0EEENS1_21CollectiveEpilogueFwdINS6_IJSA_SA_SB_EEES9_NS_10bfloat16_tESF_Li256ELb0ELb1ELb1ELb1EEENS1_19SingleTileSchedulerILb0ELb1ELb1ELi128EEEEEEEEEvNT_6ParamsE)
	.align		4
        /*00cc*/ 	.word	index@(__assertfail)
	.align		4
        /*00d0*/ 	.word	index@(_ZN7cutlass13device_kernelIN5flash11enable_sm90INS1_16FlashAttnFwdSm90INS1_25CollectiveMainloopFwdSm90ILi2EN4cute5tupleIJNS5_1CILi1EEES8_S8_EEENS6_IJNS7_ILi128EEENS7_ILi224EEESA_EEELi128ENS_12float_e4m3_tEfNS_4arch4Sm90ELb1ELb0ELb1ELb1ELb0ELb0ELb0ELb1ELb1ELb1ELb1ELb0EEENS1_21CollectiveEpilogueFwdINS6_IJSA_SA_SB_EEES9_NS_10bfloat16_tESF_Li256ELb1ELb1ELb1ELb1EEENS1_36VarlenDynamicPersistentTileSchedulerILi128ELi224ELi256ELi128ELb1ELb1ELb1ELb1ELb1ELb1EEEEEEEEEvNT_6ParamsE)
	.align		4
        /*00d4*/ 	.word	index@(__assertfail)
	.align		4
        /*00d8*/ 	.word	index@(_ZN7cutlass13device_kernelIN5flash11enable_sm90INS1_16FlashAttnFwdSm90INS1_25CollectiveMainloopFwdSm90ILi2EN4cute5tupleIJNS5_1CILi1EEES8_S8_EEENS6_IJNS7_ILi128EEENS7_ILi224EEESA_EEELi128ENS_12float_e4m3_tEfNS_4arch4Sm90ELb1ELb0ELb1ELb1ELb0ELb1ELb0ELb1ELb1ELb1ELb1ELb0EEENS1_21CollectiveEpilogueFwdINS6_IJSA_SA_SB_EEES9_NS_10bfloat16_tESF_Li256ELb1ELb1ELb1ELb1EEENS1_36VarlenDynamicPersistentTileSchedulerILi128ELi224ELi256ELi128ELb1ELb1ELb1ELb1ELb1ELb1EEEEEEEEEvNT_6ParamsE)
	.align		4
        /*00dc*/ 	.word	index@(__assertfail)
	.align		4
        /*00e0*/ 	.word	index@(_ZN7cutlass13device_kernelIN5flash11enable_sm90INS1_16FlashAttnFwdSm90INS1_25CollectiveMainloopFwdSm90ILi2EN4cute5tupleIJNS5_1CILi1EEES8_S8_EEENS6_IJNS7_ILi192EEENS7_ILi128EEENS7_ILi96EEEEEELi96ENS_12float_e4m3_tEfNS_4arch4Sm90ELb0ELb0ELb1ELb0ELb0ELb0ELb0ELb1ELb1ELb1ELb1ELb0EEENS1_21CollectiveEpilogueFwdINS6_IJSA_SC_SB_EEES9_NS_10bfloat16_tESG_Li384ELb0ELb1ELb1ELb1EEENS1_19SingleTileSchedulerILb0ELb1ELb1ELi192EEEEEEEEEvNT_6ParamsE)
	.align		4
        /*00e4*/ 	.word	index@(__assertfail)
	.align		4
        /*00e8*/ 	.word	index@(_ZN7cutlass13device_kernelIN5flash11enable_sm90INS1_16FlashAttnFwdSm90INS1_25CollectiveMainloopFwdSm90ILi2EN4cute5tupleIJNS5_1CILi1EEES8_S8_EEENS6_IJNS7_ILi192EEENS7_ILi128EEENS7_ILi96EEEEEELi96ENS_12float_e4m3_tEfNS_4arch4Sm90ELb0ELb0ELb1ELb1ELb0ELb0ELb0ELb1ELb1ELb1ELb1ELb0EEENS1_21CollectiveEpilogueFwdINS6_IJSA_SC_SB_EEES9_NS_10bfloat16_tESG_Li384ELb1ELb1ELb1ELb1EEENS1_36VarlenDynamicPersistentTileSchedulerILi192ELi128ELi384ELi128ELb1ELb1ELb1ELb0ELb1ELb1EEEEEEEEEvNT_6ParamsE)
	.align		4
        /*00ec*/ 	.word	index@(__assertfail)
	.align		4
        /*00f0*/ 	.word	index@(_ZN7cutlass13device_kernelIN5flash11enable_sm90INS1_16FlashAttnFwdSm90INS1_25CollectiveMainloopFwdSm90ILi2EN4cute5tupleIJNS5_1CILi1EEES8_S8_EEENS6_IJNS7_ILi192EEENS7_ILi128EEENS7_ILi96EEEEEELi96ENS_12float_e4m3_tEfNS_4arch4Sm90ELb0ELb0ELb1ELb1ELb0ELb1ELb0ELb1ELb1ELb1ELb1ELb0EEENS1_21CollectiveEpilogueFwdINS6_IJSA_SC_SB_EEES9_NS_10bfloat16_tESG_Li384ELb1ELb1ELb1ELb1EEENS1_36VarlenDynamicPersistentTileSchedulerILi192ELi128ELi384ELi128ELb1ELb1ELb1ELb0ELb1ELb1EEEEEEEEEvNT_6ParamsE)
	.align		4
        /*00f4*/ 	.word	index@(__assertfail)
	.align		4
        /*00f8*/ 	.word	index@(_ZN7cutlass13device_kernelIN5flash11enable_sm90INS1_16FlashAttnFwdSm90INS1_25CollectiveMainloopFwdSm90ILi2EN4cute5tupleIJNS5_1CILi1EEES8_S8_EEENS6_IJNS7_ILi192EEENS7_ILi128EEENS7_ILi96EEEEEELi96ENS_12float_e4m3_tEfNS_4arch4Sm90ELb0ELb1ELb1ELb0ELb0ELb0ELb0ELb1ELb1ELb1ELb1ELb0EEENS1_21CollectiveEpilogueFwdINS6_IJSA_SC_SB_EEES9_NS_10bfloat16_tESG_Li384ELb0ELb1ELb1ELb1EEENS1_19SingleTileSchedulerILb0ELb1ELb1ELi192EEEEEEEEEvNT_6ParamsE)
	.align		4
        /*00fc*/ 	.word	index@(__assertfail)
	.align		4
        /*0100*/ 	.word	index@(_ZN7cutlass13device_kernelIN5flash11enable_sm90INS1_16FlashAttnFwdSm90INS1_25CollectiveMainloopFwdSm90ILi2EN4cute5tupleIJNS5_1CILi1EEES8_S8_EEENS6_IJNS7_ILi192EEENS7_ILi128EEENS7_ILi96EEEEEELi96ENS_12float_e4m3_tEfNS_4arch4Sm90ELb0ELb1ELb1ELb1ELb0ELb0ELb0ELb1ELb1ELb1ELb1ELb0EEENS1_21CollectiveEpilogueFwdINS6_IJSA_SC_SB_EEES9_NS_10bfloat16_tESG_Li384ELb1ELb1ELb1ELb1EEENS1_36VarlenDynamicPersistentTileSchedulerILi192ELi128ELi384ELi128ELb1ELb1ELb1ELb1ELb0ELb1EEEEEEEEEvNT_6ParamsE)
	.align		4
        /*0104*/ 	.word	index@(__assertfail)
	.align		4
        /*0108*/ 	.word	index@(_ZN7cutlass13device_kernelIN5flash11enable_sm90INS1_16FlashAttnFwdSm90INS1_25CollectiveMainloopFwdSm90ILi2EN4cute5tupleIJNS5_1CILi1EEES8_S8_EEENS6_IJNS7_ILi192EEENS7_ILi128EEENS7_ILi96EEEEEELi96ENS_12float_e4m3_tEfNS_4arch4Sm90ELb0ELb1ELb1ELb1ELb0ELb1ELb0ELb1ELb1ELb1ELb1ELb0EEENS1_21CollectiveEpilogueFwdINS6_IJSA_SC_SB_EEES9_NS_10bfloat16_tESG_Li384ELb1ELb1ELb1ELb1EEENS1_36VarlenDynamicPersistentTileSchedulerILi192ELi128ELi384ELi128ELb1ELb1ELb1ELb1ELb0ELb1EEEEEEEEEvNT_6ParamsE)
	.align		4
        /*010c*/ 	.word	index@(__assertfail)
	.align		4
        /*0110*/ 	.word	index@(_ZN7cutlass13device_kernelIN5flash11enable_sm90INS1_16FlashAttnFwdSm90INS1_25CollectiveMainloopFwdSm90ILi2EN4cute5tupleIJNS5_1CILi1EEES8_S8_EEENS6_IJNS7_ILi192EEENS7_ILi128EEENS7_ILi96EEEEEELi96ENS_12float_e4m3_tEfNS_4arch4Sm90ELb1ELb0ELb1ELb0ELb0ELb0ELb0ELb1ELb1ELb1ELb1ELb0EEENS1_21CollectiveEpilogueFwdINS6_IJSA_SC_SB_EEES9_NS_10bfloat16_tESG_Li384ELb0ELb1ELb1ELb1EEENS1_19SingleTileSchedulerILb0ELb1ELb1ELi192EEEEEEEEEvNT_6ParamsE)
	.align		4
        /*0114*/ 	.word	index@(__assertfail)
	.align		4
        /*0118*/ 	.word	index@(_ZN7cutlass13device_kernelIN5flash11enable_sm90INS1_16FlashAttnFwdSm90INS1_25CollectiveMainloopFwdSm90ILi2EN4cute5tupleIJNS5_1CILi1EEES8_S8_EEENS6_IJNS7_ILi192EEENS7_ILi128EEENS7_ILi96EEEEEELi96ENS_12float_e4m3_tEfNS_4arch4Sm90ELb1ELb0ELb1ELb1ELb0ELb0ELb0ELb1ELb1ELb1ELb1ELb0EEENS1_21CollectiveEpilogueFwdINS6_IJSA_SC_SB_EEES9_NS_10bfloat16_tESG_Li384ELb1ELb1ELb1ELb1EEENS1_36VarlenDynamicPersistentTileSchedulerILi192ELi128ELi384ELi128ELb1ELb1ELb1ELb1ELb1ELb1EEEEEEEEEvNT_6ParamsE)
	.align		4
        /*011c*/ 	.word	index@(__assertfail)
	.align		4
        /*0120*/ 	.word	index@(_ZN7cutlass13device_kernelIN5flash11enable_sm90INS1_16FlashAttnFwdSm90INS1_25CollectiveMainloopFwdSm90ILi2EN4cute5tupleIJNS5_1CILi1EEES8_S8_EEENS6_IJNS7_ILi192EEENS7_ILi128EEENS7_ILi96EEEEEELi96ENS_12float_e4m3_tEfNS_4arch4Sm90ELb1ELb0ELb1ELb1ELb0ELb1ELb0ELb1ELb1ELb1ELb1ELb0EEENS1_21CollectiveEpilogueFwdINS6_IJSA_SC_SB_EEES9_NS_10bfloat16_tESG_Li384ELb1ELb1ELb1ELb1EEENS1_36VarlenDynamicPersistentTileSchedulerILi192ELi128ELi384ELi128ELb1ELb1ELb1ELb1ELb1ELb1EEEEEEEEEvNT_6ParamsE)
	.align		4
        /*0124*/ 	.word	index@(__assertfail)
	.align		4
        /*0128*/ 	.word	index@(_ZN7cutlass13device_kernelIN5flash11enable_sm90INS1_16FlashAttnFwdSm90INS1_25CollectiveMainloopFwdSm90ILi2EN4cute5tupleIJNS5_1CILi1EEES8_S8_EEENS6_IJNS7_ILi192EEENS7_ILi160EEENS7_ILi64EEEEEELi64ENS_12float_e4m3_tEfNS_4arch4Sm90ELb0ELb0ELb1ELb0ELb0ELb0ELb0ELb1ELb1ELb1ELb1ELb0EEENS1_21CollectiveEpilogueFwdINS6_IJSA_SC_SB_EEES9_NS_10bfloat16_tESG_Li384ELb0ELb1ELb1ELb1EEENS1_19SingleTileSchedulerILb0ELb1ELb1ELi192EEEEEEEEEvNT_6ParamsE)
	.align		4
        /*012c*/ 	.word	index@(__assertfail)
	.align		4
        /*0130*/ 	.word	index@(_ZN7cutlass13device_kernelIN5flash11enable_sm90INS1_16FlashAttnFwdSm90INS1_25CollectiveMainloopFwdSm90ILi2EN4cute5tupleIJNS5_1CILi1EEES8_S8_EEENS6_IJNS7_ILi192EEENS7_ILi160EEENS7_ILi64EEEEEELi64ENS_12float_e4m3_tEfNS_4arch4Sm90ELb0ELb0ELb1ELb1ELb0ELb0ELb0ELb1ELb1ELb1ELb1ELb0EEENS1_21CollectiveEpilogueFwdINS6_IJSA_SC_SB_EEES9_NS_10bfloat16_tESG_Li384ELb1ELb1ELb1ELb1EEENS1_36VarlenDynamicPersistentTileSchedulerILi192ELi160ELi384ELi128ELb1ELb1ELb1ELb0ELb1ELb1EEEEEEEEEvNT_6ParamsE)
	.align		4
        /*0134*/ 	.word	index@(__assertfail)
	.align		4
        /*0138*/ 	.word	index@(_ZN7cutlass13device_kernelIN5flash11enable_sm90INS1_16FlashAttnFwdSm90INS1_25CollectiveMainloopFwdSm90ILi2EN4cute5tupleIJNS5_1CILi1EEES8_S8_EEENS6_IJNS7_ILi192EEENS7_ILi160EEENS7_ILi64EEEEEELi64ENS_12float_e4m3_tEfNS_4arch4Sm90ELb0ELb0ELb1ELb1ELb0ELb1ELb0ELb1ELb1ELb1ELb1ELb0EEENS1_21CollectiveEpilogueFwdINS6_IJSA_SC_SB_EEES9_NS_10bfloat16_tESG_Li384ELb1ELb1ELb1ELb1EEENS1_36VarlenDynamicPersistentTileSchedulerILi192ELi160ELi384ELi128ELb1ELb1ELb1ELb0ELb1ELb1EEEEEEEEEvNT_6ParamsE)
	.align		4
        /*013c*/ 	.word	index@(__assertfail)
	.align		4
        /*0140*/ 	.word	index@(_ZN7cutlass13device_kernelIN5flash11enable_sm90INS1_16FlashAttnFwdSm90INS1_25CollectiveMainloopFwdSm90ILi2EN4cute5tupleIJNS5_1CILi1EEES8_S8_EEENS6_IJNS7_ILi192EEENS7_ILi160EEENS7_ILi64EEEEEELi64ENS_12float_e4m3_tEfNS_4arch4Sm90ELb0ELb1ELb1ELb0ELb0ELb0ELb0ELb1ELb1ELb1ELb1ELb0EEENS1_21CollectiveEpilogueFwdINS6_IJSA_SC_SB_EEES9_NS_10bfloat16_tESG_Li384ELb0ELb1ELb1ELb1EEENS1_19SingleTileSchedulerILb0ELb1ELb1ELi192EEEEEEEEEvNT_6ParamsE)
	.align		4
        /*0144*/ 	.word	index@(__assertfail)
	.align		4
        /*0148*/ 	.word	index@(_ZN7cutlass13device_kernelIN5flash11enable_sm90INS1_16FlashAttnFwdSm90INS1_25CollectiveMainloopFwdSm90ILi2EN4cute5tupleIJNS5_1CILi1EEES8_S8_EEENS6_IJNS7_ILi192EEENS7_ILi160EEENS7_ILi64EEEEEELi64ENS_12float_e4m3_tEfNS_4arch4Sm90ELb0ELb1ELb1ELb1ELb0ELb0ELb0ELb1ELb1ELb1ELb1ELb0EEENS1_21CollectiveEpilogueFwdINS6_IJSA_SC_SB_EEES9_NS_10bfloat16_tESG_Li384ELb1ELb1ELb1ELb1EEENS1_36VarlenDynamicPersistentTileSchedulerILi192ELi160ELi384ELi128ELb1ELb1ELb1ELb1ELb0ELb1EEEEEEEEEvNT_6ParamsE)
	.align		4
        /*014c*/ 	.word	index@(__assertfail)
	.align		4
        /*0150*/ 	.word	index@(_ZN7cutlass13device_kernelIN5flash11enable_sm90INS1_16FlashAttnFwdSm90INS1_25CollectiveMainloopFwdSm90ILi2EN4cute5tupleIJNS5_1CILi1EEES8_S8_EEENS6_IJNS7_ILi192EEENS7_ILi160EEENS7_ILi64EEEEEELi64ENS_12float_e4m3_tEfNS_4arch4Sm90ELb0ELb1ELb1ELb1ELb0ELb1ELb0ELb1ELb1ELb1ELb1ELb0EEENS1_21CollectiveEpilogueFwdINS6_IJSA_SC_SB_EEES9_NS_10bfloat16_tESG_Li384ELb1ELb1ELb1ELb1EEENS1_36VarlenDynamicPersistentTileSchedulerILi192ELi160ELi384ELi128ELb1ELb1ELb1ELb1ELb0ELb1EEEEEEEEEvNT_6ParamsE)
	.align		4
        /*0154*/ 	.word	index@(__assertfail)
	.align		4
        /*0158*/ 	.word	index@(_ZN7cutlass13device_kernelIN5flash11enable_sm90INS1_16FlashAttnFwdSm90INS1_25CollectiveMainloopFwdSm90ILi2EN4cute5tupleIJNS5_1CILi1EEES8_S8_EEENS6_IJNS7_ILi192EEENS7_ILi160EEENS7_ILi64EEEEEELi64ENS_12float_e4m3_tEfNS_4arch4Sm90ELb1ELb0ELb1ELb0ELb0ELb0ELb0ELb1ELb1ELb1ELb1ELb0EEENS1_21CollectiveEpilogueFwdINS6_IJSA_SC_SB_EEES9_NS_10bfloat16_tESG_Li384ELb0ELb1ELb1ELb1EEENS1_19SingleTileSchedulerILb0ELb1ELb1ELi192EEEEEEEEEvNT_6ParamsE)
	.align		4
        /*015c*/ 	.word	index@(__assertfail)
	.align		4
        /*0160*/ 	.word	index@(_ZN7cutlass13device_kernelIN5flash11enable_sm90INS1_16FlashAttnFwdSm90INS1_25CollectiveMainloopFwdSm90ILi2EN4cute5tupleIJNS5_1CILi1EEES8_S8_EEENS6_IJNS7_ILi192EEENS7_ILi160EEENS7_ILi64EEEEEELi64ENS_12float_e4m3_tEfNS_4arch4Sm90ELb1ELb0ELb1ELb1ELb0ELb0ELb0ELb1ELb1ELb1ELb1ELb0EEENS1_21CollectiveEpilogueFwdINS6_IJSA_SC_SB_EEES9_NS_10bfloat16_tESG_Li384ELb1ELb1ELb1ELb1EEENS1_36VarlenDynamicPersistentTileSchedulerILi192ELi160ELi384ELi128ELb1ELb1ELb1ELb1ELb1ELb1EEEEEEEEEvNT_6ParamsE)
	.align		4
        /*0164*/ 	.word	index@(__assertfail)
	.align		4
        /*0168*/ 	.word	index@(_ZN7cutlass13device_kernelIN5flash11enable_sm90INS1_16FlashAttnFwdSm90INS1_25CollectiveMainloopFwdSm90ILi2EN4cute5tupleIJNS5_1CILi1EEES8_S8_EEENS6_IJNS7_ILi192EEENS7_ILi160EEENS7_ILi64EEEEEELi64ENS_12float_e4m3_tEfNS_4arch4Sm90ELb1ELb0ELb1ELb1ELb0ELb1ELb0ELb1ELb1ELb1ELb1ELb0EEENS1_21CollectiveEpilogueFwdINS6_IJSA_SC_SB_EEES9_NS_10bfloat16_tESG_Li384ELb1ELb1ELb1ELb1EEENS1_36VarlenDynamicPersistentTileSchedulerILi192ELi160ELi384ELi128ELb1ELb1ELb1ELb1ELb1ELb1EEEEEEEEEvNT_6ParamsE)
	.align		4
        /*016c*/ 	.word	index@(__assertfail)
	.align		4
        /*0170*/ 	.word	0x00000000
	.align		4
        /*0174*/ 	.word	0xfffffffe
	.align		4
        /*0178*/ 	.word	0x00000000
	.align		4
        /*017c*/ 	.word	0xfffffffd
	.align		4
        /*0180*/ 	.word	0x00000000
	.align		4
        /*0184*/ 	.word	0xfffffffc


//--------------------- .nv.constant4             --------------------------
	.section	.nv.constant4,"a",@progbits
	.align	8
	.align		8
.nv.constant4:
        /*0000*/ 	.dword	__assertfail
	.align		8
        /*0008*/ 	.dword	__unnamed_1
	.align		8
        /*0010*/ 	.dword	__unnamed_2
	.align		8
        /*0018*/ 	.dword	__unnamed_3
	.align		8
        /*0020*/ 	.dword	__unnamed_4
	.align		8
        /*0028*/ 	.dword	__unnamed_5
	.align		8
        /*0030*/ 	.dword	__unnamed_6
	.align		8
        /*0038*/ 	.dword	_ZZN5flash28permute_output_fp8_VcolmajorIN4cute6TensorINS1_11ArrayEngineIfLm32EEENS1_6LayoutINS1_5tupleIJNS6_IJNS1_1CILi2EEES8_NS7_ILi8EEEEEENS7_ILi1EEESB_EEENS6_IJNS6_IJSB_S8_NS7_ILi4EEEEEENS7_ILi0EEESF_EEEEEEEEEvRT_E9upper_map
	.align		8
        /*0040*/ 	.dword	__unnamed_7
	.align		8
        /*0048*/ 	.dword	__unnamed_8
	.align		8
        /*0050*/ 	.dword	__unnamed_9
	.align		8
        /*0058*/ 	.dword	__unnamed_10
	.align		8
        /*0060*/ 	.dword	__unnamed_11
	.align		8
        /*0068*/ 	.dword	__unnamed_12
	.align		8
        /*0070*/ 	.dword	_ZZN5flash28permute_output_fp8_VcolmajorIN4cute6TensorINS1_11ArrayEngineIfLm48EEENS1_6LayoutINS1_5tupleIJNS6_IJNS1_1CILi2EEES8_NS7_ILi12EEEEEENS7_ILi1EEESB_EEENS6_IJNS6_IJSB_S8_NS7_ILi4EEEEEENS7_ILi0EEESF_EEEEEEEEEvRT_E9upper_map
	.align		8
        /*0078*/ 	.dword	__unnamed_13
	.align		8
        /*0080*/ 	.dword	__unnamed_14
	.align		8
        /*0088*/ 	.dword	__unnamed_15
	.align		8
        /*0090*/ 	.dword	__unnamed_16
	.align		8
        /*0098*/ 	.dword	__unnamed_17
	.align		8
        /*00a0*/ 	.dword	__unnamed_18
	.align		8
        /*00a8*/ 	.dword	_ZZN5flash28permute_output_fp8_VcolmajorIN4cute6TensorINS1_11ArrayEngineIfLm64EEENS1_6LayoutINS1_5tupleIJNS6_IJNS1_1CILi2EEES8_NS7_ILi16EEEEEENS7_ILi1EEESB_EEENS6_IJNS6_IJSB_S8_NS7_ILi4EEEEEENS7_ILi0EEESF_EEEEEEEEEvRT_E9upper_map
	.align		8
        /*00b0*/ 	.dword	__unnamed_19
	.align		8
        /*00b8*/ 	.dword	__unnamed_20
	.align		8
        /*00c0*/ 	.dword	__unnamed_21
	.align		8
        /*00c8*/ 	.dword	__unnamed_22
	.align		8
        /*00d0*/ 	.dword	__unnamed_23
	.align		8
        /*00d8*/ 	.dword	__unnamed_24
	.align		8
        /*00e0*/ 	.dword	__unnamed_25
	.align		8
        /*00e8*/ 	.dword	__unnamed_26
	.align		8
        /*00f0*/ 	.dword	__unnamed_27
	.align		8
        /*00f8*/ 	.dword	__unnamed_28
	.align		8
        /*0100*/ 	.dword	_ZZN5flash28permute_output_fp8_VcolmajorIN4cute6TensorINS1_11ArrayEngineIfLm96EEENS1_6LayoutINS1_5tupleIJNS6_IJNS1_1CILi2EEES8_NS7_ILi24EEEEEENS7_ILi1EEESB_EEENS6_IJNS6_IJSB_S8_NS7_ILi4EEEEEENS7_ILi0EEESF_EEEEEEEEEvRT_E9upper_map
	.align		8
        /*0108*/ 	.dword	__unnamed_29
	.align		8
        /*0110*/ 	.dword	__unnamed_30
	.align		8
        /*0118*/ 	.dword	__unnamed_31
	.align		8
        /*0120*/ 	.dword	__unnamed_32
	.align		8
        /*0128*/ 	.dword	__unnamed_33
	.align		8
        /*0130*/ 	.dword	__unnamed_34
	.align		8
        /*0138*/ 	.dword	__unnamed_35
	.align		8
        /*0140*/ 	.dword	_ZZN5flash28permute_output_fp8_VcolmajorIN4cute6TensorINS1_11ArrayEngineIfLm128EEENS1_6LayoutINS1_5tupleIJNS6_IJNS1_1CILi2EEES8_NS7_ILi32EEEEEENS7_ILi1EEESB_EEENS6_IJNS6_IJSB_S8_NS7_ILi4EEEEEENS7_ILi0EEESF_EEEEEEEEEvRT_E9upper_map
	.align		8
        /*0148*/ 	.dword	__unnamed_36
	.align		8
        /*0150*/ 	.dword	__unnamed_37
	.align		8
        /*0158*/ 	.dword	__unnamed_38
	.align		8
        /*0160*/ 	.dword	__unnamed_39
	.align		8
        /*0168*/ 	.dword	__unnamed_40
	.align		8
        /*0170*/ 	.dword	_ZN80_INTERNAL_09203ac2_44_flash_fwd_hdimall_e4m3_split_softcap_sm90_cu_ceb34e2a_39294cuda3std3__45__cpo5beginE
	.align		8
        /*0178*/ 	.dword	_ZN80_INTERNAL_09203ac2_44_flash_fwd_hdimall_e4m3_split_softcap_sm90_cu_ceb34e2a_39294cuda3std3__45__cpo3endE
	.align		8
        /*0180*/ 	.dword	_ZN80_INTERNAL_09203ac2_44_flash_fwd_hdimall_e4m3_split_softcap_sm90_cu_ceb34e2a_39294cuda3std3__45__cpo6cbeginE
	.align		8
        /*0188*/ 	.dword	_ZN80_INTERNAL_09203ac2_44_flash_fwd_hdimall_e4m3_split_softcap_sm90_cu_ceb34e2a_39294cuda3std3__45__cpo4cendE
	.align		8
        /*0190*/ 	.dword	_ZN80_INTERNAL_09203ac2_44_flash_fwd_hdimall_e4m3_split_softcap_sm90_cu_ceb34e2a_39294cuda3std3__482_GLOBAL__N__09203ac2_44_flash_fwd_hdimall_e4m3_split_softcap_sm90_cu_ceb34e2a_39296ignoreE
	.align		8
        /*0198*/ 	.dword	_ZN80_INTERNAL_09203ac2_44_flash_fwd_hdimall_e4m3_split_softcap_sm90_cu_ceb34e2a_39294cuda3std3__419piecewise_constructE
	.align		8
        /*01a0*/ 	.dword	_ZN80_INTERNAL_09203ac2_44_flash_fwd_hdimall_e4m3_split_softcap_sm90_cu_ceb34e2a_39294cuda3std3__48in_placeE
	.align		8
        /*01a8*/ 	.dword	_ZN80_INTERNAL_09203ac2_44_flash_fwd_hdimall_e4m3_split_softcap_sm90_cu_ceb34e2a_39294cuda3std6ranges3__45__cpo4swapE
	.align		8
        /*01b0*/ 	.dword	_ZN80_INTERNAL_09203ac2_44_flash_fwd_hdimall_e4m3_split_softcap_sm90_cu_ceb34e2a_39294cuda3std6ranges3__45__cpo9iter_moveE
	.align		8
        /*01b8*/ 	.dword	_ZN80_INTERNAL_09203ac2_44_flash_fwd_hdimall_e4m3_split_softcap_sm90_cu_ceb34e2a_39294cute7productE
	.align		8
        /*01c0*/ 	.dword	_ZN80_INTERNAL_09203ac2_44_flash_fwd_hdimall_e4m3_split_softcap_sm90_cu_ceb34e2a_39294cute1_E
	.align		8
        /*01c8*/ 	.dword	$str$23
	.align		8
        /*01d0*/ 	.dword	$str$24


//--------------------- .text._ZN7cutlass13device_kernelIN5flash11enable_sm90INS1_16FlashAttnFwdSm90INS1_25CollectiveMainloopFwdSm90ILi2EN4cute5tupleIJNS5_1CILi1EEES8_S8_EEENS6_IJNS7_ILi128EEESA_NS7_ILi256EEEEEELi256ENS_12float_e4m3_tEfNS_4arch4Sm90ELb0ELb0ELb1ELb0ELb0ELb0ELb0ELb1ELb1ELb1ELb1ELb0EEENS1_21CollectiveEpilogueFwdINS6_IJSA_SB_SA_EEES9_NS_10bfloat16_tESF_Li256ELb0ELb1ELb1ELb1EEENS1_19SingleTileSchedulerILb0ELb1ELb1ELi128EEEEEEEEEvNT_6ParamsE --------------------------
	.section	.text._ZN7cutlass13device_kernelIN5flash11enable_sm90INS1_16FlashAttnFwdSm90INS1_25CollectiveMainloopFwdSm90ILi2EN4cute5tupleIJNS5_1CILi1EEES8_S8_EEENS6_IJNS7_ILi128EEESA_NS7_ILi256EEEEEELi256ENS_12float_e4m3_tEfNS_4arch4Sm90ELb0ELb0ELb1ELb0ELb0ELb0ELb0ELb1ELb1ELb1ELb1ELb0EEENS1_21CollectiveEpilogueFwdINS6_IJSA_SB_SA_EEES9_NS_10bfloat16_tESF_Li256ELb0ELb1ELb1ELb1EEENS1_19SingleTileSchedulerILb0ELb1ELb1ELi128EEEEEEEEEvNT_6ParamsE,"ax",@progbits
	.align	128
.text._ZN7cutlass13device_kernelIN5flash11enable_sm90INS1_16FlashAttnFwdSm90INS1_25CollectiveMainloopFwdSm90ILi2EN4cute5tupleIJNS5_1CILi1EEES8_S8_EEENS6_IJNS7_ILi128EEESA_NS7_ILi256EEEEEELi256ENS_12float_e4m3_tEfNS_4arch4Sm90ELb0ELb0ELb1ELb0ELb0ELb0ELb0ELb1ELb1ELb1ELb1ELb0EEENS1_21CollectiveEpilogueFwdINS6_IJSA_SB_SA_EEES9_NS_10bfloat16_tESF_Li256ELb0ELb1ELb1ELb1EEENS1_19SingleTileSchedulerILb0ELb1ELb1ELi128EEEEEEEEEvNT_6ParamsE:
        .type           _ZN7cutlass13device_kernelIN5flash11enable_sm90INS1_16FlashAttnFwdSm90INS1_25CollectiveMainloopFwdSm90ILi2EN4cute5tupleIJNS5_1CILi1EEES8_S8_EEENS6_IJNS7_ILi128EEESA_NS7_ILi256EEEEEELi256ENS_12float_e4m3_tEfNS_4arch4Sm90ELb0ELb0ELb1ELb0ELb0ELb0ELb0ELb1ELb1ELb1ELb1ELb0EEENS1_21CollectiveEpilogueFwdINS6_IJSA_SB_SA_EEES9_NS_10bfloat16_tESF_Li256ELb0ELb1ELb1ELb1EEENS1_19SingleTileSchedulerILb0ELb1ELb1ELi128EEEEEEEEEvNT_6ParamsE,@function
        .size           _ZN7cutlass13device_kernelIN5flash11enable_sm90INS1_16FlashAttnFwdSm90INS1_25CollectiveMainloopFwdSm90ILi2EN4cute5tupleIJNS5_1CILi1EEES8_S8_EEENS6_IJNS7_ILi128EEESA_NS7_ILi256EEEEEELi256ENS_12float_e4m3_tEfNS_4arch4Sm90ELb0ELb0ELb1ELb0ELb0ELb0ELb0ELb1ELb1ELb1ELb1ELb0EEENS1_21CollectiveEpilogueFwdINS6_IJSA_SB_SA_EEES9_NS_10bfloat16_tESF_Li256ELb0ELb1ELb1ELb1EEENS1_19SingleTileSchedulerILb0ELb1ELb1ELi128EEEEEEEEEvNT_6ParamsE,(.L_x_13338 - _ZN7cutlass13device_kernelIN5flash11enable_sm90INS1_16FlashAttnFwdSm90INS1_25CollectiveMainloopFwdSm90ILi2EN4cute5tupleIJNS5_1CILi1EEES8_S8_EEENS6_IJNS7_ILi128EEESA_NS7_ILi256EEEEEELi256ENS_12float_e4m3_tEfNS_4arch4Sm90ELb0ELb0ELb1ELb0ELb0ELb0ELb0ELb1ELb1ELb1ELb1ELb0EEENS1_21CollectiveEpilogueFwdINS6_IJSA_SB_SA_EEES9_NS_10bfloat16_tESF_Li256ELb0ELb1ELb1ELb1EEENS1_19SingleTileSchedulerILb0ELb1ELb1ELi128EEEEEEEEEvNT_6ParamsE)
        .other          _ZN7cutlass13device_kernelIN5flash11enable_sm90INS1_16FlashAttnFwdSm90INS1_25CollectiveMainloopFwdSm90ILi2EN4cute5tupleIJNS5_1CILi1EEES8_S8_EEENS6_IJNS7_ILi128EEESA_NS7_ILi256EEEEEELi256ENS_12float_e4m3_tEfNS_4arch4Sm90ELb0ELb0ELb1ELb0ELb0ELb0ELb0ELb1ELb1ELb1ELb1ELb0EEENS1_21CollectiveEpilogueFwdINS6_IJSA_SB_SA_EEES9_NS_10bfloat16_tESF_Li256ELb0ELb1ELb1ELb1EEENS1_19SingleTileSchedulerILb0ELb1ELb1ELi128EEEEEEEEEvNT_6ParamsE,@"STO_CUDA_ENTRY STV_DEFAULT"
_ZN7cutlass13device_kernelIN5flash11enable_sm90INS1_16FlashAttnFwdSm90INS1_25CollectiveMainloopFwdSm90ILi2EN4cute5tupleIJNS5_1CILi1EEES8_S8_EEENS6_IJNS7_ILi128EEESA_NS7_ILi256EEEEEELi256ENS_12float_e4m3_tEfNS_4arch4Sm90ELb0ELb0ELb1ELb0ELb0ELb0ELb0ELb1ELb1ELb1ELb1ELb0EEENS1_21CollectiveEpilogueFwdINS6_IJSA_SB_SA_EEES9_NS_10bfloat16_tESF_Li256ELb0ELb1ELb1ELb1EEENS1_19SingleTileSchedulerILb0ELb1ELb1ELi128EEEEEEEEEvNT_6ParamsE:
[----:B------:R-:W0:Y:S02]  /*0000*/  LDC R1, c[0x0][0x28] ;  /* 0x00000a00ff017b82 */ /* 0x000e240000000800 */
[----:B0-----:R-:W-:Y:S01]  /*0010*/  VIADD R1, R1, 0xffffffd0 ;  /* 0xffffffd001017836 */ /* 0x001fe20000000000 */
[----:B------:R-:W0:Y:S01]  /*0020*/  S2R R3, SR_TID.X ;  /* 0x0000000000037919 */ /* 0x000e220000002100 */
[----:B------:R-:W-:Y:S01]  /*0030*/  ELECT P0, URZ, PT ;  /* 0x00000000003f782f */ /* 0x000fe20003800000 */
[----:B------:R-:W-:Y:S01]  /*0040*/  BSSY B0, `(.L_x_0) ;  /* 0x000000d000007945 */ /* 0x000fe20003800000 */
[----:B0-----:R-:W-:-:S05]  /*0050*/  SHF.R.U32.HI R0, RZ, 0x5, R3 ;  /* 0x00000005ff007819 */ /* 0x001fca0000011603 */
[----:B------:R-:W0:Y:S02]  /*0060*/  SHFL.IDX PT, R2, R0, RZ, 0x1f ;  /* 0x00001fff00027589 */ /* 0x000e2400000e0000 */
[----:B0-----:R-:W-:-:S13]  /*0070*/  ISETP.EQ.AND P0, PT, R2, RZ, P0 ;  /* 0x000000ff0200720c */ /* 0x001fda0000702270 */
[----:B------:R-:W-:Y:S05]  /*0080*/  @!P0 BRA `(.L_x_1) ;  /* 0x0000000000208947 */ /* 0x000fea0003800000 */
[----:B------:R-:W-:Y:S02]  /*0090*/  ULDC.64 UR4, c[0x0][0x198] ;  /* 0x0000660000047ab9 */ /* 0x000fe40000000a00 */
[----:B------:R-:W-:Y:S02]  /*00a0*/  UIADD3 UR6, UP0, UR4, 0x370, URZ ;  /* 0x0000037004067890 */ /* 0x000fe4000ff1e03f */
[----:B------:R-:W-:Y:S02]  /*00b0*/  UIADD3 UR4, UP1, UR4, 0x470, URZ ;  /* 0x0000047004047890 */ /* 0x000fe4000ff3e03f */
[----:B------:R-:W-:Y:S02]  /*00c0*/  UIADD3.X UR7, URZ, UR5, URZ, UP0, !UPT ;  /* 0x000000053f077290 */ /* 0x000fe400087fe43f */
[----:B------:R-:W-:-:S07]  /*00d0*/  UIADD3.X UR5, URZ, UR5, URZ, UP1, !UPT ;  /* 0x000000053f057290 */ /* 0x000fce0008ffe43f */
[----:B------:R0:W-:Y:S02]  /*00e0*/  UTMACCTL.PF [UR6] ;  /* 0x00000000060079b9 */ /* 0x0001e40008040000 */
[----:B------:R0:W-:Y:S02]  /*00f0*/  UTMACCTL.PF [UR4] ;  /* 0x00000000040079b9 */ /* 0x0001e40008040000 */
[----:B0-----:R-:W-:Y:S01]  /*0100*/  NOP ;  /* 0x0000000000007918 */ /* 0x001fe20000000000 */
.L_x_1:
[----:B------:R-:W-:Y:S05]  /*0110*/  BSYNC B0 ;  /* 0x0000000000007941 */ /* 0x000fea0003800000 */
.L_x_0:
[----:B------:R-:W-:Y:S01]  /*0120*/  VOTEU.ANY UP0, P0 ;  /* 0x00000000003f7886 */ /* 0x000fe20000000100 */
[----:B------:R-:W0:Y:S01]  /*0130*/  SHFL.IDX PT, R2, R0, RZ, 0x1f ;  /* 0x00001fff00027589 */ /* 0x000e2200000e0000 */
[----:B------:R-:W-:Y:S01]  /*0140*/  UMOV UR4, 0x80 ;  /* 0x0000008000047882 */ /* 0x000fe20000000000 */
[----:B------:R-:W-:Y:S01]  /*0150*/  UMOV UR7, 0x100 ;  /* 0x0000010000077882 */ /* 0x000fe20000000000 */
[----:B------:R-:W-:Y:S01]  /*0160*/  SHF.R.U32.HI R18, RZ, 0x7, R3 ;  /* 0x00000007ff127819 */ /* 0x000fe20000011603 */
[----:B------:R-:W1:Y:S01]  /*0170*/  @UP0 S2UR UR8, SR_CgaCtaId ;  /* 0x00000000000809c3 */ /* 0x000e620000008800 */
[----:B------:R-:W-:Y:S01]  /*0180*/  @UP0 UMOV UR6, 0x400 ;  /* 0x0000040000060882 */ /* 0x000fe20000000000 */
[----:B------:R-:W-:-:S04]  /*0190*/  @UP0 UIADD3 UR4, -UR4, 0x100000, URZ ;  /* 0x0010000004040890 */ /* 0x000fc8000fffe13f */
[----:B------:R-:W-:Y:S02]  /*01a0*/  @UP0 USHF.L.U32 UR5, UR4, 0xb, URZ ;  /* 0x0000000b04050899 */ /* 0x000fe4000800063f */
[----:B------:R-:W-:Y:S01]  /*01b0*/  @UP0 USHF.L.U32 UR4, UR4, 0x1, URZ ;  /* 0x0000000104040899 */ /* 0x000fe2000800063f */
[----:B------:R-:W-:Y:S01]  /*01c0*/  VOTEU.ANY UP1, P0 ;  /* 0x00000000003f7886 */ /* 0x000fe20000020100 */
[----:B0-----:R-:W-:Y:S02]  /*01d0*/  ISETP.NE.AND P1, PT, R2, RZ, PT ;  /* 0x000000ff0200720c */ /* 0x001fe40003f25270 */
[----:B------:R0:W2:Y:S01]  /*01e0*/  SHFL.IDX PT, R2, R18, RZ, 0x1f ;  /* 0x00001fff12027589 */ /* 0x0000a200000e0000 */
[----:B-1----:R-:W-:Y:S02]  /*01f0*/  @UP0 ULEA UR8, UR8, UR6, 0x18 ;  /* 0x0000000608080291 */ /* 0x002fe4000f8ec03f */
[----:B------:R-:W-:-:S04]  /*0200*/  @UP0 UIADD3 UR6, -UR7, 0x100000, URZ ;  /* 0x0010000007060890 */ /* 0x000fc8000fffe13f */
[----:B------:R-:W-:Y:S02]  /*0210*/  @UP0 USHF.L.U32 UR7, UR6, 0xb, URZ ;  /* 0x0000000b06070899 */ /* 0x000fe4000800063f */
[----:B------:R-:W-:Y:S01]  /*0220*/  @UP0 USHF.L.U32 UR6, UR6, 0x1, URZ ;  /* 0x0000000106060899 */ /* 0x000fe2000800063f */
[----:B------:R-:W-:Y:S01]  /*0230*/  VOTEU.ANY UP0, P0 ;  /* 0x00000000003f7886 */ /* 0x000fe20000000100 */
[----:B------:R-:W1:Y:S04]  /*0240*/  FENCE.VIEW.ASYNC.S ;  /* 0x00000000000073c6 */ /* 0x000e680000000000 */
[----:B-1----:R0:W1:Y:S06]  /*0250*/  @UP0 SYNCS.EXCH.64 URZ, [UR8+0x38800], UR4 ;  /* 0x03880004083f05b2 */ /* 0x00206c0008000100 */
[----:B------:R0:W3:Y:S02]  /*0260*/  @UP1 SYNCS.EXCH.64 URZ, [UR8+0x38820], UR6 ;  /* 0x03882006083f15b2 */ /* 0x0000e40008000100 */
[----:B0-----:R-:W-:Y:S05]  /*0270*/  @P1 BRA `(.L_x_2) ;  /* 0x0000000000481947 */ /* 0x001fea0003800000 */
[----:B------:R-:W0:Y:S01]  /*0280*/  S2UR UR5, SR_CgaCtaId ;  /* 0x00000000000579c3 */ /* 0x000e220000008800 */
[----:B------:R-:W-:Y:S01]  /*0290*/  UMOV UR4, 0x400 ;  /* 0x0000040000047882 */ /* 0x000fe20000000000 */
[----:B------:R-:W-:Y:S01]  /*02a0*/  UMOV UR6, 0x1 ;  /* 0x0000000100067882 */ /* 0x000fe20000000000 */
[----:B------:R-:W-:Y:S01]  /*02b0*/  UMOV UR7, 0x2 ;  /* 0x0000000200077882 */ /* 0x000fe20000000000 */
[----:B------:R-:W-:Y:S01]  /*02c0*/  ELECT P0, URZ, PT ;  /* 0x00000000003f782f */ /* 0x000fe20003800000 */
[----:B0-----:R-:W-:Y:S02]  /*02d0*/  ULEA UR8, UR5, UR4, 0x18 ;  /* 0x0000000405087291 */ /* 0x001fe4000f8ec03f */
[----:B------:R-:W-:-:S04]  /*02e0*/  UIADD3 UR4, -UR6, 0x100000, URZ ;  /* 0x0010000006047890 */ /* 0x000fc8000fffe13f */
[----:B------:R-:W-:Y:S02]  /*02f0*/  USHF.L.U32 UR5, UR4, 0xb, URZ ;  /* 0x0000000b04057899 */ /* 0x000fe4000800063f */
[----:B------:R-:W-:Y:S02]  /*0300*/  USHF.L.U32 UR4, UR4, 0x1, URZ ;  /* 0x0000000104047899 */ /* 0x000fe4000800063f */
[----:B------:R-:W-:-:S04]  /*0310*/  UIADD3 UR6, -UR7, 0x100000, URZ ;  /* 0x0010000007067890 */ /* 0x000fc8000fffe13f */
[----:B------:R-:W-:Y:S02]  /*0320*/  USHF.L.U32 UR7, UR6, 0xb, URZ ;  /* 0x0000000b06077899 */ /* 0x000fe4000800063f */
[----:B------:R-:W-:Y:S01]  /*0330*/  USHF.L.U32 UR6, UR6, 0x1, URZ ;  /* 0x0000000106067899 */ /* 0x000fe2000800063f */
[----:B------:R-:W0:Y:S03]  /*0340*/  FENCE.VIEW.ASYNC.S ;  /* 0x00000000000073c6 */ /* 0x000e260000000000 */
[----:B0-----:R0:W4:Y:S08]  /*0350*/  SYNCS.EXCH.64 URZ, [UR8+0x38830], UR4 ;  /* 0x03883004083f75b2 */ /* 0x0011300008000100 */
[----:B------:R0:W0:Y:S01]  /*0360*/  SYNCS.EXCH.64 URZ, [UR8+0x38840], UR6 ;  /* 0x03884006083f75b2 */ /* 0x0000220008000100 */
[----:B------:R0:W0:Y:S01]  /*0370*/  SYNCS.EXCH.64 URZ, [UR8+0x38838], UR4 ;  /* 0x03883804083f75b2 */ /* 0x0000220008000100 */
[----:B------:R0:W0:Y:S01]  /*0380*/  SYNCS.EXCH.64 URZ, [UR8+0x38848], UR6 ;  /* 0x03884806083f75b2 */ /* 0x0000220008000100 */
[----:B------:R-:W-:Y:S01]  /*0390*/  NOP ;  /* 0x0000000000007918 */ /* 0x000fe20000000000 */
.L_x_2:
[----:B------:R-:W5:Y:S01]  /*03a0*/  SHFL.IDX PT, R3, R0, RZ, 0x1f ;  /* 0x00001fff00037589 */ /* 0x000f6200000e0000 */
[----:B------:R-:W-:Y:S01]  /*03b0*/  NOP ;  /* 0x0000000000007918 */ /* 0x000fe20000000000 */
[----:B-----5:R-:W-:-:S13]  /*03c0*/  ISETP.NE.AND P0, PT, R3, RZ, PT ;  /* 0x000000ff0300720c */ /* 0x020fda0003f05270 */
[----:B------:R-:W-:Y:S05]  /*03d0*/  @P0 BRA `(.L_x_3) ;  /* 0x0000000000480947 */ /* 0x000fea0003800000 */
[----:B0-----:R-:W0:Y:S01]  /*03e0*/  S2UR UR5, SR_CgaCtaId ;  /* 0x00000000000579c3 */ /* 0x001e220000008800 */
        /* <DEDUP_REMOVED lines=12> */
[----:B0-----:R0:W0:Y:S08]  /*04b0*/  SYNCS.EXCH.64 URZ, [UR8+0x38850], UR4 ;  /* 0x03885004083f75b2 */ /* 0x0010300008000100 */
[----:B------:R0:W0:Y:S01]  /*04c0*/  SYNCS.EXCH.64 URZ, [UR8+0x38860], UR6 ;  /* 0x03886006083f75b2 */ /* 0x0000220008000100 */
[----:B------:R0:W0:Y:S01]  /*04d0*/  SYNCS.EXCH.64 URZ, [UR8+0x38858], UR4 ;  /* 0x03885804083f75b2 */ /* 0x0000220008000100 */
[----:B------:R0:W0:Y:S01]  /*04e0*/  SYNCS.EXCH.64 URZ, [UR8+0x38868], UR6 ;  /* 0x03886806083f75b2 */ /* 0x0000220008000100 */
[----:B------:R-:W-:Y:S01]  /*04f0*/  NOP ;  /* 0x0000000000007918 */ /* 0x000fe20000000000 */
.L_x_3:
[----:B------:R-:W5:Y:S01]  /*0500*/  SHFL.IDX PT, R3, R0, RZ, 0x1f ;  /* 0x00001fff00037589 */ /* 0x000f6200000e0000 */
[----:B------:R-:W-:Y:S01]  /*0510*/  NOP ;  /* 0x0000000000007918 */ /* 0x000fe20000000000 */
[----:B-----5:R-:W-:-:S13]  /*0520*/  ISETP.NE.AND P0, PT, R3, RZ, PT ;  /* 0x000000ff0300720c */ /* 0x020fda0003f05270 */
[----:B------:R-:W-:Y:S05]  /*0530*/  @P0 BRA `(.L_x_4) ;  /* 0x0000000000380947 */ /* 0x000fea0003800000 */
[----:B0-----:R-:W0:Y:S01]  /*0540*/  S2UR UR5, SR_CgaCtaId ;  /* 0x00000000000579c3 */ /* 0x001e220000008800 */
[----:B------:R-:W-:Y:S01]  /*0550*/  UMOV UR4, 0x400 ;  /* 0x0000040000047882 */ /* 0x000fe20000000000 */
[----:B------:R-:W-:Y:S01]  /*0560*/  UMOV UR7, 0x1 ;  /* 0x0000000100077882 */ /* 0x000fe20000000000 */
[----:B------:R-:W-:Y:S01]  /*0570*/  ELECT P0, URZ, PT ;  /* 0x00000000003f782f */ /* 0x000fe20003800000 */
[----:B0-----:R-:W-:Y:S02]  /*0580*/  ULEA UR6, UR5, UR4, 0x18 ;  /* 0x0000000405067291 */ /* 0x001fe4000f8ec03f */
[----:B------:R-:W-:-:S04]  /*0590*/  UIADD3 UR4, -UR7, 0x100000, URZ ;  /* 0x0010000007047890 */ /* 0x000fc8000fffe13f */
[----:B------:R-:W-:Y:S02]  /*05a0*/  USHF.L.U32 UR5, UR4, 0xb, URZ ;  /* 0x0000000b04057899 */ /* 0x000fe4000800063f */
[----:B------:R-:W-:Y:S01]  /*05b0*/  USHF.L.U32 UR4, UR4, 0x1, URZ ;  /* 0x0000000104047899 */ /* 0x000fe2000800063f */
[----:B------:R-:W0:Y:S11]  /*05c0*/  FENCE.VIEW.ASYNC.S ;  /* 0x00000000000073c6 */ /* 0x000e360000000000 */
[----:B0-----:R0:W0:Y:S01]  /*05d0*/  SYNCS.EXCH.64 URZ, [UR6+0x38870], UR4 ;  /* 0x03887004063f75b2 */ /* 0x0010220008000100 */
[----:B------:R0:W0:Y:S01]  /*05e0*/  SYNCS.EXCH.64 URZ, [UR6+0x38880], UR4 ;  /* 0x03888004063f75b2 */ /* 0x0000220008000100 */
[----:B------:R0:W0:Y:S01]  /*05f0*/  SYNCS.EXCH.64 URZ, [UR6+0x38878], UR4 ;  /* 0x03887804063f75b2 */ /* 0x0000220008000100 */
[----:B------:R0:W0:Y:S01]  /*0600*/  SYNCS.EXCH.64 URZ, [UR6+0x38888], UR4 ;  /* 0x03888804063f75b2 */ /* 0x0000220008000100 */
[----:B------:R-:W-:Y:S01]  /*0610*/  NOP ;  /* 0x0000000000007918 */ /* 0x000fe20000000000 */
.L_x_4:
        /* <DEDUP_REMOVED lines=22> */
.L_x_5:
        /* <DEDUP_REMOVED lines=22> */
.L_x_6:
[----:B--2---:R-:W-:Y:S01]  /*08e0*/  ISETP.NE.AND P0, PT, R2, RZ, PT ;  /* 0x000000ff0200720c */ /* 0x004fe20003f05270 */
[----:B------:R-:W-:Y:S01]  /*08f0*/  IMAD.MOV.U32 R2, RZ, RZ, 0x1 ;  /* 0x00000001ff027424 */ /* 0x000fe200078e00ff */
[----:B------:R-:W-:Y:S01]  /*0900*/  NOP ;  /* 0x0000000000007918 */ /* 0x000fe20000000000 */
[----:B------:R-:W-:Y:S01]  /*0910*/  ULDC.64 UR40, c[0x0][0x208] ;  /* 0x0000820000287ab9 */ /* 0x000fe20000000a00 */
[----:B------:R-:W-:Y:S02]  /*0920*/  BSSY B6, `(.L_x_7) ;  /* 0x0000f96000067945 */ /* 0x000fe40003800000 */
[----:B------:R-:W-:-:S05]  /*0930*/  SEL R2, R2, 0x2, !P0 ;  /* 0x0000000202027807 */ /* 0x000fca0004000000 */
[----:B------:R2:W-:Y:S01]  /*0940*/  STL [R1+0x24], R2 ;  /* 0x0000240201007387 */ /* 0x0005e20000100800 */
[----:B01-34-:R-:W-:Y:S06]  /*0950*/  BAR.SYNC.DEFER_BLOCKING 0x0 ;  /* 0x0000000000007b1d */ /* 0x01bfec0000010000 */
[----:B------:R-:W-:Y:S05]  /*0960*/  @!P0 BRA `(.L_x_8) ;  /* 0x000000b400b08947 */ /* 0x000fea0003800000 */
.L_x_9:
[----:B------:R-:W-:-:S08]  /*0970*/  NOP ;  /* 0x0000000000007918 */ /* 0x000fd00000000000 */
[----:B------:R-:W0:Y:S02]  /*0980*/  USETMAXREG.TRY_ALLOC.CTAPOOL UP0, 0xf0 ;  /* 0x000000f0000079c8 */ /* 0x000e240008000600 */
[----:B0-----:R-:W-:-:S13]  /*0990*/  PLOP3.LUT P0, PT, PT, PT, UP0, 0x80, 0x0 ;  /* 0x000000000000781c */ /* 0x001fda0003f0f008 */
[----:B------:R-:W-:Y:S05]  /*09a0*/  @!P0 BRA `(.L_x_9) ;  /* 0xfffffffc00f08947 */ /* 0x000fea000383ffff */
[----:B--2---:R-:W0:Y:S01]  /*09b0*/  LDC R2, c[0x0][0xc50] ;  /* 0x00031400ff027b82 */ /* 0x004e220000000800 */
[----:B------:R-:W1:Y:S07]  /*09c0*/  S2R R10, SR_TID.X ;  /* 0x00000000000a7919 */ /* 0x000e6e0000002100 */
[----:B------:R-:W2:Y:S08]  /*09d0*/  S2UR UR4, SR_CTAID.Y ;  /* 0x00000000000479c3 */ /* 0x000eb00000002600 */
[----:B------:R-:W3:Y:S08]  /*09e0*/  S2UR UR39, SR_CTAID.Z ;  /* 0x00000000002779c3 */ /* 0x000ef00000002700 */
[----:B------:R-:W-:Y:S06]  /*09f0*/  BAR.ARV 0x8, 0x180 ;  /* 0x0206000000007b1d */ /* 0x000fec0000002000 */
[----:B0-----:R-:W-:Y:S01]  /*0a00*/  ISETP.NE.AND P1, PT, R2, 0x1, PT ;  /* 0x000000010200780c */ /* 0x001fe20003f25270 */
[----:B--2---:R-:W-:Y:S01]  /*0a10*/  IMAD.U32 R16, RZ, RZ, UR4 ;  /* 0x00000004ff107e24 */ /* 0x004fe2000f8e00ff */
[----:B-1----:R-:W-:-:S11]  /*0a20*/  LOP3.LUT R4, R10, 0xffffff80, RZ, 0xc0, !PT ;  /* 0xffffff800a047812 */ /* 0x002fd600078ec0ff */
[----:B------:R-:W0:Y:S01]  /*0a30*/  @P1 LDC R0, c[0x0][0xc54] ;  /* 0x00031500ff001b82 */ /* 0x000e220000000800 */
[----:B------:R-:W-:-:S07]  /*0a40*/  ISETP.NE.AND P0, PT, R4, 0x80, PT ;  /* 0x000000800400780c */ /* 0x000fce0003f05270 */
[----:B------:R-:W1:Y:S08]  /*0a50*/  @P1 LDC R3, c[0x0][0xc58] ;  /* 0x00031600ff031b82 */ /* 0x000e700000000800 */
[----:B------:R-:W-:Y:S06]  /*0a60*/  @!P0 BAR.ARV 0x9, 0x100 ;  /* 0x0244000000008b1d */ /* 0x000fec0000002000 */
[----:B---3--:R-:W-:Y:S01]  /*0a70*/  ISETP.LE.AND P0, PT, RZ, UR39, PT ;  /* 0x00000027ff007c0c */ /* 0x008fe2000bf03270 */
[----:B0-----:R-:W-:-:S05]  /*0a80*/  @P1 IMAD.HI.U32 R0, R0, UR4, RZ ;  /* 0x0000000400001c27 */ /* 0x001fca000f8e00ff */
[----:B-1----:R-:W-:-:S05]  /*0a90*/  @P1 SHF.R.U32.HI R16, RZ, R3, R0 ;  /* 0x00000003ff101219 */ /* 0x002fca0000011600 */
[----:B------:R-:W-:-:S04]  /*0aa0*/  IMAD.MOV R3, RZ, RZ, -R16 ;  /* 0x000000ffff037224 */ /* 0x000fc800078e0a10 */
[----:B------:R-:W-:Y:S01]  /*0ab0*/  IMAD R2, R2, R3, UR4 ;  /* 0x0000000402027e24 */ /* 0x000fe2000f8e0203 */
[----:B------:R-:W-:Y:S06]  /*0ac0*/  @!P0 BRA `(.L_x_10) ;  /* 0x000000f400ec8947 */ /* 0x000fec0003800000 */
[----:B------:R-:W0:Y:S01]  /*0ad0*/  LDC.64 R4, c[0x0][0x418] ;  /* 0x00010600ff047b82 */ /* 0x000e220000000a00 */
[----:B------:R-:W-:-:S07]  /*0ae0*/  LOP3.LUT R17, R2, 0xffff, RZ, 0xc0, !PT ;  /* 0x0000ffff02117812 */ /* 0x000fce00078ec0ff */
[----:B------:R-:W1:Y:S08]  /*0af0*/  LDC R27, c[0x0][0x424] ;  /* 0x00010900ff1b7b82 */ /* 0x000e700000000800 */
[----:B------:R-:W2:Y:S01]  /*0b00*/  LDC R0, c[0x0][0x2f0] ;  /* 0x0000bc00ff007b82 */ /* 0x000ea20000000800 */
[----:B0-----:R-:W-:-:S04]  /*0b10*/  ISETP.NE.U32.AND P0, PT, R4, RZ, PT ;  /* 0x000000ff0400720c */ /* 0x001fc80003f05070 */
[----:B------:R-:W-:-:S04]  /*0b20*/  ISETP.NE.AND.EX P0, PT, R5, RZ, PT, P0 ;  /* 0x000000ff0500720c */ /* 0x000fc80003f05300 */
[----:B-1----:R-:W-:-:S05]  /*0b30*/  SEL R27, R27, 0x1, P0 ;  /* 0x000000011b1b7807 */ /* 0x002fca0000000000 */
[----:B--2---:R-:W-:-:S04]  /*0b40*/  IMAD R27, R27, R0, RZ ;  /* 0x000000001b1b7224 */ /* 0x004fc800078e02ff */
[C---:B------:R-:W-:Y:S01]  /*0b50*/  VIADD R0, R27.reuse, 0x7f ;  /* 0x0000007f1b007836 */ /* 0x040fe20000000000 */
[----:B------:R-:W-:-:S04]  /*0b60*/  ISETP.GE.AND P0, PT, R27, 0x1, PT ;  /* 0x000000011b00780c */ /* 0x000fc80003f06270 */
[----:B------:R-:W-:-:S04]  /*0b70*/  SHF.R.S32.HI R3, RZ, 0x1f, R0 ;  /* 0x0000001fff037819 */ /* 0x000fc80000011400 */
[----:B------:R-:W-:Y:S01]  /*0b80*/  LEA.HI R3, R3, R0, RZ, 0x7 ;  /* 0x0000000003037211 */ /* 0x000fe200078f38ff */
[----:B------:R-:W-:-:S03]  /*0b90*/  IMAD.MOV.U32 R0, RZ, RZ, RZ ;  /* 0x000000ffff007224 */ /* 0x000fc600078e00ff */
[----:B------:R-:W-:Y:S01]  /*0ba0*/  SHF.R.S32.HI R26, RZ, 0x7, R3 ;  /* 0x00000007ff1a7819 */ /* 0x000fe20000011403 */
[----:B------:R-:W-:Y:S06]  /*0bb0*/  @!P0 BRA `(.L_x_11) ;  /* 0x0000000000788947 */ /* 0x000fec0003800000 */
[----:B------:R-:W-:-:S04]  /*0bc0*/  SHF.R.U32.HI R5, RZ, 0x10, R2 ;  /* 0x00000010ff057819 */ /* 0x000fc80000011602 */
[----:B------:R-:W-:-:S13]  /*0bd0*/  ISETP.NE.AND P0, PT, R5, RZ, PT ;  /* 0x000000ff0500720c */ /* 0x000fda0003f05270 */
[----:B------:R-:W0:Y:S02]  /*0be0*/  @!P0 LDC R5, c[0x0][0x9f0] ;  /* 0x00027c00ff058b82 */ /* 0x000e240000000800 */
[-C--:B0-----:R-:W-:Y:S02]  /*0bf0*/  IABS R7, R5.reuse ;  /* 0x0000000500077213 */ /* 0x081fe40000000000 */
[----:B------:R-:W-:Y:S02]  /*0c00*/  IADD3 R0, R26, -0x1, R5 ;  /* 0xffffffff1a007810 */ /* 0x000fe40007ffe005 */
[----:B------:R-:W0:Y:S01]  /*0c10*/  I2F.RP R4, R7 ;  /* 0x0000000700047306 */ /* 0x000e220000209400 */
[----:B------:R-:W-:-:S05]  /*0c20*/  IABS R8, R5 ;  /* 0x0000000500087213 */ /* 0x000fca0000000000 */
[----:B------:R-:W-:Y:S02]  /*0c30*/  IMAD.MOV R8, RZ, RZ, -R8 ;  /* 0x000000ffff087224 */ /* 0x000fe400078e0a08 */
[----:B0-----:R-:W0:Y:S02]  /*0c40*/  MUFU.RCP R4, R4 ;  /* 0x0000000400047308 */ /* 0x001e240000001000 */
[----:B0-----:R-:W-:Y:S01]  /*0c50*/  VIADD R2, R4, 0xffffffe ;  /* 0x0ffffffe04027836 */ /* 0x001fe20000000000 */
[----:B------:R-:W-:Y:S02]  /*0c60*/  IABS R4, R0 ;  /* 0x0000000000047213 */ /* 0x000fe40000000000 */
[----:B------:R-:W-:-:S03]  /*0c70*/  LOP3.LUT R0, R0, R5, RZ, 0x3c, !PT ;  /* 0x0000000500007212 */ /* 0x000fc600078e3cff */
[----:B------:R0:W1:Y:S01]  /*0c80*/  F2I.FTZ.U32.TRUNC.NTZ R3, R2 ;  /* 0x0000000200037305 */ /* 0x000062000021f000 */
[----:B------:R-:W-:Y:S01]  /*0c90*/  ISETP.GE.AND P2, PT, R0, RZ, PT ;  /* 0x000000ff0000720c */ /* 0x000fe20003f46270 */
[----:B0-----:R-:W-:Y:S02]  /*0ca0*/  IMAD.MOV.U32 R2, RZ, RZ, RZ ;  /* 0x000000ffff027224 */ /* 0x001fe400078e00ff */
[----:B-1----:R-:W-:-:S04]  /*0cb0*/  IMAD.MOV R6, RZ, RZ, -R3 ;  /* 0x000000ffff067224 */ /* 0x002fc800078e0a03 */
[----:B------:R-:W-:-:S04]  /*0cc0*/  IMAD R9, R6, R7, RZ ;  /* 0x0000000706097224 */ /* 0x000fc800078e02ff */
[----:B------:R-:W-:-:S04]  /*0cd0*/  IMAD.HI.U32 R3, R3, R9, R2 ;  /* 0x0000000903037227 */ /* 0x000fc800078e0002 */
[----:B------:R-:W-:Y:S02]  /*0ce0*/  IMAD.MOV.U32 R2, RZ, RZ, R8 ;  /* 0x000000ffff027224 */ /* 0x000fe400078e0008 */
[----:B------:R-:W-:-:S04]  /*0cf0*/  IMAD.HI.U32 R3, R3, R4, RZ ;  /* 0x0000000403037227 */ /* 0x000fc800078e00ff */
[----:B------:R-:W-:-:S05]  /*0d00*/  IMAD R2, R3, R2, R4 ;  /* 0x0000000203027224 */ /* 0x000fca00078e0204 */
[----:B------:R-:W-:-:S13]  /*0d10*/  ISETP.GT.U32.AND P1, PT, R7, R2, PT ;  /* 0x000000020700720c */ /* 0x000fda0003f24070 */
[----:B------:R-:W-:Y:S02]  /*0d20*/  @!P1 IMAD.IADD R2, R2, 0x1, -R7 ;  /* 0x0000000102029824 */ /* 0x000fe400078e0a07 */
[----:B------:R-:W-:Y:S01]  /*0d30*/  @!P1 VIADD R3, R3, 0x1 ;  /* 0x0000000103039836 */ /* 0x000fe20000000000 */
[----:B------:R-:W-:Y:S02]  /*0d40*/  ISETP.NE.AND P1, PT, R5, RZ, PT ;  /* 0x000000ff0500720c */ /* 0x000fe40003f25270 */
[----:B------:R-:W-:-:S13]  /*0d50*/  ISETP.GE.U32.AND P0, PT, R2, R7, PT ;  /* 0x000000070200720c */ /* 0x000fda0003f06070 */
[----:B------:R-:W-:-:S04]  /*0d60*/  @P0 VIADD R3, R3, 0x1 ;  /* 0x0000000103030836 */ /* 0x000fc80000000000 */
[----:B------:R-:W-:-:S04]  /*0d70*/  IMAD.MOV.U32 R0, RZ, RZ, R3 ;  /* 0x000000ffff007224 */ /* 0x000fc800078e0003 */
[----:B------:R-:W-:Y:S01]  /*0d80*/  @!P2 IMAD.MOV R0, RZ, RZ, -R0 ;  /* 0x000000ffff00a224 */ /* 0x000fe200078e0a00 */
[----:B------:R-:W-:-:S07]  /*0d90*/  @!P1 LOP3.LUT R0, RZ, R5, RZ, 0x33, !PT ;  /* 0x00000005ff009212 */ /* 0x000fce00078e33ff */
.L_x_11:
[-C--:B------:R-:W-:Y:S01]  /*0da0*/  IMAD R17, R17, R0.reuse, RZ ;  /* 0x0000000011117224 */ /* 0x080fe200078e02ff */
[----:B------:R-:W-:Y:S01]  /*0db0*/  USHF.R.S32.HI UR38, URZ, 0x1f, UR39 ;  /* 0x0000001f3f267899 */ /* 0x000fe20008011427 */
[----:B------:R-:W-:Y:S01]  /*0dc0*/  VIADD R92, R10, 0xffffff80 ;  /* 0xffffff800a5c7836 */ /* 0x000fe20000000000 */
[----:B------:R-:W-:Y:S02]  /*0dd0*/  PLOP3.LUT P0, PT, PT, PT, PT, 0x80, 0x0 ;  /* 0x000000000000781c */ /* 0x000fe40003f0f070 */
[----:B------:R-:W-:Y:S02]  /*0de0*/  CS2R R84, SRZ ;  /* 0x0000000000547805 */ /* 0x000fe4000001ff00 */
[----:B------:R-:W-:Y:S01]  /*0df0*/  VIADDMNMX R26, R17, R0, R26, PT ;  /* 0x00000000111a7246 */ /* 0x000fe2000380011a */
[----:B------:R-:W-:Y:S01]  /*0e00*/  IMAD.MOV.U32 R0, RZ, RZ, RZ ;  /* 0x000000ffff007224 */ /* 0x000fe200078e00ff */
[----:B------:R-:W-:Y:S02]  /*0e10*/  CS2R R2, SRZ ;  /* 0x0000000000027805 */ /* 0x000fe4000001ff00 */
[----:B------:R-:W-:-:S02]  /*0e20*/  CS2R R152, SRZ ;  /* 0x0000000000987805 */ /* 0x000fc4000001ff00 */
[----:B------:R-:W-:Y:S02]  /*0e30*/  ISETP.GT.AND P1, PT, R26, R17, PT ;  /* 0x000000111a00720c */ /* 0x000fe40003f24270 */
[----:B------:R-:W-:Y:S02]  /*0e40*/  CS2R R30, SRZ ;  /* 0x00000000001e7805 */ /* 0x000fe4000001ff00 */
[----:B------:R-:W-:Y:S01]  /*0e50*/  CS2R R28, SRZ ;  /* 0x00000000001c7805 */ /* 0x000fe2000001ff00 */
[----:B------:R-:W-:Y:S01]  /*0e60*/  IMAD.MOV.U32 R104, RZ, RZ, RZ ;  /* 0x000000ffff687224 */ /* 0x000fe200078e00ff */
[----:B------:R-:W-:Y:S02]  /*0e70*/  CS2R R64, SRZ ;  /* 0x0000000000407805 */ /* 0x000fe4000001ff00 */
[----:B------:R-:W-:Y:S02]  /*0e80*/  CS2R R36, SRZ ;  /* 0x0000000000247805 */ /* 0x000fe4000001ff00 */
[----:B------:R-:W-:-:S02]  /*0e90*/  CS2R R32, SRZ ;  /* 0x0000000000207805 */ /* 0x000fc4000001ff00 */
[----:B------:R-:W-:Y:S01]  /*0ea0*/  CS2R R38, SRZ ;  /* 0x0000000000267805 */ /* 0x000fe2000001ff00 */
[----:B------:R-:W-:Y:S01]  /*0eb0*/  IMAD.MOV.U32 R34, RZ, RZ, RZ ;  /* 0x000000ffff227224 */ /* 0x000fe200078e00ff */
[----:B------:R-:W-:Y:S02]  /*0ec0*/  CS2R R116, SRZ ;  /* 0x0000000000747805 */ /* 0x000fe4000001ff00 */
[----:B------:R-:W-:Y:S02]  /*0ed0*/  CS2R R72, SRZ ;  /* 0x0000000000487805 */ /* 0x000fe4000001ff00 */
[----:B------:R-:W-:Y:S02]  /*0ee0*/  CS2R R44, SRZ ;  /* 0x00000000002c7805 */ /* 0x000fe4000001ff00 */
[----:B------:R-:W-:Y:S02]  /*0ef0*/  CS2R R24, SRZ ;  /* 0x0000000000187805 */ /* 0x000fe4000001ff00 */
[----:B------:R-:W-:Y:S01]  /*0f00*/  CS2R R46, SRZ ;  /* 0x00000000002e7805 */ /* 0x000fe2000001ff00 */
[----:B------:R-:W-:Y:S01]  /*0f10*/  IMAD.MOV.U32 R42, RZ, RZ, RZ ;  /* 0x000000ffff2a7224 */ /* 0x000fe200078e00ff */
[----:B------:R-:W-:Y:S01]  /*0f20*/  CS2R R22, SRZ ;  /* 0x0000000000167805 */ /* 0x000fe2000001ff00 */
[----:B------:R-:W-:Y:S01]  /*0f30*/  IMAD.MOV.U32 R101, RZ, RZ, RZ ;  /* 0x000000ffff657224 */ /* 0x000fe200078e00ff */
[----:B------:R-:W-:-:S02]  /*0f40*/  CS2R R80, SRZ ;  /* 0x0000000000507805 */ /* 0x000fc4000001ff00 */
[----:B------:R-:W-:Y:S02]  /*0f50*/  CS2R R52, SRZ ;  /* 0x0000000000347805 */ /* 0x000fe4000001ff00 */
[----:B------:R-:W-:Y:S01]  /*0f60*/  CS2R R54, SRZ ;  /* 0x0000000000367805 */ /* 0x000fe2000001ff00 */
[----:B------:R-:W-:Y:S01]  /*0f70*/  IMAD.MOV.U32 R50, RZ, RZ, RZ ;  /* 0x000000ffff327224 */ /* 0x000fe200078e00ff */
[----:B------:R-:W-:Y:S01]  /*0f80*/  CS2R R20, SRZ ;  /* 0x0000000000147805 */ /* 0x000fe2000001ff00 */
[----:B------:R-:W-:Y:S01]  /*0f90*/  IMAD.MOV.U32 R93, RZ, RZ, RZ ;  /* 0x000000ffff5d7224 */ /* 0x000fe200078e00ff */
[----:B------:R-:W-:Y:S02]  /*0fa0*/  CS2R R88, SRZ ;  /* 0x0000000000587805 */ /* 0x000fe4000001ff00 */
[----:B------:R-:W-:Y:S02]  /*0fb0*/  CS2R R60, SRZ ;  /* 0x00000000003c7805 */ /* 0x000fe4000001ff00 */
[----:B------:R-:W-:Y:S01]  /*0fc0*/  CS2R R62, SRZ ;  /* 0x00000000003e7805 */ /* 0x000fe2000001ff00 */
[----:B------:R-:W-:Y:S01]  /*0fd0*/  IMAD.MOV.U32 R58, RZ, RZ, RZ ;  /* 0x000000ffff3a7224 */ /* 0x000fe200078e00ff */
[----:B------:R-:W-:Y:S01]  /*0fe0*/  CS2R R96, SRZ ;  /* 0x0000000000607805 */ /* 0x000fe2000001ff00 */
[----:B------:R-:W-:Y:S01]  /*0ff0*/  IMAD.MOV.U32 R19, RZ, RZ, RZ ;  /* 0x000000ffff137224 */ /* 0x000fe200078e00ff */
[----:B------:R-:W-:Y:S01]  /*1000*/  CS2R R76, SRZ ;  /* 0x00000000004c7805 */ /* 0x000fe2000001ff00 */
[----:B------:R-:W-:Y:S01]  /*1010*/  IMAD.MOV.U32 R109, RZ, RZ, RZ ;  /* 0x000000ffff6d7224 */ /* 0x000fe200078e00ff */
[----:B------:R-:W-:-:S02]  /*1020*/  CS2R R14, SRZ ;  /* 0x00000000000e7805 */ /* 0x000fc4000001ff00 */
[----:B------:R-:W-:Y:S02]  /*1030*/  CS2R R70, SRZ ;  /* 0x0000000000467805 */ /* 0x000fe4000001ff00 */
[----:B------:R-:W-:Y:S02]  /*1040*/  CS2R R66, SRZ ;  /* 0x0000000000427805 */ /* 0x000fe4000001ff00 */
[----:B------:R-:W-:Y:S02]  /*1050*/  CS2R R56, SRZ ;  /* 0x0000000000387805 */ /* 0x000fe4000001ff00 */
[----:B------:R-:W-:Y:S02]  /*1060*/  CS2R R12, SRZ ;  /* 0x00000000000c7805 */ /* 0x000fe4000001ff00 */
[----:B------:R-:W-:Y:S02]  /*1070*/  CS2R R78, SRZ ;  /* 0x00000000004e7805 */ /* 0x000fe4000001ff00 */
        /* <DEDUP_REMOVED lines=17> */
[----:B------:R-:W-:Y:S01]  /*1190*/  CS2R R68, SRZ ;  /* 0x0000000000447805 */ /* 0x000fe2000001ff00 */
[----:B------:R-:W-:Y:S01]  /*11a0*/  IMAD.MOV.U32 R124, RZ, RZ, RZ ;  /* 0x000000ffff7c7224 */ /* 0x000fe200078e00ff */
[----:B------:R-:W-:-:S02]  /*11b0*/  CS2R R126, SRZ ;  /* 0x00000000007e7805 */ /* 0x000fc4000001ff00 */
[----:B------:R-:W-:Y:S01]  /*11c0*/  CS2R R122, SRZ ;  /* 0x00000000007a7805 */ /* 0x000fe2000001ff00 */
[----:B------:R-:W-:Y:S01]  /*11d0*/  IMAD.MOV.U32 R121, RZ, RZ, RZ ;  /* 0x000000ffff797224 */ /* 0x000fe200078e00ff */
        /* <DEDUP_REMOVED lines=12> */
[----:B------:R-:W-:Y:S06]  /*12a0*/  @!P1 BRA `(.L_x_12) ;  /* 0x00000070002c9947 */ /* 0x000fec0003800000 */
[----:B------:R-:W-:Y:S01]  /*12b0*/  SHF.R.S32.HI R3, RZ, 0x1f, R92 ;  /* 0x0000001fff037819 */ /* 0x000fe2000001145c */
[----:B------:R-:W0:Y:S01]  /*12c0*/  S2UR UR5, SR_CgaCtaId ;  /* 0x00000000000579c3 */ /* 0x000e220000008800 */
[----:B------:R-:W-:Y:S02]  /*12d0*/  UMOV UR36, 0x400 ;  /* 0x0000040000247882 */ /* 0x000fe40000000000 */
[----:B------:R-:W-:-:S04]  /*12e0*/  LEA.HI R19, R3, R92, RZ, 0x7 ;  /* 0x0000005c03137211 */ /* 0x000fc800078f38ff */
[----:B------:R-:W-:-:S06]  /*12f0*/  SHF.R.S32.HI R0, RZ, 0x7, R19 ;  /* 0x00000007ff007819 */ /* 0x000fcc0000011413 */
[----:B------:R-:W1:Y:S01]  /*1300*/  SHFL.IDX PT, R0, R0, RZ, 0x1f ;  /* 0x00001fff00007589 */ /* 0x000e6200000e0000 */
[----:B0-----:R-:W-:-:S04]  /*1310*/  ULEA UR36, UR5, UR36, 0x18 ;  /* 0x0000002405247291 */ /* 0x001fc8000f8ec03f */
[----:B------:R-:W-:-:S04]  /*1320*/  UIADD3 UR5, UR36, 0x20400, URZ ;  /* 0x0002040024057890 */ /* 0x000fc8000fffe03f */
[----:B------:R-:W-:Y:S01]  /*1330*/  ULOP3.LUT UP0, URZ, UR5, 0x3ff, URZ, 0xc0, !UPT ;  /* 0x000003ff053f7892 */ /* 0x000fe2000f80c03f */
[----:B-1----:R-:W-:-:S05]  /*1340*/  R2UR UR37, R0 ;  /* 0x00000000002572ca */ /* 0x002fca00000e0000 */
[----:B------:R-:W-:-:S08]  /*1350*/  PLOP3.LUT P0, PT, PT, PT, UP0, 0x80, 0x0 ;  /* 0x000000000000781c */ /* 0x000fd00003f0f008 */
[----:B------:R-:W-:-:S04]  /*1360*/  ULEA.HI UR4, UR37, UR37, URZ, 0x1 ;  /* 0x0000002525047291 */ /* 0x000fc8000f8f083f */
[----:B------:R-:W-:-:S04]  /*1370*/  ULOP3.LUT UR4, UR4, 0x1e, URZ, 0xc0, !UPT ;  /* 0x0000001e04047892 */ /* 0x000fc8000f8ec03f */
[----:B------:R-:W-:-:S04]  /*1380*/  UIADD3 UR4, UR37, -UR4, URZ ;  /* 0x8000000425047290 */ /* 0x000fc8000fffe03f */
[----:B------:R-:W-:-:S04]  /*1390*/  ULEA UR4, UR4, UR5, 0xd ;  /* 0x0000000504047291 */ /* 0x000fc8000f8e683f */
[----:B------:R-:W-:-:S04]  /*13a0*/  USHF.R.U32.HI UR4, URZ, 0x4, UR4 ;  /* 0x000000043f047899 */ /* 0x000fc80008011604 */
[----:B------:R-:W-:Y:S01]  /*13b0*/  ULOP3.LUT UR42, UR4, 0x3fff, URZ, 0xc0, !UPT ;  /* 0x00003fff042a7892 */ /* 0x000fe2000f8ec03f */
[----:B------:R-:W-:Y:S11]  /*13c0*/  @!P0 BRA `(.L_x_13) ;  /* 0x0000000000408947 */ /* 0x000ff60003800000 */
[----:B------:R-:W-:Y:S01]  /*13d0*/  MOV R0, 0x0 ;  /* 0x0000000000007802 */ /* 0x000fe20000000f00 */
[----:B------:R-:W-:Y:S01]  /*13e0*/  ULDC.64 UR4, c[0x4][0x1c8] ;  /* 0x0100720000047ab9 */ /* 0x000fe20000000a00 */
[----:B------:R-:W-:Y:S01]  /*13f0*/  ULDC.64 UR6, c[0x4][0x98] ;  /* 0x0100260000067ab9 */ /* 0x000fe20000000a00 */
[----:B------:R-:W-:Y:S01]  /*1400*/  IMAD.U32 R4, RZ, RZ, UR4 ;  /* 0x00000004ff047e24 */ /* 0x000fe2000f8e00ff */
[----:B------:R0:W1:Y:S01]  /*1410*/  LDC.64 R2, c[0x4][R0] ;  /* 0x0100000000027b82 */ /* 0x0000620000000a00 */
[----:B------:R-:W-:Y:S01]  /*1420*/  IMAD.U32 R5, RZ, RZ, UR5 ;  /* 0x00000005ff057e24 */ /* 0x000fe2000f8e00ff */
[----:B------:R-:W-:Y:S01]  /*1430*/  ULDC.64 UR4, c[0x4][0x1d0] ;  /* 0x0100740000047ab9 */ /* 0x000fe20000000a00 */
[----:B------:R-:W-:Y:S02]  /*1440*/  IMAD.U32 R10, RZ, RZ, UR6 ;  /* 0x00000006ff0a7e24 */ /* 0x000fe4000f8e00ff */
[----:B------:R-:W-:Y:S02]  /*1450*/  IMAD.U32 R6, RZ, RZ, UR4 ;  /* 0x00000004ff067e24 */ /* 0x000fe4000f8e00ff */
[----:B------:R-:W-:-:S02]  /*1460*/  IMAD.U32 R7, RZ, RZ, UR5 ;  /* 0x00000005ff077e24 */ /* 0x000fc4000f8e00ff */
[----:B------:R-:W-:Y:S02]  /*1470*/  IMAD.U32 R11, RZ, RZ, UR7 ;  /* 0x00000007ff0b7e24 */ /* 0x000fe4000f8e00ff */
[----:B------:R-:W-:Y:S02]  /*1480*/  IMAD.MOV.U32 R8, RZ, RZ, 0x70 ;  /* 0x00000070ff087424 */ /* 0x000fe400078e00ff */
[----:B------:R-:W-:Y:S02]  /*1490*/  IMAD.MOV.U32 R12, RZ, RZ, 0x1 ;  /* 0x00000001ff0c7424 */ /* 0x000fe400078e00ff */
[----:B0-----:R-:W-:-:S07]  /*14a0*/  IMAD.MOV.U32 R13, RZ, RZ, RZ ;  /* 0x000000ffff0d7224 */ /* 0x001fce00078e00ff */
[----:B------:R-:W-:-:S07]  /*14b0*/  LEPC R20, `(.L_x_13) ;  /* 0x000000001014794e */ /* 0x000fce0000000000 */
[----:B-1----:R-:W-:Y:S05]  /*14c0*/  CALL.ABS.NOINC R2 ;  /* 0x0000000002007343 */ /* 0x002fea0003c00000 */
.L_x_13:
[----:B------:R-:W0:Y:S01]  /*14d0*/  LDC.64 R12, c[0x0][0x990] ;  /* 0x00026400ff0c7b82 */ /* 0x000e220000000a00 */
[----:B------:R-:W2:Y:S01]  /*14e0*/  LDL.LU R24, [R1+0x24] ;  /* 0x0000240001187983 */ /* 0x000ea20000300800 */
[----:B------:R-:W-:-:S06]  /*14f0*/  ULDC UR4, c[0x0][0x9d8] ;  /* 0x0002760000047ab9 */ /* 0x000fcc0000000800 */
[----:B------:R-:W1:Y:S01]  /*1500*/  LDC.64 R20, c[0x0][0x998] ;  /* 0x00026600ff147b82 */ /* 0x000e620000000a00 */
[----:B0-----:R-:W-:-:S04]  /*1510*/  ISETP.NE.U32.AND P0, PT, R12, RZ, PT ;  /* 0x000000ff0c00720c */ /* 0x001fc80003f05070 */
[----:B------:R-:W-:Y:S02]  /*1520*/  ISETP.NE.AND.EX P0, PT, R13, RZ, PT, P0 ;  /* 0x000000ff0d00720c */ /* 0x000fe40003f05300 */
[----:B-1----:R-:W-:-:S04]  /*1530*/  ISETP.NE.U32.AND P1, PT, R20, RZ, PT ;  /* 0x000000ff1400720c */ /* 0x002fc80003f25070 */
[----:B------:R-:W-:-:S07]  /*1540*/  ISETP.NE.AND.EX P1, PT, R21, RZ, PT, P1 ;  /* 0x000000ff1500720c */ /* 0x000fce0003f25310 */
[----:B------:R-:W0:Y:S01]  /*1550*/  @P0 LDC.64 R8, c[0x0][0x9a8] ;  /* 0x00026a00ff080b82 */ /* 0x000e220000000a00 */
[----:B------:R-:W-:-:S07]  /*1560*/  @P0 SHF.R.S32.HI R7, RZ, 0x1f, R16 ;  /* 0x0000001fff070819 */ /* 0x000fce0000011410 */
[----:B------:R-:W1:Y:S08]  /*1570*/  @P1 LDC.64 R10, c[0x0][0x9b8] ;  /* 0x00026e00ff0a1b82 */ /* 0x000e700000000a00 */
[----:B------:R-:W3:Y:S08]  /*1580*/  @P0 LDC.64 R14, c[0x0][0x9b0] ;  /* 0x00026c00ff0e0b82 */ /* 0x000ef00000000a00 */
[----:B------:R-:W4:Y:S01]  /*1590*/  @P1 LDC.64 R22, c[0x0][0x9c0] ;  /* 0x00027000ff161b82 */ /* 0x000f220000000a00 */
[----:B0-----:R-:W-:-:S02]  /*15a0*/  @P0 IMAD R0, R8, UR38, RZ ;  /* 0x0000002608000c24 */ /* 0x001fc4000f8e02ff */
[----:B------:R-:W-:-:S04]  /*15b0*/  @P0 IMAD.WIDE.U32 R2, R8, UR39, RZ ;  /* 0x0000002708020c25 */ /* 0x000fc8000f8e00ff */
[----:B------:R-:W-:Y:S02]  /*15c0*/  @P0 IMAD R9, R9, UR39, R0 ;  /* 0x0000002709090c24 */ /* 0x000fe4000f8e0200 */
[C---:B-1----:R-:W-:Y:S02]  /*15d0*/  @P1 IMAD R4, R10.reuse, UR38, RZ ;  /* 0x000000260a041c24 */ /* 0x042fe4000f8e02ff */
[----:B------:R-:W-:Y:S01]  /*15e0*/  @P0 IMAD.IADD R3, R3, 0x1, R9 ;  /* 0x0000000103030824 */ /* 0x000fe200078e0209 */
[----:B------:R-:W-:Y:S01]  /*15f0*/  @P1 SHF.R.S32.HI R9, RZ, 0x1f, R16 ;  /* 0x0000001fff091819 */ /* 0x000fe20000011410 */
[----:B------:R-:W-:Y:S02]  /*1600*/  @P1 IMAD R11, R11, UR39, R4 ;  /* 0x000000270b0b1c24 */ /* 0x000fe4000f8e0204 */
[----:B------:R-:W-:-:S04]  /*1610*/  @P1 IMAD.WIDE.U32 R4, R10, UR39, RZ ;  /* 0x000000270a041c25 */ /* 0x000fc8000f8e00ff */
[-C--:B---3--:R-:W-:Y:S02]  /*1620*/  @P0 IMAD R7, R7, R14.reuse, RZ ;  /* 0x0000000e07070224 */ /* 0x088fe400078e02ff */
[----:B------:R-:W-:Y:S02]  /*1630*/  @P1 IMAD.IADD R5, R5, 0x1, R11 ;  /* 0x0000000105051824 */ /* 0x000fe400078e020b */
[----:B------:R-:W-:-:S04]  /*1640*/  @P0 IMAD.WIDE.U32 R2, R16, R14, R2 ;  /* 0x0000000e10020225 */ /* 0x000fc800078e0002 */
[-C--:B----4-:R-:W-:Y:S02]  /*1650*/  @P1 IMAD R0, R9, R22.reuse, RZ ;  /* 0x0000001609001224 */ /* 0x090fe400078e02ff */
[C---:B------:R-:W-:Y:S02]  /*1660*/  @P0 IMAD R9, R16.reuse, R15, R7 ;  /* 0x0000000f10090224 */ /* 0x040fe400078e0207 */
[C---:B------:R-:W-:Y:S02]  /*1670*/  @P1 IMAD R11, R16.reuse, R23, R0 ;  /* 0x00000017100b1224 */ /* 0x040fe400078e0200 */
[----:B------:R-:W-:Y:S01]  /*1680*/  @P1 IMAD.WIDE.U32 R6, R16, R22, R4 ;  /* 0x0000001610061225 */ /* 0x000fe200078e0004 */
[----:B------:R-:W-:-:S03]  /*1690*/  @P0 LEA R4, P2, R2, R12, 0x2 ;  /* 0x0000000c02040211 */ /* 0x000fc600078410ff */
[----:B------:R-:W-:Y:S01]  /*16a0*/  @P0 IMAD.IADD R3, R3, 0x1, R9 ;  /* 0x0000000103030824 */ /* 0x000fe200078e0209 */
[----:B------:R-:W-:Y:S01]  /*16b0*/  @P1 LEA R8, P3, R6, R20, 0x2 ;  /* 0x0000001406081211 */ /* 0x000fe200078610ff */
[----:B------:R-:W-:-:S03]  /*16c0*/  @P1 IMAD.IADD R0, R7, 0x1, R11 ;  /* 0x0000000107001824 */ /* 0x000fc600078e020b */
[----:B------:R-:W-:Y:S01]  /*16d0*/  @P0 LEA.HI.X R5, R2, R13, R3, 0x2, P2 ;  /* 0x0000000d02050211 */ /* 0x000fe200010f1403 */
[----:B------:R-:W-:Y:S01]  /*16e0*/  IMAD.MOV.U32 R3, RZ, RZ, 0x3f800000 ;  /* 0x3f800000ff037424 */ /* 0x000fe200078e00ff */
[----:B------:R-:W-:Y:S01]  /*16f0*/  @P1 LEA.HI.X R9, R6, R21, R0, 0x2, P3 ;  /* 0x0000001506091211 */ /* 0x000fe200018f1400 */
[----:B------:R-:W-:-:S04]  /*1700*/  IMAD.MOV.U32 R0, RZ, RZ, 0x3f800000 ;  /* 0x3f800000ff007424 */ /* 0x000fc800078e00ff */
[----:B------:R-:W3:Y:S04]  /*1710*/  @P0 LDG.E R3, desc[UR40][R4.64] ;  /* 0x0000002804030981 */ /* 0x000ee8000c1e1900 */
[----:B------:R-:W3:Y:S01]  /*1720*/  @P1 LDG.E R0, desc[UR40][R8.64] ;  /* 0x0000002808001981 */ /* 0x000ee2000c1e1900 */
[----:B------:R-:W-:-:S04]  /*1730*/  SHF.L.U32 R6, RZ, 0x1f, RZ ;  /* 0x0000001fff067819 */ /* 0x000fc800000006ff */
[----:B------:R-:W0:Y:S01]  /*1740*/  SYNCS.PHASECHK.TRANS64.TRYWAIT P1, [UR36+0x38800], R6 ;  /* 0x03880006ff0075a7 */ /* 0x000e220008020164 */
[----:B--2---:R-:W-:-:S04]  /*1750*/  LOP3.LUT R2, R24, 0x1, RZ, 0xfc, !PT ;  /* 0x0000000118027812 */ /* 0x004fc800078efcff */
[----:B------:R-:W-:Y:S01]  /*1760*/  ISETP.NE.AND P0, PT, R2, 0x3, PT ;  /* 0x000000030200780c */ /* 0x000fe20003f05270 */
[----:B---3--:R-:W-:-:S04]  /*1770*/  FMUL.FTZ R0, R3, R0 ;  /* 0x0000000003007220 */ /* 0x008fc80000410000 */
[----:B------:R-:W-:Y:S01]  /*1780*/  FMUL.FTZ R0, R0, UR4 ;  /* 0x0000000400007c20 */ /* 0x000fe20008410000 */
[----:B0-----:R-:W-:Y:S07]  /*1790*/  @!P1 BRA `(.L_x_14) ;  /* 0x000000e800c09947 */ /* 0x001fee0003800000 */
.L_x_97:
[----:B------:R-:W-:Y:S05]  /*17a0*/  @!P0 BRA `(.L_x_15) ;  /* 0x0000000000048947 */ /* 0x000fea0003800000 */
[----:B------:R-:W-:Y:S01]  /*17b0*/  BPT.TRAP 0x1 ;  /* 0x000000040000795c */ /* 0x000fe20000300000 */
.L_x_15:
[----:B------:R1:W2:Y:S01]  /*17c0*/  SYNCS.PHASECHK.TRANS64.TRYWAIT P2, [UR36+0x38830], R6 ;  /* 0x03883006ff0075a7 */ /* 0x0002a20008040164 */
[----:B------:R-:W-:Y:S05]  /*17d0*/  @!P0 BRA `(.L_x_16) ;  /* 0x0000000000048947 */ /* 0x000fea0003800000 */
[----:B------:R-:W-:Y:S01]  /*17e0*/  BPT.TRAP 0x1 ;  /* 0x000000040000795c */ /* 0x000fe20000300000 */
.L_x_16:
[----:B------:R-:W3:Y:S02]  /*17f0*/  S2R R2, SR_TID.X ;  /* 0x0000000000027919 */ /* 0x000ee40000002100 */
[----:B---3--:R-:W-:-:S04]  /*1800*/  LOP3.LUT R2, R2, 0x7f, RZ, 0xc0, !PT ;  /* 0x0000007f02027812 */ /* 0x008fc800078ec0ff */
[----:B------:R-:W-:Y:S01]  /*1810*/  ISETP.NE.AND P1, PT, R2, RZ, PT ;  /* 0x000000ff0200720c */ /* 0x000fe20003f25270 */
[----:B------:R-:W-:Y:S01]  /*1820*/  IMAD.U32 R2, RZ, RZ, UR42 ;  /* 0x0000002aff027e24 */ /* 0x000fe2000f8e00ff */
[----:B--2---:R-:W-:Y:S11]  /*1830*/  @P2 BRA `(.L_x_17) ;  /* 0x0000000000082947 */ /* 0x004ff60003800000 */
[----:B------:R-:W2:Y:S02]  /*1840*/  SYNCS.PHASECHK.TRANS64.TRYWAIT P2, [UR36+0x38830], R6 ;  /* 0x03883006ff0075a7 */ /* 0x000ea40008040164 */
[----:B--2---:R-:W-:Y:S05]  /*1850*/  @!P2 BRA `(.L_x_18) ;  /* 0x000000e800a8a947 */ /* 0x004fea0003800000 */
.L_x_17:
[----:B------:R-:W-:Y:S05]  /*1860*/  WARPSYNC.ALL ;  /* 0x0000000000007948 */ /* 0x000fea0003800000 */
[----:B------:R-:W-:Y:S01]  /*1870*/  IMAD.MOV.U32 R9, RZ, RZ, RZ ;  /* 0x000000ffff097224 */ /* 0x000fe200078e00ff */
[----:B------:R-:W-:Y:S01]  /*1880*/  LOP3.LUT R2, R2, 0x10000, RZ, 0xfc, !PT ;  /* 0x0001000002027812 */ /* 0x000fe200078efcff */
[----:B------:R-:W-:Y:S02]  /*1890*/  IMAD.MOV.U32 R25, RZ, RZ, RZ ;  /* 0x000000ffff197224 */ /* 0x000fe400078e00ff */
[----:B0-----:R-:W-:Y:S01]  /*18a0*/  IMAD.MOV.U32 R3, RZ, RZ, 0x40000040 ;  /* 0x40000040ff037424 */ /* 0x001fe200078e00ff */
[----:B------:R-:W-:Y:S01]  /*18b0*/  UIADD3 UR4, UR36, 0x28400, URZ ;  /* 0x0002840024047890 */ /* 0x000fe2000fffe03f */
[----:B------:R-:W-:Y:S01]  /*18c0*/  R2UR UR8, R2 ;  /* 0x00000000020872ca */ /* 0x000fe200000e0000 */
[----:B------:R-:W-:-:S02]  /*18d0*/  WARPGROUP.ARRIVE ;  /* 0x00000000000079c5 */ /* 0x000fc40000000000 */
[----:B------:R-:W-:Y:S01]  /*18e0*/  R2UR UR9, R3 ;  /* 0x00000000030972ca */ /* 0x000fe200000e0000 */
[----:B------:R-:W-:Y:S01]  /*18f0*/  USHF.R.U32.HI UR4, URZ, 0x4, UR4 ;  /* 0x000000043f047899 */ /* 0x000fe20008011604 */
[----:B------:R-:W-:Y:S01]  /*1900*/  R2UR UR32, R2 ;  /* 0x00000000022072ca */ /* 0x000fe200000e0000 */
[----:B------:R-:W-:Y:S01]  /*1910*/  UMOV UR11, 0x40000040 ;  /* 0x40000040000b7882 */ /* 0x000fe20000000000 */
[----:B------:R-:W-:Y:S01]  /*1920*/  UMOV UR13, 0x40000040 ;  /* 0x40000040000d7882 */ /* 0x000fe20000000000 */
[----:B------:R-:W-:Y:S01]  /*1930*/  ULOP3.LUT UR4, UR4, 0x3fff, URZ, 0xc0, !UPT ;  /* 0x00003fff04047892 */ /* 0x000fe2000f8ec03f */
[----:B------:R-:W-:Y:S01]  /*1940*/  LOP3.LUT R19, R19, 0xffffff80, RZ, 0xc0, !PT ;  /* 0xffffff8013137812 */ /* 0x000fe200078ec0ff */
[----:B------:R-:W-:Y:S01]  /*1950*/  UMOV UR15, 0x40000040 ;  /* 0x40000040000f7882 */ /* 0x000fe20000000000 */
[----:B------:R-:W-:Y:S01]  /*1960*/  UMOV UR17, 0x40000040 ;  /* 0x4000004000117882 */ /* 0x000fe20000000000 */
[----:B------:R-:W-:Y:S01]  /*1970*/  ULOP3.LUT UR6, UR4, 0x10000, URZ, 0xfc, !UPT ;  /* 0x0001000004067892 */ /* 0x000fe2000f8efc3f */
[----:B------:R-:W-:Y:S01]  /*1980*/  IMAD.MOV.U32 R11, RZ, RZ, -0x2 ;  /* 0xfffffffeff0b7424 */ /* 0x000fe200078e00ff */
[----:B------:R-:W-:Y:S01]  /*1990*/  UMOV UR19, 0x40000040 ;  /* 0x4000004000137882 */ /* 0x000fe20000000000 */
[----:B------:R-:W-:Y:S01]  /*19a0*/  UMOV UR21, 0x40000040 ;  /* 0x4000004000157882 */ /* 0x000fe20000000000 */
[----:B------:R-:W-:Y:S01]  /*19b0*/  UIADD3 UR14, UR6, 0x4, URZ ;  /* 0x00000004060e7890 */ /* 0x000fe2000fffe03f */
[----:B------:R-:W-:Y:S01]  /*19c0*/  IMAD.IADD R19, R92, 0x1, -R19 ;  /* 0x000000015c137824 */ /* 0x000fe200078e0a13 */
[----:B------:R-:W-:Y:S01]  /*19d0*/  UIADD3 UR12, UR32, 0x4, URZ ;  /* 0x00000004200c7890 */ /* 0x000fe2000fffe03f */
[----:B------:R-:W-:Y:S01]  /*19e0*/  P2R R7, PR, RZ, 0x1 ;  /* 0x00000001ff077803 */ /* 0x000fe20000000000 */
[----:B------:R-:W-:Y:S01]  /*19f0*/  UMOV UR10, UR6 ;  /* 0x00000006000a7c82 */ /* 0x000fe20008000000 */
[----:B------:R-:W-:Y:S01]  /*1a00*/  UIADD3 UR16, UR32, 0x6, URZ ;  /* 0x0000000620107890 */ /* 0x000fe2000fffe03f */
[----:B------:R-:W-:Y:S01]  /*1a10*/  QGMMA.64x128x32.F32.E4M3.E4M3 R28, gdesc[UR8], RZ, !UPT, gsb0 ;  /* 0x01e00000081c79f3 */ /* 0x000fe2000c0008ff */
[----:B------:R-:W-:-:S02]  /*1a20*/  UIADD3 UR8, UR32, 0x2, URZ ;  /* 0x0000000220087890 */ /* 0x000fc4000fffe03f */
[----:B------:R-:W0:Y:S01]  /*1a30*/  S2UR UR5, SR_CgaCtaId ;  /* 0x00000000000579c3 */ /* 0x000e220000008800 */
[----:B------:R-:W-:Y:S01]  /*1a40*/  UIADD3 UR10, UR6, 0x2, URZ ;  /* 0x00000002060a7890 */ /* 0x000fe2000fffe03f */
[--C-:B------:R-:W-:Y:S01]  /*1a50*/  IMAD.MOV.U32 R93, RZ, RZ, R25.reuse ;  /* 0x000000ffff5d7224 */ /* 0x100fe200078e0019 */
[----:B------:R-:W-:Y:S01]  /*1a60*/  UMOV UR9, 0x40000040 ;  /* 0x4000004000097882 */ /* 0x000fe20000000000 */
[----:B------:R-:W-:Y:S01]  /*1a70*/  UMOV UR11, 0x40000040 ;  /* 0x40000040000b7882 */ /* 0x000fe20000000000 */
[----:B------:R-:W-:Y:S01]  /*1a80*/  UIADD3 UR18, UR6, 0x6, URZ ;  /* 0x0000000606127890 */ /* 0x000fe2000fffe03f */
[--C-:B------:R-:W-:Y:S01]  /*1a90*/  IMAD.MOV.U32 R95, RZ, RZ, R25.reuse ;  /* 0x000000ffff5f7224 */ /* 0x100fe200078e0019 */
[----:B------:R-:W-:Y:S01]  /*1aa0*/  UIADD3 UR20, UR32, 0x400, URZ ;  /* 0x0000040020147890 */ /* 0x000fe2000fffe03f */
[--C-:B------:R-:W-:Y:S01]  /*1ab0*/  IMAD.MOV.U32 R97, RZ, RZ, R25.reuse ;  /* 0x000000ffff617224 */ /* 0x100fe200078e0019 */
[----:B------:R-:W-:Y:S01]  /*1ac0*/  UIADD3 UR22, UR6, 0x400, URZ ;  /* 0x0000040006167890 */ /* 0x000fe2000fffe03f */
[--C-:B------:R-:W-:Y:S01]  /*1ad0*/  IMAD.MOV.U32 R99, RZ, RZ, R25.reuse ;  /* 0x000000ffff637224 */ /* 0x100fe200078e0019 */
[----:B------:R-:W-:Y:S01]  /*1ae0*/  UMOV UR23, 0x40000040 ;  /* 0x4000004000177882 */ /* 0x000fe20000000000 */
[----:B------:R-:W-:Y:S01]  /*1af0*/  UIADD3 UR24, UR32, 0x402, URZ ;  /* 0x0000040220187890 */ /* 0x000fe2000fffe03f */
[--C-:B------:R-:W-:Y:S01]  /*1b00*/  IMAD.MOV.U32 R101, RZ, RZ, R25.reuse ;  /* 0x000000ffff657224 */ /* 0x100fe200078e0019 */
        /* <DEDUP_REMOVED lines=16> */
[----:B------:R-:W-:Y:S01]  /*1c10*/  ULDC UR4, c[0x0][0x988] ;  /* 0x0002620000047ab9 */ /* 0x000fe20000000800 */
[----:B------:R-:W-:-:S02]  /*1c20*/  IMAD.MOV.U32 R113, RZ, RZ, R25 ;  /* 0x000000ffff717224 */ /* 0x000fc400078e0019 */
[----:B------:R-:W-:Y:S02]  /*1c30*/  IMAD.U32 R193, RZ, RZ, UR4 ;  /* 0x00000004ffc17e24 */ /* 0x000fe4000f8e00ff */
[--C-:B------:R-:W-:Y:S02]  /*1c40*/  IMAD.MOV.U32 R115, RZ, RZ, R25.reuse ;  /* 0x000000ffff737224 */ /* 0x100fe400078e0019 */
[--C-:B------:R-:W-:Y:S02]  /*1c50*/  IMAD.MOV.U32 R117, RZ, RZ, R25.reuse ;  /* 0x000000ffff757224 */ /* 0x100fe400078e0019 */
[--C-:B------:R-:W-:Y:S02]  /*1c60*/  IMAD.MOV.U32 R119, RZ, RZ, R25.reuse ;  /* 0x000000ffff777224 */ /* 0x100fe400078e0019 */
[--C-:B------:R-:W-:Y:S02]  /*1c70*/  IMAD.MOV.U32 R121, RZ, RZ, R25.reuse ;  /* 0x000000ffff797224 */ /* 0x100fe400078e0019 */
[----:B------:R-:W-:-:S02]  /*1c80*/  IMAD.MOV.U32 R123, RZ, RZ, R25 ;  /* 0x000000ffff7b7224 */ /* 0x000fc400078e0019 */
[--C-:B------:R-:W-:Y:S02]  /*1c90*/  IMAD.MOV.U32 R125, RZ, RZ, R25.reuse ;  /* 0x000000ffff7d7224 */ /* 0x100fe400078e0019 */
        /* <DEDUP_REMOVED lines=20> */
[----:B------:R-:W-:Y:S01]  /*1de0*/  IMAD.MOV.U32 R150, RZ, RZ, R25 ;  /* 0x000000ffff967224 */ /* 0x000fe200078e0019 */
[----:B------:R-:W-:Y:S02]  /*1df0*/  WARPGROUP.DEPBAR.LE gsb0, 0x0 ;  /* 0x00008000000079c5 */ /* 0x000fe40000010000 */
[----:B------:R-:W-:-:S06]  /*1e00*/  WARPGROUP.ARRIVE ;  /* 0x00000000000079c5 */ /* 0x000fcc0000000000 */
[----:B------:R-:W-:Y:S03]  /*1e10*/  QGMMA.64x128x32.F32.E4M3.E4M3 R28, gdesc[UR8], R28, gsb0 ;  /* 0x01e00000081c79f3 */ /* 0x000fe6000800081c */
[----:B------:R-:W-:Y:S02]  /*1e20*/  WARPGROUP.DEPBAR.LE gsb0, 0x0 ;  /* 0x00008000000079c5 */ /* 0x000fe40000010000 */
[----:B------:R-:W-:-:S07]  /*1e30*/  WARPGROUP.ARRIVE ;  /* 0x00000000000079c5 */ /* 0x000fce0000000000 */
        /* <DEDUP_REMOVED lines=17> */
[C---:B------:R-:W-:Y:S01]  /*1f50*/  FMUL.FTZ R28, R0.reuse, R28 ;  /* 0x0000001c001c7220 */ /* 0x040fe20000410000 */
[C---:B------:R-:W-:Y:S01]  /*1f60*/  FMUL.FTZ R48, R0.reuse, R48 ;  /* 0x0000003000307220 */ /* 0x040fe20000410000 */
[C---:B------:R-:W-:Y:S01]  /*1f70*/  FMUL.FTZ R32, R0.reuse, R32 ;  /* 0x0000002000207220 */ /* 0x040fe20000410000 */
[C---:B------:R-:W-:Y:S01]  /*1f80*/  FMUL.FTZ R52, R0.reuse, R52 ;  /* 0x0000003400347220 */ /* 0x040fe20000410000 */
[----:B------:R-:W-:Y:S01]  /*1f90*/  MUFU.TANH R4, R28 ;  /* 0x0000001c00047308 */ /* 0x000fe20000002400 */
[C---:B------:R-:W-:Y:S01]  /*1fa0*/  FMUL.FTZ R30, R0.reuse, R30 ;  /* 0x0000001e001e7220 */ /* 0x040fe20000410000 */
[C---:B------:R-:W-:Y:S01]  /*1fb0*/  FMUL.FTZ R31, R0.reuse, R31 ;  /* 0x0000001f001f7220 */ /* 0x040fe20000410000 */
[C---:B------:R-:W-:Y:S01]  /*1fc0*/  FMUL.FTZ R34, R0.reuse, R34 ;  /* 0x0000002200227220 */ /* 0x040fe20000410000 */
[C---:B------:R-:W-:Y:S01]  /*1fd0*/  FMUL.FTZ R35, R0.reuse, R35 ;  /* 0x0000002300237220 */ /* 0x040fe20000410000 */
[C---:B------:R-:W-:Y:S01]  /*1fe0*/  FMUL.FTZ R38, R0.reuse, R38 ;  /* 0x0000002600267220 */ /* 0x040fe20000410000 */
[C---:B------:R-:W-:Y:S01]  /*1ff0*/  FMUL.FTZ R39, R0.reuse, R39 ;  /* 0x0000002700277220 */ /* 0x040fe20000410000 */
[C---:B------:R-:W-:Y:S01]  /*2000*/  FMUL.FTZ R44, R0.reuse, R44 ;  /* 0x0000002c002c7220 */ /* 0x040fe20000410000 */
[----:B------:R2:W-:Y:S01]  /*2010*/  MUFU.TANH R28, R48 ;  /* 0x00000030001c7308 */ /* 0x0005e20000002400 */
[C---:B------:R-:W-:Y:S01]  /*2020*/  FMUL.FTZ R29, R0.reuse, R29 ;  /* 0x0000001d001d7220 */ /* 0x040fe20000410000 */
[C---:B------:R-:W-:Y:S01]  /*2030*/  FMUL.FTZ R64, R0.reuse, R64 ;  /* 0x0000004000407220 */ /* 0x040fe20000410000 */
[C---:B------:R-:W-:Y:S01]  /*2040*/  FMUL.FTZ R42, R0.reuse, R42 ;  /* 0x0000002a002a7220 */ /* 0x040fe20000410000 */
[C---:B------:R-:W-:Y:S01]  /*2050*/  FMUL.FTZ R68, R0.reuse, R68 ;  /* 0x0000004400447220 */ /* 0x040fe20000410000 */
[C---:B------:R-:W-:Y:S01]  /*2060*/  FMUL.FTZ R43, R0.reuse, R43 ;  /* 0x0000002b002b7220 */ /* 0x040fe20000410000 */
[C---:B------:R-:W-:Y:S01]  /*2070*/  FMUL.FTZ R33, R0.reuse, R33 ;  /* 0x0000002100217220 */ /* 0x040fe20000410000 */
[C---:B------:R-:W-:Y:S01]  /*2080*/  FMUL.FTZ R72, R0.reuse, R72 ;  /* 0x0000004800487220 */ /* 0x040fe20000410000 */
[----:B-1----:R-:W-:Y:S01]  /*2090*/  MUFU.TANH R6, R32 ;  /* 0x0000002000067308 */ /* 0x002fe20000002400 */
[----:B--2---:R-:W-:Y:S01]  /*20a0*/  SHF.R.S32.HI R48, RZ, 0x1f, R19 ;  /* 0x0000001fff307819 */ /* 0x004fe20000011413 */
[C---:B------:R-:W-:Y:S01]  /*20b0*/  FMUL.FTZ R46, R0.reuse, R46 ;  /* 0x0000002e002e7220 */ /* 0x040fe20000410000 */
[C---:B------:R-:W-:Y:S01]  /*20c0*/  FMUL.FTZ R36, R0.reuse, R36 ;  /* 0x0000002400247220 */ /* 0x040fe20000410000 */
[----:B------:R-:W-:Y:S01]  /*20d0*/  FMUL.FTZ R47, R0, R47 ;  /* 0x0000002f002f7220 */ /* 0x000fe20000410000 */
[----:B------:R-:W-:Y:S01]  /*20e0*/  LEA.HI R48, R48, R19, RZ, 0x2 ;  /* 0x0000001330307211 */ /* 0x000fe200078f10ff */
        /* <DEDUP_REMOVED lines=9> */
[----:B------:R-:W-:Y:S01]  /*2180*/  FMUL.FTZ R45, R0, R45 ;  /* 0x0000002d002d7220 */ /* 0x000fe20000410000 */
[----:B------:R-:W-:Y:S01]  /*2190*/  MUFU.TANH R30, R30 ;  /* 0x0000001e001e7308 */ /* 0x000fe20000002400 */
[----:B-1----:R-:W-:Y:S01]  /*21a0*/  LOP3.LUT R52, R48, 0x7ffffffc, RZ, 0xc0, !PT ;  /* 0x7ffffffc30347812 */ /* 0x002fe200078ec0ff */
[C---:B------:R-:W-:Y:S01]  /*21b0*/  FMUL.FTZ R76, R0.reuse, R76 ;  /* 0x0000004c004c7220 */ /* 0x040fe20000410000 */
[C---:B------:R-:W-:Y:S01]  /*21c0*/  FMUL.FTZ R58, R0.reuse, R58 ;  /* 0x0000003a003a7220 */ /* 0x040fe20000410000 */
[C---:B------:R-:W-:Y:S01]  /*21d0*/  FMUL.FTZ R49, R0.reuse, R49 ;  /* 0x0000003100317220 */ /* 0x040fe20000410000 */
[----:B------:R-:W-:Y:S01]  /*21e0*/  FMUL.FTZ R59, R0, R59 ;  /* 0x0000003b003b7220 */ /* 0x000fe20000410000 */
[----:B------:R-:W-:-:S02]  /*21f0*/  IMAD.IADD R52, R19, 0x1, -R52 ;  /* 0x0000000113347824 */ /* 0x000fc400078e0a34 */
[C---:B------:R-:W-:Y:S01]  /*2200*/  FMUL.FTZ R62, R0.reuse, R62 ;  /* 0x0000003e003e7220 */ /* 0x040fe20000410000 */
[----:B------:R-:W1:Y:S01]  /*2210*/  MUFU.TANH R31, R31 ;  /* 0x0000001f001f7308 */ /* 0x000e620000002400 */
[----:B------:R-:W-:Y:S01]  /*2220*/  FMUL.FTZ R53, R0, R53 ;  /* 0x0000003500357220 */ /* 0x000fe20000410000 */
[----:B------:R-:W-:Y:S02]  /*2230*/  IMAD R52, R52, R11, 0x80 ;  /* 0x0000008034347424 */ /* 0x000fe400078e020b */
[C---:B------:R-:W-:Y:S01]  /*2240*/  FMUL.FTZ R63, R0.reuse, R63 ;  /* 0x0000003f003f7220 */ /* 0x040fe20000410000 */
[C---:B------:R-:W-:Y:S01]  /*2250*/  FMUL.FTZ R66, R0.reuse, R66 ;  /* 0x0000004200427220 */ /* 0x040fe20000410000 */
[C---:B------:R-:W-:Y:S01]  /*2260*/  FMUL.FTZ R57, R0.reuse, R57 ;  /* 0x0000003900397220 */ /* 0x040fe20000410000 */
[----:B------:R-:W-:Y:S02]  /*2270*/  IMAD.IADD R27, R27, 0x1, R52 ;  /* 0x000000011b1b7824 */ /* 0x000fe400078e0234 */
[C---:B------:R-:W-:Y:S01]  /*2280*/  FMUL.FTZ R67, R0.reuse, R67 ;  /* 0x0000004300437220 */ /* 0x040fe20000410000 */
[----:B------:R-:W-:Y:S01]  /*2290*/  MUFU.TANH R34, R34 ;  /* 0x0000002200227308 */ /* 0x000fe20000002400 */
[----:B------:R-:W-:Y:S01]  /*22a0*/  FMUL.FTZ R70, R0, R70 ;  /* 0x0000004600467220 */ /* 0x000fe20000410000 */
[----:B------:R-:W-:-:S02]  /*22b0*/  IMAD R27, R26, -0x80, R27 ;  /* 0xffffff801a1b7824 */ /* 0x000fc400078e021b */
[C---:B------:R-:W-:Y:S01]  /*22c0*/  FMUL.FTZ R60, R0.reuse, R60 ;  /* 0x0000003c003c7220 */ /* 0x040fe20000410000 */
[C---:B------:R-:W-:Y:S01]  /*22d0*/  FMUL.FTZ R61, R0.reuse, R61 ;  /* 0x0000003d003d7220 */ /* 0x040fe20000410000 */
[C---:B------:R-:W-:Y:S01]  /*22e0*/  FMUL.FTZ R71, R0.reuse, R71 ;  /* 0x0000004700477220 */ /* 0x040fe20000410000 */
[C---:B------:R-:W-:Y:S01]  /*22f0*/  FMUL.FTZ R80, R0.reuse, R80 ;  /* 0x0000005000507220 */ /* 0x040fe20000410000 */
[C---:B------:R-:W-:Y:S01]  /*2300*/  ISETP.GT.AND P2, PT, R27.reuse, RZ, PT ;  /* 0x000000ff1b00720c */ /* 0x040fe20003f44270 */
[----:B------:R-:W-:Y:S01]  /*2310*/  MUFU.TANH R35, R35 ;  /* 0x0000002300237308 */ /* 0x000fe20000002400 */
[C---:B------:R-:W-:Y:S01]  /*2320*/  ISETP.GT.AND P3, PT, R27.reuse, 0x1, PT ;  /* 0x000000011b00780c */ /* 0x040fe20003f64270 */
[C---:B------:R-:W-:Y:S01]  /*2330*/  FMUL.FTZ R74, R0.reuse, R74 ;  /* 0x0000004a004a7220 */ /* 0x040fe20000410000 */
[----:B------:R-:W-:Y:S01]  /*2340*/  ISETP.GT.AND P6, PT, R27, 0x8, PT ;  /* 0x000000081b00780c */ /* 0x000fe20003fc4270 */
[C---:B------:R-:W-:Y:S01]  /*2350*/  FMUL.FTZ R65, R0.reuse, R65 ;  /* 0x0000004100417220 */ /* 0x040fe20000410000 */
[----:B-1----:R-:W-:Y:S01]  /*2360*/  FSEL R31, R31, -INF , P3 ;  /* 0xff8000001f1f7808 */ /* 0x002fe20001800000 */
[C---:B------:R-:W-:Y:S01]  /*2370*/  FMUL.FTZ R75, R0.reuse, R75 ;  /* 0x0000004b004b7220 */ /* 0x040fe20000410000 */
[C---:B------:R-:W-:Y:S01]  /*2380*/  ISETP.GT.AND P5, PT, R27.reuse, 0x9, PT ;  /* 0x000000091b00780c */ /* 0x040fe20003fa4270 */
[----:B------:R-:W1:Y:S01]  /*2390*/  MUFU.TANH R38, R38 ;  /* 0x0000002600267308 */ /* 0x000e620000002400 */
[----:B------:R-:W-:Y:S01]  /*23a0*/  ISETP.GT.AND P4, PT, R27, 0x10, PT ;  /* 0x000000101b00780c */ /* 0x000fe20003f84270 */
[----:B------:R-:W-:Y:S01]  /*23b0*/  FMUL.FTZ R69, R0, R69 ;  /* 0x0000004500457220 */ /* 0x000fe20000410000 */
[----:B------:R-:W-:Y:S01]  /*23c0*/  FSEL R4, R4, -INF , P2 ;  /* 0xff80000004047808 */ /* 0x000fe20001000000 */
[----:B------:R-:W-:Y:S01]  /*23d0*/  FMUL.FTZ R78, R0, R78 ;  /* 0x0000004e004e7220 */ /* 0x000fe20000410000 */
[----:B------:R-:W-:Y:S01]  /*23e0*/  FSEL R6, R6, -INF , P6 ;  /* 0xff80000006067808 */ /* 0x000fe20003000000 */
[C---:B------:R-:W-:Y:S01]  /*23f0*/  FMUL.FTZ R79, R0.reuse, R79 ;  /* 0x0000004f004f7220 */ /* 0x040fe20000410000 */
[C---:B------:R-:W-:Y:S01]  /*2400*/  FMUL.FTZ R82, R0.reuse, R82 ;  /* 0x0000005200527220 */ /* 0x040fe20000410000 */
[----:B------:R-:W2:Y:S01]  /*2410*/  MUFU.TANH R5, R29 ;  /* 0x0000001d00057308 */ /* 0x000ea20000002400 */
        /* <DEDUP_REMOVED lines=8> */
[----:B-1----:R-:W-:Y:S01]  /*24a0*/  FSEL R92, R38, -INF , P4 ;  /* 0xff800000265c7808 */ /* 0x002fe20002000000 */
[C---:B------:R-:W-:Y:S01]  /*24b0*/  FMUL.FTZ R81, R0.reuse, R81 ;  /* 0x0000005100517220 */ /* 0x040fe20000410000 */
[C---:B------:R-:W-:Y:S01]  /*24c0*/  FMUL.FTZ R84, R0.reuse, R84 ;  /* 0x0000005400547220 */ /* 0x040fe20000410000 */
[C---:B------:R-:W-:Y:S01]  /*24d0*/  FMUL.FTZ R85, R0.reuse, R85 ;  /* 0x0000005500557220 */ /* 0x040fe20000410000 */
[C---:B------:R-:W-:Y:S01]  /*24e0*/  FMUL.FTZ R88, R0.reuse, R88 ;  /* 0x0000005800587220 */ /* 0x040fe20000410000 */
[----:B------:R-:W-:-:S02]  /*24f0*/  FMUL.FTZ R89, R0, R89 ;  /* 0x0000005900597220 */ /* 0x000fc40000410000 */
[----:B------:R-:W1:Y:S01]  /*2500*/  MUFU.TANH R39, R39 ;  /* 0x0000002700277308 */ /* 0x000e620000002400 */
[----:B--2---:R-:W-:Y:S02]  /*2510*/  FSEL R5, R5, -INF , P3 ;  /* 0xff80000005057808 */ /* 0x004fe40001800000 */
[----:B------:R-:W-:-:S05]  /*2520*/  ISETP.GT.AND P3, PT, R27, 0x18, PT ;  /* 0x000000181b00780c */ /* 0x000fca0003f64270 */
[----:B------:R2:W-:Y:S08]  /*2530*/  MUFU.TANH R44, R64 ;  /* 0x00000040002c7308 */ /* 0x0005f00000002400 */
[----:B------:R-:W3:Y:S01]  /*2540*/  MUFU.TANH R42, R42 ;  /* 0x0000002a002a7308 */ /* 0x000ee20000002400 */
[----:B--2---:R-:W-:Y:S02]  /*2550*/  FSEL R64, R30, -INF , P2 ;  /* 0xff8000001e407808 */ /* 0x004fe40001000000 */
[----:B------:R-:W-:-:S02]  /*2560*/  ISETP.GT.AND P2, PT, R27, 0x11, PT ;  /* 0x000000111b00780c */ /* 0x000fc40003f44270 */
[----:B------:R-:W-:Y:S02]  /*2570*/  FMNMX.FTZ R11, R64, R31, !PT ;  /* 0x0000001f400b7209 */ /* 0x000fe40007810000 */
[----:B-1----:R-:W-:Y:S01]  /*2580*/  FSEL R94, R39, -INF , P2 ;  /* 0xff800000275e7808 */ /* 0x002fe20001000000 */
[----:B------:R1:W-:Y:S08]  /*2590*/  MUFU.TANH R48, R68 ;  /* 0x0000004400307308 */ /* 0x0003f00000002400 */
[----:B------:R-:W2:Y:S01]  /*25a0*/  MUFU.TANH R8, R33 ;  /* 0x0000002100087308 */ /* 0x000ea20000002400 */
[----:B-1----:R-:W-:-:S02]  /*25b0*/  FSEL R68, R34, -INF , P6 ;  /* 0xff80000022447808 */ /* 0x002fc40003000000 */
[----:B------:R-:W-:Y:S02]  /*25c0*/  ISETP.GT.AND P6, PT, R27, 0x19, PT ;  /* 0x000000191b00780c */ /* 0x000fe40003fc4270 */
[----:B------:R-:W-:Y:S02]  /*25d0*/  FMNMX.FTZ R11, R68, R11, !PT ;  /* 0x0000000b440b7209 */ /* 0x000fe40007810000 */
[----:B---3--:R-:W-:Y:S01]  /*25e0*/  FSEL R96, R42, -INF , P3 ;  /* 0xff8000002a607808 */ /* 0x008fe20001800000 */
[----:B------:R-:W1:Y:S08]  /*25f0*/  MUFU.TANH R43, R43 ;  /* 0x0000002b002b7308 */ /* 0x000e700000002400 */
[----:B------:R3:W-:Y:S01]  /*2600*/  MUFU.TANH R52, R72 ;  /* 0x0000004800347308 */ /* 0x0007e20000002400 */
[----:B--2---:R-:W-:-:S07]  /*2610*/  FSEL R8, R8, -INF , P5 ;  /* 0xff80000008087808 */ /* 0x004fce0002800000 */
[----:B------:R-:W2:Y:S01]  /*2620*/  MUFU.TANH R10, R36 ;  /* 0x00000024000a7308 */ /* 0x000ea20000002400 */
[----:B---3--:R-:W-:Y:S02]  /*2630*/  FSEL R72, R35, -INF , P5 ;  /* 0xff80000023487808 */ /* 0x008fe40002800000 */
[----:B------:R-:W-:Y:S02]  /*2640*/  ISETP.GT.AND P5, PT, R27, 0x20, PT ;  /* 0x000000201b00780c */ /* 0x000fe40003fa4270 */
[----:B------:R-:W-:Y:S02]  /*2650*/  FMNMX.FTZ R11, R72, R11, !PT ;  /* 0x0000000b480b7209 */ /* 0x000fe40007810000 */
[----:B-1----:R-:W-:Y:S01]  /*2660*/  FSEL R98, R43, -INF , P6 ;  /* 0xff8000002b627808 */ /* 0x002fe20003000000 */
[----:B------:R-:W1:Y:S01]  /*2670*/  MUFU.TANH R46, R46 ;  /* 0x0000002e002e7308 */ /* 0x000e620000002400 */
[----:B------:R-:W-:Y:S02]  /*2680*/  FMNMX.FTZ R11, R92, R11, !PT ;  /* 0x0000000b5c0b7209 */ /* 0x000fe40007810000 */
[----:B------:R-:W-:-:S02]  /*2690*/  FSEL R22, R22, -INF , P5 ;  /* 0xff80000016167808 */ /* 0x000fc40002800000 */
[----:B------:R-:W-:-:S03]  /*26a0*/  FMNMX.FTZ R11, R94, R11, !PT ;  /* 0x0000000b5e0b7209 */ /* 0x000fc60007810000 */
[----:B------:R-:W3:Y:S01]  /*26b0*/  MUFU.TANH R12, R37 ;  /* 0x00000025000c7308 */ /* 0x000ee20000002400 */
[----:B------:R-:W-:Y:S02]  /*26c0*/  FMNMX.FTZ R11, R96, R11, !PT ;  /* 0x0000000b600b7209 */ /* 0x000fe40007810000 */
[----:B--2---:R-:W-:Y:S02]  /*26d0*/  FSEL R10, R10, -INF , P4 ;  /* 0xff8000000a0a7808 */ /* 0x004fe40002000000 */
[C---:B------:R-:W-:Y:S02]  /*26e0*/  ISETP.GT.AND P4, PT, R27.reuse, 0x21, PT ;  /* 0x000000211b00780c */ /* 0x040fe40003f84270 */
[----:B------:R-:W-:Y:S01]  /*26f0*/  FMNMX.FTZ R11, R98, R11, !PT ;  /* 0x0000000b620b7209 */ /* 0x000fe20007810000 */
[----:B------:R-:W-:Y:S01]  /*2700*/  MUFU.TANH R47, R47 ;  /* 0x0000002f002f7308 */ /* 0x000fe20000002400 */
[----:B-1----:R-:W-:Y:S02]  /*2710*/  FSEL R100, R46, -INF , P5 ;  /* 0xff8000002e647808 */ /* 0x002fe40002800000 */
[----:B------:R-:W-:-:S02]  /*2720*/  ISETP.GT.AND P5, PT, R27, 0x31, PT ;  /* 0x000000311b00780c */ /* 0x000fc40003fa4270 */
[----:B------:R-:W-:-:S03]  /*2730*/  FMNMX.FTZ R11, R100, R11, !PT ;  /* 0x0000000b640b7209 */ /* 0x000fc60007810000 */
[----:B------:R-:W1:Y:S01]  /*2740*/  MUFU.TANH R14, R40 ;  /* 0x00000028000e7308 */ /* 0x000e620000002400 */
[----:B---3--:R-:W-:Y:S02]  /*2750*/  FSEL R12, R12, -INF , P2 ;  /* 0xff8000000c0c7808 */ /* 0x008fe40001000000 */
[----:B------:R-:W-:-:S04]  /*2760*/  ISETP.GT.AND P2, PT, R27, 0x28, PT ;  /* 0x000000281b00780c */ /* 0x000fc80003f44270 */
[----:B------:R-:W-:Y:S01]  /*2770*/  FSEL R28, R28, -INF , P2 ;  /* 0xff8000001c1c7808 */ /* 0x000fe20001000000 */
[----:B------:R-:W2:Y:S08]  /*2780*/  MUFU.TANH R50, R50 ;  /* 0x0000003200327308 */ /* 0x000eb00000002400 */
[----:B------:R-:W3:Y:S01]  /*2790*/  MUFU.TANH R20, R41 ;  /* 0x0000002900147308 */ /* 0x000ee20000002400 */
[----:B-1----:R-:W-:-:S02]  /*27a0*/  FSEL R14, R14, -INF , P3 ;  /* 0xff8000000e0e7808 */ /* 0x002fc40001800000 */
[----:B------:R-:W-:-:S05]  /*27b0*/  ISETP.GT.AND P3, PT, R27, 0x29, PT ;  /* 0x000000291b00780c */ /* 0x000fca0003f64270 */
[----:B------:R-:W1:Y:S01]  /*27c0*/  MUFU.TANH R51, R51 ;  /* 0x0000003300337308 */ /* 0x000e620000002400 */
[----:B--2---:R-:W-:Y:S02]  /*27d0*/  FSEL R102, R50, -INF , P2 ;  /* 0xff80000032667808 */ /* 0x004fe40001000000 */
[----:B------:R-:W-:-:S05]  /*27e0*/  ISETP.GT.AND P2, PT, R27, 0x39, PT ;  /* 0x000000391b00780c */ /* 0x000fca0003f44270 */
[----:B------:R-:W2:Y:S01]  /*27f0*/  MUFU.TANH R54, R54 ;  /* 0x0000003600367308 */ /* 0x000ea20000002400 */
[----:B---3--:R-:W-:Y:S02]  /*2800*/  FSEL R20, R20, -INF , P6 ;  /* 0xff80000014147808 */ /* 0x008fe40003000000 */
[----:B------:R-:W-:-:S04]  /*2810*/  ISETP.GT.AND P6, PT, R27, 0x30, PT ;  /* 0x000000301b00780c */ /* 0x000fc80003fc4270 */
[----:B------:R-:W-:Y:S01]  /*2820*/  FSEL R32, R32, -INF , P6 ;  /* 0xff80000020207808 */ /* 0x000fe20003000000 */
[----:B------:R-:W3:Y:S01]  /*2830*/  MUFU.TANH R24, R45 ;  /* 0x0000002d00187308 */ /* 0x000ee20000002400 */
[----:B-1----:R-:W-:-:S07]  /*2840*/  FSEL R104, R51, -INF , P3 ;  /* 0xff80000033687808 */ /* 0x002fce0001800000 */
[----:B------:R-:W-:Y:S01]  /*2850*/  MUFU.TANH R36, R56 ;  /* 0x0000003800247308 */ /* 0x000fe20000002400 */
[----:B--2---:R-:W-:Y:S02]  /*2860*/  FSEL R106, R54, -INF , P6 ;  /* 0xff800000366a7808 */ /* 0x004fe40003000000 */
[----:B------:R-:W-:-:S05]  /*2870*/  ISETP.GT.AND P6, PT, R27, 0x41, PT ;  /* 0x000000411b00780c */ /* 0x000fca0003fc4270 */
[----:B------:R-:W1:Y:S01]  /*2880*/  MUFU.TANH R55, R55 ;  /* 0x0000003700377308 */ /* 0x000e620000002400 */
[----:B---3--:R-:W-:-:S07]  /*2890*/  FSEL R24, R24, -INF , P4 ;  /* 0xff80000018187808 */ /* 0x008fce0002000000 */
[----:B------:R2:W-:Y:S08]  /*28a0*/  MUFU.TANH R56, R76 ;  /* 0x0000004c00387308 */ /* 0x0005f00000002400 */
[----:B------:R-:W3:Y:S01]  /*28b0*/  MUFU.TANH R58, R58 ;  /* 0x0000003a003a7308 */ /* 0x000ee20000002400 */
[----:B--2---:R-:W-:Y:S02]  /*28c0*/  FSEL R76, R47, -INF , P4 ;  /* 0xff8000002f4c7808 */ /* 0x004fe40002000000 */
[----:B------:R-:W-:-:S02]  /*28d0*/  ISETP.GT.AND P4, PT, R27, 0x38, PT ;  /* 0x000000381b00780c */ /* 0x000fc40003f84270 */
[----:B------:R-:W-:Y:S02]  /*28e0*/  FMNMX.FTZ R11, R76, R11, !PT ;  /* 0x0000000b4c0b7209 */ /* 0x000fe40007810000 */
[----:B-1----:R-:W-:Y:S01]  /*28f0*/  FSEL R108, R55, -INF , P5 ;  /* 0xff800000376c7808 */ /* 0x002fe20002800000 */
[----:B------:R-:W1:Y:S01]  /*2900*/  MUFU.TANH R49, R49 ;  /* 0x0000003100317308 */ /* 0x000e620000002400 */
[----:B------:R-:W-:Y:S02]  /*2910*/  FMNMX.FTZ R11, R102, R11, !PT ;  /* 0x0000000b660b7209 */ /* 0x000fe40007810000 */
[----:B------:R-:W-:Y:S02]  /*2920*/  FSEL R36, R36, -INF , P4 ;  /* 0xff80000024247808 */ /* 0x000fe40002000000 */
[----:B------:R-:W-:-:S03]  /*2930*/  FMNMX.FTZ R11, R104, R11, !PT ;  /* 0x0000000b680b7209 */ /* 0x000fc60007810000 */
[----:B------:R-:W2:Y:S01]  /*2940*/  MUFU.TANH R59, R59 ;  /* 0x0000003b003b7308 */ /* 0x000ea20000002400 */
[----:B------:R-:W-:Y:S02]  /*2950*/  FMNMX.FTZ R11, R106, R11, !PT ;  /* 0x0000000b6a0b7209 */ /* 0x000fe40007810000 */
[----:B---3--:R-:W-:Y:S02]  /*2960*/  FSEL R110, R58, -INF , P4 ;  /* 0xff8000003a6e7808 */ /* 0x008fe40002000000 */
[----:B------:R-:W-:Y:S02]  /*2970*/  FMNMX.FTZ R11, R108, R11, !PT ;  /* 0x0000000b6c0b7209 */ /* 0x000fe40007810000 */
[----:B------:R-:W-:Y:S01]  /*2980*/  ISETP.GT.AND P4, PT, R27, 0x49, PT ;  /* 0x000000491b00780c */ /* 0x000fe20003f84270 */
[----:B------:R-:W3:Y:S01]  /*2990*/  MUFU.TANH R62, R62 ;  /* 0x0000003e003e7308 */ /* 0x000ee20000002400 */
[----:B-1----:R-:W-:Y:S02]  /*29a0*/  FSEL R30, R49, -INF , P3 ;  /* 0xff800000311e7808 */ /* 0x002fe40001800000 */
[----:B------:R-:W-:-:S02]  /*29b0*/  ISETP.GT.AND P3, PT, R27, 0x40, PT ;  /* 0x000000401b00780c */ /* 0x000fc40003f64270 */
[----:B------:R-:W-:-:S03]  /*29c0*/  FMNMX.FTZ R11, R110, R11, !PT ;  /* 0x0000000b6e0b7209 */ /* 0x000fc60007810000 */
[----:B------:R-:W1:Y:S01]  /*29d0*/  MUFU.TANH R53, R53 ;  /* 0x0000003500357308 */ /* 0x000e620000002400 */
[----:B--2---:R-:W-:-:S04]  /*29e0*/  FSEL R112, R59, -INF , P2 ;  /* 0xff8000003b707808 */ /* 0x004fc80001000000 */
[----:B------:R-:W-:-:S03]  /*29f0*/  FMNMX.FTZ R11, R112, R11, !PT ;  /* 0x0000000b700b7209 */ /* 0x000fc60007810000 */
[----:B------:R-:W-:Y:S01]  /*2a00*/  MUFU.TANH R63, R63 ;  /* 0x0000003f003f7308 */ /* 0x000fe20000002400 */
[----:B---3--:R-:W-:-:S04]  /*2a10*/  FSEL R114, R62, -INF , P3 ;  /* 0xff8000003e727808 */ /* 0x008fc80001800000 */
[----:B------:R-:W-:-:S03]  /*2a20*/  FMNMX.FTZ R11, R114, R11, !PT ;  /* 0x0000000b720b7209 */ /* 0x000fc60007810000 */
[----:B------:R-:W2:Y:S01]  /*2a30*/  MUFU.TANH R66, R66 ;  /* 0x0000004200427308 */ /* 0x000ea20000002400 */
[----:B-1----:R-:W-:Y:S02]  /*2a40*/  FSEL R34, R53, -INF , P5 ;  /* 0xff80000035227808 */ /* 0x002fe40002800000 */
[----:B------:R-:W-:-:S04]  /*2a50*/  ISETP.GT.AND P5, PT, R27, 0x48, PT ;  /* 0x000000481b00780c */ /* 0x000fc80003fa4270 */
[----:B------:R-:W-:Y:S01]  /*2a60*/  FSEL R44, R44, -INF , P5 ;  /* 0xff8000002c2c7808 */ /* 0x000fe20002800000 */
[----:B------:R-:W1:Y:S08]  /*2a70*/  MUFU.TANH R57, R57 ;  /* 0x0000003900397308 */ /* 0x000e700000002400 */
[----:B------:R-:W3:Y:S01]  /*2a80*/  MUFU.TANH R67, R67 ;  /* 0x0000004300437308 */ /* 0x000ee20000002400 */
[----:B--2---:R-:W-:-:S02]  /*2a90*/  FSEL R116, R66, -INF , P5 ;  /* 0xff80000042747808 */ /* 0x004fc40002800000 */
[----:B------:R-:W-:-:S05]  /*2aa0*/  ISETP.GT.AND P5, PT, R27, 0x59, PT ;  /* 0x000000591b00780c */ /* 0x000fca0003fa4270 */
[----:B------:R-:W2:Y:S01]  /*2ab0*/  MUFU.TANH R40, R60 ;  /* 0x0000003c00287308 */ /* 0x000ea20000002400 */
[----:B-1----:R-:W-:Y:S02]  /*2ac0*/  FSEL R38, R57, -INF , P2 ;  /* 0xff80000039267808 */ /* 0x002fe40001000000 */
[----:B------:R-:W-:-:S04]  /*2ad0*/  ISETP.GT.AND P2, PT, R27, 0x50, PT ;  /* 0x000000501b00780c */ /* 0x000fc80003f44270 */
[----:B------:R-:W-:Y:S01]  /*2ae0*/  FSEL R48, R48, -INF , P2 ;  /* 0xff80000030307808 */ /* 0x000fe20001000000 */
[----:B------:R-:W1:Y:S01]  /*2af0*/  MUFU.TANH R70, R70 ;  /* 0x0000004600467308 */ /* 0x000e620000002400 */
[----:B---3--:R-:W-:-:S07]  /*2b00*/  FSEL R118, R67, -INF , P4 ;  /* 0xff80000043767808 */ /* 0x008fce0002000000 */
[----:B------:R-:W3:Y:S01]  /*2b10*/  MUFU.TANH R61, R61 ;  /* 0x0000003d003d7308 */ /* 0x000ee20000002400 */
[----:B--2---:R-:W-:Y:S02]  /*2b20*/  FSEL R40, R40, -INF , P3 ;  /* 0xff80000028287808 */ /* 0x004fe40001800000 */
[----:B------:R-:W-:-:S05]  /*2b30*/  ISETP.GT.AND P3, PT, R27, 0x51, PT ;  /* 0x000000511b00780c */ /* 0x000fca0003f64270 */
[----:B------:R-:W2:Y:S01]  /*2b40*/  MUFU.TANH R71, R71 ;  /* 0x0000004700477308 */ /* 0x000ea20000002400 */
[----:B-1----:R-:W-:Y:S02]  /*2b50*/  FSEL R120, R70, -INF , P2 ;  /* 0xff80000046787808 */ /* 0x002fe40001000000 */
[----:B------:R-:W-:-:S05]  /*2b60*/  ISETP.GT.AND P2, PT, R27, 0x68, PT ;  /* 0x000000681b00780c */ /* 0x000fca0003f44270 */
[----:B------:R1:W4:Y:S01]  /*2b70*/  MUFU.TANH R60, R80 ;  /* 0x00000050003c7308 */ /* 0x0003220000002400 */
[----:B---3--:R-:W-:-:S07]  /*2b80*/  FSEL R42, R61, -INF , P6 ;  /* 0xff8000003d2a7808 */ /* 0x008fce0003000000 */
[----:B------:R-:W3:Y:S01]  /*2b90*/  MUFU.TANH R74, R74 ;  /* 0x0000004a004a7308 */ /* 0x000ee20000002400 */
[----:B-1----:R-:W-:Y:S02]  /*2ba0*/  FSEL R80, R63, -INF , P6 ;  /* 0xff8000003f507808 */ /* 0x002fe40003000000 */
[----:B------:R-:W-:Y:S02]  /*2bb0*/  ISETP.GT.AND P6, PT, R27, 0x58, PT ;  /* 0x000000581b00780c */ /* 0x000fe40003fc4270 */
[----:B------:R-:W-:Y:S02]  /*2bc0*/  FMNMX.FTZ R11, R80, R11, !PT ;  /* 0x0000000b500b7209 */ /* 0x000fe40007810000 */
[----:B--2---:R-:W-:Y:S01]  /*2bd0*/  FSEL R122, R71, -INF , P3 ;  /* 0xff800000477a7808 */ /* 0x004fe20001800000 */
[----:B------:R-:W1:Y:S01]  /*2be0*/  MUFU.TANH R65, R65 ;  /* 0x0000004100417308 */ /* 0x000e620000002400 */
[----:B------:R-:W-:Y:S02]  /*2bf0*/  FMNMX.FTZ R11, R116, R11, !PT ;  /* 0x0000000b740b7209 */ /* 0x000fe40007810000 */
[----:B------:R-:W-:-:S02]  /*2c00*/  FSEL R52, R52, -INF , P6 ;  /* 0xff80000034347808 */ /* 0x000fc40003000000 */
[----:B------:R-:W-:Y:S02]  /*2c10*/  FMNMX.FTZ R11, R118, R11, !PT ;  /* 0x0000000b760b7209 */ /* 0x000fe40007810000 */
[----:B----4-:R-:W-:Y:S01]  /*2c20*/  FSEL R60, R60, -INF , P2 ;  /* 0xff8000003c3c7808 */ /* 0x010fe20001000000 */
[----:B------:R-:W2:Y:S01]  /*2c30*/  MUFU.TANH R75, R75 ;  /* 0x0000004b004b7308 */ /* 0x000ea20000002400 */
[----:B------:R-:W-:Y:S02]  /*2c40*/  FMNMX.FTZ R11, R120, R11, !PT ;  /* 0x0000000b780b7209 */ /* 0x000fe40007810000 */
[----:B---3--:R-:W-:Y:S02]  /*2c50*/  FSEL R74, R74, -INF , P6 ;  /* 0xff8000004a4a7808 */ /* 0x008fe40003000000 */
[----:B------:R-:W-:Y:S02]  /*2c60*/  FMNMX.FTZ R11, R122, R11, !PT ;  /* 0x0000000b7a0b7209 */ /* 0x000fe40007810000 */
[----:B------:R-:W-:Y:S01]  /*2c70*/  ISETP.GT.AND P6, PT, R27, 0x69, PT ;  /* 0x000000691b00780c */ /* 0x000fe20003fc4270 */
[----:B------:R-:W3:Y:S01]  /*2c80*/  MUFU.TANH R69, R69 ;  /* 0x0000004500457308 */ /* 0x000ee20000002400 */
[----:B-1----:R-:W-:-:S02]  /*2c90*/  FSEL R46, R65, -INF , P4 ;  /* 0xff800000412e7808 */ /* 0x002fc40002000000 */
[----:B------:R-:W-:Y:S02]  /*2ca0*/  ISETP.GT.AND P4, PT, R27, 0x60, PT ;  /* 0x000000601b00780c */ /* 0x000fe40003f84270 */
[----:B------:R-:W-:Y:S02]  /*2cb0*/  FMNMX.FTZ R11, R74, R11, !PT ;  /* 0x0000000b4a0b7209 */ /* 0x000fe40007810000 */
[----:B------:R-:W-:Y:S01]  /*2cc0*/  FSEL R56, R56, -INF , P4 ;  /* 0xff80000038387808 */ /* 0x000fe20002000000 */
[----:B------:R-:W1:Y:S01]  /*2cd0*/  MUFU.TANH R78, R78 ;  /* 0x0000004e004e7308 */ /* 0x000e620000002400 */
[----:B--2---:R-:W-:Y:S01]  /*2ce0*/  FSEL R124, R75, -INF , P5 ;  /* 0xff8000004b7c7808 */ /* 0x004fe20002800000 */
[----:B------:R-:W-:-:S03]  /*2cf0*/  IMAD.MOV.U32 R75, RZ, RZ, R25 ;  /* 0x000000ffff4b7224 */ /* 0x000fc600078e0019 */
[----:B------:R-:W-:-:S03]  /*2d00*/  FMNMX.FTZ R11, R124, R11, !PT ;  /* 0x0000000b7c0b7209 */ /* 0x000fc60007810000 */
[----:B------:R-:W2:Y:S01]  /*2d10*/  MUFU.TANH R79, R79 ;  /* 0x0000004f004f7308 */ /* 0x000ea20000002400 */
[----:B---3--:R-:W-:Y:S02]  /*2d20*/  FSEL R50, R69, -INF , P3 ;  /* 0xff80000045327808 */ /* 0x008fe40001800000 */
[----:B------:R-:W-:-:S05]  /*2d30*/  ISETP.GT.AND P3, PT, R27, 0x61, PT ;  /* 0x000000611b00780c */ /* 0x000fca0003f64270 */
[----:B------:R-:W3:Y:S01]  /*2d40*/  MUFU.TANH R82, R82 ;  /* 0x0000005200527308 */ /* 0x000ee20000002400 */
[----:B-1----:R-:W-:Y:S02]  /*2d50*/  FSEL R78, R78, -INF , P4 ;  /* 0xff8000004e4e7808 */ /* 0x002fe40002000000 */
[----:B------:R-:W-:Y:S02]  /*2d60*/  ISETP.GT.AND P4, PT, R27, 0x71, PT ;  /* 0x000000711b00780c */ /* 0x000fe40003f84270 */
[----:B------:R-:W-:-:S03]  /*2d70*/  FMNMX.FTZ R11, R78, R11, !PT ;  /* 0x0000000b4e0b7209 */ /* 0x000fc60007810000 */
[----:B------:R-:W1:Y:S01]  /*2d80*/  MUFU.TANH R73, R73 ;  /* 0x0000004900497308 */ /* 0x000e620000002400 */
[----:B--2---:R-:W-:Y:S01]  /*2d90*/  FSEL R126, R79, -INF , P3 ;  /* 0xff8000004f7e7808 */ /* 0x004fe20001800000 */
[----:B------:R-:W-:-:S03]  /*2da0*/  IMAD.MOV.U32 R79, RZ, RZ, R25 ;  /* 0x000000ffff4f7224 */ /* 0x000fc600078e0019 */
[----:B------:R-:W-:-:S03]  /*2db0*/  FMNMX.FTZ R11, R126, R11, !PT ;  /* 0x0000000b7e0b7209 */ /* 0x000fc60007810000 */
[----:B------:R-:W2:Y:S01]  /*2dc0*/  MUFU.TANH R83, R83 ;  /* 0x0000005300537308 */ /* 0x000ea20000002400 */
[----:B---3--:R-:W-:Y:S02]  /*2dd0*/  FSEL R82, R82, -INF , P2 ;  /* 0xff80000052527808 */ /* 0x008fe40001000000 */
[----:B------:R-:W-:Y:S02]  /*2de0*/  ISETP.GT.AND P2, PT, R27, 0x79, PT ;  /* 0x000000791b00780c */ /* 0x000fe40003f44270 */
[----:B------:R-:W-:-:S03]  /*2df0*/  FMNMX.FTZ R11, R82, R11, !PT ;  /* 0x0000000b520b7209 */ /* 0x000fc60007810000 */
[----:B------:R-:W3:Y:S01]  /*2e00*/  MUFU.TANH R86, R86 ;  /* 0x0000005600567308 */ /* 0x000ee20000002400 */
[----:B-1----:R-:W-:Y:S01]  /*2e10*/  FSEL R54, R73, -INF , P5 ;  /* 0xff80000049367808 */ /* 0x002fe20002800000 */
[----:B------:R-:W-:Y:S01]  /*2e20*/  IMAD.MOV.U32 R73, RZ, RZ, R25 ;  /* 0x000000ffff497224 */ /* 0x000fe200078e0019 */
[----:B------:R-:W-:-:S05]  /*2e30*/  ISETP.GT.AND P5, PT, R27, 0x70, PT ;  /* 0x000000701b00780c */ /* 0x000fca0003fa4270 */
[----:B------:R-:W1:Y:S01]  /*2e40*/  MUFU.TANH R77, R77 ;  /* 0x0000004d004d7308 */ /* 0x000e620000002400 */
[----:B--2---:R-:W-:Y:S01]  /*2e50*/  FSEL R128, R83, -INF , P6 ;  /* 0xff80000053807808 */ /* 0x004fe20003000000 */
[----:B------:R-:W-:-:S03]  /*2e60*/  IMAD.MOV.U32 R83, RZ, RZ, R25 ;  /* 0x000000ffff537224 */ /* 0x000fc600078e0019 */
[----:B------:R-:W-:-:S03]  /*2e70*/  FMNMX.FTZ R11, R128, R11, !PT ;  /* 0x0000000b800b7209 */ /* 0x000fc60007810000 */
[----:B------:R-:W2:Y:S01]  /*2e80*/  MUFU.TANH R87, R87 ;  /* 0x0000005700577308 */ /* 0x000ea20000002400 */
[----:B---3--:R-:W-:-:S04]  /*2e90*/  FSEL R86, R86, -INF , P5 ;  /* 0xff80000056567808 */ /* 0x008fc80002800000 */
        /* <DEDUP_REMOVED lines=9> */
[----:B------:R-:W-:Y:S01]  /*2f30*/  MUFU.TANH R81, R81 ;  /* 0x0000005100517308 */ /* 0x000fe20000002400 */
[----:B---3--:R-:W-:-:S04]  /*2f40*/  FSEL R132, R90, -INF , P3 ;  /* 0xff8000005a847808 */ /* 0x008fc80001800000 */
[----:B------:R-:W-:-:S03]  /*2f50*/  FMNMX.FTZ R11, R132, R11, !PT ;  /* 0x0000000b840b7209 */ /* 0x000fc60007810000 */
[----:B------:R-:W2:Y:S01]  /*2f60*/  MUFU.TANH R84, R84 ;  /* 0x0000005400547308 */ /* 0x000ea20000002400 */
[----:B-1----:R-:W-:Y:S01]  /*2f70*/  FSEL R134, R91, -INF , P2 ;  /* 0xff8000005b867808 */ /* 0x002fe20001000000 */
[----:B------:R-:W-:-:S03]  /*2f80*/  IMAD.MOV.U32 R91, RZ, RZ, R25 ;  /* 0x000000ffff5b7224 */ /* 0x000fc600078e0019 */
[----:B------:R-:W-:-:S03]  /*2f90*/  FMNMX.FTZ R11, R134, R11, !PT ;  /* 0x0000000b860b7209 */ /* 0x000fc60007810000 */
[----:B------:R-:W1:Y:S02]  /*2fa0*/  MUFU.TANH R85, R85 ;  /* 0x0000005500557308 */ /* 0x000e640000002400 */
[----:B------:R-:W3:Y:S06]  /*2fb0*/  SHFL.BFLY PT, R62, R11, 0x2, 0x1f ;  /* 0x0c401f000b3e7f89 */ /* 0x000eec00000e0000 */
[----:B------:R-:W4:Y:S01]  /*2fc0*/  MUFU.TANH R88, R88 ;  /* 0x0000005800587308 */ /* 0x000f220000002400 */
[----:B--2---:R-:W-:-:S07]  /*2fd0*/  FSEL R84, R84, -INF , P5 ;  /* 0xff80000054547808 */ /* 0x004fce0002800000 */
[----:B------:R-:W2:Y:S01]  /*2fe0*/  MUFU.TANH R89, R89 ;  /* 0x0000005900597308 */ /* 0x000ea20000002400 */
[----:B-1----:R-:W-:Y:S01]  /*2ff0*/  FSEL R90, R85, -INF , P4 ;  /* 0xff800000555a7808 */ /* 0x002fe20002000000 */
[----:B------:R-:W-:Y:S01]  /*3000*/  IMAD.MOV.U32 R85, RZ, RZ, R25 ;  /* 0x000000ffff557224 */ /* 0x000fe200078e0019 */
[----:B----4-:R-:W-:Y:S02]  /*3010*/  FSEL R88, R88, -INF , P3 ;  /* 0xff80000058587808 */ /* 0x010fe40001800000 */
[----:B---3--:R-:W-:-:S05]  /*3020*/  FMNMX.FTZ R62, R11, R62, !PT ;  /* 0x0000003e0b3e7209 */ /* 0x008fca0007810000 */
[----:B------:R-:W1:Y:S02]  /*3030*/  SHFL.BFLY PT, R13, R62, 0x1, 0x1f ;  /* 0x0c201f003e0d7f89 */ /* 0x000e6400000e0000 */
[----:B-1----:R-:W-:-:S04]  /*3040*/  FMNMX.FTZ R194, R62, R13, !PT ;  /* 0x0000000d3ec27209 */ /* 0x002fc80007810000 */
[C---:B------:R-:W-:Y:S01]  /*3050*/  FSETP.NEU.FTZ.AND P0, PT, R194.reuse, -INF , PT ;  /* 0xff800000c200780b */ /* 0x040fe20003f1d000 */
[----:B------:R-:W-:-:S05]  /*3060*/  FFMA.FTZ R13, R194, R193, -8 ;  /* 0xc1000000c20d7423 */ /* 0x000fca00000100c1 */
[----:B------:R-:W-:Y:S02]  /*3070*/  FSEL R29, R13, RZ, P0 ;  /* 0x000000ff0d1d7208 */ /* 0x000fe40000000000 */
[----:B------:R-:W-:Y:S02]  /*3080*/  FMNMX.FTZ R13, R4, R5, !PT ;  /* 0x00000005040d7209 */ /* 0x000fe40007810000 */
[----:B------:R-:W-:Y:S01]  /*3090*/  ISETP.NE.AND P0, PT, R7, RZ, PT ;  /* 0x000000ff0700720c */ /* 0x000fe20003f05270 */
[--C-:B------:R-:W-:Y:S01]  /*30a0*/  FFMA.FTZ R70, R76, R193, -R29.reuse ;  /* 0x000000c14c467223 */ /* 0x100fe2000001081d */
[----:B------:R-:W-:Y:S01]  /*30b0*/  FMNMX.FTZ R13, R6, R13, !PT ;  /* 0x0000000d060d7209 */ /* 0x000fe20007810000 */
[-CC-:B------:R-:W-:Y:S01]  /*30c0*/  FFMA.FTZ R62, R31, R193.reuse, -R29.reuse ;  /* 0x000000c11f3e7223 */ /* 0x180fe2000001081d */
[----:B------:R-:W-:Y:S01]  /*30d0*/  FSEL R76, R81, -INF , P6 ;  /* 0xff800000514c7808 */ /* 0x000fe20003000000 */
[--C-:B------:R-:W-:Y:S01]  /*30e0*/  FFMA.FTZ R31, R80, R193, -R29.reuse ;  /* 0x000000c1501f7223 */ /* 0x100fe2000001081d */
[----:B------:R-:W-:Y:S01]  /*30f0*/  FMNMX.FTZ R15, R8, R13, !PT ;  /* 0x0000000d080f7209 */ /* 0x000fe20007810000 */
[-CC-:B------:R-:W-:Y:S01]  /*3100*/  FFMA.FTZ R92, R92, R193.reuse, -R29.reuse ;  /* 0x000000c15c5c7223 */ /* 0x180fe2000001081d */
[----:B--2---:R-:W-:Y:S01]  /*3110*/  FSEL R80, R89, -INF , P2 ;  /* 0xff80000059507808 */ /* 0x004fe20001000000 */
[--C-:B------:R-:W-:Y:S01]  /*3120*/  FFMA.FTZ R7, R64, R193, -R29.reuse ;  /* 0x000000c140077223 */ /* 0x100fe2000001081d */
[----:B------:R-:W-:Y:S01]  /*3130*/  FMNMX.FTZ R15, R10, R15, !PT ;  /* 0x0000000f0a0f7209 */ /* 0x000fe20007810000 */
[----:B------:R-:W-:Y:S01]  /*3140*/  MUFU.EX2 R13, R92 ;  /* 0x0000005c000d7308 */ /* 0x000fe20000000800 */
[-CC-:B------:R-:W-:Y:S01]  /*3150*/  FFMA.FTZ R74, R74, R193.reuse, -R29.reuse ;  /* 0x000000c14a4a7223 */ /* 0x180fe2000001081d */
[--C-:B------:R-:W-:Y:S01]  /*3160*/  FFMA.FTZ R11, R68, R193, -R29.reuse ;  /* 0x000000c1440b7223 */ /* 0x100fe2000001081d */
[----:B------:R-:W-:Y:S01]  /*3170*/  FMNMX.FTZ R15, R12, R15, !PT ;  /* 0x0000000f0c0f7209 */ /* 0x000fe20007810000 */
[-CC-:B------:R-:W-:Y:S01]  /*3180*/  FFMA.FTZ R64, R72, R193.reuse, -R29.reuse ;  /* 0x000000c148407223 */ /* 0x180fe2000001081d */
[-CC-:B------:R-:W-:Y:S01]  /*3190*/  FFMA.FTZ R66, R94, R193.reuse, -R29.reuse ;  /* 0x000000c15e427223 */ /* 0x180fe2000001081d */
        /* <DEDUP_REMOVED lines=34> */
[----:B------:R-:W-:Y:S01]  /*33c0*/  FFMA.FTZ R134, R134, R193, -R29 ;  /* 0x000000c186867223 */ /* 0x000fe2000001081d */
[----:B------:R-:W-:Y:S01]  /*33d0*/  MUFU.EX2 R11, R11 ;  /* 0x0000000b000b7308 */ /* 0x000fe20000000800 */
[--C-:B------:R-:W-:Y:S01]  /*33e0*/  IMAD.MOV.U32 R81, RZ, RZ, R25.reuse ;  /* 0x000000ffff517224 */ /* 0x100fe200078e0019 */
[----:B------:R-:W-:Y:S01]  /*33f0*/  FMNMX.FTZ R21, R38, R21, !PT ;  /* 0x0000001526157209 */ /* 0x000fe20007810000 */
[----:B------:R-:W-:-:S02]  /*3400*/  IMAD.MOV.U32 R89, RZ, RZ, R25 ;  /* 0x000000ffff597224 */ /* 0x000fc400078e0019 */
[--C-:B------:R-:W-:Y:S01]  /*3410*/  IMAD.MOV.U32 R98, RZ, RZ, R25.reuse ;  /* 0x000000ffff627224 */ /* 0x100fe200078e0019 */
[----:B------:R-:W-:Y:S01]  /*3420*/  FMNMX.FTZ R21, R40, R21, !PT ;  /* 0x0000001528157209 */ /* 0x000fe20007810000 */
[----:B------:R-:W-:Y:S01]  /*3430*/  IMAD.MOV.U32 R108, RZ, RZ, R25 ;  /* 0x000000ffff6c7224 */ /* 0x000fe200078e0019 */
[----:B------:R-:W1:Y:S02]  /*3440*/  MUFU.EX2 R64, R64 ;  /* 0x0000004000407308 */ /* 0x000e640000000800 */
[----:B------:R-:W-:-:S04]  /*3450*/  FMNMX.FTZ R21, R42, R21, !PT ;  /* 0x000000152a157209 */ /* 0x000fc80007810000 */
[----:B------:R-:W-:Y:S02]  /*3460*/  FMNMX.FTZ R21, R44, R21, !PT ;  /* 0x000000152c157209 */ /* 0x000fe40007810000 */
[----:B------:R-:W-:Y:S02]  /*3470*/  MUFU.EX2 R94, R31 ;  /* 0x0000001f005e7308 */ /* 0x000fe40000000800 */
[----:B------:R-:W-:-:S04]  /*3480*/  FMNMX.FTZ R23, R46, R21, !PT ;  /* 0x000000152e177209 */ /* 0x000fc80007810000 */
[----:B------:R-:W-:Y:S02]  /*3490*/  FMNMX.FTZ R23, R48, R23, !PT ;  /* 0x0000001730177209 */ /* 0x000fe40007810000 */
[----:B------:R-:W-:Y:S01]  /*34a0*/  MUFU.EX2 R66, R66 ;  /* 0x0000004200427308 */ /* 0x000fe20000000800 */
[----:B-1----:R-:W-:Y:S02]  /*34b0*/  F2FP.SATFINITE.E4M3.F32.PACK_AB_MERGE_C R229, R64, R11, RZ ;  /* 0x0000000b40e5723e */ /* 0x002fe400048070ff */
[----:B------:R-:W-:Y:S02]  /*34c0*/  FMNMX.FTZ R23, R50, R23, !PT ;  /* 0x0000001732177209 */ /* 0x000fe40007810000 */
[----:B------:R-:W-:Y:S02]  /*34d0*/  F2FP.SATFINITE.E4M3.F32.PACK_AB_MERGE_C R229, R62, R7, R229 ;  /* 0x000000073ee5723e */ /* 0x000fe400048070e5 */
[----:B------:R-:W-:Y:S01]  /*34e0*/  FMNMX.FTZ R23, R52, R23, !PT ;  /* 0x0000001734177209 */ /* 0x000fe20007810000 */
[----:B------:R1:W-:Y:S03]  /*34f0*/  MUFU.EX2 R15, R96 ;  /* 0x00000060000f7308 */ /* 0x0003e60000000800 */
[----:B------:R-:W-:-:S04]  /*3500*/  FMNMX.FTZ R23, R54, R23, !PT ;  /* 0x0000001736177209 */ /* 0x000fc80007810000 */
[----:B------:R-:W-:Y:S01]  /*3510*/  FMNMX.FTZ R23, R56, R23, !PT ;  /* 0x0000001738177209 */ /* 0x000fe20007810000 */
[----:B------:R-:W2:Y:S01]  /*3520*/  MUFU.EX2 R68, R68 ;  /* 0x0000004400447308 */ /* 0x000ea20000000800 */
[----:B-1----:R-:W-:Y:S02]  /*3530*/  IMAD.MOV.U32 R96, RZ, RZ, R25 ;  /* 0x000000ffff607224 */ /* 0x002fe400078e0019 */
[----:B------:R-:W-:-:S04]  /*3540*/  FMNMX.FTZ R23, R58, R23, !PT ;  /* 0x000000173a177209 */ /* 0x000fc80007810000 */
[----:B------:R-:W-:Y:S01]  /*3550*/  FMNMX.FTZ R23, R60, R23, !PT ;  /* 0x000000173c177209 */ /* 0x000fe20007810000 */
[----:B------:R1:W-:Y:S03]  /*3560*/  MUFU.EX2 R19, R100 ;  /* 0x0000006400137308 */ /* 0x0003e60000000800 */
[----:B------:R-:W-:-:S04]  /*3570*/  FMNMX.FTZ R27, R76, R23, !PT ;  /* 0x000000174c1b7209 */ /* 0x000fc80007810000 */
[----:B------:R-:W-:Y:S01]  /*3580*/  FMNMX.FTZ R27, R84, R27, !PT ;  /* 0x0000001b541b7209 */ /* 0x000fe20007810000 */
[----:B------:R-:W-:Y:S01]  /*3590*/  MUFU.EX2 R70, R70 ;  /* 0x0000004600467308 */ /* 0x000fe20000000800 */
[----:B--2---:R-:W-:Y:S01]  /*35a0*/  F2FP.SATFINITE.E4M3.F32.PACK_AB_MERGE_C R231, R68, R15, RZ ;  /* 0x0000000f44e7723e */ /* 0x004fe200048070ff */
[----:B-1----:R-:W-:Y:S01]  /*35b0*/  IMAD.MOV.U32 R100, RZ, RZ, R25 ;  /* 0x000000ffff647224 */ /* 0x002fe200078e0019 */
[----:B------:R-:W-:Y:S02]  /*35c0*/  FMNMX.FTZ R27, R90, R27, !PT ;  /* 0x0000001b5a1b7209 */ /* 0x000fe40007810000 */
[----:B------:R-:W-:Y:S02]  /*35d0*/  F2FP.SATFINITE.E4M3.F32.PACK_AB_MERGE_C R231, R66, R13, R231 ;  /* 0x0000000d42e7723e */ /* 0x000fe400048070e7 */
[----:B------:R-:W-:Y:S01]  /*35e0*/  FMNMX.FTZ R27, R88, R27, !PT ;  /* 0x0000001b581b7209 */ /* 0x000fe20007810000 */
[----:B------:R-:W-:Y:S03]  /*35f0*/  MUFU.EX2 R102, R102 ;  /* 0x0000006600667308 */ /* 0x000fe60000000800 */
[----:B------:R-:W-:-:S05]  /*3600*/  FMNMX.FTZ R27, R80, R27, !PT ;  /* 0x0000001b501b7209 */ /* 0x000fca0007810000 */
[----:B------:R-:W1:Y:S01]  /*3610*/  SHFL.BFLY PT, R92, R27, 0x2, 0x1f ;  /* 0x0c401f001b5c7f89 */ /* 0x000e6200000e0000 */
[----:B------:R2:W-:Y:S08]  /*3620*/  MUFU.EX2 R51, R104 ;  /* 0x0000006800337308 */ /* 0x0005f00000000800 */
[----:B------:R3:W-:Y:S01]  /*3630*/  MUFU.EX2 R21, R106 ;  /* 0x0000006a00157308 */ /* 0x0007e20000000800 */
[----:B--2---:R-:W-:-:S07]  /*3640*/  IMAD.MOV.U32 R104, RZ, RZ, R25 ;  /* 0x000000ffff687224 */ /* 0x004fce00078e0019 */
[----:B------:R-:W-:Y:S01]  /*3650*/  MUFU.EX2 R72, R72 ;  /* 0x0000004800487308 */ /* 0x000fe20000000800 */
[----:B---3--:R-:W-:Y:S01]  /*3660*/  IMAD.MOV.U32 R106, RZ, RZ, R25 ;  /* 0x000000ffff6a7224 */ /* 0x008fe200078e0019 */
[----:B-1----:R-:W-:-:S06]  /*3670*/  FMNMX.FTZ R92, R27, R92, !PT ;  /* 0x0000005c1b5c7209 */ /* 0x002fcc0007810000 */
[----:B------:R-:W-:Y:S01]  /*3680*/  MUFU.EX2 R110, R110 ;  /* 0x0000006e006e7308 */ /* 0x000fe20000000800 */
[----:B------:R-:W1:Y:S07]  /*3690*/  SHFL.BFLY PT, R27, R92, 0x1, 0x1f ;  /* 0x0c201f005c1b7f89 */ /* 0x000e6e00000e0000 */
[----:B------:R2:W-:Y:S08]  /*36a0*/  MUFU.EX2 R53, R112 ;  /* 0x0000007000357308 */ /* 0x0005f00000000800 */
[----:B------:R3:W-:Y:S01]  /*36b0*/  MUFU.EX2 R23, R114 ;  /* 0x0000007200177308 */ /* 0x0007e20000000800 */
[----:B--2---:R-:W-:-:S07]  /*36c0*/  IMAD.MOV.U32 R112, RZ, RZ, R25 ;  /* 0x000000ffff707224 */ /* 0x004fce00078e0019 */
[----:B------:R-:W-:Y:S01]  /*36d0*/  MUFU.EX2 R116, R116 ;  /* 0x0000007400747308 */ /* 0x000fe20000000800 */
[--C-:B---3--:R-:W-:Y:S01]  /*36e0*/  IMAD.MOV.U32 R114, RZ, RZ, R25.reuse ;  /* 0x000000ffff727224 */ /* 0x108fe200078e0019 */
[----:B-1----:R-:W-:Y:S01]  /*36f0*/  FMNMX.FTZ R206, R92, R27, !PT ;  /* 0x0000001b5cce7209 */ /* 0x002fe20007810000 */
[----:B------:R-:W-:-:S03]  /*3700*/  IMAD.MOV.U32 R92, RZ, RZ, R25 ;  /* 0x000000ffff5c7224 */ /* 0x000fc600078e0019 */
[C---:B------:R-:W-:Y:S01]  /*3710*/  FSETP.NEU.FTZ.AND P2, PT, R206.reuse, -INF , PT ;  /* 0xff800000ce00780b */ /* 0x040fe20003f5d000 */
[----:B------:R-:W-:Y:S01]  /*3720*/  FFMA.FTZ R27, R206, R193, -8 ;  /* 0xc1000000ce1b7423 */ /* 0x000fe200000100c1 */
[----:B------:R-:W-:Y:S04]  /*3730*/  MUFU.EX2 R55, R118 ;  /* 0x0000007600377308 */ /* 0x000fe80000000800 */
[----:B------:R-:W-:-:S04]  /*3740*/  FSEL R27, R27, RZ, P2 ;  /* 0x000000ff1b1b7208 */ /* 0x000fc80001000000 */
[----:B------:R-:W-:Y:S01]  /*3750*/  MUFU.EX2 R120, R120 ;  /* 0x0000007800787308 */ /* 0x000fe20000000800 */
[-CC-:B------:R-:W-:Y:S01]  /*3760*/  FFMA.FTZ R4, R4, R193.reuse, -R27.reuse ;  /* 0x000000c104047223 */ /* 0x180fe2000001081b */
[-CC-:B------:R-:W-:Y:S01]  /*3770*/  FFMA.FTZ R5, R5, R193.reuse, -R27.reuse ;  /* 0x000000c105057223 */ /* 0x180fe2000001081b */
[-CC-:B------:R-:W-:Y:S01]  /*3780*/  FFMA.FTZ R6, R6, R193.reuse, -R27.reuse ;  /* 0x000000c106067223 */ /* 0x180fe2000001081b */
[-CC-:B------:R-:W-:Y:S01]  /*3790*/  FFMA.FTZ R8, R8, R193.reuse, -R27.reuse ;  /* 0x000000c108087223 */ /* 0x180fe2000001081b */
[-CC-:B------:R-:W-:Y:S01]  /*37a0*/  FFMA.FTZ R10, R10, R193.reuse, -R27.reuse ;  /* 0x000000c10a0a7223 */ /* 0x180fe2000001081b */
[-CC-:B------:R-:W-:Y:S01]  /*37b0*/  FFMA.FTZ R12, R12, R193.reuse, -R27.reuse ;  /* 0x000000c10c0c7223 */ /* 0x180fe2000001081b */
[-CC-:B------:R-:W-:Y:S01]  /*37c0*/  FFMA.FTZ R14, R14, R193.reuse, -R27.reuse ;  /* 0x000000c10e0e7223 */ /* 0x180fe2000001081b */
[----:B------:R1:W-:Y:S01]  /*37d0*/  MUFU.EX2 R29, R4 ;  /* 0x00000004001d7308 */ /* 0x0003e20000000800 */
[-CC-:B------:R-:W-:Y:S01]  /*37e0*/  FFMA.FTZ R20, R20, R193.reuse, -R27.reuse ;  /* 0x000000c114147223 */ /* 0x180fe2000001081b */
[-CC-:B------:R-:W-:Y:S01]  /*37f0*/  FFMA.FTZ R22, R22, R193.reuse, -R27.reuse ;  /* 0x000000c116167223 */ /* 0x180fe2000001081b */
[-CC-:B------:R-:W-:Y:S01]  /*3800*/  FFMA.FTZ R24, R24, R193.reuse, -R27.reuse ;  /* 0x000000c118187223 */ /* 0x180fe2000001081b */
[-CC-:B------:R-:W-:Y:S01]  /*3810*/  FFMA.FTZ R28, R28, R193.reuse, -R27.reuse ;  /* 0x000000c11c1c7223 */ /* 0x180fe2000001081b */
[-CC-:B------:R-:W-:Y:S01]  /*3820*/  FFMA.FTZ R30, R30, R193.reuse, -R27.reuse ;  /* 0x000000c11e1e7223 */ /* 0x180fe2000001081b */
[-CC-:B------:R-:W-:Y:S01]  /*3830*/  FFMA.FTZ R32, R32, R193.reuse, -R27.reuse ;  /* 0x000000c120207223 */ /* 0x180fe2000001081b */
[-CC-:B------:R-:W-:Y:S01]  /*3840*/  FFMA.FTZ R34, R34, R193.reuse, -R27.reuse ;  /* 0x000000c122227223 */ /* 0x180fe2000001081b */
[----:B------:R-:W2:Y:S01]  /*3850*/  MUFU.EX2 R74, R5 ;  /* 0x00000005004a7308 */ /* 0x000ea20000000800 */
[----:B-1----:R-:W-:Y:S01]  /*3860*/  FADD.FTZ R4, R7, R62 ;  /* 0x0000003e07047221 */ /* 0x002fe20000010000 */
[-CC-:B------:R-:W-:Y:S01]  /*3870*/  FFMA.FTZ R36, R36, R193.reuse, -R27.reuse ;  /* 0x000000c124247223 */ /* 0x180fe2000001081b */
[-CC-:B------:R-:W-:Y:S01]  /*3880*/  FFMA.FTZ R38, R38, R193.reuse, -R27.reuse ;  /* 0x000000c126267223 */ /* 0x180fe2000001081b */
[----:B------:R-:W-:Y:S01]  /*3890*/  FFMA.FTZ R40, R40, R193, -R27 ;  /* 0x000000c128287223 */ /* 0x000fe2000001081b */
[----:B------:R-:W-:Y:S01]  /*38a0*/  FADD.FTZ R49, R11, R4 ;  /* 0x000000040b317221 */ /* 0x000fe20000010000 */
[----:B------:R-:W-:-:S02]  /*38b0*/  IMAD.U32 R4, RZ, RZ, UR36 ;  /* 0x00000024ff047e24 */ /* 0x000fc4000f8e00ff */
[-CC-:B------:R-:W-:Y:S01]  /*38c0*/  FFMA.FTZ R42, R42, R193.reuse, -R27.reuse ;  /* 0x000000c12a2a7223 */ /* 0x180fe2000001081b */
[----:B------:R-:W1:Y:S01]  /*38d0*/  MUFU.EX2 R6, R6 ;  /* 0x0000000600067308 */ /* 0x000e620000000800 */
[-CC-:B------:R-:W-:Y:S01]  /*38e0*/  FFMA.FTZ R44, R44, R193.reuse, -R27.reuse ;  /* 0x000000c12c2c7223 */ /* 0x180fe2000001081b */
[----:B------:R-:W-:Y:S02]  /*38f0*/  @!P1 VIADD R4, R4, 0x38840 ;  /* 0x0003884004049836 */ /* 0x000fe40000000000 */
[-CC-:B------:R-:W-:Y:S01]  /*3900*/  FFMA.FTZ R46, R46, R193.reuse, -R27.reuse ;  /* 0x000000c12e2e7223 */ /* 0x180fe2000001081b */
[-CC-:B------:R-:W-:Y:S01]  /*3910*/  FFMA.FTZ R48, R48, R193.reuse, -R27.reuse ;  /* 0x000000c130307223 */ /* 0x180fe2000001081b */
[-CC-:B------:R-:W-:Y:S01]  /*3920*/  FFMA.FTZ R50, R50, R193.reuse, -R27.reuse ;  /* 0x000000c132327223 */ /* 0x180fe2000001081b */
[-CC-:B------:R-:W-:Y:S01]  /*3930*/  FFMA.FTZ R52, R52, R193.reuse, -R27.reuse ;  /* 0x000000c134347223 */ /* 0x180fe2000001081b */
[----:B------:R-:W-:Y:S01]  /*3940*/  @!P1 PRMT R4, RZ, 0x654, R4 ;  /* 0x00000654ff049816 */ /* 0x000fe20000000004 */
[----:B------:R1:W3:Y:S01]  /*3950*/  MUFU.EX2 R31, R8 ;  /* 0x00000008001f7308 */ /* 0x0002e20000000800 */
[----:B--2---:R-:W-:Y:S01]  /*3960*/  FADD.FTZ R47, R29, R74 ;  /* 0x0000004a1d2f7221 */ /* 0x004fe20000010000 */
[-CC-:B------:R-:W-:Y:S01]  /*3970*/  FFMA.FTZ R54, R54, R193.reuse, -R27.reuse ;  /* 0x000000c136367223 */ /* 0x180fe2000001081b */
[----:B------:R2:W-:Y:S01]  /*3980*/  @!P1 SYNCS.ARRIVE.TRANS64.RED.A1T0 RZ, [R4+URZ], RZ ;  /* 0x000000ff04ff99a7 */ /* 0x0005e2000810043f */
[-CC-:B------:R-:W-:Y:S01]  /*3990*/  FFMA.FTZ R56, R56, R193.reuse, -R27.reuse ;  /* 0x000000c138387223 */ /* 0x180fe2000001081b */
[-CC-:B------:R-:W-:Y:S01]  /*39a0*/  FFMA.FTZ R58, R58, R193.reuse, -R27.reuse ;  /* 0x000000c13a3a7223 */ /* 0x180fe2000001081b */
[-CC-:B------:R-:W-:Y:S01]  /*39b0*/  FFMA.FTZ R60, R60, R193.reuse, -R27.reuse ;  /* 0x000000c13c3c7223 */ /* 0x180fe2000001081b */
[-C--:B------:R-:W-:Y:S01]  /*39c0*/  FFMA.FTZ R76, R76, R193.reuse, -R27 ;  /* 0x000000c14c4c7223 */ /* 0x080fe2000001081b */
[----:B------:R-:W4:Y:S01]  /*39d0*/  MUFU.EX2 R10, R10 ;  /* 0x0000000a000a7308 */ /* 0x000f220000000800 */
[----:B-1----:R-:W-:Y:S01]  /*39e0*/  FADD.FTZ R8, R6, R47 ;  /* 0x0000002f06087221 */ /* 0x002fe20000010000 */
[-CC-:B------:R-:W-:Y:S01]  /*39f0*/  FFMA.FTZ R84, R84, R193.reuse, -R27.reuse ;  /* 0x000000c154547223 */ /* 0x180fe2000001081b */
[-CC-:B------:R-:W-:Y:S01]  /*3a00*/  FFMA.FTZ R90, R90, R193.reuse, -R27.reuse ;  /* 0x000000c15a5a7223 */ /* 0x180fe2000001081b */
[-CC-:B------:R-:W-:Y:S01]  /*3a10*/  FFMA.FTZ R88, R88, R193.reuse, -R27.reuse ;  /* 0x000000c158587223 */ /* 0x180fe2000001081b */
[----:B------:R-:W-:Y:S01]  /*3a20*/  FFMA.FTZ R27, R80, R193, -R27 ;  /* 0x000000c1501b7223 */ /* 0x000fe2000001081b */
[----:B------:R-:W-:-:S02]  /*3a30*/  IMAD.MOV.U32 R62, RZ, RZ, R25 ;  /* 0x000000ffff3e7224 */ /* 0x000fc400078e0019 */
[----:B------:R1:W5:Y:S01]  /*3a40*/  MUFU.EX2 R33, R12 ;  /* 0x0000000c00217308 */ /* 0x0003620000000800 */
[----:B---3--:R-:W-:Y:S01]  /*3a50*/  FADD.FTZ R47, R31, R8 ;  /* 0x000000081f2f7221 */ /* 0x008fe20000010000 */
[--C-:B------:R-:W-:Y:S02]  /*3a60*/  IMAD.MOV.U32 R80, RZ, RZ, R25.reuse ;  /* 0x000000ffff507224 */ /* 0x100fe400078e0019 */
[----:B------:R-:W-:-:S04]  /*3a70*/  IMAD.MOV.U32 R118, RZ, RZ, R25 ;  /* 0x000000ffff767224 */ /* 0x000fc800078e0019 */
[----:B------:R-:W2:Y:S01]  /*3a80*/  MUFU.EX2 R14, R14 ;  /* 0x0000000e000e7308 */ /* 0x000ea20000000800 */
[----:B-1----:R-:W-:Y:S01]  /*3a90*/  FADD.FTZ R12, R64, R49 ;  /* 0x00000031400c7221 */ /* 0x002fe20000010000 */
[----:B----4-:R-:W-:Y:S01]  /*3aa0*/  FADD.FTZ R8, R10, R47 ;  /* 0x0000002f0a087221 */ /* 0x010fe20000010000 */
[----:B------:R-:W-:Y:S02]  /*3ab0*/  IMAD.MOV.U32 R64, RZ, RZ, R25 ;  /* 0x000000ffff407224 */ /* 0x000fe400078e0019 */
[----:B------:R-:W-:-:S03]  /*3ac0*/  FADD.FTZ R49, R13, R12 ;  /* 0x0000000c0d317221 */ /* 0x000fc60000010000 */
[----:B------:R-:W1:Y:S01]  /*3ad0*/  MUFU.EX2 R5, R20 ;  /* 0x0000001400057308 */ /* 0x000e620000000800 */
[----:B------:R-:W-:Y:S01]  /*3ae0*/  FADD.FTZ R12, R66, R49 ;  /* 0x00000031420c7221 */ /* 0x000fe20000010000 */
[----:B-----5:R-:W-:Y:S01]  /*3af0*/  FADD.FTZ R49, R33, R8 ;  /* 0x0000000821317221 */ /* 0x020fe20000010000 */
[----:B------:R-:W-:Y:S02]  /*3b00*/  IMAD.MOV.U32 R66, RZ, RZ, R25 ;  /* 0x000000ffff427224 */ /* 0x000fe400078e0019 */
[----:B------:R-:W-:Y:S01]  /*3b10*/  FADD.FTZ R69, R15, R12 ;  /* 0x0000000c0f457221 */ /* 0x000fe20000010000 */
[----:B------:R-:W-:Y:S02]  /*3b20*/  F2FP.SATFINITE.E4M3.F32.PACK_AB_MERGE_C R12, R31, R6, RZ ;  /* 0x000000061f0c723e */ /* 0x000fe400048070ff */
[----:B------:R-:W3:Y:S01]  /*3b30*/  MUFU.EX2 R22, R22 ;  /* 0x0000001600167308 */ /* 0x000ee20000000800 */
[----:B--2---:R-:W-:Y:S01]  /*3b40*/  FADD.FTZ R4, R14, R49 ;  /* 0x000000310e047221 */ /* 0x004fe20000010000 */
[----:B------:R-:W-:Y:S01]  /*3b50*/  FADD.FTZ R8, R68, R69 ;  /* 0x0000004544087221 */ /* 0x000fe20000010000 */
[----:B------:R-:W-:Y:S01]  /*3b60*/  F2FP.SATFINITE.E4M3.F32.PACK_AB_MERGE_C R228, R74, R29, R12 ;  /* 0x0000001d4ae4723e */ /* 0x000fe2000480700c */
[----:B------:R-:W-:-:S02]  /*3b70*/  IMAD.MOV.U32 R29, RZ, RZ, R25 ;  /* 0x000000ffff1d7224 */ /* 0x000fc400078e0019 */
[----:B------:R-:W-:Y:S01]  /*3b80*/  FADD.FTZ R69, R19, R8 ;  /* 0x0000000813457221 */ /* 0x000fe20000010000 */
[----:B------:R-:W-:Y:S01]  /*3b90*/  IMAD.MOV.U32 R68, RZ, RZ, R25 ;  /* 0x000000ffff447224 */ /* 0x000fe200078e0019 */
[----:B------:R2:W4:Y:S01]  /*3ba0*/  MUFU.EX2 R35, R24 ;  /* 0x0000001800237308 */ /* 0x0005220000000800 */
[C---:B-1----:R-:W-:Y:S01]  /*3bb0*/  FADD.FTZ R49, R5.reuse, R4 ;  /* 0x0000000405317221 */ /* 0x042fe20000010000 */
[----:B------:R-:W-:Y:S01]  /*3bc0*/  FADD.FTZ R71, R70, R69 ;  /* 0x0000004546477221 */ /* 0x000fe20000010000 */
[----:B------:R-:W-:Y:S01]  /*3bd0*/  F2FP.SATFINITE.E4M3.F32.PACK_AB_MERGE_C R14, R5, R14, RZ ;  /* 0x0000000e050e723e */ /* 0x000fe200048070ff */
[----:B------:R-:W-:Y:S02]  /*3be0*/  IMAD.MOV.U32 R74, RZ, RZ, R25 ;  /* 0x000000ffff4a7224 */ /* 0x000fe400078e0019 */
[----:B------:R-:W-:Y:S01]  /*3bf0*/  FADD.FTZ R8, R102, R71 ;  /* 0x0000004766087221 */ /* 0x000fe20000010000 */
[----:B------:R-:W-:Y:S01]  /*3c00*/  F2FP.SATFINITE.E4M3.F32.PACK_AB_MERGE_C R230, R33, R10, R14 ;  /* 0x0000000a21e6723e */ /* 0x000fe2000480700e */
[----:B------:R-:W1:Y:S01]  /*3c10*/  MUFU.EX2 R28, R28 ;  /* 0x0000001c001c7308 */ /* 0x000e620000000800 */
[----:B---3--:R-:W-:Y:S01]  /*3c20*/  FADD.FTZ R4, R22, R49 ;  /* 0x0000003116047221 */ /* 0x008fe20000010000 */
[C---:B------:R-:W-:Y:S01]  /*3c30*/  FADD.FTZ R8, R51.reuse, R8 ;  /* 0x0000000833087221 */ /* 0x040fe20000010000 */
[----:B------:R-:W-:Y:S01]  /*3c40*/  F2FP.SATFINITE.E4M3.F32.PACK_AB_MERGE_C R51, R51, R102, RZ ;  /* 0x000000663333723e */ /* 0x000fe200048070ff */
[----:B--2---:R-:W-:-:S02]  /*3c50*/  IMAD.MOV.U32 R24, RZ, RZ, R25 ;  /* 0x000000ffff187224 */ /* 0x004fc400078e0019 */
[----:B------:R-:W-:Y:S01]  /*3c60*/  FADD.FTZ R71, R21, R8 ;  /* 0x0000000815477221 */ /* 0x000fe20000010000 */
[----:B------:R-:W-:Y:S01]  /*3c70*/  F2FP.SATFINITE.E4M3.F32.PACK_AB_MERGE_C R217, R70, R19, R51 ;  /* 0x0000001346d9723e */ /* 0x000fe20004807033 */
[----:B------:R2:W3:Y:S01]  /*3c80*/  MUFU.EX2 R37, R30 ;  /* 0x0000001e00257308 */ /* 0x0004e20000000800 */
[----:B----4-:R-:W-:Y:S01]  /*3c90*/  FADD.FTZ R69, R35, R4 ;  /* 0x0000000423457221 */ /* 0x010fe20000010000 */
[----:B------:R-:W-:Y:S01]  /*3ca0*/  FADD.FTZ R71, R72, R71 ;  /* 0x0000004748477221 */ /* 0x000fe20000010000 */
[--C-:B------:R-:W-:Y:S02]  /*3cb0*/  IMAD.MOV.U32 R33, RZ, RZ, R25.reuse ;  /* 0x000000ffff217224 */ /* 0x100fe400078e0019 */
[----:B------:R-:W-:Y:S02]  /*3cc0*/  IMAD.MOV.U32 R51, RZ, RZ, R25 ;  /* 0x000000ffff337224 */ /* 0x000fe400078e0019 */
[----:B------:R-:W-:Y:S01]  /*3cd0*/  FADD.FTZ R8, R110, R71 ;  /* 0x000000476e087221 */ /* 0x000fe20000010000 */
[C---:B------:R-:W-:Y:S01]  /*3ce0*/  F2FP.SATFINITE.E4M3.F32.PACK_AB_MERGE_C R110, R53.reuse, R110, RZ ;  /* 0x0000006e356e723e */ /* 0x040fe200048070ff */
[----:B------:R-:W4:Y:S01]  /*3cf0*/  MUFU.EX2 R32, R32 ;  /* 0x0000002000207308 */ /* 0x000f220000000800 */
[----:B-1----:R-:W-:Y:S01]  /*3d00*/  FADD.FTZ R4, R28, R69 ;  /* 0x000000451c047221 */ /* 0x002fe20000010000 */
[----:B------:R-:W-:Y:S01]  /*3d10*/  FADD.FTZ R8, R53, R8 ;  /* 0x0000000835087221 */ /* 0x000fe20000010000 */
[----:B------:R-:W-:Y:S01]  /*3d20*/  F2FP.SATFINITE.E4M3.F32.PACK_AB_MERGE_C R219, R72, R21, R110 ;  /* 0x0000001548db723e */ /* 0x000fe2000480706e */
[----:B--2---:R-:W-:-:S02]  /*3d30*/  IMAD.MOV.U32 R30, RZ, RZ, R25 ;  /* 0x000000ffff1e7224 */ /* 0x004fc400078e0019 */
[----:B------:R-:W-:Y:S01]  /*3d40*/  FADD.FTZ R31, R23, R8 ;  /* 0x00000008171f7221 */ /* 0x000fe20000010000 */
[----:B------:R-:W-:Y:S01]  /*3d50*/  IMAD.MOV.U32 R53, RZ, RZ, R25 ;  /* 0x000000ffff357224 */ /* 0x000fe200078e0019 */
[----:B------:R-:W1:Y:S01]  /*3d60*/  MUFU.EX2 R39, R34 ;  /* 0x0000002200277308 */ /* 0x000e620000000800 */
[C---:B---3--:R-:W-:Y:S01]  /*3d70*/  FADD.FTZ R69, R37.reuse, R4 ;  /* 0x0000000425457221 */ /* 0x048fe20000010000 */
[----:B------:R-:W-:Y:S01]  /*3d80*/  FADD.FTZ R31, R94, R31 ;  /* 0x0000001f5e1f7221 */ /* 0x000fe20000010000 */
[----:B------:R-:W-:Y:S01]  /*3d90*/  F2FP.SATFINITE.E4M3.F32.PACK_AB_MERGE_C R28, R37, R28, RZ ;  /* 0x0000001c251c723e */ /* 0x000fe200048070ff */
[----:B------:R-:W-:Y:S02]  /*3da0*/  IMAD.MOV.U32 R37, RZ, RZ, R25 ;  /* 0x000000ffff257224 */ /* 0x000fe400078e0019 */
[----:B------:R-:W-:Y:S01]  /*3db0*/  FADD.FTZ R6, R116, R31 ;  /* 0x0000001f74067221 */ /* 0x000fe20000010000 */
[C---:B------:R-:W-:Y:S01]  /*3dc0*/  F2FP.SATFINITE.E4M3.F32.PACK_AB_MERGE_C R116, R55.reuse, R116, RZ ;  /* 0x000000743774723e */ /* 0x040fe200048070ff */
[----:B------:R-:W2:Y:S01]  /*3dd0*/  MUFU.EX2 R36, R36 ;  /* 0x0000002400247308 */ /* 0x000ea20000000800 */
[----:B----4-:R-:W-:Y:S01]  /*3de0*/  FADD.FTZ R4, R32, R69 ;  /* 0x0000004520047221 */ /* 0x010fe20000010000 */
[----:B------:R-:W-:Y:S01]  /*3df0*/  FADD.FTZ R55, R55, R6 ;  /* 0x0000000637377221 */ /* 0x000fe20000010000 */
[----:B------:R-:W-:Y:S01]  /*3e00*/  F2FP.SATFINITE.E4M3.F32.PACK_AB_MERGE_C R221, R94, R23, R116 ;  /* 0x000000175edd723e */ /* 0x000fe20004807074 */
[----:B------:R-:W-:Y:S01]  /*3e10*/  IMAD.MOV.U32 R31, RZ, RZ, R25 ;  /* 0x000000ffff1f7224 */ /* 0x000fe200078e0019 */
[----:B------:R-:W-:Y:S01]  /*3e20*/  F2FP.SATFINITE.E4M3.F32.PACK_AB_MERGE_C R216, R35, R22, R28 ;  /* 0x0000001623d8723e */ /* 0x000fe2000480701c */
[----:B------:R-:W-:Y:S01]  /*3e30*/  FADD.FTZ R6, R120, R55 ;  /* 0x0000003778067221 */ /* 0x000fe20000010000 */
[--C-:B------:R-:W-:Y:S01]  /*3e40*/  IMAD.MOV.U32 R28, RZ, RZ, R25.reuse ;  /* 0x000000ffff1c7224 */ /* 0x100fe200078e0019 */
[----:B------:R3:W4:Y:S01]  /*3e50*/  MUFU.EX2 R41, R38 ;  /* 0x0000002600297308 */ /* 0x0007220000000800 */
[----:B-1----:R-:W-:Y:S01]  /*3e60*/  FADD.FTZ R15, R39, R4 ;  /* 0x00000004270f7221 */ /* 0x002fe20000010000 */
[----:B------:R-:W-:-:S02]  /*3e70*/  IMAD.MOV.U32 R35, RZ, RZ, R25 ;  /* 0x000000ffff237224 */ /* 0x000fc400078e0019 */
[--C-:B------:R-:W-:Y:S02]  /*3e80*/  IMAD.MOV.U32 R34, RZ, RZ, R25.reuse ;  /* 0x000000ffff227224 */ /* 0x100fe400078e0019 */
[----:B------:R-:W-:Y:S02]  /*3e90*/  IMAD.MOV.U32 R55, RZ, RZ, R25 ;  /* 0x000000ffff377224 */ /* 0x000fe400078e0019 */
[----:B------:R-:W1:Y:S01]  /*3ea0*/  MUFU.EX2 R40, R40 ;  /* 0x0000002800287308 */ /* 0x000e620000000800 */
[----:B--2---:R-:W-:Y:S01]  /*3eb0*/  FADD.FTZ R4, R36, R15 ;  /* 0x0000000f24047221 */ /* 0x004fe20000010000 */
[--C-:B---3--:R-:W-:Y:S02]  /*3ec0*/  IMAD.MOV.U32 R38, RZ, RZ, R25.reuse ;  /* 0x000000ffff267224 */ /* 0x108fe400078e0019 */
[--C-:B------:R-:W-:Y:S02]  /*3ed0*/  IMAD.MOV.U32 R69, RZ, RZ, R25.reuse ;  /* 0x000000ffff457224 */ /* 0x100fe400078e0019 */
[----:B------:R-:W-:-:S02]  /*3ee0*/  IMAD.MOV.U32 R71, RZ, RZ, R25 ;  /* 0x000000ffff477224 */ /* 0x000fc400078e0019 */
[----:B------:R2:W3:Y:S01]  /*3ef0*/  MUFU.EX2 R43, R42 ;  /* 0x0000002a002b7308 */ /* 0x0004e20000000800 */
[C---:B----4-:R-:W-:Y:S01]  /*3f00*/  FADD.FTZ R15, R41.reuse, R4 ;  /* 0x00000004290f7221 */ /* 0x050fe20000010000 */
[----:B------:R-:W-:Y:S01]  /*3f10*/  F2FP.SATFINITE.E4M3.F32.PACK_AB_MERGE_C R36, R41, R36, RZ ;  /* 0x000000242924723e */ /* 0x000fe200048070ff */
[--C-:B------:R-:W-:Y:S02]  /*3f20*/  IMAD.MOV.U32 R41, RZ, RZ, R25.reuse ;  /* 0x000000ffff297224 */ /* 0x100fe400078e0019 */
[--C-:B------:R-:W-:Y:S01]  /*3f30*/  IMAD.MOV.U32 R70, RZ, RZ, R25.reuse ;  /* 0x000000ffff467224 */ /* 0x100fe200078e0019 */
[----:B------:R-:W-:Y:S01]  /*3f40*/  F2FP.SATFINITE.E4M3.F32.PACK_AB_MERGE_C R218, R39, R32, R36 ;  /* 0x0000002027da723e */ /* 0x000fe20004807024 */
[----:B------:R-:W-:Y:S01]  /*3f50*/  IMAD.MOV.U32 R32, RZ, RZ, R25 ;  /* 0x000000ffff207224 */ /* 0x000fe200078e0019 */
[----:B------:R-:W4:Y:S01]  /*3f60*/  MUFU.EX2 R44, R44 ;  /* 0x0000002c002c7308 */ /* 0x000f220000000800 */
[----:B-1----:R-:W-:Y:S01]  /*3f70*/  FADD.FTZ R4, R40, R15 ;  /* 0x0000000f28047221 */ /* 0x002fe20000010000 */
[----:B------:R-:W-:-:S02]  /*3f80*/  IMAD.MOV.U32 R36, RZ, RZ, R25 ;  /* 0x000000ffff247224 */ /* 0x000fc400078e0019 */
[--C-:B------:R-:W-:Y:S02]  /*3f90*/  IMAD.MOV.U32 R39, RZ, RZ, R25.reuse ;  /* 0x000000ffff277224 */ /* 0x100fe400078e0019 */
[--C-:B--2---:R-:W-:Y:S02]  /*3fa0*/  IMAD.MOV.U32 R42, RZ, RZ, R25.reuse ;  /* 0x000000ffff2a7224 */ /* 0x104fe400078e0019 */
[----:B------:R1:W2:Y:S01]  /*3fb0*/  MUFU.EX2 R45, R46 ;  /* 0x0000002e002d7308 */ /* 0x0002a20000000800 */
[----:B---3--:R-:W-:Y:S01]  /*3fc0*/  FADD.FTZ R15, R43, R4 ;  /* 0x000000042b0f7221 */ /* 0x008fe20000010000 */
[--C-:B------:R-:W-:Y:S02]  /*3fd0*/  IMAD.MOV.U32 R72, RZ, RZ, R25.reuse ;  /* 0x000000ffff487224 */ /* 0x100fe400078e0019 */
[--C-:B------:R-:W-:Y:S02]  /*3fe0*/  IMAD.MOV.U32 R94, RZ, RZ, R25.reuse ;  /* 0x000000ffff5e7224 */ /* 0x100fe400078e0019 */
[----:B------:R-:W-:-:S02]  /*3ff0*/  IMAD.MOV.U32 R102, RZ, RZ, R25 ;  /* 0x000000ffff667224 */ /* 0x000fc400078e0019 */
[----:B------:R-:W3:Y:S01]  /*4000*/  MUFU.EX2 R48, R48 ;  /* 0x0000003000307308 */ /* 0x000ee20000000800 */
[----:B----4-:R-:W-:Y:S01]  /*4010*/  FADD.FTZ R4, R44, R15 ;  /* 0x0000000f2c047221 */ /* 0x010fe20000010000 */
[--C-:B-1----:R-:W-:Y:S02]  /*4020*/  IMAD.MOV.U32 R46, RZ, RZ, R25.reuse ;  /* 0x000000ffff2e7224 */ /* 0x102fe400078e0019 */
[--C-:B------:R-:W-:Y:S02]  /*4030*/  IMAD.MOV.U32 R110, RZ, RZ, R25.reuse ;  /* 0x000000ffff6e7224 */ /* 0x100fe400078e0019 */
[----:B------:R-:W-:Y:S02]  /*4040*/  IMAD.MOV.U32 R116, RZ, RZ, R25 ;  /* 0x000000ffff747224 */ /* 0x000fe400078e0019 */
[----:B------:R-:W1:Y:S01]  /*4050*/  MUFU.EX2 R57, R122 ;  /* 0x0000007a00397308 */ /* 0x000e620000000800 */
[C---:B--2---:R-:W-:Y:S01]  /*4060*/  F2FP.SATFINITE.E4M3.F32.PACK_AB_MERGE_C R44, R45.reuse, R44, RZ ;  /* 0x0000002c2d2c723e */ /* 0x044fe200048070ff */
[----:B------:R-:W-:-:S03]  /*4070*/  FADD.FTZ R45, R45, R4 ;  /* 0x000000042d2d7221 */ /* 0x000fc60000010000 */
[----:B------:R-:W-:Y:S01]  /*4080*/  F2FP.SATFINITE.E4M3.F32.PACK_AB_MERGE_C R220, R43, R40, R44 ;  /* 0x000000282bdc723e */ /* 0x000fe2000480702c */
[----:B------:R-:W-:Y:S02]  /*4090*/  IMAD.MOV.U32 R40, RZ, RZ, R25 ;  /* 0x000000ffff287224 */ /* 0x000fe400078e0019 */
[----:B------:R2:W4:Y:S01]  /*40a0*/  MUFU.EX2 R47, R50 ;  /* 0x00000032002f7308 */ /* 0x0005220000000800 */
[----:B---3--:R-:W-:Y:S01]  /*40b0*/  FADD.FTZ R4, R48, R45 ;  /* 0x0000002d30047221 */ /* 0x008fe20000010000 */
[--C-:B------:R-:W-:Y:S02]  /*40c0*/  IMAD.MOV.U32 R43, RZ, RZ, R25.reuse ;  /* 0x000000ffff2b7224 */ /* 0x100fe400078e0019 */
[--C-:B------:R-:W-:Y:S02]  /*40d0*/  IMAD.MOV.U32 R45, RZ, RZ, R25.reuse ;  /* 0x000000ffff2d7224 */ /* 0x100fe400078e0019 */
[--C-:B------:R-:W-:Y:S02]  /*40e0*/  IMAD.MOV.U32 R44, RZ, RZ, R25.reuse ;  /* 0x000000ffff2c7224 */ /* 0x100fe400078e0019 */
[----:B------:R-:W3:Y:S01]  /*40f0*/  MUFU.EX2 R52, R52 ;  /* 0x0000003400347308 */ /* 0x000ee20000000800 */
[----:B-1----:R-:W-:Y:S01]  /*4100*/  FADD.FTZ R6, R57, R6 ;  /* 0x0000000639067221 */ /* 0x002fe20000010000 */
[----:B--2---:R-:W-:-:S02]  /*4110*/  IMAD.MOV.U32 R50, RZ, RZ, R25 ;  /* 0x000000ffff327224 */ /* 0x004fc400078e0019 */
[----:B------:R-:W-:Y:S02]  /*4120*/  IMAD.MOV.U32 R122, RZ, RZ, R25 ;  /* 0x000000ffff7a7224 */ /* 0x000fe400078e0019 */
[----:B------:R-:W-:Y:S02]  /*4130*/  FADD.FTZ R15, R59, R6 ;  /* 0x000000063b0f7221 */ /* 0x000fe40000010000 */
[----:B------:R1:W2:Y:S01]  /*4140*/  MUFU.EX2 R49, R54 ;  /* 0x0000003600317308 */ /* 0x0002a20000000800 */
[----:B----4-:R-:W-:-:S07]  /*4150*/  FADD.FTZ R13, R47, R4 ;  /* 0x000000042f0d7221 */ /* 0x010fce0000010000 */
[----:B------:R-:W4:Y:S01]  /*4160*/  MUFU.EX2 R124, R124 ;  /* 0x0000007c007c7308 */ /* 0x000f220000000800 */
[----:B---3--:R-:W-:Y:S01]  /*4170*/  FADD.FTZ R4, R52, R13 ;  /* 0x0000000d34047221 */ /* 0x008fe20000010000 */
[----:B-1----:R-:W-:-:S06]  /*4180*/  IMAD.MOV.U32 R54, RZ, RZ, R25 ;  /* 0x000000ffff367224 */ /* 0x002fcc00078e0019 */
[----:B------:R-:W-:Y:S01]  /*4190*/  MUFU.EX2 R82, R82 ;  /* 0x0000005200527308 */ /* 0x000fe20000000800 */
[C---:B--2---:R-:W-:Y:S01]  /*41a0*/  F2FP.SATFINITE.E4M3.F32.PACK_AB_MERGE_C R52, R49.reuse, R52, RZ ;  /* 0x000000343134723e */ /* 0x044fe200048070ff */
[----:B------:R-:W-:-:S03]  /*41b0*/  FADD.FTZ R49, R49, R4 ;  /* 0x0000000431317221 */ /* 0x000fc60000010000 */
[----:B------:R-:W-:Y:S01]  /*41c0*/  F2FP.SATFINITE.E4M3.F32.PACK_AB_MERGE_C R222, R47, R48, R52 ;  /* 0x000000302fde723e */ /* 0x000fe20004807034 */
[----:B------:R-:W-:Y:S02]  /*41d0*/  IMAD.MOV.U32 R47, RZ, RZ, R25 ;  /* 0x000000ffff2f7224 */ /* 0x000fe400078e0019 */
[----:B------:R1:W2:Y:S01]  /*41e0*/  MUFU.EX2 R63, R128 ;  /* 0x00000080003f7308 */ /* 0x0002a20000000800 */
[C---:B----4-:R-:W-:Y:S01]  /*41f0*/  FADD.FTZ R15, R124.reuse, R15 ;  /* 0x0000000f7c0f7221 */ /* 0x050fe20000010000 */
[----:B------:R-:W-:Y:S01]  /*4200*/  F2FP.SATFINITE.E4M3.F32.PACK_AB_MERGE_C R59, R124, R59, RZ ;  /* 0x0000003b7c3b723e */ /* 0x000fe200048070ff */
[--C-:B------:R-:W-:Y:S02]  /*4210*/  IMAD.MOV.U32 R48, RZ, RZ, R25.reuse ;  /* 0x000000ffff307224 */ /* 0x100fe400078e0019 */
[----:B------:R-:W-:Y:S01]  /*4220*/  IMAD.MOV.U32 R52, RZ, RZ, R25 ;  /* 0x000000ffff347224 */ /* 0x000fe200078e0019 */
[----:B------:R-:W-:Y:S01]  /*4230*/  F2FP.SATFINITE.E4M3.F32.PACK_AB_MERGE_C R223, R57, R120, R59 ;  /* 0x0000007839df723e */ /* 0x000fe2000480703b */
[--C-:B------:R-:W-:Y:S01]  /*4240*/  IMAD.MOV.U32 R57, RZ, RZ, R25.reuse ;  /* 0x000000ffff397224 */ /* 0x100fe200078e0019 */
[----:B------:R-:W3:Y:S01]  /*4250*/  MUFU.EX2 R78, R78 ;  /* 0x0000004e004e7308 */ /* 0x000ee20000000800 */
[----:B------:R-:W-:-:S02]  /*4260*/  IMAD.MOV.U32 R59, RZ, RZ, R25 ;  /* 0x000000ffff3b7224 */ /* 0x000fc400078e0019 */
[--C-:B------:R-:W-:Y:S02]  /*4270*/  IMAD.MOV.U32 R120, RZ, RZ, R25.reuse ;  /* 0x000000ffff787224 */ /* 0x100fe400078e0019 */
[--C-:B------:R-:W-:Y:S02]  /*4280*/  IMAD.MOV.U32 R124, RZ, RZ, R25.reuse ;  /* 0x000000ffff7c7224 */ /* 0x100fe400078e0019 */
[----:B-1----:R-:W-:Y:S01]  /*4290*/  IMAD.MOV.U32 R128, RZ, RZ, R25 ;  /* 0x000000ffff807224 */ /* 0x002fe200078e0019 */
[----:B------:R-:W1:Y:S01]  /*42a0*/  MUFU.EX2 R56, R56 ;  /* 0x0000003800387308 */ /* 0x000e620000000800 */
[----:B--2---:R-:W-:-:S07]  /*42b0*/  F2FP.SATFINITE.E4M3.F32.PACK_AB_MERGE_C R8, R63, R82, RZ ;  /* 0x000000523f08723e */ /* 0x004fce00048070ff */
[----:B------:R2:W4:Y:S01]  /*42c0*/  MUFU.EX2 R61, R126 ;  /* 0x0000007e003d7308 */ /* 0x0005220000000800 */
[----:B---3--:R-:W-:-:S07]  /*42d0*/  FADD.FTZ R6, R78, R15 ;  /* 0x0000000f4e067221 */ /* 0x008fce0000010000 */
[----:B------:R-:W-:Y:S01]  /*42e0*/  MUFU.EX2 R132, R132 ;  /* 0x0000008400847308 */ /* 0x000fe20000000800 */
[----:B-1----:R-:W-:Y:S01]  /*42f0*/  FADD.FTZ R4, R56, R49 ;  /* 0x0000003138047221 */ /* 0x002fe20000010000 */
[--C-:B------:R-:W-:Y:S02]  /*4300*/  IMAD.MOV.U32 R49, RZ, RZ, R25.reuse ;  /* 0x000000ffff317224 */ /* 0x100fe400078e0019 */
[----:B--2---:R-:W-:-:S04]  /*4310*/  IMAD.MOV.U32 R126, RZ, RZ, R25 ;  /* 0x000000ffff7e7224 */ /* 0x004fc800078e0019 */
[----:B------:R1:W2:Y:S01]  /*4320*/  MUFU.EX2 R67, R134 ;  /* 0x0000008600437308 */ /* 0x0002a20000000800 */
[C---:B----4-:R-:W-:Y:S01]  /*4330*/  F2FP.SATFINITE.E4M3.F32.PACK_AB_MERGE_C R225, R61.reuse, R78, R8 ;  /* 0x0000004e3de1723e */ /* 0x050fe20004807008 */
[----:B------:R-:W-:Y:S01]  /*4340*/  FADD.FTZ R61, R61, R6 ;  /* 0x000000063d3d7221 */ /* 0x000fe20000010000 */
[----:B------:R-:W-:-:S03]  /*4350*/  IMAD.MOV.U32 R78, RZ, RZ, R25 ;  /* 0x000000ffff4e7224 */ /* 0x000fc600078e0019 */
[----:B------:R-:W-:Y:S01]  /*4360*/  FADD.FTZ R82, R82, R61 ;  /* 0x0000003d52527221 */ /* 0x000fe20000010000 */
[--C-:B------:R-:W-:Y:S01]  /*4370*/  IMAD.MOV.U32 R61, RZ, RZ, R25.reuse ;  /* 0x000000ffff3d7224 */ /* 0x100fe200078e0019 */
[----:B------:R3:W4:Y:S01]  /*4380*/  MUFU.EX2 R11, R58 ;  /* 0x0000003a000b7308 */ /* 0x0007220000000800 */
[--C-:B-1----:R-:W-:Y:S02]  /*4390*/  IMAD.MOV.U32 R134, RZ, RZ, R25.reuse ;  /* 0x000000ffff867224 */ /* 0x102fe400078e0019 */
[----:B------:R-:W-:Y:S01]  /*43a0*/  FADD.FTZ R63, R63, R82 ;  /* 0x000000523f3f7221 */ /* 0x000fe20000010000 */
[----:B------:R-:W-:-:S04]  /*43b0*/  IMAD.MOV.U32 R82, RZ, RZ, R25 ;  /* 0x000000ffff527224 */ /* 0x000fc800078e0019 */
[----:B------:R-:W1:Y:S01]  /*43c0*/  MUFU.EX2 R86, R86 ;  /* 0x0000005600567308 */ /* 0x000e620000000800 */
[----:B--2---:R-:W-:Y:S01]  /*43d0*/  F2FP.SATFINITE.E4M3.F32.PACK_AB_MERGE_C R8, R67, R132, RZ ;  /* 0x000000844308723e */ /* 0x004fe200048070ff */
[----:B---3--:R-:W-:-:S06]  /*43e0*/  IMAD.MOV.U32 R58, RZ, RZ, R25 ;  /* 0x000000ffff3a7224 */ /* 0x008fcc00078e0019 */
[----:B------:R2:W3:Y:S01]  /*43f0*/  MUFU.EX2 R65, R130 ;  /* 0x0000008200417308 */ /* 0x0004e20000000800 */
[----:B----4-:R-:W-:-:S07]  /*4400*/  FADD.FTZ R13, R11, R4 ;  /* 0x000000040b0d7221 */ /* 0x010fce0000010000 */
[----:B------:R-:W4:Y:S01]  /*4410*/  MUFU.EX2 R60, R60 ;  /* 0x0000003c003c7308 */ /* 0x000f220000000800 */
[----:B-1----:R-:W-:Y:S01]  /*4420*/  FADD.FTZ R6, R86, R63 ;  /* 0x0000003f56067221 */ /* 0x002fe20000010000 */
[--C-:B------:R-:W-:Y:S02]  /*4430*/  IMAD.MOV.U32 R63, RZ, RZ, R25.reuse ;  /* 0x000000ffff3f7224 */ /* 0x100fe400078e0019 */
[----:B--2---:R-:W-:-:S04]  /*4440*/  IMAD.MOV.U32 R130, RZ, RZ, R25 ;  /* 0x000000ffff827224 */ /* 0x004fc800078e0019 */
[----:B------:R1:W2:Y:S01]  /*4450*/  MUFU.EX2 R5, R76 ;  /* 0x0000004c00057308 */ /* 0x0002a20000000800 */
[C---:B---3--:R-:W-:Y:S01]  /*4460*/  F2FP.SATFINITE.E4M3.F32.PACK_AB_MERGE_C R227, R65.reuse, R86, R8 ;  /* 0x0000005641e3723e */ /* 0x048fe20004807008 */
[----:B------:R-:W-:Y:S02]  /*4470*/  VIADD R8, R26, 0xfffffffe ;  /* 0xfffffffe1a087836 */ /* 0x000fe40000000000 */
[----:B------:R-:W-:Y:S01]  /*4480*/  FADD.FTZ R65, R65, R6 ;  /* 0x0000000641417221 */ /* 0x000fe20000010000 */
[--C-:B------:R-:W-:Y:S02]  /*4490*/  IMAD.MOV.U32 R26, RZ, RZ, R25.reuse ;  /* 0x000000ffff1a7224 */ /* 0x100fe400078e0019 */
[----:B------:R-:W-:Y:S01]  /*44a0*/  IMAD.MOV.U32 R86, RZ, RZ, R25 ;  /* 0x000000ffff567224 */ /* 0x000fe200078e0019 */
[----:B------:R-:W-:Y:S01]  /*44b0*/  ISETP.GE.AND P2, PT, R8, R17, PT ;  /* 0x000000110800720c */ /* 0x000fe20003f46270 */
[----:B------:R-:W3:Y:S01]  /*44c0*/  MUFU.EX2 R84, R84 ;  /* 0x0000005400547308 */ /* 0x000ee20000000800 */
[----:B----4-:R-:W-:Y:S01]  /*44d0*/  FADD.FTZ R4, R60, R13 ;  /* 0x0000000d3c047221 */ /* 0x010fe20000010000 */
[----:B------:R-:W-:Y:S01]  /*44e0*/  FADD.FTZ R132, R132, R65 ;  /* 0x0000004184847221 */ /* 0x000fe20000010000 */
[----:B------:R-:W-:-:S02]  /*44f0*/  IMAD.MOV.U32 R65, RZ, RZ, R25 ;  /* 0x000000ffff417224 */ /* 0x000fc400078e0019 */
[----:B-1----:R-:W-:-:S03]  /*4500*/  IMAD.MOV.U32 R76, RZ, RZ, R25 ;  /* 0x000000ffff4c7224 */ /* 0x002fc600078e0019 */
[----:B------:R1:W4:Y:S01]  /*4510*/  MUFU.EX2 R7, R90 ;  /* 0x0000005a00077308 */ /* 0x0003220000000800 */
[C---:B--2---:R-:W-:Y:S01]  /*4520*/  F2FP.SATFINITE.E4M3.F32.PACK_AB_MERGE_C R60, R5.reuse, R60, RZ ;  /* 0x0000003c053c723e */ /* 0x044fe200048070ff */
[----:B------:R-:W-:-:S03]  /*4530*/  FADD.FTZ R5, R5, R4 ;  /* 0x0000000405057221 */ /* 0x000fc60000010000 */
[----:B------:R-:W-:Y:S01]  /*4540*/  F2FP.SATFINITE.E4M3.F32.PACK_AB_MERGE_C R224, R11, R56, R60 ;  /* 0x000000380be0723e */ /* 0x000fe2000480703c */
[----:B------:R-:W-:Y:S02]  /*4550*/  IMAD.MOV.U32 R56, RZ, RZ, R25 ;  /* 0x000000ffff387224 */ /* 0x000fe400078e0019 */
[----:B------:R-:W2:Y:S01]  /*4560*/  MUFU.EX2 R88, R88 ;  /* 0x0000005800587308 */ /* 0x000ea20000000800 */
[----:B---3--:R-:W-:Y:S01]  /*4570*/  FADD.FTZ R4, R84, R5 ;  /* 0x0000000554047221 */ /* 0x008fe20000010000 */
[--C-:B------:R-:W-:Y:S02]  /*4580*/  IMAD.MOV.U32 R60, RZ, RZ, R25.reuse ;  /* 0x000000ffff3c7224 */ /* 0x100fe400078e0019 */
[----:B-1----:R-:W-:-:S04]  /*4590*/  IMAD.MOV.U32 R90, RZ, RZ, R25 ;  /* 0x000000ffff5a7224 */ /* 0x002fc800078e0019 */
[----:B------:R-:W1:Y:S01]  /*45a0*/  MUFU.EX2 R27, R27 ;  /* 0x0000001b001b7308 */ /* 0x000e620000000800 */
[----:B----4-:R-:W-:-:S04]  /*45b0*/  FADD.FTZ R5, R7, R4 ;  /* 0x0000000407057221 */ /* 0x010fc80000010000 */
[----:B--2---:R-:W-:Y:S01]  /*45c0*/  FADD.FTZ R6, R88, R5 ;  /* 0x0000000558067221 */ /* 0x004fe20000010000 */
[----:B------:R-:W-:Y:S01]  /*45d0*/  IMAD.MOV.U32 R5, RZ, RZ, RZ ;  /* 0x000000ffff057224 */ /* 0x000fe200078e00ff */
[C---:B-1----:R-:W-:Y:S02]  /*45e0*/  F2FP.SATFINITE.E4M3.F32.PACK_AB_MERGE_C R4, R27.reuse, R88, RZ ;  /* 0x000000581b04723e */ /* 0x042fe400048070ff */
[----:B------:R-:W-:Y:S01]  /*45f0*/  FADD.FTZ R6, R27, R6 ;  /* 0x000000061b067221 */ /* 0x000fe20000010000 */
[--C-:B------:R-:W-:Y:S01]  /*4600*/  IMAD.MOV.U32 R27, RZ, RZ, R25.reuse ;  /* 0x000000ffff1b7224 */ /* 0x100fe200078e0019 */
[----:B------:R-:W-:Y:S01]  /*4610*/  F2FP.SATFINITE.E4M3.F32.PACK_AB_MERGE_C R226, R7, R84, R4 ;  /* 0x0000005407e2723e */ /* 0x000fe20004807004 */
[----:B------:R-:W-:Y:S01]  /*4620*/  FADD.FTZ R7, R67, R132 ;  /* 0x0000008443077221 */ /* 0x000fe20000010000 */
[--C-:B------:R-:W-:Y:S02]  /*4630*/  IMAD.MOV.U32 R67, RZ, RZ, R25.reuse ;  /* 0x000000ffff437224 */ /* 0x100fe400078e0019 */
[----:B------:R-:W-:-:S02]  /*4640*/  IMAD.MOV.U32 R84, RZ, RZ, R25 ;  /* 0x000000ffff547224 */ /* 0x000fc400078e0019 */
[--C-:B------:R-:W-:Y:S02]  /*4650*/  IMAD.MOV.U32 R88, RZ, RZ, R25.reuse ;  /* 0x000000ffff587224 */ /* 0x100fe400078e0019 */
[----:B------:R-:W-:Y:S01]  /*4660*/  IMAD.MOV.U32 R132, RZ, RZ, R25 ;  /* 0x000000ffff847224 */ /* 0x000fe200078e0019 */
[----:B0-----:R-:W-:Y:S06]  /*4670*/  @!P2 BRA `(.L_x_19) ;  /* 0x0000002c00b8a947 */ /* 0x001fec0003800000 */
[----:B------:R-:W-:Y:S01]  /*4680*/  IMAD.MOV.U32 R9, RZ, RZ, R194 ;  /* 0x000000ffff097224 */ /* 0x000fe200078e00c2 */
[----:B------:R-:W-:Y:S01]  /*4690*/  CS2R R150, SRZ ;  /* 0x0000000000967805 */ /* 0x000fe2000001ff00 */
[----:B------:R-:W-:Y:S01]  /*46a0*/  IMAD.MOV.U32 R4, RZ, RZ, R206 ;  /* 0x000000ffff047224 */ /* 0x000fe200078e00ce */
[----:B------:R-:W-:Y:S01]  /*46b0*/  CS2R R148, SRZ ;  /* 0x0000000000947805 */ /* 0x000fe2000001ff00 */
[----:B------:R-:W-:Y:S01]  /*46c0*/  IMAD.MOV.U32 R10, RZ, RZ, RZ ;  /* 0x000000ffff0a7224 */ /* 0x000fe200078e00ff */
        /* <DEDUP_REMOVED lines=61> */
[----:B------:R-:W-:Y:S01]  /*4aa0*/  CS2R R24, SRZ ;  /* 0x0000000000187805 */ /* 0x000fe2000001ff00 */
[----:B------:R-:W-:-:S06]  /*4ab0*/  UMOV UR4, URZ ;  /* 0x0000003f00047c82 */ /* 0x000fcc0008000000 */
.L_x_29:
[----:B------:R-:W-:Y:S01]  /*4ac0*/  ISETP.NE.AND P3, PT, RZ, UR37, PT ;  /* 0x00000025ff007c0c */ /* 0x000fe2000bf65270 */
[----:B------:R-:W-:-:S04]  /*4ad0*/  UISETP.NE.AND UP0, UPT, UR4, 0x1, UPT ;  /* 0x000000010400788c */ /* 0x000fc8000bf05270 */
[----:B------:R-:W-:-:S06]  /*4ae0*/  USEL UR7, URZ, 0x1, UP0 ;  /* 0x000000013f077887 */ /* 0x000fcc0008000000 */
[----:B------:R-:W-:Y:S02]  /*4af0*/  LOP3.LUT R5, R10, UR7, RZ, 0x3c, !PT ;  /* 0x000000070a057c12 */ /* 0x000fe4000f8e3cff */
[----:B------:R-:W-:Y:S05]  /*4b00*/  @P3 BRA `(.L_x_20) ;  /* 0x0000000000343947 */ /* 0x000fea0003800000 */
[----:B------:R-:W-:Y:S05]  /*4b10*/  @!P0 BRA `(.L_x_21) ;  /* 0x0000000000048947 */ /* 0x000fea0003800000 */
[----:B------:R-:W-:Y:S01]  /*4b20*/  BPT.TRAP 0x1 ;  /* 0x000000040000795c */ /* 0x000fe20000300000 */
.L_x_21:
[----:B------:R-:W-:Y:S01]  /*4b30*/  UIADD3 UR7, UR4, 0x1, URZ ;  /* 0x0000000104077890 */ /* 0x000fe2000fffe03f */
[----:B------:R-:W-:-:S03]  /*4b40*/  SHF.L.U32 R11, R5, 0x1f, RZ ;  /* 0x0000001f050b7819 */ /* 0x000fc600000006ff */
[----:B------:R-:W-:-:S04]  /*4b50*/  UISETP.NE.AND UP0, UPT, UR7, 0x2, UPT ;  /* 0x000000020700788c */ /* 0x000fc8000bf05270 */
[----:B------:R-:W-:-:S04]  /*4b60*/  USEL UR7, UR7, URZ, UP0 ;  /* 0x0000003f07077287 */ /* 0x000fc80008000000 */
[----:B------:R-:W-:-:S09]  /*4b70*/  ULEA UR7, UR7, UR36, 0x3 ;  /* 0x0000002407077291 */ /* 0x000fd2000f8e183f */
[----:B------:R0:W1:Y:S01]  /*4b80*/  SYNCS.PHASECHK.TRANS64.TRYWAIT P2, [UR7+0x38830], R11 ;  /* 0x0388300bff0075a7 */ /* 0x0000620008040147 */
[----:B------:R-:W-:Y:S05]  /*4b90*/  @!P0 BRA `(.L_x_22) ;  /* 0x0000000000048947 */ /* 0x000fea0003800000 */
[----:B------:R-:W-:Y:S01]  /*4ba0*/  BPT.TRAP 0x1 ;  /* 0x000000040000795c */ /* 0x000fe20000300000 */
.L_x_22:
[----:B-1----:R-:W-:Y:S05]  /*4bb0*/  @P2 BRA `(.L_x_20) ;  /* 0x0000000000082947 */ /* 0x002fea0003800000 */
[----:B------:R-:W1:Y:S02]  /*4bc0*/  SYNCS.PHASECHK.TRANS64.TRYWAIT P2, [UR7+0x38830], R11 ;  /* 0x0388300bff0075a7 */ /* 0x000e640008040147 */
[----:B-1----:R-:W-:Y:S05]  /*4bd0*/  @!P2 BRA `(.L_x_23) ;  /* 0x000000b400e0a947 */ /* 0x002fea0003800000 */
.L_x_20:
[----:B01----:R-:W-:Y:S01]  /*4be0*/  VIADD R11, R18, 0x8 ;  /* 0x00000008120b7836 */ /* 0x003fe20000000000 */
[----:B------:R-:W-:Y:S01]  /*4bf0*/  UIADD3 UR7, UR4, 0x1, URZ ;  /* 0x0000000104077890 */ /* 0x000fe2000fffe03f */
[----:B------:R-:W-:Y:S01]  /*4c00*/  R2UR UR44, R2 ;  /* 0x00000000022c72ca */ /* 0x000fe200000e0000 */
[----:B------:R-:W-:Y:S01]  /*4c10*/  UMOV UR47, 0x40000040 ;  /* 0x40000040002f7882 */ /* 0x000fe20000000000 */
[----:B------:R-:W-:Y:S01]  /*4c20*/  R2UR UR45, R3 ;  /* 0x00000000032d72ca */ /* 0x000fe200000e0000 */
[----:B------:R0:W-:Y:S01]  /*4c30*/  BAR.SYNC.DEFER_BLOCKING R11, 0x100 ;  /* 0x0004000b0000751d */ /* 0x0001e20000010000 */
[----:B------:R-:W-:-:S04]  /*4c40*/  UISETP.NE.AND UP0, UPT, UR7, 0x2, UPT ;  /* 0x000000020700788c */ /* 0x000fc8000bf05270 */
[----:B------:R-:W-:Y:S01]  /*4c50*/  USEL UR7, UR7, URZ, UP0 ;  /* 0x0000003f07077287 */ /* 0x000fe20008000000 */
[----:B------:R-:W-:Y:S01]  /*4c60*/  UMOV UR11, 0x40000040 ;  /* 0x40000040000b7882 */ /* 0x000fe20000000000 */
[----:B------:R-:W-:Y:S02]  /*4c70*/  UMOV UR15, 0x40000040 ;  /* 0x40000040000f7882 */ /* 0x000fe40000000000 */
[----:B------:R-:W-:Y:S01]  /*4c80*/  ULEA UR46, UR7, UR6, 0xb ;  /* 0x00000006072e7291 */ /* 0x000fe2000f8e583f */
[----:B------:R-:W-:Y:S01]  /*4c90*/  UMOV UR19, 0x40000040 ;  /* 0x4000004000137882 */ /* 0x000fe20000000000 */
[----:B------:R-:W-:Y:S02]  /*4ca0*/  UMOV UR23, 0x40000040 ;  /* 0x4000004000177882 */ /* 0x000fe40000000000 */
[----:B------:R-:W-:Y:S02]  /*4cb0*/  UIADD3 UR10, UR46, 0x2, URZ ;  /* 0x000000022e0a7890 */ /* 0x000fe4000fffe03f */
[----:B------:R-:W-:-:S02]  /*4cc0*/  UIADD3 UR14, UR46, 0x4, URZ ;  /* 0x000000042e0e7890 */ /* 0x000fc4000fffe03f */
[----:B------:R-:W-:Y:S02]  /*4cd0*/  UIADD3 UR18, UR46, 0x6, URZ ;  /* 0x000000062e127890 */ /* 0x000fe4000fffe03f */
[----:B------:R-:W-:Y:S02]  /*4ce0*/  UIADD3 UR22, UR46, 0x400, URZ ;  /* 0x000004002e167890 */ /* 0x000fe4000fffe03f */
[----:B------:R-:W-:Y:S01]  /*4cf0*/  UIADD3 UR26, UR46, 0x402, URZ ;  /* 0x000004022e1a7890 */ /* 0x000fe2000fffe03f */
[----:B------:R-:W-:Y:S01]  /*4d00*/  UMOV UR27, 0x40000040 ;  /* 0x40000040001b7882 */ /* 0x000fe20000000000 */
[----:B------:R-:W-:Y:S01]  /*4d10*/  WARPGROUP.ARRIVE ;  /* 0x00000000000079c5 */ /* 0x000fe20000000000 */
[----:B------:R-:W-:Y:S01]  /*4d20*/  UIADD3 UR30, UR46, 0x404, URZ ;  /* 0x000004042e1e7890 */ /* 0x000fe2000fffe03f */
[----:B------:R-:W-:Y:S01]  /*4d30*/  UMOV UR31, 0x40000040 ;  /* 0x40000040001f7882 */ /* 0x000fe20000000000 */
[----:B------:R-:W-:-:S03]  /*4d40*/  UIADD3 UR34, UR46, 0x406, URZ ;  /* 0x000004062e227890 */ /* 0x000fc6000fffe03f */
[----:B------:R-:W-:Y:S01]  /*4d50*/  QGMMA.64x128x32.F32.E4M3.E4M3 R152, gdesc[UR44], RZ, !UPT, gsb0 ;  /* 0x01e000002c9879f3 */ /* 0x000fe2000c0008ff */
[----:B------:R-:W-:Y:S02]  /*4d60*/  UMOV UR35, 0x40000040 ;  /* 0x4000004000237882 */ /* 0x000fe40000000000 */
        /* <DEDUP_REMOVED lines=22> */
[----:B0-----:R-:W-:Y:S05]  /*4ed0*/  @P3 BRA `(.L_x_24) ;  /* 0x0000000000283947 */ /* 0x001fea0003800000 */
[----:B------:R-:W-:Y:S05]  /*4ee0*/  @!P0 BRA `(.L_x_25) ;  /* 0x0000000000048947 */ /* 0x000fea0003800000 */
[----:B------:R-:W-:Y:S01]  /*4ef0*/  BPT.TRAP 0x1 ;  /* 0x000000040000795c */ /* 0x000fe20000300000 */
.L_x_25:
[----:B------:R-:W-:Y:S01]  /*4f00*/  ULEA UR10, UR4, UR36, 0x3 ;  /* 0x00000024040a7291 */ /* 0x000fe2000f8e183f */
[----:B------:R-:W-:-:S08]  /*4f10*/  SHF.L.U32 R10, R10, 0x1f, RZ ;  /* 0x0000001f0a0a7819 */ /* 0x000fd000000006ff */
[----:B------:R0:W1:Y:S01]  /*4f20*/  SYNCS.PHASECHK.TRANS64.TRYWAIT P2, [UR10+0x38850], R10 ;  /* 0x0388500aff0075a7 */ /* 0x000062000804014a */
[----:B------:R-:W-:Y:S05]  /*4f30*/  @!P0 BRA `(.L_x_26) ;  /* 0x0000000000048947 */ /* 0x000fea0003800000 */
[----:B------:R-:W-:Y:S01]  /*4f40*/  BPT.TRAP 0x1 ;  /* 0x000000040000795c */ /* 0x000fe20000300000 */
.L_x_26:
[----:B-1----:R-:W-:Y:S05]  /*4f50*/  @P2 BRA `(.L_x_24) ;  /* 0x0000000000082947 */ /* 0x002fea0003800000 */
[----:B------:R-:W1:Y:S02]  /*4f60*/  SYNCS.PHASECHK.TRANS64.TRYWAIT P2, [UR10+0x38850], R10 ;  /* 0x0388500aff0075a7 */ /* 0x000e64000804014a */
[----:B-1----:R-:W-:Y:S05]  /*4f70*/  @!P2 BRA `(.L_x_27) ;  /* 0x000000b40010a947 */ /* 0x002fea0003800000 */
.L_x_24:
[----:B------:R-:W-:Y:S01]  /*4f80*/  UIADD3 UR10, UR36, 0x400, URZ ;  /* 0x00000400240a7890 */ /* 0x000fe2000fffe03f */
[----:B------:R-:W-:Y:S01]  /*4f90*/  WARPGROUP.ARRIVE ;  /* 0x00000000000079c5 */ /* 0x000fe20000000000 */
[----:B------:R-:W-:Y:S01]  /*4fa0*/  UMOV UR11, 0x40000040 ;  /* 0x40000040000b7882 */ /* 0x000fe20000000000 */
[----:B------:R-:W-:Y:S01]  /*4fb0*/  UMOV UR15, 0x40000040 ;  /* 0x40000040000f7882 */ /* 0x000fe20000000000 */
[----:B------:R-:W-:Y:S01]  /*4fc0*/  USHF.R.U32.HI UR10, URZ, 0x4, UR10 ;  /* 0x000000043f0a7899 */ /* 0x000fe2000801160a */
[C---:B-1----:R-:W-:Y:S01]  /*4fd0*/  FMUL.FTZ R11, R0.reuse, R152 ;  /* 0x00000098000b7220 */ /* 0x042fe20000410000 */
[C---:B------:R-:W-:Y:S01]  /*4fe0*/  FMUL.FTZ R12, R0.reuse, R154 ;  /* 0x0000009a000c7220 */ /* 0x040fe20000410000 */
[C---:B0-----:R-:W-:Y:S01]  /*4ff0*/  FMUL.FTZ R10, R0.reuse, R153 ;  /* 0x00000099000a7220 */ /* 0x041fe20000410000 */
[----:B------:R-:W-:Y:S01]  /*5000*/  ULOP3.LUT UR10, UR10, 0x3fff, URZ, 0xc0, !UPT ;  /* 0x00003fff0a0a7892 */ /* 0x000fe2000f8ec03f */
[C---:B------:R-:W-:Y:S01]  /*5010*/  FMUL.FTZ R13, R0.reuse, R155 ;  /* 0x0000009b000d7220 */ /* 0x040fe20000410000 */
[C---:B------:R-:W-:Y:S01]  /*5020*/  FMUL.FTZ R14, R0.reuse, R156 ;  /* 0x0000009c000e7220 */ /* 0x040fe20000410000 */
[----:B------:R-:W0:Y:S01]  /*5030*/  MUFU.TANH R11, R11 ;  /* 0x0000000b000b7308 */ /* 0x000e220000002400 */
[----:B------:R-:W-:Y:S01]  /*5040*/  ULOP3.LUT UR10, UR10, 0x10000, URZ, 0xfc, !UPT ;  /* 0x000100000a0a7892 */ /* 0x000fe2000f8efc3f */
[C---:B------:R-:W-:Y:S01]  /*5050*/  FMUL.FTZ R19, R0.reuse, R158 ;  /* 0x0000009e00137220 */ /* 0x040fe20000410000 */
[C---:B------:R-:W-:Y:S01]  /*5060*/  FMUL.FTZ R15, R0.reuse, R157 ;  /* 0x0000009d000f7220 */ /* 0x040fe20000410000 */
[C---:B------:R-:W-:Y:S01]  /*5070*/  FMUL.FTZ R20, R0.reuse, R159 ;  /* 0x0000009f00147220 */ /* 0x040fe20000410000 */
[----:B------:R-:W-:Y:S01]  /*5080*/  ULEA UR10, UR4, UR10, 0xb ;  /* 0x0000000a040a7291 */ /* 0x000fe2000f8e583f */
[C---:B------:R-:W-:Y:S01]  /*5090*/  FMUL.FTZ R21, R0.reuse, R160 ;  /* 0x000000a000157220 */ /* 0x040fe20000410000 */
[C---:B------:R-:W-:Y:S01]  /*50a0*/  FMUL.FTZ R23, R0.reuse, R162 ;  /* 0x000000a200177220 */ /* 0x040fe20000410000 */
[----:B------:R-:W1:Y:S01]  /*50b0*/  MUFU.TANH R12, R12 ;  /* 0x0000000c000c7308 */ /* 0x000e620000002400 */
[----:B------:R-:W-:Y:S01]  /*50c0*/  UIADD3 UR14, UR10, 0x2, URZ ;  /* 0x000000020a0e7890 */ /* 0x000fe2000fffe03f */
[C---:B------:R-:W-:Y:S01]  /*50d0*/  FMUL.FTZ R22, R0.reuse, R161 ;  /* 0x000000a100167220 */ /* 0x040fe20000410000 */
[C---:B------:R-:W-:Y:S01]  /*50e0*/  FMUL.FTZ R160, R0.reuse, R171 ;  /* 0x000000ab00a07220 */ /* 0x040fe20000410000 */
[C---:B------:R-:W-:Y:S01]  /*50f0*/  FMUL.FTZ R171, R0.reuse, R182 ;  /* 0x000000b600ab7220 */ /* 0x040fe20000410000 */
[C---:B------:R-:W-:Y:S01]  /*5100*/  FMUL.FTZ R182, R0.reuse, R193 ;  /* 0x000000c100b67220 */ /* 0x040fe20000410000 */
[----:B------:R-:W-:Y:S01]  /*5110*/  QGMMA.64x256x32.F32.E4M3.E4M3 R24, R228, gdesc[UR8], R24, gsb0 ;  /* 0x03e00008e4187df3 */ /* 0x000fe20008000818 */
[C---:B------:R-:W-:Y:S01]  /*5120*/  FMUL.FTZ R159, R0.reuse, R170 ;  /* 0x000000aa009f7220 */ /* 0x040fe20000410000 */
[----:B------:R-:W2:Y:S01]  /*5130*/  MUFU.TANH R10, R10 ;  /* 0x0000000a000a7308 */ /* 0x000ea20000002400 */
[----:B0-----:R-:W-:Y:S01]  /*5140*/  FMNMX.FTZ R193, R11, R4, !PT ;  /* 0x000000040bc17209 */ /* 0x001fe20007810000 */
[C---:B------:R-:W-:Y:S01]  /*5150*/  FMUL.FTZ R152, R0.reuse, R163 ;  /* 0x000000a300987220 */ /* 0x040fe20000410000 */
[C---:B------:R-:W-:Y:S01]  /*5160*/  FMUL.FTZ R153, R0.reuse, R164 ;  /* 0x000000a400997220 */ /* 0x040fe20000410000 */
[C---:B------:R-:W-:Y:S01]  /*5170*/  FMUL.FTZ R170, R0.reuse, R181 ;  /* 0x000000b500aa7220 */ /* 0x040fe20000410000 */
[C---:B------:R-:W-:Y:S01]  /*5180*/  FMUL.FTZ R181, R0.reuse, R192 ;  /* 0x000000c000b57220 */ /* 0x040fe20000410000 */
[C---:B------:R-:W-:Y:S01]  /*5190*/  FMUL.FTZ R161, R0.reuse, R172 ;  /* 0x000000ac00a17220 */ /* 0x040fe20000410000 */
[----:B------:R-:W-:Y:S01]  /*51a0*/  FMUL.FTZ R154, R0, R165 ;  /* 0x000000a5009a7220 */ /* 0x000fe20000410000 */
[----:B------:R-:W0:Y:S01]  /*51b0*/  MUFU.TANH R13, R13 ;  /* 0x0000000d000d7308 */ /* 0x000e220000002400 */
[----:B-1----:R-:W-:Y:S01]  /*51c0*/  FMNMX.FTZ R192, R12, R9, !PT ;  /* 0x000000090cc07209 */ /* 0x002fe20007810000 */
[C---:B------:R-:W-:Y:S01]  /*51d0*/  FMUL.FTZ R155, R0.reuse, R166 ;  /* 0x000000a6009b7220 */ /* 0x040fe20000410000 */
[C---:B------:R-:W-:Y:S01]  /*51e0*/  FMUL.FTZ R163, R0.reuse, R174 ;  /* 0x000000ae00a37220 */ /* 0x040fe20000410000 */
[C---:B------:R-:W-:Y:S01]  /*51f0*/  FMUL.FTZ R172, R0.reuse, R183 ;  /* 0x000000b700ac7220 */ /* 0x040fe20000410000 */
[C---:B------:R-:W-:Y:S01]  /*5200*/  FMUL.FTZ R174, R0.reuse, R185 ;  /* 0x000000b900ae7220 */ /* 0x040fe20000410000 */
[C---:B------:R-:W-:Y:S01]  /*5210*/  FMUL.FTZ R183, R0.reuse, R194 ;  /* 0x000000c200b77220 */ /* 0x040fe20000410000 */
[----:B------:R-:W-:Y:S01]  /*5220*/  FMUL.FTZ R185, R0, R196 ;  /* 0x000000c400b97220 */ /* 0x000fe20000410000 */
[----:B------:R-:W1:Y:S01]  /*5230*/  MUFU.TANH R14, R14 ;  /* 0x0000000e000e7308 */ /* 0x000e620000002400 */
[----:B--2---:R-:W-:Y:S01]  /*5240*/  FMNMX.FTZ R193, R10, R193, !PT ;  /* 0x000000c10ac17209 */ /* 0x004fe20007810000 */
[C---:B------:R-:W-:Y:S01]  /*5250*/  FMUL.FTZ R156, R0.reuse, R167 ;  /* 0x000000a7009c7220 */ /* 0x040fe20000410000 */
[C---:B------:R-:W-:Y:S01]  /*5260*/  FMUL.FTZ R157, R0.reuse, R168 ;  /* 0x000000a8009d7220 */ /* 0x040fe20000410000 */
[C---:B------:R-:W-:Y:S01]  /*5270*/  FMUL.FTZ R158, R0.reuse, R169 ;  /* 0x000000a9009e7220 */ /* 0x040fe20000410000 */
[C---:B------:R-:W-:Y:S01]  /*5280*/  FMUL.FTZ R162, R0.reuse, R173 ;  /* 0x000000ad00a27220 */ /* 0x040fe20000410000 */
[C---:B------:R-:W-:Y:S01]  /*5290*/  FMUL.FTZ R173, R0.reuse, R184 ;  /* 0x000000b800ad7220 */ /* 0x040fe20000410000 */
        /* <DEDUP_REMOVED lines=16> */
[C---:B------:R-:W-:Y:S01]  /*53a0*/  FMUL.FTZ R176, R0.reuse, R187 ;  /* 0x000000bb00b07220 */ /* 0x040fe20000410000 */
        /* <DEDUP_REMOVED lines=14> */
[----:B------:R-:W-:Y:S01]  /*5490*/  FMUL.FTZ R214, R0, R214 ;  /* 0x000000d600d67220 */ /* 0x000fe20000410000 */
[----:B------:R-:W-:Y:S01]  /*54a0*/  UMOV UR11, 0x40000040 ;  /* 0x40000040000b7882 */ /* 0x000fe20000000000 */
[----:B------:R-:W0:Y:S01]  /*54b0*/  MUFU.TANH R23, R23 ;  /* 0x0000001700177308 */ /* 0x000e220000002400 */
[----:B-1----:R-:W-:-:S07]  /*54c0*/  FMNMX.FTZ R194, R20, R193, !PT ;  /* 0x000000c114c27209 */ /* 0x002fce0007810000 */
[----:B------:R-:W1:Y:S01]  /*54d0*/  MUFU.TANH R22, R22 ;  /* 0x0000001600167308 */ /* 0x000e620000002400 */
[----:B--2---:R-:W-:Y:S01]  /*54e0*/  FMNMX.FTZ R193, R21, R196, !PT ;  /* 0x000000c415c17209 */ /* 0x004fe20007810000 */
[----:B------:R-:W-:-:S06]  /*54f0*/  FMUL.FTZ R196, R0, R204 ;  /* 0x000000cc00c47220 */ /* 0x000fcc0000410000 */
[----:B------:R-:W2:Y:S01]  /*5500*/  MUFU.TANH R152, R152 ;  /* 0x0000009800987308 */ /* 0x000ea20000002400 */
[----:B0-----:R-:W-:-:S07]  /*5510*/  FMNMX.FTZ R195, R23, R194, !PT ;  /* 0x000000c217c37209 */ /* 0x001fce0007810000 */
[----:B------:R-:W0:Y:S01]  /*5520*/  MUFU.TANH R153, R153 ;  /* 0x0000009900997308 */ /* 0x000e220000002400 */
[----:B-1----:R-:W-:-:S07]  /*5530*/  FMNMX.FTZ R194, R22, R193, !PT ;  /* 0x000000c116c27209 */ /* 0x002fce0007810000 */
[----:B------:R-:W1:Y:S01]  /*5540*/  MUFU.TANH R154, R154 ;  /* 0x0000009a009a7308 */ /* 0x000e620000002400 */
[----:B--2---:R-:W-:-:S07]  /*5550*/  FMNMX.FTZ R200, R152, R195, !PT ;  /* 0x000000c398c87209 */ /* 0x004fce0007810000 */
[----:B------:R-:W2:Y:S01]  /*5560*/  MUFU.TANH R155, R155 ;  /* 0x0000009b009b7308 */ /* 0x000ea20000002400 */
[----:B0-----:R-:W-:-:S07]  /*5570*/  FMNMX.FTZ R193, R153, R194, !PT ;  /* 0x000000c299c17209 */ /* 0x001fce0007810000 */
        /* <DEDUP_REMOVED lines=12> */
[----:B0-----:R-:W-:Y:S01]  /*5640*/  FMNMX.FTZ R195, R159, R202, !PT ;  /* 0x000000ca9fc37209 */ /* 0x001fe20007810000 */
[----:B------:R-:W-:-:S06]  /*5650*/  FMUL.FTZ R202, R0, R207 ;  /* 0x000000cf00ca7220 */ /* 0x000fcc0000410000 */
[----:B------:R-:W0:Y:S01]  /*5660*/  MUFU.TANH R162, R162 ;  /* 0x000000a200a27308 */ /* 0x000e220000002400 */
[----:B-1----:R-:W-:-:S07]  /*5670*/  FMNMX.FTZ R204, R160, R195, !PT ;  /* 0x000000c3a0cc7209 */ /* 0x002fce0007810000 */
[----:B------:R-:W1:Y:S01]  /*5680*/  MUFU.TANH R163, R163 ;  /* 0x000000a300a37308 */ /* 0x000e620000002400 */
[----:B--2---:R-:W-:-:S07]  /*5690*/  FMNMX.FTZ R193, R161, R194, !PT ;  /* 0x000000c2a1c17209 */ /* 0x004fce0007810000 */
[----:B------:R-:W2:Y:S01]  /*56a0*/  MUFU.TANH R164, R164 ;  /* 0x000000a400a47308 */ /* 0x000ea20000002400 */
[----:B0-----:R-:W-:-:S07]  /*56b0*/  FMNMX.FTZ R194, R162, R193, !PT ;  /* 0x000000c1a2c27209 */ /* 0x001fce0007810000 */
[----:B------:R-:W0:Y:S01]  /*56c0*/  MUFU.TANH R165, R165 ;  /* 0x000000a500a57308 */ /* 0x000e220000002400 */
[----:B-1----:R-:W-:Y:S01]  /*56d0*/  FMNMX.FTZ R195, R163, R204, !PT ;  /* 0x000000cca3c37209 */ /* 0x002fe20007810000 */
[C---:B------:R-:W-:Y:S01]  /*56e0*/  FMUL.FTZ R204, R0.reuse, R208 ;  /* 0x000000d000cc7220 */ /* 0x040fe20000410000 */
[----:B------:R-:W-:Y:S01]  /*56f0*/  FMUL.FTZ R208, R0, R209 ;  /* 0x000000d100d07220 */ /* 0x000fe20000410000 */
[----:B------:R-:W-:-:S04]  /*5700*/  IMAD.U32 R209, RZ, RZ, UR7 ;  /* 0x00000007ffd17e24 */ /* 0x000fc8000f8e00ff */
[----:B------:R-:W1:Y:S01]  /*5710*/  MUFU.TANH R166, R166 ;  /* 0x000000a600a67308 */ /* 0x000e620000002400 */
[----:B--2---:R-:W-:Y:S02]  /*5720*/  FMNMX.FTZ R206, R164, R195, !PT ;  /* 0x000000c3a4ce7209 */ /* 0x004fe40007810000 */
[----:B------:R-:W-:-:S05]  /*5730*/  @!P1 LEA R209, R209, UR36, 0x3 ;  /* 0x00000024d1d19c11 */ /* 0x000fca000f8e18ff */
        /* <DEDUP_REMOVED lines=20> */
[----:B------:R-:W-:Y:S02]  /*5880*/  WARPGROUP.DEPBAR.LE gsb0, 0x0 ;  /* 0x00008000000079c5 */ /* 0x000fe40000010000 */
[----:B------:R-:W-:Y:S01]  /*5890*/  WARPGROUP.ARRIVE ;  /* 0x00000000000079c5 */ /* 0x000fe20000000000 */
[----:B------:R-:W-:-:S03]  /*58a0*/  FMUL.FTZ R228, R0, R211 ;  /* 0x000000d300e47220 */ /* 0x000fc60000410000 */
[----:B------:R-:W0:Y:S01]  /*58b0*/  MUFU.TANH R177, R177 ;  /* 0x000000b100b17308 */ /* 0x000e220000002400 */
[----:B-1----:R-:W-:Y:S01]  /*58c0*/  FMNMX.FTZ R195, R175, R206, !PT ;  /* 0x000000ceafc37209 */ /* 0x002fe20007810000 */
[----:B------:R-:W-:Y:S01]  /*58d0*/  FMUL.FTZ R230, R0, R213 ;  /* 0x000000d500e67220 */ /* 0x000fe20000410000 */
[----:B------:R-:W-:Y:S01]  /*58e0*/  QGMMA.64x256x32.F32.E4M3.E4M3 R24, R216, gdesc[UR12], R24, gsb0 ;  /* 0x03e0000cd8187df3 */ /* 0x000fe20008000818 */
[----:B------:R-:W-:Y:S01]  /*58f0*/  UIADD3 UR14, UR10, 0x4, URZ ;  /* 0x000000040a0e7890 */ /* 0x000fe2000fffe03f */
[----:B------:R-:W-:-:S03]  /*5900*/  UMOV UR15, 0x40000040 ;  /* 0x40000040000f7882 */ /* 0x000fc60000000000 */
[----:B------:R-:W1:Y:S01]  /*5910*/  MUFU.TANH R178, R178 ;  /* 0x000000b200b27308 */ /* 0x000e620000002400 */
[----:B--2---:R-:W-:Y:S01]  /*5920*/  FMNMX.FTZ R206, R176, R195, !PT ;  /* 0x000000c3b0ce7209 */ /* 0x004fe20007810000 */
[----:B------:R-:W-:-:S06]  /*5930*/  UIADD3 UR10, UR10, 0x6, URZ ;  /* 0x000000060a0a7890 */ /* 0x000fcc000fffe03f */
        /* <DEDUP_REMOVED lines=49> */
[----:B0-----:R-:W-:-:S04]  /*5c50*/  FMNMX.FTZ R193, R212, R193, !PT ;  /* 0x000000c1d4c17209 */ /* 0x001fc80007810000 */
[----:B-1----:R-:W-:Y:S02]  /*5c60*/  FMNMX.FTZ R197, R230, R193, !PT ;  /* 0x000000c1e6c57209 */ /* 0x002fe40007810000 */
[----:B------:R-:W0:Y:S03]  /*5c70*/  LDC R193, c[0x0][0x988] ;  /* 0x00026200ffc17b82 */ /* 0x000e260000000800 */
[----:B------:R-:W1:Y:S01]  /*5c80*/  SHFL.BFLY PT, R194, R197, 0x2, 0x1f ;  /* 0x0c401f00c5c27f89 */ /* 0x000e6200000e0000 */
[----:B--2---:R-:W-:Y:S02]  /*5c90*/  FMNMX.FTZ R195, R214, R195, !PT ;  /* 0x000000c3d6c37209 */ /* 0x004fe40007810000 */
[----:B-1----:R-:W-:Y:S01]  /*5ca0*/  FMNMX.FTZ R199, R197, R194, !PT ;  /* 0x000000c2c5c77209 */ /* 0x002fe20007810000 */
[----:B------:R-:W-:Y:S02]  /*5cb0*/  WARPGROUP.DEPBAR.LE gsb0, 0x0 ;  /* 0x00008000000079c5 */ /* 0x000fe40000010000 */
[----:B------:R-:W-:Y:S01]  /*5cc0*/  WARPGROUP.ARRIVE ;  /* 0x00000000000079c5 */ /* 0x000fe20000000000 */
[----:B------:R-:W-:-:S05]  /*5cd0*/  FMUL.FTZ R216, R0, R215 ;  /* 0x000000d700d87220 */ /* 0x000fca0000410000 */
[----:B------:R-:W-:Y:S01]  /*5ce0*/  QGMMA.64x256x32.F32.E4M3.E4M3 R24, R220, gdesc[UR12], R24, gsb0 ;  /* 0x03e0000cdc187df3 */ /* 0x000fe20008000818 */
[----:B------:R-:W1:Y:S02]  /*5cf0*/  MUFU.TANH R216, R216 ;  /* 0x000000d800d87308 */ /* 0x000e640000002400 */
[----:B-1----:R-:W-:-:S05]  /*5d00*/  FMNMX.FTZ R195, R216, R195, !PT ;  /* 0x000000c3d8c37209 */ /* 0x002fca0007810000 */
[----:B------:R-:W1:Y:S02]  /*5d10*/  SHFL.BFLY PT, R206, R195, 0x2, 0x1f ;  /* 0x0c401f00c3ce7f89 */ /* 0x000e6400000e0000 */
[----:B-1----:R-:W-:Y:S02]  /*5d20*/  FMNMX.FTZ R201, R195, R206, !PT ;  /* 0x000000cec3c97209 */ /* 0x002fe40007810000 */
[----:B------:R-:W1:Y:S04]  /*5d30*/  SHFL.BFLY PT, R206, R199, 0x1, 0x1f ;  /* 0x0c201f00c7ce7f89 */ /* 0x000e6800000e0000 */
[----:B------:R-:W2:Y:S01]  /*5d40*/  SHFL.BFLY PT, R194, R201, 0x1, 0x1f ;  /* 0x0c201f00c9c27f89 */ /* 0x000ea200000e0000 */
[----:B-1----:R-:W-:Y:S02]  /*5d50*/  FMNMX.FTZ R206, R199, R206, !PT ;  /* 0x000000cec7ce7209 */ /* 0x002fe40007810000 */
[----:B--2---:R-:W-:-:S03]  /*5d60*/  FMNMX.FTZ R194, R201, R194, !PT ;  /* 0x000000c2c9c27209 */ /* 0x004fc60007810000 */
[C---:B0-----:R-:W-:Y:S01]  /*5d70*/  FFMA.FTZ R218, R206.reuse, R193, -8 ;  /* 0xc1000000ceda7423 */ /* 0x041fe200000100c1 */
[----:B------:R-:W-:-:S03]  /*5d80*/  FADD.FTZ R4, -R206, R4 ;  /* 0x00000004ce047221 */ /* 0x000fc60000010100 */
[-CC-:B------:R-:W-:Y:S01]  /*5d90*/  FFMA.FTZ R232, R11, R193.reuse, -R218.reuse ;  /* 0x000000c10be87223 */ /* 0x180fe200000108da */
[----:B------:R-:W-:-:S01]  /*5da0*/  FFMA.FTZ R11, R10, R193, -R218 ;  /* 0x000000c10a0b7223 */ /* 0x000fc200000108da */
        /* <DEDUP_REMOVED lines=24> */
[-C--:B------:R-:W-:Y:S01]  /*5f30*/  FMUL.FTZ R203, R4, R193.reuse ;  /* 0x000000c104cb7220 */ /* 0x080fe20000410000 */
[----:B------:R-:W-:-:S01]  /*5f40*/  FFMA.FTZ R196, R204, R193, -R218 ;  /* 0x000000c1ccc47223 */ /* 0x000fc200000108da */
[C---:B------:R-:W-:Y:S01]  /*5f50*/  FADD.FTZ R4, -R194.reuse, R9 ;  /* 0x00000009c2047221 */ /* 0x040fe20000010100 */
[----:B------:R-:W-:-:S01]  /*5f60*/  FFMA.FTZ R204, R194, R193, -8 ;  /* 0xc1000000c2cc7423 */ /* 0x000fc200000100c1 */
[----:B------:R-:W-:Y:S01]  /*5f70*/  MUFU.EX2 R9, R203 ;  /* 0x000000cb00097308 */ /* 0x000fe20000000800 */
[----:B------:R-:W-:-:S01]  /*5f80*/  FFMA.FTZ R15, R15, R193, -R218 ;  /* 0x000000c10f0f7223 */ /* 0x000fc200000108da */
[-C--:B------:R-:W-:Y:S01]  /*5f90*/  FMUL.FTZ R4, R4, R193.reuse ;  /* 0x000000c104047220 */ /* 0x080fe20000410000 */
[----:B------:R-:W-:-:S01]  /*5fa0*/  FFMA.FTZ R201, R12, R193, -R204 ;  /* 0x000000c10cc97223 */ /* 0x000fc200000108cc */
[-CC-:B------:R-:W-:Y:S01]  /*5fb0*/  FFMA.FTZ R12, R13, R193.reuse, -R204.reuse ;  /* 0x000000c10d0c7223 */ /* 0x180fe200000108cc */
[----:B------:R-:W-:-:S01]  /*5fc0*/  FFMA.FTZ R13, R19, R193, -R204 ;  /* 0x000000c1130d7223 */ /* 0x000fc200000108cc */
[-CC-:B------:R-:W-:Y:S01]  /*5fd0*/  FFMA.FTZ R20, R20, R193.reuse, -R204.reuse ;  /* 0x000000c114147223 */ /* 0x180fe200000108cc */
[----:B------:R-:W-:-:S01]  /*5fe0*/  FFMA.FTZ R19, R23, R193, -R204 ;  /* 0x000000c117137223 */ /* 0x000fc200000108cc */
[----:B------:R-:W0:Y:S01]  /*5ff0*/  MUFU.EX2 R232, R232 ;  /* 0x000000e800e87308 */ /* 0x000e220000000800 */
[----:B------:R-:W-:-:S01]  /*6000*/  FFMA.FTZ R23, R155, R193, -R204 ;  /* 0x000000c19b177223 */ /* 0x000fc200000108cc */
[-CC-:B------:R-:W-:Y:S01]  /*6010*/  FFMA.FTZ R152, R152, R193.reuse, -R204.reuse ;  /* 0x000000c198987223 */ /* 0x180fe200000108cc */
[----:B------:R-:W-:-:S01]  /*6020*/  FFMA.FTZ R155, R159, R193, -R204 ;  /* 0x000000c19f9b7223 */ /* 0x000fc200000108cc */
[-CC-:B------:R-:W-:Y:S01]  /*6030*/  FFMA.FTZ R159, R163, R193.reuse, -R204.reuse ;  /* 0x000000c1a39f7223 */ /* 0x180fe200000108cc */
[----:B------:R-:W-:-:S01]  /*6040*/  FFMA.FTZ R163, R167, R193, -R204 ;  /* 0x000000c1a7a37223 */ /* 0x000fc200000108cc */
[-CC-:B------:R-:W-:Y:S01]  /*6050*/  FFMA.FTZ R167, R171, R193.reuse, -R204.reuse ;  /* 0x000000c1aba77223 */ /* 0x180fe200000108cc */
[----:B------:R-:W-:-:S01]  /*6060*/  FFMA.FTZ R171, R175, R193, -R204 ;  /* 0x000000c1afab7223 */ /* 0x000fc200000108cc */
[----:B------:R-:W-:Y:S01]  /*6070*/  MUFU.EX2 R4, R4 ;  /* 0x0000000400047308 */ /* 0x000fe20000000800 */
[----:B------:R-:W-:-:S01]  /*6080*/  FFMA.FTZ R175, R179, R193, -R204 ;  /* 0x000000c1b3af7223 */ /* 0x000fc200000108cc */
[-C--:B------:R-:W-:Y:S01]  /*6090*/  FFMA.FTZ R156, R156, R193.reuse, -R204 ;  /* 0x000000c19c9c7223 */ /* 0x080fe200000108cc */
[----:B------:R-:W-:-:S01]  /*60a0*/  FFMA.FTZ R197, R208, R193, -R218 ;  /* 0x000000c1d0c57223 */ /* 0x000fc200000108da */
[-CC-:B------:R-:W-:Y:S01]  /*60b0*/  FFMA.FTZ R160, R160, R193.reuse, -R204.reuse ;  /* 0x000000c1a0a07223 */ /* 0x180fe200000108cc */
[----:B------:R-:W-:-:S01]  /*60c0*/  FFMA.FTZ R164, R164, R193, -R204 ;  /* 0x000000c1a4a47223 */ /* 0x000fc200000108cc */
[-CC-:B------:R-:W-:Y:S01]  /*60d0*/  FFMA.FTZ R168, R168, R193.reuse, -R204.reuse ;  /* 0x000000c1a8a87223 */ /* 0x180fe200000108cc */
[----:B------:R-:W-:-:S01]  /*60e0*/  FFMA.FTZ R172, R172, R193, -R204 ;  /* 0x000000c1acac7223 */ /* 0x000fc200000108cc */
[----:B------:R-:W1:Y:S01]  /*60f0*/  MUFU.EX2 R201, R201 ;  /* 0x000000c900c97308 */ /* 0x000e620000000800 */
[----:B0-----:R-:W-:-:S01]  /*6100*/  FFMA.FTZ R6, R9, R6, R232 ;  /* 0x0000000609067223 */ /* 0x001fc200000100e8 */
[-CC-:B------:R-:W-:Y:S01]  /*6110*/  FFMA.FTZ R176, R176, R193.reuse, -R204.reuse ;  /* 0x000000c1b0b07223 */ /* 0x180fe200000108cc */
[----:B------:R-:W-:-:S01]  /*6120*/  FFMA.FTZ R180, R180, R193, -R204 ;  /* 0x000000c1b4b47223 */ /* 0x000fc200000108cc */
[-CC-:B------:R-:W-:Y:S01]  /*6130*/  FFMA.FTZ R184, R184, R193.reuse, -R204.reuse ;  /* 0x000000c1b8b87223 */ /* 0x180fe200000108cc */
[----:B------:R-:W-:-:S01]  /*6140*/  FFMA.FTZ R188, R188, R193, -R204 ;  /* 0x000000c1bcbc7223 */ /* 0x000fc200000108cc */
[-C--:B------:R-:W-:Y:S01]  /*6150*/  FFMA.FTZ R192, R192, R193.reuse, -R204 ;  /* 0x000000c1c0c07223 */ /* 0x080fe200000108cc */
[----:B------:R-:W-:-:S01]  /*6160*/  FFMA.FTZ R195, R198, R193, -R218 ;  /* 0x000000c1c6c37223 */ /* 0x000fc200000108da */
[----:B------:R-:W0:Y:S01]  /*6170*/  MUFU.EX2 R11, R11 ;  /* 0x0000000b000b7308 */ /* 0x000e220000000800 */
[----:B------:R-:W-:-:S01]  /*6180*/  FFMA.FTZ R198, R212, R193, -R218 ;  /* 0x000000c1d4c67223 */ /* 0x000fc200000108da */
[----:B------:R-:W-:-:S06]  /*6190*/  FFMA.FTZ R199, R230, R193, -R218 ;  /* 0x000000c1e6c77223 */ /* 0x000fcc00000108da */
[----:B------:R-:W2:Y:S01]  /*61a0*/  MUFU.EX2 R12, R12 ;  /* 0x0000000c000c7308 */ /* 0x000ea20000000800 */
[----:B-1----:R-:W-:-:S07]  /*61b0*/  FFMA.FTZ R7, R4, R7, R201 ;  /* 0x0000000704077223 */ /* 0x002fce00000100c9 */
[----:B------:R-:W1:Y:S01]  /*61c0*/  MUFU.EX2 R10, R10 ;  /* 0x0000000a000a7308 */ /* 0x000e620000000800 */
[----:B0-----:R-:W-:-:S07]  /*61d0*/  FADD.FTZ R179, R11, R6 ;  /* 0x000000060bb37221 */ /* 0x001fce0000010000 */
[----:B------:R-:W0:Y:S01]  /*61e0*/  MUFU.EX2 R13, R13 ;  /* 0x0000000d000d7308 */ /* 0x000e220000000800 */
[----:B--2---:R-:W-:-:S07]  /*61f0*/  FADD.FTZ R6, R12, R7 ;  /* 0x000000070c067221 */ /* 0x004fce0000010000 */
[----:B------:R-:W2:Y:S01]  /*6200*/  MUFU.EX2 R15, R15 ;  /* 0x0000000f000f7308 */ /* 0x000ea20000000800 */
[----:B-1----:R-:W-:-:S01]  /*6210*/  FADD.FTZ R208, R10, R179 ;  /* 0x000000b30ad07221 */ /* 0x002fc20000010000 */
[----:B------:R-:W-:-:S06]  /*6220*/  FFMA.FTZ R179, R183, R193, -R204 ;  /* 0x000000c1b7b37223 */ /* 0x000fcc00000108cc */
[----:B------:R-:W1:Y:S01]  /*6230*/  MUFU.EX2 R20, R20 ;  /* 0x0000001400147308 */ /* 0x000e620000000800 */
[----:B0-----:R-:W-:-:S07]  /*6240*/  FADD.FTZ R7, R13, R6 ;  /* 0x000000060d077221 */ /* 0x001fce0000010000 */
[----:B------:R-:W0:Y:S01]  /*6250*/  MUFU.EX2 R14, R14 ;  /* 0x0000000e000e7308 */ /* 0x000e220000000800 */
[----:B--2---:R-:W-:-:S07]  /*6260*/  FADD.FTZ R203, R15, R208 ;  /* 0x000000d00fcb7221 */ /* 0x004fce0000010000 */
[----:B------:R-:W2:Y:S01]  /*6270*/  MUFU.EX2 R19, R19 ;  /* 0x0000001300137308 */ /* 0x000ea20000000800 */
[----:B-1----:R-:W-:-:S07]  /*6280*/  FADD.FTZ R6, R20, R7 ;  /* 0x0000000714067221 */ /* 0x002fce0000010000 */
        /* <DEDUP_REMOVED lines=9> */
[----:B--2---:R-:W-:-:S01]  /*6320*/  FADD.FTZ R208, R22, R183 ;  /* 0x000000b716d07221 */ /* 0x004fc20000010000 */
[----:B------:R-:W-:-:S06]  /*6330*/  FFMA.FTZ R183, R187, R193, -R204 ;  /* 0x000000c1bbb77223 */ /* 0x000fcc00000108cc */
[----:B------:R-:W2:Y:S01]  /*6340*/  MUFU.EX2 R156, R156 ;  /* 0x0000009c009c7308 */ /* 0x000ea20000000800 */
[----:B-1----:R-:W-:-:S07]  /*6350*/  FADD.FTZ R7, R23, R6 ;  /* 0x0000000617077221 */ /* 0x002fce0000010000 */
[----:B------:R-:W1:Y:S01]  /*6360*/  MUFU.EX2 R154, R154 ;  /* 0x0000009a009a7308 */ /* 0x000e620000000800 */
[----:B0-----:R-:W-:-:S07]  /*6370*/  FADD.FTZ R203, R153, R208 ;  /* 0x000000d099cb7221 */ /* 0x001fce0000010000 */
[----:B------:R-:W0:Y:S01]  /*6380*/  MUFU.EX2 R155, R155 ;  /* 0x0000009b009b7308 */ /* 0x000e220000000800 */
[----:B--2---:R-:W-:-:S01]  /*6390*/  FADD.FTZ R6, R156, R7 ;  /* 0x000000079c067221 */ /* 0x004fc20000010000 */
[----:B------:R-:W-:Y:S02]  /*63a0*/  WARPGROUP.DEPBAR.LE gsb0, 0x0 ;  /* 0x00008000000079c5 */ /* 0x000fe40000010000 */
[----:B------:R-:W-:-:S04]  /*63b0*/  WARPGROUP.ARRIVE ;  /* 0x00000000000079c5 */ /* 0x000fc80000000000 */
[----:B------:R-:W2:Y:S01]  /*63c0*/  MUFU.EX2 R157, R157 ;  /* 0x0000009d009d7308 */ /* 0x000ea20000000800 */
[----:B-1----:R-:W-:-:S01]  /*63d0*/  FADD.FTZ R208, R154, R203 ;  /* 0x000000cb9ad07221 */ /* 0x002fc20000010000 */
[----:B------:R-:W-:Y:S06]  /*63e0*/  QGMMA.64x256x32.F32.E4M3.E4M3 R24, R224, gdesc[UR8], R24, gsb0 ;  /* 0x03e00008e0187df3 */ /* 0x000fec0008000818 */
[----:B------:R-:W1:Y:S01]  /*63f0*/  MUFU.EX2 R160, R160 ;  /* 0x000000a000a07308 */ /* 0x000e620000000800 */
[----:B0-----:R-:W-:-:S07]  /*6400*/  FADD.FTZ R7, R155, R6 ;  /* 0x000000069b077221 */ /* 0x001fce0000010000 */
[----:B------:R-:W0:Y:S01]  /*6410*/  MUFU.EX2 R158, R158 ;  /* 0x0000009e009e7308 */ /* 0x000e220000000800 */
[----:B--2---:R-:W-:-:S07]  /*6420*/  FADD.FTZ R187, R157, R208 ;  /* 0x000000d09dbb7221 */ /* 0x004fce0000010000 */
[----:B------:R-:W2:Y:S01]  /*6430*/  MUFU.EX2 R159, R159 ;  /* 0x0000009f009f7308 */ /* 0x000ea20000000800 */
[----:B-1----:R-:W-:-:S07]  /*6440*/  FADD.FTZ R6, R160, R7 ;  /* 0x00000007a0067221 */ /* 0x002fce0000010000 */
[----:B------:R-:W1:Y:S01]  /*6450*/  MUFU.EX2 R161, R161 ;  /* 0x000000a100a17308 */ /* 0x000e620000000800 */
[----:B0-----:R-:W-:-:S01]  /*6460*/  FADD.FTZ R208, R158, R187 ;  /* 0x000000bb9ed07221 */ /* 0x001fc20000010000 */
[----:B------:R-:W-:-:S06]  /*6470*/  FFMA.FTZ R187, R191, R193, -R204 ;  /* 0x000000c1bfbb7223 */ /* 0x000fcc00000108cc */
        /* <DEDUP_REMOVED lines=42> */
[----:B-1----:R-:W-:-:S01]  /*6720*/  FADD.FTZ R208, R178, R203 ;  /* 0x000000cbb2d07221 */ /* 0x002fc20000010000 */
[----:B------:R-:W-:-:S06]  /*6730*/  FFMA.FTZ R203, R228, R193, -R204 ;  /* 0x000000c1e4cb7223 */ /* 0x000fcc00000108cc */
[----:B------:R-:W1:Y:S01]  /*6740*/  MUFU.EX2 R184, R184 ;  /* 0x000000b800b87308 */ /* 0x000e620000000800 */
[----:B0-----:R-:W-:-:S01]  /*6750*/  FADD.FTZ R7, R179, R6 ;  /* 0x00000006b3077221 */ /* 0x001fc20000010000 */
[----:B------:R-:W-:-:S06]  /*6760*/  IADD3 R6, -R18, 0xb, RZ ;  /* 0x0000000b12067810 */ /* 0x000fcc0007ffe1ff */
[----:B------:R-:W0:Y:S01]  /*6770*/  MUFU.EX2 R182, R182 ;  /* 0x000000b600b67308 */ /* 0x000e220000000800 */
[----:B--2---:R-:W-:-:S07]  /*6780*/  FADD.FTZ R205, R181, R208 ;  /* 0x000000d0b5cd7221 */ /* 0x004fce0000010000 */
[----:B------:R-:W2:Y:S01]  /*6790*/  MUFU.EX2 R183, R183 ;  /* 0x000000b700b77308 */ /* 0x000ea20000000800 */
[----:B-1----:R-:W-:-:S07]  /*67a0*/  FADD.FTZ R208, R184, R7 ;  /* 0x00000007b8d07221 */ /* 0x002fce0000010000 */
[----:B------:R-:W1:Y:S01]  /*67b0*/  MUFU.EX2 R185, R185 ;  /* 0x000000b900b97308 */ /* 0x000e620000000800 */
[----:B0-----:R-:W-:-:S01]  /*67c0*/  FADD.FTZ R210, R182, R205 ;  /* 0x000000cdb6d27221 */ /* 0x001fc20000010000 */
[-CC-:B------:R-:W-:Y:S01]  /*67d0*/  FFMA.FTZ R205, R214, R193.reuse, -R204.reuse ;  /* 0x000000c1d6cd7223 */ /* 0x180fe200000108cc */
[----:B------:R-:W-:-:S05]  /*67e0*/  FFMA.FTZ R204, R216, R193, -R204 ;  /* 0x000000c1d8cc7223 */ /* 0x000fca00000108cc */
        /* <DEDUP_REMOVED lines=12> */
[----:B------:R-:W-:Y:S02]  /*68b0*/  WARPGROUP.DEPBAR.LE gsb0, 0x0 ;  /* 0x00008000000079c5 */ /* 0x000fe40000010000 */
[----:B------:R0:W-:Y:S06]  /*68c0*/  BAR.ARV R6, 0x100 ;  /* 0x000400060000751d */ /* 0x0001ec0000002000 */
[----:B------:R-:W3:Y:S01]  /*68d0*/  MUFU.EX2 R191, R191 ;  /* 0x000000bf00bf7308 */ /* 0x000ee20000000800 */
[----:B--2---:R-:W-:-:S01]  /*68e0*/  FADD.FTZ R208, R192, R7 ;  /* 0x00000007c0d07221 */ /* 0x004fc20000010000 */
[----:B0-----:R-:W-:-:S02]  /*68f0*/  @!P1 VIADD R6, R209, 0x38840 ;  /* 0x00038840d1069836 */ /* 0x001fc40000000000 */
[----:B-1----:R-:W-:-:S03]  /*6900*/  FADD.FTZ R210, R190, R207 ;  /* 0x000000cfbed27221 */ /* 0x002fc60000010000 */
[----:B------:R-:W-:Y:S01]  /*6910*/  @!P1 PRMT R6, RZ, 0x654, R6 ;  /* 0x00000654ff069816 */ /* 0x000fe20000000006 */
[----:B------:R-:W0:Y:S03]  /*6920*/  MUFU.EX2 R195, R195 ;  /* 0x000000c300c37308 */ /* 0x000e260000000800 */
[----:B------:R1:W-:Y:S05]  /*6930*/  @!P1 SYNCS.ARRIVE.TRANS64.RED.A1T0 RZ, [R6+URZ], RZ ;  /* 0x000000ff06ff99a7 */ /* 0x0003ea000810043f */
[----:B------:R-:W2:Y:S01]  /*6940*/  MUFU.EX2 R200, R200 ;  /* 0x000000c800c87308 */ /* 0x000ea20000000800 */
[----:B---3--:R-:W-:-:S07]  /*6950*/  FADD.FTZ R7, R191, R208 ;  /* 0x000000d0bf077221 */ /* 0x008fce0000010000 */
        /* <DEDUP_REMOVED lines=16> */
[----:B-1----:R-:W-:-:S03]  /*6a60*/  FADD.FTZ R6, R199, R6 ;  /* 0x00000006c7067221 */ /* 0x002fc60000010000 */
[----:B0-----:R-:W-:Y:S01]  /*6a70*/  FADD.FTZ R7, R204, R208 ;  /* 0x000000d0cc077221 */ /* 0x001fe20000010000 */
[----:B------:R-:W-:Y:S06]  /*6a80*/  @!P0 BRA `(.L_x_28) ;  /* 0x0000000000048947 */ /* 0x000fec0003800000 */
[----:B------:R-:W-:Y:S01]  /*6a90*/  BPT.TRAP 0x1 ;  /* 0x000000040000795c */ /* 0x000fe20000300000 */
.L_x_28:
[----:B------:R-:W-:Y:S01]  /*6aa0*/  ULEA UR4, UR4, UR36, 0x3 ;  /* 0x0000002404047291 */ /* 0x000fe2000f8e183f */
[----:B------:R-:W-:Y:S01]  /*6ab0*/  ISETP.GT.AND P2, PT, R8, R17, PT ;  /* 0x000000110800720c */ /* 0x000fe20003f44270 */
[----:B------:R-:W-:Y:S01]  /*6ac0*/  FMUL.FTZ R24, R24, R9 ;  /* 0x0000000918187220 */ /* 0x000fe20000410000 */
[----:B------:R-:W-:Y:S01]  /*6ad0*/  F2FP.SATFINITE.E4M3.F32.PACK_AB_MERGE_C R10, R15, R10, RZ ;  /* 0x0000000a0f0a723e */ /* 0x000fe200048070ff */
[----:B------:R-:W-:Y:S01]  /*6ae0*/  UIADD3 UR4, UR4, 0x38860, URZ ;  /* 0x0003886004047890 */ /* 0x000fe2000fffe03f */
[----:B------:R-:W-:Y:S01]  /*6af0*/  F2FP.SATFINITE.E4M3.F32.PACK_AB_MERGE_C R13, R20, R13, RZ ;  /* 0x0000000d140d723e */ /* 0x000fe200048070ff */
[----:B------:R-:W-:Y:S01]  /*6b00*/  FMUL.FTZ R25, R25, R9 ;  /* 0x0000000919197220 */ /* 0x000fe20000410000 */
[----:B------:R-:W-:Y:S01]  /*6b10*/  F2FP.SATFINITE.E4M3.F32.PACK_AB_MERGE_C R22, R153, R22, RZ ;  /* 0x000000169916723e */ /* 0x000fe200048070ff */
[----:B------:R-:W-:Y:S01]  /*6b20*/  UPRMT UR4, UR5, 0x654, UR4 ;  /* 0x0000065405047896 */ /* 0x000fe20008000004 */
[----:B------:R-:W-:Y:S01]  /*6b30*/  F2FP.SATFINITE.E4M3.F32.PACK_AB_MERGE_C R23, R156, R23, RZ ;  /* 0x000000179c17723e */ /* 0x000fe200048070ff */
[-C--:B------:R-:W-:Y:S01]  /*6b40*/  FMUL.FTZ R28, R28, R9.reuse ;  /* 0x000000091c1c7220 */ /* 0x080fe20000410000 */
[----:B------:R-:W-:Y:S01]  /*6b50*/  F2FP.SATFINITE.E4M3.F32.PACK_AB_MERGE_C R158, R161, R158, RZ ;  /* 0x0000009ea19e723e */ /* 0x000fe200048070ff */
[----:B------:R-:W-:Y:S01]  /*6b60*/  FMUL.FTZ R29, R29, R9 ;  /* 0x000000091d1d7220 */ /* 0x000fe20000410000 */
[----:B------:R-:W-:Y:S01]  /*6b70*/  F2FP.SATFINITE.E4M3.F32.PACK_AB_MERGE_C R159, R164, R159, RZ ;  /* 0x0000009fa49f723e */ /* 0x000fe200048070ff */
[-C--:B------:R-:W-:Y:S01]  /*6b80*/  FMUL.FTZ R32, R32, R9.reuse ;  /* 0x0000000920207220 */ /* 0x080fe20000410000 */
[----:B------:R-:W-:Y:S01]  /*6b90*/  F2FP.SATFINITE.E4M3.F32.PACK_AB_MERGE_C R166, R169, R166, RZ ;  /* 0x000000a6a9a6723e */ /* 0x000fe200048070ff */
[----:B------:R-:W-:Y:S01]  /*6ba0*/  FMUL.FTZ R33, R33, R9 ;  /* 0x0000000921217220 */ /* 0x000fe20000410000 */
[----:B------:R-:W-:Y:S01]  /*6bb0*/  F2FP.SATFINITE.E4M3.F32.PACK_AB_MERGE_C R167, R172, R167, RZ ;  /* 0x000000a7aca7723e */ /* 0x000fe200048070ff */
[----:B------:R-:W-:Y:S01]  /*6bc0*/  SYNCS.ARRIVE.TRANS64.RED.A1T0 RZ, [UR4], RZ ;  /* 0x000000ffffff79a7 */ /* 0x000fe20008100404 */
[----:B------:R-:W-:Y:S01]  /*6bd0*/  F2FP.SATFINITE.E4M3.F32.PACK_AB_MERGE_C R174, R177, R174, RZ ;  /* 0x000000aeb1ae723e */ /* 0x000fe200048070ff */
[----:B------:R-:W-:Y:S01]  /*6be0*/  UMOV UR4, UR7 ;  /* 0x0000000700047c82 */ /* 0x000fe20008000000 */
        /* <DEDUP_REMOVED lines=14> */
[----:B------:R-:W-:Y:S01]  /*6cd0*/  F2FP.SATFINITE.E4M3.F32.PACK_AB_MERGE_C R228, R11, R232, R10 ;  /* 0x000000e80be4723e */ /* 0x000fe2000480700a */
[-C--:B------:R-:W-:Y:S01]  /*6ce0*/  FMUL.FTZ R49, R49, R9.reuse ;  /* 0x0000000931317220 */ /* 0x080fe20000410000 */
        /* <DEDUP_REMOVED lines=49> */
[----:B------:R-:W-:Y:S01]  /*7000*/  FMUL.FTZ R149, R149, R9 ;  /* 0x0000000995957220 */ /* 0x000fe20000410000 */
        /* <DEDUP_REMOVED lines=64> */
[----:B------:R-:W-:Y:S01]  /*7410*/  F2FP.SATFINITE.E4M3.F32.PACK_AB_MERGE_C R229, R12, R201, R13 ;  /* 0x000000c90ce5723e */ /* 0x000fe2000480700d */
[----:B------:R-:W-:Y:S01]  /*7420*/  VIADD R8, R8, 0xffffffff ;  /* 0xffffffff08087836 */ /* 0x000fe20000000000 */
[----:B------:R-:W-:Y:S01]  /*7430*/  F2FP.SATFINITE.E4M3.F32.PACK_AB_MERGE_C R230, R21, R14, R22 ;  /* 0x0000000e15e6723e */ /* 0x000fe20004807016 */
[----:B------:R-:W-:Y:S01]  /*7440*/  IMAD.MOV.U32 R9, RZ, RZ, R194 ;  /* 0x000000ffff097224 */ /* 0x000fe200078e00c2 */
[----:B------:R-:W-:Y:S01]  /*7450*/  F2FP.SATFINITE.E4M3.F32.PACK_AB_MERGE_C R231, R152, R19, R23 ;  /* 0x0000001398e7723e */ /* 0x000fe20004807017 */
[----:B------:R-:W-:Y:S01]  /*7460*/  IMAD.MOV.U32 R4, RZ, RZ, R206 ;  /* 0x000000ffff047224 */ /* 0x000fe200078e00ce */
[----:B------:R-:W-:Y:S01]  /*7470*/  F2FP.SATFINITE.E4M3.F32.PACK_AB_MERGE_C R216, R157, R154, R158 ;  /* 0x0000009a9dd8723e */ /* 0x000fe2000480709e */
[----:B------:R-:W-:Y:S01]  /*7480*/  IMAD.MOV.U32 R10, RZ, RZ, R5 ;  /* 0x000000ffff0a7224 */ /* 0x000fe200078e0005 */
[----:B------:R-:W-:-:S02]  /*7490*/  F2FP.SATFINITE.E4M3.F32.PACK_AB_MERGE_C R217, R160, R155, R159 ;  /* 0x0000009ba0d9723e */ /* 0x000fc4000480709f */
[----:B------:R-:W-:Y:S02]  /*74a0*/  F2FP.SATFINITE.E4M3.F32.PACK_AB_MERGE_C R218, R165, R162, R166 ;  /* 0x000000a2a5da723e */ /* 0x000fe400048070a6 */
[----:B------:R-:W-:Y:S02]  /*74b0*/  F2FP.SATFINITE.E4M3.F32.PACK_AB_MERGE_C R219, R168, R163, R167 ;  /* 0x000000a3a8db723e */ /* 0x000fe400048070a7 */
[----:B------:R-:W-:Y:S02]  /*74c0*/  F2FP.SATFINITE.E4M3.F32.PACK_AB_MERGE_C R220, R173, R170, R174 ;  /* 0x000000aaaddc723e */ /* 0x000fe400048070ae */
[----:B------:R-:W-:Y:S02]  /*74d0*/  F2FP.SATFINITE.E4M3.F32.PACK_AB_MERGE_C R221, R176, R171, R175 ;  /* 0x000000abb0dd723e */ /* 0x000fe400048070af */
[----:B------:R-:W-:Y:S02]  /*74e0*/  F2FP.SATFINITE.E4M3.F32.PACK_AB_MERGE_C R222, R181, R178, R182 ;  /* 0x000000b2b5de723e */ /* 0x000fe400048070b6 */
[----:B------:R-:W-:-:S02]  /*74f0*/  F2FP.SATFINITE.E4M3.F32.PACK_AB_MERGE_C R223, R184, R179, R183 ;  /* 0x000000b3b8df723e */ /* 0x000fc400048070b7 */
[----:B------:R-:W-:Y:S02]  /*7500*/  F2FP.SATFINITE.E4M3.F32.PACK_AB_MERGE_C R224, R189, R186, R190 ;  /* 0x000000babde0723e */ /* 0x000fe400048070be */
[----:B------:R-:W-:Y:S02]  /*7510*/  F2FP.SATFINITE.E4M3.F32.PACK_AB_MERGE_C R225, R192, R187, R191 ;  /* 0x000000bbc0e1723e */ /* 0x000fe400048070bf */
[----:B------:R-:W-:Y:S02]  /*7520*/  F2FP.SATFINITE.E4M3.F32.PACK_AB_MERGE_C R226, R197, R196, R198 ;  /* 0x000000c4c5e2723e */ /* 0x000fe400048070c6 */
[----:B------:R-:W-:Y:S01]  /*7530*/  F2FP.SATFINITE.E4M3.F32.PACK_AB_MERGE_C R227, R203, R202, R205 ;  /* 0x000000cacbe3723e */ /* 0x000fe200048070cd */
[----:B------:R-:W-:Y:S06]  /*7540*/  @P2 BRA `(.L_x_29) ;  /* 0xffffffd4005c2947 */ /* 0x000fec000383ffff */
[----:B------:R-:W-:-:S07]  /*7550*/  IMAD.U32 R9, RZ, RZ, UR7 ;  /* 0x00000007ff097e24 */ /* 0x000fce000f8e00ff */
.L_x_19:
[----:B------:R-:W-:Y:S06]  /*7560*/  BAR.ARV 0x8, 0x180 ;  /* 0x0206000000007b1d */ /* 0x000fec0000002000 */
[----:B------:R-:W-:Y:S05]  /*7570*/  @!P0 BRA `(.L_x_30) ;  /* 0x0000000000048947 */ /* 0x000fea0003800000 */
[----:B------:R-:W-:Y:S01]  /*7580*/  BPT.TRAP 0x1 ;  /* 0x000000040000795c */ /* 0x000fe20000300000 */
.L_x_30:
[----:B------:R-:W-:Y:S02]  /*7590*/  R2UR UR7, R9 ;  /* 0x00000000090772ca */ /* 0x000fe400000e0000 */
[----:B------:R-:W-:-:S11]  /*75a0*/  SHF.L.U32 R5, R5, 0x1f, RZ ;  /* 0x0000001f05057819 */ /* 0x000fd600000006ff */
[----:B------:R-:W-:-:S09]  /*75b0*/  ULEA UR7, UR7, UR36, 0x3 ;  /* 0x0000002407077291 */ /* 0x000fd2000f8e183f */
[----:B------:R0:W1:Y:S01]  /*75c0*/  SYNCS.PHASECHK.TRANS64.TRYWAIT P1, [UR7+0x38850], R5 ;  /* 0x03885005ff0075a7 */ /* 0x0000620008020147 */
[----:B------:R-:W-:Y:S05]  /*75d0*/  @!P0 BRA `(.L_x_31) ;  /* 0x0000000000048947 */ /* 0x000fea0003800000 */
[----:B------:R-:W-:Y:S01]  /*75e0*/  BPT.TRAP 0x1 ;  /* 0x000000040000795c */ /* 0x000fe20000300000 */
.L_x_31:
[----:B-1----:R-:W-:Y:S05]  /*75f0*/  @P1 BRA `(.L_x_32) ;  /* 0x0000000000081947 */ /* 0x002fea0003800000 */
[----:B------:R-:W1:Y:S02]  /*7600*/  SYNCS.PHASECHK.TRANS64.TRYWAIT P1, [UR7+0x38850], R5 ;  /* 0x03885005ff0075a7 */ /* 0x000e640008020147 */
[----:B-1----:R-:W-:Y:S05]  /*7610*/  @!P1 BRA `(.L_x_33) ;  /* 0x0000008c00809947 */ /* 0x002fea0003800000 */
.L_x_32:
[----:B------:R-:W-:Y:S01]  /*7620*/  UIADD3 UR36, UR36, 0x400, URZ ;  /* 0x0000040024247890 */ /* 0x000fe2000fffe03f */
[----:B------:R-:W-:Y:S01]  /*7630*/  R2UR UR6, R9 ;  /* 0x00000000090672ca */ /* 0x000fe200000e0000 */
[----:B------:R-:W-:Y:S01]  /*7640*/  WARPGROUP.ARRIVE ;  /* 0x00000000000079c5 */ /* 0x000fe20000000000 */
[----:B------:R-:W-:Y:S01]  /*7650*/  UMOV UR11, 0x40000040 ;  /* 0x40000040000b7882 */ /* 0x000fe20000000000 */
[----:B------:R-:W-:Y:S01]  /*7660*/  USHF.R.U32.HI UR36, URZ, 0x4, UR36 ;  /* 0x000000043f247899 */ /* 0x000fe20008011624 */
[----:B------:R-:W2:Y:S01]  /*7670*/  LDC.64 R8, c[0x0][0x9a0] ;  /* 0x00026800ff087b82 */ /* 0x000ea20000000a00 */
[----:B------:R-:W-:Y:S02]  /*7680*/  IMAD.MOV.U32 R17, RZ, RZ, 0x3f800000 ;  /* 0x3f800000ff117424 */ /* 0x000fe400078e00ff */
[----:B------:R-:W-:-:S04]  /*7690*/  ULOP3.LUT UR36, UR36, 0x3fff, URZ, 0xc0, !UPT ;  /* 0x00003fff24247892 */ /* 0x000fc8000f8ec03f */
[----:B------:R-:W-:-:S04]  /*76a0*/  ULOP3.LUT UR4, UR36, 0x10000, URZ, 0xfc, !UPT ;  /* 0x0001000024047892 */ /* 0x000fc8000f8efc3f */
[----:B------:R-:W-:-:S04]  /*76b0*/  ULEA UR4, UR6, UR4, 0xb ;  /* 0x0000000406047291 */ /* 0x000fc8000f8e583f */
[----:B------:R-:W-:-:S03]  /*76c0*/  UIADD3 UR6, UR4, 0x2, URZ ;  /* 0x0000000204067890 */ /* 0x000fc6000fffe03f */
[----:B------:R-:W-:Y:S02]  /*76d0*/  UMOV UR10, UR4 ;  /* 0x00000004000a7c82 */ /* 0x000fe40008000000 */
[----:B------:R-:W-:Y:S01]  /*76e0*/  QGMMA.64x256x32.F32.E4M3.E4M3 R24, R228, gdesc[UR8], R24, gsb0 ;  /* 0x03e00008e4187df3 */ /* 0x000fe20008000818 */
[----:B------:R-:W-:Y:S01]  /*76f0*/  UMOV UR11, 0x40000040 ;  /* 0x40000040000b7882 */ /* 0x000fe20000000000 */
[----:B------:R-:W-:Y:S01]  /*7700*/  UMOV UR10, UR6 ;  /* 0x00000006000a7c82 */ /* 0x000fe20008000000 */
[----:B------:R-:W-:Y:S01]  /*7710*/  UIADD3 UR6, UR4, 0x4, URZ ;  /* 0x0000000404067890 */ /* 0x000fe2000fffe03f */
[----:B--2---:R-:W-:-:S04]  /*7720*/  ISETP.NE.U32.AND P1, PT, R8, RZ, PT ;  /* 0x000000ff0800720c */ /* 0x004fc80003f25070 */
[----:B------:R-:W-:-:S13]  /*7730*/  ISETP.NE.AND.EX P1, PT, R9, RZ, PT, P1 ;  /* 0x000000ff0900720c */ /* 0x000fda0003f25310 */
[----:B01----:R-:W0:Y:S01]  /*7740*/  @P1 LDC.64 R4, c[0x0][0x9c8] ;  /* 0x00027200ff041b82 */ /* 0x003e220000000a00 */
[----:B------:R-:W-:-:S07]  /*7750*/  @P1 SHF.R.S32.HI R13, RZ, 0x1f, R16 ;  /* 0x0000001fff0d1819 */ /* 0x000fce0000011410 */
[----:B------:R-:W1:Y:S01]  /*7760*/  @P1 LDC.64 R10, c[0x0][0x9d0] ;  /* 0x00027400ff0a1b82 */ /* 0x000e620000000a00 */
[C---:B0-----:R-:W-:Y:S02]  /*7770*/  @P1 IMAD R0, R4.reuse, UR38, RZ ;  /* 0x0000002604001c24 */ /* 0x041fe4000f8e02ff */
[----:B------:R-:W-:-:S04]  /*7780*/  @P1 IMAD.WIDE.U32 R2, R4, UR39, RZ ;  /* 0x0000002704021c25 */ /* 0x000fc8000f8e00ff */
[----:B------:R-:W-:Y:S02]  /*7790*/  @P1 IMAD R5, R5, UR39, R0 ;  /* 0x0000002705051c24 */ /* 0x000fe4000f8e0200 */
[-C--:B-1----:R-:W-:Y:S02]  /*77a0*/  @P1 IMAD R0, R13, R10.reuse, RZ ;  /* 0x0000000a0d001224 */ /* 0x082fe400078e02ff */
[----:B------:R-:W-:Y:S02]  /*77b0*/  @P1 IMAD.IADD R3, R3, 0x1, R5 ;  /* 0x0000000103031824 */ /* 0x000fe400078e0205 */
[C---:B------:R-:W-:Y:S02]  /*77c0*/  @P1 IMAD R5, R16.reuse, R11, R0 ;  /* 0x0000000b10051224 */ /* 0x040fe400078e0200 */
[----:B------:R-:W-:-:S04]  /*77d0*/  @P1 IMAD.WIDE.U32 R2, R16, R10, R2 ;  /* 0x0000000a10021225 */ /* 0x000fc800078e0002 */
[----:B------:R-:W-:Y:S01]  /*77e0*/  @P1 IMAD.IADD R0, R3, 0x1, R5 ;  /* 0x0000000103001824 */ /* 0x000fe200078e0205 */
[----:B------:R-:W-:-:S04]  /*77f0*/  @P1 LEA R4, P2, R2, R8, 0x2 ;  /* 0x0000000802041211 */ /* 0x000fc800078410ff */
[----:B------:R-:W-:-:S05]  /*7800*/  @P1 LEA.HI.X R5, R2, R9, R0, 0x2, P2 ;  /* 0x0000000902051211 */ /* 0x000fca00010f1400 */
[----:B------:R0:W2:Y:S01]  /*7810*/  @P1 LDG.E R17, desc[UR40][R4.64] ;  /* 0x0000002804111981 */ /* 0x0000a2000c1e1900 */
[----:B------:R-:W-:Y:S02]  /*7820*/  WARPGROUP.DEPBAR.LE gsb0, 0x0 ;  /* 0x00008000000079c5 */ /* 0x000fe40000010000 */
[----:B------:R-:W-:-:S06]  /*7830*/  WARPGROUP.ARRIVE ;  /* 0x00000000000079c5 */ /* 0x000fcc0000000000 */
[----:B------:R-:W-:Y:S01]  /*7840*/  QGMMA.64x256x32.F32.E4M3.E4M3 R24, R216, gdesc[UR8], R24, gsb0 ;  /* 0x03e00008d8187df3 */ /* 0x000fe20008000818 */
[----:B------:R-:W-:Y:S01]  /*7850*/  UMOV UR10, UR6 ;  /* 0x00000006000a7c82 */ /* 0x000fe20008000000 */
[----:B------:R-:W-:Y:S01]  /*7860*/  UMOV UR11, 0x40000040 ;  /* 0x40000040000b7882 */ /* 0x000fe20000000000 */
[----:B------:R-:W-:Y:S01]  /*7870*/  UIADD3 UR4, UR4, 0x6, URZ ;  /* 0x0000000604047890 */ /* 0x000fe2000fffe03f */
[----:B------:R-:W1:Y:S04]  /*7880*/  SHFL.BFLY PT, R3, R6, 0x2, 0x1f ;  /* 0x0c401f0006037f89 */ /* 0x000e6800000e0000 */
[----:B------:R-:W3:Y:S01]  /*7890*/  SHFL.BFLY PT, R2, R7, 0x2, 0x1f ;  /* 0x0c401f0007027f89 */ /* 0x000ee200000e0000 */
[----:B------:R-:W-:Y:S02]  /*78a0*/  WARPGROUP.DEPBAR.LE gsb0, 0x0 ;  /* 0x00008000000079c5 */ /* 0x000fe40000010000 */
[----:B------:R-:W-:-:S15]  /*78b0*/  WARPGROUP.ARRIVE ;  /* 0x00000000000079c5 */ /* 0x000fde0000000000 */
[----:B------:R-:W-:-:S02]  /*78c0*/  NOP ;  /* 0x0000000000007918 */ /* 0x000fc40000000000 */
[----:B------:R-:W-:Y:S01]  /*78d0*/  QGMMA.64x256x32.F32.E4M3.E4M3 R24, R220, gdesc[UR8], R24, gsb0 ;  /* 0x03e00008dc187df3 */ /* 0x000fe20008000818 */
[----:B------:R-:W-:Y:S01]  /*78e0*/  UMOV UR10, UR4 ;  /* 0x00000004000a7c82 */ /* 0x000fe20008000000 */
[----:B------:R-:W-:Y:S01]  /*78f0*/  UMOV UR11, 0x40000040 ;  /* 0x40000040000b7882 */ /* 0x000fe20000000000 */
[----:B-1----:R-:W-:Y:S01]  /*7900*/  FADD.FTZ R3, R3, R6 ;  /* 0x0000000603037221 */ /* 0x002fe20000010000 */
[----:B---3--:R-:W-:-:S04]  /*7910*/  FADD.FTZ R2, R2, R7 ;  /* 0x0000000702027221 */ /* 0x008fc80000010000 */
[----:B------:R-:W1:Y:S04]  /*7920*/  SHFL.BFLY PT, R0, R3, 0x1, 0x1f ;  /* 0x0c201f0003007f89 */ /* 0x000e6800000e0000 */
[----:B------:R-:W3:Y:S01]  /*7930*/  SHFL.BFLY PT, R9, R2, 0x1, 0x1f ;  /* 0x0c201f0002097f89 */ /* 0x000ee200000e0000 */
[----:B0-----:R-:W-:Y:S02]  /*7940*/  IMAD.MOV.U32 R4, RZ, RZ, RZ ;  /* 0x000000ffff047224 */ /* 0x001fe400078e00ff */
[----:B-1----:R-:W-:Y:S01]  /*7950*/  FADD.FTZ R10, R3, R0 ;  /* 0x00000000030a7221 */ /* 0x002fe20000010000 */
[----:B---3--:R-:W-:-:S04]  /*7960*/  FADD.FTZ R9, R2, R9 ;  /* 0x0000000902097221 */ /* 0x008fc80000010000 */
[C---:B------:R-:W-:Y:S01]  /*7970*/  FSETP.NE.FTZ.AND P1, PT, R10.reuse, RZ, PT ;  /* 0x000000ff0a00720b */ /* 0x040fe20003f35000 */
[----:B------:R-:W-:Y:S01]  /*7980*/  FMUL.FTZ R5, R10, 0.00390625 ;  /* 0x3b8000000a057820 */ /* 0x000fe20000410000 */
[----:B------:R-:W-:-:S04]  /*7990*/  FMUL.FTZ R11, R9, 0.00390625 ;  /* 0x3b800000090b7820 */ /* 0x000fc80000410000 */
[----:B------:R-:W-:Y:S02]  /*79a0*/  FSETP.NE.FTZ.AND P2, PT, R5, RZ, PT ;  /* 0x000000ff0500720b */ /* 0x000fe40003f55000 */
[----:B------:R-:W-:-:S05]  /*79b0*/  FSETP.NE.FTZ.AND P3, PT, R11, RZ, PT ;  /* 0x000000ff0b00720b */ /* 0x000fca0003f75000 */
[----:B------:R-:W-:Y:S01]  /*79c0*/  @P1 MUFU.RCP R4, R10 ;  /* 0x0000000a00041308 */ /* 0x000fe20000001000 */
[----:B------:R-:W-:Y:S01]  /*79d0*/  FSETP.NE.FTZ.AND P1, PT, R9, RZ, PT ;  /* 0x000000ff0900720b */ /* 0x000fe20003f35000 */
[----:B------:R-:W-:-:S06]  /*79e0*/  IMAD.MOV.U32 R8, RZ, RZ, RZ ;  /* 0x000000ffff087224 */ /* 0x000fcc00078e00ff */
[----:B------:R-:W0:Y:S08]  /*79f0*/  @P2 MUFU.LG2 R5, R5 ;  /* 0x0000000500052308 */ /* 0x000e300000000c00 */
[----:B------:R-:W1:Y:S08]  /*7a00*/  @P3 MUFU.LG2 R7, R11 ;  /* 0x0000000b00073308 */ /* 0x000e700000000c00 */
[----:B------:R-:W3:Y:S01]  /*7a10*/  @P1 MUFU.RCP R8, R9 ;  /* 0x0000000900081308 */ /* 0x000ee20000001000 */
[C---:B------:R-:W-:Y:S01]  /*7a20*/  @P2 FMUL.FTZ R3, R193.reuse, 0.69314718246459960938 ;  /* 0x3f317218c1032820 */ /* 0x040fe20000410000 */
[----:B------:R-:W-:Y:S01]  /*7a30*/  @P3 FMUL.FTZ R12, R193, 0.69314718246459960938 ;  /* 0x3f317218c10c3820 */ /* 0x000fe20000410000 */
[----:B0-----:R-:W-:Y:S01]  /*7a40*/  @P2 FMUL.FTZ R6, R5, 0.69314718246459960938 ;  /* 0x3f31721805062820 */ /* 0x001fe20000410000 */
[----:B------:R-:W-:-:S02]  /*7a50*/  IMAD.MOV.U32 R2, RZ, RZ, -0x800000 ;  /* 0xff800000ff027424 */ /* 0x000fc400078e00ff */
[----:B--2---:R-:W-:Y:S01]  /*7a60*/  FMUL.FTZ R18, R4, R17 ;  /* 0x0000001104127220 */ /* 0x004fe20000410000 */
[----:B------:R-:W-:Y:S02]  /*7a70*/  IMAD.MOV.U32 R0, RZ, RZ, -0x800000 ;  /* 0xff800000ff007424 */ /* 0x000fe400078e00ff */
[----:B-1----:R-:W-:Y:S01]  /*7a80*/  @P3 FMUL.FTZ R7, R7, 0.69314718246459960938 ;  /* 0x3f31721807073820 */ /* 0x002fe20000410000 */
[----:B------:R-:W-:-:S03]  /*7a90*/  @P2 FFMA.FTZ R2, R3, R206, R6 ;  /* 0x000000ce03022223 */ /* 0x000fc60000010006 */
[----:B------:R-:W-:Y:S01]  /*7aa0*/  @P3 FFMA.FTZ R0, R12, R194, R7 ;  /* 0x000000c20c003223 */ /* 0x000fe20000010007 */
[----:B---3--:R-:W-:Y:S01]  /*7ab0*/  FMUL.FTZ R17, R8, R17 ;  /* 0x0000001108117220 */ /* 0x008fe20000410000 */
[----:B------:R-:W-:Y:S02]  /*7ac0*/  WARPGROUP.DEPBAR.LE gsb0, 0x0 ;  /* 0x00008000000079c5 */ /* 0x000fe40000010000 */
[----:B------:R-:W-:-:S06]  /*7ad0*/  WARPGROUP.ARRIVE ;  /* 0x00000000000079c5 */ /* 0x000fcc0000000000 */
[----:B------:R-:W-:Y:S03]  /*7ae0*/  QGMMA.64x256x32.F32.E4M3.E4M3 R24, R224, gdesc[UR8], R24, gsb0 ;  /* 0x03e00008e0187df3 */ /* 0x000fe60008000818 */
[----:B------:R-:W-:Y:S02]  /*7af0*/  WARPGROUP.DEPBAR.LE gsb0, 0x0 ;  /* 0x00008000000079c5 */ /* 0x000fe40000010000 */
[----:B------:R-:W-:Y:S05]  /*7b00*/  @!P0 BRA `(.L_x_34) ;  /* 0x0000000000048947 */ /* 0x000fea0003800000 */
[----:B------:R-:W-:Y:S01]  /*7b10*/  BPT.TRAP 0x1 ;  /* 0x000000040000795c */ /* 0x000fe20000300000 */
.L_x_34:
[----:B------:R-:W-:Y:S01]  /*7b20*/  UIADD3 UR4, UR7, 0x38860, URZ ;  /* 0x0003886007047890 */ /* 0x000fe2000fffe03f */
[-C--:B------:R-:W-:Y:S01]  /*7b30*/  FMUL.FTZ R152, R29, R18.reuse ;  /* 0x000000121d987220 */ /* 0x080fe20000410000 */
[-C--:B------:R-:W-:Y:S01]  /*7b40*/  FMUL.FTZ R8, R93, R18.reuse ;  /* 0x000000125d087220 */ /* 0x080fe20000410000 */
[-C--:B------:R-:W-:Y:S01]  /*7b50*/  FMUL.FTZ R4, R109, R18.reuse ;  /* 0x000000126d047220 */ /* 0x080fe20000410000 */
[----:B------:R-:W-:Y:S01]  /*7b60*/  UPRMT UR4, UR5, 0x654, UR4 ;  /* 0x0000065405047896 */ /* 0x000fe20008000004 */
        /* <DEDUP_REMOVED lines=8> */
[----:B------:R-:W-:Y:S01]  /*7bf0*/  SYNCS.ARRIVE.TRANS64.RED.A1T0 RZ, [UR4], RZ ;  /* 0x000000ffffff79a7 */ /* 0x000fe20008100404 */
        /* <DEDUP_REMOVED lines=111> */
[----:B------:R-:W-:Y:S01]  /*82f0*/  PLOP3.LUT P0, PT, PT, PT, PT, 0x8, 0x0 ;  /* 0x000000000000781c */ /* 0x000fe20003f0e170 */
[-C--:B------:R-:W-:Y:S01]  /*8300*/  FMUL.FTZ R134, R134, R17.reuse ;  /* 0x0000001186867220 */ /* 0x080fe20000410000 */
[-C--:B------:R-:W-:Y:S01]  /*8310*/  FMUL.FTZ R131, R131, R17.reuse ;  /* 0x0000001183837220 */ /* 0x080fe20000410000 */
[-C--:B------:R-:W-:Y:S01]  /*8320*/  FMUL.FTZ R142, R142, R17.reuse ;  /* 0x000000118e8e7220 */ /* 0x080fe20000410000 */
[-C--:B------:R-:W-:Y:S01]  /*8330*/  FMUL.FTZ R139, R139, R17.reuse ;  /* 0x000000118b8b7220 */ /* 0x080fe20000410000 */
[-C--:B------:R-:W-:Y:S01]  /*8340*/  FMUL.FTZ R150, R150, R17.reuse ;  /* 0x0000001196967220 */ /* 0x080fe20000410000 */
[----:B------:R-:W-:-:S07]  /*8350*/  FMUL.FTZ R147, R147, R17 ;  /* 0x0000001193937220 */ /* 0x000fce0000410000 */
.L_x_12:
[----:B------:R-:W-:Y:S05]  /*8360*/  @P0 BRA `(.L_x_35) ;  /* 0x0000003800540947 */ /* 0x000fea0003800000 */
[----:B------:R-:W0:Y:S01]  /*8370*/  S2R R18, SR_TID.X ;  /* 0x0000000000127919 */ /* 0x000e220000002100 */
[----:B------:R-:W-:Y:S01]  /*8380*/  ULDC.64 UR4, c[0x4][0x140] ;  /* 0x0100500000047ab9 */ /* 0x000fe20000000a00 */
[----:B------:R-:W-:Y:S01]  /*8390*/  ULDC.64 UR6, c[0x0][0xb38] ;  /* 0x0002ce0000067ab9 */ /* 0x000fe20000000a00 */
[----:B------:R-:W-:Y:S01]  /*83a0*/  ULDC.64 UR8, c[0x0][0xb28] ;  /* 0x0002ca0000087ab9 */ /* 0x000fe20000000a00 */
[----:B0-----:R-:W-:-:S05]  /*83b0*/  IMAD.SHL.U32 R17, R18, 0x4, RZ ;  /* 0x0000000412117824 */ /* 0x001fca00078e00ff */
[----:B------:R-:W-:Y:S01]  /*83c0*/  LOP3.LUT R17, R17, 0xc, RZ, 0xc0, !PT ;  /* 0x0000000c11117812 */ /* 0x000fe200078ec0ff */
[----:B------:R-:W-:Y:S03]  /*83d0*/  BAR.SYNC.DEFER_BLOCKING 0x1, 0x100 ;  /* 0x0044000000007b1d */ /* 0x000fe60000010000 */
[----:B------:R-:W-:-:S05]  /*83e0*/  IADD3 R26, P0, R17, UR4, RZ ;  /* 0x00000004111a7c10 */ /* 0x000fca000ff1e0ff */
[----:B------:R-:W-:Y:S01]  /*83f0*/  IMAD.X R27, RZ, RZ, UR5, P0 ;  /* 0x00000005ff1b7e24 */ /* 0x000fe200080e06ff */
[----:B------:R-:W-:-:S04]  /*8400*/  ULDC.64 UR4, c[0x0][0xbd0] ;  /* 0x0002f40000047ab9 */ /* 0x000fc80000000a00 */
[----:B------:R0:W2:Y:S01]  /*8410*/  LDG.E.CONSTANT R26, desc[UR40][R26.64] ;  /* 0x000000281a1a7981 */ /* 0x0000a2000c1e9900 */
[C---:B------:R-:W-:Y:S01]  /*8420*/  LOP3.LUT P0, R17, R18.reuse, 0x3, RZ, 0xc0, !PT ;  /* 0x0000000312117812 */ /* 0x040fe2000780c0ff */
[----:B------:R-:W-:Y:S01]  /*8430*/  VIADD R18, R18, 0xffffff80 ;  /* 0xffffff8012127836 */ /* 0x000fe20000000000 */
[----:B------:R-:W-:Y:S02]  /*8440*/  BSSY B0, `(.L_x_36) ;  /* 0x00002ad000007945 */ /* 0x000fe40003800000 */
[----:B------:R-:W-:-:S04]  /*8450*/  ISETP.EQ.OR P0, PT, R17, 0x3, !P0 ;  /* 0x000000031100780c */ /* 0x000fc80004702670 */
[----:B------:R-:W-:Y:S02]  /*8460*/  SEL R157, R41, R8, P0 ;  /* 0x00000008299d7207 */ /* 0x000fe40000000000 */
[----:B------:R-:W-:Y:S02]  /*8470*/  SEL R8, R8, R41, P0 ;  /* 0x0000002908087207 */ /* 0x000fe40000000000 */
[----:B------:R-:W-:Y:S02]  /*8480*/  SEL R41, R7, R76, P0 ;  /* 0x0000004c07297207 */ /* 0x000fe40000000000 */
[----:B------:R-:W-:Y:S02]  /*8490*/  SEL R76, R76, R7, P0 ;  /* 0x000000074c4c7207 */ /* 0x000fe40000000000 */
[----:B------:R-:W-:Y:S02]  /*84a0*/  SHF.R.S32.HI R7, RZ, 0x1f, R18 ;  /* 0x0000001fff077819 */ /* 0x000fe40000011412 */
[----:B------:R-:W-:-:S02]  /*84b0*/  SEL R163, R25, R4, P0 ;  /* 0x0000000419a37207 */ /* 0x000fc40000000000 */
[----:B------:R-:W-:Y:S02]  /*84c0*/  SEL R25, R4, R25, P0 ;  /* 0x0000001904197207 */ /* 0x000fe40000000000 */
[----:B------:R-:W-:Y:S02]  /*84d0*/  LEA.HI R4, R7, R18, RZ, 0x7 ;  /* 0x0000001207047211 */ /* 0x000fe400078f38ff */
[----:B------:R-:W-:Y:S02]  /*84e0*/  SEL R161, R5, R72, P0 ;  /* 0x0000004805a17207 */ /* 0x000fe40000000000 */
[----:B------:R-:W-:Y:S02]  /*84f0*/  SEL R105, R36, R29, P0 ;  /* 0x0000001d24697207 */ /* 0x000fe40000000000 */
[----:B------:R-:W-:Y:S02]  /*8500*/  SEL R72, R72, R5, P0 ;  /* 0x0000000548487207 */ /* 0x000fe40000000000 */
[----:B------:R-:W-:-:S02]  /*8510*/  SEL R29, R29, R36, P0 ;  /* 0x000000241d1d7207 */ /* 0x000fc40000000000 */
[----:B------:R-:W-:Y:S02]  /*8520*/  SEL R165, R3, R68, P0 ;  /* 0x0000004403a57207 */ /* 0x000fe40000000000 */
[----:B------:R-:W-:Y:S02]  /*8530*/  LOP3.LUT R5, R4, 0xffffff80, RZ, 0xc0, !PT ;  /* 0xffffff8004057812 */ /* 0x000fe400078ec0ff */
[----:B------:R-:W-:Y:S02]  /*8540*/  SEL R3, R68, R3, P0 ;  /* 0x0000000344037207 */ /* 0x000fe40000000000 */
[----:B------:R-:W-:Y:S02]  /*8550*/  SEL R181, R30, R31, P0 ;  /* 0x0000001f1eb57207 */ /* 0x000fe40000000000 */
[----:B------:R-:W-:Y:S02]  /*8560*/  SEL R36, R31, R30, P0 ;  /* 0x0000001e1f247207 */ /* 0x000fe40000000000 */
[----:B------:R-:W-:-:S02]  /*8570*/  SEL R31, R38, R39, P0 ;  /* 0x00000027261f7207 */ /* 0x000fc40000000000 */
[----:B------:R-:W-:Y:S02]  /*8580*/  SEL R68, R39, R38, P0 ;  /* 0x0000002627447207 */ /* 0x000fe40000000000 */
[----:B------:R-:W-:Y:S01]  /*8590*/  SEL R39, R42, R81, P0 ;  /* 0x000000512a277207 */ /* 0x000fe20000000000 */
[----:B------:R-:W1:Y:S01]  /*85a0*/  S2R R38, SR_CTAID.X ;  /* 0x0000000000267919 */ /* 0x000e620000002500 */
[----:B------:R-:W-:Y:S01]  /*85b0*/  SEL R81, R81, R42, P0 ;  /* 0x0000002a51517207 */ /* 0x000fe20000000000 */
[----:B------:R-:W-:Y:S01]  /*85c0*/  IMAD.IADD R42, R18, 0x1, -R5 ;  /* 0x00000001122a7824 */ /* 0x000fe200078e0a05 */
[----:B------:R-:W-:Y:S02]  /*85d0*/  SEL R155, R49, R10, P0 ;  /* 0x0000000a319b7207 */ /* 0x000fe40000000000 */
[----:B------:R-:W-:Y:S02]  /*85e0*/  SEL R10, R10, R49, P0 ;  /* 0x000000310a0a7207 */ /* 0x000fe40000000000 */
[----:B------:R-:W-:-:S02]  /*85f0*/  SEL R49, R9, R80, P0 ;  /* 0x0000005009317207 */ /* 0x000fc40000000000 */
[----:B------:R-:W-:Y:S02]  /*8600*/  SEL R9, R80, R9, P0 ;  /* 0x0000000950097207 */ /* 0x000fe40000000000 */
[----:B------:R-:W-:Y:S02]  /*8610*/  SEL R189, R62, R63, P0 ;  /* 0x0000003f3ebd7207 */ /* 0x000fe40000000000 */
[----:B------:R-:W-:Y:S02]  /*8620*/  SEL R80, R63, R62, P0 ;  /* 0x0000003e3f507207 */ /* 0x000fe40000000000 */
[----:B------:R-:W-:Y:S02]  /*8630*/  SEL R113, R24, R101, P0 ;  /* 0x0000006518717207 */ /* 0x000fe40000000000 */
[----:B------:R-:W-:Y:S02]  /*8640*/  SHF.R.S32.HI R63, RZ, 0x1f, R42 ;  /* 0x0000001fff3f7819 */ /* 0x000fe4000001142a */
[----:B------:R-:W-:-:S02]  /*8650*/  SEL R24, R101, R24, P0 ;  /* 0x0000001865187207 */ /* 0x000fc40000000000 */
[----:B------:R-:W-:Y:S02]  /*8660*/  SEL R101, R44, R23, P0 ;  /* 0x000000172c657207 */ /* 0x000fe40000000000 */
[----:B------:R-:W-:Y:S02]  /*8670*/  SEL R23, R23, R44, P0 ;  /* 0x0000002c17177207 */ /* 0x000fe40000000000 */
[----:B------:R-:W-:Y:S02]  /*8680*/  SEL R159, R33, R6, P0 ;  /* 0x00000006219f7207 */ /* 0x000fe40000000000 */
[----:B------:R-:W-:Y:S02]  /*8690*/  LEA.HI R44, R63, R42, RZ, 0x2 ;  /* 0x0000002a3f2c7211 */ /* 0x000fe400078f10ff */
[----:B0-----:R-:W-:Y:S02]  /*86a0*/  SHF.R.S32.HI R27, RZ, 0x7, R4 ;  /* 0x00000007ff1b7819 */ /* 0x001fe40000011404 */
[----:B------:R-:W-:-:S02]  /*86b0*/  SEL R199, R86, R87, P0 ;  /* 0x0000005756c77207 */ /* 0x000fc40000000000 */
[----:B------:R-:W-:Y:S02]  /*86c0*/  SEL R33, R6, R33, P0 ;  /* 0x0000002106217207 */ /* 0x000fe40000000000 */
[----:B------:R-:W-:Y:S02]  /*86d0*/  SEL R87, R87, R86, P0 ;  /* 0x0000005657577207 */ /* 0x000fe40000000000 */
[----:B------:R-:W-:Y:S02]  /*86e0*/  LEA.HI R7, R7, R18, RZ, 0x2 ;  /* 0x0000001207077211 */ /* 0x000fe400078f10ff */
[----:B------:R-:W-:Y:S02]  /*86f0*/  SEL R141, R77, R14, P0 ;  /* 0x0000000e4d8d7207 */ /* 0x000fe40000000000 */
[--C-:B------:R-:W-:Y:S02]  /*8700*/  SHF.R.S32.HI R5, RZ, 0x2, R44.reuse ;  /* 0x00000002ff057819 */ /* 0x100fe4000001142c */
[----:B------:R-:W-:-:S02]  /*8710*/  SHF.R.S32.HI R6, RZ, 0x1f, R44 ;  /* 0x0000001fff067819 */ /* 0x000fc4000001142c */
[----:B------:R-:W-:Y:S02]  /*8720*/  LEA.HI R4, R4, R27, RZ, 0x1 ;  /* 0x0000001b04047211 */ /* 0x000fe400078f08ff */
[----:B------:R-:W-:Y:S02]  /*8730*/  SEL R14, R14, R77, P0 ;  /* 0x0000004d0e0e7207 */ /* 0x000fe40000000000 */
[----:B------:R-:W-:Y:S02]  /*8740*/  LOP3.LUT R7, R7, 0xfffffffc, RZ, 0xc0, !PT ;  /* 0xfffffffc07077812 */ /* 0x000fe400078ec0ff */
[----:B------:R-:W-:Y:S02]  /*8750*/  LEA.HI R6, R6, R5, RZ, 0x3 ;  /* 0x0000000506067211 */ /* 0x000fe400078f18ff */
[----:B------:R-:W-:Y:S02]  /*8760*/  LOP3.LUT R4, R4, 0x3fffffe, RZ, 0xc0, !PT ;  /* 0x03fffffe04047812 */ /* 0x000fe400078ec0ff */
[----:B------:R-:W-:-:S02]  /*8770*/  SEL R179, R28, R65, P0 ;  /* 0x000000411cb37207 */ /* 0x000fc40000000000 */
[----:B------:R-:W-:Y:S01]  /*8780*/  SEL R65, R65, R28, P0 ;  /* 0x0000001c41417207 */ /* 0x000fe20000000000 */
[----:B------:R-:W-:Y:S01]  /*8790*/  IMAD.IADD R28, R18, 0x1, -R7 ;  /* 0x00000001121c7824 */ /* 0x000fe200078e0a07 */
[----:B------:R-:W-:Y:S01]  /*87a0*/  SEL R195, R74, R75, P0 ;  /* 0x0000004b4ac37207 */ /* 0x000fe20000000000 */
[----:B------:R-:W-:Y:S01]  /*87b0*/  IMAD.IADD R18, R27, 0x1, -R4 ;  /* 0x000000011b127824 */ /* 0x000fe200078e0a04 */
[----:B------:R-:W-:Y:S02]  /*87c0*/  SEL R74, R75, R74, P0 ;  /* 0x0000004a4b4a7207 */ /* 0x000fe40000000000 */
[----:B------:R-:W-:Y:S02]  /*87d0*/  LOP3.LUT R6, R6, 0xfffffff8, RZ, 0xc0, !PT ;  /* 0xfffffff806067812 */ /* 0x000fe400078ec0ff */
[----:B------:R-:W-:Y:S02]  /*87e0*/  SHF.R.S32.HI R75, RZ, 0x1f, R16 ;  /* 0x0000001fff4b7819 */ /* 0x000fe40000011410 */
[----:B------:R-:W-:Y:S01]  /*87f0*/  LEA.HI R4, R63, R42, RZ, 0x5 ;  /* 0x0000002a3f047211 */ /* 0x000fe200078f28ff */
[----:B------:R-:W-:Y:S01]  /*8800*/  IMAD.IADD R7, R5, 0x1, -R6 ;  /* 0x0000000105077824 */ /* 0x000fe200078e0a06 */
[----:B------:R-:W-:Y:S01]  /*8810*/  SEL R59, R32, R117, P0 ;  /* 0x00000075203b7207 */ /* 0x000fe20000000000 */
[C---:B------:R-:W-:Y:S01]  /*8820*/  IMAD R27, R75.reuse, UR4, RZ ;  /* 0x000000044b1b7c24 */ /* 0x040fe2000f8e02ff */
[----:B------:R-:W-:Y:S01]  /*8830*/  SHF.R.S32.HI R6, RZ, 0x5, R4 ;  /* 0x00000005ff067819 */ /* 0x000fe20000011404 */
[----:B------:R-:W-:Y:S01]  /*8840*/  IMAD R75, R75, UR6, RZ ;  /* 0x000000064b4b7c24 */ /* 0x000fe2000f8e02ff */
[----:B------:R-:W-:Y:S01]  /*8850*/  SEL R32, R117, R32, P0 ;  /* 0x0000002075207207 */ /* 0x000fe20000000000 */
[----:B------:R-:W-:Y:S01]  /*8860*/  IMAD R63, R16, UR5, R27 ;  /* 0x00000005103f7c24 */ /* 0x000fe2000f8e021b */
[----:B------:R-:W-:Y:S01]  /*8870*/  SEL R117, R22, R93, P0 ;  /* 0x0000005d16757207 */ /* 0x000fe20000000000 */
[----:B------:R-:W-:Y:S01]  /*8880*/  IMAD R27, R6, 0x10, R7 ;  /* 0x00000010061b7824 */ /* 0x000fe200078e0207 */
[----:B------:R-:W-:Y:S01]  /*8890*/  SEL R35, R153, R104, P0 ;  /* 0x0000006899237207 */ /* 0x000fe20000000000 */
[C---:B------:R-:W-:Y:S01]  /*88a0*/  IMAD R75, R16.reuse, UR7, R75 ;  /* 0x00000007104b7c24 */ /* 0x040fe2000f8e024b */
[----:B------:R-:W-:Y:S01]  /*88b0*/  SEL R22, R93, R22, P0 ;  /* 0x000000165d167207 */ /* 0x000fe20000000000 */
[----:B------:R-:W-:Y:S01]  /*88c0*/  IMAD.WIDE.U32 R6, R16, UR6, RZ ;  /* 0x0000000610067c25 */ /* 0x000fe2000f8e00ff */
[----:B------:R-:W-:Y:S01]  /*88d0*/  SEL R149, R57, R12, P0 ;  /* 0x0000000c39957207 */ /* 0x000fe20000000000 */
[----:B------:R-:W-:Y:S01]  /*88e0*/  ULDC.64 UR6, c[0x0][0xb48] ;  /* 0x0002d20000067ab9 */ /* 0x000fe20000000a00 */
[----:B------:R-:W-:Y:S01]  /*88f0*/  SEL R177, R64, R145, P0 ;  /* 0x0000009140b17207 */ /* 0x000fe20000000000 */
[----:B------:R-:W-:Y:S01]  /*8900*/  IMAD.IADD R7, R7, 0x1, R75 ;  /* 0x0000000107077824 */ /* 0x000fe200078e024b */
[----:B------:R-:W-:Y:S01]  /*8910*/  SEL R153, R104, R153, P0 ;  /* 0x0000009968997207 */ /* 0x000fe20000000000 */
[----:B------:R-:W-:Y:S01]  /*8920*/  IMAD.WIDE.U32 R4, R16, UR4, RZ ;  /* 0x0000000410047c25 */ /* 0x000fe2000f8e00ff */
[----:B------:R-:W-:Y:S01]  /*8930*/  SEL R93, R52, R21, P0 ;  /* 0x00000015345d7207 */ /* 0x000fe20000000000 */
[----:B------:R-:W0:Y:S01]  /*8940*/  S2UR UR4, SR_CTAID.Y ;  /* 0x00000000000479c3 */ /* 0x000e220000002600 */
[----:B------:R-:W-:Y:S01]  /*8950*/  SEL R12, R12, R57, P0 ;  /* 0x000000390c0c7207 */ /* 0x000fe20000000000 */
[----:B------:R-:W-:Y:S01]  /*8960*/  IMAD.IADD R5, R5, 0x1, R63 ;  /* 0x0000000105057824 */ /* 0x000fe200078e023f */
[----:B------:R-:W-:Y:S01]  /*8970*/  SEL R64, R145, R64, P0 ;  /* 0x0000004091407207 */ /* 0x000fe20000000000 */
[----:B------:R-:W-:Y:S01]  /*8980*/  IMAD R27, R18, 0x40, R27 ;  /* 0x00000040121b7824 */ /* 0x000fe200078e021b */
[----:B------:R-:W-:-:S02]  /*8990*/  SEL R21, R21, R52, P0 ;  /* 0x0000003415157207 */ /* 0x000fc40000000000 */
[----:B------:R-:W-:Y:S02]  /*89a0*/  SEL R57, R11, R84, P0 ;  /* 0x000000540b397207 */ /* 0x000fe40000000000 */
[----:B------:R-:W-:Y:S02]  /*89b0*/  SEL R145, R148, R69, P0 ;  /* 0x0000004594917207 */ /* 0x000fe40000000000 */
[----:B------:R-:W-:Y:S02]  /*89c0*/  SEL R11, R84, R11, P0 ;  /* 0x0000000b540b7207 */ /* 0x000fe40000000000 */
[----:B------:R-:W-:Y:S02]  /*89d0*/  SEL R69, R69, R148, P0 ;  /* 0x0000009445457207 */ /* 0x000fe40000000000 */
[----:B------:R-:W-:Y:S02]  /*89e0*/  SEL R221, R130, R131, P0 ;  /* 0x0000008382dd7207 */ /* 0x000fe40000000000 */
        /* <DEDUP_REMOVED lines=40> */
[----:B------:R-:W-:Y:S02]  /*8c70*/  LEA.HI R30, R28, R28, RZ, 0x1 ;  /* 0x0000001c1c1e7211 */ /* 0x000fe400078f08ff */
[----:B------:R-:W-:Y:S02]  /*8c80*/  SEL R167, R116, R37, P0 ;  /* 0x0000002574a77207 */ /* 0x000fe40000000000 */
[----:B------:R-:W-:-:S02]  /*8c90*/  LOP3.LUT R63, R30, 0x1ffffffe, RZ, 0xc0, !PT ;  /* 0x1ffffffe1e3f7812 */ /* 0x000fc400078ec0ff */
[----:B------:R-:W-:Y:S02]  /*8ca0*/  SEL R173, R48, R129, P0 ;  /* 0x0000008130ad7207 */ /* 0x000fe40000000000 */
[----:B------:R-:W-:Y:S01]  /*8cb0*/  SEL R77, R55, R54, P0 ;  /* 0x00000036374d7207 */ /* 0x000fe20000000000 */
[----:B------:R-:W-:Y:S01]  /*8cc0*/  IMAD.IADD R28, R28, 0x1, -R63 ;  /* 0x000000011c1c7824 */ /* 0x000fe200078e0a3f */
[----:B------:R-:W-:Y:S02]  /*8cd0*/  SEL R48, R129, R48, P0 ;  /* 0x0000003081307207 */ /* 0x000fe40000000000 */
[----:B------:R-:W-:Y:S01]  /*8ce0*/  SEL R37, R37, R116, P0 ;  /* 0x0000007425257207 */ /* 0x000fe20000000000 */
[--C-:B------:R-:W-:Y:S01]  /*8cf0*/  IMAD R28, R28, 0x8, R27.reuse ;  /* 0x000000081c1c7824 */ /* 0x100fe200078e021b */
[----:B------:R-:W-:Y:S01]  /*8d00*/  SEL R129, R132, R53, P0 ;  /* 0x0000003584817207 */ /* 0x000fe20000000000 */
[----:B-1----:R-:W-:Y:S01]  /*8d10*/  IMAD R27, R38, 0x80, R27 ;  /* 0x00000080261b7824 */ /* 0x002fe200078e021b */
        /* <DEDUP_REMOVED lines=9> */
[----:B------:R-:W-:Y:S02]  /*8db0*/  LOP3.LUT R63, R44, 0x7ffffffc, RZ, 0xc0, !PT ;  /* 0x7ffffffc2c3f7812 */ /* 0x000fe400078ec0ff */
[----:B------:R-:W-:Y:S02]  /*8dc0*/  SEL R15, R96, R15, P0 ;  /* 0x0000000f600f7207 */ /* 0x000fe40000000000 */
        /* <DEDUP_REMOVED lines=16> */
[----:B------:R-:W-:Y:S01]  /*8ed0*/  SEL R197, R78, R79, P0 ;  /* 0x0000004f4ec57207 */ /* 0x000fe20000000000 */
[----:B--2---:R1:W-:Y:S01]  /*8ee0*/  SHFL.IDX PT, R86, R159, R26, 0x1c1f ;  /* 0x001c1f1a9f567589 */ /* 0x0043e200000e0000 */
[----:B------:R-:W-:-:S02]  /*8ef0*/  SEL R78, R79, R78, P0 ;  /* 0x0000004e4f4e7207 */ /* 0x000fc40000000000 */
[----:B------:R-:W-:Y:S01]  /*8f00*/  LOP3.LUT P1, RZ, R42, 0x3, RZ, 0xc0, !PT ;  /* 0x000000032aff7812 */ /* 0x000fe2000782c0ff */
[----:B------:R-:W-:Y:S01]  /*8f10*/  SHFL.IDX PT, R141, R141, R26, 0x1c1f ;  /* 0x001c1f1a8d8d7589 */ /* 0x000fe200000e0000 */
[----:B------:R-:W-:-:S03]  /*8f20*/  SEL R19, R19, R60, P0 ;  /* 0x0000003c13137207 */ /* 0x000fc60000000000 */
[----:B------:R-:W-:Y:S01]  /*8f30*/  SHFL.IDX PT, R35, R35, R26, 0x1c1f ;  /* 0x001c1f1a23237589 */ /* 0x000fe200000e0000 */
[----:B-1----:R-:W-:-:S03]  /*8f40*/  LOP3.LUT R159, R26, 0x2, RZ, 0x3c, !PT ;  /* 0x000000021a9f7812 */ /* 0x002fc600078e3cff */
[----:B------:R-:W-:Y:S04]  /*8f50*/  SHFL.IDX PT, R120, R113, R26, 0x1c1f ;  /* 0x001c1f1a71787589 */ /* 0x000fe800000e0000 */
[----:B------:R-:W1:Y:S04]  /*8f60*/  SHFL.IDX PT, R172, R14, R159, 0x1c1f ;  /* 0x001c1f9f0eac7589 */ /* 0x000e6800000e0000 */
[----:B------:R-:W2:Y:S04]  /*8f70*/  SHFL.IDX PT, R160, R153, R159, 0x1c1f ;  /* 0x001c1f9f99a07589 */ /* 0x000ea800000e0000 */
[----:B------:R-:W-:Y:S04]  /*8f80*/  SHFL.IDX PT, R111, R93, R26, 0x1c1f ;  /* 0x001c1f1a5d6f7589 */ /* 0x000fe800000e0000 */
[----:B------:R-:W-:Y:S04]  /*8f90*/  SHFL.IDX PT, R166, R21, R159, 0x1c1f ;  /* 0x001c1f9f15a67589 */ /* 0x000fe800000e0000 */
[----:B------:R-:W-:Y:S04]  /*8fa0*/  SHFL.IDX PT, R75, R57, R26, 0x1c1f ;  /* 0x001c1f1a394b7589 */ /* 0x000fe800000e0000 */
[----:B------:R-:W-:Y:S04]  /*8fb0*/  SHFL.IDX PT, R113, R145, R26, 0x1c1f ;  /* 0x001c1f1a91717589 */ /* 0x000fe800000e0000 */
[----:B------:R-:W-:Y:S04]  /*8fc0*/  SHFL.IDX PT, R182, R11, R159, 0x1c1f ;  /* 0x001c1f9f0bb67589 */ /* 0x000fe800000e0000 */
[----:B------:R1:W-:Y:S04]  /*8fd0*/  SHFL.IDX PT, R154, R69, R159, 0x1c1f ;  /* 0x001c1f9f459a7589 */ /* 0x0003e800000e0000 */
[----:B------:R-:W-:Y:S04]  /*8fe0*/  SHFL.IDX PT, R155, R155, R26, 0x1c1f ;  /* 0x001c1f1a9b9b7589 */ /* 0x000fe800000e0000 */
[----:B------:R2:W-:Y:S01]  /*8ff0*/  SHFL.IDX PT, R180, R10, R159, 0x1c1f ;  /* 0x001c1f9f0ab47589 */ /* 0x0005e200000e0000 */
[----:B-1----:R-:W-:-:S03]  /*9000*/  SEL R69, R172, R141, P0 ;  /* 0x0000008dac457207 */ /* 0x002fc60000000000 */
[----:B------:R-:W-:Y:S04]  /*9010*/  SHFL.IDX PT, R114, R39, R26, 0x1c1f ;  /* 0x001c1f1a27727589 */ /* 0x000fe800000e0000 */
[----:B------:R-:W-:Y:S01]  /*9020*/  SHFL.IDX PT, R39, R131, R26, 0x1c1f ;  /* 0x001c1f1a83277589 */ /* 0x000fe200000e0000 */
[----:B--2---:R-:W-:-:S03]  /*9030*/  SEL R10, R35, R160, P0 ;  /* 0x000000a0230a7207 */ /* 0x004fc60000000000 */
[----:B------:R1:W-:Y:S04]  /*9040*/  SHFL.IDX PT, R131, R67, R159, 0x1c1f ;  /* 0x001c1f9f43837589 */ /* 0x0003e800000e0000 */
[----:B------:R-:W-:Y:S04]  /*9050*/  SHFL.IDX PT, R90, R163, R26, 0x1c1f ;  /* 0x001c1f1aa35a7589 */ /* 0x000fe800000e0000 */
[----:B------:R-:W-:Y:S01]  /*9060*/  SHFL.IDX PT, R88, R161, R26, 0x1c1f ;  /* 0x001c1f1aa1587589 */ /* 0x000fe200000e0000 */
[----:B-1----:R-:W-:Y:S02]  /*9070*/  SEL R67, R141, R172, P0 ;  /* 0x000000ac8d437207 */ /* 0x002fe40000000000 */
[----:B------:R-:W1:Y:S01]  /*9080*/  LDC R141, c[0x0][0xbe8] ;  /* 0x0002fa00ff8d7b82 */ /* 0x000e620000000800 */
[----:B------:R-:W2:Y:S04]  /*9090*/  SHFL.IDX PT, R163, R24, R159, 0x1c1f ;  /* 0x001c1f9f18a37589 */ /* 0x000ea800000e0000 */
[----:B------:R-:W-:Y:S04]  /*90a0*/  SHFL.IDX PT, R124, R59, R26, 0x1c1f ;  /* 0x001c1f1a3b7c7589 */ /* 0x000fe800000e0000 */
[----:B------:R-:W-:Y:S04]  /*90b0*/  SHFL.IDX PT, R123, R105, R26, 0x1c1f ;  /* 0x001c1f1a697b7589 */ /* 0x000fe800000e0000 */
[----:B------:R-:W-:Y:S04]  /*90c0*/  SHFL.IDX PT, R121, R121, R26, 0x1c1f ;  /* 0x001c1f1a79797589 */ /* 0x000fe800000e0000 */
[----:B------:R-:W3:Y:S04]  /*90d0*/  SHFL.IDX PT, R162, R29, R159, 0x1c1f ;  /* 0x001c1f9f1da27589 */ /* 0x000ee800000e0000 */
[----:B------:R-:W4:Y:S01]  /*90e0*/  SHFL.IDX PT, R161, R32, R159, 0x1c1f ;  /* 0x001c1f9f20a17589 */ /* 0x000f2200000e0000 */
[----:B-1----:R-:W-:-:S03]  /*90f0*/  ISETP.NE.AND P2, PT, R141, 0x1, PT ;  /* 0x000000018d00780c */ /* 0x002fc60003f45270 */
[----:B------:R-:W-:Y:S01]  /*9100*/  SHFL.IDX PT, R152, R34, R159, 0x1c1f ;  /* 0x001c1f9f22987589 */ /* 0x000fe200000e0000 */
[----:B--2---:R-:W-:-:S03]  /*9110*/  SEL R24, R163, R120, P0 ;  /* 0x00000078a3187207 */ /* 0x004fc60000000000 */
[----:B------:R-:W-:Y:S04]  /*9120*/  SHFL.IDX PT, R125, R125, R26, 0x1c1f ;  /* 0x001c1f1a7d7d7589 */ /* 0x000fe800000e0000 */
[----:B------:R-:W-:Y:S04]  /*9130*/  SHFL.IDX PT, R115, R31, R26, 0x1c1f ;  /* 0x001c1f1a1f737589 */ /* 0x000fe800000e0000 */
[----:B------:R-:W-:Y:S04]  /*9140*/  SHFL.IDX PT, R104, R47, R26, 0x1c1f ;  /* 0x001c1f1a2f687589 */ /* 0x000fe800000e0000 */
[----:B------:R1:W-:Y:S01]  /*9150*/  SHFL.IDX PT, R170, R20, R159, 0x1c1f ;  /* 0x001c1f9f14aa7589 */ /* 0x0003e200000e0000 */
[----:B---3--:R-:W-:-:S03]  /*9160*/  SEL R21, R162, R123, P0 ;  /* 0x0000007ba2157207 */ /* 0x008fc60000000000 */
[----:B------:R-:W-:Y:S01]  /*9170*/  SHFL.IDX PT, R146, R68, R159, 0x1c1f ;  /* 0x001c1f9f44927589 */ /* 0x000fe200000e0000 */
[----:B----4-:R-:W-:-:S03]  /*9180*/  SEL R14, R124, R161, P0 ;  /* 0x000000a17c0e7207 */ /* 0x010fc60000000000 */
[----:B------:R-:W2:Y:S01]  /*9190*/  SHFL.IDX PT, R151, R81, R159, 0x1c1f ;  /* 0x001c1f9f51977589 */ /* 0x000ea200000e0000 */
[----:B-1----:R-:W-:-:S03]  /*91a0*/  SEL R20, R161, R124, P0 ;  /* 0x0000007ca1147207 */ /* 0x002fc60000000000 */
[----:B------:R-:W-:Y:S04]  /*91b0*/  SHFL.IDX PT, R145, R89, R159, 0x1c1f ;  /* 0x001c1f9f59917589 */ /* 0x000fe800000e0000 */
[----:B------:R-:W-:Y:S04]  /*91c0*/  SHFL.IDX PT, R105, R183, R26, 0x1c1f ;  /* 0x001c1f1ab7697589 */ /* 0x000fe800000e0000 */
[----:B------:R-:W-:Y:S04]  /*91d0*/  SHFL.IDX PT, R144, R73, R159, 0x1c1f ;  /* 0x001c1f9f49907589 */ /* 0x000fe800000e0000 */
[----:B------:R-:W-:Y:S04]  /*91e0*/  SHFL.IDX PT, R147, R147, R26, 0x1c1f ;  /* 0x001c1f1a93937589 */ /* 0x000fe800000e0000 */
[----:B------:R-:W-:Y:S04]  /*91f0*/  SHFL.IDX PT, R178, R13, R159, 0x1c1f ;  /* 0x001c1f9f0db27589 */ /* 0x000fe800000e0000 */
[----:B------:R-:W-:Y:S01]  /*9200*/  SHFL.IDX PT, R158, R85, R159, 0x1c1f ;  /* 0x001c1f9f559e7589 */ /* 0x000fe200000e0000 */
[----:B--2---:R-:W-:-:S02]  /*9210*/  SEL R124, R114, R151, P0 ;  /* 0x00000097727c7207 */ /* 0x004fc40000000000 */
[----:B------:R-:W-:Y:S01]  /*9220*/  SEL R114, R151, R114, P0 ;  /* 0x0000007297727207 */ /* 0x000fe20000000000 */
[----:B------:R1:W-:Y:S01]  /*9230*/  SHFL.IDX PT, R176, R12, R159, 0x1c1f ;  /* 0x001c1f9f0cb07589 */ /* 0x0003e200000e0000 */
[----:B------:R-:W0:Y:S03]  /*9240*/  LDC R151, c[0x0][0xc50] ;  /* 0x00031400ff977b82 */ /* 0x000e260000000800 */
[----:B------:R-:W-:Y:S04]  /*9250*/  SHFL.IDX PT, R93, R167, R26, 0x1c1f ;  /* 0x001c1f1aa75d7589 */ /* 0x000fe800000e0000 */
[----:B------:R-:W-:Y:S01]  /*9260*/  SHFL.IDX PT, R31, R139, R26, 0x1c1f ;  /* 0x001c1f1a8b1f7589 */ /* 0x000fe200000e0000 */
[----:B-1----:R-:W-:-:S03]  /*9270*/  SEL R12, R160, R35, P0 ;  /* 0x00000023a00c7207 */ /* 0x002fc60000000000 */
[----:B------:R1:W-:Y:S01]  /*9280*/  SHFL.IDX PT, R85, R33, R159, 0x1c1f ;  /* 0x001c1f9f21557589 */ /* 0x0003e200000e0000 */
[----:B------:R-:W-:-:S03]  /*9290*/  SEL R35, R166, R111, P0 ;  /* 0x0000006fa6237207 */ /* 0x000fc60000000000 */
[----:B------:R-:W2:Y:S04]  /*92a0*/  SHFL.IDX PT, R149, R149, R26, 0x1c1f ;  /* 0x001c1f1a95957589 */ /* 0x000ea800000e0000 */
[----:B------:R-:W-:Y:S01]  /*92b0*/  SHFL.IDX PT, R118, R179, R26, 0x1c1f ;  /* 0x001c1f1ab3767589 */ /* 0x000fe200000e0000 */
[----:B-1----:R-:W-:-:S03]  /*92c0*/  SEL R33, R111, R166, P0 ;  /* 0x000000a66f217207 */ /* 0x002fc60000000000 */
[----:B------:R1:W-:Y:S01]  /*92d0*/  SHFL.IDX PT, R167, R76, R159, 0x1c1f ;  /* 0x001c1f9f4ca77589 */ /* 0x0003e200000e0000 */
[----:B------:R-:W-:Y:S02]  /*92e0*/  SEL R111, R113, R154, P0 ;  /* 0x0000009a716f7207 */ /* 0x000fe40000000000 */
[----:B------:R-:W-:Y:S01]  /*92f0*/  SEL R113, R154, R113, P0 ;  /* 0x000000719a717207 */ /* 0x000fe20000000000 */
[----:B------:R-:W-:Y:S04]  /*9300*/  SHFL.IDX PT, R153, R65, R159, 0x1c1f ;  /* 0x001c1f9f41997589 */ /* 0x000fe800000e0000 */
[----:B------:R3:W-:Y:S01]  /*9310*/  SHFL.IDX PT, R139, R74, R159, 0x1c1f ;  /* 0x001c1f9f4a8b7589 */ /* 0x0007e200000e0000 */
[----:B-1----:R-:W-:-:S03]  /*9320*/  SEL R76, R182, R75, P0 ;  /* 0x0000004bb64c7207 */ /* 0x002fc60000000000 */
[----:B------:R1:W-:Y:S04]  /*9330*/  SHFL.IDX PT, R128, R77, R159, 0x1c1f ;  /* 0x001c1f9f4d807589 */ /* 0x0003e800000e0000 */
[----:B------:R-:W4:Y:S01]  /*9340*/  SHFL.IDX PT, R127, R43, R26, 0x1c1f ;  /* 0x001c1f1a2b7f7589 */ /* 0x000f2200000e0000 */
[----:B--2---:R-:W-:Y:S02]  /*9350*/  SEL R73, R176, R149, P0 ;  /* 0x00000095b0497207 */ /* 0x004fe40000000000 */
[----:B---3--:R-:W-:Y:S01]  /*9360*/  SEL R74, R75, R182, P0 ;  /* 0x000000b64b4a7207 */ /* 0x008fe20000000000 */
[----:B------:R-:W-:Y:S01]  /*9370*/  SHFL.IDX PT, R103, R129, R26, 0x1c1f ;  /* 0x001c1f1a81677589 */ /* 0x000fe200000e0000 */
[----:B------:R-:W-:Y:S02]  /*9380*/  SEL R75, R155, R180, P0 ;  /* 0x000000b49b4b7207 */ /* 0x000fe40000000000 */
[----:B-1----:R-:W-:Y:S01]  /*9390*/  SEL R77, R180, R155, P0 ;  /* 0x0000009bb44d7207 */ /* 0x002fe20000000000 */
[----:B------:R-:W1:Y:S01]  /*93a0*/  SHFL.IDX PT, R95, R185, R26, 0x1c1f ;  /* 0x001c1f1ab95f7589 */ /* 0x000e6200000e0000 */
[----:B------:R-:W2:Y:S03]  /*93b0*/  LDC.64 R154, c[0x0][0xbd8] ;  /* 0x0002f600ff9a7b82 */ /* 0x000ea60000000a00 */
[----:B------:R-:W-:Y:S04]  /*93c0*/  SHFL.IDX PT, R94, R187, R26, 0x1c1f ;  /* 0x001c1f1abb5e7589 */ /* 0x000fe800000e0000 */
[----:B------:R-:W-:Y:S04]  /*93d0*/  SHFL.IDX PT, R129, R97, R159, 0x1c1f ;  /* 0x001c1f9f61817589 */ /* 0x000fe800000e0000 */
[----:B------:R-:W-:Y:S04]  /*93e0*/  SHFL.IDX PT, R108, R175, R26, 0x1c1f ;  /* 0x001c1f1aaf6c7589 */ /* 0x000fe800000e0000 */
[----:B------:R-:W-:Y:S01]  /*93f0*/  SHFL.IDX PT, R63, R189, R26, 0x1c1f ;  /* 0x001c1f1abd3f7589 */ /* 0x000fe200000e0000 */
[----:B----4-:R-:W-:-:S02]  /*9400*/  SEL R11, R127, R158, P0 ;  /* 0x0000009e7f0b7207 */ /* 0x010fc40000000000 */
[----:B------:R-:W-:Y:S01]  /*9410*/  SEL R13, R158, R127, P0 ;  /* 0x0000007f9e0d7207 */ /* 0x000fe20000000000 */
[----:B------:R-:W-:Y:S04]  /*9420*/  SHFL.IDX PT, R132, R80, R159, 0x1c1f ;  /* 0x001c1f9f50847589 */ /* 0x000fe800000e0000 */
[----:B------:R3:W-:Y:S01]  /*9430*/  SHFL.IDX PT, R168, R22, R159, 0x1c1f ;  /* 0x001c1f9f16a87589 */ /* 0x0007e200000e0000 */
[----:B-1----:R-:W-:-:S03]  /*9440*/  SEL R127, R95, R128, P0 ;  /* 0x000000805f7f7207 */ /* 0x002fc60000000000 */
[----:B------:R-:W-:Y:S04]  /*9450*/  SHFL.IDX PT, R175, R40, R159, 0x1c1f ;  /* 0x001c1f9f28af7589 */ /* 0x000fe800000e0000 */
[----:B------:R-:W-:Y:S01]  /*9460*/  SHFL.IDX PT, R30, R51, R26, 0x1c1f ;  /* 0x001c1f1a331e7589 */ /* 0x000fe200000e0000 */
[----:B---3--:R-:W-:-:S03]  /*9470*/  SEL R22, R120, R163, P0 ;  /* 0x000000a378167207 */ /* 0x008fc60000000000 */
[----:B------:R-:W-:Y:S01]  /*9480*/  SHFL.IDX PT, R133, R133, R26, 0x1c1f ;  /* 0x001c1f1a85857589 */ /* 0x000fe200000e0000 */
[----:B------:R-:W-:-:S03]  /*9490*/  SEL R120, R121, R152, P0 ;  /* 0x0000009879787207 */ /* 0x000fc60000000000 */
[----:B------:R-:W-:Y:S04]  /*94a0*/  SHFL.IDX PT, R83, R157, R26, 0x1c1f ;  /* 0x001c1f1a9d537589 */ /* 0x000fe800000e0000 */
[----:B------:R1:W3:Y:S04]  /*94b0*/  SHFL.IDX PT, R174, R15, R159, 0x1c1f ;  /* 0x001c1f9f0fae7589 */ /* 0x0002e800000e0000 */
[----:B------:R-:W-:Y:S04]  /*94c0*/  SHFL.IDX PT, R192, R53, R159, 0x1c1f ;  /* 0x001c1f9f35c07589 */ /* 0x000fe800000e0000 */
[----:B------:R4:W-:Y:S01]  /*94d0*/  SHFL.IDX PT, R40, R122, R159, 0x1c1f ;  /* 0x001c1f9f7a287589 */ /* 0x0009e200000e0000 */
[----:B-1----:R-:W-:-:S03]  /*94e0*/  SEL R15, R123, R162, P0 ;  /* 0x000000a27b0f7207 */ /* 0x002fc60000000000 */
[----:B------:R-:W-:Y:S01]  /*94f0*/  SHFL.IDX PT, R51, R193, R26, 0x1c1f ;  /* 0x001c1f1ac1337589 */ /* 0x000fe200000e0000 */
[----:B------:R-:W-:-:S03]  /*9500*/  SEL R123, R146, R115, P0 ;  /* 0x00000073927b7207 */ /* 0x000fc60000000000 */
[----:B------:R1:W-:Y:S01]  /*9510*/  SHFL.IDX PT, R157, R64, R159, 0x1c1f ;  /* 0x001c1f9f409d7589 */ /* 0x0003e200000e0000 */
[----:B----4-:R-:W-:-:S03]  /*9520*/  SEL R122, R152, R121, P0 ;  /* 0x00000079987a7207 */ /* 0x010fc60000000000 */
[----:B------:R4:W-:Y:S01]  /*9530*/  SHFL.IDX PT, R148, R36, R159, 0x1c1f ;  /* 0x001c1f9f24947589 */ /* 0x0009e200000e0000 */
[----:B------:R-:W-:Y:S02]  /*9540*/  SEL R121, R115, R146, P0 ;  /* 0x0000009273797207 */ /* 0x000fe40000000000 */
[----:B------:R-:W-:Y:S01]  /*9550*/  SEL R115, R144, R105, P0 ;  /* 0x0000006990737207 */ /* 0x000fe20000000000 */
[----:B------:R5:W-:Y:S01]  /*9560*/  SHFL.IDX PT, R136, R70, R159, 0x1c1f ;  /* 0x001c1f9f46887589 */ /* 0x000be200000e0000 */
[----:B------:R-:W0:Y:S01]  /*9570*/  @P2 LDC R146, c[0x0][0xbf0] ;  /* 0x0002fc00ff922b82 */ /* 0x000e220000000800 */
[----:B-1----:R-:W-:Y:S02]  /*9580*/  SEL R64, R170, R125, P0 ;  /* 0x0000007daa407207 */ /* 0x002fe40000000000 */
[----:B------:R1:W-:Y:S01]  /*9590*/  SHFL.IDX PT, R53, R126, R159, 0x1c1f ;  /* 0x001c1f9f7e357589 */ /* 0x0003e200000e0000 */
[----:B---3--:R-:W-:Y:S02]  /*95a0*/  SEL R68, R174, R133, P0 ;  /* 0x00000085ae447207 */ /* 0x008fe40000000000 */
[----:B----4-:R-:W-:Y:S01]  /*95b0*/  SEL R36, R125, R170, P0 ;  /* 0x000000aa7d247207 */ /* 0x010fe20000000000 */
[----:B------:R-:W-:Y:S01]  /*95c0*/  SHFL.IDX PT, R52, R195, R26, 0x1c1f ;  /* 0x001c1f1ac3347589 */ /* 0x000fe200000e0000 */
[----:B------:R-:W-:-:S02]  /*95d0*/  SEL R125, R105, R144, P0 ;  /* 0x00000090697d7207 */ /* 0x000fc40000000000 */
[----:B-----5:R-:W-:Y:S01]  /*95e0*/  SEL R70, R147, R178, P0 ;  /* 0x000000b293467207 */ /* 0x020fe20000000000 */
[----:B------:R-:W-:Y:S01]  /*95f0*/  SHFL.IDX PT, R99, R171, R26, 0x1c1f ;  /* 0x001c1f1aab637589 */ /* 0x000fe200000e0000 */
[----:B------:R-:W-:Y:S02]  /*9600*/  SEL R105, R128, R95, P0 ;  /* 0x0000005f80697207 */ /* 0x000fe40000000000 */
[----:B-1----:R-:W-:Y:S01]  /*9610*/  SEL R126, R104, R145, P0 ;  /* 0x00000091687e7207 */ /* 0x002fe20000000000 */
[----:B------:R1:W-:Y:S01]  /*9620*/  SHFL.IDX PT, R171, R72, R159, 0x1c1f ;  /* 0x001c1f9f48ab7589 */ /* 0x0003e200000e0000 */
[----:B------:R-:W-:Y:S02]  /*9630*/  SEL R104, R145, R104, P0 ;  /* 0x0000006891687207 */ /* 0x000fe40000000000 */
[----:B------:R-:W3:Y:S01]  /*9640*/  LDC.64 R144, c[0x0][0xb40] ;  /* 0x0002d000ff907b82 */ /* 0x000ee20000000a00 */
[----:B------:R-:W-:Y:S01]  /*9650*/  SHFL.IDX PT, R112, R177, R26, 0x1c1f ;  /* 0x001c1f1ab1707589 */ /* 0x000fe200000e0000 */
[----:B------:R-:W-:-:S02]  /*9660*/  SEL R128, R94, R129, P0 ;  /* 0x000000815e807207 */ /* 0x000fc40000000000 */
[----:B------:R-:W-:Y:S01]  /*9670*/  SEL R94, R129, R94, P0 ;  /* 0x0000005e815e7207 */ /* 0x000fe20000000000 */
[----:B------:R-:W4:Y:S01]  /*9680*/  SHFL.IDX PT, R190, R45, R159, 0x1c1f ;  /* 0x001c1f9f2dbe7589 */ /* 0x000f2200000e0000 */
[----:B------:R-:W-:Y:S02]  /*9690*/  SEL R129, R63, R132, P0 ;  /* 0x000000843f817207 */ /* 0x000fe40000000000 */
[----:B-1----:R-:W-:Y:S01]  /*96a0*/  SEL R72, R178, R147, P0 ;  /* 0x00000093b2487207 */ /* 0x002fe20000000000 */
[----:B------:R-:W-:Y:S01]  /*96b0*/  SHFL.IDX PT, R177, R48, R159, 0x1c1f ;  /* 0x001c1f9f30b17589 */ /* 0x000fe200000e0000 */
[----:B------:R-:W1:Y:S01]  /*96c0*/  @P2 LDC R147, c[0x0][0xbec] ;  /* 0x0002fb00ff932b82 */ /* 0x000e620000000800 */
[----:B------:R-:W-:Y:S02]  /*96d0*/  SEL R95, R132, R63, P0 ;  /* 0x0000003f845f7207 */ /* 0x000fe40000000000 */
[----:B------:R5:W-:Y:S04]  /*96e0*/  SHFL.IDX PT, R48, R71, R159, 0x1c1f ;  /* 0x001c1f9f47307589 */ /* 0x000be800000e0000 */
[----:B------:R2:W-:Y:S04]  /*96f0*/  SHFL.IDX PT, R45, R116, R159, 0x1c1f ;  /* 0x001c1f9f742d7589 */ /* 0x0005e800000e0000 */
[----:B------:R-:W-:Y:S01]  /*9700*/  SHFL.IDX PT, R156, R61, R159, 0x1c1f ;  /* 0x001c1f9f3d9c7589 */ /* 0x000fe200000e0000 */
[----:B-----5:R-:W-:Y:S01]  /*9710*/  SEL R71, R149, R176, P0 ;  /* 0x000000b095477207 */ /* 0x020fe20000000000 */
[----:B---3--:R-:W-:Y:S01]  /*9720*/  IMAD.WIDE.U32 R6, R144, UR39, R6 ;  /* 0x0000002790067c25 */ /* 0x008fe2000f8e0006 */
[----:B------:R-:W3:Y:S01]  /*9730*/  @P2 LDC R149, c[0x0][0xbf0] ;  /* 0x0002fc00ff952b82 */ /* 0x000ee20000000800 */
[----:B------:R-:W-:Y:S01]  /*9740*/  SHFL.IDX PT, R119, R181, R26, 0x1c1f ;  /* 0x001c1f1ab5777589 */ /* 0x000fe200000e0000 */
[----:B--2---:R-:W-:-:S02]  /*9750*/  SEL R116, R118, R153, P0 ;  /* 0x0000009976747207 */ /* 0x004fc40000000000 */
[----:B------:R-:W-:Y:S01]  /*9760*/  SEL R118, R153, R118, P0 ;  /* 0x0000007699767207 */ /* 0x000fe20000000000 */
[----:B------:R2:W-:Y:S01]  /*9770*/  SHFL.IDX PT, R61, R138, R159, 0x1c1f ;  /* 0x001c1f9f8a3d7589 */ /* 0x0005e200000e0000 */
[----:B----4-:R-:W-:Y:S02]  /*9780*/  SEL R97, R99, R190, P0 ;  /* 0x000000be63617207 */ /* 0x010fe40000000000 */
[----:B------:R-:W4:Y:S01]  /*9790*/  @P2 LDC R153, c[0x0][0xbec] ;  /* 0x0002fb00ff992b82 */ /* 0x000f220000000800 */
[----:B------:R-:W-:Y:S01]  /*97a0*/  SHFL.IDX PT, R181, R143, R26, 0x1c1f ;  /* 0x001c1f1a8fb57589 */ /* 0x000fe200000e0000 */
[----:B------:R-:W-:-:S03]  /*97b0*/  SEL R99, R190, R99, P0 ;  /* 0x00000063be637207 */ /* 0x000fc60000000000 */
[----:B------:R-:W-:Y:S01]  /*97c0*/  SHFL.IDX PT, R50, R191, R26, 0x1c1f ;  /* 0x001c1f1abf327589 */ /* 0x000fe200000e0000 */
[----:B--2---:R-:W-:-:S03]  /*97d0*/  IMAD R138, R154, UR38, RZ ;  /* 0x000000269a8a7c24 */ /* 0x004fc6000f8e02ff */
[----:B------:R2:W5:Y:S01]  /*97e0*/  SHFL.IDX PT, R143, R66, R159, 0x1c1f ;  /* 0x001c1f9f428f7589 */ /* 0x00056200000e0000 */
[----:B------:R-:W-:Y:S02]  /*97f0*/  IMAD R63, R155, UR39, R138 ;  /* 0x000000279b3f7c24 */ /* 0x000fe4000f8e028a */
[----:B------:R-:W-:Y:S01]  /*9800*/  IMAD.MOV R138, RZ, RZ, -R16 ;  /* 0x000000ffff8a7224 */ /* 0x000fe200078e0a10 */
[----:B------:R-:W-:Y:S01]  /*9810*/  SHFL.IDX PT, R100, R109, R26, 0x1c1f ;  /* 0x001c1f1a6d647589 */ /* 0x000fe200000e0000 */
[----:B------:R-:W-:Y:S01]  /*9820*/  IMAD.WIDE.U32 R154, R154, UR39, R4 ;  /* 0x000000279a9a7c25 */ /* 0x000fe2000f8e0004 */
[----:B------:R-:W-:Y:S02]  /*9830*/  SEL R4, R52, R139, P0 ;  /* 0x0000008b34047207 */ /* 0x000fe40000000000 */
[----:B------:R-:W-:Y:S01]  /*9840*/  SHFL.IDX PT, R109, R137, R26, 0x1c1f ;  /* 0x001c1f1a896d7589 */ /* 0x000fe200000e0000 */
[----:B--2---:R-:W-:Y:S01]  /*9850*/  SEL R66, R133, R174, P0 ;  /* 0x000000ae85427207 */ /* 0x004fe20000000000 */
[----:B0-----:R-:W-:Y:S01]  /*9860*/  IMAD R151, R151, R138, UR4 ;  /* 0x0000000497977e24 */ /* 0x001fe2000f8e028a */
[----:B------:R-:W-:Y:S01]  /*9870*/  SEL R133, R51, R136, P0 ;  /* 0x0000008833857207 */ /* 0x000fe20000000000 */
[----:B-1----:R-:W-:Y:S01]  /*9880*/  @P2 IMAD.HI.U32 R16, R28, R147, RZ ;  /* 0x000000931c102227 */ /* 0x002fe200078e00ff */
[----:B------:R-:W-:Y:S01]  /*9890*/  SEL R51, R136, R51, P0 ;  /* 0x0000003388337207 */ /* 0x000fe20000000000 */
[----:B------:R-:W-:Y:S01]  /*98a0*/  ULDC.64 UR4, c[0x0][0xbe0] ;  /* 0x0002f80000047ab9 */ /* 0x000fe20000000a00 */
[----:B------:R-:W-:Y:S01]  /*98b0*/  SEL R136, R139, R52, P0 ;  /* 0x000000348b887207 */ /* 0x000fe20000000000 */
[----:B------:R-:W-:Y:S01]  /*98c0*/  IMAD R52, R144, UR38, RZ ;  /* 0x0000002690347c24 */ /* 0x000fe2000f8e02ff */
[----:B------:R-:W-:Y:S01]  /*98d0*/  SHFL.IDX PT, R54, R197, R26, 0x1c1f ;  /* 0x001c1f1ac5367589 */ /* 0x000fe200000e0000 */
[----:B------:R-:W-:-:S02]  /*98e0*/  IMAD.IADD R155, R155, 0x1, R63 ;  /* 0x000000019b9b7824 */ /* 0x000fc400078e023f */
[----:B------:R-:W-:Y:S01]  /*98f0*/  IMAD R145, R145, UR39, R52 ;  /* 0x0000002791917c24 */ /* 0x000fe2000f8e0234 */
[----:B------:R-:W-:Y:S01]  /*9900*/  SHF.R.S32.HI R52, RZ, 0x1f, R151 ;  /* 0x0000001fff347819 */ /* 0x000fe20000011497 */
[----:B------:R-:W-:Y:S01]  /*9910*/  IMAD.MOV.U32 R63, RZ, RZ, R28 ;  /* 0x000000ffff3f7224 */ /* 0x000fe200078e001c */
[----:B---3--:R-:W-:Y:S01]  /*9920*/  @P2 SHF.R.U32.HI R63, RZ, R149, R16 ;  /* 0x00000095ff3f2219 */ /* 0x008fe20000011610 */
[----:B------:R-:W-:Y:S01]  /*9930*/  IMAD.IADD R145, R7, 0x1, R145 ;  /* 0x0000000107917824 */ /* 0x000fe200078e0291 */
[----:B------:R-:W0:Y:S01]  /*9940*/  SHFL.IDX PT, R137, R78, R159, 0x1c1f ;  /* 0x001c1f9f4e897589 */ /* 0x000e2200000e0000 */
[----:B------:R-:W-:Y:S01]  /*9950*/  IMAD R7, R52, UR4, RZ ;  /* 0x0000000434077c24 */ /* 0x000fe2000f8e02ff */
[----:B-----5:R-:W-:Y:S01]  /*9960*/  SEL R132, R50, R143, P0 ;  /* 0x0000008f32847207 */ /* 0x020fe20000000000 */
[----:B----4-:R-:W-:Y:S01]  /*9970*/  @P2 IMAD.HI.U32 R153, R28, R153, RZ ;  /* 0x000000991c992227 */ /* 0x010fe200078e00ff */
[----:B------:R-:W-:Y:S01]  /*9980*/  SEL R50, R143, R50, P0 ;  /* 0x000000328f327207 */ /* 0x000fe20000000000 */
[----:B------:R-:W-:Y:S01]  /*9990*/  SHFL.IDX PT, R55, R55, R26, 0x1c1f ;  /* 0x001c1f1a37377589 */ /* 0x000fe200000e0000 */
[----:B------:R-:W-:Y:S01]  /*99a0*/  SHF.R.S32.HI R139, RZ, 0x1f, R63 ;  /* 0x0000001fff8b7819 */ /* 0x000fe2000001143f */
[----:B------:R-:W-:-:S02]  /*99b0*/  IMAD.MOV.U32 R144, RZ, RZ, R6 ;  /* 0x000000ffff907224 */ /* 0x000fc400078e0006 */
[C---:B------:R-:W-:Y:S01]  /*99c0*/  IMAD R16, R151.reuse, UR5, R7 ;  /* 0x0000000597107c24 */ /* 0x040fe2000f8e0207 */
[----:B------:R-:W1:Y:S01]  /*99d0*/  SHFL.IDX PT, R140, R82, R159, 0x1c1f ;  /* 0x001c1f9f528c7589 */ /* 0x000e6200000e0000 */
[----:B------:R-:W-:Y:S01]  /*99e0*/  IMAD.WIDE.U32 R6, R151, UR4, R154 ;  /* 0x0000000497067c25 */ /* 0x000fe2000f8e009a */
[----:B------:R-:W-:Y:S02]  /*99f0*/  ULDC.64 UR4, c[0x0][0xb30] ;  /* 0x0002cc0000047ab9 */ /* 0x000fe40000000a00 */
[----:B------:R-:W2:Y:S01]  /*9a00*/  SHFL.IDX PT, R117, R117, R26, 0x1c1f ;  /* 0x001c1f1a75757589 */ /* 0x000ea200000e0000 */
[----:B------:R-:W-:Y:S01]  /*9a10*/  IMAD.MOV.U32 R143, RZ, RZ, R28 ;  /* 0x000000ffff8f7224 */ /* 0x000fe200078e001c */
[----:B------:R-:W-:Y:S01]  /*9a20*/  @P2 SHF.R.U32.HI R143, RZ, R146, R153 ;  /* 0x00000092ff8f2219 */ /* 0x000fe20000011699 */
[----:B------:R-:W-:Y:S01]  /*9a30*/  IMAD R52, R52, UR6, RZ ;  /* 0x0000000634347c24 */ /* 0x000fe2000f8e02ff */
[----:B------:R-:W-:Y:S01]  /*9a40*/  IADD3 R138, P2, R63, R6, RZ ;  /* 0x000000063f8a7210 */ /* 0x000fe20007f5e0ff */
[----:B------:R-:W-:Y:S01]  /*9a50*/  IMAD.MOV R63, RZ, RZ, -R63 ;  /* 0x000000ffff3f7224 */ /* 0x000fe200078e0a3f */
[----:B------:R-:W-:Y:S01]  /*9a60*/  SHF.R.S32.HI R6, RZ, 0x1f, R143 ;  /* 0x0000001fff067819 */ /* 0x000fe2000001148f */
[----:B------:R-:W-:Y:S01]  /*9a70*/  IMAD R147, R151, UR7, R52 ;  /* 0x0000000797937c24 */ /* 0x000fe2000f8e0234 */
[----:B------:R-:W-:Y:S01]  /*9a80*/  IADD3.X R139, R139, R7, R16, P2, !PT ;  /* 0x000000078b8b7210 */ /* 0x000fe200017fe410 */
[----:B------:R-:W-:Y:S01]  /*9a90*/  IMAD.WIDE.U32 R144, R151, UR6, R144 ;  /* 0x0000000697907c25 */ /* 0x000fe2000f8e0090 */
[----:B------:R-:W-:Y:S01]  /*9aa0*/  ULDC.64 UR6, c[0x0][0xbc8] ;  /* 0x0002f20000067ab9 */ /* 0x000fe20000000a00 */
[----:B0-----:R-:W-:Y:S01]  /*9ab0*/  SEL R5, R54, R137, P0 ;  /* 0x0000008936057207 */ /* 0x001fe20000000000 */
[----:B------:R-:W-:Y:S01]  /*9ac0*/  SHFL.IDX PT, R79, R49, R26, 0x1c1f ;  /* 0x001c1f1a314f7589 */ /* 0x000fe200000e0000 */
[----:B------:R-:W-:Y:S01]  /*9ad0*/  IMAD R63, R141, R63, R28 ;  /* 0x0000003f8d3f7224 */ /* 0x000fe200078e021c */
[----:B------:R-:W-:Y:S01]  /*9ae0*/  SEL R137, R137, R54, P0 ;  /* 0x0000003689897207 */ /* 0x000fe20000000000 */
[----:B------:R-:W-:Y:S01]  /*9af0*/  IMAD R6, R6, UR4, RZ ;  /* 0x0000000406067c24 */ /* 0x000fe2000f8e02ff */
[----:B------:R-:W0:Y:S01]  /*9b00*/  SHFL.IDX PT, R186, R9, R159, 0x1c1f ;  /* 0x001c1f9f09ba7589 */ /* 0x000e2200000e0000 */
[----:B------:R-:W-:Y:S01]  /*9b10*/  IMAD.IADD R145, R145, 0x1, R147 ;  /* 0x0000000191917824 */ /* 0x000fe200078e0293 */
[----:B------:R-:W-:Y:S01]  /*9b20*/  SHF.R.S32.HI R16, RZ, 0x1f, R63 ;  /* 0x0000001fff107819 */ /* 0x000fe2000001143f */
[C---:B------:R-:W-:Y:S01]  /*9b30*/  IMAD R149, R143.reuse, UR5, R6 ;  /* 0x000000058f957c24 */ /* 0x040fe2000f8e0206 */
[----:B------:R-:W3:Y:S01]  /*9b40*/  S2UR UR5, SR_CgaCtaId ;  /* 0x00000000000579c3 */ /* 0x000ee20000008800 */
[----:B------:R-:W-:Y:S01]  /*9b50*/  IMAD.MOV R52, RZ, RZ, -R143 ;  /* 0x000000ffff347224 */ /* 0x000fe200078e0a8f */
[----:B-1----:R-:W-:Y:S01]  /*9b60*/  SEL R54, R140, R55, P0 ;  /* 0x000000378c367207 */ /* 0x002fe20000000000 */
[----:B------:R-:W-:Y:S01]  /*9b70*/  IMAD.WIDE.U32 R6, R143, UR4, R144 ;  /* 0x000000048f067c25 */ /* 0x000fe2000f8e0090 */
[----:B--2---:R-:W-:Y:S01]  /*9b80*/  SEL R32, R117, R168, P0 ;  /* 0x000000a875207207 */ /* 0x004fe20000000000 */
[----:B------:R-:W-:Y:S01]  /*9b90*/  UMOV UR4, 0x400 ;  /* 0x0000040000047882 */ /* 0x000fe20000000000 */
[----:B------:R-:W-:Y:S01]  /*9ba0*/  SEL R34, R168, R117, P0 ;  /* 0x00000075a8227207 */ /* 0x000fe20000000000 */
[----:B------:R-:W-:Y:S01]  /*9bb0*/  IMAD R16, R16, UR6, RZ ;  /* 0x0000000610107c24 */ /* 0x000fe2000f8e02ff */
[----:B------:R-:W-:Y:S01]  /*9bc0*/  SEL R117, R119, R148, P0 ;  /* 0x0000009477757207 */ /* 0x000fe20000000000 */
[----:B------:R-:W-:Y:S01]  /*9bd0*/  IMAD R147, R141, R52, R28 ;  /* 0x000000348d937224 */ /* 0x000fe200078e021c */
[----:B------:R-:W-:Y:S01]  /*9be0*/  SEL R119, R148, R119, P0 ;  /* 0x0000007794777207 */ /* 0x000fe20000000000 */
[----:B------:R-:W-:Y:S01]  /*9bf0*/  IMAD.IADD R7, R7, 0x1, R149 ;  /* 0x0000000107077824 */ /* 0x000fe200078e0295 */
[----:B------:R-:W1:Y:S01]  /*9c00*/  SHFL.IDX PT, R184, R8, R159, 0x1c1f ;  /* 0x001c1f9f08b87589 */ /* 0x000e6200000e0000 */
[C---:B------:R-:W-:Y:S01]  /*9c10*/  IMAD R143, R63.reuse, UR7, R16 ;  /* 0x000000073f8f7c24 */ /* 0x040fe2000f8e0210 */
[----:B------:R-:W-:Y:S01]  /*9c20*/  SHF.R.S32.HI R28, RZ, 0x1f, R147 ;  /* 0x0000001fff1c7819 */ /* 0x000fe20000011493 */
[----:B------:R-:W-:Y:S01]  /*9c30*/  IMAD.WIDE.U32 R138, R63, UR6, R138 ;  /* 0x000000063f8a7c25 */ /* 0x000fe2000f8e008a */
[----:B------:R-:W-:Y:S01]  /*9c40*/  ULDC.64 UR6, c[0x0][0xba8] ;  /* 0x0002ea0000067ab9 */ /* 0x000fe20000000a00 */
[----:B------:R-:W-:Y:S02]  /*9c50*/  SHFL.IDX PT, R92, R165, R26, 0x1c1f ;  /* 0x001c1f1aa55c7589 */ /* 0x000fe400000e0000 */
[----:B------:R-:W-:Y:S01]  /*9c60*/  IMAD.WIDE.U32 R144, R147, UR8, R6 ;  /* 0x0000000893907c25 */ /* 0x000fe2000f8e0006 */
[----:B------:R-:W-:Y:S01]  /*9c70*/  SEL R6, R55, R140, P0 ;  /* 0x0000008c37067207 */ /* 0x000fe20000000000 */
[----:B------:R-:W-:Y:S01]  /*9c80*/  SHFL.IDX PT, R98, R169, R26, 0x1c1f ;  /* 0x001c1f1aa9627589 */ /* 0x000fe200000e0000 */
[----:B------:R-:W-:Y:S01]  /*9c90*/  LEA R140, P2, R138, UR6, 0x2 ;  /* 0x000000068a8c7c11 */ /* 0x000fe2000f8410ff */
[----:B------:R-:W-:Y:S01]  /*9ca0*/  IMAD.IADD R55, R139, 0x1, R143 ;  /* 0x000000018b377824 */ /* 0x000fe200078e028f */
[----:B------:R-:W-:Y:S01]  /*9cb0*/  ULDC UR6, c[0x0][0xa88] ;  /* 0x0002a20000067ab9 */ /* 0x000fe20000000800 */
[----:B------:R-:W-:Y:S01]  /*9cc0*/  IMAD R28, R28, UR8, RZ ;  /* 0x000000081c1c7c24 */ /* 0x000fe2000f8e02ff */
[----:B---3--:R-:W-:Y:S01]  /*9cd0*/  ULEA UR4, UR5, UR4, 0x18 ;  /* 0x0000000405047291 */ /* 0x008fe2000f8ec03f */
[----:B------:R-:W-:Y:S01]  /*9ce0*/  SHFL.IDX PT, R146, R140, RZ, 0x1c1f ;  /* 0x001c1fff8c927589 */ /* 0x000fe200000e0000 */
[----:B------:R-:W-:Y:S01]  /*9cf0*/  LEA.HI.X R138, R138, UR7, R55, 0x2, P2 ;  /* 0x000000078a8a7c11 */ /* 0x000fe200090f1437 */
[----:B------:R-:W-:Y:S01]  /*9d00*/  IMAD R63, R147, UR9, R28 ;  /* 0x00000009933f7c24 */ /* 0x000fe2000f8e021c */
[----:B------:R-:W-:Y:S01]  /*9d10*/  UIADD3 UR4, UR4, 0x38820, URZ ;  /* 0x0003882004047890 */ /* 0x000fe2000fffe03f */
[----:B------:R-:W-:Y:S01]  /*9d20*/  SHFL.IDX PT, R148, R140, 0x1, 0x1c1f ;  /* 0x003c1f008c947f89 */ /* 0x000fe200000e0000 */
[----:B------:R-:W-:Y:S01]  /*9d30*/  IMAD R16, R141, UR6, RZ ;  /* 0x000000068d107c24 */ /* 0x000fe2000f8e02ff */
[----:B------:R-:W-:Y:S01]  /*9d40*/  ULDC.64 UR8, c[0x0][0xb00] ;  /* 0x0002c00000087ab9 */ /* 0x000fe20000000a00 */
[----:B------:R-:W-:Y:S01]  /*9d50*/  IMAD.IADD R7, R145, 0x1, R63 ;  /* 0x0000000191077824 */ /* 0x000fe200078e023f */
[----:B------:R-:W-:Y:S01]  /*9d60*/  SHFL.IDX PT, R147, R138, RZ, 0x1c1f ;  /* 0x001c1fff8a937589 */ /* 0x000fe200000e0000 */
[C---:B------:R-:W-:Y:S01]  /*9d70*/  VIADD R63, R27.reuse, 0x8 ;  /* 0x000000081b3f7836 */ /* 0x040fe20000000000 */
[----:B------:R-:W-:Y:S01]  /*9d80*/  ISETP.GE.OR P2, PT, R27, R16, P1 ;  /* 0x000000101b00720c */ /* 0x000fe20000f46670 */
[----:B------:R-:W-:Y:S01]  /*9d90*/  UPRMT UR4, URZ, 0x654, UR4 ;  /* 0x000006543f047896 */ /* 0x000fe20008000004 */
[----:B------:R-:W-:Y:S01]  /*9da0*/  SHFL.IDX PT, R149, R138, 0x1, 0x1c1f ;  /* 0x003c1f008a957f89 */ /* 0x000fe200000e0000 */
[----:B------:R-:W-:-:S02]  /*9db0*/  LEA R28, P3, R144, UR8, 0x2 ;  /* 0x00000008901c7c11 */ /* 0x000fc4000f8610ff */
[-C--:B------:R-:W-:Y:S01]  /*9dc0*/  ISETP.GE.OR P1, PT, R63, R16.reuse, P1 ;  /* 0x000000103f00720c */ /* 0x080fe20000f26670 */
[----:B------:R-:W-:Y:S01]  /*9dd0*/  SHFL.IDX PT, R179, R56, R159, 0x1c1f ;  /* 0x001c1f9f38b37589 */ /* 0x000fe200000e0000 */
[----:B------:R-:W-:Y:S02]  /*9de0*/  LEA.HI.X R52, R144, UR9, R7, 0x2, P3 ;  /* 0x0000000990347c11 */ /* 0x000fe400098f1407 */
[----:B------:R-:W-:Y:S01]  /*9df0*/  ISETP.GE.AND P3, PT, R27, R16, PT ;  /* 0x000000101b00720c */ /* 0x000fe20003f66270 */
[----:B------:R-:W-:Y:S01]  /*9e00*/  SHFL.IDX PT, R101, R101, R26, 0x1c1f ;  /* 0x001c1f1a65657589 */ /* 0x000fe200000e0000 */
[----:B------:R-:W-:Y:S01]  /*9e10*/  SYNCS.ARRIVE.TRANS64.RED.A1T0 RZ, [UR4], RZ ;  /* 0x000000ffffff79a7 */ /* 0x000fe20008100404 */
[----:B0-----:R-:W-:Y:S02]  /*9e20*/  SEL R78, R79, R186, P0 ;  /* 0x000000ba4f4e7207 */ /* 0x001fe40000000000 */
[----:B------:R-:W-:Y:S01]  /*9e30*/  SHFL.IDX PT, R102, R173, R26, 0x1c1f ;  /* 0x001c1f1aad667589 */ /* 0x000fe200000e0000 */
[----:B------:R-:W-:-:S02]  /*9e40*/  SEL R80, R186, R79, P0 ;  /* 0x0000004fba507207 */ /* 0x000fc40000000000 */
[----:B-1----:R-:W-:Y:S01]  /*9e50*/  SEL R79, R83, R184, P0 ;  /* 0x000000b8534f7207 */ /* 0x002fe20000000000 */
[----:B------:R-:W-:Y:S01]  /*9e60*/  SHFL.IDX PT, R57, R199, R26, 0x1c1f ;  /* 0x001c1f1ac7397589 */ /* 0x000fe200000e0000 */
[----:B------:R-:W-:Y:S02]  /*9e70*/  SEL R81, R184, R83, P0 ;  /* 0x00000053b8517207 */ /* 0x000fe40000000000 */
[----:B------:R-:W-:Y:S01]  /*9e80*/  SEL R83, R86, R85, P0 ;  /* 0x0000005556537207 */ /* 0x000fe20000000000 */
[----:B------:R-:W-:Y:S01]  /*9e90*/  SHFL.IDX PT, R38, R135, R26, 0x1c1f ;  /* 0x001c1f1a87267589 */ /* 0x000fe200000e0000 */
[----:B------:R-:W-:Y:S02]  /*9ea0*/  SEL R85, R85, R86, P0 ;  /* 0x0000005655557207 */ /* 0x000fe40000000000 */
[----:B------:R-:W-:Y:S01]  /*9eb0*/  SEL R86, R88, R171, P0 ;  /* 0x000000ab58567207 */ /* 0x000fe20000000000 */
[----:B------:R-:W0:Y:S01]  /*9ec0*/  SHFL.IDX PT, R164, R23, R159, 0x1c1f ;  /* 0x001c1f9f17a47589 */ /* 0x000e2200000e0000 */
[----:B------:R-:W-:-:S03]  /*9ed0*/  SEL R88, R171, R88, P0 ;  /* 0x00000058ab587207 */ /* 0x000fc60000000000 */
[----:B------:R-:W1:Y:S04]  /*9ee0*/  SHFL.IDX PT, R165, R19, R159, 0x1c1f ;  /* 0x001c1f9f13a57589 */ /* 0x000e6800000e0000 */
[----:B------:R2:W3:Y:S04]  /*9ef0*/  SHFL.IDX PT, R169, R25, R159, 0x1c1f ;  /* 0x001c1f9f19a97589 */ /* 0x0004e800000e0000 */
[----:B------:R3:W4:Y:S04]  /*9f00*/  SHFL.IDX PT, R56, R87, R159, 0x1c1f ;  /* 0x001c1f9f57387589 */ /* 0x00072800000e0000 */
[----:B------:R-:W5:Y:S04]  /*9f10*/  SHFL.IDX PT, R84, R41, R26, 0x1c1f ;  /* 0x001c1f1a29547589 */ /* 0x000f6800000e0000 */
[----:B------:R-:W-:Y:S04]  /*9f20*/  SHFL.IDX PT, R58, R201, R26, 0x1c1f ;  /* 0x001c1f1ac93a7589 */ /* 0x000fe800000e0000 */
[----:B------:R-:W5:Y:S01]  /*9f30*/  SHFL.IDX PT, R59, R203, R26, 0x1c1f ;  /* 0x001c1f1acb3b7589 */ /* 0x000f6200000e0000 */
[----:B0-----:R-:W-:-:S02]  /*9f40*/  SEL R23, R101, R164, P0 ;  /* 0x000000a465177207 */ /* 0x001fc40000000000 */
[----:B--2---:R-:W-:Y:S01]  /*9f50*/  SEL R25, R164, R101, P0 ;  /* 0x00000065a4197207 */ /* 0x004fe20000000000 */
[----:B------:R-:W-:Y:S01]  /*9f60*/  SHFL.IDX PT, R62, R207, R26, 0x1c1f ;  /* 0x001c1f1acf3e7589 */ /* 0x000fe200000e0000 */
[----:B-1----:R-:W-:Y:S02]  /*9f70*/  SEL R65, R165, R100, P0 ;  /* 0x00000064a5417207 */ /* 0x002fe40000000000 */
[----:B------:R-:W-:Y:S01]  /*9f80*/  SEL R101, R103, R192, P0 ;  /* 0x000000c067657207 */ /* 0x000fe20000000000 */
[----:B------:R0:W1:Y:S01]  /*9f90*/  SHFL.IDX PT, R188, R37, R159, 0x1c1f ;  /* 0x001c1f9f25bc7589 */ /* 0x00006200000e0000 */
[----:B---3--:R-:W-:Y:S02]  /*9fa0*/  SEL R87, R90, R169, P0 ;  /* 0x000000a95a577207 */ /* 0x008fe40000000000 */
[----:B------:R-:W-:Y:S01]  /*9fb0*/  SEL R89, R169, R90, P0 ;  /* 0x0000005aa9597207 */ /* 0x000fe20000000000 */
[----:B------:R-:W2:Y:S01]  /*9fc0*/  SHFL.IDX PT, R173, R3, R159, 0x1c1f ;  /* 0x001c1f9f03ad7589 */ /* 0x000ea200000e0000 */
[----:B----4-:R-:W-:-:S02]  /*9fd0*/  SEL R7, R57, R56, P0 ;  /* 0x0000003839077207 */ /* 0x010fc40000000000 */
[----:B------:R-:W-:Y:S01]  /*9fe0*/  SEL R55, R56, R57, P0 ;  /* 0x0000003938377207 */ /* 0x000fe20000000000 */
[----:B------:R-:W3:Y:S01]  /*9ff0*/  SHFL.IDX PT, R135, R91, R159, 0x1c1f ;  /* 0x001c1f9f5b877589 */ /* 0x000ee200000e0000 */
[----:B-----5:R-:W-:Y:S02]  /*a000*/  SEL R82, R84, R167, P0 ;  /* 0x000000a754527207 */ /* 0x020fe40000000000 */
[----:B0-----:R-:W-:Y:S01]  /*a010*/  SEL R37, R100, R165, P0 ;  /* 0x000000a564257207 */ /* 0x001fe20000000000 */
[----:B------:R0:W4:Y:S01]  /*a020*/  SHFL.IDX PT, R19, R96, R159, 0x1c1f ;  /* 0x001c1f9f60137589 */ /* 0x00012200000e0000 */
[----:B------:R-:W-:Y:S02]  /*a030*/  SEL R100, R102, R177, P0 ;  /* 0x000000b166647207 */ /* 0x000fe40000000000 */
[----:B------:R-:W-:Y:S01]  /*a040*/  SEL R84, R167, R84, P0 ;  /* 0x00000054a7547207 */ /* 0x000fe20000000000 */
[----:B------:R-:W-:Y:S01]  /*a050*/  SHFL.IDX PT, R60, R205, R26, 0x1c1f ;  /* 0x001c1f1acd3c7589 */ /* 0x000fe200000e0000 */
[----:B------:R-:W-:-:S02]  /*a060*/  SEL R57, R59, R48, P0 ;  /* 0x000000303b397207 */ /* 0x000fc40000000000 */
[----:B------:R-:W-:Y:S01]  /*a070*/  SEL R102, R177, R102, P0 ;  /* 0x00000066b1667207 */ /* 0x000fe20000000000 */
[----:B------:R-:W5:Y:S01]  /*a080*/  SHFL.IDX PT, R150, R150, R159, 0x1c1f ;  /* 0x001c1f9f96967589 */ /* 0x000f6200000e0000 */
[----:B------:R-:W-:Y:S02]  /*a090*/  SEL R103, R192, R103, P0 ;  /* 0x00000067c0677207 */ /* 0x000fe40000000000 */
[----:B0-----:R-:W-:Y:S01]  /*a0a0*/  SEL R96, R98, R175, P0 ;  /* 0x000000af62607207 */ /* 0x001fe20000000000 */
[----:B------:R-:W-:Y:S01]  /*a0b0*/  @!P2 ST.E desc[UR40][R146.64], R2 ;  /* 0x000000029200a985 */ /* 0x000fe2000c101928 */
[----:B-1----:R-:W-:Y:S02]  /*a0c0*/  SEL R91, R93, R188, P0 ;  /* 0x000000bc5d5b7207 */ /* 0x002fe40000000000 */
[----:B------:R-:W-:Y:S01]  /*a0d0*/  SEL R93, R188, R93, P0 ;  /* 0x0000005dbc5d7207 */ /* 0x000fe20000000000 */
[----:B------:R-:W-:Y:S01]  /*a0e0*/  @!P1 ST.E desc[UR40][R148.64], R0 ;  /* 0x0000000094009985 */ /* 0x000fe2000c101928 */
[----:B--2---:R-:W-:-:S02]  /*a0f0*/  SEL R90, R92, R173, P0 ;  /* 0x000000ad5c5a7207 */ /* 0x004fc40000000000 */
[----:B------:R-:W-:Y:S01]  /*a100*/  SEL R92, R173, R92, P0 ;  /* 0x0000005cad5c7207 */ /* 0x000fe20000000000 */
[----:B------:R-:W0:Y:S01]  /*a110*/  SHFL.IDX PT, R49, R209, R26, 0x1c1f ;  /* 0x001c1f1ad1317589 */ /* 0x000e2200000e0000 */
[----:B---3--:R-:W-:Y:S02]  /*a120*/  SEL R56, R58, R135, P0 ;  /* 0x000000873a387207 */ /* 0x008fe40000000000 */
[----:B------:R-:W-:Y:S01]  /*a130*/  SEL R98, R175, R98, P0 ;  /* 0x00000062af627207 */ /* 0x000fe20000000000 */
[----:B------:R-:W1:Y:S01]  /*a140*/  SHFL.IDX PT, R47, R211, R26, 0x1c1f ;  /* 0x001c1f1ad32f7589 */ /* 0x000e6200000e0000 */
[----:B----4-:R-:W-:Y:S02]  /*a150*/  SEL R139, R62, R19, P0 ;  /* 0x000000133e8b7207 */ /* 0x010fe40000000000 */
[----:B------:R-:W-:Y:S01]  /*a160*/  SEL R141, R19, R62, P0 ;  /* 0x0000003e138d7207 */ /* 0x000fe20000000000 */
[----:B------:R-:W2:Y:S01]  /*a170*/  SHFL.IDX PT, R46, R213, R26, 0x1c1f ;  /* 0x001c1f1ad52e7589 */ /* 0x000ea200000e0000 */
[----:B------:R-:W-:Y:S01]  /*a180*/  SEL R58, R135, R58, P0 ;  /* 0x0000003a873a7207 */ /* 0x000fe20000000000 */
[----:B------:R-:W-:Y:S01]  /*a190*/  IMAD.SHL.U32 R19, R18, 0x2, RZ ;  /* 0x0000000212137824 */ /* 0x000fe200078e00ff */
[----:B------:R-:W-:Y:S01]  /*a1a0*/  SEL R59, R48, R59, P0 ;  /* 0x0000003b303b7207 */ /* 0x000fe20000000000 */
[----:B------:R-:W3:Y:S01]  /*a1b0*/  SHFL.IDX PT, R44, R215, R26, 0x1c1f ;  /* 0x001c1f1ad72c7589 */ /* 0x000ee200000e0000 */
[----:B-----5:R-:W-:-:S02]  /*a1c0*/  SEL R3, R181, R150, P0 ;  /* 0x00000096b5037207 */ /* 0x020fc40000000000 */
[----:B------:R-:W-:Y:S01]  /*a1d0*/  SEL R9, R150, R181, P0 ;  /* 0x000000b596097207 */ /* 0x000fe20000000000 */
[----:B------:R-:W4:Y:S01]  /*a1e0*/  SHFL.IDX PT, R43, R217, R26, 0x1c1f ;  /* 0x001c1f1ad92b7589 */ /* 0x000f2200000e0000 */
[----:B------:R-:W-:Y:S02]  /*a1f0*/  SEL R138, R60, R131, P0 ;  /* 0x000000833c8a7207 */ /* 0x000fe40000000000 */
[----:B------:R-:W-:Y:S01]  /*a200*/  SEL R140, R131, R60, P0 ;  /* 0x0000003c838c7207 */ /* 0x000fe20000000000 */
[----:B------:R-:W0:Y:S04]  /*a210*/  SHFL.IDX PT, R42, R219, R26, 0x1c1f ;  /* 0x001c1f1adb2a7589 */ /* 0x000e2800000e0000 */
[----:B------:R-:W0:Y:S04]  /*a220*/  SHFL.IDX PT, R41, R221, R26, 0x1c1f ;  /* 0x001c1f1add297589 */ /* 0x000e2800000e0000 */
[----:B------:R5:W0:Y:S04]  /*a230*/  SHFL.IDX PT, R26, R110, R159, 0x1c1f ;  /* 0x001c1f9f6e1a7589 */ /* 0x000a2800000e0000 */
[----:B------:R1:W0:Y:S04]  /*a240*/  SHFL.IDX PT, R8, R106, R159, 0x1c1f ;  /* 0x001c1f9f6a087589 */ /* 0x00022800000e0000 */
[----:B------:R2:W0:Y:S01]  /*a250*/  SHFL.IDX PT, R29, R107, R159, 0x1c1f ;  /* 0x001c1f9f6b1d7589 */ /* 0x00042200000e0000 */
[----:B-----5:R-:W-:-:S03]  /*a260*/  SEL R110, R112, R157, P0 ;  /* 0x0000009d706e7207 */ /* 0x020fc60000000000 */
[----:B------:R0:W0:Y:S01]  /*a270*/  SHFL.IDX PT, R134, R134, R159, 0x1c1f ;  /* 0x001c1f9f86867589 */ /* 0x00002200000e0000 */
[----:B------:R-:W-:Y:S02]  /*a280*/  SEL R112, R157, R112, P0 ;  /* 0x000000709d707207 */ /* 0x000fe40000000000 */
[----:B-1----:R-:W-:Y:S01]  /*a290*/  SEL R106, R108, R179, P0 ;  /* 0x000000b36c6a7207 */ /* 0x002fe20000000000 */
[----:B------:R1:W0:Y:S01]  /*a2a0*/  SHFL.IDX PT, R130, R130, R159, 0x1c1f ;  /* 0x001c1f9f82827589 */ /* 0x00022200000e0000 */
[----:B------:R-:W-:Y:S02]  /*a2b0*/  SEL R108, R179, R108, P0 ;  /* 0x0000006cb36c7207 */ /* 0x000fe40000000000 */
[----:B--2---:R-:W-:Y:S01]  /*a2c0*/  SEL R107, R109, R156, P0 ;  /* 0x0000009c6d6b7207 */ /* 0x004fe20000000000 */
[----:B------:R1:W2:Y:S01]  /*a2d0*/  SHFL.IDX PT, R142, R142, R159, 0x1c1f ;  /* 0x001c1f9f8e8e7589 */ /* 0x0002a200000e0000 */
[----:B------:R-:W-:-:S03]  /*a2e0*/  SEL R109, R156, R109, P0 ;  /* 0x0000006d9c6d7207 */ /* 0x000fc60000000000 */
[----:B------:R1:W0:Y:S04]  /*a2f0*/  SHFL.IDX PT, R17, R17, R159, 0x1c1f ;  /* 0x001c1f9f11117589 */ /* 0x00022800000e0000 */
[----:B------:R1:W0:Y:S04]  /*a300*/  SHFL.IDX PT, R144, R28, RZ, 0x1c1f ;  /* 0x001c1fff1c907589 */ /* 0x00022800000e0000 */
[----:B------:R1:W0:Y:S01]  /*a310*/  SHFL.IDX PT, R145, R52, RZ, 0x1c1f ;  /* 0x001c1fff34917589 */ /* 0x00022200000e0000 */
[----:B---34-:R-:W-:Y:S05]  /*a320*/  @P3 BRA `(.L_x_37) ;  /* 0x0000000800f83947 */ /* 0x018fea0003800000 */
[----:B------:R-:W-:Y:S01]  /*a330*/  ULDC UR4, c[0x0][0xac8] ;  /* 0x0002b20000047ab9 */ /* 0x000fe20000000800 */
[C---:B------:R-:W-:Y:S01]  /*a340*/  VIADD R0, R19.reuse, 0x8 ;  /* 0x0000000813007836 */ /* 0x040fe20000000000 */
[C---:B------:R-:W-:Y:S01]  /*a350*/  ISETP.GE.AND P1, PT, R19.reuse, UR4, PT ;  /* 0x0000000413007c0c */ /* 0x040fe2000bf26270 */
[C---:B------:R-:W-:Y:S02]  /*a360*/  VIADD R18, R19.reuse, 0x10 ;  /* 0x0000001013127836 */ /* 0x040fe40000000000 */
[C---:B------:R-:W-:Y:S01]  /*a370*/  VIADD R27, R19.reuse, 0x18 ;  /* 0x00000018131b7836 */ /* 0x040fe20000000000 */
[----:B------:R-:W-:Y:S01]  /*a380*/  ISETP.GE.AND P4, PT, R0, UR4, PT ;  /* 0x0000000400007c0c */ /* 0x000fe2000bf86270 */
[C---:B------:R-:W-:Y:S01]  /*a390*/  VIADD R60, R19.reuse, 0x20 ;  /* 0x00000020133c7836 */ /* 0x040fe20000000000 */
[----:B------:R-:W-:Y:S01]  /*a3a0*/  ISETP.GE.AND P5, PT, R18, UR4, PT ;  /* 0x0000000412007c0c */ /* 0x000fe2000bfa6270 */
[----:B------:R-:W-:Y:S01]  /*a3b0*/  VIADD R62, R19, 0x28 ;  /* 0x00000028133e7836 */ /* 0x000fe20000000000 */
[----:B------:R-:W-:Y:S01]  /*a3c0*/  ISETP.GE.AND P6, PT, R27, UR4, PT ;  /* 0x000000041b007c0c */ /* 0x000fe2000bfc6270 */
[----:B------:R-:W-:-:S03]  /*a3d0*/  VIADD R135, R19, 0x30 ;  /* 0x0000003013877836 */ /* 0x000fc60000000000 */
[----:B------:R-:W-:Y:S01]  /*a3e0*/  ISETP.GE.AND P2, PT, R62, UR4, PT ;  /* 0x000000043e007c0c */ /* 0x000fe2000bf46270 */
[----:B0-----:R-:W-:Y:S01]  /*a3f0*/  @!P1 IMAD.WIDE R146, R19, 0x4, R144 ;  /* 0x0000000413929825 */ /* 0x001fe200078e0290 */
[----:B------:R-:W-:-:S03]  /*a400*/  ISETP.GE.AND P3, PT, R135, UR4, PT ;  /* 0x0000000487007c0c */ /* 0x000fc6000bf66270 */
[----:B------:R-:W-:Y:S01]  /*a410*/  @!P4 LEA.HI R0, R0, R0, RZ, 0x1 ;  /* 0x000000000000c211 */ /* 0x000fe200078f08ff */
[----:B------:R0:W-:Y:S01]  /*a420*/  @!P1 ST.E.64 desc[UR40][R146.64], R10 ;  /* 0x0000000a92009985 */ /* 0x0001e2000c101b28 */
[----:B------:R-:W-:Y:S02]  /*a430*/  ISETP.GE.AND P1, PT, R60, UR4, PT ;  /* 0x000000043c007c0c */ /* 0x000fe4000bf26270 */
[----:B------:R-:W-:Y:S02]  /*a440*/  @!P5 LEA.HI R18, R18, R18, RZ, 0x1 ;  /* 0x000000121212d211 */ /* 0x000fe400078f08ff */
[----:B------:R-:W-:Y:S02]  /*a450*/  @!P6 LEA.HI R48, R27, R27, RZ, 0x1 ;  /* 0x0000001b1b30e211 */ /* 0x000fe400078f08ff */
[----:B------:R-:W-:Y:S01]  /*a460*/  @!P4 LOP3.LUT R27, R0, 0xfffffffe, RZ, 0xc0, !PT ;  /* 0xfffffffe001bc812 */ /* 0x000fe200078ec0ff */
[C---:B------:R-:W-:Y:S01]  /*a470*/  VIADD R0, R19.reuse, 0x38 ;  /* 0x0000003813007836 */ /* 0x040fe20000000000 */
[----:B------:R-:W-:Y:S01]  /*a480*/  @!P5 LOP3.LUT R131, R18, 0xfffffffe, RZ, 0xc0, !PT ;  /* 0xfffffffe1283d812 */ /* 0x000fe200078ec0ff */
[C---:B------:R-:W-:Y:S01]  /*a490*/  VIADD R18, R19.reuse, 0x40 ;  /* 0x0000004013127836 */ /* 0x040fe20000000000 */
[----:B------:R-:W-:Y:S01]  /*a4a0*/  @!P6 LOP3.LUT R149, R48, 0xfffffffe, RZ, 0xc0, !PT ;  /* 0xfffffffe3095e812 */ /* 0x000fe200078ec0ff */
[----:B------:R-:W-:Y:S01]  /*a4b0*/  VIADD R48, R19, 0x48 ;  /* 0x0000004813307836 */ /* 0x000fe20000000000 */
[----:B------:R-:W-:Y:S01]  /*a4c0*/  @!P2 LEA.HI R62, R62, R62, RZ, 0x1 ;  /* 0x0000003e3e3ea211 */ /* 0x000fe200078f08ff */
[----:B0-----:R-:W-:Y:S01]  /*a4d0*/  @!P4 IMAD.WIDE R10, R27, 0x4, R144 ;  /* 0x000000041b0ac825 */ /* 0x001fe200078e0290 */
[----:B------:R-:W-:-:S02]  /*a4e0*/  @!P1 LEA.HI R60, R60, R60, RZ, 0x1 ;  /* 0x0000003c3c3c9211 */ /* 0x000fc400078f08ff */
[----:B------:R-:W-:Y:S01]  /*a4f0*/  @!P3 LEA.HI R135, R135, R135, RZ, 0x1 ;  /* 0x000000878787b211 */ /* 0x000fe200078f08ff */
[--C-:B------:R-:W-:Y:S01]  /*a500*/  @!P5 IMAD.WIDE R146, R131, 0x4, R144.reuse ;  /* 0x000000048392d825 */ /* 0x100fe200078e0290 */
[----:B------:R0:W-:Y:S01]  /*a510*/  @!P4 ST.E.64 desc[UR40][R10.64], R12 ;  /* 0x0000000c0a00c985 */ /* 0x0001e2000c101b28 */
[----:B------:R-:W-:Y:S02]  /*a520*/  @!P1 LOP3.LUT R27, R60, 0xfffffffe, RZ, 0xc0, !PT ;  /* 0xfffffffe3c1b9812 */ /* 0x000fe400078ec0ff */
[--C-:B------:R-:W-:Y:S01]  /*a530*/  @!P6 IMAD.WIDE R148, R149, 0x4, R144.reuse ;  /* 0x000000049594e825 */ /* 0x100fe200078e0290 */
[----:B------:R3:W-:Y:S01]  /*a540*/  @!P5 ST.E.64 desc[UR40][R146.64], R14 ;  /* 0x0000000e9200d985 */ /* 0x0007e2000c101b28 */
[----:B------:R-:W-:Y:S02]  /*a550*/  ISETP.GE.AND P4, PT, R0, UR4, PT ;  /* 0x0000000400007c0c */ /* 0x000fe4000bf86270 */
[----:B------:R-:W-:Y:S01]  /*a560*/  ISETP.GE.AND P5, PT, R18, UR4, PT ;  /* 0x0000000412007c0c */ /* 0x000fe2000bfa6270 */
[----:B------:R4:W-:Y:S01]  /*a570*/  @!P6 ST.E.64 desc[UR40][R148.64], R20 ;  /* 0x000000149400e985 */ /* 0x0009e2000c101b28 */
[----:B------:R-:W-:Y:S01]  /*a580*/  ISETP.GE.AND P6, PT, R48, UR4, PT ;  /* 0x0000000430007c0c */ /* 0x000fe2000bfc6270 */
[----:B------:R-:W-:Y:S01]  /*a590*/  VIADD R60, R19, 0x60 ;  /* 0x00000060133c7836 */ /* 0x000fe20000000000 */
[----:B0-----:R-:W-:Y:S01]  /*a5a0*/  @!P2 LOP3.LUT R13, R62, 0xfffffffe, RZ, 0xc0, !PT ;  /* 0xfffffffe3e0da812 */ /* 0x001fe200078ec0ff */
[----:B------:R-:W-:Y:S01]  /*a5b0*/  @!P1 IMAD.WIDE R10, R27, 0x4, R144 ;  /* 0x000000041b0a9825 */ /* 0x000fe200078e0290 */
[----:B---3--:R-:W-:-:S03]  /*a5c0*/  @!P3 LOP3.LUT R15, R135, 0xfffffffe, RZ, 0xc0, !PT ;  /* 0xfffffffe870fb812 */ /* 0x008fc600078ec0ff */
[--C-:B------:R-:W-:Y:S01]  /*a5d0*/  @!P2 IMAD.WIDE R12, R13, 0x4, R144.reuse ;  /* 0x000000040d0ca825 */ /* 0x100fe200078e0290 */
[----:B------:R0:W-:Y:S01]  /*a5e0*/  @!P1 ST.E.64 desc[UR40][R10.64], R22 ;  /* 0x000000160a009985 */ /* 0x0001e2000c101b28 */
[----:B------:R-:W-:Y:S02]  /*a5f0*/  @!P4 LEA.HI R0, R0, R0, RZ, 0x1 ;  /* 0x000000000000c211 */ /* 0x000fe400078f08ff */
[----:B------:R-:W-:Y:S01]  /*a600*/  @!P3 IMAD.WIDE R14, R15, 0x4, R144 ;  /* 0x000000040f0eb825 */ /* 0x000fe200078e0290 */
[----:B------:R3:W-:Y:S01]  /*a610*/  @!P2 ST.E.64 desc[UR40][R12.64], R24 ;  /* 0x000000180c00a985 */ /* 0x0007e2000c101b28 */
[----:B------:R-:W-:Y:S02]  /*a620*/  @!P5 LEA.HI R18, R18, R18, RZ, 0x1 ;  /* 0x000000121212d211 */ /* 0x000fe400078f08ff */
[C---:B----4-:R-:W-:Y:S01]  /*a630*/  VIADD R20, R19.reuse, 0x50 ;  /* 0x0000005013147836 */ /* 0x050fe20000000000 */
[----:B------:R4:W-:Y:S01]  /*a640*/  @!P3 ST.E.64 desc[UR40][R14.64], R32 ;  /* 0x000000200e00b985 */ /* 0x0009e2000c101b28 */
[C---:B------:R-:W-:Y:S01]  /*a650*/  VIADD R27, R19.reuse, 0x58 ;  /* 0x00000058131b7836 */ /* 0x040fe20000000000 */
[----:B------:R-:W-:Y:S01]  /*a660*/  @!P4 LOP3.LUT R21, R0, 0xfffffffe, RZ, 0xc0, !PT ;  /* 0xfffffffe0015c812 */ /* 0x000fe200078ec0ff */
[----:B------:R-:W-:Y:S01]  /*a670*/  VIADD R0, R19, 0x68 ;  /* 0x0000006813007836 */ /* 0x000fe20000000000 */
[----:B------:R-:W-:-:S02]  /*a680*/  ISETP.GE.AND P3, PT, R20, UR4, PT ;  /* 0x0000000414007c0c */ /* 0x000fc4000bf66270 */
[----:B------:R-:W-:Y:S01]  /*a690*/  @!P6 LEA.HI R48, R48, R48, RZ, 0x1 ;  /* 0x000000303030e211 */ /* 0x000fe200078f08ff */
[--C-:B0-----:R-:W-:Y:S01]  /*a6a0*/  @!P4 IMAD.WIDE R10, R21, 0x4, R144.reuse ;  /* 0x00000004150ac825 */ /* 0x101fe200078e0290 */
[----:B------:R-:W-:Y:S02]  /*a6b0*/  @!P5 LOP3.LUT R23, R18, 0xfffffffe, RZ, 0xc0, !PT ;  /* 0xfffffffe1217d812 */ /* 0x000fe400078ec0ff */
[----:B------:R-:W-:Y:S01]  /*a6c0*/  ISETP.GE.AND P1, PT, R27, UR4, PT ;  /* 0x000000041b007c0c */ /* 0x000fe2000bf26270 */
[----:B------:R-:W-:Y:S01]  /*a6d0*/  VIADD R18, R19, 0x70 ;  /* 0x0000007013127836 */ /* 0x000fe20000000000 */
[----:B------:R-:W-:Y:S01]  /*a6e0*/  ISETP.GE.AND P2, PT, R60, UR4, PT ;  /* 0x000000043c007c0c */ /* 0x000fe2000bf46270 */
[--C-:B---3--:R-:W-:Y:S01]  /*a6f0*/  @!P5 IMAD.WIDE R12, R23, 0x4, R144.reuse ;  /* 0x00000004170cd825 */ /* 0x108fe200078e0290 */
[----:B----4-:R-:W-:Y:S01]  /*a700*/  @!P6 LOP3.LUT R15, R48, 0xfffffffe, RZ, 0xc0, !PT ;  /* 0xfffffffe300fe812 */ /* 0x010fe200078ec0ff */
[----:B------:R0:W-:Y:S01]  /*a710*/  @!P4 ST.E.64 desc[UR40][R10.64], R34 ;  /* 0x000000220a00c985 */ /* 0x0001e2000c101b28 */
[----:B------:R-:W-:Y:S01]  /*a720*/  ISETP.GE.AND P4, PT, R0, UR4, PT ;  /* 0x0000000400007c0c */ /* 0x000fe2000bf86270 */
[----:B------:R-:W-:Y:S01]  /*a730*/  VIADD R22, R19, 0x80 ;  /* 0x0000008013167836 */ /* 0x000fe20000000000 */
[----:B------:R-:W-:Y:S01]  /*a740*/  @!P3 LEA.HI R20, R20, R20, RZ, 0x1 ;  /* 0x000000141414b211 */ /* 0x000fe200078f08ff */
[----:B------:R-:W-:Y:S01]  /*a750*/  @!P6 IMAD.WIDE R14, R15, 0x4, R144 ;  /* 0x000000040f0ee825 */ /* 0x000fe200078e0290 */
[----:B------:R3:W-:Y:S01]  /*a760*/  @!P5 ST.E.64 desc[UR40][R12.64], R36 ;  /* 0x000000240c00d985 */ /* 0x0007e2000c101b28 */
[----:B------:R-:W-:-:S02]  /*a770*/  ISETP.GE.AND P5, PT, R18, UR4, PT ;  /* 0x0000000412007c0c */ /* 0x000fc4000bfa6270 */
[----:B------:R-:W-:Y:S01]  /*a780*/  @!P3 LOP3.LUT R21, R20, 0xfffffffe, RZ, 0xc0, !PT ;  /* 0xfffffffe1415b812 */ /* 0x000fe200078ec0ff */
[----:B------:R-:W-:Y:S01]  /*a790*/  VIADD R20, R19, 0x78 ;  /* 0x0000007813147836 */ /* 0x000fe20000000000 */
[----:B------:R4:W-:Y:S01]  /*a7a0*/  @!P6 ST.E.64 desc[UR40][R14.64], R64 ;  /* 0x000000400e00e985 */ /* 0x0009e2000c101b28 */
[----:B------:R-:W-:Y:S01]  /*a7b0*/  @!P1 LEA.HI R27, R27, R27, RZ, 0x1 ;  /* 0x0000001b1b1b9211 */ /* 0x000fe200078f08ff */
[----:B------:R-:W-:Y:S01]  /*a7c0*/  VIADD R23, R19, 0x88 ;  /* 0x0000008813177836 */ /* 0x000fe20000000000 */
[----:B------:R-:W-:Y:S01]  /*a7d0*/  @!P2 LEA.HI R60, R60, R60, RZ, 0x1 ;  /* 0x0000003c3c3ca211 */ /* 0x000fe200078f08ff */
[--C-:B0-----:R-:W-:Y:S01]  /*a7e0*/  @!P3 IMAD.WIDE R10, R21, 0x4, R144.reuse ;  /* 0x00000004150ab825 */ /* 0x101fe200078e0290 */
[----:B------:R-:W-:Y:S02]  /*a7f0*/  @!P1 LOP3.LUT R27, R27, 0xfffffffe, RZ, 0xc0, !PT ;  /* 0xfffffffe1b1b9812 */ /* 0x000fe400078ec0ff */
[----:B------:R-:W-:Y:S02]  /*a800*/  @!P4 LEA.HI R0, R0, R0, RZ, 0x1 ;  /* 0x000000000000c211 */ /* 0x000fe400078f08ff */
[----:B------:R0:W-:Y:S01]  /*a810*/  @!P3 ST.E.64 desc[UR40][R10.64], R66 ;  /* 0x000000420a00b985 */ /* 0x0001e2000c101b28 */
[----:B------:R-:W-:Y:S01]  /*a820*/  ISETP.GE.AND P3, PT, R20, UR4, PT ;  /* 0x0000000414007c0c */ /* 0x000fe2000bf66270 */
[----:B---3--:R-:W-:Y:S01]  /*a830*/  @!P1 IMAD.WIDE R12, R27, 0x4, R144 ;  /* 0x000000041b0c9825 */ /* 0x008fe200078e0290 */
[----:B------:R-:W-:-:S02]  /*a840*/  @!P5 LEA.HI R18, R18, R18, RZ, 0x1 ;  /* 0x000000121212d211 */ /* 0x000fc400078f08ff */
[----:B----4-:R-:W-:Y:S02]  /*a850*/  @!P2 LOP3.LUT R15, R60, 0xfffffffe, RZ, 0xc0, !PT ;  /* 0xfffffffe3c0fa812 */ /* 0x010fe400078ec0ff */
[----:B------:R3:W-:Y:S01]  /*a860*/  @!P1 ST.E.64 desc[UR40][R12.64], R68 ;  /* 0x000000440c009985 */ /* 0x0007e2000c101b28 */
[----:B------:R-:W-:Y:S02]  /*a870*/  ISETP.GE.AND P6, PT, R22, UR4, PT ;  /* 0x0000000416007c0c */ /* 0x000fe4000bfc6270 */
[--C-:B------:R-:W-:Y:S01]  /*a880*/  @!P2 IMAD.WIDE R14, R15, 0x4, R144.reuse ;  /* 0x000000040f0ea825 */ /* 0x100fe200078e0290 */
[----:B------:R-:W-:Y:S02]  /*a890*/  @!P4 LOP3.LUT R21, R0, 0xfffffffe, RZ, 0xc0, !PT ;  /* 0xfffffffe0015c812 */ /* 0x000fe400078ec0ff */
[----:B------:R-:W-:Y:S01]  /*a8a0*/  ISETP.GE.AND P1, PT, R23, UR4, PT ;  /* 0x0000000417007c0c */ /* 0x000fe2000bf26270 */
[----:B------:R-:W-:Y:S01]  /*a8b0*/  VIADD R0, R19, 0x90 ;  /* 0x0000009013007836 */ /* 0x000fe20000000000 */
[----:B------:R-:W-:Y:S01]  /*a8c0*/  @!P3 LEA.HI R20, R20, R20, RZ, 0x1 ;  /* 0x000000141414b211 */ /* 0x000fe200078f08ff */
[----:B------:R4:W-:Y:S01]  /*a8d0*/  @!P2 ST.E.64 desc[UR40][R14.64], R70 ;  /* 0x000000460e00a985 */ /* 0x0009e2000c101b28 */
[----:B0-----:R-:W-:-:S02]  /*a8e0*/  @!P4 IMAD.WIDE R10, R21, 0x4, R144 ;  /* 0x00000004150ac825 */ /* 0x001fc400078e0290 */
[----:B------:R-:W-:Y:S02]  /*a8f0*/  ISETP.GE.AND P2, PT, R0, UR4, PT ;  /* 0x0000000400007c0c */ /* 0x000fe4000bf46270 */
[----:B---3--:R-:W-:Y:S01]  /*a900*/  @!P5 LOP3.LUT R13, R18, 0xfffffffe, RZ, 0xc0, !PT ;  /* 0xfffffffe120dd812 */ /* 0x008fe200078ec0ff */
[----:B------:R-:W-:Y:S01]  /*a910*/  VIADD R18, R19, 0x98 ;  /* 0x0000009813127836 */ /* 0x000fe20000000000 */
[----:B------:R0:W-:Y:S01]  /*a920*/  @!P4 ST.E.64 desc[UR40][R10.64], R72 ;  /* 0x000000480a00c985 */ /* 0x0001e2000c101b28 */
[----:B------:R-:W-:Y:S02]  /*a930*/  @!P6 LEA.HI R22, R22, R22, RZ, 0x1 ;  /* 0x000000161616e211 */ /* 0x000fe400078f08ff */
[--C-:B------:R-:W-:Y:S01]  /*a940*/  @!P5 IMAD.WIDE R12, R13, 0x4, R144.reuse ;  /* 0x000000040d0cd825 */ /* 0x100fe200078e0290 */
[----:B------:R-:W-:Y:S02]  /*a950*/  @!P1 LEA.HI R23, R23, R23, RZ, 0x1 ;  /* 0x0000001717179211 */ /* 0x000fe400078f08ff */
[----:B------:R-:W-:Y:S01]  /*a960*/  @!P6 LOP3.LUT R21, R22, 0xfffffffe, RZ, 0xc0, !PT ;  /* 0xfffffffe1615e812 */ /* 0x000fe200078ec0ff */
[----:B------:R-:W-:Y:S01]  /*a970*/  VIADD R22, R19, 0xa0 ;  /* 0x000000a013167836 */ /* 0x000fe20000000000 */
[----:B----4-:R-:W-:Y:S01]  /*a980*/  @!P3 LOP3.LUT R15, R20, 0xfffffffe, RZ, 0xc0, !PT ;  /* 0xfffffffe140fb812 */ /* 0x010fe200078ec0ff */
[----:B------:R3:W-:Y:S01]  /*a990*/  @!P5 ST.E.64 desc[UR40][R12.64], R74 ;  /* 0x0000004a0c00d985 */ /* 0x0007e2000c101b28 */
[----:B------:R-:W-:Y:S01]  /*a9a0*/  @!P2 LEA.HI R0, R0, R0, RZ, 0x1 ;  /* 0x000000000000a211 */ /* 0x000fe200078f08ff */
[----:B------:R-:W-:Y:S01]  /*a9b0*/  @!P6 IMAD.WIDE R20, R21, 0x4, R144 ;  /* 0x000000041514e825 */ /* 0x000fe200078e0290 */
[----:B------:R-:W-:-:S02]  /*a9c0*/  ISETP.GE.AND P4, PT, R22, UR4, PT ;  /* 0x0000000416007c0c */ /* 0x000fc4000bf86270 */
[----:B0-----:R-:W-:Y:S01]  /*a9d0*/  @!P1 LOP3.LUT R11, R23, 0xfffffffe, RZ, 0xc0, !PT ;  /* 0xfffffffe170b9812 */ /* 0x001fe200078ec0ff */
[----:B------:R-:W-:Y:S01]  /*a9e0*/  @!P3 IMAD.WIDE R14, R15, 0x4, R144 ;  /* 0x000000040f0eb825 */ /* 0x000fe200078e0290 */
[----:B------:R-:W-:-:S03]  /*a9f0*/  @!P2 LOP3.LUT R23, R0, 0xfffffffe, RZ, 0xc0, !PT ;  /* 0xfffffffe0017a812 */ /* 0x000fc600078ec0ff */
[--C-:B------:R-:W-:Y:S01]  /*aa00*/  @!P1 IMAD.WIDE R10, R11, 0x4, R144.reuse ;  /* 0x000000040b0a9825 */ /* 0x100fe200078e0290 */
[----:B------:R0:W-:Y:S01]  /*aa10*/  @!P3 ST.E.64 desc[UR40][R14.64], R76 ;  /* 0x0000004c0e00b985 */ /* 0x0001e2000c101b28 */
[----:B------:R-:W-:Y:S02]  /*aa20*/  ISETP.GE.AND P3, PT, R18, UR4, PT ;  /* 0x0000000412007c0c */ /* 0x000fe4000bf66270 */
[----:B------:R-:W-:Y:S01]  /*aa30*/  VIADD R0, R19, 0xa8 ;  /* 0x000000a813007836 */ /* 0x000fe20000000000 */
[----:B------:R4:W-:Y:S01]  /*aa40*/  @!P6 ST.E.64 desc[UR40][R20.64], R78 ;  /* 0x0000004e1400e985 */ /* 0x0009e2000c101b28 */
[----:B---3--:R-:W-:Y:S01]  /*aa50*/  @!P2 IMAD.WIDE R12, R23, 0x4, R144 ;  /* 0x00000004170ca825 */ /* 0x008fe200078e0290 */
[----:B------:R-:W-:Y:S02]  /*aa60*/  @!P4 LEA.HI R22, R22, R22, RZ, 0x1 ;  /* 0x000000161616c211 */ /* 0x000fe400078f08ff */
[----:B------:R3:W-:Y:S01]  /*aa70*/  @!P1 ST.E.64 desc[UR40][R10.64], R80 ;  /* 0x000000500a009985 */ /* 0x0007e2000c101b28 */
[----:B------:R-:W-:Y:S01]  /*aa80*/  ISETP.GE.AND P1, PT, R0, UR4, PT ;  /* 0x0000000400007c0c */ /* 0x000fe2000bf26270 */
[----:B------:R-:W-:-:S02]  /*aa90*/  VIADD R23, R19, 0xb8 ;  /* 0x000000b813177836 */ /* 0x000fc40000000000 */
[----:B------:R5:W-:Y:S02]  /*aaa0*/  @!P2 ST.E.64 desc[UR40][R12.64], R82 ;  /* 0x000000520c00a985 */ /* 0x000be4000c101b28 */
[----:B------:R-:W-:Y:S01]  /*aab0*/  @!P3 LEA.HI R18, R18, R18, RZ, 0x1 ;  /* 0x000000121212b211 */ /* 0x000fe200078f08ff */
[----:B0-----:R-:W-:Y:S01]  /*aac0*/  VIADD R14, R19, 0xb0 ;  /* 0x000000b0130e7836 */ /* 0x001fe20000000000 */
[----:B------:R-:W-:Y:S02]  /*aad0*/  ISETP.GE.AND P5, PT, R23, UR4, PT ;  /* 0x0000000417007c0c */ /* 0x000fe4000bfa6270 */
[----:B------:R-:W-:Y:S01]  /*aae0*/  @!P3 LOP3.LUT R15, R18, 0xfffffffe, RZ, 0xc0, !PT ;  /* 0xfffffffe120fb812 */ /* 0x000fe200078ec0ff */
[C---:B----4-:R-:W-:Y:S01]  /*aaf0*/  VIADD R20, R19.reuse, 0xc0 ;  /* 0x000000c013147836 */ /* 0x050fe20000000000 */
[----:B------:R-:W-:Y:S01]  /*ab00*/  ISETP.GE.AND P6, PT, R14, UR4, PT ;  /* 0x000000040e007c0c */ /* 0x000fe2000bfc6270 */
[----:B------:R-:W-:Y:S01]  /*ab10*/  VIADD R18, R19, 0xc8 ;  /* 0x000000c813127836 */ /* 0x000fe20000000000 */
[----:B------:R-:W-:Y:S01]  /*ab20*/  @!P1 LEA.HI R0, R0, R0, RZ, 0x1 ;  /* 0x0000000000009211 */ /* 0x000fe200078f08ff */
[----:B---3--:R-:W-:Y:S01]  /*ab30*/  @!P3 IMAD.WIDE R10, R15, 0x4, R144 ;  /* 0x000000040f0ab825 */ /* 0x008fe200078e0290 */
[----:B------:R-:W-:-:S02]  /*ab40*/  ISETP.GE.AND P2, PT, R20, UR4, PT ;  /* 0x0000000414007c0c */ /* 0x000fc4000bf46270 */
[----:B------:R-:W-:Y:S02]  /*ab50*/  @!P1 LOP3.LUT R15, R0, 0xfffffffe, RZ, 0xc0, !PT ;  /* 0xfffffffe000f9812 */ /* 0x000fe400078ec0ff */
[----:B------:R0:W-:Y:S01]  /*ab60*/  @!P3 ST.E.64 desc[UR40][R10.64], R84 ;  /* 0x000000540a00b985 */ /* 0x0001e2000c101b28 */
[----:B------:R-:W-:Y:S02]  /*ab70*/  ISETP.GE.AND P3, PT, R18, UR4, PT ;  /* 0x0000000412007c0c */ /* 0x000fe4000bf66270 */
[----:B------:R-:W-:Y:S02]  /*ab80*/  @!P5 LEA.HI R23, R23, R23, RZ, 0x1 ;  /* 0x000000171717d211 */ /* 0x000fe400078f08ff */
[----:B------:R-:W-:Y:S01]  /*ab90*/  @!P6 LEA.HI R0, R14, R14, RZ, 0x1 ;  /* 0x0000000e0e00e211 */ /* 0x000fe200078f08ff */
[--C-:B------:R-:W-:Y:S01]  /*aba0*/  @!P1 IMAD.WIDE R14, R15, 0x4, R144.reuse ;  /* 0x000000040f0e9825 */ /* 0x100fe200078e0290 */
[----:B-----5:R-:W-:Y:S02]  /*abb0*/  @!P4 LOP3.LUT R13, R22, 0xfffffffe, RZ, 0xc0, !PT ;  /* 0xfffffffe160dc812 */ /* 0x020fe400078ec0ff */
[----:B------:R-:W-:Y:S01]  /*abc0*/  @!P6 LOP3.LUT R21, R0, 0xfffffffe, RZ, 0xc0, !PT ;  /* 0xfffffffe0015e812 */ /* 0x000fe200078ec0ff */
[----:B------:R-:W-:Y:S01]  /*abd0*/  VIADD R0, R19, 0xd0 ;  /* 0x000000d013007836 */ /* 0x000fe20000000000 */
[----:B------:R-:W-:Y:S01]  /*abe0*/  @!P2 LEA.HI R20, R20, R20, RZ, 0x1 ;  /* 0x000000141414a211 */ /* 0x000fe200078f08ff */
[----:B------:R-:W-:Y:S01]  /*abf0*/  @!P4 IMAD.WIDE R12, R13, 0x4, R144 ;  /* 0x000000040d0cc825 */ /* 0x000fe200078e0290 */
[----:B------:R-:W-:-:S02]  /*ac00*/  @!P5 LOP3.LUT R23, R23, 0xfffffffe, RZ, 0xc0, !PT ;  /* 0xfffffffe1717d812 */ /* 0x000fc400078ec0ff */
[----:B------:R-:W-:Y:S01]  /*ac10*/  @!P3 LEA.HI R18, R18, R18, RZ, 0x1 ;  /* 0x000000121212b211 */ /* 0x000fe200078f08ff */
[--C-:B0-----:R-:W-:Y:S01]  /*ac20*/  @!P6 IMAD.WIDE R10, R21, 0x4, R144.reuse ;  /* 0x00000004150ae825 */ /* 0x101fe200078e0290 */
[----:B------:R-:W-:Y:S01]  /*ac30*/  @!P2 LOP3.LUT R25, R20, 0xfffffffe, RZ, 0xc0, !PT ;  /* 0xfffffffe1419a812 */ /* 0x000fe200078ec0ff */
[----:B------:R0:W-:Y:S02]  /*ac40*/  @!P4 ST.E.64 desc[UR40][R12.64], R86 ;  /* 0x000000560c00c985 */ /* 0x0001e4000c101b28 */
[----:B------:R-:W-:Y:S01]  /*ac50*/  @!P5 IMAD.WIDE R20, R23, 0x4, R144 ;  /* 0x000000041714d825 */ /* 0x000fe200078e0290 */
[----:B------:R-:W-:Y:S01]  /*ac60*/  @!P3 LOP3.LUT R23, R18, 0xfffffffe, RZ, 0xc0, !PT ;  /* 0xfffffffe1217b812 */ /* 0x000fe200078ec0ff */
[----:B------:R3:W-:Y:S01]  /*ac70*/  @!P1 ST.E.64 desc[UR40][R14.64], R88 ;  /* 0x000000580e009985 */ /* 0x0007e2000c101b28 */
[----:B------:R-:W-:Y:S01]  /*ac80*/  ISETP.GE.AND P1, PT, R0, UR4, PT ;  /* 0x0000000400007c0c */ /* 0x000fe2000bf26270 */
[C---:B------:R-:W-:Y:S02]  /*ac90*/  VIADD R18, R19.reuse, 0xd8 ;  /* 0x000000d813127836 */ /* 0x040fe40000000000 */
[----:B------:R4:W-:Y:S01]  /*aca0*/  @!P6 ST.E.64 desc[UR40][R10.64], R90 ;  /* 0x0000005a0a00e985 */ /* 0x0009e2000c101b28 */
[----:B------:R-:W-:-:S03]  /*acb0*/  VIADD R22, R19, 0xe0 ;  /* 0x000000e013167836 */ /* 0x000fc60000000000 */
[----:B------:R-:W-:Y:S01]  /*acc0*/  @!P5 ST.E.64 desc[UR40][R20.64], R92 ;  /* 0x0000005c1400d985 */ /* 0x000fe2000c101b28 */
[----:B0-----:R-:W-:-:S04]  /*acd0*/  @!P2 IMAD.WIDE R12, R25, 0x4, R144 ;  /* 0x00000004190ca825 */ /* 0x001fc800078e0290 */
[----:B---3--:R-:W-:Y:S01]  /*ace0*/  @!P3 IMAD.WIDE R14, R23, 0x4, R144 ;  /* 0x00000004170eb825 */ /* 0x008fe200078e0290 */
[----:B------:R0:W-:Y:S01]  /*acf0*/  @!P2 ST.E.64 desc[UR40][R12.64], R96 ;  /* 0x000000600c00a985 */ /* 0x0001e2000c101b28 */
[----:B------:R-:W-:Y:S02]  /*ad00*/  ISETP.GE.AND P2, PT, R18, UR4, PT ;  /* 0x0000000412007c0c */ /* 0x000fe4000bf46270 */
[C---:B------:R-:W-:Y:S01]  /*ad10*/  VIADD R23, R19.reuse, 0xe8 ;  /* 0x000000e813177836 */ /* 0x040fe20000000000 */
[----:B------:R3:W-:Y:S01]  /*ad20*/  @!P3 ST.E.64 desc[UR40][R14.64], R98 ;  /* 0x000000620e00b985 */ /* 0x0007e2000c101b28 */
[C---:B----4-:R-:W-:Y:S01]  /*ad30*/  VIADD R11, R19.reuse, 0xf8 ;  /* 0x000000f8130b7836 */ /* 0x050fe20000000000 */
[----:B------:R-:W-:Y:S01]  /*ad40*/  ISETP.GE.AND P3, PT, R22, UR4, PT ;  /* 0x0000000416007c0c */ /* 0x000fe2000bf66270 */
[----:B------:R-:W-:Y:S01]  /*ad50*/  VIADD R10, R19, 0xf0 ;  /* 0x000000f0130a7836 */ /* 0x000fe20000000000 */
[----:B------:R-:W-:Y:S02]  /*ad60*/  ISETP.GE.AND P4, PT, R23, UR4, PT ;  /* 0x0000000417007c0c */ /* 0x000fe4000bf86270 */
[----:B------:R-:W-:-:S02]  /*ad70*/  ISETP.GE.AND P6, PT, R11, UR4, PT ;  /* 0x000000040b007c0c */ /* 0x000fc4000bfc6270 */
[----:B------:R-:W-:Y:S02]  /*ad80*/  ISETP.GE.AND P5, PT, R10, UR4, PT ;  /* 0x000000040a007c0c */ /* 0x000fe4000bfa6270 */
[----:B------:R-:W-:Y:S02]  /*ad90*/  @!P1 LEA.HI R0, R0, R0, RZ, 0x1 ;  /* 0x0000000000009211 */ /* 0x000fe400078f08ff */
[----:B------:R-:W-:-:S03]  /*ada0*/  @!P2 LEA.HI R18, R18, R18, RZ, 0x1 ;  /* 0x000000121212a211 */ /* 0x000fc600078f08ff */
[----:B------:R-:W-:Y:S02]  /*adb0*/  @!P3 LEA.HI R22, R22, R22, RZ, 0x1 ;  /* 0x000000161616b211 */ /* 0x000fe400078f08ff */
[----:B------:R-:W-:Y:S02]  /*adc0*/  @!P4 LEA.HI R23, R23, R23, RZ, 0x1 ;  /* 0x000000171717c211 */ /* 0x000fe400078f08ff */
[----:B0-----:R-:W-:Y:S02]  /*add0*/  @!P6 LEA.HI R12, R11, R11, RZ, 0x1 ;  /* 0x0000000b0b0ce211 */ /* 0x001fe400078f08ff */
[----:B------:R-:W-:Y:S02]  /*ade0*/  @!P5 LEA.HI R10, R10, R10, RZ, 0x1 ;  /* 0x0000000a0a0ad211 */ /* 0x000fe400078f08ff */
[----:B------:R-:W-:Y:S02]  /*adf0*/  @!P1 LOP3.LUT R11, R0, 0xfffffffe, RZ, 0xc0, !PT ;  /* 0xfffffffe000b9812 */ /* 0x000fe400078ec0ff */
[----:B------:R-:W-:-:S02]  /*ae00*/  @!P2 LOP3.LUT R13, R18, 0xfffffffe, RZ, 0xc0, !PT ;  /* 0xfffffffe120da812 */ /* 0x000fc400078ec0ff */
[----:B---3--:R-:W-:Y:S02]  /*ae10*/  @!P3 LOP3.LUT R15, R22, 0xfffffffe, RZ, 0xc0, !PT ;  /* 0xfffffffe160fb812 */ /* 0x008fe400078ec0ff */
[----:B------:R-:W-:Y:S02]  /*ae20*/  @!P4 LOP3.LUT R21, R23, 0xfffffffe, RZ, 0xc0, !PT ;  /* 0xfffffffe1715c812 */ /* 0x000fe400078ec0ff */
[----:B------:R-:W-:Y:S01]  /*ae30*/  @!P5 LOP3.LUT R23, R10, 0xfffffffe, RZ, 0xc0, !PT ;  /* 0xfffffffe0a17d812 */ /* 0x000fe200078ec0ff */
[----:B------:R-:W-:Y:S01]  /*ae40*/  @!P1 IMAD.WIDE R10, R11, 0x4, R144 ;  /* 0x000000040b0a9825 */ /* 0x000fe200078e0290 */
[----:B------:R-:W-:-:S03]  /*ae50*/  @!P6 LOP3.LUT R25, R12, 0xfffffffe, RZ, 0xc0, !PT ;  /* 0xfffffffe0c19e812 */ /* 0x000fc600078ec0ff */
[--C-:B------:R-:W-:Y:S01]  /*ae60*/  @!P2 IMAD.WIDE R12, R13, 0x4, R144.reuse ;  /* 0x000000040d0ca825 */ /* 0x100fe200078e0290 */
[----:B------:R3:W-:Y:S03]  /*ae70*/  @!P1 ST.E.64 desc[UR40][R10.64], R100 ;  /* 0x000000640a009985 */ /* 0x0007e6000c101b28 */
[--C-:B------:R-:W-:Y:S01]  /*ae80*/  @!P3 IMAD.WIDE R14, R15, 0x4, R144.reuse ;  /* 0x000000040f0eb825 */ /* 0x100fe200078e0290 */
[----:B------:R3:W-:Y:S03]  /*ae90*/  @!P2 ST.E.64 desc[UR40][R12.64], R102 ;  /* 0x000000660c00a985 */ /* 0x0007e6000c101b28 */
[--C-:B------:R-:W-:Y:S01]  /*aea0*/  @!P4 IMAD.WIDE R20, R21, 0x4, R144.reuse ;  /* 0x000000041514c825 */ /* 0x100fe200078e0290 */
[----:B------:R3:W-:Y:S03]  /*aeb0*/  @!P3 ST.E.64 desc[UR40][R14.64], R106 ;  /* 0x0000006a0e00b985 */ /* 0x0007e6000c101b28 */
[--C-:B------:R-:W-:Y:S01]  /*aec0*/  @!P5 IMAD.WIDE R22, R23, 0x4, R144.reuse ;  /* 0x000000041716d825 */ /* 0x100fe200078e0290 */
[----:B------:R3:W-:Y:S03]  /*aed0*/  @!P4 ST.E.64 desc[UR40][R20.64], R108 ;  /* 0x0000006c1400c985 */ /* 0x0007e6000c101b28 */
[----:B------:R-:W-:Y:S01]  /*aee0*/  @!P6 IMAD.WIDE R144, R25, 0x4, R144 ;  /* 0x000000041990e825 */ /* 0x000fe200078e0290 */
[----:B------:R3:W-:Y:S04]  /*aef0*/  @!P5 ST.E.64 desc[UR40][R22.64], R110 ;  /* 0x0000006e1600d985 */ /* 0x0007e8000c101b28 */
[----:B------:R3:W-:Y:S02]  /*af00*/  @!P6 ST.E.64 desc[UR40][R144.64], R112 ;  /* 0x000000709000e985 */ /* 0x0007e4000c101b28 */
.L_x_37:
[----:B------:R-:W-:Y:S05]  /*af10*/  BSYNC B0 ;  /* 0x0000000000007941 */ /* 0x000fea0003800000 */
.L_x_36:
[----:B------:R-:W-:Y:S01]  /*af20*/  ISETP.GE.AND P1, PT, R63, R16, PT ;  /* 0x000000103f00720c */ /* 0x000fe20003f26270 */
[----:B---3--:R-:W3:Y:S01]  /*af30*/  SHFL.IDX PT, R11, R52, 0x1, 0x1c1f ;  /* 0x003c1f00340b7f89 */ /* 0x008ee200000e0000 */
[----:B0-----:R-:W-:Y:S02]  /*af40*/  SEL R13, R47, R26, P0 ;  /* 0x0000001a2f0d7207 */ /* 0x001fe40000000000 */
[----:B------:R-:W-:Y:S01]  /*af50*/  SEL R15, R26, R47, P0 ;  /* 0x0000002f1a0f7207 */ /* 0x000fe20000000000 */
[----:B------:R1:W4:Y:S01]  /*af60*/  SHFL.IDX PT, R10, R28, 0x1, 0x1c1f ;  /* 0x003c1f001c0a7f89 */ /* 0x00032200000e0000 */
[----:B------:R-:W-:Y:S02]  /*af70*/  SEL R20, R46, R29, P0 ;  /* 0x0000001d2e147207 */ /* 0x000fe40000000000 */
[----:B------:R-:W-:Y:S02]  /*af80*/  SEL R12, R49, R8, P0 ;  /* 0x00000008310c7207 */ /* 0x000fe40000000000 */
[----:B------:R-:W-:-:S02]  /*af90*/  SEL R14, R8, R49, P0 ;  /* 0x00000031080e7207 */ /* 0x000fc40000000000 */
[----:B------:R-:W-:Y:S02]  /*afa0*/  SEL R46, R29, R46, P0 ;  /* 0x0000002e1d2e7207 */ /* 0x000fe40000000000 */
[----:B------:R-:W-:Y:S02]  /*afb0*/  SEL R26, R41, R130, P0 ;  /* 0x00000082291a7207 */ /* 0x000fe40000000000 */
[----:B------:R-:W-:Y:S02]  /*afc0*/  SEL R27, R39, R134, P0 ;  /* 0x00000086271b7207 */ /* 0x000fe40000000000 */
[----:B------:R-:W-:Y:S02]  /*afd0*/  SEL R131, R134, R39, P0 ;  /* 0x0000002786837207 */ /* 0x000fe40000000000 */
[----:B-1----:R-:W-:Y:S02]  /*afe0*/  SEL R28, R38, R61, P0 ;  /* 0x0000003d261c7207 */ /* 0x002fe40000000000 */
        /* <DEDUP_REMOVED lines=8> */
[----:B--2---:R-:W-:Y:S02]  /*b070*/  SEL R29, R31, R142, P0 ;  /* 0x0000008e1f1d7207 */ /* 0x004fe40000000000 */
[----:B------:R-:W-:Y:S02]  /*b080*/  SEL R39, R142, R31, P0 ;  /* 0x0000001f8e277207 */ /* 0x000fe40000000000 */
[----:B------:R-:W-:Y:S02]  /*b090*/  SEL R2, R30, R17, P0 ;  /* 0x000000111e027207 */ /* 0x000fe40000000000 */
[----:B------:R-:W-:Y:S01]  /*b0a0*/  SEL R8, R17, R30, P0 ;  /* 0x0000001e11087207 */ /* 0x000fe20000000000 */
[----:B---34-:R-:W-:Y:S06]  /*b0b0*/  @P1 BRA `(.L_x_10) ;  /* 0x0000005000701947 */ /* 0x018fec0003800000 */
[C---:B------:R-:W-:Y:S01]  /*b0c0*/  VIADD R0, R19.reuse, 0x8 ;  /* 0x0000000813007836 */ /* 0x040fe20000000000 */
[----:B------:R-:W-:Y:S01]  /*b0d0*/  ULDC UR4, c[0x0][0xac8] ;  /* 0x0002b20000047ab9 */ /* 0x000fe20000000800 */
[C---:B------:R-:W-:Y:S01]  /*b0e0*/  VIADD R16, R19.reuse, 0x10 ;  /* 0x0000001013107836 */ /* 0x040fe20000000000 */
[C---:B------:R-:W-:Y:S01]  /*b0f0*/  ISETP.GE.AND P3, PT, R19.reuse, UR4, PT ;  /* 0x0000000413007c0c */ /* 0x040fe2000bf66270 */
[C---:B------:R-:W-:Y:S01]  /*b100*/  VIADD R18, R19.reuse, 0x18 ;  /* 0x0000001813127836 */ /* 0x040fe20000000000 */
[----:B------:R-:W-:Y:S01]  /*b110*/  ISETP.GE.AND P4, PT, R0, UR4, PT ;  /* 0x0000000400007c0c */ /* 0x000fe2000bf86270 */
[C---:B------:R-:W-:Y:S01]  /*b120*/  VIADD R34, R19.reuse, 0x20 ;  /* 0x0000002013227836 */ /* 0x040fe20000000000 */
[----:B------:R-:W-:Y:S01]  /*b130*/  ISETP.GE.AND P5, PT, R16, UR4, PT ;  /* 0x0000000410007c0c */ /* 0x000fe2000bfa6270 */
[C---:B------:R-:W-:Y:S01]  /*b140*/  VIADD R35, R19.reuse, 0x28 ;  /* 0x0000002813237836 */ /* 0x040fe20000000000 */
[----:B------:R-:W-:Y:S01]  /*b150*/  ISETP.GE.AND P0, PT, R18, UR4, PT ;  /* 0x0000000412007c0c */ /* 0x000fe2000bf06270 */
[C---:B------:R-:W-:Y:S01]  /*b160*/  VIADD R36, R19.reuse, 0x30 ;  /* 0x0000003013247836 */ /* 0x040fe20000000000 */
[----:B------:R-:W-:Y:S01]  /*b170*/  ISETP.GE.AND P1, PT, R34, UR4, PT ;  /* 0x0000000422007c0c */ /* 0x000fe2000bf26270 */
[----:B------:R-:W-:Y:S01]  /*b180*/  VIADD R40, R19, 0x38 ;  /* 0x0000003813287836 */ /* 0x000fe20000000000 */
[----:B------:R-:W-:Y:S01]  /*b190*/  ISETP.GE.AND P2, PT, R35, UR4, PT ;  /* 0x0000000423007c0c */ /* 0x000fe2000bf46270 */
[----:B------:R-:W-:-:S04]  /*b1a0*/  VIADD R41, R19, 0x40 ;  /* 0x0000004013297836 */ /* 0x000fc80000000000 */
[----:B------:R-:W-:Y:S02]  /*b1b0*/  @!P4 LEA.HI R0, R0, R0, RZ, 0x1 ;  /* 0x000000000000c211 */ /* 0x000fe400078f08ff */
[----:B------:R-:W-:Y:S02]  /*b1c0*/  @!P5 LEA.HI R16, R16, R16, RZ, 0x1 ;  /* 0x000000101010d211 */ /* 0x000fe400078f08ff */
[----:B------:R-:W-:Y:S02]  /*b1d0*/  @!P4 LOP3.LUT R31, R0, 0xfffffffe, RZ, 0xc0, !PT ;  /* 0xfffffffe001fc812 */ /* 0x000fe400078ec0ff */
[----:B------:R-:W-:Y:S01]  /*b1e0*/  @!P5 LOP3.LUT R33, R16, 0xfffffffe, RZ, 0xc0, !PT ;  /* 0xfffffffe1021d812 */ /* 0x000fe200078ec0ff */
[--C-:B------:R-:W-:Y:S01]  /*b1f0*/  @!P3 IMAD.WIDE R16, R19, 0x4, R10.reuse ;  /* 0x000000041310b825 */ /* 0x100fe200078e020a */
[----:B------:R-:W-:Y:S02]  /*b200*/  @!P0 LEA.HI R18, R18, R18, RZ, 0x1 ;  /* 0x0000001212128211 */ /* 0x000fe400078f08ff */
[----:B------:R-:W-:Y:S01]  /*b210*/  @!P1 LEA.HI R34, R34, R34, RZ, 0x1 ;  /* 0x0000002222229211 */ /* 0x000fe200078f08ff */
[----:B------:R-:W-:Y:S01]  /*b220*/  @!P4 IMAD.WIDE R30, R31, 0x4, R10 ;  /* 0x000000041f1ec825 */ /* 0x000fe200078e020a */
[----:B------:R0:W-:Y:S01]  /*b230*/  @!P3 ST.E.64 desc[UR40][R16.64], R116 ;  /* 0x000000741000b985 */ /* 0x0001e2000c101b28 */
[----:B------:R-:W-:-:S02]  /*b240*/  @!P2 LEA.HI R0, R35, R35, RZ, 0x1 ;  /* 0x000000232300a211 */ /* 0x000fc400078f08ff */
[--C-:B------:R-:W-:Y:S01]  /*b250*/  @!P5 IMAD.WIDE R32, R33, 0x4, R10.reuse ;  /* 0x000000042120d825 */ /* 0x100fe200078e020a */
[----:B------:R1:W-:Y:S01]  /*b260*/  @!P4 ST.E.64 desc[UR40][R30.64], R118 ;  /* 0x000000761e00c985 */ /* 0x0003e2000c101b28 */
[----:B------:R-:W-:Y:S02]  /*b270*/  @!P0 LOP3.LUT R35, R18, 0xfffffffe, RZ, 0xc0, !PT ;  /* 0xfffffffe12238812 */ /* 0x000fe400078ec0ff */
[----:B------:R-:W-:Y:S01]  /*b280*/  ISETP.GE.AND P3, PT, R36, UR4, PT ;  /* 0x0000000424007c0c */ /* 0x000fe2000bf66270 */
[----:B------:R2:W-:Y:S01]  /*b290*/  @!P5 ST.E.64 desc[UR40][R32.64], R120 ;  /* 0x000000782000d985 */ /* 0x0005e2000c101b28 */
[----:B------:R-:W-:Y:S01]  /*b2a0*/  @!P1 LOP3.LUT R37, R34, 0xfffffffe, RZ, 0xc0, !PT ;  /* 0xfffffffe22259812 */ /* 0x000fe200078ec0ff */
[C---:B------:R-:W-:Y:S01]  /*b2b0*/  VIADD R18, R19.reuse, 0x50 ;  /* 0x0000005013127836 */ /* 0x040fe20000000000 */
[----:B------:R-:W-:Y:S01]  /*b2c0*/  ISETP.GE.AND P4, PT, R40, UR4, PT ;  /* 0x0000000428007c0c */ /* 0x000fe2000bf86270 */
[----:B------:R-:W-:Y:S01]  /*b2d0*/  VIADD R34, R19, 0x58 ;  /* 0x0000005813227836 */ /* 0x000fe20000000000 */
[----:B------:R-:W-:Y:S01]  /*b2e0*/  ISETP.GE.AND P5, PT, R41, UR4, PT ;  /* 0x0000000429007c0c */ /* 0x000fe2000bfa6270 */
[----:B0-----:R-:W-:-:S04]  /*b2f0*/  @!P0 IMAD.WIDE R16, R35, 0x4, R10 ;  /* 0x0000000423108825 */ /* 0x001fc800078e020a */
[--C-:B-1----:R-:W-:Y:S01]  /*b300*/  @!P1 IMAD.WIDE R30, R37, 0x4, R10.reuse ;  /* 0x00000004251e9825 */ /* 0x102fe200078e020a */
[----:B------:R0:W-:Y:S01]  /*b310*/  @!P0 ST.E.64 desc[UR40][R16.64], R122 ;  /* 0x0000007a10008985 */ /* 0x0001e2000c101b28 */
[----:B------:R-:W-:Y:S02]  /*b320*/  @!P3 LEA.HI R36, R36, R36, RZ, 0x1 ;  /* 0x000000242424b211 */ /* 0x000fe400078f08ff */
[----:B--2---:R-:W-:Y:S01]  /*b330*/  @!P2 LOP3.LUT R33, R0, 0xfffffffe, RZ, 0xc0, !PT ;  /* 0xfffffffe0021a812 */ /* 0x004fe200078ec0ff */
[----:B------:R-:W-:Y:S01]  /*b340*/  VIADD R0, R19, 0x48 ;  /* 0x0000004813007836 */ /* 0x000fe20000000000 */
[----:B------:R1:W-:Y:S01]  /*b350*/  @!P1 ST.E.64 desc[UR40][R30.64], R124 ;  /* 0x0000007c1e009985 */ /* 0x0003e2000c101b28 */
[----:B------:R-:W-:Y:S02]  /*b360*/  ISETP.GE.AND P1, PT, R18, UR4, PT ;  /* 0x0000000412007c0c */ /* 0x000fe4000bf26270 */
[----:B------:R-:W-:Y:S01]  /*b370*/  @!P2 IMAD.WIDE R32, R33, 0x4, R10 ;  /* 0x000000042120a825 */ /* 0x000fe200078e020a */
[----:B------:R-:W-:-:S02]  /*b380*/  ISETP.GE.AND P0, PT, R0, UR4, PT ;  /* 0x0000000400007c0c */ /* 0x000fc4000bf06270 */
[----:B------:R-:W-:Y:S02]  /*b390*/  @!P4 LEA.HI R40, R40, R40, RZ, 0x1 ;  /* 0x000000282828c211 */ /* 0x000fe400078f08ff */
[----:B------:R-:W-:Y:S01]  /*b3a0*/  @!P5 LEA.HI R41, R41, R41, RZ, 0x1 ;  /* 0x000000292929d211 */ /* 0x000fe200078f08ff */
[----:B------:R2:W-:Y:S01]  /*b3b0*/  @!P2 ST.E.64 desc[UR40][R32.64], R114 ;  /* 0x000000722000a985 */ /* 0x0005e2000c101b28 */
[----:B------:R-:W-:Y:S01]  /*b3c0*/  @!P3 LOP3.LUT R35, R36, 0xfffffffe, RZ, 0xc0, !PT ;  /* 0xfffffffe2423b812 */ /* 0x000fe200078ec0ff */
[C---:B------:R-:W-:Y:S01]  /*b3d0*/  VIADD R36, R19.reuse, 0x60 ;  /* 0x0000006013247836 */ /* 0x040fe20000000000 */
[----:B------:R-:W-:Y:S01]  /*b3e0*/  @!P4 LOP3.LUT R37, R40, 0xfffffffe, RZ, 0xc0, !PT ;  /* 0xfffffffe2825c812 */ /* 0x000fe200078ec0ff */
[----:B------:R-:W-:Y:S01]  /*b3f0*/  VIADD R40, R19, 0x68 ;  /* 0x0000006813287836 */ /* 0x000fe20000000000 */
[----:B------:R-:W-:Y:S01]  /*b400*/  ISETP.GE.AND P2, PT, R34, UR4, PT ;  /* 0x0000000422007c0c */ /* 0x000fe2000bf46270 */
[----:B0-----:R-:W-:Y:S01]  /*b410*/  @!P3 IMAD.WIDE R16, R35, 0x4, R10 ;  /* 0x000000042310b825 */ /* 0x001fe200078e020a */
[----:B------:R-:W-:-:S02]  /*b420*/  @!P1 LEA.HI R18, R18, R18, RZ, 0x1 ;  /* 0x0000001212129211 */ /* 0x000fc400078f08ff */
[----:B------:R-:W-:Y:S01]  /*b430*/  @!P0 LEA.HI R0, R0, R0, RZ, 0x1 ;  /* 0x0000000000008211 */ /* 0x000fe200078f08ff */
[--C-:B-1----:R-:W-:Y:S01]  /*b440*/  @!P4 IMAD.WIDE R30, R37, 0x4, R10.reuse ;  /* 0x00000004251ec825 */ /* 0x102fe200078e020a */
[----:B------:R0:W-:Y:S01]  /*b450*/  @!P3 ST.E.64 desc[UR40][R16.64], R126 ;  /* 0x0000007e1000b985 */ /* 0x0001e2000c101b28 */
[----:B------:R-:W-:Y:S02]  /*b460*/  ISETP.GE.AND P3, PT, R36, UR4, PT ;  /* 0x0000000424007c0c */ /* 0x000fe4000bf66270 */
[----:B--2---:R-:W-:Y:S01]  /*b470*/  @!P5 LOP3.LUT R33, R41, 0xfffffffe, RZ, 0xc0, !PT ;  /* 0xfffffffe2921d812 */ /* 0x004fe200078ec0ff */
[----:B------:R1:W-:Y:S01]  /*b480*/  @!P4 ST.E.64 desc[UR40][R30.64], R104 ;  /* 0x000000681e00c985 */ /* 0x0003e2000c101b28 */
[----:B------:R-:W-:Y:S01]  /*b490*/  @!P0 LOP3.LUT R35, R0, 0xfffffffe, RZ, 0xc0, !PT ;  /* 0xfffffffe00238812 */ /* 0x000fe200078ec0ff */
[----:B------:R-:W-:Y:S01]  /*b4a0*/  VIADD R41, R19, 0x70 ;  /* 0x0000007013297836 */ /* 0x000fe20000000000 */
[----:B------:R-:W-:Y:S01]  /*b4b0*/  @!P1 LOP3.LUT R37, R18, 0xfffffffe, RZ, 0xc0, !PT ;  /* 0xfffffffe12259812 */ /* 0x000fe200078ec0ff */
[----:B------:R-:W-:Y:S01]  /*b4c0*/  @!P5 IMAD.WIDE R32, R33, 0x4, R10 ;  /* 0x000000042120d825 */ /* 0x000fe200078e020a */
[----:B------:R-:W-:-:S02]  /*b4d0*/  @!P2 LEA.HI R34, R34, R34, RZ, 0x1 ;  /* 0x000000222222a211 */ /* 0x000fc400078f08ff */
[----:B------:R-:W-:Y:S01]  /*b4e0*/  ISETP.GE.AND P4, PT, R41, UR4, PT ;  /* 0x0000000429007c0c */ /* 0x000fe2000bf86270 */
[----:B------:R-:W-:Y:S01]  /*b4f0*/  VIADD R0, R19, 0x78 ;  /* 0x0000007813007836 */ /* 0x000fe20000000000 */
[----:B------:R2:W-:Y:S01]  /*b500*/  @!P5 ST.E.64 desc[UR40][R32.64], R128 ;  /* 0x000000802000d985 */ /* 0x0005e2000c101b28 */
[----:B------:R-:W-:Y:S01]  /*b510*/  ISETP.GE.AND P5, PT, R40, UR4, PT ;  /* 0x0000000428007c0c */ /* 0x000fe2000bfa6270 */
[--C-:B0-----:R-:W-:Y:S01]  /*b520*/  @!P0 IMAD.WIDE R16, R35, 0x4, R10.reuse ;  /* 0x0000000423108825 */ /* 0x101fe200078e020a */
[----:B------:R-:W-:Y:S02]  /*b530*/  @!P3 LEA.HI R36, R36, R36, RZ, 0x1 ;  /* 0x000000242424b211 */ /* 0x000fe400078f08ff */
[----:B------:R-:W-:Y:S01]  /*b540*/  ISETP.GE.AND P6, PT, R0, UR4, PT ;  /* 0x0000000400007c0c */ /* 0x000fe2000bfc6270 */
[----:B-1----:R-:W-:Y:S01]  /*b550*/  @!P1 IMAD.WIDE R30, R37, 0x4, R10 ;  /* 0x00000004251e9825 */ /* 0x002fe200078e020a */
[----:B------:R0:W-:Y:S01]  /*b560*/  @!P0 ST.E.64 desc[UR40][R16.64], R94 ;  /* 0x0000005e10008985 */ /* 0x0001e2000c101b28 */
[----:B------:R-:W-:-:S02]  /*b570*/  @!P3 LOP3.LUT R35, R36, 0xfffffffe, RZ, 0xc0, !PT ;  /* 0xfffffffe2423b812 */ /* 0x000fc400078ec0ff */
[----:B------:R-:W-:Y:S01]  /*b580*/  VIADD R18, R19, 0x80 ;  /* 0x0000008013127836 */ /* 0x000fe20000000000 */
[----:B------:R1:W-:Y:S01]  /*b590*/  @!P1 ST.E.64 desc[UR40][R30.64], R132 ;  /* 0x000000841e009985 */ /* 0x0003e2000c101b28 */
[----:B------:R-:W-:Y:S01]  /*b5a0*/  @!P4 LEA.HI R41, R41, R41, RZ, 0x1 ;  /* 0x000000292929c211 */ /* 0x000fe200078f08ff */
[C---:B------:R-:W-:Y:S01]  /*b5b0*/  VIADD R36, R19.reuse, 0x90 ;  /* 0x0000009013247836 */ /* 0x040fe20000000000 */
[----:B--2---:R-:W-:Y:S01]  /*b5c0*/  @!P2 LOP3.LUT R33, R34, 0xfffffffe, RZ, 0xc0, !PT ;  /* 0xfffffffe2221a812 */ /* 0x004fe200078ec0ff */
[----:B------:R-:W-:Y:S01]  /*b5d0*/  VIADD R34, R19, 0x88 ;  /* 0x0000008813227836 */ /* 0x000fe20000000000 */
[----:B------:R-:W-:Y:S02]  /*b5e0*/  ISETP.GE.AND P1, PT, R18, UR4, PT ;  /* 0x0000000412007c0c */ /* 0x000fe4000bf26270 */
[----:B------:R-:W-:Y:S01]  /*b5f0*/  @!P5 LEA.HI R40, R40, R40, RZ, 0x1 ;  /* 0x000000282828d211 */ /* 0x000fe200078f08ff */
[----:B------:R-:W-:Y:S01]  /*b600*/  @!P2 IMAD.WIDE R32, R33, 0x4, R10 ;  /* 0x000000042120a825 */ /* 0x000fe200078e020a */
[----:B------:R-:W-:-:S02]  /*b610*/  ISETP.GE.AND P0, PT, R34, UR4, PT ;  /* 0x0000000422007c0c */ /* 0x000fc4000bf06270 */
[----:B------:R-:W-:Y:S01]  /*b620*/  @!P5 LOP3.LUT R37, R40, 0xfffffffe, RZ, 0xc0, !PT ;  /* 0xfffffffe2825d812 */ /* 0x000fe200078ec0ff */
[--C-:B0-----:R-:W-:Y:S01]  /*b630*/  @!P3 IMAD.WIDE R16, R35, 0x4, R10.reuse ;  /* 0x000000042310b825 */ /* 0x101fe200078e020a */
[----:B------:R0:W-:Y:S01]  /*b640*/  @!P2 ST.E.64 desc[UR40][R32.64], R50 ;  /* 0x000000322000a985 */ /* 0x0001e2000c101b28 */
[----:B------:R-:W-:Y:S02]  /*b650*/  @!P6 LEA.HI R0, R0, R0, RZ, 0x1 ;  /* 0x000000000000e211 */ /* 0x000fe400078f08ff */
[----:B-1----:R-:W-:Y:S01]  /*b660*/  @!P5 IMAD.WIDE R30, R37, 0x4, R10 ;  /* 0x00000004251ed825 */ /* 0x002fe200078e020a */
[----:B------:R1:W-:Y:S01]  /*b670*/  @!P3 ST.E.64 desc[UR40][R16.64], R4 ;  /* 0x000000041000b985 */ /* 0x0003e2000c101b28 */
[----:B------:R-:W-:Y:S02]  /*b680*/  @!P1 LEA.HI R18, R18, R18, RZ, 0x1 ;  /* 0x0000001212129211 */ /* 0x000fe400078f08ff */
[----:B------:R-:W-:Y:S01]  /*b690*/  @!P6 LOP3.LUT R35, R0, 0xfffffffe, RZ, 0xc0, !PT ;  /* 0xfffffffe0023e812 */ /* 0x000fe200078ec0ff */
[----:B------:R2:W-:Y:S01]  /*b6a0*/  @!P5 ST.E.64 desc[UR40][R30.64], R136 ;  /* 0x000000881e00d985 */ /* 0x0005e2000c101b28 */
[----:B------:R-:W-:Y:S01]  /*b6b0*/  @!P0 LEA.HI R34, R34, R34, RZ, 0x1 ;  /* 0x0000002222228211 */ /* 0x000fe200078f08ff */
[C---:B------:R-:W-:Y:S01]  /*b6c0*/  VIADD R0, R19.reuse, 0x98 ;  /* 0x0000009813007836 */ /* 0x040fe20000000000 */
[----:B------:R-:W-:Y:S01]  /*b6d0*/  ISETP.GE.AND P2, PT, R36, UR4, PT ;  /* 0x0000000424007c0c */ /* 0x000fe2000bf46270 */
[----:B------:R-:W-:Y:S01]  /*b6e0*/  VIADD R37, R19, 0xa0 ;  /* 0x000000a013257836 */ /* 0x000fe20000000000 */
[----:B0-----:R-:W-:-:S02]  /*b6f0*/  @!P4 LOP3.LUT R33, R41, 0xfffffffe, RZ, 0xc0, !PT ;  /* 0xfffffffe2921c812 */ /* 0x001fc400078ec0ff */
[----:B------:R-:W-:Y:S02]  /*b700*/  ISETP.GE.AND P3, PT, R0, UR4, PT ;  /* 0x0000000400007c0c */ /* 0x000fe4000bf66270 */
[----:B-1----:R-:W-:Y:S01]  /*b710*/  @!P1 LOP3.LUT R17, R18, 0xfffffffe, RZ, 0xc0, !PT ;  /* 0xfffffffe12119812 */ /* 0x002fe200078ec0ff */
[----:B------:R-:W-:Y:S01]  /*b720*/  @!P4 IMAD.WIDE R32, R33, 0x4, R10 ;  /* 0x000000042120c825 */ /* 0x000fe200078e020a */
[----:B--2---:R-:W-:-:S03]  /*b730*/  @!P0 LOP3.LUT R31, R34, 0xfffffffe, RZ, 0xc0, !PT ;  /* 0xfffffffe221f8812 */ /* 0x004fc600078ec0ff */
[----:B------:R-:W-:Y:S01]  /*b740*/  VIADD R18, R19, 0xa8 ;  /* 0x000000a813127836 */ /* 0x000fe20000000000 */
[----:B------:R0:W-:Y:S01]  /*b750*/  @!P4 ST.E.64 desc[UR40][R32.64], R6 ;  /* 0x000000062000c985 */ /* 0x0001e2000c101b28 */
[--C-:B------:R-:W-:Y:S01]  /*b760*/  @!P6 IMAD.WIDE R4, R35, 0x4, R10.reuse ;  /* 0x000000042304e825 */ /* 0x100fe200078e020a */
[----:B------:R-:W-:Y:S02]  /*b770*/  ISETP.GE.AND P4, PT, R37, UR4, PT ;  /* 0x0000000425007c0c */ /* 0x000fe4000bf86270 */
[----:B------:R-:W-:Y:S01]  /*b780*/  ISETP.GE.AND P5, PT, R18, UR4, PT ;  /* 0x0000000412007c0c */ /* 0x000fe2000bfa6270 */
[----:B------:R-:W-:Y:S01]  /*b790*/  VIADD R30, R19, 0xb0 ;  /* 0x000000b0131e7836 */ /* 0x000fe20000000000 */
[----:B------:R1:W-:Y:S01]  /*b7a0*/  @!P6 ST.E.64 desc[UR40][R4.64], R54 ;  /* 0x000000360400e985 */ /* 0x0003e2000c101b28 */
[----:B------:R-:W-:Y:S02]  /*b7b0*/  @!P2 LEA.HI R36, R36, R36, RZ, 0x1 ;  /* 0x000000242424a211 */ /* 0x000fe400078f08ff */
[----:B------:R-:W-:Y:S01]  /*b7c0*/  @!P3 LEA.HI R0, R0, R0, RZ, 0x1 ;  /* 0x000000000000b211 */ /* 0x000fe200078f08ff */
[----:B0-----:R-:W-:-:S05]  /*b7d0*/  @!P1 IMAD.WIDE R6, R17, 0x4, R10 ;  /* 0x0000000411069825 */ /* 0x001fca00078e020a */
[----:B------:R-:W-:Y:S02]  /*b7e0*/  @!P4 LEA.HI R37, R37, R37, RZ, 0x1 ;  /* 0x000000252525c211 */ /* 0x000fe400078f08ff */
[----:B------:R-:W-:Y:S01]  /*b7f0*/  @!P5 LEA.HI R18, R18, R18, RZ, 0x1 ;  /* 0x000000121212d211 */ /* 0x000fe200078f08ff */
[--C-:B------:R-:W-:Y:S01]  /*b800*/  @!P0 IMAD.WIDE R16, R31, 0x4, R10.reuse ;  /* 0x000000041f108825 */ /* 0x100fe200078e020a */
[----:B------:R0:W-:Y:S01]  /*b810*/  @!P1 ST.E.64 desc[UR40][R6.64], R56 ;  /* 0x0000003806009985 */ /* 0x0001e2000c101b28 */
[----:B------:R-:W-:Y:S02]  /*b820*/  ISETP.GE.AND P1, PT, R30, UR4, PT ;  /* 0x000000041e007c0c */ /* 0x000fe4000bf26270 */
[C---:B------:R-:W-:Y:S01]  /*b830*/  VIADD R32, R19.reuse, 0xb8 ;  /* 0x000000b813207836 */ /* 0x040fe20000000000 */
[----:B------:R2:W-:Y:S01]  /*b840*/  @!P0 ST.E.64 desc[UR40][R16.64], R58 ;  /* 0x0000003a10008985 */ /* 0x0005e2000c101b28 */
[----:B-1----:R-:W-:Y:S02]  /*b850*/  @!P2 LOP3.LUT R5, R36, 0xfffffffe, RZ, 0xc0, !PT ;  /* 0xfffffffe2405a812 */ /* 0x002fe400078ec0ff */
[----:B------:R-:W-:Y:S01]  /*b860*/  @!P5 LOP3.LUT R31, R18, 0xfffffffe, RZ, 0xc0, !PT ;  /* 0xfffffffe121fd812 */ /* 0x000fe200078ec0ff */
[----:B------:R-:W-:Y:S01]  /*b870*/  VIADD R18, R19, 0xc0 ;  /* 0x000000c013127836 */ /* 0x000fe20000000000 */
[----:B------:R-:W-:Y:S01]  /*b880*/  ISETP.GE.AND P0, PT, R32, UR4, PT ;  /* 0x0000000420007c0c */ /* 0x000fe2000bf06270 */
[----:B------:R-:W-:Y:S01]  /*b890*/  @!P2 IMAD.WIDE R4, R5, 0x4, R10 ;  /* 0x000000040504a825 */ /* 0x000fe200078e020a */
[----:B0-----:R-:W-:-:S04]  /*b8a0*/  @!P3 LOP3.LUT R7, R0, 0xfffffffe, RZ, 0xc0, !PT ;  /* 0xfffffffe0007b812 */ /* 0x001fc800078ec0ff */
[----:B------:R0:W-:Y:S01]  /*b8b0*/  @!P2 ST.E.64 desc[UR40][R4.64], R138 ;  /* 0x0000008a0400a985 */ /* 0x0001e2000c101b28 */
[----:B------:R-:W-:Y:S01]  /*b8c0*/  @!P1 LEA.HI R0, R30, R30, RZ, 0x1 ;  /* 0x0000001e1e009211 */ /* 0x000fe200078f08ff */
[--C-:B------:R-:W-:Y:S01]  /*b8d0*/  @!P5 IMAD.WIDE R30, R31, 0x4, R10.reuse ;  /* 0x000000041f1ed825 */ /* 0x100fe200078e020a */
[----:B--2---:R-:W-:Y:S02]  /*b8e0*/  @!P4 LOP3.LUT R17, R37, 0xfffffffe, RZ, 0xc0, !PT ;  /* 0xfffffffe2511c812 */ /* 0x004fe400078ec0ff */
[----:B------:R-:W-:Y:S01]  /*b8f0*/  @!P1 LOP3.LUT R33, R0, 0xfffffffe, RZ, 0xc0, !PT ;  /* 0xfffffffe00219812 */ /* 0x000fe200078ec0ff */
[--C-:B------:R-:W-:Y:S01]  /*b900*/  @!P3 IMAD.WIDE R6, R7, 0x4, R10.reuse ;  /* 0x000000040706b825 */ /* 0x100fe200078e020a */
[----:B------:R-:W-:Y:S02]  /*b910*/  @!P0 LEA.HI R32, R32, R32, RZ, 0x1 ;  /* 0x0000002020208211 */ /* 0x000fe400078f08ff */
[----:B------:R-:W-:Y:S01]  /*b920*/  ISETP.GE.AND P2, PT, R18, UR4, PT ;  /* 0x0000000412007c0c */ /* 0x000fe2000bf46270 */
[----:B------:R-:W-:Y:S01]  /*b930*/  @!P4 IMAD.WIDE R16, R17, 0x4, R10 ;  /* 0x000000041110c825 */ /* 0x000fe200078e020a */
[----:B------:R-:W-:Y:S01]  /*b940*/  @!P0 LOP3.LUT R35, R32, 0xfffffffe, RZ, 0xc0, !PT ;  /* 0xfffffffe20238812 */ /* 0x000fe200078ec0ff */
[----:B------:R1:W-:Y:S02]  /*b950*/  @!P3 ST.E.64 desc[UR40][R6.64], R140 ;  /* 0x0000008c0600b985 */ /* 0x0003e4000c101b28 */
[----:B------:R-:W-:-:S02]  /*b960*/  VIADD R0, R19, 0xc8 ;  /* 0x000000c813007836 */ /* 0x000fc40000000000 */
[----:B------:R2:W-:Y:S01]  /*b970*/  @!P4 ST.E.64 desc[UR40][R16.64], R12 ;  /* 0x0000000c1000c985 */ /* 0x0005e2000c101b28 */
[--C-:B0-----:R-:W-:Y:S02]  /*b980*/  @!P1 IMAD.WIDE R4, R33, 0x4, R10.reuse ;  /* 0x0000000421049825 */ /* 0x101fe400078e020a */
[----:B------:R-:W-:Y:S01]  /*b990*/  ISETP.GE.AND P3, PT, R0, UR4, PT ;  /* 0x0000000400007c0c */ /* 0x000fe2000bf66270 */
[----:B------:R0:W-:Y:S02]  /*b9a0*/  @!P5 ST.E.64 desc[UR40][R30.64], R14 ;  /* 0x0000000e1e00d985 */ /* 0x0001e4000c101b28 */
[----:B------:R-:W-:Y:S02]  /*b9b0*/  @!P2 LEA.HI R18, R18, R18, RZ, 0x1 ;  /* 0x000000121212a211 */ /* 0x000fe400078f08ff */
[----:B------:R-:W-:Y:S01]  /*b9c0*/  @!P1 ST.E.64 desc[UR40][R4.64], R20 ;  /* 0x0000001404009985 */ /* 0x000fe2000c101b28 */
[----:B-1----:R-:W-:-:S04]  /*b9d0*/  @!P0 IMAD.WIDE R6, R35, 0x4, R10 ;  /* 0x0000000423068825 */ /* 0x002fc800078e020a */
[C---:B--2---:R-:W-:Y:S01]  /*b9e0*/  VIADD R12, R19.reuse, 0xd0 ;  /* 0x000000d0130c7836 */ /* 0x044fe20000000000 */
[----:B------:R1:W-:Y:S01]  /*b9f0*/  @!P0 ST.E.64 desc[UR40][R6.64], R46 ;  /* 0x0000002e06008985 */ /* 0x0003e2000c101b28 */
[C---:B------:R-:W-:Y:S01]  /*ba00*/  VIADD R16, R19.reuse, 0xe8 ;  /* 0x000000e813107836 */ /* 0x040fe20000000000 */
[----:B------:R-:W-:Y:S01]  /*ba10*/  @!P3 LEA.HI R0, R0, R0, RZ, 0x1 ;  /* 0x000000000000b211 */ /* 0x000fe200078f08ff */
[C---:B0-----:R-:W-:Y:S01]  /*ba20*/  VIADD R14, R19.reuse, 0xd8 ;  /* 0x000000d8130e7836 */ /* 0x041fe20000000000 */
[----:B------:R-:W-:Y:S01]  /*ba30*/  ISETP.GE.AND P1, PT, R12, UR4, PT ;  /* 0x000000040c007c0c */ /* 0x000fe2000bf26270 */
[C---:B------:R-:W-:Y:S01]  /*ba40*/  VIADD R15, R19.reuse, 0xe0 ;  /* 0x000000e0130f7836 */ /* 0x040fe20000000000 */
[----:B------:R-:W-:Y:S01]  /*ba50*/  ISETP.GE.AND P5, PT, R16, UR4, PT ;  /* 0x0000000410007c0c */ /* 0x000fe2000bfa6270 */
[C---:B------:R-:W-:Y:S01]  /*ba60*/  VIADD R17, R19.reuse, 0xf0 ;  /* 0x000000f013117836 */ /* 0x040fe20000000000 */
[----:B------:R-:W-:Y:S01]  /*ba70*/  ISETP.GE.AND P0, PT, R14, UR4, PT ;  /* 0x000000040e007c0c */ /* 0x000fe2000bf06270 */
[----:B------:R-:W-:Y:S01]  /*ba80*/  VIADD R19, R19, 0xf8 ;  /* 0x000000f813137836 */ /* 0x000fe20000000000 */
[----:B------:R-:W-:-:S02]  /*ba90*/  ISETP.GE.AND P4, PT, R15, UR4, PT ;  /* 0x000000040f007c0c */ /* 0x000fc4000bf86270 */
[----:B------:R-:W-:Y:S02]  /*baa0*/  ISETP.GE.AND P6, PT, R17, UR4, PT ;  /* 0x0000000411007c0c */ /* 0x000fe4000bfc6270 */
[----:B------:R-:W-:Y:S02]  /*bab0*/  @!P2 LOP3.LUT R13, R18, 0xfffffffe, RZ, 0xc0, !PT ;  /* 0xfffffffe120da812 */ /* 0x000fe400078ec0ff */
[----:B-1----:R-:W-:Y:S02]  /*bac0*/  @!P3 LOP3.LUT R7, R0, 0xfffffffe, RZ, 0xc0, !PT ;  /* 0xfffffffe0007b812 */ /* 0x002fe400078ec0ff */
[----:B------:R-:W-:Y:S01]  /*bad0*/  @!P1 LEA.HI R12, R12, R12, RZ, 0x1 ;  /* 0x0000000c0c0c9211 */ /* 0x000fe200078f08ff */
[--C-:B------:R-:W-:Y:S01]  /*bae0*/  @!P2 IMAD.WIDE R4, R13, 0x4, R10.reuse ;  /* 0x000000040d04a825 */ /* 0x100fe200078e020a */
[----:B------:R-:W-:Y:S02]  /*baf0*/  @!P5 LEA.HI R16, R16, R16, RZ, 0x1 ;  /* 0x000000101010d211 */ /* 0x000fe400078f08ff */
[----:B------:R-:W-:Y:S01]  /*bb00*/  @!P0 LEA.HI R14, R14, R14, RZ, 0x1 ;  /* 0x0000000e0e0e8211 */ /* 0x000fe200078f08ff */
[----:B------:R-:W-:Y:S01]  /*bb10*/  @!P3 IMAD.WIDE R6, R7, 0x4, R10 ;  /* 0x000000040706b825 */ /* 0x000fe200078e020a */
[----:B------:R-:W-:Y:S01]  /*bb20*/  @!P4 LEA.HI R0, R15, R15, RZ, 0x1 ;  /* 0x0000000f0f00c211 */ /* 0x000fe200078f08ff */
[----:B------:R0:W-:Y:S01]  /*bb30*/  @!P2 ST.E.64 desc[UR40][R4.64], R22 ;  /* 0x000000160400a985 */ /* 0x0001e2000c101b28 */
[----:B------:R-:W-:-:S02]  /*bb40*/  @!P1 LOP3.LUT R13, R12, 0xfffffffe, RZ, 0xc0, !PT ;  /* 0xfffffffe0c0d9812 */ /* 0x000fc400078ec0ff */
[----:B------:R-:W-:Y:S01]  /*bb50*/  @!P6 LEA.HI R18, R17, R17, RZ, 0x1 ;  /* 0x000000111112e211 */ /* 0x000fe200078f08ff */
[----:B------:R1:W-:Y:S01]  /*bb60*/  @!P3 ST.E.64 desc[UR40][R6.64], R24 ;  /* 0x000000180600b985 */ /* 0x0003e2000c101b28 */
[----:B------:R-:W-:Y:S01]  /*bb70*/  @!P0 LOP3.LUT R15, R14, 0xfffffffe, RZ, 0xc0, !PT ;  /* 0xfffffffe0e0f8812 */ /* 0x000fe200078ec0ff */
[--C-:B------:R-:W-:Y:S01]  /*bb80*/  @!P1 IMAD.WIDE R12, R13, 0x4, R10.reuse ;  /* 0x000000040d0c9825 */ /* 0x100fe200078e020a */
[----:B------:R-:W-:Y:S02]  /*bb90*/  @!P4 LOP3.LUT R17, R0, 0xfffffffe, RZ, 0xc0, !PT ;  /* 0xfffffffe0011c812 */ /* 0x000fe400078ec0ff */
[----:B------:R-:W-:Y:S01]  /*bba0*/  @!P5 LOP3.LUT R21, R16, 0xfffffffe, RZ, 0xc0, !PT ;  /* 0xfffffffe1015d812 */ /* 0x000fe200078ec0ff */
[--C-:B------:R-:W-:Y:S01]  /*bbb0*/  @!P0 IMAD.WIDE R14, R15, 0x4, R10.reuse ;  /* 0x000000040f0e8825 */ /* 0x100fe200078e020a */
[----:B------:R2:W-:Y:S01]  /*bbc0*/  @!P1 ST.E.64 desc[UR40][R12.64], R26 ;  /* 0x0000001a0c009985 */ /* 0x0005e2000c101b28 */
[----:B0-----:R-:W-:Y:S02]  /*bbd0*/  @!P6 LOP3.LUT R23, R18, 0xfffffffe, RZ, 0xc0, !PT ;  /* 0xfffffffe1217e812 */ /* 0x001fe400078ec0ff */
[----:B------:R-:W-:Y:S01]  /*bbe0*/  @!P4 IMAD.WIDE R4, R17, 0x4, R10 ;  /* 0x000000041104c825 */ /* 0x000fe200078e020a */
[----:B------:R2:W-:Y:S01]  /*bbf0*/  @!P0 ST.E.64 desc[UR40][R14.64], R130 ;  /* 0x000000820e008985 */ /* 0x0005e2000c101b28 */
[----:B------:R-:W-:-:S02]  /*bc00*/  ISETP.GE.AND P0, PT, R19, UR4, PT ;  /* 0x0000000413007c0c */ /* 0x000fc4000bf06270 */
[--C-:B-1----:R-:W-:Y:S01]  /*bc10*/  @!P5 IMAD.WIDE R6, R21, 0x4, R10.reuse ;  /* 0x000000041506d825 */ /* 0x102fe200078e020a */
[----:B------:R2:W-:Y:S03]  /*bc20*/  @!P4 ST.E.64 desc[UR40][R4.64], R28 ;  /* 0x0000001c0400c985 */ /* 0x0005e6000c101b28 */
[----:B------:R-:W-:Y:S01]  /*bc30*/  @!P6 IMAD.WIDE R16, R23, 0x4, R10 ;  /* 0x000000041710e825 */ /* 0x000fe200078e020a */
[----:B------:R2:W-:Y:S04]  /*bc40*/  @!P5 ST.E.64 desc[UR40][R6.64], R38 ;  /* 0x000000260600d985 */ /* 0x0005e8000c101b28 */
[----:B------:R2:W-:Y:S02]  /*bc50*/  @!P6 ST.E.64 desc[UR40][R16.64], R2 ;  /* 0x000000021000e985 */ /* 0x0005e4000c101b28 */
[----:B------:R-:W-:Y:S05]  /*bc60*/  @P0 BRA `(.L_x_10) ;  /* 0x0000004400840947 */ /* 0x000fea0003800000 */
[----:B------:R-:W-:-:S04]  /*bc70*/  LEA.HI R19, R19, R19, RZ, 0x1 ;  /* 0x0000001313137211 */ /* 0x000fc800078f08ff */
[----:B------:R-:W-:-:S05]  /*bc80*/  LOP3.LUT R19, R19, 0xfffffffe, RZ, 0xc0, !PT ;  /* 0xfffffffe13137812 */ /* 0x000fca00078ec0ff */
[----:B------:R-:W-:-:S05]  /*bc90*/  IMAD.WIDE R10, R19, 0x4, R10 ;  /* 0x00000004130a7825 */ /* 0x000fca00078e020a */
[----:B------:R1:W-:Y:S01]  /*bca0*/  ST.E.64 desc[UR40][R10.64], R8 ;  /* 0x000000080a007985 */ /* 0x0003e2000c101b28 */
[----:B------:R-:W-:Y:S05]  /*bcb0*/  BRA `(.L_x_10) ;  /* 0x0000004400707947 */ /* 0x000fea0003800000 */
.L_x_35:
[----:B------:R-:W0:Y:S02]  /*bcc0*/  S2R R0, SR_TID.X ;  /* 0x0000000000007919 */ /* 0x000e240000002100 */
[----:B0-----:R-:W-:-:S05]  /*bcd0*/  VIADD R2, R0, 0xffffff80 ;  /* 0xffffff8000027836 */ /* 0x001fca0000000000 */
[----:B------:R-:W-:-:S13]  /*bce0*/  ISETP.GT.AND P0, PT, R2, 0x7f, PT ;  /* 0x0000007f0200780c */ /* 0x000fda0003f04270 */
[----:B------:R-:W-:Y:S05]  /*bcf0*/  @P0 BRA `(.L_x_10) ;  /* 0x0000004400600947 */ /* 0x000fea0003800000 */
[----:B------:R-:W0:Y:S01]  /*bd00*/  S2R R3, SR_CTAID.X ;  /* 0x0000000000037919 */ /* 0x000e220000002500 */
[----:B------:R-:W1:Y:S01]  /*bd10*/  LDC R6, c[0x0][0xbe8] ;  /* 0x0002fa00ff067b82 */ /* 0x000e620000000800 */
[----:B------:R-:W-:Y:S01]  /*bd20*/  ULDC UR4, c[0x0][0xa88] ;  /* 0x0002a20000047ab9 */ /* 0x000fe20000000800 */
[----:B0-----:R-:W-:Y:S02]  /*bd30*/  IMAD R0, R3, 0x80, R0 ;  /* 0x0000008003007824 */ /* 0x001fe400078e0200 */
[----:B-1----:R-:W-:Y:S02]  /*bd40*/  IMAD R3, R6, UR4, RZ ;  /* 0x0000000406037c24 */ /* 0x002fe4000f8e02ff */
[----:B------:R-:W-:-:S05]  /*bd50*/  VIADD R0, R0, 0xffffff80 ;  /* 0xffffff8000007836 */ /* 0x000fca0000000000 */
[----:B------:R-:W-:-:S13]  /*bd60*/  ISETP.GE.AND P0, PT, R0, R3, PT ;  /* 0x000000030000720c */ /* 0x000fda0003f06270 */
[----:B------:R-:W-:Y:S05]  /*bd70*/  @P0 BRA `(.L_x_10) ;  /* 0x0000004400400947 */ /* 0x000fea0003800000 */
[----:B------:R-:W-:Y:S01]  /*bd80*/  ISETP.NE.AND P0, PT, R6, 0x1, PT ;  /* 0x000000010600780c */ /* 0x000fe20003f05270 */
[----:B------:R-:W0:Y:S01]  /*bd90*/  LDC.64 R12, c[0x0][0xbd8] ;  /* 0x0002f600ff0c7b82 */ /* 0x000e220000000a00 */
[----:B------:R-:W-:Y:S01]  /*bda0*/  SHF.R.S32.HI R5, RZ, 0x1f, R16 ;  /* 0x0000001fff057819 */ /* 0x000fe20000011410 */
[----:B------:R-:W-:Y:S02]  /*bdb0*/  ULDC.64 UR4, c[0x0][0xbd0] ;  /* 0x0002f40000047ab9 */ /* 0x000fe40000000a00 */
[----:B------:R-:W-:-:S04]  /*bdc0*/  IMAD.WIDE.U32 R2, R16, UR4, RZ ;  /* 0x0000000410027c25 */ /* 0x000fc8000f8e00ff */
[----:B------:R-:W1:Y:S01]  /*bdd0*/  S2UR UR6, SR_CTAID.Y ;  /* 0x00000000000679c3 */ /* 0x000e620000002600 */
[----:B------:R-:W-:-:S04]  /*bde0*/  IMAD R5, R5, UR4, RZ ;  /* 0x0000000405057c24 */ /* 0x000fc8000f8e02ff */
[----:B------:R-:W-:Y:S01]  /*bdf0*/  IMAD R5, R16, UR5, R5 ;  /* 0x0000000510057c24 */ /* 0x000fe2000f8e0205 */
[----:B------:R-:W-:Y:S01]  /*be00*/  ULDC.64 UR4, c[0x0][0xbe0] ;  /* 0x0002f80000047ab9 */ /* 0x000fe20000000a00 */
[----:B------:R-:W-:Y:S01]  /*be10*/  IMAD.MOV R16, RZ, RZ, -R16 ;  /* 0x000000ffff107224 */ /* 0x000fe200078e0a10 */
[----:B------:R-:W2:Y:S01]  /*be20*/  @P0 LDC R9, c[0x0][0xbec] ;  /* 0x0002fb00ff090b82 */ /* 0x000ea20000000800 */
[----:B------:R-:W-:Y:S02]  /*be30*/  IMAD.IADD R3, R3, 0x1, R5 ;  /* 0x0000000103037824 */ /* 0x000fe400078e0205 */
[----:B------:R-:W-:-:S05]  /*be40*/  IMAD.MOV.U32 R5, RZ, RZ, R0 ;  /* 0x000000ffff057224 */ /* 0x000fca00078e0000 */
[----:B------:R-:W1:Y:S01]  /*be50*/  LDC R7, c[0x0][0xc50] ;  /* 0x00031400ff077b82 */ /* 0x000e620000000800 */
[C---:B0-----:R-:W-:Y:S02]  /*be60*/  IMAD R8, R12.reuse, UR38, RZ ;  /* 0x000000260c087c24 */ /* 0x041fe4000f8e02ff */
[----:B------:R-:W-:-:S04]  /*be70*/  IMAD.WIDE.U32 R2, R12, UR39, R2 ;  /* 0x000000270c027c25 */ /* 0x000fc8000f8e0002 */
[----:B------:R-:W-:Y:S01]  /*be80*/  IMAD R13, R13, UR39, R8 ;  /* 0x000000270d0d7c24 */ /* 0x000fe2000f8e0208 */
[----:B------:R-:W0:Y:S03]  /*be90*/  @P0 LDC R11, c[0x0][0xbf0] ;  /* 0x0002fc00ff0b0b82 */ /* 0x000e260000000800 */
[----:B------:R-:W-:Y:S02]  /*bea0*/  IMAD.IADD R3, R13, 0x1, R3 ;  /* 0x000000010d037824 */ /* 0x000fe400078e0203 */
[----:B--2---:R-:W-:-:S04]  /*beb0*/  @P0 IMAD.HI.U32 R4, R0, R9, RZ ;  /* 0x0000000900040227 */ /* 0x004fc800078e00ff */
[----:B-1----:R-:W-:-:S04]  /*bec0*/  IMAD R9, R7, R16, UR6 ;  /* 0x0000000607097e24 */ /* 0x002fc8000f8e0210 */
[----:B------:R-:W-:Y:S01]  /*bed0*/  IMAD.WIDE.U32 R2, R9, UR4, R2 ;  /* 0x0000000409027c25 */ /* 0x000fe2000f8e0002 */
[----:B0-----:R-:W-:Y:S02]  /*bee0*/  @P0 SHF.R.U32.HI R5, RZ, R11, R4 ;  /* 0x0000000bff050219 */ /* 0x001fe40000011604 */
[----:B------:R-:W-:Y:S02]  /*bef0*/  SHF.R.S32.HI R4, RZ, 0x1f, R9 ;  /* 0x0000001fff047819 */ /* 0x000fe40000011409 */
[----:B------:R-:W-:Y:S01]  /*bf00*/  IADD3 R2, P0, R5, R2, RZ ;  /* 0x0000000205027210 */ /* 0x000fe20007f1e0ff */
[----:B------:R-:W-:Y:S02]  /*bf10*/  IMAD.MOV R7, RZ, RZ, -R5 ;  /* 0x000000ffff077224 */ /* 0x000fe400078e0a05 */
[----:B------:R-:W-:Y:S02]  /*bf20*/  IMAD R4, R4, UR4, RZ ;  /* 0x0000000404047c24 */ /* 0x000fe4000f8e02ff */
[----:B------:R-:W-:-:S02]  /*bf30*/  IMAD R7, R6, R7, R0 ;  /* 0x0000000706077224 */ /* 0x000fc400078e0200 */
[----:B------:R-:W-:Y:S01]  /*bf40*/  IMAD R4, R9, UR5, R4 ;  /* 0x0000000509047c24 */ /* 0x000fe2000f8e0204 */
[----:B------:R-:W-:Y:S01]  /*bf50*/  SHF.R.S32.HI R9, RZ, 0x1f, R5 ;  /* 0x0000001fff097819 */ /* 0x000fe20000011405 */
[----:B------:R-:W-:Y:S01]  /*bf60*/  ULDC.64 UR4, c[0x0][0xbc8] ;  /* 0x0002f20000047ab9 */ /* 0x000fe20000000a00 */
[----:B------:R-:W-:Y:S02]  /*bf70*/  SHF.R.S32.HI R0, RZ, 0x1f, R7 ;  /* 0x0000001fff007819 */ /* 0x000fe40000011407 */
[----:B------:R-:W-:-:S03]  /*bf80*/  IADD3.X R3, R9, R3, R4, P0, !PT ;  /* 0x0000000309037210 */ /* 0x000fc600007fe404 */
[----:B------:R-:W-:Y:S02]  /*bf90*/  IMAD R0, R0, UR4, RZ ;  /* 0x0000000400007c24 */ /* 0x000fe4000f8e02ff */
[----:B------:R-:W-:-:S04]  /*bfa0*/  IMAD.WIDE.U32 R2, R7, UR4, R2 ;  /* 0x0000000407027c25 */ /* 0x000fc8000f8e0002 */
[----:B------:R-:W-:Y:S01]  /*bfb0*/  IMAD R5, R7, UR5, R0 ;  /* 0x0000000507057c24 */ /* 0x000fe2000f8e0200 */
[----:B------:R-:W-:Y:S02]  /*bfc0*/  ULDC.64 UR4, c[0x0][0xba8] ;  /* 0x0002ea0000047ab9 */ /* 0x000fe40000000a00 */
[----:B------:R-:W-:Y:S01]  /*bfd0*/  LEA R4, P0, R2, UR4, 0x2 ;  /* 0x0000000402047c11 */ /* 0x000fe2000f8010ff */
[----:B------:R-:W-:-:S05]  /*bfe0*/  IMAD.IADD R3, R3, 0x1, R5 ;  /* 0x0000000103037824 */ /* 0x000fca00078e0205 */
[----:B------:R-:W-:Y:S01]  /*bff0*/  LEA.HI.X R5, R2, UR5, R3, 0x2, P0 ;  /* 0x0000000502057c11 */ /* 0x000fe200080f1403 */
[----:B------:R-:W-:-:S05]  /*c000*/  IMAD.MOV.U32 R3, RZ, RZ, -0x800000 ;  /* 0xff800000ff037424 */ /* 0x000fca00078e00ff */
[----:B------:R0:W-:Y:S01]  /*c010*/  STG.E desc[UR40][R4.64], R3 ;  /* 0x0000000304007986 */ /* 0x0001e2000c101928 */
[----:B------:R-:W-:Y:S05]  /*c020*/  BRA `(.L_x_10) ;  /* 0x0000004000947947 */ /* 0x000fea0003800000 */
.L_x_8:
[----:B------:R-:W-:-:S08]  /*c030*/  NOP ;  /* 0x0000000000007918 */ /* 0x000fd00000000000 */
[----:B--2---:R-:W0:-:S00]  /*c040*/  USETMAXREG.DEALLOC.CTAPOOL 0x18 ;  /* 0x00000018000079c8 */ /* 0x004e0000080e0500 */
[----:B0-----:R-:W-:Y:S01]  /*c050*/  LOP3.LUT R0, R0, 0x3, RZ, 0xc0, !PT ;  /* 0x0000000300007812 */ /* 0x001fe200078ec0ff */
[----:B------:R-:W0:Y:S05]  /*c060*/  S2R R17, SR_CTAID.Z ;  /* 0x0000000000117919 */ /* 0x000e2a0000002700 */
[----:B------:R-:W1:Y:S01]  /*c070*/  S2UR UR6, SR_CTAID.Y ;  /* 0x00000000000679c3 */ /* 0x000e620000002600 */
[----:B------:R-:W2:Y:S02]  /*c080*/  SHFL.IDX PT, R0, R0, RZ, 0x1f ;  /* 0x00001fff00007589 */ /* 0x000ea400000e0000 */
[----:B--2---:R-:W-:-:S13]  /*c090*/  ISETP.NE.AND P0, PT, R0, RZ, PT ;  /* 0x000000ff0000720c */ /* 0x004fda0003f05270 */
[----:B01----:R-:W-:Y:S05]  /*c0a0*/  @!P0 BRA `(.L_x_38) ;  /* 0x0000000000288947 */ /* 0x003fea0003800000 */
[----:B------:R-:W-:Y:S01]  /*c0b0*/  ULDC UR7, c[0x0][0xc50] ;  /* 0x0003140000077ab9 */ /* 0x000fe20000000800 */
[----:B------:R-:W-:Y:S01]  /*c0c0*/  UMOV UR36, UR6 ;  /* 0x0000000600247c82 */ /* 0x000fe20008000000 */
[----:B------:R-:W-:-:S06]  /*c0d0*/  UISETP.NE.AND UP0, UPT, UR7, 0x1, UPT ;  /* 0x000000010700788c */ /* 0x000fcc000bf05270 */
[----:B------:R-:W-:-:S13]  /*c0e0*/  PLOP3.LUT P0, PT, PT, PT, UP0, 0x80, 0x0 ;  /* 0x000000000000781c */ /* 0x000fda0003f0f008 */
[----:B------:R-:W-:Y:S05]  /*c0f0*/  @!P0 BRA `(.L_x_39) ;  /* 0x0000000000308947 */ /* 0x000fea0003800000 */
[----:B------:R-:W-:Y:S01]  /*c100*/  ULDC UR4, c[0x0][0xc54] ;  /* 0x0003150000047ab9 */ /* 0x000fe20000000800 */
[----:B------:R-:W-:Y:S01]  /*c110*/  ULDC UR36, c[0x0][0xc58] ;  /* 0x0003160000247ab9 */ /* 0x000fe20000000800 */
[----:B------:R-:W-:-:S04]  /*c120*/  UIMAD.WIDE.U32 UR4, UR6, UR4, URZ ;  /* 0x00000004060472a5 */ /* 0x000fc8000f8e003f */
[----:B------:R-:W-:Y:S01]  /*c130*/  USHF.R.U32.HI UR36, URZ, UR36, UR5 ;  /* 0x000000243f247299 */ /* 0x000fe20008011605 */
[----:B------:R-:W-:Y:S11]  /*c140*/  BRA `(.L_x_39) ;  /* 0x00000000001c7947 */ /* 0x000ff60003800000 */
.L_x_38:
[----:B------:R-:W-:Y:S01]  /*c150*/  ULDC UR7, c[0x0][0xc50] ;  /* 0x0003140000077ab9 */ /* 0x000fe20000000800 */
[----:B------:R-:W-:Y:S01]  /*c160*/  UMOV UR36, UR6 ;  /* 0x0000000600247c82 */ /* 0x000fe20008000000 */
[----:B------:R-:W-:-:S11]  /*c170*/  UISETP.NE.AND UP0, UPT, UR7, 0x1, UPT ;  /* 0x000000010700788c */ /* 0x000fd6000bf05270 */
[----:B------:R-:W-:Y:S01]  /*c180*/  @UP0 ULDC UR4, c[0x0][0xc54] ;  /* 0x0003150000040ab9 */ /* 0x000fe20000000800 */
[----:B------:R-:W-:Y:S01]  /*c190*/  @UP0 ULDC UR8, c[0x0][0xc58] ;  /* 0x0003160000080ab9 */ /* 0x000fe20000000800 */
[----:B------:R-:W-:-:S04]  /*c1a0*/  UIMAD.WIDE.U32 UR4, UR6, UR4, URZ ;  /* 0x00000004060472a5 */ /* 0x000fc8000f8e003f */
[----:B------:R-:W-:-:S12]  /*c1b0*/  @UP0 USHF.R.U32.HI UR36, URZ, UR8, UR5 ;  /* 0x000000083f240299 */ /* 0x000fd80008011605 */
.L_x_39:
[----:B------:R-:W-:Y:S01]  /*c1c0*/  ISETP.GE.AND P0, PT, R17, RZ, PT ;  /* 0x000000ff1100720c */ /* 0x000fe20003f06270 */
[----:B------:R-:W-:Y:S01]  /*c1d0*/  UIADD3 UR4, -UR36, URZ, URZ ;  /* 0x0000003f24047290 */ /* 0x000fe2000fffe13f */
[----:B------:R-:W-:Y:S02]  /*c1e0*/  IMAD.MOV.U32 R21, RZ, RZ, 0x1 ;  /* 0x00000001ff157424 */ /* 0x000fe400078e00ff */
[----:B------:R-:W-:Y:S01]  /*c1f0*/  IMAD.MOV.U32 R0, RZ, RZ, RZ ;  /* 0x000000ffff007224 */ /* 0x000fe200078e00ff */
[----:B------:R-:W-:Y:S01]  /*c200*/  UIMAD UR4, UR7, UR4, UR6 ;  /* 0x00000004070472a4 */ /* 0x000fe2000f8e0206 */
[----:B------:R-:W-:-:S07]  /*c210*/  IMAD.MOV.U32 R2, RZ, RZ, 0x1 ;  /* 0x00000001ff027424 */ /* 0x000fce00078e00ff */
[----:B------:R-:W-:Y:S05]  /*c220*/  @!P0 BRA `(.L_x_40) ;  /* 0x0000003c00488947 */ /* 0x000fea0003800000 */
[----:B------:R-:W-:Y:S01]  /*c230*/  ULDC.64 UR6, c[0x0][0x418] ;  /* 0x0001060000067ab9 */ /* 0x000fe20000000a00 */
[----:B------:R-:W-:Y:S01]  /*c240*/  ULDC UR5, c[0x0][0x424] ;  /* 0x0001090000057ab9 */ /* 0x000fe20000000800 */
[----:B------:R-:W-:Y:S01]  /*c250*/  UISETP.NE.U32.AND UP0, UPT, UR6, URZ, UPT ;  /* 0x0000003f0600728c */ /* 0x000fe2000bf05070 */
[----:B------:R-:W-:Y:S02]  /*c260*/  IMAD.MOV.U32 R18, RZ, RZ, RZ ;  /* 0x000000ffff127224 */ /* 0x000fe400078e00ff */
[----:B------:R-:W-:Y:S01]  /*c270*/  ULDC UR6, c[0x0][0x2f0] ;  /* 0x0000bc0000067ab9 */ /* 0x000fe20000000800 */
[----:B------:R-:W-:Y:S02]  /*c280*/  UISETP.NE.AND.EX UP0, UPT, UR7, URZ, UPT, UP0 ;  /* 0x0000003f0700728c */ /* 0x000fe4000bf05300 */
[----:B------:R-:W-:Y:S02]  /*c290*/  ULOP3.LUT UR7, UR4, 0xffff, URZ, 0xc0, !UPT ;  /* 0x0000ffff04077892 */ /* 0x000fe4000f8ec03f */
[----:B------:R-:W-:-:S04]  /*c2a0*/  USEL UR5, UR5, 0x1, UP0 ;  /* 0x0000000105057887 */ /* 0x000fc80008000000 */
[----:B------:R-:W-:-:S04]  /*c2b0*/  UIMAD UR5, UR5, UR6, URZ ;  /* 0x00000006050572a4 */ /* 0x000fc8000f8e023f */
[----:B------:R-:W-:Y:S02]  /*c2c0*/  UISETP.GE.AND UP0, UPT, UR5, 0x1, UPT ;  /* 0x000000010500788c */ /* 0x000fe4000bf06270 */
[----:B------:R-:W-:-:S04]  /*c2d0*/  UIADD3 UR5, UR5, 0x7f, URZ ;  /* 0x0000007f05057890 */ /* 0x000fc8000fffe03f */
[----:B------:R-:W-:Y:S01]  /*c2e0*/  PLOP3.LUT P0, PT, PT, PT, UP0, 0x80, 0x0 ;  /* 0x000000000000781c */ /* 0x000fe20003f0f008 */
[----:B------:R-:W-:-:S04]  /*c2f0*/  USHF.R.S32.HI UR6, URZ, 0x1f, UR5 ;  /* 0x0000001f3f067899 */ /* 0x000fc80008011405 */
[----:B------:R-:W-:-:S04]  /*c300*/  ULEA.HI UR6, UR6, UR5, URZ, 0x7 ;  /* 0x0000000506067291 */ /* 0x000fc8000f8f383f */
[----:B------:R-:W-:-:S04]  /*c310*/  USHF.R.S32.HI UR6, URZ, 0x7, UR6 ;  /* 0x000000073f067899 */ /* 0x000fc80008011406 */
[----:B------:R-:W-:Y:S08]  /*c320*/  @!P0 BRA `(.L_x_41) ;  /* 0x00000000007c8947 */ /* 0x000ff00003800000 */
[----:B------:R-:W-:-:S04]  /*c330*/  USHF.R.U32.HI UR4, URZ, 0x10, UR4 ;  /* 0x000000103f047899 */ /* 0x000fc80008011604 */
[----:B------:R-:W-:-:S11]  /*c340*/  UISETP.NE.AND UP0, UPT, UR4, URZ, UPT ;  /* 0x0000003f0400728c */ /* 0x000fd6000bf05270 */
[----:B------:R-:W-:Y:S02]  /*c350*/  @!UP0 ULDC UR4, c[0x0][0x9f0] ;  /* 0x00027c0000048ab9 */ /* 0x000fe40000000800 */
[----:B------:R-:W-:Y:S01]  /*c360*/  IMAD.U32 R6, RZ, RZ, UR4 ;  /* 0x00000004ff067e24 */ /* 0x000fe2000f8e00ff */
[----:B------:R-:W-:-:S04]  /*c370*/  UIADD3 UR5, UR6, -0x1, UR4 ;  /* 0xffffffff06057890 */ /* 0x000fc8000fffe004 */
[-C--:B------:R-:W-:Y:S02]  /*c380*/  IABS R0, R6.reuse ;  /* 0x0000000600007213 */ /* 0x080fe40000000000 */
[----:B------:R-:W-:Y:S02]  /*c390*/  IABS R6, R6 ;  /* 0x0000000600067213 */ /* 0x000fe40000000000 */
[----:B------:R-:W0:Y:S08]  /*c3a0*/  I2F.RP R4, R0 ;  /* 0x0000000000047306 */ /* 0x000e300000209400 */
[----:B0-----:R-:W0:Y:S02]  /*c3b0*/  MUFU.RCP R4, R4 ;  /* 0x0000000400047308 */ /* 0x001e240000001000 */
[----:B0-----:R-:W-:-:S06]  /*c3c0*/  VIADD R2, R4, 0xffffffe ;  /* 0x0ffffffe04027836 */ /* 0x001fcc0000000000 */
[----:B------:R0:W1:Y:S02]  /*c3d0*/  F2I.FTZ.U32.TRUNC.NTZ R3, R2 ;  /* 0x0000000200037305 */ /* 0x000064000021f000 */
[----:B0-----:R-:W-:Y:S02]  /*c3e0*/  IMAD.MOV.U32 R2, RZ, RZ, RZ ;  /* 0x000000ffff027224 */ /* 0x001fe400078e00ff */
[----:B-1----:R-:W-:-:S04]  /*c3f0*/  IMAD.MOV R5, RZ, RZ, -R3 ;  /* 0x000000ffff057224 */ /* 0x002fc800078e0a03 */
[----:B------:R-:W-:-:S04]  /*c400*/  IMAD R5, R5, R0, RZ ;  /* 0x0000000005057224 */ /* 0x000fc800078e02ff */
[----:B------:R-:W-:-:S04]  /*c410*/  IMAD.HI.U32 R3, R3, R5, R2 ;  /* 0x0000000503037227 */ /* 0x000fc800078e0002 */
[----:B------:R-:W-:Y:S01]  /*c420*/  IMAD.U32 R5, RZ, RZ, UR5 ;  /* 0x00000005ff057e24 */ /* 0x000fe2000f8e00ff */
[----:B------:R-:W-:-:S04]  /*c430*/  ULOP3.LUT UR5, UR5, UR4, URZ, 0x3c, !UPT ;  /* 0x0000000405057292 */ /* 0x000fc8000f8e3c3f */
[----:B------:R-:W-:Y:S01]  /*c440*/  IABS R2, R5 ;  /* 0x0000000500027213 */ /* 0x000fe20000000000 */
[----:B------:R-:W-:Y:S01]  /*c450*/  IMAD.MOV R5, RZ, RZ, -R6 ;  /* 0x000000ffff057224 */ /* 0x000fe200078e0a06 */
[----:B------:R-:W-:-:S03]  /*c460*/  ISETP.LE.AND P2, PT, RZ, UR5, PT ;  /* 0x00000005ff007c0c */ /* 0x000fc6000bf43270 */
[----:B------:R-:W-:-:S04]  /*c470*/  IMAD.HI.U32 R3, R3, R2, RZ ;  /* 0x0000000203037227 */ /* 0x000fc800078e00ff */
[----:B------:R-:W-:-:S05]  /*c480*/  IMAD R5, R3, R5, R2 ;  /* 0x0000000503057224 */ /* 0x000fca00078e0202 */
[----:B------:R-:W-:-:S13]  /*c490*/  ISETP.GT.U32.AND P1, PT, R0, R5, PT ;  /* 0x000000050000720c */ /* 0x000fda0003f24070 */
[----:B------:R-:W-:Y:S02]  /*c4a0*/  @!P1 IMAD.IADD R5, R5, 0x1, -R0 ;  /* 0x0000000105059824 */ /* 0x000fe400078e0a00 */
[----:B------:R-:W-:Y:S01]  /*c4b0*/  @!P1 VIADD R3, R3, 0x1 ;  /* 0x0000000103039836 */ /* 0x000fe20000000000 */
[----:B------:R-:W-:Y:S02]  /*c4c0*/  ISETP.NE.AND P1, PT, RZ, UR4, PT ;  /* 0x00000004ff007c0c */ /* 0x000fe4000bf25270 */
[----:B------:R-:W-:-:S13]  /*c4d0*/  ISETP.GE.U32.AND P0, PT, R5, R0, PT ;  /* 0x000000000500720c */ /* 0x000fda0003f06070 */
[----:B------:R-:W-:-:S04]  /*c4e0*/  @P0 VIADD R3, R3, 0x1 ;  /* 0x0000000103030836 */ /* 0x000fc80000000000 */
[----:B------:R-:W-:Y:S01]  /*c4f0*/  @!P2 IMAD.MOV R3, RZ, RZ, -R3 ;  /* 0x000000ffff03a224 */ /* 0x000fe200078e0a03 */
[----:B------:R-:W-:-:S05]  /*c500*/  @!P1 LOP3.LUT R3, RZ, UR4, RZ, 0x33, !PT ;  /* 0x00000004ff039c12 */ /* 0x000fca000f8e33ff */
[----:B------:R-:W-:-:S07]  /*c510*/  IMAD.MOV.U32 R18, RZ, RZ, R3 ;  /* 0x000000ffff127224 */ /* 0x000fce00078e0003 */
.L_x_41:
[----:B------:R-:W-:Y:S02]  /*c520*/  IMAD R0, R18, UR7, RZ ;  /* 0x0000000712007c24 */ /* 0x000fe4000f8e02ff */
[----:B------:R-:W-:-:S03]  /*c530*/  IMAD.MOV.U32 R2, RZ, RZ, 0x1 ;  /* 0x00000001ff027424 */ /* 0x000fc600078e00ff */
[----:B------:R-:W-:Y:S01]  /*c540*/  VIADDMNMX R18, R0, R18, UR6, PT ;  /* 0x0000000600127e46 */ /* 0x000fe2000b800112 */
[----:B------:R0:W-:Y:S03]  /*c550*/  STL [R1+0x10], R0 ;  /* 0x0000100001007387 */ /* 0x0001e60000100800 */
[----:B------:R-:W-:Y:S01]  /*c560*/  ISETP.GT.AND P0, PT, R18, R0, PT ;  /* 0x000000001200720c */ /* 0x000fe20003f04270 */
[----:B0-----:R-:W-:-:S12]  /*c570*/  IMAD.MOV.U32 R0, RZ, RZ, RZ ;  /* 0x000000ffff007224 */ /* 0x001fd800078e00ff */
[----:B------:R-:W-:Y:S05]  /*c580*/  @!P0 BRA `(.L_x_40) ;  /* 0x0000003800708947 */ /* 0x000fea0003800000 */
[----:B------:R-:W0:Y:S01]  /*c590*/  S2UR UR4, SR_CgaCtaId ;  /* 0x00000000000479c3 */ /* 0x000e220000008800 */
[----:B------:R-:W-:Y:S02]  /*c5a0*/  UMOV UR38, 0x400 ;  /* 0x0000040000267882 */ /* 0x000fe40000000000 */
[----:B0-----:R-:W-:-:S04]  /*c5b0*/  ULEA UR38, UR4, UR38, 0x18 ;  /* 0x0000002604267291 */ /* 0x001fc8000f8ec03f */
[----:B------:R-:W-:-:S04]  /*c5c0*/  UIADD3 UR4, UR38, 0x28400, URZ ;  /* 0x0002840026047890 */ /* 0x000fc8000fffe03f */
[----:B------:R-:W-:-:S06]  /*c5d0*/  ULOP3.LUT UP0, URZ, UR4, 0x3ff, URZ, 0xc0, !UPT ;  /* 0x000003ff043f7892 */ /* 0x000fcc000f80c03f */
[----:B------:R-:W-:-:S13]  /*c5e0*/  PLOP3.LUT P0, PT, PT, PT, UP0, 0x80, 0x0 ;  /* 0x000000000000781c */ /* 0x000fda0003f0f008 */
[----:B------:R-:W-:Y:S05]  /*c5f0*/  @!P0 BRA `(.L_x_42) ;  /* 0x0000000000408947 */ /* 0x000fea0003800000 */
[----:B------:R-:W-:Y:S01]  /*c600*/  MOV R2, 0x0 ;  /* 0x0000000000027802 */ /* 0x000fe20000000f00 */
[----:B------:R-:W-:Y:S01]  /*c610*/  ULDC.64 UR6, c[0x4][0x1c8] ;  /* 0x0100720000067ab9 */ /* 0x000fe20000000a00 */
[----:B------:R-:W-:Y:S01]  /*c620*/  ULDC.64 UR8, c[0x4][0x1d0] ;  /* 0x0100740000087ab9 */ /* 0x000fe20000000a00 */
[----:B------:R-:W-:Y:S01]  /*c630*/  ULDC.64 UR4, c[0x4][0x118] ;  /* 0x0100460000047ab9 */ /* 0x000fe20000000a00 */
[----:B------:R-:W-:Y:S02]  /*c640*/  IMAD.U32 R4, RZ, RZ, UR6 ;  /* 0x00000006ff047e24 */ /* 0x000fe4000f8e00ff */
[----:B------:R-:W0:Y:S01]  /*c650*/  LDC.64 R2, c[0x4][R2] ;  /* 0x0100000002027b82 */ /* 0x000e220000000a00 */
[----:B------:R-:W-:Y:S02]  /*c660*/  IMAD.U32 R5, RZ, RZ, UR7 ;  /* 0x00000007ff057e24 */ /* 0x000fe4000f8e00ff */
[----:B------:R-:W-:Y:S02]  /*c670*/  IMAD.U32 R6, RZ, RZ, UR8 ;  /* 0x00000008ff067e24 */ /* 0x000fe4000f8e00ff */
[----:B------:R-:W-:-:S02]  /*c680*/  IMAD.U32 R7, RZ, RZ, UR9 ;  /* 0x00000009ff077e24 */ /* 0x000fc4000f8e00ff */
[----:B------:R-:W-:Y:S02]  /*c690*/  IMAD.U32 R10, RZ, RZ, UR4 ;  /* 0x00000004ff0a7e24 */ /* 0x000fe4000f8e00ff */
[----:B------:R-:W-:Y:S02]  /*c6a0*/  IMAD.U32 R11, RZ, RZ, UR5 ;  /* 0x00000005ff0b7e24 */ /* 0x000fe4000f8e00ff */
[----:B------:R-:W-:Y:S02]  /*c6b0*/  IMAD.MOV.U32 R8, RZ, RZ, 0x70 ;  /* 0x00000070ff087424 */ /* 0x000fe400078e00ff */
[----:B------:R-:W-:Y:S02]  /*c6c0*/  IMAD.MOV.U32 R12, RZ, RZ, 0x1 ;  /* 0x00000001ff0c7424 */ /* 0x000fe400078e00ff */
[----:B------:R-:W-:-:S07]  /*c6d0*/  IMAD.MOV.U32 R13, RZ, RZ, RZ ;  /* 0x000000ffff0d7224 */ /* 0x000fce00078e00ff */
[----:B------:R-:W-:-:S07]  /*c6e0*/  LEPC R20, `(.L_x_42) ;  /* 0x000000001014794e */ /* 0x000fce0000000000 */
[----:B0-----:R-:W-:Y:S05]  /*c6f0*/  CALL.ABS.NOINC R2 ;  /* 0x0000000002007343 */ /* 0x001fea0003c00000 */
.L_x_42:
[----:B------:R-:W-:-:S06]  /*c700*/  UIADD3 UR4, UR38, 0x10400, URZ ;  /* 0x0001040026047890 */ /* 0x000fcc000fffe03f */
[----:B------:R-:W-:-:S05]  /*c710*/  IMAD.U32 R16, RZ, RZ, UR4 ;  /* 0x00000004ff107e24 */ /* 0x000fca000f8e00ff */
[----:B------:R-:W-:-:S13]  /*c720*/  LOP3.LUT P0, RZ, R16, 0x3ff, RZ, 0xc0, !PT ;  /* 0x000003ff10ff7812 */ /* 0x000fda000780c0ff */
        /* <DEDUP_REMOVED lines=17> */
.L_x_43:
[----:B------:R-:W-:-:S04]  /*c840*/  IMAD.U32 R0, RZ, RZ, UR38 ;  /* 0x00000026ff007e24 */ /* 0x000fc8000f8e00ff */
[----:B------:R-:W-:-:S05]  /*c850*/  VIADD R0, R0, 0x400 ;  /* 0x0000040000007836 */ /* 0x000fca0000000000 */
        /* <DEDUP_REMOVED lines=18> */
.L_x_44:
        /* <DEDUP_REMOVED lines=18> */
.L_x_45:
[----:B------:R-:W0:Y:S01]  /*caa0*/  LDC.64 R2, c[0x0][0x9f8] ;  /* 0x00027e00ff027b82 */ /* 0x000e220000000a00 */
[----:B------:R-:W-:Y:S01]  /*cab0*/  IMAD.MOV.U32 R9, RZ, RZ, R17 ;  /* 0x000000ffff097224 */ /* 0x000fe200078e0011 */
[----:B------:R-:W2:Y:S01]  /*cac0*/  LDL.LU R7, [R1+0x4] ;  /* 0x0000040001077983 */ /* 0x000ea20000300800 */
[----:B------:R-:W1:Y:S01]  /*cad0*/  S2R R11, SR_TID.X ;  /* 0x00000000000b7919 */ /* 0x000e620000002100 */
[----:B0-----:R-:W-:-:S04]  /*cae0*/  ISETP.NE.U32.AND P0, PT, R2, RZ, PT ;  /* 0x000000ff0200720c */ /* 0x001fc80003f05070 */
[----:B------:R-:W-:-:S13]  /*caf0*/  ISETP.NE.AND.EX P0, PT, R3, RZ, PT, P0 ;  /* 0x000000ff0300720c */ /* 0x000fda0003f05300 */
[----:B------:R-:W0:Y:S02]  /*cb00*/  @P0 LDC.64 R2, c[0x0][0x9f8] ;  /* 0x00027e00ff020b82 */ /* 0x000e240000000a00 */
[----:B0-----:R-:W-:-:S05]  /*cb10*/  @P0 IMAD.WIDE R2, R17, 0x4, R2 ;  /* 0x0000000411020825 */ /* 0x001fca00078e0202 */
[----:B------:R0:W3:Y:S01]  /*cb20*/  @P0 LDG.E R9, desc[UR40][R2.64] ;  /* 0x0000002802090981 */ /* 0x0000e2000c1e1900 */
[C---:B-1----:R-:W-:Y:S01]  /*cb30*/  IMAD.SHL.U32 R17, R11.reuse, 0x80, RZ ;  /* 0x000000800b117824 */ /* 0x042fe200078e00ff */
[C---:B------:R-:W-:Y:S01]  /*cb40*/  LOP3.LUT R8, R11.reuse, 0x7f, RZ, 0xc0, !PT ;  /* 0x0000007f0b087812 */ /* 0x040fe200078ec0ff */
[----:B0-----:R-:W0:Y:S03]  /*cb50*/  LDC.64 R2, c[0x0][0x418] ;  /* 0x00010600ff027b82 */ /* 0x001e260000000a00 */
[----:B------:R-:W-:Y:S01]  /*cb60*/  SHF.R.U32.HI R5, RZ, 0x5, R8 ;  /* 0x00000005ff057819 */ /* 0x000fe20000011608 */
[----:B------:R-:W-:Y:S01]  /*cb70*/  IMAD.SHL.U32 R19, R11, 0x10, RZ ;  /* 0x000000100b137824 */ /* 0x000fe200078e00ff */
[C---:B------:R-:W-:Y:S02]  /*cb80*/  LOP3.LUT R4, R17.reuse, 0x380, RZ, 0xc0, !PT ;  /* 0x0000038011047812 */ /* 0x040fe400078ec0ff */
[----:B------:R-:W-:-:S02]  /*cb90*/  LOP3.LUT R0, R17, 0x400, RZ, 0xc0, !PT ;  /* 0x0000040011007812 */ /* 0x000fc400078ec0ff */
[----:B------:R-:W-:Y:S01]  /*cba0*/  LOP3.LUT R19, R19, 0x70, RZ, 0xc0, !PT ;  /* 0x0000007013137812 */ /* 0x000fe200078ec0ff */
[C---:B------:R-:W-:Y:S01]  /*cbb0*/  IMAD R6, R5.reuse, 0x10, R4 ;  /* 0x0000001005067824 */ /* 0x040fe200078e0204 */
[----:B------:R-:W-:Y:S01]  /*cbc0*/  LOP3.LUT R4, R4, 0x10, R11, 0xf8, !PT ;  /* 0x0000001004047812 */ /* 0x000fe200078ef80b */
[----:B------:R-:W-:-:S03]  /*cbd0*/  IMAD R0, R5, 0x800, R0 ;  /* 0x0000080005007824 */ /* 0x000fc600078e0200 */
[----:B------:R-:W-:-:S05]  /*cbe0*/  LOP3.LUT R5, R4, R19, RZ, 0x3c, !PT ;  /* 0x0000001304057212 */ /* 0x000fca00078e3cff */
[----:B------:R-:W-:Y:S01]  /*cbf0*/  IMAD.IADD R0, R0, 0x1, R5 ;  /* 0x0000000100007824 */ /* 0x000fe200078e0205 */
[----:B0-----:R-:W-:-:S04]  /*cc00*/  ISETP.NE.U32.AND P0, PT, R2, RZ, PT ;  /* 0x000000ff0200720c */ /* 0x001fc80003f05070 */
[----:B------:R0:W-:Y:S01]  /*cc10*/  STL [R1], R0 ;  /* 0x0000000001007387 */ /* 0x0001e20000100800 */
[----:B------:R-:W-:Y:S02]  /*cc20*/  R2P PR, R11, 0x6 ;  /* 0x000000060b007804 */ /* 0x000fe40000000000 */
[----:B------:R-:W-:Y:S01]  /*cc30*/  ISETP.NE.AND.EX P3, PT, R3, RZ, PT, P0 ;  /* 0x000000ff0300720c */ /* 0x000fe20003f65300 */
[----:B0-----:R-:W-:Y:S02]  /*cc40*/  IMAD.MOV.U32 R0, RZ, RZ, 0x40 ;  /* 0x00000040ff007424 */ /* 0x001fe400078e00ff */
[----:B------:R-:W-:-:S03]  /*cc50*/  IMAD.MOV.U32 R4, RZ, RZ, 0x20 ;  /* 0x00000020ff047424 */ /* 0x000fc600078e00ff */
[----:B------:R-:W-:-:S05]  /*cc60*/  SEL R0, R0, 0xffffffc0, !P2 ;  /* 0xffffffc000007807 */ /* 0x000fca0005000000 */
[----:B------:R0:W-:Y:S02]  /*cc70*/  STL [R1+0xc], R0 ;  /* 0x00000c0001007387 */ /* 0x0001e40000100800 */
[----:B0-----:R-:W-:Y:S02]  /*cc80*/  SEL R0, R4, 0xffffffe0, !P1 ;  /* 0xffffffe004007807 */ /* 0x001fe40004800000 */
[----:B------:R-:W-:Y:S01]  /*cc90*/  LOP3.LUT R6, R6, R19, RZ, 0x3c, !PT ;  /* 0x0000001306067212 */ /* 0x000fe200078e3cff */
[----:B------:R-:W-:-:S03]  /*cca0*/  UMOV UR4, 0xffffffff ;  /* 0xffffffff00047882 */ /* 0x000fc60000000000 */
[----:B------:R-:W-:Y:S02]  /*ccb0*/  LOP3.LUT R17, R6, 0xc00, R17, 0xf8, !PT ;  /* 0x00000c0006117812 */ /* 0x000fe400078ef811 */
[----:B------:R-:W-:-:S04]  /*ccc0*/  SHF.R.U32.HI R6, RZ, 0x5, R11 ;  /* 0x00000005ff067819 */ /* 0x000fc8000001160b */
[----:B------:R-:W-:Y:S02]  /*ccd0*/  LOP3.LUT R6, R6, 0x3, RZ, 0xc0, !PT ;  /* 0x0000000306067812 */ /* 0x000fe400078ec0ff */
[----:B--2---:R-:W-:-:S04]  /*cce0*/  LOP3.LUT R7, R7, 0xfffffffe, RZ, 0xc0, !PT ;  /* 0xfffffffe07077812 */ /* 0x004fc800078ec0ff */
[----:B------:R-:W-:Y:S02]  /*ccf0*/  @P3 LOP3.LUT R7, R7, 0x1, RZ, 0xfc, !PT ;  /* 0x0000000107073812 */ /* 0x000fe400078efcff */
[----:B---3--:R-:W-:Y:S01]  /*cd00*/  SHF.R.S32.HI R10, RZ, 0x1f, R9 ;  /* 0x0000001fff0a7819 */ /* 0x008fe20000011409 */
[----:B------:R0:W-:Y:S04]  /*cd10*/  STL [R1+0x8], R9 ;  /* 0x0000080901007387 */ /* 0x0001e80000100800 */
[----:B------:R0:W-:Y:S04]  /*cd20*/  STL [R1+0x4], R7 ;  /* 0x0000040701007387 */ /* 0x0001e80000100800 */
[----:B------:R0:W-:Y:S04]  /*cd30*/  STL [R1+0x14], R0 ;  /* 0x0000140001007387 */ /* 0x0001e80000100800 */
[----:B------:R0:W-:Y:S01]  /*cd40*/  STL [R1+0x18], R10 ;  /* 0x0000180a01007387 */ /* 0x0001e20000100800 */
[----:B------:R-:W-:Y:S01]  /*cd50*/  SEL R16, R9, RZ, !P3 ;  /* 0x000000ff09107207 */ /* 0x000fe20005800000 */
[----:B------:R-:W-:Y:S06]  /*cd60*/  BRA.DIV UR4, `(.L_x_46) ;  /* 0x0000003604c47947 */ /* 0x000fec000b800000 */
[----:B------:R1:W2:Y:S02]  /*cd70*/  SHFL.IDX PT, R14, R6, RZ, 0x1f ;  /* 0x00001fff060e7589 */ /* 0x0002a400000e0000 */
.L_x_99:
[----:B------:R-:W-:Y:S01]  /*cd80*/  PLOP3.LUT P1, PT, PT, PT, PT, 0x8, 0x0 ;  /* 0x000000000000781c */ /* 0x000fe20003f2e170 */
[----:B0-----:R-:W-:Y:S01]  /*cd90*/  IMAD.MOV.U32 R0, RZ, RZ, R7 ;  /* 0x000000ffff007224 */ /* 0x001fe200078e0007 */
[----:B--2---:R-:W-:-:S04]  /*cda0*/  ISETP.NE.AND P0, PT, R14, RZ, PT ;  /* 0x000000ff0e00720c */ /* 0x004fc80003f05270 */
[----:B------:R-:W-:-:S07]  /*cdb0*/  LOP3.LUT R0, R0, 0xfffffffd, RZ, 0xc0, !PT ;  /* 0xfffffffd00007812 */ /* 0x000fce00078ec0ff */
[----:B------:R-:W-:-:S05]  /*cdc0*/  @P1 LOP3.LUT R0, R0, 0x2, RZ, 0xfc, !PT ;  /* 0x0000000200001812 */ /* 0x000fca00078efcff */
[----:B------:R0:W-:Y:S01]  /*cdd0*/  STL [R1+0x4], R0 ;  /* 0x0000040001007387 */ /* 0x0001e20000100800 */
[----:B------:R-:W-:Y:S05]  /*cde0*/  @P0 BRA `(.L_x_47) ;  /* 0x0000000400600947 */ /* 0x000fea0003800000 */
[----:B------:R-:W-:Y:S01]  /*cdf0*/  UMOV UR4, 0xffffffff ;  /* 0xffffffff00047882 */ /* 0x000fe20000000000 */
[----:B0-----:R-:W-:Y:S02]  /*ce00*/  VIADD R0, R18, 0xffffffff ;  /* 0xffffffff12007836 */ /* 0x001fe40000000000 */
[----:B------:R-:W-:Y:S05]  /*ce10*/  BRA.DIV UR4, `(.L_x_48) ;  /* 0x0000003604b87947 */ /* 0x000fea000b800000 */
[----:B------:R-:W-:-:S13]  /*ce20*/  ELECT P6, URZ, PT ;  /* 0x00000000003f782f */ /* 0x000fda00038c0000 */
.L_x_102:
[----:B------:R-:W-:Y:S05]  /*ce30*/  @!P6 BRA `(.L_x_47) ;  /* 0x00000004004ce947 */ /* 0x000fea0003800000 */
[----:B------:R-:W-:Y:S01]  /*ce40*/  IMAD.MOV.U32 R16, RZ, RZ, R9 ;  /* 0x000000ffff107224 */ /* 0x000fe200078e0009 */
[----:B------:R-:W-:Y:S06]  /*ce50*/  @!P3 BRA `(.L_x_49) ;  /* 0x000000000044b947 */ /* 0x000fec0003800000 */
[----:B------:R-:W0:Y:S01]  /*ce60*/  LDC R7, c[0x0][0x43c] ;  /* 0x00010f00ff077b82 */ /* 0x000e220000000800 */
[----:B------:R-:W-:Y:S01]  /*ce70*/  ULDC.64 UR4, c[0x0][0x428] ;  /* 0x00010a0000047ab9 */ /* 0x000fe20000000a00 */
[----:B0-----:R-:W-:-:S13]  /*ce80*/  ISETP.NE.AND P0, PT, R7, 0x1, PT ;  /* 0x000000010700780c */ /* 0x001fda0003f05270 */
[----:B------:R-:W1:Y:S02]  /*ce90*/  @P0 LDC.64 R4, c[0x0][0x440] ;  /* 0x00011000ff040b82 */ /* 0x000e640000000a00 */
[----:B-1----:R-:W-:-:S04]  /*cea0*/  @P0 IMAD.HI.U32 R6, R0, R4, RZ ;  /* 0x0000000400060227 */ /* 0x002fc800078e00ff */
[----:B------:R-:W-:Y:S01]  /*ceb0*/  IMAD.MOV.U32 R4, RZ, RZ, R0 ;  /* 0x000000ffff047224 */ /* 0x000fe200078e0000 */
[----:B------:R-:W-:Y:S01]  /*cec0*/  @P0 SHF.R.U32.HI R4, RZ, R5, R6 ;  /* 0x00000005ff040219 */ /* 0x000fe20000011606 */
[----:B------:R-:W-:-:S04]  /*ced0*/  IMAD R6, R10, UR4, RZ ;  /* 0x000000040a067c24 */ /* 0x000fc8000f8e02ff */
[----:B------:R-:W-:Y:S02]  /*cee0*/  IMAD.MOV R5, RZ, RZ, -R4 ;  /* 0x000000ffff057224 */ /* 0x000fe400078e0a04 */
[----:B------:R-:W-:Y:S02]  /*cef0*/  IMAD R6, R9, UR5, R6 ;  /* 0x0000000509067c24 */ /* 0x000fe4000f8e0206 */
[----:B------:R-:W-:Y:S01]  /*cf00*/  IMAD R0, R7, R5, R0 ;  /* 0x0000000507007224 */ /* 0x000fe200078e0200 */
[----:B------:R-:W-:-:S03]  /*cf10*/  SHF.R.S32.HI R5, RZ, 0x1f, R4 ;  /* 0x0000001fff057819 */ /* 0x000fc60000011404 */
[----:B------:R-:W-:-:S04]  /*cf20*/  IMAD.WIDE.U32 R4, R9, UR4, R4 ;  /* 0x0000000409047c25 */ /* 0x000fc8000f8e0004 */
[----:B------:R-:W-:Y:S01]  /*cf30*/  IMAD.IADD R6, R5, 0x1, R6 ;  /* 0x0000000105067824 */ /* 0x000fe200078e0206 */
[----:B------:R-:W-:-:S04]  /*cf40*/  LEA R2, P0, R4, R2, 0x2 ;  /* 0x0000000204027211 */ /* 0x000fc800078010ff */
[----:B------:R-:W-:-:S05]  /*cf50*/  LEA.HI.X R3, R4, R3, R6, 0x2, P0 ;  /* 0x0000000304037211 */ /* 0x000fca00000f1406 */
[----:B------:R0:W5:Y:S04]  /*cf60*/  LDG.E R16, desc[UR40][R2.64] ;  /* 0x0000002802107981 */ /* 0x000168000c1e1900 */
.L_x_49:
[----:B0-----:R-:W-:Y:S01]  /*cf70*/  IMAD.MOV.U32 R2, RZ, RZ, 0x1 ;  /* 0x00000001ff027424 */ /* 0x001fe200078e00ff */
[----:B------:R-:W-:-:S04]  /*cf80*/  ISETP.NE.AND P1, PT, R8, RZ, PT ;  /* 0x000000ff0800720c */ /* 0x000fc80003f25270 */
[----:B------:R-:W-:-:S04]  /*cf90*/  SHF.L.U32 R2, R2, 0x1f, RZ ;  /* 0x0000001f02027819 */ /* 0x000fc800000006ff */
[----:B------:R-:W0:Y:S02]  /*cfa0*/  SYNCS.PHASECHK.TRANS64.TRYWAIT P0, [UR38+0x38880], R2 ;  /* 0x03888002ff0075a7 */ /* 0x000e240008000166 */
[----:B0-----:R-:W-:Y:S05]  /*cfb0*/  @!P0 BRA `(.L_x_50) ;  /* 0x0000003400708947 */ /* 0x001fea0003800000 */
.L_x_103:
[----:B------:R-:W-:Y:S05]  /*cfc0*/  @P1 BRA `(.L_x_51) ;  /* 0x0000000000181947 */ /* 0x000fea0003800000 */
[----:B------:R-:W2:Y:S01]  /*cfd0*/  S2R R4, SR_TID.X ;  /* 0x0000000000047919 */ /* 0x000ea20000002100 */
[----:B0-----:R-:W-:-:S04]  /*cfe0*/  IMAD.MOV.U32 R3, RZ, RZ, 0x8000 ;  /* 0x00008000ff037424 */ /* 0x001fc800078e00ff */
[----:B------:R3:W-:Y:S01]  /*cff0*/  SYNCS.ARRIVE.TRANS64 RZ, [UR38+0x38870], R3 ;  /* 0x03887003ffff79a7 */ /* 0x0007e20008000026 */
[----:B--2---:R-:W-:-:S13]  /*d000*/  LOP3.LUT P0, RZ, R4, 0x1f, RZ, 0xc0, !PT ;  /* 0x0000001f04ff7812 */ /* 0x004fda000780c0ff */
[----:B---3--:R-:W-:Y:S05]  /*d010*/  @!P0 BRA `(.L_x_51) ;  /* 0x0000000000048947 */ /* 0x008fea0003800000 */
[----:B------:R-:W-:Y:S01]  /*d020*/  BPT.TRAP 0x1 ;  /* 0x000000040000795c */ /* 0x000fe20000300000 */
.L_x_51:
[----:B------:R-:W-:Y:S01]  /*d030*/  IMAD.SHL.U32 R0, R0, 0x80, RZ ;  /* 0x0000008000007824 */ /* 0x000fe200078e00ff */
[----:B------:R-:W-:Y:S01]  /*d040*/  ULDC.64 UR4, c[0x0][0x198] ;  /* 0x0000660000047ab9 */ /* 0x000fe20000000a00 */
[----:B-----5:R-:W-:Y:S01]  /*d050*/  R2UR UR13, R16 ;  /* 0x00000000100d72ca */ /* 0x020fe200000e0000 */
[----:B------:R-:W-:Y:S02]  /*d060*/  UIADD3 UR4, UP0, UR4, 0x470, URZ ;  /* 0x0000047004047890 */ /* 0x000fe4000ff1e03f */
[----:B------:R-:W-:Y:S01]  /*d070*/  R2UR UR11, R0 ;  /* 0x00000000000b72ca */ /* 0x000fe200000e0000 */
[----:B------:R-:W-:Y:S02]  /*d080*/  UIADD3 UR8, UR38, 0x10400, URZ ;  /* 0x0001040026087890 */ /* 0x000fe4000fffe03f */
[----:B------:R-:W-:Y:S02]  /*d090*/  UIADD3 UR9, UR38, 0x38870, URZ ;  /* 0x0003887026097890 */ /* 0x000fe4000fffe03f */
[----:B------:R-:W-:-:S02]  /*d0a0*/  UIADD3.X UR5, URZ, UR5, URZ, UP0, !UPT ;  /* 0x000000053f057290 */ /* 0x000fc400087fe43f */
[----:B------:R-:W-:Y:S01]  /*d0b0*/  UIADD3 UR32, UR38, 0x14400, URZ ;  /* 0x0001440026207890 */ /* 0x000fe2000fffe03f */
[----:B------:R-:W-:Y:S01]  /*d0c0*/  UMOV UR6, 0x0 ;  /* 0x0000000000067882 */ /* 0x000fe20000000000 */
[----:B------:R-:W-:Y:S01]  /*d0d0*/  UMOV UR7, 0x14f00000 ;  /* 0x14f0000000077882 */ /* 0x000fe20000000000 */
[----:B------:R-:W-:Y:S01]  /*d0e0*/  UMOV UR10, URZ ;  /* 0x0000003f000a7c82 */ /* 0x000fe20008000000 */
[----:B------:R-:W-:Y:S01]  /*d0f0*/  UMOV UR12, UR36 ;  /* 0x00000024000c7c82 */ /* 0x000fe20008000000 */
[----:B------:R-:W-:Y:S01]  /*d100*/  UMOV UR34, 0x80 ;  /* 0x0000008000227882 */ /* 0x000fe20000000000 */
[----:B------:R-:W-:Y:S01]  /*d110*/  UMOV UR33, UR9 ;  /* 0x0000000900217c82 */ /* 0x000fe20008000000 */
[----:B------:R-:W-:Y:S01]  /*d120*/  UMOV UR37, UR13 ;  /* 0x0000000d00257c82 */ /* 0x000fe20008000000 */
[----:B------:R-:W-:Y:S01]  /*d130*/  UMOV UR35, UR11 ;  /* 0x0000000b00237c82 */ /* 0x000fe20008000000 */
[----:B------:R2:W-:Y:S01]  /*d140*/  UTMALDG.4D [UR8], [UR4], desc[UR6] ;  /* 0x00000608040075b4 */ /* 0x0005e20008019000 */
[----:B------:R2:W-:Y:S01]  /*d150*/  UTMALDG.4D [UR32], [UR4], desc[UR6] ;  /* 0x00000620040075b4 */ /* 0x0005e20008019000 */
[----:B------:R-:W3:Y:S02]  /*d160*/  SYNCS.PHASECHK.TRANS64.TRYWAIT P0, [UR38+0x38840], R2 ;  /* 0x03884002ff0075a7 */ /* 0x000ee40008000166 */
[----:B--23--:R-:W-:Y:S05]  /*d170*/  @!P0 BRA `(.L_x_52) ;  /* 0x0000003400188947 */ /* 0x00cfea0003800000 */
.L_x_104:
[----:B------:R-:W-:Y:S05]  /*d180*/  @P1 BRA `(.L_x_53) ;  /* 0x0000000000181947 */ /* 0x000fea0003800000 */
[----:B0-----:R-:W0:Y:S01]  /*d190*/  S2R R3, SR_TID.X ;  /* 0x0000000000037919 */ /* 0x001e220000002100 */
[----:B------:R-:W-:-:S04]  /*d1a0*/  IMAD.MOV.U32 R2, RZ, RZ, 0x8000 ;  /* 0x00008000ff027424 */ /* 0x000fc800078e00ff */
[----:B------:R2:W-:Y:S01]  /*d1b0*/  SYNCS.ARRIVE.TRANS64 RZ, [UR38+0x38830], R2 ;  /* 0x03883002ffff79a7 */ /* 0x0005e20008000026 */
[----:B0-----:R-:W-:-:S13]  /*d1c0*/  LOP3.LUT P0, RZ, R3, 0x1f, RZ, 0xc0, !PT ;  /* 0x0000001f03ff7812 */ /* 0x001fda000780c0ff */
[----:B--2---:R-:W-:Y:S05]  /*d1d0*/  @!P0 BRA `(.L_x_53) ;  /* 0x0000000000048947 */ /* 0x004fea0003800000 */
[----:B------:R-:W-:Y:S01]  /*d1e0*/  BPT.TRAP 0x1 ;  /* 0x000000040000795c */ /* 0x000fe20000300000 */
.L_x_53:
[----:B0-----:R-:W2:Y:S01]  /*d1f0*/  LDL.LU R2, [R1+0x4] ;  /* 0x0000040001027983 */ /* 0x001ea20000300800 */
[----:B------:R-:W-:Y:S01]  /*d200*/  PLOP3.LUT P0, PT, PT, PT, PT, 0x80, 0x0 ;  /* 0x000000000000781c */ /* 0x000fe20003f0f070 */
[----:B------:R-:W-:Y:S01]  /*d210*/  ULDC.64 UR4, c[0x0][0x198] ;  /* 0x0000660000047ab9 */ /* 0x000fe20000000a00 */
[----:B------:R-:W-:Y:S01]  /*d220*/  R2UR UR11, R0 ;  /* 0x00000000000b72ca */ /* 0x000fe200000e0000 */
[----:B------:R-:W-:Y:S01]  /*d230*/  UIADD3 UR4, UP0, UR4, 0x370, URZ ;  /* 0x0000037004047890 */ /* 0x000fe2000ff1e03f */
        /* <DEDUP_REMOVED lines=15> */
[----:B--2---:R-:W-:-:S04]  /*d330*/  LOP3.LUT R2, R2, 0xfffffffd, RZ, 0xc0, !PT ;  /* 0xfffffffd02027812 */ /* 0x004fc800078ec0ff */
[----:B------:R-:W-:-:S05]  /*d340*/  @P0 LOP3.LUT R2, R2, 0x2, RZ, 0xfc, !PT ;  /* 0x0000000202020812 */ /* 0x000fca00078efcff */
[----:B------:R3:W-:Y:S01]  /*d350*/  STL [R1+0x4], R2 ;  /* 0x0000040201007387 */ /* 0x0007e20000100800 */
[----:B------:R-:W-:Y:S01]  /*d360*/  NOP ;  /* 0x0000000000007918 */ /* 0x000fe20000000000 */
.L_x_47:
[----:B------:R-:W-:Y:S05]  /*d370*/  WARPSYNC.ALL ;  /* 0x0000000000007948 */ /* 0x000fea0003800000 */
[----:B---3--:R-:W-:Y:S01]  /*d380*/  UIADD3 UR4, UR38, 0x20400, URZ ;  /* 0x0002040026047890 */ /* 0x008fe2000fffe03f */
[----:B------:R-:W-:Y:S03]  /*d390*/  BAR.SYNC.DEFER_BLOCKING 0x8, 0x180 ;  /* 0x0206000000007b1d */ /* 0x000fe60000010000 */
        /* <DEDUP_REMOVED lines=8> */
[----:B------:R-:W2:Y:S01]  /*d420*/  LDC.64 R2, c[0x4][R2] ;  /* 0x0100000002027b82 */ /* 0x000ea20000000a00 */
[----:B------:R-:W-:Y:S02]  /*d430*/  IMAD.U32 R5, RZ, RZ, UR7 ;  /* 0x00000007ff057e24 */ /* 0x000fe4000f8e00ff */
[----:B-1----:R-:W-:Y:S02]  /*d440*/  IMAD.U32 R6, RZ, RZ, UR8 ;  /* 0x00000008ff067e24 */ /* 0x002fe4000f8e00ff */
[----:B------:R-:W-:-:S02]  /*d450*/  IMAD.U32 R7, RZ, RZ, UR9 ;  /* 0x00000009ff077e24 */ /* 0x000fc4000f8e00ff */
[----:B------:R-:W-:Y:S02]  /*d460*/  IMAD.U32 R10, RZ, RZ, UR4 ;  /* 0x00000004ff0a7e24 */ /* 0x000fe4000f8e00ff */
[----:B------:R-:W-:Y:S02]  /*d470*/  IMAD.U32 R11, RZ, RZ, UR5 ;  /* 0x00000005ff0b7e24 */ /* 0x000fe4000f8e00ff */
[----:B------:R-:W-:Y:S02]  /*d480*/  IMAD.MOV.U32 R8, RZ, RZ, 0x70 ;  /* 0x00000070ff087424 */ /* 0x000fe400078e00ff */
[----:B------:R-:W-:Y:S02]  /*d490*/  IMAD.MOV.U32 R12, RZ, RZ, 0x1 ;  /* 0x00000001ff0c7424 */ /* 0x000fe400078e00ff */
[----:B------:R-:W-:-:S07]  /*d4a0*/  IMAD.MOV.U32 R13, RZ, RZ, RZ ;  /* 0x000000ffff0d7224 */ /* 0x000fce00078e00ff */
[----:B------:R-:W-:-:S07]  /*d4b0*/  LEPC R20, `(.L_x_54) ;  /* 0x000000001014794e */ /* 0x000fce0000000000 */
[----:B0-2---:R-:W-:Y:S05]  /*d4c0*/  CALL.ABS.NOINC R2 ;  /* 0x0000000002007343 */ /* 0x005fea0003c00000 */
.L_x_54:
[----:B------:R-:W0:Y:S01]  /*d4d0*/  S2R R4, SR_CTAID.Z ;  /* 0x0000000000047919 */ /* 0x000e220000002700 */
[----:B------:R-:W2:Y:S01]  /*d4e0*/  LDC R8, c[0x0][0x448] ;  /* 0x00011200ff087b82 */ /* 0x000ea20000000800 */
[----:B------:R-:W-:Y:S01]  /*d4f0*/  USHF.R.S32.HI UR4, URZ, 0x1f, UR36 ;  /* 0x0000001f3f047899 */ /* 0x000fe20008011424 */
[----:B------:R-:W3:Y:S01]  /*d500*/  S2R R10, SR_TID.X ;  /* 0x00000000000a7919 */ /* 0x000ee20000002100 */
[----:B------:R-:W-:Y:S02]  /*d510*/  ULDC.64 UR8, c[0x0][0x2d8] ;  /* 0x0000b60000087ab9 */ /* 0x000fe40000000a00 */
[----:B------:R-:W-:Y:S01]  /*d520*/  UIMAD UR6, UR4, UR8, URZ ;  /* 0x00000008040672a4 */ /* 0x000fe2000f8e023f */
[----:B------:R-:W4:Y:S02]  /*d530*/  S2R R9, SR_CTAID.X ;  /* 0x0000000000097919 */ /* 0x000f240000002500 */
[----:B------:R-:W5:Y:S01]  /*d540*/  LDC.64 R2, c[0x0][0x2e0] ;  /* 0x0000b800ff027b82 */ /* 0x000f620000000a00 */
[----:B------:R-:W-:-:S02]  /*d550*/  UIMAD.WIDE.U32 UR4, UR36, UR8, URZ ;  /* 0x00000008240472a5 */ /* 0x000fc4000f8e003f */
[----:B------:R-:W-:-:S04]  /*d560*/  UIMAD UR6, UR36, UR9, UR6 ;  /* 0x00000009240672a4 */ /* 0x000fc8000f8e0206 */
[----:B------:R-:W-:Y:S01]  /*d570*/  UIADD3 UR5, UR5, UR6, URZ ;  /* 0x0000000605057290 */ /* 0x000fe2000fffe03f */
[----:B--2---:R-:W-:Y:S02]  /*d580*/  ISETP.NE.AND P0, PT, R8, 0x1, PT ;  /* 0x000000010800780c */ /* 0x004fe40003f05270 */
[----:B0-----:R-:W-:Y:S02]  /*d590*/  SHF.R.S32.HI R0, RZ, 0x1f, R4 ;  /* 0x0000001fff007819 */ /* 0x001fe40000011404 */
[----:B---3--:R-:W-:-:S03]  /*d5a0*/  LOP3.LUT R7, R10, 0x7f, RZ, 0xc0, !PT ;  /* 0x0000007f0a077812 */ /* 0x008fc600078ec0ff */
[----:B-----5:R-:W-:-:S06]  /*d5b0*/  IMAD R0, R0, R2, RZ ;  /* 0x0000000200007224 */ /* 0x020fcc00078e02ff */
[----:B-1----:R-:W0:Y:S01]  /*d5c0*/  @P0 LDC R6, c[0x0][0x44c] ;  /* 0x00011300ff060b82 */ /* 0x002e220000000800 */
[----:B------:R-:W-:Y:S01]  /*d5d0*/  SHF.R.U32.HI R10, RZ, 0x3, R10 ;  /* 0x00000003ff0a7819 */ /* 0x000fe2000001160a */
[C---:B------:R-:W-:Y:S01]  /*d5e0*/  IMAD R0, R4.reuse, R3, R0 ;  /* 0x0000000304007224 */ /* 0x040fe200078e0200 */
[----:B------:R-:W-:Y:S01]  /*d5f0*/  LEA.HI R5, R7, R19, RZ, 0x1d ;  /* 0x0000001307057211 */ /* 0x000fe200078fe8ff */
[----:B------:R-:W-:Y:S01]  /*d600*/  IMAD.WIDE.U32 R2, R4, R2, UR4 ;  /* 0x0000000404027e25 */ /* 0x000fe2000f8e0002 */
[----:B------:R-:W-:-:S03]  /*d610*/  ULDC.64 UR4, c[0x0][0x2d0] ;  /* 0x0000b40000047ab9 */ /* 0x000fc60000000a00 */
[----:B------:R-:W-:Y:S02]  /*d620*/  IMAD.IADD R3, R3, 0x1, R0 ;  /* 0x0000000103037824 */ /* 0x000fe400078e0200 */
[----:B------:R-:W1:Y:S01]  /*d630*/  @P0 LDC R0, c[0x0][0x450] ;  /* 0x00011400ff000b82 */ /* 0x000e620000000800 */
[----:B----4-:R-:W-:-:S04]  /*d640*/  IMAD R5, R9, 0x80, R5 ;  /* 0x0000008009057824 */ /* 0x010fc800078e0205 */
[----:B------:R-:W-:Y:S02]  /*d650*/  IMAD.MOV.U32 R4, RZ, RZ, R5 ;  /* 0x000000ffff047224 */ /* 0x000fe400078e0005 */
[----:B0-----:R-:W-:-:S05]  /*d660*/  @P0 IMAD.HI.U32 R6, R5, R6, RZ ;  /* 0x0000000605060227 */ /* 0x001fca00078e00ff */
[----:B-1----:R-:W-:-:S05]  /*d670*/  @P0 SHF.R.U32.HI R4, RZ, R0, R6 ;  /* 0x00000000ff040219 */ /* 0x002fca0000011606 */
[----:B------:R-:W-:Y:S02]  /*d680*/  IMAD.MOV R0, RZ, RZ, -R4 ;  /* 0x000000ffff007224 */ /* 0x000fe400078e0a04 */
[----:B------:R-:W-:-:S04]  /*d690*/  IMAD.WIDE.U32 R2, R4, UR4, R2 ;  /* 0x0000000404027c25 */ /* 0x000fc8000f8e0002 */
[----:B------:R-:W-:Y:S01]  /*d6a0*/  IMAD R0, R8, R0, R5 ;  /* 0x0000000008007224 */ /* 0x000fe200078e0205 */
[----:B------:R-:W-:-:S05]  /*d6b0*/  SHF.R.S32.HI R5, RZ, 0x1f, R4 ;  /* 0x0000001fff057819 */ /* 0x000fca0000011404 */
[----:B------:R-:W-:-:S04]  /*d6c0*/  IMAD R5, R5, UR4, RZ ;  /* 0x0000000405057c24 */ /* 0x000fc8000f8e02ff */
[----:B------:R-:W-:Y:S01]  /*d6d0*/  IMAD R5, R4, UR5, R5 ;  /* 0x0000000504057c24 */ /* 0x000fe2000f8e0205 */
[----:B------:R-:W-:Y:S01]  /*d6e0*/  SHF.R.S32.HI R4, RZ, 0x1f, R0 ;  /* 0x0000001fff047819 */ /* 0x000fe20000011400 */
[----:B------:R-:W-:Y:S02]  /*d6f0*/  ULDC.64 UR4, c[0x0][0x2c8] ;  /* 0x0000b20000047ab9 */ /* 0x000fe40000000a00 */
[----:B------:R-:W-:Y:S01]  /*d700*/  IMAD.IADD R3, R3, 0x1, R5 ;  /* 0x0000000103037824 */ /* 0x000fe200078e0205 */
[----:B------:R-:W-:Y:S01]  /*d710*/  SHF.R.U32.HI R5, RZ, 0x3, R7 ;  /* 0x00000003ff057819 */ /* 0x000fe20000011607 */
[----:B------:R-:W-:Y:S02]  /*d720*/  IMAD R4, R4, UR4, RZ ;  /* 0x0000000404047c24 */ /* 0x000fe4000f8e02ff */
[----:B------:R-:W-:-:S04]  /*d730*/  IMAD.WIDE.U32 R2, R0, UR4, R2 ;  /* 0x0000000400027c25 */ /* 0x000fc8000f8e0002 */
[----:B------:R-:W-:Y:S01]  /*d740*/  IMAD R4, R0, UR5, R4 ;  /* 0x0000000500047c24 */ /* 0x000fe2000f8e0204 */
[----:B------:R-:W-:Y:S02]  /*d750*/  ULDC.64 UR4, c[0x0][0x280] ;  /* 0x0000a00000047ab9 */ /* 0x000fe40000000a00 */
[----:B------:R-:W-:Y:S01]  /*d760*/  IADD3 R0, P0, R2, UR4, RZ ;  /* 0x0000000402007c10 */ /* 0x000fe2000ff1e0ff */
[----:B------:R-:W-:Y:S02]  /*d770*/  ULDC UR4, c[0x0][0x2b8] ;  /* 0x0000ae0000047ab9 */ /* 0x000fe40000000800 */
[----:B------:R-:W-:Y:S02]  /*d780*/  ISETP.GE.AND P1, PT, R19, UR4, PT ;  /* 0x0000000413007c0c */ /* 0x000fe4000bf26270 */
[----:B------:R-:W-:Y:S01]  /*d790*/  IADD3.X R2, R3, UR5, R4, P0, !PT ;  /* 0x0000000503027c10 */ /* 0x000fe200087fe404 */
[----:B------:R-:W-:Y:S01]  /*d7a0*/  IMAD.SHL.U32 R4, R10, 0x10, RZ ;  /* 0x000000100a047824 */ /* 0x000fe200078e00ff */
[----:B------:R-:W-:-:S04]  /*d7b0*/  LOP3.LUT R3, R19, 0x80, RZ, 0xfc, !PT ;  /* 0x0000008013037812 */ /* 0x000fc800078efcff */
[----:B------:R-:W-:Y:S01]  /*d7c0*/  ISETP.GE.AND P0, PT, R3, UR4, PT ;  /* 0x0000000403007c0c */ /* 0x000fe2000bf06270 */
[----:B------:R-:W-:Y:S01]  /*d7d0*/  IMAD.SHL.U32 R3, R10, 0x80, RZ ;  /* 0x000000800a037824 */ /* 0x000fe200078e00ff */
[----:B------:R-:W-:-:S04]  /*d7e0*/  UMOV UR4, 0xffffffff ;  /* 0xffffffff00047882 */ /* 0x000fc80000000000 */
[----:B------:R-:W-:-:S04]  /*d7f0*/  LOP3.LUT R3, R19, 0x380, R3, 0xf8, !PT ;  /* 0x0000038013037812 */ /* 0x000fc800078ef803 */
[----:B------:R-:W-:Y:S01]  /*d800*/  LOP3.LUT R4, R3, 0x70, R4, 0x78, !PT ;  /* 0x0000007003047812 */ /* 0x000fe200078e7804 */
[----:B------:R-:W-:-:S05]  /*d810*/  IMAD.SHL.U32 R3, R7, 0x10, RZ ;  /* 0x0000001007037824 */ /* 0x000fca00078e00ff */
[----:B------:R-:W-:Y:S01]  /*d820*/  LOP3.LUT R4, R4, 0x400, R3, 0xf8, !PT ;  /* 0x0000040004047812 */ /* 0x000fe200078ef803 */
[----:B------:R-:W-:Y:S06]  /*d830*/  BRA.DIV UR4, `(.L_x_55) ;  /* 0x0000002e04807947 */ /* 0x000fec000b800000 */
[----:B------:R-:W0:Y:S01]  /*d840*/  SHFL.IDX PT, R7, R0, RZ, 0x181f ;  /* 0x00181fff00077589 */ /* 0x000e2200000e0000 */
[----:B------:R-:W-:Y:S01]  /*d850*/  ULDC UR4, c[0x0][0x288] ;  /* 0x0000a20000047ab9 */ /* 0x000fe20000000800 */
[----:B------:R-:W-:Y:S02]  /*d860*/  IMAD R5, R9, 0x80, R5 ;  /* 0x0000008009057824 */ /* 0x000fe400078e0205 */
[----:B------:R-:W1:Y:S01]  /*d870*/  SHFL.IDX PT, R6, R2, RZ, 0x181f ;  /* 0x00181fff02067589 */ /* 0x000e6200000e0000 */
[----:B------:R-:W-:-:S05]  /*d880*/  IMAD R3, R8, UR4, RZ ;  /* 0x0000000408037c24 */ /* 0x000fca000f8e02ff */
[----:B------:R-:W-:-:S13]  /*d890*/  ISETP.GE.AND P2, PT, R5, R3, PT ;  /* 0x000000030500720c */ /* 0x000fda0003f46270 */
[----:B------:R-:W-:Y:S01]  /*d8a0*/  @!P2 VIADD R8, R4, UR38 ;  /* 0x000000260408ac36 */ /* 0x000fe20008000000 */
[----:B0-----:R-:W-:-:S05]  /*d8b0*/  @!P2 IADD3 R7, P3, R19, R7, RZ ;  /* 0x000000071307a210 */ /* 0x001fca0007f7e0ff */
[----:B-1----:R-:W-:-:S05]  /*d8c0*/  @!P2 IMAD.X R6, RZ, RZ, R6, P3 ;  /* 0x000000ffff06a224 */ /* 0x002fca00018e0606 */
[----:B------:R-:W-:-:S04]  /*d8d0*/  @!P2 LOP3.LUT R7, R7, R6, RZ, 0x3c, !PT ;  /* 0x000000060707a212 */ /* 0x000fc800078e3cff */
[----:B------:R-:W-:-:S04]  /*d8e0*/  @!P2 LOP3.LUT R6, R7, R6, RZ, 0x3c, !PT ;  /* 0x000000060706a212 */ /* 0x000fc800078e3cff */
[----:B------:R-:W-:-:S05]  /*d8f0*/  @!P2 LOP3.LUT R7, R7, R6, RZ, 0x3c, !PT ;  /* 0x000000060707a212 */ /* 0x000fca00078e3cff */
[----:B------:R-:W-:Y:S01]  /*d900*/  @!PT LDS RZ, [RZ] ;  /* 0x00000000fffff984 */ /* 0x000fe20000000800 */
[----:B------:R-:W-:Y:S04]  /*d910*/  @!P2 LDGSTS.E.BYPASS.LTC128B.128 [R8+0x20400], desc[UR40][R6.64], !P1 ;  /* 0x204000000608afae */ /* 0x000fe8000c901d68 */
[----:B------:R0:W-:Y:S02]  /*d920*/  @!P2 LDGSTS.E.BYPASS.LTC128B.128 [R8+0x24400], desc[UR40][R6.64+0x80], !P0 ;  /* 0x244000800608afae */ /* 0x0001e4000c101d68 */
[----:B0-----:R-:W-:Y:S02]  /*d930*/  VIADD R6, R5, 0x10 ;  /* 0x0000001005067836 */ /* 0x001fe40000000000 */
[----:B------:R-:W0:Y:S03]  /*d940*/  SHFL.IDX PT, R7, R0, 0x1, 0x181f ;  /* 0x00381f0000077f89 */ /* 0x000e2600000e0000 */
[----:B------:R-:W-:-:S02]  /*d950*/  ISETP.GE.AND P2, PT, R6, R3, PT ;  /* 0x000000030600720c */ /* 0x000fc40003f46270 */
[----:B------:R-:W1:Y:S11]  /*d960*/  SHFL.IDX PT, R6, R2, 0x1, 0x181f ;  /* 0x00381f0002067f89 */ /* 0x000e7600000e0000 */
[----:B------:R-:W-:Y:S01]  /*d970*/  @!P2 VIADD R8, R4, UR38 ;  /* 0x000000260408ac36 */ /* 0x000fe20008000000 */
[----:B0-----:R-:W-:-:S05]  /*d980*/  @!P2 IADD3 R7, P3, R19, R7, RZ ;  /* 0x000000071307a210 */ /* 0x001fca0007f7e0ff */
[----:B-1----:R-:W-:-:S05]  /*d990*/  @!P2 IMAD.X R6, RZ, RZ, R6, P3 ;  /* 0x000000ffff06a224 */ /* 0x002fca00018e0606 */
[----:B------:R-:W-:-:S04]  /*d9a0*/  @!P2 LOP3.LUT R7, R7, R6, RZ, 0x3c, !PT ;  /* 0x000000060707a212 */ /* 0x000fc800078e3cff */
[----:B------:R-:W-:-:S04]  /*d9b0*/  @!P2 LOP3.LUT R6, R7, R6, RZ, 0x3c, !PT ;  /* 0x000000060706a212 */ /* 0x000fc800078e3cff */
[----:B------:R-:W-:-:S05]  /*d9c0*/  @!P2 LOP3.LUT R7, R7, R6, RZ, 0x3c, !PT ;  /* 0x000000060707a212 */ /* 0x000fca00078e3cff */
        /* <DEDUP_REMOVED lines=52> */
[----:B------:R-:W-:Y:S01]  /*dd10*/  ISETP.GE.AND P2, PT, R6, R3, PT ;  /* 0x000000030600720c */ /* 0x000fe20003f46270 */
[----:B------:R-:W-:Y:S04]  /*dd20*/  SHFL.IDX PT, R0, R0, 0x7, 0x181f ;  /* 0x00f81f0000007f89 */ /* 0x000fe800000e0000 */
[----:B------:R-:W1:Y:S08]  /*dd30*/  SHFL.IDX PT, R6, R2, 0x6, 0x181f ;  /* 0x00d81f0002067f89 */ /* 0x000e7000000e0000 */
[----:B------:R-:W-:Y:S01]  /*dd40*/  @!P2 VIADD R8, R4, UR38 ;  /* 0x000000260408ac36 */ /* 0x000fe20008000000 */
[----:B0-----:R-:W-:-:S05]  /*dd50*/  @!P2 IADD3 R7, P3, R19, R7, RZ ;  /* 0x000000071307a210 */ /* 0x001fca0007f7e0ff */
[----:B-1----:R-:W-:-:S05]  /*dd60*/  @!P2 IMAD.X R6, RZ, RZ, R6, P3 ;  /* 0x000000ffff06a224 */ /* 0x002fca00018e0606 */
[----:B------:R-:W-:-:S04]  /*dd70*/  @!P2 LOP3.LUT R7, R7, R6, RZ, 0x3c, !PT ;  /* 0x000000060707a212 */ /* 0x000fc800078e3cff */
[----:B------:R-:W-:-:S04]  /*dd80*/  @!P2 LOP3.LUT R6, R7, R6, RZ, 0x3c, !PT ;  /* 0x000000060706a212 */ /* 0x000fc800078e3cff */
[----:B------:R-:W-:-:S05]  /*dd90*/  @!P2 LOP3.LUT R7, R7, R6, RZ, 0x3c, !PT ;  /* 0x000000060707a212 */ /* 0x000fca00078e3cff */
[----:B------:R-:W-:Y:S04]  /*dda0*/  @!P2 LDGSTS.E.BYPASS.LTC128B.128 [R8+0x23400], desc[UR40][R6.64], !P1 ;  /* 0x234000000608afae */ /* 0x000fe8000c901d68 */
[----:B------:R0:W-:Y:S04]  /*ddb0*/  @!P2 LDGSTS.E.BYPASS.LTC128B.128 [R8+0x27400], desc[UR40][R6.64+0x80], !P0 ;  /* 0x274000800608afae */ /* 0x0001e8000c101d68 */
[----:B0-----:R0:W1:Y:S02]  /*ddc0*/  SHFL.IDX PT, R6, R2, 0x7, 0x181f ;  /* 0x00f81f0002067f89 */ /* 0x00106400000e0000 */
.L_x_121:
[----:B------:R-:W-:Y:S01]  /*ddd0*/  VIADD R5, R5, 0x70 ;  /* 0x0000007005057836 */ /* 0x000fe20000000000 */
[----:B------:R-:W-:Y:S04]  /*dde0*/  BSSY B0, `(.L_x_56) ;  /* 0x000000b000007945 */ /* 0x000fe80003800000 */
[----:B------:R-:W-:-:S13]  /*ddf0*/  ISETP.GE.AND P2, PT, R5, R3, PT ;  /* 0x000000030500720c */ /* 0x000fda0003f46270 */
[----:B------:R-:W-:Y:S05]  /*de00*/  @P2 BRA `(.L_x_57) ;  /* 0x0000000000202947 */ /* 0x000fea0003800000 */
[----:B0-----:R-:W-:Y:S01]  /*de10*/  IADD3 R2, P2, R19, R0, RZ ;  /* 0x0000000013027210 */ /* 0x001fe20007f5e0ff */
[----:B------:R-:W-:-:S04]  /*de20*/  VIADD R5, R4, UR38 ;  /* 0x0000002604057c36 */ /* 0x000fc80008000000 */
[----:B-1----:R-:W-:-:S05]  /*de30*/  IMAD.X R3, RZ, RZ, R6, P2 ;  /* 0x000000ffff037224 */ /* 0x002fca00010e0606 */
[----:B------:R-:W-:Y:S01]  /*de40*/  @!PT LDS RZ, [RZ] ;  /* 0x00000000fffff984 */ /* 0x000fe20000000800 */
[----:B------:R-:W-:Y:S01]  /*de50*/  @!PT LDS RZ, [RZ] ;  /* 0x00000000fffff984 */ /* 0x000fe20000000800 */
[----:B------:R-:W-:Y:S01]  /*de60*/  @!PT LDS RZ, [RZ] ;  /* 0x00000000fffff984 */ /* 0x000fe20000000800 */
[----:B------:R2:W-:Y:S04]  /*de70*/  LDGSTS.E.BYPASS.LTC128B.128 [R5+0x23c00], desc[UR40][R2.64], !P1 ;  /* 0x23c0000002057fae */ /* 0x0005e8000c901d68 */
[----:B------:R2:W-:Y:S02]  /*de80*/  LDGSTS.E.BYPASS.LTC128B.128 [R5+0x27c00], desc[UR40][R2.64+0x80], !P0 ;  /* 0x27c0008002057fae */ /* 0x0005e4000c101d68 */
.L_x_57:
[----:B------:R-:W-:Y:S05]  /*de90*/  BSYNC B0 ;  /* 0x0000000000007941 */ /* 0x000fea0003800000 */
.L_x_56:
[----:B------:R-:W-:Y:S01]  /*dea0*/  NOP ;  /* 0x0000000000007918 */ /* 0x000fe20000000000 */
[----:B------:R-:W-:Y:S01]  /*deb0*/  SYNCS.ARRIVE.TRANS64.RED.A0T1 RZ, [UR38+0x38800], RZ ;  /* 0x038800ffffff79a7 */ /* 0x000fe20008200426 */
[----:B------:R-:W-:Y:S01]  /*dec0*/  IMAD.MOV.U32 R0, RZ, RZ, 0x1 ;  /* 0x00000001ff007424 */ /* 0x000fe200078e00ff */
[----:B------:R-:W-:Y:S04]  /*ded0*/  ARRIVES.LDGSTSBAR.64.TRANSCNT [UR38+0x38800] ;  /* 0x03880000ff0079b0 */ /* 0x000fe80008000aa6 */
[----:B------:R-:W-:Y:S01]  /*dee0*/  SHF.L.U32 R0, R0, 0x1f, RZ ;  /* 0x0000001f00007819 */ /* 0x000fe200000006ff */
[----:B------:R-:W-:Y:S01]  /*def0*/  NOP ;  /* 0x0000000000007918 */ /* 0x000fe20000000000 */
[----:B------:R-:W-:Y:S02]  /*df00*/  SYNCS.ARRIVE.TRANS64.A1T0 RZ, [UR38+0x38800], RZ ;  /* 0x038800ffffff79a7 */ /* 0x000fe40008100026 */
[----:B------:R-:W3:Y:S02]  /*df10*/  SYNCS.PHASECHK.TRANS64.TRYWAIT P0, [UR38+0x38820], R0 ;  /* 0x03882000ff0075a7 */ /* 0x000ee40008000166 */
[----:B---3--:R-:W-:Y:S05]  /*df20*/  @!P0 BRA `(.L_x_58) ;  /* 0x0000003000a48947 */ /* 0x008fea0003800000 */
.L_x_122:
[----:B0-2---:R-:W2:Y:S01]  /*df30*/  LDL R2, [R1+0x10] ;  /* 0x0000100001027983 */ /* 0x005ea20000100800 */
[----:B------:R-:W-:Y:S02]  /*df40*/  VIADD R3, R18, 0xfffffffe ;  /* 0xfffffffe12037836 */ /* 0x000fe40000000000 */
[----:B------:R-:W-:-:S03]  /*df50*/  IMAD.MOV.U32 R21, RZ, RZ, 0x1 ;  /* 0x00000001ff157424 */ /* 0x000fc600078e00ff */
[----:B--2---:R-:W-:-:S13]  /*df60*/  ISETP.GE.AND P0, PT, R3, R2, PT ;  /* 0x000000020300720c */ /* 0x004fda0003f06270 */
[----:B------:R-:W-:Y:S05]  /*df70*/  @!P0 BRA `(.L_x_59) ;  /* 0x0000001400248947 */ /* 0x000fea0003800000 */
[----:B------:R-:W1:Y:S04]  /*df80*/  LDL R5, [R1+0x24] ;  /* 0x0000240001057983 */ /* 0x000e680000100800 */
[----:B------:R-:W2:Y:S04]  /*df90*/  LDL R2, [R1+0xc] ;  /* 0x00000c0001027983 */ /* 0x000ea80000100800 */
[----:B------:R-:W3:Y:S01]  /*dfa0*/  LDL R4, [R1+0x14] ;  /* 0x0000140001047983 */ /* 0x000ee20000100800 */
[C---:B-1----:R-:W-:Y:S02]  /*dfb0*/  LOP3.LUT R6, R5.reuse, 0x1, RZ, 0xfc, !PT ;  /* 0x0000000105067812 */ /* 0x042fe400078efcff */
[----:B------:R-:W-:Y:S01]  /*dfc0*/  LOP3.LUT R0, R5, 0x2, RZ, 0xfc, !PT ;  /* 0x0000000205007812 */ /* 0x000fe200078efcff */
[----:B--2---:R-:W-:-:S02]  /*dfd0*/  IMAD.IADD R5, R2, 0x1, R17 ;  /* 0x0000000102057824 */ /* 0x004fc400078e0211 */
[----:B------:R-:W-:Y:S01]  /*dfe0*/  STL [R1+0x2c], R6 ;  /* 0x00002c0601007387 */ /* 0x000fe20000100800 */
[----:B---3--:R-:W-:-:S03]  /*dff0*/  IMAD.IADD R4, R2, 0x1, R4 ;  /* 0x0000000102047824 */ /* 0x008fc600078e0204 */
[----:B------:R0:W-:Y:S04]  /*e000*/  STL [R1+0x28], R0 ;  /* 0x0000280001007387 */ /* 0x0001e80000100800 */
[----:B------:R1:W-:Y:S04]  /*e010*/  STL [R1+0x20], R5 ;  /* 0x0000200501007387 */ /* 0x0003e80000100800 */
[----:B------:R1:W-:Y:S01]  /*e020*/  STL [R1+0x1c], R4 ;  /* 0x00001c0401007387 */ /* 0x0003e20000100800 */
[----:B------:R-:W-:Y:S02]  /*e030*/  IMAD.MOV.U32 R2, RZ, RZ, RZ ;  /* 0x000000ffff027224 */ /* 0x000fe400078e00ff */
[----:B0-----:R-:W-:-:S07]  /*e040*/  IMAD.MOV.U32 R0, RZ, RZ, 0x1 ;  /* 0x00000001ff007424 */ /* 0x001fce00078e00ff */
.L_x_78:
[----:B-1----:R-:W2:Y:S01]  /*e050*/  LDL R4, [R1+0x4] ;  /* 0x0000040001047983 */ /* 0x002ea20000100800 */
[----:B------:R-:W-:Y:S01]  /*e060*/  VIADD R20, R2, 0x1 ;  /* 0x0000000102147836 */ /* 0x000fe20000000000 */
[----:B------:R-:W-:Y:S04]  /*e070*/  BSSY B0, `(.L_x_60) ;  /* 0x0000081000007945 */ /* 0x000fe80003800000 */
[----:B------:R-:W-:-:S04]  /*e080*/  ISETP.NE.AND P0, PT, R20, 0x2, PT ;  /* 0x000000021400780c */ /* 0x000fc80003f05270 */
[----:B------:R-:W-:Y:S02]  /*e090*/  SEL R21, RZ, 0x1, P0 ;  /* 0x00000001ff157807 */ /* 0x000fe40000000000 */
[----:B------:R-:W-:Y:S02]  /*e0a0*/  SEL R20, R20, RZ, P0 ;  /* 0x000000ff14147207 */ /* 0x000fe40000000000 */
[----:B------:R-:W-:Y:S02]  /*e0b0*/  LOP3.LUT R21, R0, R21, RZ, 0x3c, !PT ;  /* 0x0000001500157212 */ /* 0x000fe400078e3cff */
[----:B--2---:R-:W-:-:S13]  /*e0c0*/  LOP3.LUT P1, RZ, R4, 0x2, RZ, 0xc0, !PT ;  /* 0x0000000204ff7812 */ /* 0x004fda000782c0ff */
[----:B0-----:R-:W-:Y:S05]  /*e0d0*/  @!P1 BRA `(.L_x_61) ;  /* 0x0000000400e89947 */ /* 0x001fea0003800000 */
[----:B------:R-:W-:Y:S01]  /*e0e0*/  LOP3.LUT P1, RZ, R4, 0x1, RZ, 0xc0, !PT ;  /* 0x0000000104ff7812 */ /* 0x000fe2000782c0ff */
[----:B------:R-:W-:-:S12]  /*e0f0*/  IMAD.MOV.U32 R8, RZ, RZ, R3 ;  /* 0x000000ffff087224 */ /* 0x000fd800078e0003 */
[----:B------:R-:W-:Y:S05]  /*e100*/  @!P1 BRA `(.L_x_62) ;  /* 0x0000000000509947 */ /* 0x000fea0003800000 */
[----:B------:R-:W2:Y:S01]  /*e110*/  LDL R9, [R1+0x18] ;  /* 0x0000180001097983 */ /* 0x000ea20000100800 */
[----:B------:R-:W0:Y:S01]  /*e120*/  LDC R7, c[0x0][0x43c] ;  /* 0x00010f00ff077b82 */ /* 0x000e220000000800 */
[----:B------:R-:W-:Y:S02]  /*e130*/  ULDC.64 UR4, c[0x0][0x428] ;  /* 0x00010a0000047ab9 */ /* 0x000fe40000000a00 */
[----:B------:R-:W3:Y:S01]  /*e140*/  LDL R10, [R1+0x8] ;  /* 0x00000800010a7983 */ /* 0x000ee20000100800 */
[----:B0-----:R-:W-:-:S13]  /*e150*/  ISETP.NE.AND P0, PT, R7, 0x1, PT ;  /* 0x000000010700780c */ /* 0x001fda0003f05270 */
[----:B------:R-:W0:Y:S02]  /*e160*/  @P0 LDC.64 R4, c[0x0][0x440] ;  /* 0x00011000ff040b82 */ /* 0x000e240000000a00 */
[----:B0-----:R-:W-:-:S04]  /*e170*/  @P0 IMAD.HI.U32 R6, R3, R4, RZ ;  /* 0x0000000403060227 */ /* 0x001fc800078e00ff */
[----:B------:R-:W-:Y:S01]  /*e180*/  IMAD.MOV.U32 R4, RZ, RZ, R3 ;  /* 0x000000ffff047224 */ /* 0x000fe200078e0003 */
[----:B------:R-:W-:-:S04]  /*e190*/  @P0 SHF.R.U32.HI R4, RZ, R5, R6 ;  /* 0x00000005ff040219 */ /* 0x000fc80000011606 */
[--C-:B------:R-:W-:Y:S01]  /*e1a0*/  SHF.R.S32.HI R5, RZ, 0x1f, R4.reuse ;  /* 0x0000001fff057819 */ /* 0x100fe20000011404 */
[----:B------:R-:W-:-:S04]  /*e1b0*/  IMAD.MOV R8, RZ, RZ, -R4 ;  /* 0x000000ffff087224 */ /* 0x000fc800078e0a04 */
[----:B------:R-:W-:Y:S02]  /*e1c0*/  IMAD R8, R7, R8, R3 ;  /* 0x0000000807087224 */ /* 0x000fe400078e0203 */
[----:B------:R-:W0:Y:S01]  /*e1d0*/  LDC.64 R6, c[0x0][0x418] ;  /* 0x00010600ff067b82 */ /* 0x000e220000000a00 */
[----:B--2---:R-:W-:-:S04]  /*e1e0*/  IMAD R9, R9, UR4, RZ ;  /* 0x0000000409097c24 */ /* 0x004fc8000f8e02ff */
[C---:B---3--:R-:W-:Y:S02]  /*e1f0*/  IMAD R9, R10.reuse, UR5, R9 ;  /* 0x000000050a097c24 */ /* 0x048fe4000f8e0209 */
[----:B------:R-:W-:-:S04]  /*e200*/  IMAD.WIDE.U32 R4, R10, UR4, R4 ;  /* 0x000000040a047c25 */ /* 0x000fc8000f8e0004 */
[----:B------:R-:W-:Y:S01]  /*e210*/  IMAD.IADD R9, R9, 0x1, R5 ;  /* 0x0000000109097824 */ /* 0x000fe200078e0205 */
[----:B0-----:R-:W-:-:S04]  /*e220*/  LEA R6, P0, R4, R6, 0x2 ;  /* 0x0000000604067211 */ /* 0x001fc800078010ff */
[----:B------:R-:W-:-:S05]  /*e230*/  LEA.HI.X R7, R4, R7, R9, 0x2, P0 ;  /* 0x0000000704077211 */ /* 0x000fca00000f1409 */
[----:B------:R0:W5:Y:S04]  /*e240*/  LDG.E R16, desc[UR40][R6.64] ;  /* 0x0000002806107981 */ /* 0x000168000c1e1900 */
.L_x_62:
[----:B0-----:R-:W-:Y:S01]  /*e250*/  LEA R6, R20, UR38, 0x3 ;  /* 0x0000002614067c11 */ /* 0x001fe2000f8e18ff */
[----:B------:R-:W0:Y:S01]  /*e260*/  S2R R4, SR_TID.X ;  /* 0x0000000000047919 */ /* 0x000e220000002100 */
[----:B------:R-:W-:-:S04]  /*e270*/  SHF.L.U32 R5, R21, 0x1f, RZ ;  /* 0x0000001f15057819 */ /* 0x000fc800000006ff */
[----:B------:R-:W1:Y:S01]  /*e280*/  SYNCS.PHASECHK.TRANS64.TRYWAIT P0, [R6+URZ+0x38880], R5 ;  /* 0x03888005060075a7 */ /* 0x000e62000800017f */
[----:B0-----:R-:W-:-:S04]  /*e290*/  LOP3.LUT R4, R4, 0x7f, RZ, 0xc0, !PT ;  /* 0x0000007f04047812 */ /* 0x001fc800078ec0ff */
[----:B------:R-:W-:Y:S01]  /*e2a0*/  ISETP.NE.AND P1, PT, R4, RZ, PT ;  /* 0x000000ff0400720c */ /* 0x000fe20003f25270 */
[----:B-1----:R-:W-:-:S12]  /*e2b0*/  @!P0 BRA `(.L_x_63) ;  /* 0x0000002c00d88947 */ /* 0x002fd80003800000 */
.L_x_123:
[----:B------:R-:W-:Y:S04]  /*e2c0*/  BSSY B1, `(.L_x_64) ;  /* 0x0000009000017945 */ /* 0x000fe80003800000 */
[----:B------:R-:W-:Y:S05]  /*e2d0*/  @P1 BRA `(.L_x_65) ;  /* 0x00000000001c1947 */ /* 0x000fea0003800000 */
[----:B------:R-:W1:Y:S02]  /*e2e0*/  S2R R4, SR_TID.X ;  /* 0x0000000000047919 */ /* 0x000e640000002100 */
[----:B-1----:R-:W-:Y:S01]  /*e2f0*/  LOP3.LUT R7, R4, 0x1f, RZ, 0xc0, !PT ;  /* 0x0000001f04077812 */ /* 0x002fe200078ec0ff */
[----:B------:R-:W-:-:S03]  /*e300*/  IMAD.MOV.U32 R4, RZ, RZ, 0x8000 ;  /* 0x00008000ff047424 */ /* 0x000fc600078e00ff */
[----:B------:R-:W-:Y:S01]  /*e310*/  ISETP.NE.AND P0, PT, R7, RZ, PT ;  /* 0x000000ff0700720c */ /* 0x000fe20003f05270 */
[----:B------:R1:W-:-:S12]  /*e320*/  SYNCS.ARRIVE.TRANS64 RZ, [R6+URZ+0x38870], R4 ;  /* 0x0388700406ff79a7 */ /* 0x0003d8000800003f */
[----:B-1----:R-:W-:Y:S05]  /*e330*/  @!P0 BRA `(.L_x_65) ;  /* 0x0000000000048947 */ /* 0x002fea0003800000 */
[----:B------:R-:W-:Y:S01]  /*e340*/  BPT.TRAP 0x1 ;  /* 0x000000040000795c */ /* 0x000fe20000300000 */
.L_x_65:
[----:B------:R-:W-:Y:S05]  /*e350*/  BSYNC B1 ;  /* 0x0000000000017941 */ /* 0x000fea0003800000 */
.L_x_64:
[----:B------:R-:W-:Y:S01]  /*e360*/  LEA R4, R20, UR38, 0xf ;  /* 0x0000002614047c11 */ /* 0x000fe2000f8e78ff */
[----:B------:R-:W-:Y:S01]  /*e370*/  IMAD.SHL.U32 R7, R8, 0x80, RZ ;  /* 0x0000008008077824 */ /* 0x000fe200078e00ff */
[----:B------:R-:W-:Y:S01]  /*e380*/  R2UR UR33, R6 ;  /* 0x00000000062172ca */ /* 0x000fe200000e0000 */
[----:B------:R-:W-:Y:S01]  /*e390*/  IMAD.MOV.U32 R11, RZ, RZ, RZ ;  /* 0x000000ffff0b7224 */ /* 0x000fe200078e00ff */
[----:B------:R-:W-:Y:S01]  /*e3a0*/  R2UR UR8, R4 ;  /* 0x00000000040872ca */ /* 0x000fe200000e0000 */
[----:B------:R-:W-:Y:S01]  /*e3b0*/  ULDC.64 UR4, c[0x0][0x198] ;  /* 0x0000660000047ab9 */ /* 0x000fe20000000a00 */
[----:B------:R-:W-:Y:S01]  /*e3c0*/  R2UR UR35, R7 ;  /* 0x00000000072372ca */ /* 0x000fe200000e0000 */
[----:B------:R-:W-:Y:S01]  /*e3d0*/  UIADD3 UR4, UP0, UR4, 0x470, URZ ;  /* 0x0000047004047890 */ /* 0x000fe2000ff1e03f */
[----:B------:R-:W-:Y:S01]  /*e3e0*/  R2UR UR34, R11 ;  /* 0x000000000b2272ca */ /* 0x000fe200000e0000 */
[----:B------:R-:W-:Y:S01]  /*e3f0*/  UMOV UR6, 0x0 ;  /* 0x0000000000067882 */ /* 0x000fe20000000000 */
[----:B------:R-:W-:Y:S01]  /*e400*/  PLOP3.LUT P0, PT, PT, PT, PT, 0x80, 0x0 ;  /* 0x000000000000781c */ /* 0x000fe20003f0f070 */
[----:B------:R-:W-:Y:S01]  /*e410*/  UIADD3.X UR5, URZ, UR5, URZ, UP0, !UPT ;  /* 0x000000053f057290 */ /* 0x000fe200087fe43f */
[----:B------:R-:W-:-:S03]  /*e420*/  UMOV UR7, 0x14f00000 ;  /* 0x14f0000000077882 */ /* 0x000fc60000000000 */
[----:B------:R-:W-:Y:S02]  /*e430*/  UIADD3 UR33, UR33, 0x38870, URZ ;  /* 0x0003887021217890 */ /* 0x000fe4000fffe03f */
[----:B------:R-:W-:-:S12]  /*e440*/  UIADD3 UR32, UR8, 0x10400, URZ ;  /* 0x0001040008207890 */ /* 0x000fd8000fffe03f */
.L_x_66:
[----:B------:R-:W-:-:S13]  /*e450*/  @P0 ELECT P2, URZ, PT ;  /* 0x00000000003f082f */ /* 0x000fda0003840000 */
[----:B-----5:R-:W-:Y:S02]  /*e460*/  @P2 R2UR UR37, R16 ;  /* 0x00000000102522ca */ /* 0x020fe400000e0000 */
[----:B------:R-:W-:-:S11]  /*e470*/  @P2 PLOP3.LUT P0, PT, P2, PT, PT, 0x8, 0x0 ;  /* 0x000000000000281c */ /* 0x000fd6000170e170 */
[----:B------:R1:W-:Y:S01]  /*e480*/  UTMALDG.4D [UR32], [UR4], desc[UR6] ;  /* 0x00000620040075b4 */ /* 0x0003e20008019000 */
[----:B------:R-:W-:Y:S01]  /*e490*/  PLOP3.LUT P2, PT, PT, PT, PT, 0x8, 0x0 ;  /* 0x000000000000781c */ /* 0x000fe20003f4e170 */
[----:B-1----:R-:W-:-:S12]  /*e4a0*/  @P0 BRA.U.ANY `(.L_x_66) ;  /* 0xfffffffd00e80947 */ /* 0x002fd8000393ffff */
[----:B------:R-:W-:Y:S01]  /*e4b0*/  IMAD.MOV.U32 R10, RZ, RZ, 0x80 ;  /* 0x00000080ff0a7424 */ /* 0x000fe200078e00ff */
[----:B------:R-:W-:Y:S01]  /*e4c0*/  R2UR UR11, R7 ;  /* 0x00000000070b72ca */ /* 0x000fe200000e0000 */
[----:B------:R-:W-:Y:S01]  /*e4d0*/  UIADD3 UR8, UR8, 0x14400, URZ ;  /* 0x0001440008087890 */ /* 0x000fe2000fffe03f */
[----:B------:R-:W-:Y:S01]  /*e4e0*/  PLOP3.LUT P0, PT, PT, PT, PT, 0x80, 0x0 ;  /* 0x000000000000781c */ /* 0x000fe20003f0f070 */
[----:B------:R-:W-:Y:S01]  /*e4f0*/  UMOV UR6, 0x0 ;  /* 0x0000000000067882 */ /* 0x000fe20000000000 */
[----:B------:R-:W-:Y:S01]  /*e500*/  R2UR UR10, R10 ;  /* 0x000000000a0a72ca */ /* 0x000fe200000e0000 */
[----:B------:R-:W-:-:S14]  /*e510*/  UMOV UR7, 0x14f00000 ;  /* 0x14f0000000077882 */ /* 0x000fdc0000000000 */
.L_x_67:
[----:B------:R-:W-:-:S13]  /*e520*/  @P0 ELECT P2, URZ, PT ;  /* 0x00000000003f082f */ /* 0x000fda0003840000 */
[----:B------:R-:W-:Y:S01]  /*e530*/  @P2 R2UR UR13, R16 ;  /* 0x00000000100d22ca */ /* 0x000fe200000e0000 */
[----:B------:R-:W-:Y:S01]  /*e540*/  UMOV UR9, UR33 ;  /* 0x0000002100097c82 */ /* 0x000fe20008000000 */
[----:B------:R-:W-:Y:S01]  /*e550*/  UMOV UR12, UR36 ;  /* 0x00000024000c7c82 */ /* 0x000fe20008000000 */
[----:B------:R-:W-:-:S10]  /*e560*/  @P2 PLOP3.LUT P0, PT, P2, PT, PT, 0x8, 0x0 ;  /* 0x000000000000281c */ /* 0x000fd4000170e170 */
[----:B------:R1:W-:Y:S01]  /*e570*/  UTMALDG.4D [UR8], [UR4], desc[UR6] ;  /* 0x00000608040075b4 */ /* 0x0003e20008019000 */
[----:B------:R-:W-:Y:S02]  /*e580*/  PLOP3.LUT P2, PT, PT, PT, PT, 0x8, 0x0 ;  /* 0x000000000000781c */ /* 0x000fe40003f4e170 */
[----:B-1----:R-:W-:Y:S11]  /*e590*/  @P0 BRA.U.ANY `(.L_x_67) ;  /* 0xfffffffd00e00947 */ /* 0x002ff6000393ffff */
[----:B------:R-:W1:Y:S02]  /*e5a0*/  SYNCS.PHASECHK.TRANS64.TRYWAIT P0, [R6+URZ+0x38840], R5 ;  /* 0x03884005060075a7 */ /* 0x000e64000800017f */
[----:B-1----:R-:W-:Y:S05]  /*e5b0*/  @!P0 BRA `(.L_x_68) ;  /* 0x0000002c002c8947 */ /* 0x002fea0003800000 */
.L_x_124:
[----:B------:R-:W-:Y:S01]  /*e5c0*/  BSSY B1, `(.L_x_69) ;  /* 0x000000b000017945 */ /* 0x000fe20003800000 */
[----:B------:R-:W-:Y:S02]  /*e5d0*/  IMAD.MOV.U32 R8, RZ, RZ, 0x0 ;  /* 0x00000000ff087424 */ /* 0x000fe400078e00ff */
[----:B------:R-:W-:Y:S01]  /*e5e0*/  IMAD.MOV.U32 R9, RZ, RZ, 0x14f00000 ;  /* 0x14f00000ff097424 */ /* 0x000fe200078e00ff */
[----:B------:R-:W-:Y:S06]  /*e5f0*/  @P1 BRA `(.L_x_70) ;  /* 0x00000000001c1947 */ /* 0x000fec0003800000 */
[----:B------:R-:W2:Y:S01]  /*e600*/  S2R R12, SR_TID.X ;  /* 0x00000000000c7919 */ /* 0x000ea20000002100 */
[----:B01----:R-:W-:-:S04]  /*e610*/  IMAD.MOV.U32 R5, RZ, RZ, 0x8000 ;  /* 0x00008000ff057424 */ /* 0x003fc800078e00ff */
[----:B------:R3:W-:Y:S01]  /*e620*/  SYNCS.ARRIVE.TRANS64 RZ, [R6+URZ+0x38830], R5 ;  /* 0x0388300506ff79a7 */ /* 0x0007e2000800003f */
[----:B--2---:R-:W-:-:S04]  /*e630*/  LOP3.LUT R12, R12, 0x1f, RZ, 0xc0, !PT ;  /* 0x0000001f0c0c7812 */ /* 0x004fc800078ec0ff */
[----:B------:R-:W-:-:S13]  /*e640*/  ISETP.NE.AND P0, PT, R12, RZ, PT ;  /* 0x000000ff0c00720c */ /* 0x000fda0003f05270 */
[----:B---3--:R-:W-:Y:S05]  /*e650*/  @!P0 BRA `(.L_x_70) ;  /* 0x0000000000048947 */ /* 0x008fea0003800000 */
[----:B------:R-:W-:Y:S01]  /*e660*/  BPT.TRAP 0x1 ;  /* 0x000000040000795c */ /* 0x000fe20000300000 */
.L_x_70:
[----:B------:R-:W-:Y:S05]  /*e670*/  BSYNC B1 ;  /* 0x0000000000017941 */ /* 0x000fea0003800000 */
.L_x_69:
[----:B------:R-:W-:Y:S01]  /*e680*/  R2UR UR4, R4 ;  /* 0x00000000040472ca */ /* 0x000fe200000e0000 */
[----:B------:R-:W-:Y:S01]  /*e690*/  ULDC.64 UR6, c[0x0][0x198] ;  /* 0x0000660000067ab9 */ /* 0x000fe20000000a00 */
[----:B------:R-:W-:Y:S01]  /*e6a0*/  R2UR UR9, R6 ;  /* 0x00000000060972ca */ /* 0x000fe200000e0000 */
[----:B------:R-:W-:Y:S01]  /*e6b0*/  UIADD3 UR6, UP0, UR6, 0x370, URZ ;  /* 0x0000037006067890 */ /* 0x000fe2000ff1e03f */
[----:B------:R-:W-:Y:S02]  /*e6c0*/  R2UR UR10, R11 ;  /* 0x000000000b0a72ca */ /* 0x000fe400000e0000 */
[----:B------:R-:W-:Y:S01]  /*e6d0*/  R2UR UR14, R8 ;  /* 0x00000000080e72ca */ /* 0x000fe200000e0000 */
[----:B------:R-:W-:Y:S01]  /*e6e0*/  UIADD3.X UR7, URZ, UR7, URZ, UP0, !UPT ;  /* 0x000000073f077290 */ /* 0x000fe200087fe43f */
[----:B------:R-:W-:Y:S02]  /*e6f0*/  R2UR UR15, R9 ;  /* 0x00000000090f72ca */ /* 0x000fe400000e0000 */
[----:B------:R-:W-:-:S02]  /*e700*/  R2UR UR11, R7 ;  /* 0x00000000070b72ca */ /* 0x000fc400000e0000 */
[----:B------:R-:W-:Y:S01]  /*e710*/  PLOP3.LUT P0, PT, PT, PT, PT, 0x80, 0x0 ;  /* 0x000000000000781c */ /* 0x000fe20003f0f070 */
[----:B------:R-:W-:Y:S02]  /*e720*/  UIADD3 UR8, UR4, 0x28400, URZ ;  /* 0x0002840004087890 */ /* 0x000fe4000fffe03f */
[----:B------:R-:W-:-:S12]  /*e730*/  UIADD3 UR9, UR9, 0x38830, URZ ;  /* 0x0003883009097890 */ /* 0x000fd8000fffe03f */
.L_x_71:
[----:B------:R-:W-:-:S13]  /*e740*/  @P0 ELECT P1, URZ, PT ;  /* 0x00000000003f082f */ /* 0x000fda0003820000 */
[----:B------:R-:W-:Y:S01]  /*e750*/  @P1 R2UR UR13, R16 ;  /* 0x00000000100d12ca */ /* 0x000fe200000e0000 */
[----:B------:R-:W-:Y:S01]  /*e760*/  UMOV UR12, UR36 ;  /* 0x00000024000c7c82 */ /* 0x000fe20008000000 */
[----:B------:R-:W-:-:S11]  /*e770*/  @P1 PLOP3.LUT P0, PT, P1, PT, PT, 0x8, 0x0 ;  /* 0x000000000000181c */ /* 0x000fd60000f0e170 */
[----:B------:R2:W-:Y:S01]  /*e780*/  UTMALDG.4D [UR8], [UR6], desc[UR14] ;  /* 0x00000e08060075b4 */ /* 0x0005e20008019000 */
[----:B------:R-:W-:Y:S01]  /*e790*/  PLOP3.LUT P1, PT, PT, PT, PT, 0x8, 0x0 ;  /* 0x000000000000781c */ /* 0x000fe20003f2e170 */
[----:B--2---:R-:W-:-:S12]  /*e7a0*/  @P0 BRA.U.ANY `(.L_x_71) ;  /* 0xfffffffd00e40947 */ /* 0x004fd8000393ffff */
[----:B------:R-:W-:Y:S01]  /*e7b0*/  R2UR UR10, R10 ;  /* 0x000000000a0a72ca */ /* 0x000fe200000e0000 */
[----:B------:R-:W-:Y:S01]  /*e7c0*/  UIADD3 UR8, UR4, 0x2c400, URZ ;  /* 0x0002c40004087890 */ /* 0x000fe2000fffe03f */
[----:B------:R-:W-:Y:S02]  /*e7d0*/  R2UR UR14, R8 ;  /* 0x00000000080e72ca */ /* 0x000fe400000e0000 */
[----:B------:R-:W-:Y:S02]  /*e7e0*/  R2UR UR15, R9 ;  /* 0x00000000090f72ca */ /* 0x000fe400000e0000 */
[----:B------:R-:W-:Y:S02]  /*e7f0*/  R2UR UR11, R7 ;  /* 0x00000000070b72ca */ /* 0x000fe400000e0000 */
[----:B------:R-:W-:-:S13]  /*e800*/  PLOP3.LUT P0, PT, PT, PT, PT, 0x80, 0x0 ;  /* 0x000000000000781c */ /* 0x000fda0003f0f070 */
.L_x_72:
[----:B------:R-:W-:-:S13]  /*e810*/  @P0 ELECT P1, URZ, PT ;  /* 0x00000000003f082f */ /* 0x000fda0003820000 */
[----:B------:R-:W-:Y:S01]  /*e820*/  @P1 R2UR UR13, R16 ;  /* 0x00000000100d12ca */ /* 0x000fe200000e0000 */
[----:B------:R-:W-:Y:S01]  /*e830*/  UMOV UR12, UR36 ;  /* 0x00000024000c7c82 */ /* 0x000fe20008000000 */
[----:B------:R-:W-:-:S11]  /*e840*/  @P1 PLOP3.LUT P0, PT, P1, PT, PT, 0x8, 0x0 ;  /* 0x000000000000181c */ /* 0x000fd60000f0e170 */
[----:B------:R2:W-:Y:S01]  /*e850*/  UTMALDG.4D [UR8], [UR6], desc[UR14] ;  /* 0x00000e08060075b4 */ /* 0x0005e20008019000 */
[----:B------:R-:W-:Y:S01]  /*e860*/  PLOP3.LUT P1, PT, PT, PT, PT, 0x8, 0x0 ;  /* 0x000000000000781c */ /* 0x000fe20003f2e170 */
[----:B--2---:R-:W-:-:S12]  /*e870*/  @P0 BRA.U.ANY `(.L_x_72) ;  /* 0xfffffffd00e40947 */ /* 0x004fd8000393ffff */
.L_x_61:
[----:B------:R-:W-:Y:S05]  /*e880*/  BSYNC B0 ;  /* 0x0000000000007941 */ /* 0x000fea0003800000 */
.L_x_60:
[----:B------:R-:W2:Y:S02]  /*e890*/  LDL R4, [R1+0x2c] ;  /* 0x00002c0001047983 */ /* 0x000ea40000100800 */
[----:B--2---:R-:W-:-:S13]  /*e8a0*/  ISETP.NE.AND P0, PT, R4, 0x3, PT ;  /* 0x000000030400780c */ /* 0x004fda0003f05270 */
[----:B------:R-:W-:Y:S05]  /*e8b0*/  @!P0 BRA `(.L_x_73) ;  /* 0x0000000000048947 */ /* 0x000fea0003800000 */
[----:B------:R-:W-:Y:S01]  /*e8c0*/  BPT.TRAP 0x1 ;  /* 0x000000040000795c */ /* 0x000fe20000300000 */
.L_x_73:
[----:B01----:R-:W2:Y:S01]  /*e8d0*/  LDL R5, [R1+0x28] ;  /* 0x0000280001057983 */ /* 0x003ea20000100800 */
[----:B------:R-:W-:Y:S02]  /*e8e0*/  LOP3.LUT R4, R0, 0x1, RZ, 0x3c, !PT ;  /* 0x0000000100047812 */ /* 0x000fe400078e3cff */
[----:B------:R-:W-:Y:S02]  /*e8f0*/  LEA R19, R2, UR38, 0x3 ;  /* 0x0000002602137c11 */ /* 0x000fe4000f8e18ff */
[----:B------:R-:W-:-:S04]  /*e900*/  SHF.L.U32 R4, R4, 0x1f, RZ ;  /* 0x0000001f04047819 */ /* 0x000fc800000006ff */
[----:B------:R-:W0:Y:S01]  /*e910*/  SYNCS.PHASECHK.TRANS64.TRYWAIT P0, [R19+URZ+0x38870], R4 ;  /* 0x03887004130075a7 */ /* 0x000e22000800017f */
[----:B--2---:R-:W-:Y:S01]  /*e920*/  ISETP.NE.AND P1, PT, R5, 0x3, PT ;  /* 0x000000030500780c */ /* 0x004fe20003f25270 */
[----:B0-----:R-:W-:-:S12]  /*e930*/  @!P0 BRA `(.L_x_74) ;  /* 0x0000002800608947 */ /* 0x001fd80003800000 */
.L_x_125:
[----:B------:R-:W-:Y:S05]  /*e940*/  @!P1 BRA `(.L_x_75) ;  /* 0x0000000000049947 */ /* 0x000fea0003800000 */
[----:B------:R-:W-:Y:S01]  /*e950*/  BPT.TRAP 0x1 ;  /* 0x000000040000795c */ /* 0x000fe20000300000 */
.L_x_75:
[----:B0-----:R-:W-:Y:S01]  /*e960*/  SHF.L.U32 R4, R0, 0x1f, RZ ;  /* 0x0000001f00047819 */ /* 0x001fe200000006ff */
[----:B------:R-:W-:-:S03]  /*e970*/  IMAD.SHL.U32 R0, R2, 0x8000, RZ ;  /* 0x0000800002007824 */ /* 0x000fc600078e00ff */
[----:B------:R-:W0:Y:S02]  /*e980*/  SYNCS.PHASECHK.TRANS64.TRYWAIT P0, [R19+URZ+0x38860], R4 ;  /* 0x03886004130075a7 */ /* 0x000e24000800017f */
[----:B0-----:R-:W-:Y:S05]  /*e990*/  @!P0 BRA `(.L_x_76) ;  /* 0x00000028005c8947 */ /* 0x001fea0003800000 */
.L_x_126:
[----:B------:R-:W2:Y:S04]  /*e9a0*/  LDL R2, [R1+0x20] ;  /* 0x0000200001027983 */ /* 0x000ea80000100800 */
[----:B------:R-:W3:Y:S01]  /*e9b0*/  LDL R12, [R1] ;  /* 0x00000000010c7983 */ /* 0x000ee20000100800 */
[----:B0-----:R-:W-:Y:S01]  /*e9c0*/  LOP3.LUT R4, R0, R17, RZ, 0xfc, !PT ;  /* 0x0000001100047212 */ /* 0x001fe200078efcff */
[----:B------:R-:W-:Y:S05]  /*e9d0*/  WARPSYNC.ALL ;  /* 0x0000000000007948 */ /* 0x000fea0003800000 */
[----:B------:R-:W0:Y:S01]  /*e9e0*/  LDSM.16.MT88.4 R4, [R4+UR38+0x10400] ;  /* 0x010400260404783b */ /* 0x000e220008004200 */
[----:B------:R-:W-:-:S04]  /*e9f0*/  IMAD.U32 R13, RZ, RZ, UR38 ;  /* 0x00000026ff0d7e24 */ /* 0x000fc8000f8e00ff */
[----:B------:R-:W-:Y:S01]  /*ea00*/  VIADD R13, R13, 0x400 ;  /* 0x000004000d0d7836 */ /* 0x000fe20000000000 */
[C-C-:B0-----:R-:W-:Y:S02]  /*ea10*/  PRMT R8, R4.reuse, 0x6420, R5.reuse ;  /* 0x0000642004087816 */ /* 0x141fe40000000005 */
[----:B------:R-:W-:Y:S02]  /*ea20*/  PRMT R9, R4, 0x7531, R5 ;  /* 0x0000753104097816 */ /* 0x000fe40000000005 */
[C-C-:B------:R-:W-:Y:S02]  /*ea30*/  PRMT R10, R6.reuse, 0x6420, R7.reuse ;  /* 0x00006420060a7816 */ /* 0x140fe40000000007 */
[----:B------:R-:W-:Y:S02]  /*ea40*/  PRMT R11, R6, 0x7531, R7 ;  /* 0x00007531060b7816 */ /* 0x000fe40000000007 */
[----:B--2---:R-:W-:Y:S02]  /*ea50*/  IADD3 R2, R2, UR38, R0 ;  /* 0x0000002602027c10 */ /* 0x004fe4000fffe000 */
[----:B---3--:R-:W-:-:S03]  /*ea60*/  IADD3 R18, R13, R0, R12 ;  /* 0x000000000d127210 */ /* 0x008fc60007ffe00c */
[----:B------:R-:W0:Y:S04]  /*ea70*/  LDSM.16.MT88.4 R4, [R2+0x10400] ;  /* 0x010400000204783b */ /* 0x000e280000004200 */
[----:B------:R0:W-:Y:S02]  /*ea80*/  STSM.16.M88.4 [R18], R8 ;  /* 0x0000000812007844 */ /* 0x0001e40000000200 */
[C-C-:B0-----:R-:W-:Y:S02]  /*ea90*/  PRMT R8, R4.reuse, 0x6420, R5.reuse ;  /* 0x0000642004087816 */ /* 0x141fe40000000005 */
[----:B------:R-:W-:Y:S01]  /*eaa0*/  PRMT R9, R4, 0x7531, R5 ;  /* 0x0000753104097816 */ /* 0x000fe20000000005 */
[----:B------:R-:W-:Y:S01]  /*eab0*/  VIADD R4, R0, 0x4000 ;  /* 0x0000400000047836 */ /* 0x000fe20000000000 */
[----:B------:R-:W-:-:S02]  /*eac0*/  PRMT R10, R6, 0x6420, R7 ;  /* 0x00006420060a7816 */ /* 0x000fc40000000007 */
[----:B------:R-:W-:Y:S02]  /*ead0*/  PRMT R11, R6, 0x7531, R7 ;  /* 0x00007531060b7816 */ /* 0x000fe40000000007 */
[----:B------:R-:W-:-:S03]  /*eae0*/  LOP3.LUT R4, R4, R17, RZ, 0xfc, !PT ;  /* 0x0000001104047212 */ /* 0x000fc600078efcff */
[----:B------:R0:W-:Y:S04]  /*eaf0*/  STSM.16.M88.4 [R18+0x2000], R8 ;  /* 0x0020000812007844 */ /* 0x0001e80000000200 */
[----:B------:R-:W1:Y:S01]  /*eb00*/  LDSM.16.MT88.4 R4, [R4+UR38+0x10400] ;  /* 0x010400260404783b */ /* 0x000e620008004200 */
[----:B0-----:R-:W-:Y:S01]  /*eb10*/  IMAD.MOV.U32 R11, RZ, RZ, R12 ;  /* 0x000000ffff0b7224 */ /* 0x001fe200078e000c */
[C-C-:B-1----:R-:W-:Y:S02]  /*eb20*/  PRMT R12, R4.reuse, 0x6420, R5.reuse ;  /* 0x00006420040c7816 */ /* 0x142fe40000000005 */
[----:B------:R-:W-:Y:S02]  /*eb30*/  PRMT R13, R4, 0x7531, R5 ;  /* 0x00007531040d7816 */ /* 0x000fe40000000005 */
[----:B------:R-:W-:-:S02]  /*eb40*/  PRMT R14, R6, 0x6420, R7 ;  /* 0x00006420060e7816 */ /* 0x000fc40000000007 */
[----:B------:R-:W-:Y:S02]  /*eb50*/  PRMT R15, R6, 0x7531, R7 ;  /* 0x00007531060f7816 */ /* 0x000fe40000000007 */
[----:B------:R-:W0:Y:S04]  /*eb60*/  LDSM.16.MT88.4 R4, [R2+0x14400] ;  /* 0x014400000204783b */ /* 0x000e280000004200 */
[----:B------:R1:W-:Y:S02]  /*eb70*/  STSM.16.M88.4 [R18+0x4000], R12 ;  /* 0x0040000c12007844 */ /* 0x0003e40000000200 */
[----:B-1----:R-:W-:Y:S01]  /*eb80*/  IMAD.MOV.U32 R15, RZ, RZ, R11 ;  /* 0x000000ffff0f7224 */ /* 0x002fe200078e000b */
[C-C-:B0-----:R-:W-:Y:S02]  /*eb90*/  PRMT R8, R4.reuse, 0x6420, R5.reuse ;  /* 0x0000642004087816 */ /* 0x141fe40000000005 */
[----:B------:R-:W-:-:S02]  /*eba0*/  PRMT R9, R4, 0x7531, R5 ;  /* 0x0000753104097816 */ /* 0x000fc40000000005 */
[C-C-:B------:R-:W-:Y:S02]  /*ebb0*/  PRMT R10, R6.reuse, 0x6420, R7.reuse ;  /* 0x00006420060a7816 */ /* 0x140fe40000000007 */
[----:B------:R-:W-:-:S05]  /*ebc0*/  PRMT R11, R6, 0x7531, R7 ;  /* 0x00007531060b7816 */ /* 0x000fca0000000007 */
[----:B------:R0:W-:Y:S04]  /*ebd0*/  STSM.16.M88.4 [R18+0x6000], R8 ;  /* 0x0060000812007844 */ /* 0x0001e80000000200 */
[----:B0-----:R-:W2:Y:S01]  /*ebe0*/  LDL R18, [R1+0x14] ;  /* 0x0000140001127983 */ /* 0x001ea20000100800 */
[----:B------:R-:W-:Y:S02]  /*ebf0*/  VIADD R4, R0, 0x1000 ;  /* 0x0000100000047836 */ /* 0x000fe40000000000 */
[----:B------:R-:W-:Y:S02]  /*ec00*/  IMAD.MOV.U32 R11, RZ, RZ, R15 ;  /* 0x000000ffff0b7224 */ /* 0x000fe400078e000f */
[----:B------:R-:W-:Y:S01]  /*ec10*/  IMAD.U32 R10, RZ, RZ, UR38 ;  /* 0x00000026ff0a7e24 */ /* 0x000fe2000f8e00ff */
[----:B------:R-:W-:-:S03]  /*ec20*/  LOP3.LUT R4, R4, R17, RZ, 0xfc, !PT ;  /* 0x0000001104047212 */ /* 0x000fc600078efcff */
[----:B------:R-:W-:-:S03]  /*ec30*/  VIADD R10, R10, 0x400 ;  /* 0x000004000a0a7836 */ /* 0x000fc60000000000 */
[----:B------:R-:W0:Y:S02]  /*ec40*/  LDSM.16.MT88.4 R4, [R4+UR38+0x10400] ;  /* 0x010400260404783b */ /* 0x000e240008004200 */
[C-C-:B0-----:R-:W-:Y:S02]  /*ec50*/  PRMT R12, R4.reuse, 0x6420, R5.reuse ;  /* 0x00006420040c7816 */ /* 0x141fe40000000005 */
[----:B------:R-:W-:Y:S02]  /*ec60*/  PRMT R13, R4, 0x7531, R5 ;  /* 0x00007531040d7816 */ /* 0x000fe40000000005 */
[C-C-:B------:R-:W-:Y:S02]  /*ec70*/  PRMT R14, R6.reuse, 0x6420, R7.reuse ;  /* 0x00006420060e7816 */ /* 0x140fe40000000007 */
[----:B------:R-:W-:Y:S02]  /*ec80*/  PRMT R15, R6, 0x7531, R7 ;  /* 0x00007531060f7816 */ /* 0x000fe40000000007 */
[----:B------:R-:W0:Y:S02]  /*ec90*/  LDSM.16.MT88.4 R4, [R2+0x11400] ;  /* 0x011400000204783b */ /* 0x000e240000004200 */
[----:B0-----:R-:W-:-:S02]  /*eca0*/  PRMT R8, R4, 0x6420, R5 ;  /* 0x0000642004087816 */ /* 0x001fc40000000005 */
[----:B------:R-:W-:Y:S01]  /*ecb0*/  PRMT R9, R4, 0x7531, R5 ;  /* 0x0000753104097816 */ /* 0x000fe20000000005 */
[----:B------:R-:W-:-:S05]  /*ecc0*/  VIADD R4, R0, 0x5000 ;  /* 0x0000500000047836 */ /* 0x000fca0000000000 */
[----:B------:R-:W-:Y:S02]  /*ecd0*/  LOP3.LUT R4, R4, R17, RZ, 0xfc, !PT ;  /* 0x0000001104047212 */ /* 0x000fe400078efcff */
[----:B--2---:R-:W-:-:S05]  /*ece0*/  IADD3 R18, R11, R0, R18 ;  /* 0x000000000b127210 */ /* 0x004fca0007ffe012 */
[----:B------:R-:W-:Y:S01]  /*ecf0*/  IMAD.IADD R18, R10, 0x1, R18 ;  /* 0x000000010a127824 */ /* 0x000fe200078e0212 */
[----:B------:R-:W-:-:S04]  /*ed00*/  PRMT R10, R6, 0x6420, R7 ;  /* 0x00006420060a7816 */ /* 0x000fc80000000007 */
[----:B------:R0:W-:Y:S02]  /*ed10*/  STSM.16.M88.4 [R18], R12 ;  /* 0x0000000c12007844 */ /* 0x0001e40000000200 */
[----:B0-----:R-:W-:Y:S01]  /*ed20*/  IMAD.MOV.U32 R15, RZ, RZ, R11 ;  /* 0x000000ffff0f7224 */ /* 0x001fe200078e000b */
[----:B------:R-:W-:-:S05]  /*ed30*/  PRMT R11, R6, 0x7531, R7 ;  /* 0x00007531060b7816 */ /* 0x000fca0000000007 */
        /* <DEDUP_REMOVED lines=65> */
[----:B------:R-:W-:Y:S02]  /*f150*/  PRMT R9, R4, 0x7531, R5 ;  /* 0x0000753104097816 */ /* 0x000fe40000000005 */
[----:B--2---:R-:W-:Y:S01]  /*f160*/  IADD3 R18, R18, R10, R0 ;  /* 0x0000000a12127210 */ /* 0x004fe20007ffe000 */
[----:B------:R-:W-:Y:S01]  /*f170*/  VIADD R0, R0, 0x7000 ;  /* 0x0000700000007836 */ /* 0x000fe20000000000 */
[----:B------:R-:W-:-:S03]  /*f180*/  PRMT R10, R6, 0x6420, R7 ;  /* 0x00006420060a7816 */ /* 0x000fc60000000007 */
[----:B------:R-:W-:Y:S01]  /*f190*/  IMAD.IADD R18, R11, 0x1, R18 ;  /* 0x000000010b127824 */ /* 0x000fe200078e0212 */
[----:B------:R-:W-:Y:S02]  /*f1a0*/  PRMT R11, R6, 0x7531, R7 ;  /* 0x00007531060b7816 */ /* 0x000fe40000000007 */
[----:B------:R-:W-:Y:S02]  /*f1b0*/  LOP3.LUT R0, R0, R17, RZ, 0xfc, !PT ;  /* 0x0000001100007212 */ /* 0x000fe400078efcff */
[----:B------:R-:W-:Y:S04]  /*f1c0*/  STSM.16.M88.4 [R18], R12 ;  /* 0x0000000c12007844 */ /* 0x000fe80000000200 */
[----:B------:R-:W-:Y:S04]  /*f1d0*/  STSM.16.M88.4 [R18+0x2000], R8 ;  /* 0x0020000812007844 */ /* 0x000fe80000000200 */
[----:B------:R-:W0:Y:S02]  /*f1e0*/  LDSM.16.MT88.4 R4, [R0+UR38+0x10400] ;  /* 0x010400260004783b */ /* 0x000e240008004200 */
[----:B0-----:R-:W-:-:S02]  /*f1f0*/  PRMT R8, R4, 0x6420, R5 ;  /* 0x0000642004087816 */ /* 0x001fc40000000005 */
[----:B------:R-:W-:Y:S02]  /*f200*/  PRMT R9, R4, 0x7531, R5 ;  /* 0x0000753104097816 */ /* 0x000fe40000000005 */
[C-C-:B------:R-:W-:Y:S02]  /*f210*/  PRMT R10, R6.reuse, 0x6420, R7.reuse ;  /* 0x00006420060a7816 */ /* 0x140fe40000000007 */
[----:B------:R-:W-:Y:S02]  /*f220*/  PRMT R11, R6, 0x7531, R7 ;  /* 0x00007531060b7816 */ /* 0x000fe40000000007 */
[----:B------:R-:W0:Y:S04]  /*f230*/  LDSM.16.MT88.4 R4, [R2+0x17400] ;  /* 0x017400000204783b */ /* 0x000e280000004200 */
[----:B------:R0:W-:Y:S02]  /*f240*/  STSM.16.M88.4 [R18+0x4000], R8 ;  /* 0x0040000812007844 */ /* 0x0001e40000000200 */
[----:B0-----:R-:W-:-:S02]  /*f250*/  PRMT R8, R4, 0x6420, R5 ;  /* 0x0000642004087816 */ /* 0x001fc40000000005 */
[----:B------:R-:W-:Y:S02]  /*f260*/  PRMT R9, R4, 0x7531, R5 ;  /* 0x0000753104097816 */ /* 0x000fe40000000005 */
[C-C-:B------:R-:W-:Y:S02]  /*f270*/  PRMT R10, R6.reuse, 0x6420, R7.reuse ;  /* 0x00006420060a7816 */ /* 0x140fe40000000007 */
[----:B------:R-:W-:-:S05]  /*f280*/  PRMT R11, R6, 0x7531, R7 ;  /* 0x00007531060b7816 */ /* 0x000fca0000000007 */
[----:B------:R0:W-:Y:S01]  /*f290*/  STSM.16.M88.4 [R18+0x6000], R8 ;  /* 0x0060000812007844 */ /* 0x0001e20000000200 */
[----:B------:R-:W-:Y:S01]  /*f2a0*/  @!PT LDS RZ, [RZ] ;  /* 0x00000000fffff984 */ /* 0x000fe20000000800 */
[----:B------:R-:W-:Y:S01]  /*f2b0*/  @!PT LDS RZ, [RZ] ;  /* 0x00000000fffff984 */ /* 0x000fe20000000800 */
[----:B------:R-:W-:Y:S01]  /*f2c0*/  @!PT LDS RZ, [RZ] ;  /* 0x00000000fffff984 */ /* 0x000fe20000000800 */
[----:B------:R-:W-:Y:S01]  /*f2d0*/  @!PT LDS RZ, [RZ] ;  /* 0x00000000fffff984 */ /* 0x000fe20000000800 */
[----:B------:R1:W-:Y:S06]  /*f2e0*/  MEMBAR.ALL.CTA ;  /* 0x0000000000007992 */ /* 0x0003ec0000008000 */
[----:B-1----:R-:W1:Y:S01]  /*f2f0*/  FENCE.VIEW.ASYNC.S ;  /* 0x00000000000073c6 */ /* 0x002e620000000000 */
[----:B------:R-:W-:Y:S05]  /*f300*/  @!P1 BRA `(.L_x_77) ;  /* 0x0000000000049947 */ /* 0x000fea0003800000 */
[----:B------:R-:W-:Y:S01]  /*f310*/  BPT.TRAP 0x1 ;  /* 0x000000040000795c */ /* 0x000fe20000300000 */
.L_x_77:
[----:B------:R-:W2:Y:S01]  /*f320*/  S2R R0, SR_TID.X ;  /* 0x0000000000007919 */ /* 0x000ea20000002100 */
[----:B-1----:R1:W-:Y:S01]  /*f330*/  SYNCS.ARRIVE.TRANS64.A1T0 RZ, [R19+URZ+0x38850], RZ ;  /* 0x038850ff13ff79a7 */ /* 0x0023e2000810003f */
[----:B--2---:R-:W-:Y:S02]  /*f340*/  LOP3.LUT R2, R0, 0x7f, RZ, 0xc0, !PT ;  /* 0x0000007f00027812 */ /* 0x004fe400078ec0ff */
[----:B------:R-:W2:Y:S01]  /*f350*/  LDL R0, [R1+0x10] ;  /* 0x0000100001007983 */ /* 0x000ea20000100800 */
[----:B------:R-:W-:Y:S01]  /*f360*/  BAR.SYNC.DEFER_BLOCKING 0x2, 0x80 ;  /* 0x0082000000007b1d */ /* 0x000fe20000010000 */
[----:B------:R-:W-:Y:S01]  /*f370*/  ISETP.NE.AND P0, PT, R2, RZ, PT ;  /* 0x000000ff0200720c */ /* 0x000fe20003f05270 */
[----:B------:R-:W-:-:S12]  /*f380*/  IMAD.MOV.U32 R2, RZ, RZ, R20 ;  /* 0x000000ffff027224 */ /* 0x000fd800078e0014 */
[----:B-1----:R-:W-:-:S05]  /*f390*/  @!P0 VIADD R19, R19, 0x38880 ;  /* 0x0003888013138836 */ /* 0x002fca0000000000 */
[----:B------:R-:W-:-:S04]  /*f3a0*/  @!P0 PRMT R19, RZ, 0x654, R19 ;  /* 0x00000654ff138816 */ /* 0x000fc80000000013 */
[----:B------:R3:W-:Y:S01]  /*f3b0*/  @!P0 SYNCS.ARRIVE.TRANS64.RED.A1T0 RZ, [R19+URZ], RZ ;  /* 0x000000ff13ff89a7 */ /* 0x0007e2000810043f */
[C---:B--2---:R-:W-:Y:S01]  /*f3c0*/  ISETP.GT.AND P0, PT, R3.reuse, R0, PT ;  /* 0x000000000300720c */ /* 0x044fe20003f04270 */
[----:B------:R-:W-:Y:S02]  /*f3d0*/  VIADD R3, R3, 0xffffffff ;  /* 0xffffffff03037836 */ /* 0x000fe40000000000 */
[----:B------:R-:W-:-:S10]  /*f3e0*/  IMAD.MOV.U32 R0, RZ, RZ, R21 ;  /* 0x000000ffff007224 */ /* 0x000fd400078e0015 */
[----:B---3--:R-:W-:Y:S05]  /*f3f0*/  @P0 BRA `(.L_x_78) ;  /* 0xffffffec00140947 */ /* 0x008fea000383ffff */
[----:B------:R-:W-:Y:S05]  /*f400*/  BRA `(.L_x_79) ;  /* 0x0000000000047947 */ /* 0x000fea0003800000 */
.L_x_59:
[----:B------:R-:W-:-:S07]  /*f410*/  IMAD.MOV.U32 R20, RZ, RZ, RZ ;  /* 0x000000ffff147224 */ /* 0x000fce00078e00ff */
.L_x_79:
[----:B------:R-:W2:Y:S02]  /*f420*/  LDL R2, [R1+0x24] ;  /* 0x0000240001027983 */ /* 0x000ea40000100800 */
[----:B--2---:R-:W-:-:S04]  /*f430*/  LOP3.LUT R0, R2, 0x1, RZ, 0xfc, !PT ;  /* 0x0000000102007812 */ /* 0x004fc800078efcff */
[----:B------:R-:W-:-:S13]  /*f440*/  ISETP.NE.AND P0, PT, R0, 0x3, PT ;  /* 0x000000030000780c */ /* 0x000fda0003f05270 */
[----:B------:R-:W-:Y:S05]  /*f450*/  @!P0 BRA `(.L_x_80) ;  /* 0x0000000000048947 */ /* 0x000fea0003800000 */
[----:B------:R-:W-:Y:S01]  /*f460*/  BPT.TRAP 0x1 ;  /* 0x000000040000795c */ /* 0x000fe20000300000 */
.L_x_80:
[----:B------:R-:W-:Y:S01]  /*f470*/  LOP3.LUT R3, R21, 0x1, RZ, 0x3c, !PT ;  /* 0x0000000115037812 */ /* 0x000fe200078e3cff */
[----:B------:R-:W-:Y:S01]  /*f480*/  BSSY B0, `(.L_x_81) ;  /* 0x0000007000007945 */ /* 0x000fe20003800000 */
[----:B------:R-:W-:Y:S02]  /*f490*/  LEA R16, R20, UR38, 0x3 ;  /* 0x0000002614107c11 */ /* 0x000fe4000f8e18ff */
[----:B------:R-:W-:Y:S02]  /*f4a0*/  SHF.L.U32 R3, R3, 0x1f, RZ ;  /* 0x0000001f03037819 */ /* 0x000fe400000006ff */
[----:B------:R-:W-:Y:S02]  /*f4b0*/  LOP3.LUT R0, R2, 0x2, RZ, 0xfc, !PT ;  /* 0x0000000202007812 */ /* 0x000fe400078efcff */
[----:B------:R-:W2:Y:S02]  /*f4c0*/  SYNCS.PHASECHK.TRANS64.TRYWAIT P0, [R16+URZ+0x38870], R3 ;  /* 0x03887003100075a7 */ /* 0x000ea4000800017f */
[----:B------:R-:W-:Y:S01]  /*f4d0*/  ISETP.NE.AND P1, PT, R0, 0x3, PT ;  /* 0x000000030000780c */ /* 0x000fe20003f25270 */
[----:B--2---:R-:W-:-:S12]  /*f4e0*/  @!P0 BRA `(.L_x_82) ;  /* 0x0000001c009c8947 */ /* 0x004fd80003800000 */
.L_x_127:
[----:B------:R-:W-:Y:S05]  /*f4f0*/  BSYNC B0 ;  /* 0x0000000000007941 */ /* 0x000fea0003800000 */
.L_x_81:
[----:B------:R-:W-:Y:S05]  /*f500*/  @!P1 BRA `(.L_x_83) ;  /* 0x0000000000049947 */ /* 0x000fea0003800000 */
[----:B------:R-:W-:Y:S01]  /*f510*/  BPT.TRAP 0x1 ;  /* 0x000000040000795c */ /* 0x000fe20000300000 */
.L_x_83:
[----:B--2---:R-:W-:-:S04]  /*f520*/  SHF.L.U32 R3, R21, 0x1f, RZ ;  /* 0x0000001f15037819 */ /* 0x004fc800000006ff */
[----:B------:R-:W2:Y:S02]  /*f530*/  SYNCS.PHASECHK.TRANS64.TRYWAIT P0, [R16+URZ+0x38860], R3 ;  /* 0x03886003100075a7 */ /* 0x000ea4000800017f */
[----:B--2---:R-:W-:Y:S05]  /*f540*/  @!P0 BRA `(.L_x_84) ;  /* 0x0000001c00988947 */ /* 0x004fea0003800000 */
.L_x_128:
[----:B------:R-:W3:Y:S04]  /*f550*/  LDL.LU R12, [R1+0xc] ;  /* 0x00000c00010c7983 */ /* 0x000ee80000300800 */
[----:B------:R-:W4:Y:S01]  /*f560*/  LDL.LU R19, [R1] ;  /* 0x0000000001137983 */ /* 0x000f220000300800 */
[----:B0-----:R-:W-:Y:S01]  /*f570*/  IMAD.SHL.U32 R18, R20, 0x8000, RZ ;  /* 0x0000800014127824 */ /* 0x001fe200078e00ff */
[----:B------:R-:W-:Y:S05]  /*f580*/  WARPSYNC.ALL ;  /* 0x0000000000007948 */ /* 0x000fea0003800000 */
[----:B--2---:R-:W-:Y:S01]  /*f590*/  LOP3.LUT R3, R18, R17, RZ, 0xfc, !PT ;  /* 0x0000001112037212 */ /* 0x004fe200078efcff */
[----:B------:R-:W-:-:S04]  /*f5a0*/  IMAD.U32 R2, RZ, RZ, UR38 ;  /* 0x00000026ff027e24 */ /* 0x000fc8000f8e00ff */
[----:B-1----:R-:W0:Y:S01]  /*f5b0*/  LDSM.16.MT88.4 R4, [R3+UR38+0x10400] ;  /* 0x010400260304783b */ /* 0x002e220008004200 */
[----:B------:R-:W-:Y:S01]  /*f5c0*/  VIADD R2, R2, 0x400 ;  /* 0x0000040002027836 */ /* 0x000fe20000000000 */
[C-C-:B0-----:R-:W-:Y:S02]  /*f5d0*/  PRMT R8, R4.reuse, 0x6420, R5.reuse ;  /* 0x0000642004087816 */ /* 0x141fe40000000005 */
[----:B------:R-:W-:Y:S02]  /*f5e0*/  PRMT R9, R4, 0x7531, R5 ;  /* 0x0000753104097816 */ /* 0x000fe40000000005 */
[C-C-:B------:R-:W-:Y:S02]  /*f5f0*/  PRMT R10, R6.reuse, 0x6420, R7.reuse ;  /* 0x00006420060a7816 */ /* 0x140fe40000000007 */
[----:B------:R-:W-:Y:S02]  /*f600*/  PRMT R11, R6, 0x7531, R7 ;  /* 0x00007531060b7816 */ /* 0x000fe40000000007 */
[----:B---3--:R-:W-:-:S02]  /*f610*/  IADD3 R0, R18, R17, R12 ;  /* 0x0000001112007210 */ /* 0x008fc40007ffe00c */
[----:B----4-:R-:W-:-:S03]  /*f620*/  IADD3 R2, R2, R18, R19 ;  /* 0x0000001202027210 */ /* 0x010fc60007ffe013 */
[----:B------:R-:W0:Y:S04]  /*f630*/  LDSM.16.MT88.4 R4, [R0+UR38+0x10400] ;  /* 0x010400260004783b */ /* 0x000e280008004200 */
        /* <DEDUP_REMOVED lines=14> */
[----:B------:R-:W0:Y:S04]  /*f720*/  LDSM.16.MT88.4 R4, [R0+UR38+0x14400] ;  /* 0x014400260004783b */ /* 0x000e280008004200 */
[----:B------:R1:W-:Y:S02]  /*f730*/  STSM.16.M88.4 [R2+0x4000], R12 ;  /* 0x0040000c02007844 */ /* 0x0003e40000000200 */
[----:B-1----:R-:W-:Y:S01]  /*f740*/  IMAD.MOV.U32 R15, RZ, RZ, R11 ;  /* 0x000000ffff0f7224 */ /* 0x002fe200078e000b */
[C-C-:B0-----:R-:W-:Y:S02]  /*f750*/  PRMT R8, R4.reuse, 0x6420, R5.reuse ;  /* 0x0000642004087816 */ /* 0x141fe40000000005 */
[----:B------:R-:W-:-:S02]  /*f760*/  PRMT R9, R4, 0x7531, R5 ;  /* 0x0000753104097816 */ /* 0x000fc40000000005 */
[C-C-:B------:R-:W-:Y:S02]  /*f770*/  PRMT R10, R6.reuse, 0x6420, R7.reuse ;  /* 0x00006420060a7816 */ /* 0x140fe40000000007 */
[----:B------:R-:W-:-:S05]  /*f780*/  PRMT R11, R6, 0x7531, R7 ;  /* 0x00007531060b7816 */ /* 0x000fca0000000007 */
[----:B------:R0:W-:Y:S04]  /*f790*/  STSM.16.M88.4 [R2+0x6000], R8 ;  /* 0x0060000802007844 */ /* 0x0001e80000000200 */
[----:B0-----:R-:W2:Y:S01]  /*f7a0*/  LDL.LU R11, [R1+0x14] ;  /* 0x00001400010b7983 */ /* 0x001ea20000300800 */
[----:B------:R-:W-:Y:S02]  /*f7b0*/  VIADD R4, R18, 0x1000 ;  /* 0x0000100012047836 */ /* 0x000fe40000000000 */
[----:B------:R-:W-:-:S03]  /*f7c0*/  IMAD.U32 R10, RZ, RZ, UR38 ;  /* 0x00000026ff0a7e24 */ /* 0x000fc6000f8e00ff */
[----:B------:R-:W-:Y:S01]  /*f7d0*/  LOP3.LUT R3, R4, R17, RZ, 0xfc, !PT ;  /* 0x0000001104037212 */ /* 0x000fe200078efcff */
[----:B------:R-:W-:-:S04]  /*f7e0*/  VIADD R10, R10, 0x400 ;  /* 0x000004000a0a7836 */ /* 0x000fc80000000000 */
[----:B------:R0:W1:Y:S02]  /*f7f0*/  LDSM.16.MT88.4 R4, [R3+UR38+0x10400] ;  /* 0x010400260304783b */ /* 0x0000640008004200 */
[----:B0-----:R-:W-:Y:S01]  /*f800*/  IMAD.MOV.U32 R3, RZ, RZ, R15 ;  /* 0x000000ffff037224 */ /* 0x001fe200078e000f */
[C-C-:B-1----:R-:W-:Y:S02]  /*f810*/  PRMT R12, R4.reuse, 0x6420, R5.reuse ;  /* 0x00006420040c7816 */ /* 0x142fe40000000005 */
[----:B------:R-:W-:Y:S02]  /*f820*/  PRMT R13, R4, 0x7531, R5 ;  /* 0x00007531040d7816 */ /* 0x000fe40000000005 */
[C-C-:B------:R-:W-:Y:S02]  /*f830*/  PRMT R14, R6.reuse, 0x6420, R7.reuse ;  /* 0x00006420060e7816 */ /* 0x140fe40000000007 */
[----:B------:R-:W-:Y:S02]  /*f840*/  PRMT R15, R6, 0x7531, R7 ;  /* 0x00007531060f7816 */ /* 0x000fe40000000007 */
[----:B------:R-:W0:Y:S02]  /*f850*/  LDSM.16.MT88.4 R4, [R0+UR38+0x11400] ;  /* 0x011400260004783b */ /* 0x000e240008004200 */
[----:B0-----:R-:W-:-:S02]  /*f860*/  PRMT R8, R4, 0x6420, R5 ;  /* 0x0000642004087816 */ /* 0x001fc40000000005 */
[----:B------:R-:W-:Y:S01]  /*f870*/  PRMT R9, R4, 0x7531, R5 ;  /* 0x0000753104097816 */ /* 0x000fe20000000005 */
[----:B------:R-:W-:Y:S01]  /*f880*/  VIADD R4, R18, 0x5000 ;  /* 0x0000500012047836 */ /* 0x000fe20000000000 */
[----:B--2---:R-:W-:-:S05]  /*f890*/  IADD3 R2, R19, R18, R11 ;  /* 0x0000001213027210 */ /* 0x004fca0007ffe00b */
[----:B------:R-:W-:Y:S01]  /*f8a0*/  IMAD.IADD R2, R10, 0x1, R2 ;  /* 0x000000010a027824 */ /* 0x000fe200078e0202 */
[----:B------:R-:W-:-:S04]  /*f8b0*/  PRMT R10, R6, 0x6420, R7 ;  /* 0x00006420060a7816 */ /* 0x000fc80000000007 */
[----:B------:R0:W-:Y:S02]  /*f8c0*/  STSM.16.M88.4 [R2], R12 ;  /* 0x0000000c02007844 */ /* 0x0001e40000000200 */
[----:B0-----:R-:W-:Y:S01]  /*f8d0*/  IMAD.MOV.U32 R15, RZ, RZ, R11 ;  /* 0x000000ffff0f7224 */ /* 0x001fe200078e000b */
[----:B------:R-:W-:-:S05]  /*f8e0*/  PRMT R11, R6, 0x7531, R7 ;  /* 0x00007531060b7816 */ /* 0x000fca0000000007 */
[----:B------:R0:W-:Y:S02]  /*f8f0*/  STSM.16.M88.4 [R2+0x2000], R8 ;  /* 0x0020000802007844 */ /* 0x0001e40000000200 */
[----:B0-----:R-:W-:Y:S01]  /*f900*/  IMAD.MOV.U32 R11, RZ, RZ, R3 ;  /* 0x000000ffff0b7224 */ /* 0x001fe200078e0003 */
[----:B------:R-:W-:-:S05]  /*f910*/  LOP3.LUT R3, R4, R17, RZ, 0xfc, !PT ;  /* 0x0000001104037212 */ /* 0x000fca00078efcff */
[----:B------:R0:W1:Y:S02]  /*f920*/  LDSM.16.MT88.4 R4, [R3+UR38+0x10400] ;  /* 0x010400260304783b */ /* 0x0000640008004200 */
[----:B0-----:R-:W-:Y:S01]  /*f930*/  IMAD.MOV.U32 R3, RZ, RZ, R15 ;  /* 0x000000ffff037224 */ /* 0x001fe200078e000f */
[C-C-:B-1----:R-:W-:Y:S02]  /*f940*/  PRMT R12, R4.reuse, 0x6420, R5.reuse ;  /* 0x00006420040c7816 */ /* 0x142fe40000000005 */
[----:B------:R-:W-:Y:S02]  /*f950*/  PRMT R13, R4, 0x7531, R5 ;  /* 0x00007531040d7816 */ /* 0x000fe40000000005 */
[C-C-:B------:R-:W-:Y:S02]  /*f960*/  PRMT R14, R6.reuse, 0x6420, R7.reuse ;  /* 0x00006420060e7816 */ /* 0x140fe40000000007 */
[----:B------:R-:W-:Y:S02]  /*f970*/  PRMT R15, R6, 0x7531, R7 ;  /* 0x00007531060f7816 */ /* 0x000fe40000000007 */
[----:B------:R-:W0:Y:S04]  /*f980*/  LDSM.16.MT88.4 R4, [R0+UR38+0x15400] ;  /* 0x015400260004783b */ /* 0x000e280008004200 */
[----:B------:R1:W-:Y:S02]  /*f990*/  STSM.16.M88.4 [R2+0x4000], R12 ;  /* 0x0040000c02007844 */ /* 0x0003e40000000200 */
[----:B-1----:R-:W-:-:S02]  /*f9a0*/  IMAD.MOV.U32 R13, RZ, RZ, R11 ;  /* 0x000000ffff0d7224 */ /* 0x002fc400078e000b */
[----:B------:R-:W-:Y:S02]  /*f9b0*/  IMAD.MOV.U32 R14, RZ, RZ, R19 ;  /* 0x000000ffff0e7224 */ /* 0x000fe400078e0013 */
[----:B------:R-:W-:Y:S01]  /*f9c0*/  IMAD.U32 R15, RZ, RZ, UR38 ;  /* 0x00000026ff0f7e24 */ /* 0x000fe2000f8e00ff */
[----:B------:R-:W-:-:S03]  /*f9d0*/  IADD3 R3, R18, R13, R3 ;  /* 0x0000000d12037210 */ /* 0x000fc60007ffe003 */
[----:B------:R-:W-:-:S05]  /*f9e0*/  VIADD R15, R15, 0x400 ;  /* 0x000004000f0f7836 */ /* 0x000fca0000000000 */
[----:B------:R-:W-:Y:S02]  /*f9f0*/  IADD3 R3, R15, R3, R14 ;  /* 0x000000030f037210 */ /* 0x000fe40007ffe00e */
[C-C-:B0-----:R-:W-:Y:S02]  /*fa00*/  PRMT R8, R4.reuse, 0x6420, R5.reuse ;  /* 0x0000642004087816 */ /* 0x141fe40000000005 */
[----:B------:R-:W-:Y:S01]  /*fa10*/  PRMT R9, R4, 0x7531, R5 ;  /* 0x0000753104097816 */ /* 0x000fe20000000005 */
[----:B------:R-:W-:Y:S01]  /*fa20*/  VIADD R4, R18, 0x2000 ;  /* 0x0000200012047836 */ /* 0x000fe20000000000 */
[C-C-:B------:R-:W-:Y:S02]  /*fa30*/  PRMT R10, R6.reuse, 0x6420, R7.reuse ;  /* 0x00006420060a7816 */ /* 0x140fe40000000007 */
[----:B------:R-:W-:Y:S02]  /*fa40*/  PRMT R11, R6, 0x7531, R7 ;  /* 0x00007531060b7816 */ /* 0x000fe40000000007 */
[----:B------:R-:W-:-:S03]  /*fa50*/  LOP3.LUT R19, R4, R17, RZ, 0xfc, !PT ;  /* 0x0000001104137212 */ /* 0x000fc600078efcff */
[----:B------:R-:W-:Y:S04]  /*fa60*/  STSM.16.M88.4 [R2+0x6000], R8 ;  /* 0x0060000802007844 */ /* 0x000fe80000000200 */
[----:B------:R0:W1:Y:S02]  /*fa70*/  LDSM.16.MT88.4 R4, [R19+UR38+0x10400] ;  /* 0x010400261304783b */ /* 0x0000640008004200 */
[----:B0-----:R-:W-:-:S05]  /*fa80*/  IADD3 R19, R14, R18, R13 ;  /* 0x000000120e137210 */ /* 0x001fca0007ffe00d */
[----:B------:R-:W-:Y:S01]  /*fa90*/  IMAD.IADD R2, R15, 0x1, R19 ;  /* 0x000000010f027824 */ /* 0x000fe200078e0213 */
[C-C-:B-1----:R-:W-:Y:S02]  /*faa0*/  PRMT R8, R4.reuse, 0x6420, R5.reuse ;  /* 0x0000642004087816 */ /* 0x142fe40000000005 */
[----:B------:R-:W-:Y:S02]  /*fab0*/  PRMT R9, R4, 0x7531, R5 ;  /* 0x0000753104097816 */ /* 0x000fe40000000005 */
[C-C-:B------:R-:W-:Y:S02]  /*fac0*/  PRMT R10, R6.reuse, 0x6420, R7.reuse ;  /* 0x00006420060a7816 */ /* 0x140fe40000000007 */
[----:B------:R-:W-:Y:S02]  /*fad0*/  PRMT R11, R6, 0x7531, R7 ;  /* 0x00007531060b7816 */ /* 0x000fe40000000007 */
[----:B------:R-:W0:Y:S04]  /*fae0*/  LDSM.16.MT88.4 R4, [R0+UR38+0x12400] ;  /* 0x012400260004783b */ /* 0x000e280008004200 */
[----:B------:R0:W-:Y:S02]  /*faf0*/  STSM.16.M88.4 [R2], R8 ;  /* 0x0000000802007844 */ /* 0x0001e40000000200 */
[----:B0-----:R-:W-:-:S02]  /*fb00*/  PRMT R8, R4, 0x6420, R5 ;  /* 0x0000642004087816 */ /* 0x001fc40000000005 */
[----:B------:R-:W-:Y:S01]  /*fb10*/  PRMT R9, R4, 0x7531, R5 ;  /* 0x0000753104097816 */ /* 0x000fe20000000005 */
[----:B------:R-:W-:Y:S01]  /*fb20*/  VIADD R4, R18, 0x6000 ;  /* 0x0000600012047836 */ /* 0x000fe20000000000 */
[C-C-:B------:R-:W-:Y:S02]  /*fb30*/  PRMT R10, R6.reuse, 0x6420, R7.reuse ;  /* 0x00006420060a7816 */ /* 0x140fe40000000007 */
[----:B------:R-:W-:Y:S02]  /*fb40*/  PRMT R11, R6, 0x7531, R7 ;  /* 0x00007531060b7816 */ /* 0x000fe40000000007 */
[----:B------:R-:W-:-:S03]  /*fb50*/  LOP3.LUT R19, R4, R17, RZ, 0xfc, !PT ;  /* 0x0000001104137212 */ /* 0x000fc600078efcff */
[----:B------:R-:W-:Y:S04]  /*fb60*/  STSM.16.M88.4 [R2+0x2000], R8 ;  /* 0x0020000802007844 */ /* 0x000fe80000000200 */
[----:B------:R-:W0:Y:S02]  /*fb70*/  LDSM.16.MT88.4 R4, [R19+UR38+0x10400] ;  /* 0x010400261304783b */ /* 0x000e240008004200 */
[C-C-:B0-----:R-:W-:Y:S02]  /*fb80*/  PRMT R12, R4.reuse, 0x6420, R5.reuse ;  /* 0x00006420040c7816 */ /* 0x141fe40000000005 */
[----:B------:R-:W-:Y:S02]  /*fb90*/  PRMT R13, R4, 0x7531, R5 ;  /* 0x00007531040d7816 */ /* 0x000fe40000000005 */
[----:B------:R-:W-:-:S02]  /*fba0*/  PRMT R14, R6, 0x6420, R7 ;  /* 0x00006420060e7816 */ /* 0x000fc40000000007 */
[----:B------:R-:W-:Y:S02]  /*fbb0*/  PRMT R15, R6, 0x7531, R7 ;  /* 0x00007531060f7816 */ /* 0x000fe40000000007 */
[----:B------:R-:W0:Y:S04]  /*fbc0*/  LDSM.16.MT88.4 R4, [R0+UR38+0x16400] ;  /* 0x016400260004783b */ /* 0x000e280008004200 */
[----:B------:R-:W-:Y:S01]  /*fbd0*/  STSM.16.M88.4 [R2+0x4000], R12 ;  /* 0x0040000c02007844 */ /* 0x000fe20000000200 */
[C-C-:B0-----:R-:W-:Y:S02]  /*fbe0*/  PRMT R8, R4.reuse, 0x6420, R5.reuse ;  /* 0x0000642004087816 */ /* 0x141fe40000000005 */
[----:B------:R-:W-:Y:S01]  /*fbf0*/  PRMT R9, R4, 0x7531, R5 ;  /* 0x0000753104097816 */ /* 0x000fe20000000005 */
[----:B------:R-:W-:Y:S01]  /*fc00*/  VIADD R4, R18, 0x3000 ;  /* 0x0000300012047836 */ /* 0x000fe20000000000 */
[--C-:B------:R-:W-:Y:S01]  /*fc10*/  PRMT R10, R6, 0x6420, R7.reuse ;  /* 0x00006420060a7816 */ /* 0x100fe20000000007 */
[----:B------:R-:W-:Y:S01]  /*fc20*/  VIADD R18, R18, 0x7000 ;  /* 0x0000700012127836 */ /* 0x000fe20000000000 */
[----:B------:R-:W-:-:S02]  /*fc30*/  PRMT R11, R6, 0x7531, R7 ;  /* 0x00007531060b7816 */ /* 0x000fc40000000007 */
[-C--:B------:R-:W-:Y:S02]  /*fc40*/  LOP3.LUT R19, R4, R17.reuse, RZ, 0xfc, !PT ;  /* 0x0000001104137212 */ /* 0x080fe400078efcff */
[----:B------:R-:W-:Y:S01]  /*fc50*/  LOP3.LUT R18, R18, R17, RZ, 0xfc, !PT ;  /* 0x0000001112127212 */ /* 0x000fe200078efcff */
[----:B------:R-:W-:Y:S04]  /*fc60*/  STSM.16.M88.4 [R2+0x6000], R8 ;  /* 0x0060000802007844 */ /* 0x000fe80000000200 */
[----:B------:R-:W0:Y:S04]  /*fc70*/  LDSM.16.MT88.4 R8, [R19+UR38+0x10400] ;  /* 0x010400261308783b */ /* 0x000e280008004200 */
[----:B------:R-:W1:Y:S01]  /*fc80*/  LDSM.16.MT88.4 R4, [R0+UR38+0x13400] ;  /* 0x013400260004783b */ /* 0x000e620008004200 */
[----:B0-----:R-:W-:-:S02]  /*fc90*/  PRMT R12, R8, 0x6420, R9 ;  /* 0x00006420080c7816 */ /* 0x001fc40000000009 */
[----:B------:R-:W-:Y:S02]  /*fca0*/  PRMT R13, R8, 0x7531, R9 ;  /* 0x00007531080d7816 */ /* 0x000fe40000000009 */
[C-C-:B------:R-:W-:Y:S02]  /*fcb0*/  PRMT R14, R10.reuse, 0x6420, R11.reuse ;  /* 0x000064200a0e7816 */ /* 0x140fe4000000000b */
[----:B------:R-:W-:Y:S02]  /*fcc0*/  PRMT R15, R10, 0x7531, R11 ;  /* 0x000075310a0f7816 */ /* 0x000fe4000000000b */
[C-C-:B-1----:R-:W-:Y:S02]  /*fcd0*/  PRMT R8, R4.reuse, 0x6420, R5.reuse ;  /* 0x0000642004087816 */ /* 0x142fe40000000005 */
[----:B------:R-:W-:Y:S01]  /*fce0*/  PRMT R9, R4, 0x7531, R5 ;  /* 0x0000753104097816 */ /* 0x000fe20000000005 */
[----:B------:R-:W-:Y:S01]  /*fcf0*/  STSM.16.M88.4 [R3], R12 ;  /* 0x0000000c03007844 */ /* 0x000fe20000000200 */
[----:B------:R-:W-:-:S02]  /*fd00*/  PRMT R10, R6, 0x6420, R7 ;  /* 0x00006420060a7816 */ /* 0x000fc40000000007 */
[----:B------:R-:W-:-:S05]  /*fd10*/  PRMT R11, R6, 0x7531, R7 ;  /* 0x00007531060b7816 */ /* 0x000fca0000000007 */
[----:B------:R-:W-:Y:S04]  /*fd20*/  STSM.16.M88.4 [R3+0x2000], R8 ;  /* 0x0020000803007844 */ /* 0x000fe80000000200 */
[----:B------:R-:W0:Y:S04]  /*fd30*/  LDSM.16.MT88.4 R8, [R18+UR38+0x10400] ;  /* 0x010400261208783b */ /* 0x000e280008004200 */
[----:B------:R-:W1:Y:S01]  /*fd40*/  LDSM.16.MT88.4 R4, [R0+UR38+0x17400] ;  /* 0x017400260004783b */ /* 0x000e620008004200 */
[C-C-:B0-----:R-:W-:Y:S02]  /*fd50*/  PRMT R12, R8.reuse, 0x6420, R9.reuse ;  /* 0x00006420080c7816 */ /* 0x141fe40000000009 */
[----:B------:R-:W-:-:S02]  /*fd60*/  PRMT R13, R8, 0x7531, R9 ;  /* 0x00007531080d7816 */ /* 0x000fc40000000009 */
[C-C-:B------:R-:W-:Y:S02]  /*fd70*/  PRMT R14, R10.reuse, 0x6420, R11.reuse ;  /* 0x000064200a0e7816 */ /* 0x140fe4000000000b */
[----:B------:R-:W-:Y:S02]  /*fd80*/  PRMT R15, R10, 0x7531, R11 ;  /* 0x000075310a0f7816 */ /* 0x000fe4000000000b */
[C-C-:B-1----:R-:W-:Y:S02]  /*fd90*/  PRMT R8, R4.reuse, 0x6420, R5.reuse ;  /* 0x0000642004087816 */ /* 0x142fe40000000005 */
[----:B------:R-:W-:Y:S01]  /*fda0*/  PRMT R9, R4, 0x7531, R5 ;  /* 0x0000753104097816 */ /* 0x000fe20000000005 */
[----:B------:R0:W-:Y:S01]  /*fdb0*/  STSM.16.M88.4 [R3+0x4000], R12 ;  /* 0x0040000c03007844 */ /* 0x0001e20000000200 */
        /* <DEDUP_REMOVED lines=11> */
.L_x_85:
[----:B------:R-:W2:Y:S01]  /*fe70*/  S2R R0, SR_TID.X ;  /* 0x0000000000007919 */ /* 0x000ea20000002100 */
[----:B-1----:R-:W-:Y:S01]  /*fe80*/  SYNCS.ARRIVE.TRANS64.A1T0 RZ, [R16+URZ+0x38850], RZ ;  /* 0x038850ff10ff79a7 */ /* 0x002fe2000810003f */
[----:B--2---:R-:W-:Y:S01]  /*fe90*/  LOP3.LUT R0, R0, 0x7f, RZ, 0xc0, !PT ;  /* 0x0000007f00007812 */ /* 0x004fe200078ec0ff */
[----:B------:R-:W-:Y:S03]  /*fea0*/  BAR.SYNC.DEFER_BLOCKING 0x2, 0x80 ;  /* 0x0082000000007b1d */ /* 0x000fe60000010000 */
[----:B------:R-:W-:-:S13]  /*feb0*/  ISETP.NE.AND P0, PT, R0, RZ, PT ;  /* 0x000000ff0000720c */ /* 0x000fda0003f05270 */
[----:B------:R-:W-:-:S05]  /*fec0*/  @!P0 VIADD R0, R16, 0x38880 ;  /* 0x0003888010008836 */ /* 0x000fca0000000000 */
[----:B------:R-:W-:-:S04]  /*fed0*/  @!P0 PRMT R0, RZ, 0x654, R0 ;  /* 0x00000654ff008816 */ /* 0x000fc80000000000 */
[----:B------:R1:W-:Y:S02]  /*fee0*/  @!P0 SYNCS.ARRIVE.TRANS64.RED.A1T0 RZ, [R0+URZ], RZ ;  /* 0x000000ff00ff89a7 */ /* 0x0003e4000810043f */
[----:B-1----:R-:W-:-:S05]  /*fef0*/  VIADD R0, R20, 0x1 ;  /* 0x0000000114007836 */ /* 0x002fca0000000000 */
[----:B------:R-:W-:-:S04]  /*ff00*/  ISETP.NE.AND P0, PT, R0, 0x2, PT ;  /* 0x000000020000780c */ /* 0x000fc80003f05270 */
[----:B------:R-:W-:Y:S02]  /*ff10*/  SEL R2, RZ, 0x1, P0 ;  /* 0x00000001ff027807 */ /* 0x000fe40000000000 */
[----:B------:R-:W-:Y:S02]  /*ff20*/  SEL R0, R0, RZ, P0 ;  /* 0x000000ff00007207 */ /* 0x000fe40000000000 */
[----:B------:R-:W-:Y:S01]  /*ff30*/  LOP3.LUT R21, R21, R2, RZ, 0x3c, !PT ;  /* 0x0000000215157212 */ /* 0x000fe200078e3cff */
[----:B------:R-:W-:-:S07]  /*ff40*/  IMAD.MOV.U32 R2, RZ, RZ, RZ ;  /* 0x000000ffff027224 */ /* 0x000fce00078e00ff */
.L_x_40:
[----:B------:R-:W1:Y:S01]  /*ff50*/  S2R R4, SR_CgaCtaId ;  /* 0x0000000000047919 */ /* 0x000e620000008800 */
[----:B0-----:R-:W-:Y:S02]  /*ff60*/  MOV R3, 0x400 ;  /* 0x0000040000037802 */ /* 0x001fe40000000f00 */
[----:B------:R-:W-:Y:S02]  /*ff70*/  SHF.L.U32 R2, R2, 0x1f, RZ ;  /* 0x0000001f02027819 */ /* 0x000fe400000006ff */
[----:B-1----:R-:W-:-:S04]  /*ff80*/  LEA R7, R4, R3, 0x18 ;  /* 0x0000000304077211 */ /* 0x002fc800078ec0ff */
[----:B------:R-:W0:Y:S02]  /*ff90*/  SYNCS.PHASECHK.TRANS64.TRYWAIT P0, [R7+URZ+0x38820], R2 ;  /* 0x03882002070075a7 */ /* 0x000e24000800017f */
[----:B0-----:R-:W-:Y:S05]  /*ffa0*/  @!P0 BRA `(.L_x_86) ;  /* 0x0000001400148947 */ /* 0x001fea0003800000 */
.L_x_129:
[----:B------:R-:W1:Y:S02]  /*ffb0*/  S2R R3, SR_TID.X ;  /* 0x0000000000037919 */ /* 0x000e640000002100 */
[----:B-1----:R-:W-:-:S04]  /*ffc0*/  SHF.R.U32.HI R3, RZ, 0x5, R3 ;  /* 0x00000005ff037819 */ /* 0x002fc80000011603 */
[----:B------:R-:W-:-:S05]  /*ffd0*/  LOP3.LUT R3, R3, 0x3, RZ, 0xc0, !PT ;  /* 0x0000000303037812 */ /* 0x000fca00078ec0ff */
[----:B0-----:R-:W0:Y:S02]  /*ffe0*/  SHFL.IDX PT, R2, R3, RZ, 0x1f ;  /* 0x00001fff03027589 */ /* 0x001e2400000e0000 */
[----:B0-----:R-:W-:-:S13]  /*fff0*/  ISETP.NE.AND P0, PT, R2, RZ, PT ;  /* 0x000000ff0200720c */ /* 0x001fda0003f05270 */
[----:B------:R-:W-:Y:S05]  /*10000*/  @P0 BRA `(.L_x_10) ;  /* 0x00000000009c0947 */ /* 0x000fea0003800000 */
[----:B------:R-:W-:-:S13]  /*10010*/  ELECT P0, URZ, PT ;  /* 0x00000000003f782f */ /* 0x000fda0003800000 */
[----:B------:R-:W-:Y:S05]  /*10020*/  @!P0 BRA `(.L_x_10) ;  /* 0x0000000000948947 */ /* 0x000fea0003800000 */
[----:B------:R-:W2:Y:S02]  /*10030*/  LDL.LU R3, [R1+0x24] ;  /* 0x0000240001037983 */ /* 0x000ea40000300800 */
[----:B--2---:R-:W-:-:S04]  /*10040*/  LOP3.LUT R2, R3, 0x2, RZ, 0xfc, !PT ;  /* 0x0000000203027812 */ /* 0x004fc800078efcff */
[----:B------:R-:W-:-:S13]  /*10050*/  ISETP.NE.AND P0, PT, R2, 0x3, PT ;  /* 0x000000030200780c */ /* 0x000fda0003f05270 */
[----:B------:R-:W-:Y:S05]  /*10060*/  @!P0 BRA `(.L_x_87) ;  /* 0x0000000000048947 */ /* 0x000fea0003800000 */
[----:B------:R-:W-:Y:S01]  /*10070*/  BPT.TRAP 0x1 ;  /* 0x000000040000795c */ /* 0x000fe20000300000 */
.L_x_87:
[----:B------:R-:W-:Y:S01]  /*10080*/  VIADD R5, R7, 0x38840 ;  /* 0x0003884007057836 */ /* 0x000fe20000000000 */
[----:B------:R-:W-:Y:S01]  /*10090*/  SHF.L.U32 R3, R21, 0x1f, RZ ;  /* 0x0000001f15037819 */ /* 0x000fe200000006ff */
[C---:B------:R-:W-:Y:S02]  /*100a0*/  VIADD R2, R0.reuse, 0x1 ;  /* 0x0000000100027836 */ /* 0x040fe40000000000 */
[----:B------:R-:W-:-:S03]  /*100b0*/  IMAD R6, R0, 0x8, R5 ;  /* 0x0000000800067824 */ /* 0x000fc600078e0205 */
[----:B------:R-:W-:Y:S01]  /*100c0*/  ISETP.NE.AND P2, PT, R2, 0x2, PT ;  /* 0x000000020200780c */ /* 0x000fe20003f45270 */
[----:B------:R-:W0:Y:S03]  /*100d0*/  SYNCS.PHASECHK.TRANS64.TRYWAIT P1, [R6+URZ], R3 ;  /* 0x00000003060075a7 */ /* 0x000e26000802017f */
[----:B------:R-:W-:-:S04]  /*100e0*/  SEL R4, RZ, 0x1, P2 ;  /* 0x00000001ff047807 */ /* 0x000fc80001000000 */
[----:B------:R-:W-:Y:S02]  /*100f0*/  LOP3.LUT R21, R21, R4, RZ, 0x3c, !PT ;  /* 0x0000000415157212 */ /* 0x000fe400078e3cff */
[----:B------:R-:W-:Y:S02]  /*10100*/  SEL R4, R2, RZ, P2 ;  /* 0x000000ff02047207 */ /* 0x000fe40001000000 */
[----:B------:R-:W-:-:S03]  /*10110*/  SHF.L.U32 R2, R21, 0x1f, RZ ;  /* 0x0000001f15027819 */ /* 0x000fc600000006ff */
[----:B------:R-:W-:Y:S01]  /*10120*/  IMAD R5, R4, 0x8, R5 ;  /* 0x0000000804057824 */ /* 0x000fe200078e0205 */
[----:B0-----:R-:W-:Y:S06]  /*10130*/  @!P1 BRA `(.L_x_88) ;  /* 0x0000001000c49947 */ /* 0x001fec0003800000 */
.L_x_130:
[----:B------:R-:W1:Y:S02]  /*10140*/  SYNCS.PHASECHK.TRANS64.TRYWAIT P1, [R5+URZ], R2 ;  /* 0x00000002050075a7 */ /* 0x000e64000802017f */
[----:B-1----:R-:W-:Y:S05]  /*10150*/  @!P1 BRA `(.L_x_89) ;  /* 0x0000001000d09947 */ /* 0x002fea0003800000 */
.L_x_131:
[----:B------:R-:W-:Y:S05]  /*10160*/  @!P0 BRA `(.L_x_90) ;  /* 0x0000000000048947 */ /* 0x000fea0003800000 */
[----:B------:R-:W-:Y:S01]  /*10170*/  BPT.TRAP 0x1 ;  /* 0x000000040000795c */ /* 0x000fe20000300000 */
.L_x_90:
[----:B------:R-:W-:-:S04]  /*10180*/  IMAD R0, R0, 0x8, R7 ;  /* 0x0000000800007824 */ /* 0x000fc800078e0207 */
[----:B------:R-:W2:Y:S02]  /*10190*/  SYNCS.PHASECHK.TRANS64.TRYWAIT P1, [R0+URZ+0x38860], R3 ;  /* 0x03886003000075a7 */ /* 0x000ea4000802017f */
[----:B--2---:R-:W-:Y:S05]  /*101a0*/  @!P1 BRA `(.L_x_91) ;  /* 0x0000001000d09947 */ /* 0x004fea0003800000 */
.L_x_132:
[----:B------:R-:W-:Y:S05]  /*101b0*/  @!P0 BRA `(.L_x_92) ;  /* 0x0000000000048947 */ /* 0x000fea0003800000 */
[----:B------:R-:W-:Y:S01]  /*101c0*/  BPT.TRAP 0x1 ;  /* 0x000000040000795c */ /* 0x000fe20000300000 */
.L_x_92:
[----:B-1----:R-:W-:-:S04]  /*101d0*/  IMAD R5, R4, 0x8, R7 ;  /* 0x0000000804057824 */ /* 0x002fc800078e0207 */
[----:B------:R-:W1:Y:S02]  /*101e0*/  SYNCS.PHASECHK.TRANS64.TRYWAIT P1, [R5+URZ+0x38860], R2 ;  /* 0x03886002050075a7 */ /* 0x000e64000802017f */
[----:B-1----:R-:W-:Y:S05]  /*101f0*/  @!P1 BRA `(.L_x_93) ;  /* 0x0000001000d09947 */ /* 0x002fea0003800000 */
.L_x_133:
[----:B------:R-:W-:Y:S05]  /*10200*/  @!P0 BRA `(.L_x_94) ;  /* 0x0000000000048947 */ /* 0x000fea0003800000 */
[----:B------:R-:W-:Y:S01]  /*10210*/  BPT.TRAP 0x1 ;  /* 0x000000040000795c */ /* 0x000fe20000300000 */
.L_x_94:
[----:B------:R-:W3:Y:S02]  /*10220*/  SYNCS.PHASECHK.TRANS64.TRYWAIT P0, [R0+URZ+0x38880], R3 ;  /* 0x03888003000075a7 */ /* 0x000ee4000800017f */
[----:B---3--:R-:W-:Y:S05]  /*10230*/  @!P0 BRA `(.L_x_95) ;  /* 0x0000001000d48947 */ /* 0x008fea0003800000 */
.L_x_96:
[----:B----4-:R4:W0:Y:S02]  /*10240*/  SYNCS.PHASECHK.TRANS64.TRYWAIT P0, [R5+URZ+0x38880], R2 ;  /* 0x03888002050075a7 */ /* 0x010824000800017f */
[----:B0-----:R-:W-:Y:S05]  /*10250*/  @!P0 NANOSLEEP.SYNCS 0x989680 ;  /* 0x009896800000895d */ /* 0x001fea0003900000 */
[----:B------:R-:W0:Y:S02]  /*10260*/  @!P0 SYNCS.PHASECHK.TRANS64 P0, [R5+URZ+0x38880], R2 ;  /* 0x03888002050085a7 */ /* 0x000e24000800007f */
[----:B0-----:R-:W-:Y:S05]  /*10270*/  @!P0 BRA `(.L_x_96) ;  /* 0xfffffffc00f08947 */ /* 0x001fea000383ffff */
.L_x_10:
[----:B------:R-:W-:Y:S05]  /*10280*/  BSYNC B6 ;  /* 0x0000000000067941 */ /* 0x000fea0003800000 */
.L_x_7:
[----:B------:R-:W-:Y:S05]  /*10290*/  EXIT ;  /* 0x000000000000794d */ /* 0x000fea0003800000 */
.L_x_14:
[----:B0-----:R-:W-:-:S04]  /*102a0*/  IMAD.U32 R3, RZ, RZ, UR36 ;  /* 0x00000024ff037e24 */ /* 0x001fc8000f8e00ff */
[----:B------:R0:W1:Y:S03]  /*102b0*/  SYNCS.PHASECHK.TRANS64.TRYWAIT P1, [R3+URZ+0x38800], R6 ;  /* 0x03880006030075a7 */ /* 0x000066000802017f */
[----:B-1----:R-:W-:Y:S05]  /*102c0*/  @!P1 NANOSLEEP.SYNCS 0x989680 ;  /* 0x009896800000995d */ /* 0x002fea0003900000 */
[----:B------:R-:W1:Y:S02]  /*102d0*/  @!P1 SYNCS.PHASECHK.TRANS64 P1, [R3+URZ+0x38800], R6 ;  /* 0x03880006030095a7 */ /* 0x000e64000802007f */
[----:B-1----:R-:W-:Y:S05]  /*102e0*/  @!P1 BRA `(.L_x_14) ;  /* 0xfffffffc00ec9947 */ /* 0x002fea000383ffff */
[----:B------:R-:W-:Y:S05]  /*102f0*/  BRA `(.L_x_97) ;  /* 0xffffff1400287947 */ /* 0x000fea000383ffff */
.L_x_18:
[----:B0-----:R-:W-:-:S04]  /*10300*/  IMAD.U32 R3, RZ, RZ, UR36 ;  /* 0x00000024ff037e24 */ /* 0x001fc8000f8e00ff */
[----:B------:R0:W2:Y:S03]  /*10310*/  SYNCS.PHASECHK.TRANS64.TRYWAIT P2, [R3+URZ+0x38830], R6 ;  /* 0x03883006030075a7 */ /* 0x0000a6000804017f */
[----:B--2---:R-:W-:Y:S05]  /*10320*/  @!P2 NANOSLEEP.SYNCS 0x989680 ;  /* 0x009896800000a95d */ /* 0x004fea0003900000 */
[----:B------:R-:W2:Y:S02]  /*10330*/  @!P2 SYNCS.PHASECHK.TRANS64 P2, [R3+URZ+0x38830], R6 ;  /* 0x038830060300a5a7 */ /* 0x000ea4000804007f */
[----:B--2---:R-:W-:Y:S05]  /*10340*/  @!P2 BRA `(.L_x_18) ;  /* 0xfffffffc00eca947 */ /* 0x004fea000383ffff */
[----:B------:R-:W-:Y:S05]  /*10350*/  BRA `(.L_x_17) ;  /* 0xffffff1400407947 */ /* 0x000fea000383ffff */
.L_x_23:
[----:B-1----:R-:W-:-:S04]  /*10360*/  IMAD.U32 R12, RZ, RZ, UR7 ;  /* 0x00000007ff0c7e24 */ /* 0x002fc8000f8e00ff */
[----:B------:R1:W2:Y:S03]  /*10370*/  SYNCS.PHASECHK.TRANS64.TRYWAIT P2, [R12+URZ+0x38830], R11 ;  /* 0x0388300b0c0075a7 */ /* 0x0002a6000804017f */
[----:B--2---:R-:W-:Y:S05]  /*10380*/  @!P2 NANOSLEEP.SYNCS 0x989680 ;  /* 0x009896800000a95d */ /* 0x004fea0003900000 */
[----:B------:R-:W2:Y:S02]  /*10390*/  @!P2 SYNCS.PHASECHK.TRANS64 P2, [R12+URZ+0x38830], R11 ;  /* 0x0388300b0c00a5a7 */ /* 0x000ea4000804007f */
[----:B--2---:R-:W-:Y:S05]  /*103a0*/  @!P2 BRA `(.L_x_23) ;  /* 0xfffffffc00eca947 */ /* 0x004fea000383ffff */
[----:B------:R-:W-:Y:S05]  /*103b0*/  BRA `(.L_x_20) ;  /* 0xffffff4800087947 */ /* 0x000fea000383ffff */
.L_x_27:
[----:B-1----:R-:W-:-:S04]  /*103c0*/  IMAD.U32 R11, RZ, RZ, UR10 ;  /* 0x0000000aff0b7e24 */ /* 0x002fc8000f8e00ff */
[----:B------:R1:W2:Y:S03]  /*103d0*/  SYNCS.PHASECHK.TRANS64.TRYWAIT P2, [R11+URZ+0x38850], R10 ;  /* 0x0388500a0b0075a7 */ /* 0x0002a6000804017f */
[----:B--2---:R-:W-:Y:S05]  /*103e0*/  @!P2 NANOSLEEP.SYNCS 0x989680 ;  /* 0x009896800000a95d */ /* 0x004fea0003900000 */
[----:B------:R-:W2:Y:S02]  /*103f0*/  @!P2 SYNCS.PHASECHK.TRANS64 P2, [R11+URZ+0x38850], R10 ;  /* 0x0388500a0b00a5a7 */ /* 0x000ea4000804007f */
[----:B--2---:R-:W-:Y:S05]  /*10400*/  @!P2 BRA `(.L_x_27) ;  /* 0xfffffffc00eca947 */ /* 0x004fea000383ffff */
[----:B------:R-:W-:Y:S05]  /*10410*/  BRA `(.L_x_24) ;  /* 0xffffff4800d87947 */ /* 0x000fea000383ffff */
.L_x_33:
[----:B-1----:R-:W-:-:S04]  /*10420*/  IMAD.U32 R0, RZ, RZ, UR7 ;  /* 0x00000007ff007e24 */ /* 0x002fc8000f8e00ff */
[----:B------:R1:W2:Y:S03]  /*10430*/  SYNCS.PHASECHK.TRANS64.TRYWAIT P1, [R0+URZ+0x38850], R5 ;  /* 0x03885005000075a7 */ /* 0x0002a6000802017f */
[----:B--2---:R-:W-:Y:S05]  /*10440*/  @!P1 NANOSLEEP.SYNCS 0x989680 ;  /* 0x009896800000995d */ /* 0x004fea0003900000 */
[----:B------:R-:W2:Y:S02]  /*10450*/  @!P1 SYNCS.PHASECHK.TRANS64 P1, [R0+URZ+0x38850], R5 ;  /* 0x03885005000095a7 */ /* 0x000ea4000802007f */
[----:B--2---:R-:W-:Y:S05]  /*10460*/  @!P1 BRA `(.L_x_33) ;  /* 0xfffffffc00ec9947 */ /* 0x004fea000383ffff */
[----:B------:R-:W-:Y:S05]  /*10470*/  BRA `(.L_x_32) ;  /* 0xffffff7000687947 */ /* 0x000fea000383ffff */
.L_x_46:
[----:B------:R-:W-:Y:S02]  /*10480*/  IMAD.MOV.U32 R13, RZ, RZ, R6 ;  /* 0x000000ffff0d7224 */ /* 0x000fe400078e0006 */
[----:B------:R-:W-:Y:S02]  /*10490*/  IMAD.MOV.U32 R12, RZ, RZ, RZ ;  /* 0x000000ffff0c7224 */ /* 0x000fe400078e00ff */
[----:B------:R-:W-:Y:S02]  /*104a0*/  IMAD.MOV.U32 R11, RZ, RZ, 0x1f ;  /* 0x0000001fff0b7424 */ /* 0x000fe400078e00ff */
[----:B------:R-:W-:-:S07]  /*104b0*/  IMAD.MOV.U32 R15, RZ, RZ, -0x1 ;  /* 0xffffffffff0f7424 */ /* 0x000fce00078e00ff */
[----:B0-----:R-:W-:Y:S05]  /*104c0*/  WARPSYNC.COLLECTIVE R15, `(.L_x_98) ;  /* 0x000000000f087348 */ /* 0x001fea0003c00000 */
[----:B------:R1:W2:Y:S02]  /*104d0*/  SHFL.IDX P6, R14, R13, R12, R11 ;  /* 0x0000000c0d0e7389 */ /* 0x0002a400000c000b */
[----:B012---:R-:W-:Y:S01]  /*104e0*/  ENDCOLLECTIVE ;  /* 0x000000000000791b */ /* 0x007fe20003800000 */
.L_x_98:
[----:B------:R-:W-:Y:S05]  /*104f0*/  BRA `(.L_x_99) ;  /* 0xffffffc800207947 */ /* 0x000fea000383ffff */
.L_x_48:
[----:B------:R-:W-:Y:S01]  /*10500*/  BSSY B0, `(.L_x_100) ;  /* 0x0000006000007945 */ /* 0x000fe20003800000 */
[----:B------:R-:W-:-:S07]  /*10510*/  IMAD.MOV.U32 R15, RZ, RZ, -0x1 ;  /* 0xffffffffff0f7424 */ /* 0x000fce00078e00ff */
[----:B-1----:R-:W-:Y:S05]  /*10520*/  WARPSYNC.COLLECTIVE R15, `(.L_x_101) ;  /* 0x000000000f0c7348 */ /* 0x002fea0003c00000 */
[----:B------:R-:W-:Y:S02]  /*10530*/  ELECT P6, UR62, PT ;  /* 0x00000000003e782f */ /* 0x000fe400038c0000 */
[----:B------:R-:W-:Y:S01]  /*10540*/  MOV R14, UR62 ;  /* 0x0000003e000e7c02 */ /* 0x000fe20008000f00 */
[----:B-1----:R-:W-:Y:S10]  /*10550*/  ENDCOLLECTIVE ;  /* 0x000000000000791b */ /* 0x002ff40003800000 */
.L_x_101:
[----:B------:R-:W-:Y:S05]  /*10560*/  BSYNC B0 ;  /* 0x0000000000007941 */ /* 0x000fea0003800000 */
.L_x_100:
[----:B------:R-:W-:Y:S05]  /*10570*/  BRA `(.L_x_102) ;  /* 0xffffffc8002c7947 */ /* 0x000fea000383ffff */
.L_x_50:
[----:B0-----:R-:W-:-:S04]  /*10580*/  IMAD.U32 R3, RZ, RZ, UR38 ;  /* 0x00000026ff037e24 */ /* 0x001fc8000f8e00ff */
[----:B------:R0:W2:Y:S03]  /*10590*/  SYNCS.PHASECHK.TRANS64.TRYWAIT P0, [R3+URZ+0x38880], R2 ;  /* 0x03888002030075a7 */ /* 0x0000a6000800017f */
[----:B--2---:R-:W-:Y:S05]  /*105a0*/  @!P0 NANOSLEEP.SYNCS 0x989680 ;  /* 0x009896800000895d */ /* 0x004fea0003900000 */
[----:B------:R-:W2:Y:S02]  /*105b0*/  @!P0 SYNCS.PHASECHK.TRANS64 P0, [R3+URZ+0x38880], R2 ;  /* 0x03888002030085a7 */ /* 0x000ea4000800007f */
[----:B--2---:R-:W-:Y:S05]  /*105c0*/  @!P0 BRA `(.L_x_50) ;  /* 0xfffffffc00ec8947 */ /* 0x004fea000383ffff */
[----:B------:R-:W-:Y:S05]  /*105d0*/  BRA `(.L_x_103) ;  /* 0xffffffc800787947 */ /* 0x000fea000383ffff */
.L_x_52:
[----:B0-----:R-:W-:-:S04]  /*105e0*/  IMAD.U32 R3, RZ, RZ, UR38 ;  /* 0x00000026ff037e24 */ /* 0x001fc8000f8e00ff */
[----:B------:R0:W2:Y:S03]  /*105f0*/  SYNCS.PHASECHK.TRANS64.TRYWAIT P0, [R3+URZ+0x38840], R2 ;  /* 0x03884002030075a7 */ /* 0x0000a6000800017f */
[----:B--2---:R-:W-:Y:S05]  /*10600*/  @!P0 NANOSLEEP.SYNCS 0x989680 ;  /* 0x009896800000895d */ /* 0x004fea0003900000 */
[----:B------:R-:W2:Y:S02]  /*10610*/  @!P0 SYNCS.PHASECHK.TRANS64 P0, [R3+URZ+0x38840], R2 ;  /* 0x03884002030085a7 */ /* 0x000ea4000800007f */
[----:B--2---:R-:W-:Y:S05]  /*10620*/  @!P0 BRA `(.L_x_52) ;  /* 0xfffffffc00ec8947 */ /* 0x004fea000383ffff */
[----:B------:R-:W-:Y:S05]  /*10630*/  BRA `(.L_x_104) ;  /* 0xffffffc800d07947 */ /* 0x000fea000383ffff */
.L_x_55:
[----:B------:R-:W-:Y:S02]  /*10640*/  IMAD.MOV.U32 R13, RZ, RZ, R2 ;  /* 0x000000ffff0d7224 */ /* 0x000fe400078e0002 */
[----:B------:R-:W-:Y:S02]  /*10650*/  IMAD.MOV.U32 R12, RZ, RZ, RZ ;  /* 0x000000ffff0c7224 */ /* 0x000fe400078e00ff */
[----:B------:R-:W-:Y:S02]  /*10660*/  IMAD.MOV.U32 R11, RZ, RZ, 0x181f ;  /* 0x0000181fff0b7424 */ /* 0x000fe400078e00ff */
[----:B------:R-:W-:Y:S02]  /*10670*/  IMAD.MOV.U32 R15, RZ, RZ, -0x1 ;  /* 0xffffffffff0f7424 */ /* 0x000fe400078e00ff */
[----:B------:R-:W-:-:S07]  /*10680*/  IMAD R5, R9, 0x80, R5 ;  /* 0x0000008009057824 */ /* 0x000fce00078e0205 */
[----:B------:R-:W-:Y:S05]  /*10690*/  WARPSYNC.COLLECTIVE R15, `(.L_x_105) ;  /* 0x000000000f087348 */ /* 0x000fea0003c00000 */
[----:B------:R0:W1:Y:S02]  /*106a0*/  SHFL.IDX P6, R14, R13, R12, R11 ;  /* 0x0000000c0d0e7389 */ /* 0x00006400000c000b */
[----:B01----:R-:W-:Y:S01]  /*106b0*/  ENDCOLLECTIVE ;  /* 0x000000000000791b */ /* 0x003fe20003800000 */
.L_x_105:
[----:B------:R-:W-:Y:S02]  /*106c0*/  IMAD.MOV.U32 R13, RZ, RZ, R0 ;  /* 0x000000ffff0d7224 */ /* 0x000fe400078e0000 */
[----:B------:R-:W-:-:S07]  /*106d0*/  IMAD.MOV.U32 R6, RZ, RZ, R14 ;  /* 0x000000ffff067224 */ /* 0x000fce00078e000e */
[----:B------:R-:W-:Y:S05]  /*106e0*/  WARPSYNC.COLLECTIVE R15, `(.L_x_106) ;  /* 0x000000000f087348 */ /* 0x000fea0003c00000 */
[----:B------:R0:W1:Y:S02]  /*106f0*/  SHFL.IDX P6, R14, R13, R12, R11 ;  /* 0x0000000c0d0e7389 */ /* 0x00006400000c000b */
[----:B01----:R-:W-:Y:S01]  /*10700*/  ENDCOLLECTIVE ;  /* 0x000000000000791b */ /* 0x003fe20003800000 */
.L_x_106:
[----:B------:R-:W-:Y:S02]  /*10710*/  ULDC UR4, c[0x0][0x288] ;  /* 0x0000a20000047ab9 */ /* 0x000fe40000000800 */
[----:B------:R-:W-:-:S05]  /*10720*/  IMAD R3, R8, UR4, RZ ;  /* 0x0000000408037c24 */ /* 0x000fca000f8e02ff */
[----:B------:R-:W-:Y:S01]  /*10730*/  ISETP.GE.AND P2, PT, R5, R3, PT ;  /* 0x000000030500720c */ /* 0x000fe20003f46270 */
[----:B------:R-:W-:Y:S02]  /*10740*/  IMAD.MOV.U32 R13, RZ, RZ, R2 ;  /* 0x000000ffff0d7224 */ /* 0x000fe400078e0002 */
[----:B------:R-:W-:-:S10]  /*10750*/  IMAD.MOV.U32 R12, RZ, RZ, 0x1 ;  /* 0x00000001ff0c7424 */ /* 0x000fd400078e00ff */
[----:B------:R-:W-:Y:S02]  /*10760*/  @!P2 VIADD R8, R4, UR38 ;  /* 0x000000260408ac36 */ /* 0x000fe40008000000 */
[----:B------:R-:W-:-:S07]  /*10770*/  IMAD.MOV.U32 R7, RZ, RZ, R14 ;  /* 0x000000ffff077224 */ /* 0x000fce00078e000e */
[----:B------:R-:W-:Y:S05]  /*10780*/  WARPSYNC.COLLECTIVE R15, `(.L_x_107) ;  /* 0x000000000f087348 */ /* 0x000fea0003c00000 */
[----:B------:R0:W1:Y:S02]  /*10790*/  SHFL.IDX P6, R14, R13, R12, R11 ;  /* 0x0000000c0d0e7389 */ /* 0x00006400000c000b */
[----:B01----:R-:W-:Y:S01]  /*107a0*/  ENDCOLLECTIVE ;  /* 0x000000000000791b */ /* 0x003fe20003800000 */
.L_x_107:
[----:B------:R-:W-:-:S05]  /*107b0*/  @!P2 IADD3 R7, P3, R19, R7, RZ ;  /* 0x000000071307a210 */ /* 0x000fca0007f7e0ff */
[----:B------:R-:W-:-:S05]  /*107c0*/  @!P2 IMAD.X R6, RZ, RZ, R6, P3 ;  /* 0x000000ffff06a224 */ /* 0x000fca00018e0606 */
[----:B------:R-:W-:Y:S01]  /*107d0*/  @!P2 LOP3.LUT R7, R7, R6, RZ, 0x3c, !PT ;  /* 0x000000060707a212 */ /* 0x000fe200078e3cff */
[----:B------:R-:W-:-:S03]  /*107e0*/  IMAD.MOV.U32 R13, RZ, RZ, R0 ;  /* 0x000000ffff0d7224 */ /* 0x000fc600078e0000 */
[----:B------:R-:W-:-:S04]  /*107f0*/  @!P2 LOP3.LUT R6, R7, R6, RZ, 0x3c, !PT ;  /* 0x000000060706a212 */ /* 0x000fc800078e3cff */
[----:B------:R-:W-:-:S05]  /*10800*/  @!P2 LOP3.LUT R7, R7, R6, RZ, 0x3c, !PT ;  /* 0x000000060707a212 */ /* 0x000fca00078e3cff */
[----:B------:R-:W-:Y:S01]  /*10810*/  @!PT LDS RZ, [RZ] ;  /* 0x00000000fffff984 */ /* 0x000fe20000000800 */
[----:B------:R-:W-:Y:S01]  /*10820*/  @!PT LDS RZ, [RZ] ;  /* 0x00000000fffff984 */ /* 0x000fe20000000800 */
[----:B------:R-:W-:Y:S01]  /*10830*/  @!PT LDS RZ, [RZ] ;  /* 0x00000000fffff984 */ /* 0x000fe20000000800 */
[----:B------:R-:W-:Y:S04]  /*10840*/  @!P2 LDGSTS.E.BYPASS.LTC128B.128 [R8+0x20400], desc[UR40][R6.64], !P1 ;  /* 0x204000000608afae */ /* 0x000fe8000c901d68 */
[----:B------:R0:W-:Y:S02]  /*10850*/  @!P2 LDGSTS.E.BYPASS.LTC128B.128 [R8+0x24400], desc[UR40][R6.64+0x80], !P0 ;  /* 0x244000800608afae */ /* 0x0001e4000c101d68 */
[----:B0-----:R-:W-:-:S05]  /*10860*/  VIADD R6, R5, 0x10 ;  /* 0x0000001005067836 */ /* 0x001fca0000000000 */
[----:B------:R-:W-:Y:S01]  /*10870*/  ISETP.GE.AND P2, PT, R6, R3, PT ;  /* 0x000000030600720c */ /* 0x000fe20003f46270 */
[----:B------:R-:W-:-:S12]  /*10880*/  IMAD.MOV.U32 R6, RZ, RZ, R14 ;  /* 0x000000ffff067224 */ /* 0x000fd800078e000e */
[----:B------:R-:W-:Y:S05]  /*10890*/  WARPSYNC.COLLECTIVE R15, `(.L_x_108) ;  /* 0x000000000f087348 */ /* 0x000fea0003c00000 */
[----:B------:R0:W1:Y:S02]  /*108a0*/  SHFL.IDX P6, R14, R13, R12, R11 ;  /* 0x0000000c0d0e7389 */ /* 0x00006400000c000b */
[----:B01----:R-:W-:Y:S01]  /*108b0*/  ENDCOLLECTIVE ;  /* 0x000000000000791b */ /* 0x003fe20003800000 */
.L_x_108:
[----:B------:R-:W-:Y:S02]  /*108c0*/  @!P2 VIADD R8, R4, UR38 ;  /* 0x000000260408ac36 */ /* 0x000fe40008000000 */
[----:B------:R-:W-:Y:S02]  /*108d0*/  IMAD.MOV.U32 R13, RZ, RZ, R2 ;  /* 0x000000ffff0d7224 */ /* 0x000fe400078e0002 */
[----:B------:R-:W-:Y:S02]  /*108e0*/  IMAD.MOV.U32 R12, RZ, RZ, 0x2 ;  /* 0x00000002ff0c7424 */ /* 0x000fe400078e00ff */
[----:B------:R-:W-:-:S07]  /*108f0*/  IMAD.MOV.U32 R7, RZ, RZ, R14 ;  /* 0x000000ffff077224 */ /* 0x000fce00078e000e */
[----:B------:R-:W-:Y:S05]  /*10900*/  WARPSYNC.COLLECTIVE R15, `(.L_x_109) ;  /* 0x000000000f087348 */ /* 0x000fea0003c00000 */
[----:B------:R0:W1:Y:S02]  /*10910*/  SHFL.IDX P6, R14, R13, R12, R11 ;  /* 0x0000000c0d0e7389 */ /* 0x00006400000c000b */
[----:B01----:R-:W-:Y:S01]  /*10920*/  ENDCOLLECTIVE ;  /* 0x000000000000791b */ /* 0x003fe20003800000 */
.L_x_109:
        /* <DEDUP_REMOVED lines=17> */
.L_x_110:
[----:B------:R-:W-:Y:S02]  /*10a40*/  @!P2 VIADD R8, R4, UR38 ;  /* 0x000000260408ac36 */ /* 0x000fe40008000000 */
[----:B------:R-:W-:Y:S02]  /*10a50*/  IMAD.MOV.U32 R13, RZ, RZ, R2 ;  /* 0x000000ffff0d7224 */ /* 0x000fe400078e0002 */
[----:B------:R-:W-:Y:S02]  /*10a60*/  IMAD.MOV.U32 R12, RZ, RZ, 0x3 ;  /* 0x00000003ff0c7424 */ /* 0x000fe400078e00ff */
[----:B------:R-:W-:-:S07]  /*10a70*/  IMAD.MOV.U32 R7, RZ, RZ, R14 ;  /* 0x000000ffff077224 */ /* 0x000fce00078e000e */
[----:B------:R-:W-:Y:S05]  /*10a80*/  WARPSYNC.COLLECTIVE R15, `(.L_x_111) ;  /* 0x000000000f087348 */ /* 0x000fea0003c00000 */
[----:B------:R0:W1:Y:S02]  /*10a90*/  SHFL.IDX P6, R14, R13, R12, R11 ;  /* 0x0000000c0d0e7389 */ /* 0x00006400000c000b */
[----:B01----:R-:W-:Y:S01]  /*10aa0*/  ENDCOLLECTIVE ;  /* 0x000000000000791b */ /* 0x003fe20003800000 */
.L_x_111:
        /* <DEDUP_REMOVED lines=17> */
.L_x_112:
[----:B------:R-:W-:Y:S02]  /*10bc0*/  @!P2 VIADD R8, R4, UR38 ;  /* 0x000000260408ac36 */ /* 0x000fe40008000000 */
[----:B------:R-:W-:Y:S02]  /*10bd0*/  IMAD.MOV.U32 R13, RZ, RZ, R2 ;  /* 0x000000ffff0d7224 */ /* 0x000fe400078e0002 */
[----:B------:R-:W-:Y:S02]  /*10be0*/  IMAD.MOV.U32 R12, RZ, RZ, 0x4 ;  /* 0x00000004ff0c7424 */ /* 0x000fe400078e00ff */
[----:B------:R-:W-:-:S07]  /*10bf0*/  IMAD.MOV.U32 R7, RZ, RZ, R14 ;  /* 0x000000ffff077224 */ /* 0x000fce00078e000e */
[----:B------:R-:W-:Y:S05]  /*10c00*/  WARPSYNC.COLLECTIVE R15, `(.L_x_113) ;  /* 0x000000000f087348 */ /* 0x000fea0003c00000 */
[----:B------:R0:W1:Y:S02]  /*10c10*/  SHFL.IDX P6, R14, R13, R12, R11 ;  /* 0x0000000c0d0e7389 */ /* 0x00006400000c000b */
[----:B01----:R-:W-:Y:S01]  /*10c20*/  ENDCOLLECTIVE ;  /* 0x000000000000791b */ /* 0x003fe20003800000 */
.L_x_113:
        /* <DEDUP_REMOVED lines=17> */
.L_x_114:
[----:B------:R-:W-:Y:S02]  /*10d40*/  @!P2 VIADD R8, R4, UR38 ;  /* 0x000000260408ac36 */ /* 0x000fe40008000000 */
[----:B------:R-:W-:Y:S02]  /*10d50*/  IMAD.MOV.U32 R13, RZ, RZ, R2 ;  /* 0x000000ffff0d7224 */ /* 0x000fe400078e0002 */
[----:B------:R-:W-:Y:S02]  /*10d60*/  IMAD.MOV.U32 R12, RZ, RZ, 0x5 ;  /* 0x00000005ff0c7424 */ /* 0x000fe400078e00ff */
[----:B------:R-:W-:-:S07]  /*10d70*/  IMAD.MOV.U32 R7, RZ, RZ, R14 ;  /* 0x000000ffff077224 */ /* 0x000fce00078e000e */
[----:B------:R-:W-:Y:S05]  /*10d80*/  WARPSYNC.COLLECTIVE R15, `(.L_x_115) ;  /* 0x000000000f087348 */ /* 0x000fea0003c00000 */
[----:B------:R0:W1:Y:S02]  /*10d90*/  SHFL.IDX P6, R14, R13, R12, R11 ;  /* 0x0000000c0d0e7389 */ /* 0x00006400000c000b */
[----:B01----:R-:W-:Y:S01]  /*10da0*/  ENDCOLLECTIVE ;  /* 0x000000000000791b */ /* 0x003fe20003800000 */
.L_x_115:
        /* <DEDUP_REMOVED lines=17> */
.L_x_116:
[----:B------:R-:W-:Y:S02]  /*10ec0*/  @!P2 VIADD R8, R4, UR38 ;  /* 0x000000260408ac36 */ /* 0x000fe40008000000 */
[----:B------:R-:W-:Y:S02]  /*10ed0*/  IMAD.MOV.U32 R13, RZ, RZ, R2 ;  /* 0x000000ffff0d7224 */ /* 0x000fe400078e0002 */
[----:B------:R-:W-:Y:S02]  /*10ee0*/  IMAD.MOV.U32 R12, RZ, RZ, 0x6 ;  /* 0x00000006ff0c7424 */ /* 0x000fe400078e00ff */
[----:B------:R-:W-:-:S07]  /*10ef0*/  IMAD.MOV.U32 R7, RZ, RZ, R14 ;  /* 0x000000ffff077224 */ /* 0x000fce00078e000e */
[----:B------:R-:W-:Y:S05]  /*10f00*/  WARPSYNC.COLLECTIVE R15, `(.L_x_117) ;  /* 0x000000000f087348 */ /* 0x000fea0003c00000 */
[----:B------:R0:W1:Y:S02]  /*10f10*/  SHFL.IDX P6, R14, R13, R12, R11 ;  /* 0x0000000c0d0e7389 */ /* 0x00006400000c000b */
[----:B01----:R-:W-:Y:S01]  /*10f20*/  ENDCOLLECTIVE ;  /* 0x000000000000791b */ /* 0x003fe20003800000 */
.L_x_117:
        /* <DEDUP_REMOVED lines=11> */
[----:B0-----:R-:W-:-:S07]  /*10fe0*/  IMAD.MOV.U32 R6, RZ, RZ, R14 ;  /* 0x000000ffff067224 */ /* 0x001fce00078e000e */
[----:B------:R-:W-:Y:S05]  /*10ff0*/  WARPSYNC.COLLECTIVE R15, `(.L_x_118) ;  /* 0x000000000f087348 */ /* 0x000fea0003c00000 */
[----:B------:R0:W1:Y:S02]  /*11000*/  SHFL.IDX P6, R14, R13, R12, R11 ;  /* 0x0000000c0d0e7389 */ /* 0x00006400000c000b */
[----:B01----:R-:W-:Y:S01]  /*11010*/  ENDCOLLECTIVE ;  /* 0x000000000000791b */ /* 0x003fe20003800000 */
.L_x_118:
[----:B------:R-:W-:-:S05]  /*11020*/  VIADD R8, R5, 0x60 ;  /* 0x0000006005087836 */ /* 0x000fca0000000000 */
        /* <DEDUP_REMOVED lines=8> */
.L_x_119:
        /* <DEDUP_REMOVED lines=15> */
.L_x_120:
[----:B------:R-:W-:Y:S01]  /*111a0*/  IMAD.MOV.U32 R0, RZ, RZ, R14 ;  /* 0x000000ffff007224 */ /* 0x000fe200078e000e */
[----:B------:R-:W-:Y:S06]  /*111b0*/  BRA `(.L_x_121) ;  /* 0xffffffcc00047947 */ /* 0x000fec000383ffff */
.L_x_58:
[----:B0-2---:R-:W-:-:S04]  /*111c0*/  IMAD.U32 R2, RZ, RZ, UR38 ;  /* 0x00000026ff027e24 */ /* 0x005fc8000f8e00ff */
[----:B------:R0:W2:Y:S03]  /*111d0*/  SYNCS.PHASECHK.TRANS64.TRYWAIT P0, [R2+URZ+0x38820], R0 ;  /* 0x03882000020075a7 */ /* 0x0000a6000800017f */
[----:B--2---:R-:W-:Y:S05]  /*111e0*/  @!P0 NANOSLEEP.SYNCS 0x989680 ;  /* 0x009896800000895d */ /* 0x004fea0003900000 */
[----:B------:R-:W2:Y:S02]  /*111f0*/  @!P0 SYNCS.PHASECHK.TRANS64 P0, [R2+URZ+0x38820], R0 ;  /* 0x03882000020085a7 */ /* 0x000ea4000800007f */
[----:B--2---:R-:W-:Y:S05]  /*11200*/  @!P0 BRA `(.L_x_58) ;  /* 0xfffffffc00ec8947 */ /* 0x004fea000383ffff */
[----:B------:R-:W-:Y:S05]  /*11210*/  BRA `(.L_x_122) ;  /* 0xffffffcc00447947 */ /* 0x000fea000383ffff */
.L_x_63:
[----:B0-----:R0:W1:Y:S02]  /*11220*/  SYNCS.PHASECHK.TRANS64.TRYWAIT P0, [R6+URZ+0x38880], R5 ;  /* 0x03888005060075a7 */ /* 0x001064000800017f */
[----:B-1----:R-:W-:Y:S05]  /*11230*/  @!P0 NANOSLEEP.SYNCS 0x989680 ;  /* 0x009896800000895d */ /* 0x002fea0003900000 */
[----:B------:R-:W1:Y:S02]  /*11240*/  @!P0 SYNCS.PHASECHK.TRANS64 P0, [R6+URZ+0x38880], R5 ;  /* 0x03888005060085a7 */ /* 0x000e64000800007f */
[----:B-1----:R-:W-:Y:S05]  /*11250*/  @!P0 BRA `(.L_x_63) ;  /* 0xfffffffc00f08947 */ /* 0x002fea000383ffff */
[----:B------:R-:W-:Y:S05]  /*11260*/  BRA `(.L_x_123) ;  /* 0xffffffd000147947 */ /* 0x000fea000383ffff */
.L_x_68:
[----:B-1----:R1:W2:Y:S02]  /*11270*/  SYNCS.PHASECHK.TRANS64.TRYWAIT P0, [R6+URZ+0x38840], R5 ;  /* 0x03884005060075a7 */ /* 0x0022a4000800017f */
[----:B--2---:R-:W-:Y:S05]  /*11280*/  @!P0 NANOSLEEP.SYNCS 0x989680 ;  /* 0x009896800000895d */ /* 0x004fea0003900000 */
[----:B------:R-:W2:Y:S02]  /*11290*/  @!P0 SYNCS.PHASECHK.TRANS64 P0, [R6+URZ+0x38840], R5 ;  /* 0x03884005060085a7 */ /* 0x000ea4000800007f */
[----:B--2---:R-:W-:Y:S05]  /*112a0*/  @!P0 BRA `(.L_x_68) ;  /* 0xfffffffc00f08947 */ /* 0x004fea000383ffff */
[----:B------:R-:W-:Y:S05]  /*112b0*/  BRA `(.L_x_124) ;  /* 0xffffffd000c07947 */ /* 0x000fea000383ffff */
.L_x_74:
[----:B0-----:R0:W1:Y:S02]  /*112c0*/  SYNCS.PHASECHK.TRANS64.TRYWAIT P0, [R19+URZ+0x38870], R4 ;  /* 0x03887004130075a7 */ /* 0x001064000800017f */
[----:B-1----:R-:W-:Y:S05]  /*112d0*/  @!P0 NANOSLEEP.SYNCS 0x989680 ;  /* 0x009896800000895d */ /* 0x002fea0003900000 */
[----:B------:R-:W1:Y:S02]  /*112e0*/  @!P0 SYNCS.PHASECHK.TRANS64 P0, [R19+URZ+0x38870], R4 ;  /* 0x03887004130085a7 */ /* 0x000e64000800007f */
[----:B-1----:R-:W-:Y:S05]  /*112f0*/  @!P0 BRA `(.L_x_74) ;  /* 0xfffffffc00f08947 */ /* 0x002fea000383ffff */
[----:B------:R-:W-:Y:S05]  /*11300*/  BRA `(.L_x_125) ;  /* 0xffffffd4008c7947 */ /* 0x000fea000383ffff */
.L_x_76:
[----:B0-----:R0:W1:Y:S02]  /*11310*/  SYNCS.PHASECHK.TRANS64.TRYWAIT P0, [R19+URZ+0x38860], R4 ;  /* 0x03886004130075a7 */ /* 0x001064000800017f */
[----:B-1----:R-:W-:Y:S05]  /*11320*/  @!P0 NANOSLEEP.SYNCS 0x989680 ;  /* 0x009896800000895d */ /* 0x002fea0003900000 */
[----:B------:R-:W1:Y:S02]  /*11330*/  @!P0 SYNCS.PHASECHK.TRANS64 P0, [R19+URZ+0x38860], R4 ;  /* 0x03886004130085a7 */ /* 0x000e64000800007f */
[----:B-1----:R-:W-:Y:S05]  /*11340*/  @!P0 BRA `(.L_x_76) ;  /* 0xfffffffc00f08947 */ /* 0x002fea000383ffff */
[----:B------:R-:W-:Y:S05]  /*11350*/  BRA `(.L_x_126) ;  /* 0xffffffd400907947 */ /* 0x000fea000383ffff */
.L_x_82:
[----:B--2---:R2:W3:Y:S02]  /*11360*/  SYNCS.PHASECHK.TRANS64.TRYWAIT P0, [R16+URZ+0x38870], R3 ;  /* 0x03887003100075a7 */ /* 0x0044e4000800017f */
[----:B---3--:R-:W-:Y:S05]  /*11370*/  @!P0 NANOSLEEP.SYNCS 0x989680 ;  /* 0x009896800000895d */ /* 0x008fea0003900000 */
[----:B------:R-:W3:Y:S02]  /*11380*/  @!P0 SYNCS.PHASECHK.TRANS64 P0, [R16+URZ+0x38870], R3 ;  /* 0x03887003100085a7 */ /* 0x000ee4000800007f */
[----:B---3--:R-:W-:Y:S05]  /*11390*/  @!P0 BRA `(.L_x_82) ;  /* 0xfffffffc00f08947 */ /* 0x008fea000383ffff */
[----:B------:R-:W-:Y:S05]  /*113a0*/  BRA `(.L_x_127) ;  /* 0xffffffe000507947 */ /* 0x000fea000383ffff */
.L_x_84:
[----:B--2---:R2:W3:Y:S02]  /*113b0*/  SYNCS.PHASECHK.TRANS64.TRYWAIT P0, [R16+URZ+0x38860], R3 ;  /* 0x03886003100075a7 */ /* 0x0044e4000800017f */
[----:B---3--:R-:W-:Y:S05]  /*113c0*/  @!P0 NANOSLEEP.SYNCS 0x989680 ;  /* 0x009896800000895d */ /* 0x008fea0003900000 */
[----:B------:R-:W3:Y:S02]  /*113d0*/  @!P0 SYNCS.PHASECHK.TRANS64 P0, [R16+URZ+0x38860], R3 ;  /* 0x03886003100085a7 */ /* 0x000ee4000800007f */
[----:B---3--:R-:W-:Y:S05]  /*113e0*/  @!P0 BRA `(.L_x_84) ;  /* 0xfffffffc00f08947 */ /* 0x008fea000383ffff */
[----:B------:R-:W-:Y:S05]  /*113f0*/  BRA `(.L_x_128) ;  /* 0xffffffe000547947 */ /* 0x000fea000383ffff */
.L_x_86:
[----:B0-----:R0:W1:Y:S02]  /*11400*/  SYNCS.PHASECHK.TRANS64.TRYWAIT P0, [R7+URZ+0x38820], R2 ;  /* 0x03882002070075a7 */ /* 0x001064000800017f */
[----:B-1----:R-:W-:Y:S05]  /*11410*/  @!P0 NANOSLEEP.SYNCS 0x989680 ;  /* 0x009896800000895d */ /* 0x002fea0003900000 */
[----:B------:R-:W1:Y:S02]  /*11420*/  @!P0 SYNCS.PHASECHK.TRANS64 P0, [R7+URZ+0x38820], R2 ;  /* 0x03882002070085a7 */ /* 0x000e64000800007f */
[----:B-1----:R-:W-:Y:S05]  /*11430*/  @!P0 BRA `(.L_x_86) ;  /* 0xfffffffc00f08947 */ /* 0x002fea000383ffff */
[----:B------:R-:W-:Y:S05]  /*11440*/  BRA `(.L_x_129) ;  /* 0xffffffe800d87947 */ /* 0x000fea000383ffff */
.L_x_88:
[----:B0-----:R0:W1:Y:S02]  /*11450*/  SYNCS.PHASECHK.TRANS64.TRYWAIT P1, [R6+URZ], R3 ;  /* 0x00000003060075a7 */ /* 0x001064000802017f */
[----:B-1----:R-:W-:Y:S05]  /*11460*/  @!P1 NANOSLEEP.SYNCS 0x989680 ;  /* 0x009896800000995d */ /* 0x002fea0003900000 */
[----:B------:R-:W1:Y:S02]  /*11470*/  @!P1 SYNCS.PHASECHK.TRANS64 P1, [R6+URZ], R3 ;  /* 0x00000003060095a7 */ /* 0x000e64000802007f */
[----:B-1----:R-:W-:Y:S05]  /*11480*/  @!P1 BRA `(.L_x_88) ;  /* 0xfffffffc00f09947 */ /* 0x002fea000383ffff */
[----:B------:R-:W-:Y:S05]  /*11490*/  BRA `(.L_x_130) ;  /* 0xffffffec00287947 */ /* 0x000fea000383ffff */
.L_x_89:
[----:B-1----:R1:W2:Y:S02]  /*114a0*/  SYNCS.PHASECHK.TRANS64.TRYWAIT P1, [R5+URZ], R2 ;  /* 0x00000002050075a7 */ /* 0x0022a4000802017f */
[----:B--2---:R-:W-:Y:S05]  /*114b0*/  @!P1 NANOSLEEP.SYNCS 0x989680 ;  /* 0x009896800000995d */ /* 0x004fea0003900000 */
[----:B------:R-:W2:Y:S02]  /*114c0*/  @!P1 SYNCS.PHASECHK.TRANS64 P1, [R5+URZ], R2 ;  /* 0x00000002050095a7 */ /* 0x000ea4000802007f */
[----:B--2---:R-:W-:Y:S05]  /*114d0*/  @!P1 BRA `(.L_x_89) ;  /* 0xfffffffc00f09947 */ /* 0x004fea000383ffff */
[----:B------:R-:W-:Y:S05]  /*114e0*/  BRA `(.L_x_131) ;  /* 0xffffffec001c7947 */ /* 0x000fea000383ffff */
.L_x_91:
[----:B--2---:R2:W3:Y:S02]  /*114f0*/  SYNCS.PHASECHK.TRANS64.TRYWAIT P1, [R0+URZ+0x38860], R3 ;  /* 0x03886003000075a7 */ /* 0x0044e4000802017f */
[----:B---3--:R-:W-:Y:S05]  /*11500*/  @!P1 NANOSLEEP.SYNCS 0x989680 ;  /* 0x009896800000995d */ /* 0x008fea0003900000 */
[----:B------:R-:W3:Y:S02]  /*11510*/  @!P1 SYNCS.PHASECHK.TRANS64 P1, [R0+URZ+0x38860], R3 ;  /* 0x03886003000095a7 */ /* 0x000ee4000802007f */
[----:B---3--:R-:W-:Y:S05]  /*11520*/  @!P1 BRA `(.L_x_91) ;  /* 0xfffffffc00f09947 */ /* 0x008fea000383ffff */
[----:B------:R-:W-:Y:S05]  /*11530*/  BRA `(.L_x_132) ;  /* 0xffffffec001c7947 */ /* 0x000fea000383ffff */
.L_x_93:
[----:B-1----:R1:W3:Y:S02]  /*11540*/  SYNCS.PHASECHK.TRANS64.TRYWAIT P1, [R5+URZ+0x38860], R2 ;  /* 0x03886002050075a7 */ /* 0x0022e4000802017f */
[----:B---3--:R-:W-:Y:S05]  /*11550*/  @!P1 NANOSLEEP.SYNCS 0x989680 ;  /* 0x009896800000995d */ /* 0x008fea0003900000 */
[----:B------:R-:W3:Y:S02]  /*11560*/  @!P1 SYNCS.PHASECHK.TRANS64 P1, [R5+URZ+0x38860], R2 ;  /* 0x03886002050095a7 */ /* 0x000ee4000802007f */
[----:B---3--:R-:W-:Y:S05]  /*11570*/  @!P1 BRA `(.L_x_93) ;  /* 0xfffffffc00f09947 */ /* 0x008fea000383ffff */
[----:B------:R-:W-:Y:S05]  /*11580*/  BRA `(.L_x_133) ;  /* 0xffffffec001c7947 */ /* 0x000fea000383ffff */
.L_x_95:
[----:B---3--:R3:W4:Y:S02]  /*11590*/  SYNCS.PHASECHK.TRANS64.TRYWAIT P0, [R0+URZ+0x38880], R3 ;  /* 0x03888003000075a7 */ /* 0x008724000800017f */
[----:B----4-:R-:W-:Y:S05]  /*115a0*/  @!P0 NANOSLEEP.SYNCS 0x989680 ;  /* 0x009896800000895d */ /* 0x010fea0003900000 */
[----:B------:R-:W4:Y:S02]  /*115b0*/  @!P0 SYNCS.PHASECHK.TRANS64 P0, [R0+URZ+0x38880], R3 ;  /* 0x03888003000085a7 */ /* 0x000f24000800007f */
[----:B----4-:R-:W-:Y:S05]  /*115c0*/  @!P0 BRA `(.L_x_95) ;  /* 0xfffffffc00f08947 */ /* 0x010fea000383ffff */
[----:B------:R-:W-:Y:S05]  /*115d0*/  BRA `(.L_x_96) ;  /* 0xffffffec00187947 */ /* 0x000fea000383ffff */
.L_x_134:
[----:B------:R-:W-:-:S00]  /*115e0*/  BRA `(.L_x_134) ;  /* 0xfffffffc00fc7947 */ /* 0x000fc0000383ffff */
[----:B------:R-:W-:-:S00]  /*115f0*/  NOP ;  /* 0x0000000000007918 */ /* 0x000fc00000000000 */
        /* <DEDUP_REMOVED lines=8> */
.L_x_13338:


//--------------------- .text._ZN7cutlass13device_kernelIN5flash11enable_sm90INS1_16FlashAttnFwdSm90INS1_25CollectiveMainloopFwdSm90ILi2EN4cute5tupleIJNS5_1CILi1EEES8_S8_EEENS6_IJNS7_ILi128EEESA_NS7_ILi256EEEEEELi256ENS_12float_e4m3_tEfNS_4arch4Sm90ELb0ELb0ELb1ELb1ELb0ELb0ELb0ELb1ELb1ELb1ELb1ELb0EEENS1_21CollectiveEpilogueFwdINS6_IJSA_SB_SA_EEES9_NS_10bfloat16_tESF_Li256ELb1ELb1ELb1ELb1EEENS1_36VarlenDynamicPersistentTileSchedulerILi128ELi128ELi256ELi128ELb1ELb1ELb1ELb0ELb1ELb1EEEEEEEEEvNT_6ParamsE --------------------------
	.section	.text._ZN7cutlass13device_kernelIN5flash11enable_sm90INS1_16FlashAttnFwdSm90INS1_25CollectiveMainloopFwdSm90ILi2EN4cute5tupleIJNS5_1CILi1EEES8_S8_EEENS6_IJNS7_ILi128EEESA_NS7_ILi256EEEEEELi256ENS_12float_e4m3_tEfNS_4arch4Sm90ELb0ELb0ELb1ELb1ELb0ELb0ELb0ELb1ELb1ELb1ELb1ELb0EEENS1_21CollectiveEpilogueFwdINS6_IJSA_SB_SA_EEES9_NS_10bfloat16_tESF_Li256ELb1ELb1ELb1ELb1EEENS1_36VarlenDynamicPersistentTileSchedulerILi128ELi128ELi256ELi128ELb1ELb1ELb1ELb0ELb1ELb1EEEEEEEEEvNT_6ParamsE,"ax",@progbits
	.align	128
.text._ZN7cutlass13device_kernelIN5flash11enable_sm90INS1_16FlashAttnFwdSm90INS1_25CollectiveMainloopFwdSm90ILi2EN4cute5tupleIJNS5_1CILi1EEES8_S8_EEENS6_IJNS7_ILi128EEESA_NS7_ILi256EEEEEELi256ENS_12float_e4m3_tEfNS_4arch4Sm90ELb0ELb0ELb1ELb1ELb0ELb0ELb0ELb1ELb1ELb1ELb1ELb0EEENS1_21CollectiveEpilogueFwdINS6_IJSA_SB_SA_EEES9_NS_10bfloat16_tESF_Li256ELb1ELb1ELb1ELb1EEENS1_36VarlenDynamicPersistentTileSchedulerILi128ELi128ELi256ELi128ELb1ELb1ELb1ELb0ELb1ELb1EEEEEEEEEvNT_6ParamsE:
        .type           _ZN7cutlass13device_kernelIN5flash11enable_sm90INS1_16FlashAttnFwdSm90INS1_25CollectiveMainloopFwdSm90ILi2EN4cute5tupleIJNS5_1CILi1EEES8_S8_EEENS6_IJNS7_ILi128EEESA_NS7_ILi256EEEEEELi256ENS_12float_e4m3_tEfNS_4arch4Sm90ELb0ELb0ELb1ELb1ELb0ELb0ELb0ELb1ELb1ELb1ELb1ELb0EEENS1_21CollectiveEpilogueFwdINS6_IJSA_SB_SA_EEES9_NS_10bfloat16_tESF_Li256ELb1ELb1ELb1ELb1EEENS1_36VarlenDynamicPersistentTileSchedulerILi128ELi128ELi256ELi128ELb1ELb1ELb1ELb0ELb1ELb1EEEEEEEEEvNT_6ParamsE,@function
        .size           _ZN7cutlass13device_kernelIN5flash11enable_sm90INS1_16FlashAttnFwdSm90INS1_25CollectiveMainloopFwdSm90ILi2EN4cute5tupleIJNS5_1CILi1EEES8_S8_EEENS6_IJNS7_ILi128EEESA_NS7_ILi256EEEEEELi256ENS_12float_e4m3_tEfNS_4arch4Sm90ELb0ELb0ELb1ELb1ELb0ELb0ELb0ELb1ELb1ELb1ELb1ELb0EEENS1_21CollectiveEpilogueFwdINS6_IJSA_SB_SA_EEES9_NS_10bfloat16_tESF_Li256ELb1ELb1ELb1ELb1EEENS1_36VarlenDynamicPersistentTileSchedulerILi128ELi128ELi256ELi128ELb1ELb1ELb1ELb0ELb1ELb1EEEEEEEEEvNT_6ParamsE,(.L_x_13339 - _ZN7cutlass13device_kernelIN5flash11enable_sm90INS1_16FlashAttnFwdSm90INS1_25CollectiveMainloopFwdSm90ILi2EN4cute5tupleIJNS5_1CILi1EEES8_S8_EEENS6_IJNS7_ILi128EEESA_NS7_ILi256EEEEEELi256ENS_12float_e4m3_tEfNS_4arch4Sm90ELb0ELb0ELb1ELb1ELb0ELb0ELb0ELb1ELb1ELb1ELb1ELb0EEENS1_21CollectiveEpilogueFwdINS6_IJSA_SB_SA_EEES9_NS_10bfloat16_tESF_Li256ELb1ELb1ELb1ELb1EEENS1_36VarlenDynamicPersistentTileSchedulerILi128ELi128ELi256ELi128ELb1ELb1ELb1ELb0ELb1ELb1EEEEEEEEEvNT_6ParamsE)
        .other          _ZN7cutlass13device_kernelIN5flash11enable_sm90INS1_16FlashAttnFwdSm90INS1_25CollectiveMainloopFwdSm90ILi2EN4cute5tupleIJNS5_1CILi1EEES8_S8_EEENS6_IJNS7_ILi128EEESA_NS7_ILi256EEEEEELi256ENS_12float_e4m3_tEfNS_4arch4Sm90ELb0ELb0ELb1ELb1ELb0ELb0ELb0ELb1ELb1ELb1ELb1ELb0EEENS1_21CollectiveEpilogueFwdINS6_IJSA_SB_SA_EEES9_NS_10bfloat16_tESF_Li256ELb1ELb1ELb1ELb1EEENS1_36VarlenDynamicPersistentTileSchedulerILi128ELi128ELi256ELi128ELb1ELb1ELb1ELb0ELb1ELb1EEEEEEEEEvNT_6ParamsE,@"STO_CUDA_ENTRY STV_DEFAULT"
_ZN7cutlass13device_kernelIN5flash11enable_sm90INS1_16FlashAttnFwdSm90INS1_25CollectiveMainloopFwdSm90ILi2EN4cute5tupleIJNS5_1CILi1EEES8_S8_EEENS6_IJNS7_ILi128EEESA_NS7_ILi256EEEEEELi256ENS_12float_e4m3_tEfNS_4arch4Sm90ELb0ELb0ELb1ELb1ELb0ELb0ELb0ELb1ELb1ELb1ELb1ELb0EEENS1_21CollectiveEpilogueFwdINS6_IJSA_SB_SA_EEES9_NS_10bfloat16_tESF_Li256ELb1ELb1ELb1ELb1EEENS1_36VarlenDynamicPersistentTileSchedulerILi128ELi128ELi256ELi128ELb1ELb1ELb1ELb0ELb1ELb1EEEEEEEEEvNT_6ParamsE:
[----:B------:R-:W0:Y:S02]  /*0000*/  LDC R1, c[0x0][0x28] ;  /* 0x00000a00ff017b82 */ /* 0x000e240000000800 */
[----:B0-----:R-:W-:Y:S01]  /*0010*/  VIADD R1, R1, 0xffffffa8 ;  /* 0xffffffa801017836 */ /* 0x001fe20000000000 */
[----:B------:R-:W0:Y:S01]  /*0020*/  S2R R3, SR_TID.X ;  /* 0x0000000000037919 */ /* 0x000e220000002100 */
[----:B------:R-:W-:Y:S01]  /*0030*/  ELECT P0, URZ, PT ;  /* 0x00000000003f782f */ /* 0x000fe20003800000 */
[----:B------:R-:W-:Y:S01]  /*0040*/  BSSY B0, `(.L_x_135) ;  /* 0x000000e000007945 */ /* 0x000fe20003800000 */
[--C-:B0-----:R-:W-:Y:S02]  /*0050*/  SHF.R.U32.HI R0, RZ, 0x5, R3.reuse ;  /* 0x00000005ff007819 */ /* 0x101fe40000011603 */
[----:B------:R-:W-:-:S03]  /*0060*/  SHF.R.U32.HI R3, RZ, 0x7, R3 ;  /* 0x00000007ff037819 */ /* 0x000fc60000011603 */
        /* <DEDUP_REMOVED lines=11> */
.L_x_136:
[----:B------:R-:W-:Y:S05]  /*0120*/  BSYNC B0 ;  /* 0x0000000000007941 */ /* 0x000fea0003800000 */
.L_x_135:
[----:B------:R-:W-:Y:S01]  /*0130*/  VOTEU.ANY UP0, P0 ;  /* 0x00000000003f7886 */ /* 0x000fe20000000100 */
[----:B------:R-:W0:Y:S01]  /*0140*/  SHFL.IDX PT, R3, R3, RZ, 0x1f ;  /* 0x00001fff03037589 */ /* 0x000e2200000e0000 */
[----:B------:R-:W-:Y:S01]  /*0150*/  UMOV UR4, 0x80 ;  /* 0x0000008000047882 */ /* 0x000fe20000000000 */
[----:B------:R-:W-:Y:S01]  /*0160*/  UMOV UR7, 0x100 ;  /* 0x0000010000077882 */ /* 0x000fe20000000000 */
[----:B------:R-:W-:Y:S01]  /*0170*/  VOTEU.ANY UP1, P0 ;  /* 0x00000000003f7886 */ /* 0x000fe20000020100 */
[----:B------:R-:W1:Y:S01]  /*0180*/  @UP0 S2UR UR8, SR_CgaCtaId ;  /* 0x00000000000809c3 */ /* 0x000e620000008800 */
[----:B------:R-:W2:Y:S01]  /*0190*/  SHFL.IDX PT, R2, R0, RZ, 0x1f ;  /* 0x00001fff00027589 */ /* 0x000ea200000e0000 */
[----:B------:R-:W-:Y:S01]  /*01a0*/  @UP0 UMOV UR6, 0x400 ;  /* 0x0000040000060882 */ /* 0x000fe20000000000 */
[----:B------:R-:W-:-:S04]  /*01b0*/  @UP0 UIADD3 UR4, -UR4, 0x100000, URZ ;  /* 0x0010000004040890 */ /* 0x000fc8000fffe13f */
[----:B------:R-:W-:Y:S02]  /*01c0*/  @UP0 USHF.L.U32 UR5, UR4, 0xb, URZ ;  /* 0x0000000b04050899 */ /* 0x000fe4000800063f */
[----:B------:R-:W-:Y:S01]  /*01d0*/  @UP0 USHF.L.U32 UR4, UR4, 0x1, URZ ;  /* 0x0000000104040899 */ /* 0x000fe2000800063f */
[----:B------:R-:W-:Y:S01]  /*01e0*/  VOTEU.ANY UP2, P0 ;  /* 0x00000000003f7886 */ /* 0x000fe20000040100 */
[----:B0-----:R-:W-:Y:S01]  /*01f0*/  R2UR UR9, R3 ;  /* 0x00000000030972ca */ /* 0x001fe200000e0000 */
[----:B-1----:R-:W-:Y:S01]  /*0200*/  @UP0 ULEA UR8, UR8, UR6, 0x18 ;  /* 0x0000000608080291 */ /* 0x002fe2000f8ec03f */
[----:B--2---:R-:W-:Y:S01]  /*0210*/  ISETP.NE.AND P1, PT, R2, RZ, PT ;  /* 0x000000ff0200720c */ /* 0x004fe20003f25270 */
[----:B------:R-:W-:-:S04]  /*0220*/  @UP0 UIADD3 UR6, -UR7, 0x100000, URZ ;  /* 0x0010000007060890 */ /* 0x000fc8000fffe13f */
[----:B------:R-:W-:Y:S02]  /*0230*/  @UP0 USHF.L.U32 UR7, UR6, 0xb, URZ ;  /* 0x0000000b06070899 */ /* 0x000fe4000800063f */
[----:B------:R-:W-:-:S04]  /*0240*/  @UP0 USHF.L.U32 UR6, UR6, 0x1, URZ ;  /* 0x0000000106060899 */ /* 0x000fc8000800063f */
[----:B------:R-:W-:Y:S01]  /*0250*/  UISETP.NE.AND UP0, UPT, UR9, URZ, UPT ;  /* 0x0000003f0900728c */ /* 0x000fe2000bf05270 */
[----:B------:R-:W0:Y:S02]  /*0260*/  FENCE.VIEW.ASYNC.S ;  /* 0x00000000000073c6 */ /* 0x000e240000000000 */
[----:B0-----:R0:W1:Y:S05]  /*0270*/  @UP1 SYNCS.EXCH.64 URZ, [UR8+0x38800], UR4 ;  /* 0x03880004083f15b2 */ /* 0x00106a0008000100 */
[----:B------:R0:W2:Y:S01]  /*0280*/  @UP2 SYNCS.EXCH.64 URZ, [UR8+0x38820], UR6 ;  /* 0x03882006083f25b2 */ /* 0x0000a20008000100 */
        /* <DEDUP_REMOVED lines=17> */
[----:B------:R3:W0:Y:S02]  /*03a0*/  SYNCS.EXCH.64 URZ, [UR8+0x38848], UR6 ;  /* 0x03884806083f75b2 */ /* 0x0006240008000100 */
[----:B---3--:R-:W-:Y:S01]  /*03b0*/  NOP ;  /* 0x0000000000007918 */ /* 0x008fe20000000000 */
.L_x_137:
[----:B------:R-:W3:Y:S01]  /*03c0*/  SHFL.IDX PT, R2, R0, RZ, 0x1f ;  /* 0x00001fff00027589 */ /* 0x000ee200000e0000 */
[----:B------:R-:W-:Y:S01]  /*03d0*/  NOP ;  /* 0x0000000000007918 */ /* 0x000fe20000000000 */
[----:B---3--:R-:W-:-:S13]  /*03e0*/  ISETP.NE.AND P0, PT, R2, RZ, PT ;  /* 0x000000ff0200720c */ /* 0x008fda0003f05270 */
        /* <DEDUP_REMOVED lines=17> */
[----:B------:R3:W0:Y:S02]  /*0500*/  SYNCS.EXCH.64 URZ, [UR8+0x38868], UR6 ;  /* 0x03886806083f75b2 */ /* 0x0006240008000100 */
[----:B---3--:R-:W-:Y:S01]  /*0510*/  NOP ;  /* 0x0000000000007918 */ /* 0x008fe20000000000 */
.L_x_138:
[----:B------:R-:W3:Y:S01]  /*0520*/  SHFL.IDX PT, R2, R0, RZ, 0x1f ;  /* 0x00001fff00027589 */ /* 0x000ee200000e0000 */
[----:B------:R-:W-:Y:S01]  /*0530*/  NOP ;  /* 0x0000000000007918 */ /* 0x000fe20000000000 */
[----:B---3--:R-:W-:-:S13]  /*0540*/  ISETP.NE.AND P0, PT, R2, RZ, PT ;  /* 0x000000ff0200720c */ /* 0x008fda0003f05270 */
        /* <DEDUP_REMOVED lines=13> */
[----:B------:R3:W0:Y:S02]  /*0620*/  SYNCS.EXCH.64 URZ, [UR6+0x38888], UR4 ;  /* 0x03888804063f75b2 */ /* 0x0006240008000100 */
[----:B---3--:R-:W-:Y:S01]  /*0630*/  NOP ;  /* 0x0000000000007918 */ /* 0x008fe20000000000 */
.L_x_139:
        /* <DEDUP_REMOVED lines=22> */
.L_x_140:
        /* <DEDUP_REMOVED lines=22> */
.L_x_141:
[----:B------:R-:W-:Y:S01]  /*0900*/  PLOP3.LUT P0, PT, PT, PT, UP0, 0x80, 0x0 ;  /* 0x000000000000781c */ /* 0x000fe20003f0f008 */
[----:B------:R-:W-:Y:S01]  /*0910*/  UMOV UR38, 0x1 ;  /* 0x0000000100267882 */ /* 0x000fe20000000000 */
[----:B------:R-:W-:Y:S01]  /*0920*/  NOP ;  /* 0x0000000000007918 */ /* 0x000fe20000000000 */
[----:B------:R-:W-:Y:S01]  /*0930*/  USEL UR38, UR38, 0x2, !UP0 ;  /* 0x0000000226267887 */ /* 0x000fe2000c000000 */
[----:B------:R-:W-:Y:S01]  /*0940*/  ULDC.64 UR48, c[0x0][0x208] ;  /* 0x0000820000307ab9 */ /* 0x000fe20000000a00 */
[----:B012-4-:R-:W-:Y:S08]  /*0950*/  BAR.SYNC.DEFER_BLOCKING 0x0 ;  /* 0x0000000000007b1d */ /* 0x017ff00000010000 */
[----:B------:R-:W-:Y:S05]  /*0960*/  @!P0 BRA `(.L_x_142) ;  /* 0x000000e800708947 */ /* 0x000fea0003800000 */
.L_x_143:
[----:B------:R-:W-:-:S08]  /*0970*/  NOP ;  /* 0x0000000000007918 */ /* 0x000fd00000000000 */
[----:B------:R-:W0:Y:S02]  /*0980*/  USETMAXREG.TRY_ALLOC.CTAPOOL UP0, 0xf0 ;  /* 0x000000f0000079c8 */ /* 0x000e240008000600 */
[----:B0-----:R-:W-:-:S13]  /*0990*/  PLOP3.LUT P0, PT, PT, PT, UP0, 0x80, 0x0 ;  /* 0x000000000000781c */ /* 0x001fda0003f0f008 */
[----:B------:R-:W-:Y:S05]  /*09a0*/  @!P0 BRA `(.L_x_143) ;  /* 0xfffffffc00f08947 */ /* 0x000fea000383ffff */
[----:B------:R-:W0:Y:S01]  /*09b0*/  S2R R2, SR_TID.X ;  /* 0x0000000000027919 */ /* 0x000e220000002100 */
[----:B------:R-:W1:Y:S01]  /*09c0*/  S2UR UR5, SR_CgaCtaId ;  /* 0x00000000000579c3 */ /* 0x000e620000008800 */
[----:B------:R-:W-:-:S07]  /*09d0*/  UMOV UR4, 0x400 ;  /* 0x0000040000047882 */ /* 0x000fce0000000000 */
[----:B------:R-:W-:Y:S06]  /*09e0*/  BAR.ARV 0x8, 0x180 ;  /* 0x0206000000007b1d */ /* 0x000fec0000002000 */
[----:B-1----:R-:W-:Y:S01]  /*09f0*/  ULEA UR4, UR5, UR4, 0x18 ;  /* 0x0000000405047291 */ /* 0x002fe2000f8ec03f */
[----:B0-----:R-:W-:-:S04]  /*0a00*/  LOP3.LUT R0, R2, 0xffffff80, RZ, 0xc0, !PT ;  /* 0xffffff8002007812 */ /* 0x001fc800078ec0ff */
[----:B------:R-:W-:-:S13]  /*0a10*/  ISETP.NE.AND P0, PT, R0, 0x80, PT ;  /* 0x000000800000780c */ /* 0x000fda0003f05270 */
[----:B------:R-:W-:Y:S08]  /*0a20*/  @!P0 BAR.ARV 0x9, 0x100 ;  /* 0x0244000000008b1d */ /* 0x000ff00000002000 */
[----:B------:R-:W-:Y:S06]  /*0a30*/  BAR.SYNC.DEFER_BLOCKING 0x5, 0x180 ;  /* 0x0146000000007b1d */ /* 0x000fec0000010000 */
[----:B------:R-:W0:Y:S01]  /*0a40*/  LDS.128 R8, [UR4+0x388d0] ;  /* 0x0388d004ff087984 */ /* 0x000e220008000c00 */
[----:B------:R-:W-:Y:S01]  /*0a50*/  ULDC UR4, c[0x0][0xc3c] ;  /* 0x00030f0000047ab9 */ /* 0x000fe20000000800 */
[----:B------:R-:W-:Y:S06]  /*0a60*/  BAR.ARV 0x4, 0x180 ;  /* 0x0106000000007b1d */ /* 0x000fec0000002000 */
[----:B0-----:R-:W-:-:S13]  /*0a70*/  ISETP.GE.AND P0, PT, R11, UR4, PT ;  /* 0x000000040b007c0c */ /* 0x001fda000bf06270 */
[----:B------:R-:W-:Y:S05]  /*0a80*/  @P0 EXIT ;  /* 0x000000000000094d */ /* 0x000fea0003800000 */
[----:B------:R-:W-:Y:S01]  /*0a90*/  VIADD R0, R2, 0xffffff80 ;  /* 0xffffff8002007836 */ /* 0x000fe20000000000 */
[----:B------:R-:W-:Y:S01]  /*0aa0*/  R2UR UR7, R11 ;  /* 0x000000000b0772ca */ /* 0x000fe200000e0000 */
[----:B------:R-:W-:Y:S01]  /*0ab0*/  ULOP3.LUT UR47, UR38, 0x1, URZ, 0xfc, !UPT ;  /* 0x00000001262f7892 */ /* 0x000fe2000f8efc3f */
[----:B------:R-:W-:Y:S01]  /*0ac0*/  R2UR UR5, R9 ;  /* 0x00000000090572ca */ /* 0x000fe200000e0000 */
[----:B------:R-:W-:Y:S01]  /*0ad0*/  UMOV UR46, URZ ;  /* 0x0000003f002e7c82 */ /* 0x000fe20008000000 */
[----:B------:R-:W-:Y:S01]  /*0ae0*/  SHF.R.S32.HI R3, RZ, 0x1f, R0 ;  /* 0x0000001fff037819 */ /* 0x000fe20000011400 */
[----:B------:R-:W-:Y:S01]  /*0af0*/  UMOV UR45, URZ ;  /* 0x0000003f002d7c82 */ /* 0x000fe20008000000 */
[----:B------:R-:W-:Y:S01]  /*0b00*/  R2UR UR6, R10 ;  /* 0x000000000a0672ca */ /* 0x000fe200000e0000 */
[----:B------:R-:W-:Y:S01]  /*0b10*/  UMOV UR53, URZ ;  /* 0x0000003f00357c82 */ /* 0x000fe20008000000 */
[CC--:B------:R-:W-:Y:S02]  /*0b20*/  LEA.HI R2, R3.reuse, R0.reuse, RZ, 0x7 ;  /* 0x0000000003027211 */ /* 0x0c0fe400078f38ff */
[----:B------:R-:W-:-:S02]  /*0b30*/  LEA.HI R4, R3, R0, RZ, 0x5 ;  /* 0x0000000003047211 */ /* 0x000fc400078f28ff */
[----:B------:R-:W-:-:S03]  /*0b40*/  LOP3.LUT R5, R2, 0xffffff80, RZ, 0xc0, !PT ;  /* 0xffffff8002057812 */ /* 0x000fc600078ec0ff */
[----:B------:R-:W-:Y:S02]  /*0b50*/  IMAD.SHL.U32 R6, R4, 0x20, RZ ;  /* 0x0000002004067824 */ /* 0x000fe400078e00ff */
[----:B------:R-:W-:Y:S01]  /*0b60*/  IMAD.IADD R13, R0, 0x1, -R5 ;  /* 0x00000001000d7824 */ /* 0x000fe200078e0a05 */
[CC--:B------:R-:W-:Y:S02]  /*0b70*/  LEA.HI R5, R3.reuse, R0.reuse, RZ, 0x2 ;  /* 0x0000000003057211 */ /* 0x0c0fe400078f10ff */
[----:B------:R-:W-:Y:S02]  /*0b80*/  LEA.HI R3, R3, R0, RZ, 0x4 ;  /* 0x0000000003037211 */ /* 0x000fe400078f20ff */
[----:B------:R-:W-:Y:S01]  /*0b90*/  SHF.R.S32.HI R8, RZ, 0x1f, R13 ;  /* 0x0000001fff087819 */ /* 0x000fe2000001140d */
[----:B------:R-:W-:Y:S01]  /*0ba0*/  STL [R1+0x44], R13 ;  /* 0x0000440d01007387 */ /* 0x000fe20000100800 */
[----:B------:R-:W-:Y:S02]  /*0bb0*/  LOP3.LUT R11, R5, 0xfffffffc, RZ, 0xc0, !PT ;  /* 0xfffffffc050b7812 */ /* 0x000fe400078ec0ff */
[----:B------:R-:W-:-:S02]  /*0bc0*/  LOP3.LUT R5, R3, 0x3fffff0, RZ, 0xc0, !PT ;  /* 0x03fffff003057812 */ /* 0x000fc400078ec0ff */
[----:B------:R-:W-:Y:S01]  /*0bd0*/  SHF.R.S32.HI R4, RZ, 0x4, R3 ;  /* 0x00000004ff047819 */ /* 0x000fe20000011403 */
[----:B------:R-:W-:Y:S01]  /*0be0*/  IMAD.IADD R12, R0, 0x1, -R11 ;  /* 0x00000001000c7824 */ /* 0x000fe200078e0a0b */
[----:B------:R-:W-:Y:S01]  /*0bf0*/  LEA.HI R9, R8, R13, RZ, 0x2 ;  /* 0x0000000d08097211 */ /* 0x000fe200078f10ff */
[----:B------:R-:W-:Y:S01]  /*0c00*/  IMAD.IADD R5, R0, 0x1, -R5 ;  /* 0x0000000100057824 */ /* 0x000fe200078e0a05 */
[----:B------:R-:W-:Y:S02]  /*0c10*/  LEA.HI R0, R3, R4, RZ, 0x1 ;  /* 0x0000000403007211 */ /* 0x000fe400078f08ff */
[--C-:B------:R-:W-:Y:S02]  /*0c20*/  SHF.R.S32.HI R10, RZ, 0x2, R9.reuse ;  /* 0x00000002ff0a7819 */ /* 0x100fe40000011409 */
[----:B------:R-:W-:Y:S02]  /*0c30*/  SHF.R.S32.HI R7, RZ, 0x1f, R9 ;  /* 0x0000001fff077819 */ /* 0x000fe40000011409 */
[----:B------:R-:W-:-:S02]  /*0c40*/  SHF.R.S32.HI R3, RZ, 0x7, R2 ;  /* 0x00000007ff037819 */ /* 0x000fc40000011402 */
[----:B------:R-:W-:Y:S02]  /*0c50*/  LEA.HI R11, R7, R10, RZ, 0x3 ;  /* 0x0000000a070b7211 */ /* 0x000fe400078f18ff */
[----:B------:R-:W-:Y:S02]  /*0c60*/  LEA.HI R2, R2, R3, RZ, 0x1 ;  /* 0x0000000302027211 */ /* 0x000fe400078f08ff */
[----:B------:R-:W-:Y:S02]  /*0c70*/  LOP3.LUT R6, R6, 0xfffffc00, RZ, 0xc0, !PT ;  /* 0xfffffc0006067812 */ /* 0x000fe400078ec0ff */
[----:B------:R-:W-:Y:S02]  /*0c80*/  LOP3.LUT R7, R0, 0x1ffffffe, RZ, 0xc0, !PT ;  /* 0x1ffffffe00077812 */ /* 0x000fe400078ec0ff */
[----:B------:R-:W-:Y:S01]  /*0c90*/  LOP3.LUT R11, R11, 0xfffffff8, RZ, 0xc0, !PT ;  /* 0xfffffff80b0b7812 */ /* 0x000fe200078ec0ff */
[----:B------:R-:W-:Y:S01]  /*0ca0*/  IMAD R6, R5, 0x40, R6 ;  /* 0x0000004005067824 */ /* 0x000fe200078e0206 */
[----:B------:R-:W-:Y:S01]  /*0cb0*/  LEA.HI R8, R8, R13, RZ, 0x5 ;  /* 0x0000000d08087211 */ /* 0x000fe200078f28ff */
[----:B------:R-:W-:Y:S01]  /*0cc0*/  IMAD.IADD R7, R4, 0x1, -R7 ;  /* 0x0000000104077824 */ /* 0x000fe200078e0a07 */
[----:B------:R-:W-:Y:S01]  /*0cd0*/  LOP3.LUT R2, R2, 0x3fffffe, RZ, 0xc0, !PT ;  /* 0x03fffffe02027812 */ /* 0x000fe200078ec0ff */
[----:B------:R-:W-:Y:S01]  /*0ce0*/  IMAD.IADD R11, R10, 0x1, -R11 ;  /* 0x000000010a0b7824 */ /* 0x000fe200078e0a0b */
[----:B------:R-:W-:-:S02]  /*0cf0*/  LEA.HI R0, R12, R12, RZ, 0x1 ;  /* 0x0000000c0c007211 */ /* 0x000fc400078f08ff */
[----:B------:R-:W-:Y:S01]  /*0d00*/  SHF.R.S32.HI R8, RZ, 0x5, R8 ;  /* 0x00000005ff087819 */ /* 0x000fe20000011408 */
[----:B------:R-:W-:Y:S01]  /*0d10*/  IMAD.IADD R2, R3, 0x1, -R2 ;  /* 0x0000000103027824 */ /* 0x000fe200078e0a02 */
[----:B------:R-:W-:Y:S01]  /*0d20*/  LOP3.LUT R3, R0, 0x1ffffffe, RZ, 0xc0, !PT ;  /* 0x1ffffffe00037812 */ /* 0x000fe200078ec0ff */
[----:B------:R-:W-:Y:S01]  /*0d30*/  IMAD R0, R7, 0x8, R6 ;  /* 0x0000000807007824 */ /* 0x000fe200078e0206 */
[----:B------:R-:W-:Y:S01]  /*0d40*/  LOP3.LUT R9, R9, 0x7ffffffc, RZ, 0xc0, !PT ;  /* 0x7ffffffc09097812 */ /* 0x000fe200078ec0ff */
[----:B------:R-:W-:Y:S02]  /*0d50*/  IMAD R11, R8, 0x10, R11 ;  /* 0x00000010080b7824 */ /* 0x000fe400078e020b */
[----:B------:R-:W-:Y:S01]  /*0d60*/  IMAD.IADD R3, R12, 0x1, -R3 ;  /* 0x000000010c037824 */ /* 0x000fe200078e0a03 */
[----:B------:R0:W-:Y:S01]  /*0d70*/  STL [R1+0x50], R0 ;  /* 0x0000500001007387 */ /* 0x0001e20000100800 */
[----:B------:R-:W-:-:S04]  /*0d80*/  IMAD.IADD R9, R13, 0x1, -R9 ;  /* 0x000000010d097824 */ /* 0x000fc800078e0a09 */
[----:B------:R-:W-:-:S04]  /*0d90*/  IMAD.SHL.U32 R16, R9, 0x2, RZ ;  /* 0x0000000209107824 */ /* 0x000fc800078e00ff */
[----:B------:R-:W-:Y:S02]  /*0da0*/  VIADD R32, R16, 0x8 ;  /* 0x0000000810207836 */ /* 0x000fe40000000000 */
[----:B0-----:R-:W-:Y:S02]  /*0db0*/  IMAD R0, R2, 0x40, R11 ;  /* 0x0000004002007824 */ /* 0x001fe400078e020b */
[C---:B------:R-:W-:Y:S01]  /*0dc0*/  VIADD R29, R16.reuse, 0x20 ;  /* 0x00000020101d7836 */ /* 0x040fe20000000000 */
[----:B------:R-:W-:Y:S01]  /*0dd0*/  SHF.R.S32.HI R2, RZ, 0x1f, R32 ;  /* 0x0000001fff027819 */ /* 0x000fe20000011420 */
[C---:B------:R-:W-:Y:S01]  /*0de0*/  VIADD R26, R16.reuse, 0x38 ;  /* 0x00000038101a7836 */ /* 0x040fe20000000000 */
[----:B------:R0:W-:Y:S01]  /*0df0*/  STL [R1+0x48], R0 ;  /* 0x0000480001007387 */ /* 0x0001e20000100800 */
[C---:B------:R-:W-:Y:S01]  /*0e00*/  VIADD R21, R16.reuse, 0x50 ;  /* 0x0000005010157836 */ /* 0x040fe20000000000 */
[----:B------:R-:W-:Y:S01]  /*0e10*/  SHF.R.S32.HI R2, RZ, 0x1f, R29 ;  /* 0x0000001fff027819 */ /* 0x000fe2000001141d */
        /* <DEDUP_REMOVED lines=8> */
[----:B0-----:R-:W-:Y:S01]  /*0ea0*/  IMAD R0, R3, 0x8, R0 ;  /* 0x0000000803007824 */ /* 0x001fe200078e0200 */
[----:B------:R-:W-:Y:S01]  /*0eb0*/  SHF.R.S32.HI R6, RZ, 0x1f, R30 ;  /* 0x0000001fff067819 */ /* 0x000fe2000001141e */
        /* <DEDUP_REMOVED lines=40> */
[----:B------:R-:W-:Y:S01]  /*1140*/  VIADD R17, R16, 0xe8 ;  /* 0x000000e810117836 */ /* 0x000fe20000000000 */
[----:B------:R-:W-:-:S02]  /*1150*/  SHF.R.S32.HI R4, RZ, 0x1f, R19 ;  /* 0x0000001fff047819 */ /* 0x000fc40000011413 */
[----:B0-----:R-:W-:-:S07]  /*1160*/  SHF.R.S32.HI R2, RZ, 0x1f, R18 ;  /* 0x0000001fff027819 */ /* 0x001fce0000011412 */
.L_x_191:
[----:B------:R-:W-:Y:S01]  /*1170*/  ULDC.64 UR8, c[0x0][0xc88] ;  /* 0x0003220000087ab9 */ /* 0x000fe20000000a00 */
[----:B------:R-:W-:Y:S01]  /*1180*/  ULDC.64 UR10, c[0x0][0xa20] ;  /* 0x00028800000a7ab9 */ /* 0x000fe20000000a00 */
[----:B------:R-:W-:Y:S01]  /*1190*/  UIMAD.WIDE UR8, UR7, 0x4, UR8 ;  /* 0x00000004070878a5 */ /* 0x000fe2000f8e0208 */
[----:B------:R-:W-:-:S05]  /*11a0*/  ULDC UR4, c[0x0][0x424] ;  /* 0x0001090000047ab9 */ /* 0x000fca0000000800 */
[----:B0-23--:R-:W-:Y:S02]  /*11b0*/  IMAD.U32 R2, RZ, RZ, UR8 ;  /* 0x00000008ff027e24 */ /* 0x00dfe4000f8e00ff */
[----:B-1----:R-:W-:Y:S01]  /*11c0*/  IMAD.U32 R3, RZ, RZ, UR9 ;  /* 0x00000009ff037e24 */ /* 0x002fe2000f8e00ff */
[----:B------:R-:W-:-:S04]  /*11d0*/  ULDC.64 UR8, c[0x0][0xa28] ;  /* 0x00028a0000087ab9 */ /* 0x000fc80000000a00 */
[----:B------:R-:W2:Y:S01]  /*11e0*/  LDG.E R2, desc[UR48][R2.64] ;  /* 0x0000003002027981 */ /* 0x000ea2000c1e1900 */
[----:B------:R-:W-:Y:S02]  /*11f0*/  UISETP.NE.U32.AND UP0, UPT, UR8, URZ, UPT ;  /* 0x0000003f0800728c */ /* 0x000fe4000bf05070 */
[----:B------:R-:W-:Y:S02]  /*1200*/  UISETP.NE.U32.AND UP1, UPT, UR10, URZ, UPT ;  /* 0x0000003f0a00728c */ /* 0x000fe4000bf25070 */
[----:B------:R-:W-:Y:S02]  /*1210*/  UISETP.NE.AND.EX UP0, UPT, UR9, URZ, UPT, UP0 ;  /* 0x0000003f0900728c */ /* 0x000fe4000bf05300 */
[----:B------:R-:W-:-:S04]  /*1220*/  UISETP.NE.AND.EX UP1, UPT, UR11, URZ, UPT, UP1 ;  /* 0x0000003f0b00728c */ /* 0x000fc8000bf25310 */
[----:B------:R-:W-:Y:S02]  /*1230*/  PLOP3.LUT P0, PT, PT, PT, UP0, 0x80, 0x0 ;  /* 0x000000000000781c */ /* 0x000fe40003f0f008 */
[----:B------:R-:W-:Y:S02]  /*1240*/  PLOP3.LUT P1, PT, PT, PT, UP1, 0x80, 0x0 ;  /* 0x000000000000781c */ /* 0x000fe40003f2f018 */
[----:B--2---:R-:W-:-:S13]  /*1250*/  R2UR UR36, R2 ;  /* 0x00000000022472ca */ /* 0x004fda00000e0000 */
[----:B------:R-:W-:Y:S02]  /*1260*/  USHF.R.S32.HI UR37, URZ, 0x1f, UR36 ;  /* 0x0000001f3f257899 */ /* 0x000fe40008011424 */
[----:B------:R-:W-:-:S04]  /*1270*/  @UP0 ULEA UR8, UP2, UR36, UR8, 0x2 ;  /* 0x0000000824080291 */ /* 0x000fc8000f84103f */
[----:B------:R-:W-:Y:S02]  /*1280*/  @UP0 ULEA.HI.X UR9, UR36, UR9, UR37, 0x2, UP2 ;  /* 0x0000000924090291 */ /* 0x000fe400090f1425 */
[----:B------:R-:W-:Y:S01]  /*1290*/  @UP1 ULEA UR10, UP0, UR36, UR10, 0x2 ;  /* 0x0000000a240a1291 */ /* 0x000fe2000f80103f */
[----:B------:R-:W-:-:S03]  /*12a0*/  IMAD.U32 R2, RZ, RZ, UR8 ;  /* 0x00000008ff027e24 */ /* 0x000fc6000f8e00ff */
[----:B------:R-:W-:Y:S01]  /*12b0*/  @UP1 ULEA.HI.X UR11, UR36, UR11, UR37, 0x2, UP0 ;  /* 0x0000000b240b1291 */ /* 0x000fe200080f1425 */
[----:B------:R-:W-:Y:S01]  /*12c0*/  IMAD.U32 R3, RZ, RZ, UR9 ;  /* 0x00000009ff037e24 */ /* 0x000fe2000f8e00ff */
[----:B------:R-:W-:Y:S01]  /*12d0*/  ULDC.64 UR8, c[0x0][0x418] ;  /* 0x0001060000087ab9 */ /* 0x000fe20000000a00 */
[----:B------:R-:W-:-:S03]  /*12e0*/  IMAD.U32 R4, RZ, RZ, UR10 ;  /* 0x0000000aff047e24 */ /* 0x000fc6000f8e00ff */
[----:B------:R-:W-:Y:S01]  /*12f0*/  IMAD.U32 R5, RZ, RZ, UR11 ;  /* 0x0000000bff057e24 */ /* 0x000fe2000f8e00ff */
[----:B------:R-:W2:Y:S04]  /*1300*/  @P0 LDG.E R2, desc[UR48][R2.64] ;  /* 0x0000003002020981 */ /* 0x000ea8000c1e1900 */
[----:B------:R-:W3:Y:S01]  /*1310*/  @P1 LDG.E R4, desc[UR48][R4.64] ;  /* 0x0000003004041981 */ /* 0x000ee2000c1e1900 */
[----:B------:R-:W-:Y:S01]  /*1320*/  UISETP.NE.U32.AND UP0, UPT, UR8, URZ, UPT ;  /* 0x0000003f0800728c */ /* 0x000fe2000bf05070 */
[----:B------:R-:W-:Y:S01]  /*1330*/  UMOV UR42, UR5 ;  /* 0x00000005002a7c82 */ /* 0x000fe20008000000 */
[----:B------:R-:W-:Y:S02]  /*1340*/  ULDC UR5, c[0x0][0x2f0] ;  /* 0x0000bc0000057ab9 */ /* 0x000fe40000000800 */
[----:B------:R-:W-:Y:S01]  /*1350*/  UISETP.NE.AND.EX UP0, UPT, UR9, URZ, UPT, UP0 ;  /* 0x0000003f0900728c */ /* 0x000fe2000bf05300 */
[----:B------:R-:W-:Y:S01]  /*1360*/  UMOV UR52, URZ ;  /* 0x0000003f00347c82 */ /* 0x000fe20008000000 */
[----:B------:R-:W-:-:S02]  /*1370*/  ULOP3.LUT UR39, UR6, 0xffff, URZ, 0xc0, !UPT ;  /* 0x0000ffff06277892 */ /* 0x000fc4000f8ec03f */
[----:B------:R-:W-:Y:S02]  /*1380*/  USEL UR4, UR4, 0x1, UP0 ;  /* 0x0000000104047887 */ /* 0x000fe40008000000 */
[----:B------:R-:W-:Y:S02]  /*1390*/  ULOP3.LUT UR7, UR6, 0xff0000, URZ, 0xc0, !UPT ;  /* 0x00ff000006077892 */ /* 0x000fe4000f8ec03f */
[----:B------:R-:W-:Y:S02]  /*13a0*/  UIMAD UR4, UR4, UR5, URZ ;  /* 0x00000005040472a4 */ /* 0x000fe4000f8e023f */
[----:B------:R-:W-:Y:S01]  /*13b0*/  ULOP3.LUT UR6, UR6, 0xff000000, URZ, 0xc0, !UPT ;  /* 0xff00000006067892 */ /* 0x000fe2000f8ec03f */
[----:B--2---:R-:W-:-:S04]  /*13c0*/  @P0 R2UR UR52, R2 ;  /* 0x00000000023402ca */ /* 0x004fc800000e0000 */
[----:B---3--:R-:W-:Y:S01]  /*13d0*/  @P1 R2UR UR4, R4 ;  /* 0x00000000040412ca */ /* 0x008fe200000e0000 */
[----:B----45:R-:W-:-:S14]  /*13e0*/  @P1 BRA `(.L_x_144) ;  /* 0x0000000000341947 */ /* 0x030fdc0003800000 */
[----:B------:R-:W-:Y:S02]  /*13f0*/  ULDC.64 UR8, c[0x0][0xa08] ;  /* 0x0002820000087ab9 */ /* 0x000fe40000000a00 */
[----:B------:R-:W-:-:S04]  /*1400*/  ISETP.NE.U32.AND P0, PT, RZ, UR8, PT ;  /* 0x00000008ff007c0c */ /* 0x000fc8000bf05070 */
[----:B------:R-:W-:-:S13]  /*1410*/  ISETP.NE.AND.EX P0, PT, RZ, UR9, PT, P0 ;  /* 0x00000009ff007c0c */ /* 0x000fda000bf05300 */
[----:B------:R-:W-:Y:S05]  /*1420*/  @!P0 BRA `(.L_x_144) ;  /* 0x0000000000248947 */ /* 0x000fea0003800000 */
[----:B------:R-:W-:Y:S02]  /*1430*/  ULDC.64 UR4, c[0x0][0xa08] ;  /* 0x0002820000047ab9 */ /* 0x000fe40000000a00 */
[----:B------:R-:W-:-:S06]  /*1440*/  UIMAD.WIDE UR4, UR36, 0x4, UR4 ;  /* 0x00000004240478a5 */ /* 0x000fcc000f8e0204 */
[----:B------:R-:W-:Y:S02]  /*1450*/  IMAD.U32 R2, RZ, RZ, UR4 ;  /* 0x00000004ff027e24 */ /* 0x000fe4000f8e00ff */
[----:B------:R-:W-:-:S05]  /*1460*/  IMAD.U32 R3, RZ, RZ, UR5 ;  /* 0x00000005ff037e24 */ /* 0x000fca000f8e00ff */
[----:B------:R-:W2:Y:S04]  /*1470*/  LDG.E R4, desc[UR48][R2.64] ;  /* 0x0000003002047981 */ /* 0x000ea8000c1e1900 */
[----:B------:R-:W3:Y:S01]  /*1480*/  LDG.E R0, desc[UR48][R2.64+0x4] ;  /* 0x0000043002007981 */ /* 0x000ee2000c1e1900 */
[----:B--2---:R-:W-:Y:S02]  /*1490*/  R2UR UR4, R4 ;  /* 0x00000000040472ca */ /* 0x004fe400000e0000 */
[----:B---3--:R-:W-:-:S13]  /*14a0*/  R2UR UR5, R0 ;  /* 0x00000000000572ca */ /* 0x008fda00000e0000 */
[----:B------:R-:W-:-:S12]  /*14b0*/  UIADD3 UR4, -UR4, UR5, URZ ;  /* 0x0000000504047290 */ /* 0x000fd8000fffe13f */
.L_x_144:
[----:B------:R-:W-:Y:S02]  /*14c0*/  UIADD3 UR52, -UR52, UR4, URZ ;  /* 0x0000000434347290 */ /* 0x000fe4000fffe13f */
[----:B------:R-:W-:Y:S02]  /*14d0*/  USHF.R.U32.HI UR6, URZ, 0x8, UR6 ;  /* 0x000000083f067899 */ /* 0x000fe40008011606 */
[----:B------:R-:W-:Y:S02]  /*14e0*/  UISETP.GE.AND UP0, UPT, UR52, 0x1, UPT ;  /* 0x000000013400788c */ /* 0x000fe4000bf06270 */
[----:B------:R-:W-:Y:S02]  /*14f0*/  UIADD3 UR4, UR52, 0x7f, URZ ;  /* 0x0000007f34047890 */ /* 0x000fe4000fffe03f */
[----:B------:R-:W-:Y:S02]  /*1500*/  ULEA.HI UR6, UR7, UR6, URZ, 0x10 ;  /* 0x0000000607067291 */ /* 0x000fe4000f8f803f */
[----:B------:R-:W-:Y:S01]  /*1510*/  PLOP3.LUT P0, PT, PT, PT, UP0, 0x80, 0x0 ;  /* 0x000000000000781c */ /* 0x000fe20003f0f008 */
[----:B------:R-:W-:-:S02]  /*1520*/  USHF.R.S32.HI UR5, URZ, 0x1f, UR4 ;  /* 0x0000001f3f057899 */ /* 0x000fc40008011404 */
[----:B------:R-:W-:Y:S02]  /*1530*/  ULOP3.LUT UR40, UR6, 0xff, URZ, 0xc0, !UPT ;  /* 0x000000ff06287892 */ /* 0x000fe4000f8ec03f */
[----:B------:R-:W-:Y:S02]  /*1540*/  ULEA.HI UR5, UR5, UR4, URZ, 0x7 ;  /* 0x0000000405057291 */ /* 0x000fe4000f8f383f */
[----:B------:R-:W-:Y:S01]  /*1550*/  USHF.R.U32.HI UR44, URZ, 0x10, UR6 ;  /* 0x000000103f2c7899 */ /* 0x000fe20008011606 */
[----:B------:R-:W-:Y:S01]  /*1560*/  UMOV UR4, URZ ;  /* 0x0000003f00047c82 */ /* 0x000fe20008000000 */
[----:B------:R-:W-:-:S04]  /*1570*/  USHF.R.S32.HI UR9, URZ, 0x7, UR5 ;  /* 0x000000073f097899 */ /* 0x000fc80008011405 */
[----:B------:R-:W-:Y:S08]  /*1580*/  @!P0 BRA `(.L_x_145) ;  /* 0x0000000000908947 */ /* 0x000ff00003800000 */
[----:B------:R-:W-:Y:S01]  /*1590*/  UISETP.NE.AND UP0, UPT, UR44, URZ, UPT ;  /* 0x0000003f2c00728c */ /* 0x000fe2000bf05270 */
[----:B------:R-:W-:-:S03]  /*15a0*/  ULDC UR4, c[0x0][0x9f0] ;  /* 0x00027c0000047ab9 */ /* 0x000fc60000000800 */
[----:B------:R-:W-:-:S03]  /*15b0*/  USEL UR10, UR44, UR4, UP0 ;  /* 0x000000042c0a7287 */ /* 0x000fc60008000000 */
[----:B------:R-:W-:Y:S01]  /*15c0*/  UMOV UR4, URZ ;  /* 0x0000003f00047c82 */ /* 0x000fe20008000000 */
[----:B------:R-:W-:Y:S02]  /*15d0*/  UIADD3 UR6, UR9, -0x1, UR10 ;  /* 0xffffffff09067890 */ /* 0x000fe4000fffe00a */
[----:B------:R-:W-:-:S04]  /*15e0*/  IMAD.U32 R3, RZ, RZ, UR10 ;  /* 0x0000000aff037e24 */ /* 0x000fc8000f8e00ff */
[----:B------:R-:W-:Y:S01]  /*15f0*/  IMAD.U32 R4, RZ, RZ, UR6 ;  /* 0x00000006ff047e24 */ /* 0x000fe2000f8e00ff */
[-C--:B------:R-:W-:Y:S01]  /*1600*/  IABS R0, R3.reuse ;  /* 0x0000000300007213 */ /* 0x080fe20000000000 */
[----:B------:R-:W-:Y:S01]  /*1610*/  ULOP3.LUT UR6, UR6, UR10, URZ, 0x3c, !UPT ;  /* 0x0000000a06067292 */ /* 0x000fe2000f8e3c3f */
[----:B------:R-:W-:Y:S02]  /*1620*/  IABS R5, R3 ;  /* 0x0000000300057213 */ /* 0x000fe40000000000 */
[----:B------:R-:W-:Y:S02]  /*1630*/  R2UR UR11, R0 ;  /* 0x00000000000b72ca */ /* 0x000fe400000e0000 */
[----:B------:R-:W-:-:S05]  /*1640*/  IABS R4, R4 ;  /* 0x0000000400047213 */ /* 0x000fca0000000000 */
[----:B------:R-:W-:-:S05]  /*1650*/  IMAD.MOV.U32 R3, RZ, RZ, R4 ;  /* 0x000000ffff037224 */ /* 0x000fca00078e0004 */
[----:B------:R-:W-:Y:S01]  /*1660*/  R2UR UR8, R3 ;  /* 0x00000000030872ca */ /* 0x000fe200000e0000 */
[----:B------:R-:W0:Y:S08]  /*1670*/  I2F.RP R0, UR11 ;  /* 0x0000000b00007d06 */ /* 0x000e300008209400 */
[----:B0-----:R-:W0:Y:S02]  /*1680*/  MUFU.RCP R0, R0 ;  /* 0x0000000000007308 */ /* 0x001e240000001000 */
[----:B0-----:R-:W-:-:S02]  /*1690*/  VIADD R2, R0, 0xffffffe ;  /* 0x0ffffffe00027836 */ /* 0x001fc40000000000 */
[----:B------:R-:W-:-:S04]  /*16a0*/  IMAD.MOV R0, RZ, RZ, -R5 ;  /* 0x000000ffff007224 */ /* 0x000fc800078e0a05 */
[----:B------:R-:W0:Y:S02]  /*16b0*/  F2I.FTZ.U32.TRUNC.NTZ R2, R2 ;  /* 0x0000000200027305 */ /* 0x000e24000021f000 */
[----:B0-----:R-:W-:-:S13]  /*16c0*/  R2UR UR5, R2 ;  /* 0x00000000020572ca */ /* 0x001fda00000e0000 */
[----:B------:R-:W-:-:S04]  /*16d0*/  UIADD3 UR7, URZ, -UR5, URZ ;  /* 0x800000053f077290 */ /* 0x000fc8000fffe03f */
[----:B------:R-:W-:-:S04]  /*16e0*/  UIMAD UR7, UR7, UR11, URZ ;  /* 0x0000000b070772a4 */ /* 0x000fc8000f8e023f */
[----:B------:R-:W-:-:S03]  /*16f0*/  UIMAD.WIDE.U32 UR4, UR5, UR7, UR4 ;  /* 0x00000007050472a5 */ /* 0x000fc6000f8e0004 */
[----:B------:R-:W-:Y:S01]  /*1700*/  R2UR UR7, R0 ;  /* 0x00000000000772ca */ /* 0x000fe200000e0000 */
[----:B------:R-:W-:-:S12]  /*1710*/  UIMAD.WIDE.U32 UR4, UR5, UR8, URZ ;  /* 0x00000008050472a5 */ /* 0x000fd8000f8e003f */
[----:B------:R-:W-:-:S04]  /*1720*/  UIMAD UR4, UR5, UR7, UR8 ;  /* 0x00000007050472a4 */ /* 0x000fc8000f8e0208 */
[----:B------:R-:W-:-:S11]  /*1730*/  UISETP.GT.U32.AND UP1, UPT, UR11, UR4, UPT ;  /* 0x000000040b00728c */ /* 0x000fd6000bf24070 */
[----:B------:R-:W-:Y:S02]  /*1740*/  @!UP1 UIADD3 UR4, UR4, -UR11, URZ ;  /* 0x8000000b04049290 */ /* 0x000fe4000fffe03f */
[----:B------:R-:W-:Y:S02]  /*1750*/  @!UP1 UIADD3 UR5, UR5, 0x1, URZ ;  /* 0x0000000105059890 */ /* 0x000fe4000fffe03f */
[----:B------:R-:W-:Y:S02]  /*1760*/  UISETP.GE.U32.AND UP0, UPT, UR4, UR11, UPT ;  /* 0x0000000b0400728c */ /* 0x000fe4000bf06070 */
[----:B------:R-:W-:-:S09]  /*1770*/  UISETP.GE.AND UP1, UPT, UR6, URZ, UPT ;  /* 0x0000003f0600728c */ /* 0x000fd2000bf26270 */
[----:B------:R-:W-:Y:S02]  /*1780*/  @UP0 UIADD3 UR5, UR5, 0x1, URZ ;  /* 0x0000000105050890 */ /* 0x000fe4000fffe03f */
[----:B------:R-:W-:-:S05]  /*1790*/  UISETP.NE.AND UP0, UPT, UR10, URZ, UPT ;  /* 0x0000003f0a00728c */ /* 0x000fca000bf05270 */
[----:B------:R-:W-:Y:S02]  /*17a0*/  UMOV UR4, UR5 ;  /* 0x0000000500047c82 */ /* 0x000fe40008000000 */
[----:B------:R-:W-:-:S04]  /*17b0*/  @!UP1 UIADD3 UR4, -UR4, URZ, URZ ;  /* 0x0000003f04049290 */ /* 0x000fc8000fffe13f */
[----:B------:R-:W-:-:S12]  /*17c0*/  @!UP0 ULOP3.LUT UR4, URZ, UR10, URZ, 0x33, !UPT ;  /* 0x0000000a3f048292 */ /* 0x000fd8000f8e333f */
.L_x_145:
[----:B------:R-:W-:Y:S01]  /*17d0*/  UIMAD UR41, UR40, UR4, URZ ;  /* 0x00000004282972a4 */ /* 0x000fe2000f8e023f */
[----:B------:R-:W-:Y:S01]  /*17e0*/  IMAD.U32 R0, RZ, RZ, UR9 ;  /* 0x00000009ff007e24 */ /* 0x000fe2000f8e00ff */
[----:B------:R-:W-:Y:S01]  /*17f0*/  PLOP3.LUT P0, PT, PT, PT, PT, 0x80, 0x0 ;  /* 0x000000000000781c */ /* 0x000fe20003f0f070 */
[----:B------:R-:W-:Y:S01]  /*1800*/  IMAD.U32 R3, RZ, RZ, UR4 ;  /* 0x00000004ff037e24 */ /* 0x000fe2000f8e00ff */
[----:B------:R-:W-:Y:S01]  /*1810*/  CS2R R28, SRZ ;  /* 0x00000000001c7805 */ /* 0x000fe2000001ff00 */
[----:B------:R-:W-:Y:S01]  /*1820*/  IMAD.MOV.U32 R160, RZ, RZ, RZ ;  /* 0x000000ffffa07224 */ /* 0x000fe200078e00ff */
[----:B------:R-:W-:Y:S02]  /*1830*/  CS2R R4, SRZ ;  /* 0x0000000000047805 */ /* 0x000fe4000001ff00 */
[----:B------:R-:W-:Y:S02]  /*1840*/  CS2R R30, SRZ ;  /* 0x00000000001e7805 */ /* 0x000fe4000001ff00 */
[----:B------:R-:W-:-:S02]  /*1850*/  VIADDMNMX R0, R3, UR41, R0, PT ;  /* 0x0000002903007c46 */ /* 0x000fc4000b800100 */
[----:B------:R-:W-:Y:S02]  /*1860*/  CS2R R26, SRZ ;  /* 0x00000000001a7805 */ /* 0x000fe4000001ff00 */
[----:B------:R-:W-:Y:S02]  /*1870*/  CS2R R24, SRZ ;  /* 0x0000000000187805 */ /* 0x000fe4000001ff00 */
[----:B------:R-:W-:Y:S02]  /*1880*/  CS2R R36, SRZ ;  /* 0x0000000000247805 */ /* 0x000fe4000001ff00 */
[----:B------:R-:W-:Y:S01]  /*1890*/  R2UR UR51, R0 ;  /* 0x00000000003372ca */ /* 0x000fe200000e0000 */
        /* <DEDUP_REMOVED lines=11> */
[----:B------:R-:W-:Y:S01]  /*1950*/  CS2R R52, SRZ ;  /* 0x0000000000347805 */ /* 0x000fe2000001ff00 */
[----:B------:R-:W-:Y:S01]  /*1960*/  UISETP.GT.AND UP0, UPT, UR51, UR41, UPT ;  /* 0x000000293300728c */ /* 0x000fe2000bf04270 */
[----:B------:R-:W-:Y:S02]  /*1970*/  CS2R R54, SRZ ;  /* 0x0000000000367805 */ /* 0x000fe4000001ff00 */
[----:B------:R-:W-:Y:S02]  /*1980*/  CS2R R50, SRZ ;  /* 0x0000000000327805 */ /* 0x000fe4000001ff00 */
[----:B------:R-:W-:Y:S02]  /*1990*/  CS2R R10, SRZ ;  /* 0x00000000000a7805 */ /* 0x000fe4000001ff00 */
[----:B------:R-:W-:-:S02]  /*19a0*/  CS2R R48, SRZ ;  /* 0x0000000000307805 */ /* 0x000fc4000001ff00 */
[----:B------:R-:W-:Y:S02]  /*19b0*/  CS2R R60, SRZ ;  /* 0x00000000003c7805 */ /* 0x000fe4000001ff00 */
[----:B------:R-:W-:Y:S02]  /*19c0*/  PLOP3.LUT P1, PT, PT, PT, UP0, 0x80, 0x0 ;  /* 0x000000000000781c */ /* 0x000fe40003f2f008 */
        /* <DEDUP_REMOVED lines=24> */
[----:B------:R-:W-:Y:S01]  /*1b50*/  CS2R R98, SRZ ;  /* 0x0000000000627805 */ /* 0x000fe2000001ff00 */
[----:B------:R-:W-:Y:S01]  /*1b60*/  IMAD.MOV.U32 R108, RZ, RZ, RZ ;  /* 0x000000ffff6c7224 */ /* 0x000fe200078e00ff */
        /* <DEDUP_REMOVED lines=23> */
[----:B------:R-:W0:Y:S01]  /*1ce0*/  S2R R2, SR_TID.X ;  /* 0x0000000000027919 */ /* 0x000e220000002100 */
[----:B------:R-:W1:Y:S01]  /*1cf0*/  S2UR UR6, SR_CgaCtaId ;  /* 0x00000000000679c3 */ /* 0x000e620000008800 */
[----:B------:R-:W-:Y:S02]  /*1d00*/  UMOV UR5, 0x400 ;  /* 0x0000040000057882 */ /* 0x000fe40000000000 */
[----:B-1----:R-:W-:-:S04]  /*1d10*/  ULEA UR5, UR6, UR5, 0x18 ;  /* 0x0000000506057291 */ /* 0x002fc8000f8ec03f */
[----:B------:R-:W-:Y:S01]  /*1d20*/  UIADD3 UR5, UR5, 0x20400, URZ ;  /* 0x0002040005057890 */ /* 0x000fe2000fffe03f */
[----:B0-----:R-:W-:-:S03]  /*1d30*/  VIADD R0, R2, 0xffffff80 ;  /* 0xffffff8002007836 */ /* 0x001fc60000000000 */
[----:B------:R-:W-:Y:S02]  /*1d40*/  ULOP3.LUT UP0, URZ, UR5, 0x3ff, URZ, 0xc0, !UPT ;  /* 0x000003ff053f7892 */ /* 0x000fe4000f80c03f */
[----:B------:R-:W-:-:S04]  /*1d50*/  SHF.R.S32.HI R3, RZ, 0x1f, R0 ;  /* 0x0000001fff037819 */ /* 0x000fc80000011400 */
[----:B------:R-:W-:Y:S02]  /*1d60*/  PLOP3.LUT P0, PT, PT, PT, UP0, 0x80, 0x0 ;  /* 0x000000000000781c */ /* 0x000fe40003f0f008 */
[----:B------:R-:W-:-:S04]  /*1d70*/  LEA.HI R3, R3, R0, RZ, 0x7 ;  /* 0x0000000003037211 */ /* 0x000fc800078f38ff */
[----:B------:R-:W-:-:S06]  /*1d80*/  SHF.R.S32.HI R3, RZ, 0x7, R3 ;  /* 0x00000007ff037819 */ /* 0x000fcc0000011403 */
[----:B------:R-:W0:Y:S02]  /*1d90*/  SHFL.IDX PT, R3, R3, RZ, 0x1f ;  /* 0x00001fff03037589 */ /* 0x000e2400000e0000 */
[----:B0-----:R-:W-:-:S13]  /*1da0*/  R2UR UR43, R3 ;  /* 0x00000000032b72ca */ /* 0x001fda00000e0000 */
        /* <DEDUP_REMOVED lines=23> */
.L_x_147:
[----:B------:R-:W-:Y:S01]  /*1f20*/  ULDC.64 UR6, c[0x0][0x998] ;  /* 0x0002660000067ab9 */ /* 0x000fe20000000a00 */
[----:B------:R-:W-:Y:S01]  /*1f30*/  ULDC.64 UR4, c[0x0][0x990] ;  /* 0x0002640000047ab9 */ /* 0x000fe20000000a00 */
[----:B------:R-:W-:Y:S02]  /*1f40*/  ISETP.NE.U32.AND P1, PT, RZ, UR6, PT ;  /* 0x00000006ff007c0c */ /* 0x000fe4000bf25070 */
[----:B------:R-:W-:Y:S02]  /*1f50*/  ISETP.NE.U32.AND P0, PT, RZ, UR4, PT ;  /* 0x00000004ff007c0c */ /* 0x000fe4000bf05070 */
[----:B------:R-:W-:Y:S02]  /*1f60*/  ISETP.NE.AND.EX P1, PT, RZ, UR7, PT, P1 ;  /* 0x00000007ff007c0c */ /* 0x000fe4000bf25310 */
[----:B------:R-:W-:-:S11]  /*1f70*/  ISETP.NE.AND.EX P0, PT, RZ, UR5, PT, P0 ;  /* 0x00000005ff007c0c */ /* 0x000fd6000bf05300 */
[----:B------:R-:W0:Y:S08]  /*1f80*/  @P1 LDC.64 R8, c[0x0][0x9b8] ;  /* 0x00026e00ff081b82 */ /* 0x000e300000000a00 */
[----:B------:R-:W1:Y:S08]  /*1f90*/  @P0 LDC.64 R6, c[0x0][0x9a8] ;  /* 0x00026a00ff060b82 */ /* 0x000e700000000a00 */
[----:B------:R-:W2:Y:S08]  /*1fa0*/  @P0 LDC.64 R10, c[0x0][0x9b0] ;  /* 0x00026c00ff0a0b82 */ /* 0x000eb00000000a00 */
[----:B------:R-:W3:Y:S01]  /*1fb0*/  @P1 LDC.64 R12, c[0x0][0x9c0] ;  /* 0x00027000ff0c1b82 */ /* 0x000ee20000000a00 */
[----:B0-----:R-:W-:-:S02]  /*1fc0*/  @P1 IMAD R2, R8, UR37, RZ ;  /* 0x0000002508021c24 */ /* 0x001fc4000f8e02ff */
[----:B------:R-:W-:-:S04]  /*1fd0*/  @P1 IMAD.WIDE.U32 R4, R8, UR36, RZ ;  /* 0x0000002408041c25 */ /* 0x000fc8000f8e00ff */
[----:B------:R-:W-:Y:S02]  /*1fe0*/  @P1 IMAD R9, R9, UR36, R2 ;  /* 0x0000002409091c24 */ /* 0x000fe4000f8e0202 */
[C---:B-1----:R-:W-:Y:S02]  /*1ff0*/  @P0 IMAD R0, R6.reuse, UR37, RZ ;  /* 0x0000002506000c24 */ /* 0x042fe4000f8e02ff */
[----:B------:R-:W-:-:S04]  /*2000*/  @P0 IMAD.WIDE.U32 R2, R6, UR36, RZ ;  /* 0x0000002406020c25 */ /* 0x000fc8000f8e00ff */
[----:B------:R-:W-:Y:S02]  /*2010*/  @P0 IMAD R7, R7, UR36, R0 ;  /* 0x0000002407070c24 */ /* 0x000fe4000f8e0200 */
[----:B------:R-:W-:Y:S02]  /*2020*/  @P1 IMAD.IADD R5, R5, 0x1, R9 ;  /* 0x0000000105051824 */ /* 0x000fe400078e0209 */
[----:B------:R-:W-:Y:S02]  /*2030*/  @P0 IMAD.IADD R3, R3, 0x1, R7 ;  /* 0x0000000103030824 */ /* 0x000fe400078e0207 */
[----:B------:R-:W-:Y:S02]  /*2040*/  IMAD.MOV.U32 R0, RZ, RZ, 0x3f800000 ;  /* 0x3f800000ff007424 */ /* 0x000fe400078e00ff */
[----:B--2---:R-:W-:-:S04]  /*2050*/  @P0 IMAD.WIDE.U32 R2, R10, UR39, R2 ;  /* 0x000000270a020c25 */ /* 0x004fc8000f8e0002 */
[----:B---3--:R-:W-:Y:S01]  /*2060*/  @P1 IMAD.WIDE.U32 R6, R12, UR39, R4 ;  /* 0x000000270c061c25 */ /* 0x008fe2000f8e0004 */
[----:B------:R-:W-:-:S03]  /*2070*/  @P0 LEA R4, P2, R2, UR4, 0x2 ;  /* 0x0000000402040c11 */ /* 0x000fc6000f8410ff */
[----:B------:R-:W-:Y:S01]  /*2080*/  @P0 IMAD R5, R11, UR39, R3 ;  /* 0x000000270b050c24 */ /* 0x000fe2000f8e0203 */
[----:B------:R-:W-:Y:S01]  /*2090*/  @P1 LEA R8, P3, R6, UR6, 0x2 ;  /* 0x0000000606081c11 */ /* 0x000fe2000f8610ff */
[----:B------:R-:W-:Y:S02]  /*20a0*/  @P1 IMAD R3, R13, UR39, R7 ;  /* 0x000000270d031c24 */ /* 0x000fe4000f8e0207 */
[----:B------:R-:W-:Y:S01]  /*20b0*/  IMAD.MOV.U32 R7, RZ, RZ, 0x3f800000 ;  /* 0x3f800000ff077424 */ /* 0x000fe200078e00ff */
[----:B------:R-:W-:Y:S02]  /*20c0*/  @P0 LEA.HI.X R5, R2, UR5, R5, 0x2, P2 ;  /* 0x0000000502050c11 */ /* 0x000fe400090f1405 */
[----:B------:R-:W-:-:S03]  /*20d0*/  @P1 LEA.HI.X R9, R6, UR7, R3, 0x2, P3 ;  /* 0x0000000706091c11 */ /* 0x000fc600098f1403 */
[----:B------:R0:W2:Y:S04]  /*20e0*/  @P0 LDG.E R7, desc[UR48][R4.64] ;  /* 0x0000003004070981 */ /* 0x0000a8000c1e1900 */
[----:B------:R-:W2:Y:S01]  /*20f0*/  @P1 LDG.E R0, desc[UR48][R8.64] ;  /* 0x0000003008001981 */ /* 0x000ea2000c1e1900 */
[----:B------:R-:W1:Y:S01]  /*2100*/  S2UR UR5, SR_CgaCtaId ;  /* 0x00000000000579c3 */ /* 0x000e620000008800 */
[----:B------:R-:W-:Y:S01]  /*2110*/  ULEA.HI UR4, UR46, UR46, URZ, 0x1 ;  /* 0x0000002e2e047291 */ /* 0x000fe2000f8f083f */
[----:B------:R-:W-:-:S03]  /*2120*/  MOV R2, 0x400 ;  /* 0x0000040000027802 */ /* 0x000fc60000000f00 */
[----:B------:R-:W-:Y:S01]  /*2130*/  ULOP3.LUT UR4, UR4, 0xfffffffe, URZ, 0xc0, !UPT ;  /* 0xfffffffe04047892 */ /* 0x000fe2000f8ec03f */
[----:B0-----:R-:W-:-:S03]  /*2140*/  IMAD.U32 R4, RZ, RZ, UR47 ;  /* 0x0000002fff047e24 */ /* 0x001fc6000f8e00ff */
[----:B------:R-:W-:Y:S02]  /*2150*/  UIADD3 UR4, UR46, -UR4, URZ ;  /* 0x800000042e047290 */ /* 0x000fe4000fffe03f */
[----:B------:R-:W-:-:S04]  /*2160*/  ISETP.NE.AND P0, PT, R4, 0x3, PT ;  /* 0x000000030400780c */ /* 0x000fc80003f05270 */
[----:B------:R-:W-:Y:S01]  /*2170*/  IMAD.U32 R11, RZ, RZ, UR4 ;  /* 0x00000004ff0b7e24 */ /* 0x000fe2000f8e00ff */
[----:B------:R-:W-:-:S04]  /*2180*/  ULDC UR4, c[0x0][0x9d8] ;  /* 0x0002760000047ab9 */ /* 0x000fc80000000800 */
[----:B------:R-:W-:Y:S01]  /*2190*/  SHF.L.U32 R11, R11, 0x1f, RZ ;  /* 0x0000001f0b0b7819 */ /* 0x000fe200000006ff */
[----:B-1----:R-:W-:-:S05]  /*21a0*/  IMAD.U32 R3, RZ, RZ, UR5 ;  /* 0x00000005ff037e24 */ /* 0x002fca000f8e00ff */
[----:B------:R-:W-:-:S04]  /*21b0*/  LEA R2, R3, R2, 0x18 ;  /* 0x0000000203027211 */ /* 0x000fc800078ec0ff */
[----:B------:R-:W0:Y:S01]  /*21c0*/  SYNCS.PHASECHK.TRANS64.TRYWAIT P1, [R2+URZ+0x38800], R11 ;  /* 0x0388000b020075a7 */ /* 0x000e22000802017f */
[----:B--2---:R-:W-:-:S04]  /*21d0*/  FMUL.FTZ R0, R7, R0 ;  /* 0x0000000007007220 */ /* 0x004fc80000410000 */
[----:B------:R-:W-:Y:S01]  /*21e0*/  FMUL.FTZ R0, R0, UR4 ;  /* 0x0000000400007c20 */ /* 0x000fe20008410000 */
[----:B0-----:R-:W-:Y:S06]  /*21f0*/  @!P1 BRA `(.L_x_148) ;  /* 0x0000013800289947 */ /* 0x001fec0003800000 */
.L_x_286:
[----:B------:R-:W-:Y:S05]  /*2200*/  @!P0 BRA `(.L_x_149) ;  /* 0x0000000000048947 */ /* 0x000fea0003800000 */
[----:B------:R-:W-:Y:S01]  /*2210*/  BPT.TRAP 0x1 ;  /* 0x000000040000795c */ /* 0x000fe20000300000 */
.L_x_149:
[----:B------:R-:W-:Y:S02]  /*2220*/  IMAD.U32 R5, RZ, RZ, UR53 ;  /* 0x00000035ff057e24 */ /* 0x000fe4000f8e00ff */
[----:B------:R-:W-:Y:S02]  /*2230*/  IMAD.U32 R6, RZ, RZ, UR45 ;  /* 0x0000002dff067e24 */ /* 0x000fe4000f8e00ff */
[----:B------:R-:W-:-:S03]  /*2240*/  IMAD R4, R5, 0x8, R2 ;  /* 0x0000000805047824 */ /* 0x000fc600078e0202 */
[----:B------:R-:W-:-:S04]  /*2250*/  SHF.L.U32 R5, R6, 0x1f, RZ ;  /* 0x0000001f06057819 */ /* 0x000fc800000006ff */
[----:B------:R1:W2:Y:S01]  /*2260*/  SYNCS.PHASECHK.TRANS64.TRYWAIT P1, [R4+URZ+0x38830], R5 ;  /* 0x03883005040075a7 */ /* 0x0002a2000802017f */
[----:B------:R-:W-:Y:S05]  /*2270*/  @!P0 BRA `(.L_x_150) ;  /* 0x0000000000048947 */ /* 0x000fea0003800000 */
[----:B------:R-:W-:Y:S01]  /*2280*/  BPT.TRAP 0x1 ;  /* 0x000000040000795c */ /* 0x000fe20000300000 */
.L_x_150:
[----:B------:R-:W3:Y:S01]  /*2290*/  S2R R6, SR_TID.X ;  /* 0x0000000000067919 */ /* 0x000ee20000002100 */
[----:B------:R-:W-:Y:S01]  /*22a0*/  IMAD.MOV.U32 R25, RZ, RZ, RZ ;  /* 0x000000ffff197224 */ /* 0x000fe200078e00ff */
[----:B---3--:R-:W-:Y:S01]  /*22b0*/  LOP3.LUT P2, RZ, R6, 0x7f, RZ, 0xc0, !PT ;  /* 0x0000007f06ff7812 */ /* 0x008fe2000784c0ff */
[----:B--2---:R-:W-:-:S12]  /*22c0*/  @P1 BRA `(.L_x_151) ;  /* 0x0000000000081947 */ /* 0x004fd80003800000 */
[----:B------:R-:W2:Y:S02]  /*22d0*/  SYNCS.PHASECHK.TRANS64.TRYWAIT P1, [R4+URZ+0x38830], R5 ;  /* 0x03883005040075a7 */ /* 0x000ea4000802017f */
[----:B--2---:R-:W-:Y:S05]  /*22e0*/  @!P1 BRA `(.L_x_152) ;  /* 0x0000013800009947 */ /* 0x004fea0003800000 */
.L_x_151:
[----:B------:R-:W-:Y:S05]  /*22f0*/  WARPSYNC.ALL ;  /* 0x0000000000007948 */ /* 0x000fea0003800000 */
[----:B------:R-:W-:Y:S01]  /*2300*/  R2UR UR4, R2 ;  /* 0x00000000020472ca */ /* 0x000fe200000e0000 */
[----:B------:R-:W-:Y:S01]  /*2310*/  ULOP3.LUT UR32, UR54, 0x10000, URZ, 0xfc, !UPT ;  /* 0x0001000036207892 */ /* 0x000fe2000f8efc3f */
[----:B------:R-:W-:Y:S01]  /*2320*/  WARPGROUP.ARRIVE ;  /* 0x00000000000079c5 */ /* 0x000fe20000000000 */
[----:B------:R-:W-:Y:S01]  /*2330*/  UMOV UR33, 0x40000040 ;  /* 0x4000004000217882 */ /* 0x000fe20000000000 */
[----:B------:R-:W-:Y:S01]  /*2340*/  UMOV UR35, 0x40000040 ;  /* 0x4000004000237882 */ /* 0x000fe20000000000 */
[----:B------:R-:W-:Y:S01]  /*2350*/  UMOV UR5, 0x40000040 ;  /* 0x4000004000057882 */ /* 0x000fe20000000000 */
[----:B------:R-:W-:Y:S01]  /*2360*/  UMOV UR7, 0x40000040 ;  /* 0x4000004000077882 */ /* 0x000fe20000000000 */
[----:B------:R-:W-:Y:S01]  /*2370*/  UIADD3 UR8, UR32, 0x4, URZ ;  /* 0x0000000420087890 */ /* 0x000fe2000fffe03f */
[----:B------:R-:W3:Y:S01]  /*2380*/  S2R R92, SR_TID.X ;  /* 0x00000000005c7919 */ /* 0x000ee20000002100 */
        /* <DEDUP_REMOVED lines=8> */
[----:B------:R-:W-:Y:S01]  /*2410*/  USHF.R.U32.HI UR4, URZ, 0x4, UR4 ;  /* 0x000000043f047899 */ /* 0x000fe20008011604 */
[--C-:B------:R-:W-:Y:S01]  /*2420*/  IMAD.MOV.U32 R94, RZ, RZ, R25.reuse ;  /* 0x000000ffff5e7224 */ /* 0x100fe200078e0019 */
[----:B------:R-:W-:Y:S01]  /*2430*/  UIADD3 UR16, UR32, 0x400, URZ ;  /* 0x0000040020107890 */ /* 0x000fe2000fffe03f */
[--C-:B------:R-:W-:Y:S01]  /*2440*/  IMAD.MOV.U32 R97, RZ, RZ, R25.reuse ;  /* 0x000000ffff617224 */ /* 0x100fe200078e0019 */
[----:B------:R-:W-:Y:S01]  /*2450*/  ULOP3.LUT UR4, UR4, 0x3fff, URZ, 0xc0, !UPT ;  /* 0x00003fff04047892 */ /* 0x000fe2000f8ec03f */
[--C-:B------:R-:W-:Y:S01]  /*2460*/  IMAD.MOV.U32 R96, RZ, RZ, R25.reuse ;  /* 0x000000ffff607224 */ /* 0x100fe200078e0019 */
[----:B------:R-:W-:Y:S01]  /*2470*/  UMOV UR17, 0x40000040 ;  /* 0x4000004000117882 */ /* 0x000fe20000000000 */
[----:B------:R-:W-:Y:S01]  /*2480*/  UMOV UR19, 0x40000040 ;  /* 0x4000004000137882 */ /* 0x000fe20000000000 */
[----:B------:R-:W-:Y:S01]  /*2490*/  ULOP3.LUT UR50, UR4, 0x10000, URZ, 0xfc, !UPT ;  /* 0x0001000004327892 */ /* 0x000fe2000f8efc3f */
[--C-:B------:R-:W-:Y:S01]  /*24a0*/  IMAD.MOV.U32 R99, RZ, RZ, R25.reuse ;  /* 0x000000ffff637224 */ /* 0x100fe200078e0019 */
[----:B------:R-:W-:Y:S01]  /*24b0*/  UIADD3 UR4, UR32, 0x2, URZ ;  /* 0x0000000220047890 */ /* 0x000fe2000fffe03f */
[--C-:B------:R-:W-:Y:S01]  /*24c0*/  IMAD.MOV.U32 R98, RZ, RZ, R25.reuse ;  /* 0x000000ffff627224 */ /* 0x100fe200078e0019 */
[----:B------:R-:W-:Y:S01]  /*24d0*/  ULEA UR34, UR53, UR50, 0xb ;  /* 0x0000003235227291 */ /* 0x000fe2000f8e583f */
[--C-:B------:R-:W-:Y:S01]  /*24e0*/  IMAD.MOV.U32 R101, RZ, RZ, R25.reuse ;  /* 0x000000ffff657224 */ /* 0x100fe200078e0019 */
[----:B------:R-:W-:Y:S01]  /*24f0*/  UIADD3 UR20, UR32, 0x402, URZ ;  /* 0x0000040220147890 */ /* 0x000fe2000fffe03f */
[--C-:B------:R-:W-:Y:S01]  /*2500*/  IMAD.MOV.U32 R100, RZ, RZ, R25.reuse ;  /* 0x000000ffff647224 */ /* 0x100fe200078e0019 */
[----:B------:R-:W-:Y:S01]  /*2510*/  UIADD3 UR6, UR34, 0x2, URZ ;  /* 0x0000000222067890 */ /* 0x000fe2000fffe03f */
[--C-:B------:R-:W-:Y:S01]  /*2520*/  IMAD.MOV.U32 R103, RZ, RZ, R25.reuse ;  /* 0x000000ffff677224 */ /* 0x100fe200078e0019 */
[----:B------:R-:W-:Y:S01]  /*2530*/  UIADD3 UR10, UR34, 0x4, URZ ;  /* 0x00000004220a7890 */ /* 0x000fe2000fffe03f */
[----:B------:R-:W-:Y:S01]  /*2540*/  IMAD.MOV.U32 R102, RZ, RZ, R25 ;  /* 0x000000ffff667224 */ /* 0x000fe200078e0019 */
[----:B------:R-:W-:-:S02]  /*2550*/  UIADD3 UR14, UR34, 0x6, URZ ;  /* 0x00000006220e7890 */ /* 0x000fc4000fffe03f */
[----:B------:R-:W-:Y:S01]  /*2560*/  QGMMA.64x128x32.F32.E4M3.E4M3 R28, gdesc[UR32], RZ, !UPT, gsb0 ;  /* 0x01e00000201c79f3 */ /* 0x000fe2000c0008ff */
        /* <DEDUP_REMOVED lines=94> */
[----:B------:R-:W5:Y:S01]  /*2b50*/  MUFU.TANH R28, R28 ;  /* 0x0000001c001c7308 */ /* 0x000f620000002400 */
[----:B----4-:R-:W-:-:S02]  /*2b60*/  IMAD.U32 R31, RZ, RZ, UR52 ;  /* 0x00000034ff1f7e24 */ /* 0x010fc4000f8e00ff */
[C---:B------:R-:W-:Y:S01]  /*2b70*/  FMUL.FTZ R34, R0.reuse, R34 ;  /* 0x0000002200227220 */ /* 0x040fe20000410000 */
[C---:B------:R-:W-:Y:S01]  /*2b80*/  FMUL.FTZ R44, R0.reuse, R44 ;  /* 0x0000002c002c7220 */ /* 0x040fe20000410000 */
[C---:B------:R-:W-:Y:S01]  /*2b90*/  FMUL.FTZ R39, R0.reuse, R39 ;  /* 0x0000002700277220 */ /* 0x040fe20000410000 */
[C---:B------:R-:W-:Y:S01]  /*2ba0*/  FMUL.FTZ R43, R0.reuse, R43 ;  /* 0x0000002b002b7220 */ /* 0x040fe20000410000 */
[C---:B------:R-:W-:Y:S01]  /*2bb0*/  FMUL.FTZ R48, R0.reuse, R48 ;  /* 0x0000003000307220 */ /* 0x040fe20000410000 */
[C---:B------:R-:W-:Y:S01]  /*2bc0*/  FMUL.FTZ R41, R0.reuse, R41 ;  /* 0x0000002900297220 */ /* 0x040fe20000410000 */
[----:B------:R-:W4:Y:S01]  /*2bd0*/  MUFU.TANH R29, R29 ;  /* 0x0000001d001d7308 */ /* 0x000f220000002400 */
        /* <DEDUP_REMOVED lines=16> */
[----:B0-----:R-:W-:Y:S01]  /*2ce0*/  IADD3 R42, R31, 0x80, -R16 ;  /* 0x000000801f2a7810 */ /* 0x001fe20007ffe810 */
[C---:B------:R-:W-:Y:S01]  /*2cf0*/  FMUL.FTZ R55, R0.reuse, R55 ;  /* 0x0000003700377220 */ /* 0x040fe20000410000 */
[C---:B------:R-:W-:Y:S01]  /*2d00*/  FMUL.FTZ R58, R0.reuse, R58 ;  /* 0x0000003a003a7220 */ /* 0x040fe20000410000 */
[C---:B------:R-:W-:Y:S01]  /*2d10*/  FMUL.FTZ R64, R0.reuse, R64 ;  /* 0x0000004000407220 */ /* 0x040fe20000410000 */
[C---:B------:R-:W-:Y:S01]  /*2d20*/  FMUL.FTZ R65, R0.reuse, R65 ;  /* 0x0000004100417220 */ /* 0x040fe20000410000 */
[C---:B------:R-:W-:Y:S01]  /*2d30*/  FMUL.FTZ R59, R0.reuse, R59 ;  /* 0x0000003b003b7220 */ /* 0x040fe20000410000 */
[----:B------:R-:W-:Y:S01]  /*2d40*/  FMUL.FTZ R62, R0, R62 ;  /* 0x0000003e003e7220 */ /* 0x000fe20000410000 */
[----:B------:R-:W0:Y:S01]  /*2d50*/  MUFU.TANH R32, R32 ;  /* 0x0000002000207308 */ /* 0x000e220000002400 */
[----:B-1----:R-:W-:-:S02]  /*2d60*/  IMAD.U32 R35, RZ, RZ, UR51 ;  /* 0x00000033ff237e24 */ /* 0x002fc4000f8e00ff */
[C---:B------:R-:W-:Y:S01]  /*2d70*/  FMUL.FTZ R68, R0.reuse, R68 ;  /* 0x0000004400447220 */ /* 0x040fe20000410000 */
[C---:B------:R-:W-:Y:S01]  /*2d80*/  FMUL.FTZ R69, R0.reuse, R69 ;  /* 0x0000004500457220 */ /* 0x040fe20000410000 */
[C---:B------:R-:W-:Y:S01]  /*2d90*/  FMUL.FTZ R63, R0.reuse, R63 ;  /* 0x0000003f003f7220 */ /* 0x040fe20000410000 */
[----:B------:R-:W-:Y:S02]  /*2da0*/  IMAD R42, R35, -0x80, R42 ;  /* 0xffffff80232a7824 */ /* 0x000fe400078e022a */
[C---:B------:R-:W-:Y:S01]  /*2db0*/  FMUL.FTZ R70, R0.reuse, R70 ;  /* 0x0000004600467220 */ /* 0x040fe20000410000 */
[C---:B------:R-:W-:Y:S01]  /*2dc0*/  FMUL.FTZ R72, R0.reuse, R72 ;  /* 0x0000004800487220 */ /* 0x040fe20000410000 */
[----:B------:R-:W-:Y:S01]  /*2dd0*/  MUFU.TANH R33, R33 ;  /* 0x0000002100217308 */ /* 0x000fe20000002400 */
[----:B------:R-:W-:Y:S01]  /*2de0*/  FMUL.FTZ R66, R0, R66 ;  /* 0x0000004200427220 */ /* 0x000fe20000410000 */
[----:B------:R-:W-:Y:S01]  /*2df0*/  ISETP.GT.AND P4, PT, R42, RZ, PT ;  /* 0x000000ff2a00720c */ /* 0x000fe20003f84270 */
[----:B------:R-:W-:Y:S01]  /*2e00*/  FMUL.FTZ R67, R0, R67 ;  /* 0x0000004300437220 */ /* 0x000fe20000410000 */
[----:B------:R-:W-:Y:S01]  /*2e10*/  ISETP.GT.AND P5, PT, R42, 0x1, PT ;  /* 0x000000012a00780c */ /* 0x000fe20003fa4270 */
[----:B------:R-:W-:Y:S01]  /*2e20*/  FMUL.FTZ R73, R0, R73 ;  /* 0x0000004900497220 */ /* 0x000fe20000410000 */
[----:B------:R-:W-:Y:S01]  /*2e30*/  ISETP.GT.AND P1, PT, R42, 0x8, PT ;  /* 0x000000082a00780c */ /* 0x000fe20003f24270 */
[----:B------:R-:W-:Y:S01]  /*2e40*/  FMUL.FTZ R76, R0, R76 ;  /* 0x0000004c004c7220 */ /* 0x000fe20000410000 */
[----:B--2---:R-:W1:Y:S01]  /*2e50*/  MUFU.TANH R5, R30 ;  /* 0x0000001e00057308 */ /* 0x004e620000002400 */
[----:B-----5:R-:W-:Y:S01]  /*2e60*/  FSEL R28, R28, -INF , P4 ;  /* 0xff8000001c1c7808 */ /* 0x020fe20002000000 */
[C---:B------:R-:W-:Y:S01]  /*2e70*/  FMUL.FTZ R77, R0.reuse, R77 ;  /* 0x0000004d004d7220 */ /* 0x040fe20000410000 */
[----:B----4-:R-:W-:Y:S01]  /*2e80*/  FSEL R31, R29, -INF , P5 ;  /* 0xff8000001d1f7808 */ /* 0x010fe20002800000 */
[----:B------:R-:W-:Y:S01]  /*2e90*/  FMUL.FTZ R71, R0, R71 ;  /* 0x0000004700477220 */ /* 0x000fe20000410000 */
[----:B------:R-:W-:Y:S01]  /*2ea0*/  ISETP.GT.AND P2, PT, R42, 0x9, PT ;  /* 0x000000092a00780c */ /* 0x000fe20003f44270 */
[----:B------:R-:W-:Y:S01]  /*2eb0*/  FMUL.FTZ R74, R0, R74 ;  /* 0x0000004a004a7220 */ /* 0x000fe20000410000 */
[----:B0-----:R-:W-:Y:S01]  /*2ec0*/  FSEL R32, R32, -INF , P1 ;  /* 0xff80000020207808 */ /* 0x001fe20000800000 */
[----:B------:R-:W0:Y:S01]  /*2ed0*/  MUFU.TANH R40, R40 ;  /* 0x0000002800287308 */ /* 0x000e220000002400 */
[----:B------:R-:W-:Y:S01]  /*2ee0*/  FMNMX.FTZ R29, R28, R31, !PT ;  /* 0x0000001f1c1d7209 */ /* 0x000fe20007810000 */
[----:B------:R-:W-:Y:S01]  /*2ef0*/  FMUL.FTZ R80, R0, R80 ;  /* 0x0000005000507220 */ /* 0x000fe20000410000 */
[----:B------:R-:W-:Y:S01]  /*2f00*/  FSEL R6, R6, -INF , P5 ;  /* 0xff80000006067808 */ /* 0x000fe20002800000 */
[----:B------:R-:W-:Y:S01]  /*2f10*/  FMUL.FTZ R81, R0, R81 ;  /* 0x0000005100517220 */ /* 0x000fe20000410000 */
[----:B------:R-:W-:Y:S01]  /*2f20*/  ISETP.GT.AND P5, PT, R42, 0x18, PT ;  /* 0x000000182a00780c */ /* 0x000fe20003fa4270 */
[----:B------:R-:W-:Y:S01]  /*2f30*/  FMUL.FTZ R75, R0, R75 ;  /* 0x0000004b004b7220 */ /* 0x000fe20000410000 */
[----:B------:R-:W-:Y:S01]  /*2f40*/  ISETP.GT.AND P3, PT, R42, 0x10, PT ;  /* 0x000000102a00780c */ /* 0x000fe20003f64270 */
[----:B------:R-:W2:Y:S01]  /*2f50*/  MUFU.TANH R36, R36 ;  /* 0x0000002400247308 */ /* 0x000ea20000002400 */
[----:B------:R-:W-:Y:S01]  /*2f60*/  FMNMX.FTZ R29, R32, R29, !PT ;  /* 0x0000001d201d7209 */ /* 0x000fe20007810000 */
[C---:B------:R-:W-:Y:S01]  /*2f70*/  FMUL.FTZ R78, R0.reuse, R78 ;  /* 0x0000004e004e7220 */ /* 0x040fe20000410000 */
[----:B-1----:R-:W-:Y:S01]  /*2f80*/  FSEL R5, R5, -INF , P4 ;  /* 0xff80000005057808 */ /* 0x002fe20002000000 */
[----:B------:R-:W-:Y:S01]  /*2f90*/  FMUL.FTZ R84, R0, R84 ;  /* 0x0000005400547220 */ /* 0x000fe20000410000 */
[----:B------:R-:W-:Y:S01]  /*2fa0*/  ISETP.GT.AND P4, PT, R42, 0x11, PT ;  /* 0x000000112a00780c */ /* 0x000fe20003f84270 */
[----:B------:R-:W-:Y:S01]  /*2fb0*/  FMUL.FTZ R79, R0, R79 ;  /* 0x0000004f004f7220 */ /* 0x000fe20000410000 */
[----:B------:R-:W-:Y:S01]  /*2fc0*/  FSEL R8, R8, -INF , P2 ;  /* 0xff80000008087808 */ /* 0x000fe20001000000 */
[----:B------:R2:W1:Y:S01]  /*2fd0*/  MUFU.TANH R11, R37 ;  /* 0x00000025000b7308 */ /* 0x0004620000002400 */
[----:B0-----:R-:W-:Y:S01]  /*2fe0*/  FSEL R35, R40, -INF , P5 ;  /* 0xff80000028237808 */ /* 0x001fe20002800000 */
[C---:B------:R-:W-:Y:S01]  /*2ff0*/  FMUL.FTZ R85, R0.reuse, R85 ;  /* 0x0000005500557220 */ /* 0x040fe20000410000 */
[C---:B------:R-:W-:Y:S01]  /*3000*/  FMUL.FTZ R82, R0.reuse, R82 ;  /* 0x0000005200527220 */ /* 0x040fe20000410000 */
[C---:B------:R-:W-:Y:S01]  /*3010*/  FMUL.FTZ R88, R0.reuse, R88 ;  /* 0x0000005800587220 */ /* 0x040fe20000410000 */
[C---:B------:R-:W-:Y:S01]  /*3020*/  FMUL.FTZ R89, R0.reuse, R89 ;  /* 0x0000005900597220 */ /* 0x040fe20000410000 */
[----:B------:R-:W-:Y:S01]  /*3030*/  ULDC UR52, c[0x0][0x988] ;  /* 0x0002620000347ab9 */ /* 0x000fe20000000800 */
[----:B------:R-:W-:Y:S01]  /*3040*/  FMUL.FTZ R83, R0, R83 ;  /* 0x0000005300537220 */ /* 0x000fe20000410000 */
[----:B------:R0:W4:Y:S01]  /*3050*/  MUFU.TANH R7, R34 ;  /* 0x0000002200077308 */ /* 0x0001220000002400 */
[----:B--2---:R-:W-:Y:S01]  /*3060*/  FSEL R37, R36, -INF , P3 ;  /* 0xff80000024257808 */ /* 0x004fe20001800000 */
[C---:B------:R-:W-:Y:S01]  /*3070*/  FMUL.FTZ R86, R0.reuse, R86 ;  /* 0x0000005600567220 */ /* 0x040fe20000410000 */
[C---:B------:R-:W-:Y:S01]  /*3080*/  FMUL.FTZ R87, R0.reuse, R87 ;  /* 0x0000005700577220 */ /* 0x040fe20000410000 */
[C---:B------:R-:W-:Y:S01]  /*3090*/  FMUL.FTZ R90, R0.reuse, R90 ;  /* 0x0000005a005a7220 */ /* 0x040fe20000410000 */
[----:B------:R-:W-:Y:S01]  /*30a0*/  FMUL.FTZ R91, R0, R91 ;  /* 0x0000005b005b7220 */ /* 0x000fe20000410000 */
[----:B------:R-:W-:-:S02]  /*30b0*/  UIADD3 UR51, UR51, -0x2, URZ ;  /* 0xfffffffe33337890 */ /* 0x000fc4000fffe03f */
[----:B------:R-:W2:Y:S01]  /*30c0*/  MUFU.TANH R10, R39 ;  /* 0x00000027000a7308 */ /* 0x000ea20000002400 */
[----:B0-----:R-:W-:Y:S01]  /*30d0*/  FSEL R34, R33, -INF , P2 ;  /* 0xff80000021227808 */ /* 0x001fe20001000000 */
[----:B------:R-:W-:Y:S01]  /*30e0*/  UISETP.GE.AND UP0, UPT, UR51, UR41, UPT ;  /* 0x000000293300728c */ /* 0x000fe2000bf06270 */
[----:B------:R-:W-:Y:S02]  /*30f0*/  ISETP.GT.AND P2, PT, R42, 0x20, PT ;  /* 0x000000202a00780c */ /* 0x000fe40003f44270 */
[----:B------:R-:W-:Y:S02]  /*3100*/  FMNMX.FTZ R40, R34, R29, !PT ;  /* 0x0000001d22287209 */ /* 0x000fe40007810000 */
[----:B-1----:R-:W-:Y:S01]  /*3110*/  FSEL R36, R11, -INF , P4 ;  /* 0xff8000000b247808 */ /* 0x002fe20002000000 */
[----:B------:R-:W0:Y:S01]  /*3120*/  MUFU.TANH R44, R44 ;  /* 0x0000002c002c7308 */ /* 0x000e220000002400 */
[----:B------:R-:W-:Y:S02]  /*3130*/  FMNMX.FTZ R29, R37, R40, !PT ;  /* 0x00000028251d7209 */ /* 0x000fe40007810000 */
[----:B----4-:R-:W-:-:S02]  /*3140*/  FSEL R7, R7, -INF , P1 ;  /* 0xff80000007077808 */ /* 0x010fc40000800000 */
[----:B------:R-:W-:Y:S02]  /*3150*/  ISETP.GT.AND P1, PT, R42, 0x19, PT ;  /* 0x000000192a00780c */ /* 0x000fe40003f24270 */
[----:B------:R-:W-:Y:S01]  /*3160*/  FSEL R11, R12, -INF , P5 ;  /* 0xff8000000c0b7808 */ /* 0x000fe20002800000 */
[----:B------:R-:W1:Y:S01]  /*3170*/  MUFU.TANH R43, R43 ;  /* 0x0000002b002b7308 */ /* 0x000e620000002400 */
[----:B--2---:R-:W-:Y:S02]  /*3180*/  FSEL R10, R10, -INF , P4 ;  /* 0xff8000000a0a7808 */ /* 0x004fe40002000000 */
[C---:B------:R-:W-:Y:S02]  /*3190*/  ISETP.GT.AND P4, PT, R42.reuse, 0x28, PT ;  /* 0x000000282a00780c */ /* 0x040fe40003f84270 */
[----:B------:R-:W-:-:S03]  /*31a0*/  ISETP.GT.AND P5, PT, R42, 0x29, PT ;  /* 0x000000292a00780c */ /* 0x000fc60003fa4270 */
[----:B------:R-:W2:Y:S01]  /*31b0*/  MUFU.TANH R48, R48 ;  /* 0x0000003000307308 */ /* 0x000ea20000002400 */
[----:B0-----:R-:W-:Y:S02]  /*31c0*/  FSEL R39, R44, -INF , P2 ;  /* 0xff8000002c277808 */ /* 0x001fe40001000000 */
[----:B------:R-:W-:-:S05]  /*31d0*/  FMNMX.FTZ R44, R36, R29, !PT ;  /* 0x0000001d242c7209 */ /* 0x000fca0007810000 */
[----:B------:R-:W0:Y:S01]  /*31e0*/  MUFU.TANH R41, R41 ;  /* 0x0000002900297308 */ /* 0x000e220000002400 */
[----:B-1----:R-:W-:-:S07]  /*31f0*/  FSEL R12, R43, -INF , P1 ;  /* 0xff8000002b0c7808 */ /* 0x002fce0000800000 */
[----:B------:R-:W1:Y:S01]  /*3200*/  MUFU.TANH R9, R38 ;  /* 0x0000002600097308 */ /* 0x000e620000002400 */
[----:B--2---:R-:W-:Y:S02]  /*3210*/  FSEL R43, R48, -INF , P4 ;  /* 0xff800000302b7808 */ /* 0x004fe40002000000 */
[----:B------:R-:W-:-:S05]  /*3220*/  FMNMX.FTZ R48, R35, R44, !PT ;  /* 0x0000002c23307209 */ /* 0x000fca0007810000 */
[----:B------:R-:W2:Y:S01]  /*3230*/  MUFU.TANH R45, R45 ;  /* 0x0000002d002d7308 */ /* 0x000ea20000002400 */
[----:B0-----:R-:W-:Y:S02]  /*3240*/  FSEL R33, R41, -INF , P1 ;  /* 0xff80000029217808 */ /* 0x001fe40000800000 */
[----:B------:R-:W-:Y:S02]  /*3250*/  ISETP.GT.AND P1, PT, R42, 0x30, PT ;  /* 0x000000302a00780c */ /* 0x000fe40003f24270 */
[----:B------:R-:W-:-:S03]  /*3260*/  FMNMX.FTZ R48, R33, R48, !PT ;  /* 0x0000003021307209 */ /* 0x000fc60007810000 */
[----:B------:R-:W-:Y:S01]  /*3270*/  MUFU.TANH R52, R52 ;  /* 0x0000003400347308 */ /* 0x000fe20000002400 */
[----:B-1----:R-:W-:Y:S02]  /*3280*/  FSEL R9, R9, -INF , P3 ;  /* 0xff80000009097808 */ /* 0x002fe40001800000 */
[----:B------:R-:W-:Y:S02]  /*3290*/  ISETP.GT.AND P3, PT, R42, 0x21, PT ;  /* 0x000000212a00780c */ /* 0x000fe40003f64270 */
[----:B------:R-:W-:-:S03]  /*32a0*/  FMNMX.FTZ R29, R39, R48, !PT ;  /* 0x00000030271d7209 */ /* 0x000fc60007810000 */
[----:B------:R-:W0:Y:S01]  /*32b0*/  MUFU.TANH R49, R49 ;  /* 0x0000003100317308 */ /* 0x000e220000002400 */
[----:B--2---:R-:W-:-:S07]  /*32c0*/  FSEL R40, R45, -INF , P3 ;  /* 0xff8000002d287808 */ /* 0x004fce0001800000 */
[----:B------:R-:W1:Y:S08]  /*32d0*/  MUFU.TANH R13, R46 ;  /* 0x0000002e000d7308 */ /* 0x000e700000002400 */
[----:B------:R2:W4:Y:S01]  /*32e0*/  MUFU.TANH R14, R47 ;  /* 0x0000002f000e7308 */ /* 0x0005220000002400 */
[----:B0-----:R-:W-:-:S07]  /*32f0*/  FSEL R44, R49, -INF , P5 ;  /* 0xff800000312c7808 */ /* 0x001fce0002800000 */
[----:B------:R-:W0:Y:S01]  /*3300*/  MUFU.TANH R53, R53 ;  /* 0x0000003500357308 */ /* 0x000e220000002400 */
[----:B--2---:R-:W-:Y:S02]  /*3310*/  FSEL R47, R52, -INF , P1 ;  /* 0xff800000342f7808 */ /* 0x004fe40000800000 */
[----:B------:R-:W-:Y:S02]  /*3320*/  FMNMX.FTZ R52, R40, R29, !PT ;  /* 0x0000001d28347209 */ /* 0x000fe40007810000 */
[----:B-1----:R-:W-:Y:S02]  /*3330*/  FSEL R13, R13, -INF , P2 ;  /* 0xff8000000d0d7808 */ /* 0x002fe40001000000 */
[----:B------:R-:W-:Y:S01]  /*3340*/  FMNMX.FTZ R29, R43, R52, !PT ;  /* 0x000000342b1d7209 */ /* 0x000fe20007810000 */
[----:B------:R-:W1:Y:S01]  /*3350*/  MUFU.TANH R15, R50 ;  /* 0x00000032000f7308 */ /* 0x000e620000002400 */
[----:B------:R-:W-:Y:S02]  /*3360*/  ISETP.GT.AND P2, PT, R42, 0x31, PT ;  /* 0x000000312a00780c */ /* 0x000fe40003f44270 */
[----:B------:R-:W-:-:S02]  /*3370*/  FMNMX.FTZ R52, R44, R29, !PT ;  /* 0x0000001d2c347209 */ /* 0x000fc40007810000 */
[----:B----4-:R-:W-:Y:S02]  /*3380*/  FSEL R14, R14, -INF , P3 ;  /* 0xff8000000e0e7808 */ /* 0x010fe40001800000 */
[----:B------:R-:W-:Y:S01]  /*3390*/  ISETP.GT.AND P3, PT, R42, 0x38, PT ;  /* 0x000000382a00780c */ /* 0x000fe20003f64270 */
[----:B------:R-:W2:Y:S01]  /*33a0*/  MUFU.TANH R56, R56 ;  /* 0x0000003800387308 */ /* 0x000ea20000002400 */
[----:B0-----:R-:W-:Y:S02]  /*33b0*/  FSEL R48, R53, -INF , P2 ;  /* 0xff80000035307808 */ /* 0x001fe40001000000 */
[----:B------:R-:W-:-:S05]  /*33c0*/  FMNMX.FTZ R29, R47, R52, !PT ;  /* 0x000000342f1d7209 */ /* 0x000fca0007810000 */
[----:B------:R-:W0:Y:S01]  /*33d0*/  MUFU.TANH R20, R51 ;  /* 0x0000003300147308 */ /* 0x000e220000002400 */
[----:B-1----:R-:W-:Y:S02]  /*33e0*/  FSEL R15, R15, -INF , P4 ;  /* 0xff8000000f0f7808 */ /* 0x002fe40002000000 */
[----:B------:R-:W-:-:S05]  /*33f0*/  ISETP.GT.AND P4, PT, R42, 0x39, PT ;  /* 0x000000392a00780c */ /* 0x000fca0003f84270 */
[----:B------:R-:W1:Y:S01]  /*3400*/  MUFU.TANH R51, R57 ;  /* 0x0000003900337308 */ /* 0x000e620000002400 */
[----:B--2---:R-:W-:Y:S02]  /*3410*/  FSEL R49, R56, -INF , P3 ;  /* 0xff80000038317808 */ /* 0x004fe40001800000 */
[----:B------:R-:W-:-:S04]  /*3420*/  FMNMX.FTZ R56, R48, R29, !PT ;  /* 0x0000001d30387209 */ /* 0x000fc80007810000 */
[----:B------:R-:W-:Y:S01]  /*3430*/  FMNMX.FTZ R56, R49, R56, !PT ;  /* 0x0000003831387209 */ /* 0x000fe20007810000 */
[----:B------:R-:W2:Y:S01]  /*3440*/  MUFU.TANH R21, R54 ;  /* 0x0000003600157308 */ /* 0x000ea20000002400 */
[----:B0-----:R-:W-:Y:S02]  /*3450*/  FSEL R20, R20, -INF , P5 ;  /* 0xff80000014147808 */ /* 0x001fe40002800000 */
[----:B------:R-:W-:-:S05]  /*3460*/  ISETP.GT.AND P5, PT, R42, 0x40, PT ;  /* 0x000000402a00780c */ /* 0x000fca0003fa4270 */
[----:B------:R-:W0:Y:S01]  /*3470*/  MUFU.TANH R60, R60 ;  /* 0x0000003c003c7308 */ /* 0x000e220000002400 */
[----:B-1----:R-:W-:-:S04]  /*3480*/  FSEL R51, R51, -INF , P4 ;  /* 0xff80000033337808 */ /* 0x002fc80002000000 */
[----:B------:R-:W-:-:S03]  /*3490*/  FMNMX.FTZ R41, R51, R56, !PT ;  /* 0x0000003833297209 */ /* 0x000fc60007810000 */
[----:B------:R-:W1:Y:S01]  /*34a0*/  MUFU.TANH R24, R55 ;  /* 0x0000003700187308 */ /* 0x000e620000002400 */
[----:B--2---:R-:W-:Y:S02]  /*34b0*/  FSEL R21, R21, -INF , P1 ;  /* 0xff80000015157808 */ /* 0x004fe40000800000 */
[----:B------:R-:W-:-:S05]  /*34c0*/  ISETP.GT.AND P1, PT, R42, 0x41, PT ;  /* 0x000000412a00780c */ /* 0x000fca0003f24270 */
[----:B------:R-:W2:Y:S01]  /*34d0*/  MUFU.TANH R61, R61 ;  /* 0x0000003d003d7308 */ /* 0x000ea20000002400 */
[----:B0-----:R-:W-:-:S04]  /*34e0*/  FSEL R52, R60, -INF , P5 ;  /* 0xff8000003c347808 */ /* 0x001fc80002800000 */
[----:B------:R-:W-:-:S03]  /*34f0*/  FMNMX.FTZ R56, R52, R41, !PT ;  /* 0x0000002934387209 */ /* 0x000fc60007810000 */
[----:B------:R-:W0:Y:S01]  /*3500*/  MUFU.TANH R26, R58 ;  /* 0x0000003a001a7308 */ /* 0x000e220000002400 */
[----:B-1----:R-:W-:Y:S02]  /*3510*/  FSEL R24, R24, -INF , P2 ;  /* 0xff80000018187808 */ /* 0x002fe40001000000 */
[----:B------:R-:W-:-:S05]  /*3520*/  ISETP.GT.AND P2, PT, R42, 0x48, PT ;  /* 0x000000482a00780c */ /* 0x000fca0003f44270 */
[----:B------:R-:W1:Y:S01]  /*3530*/  MUFU.TANH R55, R64 ;  /* 0x0000004000377308 */ /* 0x000e620000002400 */
[----:B--2---:R-:W-:-:S04]  /*3540*/  FSEL R53, R61, -INF , P1 ;  /* 0xff8000003d357808 */ /* 0x004fc80000800000 */
[----:B------:R-:W-:-:S03]  /*3550*/  FMNMX.FTZ R60, R53, R56, !PT ;  /* 0x00000038353c7209 */ /* 0x000fc60007810000 */
        /* <DEDUP_REMOVED lines=22> */
[----:B-1----:R-:W-:-:S07]  /*36c0*/  FSEL R60, R69, -INF , P5 ;  /* 0xff800000453c7808 */ /* 0x002fce0002800000 */
[----:B------:R-:W1:Y:S01]  /*36d0*/  MUFU.TANH R72, R72 ;  /* 0x0000004800487308 */ /* 0x000e620000002400 */
[----:B--2---:R-:W-:Y:S02]  /*36e0*/  FSEL R38, R38, -INF , P2 ;  /* 0xff80000026267808 */ /* 0x004fe40001000000 */
[----:B------:R-:W-:-:S05]  /*36f0*/  ISETP.GT.AND P2, PT, R42, 0x59, PT ;  /* 0x000000592a00780c */ /* 0x000fca0003f44270 */
[----:B------:R-:W2:Y:S01]  /*3700*/  MUFU.TANH R67, R67 ;  /* 0x0000004300437308 */ /* 0x000ea20000002400 */
[----:B0-----:R-:W-:Y:S02]  /*3710*/  FSEL R45, R70, -INF , P4 ;  /* 0xff800000462d7808 */ /* 0x001fe40002000000 */
[----:B------:R-:W-:Y:S02]  /*3720*/  FMNMX.FTZ R70, R60, R65, !PT ;  /* 0x000000413c467209 */ /* 0x000fe40007810000 */
[----:B------:R-:W-:-:S03]  /*3730*/  ISETP.GT.AND P4, PT, R42, 0x61, PT ;  /* 0x000000612a00780c */ /* 0x000fc60003f84270 */
[----:B------:R-:W0:Y:S01]  /*3740*/  MUFU.TANH R63, R73 ;  /* 0x00000049003f7308 */ /* 0x000e220000002400 */
[----:B-1----:R-:W-:-:S04]  /*3750*/  FSEL R61, R72, -INF , P1 ;  /* 0xff800000483d7808 */ /* 0x002fc80000800000 */
[----:B------:R-:W-:-:S03]  /*3760*/  FMNMX.FTZ R70, R61, R70, !PT ;  /* 0x000000463d467209 */ /* 0x000fc60007810000 */
[----:B------:R1:W4:Y:S01]  /*3770*/  MUFU.TANH R64, R76 ;  /* 0x0000004c00407308 */ /* 0x0003220000002400 */
[----:B--2---:R-:W-:Y:S02]  /*3780*/  FSEL R41, R67, -INF , P3 ;  /* 0xff80000043297808 */ /* 0x004fe40001800000 */
[----:B------:R-:W-:-:S05]  /*3790*/  ISETP.GT.AND P3, PT, R42, 0x60, PT ;  /* 0x000000602a00780c */ /* 0x000fca0003f64270 */
[----:B------:R-:W2:Y:S01]  /*37a0*/  MUFU.TANH R46, R71 ;  /* 0x00000047002e7308 */ /* 0x000ea20000002400 */
[----:B0-----:R-:W-:Y:S01]  /*37b0*/  FSEL R63, R63, -INF , P2 ;  /* 0xff8000003f3f7808 */ /* 0x001fe20001000000 */
[----:B-1----:R-:W-:-:S03]  /*37c0*/  IMAD.MOV.U32 R76, RZ, RZ, R25 ;  /* 0x000000ffff4c7224 */ /* 0x002fc600078e0019 */
[----:B------:R-:W-:-:S03]  /*37d0*/  FMNMX.FTZ R67, R63, R70, !PT ;  /* 0x000000463f437209 */ /* 0x000fc60007810000 */
[----:B------:R-:W0:Y:S01]  /*37e0*/  MUFU.TANH R77, R77 ;  /* 0x0000004d004d7308 */ /* 0x000e220000002400 */
[----:B----4-:R-:W-:-:S04]  /*37f0*/  FSEL R64, R64, -INF , P3 ;  /* 0xff80000040407808 */ /* 0x010fc80001800000 */
[----:B------:R-:W-:-:S03]  /*3800*/  FMNMX.FTZ R70, R64, R67, !PT ;  /* 0x0000004340467209 */ /* 0x000fc60007810000 */
[----:B------:R-:W1:Y:S01]  /*3810*/  MUFU.TANH R50, R74 ;  /* 0x0000004a00327308 */ /* 0x000e620000002400 */
[----:B--2---:R-:W-:Y:S02]  /*3820*/  FSEL R46, R46, -INF , P5 ;  /* 0xff8000002e2e7808 */ /* 0x004fe40002800000 */
[----:B------:R-:W-:-:S05]  /*3830*/  ISETP.GT.AND P5, PT, R42, 0x68, PT ;  /* 0x000000682a00780c */ /* 0x000fca0003fa4270 */
[----:B------:R2:W4:Y:S01]  /*3840*/  MUFU.TANH R66, R80 ;  /* 0x0000005000427308 */ /* 0x0005220000002400 */
[----:B0-----:R-:W-:Y:S01]  /*3850*/  FSEL R65, R77, -INF , P4 ;  /* 0xff8000004d417808 */ /* 0x001fe20002000000 */
[----:B------:R-:W-:-:S03]  /*3860*/  IMAD.MOV.U32 R77, RZ, RZ, R25 ;  /* 0x000000ffff4d7224 */ /* 0x000fc600078e0019 */
[----:B------:R-:W-:-:S03]  /*3870*/  FMNMX.FTZ R71, R65, R70, !PT ;  /* 0x0000004641477209 */ /* 0x000fc60007810000 */
[----:B------:R-:W0:Y:S01]  /*3880*/  MUFU.TANH R54, R75 ;  /* 0x0000004b00367308 */ /* 0x000e220000002400 */
[----:B-1----:R-:W-:Y:S01]  /*3890*/  FSEL R50, R50, -INF , P1 ;  /* 0xff80000032327808 */ /* 0x002fe20000800000 */
[----:B--2---:R-:W-:Y:S01]  /*38a0*/  IMAD.MOV.U32 R80, RZ, RZ, R25 ;  /* 0x000000ffff507224 */ /* 0x004fe200078e0019 */
[----:B------:R-:W-:-:S05]  /*38b0*/  ISETP.GT.AND P1, PT, R42, 0x69, PT ;  /* 0x000000692a00780c */ /* 0x000fca0003f24270 */
[----:B------:R-:W1:Y:S01]  /*38c0*/  MUFU.TANH R81, R81 ;  /* 0x0000005100517308 */ /* 0x000e620000002400 */
[----:B----4-:R-:W-:-:S04]  /*38d0*/  FSEL R66, R66, -INF , P5 ;  /* 0xff80000042427808 */ /* 0x010fc80002800000 */
[----:B------:R-:W-:-:S03]  /*38e0*/  FMNMX.FTZ R72, R66, R71, !PT ;  /* 0x0000004742487209 */ /* 0x000fc60007810000 */
[----:B------:R2:W4:Y:S01]  /*38f0*/  MUFU.TANH R57, R78 ;  /* 0x0000004e00397308 */ /* 0x0005220000002400 */
[----:B0-----:R-:W-:Y:S02]  /*3900*/  FSEL R54, R54, -INF , P2 ;  /* 0xff80000036367808 */ /* 0x001fe40001000000 */
[----:B------:R-:W-:-:S05]  /*3910*/  ISETP.GT.AND P2, PT, R42, 0x70, PT ;  /* 0x000000702a00780c */ /* 0x000fca0003f44270 */
[----:B------:R0:W5:Y:S01]  /*3920*/  MUFU.TANH R68, R84 ;  /* 0x0000005400447308 */ /* 0x0001620000002400 */
[----:B-1----:R-:W-:Y:S01]  /*3930*/  FSEL R67, R81, -INF , P1 ;  /* 0xff80000051437808 */ /* 0x002fe20000800000 */
[--C-:B--2---:R-:W-:Y:S02]  /*3940*/  IMAD.MOV.U32 R78, RZ, RZ, R25.reuse ;  /* 0x000000ffff4e7224 */ /* 0x104fe400078e0019 */
[----:B------:R-:W-:Y:S01]  /*3950*/  IMAD.MOV.U32 R81, RZ, RZ, R25 ;  /* 0x000000ffff517224 */ /* 0x000fe200078e0019 */
[----:B------:R-:W-:-:S03]  /*3960*/  FMNMX.FTZ R71, R67, R72, !PT ;  /* 0x0000004843477209 */ /* 0x000fc60007810000 */
[----:B------:R1:W2:Y:S01]  /*3970*/  MUFU.TANH R59, R79 ;  /* 0x0000004f003b7308 */ /* 0x0002a20000002400 */
[----:B----4-:R-:W-:Y:S01]  /*3980*/  FSEL R57, R57, -INF , P3 ;  /* 0xff80000039397808 */ /* 0x010fe20001800000 */
[----:B0-----:R-:W-:Y:S01]  /*3990*/  IMAD.MOV.U32 R84, RZ, RZ, R25 ;  /* 0x000000ffff547224 */ /* 0x001fe200078e0019 */
[----:B------:R-:W-:-:S05]  /*39a0*/  ISETP.GT.AND P3, PT, R42, 0x71, PT ;  /* 0x000000712a00780c */ /* 0x000fca0003f64270 */
[----:B------:R0:W4:Y:S01]  /*39b0*/  MUFU.TANH R69, R85 ;  /* 0x0000005500457308 */ /* 0x0001220000002400 */
[----:B-----5:R-:W-:Y:S01]  /*39c0*/  FSEL R68, R68, -INF , P2 ;  /* 0xff80000044447808 */ /* 0x020fe20001000000 */
[----:B-1----:R-:W-:-:S03]  /*39d0*/  IMAD.MOV.U32 R79, RZ, RZ, R25 ;  /* 0x000000ffff4f7224 */ /* 0x002fc600078e0019 */
[----:B------:R-:W-:-:S03]  /*39e0*/  FMNMX.FTZ R72, R68, R71, !PT ;  /* 0x0000004744487209 */ /* 0x000fc60007810000 */
[----:B------:R1:W5:Y:S01]  /*39f0*/  MUFU.TANH R62, R82 ;  /* 0x00000052003e7308 */ /* 0x0003620000002400 */
[----:B--2---:R-:W-:Y:S01]  /*3a00*/  FSEL R59, R59, -INF , P4 ;  /* 0xff8000003b3b7808 */ /* 0x004fe20002000000 */
[----:B0-----:R-:W-:Y:S01]  /*3a10*/  IMAD.MOV.U32 R85, RZ, RZ, R25 ;  /* 0x000000ffff557224 */ /* 0x001fe200078e0019 */
[----:B------:R-:W-:-:S05]  /*3a20*/  ISETP.GT.AND P4, PT, R42, 0x78, PT ;  /* 0x000000782a00780c */ /* 0x000fca0003f84270 */
[----:B------:R-:W0:Y:S01]  /*3a30*/  MUFU.TANH R88, R88 ;  /* 0x0000005800587308 */ /* 0x000e220000002400 */
[----:B----4-:R-:W-:Y:S01]  /*3a40*/  FSEL R69, R69, -INF , P3 ;  /* 0xff80000045457808 */ /* 0x010fe20001800000 */
[----:B-1----:R-:W-:-:S03]  /*3a50*/  IMAD.MOV.U32 R82, RZ, RZ, R25 ;  /* 0x000000ffff527224 */ /* 0x002fc600078e0019 */
[----:B------:R-:W-:-:S03]  /*3a60*/  FMNMX.FTZ R71, R69, R72, !PT ;  /* 0x0000004845477209 */ /* 0x000fc60007810000 */
[----:B------:R1:W2:Y:S01]  /*3a70*/  MUFU.TANH R70, R89 ;  /* 0x0000005900467308 */ /* 0x0002a20000002400 */
[----:B-----5:R-:W-:Y:S02]  /*3a80*/  FSEL R62, R62, -INF , P5 ;  /* 0xff8000003e3e7808 */ /* 0x020fe40002800000 */
[----:B------:R-:W-:-:S05]  /*3a90*/  ISETP.GT.AND P5, PT, R42, 0x79, PT ;  /* 0x000000792a00780c */ /* 0x000fca0003fa4270 */
[----:B------:R-:W-:Y:S01]  /*3aa0*/  MUFU.TANH R83, R83 ;  /* 0x0000005300537308 */ /* 0x000fe20000002400 */
[----:B0-----:R-:W-:Y:S01]  /*3ab0*/  FSEL R42, R88, -INF , P4 ;  /* 0xff800000582a7808 */ /* 0x001fe20002000000 */
[--C-:B-1----:R-:W-:Y:S02]  /*3ac0*/  IMAD.MOV.U32 R89, RZ, RZ, R25.reuse ;  /* 0x000000ffff597224 */ /* 0x102fe400078e0019 */
[----:B------:R-:W-:Y:S01]  /*3ad0*/  IMAD.MOV.U32 R88, RZ, RZ, R25 ;  /* 0x000000ffff587224 */ /* 0x000fe200078e0019 */
[----:B------:R-:W-:-:S03]  /*3ae0*/  FMNMX.FTZ R71, R42, R71, !PT ;  /* 0x000000472a477209 */ /* 0x000fc60007810000 */
[----:B------:R-:W-:Y:S01]  /*3af0*/  MUFU.TANH R86, R86 ;  /* 0x0000005600567308 */ /* 0x000fe20000002400 */
[----:B--2---:R-:W-:-:S04]  /*3b00*/  FSEL R70, R70, -INF , P5 ;  /* 0xff80000046467808 */ /* 0x004fc80002800000 */
[----:B------:R-:W-:-:S03]  /*3b10*/  FMNMX.FTZ R72, R70, R71, !PT ;  /* 0x0000004746487209 */ /* 0x000fc60007810000 */
[----:B------:R-:W-:Y:S02]  /*3b20*/  MUFU.TANH R87, R87 ;  /* 0x0000005700577308 */ /* 0x000fe40000002400 */
[----:B------:R-:W0:Y:S06]  /*3b30*/  SHFL.BFLY PT, R71, R72, 0x2, 0x1f ;  /* 0x0c401f0048477f89 */ /* 0x000e2c00000e0000 */
[----:B------:R-:W1:Y:S08]  /*3b40*/  MUFU.TANH R90, R90 ;  /* 0x0000005a005a7308 */ /* 0x000e700000002400 */
[----:B------:R-:W2:Y:S01]  /*3b50*/  MUFU.TANH R91, R91 ;  /* 0x0000005b005b7308 */ /* 0x000ea20000002400 */
[----:B0-----:R-:W-:Y:S01]  /*3b60*/  FMNMX.FTZ R73, R72, R71, !PT ;  /* 0x0000004748497209 */ /* 0x001fe20007810000 */
[----:B------:R-:W-:-:S04]  /*3b70*/  IMAD.U32 R71, RZ, RZ, UR52 ;  /* 0x00000034ff477e24 */ /* 0x000fc8000f8e00ff */
[----:B------:R-:W0:Y:S02]  /*3b80*/  SHFL.BFLY PT, R186, R73, 0x1, 0x1f ;  /* 0x0c201f0049ba7f89 */ /* 0x000e2400000e0000 */
[----:B0-----:R-:W-:-:S04]  /*3b90*/  FMNMX.FTZ R186, R73, R186, !PT ;  /* 0x000000ba49ba7209 */ /* 0x001fc80007810000 */
[C---:B------:R-:W-:Y:S01]  /*3ba0*/  FSETP.NEU.FTZ.AND P6, PT, R186.reuse, -INF , PT ;  /* 0xff800000ba00780b */ /* 0x040fe20003fdd000 */
[----:B------:R-:W-:-:S05]  /*3bb0*/  FFMA.FTZ R71, R186, R71, -8 ;  /* 0xc1000000ba477423 */ /* 0x000fca0000010047 */
[----:B------:R-:W-:Y:S02]  /*3bc0*/  FSEL R71, R71, RZ, P6 ;  /* 0x000000ff47477208 */ /* 0x000fe40003000000 */
[----:B---3--:R-:W-:Y:S01]  /*3bd0*/  LOP3.LUT P6, RZ, R92, 0x7f, RZ, 0xc0, !PT ;  /* 0x0000007f5cff7812 */ /* 0x008fe200078cc0ff */
[----:B------:R-:W-:Y:S02]  /*3be0*/  IMAD.MOV.U32 R92, RZ, RZ, R25 ;  /* 0x000000ffff5c7224 */ /* 0x000fe400078e0019 */
[----:B------:R-:W-:-:S01]  /*3bf0*/  FFMA.FTZ R228, R28, UR52, -R71 ;  /* 0x000000341ce47c23 */ /* 0x000fc20008010847 */
[--C-:B------:R-:W-:Y:S01]  /*3c00*/  FFMA.FTZ R28, R32, UR52, -R71.reuse ;  /* 0x00000034201c7c23 */ /* 0x100fe20008010847 */
[----:B------:R-:W-:Y:S01]  /*3c10*/  FMNMX.FTZ R32, R5, R6, !PT ;  /* 0x0000000605207209 */ /* 0x000fe20007810000 */
[--C-:B------:R-:W-:Y:S01]  /*3c20*/  FFMA.FTZ R230, R37, UR52, -R71.reuse ;  /* 0x0000003425e67c23 */ /* 0x100fe20008010847 */
        /* <DEDUP_REMOVED lines=12> */
[----:B-1----:R-:W-:Y:S01]  /*3cf0*/  FSEL R51, R90, -INF , P4 ;  /* 0xff8000005a337808 */ /* 0x002fe20002000000 */
[--C-:B------:R-:W-:Y:S01]  /*3d00*/  FFMA.FTZ R224, R64, UR52, -R71.reuse ;  /* 0x0000003440e07c23 */ /* 0x100fe20008010847 */
[----:B------:R-:W-:Y:S01]  /*3d10*/  FMNMX.FTZ R32, R10, R37, !PT ;  /* 0x000000250a207209 */ /* 0x000fe20007810000 */
[--C-:B------:R-:W-:Y:S01]  /*3d20*/  FFMA.FTZ R37, R36, UR52, -R71.reuse ;  /* 0x0000003424257c23 */ /* 0x100fe20008010847 */
[----:B------:R-:W-:-:S01]  /*3d30*/  FFMA.FTZ R36, R35, UR52, -R71 ;  /* 0x0000003423247c23 */ /* 0x000fc20008010847 */
[----:B--2---:R-:W-:Y:S01]  /*3d40*/  FSEL R52, R91, -INF , P5 ;  /* 0xff8000005b347808 */ /* 0x004fe20002800000 */
[----:B------:R-:W-:-:S01]  /*3d50*/  FFMA.FTZ R222, R58, UR52, -R71 ;  /* 0x000000343ade7c23 */ /* 0x000fc20008010847 */
[----:B------:R-:W-:Y:S01]  /*3d60*/  FMNMX.FTZ R75, R11, R32, !PT ;  /* 0x000000200b4b7209 */ /* 0x000fe20007810000 */
[----:B------:R-:W-:-:S01]  /*3d70*/  FFMA.FTZ R31, R31, UR52, -R71 ;  /* 0x000000341f1f7c23 */ /* 0x000fc20008010847 */
[--C-:B------:R-:W-:Y:S01]  /*3d80*/  FFMA.FTZ R33, R33, UR52, -R71.reuse ;  /* 0x0000003421217c23 */ /* 0x100fe20008010847 */
[----:B------:R-:W-:-:S01]  /*3d90*/  FFMA.FTZ R55, R55, UR52, -R71 ;  /* 0x0000003437377c23 */ /* 0x000fc20008010847 */
[----:B------:R-:W-:Y:S01]  /*3da0*/  FMNMX.FTZ R32, R12, R75, !PT ;  /* 0x0000004b0c207209 */ /* 0x000fe20007810000 */
[----:B------:R-:W-:-:S01]  /*3db0*/  FFMA.FTZ R65, R65, UR52, -R71 ;  /* 0x0000003441417c23 */ /* 0x000fc20008010847 */
[--C-:B------:R-:W-:Y:S01]  /*3dc0*/  FFMA.FTZ R58, R68, UR52, -R71.reuse ;  /* 0x00000034443a7c23 */ /* 0x100fe20008010847 */
[----:B------:R-:W-:-:S01]  /*3dd0*/  FFMA.FTZ R42, R42, UR52, -R71 ;  /* 0x000000342a2a7c23 */ /* 0x000fc20008010847 */
[----:B------:R-:W-:Y:S01]  /*3de0*/  FMNMX.FTZ R35, R13, R32, !PT ;  /* 0x000000200d237209 */ /* 0x000fe20007810000 */
[----:B------:R-:W-:Y:S01]  /*3df0*/  MUFU.EX2 R228, R228 ;  /* 0x000000e400e47308 */ /* 0x000fe20000000800 */
[----:B------:R-:W-:-:S02]  /*3e00*/  @!P6 VIADD R4, R4, 0x38840 ;  /* 0x000388400404e836 */ /* 0x000fc40000000000 */
[----:B------:R-:W-:Y:S01]  /*3e10*/  FMNMX.FTZ R34, R14, R35, !PT ;  /* 0x000000230e227209 */ /* 0x000fe20007810000 */
[--C-:B------:R-:W-:Y:S02]  /*3e20*/  IMAD.MOV.U32 R68, RZ, RZ, R25.reuse ;  /* 0x000000ffff447224 */ /* 0x100fe400078e0019 */
[----:B------:R-:W-:Y:S01]  /*3e30*/  @!P6 PRMT R4, RZ, 0x654, R4 ;  /* 0x00000654ff04e816 */ /* 0x000fe20000000004 */
[--C-:B------:R-:W-:Y:S01]  /*3e40*/  IMAD.MOV.U32 R91, RZ, RZ, R25.reuse ;  /* 0x000000ffff5b7224 */ /* 0x100fe200078e0019 */
[----:B------:R-:W-:Y:S01]  /*3e50*/  FMNMX.FTZ R35, R15, R34, !PT ;  /* 0x000000220f237209 */ /* 0x000fe20007810000 */
[----:B------:R0:W-:Y:S01]  /*3e60*/  MUFU.EX2 R32, R36 ;  /* 0x0000002400207308 */ /* 0x0001e20000000800 */
[----:B------:R1:W-:Y:S01]  /*3e70*/  @!P6 SYNCS.ARRIVE.TRANS64.RED.A1T0 RZ, [R4+URZ], RZ ;  /* 0x000000ff04ffe9a7 */ /* 0x0003e2000810043f */
[----:B------:R-:W-:Y:S01]  /*3e80*/  IMAD.MOV.U32 R90, RZ, RZ, R25 ;  /* 0x000000ffff5a7224 */ /* 0x000fe200078e0019 */
[----:B------:R-:W-:-:S04]  /*3e90*/  FMNMX.FTZ R34, R20, R35, !PT ;  /* 0x0000002314227209 */ /* 0x000fc80007810000 */
[----:B------:R-:W-:Y:S01]  /*3ea0*/  FMNMX.FTZ R35, R21, R34, !PT ;  /* 0x0000002215237209 */ /* 0x000fe20007810000 */
[----:B------:R-:W2:Y:S03]  /*3eb0*/  MUFU.EX2 R31, R31 ;  /* 0x0000001f001f7308 */ /* 0x000ea60000000800 */
[----:B------:R-:W-:-:S04]  /*3ec0*/  FMNMX.FTZ R35, R24, R35, !PT ;  /* 0x0000002318237209 */ /* 0x000fc80007810000 */
[----:B------:R-:W-:Y:S01]  /*3ed0*/  FMNMX.FTZ R34, R26, R35, !PT ;  /* 0x000000231a227209 */ /* 0x000fe20007810000 */
[----:B------:R-:W3:Y:S03]  /*3ee0*/  MUFU.EX2 R28, R28 ;  /* 0x0000001c001c7308 */ /* 0x000ee60000000800 */
[----:B------:R-:W-:-:S04]  /*3ef0*/  FMNMX.FTZ R34, R27, R34, !PT ;  /* 0x000000221b227209 */ /* 0x000fc80007810000 */
[----:B------:R-:W-:Y:S01]  /*3f00*/  FMNMX.FTZ R39, R29, R34, !PT ;  /* 0x000000221d277209 */ /* 0x000fe20007810000 */
[----:B------:R-:W-:Y:S03]  /*3f10*/  MUFU.EX2 R35, R40 ;  /* 0x0000002800237308 */ /* 0x000fe60000000800 */
[----:B------:R-:W-:-:S04]  /*3f20*/  FMNMX.FTZ R39, R30, R39, !PT ;  /* 0x000000271e277209 */ /* 0x000fc80007810000 */
[----:B0-----:R-:W-:Y:S01]  /*3f30*/  FMNMX.FTZ R36, R38, R39, !PT ;  /* 0x0000002726247209 */ /* 0x001fe20007810000 */
[----:B------:R0:W-:Y:S03]  /*3f40*/  MUFU.EX2 R34, R72 ;  /* 0x0000004800227308 */ /* 0x0001e60000000800 */
[----:B------:R-:W-:-:S04]  /*3f50*/  FMNMX.FTZ R36, R41, R36, !PT ;  /* 0x0000002429247209 */ /* 0x000fc80007810000 */
[----:B------:R-:W-:Y:S01]  /*3f60*/  FMNMX.FTZ R43, R45, R36, !PT ;  /* 0x000000242d2b7209 */ /* 0x000fe20007810000 */
[----:B------:R4:W-:Y:S01]  /*3f70*/  MUFU.EX2 R39, R44 ;  /* 0x0000002c00277308 */ /* 0x0009e20000000800 */
[----:B0-----:R-:W-:-:S02]  /*3f80*/  FFMA.FTZ R72, R49, UR52, -R71 ;  /* 0x0000003431487c23 */ /* 0x001fc40008010847 */
[----:B------:R-:W-:-:S04]  /*3f90*/  FMNMX.FTZ R43, R46, R43, !PT ;  /* 0x0000002b2e2b7209 */ /* 0x000fc80007810000 */
[----:B------:R-:W-:Y:S01]  /*3fa0*/  FMNMX.FTZ R47, R50, R43, !PT ;  /* 0x0000002b322f7209 */ /* 0x000fe20007810000 */
[----:B------:R-:W0:Y:S01]  /*3fb0*/  MUFU.EX2 R73, R73 ;  /* 0x0000004900497308 */ /* 0x000e220000000800 */
[----:B----4-:R-:W-:Y:S01]  /*3fc0*/  FSEL R44, R86, -INF , P2 ;  /* 0xff800000562c7808 */ /* 0x010fe20001000000 */
[----:B------:R-:W-:Y:S01]  /*3fd0*/  IMAD.MOV.U32 R86, RZ, RZ, R25 ;  /* 0x000000ffff567224 */ /* 0x000fe200078e0019 */
[----:B------:R-:W-:-:S04]  /*3fe0*/  FMNMX.FTZ R36, R54, R47, !PT ;  /* 0x0000002f36247209 */ /* 0x000fc80007810000 */
[----:B------:R-:W-:Y:S01]  /*3ff0*/  FMNMX.FTZ R40, R57, R36, !PT ;  /* 0x0000002439287209 */ /* 0x000fe20007810000 */
[----:B------:R4:W-:Y:S03]  /*4000*/  MUFU.EX2 R43, R48 ;  /* 0x00000030002b7308 */ /* 0x0009e60000000800 */
[----:B------:R-:W-:Y:S02]  /*4010*/  FMNMX.FTZ R47, R59, R40, !PT ;  /* 0x000000283b2f7209 */ /* 0x000fe40007810000 */
[----:B------:R-:W-:Y:S01]  /*4020*/  FSEL R40, R83, -INF , P1 ;  /* 0xff80000053287808 */ /* 0x000fe20000800000 */
[--C-:B------:R-:W-:Y:S01]  /*4030*/  IMAD.MOV.U32 R83, RZ, RZ, R25.reuse ;  /* 0x000000ffff537224 */ /* 0x100fe200078e0019 */
[----:B------:R-:W-:Y:S01]  /*4040*/  FMNMX.FTZ R49, R62, R47, !PT ;  /* 0x0000002f3e317209 */ /* 0x000fe20007810000 */
[----:B------:R5:W-:Y:S01]  /*4050*/  MUFU.EX2 R36, R72 ;  /* 0x0000004800247308 */ /* 0x000be20000000800 */
[----:B----4-:R-:W-:Y:S01]  /*4060*/  FSEL R48, R87, -INF , P3 ;  /* 0xff80000057307808 */ /* 0x010fe20001800000 */
[----:B------:R-:W-:Y:S01]  /*4070*/  IMAD.MOV.U32 R87, RZ, RZ, R25 ;  /* 0x000000ffff577224 */ /* 0x000fe200078e0019 */
[----:B------:R-:W-:-:S04]  /*4080*/  FMNMX.FTZ R49, R40, R49, !PT ;  /* 0x0000003128317209 */ /* 0x000fc80007810000 */
[----:B------:R-:W-:Y:S01]  /*4090*/  FMNMX.FTZ R49, R44, R49, !PT ;  /* 0x000000312c317209 */ /* 0x000fe20007810000 */
[----:B------:R4:W-:Y:S03]  /*40a0*/  MUFU.EX2 R47, R74 ;  /* 0x0000004a002f7308 */ /* 0x0009e60000000800 */
[----:B-----5:R-:W-:Y:S01]  /*40b0*/  FMNMX.FTZ R72, R48, R49, !PT ;  /* 0x0000003130487209 */ /* 0x020fe20007810000 */
[----:B------:R-:W-:-:S03]  /*40c0*/  FFMA.FTZ R49, R53, UR52, -R71 ;  /* 0x0000003435317c23 */ /* 0x000fc60008010847 */
[----:B------:R-:W-:Y:S01]  /*40d0*/  FMNMX.FTZ R53, R51, R72, !PT ;  /* 0x0000004833357209 */ /* 0x000fe20007810000 */
[----:B------:R-:W-:-:S01]  /*40e0*/  FFMA.FTZ R72, R56, UR52, -R71 ;  /* 0x0000003438487c23 */ /* 0x000fc20008010847 */
[--C-:B------:R-:W-:Y:S01]  /*40f0*/  FFMA.FTZ R56, R61, UR52, -R71.reuse ;  /* 0x000000343d387c23 */ /* 0x100fe20008010847 */
[----:B------:R-:W-:-:S01]  /*4100*/  FFMA.FTZ R61, R63, UR52, -R71 ;  /* 0x000000343f3d7c23 */ /* 0x000fc20008010847 */
[----:B----4-:R-:W-:Y:S01]  /*4110*/  FMNMX.FTZ R74, R52, R53, !PT ;  /* 0x00000035344a7209 */ /* 0x010fe20007810000 */
[----:B------:R-:W-:-:S01]  /*4120*/  FFMA.FTZ R53, R60, UR52, -R71 ;  /* 0x000000343c357c23 */ /* 0x000fc20008010847 */
[--C-:B------:R-:W-:Y:S01]  /*4130*/  FFMA.FTZ R60, R67, UR52, -R71.reuse ;  /* 0x00000034433c7c23 */ /* 0x100fe20008010847 */
[----:B------:R-:W-:-:S01]  /*4140*/  FFMA.FTZ R67, R69, UR52, -R71 ;  /* 0x0000003445437c23 */ /* 0x000fc20008010847 */
[----:B------:R-:W-:Y:S01]  /*4150*/  IMAD.U32 R69, RZ, RZ, UR52 ;  /* 0x00000034ff457e24 */ /* 0x000fe2000f8e00ff */
[----:B------:R-:W4:Y:S01]  /*4160*/  SHFL.BFLY PT, R75, R74, 0x2, 0x1f ;  /* 0x0c401f004a4b7f89 */ /* 0x000f2200000e0000 */
[----:B------:R-:W-:-:S01]  /*4170*/  FFMA.FTZ R63, R66, UR52, -R71 ;  /* 0x00000034423f7c23 */ /* 0x000fc20008010847 */
[----:B------:R-:W5:Y:S08]  /*4180*/  MUFU.EX2 R230, R230 ;  /* 0x000000e600e67308 */ /* 0x000f700000000800 */
[----:B------:R-:W-:Y:S08]  /*4190*/  MUFU.EX2 R37, R37 ;  /* 0x0000002500257308 */ /* 0x000ff00000000800 */
[----:B------:R-:W-:Y:S01]  /*41a0*/  MUFU.EX2 R33, R33 ;  /* 0x0000002100217308 */ /* 0x000fe20000000800 */
[----:B----4-:R-:W-:Y:S01]  /*41b0*/  FMNMX.FTZ R75, R74, R75, !PT ;  /* 0x0000004b4a4b7209 */ /* 0x010fe20007810000 */
[----:B------:R-:W-:-:S06]  /*41c0*/  IMAD.MOV.U32 R74, RZ, RZ, R25 ;  /* 0x000000ffff4a7224 */ /* 0x000fcc00078e0019 */
[----:B------:R-:W-:Y:S01]  /*41d0*/  MUFU.EX2 R216, R216 ;  /* 0x000000d800d87308 */ /* 0x000fe20000000800 */
[----:B------:R-:W4:Y:S07]  /*41e0*/  SHFL.BFLY PT, R192, R75, 0x1, 0x1f ;  /* 0x0c201f004bc07f89 */ /* 0x000f2e00000e0000 */
[----:B------:R-:W-:Y:S08]  /*41f0*/  MUFU.EX2 R218, R218 ;  /* 0x000000da00da7308 */ /* 0x000ff00000000800 */
[----:B------:R-:W-:Y:S08]  /*4200*/  MUFU.EX2 R220, R220 ;  /* 0x000000dc00dc7308 */ /* 0x000ff00000000800 */
[----:B------:R-:W-:Y:S01]  /*4210*/  MUFU.EX2 R49, R49 ;  /* 0x0000003100317308 */ /* 0x000fe20000000800 */
[----:B----4-:R-:W-:Y:S01]  /*4220*/  FMNMX.FTZ R192, R75, R192, !PT ;  /* 0x000000c04bc07209 */ /* 0x010fe20007810000 */
[----:B------:R-:W-:-:S03]  /*4230*/  IMAD.MOV.U32 R75, RZ, RZ, R25 ;  /* 0x000000ffff4b7224 */ /* 0x000fc600078e0019 */
[C---:B------:R-:W-:Y:S01]  /*4240*/  FSETP.NEU.FTZ.AND P1, PT, R192.reuse, -INF , PT ;  /* 0xff800000c000780b */ /* 0x040fe20003f3d000 */
[----:B------:R-:W-:-:S01]  /*4250*/  FFMA.FTZ R64, R192, R69, -8 ;  /* 0xc1000000c0407423 */ /* 0x000fc20000010045 */
[----:B------:R-:W-:Y:S01]  /*4260*/  FFMA.FTZ R69, R70, UR52, -R71 ;  /* 0x0000003446457c23 */ /* 0x000fe20008010847 */
[----:B------:R-:W-:Y:S01]  /*4270*/  MUFU.EX2 R55, R55 ;  /* 0x0000003700377308 */ /* 0x000fe20000000800 */
[----:B------:R-:W-:Y:S02]  /*4280*/  IMAD.MOV.U32 R70, RZ, RZ, R25 ;  /* 0x000000ffff467224 */ /* 0x000fe400078e0019 */
[----:B------:R-:W-:Y:S02]  /*4290*/  FSEL R71, R64, RZ, P1 ;  /* 0x000000ff40477208 */ /* 0x000fe40000800000 */
[----:B------:R-:W-:-:S03]  /*42a0*/  PLOP3.LUT P1, PT, PT, PT, UP0, 0x80, 0x0 ;  /* 0x000000000000781c */ /* 0x000fc60003f2f008 */
[--C-:B------:R-:W-:Y:S01]  /*42b0*/  FFMA.FTZ R229, R5, UR52, -R71.reuse ;  /* 0x0000003405e57c23 */ /* 0x100fe20008010847 */
[----:B------:R-:W-:-:S01]  /*42c0*/  FFMA.FTZ R6, R6, UR52, -R71 ;  /* 0x0000003406067c23 */ /* 0x000fc20008010847 */
[--C-:B------:R-:W-:Y:S01]  /*42d0*/  FFMA.FTZ R7, R7, UR52, -R71.reuse ;  /* 0x0000003407077c23 */ /* 0x100fe20008010847 */
[----:B------:R-:W-:-:S01]  /*42e0*/  FFMA.FTZ R5, R8, UR52, -R71 ;  /* 0x0000003408057c23 */ /* 0x000fc20008010847 */
[--C-:B------:R-:W-:Y:S01]  /*42f0*/  FFMA.FTZ R231, R9, UR52, -R71.reuse ;  /* 0x0000003409e77c23 */ /* 0x100fe20008010847 */
[----:B------:R-:W-:-:S01]  /*4300*/  FFMA.FTZ R8, R10, UR52, -R71 ;  /* 0x000000340a087c23 */ /* 0x000fc20008010847 */
[----:B------:R-:W-:Y:S01]  /*4310*/  MUFU.EX2 R229, R229 ;  /* 0x000000e500e57308 */ /* 0x000fe20000000800 */
[----:B------:R-:W-:-:S01]  /*4320*/  FFMA.FTZ R12, R12, UR52, -R71 ;  /* 0x000000340c0c7c23 */ /* 0x000fc20008010847 */
[--C-:B------:R-:W-:Y:S01]  /*4330*/  FFMA.FTZ R11, R11, UR52, -R71.reuse ;  /* 0x000000340b0b7c23 */ /* 0x100fe20008010847 */
[----:B------:R-:W-:-:S01]  /*4340*/  FFMA.FTZ R10, R14, UR52, -R71 ;  /* 0x000000340e0a7c23 */ /* 0x000fc20008010847 */
[--C-:B------:R-:W-:Y:S01]  /*4350*/  FFMA.FTZ R14, R30, UR52, -R71.reuse ;  /* 0x000000341e0e7c23 */ /* 0x100fe20008010847 */
[----:B------:R-:W-:-:S01]  /*4360*/  FFMA.FTZ R217, R13, UR52, -R71 ;  /* 0x000000340dd97c23 */ /* 0x000fc20008010847 */
[--C-:B------:R-:W-:Y:S01]  /*4370*/  FFMA.FTZ R15, R15, UR52, -R71.reuse ;  /* 0x000000340f0f7c23 */ /* 0x100fe20008010847 */
[----:B------:R-:W-:-:S01]  /*4380*/  FFMA.FTZ R20, R20, UR52, -R71 ;  /* 0x0000003414147c23 */ /* 0x000fc20008010847 */
[----:B------:R-:W4:Y:S01]  /*4390*/  MUFU.EX2 R6, R6 ;  /* 0x0000000600067308 */ /* 0x000f220000000800 */
[----:B------:R-:W-:-:S01]  /*43a0*/  FFMA.FTZ R219, R21, UR52, -R71 ;  /* 0x0000003415db7c23 */ /* 0x000fc20008010847 */
[--C-:B------:R-:W-:Y:S01]  /*43b0*/  FFMA.FTZ R26, R26, UR52, -R71.reuse ;  /* 0x000000341a1a7c23 */ /* 0x100fe20008010847 */
[----:B------:R-:W-:-:S01]  /*43c0*/  FFMA.FTZ R27, R27, UR52, -R71 ;  /* 0x000000341b1b7c23 */ /* 0x000fc20008010847 */
[--C-:B------:R-:W-:Y:S01]  /*43d0*/  FFMA.FTZ R221, R29, UR52, -R71.reuse ;  /* 0x000000341ddd7c23 */ /* 0x100fe20008010847 */
[----:B------:R-:W-:-:S01]  /*43e0*/  FFMA.FTZ R38, R38, UR52, -R71 ;  /* 0x0000003426267c23 */ /* 0x000fc20008010847 */
[--C-:B------:R-:W-:Y:S01]  /*43f0*/  FFMA.FTZ R41, R41, UR52, -R71.reuse ;  /* 0x0000003429297c23 */ /* 0x100fe20008010847 */
[----:B------:R-:W-:-:S01]  /*4400*/  FFMA.FTZ R223, R45, UR52, -R71 ;  /* 0x000000342ddf7c23 */ /* 0x000fc20008010847 */
[----:B------:R-:W1:Y:S01]  /*4410*/  MUFU.EX2 R7, R7 ;  /* 0x0000000700077308 */ /* 0x000e620000000800 */
[----:B------:R-:W-:-:S01]  /*4420*/  FFMA.FTZ R46, R46, UR52, -R71 ;  /* 0x000000342e2e7c23 */ /* 0x000fc20008010847 */
[--C-:B------:R-:W-:Y:S01]  /*4430*/  FFMA.FTZ R50, R50, UR52, -R71.reuse ;  /* 0x0000003432327c23 */ /* 0x100fe20008010847 */
[----:B------:R-:W-:-:S01]  /*4440*/  FFMA.FTZ R54, R54, UR52, -R71 ;  /* 0x0000003436367c23 */ /* 0x000fc20008010847 */
[--C-:B------:R-:W-:Y:S01]  /*4450*/  FFMA.FTZ R57, R57, UR52, -R71.reuse ;  /* 0x0000003439397c23 */ /* 0x100fe20008010847 */
[----:B------:R-:W-:-:S01]  /*4460*/  FFMA.FTZ R59, R59, UR52, -R71 ;  /* 0x000000343b3b7c23 */ /* 0x000fc20008010847 */
[--C-:B------:R-:W-:Y:S01]  /*4470*/  FFMA.FTZ R62, R62, UR52, -R71.reuse ;  /* 0x000000343e3e7c23 */ /* 0x100fe20008010847 */
[----:B------:R-:W-:-:S01]  /*4480*/  FFMA.FTZ R40, R40, UR52, -R71 ;  /* 0x0000003428287c23 */ /* 0x000fc20008010847 */
[----:B------:R2:W1:Y:S01]  /*4490*/  MUFU.EX2 R64, R5 ;  /* 0x0000000500407308 */ /* 0x0004620000000800 */
[----:B------:R-:W-:-:S01]  /*44a0*/  FFMA.FTZ R44, R44, UR52, -R71 ;  /* 0x000000342c2c7c23 */ /* 0x000fc20008010847 */
[--C-:B------:R-:W-:Y:S01]  /*44b0*/  FFMA.FTZ R48, R48, UR52, -R71.reuse ;  /* 0x0000003430307c23 */ /* 0x100fe20008010847 */
[----:B------:R-:W-:-:S01]  /*44c0*/  FFMA.FTZ R51, R51, UR52, -R71 ;  /* 0x0000003433337c23 */ /* 0x000fc20008010847 */
[----:B------:R-:W-:Y:S01]  /*44d0*/  FFMA.FTZ R52, R52, UR52, -R71 ;  /* 0x0000003434347c23 */ /* 0x000fe20008010847 */
[----:B------:R-:W-:-:S02]  /*44e0*/  IMAD.MOV.U32 R29, RZ, RZ, R25 ;  /* 0x000000ffff1d7224 */ /* 0x000fc400078e0019 */
[----:B------:R-:W-:Y:S01]  /*44f0*/  IMAD.MOV.U32 R45, RZ, RZ, R25 ;  /* 0x000000ffff2d7224 */ /* 0x000fe200078e0019 */
[----:B------:R-:W1:Y:S01]  /*4500*/  MUFU.EX2 R231, R231 ;  /* 0x000000e700e77308 */ /* 0x000e620000000800 */
[----:B--2---:R-:W-:-:S04]  /*4510*/  FADD.FTZ R5, R228, R31 ;  /* 0x0000001fe4057221 */ /* 0x004fc80000010000 */
[----:B---3--:R-:W-:-:S03]  /*4520*/  FADD.FTZ R30, R28, R5 ;  /* 0x000000051c1e7221 */ /* 0x008fc60000010000 */
[----:B------:R2:W-:Y:S01]  /*4530*/  MUFU.EX2 R66, R12 ;  /* 0x0000000c00427308 */ /* 0x0005e20000000800 */
[----:B0-----:R-:W-:-:S01]  /*4540*/  FADD.FTZ R9, R73, R30 ;  /* 0x0000001e49097221 */ /* 0x001fc20000010000 */
[----:B------:R-:W-:-:S03]  /*4550*/  F2FP.SATFINITE.E4M3.F32.PACK_AB_MERGE_C R73, R73, R28, RZ ;  /* 0x0000001c4949723e */ /* 0x000fc600048070ff */
[----:B-----5:R-:W-:Y:S01]  /*4560*/  FADD.FTZ R30, R230, R9 ;  /* 0x00000009e61e7221 */ /* 0x020fe20000010000 */
[----:B------:R-:W-:Y:S01]  /*4570*/  F2FP.SATFINITE.E4M3.F32.PACK_AB_MERGE_C R228, R31, R228, R73 ;  /* 0x000000e41fe4723e */ /* 0x000fe20004807049 */
[----:B------:R-:W-:Y:S01]  /*4580*/  IMAD.MOV.U32 R31, RZ, RZ, R25 ;  /* 0x000000ffff1f7224 */ /* 0x000fe200078e0019 */
[----:B------:R-:W0:Y:S01]  /*4590*/  MUFU.EX2 R8, R8 ;  /* 0x0000000800087308 */ /* 0x000e220000000800 */
[----:B--2---:R-:W-:-:S01]  /*45a0*/  FFMA.FTZ R12, R24, UR52, -R71 ;  /* 0x00000034180c7c23 */ /* 0x004fc20008010847 */
[----:B----4-:R-:W-:Y:S01]  /*45b0*/  FADD.FTZ R24, R229, R6 ;  /* 0x00000006e5187221 */ /* 0x010fe20000010000 */
[----:B------:R-:W-:-:S01]  /*45c0*/  FADD.FTZ R9, R37, R30 ;  /* 0x0000001e25097221 */ /* 0x000fc20000010000 */
[----:B------:R-:W-:Y:S02]  /*45d0*/  IMAD.MOV.U32 R30, RZ, RZ, R25 ;  /* 0x000000ffff1e7224 */ /* 0x000fe400078e0019 */
[----:B-1----:R-:W-:-:S01]  /*45e0*/  FADD.FTZ R5, R7, R24 ;  /* 0x0000001807057221 */ /* 0x002fc20000010000 */
[--C-:B------:R-:W-:Y:S01]  /*45f0*/  IMAD.MOV.U32 R71, RZ, RZ, R25.reuse ;  /* 0x000000ffff477224 */ /* 0x100fe200078e0019 */
[----:B------:R-:W1:Y:S01]  /*4600*/  MUFU.EX2 R11, R11 ;  /* 0x0000000b000b7308 */ /* 0x000e620000000800 */
[----:B------:R-:W-:-:S02]  /*4610*/  IMAD.MOV.U32 R73, RZ, RZ, R25 ;  /* 0x000000ffff497224 */ /* 0x000fc400078e0019 */
[C---:B------:R-:W-:Y:S01]  /*4620*/  FADD.FTZ R24, R64.reuse, R5 ;  /* 0x0000000540187221 */ /* 0x040fe20000010000 */
[----:B------:R-:W-:-:S03]  /*4630*/  F2FP.SATFINITE.E4M3.F32.PACK_AB_MERGE_C R64, R64, R7, RZ ;  /* 0x000000074040723e */ /* 0x000fc600048070ff */
[----:B------:R-:W-:Y:S01]  /*4640*/  FADD.FTZ R5, R231, R24 ;  /* 0x00000018e7057221 */ /* 0x000fe20000010000 */
[----:B------:R-:W-:-:S01]  /*4650*/  FADD.FTZ R24, R32, R9 ;  /* 0x0000000920187221 */ /* 0x000fc20000010000 */
[----:B------:R-:W2:Y:S01]  /*4660*/  MUFU.EX2 R217, R217 ;  /* 0x000000d900d97308 */ /* 0x000ea20000000800 */
[----:B------:R-:W-:Y:S01]  /*4670*/  F2FP.SATFINITE.E4M3.F32.PACK_AB_MERGE_C R229, R6, R229, R64 ;  /* 0x000000e506e5723e */ /* 0x000fe20004807040 */
[----:B0-----:R-:W-:Y:S01]  /*4680*/  FADD.FTZ R4, R8, R5 ;  /* 0x0000000508047221 */ /* 0x001fe20000010000 */
[----:B------:R-:W-:-:S01]  /*4690*/  FADD.FTZ R9, R33, R24 ;  /* 0x0000001821097221 */ /* 0x000fc20000010000 */
[----:B------:R-:W-:Y:S01]  /*46a0*/  F2FP.SATFINITE.E4M3.F32.PACK_AB_MERGE_C R32, R33, R32, RZ ;  /* 0x000000202120723e */ /* 0x000fe200048070ff */
[----:B------:R-:W-:Y:S02]  /*46b0*/  IMAD.MOV.U32 R33, RZ, RZ, R25 ;  /* 0x000000ffff217224 */ /* 0x000fe400078e0019 */
[----:B------:R-:W-:Y:S01]  /*46c0*/  FADD.FTZ R24, R216, R9 ;  /* 0x00000009d8187221 */ /* 0x000fe20000010000 */
[----:B------:R-:W0:Y:S01]  /*46d0*/  MUFU.EX2 R10, R10 ;  /* 0x0000000a000a7308 */ /* 0x000e220000000800 */
[----:B-1----:R-:W-:-:S01]  /*46e0*/  FADD.FTZ R5, R11, R4 ;  /* 0x000000040b057221 */ /* 0x002fc20000010000 */
[----:B------:R-:W-:Y:S01]  /*46f0*/  F2FP.SATFINITE.E4M3.F32.PACK_AB_MERGE_C R230, R37, R230, R32 ;  /* 0x000000e625e6723e */ /* 0x000fe20004807020 */
[----:B------:R-:W-:-:S01]  /*4700*/  FADD.FTZ R9, R35, R24 ;  /* 0x0000001823097221 */ /* 0x000fc20000010000 */
[----:B------:R-:W-:-:S02]  /*4710*/  IMAD.MOV.U32 R32, RZ, RZ, R25 ;  /* 0x000000ffff207224 */ /* 0x000fc400078e0019 */
[----:B------:R-:W-:-:S01]  /*4720*/  FADD.FTZ R4, R66, R5 ;  /* 0x0000000542047221 */ /* 0x000fc20000010000 */
[----:B------:R-:W-:Y:S01]  /*4730*/  F2FP.SATFINITE.E4M3.F32.PACK_AB_MERGE_C R66, R66, R11, RZ ;  /* 0x0000000b4242723e */ /* 0x000fe200048070ff */
[----:B------:R-:W-:-:S01]  /*4740*/  FADD.FTZ R24, R34, R9 ;  /* 0x0000000922187221 */ /* 0x000fc20000010000 */
[----:B------:R-:W1:Y:S01]  /*4750*/  MUFU.EX2 R15, R15 ;  /* 0x0000000f000f7308 */ /* 0x000e620000000800 */
[----:B--2---:R-:W-:-:S01]  /*4760*/  FADD.FTZ R5, R217, R4 ;  /* 0x00000004d9057221 */ /* 0x004fc20000010000 */
[----:B------:R-:W-:Y:S01]  /*4770*/  F2FP.SATFINITE.E4M3.F32.PACK_AB_MERGE_C R231, R8, R231, R66 ;  /* 0x000000e708e7723e */ /* 0x000fe20004807042 */
[----:B------:R-:W-:-:S01]  /*4780*/  FADD.FTZ R13, R39, R24 ;  /* 0x00000018270d7221 */ /* 0x000fc20000010000 */
[----:B------:R-:W-:Y:S01]  /*4790*/  F2FP.SATFINITE.E4M3.F32.PACK_AB_MERGE_C R34, R39, R34, RZ ;  /* 0x000000222722723e */ /* 0x000fe200048070ff */
[----:B------:R-:W-:Y:S02]  /*47a0*/  IMAD.MOV.U32 R37, RZ, RZ, R25 ;  /* 0x000000ffff257224 */ /* 0x000fe400078e0019 */
[----:B------:R-:W-:Y:S01]  /*47b0*/  FADD.FTZ R24, R218, R13 ;  /* 0x0000000dda187221 */ /* 0x000fe20000010000 */
[----:B------:R-:W2:Y:S01]  /*47c0*/  MUFU.EX2 R20, R20 ;  /* 0x0000001400147308 */ /* 0x000ea20000000800 */
[----:B0-----:R-:W-:-:S01]  /*47d0*/  FADD.FTZ R4, R10, R5 ;  /* 0x000000050a047221 */ /* 0x001fc20000010000 */
[----:B------:R-:W-:Y:S01]  /*47e0*/  F2FP.SATFINITE.E4M3.F32.PACK_AB_MERGE_C R216, R35, R216, R34 ;  /* 0x000000d823d8723e */ /* 0x000fe20004807022 */
[----:B------:R-:W-:-:S01]  /*47f0*/  FADD.FTZ R13, R43, R24 ;  /* 0x000000182b0d7221 */ /* 0x000fc20000010000 */
[----:B------:R-:W-:-:S02]  /*4800*/  IMAD.MOV.U32 R35, RZ, RZ, R25 ;  /* 0x000000ffff237224 */ /* 0x000fc400078e0019 */
[----:B------:R-:W-:Y:S02]  /*4810*/  IMAD.MOV.U32 R34, RZ, RZ, R25 ;  /* 0x000000ffff227224 */ /* 0x000fe400078e0019 */
[----:B------:R-:W-:Y:S01]  /*4820*/  FADD.FTZ R24, R36, R13 ;  /* 0x0000000d24187221 */ /* 0x000fe20000010000 */
[----:B------:R-:W0:Y:S01]  /*4830*/  MUFU.EX2 R219, R219 ;  /* 0x000000db00db7308 */ /* 0x000e220000000800 */
[----:B-1----:R-:W-:-:S01]  /*4840*/  FADD.FTZ R9, R15, R4 ;  /* 0x000000040f097221 */ /* 0x002fc20000010000 */
[C---:B------:R-:W-:Y:S01]  /*4850*/  F2FP.SATFINITE.E4M3.F32.PACK_AB_MERGE_C R36, R47.reuse, R36, RZ ;  /* 0x000000242f24723e */ /* 0x040fe200048070ff */
[----:B------:R-:W-:-:S01]  /*4860*/  FADD.FTZ R47, R47, R24 ;  /* 0x000000182f2f7221 */ /* 0x000fc20000010000 */
[----:B------:R-:W-:Y:S02]  /*4870*/  IMAD.MOV.U32 R39, RZ, RZ, R25 ;  /* 0x000000ffff277224 */ /* 0x000fe400078e0019 */
[----:B------:R-:W-:Y:S01]  /*4880*/  F2FP.SATFINITE.E4M3.F32.PACK_AB_MERGE_C R218, R43, R218, R36 ;  /* 0x000000da2bda723e */ /* 0x000fe20004807024 */
[----:B------:R-:W-:Y:S01]  /*4890*/  FADD.FTZ R24, R220, R47 ;  /* 0x0000002fdc187221 */ /* 0x000fe20000010000 */
[----:B------:R-:W1:Y:S01]  /*48a0*/  MUFU.EX2 R12, R12 ;  /* 0x0000000c000c7308 */ /* 0x000e620000000800 */
[----:B--2---:R-:W-:-:S01]  /*48b0*/  FADD.FTZ R4, R20, R9 ;  /* 0x0000000914047221 */ /* 0x004fc20000010000 */
[----:B------:R-:W-:Y:S01]  /*48c0*/  F2FP.SATFINITE.E4M3.F32.PACK_AB_MERGE_C R15, R20, R15, RZ ;  /* 0x0000000f140f723e */ /* 0x000fe200048070ff */
[----:B------:R-:W-:-:S01]  /*48d0*/  FADD.FTZ R24, R49, R24 ;  /* 0x0000001831187221 */ /* 0x000fc20000010000 */
[----:B------:R-:W-:-:S02]  /*48e0*/  IMAD.MOV.U32 R36, RZ, RZ, R25 ;  /* 0x000000ffff247224 */ /* 0x000fc400078e0019 */
[----:B------:R-:W-:Y:S01]  /*48f0*/  F2FP.SATFINITE.E4M3.F32.PACK_AB_MERGE_C R217, R10, R217, R15 ;  /* 0x000000d90ad9723e */ /* 0x000fe2000480700f */
[----:B------:R-:W-:Y:S01]  /*4900*/  FADD.FTZ R11, R55, R24 ;  /* 0x00000018370b7221 */ /* 0x000fe20000010000 */
[----:B------:R-:W2:Y:S01]  /*4910*/  MUFU.EX2 R26, R26 ;  /* 0x0000001a001a7308 */ /* 0x000ea20000000800 */
[----:B0-----:R-:W-:-:S01]  /*4920*/  FADD.FTZ R9, R219, R4 ;  /* 0x00000004db097221 */ /* 0x001fc20000010000 */
[--C-:B------:R-:W-:Y:S02]  /*4930*/  IMAD.MOV.U32 R43, RZ, RZ, R25.reuse ;  /* 0x000000ffff2b7224 */ /* 0x100fe400078e0019 */
[--C-:B------:R-:W-:Y:S02]  /*4940*/  IMAD.MOV.U32 R47, RZ, RZ, R25.reuse ;  /* 0x000000ffff2f7224 */ /* 0x100fe400078e0019 */
[----:B------:R-:W-:Y:S02]  /*4950*/  IMAD.MOV.U32 R64, RZ, RZ, R25 ;  /* 0x000000ffff407224 */ /* 0x000fe400078e0019 */
[----:B------:R-:W0:Y:S01]  /*4960*/  MUFU.EX2 R27, R27 ;  /* 0x0000001b001b7308 */ /* 0x000e220000000800 */
[----:B-1----:R-:W-:-:S01]  /*4970*/  FADD.FTZ R9, R12, R9 ;  /* 0x000000090c097221 */ /* 0x002fc20000010000 */
[----:B------:R-:W-:-:S06]  /*4980*/  IMAD.MOV.U32 R66, RZ, RZ, R25 ;  /* 0x000000ffff427224 */ /* 0x000fcc00078e0019 */
[----:B------:R-:W1:Y:S01]  /*4990*/  MUFU.EX2 R221, R221 ;  /* 0x000000dd00dd7308 */ /* 0x000e620000000800 */
[----:B--2---:R-:W-:-:S07]  /*49a0*/  FADD.FTZ R28, R26, R9 ;  /* 0x000000091a1c7221 */ /* 0x004fce0000010000 */
[----:B------:R-:W2:Y:S01]  /*49b0*/  MUFU.EX2 R14, R14 ;  /* 0x0000000e000e7308 */ /* 0x000ea20000000800 */
[----:B0-----:R-:W-:-:S01]  /*49c0*/  FADD.FTZ R28, R27, R28 ;  /* 0x0000001c1b1c7221 */ /* 0x001fc20000010000 */
[----:B------:R-:W-:Y:S01]  /*49d0*/  F2FP.SATFINITE.E4M3.F32.PACK_AB_MERGE_C R26, R27, R26, RZ ;  /* 0x0000001a1b1a723e */ /* 0x000fe200048070ff */
[----:B------:R-:W-:-:S03]  /*49e0*/  IMAD.MOV.U32 R27, RZ, RZ, R25 ;  /* 0x000000ffff1b7224 */ /* 0x000fc600078e0019 */
[----:B------:R-:W-:Y:S01]  /*49f0*/  F2FP.SATFINITE.E4M3.F32.PACK_AB_MERGE_C R219, R12, R219, R26 ;  /* 0x000000db0cdb723e */ /* 0x000fe2000480701a */
[----:B------:R-:W-:Y:S01]  /*4a00*/  IMAD.MOV.U32 R26, RZ, RZ, R25 ;  /* 0x000000ffff1a7224 */ /* 0x000fe200078e0019 */
[----:B------:R-:W0:Y:S01]  /*4a10*/  MUFU.EX2 R38, R38 ;  /* 0x0000002600267308 */ /* 0x000e220000000800 */
[----:B-1----:R-:W-:-:S01]  /*4a20*/  FADD.FTZ R7, R221, R28 ;  /* 0x0000001cdd077221 */ /* 0x002fc20000010000 */
[----:B------:R-:W-:-:S06]  /*4a30*/  IMAD.MOV.U32 R28, RZ, RZ, R25 ;  /* 0x000000ffff1c7224 */ /* 0x000fcc00078e0019 */
[----:B------:R-:W1:Y:S01]  /*4a40*/  MUFU.EX2 R72, R72 ;  /* 0x0000004800487308 */ /* 0x000e620000000800 */
[----:B--2---:R-:W-:-:S07]  /*4a50*/  FADD.FTZ R9, R14, R7 ;  /* 0x000000070e097221 */ /* 0x004fce0000010000 */
[----:B------:R-:W2:Y:S01]  /*4a60*/  MUFU.EX2 R41, R41 ;  /* 0x0000002900297308 */ /* 0x000ea20000000800 */
[----:B0-----:R-:W-:-:S07]  /*4a70*/  FADD.FTZ R20, R38, R9 ;  /* 0x0000000926147221 */ /* 0x001fce0000010000 */
[----:B------:R-:W0:Y:S01]  /*4a80*/  MUFU.EX2 R222, R222 ;  /* 0x000000de00de7308 */ /* 0x000e220000000800 */
[----:B-1----:R-:W-:-:S01]  /*4a90*/  FADD.FTZ R11, R72, R11 ;  /* 0x0000000b480b7221 */ /* 0x002fc20000010000 */
[----:B------:R-:W-:Y:S01]  /*4aa0*/  F2FP.SATFINITE.E4M3.F32.PACK_AB_MERGE_C R55, R72, R55, RZ ;  /* 0x000000374837723e */ /* 0x000fe200048070ff */
[----:B------:R-:W-:-:S03]  /*4ab0*/  IMAD.MOV.U32 R72, RZ, RZ, R25 ;  /* 0x000000ffff487224 */ /* 0x000fc600078e0019 */
[----:B------:R-:W-:Y:S01]  /*4ac0*/  F2FP.SATFINITE.E4M3.F32.PACK_AB_MERGE_C R220, R49, R220, R55 ;  /* 0x000000dc31dc723e */ /* 0x000fe20004807037 */
[----:B------:R-:W-:Y:S01]  /*4ad0*/  IMAD.MOV.U32 R49, RZ, RZ, R25 ;  /* 0x000000ffff317224 */ /* 0x000fe200078e0019 */
[----:B------:R-:W1:Y:S01]  /*4ae0*/  MUFU.EX2 R223, R223 ;  /* 0x000000df00df7308 */ /* 0x000e620000000800 */
[----:B--2---:R-:W-:-:S01]  /*4af0*/  FADD.FTZ R20, R41, R20 ;  /* 0x0000001429147221 */ /* 0x004fc20000010000 */
[----:B------:R-:W-:Y:S01]  /*4b00*/  F2FP.SATFINITE.E4M3.F32.PACK_AB_MERGE_C R38, R41, R38, RZ ;  /* 0x000000262926723e */ /* 0x000fe200048070ff */
[--C-:B------:R-:W-:Y:S02]  /*4b10*/  IMAD.MOV.U32 R41, RZ, RZ, R25.reuse ;  /* 0x000000ffff297224 */ /* 0x100fe400078e0019 */
[--C-:B------:R-:W-:Y:S01]  /*4b20*/  IMAD.MOV.U32 R55, RZ, RZ, R25.reuse ;  /* 0x000000ffff377224 */ /* 0x100fe200078e0019 */
[----:B------:R-:W-:Y:S01]  /*4b30*/  F2FP.SATFINITE.E4M3.F32.PACK_AB_MERGE_C R221, R14, R221, R38 ;  /* 0x000000dd0edd723e */ /* 0x000fe20004807026 */
[----:B------:R-:W-:Y:S01]  /*4b40*/  IMAD.MOV.U32 R38, RZ, RZ, R25 ;  /* 0x000000ffff267224 */ /* 0x000fe200078e0019 */
[----:B------:R-:W2:Y:S01]  /*4b50*/  MUFU.EX2 R53, R53 ;  /* 0x0000003500357308 */ /* 0x000ea20000000800 */
[----:B0-----:R-:W-:-:S07]  /*4b60*/  FADD.FTZ R24, R222, R11 ;  /* 0x0000000bde187221 */ /* 0x001fce0000010000 */
[----:B------:R-:W0:Y:S01]  /*4b70*/  MUFU.EX2 R46, R46 ;  /* 0x0000002e002e7308 */ /* 0x000e220000000800 */
[----:B-1----:R-:W-:-:S07]  /*4b80*/  FADD.FTZ R9, R223, R20 ;  /* 0x00000014df097221 */ /* 0x002fce0000010000 */
[----:B------:R-:W1:Y:S01]  /*4b90*/  MUFU.EX2 R56, R56 ;  /* 0x0000003800387308 */ /* 0x000e620000000800 */
[----:B--2---:R-:W-:-:S07]  /*4ba0*/  FADD.FTZ R11, R53, R24 ;  /* 0x00000018350b7221 */ /* 0x004fce0000010000 */
[----:B------:R-:W2:Y:S01]  /*4bb0*/  MUFU.EX2 R50, R50 ;  /* 0x0000003200327308 */ /* 0x000ea20000000800 */
[----:B0-----:R-:W-:-:S07]  /*4bc0*/  FADD.FTZ R13, R46, R9 ;  /* 0x000000092e0d7221 */ /* 0x001fce0000010000 */
[----:B------:R-:W0:Y:S01]  /*4bd0*/  MUFU.EX2 R61, R61 ;  /* 0x0000003d003d7308 */ /* 0x000e220000000800 */
[----:B-1----:R-:W-:-:S07]  /*4be0*/  FADD.FTZ R20, R56, R11 ;  /* 0x0000000b38147221 */ /* 0x002fce0000010000 */
[----:B------:R1:W3:Y:S01]  /*4bf0*/  MUFU.EX2 R5, R54 ;  /* 0x0000003600057308 */ /* 0x0002e20000000800 */
[----:B--2---:R-:W-:-:S07]  /*4c00*/  FADD.FTZ R24, R50, R13 ;  /* 0x0000000d32187221 */ /* 0x004fce0000010000 */
[----:B------:R-:W2:Y:S01]  /*4c10*/  MUFU.EX2 R224, R224 ;  /* 0x000000e000e07308 */ /* 0x000ea20000000800 */
[C---:B0-----:R-:W-:Y:S01]  /*4c20*/  F2FP.SATFINITE.E4M3.F32.PACK_AB_MERGE_C R56, R61.reuse, R56, RZ ;  /* 0x000000383d38723e */ /* 0x041fe200048070ff */
[----:B------:R-:W-:Y:S01]  /*4c30*/  FADD.FTZ R61, R61, R20 ;  /* 0x000000143d3d7221 */ /* 0x000fe20000010000 */
[--C-:B-1----:R-:W-:Y:S02]  /*4c40*/  IMAD.MOV.U32 R54, RZ, RZ, R25.reuse ;  /* 0x000000ffff367224 */ /* 0x102fe400078e0019 */
[----:B------:R-:W-:Y:S01]  /*4c50*/  F2FP.SATFINITE.E4M3.F32.PACK_AB_MERGE_C R222, R53, R222, R56 ;  /* 0x000000de35de723e */ /* 0x000fe20004807038 */
[----:B------:R-:W-:Y:S02]  /*4c60*/  IMAD.MOV.U32 R53, RZ, RZ, R25 ;  /* 0x000000ffff357224 */ /* 0x000fe400078e0019 */
[----:B------:R-:W0:Y:S01]  /*4c70*/  MUFU.EX2 R57, R57 ;  /* 0x0000003900397308 */ /* 0x000e220000000800 */
[----:B---3--:R-:W-:-:S01]  /*4c80*/  FADD.FTZ R24, R5, R24 ;  /* 0x0000001805187221 */ /* 0x008fc20000010000 */
[----:B------:R-:W-:Y:S01]  /*4c90*/  F2FP.SATFINITE.E4M3.F32.PACK_AB_MERGE_C R50, R5, R50, RZ ;  /* 0x000000320532723e */ /* 0x000fe200048070ff */
[----:B------:R-:W-:-:S03]  /*4ca0*/  IMAD.MOV.U32 R56, RZ, RZ, R25 ;  /* 0x000000ffff387224 */ /* 0x000fc600078e0019 */
[----:B------:R-:W-:Y:S01]  /*4cb0*/  F2FP.SATFINITE.E4M3.F32.PACK_AB_MERGE_C R223, R46, R223, R50 ;  /* 0x000000df2edf723e */ /* 0x000fe20004807032 */
[----:B------:R-:W-:Y:S01]  /*4cc0*/  IMAD.MOV.U32 R46, RZ, RZ, R25 ;  /* 0x000000ffff2e7224 */ /* 0x000fe200078e0019 */
[----:B------:R-:W1:Y:S01]  /*4cd0*/  MUFU.EX2 R65, R65 ;  /* 0x0000004100417308 */ /* 0x000e620000000800 */
[----:B--2---:R-:W-:-:S01]  /*4ce0*/  FADD.FTZ R20, R224, R61 ;  /* 0x0000003de0147221 */ /* 0x004fc20000010000 */
[--C-:B------:R-:W-:Y:S02]  /*4cf0*/  IMAD.MOV.U32 R50, RZ, RZ, R25.reuse ;  /* 0x000000ffff327224 */ /* 0x100fe400078e0019 */
[----:B------:R-:W-:-:S04]  /*4d00*/  IMAD.MOV.U32 R61, RZ, RZ, R25 ;  /* 0x000000ffff3d7224 */ /* 0x000fc800078e0019 */
[----:B------:R2:W3:Y:S01]  /*4d10*/  MUFU.EX2 R4, R59 ;  /* 0x0000003b00047308 */ /* 0x0004e20000000800 */
[----:B0-----:R-:W-:-:S01]  /*4d20*/  FADD.FTZ R5, R57, R24 ;  /* 0x0000001839057221 */ /* 0x001fc20000010000 */
[----:B------:R-:W-:-:S06]  /*4d30*/  IMAD.MOV.U32 R24, RZ, RZ, R25 ;  /* 0x000000ffff187224 */ /* 0x000fcc00078e0019 */
[----:B------:R-:W-:Y:S01]  /*4d40*/  MUFU.EX2 R63, R63 ;  /* 0x0000003f003f7308 */ /* 0x000fe20000000800 */
[----:B-1----:R-:W-:-:S01]  /*4d50*/  FADD.FTZ R20, R65, R20 ;  /* 0x0000001441147221 */ /* 0x002fc20000010000 */
[----:B--2---:R-:W-:-:S06]  /*4d60*/  IMAD.MOV.U32 R59, RZ, RZ, R25 ;  /* 0x000000ffff3b7224 */ /* 0x004fcc00078e0019 */
[----:B------:R-:W0:Y:S01]  /*4d70*/  MUFU.EX2 R60, R60 ;  /* 0x0000003c003c7308 */ /* 0x000e220000000800 */
[----:B---3--:R-:W-:-:S07]  /*4d80*/  FADD.FTZ R5, R4, R5 ;  /* 0x0000000504057221 */ /* 0x008fce0000010000 */
[----:B------:R-:W1:Y:S08]  /*4d90*/  MUFU.EX2 R62, R62 ;  /* 0x0000003e003e7308 */ /* 0x000e700000000800 */
[----:B------:R2:W3:Y:S01]  /*4da0*/  MUFU.EX2 R7, R40 ;  /* 0x0000002800077308 */ /* 0x0004e20000000800 */
[----:B0-----:R-:W-:Y:S01]  /*4db0*/  F2FP.SATFINITE.E4M3.F32.PACK_AB_MERGE_C R11, R60, R63, RZ ;  /* 0x0000003f3c0b723e */ /* 0x001fe200048070ff */
[----:B------:R-:W-:-:S03]  /*4dc0*/  FADD.FTZ R63, R63, R20 ;  /* 0x000000143f3f7221 */ /* 0x000fc60000010000 */
[----:B------:R-:W-:Y:S01]  /*4dd0*/  F2FP.SATFINITE.E4M3.F32.PACK_AB_MERGE_C R224, R65, R224, R11 ;  /* 0x000000e041e0723e */ /* 0x000fe2000480700b */
[----:B------:R-:W-:-:S01]  /*4de0*/  FADD.FTZ R63, R60, R63 ;  /* 0x0000003f3c3f7221 */ /* 0x000fc20000010000 */
[----:B------:R-:W-:Y:S01]  /*4df0*/  IMAD.MOV.U32 R60, RZ, RZ, R25 ;  /* 0x000000ffff3c7224 */ /* 0x000fe200078e0019 */
[----:B------:R-:W-:Y:S01]  /*4e00*/  MUFU.EX2 R42, R42 ;  /* 0x0000002a002a7308 */ /* 0x000fe20000000800 */
[----:B-1----:R-:W-:-:S01]  /*4e10*/  FADD.FTZ R6, R62, R5 ;  /* 0x000000053e067221 */ /* 0x002fc20000010000 */
[--C-:B--2---:R-:W-:Y:S02]  /*4e20*/  IMAD.MOV.U32 R40, RZ, RZ, R25.reuse ;  /* 0x000000ffff287224 */ /* 0x104fe400078e0019 */
[----:B------:R-:W-:-:S04]  /*4e30*/  IMAD.MOV.U32 R65, RZ, RZ, R25 ;  /* 0x000000ffff417224 */ /* 0x000fc800078e0019 */
[----:B------:R-:W0:Y:S01]  /*4e40*/  MUFU.EX2 R69, R69 ;  /* 0x0000004500457308 */ /* 0x000e220000000800 */
[C---:B---3--:R-:W-:Y:S01]  /*4e50*/  F2FP.SATFINITE.E4M3.F32.PACK_AB_MERGE_C R62, R7.reuse, R62, RZ ;  /* 0x0000003e073e723e */ /* 0x048fe200048070ff */
[----:B------:R-:W-:-:S03]  /*4e60*/  FADD.FTZ R7, R7, R6 ;  /* 0x0000000607077221 */ /* 0x000fc60000010000 */
[----:B------:R-:W-:Y:S01]  /*4e70*/  F2FP.SATFINITE.E4M3.F32.PACK_AB_MERGE_C R225, R4, R57, R62 ;  /* 0x0000003904e1723e */ /* 0x000fe2000480703e */
[--C-:B------:R-:W-:Y:S02]  /*4e80*/  IMAD.MOV.U32 R57, RZ, RZ, R25.reuse ;  /* 0x000000ffff397224 */ /* 0x100fe400078e0019 */
[----:B------:R-:W1:Y:S01]  /*4e90*/  MUFU.EX2 R58, R58 ;  /* 0x0000003a003a7308 */ /* 0x000e620000000800 */
[----:B------:R-:W-:-:S07]  /*4ea0*/  IMAD.MOV.U32 R62, RZ, RZ, R25 ;  /* 0x000000ffff3e7224 */ /* 0x000fce00078e0019 */
[----:B------:R-:W2:Y:S01]  /*4eb0*/  MUFU.EX2 R44, R44 ;  /* 0x0000002c002c7308 */ /* 0x000ea20000000800 */
[----:B0-----:R-:W-:-:S07]  /*4ec0*/  F2FP.SATFINITE.E4M3.F32.PACK_AB_MERGE_C R226, R69, R42, RZ ;  /* 0x0000002a45e2723e */ /* 0x001fce00048070ff */
[----:B------:R-:W0:Y:S01]  /*4ed0*/  MUFU.EX2 R67, R67 ;  /* 0x0000004300437308 */ /* 0x000e220000000800 */
[----:B-1----:R-:W-:-:S01]  /*4ee0*/  FADD.FTZ R6, R58, R63 ;  /* 0x0000003f3a067221 */ /* 0x002fc20000010000 */
[----:B------:R-:W-:-:S06]  /*4ef0*/  IMAD.MOV.U32 R63, RZ, RZ, R25 ;  /* 0x000000ffff3f7224 */ /* 0x000fcc00078e0019 */
[----:B------:R1:W3:Y:S01]  /*4f00*/  MUFU.EX2 R9, R48 ;  /* 0x0000003000097308 */ /* 0x0002e20000000800 */
[----:B--2---:R-:W-:-:S07]  /*4f10*/  FADD.FTZ R8, R44, R7 ;  /* 0x000000072c087221 */ /* 0x004fce0000010000 */
[----:B------:R-:W2:Y:S01]  /*4f20*/  MUFU.EX2 R51, R51 ;  /* 0x0000003300337308 */ /* 0x000ea20000000800 */
[C---:B0-----:R-:W-:Y:S01]  /*4f30*/  F2FP.SATFINITE.E4M3.F32.PACK_AB_MERGE_C R226, R67.reuse, R58, R226 ;  /* 0x0000003a43e2723e */ /* 0x041fe200048070e2 */
[----:B------:R-:W-:Y:S01]  /*4f40*/  FADD.FTZ R67, R67, R6 ;  /* 0x0000000643437221 */ /* 0x000fe20000010000 */
[--C-:B-1----:R-:W-:Y:S02]  /*4f50*/  IMAD.MOV.U32 R48, RZ, RZ, R25.reuse ;  /* 0x000000ffff307224 */ /* 0x102fe400078e0019 */
[----:B------:R-:W-:Y:S02]  /*4f60*/  IMAD.MOV.U32 R58, RZ, RZ, R25 ;  /* 0x000000ffff3a7224 */ /* 0x000fe400078e0019 */
[----:B------:R-:W-:-:S01]  /*4f70*/  FADD.FTZ R42, R42, R67 ;  /* 0x000000432a2a7221 */ /* 0x000fc20000010000 */
[----:B------:R-:W-:Y:S01]  /*4f80*/  IMAD.MOV.U32 R67, RZ, RZ, R25 ;  /* 0x000000ffff437224 */ /* 0x000fe200078e0019 */
[----:B------:R-:W0:Y:S01]  /*4f90*/  MUFU.EX2 R52, R52 ;  /* 0x0000003400347308 */ /* 0x000e220000000800 */
[----:B---3--:R-:W-:-:S01]  /*4fa0*/  FADD.FTZ R8, R9, R8 ;  /* 0x0000000809087221 */ /* 0x008fc20000010000 */
[----:B------:R-:W-:Y:S01]  /*4fb0*/  FADD.FTZ R4, R69, R42 ;  /* 0x0000002a45047221 */ /* 0x000fe20000010000 */
[----:B------:R-:W-:-:S02]  /*4fc0*/  IMAD.MOV.U32 R42, RZ, RZ, R25 ;  /* 0x000000ffff2a7224 */ /* 0x000fc400078e0019 */
[----:B------:R-:W-:Y:S02]  /*4fd0*/  IMAD.MOV.U32 R69, RZ, RZ, R25 ;  /* 0x000000ffff457224 */ /* 0x000fe400078e0019 */
[----:B--2---:R-:W-:-:S01]  /*4fe0*/  FADD.FTZ R5, R51, R8 ;  /* 0x0000000833057221 */ /* 0x004fc20000010000 */
[----:B0-----:R-:W-:-:S03]  /*4ff0*/  F2FP.SATFINITE.E4M3.F32.PACK_AB_MERGE_C R6, R52, R51, RZ ;  /* 0x000000333406723e */ /* 0x001fc600048070ff */
[----:B------:R-:W-:Y:S01]  /*5000*/  FADD.FTZ R5, R52, R5 ;  /* 0x0000000534057221 */ /* 0x000fe20000010000 */
[--C-:B------:R-:W-:Y:S01]  /*5010*/  IMAD.MOV.U32 R51, RZ, RZ, R25.reuse ;  /* 0x000000ffff337224 */ /* 0x100fe200078e0019 */
[----:B------:R-:W-:Y:S01]  /*5020*/  F2FP.SATFINITE.E4M3.F32.PACK_AB_MERGE_C R227, R9, R44, R6 ;  /* 0x0000002c09e3723e */ /* 0x000fe20004807006 */
[--C-:B------:R-:W-:Y:S02]  /*5030*/  IMAD.MOV.U32 R44, RZ, RZ, R25.reuse ;  /* 0x000000ffff2c7224 */ /* 0x100fe400078e0019 */
[----:B------:R-:W-:Y:S01]  /*5040*/  IMAD.MOV.U32 R52, RZ, RZ, R25 ;  /* 0x000000ffff347224 */ /* 0x000fe200078e0019 */
[----:B------:R-:W-:Y:S06]  /*5050*/  @!P1 BRA `(.L_x_153) ;  /* 0x0000003000389947 */ /* 0x000fec0003800000 */
[----:B------:R-:W-:Y:S01]  /*5060*/  IMAD.MOV.U32 R6, RZ, RZ, R192 ;  /* 0x000000ffff067224 */ /* 0x000fe200078e00c0 */
[----:B------:R-:W-:Y:S01]  /*5070*/  CS2R R150, SRZ ;  /* 0x0000000000967805 */ /* 0x000fe2000001ff00 */
[----:B------:R-:W-:Y:S01]  /*5080*/  IMAD.MOV.U32 R7, RZ, RZ, R186 ;  /* 0x000000ffff077224 */ /* 0x000fe200078e00ba */
        /* <DEDUP_REMOVED lines=63> */
[----:B------:R-:W-:Y:S01]  /*5480*/  UMOV UR55, UR45 ;  /* 0x0000002d00377c82 */ /* 0x000fe20008000000 */
[----:B------:R-:W-:Y:S01]  /*5490*/  UMOV UR54, UR53 ;  /* 0x0000003500367c82 */ /* 0x000fe20008000000 */
[----:B------:R-:W-:-:S05]  /*54a0*/  ULDC UR52, c[0x0][0x988] ;  /* 0x0002620000347ab9 */ /* 0x000fca0000000800 */
.L_x_163:
[----:B------:R-:W-:Y:S01]  /*54b0*/  ISETP.NE.AND P2, PT, RZ, UR43, PT ;  /* 0x0000002bff007c0c */ /* 0x000fe2000bf45270 */
[----:B------:R-:W-:-:S04]  /*54c0*/  UISETP.NE.AND UP0, UPT, UR54, 0x1, UPT ;  /* 0x000000013600788c */ /* 0x000fc8000bf05270 */
[----:B------:R-:W-:-:S04]  /*54d0*/  USEL UR45, URZ, 0x1, UP0 ;  /* 0x000000013f2d7887 */ /* 0x000fc80008000000 */
[----:B------:R-:W-:-:S04]  /*54e0*/  ULOP3.LUT UR45, UR55, UR45, URZ, 0x3c, !UPT ;  /* 0x0000002d372d7292 */ /* 0x000fc8000f8e3c3f */
[----:B0-----:R-:W-:Y:S08]  /*54f0*/  @P2 BRA `(.L_x_154) ;  /* 0x0000000000442947 */ /* 0x001ff00003800000 */
[----:B------:R-:W-:Y:S05]  /*5500*/  @!P0 BRA `(.L_x_155) ;  /* 0x0000000000048947 */ /* 0x000fea0003800000 */
[----:B------:R-:W-:Y:S01]  /*5510*/  BPT.TRAP 0x1 ;  /* 0x000000040000795c */ /* 0x000fe20000300000 */
.L_x_155:
[----:B------:R-:W0:Y:S01]  /*5520*/  S2UR UR10, SR_CgaCtaId ;  /* 0x00000000000a79c3 */ /* 0x000e220000008800 */
[----:B------:R-:W-:Y:S01]  /*5530*/  UIADD3 UR6, UR54, 0x1, URZ ;  /* 0x0000000136067890 */ /* 0x000fe2000fffe03f */
[----:B------:R-:W-:Y:S01]  /*5540*/  IMAD.U32 R2, RZ, RZ, UR45 ;  /* 0x0000002dff027e24 */ /* 0x000fe2000f8e00ff */
[----:B------:R-:W-:Y:S02]  /*5550*/  UMOV UR7, 0x400 ;  /* 0x0000040000077882 */ /* 0x000fe40000000000 */
[----:B------:R-:W-:Y:S02]  /*5560*/  UISETP.NE.AND UP0, UPT, UR6, 0x2, UPT ;  /* 0x000000020600788c */ /* 0x000fe4000bf05270 */
[----:B------:R-:W-:Y:S02]  /*5570*/  SHF.L.U32 R2, R2, 0x1f, RZ ;  /* 0x0000001f02027819 */ /* 0x000fe400000006ff */
[----:B------:R-:W-:Y:S02]  /*5580*/  USEL UR6, UR6, URZ, UP0 ;  /* 0x0000003f06067287 */ /* 0x000fe40008000000 */
[----:B0-----:R-:W-:-:S04]  /*5590*/  ULEA UR7, UR10, UR7, 0x18 ;  /* 0x000000070a077291 */ /* 0x001fc8000f8ec03f */
[----:B------:R-:W-:-:S09]  /*55a0*/  ULEA UR6, UR6, UR7, 0x3 ;  /* 0x0000000706067291 */ /* 0x000fd2000f8e183f */
[----:B------:R0:W1:Y:S01]  /*55b0*/  SYNCS.PHASECHK.TRANS64.TRYWAIT P1, [UR6+0x38830], R2 ;  /* 0x03883002ff0075a7 */ /* 0x0000620008020146 */
[----:B------:R-:W-:Y:S05]  /*55c0*/  @!P0 BRA `(.L_x_156) ;  /* 0x0000000000048947 */ /* 0x000fea0003800000 */
[----:B------:R-:W-:Y:S01]  /*55d0*/  BPT.TRAP 0x1 ;  /* 0x000000040000795c */ /* 0x000fe20000300000 */
.L_x_156:
[----:B-1----:R-:W-:Y:S05]  /*55e0*/  @P1 BRA `(.L_x_154) ;  /* 0x0000000000081947 */ /* 0x002fea0003800000 */
[----:B------:R-:W1:Y:S02]  /*55f0*/  SYNCS.PHASECHK.TRANS64.TRYWAIT P1, [UR6+0x38830], R2 ;  /* 0x03883002ff0075a7 */ /* 0x000e640008020146 */
[----:B-1----:R-:W-:Y:S05]  /*5600*/  @!P1 BRA `(.L_x_157) ;  /* 0x00000104004c9947 */ /* 0x002fea0003800000 */
.L_x_154:
[----:B-1----:R-:W1:Y:S01]  /*5610*/  S2R R3, SR_TID.X ;  /* 0x0000000000037919 */ /* 0x002e620000002100 */
[----:B------:R-:W-:Y:S01]  /*5620*/  UIADD3 UR53, UR54, 0x1, URZ ;  /* 0x0000000136357890 */ /* 0x000fe2000fffe03f */
[----:B------:R-:W-:Y:S01]  /*5630*/  UMOV UR35, 0x40000040 ;  /* 0x4000004000237882 */ /* 0x000fe20000000000 */
[----:B------:R-:W-:Y:S02]  /*5640*/  UMOV UR7, 0x40000040 ;  /* 0x4000004000077882 */ /* 0x000fe40000000000 */
[----:B------:R-:W-:Y:S01]  /*5650*/  UISETP.NE.AND UP0, UPT, UR53, 0x2, UPT ;  /* 0x000000023500788c */ /* 0x000fe2000bf05270 */
[----:B------:R-:W-:Y:S01]  /*5660*/  UMOV UR11, 0x40000040 ;  /* 0x40000040000b7882 */ /* 0x000fe20000000000 */
[----:B------:R-:W-:Y:S02]  /*5670*/  UMOV UR15, 0x40000040 ;  /* 0x40000040000f7882 */ /* 0x000fe40000000000 */
[----:B------:R-:W-:Y:S01]  /*5680*/  USEL UR53, UR53, URZ, UP0 ;  /* 0x0000003f35357287 */ /* 0x000fe20008000000 */
[----:B------:R-:W-:Y:S01]  /*5690*/  UMOV UR19, 0x40000040 ;  /* 0x4000004000137882 */ /* 0x000fe20000000000 */
[----:B------:R-:W-:-:S02]  /*56a0*/  UMOV UR23, 0x40000040 ;  /* 0x4000004000177882 */ /* 0x000fc40000000000 */
[----:B------:R-:W-:Y:S01]  /*56b0*/  ULEA UR34, UR53, UR50, 0xb ;  /* 0x0000003235227291 */ /* 0x000fe2000f8e583f */
[----:B------:R-:W-:Y:S01]  /*56c0*/  UMOV UR27, 0x40000040 ;  /* 0x40000040001b7882 */ /* 0x000fe20000000000 */
[----:B------:R-:W-:Y:S02]  /*56d0*/  UMOV UR31, 0x40000040 ;  /* 0x40000040001f7882 */ /* 0x000fe40000000000 */
[----:B------:R-:W-:Y:S02]  /*56e0*/  UIADD3 UR6, UR34, 0x2, URZ ;  /* 0x0000000222067890 */ /* 0x000fe4000fffe03f */
[----:B------:R-:W-:Y:S02]  /*56f0*/  UIADD3 UR10, UR34, 0x4, URZ ;  /* 0x00000004220a7890 */ /* 0x000fe4000fffe03f */
[----:B------:R-:W-:Y:S02]  /*5700*/  UIADD3 UR14, UR34, 0x6, URZ ;  /* 0x00000006220e7890 */ /* 0x000fe4000fffe03f */
[----:B------:R-:W-:-:S02]  /*5710*/  UIADD3 UR18, UR34, 0x400, URZ ;  /* 0x0000040022127890 */ /* 0x000fc4000fffe03f */
[----:B------:R-:W-:Y:S02]  /*5720*/  UIADD3 UR22, UR34, 0x402, URZ ;  /* 0x0000040222167890 */ /* 0x000fe4000fffe03f */
[----:B------:R-:W-:Y:S02]  /*5730*/  UIADD3 UR26, UR34, 0x404, URZ ;  /* 0x00000404221a7890 */ /* 0x000fe4000fffe03f */
[----:B------:R-:W-:Y:S01]  /*5740*/  UIADD3 UR30, UR34, 0x406, URZ ;  /* 0x00000406221e7890 */ /* 0x000fe2000fffe03f */
[----:B-1----:R-:W-:-:S05]  /*5750*/  SHF.R.U32.HI R3, RZ, 0x7, R3 ;  /* 0x00000007ff037819 */ /* 0x002fca0000011603 */
[----:B0-----:R-:W-:-:S05]  /*5760*/  VIADD R2, R3, 0x8 ;  /* 0x0000000803027836 */ /* 0x001fca0000000000 */
[----:B------:R0:W-:Y:S06]  /*5770*/  BAR.SYNC.DEFER_BLOCKING R2, 0x100 ;  /* 0x000400020000751d */ /* 0x0001ec0000010000 */
[----:B------:R-:W-:-:S06]  /*5780*/  WARPGROUP.ARRIVE ;  /* 0x00000000000079c5 */ /* 0x000fcc0000000000 */
[----:B------:R-:W-:Y:S03]  /*5790*/  QGMMA.64x128x32.F32.E4M3.E4M3 R152, gdesc[UR32], RZ, !UPT, gsb0 ;  /* 0x01e00000209879f3 */ /* 0x000fe6000c0008ff */
        /* <DEDUP_REMOVED lines=25> */
.L_x_159:
[----:B------:R-:W0:Y:S01]  /*5930*/  S2UR UR7, SR_CgaCtaId ;  /* 0x00000000000779c3 */ /* 0x000e220000008800 */
[----:B------:R-:W-:Y:S01]  /*5940*/  UMOV UR6, 0x400 ;  /* 0x0000040000067882 */ /* 0x000fe20000000000 */
[----:B------:R-:W-:-:S05]  /*5950*/  IMAD.U32 R2, RZ, RZ, UR55 ;  /* 0x00000037ff027e24 */ /* 0x000fca000f8e00ff */
[----:B------:R-:W-:Y:S01]  /*5960*/  SHF.L.U32 R2, R2, 0x1f, RZ ;  /* 0x0000001f02027819 */ /* 0x000fe200000006ff */
[----:B0-----:R-:W-:-:S04]  /*5970*/  ULEA UR6, UR7, UR6, 0x18 ;  /* 0x0000000607067291 */ /* 0x001fc8000f8ec03f */
[----:B------:R-:W-:-:S09]  /*5980*/  ULEA UR6, UR54, UR6, 0x3 ;  /* 0x0000000636067291 */ /* 0x000fd2000f8e183f */
[----:B------:R0:W1:Y:S01]  /*5990*/  SYNCS.PHASECHK.TRANS64.TRYWAIT P1, [UR6+0x38850], R2 ;  /* 0x03885002ff0075a7 */ /* 0x0000620008020146 */
[----:B------:R-:W-:Y:S05]  /*59a0*/  @!P0 BRA `(.L_x_160) ;  /* 0x0000000000048947 */ /* 0x000fea0003800000 */
[----:B------:R-:W-:Y:S01]  /*59b0*/  BPT.TRAP 0x1 ;  /* 0x000000040000795c */ /* 0x000fe20000300000 */
.L_x_160:
[----:B-1----:R-:W-:Y:S05]  /*59c0*/  @P1 BRA `(.L_x_158) ;  /* 0x0000000000081947 */ /* 0x002fea0003800000 */
[----:B------:R-:W1:Y:S02]  /*59d0*/  SYNCS.PHASECHK.TRANS64.TRYWAIT P1, [UR6+0x38850], R2 ;  /* 0x03885002ff0075a7 */ /* 0x000e640008020146 */
[----:B-1----:R-:W-:Y:S05]  /*59e0*/  @!P1 BRA `(.L_x_161) ;  /* 0x00000100006c9947 */ /* 0x002fea0003800000 */
.L_x_158:
[----:B------:R-:W2:Y:S01]  /*59f0*/  S2UR UR6, SR_CgaCtaId ;  /* 0x00000000000679c3 */ /* 0x000ea20000008800 */
[----:B01----:R-:W-:Y:S01]  /*5a00*/  MOV R2, 0x400 ;  /* 0x0000040000027802 */ /* 0x003fe20000000f00 */
[----:B------:R-:W-:Y:S01]  /*5a10*/  WARPGROUP.ARRIVE ;  /* 0x00000000000079c5 */ /* 0x000fe20000000000 */
[----:B------:R-:W-:Y:S01]  /*5a20*/  UMOV UR7, 0x40000040 ;  /* 0x4000004000077882 */ /* 0x000fe20000000000 */
[C---:B------:R-:W-:Y:S01]  /*5a30*/  FMUL.FTZ R8, R0.reuse, R152 ;  /* 0x0000009800087220 */ /* 0x040fe20000410000 */
[C---:B------:R-:W-:Y:S01]  /*5a40*/  FMUL.FTZ R10, R0.reuse, R154 ;  /* 0x0000009a000a7220 */ /* 0x040fe20000410000 */
[C---:B------:R-:W-:Y:S01]  /*5a50*/  FMUL.FTZ R9, R0.reuse, R153 ;  /* 0x0000009900097220 */ /* 0x040fe20000410000 */
[C---:B------:R-:W-:Y:S01]  /*5a60*/  FMUL.FTZ R11, R0.reuse, R155 ;  /* 0x0000009b000b7220 */ /* 0x040fe20000410000 */
[C---:B------:R-:W-:Y:S01]  /*5a70*/  FMUL.FTZ R12, R0.reuse, R156 ;  /* 0x0000009c000c7220 */ /* 0x040fe20000410000 */
[C---:B------:R-:W-:Y:S01]  /*5a80*/  FMUL.FTZ R14, R0.reuse, R158 ;  /* 0x0000009e000e7220 */ /* 0x040fe20000410000 */
[----:B------:R-:W0:Y:S01]  /*5a90*/  MUFU.TANH R8, R8 ;  /* 0x0000000800087308 */ /* 0x000e220000002400 */
[C---:B------:R-:W-:Y:S01]  /*5aa0*/  FMUL.FTZ R13, R0.reuse, R157 ;  /* 0x0000009d000d7220 */ /* 0x040fe20000410000 */
[C---:B------:R-:W-:Y:S01]  /*5ab0*/  FMUL.FTZ R15, R0.reuse, R159 ;  /* 0x0000009f000f7220 */ /* 0x040fe20000410000 */
[C---:B------:R-:W-:Y:S01]  /*5ac0*/  FMUL.FTZ R20, R0.reuse, R160 ;  /* 0x000000a000147220 */ /* 0x040fe20000410000 */
[C---:B------:R-:W-:Y:S01]  /*5ad0*/  FMUL.FTZ R152, R0.reuse, R162 ;  /* 0x000000a200987220 */ /* 0x040fe20000410000 */
[C---:B------:R-:W-:Y:S01]  /*5ae0*/  FMUL.FTZ R21, R0.reuse, R161 ;  /* 0x000000a100157220 */ /* 0x040fe20000410000 */
[C---:B------:R-:W-:Y:S01]  /*5af0*/  FMUL.FTZ R162, R0.reuse, R172 ;  /* 0x000000ac00a27220 */ /* 0x040fe20000410000 */
[C---:B------:R-:W-:Y:S01]  /*5b00*/  FMUL.FTZ R153, R0.reuse, R163 ;  /* 0x000000a300997220 */ /* 0x040fe20000410000 */
[----:B------:R-:W1:Y:S01]  /*5b10*/  MUFU.TANH R10, R10 ;  /* 0x0000000a000a7308 */ /* 0x000e620000002400 */
[C---:B------:R-:W-:Y:S01]  /*5b20*/  FMUL.FTZ R156, R0.reuse, R166 ;  /* 0x000000a6009c7220 */ /* 0x040fe20000410000 */
[C---:B------:R-:W-:Y:S01]  /*5b30*/  FMUL.FTZ R172, R0.reuse, R182 ;  /* 0x000000b600ac7220 */ /* 0x040fe20000410000 */
[C---:B------:R-:W-:Y:S01]  /*5b40*/  FMUL.FTZ R166, R0.reuse, R176 ;  /* 0x000000b000a67220 */ /* 0x040fe20000410000 */
[C---:B------:R-:W-:Y:S01]  /*5b50*/  FMUL.FTZ R182, R0.reuse, R192 ;  /* 0x000000c000b67220 */ /* 0x040fe20000410000 */
[----:B------:R-:W-:Y:S01]  /*5b60*/  FMUL.FTZ R176, R0, R186 ;  /* 0x000000ba00b07220 */ /* 0x000fe20000410000 */
[----:B--2---:R-:W-:-:S02]  /*5b70*/  IMAD.U32 R3, RZ, RZ, UR6 ;  /* 0x00000006ff037e24 */ /* 0x004fc4000f8e00ff */
[----:B------:R-:W-:Y:S01]  /*5b80*/  FMUL.FTZ R154, R0, R164 ;  /* 0x000000a4009a7220 */ /* 0x000fe20000410000 */
[----:B------:R-:W2:Y:S01]  /*5b90*/  MUFU.TANH R9, R9 ;  /* 0x0000000900097308 */ /* 0x000ea20000002400 */
[----:B0-----:R-:W-:Y:S01]  /*5ba0*/  FMNMX.FTZ R192, R8, R7, !PT ;  /* 0x0000000708c07209 */ /* 0x001fe20007810000 */
[C---:B------:R-:W-:Y:S01]  /*5bb0*/  FMUL.FTZ R155, R0.reuse, R165 ;  /* 0x000000a5009b7220 */ /* 0x040fe20000410000 */
[----:B------:R-:W-:Y:S01]  /*5bc0*/  LEA R2, R3, R2, 0x18 ;  /* 0x0000000203027211 */ /* 0x000fe200078ec0ff */
[C---:B------:R-:W-:Y:S01]  /*5bd0*/  FMUL.FTZ R157, R0.reuse, R167 ;  /* 0x000000a7009d7220 */ /* 0x040fe20000410000 */
[C---:B------:R-:W-:Y:S01]  /*5be0*/  FMUL.FTZ R158, R0.reuse, R168 ;  /* 0x000000a8009e7220 */ /* 0x040fe20000410000 */
[----:B------:R-:W-:Y:S01]  /*5bf0*/  FMUL.FTZ R160, R0, R170 ;  /* 0x000000aa00a07220 */ /* 0x000fe20000410000 */
[----:B------:R-:W-:Y:S01]  /*5c00*/  R2UR UR6, R2 ;  /* 0x00000000020672ca */ /* 0x000fe200000e0000 */
        /* <DEDUP_REMOVED lines=12> */
[----:B------:R-:W-:Y:S01]  /*5cd0*/  UIADD3 UR6, UR6, 0x400, URZ ;  /* 0x0000040006067890 */ /* 0x000fe2000fffe03f */
[C---:B------:R-:W-:Y:S01]  /*5ce0*/  FMUL.FTZ R170, R0.reuse, R180 ;  /* 0x000000b400aa7220 */ /* 0x040fe20000410000 */
[C---:B------:R-:W-:Y:S01]  /*5cf0*/  FMUL.FTZ R171, R0.reuse, R181 ;  /* 0x000000b500ab7220 */ /* 0x040fe20000410000 */
[C---:B------:R-:W-:Y:S01]  /*5d00*/  FMUL.FTZ R173, R0.reuse, R183 ;  /* 0x000000b700ad7220 */ /* 0x040fe20000410000 */
[----:B------:R-:W-:Y:S01]  /*5d10*/  USHF.R.U32.HI UR6, URZ, 0x4, UR6 ;  /* 0x000000043f067899 */ /* 0x000fe20008011606 */
[----:B------:R-:W2:Y:S01]  /*5d20*/  MUFU.TANH R14, R14 ;  /* 0x0000000e000e7308 */ /* 0x000ea20000002400 */
[----:B0-----:R-:W-:Y:S01]  /*5d30*/  FMNMX.FTZ R186, R11, R186, !PT ;  /* 0x000000ba0bba7209 */ /* 0x001fe20007810000 */
[C---:B------:R-:W-:Y:S01]  /*5d40*/  FMUL.FTZ R174, R0.reuse, R184 ;  /* 0x000000b800ae7220 */ /* 0x040fe20000410000 */
[----:B------:R-:W-:Y:S01]  /*5d50*/  ULOP3.LUT UR6, UR6, 0x3fff, URZ, 0xc0, !UPT ;  /* 0x00003fff06067892 */ /* 0x000fe2000f8ec03f */
[C---:B------:R-:W-:Y:S01]  /*5d60*/  FMUL.FTZ R175, R0.reuse, R185 ;  /* 0x000000b900af7220 */ /* 0x040fe20000410000 */
[C---:B------:R-:W-:Y:S01]  /*5d70*/  FMUL.FTZ R177, R0.reuse, R187 ;  /* 0x000000bb00b17220 */ /* 0x040fe20000410000 */
[----:B------:R-:W-:Y:S01]  /*5d80*/  FMUL.FTZ R178, R0, R188 ;  /* 0x000000bc00b27220 */ /* 0x000fe20000410000 */
[----:B------:R-:W-:Y:S01]  /*5d90*/  ULOP3.LUT UR6, UR6, 0x10000, URZ, 0xfc, !UPT ;  /* 0x0001000006067892 */ /* 0x000fe2000f8efc3f */
[----:B------:R-:W0:Y:S01]  /*5da0*/  MUFU.TANH R13, R13 ;  /* 0x0000000d000d7308 */ /* 0x000e220000002400 */
[----:B-1----:R-:W-:Y:S01]  /*5db0*/  FMNMX.FTZ R192, R12, R192, !PT ;  /* 0x000000c00cc07209 */ /* 0x002fe20007810000 */
[C---:B------:R-:W-:Y:S01]  /*5dc0*/  FMUL.FTZ R180, R0.reuse, R190 ;  /* 0x000000be00b47220 */ /* 0x040fe20000410000 */
[----:B------:R-:W-:Y:S01]  /*5dd0*/  ULEA UR10, UR54, UR6, 0xb ;  /* 0x00000006360a7291 */ /* 0x000fe2000f8e583f */
[C---:B------:R-:W-:Y:S01]  /*5de0*/  FMUL.FTZ R179, R0.reuse, R189 ;  /* 0x000000bd00b37220 */ /* 0x040fe20000410000 */
[C---:B------:R-:W-:Y:S01]  /*5df0*/  FMUL.FTZ R181, R0.reuse, R191 ;  /* 0x000000bf00b57220 */ /* 0x040fe20000410000 */
[C---:B------:R-:W-:Y:S01]  /*5e00*/  FMUL.FTZ R184, R0.reuse, R194 ;  /* 0x000000c200b87220 */ /* 0x040fe20000410000 */
[----:B------:R-:W-:Y:S01]  /*5e10*/  FMUL.FTZ R183, R0, R193 ;  /* 0x000000c100b77220 */ /* 0x000fe20000410000 */
[----:B------:R-:W1:Y:S01]  /*5e20*/  MUFU.TANH R15, R15 ;  /* 0x0000000f000f7308 */ /* 0x000e620000002400 */
[----:B--2---:R-:W-:Y:S01]  /*5e30*/  FMNMX.FTZ R186, R14, R186, !PT ;  /* 0x000000ba0eba7209 */ /* 0x004fe20007810000 */
[----:B------:R-:W-:Y:S01]  /*5e40*/  UMOV UR6, UR10 ;  /* 0x0000000a00067c82 */ /* 0x000fe20008000000 */
[C---:B------:R-:W-:Y:S01]  /*5e50*/  FMUL.FTZ R185, R0.reuse, R195 ;  /* 0x000000c300b97220 */ /* 0x040fe20000410000 */
[----:B------:R-:W-:Y:S01]  /*5e60*/  QGMMA.64x256x32.F32.E4M3.E4M3 R24, R228, gdesc[UR4], R24, gsb0 ;  /* 0x03e00004e4187df3 */ /* 0x000fe20008000818 */
[----:B------:R-:W-:Y:S01]  /*5e70*/  UIADD3 UR6, UR10, 0x2, URZ ;  /* 0x000000020a067890 */ /* 0x000fe2000fffe03f */
[C---:B------:R-:W-:Y:S01]  /*5e80*/  FMUL.FTZ R187, R0.reuse, R196 ;  /* 0x000000c400bb7220 */ /* 0x040fe20000410000 */
[----:B------:R-:W-:Y:S01]  /*5e90*/  UMOV UR7, 0x40000040 ;  /* 0x4000004000077882 */ /* 0x000fe20000000000 */
[----:B------:R-:W2:Y:S01]  /*5ea0*/  MUFU.TANH R20, R20 ;  /* 0x0000001400147308 */ /* 0x000ea20000002400 */
[----:B0-----:R-:W-:Y:S01]  /*5eb0*/  FMNMX.FTZ R192, R13, R192, !PT ;  /* 0x000000c00dc07209 */ /* 0x001fe20007810000 */
[C---:B------:R-:W-:Y:S01]  /*5ec0*/  FMUL.FTZ R189, R0.reuse, R198 ;  /* 0x000000c600bd7220 */ /* 0x040fe20000410000 */
[C---:B------:R-:W-:Y:S01]  /*5ed0*/  FMUL.FTZ R188, R0.reuse, R197 ;  /* 0x000000c500bc7220 */ /* 0x040fe20000410000 */
[C---:B------:R-:W-:Y:S01]  /*5ee0*/  FMUL.FTZ R190, R0.reuse, R199 ;  /* 0x000000c700be7220 */ /* 0x040fe20000410000 */
[C---:B------:R-:W-:Y:S01]  /*5ef0*/  FMUL.FTZ R191, R0.reuse, R200 ;  /* 0x000000c800bf7220 */ /* 0x040fe20000410000 */
[C---:B------:R-:W-:Y:S01]  /*5f00*/  FMUL.FTZ R194, R0.reuse, R202 ;  /* 0x000000ca00c27220 */ /* 0x040fe20000410000 */
[C---:B------:R-:W-:Y:S01]  /*5f10*/  FMUL.FTZ R193, R0.reuse, R201 ;  /* 0x000000c900c17220 */ /* 0x040fe20000410000 */
        /* <DEDUP_REMOVED lines=15> */
[----:B------:R-:W-:Y:S01]  /*6010*/  FMUL.FTZ R205, R0, R213 ;  /* 0x000000d500cd7220 */ /* 0x000fe20000410000 */
        /* <DEDUP_REMOVED lines=64> */
[----:B------:R-:W-:-:S06]  /*6420*/  WARPGROUP.ARRIVE ;  /* 0x00000000000079c5 */ /* 0x000fcc0000000000 */
[----:B------:R-:W0:Y:S01]  /*6430*/  S2R R231, SR_TID.X ;  /* 0x0000000000e77919 */ /* 0x000e220000002100 */
[----:B------:R-:W3:Y:S01]  /*6440*/  MUFU.TANH R183, R183 ;  /* 0x000000b700b77308 */ /* 0x000ee20000002400 */
[----:B-1----:R-:W-:Y:S01]  /*6450*/  FMNMX.FTZ R192, R182, R192, !PT ;  /* 0x000000c0b6c07209 */ /* 0x002fe20007810000 */
[----:B------:R-:W-:Y:S01]  /*6460*/  QGMMA.64x256x32.F32.E4M3.E4M3 R24, R216, gdesc[UR4], R24, gsb0 ;  /* 0x03e00004d8187df3 */ /* 0x000fe20008000818 */
[----:B------:R-:W-:Y:S01]  /*6470*/  UIADD3 UR6, UR10, 0x4, URZ ;  /* 0x000000040a067890 */ /* 0x000fe2000fffe03f */
[----:B------:R-:W-:-:S04]  /*6480*/  UMOV UR7, 0x40000040 ;  /* 0x4000004000077882 */ /* 0x000fc80000000000 */
[----:B------:R-:W1:Y:S01]  /*6490*/  MUFU.TANH R185, R185 ;  /* 0x000000b900b97308 */ /* 0x000e620000002400 */
[----:B--2---:R-:W-:-:S07]  /*64a0*/  FMNMX.FTZ R186, R184, R186, !PT ;  /* 0x000000bab8ba7209 */ /* 0x004fce0007810000 */
[----:B------:R-:W2:Y:S01]  /*64b0*/  MUFU.TANH R187, R187 ;  /* 0x000000bb00bb7308 */ /* 0x000ea20000002400 */
[----:B---3--:R-:W-:-:S07]  /*64c0*/  FMNMX.FTZ R192, R183, R192, !PT ;  /* 0x000000c0b7c07209 */ /* 0x008fce0007810000 */
[----:B------:R-:W3:Y:S01]  /*64d0*/  MUFU.TANH R189, R189 ;  /* 0x000000bd00bd7308 */ /* 0x000ee20000002400 */
[----:B-1----:R-:W-:Y:S02]  /*64e0*/  FMNMX.FTZ R186, R185, R186, !PT ;  /* 0x000000bab9ba7209 */ /* 0x002fe40007810000 */
[----:B0-----:R-:W-:Y:S02]  /*64f0*/  LOP3.LUT P1, RZ, R231, 0x7f, RZ, 0xc0, !PT ;  /* 0x0000007fe7ff7812 */ /* 0x001fe4000782c0ff */
[----:B------:R-:W-:-:S03]  /*6500*/  SHF.R.U32.HI R231, RZ, 0x7, R231 ;  /* 0x00000007ffe77819 */ /* 0x000fc600000116e7 */
[----:B------:R-:W0:Y:S01]  /*6510*/  MUFU.TANH R188, R188 ;  /* 0x000000bc00bc7308 */ /* 0x000e220000002400 */
[----:B--2---:R-:W-:Y:S02]  /*6520*/  FMNMX.FTZ R192, R187, R192, !PT ;  /* 0x000000c0bbc07209 */ /* 0x004fe40007810000 */
[----:B------:R-:W-:-:S05]  /*6530*/  IADD3 R210, -R231, 0xb, RZ ;  /* 0x0000000be7d27810 */ /* 0x000fca0007ffe1ff */
[----:B------:R-:W1:Y:S01]  /*6540*/  MUFU.TANH R190, R190 ;  /* 0x000000be00be7308 */ /* 0x000e620000002400 */
[----:B---3--:R-:W-:-:S07]  /*6550*/  FMNMX.FTZ R186, R189, R186, !PT ;  /* 0x000000babdba7209 */ /* 0x008fce0007810000 */
        /* <DEDUP_REMOVED lines=31> */
[----:B0-----:R-:W-:Y:S02]  /*6750*/  FMNMX.FTZ R208, R206, R186, !PT ;  /* 0x000000baced07209 */ /* 0x001fe40007810000 */
[----:B-1----:R-:W-:-:S05]  /*6760*/  FMNMX.FTZ R186, R205, R192, !PT ;  /* 0x000000c0cdba7209 */ /* 0x002fca0007810000 */
[----:B------:R-:W0:Y:S01]  /*6770*/  SHFL.BFLY PT, R209, R186, 0x2, 0x1f ;  /* 0x0c401f00bad17f89 */ /* 0x000e2200000e0000 */
[----:B--2---:R-:W-:-:S05]  /*6780*/  FMNMX.FTZ R192, R207, R208, !PT ;  /* 0x000000d0cfc07209 */ /* 0x004fca0007810000 */
[----:B------:R-:W1:Y:S01]  /*6790*/  SHFL.BFLY PT, R208, R192, 0x2, 0x1f ;  /* 0x0c401f00c0d07f89 */ /* 0x000e6200000e0000 */
[----:B0-----:R-:W-:-:S05]  /*67a0*/  FMNMX.FTZ R186, R186, R209, !PT ;  /* 0x000000d1baba7209 */ /* 0x001fca0007810000 */
[----:B------:R-:W0:Y:S01]  /*67b0*/  SHFL.BFLY PT, R209, R186, 0x1, 0x1f ;  /* 0x0c201f00bad17f89 */ /* 0x000e2200000e0000 */
[----:B-1----:R-:W-:-:S05]  /*67c0*/  FMNMX.FTZ R192, R192, R208, !PT ;  /* 0x000000d0c0c07209 */ /* 0x002fca0007810000 */
[----:B------:R-:W1:Y:S01]  /*67d0*/  SHFL.BFLY PT, R208, R192, 0x1, 0x1f ;  /* 0x0c201f00c0d07f89 */ /* 0x000e6200000e0000 */
[----:B0-----:R-:W-:-:S05]  /*67e0*/  FMNMX.FTZ R186, R186, R209, !PT ;  /* 0x000000d1baba7209 */ /* 0x001fca0007810000 */
[----:B------:R-:W-:Y:S01]  /*67f0*/  FADD.FTZ R7, -R186, R7 ;  /* 0x00000007ba077221 */ /* 0x000fe20000010100 */
[----:B-1----:R-:W-:Y:S01]  /*6800*/  FMNMX.FTZ R192, R192, R208, !PT ;  /* 0x000000d0c0c07209 */ /* 0x002fe20007810000 */
[----:B------:R-:W-:Y:S02]  /*6810*/  IMAD.U32 R208, RZ, RZ, UR52 ;  /* 0x00000034ffd07e24 */ /* 0x000fe4000f8e00ff */
[----:B------:R-:W-:Y:S02]  /*6820*/  FMUL.FTZ R7, R7, UR52 ;  /* 0x0000003407077c20 */ /* 0x000fe40008410000 */
[----:B------:R-:W-:Y:S01]  /*6830*/  FFMA.FTZ R208, R186, R208, -8 ;  /* 0xc1000000bad07423 */ /* 0x000fe200000100d0 */
[----:B------:R-:W-:-:S03]  /*6840*/  FADD.FTZ R6, -R192, R6 ;  /* 0x00000006c0067221 */ /* 0x000fc60000010100 */
        /* <DEDUP_REMOVED lines=20> */
[----:B------:R-:W-:Y:S01]  /*6990*/  FFMA.FTZ R179, R179, UR52, -R208 ;  /* 0x00000034b3b37c23 */ /* 0x000fe200080108d0 */
[----:B------:R-:W-:-:S02]  /*69a0*/  WARPGROUP.DEPBAR.LE gsb0, 0x0 ;  /* 0x00008000000079c5 */ /* 0x000fc40000010000 */
[----:B------:R-:W-:Y:S01]  /*69b0*/  WARPGROUP.ARRIVE ;  /* 0x00000000000079c5 */ /* 0x000fe20000000000 */
[----:B------:R-:W-:-:S01]  /*69c0*/  FFMA.FTZ R182, R182, UR52, -R208 ;  /* 0x00000034b6b67c23 */ /* 0x000fc200080108d0 */
[--C-:B------:R-:W-:Y:S01]  /*69d0*/  FFMA.FTZ R183, R183, UR52, -R208.reuse ;  /* 0x00000034b7b77c23 */ /* 0x100fe200080108d0 */
[----:B------:R-:W-:-:S01]  /*69e0*/  FFMA.FTZ R187, R187, UR52, -R208 ;  /* 0x00000034bbbb7c23 */ /* 0x000fc200080108d0 */
[--C-:B------:R-:W-:Y:S01]  /*69f0*/  FFMA.FTZ R188, R188, UR52, -R208.reuse ;  /* 0x00000034bcbc7c23 */ /* 0x100fe200080108d0 */
[----:B------:R-:W-:-:S01]  /*6a00*/  FFMA.FTZ R191, R191, UR52, -R208 ;  /* 0x00000034bfbf7c23 */ /* 0x000fc200080108d0 */
[----:B------:R-:W-:Y:S01]  /*6a10*/  QGMMA.64x256x32.F32.E4M3.E4M3 R24, R220, gdesc[UR4], R24, gsb0 ;  /* 0x03e00004dc187df3 */ /* 0x000fe20008000818 */
[----:B------:R-:W-:Y:S01]  /*6a20*/  UIADD3 UR6, UR10, 0x6, URZ ;  /* 0x000000060a067890 */ /* 0x000fe2000fffe03f */
[--C-:B------:R-:W-:Y:S01]  /*6a30*/  FFMA.FTZ R193, R193, UR52, -R208.reuse ;  /* 0x00000034c1c17c23 */ /* 0x100fe200080108d0 */
[----:B------:R-:W-:Y:S01]  /*6a40*/  UMOV UR7, 0x40000040 ;  /* 0x4000004000077882 */ /* 0x000fe20000000000 */
[--C-:B------:R-:W-:Y:S01]  /*6a50*/  FFMA.FTZ R196, R196, UR52, -R208.reuse ;  /* 0x00000034c4c47c23 */ /* 0x100fe200080108d0 */
[----:B------:R-:W-:-:S01]  /*6a60*/  FFMA.FTZ R197, R197, UR52, -R208 ;  /* 0x00000034c5c57c23 */ /* 0x000fc200080108d0 */
[--C-:B------:R-:W-:Y:S01]  /*6a70*/  FFMA.FTZ R200, R200, UR52, -R208.reuse ;  /* 0x00000034c8c87c23 */ /* 0x100fe200080108d0 */
[----:B------:R-:W-:-:S01]  /*6a80*/  FFMA.FTZ R201, R201, UR52, -R208 ;  /* 0x00000034c9c97c23 */ /* 0x000fc200080108d0 */
[--C-:B------:R-:W-:Y:S01]  /*6a90*/  FFMA.FTZ R204, R204, UR52, -R208.reuse ;  /* 0x00000034cccc7c23 */ /* 0x100fe200080108d0 */
[----:B------:R-:W-:-:S01]  /*6aa0*/  FFMA.FTZ R209, R205, UR52, -R208 ;  /* 0x00000034cdd17c23 */ /* 0x000fc200080108d0 */
[----:B------:R-:W-:-:S02]  /*6ab0*/  IMAD.U32 R208, RZ, RZ, UR52 ;  /* 0x00000034ffd07e24 */ /* 0x000fc4000f8e00ff */
[----:B------:R-:W-:Y:S01]  /*6ac0*/  FMUL.FTZ R6, R6, UR52 ;  /* 0x0000003406067c20 */ /* 0x000fe20008410000 */
[----:B------:R-:W0:Y:S01]  /*6ad0*/  MUFU.EX2 R8, R8 ;  /* 0x0000000800087308 */ /* 0x000e220000000800 */
[----:B------:R-:W-:-:S04]  /*6ae0*/  FFMA.FTZ R208, R192, R208, -8 ;  /* 0xc1000000c0d07423 */ /* 0x000fc800000100d0 */
[--C-:B------:R-:W-:Y:S01]  /*6af0*/  FFMA.FTZ R10, R10, UR52, -R208.reuse ;  /* 0x000000340a0a7c23 */ /* 0x100fe200080108d0 */
[----:B------:R-:W-:-:S02]  /*6b00*/  FFMA.FTZ R11, R11, UR52, -R208 ;  /* 0x000000340b0b7c23 */ /* 0x000fc400080108d0 */
        /* <DEDUP_REMOVED lines=9> */
[----:B0-----:R-:W-:-:S01]  /*6ba0*/  FFMA.FTZ R4, R7, R4, R8 ;  /* 0x0000000407047223 */ /* 0x001fc20000010008 */
[--C-:B------:R-:W-:Y:S01]  /*6bb0*/  FFMA.FTZ R161, R161, UR52, -R208.reuse ;  /* 0x00000034a1a17c23 */ /* 0x100fe200080108d0 */
[----:B------:R-:W-:-:S01]  /*6bc0*/  FFMA.FTZ R164, R164, UR52, -R208 ;  /* 0x00000034a4a47c23 */ /* 0x000fc200080108d0 */
[--C-:B------:R-:W-:Y:S01]  /*6bd0*/  FFMA.FTZ R165, R165, UR52, -R208.reuse ;  /* 0x00000034a5a57c23 */ /* 0x100fe200080108d0 */
[----:B------:R-:W-:-:S01]  /*6be0*/  FFMA.FTZ R168, R168, UR52, -R208 ;  /* 0x00000034a8a87c23 */ /* 0x000fc200080108d0 */
[--C-:B------:R-:W-:Y:S01]  /*6bf0*/  FFMA.FTZ R169, R169, UR52, -R208.reuse ;  /* 0x00000034a9a97c23 */ /* 0x100fe200080108d0 */
[----:B------:R-:W-:-:S01]  /*6c00*/  FFMA.FTZ R172, R172, UR52, -R208 ;  /* 0x00000034acac7c23 */ /* 0x000fc200080108d0 */
[----:B------:R-:W0:Y:S01]  /*6c10*/  MUFU.EX2 R9, R9 ;  /* 0x0000000900097308 */ /* 0x000e220000000800 */
[----:B------:R-:W-:-:S01]  /*6c20*/  FFMA.FTZ R173, R173, UR52, -R208 ;  /* 0x00000034adad7c23 */ /* 0x000fc200080108d0 */
[--C-:B------:R-:W-:Y:S01]  /*6c30*/  FFMA.FTZ R176, R176, UR52, -R208.reuse ;  /* 0x00000034b0b07c23 */ /* 0x100fe200080108d0 */
[----:B------:R-:W-:-:S01]  /*6c40*/  FFMA.FTZ R177, R177, UR52, -R208 ;  /* 0x00000034b1b17c23 */ /* 0x000fc200080108d0 */
[--C-:B------:R-:W-:Y:S01]  /*6c50*/  FFMA.FTZ R180, R180, UR52, -R208.reuse ;  /* 0x00000034b4b47c23 */ /* 0x100fe200080108d0 */
[----:B------:R-:W-:-:S01]  /*6c60*/  FFMA.FTZ R181, R181, UR52, -R208 ;  /* 0x00000034b5b57c23 */ /* 0x000fc200080108d0 */
[--C-:B------:R-:W-:Y:S01]  /*6c70*/  FFMA.FTZ R184, R184, UR52, -R208.reuse ;  /* 0x00000034b8b87c23 */ /* 0x100fe200080108d0 */
[----:B------:R-:W-:-:S01]  /*6c80*/  FFMA.FTZ R185, R185, UR52, -R208 ;  /* 0x00000034b9b97c23 */ /* 0x000fc200080108d0 */
[----:B------:R-:W2:Y:S01]  /*6c90*/  MUFU.EX2 R11, R11 ;  /* 0x0000000b000b7308 */ /* 0x000ea20000000800 */
[----:B-1----:R-:W-:-:S01]  /*6ca0*/  FFMA.FTZ R5, R6, R5, R10 ;  /* 0x0000000506057223 */ /* 0x002fc2000001000a */
[--C-:B------:R-:W-:Y:S01]  /*6cb0*/  FFMA.FTZ R189, R189, UR52, -R208.reuse ;  /* 0x00000034bdbd7c23 */ /* 0x100fe200080108d0 */
[----:B------:R-:W-:-:S01]  /*6cc0*/  FFMA.FTZ R190, R190, UR52, -R208 ;  /* 0x00000034bebe7c23 */ /* 0x000fc200080108d0 */
[--C-:B------:R-:W-:Y:S01]  /*6cd0*/  FFMA.FTZ R194, R194, UR52, -R208.reuse ;  /* 0x00000034c2c27c23 */ /* 0x100fe200080108d0 */
[----:B------:R-:W-:-:S01]  /*6ce0*/  FFMA.FTZ R195, R195, UR52, -R208 ;  /* 0x00000034c3c37c23 */ /* 0x000fc200080108d0 */
[--C-:B------:R-:W-:Y:S01]  /*6cf0*/  FFMA.FTZ R198, R198, UR52, -R208.reuse ;  /* 0x00000034c6c67c23 */ /* 0x100fe200080108d0 */
[----:B------:R-:W-:-:S01]  /*6d00*/  FFMA.FTZ R199, R199, UR52, -R208 ;  /* 0x00000034c7c77c23 */ /* 0x000fc200080108d0 */
[----:B------:R-:W1:Y:S01]  /*6d10*/  MUFU.EX2 R12, R12 ;  /* 0x0000000c000c7308 */ /* 0x000e620000000800 */
[----:B0-----:R-:W-:-:S01]  /*6d20*/  FADD.FTZ R4, R9, R4 ;  /* 0x0000000409047221 */ /* 0x001fc20000010000 */
[--C-:B------:R-:W-:Y:S01]  /*6d30*/  FFMA.FTZ R202, R202, UR52, -R208.reuse ;  /* 0x00000034caca7c23 */ /* 0x100fe200080108d0 */
[----:B------:R-:W-:-:S01]  /*6d40*/  FFMA.FTZ R203, R203, UR52, -R208 ;  /* 0x00000034cbcb7c23 */ /* 0x000fc200080108d0 */
[--C-:B------:R-:W-:Y:S01]  /*6d50*/  FFMA.FTZ R206, R206, UR52, -R208.reuse ;  /* 0x00000034cece7c23 */ /* 0x100fe200080108d0 */
[----:B------:R-:W-:-:S03]  /*6d60*/  FFMA.FTZ R207, R207, UR52, -R208 ;  /* 0x00000034cfcf7c23 */ /* 0x000fc600080108d0 */
        /* <DEDUP_REMOVED lines=55> */
[----:B------:R-:W-:-:S04]  /*70e0*/  WARPGROUP.ARRIVE ;  /* 0x00000000000079c5 */ /* 0x000fc80000000000 */
[----:B------:R-:W0:Y:S01]  /*70f0*/  MUFU.EX2 R174, R174 ;  /* 0x000000ae00ae7308 */ /* 0x000e220000000800 */
[----:B--2---:R-:W-:-:S01]  /*7100*/  FADD.FTZ R4, R171, R4 ;  /* 0x00000004ab047221 */ /* 0x004fc20000010000 */
[----:B------:R-:W-:Y:S06]  /*7110*/  QGMMA.64x256x32.F32.E4M3.E4M3 R24, R224, gdesc[UR4], R24, gsb0 ;  /* 0x03e00004e0187df3 */ /* 0x000fec0008000818 */
        /* <DEDUP_REMOVED lines=56> */
[----:B------:R1:W3:Y:S01]  /*74a0*/  MUFU.EX2 R204, R209 ;  /* 0x000000d100cc7308 */ /* 0x0002e20000000800 */
[----:B0-----:R-:W-:-:S07]  /*74b0*/  FADD.FTZ R5, R203, R5 ;  /* 0x00000005cb057221 */ /* 0x001fce0000010000 */
[----:B------:R-:W0:Y:S01]  /*74c0*/  MUFU.EX2 R206, R206 ;  /* 0x000000ce00ce7308 */ /* 0x000e220000000800 */
[----:B-1----:R-:W-:Y:S02]  /*74d0*/  IMAD.U32 R209, RZ, RZ, UR53 ;  /* 0x00000035ffd17e24 */ /* 0x002fe4000f8e00ff */
[----:B--2---:R-:W-:Y:S02]  /*74e0*/  FADD.FTZ R4, R205, R4 ;  /* 0x00000004cd047221 */ /* 0x004fe40000010000 */
[----:B------:R-:W-:-:S03]  /*74f0*/  @!P1 IMAD R209, R209, 0x8, R2 ;  /* 0x00000008d1d19824 */ /* 0x000fc600078e0202 */
[----:B------:R-:W1:Y:S01]  /*7500*/  MUFU.EX2 R207, R207 ;  /* 0x000000cf00cf7308 */ /* 0x000e620000000800 */
[----:B------:R-:W-:Y:S02]  /*7510*/  @!P1 VIADD R209, R209, 0x38840 ;  /* 0x00038840d1d19836 */ /* 0x000fe40000000000 */
[----:B---3--:R-:W-:-:S03]  /*7520*/  FADD.FTZ R4, R204, R4 ;  /* 0x00000004cc047221 */ /* 0x008fc60000010000 */
[----:B------:R-:W-:Y:S01]  /*7530*/  @!P1 PRMT R209, RZ, 0x654, R209 ;  /* 0x00000654ffd19816 */ /* 0x000fe200000000d1 */
[----:B0-----:R-:W-:-:S04]  /*7540*/  FADD.FTZ R5, R206, R5 ;  /* 0x00000005ce057221 */ /* 0x001fc80000010000 */
[----:B-1----:R-:W-:Y:S01]  /*7550*/  FADD.FTZ R5, R207, R5 ;  /* 0x00000005cf057221 */ /* 0x002fe20000010000 */
[----:B------:R-:W-:Y:S02]  /*7560*/  WARPGROUP.DEPBAR.LE gsb0, 0x0 ;  /* 0x00008000000079c5 */ /* 0x000fe40000010000 */
[----:B------:R0:W-:Y:S06]  /*7570*/  BAR.ARV R210, 0x100 ;  /* 0x000400d20000751d */ /* 0x0001ec0000002000 */
[----:B------:R0:W-:Y:S01]  /*7580*/  @!P1 SYNCS.ARRIVE.TRANS64.RED.A1T0 RZ, [R209+URZ], RZ ;  /* 0x000000ffd1ff99a7 */ /* 0x0001e2000810043f */
[----:B------:R-:W-:Y:S05]  /*7590*/  @!P0 BRA `(.L_x_162) ;  /* 0x0000000000048947 */ /* 0x000fea0003800000 */
[----:B------:R-:W-:Y:S01]  /*75a0*/  BPT.TRAP 0x1 ;  /* 0x000000040000795c */ /* 0x000fe20000300000 */
.L_x_162:
[----:B------:R-:W-:Y:S01]  /*75b0*/  F2FP.SATFINITE.E4M3.F32.PACK_AB_MERGE_C R12, R13, R12, RZ ;  /* 0x0000000c0d0c723e */ /* 0x000fe200048070ff */
[----:B------:R-:W-:Y:S01]  /*75c0*/  UISETP.GT.AND UP0, UPT, UR51, UR41, UPT ;  /* 0x000000293300728c */ /* 0x000fe2000bf04270 */
[----:B------:R-:W-:Y:S01]  /*75d0*/  F2FP.SATFINITE.E4M3.F32.PACK_AB_MERGE_C R14, R15, R14, RZ ;  /* 0x0000000e0f0e723e */ /* 0x000fe200048070ff */
[----:B------:R-:W-:Y:S01]  /*75e0*/  UIADD3 UR51, UR51, -0x1, URZ ;  /* 0xffffffff33337890 */ /* 0x000fe2000fffe03f */
[----:B------:R-:W-:Y:S01]  /*75f0*/  F2FP.SATFINITE.E4M3.F32.PACK_AB_MERGE_C R12, R9, R8, R12 ;  /* 0x00000008090c723e */ /* 0x000fe2000480700c */
[----:B------:R-:W-:Y:S01]  /*7600*/  IMAD.U32 R8, RZ, RZ, UR54 ;  /* 0x00000036ff087e24 */ /* 0x000fe2000f8e00ff */
[----:B------:R-:W-:Y:S01]  /*7610*/  F2FP.SATFINITE.E4M3.F32.PACK_AB_MERGE_C R154, R155, R154, RZ ;  /* 0x0000009a9b9a723e */ /* 0x000fe200048070ff */
[----:B------:R-:W-:Y:S01]  /*7620*/  UMOV UR55, UR45 ;  /* 0x0000002d00377c82 */ /* 0x000fe20008000000 */
[----:B------:R-:W-:Y:S01]  /*7630*/  PLOP3.LUT P1, PT, PT, PT, UP0, 0x80, 0x0 ;  /* 0x000000000000781c */ /* 0x000fe20003f2f008 */
[----:B------:R-:W-:Y:S01]  /*7640*/  IMAD R8, R8, 0x8, R2 ;  /* 0x0000000808087824 */ /* 0x000fe200078e0202 */
[----:B------:R-:W-:Y:S01]  /*7650*/  F2FP.SATFINITE.E4M3.F32.PACK_AB_MERGE_C R156, R157, R156, RZ ;  /* 0x0000009c9d9c723e */ /* 0x000fe200048070ff */
[----:B------:R-:W-:Y:S01]  /*7660*/  UMOV UR54, UR53 ;  /* 0x0000003500367c82 */ /* 0x000fe20008000000 */
[----:B------:R-:W-:Y:S01]  /*7670*/  F2FP.SATFINITE.E4M3.F32.PACK_AB_MERGE_C R162, R163, R162, RZ ;  /* 0x000000a2a3a2723e */ /* 0x000fe200048070ff */
[----:B------:R-:W-:Y:S01]  /*7680*/  VIADD R8, R8, 0x38860 ;  /* 0x0003886008087836 */ /* 0x000fe20000000000 */
[----:B------:R-:W-:Y:S01]  /*7690*/  F2FP.SATFINITE.E4M3.F32.PACK_AB_MERGE_C R164, R165, R164, RZ ;  /* 0x000000a4a5a4723e */ /* 0x000fe200048070ff */
[-C--:B------:R-:W-:Y:S01]  /*76a0*/  FMUL.FTZ R24, R24, R7.reuse ;  /* 0x0000000718187220 */ /* 0x080fe20000410000 */
[----:B------:R-:W-:Y:S01]  /*76b0*/  F2FP.SATFINITE.E4M3.F32.PACK_AB_MERGE_C R170, R171, R170, RZ ;  /* 0x000000aaabaa723e */ /* 0x000fe200048070ff */
[-C--:B------:R-:W-:Y:S01]  /*76c0*/  FMUL.FTZ R25, R25, R7.reuse ;  /* 0x0000000719197220 */ /* 0x080fe20000410000 */
[----:B------:R-:W-:Y:S01]  /*76d0*/  F2FP.SATFINITE.E4M3.F32.PACK_AB_MERGE_C R172, R173, R172, RZ ;  /* 0x000000acadac723e */ /* 0x000fe200048070ff */
[-C--:B------:R-:W-:Y:S01]  /*76e0*/  FMUL.FTZ R28, R28, R7.reuse ;  /* 0x000000071c1c7220 */ /* 0x080fe20000410000 */
[----:B------:R-:W-:Y:S01]  /*76f0*/  F2FP.SATFINITE.E4M3.F32.PACK_AB_MERGE_C R178, R179, R178, RZ ;  /* 0x000000b2b3b2723e */ /* 0x000fe200048070ff */
[-C--:B------:R-:W-:Y:S01]  /*7700*/  FMUL.FTZ R29, R29, R7.reuse ;  /* 0x000000071d1d7220 */ /* 0x080fe20000410000 */
[----:B------:R-:W-:Y:S01]  /*7710*/  F2FP.SATFINITE.E4M3.F32.PACK_AB_MERGE_C R180, R181, R180, RZ ;  /* 0x000000b4b5b4723e */ /* 0x000fe200048070ff */
[----:B------:R-:W-:Y:S01]  /*7720*/  FMUL.FTZ R32, R32, R7 ;  /* 0x0000000720207220 */ /* 0x000fe20000410000 */
[----:B------:R-:W-:Y:S01]  /*7730*/  F2FP.SATFINITE.E4M3.F32.PACK_AB_MERGE_C R187, R188, R187, RZ ;  /* 0x000000bbbcbb723e */ /* 0x000fe200048070ff */
[----:B------:R-:W-:Y:S01]  /*7740*/  FMUL.FTZ R33, R33, R7 ;  /* 0x0000000721217220 */ /* 0x000fe20000410000 */
[----:B------:R-:W-:Y:S01]  /*7750*/  F2FP.SATFINITE.E4M3.F32.PACK_AB_MERGE_C R189, R190, R189, RZ ;  /* 0x000000bdbebd723e */ /* 0x000fe200048070ff */
[-C--:B------:R-:W-:Y:S01]  /*7760*/  FMUL.FTZ R36, R36, R7.reuse ;  /* 0x0000000724247220 */ /* 0x080fe20000410000 */
[----:B------:R-:W-:Y:S01]  /*7770*/  PRMT R8, R3, 0x654, R8 ;  /* 0x0000065403087816 */ /* 0x000fe20000000008 */
[-C--:B------:R-:W-:Y:S01]  /*7780*/  FMUL.FTZ R37, R37, R7.reuse ;  /* 0x0000000725257220 */ /* 0x080fe20000410000 */
[----:B------:R-:W-:Y:S01]  /*7790*/  F2FP.SATFINITE.E4M3.F32.PACK_AB_MERGE_C R14, R11, R10, R14 ;  /* 0x0000000a0b0e723e */ /* 0x000fe2000480700e */
[-C--:B------:R-:W-:Y:S01]  /*77a0*/  FMUL.FTZ R40, R40, R7.reuse ;  /* 0x0000000728287220 */ /* 0x080fe20000410000 */
[----:B------:R-:W-:Y:S01]  /*77b0*/  F2FP.SATFINITE.E4M3.F32.PACK_AB_MERGE_C R154, R21, R20, R154 ;  /* 0x00000014159a723e */ /* 0x000fe2000480709a */
[----:B------:R1:W-:Y:S01]  /*77c0*/  SYNCS.ARRIVE.TRANS64.RED.A1T0 RZ, [R8+URZ], RZ ;  /* 0x000000ff08ff79a7 */ /* 0x0003e2000810043f */
[----:B------:R-:W-:Y:S01]  /*77d0*/  F2FP.SATFINITE.E4M3.F32.PACK_AB_MERGE_C R156, R153, R152, R156 ;  /* 0x00000098999c723e */ /* 0x000fe2000480709c */
[-C--:B------:R-:W-:Y:S01]  /*77e0*/  FMUL.FTZ R41, R41, R7.reuse ;  /* 0x0000000729297220 */ /* 0x080fe20000410000 */
        /* <DEDUP_REMOVED lines=16> */
[----:B------:R-:W-:Y:S01]  /*78f0*/  F2FP.SATFINITE.E4M3.F32.PACK_AB_MERGE_C R196, R197, R196, RZ ;  /* 0x000000c4c5c4723e */ /* 0x000fe200048070ff */
[-C--:B------:R-:W-:Y:S01]  /*7900*/  FMUL.FTZ R60, R60, R7.reuse ;  /* 0x000000073c3c7220 */ /* 0x080fe20000410000 */
[----:B------:R-:W-:Y:S01]  /*7910*/  F2FP.SATFINITE.E4M3.F32.PACK_AB_MERGE_C R198, R199, R198, RZ ;  /* 0x000000c6c7c6723e */ /* 0x000fe200048070ff */
[----:B------:R-:W-:Y:S01]  /*7920*/  FMUL.FTZ R61, R61, R7 ;  /* 0x000000073d3d7220 */ /* 0x000fe20000410000 */
[----:B------:R-:W-:Y:S01]  /*7930*/  F2FP.SATFINITE.E4M3.F32.PACK_AB_MERGE_C R204, R204, R205, RZ ;  /* 0x000000cdcccc723e */ /* 0x000fe200048070ff */
[-C--:B------:R-:W-:Y:S01]  /*7940*/  FMUL.FTZ R64, R64, R7.reuse ;  /* 0x0000000740407220 */ /* 0x080fe20000410000 */
[----:B------:R-:W-:Y:S01]  /*7950*/  F2FP.SATFINITE.E4M3.F32.PACK_AB_MERGE_C R206, R207, R206, RZ ;  /* 0x000000cecfce723e */ /* 0x000fe200048070ff */
        /* <DEDUP_REMOVED lines=108> */
[----:B------:R-:W-:Y:S01]  /*8020*/  IMAD.MOV.U32 R6, RZ, RZ, R192 ;  /* 0x000000ffff067224 */ /* 0x000fe200078e00c0 */
[----:B------:R-:W-:Y:S01]  /*8030*/  F2FP.SATFINITE.E4M3.F32.PACK_AB_MERGE_C R225, R195, R194, R198 ;  /* 0x000000c2c3e1723e */ /* 0x000fe200048070c6 */
[----:B------:R-:W-:Y:S01]  /*8040*/  IMAD.MOV.U32 R7, RZ, RZ, R186 ;  /* 0x000000ffff077224 */ /* 0x000fe200078e00ba */
[----:B------:R-:W-:Y:S01]  /*8050*/  F2FP.SATFINITE.E4M3.F32.PACK_AB_MERGE_C R226, R201, R200, R204 ;  /* 0x000000c8c9e2723e */ /* 0x000fe200048070cc */
[----:B------:R-:W-:Y:S01]  /*8060*/  IMAD.MOV.U32 R228, RZ, RZ, R12 ;  /* 0x000000ffffe47224 */ /* 0x000fe200078e000c */
[----:B------:R-:W-:Y:S01]  /*8070*/  F2FP.SATFINITE.E4M3.F32.PACK_AB_MERGE_C R227, R203, R202, R206 ;  /* 0x000000cacbe3723e */ /* 0x000fe200048070ce */
[----:B------:R-:W-:-:S02]  /*8080*/  IMAD.MOV.U32 R229, RZ, RZ, R14 ;  /* 0x000000ffffe57224 */ /* 0x000fc400078e000e */
[----:B------:R-:W-:Y:S02]  /*8090*/  IMAD.MOV.U32 R230, RZ, RZ, R154 ;  /* 0x000000ffffe67224 */ /* 0x000fe400078e009a */
[----:B------:R-:W-:Y:S02]  /*80a0*/  IMAD.MOV.U32 R231, RZ, RZ, R156 ;  /* 0x000000ffffe77224 */ /* 0x000fe400078e009c */
[----:B------:R-:W-:Y:S02]  /*80b0*/  IMAD.MOV.U32 R216, RZ, RZ, R162 ;  /* 0x000000ffffd87224 */ /* 0x000fe400078e00a2 */
[----:B------:R-:W-:Y:S02]  /*80c0*/  IMAD.MOV.U32 R217, RZ, RZ, R164 ;  /* 0x000000ffffd97224 */ /* 0x000fe400078e00a4 */
[----:B------:R-:W-:Y:S02]  /*80d0*/  IMAD.MOV.U32 R218, RZ, RZ, R170 ;  /* 0x000000ffffda7224 */ /* 0x000fe400078e00aa */
[----:B------:R-:W-:-:S02]  /*80e0*/  IMAD.MOV.U32 R219, RZ, RZ, R172 ;  /* 0x000000ffffdb7224 */ /* 0x000fc400078e00ac */
[----:B------:R-:W-:Y:S02]  /*80f0*/  IMAD.MOV.U32 R220, RZ, RZ, R178 ;  /* 0x000000ffffdc7224 */ /* 0x000fe400078e00b2 */
[----:B------:R-:W-:Y:S02]  /*8100*/  IMAD.MOV.U32 R221, RZ, RZ, R180 ;  /* 0x000000ffffdd7224 */ /* 0x000fe400078e00b4 */
[----:B------:R-:W-:Y:S02]  /*8110*/  IMAD.MOV.U32 R222, RZ, RZ, R187 ;  /* 0x000000ffffde7224 */ /* 0x000fe400078e00bb */
[----:B------:R-:W-:Y:S01]  /*8120*/  IMAD.MOV.U32 R223, RZ, RZ, R189 ;  /* 0x000000ffffdf7224 */ /* 0x000fe200078e00bd */
[----:B-1----:R-:W-:Y:S06]  /*8130*/  @P1 BRA `(.L_x_163) ;  /* 0xffffffd000dc1947 */ /* 0x002fec000383ffff */
.L_x_153:
[----:B------:R-:W-:Y:S06]  /*8140*/  BAR.ARV 0x8, 0x180 ;  /* 0x0206000000007b1d */ /* 0x000fec0000002000 */
[----:B------:R-:W-:Y:S05]  /*8150*/  @!P0 BRA `(.L_x_164) ;  /* 0x0000000000048947 */ /* 0x000fea0003800000 */
[----:B------:R-:W-:Y:S01]  /*8160*/  BPT.TRAP 0x1 ;  /* 0x000000040000795c */ /* 0x000fe20000300000 */
.L_x_164:
[----:B------:R-:W-:Y:S02]  /*8170*/  IMAD.U32 R7, RZ, RZ, UR53 ;  /* 0x00000035ff077e24 */ /* 0x000fe4000f8e00ff */
[----:B------:R-:W-:Y:S02]  /*8180*/  IMAD.U32 R0, RZ, RZ, UR45 ;  /* 0x0000002dff007e24 */ /* 0x000fe4000f8e00ff */
[----:B------:R-:W-:-:S03]  /*8190*/  IMAD R14, R7, 0x8, R2 ;  /* 0x00000008070e7824 */ /* 0x000fc600078e0202 */
[----:B------:R-:W-:-:S04]  /*81a0*/  SHF.L.U32 R7, R0, 0x1f, RZ ;  /* 0x0000001f00077819 */ /* 0x000fc800000006ff */
[----:B------:R1:W2:Y:S01]  /*81b0*/  SYNCS.PHASECHK.TRANS64.TRYWAIT P1, [R14+URZ+0x38850], R7 ;  /* 0x038850070e0075a7 */ /* 0x0002a2000802017f */
[----:B------:R-:W-:Y:S05]  /*81c0*/  @!P0 BRA `(.L_x_165) ;  /* 0x0000000000048947 */ /* 0x000fea0003800000 */
[----:B------:R-:W-:Y:S01]  /*81d0*/  BPT.TRAP 0x1 ;  /* 0x000000040000795c */ /* 0x000fe20000300000 */
.L_x_165:
[----:B------:R-:W-:Y:S02]  /*81e0*/  VIADD R2, R2, 0x400 ;  /* 0x0000040002027836 */ /* 0x000fe40000000000 */
[----:B------:R-:W-:-:S03]  /*81f0*/  IMAD.U32 R9, RZ, RZ, UR53 ;  /* 0x00000035ff097e24 */ /* 0x000fc6000f8e00ff */
[----:B------:R-:W-:-:S04]  /*8200*/  SHF.R.U32.HI R2, RZ, 0x4, R2 ;  /* 0x00000004ff027819 */ /* 0x000fc80000011602 */
[----:B------:R-:W-:-:S04]  /*8210*/  LOP3.LUT R2, R2, 0x3fff, RZ, 0xc0, !PT ;  /* 0x00003fff02027812 */ /* 0x000fc800078ec0ff */
[----:B------:R-:W-:Y:S01]  /*8220*/  LOP3.LUT R2, R2, 0x10000, RZ, 0xfc, !PT ;  /* 0x0001000002027812 */ /* 0x000fe200078efcff */
[----:B--2---:R-:W-:Y:S06]  /*8230*/  @P1 BRA `(.L_x_166) ;  /* 0x0000000000081947 */ /* 0x004fec0003800000 */
[----:B------:R-:W2:Y:S02]  /*8240*/  SYNCS.PHASECHK.TRANS64.TRYWAIT P1, [R14+URZ+0x38850], R7 ;  /* 0x038850070e0075a7 */ /* 0x000ea4000802017f */
[----:B--2---:R-:W-:Y:S05]  /*8250*/  @!P1 BRA `(.L_x_167) ;  /* 0x000000d800689947 */ /* 0x004fea0003800000 */
.L_x_166:
[----:B------:R-:W-:Y:S01]  /*8260*/  IMAD R6, R9, 0x800, R2 ;  /* 0x0000080009067824 */ /* 0x000fe200078e0202 */
[----:B------:R-:W-:Y:S05]  /*8270*/  WARPSYNC.ALL ;  /* 0x0000000000007948 */ /* 0x000fea0003800000 */
[----:B-12---:R-:W-:Y:S01]  /*8280*/  IMAD.MOV.U32 R7, RZ, RZ, 0x40000040 ;  /* 0x40000040ff077424 */ /* 0x006fe200078e00ff */
[C---:B------:R-:W-:Y:S01]  /*8290*/  R2UR UR6, R6.reuse ;  /* 0x00000000060672ca */ /* 0x040fe200000e0000 */
[----:B------:R-:W-:Y:S01]  /*82a0*/  WARPGROUP.ARRIVE ;  /* 0x00000000000079c5 */ /* 0x000fe20000000000 */
[C---:B------:R-:W-:Y:S01]  /*82b0*/  VIADD R8, R6.reuse, 0x2 ;  /* 0x0000000206087836 */ /* 0x040fe20000000000 */
[----:B------:R-:W-:Y:S01]  /*82c0*/  ULDC.64 UR4, c[0x0][0x9a0] ;  /* 0x0002680000047ab9 */ /* 0x000fe20000000a00 */
[----:B------:R-:W-:Y:S01]  /*82d0*/  R2UR UR7, R7 ;  /* 0x00000000070772ca */ /* 0x000fe200000e0000 */
[----:B------:R-:W-:Y:S01]  /*82e0*/  IMAD.MOV.U32 R9, RZ, RZ, 0x40000040 ;  /* 0x40000040ff097424 */ /* 0x000fe200078e00ff */
[----:B------:R-:W-:Y:S01]  /*82f0*/  ISETP.NE.U32.AND P1, PT, RZ, UR4, PT ;  /* 0x00000004ff007c0c */ /* 0x000fe2000bf25070 */
[----:B------:R-:W-:-:S02]  /*8300*/  VIADD R12, R6, 0x4 ;  /* 0x00000004060c7836 */ /* 0x000fc40000000000 */
[----:B------:R-:W-:Y:S01]  /*8310*/  IMAD.MOV.U32 R13, RZ, RZ, 0x40000040 ;  /* 0x40000040ff0d7424 */ /* 0x000fe200078e00ff */
[----:B------:R-:W-:Y:S01]  /*8320*/  ISETP.NE.AND.EX P1, PT, RZ, UR5, PT, P1 ;  /* 0x00000005ff007c0c */ /* 0x000fe2000bf25310 */
[----:B------:R-:W-:-:S06]  /*8330*/  IMAD.MOV.U32 R2, RZ, RZ, 0x3f800000 ;  /* 0x3f800000ff027424 */ /* 0x000fcc00078e00ff */
[----:B------:R-:W-:Y:S01]  /*8340*/  QGMMA.64x256x32.F32.E4M3.E4M3 R24, R228, gdesc[UR4], R24, gsb0 ;  /* 0x03e00004e4187df3 */ /* 0x000fe20008000818 */
[----:B------:R-:W-:Y:S02]  /*8350*/  R2UR UR6, R8 ;  /* 0x00000000080672ca */ /* 0x000fe400000e0000 */
[----:B------:R-:W-:-:S03]  /*8360*/  R2UR UR7, R9 ;  /* 0x00000000090772ca */ /* 0x000fc600000e0000 */
[----:B------:R-:W1:Y:S08]  /*8370*/  @P1 LDC.64 R8, c[0x0][0x9c8] ;  /* 0x00027200ff081b82 */ /* 0x000e700000000a00 */
[----:B------:R-:W2:Y:S01]  /*8380*/  @P1 LDC.64 R10, c[0x0][0x9d0] ;  /* 0x00027400ff0a1b82 */ /* 0x000ea20000000a00 */
[----:B-1----:R-:W-:-:S04]  /*8390*/  @P1 IMAD R0, R8, UR37, RZ ;  /* 0x0000002508001c24 */ /* 0x002fc8000f8e02ff */
[----:B------:R-:W-:Y:S02]  /*83a0*/  @P1 IMAD R7, R9, UR36, R0 ;  /* 0x0000002409071c24 */ /* 0x000fe4000f8e0200 */
[----:B------:R-:W-:-:S04]  /*83b0*/  @P1 IMAD.WIDE.U32 R8, R8, UR36, RZ ;  /* 0x0000002408081c25 */ /* 0x000fc8000f8e00ff */
[----:B------:R-:W-:Y:S02]  /*83c0*/  @P1 IMAD.IADD R9, R9, 0x1, R7 ;  /* 0x0000000109091824 */ /* 0x000fe400078e0207 */
[----:B--2---:R-:W-:-:S04]  /*83d0*/  @P1 IMAD.WIDE.U32 R8, R10, UR39, R8 ;  /* 0x000000270a081c25 */ /* 0x004fc8000f8e0008 */
[----:B------:R-:W-:Y:S01]  /*83e0*/  @P1 IMAD R11, R11, UR39, R9 ;  /* 0x000000270b0b1c24 */ /* 0x000fe2000f8e0209 */
[----:B------:R-:W-:-:S04]  /*83f0*/  @P1 LEA R10, P2, R8, UR4, 0x2 ;  /* 0x00000004080a1c11 */ /* 0x000fc8000f8410ff */
[----:B------:R-:W-:-:S05]  /*8400*/  @P1 LEA.HI.X R11, R8, UR5, R11, 0x2, P2 ;  /* 0x00000005080b1c11 */ /* 0x000fca00090f140b */
[----:B------:R1:W2:Y:S01]  /*8410*/  @P1 LDG.E R2, desc[UR48][R10.64] ;  /* 0x000000300a021981 */ /* 0x0002a2000c1e1900 */
[----:B------:R-:W-:Y:S02]  /*8420*/  WARPGROUP.DEPBAR.LE gsb0, 0x0 ;  /* 0x00008000000079c5 */ /* 0x000fe40000010000 */
[----:B------:R-:W-:-:S06]  /*8430*/  WARPGROUP.ARRIVE ;  /* 0x00000000000079c5 */ /* 0x000fcc0000000000 */
[----:B------:R-:W-:Y:S01]  /*8440*/  QGMMA.64x256x32.F32.E4M3.E4M3 R24, R216, gdesc[UR4], R24, gsb0 ;  /* 0x03e00004d8187df3 */ /* 0x000fe20008000818 */
[----:B------:R-:W-:Y:S02]  /*8450*/  R2UR UR6, R12 ;  /* 0x000000000c0672ca */ /* 0x000fe400000e0000 */
[----:B------:R-:W-:Y:S01]  /*8460*/  R2UR UR7, R13 ;  /* 0x000000000d0772ca */ /* 0x000fe200000e0000 */
[----:B------:R-:W-:Y:S02]  /*8470*/  VIADD R6, R6, 0x6 ;  /* 0x0000000606067836 */ /* 0x000fe40000000000 */
[----:B------:R-:W-:Y:S01]  /*8480*/  IMAD.MOV.U32 R7, RZ, RZ, 0x40000040 ;  /* 0x40000040ff077424 */ /* 0x000fe200078e00ff */
[----:B------:R-:W-:Y:S02]  /*8490*/  WARPGROUP.DEPBAR.LE gsb0, 0x0 ;  /* 0x00008000000079c5 */ /* 0x000fe40000010000 */
[----:B------:R-:W-:-:S15]  /*84a0*/  WARPGROUP.ARRIVE ;  /* 0x00000000000079c5 */ /* 0x000fde0000000000 */
[----:B------:R-:W-:-:S04]  /*84b0*/  NOP ;  /* 0x0000000000007918 */ /* 0x000fc80000000000 */
[----:B------:R-:W-:Y:S01]  /*84c0*/  QGMMA.64x256x32.F32.E4M3.E4M3 R24, R220, gdesc[UR4], R24, gsb0 ;  /* 0x03e00004dc187df3 */ /* 0x000fe20008000818 */
[----:B------:R-:W-:Y:S02]  /*84d0*/  R2UR UR6, R6 ;  /* 0x00000000060672ca */ /* 0x000fe400000e0000 */
[----:B------:R-:W-:Y:S02]  /*84e0*/  R2UR UR7, R7 ;  /* 0x00000000070772ca */ /* 0x000fe400000e0000 */
[----:B------:R-:W3:Y:S04]  /*84f0*/  SHFL.BFLY PT, R7, R4, 0x2, 0x1f ;  /* 0x0c401f0004077f89 */ /* 0x000ee800000e0000 */
[----:B------:R-:W4:Y:S01]  /*8500*/  SHFL.BFLY PT, R6, R5, 0x2, 0x1f ;  /* 0x0c401f0005067f89 */ /* 0x000f2200000e0000 */
[----:B---3--:R-:W-:-:S01]  /*8510*/  FADD.FTZ R7, R7, R4 ;  /* 0x0000000407077221 */ /* 0x008fc20000010000 */
[----:B----4-:R-:W-:-:S04]  /*8520*/  FADD.FTZ R6, R6, R5 ;  /* 0x0000000506067221 */ /* 0x010fc80000010000 */
[----:B------:R-:W3:Y:S04]  /*8530*/  SHFL.BFLY PT, R0, R7, 0x1, 0x1f ;  /* 0x0c201f0007007f89 */ /* 0x000ee800000e0000 */
[----:B------:R-:W1:Y:S01]  /*8540*/  SHFL.BFLY PT, R9, R6, 0x1, 0x1f ;  /* 0x0c201f0006097f89 */ /* 0x000e6200000e0000 */
[----:B---3--:R-:W-:-:S01]  /*8550*/  FADD.FTZ R8, R7, R0 ;  /* 0x0000000007087221 */ /* 0x008fc20000010000 */
[----:B-1----:R-:W-:-:S04]  /*8560*/  FADD.FTZ R10, R6, R9 ;  /* 0x00000009060a7221 */ /* 0x002fc80000010000 */
[C---:B------:R-:W-:Y:S01]  /*8570*/  FSETP.NE.FTZ.AND P1, PT, R8.reuse, RZ, PT ;  /* 0x000000ff0800720b */ /* 0x040fe20003f35000 */
[----:B------:R-:W-:Y:S01]  /*8580*/  FMUL.FTZ R11, R8, 0.00390625 ;  /* 0x3b800000080b7820 */ /* 0x000fe20000410000 */
[----:B------:R-:W-:Y:S01]  /*8590*/  FMUL.FTZ R12, R10, 0.00390625 ;  /* 0x3b8000000a0c7820 */ /* 0x000fe20000410000 */
[----:B------:R-:W-:-:S03]  /*85a0*/  IMAD.MOV.U32 R9, RZ, RZ, RZ ;  /* 0x000000ffff097224 */ /* 0x000fc600078e00ff */
[----:B------:R-:W-:Y:S02]  /*85b0*/  FSETP.NE.FTZ.AND P2, PT, R11, RZ, PT ;  /* 0x000000ff0b00720b */ /* 0x000fe40003f55000 */
[----:B------:R-:W-:-:S05]  /*85c0*/  FSETP.NE.FTZ.AND P3, PT, R12, RZ, PT ;  /* 0x000000ff0c00720b */ /* 0x000fca0003f75000 */
[----:B------:R1:W-:Y:S01]  /*85d0*/  @P1 MUFU.RCP R9, R8 ;  /* 0x0000000800091308 */ /* 0x0003e20000001000 */
[----:B------:R-:W-:Y:S01]  /*85e0*/  FSETP.NE.FTZ.AND P1, PT, R10, RZ, PT ;  /* 0x000000ff0a00720b */ /* 0x000fe20003f35000 */
[----:B------:R-:W-:-:S06]  /*85f0*/  IMAD.MOV.U32 R7, RZ, RZ, RZ ;  /* 0x000000ffff077224 */ /* 0x000fcc00078e00ff */
[----:B------:R-:W3:Y:S08]  /*8600*/  @P2 MUFU.LG2 R4, R11 ;  /* 0x0000000b00042308 */ /* 0x000ef00000000c00 */
[----:B------:R-:W4:Y:S08]  /*8610*/  @P3 MUFU.LG2 R6, R12 ;  /* 0x0000000c00063308 */ /* 0x000f300000000c00 */
[----:B------:R-:W5:Y:S01]  /*8620*/  @P1 MUFU.RCP R7, R10 ;  /* 0x0000000a00071308 */ /* 0x000f620000001000 */
[----:B------:R-:W-:-:S02]  /*8630*/  IMAD.U32 R5, RZ, RZ, UR52 ;  /* 0x00000034ff057e24 */ /* 0x000fc4000f8e00ff */
[----:B------:R-:W-:Y:S01]  /*8640*/  IMAD.U32 R13, RZ, RZ, UR52 ;  /* 0x00000034ff0d7e24 */ /* 0x000fe2000f8e00ff */
[----:B------:R-:W-:Y:S02]  /*8650*/  WARPGROUP.DEPBAR.LE gsb0, 0x0 ;  /* 0x00008000000079c5 */ /* 0x000fe40000010000 */
[----:B------:R-:W-:-:S06]  /*8660*/  WARPGROUP.ARRIVE ;  /* 0x00000000000079c5 */ /* 0x000fcc0000000000 */
[----:B------:R-:W-:Y:S01]  /*8670*/  QGMMA.64x256x32.F32.E4M3.E4M3 R24, R224, gdesc[UR4], R24, gsb0 ;  /* 0x03e00004e0187df3 */ /* 0x000fe20008000818 */
[----:B------:R-:W-:Y:S01]  /*8680*/  @P2 FMUL.FTZ R5, R5, 0.69314718246459960938 ;  /* 0x3f31721805052820 */ /* 0x000fe20000410000 */
[----:B-1----:R-:W-:Y:S01]  /*8690*/  @P3 FMUL.FTZ R8, R13, 0.69314718246459960938 ;  /* 0x3f3172180d083820 */ /* 0x002fe20000410000 */
[----:B---3--:R-:W-:Y:S01]  /*86a0*/  @P2 FMUL.FTZ R4, R4, 0.69314718246459960938 ;  /* 0x3f31721804042820 */ /* 0x008fe20000410000 */
[----:B----4-:R-:W-:Y:S01]  /*86b0*/  @P3 FMUL.FTZ R11, R6, 0.69314718246459960938 ;  /* 0x3f317218060b3820 */ /* 0x010fe20000410000 */
[----:B------:R-:W-:Y:S02]  /*86c0*/  IMAD.MOV.U32 R0, RZ, RZ, -0x800000 ;  /* 0xff800000ff007424 */ /* 0x000fe400078e00ff */
[----:B--2---:R-:W-:Y:S01]  /*86d0*/  FMUL.FTZ R152, R9, R2 ;  /* 0x0000000209987220 */ /* 0x004fe20000410000 */
[----:B------:R-:W-:Y:S02]  /*86e0*/  IMAD.MOV.U32 R160, RZ, RZ, -0x800000 ;  /* 0xff800000ffa07424 */ /* 0x000fe400078e00ff */
[----:B------:R-:W-:Y:S01]  /*86f0*/  @P2 FFMA.FTZ R0, R5, R186, R4 ;  /* 0x000000ba05002223 */ /* 0x000fe20000010004 */
[----:B------:R-:W-:-:S01]  /*8700*/  @P3 FFMA.FTZ R160, R8, R192, R11 ;  /* 0x000000c008a03223 */ /* 0x000fc2000001000b */
[----:B-----5:R-:W-:Y:S01]  /*8710*/  FMUL.FTZ R2, R7, R2 ;  /* 0x0000000207027220 */ /* 0x020fe20000410000 */
[----:B------:R-:W-:-:S02]  /*8720*/  WARPGROUP.DEPBAR.LE gsb0, 0x0 ;  /* 0x00008000000079c5 */ /* 0x000fc40000010000 */
[----:B------:R-:W-:Y:S05]  /*8730*/  @!P0 BRA `(.L_x_168) ;  /* 0x0000000000048947 */ /* 0x000fea0003800000 */
[----:B------:R-:W-:Y:S01]  /*8740*/  BPT.TRAP 0x1 ;  /* 0x000000040000795c */ /* 0x000fe20000300000 */
.L_x_168:
[----:B------:R-:W-:Y:S01]  /*8750*/  VIADD R14, R14, 0x38860 ;  /* 0x000388600e0e7836 */ /* 0x000fe20000000000 */
[----:B------:R-:W-:Y:S01]  /*8760*/  UIADD3 UR53, UR53, 0x1, URZ ;  /* 0x0000000135357890 */ /* 0x000fe2000fffe03f */
[-C--:B------:R-:W-:Y:S01]  /*8770*/  FMUL.FTZ R4, R24, R152.reuse ;  /* 0x0000009818047220 */ /* 0x080fe20000410000 */
[-C--:B------:R-:W-:Y:S01]  /*8780*/  FMUL.FTZ R5, R29, R152.reuse ;  /* 0x000000981d057220 */ /* 0x080fe20000410000 */
[-C--:B------:R-:W-:Y:S01]  /*8790*/  FMUL.FTZ R6, R37, R152.reuse ;  /* 0x0000009825067220 */ /* 0x080fe20000410000 */
[----:B------:R-:W-:Y:S01]  /*87a0*/  PRMT R153, R3, 0x654, R14 ;  /* 0x0000065403997816 */ /* 0x000fe2000000000e */
[----:B------:R-:W-:Y:S01]  /*87b0*/  UISETP.NE.AND UP0, UPT, UR53, 0x2, UPT ;  /* 0x000000023500788c */ /* 0x000fe2000bf05270 */
[-C--:B------:R-:W-:Y:S01]  /*87c0*/  FMUL.FTZ R3, R32, R152.reuse ;  /* 0x0000009820037220 */ /* 0x080fe20000410000 */
[-C--:B------:R-:W-:Y:S01]  /*87d0*/  FMUL.FTZ R7, R40, R152.reuse ;  /* 0x0000009828077220 */ /* 0x080fe20000410000 */
[----:B------:R1:W-:Y:S01]  /*87e0*/  SYNCS.ARRIVE.TRANS64.RED.A1T0 RZ, [R153+URZ], RZ ;  /* 0x000000ff99ff79a7 */ /* 0x0003e2000810043f */
        /* <DEDUP_REMOVED lines=15> */
[----:B------:R-:W-:Y:S01]  /*88e0*/  USEL UR4, URZ, 0x1, UP0 ;  /* 0x000000013f047887 */ /* 0x000fe20008000000 */
        /* <DEDUP_REMOVED lines=108> */
[----:B------:R-:W-:Y:S01]  /*8fb0*/  FMUL.FTZ R147, R147, R2 ;  /* 0x0000000293937220 */ /* 0x000fe20000410000 */
[----:B------:R-:W-:-:S02]  /*8fc0*/  UIADD3 UR46, UR46, 0x1, URZ ;  /* 0x000000012e2e7890 */ /* 0x000fc4000fffe03f */
[----:B------:R-:W-:Y:S02]  /*8fd0*/  USEL UR53, UR53, URZ, UP0 ;  /* 0x0000003f35357287 */ /* 0x000fe40008000000 */
[----:B-1----:R-:W-:-:S12]  /*8fe0*/  ULOP3.LUT UR45, UR45, UR4, URZ, 0x3c, !UPT ;  /* 0x000000042d2d7292 */ /* 0x002fd8000f8e3c3f */
.L_x_146:
[----:B------:R-:W1:Y:S08]  /*8ff0*/  S2UR UR4, SR_CgaCtaId ;  /* 0x00000000000479c3 */ /* 0x000e700000008800 */
[----:B------:R-:W-:Y:S01]  /*9000*/  BAR.SYNC.DEFER_BLOCKING 0x5, 0x180 ;  /* 0x0146000000007b1d */ /* 0x000fe20000010000 */
[----:B------:R-:W-:-:S05]  /*9010*/  UISETP.NE.AND UP0, UPT, UR44, URZ, UPT ;  /* 0x0000003f2c00728c */ /* 0x000fca000bf05270 */
[----:B------:R-:W-:Y:S01]  /*9020*/  UMOV UR8, 0x400 ;  /* 0x0000040000087882 */ /* 0x000fe20000000000 */
[----:B------:R-:W-:Y:S05]  /*9030*/  BSSY B0, `(.L_x_169) ;  /* 0x000062a000007945 */ /* 0x000fea0003800000 */
[----:B------:R-:W-:Y:S01]  /*9040*/  @!UP0 ULDC UR44, c[0x0][0xad4] ;  /* 0x0002b500002c8ab9 */ /* 0x000fe20000000800 */
[----:B-1----:R-:W-:-:S09]  /*9050*/  ULEA UR8, UR4, UR8, 0x18 ;  /* 0x0000000804087291 */ /* 0x002fd2000f8ec03f */
[----:B------:R-:W1:Y:S02]  /*9060*/  LDS.128 R64, [UR8+0x388d0] ;  /* 0x0388d008ff407984 */ /* 0x000e640008000c00 */
[----:B-1----:R-:W-:Y:S02]  /*9070*/  R2UR UR5, R65 ;  /* 0x00000000410572ca */ /* 0x002fe400000e0000 */
[----:B------:R-:W-:Y:S02]  /*9080*/  R2UR UR6, R66 ;  /* 0x00000000420672ca */ /* 0x000fe400000e0000 */
[----:B------:R-:W-:Y:S01]  /*9090*/  R2UR UR7, R67 ;  /* 0x00000000430772ca */ /* 0x000fe200000e0000 */
[----:B------:R-:W-:Y:S06]  /*90a0*/  BAR.ARV 0x4, 0x180 ;  /* 0x0106000000007b1d */ /* 0x000fec0000002000 */
[----:B------:R-:W-:Y:S08]  /*90b0*/  @P0 BRA `(.L_x_170) ;  /* 0x0000005000b40947 */ /* 0x000ff00003800000 */
[----:B------:R-:W1:Y:S01]  /*90c0*/  S2R R192, SR_TID.X ;  /* 0x0000000000c07919 */ /* 0x000e620000002100 */
[----:B------:R-:W-:Y:S01]  /*90d0*/  ULDC.64 UR10, c[0x4][0x140] ;  /* 0x01005000000a7ab9 */ /* 0x000fe20000000a00 */
[----:B------:R-:W2:Y:S01]  /*90e0*/  LDL R178, [R1+0x50] ;  /* 0x0000500001b27983 */ /* 0x000ea20000100800 */
[----:B------:R-:W3:Y:S01]  /*90f0*/  S2UR UR4, SR_SWINHI ;  /* 0x00000000000479c3 */ /* 0x000ee20000002f00 */
[----:B------:R-:W-:Y:S01]  /*9100*/  ULDC.64 UR16, c[0x0][0xc00] ;  /* 0x0003000000107ab9 */ /* 0x000fe20000000a00 */
[----:B------:R-:W-:Y:S01]  /*9110*/  ULDC.64 UR12, c[0x0][0xc00] ;  /* 0x00030000000c7ab9 */ /* 0x000fe20000000a00 */
[----:B------:R-:W4:Y:S01]  /*9120*/  LDL R193, [R1+0x4c] ;  /* 0x00004c0001c17983 */ /* 0x000f220000100800 */
[----:B------:R-:W-:Y:S01]  /*9130*/  ULDC.64 UR14, c[0x0][0xc08] ;  /* 0x00030200000e7ab9 */ /* 0x000fe20000000a00 */
[----:B------:R-:W-:Y:S01]  /*9140*/  ULDC UR22, c[0x0][0xbe8] ;  /* 0x0002fa0000167ab9 */ /* 0x000fe20000000800 */
[----:B-1----:R-:W-:-:S05]  /*9150*/  IMAD.SHL.U32 R2, R192, 0x4, RZ ;  /* 0x00000004c0027824 */ /* 0x002fca00078e00ff */
[----:B------:R-:W-:Y:S01]  /*9160*/  LOP3.LUT R2, R2, 0xc, RZ, 0xc0, !PT ;  /* 0x0000000c02027812 */ /* 0x000fe200078ec0ff */
[----:B------:R-:W-:Y:S03]  /*9170*/  BAR.SYNC.DEFER_BLOCKING 0x1, 0x100 ;  /* 0x0044000000007b1d */ /* 0x000fe60000010000 */
[----:B------:R-:W-:-:S05]  /*9180*/  IADD3 R64, P0, R2, UR10, RZ ;  /* 0x0000000a02407c10 */ /* 0x000fca000ff1e0ff */
[----:B------:R-:W-:-:S06]  /*9190*/  IMAD.X R65, RZ, RZ, UR11, P0 ;  /* 0x0000000bff417e24 */ /* 0x000fcc00080e06ff */
[----:B------:R1:W5:Y:S01]  /*91a0*/  LDG.E.CONSTANT R65, desc[UR48][R64.64] ;  /* 0x0000003040417981 */ /* 0x000362000c1e9900 */
[----:B------:R-:W-:Y:S01]  /*91b0*/  LOP3.LUT P0, R2, R192, 0x3, RZ, 0xc0, !PT ;  /* 0x00000003c0027812 */ /* 0x000fe2000780c0ff */
[----:B------:R-:W-:Y:S01]  /*91c0*/  UMOV UR10, UR8 ;  /* 0x00000008000a7c82 */ /* 0x000fe20008000000 */
[----:B---3--:R-:W-:Y:S02]  /*91d0*/  UMOV UR11, UR4 ;  /* 0x00000004000b7c82 */ /* 0x008fe40008000000 */
[----:B------:R-:W-:-:S04]  /*91e0*/  ISETP.EQ.OR P0, PT, R2, 0x3, !P0 ;  /* 0x000000030200780c */ /* 0x000fc80004702670 */
[----:B------:R-:W-:Y:S02]  /*91f0*/  SEL R120, R72, R129, P0 ;  /* 0x0000008148787207 */ /* 0x000fe40000000000 */
[----:B------:R-:W-:Y:S02]  /*9200*/  SEL R72, R129, R72, P0 ;  /* 0x0000004881487207 */ /* 0x000fe40000000000 */
[----:B------:R-:W-:Y:S02]  /*9210*/  SEL R129, R26, R27, P0 ;  /* 0x0000001b1a817207 */ /* 0x000fe40000000000 */
[----:B------:R-:W-:Y:S02]  /*9220*/  SEL R26, R27, R26, P0 ;  /* 0x0000001a1b1a7207 */ /* 0x000fe40000000000 */
[----:B------:R-:W-:Y:S02]  /*9230*/  SEL R27, R30, R31, P0 ;  /* 0x0000001f1e1b7207 */ /* 0x000fe40000000000 */
[----:B------:R-:W-:-:S02]  /*9240*/  SEL R30, R31, R30, P0 ;  /* 0x0000001e1f1e7207 */ /* 0x000fc40000000000 */
[----:B------:R-:W-:Y:S02]  /*9250*/  SEL R133, R34, R35, P0 ;  /* 0x0000002322857207 */ /* 0x000fe40000000000 */
[----:B------:R-:W-:Y:S01]  /*9260*/  SEL R31, R35, R34, P0 ;  /* 0x00000022231f7207 */ /* 0x000fe20000000000 */
[----:B------:R-:W-:Y:S01]  /*9270*/  IMAD.MOV.U32 R34, RZ, RZ, 0x2 ;  /* 0x00000002ff227424 */ /* 0x000fe200078e00ff */
        /* <DEDUP_REMOVED lines=13> */
[----:B-1----:R-:W-:Y:S02]  /*9350*/  SEL R64, R147, R146, P0 ;  /* 0x0000009293407207 */ /* 0x002fe40000000000 */
        /* <DEDUP_REMOVED lines=94> */
[----:B------:R-:W-:Y:S01]  /*9940*/  SEL R66, R4, R25, P0 ;  /* 0x0000001904427207 */ /* 0x000fe20000000000 */
[----:B--2---:R-:W-:Y:S01]  /*9950*/  IMAD.WIDE R34, R178, R34, UR10 ;  /* 0x0000000ab2227e25 */ /* 0x004fe2000f8e0222 */
[----:B------:R-:W-:Y:S02]  /*9960*/  SEL R135, R135, R134, P0 ;  /* 0x0000008687877207 */ /* 0x000fe40000000000 */
[----:B------:R-:W-:Y:S02]  /*9970*/  SEL R151, R151, R150, P0 ;  /* 0x0000009697977207 */ /* 0x000fe40000000000 */
[----:B------:R-:W-:-:S02]  /*9980*/  IADD3 R91, P2, R34, 0xc020, RZ ;  /* 0x0000c020225b7810 */ /* 0x000fc40007f5e0ff */
[C---:B------:R-:W-:Y:S02]  /*9990*/  IADD3 R87, P3, R34.reuse, 0xc040, RZ ;  /* 0x0000c04022577810 */ /* 0x040fe40007f7e0ff */
[----:B------:R-:W-:Y:S02]  /*99a0*/  LOP3.LUT R90, R91, 0x380, RZ, 0xc0, !PT ;  /* 0x000003805b5a7812 */ /* 0x000fe400078ec0ff */
[----:B------:R-:W-:Y:S02]  /*99b0*/  IADD3 R79, P4, R34, 0xc060, RZ ;  /* 0x0000c060224f7810 */ /* 0x000fe40007f9e0ff */
[----:B------:R-:W-:Y:S02]  /*99c0*/  SHF.R.U64 R90, R90, 0x3, RZ ;  /* 0x000000035a5a7819 */ /* 0x000fe400000012ff */
[----:B------:R-:W-:Y:S02]  /*99d0*/  LOP3.LUT R86, R87, 0x380, RZ, 0xc0, !PT ;  /* 0x0000038057567812 */ /* 0x000fe400078ec0ff */
[----:B------:R-:W-:-:S02]  /*99e0*/  LOP3.LUT R78, R79, 0x380, RZ, 0xc0, !PT ;  /* 0x000003804f4e7812 */ /* 0x000fc400078ec0ff */
[----:B------:R-:W-:Y:S01]  /*99f0*/  LOP3.LUT R90, R90, R91, RZ, 0x3c, !PT ;  /* 0x0000005b5a5a7212 */ /* 0x000fe200078e3cff */
[--C-:B------:R-:W-:Y:S01]  /*9a00*/  IMAD.X R91, RZ, RZ, R35.reuse, P2 ;  /* 0x000000ffff5b7224 */ /* 0x100fe200010e0623 */
[----:B------:R-:W-:Y:S02]  /*9a10*/  SHF.R.U64 R86, R86, 0x3, RZ ;  /* 0x0000000356567819 */ /* 0x000fe400000012ff */
[----:B------:R-:W-:Y:S02]  /*9a20*/  IADD3 R75, P2, R34, 0x4060, RZ ;  /* 0x00004060224b7810 */ /* 0x000fe40007f5e0ff */
[----:B------:R-:W-:Y:S02]  /*9a30*/  SHF.R.U64 R78, R78, 0x3, RZ ;  /* 0x000000034e4e7819 */ /* 0x000fe400000012ff */
[----:B------:R-:W-:Y:S02]  /*9a40*/  IADD3 R51, P1, R34, 0xc000, RZ ;  /* 0x0000c00022337810 */ /* 0x000fe40007f3e0ff */
[----:B------:R-:W-:Y:S01]  /*9a50*/  LOP3.LUT R86, R86, R87, RZ, 0x3c, !PT ;  /* 0x0000005756567212 */ /* 0x000fe200078e3cff */
[----:B------:R-:W-:Y:S01]  /*9a60*/  IMAD.X R87, RZ, RZ, R35, P3 ;  /* 0x000000ffff577224 */ /* 0x000fe200018e0623 */
[----:B------:R-:W-:-:S02]  /*9a70*/  LOP3.LUT R74, R75, 0x380, RZ, 0xc0, !PT ;  /* 0x000003804b4a7812 */ /* 0x000fc400078ec0ff */
[----:B------:R-:W-:Y:S01]  /*9a80*/  LOP3.LUT R78, R78, R79, RZ, 0x3c, !PT ;  /* 0x0000004f4e4e7212 */ /* 0x000fe200078e3cff */
[----:B------:R-:W-:Y:S01]  /*9a90*/  IMAD.X R79, RZ, RZ, R35, P4 ;  /* 0x000000ffff4f7224 */ /* 0x000fe200020e0623 */
[C---:B------:R-:W-:Y:S02]  /*9aa0*/  IADD3 R71, P3, R34.reuse, 0x8000, RZ ;  /* 0x0000800022477810 */ /* 0x040fe40007f7e0ff */
[----:B------:R-:W-:Y:S02]  /*9ab0*/  LOP3.LUT R50, R51, 0x380, RZ, 0xc0, !PT ;  /* 0x0000038033327812 */ /* 0x000fe400078ec0ff */
[C---:B------:R-:W-:Y:S02]  /*9ac0*/  IADD3 R59, P5, R34.reuse, 0x8040, RZ ;  /* 0x00008040223b7810 */ /* 0x040fe40007fbe0ff */
[----:B------:R-:W-:Y:S02]  /*9ad0*/  IADD3 R63, P4, R34, 0x8020, RZ ;  /* 0x00008020223f7810 */ /* 0x000fe40007f9e0ff */
[----:B------:R-:W-:-:S02]  /*9ae0*/  SHF.R.U64 R74, R74, 0x3, RZ ;  /* 0x000000034a4a7819 */ /* 0x000fc400000012ff */
[----:B------:R-:W-:Y:S02]  /*9af0*/  LOP3.LUT R70, R71, 0x380, RZ, 0xc0, !PT ;  /* 0x0000038047467812 */ /* 0x000fe400078ec0ff */
[----:B------:R-:W-:Y:S02]  /*9b00*/  SHF.R.U64 R50, R50, 0x3, RZ ;  /* 0x0000000332327819 */ /* 0x000fe400000012ff */
[----:B------:R-:W-:Y:S02]  /*9b10*/  LOP3.LUT R58, R59, 0x380, RZ, 0xc0, !PT ;  /* 0x000003803b3a7812 */ /* 0x000fe400078ec0ff */
[----:B------:R-:W-:Y:S02]  /*9b20*/  LOP3.LUT R62, R63, 0x380, RZ, 0xc0, !PT ;  /* 0x000003803f3e7812 */ /* 0x000fe400078ec0ff */
[----:B------:R-:W-:Y:S01]  /*9b30*/  LOP3.LUT R74, R74, R75, RZ, 0x3c, !PT ;  /* 0x0000004b4a4a7212 */ /* 0x000fe200078e3cff */
[----:B------:R-:W-:Y:S01]  /*9b40*/  IMAD.X R75, RZ, RZ, R35, P2 ;  /* 0x000000ffff4b7224 */ /* 0x000fe200010e0623 */
[----:B------:R-:W-:-:S02]  /*9b50*/  SHF.R.U64 R70, R70, 0x3, RZ ;  /* 0x0000000346467819 */ /* 0x000fc400000012ff */
[----:B------:R-:W-:Y:S02]  /*9b60*/  IADD3 R39, P2, R34, 0x60, RZ ;  /* 0x0000006022277810 */ /* 0x000fe40007f5e0ff */
[----:B------:R-:W-:Y:S01]  /*9b70*/  LOP3.LUT R50, R50, R51, RZ, 0x3c, !PT ;  /* 0x0000003332327212 */ /* 0x000fe200078e3cff */
[----:B------:R-:W-:Y:S01]  /*9b80*/  IMAD.X R51, RZ, RZ, R35, P1 ;  /* 0x000000ffff337224 */ /* 0x000fe200008e0623 */
[----:B------:R-:W-:Y:S02]  /*9b90*/  SHF.R.U64 R58, R58, 0x3, RZ ;  /* 0x000000033a3a7819 */ /* 0x000fe400000012ff */
[----:B------:R-:W-:Y:S02]  /*9ba0*/  SHF.R.U64 R62, R62, 0x3, RZ ;  /* 0x000000033e3e7819 */ /* 0x000fe400000012ff */
[C---:B------:R-:W-:Y:S02]  /*9bb0*/  IADD3 R83, P1, R34.reuse, 0x4040, RZ ;  /* 0x0000404022537810 */ /* 0x040fe40007f3e0ff */
[----:B------:R-:W-:-:S02]  /*9bc0*/  IADD3 R55, P6, R34, 0x8060, RZ ;  /* 0x0000806022377810 */ /* 0x000fc40007fde0ff */
[----:B------:R-:W-:Y:S01]  /*9bd0*/  LOP3.LUT R70, R70, R71, RZ, 0x3c, !PT ;  /* 0x0000004746467212 */ /* 0x000fe200078e3cff */
[--C-:B------:R-:W-:Y:S01]  /*9be0*/  IMAD.X R71, RZ, RZ, R35.reuse, P3 ;  /* 0x000000ffff477224 */ /* 0x100fe200018e0623 */
[----:B------:R-:W-:Y:S02]  /*9bf0*/  LOP3.LUT R38, R39, 0x380, RZ, 0xc0, !PT ;  /* 0x0000038027267812 */ /* 0x000fe400078ec0ff */
[----:B------:R-:W-:Y:S01]  /*9c00*/  LOP3.LUT R58, R58, R59, RZ, 0x3c, !PT ;  /* 0x0000003b3a3a7212 */ /* 0x000fe200078e3cff */
[--C-:B------:R-:W-:Y:S01]  /*9c10*/  IMAD.X R59, RZ, RZ, R35.reuse, P5 ;  /* 0x000000ffff3b7224 */ /* 0x100fe200028e0623 */
[----:B------:R-:W-:Y:S01]  /*9c20*/  LOP3.LUT R62, R62, R63, RZ, 0x3c, !PT ;  /* 0x0000003f3e3e7212 */ /* 0x000fe200078e3cff */
[----:B------:R-:W-:Y:S01]  /*9c30*/  IMAD.X R63, RZ, RZ, R35, P4 ;  /* 0x000000ffff3f7224 */ /* 0x000fe200020e0623 */
[----:B------:R-:W-:Y:S02]  /*9c40*/  IADD3 R95, P3, R34, 0x4000, RZ ;  /* 0x00004000225f7810 */ /* 0x000fe40007f7e0ff */
[----:B------:R-:W-:-:S02]  /*9c50*/  LOP3.LUT R82, R83, 0x380, RZ, 0xc0, !PT ;  /* 0x0000038053527812 */ /* 0x000fc400078ec0ff */
[C---:B------:R-:W-:Y:S02]  /*9c60*/  IADD3 R43, P5, R34.reuse, 0x20, RZ ;  /* 0x00000020222b7810 */ /* 0x040fe40007fbe0ff */
[----:B------:R-:W-:Y:S02]  /*9c70*/  LOP3.LUT R54, R55, 0x380, RZ, 0xc0, !PT ;  /* 0x0000038037367812 */ /* 0x000fe400078ec0ff */
[----:B------:R-:W-:Y:S02]  /*9c80*/  IADD3 R77, P4, R34, 0x40, RZ ;  /* 0x00000040224d7810 */ /* 0x000fe40007f9e0ff */
[----:B------:R-:W-:Y:S02]  /*9c90*/  SHF.R.U64 R38, R38, 0x3, RZ ;  /* 0x0000000326267819 */ /* 0x000fe400000012ff */
[----:B------:R-:W-:Y:S02]  /*9ca0*/  LOP3.LUT R94, R95, 0x380, RZ, 0xc0, !PT ;  /* 0x000003805f5e7812 */ /* 0x000fe400078ec0ff */
[----:B------:R-:W-:-:S02]  /*9cb0*/  SHF.R.U64 R82, R82, 0x3, RZ ;  /* 0x0000000352527819 */ /* 0x000fc400000012ff */
[----:B------:R-:W-:Y:S02]  /*9cc0*/  LOP3.LUT R42, R43, 0x380, RZ, 0xc0, !PT ;  /* 0x000003802b2a7812 */ /* 0x000fe400078ec0ff */
[----:B------:R-:W-:Y:S02]  /*9cd0*/  SHF.R.U64 R54, R54, 0x3, RZ ;  /* 0x0000000336367819 */ /* 0x000fe400000012ff */
[----:B------:R-:W-:Y:S02]  /*9ce0*/  LOP3.LUT R76, R77, 0x380, RZ, 0xc0, !PT ;  /* 0x000003804d4c7812 */ /* 0x000fe400078ec0ff */
[----:B------:R-:W-:Y:S02]  /*9cf0*/  LOP3.LUT R38, R38, R39, RZ, 0x3c, !PT ;  /* 0x0000002726267212 */ /* 0x000fe400078e3cff */
[----:B------:R-:W-:Y:S01]  /*9d00*/  LOP3.LUT R39, R34, 0x380, RZ, 0xc0, !PT ;  /* 0x0000038022277812 */ /* 0x000fe200078ec0ff */
[----:B-----5:R1:W-:Y:S01]  /*9d10*/  SHFL.IDX PT, R126, R108, R65, 0x1c1f ;  /* 0x001c1f416c7e7589 */ /* 0x0203e200000e0000 */
[----:B------:R-:W-:-:S02]  /*9d20*/  SHF.R.U64 R94, R94, 0x3, RZ ;  /* 0x000000035e5e7819 */ /* 0x000fc400000012ff */
[----:B------:R-:W-:Y:S01]  /*9d30*/  LOP3.LUT R82, R82, R83, RZ, 0x3c, !PT ;  /* 0x0000005352527212 */ /* 0x000fe200078e3cff */
[--C-:B------:R-:W-:Y:S01]  /*9d40*/  IMAD.X R83, RZ, RZ, R35.reuse, P1 ;  /* 0x000000ffff537224 */ /* 0x100fe200008e0623 */
[----:B------:R-:W-:Y:S02]  /*9d50*/  SHF.R.U64 R42, R42, 0x3, RZ ;  /* 0x000000032a2a7819 */ /* 0x000fe400000012ff */
[----:B------:R-:W-:Y:S01]  /*9d60*/  LOP3.LUT R54, R54, R55, RZ, 0x3c, !PT ;  /* 0x0000003736367212 */ /* 0x000fe200078e3cff */
[----:B------:R-:W-:Y:S01]  /*9d70*/  IMAD.X R55, RZ, RZ, R35, P6 ;  /* 0x000000ffff377224 */ /* 0x000fe200030e0623 */
[----:B------:R-:W-:Y:S02]  /*9d80*/  SHF.R.U64 R76, R76, 0x3, RZ ;  /* 0x000000034c4c7819 */ /* 0x000fe400000012ff */
[----:B-1----:R-:W-:Y:S02]  /*9d90*/  LOP3.LUT R108, R65, 0x2, RZ, 0x3c, !PT ;  /* 0x00000002416c7812 */ /* 0x002fe400078e3cff */
[----:B------:R-:W-:-:S02]  /*9da0*/  SHF.R.U64 R39, R39, 0x3, RZ ;  /* 0x0000000327277819 */ /* 0x000fc400000012ff */
[----:B------:R-:W-:Y:S02]  /*9db0*/  IADD3 R47, P6, R34, 0x4020, RZ ;  /* 0x00004020222f7810 */ /* 0x000fe40007fde0ff */
[----:B------:R-:W-:Y:S01]  /*9dc0*/  LOP3.LUT R94, R94, R95, RZ, 0x3c, !PT ;  /* 0x0000005f5e5e7212 */ /* 0x000fe200078e3cff */
[--C-:B------:R-:W-:Y:S01]  /*9dd0*/  IMAD.X R95, RZ, RZ, R35.reuse, P3 ;  /* 0x000000ffff5f7224 */ /* 0x100fe200018e0623 */
[----:B------:R-:W-:Y:S01]  /*9de0*/  LOP3.LUT R42, R42, R43, RZ, 0x3c, !PT ;  /* 0x0000002b2a2a7212 */ /* 0x000fe200078e3cff */
[--C-:B------:R-:W-:Y:S01]  /*9df0*/  IMAD.X R43, RZ, RZ, R35.reuse, P5 ;  /* 0x000000ffff2b7224 */ /* 0x100fe200028e0623 */
[----:B------:R-:W-:Y:S01]  /*9e00*/  MOV R189, R90 ;  /* 0x0000005a00bd7202 */ /* 0x000fe20000000f00 */
[----:B------:R-:W-:Y:S01]  /*9e10*/  SHFL.IDX PT, R118, R100, R65, 0x1c1f ;  /* 0x001c1f4164767589 */ /* 0x000fe200000e0000 */
[----:B------:R-:W-:Y:S01]  /*9e20*/  LOP3.LUT R76, R76, R77, RZ, 0x3c, !PT ;  /* 0x0000004d4c4c7212 */ /* 0x000fe200078e3cff */
[--C-:B------:R-:W-:Y:S01]  /*9e30*/  IMAD.X R77, RZ, RZ, R35.reuse, P4 ;  /* 0x000000ffff4d7224 */ /* 0x100fe200020e0623 */
[----:B------:R-:W-:Y:S01]  /*9e40*/  MOV R183, R74 ;  /* 0x0000004a00b77202 */ /* 0x000fe20000000f00 */
[----:B------:R-:W-:Y:S01]  /*9e50*/  SHFL.IDX PT, R90, R115, R65, 0x1c1f ;  /* 0x001c1f41735a7589 */ /* 0x000fe200000e0000 */
[----:B------:R-:W-:Y:S01]  /*9e60*/  LOP3.LUT R34, R39, R34, RZ, 0x3c, !PT ;  /* 0x0000002227227212 */ /* 0x000fe200078e3cff */
[----:B------:R-:W-:Y:S01]  /*9e70*/  IMAD.X R39, RZ, RZ, R35, P2 ;  /* 0x000000ffff277224 */ /* 0x000fe200010e0623 */
[----:B------:R-:W-:Y:S01]  /*9e80*/  MOV R185, R62 ;  /* 0x0000003e00b97202 */ /* 0x000fe20000000f00 */
[----:B------:R-:W-:Y:S01]  /*9e90*/  SHFL.IDX PT, R109, R109, R65, 0x1c1f ;  /* 0x001c1f416d6d7589 */ /* 0x000fe200000e0000 */
[----:B------:R-:W-:-:S02]  /*9ea0*/  MOV R2, R82 ;  /* 0x0000005200027202 */ /* 0x000fc40000000f00 */
[----:B------:R-:W-:Y:S01]  /*9eb0*/  SEL R25, R25, R4, P0 ;  /* 0x0000000419197207 */ /* 0x000fe20000000000 */
[----:B------:R-:W-:Y:S01]  /*9ec0*/  SHFL.IDX PT, R110, R92, R65, 0x1c1f ;  /* 0x001c1f415c6e7589 */ /* 0x000fe200000e0000 */
[----:B------:R-:W-:Y:S02]  /*9ed0*/  LOP3.LUT R46, R47, 0x380, RZ, 0xc0, !PT ;  /* 0x000003802f2e7812 */ /* 0x000fe400078ec0ff */
[----:B------:R-:W-:Y:S01]  /*9ee0*/  SEL R137, R137, R80, P0 ;  /* 0x0000005089897207 */ /* 0x000fe20000000000 */
[----:B------:R-:W-:Y:S01]  /*9ef0*/  SHFL.IDX PT, R74, R113, R65, 0x1c1f ;  /* 0x001c1f41714a7589 */ /* 0x000fe200000e0000 */
[----:B------:R-:W-:Y:S02]  /*9f00*/  SEL R178, R130, R131, P0 ;  /* 0x0000008382b27207 */ /* 0x000fe40000000000 */
[----:B------:R-:W-:Y:S01]  /*9f10*/  SEL R180, R138, R139, P0 ;  /* 0x0000008b8ab47207 */ /* 0x000fe20000000000 */
[----:B------:R-:W1:Y:S01]  /*9f20*/  SHFL.IDX PT, R100, R5, R108, 0x1c1f ;  /* 0x001c1f6c05647589 */ /* 0x000e6200000e0000 */
[----:B------:R-:W-:-:S02]  /*9f30*/  MOV R94, R94 ;  /* 0x0000005e005e7202 */ /* 0x000fc40000000f00 */
[----:B------:R-:W-:Y:S01]  /*9f40*/  SEL R148, R93, R148, P0 ;  /* 0x000000945d947207 */ /* 0x000fe20000000000 */
[----:B------:R-:W-:Y:S01]  /*9f50*/  SHFL.IDX PT, R115, R37, R108, 0x1c1f ;  /* 0x001c1f6c25737589 */ /* 0x000fe200000e0000 */
[----:B------:R-:W-:-:S03]  /*9f60*/  SEL R131, R131, R130, P0 ;  /* 0x0000008283837207 */ /* 0x000fc60000000000 */
[----:B------:R-:W-:Y:S01]  /*9f70*/  SHFL.IDX PT, R62, R68, R65, 0x1c1f ;  /* 0x001c1f41443e7589 */ /* 0x000fe200000e0000 */
[----:B------:R-:W-:-:S03]  /*9f80*/  MOV R191, R78 ;  /* 0x0000004e00bf7202 */ /* 0x000fc60000000f00 */
[----:B------:R-:W-:Y:S01]  /*9f90*/  SHFL.IDX PT, R82, R97, R65, 0x1c1f ;  /* 0x001c1f4161527589 */ /* 0x000fe200000e0000 */
[----:B------:R-:W-:-:S03]  /*9fa0*/  MOV R80, R42 ;  /* 0x0000002a00507202 */ /* 0x000fc60000000f00 */
[----:B------:R-:W-:Y:S04]  /*9fb0*/  SHFL.IDX PT, R134, R116, R65, 0x1c1f ;  /* 0x001c1f4174867589 */ /* 0x000fe800000e0000 */
[----:B------:R-:W-:Y:S04]  /*9fc0*/  SHFL.IDX PT, R150, R124, R65, 0x1c1f ;  /* 0x001c1f417c967589 */ /* 0x000fe800000e0000 */
[----:B------:R-:W2:Y:S01]  /*9fd0*/  SHFL.IDX PT, R113, R40, R108, 0x1c1f ;  /* 0x001c1f6c28717589 */ /* 0x000ea200000e0000 */
[----:B------:R-:W-:-:S03]  /*9fe0*/  SHF.R.U64 R46, R46, 0x3, RZ ;  /* 0x000000032e2e7819 */ /* 0x000fc600000012ff */
[----:B------:R-:W-:Y:S01]  /*9ff0*/  SHFL.IDX PT, R68, R125, R65, 0x1c1f ;  /* 0x001c1f417d447589 */ /* 0x000fe200000e0000 */
[----:B------:R-:W-:-:S03]  /*a000*/  MOV R79, R34 ;  /* 0x00000022004f7202 */ /* 0x000fc60000000f00 */
[----:B------:R-:W-:Y:S01]  /*a010*/  SHFL.IDX PT, R116, R99, R65, 0x1c1f ;  /* 0x001c1f4163747589 */ /* 0x000fe200000e0000 */
[----:B------:R-:W-:-:S03]  /*a020*/  MOV R76, R76 ;  /* 0x0000004c004c7202 */ /* 0x000fc60000000f00 */
[----:B------:R-:W3:Y:S01]  /*a030*/  SHFL.IDX PT, R124, R102, R108, 0x1c1f ;  /* 0x001c1f6c667c7589 */ /* 0x000ee200000e0000 */
[----:B------:R-:W-:-:S03]  /*a040*/  MOV R77, R38 ;  /* 0x00000026004d7202 */ /* 0x000fc60000000f00 */
[----:B------:R-:W-:Y:S04]  /*a050*/  SHFL.IDX PT, R91, R107, R65, 0x1c1f ;  /* 0x001c1f416b5b7589 */ /* 0x000fe800000e0000 */
[----:B------:R-:W-:Y:S01]  /*a060*/  SHFL.IDX PT, R125, R53, R108, 0x1c1f ;  /* 0x001c1f6c357d7589 */ /* 0x000fe200000e0000 */
[----:B------:R-:W-:-:S03]  /*a070*/  SEL R139, R139, R138, P0 ;  /* 0x0000008a8b8b7207 */ /* 0x000fc60000000000 */
[----:B------:R-:W-:Y:S04]  /*a080*/  SHFL.IDX PT, R95, R128, R65, 0x1c1f ;  /* 0x001c1f41805f7589 */ /* 0x000fe800000e0000 */
[----:B------:R-:W-:Y:S04]  /*a090*/  SHFL.IDX PT, R107, R29, R108, 0x1c1f ;  /* 0x001c1f6c1d6b7589 */ /* 0x000fe800000e0000 */
[----:B------:R-:W-:Y:S04]  /*a0a0*/  SHFL.IDX PT, R42, R149, R65, 0x1c1f ;  /* 0x001c1f41952a7589 */ /* 0x000fe800000e0000 */
[----:B------:R-:W-:Y:S04]  /*a0b0*/  SHFL.IDX PT, R130, R176, R65, 0x1c1f ;  /* 0x001c1f41b0827589 */ /* 0x000fe800000e0000 */
[----:B------:R-:W5:Y:S04]  /*a0c0*/  SHFL.IDX PT, R128, R56, R108, 0x1c1f ;  /* 0x001c1f6c38807589 */ /* 0x000f6800000e0000 */
[----:B------:R-:W-:Y:S01]  /*a0d0*/  SHFL.IDX PT, R29, R136, R108, 0x1c1f ;  /* 0x001c1f6c881d7589 */ /* 0x000fe200000e0000 */
[----:B------:R-:W-:-:S03]  /*a0e0*/  LOP3.LUT R46, R46, R47, RZ, 0x3c, !PT ;  /* 0x0000002f2e2e7212 */ /* 0x000fc600078e3cff */
[----:B------:R-:W-:Y:S04]  /*a0f0*/  SHFL.IDX PT, R34, R144, R65, 0x1c1f ;  /* 0x001c1f4190227589 */ /* 0x000fe800000e0000 */
[----:B------:R-:W-:Y:S04]  /*a100*/  SHFL.IDX PT, R176, R25, R108, 0x1c1f ;  /* 0x001c1f6c19b07589 */ /* 0x000fe800000e0000 */
[----:B------:R-:W-:Y:S04]  /*a110*/  SHFL.IDX PT, R149, R72, R108, 0x1c1f ;  /* 0x001c1f6c48957589 */ /* 0x000fe800000e0000 */
[----:B------:R-:W-:Y:S01]  /*a120*/  SHFL.IDX PT, R136, R114, R108, 0x1c1f ;  /* 0x001c1f6c72887589 */ /* 0x000fe200000e0000 */
[----:B------:R-:W-:-:S03]  /*a130*/  SEL R181, R142, R143, P0 ;  /* 0x0000008f8eb57207 */ /* 0x000fc60000000000 */
[----:B------:R-:W-:Y:S01]  /*a140*/  SHFL.IDX PT, R33, R33, R65, 0x1c1f ;  /* 0x001c1f4121217589 */ /* 0x000fe200000e0000 */
[----:B------:R-:W-:-:S03]  /*a150*/  MOV R190, R86 ;  /* 0x0000005600be7202 */ /* 0x000fc60000000f00 */
[----:B------:R-:W-:Y:S01]  /*a160*/  SHFL.IDX PT, R129, R129, R65, 0x1c1f ;  /* 0x001c1f4181817589 */ /* 0x000fe200000e0000 */
[----:B------:R-:W-:-:S03]  /*a170*/  MOV R186, R58 ;  /* 0x0000003a00ba7202 */ /* 0x000fc60000000f00 */
[----:B------:R-:W-:Y:S01]  /*a180*/  SHFL.IDX PT, R39, R27, R65, 0x1c1f ;  /* 0x001c1f411b277589 */ /* 0x000fe200000e0000 */
[----:B------:R-:W-:-:S03]  /*a190*/  IMAD.X R47, RZ, RZ, R35, P6 ;  /* 0x000000ffff2f7224 */ /* 0x000fc600030e0623 */
[----:B------:R-:W-:Y:S01]  /*a1a0*/  SHFL.IDX PT, R25, R6, R108, 0x1c1f ;  /* 0x001c1f6c06197589 */ /* 0x000fe200000e0000 */
[----:B------:R-:W-:-:S03]  /*a1b0*/  MOV R184, R70 ;  /* 0x0000004600b87202 */ /* 0x000fc60000000f00 */
[----:B------:R-:W-:Y:S04]  /*a1c0*/  SHFL.IDX PT, R144, R132, R108, 0x1c1f ;  /* 0x001c1f6c84907589 */ /* 0x000fe800000e0000 */
[----:B------:R-:W-:Y:S04]  /*a1d0*/  SHFL.IDX PT, R72, R137, R108, 0x1c1f ;  /* 0x001c1f6c89487589 */ /* 0x000fe800000e0000 */
[----:B------:R-:W0:Y:S01]  /*a1e0*/  SHFL.IDX PT, R26, R26, R108, 0x1c1f ;  /* 0x001c1f6c1a1a7589 */ /* 0x000e2200000e0000 */
[----:B------:R-:W-:-:S03]  /*a1f0*/  SEL R143, R143, R142, P0 ;  /* 0x0000008e8f8f7207 */ /* 0x000fc60000000000 */
[----:B------:R-:W-:Y:S04]  /*a200*/  SHFL.IDX PT, R38, R133, R65, 0x1c1f ;  /* 0x001c1f4185267589 */ /* 0x000fe800000e0000 */
[----:B------:R-:W4:Y:S04]  /*a210*/  SHFL.IDX PT, R27, R140, R65, 0x1c1f ;  /* 0x001c1f418c1b7589 */ /* 0x000f2800000e0000 */
[----:B------:R-:W-:Y:S04]  /*a220*/  SHFL.IDX PT, R138, R177, R65, 0x1c1f ;  /* 0x001c1f41b18a7589 */ /* 0x000fe800000e0000 */
[----:B------:R-:W4:Y:S04]  /*a230*/  SHFL.IDX PT, R132, R119, R108, 0x1c1f ;  /* 0x001c1f6c77847589 */ /* 0x000f2800000e0000 */
[----:B------:R-:W4:Y:S04]  /*a240*/  SHFL.IDX PT, R137, R122, R108, 0x1c1f ;  /* 0x001c1f6c7a897589 */ /* 0x000f2800000e0000 */
[----:B------:R-:W-:Y:S04]  /*a250*/  SHFL.IDX PT, R83, R81, R65, 0x1c1f ;  /* 0x001c1f4151537589 */ /* 0x000fe800000e0000 */
[----:B------:R-:W-:Y:S04]  /*a260*/  SHFL.IDX PT, R103, R84, R65, 0x1c1f ;  /* 0x001c1f4154677589 */ /* 0x000fe800000e0000 */
[----:B------:R-:W-:Y:S04]  /*a270*/  SHFL.IDX PT, R133, R61, R108, 0x1c1f ;  /* 0x001c1f6c3d857589 */ /* 0x000fe800000e0000 */
[----:B------:R-:W4:Y:S04]  /*a280*/  SHFL.IDX PT, R31, R31, R108, 0x1c1f ;  /* 0x001c1f6c1f1f7589 */ /* 0x000f2800000e0000 */
[----:B------:R-:W-:Y:S04]  /*a290*/  SHFL.IDX PT, R40, R141, R108, 0x1c1f ;  /* 0x001c1f6c8d287589 */ /* 0x000fe800000e0000 */
[----:B------:R-:W-:Y:S04]  /*a2a0*/  SHFL.IDX PT, R41, R41, R65, 0x1c1f ;  /* 0x001c1f4129297589 */ /* 0x000fe800000e0000 */
[----:B------:R-:W-:Y:S04]  /*a2b0*/  SHFL.IDX PT, R81, R123, R65, 0x1c1f ;  /* 0x001c1f417b517589 */ /* 0x000fe800000e0000 */
[----:B------:R-:W4:Y:S04]  /*a2c0*/  SHFL.IDX PT, R84, R8, R108, 0x1c1f ;  /* 0x001c1f6c08547589 */ /* 0x000f2800000e0000 */
[----:B------:R-:W4:Y:S04]  /*a2d0*/  SHFL.IDX PT, R141, R127, R108, 0x1c1f ;  /* 0x001c1f6c7f8d7589 */ /* 0x000f2800000e0000 */
[----:B------:R-:W4:Y:S04]  /*a2e0*/  SHFL.IDX PT, R66, R66, R65, 0x1c1f ;  /* 0x001c1f4142427589 */ /* 0x000f2800000e0000 */
[----:B------:R-:W-:Y:S04]  /*a2f0*/  SHFL.IDX PT, R112, R112, R65, 0x1c1f ;  /* 0x001c1f4170707589 */ /* 0x000fe800000e0000 */
[----:B------:R-:W-:Y:S04]  /*a300*/  SHFL.IDX PT, R71, R117, R65, 0x1c1f ;  /* 0x001c1f4175477589 */ /* 0x000fe800000e0000 */
[----:B------:R-:W-:Y:S04]  /*a310*/  SHFL.IDX PT, R70, R121, R65, 0x1c1f ;  /* 0x001c1f4179467589 */ /* 0x000fe800000e0000 */
[----:B------:R-:W-:Y:S04]  /*a320*/  SHFL.IDX PT, R35, R146, R65, 0x1c1f ;  /* 0x001c1f4192237589 */ /* 0x000fe800000e0000 */
[----:B------:R-:W-:Y:S04]  /*a330*/  SHFL.IDX PT, R58, R159, R65, 0x1c1f ;  /* 0x001c1f419f3a7589 */ /* 0x000fe800000e0000 */
[----:B------:R-:W-:Y:S04]  /*a340*/  SHFL.IDX PT, R86, R21, R108, 0x1c1f ;  /* 0x001c1f6c15567589 */ /* 0x000fe800000e0000 */
[----:B------:R-:W-:Y:S04]  /*a350*/  SHFL.IDX PT, R140, R69, R108, 0x1c1f ;  /* 0x001c1f6c458c7589 */ /* 0x000fe800000e0000 */
[----:B------:R-:W4:Y:S04]  /*a360*/  SHFL.IDX PT, R30, R30, R108, 0x1c1f ;  /* 0x001c1f6c1e1e7589 */ /* 0x000f2800000e0000 */
[----:B------:R-:W-:Y:S04]  /*a370*/  SHFL.IDX PT, R37, R145, R108, 0x1c1f ;  /* 0x001c1f6c91257589 */ /* 0x000fe800000e0000 */
[----:B------:R-:W-:Y:S04]  /*a380*/  SHFL.IDX PT, R28, R28, R65, 0x1c1f ;  /* 0x001c1f411c1c7589 */ /* 0x000fe800000e0000 */
[----:B------:R-:W-:Y:S04]  /*a390*/  SHFL.IDX PT, R142, R120, R65, 0x1c1f ;  /* 0x001c1f41788e7589 */ /* 0x000fe800000e0000 */
[----:B------:R-:W-:Y:S04]  /*a3a0*/  SHFL.IDX PT, R146, R178, R65, 0x1c1f ;  /* 0x001c1f41b2927589 */ /* 0x000fe800000e0000 */
[----:B------:R-:W4:Y:S04]  /*a3b0*/  SHFL.IDX PT, R99, R3, R108, 0x1c1f ;  /* 0x001c1f6c03637589 */ /* 0x000f2800000e0000 */
        /* <DEDUP_REMOVED lines=8> */
[----:B------:R-:W4:Y:S04]  /*a440*/  SHFL.IDX PT, R148, R98, R108, 0x1c1f ;  /* 0x001c1f6c62947589 */ /* 0x000f2800000e0000 */
[----:B------:R-:W-:Y:S04]  /*a450*/  SHFL.IDX PT, R73, R179, R65, 0x1c1f ;  /* 0x001c1f41b3497589 */ /* 0x000fe800000e0000 */
[----:B------:R-:W-:Y:S04]  /*a460*/  SHFL.IDX PT, R69, R85, R108, 0x1c1f ;  /* 0x001c1f6c55457589 */ /* 0x000fe800000e0000 */
[----:B------:R-:W4:Y:S01]  /*a470*/  SHFL.IDX PT, R147, R135, R108, 0x1c1f ;  /* 0x001c1f6c87937589 */ /* 0x000f2200000e0000 */
[----:B------:R-:W-:-:S03]  /*a480*/  MOV R188, R50 ;  /* 0x0000003200bc7202 */ /* 0x000fc60000000f00 */
[----:B------:R-:W-:Y:S01]  /*a490*/  SHFL.IDX PT, R75, R105, R65, 0x1c1f ;  /* 0x001c1f41694b7589 */ /* 0x000fe200000e0000 */
[----:B------:R-:W-:-:S03]  /*a4a0*/  MOV R93, R46 ;  /* 0x0000002e005d7202 */ /* 0x000fc60000000f00 */
[----:B------:R-:W4:Y:S01]  /*a4b0*/  SHFL.IDX PT, R120, R48, R108, 0x1c1f ;  /* 0x001c1f6c30787589 */ /* 0x000f2200000e0000 */
[----:B------:R-:W-:-:S03]  /*a4c0*/  MOV R187, R54 ;  /* 0x0000003600bb7202 */ /* 0x000fc60000000f00 */
[----:B------:R-:W-:Y:S04]  /*a4d0*/  SHFL.IDX PT, R36, R36, R65, 0x1c1f ;  /* 0x001c1f4124247589 */ /* 0x000fe800000e0000 */
[----:B------:R1:W4:Y:S04]  /*a4e0*/  SHFL.IDX PT, R97, R7, R108, 0x1c1f ;  /* 0x001c1f6c07617589 */ /* 0x00032800000e0000 */
[----:B------:R-:W-:Y:S04]  /*a4f0*/  SHFL.IDX PT, R44, R44, R65, 0x1c1f ;  /* 0x001c1f412c2c7589 */ /* 0x000fe800000e0000 */
[----:B------:R-:W-:Y:S04]  /*a500*/  SHFL.IDX PT, R49, R49, R65, 0x1c1f ;  /* 0x001c1f4131317589 */ /* 0x000fe800000e0000 */
[----:B------:R-:W-:Y:S04]  /*a510*/  SHFL.IDX PT, R43, R10, R108, 0x1c1f ;  /* 0x001c1f6c0a2b7589 */ /* 0x000fe800000e0000 */
[----:B------:R2:W4:Y:S04]  /*a520*/  SHFL.IDX PT, R59, R9, R108, 0x1c1f ;  /* 0x001c1f6c093b7589 */ /* 0x00052800000e0000 */
        /* <DEDUP_REMOVED lines=10> */
[----:B------:R-:W4:Y:S01]  /*a5d0*/  SHFL.IDX PT, R121, R106, R108, 0x1c1f ;  /* 0x001c1f6c6a797589 */ /* 0x000f2200000e0000 */
[----:B-1----:R-:W-:-:S03]  /*a5e0*/  SEL R7, R109, R100, P0 ;  /* 0x000000646d077207 */ /* 0x002fc60000000000 */
[----:B------:R-:W-:Y:S01]  /*a5f0*/  SHFL.IDX PT, R60, R60, R65, 0x1c1f ;  /* 0x001c1f413c3c7589 */ /* 0x000fe200000e0000 */
[----:B--2---:R-:W-:-:S03]  /*a600*/  SEL R9, R100, R109, P0 ;  /* 0x0000006d64097207 */ /* 0x004fc60000000000 */
[----:B------:R-:W-:Y:S04]  /*a610*/  SHFL.IDX PT, R154, R180, R65, 0x1c1f ;  /* 0x001c1f41b49a7589 */ /* 0x000fe800000e0000 */
[----:B------:R-:W-:Y:S04]  /*a620*/  SHFL.IDX PT, R54, R13, R108, 0x1c1f ;  /* 0x001c1f6c0d367589 */ /* 0x000fe800000e0000 */
[----:B------:R-:W1:Y:S04]  /*a630*/  SHFL.IDX PT, R53, R155, R108, 0x1c1f ;  /* 0x001c1f6c9b357589 */ /* 0x000e6800000e0000 */
[----:B------:R2:W1:Y:S04]  /*a640*/  SHFL.IDX PT, R123, R111, R108, 0x1c1f ;  /* 0x001c1f6c6f7b7589 */ /* 0x00046800000e0000 */
[----:B------:R-:W1:Y:S01]  /*a650*/  SHFL.IDX PT, R88, R139, R108, 0x1c1f ;  /* 0x001c1f6c8b587589 */ /* 0x000e6200000e0000 */
[----:B------:R-:W-:-:S03]  /*a660*/  SEL R109, R82, R113, P0 ;  /* 0x00000071526d7207 */ /* 0x000fc60000000000 */
[----:B------:R-:W-:Y:S04]  /*a670*/  SHFL.IDX PT, R4, R67, R65, 0x1c1f ;  /* 0x001c1f4143047589 */ /* 0x000fe800000e0000 */
[----:B------:R-:W-:Y:S01]  /*a680*/  SHFL.IDX PT, R57, R57, R65, 0x1c1f ;  /* 0x001c1f4139397589 */ /* 0x000fe200000e0000 */
[----:B--2---:R-:W-:-:S03]  /*a690*/  SEL R111, R113, R82, P0 ;  /* 0x00000052716f7207 */ /* 0x004fc60000000000 */
[----:B------:R-:W-:Y:S04]  /*a6a0*/  SHFL.IDX PT, R96, R96, R65, 0x1c1f ;  /* 0x001c1f4160607589 */ /* 0x000fe800000e0000 */
        /* <DEDUP_REMOVED lines=10> */
[----:B------:R-:W2:Y:S04]  /*a750*/  SHFL.IDX PT, R47, R12, R108, 0x1c1f ;  /* 0x001c1f6c0c2f7589 */ /* 0x000ea800000e0000 */
[----:B------:R-:W-:Y:S04]  /*a760*/  SHFL.IDX PT, R105, R32, R108, 0x1c1f ;  /* 0x001c1f6c20697589 */ /* 0x000fe800000e0000 */
[----:B------:R-:W2:Y:S01]  /*a770*/  SHFL.IDX PT, R156, R156, R108, 0x1c1f ;  /* 0x001c1f6c9c9c7589 */ /* 0x000ea200000e0000 */
[----:B---3--:R-:W-:-:S03]  /*a780*/  SEL R113, R116, R124, P0 ;  /* 0x0000007c74717207 */ /* 0x008fc60000000000 */
[----:B------:R-:W3:Y:S04]  /*a790*/  SHFL.IDX PT, R55, R14, R108, 0x1c1f ;  /* 0x001c1f6c0e377589 */ /* 0x000ee800000e0000 */
[----:B------:R-:W-:Y:S04]  /*a7a0*/  SHFL.IDX PT, R65, R20, R108, 0x1c1f ;  /* 0x001c1f6c14417589 */ /* 0x000fe800000e0000 */
[----:B------:R-:W3:Y:S04]  /*a7b0*/  SHFL.IDX PT, R67, R15, R108, 0x1c1f ;  /* 0x001c1f6c0f437589 */ /* 0x000ee800000e0000 */
[----:B------:R-:W3:Y:S04]  /*a7c0*/  SHFL.IDX PT, R104, R104, R108, 0x1c1f ;  /* 0x001c1f6c68687589 */ /* 0x000ee800000e0000 */
[----:B------:R-:W-:Y:S04]  /*a7d0*/  SHFL.IDX PT, R163, R163, R108, 0x1c1f ;  /* 0x001c1f6ca3a37589 */ /* 0x000fe800000e0000 */
[----:B------:R-:W3:Y:S04]  /*a7e0*/  SHFL.IDX PT, R161, R161, R108, 0x1c1f ;  /* 0x001c1f6ca1a17589 */ /* 0x000ee800000e0000 */
[----:B------:R-:W-:Y:S04]  /*a7f0*/  SHFL.IDX PT, R167, R167, R108, 0x1c1f ;  /* 0x001c1f6ca7a77589 */ /* 0x000fe800000e0000 */
[----:B------:R-:W3:Y:S04]  /*a800*/  SHFL.IDX PT, R165, R165, R108, 0x1c1f ;  /* 0x001c1f6ca5a57589 */ /* 0x000ee800000e0000 */
[----:B------:R-:W-:Y:S04]  /*a810*/  SHFL.IDX PT, R170, R170, R108, 0x1c1f ;  /* 0x001c1f6caaaa7589 */ /* 0x000fe800000e0000 */
[----:B------:R-:W-:Y:S04]  /*a820*/  SHFL.IDX PT, R169, R169, R108, 0x1c1f ;  /* 0x001c1f6ca9a97589 */ /* 0x000fe800000e0000 */
[----:B------:R-:W3:Y:S04]  /*a830*/  SHFL.IDX PT, R155, R143, R108, 0x1c1f ;  /* 0x001c1f6c8f9b7589 */ /* 0x000ee800000e0000 */
[----:B------:R4:W3:Y:S01]  /*a840*/  SHFL.IDX PT, R92, R64, R108, 0x1c1f ;  /* 0x001c1f6c405c7589 */ /* 0x0008e200000e0000 */
[----:B-----5:R-:W-:-:S02]  /*a850*/  SEL R127, R128, R74, P0 ;  /* 0x0000004a807f7207 */ /* 0x020fc40000000000 */
[----:B0-----:R-:W-:Y:S02]  /*a860*/  SEL R10, R129, R26, P0 ;  /* 0x0000001a810a7207 */ /* 0x001fe40000000000 */
[----:B----4-:R-:W-:Y:S02]  /*a870*/  SEL R108, R110, R115, P0 ;  /* 0x000000736e6c7207 */ /* 0x010fe40000000000 */
        /* <DEDUP_REMOVED lines=54> */
[----:B------:R-:W-:Y:S02]  /*abe0*/  F2FP.BF16.F32.PACK_AB R68, R7, R6 ;  /* 0x000000060744723e */ /* 0x000fe400000010ff */
[----:B------:R-:W-:Y:S02]  /*abf0*/  F2FP.BF16.F32.PACK_AB R69, R11, R10 ;  /* 0x0000000a0b45723e */ /* 0x000fe400000010ff */
[----:B------:R-:W-:Y:S02]  /*ac00*/  F2FP.BF16.F32.PACK_AB R70, R9, R8 ;  /* 0x000000080946723e */ /* 0x000fe400000010ff */
[----:B------:R-:W-:-:S02]  /*ac10*/  F2FP.BF16.F32.PACK_AB R71, R13, R12 ;  /* 0x0000000c0d47723e */ /* 0x000fc400000010ff */
        /* <DEDUP_REMOVED lines=15> */
[----:B------:R-:W-:Y:S01]  /*ad10*/  STSM.16.M88.4 [R79], R68 ;  /* 0x000000444f007844 */ /* 0x000fe20000000200 */
[----:B------:R-:W-:Y:S02]  /*ad20*/  SEL R42, R45, R42, P0 ;  /* 0x0000002a2d2a7207 */ /* 0x000fe40000000000 */
[----:B------:R-:W-:Y:S02]  /*ad30*/  SEL R41, R153, R152, P0 ;  /* 0x0000009899297207 */ /* 0x000fe40000000000 */
[----:B------:R-:W-:-:S02]  /*ad40*/  SEL R43, R152, R153, P0 ;  /* 0x00000099982b7207 */ /* 0x000fc40000000000 */
[----:B------:R-:W-:Y:S01]  /*ad50*/  SEL R44, R52, R46, P0 ;  /* 0x0000002e342c7207 */ /* 0x000fe20000000000 */
[----:B------:R0:W-:Y:S01]  /*ad60*/  STSM.16.M88.4 [R80], R72 ;  /* 0x0000004850007844 */ /* 0x0001e20000000200 */
[----:B------:R-:W-:Y:S02]  /*ad70*/  SEL R46, R46, R52, P0 ;  /* 0x000000342e2e7207 */ /* 0x000fe40000000000 */
[----:B------:R-:W-:Y:S02]  /*ad80*/  SEL R56, R58, R101, P0 ;  /* 0x000000653a387207 */ /* 0x000fe40000000000 */
[----:B------:R-:W-:Y:S02]  /*ad90*/  SEL R85, R83, R87, P0 ;  /* 0x0000005753557207 */ /* 0x000fe40000000000 */
[----:B------:R-:W-:Y:S02]  /*ada0*/  SEL R120, R175, R121, P0 ;  /* 0x00000079af787207 */ /* 0x000fe40000000000 */
[----:B------:R-:W-:-:S02]  /*adb0*/  SEL R122, R121, R175, P0 ;  /* 0x000000af797a7207 */ /* 0x000fc40000000000 */
[----:B-1----:R-:W-:Y:S02]  /*adc0*/  SEL R48, R50, R53, P0 ;  /* 0x0000003532307207 */ /* 0x002fe40000000000 */
[----:B------:R-:W-:Y:S02]  /*add0*/  SEL R52, R60, R54, P0 ;  /* 0x000000363c347207 */ /* 0x000fe40000000000 */
[----:B------:R-:W-:Y:S02]  /*ade0*/  SEL R58, R101, R58, P0 ;  /* 0x0000003a653a7207 */ /* 0x000fe40000000000 */
[----:B------:R-:W-:Y:S02]  /*adf0*/  SEL R87, R87, R83, P0 ;  /* 0x0000005357577207 */ /* 0x000fe40000000000 */
[----:B------:R-:W-:Y:S02]  /*ae00*/  SEL R100, R103, R107, P0 ;  /* 0x0000006b67647207 */ /* 0x000fe40000000000 */
[----:B------:R-:W-:-:S02]  /*ae10*/  SEL R102, R107, R103, P0 ;  /* 0x000000676b667207 */ /* 0x000fc40000000000 */
[----:B------:R-:W-:Y:S02]  /*ae20*/  SEL R121, R91, R123, P0 ;  /* 0x0000007b5b797207 */ /* 0x000fe40000000000 */
[----:B------:R-:W-:Y:S02]  /*ae30*/  SEL R152, R154, R88, P0 ;  /* 0x000000589a987207 */ /* 0x000fe40000000000 */
[----:B--2---:R-:W-:Y:S02]  /*ae40*/  SEL R45, R57, R47, P0 ;  /* 0x0000002f392d7207 */ /* 0x004fe40000000000 */
[----:B------:R-:W-:Y:S02]  /*ae50*/  SEL R50, R53, R50, P0 ;  /* 0x0000003235327207 */ /* 0x000fe40000000000 */
[----:B------:R-:W-:Y:S02]  /*ae60*/  SEL R49, R51, R156, P0 ;  /* 0x0000009c33317207 */ /* 0x000fe40000000000 */
[----:B------:R-:W-:-:S02]  /*ae70*/  SEL R54, R54, R60, P0 ;  /* 0x0000003c36367207 */ /* 0x000fc40000000000 */
[----:B------:R-:W-:Y:S02]  /*ae80*/  SEL R101, R89, R105, P0 ;  /* 0x0000006959657207 */ /* 0x000fe40000000000 */
[----:B------:R-:W-:Y:S02]  /*ae90*/  SEL R103, R105, R89, P0 ;  /* 0x0000005969677207 */ /* 0x000fe40000000000 */
[----:B------:R-:W-:Y:S02]  /*aea0*/  SEL R123, R123, R91, P0 ;  /* 0x0000005b7b7b7207 */ /* 0x000fe40000000000 */
[----:B------:R-:W-:Y:S02]  /*aeb0*/  SEL R154, R88, R154, P0 ;  /* 0x0000009a589a7207 */ /* 0x000fe40000000000 */
[----:B0-----:R-:W-:Y:S02]  /*aec0*/  F2FP.BF16.F32.PACK_AB R80, R29, R28 ;  /* 0x0000001c1d50723e */ /* 0x001fe400000010ff */
[----:B------:R-:W-:-:S02]  /*aed0*/  F2FP.BF16.F32.PACK_AB R81, R33, R32 ;  /* 0x000000202151723e */ /* 0x000fc400000010ff */
[----:B------:R-:W-:Y:S02]  /*aee0*/  F2FP.BF16.F32.PACK_AB R82, R31, R30 ;  /* 0x0000001e1f52723e */ /* 0x000fe400000010ff */
[----:B------:R-:W-:Y:S02]  /*aef0*/  F2FP.BF16.F32.PACK_AB R83, R35, R34 ;  /* 0x000000222353723e */ /* 0x000fe400000010ff */
[----:B------:R-:W-:Y:S02]  /*af00*/  SEL R47, R47, R57, P0 ;  /* 0x000000392f2f7207 */ /* 0x000fe40000000000 */
[----:B------:R-:W-:Y:S02]  /*af10*/  SEL R51, R156, R51, P0 ;  /* 0x000000339c337207 */ /* 0x000fe40000000000 */
[----:B---3--:R-:W-:Y:S02]  /*af20*/  SEL R53, R96, R55, P0 ;  /* 0x0000003760357207 */ /* 0x008fe40000000000 */
[----:B------:R-:W-:-:S02]  /*af30*/  SEL R60, R62, R67, P0 ;  /* 0x000000433e3c7207 */ /* 0x000fc40000000000 */
[----:B------:R-:W-:Y:S02]  /*af40*/  SEL R61, R63, R65, P0 ;  /* 0x000000413f3d7207 */ /* 0x000fe40000000000 */
[----:B------:R-:W-:Y:S02]  /*af50*/  F2FP.BF16.F32.PACK_AB R88, R37, R36 ;  /* 0x000000242558723e */ /* 0x000fe400000010ff */
[----:B------:R-:W-:Y:S02]  /*af60*/  F2FP.BF16.F32.PACK_AB R90, R39, R38 ;  /* 0x00000026275a723e */ /* 0x000fe400000010ff */
[----:B------:R-:W-:Y:S02]  /*af70*/  F2FP.BF16.F32.PACK_AB R91, R43, R42 ;  /* 0x0000002a2b5b723e */ /* 0x000fe400000010ff */
[----:B------:R-:W-:Y:S02]  /*af80*/  F2FP.BF16.F32.PACK_AB R89, R41, R40 ;  /* 0x000000282959723e */ /* 0x000fe400000010ff */
        /* <DEDUP_REMOVED lines=9> */
[----:B------:R0:W-:Y:S01]  /*b020*/  STSM.16.M88.4 [R76], R80 ;  /* 0x000000504c007844 */ /* 0x0001e20000000200 */
[----:B------:R-:W-:Y:S02]  /*b030*/  SEL R96, R168, R165, P0 ;  /* 0x000000a5a8607207 */ /* 0x000fe40000000000 */
[----:B------:R-:W-:Y:S01]  /*b040*/  SEL R98, R165, R168, P0 ;  /* 0x000000a8a5627207 */ /* 0x000fe20000000000 */
[----:B------:R1:W-:Y:S01]  /*b050*/  STSM.16.M88.4 [R77], R88 ;  /* 0x000000584d007844 */ /* 0x0003e20000000200 */
[----:B------:R-:W-:Y:S02]  /*b060*/  SEL R97, R171, R167, P0 ;  /* 0x000000a7ab617207 */ /* 0x000fe40000000000 */
        /* <DEDUP_REMOVED lines=11> */
[----:B------:R-:W-:Y:S02]  /*b120*/  F2FP.BF16.F32.PACK_AB R72, R53, R52 ;  /* 0x000000343548723e */ /* 0x000fe400000010ff */
[----:B------:R-:W-:-:S02]  /*b130*/  F2FP.BF16.F32.PACK_AB R74, R55, R54 ;  /* 0x00000036374a723e */ /* 0x000fc400000010ff */
[----:B------:R-:W-:Y:S02]  /*b140*/  F2FP.BF16.F32.PACK_AB R75, R59, R58 ;  /* 0x0000003a3b4b723e */ /* 0x000fe400000010ff */
[----:B------:R-:W-:Y:S02]  /*b150*/  F2FP.BF16.F32.PACK_AB R73, R57, R56 ;  /* 0x000000383949723e */ /* 0x000fe400000010ff */
[----:B0-----:R-:W-:Y:S02]  /*b160*/  F2FP.BF16.F32.PACK_AB R76, R61, R60 ;  /* 0x0000003c3d4c723e */ /* 0x001fe400000010ff */
[----:B------:R-:W-:Y:S02]  /*b170*/  F2FP.BF16.F32.PACK_AB R78, R63, R62 ;  /* 0x0000003e3f4e723e */ /* 0x000fe400000010ff */
[----:B------:R-:W-:Y:S02]  /*b180*/  F2FP.BF16.F32.PACK_AB R79, R67, R66 ;  /* 0x00000042434f723e */ /* 0x000fe400000010ff */
[----:B-1----:R-:W-:Y:S01]  /*b190*/  F2FP.BF16.F32.PACK_AB R77, R65, R64 ;  /* 0x00000040414d723e */ /* 0x002fe200000010ff */
[----:B------:R0:W-:Y:S01]  /*b1a0*/  STSM.16.M88.4 [R94], R68 ;  /* 0x000000445e007844 */ /* 0x0001e20000000200 */
[----:B------:R-:W-:-:S02]  /*b1b0*/  F2FP.BF16.F32.PACK_AB R80, R85, R84 ;  /* 0x000000545550723e */ /* 0x000fc400000010ff */
[----:B------:R-:W-:Y:S02]  /*b1c0*/  F2FP.BF16.F32.PACK_AB R82, R87, R86 ;  /* 0x000000565752723e */ /* 0x000fe400000010ff */
[----:B------:R-:W-:Y:S02]  /*b1d0*/  F2FP.BF16.F32.PACK_AB R83, R99, R98 ;  /* 0x000000626353723e */ /* 0x000fe400000010ff */
[----:B------:R-:W-:Y:S01]  /*b1e0*/  F2FP.BF16.F32.PACK_AB R81, R97, R96 ;  /* 0x000000606151723e */ /* 0x000fe200000010ff */
[----:B------:R-:W-:Y:S01]  /*b1f0*/  STSM.16.M88.4 [R93], R72 ;  /* 0x000000485d007844 */ /* 0x000fe20000000200 */
[----:B------:R-:W-:Y:S02]  /*b200*/  F2FP.BF16.F32.PACK_AB R88, R101, R100 ;  /* 0x000000646558723e */ /* 0x000fe400000010ff */
[----:B------:R-:W-:Y:S02]  /*b210*/  F2FP.BF16.F32.PACK_AB R90, R103, R102 ;  /* 0x00000066675a723e */ /* 0x000fe400000010ff */
[----:B------:R-:W-:-:S02]  /*b220*/  F2FP.BF16.F32.PACK_AB R91, R107, R106 ;  /* 0x0000006a6b5b723e */ /* 0x000fc400000010ff */
[----:B------:R-:W-:Y:S01]  /*b230*/  F2FP.BF16.F32.PACK_AB R89, R105, R104 ;  /* 0x000000686959723e */ /* 0x000fe200000010ff */
[----:B------:R1:W-:Y:S01]  /*b240*/  STSM.16.M88.4 [R2], R76 ;  /* 0x0000004c02007844 */ /* 0x0003e20000000200 */
[----:B0-----:R-:W-:Y:S02]  /*b250*/  F2FP.BF16.F32.PACK_AB R68, R109, R108 ;  /* 0x0000006c6d44723e */ /* 0x001fe400000010ff */
[----:B------:R-:W-:Y:S02]  /*b260*/  F2FP.BF16.F32.PACK_AB R70, R111, R110 ;  /* 0x0000006e6f46723e */ /* 0x000fe400000010ff */
[----:B------:R-:W-:Y:S02]  /*b270*/  F2FP.BF16.F32.PACK_AB R71, R115, R114 ;  /* 0x000000727347723e */ /* 0x000fe400000010ff */
[----:B------:R-:W-:Y:S02]  /*b280*/  F2FP.BF16.F32.PACK_AB R69, R113, R112 ;  /* 0x000000707145723e */ /* 0x000fe400000010ff */
[----:B------:R-:W-:Y:S01]  /*b290*/  SEL R156, R158, R157, P0 ;  /* 0x0000009d9e9c7207 */ /* 0x000fe20000000000 */
[----:B------:R-:W-:Y:S01]  /*b2a0*/  STSM.16.M88.4 [R183], R80 ;  /* 0x00000050b7007844 */ /* 0x000fe20000000200 */
[----:B------:R-:W-:-:S02]  /*b2b0*/  SEL R158, R157, R158, P0 ;  /* 0x0000009e9d9e7207 */ /* 0x000fc40000000000 */
[----:B------:R-:W-:Y:S01]  /*b2c0*/  SEL R157, R95, R159, P0 ;  /* 0x0000009f5f9d7207 */ /* 0x000fe20000000000 */
[----:B------:R-:W-:Y:S01]  /*b2d0*/  STSM.16.M88.4 [R184], R88 ;  /* 0x00000058b8007844 */ /* 0x000fe20000000200 */
[----:B-1----:R-:W-:Y:S02]  /*b2e0*/  F2FP.BF16.F32.PACK_AB R76, R117, R116 ;  /* 0x00000074754c723e */ /* 0x002fe400000010ff */
[----:B------:R-:W-:Y:S02]  /*b2f0*/  F2FP.BF16.F32.PACK_AB R78, R119, R118 ;  /* 0x00000076774e723e */ /* 0x000fe400000010ff */
[----:B------:R-:W-:Y:S02]  /*b300*/  F2FP.BF16.F32.PACK_AB R79, R123, R122 ;  /* 0x0000007a7b4f723e */ /* 0x000fe400000010ff */
[----:B------:R-:W-:Y:S02]  /*b310*/  F2FP.BF16.F32.PACK_AB R77, R121, R120 ;  /* 0x00000078794d723e */ /* 0x000fe400000010ff */
[----:B------:R-:W-:Y:S01]  /*b320*/  SEL R2, R4, R92, P0 ;  /* 0x0000005c04027207 */ /* 0x000fe20000000000 */
[----:B------:R0:W-:Y:S01]  /*b330*/  STSM.16.M88.4 [R185], R68 ;  /* 0x00000044b9007844 */ /* 0x0001e20000000200 */
[----:B------:R-:W-:-:S02]  /*b340*/  SEL R159, R159, R95, P0 ;  /* 0x0000005f9f9f7207 */ /* 0x000fc40000000000 */
[----:B------:R-:W-:Y:S02]  /*b350*/  SEL R4, R92, R4, P0 ;  /* 0x000000045c047207 */ /* 0x000fe40000000000 */
[----:B------:R-:W-:Y:S02]  /*b360*/  F2FP.BF16.F32.PACK_AB R92, R125, R124 ;  /* 0x0000007c7d5c723e */ /* 0x000fe400000010ff */
[----:B------:R-:W-:Y:S02]  /*b370*/  F2FP.BF16.F32.PACK_AB R94, R127, R126 ;  /* 0x0000007e7f5e723e */ /* 0x000fe400000010ff */
[----:B------:R-:W-:Y:S02]  /*b380*/  F2FP.BF16.F32.PACK_AB R95, R131, R130 ;  /* 0x00000082835f723e */ /* 0x000fe400000010ff */
[----:B------:R-:W-:Y:S01]  /*b390*/  F2FP.BF16.F32.PACK_AB R93, R129, R128 ;  /* 0x00000080815d723e */ /* 0x000fe200000010ff */
[----:B------:R1:W-:Y:S01]  /*b3a0*/  STSM.16.M88.4 [R186], R76 ;  /* 0x0000004cba007844 */ /* 0x0003e20000000200 */
[----:B------:R-:W-:-:S02]  /*b3b0*/  F2FP.BF16.F32.PACK_AB R72, R141, R140 ;  /* 0x0000008c8d48723e */ /* 0x000fc400000010ff */
[----:B------:R-:W-:Y:S02]  /*b3c0*/  F2FP.BF16.F32.PACK_AB R74, R143, R142 ;  /* 0x0000008e8f4a723e */ /* 0x000fe400000010ff */
[----:B0-----:R-:W-:Y:S02]  /*b3d0*/  F2FP.BF16.F32.PACK_AB R68, R133, R132 ;  /* 0x000000848544723e */ /* 0x001fe400000010ff */
[----:B------:R-:W-:Y:S02]  /*b3e0*/  F2FP.BF16.F32.PACK_AB R70, R135, R134 ;  /* 0x000000868746723e */ /* 0x000fe400000010ff */
[----:B------:R-:W-:Y:S02]  /*b3f0*/  F2FP.BF16.F32.PACK_AB R71, R139, R138 ;  /* 0x0000008a8b47723e */ /* 0x000fe400000010ff */
[----:B------:R-:W-:Y:S02]  /*b400*/  F2FP.BF16.F32.PACK_AB R69, R137, R136 ;  /* 0x000000888945723e */ /* 0x000fe400000010ff */
[----:B------:R-:W-:-:S02]  /*b410*/  F2FP.BF16.F32.PACK_AB R75, R147, R146 ;  /* 0x00000092934b723e */ /* 0x000fc400000010ff */
[----:B------:R-:W-:Y:S02]  /*b420*/  F2FP.BF16.F32.PACK_AB R73, R145, R144 ;  /* 0x000000909149723e */ /* 0x000fe400000010ff */
[----:B-1----:R-:W-:Y:S02]  /*b430*/  F2FP.BF16.F32.PACK_AB R76, R149, R148 ;  /* 0x00000094954c723e */ /* 0x002fe400000010ff */
[----:B------:R-:W-:Y:S02]  /*b440*/  F2FP.BF16.F32.PACK_AB R78, R151, R150 ;  /* 0x00000096974e723e */ /* 0x000fe400000010ff */
[----:B------:R-:W-:Y:S02]  /*b450*/  F2FP.BF16.F32.PACK_AB R79, R155, R154 ;  /* 0x0000009a9b4f723e */ /* 0x000fe400000010ff */
[----:B------:R-:W-:Y:S01]  /*b460*/  F2FP.BF16.F32.PACK_AB R77, R153, R152 ;  /* 0x00000098994d723e */ /* 0x000fe200000010ff */
[----:B------:R-:W-:Y:S01]  /*b470*/  STSM.16.M88.4 [R187], R92 ;  /* 0x0000005cbb007844 */ /* 0x000fe20000000200 */
[----:B------:R-:W-:-:S02]  /*b480*/  F2FP.BF16.F32.PACK_AB R81, R3, R2 ;  /* 0x000000020351723e */ /* 0x000fc400000010ff */
[----:B------:R-:W-:Y:S02]  /*b490*/  F2FP.BF16.F32.PACK_AB R82, R159, R158 ;  /* 0x0000009e9f52723e */ /* 0x000fe400000010ff */
[----:B------:R-:W-:Y:S02]  /*b4a0*/  F2FP.BF16.F32.PACK_AB R83, R5, R4 ;  /* 0x000000040553723e */ /* 0x000fe400000010ff */
[----:B------:R-:W-:Y:S01]  /*b4b0*/  F2FP.BF16.F32.PACK_AB R80, R157, R156 ;  /* 0x0000009c9d50723e */ /* 0x000fe200000010ff */
[----:B------:R0:W-:Y:S04]  /*b4c0*/  STSM.16.M88.4 [R188], R68 ;  /* 0x00000044bc007844 */ /* 0x0001e80000000200 */
[----:B------:R-:W-:Y:S04]  /*b4d0*/  STSM.16.M88.4 [R189], R72 ;  /* 0x00000048bd007844 */ /* 0x000fe80000000200 */
[----:B------:R1:W-:Y:S04]  /*b4e0*/  STSM.16.M88.4 [R190], R76 ;  /* 0x0000004cbe007844 */ /* 0x0003e80000000200 */
[----:B------:R2:W-:Y:S01]  /*b4f0*/  STSM.16.M88.4 [R191], R80 ;  /* 0x00000050bf007844 */ /* 0x0005e20000000200 */
[----:B------:R-:W-:Y:S01]  /*b500*/  BAR.SYNC.DEFER_BLOCKING 0x1, 0x100 ;  /* 0x0044000000007b1d */ /* 0x000fe20000010000 */
[----:B------:R-:W-:Y:S01]  /*b510*/  ISETP.NE.U32.AND P0, PT, RZ, UR16, PT ;  /* 0x00000010ff007c0c */ /* 0x000fe2000bf05070 */
[----:B------:R-:W-:-:S03]  /*b520*/  UIMAD.WIDE UR12, UR36, 0x4, UR12 ;  /* 0x00000004240c78a5 */ /* 0x000fc6000f8e020c */
[----:B------:R-:W-:-:S03]  /*b530*/  ISETP.NE.AND.EX P0, PT, RZ, UR17, PT, P0 ;  /* 0x00000011ff007c0c */ /* 0x000fc6000bf05300 */
[----:B0-----:R-:W-:Y:S02]  /*b540*/  IMAD.U32 R68, RZ, RZ, UR12 ;  /* 0x0000000cff447e24 */ /* 0x001fe4000f8e00ff */
[----:B------:R-:W-:Y:S01]  /*b550*/  IMAD.U32 R69, RZ, RZ, UR13 ;  /* 0x0000000dff457e24 */ /* 0x000fe2000f8e00ff */
[----:B------:R-:W-:-:S07]  /*b560*/  UISETP.NE.U32.AND UP0, UPT, UR14, URZ, UPT ;  /* 0x0000003f0e00728c */ /* 0x000fce000bf05070 */
[----:B------:R0:W3:Y:S01]  /*b570*/  @P0 LDG.E R88, desc[UR48][R68.64] ;  /* 0x0000003044580981 */ /* 0x0000e2000c1e1900 */
[----:B------:R-:W-:-:S06]  /*b580*/  UISETP.NE.AND.EX UP0, UPT, UR15, URZ, UPT, UP0 ;  /* 0x0000003f0f00728c */ /* 0x000fcc000bf05300 */
[----:B------:R-:W-:-:S05]  /*b590*/  PLOP3.LUT P4, PT, PT, PT, UP0, 0x80, 0x0 ;  /* 0x000000000000781c */ /* 0x000fca0003f8f008 */
[----:B------:R-:W-:-:S04]  /*b5a0*/  @UP0 ULEA UR14, UP1, UR36, UR14, 0x2 ;  /* 0x0000000e240e0291 */ /* 0x000fc8000f82103f */
[----:B------:R-:W-:Y:S02]  /*b5b0*/  @UP0 ULEA.HI.X UR15, UR36, UR15, UR37, 0x2, UP1 ;  /* 0x0000000f240f0291 */ /* 0x000fe400088f1425 */
[----:B0-----:R-:W-:-:S04]  /*b5c0*/  IMAD.U32 R68, RZ, RZ, UR14 ;  /* 0x0000000eff447e24 */ /* 0x001fc8000f8e00ff */
[----:B------:R-:W-:-:S05]  /*b5d0*/  IMAD.U32 R69, RZ, RZ, UR15 ;  /* 0x0000000fff457e24 */ /* 0x000fca000f8e00ff */
[----:B------:R0:W4:Y:S01]  /*b5e0*/  @P4 LDG.E R70, desc[UR48][R68.64] ;  /* 0x0000003044464981 */ /* 0x000122000c1e1900 */
[----:B------:R-:W-:Y:S02]  /*b5f0*/  UISETP.NE.AND UP2, UPT, UR22, 0x1, UPT ;  /* 0x000000011600788c */ /* 0x000fe4000bf45270 */
[----:B------:R-:W-:Y:S01]  /*b600*/  UISETP.GT.AND UP1, UPT, UR44, 0x1, UPT ;  /* 0x000000012c00788c */ /* 0x000fe2000bf24270 */
[----:B------:R-:W-:-:S03]  /*b610*/  UMOV UR23, 0x9b8 ;  /* 0x000009b800177882 */ /* 0x000fc60000000000 */
[----:B------:R-:W-:Y:S01]  /*b620*/  USEL UR23, UR23, 0x978, UP1 ;  /* 0x0000097817177887 */ /* 0x000fe20008800000 */
[----:B------:R-:W-:Y:S01]  /*b630*/  PLOP3.LUT P1, PT, PT, PT, UP2, 0x80, 0x0 ;  /* 0x000000000000781c */ /* 0x000fe20003f2f028 */
[----:B------:R-:W-:Y:S01]  /*b640*/  UISETP.NE.U32.AND UP0, UPT, UR16, URZ, UPT ;  /* 0x0000003f1000728c */ /* 0x000fe2000bf05070 */
[----:B-1----:R-:W-:Y:S01]  /*b650*/  IMAD.U32 R76, RZ, RZ, UR42 ;  /* 0x0000002aff4c7e24 */ /* 0x002fe2000f8e00ff */
[----:B------:R-:W-:Y:S01]  /*b660*/  UMOV UR4, URZ ;  /* 0x0000003f00047c82 */ /* 0x000fe20008000000 */
[----:B------:R-:W-:Y:S01]  /*b670*/  @UP2 ULDC UR26, c[0x0][0xbec] ;  /* 0x0002fb00001a2ab9 */ /* 0x000fe20000000800 */
[----:B------:R-:W-:Y:S01]  /*b680*/  UISETP.NE.AND.EX UP0, UPT, UR17, URZ, UPT, UP0 ;  /* 0x0000003f1100728c */ /* 0x000fe2000bf05300 */
[----:B------:R-:W-:Y:S01]  /*b690*/  IMAD R76, R76, 0x80, R193 ;  /* 0x000000804c4c7824 */ /* 0x000fe200078e02c1 */
[----:B------:R-:W-:Y:S02]  /*b6a0*/  USEL UR9, UR40, URZ, UP1 ;  /* 0x0000003f28097287 */ /* 0x000fe40008800000 */
[----:B------:R-:W-:-:S02]  /*b6b0*/  USEL UR36, UR36, URZ, !UP0 ;  /* 0x0000003f24247287 */ /* 0x000fc4000c000000 */
[----:B------:R-:W-:Y:S01]  /*b6c0*/  ULDC.64 UR16, c[0x0][UR23+0x220] ;  /* 0x0000880017107abb */ /* 0x000fe20008000a00 */
[----:B------:R-:W-:Y:S01]  /*b6d0*/  ULDC.64 UR20, c[0x0][UR23+0x218] ;  /* 0x0000860017147abb */ /* 0x000fe20008000a00 */
[----:B------:R-:W-:Y:S01]  /*b6e0*/  ULDC.64 UR18, c[0x0][UR23+0x228] ;  /* 0x00008a0017127abb */ /* 0x000fe20008000a00 */
[----:B0-----:R-:W-:Y:S01]  /*b6f0*/  @P1 IMAD.HI.U32 R68, R76, UR26, RZ ;  /* 0x0000001a4c441c27 */ /* 0x001fe2000f8e00ff */
[----:B------:R-:W-:Y:S02]  /*b700*/  USEL UR37, UR37, URZ, !UP0 ;  /* 0x0000003f25257287 */ /* 0x000fe4000c000000 */
[----:B------:R-:W-:Y:S02]  /*b710*/  UIMAD UR17, UR17, UR36, URZ ;  /* 0x00000024111172a4 */ /* 0x000fe4000f8e023f */
[----:B------:R-:W-:Y:S02]  /*b720*/  UIMAD.WIDE.U32 UR14, UR20, UR39, URZ ;  /* 0x00000027140e72a5 */ /* 0x000fe4000f8e003f */
[----:B------:R-:W-:Y:S01]  /*b730*/  UIMAD.WIDE.U32 UR24, UR18, UR9, URZ ;  /* 0x00000009121872a5 */ /* 0x000fe2000f8e003f */
[----:B------:R-:W-:Y:S01]  /*b740*/  IMAD.MOV.U32 R69, RZ, RZ, R76 ;  /* 0x000000ffff457224 */ /* 0x000fe200078e004c */
[----:B------:R-:W-:Y:S01]  /*b750*/  @UP2 ULDC UR27, c[0x0][0xbf0] ;  /* 0x0002fc00001b2ab9 */ /* 0x000fe20000000800 */
[----:B------:R-:W-:-:S02]  /*b760*/  UIMAD UR20, UR21, UR39, URZ ;  /* 0x00000027151472a4 */ /* 0x000fc4000f8e023f */
[----:B------:R-:W-:Y:S01]  /*b770*/  UIMAD UR9, UR19, UR9, URZ ;  /* 0x00000009130972a4 */ /* 0x000fe2000f8e023f */
[----:B------:R-:W-:Y:S01]  /*b780*/  @P1 SHF.R.U32.HI R69, RZ, UR27, R68 ;  /* 0x0000001bff451c19 */ /* 0x000fe20008011644 */
[----:B------:R-:W-:Y:S02]  /*b790*/  UIMAD.WIDE.U32 UR18, UR16, UR36, URZ ;  /* 0x00000024101272a5 */ /* 0x000fe4000f8e003f */
[----:B------:R-:W-:Y:S02]  /*b7a0*/  UIMAD UR17, UR16, UR37, UR17 ;  /* 0x00000025101172a4 */ /* 0x000fe4000f8e0211 */
[----:B------:R-:W-:Y:S01]  /*b7b0*/  UIADD3 UR20, UR15, UR20, URZ ;  /* 0x000000140f147290 */ /* 0x000fe2000fffe03f */
[----:B------:R-:W-:Y:S01]  /*b7c0*/  IMAD.U32 R68, RZ, RZ, UR24 ;  /* 0x00000018ff447e24 */ /* 0x000fe2000f8e00ff */
[----:B------:R-:W-:Y:S01]  /*b7d0*/  UIADD3 UR15, UR25, UR9, URZ ;  /* 0x00000009190f7290 */ /* 0x000fe2000fffe03f */
[----:B------:R-:W-:Y:S01]  /*b7e0*/  IMAD.MOV R71, RZ, RZ, -R69 ;  /* 0x000000ffff477224 */ /* 0x000fe200078e0a45 */
[----:B------:R-:W-:-:S03]  /*b7f0*/  UIADD3 UR9, UR19, UR17, URZ ;  /* 0x0000001113097290 */ /* 0x000fc6000fffe03f */
[----:B------:R-:W-:Y:S02]  /*b800*/  IMAD R71, R71, UR22, R76 ;  /* 0x0000001647477c24 */ /* 0x000fe4000f8e024c */
[----:B------:R-:W-:-:S03]  /*b810*/  IMAD.U32 R74, RZ, RZ, UR15 ;  /* 0x0000000fff4a7e24 */ /* 0x000fc6000f8e00ff */
[----:B------:R-:W-:Y:S02]  /*b820*/  SHF.R.S32.HI R72, RZ, 0x1f, R71 ;  /* 0x0000001fff487819 */ /* 0x000fe40000011447 */
[----:B---3--:R-:W-:-:S13]  /*b830*/  @P0 R2UR UR4, R88 ;  /* 0x00000000580402ca */ /* 0x008fda00000e0000 */
[----:B------:R-:W-:Y:S02]  /*b840*/  UIADD3 UR14, UP0, UP3, UR18, UR14, UR4 ;  /* 0x0000000e120e7290 */ /* 0x000fe4000fb1e004 */
[----:B------:R-:W-:Y:S01]  /*b850*/  USHF.R.S32.HI UR16, URZ, 0x1f, UR4 ;  /* 0x0000001f3f107899 */ /* 0x000fe20008011404 */
[----:B------:R-:W-:Y:S01]  /*b860*/  ULDC.64 UR18, c[0x0][0xba8] ;  /* 0x0002ea0000127ab9 */ /* 0x000fe20000000a00 */
[----:B------:R-:W-:Y:S02]  /*b870*/  @!UP1 ULDC UR18, c[0x0][0xb50] ;  /* 0x0002d40000129ab9 */ /* 0x000fe40000000800 */
[----:B------:R-:W-:Y:S01]  /*b880*/  UIADD3.X UR9, UR9, UR20, UR16, UP0, UP3 ;  /* 0x0000001409097290 */ /* 0x000fe200087e6410 */
[----:B------:R-:W-:Y:S01]  /*b890*/  IADD3 R68, P2, P3, R69, UR14, R68 ;  /* 0x0000000e45447c10 */ /* 0x000fe2000fb5e044 */
[----:B------:R-:W-:Y:S01]  /*b8a0*/  @!UP1 ULDC UR19, c[0x0][0xb54] ;  /* 0x0002d50000139ab9 */ /* 0x000fe20000000800 */
[----:B------:R-:W-:Y:S01]  /*b8b0*/  SHF.R.S32.HI R69, RZ, 0x1f, R69 ;  /* 0x0000001fff457819 */ /* 0x000fe20000011445 */
[----:B------:R-:W-:-:S02]  /*b8c0*/  ULDC.64 UR14, c[0x0][UR23+0x210] ;  /* 0x00008400170e7abb */ /* 0x000fc40008000a00 */
[----:B------:R-:W-:Y:S01]  /*b8d0*/  IMAD R73, R71, UR15, RZ ;  /* 0x0000000f47497c24 */ /* 0x000fe2000f8e02ff */
[----:B------:R-:W-:-:S03]  /*b8e0*/  IADD3.X R69, R69, UR9, R74, P2, P3 ;  /* 0x0000000945457c10 */ /* 0x000fc600097e644a */
[----:B------:R-:W-:Y:S02]  /*b8f0*/  IMAD R73, R72, UR14, R73 ;  /* 0x0000000e48497c24 */ /* 0x000fe4000f8e0249 */
[----:B------:R-:W-:-:S04]  /*b900*/  IMAD.WIDE.U32 R68, R71, UR14, R68 ;  /* 0x0000000e47447c25 */ /* 0x000fc8000f8e0044 */
[----:B------:R-:W-:Y:S01]  /*b910*/  IMAD.IADD R69, R69, 0x1, R73 ;  /* 0x0000000145457824 */ /* 0x000fe200078e0249 */
[----:B------:R-:W-:Y:S01]  /*b920*/  LEA R72, P2, R68, UR18, 0x2 ;  /* 0x0000001244487c11 */ /* 0x000fe2000f8410ff */
[----:B------:R-:W-:Y:S01]  /*b930*/  ULDC UR9, c[0x0][0xa88] ;  /* 0x0002a20000097ab9 */ /* 0x000fe20000000800 */
[----:B----4-:R-:W-:Y:S02]  /*b940*/  @P4 R2UR UR9, R70 ;  /* 0x00000000460942ca */ /* 0x010fe400000e0000 */
[----:B------:R-:W-:Y:S01]  /*b950*/  LEA.HI.X R73, R68, UR19, R69, 0x2, P2 ;  /* 0x0000001344497c11 */ /* 0x000fe200090f1445 */
[----:B--2---:R-:W-:-:S12]  /*b960*/  @P4 BRA `(.L_x_171) ;  /* 0x0000000000284947 */ /* 0x004fd80003800000 */
[----:B------:R-:W-:Y:S05]  /*b970*/  @!P0 BRA `(.L_x_171) ;  /* 0x0000000000248947 */ /* 0x000fea0003800000 */
[----:B------:R-:W-:Y:S02]  /*b980*/  IMAD.U32 R68, RZ, RZ, UR12 ;  /* 0x0000000cff447e24 */ /* 0x000fe4000f8e00ff */
[----:B------:R-:W-:Y:S02]  /*b990*/  IMAD.U32 R70, RZ, RZ, UR12 ;  /* 0x0000000cff467e24 */ /* 0x000fe4000f8e00ff */
[----:B------:R-:W-:Y:S02]  /*b9a0*/  IMAD.U32 R69, RZ, RZ, UR13 ;  /* 0x0000000dff457e24 */ /* 0x000fe4000f8e00ff */
[----:B------:R-:W-:-:S03]  /*b9b0*/  IMAD.U32 R71, RZ, RZ, UR13 ;  /* 0x0000000dff477e24 */ /* 0x000fc6000f8e00ff */
[----:B------:R-:W2:Y:S04]  /*b9c0*/  LDG.E R68, desc[UR48][R68.64] ;  /* 0x0000003044447981 */ /* 0x000ea8000c1e1900 */
[----:B------:R-:W3:Y:S01]  /*b9d0*/  LDG.E R70, desc[UR48][R70.64+0x4] ;  /* 0x0000043046467981 */ /* 0x000ee2000c1e1900 */
[----:B--2---:R-:W-:Y:S02]  /*b9e0*/  R2UR UR12, R68 ;  /* 0x00000000440c72ca */ /* 0x004fe400000e0000 */
[----:B---3--:R-:W-:-:S13]  /*b9f0*/  R2UR UR9, R70 ;  /* 0x00000000460972ca */ /* 0x008fda00000e0000 */
[----:B------:R-:W-:-:S12]  /*ba00*/  UIADD3 UR9, -UR12, UR9, URZ ;  /* 0x000000090c097290 */ /* 0x000fd8000fffe13f */
.L_x_171:
[----:B------:R-:W2:Y:S04]  /*ba10*/  LDL R75, [R1+0x48] ;  /* 0x00004800014b7983 */ /* 0x000ea80000100800 */
[----:B------:R-:W3:Y:S01]  /*ba20*/  LDL R74, [R1+0x44] ;  /* 0x00004400014a7983 */ /* 0x000ee20000100800 */
[----:B------:R-:W-:Y:S01]  /*ba30*/  IMAD.U32 R77, RZ, RZ, UR42 ;  /* 0x0000002aff4d7e24 */ /* 0x000fe2000f8e00ff */
[----:B------:R-:W-:Y:S02]  /*ba40*/  UIMAD UR9, UR9, UR22, URZ ;  /* 0x00000016090972a4 */ /* 0x000fe4000f8e023f */
[----:B------:R-:W-:Y:S04]  /*ba50*/  SHFL.IDX PT, R68, R72, RZ, 0x1c1f ;  /* 0x001c1fff48447589 */ /* 0x000fe800000e0000 */
[----:B------:R-:W0:Y:S04]  /*ba60*/  SHFL.IDX PT, R69, R73, RZ, 0x1c1f ;  /* 0x001c1fff49457589 */ /* 0x000e2800000e0000 */
[----:B------:R-:W-:Y:S04]  /*ba70*/  SHFL.IDX PT, R70, R72, 0x1, 0x1c1f ;  /* 0x003c1f0048467f89 */ /* 0x000fe800000e0000 */
[----:B------:R-:W1:Y:S01]  /*ba80*/  SHFL.IDX PT, R71, R73, 0x1, 0x1c1f ;  /* 0x003c1f0049477f89 */ /* 0x000e6200000e0000 */
[----:B--2---:R-:W-:Y:S01]  /*ba90*/  IMAD R77, R77, 0x80, R75 ;  /* 0x000000804d4d7824 */ /* 0x004fe200078e024b */
[----:B---3--:R-:W-:-:S03]  /*baa0*/  LOP3.LUT P0, RZ, R74, 0x3, RZ, 0xc0, !PT ;  /* 0x000000034aff7812 */ /* 0x008fc6000780c0ff */
[C---:B------:R-:W-:Y:S01]  /*bab0*/  VIADD R74, R77.reuse, 0x8 ;  /* 0x000000084d4a7836 */ /* 0x040fe20000000000 */
[----:B------:R-:W-:-:S04]  /*bac0*/  ISETP.GE.OR P2, PT, R77, UR9, P0 ;  /* 0x000000094d007c0c */ /* 0x000fc80008746670 */
[----:B------:R-:W-:-:S09]  /*bad0*/  ISETP.GE.OR P0, PT, R74, UR9, P0 ;  /* 0x000000094a007c0c */ /* 0x000fd20008706670 */
[----:B0-----:R0:W-:Y:S04]  /*bae0*/  @!P2 ST.E desc[UR48][R68.64], R0 ;  /* 0x000000004400a985 */ /* 0x0011e8000c101930 */
[----:B-1----:R0:W-:Y:S01]  /*baf0*/  @!P0 ST.E desc[UR48][R70.64], R160 ;  /* 0x000000a046008985 */ /* 0x0021e2000c101930 */
[----:B------:R-:W-:-:S13]  /*bb00*/  PLOP3.LUT P0, PT, PT, PT, UP1, 0x80, 0x0 ;  /* 0x000000000000781c */ /* 0x000fda0003f0f018 */
[----:B0-----:R-:W-:Y:S05]  /*bb10*/  @P0 BRA `(.L_x_172) ;  /* 0x00000010000c0947 */ /* 0x001fea0003800000 */
[----:B------:R-:W-:Y:S01]  /*bb20*/  VIADD R0, R192, 0xffffff80 ;  /* 0xffffff80c0007836 */ /* 0x000fe20000000000 */
[----:B------:R-:W-:-:S04]  /*bb30*/  ULDC.64 UR14, c[0x0][0xaa0] ;  /* 0x0002a800000e7ab9 */ /* 0x000fc80000000a00 */
[----:B------:R-:W-:-:S04]  /*bb40*/  SHF.R.S32.HI R3, RZ, 0x1f, R0 ;  /* 0x0000001fff037819 */ /* 0x000fc80000011400 */
[----:B------:R-:W-:-:S04]  /*bb50*/  LEA.HI R3, R3, R0, RZ, 0x3 ;  /* 0x0000000003037211 */ /* 0x000fc800078f18ff */
[----:B------:R-:W-:Y:S02]  /*bb60*/  LOP3.LUT R5, R3, 0xfffffff8, RZ, 0xc0, !PT ;  /* 0xfffffff803057812 */ /* 0x000fe400078ec0ff */
[----:B------:R-:W-:Y:S01]  /*bb70*/  SHF.R.S32.HI R81, RZ, 0x3, R3 ;  /* 0x00000003ff517819 */ /* 0x000fe20000011403 */
[----:B------:R-:W-:Y:S02]  /*bb80*/  IMAD.MOV.U32 R3, RZ, RZ, 0x2 ;  /* 0x00000002ff037424 */ /* 0x000fe400078e00ff */
[----:B------:R-:W-:-:S04]  /*bb90*/  IMAD.IADD R20, R0, 0x1, -R5 ;  /* 0x0000000100147824 */ /* 0x000fc800078e0a05 */
[----:B------:R-:W-:-:S04]  /*bba0*/  IMAD.SHL.U32 R0, R20, 0x8, RZ ;  /* 0x0000000814007824 */ /* 0x000fc800078e00ff */
[----:B------:R-:W-:-:S04]  /*bbb0*/  IMAD R2, R81, 0x40, R0 ;  /* 0x0000004051027824 */ /* 0x000fc800078e0200 */
[----:B------:R-:W-:-:S03]  /*bbc0*/  IMAD.WIDE R2, R2, R3, UR10 ;  /* 0x0000000a02027e25 */ /* 0x000fc6000f8e0203 */
[C---:B------:R-:W-:Y:S02]  /*bbd0*/  IADD3 R25, P2, R2.reuse, 0x3000, RZ ;  /* 0x0000300002197810 */ /* 0x040fe40007f5e0ff */
[C---:B------:R-:W-:Y:S02]  /*bbe0*/  IADD3 R9, P4, R2.reuse, 0x1000, RZ ;  /* 0x0000100002097810 */ /* 0x040fe40007f9e0ff */
[----:B------:R-:W-:Y:S02]  /*bbf0*/  IADD3 R13, P3, R2, 0x2000, RZ ;  /* 0x00002000020d7810 */ /* 0x000fe40007f7e0ff */
[----:B------:R-:W-:Y:S02]  /*bc00*/  LOP3.LUT R24, R25, 0x380, RZ, 0xc0, !PT ;  /* 0x0000038019187812 */ /* 0x000fe400078ec0ff */
[----:B------:R-:W-:Y:S02]  /*bc10*/  LOP3.LUT R8, R9, 0x380, RZ, 0xc0, !PT ;  /* 0x0000038009087812 */ /* 0x000fe400078ec0ff */
[----:B------:R-:W-:-:S02]  /*bc20*/  LOP3.LUT R12, R13, 0x380, RZ, 0xc0, !PT ;  /* 0x000003800d0c7812 */ /* 0x000fc400078ec0ff */
[----:B------:R-:W-:Y:S02]  /*bc30*/  SHF.R.U64 R24, R24, 0x3, RZ ;  /* 0x0000000318187819 */ /* 0x000fe400000012ff */
[----:B------:R-:W-:Y:S02]  /*bc40*/  SHF.R.U64 R8, R8, 0x3, RZ ;  /* 0x0000000308087819 */ /* 0x000fe400000012ff */
[----:B------:R-:W-:Y:S02]  /*bc50*/  SHF.R.U64 R12, R12, 0x3, RZ ;  /* 0x000000030c0c7819 */ /* 0x000fe400000012ff */
[----:B------:R-:W-:Y:S01]  /*bc60*/  LOP3.LUT R24, R24, R25, RZ, 0x3c, !PT ;  /* 0x0000001918187212 */ /* 0x000fe200078e3cff */
[--C-:B------:R-:W-:Y:S01]  /*bc70*/  IMAD.X R25, RZ, RZ, R3.reuse, P2 ;  /* 0x000000ffff197224 */ /* 0x100fe200010e0603 */
[----:B------:R-:W-:Y:S01]  /*bc80*/  LOP3.LUT R8, R8, R9, RZ, 0x3c, !PT ;  /* 0x0000000908087212 */ /* 0x000fe200078e3cff */
[--C-:B------:R-:W-:Y:S01]  /*bc90*/  IMAD.X R9, RZ, RZ, R3.reuse, P4 ;  /* 0x000000ffff097224 */ /* 0x100fe200020e0603 */
[----:B------:R-:W-:Y:S01]  /*bca0*/  LOP3.LUT R12, R12, R13, RZ, 0x3c, !PT ;  /* 0x0000000d0c0c7212 */ /* 0x000fe200078e3cff */
[----:B------:R-:W-:Y:S01]  /*bcb0*/  IMAD.X R13, RZ, RZ, R3, P3 ;  /* 0x000000ffff0d7224 */ /* 0x000fe200018e0603 */
[C---:B------:R-:W-:Y:S01]  /*bcc0*/  IADD3 R49, P2, R2.reuse, 0x9000, RZ ;  /* 0x0000900002317810 */ /* 0x040fe20007f5e0ff */
[----:B------:R-:W-:Y:S01]  /*bcd0*/  UIMAD UR12, UR16, UR14, URZ ;  /* 0x0000000e100c72a4 */ /* 0x000fe2000f8e023f */
[C---:B------:R-:W-:Y:S01]  /*bce0*/  IADD3 R29, P0, R2.reuse, 0x4000, RZ ;  /* 0x00004000021d7810 */ /* 0x040fe20007f1e0ff */
[----:B------:R-:W-:Y:S01]  /*bcf0*/  UIMAD.WIDE.U32 UR10, UR4, UR14, URZ ;  /* 0x0000000e040a72a5 */ /* 0x000fe2000f8e003f */
[C---:B------:R-:W-:Y:S01]  /*bd00*/  IADD3 R33, P6, R2.reuse, 0x5000, RZ ;  /* 0x0000500002217810 */ /* 0x040fe20007fde0ff */
[----:B------:R-:W5:Y:S01]  /*bd10*/  LD.E.128 R8, desc[UR48][R8.64] ;  /* 0x0000003008087980 */ /* 0x000f62000c101d00 */
[----:B------:R-:W-:-:S02]  /*bd20*/  IADD3 R37, P5, R2, 0x6000, RZ ;  /* 0x0000600002257810 */ /* 0x000fc40007fbe0ff */
[C---:B------:R-:W-:Y:S01]  /*bd30*/  IADD3 R41, P4, R2.reuse, 0x7000, RZ ;  /* 0x0000700002297810 */ /* 0x040fe20007f9e0ff */
[----:B------:R-:W5:Y:S01]  /*bd40*/  LD.E.128 R12, desc[UR48][R12.64] ;  /* 0x000000300c0c7980 */ /* 0x000f62000c101d00 */
[C---:B------:R-:W-:Y:S02]  /*bd50*/  IADD3 R45, P3, R2.reuse, 0x8000, RZ ;  /* 0x00008000022d7810 */ /* 0x040fe40007f7e0ff */
[----:B------:R-:W-:Y:S02]  /*bd60*/  LOP3.LUT R48, R49, 0x380, RZ, 0xc0, !PT ;  /* 0x0000038031307812 */ /* 0x000fe400078ec0ff */
[----:B------:R-:W-:Y:S01]  /*bd70*/  LOP3.LUT R7, R2, 0x380, RZ, 0xc0, !PT ;  /* 0x0000038002077812 */ /* 0x000fe200078ec0ff */
[----:B------:R-:W-:Y:S01]  /*bd80*/  UIMAD UR12, UR4, UR15, UR12 ;  /* 0x0000000f040c72a4 */ /* 0x000fe2000f8e020c */
[----:B------:R-:W-:Y:S01]  /*bd90*/  LOP3.LUT R28, R29, 0x380, RZ, 0xc0, !PT ;  /* 0x000003801d1c7812 */ /* 0x000fe200078ec0ff */
[----:B------:R-:W-:Y:S01]  /*bda0*/  @UP2 ULDC UR14, c[0x0][0xbec] ;  /* 0x0002fb00000e2ab9 */ /* 0x000fe20000000800 */
[----:B------:R-:W-:Y:S01]  /*bdb0*/  LOP3.LUT R32, R33, 0x380, RZ, 0xc0, !PT ;  /* 0x0000038021207812 */ /* 0x000fe200078ec0ff */
[----:B------:R-:W5:Y:S01]  /*bdc0*/  LD.E.128 R24, desc[UR48][R24.64] ;  /* 0x0000003018187980 */ /* 0x000f62000c101d00 */
[----:B------:R-:W-:-:S02]  /*bdd0*/  LOP3.LUT R36, R37, 0x380, RZ, 0xc0, !PT ;  /* 0x0000038025247812 */ /* 0x000fc400078ec0ff */
[----:B------:R-:W-:Y:S02]  /*bde0*/  LOP3.LUT R40, R41, 0x380, RZ, 0xc0, !PT ;  /* 0x0000038029287812 */ /* 0x000fe400078ec0ff */
[----:B------:R-:W-:Y:S02]  /*bdf0*/  LOP3.LUT R44, R45, 0x380, RZ, 0xc0, !PT ;  /* 0x000003802d2c7812 */ /* 0x000fe400078ec0ff */
[----:B------:R-:W-:Y:S02]  /*be00*/  SHF.R.U64 R48, R48, 0x3, RZ ;  /* 0x0000000330307819 */ /* 0x000fe400000012ff */
[----:B------:R-:W-:Y:S02]  /*be10*/  SHF.R.U64 R28, R28, 0x3, RZ ;  /* 0x000000031c1c7819 */ /* 0x000fe400000012ff */
[----:B------:R-:W-:Y:S02]  /*be20*/  SHF.R.U64 R32, R32, 0x3, RZ ;  /* 0x0000000320207819 */ /* 0x000fe400000012ff */
[----:B------:R-:W-:-:S02]  /*be30*/  SHF.R.U64 R36, R36, 0x3, RZ ;  /* 0x0000000324247819 */ /* 0x000fc400000012ff */
[----:B------:R-:W-:Y:S02]  /*be40*/  SHF.R.U64 R40, R40, 0x3, RZ ;  /* 0x0000000328287819 */ /* 0x000fe400000012ff */
[----:B------:R-:W-:Y:S02]  /*be50*/  SHF.R.U64 R44, R44, 0x3, RZ ;  /* 0x000000032c2c7819 */ /* 0x000fe400000012ff */
[----:B------:R-:W-:Y:S01]  /*be60*/  LOP3.LUT R48, R48, R49, RZ, 0x3c, !PT ;  /* 0x0000003130307212 */ /* 0x000fe200078e3cff */
[--C-:B------:R-:W-:Y:S01]  /*be70*/  IMAD.X R49, RZ, RZ, R3.reuse, P2 ;  /* 0x000000ffff317224 */ /* 0x100fe200010e0603 */
        /* <DEDUP_REMOVED lines=9> */
[----:B------:R-:W-:Y:S01]  /*bf10*/  IMAD.X R45, RZ, RZ, R3, P3 ;  /* 0x000000ffff2d7224 */ /* 0x000fe200018e0603 */
[----:B------:R-:W-:-:S02]  /*bf20*/  IADD3 R5, P2, R2, 0xf000, RZ ;  /* 0x0000f00002057810 */ /* 0x000fc40007f5e0ff */
[----:B------:R-:W-:Y:S01]  /*bf30*/  SHF.R.U64 R7, R7, 0x3, RZ ;  /* 0x0000000307077819 */ /* 0x000fe200000012ff */
[----:B------:R-:W-:Y:S01]  /*bf40*/  UIADD3 UR11, UR11, UR12, URZ ;  /* 0x0000000c0b0b7290 */ /* 0x000fe2000fffe03f */
[C---:B------:R-:W-:Y:S01]  /*bf50*/  IADD3 R53, P0, R2.reuse, 0xa000, RZ ;  /* 0x0000a00002357810 */ /* 0x040fe20007f1e0ff */
[----:B------:R-:W-:Y:S01]  /*bf60*/  IMAD.X R73, RZ, RZ, R3, P2 ;  /* 0x000000ffff497224 */ /* 0x000fe200010e0603 */
[C---:B------:R-:W-:Y:S01]  /*bf70*/  IADD3 R57, P6, R2.reuse, 0xb000, RZ ;  /* 0x0000b00002397810 */ /* 0x040fe20007fde0ff */
[----:B------:R-:W-:Y:S01]  /*bf80*/  ULDC.64 UR12, c[0x0][0xae8] ;  /* 0x0002ba00000c7ab9 */ /* 0x000fe20000000a00 */
[C---:B------:R-:W-:Y:S01]  /*bf90*/  IADD3 R61, P5, R2.reuse, 0xc000, RZ ;  /* 0x0000c000023d7810 */ /* 0x040fe20007fbe0ff */
[----:B------:R-:W-:Y:S01]  /*bfa0*/  USHF.R.S32.HI UR4, URZ, 0x1f, UR36 ;  /* 0x0000001f3f047899 */ /* 0x000fe20008011424 */
[C---:B------:R-:W-:Y:S01]  /*bfb0*/  IADD3 R65, P4, R2.reuse, 0xd000, RZ ;  /* 0x0000d00002417810 */ /* 0x040fe20007f9e0ff */
[----:B------:R-:W5:Y:S01]  /*bfc0*/  LD.E.128 R28, desc[UR48][R28.64] ;  /* 0x000000301c1c7980 */ /* 0x000f62000c101d00 */
[----:B------:R-:W-:-:S02]  /*bfd0*/  IADD3 R69, P3, R2, 0xe000, RZ ;  /* 0x0000e00002457810 */ /* 0x000fc40007f7e0ff */
[----:B------:R-:W-:Y:S01]  /*bfe0*/  LOP3.LUT R4, R5, 0x380, RZ, 0xc0, !PT ;  /* 0x0000038005047812 */ /* 0x000fe200078ec0ff */
[----:B------:R-:W5:Y:S01]  /*bff0*/  LD.E.128 R32, desc[UR48][R32.64] ;  /* 0x0000003020207980 */ /* 0x000f62000c101d00 */
[----:B------:R-:W-:Y:S02]  /*c000*/  LOP3.LUT R52, R53, 0x380, RZ, 0xc0, !PT ;  /* 0x0000038035347812 */ /* 0x000fe400078ec0ff */
[----:B------:R-:W-:Y:S01]  /*c010*/  LOP3.LUT R56, R57, 0x380, RZ, 0xc0, !PT ;  /* 0x0000038039387812 */ /* 0x000fe200078ec0ff */
[----:B------:R-:W5:Y:S01]  /*c020*/  LD.E.128 R36, desc[UR48][R36.64] ;  /* 0x0000003024247980 */ /* 0x000f62000c101d00 */
[----:B------:R-:W-:Y:S02]  /*c030*/  LOP3.LUT R60, R61, 0x380, RZ, 0xc0, !PT ;  /* 0x000003803d3c7812 */ /* 0x000fe400078ec0ff */
[----:B------:R-:W-:Y:S01]  /*c040*/  LOP3.LUT R64, R65, 0x380, RZ, 0xc0, !PT ;  /* 0x0000038041407812 */ /* 0x000fe200078ec0ff */
[----:B------:R-:W5:Y:S01]  /*c050*/  LD.E.128 R40, desc[UR48][R40.64] ;  /* 0x0000003028287980 */ /* 0x000f62000c101d00 */
[----:B------:R-:W-:-:S02]  /*c060*/  LOP3.LUT R68, R69, 0x380, RZ, 0xc0, !PT ;  /* 0x0000038045447812 */ /* 0x000fc400078ec0ff */
[----:B------:R-:W-:Y:S01]  /*c070*/  SHF.R.U64 R4, R4, 0x3, RZ ;  /* 0x0000000304047819 */ /* 0x000fe200000012ff */
[----:B------:R-:W5:Y:S01]  /*c080*/  LD.E.128 R44, desc[UR48][R44.64] ;  /* 0x000000302c2c7980 */ /* 0x000f62000c101d00 */
[----:B------:R-:W-:Y:S02]  /*c090*/  SHF.R.U64 R52, R52, 0x3, RZ ;  /* 0x0000000334347819 */ /* 0x000fe400000012ff */
[----:B------:R-:W-:Y:S01]  /*c0a0*/  SHF.R.U64 R56, R56, 0x3, RZ ;  /* 0x0000000338387819 */ /* 0x000fe200000012ff */
[----:B------:R-:W5:Y:S01]  /*c0b0*/  LD.E.128 R48, desc[UR48][R48.64] ;  /* 0x0000003030307980 */ /* 0x000f62000c101d00 */
[----:B------:R-:W-:Y:S02]  /*c0c0*/  SHF.R.U64 R60, R60, 0x3, RZ ;  /* 0x000000033c3c7819 */ /* 0x000fe400000012ff */
[----:B------:R-:W-:Y:S02]  /*c0d0*/  SHF.R.U64 R64, R64, 0x3, RZ ;  /* 0x0000000340407819 */ /* 0x000fe400000012ff */
[----:B------:R-:W-:-:S02]  /*c0e0*/  SHF.R.U64 R68, R68, 0x3, RZ ;  /* 0x0000000344447819 */ /* 0x000fc400000012ff */
[----:B------:R-:W-:Y:S01]  /*c0f0*/  LOP3.LUT R2, R7, R2, RZ, 0x3c, !PT ;  /* 0x0000000207027212 */ /* 0x000fe200078e3cff */
[----:B------:R-:W-:Y:S01]  /*c100*/  UIMAD.WIDE.U32 UR10, UR39, UR12, UR10 ;  /* 0x0000000c270a72a5 */ /* 0x000fe2000f8e000a */
        /* <DEDUP_REMOVED lines=10> */
[----:B------:R-:W-:Y:S01]  /*c1b0*/  LOP3.LUT R72, R4, R5, RZ, 0x3c, !PT ;  /* 0x0000000504487212 */ /* 0x000fe200078e3cff */
[----:B------:R-:W-:Y:S01]  /*c1c0*/  UIMAD UR11, UR39, UR13, UR11 ;  /* 0x0000000d270b72a4 */ /* 0x000fe2000f8e020b */
[----:B------:R0:W5:Y:S02]  /*c1d0*/  LD.E.128 R4, desc[UR48][R2.64] ;  /* 0x0000003002047980 */ /* 0x000164000c101d00 */
[----:B------:R-:W-:-:S02]  /*c1e0*/  ULDC.64 UR12, c[0x0][0xaf0] ;  /* 0x0002bc00000c7ab9 */ /* 0x000fc40000000a00 */
[----:B------:R-:W-:Y:S01]  /*c1f0*/  UIMAD UR4, UR4, UR12, URZ ;  /* 0x0000000c040472a4 */ /* 0x000fe2000f8e023f */
[----:B------:R-:W5:Y:S04]  /*c200*/  LD.E.128 R52, desc[UR48][R52.64] ;  /* 0x0000003034347980 */ /* 0x000f68000c101d00 */
[----:B------:R-:W5:Y:S01]  /*c210*/  LD.E.128 R56, desc[UR48][R56.64] ;  /* 0x0000003038387980 */ /* 0x000f62000c101d00 */
[----:B0-----:R-:W-:Y:S02]  /*c220*/  IMAD.U32 R3, RZ, RZ, UR42 ;  /* 0x0000002aff037e24 */ /* 0x001fe4000f8e00ff */
[----:B------:R-:W-:Y:S01]  /*c230*/  IMAD R2, R20, 0x20, R81 ;  /* 0x0000002014027824 */ /* 0x000fe200078e0251 */
[----:B------:R-:W5:Y:S03]  /*c240*/  LD.E.128 R60, desc[UR48][R60.64] ;  /* 0x000000303c3c7980 */ /* 0x000f66000c101d00 */
[----:B------:R-:W-:Y:S01]  /*c250*/  IMAD R76, R3, 0x80, R2 ;  /* 0x00000080034c7824 */ /* 0x000fe200078e0202 */
[----:B------:R-:W-:Y:S01]  /*c260*/  UIMAD UR4, UR36, UR13, UR4 ;  /* 0x0000000d240472a4 */ /* 0x000fe2000f8e0204 */
[----:B------:R-:W5:Y:S02]  /*c270*/  LD.E.128 R64, desc[UR48][R64.64] ;  /* 0x0000003040407980 */ /* 0x000f64000c101d00 */
[----:B------:R-:W-:Y:S01]  /*c280*/  @P1 IMAD.HI.U32 R2, R76, UR14, RZ ;  /* 0x0000000e4c021c27 */ /* 0x000fe2000f8e00ff */
[----:B------:R-:W-:Y:S01]  /*c290*/  UIMAD.WIDE.U32 UR36, UR36, UR12, UR10 ;  /* 0x0000000c242472a5 */ /* 0x000fe2000f8e000a */
[----:B------:R-:W5:Y:S02]  /*c2a0*/  LD.E.128 R68, desc[UR48][R68.64] ;  /* 0x0000003044447980 */ /* 0x000f64000c101d00 */
[----:B------:R-:W-:Y:S01]  /*c2b0*/  @UP2 ULDC UR10, c[0x0][0xbf0] ;  /* 0x0002fc00000a2ab9 */ /* 0x000fe20000000800 */
[----:B------:R-:W-:Y:S01]  /*c2c0*/  IMAD.MOV.U32 R21, RZ, RZ, R76 ;  /* 0x000000ffff157224 */ /* 0x000fe200078e004c */
[----:B------:R-:W-:Y:S01]  /*c2d0*/  @P1 SHF.R.U32.HI R21, RZ, UR10, R2 ;  /* 0x0000000aff151c19 */ /* 0x000fe20008011602 */
[----:B------:R-:W-:Y:S01]  /*c2e0*/  UIADD3 UR4, UR37, UR4, URZ ;  /* 0x0000000425047290 */ /* 0x000fe2000fffe03f */
[----:B------:R-:W5:Y:S01]  /*c2f0*/  LD.E.128 R72, desc[UR48][R72.64] ;  /* 0x0000003048487980 */ /* 0x000f62000c101d00 */
[----:B------:R-:W-:Y:S01]  /*c300*/  ULDC.64 UR10, c[0x0][0xae0] ;  /* 0x0002b800000a7ab9 */ /* 0x000fe20000000a00 */
[--C-:B------:R-:W-:Y:S01]  /*c310*/  SHF.R.S32.HI R20, RZ, 0x1f, R21.reuse ;  /* 0x0000001fff147819 */ /* 0x100fe20000011415 */
[----:B------:R-:W-:Y:S01]  /*c320*/  IMAD.MOV R77, RZ, RZ, -R21 ;  /* 0x000000ffff4d7224 */ /* 0x000fe200078e0a15 */
[----:B------:R-:W-:Y:S01]  /*c330*/  @!PT LDS RZ, [RZ] ;  /* 0x00000000fffff984 */ /* 0x000fe20000000800 */
[----:B------:R-:W-:Y:S01]  /*c340*/  @!PT LDS RZ, [RZ] ;  /* 0x00000000fffff984 */ /* 0x000fe20000000800 */
[----:B------:R-:W-:Y:S01]  /*c350*/  @!PT LDS RZ, [RZ] ;  /* 0x00000000fffff984 */ /* 0x000fe20000000800 */
[----:B------:R-:W-:Y:S01]  /*c360*/  @!PT LDS RZ, [RZ] ;  /* 0x00000000fffff984 */ /* 0x000fe20000000800 */
[----:B------:R0:W-:Y:S06]  /*c370*/  MEMBAR.ALL.CTA ;  /* 0x0000000000007992 */ /* 0x0001ec0000008000 */
[----:B0-----:R-:W0:Y:S01]  /*c380*/  FENCE.VIEW.ASYNC.S ;  /* 0x00000000000073c6 */ /* 0x001e220000000000 */
[----:B------:R-:W-:-:S02]  /*c390*/  IMAD.U32 R3, RZ, RZ, UR37 ;  /* 0x00000025ff037e24 */ /* 0x000fc4000f8e00ff */
[----:B------:R-:W-:Y:S02]  /*c3a0*/  IMAD R20, R20, UR10, RZ ;  /* 0x0000000a14147c24 */ /* 0x000fe4000f8e02ff */
[----:B------:R-:W-:Y:S02]  /*c3b0*/  IMAD R77, R77, UR22, R76 ;  /* 0x000000164d4d7c24 */ /* 0x000fe4000f8e024c */
[----:B------:R-:W-:Y:S02]  /*c3c0*/  IMAD.U32 R2, RZ, RZ, UR36 ;  /* 0x00000024ff027e24 */ /* 0x000fe4000f8e00ff */
[----:B------:R-:W-:Y:S02]  /*c3d0*/  IMAD.U32 R3, RZ, RZ, UR4 ;  /* 0x00000004ff037e24 */ /* 0x000fe4000f8e00ff */
[C---:B------:R-:W-:Y:S01]  /*c3e0*/  IMAD R79, R21.reuse, UR11, R20 ;  /* 0x0000000b154f7c24 */ /* 0x040fe2000f8e0214 */
[----:B------:R-:W-:Y:S01]  /*c3f0*/  SHF.R.S32.HI R20, RZ, 0x1f, R77 ;  /* 0x0000001fff147819 */ /* 0x000fe2000001144d */
[----:B------:R-:W-:Y:S01]  /*c400*/  IMAD.WIDE.U32 R2, R21, UR10, R2 ;  /* 0x0000000a15027c25 */ /* 0x000fe2000f8e0002 */
[----:B------:R-:W-:-:S03]  /*c410*/  ULDC.64 UR10, c[0x0][0xad8] ;  /* 0x0002b600000a7ab9 */ /* 0x000fc60000000a00 */
[----:B------:R-:W-:Y:S02]  /*c420*/  IMAD.IADD R3, R3, 0x1, R79 ;  /* 0x0000000103037824 */ /* 0x000fe400078e024f */
[----:B------:R-:W-:Y:S02]  /*c430*/  IMAD R20, R20, UR10, RZ ;  /* 0x0000000a14147c24 */ /* 0x000fe4000f8e02ff */
[----:B------:R-:W-:-:S04]  /*c440*/  IMAD.WIDE.U32 R2, R77, UR10, R2 ;  /* 0x0000000a4d027c25 */ /* 0x000fc8000f8e0002 */
[----:B------:R-:W-:Y:S01]  /*c450*/  IMAD R21, R77, UR11, R20 ;  /* 0x0000000b4d157c24 */ /* 0x000fe2000f8e0214 */
[----:B------:R-:W-:Y:S01]  /*c460*/  ULDC.64 UR10, c[0x0][0xa80] ;  /* 0x0002a000000a7ab9 */ /* 0x000fe20000000a00 */
[----:B------:R-:W-:Y:S01]  /*c470*/  IMAD.U32 R82, RZ, RZ, UR42 ;  /* 0x0000002aff527e24 */ /* 0x000fe2000f8e00ff */
[----:B------:R-:W-:Y:S01]  /*c480*/  LEA R80, P2, R2, UR10, 0x1 ;  /* 0x0000000a02507c11 */ /* 0x000fe2000f8408ff */
[----:B------:R-:W-:Y:S02]  /*c490*/  IMAD.IADD R3, R3, 0x1, R21 ;  /* 0x0000000103037824 */ /* 0x000fe400078e0215 */
[----:B------:R-:W-:Y:S01]  /*c4a0*/  IMAD R82, R82, 0x80, R81 ;  /* 0x0000008052527824 */ /* 0x000fe200078e0251 */
[----:B------:R-:W-:Y:S02]  /*c4b0*/  UIADD3 UR8, UR8, 0x38820, URZ ;  /* 0x0003882008087890 */ /* 0x000fe4000fffe03f */
[----:B------:R-:W-:Y:S02]  /*c4c0*/  LEA.HI.X R81, R2, UR11, R3, 0x1, P2 ;  /* 0x0000000b02517c11 */ /* 0x000fe400090f0c03 */
[C---:B------:R-:W-:Y:S01]  /*c4d0*/  ISETP.GE.AND P2, PT, R82.reuse, UR9, PT ;  /* 0x0000000952007c0c */ /* 0x040fe2000bf46270 */
[----:B------:R-:W-:Y:S01]  /*c4e0*/  UPRMT UR8, URZ, 0x654, UR8 ;  /* 0x000006543f087896 */ /* 0x000fe20008000008 */
[----:B------:R-:W-:-:S02]  /*c4f0*/  VIADD R20, R82, 0x20 ;  /* 0x0000002052147836 */ /* 0x000fc40000000000 */
[----:B------:R-:W-:Y:S02]  /*c500*/  VIADD R76, R82, 0x40 ;  /* 0x00000040524c7836 */ /* 0x000fe40000000000 */
[C---:B------:R-:W-:Y:S02]  /*c510*/  VIADD R86, R0.reuse, 0x80 ;  /* 0x0000008000567836 */ /* 0x040fe40000000000 */
[C---:B------:R-:W-:Y:S02]  /*c520*/  VIADD R88, R0.reuse, 0xc0 ;  /* 0x000000c000587836 */ /* 0x040fe40000000000 */
[----:B------:R-:W-:Y:S01]  /*c530*/  VIADD R84, R0, 0x40 ;  /* 0x0000004000547836 */ /* 0x000fe20000000000 */
[----:B0-----:R-:W-:Y:S01]  /*c540*/  SYNCS.ARRIVE.TRANS64.RED.A1T0 RZ, [UR8], RZ ;  /* 0x000000ffffff79a7 */ /* 0x001fe20008100408 */
[----:B------:R0:W1:Y:S01]  /*c550*/  SHFL.IDX PT, R83, R80, RZ, 0x181f ;  /* 0x00181fff50537589 */ /* 0x00006200000e0000 */
[----:B------:R-:W-:Y:S03]  /*c560*/  BSSY B1, `(.L_x_173) ;  /* 0x000001a000017945 */ /* 0x000fe60003800000 */
[----:B------:R0:W2:Y:S01]  /*c570*/  SHFL.IDX PT, R79, R81, RZ, 0x181f ;  /* 0x00181fff514f7589 */ /* 0x0000a200000e0000 */
[----:B------:R-:W-:-:S02]  /*c580*/  ISETP.GE.AND P1, PT, R20, UR9, PT ;  /* 0x0000000914007c0c */ /* 0x000fc4000bf26270 */
[----:B------:R-:W-:Y:S02]  /*c590*/  ISETP.GE.AND P0, PT, R76, UR9, PT ;  /* 0x000000094c007c0c */ /* 0x000fe4000bf06270 */
[----:B------:R-:W-:Y:S02]  /*c5a0*/  SHF.R.S32.HI R90, RZ, 0x1f, R0 ;  /* 0x0000001fff5a7819 */ /* 0x000fe40000011400 */
[----:B------:R-:W-:Y:S02]  /*c5b0*/  SHF.R.S32.HI R85, RZ, 0x1f, R86 ;  /* 0x0000001fff557819 */ /* 0x000fe40000011456 */
[----:B------:R-:W-:Y:S02]  /*c5c0*/  SHF.R.S32.HI R87, RZ, 0x1f, R88 ;  /* 0x0000001fff577819 */ /* 0x000fe40000011458 */
[----:B------:R-:W-:Y:S01]  /*c5d0*/  SHF.R.S32.HI R89, RZ, 0x1f, R84 ;  /* 0x0000001fff597819 */ /* 0x000fe20000011454 */
[----:B0-----:R-:W-:Y:S06]  /*c5e0*/  @P2 BRA `(.L_x_174) ;  /* 0x0000000000442947 */ /* 0x001fec0003800000 */
[----:B------:R-:W-:Y:S02]  /*c5f0*/  ULDC UR4, c[0x0][0xac8] ;  /* 0x0002b20000047ab9 */ /* 0x000fe40000000800 */
[----:B------:R-:W-:Y:S02]  /*c600*/  ISETP.GE.AND P5, PT, R0, UR4, PT ;  /* 0x0000000400007c0c */ /* 0x000fe4000bfa6270 */
[----:B------:R-:W-:Y:S02]  /*c610*/  ISETP.GE.AND P4, PT, R84, UR4, PT ;  /* 0x0000000454007c0c */ /* 0x000fe4000bf86270 */
[----:B------:R-:W-:Y:S02]  /*c620*/  ISETP.GE.AND P3, PT, R86, UR4, PT ;  /* 0x0000000456007c0c */ /* 0x000fe4000bf66270 */
[----:B------:R-:W-:-:S07]  /*c630*/  ISETP.GE.AND P2, PT, R88, UR4, PT ;  /* 0x0000000458007c0c */ /* 0x000fce000bf46270 */
[----:B-1----:R-:W-:-:S04]  /*c640*/  @!P5 LEA R2, P6, R0, R83, 0x1 ;  /* 0x000000530002d211 */ /* 0x002fc800078c08ff */
[----:B--2---:R-:W-:Y:S02]  /*c650*/  @!P5 LEA.HI.X R3, R0, R79, R90, 0x1, P6 ;  /* 0x0000004f0003d211 */ /* 0x004fe400030f0c5a */
[----:B------:R-:W-:-:S03]  /*c660*/  @!P4 LEA R20, P6, R84, R83, 0x1 ;  /* 0x000000535414c211 */ /* 0x000fc600078c08ff */
[----:B-----5:R0:W-:Y:S01]  /*c670*/  @!P5 ST.E.128 desc[UR48][R2.64], R4 ;  /* 0x000000040200d985 */ /* 0x0201e2000c101d30 */
[----:B------:R-:W-:Y:S02]  /*c680*/  @!P4 LEA.HI.X R21, R84, R79, R89, 0x1, P6 ;  /* 0x0000004f5415c211 */ /* 0x000fe400030f0c59 */
[----:B------:R-:W-:-:S03]  /*c690*/  @!P3 LEA R76, P6, R86, R83, 0x1 ;  /* 0x00000053564cb211 */ /* 0x000fc600078c08ff */
[----:B------:R0:W-:Y:S01]  /*c6a0*/  @!P4 ST.E.128 desc[UR48][R20.64], R28 ;  /* 0x0000001c1400c985 */ /* 0x0001e2000c101d30 */
[----:B------:R-:W-:Y:S02]  /*c6b0*/  @!P3 LEA.HI.X R77, R86, R79, R85, 0x1, P6 ;  /* 0x0000004f564db211 */ /* 0x000fe400030f0c55 */
[----:B------:R-:W-:-:S03]  /*c6c0*/  @!P2 LEA R78, P6, R88, R83, 0x1 ;  /* 0x00000053584ea211 */ /* 0x000fc600078c08ff */
[----:B------:R0:W-:Y:S01]  /*c6d0*/  @!P3 ST.E.128 desc[UR48][R76.64], R44 ;  /* 0x0000002c4c00b985 */ /* 0x0001e2000c101d30 */
[----:B------:R-:W-:-:S05]  /*c6e0*/  @!P2 LEA.HI.X R79, R88, R79, R87, 0x1, P6 ;  /* 0x0000004f584fa211 */ /* 0x000fca00030f0c57 */
[----:B------:R0:W-:Y:S04]  /*c6f0*/  @!P2 ST.E.128 desc[UR48][R78.64], R60 ;  /* 0x0000003c4e00a985 */ /* 0x0001e8000c101d30 */
.L_x_174:
[----:B------:R-:W-:Y:S05]  /*c700*/  BSYNC B1 ;  /* 0x0000000000017941 */ /* 0x000fea0003800000 */
.L_x_173:
[----:B0-----:R0:W3:Y:S01]  /*c710*/  SHFL.IDX PT, R21, R81, 0x1, 0x181f ;  /* 0x00381f0051157f89 */ /* 0x0010e200000e0000 */
[----:B------:R-:W-:Y:S03]  /*c720*/  BSSY B1, `(.L_x_175) ;  /* 0x0000014000017945 */ /* 0x000fe60003800000 */
[----:B-----5:R0:W4:Y:S01]  /*c730*/  SHFL.IDX PT, R7, R80, 0x1, 0x181f ;  /* 0x00381f0050077f89 */ /* 0x02012200000e0000 */
[----:B------:R-:W-:Y:S05]  /*c740*/  @P1 BRA `(.L_x_176) ;  /* 0x0000000000441947 */ /* 0x000fea0003800000 */
[----:B------:R-:W-:Y:S02]  /*c750*/  ULDC UR4, c[0x0][0xac8] ;  /* 0x0002b20000047ab9 */ /* 0x000fe40000000800 */
[----:B------:R-:W-:Y:S02]  /*c760*/  ISETP.GE.AND P4, PT, R0, UR4, PT ;  /* 0x0000000400007c0c */ /* 0x000fe4000bf86270 */
[----:B------:R-:W-:Y:S02]  /*c770*/  ISETP.GE.AND P3, PT, R84, UR4, PT ;  /* 0x0000000454007c0c */ /* 0x000fe4000bf66270 */
[----:B------:R-:W-:Y:S02]  /*c780*/  ISETP.GE.AND P2, PT, R86, UR4, PT ;  /* 0x0000000456007c0c */ /* 0x000fe4000bf46270 */
[----:B------:R-:W-:-:S07]  /*c790*/  ISETP.GE.AND P1, PT, R88, UR4, PT ;  /* 0x0000000458007c0c */ /* 0x000fce000bf26270 */
[-C--:B----4-:R-:W-:Y:S02]  /*c7a0*/  @!P4 LEA R2, P6, R0, R7.reuse, 0x1 ;  /* 0x000000070002c211 */ /* 0x090fe400078c08ff */
[----:B------:R-:W-:Y:S02]  /*c7b0*/  @!P3 LEA R4, P5, R84, R7, 0x1 ;  /* 0x000000075404b211 */ /* 0x000fe400078a08ff */
[----:B---3--:R-:W-:Y:S02]  /*c7c0*/  @!P4 LEA.HI.X R3, R0, R21, R90, 0x1, P6 ;  /* 0x000000150003c211 */ /* 0x008fe400030f0c5a */
[----:B------:R-:W-:Y:S02]  /*c7d0*/  @!P2 LEA R6, P6, R86, R7, 0x1 ;  /* 0x000000075606a211 */ /* 0x000fe400078c08ff */
[----:B------:R-:W-:Y:S01]  /*c7e0*/  @!P3 LEA.HI.X R5, R84, R21, R89, 0x1, P5 ;  /* 0x000000155405b211 */ /* 0x000fe200028f0c59 */
[----:B------:R3:W-:Y:S01]  /*c7f0*/  @!P4 ST.E.128 desc[UR48][R2.64], R8 ;  /* 0x000000080200c985 */ /* 0x0007e2000c101d30 */
[----:B------:R-:W-:-:S02]  /*c800*/  @!P1 LEA R20, P5, R88, R7, 0x1 ;  /* 0x0000000758149211 */ /* 0x000fc400078a08ff */
[-C--:B------:R-:W-:Y:S01]  /*c810*/  @!P2 LEA.HI.X R7, R86, R21.reuse, R85, 0x1, P6 ;  /* 0x000000155607a211 */ /* 0x080fe200030f0c55 */
[----:B------:R3:W-:Y:S01]  /*c820*/  @!P3 ST.E.128 desc[UR48][R4.64], R32 ;  /* 0x000000200400b985 */ /* 0x0007e2000c101d30 */
[----:B------:R-:W-:-:S03]  /*c830*/  @!P1 LEA.HI.X R21, R88, R21, R87, 0x1, P5 ;  /* 0x0000001558159211 */ /* 0x000fc600028f0c57 */
[----:B------:R3:W-:Y:S04]  /*c840*/  @!P2 ST.E.128 desc[UR48][R6.64], R48 ;  /* 0x000000300600a985 */ /* 0x0007e8000c101d30 */
[----:B------:R3:W-:Y:S02]  /*c850*/  @!P1 ST.E.128 desc[UR48][R20.64], R64 ;  /* 0x0000004014009985 */ /* 0x0007e4000c101d30 */
.L_x_176:
[----:B------:R-:W-:Y:S05]  /*c860*/  BSYNC B1 ;  /* 0x0000000000017941 */ /* 0x000fea0003800000 */
.L_x_175:
[----:B---3--:R3:W0:Y:S01]  /*c870*/  SHFL.IDX PT, R9, R81, 0x2, 0x181f ;  /* 0x00581f0051097f89 */ /* 0x00862200000e0000 */
[----:B------:R-:W-:Y:S03]  /*c880*/  BSSY B1, `(.L_x_177) ;  /* 0x0000014000017945 */ /* 0x000fe60003800000 */
[----:B------:R3:W0:Y:S01]  /*c890*/  SHFL.IDX PT, R5, R80, 0x2, 0x181f ;  /* 0x00581f0050057f89 */ /* 0x00062200000e0000 */
[----:B------:R-:W-:Y:S05]  /*c8a0*/  @P0 BRA `(.L_x_178) ;  /* 0x0000000000440947 */ /* 0x000fea0003800000 */
[----:B------:R-:W-:Y:S02]  /*c8b0*/  ULDC UR4, c[0x0][0xac8] ;  /* 0x0002b20000047ab9 */ /* 0x000fe40000000800 */
[----:B------:R-:W-:Y:S02]  /*c8c0*/  ISETP.GE.AND P3, PT, R0, UR4, PT ;  /* 0x0000000400007c0c */ /* 0x000fe4000bf66270 */
[----:B------:R-:W-:Y:S02]  /*c8d0*/  ISETP.GE.AND P2, PT, R84, UR4, PT ;  /* 0x0000000454007c0c */ /* 0x000fe4000bf46270 */
[----:B------:R-:W-:Y:S02]  /*c8e0*/  ISETP.GE.AND P1, PT, R86, UR4, PT ;  /* 0x0000000456007c0c */ /* 0x000fe4000bf26270 */
[----:B------:R-:W-:-:S07]  /*c8f0*/  ISETP.GE.AND P0, PT, R88, UR4, PT ;  /* 0x0000000458007c0c */ /* 0x000fce000bf06270 */
[-C--:B0-----:R-:W-:Y:S02]  /*c900*/  @!P3 LEA R2, P6, R0, R5.reuse, 0x1 ;  /* 0x000000050002b211 */ /* 0x081fe400078c08ff */
[-C--:B------:R-:W-:Y:S02]  /*c910*/  @!P2 LEA R4, P5, R84, R5.reuse, 0x1 ;  /* 0x000000055404a211 */ /* 0x080fe400078a08ff */
[----:B------:R-:W-:Y:S02]  /*c920*/  @!P1 LEA R6, P4, R86, R5, 0x1 ;  /* 0x0000000556069211 */ /* 0x000fe400078808ff */
[----:B------:R-:W-:Y:S02]  /*c930*/  @!P3 LEA.HI.X R3, R0, R9, R90, 0x1, P6 ;  /* 0x000000090003b211 */ /* 0x000fe400030f0c5a */
[----:B------:R-:W-:Y:S02]  /*c940*/  @!P0 LEA R8, P6, R88, R5, 0x1 ;  /* 0x0000000558088211 */ /* 0x000fe400078c08ff */
[-C--:B------:R-:W-:Y:S01]  /*c950*/  @!P2 LEA.HI.X R5, R84, R9.reuse, R89, 0x1, P5 ;  /* 0x000000095405a211 */ /* 0x080fe200028f0c59 */
[----:B------:R0:W-:Y:S01]  /*c960*/  @!P3 ST.E.128 desc[UR48][R2.64], R12 ;  /* 0x0000000c0200b985 */ /* 0x0001e2000c101d30 */
[----:B----4-:R-:W-:-:S02]  /*c970*/  @!P1 LEA.HI.X R7, R86, R9, R85, 0x1, P4 ;  /* 0x0000000956079211 */ /* 0x010fc400020f0c55 */
[----:B------:R-:W-:Y:S01]  /*c980*/  @!P0 LEA.HI.X R9, R88, R9, R87, 0x1, P6 ;  /* 0x0000000958098211 */ /* 0x000fe200030f0c57 */
[----:B------:R0:W-:Y:S04]  /*c990*/  @!P2 ST.E.128 desc[UR48][R4.64], R36 ;  /* 0x000000240400a985 */ /* 0x0001e8000c101d30 */
[----:B------:R0:W-:Y:S04]  /*c9a0*/  @!P1 ST.E.128 desc[UR48][R6.64], R52 ;  /* 0x0000003406009985 */ /* 0x0001e8000c101d30 */
[----:B------:R0:W-:Y:S02]  /*c9b0*/  @!P0 ST.E.128 desc[UR48][R8.64], R68 ;  /* 0x0000004408008985 */ /* 0x0001e4000c101d30 */
.L_x_178:
[----:B------:R-:W-:Y:S05]  /*c9c0*/  BSYNC B1 ;  /* 0x0000000000017941 */ /* 0x000fea0003800000 */
.L_x_177:
[----:B0-----:R-:W-:Y:S01]  /*c9d0*/  VIADD R2, R82, 0x60 ;  /* 0x0000006052027836 */ /* 0x001fe20000000000 */
[----:B---3--:R-:W0:Y:S04]  /*c9e0*/  SHFL.IDX PT, R81, R81, 0x3, 0x181f ;  /* 0x00781f0051517f89 */ /* 0x008e2800000e0000 */
[----:B------:R-:W-:Y:S01]  /*c9f0*/  ISETP.GE.AND P0, PT, R2, UR9, PT ;  /* 0x0000000902007c0c */ /* 0x000fe2000bf06270 */
[----:B------:R3:W0:-:S12]  /*ca00*/  SHFL.IDX PT, R9, R80, 0x3, 0x181f ;  /* 0x00781f0050097f89 */ /* 0x00061800000e0000 */
[----:B---3--:R-:W-:Y:S05]  /*ca10*/  @P0 BRA `(.L_x_179) ;  /* 0x00000028002c0947 */ /* 0x008fea0003800000 */
[----:B------:R-:W-:Y:S02]  /*ca20*/  ULDC UR4, c[0x0][0xac8] ;  /* 0x0002b20000047ab9 */ /* 0x000fe40000000800 */
[----:B------:R-:W-:Y:S02]  /*ca30*/  ISETP.GE.AND P3, PT, R0, UR4, PT ;  /* 0x0000000400007c0c */ /* 0x000fe4000bf66270 */
[----:B------:R-:W-:Y:S02]  /*ca40*/  ISETP.GE.AND P4, PT, R84, UR4, PT ;  /* 0x0000000454007c0c */ /* 0x000fe4000bf86270 */
[----:B------:R-:W-:-:S09]  /*ca50*/  ISETP.GE.AND P5, PT, R86, UR4, PT ;  /* 0x0000000456007c0c */ /* 0x000fd2000bfa6270 */
[-C--:B0-----:R-:W-:Y:S02]  /*ca60*/  @!P3 LEA R2, P0, R0, R9.reuse, 0x1 ;  /* 0x000000090002b211 */ /* 0x081fe400078008ff */
[-C--:B------:R-:W-:Y:S02]  /*ca70*/  @!P4 LEA R4, P1, R84, R9.reuse, 0x1 ;  /* 0x000000095404c211 */ /* 0x080fe400078208ff */
[----:B------:R-:W-:Y:S02]  /*ca80*/  @!P5 LEA R6, P2, R86, R9, 0x1 ;  /* 0x000000095606d211 */ /* 0x000fe400078408ff */
[-C--:B------:R-:W-:Y:S02]  /*ca90*/  @!P3 LEA.HI.X R3, R0, R81.reuse, R90, 0x1, P0 ;  /* 0x000000510003b211 */ /* 0x080fe400000f0c5a */
[-C--:B------:R-:W-:Y:S02]  /*caa0*/  @!P4 LEA.HI.X R5, R84, R81.reuse, R89, 0x1, P1 ;  /* 0x000000515405c211 */ /* 0x080fe400008f0c59 */
[----:B----4-:R-:W-:Y:S01]  /*cab0*/  @!P5 LEA.HI.X R7, R86, R81, R85, 0x1, P2 ;  /* 0x000000515607d211 */ /* 0x010fe200010f0c55 */
[----:B------:R3:W-:Y:S01]  /*cac0*/  @!P3 ST.E.128 desc[UR48][R2.64], R24 ;  /* 0x000000180200b985 */ /* 0x0007e2000c101d30 */
[----:B------:R-:W-:-:S03]  /*cad0*/  ISETP.GE.AND P0, PT, R88, UR4, PT ;  /* 0x0000000458007c0c */ /* 0x000fc6000bf06270 */
[----:B------:R3:W-:Y:S04]  /*cae0*/  @!P4 ST.E.128 desc[UR48][R4.64], R40 ;  /* 0x000000280400c985 */ /* 0x0007e8000c101d30 */
[----:B------:R3:W-:Y:S06]  /*caf0*/  @!P5 ST.E.128 desc[UR48][R6.64], R56 ;  /* 0x000000380600d985 */ /* 0x0007ec000c101d30 */
[----:B------:R-:W-:Y:S05]  /*cb00*/  @P0 BRA `(.L_x_179) ;  /* 0x0000002400f00947 */ /* 0x000fea0003800000 */
[----:B---3--:R-:W-:-:S04]  /*cb10*/  LEA R2, P0, R88, R9, 0x1 ;  /* 0x0000000958027211 */ /* 0x008fc800078008ff */
[----:B------:R-:W-:-:S05]  /*cb20*/  LEA.HI.X R3, R88, R81, R87, 0x1, P0 ;  /* 0x0000005158037211 */ /* 0x000fca00000f0c57 */
[----:B------:R0:W-:Y:S01]  /*cb30*/  ST.E.128 desc[UR48][R2.64], R72 ;  /* 0x0000004802007985 */ /* 0x0001e2000c101d30 */
[----:B------:R-:W-:Y:S05]  /*cb40*/  BRA `(.L_x_179) ;  /* 0x0000002400e07947 */ /* 0x000fea0003800000 */
.L_x_172:
[----:B------:R-:W-:Y:S01]  /*cb50*/  ULDC.64 UR14, c[0x0][0xb08] ;  /* 0x0002c200000e7ab9 */ /* 0x000fe20000000a00 */
[----:B------:R-:W-:Y:S01]  /*cb60*/  IMAD.MOV.U32 R71, RZ, RZ, R76 ;  /* 0x000000ffff477224 */ /* 0x000fe200078e004c */
[----:B------:R-:W-:Y:S01]  /*cb70*/  UIMAD UR12, UR16, UR14, URZ ;  /* 0x0000000e100c72a4 */ /* 0x000fe2000f8e023f */
[----:B------:R-:W-:Y:S01]  /*cb80*/  ISETP.GE.AND P0, PT, R77, UR9, PT ;  /* 0x000000094d007c0c */ /* 0x000fe2000bf06270 */
[----:B------:R-:W-:Y:S01]  /*cb90*/  UIMAD.WIDE.U32 UR10, UR4, UR14, URZ ;  /* 0x0000000e040a72a5 */ /* 0x000fe2000f8e003f */
[C---:B------:R-:W-:Y:S01]  /*cba0*/  VIADD R93, R16.reuse, 0x90 ;  /* 0x00000090105d7836 */ /* 0x040fe20000000000 */
[----:B------:R-:W-:Y:S01]  /*cbb0*/  UIMAD UR12, UR4, UR15, UR12 ;  /* 0x0000000f040c72a4 */ /* 0x000fe2000f8e020c */
[C---:B------:R-:W-:Y:S01]  /*cbc0*/  VIADD R95, R16.reuse, 0x88 ;  /* 0x00000088105f7836 */ /* 0x040fe20000000000 */
[----:B------:R-:W-:Y:S01]  /*cbd0*/  USHF.R.S32.HI UR4, URZ, 0x1f, UR36 ;  /* 0x0000001f3f047899 */ /* 0x000fe20008011424 */
[C---:B------:R-:W-:Y:S01]  /*cbe0*/  VIADD R161, R16.reuse, 0x80 ;  /* 0x0000008010a17836 */ /* 0x040fe20000000000 */
[----:B------:R-:W-:Y:S01]  /*cbf0*/  UIADD3 UR11, UR11, UR12, URZ ;  /* 0x0000000c0b0b7290 */ /* 0x000fe2000fffe03f */
[C---:B------:R-:W-:Y:S01]  /*cc00*/  VIADD R163, R16.reuse, 0x78 ;  /* 0x0000007810a37836 */ /* 0x040fe20000000000 */
[----:B------:R-:W-:Y:S01]  /*cc10*/  ULDC.64 UR14, c[0x0][0xb40] ;  /* 0x0002d000000e7ab9 */ /* 0x000fe20000000a00 */
[----:B------:R-:W-:Y:S01]  /*cc20*/  ULDC.64 UR12, c[0x0][0xb38] ;  /* 0x0002ce00000c7ab9 */ /* 0x000fe20000000a00 */
[----:B------:R-:W-:Y:S01]  /*cc30*/  UIMAD UR4, UR4, UR14, URZ ;  /* 0x0000000e040472a4 */ /* 0x000fe2000f8e023f */
[C---:B------:R-:W-:Y:S01]  /*cc40*/  VIADD R165, R16.reuse, 0x70 ;  /* 0x0000007010a57836 */ /* 0x040fe20000000000 */
[----:B------:R-:W-:Y:S01]  /*cc50*/  UIMAD.WIDE.U32 UR10, UR39, UR12, UR10 ;  /* 0x0000000c270a72a5 */ /* 0x000fe2000f8e000a */
[C---:B------:R-:W-:Y:S01]  /*cc60*/  VIADD R167, R16.reuse, 0x68 ;  /* 0x0000006810a77836 */ /* 0x040fe20000000000 */
[----:B------:R-:W-:Y:S01]  /*cc70*/  UIMAD UR4, UR36, UR15, UR4 ;  /* 0x0000000f240472a4 */ /* 0x000fe2000f8e0204 */
[C---:B------:R-:W-:Y:S01]  /*cc80*/  VIADD R169, R16.reuse, 0x60 ;  /* 0x0000006010a97836 */ /* 0x040fe20000000000 */
[----:B------:R-:W-:Y:S01]  /*cc90*/  UIMAD UR11, UR39, UR13, UR11 ;  /* 0x0000000d270b72a4 */ /* 0x000fe2000f8e020b */
[C---:B------:R-:W-:Y:S01]  /*cca0*/  VIADD R171, R16.reuse, 0x58 ;  /* 0x0000005810ab7836 */ /* 0x040fe20000000000 */
[----:B------:R-:W-:Y:S01]  /*ccb0*/  UIADD3 UR8, UR8, 0x38820, URZ ;  /* 0x0003882008087890 */ /* 0x000fe2000fffe03f */
[C---:B------:R-:W-:Y:S01]  /*ccc0*/  VIADD R173, R16.reuse, 0x50 ;  /* 0x0000005010ad7836 */ /* 0x040fe20000000000 */
[----:B------:R-:W-:Y:S01]  /*ccd0*/  UIMAD.WIDE.U32 UR36, UR36, UR14, UR10 ;  /* 0x0000000e242472a5 */ /* 0x000fe2000f8e000a */
[----:B------:R-:W-:Y:S01]  /*cce0*/  VIADD R175, R16, 0x48 ;  /* 0x0000004810af7836 */ /* 0x000fe20000000000 */
[----:B------:R-:W-:Y:S01]  /*ccf0*/  ULDC.64 UR12, c[0x0][0xb48] ;  /* 0x0002d200000c7ab9 */ /* 0x000fe20000000a00 */
[----:B------:R-:W-:Y:S01]  /*cd00*/  @UP2 ULDC UR10, c[0x0][0xbec] ;  /* 0x0002fb00000a2ab9 */ /* 0x000fe20000000800 */
[----:B------:R-:W-:Y:S01]  /*cd10*/  UIADD3 UR11, UR37, UR4, URZ ;  /* 0x00000004250b7290 */ /* 0x000fe2000fffe03f */
[----:B------:R-:W-:Y:S01]  /*cd20*/  @P1 IMAD.HI.U32 R0, R76, UR10, RZ ;  /* 0x0000000a4c001c27 */ /* 0x000fe2000f8e00ff */
[----:B------:R-:W-:Y:S01]  /*cd30*/  UPRMT UR8, URZ, 0x654, UR8 ;  /* 0x000006543f087896 */ /* 0x000fe20008000008 */
[----:B------:R-:W-:Y:S01]  /*cd40*/  BSSY B1, `(.L_x_180) ;  /* 0x00000d9000017945 */ /* 0x000fe20003800000 */
[----:B------:R-:W-:Y:S01]  /*cd50*/  @UP2 ULDC UR4, c[0x0][0xbf0] ;  /* 0x0002fc0000042ab9 */ /* 0x000fe20000000800 */
[----:B------:R-:W-:Y:S01]  /*cd60*/  UMOV UR10, UR36 ;  /* 0x00000024000a7c82 */ /* 0x000fe20008000000 */
[----:B------:R-:W-:Y:S01]  /*cd70*/  @P1 SHF.R.U32.HI R71, RZ, UR4, R0 ;  /* 0x00000004ff471c19 */ /* 0x000fe20008011600 */
[----:B------:R-:W-:Y:S01]  /*cd80*/  UIMAD.WIDE.U32 UR10, UR40, UR12, UR10 ;  /* 0x0000000c280a72a5 */ /* 0x000fe2000f8e000a */
[C---:B------:R-:W-:Y:S01]  /*cd90*/  VIADD R177, R16.reuse, 0x40 ;  /* 0x0000004010b17836 */ /* 0x040fe20000000000 */
[----:B------:R-:W-:Y:S01]  /*cda0*/  SHF.R.S32.HI R78, RZ, 0x1f, R18 ;  /* 0x0000001fff4e7819 */ /* 0x000fe20000011412 */
[----:B------:R-:W-:Y:S01]  /*cdb0*/  VIADD R179, R16, 0x38 ;  /* 0x0000003810b37836 */ /* 0x000fe20000000000 */
[--C-:B------:R-:W-:Y:S01]  /*cdc0*/  SHF.R.S32.HI R0, RZ, 0x1f, R71.reuse ;  /* 0x0000001fff007819 */ /* 0x100fe20000011447 */
[----:B------:R-:W-:Y:S01]  /*cdd0*/  IMAD.MOV R73, RZ, RZ, -R71 ;  /* 0x000000ffff497224 */ /* 0x000fe200078e0a47 */
[----:B------:R-:W-:-:S02]  /*cde0*/  UIMAD UR40, UR40, UR13, UR11 ;  /* 0x0000000d282872a4 */ /* 0x000fc4000f8e020b */
[----:B------:R-:W-:Y:S01]  /*cdf0*/  IMAD.U32 R69, RZ, RZ, UR11 ;  /* 0x0000000bff457e24 */ /* 0x000fe2000f8e00ff */
[----:B------:R-:W-:Y:S01]  /*ce00*/  SYNCS.ARRIVE.TRANS64.RED.A1T0 RZ, [UR8], RZ ;  /* 0x000000ffffff79a7 */ /* 0x000fe20008100408 */
[----:B------:R-:W-:Y:S01]  /*ce10*/  ULDC.64 UR12, c[0x0][0xb30] ;  /* 0x0002cc00000c7ab9 */ /* 0x000fe20000000a00 */
[----:B------:R-:W-:Y:S01]  /*ce20*/  IMAD R73, R73, UR22, R76 ;  /* 0x0000001649497c24 */ /* 0x000fe2000f8e024c */
[----:B------:R-:W-:Y:S01]  /*ce30*/  SHF.R.S32.HI R79, RZ, 0x1f, R19 ;  /* 0x0000001fff4f7819 */ /* 0x000fe20000011413 */
[----:B------:R-:W-:Y:S01]  /*ce40*/  IMAD R0, R0, UR12, RZ ;  /* 0x0000000c00007c24 */ /* 0x000fe2000f8e02ff */
[----:B------:R-:W-:Y:S01]  /*ce50*/  SHF.R.S32.HI R80, RZ, 0x1f, R22 ;  /* 0x0000001fff507819 */ /* 0x000fe20000011416 */
[----:B------:R-:W-:Y:S01]  /*ce60*/  IMAD.U32 R68, RZ, RZ, UR10 ;  /* 0x0000000aff447e24 */ /* 0x000fe2000f8e00ff */
[----:B------:R-:W-:Y:S01]  /*ce70*/  ULDC.64 UR10, c[0x0][0xb28] ;  /* 0x0002ca00000a7ab9 */ /* 0x000fe20000000a00 */
[----:B------:R-:W-:Y:S01]  /*ce80*/  IMAD.U32 R69, RZ, RZ, UR40 ;  /* 0x00000028ff457e24 */ /* 0x000fe2000f8e00ff */
[----:B------:R-:W-:Y:S01]  /*ce90*/  SHF.R.S32.HI R81, RZ, 0x1f, R23 ;  /* 0x0000001fff517819 */ /* 0x000fe20000011417 */
[C---:B------:R-:W-:Y:S01]  /*cea0*/  IMAD R75, R71.reuse, UR13, R0 ;  /* 0x0000000d474b7c24 */ /* 0x040fe2000f8e0200 */
[----:B------:R-:W-:Y:S01]  /*ceb0*/  SHF.R.S32.HI R0, RZ, 0x1f, R73 ;  /* 0x0000001fff007819 */ /* 0x000fe20000011449 */
[----:B------:R-:W-:Y:S01]  /*cec0*/  IMAD.WIDE.U32 R68, R71, UR12, R68 ;  /* 0x0000000c47447c25 */ /* 0x000fe2000f8e0044 */
[----:B------:R-:W-:-:S02]  /*ced0*/  SHF.R.S32.HI R82, RZ, 0x1f, R232 ;  /* 0x0000001fff527819 */ /* 0x000fc400000114e8 */
[----:B------:R-:W-:Y:S01]  /*cee0*/  SHF.R.S32.HI R83, RZ, 0x1f, R233 ;  /* 0x0000001fff537819 */ /* 0x000fe200000114e9 */
[----:B------:R-:W-:Y:S01]  /*cef0*/  IMAD R0, R0, UR10, RZ ;  /* 0x0000000a00007c24 */ /* 0x000fe2000f8e02ff */
[----:B------:R-:W-:Y:S01]  /*cf00*/  SHF.R.S32.HI R88, RZ, 0x1f, R234 ;  /* 0x0000001fff587819 */ /* 0x000fe200000114ea */
[----:B------:R-:W-:Y:S01]  /*cf10*/  IMAD.IADD R69, R69, 0x1, R75 ;  /* 0x0000000145457824 */ /* 0x000fe200078e024b */
[----:B------:R-:W-:Y:S01]  /*cf20*/  SHF.R.S32.HI R89, RZ, 0x1f, R235 ;  /* 0x0000001fff597819 */ /* 0x000fe200000114eb */
[C---:B------:R-:W-:Y:S01]  /*cf30*/  IMAD R75, R73.reuse, UR11, R0 ;  /* 0x0000000b494b7c24 */ /* 0x040fe2000f8e0200 */
[----:B------:R-:W-:Y:S01]  /*cf40*/  SHF.R.S32.HI R90, RZ, 0x1f, R236 ;  /* 0x0000001fff5a7819 */ /* 0x000fe200000114ec */
[----:B------:R-:W-:Y:S01]  /*cf50*/  IMAD.WIDE.U32 R68, R73, UR10, R68 ;  /* 0x0000000a49447c25 */ /* 0x000fe2000f8e0044 */
[----:B------:R-:W-:Y:S01]  /*cf60*/  ULDC.64 UR10, c[0x0][0xb00] ;  /* 0x0002c000000a7ab9 */ /* 0x000fe20000000a00 */
[----:B------:R-:W-:Y:S02]  /*cf70*/  SHF.R.S32.HI R91, RZ, 0x1f, R237 ;  /* 0x0000001fff5b7819 */ /* 0x000fe400000114ed */
[----:B------:R-:W-:Y:S01]  /*cf80*/  IMAD.IADD R75, R69, 0x1, R75 ;  /* 0x00000001454b7824 */ /* 0x000fe200078e024b */
[----:B------:R-:W-:Y:S01]  /*cf90*/  LEA R0, P1, R68, UR10, 0x2 ;  /* 0x0000000a44007c11 */ /* 0x000fe2000f8210ff */
[C---:B------:R-:W-:Y:S01]  /*cfa0*/  VIADD R181, R16.reuse, 0x30 ;  /* 0x0000003010b57836 */ /* 0x040fe20000000000 */
[----:B------:R-:W-:Y:S01]  /*cfb0*/  SHF.R.S32.HI R93, RZ, 0x1f, R93 ;  /* 0x0000001fff5d7819 */ /* 0x000fe2000001145d */
[----:B------:R-:W-:Y:S01]  /*cfc0*/  VIADD R183, R16, 0x28 ;  /* 0x0000002810b77836 */ /* 0x000fe20000000000 */
[----:B------:R-:W-:Y:S01]  /*cfd0*/  LEA.HI.X R75, R68, UR11, R75, 0x2, P1 ;  /* 0x0000000b444b7c11 */ /* 0x000fe200088f144b */
[C---:B------:R-:W-:Y:S01]  /*cfe0*/  VIADD R185, R16.reuse, 0x20 ;  /* 0x0000002010b97836 */ /* 0x040fe20000000000 */
[----:B------:R0:W1:Y:S01]  /*cff0*/  SHFL.IDX PT, R68, R0, RZ, 0x1c1f ;  /* 0x001c1fff00447589 */ /* 0x00006200000e0000 */
[C---:B------:R-:W-:Y:S01]  /*d000*/  VIADD R187, R16.reuse, 0x18 ;  /* 0x0000001810bb7836 */ /* 0x040fe20000000000 */
[----:B------:R-:W-:Y:S01]  /*d010*/  SHF.R.S32.HI R95, RZ, 0x1f, R95 ;  /* 0x0000001fff5f7819 */ /* 0x000fe2000001145f */
[C---:B------:R-:W-:Y:S01]  /*d020*/  VIADD R189, R16.reuse, 0x10 ;  /* 0x0000001010bd7836 */ /* 0x040fe20000000000 */
[----:B------:R0:W2:Y:S01]  /*d030*/  SHFL.IDX PT, R69, R75, RZ, 0x1c1f ;  /* 0x001c1fff4b457589 */ /* 0x0000a200000e0000 */
        /* <DEDUP_REMOVED lines=32> */
[----:B------:R-:W-:-:S02]  /*d240*/  VIADD R186, R16, 0x18 ;  /* 0x0000001810ba7836 */ /* 0x000fc40000000000 */
[C---:B------:R-:W-:Y:S02]  /*d250*/  VIADD R188, R16.reuse, 0x10 ;  /* 0x0000001010bc7836 */ /* 0x040fe40000000000 */
[----:B------:R-:W-:Y:S01]  /*d260*/  VIADD R190, R16, 0x8 ;  /* 0x0000000810be7836 */ /* 0x000fe20000000000 */
[----:B012---:R-:W-:Y:S06]  /*d270*/  @P0 BRA `(.L_x_181) ;  /* 0x0000000800140947 */ /* 0x007fec0003800000 */
[----:B------:R-:W-:Y:S02]  /*d280*/  ULDC UR4, c[0x0][0xac8] ;  /* 0x0002b20000047ab9 */ /* 0x000fe40000000800 */
[----:B------:R-:W-:Y:S02]  /*d290*/  ISETP.GE.AND P1, PT, R16, UR4, PT ;  /* 0x0000000410007c0c */ /* 0x000fe4000bf26270 */
[----:B------:R-:W-:Y:S02]  /*d2a0*/  ISETP.GE.AND P2, PT, R190, UR4, PT ;  /* 0x00000004be007c0c */ /* 0x000fe4000bf46270 */
[----:B------:R-:W-:Y:S02]  /*d2b0*/  ISETP.GE.AND P3, PT, R188, UR4, PT ;  /* 0x00000004bc007c0c */ /* 0x000fe4000bf66270 */
[----:B------:R-:W-:Y:S02]  /*d2c0*/  ISETP.GE.AND P4, PT, R186, UR4, PT ;  /* 0x00000004ba007c0c */ /* 0x000fe4000bf86270 */
[----:B------:R-:W-:-:S05]  /*d2d0*/  ISETP.GE.AND P0, PT, R184, UR4, PT ;  /* 0x00000004b8007c0c */ /* 0x000fca000bf06270 */
[----:B------:R-:W-:Y:S02]  /*d2e0*/  @!P1 IMAD.WIDE R72, R16, 0x4, R68 ;  /* 0x0000000410489825 */ /* 0x000fe400078e0244 */
[----:B------:R-:W-:-:S03]  /*d2f0*/  @!P2 LEA R70, P5, R190, R68, 0x2 ;  /* 0x00000044be46a211 */ /* 0x000fc600078a10ff */
[----:B------:R0:W-:Y:S01]  /*d300*/  @!P1 ST.E.64 desc[UR48][R72.64], R6 ;  /* 0x0000000648009985 */ /* 0x0001e2000c101b30 */
[----:B------:R-:W-:Y:S02]  /*d310*/  ISETP.GE.AND P1, PT, R182, UR4, PT ;  /* 0x00000004b6007c0c */ /* 0x000fe4000bf26270 */
[----:B------:R-:W-:-:S05]  /*d320*/  @!P2 LEA.HI.X R71, R190, R69, R191, 0x2, P5 ;  /* 0x00000045be47a211 */ /* 0x000fca00028f14bf */
[----:B------:R1:W-:Y:S01]  /*d330*/  @!P2 ST.E.64 desc[UR48][R70.64], R8 ;  /* 0x000000084600a985 */ /* 0x0003e2000c101b30 */
[----:B------:R-:W-:Y:S02]  /*d340*/  ISETP.GE.AND P2, PT, R180, UR4, PT ;  /* 0x00000004b4007c0c */ /* 0x000fe4000bf46270 */
[----:B0-----:R-:W-:-:S04]  /*d350*/  @!P3 LEA R6, P5, R188, R68, 0x2 ;  /* 0x00000044bc06b211 */ /* 0x001fc800078a10ff */
[----:B------:R-:W-:Y:S02]  /*d360*/  @!P3 LEA.HI.X R7, R188, R69, R189, 0x2, P5 ;  /* 0x00000045bc07b211 */ /* 0x000fe400028f14bd */
[----:B-1----:R-:W-:-:S03]  /*d370*/  @!P4 LEA R8, P6, R186, R68, 0x2 ;  /* 0x00000044ba08c211 */ /* 0x002fc600078c10ff */
[----:B------:R0:W-:Y:S01]  /*d380*/  @!P3 ST.E.64 desc[UR48][R6.64], R14 ;  /* 0x0000000e0600b985 */ /* 0x0001e2000c101b30 */
[----:B------:R-:W-:Y:S02]  /*d390*/  @!P0 LEA R70, P5, R184, R68, 0x2 ;  /* 0x00000044b8468211 */ /* 0x000fe400078a10ff */
[-C--:B------:R-:W-:Y:S02]  /*d3a0*/  @!P4 LEA.HI.X R9, R186, R69.reuse, R187, 0x2, P6 ;  /* 0x00000045ba09c211 */ /* 0x080fe400030f14bb */
[----:B------:R-:W-:Y:S02]  /*d3b0*/  @!P0 LEA.HI.X R71, R184, R69, R185, 0x2, P5 ;  /* 0x00000045b8478211 */ /* 0x000fe400028f14b9 */
[----:B------:R-:W-:Y:S01]  /*d3c0*/  ISETP.GE.AND P3, PT, R178, UR4, PT ;  /* 0x00000004b2007c0c */ /* 0x000fe2000bf66270 */
[----:B------:R1:W-:Y:S01]  /*d3d0*/  @!P4 ST.E.64 desc[UR48][R8.64], R20 ;  /* 0x000000140800c985 */ /* 0x0003e2000c101b30 */
[----:B------:R-:W-:-:S03]  /*d3e0*/  ISETP.GE.AND P4, PT, R176, UR4, PT ;  /* 0x00000004b0007c0c */ /* 0x000fc6000bf86270 */
[----:B------:R-:W-:Y:S01]  /*d3f0*/  @!P0 ST.E.64 desc[UR48][R70.64], R28 ;  /* 0x0000001c46008985 */ /* 0x000fe2000c101b30 */
[----:B------:R-:W-:Y:S02]  /*d400*/  ISETP.GE.AND P0, PT, R174, UR4, PT ;  /* 0x00000004ae007c0c */ /* 0x000fe4000bf06270 */
[----:B0-----:R-:W-:-:S04]  /*d410*/  @!P1 LEA R6, P5, R182, R68, 0x2 ;  /* 0x00000044b6069211 */ /* 0x001fc800078a10ff */
[-C--:B------:R-:W-:Y:S02]  /*d420*/  @!P1 LEA.HI.X R7, R182, R69.reuse, R183, 0x2, P5 ;  /* 0x00000045b6079211 */ /* 0x080fe400028f14b7 */
[-C--:B------:R-:W-:Y:S02]  /*d430*/  @!P3 LEA R14, P5, R178, R68.reuse, 0x2 ;  /* 0x00000044b20eb211 */ /* 0x080fe400078a10ff */
[----:B-1----:R-:W-:Y:S01]  /*d440*/  @!P2 LEA R8, P6, R180, R68, 0x2 ;  /* 0x00000044b408a211 */ /* 0x002fe200078c10ff */
[----:B------:R0:W-:Y:S01]  /*d450*/  @!P1 ST.E.64 desc[UR48][R6.64], R30 ;  /* 0x0000001e06009985 */ /* 0x0001e2000c101b30 */
[----:B------:R-:W-:Y:S02]  /*d460*/  ISETP.GE.AND P1, PT, R172, UR4, PT ;  /* 0x00000004ac007c0c */ /* 0x000fe4000bf26270 */
[-C--:B------:R-:W-:Y:S02]  /*d470*/  @!P2 LEA.HI.X R9, R180, R69.reuse, R181, 0x2, P6 ;  /* 0x00000045b409a211 */ /* 0x080fe400030f14b5 */
[----:B------:R-:W-:-:S03]  /*d480*/  @!P3 LEA.HI.X R15, R178, R69, R179, 0x2, P5 ;  /* 0x00000045b20fb211 */ /* 0x000fc600028f14b3 */
[----:B------:R1:W-:Y:S01]  /*d490*/  @!P2 ST.E.64 desc[UR48][R8.64], R36 ;  /* 0x000000240800a985 */ /* 0x0003e2000c101b30 */
[----:B------:R-:W-:-:S03]  /*d4a0*/  ISETP.GE.AND P2, PT, R170, UR4, PT ;  /* 0x00000004aa007c0c */ /* 0x000fc6000bf46270 */
[----:B------:R2:W-:Y:S01]  /*d4b0*/  @!P3 ST.E.64 desc[UR48][R14.64], R38 ;  /* 0x000000260e00b985 */ /* 0x0005e2000c101b30 */
[----:B------:R-:W-:Y:S02]  /*d4c0*/  ISETP.GE.AND P3, PT, R168, UR4, PT ;  /* 0x00000004a8007c0c */ /* 0x000fe4000bf66270 */
[----:B0-----:R-:W-:-:S04]  /*d4d0*/  @!P4 LEA R6, P5, R176, R68, 0x2 ;  /* 0x00000044b006c211 */ /* 0x001fc800078a10ff */
[----:B------:R-:W-:Y:S02]  /*d4e0*/  @!P4 LEA.HI.X R7, R176, R69, R177, 0x2, P5 ;  /* 0x00000045b007c211 */ /* 0x000fe400028f14b1 */
[----:B-1----:R-:W-:-:S03]  /*d4f0*/  @!P0 LEA R8, P6, R174, R68, 0x2 ;  /* 0x00000044ae088211 */ /* 0x002fc600078c10ff */
[----:B------:R0:W-:Y:S01]  /*d500*/  @!P4 ST.E.64 desc[UR48][R6.64], R44 ;  /* 0x0000002c0600c985 */ /* 0x0001e2000c101b30 */
[----:B------:R-:W-:Y:S02]  /*d510*/  ISETP.GE.AND P4, PT, R166, UR4, PT ;  /* 0x00000004a6007c0c */ /* 0x000fe4000bf86270 */
[----:B--2---:R-:W-:Y:S02]  /*d520*/  @!P1 LEA R14, P5, R172, R68, 0x2 ;  /* 0x00000044ac0e9211 */ /* 0x004fe400078a10ff */
[-C--:B------:R-:W-:Y:S02]  /*d530*/  @!P0 LEA.HI.X R9, R174, R69.reuse, R175, 0x2, P6 ;  /* 0x00000045ae098211 */ /* 0x080fe400030f14af */
[----:B------:R-:W-:-:S03]  /*d540*/  @!P1 LEA.HI.X R15, R172, R69, R173, 0x2, P5 ;  /* 0x00000045ac0f9211 */ /* 0x000fc600028f14ad */
[----:B------:R1:W-:Y:S01]  /*d550*/  @!P0 ST.E.64 desc[UR48][R8.64], R46 ;  /* 0x0000002e08008985 */ /* 0x0003e2000c101b30 */
[----:B0-----:R-:W-:-:S03]  /*d560*/  @!P2 LEA R6, P0, R170, R68, 0x2 ;  /* 0x00000044aa06a211 */ /* 0x001fc600078010ff */
[----:B------:R0:W-:Y:S01]  /*d570*/  @!P1 ST.E.64 desc[UR48][R14.64], R52 ;  /* 0x000000340e009985 */ /* 0x0001e2000c101b30 */
[----:B------:R-:W-:Y:S02]  /*d580*/  ISETP.GE.AND P1, PT, R164, UR4, PT ;  /* 0x00000004a4007c0c */ /* 0x000fe4000bf26270 */
[----:B------:R-:W-:Y:S02]  /*d590*/  @!P2 LEA.HI.X R7, R170, R69, R171, 0x2, P0 ;  /* 0x00000045aa07a211 */ /* 0x000fe400000f14ab */
[----:B------:R-:W-:-:S03]  /*d5a0*/  ISETP.GE.AND P0, PT, R162, UR4, PT ;  /* 0x00000004a2007c0c */ /* 0x000fc6000bf06270 */
[----:B------:R2:W-:Y:S01]  /*d5b0*/  @!P2 ST.E.64 desc[UR48][R6.64], R54 ;  /* 0x000000360600a985 */ /* 0x0005e2000c101b30 */
[-C--:B-1----:R-:W-:Y:S02]  /*d5c0*/  @!P3 LEA R8, P6, R168, R68.reuse, 0x2 ;  /* 0x00000044a808b211 */ /* 0x082fe400078c10ff */
[----:B------:R-:W-:Y:S02]  /*d5d0*/  ISETP.GE.AND P2, PT, R160, UR4, PT ;  /* 0x00000004a0007c0c */ /* 0x000fe4000bf46270 */
[----:B------:R-:W-:Y:S02]  /*d5e0*/  @!P3 LEA.HI.X R9, R168, R69, R169, 0x2, P6 ;  /* 0x00000045a809b211 */ /* 0x000fe400030f14a9 */
[----:B0-----:R-:W-:-:S03]  /*d5f0*/  @!P4 LEA R14, P5, R166, R68, 0x2 ;  /* 0x00000044a60ec211 */ /* 0x001fc600078a10ff */
[----:B------:R0:W-:Y:S01]  /*d600*/  @!P3 ST.E.64 desc[UR48][R8.64], R60 ;  /* 0x0000003c0800b985 */ /* 0x0001e2000c101b30 */
[-C--:B------:R-:W-:Y:S02]  /*d610*/  @!P4 LEA.HI.X R15, R166, R69.reuse, R167, 0x2, P5 ;  /* 0x00000045a60fc211 */ /* 0x080fe400028f14a7 */
[----:B------:R-:W-:Y:S02]  /*d620*/  ISETP.GE.AND P3, PT, R94, UR4, PT ;  /* 0x000000045e007c0c */ /* 0x000fe4000bf66270 */
[-C--:B--2---:R-:W-:Y:S01]  /*d630*/  @!P1 LEA R6, P5, R164, R68.reuse, 0x2 ;  /* 0x00000044a4069211 */ /* 0x084fe200078a10ff */
[----:B------:R1:W-:Y:S01]  /*d640*/  @!P4 ST.E.64 desc[UR48][R14.64], R62 ;  /* 0x0000003e0e00c985 */ /* 0x0003e2000c101b30 */
[----:B------:R-:W-:Y:S02]  /*d650*/  ISETP.GE.AND P4, PT, R92, UR4, PT ;  /* 0x000000045c007c0c */ /* 0x000fe4000bf86270 */
[----:B------:R-:W-:Y:S02]  /*d660*/  @!P1 LEA.HI.X R7, R164, R69, R165, 0x2, P5 ;  /* 0x00000045a4079211 */ /* 0x000fe400028f14a5 */
[----:B0-----:R-:W-:-:S03]  /*d670*/  @!P0 LEA R8, P6, R162, R68, 0x2 ;  /* 0x00000044a2088211 */ /* 0x001fc600078c10ff */
[----:B------:R0:W-:Y:S01]  /*d680*/  @!P1 ST.E.64 desc[UR48][R6.64], R84 ;  /* 0x0000005406009985 */ /* 0x0001e2000c101b30 */
[----:B------:R-:W-:Y:S02]  /*d690*/  ISETP.GE.AND P1, PT, R237, UR4, PT ;  /* 0x00000004ed007c0c */ /* 0x000fe4000bf26270 */
[-C--:B------:R-:W-:Y:S02]  /*d6a0*/  @!P0 LEA.HI.X R9, R162, R69.reuse, R163, 0x2, P6 ;  /* 0x00000045a2098211 */ /* 0x080fe400030f14a3 */
[-C--:B-1----:R-:W-:Y:S02]  /*d6b0*/  @!P2 LEA R14, P5, R160, R68.reuse, 0x2 ;  /* 0x00000044a00ea211 */ /* 0x082fe400078a10ff */
[-C--:B------:R-:W-:Y:S01]  /*d6c0*/  @!P4 LEA R30, P6, R92, R68.reuse, 0x2 ;  /* 0x000000445c1ec211 */ /* 0x080fe200078c10ff */
[----:B------:R1:W-:Y:S01]  /*d6d0*/  @!P0 ST.E.64 desc[UR48][R8.64], R86 ;  /* 0x0000005608008985 */ /* 0x0003e2000c101b30 */
[----:B------:R-:W-:Y:S02]  /*d6e0*/  @!P2 LEA.HI.X R15, R160, R69, R161, 0x2, P5 ;  /* 0x00000045a00fa211 */ /* 0x000fe400028f14a1 */
[----:B------:R-:W-:-:S02]  /*d6f0*/  @!P3 LEA R20, P0, R94, R68, 0x2 ;  /* 0x000000445e14b211 */ /* 0x000fc400078010ff */
[-C--:B------:R-:W-:Y:S01]  /*d700*/  @!P4 LEA.HI.X R31, R92, R69.reuse, R93, 0x2, P6 ;  /* 0x000000455c1fc211 */ /* 0x080fe200030f145d */
[----:B------:R2:W-:Y:S01]  /*d710*/  @!P2 ST.E.64 desc[UR48][R14.64], R100 ;  /* 0x000000640e00a985 */ /* 0x0005e2000c101b30 */
[----:B------:R-:W-:Y:S02]  /*d720*/  ISETP.GE.AND P2, PT, R236, UR4, PT ;  /* 0x00000004ec007c0c */ /* 0x000fe4000bf46270 */
[----:B------:R-:W-:Y:S02]  /*d730*/  @!P3 LEA.HI.X R21, R94, R69, R95, 0x2, P0 ;  /* 0x000000455e15b211 */ /* 0x000fe400000f145f */
[----:B------:R-:W-:Y:S02]  /*d740*/  ISETP.GE.AND P0, PT, R235, UR4, PT ;  /* 0x00000004eb007c0c */ /* 0x000fe4000bf06270 */
[----:B------:R-:W-:Y:S01]  /*d750*/  @!P1 LEA R28, P5, R237, R68, 0x2 ;  /* 0x00000044ed1c9211 */ /* 0x000fe200078a10ff */
[----:B------:R3:W-:Y:S01]  /*d760*/  @!P3 ST.E.64 desc[UR48][R20.64], R102 ;  /* 0x000000661400b985 */ /* 0x0007e2000c101b30 */
[----:B------:R-:W-:-:S02]  /*d770*/  ISETP.GE.AND P3, PT, R234, UR4, PT ;  /* 0x00000004ea007c0c */ /* 0x000fc4000bf66270 */
[-C--:B------:R-:W-:Y:S01]  /*d780*/  @!P1 LEA.HI.X R29, R237, R69.reuse, R91, 0x2, P5 ;  /* 0x00000045ed1d9211 */ /* 0x080fe200028f145b */
[----:B------:R-:W-:Y:S02]  /*d790*/  @!P4 ST.E.64 desc[UR48][R30.64], R108 ;  /* 0x0000006c1e00c985 */ /* 0x000fe4000c101b30 */
[CC--:B0-----:R-:W-:Y:S02]  /*d7a0*/  @!P2 LEA R6, P4, R236.reuse, R68.reuse, 0x2 ;  /* 0x00000044ec06a211 */ /* 0x0c1fe400078810ff */
[----:B------:R0:W-:Y:S01]  /*d7b0*/  @!P1 ST.E.64 desc[UR48][R28.64], R110 ;  /* 0x0000006e1c009985 */ /* 0x0001e2000c101b30 */
[----:B------:R-:W-:Y:S02]  /*d7c0*/  ISETP.GE.AND P1, PT, R233, UR4, PT ;  /* 0x00000004e9007c0c */ /* 0x000fe4000bf26270 */
[----:B------:R-:W-:Y:S02]  /*d7d0*/  @!P2 LEA.HI.X R7, R236, R69, R90, 0x2, P4 ;  /* 0x00000045ec07a211 */ /* 0x000fe400020f145a */
[----:B-1----:R-:W-:-:S02]  /*d7e0*/  @!P0 LEA R8, P6, R235, R68, 0x2 ;  /* 0x00000044eb088211 */ /* 0x002fc400078c10ff */
[----:B------:R-:W-:Y:S01]  /*d7f0*/  ISETP.GE.AND P4, PT, R232, UR4, PT ;  /* 0x00000004e8007c0c */ /* 0x000fe2000bf86270 */
[----:B------:R-:W-:Y:S01]  /*d800*/  @!P2 ST.E.64 desc[UR48][R6.64], R116 ;  /* 0x000000740600a985 */ /* 0x000fe2000c101b30 */
[-C--:B------:R-:W-:Y:S02]  /*d810*/  @!P0 LEA.HI.X R9, R235, R69.reuse, R89, 0x2, P6 ;  /* 0x00000045eb098211 */ /* 0x080fe400030f1459 */
[----:B------:R-:W-:Y:S02]  /*d820*/  ISETP.GE.AND P2, PT, R23, UR4, PT ;  /* 0x0000000417007c0c */ /* 0x000fe4000bf46270 */
[CC--:B--2---:R-:W-:Y:S01]  /*d830*/  @!P3 LEA R14, P5, R234.reuse, R68.reuse, 0x2 ;  /* 0x00000044ea0eb211 */ /* 0x0c4fe200078a10ff */
[----:B------:R1:W-:Y:S01]  /*d840*/  @!P0 ST.E.64 desc[UR48][R8.64], R118 ;  /* 0x0000007608008985 */ /* 0x0003e2000c101b30 */
[----:B---3--:R-:W-:Y:S02]  /*d850*/  @!P1 LEA R20, P0, R233, R68, 0x2 ;  /* 0x00000044e9149211 */ /* 0x008fe400078010ff */
[----:B------:R-:W-:-:S02]  /*d860*/  @!P3 LEA.HI.X R15, R234, R69, R88, 0x2, P5 ;  /* 0x00000045ea0fb211 */ /* 0x000fc400028f1458 */
[-C--:B------:R-:W-:Y:S02]  /*d870*/  @!P1 LEA.HI.X R21, R233, R69.reuse, R83, 0x2, P0 ;  /* 0x00000045e9159211 */ /* 0x080fe400000f1453 */
[----:B------:R-:W-:Y:S01]  /*d880*/  ISETP.GE.AND P0, PT, R22, UR4, PT ;  /* 0x0000000416007c0c */ /* 0x000fe2000bf06270 */
[----:B------:R2:W-:Y:S01]  /*d890*/  @!P3 ST.E.64 desc[UR48][R14.64], R124 ;  /* 0x0000007c0e00b985 */ /* 0x0005e2000c101b30 */
[CC--:B0-----:R-:W-:Y:S02]  /*d8a0*/  @!P4 LEA R28, P3, R232.reuse, R68.reuse, 0x2 ;  /* 0x00000044e81cc211 */ /* 0x0c1fe400078610ff */
[C---:B------:R-:W-:Y:S01]  /*d8b0*/  @!P2 LEA R30, P5, R23.reuse, R68, 0x2 ;  /* 0x00000044171ea211 */ /* 0x040fe200078a10ff */
[----:B------:R0:W-:Y:S01]  /*d8c0*/  @!P1 ST.E.64 desc[UR48][R20.64], R126 ;  /* 0x0000007e14009985 */ /* 0x0001e2000c101b30 */
[-C--:B------:R-:W-:Y:S01]  /*d8d0*/  @!P4 LEA.HI.X R29, R232, R69.reuse, R82, 0x2, P3 ;  /* 0x00000045e81dc211 */ /* 0x080fe200018f1452 */
[----:B-1----:R-:W-:Y:S01]  /*d8e0*/  VIADD R9, R16, 0xf0 ;  /* 0x000000f010097836 */ /* 0x002fe20000000000 */
[----:B------:R-:W-:-:S02]  /*d8f0*/  @!P2 LEA.HI.X R31, R23, R69, R81, 0x2, P5 ;  /* 0x00000045171fa211 */ /* 0x000fc400028f1451 */
[----:B------:R-:W-:Y:S01]  /*d900*/  ISETP.GE.AND P1, PT, R17, UR4, PT ;  /* 0x0000000411007c0c */ /* 0x000fe2000bf26270 */
[----:B------:R1:W-:Y:S01]  /*d910*/  @!P4 ST.E.64 desc[UR48][R28.64], R132 ;  /* 0x000000841c00c985 */ /* 0x0003e2000c101b30 */
[----:B------:R-:W-:Y:S02]  /*d920*/  ISETP.GE.AND P3, PT, R9, UR4, PT ;  /* 0x0000000409007c0c */ /* 0x000fe4000bf66270 */
[----:B------:R-:W-:Y:S01]  /*d930*/  ISETP.GE.AND P5, PT, R19, UR4, PT ;  /* 0x0000000413007c0c */ /* 0x000fe2000bfa6270 */
[----:B------:R3:W-:Y:S01]  /*d940*/  @!P2 ST.E.64 desc[UR48][R30.64], R134 ;  /* 0x000000861e00a985 */ /* 0x0007e2000c101b30 */
[----:B------:R-:W-:Y:S01]  /*d950*/  @!P0 LEA R6, P2, R22, R68, 0x2 ;  /* 0x0000004416068211 */ /* 0x000fe200078410ff */
[----:B--2---:R-:W-:Y:S01]  /*d960*/  VIADD R15, R16, 0xf8 ;  /* 0x000000f8100f7836 */ /* 0x004fe20000000000 */
[----:B------:R-:W-:Y:S02]  /*d970*/  ISETP.GE.AND P4, PT, R18, UR4, PT ;  /* 0x0000000412007c0c */ /* 0x000fe4000bf86270 */
[----:B------:R-:W-:-:S02]  /*d980*/  @!P0 LEA.HI.X R7, R22, R69, R80, 0x2, P2 ;  /* 0x0000004516078211 */ /* 0x000fc400010f1450 */
[----:B------:R-:W-:Y:S02]  /*d990*/  ISETP.GE.AND P2, PT, R15, UR4, PT ;  /* 0x000000040f007c0c */ /* 0x000fe4000bf46270 */
[----:B------:R-:W-:Y:S01]  /*d9a0*/  SHF.R.S32.HI R8, RZ, 0x1f, R17 ;  /* 0x0000001fff087819 */ /* 0x000fe20000011411 */
[----:B------:R2:W-:Y:S01]  /*d9b0*/  @!P0 ST.E.64 desc[UR48][R6.64], R140 ;  /* 0x0000008c06008985 */ /* 0x0005e2000c101b30 */
[-C--:B0-----:R-:W-:Y:S02]  /*d9c0*/  @!P1 LEA R20, P6, R17, R68.reuse, 0x2 ;  /* 0x0000004411149211 */ /* 0x081fe400078c10ff */
[----:B------:R-:W-:Y:S02]  /*d9d0*/  SHF.R.S32.HI R14, RZ, 0x1f, R9 ;  /* 0x0000001fff0e7819 */ /* 0x000fe40000011409 */
[----:B-1----:R-:W-:Y:S02]  /*d9e0*/  @!P3 LEA R28, P0, R9, R68, 0x2 ;  /* 0x00000044091cb211 */ /* 0x002fe400078010ff */
[----:B------:R-:W-:-:S02]  /*d9f0*/  @!P1 LEA.HI.X R21, R17, R69, R8, 0x2, P6 ;  /* 0x0000004511159211 */ /* 0x000fc400030f1408 */
[-C--:B------:R-:W-:Y:S02]  /*da00*/  @!P5 LEA R8, P6, R19, R68.reuse, 0x2 ;  /* 0x000000441308d211 */ /* 0x080fe400078c10ff */
[-C--:B------:R-:W-:Y:S02]  /*da10*/  @!P3 LEA.HI.X R29, R9, R69.reuse, R14, 0x2, P0 ;  /* 0x00000045091db211 */ /* 0x080fe400000f140e */
[----:B------:R-:W-:Y:S02]  /*da20*/  @!P5 LEA.HI.X R9, R19, R69, R79, 0x2, P6 ;  /* 0x000000451309d211 */ /* 0x000fe400030f144f */
[----:B---3--:R-:W-:Y:S02]  /*da30*/  SHF.R.S32.HI R31, RZ, 0x1f, R15 ;  /* 0x0000001fff1f7819 */ /* 0x008fe4000001140f */
[-C--:B------:R-:W-:Y:S01]  /*da40*/  @!P2 LEA R30, P6, R15, R68.reuse, 0x2 ;  /* 0x000000440f1ea211 */ /* 0x080fe200078c10ff */
[----:B------:R2:W-:Y:S01]  /*da50*/  @!P5 ST.E.64 desc[UR48][R8.64], R142 ;  /* 0x0000008e0800d985 */ /* 0x0005e2000c101b30 */
[----:B------:R-:W-:-:S02]  /*da60*/  @!P4 LEA R14, P0, R18, R68, 0x2 ;  /* 0x00000044120ec211 */ /* 0x000fc400078010ff */
[-C--:B------:R-:W-:Y:S02]  /*da70*/  @!P2 LEA.HI.X R31, R15, R69.reuse, R31, 0x2, P6 ;  /* 0x000000450f1fa211 */ /* 0x080fe400030f141f */
[----:B------:R-:W-:-:S05]  /*da80*/  @!P4 LEA.HI.X R15, R18, R69, R78, 0x2, P0 ;  /* 0x00000045120fc211 */ /* 0x000fca00000f144e */
[----:B------:R2:W-:Y:S04]  /*da90*/  @!P4 ST.E.64 desc[UR48][R14.64], R148 ;  /* 0x000000940e00c985 */ /* 0x0005e8000c101b30 */
[----:B------:R2:W-:Y:S04]  /*daa0*/  @!P1 ST.E.64 desc[UR48][R20.64], R150 ;  /* 0x0000009614009985 */ /* 0x0005e8000c101b30 */
[----:B------:R2:W-:Y:S04]  /*dab0*/  @!P3 ST.E.64 desc[UR48][R28.64], R156 ;  /* 0x0000009c1c00b985 */ /* 0x0005e8000c101b30 */
[----:B------:R2:W-:Y:S02]  /*dac0*/  @!P2 ST.E.64 desc[UR48][R30.64], R158 ;  /* 0x0000009e1e00a985 */ /* 0x0005e4000c101b30 */
.L_x_181:
[----:B------:R-:W-:Y:S05]  /*dad0*/  BSYNC B1 ;  /* 0x0000000000017941 */ /* 0x000fea0003800000 */
.L_x_180:
[----:B------:R-:W-:Y:S01]  /*dae0*/  ISETP.GE.AND P0, PT, R74, UR9, PT ;  /* 0x000000094a007c0c */ /* 0x000fe2000bf06270 */
[----:B--2---:R0:W1:Y:S04]  /*daf0*/  SHFL.IDX PT, R7, R75, 0x1, 0x1c1f ;  /* 0x003c1f004b077f89 */ /* 0x00406800000e0000 */
[----:B------:R0:W2:Y:S08]  /*db00*/  SHFL.IDX PT, R6, R0, 0x1, 0x1c1f ;  /* 0x003c1f0000067f89 */ /* 0x0000b000000e0000 */
[----:B0-----:R-:W-:Y:S05]  /*db10*/  @P0 BRA `(.L_x_179) ;  /* 0x0000001400ec0947 */ /* 0x001fea0003800000 */
[----:B------:R-:W-:Y:S02]  /*db20*/  ULDC UR4, c[0x0][0xac8] ;  /* 0x0002b20000047ab9 */ /* 0x000fe40000000800 */
[----:B------:R-:W-:Y:S02]  /*db30*/  ISETP.GE.AND P2, PT, R16, UR4, PT ;  /* 0x0000000410007c0c */ /* 0x000fe4000bf46270 */
[----:B------:R-:W-:Y:S02]  /*db40*/  ISETP.GE.AND P5, PT, R190, UR4, PT ;  /* 0x00000004be007c0c */ /* 0x000fe4000bfa6270 */
[----:B------:R-:W-:Y:S02]  /*db50*/  ISETP.GE.AND P4, PT, R188, UR4, PT ;  /* 0x00000004bc007c0c */ /* 0x000fe4000bf86270 */
[----:B------:R-:W-:Y:S02]  /*db60*/  ISETP.GE.AND P3, PT, R186, UR4, PT ;  /* 0x00000004ba007c0c */ /* 0x000fe4000bf66270 */
[----:B------:R-:W-:-:S05]  /*db70*/  ISETP.GE.AND P0, PT, R184, UR4, PT ;  /* 0x00000004b8007c0c */ /* 0x000fca000bf06270 */
[----:B-12---:R-:W-:Y:S02]  /*db80*/  @!P2 IMAD.WIDE R8, R16, 0x4, R6 ;  /* 0x000000041008a825 */ /* 0x006fe400078e0206 */
[----:B------:R-:W-:-:S03]  /*db90*/  @!P5 LEA R14, P1, R190, R6, 0x2 ;  /* 0x00000006be0ed211 */ /* 0x000fc600078210ff */
[----:B------:R0:W-:Y:S01]  /*dba0*/  @!P2 ST.E.64 desc[UR48][R8.64], R10 ;  /* 0x0000000a0800a985 */ /* 0x0001e2000c101b30 */
[-C--:B------:R-:W-:Y:S02]  /*dbb0*/  @!P4 LEA R20, P2, R188, R6.reuse, 0x2 ;  /* 0x00000006bc14c211 */ /* 0x080fe400078410ff */
[-C--:B------:R-:W-:Y:S02]  /*dbc0*/  @!P5 LEA.HI.X R15, R190, R7.reuse, R191, 0x2, P1 ;  /* 0x00000007be0fd211 */ /* 0x080fe400008f14bf */
[----:B------:R-:W-:Y:S02]  /*dbd0*/  ISETP.GE.AND P1, PT, R182, UR4, PT ;  /* 0x00000004b6007c0c */ /* 0x000fe4000bf26270 */
[-C--:B------:R-:W-:Y:S01]  /*dbe0*/  @!P4 LEA.HI.X R21, R188, R7.reuse, R189, 0x2, P2 ;  /* 0x00000007bc15c211 */ /* 0x080fe200010f14bd */
[----:B------:R1:W-:Y:S01]  /*dbf0*/  @!P5 ST.E.64 desc[UR48][R14.64], R12 ;  /* 0x0000000c0e00d985 */ /* 0x0003e2000c101b30 */
[----:B------:R-:W-:Y:S02]  /*dc00*/  @!P3 LEA R28, P6, R186, R6, 0x2 ;  /* 0x00000006ba1cb211 */ /* 0x000fe400078c10ff */
[----:B------:R-:W-:Y:S01]  /*dc10*/  ISETP.GE.AND P2, PT, R180, UR4, PT ;  /* 0x00000004b4007c0c */ /* 0x000fe2000bf46270 */
[----:B------:R-:W-:Y:S01]  /*dc20*/  @!P4 ST.E.64 desc[UR48][R20.64], R24 ;  /* 0x000000181400c985 */ /* 0x000fe2000c101b30 */
[----:B------:R-:W-:-:S02]  /*dc30*/  @!P3 LEA.HI.X R29, R186, R7, R187, 0x2, P6 ;  /* 0x00000007ba1db211 */ /* 0x000fc400030f14bb */
[----:B------:R-:W-:Y:S02]  /*dc40*/  ISETP.GE.AND P4, PT, R178, UR4, PT ;  /* 0x00000004b2007c0c */ /* 0x000fe4000bf86270 */
[-C--:B------:R-:W-:Y:S01]  /*dc50*/  @!P0 LEA R30, P5, R184, R6.reuse, 0x2 ;  /* 0x00000006b81e8211 */ /* 0x080fe200078a10ff */
[----:B------:R2:W-:Y:S01]  /*dc60*/  @!P3 ST.E.64 desc[UR48][R28.64], R26 ;  /* 0x0000001a1c00b985 */ /* 0x0005e2000c101b30 */
[----:B------:R-:W-:Y:S02]  /*dc70*/  ISETP.GE.AND P3, PT, R176, UR4, PT ;  /* 0x00000004b0007c0c */ /* 0x000fe4000bf66270 */
[-C--:B------:R-:W-:Y:S02]  /*dc80*/  @!P0 LEA.HI.X R31, R184, R7.reuse, R185, 0x2, P5 ;  /* 0x00000007b81f8211 */ /* 0x080fe400028f14b9 */
[-C--:B0-----:R-:W-:Y:S02]  /*dc90*/  @!P1 LEA R8, P5, R182, R6.reuse, 0x2 ;  /* 0x00000006b6089211 */ /* 0x081fe400078a10ff */
[----:B------:R-:W-:Y:S01]  /*dca0*/  @!P2 LEA R10, P6, R180, R6, 0x2 ;  /* 0x00000006b40aa211 */ /* 0x000fe200078c10ff */
[----:B------:R-:W-:Y:S01]  /*dcb0*/  @!P0 ST.E.64 desc[UR48][R30.64], R32 ;  /* 0x000000201e008985 */ /* 0x000fe2000c101b30 */
[----:B------:R-:W-:-:S02]  /*dcc0*/  @!P1 LEA.HI.X R9, R182, R7, R183, 0x2, P5 ;  /* 0x00000007b6099211 */ /* 0x000fc400028f14b7 */
[-C--:B------:R-:W-:Y:S02]  /*dcd0*/  @!P2 LEA.HI.X R11, R180, R7.reuse, R181, 0x2, P6 ;  /* 0x00000007b40ba211 */ /* 0x080fe400030f14b5 */
[-C--:B-1----:R-:W-:Y:S01]  /*dce0*/  @!P4 LEA R12, P5, R178, R6.reuse, 0x2 ;  /* 0x00000006b20cc211 */ /* 0x082fe200078a10ff */
[----:B------:R0:W-:Y:S01]  /*dcf0*/  @!P1 ST.E.64 desc[UR48][R8.64], R34 ;  /* 0x0000002208009985 */ /* 0x0001e2000c101b30 */
[----:B------:R-:W-:Y:S01]  /*dd00*/  ISETP.GE.AND P0, PT, R174, UR4, PT ;  /* 0x00000004ae007c0c */ /* 0x000fe2000bf06270 */
[----:B--2---:R-:W-:Y:S01]  /*dd10*/  VIADD R27, R16, 0xf0 ;  /* 0x000000f0101b7836 */ /* 0x004fe20000000000 */
[----:B------:R-:W-:Y:S01]  /*dd20*/  @!P4 LEA.HI.X R13, R178, R7, R179, 0x2, P5 ;  /* 0x00000007b20dc211 */ /* 0x000fe200028f14b3 */
[----:B------:R1:W-:Y:S01]  /*dd30*/  @!P2 ST.E.64 desc[UR48][R10.64], R40 ;  /* 0x000000280a00a985 */ /* 0x0003e2000c101b30 */
[----:B------:R-:W-:Y:S02]  /*dd40*/  ISETP.GE.AND P1, PT, R172, UR4, PT ;  /* 0x00000004ac007c0c */ /* 0x000fe4000bf26270 */
[----:B------:R-:W-:Y:S01]  /*dd50*/  @!P3 LEA R14, P2, R176, R6, 0x2 ;  /* 0x00000006b00eb211 */ /* 0x000fe200078410ff */
[----:B------:R2:W-:Y:S01]  /*dd60*/  @!P4 ST.E.64 desc[UR48][R12.64], R42 ;  /* 0x0000002a0c00c985 */ /* 0x0005e2000c101b30 */
[----:B------:R-:W-:-:S02]  /*dd70*/  ISETP.GE.AND P4, PT, R170, UR4, PT ;  /* 0x00000004aa007c0c */ /* 0x000fc4000bf86270 */
[-C--:B------:R-:W-:Y:S02]  /*dd80*/  @!P3 LEA.HI.X R15, R176, R7.reuse, R177, 0x2, P2 ;  /* 0x00000007b00fb211 */ /* 0x080fe400010f14b1 */
[----:B------:R-:W-:Y:S02]  /*dd90*/  ISETP.GE.AND P2, PT, R168, UR4, PT ;  /* 0x00000004a8007c0c */ /* 0x000fe4000bf46270 */
[-C--:B------:R-:W-:Y:S01]  /*dda0*/  @!P0 LEA R20, P6, R174, R6.reuse, 0x2 ;  /* 0x00000006ae148211 */ /* 0x080fe200078c10ff */
[----:B------:R3:W-:Y:S01]  /*ddb0*/  @!P3 ST.E.64 desc[UR48][R14.64], R48 ;  /* 0x000000300e00b985 */ /* 0x0007e2000c101b30 */
[----:B------:R-:W-:Y:S02]  /*ddc0*/  ISETP.GE.AND P3, PT, R166, UR4, PT ;  /* 0x00000004a6007c0c */ /* 0x000fe4000bf66270 */
[----:B------:R-:W-:Y:S02]  /*ddd0*/  @!P1 LEA R24, P5, R172, R6, 0x2 ;  /* 0x00000006ac189211 */ /* 0x000fe400078a10ff */
[----:B------:R-:W-:-:S02]  /*dde0*/  @!P0 LEA.HI.X R21, R174, R7, R175, 0x2, P6 ;  /* 0x00000007ae158211 */ /* 0x000fc400030f14af */
[-C--:B------:R-:W-:Y:S02]  /*ddf0*/  @!P1 LEA.HI.X R25, R172, R7.reuse, R173, 0x2, P5 ;  /* 0x00000007ac199211 */ /* 0x080fe400028f14ad */
[-C--:B0-----:R-:W-:Y:S01]  /*de00*/  @!P4 LEA R8, P5, R170, R6.reuse, 0x2 ;  /* 0x00000006aa08c211 */ /* 0x081fe200078a10ff */
[----:B------:R0:W-:Y:S01]  /*de10*/  @!P0 ST.E.64 desc[UR48][R20.64], R50 ;  /* 0x0000003214008985 */ /* 0x0001e2000c101b30 */
[----:B------:R-:W-:Y:S02]  /*de20*/  ISETP.GE.AND P0, PT, R164, UR4, PT ;  /* 0x00000004a4007c0c */ /* 0x000fe4000bf06270 */
[-C--:B-1----:R-:W-:Y:S01]  /*de30*/  @!P2 LEA R10, P6, R168, R6.reuse, 0x2 ;  /* 0x00000006a80aa211 */ /* 0x082fe200078c10ff */
[----:B------:R1:W-:Y:S01]  /*de40*/  @!P1 ST.E.64 desc[UR48][R24.64], R56 ;  /* 0x0000003818009985 */ /* 0x0003e2000c101b30 */
[----:B------:R-:W-:Y:S02]  /*de50*/  @!P4 LEA.HI.X R9, R170, R7, R171, 0x2, P5 ;  /* 0x00000007aa09c211 */ /* 0x000fe400028f14ab */
[----:B--2---:R-:W-:-:S02]  /*de60*/  @!P3 LEA R12, P5, R166, R6, 0x2 ;  /* 0x00000006a60cb211 */ /* 0x004fc400078a10ff */
[-C--:B------:R-:W-:Y:S01]  /*de70*/  @!P2 LEA.HI.X R11, R168, R7.reuse, R169, 0x2, P6 ;  /* 0x00000007a80ba211 */ /* 0x080fe200030f14a9 */
[----:B------:R2:W-:Y:S01]  /*de80*/  @!P4 ST.E.64 desc[UR48][R8.64], R58 ;  /* 0x0000003a0800c985 */ /* 0x0005e2000c101b30 */
[----:B------:R-:W-:Y:S02]  /*de90*/  @!P3 LEA.HI.X R13, R166, R7, R167, 0x2, P5 ;  /* 0x00000007a60db211 */ /* 0x000fe400028f14a7 */
[----:B------:R-:W-:Y:S01]  /*dea0*/  ISETP.GE.AND P1, PT, R162, UR4, PT ;  /* 0x00000004a2007c0c */ /* 0x000fe2000bf26270 */
[----:B------:R4:W-:Y:S01]  /*deb0*/  @!P2 ST.E.64 desc[UR48][R10.64], R64 ;  /* 0x000000400a00a985 */ /* 0x0009e2000c101b30 */
[----:B------:R-:W-:Y:S02]  /*dec0*/  ISETP.GE.AND P4, PT, R160, UR4, PT ;  /* 0x00000004a0007c0c */ /* 0x000fe4000bf86270 */
[----:B---3--:R-:W-:Y:S01]  /*ded0*/  @!P0 LEA R14, P2, R164, R6, 0x2 ;  /* 0x00000006a40e8211 */ /* 0x008fe200078410ff */
[----:B------:R3:W-:Y:S01]  /*dee0*/  @!P3 ST.E.64 desc[UR48][R12.64], R66 ;  /* 0x000000420c00b985 */ /* 0x0007e2000c101b30 */
[----:B------:R-:W-:-:S02]  /*def0*/  ISETP.GE.AND P3, PT, R94, UR4, PT ;  /* 0x000000045e007c0c */ /* 0x000fc4000bf66270 */
[-C--:B------:R-:W-:Y:S02]  /*df00*/  @!P0 LEA.HI.X R15, R164, R7.reuse, R165, 0x2, P2 ;  /* 0x00000007a40f8211 */ /* 0x080fe400010f14a5 */
[----:B------:R-:W-:Y:S02]  /*df10*/  ISETP.GE.AND P2, PT, R92, UR4, PT ;  /* 0x000000045c007c0c */ /* 0x000fe4000bf46270 */
[----:B------:R-:W-:Y:S01]  /*df20*/  SHF.R.S32.HI R0, RZ, 0x1f, R27 ;  /* 0x0000001fff007819 */ /* 0x000fe2000001141b */
[----:B------:R5:W-:Y:S01]  /*df30*/  @!P0 ST.E.64 desc[UR48][R14.64], R96 ;  /* 0x000000600e008985 */ /* 0x000be2000c101b30 */
[-C--:B0-----:R-:W-:Y:S02]  /*df40*/  @!P1 LEA R20, P6, R162, R6.reuse, 0x2 ;  /* 0x00000006a2149211 */ /* 0x081fe400078c10ff */
[----:B-1----:R-:W-:Y:S02]  /*df50*/  @!P4 LEA R24, P5, R160, R6, 0x2 ;  /* 0x00000006a018c211 */ /* 0x002fe400078a10ff */
[----:B------:R-:W-:-:S02]  /*df60*/  @!P1 LEA.HI.X R21, R162, R7, R163, 0x2, P6 ;  /* 0x00000007a2159211 */ /* 0x000fc400030f14a3 */
[----:B------:R-:W-:Y:S02]  /*df70*/  ISETP.GE.AND P0, PT, R237, UR4, PT ;  /* 0x00000004ed007c0c */ /* 0x000fe4000bf06270 */
[-C--:B------:R-:W-:Y:S01]  /*df80*/  @!P4 LEA.HI.X R25, R160, R7.reuse, R161, 0x2, P5 ;  /* 0x00000007a019c211 */ /* 0x080fe200028f14a1 */
[----:B------:R0:W-:Y:S01]  /*df90*/  @!P1 ST.E.64 desc[UR48][R20.64], R98 ;  /* 0x0000006214009985 */ /* 0x0001e2000c101b30 */
[-C--:B--2---:R-:W-:Y:S02]  /*dfa0*/  @!P3 LEA R8, P5, R94, R6.reuse, 0x2 ;  /* 0x000000065e08b211 */ /* 0x084fe400078a10ff */
[----:B------:R-:W-:Y:S01]  /*dfb0*/  ISETP.GE.AND P1, PT, R236, UR4, PT ;  /* 0x00000004ec007c0c */ /* 0x000fe2000bf26270 */
[----:B------:R1:W-:Y:S01]  /*dfc0*/  @!P4 ST.E.64 desc[UR48][R24.64], R104 ;  /* 0x000000681800c985 */ /* 0x0003e2000c101b30 */
[----:B------:R-:W-:Y:S02]  /*dfd0*/  @!P3 LEA.HI.X R9, R94, R7, R95, 0x2, P5 ;  /* 0x000000075e09b211 */ /* 0x000fe400028f145f */
[----:B----4-:R-:W-:-:S02]  /*dfe0*/  @!P2 LEA R10, P6, R92, R6, 0x2 ;  /* 0x000000065c0aa211 */ /* 0x010fc400078c10ff */
[----:B------:R-:W-:Y:S01]  /*dff0*/  ISETP.GE.AND P4, PT, R235, UR4, PT ;  /* 0x00000004eb007c0c */ /* 0x000fe2000bf86270 */
[----:B------:R2:W-:Y:S01]  /*e000*/  @!P3 ST.E.64 desc[UR48][R8.64], R106 ;  /* 0x0000006a0800b985 */ /* 0x0005e2000c101b30 */
[----:B------:R-:W-:Y:S02]  /*e010*/  ISETP.GE.AND P3, PT, R234, UR4, PT ;  /* 0x00000004ea007c0c */ /* 0x000fe4000bf66270 */
[C---:B---3--:R-:W-:Y:S02]  /*e020*/  @!P0 LEA R12, P5, R237.reuse, R6, 0x2 ;  /* 0x00000006ed0c8211 */ /* 0x048fe400078a10ff */
[-C--:B------:R-:W-:Y:S02]  /*e030*/  @!P2 LEA.HI.X R11, R92, R7.reuse, R93, 0x2, P6 ;  /* 0x000000075c0ba211 */ /* 0x080fe400030f145d */
[----:B------:R-:W-:-:S03]  /*e040*/  @!P0 LEA.HI.X R13, R237, R7, R91, 0x2, P5 ;  /* 0x00000007ed0d8211 */ /* 0x000fc600028f145b */
[----:B------:R3:W-:Y:S01]  /*e050*/  @!P2 ST.E.64 desc[UR48][R10.64], R112 ;  /* 0x000000700a00a985 */ /* 0x0007e2000c101b30 */
[CC--:B-----5:R-:W-:Y:S02]  /*e060*/  @!P1 LEA R14, P2, R236.reuse, R6.reuse, 0x2 ;  /* 0x00000006ec0e9211 */ /* 0x0e0fe400078410ff */
[-C--:B0-----:R-:W-:Y:S01]  /*e070*/  @!P4 LEA R20, P5, R235, R6.reuse, 0x2 ;  /* 0x00000006eb14c211 */ /* 0x081fe200078a10ff */
[----:B------:R0:W-:Y:S01]  /*e080*/  @!P0 ST.E.64 desc[UR48][R12.64], R114 ;  /* 0x000000720c008985 */ /* 0x0001e2000c101b30 */
[----:B------:R-:W-:Y:S02]  /*e090*/  ISETP.GE.AND P0, PT, R233, UR4, PT ;  /* 0x00000004e9007c0c */ /* 0x000fe4000bf06270 */
[-C--:B------:R-:W-:Y:S02]  /*e0a0*/  @!P1 LEA.HI.X R15, R236, R7.reuse, R90, 0x2, P2 ;  /* 0x00000007ec0f9211 */ /* 0x080fe400010f145a */
[----:B------:R-:W-:Y:S02]  /*e0b0*/  ISETP.GE.AND P2, PT, R232, UR4, PT ;  /* 0x00000004e8007c0c */ /* 0x000fe4000bf46270 */
[----:B-1----:R-:W-:Y:S01]  /*e0c0*/  @!P3 LEA R24, P6, R234, R6, 0x2 ;  /* 0x00000006ea18b211 */ /* 0x002fe200078c10ff */
[----:B------:R1:W-:Y:S01]  /*e0d0*/  @!P1 ST.E.64 desc[UR48][R14.64], R120 ;  /* 0x000000780e009985 */ /* 0x0003e2000c101b30 */
[----:B------:R-:W-:-:S02]  /*e0e0*/  @!P4 LEA.HI.X R21, R235, R7, R89, 0x2, P5 ;  /* 0x00000007eb15c211 */ /* 0x000fc400028f1459 */
[----:B------:R-:W-:-:S03]  /*e0f0*/  @!P3 LEA.HI.X R25, R234, R7, R88, 0x2, P6 ;  /* 0x00000007ea19b211 */ /* 0x000fc600030f1458 */
[----:B------:R-:W-:Y:S01]  /*e100*/  @!P4 ST.E.64 desc[UR48][R20.64], R122 ;  /* 0x0000007a1400c985 */ /* 0x000fe2000c101b30 */
[-C--:B--2---:R-:W-:Y:S02]  /*e110*/  @!P0 LEA R8, P1, R233, R6.reuse, 0x2 ;  /* 0x00000006e9088211 */ /* 0x084fe400078210ff */
[----:B------:R-:W-:Y:S01]  /*e120*/  ISETP.GE.AND P4, PT, R23, UR4, PT ;  /* 0x0000000417007c0c */ /* 0x000fe2000bf86270 */
[----:B------:R2:W-:Y:S01]  /*e130*/  @!P3 ST.E.64 desc[UR48][R24.64], R128 ;  /* 0x000000801800b985 */ /* 0x0005e2000c101b30 */
[----:B------:R-:W-:Y:S02]  /*e140*/  ISETP.GE.AND P3, PT, R22, UR4, PT ;  /* 0x0000000416007c0c */ /* 0x000fe4000bf66270 */
[C---:B---3--:R-:W-:Y:S02]  /*e150*/  @!P2 LEA R10, P5, R232.reuse, R6, 0x2 ;  /* 0x00000006e80aa211 */ /* 0x048fe400078a10ff */
[-C--:B------:R-:W-:Y:S02]  /*e160*/  @!P0 LEA.HI.X R9, R233, R7.reuse, R83, 0x2, P1 ;  /* 0x00000007e9098211 */ /* 0x080fe400008f1453 */
[----:B------:R-:W-:-:S02]  /*e170*/  @!P2 LEA.HI.X R11, R232, R7, R82, 0x2, P5 ;  /* 0x00000007e80ba211 */ /* 0x000fc400028f1452 */
[----:B------:R-:W-:Y:S01]  /*e180*/  ISETP.GE.AND P1, PT, R27, UR4, PT ;  /* 0x000000041b007c0c */ /* 0x000fe2000bf26270 */
[----:B------:R3:W-:Y:S01]  /*e190*/  @!P0 ST.E.64 desc[UR48][R8.64], R130 ;  /* 0x0000008208008985 */ /* 0x0007e2000c101b30 */
[----:B------:R-:W-:Y:S02]  /*e1a0*/  ISETP.GE.AND P0, PT, R18, UR4, PT ;  /* 0x0000000412007c0c */ /* 0x000fe4000bf06270 */
[-C--:B0-----:R-:W-:Y:S01]  /*e1b0*/  @!P4 LEA R12, P5, R23, R6.reuse, 0x2 ;  /* 0x00000006170cc211 */ /* 0x081fe200078a10ff */
[----:B------:R0:W-:Y:S01]  /*e1c0*/  @!P2 ST.E.64 desc[UR48][R10.64], R136 ;  /* 0x000000880a00a985 */ /* 0x0001e2000c101b30 */
[----:B------:R-:W-:Y:S02]  /*e1d0*/  ISETP.GE.AND P2, PT, R19, UR4, PT ;  /* 0x0000000413007c0c */ /* 0x000fe4000bf46270 */
[----:B-1----:R-:W-:Y:S02]  /*e1e0*/  @!P3 LEA R14, P6, R22, R6, 0x2 ;  /* 0x00000006160eb211 */ /* 0x002fe400078c10ff */
[----:B------:R-:W-:-:S02]  /*e1f0*/  @!P4 LEA.HI.X R13, R23, R7, R81, 0x2, P5 ;  /* 0x00000007170dc211 */ /* 0x000fc400028f1451 */
[----:B------:R-:W-:Y:S02]  /*e200*/  @!P3 LEA.HI.X R15, R22, R7, R80, 0x2, P6 ;  /* 0x00000007160fb211 */ /* 0x000fe400030f1450 */
[----:B------:R-:W-:Y:S01]  /*e210*/  ISETP.GE.AND P6, PT, R17, UR4, PT ;  /* 0x0000000411007c0c */ /* 0x000fe2000bfc6270 */
[----:B------:R1:W-:Y:S01]  /*e220*/  @!P4 ST.E.64 desc[UR48][R12.64], R138 ;  /* 0x0000008a0c00c985 */ /* 0x0003e2000c101b30 */
[----:B--2---:R-:W-:-:S03]  /*e230*/  @!P1 LEA R24, P5, R27, R6, 0x2 ;  /* 0x000000061b189211 */ /* 0x004fc600078a10ff */
[-C--:B---3--:R-:W-:Y:S01]  /*e240*/  @!P2 LEA R8, P4, R19, R6.reuse, 0x2 ;  /* 0x000000061308a211 */ /* 0x088fe200078810ff */
[----:B------:R2:W-:Y:S01]  /*e250*/  @!P3 ST.E.64 desc[UR48][R14.64], R144 ;  /* 0x000000900e00b985 */ /* 0x0005e2000c101b30 */
[-C--:B------:R-:W-:Y:S02]  /*e260*/  @!P1 LEA.HI.X R25, R27, R7.reuse, R0, 0x2, P5 ;  /* 0x000000071b199211 */ /* 0x080fe400028f1400 */
[CC--:B0-----:R-:W-:Y:S02]  /*e270*/  @!P0 LEA R10, P3, R18.reuse, R6.reuse, 0x2 ;  /* 0x00000006120a8211 */ /* 0x0c1fe400078610ff */
[-C--:B------:R-:W-:Y:S02]  /*e280*/  @!P2 LEA.HI.X R9, R19, R7.reuse, R79, 0x2, P4 ;  /* 0x000000071309a211 */ /* 0x080fe400020f144f */
[----:B------:R-:W-:Y:S02]  /*e290*/  SHF.R.S32.HI R0, RZ, 0x1f, R17 ;  /* 0x0000001fff007819 */ /* 0x000fe40000011411 */
[C---:B------:R-:W-:Y:S01]  /*e2a0*/  @!P6 LEA R20, P4, R17.reuse, R6, 0x2 ;  /* 0x000000061114e211 */ /* 0x040fe200078810ff */
[----:B------:R2:W-:Y:S01]  /*e2b0*/  @!P2 ST.E.64 desc[UR48][R8.64], R146 ;  /* 0x000000920800a985 */ /* 0x0005e2000c101b30 */
[-C--:B------:R-:W-:Y:S01]  /*e2c0*/  @!P0 LEA.HI.X R11, R18, R7.reuse, R78, 0x2, P3 ;  /* 0x00000007120b8211 */ /* 0x080fe200018f144e */
[----:B-1----:R-:W-:Y:S01]  /*e2d0*/  VIADD R13, R16, 0xf8 ;  /* 0x000000f8100d7836 */ /* 0x002fe20000000000 */
[----:B------:R-:W-:-:S03]  /*e2e0*/  @!P6 LEA.HI.X R21, R17, R7, R0, 0x2, P4 ;  /* 0x000000071115e211 */ /* 0x000fc600020f1400 */
[----:B------:R2:W-:Y:S01]  /*e2f0*/  @!P0 ST.E.64 desc[UR48][R10.64], R152 ;  /* 0x000000980a008985 */ /* 0x0005e2000c101b30 */
[----:B------:R-:W-:-:S03]  /*e300*/  ISETP.GE.AND P0, PT, R13, UR4, PT ;  /* 0x000000040d007c0c */ /* 0x000fc6000bf06270 */
[----:B------:R2:W-:Y:S04]  /*e310*/  @!P6 ST.E.64 desc[UR48][R20.64], R154 ;  /* 0x0000009a1400e985 */ /* 0x0005e8000c101b30 */
[----:B------:R2:W-:Y:S06]  /*e320*/  @!P1 ST.E.64 desc[UR48][R24.64], R2 ;  /* 0x0000000218009985 */ /* 0x0005ec000c101b30 */
[----:B------:R-:W-:Y:S05]  /*e330*/  @P0 BRA `(.L_x_179) ;  /* 0x0000000c00e40947 */ /* 0x000fea0003800000 */
[----:B--2---:R-:W-:Y:S02]  /*e340*/  LEA R2, P0, R13, R6, 0x2 ;  /* 0x000000060d027211 */ /* 0x004fe400078010ff */
[----:B------:R-:W-:-:S04]  /*e350*/  SHF.R.S32.HI R6, RZ, 0x1f, R13 ;  /* 0x0000001fff067819 */ /* 0x000fc8000001140d */
[----:B------:R-:W-:-:S05]  /*e360*/  LEA.HI.X R3, R13, R7, R6, 0x2, P0 ;  /* 0x000000070d037211 */ /* 0x000fca00000f1406 */
[----:B------:R0:W-:Y:S01]  /*e370*/  ST.E.64 desc[UR48][R2.64], R4 ;  /* 0x0000000402007985 */ /* 0x0001e2000c101b30 */
[----:B------:R-:W-:Y:S05]  /*e380*/  BRA `(.L_x_179) ;  /* 0x0000000c00d07947 */ /* 0x000fea0003800000 */
.L_x_170:
[----:B------:R-:W-:Y:S02]  /*e390*/  ULDC.64 UR8, c[0x0][0xc00] ;  /* 0x0003000000087ab9 */ /* 0x000fe40000000a00 */
[----:B------:R-:W-:-:S04]  /*e3a0*/  UISETP.NE.U32.AND UP0, UPT, UR8, URZ, UPT ;  /* 0x0000003f0800728c */ /* 0x000fc8000bf05070 */
[----:B------:R-:W-:-:S03]  /*e3b0*/  UISETP.NE.AND.EX UP0, UPT, UR9, URZ, UPT, UP0 ;  /* 0x0000003f0900728c */ /* 0x000fc6000bf05300 */
[----:B------:R-:W-:Y:S02]  /*e3c0*/  ULDC.64 UR8, c[0x0][0xc00] ;  /* 0x0003000000087ab9 */ /* 0x000fe40000000a00 */
[----:B------:R-:W-:Y:S01]  /*e3d0*/  UIMAD.WIDE UR8, UR36, 0x4, UR8 ;  /* 0x00000004240878a5 */ /* 0x000fe2000f8e0208 */
[----:B------:R-:W-:-:S05]  /*e3e0*/  PLOP3.LUT P1, PT, PT, PT, UP0, 0x80, 0x0 ;  /* 0x000000000000781c */ /* 0x000fca0003f2f008 */
[----:B------:R-:W-:Y:S02]  /*e3f0*/  IMAD.U32 R2, RZ, RZ, UR8 ;  /* 0x00000008ff027e24 */ /* 0x000fe4000f8e00ff */
[----:B------:R-:W-:Y:S01]  /*e400*/  IMAD.U32 R3, RZ, RZ, UR9 ;  /* 0x00000009ff037e24 */ /* 0x000fe2000f8e00ff */
[----:B------:R-:W-:Y:S02]  /*e410*/  ULDC.64 UR8, c[0x0][0xc08] ;  /* 0x0003020000087ab9 */ /* 0x000fe40000000a00 */
[----:B------:R-:W-:-:S03]  /*e420*/  UISETP.NE.U32.AND UP1, UPT, UR8, URZ, UPT ;  /* 0x0000003f0800728c */ /* 0x000fc6000bf25070 */
[----:B------:R-:W2:Y:S01]  /*e430*/  @P1 LDG.E R6, desc[UR48][R2.64] ;  /* 0x0000003002061981 */ /* 0x000ea2000c1e1900 */
[----:B------:R-:W-:Y:S01]  /*e440*/  UISETP.NE.AND.EX UP1, UPT, UR9, URZ, UPT, UP1 ;  /* 0x0000003f0900728c */ /* 0x000fe2000bf25310 */
[----:B------:R-:W-:Y:S01]  /*e450*/  ULDC UR4, c[0x0][0xa88] ;  /* 0x0002a20000047ab9 */ /* 0x000fe20000000800 */
[----:B------:R-:W1:Y:S01]  /*e460*/  S2R R7, SR_TID.X ;  /* 0x0000000000077919 */ /* 0x000e620000002100 */
[----:B------:R-:W-:-:S03]  /*e470*/  IMAD.U32 R0, RZ, RZ, UR4 ;  /* 0x00000004ff007e24 */ /* 0x000fc6000f8e00ff */
[----:B------:R-:W-:-:S05]  /*e480*/  PLOP3.LUT P2, PT, PT, PT, UP1, 0x80, 0x0 ;  /* 0x000000000000781c */ /* 0x000fca0003f4f018 */
[----:B------:R-:W-:-:S04]  /*e490*/  @UP1 ULEA UR8, UP2, UR36, UR8, 0x2 ;  /* 0x0000000824081291 */ /* 0x000fc8000f84103f */
[----:B------:R-:W-:Y:S02]  /*e4a0*/  @UP1 ULEA.HI.X UR9, UR36, UR9, UR37, 0x2, UP2 ;  /* 0x0000000924091291 */ /* 0x000fe400090f1425 */
[----:B------:R-:W-:-:S04]  /*e4b0*/  IMAD.U32 R4, RZ, RZ, UR8 ;  /* 0x00000008ff047e24 */ /* 0x000fc8000f8e00ff */
[----:B------:R-:W-:-:S05]  /*e4c0*/  IMAD.U32 R5, RZ, RZ, UR9 ;  /* 0x00000009ff057e24 */ /* 0x000fca000f8e00ff */
[----:B------:R3:W5:Y:S01]  /*e4d0*/  @P2 LDG.E R0, desc[UR48][R4.64] ;  /* 0x0000003004002981 */ /* 0x000762000c1e1900 */
[----:B------:R-:W-:Y:S01]  /*e4e0*/  UMOV UR4, URZ ;  /* 0x0000003f00047c82 */ /* 0x000fe20008000000 */
[----:B--2---:R-:W-:Y:S01]  /*e4f0*/  @P1 R2UR UR4, R6 ;  /* 0x00000000060412ca */ /* 0x004fe200000e0000 */
[----:B-1----:R-:W-:-:S05]  /*e500*/  VIADD R6, R7, 0xffffff80 ;  /* 0xffffff8007067836 */ /* 0x002fca0000000000 */
[----:B------:R-:W-:-:S07]  /*e510*/  ISETP.GT.AND P0, PT, R6, 0x7f, PT ;  /* 0x0000007f0600780c */ /* 0x000fce0003f04270 */
[----:B------:R-:W-:Y:S01]  /*e520*/  USHF.R.S32.HI UR16, URZ, 0x1f, UR4 ;  /* 0x0000001f3f107899 */ /* 0x000fe20008011404 */
[----:B---3--:R-:W-:Y:S11]  /*e530*/  @P2 BRA `(.L_x_182) ;  /* 0x0000000000102947 */ /* 0x008ff60003800000 */
[----:B------:R-:W-:Y:S05]  /*e540*/  @!P1 BRA `(.L_x_182) ;  /* 0x00000000000c9947 */ /* 0x000fea0003800000 */
[----:B------:R-:W2:Y:S04]  /*e550*/  LDG.E R5, desc[UR48][R2.64] ;  /* 0x0000003002057981 */ /* 0x000ea8000c1e1900 */
[----:B-----5:R-:W2:Y:S02]  /*e560*/  LDG.E R0, desc[UR48][R2.64+0x4] ;  /* 0x0000043002007981 */ /* 0x020ea4000c1e1900 */
[----:B--2---:R-:W-:-:S07]  /*e570*/  IMAD.IADD R0, R0, 0x1, -R5 ;  /* 0x0000000100007824 */ /* 0x004fce00078e0a05 */
.L_x_182:
[----:B------:R-:W-:Y:S01]  /*e580*/  USEL UR36, UR36, URZ, !UP0 ;  /* 0x0000003f24247287 */ /* 0x000fe2000c000000 */
[----:B------:R-:W-:Y:S01]  /*e590*/  BSSY B1, `(.L_x_183) ;  /* 0x0000038000017945 */ /* 0x000fe20003800000 */
[----:B------:R-:W-:-:S03]  /*e5a0*/  USEL UR37, UR37, URZ, !UP0 ;  /* 0x0000003f25257287 */ /* 0x000fc6000c000000 */
[----:B------:R-:W-:Y:S09]  /*e5b0*/  @P0 BRA `(.L_x_184) ;  /* 0x0000000000d40947 */ /* 0x000ff20003800000 */
[----:B------:R-:W1:Y:S01]  /*e5c0*/  LDC R9, c[0x0][0xbe8] ;  /* 0x0002fa00ff097b82 */ /* 0x000e620000000800 */
[----:B------:R-:W-:-:S04]  /*e5d0*/  IMAD.U32 R2, RZ, RZ, UR42 ;  /* 0x0000002aff027e24 */ /* 0x000fc8000f8e00ff */
[----:B------:R-:W-:-:S04]  /*e5e0*/  IMAD R2, R2, 0x80, R7 ;  /* 0x0000008002027824 */ /* 0x000fc800078e0207 */
[----:B------:R-:W-:Y:S02]  /*e5f0*/  VIADD R4, R2, 0xffffff80 ;  /* 0xffffff8002047836 */ /* 0x000fe40000000000 */
[----:B-1---5:R-:W-:-:S05]  /*e600*/  IMAD R3, R0, R9, RZ ;  /* 0x0000000900037224 */ /* 0x022fca00078e02ff */
[----:B------:R-:W-:-:S13]  /*e610*/  ISETP.GE.AND P0, PT, R4, R3, PT ;  /* 0x000000030400720c */ /* 0x000fda0003f06270 */
[----:B------:R-:W-:Y:S05]  /*e620*/  @P0 BRA `(.L_x_184) ;  /* 0x0000000000b80947 */ /* 0x000fea0003800000 */
[----:B------:R-:W-:Y:S01]  /*e630*/  ISETP.NE.AND P0, PT, R9, 0x1, PT ;  /* 0x000000010900780c */ /* 0x000fe20003f05270 */
[----:B------:R-:W-:Y:S01]  /*e640*/  UISETP.GT.AND UP2, UPT, UR44, 0x1, UPT ;  /* 0x000000012c00788c */ /* 0x000fe2000bf44270 */
[----:B------:R-:W-:Y:S01]  /*e650*/  IMAD.MOV.U32 R5, RZ, RZ, R4 ;  /* 0x000000ffff057224 */ /* 0x000fe200078e0004 */
[----:B------:R-:W-:Y:S02]  /*e660*/  UMOV UR8, 0x9b8 ;  /* 0x000009b800087882 */ /* 0x000fe40000000000 */
[----:B------:R-:W-:Y:S02]  /*e670*/  USEL UR17, UR8, 0x978, UP2 ;  /* 0x0000097808117887 */ /* 0x000fe40009000000 */
[----:B------:R-:W-:-:S06]  /*e680*/  USEL UR19, UR40, URZ, UP2 ;  /* 0x0000003f28137287 */ /* 0x000fcc0009000000 */
[----:B------:R-:W1:Y:S04]  /*e690*/  @P0 LDC R3, c[0x0][0xbec] ;  /* 0x0002fb00ff030b82 */ /* 0x000e680000000800 */
[----:B------:R-:W-:Y:S01]  /*e6a0*/  ULDC.64 UR8, c[0x0][UR17+0x218] ;  /* 0x0000860011087abb */ /* 0x000fe20008000a00 */
[----:B------:R-:W-:Y:S01]  /*e6b0*/  ULDC.64 UR12, c[0x0][UR17+0x220] ;  /* 0x00008800110c7abb */ /* 0x000fe20008000a00 */
[----:B------:R-:W-:Y:S01]  /*e6c0*/  ULDC.64 UR14, c[0x0][UR17+0x228] ;  /* 0x00008a00110e7abb */ /* 0x000fe20008000a00 */
[----:B------:R-:W-:Y:S01]  /*e6d0*/  UIMAD.WIDE.U32 UR10, UR8, UR39, URZ ;  /* 0x00000027080a72a5 */ /* 0x000fe2000f8e003f */
[----:B------:R-:W2:Y:S01]  /*e6e0*/  @P0 LDC R7, c[0x0][0xbf0] ;  /* 0x0002fc00ff070b82 */ /* 0x000ea20000000800 */
[----:B------:R-:W-:Y:S02]  /*e6f0*/  UIMAD UR18, UR9, UR39, URZ ;  /* 0x00000027091272a4 */ /* 0x000fe4000f8e023f */
[----:B------:R-:W-:-:S02]  /*e700*/  UIMAD UR13, UR13, UR36, URZ ;  /* 0x000000240d0d72a4 */ /* 0x000fc4000f8e023f */
[----:B------:R-:W-:Y:S02]  /*e710*/  UIMAD.WIDE.U32 UR20, UR14, UR19, URZ ;  /* 0x000000130e1472a5 */ /* 0x000fe4000f8e003f */
[----:B------:R-:W-:Y:S02]  /*e720*/  UIMAD.WIDE.U32 UR8, UR12, UR36, URZ ;  /* 0x000000240c0872a5 */ /* 0x000fe4000f8e003f */
[----:B------:R-:W-:Y:S02]  /*e730*/  UIMAD UR14, UR15, UR19, URZ ;  /* 0x000000130f0e72a4 */ /* 0x000fe4000f8e023f */
[----:B------:R-:W-:Y:S02]  /*e740*/  UIMAD UR13, UR12, UR37, UR13 ;  /* 0x000000250c0d72a4 */ /* 0x000fe4000f8e020d */
[----:B------:R-:W-:Y:S02]  /*e750*/  UIADD3 UR10, UP0, UP1, UR8, UR10, UR4 ;  /* 0x0000000a080a7290 */ /* 0x000fe4000f91e004 */
[----:B------:R-:W-:Y:S01]  /*e760*/  UIADD3 UR8, UR14, UR21, URZ ;  /* 0x000000150e087290 */ /* 0x000fe2000fffe03f */
[----:B-1----:R-:W-:Y:S01]  /*e770*/  @P0 IMAD.HI.U32 R2, R4, R3, RZ ;  /* 0x0000000304020227 */ /* 0x002fe200078e00ff */
[----:B------:R-:W-:-:S02]  /*e780*/  UIADD3 UR11, UR18, UR11, URZ ;  /* 0x0000000b120b7290 */ /* 0x000fc4000fffe03f */
[----:B------:R-:W-:Y:S01]  /*e790*/  UIADD3 UR13, UR9, UR13, URZ ;  /* 0x0000000d090d7290 */ /* 0x000fe2000fffe03f */
[----:B------:R-:W-:Y:S02]  /*e7a0*/  IMAD.U32 R3, RZ, RZ, UR21 ;  /* 0x00000015ff037e24 */ /* 0x000fe4000f8e00ff */
[----:B------:R-:W-:Y:S01]  /*e7b0*/  IMAD.U32 R8, RZ, RZ, UR8 ;  /* 0x00000008ff087e24 */ /* 0x000fe2000f8e00ff */
[----:B------:R-:W-:Y:S01]  /*e7c0*/  ULDC.64 UR8, c[0x0][UR17+0x210] ;  /* 0x0000840011087abb */ /* 0x000fe20008000a00 */
[----:B--2---:R-:W-:Y:S01]  /*e7d0*/  @P0 SHF.R.U32.HI R5, RZ, R7, R2 ;  /* 0x00000007ff050219 */ /* 0x004fe20000011602 */
[----:B------:R-:W-:-:S04]  /*e7e0*/  IMAD.U32 R2, RZ, RZ, UR20 ;  /* 0x00000014ff027e24 */ /* 0x000fc8000f8e00ff */
[--C-:B------:R-:W-:Y:S01]  /*e7f0*/  IMAD.MOV R7, RZ, RZ, -R5.reuse ;  /* 0x000000ffff077224 */ /* 0x100fe200078e0a05 */
[----:B------:R-:W-:Y:S01]  /*e800*/  IADD3 R2, P0, P1, R5, UR10, R2 ;  /* 0x0000000a05027c10 */ /* 0x000fe2000f91e002 */
[----:B------:R-:W-:Y:S01]  /*e810*/  UIADD3.X UR10, UR13, UR11, UR16, UP0, UP1 ;  /* 0x0000000b0d0a7290 */ /* 0x000fe200087e2410 */
[----:B------:R-:W-:Y:S01]  /*e820*/  SHF.R.S32.HI R5, RZ, 0x1f, R5 ;  /* 0x0000001fff057819 */ /* 0x000fe20000011405 */
[----:B------:R-:W-:-:S04]  /*e830*/  IMAD R7, R9, R7, R4 ;  /* 0x0000000709077224 */ /* 0x000fc800078e0204 */
[----:B------:R-:W-:Y:S01]  /*e840*/  IADD3.X R3, R5, UR10, R8, P0, P1 ;  /* 0x0000000a05037c10 */ /* 0x000fe200087e2408 */
[C---:B------:R-:W-:Y:S01]  /*e850*/  IMAD R9, R7.reuse, UR9, RZ ;  /* 0x0000000907097c24 */ /* 0x040fe2000f8e02ff */
[----:B------:R-:W-:Y:S01]  /*e860*/  SHF.R.S32.HI R4, RZ, 0x1f, R7 ;  /* 0x0000001fff047819 */ /* 0x000fe20000011407 */
[----:B------:R-:W-:Y:S01]  /*e870*/  ULDC.64 UR10, c[0x0][0xba8] ;  /* 0x0002ea00000a7ab9 */ /* 0x000fe20000000a00 */
[----:B------:R-:W-:Y:S01]  /*e880*/  @!UP2 ULDC UR10, c[0x0][0xb50] ;  /* 0x0002d400000aaab9 */ /* 0x000fe20000000800 */
[----:B------:R-:W-:Y:S01]  /*e890*/  IMAD.WIDE.U32 R2, R7, UR8, R2 ;  /* 0x0000000807027c25 */ /* 0x000fe2000f8e0002 */
[----:B------:R-:W-:-:S03]  /*e8a0*/  @!UP2 ULDC UR11, c[0x0][0xb54] ;  /* 0x0002d500000baab9 */ /* 0x000fc60000000800 */
[----:B------:R-:W-:Y:S01]  /*e8b0*/  IMAD R9, R4, UR8, R9 ;  /* 0x0000000804097c24 */ /* 0x000fe2000f8e0209 */
[----:B------:R-:W-:-:S03]  /*e8c0*/  LEA R4, P0, R2, UR10, 0x2 ;  /* 0x0000000a02047c11 */ /* 0x000fc6000f8010ff */
[----:B------:R-:W-:-:S05]  /*e8d0*/  IMAD.IADD R3, R3, 0x1, R9 ;  /* 0x0000000103037824 */ /* 0x000fca00078e0209 */
[----:B------:R-:W-:Y:S01]  /*e8e0*/  LEA.HI.X R5, R2, UR11, R3, 0x2, P0 ;  /* 0x0000000b02057c11 */ /* 0x000fe200080f1403 */
[----:B------:R-:W-:-:S05]  /*e8f0*/  IMAD.MOV.U32 R3, RZ, RZ, -0x800000 ;  /* 0xff800000ff037424 */ /* 0x000fca00078e00ff */
[----:B------:R1:W-:Y:S02]  /*e900*/  STG.E desc[UR48][R4.64], R3 ;  /* 0x0000000304007986 */ /* 0x0003e4000c101930 */
.L_x_184:
[----:B------:R-:W-:Y:S05]  /*e910*/  BSYNC B1 ;  /* 0x0000000000017941 */ /* 0x000fea0003800000 */
.L_x_183:
[----:B------:R-:W-:-:S06]  /*e920*/  UISETP.GT.AND UP0, UPT, UR44, 0x1, UPT ;  /* 0x000000012c00788c */ /* 0x000fcc000bf04270 */
[----:B------:R-:W-:-:S13]  /*e930*/  PLOP3.LUT P0, PT, PT, PT, UP0, 0x80, 0x0 ;  /* 0x000000000000781c */ /* 0x000fda0003f0f008 */
[----:B------:R-:W-:Y:S05]  /*e940*/  @P0 BRA `(.L_x_179) ;  /* 0x0000000800600947 */ /* 0x000fea0003800000 */
[----:B------:R-:W2:Y:S01]  /*e950*/  LDC R11, c[0x0][0xbe8] ;  /* 0x0002fa00ff0b7b82 */ /* 0x000ea20000000800 */
[----:B-1----:R-:W-:Y:S01]  /*e960*/  SHF.R.S32.HI R3, RZ, 0x1f, R6 ;  /* 0x0000001fff037819 */ /* 0x002fe20000011406 */
[----:B------:R-:W-:Y:S01]  /*e970*/  ULDC.64 UR10, c[0x0][0xaa0] ;  /* 0x0002a800000a7ab9 */ /* 0x000fe20000000a00 */
[----:B------:R-:W-:Y:S01]  /*e980*/  BSSY B1, `(.L_x_185) ;  /* 0x0000052000017945 */ /* 0x000fe20003800000 */
[----:B------:R-:W-:Y:S01]  /*e990*/  UIMAD.WIDE.U32 UR8, UR4, UR10, URZ ;  /* 0x0000000a040872a5 */ /* 0x000fe2000f8e003f */
[----:B------:R-:W-:Y:S01]  /*e9a0*/  LEA.HI R2, R3, R6, RZ, 0x3 ;  /* 0x0000000603027211 */ /* 0x000fe200078f18ff */
[----:B------:R-:W-:-:S03]  /*e9b0*/  UIMAD UR10, UR16, UR10, URZ ;  /* 0x0000000a100a72a4 */ /* 0x000fc6000f8e023f */
[----:B------:R-:W-:Y:S01]  /*e9c0*/  LOP3.LUT R5, R2, 0xfffffff8, RZ, 0xc0, !PT ;  /* 0xfffffff802057812 */ /* 0x000fe200078ec0ff */
[----:B------:R-:W-:Y:S01]  /*e9d0*/  UIMAD UR10, UR4, UR11, UR10 ;  /* 0x0000000b040a72a4 */ /* 0x000fe2000f8e020a */
[----:B------:R-:W-:-:S03]  /*e9e0*/  SHF.R.S32.HI R13, RZ, 0x3, R2 ;  /* 0x00000003ff0d7819 */ /* 0x000fc60000011402 */
[----:B------:R-:W-:Y:S01]  /*e9f0*/  IMAD.IADD R8, R6, 0x1, -R5 ;  /* 0x0000000106087824 */ /* 0x000fe200078e0a05 */
[----:B------:R-:W-:Y:S01]  /*ea00*/  UIADD3 UR9, UR9, UR10, URZ ;  /* 0x0000000a09097290 */ /* 0x000fe2000fffe03f */
[----:B------:R-:W-:Y:S02]  /*ea10*/  IMAD.U32 R5, RZ, RZ, UR42 ;  /* 0x0000002aff057e24 */ /* 0x000fe4000f8e00ff */
[----:B------:R-:W-:Y:S01]  /*ea20*/  IMAD R2, R8, 0x20, R13 ;  /* 0x0000002008027824 */ /* 0x000fe200078e020d */
[----:B------:R-:W-:Y:S02]  /*ea30*/  ULDC.64 UR10, c[0x0][0xae8] ;  /* 0x0002ba00000a7ab9 */ /* 0x000fe40000000a00 */
[----:B------:R-:W-:Y:S01]  /*ea40*/  UIMAD.WIDE.U32 UR8, UR39, UR10, UR8 ;  /* 0x0000000a270872a5 */ /* 0x000fe2000f8e0008 */
[----:B------:R-:W-:Y:S01]  /*ea50*/  IMAD R6, R5, 0x80, R2 ;  /* 0x0000008005067824 */ /* 0x000fe200078e0202 */
[----:B--2---:R-:W-:Y:S02]  /*ea60*/  ISETP.NE.AND P0, PT, R11, 0x1, PT ;  /* 0x000000010b00780c */ /* 0x004fe40003f05270 */
[----:B------:R-:W-:Y:S01]  /*ea70*/  UIMAD UR9, UR39, UR11, UR9 ;  /* 0x0000000b270972a4 */ /* 0x000fe2000f8e0209 */
[----:B------:R-:W-:-:S02]  /*ea80*/  IMAD.MOV.U32 R5, RZ, RZ, R6 ;  /* 0x000000ffff057224 */ /* 0x000fc400078e0006 */
[----:B------:R-:W-:Y:S02]  /*ea90*/  ULDC.64 UR10, c[0x0][0xaf0] ;  /* 0x0002bc00000a7ab9 */ /* 0x000fe40000000a00 */
[----:B------:R-:W-:-:S04]  /*eaa0*/  UIMAD UR37, UR37, UR10, URZ ;  /* 0x0000000a252572a4 */ /* 0x000fc8000f8e023f */
[----:B------:R-:W-:Y:S02]  /*eab0*/  UIMAD UR4, UR36, UR11, UR37 ;  /* 0x0000000b240472a4 */ /* 0x000fe4000f8e0225 */
[----:B------:R-:W-:Y:S01]  /*eac0*/  UIMAD.WIDE.U32 UR36, UR36, UR10, UR8 ;  /* 0x0000000a242472a5 */ /* 0x000fe2000f8e0008 */
[----:B------:R-:W1:Y:S02]  /*ead0*/  @P0 LDC R3, c[0x0][0xbec] ;  /* 0x0002fb00ff030b82 */ /* 0x000e640000000800 */
[----:B------:R-:W-:Y:S01]  /*eae0*/  ULDC.64 UR8, c[0x0][0xae0] ;  /* 0x0002b80000087ab9 */ /* 0x000fe20000000a00 */
[----:B------:R-:W-:-:S05]  /*eaf0*/  UIADD3 UR4, UR37, UR4, URZ ;  /* 0x0000000425047290 */ /* 0x000fca000fffe03f */
[----:B------:R-:W2:Y:S01]  /*eb00*/  @P0 LDC R7, c[0x0][0xbf0] ;  /* 0x0002fc00ff070b82 */ /* 0x000ea20000000800 */
[----:B-1----:R-:W-:-:S04]  /*eb10*/  @P0 IMAD.HI.U32 R2, R6, R3, RZ ;  /* 0x0000000306020227 */ /* 0x002fc800078e00ff */
[----:B------:R-:W-:Y:S02]  /*eb20*/  IMAD.U32 R3, RZ, RZ, UR37 ;  /* 0x00000025ff037e24 */ /* 0x000fe4000f8e00ff */
[----:B------:R-:W-:Y:S01]  /*eb30*/  IMAD.U32 R3, RZ, RZ, UR4 ;  /* 0x00000004ff037e24 */ /* 0x000fe2000f8e00ff */
[----:B--2---:R-:W-:Y:S01]  /*eb40*/  @P0 SHF.R.U32.HI R5, RZ, R7, R2 ;  /* 0x00000007ff050219 */ /* 0x004fe20000011602 */
[----:B------:R-:W-:-:S03]  /*eb50*/  IMAD.U32 R2, RZ, RZ, UR36 ;  /* 0x00000024ff027e24 */ /* 0x000fc6000f8e00ff */
[--C-:B------:R-:W-:Y:S01]  /*eb60*/  SHF.R.S32.HI R4, RZ, 0x1f, R5.reuse ;  /* 0x0000001fff047819 */ /* 0x100fe20000011405 */
[----:B------:R-:W-:Y:S02]  /*eb70*/  IMAD.MOV R7, RZ, RZ, -R5 ;  /* 0x000000ffff077224 */ /* 0x000fe400078e0a05 */
[----:B------:R-:W-:-:S04]  /*eb80*/  IMAD.WIDE.U32 R2, R5, UR8, R2 ;  /* 0x0000000805027c25 */ /* 0x000fc8000f8e0002 */
[----:B------:R-:W-:Y:S02]  /*eb90*/  IMAD R7, R11, R7, R6 ;  /* 0x000000070b077224 */ /* 0x000fe400078e0206 */
[----:B------:R-:W-:Y:S02]  /*eba0*/  IMAD R4, R4, UR8, RZ ;  /* 0x0000000804047c24 */ /* 0x000fe4000f8e02ff */
[----:B------:R-:W-:Y:S02]  /*ebb0*/  IMAD.U32 R6, RZ, RZ, UR42 ;  /* 0x0000002aff067e24 */ /* 0x000fe4000f8e00ff */
[----:B------:R-:W-:Y:S01]  /*ebc0*/  IMAD R9, R5, UR9, R4 ;  /* 0x0000000905097c24 */ /* 0x000fe2000f8e0204 */
[----:B------:R-:W-:Y:S01]  /*ebd0*/  SHF.R.S32.HI R4, RZ, 0x1f, R7 ;  /* 0x0000001fff047819 */ /* 0x000fe20000011407 */
[----:B------:R-:W-:Y:S01]  /*ebe0*/  ULDC.64 UR8, c[0x0][0xad8] ;  /* 0x0002b60000087ab9 */ /* 0x000fe20000000a00 */
[----:B------:R-:W-:Y:S02]  /*ebf0*/  IMAD R6, R6, 0x80, R13 ;  /* 0x0000008006067824 */ /* 0x000fe400078e020d */
[----:B------:R-:W-:-:S02]  /*ec00*/  IMAD.IADD R3, R3, 0x1, R9 ;  /* 0x0000000103037824 */ /* 0x000fc400078e0209 */
[----:B------:R-:W-:Y:S02]  /*ec10*/  IMAD R4, R4, UR8, RZ ;  /* 0x0000000804047c24 */ /* 0x000fe4000f8e02ff */
[----:B------:R-:W-:-:S04]  /*ec20*/  IMAD.WIDE.U32 R2, R7, UR8, R2 ;  /* 0x0000000807027c25 */ /* 0x000fc8000f8e0002 */
[----:B------:R-:W-:Y:S01]  /*ec30*/  IMAD R5, R7, UR9, R4 ;  /* 0x0000000907057c24 */ /* 0x000fe2000f8e0204 */
[----:B------:R-:W-:Y:S01]  /*ec40*/  ULDC.64 UR8, c[0x0][0xa80] ;  /* 0x0002a00000087ab9 */ /* 0x000fe20000000a00 */
[----:B-----5:R-:W-:Y:S02]  /*ec50*/  IMAD R11, R0, R11, RZ ;  /* 0x0000000b000b7224 */ /* 0x020fe400078e02ff */
[----:B------:R-:W-:Y:S02]  /*ec60*/  VIADD R4, R6, 0x40 ;  /* 0x0000004006047836 */ /* 0x000fe40000000000 */
[----:B------:R-:W-:Y:S01]  /*ec70*/  IMAD.IADD R3, R3, 0x1, R5 ;  /* 0x0000000103037824 */ /* 0x000fe200078e0205 */
[----:B------:R-:W-:Y:S01]  /*ec80*/  LEA R5, P2, R2, UR8, 0x1 ;  /* 0x0000000802057c11 */ /* 0x000fe2000f8408ff */
[----:B------:R-:W-:Y:S01]  /*ec90*/  VIADD R0, R6, 0x20 ;  /* 0x0000002006007836 */ /* 0x000fe20000000000 */
[----:B------:R-:W-:Y:S01]  /*eca0*/  ISETP.GE.AND P0, PT, R4, R11, PT ;  /* 0x0000000b0400720c */ /* 0x000fe20003f06270 */
[----:B------:R-:W-:Y:S01]  /*ecb0*/  IMAD.SHL.U32 R7, R8, 0x8, RZ ;  /* 0x0000000808077824 */ /* 0x000fe200078e00ff */
[----:B------:R-:W-:-:S02]  /*ecc0*/  LEA.HI.X R4, R2, UR9, R3, 0x1, P2 ;  /* 0x0000000902047c11 */ /* 0x000fc400090f0c03 */
[-C--:B------:R-:W-:Y:S01]  /*ecd0*/  ISETP.GE.AND P2, PT, R6, R11.reuse, PT ;  /* 0x0000000b0600720c */ /* 0x080fe20003f46270 */
[C---:B------:R-:W-:Y:S01]  /*ece0*/  VIADD R9, R7.reuse, 0x80 ;  /* 0x0000008007097836 */ /* 0x040fe20000000000 */
[----:B------:R-:W-:Y:S01]  /*ecf0*/  ISETP.GE.AND P1, PT, R0, R11, PT ;  /* 0x0000000b0000720c */ /* 0x000fe20003f26270 */
[C---:B------:R-:W-:Y:S01]  /*ed00*/  VIADD R15, R7.reuse, 0xc0 ;  /* 0x000000c0070f7836 */ /* 0x040fe20000000000 */
[----:B------:R1:W2:Y:S01]  /*ed10*/  SHFL.IDX PT, R2, R5, RZ, 0x181f ;  /* 0x00181fff05027589 */ /* 0x0002a200000e0000 */
[----:B------:R-:W-:Y:S01]  /*ed20*/  VIADD R13, R7, 0x40 ;  /* 0x00000040070d7836 */ /* 0x000fe20000000000 */
[----:B------:R-:W-:Y:S02]  /*ed30*/  SHF.R.S32.HI R10, RZ, 0x1f, R7 ;  /* 0x0000001fff0a7819 */ /* 0x000fe40000011407 */
[----:B------:R1:W3:Y:S01]  /*ed40*/  SHFL.IDX PT, R0, R4, RZ, 0x181f ;  /* 0x00181fff04007589 */ /* 0x0002e200000e0000 */
[----:B------:R-:W-:Y:S02]  /*ed50*/  SHF.R.S32.HI R8, RZ, 0x1f, R9 ;  /* 0x0000001fff087819 */ /* 0x000fe40000011409 */
[----:B------:R-:W-:-:S02]  /*ed60*/  SHF.R.S32.HI R12, RZ, 0x1f, R15 ;  /* 0x0000001fff0c7819 */ /* 0x000fc4000001140f */
[----:B------:R-:W-:Y:S01]  /*ed70*/  SHF.R.S32.HI R14, RZ, 0x1f, R13 ;  /* 0x0000001fff0e7819 */ /* 0x000fe2000001140d */
[----:B------:R-:W-:Y:S06]  /*ed80*/  @P2 BRA `(.L_x_186) ;  /* 0x0000000000442947 */ /* 0x000fec0003800000 */
[----:B------:R-:W-:Y:S02]  /*ed90*/  ULDC UR4, c[0x0][0xac8] ;  /* 0x0002b20000047ab9 */ /* 0x000fe40000000800 */
[----:B------:R-:W-:Y:S02]  /*eda0*/  ISETP.GE.AND P5, PT, R7, UR4, PT ;  /* 0x0000000407007c0c */ /* 0x000fe4000bfa6270 */
[----:B------:R-:W-:Y:S02]  /*edb0*/  ISETP.GE.AND P4, PT, R13, UR4, PT ;  /* 0x000000040d007c0c */ /* 0x000fe4000bf86270 */
[----:B------:R-:W-:Y:S02]  /*edc0*/  ISETP.GE.AND P3, PT, R9, UR4, PT ;  /* 0x0000000409007c0c */ /* 0x000fe4000bf66270 */
[----:B------:R-:W-:-:S07]  /*edd0*/  ISETP.GE.AND P2, PT, R15, UR4, PT ;  /* 0x000000040f007c0c */ /* 0x000fce000bf46270 */
[----:B--2---:R-:W-:-:S04]  /*ede0*/  @!P5 LEA R20, P6, R7, R2, 0x1 ;  /* 0x000000020714d211 */ /* 0x004fc800078c08ff */
[----:B---3--:R-:W-:Y:S02]  /*edf0*/  @!P5 LEA.HI.X R21, R7, R0, R10, 0x1, P6 ;  /* 0x000000000715d211 */ /* 0x008fe400030f0c0a */
[----:B------:R-:W-:-:S03]  /*ee00*/  @!P4 LEA R24, P6, R13, R2, 0x1 ;  /* 0x000000020d18c211 */ /* 0x000fc600078c08ff */
[----:B------:R4:W-:Y:S01]  /*ee10*/  @!P5 ST.E.128 desc[UR48][R20.64], RZ ;  /* 0x000000ff1400d985 */ /* 0x0009e2000c101d30 */
[----:B------:R-:W-:Y:S02]  /*ee20*/  @!P4 LEA.HI.X R25, R13, R0, R14, 0x1, P6 ;  /* 0x000000000d19c211 */ /* 0x000fe400030f0c0e */
[----:B------:R-:W-:-:S03]  /*ee30*/  @!P3 LEA R26, P6, R9, R2, 0x1 ;  /* 0x00000002091ab211 */ /* 0x000fc600078c08ff */
[----:B------:R4:W-:Y:S01]  /*ee40*/  @!P4 ST.E.128 desc[UR48][R24.64], RZ ;  /* 0x000000ff1800c985 */ /* 0x0009e2000c101d30 */
[----:B------:R-:W-:Y:S02]  /*ee50*/  @!P3 LEA.HI.X R27, R9, R0, R8, 0x1, P6 ;  /* 0x00000000091bb211 */ /* 0x000fe400030f0c08 */
[----:B------:R-:W-:-:S03]  /*ee60*/  @!P2 LEA R2, P6, R15, R2, 0x1 ;  /* 0x000000020f02a211 */ /* 0x000fc600078c08ff */
[----:B------:R4:W-:Y:S01]  /*ee70*/  @!P3 ST.E.128 desc[UR48][R26.64], RZ ;  /* 0x000000ff1a00b985 */ /* 0x0009e2000c101d30 */
[----:B------:R-:W-:-:S05]  /*ee80*/  @!P2 LEA.HI.X R3, R15, R0, R12, 0x1, P6 ;  /* 0x000000000f03a211 */ /* 0x000fca00030f0c0c */
[----:B------:R4:W-:Y:S04]  /*ee90*/  @!P2 ST.E.128 desc[UR48][R2.64], RZ ;  /* 0x000000ff0200a985 */ /* 0x0009e8000c101d30 */
.L_x_186:
[----:B------:R-:W-:Y:S05]  /*eea0*/  BSYNC B1 ;  /* 0x0000000000017941 */ /* 0x000fea0003800000 */
.L_x_185:
[----:B---3--:R3:W0:Y:S01]  /*eeb0*/  SHFL.IDX PT, R0, R4, 0x1, 0x181f ;  /* 0x00381f0004007f89 */ /* 0x00862200000e0000 */
[----:B------:R-:W-:Y:S03]  /*eec0*/  BSSY B1, `(.L_x_187) ;  /* 0x0000014000017945 */ /* 0x000fe60003800000 */
[----:B--2-4-:R3:W2:Y:S01]  /*eed0*/  SHFL.IDX PT, R2, R5, 0x1, 0x181f ;  /* 0x00381f0005027f89 */ /* 0x0146a200000e0000 */
[----:B------:R-:W-:Y:S05]  /*eee0*/  @P1 BRA `(.L_x_188) ;  /* 0x0000000000441947 */ /* 0x000fea0003800000 */
[----:B------:R-:W-:Y:S02]  /*eef0*/  ULDC UR4, c[0x0][0xac8] ;  /* 0x0002b20000047ab9 */ /* 0x000fe40000000800 */
[----:B------:R-:W-:Y:S02]  /*ef00*/  ISETP.GE.AND P4, PT, R7, UR4, PT ;  /* 0x0000000407007c0c */ /* 0x000fe4000bf86270 */
[----:B------:R-:W-:Y:S02]  /*ef10*/  ISETP.GE.AND P3, PT, R13, UR4, PT ;  /* 0x000000040d007c0c */ /* 0x000fe4000bf66270 */
[----:B------:R-:W-:Y:S02]  /*ef20*/  ISETP.GE.AND P2, PT, R9, UR4, PT ;  /* 0x0000000409007c0c */ /* 0x000fe4000bf46270 */
[----:B------:R-:W-:-:S07]  /*ef30*/  ISETP.GE.AND P1, PT, R15, UR4, PT ;  /* 0x000000040f007c0c */ /* 0x000fce000bf26270 */
[-C--:B--2---:R-:W-:Y:S02]  /*ef40*/  @!P4 LEA R20, P6, R7, R2.reuse, 0x1 ;  /* 0x000000020714c211 */ /* 0x084fe400078c08ff */
[----:B------:R-:W-:Y:S02]  /*ef50*/  @!P3 LEA R24, P5, R13, R2, 0x1 ;  /* 0x000000020d18b211 */ /* 0x000fe400078a08ff */
[----:B0-----:R-:W-:Y:S02]  /*ef60*/  @!P4 LEA.HI.X R21, R7, R0, R10, 0x1, P6 ;  /* 0x000000000715c211 */ /* 0x001fe400030f0c0a */
[----:B------:R-:W-:Y:S02]  /*ef70*/  @!P2 LEA R26, P6, R9, R2, 0x1 ;  /* 0x00000002091aa211 */ /* 0x000fe400078c08ff */
[----:B------:R-:W-:Y:S01]  /*ef80*/  @!P3 LEA.HI.X R25, R13, R0, R14, 0x1, P5 ;  /* 0x000000000d19b211 */ /* 0x000fe200028f0c0e */
[----:B------:R4:W-:Y:S01]  /*ef90*/  @!P4 ST.E.128 desc[UR48][R20.64], RZ ;  /* 0x000000ff1400c985 */ /* 0x0009e2000c101d30 */
[----:B------:R-:W-:-:S02]  /*efa0*/  @!P1 LEA R2, P5, R15, R2, 0x1 ;  /* 0x000000020f029211 */ /* 0x000fc400078a08ff */
[-C--:B------:R-:W-:Y:S01]  /*efb0*/  @!P2 LEA.HI.X R27, R9, R0.reuse, R8, 0x1, P6 ;  /* 0x00000000091ba211 */ /* 0x080fe200030f0c08 */
[----:B------:R4:W-:Y:S01]  /*efc0*/  @!P3 ST.E.128 desc[UR48][R24.64], RZ ;  /* 0x000000ff1800b985 */ /* 0x0009e2000c101d30 */
[----:B------:R-:W-:-:S03]  /*efd0*/  @!P1 LEA.HI.X R3, R15, R0, R12, 0x1, P5 ;  /* 0x000000000f039211 */ /* 0x000fc600028f0c0c */
[----:B------:R4:W-:Y:S04]  /*efe0*/  @!P2 ST.E.128 desc[UR48][R26.64], RZ ;  /* 0x000000ff1a00a985 */ /* 0x0009e8000c101d30 */
[----:B------:R4:W-:Y:S02]  /*eff0*/  @!P1 ST.E.128 desc[UR48][R2.64], RZ ;  /* 0x000000ff02009985 */ /* 0x0009e4000c101d30 */
.L_x_188:
[----:B------:R-:W-:Y:S05]  /*f000*/  BSYNC B1 ;  /* 0x0000000000017941 */ /* 0x000fea0003800000 */
.L_x_187:
[----:B0-----:R0:W0:Y:S01]  /*f010*/  SHFL.IDX PT, R0, R4, 0x2, 0x181f ;  /* 0x00581f0004007f89 */ /* 0x00102200000e0000 */
[----:B------:R-:W-:Y:S03]  /*f020*/  BSSY B1, `(.L_x_189) ;  /* 0x0000014000017945 */ /* 0x000fe60003800000 */
[----:B--2-4-:R2:W4:Y:S01]  /*f030*/  SHFL.IDX PT, R2, R5, 0x2, 0x181f ;  /* 0x00581f0005027f89 */ /* 0x01452200000e0000 */
[----:B------:R-:W-:Y:S05]  /*f040*/  @P0 BRA `(.L_x_190) ;  /* 0x0000000000440947 */ /* 0x000fea0003800000 */
[----:B------:R-:W-:Y:S02]  /*f050*/  ULDC UR4, c[0x0][0xac8] ;  /* 0x0002b20000047ab9 */ /* 0x000fe40000000800 */
[----:B------:R-:W-:Y:S02]  /*f060*/  ISETP.GE.AND P3, PT, R7, UR4, PT ;  /* 0x0000000407007c0c */ /* 0x000fe4000bf66270 */
[----:B------:R-:W-:Y:S02]  /*f070*/  ISETP.GE.AND P2, PT, R13, UR4, PT ;  /* 0x000000040d007c0c */ /* 0x000fe4000bf46270 */
[----:B------:R-:W-:Y:S02]  /*f080*/  ISETP.GE.AND P1, PT, R9, UR4, PT ;  /* 0x0000000409007c0c */ /* 0x000fe4000bf26270 */
[----:B------:R-:W-:-:S07]  /*f090*/  ISETP.GE.AND P0, PT, R15, UR4, PT ;  /* 0x000000040f007c0c */ /* 0x000fce000bf06270 */
[-C--:B----4-:R-:W-:Y:S02]  /*f0a0*/  @!P3 LEA R20, P6, R7, R2.reuse, 0x1 ;  /* 0x000000020714b211 */ /* 0x090fe400078c08ff */
[-C--:B------:R-:W-:Y:S02]  /*f0b0*/  @!P2 LEA R24, P5, R13, R2.reuse, 0x1 ;  /* 0x000000020d18a211 */ /* 0x080fe400078a08ff */
[----:B------:R-:W-:Y:S02]  /*f0c0*/  @!P1 LEA R26, P4, R9, R2, 0x1 ;  /* 0x00000002091a9211 */ /* 0x000fe400078808ff */
[----:B0-----:R-:W-:Y:S02]  /*f0d0*/  @!P3 LEA.HI.X R21, R7, R0, R10, 0x1, P6 ;  /* 0x000000000715b211 */ /* 0x001fe400030f0c0a */
[----:B------:R-:W-:Y:S02]  /*f0e0*/  @!P0 LEA R2, P6, R15, R2, 0x1 ;  /* 0x000000020f028211 */ /* 0x000fe400078c08ff */
[-C--:B------:R-:W-:Y:S01]  /*f0f0*/  @!P2 LEA.HI.X R25, R13, R0.reuse, R14, 0x1, P5 ;  /* 0x000000000d19a211 */ /* 0x080fe200028f0c0e */
[----:B------:R0:W-:Y:S01]  /*f100*/  @!P3 ST.E.128 desc[UR48][R20.64], RZ ;  /* 0x000000ff1400b985 */ /* 0x0001e2000c101d30 */
[----:B------:R-:W-:-:S02]  /*f110*/  @!P1 LEA.HI.X R27, R9, R0, R8, 0x1, P4 ;  /* 0x00000000091b9211 */ /* 0x000fc400020f0c08 */
[----:B------:R-:W-:Y:S01]  /*f120*/  @!P0 LEA.HI.X R3, R15, R0, R12, 0x1, P6 ;  /* 0x000000000f038211 */ /* 0x000fe200030f0c0c */
[----:B------:R0:W-:Y:S04]  /*f130*/  @!P2 ST.E.128 desc[UR48][R24.64], RZ ;  /* 0x000000ff1800a985 */ /* 0x0001e8000c101d30 */
[----:B------:R0:W-:Y:S04]  /*f140*/  @!P1 ST.E.128 desc[UR48][R26.64], RZ ;  /* 0x000000ff1a009985 */ /* 0x0001e8000c101d30 */
[----:B------:R0:W-:Y:S02]  /*f150*/  @!P0 ST.E.128 desc[UR48][R2.64], RZ ;  /* 0x000000ff02008985 */ /* 0x0001e4000c101d30 */
.L_x_190:
[----:B------:R-:W-:Y:S05]  /*f160*/  BSYNC B1 ;  /* 0x0000000000017941 */ /* 0x000fea0003800000 */
.L_x_189:
[----:B0-----:R-:W-:Y:S01]  /*f170*/  VIADD R0, R6, 0x60 ;  /* 0x0000006006007836 */ /* 0x001fe20000000000 */
[----:B-1-3--:R-:W0:Y:S04]  /*f180*/  SHFL.IDX PT, R4, R4, 0x3, 0x181f ;  /* 0x00781f0004047f89 */ /* 0x00ae2800000e0000 */
[----:B------:R-:W-:Y:S01]  /*f190*/  ISETP.GE.AND P0, PT, R0, R11, PT ;  /* 0x0000000b0000720c */ /* 0x000fe20003f06270 */
[----:B----4-:R1:W3:-:S12]  /*f1a0*/  SHFL.IDX PT, R2, R5, 0x3, 0x181f ;  /* 0x00781f0005027f89 */ /* 0x0102d800000e0000 */
[----:B-1----:R-:W-:Y:S05]  /*f1b0*/  @P0 BRA `(.L_x_179) ;  /* 0x0000000000440947 */ /* 0x002fea0003800000 */
[----:B------:R-:W-:Y:S02]  /*f1c0*/  ULDC UR4, c[0x0][0xac8] ;  /* 0x0002b20000047ab9 */ /* 0x000fe40000000800 */
[----:B------:R-:W-:Y:S02]  /*f1d0*/  ISETP.GE.AND P3, PT, R7, UR4, PT ;  /* 0x0000000407007c0c */ /* 0x000fe4000bf66270 */
[----:B------:R-:W-:Y:S02]  /*f1e0*/  ISETP.GE.AND P2, PT, R13, UR4, PT ;  /* 0x000000040d007c0c */ /* 0x000fe4000bf46270 */
[----:B------:R-:W-:Y:S02]  /*f1f0*/  ISETP.GE.AND P1, PT, R9, UR4, PT ;  /* 0x0000000409007c0c */ /* 0x000fe4000bf26270 */
[----:B------:R-:W-:-:S07]  /*f200*/  ISETP.GE.AND P0, PT, R15, UR4, PT ;  /* 0x000000040f007c0c */ /* 0x000fce000bf06270 */
[----:B---3--:R-:W-:-:S04]  /*f210*/  @!P3 LEA R6, P4, R7, R2, 0x1 ;  /* 0x000000020706b211 */ /* 0x008fc800078808ff */
[----:B0-----:R-:W-:Y:S02]  /*f220*/  @!P3 LEA.HI.X R7, R7, R4, R10, 0x1, P4 ;  /* 0x000000040707b211 */ /* 0x001fe400020f0c0a */
[-C--:B------:R-:W-:Y:S02]  /*f230*/  @!P2 LEA R10, P4, R13, R2.reuse, 0x1 ;  /* 0x000000020d0aa211 */ /* 0x080fe400078808ff */
[-C--:B------:R-:W-:Y:S01]  /*f240*/  @!P1 LEA R20, P5, R9, R2.reuse, 0x1 ;  /* 0x0000000209149211 */ /* 0x080fe200078a08ff */
[----:B------:R0:W-:Y:S01]  /*f250*/  @!P3 ST.E.128 desc[UR48][R6.64], RZ ;  /* 0x000000ff0600b985 */ /* 0x0001e2000c101d30 */
[----:B------:R-:W-:Y:S02]  /*f260*/  @!P0 LEA R2, P6, R15, R2, 0x1 ;  /* 0x000000020f028211 */ /* 0x000fe400078c08ff */
[-C--:B------:R-:W-:Y:S02]  /*f270*/  @!P2 LEA.HI.X R11, R13, R4.reuse, R14, 0x1, P4 ;  /* 0x000000040d0ba211 */ /* 0x080fe400020f0c0e */
[----:B------:R-:W-:-:S02]  /*f280*/  @!P1 LEA.HI.X R21, R9, R4, R8, 0x1, P5 ;  /* 0x0000000409159211 */ /* 0x000fc400028f0c08 */
[----:B------:R-:W-:Y:S01]  /*f290*/  @!P0 LEA.HI.X R3, R15, R4, R12, 0x1, P6 ;  /* 0x000000040f038211 */ /* 0x000fe200030f0c0c */
[----:B------:R0:W-:Y:S04]  /*f2a0*/  @!P2 ST.E.128 desc[UR48][R10.64], RZ ;  /* 0x000000ff0a00a985 */ /* 0x0001e8000c101d30 */
[----:B------:R0:W-:Y:S04]  /*f2b0*/  @!P1 ST.E.128 desc[UR48][R20.64], RZ ;  /* 0x000000ff14009985 */ /* 0x0001e8000c101d30 */
[----:B------:R0:W-:Y:S02]  /*f2c0*/  @!P0 ST.E.128 desc[UR48][R2.64], RZ ;  /* 0x000000ff02008985 */ /* 0x0001e4000c101d30 */
.L_x_179:
[----:B------:R-:W-:Y:S05]  /*f2d0*/  BSYNC B0 ;  /* 0x0000000000007941 */ /* 0x000fea0003800000 */
.L_x_169:
[----:B------:R-:W-:Y:S02]  /*f2e0*/  ULDC UR4, c[0x0][0xc3c] ;  /* 0x00030f0000047ab9 */ /* 0x000fe40000000800 */
[----:B------:R-:W-:-:S06]  /*f2f0*/  UISETP.GE.AND UP0, UPT, UR7, UR4, UPT ;  /* 0x000000040700728c */ /* 0x000fcc000bf06270 */
[----:B------:R-:W-:-:S13]  /*f300*/  PLOP3.LUT P0, PT, PT, PT, UP0, 0x80, 0x0 ;  /* 0x000000000000781c */ /* 0x000fda0003f0f008 */
[----:B------:R-:W-:Y:S05]  /*f310*/  @!P0 BRA `(.L_x_191) ;  /* 0xffffff1c00948947 */ /* 0x000fea000383ffff */
[----:B------:R-:W-:Y:S05]  /*f320*/  EXIT ;  /* 0x000000000000794d */ /* 0x000fea0003800000 */
.L_x_142:
[----:B------:R-:W-:-:S08]  /*f330*/  NOP ;  /* 0x0000000000007918 */ /* 0x000fd00000000000 */
[----:B------:R-:W0:-:S00]  /*f340*/  USETMAXREG.DEALLOC.CTAPOOL 0x18 ;  /* 0x00000018000079c8 */ /* 0x000e0000080e0500 */
[----:B0-----:R-:W2:Y:S01]  /*f350*/  LDL.LU R2, [R1+0x20] ;  /* 0x0000200001027983 */ /* 0x001ea20000300800 */
[----:B------:R-:W-:Y:S01]  /*f360*/  LOP3.LUT R0, R0, 0x3, RZ, 0xc0, !PT ;  /* 0x0000000300007812 */ /* 0x000fe200078ec0ff */
[----:B------:R-:W-:-:S05]  /*f370*/  IMAD.MOV.U32 R6, RZ, RZ, RZ ;  /* 0x000000ffff067224 */ /* 0x000fca00078e00ff */
[----:B------:R-:W0:Y:S02]  /*f380*/  SHFL.IDX PT, R0, R0, RZ, 0x1f ;  /* 0x00001fff00007589 */ /* 0x000e2400000e0000 */
[----:B0-----:R-:W-:Y:S02]  /*f390*/  ISETP.NE.AND P0, PT, R0, RZ, PT ;  /* 0x000000ff0000720c */ /* 0x001fe40003f05270 */
[----:B--2---:R-:W-:-:S11]  /*f3a0*/  LOP3.LUT R2, R2, 0xfffffffd, RZ, 0xc0, !PT ;  /* 0xfffffffd02027812 */ /* 0x004fd600078ec0ff */
[----:B------:R-:W-:-:S05]  /*f3b0*/  @P0 LOP3.LUT R2, R2, 0x2, RZ, 0xfc, !PT ;  /* 0x0000000202020812 */ /* 0x000fca00078efcff */
[----:B------:R0:W-:Y:S01]  /*f3c0*/  STL [R1+0x20], R2 ;  /* 0x0000200201007387 */ /* 0x0001e20000100800 */
[----:B------:R-:W-:Y:S05]  /*f3d0*/  @!P0 BRA `(.L_x_192) ;  /* 0x00000000002c8947 */ /* 0x000fea0003800000 */
[----:B------:R-:W1:Y:S08]  /*f3e0*/  S2UR UR5, SR_CgaCtaId ;  /* 0x00000000000579c3 */ /* 0x000e700000008800 */
[----:B------:R-:W-:Y:S06]  /*f3f0*/  BAR.SYNC.DEFER_BLOCKING 0x5, 0x180 ;  /* 0x0146000000007b1d */ /* 0x000fec0000010000 */
[----:B------:R-:W-:-:S02]  /*f400*/  UMOV UR4, 0x400 ;  /* 0x0000040000047882 */ /* 0x000fc40000000000 */
[----:B-1----:R-:W-:-:S09]  /*f410*/  ULEA UR4, UR5, UR4, 0x18 ;  /* 0x0000000405047291 */ /* 0x002fd2000f8ec03f */
[----:B------:R-:W1:Y:S04]  /*f420*/  LDS.128 R4, [UR4+0x388d0] ;  /* 0x0388d004ff047984 */ /* 0x000e680008000c00 */
[----:B-1----:R1:W-:Y:S01]  /*f430*/  STL.64 [R1+0x10], R4 ;  /* 0x0000100401007387 */ /* 0x0023e20000100a00 */
[----:B------:R-:W-:-:S03]  /*f440*/  IMAD.MOV.U32 R0, RZ, RZ, R7 ;  /* 0x000000ffff007224 */ /* 0x000fc600078e0007 */
[----:B------:R1:W-:Y:S02]  /*f450*/  STL [R1+0x18], R6 ;  /* 0x0000180601007387 */ /* 0x0003e40000100800 */
[----:B------:R-:W-:Y:S01]  /*f460*/  R2UR UR43, R0 ;  /* 0x00000000002b72ca */ /* 0x000fe200000e0000 */
[----:B------:R-:W-:Y:S06]  /*f470*/  BAR.ARV 0x4, 0x180 ;  /* 0x0106000000007b1d */ /* 0x000fec0000002000 */
[----:B------:R-:W-:Y:S08]  /*f480*/  BRA `(.L_x_193) ;  /* 0x0000000800b07947 */ /* 0x000ff00003800000 */
.L_x_192:
[----:B------:R-:W1:Y:S01]  /*f490*/  S2R R0, SR_TID.X ;  /* 0x0000000000007919 */ /* 0x000e620000002100 */
[----:B------:R-:W-:Y:S01]  /*f4a0*/  ULDC UR4, c[0x0][0xc3c] ;  /* 0x00030f0000047ab9 */ /* 0x000fe20000000800 */
[----:B-1----:R-:W-:-:S04]  /*f4b0*/  LOP3.LUT R0, R0, 0x1f, RZ, 0xc0, !PT ;  /* 0x0000001f00007812 */ /* 0x002fc800078ec0ff */
[----:B------:R-:W-:-:S04]  /*f4c0*/  ISETP.NE.AND P0, PT, R0, 0x1f, PT ;  /* 0x0000001f0000780c */ /* 0x000fc80003f05270 */
[----:B------:R-:W-:-:S13]  /*f4d0*/  ISETP.GE.OR P1, PT, R0, UR4, !P0 ;  /* 0x0000000400007c0c */ /* 0x000fda000c726670 */
[----:B0-----:R-:W0:Y:S08]  /*f4e0*/  @!P1 LDC.64 R2, c[0x0][0xc80] ;  /* 0x00032000ff029b82 */ /* 0x001e300000000a00 */
[----:B------:R-:W1:Y:S01]  /*f4f0*/  @!P1 LDC.64 R4, c[0x0][0xc78] ;  /* 0x00031e00ff049b82 */ /* 0x000e620000000a00 */
[----:B0-----:R-:W-:-:S05]  /*f500*/  @!P1 IMAD.WIDE.U32 R2, R0, 0x4, R2 ;  /* 0x0000000400029825 */ /* 0x001fca00078e0002 */
[----:B------:R1:W2:Y:S02]  /*f510*/  @!P1 LDG.E R6, desc[UR48][R2.64] ;  /* 0x0000003002069981 */ /* 0x0002a4000c1e1900 */
[----:B-1----:R-:W-:-:S04]  /*f520*/  @!P1 IMAD.WIDE.U32 R2, R0, 0x4, R4 ;  /* 0x0000000400029825 */ /* 0x002fc800078e0004 */
[----:B------:R-:W-:-:S06]  /*f530*/  IMAD.MOV.U32 R5, RZ, RZ, RZ ;  /* 0x000000ffff057224 */ /* 0x000fcc00078e00ff */
[----:B------:R-:W2:Y:S01]  /*f540*/  @!P1 LDG.E R5, desc[UR48][R2.64] ;  /* 0x0000003002059981 */ /* 0x000ea2000c1e1900 */
[C---:B------:R-:W-:Y:S01]  /*f550*/  ISETP.NE.AND P1, PT, R0.reuse, RZ, PT ;  /* 0x000000ff0000720c */ /* 0x040fe20003f25270 */
[----:B------:R-:W-:Y:S01]  /*f560*/  UMOV UR43, URZ ;  /* 0x0000003f002b7c82 */ /* 0x000fe20008000000 */
[C---:B------:R-:W-:Y:S02]  /*f570*/  ISETP.GE.U32.AND P2, PT, R0.reuse, 0x2, PT ;  /* 0x000000020000780c */ /* 0x040fe40003f46070 */
[C---:B------:R-:W-:Y:S02]  /*f580*/  ISETP.GE.U32.AND P3, PT, R0.reuse, 0x4, PT ;  /* 0x000000040000780c */ /* 0x040fe40003f66070 */
[C---:B------:R-:W-:Y:S02]  /*f590*/  ISETP.GE.U32.AND P4, PT, R0.reuse, 0x8, PT ;  /* 0x000000080000780c */ /* 0x040fe40003f86070 */
[----:B------:R-:W-:Y:S01]  /*f5a0*/  ISETP.GE.U32.AND P5, PT, R0, 0x10, PT ;  /* 0x000000100000780c */ /* 0x000fe20003fa6070 */
[----:B--2---:R-:W-:-:S05]  /*f5b0*/  IMAD R4, R6, R5, RZ ;  /* 0x0000000506047224 */ /* 0x004fca00078e02ff */
[----:B------:R-:W0:Y:S02]  /*f5c0*/  SHFL.UP PT, R7, R4, 0x1, RZ ;  /* 0x0420000004077989 */ /* 0x000e2400000e00ff */
[----:B0-----:R-:W-:-:S05]  /*f5d0*/  SEL R7, R7, RZ, P1 ;  /* 0x000000ff07077207 */ /* 0x001fca0000800000 */
[----:B------:R-:W-:-:S05]  /*f5e0*/  IMAD.IADD R7, R4, 0x1, R7 ;  /* 0x0000000104077824 */ /* 0x000fca00078e0207 */
[----:B------:R-:W0:Y:S02]  /*f5f0*/  SHFL.UP PT, R8, R7, 0x2, RZ ;  /* 0x0440000007087989 */ /* 0x000e2400000e00ff */
[----:B0-----:R-:W-:-:S05]  /*f600*/  SEL R8, R8, RZ, P2 ;  /* 0x000000ff08087207 */ /* 0x001fca0001000000 */
[----:B------:R-:W-:Y:S02]  /*f610*/  IMAD.IADD R8, R7, 0x1, R8 ;  /* 0x0000000107087824 */ /* 0x000fe400078e0208 */
[----:B------:R-:W0:Y:S03]  /*f620*/  S2R R7, SR_CTAID.X ;  /* 0x0000000000077919 */ /* 0x000e260000002500 */
[----:B------:R-:W1:Y:S02]  /*f630*/  SHFL.UP PT, R9, R8, 0x4, RZ ;  /* 0x0480000008097989 */ /* 0x000e6400000e00ff */
[----:B-1----:R-:W-:-:S05]  /*f640*/  SEL R9, R9, RZ, P3 ;  /* 0x000000ff09097207 */ /* 0x002fca0001800000 */
[----:B------:R-:W-:-:S05]  /*f650*/  IMAD.IADD R3, R8, 0x1, R9 ;  /* 0x0000000108037824 */ /* 0x000fca00078e0209 */
[----:B------:R-:W1:Y:S02]  /*f660*/  SHFL.UP PT, R2, R3, 0x8, RZ ;  /* 0x0500000003027989 */ /* 0x000e6400000e00ff */
[----:B-1----:R-:W-:-:S05]  /*f670*/  SEL R2, R2, RZ, P4 ;  /* 0x000000ff02027207 */ /* 0x002fca0002000000 */
[----:B------:R-:W-:-:S05]  /*f680*/  IMAD.IADD R4, R3, 0x1, R2 ;  /* 0x0000000103047824 */ /* 0x000fca00078e0202 */
[----:B------:R-:W1:Y:S02]  /*f690*/  SHFL.UP PT, R2, R4, 0x10, RZ ;  /* 0x0600000004027989 */ /* 0x000e6400000e00ff */
[----:B-1----:R-:W-:Y:S02]  /*f6a0*/  SEL R9, R2, RZ, P5 ;  /* 0x000000ff02097207 */ /* 0x002fe40002800000 */
[----:B------:R-:W1:Y:S03]  /*f6b0*/  LDC R2, c[0x0][0xc38] ;  /* 0x00030e00ff027b82 */ /* 0x000e660000000800 */
[----:B------:R-:W-:-:S05]  /*f6c0*/  IMAD.IADD R9, R4, 0x1, R9 ;  /* 0x0000000104097824 */ /* 0x000fca00078e0209 */
[----:B------:R-:W1:Y:S02]  /*f6d0*/  SHFL.IDX PT, R11, R9, 0x1f, 0x1f ;  /* 0x03e01f00090b7f89 */ /* 0x000e6400000e0000 */
[----:B-1----:R-:W-:-:S04]  /*f6e0*/  IMAD R8, R11, R2, RZ ;  /* 0x000000020b087224 */ /* 0x002fc800078e02ff */
[----:B------:R-:W-:Y:S01]  /*f6f0*/  IMAD.MOV.U32 R11, RZ, RZ, R8 ;  /* 0x000000ffff0b7224 */ /* 0x000fe200078e0008 */
[----:B0-----:R-:W-:-:S13]  /*f700*/  ISETP.GT.AND P6, PT, R8, R7, PT ;  /* 0x000000070800720c */ /* 0x001fda0003fc4270 */
[----:B------:R-:W-:Y:S05]  /*f710*/  @P6 BRA `(.L_x_194) ;  /* 0x0000000000a46947 */ /* 0x000fea0003800000 */
[----:B------:R-:W-:Y:S01]  /*f720*/  IMAD.MOV.U32 R8, RZ, RZ, R11 ;  /* 0x000000ffff087224 */ /* 0x000fe200078e000b */
[----:B------:R-:W-:Y:S01]  /*f730*/  UMOV UR43, URZ ;  /* 0x0000003f002b7c82 */ /* 0x000fe20008000000 */
[----:B------:R-:W-:-:S05]  /*f740*/  ULDC UR5, c[0x0][0xc3c] ;  /* 0x00030f0000057ab9 */ /* 0x000fca0000000800 */
.L_x_196:
[----:B------:R-:W-:-:S03]  /*f750*/  UIADD3 UR4, UR43, 0x1f, URZ ;  /* 0x0000001f2b047890 */ /* 0x000fc6000fffe03f */
[----:B------:R-:W-:Y:S01]  /*f760*/  ULDC UR43, c[0x0][0xc3c] ;  /* 0x00030f00002b7ab9 */ /* 0x000fe20000000800 */
[----:B------:R-:W-:-:S06]  /*f770*/  UISETP.GE.AND UP0, UPT, UR4, UR5, UPT ;  /* 0x000000050400728c */ /* 0x000fcc000bf06270 */
[----:B------:R-:W-:-:S13]  /*f780*/  PLOP3.LUT P6, PT, PT, PT, UP0, 0x40, 0x0 ;  /* 0x000000000000781c */ /* 0x000fda0003fce808 */
[----:B------:R-:W-:Y:S05]  /*f790*/  @!P6 BRA `(.L_x_195) ;  /* 0x0000000400b4e947 */ /* 0x000fea0003800000 */
[----:B------:R-:W-:Y:S01]  /*f7a0*/  UMOV UR43, UR4 ;  /* 0x00000004002b7c82 */ /* 0x000fe20008000000 */
[----:B------:R-:W-:Y:S02]  /*f7b0*/  IMAD.MOV.U32 R6, RZ, RZ, RZ ;  /* 0x000000ffff067224 */ /* 0x000fe400078e00ff */
[----:B------:R-:W-:-:S05]  /*f7c0*/  VIADD R9, R0, UR43 ;  /* 0x0000002b00097c36 */ /* 0x000fca0008000000 */
[----:B------:R-:W-:-:S13]  /*f7d0*/  ISETP.GE.OR P6, PT, R9, UR5, !P0 ;  /* 0x0000000509007c0c */ /* 0x000fda000c7c6670 */
[----:B------:R-:W0:Y:S08]  /*f7e0*/  @!P6 LDC.64 R2, c[0x0][0xc80] ;  /* 0x00032000ff02eb82 */ /* 0x000e300000000a00 */
[----:B------:R-:W1:Y:S01]  /*f7f0*/  @!P6 LDC.64 R4, c[0x0][0xc78] ;  /* 0x00031e00ff04eb82 */ /* 0x000e620000000a00 */
[----:B0-----:R-:W-:-:S05]  /*f800*/  @!P6 IMAD.WIDE R2, R9, 0x4, R2 ;  /* 0x000000040902e825 */ /* 0x001fca00078e0202 */
[----:B------:R1:W2:Y:S02]  /*f810*/  @!P6 LDG.E R6, desc[UR48][R2.64] ;  /* 0x000000300206e981 */ /* 0x0002a4000c1e1900 */
[----:B-1----:R-:W-:-:S04]  /*f820*/  @!P6 IMAD.WIDE R2, R9, 0x4, R4 ;  /* 0x000000040902e825 */ /* 0x002fc800078e0204 */
[----:B------:R-:W-:-:S06]  /*f830*/  IMAD.MOV.U32 R5, RZ, RZ, RZ ;  /* 0x000000ffff057224 */ /* 0x000fcc00078e00ff */
[----:B------:R-:W2:Y:S02]  /*f840*/  @!P6 LDG.E R5, desc[UR48][R2.64] ;  /* 0x000000300205e981 */ /* 0x000ea4000c1e1900 */
[----:B--2---:R-:W-:-:S05]  /*f850*/  IMAD R11, R6, R5, RZ ;  /* 0x00000005060b7224 */ /* 0x004fca00078e02ff */
[----:B------:R-:W0:Y:S02]  /*f860*/  SHFL.UP PT, R4, R11, 0x1, RZ ;  /* 0x042000000b047989 */ /* 0x000e2400000e00ff */
[----:B0-----:R-:W-:-:S05]  /*f870*/  SEL R4, R4, RZ, P1 ;  /* 0x000000ff04047207 */ /* 0x001fca0000800000 */
[----:B------:R-:W-:-:S05]  /*f880*/  IMAD.IADD R4, R11, 0x1, R4 ;  /* 0x000000010b047824 */ /* 0x000fca00078e0204 */
        /* <DEDUP_REMOVED lines=11> */
[----:B------:R-:W-:Y:S02]  /*f940*/  IMAD.IADD R9, R3, 0x1, R2 ;  /* 0x0000000103097824 */ /* 0x000fe400078e0202 */
[----:B------:R-:W0:Y:S03]  /*f950*/  LDC R2, c[0x0][0xc38] ;  /* 0x00030e00ff027b82 */ /* 0x000e260000000800 */
[----:B------:R-:W0:Y:S02]  /*f960*/  SHFL.IDX PT, R11, R9, 0x1f, 0x1f ;  /* 0x03e01f00090b7f89 */ /* 0x000e2400000e0000 */
[----:B0-----:R-:W-:-:S04]  /*f970*/  IMAD R11, R11, R2, RZ ;  /* 0x000000020b0b7224 */ /* 0x001fc800078e02ff */
[----:B------:R-:W-:-:S05]  /*f980*/  IMAD.IADD R8, R11, 0x1, R8 ;  /* 0x000000010b087824 */ /* 0x000fca00078e0208 */
[----:B------:R-:W-:-:S13]  /*f990*/  ISETP.GT.AND P6, PT, R8, R7, PT ;  /* 0x000000070800720c */ /* 0x000fda0003fc4270 */
[----:B------:R-:W-:Y:S05]  /*f9a0*/  @!P6 BRA `(.L_x_196) ;  /* 0xfffffffc0068e947 */ /* 0x000fea000383ffff */
.L_x_194:
[----:B------:R-:W-:Y:S02]  /*f9b0*/  IMAD.IADD R11, R8, 0x1, -R11 ;  /* 0x00000001080b7824 */ /* 0x000fe400078e0a0b */
[----:B------:R-:W-:Y:S02]  /*f9c0*/  IMAD.MOV.U32 R8, RZ, RZ, RZ ;  /* 0x000000ffff087224 */ /* 0x000fe400078e00ff */
[----:B------:R-:W-:-:S05]  /*f9d0*/  IMAD R4, R9, R2, R11 ;  /* 0x0000000209047224 */ /* 0x000fca00078e020b */
[----:B------:R-:W-:-:S13]  /*f9e0*/  ISETP.GT.AND P0, PT, R4, R7, PT ;  /* 0x000000070400720c */ /* 0x000fda0003f04270 */
[----:B------:R-:W-:Y:S02]  /*f9f0*/  VOTEU.ANY UR5, UPT, !P0 ;  /* 0x0000000000057886 */ /* 0x000fe400040e0100 */
[----:B------:R-:W-:Y:S02]  /*fa00*/  UPOPC UR4, UR5 ;  /* 0x00000005000472bf */ /* 0x000fe40008000000 */
[----:B------:R-:W-:-:S04]  /*fa10*/  ISETP.NE.AND P0, PT, RZ, UR5, PT ;  /* 0x00000005ff007c0c */ /* 0x000fc8000bf05270 */
[----:B------:R-:W-:Y:S02]  /*fa20*/  IMAD.U32 R13, RZ, RZ, UR4 ;  /* 0x00000004ff0d7e24 */ /* 0x000fe4000f8e00ff */
[----:B------:R-:W-:-:S03]  /*fa30*/  IMAD.U32 R12, RZ, RZ, UR4 ;  /* 0x00000004ff0c7e24 */ /* 0x000fc6000f8e00ff */
[----:B------:R-:W0:Y:S04]  /*fa40*/  SHFL.IDX PT, R6, R6, R13, 0x1f ;  /* 0x00001f0d06067589 */ /* 0x000e2800000e0000 */
[----:B------:R1:W2:Y:S01]  /*fa50*/  SHFL.IDX PT, R5, R5, R12, 0x1f ;  /* 0x00001f0c05057589 */ /* 0x0002a200000e0000 */
[----:B0-----:R-:W-:-:S04]  /*fa60*/  IABS R4, R6 ;  /* 0x0000000600047213 */ /* 0x001fc80000000000 */
[----:B------:R-:W0:Y:S08]  /*fa70*/  I2F.RP R10, R4 ;  /* 0x00000004000a7306 */ /* 0x000e300000209400 */
[----:B0-----:R-:W0:Y:S02]  /*fa80*/  MUFU.RCP R10, R10 ;  /* 0x0000000a000a7308 */ /* 0x001e240000001000 */
[----:B0-----:R-:W-:-:S06]  /*fa90*/  VIADD R3, R10, 0xffffffe ;  /* 0x0ffffffe0a037836 */ /* 0x001fcc0000000000 */
[----:B------:R-:W0:Y:S01]  /*faa0*/  F2I.FTZ.U32.TRUNC.NTZ R3, R3 ;  /* 0x0000000300037305 */ /* 0x000e22000021f000 */
[----:B-12---:R-:W-:Y:S05]  /*fab0*/  @!P0 BRA `(.L_x_197) ;  /* 0x00000000000c8947 */ /* 0x006fea0003800000 */
[----:B------:R-:W-:-:S06]  /*fac0*/  UIADD3 UR5, UR4, -0x1, URZ ;  /* 0xffffffff04057890 */ /* 0x000fcc000fffe03f */
[----:B------:R-:W-:-:S06]  /*fad0*/  IMAD.U32 R8, RZ, RZ, UR5 ;  /* 0x00000005ff087e24 */ /* 0x000fcc000f8e00ff */
[----:B------:R1:W2:Y:S02]  /*fae0*/  SHFL.IDX PT, R8, R9, R8, 0x1f ;  /* 0x00001f0809087589 */ /* 0x0002a400000e0000 */
.L_x_197:
[----:B--2---:R-:W-:Y:S01]  /*faf0*/  IMAD R11, R8, R2, R11 ;  /* 0x00000002080b7224 */ /* 0x004fe200078e020b */
[----:B------:R-:W-:Y:S01]  /*fb00*/  IABS R8, R5 ;  /* 0x0000000500087213 */ /* 0x000fe20000000000 */
[----:B01----:R-:W-:Y:S01]  /*fb10*/  IMAD.MOV R9, RZ, RZ, -R3 ;  /* 0x000000ffff097224 */ /* 0x003fe200078e0a03 */
[----:B------:R-:W-:Y:S01]  /*fb20*/  UIADD3 UR43, UR4, UR43, URZ ;  /* 0x0000002b042b7290 */ /* 0x000fe2000fffe03f */
[----:B------:R-:W-:Y:S01]  /*fb30*/  IMAD.MOV.U32 R2, RZ, RZ, RZ ;  /* 0x000000ffff027224 */ /* 0x000fe200078e00ff */
[----:B------:R-:W0:Y:S01]  /*fb40*/  I2F.RP R10, R8 ;  /* 0x00000008000a7306 */ /* 0x000e220000209400 */
[----:B------:R-:W-:Y:S01]  /*fb50*/  IMAD R9, R9, R4, RZ ;  /* 0x0000000409097224 */ /* 0x000fe200078e02ff */
[----:B------:R1:W-:Y:S01]  /*fb60*/  STL [R1+0x10], R11 ;  /* 0x0000100b01007387 */ /* 0x0003e20000100800 */
[----:B------:R-:W-:Y:S02]  /*fb70*/  IMAD.IADD R7, R7, 0x1, -R11 ;  /* 0x0000000107077824 */ /* 0x000fe400078e0a0b */
[----:B------:R-:W-:Y:S01]  /*fb80*/  IMAD.HI.U32 R2, R3, R9, R2 ;  /* 0x0000000903027227 */ /* 0x000fe200078e0002 */
[----:B------:R-:W-:-:S05]  /*fb90*/  IABS R3, R6 ;  /* 0x0000000600037213 */ /* 0x000fca0000000000 */
[----:B------:R-:W-:Y:S01]  /*fba0*/  IMAD.MOV R12, RZ, RZ, -R3 ;  /* 0x000000ffff0c7224 */ /* 0x000fe200078e0a03 */
[----:B-1----:R-:W-:Y:S01]  /*fbb0*/  IABS R11, R7 ;  /* 0x00000007000b7213 */ /* 0x002fe20000000000 */
[----:B0-----:R-:W0:Y:S04]  /*fbc0*/  MUFU.RCP R10, R10 ;  /* 0x0000000a000a7308 */ /* 0x001e280000001000 */
[----:B------:R-:W-:-:S04]  /*fbd0*/  IMAD.HI.U32 R9, R2, R11, RZ ;  /* 0x0000000b02097227 */ /* 0x000fc800078e00ff */
[----:B------:R-:W-:Y:S02]  /*fbe0*/  IMAD R11, R9, R12, R11 ;  /* 0x0000000c090b7224 */ /* 0x000fe400078e020b */
[----:B------:R-:W-:-:S03]  /*fbf0*/  IMAD.MOV.U32 R2, RZ, RZ, RZ ;  /* 0x000000ffff027224 */ /* 0x000fc600078e00ff */
[----:B------:R-:W-:Y:S01]  /*fc00*/  ISETP.GT.U32.AND P1, PT, R4, R11, PT ;  /* 0x0000000b0400720c */ /* 0x000fe20003f24070 */
[----:B0-----:R-:W-:-:S06]  /*fc10*/  VIADD R3, R10, 0xffffffe ;  /* 0x0ffffffe0a037836 */ /* 0x001fcc0000000000 */
[----:B------:R-:W0:Y:S06]  /*fc20*/  F2I.FTZ.U32.TRUNC.NTZ R3, R3 ;  /* 0x0000000300037305 */ /* 0x000e2c000021f000 */
[----:B------:R-:W-:Y:S02]  /*fc30*/  @!P1 IMAD.IADD R11, R11, 0x1, -R4 ;  /* 0x000000010b0b9824 */ /* 0x000fe400078e0a04 */
[----:B------:R-:W-:Y:S01]  /*fc40*/  @!P1 VIADD R9, R9, 0x1 ;  /* 0x0000000109099836 */ /* 0x000fe20000000000 */
[----:B------:R-:W-:Y:S02]  /*fc50*/  ISETP.NE.AND P1, PT, R6, RZ, PT ;  /* 0x000000ff0600720c */ /* 0x000fe40003f25270 */
[----:B------:R-:W-:Y:S01]  /*fc60*/  ISETP.GE.U32.AND P0, PT, R11, R4, PT ;  /* 0x000000040b00720c */ /* 0x000fe20003f06070 */
[----:B0-----:R-:W-:-:S04]  /*fc70*/  IMAD.MOV R11, RZ, RZ, -R3 ;  /* 0x000000ffff0b7224 */ /* 0x001fc800078e0a03 */
[----:B------:R-:W-:-:S08]  /*fc80*/  IMAD R11, R11, R8, RZ ;  /* 0x000000080b0b7224 */ /* 0x000fd000078e02ff */
[----:B------:R-:W-:Y:S02]  /*fc90*/  @P0 VIADD R9, R9, 0x1 ;  /* 0x0000000109090836 */ /* 0x000fe40000000000 */
[----:B------:R-:W-:Y:S01]  /*fca0*/  IMAD.HI.U32 R4, R3, R11, R2 ;  /* 0x0000000b03047227 */ /* 0x000fe200078e0002 */
[----:B------:R-:W-:-:S04]  /*fcb0*/  LOP3.LUT R2, R7, R6, RZ, 0x3c, !PT ;  /* 0x0000000607027212 */ /* 0x000fc800078e3cff */
[----:B------:R-:W-:Y:S02]  /*fcc0*/  ISETP.GE.AND P2, PT, R2, RZ, PT ;  /* 0x000000ff0200720c */ /* 0x000fe40003f46270 */
[----:B------:R-:W-:-:S05]  /*fcd0*/  IABS R2, R5 ;  /* 0x0000000500027213 */ /* 0x000fca0000000000 */
[----:B------:R-:W-:-:S06]  /*fce0*/  IMAD.MOV R2, RZ, RZ, -R2 ;  /* 0x000000ffff027224 */ /* 0x000fcc00078e0a02 */
[----:B------:R-:W-:Y:S01]  /*fcf0*/  @!P2 IMAD.MOV R9, RZ, RZ, -R9 ;  /* 0x000000ffff09a224 */ /* 0x000fe200078e0a09 */
[----:B------:R-:W-:-:S04]  /*fd00*/  @!P1 LOP3.LUT R9, RZ, R6, RZ, 0x33, !PT ;  /* 0x00000006ff099212 */ /* 0x000fc800078e33ff */
[-C--:B------:R-:W-:Y:S01]  /*fd10*/  IABS R3, R9.reuse ;  /* 0x0000000900037213 */ /* 0x080fe20000000000 */
[----:B------:R-:W-:-:S04]  /*fd20*/  IMAD R6, R6, R9, RZ ;  /* 0x0000000906067224 */ /* 0x000fc800078e02ff */
[----:B------:R-:W-:-:S04]  /*fd30*/  IMAD.HI.U32 R4, R4, R3, RZ ;  /* 0x0000000304047227 */ /* 0x000fc800078e00ff */
[----:B------:R-:W-:Y:S01]  /*fd40*/  IMAD R3, R4, R2, R3 ;  /* 0x0000000204037224 */ /* 0x000fe200078e0203 */
[----:B------:R-:W-:-:S04]  /*fd50*/  LOP3.LUT R2, R9, R5, RZ, 0x3c, !PT ;  /* 0x0000000509027212 */ /* 0x000fc800078e3cff */
[----:B------:R-:W-:Y:S02]  /*fd60*/  ISETP.GT.U32.AND P1, PT, R8, R3, PT ;  /* 0x000000030800720c */ /* 0x000fe40003f24070 */
[----:B------:R-:W-:-:S11]  /*fd70*/  ISETP.GE.AND P2, PT, R2, RZ, PT ;  /* 0x000000ff0200720c */ /* 0x000fd60003f46270 */
[----:B------:R-:W-:Y:S02]  /*fd80*/  @!P1 IMAD.IADD R3, R3, 0x1, -R8 ;  /* 0x0000000103039824 */ /* 0x000fe400078e0a08 */
[----:B------:R-:W-:Y:S01]  /*fd90*/  @!P1 VIADD R4, R4, 0x1 ;  /* 0x0000000104049836 */ /* 0x000fe20000000000 */
[----:B------:R-:W-:Y:S02]  /*fda0*/  ISETP.NE.AND P1, PT, R5, RZ, PT ;  /* 0x000000ff0500720c */ /* 0x000fe40003f25270 */
[----:B------:R-:W-:Y:S01]  /*fdb0*/  ISETP.GE.U32.AND P0, PT, R3, R8, PT ;  /* 0x000000080300720c */ /* 0x000fe20003f06070 */
[----:B------:R-:W-:-:S12]  /*fdc0*/  IMAD.IADD R3, R7, 0x1, -R6 ;  /* 0x0000000107037824 */ /* 0x000fd800078e0a06 */
[----:B------:R-:W-:-:S04]  /*fdd0*/  @P0 VIADD R4, R4, 0x1 ;  /* 0x0000000104040836 */ /* 0x000fc80000000000 */
[----:B------:R-:W-:Y:S01]  /*fde0*/  @!P2 IMAD.MOV R4, RZ, RZ, -R4 ;  /* 0x000000ffff04a224 */ /* 0x000fe200078e0a04 */
[----:B------:R-:W-:-:S05]  /*fdf0*/  @!P1 LOP3.LUT R4, RZ, R5, RZ, 0x33, !PT ;  /* 0x00000005ff049212 */ /* 0x000fca00078e33ff */
[--C-:B------:R-:W-:Y:S02]  /*fe00*/  IMAD.MOV R2, RZ, RZ, -R4.reuse ;  /* 0x000000ffff027224 */ /* 0x100fe400078e0a04 */
[C---:B------:R-:W-:Y:S02]  /*fe10*/  IMAD R4, R5.reuse, 0x1000000, R4 ;  /* 0x0100000005047824 */ /* 0x040fe400078e0204 */
[----:B------:R-:W-:-:S04]  /*fe20*/  IMAD R9, R5, R2, R9 ;  /* 0x0000000205097224 */ /* 0x000fc800078e0209 */
[----:B------:R-:W-:-:S05]  /*fe30*/  IMAD R2, R9, 0x10000, R4 ;  /* 0x0001000009027824 */ /* 0x000fca00078e0204 */
[----:B------:R0:W-:Y:S04]  /*fe40*/  STL [R1+0x18], R2 ;  /* 0x0000180201007387 */ /* 0x0001e80000100800 */
[----:B------:R0:W-:Y:S01]  /*fe50*/  STL [R1+0x14], R3 ;  /* 0x0000140301007387 */ /* 0x0001e20000100800 */
[----:B------:R-:W-:Y:S05]  /*fe60*/  BRA `(.L_x_198) ;  /* 0x00000000000c7947 */ /* 0x000fea0003800000 */
.L_x_195:
[----:B------:R1:W-:Y:S04]  /*fe70*/  STL [R1+0x10], R7 ;  /* 0x0000100701007387 */ /* 0x0003e80000100800 */
[----:B------:R1:W-:Y:S04]  /*fe80*/  STL [R1+0x14], RZ ;  /* 0x000014ff01007387 */ /* 0x0003e80000100800 */
[----:B------:R1:W-:Y:S02]  /*fe90*/  STL [R1+0x18], RZ ;  /* 0x000018ff01007387 */ /* 0x0003e40000100800 */
.L_x_198:
[----:B------:R-:W2:Y:S04]  /*fea0*/  LDL R4, [R1+0x10] ;  /* 0x0000100001047983 */ /* 0x000ea80000100800 */
[----:B------:R-:W2:Y:S04]  /*feb0*/  LDL R5, [R1+0x14] ;  /* 0x0000140001057983 */ /* 0x000ea80000100800 */
[----:B------:R-:W2:Y:S01]  /*fec0*/  LDL R6, [R1+0x18] ;  /* 0x0000180001067983 */ /* 0x000ea20000100800 */
[----:B------:R-:W-:Y:S01]  /*fed0*/  ISETP.NE.AND P0, PT, R0, RZ, PT ;  /* 0x000000ff0000720c */ /* 0x000fe20003f05270 */
[----:B0-----:R-:W-:-:S12]  /*fee0*/  IMAD.U32 R2, RZ, RZ, UR43 ;  /* 0x0000002bff027e24 */ /* 0x001fd8000f8e00ff */
[----:B------:R-:W0:Y:S01]  /*fef0*/  @!P0 S2R R3, SR_CgaCtaId ;  /* 0x0000000000038919 */ /* 0x000e220000008800 */
[----:B------:R-:W-:Y:S01]  /*ff00*/  @!P0 MOV R0, 0x400 ;  /* 0x0000040000008802 */ /* 0x000fe20000000f00 */
[----:B-1----:R-:W-:-:S03]  /*ff10*/  @!P0 IMAD.MOV.U32 R7, RZ, RZ, R2 ;  /* 0x000000ffff078224 */ /* 0x002fc600078e0002 */
[----:B0-----:R-:W-:-:S05]  /*ff20*/  @!P0 LEA R0, R3, R0, 0x18 ;  /* 0x0000000003008211 */ /* 0x001fca00078ec0ff */
[----:B--2---:R2:W-:Y:S01]  /*ff30*/  @!P0 STS.128 [R0+0x388d0], R4 ;  /* 0x0388d00400008388 */ /* 0x0045e20000000c00 */
[----:B------:R-:W-:Y:S06]  /*ff40*/  BAR.ARV 0x5, 0x180 ;  /* 0x0146000000007b1d */ /* 0x000fec0000002000 */
.L_x_193:
[----:B--2---:R-:W-:Y:S01]  /*ff50*/  IMAD.MOV.U32 R0, RZ, RZ, 0x1 ;  /* 0x00000001ff007424 */ /* 0x004fe200078e00ff */
[----:B------:R-:W-:Y:S01]  /*ff60*/  ULDC UR4, c[0x0][0xc3c] ;  /* 0x00030f0000047ab9 */ /* 0x000fe20000000800 */
[----:B------:R2:W-:Y:S01]  /*ff70*/  STL [R1+0x4], RZ ;  /* 0x000004ff01007387 */ /* 0x0005e20000100800 */
[----:B------:R-:W-:-:S03]  /*ff80*/  UISETP.GE.AND UP0, UPT, UR43, UR4, UPT ;  /* 0x000000042b00728c */ /* 0x000fc6000bf06270 */
[----:B------:R2:W-:Y:S03]  /*ff90*/  STL [R1+0xc], R0 ;  /* 0x00000c0001007387 */ /* 0x0005e60000100800 */
[----:B------:R-:W-:Y:S01]  /*ffa0*/  PLOP3.LUT P0, PT, PT, PT, UP0, 0x80, 0x0 ;  /* 0x000000000000781c */ /* 0x000fe20003f0f008 */
[----:B------:R2:W-:-:S12]  /*ffb0*/  STL [R1+0x40], RZ ;  /* 0x000040ff01007387 */ /* 0x0005d80000100800 */
[----:B--2---:R-:W-:Y:S05]  /*ffc0*/  @P0 BRA `(.L_x_199) ;  /* 0x0000005400a40947 */ /* 0x004fea0003800000 */
[----:B-1----:R-:W1:Y:S01]  /*ffd0*/  S2R R4, SR_TID.X ;  /* 0x0000000000047919 */ /* 0x002e620000002100 */
[----:B------:R-:W2:Y:S01]  /*ffe0*/  S2UR UR5, SR_CgaCtaId ;  /* 0x00000000000579c3 */ /* 0x000ea20000008800 */
[----:B------:R-:W-:Y:S01]  /*fff0*/  UMOV UR4, 0x400 ;  /* 0x0000040000047882 */ /* 0x000fe20000000000 */
[----:B------:R-:W-:Y:S01]  /*10000*/  ULDC UR41, c[0x0][0xc] ;  /* 0x0000030000297ab9 */ /* 0x000fe20000000800 */
[----:B------:R-:W-:Y:S02]  /*10010*/  ULOP3.LUT UR39, UR38, 0x1, URZ, 0xfc, !UPT ;  /* 0x0000000126277892 */ /* 0x000fe4000f8efc3f */
[----:B------:R-:W-:Y:S01]  /*10020*/  ULOP3.LUT UR42, UR38, 0x2, URZ, 0xfc, !UPT ;  /* 0x00000002262a7892 */ /* 0x000fe2000f8efc3f */
[----:B------:R-:W-:Y:S01]  /*10030*/  ULDC.64 UR52, c[0x0][0x198] ;  /* 0x0000660000347ab9 */ /* 0x000fe20000000a00 */
[----:B--2---:R-:W-:-:S06]  /*10040*/  ULEA UR4, UR5, UR4, 0x18 ;  /* 0x0000000405047291 */ /* 0x004fcc000f8ec03f */
[----:B------:R-:W-:Y:S01]  /*10050*/  IMAD.U32 R17, RZ, RZ, UR4 ;  /* 0x00000004ff117e24 */ /* 0x000fe2000f8e00ff */
[C---:B-1----:R-:W-:Y:S01]  /*10060*/  LOP3.LUT R6, R4.reuse, 0x7f, RZ, 0xc0, !PT ;  /* 0x0000007f04067812 */ /* 0x042fe200078ec0ff */
[C---:B------:R-:W-:Y:S01]  /*10070*/  IMAD.SHL.U32 R18, R4.reuse, 0x80, RZ ;  /* 0x0000008004127824 */ /* 0x040fe200078e00ff */
[----:B------:R-:W-:Y:S02]  /*10080*/  R2P PR, R4, 0x6 ;  /* 0x0000000604007804 */ /* 0x000fe40000000000 */
[----:B------:R-:W-:Y:S02]  /*10090*/  SHF.R.U32.HI R3, RZ, 0x5, R6 ;  /* 0x00000005ff037819 */ /* 0x000fe40000011606 */
[C---:B0-----:R-:W-:Y:S02]  /*100a0*/  LOP3.LUT R2, R18.reuse, 0x400, RZ, 0xc0, !PT ;  /* 0x0000040012027812 */ /* 0x041fe400078ec0ff */
[----:B------:R-:W-:-:S03]  /*100b0*/  LOP3.LUT R0, R18, 0x380, RZ, 0xc0, !PT ;  /* 0x0000038012007812 */ /* 0x000fc600078ec0ff */
[C---:B------:R-:W-:Y:S01]  /*100c0*/  IMAD R2, R3.reuse, 0x800, R2 ;  /* 0x0000080003027824 */ /* 0x040fe200078e0202 */
[----:B------:R-:W-:Y:S01]  /*100d0*/  LOP3.LUT R5, R0, 0x10, R4, 0xf8, !PT ;  /* 0x0000001000057812 */ /* 0x000fe200078ef804 */
[----:B------:R-:W-:Y:S02]  /*100e0*/  IMAD R3, R3, 0x10, R0 ;  /* 0x0000001003037824 */ /* 0x000fe400078e0200 */
[----:B------:R-:W-:-:S05]  /*100f0*/  IMAD.SHL.U32 R0, R4, 0x10, RZ ;  /* 0x0000001004007824 */ /* 0x000fca00078e00ff */
[--C-:B------:R-:W-:Y:S02]  /*10100*/  LOP3.LUT R3, R3, 0x70, R0.reuse, 0x78, !PT ;  /* 0x0000007003037812 */ /* 0x100fe400078e7800 */
[----:B------:R-:W-:Y:S02]  /*10110*/  LOP3.LUT R5, R5, 0x70, R0, 0x78, !PT ;  /* 0x0000007005057812 */ /* 0x000fe400078e7800 */
[----:B------:R-:W-:Y:S01]  /*10120*/  LOP3.LUT R18, R3, 0xc00, R18, 0xf8, !PT ;  /* 0x00000c0003127812 */ /* 0x000fe200078ef812 */
[----:B------:R-:W-:Y:S02]  /*10130*/  IMAD.SHL.U32 R3, R4, 0x2, RZ ;  /* 0x0000000204037824 */ /* 0x000fe400078e00ff */
[----:B------:R-:W-:Y:S01]  /*10140*/  IMAD.IADD R5, R2, 0x1, R5 ;  /* 0x0000000102057824 */ /* 0x000fe200078e0205 */
[----:B------:R-:W-:Y:S01]  /*10150*/  LOP3.LUT R2, R0, 0x3f0, RZ, 0xc0, !PT ;  /* 0x000003f000027812 */ /* 0x000fe200078ec0ff */
[----:B------:R-:W-:-:S03]  /*10160*/  IMAD.MOV.U32 R4, RZ, RZ, 0x20 ;  /* 0x00000020ff047424 */ /* 0x000fc600078e00ff */
[----:B------:R-:W-:Y:S01]  /*10170*/  LOP3.LUT R3, R2, 0x70, R3, 0x78, !PT ;  /* 0x0000007002037812 */ /* 0x000fe200078e7803 */
[----:B------:R-:W-:Y:S01]  /*10180*/  IMAD.SHL.U32 R2, R6, 0x10, RZ ;  /* 0x0000001006027824 */ /* 0x000fe200078e00ff */
[----:B------:R-:W-:Y:S01]  /*10190*/  SHF.R.U32.HI R6, RZ, 0x3, R6 ;  /* 0x00000003ff067819 */ /* 0x000fe20000011606 */
[----:B------:R0:W-:Y:S03]  /*101a0*/  STL [R1+0x8], R5 ;  /* 0x0000080501007387 */ /* 0x0001e60000100800 */
[----:B------:R-:W-:Y:S01]  /*101b0*/  LOP3.LUT R2, R3, 0x400, R2, 0xf8, !PT ;  /* 0x0000040003027812 */ /* 0x000fe200078ef802 */
[----:B------:R-:W-:Y:S01]  /*101c0*/  IMAD.MOV.U32 R3, RZ, RZ, 0x40 ;  /* 0x00000040ff037424 */ /* 0x000fe200078e00ff */
[----:B------:R-:W-:-:S03]  /*101d0*/  LOP3.LUT R6, R6, 0x70, R0, 0xf8, !PT ;  /* 0x0000007006067812 */ /* 0x000fc600078ef800 */
[----:B------:R-:W-:Y:S01]  /*101e0*/  IMAD.IADD R2, R17, 0x1, R2 ;  /* 0x0000000111027824 */ /* 0x000fe200078e0202 */
[----:B------:R-:W-:Y:S02]  /*101f0*/  SEL R3, R3, 0xffffffc0, !P2 ;  /* 0xffffffc003037807 */ /* 0x000fe40005000000 */
[----:B0-----:R-:W-:Y:S02]  /*10200*/  SEL R5, R4, 0xffffffe0, !P1 ;  /* 0xffffffe004057807 */ /* 0x001fe40004800000 */
[----:B------:R-:W-:Y:S01]  /*10210*/  LOP3.LUT R4, R0, 0x70, RZ, 0xc0, !PT ;  /* 0x0000007000047812 */ /* 0x000fe200078ec0ff */
[----:B------:R-:W-:Y:S01]  /*10220*/  IMAD.MOV.U32 R0, RZ, RZ, 0x1 ;  /* 0x00000001ff007424 */ /* 0x000fe200078e00ff */
[----:B------:R-:W-:Y:S04]  /*10230*/  STL [R1+0x28], R3 ;  /* 0x0000280301007387 */ /* 0x000fe80000100800 */
[----:B------:R0:W-:Y:S04]  /*10240*/  STL [R1+0x2c], R5 ;  /* 0x00002c0501007387 */ /* 0x0001e80000100800 */
[----:B------:R1:W-:Y:S04]  /*10250*/  STL [R1+0x38], R2 ;  /* 0x0000380201007387 */ /* 0x0003e80000100800 */
[----:B------:R-:W-:Y:S01]  /*10260*/  STL [R1+0x40], RZ ;  /* 0x000040ff01007387 */ /* 0x000fe20000100800 */
[----:B0-----:R-:W-:-:S03]  /*10270*/  IMAD.IADD R5, R3, 0x1, R5 ;  /* 0x0000000103057824 */ /* 0x001fc600078e0205 */
[----:B------:R0:W-:Y:S01]  /*10280*/  STL [R1+0xc], R0 ;  /* 0x00000c0001007387 */ /* 0x0001e20000100800 */
[----:B-1----:R-:W-:-:S03]  /*10290*/  LOP3.LUT R2, R4, 0x80, RZ, 0xfc, !PT ;  /* 0x0000008004027812 */ /* 0x002fc600078efcff */
[----:B------:R1:W-:Y:S04]  /*102a0*/  STL [R1+0x4], RZ ;  /* 0x000004ff01007387 */ /* 0x0003e80000100800 */
[----:B------:R1:W-:Y:S01]  /*102b0*/  STL [R1+0x30], R5 ;  /* 0x0000300501007387 */ /* 0x0003e20000100800 */
[----:B0-----:R-:W-:-:S05]  /*102c0*/  IMAD.IADD R0, R3, 0x1, R18 ;  /* 0x0000000103007824 */ /* 0x001fca00078e0212 */
[----:B------:R1:W-:Y:S02]  /*102d0*/  STL [R1+0x34], R0 ;  /* 0x0000340001007387 */ /* 0x0003e40000100800 */
.L_x_269:
[----:B------:R-:W-:Y:S01]  /*102e0*/  ULDC.64 UR4, c[0x0][0xc88] ;  /* 0x0003220000047ab9 */ /* 0x000fe20000000a00 */
[----:B------:R-:W-:Y:S01]  /*102f0*/  ULDC.64 UR6, c[0x0][0xa18] ;  /* 0x0002860000067ab9 */ /* 0x000fe20000000a00 */
[----:B------:R-:W-:Y:S01]  /*10300*/  UIMAD.WIDE UR4, UR43, 0x4, UR4 ;  /* 0x000000042b0478a5 */ /* 0x000fe2000f8e0204 */
[----:B--2---:R-:W2:Y:S01]  /*10310*/  LDL.LU R10, [R1+0x18] ;  /* 0x00001800010a7983 */ /* 0x004ea20000300800 */
[----:B------:R-:W-:Y:S01]  /*10320*/  ULDC UR8, c[0x0][0x288] ;  /* 0x0000a20000087ab9 */ /* 0x000fe20000000800 */
[----:B0-----:R-:W0:Y:S03]  /*10330*/  LDC R9, c[0x0][0x2f0] ;  /* 0x0000bc00ff097b82 */ /* 0x001e260000000800 */
[----:B------:R-:W-:Y:S02]  /*10340*/  IMAD.U32 R2, RZ, RZ, UR4 ;  /* 0x00000004ff027e24 */ /* 0x000fe4000f8e00ff */
[----:B------:R-:W-:Y:S01]  /*10350*/  IMAD.U32 R3, RZ, RZ, UR5 ;  /* 0x00000005ff037e24 */ /* 0x000fe2000f8e00ff */
[----:B------:R-:W-:Y:S01]  /*10360*/  UISETP.NE.U32.AND UP0, UPT, UR6, URZ, UPT ;  /* 0x0000003f0600728c */ /* 0x000fe2000bf05070 */
[----:B-1----:R-:W-:Y:S01]  /*10370*/  IMAD.U32 R0, RZ, RZ, UR8 ;  /* 0x00000008ff007e24 */ /* 0x002fe2000f8e00ff */
[----:B------:R-:W-:Y:S01]  /*10380*/  ULDC.64 UR4, c[0x0][0xa28] ;  /* 0x00028a0000047ab9 */ /* 0x000fe20000000a00 */
[----:B------:R-:W-:Y:S01]  /*10390*/  ULDC.64 UR8, c[0x0][0xa08] ;  /* 0x0002820000087ab9 */ /* 0x000fe20000000a00 */
[----:B------:R-:W3:Y:S01]  /*103a0*/  LDG.E R2, desc[UR48][R2.64] ;  /* 0x0000003002027981 */ /* 0x000ee2000c1e1900 */
[----:B------:R-:W-:-:S02]  /*103b0*/  UISETP.NE.AND.EX UP0, UPT, UR7, URZ, UPT, UP0 ;  /* 0x0000003f0700728c */ /* 0x000fc4000bf05300 */
[----:B------:R-:W-:-:S04]  /*103c0*/  UISETP.NE.U32.AND UP1, UPT, UR4, URZ, UPT ;  /* 0x0000003f0400728c */ /* 0x000fc8000bf25070 */
[----:B------:R-:W-:Y:S01]  /*103d0*/  PLOP3.LUT P3, PT, PT, PT, UP0, 0x80, 0x0 ;  /* 0x000000000000781c */ /* 0x000fe20003f6f008 */
[----:B------:R-:W-:Y:S01]  /*103e0*/  UISETP.NE.AND.EX UP1, UPT, UR5, URZ, UPT, UP1 ;  /* 0x0000003f0500728c */ /* 0x000fe2000bf25310 */
[----:B------:R-:W-:-:S05]  /*103f0*/  ISETP.NE.U32.AND P2, PT, RZ, UR8, PT ;  /* 0x00000008ff007c0c */ /* 0x000fca000bf45070 */
[----:B------:R-:W-:Y:S02]  /*10400*/  PLOP3.LUT P4, PT, PT, PT, UP1, 0x80, 0x0 ;  /* 0x000000000000781c */ /* 0x000fe40003f8f018 */
[----:B---3--:R-:W-:Y:S02]  /*10410*/  R2UR UR47, R2 ;  /* 0x00000000022f72ca */ /* 0x008fe400000e0000 */
[----:B------:R-:W1:Y:S11]  /*10420*/  LDC.64 R2, c[0x0][0x418] ;  /* 0x00010600ff027b82 */ /* 0x000e760000000a00 */
[----:B------:R-:W-:-:S02]  /*10430*/  USHF.R.S32.HI UR46, URZ, 0x1f, UR47 ;  /* 0x0000001f3f2e7899 */ /* 0x000fc4000801142f */
[----:B------:R-:W-:Y:S02]  /*10440*/  USHF.L.U32 UR44, UR47, 0x2, URZ ;  /* 0x000000022f2c7899 */ /* 0x000fe4000800063f */
[----:B------:R-:W-:Y:S02]  /*10450*/  USHF.L.U64.HI UR45, UR47, 0x2, UR46 ;  /* 0x000000022f2d7899 */ /* 0x000fe4000801022e */
[----:B------:R-:W-:Y:S02]  /*10460*/  @UP0 UIADD3 UR6, UP3, UR44, UR6, URZ ;  /* 0x000000062c060290 */ /* 0x000fe4000ff7e03f */
[----:B------:R-:W-:Y:S02]  /*10470*/  @UP1 ULEA UR4, UP2, UR47, UR4, 0x2 ;  /* 0x000000042f041291 */ /* 0x000fe4000f84103f */
[----:B------:R-:W-:Y:S02]  /*10480*/  @UP0 UIADD3.X UR7, UR45, UR7, URZ, UP3, !UPT ;  /* 0x000000072d070290 */ /* 0x000fe40009ffe43f */
[----:B------:R-:W-:Y:S01]  /*10490*/  IMAD.U32 R4, RZ, RZ, UR6 ;  /* 0x00000006ff047e24 */ /* 0x000fe2000f8e00ff */
[----:B------:R-:W-:-:S03]  /*104a0*/  @UP1 ULEA.HI.X UR5, UR47, UR5, UR46, 0x2, UP2 ;  /* 0x000000052f051291 */ /* 0x000fc600090f142e */
[----:B------:R-:W-:Y:S01]  /*104b0*/  IMAD.U32 R5, RZ, RZ, UR7 ;  /* 0x00000007ff057e24 */ /* 0x000fe2000f8e00ff */
[----:B------:R-:W-:-:S04]  /*104c0*/  ULDC.64 UR6, c[0x0][0xa00] ;  /* 0x0002800000067ab9 */ /* 0x000fc80000000a00 */
[----:B------:R3:W4:Y:S01]  /*104d0*/  @P3 LDG.E R0, desc[UR48][R4.64] ;  /* 0x0000003004003981 */ /* 0x000722000c1e1900 */
[----:B------:R-:W-:Y:S02]  /*104e0*/  ISETP.NE.U32.AND P0, PT, RZ, UR6, PT ;  /* 0x00000006ff007c0c */ /* 0x000fe4000bf05070 */
[----:B------:R-:W-:Y:S02]  /*104f0*/  ISETP.NE.AND.EX P2, PT, RZ, UR9, PT, P2 ;  /* 0x00000009ff007c0c */ /* 0x000fe4000bf45320 */
[----:B------:R-:W-:Y:S02]  /*10500*/  ISETP.NE.AND.EX P0, PT, RZ, UR7, PT, P0 ;  /* 0x00000007ff007c0c */ /* 0x000fe4000bf05300 */
[----:B-1----:R-:W-:Y:S01]  /*10510*/  ISETP.NE.U32.AND P1, PT, R2, RZ, PT ;  /* 0x000000ff0200720c */ /* 0x002fe20003f25070 */
[----:B---3--:R-:W-:Y:S01]  /*10520*/  IMAD.U32 R4, RZ, RZ, UR4 ;  /* 0x00000004ff047e24 */ /* 0x008fe2000f8e00ff */
[----:B------:R-:W-:Y:S01]  /*10530*/  UIADD3 UR4, UP0, UR44, UR6, URZ ;  /* 0x000000062c047290 */ /* 0x000fe2000ff1e03f */
[----:B------:R-:W-:Y:S01]  /*10540*/  IMAD.U32 R5, RZ, RZ, UR5 ;  /* 0x00000005ff057e24 */ /* 0x000fe2000f8e00ff */
[----:B------:R-:W-:-:S02]  /*10550*/  UIADD3 UR6, UP1, UR44, UR8, URZ ;  /* 0x000000082c067290 */ /* 0x000fc4000ff3e03f */
[----:B------:R-:W-:Y:S02]  /*10560*/  UIADD3.X UR5, UR45, UR7, URZ, UP0, !UPT ;  /* 0x000000072d057290 */ /* 0x000fe400087fe43f */
[----:B------:R-:W-:Y:S01]  /*10570*/  UIADD3.X UR7, UR45, UR9, URZ, UP1, !UPT ;  /* 0x000000092d077290 */ /* 0x000fe20008ffe43f */
[----:B------:R1:W3:Y:S01]  /*10580*/  @P4 LDG.E R8, desc[UR48][R4.64] ;  /* 0x0000003004084981 */ /* 0x0002e2000c1e1900 */
[----:B------:R-:W-:-:S04]  /*10590*/  IMAD.U32 R6, RZ, RZ, UR6 ;  /* 0x00000006ff067e24 */ /* 0x000fc8000f8e00ff */
[----:B------:R-:W-:Y:S02]  /*105a0*/  IMAD.U32 R7, RZ, RZ, UR7 ;  /* 0x00000007ff077e24 */ /* 0x000fe4000f8e00ff */
[----:B-1----:R-:W-:Y:S02]  /*105b0*/  IMAD.U32 R4, RZ, RZ, UR4 ;  /* 0x00000004ff047e24 */ /* 0x002fe4000f8e00ff */
[----:B------:R-:W-:-:S05]  /*105c0*/  IMAD.U32 R5, RZ, RZ, UR5 ;  /* 0x00000005ff057e24 */ /* 0x000fca000f8e00ff */
[----:B------:R-:W5:Y:S04]  /*105d0*/  @P0 LDG.E R2, desc[UR48][R4.64] ;  /* 0x0000003004020981 */ /* 0x000f68000c1e1900 */
[----:B----4-:R1:W-:Y:S04]  /*105e0*/  STL [R1+0x3c], R0 ;  /* 0x00003c0001007387 */ /* 0x0103e80000100800 */
[----:B-1----:R-:W4:Y:S01]  /*105f0*/  @P2 LDG.E R0, desc[UR48][R6.64] ;  /* 0x0000003006002981 */ /* 0x002f22000c1e1900 */
[----:B------:R-:W-:Y:S02]  /*10600*/  ISETP.NE.AND.EX P1, PT, R3, RZ, PT, P1 ;  /* 0x000000ff0300720c */ /* 0x000fe40003f25310 */
[----:B------:R-:W1:Y:S01]  /*10610*/  LDC R3, c[0x0][0x424] ;  /* 0x00010900ff037b82 */ /* 0x000e620000000800 */
[----:B------:R-:W-:Y:S01]  /*10620*/  UMOV UR40, URZ ;  /* 0x0000003f00287c82 */ /* 0x000fe20008000000 */
[----:B------:R-:W-:Y:S01]  /*10630*/  UMOV UR4, URZ ;  /* 0x0000003f00047c82 */ /* 0x000fe20008000000 */
[----:B------:R-:W-:Y:S01]  /*10640*/  UMOV UR50, URZ ;  /* 0x0000003f00327c82 */ /* 0x000fe20008000000 */
[----:B---3--:R-:W-:-:S02]  /*10650*/  @P4 R2UR UR4, R8 ;  /* 0x00000000080442ca */ /* 0x008fc400000e0000 */
[C---:B--2---:R-:W-:Y:S02]  /*10660*/  LOP3.LUT R8, R10.reuse, 0xff0000, RZ, 0xc0, !PT ;  /* 0x00ff00000a087812 */ /* 0x044fe400078ec0ff */
[----:B------:R-:W-:Y:S02]  /*10670*/  R2UR UR36, R10 ;  /* 0x000000000a2472ca */ /* 0x000fe400000e0000 */
[----:B-----5:R-:W-:Y:S02]  /*10680*/  @P0 R2UR UR50, R2 ;  /* 0x00000000023202ca */ /* 0x020fe400000e0000 */
[----:B----4-:R-:W-:Y:S02]  /*10690*/  @P2 R2UR UR40, R0 ;  /* 0x00000000002822ca */ /* 0x010fe400000e0000 */
[----:B------:R-:W-:-:S04]  /*106a0*/  LOP3.LUT R0, R10, 0xff000000, RZ, 0xc0, !PT ;  /* 0xff0000000a007812 */ /* 0x000fc800078ec0ff */
[----:B------:R-:W-:-:S04]  /*106b0*/  SHF.R.U32.HI R0, RZ, 0x8, R0 ;  /* 0x00000008ff007819 */ /* 0x000fc80000011600 */
[----:B------:R-:W-:Y:S01]  /*106c0*/  LEA.HI R8, R8, R0, RZ, 0x10 ;  /* 0x0000000008087211 */ /* 0x000fe200078f80ff */
[----:B01----:R-:W-:Y:S06]  /*106d0*/  @P3 BRA `(.L_x_200) ;  /* 0x0000000000143947 */ /* 0x003fec0003800000 */
[----:B------:R-:W-:Y:S05]  /*106e0*/  @!P0 BRA `(.L_x_200) ;  /* 0x0000000000108947 */ /* 0x000fea0003800000 */
[----:B------:R-:W2:Y:S04]  /*106f0*/  LDG.E R0, desc[UR48][R4.64] ;  /* 0x0000003004007981 */ /* 0x000ea8000c1e1900 */
[----:B------:R-:W2:Y:S02]  /*10700*/  LDG.E R4, desc[UR48][R4.64+0x4] ;  /* 0x0000043004047981 */ /* 0x000ea4000c1e1900 */
[----:B--2---:R-:W-:-:S05]  /*10710*/  IMAD.IADD R0, R4, 0x1, -R0 ;  /* 0x0000000104007824 */ /* 0x004fca00078e0a00 */
[----:B------:R0:W-:Y:S02]  /*10720*/  STL [R1+0x3c], R0 ;  /* 0x00003c0001007387 */ /* 0x0001e40000100800 */
.L_x_200:
[----:B0-----:R-:W-:Y:S01]  /*10730*/  IMAD.U32 R0, RZ, RZ, UR47 ;  /* 0x0000002fff007e24 */ /* 0x001fe2000f8e00ff */
[----:B------:R-:W-:Y:S01]  /*10740*/  ULDC.64 UR6, c[0x0][0xa20] ;  /* 0x0002880000067ab9 */ /* 0x000fe20000000a00 */
[----:B------:R-:W-:Y:S01]  /*10750*/  SEL R2, R3, 0x1, P1 ;  /* 0x0000000103027807 */ /* 0x000fe20000800000 */
[----:B------:R-:W-:Y:S01]  /*10760*/  ULOP3.LUT UR36, UR36, 0xffff, URZ, 0xc0, !UPT ;  /* 0x0000ffff24247892 */ /* 0x000fe2000f8ec03f */
[----:B------:R-:W-:Y:S01]  /*10770*/  ISETP.NE.U32.AND P0, PT, RZ, UR6, PT ;  /* 0x00000006ff007c0c */ /* 0x000fe2000bf05070 */
[----:B------:R0:W-:Y:S01]  /*10780*/  STL [R1+0x18], R0 ;  /* 0x0000180001007387 */ /* 0x0001e20000100800 */
[----:B------:R-:W-:Y:S01]  /*10790*/  UIADD3 UR40, UR40, UR4, URZ ;  /* 0x0000000428287290 */ /* 0x000fe2000fffe03f */
[----:B------:R-:W-:Y:S01]  /*107a0*/  IMAD R2, R2, R9, RZ ;  /* 0x0000000902027224 */ /* 0x000fe200078e02ff */
[----:B------:R-:W-:-:S13]  /*107b0*/  ISETP.NE.AND.EX P0, PT, RZ, UR7, PT, P0 ;  /* 0x00000007ff007c0c */ /* 0x000fda000bf05300 */
[----:B0-----:R-:W-:Y:S05]  /*107c0*/  @!P0 BRA `(.L_x_201) ;  /* 0x0000000000188947 */ /* 0x001fea0003800000 */
[----:B------:R-:W-:-:S04]  /*107d0*/  UIADD3 UR5, UP0, UR44, UR6, URZ ;  /* 0x000000062c057290 */ /* 0x000fc8000ff1e03f */
[----:B------:R-:W-:Y:S02]  /*107e0*/  UIADD3.X UR6, UR45, UR7, URZ, UP0, !UPT ;  /* 0x000000072d067290 */ /* 0x000fe400087fe43f */
[----:B------:R-:W-:-:S04]  /*107f0*/  IMAD.U32 R2, RZ, RZ, UR5 ;  /* 0x00000005ff027e24 */ /* 0x000fc8000f8e00ff */
[----:B------:R-:W-:-:S05]  /*10800*/  IMAD.U32 R3, RZ, RZ, UR6 ;  /* 0x00000006ff037e24 */ /* 0x000fca000f8e00ff */
[----:B------:R0:W5:Y:S01]  /*10810*/  LDG.E R2, desc[UR48][R2.64] ;  /* 0x0000003002027981 */ /* 0x000162000c1e1900 */
[----:B------:R-:W-:Y:S05]  /*10820*/  BRA `(.L_x_202) ;  /* 0x0000000000107947 */ /* 0x000fea0003800000 */
.L_x_201:
[----:B------:R-:W-:Y:S05]  /*10830*/  @!P2 BRA `(.L_x_202) ;  /* 0x00000000000ca947 */ /* 0x000fea0003800000 */
[----:B------:R-:W2:Y:S04]  /*10840*/  LDG.E R2, desc[UR48][R6.64] ;  /* 0x0000003006027981 */ /* 0x000ea8000c1e1900 */
[----:B------:R-:W2:Y:S02]  /*10850*/  LDG.E R6, desc[UR48][R6.64+0x4] ;  /* 0x0000043006067981 */ /* 0x000ea4000c1e1900 */
[----:B--2---:R-:W-:-:S07]  /*10860*/  IMAD.IADD R2, R6, 0x1, -R2 ;  /* 0x0000000106027824 */ /* 0x004fce00078e0a02 */
.L_x_202:
[----:B-----5:R-:W-:-:S04]  /*10870*/  VIADD R2, R2, -UR4 ;  /* 0x8000000402027c36 */ /* 0x020fc80008000000 */
        /* <DEDUP_REMOVED lines=9> */
[----:B------:R-:W1:Y:S02]  /*10910*/  @!P0 LDC R0, c[0x0][0x9f0] ;  /* 0x00027c00ff008b82 */ /* 0x000e640000000800 */
[----:B-1----:R-:W-:Y:S02]  /*10920*/  IABS R4, R0 ;  /* 0x0000000000047213 */ /* 0x002fe40000000000 */
[----:B------:R-:W-:Y:S02]  /*10930*/  IADD3 R5, R0, -0x1, R19 ;  /* 0xffffffff00057810 */ /* 0x000fe40007ffe013 */
[----:B------:R-:W1:Y:S08]  /*10940*/  I2F.RP R2, R4 ;  /* 0x0000000400027306 */ /* 0x000e700000209400 */
[----:B-1----:R-:W1:Y:S02]  /*10950*/  MUFU.RCP R2, R2 ;  /* 0x0000000200027308 */ /* 0x002e640000001000 */
[----:B-1----:R-:W-:-:S06]  /*10960*/  VIADD R2, R2, 0xffffffe ;  /* 0x0ffffffe02027836 */ /* 0x002fcc0000000000 */
[----:B0-----:R0:W1:Y:S02]  /*10970*/  F2I.FTZ.U32.TRUNC.NTZ R3, R2 ;  /* 0x0000000200037305 */ /* 0x001064000021f000 */
[----:B0-----:R-:W-:-:S04]  /*10980*/  LOP3.LUT R2, R5, R0, RZ, 0x3c, !PT ;  /* 0x0000000005027212 */ /* 0x001fc800078e3cff */
[----:B------:R-:W-:Y:S01]  /*10990*/  ISETP.GE.AND P2, PT, R2, RZ, PT ;  /* 0x000000ff0200720c */ /* 0x000fe20003f46270 */
[----:B-1----:R-:W-:-:S04]  /*109a0*/  IMAD.MOV R2, RZ, RZ, -R3 ;  /* 0x000000ffff027224 */ /* 0x002fc800078e0a03 */
[----:B------:R-:W-:Y:S02]  /*109b0*/  IMAD R6, R2, R4, RZ ;  /* 0x0000000402067224 */ /* 0x000fe400078e02ff */
[----:B------:R-:W-:-:S04]  /*109c0*/  IMAD.MOV.U32 R2, RZ, RZ, RZ ;  /* 0x000000ffff027224 */ /* 0x000fc800078e00ff */
[----:B------:R-:W-:Y:S01]  /*109d0*/  IMAD.HI.U32 R2, R3, R6, R2 ;  /* 0x0000000603027227 */ /* 0x000fe200078e0002 */
[----:B------:R-:W-:Y:S02]  /*109e0*/  IABS R3, R5 ;  /* 0x0000000500037213 */ /* 0x000fe40000000000 */
[----:B------:R-:W-:-:S03]  /*109f0*/  IABS R5, R0 ;  /* 0x0000000000057213 */ /* 0x000fc60000000000 */
[----:B------:R-:W-:-:S04]  /*10a00*/  IMAD.HI.U32 R2, R2, R3, RZ ;  /* 0x0000000302027227 */ /* 0x000fc800078e00ff */
[----:B------:R-:W-:-:S04]  /*10a10*/  IMAD.MOV R5, RZ, RZ, -R5 ;  /* 0x000000ffff057224 */ /* 0x000fc800078e0a05 */
[----:B------:R-:W-:-:S05]  /*10a20*/  IMAD R3, R2, R5, R3 ;  /* 0x0000000502037224 */ /* 0x000fca00078e0203 */
[----:B------:R-:W-:-:S13]  /*10a30*/  ISETP.GT.U32.AND P1, PT, R4, R3, PT ;  /* 0x000000030400720c */ /* 0x000fda0003f24070 */
[----:B------:R-:W-:Y:S02]  /*10a40*/  @!P1 IMAD.IADD R3, R3, 0x1, -R4 ;  /* 0x0000000103039824 */ /* 0x000fe400078e0a04 */
[----:B------:R-:W-:Y:S01]  /*10a50*/  @!P1 VIADD R2, R2, 0x1 ;  /* 0x0000000102029836 */ /* 0x000fe20000000000 */
[----:B------:R-:W-:Y:S02]  /*10a60*/  ISETP.NE.AND P1, PT, R0, RZ, PT ;  /* 0x000000ff0000720c */ /* 0x000fe40003f25270 */
[----:B------:R-:W-:-:S13]  /*10a70*/  ISETP.GE.U32.AND P0, PT, R3, R4, PT ;  /* 0x000000040300720c */ /* 0x000fda0003f06070 */
[----:B------:R-:W-:-:S04]  /*10a80*/  @P0 VIADD R2, R2, 0x1 ;  /* 0x0000000102020836 */ /* 0x000fc80000000000 */
[----:B------:R-:W-:Y:S01]  /*10a90*/  @!P2 IMAD.MOV R2, RZ, RZ, -R2 ;  /* 0x000000ffff02a224 */ /* 0x000fe200078e0a02 */
[----:B------:R-:W-:-:S05]  /*10aa0*/  @!P1 LOP3.LUT R2, RZ, R0, RZ, 0x33, !PT ;  /* 0x00000000ff029212 */ /* 0x000fca00078e33ff */
[----:B------:R-:W-:-:S07]  /*10ab0*/  IMAD.MOV.U32 R0, RZ, RZ, R2 ;  /* 0x000000ffff007224 */ /* 0x000fce00078e0002 */
.L_x_203:
[----:B------:R-:W-:Y:S01]  /*10ac0*/  LOP3.LUT R8, R8, 0xff, RZ, 0xc0, !PT ;  /* 0x000000ff08087812 */ /* 0x000fe200078ec0ff */
[----:B------:R-:W-:Y:S04]  /*10ad0*/  BSSY B7, `(.L_x_204) ;  /* 0x00003f3000077945 */ /* 0x000fe80003800000 */
[----:B------:R-:W-:-:S05]  /*10ae0*/  IMAD R2, R8, R0, RZ ;  /* 0x0000000008027224 */ /* 0x000fca00078e02ff */
[----:B------:R1:W-:Y:S01]  /*10af0*/  STL [R1+0x1c], R2 ;  /* 0x00001c0201007387 */ /* 0x0003e20000100800 */
[----:B------:R-:W-:-:S04]  /*10b00*/  VIADDMNMX R19, R2, R0, R19, PT ;  /* 0x0000000002137246 */ /* 0x000fc80003800113 */
[----:B------:R-:W-:-:S13]  /*10b10*/  ISETP.GT.AND P0, PT, R19, R2, PT ;  /* 0x000000021300720c */ /* 0x000fda0003f04270 */
[----:B-1----:R-:W-:Y:S05]  /*10b20*/  @P0 BRA `(.L_x_205) ;  /* 0x0000000000480947 */ /* 0x002fea0003800000 */
[----:B------:R-:W1:Y:S02]  /*10b30*/  S2R R2, SR_TID.X ;  /* 0x0000000000027919 */ /* 0x000e640000002100 */
[----:B-1----:R-:W-:-:S04]  /*10b40*/  LOP3.LUT R2, R2, 0x7f, RZ, 0xc0, !PT ;  /* 0x0000007f02027812 */ /* 0x002fc800078ec0ff */
[----:B------:R-:W-:-:S13]  /*10b50*/  ISETP.NE.AND P0, PT, R2, RZ, PT ;  /* 0x000000ff0200720c */ /* 0x000fda0003f05270 */
[----:B------:R-:W-:Y:S05]  /*10b60*/  @P0 BRA `(.L_x_206) ;  /* 0x0000003c00a40947 */ /* 0x000fea0003800000 */
[----:B0-----:R-:W0:Y:S01]  /*10b70*/  S2R R3, SR_LANEID ;  /* 0x0000000000037919 */ /* 0x001e220000000000 */
[----:B------:R-:W-:Y:S01]  /*10b80*/  VOTEU.ANY UR4, UPT, PT ;  /* 0x0000000000047886 */ /* 0x000fe200038e0100 */
[----:B------:R-:W1:Y:S01]  /*10b90*/  LDC.64 R4, c[0x0][0xc60] ;  /* 0x00031800ff047b82 */ /* 0x000e620000000a00 */
[----:B------:R-:W0:Y:S08]  /*10ba0*/  FLO.U32 R0, UR4 ;  /* 0x0000000400007d00 */ /* 0x000e3000080e0000 */
[----:B------:R-:W1:Y:S01]  /*10bb0*/  POPC R2, UR4 ;  /* 0x0000000400027d09 */ /* 0x000e620008000000 */
[----:B0-----:R-:W-:-:S13]  /*10bc0*/  ISETP.EQ.U32.AND P0, PT, R0, R3, PT ;  /* 0x000000030000720c */ /* 0x001fda0003f02070 */
[----:B-1----:R-:W2:Y:S01]  /*10bd0*/  @P0 ATOMG.E.ADD.STRONG.GPU PT, R5, desc[UR48][R4.64], R2 ;  /* 0x00000002040509a8 */ /* 0x002ea200081ee1f0 */
[----:B------:R-:W0:Y:S02]  /*10be0*/  S2R R3, SR_LTMASK ;  /* 0x0000000000037919 */ /* 0x000e240000003900 */
[----:B0-----:R-:W-:-:S06]  /*10bf0*/  LOP3.LUT R3, R3, UR4, RZ, 0xc0, !PT ;  /* 0x0000000403037c12 */ /* 0x001fcc000f8ec0ff */
[----:B------:R-:W0:Y:S01]  /*10c00*/  POPC R3, R3 ;  /* 0x0000000300037309 */ /* 0x000e220000000000 */
[----:B--2---:R-:W0:Y:S02]  /*10c10*/  SHFL.IDX PT, R0, R5, R0, 0x1f ;  /* 0x00001f0005007589 */ /* 0x004e2400000e0000 */
[----:B0-----:R-:W-:-:S05]  /*10c20*/  IADD3 R0, R0, UR41, R3 ;  /* 0x0000002900007c10 */ /* 0x001fca000fffe003 */
[----:B------:R1:W-:Y:S01]  /*10c30*/  STL [R1+0x10], R0 ;  /* 0x0000100001007387 */ /* 0x0003e20000100800 */
[----:B------:R-:W-:Y:S05]  /*10c40*/  BRA `(.L_x_206) ;  /* 0x0000003c006c7947 */ /* 0x000fea0003800000 */
.L_x_205:
[----:B------:R-:W-:Y:S01]  /*10c50*/  VIADD R0, R17, 0x28400 ;  /* 0x0002840011007836 */ /* 0x000fe20000000000 */
[----:B------:R-:W-:Y:S04]  /*10c60*/  BSSY B6, `(.L_x_207) ;  /* 0x0000013000067945 */ /* 0x000fe80003800000 */
[----:B------:R-:W-:-:S13]  /*10c70*/  LOP3.LUT P0, RZ, R0, 0x3ff, RZ, 0xc0, !PT ;  /* 0x000003ff00ff7812 */ /* 0x000fda000780c0ff */
[----:B------:R-:W-:Y:S05]  /*10c80*/  @!P0 BRA `(.L_x_208) ;  /* 0x0000000000408947 */ /* 0x000fea0003800000 */
[----:B------:R-:W-:Y:S01]  /*10c90*/  MOV R2, 0x0 ;  /* 0x0000000000027802 */ /* 0x000fe20000000f00 */
[----:B------:R-:W-:Y:S01]  /*10ca0*/  ULDC.64 UR6, c[0x4][0x1c8] ;  /* 0x0100720000067ab9 */ /* 0x000fe20000000a00 */
[----:B------:R-:W-:Y:S01]  /*10cb0*/  ULDC.64 UR8, c[0x4][0x1d0] ;  /* 0x0100740000087ab9 */ /* 0x000fe20000000a00 */
[----:B------:R-:W-:Y:S01]  /*10cc0*/  ULDC.64 UR4, c[0x4][0x118] ;  /* 0x0100460000047ab9 */ /* 0x000fe20000000a00 */
[----:B------:R-:W-:Y:S02]  /*10cd0*/  IMAD.U32 R4, RZ, RZ, UR6 ;  /* 0x00000006ff047e24 */ /* 0x000fe4000f8e00ff */
[----:B0-----:R-:W0:Y:S01]  /*10ce0*/  LDC.64 R2, c[0x4][R2] ;  /* 0x0100000002027b82 */ /* 0x001e220000000a00 */
        /* <DEDUP_REMOVED lines=10> */
.L_x_208:
[----:B------:R-:W-:Y:S05]  /*10d90*/  BSYNC B6 ;  /* 0x0000000000067941 */ /* 0x000fea0003800000 */
.L_x_207:
[----:B------:R-:W2:Y:S01]  /*10da0*/  LDL.LU R16, [R1+0x20] ;  /* 0x0000200001107983 */ /* 0x000ea20000300800 */
[----:B------:R-:W-:Y:S01]  /*10db0*/  VIADD R0, R17, 0x10400 ;  /* 0x0001040011007836 */ /* 0x000fe20000000000 */
[----:B------:R-:W-:Y:S04]  /*10dc0*/  BSSY B6, `(.L_x_209) ;  /* 0x0000016000067945 */ /* 0x000fe80003800000 */
[----:B------:R-:W-:Y:S02]  /*10dd0*/  LOP3.LUT P0, RZ, R0, 0x3ff, RZ, 0xc0, !PT ;  /* 0x000003ff00ff7812 */ /* 0x000fe4000780c0ff */
[----:B--2---:R-:W-:-:S11]  /*10de0*/  LOP3.LUT R16, R16, 0xfffffffe, RZ, 0xc0, !PT ;  /* 0xfffffffe10107812 */ /* 0x004fd600078ec0ff */
[----:B------:R-:W-:-:S05]  /*10df0*/  @P0 LOP3.LUT R16, R16, 0x1, RZ, 0xfc, !PT ;  /* 0x0000000110100812 */ /* 0x000fca00078efcff */
[----:B------:R1:W-:Y:S01]  /*10e00*/  STL [R1+0x20], R16 ;  /* 0x0000201001007387 */ /* 0x0003e20000100800 */
        /* <DEDUP_REMOVED lines=16> */
[----:B01----:R-:W-:Y:S05]  /*10f10*/  CALL.ABS.NOINC R2 ;  /* 0x0000000002007343 */ /* 0x003fea0003c00000 */
.L_x_210:
[----:B------:R-:W-:Y:S05]  /*10f20*/  BSYNC B6 ;  /* 0x0000000000067941 */ /* 0x000fea0003800000 */
.L_x_209:
[----:B------:R-:W-:Y:S01]  /*10f30*/  VIADD R0, R17, 0x400 ;  /* 0x0000040011007836 */ /* 0x000fe20000000000 */
[----:B------:R-:W-:Y:S04]  /*10f40*/  BSSY B6, `(.L_x_211) ;  /* 0x0000014000067945 */ /* 0x000fe80003800000 */
[----:B------:R2:W-:Y:S01]  /*10f50*/  STL [R1], R0 ;  /* 0x0000000001007387 */ /* 0x0005e20000100800 */
[----:B------:R-:W-:-:S13]  /*10f60*/  LOP3.LUT P0, RZ, R0, 0x3ff, RZ, 0xc0, !PT ;  /* 0x000003ff00ff7812 */ /* 0x000fda000780c0ff */
[----:B--2---:R-:W-:Y:S05]  /*10f70*/  @!P0 BRA `(.L_x_212) ;  /* 0x0000000000408947 */ /* 0x004fea0003800000 */
        /* <DEDUP_REMOVED lines=16> */
.L_x_212:
[----:B------:R-:W-:Y:S05]  /*11080*/  BSYNC B6 ;  /* 0x0000000000067941 */ /* 0x000fea0003800000 */
.L_x_211:
[----:B------:R-:W-:Y:S01]  /*11090*/  LOP3.LUT P6, RZ, R16, 0x1, RZ, 0xc0, !PT ;  /* 0x0000000110ff7812 */ /* 0x000fe200078cc0ff */
[----:B------:R-:W-:-:S12]  /*110a0*/  BSSY B6, `(.L_x_213) ;  /* 0x0000012000067945 */ /* 0x000fd80003800000 */
        /* <DEDUP_REMOVED lines=17> */
.L_x_214:
[----:B------:R-:W-:Y:S05]  /*111c0*/  BSYNC B6 ;  /* 0x0000000000067941 */ /* 0x000fea0003800000 */
.L_x_213:
[----:B------:R-:W2:Y:S01]  /*111d0*/  LDL R8, [R1+0x18] ;  /* 0x0000180001087983 */ /* 0x000ea20000100800 */
[----:B------:R-:W-:Y:S02]  /*111e0*/  ULDC.64 UR4, c[0x0][0x9f8] ;  /* 0x00027e0000047ab9 */ /* 0x000fe40000000a00 */
[----:B------:R-:W-:-:S04]  /*111f0*/  UISETP.NE.U32.AND UP0, UPT, UR4, URZ, UPT ;  /* 0x0000003f0400728c */ /* 0x000fc8000bf05070 */
[----:B------:R-:W-:-:S06]  /*11200*/  UISETP.NE.AND.EX UP0, UPT, UR5, URZ, UPT, UP0 ;  /* 0x0000003f0500728c */ /* 0x000fcc000bf05300 */
[----:B------:R-:W-:-:S05]  /*11210*/  PLOP3.LUT P0, PT, PT, PT, UP0, 0x80, 0x0 ;  /* 0x000000000000781c */ /* 0x000fca0003f0f008 */
[----:B------:R-:W-:-:S04]  /*11220*/  @UP0 UIADD3 UR4, UP1, UR44, UR4, URZ ;  /* 0x000000042c040290 */ /* 0x000fc8000ff3e03f */
[----:B------:R-:W-:Y:S02]  /*11230*/  @UP0 UIADD3.X UR5, UR45, UR5, URZ, UP1, !UPT ;  /* 0x000000052d050290 */ /* 0x000fe40008ffe43f */
[----:B------:R-:W-:-:S04]  /*11240*/  IMAD.U32 R2, RZ, RZ, UR4 ;  /* 0x00000004ff027e24 */ /* 0x000fc8000f8e00ff */
[----:B0-----:R-:W-:Y:S01]  /*11250*/  IMAD.U32 R3, RZ, RZ, UR5 ;  /* 0x00000005ff037e24 */ /* 0x001fe2000f8e00ff */
[----:B------:R-:W0:Y:S01]  /*11260*/  S2R R0, SR_TID.X ;  /* 0x0000000000007919 */ /* 0x000e220000002100 */
[----:B------:R-:W-:-:S03]  /*11270*/  ULDC.64 UR4, c[0x0][0xa08] ;  /* 0x0002820000047ab9 */ /* 0x000fc60000000a00 */
[----:B--2---:R2:W3:Y:S01]  /*11280*/  @P0 LDG.E R8, desc[UR48][R2.64] ;  /* 0x0000003002080981 */ /* 0x0044e2000c1e1900 */
[----:B0-----:R-:W-:-:S04]  /*11290*/  SHF.R.U32.HI R0, RZ, 0x5, R0 ;  /* 0x00000005ff007819 */ /* 0x001fc80000011600 */
[----:B------:R-:W-:Y:S01]  /*112a0*/  LOP3.LUT R0, R0, 0x3, RZ, 0xc0, !PT ;  /* 0x0000000300007812 */ /* 0x000fe200078ec0ff */
[----:B--2---:R-:W0:Y:S01]  /*112b0*/  LDC.64 R2, c[0x0][0x418] ;  /* 0x00010600ff027b82 */ /* 0x004e220000000a00 */
[----:B---3--:R-:W-:Y:S01]  /*112c0*/  SHF.R.S32.HI R9, RZ, 0x1f, R8 ;  /* 0x0000001fff097819 */ /* 0x008fe20000011408 */
[----:B------:R2:W-:Y:S01]  /*112d0*/  @P0 STL [R1+0x18], R8 ;  /* 0x0000180801000387 */ /* 0x0005e20000100800 */
[----:B0-----:R-:W-:Y:S01]  /*112e0*/  LOP3.LUT P0, RZ, R2, UR4, RZ, 0xfc, !PT ;  /* 0x0000000402ff7c12 */ /* 0x001fe2000f80fcff */
[----:B------:R-:W-:Y:S02]  /*112f0*/  UMOV UR4, 0xffffffff ;  /* 0xffffffff00047882 */ /* 0x000fe40000000000 */
[----:B------:R2:W-:Y:S01]  /*11300*/  STL [R1+0x24], R9 ;  /* 0x0000240901007387 */ /* 0x0005e20000100800 */
[----:B------:R-:W-:-:S04]  /*11310*/  LOP3.LUT P0, RZ, R3, UR5, RZ, 0xfc, P0 ;  /* 0x0000000503ff7c12 */ /* 0x000fc8000800fcff */
[----:B-1----:R-:W-:Y:S01]  /*11320*/  SEL R16, R8, RZ, !P0 ;  /* 0x000000ff08107207 */ /* 0x002fe20004000000 */
[----:B------:R-:W-:Y:S08]  /*11330*/  BRA.DIV UR4, `(.L_x_215) ;  /* 0x0000004a04447947 */ /* 0x000ff0000b800000 */
[----:B------:R0:W1:Y:S02]  /*11340*/  SHFL.IDX PT, R14, R0, RZ, 0x1f ;  /* 0x00001fff000e7589 */ /* 0x00006400000e0000 */
.L_x_288:
[----:B0-----:R-:W3:Y:S01]  /*11350*/  LDL.LU R0, [R1+0x20] ;  /* 0x0000200001007983 */ /* 0x001ee20000300800 */
[----:B------:R-:W-:Y:S02]  /*11360*/  PLOP3.LUT P1, PT, PT, PT, PT, 0x8, 0x0 ;  /* 0x000000000000781c */ /* 0x000fe40003f2e170 */
[----:B-1----:R-:W-:Y:S02]  /*11370*/  ISETP.NE.AND P0, PT, R14, RZ, PT ;  /* 0x000000ff0e00720c */ /* 0x002fe40003f05270 */
[----:B---3--:R-:W-:-:S09]  /*11380*/  LOP3.LUT R0, R0, 0xfffffffe, RZ, 0xc0, !PT ;  /* 0xfffffffe00007812 */ /* 0x008fd200078ec0ff */
[----:B------:R-:W-:-:S05]  /*11390*/  @P1 LOP3.LUT R0, R0, 0x1, RZ, 0xfc, !PT ;  /* 0x0000000100001812 */ /* 0x000fca00078efcff */
[----:B------:R0:W-:Y:S01]  /*113a0*/  STL [R1+0x20], R0 ;  /* 0x0000200001007387 */ /* 0x0001e20000100800 */
[----:B------:R-:W-:Y:S05]  /*113b0*/  @P0 BRA `(.L_x_216) ;  /* 0x0000000400900947 */ /* 0x000fea0003800000 */
[----:B------:R-:W-:Y:S01]  /*113c0*/  UMOV UR4, 0xffffffff ;  /* 0xffffffff00047882 */ /* 0x000fe20000000000 */
[----:B0-----:R-:W-:Y:S02]  /*113d0*/  VIADD R0, R19, 0xffffffff ;  /* 0xffffffff13007836 */ /* 0x001fe40000000000 */
[----:B------:R-:W-:Y:S05]  /*113e0*/  BRA.DIV UR4, `(.L_x_217) ;  /* 0x0000004a04387947 */ /* 0x000fea000b800000 */
[----:B------:R-:W-:-:S13]  /*113f0*/  ELECT P6, URZ, PT ;  /* 0x00000000003f782f */ /* 0x000fda00038c0000 */
.L_x_291:
[----:B------:R-:W-:Y:S05]  /*11400*/  @!P6 BRA `(.L_x_216) ;  /* 0x00000004007ce947 */ /* 0x000fea0003800000 */
[----:B------:R-:W-:-:S04]  /*11410*/  ISETP.NE.U32.AND P0, PT, R2, RZ, PT ;  /* 0x000000ff0200720c */ /* 0x000fc80003f05070 */
[----:B------:R-:W-:-:S13]  /*11420*/  ISETP.NE.AND.EX P0, PT, R3, RZ, PT, P0 ;  /* 0x000000ff0300720c */ /* 0x000fda0003f05300 */
[----:B------:R-:W-:Y:S05]  /*11430*/  @!P0 BRA `(.L_x_218) ;  /* 0x0000000000448947 */ /* 0x000fea0003800000 */
[----:B------:R-:W0:Y:S01]  /*11440*/  LDC R7, c[0x0][0x43c] ;  /* 0x00010f00ff077b82 */ /* 0x000e220000000800 */
[----:B------:R-:W-:Y:S01]  /*11450*/  ULDC.64 UR4, c[0x0][0x428] ;  /* 0x00010a0000047ab9 */ /* 0x000fe20000000a00 */
[----:B0-----:R-:W-:-:S13]  /*11460*/  ISETP.NE.AND P0, PT, R7, 0x1, PT ;  /* 0x000000010700780c */ /* 0x001fda0003f05270 */
[----:B------:R-:W0:Y:S02]  /*11470*/  @P0 LDC.64 R4, c[0x0][0x440] ;  /* 0x00011000ff040b82 */ /* 0x000e240000000a00 */
[----:B0-----:R-:W-:-:S04]  /*11480*/  @P0 IMAD.HI.U32 R6, R0, R4, RZ ;  /* 0x0000000400060227 */ /* 0x001fc800078e00ff */
        /* <DEDUP_REMOVED lines=12> */
.L_x_218:
[----:B0-----:R-:W3:Y:S04]  /*11550*/  LDL R2, [R1+0x4] ;  /* 0x0000040001027983 */ /* 0x001ee80000100800 */
[----:B------:R-:W4:Y:S01]  /*11560*/  LDL R3, [R1+0xc] ;  /* 0x00000c0001037983 */ /* 0x000f220000100800 */
[----:B--2---:R-:W0:Y:S02]  /*11570*/  S2R R8, SR_TID.X ;  /* 0x0000000000087919 */ /* 0x004e240000002100 */
[----:B0-----:R-:W-:-:S04]  /*11580*/  LOP3.LUT R8, R8, 0x7f, RZ, 0xc0, !PT ;  /* 0x0000007f08087812 */ /* 0x001fc800078ec0ff */
[----:B------:R-:W-:Y:S01]  /*11590*/  ISETP.NE.AND P1, PT, R8, RZ, PT ;  /* 0x000000ff0800720c */ /* 0x000fe20003f25270 */
[----:B---3--:R-:W-:Y:S01]  /*115a0*/  IMAD R2, R2, 0x8, R17 ;  /* 0x0000000802027824 */ /* 0x008fe200078e0211 */
[----:B----4-:R-:W-:-:S04]  /*115b0*/  SHF.L.U32 R4, R3, 0x1f, RZ ;  /* 0x0000001f03047819 */ /* 0x010fc800000006ff */
[----:B------:R-:W0:Y:S02]  /*115c0*/  SYNCS.PHASECHK.TRANS64.TRYWAIT P0, [R2+URZ+0x38880], R4 ;  /* 0x03888004020075a7 */ /* 0x000e24000800017f */
[----:B0-----:R-:W-:Y:S05]  /*115d0*/  @!P0 BRA `(.L_x_219) ;  /* 0x0000004400dc8947 */ /* 0x001fea0003800000 */
.L_x_292:
        /* <DEDUP_REMOVED lines=8> */
.L_x_220:
[----:B------:R-:W2:Y:S01]  /*11660*/  LDL R3, [R1+0x4] ;  /* 0x0000040001037983 */ /* 0x000ea20000100800 */
[----:B------:R-:W-:Y:S01]  /*11670*/  R2UR UR33, R2 ;  /* 0x00000000022172ca */ /* 0x000fe200000e0000 */
[----:B------:R-:W-:Y:S01]  /*11680*/  UIADD3 UR4, UP0, UR52, 0x470, URZ ;  /* 0x0000047034047890 */ /* 0x000fe2000ff1e03f */
[----:B------:R-:W-:Y:S01]  /*11690*/  LEA R0, R0, UR40, 0x7 ;  /* 0x0000002800007c11 */ /* 0x000fe2000f8e38ff */
[----:B------:R-:W-:Y:S01]  /*116a0*/  UMOV UR6, 0x0 ;  /* 0x0000000000067882 */ /* 0x000fe20000000000 */
[----:B-----5:R-:W-:Y:S01]  /*116b0*/  R2UR UR37, R16 ;  /* 0x00000000102572ca */ /* 0x020fe200000e0000 */
[----:B------:R-:W-:Y:S01]  /*116c0*/  UIADD3.X UR5, URZ, UR53, URZ, UP0, !UPT ;  /* 0x000000353f057290 */ /* 0x000fe200087fe43f */
[----:B------:R-:W-:Y:S01]  /*116d0*/  R2UR UR35, R0 ;  /* 0x00000000002372ca */ /* 0x000fe200000e0000 */
[----:B------:R-:W-:Y:S01]  /*116e0*/  UMOV UR7, 0x14f00000 ;  /* 0x14f0000000077882 */ /* 0x000fe20000000000 */
[----:B------:R-:W-:Y:S01]  /*116f0*/  UMOV UR34, URZ ;  /* 0x0000003f00227c82 */ /* 0x000fe20008000000 */
[----:B------:R-:W-:Y:S01]  /*11700*/  UMOV UR10, 0x80 ;  /* 0x00000080000a7882 */ /* 0x000fe20000000000 */
[----:B------:R-:W-:-:S03]  /*11710*/  UMOV UR12, UR36 ;  /* 0x00000024000c7c82 */ /* 0x000fc60008000000 */
[----:B------:R-:W-:-:S04]  /*11720*/  UIADD3 UR33, UR33, 0x38870, URZ ;  /* 0x0003887021217890 */ /* 0x000fc8000fffe03f */
[----:B------:R-:W-:Y:S02]  /*11730*/  UMOV UR13, UR37 ;  /* 0x00000025000d7c82 */ /* 0x000fe40008000000 */
[----:B------:R-:W-:Y:S01]  /*11740*/  UMOV UR11, UR35 ;  /* 0x00000023000b7c82 */ /* 0x000fe20008000000 */
[----:B------:R-:W-:Y:S01]  /*11750*/  UMOV UR9, UR33 ;  /* 0x0000002100097c82 */ /* 0x000fe20008000000 */
[----:B--2---:R-:W-:-:S05]  /*11760*/  IMAD R3, R3, 0x8000, R17 ;  /* 0x0000800003037824 */ /* 0x004fca00078e0211 */
[----:B------:R-:W-:-:S13]  /*11770*/  R2UR UR8, R3 ;  /* 0x00000000030872ca */ /* 0x000fda00000e0000 */
[----:B------:R-:W-:Y:S02]  /*11780*/  UIADD3 UR32, UR8, 0x10400, URZ ;  /* 0x0001040008207890 */ /* 0x000fe4000fffe03f */
[----:B------:R-:W-:-:S07]  /*11790*/  UIADD3 UR8, UR8, 0x14400, URZ ;  /* 0x0001440008087890 */ /* 0x000fce000fffe03f */
[----:B------:R1:W-:Y:S02]  /*117a0*/  UTMALDG.4D [UR32], [UR4], desc[UR6] ;  /* 0x00000620040075b4 */ /* 0x0003e40008019000 */
[----:B------:R1:W-:Y:S01]  /*117b0*/  UTMALDG.4D [UR8], [UR4], desc[UR6] ;  /* 0x00000608040075b4 */ /* 0x0003e20008019000 */
[----:B------:R-:W2:Y:S02]  /*117c0*/  SYNCS.PHASECHK.TRANS64.TRYWAIT P0, [R2+URZ+0x38840], R4 ;  /* 0x03884004020075a7 */ /* 0x000ea4000800017f */
[----:B-12---:R-:W-:Y:S05]  /*117d0*/  @!P0 BRA `(.L_x_221) ;  /* 0x0000004400708947 */ /* 0x006fea0003800000 */
.L_x_293:
[----:B------:R-:W-:Y:S05]  /*117e0*/  @P1 BRA `(.L_x_222) ;  /* 0x00000000001c1947 */ /* 0x000fea0003800000 */
[----:B------:R-:W2:Y:S01]  /*117f0*/  S2R R5, SR_TID.X ;  /* 0x0000000000057919 */ /* 0x000ea20000002100 */
[----:B01----:R-:W-:-:S04]  /*11800*/  IMAD.MOV.U32 R4, RZ, RZ, 0x8000 ;  /* 0x00008000ff047424 */ /* 0x003fc800078e00ff */
[----:B------:R3:W-:Y:S01]  /*11810*/  SYNCS.ARRIVE.TRANS64 RZ, [R2+URZ+0x38830], R4 ;  /* 0x0388300402ff79a7 */ /* 0x0007e2000800003f */
[----:B--2---:R-:W-:-:S04]  /*11820*/  LOP3.LUT R5, R5, 0x1f, RZ, 0xc0, !PT ;  /* 0x0000001f05057812 */ /* 0x004fc800078ec0ff */
[----:B------:R-:W-:-:S13]  /*11830*/  ISETP.NE.AND P0, PT, R5, RZ, PT ;  /* 0x000000ff0500720c */ /* 0x000fda0003f05270 */
[----:B---3--:R-:W-:Y:S05]  /*11840*/  @!P0 BRA `(.L_x_222) ;  /* 0x0000000000048947 */ /* 0x008fea0003800000 */
[----:B------:R-:W-:Y:S01]  /*11850*/  BPT.TRAP 0x1 ;  /* 0x000000040000795c */ /* 0x000fe20000300000 */
.L_x_222:
[----:B01----:R-:W2:Y:S01]  /*11860*/  LDL.LU R4, [R1+0x20] ;  /* 0x0000200001047983 */ /* 0x003ea20000300800 */
[----:B------:R-:W-:Y:S01]  /*11870*/  R2UR UR8, R3 ;  /* 0x00000000030872ca */ /* 0x000fe200000e0000 */
[----:B------:R-:W-:Y:S01]  /*11880*/  UIADD3 UR4, UP0, UR52, 0x370, URZ ;  /* 0x0000037034047890 */ /* 0x000fe2000ff1e03f */
[----:B------:R-:W-:Y:S01]  /*11890*/  R2UR UR17, R2 ;  /* 0x00000000021172ca */ /* 0x000fe200000e0000 */
[----:B------:R-:W-:Y:S01]  /*118a0*/  UMOV UR6, 0x0 ;  /* 0x0000000000067882 */ /* 0x000fe20000000000 */
[----:B------:R-:W-:Y:S01]  /*118b0*/  PLOP3.LUT P0, PT, PT, PT, PT, 0x80, 0x0 ;  /* 0x000000000000781c */ /* 0x000fe20003f0f070 */
[----:B------:R-:W-:Y:S01]  /*118c0*/  UIADD3.X UR5, URZ, UR53, URZ, UP0, !UPT ;  /* 0x000000353f057290 */ /* 0x000fe200087fe43f */
[----:B------:R-:W-:Y:S01]  /*118d0*/  R2UR UR19, R0 ;  /* 0x00000000001372ca */ /* 0x000fe200000e0000 */
[----:B------:R-:W-:Y:S01]  /*118e0*/  UMOV UR7, 0x14f00000 ;  /* 0x14f0000000077882 */ /* 0x000fe20000000000 */
[----:B------:R-:W-:Y:S01]  /*118f0*/  R2UR UR21, R16 ;  /* 0x00000000101572ca */ /* 0x000fe200000e0000 */
[----:B------:R-:W-:Y:S01]  /*11900*/  UMOV UR18, URZ ;  /* 0x0000003f00127c82 */ /* 0x000fe20008000000 */
[----:B------:R-:W-:Y:S01]  /*11910*/  UMOV UR20, UR36 ;  /* 0x0000002400147c82 */ /* 0x000fe20008000000 */
[----:B------:R-:W-:Y:S01]  /*11920*/  UMOV UR10, 0x80 ;  /* 0x00000080000a7882 */ /* 0x000fe20000000000 */
[----:B------:R-:W-:Y:S01]  /*11930*/  UMOV UR12, UR36 ;  /* 0x00000024000c7c82 */ /* 0x000fe20008000000 */
[----:B------:R-:W-:-:S02]  /*11940*/  UIADD3 UR16, UR8, 0x28400, URZ ;  /* 0x0002840008107890 */ /* 0x000fc4000fffe03f */
[----:B------:R-:W-:Y:S02]  /*11950*/  UIADD3 UR17, UR17, 0x38830, URZ ;  /* 0x0003883011117890 */ /* 0x000fe4000fffe03f */
[----:B------:R-:W-:Y:S02]  /*11960*/  UIADD3 UR8, UR8, 0x2c400, URZ ;  /* 0x0002c40008087890 */ /* 0x000fe4000fffe03f */
[----:B------:R-:W-:Y:S02]  /*11970*/  UMOV UR11, UR19 ;  /* 0x00000013000b7c82 */ /* 0x000fe40008000000 */
[----:B------:R-:W-:Y:S01]  /*11980*/  UMOV UR13, UR21 ;  /* 0x00000015000d7c82 */ /* 0x000fe20008000000 */
[----:B------:R-:W-:Y:S02]  /*11990*/  UMOV UR9, UR17 ;  /* 0x0000001100097c82 */ /* 0x000fe40008000000 */
[----:B------:R1:W-:Y:S02]  /*119a0*/  UTMALDG.4D [UR16], [UR4], desc[UR6] ;  /* 0x00000610040075b4 */ /* 0x0003e40008019000 */
[----:B------:R1:W-:Y:S01]  /*119b0*/  UTMALDG.4D [UR8], [UR4], desc[UR6] ;  /* 0x00000608040075b4 */ /* 0x0003e20008019000 */
[----:B--2---:R-:W-:-:S04]  /*119c0*/  LOP3.LUT R4, R4, 0xfffffffe, RZ, 0xc0, !PT ;  /* 0xfffffffe04047812 */ /* 0x004fc800078ec0ff */
[----:B------:R-:W-:-:S05]  /*119d0*/  @P0 LOP3.LUT R4, R4, 0x1, RZ, 0xfc, !PT ;  /* 0x0000000104040812 */ /* 0x000fca00078efcff */
[----:B------:R1:W-:Y:S01]  /*119e0*/  STL [R1+0x20], R4 ;  /* 0x0000200401007387 */ /* 0x0003e20000100800 */
[----:B------:R-:W-:Y:S01]  /*119f0*/  NOP ;  /* 0x0000000000007918 */ /* 0x000fe20000000000 */
.L_x_216:
[----:B------:R-:W-:Y:S05]  /*11a00*/  WARPSYNC.ALL ;  /* 0x0000000000007948 */ /* 0x000fea0003800000 */
[----:B0-----:R-:W-:Y:S01]  /*11a10*/  VIADD R0, R17, 0x20400 ;  /* 0x0002040011007836 */ /* 0x001fe20000000000 */
[----:B-1----:R-:W-:Y:S01]  /*11a20*/  USHF.R.S32.HI UR4, URZ, 0x1f, UR50 ;  /* 0x0000001f3f047899 */ /* 0x002fe20008011432 */
[----:B------:R-:W-:Y:S03]  /*11a30*/  BAR.SYNC.DEFER_BLOCKING 0x8, 0x180 ;  /* 0x0206000000007b1d */ /* 0x000fe60000010000 */
[----:B------:R-:W-:-:S03]  /*11a40*/  LOP3.LUT P0, RZ, R0, 0x3ff, RZ, 0xc0, !PT ;  /* 0x000003ff00ff7812 */ /* 0x000fc6000780c0ff */
[----:B------:R-:W-:Y:S01]  /*11a50*/  ULDC.64 UR6, c[0x0][0x298] ;  /* 0x0000a60000067ab9 */ /* 0x000fe20000000a00 */
[----:B------:R-:W-:Y:S01]  /*11a60*/  ULDC.64 UR8, c[0x0][0xa00] ;  /* 0x0002800000087ab9 */ /* 0x000fe20000000a00 */
[----:B------:R-:W-:Y:S01]  /*11a70*/  UIMAD UR4, UR4, UR6, URZ ;  /* 0x00000006040472a4 */ /* 0x000fe2000f8e023f */
[----:B------:R-:W-:Y:S01]  /*11a80*/  BSSY B6, `(.L_x_223) ;  /* 0x0000019000067945 */ /* 0x000fe20003800000 */
[----:B------:R-:W-:Y:S02]  /*11a90*/  UISETP.NE.U32.AND UP0, UPT, UR8, URZ, UPT ;  /* 0x0000003f0800728c */ /* 0x000fe4000bf05070 */
[----:B------:R-:W-:Y:S02]  /*11aa0*/  UIMAD.WIDE.U32 UR44, UR50, UR6, URZ ;  /* 0x00000006322c72a5 */ /* 0x000fe4000f8e003f */
[----:B------:R-:W-:Y:S02]  /*11ab0*/  UIMAD UR4, UR50, UR7, UR4 ;  /* 0x00000007320472a4 */ /* 0x000fe4000f8e0204 */
[----:B------:R-:W-:-:S02]  /*11ac0*/  UISETP.NE.AND.EX UP0, UPT, UR9, URZ, UPT, UP0 ;  /* 0x0000003f0900728c */ /* 0x000fc4000bf05300 */
[----:B------:R-:W-:Y:S02]  /*11ad0*/  UIADD3 UR37, UR45, UR4, URZ ;  /* 0x000000042d257290 */ /* 0x000fe4000fffe03f */
[----:B------:R-:W-:Y:S02]  /*11ae0*/  USEL UR47, UR47, URZ, !UP0 ;  /* 0x0000003f2f2f7287 */ /* 0x000fe4000c000000 */
[----:B------:R-:W-:Y:S01]  /*11af0*/  USEL UR46, UR46, URZ, !UP0 ;  /* 0x0000003f2e2e7287 */ /* 0x000fe2000c000000 */
[----:B------:R-:W-:Y:S11]  /*11b00*/  @!P0 BRA `(.L_x_224) ;  /* 0x0000000000408947 */ /* 0x000ff60003800000 */
        /* <DEDUP_REMOVED lines=11> */
[----:B--2---:R-:W-:Y:S02]  /*11bc0*/  IMAD.MOV.U32 R8, RZ, RZ, 0x70 ;  /* 0x00000070ff087424 */ /* 0x004fe400078e00ff */
[----:B------:R-:W-:Y:S02]  /*11bd0*/  IMAD.MOV.U32 R12, RZ, RZ, 0x1 ;  /* 0x00000001ff0c7424 */ /* 0x000fe400078e00ff */
[----:B------:R-:W-:-:S07]  /*11be0*/  IMAD.MOV.U32 R13, RZ, RZ, RZ ;  /* 0x000000ffff0d7224 */ /* 0x000fce00078e00ff */
[----:B------:R-:W-:-:S07]  /*11bf0*/  LEPC R20, `(.L_x_224) ;  /* 0x000000001014794e */ /* 0x000fce0000000000 */
[----:B0-----:R-:W-:Y:S05]  /*11c00*/  CALL.ABS.NOINC R2 ;  /* 0x0000000002007343 */ /* 0x001fea0003c00000 */
.L_x_224:
[----:B------:R-:W-:Y:S05]  /*11c10*/  BSYNC B6 ;  /* 0x0000000000067941 */ /* 0x000fea0003800000 */
.L_x_223:
[----:B------:R-:W3:Y:S01]  /*11c20*/  LDL.LU R0, [R1+0x14] ;  /* 0x0000140001007983 */ /* 0x000ee20000300800 */
[----:B------:R-:W0:Y:S01]  /*11c30*/  LDC R6, c[0x0][0x448] ;  /* 0x00011200ff067b82 */ /* 0x000e220000000800 */
[----:B------:R-:W-:Y:S01]  /*11c40*/  ULDC.64 UR6, c[0x0][0x2d8] ;  /* 0x0000b60000067ab9 */ /* 0x000fe20000000a00 */
[----:B------:R-:W1:Y:S01]  /*11c50*/  S2R R2, SR_TID.X ;  /* 0x0000000000027919 */ /* 0x000e620000002100 */
[----:B------:R-:W-:Y:S01]  /*11c60*/  UMOV UR4, UR44 ;  /* 0x0000002c00047c82 */ /* 0x000fe20008000000 */
[----:B------:R-:W-:Y:S01]  /*11c70*/  UMOV UR5, UR37 ;  /* 0x0000002500057c82 */ /* 0x000fe20008000000 */
[----:B------:R-:W-:Y:S01]  /*11c80*/  ULDC.64 UR8, c[0x0][0x2e0] ;  /* 0x0000b80000087ab9 */ /* 0x000fe20000000a00 */
[----:B--2---:R2:W5:Y:S01]  /*11c90*/  LDL R9, [R1+0x38] ;  /* 0x0000380001097983 */ /* 0x0045620000100800 */
[----:B0-----:R-:W-:Y:S02]  /*11ca0*/  ISETP.NE.AND P0, PT, R6, 0x1, PT ;  /* 0x000000010600780c */ /* 0x001fe40003f05270 */
[C---:B-1----:R-:W-:Y:S01]  /*11cb0*/  LOP3.LUT R3, R2.reuse, 0x7f, RZ, 0xc0, !PT ;  /* 0x0000007f02037812 */ /* 0x042fe200078ec0ff */
[----:B------:R-:W-:-:S10]  /*11cc0*/  IMAD.SHL.U32 R2, R2, 0x10, RZ ;  /* 0x0000001002027824 */ /* 0x000fd400078e00ff */
[----:B------:R-:W0:Y:S01]  /*11cd0*/  @P0 LDC R4, c[0x0][0x450] ;  /* 0x00011400ff040b82 */ /* 0x000e220000000800 */
[----:B------:R-:W-:-:S04]  /*11ce0*/  SHF.R.U32.HI R3, RZ, 0x3, R3 ;  /* 0x00000003ff037819 */ /* 0x000fc80000011603 */
[----:B------:R-:W-:-:S03]  /*11cf0*/  LOP3.LUT R2, R3, 0x70, R2, 0xf8, !PT ;  /* 0x0000007003027812 */ /* 0x000fc600078ef802 */
[----:B------:R-:W1:Y:S01]  /*11d00*/  @P0 LDC R3, c[0x0][0x44c] ;  /* 0x00011300ff030b82 */ /* 0x000e620000000800 */
[----:B------:R-:W4:Y:S01]  /*11d10*/  S2R R8, SR_TID.X ;  /* 0x0000000000087919 */ /* 0x000f220000002100 */
[----:B------:R-:W-:Y:S01]  /*11d20*/  UIMAD.WIDE.U32 UR4, UR36, UR6, UR4 ;  /* 0x00000006240472a5 */ /* 0x000fe2000f8e0004 */
[----:B------:R-:W2:Y:S03]  /*11d30*/  S2R R7, SR_TID.X ;  /* 0x0000000000077919 */ /* 0x000ea60000002100 */
[----:B------:R-:W-:Y:S02]  /*11d40*/  UIMAD UR5, UR36, UR7, UR5 ;  /* 0x00000007240572a4 */ /* 0x000fe4000f8e0205 */
[----:B------:R-:W-:Y:S02]  /*11d50*/  UIMAD UR6, UR46, UR8, URZ ;  /* 0x000000082e0672a4 */ /* 0x000fe4000f8e023f */
[----:B------:R-:W-:-:S02]  /*11d60*/  UIMAD.WIDE.U32 UR4, UR47, UR8, UR4 ;  /* 0x000000082f0472a5 */ /* 0x000fc4000f8e0004 */
[----:B------:R-:W-:-:S03]  /*11d70*/  UIMAD UR6, UR47, UR9, UR6 ;  /* 0x000000092f0672a4 */ /* 0x000fc6000f8e0206 */
[----:B------:R-:W-:Y:S01]  /*11d80*/  ULDC.64 UR8, c[0x0][0x2d0] ;  /* 0x0000b40000087ab9 */ /* 0x000fe20000000a00 */
[----:B------:R-:W-:Y:S01]  /*11d90*/  UIADD3 UR5, UR5, UR6, URZ ;  /* 0x0000000605057290 */ /* 0x000fe2000fffe03f */
[----:B----4-:R-:W-:Y:S02]  /*11da0*/  IMAD.SHL.U32 R8, R8, 0x10, RZ ;  /* 0x0000001008087824 */ /* 0x010fe400078e00ff */
[----:B--2---:R-:W-:-:S03]  /*11db0*/  IMAD.SHL.U32 R10, R7, 0x10, RZ ;  /* 0x00000010070a7824 */ /* 0x004fc600078e00ff */
[----:B------:R-:W-:Y:S02]  /*11dc0*/  LOP3.LUT R8, R8, 0x70, RZ, 0xc0, !PT ;  /* 0x0000007008087812 */ /* 0x000fe400078ec0ff */
[----:B------:R-:W-:Y:S02]  /*11dd0*/  LOP3.LUT R10, R10, 0x70, RZ, 0xc0, !PT ;  /* 0x000000700a0a7812 */ /* 0x000fe400078ec0ff */
[----:B------:R-:W-:Y:S01]  /*11de0*/  LOP3.LUT R8, R8, 0x80, RZ, 0xfc, !PT ;  /* 0x0000008008087812 */ /* 0x000fe200078efcff */
[----:B---3--:R-:W-:-:S05]  /*11df0*/  IMAD.SHL.U32 R5, R0, 0x80, RZ ;  /* 0x0000008000057824 */ /* 0x008fca00078e00ff */
[----:B------:R-:W-:-:S05]  /*11e00*/  LOP3.LUT R0, R2, R5, RZ, 0xfc, !PT ;  /* 0x0000000502007212 */ /* 0x000fca00078efcff */
[----:B-1----:R-:W-:-:S04]  /*11e10*/  @P0 IMAD.HI.U32 R3, R0, R3, RZ ;  /* 0x0000000300030227 */ /* 0x002fc800078e00ff */
[----:B------:R-:W-:Y:S01]  /*11e20*/  IMAD.MOV.U32 R2, RZ, RZ, R0 ;  /* 0x000000ffff027224 */ /* 0x000fe200078e0000 */
[----:B0-----:R-:W-:-:S05]  /*11e30*/  @P0 SHF.R.U32.HI R2, RZ, R4, R3 ;  /* 0x00000004ff020219 */ /* 0x001fca0000011603 */
[----:B------:R-:W-:-:S04]  /*11e40*/  IMAD.MOV R3, RZ, RZ, -R2 ;  /* 0x000000ffff037224 */ /* 0x000fc800078e0a02 */
[----:B------:R-:W-:Y:S01]  /*11e50*/  IMAD R0, R6, R3, R0 ;  /* 0x0000000306007224 */ /* 0x000fe200078e0200 */
[----:B------:R-:W-:-:S05]  /*11e60*/  SHF.R.S32.HI R3, RZ, 0x1f, R2 ;  /* 0x0000001fff037819 */ /* 0x000fca0000011402 */
[----:B------:R-:W-:Y:S02]  /*11e70*/  IMAD R4, R3, UR8, RZ ;  /* 0x0000000803047c24 */ /* 0x000fe4000f8e02ff */
[----:B------:R-:W-:Y:S02]  /*11e80*/  IMAD.U32 R3, RZ, RZ, UR8 ;  /* 0x00000008ff037e24 */ /* 0x000fe4000f8e00ff */
[C---:B------:R-:W-:Y:S02]  /*11e90*/  IMAD R4, R2.reuse, UR9, R4 ;  /* 0x0000000902047c24 */ /* 0x040fe4000f8e0204 */
[----:B------:R-:W-:Y:S01]  /*11ea0*/  IMAD.WIDE.U32 R2, R2, R3, UR4 ;  /* 0x0000000402027e25 */ /* 0x000fe2000f8e0003 */
[----:B------:R-:W-:-:S03]  /*11eb0*/  ULDC.64 UR4, c[0x0][0x2c8] ;  /* 0x0000b20000047ab9 */ /* 0x000fc60000000a00 */
[----:B------:R-:W-:Y:S01]  /*11ec0*/  IMAD.IADD R3, R3, 0x1, R4 ;  /* 0x0000000103037824 */ /* 0x000fe200078e0204 */
[----:B------:R-:W-:Y:S01]  /*11ed0*/  SHF.R.S32.HI R4, RZ, 0x1f, R0 ;  /* 0x0000001fff047819 */ /* 0x000fe20000011400 */
[----:B------:R-:W-:-:S04]  /*11ee0*/  IMAD.WIDE.U32 R2, R0, UR4, R2 ;  /* 0x0000000400027c25 */ /* 0x000fc8000f8e0002 */
[----:B------:R-:W-:-:S04]  /*11ef0*/  IMAD R4, R4, UR4, RZ ;  /* 0x0000000404047c24 */ /* 0x000fc8000f8e02ff */
[----:B------:R-:W-:Y:S01]  /*11f00*/  IMAD R4, R0, UR5, R4 ;  /* 0x0000000500047c24 */ /* 0x000fe2000f8e0204 */
[----:B------:R-:W-:Y:S02]  /*11f10*/  ULDC.64 UR4, c[0x0][0x280] ;  /* 0x0000a00000047ab9 */ /* 0x000fe40000000a00 */
[----:B------:R-:W-:Y:S01]  /*11f20*/  IADD3 R0, P0, R2, UR4, RZ ;  /* 0x0000000402007c10 */ /* 0x000fe2000ff1e0ff */
[----:B------:R-:W-:Y:S02]  /*11f30*/  ULDC UR4, c[0x0][0x2b8] ;  /* 0x0000ae0000047ab9 */ /* 0x000fe40000000800 */
[----:B------:R-:W-:Y:S02]  /*11f40*/  ISETP.GE.AND P1, PT, R8, UR4, PT ;  /* 0x0000000408007c0c */ /* 0x000fe4000bf26270 */
[----:B------:R-:W-:Y:S02]  /*11f50*/  IADD3.X R2, R3, UR5, R4, P0, !PT ;  /* 0x0000000503027c10 */ /* 0x000fe400087fe404 */
[----:B------:R-:W-:Y:S01]  /*11f60*/  ISETP.GE.AND P0, PT, R10, UR4, PT ;  /* 0x000000040a007c0c */ /* 0x000fe2000bf06270 */
[----:B------:R-:W-:-:S03]  /*11f70*/  UMOV UR4, 0xffffffff ;  /* 0xffffffff00047882 */ /* 0x000fc60000000000 */
[----:B------:R-:W-:Y:S09]  /*11f80*/  BRA.DIV UR4, `(.L_x_225) ;  /* 0x0000003e04987947 */ /* 0x000ff2000b800000 */
[----:B------:R-:W0:Y:S02]  /*11f90*/  S2R R7, SR_TID.X ;  /* 0x0000000000077919 */ /* 0x000e240000002100 */
[----:B0-----:R-:W-:-:S04]  /*11fa0*/  LOP3.LUT R7, R7, 0x7f, RZ, 0xc0, !PT ;  /* 0x0000007f07077812 */ /* 0x001fc800078ec0ff */
[----:B------:R-:W-:Y:S02]  /*11fb0*/  SHF.R.U32.HI R8, RZ, 0x3, R7 ;  /* 0x00000003ff087819 */ /* 0x000fe40000011607 */
[----:B------:R-:W2:Y:S03]  /*11fc0*/  LDL.LU R7, [R1+0x3c] ;  /* 0x00003c0001077983 */ /* 0x000ea60000300800 */
[----:B------:R-:W-:Y:S02]  /*11fd0*/  IMAD.IADD R3, R8, 0x1, R5 ;  /* 0x0000000108037824 */ /* 0x000fe400078e0205 */
[----:B------:R-:W-:Y:S02]  /*11fe0*/  SHFL.IDX PT, R8, R2, 0x1, 0x181f ;  /* 0x00381f0002087f89 */ /* 0x000fe400000e0000 */
[----:B------:R-:W-:Y:S02]  /*11ff0*/  VIADD R5, R3, 0x10 ;  /* 0x0000001003057836 */ /* 0x000fe40000000000 */
[----:B--2---:R-:W-:-:S02]  /*12000*/  IMAD R4, R7, R6, RZ ;  /* 0x0000000607047224 */ /* 0x004fc400078e02ff */
[----:B------:R-:W0:Y:S03]  /*12010*/  SHFL.IDX PT, R7, R0, RZ, 0x181f ;  /* 0x00181fff00077589 */ /* 0x000e2600000e0000 */
[-C--:B------:R-:W-:Y:S01]  /*12020*/  ISETP.GE.AND P4, PT, R3, R4.reuse, PT ;  /* 0x000000040300720c */ /* 0x080fe20003f86270 */
[----:B------:R-:W1:Y:S01]  /*12030*/  SHFL.IDX PT, R6, R2, RZ, 0x181f ;  /* 0x00181fff02067589 */ /* 0x000e6200000e0000 */
[----:B------:R-:W-:-:S03]  /*12040*/  ISETP.GE.AND P2, PT, R5, R4, PT ;  /* 0x000000040500720c */ /* 0x000fc60003f46270 */
[----:B------:R-:W2:Y:S08]  /*12050*/  SHFL.IDX PT, R5, R0, 0x1, 0x181f ;  /* 0x00381f0000057f89 */ /* 0x000eb000000e0000 */
[----:B0-----:R-:W-:-:S05]  /*12060*/  @!P4 IADD3 R7, P3, R10, R7, RZ ;  /* 0x000000070a07c210 */ /* 0x001fca0007f7e0ff */
[----:B-1----:R-:W-:-:S05]  /*12070*/  @!P4 IMAD.X R6, RZ, RZ, R6, P3 ;  /* 0x000000ffff06c224 */ /* 0x002fca00018e0606 */
[----:B------:R-:W-:-:S04]  /*12080*/  @!P4 LOP3.LUT R7, R7, R6, RZ, 0x3c, !PT ;  /* 0x000000060707c212 */ /* 0x000fc800078e3cff */
[----:B------:R-:W-:-:S04]  /*12090*/  @!P4 LOP3.LUT R6, R7, R6, RZ, 0x3c, !PT ;  /* 0x000000060706c212 */ /* 0x000fc800078e3cff */
[----:B------:R-:W-:-:S05]  /*120a0*/  @!P4 LOP3.LUT R7, R7, R6, RZ, 0x3c, !PT ;  /* 0x000000060707c212 */ /* 0x000fca00078e3cff */
[----:B-----5:R-:W-:Y:S04]  /*120b0*/  @!P4 LDGSTS.E.BYPASS.LTC128B.128 [R9+0x20400], desc[UR48][R6.64], !P0 ;  /* 0x204000000609cfae */ /* 0x020fe8000c101d70 */
[----:B------:R2:W-:Y:S02]  /*120c0*/  @!P4 LDGSTS.E.BYPASS.LTC128B.128 [R9+0x24400], desc[UR48][R6.64+0x80], !P1 ;  /* 0x244000800609cfae */ /* 0x0005e4000c901d70 */
[----:B--2---:R-:W-:Y:S01]  /*120d0*/  @!P2 IADD3 R7, P3, R10, R5, RZ ;  /* 0x000000050a07a210 */ /* 0x004fe20007f7e0ff */
[----:B------:R-:W-:-:S04]  /*120e0*/  VIADD R5, R3, 0x20 ;  /* 0x0000002003057836 */ /* 0x000fc80000000000 */
[----:B------:R-:W-:-:S05]  /*120f0*/  @!P2 IMAD.X R6, RZ, RZ, R8, P3 ;  /* 0x000000ffff06a224 */ /* 0x000fca00018e0608 */
[----:B------:R-:W-:-:S04]  /*12100*/  @!P2 LOP3.LUT R7, R7, R6, RZ, 0x3c, !PT ;  /* 0x000000060707a212 */ /* 0x000fc800078e3cff */
[----:B------:R-:W-:-:S04]  /*12110*/  @!P2 LOP3.LUT R6, R7, R6, RZ, 0x3c, !PT ;  /* 0x000000060706a212 */ /* 0x000fc800078e3cff */
[----:B------:R-:W-:-:S05]  /*12120*/  @!P2 LOP3.LUT R7, R7, R6, RZ, 0x3c, !PT ;  /* 0x000000060707a212 */ /* 0x000fca00078e3cff */
[----:B------:R-:W-:Y:S04]  /*12130*/  @!P2 LDGSTS.E.BYPASS.LTC128B.128 [R9+0x20c00], desc[UR48][R6.64], !P0 ;  /* 0x20c000000609afae */ /* 0x000fe8000c101d70 */
[----:B------:R0:W-:Y:S01]  /*12140*/  @!P2 LDGSTS.E.BYPASS.LTC128B.128 [R9+0x24c00], desc[UR48][R6.64+0x80], !P1 ;  /* 0x24c000800609afae */ /* 0x0001e2000c901d70 */
[----:B------:R-:W-:-:S03]  /*12150*/  ISETP.GE.AND P2, PT, R5, R4, PT ;  /* 0x000000040500720c */ /* 0x000fc60003f46270 */
[----:B------:R-:W1:Y:S04]  /*12160*/  SHFL.IDX PT, R5, R0, 0x2, 0x181f ;  /* 0x00581f0000057f89 */ /* 0x000e6800000e0000 */
[----:B0-----:R-:W0:Y:S06]  /*12170*/  SHFL.IDX PT, R6, R2, 0x2, 0x181f ;  /* 0x00581f0002067f89 */ /* 0x001e2c00000e0000 */
[----:B-1----:R-:W-:-:S05]  /*12180*/  @!P2 IADD3 R5, P3, R10, R5, RZ ;  /* 0x000000050a05a210 */ /* 0x002fca0007f7e0ff */
[----:B0-----:R-:W-:-:S04]  /*12190*/  @!P2 IMAD.X R6, RZ, RZ, R6, P3 ;  /* 0x000000ffff06a224 */ /* 0x001fc800018e0606 */
[----:B------:R-:W-:Y:S02]  /*121a0*/  @!P2 IMAD.MOV.U32 R7, RZ, RZ, R6 ;  /* 0x000000ffff07a224 */ /* 0x000fe400078e0006 */
[----:B------:R-:W-:Y:S02]  /*121b0*/  @!P2 IMAD.MOV.U32 R6, RZ, RZ, R5 ;  /* 0x000000ffff06a224 */ /* 0x000fe400078e0005 */
[----:B------:R-:W-:-:S03]  /*121c0*/  VIADD R5, R3, 0x30 ;  /* 0x0000003003057836 */ /* 0x000fc60000000000 */
        /* <DEDUP_REMOVED lines=34> */
[----:B------:R-:W-:Y:S04]  /*123f0*/  SHFL.IDX PT, R0, R0, 0x7, 0x181f ;  /* 0x00f81f0000007f89 */ /* 0x000fe800000e0000 */
[----:B0-----:R-:W0:Y:S02]  /*12400*/  SHFL.IDX PT, R6, R2, 0x6, 0x181f ;  /* 0x00d81f0002067f89 */ /* 0x001e2400000e0000 */
[----:B-1----:R-:W-:-:S05]  /*12410*/  @!P2 IADD3 R5, P3, R10, R5, RZ ;  /* 0x000000050a05a210 */ /* 0x002fca0007f7e0ff */
[----:B0-----:R-:W-:-:S04]  /*12420*/  @!P2 IMAD.X R6, RZ, RZ, R6, P3 ;  /* 0x000000ffff06a224 */ /* 0x001fc800018e0606 */
[----:B------:R-:W-:Y:S02]  /*12430*/  @!P2 IMAD.MOV.U32 R7, RZ, RZ, R6 ;  /* 0x000000ffff07a224 */ /* 0x000fe400078e0006 */
[----:B------:R-:W-:Y:S02]  /*12440*/  @!P2 IMAD.MOV.U32 R6, RZ, RZ, R5 ;  /* 0x000000ffff06a224 */ /* 0x000fe400078e0005 */
[----:B------:R0:W1:Y:S04]  /*12450*/  SHFL.IDX PT, R5, R2, 0x7, 0x181f ;  /* 0x00f81f0002057f89 */ /* 0x00006800000e0000 */
[----:B------:R0:W-:Y:S04]  /*12460*/  @!P2 LDGSTS.E.BYPASS.LTC128B.128 [R9+0x23400], desc[UR48][R6.64], !P0 ;  /* 0x234000000609afae */ /* 0x0001e8000c101d70 */
[----:B------:R0:W-:Y:S02]  /*12470*/  @!P2 LDGSTS.E.BYPASS.LTC128B.128 [R9+0x27400], desc[UR48][R6.64+0x80], !P1 ;  /* 0x274000800609afae */ /* 0x0001e4000c901d70 */
.L_x_310:
[----:B------:R-:W-:Y:S01]  /*12480*/  VIADD R3, R3, 0x70 ;  /* 0x0000007003037836 */ /* 0x000fe20000000000 */
[----:B------:R-:W-:Y:S04]  /*12490*/  BSSY B0, `(.L_x_226) ;  /* 0x000000a000007945 */ /* 0x000fe80003800000 */
[----:B------:R-:W-:-:S13]  /*124a0*/  ISETP.GE.AND P2, PT, R3, R4, PT ;  /* 0x000000040300720c */ /* 0x000fda0003f46270 */
[----:B------:R-:W-:Y:S05]  /*124b0*/  @P2 BRA `(.L_x_227) ;  /* 0x00000000001c2947 */ /* 0x000fea0003800000 */
[----:B0-----:R-:W-:-:S05]  /*124c0*/  IADD3 R2, P2, R10, R0, RZ ;  /* 0x000000000a027210 */ /* 0x001fca0007f5e0ff */
[----:B-1----:R-:W-:-:S05]  /*124d0*/  IMAD.X R3, RZ, RZ, R5, P2 ;  /* 0x000000ffff037224 */ /* 0x002fca00010e0605 */
[----:B------:R-:W-:Y:S01]  /*124e0*/  @!PT LDS RZ, [RZ] ;  /* 0x00000000fffff984 */ /* 0x000fe20000000800 */
[----:B------:R-:W-:Y:S01]  /*124f0*/  @!PT LDS RZ, [RZ] ;  /* 0x00000000fffff984 */ /* 0x000fe20000000800 */
[----:B------:R-:W-:Y:S01]  /*12500*/  @!PT LDS RZ, [RZ] ;  /* 0x00000000fffff984 */ /* 0x000fe20000000800 */
[----:B------:R2:W-:Y:S04]  /*12510*/  LDGSTS.E.BYPASS.LTC128B.128 [R9+0x23c00], desc[UR48][R2.64], !P0 ;  /* 0x23c0000002097fae */ /* 0x0005e8000c101d70 */
[----:B------:R2:W-:Y:S02]  /*12520*/  LDGSTS.E.BYPASS.LTC128B.128 [R9+0x27c00], desc[UR48][R2.64+0x80], !P1 ;  /* 0x27c0008002097fae */ /* 0x0005e4000c901d70 */
.L_x_227:
[----:B------:R-:W-:Y:S05]  /*12530*/  BSYNC B0 ;  /* 0x0000000000007941 */ /* 0x000fea0003800000 */
.L_x_226:
[----:B------:R-:W-:Y:S01]  /*12540*/  NOP ;  /* 0x0000000000007918 */ /* 0x000fe20000000000 */
[----:B------:R-:W-:-:S13]  /*12550*/  PLOP3.LUT P0, PT, PT, PT, PT, 0x80, 0x0 ;  /* 0x000000000000781c */ /* 0x000fda0003f0f070 */
.L_x_228:
[----:B------:R-:W-:Y:S02]  /*12560*/  PLOP3.LUT P1, PT, P1, P0, PT, 0xa2, 0x0 ;  /* 0x000000000000781c */ /* 0x000fe40000f21472 */
[----:B------:R-:W-:-:S08]  /*12570*/  @P0 R2UR P1, UR4, R17 ;  /* 0x00000000110402ca */ /* 0x000fd00000020000 */
[----:B------:R-:W-:-:S05]  /*12580*/  @P0 PLOP3.LUT P0, PT, P1, PT, PT, 0x80, 0x0 ;  /* 0x000000000000081c */ /* 0x000fca0000f0f070 */
[----:B------:R-:W-:Y:S01]  /*12590*/  @!P1 SYNCS.ARRIVE.TRANS64.RED.A0T1 RZ, [UR4+0x38800], RZ ;  /* 0x038800ffffff99a7 */ /* 0x000fe20008200404 */
[----:B------:R-:W-:Y:S07]  /*125a0*/  @!P1 ARRIVES.LDGSTSBAR.64.TRANSCNT [UR4+0x38800] ;  /* 0x03880000ff0099b0 */ /* 0x000fee0008000a84 */
[----:B------:R-:W-:Y:S05]  /*125b0*/  @P0 BRA.U.ANY `(.L_x_228) ;  /* 0xfffffffd00e80947 */ /* 0x000fea000393ffff */
[----:B0-2---:R-:W2:Y:S02]  /*125c0*/  LDL.LU R2, [R1+0x40] ;  /* 0x0000400001027983 */ /* 0x005ea40000300800 */
[----:B--2---:R-:W-:-:S05]  /*125d0*/  VIADD R2, R2, 0x1 ;  /* 0x0000000102027836 */ /* 0x004fca0000000000 */
[----:B------:R0:W-:Y:S01]  /*125e0*/  STL [R1+0x40], R2 ;  /* 0x0000400201007387 */ /* 0x0001e20000100800 */
[----:B------:R-:W-:-:S04]  /*125f0*/  LEA.HI R0, R2, R2, RZ, 0x1 ;  /* 0x0000000202007211 */ /* 0x000fc800078f08ff */
[----:B------:R-:W-:-:S05]  /*12600*/  LOP3.LUT R0, R0, 0xfffffffe, RZ, 0xc0, !PT ;  /* 0xfffffffe00007812 */ /* 0x000fca00078ec0ff */
[----:B------:R-:W-:-:S05]  /*12610*/  IMAD.IADD R0, R2, 0x1, -R0 ;  /* 0x0000000102007824 */ /* 0x000fca00078e0a00 */
[----:B------:R-:W-:Y:S01]  /*12620*/  SHF.L.U32 R0, R0, 0x1f, RZ ;  /* 0x0000001f00007819 */ /* 0x000fe200000006ff */
[----:B------:R-:W-:Y:S01]  /*12630*/  NOP ;  /* 0x0000000000007918 */ /* 0x000fe20000000000 */
[----:B------:R0:W-:Y:S01]  /*12640*/  SYNCS.ARRIVE.TRANS64.A1T0 RZ, [R17+URZ+0x38800], RZ ;  /* 0x038800ff11ff79a7 */ /* 0x0001e2000810003f */
[----:B------:R-:W-:Y:S01]  /*12650*/  BSSY B0, `(.L_x_229) ;  /* 0x0000003000007945 */ /* 0x000fe20003800000 */
[----:B------:R-:W2:Y:S03]  /*12660*/  SYNCS.PHASECHK.TRANS64.TRYWAIT P0, [R17+URZ+0x38820], R0 ;  /* 0x03882000110075a7 */ /* 0x000ea6000800017f */
[----:B0-2---:R-:W-:Y:S05]  /*12670*/  @!P0 BRA `(.L_x_230) ;  /* 0x0000004000948947 */ /* 0x005fea0003800000 */
.L_x_311:
[----:B------:R-:W-:Y:S05]  /*12680*/  BSYNC B0 ;  /* 0x0000000000007941 */ /* 0x000fea0003800000 */
.L_x_229:
[----:B------:R-:W2:Y:S01]  /*12690*/  LDL R3, [R1+0x1c] ;  /* 0x00001c0001037983 */ /* 0x000ea20000100800 */
[----:B------:R-:W-:-:S05]  /*126a0*/  VIADD R2, R19, 0xfffffffe ;  /* 0xfffffffe13027836 */ /* 0x000fca0000000000 */
[----:B--2---:R-:W-:-:S13]  /*126b0*/  ISETP.GE.AND P0, PT, R2, R3, PT ;  /* 0x000000030200720c */ /* 0x004fda0003f06270 */
[----:B------:R-:W-:Y:S05]  /*126c0*/  @!P0 BRA `(.L_x_231) ;  /* 0x0000001400608947 */ /* 0x000fea0003800000 */
[----:B0-----:R0:W5:Y:S04]  /*126d0*/  LDL.LU R0, [R1+0xc] ;  /* 0x00000c0001007983 */ /* 0x0011680000300800 */
[----:B------:R0:W5:Y:S02]  /*126e0*/  LDL.LU R3, [R1+0x4] ;  /* 0x0000040001037983 */ /* 0x0001640000300800 */
.L_x_253:
[----:B------:R-:W2:Y:S01]  /*126f0*/  LDL R4, [R1+0x20] ;  /* 0x0000200001047983 */ /* 0x000ea20000100800 */
[----:B-1---5:R-:W-:Y:S01]  /*12700*/  VIADD R5, R3, 0x1 ;  /* 0x0000000103057836 */ /* 0x022fe20000000000 */
[----:B------:R-:W-:Y:S05]  /*12710*/  YIELD ;  /* 0x0000000000007946 */ /* 0x000fea0003800000 */
[C---:B------:R-:W-:Y:S01]  /*12720*/  ISETP.NE.AND P0, PT, R5.reuse, 0x2, PT ;  /* 0x000000020500780c */ /* 0x040fe20003f05270 */
[----:B------:R-:W-:Y:S03]  /*12730*/  BSSY B0, `(.L_x_232) ;  /* 0x000008a000007945 */ /* 0x000fe60003800000 */
[----:B------:R-:W-:-:S02]  /*12740*/  SEL R10, R5, RZ, P0 ;  /* 0x000000ff050a7207 */ /* 0x000fc40000000000 */
[----:B--2---:R-:W-:Y:S02]  /*12750*/  LOP3.LUT P1, RZ, R4, 0x1, RZ, 0xc0, !PT ;  /* 0x0000000104ff7812 */ /* 0x004fe4000782c0ff */
[----:B------:R-:W-:-:S04]  /*12760*/  SEL R4, RZ, 0x1, P0 ;  /* 0x00000001ff047807 */ /* 0x000fc80000000000 */
[----:B------:R-:W-:-:S05]  /*12770*/  LOP3.LUT R9, R0, R4, RZ, 0x3c, !PT ;  /* 0x0000000400097212 */ /* 0x000fca00078e3cff */
[----:B------:R1:W-:Y:S04]  /*12780*/  STL [R1+0xc], R9 ;  /* 0x00000c0901007387 */ /* 0x0003e80000100800 */
[----:B------:R1:W-:Y:S01]  /*12790*/  STL [R1+0x4], R10 ;  /* 0x0000040a01007387 */ /* 0x0003e20000100800 */
[----:B------:R-:W-:Y:S05]  /*127a0*/  @!P1 BRA `(.L_x_233) ;  /* 0x0000000800089947 */ /* 0x000fea0003800000 */
[----:B------:R-:W-:Y:S01]  /*127b0*/  ULDC.64 UR4, c[0x0][0x418] ;  /* 0x0001060000047ab9 */ /* 0x000fe20000000a00 */
[----:B------:R-:W-:Y:S01]  /*127c0*/  IMAD.MOV.U32 R8, RZ, RZ, R2 ;  /* 0x000000ffff087224 */ /* 0x000fe200078e0002 */
[----:B------:R-:W-:-:S04]  /*127d0*/  ISETP.NE.U32.AND P0, PT, RZ, UR4, PT ;  /* 0x00000004ff007c0c */ /* 0x000fc8000bf05070 */
[----:B------:R-:W-:-:S13]  /*127e0*/  ISETP.NE.AND.EX P0, PT, RZ, UR5, PT, P0 ;  /* 0x00000005ff007c0c */ /* 0x000fda000bf05300 */
[----:B------:R-:W-:Y:S05]  /*127f0*/  @!P0 BRA `(.L_x_234) ;  /* 0x00000000004c8947 */ /* 0x000fea0003800000 */
[----:B------:R-:W2:Y:S01]  /*12800*/  LDL R12, [R1+0x24] ;  /* 0x00002400010c7983 */ /* 0x000ea20000100800 */
[----:B------:R-:W3:Y:S01]  /*12810*/  LDC R7, c[0x0][0x43c] ;  /* 0x00010f00ff077b82 */ /* 0x000ee20000000800 */
[----:B------:R-:W-:Y:S02]  /*12820*/  ULDC.64 UR6, c[0x0][0x428] ;  /* 0x00010a0000067ab9 */ /* 0x000fe40000000a00 */
[----:B------:R-:W4:Y:S01]  /*12830*/  LDL R11, [R1+0x18] ;  /* 0x00001800010b7983 */ /* 0x000f220000100800 */
[----:B---3--:R-:W-:-:S13]  /*12840*/  ISETP.NE.AND P0, PT, R7, 0x1, PT ;  /* 0x000000010700780c */ /* 0x008fda0003f05270 */
[----:B------:R-:W3:Y:S02]  /*12850*/  @P0 LDC.64 R4, c[0x0][0x440] ;  /* 0x00011000ff040b82 */ /* 0x000ee40000000a00 */
[----:B---3--:R-:W-:-:S04]  /*12860*/  @P0 IMAD.HI.U32 R6, R2, R4, RZ ;  /* 0x0000000402060227 */ /* 0x008fc800078e00ff */
[----:B------:R-:W-:Y:S01]  /*12870*/  IMAD.MOV.U32 R4, RZ, RZ, R2 ;  /* 0x000000ffff047224 */ /* 0x000fe200078e0002 */
[----:B------:R-:W-:-:S04]  /*12880*/  @P0 SHF.R.U32.HI R4, RZ, R5, R6 ;  /* 0x00000005ff040219 */ /* 0x000fc80000011606 */
[--C-:B------:R-:W-:Y:S01]  /*12890*/  SHF.R.S32.HI R5, RZ, 0x1f, R4.reuse ;  /* 0x0000001fff057819 */ /* 0x100fe20000011404 */
[----:B------:R-:W-:-:S04]  /*128a0*/  IMAD.MOV R8, RZ, RZ, -R4 ;  /* 0x000000ffff087224 */ /* 0x000fc800078e0a04 */
[----:B------:R-:W-:Y:S02]  /*128b0*/  IMAD R8, R7, R8, R2 ;  /* 0x0000000807087224 */ /* 0x000fe400078e0202 */
[----:B--2---:R-:W-:-:S04]  /*128c0*/  IMAD R6, R12, UR6, RZ ;  /* 0x000000060c067c24 */ /* 0x004fc8000f8e02ff */
[C---:B----4-:R-:W-:Y:S02]  /*128d0*/  IMAD R6, R11.reuse, UR7, R6 ;  /* 0x000000070b067c24 */ /* 0x050fe4000f8e0206 */
[----:B------:R-:W-:-:S04]  /*128e0*/  IMAD.WIDE.U32 R4, R11, UR6, R4 ;  /* 0x000000060b047c25 */ /* 0x000fc8000f8e0004 */
[----:B------:R-:W-:Y:S01]  /*128f0*/  IMAD.IADD R5, R6, 0x1, R5 ;  /* 0x0000000106057824 */ /* 0x000fe200078e0205 */
[----:B------:R-:W-:-:S04]  /*12900*/  LEA R6, P0, R4, UR4, 0x2 ;  /* 0x0000000404067c11 */ /* 0x000fc8000f8010ff */
[----:B------:R-:W-:-:S05]  /*12910*/  LEA.HI.X R7, R4, UR5, R5, 0x2, P0 ;  /* 0x0000000504077c11 */ /* 0x000fca00080f1405 */
[----:B------:R2:W5:Y:S04]  /*12920*/  LDG.E R16, desc[UR48][R6.64] ;  /* 0x0000003006107981 */ /* 0x000568000c1e1900 */
.L_x_234:
[----:B--2---:R-:W-:Y:S01]  /*12930*/  IMAD R6, R10, 0x8, R17 ;  /* 0x000000080a067824 */ /* 0x004fe200078e0211 */
[----:B------:R-:W-:Y:S01]  /*12940*/  SHF.L.U32 R5, R9, 0x1f, RZ ;  /* 0x0000001f09057819 */ /* 0x000fe200000006ff */
[----:B------:R-:W2:Y:S01]  /*12950*/  S2R R4, SR_TID.X ;  /* 0x0000000000047919 */ /* 0x000ea20000002100 */
[----:B------:R-:W-:Y:S02]  /*12960*/  BSSY B1, `(.L_x_235) ;  /* 0x0000005000017945 */ /* 0x000fe40003800000 */
[----:B------:R-:W3:Y:S01]  /*12970*/  SYNCS.PHASECHK.TRANS64.TRYWAIT P0, [R6+URZ+0x38880], R5 ;  /* 0x03888005060075a7 */ /* 0x000ee2000800017f */
[----:B--2---:R-:W-:-:S04]  /*12980*/  LOP3.LUT R4, R4, 0x7f, RZ, 0xc0, !PT ;  /* 0x0000007f04047812 */ /* 0x004fc800078ec0ff */
[----:B------:R-:W-:Y:S01]  /*12990*/  ISETP.NE.AND P1, PT, R4, RZ, PT ;  /* 0x000000ff0400720c */ /* 0x000fe20003f25270 */
[----:B---3--:R-:W-:-:S12]  /*129a0*/  @!P0 BRA `(.L_x_236) ;  /* 0x0000003c00dc8947 */ /* 0x008fd80003800000 */
.L_x_312:
[----:B------:R-:W-:Y:S05]  /*129b0*/  BSYNC B1 ;  /* 0x0000000000017941 */ /* 0x000fea0003800000 */
.L_x_235:
[----:B------:R-:W-:Y:S04]  /*129c0*/  BSSY B1, `(.L_x_237) ;  /* 0x0000009000017945 */ /* 0x000fe80003800000 */
[----:B------:R-:W-:Y:S05]  /*129d0*/  @P1 BRA `(.L_x_238) ;  /* 0x00000000001c1947 */ /* 0x000fea0003800000 */
[----:B------:R-:W3:Y:S02]  /*129e0*/  S2R R4, SR_TID.X ;  /* 0x0000000000047919 */ /* 0x000ee40000002100 */
[----:B---3--:R-:W-:Y:S01]  /*129f0*/  LOP3.LUT R7, R4, 0x1f, RZ, 0xc0, !PT ;  /* 0x0000001f04077812 */ /* 0x008fe200078ec0ff */
[----:B------:R-:W-:-:S03]  /*12a00*/  IMAD.MOV.U32 R4, RZ, RZ, 0x8000 ;  /* 0x00008000ff047424 */ /* 0x000fc600078e00ff */
[----:B------:R-:W-:Y:S01]  /*12a10*/  ISETP.NE.AND P0, PT, R7, RZ, PT ;  /* 0x000000ff0700720c */ /* 0x000fe20003f05270 */
[----:B------:R3:W-:-:S12]  /*12a20*/  SYNCS.ARRIVE.TRANS64 RZ, [R6+URZ+0x38870], R4 ;  /* 0x0388700406ff79a7 */ /* 0x0007d8000800003f */
[----:B---3--:R-:W-:Y:S05]  /*12a30*/  @!P0 BRA `(.L_x_238) ;  /* 0x0000000000048947 */ /* 0x008fea0003800000 */
[----:B------:R-:W-:Y:S01]  /*12a40*/  BPT.TRAP 0x1 ;  /* 0x000000040000795c */ /* 0x000fe20000300000 */
.L_x_238:
[----:B------:R-:W-:Y:S05]  /*12a50*/  BSYNC B1 ;  /* 0x0000000000017941 */ /* 0x000fea0003800000 */
.L_x_237:
[----:B------:R-:W3:Y:S01]  /*12a60*/  LDL R4, [R1+0x4] ;  /* 0x0000040001047983 */ /* 0x000ee20000100800 */
[----:B------:R-:W-:Y:S01]  /*12a70*/  IMAD.MOV.U32 R13, RZ, RZ, RZ ;  /* 0x000000ffff0d7224 */ /* 0x000fe200078e00ff */
[----:B------:R-:W-:Y:S01]  /*12a80*/  UIADD3 UR4, UP0, UR52, 0x470, URZ ;  /* 0x0000047034047890 */ /* 0x000fe2000ff1e03f */
[----:B------:R-:W-:Y:S01]  /*12a90*/  PLOP3.LUT P0, PT, PT, PT, PT, 0x80, 0x0 ;  /* 0x000000000000781c */ /* 0x000fe20003f0f070 */
[----:B------:R-:W-:Y:S01]  /*12aa0*/  VIADD R7, R6, 0x38870 ;  /* 0x0003887006077836 */ /* 0x000fe20000000000 */
[----:B------:R-:W-:Y:S01]  /*12ab0*/  LEA R8, R8, UR40, 0x7 ;  /* 0x0000002808087c11 */ /* 0x000fe2000f8e38ff */
[----:B------:R-:W-:Y:S01]  /*12ac0*/  UIADD3.X UR5, URZ, UR53, URZ, UP0, !UPT ;  /* 0x000000353f057290 */ /* 0x000fe200087fe43f */
[----:B------:R-:W-:Y:S01]  /*12ad0*/  R2UR UR10, R13 ;  /* 0x000000000d0a72ca */ /* 0x000fe200000e0000 */
[----:B------:R-:W-:Y:S01]  /*12ae0*/  UMOV UR6, 0x0 ;  /* 0x0000000000067882 */ /* 0x000fe20000000000 */
[----:B------:R-:W-:Y:S01]  /*12af0*/  UMOV UR7, 0x14f00000 ;  /* 0x14f0000000077882 */ /* 0x000fe20000000000 */
[----:B---3--:R-:W-:-:S04]  /*12b00*/  IMAD R4, R4, 0x8000, R17 ;  /* 0x0000800004047824 */ /* 0x008fc800078e0211 */
[----:B-1----:R-:W-:-:S08]  /*12b10*/  VIADD R9, R4, 0x10400 ;  /* 0x0001040004097836 */ /* 0x002fd00000000000 */
.L_x_239:
[----:B------:R-:W-:-:S13]  /*12b20*/  @P0 ELECT P2, URZ, PT ;  /* 0x00000000003f082f */ /* 0x000fda0003840000 */
[----:B-----5:R-:W-:Y:S01]  /*12b30*/  @P2 R2UR UR13, R16 ;  /* 0x00000000100d22ca */ /* 0x020fe200000e0000 */
[----:B------:R-:W-:Y:S01]  /*12b40*/  UMOV UR12, UR36 ;  /* 0x00000024000c7c82 */ /* 0x000fe20008000000 */
[----:B------:R-:W-:Y:S02]  /*12b50*/  @P2 R2UR UR11, R8 ;  /* 0x00000000080b22ca */ /* 0x000fe400000e0000 */
[----:B------:R-:W-:Y:S02]  /*12b60*/  @P2 R2UR UR9, R7 ;  /* 0x00000000070922ca */ /* 0x000fe400000e0000 */
[----:B------:R-:W-:Y:S02]  /*12b70*/  @P2 R2UR UR8, R9 ;  /* 0x00000000090822ca */ /* 0x000fe400000e0000 */
[----:B------:R-:W-:Y:S02]  /*12b80*/  @P2 PLOP3.LUT P0, PT, P2, PT, PT, 0x8, 0x0 ;  /* 0x000000000000281c */ /* 0x000fe4000170e170 */
[----:B------:R-:W-:-:S09]  /*12b90*/  PLOP3.LUT P2, PT, PT, PT, PT, 0x8, 0x0 ;  /* 0x000000000000781c */ /* 0x000fd20003f4e170 */
[----:B------:R1:W-:Y:S02]  /*12ba0*/  UTMALDG.4D [UR8], [UR4], desc[UR6] ;  /* 0x00000608040075b4 */ /* 0x0003e40008019000 */
[----:B-1----:R-:W-:Y:S05]  /*12bb0*/  @P0 BRA.U.ANY `(.L_x_239) ;  /* 0xfffffffd00d80947 */ /* 0x002fea000393ffff */
[----:B------:R-:W-:Y:S01]  /*12bc0*/  IMAD.MOV.U32 R12, RZ, RZ, 0x80 ;  /* 0x00000080ff0c7424 */ /* 0x000fe200078e00ff */
[----:B------:R-:W-:Y:S01]  /*12bd0*/  PLOP3.LUT P0, PT, PT, PT, PT, 0x80, 0x0 ;  /* 0x000000000000781c */ /* 0x000fe20003f0f070 */
[----:B------:R-:W-:Y:S01]  /*12be0*/  VIADD R9, R4, 0x14400 ;  /* 0x0001440004097836 */ /* 0x000fe20000000000 */
[----:B------:R-:W-:Y:S01]  /*12bf0*/  UMOV UR6, 0x0 ;  /* 0x0000000000067882 */ /* 0x000fe20000000000 */
[----:B------:R-:W-:Y:S01]  /*12c00*/  UMOV UR7, 0x14f00000 ;  /* 0x14f0000000077882 */ /* 0x000fe20000000000 */
[----:B------:R-:W-:-:S15]  /*12c10*/  R2UR UR10, R12 ;  /* 0x000000000c0a72ca */ /* 0x000fde00000e0000 */
.L_x_240:
[----:B------:R-:W-:-:S13]  /*12c20*/  @P0 ELECT P2, URZ, PT ;  /* 0x00000000003f082f */ /* 0x000fda0003840000 */
[----:B------:R-:W-:Y:S01]  /*12c30*/  @P2 R2UR UR13, R16 ;  /* 0x00000000100d22ca */ /* 0x000fe200000e0000 */
        /* <DEDUP_REMOVED lines=8> */
[----:B------:R-:W1:Y:S01]  /*12cc0*/  SYNCS.PHASECHK.TRANS64.TRYWAIT P0, [R6+URZ+0x38840], R5 ;  /* 0x03884005060075a7 */ /* 0x000e62000800017f */
[----:B------:R-:W-:Y:S04]  /*12cd0*/  BSSY B1, `(.L_x_241) ;  /* 0x0000002000017945 */ /* 0x000fe80003800000 */
[----:B-1----:R-:W-:Y:S05]  /*12ce0*/  @!P0 BRA `(.L_x_242) ;  /* 0x0000003c00208947 */ /* 0x002fea0003800000 */
.L_x_313:
[----:B------:R-:W-:Y:S05]  /*12cf0*/  BSYNC B1 ;  /* 0x0000000000017941 */ /* 0x000fea0003800000 */
.L_x_241:
[----:B------:R-:W-:Y:S01]  /*12d00*/  BSSY B1, `(.L_x_243) ;  /* 0x000000b000017945 */ /* 0x000fe20003800000 */
[----:B------:R-:W-:Y:S02]  /*12d10*/  IMAD.MOV.U32 R10, RZ, RZ, 0x0 ;  /* 0x00000000ff0a7424 */ /* 0x000fe400078e00ff */
[----:B------:R-:W-:Y:S01]  /*12d20*/  IMAD.MOV.U32 R11, RZ, RZ, 0x14f00000 ;  /* 0x14f00000ff0b7424 */ /* 0x000fe200078e00ff */
[----:B------:R-:W-:Y:S06]  /*12d30*/  @P1 BRA `(.L_x_244) ;  /* 0x00000000001c1947 */ /* 0x000fec0003800000 */
[----:B------:R-:W3:Y:S01]  /*12d40*/  S2R R7, SR_TID.X ;  /* 0x0000000000077919 */ /* 0x000ee20000002100 */
[----:B-12---:R-:W-:-:S04]  /*12d50*/  IMAD.MOV.U32 R5, RZ, RZ, 0x8000 ;  /* 0x00008000ff057424 */ /* 0x006fc800078e00ff */
[----:B------:R4:W-:Y:S01]  /*12d60*/  SYNCS.ARRIVE.TRANS64 RZ, [R6+URZ+0x38830], R5 ;  /* 0x0388300506ff79a7 */ /* 0x0009e2000800003f */
[----:B---3--:R-:W-:-:S04]  /*12d70*/  LOP3.LUT R7, R7, 0x1f, RZ, 0xc0, !PT ;  /* 0x0000001f07077812 */ /* 0x008fc800078ec0ff */
[----:B------:R-:W-:-:S13]  /*12d80*/  ISETP.NE.AND P0, PT, R7, RZ, PT ;  /* 0x000000ff0700720c */ /* 0x000fda0003f05270 */
[----:B----4-:R-:W-:Y:S05]  /*12d90*/  @!P0 BRA `(.L_x_244) ;  /* 0x0000000000048947 */ /* 0x010fea0003800000 */
[----:B------:R-:W-:Y:S01]  /*12da0*/  BPT.TRAP 0x1 ;  /* 0x000000040000795c */ /* 0x000fe20000300000 */
.L_x_244:
[----:B------:R-:W-:Y:S05]  /*12db0*/  BSYNC B1 ;  /* 0x0000000000017941 */ /* 0x000fea0003800000 */
.L_x_243:
[----:B------:R-:W-:Y:S01]  /*12dc0*/  R2UR UR10, R13 ;  /* 0x000000000d0a72ca */ /* 0x000fe200000e0000 */
[----:B------:R-:W-:Y:S01]  /*12dd0*/  UIADD3 UR4, UP0, UR52, 0x370, URZ ;  /* 0x0000037034047890 */ /* 0x000fe2000ff1e03f */
[----:B------:R-:W-:Y:S01]  /*12de0*/  R2UR UR6, R10 ;  /* 0x000000000a0672ca */ /* 0x000fe200000e0000 */
[----:B-12---:R-:W-:Y:S01]  /*12df0*/  VIADD R6, R6, 0x38830 ;  /* 0x0003883006067836 */ /* 0x006fe20000000000 */
[----:B------:R-:W-:Y:S01]  /*12e00*/  R2UR UR7, R11 ;  /* 0x000000000b0772ca */ /* 0x000fe200000e0000 */
[----:B------:R-:W-:Y:S01]  /*12e10*/  VIADD R5, R4, 0x28400 ;  /* 0x0002840004057836 */ /* 0x000fe20000000000 */
[----:B------:R-:W-:Y:S01]  /*12e20*/  PLOP3.LUT P0, PT, PT, PT, PT, 0x80, 0x0 ;  /* 0x000000000000781c */ /* 0x000fe20003f0f070 */
[----:B------:R-:W-:-:S12]  /*12e30*/  UIADD3.X UR5, URZ, UR53, URZ, UP0, !UPT ;  /* 0x000000353f057290 */ /* 0x000fd800087fe43f */
.L_x_245:
        /* <DEDUP_REMOVED lines=10> */
[----:B------:R-:W-:Y:S01]  /*12ee0*/  R2UR UR10, R12 ;  /* 0x000000000c0a72ca */ /* 0x000fe200000e0000 */
[----:B------:R-:W-:Y:S01]  /*12ef0*/  VIADD R4, R4, 0x2c400 ;  /* 0x0002c40004047836 */ /* 0x000fe20000000000 */
[----:B------:R-:W-:Y:S02]  /*12f00*/  R2UR UR6, R10 ;  /* 0x000000000a0672ca */ /* 0x000fe400000e0000 */
[----:B------:R-:W-:Y:S02]  /*12f10*/  R2UR UR7, R11 ;  /* 0x000000000b0772ca */ /* 0x000fe400000e0000 */
[----:B------:R-:W-:-:S13]  /*12f20*/  PLOP3.LUT P0, PT, PT, PT, PT, 0x80, 0x0 ;  /* 0x000000000000781c */ /* 0x000fda0003f0f070 */
.L_x_246:
        /* <DEDUP_REMOVED lines=9> */
[----:B--2---:R-:W-:Y:S05]  /*12fc0*/  @P0 BRA.U.ANY `(.L_x_246) ;  /* 0xfffffffd00d80947 */ /* 0x004fea000393ffff */
.L_x_233:
[----:B------:R-:W-:Y:S05]  /*12fd0*/  BSYNC B0 ;  /* 0x0000000000007941 */ /* 0x000fea0003800000 */
.L_x_232:
[----:B------:R-:W-:-:S06]  /*12fe0*/  UISETP.NE.AND UP0, UPT, UR39, 0x3, UPT ;  /* 0x000000032700788c */ /* 0x000fcc000bf05270 */
[----:B------:R-:W-:-:S13]  /*12ff0*/  PLOP3.LUT P0, PT, PT, PT, UP0, 0x80, 0x0 ;  /* 0x000000000000781c */ /* 0x000fda0003f0f008 */
[----:B------:R-:W-:Y:S05]  /*13000*/  @!P0 BRA `(.L_x_247) ;  /* 0x0000000000048947 */ /* 0x000fea0003800000 */
[----:B------:R-:W-:Y:S01]  /*13010*/  BPT.TRAP 0x1 ;  /* 0x000000040000795c */ /* 0x000fe20000300000 */
.L_x_247:
[----:B------:R-:W-:Y:S01]  /*13020*/  IMAD.U32 R4, RZ, RZ, UR42 ;  /* 0x0000002aff047e24 */ /* 0x000fe2000f8e00ff */
[----:B------:R-:W-:Y:S01]  /*13030*/  BSSY B0, `(.L_x_248) ;  /* 0x0000007000007945 */ /* 0x000fe20003800000 */
[----:B------:R-:W-:-:S03]  /*13040*/  IMAD R19, R3, 0x8, R17 ;  /* 0x0000000803137824 */ /* 0x000fc600078e0211 */
[----:B------:R-:W-:Y:S02]  /*13050*/  ISETP.NE.AND P1, PT, R4, 0x3, PT ;  /* 0x000000030400780c */ /* 0x000fe40003f25270 */
[----:B------:R-:W-:-:S04]  /*13060*/  LOP3.LUT R4, R0, 0x1, RZ, 0x3c, !PT ;  /* 0x0000000100047812 */ /* 0x000fc800078e3cff */
[----:B------:R-:W-:-:S04]  /*13070*/  SHF.L.U32 R4, R4, 0x1f, RZ ;  /* 0x0000001f04047819 */ /* 0x000fc800000006ff */
[----:B------:R-:W2:Y:S02]  /*13080*/  SYNCS.PHASECHK.TRANS64.TRYWAIT P0, [R19+URZ+0x38870], R4 ;  /* 0x03887004130075a7 */ /* 0x000ea4000800017f */
[----:B--2---:R-:W-:Y:S05]  /*13090*/  @!P0 BRA `(.L_x_249) ;  /* 0x0000003800488947 */ /* 0x004fea0003800000 */
.L_x_314:
[----:B------:R-:W-:Y:S05]  /*130a0*/  BSYNC B0 ;  /* 0x0000000000007941 */ /* 0x000fea0003800000 */
.L_x_248:
[----:B------:R-:W-:Y:S05]  /*130b0*/  @!P1 BRA `(.L_x_250) ;  /* 0x0000000000049947 */ /* 0x000fea0003800000 */
[----:B------:R-:W-:Y:S01]  /*130c0*/  BPT.TRAP 0x1 ;  /* 0x000000040000795c */ /* 0x000fe20000300000 */
.L_x_250:
[----:B--2---:R-:W-:Y:S01]  /*130d0*/  SHF.L.U32 R4, R0, 0x1f, RZ ;  /* 0x0000001f00047819 */ /* 0x004fe200000006ff */
[----:B------:R-:W-:-:S03]  /*130e0*/  IMAD.SHL.U32 R0, R3, 0x8000, RZ ;  /* 0x0000800003007824 */ /* 0x000fc600078e00ff */
[----:B------:R-:W2:Y:S02]  /*130f0*/  SYNCS.PHASECHK.TRANS64.TRYWAIT P0, [R19+URZ+0x38860], R4 ;  /* 0x03886004130075a7 */ /* 0x000ea4000800017f */
[----:B--2---:R-:W-:Y:S05]  /*13100*/  @!P0 BRA `(.L_x_251) ;  /* 0x0000003800408947 */ /* 0x004fea0003800000 */
.L_x_315:
[----:B------:R-:W3:Y:S04]  /*13110*/  LDL R14, [R1+0x34] ;  /* 0x00003400010e7983 */ /* 0x000ee80000100800 */
[----:B------:R-:W4:Y:S04]  /*13120*/  LDL R13, [R1+0x8] ;  /* 0x00000800010d7983 */ /* 0x000f280000100800 */
[----:B------:R-:W4:Y:S01]  /*13130*/  LDL R12, [R1] ;  /* 0x00000000010c7983 */ /* 0x000f220000100800 */
[----:B------:R-:W-:Y:S01]  /*13140*/  LOP3.LUT R3, R0, R18, RZ, 0xfc, !PT ;  /* 0x0000001200037212 */ /* 0x000fe200078efcff */
[----:B------:R-:W-:Y:S05]  /*13150*/  WARPSYNC.ALL ;  /* 0x0000000000007948 */ /* 0x000fea0003800000 */
[----:B------:R-:W-:-:S05]  /*13160*/  IMAD.IADD R3, R17, 0x1, R3 ;  /* 0x0000000111037824 */ /* 0x000fca00078e0203 */
[----:B-1----:R-:W2:Y:S02]  /*13170*/  LDSM.16.MT88.4 R8, [R3+0x10400] ;  /* 0x010400000308783b */ /* 0x002ea40000004200 */
[C-C-:B--2---:R-:W-:Y:S02]  /*13180*/  PRMT R4, R8.reuse, 0x6420, R9.reuse ;  /* 0x0000642008047816 */ /* 0x144fe40000000009 */
[----:B------:R-:W-:Y:S02]  /*13190*/  PRMT R5, R8, 0x7531, R9 ;  /* 0x0000753108057816 */ /* 0x000fe40000000009 */
[C-C-:B------:R-:W-:Y:S02]  /*131a0*/  PRMT R6, R10.reuse, 0x6420, R11.reuse ;  /* 0x000064200a067816 */ /* 0x140fe4000000000b */
[----:B------:R-:W-:Y:S02]  /*131b0*/  PRMT R7, R10, 0x7531, R11 ;  /* 0x000075310a077816 */ /* 0x000fe4000000000b */
[----:B---3--:R-:W-:-:S05]  /*131c0*/  IADD3 R20, R17, R14, R0 ;  /* 0x0000000e11147210 */ /* 0x008fca0007ffe000 */
[----:B------:R-:W1:Y:S01]  /*131d0*/  LDSM.16.MT88.4 R8, [R20+0x10400] ;  /* 0x010400001408783b */ /* 0x000e620000004200 */
[----:B----4-:R-:W-:-:S05]  /*131e0*/  IADD3 R3, R12, R0, R13 ;  /* 0x000000000c037210 */ /* 0x010fca0007ffe00d */
[----:B------:R2:W-:Y:S02]  /*131f0*/  STSM.16.M88.4 [R3], R4 ;  /* 0x0000000403007844 */ /* 0x0005e40000000200 */
[----:B--2---:R-:W-:Y:S02]  /*13200*/  VIADD R4, R0, 0x4000 ;  /* 0x0000400000047836 */ /* 0x004fe40000000000 */
[----:B------:R-:W-:Y:S02]  /*13210*/  IMAD.MOV.U32 R6, RZ, RZ, R13 ;  /* 0x000000ffff067224 */ /* 0x000fe400078e000d */
[----:B------:R-:W-:Y:S01]  /*13220*/  IMAD.MOV.U32 R7, RZ, RZ, R12 ;  /* 0x000000ffff077224 */ /* 0x000fe200078e000c */
[----:B------:R-:W-:-:S05]  /*13230*/  LOP3.LUT R4, R4, R18, RZ, 0xfc, !PT ;  /* 0x0000001204047212 */ /* 0x000fca00078efcff */
[----:B------:R-:W-:Y:S01]  /*13240*/  IMAD.IADD R4, R17, 0x1, R4 ;  /* 0x0000000111047824 */ /* 0x000fe200078e0204 */
[C-C-:B-1----:R-:W-:Y:S02]  /*13250*/  PRMT R12, R8.reuse, 0x6420, R9.reuse ;  /* 0x00006420080c7816 */ /* 0x142fe40000000009 */
[----:B------:R-:W-:Y:S02]  /*13260*/  PRMT R13, R8, 0x7531, R9 ;  /* 0x00007531080d7816 */ /* 0x000fe40000000009 */
[C-C-:B------:R-:W-:Y:S02]  /*13270*/  PRMT R14, R10.reuse, 0x6420, R11.reuse ;  /* 0x000064200a0e7816 */ /* 0x140fe4000000000b */
[----:B------:R-:W-:-:S05]  /*13280*/  PRMT R15, R10, 0x7531, R11 ;  /* 0x000075310a0f7816 */ /* 0x000fca000000000b */
[----:B------:R1:W-:Y:S04]  /*13290*/  STSM.16.M88.4 [R3+0x2000], R12 ;  /* 0x0020000c03007844 */ /* 0x0003e80000000200 */
[----:B------:R-:W2:Y:S01]  /*132a0*/  LDSM.16.MT88.4 R8, [R4+0x10400] ;  /* 0x010400000408783b */ /* 0x000ea20000004200 */
[----:B-1----:R-:W-:Y:S02]  /*132b0*/  IMAD.MOV.U32 R14, RZ, RZ, R6 ;  /* 0x000000ffff0e7224 */ /* 0x002fe400078e0006 */
[----:B------:R-:W-:Y:S01]  /*132c0*/  IMAD.MOV.U32 R15, RZ, RZ, R7 ;  /* 0x000000ffff0f7224 */ /* 0x000fe200078e0007 */
[C-C-:B--2---:R-:W-:Y:S02]  /*132d0*/  PRMT R4, R8.reuse, 0x6420, R9.reuse ;  /* 0x0000642008047816 */ /* 0x144fe40000000009 */
[----:B------:R-:W-:-:S02]  /*132e0*/  PRMT R5, R8, 0x7531, R9 ;  /* 0x0000753108057816 */ /* 0x000fc40000000009 */
[C-C-:B------:R-:W-:Y:S02]  /*132f0*/  PRMT R6, R10.reuse, 0x6420, R11.reuse ;  /* 0x000064200a067816 */ /* 0x140fe4000000000b */
[----:B------:R-:W-:Y:S02]  /*13300*/  PRMT R7, R10, 0x7531, R11 ;  /* 0x000075310a077816 */ /* 0x000fe4000000000b */
[----:B------:R-:W1:Y:S04]  /*13310*/  LDSM.16.MT88.4 R8, [R20+0x14400] ;  /* 0x014400001408783b */ /* 0x000e680000004200 */
[----:B------:R2:W-:Y:S02]  /*13320*/  STSM.16.M88.4 [R3+0x4000], R4 ;  /* 0x0040000403007844 */ /* 0x0005e40000000200 */
[----:B--2---:R-:W-:-:S02]  /*13330*/  IMAD.MOV.U32 R6, RZ, RZ, R14 ;  /* 0x000000ffff067224 */ /* 0x004fc400078e000e */
[----:B------:R-:W-:Y:S01]  /*13340*/  IMAD.MOV.U32 R7, RZ, RZ, R15 ;  /* 0x000000ffff077224 */ /* 0x000fe200078e000f */
[C-C-:B-1----:R-:W-:Y:S02]  /*13350*/  PRMT R12, R8.reuse, 0x6420, R9.reuse ;  /* 0x00006420080c7816 */ /* 0x142fe40000000009 */
[----:B------:R-:W-:Y:S02]  /*13360*/  PRMT R13, R8, 0x7531, R9 ;  /* 0x00007531080d7816 */ /* 0x000fe40000000009 */
[C-C-:B------:R-:W-:Y:S02]  /*13370*/  PRMT R14, R10.reuse, 0x6420, R11.reuse ;  /* 0x000064200a0e7816 */ /* 0x140fe4000000000b */
[----:B------:R-:W-:-:S05]  /*13380*/  PRMT R15, R10, 0x7531, R11 ;  /* 0x000075310a0f7816 */ /* 0x000fca000000000b */
[----:B------:R1:W-:Y:S04]  /*13390*/  STSM.16.M88.4 [R3+0x6000], R12 ;  /* 0x0060000c03007844 */ /* 0x0003e80000000200 */
[----:B-1----:R-:W2:Y:S01]  /*133a0*/  LDL R13, [R1+0x2c] ;  /* 0x00002c00010d7983 */ /* 0x002ea20000100800 */
[----:B------:R-:W-:Y:S02]  /*133b0*/  VIADD R3, R0, 0x1000 ;  /* 0x0000100000037836 */ /* 0x000fe40000000000 */
[----:B------:R-:W-:Y:S02]  /*133c0*/  IMAD.MOV.U32 R14, RZ, RZ, R6 ;  /* 0x000000ffff0e7224 */ /* 0x000fe400078e0006 */
[----:B------:R-:W-:Y:S01]  /*133d0*/  IMAD.MOV.U32 R15, RZ, RZ, R7 ;  /* 0x000000ffff0f7224 */ /* 0x000fe200078e0007 */
[----:B------:R-:W-:-:S05]  /*133e0*/  LOP3.LUT R3, R3, R18, RZ, 0xfc, !PT ;  /* 0x0000001203037212 */ /* 0x000fca00078efcff */
[----:B------:R-:W-:-:S05]  /*133f0*/  IMAD.IADD R3, R17, 0x1, R3 ;  /* 0x0000000111037824 */ /* 0x000fca00078e0203 */
[----:B------:R-:W1:Y:S02]  /*13400*/  LDSM.16.MT88.4 R8, [R3+0x10400] ;  /* 0x010400000308783b */ /* 0x000e640000004200 */
[C-C-:B-1----:R-:W-:Y:S02]  /*13410*/  PRMT R4, R8.reuse, 0x6420, R9.reuse ;  /* 0x0000642008047816 */ /* 0x142fe40000000009 */
[----:B------:R-:W-:Y:S02]  /*13420*/  PRMT R5, R8, 0x7531, R9 ;  /* 0x0000753108057816 */ /* 0x000fe40000000009 */
[C-C-:B------:R-:W-:Y:S02]  /*13430*/  PRMT R6, R10.reuse, 0x6420, R11.reuse ;  /* 0x000064200a067816 */ /* 0x140fe4000000000b */
[----:B------:R-:W-:Y:S02]  /*13440*/  PRMT R7, R10, 0x7531, R11 ;  /* 0x000075310a077816 */ /* 0x000fe4000000000b */
[----:B------:R-:W1:Y:S02]  /*13450*/  LDSM.16.MT88.4 R8, [R20+0x11400] ;  /* 0x011400001408783b */ /* 0x000e640000004200 */
[----:B-1----:R-:W-:-:S02]  /*13460*/  PRMT R12, R8, 0x6420, R9 ;  /* 0x00006420080c7816 */ /* 0x002fc40000000009 */
[----:B--2---:R-:W-:Y:S02]  /*13470*/  IADD3 R3, R14, R0, R13 ;  /* 0x000000000e037210 */ /* 0x004fe40007ffe00d */
[----:B------:R-:W-:-:S03]  /*13480*/  PRMT R13, R8, 0x7531, R9 ;  /* 0x00007531080d7816 */ /* 0x000fc60000000009 */
[----:B------:R-:W-:-:S05]  /*13490*/  IMAD.IADD R3, R15, 0x1, R3 ;  /* 0x000000010f037824 */ /* 0x000fca00078e0203 */
[----:B------:R1:W-:Y:S02]  /*134a0*/  STSM.16.M88.4 [R3], R4 ;  /* 0x0000000403007844 */ /* 0x0003e40000000200 */
[----:B-1----:R-:W-:Y:S02]  /*134b0*/  VIADD R4, R0, 0x5000 ;  /* 0x0000500000047836 */ /* 0x002fe40000000000 */
[----:B------:R-:W-:Y:S01]  /*134c0*/  IMAD.MOV.U32 R6, RZ, RZ, R14 ;  /* 0x000000ffff067224 */ /* 0x000fe200078e000e */
[----:B------:R-:W-:Y:S01]  /*134d0*/  PRMT R14, R10, 0x6420, R11 ;  /* 0x000064200a0e7816 */ /* 0x000fe2000000000b */
[----:B------:R-:W-:Y:S01]  /*134e0*/  IMAD.MOV.U32 R7, RZ, RZ, R15 ;  /* 0x000000ffff077224 */ /* 0x000fe200078e000f */
[----:B------:R-:W-:Y:S02]  /*134f0*/  LOP3.LUT R4, R4, R18, RZ, 0xfc, !PT ;  /* 0x0000001204047212 */ /* 0x000fe400078efcff */
[----:B------:R-:W-:-:S03]  /*13500*/  PRMT R15, R10, 0x7531, R11 ;  /* 0x000075310a0f7816 */ /* 0x000fc6000000000b */
[----:B------:R-:W-:Y:S02]  /*13510*/  IMAD.IADD R4, R17, 0x1, R4 ;  /* 0x0000000111047824 */ /* 0x000fe400078e0204 */
[----:B------:R1:W-:Y:S04]  /*13520*/  STSM.16.M88.4 [R3+0x2000], R12 ;  /* 0x0020000c03007844 */ /* 0x0003e80000000200 */
[----:B------:R-:W2:Y:S01]  /*13530*/  LDSM.16.MT88.4 R8, [R4+0x10400] ;  /* 0x010400000408783b */ /* 0x000ea20000004200 */
[----:B-1----:R-:W-:Y:S02]  /*13540*/  IMAD.MOV.U32 R14, RZ, RZ, R6 ;  /* 0x000000ffff0e7224 */ /* 0x002fe400078e0006 */
[----:B------:R-:W-:Y:S01]  /*13550*/  IMAD.MOV.U32 R15, RZ, RZ, R7 ;  /* 0x000000ffff0f7224 */ /* 0x000fe200078e0007 */
[----:B--2---:R-:W-:-:S02]  /*13560*/  PRMT R4, R8, 0x6420, R9 ;  /* 0x0000642008047816 */ /* 0x004fc40000000009 */
[----:B------:R-:W-:Y:S02]  /*13570*/  PRMT R5, R8, 0x7531, R9 ;  /* 0x0000753108057816 */ /* 0x000fe40000000009 */
        /* <DEDUP_REMOVED lines=63> */
[----:B------:R-:W1:Y:S01]  /*13970*/  LDSM.16.MT88.4 R8, [R20+0x13400] ;  /* 0x013400001408783b */ /* 0x000e620000004200 */
[----:B--2---:R-:W-:Y:S01]  /*13980*/  IADD3 R3, R14, R13, R0 ;  /* 0x0000000d0e037210 */ /* 0x004fe20007ffe000 */
[----:B------:R-:W-:-:S04]  /*13990*/  VIADD R0, R0, 0x7000 ;  /* 0x0000700000007836 */ /* 0x000fc80000000000 */
[----:B------:R-:W-:Y:S01]  /*139a0*/  IMAD.IADD R3, R15, 0x1, R3 ;  /* 0x000000010f037824 */ /* 0x000fe200078e0203 */
[----:B------:R-:W-:-:S04]  /*139b0*/  LOP3.LUT R0, R0, R18, RZ, 0xfc, !PT ;  /* 0x0000001200007212 */ /* 0x000fc800078efcff */
[----:B------:R1:W-:Y:S01]  /*139c0*/  STSM.16.M88.4 [R3], R4 ;  /* 0x0000000403007844 */ /* 0x0003e20000000200 */
[----:B------:R-:W-:Y:S01]  /*139d0*/  IMAD.IADD R0, R17, 0x1, R0 ;  /* 0x0000000111007824 */ /* 0x000fe200078e0200 */
[C-C-:B-1----:R-:W-:Y:S02]  /*139e0*/  PRMT R4, R8.reuse, 0x6420, R9.reuse ;  /* 0x0000642008047816 */ /* 0x142fe40000000009 */
[----:B------:R-:W-:Y:S02]  /*139f0*/  PRMT R5, R8, 0x7531, R9 ;  /* 0x0000753108057816 */ /* 0x000fe40000000009 */
[C-C-:B------:R-:W-:Y:S02]  /*13a00*/  PRMT R6, R10.reuse, 0x6420, R11.reuse ;  /* 0x000064200a067816 */ /* 0x140fe4000000000b */
[----:B------:R-:W-:-:S05]  /*13a10*/  PRMT R7, R10, 0x7531, R11 ;  /* 0x000075310a077816 */ /* 0x000fca000000000b */
[----:B------:R-:W-:Y:S04]  /*13a20*/  STSM.16.M88.4 [R3+0x2000], R4 ;  /* 0x0020000403007844 */ /* 0x000fe80000000200 */
[----:B------:R-:W1:Y:S02]  /*13a30*/  LDSM.16.MT88.4 R8, [R0+0x10400] ;  /* 0x010400000008783b */ /* 0x000e640000004200 */
[C-C-:B-1----:R-:W-:Y:S02]  /*13a40*/  PRMT R4, R8.reuse, 0x6420, R9.reuse ;  /* 0x0000642008047816 */ /* 0x142fe40000000009 */
[----:B------:R-:W-:Y:S02]  /*13a50*/  PRMT R5, R8, 0x7531, R9 ;  /* 0x0000753108057816 */ /* 0x000fe40000000009 */
[----:B------:R-:W-:-:S02]  /*13a60*/  PRMT R6, R10, 0x6420, R11 ;  /* 0x000064200a067816 */ /* 0x000fc4000000000b */
[----:B------:R-:W-:Y:S02]  /*13a70*/  PRMT R7, R10, 0x7531, R11 ;  /* 0x000075310a077816 */ /* 0x000fe4000000000b */
[----:B------:R-:W1:Y:S04]  /*13a80*/  LDSM.16.MT88.4 R8, [R20+0x17400] ;  /* 0x017400001408783b */ /* 0x000e680000004200 */
[----:B------:R1:W-:Y:S02]  /*13a90*/  STSM.16.M88.4 [R3+0x4000], R4 ;  /* 0x0040000403007844 */ /* 0x0003e40000000200 */
[C-C-:B-1----:R-:W-:Y:S02]  /*13aa0*/  PRMT R4, R8.reuse, 0x6420, R9.reuse ;  /* 0x0000642008047816 */ /* 0x142fe40000000009 */
[----:B------:R-:W-:-:S02]  /*13ab0*/  PRMT R5, R8, 0x7531, R9 ;  /* 0x0000753108057816 */ /* 0x000fc40000000009 */
        /* <DEDUP_REMOVED lines=8> */
[----:B--2---:R-:W2:Y:S01]  /*13b40*/  FENCE.VIEW.ASYNC.S ;  /* 0x00000000000073c6 */ /* 0x004ea20000000000 */
[----:B------:R-:W-:Y:S05]  /*13b50*/  @!P1 BRA `(.L_x_252) ;  /* 0x0000000000049947 */ /* 0x000fea0003800000 */
[----:B------:R-:W-:Y:S01]  /*13b60*/  BPT.TRAP 0x1 ;  /* 0x000000040000795c */ /* 0x000fe20000300000 */
.L_x_252:
[----:B------:R-:W1:Y:S01]  /*13b70*/  S2R R0, SR_TID.X ;  /* 0x0000000000007919 */ /* 0x000e620000002100 */
[----:B--2---:R2:W-:Y:S01]  /*13b80*/  SYNCS.ARRIVE.TRANS64.A1T0 RZ, [R19+URZ+0x38850], RZ ;  /* 0x038850ff13ff79a7 */ /* 0x0045e2000810003f */
[----:B-1----:R-:W-:Y:S02]  /*13b90*/  LOP3.LUT R3, R0, 0x7f, RZ, 0xc0, !PT ;  /* 0x0000007f00037812 */ /* 0x002fe400078ec0ff */
[----:B------:R-:W3:Y:S01]  /*13ba0*/  LDL R0, [R1+0x1c] ;  /* 0x00001c0001007983 */ /* 0x000ee20000100800 */
[----:B------:R-:W-:Y:S01]  /*13bb0*/  BAR.SYNC.DEFER_BLOCKING 0x2, 0x80 ;  /* 0x0082000000007b1d */ /* 0x000fe20000010000 */
[----:B------:R-:W-:-:S05]  /*13bc0*/  ISETP.NE.AND P0, PT, R3, RZ, PT ;  /* 0x000000ff0300720c */ /* 0x000fca0003f05270 */
[----:B------:R4:W5:Y:S08]  /*13bd0*/  LDL R3, [R1+0x4] ;  /* 0x0000040001037983 */ /* 0x0009700000100800 */
[----:B--2---:R-:W-:-:S05]  /*13be0*/  @!P0 VIADD R19, R19, 0x38880 ;  /* 0x0003888013138836 */ /* 0x004fca0000000000 */
[----:B------:R-:W-:-:S04]  /*13bf0*/  @!P0 PRMT R19, RZ, 0x654, R19 ;  /* 0x00000654ff138816 */ /* 0x000fc80000000013 */
[----:B------:R4:W-:Y:S01]  /*13c00*/  @!P0 SYNCS.ARRIVE.TRANS64.RED.A1T0 RZ, [R19+URZ], RZ ;  /* 0x000000ff13ff89a7 */ /* 0x0009e2000810043f */
[C---:B---3--:R-:W-:Y:S01]  /*13c10*/  ISETP.GT.AND P0, PT, R2.reuse, R0, PT ;  /* 0x000000000200720c */ /* 0x048fe20003f04270 */
[----:B------:R-:W-:Y:S01]  /*13c20*/  VIADD R2, R2, 0xffffffff ;  /* 0xffffffff02027836 */ /* 0x000fe20000000000 */
[----:B------:R4:W5:Y:S11]  /*13c30*/  LDL R0, [R1+0xc] ;  /* 0x00000c0001007983 */ /* 0x0009760000100800 */
[----:B----4-:R-:W-:Y:S05]  /*13c40*/  @P0 BRA `(.L_x_253) ;  /* 0xffffffe800a80947 */ /* 0x010fea000383ffff */
.L_x_231:
[----:B------:R-:W2:Y:S01]  /*13c50*/  S2R R4, SR_TID.X ;  /* 0x0000000000047919 */ /* 0x000ea20000002100 */
[----:B------:R-:W-:Y:S01]  /*13c60*/  BSSY B0, `(.L_x_254) ;  /* 0x0000011000007945 */ /* 0x000fe20003800000 */
[----:B--2---:R-:W-:-:S04]  /*13c70*/  LOP3.LUT R4, R4, 0x7f, RZ, 0xc0, !PT ;  /* 0x0000007f04047812 */ /* 0x004fc800078ec0ff */
[----:B------:R-:W-:-:S13]  /*13c80*/  ISETP.NE.AND P0, PT, R4, RZ, PT ;  /* 0x000000ff0400720c */ /* 0x000fda0003f05270 */
[----:B------:R-:W-:Y:S05]  /*13c90*/  @P0 BRA `(.L_x_255) ;  /* 0x0000000000340947 */ /* 0x000fea0003800000 */
[----:B------:R-:W2:Y:S01]  /*13ca0*/  S2R R2, SR_LANEID ;  /* 0x0000000000027919 */ /* 0x000ea20000000000 */
[----:B------:R-:W-:Y:S01]  /*13cb0*/  VOTEU.ANY UR4, UPT, PT ;  /* 0x0000000000047886 */ /* 0x000fe200038e0100 */
[----:B-1----:R-:W1:Y:S01]  /*13cc0*/  LDC.64 R4, c[0x0][0xc60] ;  /* 0x00031800ff047b82 */ /* 0x002e620000000a00 */
[----:B0----5:R-:W2:Y:S02]  /*13cd0*/  FLO.U32 R0, UR4 ;  /* 0x0000000400007d00 */ /* 0x021ea400080e0000 */
[----:B--2---:R-:W-:-:S06]  /*13ce0*/  ISETP.EQ.U32.AND P1, PT, R0, R2, PT ;  /* 0x000000020000720c */ /* 0x004fcc0003f22070 */
[----:B------:R-:W1:Y:S07]  /*13cf0*/  POPC R2, UR4 ;  /* 0x0000000400027d09 */ /* 0x000e6e0008000000 */
[----:B-1----:R-:W2:Y:S04]  /*13d00*/  @P1 ATOMG.E.ADD.STRONG.GPU PT, R2, desc[UR48][R4.64], R2 ;  /* 0x00000002040219a8 */ /* 0x002ea800081ee1f0 */
[----:B--2---:R0:W1:Y:S02]  /*13d10*/  SHFL.IDX PT, R2, R2, R0, 0x1f ;  /* 0x00001f0002027589 */ /* 0x00406400000e0000 */
[----:B0-----:R-:W0:Y:S02]  /*13d20*/  S2R R0, SR_LTMASK ;  /* 0x0000000000007919 */ /* 0x001e240000003900 */
[----:B0-----:R-:W-:-:S06]  /*13d30*/  LOP3.LUT R0, R0, UR4, RZ, 0xc0, !PT ;  /* 0x0000000400007c12 */ /* 0x001fcc000f8ec0ff */
[----:B------:R-:W1:Y:S02]  /*13d40*/  POPC R0, R0 ;  /* 0x0000000000007309 */ /* 0x000e640000000000 */
[----:B-1----:R-:W-:-:S05]  /*13d50*/  IADD3 R0, R2, UR41, R0 ;  /* 0x0000002902007c10 */ /* 0x002fca000fffe000 */
[----:B------:R2:W-:Y:S02]  /*13d60*/  STL [R1+0x10], R0 ;  /* 0x0000100001007387 */ /* 0x0005e40000100800 */
.L_x_255:
[----:B------:R-:W-:Y:S05]  /*13d70*/  BSYNC B0 ;  /* 0x0000000000007941 */ /* 0x000fea0003800000 */
.L_x_254:
[----:B------:R-:W-:-:S06]  /*13d80*/  UISETP.NE.AND UP0, UPT, UR39, 0x3, UPT ;  /* 0x000000032700788c */ /* 0x000fcc000bf05270 */
[----:B------:R-:W-:-:S13]  /*13d90*/  PLOP3.LUT P1, PT, PT, PT, UP0, 0x80, 0x0 ;  /* 0x000000000000781c */ /* 0x000fda0003f2f008 */
[----:B------:R-:W-:Y:S05]  /*13da0*/  @!P1 BRA `(.L_x_256) ;  /* 0x0000000000049947 */ /* 0x000fea0003800000 */
[----:B------:R-:W-:Y:S01]  /*13db0*/  BPT.TRAP 0x1 ;  /* 0x000000040000795c */ /* 0x000fe20000300000 */
.L_x_256:
[----:B-----5:R-:W3:Y:S04]  /*13dc0*/  LDL R3, [R1+0xc] ;  /* 0x00000c0001037983 */ /* 0x020ee80000100800 */
[----:B------:R-:W4:Y:S01]  /*13dd0*/  LDL R2, [R1+0x4] ;  /* 0x0000040001027983 */ /* 0x000f220000100800 */
[----:B0-2---:R-:W-:Y:S01]  /*13de0*/  IMAD.U32 R0, RZ, RZ, UR42 ;  /* 0x0000002aff007e24 */ /* 0x005fe2000f8e00ff */
[----:B------:R-:W-:Y:S04]  /*13df0*/  BSSY B0, `(.L_x_257) ;  /* 0x0000007000007945 */ /* 0x000fe80003800000 */
[----:B------:R-:W-:-:S02]  /*13e00*/  ISETP.NE.AND P2, PT, R0, 0x3, PT ;  /* 0x000000030000780c */ /* 0x000fc40003f45270 */
[----:B---3--:R-:W-:-:S04]  /*13e10*/  LOP3.LUT R0, R3, 0x1, RZ, 0x3c, !PT ;  /* 0x0000000103007812 */ /* 0x008fc800078e3cff */
[----:B------:R-:W-:Y:S01]  /*13e20*/  SHF.L.U32 R0, R0, 0x1f, RZ ;  /* 0x0000001f00007819 */ /* 0x000fe200000006ff */
[----:B----4-:R-:W-:-:S04]  /*13e30*/  IMAD R2, R2, 0x8, R17 ;  /* 0x0000000802027824 */ /* 0x010fc800078e0211 */
[----:B------:R-:W0:Y:S02]  /*13e40*/  SYNCS.PHASECHK.TRANS64.TRYWAIT P1, [R2+URZ+0x38870], R0 ;  /* 0x03887000020075a7 */ /* 0x000e24000802017f */
[----:B0-----:R-:W-:Y:S05]  /*13e50*/  @!P1 BRA `(.L_x_258) ;  /* 0x0000002c00009947 */ /* 0x001fea0003800000 */
.L_x_316:
[----:B------:R-:W-:Y:S05]  /*13e60*/  BSYNC B0 ;  /* 0x0000000000007941 */ /* 0x000fea0003800000 */
.L_x_257:
[----:B------:R-:W-:Y:S05]  /*13e70*/  @!P2 BRA `(.L_x_259) ;  /* 0x000000000004a947 */ /* 0x000fea0003800000 */
[----:B------:R-:W-:Y:S01]  /*13e80*/  BPT.TRAP 0x1 ;  /* 0x000000040000795c */ /* 0x000fe20000300000 */
.L_x_259:
[----:B0-----:R-:W2:Y:S02]  /*13e90*/  LDL R0, [R1+0xc] ;  /* 0x00000c0001007983 */ /* 0x001ea40000100800 */
[----:B--2---:R-:W-:-:S04]  /*13ea0*/  SHF.L.U32 R0, R0, 0x1f, RZ ;  /* 0x0000001f00007819 */ /* 0x004fc800000006ff */
[----:B------:R-:W0:Y:S02]  /*13eb0*/  SYNCS.PHASECHK.TRANS64.TRYWAIT P1, [R2+URZ+0x38860], R0 ;  /* 0x03886000020075a7 */ /* 0x000e24000802017f */
[----:B0-----:R-:W-:Y:S05]  /*13ec0*/  @!P1 BRA `(.L_x_260) ;  /* 0x0000002800f89947 */ /* 0x001fea0003800000 */
.L_x_317:
[----:B------:R-:W2:Y:S04]  /*13ed0*/  LDL R3, [R1+0x34] ;  /* 0x0000340001037983 */ /* 0x000ea80000100800 */
[----:B------:R-:W3:Y:S04]  /*13ee0*/  LDL R13, [R1+0x8] ;  /* 0x00000800010d7983 */ /* 0x000ee80000100800 */
[----:B------:R-:W3:Y:S04]  /*13ef0*/  LDL.LU R12, [R1] ;  /* 0x00000000010c7983 */ /* 0x000ee80000300800 */
[----:B------:R-:W4:Y:S01]  /*13f00*/  LDL R19, [R1+0x4] ;  /* 0x0000040001137983 */ /* 0x000f220000100800 */
[----:B------:R-:W-:Y:S05]  /*13f10*/  WARPSYNC.ALL ;  /* 0x0000000000007948 */ /* 0x000fea0003800000 */
[----:B----4-:R-:W-:-:S05]  /*13f20*/  IMAD.SHL.U32 R16, R19, 0x8000, RZ ;  /* 0x0000800013107824 */ /* 0x010fca00078e00ff */
[----:B0-----:R-:W-:Y:S02]  /*13f30*/  LOP3.LUT R0, R16, R18, RZ, 0xfc, !PT ;  /* 0x0000001210007212 */ /* 0x001fe400078efcff */
[----:B--2---:R-:W-:-:S03]  /*13f40*/  IADD3 R3, R17, R3, R16 ;  /* 0x0000000311037210 */ /* 0x004fc60007ffe010 */
[----:B------:R-:W-:-:S05]  /*13f50*/  IMAD.IADD R0, R17, 0x1, R0 ;  /* 0x0000000111007824 */ /* 0x000fca00078e0200 */
[----:B-1----:R3:W0:Y:S02]  /*13f60*/  LDSM.16.MT88.4 R4, [R0+0x10400] ;  /* 0x010400000004783b */ /* 0x0026240000004200 */
[----:B---3--:R-:W-:Y:S02]  /*13f70*/  IADD3 R0, R12, R16, R13 ;  /* 0x000000100c007210 */ /* 0x008fe40007ffe00d */
[C-C-:B0-----:R-:W-:Y:S02]  /*13f80*/  PRMT R8, R4.reuse, 0x6420, R5.reuse ;  /* 0x0000642004087816 */ /* 0x141fe40000000005 */
[----:B------:R-:W-:Y:S02]  /*13f90*/  PRMT R9, R4, 0x7531, R5 ;  /* 0x0000753104097816 */ /* 0x000fe40000000005 */
[C-C-:B------:R-:W-:Y:S02]  /*13fa0*/  PRMT R10, R6.reuse, 0x6420, R7.reuse ;  /* 0x00006420060a7816 */ /* 0x140fe40000000007 */
[----:B------:R-:W-:-:S02]  /*13fb0*/  PRMT R11, R6, 0x7531, R7 ;  /* 0x00007531060b7816 */ /* 0x000fc40000000007 */
        /* <DEDUP_REMOVED lines=8> */
[----:B------:R0:W-:Y:S02]  /*14040*/  STSM.16.M88.4 [R0+0x2000], R8 ;  /* 0x0020000800007844 */ /* 0x0001e40000000200 */
[----:B------:R-:W-:-:S06]  /*14050*/  IMAD.IADD R4, R17, 0x1, R4 ;  /* 0x0000000111047824 */ /* 0x000fcc00078e0204 */
[----:B------:R-:W1:Y:S01]  /*14060*/  LDSM.16.MT88.4 R4, [R4+0x10400] ;  /* 0x010400000404783b */ /* 0x000e620000004200 */
[----:B0-----:R-:W-:Y:S02]  /*14070*/  IMAD.MOV.U32 R10, RZ, RZ, R13 ;  /* 0x000000ffff0a7224 */ /* 0x001fe400078e000d */
[----:B------:R-:W-:Y:S01]  /*14080*/  IMAD.MOV.U32 R11, RZ, RZ, R12 ;  /* 0x000000ffff0b7224 */ /* 0x000fe200078e000c */
[C-C-:B-1----:R-:W-:Y:S02]  /*14090*/  PRMT R12, R4.reuse, 0x6420, R5.reuse ;  /* 0x00006420040c7816 */ /* 0x142fe40000000005 */
[----:B------:R-:W-:Y:S02]  /*140a0*/  PRMT R13, R4, 0x7531, R5 ;  /* 0x00007531040d7816 */ /* 0x000fe40000000005 */
[C-C-:B------:R-:W-:Y:S02]  /*140b0*/  PRMT R14, R6.reuse, 0x6420, R7.reuse ;  /* 0x00006420060e7816 */ /* 0x140fe40000000007 */
[----:B------:R-:W-:-:S02]  /*140c0*/  PRMT R15, R6, 0x7531, R7 ;  /* 0x00007531060f7816 */ /* 0x000fc40000000007 */
[----:B------:R-:W0:Y:S04]  /*140d0*/  LDSM.16.MT88.4 R4, [R3+0x14400] ;  /* 0x014400000304783b */ /* 0x000e280000004200 */
[----:B------:R1:W-:Y:S02]  /*140e0*/  STSM.16.M88.4 [R0+0x4000], R12 ;  /* 0x0040000c00007844 */ /* 0x0003e40000000200 */
[----:B-1----:R-:W-:Y:S02]  /*140f0*/  IMAD.MOV.U32 R14, RZ, RZ, R10 ;  /* 0x000000ffff0e7224 */ /* 0x002fe400078e000a */
[----:B------:R-:W-:Y:S01]  /*14100*/  IMAD.MOV.U32 R15, RZ, RZ, R11 ;  /* 0x000000ffff0f7224 */ /* 0x000fe200078e000b */
        /* <DEDUP_REMOVED lines=8> */
[----:B------:R-:W-:Y:S01]  /*14190*/  IMAD.MOV.U32 R11, RZ, RZ, R15 ;  /* 0x000000ffff0b7224 */ /* 0x000fe200078e000f */
[----:B------:R-:W-:-:S05]  /*141a0*/  LOP3.LUT R0, R0, R18, RZ, 0xfc, !PT ;  /* 0x0000001200007212 */ /* 0x000fca00078efcff */
[----:B------:R-:W-:-:S05]  /*141b0*/  IMAD.IADD R0, R17, 0x1, R0 ;  /* 0x0000000111007824 */ /* 0x000fca00078e0200 */
[----:B------:R-:W0:Y:S02]  /*141c0*/  LDSM.16.MT88.4 R4, [R0+0x10400] ;  /* 0x010400000004783b */ /* 0x000e240000004200 */
[C-C-:B0-----:R-:W-:Y:S02]  /*141d0*/  PRMT R12, R4.reuse, 0x6420, R5.reuse ;  /* 0x00006420040c7816 */ /* 0x141fe40000000005 */
[----:B------:R-:W-:Y:S02]  /*141e0*/  PRMT R13, R4, 0x7531, R5 ;  /* 0x00007531040d7816 */ /* 0x000fe40000000005 */
[C-C-:B------:R-:W-:Y:S02]  /*141f0*/  PRMT R14, R6.reuse, 0x6420, R7.reuse ;  /* 0x00006420060e7816 */ /* 0x140fe40000000007 */
[----:B------:R-:W-:Y:S02]  /*14200*/  PRMT R15, R6, 0x7531, R7 ;  /* 0x00007531060f7816 */ /* 0x000fe40000000007 */
[----:B------:R-:W0:Y:S02]  /*14210*/  LDSM.16.MT88.4 R4, [R3+0x11400] ;  /* 0x011400000304783b */ /* 0x000e240000004200 */
[----:B0-----:R-:W-:-:S02]  /*14220*/  PRMT R8, R4, 0x6420, R5 ;  /* 0x0000642004087816 */ /* 0x001fc40000000005 */
[----:B--2---:R-:W-:Y:S02]  /*14230*/  IADD3 R0, R10, R16, R9 ;  /* 0x000000100a007210 */ /* 0x004fe40007ffe009 */
[----:B------:R-:W-:Y:S01]  /*14240*/  PRMT R9, R4, 0x7531, R5 ;  /* 0x0000753104097816 */ /* 0x000fe20000000005 */
[----:B------:R-:W-:Y:S02]  /*14250*/  VIADD R4, R16, 0x5000 ;  /* 0x0000500010047836 */ /* 0x000fe40000000000 */
[----:B------:R-:W-:-:S03]  /*14260*/  IMAD.IADD R0, R11, 0x1, R0 ;  /* 0x000000010b007824 */ /* 0x000fc600078e0200 */
[----:B------:R-:W-:Y:S02]  /*14270*/  LOP3.LUT R4, R4, R18, RZ, 0xfc, !PT ;  /* 0x0000001204047212 */ /* 0x000fe400078efcff */
[----:B------:R0:W-:Y:S03]  /*14280*/  STSM.16.M88.4 [R0], R12 ;  /* 0x0000000c00007844 */ /* 0x0001e60000000200 */
[----:B------:R-:W-:Y:S02]  /*14290*/  IMAD.IADD R4, R17, 0x1, R4 ;  /* 0x0000000111047824 */ /* 0x000fe400078e0204 */
[----:B0-----:R-:W-:Y:S01]  /*142a0*/  IMAD.MOV.U32 R14, RZ, RZ, R10 ;  /* 0x000000ffff0e7224 */ /* 0x001fe200078e000a */
[C---:B------:R-:W-:Y:S01]  /*142b0*/  PRMT R10, R6.reuse, 0x6420, R7 ;  /* 0x00006420060a7816 */ /* 0x040fe20000000007 */
[----:B------:R-:W-:Y:S01]  /*142c0*/  IMAD.MOV.U32 R15, RZ, RZ, R11 ;  /* 0x000000ffff0f7224 */ /* 0x000fe200078e000b */
[----:B------:R-:W-:-:S05]  /*142d0*/  PRMT R11, R6, 0x7531, R7 ;  /* 0x00007531060b7816 */ /* 0x000fca0000000007 */
[----:B------:R0:W-:Y:S04]  /*142e0*/  STSM.16.M88.4 [R0+0x2000], R8 ;  /* 0x0020000800007844 */ /* 0x0001e80000000200 */
[----:B------:R-:W1:Y:S01]  /*142f0*/  LDSM.16.MT88.4 R4, [R4+0x10400] ;  /* 0x010400000404783b */ /* 0x000e620000004200 */
[----:B0-----:R-:W-:Y:S02]  /*14300*/  IMAD.MOV.U32 R10, RZ, RZ, R14 ;  /* 0x000000ffff0a7224 */ /* 0x001fe400078e000e */
[----:B------:R-:W-:Y:S01]  /*14310*/  IMAD.MOV.U32 R11, RZ, RZ, R15 ;  /* 0x000000ffff0b7224 */ /* 0x000fe200078e000f */
[C-C-:B-1----:R-:W-:Y:S02]  /*14320*/  PRMT R12, R4.reuse, 0x6420, R5.reuse ;  /* 0x00006420040c7816 */ /* 0x142fe40000000005 */
[----:B------:R-:W-:-:S02]  /*14330*/  PRMT R13, R4, 0x7531, R5 ;  /* 0x00007531040d7816 */ /* 0x000fc40000000005 */
[C-C-:B------:R-:W-:Y:S02]  /*14340*/  PRMT R14, R6.reuse, 0x6420, R7.reuse ;  /* 0x00006420060e7816 */ /* 0x140fe40000000007 */
[----:B------:R-:W-:Y:S02]  /*14350*/  PRMT R15, R6, 0x7531, R7 ;  /* 0x00007531060f7816 */ /* 0x000fe40000000007 */
[----:B------:R-:W0:Y:S04]  /*14360*/  LDSM.16.MT88.4 R4, [R3+0x15400] ;  /* 0x015400000304783b */ /* 0x000e280000004200 */
[----:B------:R1:W-:Y:S02]  /*14370*/  STSM.16.M88.4 [R0+0x4000], R12 ;  /* 0x0040000c00007844 */ /* 0x0003e40000000200 */
[----:B-1----:R-:W-:-:S02]  /*14380*/  IMAD.MOV.U32 R14, RZ, RZ, R10 ;  /* 0x000000ffff0e7224 */ /* 0x002fc400078e000a */
[----:B------:R-:W-:Y:S01]  /*14390*/  IMAD.MOV.U32 R15, RZ, RZ, R11 ;  /* 0x000000ffff0f7224 */ /* 0x000fe200078e000b */
[C-C-:B0-----:R-:W-:Y:S02]  /*143a0*/  PRMT R8, R4.reuse, 0x6420, R5.reuse ;  /* 0x0000642004087816 */ /* 0x141fe40000000005 */
[----:B------:R-:W-:Y:S02]  /*143b0*/  PRMT R9, R4, 0x7531, R5 ;  /* 0x0000753104097816 */ /* 0x000fe40000000005 */
        /* <DEDUP_REMOVED lines=57> */
[----:B--2---:R-:W-:Y:S01]  /*14750*/  IADD3 R0, R10, R9, R16 ;  /* 0x000000090a007210 */ /* 0x004fe20007ffe010 */
[----:B------:R-:W-:Y:S01]  /*14760*/  VIADD R16, R16, 0x7000 ;  /* 0x0000700010107836 */ /* 0x000fe20000000000 */
[----:B------:R-:W-:Y:S02]  /*14770*/  PRMT R9, R4, 0x7531, R5 ;  /* 0x0000753104097816 */ /* 0x000fe40000000005 */
[--C-:B------:R-:W-:Y:S01]  /*14780*/  PRMT R10, R6, 0x6420, R7.reuse ;  /* 0x00006420060a7816 */ /* 0x100fe20000000007 */
[----:B------:R-:W-:Y:S01]  /*14790*/  IMAD.IADD R0, R11, 0x1, R0 ;  /* 0x000000010b007824 */ /* 0x000fe200078e0200 */
[----:B------:R-:W-:Y:S02]  /*147a0*/  LOP3.LUT R16, R16, R18, RZ, 0xfc, !PT ;  /* 0x0000001210107212 */ /* 0x000fe400078efcff */
[----:B------:R-:W-:Y:S02]  /*147b0*/  PRMT R11, R6, 0x7531, R7 ;  /* 0x00007531060b7816 */ /* 0x000fe40000000007 */
[----:B------:R-:W-:Y:S01]  /*147c0*/  STSM.16.M88.4 [R0], R12 ;  /* 0x0000000c00007844 */ /* 0x000fe20000000200 */
[----:B------:R-:W-:-:S03]  /*147d0*/  IMAD.IADD R4, R17, 0x1, R16 ;  /* 0x0000000111047824 */ /* 0x000fc600078e0210 */
[----:B------:R-:W-:Y:S04]  /*147e0*/  STSM.16.M88.4 [R0+0x2000], R8 ;  /* 0x0020000800007844 */ /* 0x000fe80000000200 */
[----:B------:R-:W0:Y:S02]  /*147f0*/  LDSM.16.MT88.4 R4, [R4+0x10400] ;  /* 0x010400000404783b */ /* 0x000e240000004200 */
[C-C-:B0-----:R-:W-:Y:S02]  /*14800*/  PRMT R12, R4.reuse, 0x6420, R5.reuse ;  /* 0x00006420040c7816 */ /* 0x141fe40000000005 */
[----:B------:R-:W-:Y:S02]  /*14810*/  PRMT R13, R4, 0x7531, R5 ;  /* 0x00007531040d7816 */ /* 0x000fe40000000005 */
[----:B------:R-:W-:-:S02]  /*14820*/  PRMT R14, R6, 0x6420, R7 ;  /* 0x00006420060e7816 */ /* 0x000fc40000000007 */
[----:B------:R-:W-:Y:S02]  /*14830*/  PRMT R15, R6, 0x7531, R7 ;  /* 0x00007531060f7816 */ /* 0x000fe40000000007 */
[----:B------:R-:W0:Y:S04]  /*14840*/  LDSM.16.MT88.4 R4, [R3+0x17400] ;  /* 0x017400000304783b */ /* 0x000e280000004200 */
[----:B------:R1:W-:Y:S01]  /*14850*/  STSM.16.M88.4 [R0+0x4000], R12 ;  /* 0x0040000c00007844 */ /* 0x0003e20000000200 */
[C-C-:B0-----:R-:W-:Y:S02]  /*14860*/  PRMT R8, R4.reuse, 0x6420, R5.reuse ;  /* 0x0000642004087816 */ /* 0x141fe40000000005 */
[----:B------:R-:W-:Y:S02]  /*14870*/  PRMT R9, R4, 0x7531, R5 ;  /* 0x0000753104097816 */ /* 0x000fe40000000005 */
[----:B------:R-:W-:-:S02]  /*14880*/  PRMT R10, R6, 0x6420, R7 ;  /* 0x00006420060a7816 */ /* 0x000fc40000000007 */
[----:B------:R-:W-:-:S05]  /*14890*/  PRMT R11, R6, 0x7531, R7 ;  /* 0x00007531060b7816 */ /* 0x000fca0000000007 */
[----:B------:R1:W-:Y:S01]  /*148a0*/  STSM.16.M88.4 [R0+0x6000], R8 ;  /* 0x0060000800007844 */ /* 0x0003e20000000200 */
[----:B------:R-:W-:Y:S01]  /*148b0*/  @!PT LDS RZ, [RZ] ;  /* 0x00000000fffff984 */ /* 0x000fe20000000800 */
[----:B------:R-:W-:Y:S01]  /*148c0*/  @!PT LDS RZ, [RZ] ;  /* 0x00000000fffff984 */ /* 0x000fe20000000800 */
[----:B------:R-:W-:Y:S01]  /*148d0*/  @!PT LDS RZ, [RZ] ;  /* 0x00000000fffff984 */ /* 0x000fe20000000800 */
[----:B------:R-:W-:Y:S01]  /*148e0*/  @!PT LDS RZ, [RZ] ;  /* 0x00000000fffff984 */ /* 0x000fe20000000800 */
[----:B------:R0:W-:Y:S06]  /*148f0*/  MEMBAR.ALL.CTA ;  /* 0x0000000000007992 */ /* 0x0001ec0000008000 */
[----:B0-----:R-:W0:Y:S01]  /*14900*/  FENCE.VIEW.ASYNC.S ;  /* 0x00000000000073c6 */ /* 0x001e220000000000 */
[----:B------:R-:W-:Y:S05]  /*14910*/  @!P2 BRA `(.L_x_261) ;  /* 0x000000000004a947 */ /* 0x000fea0003800000 */
[----:B------:R-:W-:Y:S01]  /*14920*/  BPT.TRAP 0x1 ;  /* 0x000000040000795c */ /* 0x000fe20000300000 */
.L_x_261:
[----:B------:R-:W2:Y:S01]  /*14930*/  LDL.LU R3, [R1+0xc] ;  /* 0x00000c0001037983 */ /* 0x000ea20000300800 */
[----:B0-----:R0:W-:Y:S01]  /*14940*/  SYNCS.ARRIVE.TRANS64.A1T0 RZ, [R2+URZ+0x38850], RZ ;  /* 0x038850ff02ff79a7 */ /* 0x0011e2000810003f */
[----:B-1----:R-:W-:Y:S02]  /*14950*/  VIADD R0, R19, 0x1 ;  /* 0x0000000113007836 */ /* 0x002fe40000000000 */
[----:B0-----:R-:W-:-:S05]  /*14960*/  @!P0 VIADD R2, R2, 0x38880 ;  /* 0x0003888002028836 */ /* 0x001fca0000000000 */
[----:B------:R-:W-:Y:S01]  /*14970*/  @!P0 PRMT R2, RZ, 0x654, R2 ;  /* 0x00000654ff028816 */ /* 0x000fe20000000002 */
[----:B------:R-:W-:Y:S06]  /*14980*/  BAR.SYNC.DEFER_BLOCKING 0x2, 0x80 ;  /* 0x0082000000007b1d */ /* 0x000fec0000010000 */
[----:B------:R0:W-:Y:S01]  /*14990*/  @!P0 SYNCS.ARRIVE.TRANS64.RED.A1T0 RZ, [R2+URZ], RZ ;  /* 0x000000ff02ff89a7 */ /* 0x0001e2000810043f */
[----:B------:R-:W-:-:S04]  /*149a0*/  ISETP.NE.AND P0, PT, R0, 0x2, PT ;  /* 0x000000020000780c */ /* 0x000fc80003f05270 */
[----:B------:R-:W-:Y:S02]  /*149b0*/  SEL R0, R0, RZ, P0 ;  /* 0x000000ff00007207 */ /* 0x000fe40000000000 */
[----:B0-----:R-:W-:-:S03]  /*149c0*/  SEL R2, RZ, 0x1, P0 ;  /* 0x00000001ff027807 */ /* 0x001fc60000000000 */
[----:B------:R3:W-:Y:S01]  /*149d0*/  STL [R1+0x4], R0 ;  /* 0x0000040001007387 */ /* 0x0007e20000100800 */
[----:B--2---:R-:W-:-:S05]  /*149e0*/  LOP3.LUT R3, R3, R2, RZ, 0x3c, !PT ;  /* 0x0000000203037212 */ /* 0x004fca00078e3cff */
[----:B------:R3:W-:Y:S02]  /*149f0*/  STL [R1+0xc], R3 ;  /* 0x00000c0301007387 */ /* 0x0007e40000100800 */
.L_x_206:
[----:B------:R-:W-:Y:S05]  /*14a00*/  BSYNC B7 ;  /* 0x0000000000077941 */ /* 0x000fea0003800000 */
.L_x_204:
[----:B-1-3--:R-:W2:Y:S02]  /*14a10*/  LDL R0, [R1+0x20] ;  /* 0x0000200001007983 */ /* 0x00aea40000100800 */
[----:B--2---:R-:W-:-:S13]  /*14a20*/  LOP3.LUT P0, RZ, R0, 0x2, RZ, 0xc0, !PT ;  /* 0x0000000200ff7812 */ /* 0x004fda000780c0ff */
[----:B------:R-:W-:Y:S05]  /*14a30*/  @!P0 BRA `(.L_x_262) ;  /* 0x0000000000308947 */ /* 0x000fea0003800000 */
[----:B------:R-:W1:Y:S08]  /*14a40*/  S2UR UR5, SR_CgaCtaId ;  /* 0x00000000000579c3 */ /* 0x000e700000008800 */
[----:B------:R-:W-:Y:S06]  /*14a50*/  BAR.SYNC.DEFER_BLOCKING 0x5, 0x180 ;  /* 0x0146000000007b1d */ /* 0x000fec0000010000 */
[----:B------:R-:W-:-:S02]  /*14a60*/  UMOV UR4, 0x400 ;  /* 0x0000040000047882 */ /* 0x000fc40000000000 */
[----:B-1----:R-:W-:-:S06]  /*14a70*/  ULEA UR4, UR5, UR4, 0x18 ;  /* 0x0000000405047291 */ /* 0x002fcc000f8ec03f */
[----:B------:R-:W-:-:S05]  /*14a80*/  IMAD.U32 R17, RZ, RZ, UR4 ;  /* 0x00000004ff117e24 */ /* 0x000fca000f8e00ff */
[----:B------:R-:W1:Y:S04]  /*14a90*/  LDS.128 R4, [R17+0x388d0] ;  /* 0x0388d00011047984 */ /* 0x000e680000000c00 */
[----:B-1----:R1:W-:Y:S01]  /*14aa0*/  STL.64 [R1+0x10], R4 ;  /* 0x0000100401007387 */ /* 0x0023e20000100a00 */
[----:B------:R-:W-:-:S03]  /*14ab0*/  IMAD.MOV.U32 R0, RZ, RZ, R7 ;  /* 0x000000ffff007224 */ /* 0x000fc600078e0007 */
[----:B------:R1:W-:Y:S02]  /*14ac0*/  STL [R1+0x18], R6 ;  /* 0x0000180601007387 */ /* 0x0003e40000100800 */
[----:B------:R-:W-:Y:S01]  /*14ad0*/  R2UR UR43, R0 ;  /* 0x00000000002b72ca */ /* 0x000fe200000e0000 */
[----:B------:R-:W-:Y:S06]  /*14ae0*/  BAR.ARV 0x4, 0x180 ;  /* 0x0106000000007b1d */ /* 0x000fec0000002000 */
[----:B------:R-:W-:Y:S08]  /*14af0*/  BRA `(.L_x_263) ;  /* 0x0000000800c87947 */ /* 0x000ff00003800000 */
.L_x_262:
[----:B------:R-:W2:Y:S01]  /*14b00*/  LDL.LU R0, [R1+0x10] ;  /* 0x0000100001007983 */ /* 0x000ea20000300800 */
[----:B------:R-:W-:Y:S01]  /*14b10*/  ULDC UR4, c[0x0][0xc3c] ;  /* 0x00030f0000047ab9 */ /* 0x000fe20000000800 */
[----:B------:R-:W-:Y:S01]  /*14b20*/  IMAD.MOV.U32 R5, RZ, RZ, RZ ;  /* 0x000000ffff057224 */ /* 0x000fe200078e00ff */
[----:B------:R-:W1:Y:S01]  /*14b30*/  LDC R8, c[0x0][0xc38] ;  /* 0x00030e00ff087b82 */ /* 0x000e620000000800 */
[----:B------:R-:W3:Y:S02]  /*14b40*/  S2R R2, SR_TID.X ;  /* 0x0000000000027919 */ /* 0x000ee40000002100 */
[----:B---3--:R-:W-:-:S04]  /*14b50*/  LOP3.LUT R4, R2, 0x1f, RZ, 0xc0, !PT ;  /* 0x0000001f02047812 */ /* 0x008fc800078ec0ff */
[C---:B------:R-:W-:Y:S01]  /*14b60*/  ISETP.NE.AND P0, PT, R4.reuse, 0x1f, PT ;  /* 0x0000001f0400780c */ /* 0x040fe20003f05270 */
[----:B--2---:R-:W-:Y:S02]  /*14b70*/  IMAD.MOV.U32 R9, RZ, RZ, R0 ;  /* 0x000000ffff097224 */ /* 0x004fe400078e0000 */
[----:B------:R-:W-:-:S05]  /*14b80*/  VIADD R0, R4, UR43 ;  /* 0x0000002b04007c36 */ /* 0x000fca0008000000 */
[----:B------:R-:W-:Y:S01]  /*14b90*/  ISETP.GE.OR P1, PT, R0, UR4, !P0 ;  /* 0x0000000400007c0c */ /* 0x000fe2000c726670 */
[----:B------:R-:W-:-:S12]  /*14ba0*/  ULDC UR4, c[0x0][0xc3c] ;  /* 0x00030f0000047ab9 */ /* 0x000fd80000000800 */
[----:B0-----:R-:W0:Y:S08]  /*14bb0*/  @!P1 LDC.64 R2, c[0x0][0xc80] ;  /* 0x00032000ff029b82 */ /* 0x001e300000000a00 */
[----:B------:R-:W2:Y:S01]  /*14bc0*/  @!P1 LDC.64 R6, c[0x0][0xc78] ;  /* 0x00031e00ff069b82 */ /* 0x000ea20000000a00 */
[----:B0-----:R-:W-:-:S05]  /*14bd0*/  @!P1 IMAD.WIDE R2, R0, 0x4, R2 ;  /* 0x0000000400029825 */ /* 0x001fca00078e0202 */
[----:B------:R2:W3:Y:S02]  /*14be0*/  @!P1 LDG.E R5, desc[UR48][R2.64] ;  /* 0x0000003002059981 */ /* 0x0004e4000c1e1900 */
[----:B--2---:R-:W-:Y:S01]  /*14bf0*/  @!P1 IMAD.WIDE R2, R0, 0x4, R6 ;  /* 0x0000000400029825 */ /* 0x004fe200078e0206 */
[----:B------:R-:W-:-:S06]  /*14c00*/  CS2R R6, SRZ ;  /* 0x0000000000067805 */ /* 0x000fcc000001ff00 */
[----:B------:R-:W3:Y:S01]  /*14c10*/  @!P1 LDG.E R6, desc[UR48][R2.64] ;  /* 0x0000003002069981 */ /* 0x000ee2000c1e1900 */
[C---:B------:R-:W-:Y:S02]  /*14c20*/  ISETP.NE.AND P1, PT, R4.reuse, RZ, PT ;  /* 0x000000ff0400720c */ /* 0x040fe40003f25270 */
[C---:B------:R-:W-:Y:S02]  /*14c30*/  ISETP.GE.U32.AND P2, PT, R4.reuse, 0x2, PT ;  /* 0x000000020400780c */ /* 0x040fe40003f46070 */
[C---:B------:R-:W-:Y:S02]  /*14c40*/  ISETP.GE.U32.AND P3, PT, R4.reuse, 0x4, PT ;  /* 0x000000040400780c */ /* 0x040fe40003f66070 */
[C---:B------:R-:W-:Y:S02]  /*14c50*/  ISETP.GE.U32.AND P4, PT, R4.reuse, 0x8, PT ;  /* 0x000000080400780c */ /* 0x040fe40003f86070 */
[----:B------:R-:W-:Y:S02]  /*14c60*/  ISETP.GE.U32.AND P5, PT, R4, 0x10, PT ;  /* 0x000000100400780c */ /* 0x000fe40003fa6070 */
[----:B------:R-:W-:Y:S01]  /*14c70*/  SHFL.IDX PT, R4, R9, 0x1, 0x1f ;  /* 0x00201f0009047f89 */ /* 0x000fe200000e0000 */
[----:B---3--:R-:W-:-:S05]  /*14c80*/  IMAD R0, R6, R5, RZ ;  /* 0x0000000506007224 */ /* 0x008fca00078e02ff */
        /* <DEDUP_REMOVED lines=15> */
[----:B------:R-:W-:Y:S04]  /*14d80*/  SHFL.IDX PT, R0, R9, RZ, 0x1f ;  /* 0x00001fff09007589 */ /* 0x000fe800000e0000 */
[----:B------:R-:W1:Y:S02]  /*14d90*/  SHFL.IDX PT, R3, R2, 0x1f, 0x1f ;  /* 0x03e01f0002037f89 */ /* 0x000e6400000e0000 */
[----:B-1----:R-:W-:-:S04]  /*14da0*/  IMAD R3, R3, R8, RZ ;  /* 0x0000000803037224 */ /* 0x002fc800078e02ff */
[----:B------:R-:W-:-:S05]  /*14db0*/  IMAD.IADD R4, R4, 0x1, R3 ;  /* 0x0000000104047824 */ /* 0x000fca00078e0203 */
[----:B------:R-:W-:-:S13]  /*14dc0*/  ISETP.GT.AND P6, PT, R4, R0, PT ;  /* 0x000000000400720c */ /* 0x000fda0003fc4270 */
[----:B------:R-:W-:Y:S05]  /*14dd0*/  @P6 BRA `(.L_x_264) ;  /* 0x0000000000986947 */ /* 0x000fea0003800000 */
.L_x_266:
[----:B------:R-:W-:-:S04]  /*14de0*/  UIADD3 UR43, UR43, 0x1f, URZ ;  /* 0x0000001f2b2b7890 */ /* 0x000fc8000fffe03f */
[----:B------:R-:W-:-:S06]  /*14df0*/  UISETP.GE.AND UP0, UPT, UR43, UR4, UPT ;  /* 0x000000042b00728c */ /* 0x000fcc000bf06270 */
[----:B------:R-:W-:-:S13]  /*14e00*/  PLOP3.LUT P6, PT, PT, PT, UP0, 0x40, 0x0 ;  /* 0x000000000000781c */ /* 0x000fda0003fce808 */
[----:B------:R-:W-:Y:S05]  /*14e10*/  @!P6 BRA `(.L_x_265) ;  /* 0x0000000400b0e947 */ /* 0x000fea0003800000 */
[----:B------:R-:W0:Y:S01]  /*14e20*/  S2R R2, SR_TID.X ;  /* 0x0000000000027919 */ /* 0x000e220000002100 */
[----:B------:R-:W-:Y:S01]  /*14e30*/  IMAD.MOV.U32 R5, RZ, RZ, RZ ;  /* 0x000000ffff057224 */ /* 0x000fe200078e00ff */
[----:B------:R-:W1:Y:S01]  /*14e40*/  LDC R8, c[0x0][0xc38] ;  /* 0x00030e00ff087b82 */ /* 0x000e620000000800 */
[----:B0-----:R-:W-:-:S05]  /*14e50*/  LOP3.LUT R2, R2, 0x1f, RZ, 0xc0, !PT ;  /* 0x0000001f02027812 */ /* 0x001fca00078ec0ff */
[----:B------:R-:W-:-:S05]  /*14e60*/  VIADD R6, R2, UR43 ;  /* 0x0000002b02067c36 */ /* 0x000fca0008000000 */
[----:B------:R-:W-:-:S13]  /*14e70*/  ISETP.GE.OR P6, PT, R6, UR4, !P0 ;  /* 0x0000000406007c0c */ /* 0x000fda000c7c6670 */
[----:B------:R-:W0:Y:S02]  /*14e80*/  @!P6 LDC.64 R2, c[0x0][0xc80] ;  /* 0x00032000ff02eb82 */ /* 0x000e240000000a00 */
[----:B0-----:R-:W-:-:S05]  /*14e90*/  @!P6 IMAD.WIDE R2, R6, 0x4, R2 ;  /* 0x000000040602e825 */ /* 0x001fca00078e0202 */
[----:B------:R0:W2:Y:S02]  /*14ea0*/  @!P6 LDG.E R5, desc[UR48][R2.64] ;  /* 0x000000300205e981 */ /* 0x0000a4000c1e1900 */
[----:B0-----:R-:W0:Y:S02]  /*14eb0*/  @!P6 LDC.64 R2, c[0x0][0xc78] ;  /* 0x00031e00ff02eb82 */ /* 0x001e240000000a00 */
[----:B0-----:R-:W-:-:S04]  /*14ec0*/  @!P6 IMAD.WIDE R2, R6, 0x4, R2 ;  /* 0x000000040602e825 */ /* 0x001fc800078e0202 */
        /* <DEDUP_REMOVED lines=18> */
[----:B------:R-:W1:Y:S02]  /*14ff0*/  SHFL.IDX PT, R3, R2, 0x1f, 0x1f ;  /* 0x03e01f0002037f89 */ /* 0x000e6400000e0000 */
[----:B-1----:R-:W-:-:S04]  /*15000*/  IMAD R3, R3, R8, RZ ;  /* 0x0000000803037224 */ /* 0x002fc800078e02ff */
[----:B------:R-:W-:-:S05]  /*15010*/  IMAD.IADD R4, R3, 0x1, R4 ;  /* 0x0000000103047824 */ /* 0x000fca00078e0204 */
[----:B------:R-:W-:-:S13]  /*15020*/  ISETP.GT.AND P6, PT, R4, R0, PT ;  /* 0x000000000400720c */ /* 0x000fda0003fc4270 */
[----:B------:R-:W-:Y:S05]  /*15030*/  @!P6 BRA `(.L_x_266) ;  /* 0xfffffffc0068e947 */ /* 0x000fea000383ffff */
.L_x_264:
[----:B------:R-:W-:-:S04]  /*15040*/  IMAD.IADD R4, R4, 0x1, -R3 ;  /* 0x0000000104047824 */ /* 0x000fc800078e0a03 */
[----:B------:R-:W-:-:S05]  /*15050*/  IMAD R3, R2, R8, R4 ;  /* 0x0000000802037224 */ /* 0x000fca00078e0204 */
[----:B------:R-:W-:-:S13]  /*15060*/  ISETP.GT.AND P0, PT, R3, R0, PT ;  /* 0x000000000300720c */ /* 0x000fda0003f04270 */
[----:B------:R-:W-:Y:S02]  /*15070*/  VOTEU.ANY UR5, UPT, !P0 ;  /* 0x0000000000057886 */ /* 0x000fe400040e0100 */
[----:B------:R-:W-:Y:S01]  /*15080*/  ISETP.NE.AND P0, PT, RZ, UR5, PT ;  /* 0x00000005ff007c0c */ /* 0x000fe2000bf05270 */
[----:B------:R-:W-:-:S06]  /*15090*/  UPOPC UR4, UR5 ;  /* 0x00000005000472bf */ /* 0x000fcc0008000000 */
[----:B------:R-:W-:-:S05]  /*150a0*/  IMAD.U32 R3, RZ, RZ, UR4 ;  /* 0x00000004ff037e24 */ /* 0x000fca000f8e00ff */
[----:B------:R0:W1:Y:S04]  /*150b0*/  SHFL.IDX PT, R5, R5, R3, 0x1f ;  /* 0x00001f0305057589 */ /* 0x00006800000e0000 */
[----:B------:R0:W2:Y:S01]  /*150c0*/  SHFL.IDX PT, R6, R6, R3, 0x1f ;  /* 0x00001f0306067589 */ /* 0x0000a200000e0000 */
[----:B------:R-:W-:Y:S05]  /*150d0*/  @!P0 BRA `(.L_x_267) ;  /* 0x00000000000c8947 */ /* 0x000fea0003800000 */
[----:B------:R-:W-:-:S06]  /*150e0*/  UIADD3 UR5, UR4, -0x1, URZ ;  /* 0xffffffff04057890 */ /* 0x000fcc000fffe03f */
[----:B------:R-:W-:-:S06]  /*150f0*/  IMAD.U32 R7, RZ, RZ, UR5 ;  /* 0x00000005ff077e24 */ /* 0x000fcc000f8e00ff */
[----:B------:R3:W4:Y:S02]  /*15100*/  SHFL.IDX PT, R7, R2, R7, 0x1f ;  /* 0x00001f0702077589 */ /* 0x00072400000e0000 */
.L_x_267:
[----:B----4-:R-:W-:Y:S01]  /*15110*/  IMAD R8, R7, R8, R4 ;  /* 0x0000000807087224 */ /* 0x010fe200078e0204 */
[-C--:B-1----:R-:W-:Y:S01]  /*15120*/  IABS R4, R5.reuse ;  /* 0x0000000500047213 */ /* 0x082fe20000000000 */
[----:B------:R-:W-:Y:S02]  /*15130*/  UIADD3 UR43, UR4, UR43, URZ ;  /* 0x0000002b042b7290 */ /* 0x000fe4000fffe03f */
[----:B------:R-:W-:Y:S01]  /*15140*/  IMAD.IADD R0, R0, 0x1, -R8 ;  /* 0x0000000100007824 */ /* 0x000fe200078e0a08 */
[----:B---3--:R-:W1:Y:S01]  /*15150*/  I2F.RP R2, R4 ;  /* 0x0000000400027306 */ /* 0x008e620000209400 */
[----:B------:R3:W-:Y:S02]  /*15160*/  STL [R1+0x10], R8 ;  /* 0x0000100801007387 */ /* 0x0007e40000100800 */
[----:B---3--:R-:W-:-:S05]  /*15170*/  IABS R8, R5 ;  /* 0x0000000500087213 */ /* 0x008fca0000000000 */
[----:B-1----:R-:W1:Y:S01]  /*15180*/  MUFU.RCP R2, R2 ;  /* 0x0000000200027308 */ /* 0x002e620000001000 */
[----:B------:R-:W-:Y:S02]  /*15190*/  IMAD.MOV R8, RZ, RZ, -R8 ;  /* 0x000000ffff087224 */ /* 0x000fe400078e0a08 */
[----:B-1----:R-:W-:-:S05]  /*151a0*/  VIADD R2, R2, 0xffffffe ;  /* 0x0ffffffe02027836 */ /* 0x002fca0000000000 */
[----:B0-----:R-:W0:Y:S02]  /*151b0*/  F2I.FTZ.U32.TRUNC.NTZ R3, R2 ;  /* 0x0000000200037305 */ /* 0x001e24000021f000 */
[----:B0-----:R-:W-:-:S04]  /*151c0*/  IMAD.MOV R2, RZ, RZ, -R3 ;  /* 0x000000ffff027224 */ /* 0x001fc800078e0a03 */
[----:B------:R-:W-:Y:S02]  /*151d0*/  IMAD R7, R2, R4, RZ ;  /* 0x0000000402077224 */ /* 0x000fe400078e02ff */
[----:B------:R-:W-:-:S04]  /*151e0*/  IMAD.MOV.U32 R2, RZ, RZ, RZ ;  /* 0x000000ffff027224 */ /* 0x000fc800078e00ff */
[----:B------:R-:W-:Y:S01]  /*151f0*/  IMAD.HI.U32 R2, R3, R7, R2 ;  /* 0x0000000703027227 */ /* 0x000fe200078e0002 */
[----:B------:R-:W-:-:S05]  /*15200*/  IABS R3, R0 ;  /* 0x0000000000037213 */ /* 0x000fca0000000000 */
[----:B------:R-:W-:-:S04]  /*15210*/  IMAD.HI.U32 R7, R2, R3, RZ ;  /* 0x0000000302077227 */ /* 0x000fc800078e00ff */
[----:B------:R-:W-:-:S05]  /*15220*/  IMAD R3, R7, R8, R3 ;  /* 0x0000000807037224 */ /* 0x000fca00078e0203 */
[----:B------:R-:W-:-:S13]  /*15230*/  ISETP.GT.U32.AND P1, PT, R4, R3, PT ;  /* 0x000000030400720c */ /* 0x000fda0003f24070 */
[----:B------:R-:W-:Y:S02]  /*15240*/  @!P1 IMAD.IADD R3, R3, 0x1, -R4 ;  /* 0x0000000103039824 */ /* 0x000fe400078e0a04 */
[----:B------:R-:W-:Y:S01]  /*15250*/  @!P1 VIADD R7, R7, 0x1 ;  /* 0x0000000107079836 */ /* 0x000fe20000000000 */
[----:B------:R-:W-:Y:S02]  /*15260*/  ISETP.NE.AND P1, PT, R5, RZ, PT ;  /* 0x000000ff0500720c */ /* 0x000fe40003f25270 */
[----:B------:R-:W-:Y:S02]  /*15270*/  ISETP.GE.U32.AND P0, PT, R3, R4, PT ;  /* 0x000000040300720c */ /* 0x000fe40003f06070 */
[----:B--2---:R-:W-:-:S04]  /*15280*/  IABS R4, R6 ;  /* 0x0000000600047213 */ /* 0x004fc80000000000 */
[----:B------:R-:W0:Y:S07]  /*15290*/  I2F.RP R2, R4 ;  /* 0x0000000400027306 */ /* 0x000e2e0000209400 */
[----:B------:R-:W-:Y:S01]  /*152a0*/  @P0 VIADD R7, R7, 0x1 ;  /* 0x0000000107070836 */ /* 0x000fe20000000000 */
[----:B0-----:R-:W0:Y:S02]  /*152b0*/  MUFU.RCP R2, R2 ;  /* 0x0000000200027308 */ /* 0x001e240000001000 */
[----:B0-----:R-:W-:-:S06]  /*152c0*/  VIADD R2, R2, 0xffffffe ;  /* 0x0ffffffe02027836 */ /* 0x001fcc0000000000 */
[----:B------:R-:W0:Y:S02]  /*152d0*/  F2I.FTZ.U32.TRUNC.NTZ R3, R2 ;  /* 0x0000000200037305 */ /* 0x000e24000021f000 */
[----:B0-----:R-:W-:-:S04]  /*152e0*/  IMAD.MOV R2, RZ, RZ, -R3 ;  /* 0x000000ffff027224 */ /* 0x001fc800078e0a03 */
[----:B------:R-:W-:Y:S02]  /*152f0*/  IMAD R8, R2, R4, RZ ;  /* 0x0000000402087224 */ /* 0x000fe400078e02ff */
[----:B------:R-:W-:-:S04]  /*15300*/  IMAD.MOV.U32 R2, RZ, RZ, RZ ;  /* 0x000000ffff027224 */ /* 0x000fc800078e00ff */
[----:B------:R-:W-:Y:S01]  /*15310*/  IMAD.HI.U32 R2, R3, R8, R2 ;  /* 0x0000000803027227 */ /* 0x000fe200078e0002 */
[----:B------:R-:W-:Y:S02]  /*15320*/  LOP3.LUT R3, R0, R5, RZ, 0x3c, !PT ;  /* 0x0000000500037212 */ /* 0x000fe400078e3cff */
[----:B------:R-:W-:Y:S02]  /*15330*/  IABS R8, R6 ;  /* 0x0000000600087213 */ /* 0x000fe40000000000 */
[----:B------:R-:W-:-:S03]  /*15340*/  ISETP.GE.AND P2, PT, R3, RZ, PT ;  /* 0x000000ff0300720c */ /* 0x000fc60003f46270 */
[----:B------:R-:W-:-:S10]  /*15350*/  IMAD.MOV R8, RZ, RZ, -R8 ;  /* 0x000000ffff087224 */ /* 0x000fd400078e0a08 */
[----:B------:R-:W-:Y:S01]  /*15360*/  @!P2 IMAD.MOV R7, RZ, RZ, -R7 ;  /* 0x000000ffff07a224 */ /* 0x000fe200078e0a07 */
[----:B------:R-:W-:-:S04]  /*15370*/  @!P1 LOP3.LUT R7, RZ, R5, RZ, 0x33, !PT ;  /* 0x00000005ff079212 */ /* 0x000fc800078e33ff */
[-C--:B------:R-:W-:Y:S01]  /*15380*/  IABS R3, R7.reuse ;  /* 0x0000000700037213 */ /* 0x080fe20000000000 */
[----:B------:R-:W-:-:S04]  /*15390*/  IMAD R5, R5, R7, RZ ;  /* 0x0000000705057224 */ /* 0x000fc800078e02ff */
[----:B------:R-:W-:-:S04]  /*153a0*/  IMAD.HI.U32 R2, R2, R3, RZ ;  /* 0x0000000302027227 */ /* 0x000fc800078e00ff */
[----:B------:R-:W-:-:S05]  /*153b0*/  IMAD R3, R2, R8, R3 ;  /* 0x0000000802037224 */ /* 0x000fca00078e0203 */
[----:B------:R-:W-:-:S13]  /*153c0*/  ISETP.GT.U32.AND P1, PT, R4, R3, PT ;  /* 0x000000030400720c */ /* 0x000fda0003f24070 */
[----:B------:R-:W-:Y:S02]  /*153d0*/  @!P1 IMAD.IADD R3, R3, 0x1, -R4 ;  /* 0x0000000103039824 */ /* 0x000fe400078e0a04 */
[----:B------:R-:W-:Y:S01]  /*153e0*/  @!P1 VIADD R2, R2, 0x1 ;  /* 0x0000000102029836 */ /* 0x000fe20000000000 */
[----:B------:R-:W-:Y:S02]  /*153f0*/  ISETP.NE.AND P1, PT, R6, RZ, PT ;  /* 0x000000ff0600720c */ /* 0x000fe40003f25270 */
[----:B------:R-:W-:Y:S01]  /*15400*/  ISETP.GE.U32.AND P0, PT, R3, R4, PT ;  /* 0x000000040300720c */ /* 0x000fe20003f06070 */
[----:B------:R-:W-:Y:S01]  /*15410*/  IMAD.IADD R4, R0, 0x1, -R5 ;  /* 0x0000000100047824 */ /* 0x000fe200078e0a05 */
[----:B------:R-:W-:-:S04]  /*15420*/  LOP3.LUT R3, R7, R6, RZ, 0x3c, !PT ;  /* 0x0000000607037212 */ /* 0x000fc800078e3cff */
[----:B------:R-:W-:-:S07]  /*15430*/  ISETP.GE.AND P2, PT, R3, RZ, PT ;  /* 0x000000ff0300720c */ /* 0x000fce0003f46270 */
[----:B------:R-:W-:-:S06]  /*15440*/  @P0 VIADD R2, R2, 0x1 ;  /* 0x0000000102020836 */ /* 0x000fcc0000000000 */
        /* <DEDUP_REMOVED lines=9> */
.L_x_265:
[----:B------:R0:W-:Y:S01]  /*154e0*/  STL [R1+0x10], R0 ;  /* 0x0000100001007387 */ /* 0x0001e20000100800 */
[----:B------:R-:W-:-:S03]  /*154f0*/  ULDC UR43, c[0x0][0xc3c] ;  /* 0x00030f00002b7ab9 */ /* 0x000fc60000000800 */
[----:B------:R0:W-:Y:S04]  /*15500*/  STL [R1+0x14], RZ ;  /* 0x000014ff01007387 */ /* 0x0001e80000100800 */
[----:B------:R0:W-:Y:S02]  /*15510*/  STL [R1+0x18], RZ ;  /* 0x000018ff01007387 */ /* 0x0001e40000100800 */
.L_x_268:
[----:B------:R-:W2:Y:S04]  /*15520*/  LDL R2, [R1+0x18] ;  /* 0x0000180001027983 */ /* 0x000ea80000100800 */
[----:B------:R-:W3:Y:S04]  /*15530*/  LDL R3, [R1+0x14] ;  /* 0x0000140001037983 */ /* 0x000ee80000100800 */
[----:B-1----:R-:W4:Y:S01]  /*15540*/  LDL R4, [R1+0x10] ;  /* 0x0000100001047983 */ /* 0x002f220000100800 */
[----:B0-----:R-:W0:Y:S02]  /*15550*/  S2R R0, SR_TID.X ;  /* 0x0000000000007919 */ /* 0x001e240000002100 */
[----:B0-----:R-:W-:Y:S01]  /*15560*/  LOP3.LUT R0, R0, 0x1f, RZ, 0xc0, !PT ;  /* 0x0000001f00007812 */ /* 0x001fe200078ec0ff */
[----:B------:R-:W-:Y:S03]  /*15570*/  BAR.SYNC.DEFER_BLOCKING 0x4, 0x180 ;  /* 0x0106000000007b1d */ /* 0x000fe60000010000 */
[----:B------:R-:W-:-:S13]  /*15580*/  ISETP.NE.AND P0, PT, R0, RZ, PT ;  /* 0x000000ff0000720c */ /* 0x000fda0003f05270 */
[----:B------:R-:W0:Y:S01]  /*15590*/  @!P0 S2R R0, SR_CgaCtaId ;  /* 0x0000000000008919 */ /* 0x000e220000008800 */
[----:B--2---:R-:W-:Y:S01]  /*155a0*/  IMAD.MOV.U32 R6, RZ, RZ, R2 ;  /* 0x000000ffff067224 */ /* 0x004fe200078e0002 */
[----:B------:R-:W-:-:S04]  /*155b0*/  @!P0 MOV R2, 0x400 ;  /* 0x0000040000028802 */ /* 0x000fc80000000f00 */
[----:B0-----:R-:W-:Y:S01]  /*155c0*/  @!P0 LEA R17, R0, R2, 0x18 ;  /* 0x0000000200118211 */ /* 0x001fe200078ec0ff */
[----:B------:R-:W-:Y:S02]  /*155d0*/  IMAD.U32 R0, RZ, RZ, UR43 ;  /* 0x0000002bff007e24 */ /* 0x000fe4000f8e00ff */
[----:B---3--:R-:W-:Y:S02]  /*155e0*/  IMAD.MOV.U32 R5, RZ, RZ, R3 ;  /* 0x000000ffff057224 */ /* 0x008fe400078e0003 */
[----:B------:R-:W-:-:S05]  /*155f0*/  @!P0 IMAD.MOV.U32 R7, RZ, RZ, R0 ;  /* 0x000000ffff078224 */ /* 0x000fca00078e0000 */
[----:B----4-:R2:W-:Y:S01]  /*15600*/  @!P0 STS.128 [R17+0x388d0], R4 ;  /* 0x0388d00411008388 */ /* 0x0105e20000000c00 */
[----:B------:R-:W-:Y:S06]  /*15610*/  BAR.ARV 0x5, 0x180 ;  /* 0x0146000000007b1d */ /* 0x000fec0000002000 */
.L_x_263:
[----:B------:R-:W-:Y:S02]  /*15620*/  ULDC UR4, c[0x0][0xc3c] ;  /* 0x00030f0000047ab9 */ /* 0x000fe40000000800 */
[----:B------:R-:W-:-:S06]  /*15630*/  UISETP.GE.AND UP0, UPT, UR43, UR4, UPT ;  /* 0x000000042b00728c */ /* 0x000fcc000bf06270 */
[----:B------:R-:W-:-:S13]  /*15640*/  PLOP3.LUT P0, PT, PT, PT, UP0, 0x80, 0x0 ;  /* 0x000000000000781c */ /* 0x000fda0003f0f008 */
[----:B------:R-:W-:Y:S05]  /*15650*/  @!P0 BRA `(.L_x_269) ;  /* 0xffffffac00208947 */ /* 0x000fea000383ffff */
.L_x_199:
[----:B------:R-:W3:Y:S01]  /*15660*/  LDL.LU R0, [R1+0x40] ;  /* 0x0000400001007983 */ /* 0x000ee20000300800 */
[----:B------:R-:W-:Y:S01]  /*15670*/  BSSY B0, `(.L_x_270) ;  /* 0x000000b000007945 */ /* 0x000fe20003800000 */
[----:B-12---:R-:W1:Y:S01]  /*15680*/  S2R R5, SR_CgaCtaId ;  /* 0x0000000000057919 */ /* 0x006e620000008800 */
[----:B---3--:R-:W-:-:S05]  /*15690*/  VIADD R0, R0, 0x1 ;  /* 0x0000000100007836 */ /* 0x008fca0000000000 */
[----:B0-----:R-:W-:-:S04]  /*156a0*/  LEA.HI R2, R0, R0, RZ, 0x1 ;  /* 0x0000000000027211 */ /* 0x001fc800078f08ff */
[----:B------:R-:W-:-:S05]  /*156b0*/  LOP3.LUT R3, R2, 0xfffffffe, RZ, 0xc0, !PT ;  /* 0xfffffffe02037812 */ /* 0x000fca00078ec0ff */
[----:B------:R-:W-:Y:S01]  /*156c0*/  IMAD.IADD R3, R0, 0x1, -R3 ;  /* 0x0000000100037824 */ /* 0x000fe200078e0a03 */
[----:B------:R-:W-:-:S04]  /*156d0*/  MOV R0, 0x400 ;  /* 0x0000040000007802 */ /* 0x000fc80000000f00 */
[----:B-1----:R-:W-:Y:S02]  /*156e0*/  LEA R0, R5, R0, 0x18 ;  /* 0x0000000005007211 */ /* 0x002fe400078ec0ff */
[----:B------:R-:W-:-:S04]  /*156f0*/  SHF.L.U32 R3, R3, 0x1f, RZ ;  /* 0x0000001f03037819 */ /* 0x000fc800000006ff */
[----:B------:R-:W0:Y:S02]  /*15700*/  SYNCS.PHASECHK.TRANS64.TRYWAIT P0, [R0+URZ+0x38820], R3 ;  /* 0x03882003000075a7 */ /* 0x000e24000800017f */
[----:B0-----:R-:W-:Y:S05]  /*15710*/  @!P0 BRA `(.L_x_271) ;  /* 0x0000001000f88947 */ /* 0x001fea0003800000 */
.L_x_318:
[----:B------:R-:W-:Y:S05]  /*15720*/  BSYNC B0 ;  /* 0x0000000000007941 */ /* 0x000fea0003800000 */
.L_x_270:
[----:B------:R-:W-:-:S03]  /*15730*/  UMOV UR4, 0xffffffff ;  /* 0xffffffff00047882 */ /* 0x000fc60000000000 */
[----:B------:R-:W-:Y:S05]  /*15740*/  BRA.DIV UR4, `(.L_x_272) ;  /* 0x0000001604007947 */ /* 0x000fea000b800000 */
[----:B------:R-:W1:Y:S02]  /*15750*/  S2R R2, SR_TID.X ;  /* 0x0000000000027919 */ /* 0x000e640000002100 */
[----:B-1----:R-:W-:-:S04]  /*15760*/  SHF.R.U32.HI R2, RZ, 0x5, R2 ;  /* 0x00000005ff027819 */ /* 0x002fc80000011602 */
[----:B------:R-:W-:-:S05]  /*15770*/  LOP3.LUT R2, R2, 0x3, RZ, 0xc0, !PT ;  /* 0x0000000302027812 */ /* 0x000fca00078ec0ff */
[----:B------:R1:W2:Y:S02]  /*15780*/  SHFL.IDX PT, R14, R2, RZ, 0x1f ;  /* 0x00001fff020e7589 */ /* 0x0002a400000e0000 */
.L_x_321:
[----:B--2---:R-:W-:Y:S01]  /*15790*/  ISETP.NE.AND P0, PT, R14, RZ, PT ;  /* 0x000000ff0e00720c */ /* 0x004fe20003f05270 */
[----:B------:R-:W-:-:S12]  /*157a0*/  BSSY B0, `(.L_x_273) ;  /* 0x000002e000007945 */ /* 0x000fd80003800000 */
[----:B------:R-:W-:Y:S05]  /*157b0*/  @P0 BRA `(.L_x_274) ;  /* 0x0000000000b00947 */ /* 0x000fea0003800000 */
[----:B------:R-:W-:-:S03]  /*157c0*/  UMOV UR4, 0xffffffff ;  /* 0xffffffff00047882 */ /* 0x000fc60000000000 */
[----:B------:R-:W-:Y:S05]  /*157d0*/  BRA.DIV UR4, `(.L_x_275) ;  /* 0x0000001604107947 */ /* 0x000fea000b800000 */
[----:B------:R-:W-:-:S13]  /*157e0*/  ELECT P6, URZ, PT ;  /* 0x00000000003f782f */ /* 0x000fda00038c0000 */
.L_x_324:
[----:B------:R-:W-:Y:S05]  /*157f0*/  @!P6 BRA `(.L_x_274) ;  /* 0x0000000000a0e947 */ /* 0x000fea0003800000 */
[----:B------:R-:W-:-:S06]  /*15800*/  ULOP3.LUT UR4, UR38, 0x2, URZ, 0xfc, !UPT ;  /* 0x0000000226047892 */ /* 0x000fcc000f8efc3f */
[----:B-1----:R-:W-:-:S05]  /*15810*/  IMAD.U32 R2, RZ, RZ, UR4 ;  /* 0x00000004ff027e24 */ /* 0x002fca000f8e00ff */
[----:B------:R-:W-:-:S13]  /*15820*/  ISETP.NE.AND P0, PT, R2, 0x3, PT ;  /* 0x000000030200780c */ /* 0x000fda0003f05270 */
[----:B------:R-:W-:Y:S05]  /*15830*/  @!P0 BRA `(.L_x_276) ;  /* 0x0000000000048947 */ /* 0x000fea0003800000 */
[----:B------:R-:W-:Y:S01]  /*15840*/  BPT.TRAP 0x1 ;  /* 0x000000040000795c */ /* 0x000fe20000300000 */
.L_x_276:
[----:B0-----:R-:W2:Y:S04]  /*15850*/  LDL R3, [R1+0x4] ;  /* 0x0000040001037983 */ /* 0x001ea80000100800 */
[----:B------:R-:W3:Y:S01]  /*15860*/  LDL.LU R7, [R1+0xc] ;  /* 0x00000c0001077983 */ /* 0x000ee20000300800 */
[----:B------:R-:W-:-:S04]  /*15870*/  VIADD R2, R0, 0x38840 ;  /* 0x0003884000027836 */ /* 0x000fc80000000000 */
[C---:B--2---:R-:W-:Y:S02]  /*15880*/  IMAD R6, R3.reuse, 0x8, R2 ;  /* 0x0000000803067824 */ /* 0x044fe400078e0202 */
[----:B------:R-:W-:Y:S01]  /*15890*/  VIADD R3, R3, 0x1 ;  /* 0x0000000103037836 */ /* 0x000fe20000000000 */
[----:B---3--:R-:W-:-:S04]  /*158a0*/  SHF.L.U32 R5, R7, 0x1f, RZ ;  /* 0x0000001f07057819 */ /* 0x008fc800000006ff */
[C---:B------:R-:W-:Y:S01]  /*158b0*/  ISETP.NE.AND P2, PT, R3.reuse, 0x2, PT ;  /* 0x000000020300780c */ /* 0x040fe20003f45270 */
[----:B------:R-:W0:Y:S03]  /*158c0*/  SYNCS.PHASECHK.TRANS64.TRYWAIT P1, [R6+URZ], R5 ;  /* 0x00000005060075a7 */ /* 0x000e26000802017f */
[----:B------:R-:W-:Y:S02]  /*158d0*/  SEL R4, RZ, 0x1, P2 ;  /* 0x00000001ff047807 */ /* 0x000fe40001000000 */
[----:B------:R-:W-:Y:S02]  /*158e0*/  SEL R3, R3, RZ, P2 ;  /* 0x000000ff03037207 */ /* 0x000fe40001000000 */
[----:B------:R-:W-:-:S03]  /*158f0*/  LOP3.LUT R4, R7, R4, RZ, 0x3c, !PT ;  /* 0x0000000407047212 */ /* 0x000fc600078e3cff */
[----:B------:R-:W-:Y:S01]  /*15900*/  IMAD R7, R3, 0x8, R2 ;  /* 0x0000000803077824 */ /* 0x000fe200078e0202 */
[----:B------:R-:W-:Y:S01]  /*15910*/  SHF.L.U32 R2, R4, 0x1f, RZ ;  /* 0x0000001f04027819 */ /* 0x000fe200000006ff */
[----:B0-----:R-:W-:Y:S06]  /*15920*/  @!P1 BRA `(.L_x_277) ;  /* 0x0000001000dc9947 */ /* 0x001fec0003800000 */
.L_x_325:
[----:B------:R-:W1:Y:S02]  /*15930*/  SYNCS.PHASECHK.TRANS64.TRYWAIT P1, [R7+URZ], R2 ;  /* 0x00000002070075a7 */ /* 0x000e64000802017f */
[----:B-1----:R-:W-:Y:S05]  /*15940*/  @!P1 BRA `(.L_x_278) ;  /* 0x0000001000e89947 */ /* 0x002fea0003800000 */
.L_x_326:
[----:B------:R-:W-:Y:S05]  /*15950*/  @!P0 BRA `(.L_x_279) ;  /* 0x0000000000048947 */ /* 0x000fea0003800000 */
[----:B------:R-:W-:Y:S01]  /*15960*/  BPT.TRAP 0x1 ;  /* 0x000000040000795c */ /* 0x000fe20000300000 */
.L_x_279:
[----:B------:R-:W2:Y:S02]  /*15970*/  LDL.LU R4, [R1+0x4] ;  /* 0x0000040001047983 */ /* 0x000ea40000300800 */
[----:B--2---:R-:W-:-:S04]  /*15980*/  IMAD R4, R4, 0x8, R0 ;  /* 0x0000000804047824 */ /* 0x004fc800078e0200 */
[----:B------:R-:W2:Y:S02]  /*15990*/  SYNCS.PHASECHK.TRANS64.TRYWAIT P1, [R4+URZ+0x38860], R5 ;  /* 0x03886005040075a7 */ /* 0x000ea4000802017f */
[----:B--2---:R-:W-:Y:S05]  /*159a0*/  @!P1 BRA `(.L_x_280) ;  /* 0x0000001000e49947 */ /* 0x004fea0003800000 */
.L_x_327:
[----:B------:R-:W-:Y:S05]  /*159b0*/  @!P0 BRA `(.L_x_281) ;  /* 0x0000000000048947 */ /* 0x000fea0003800000 */
[----:B------:R-:W-:Y:S01]  /*159c0*/  BPT.TRAP 0x1 ;  /* 0x000000040000795c */ /* 0x000fe20000300000 */
.L_x_281:
[----:B------:R-:W-:-:S04]  /*159d0*/  IMAD R3, R3, 0x8, R0 ;  /* 0x0000000803037824 */ /* 0x000fc800078e0200 */
[----:B------:R-:W3:Y:S02]  /*159e0*/  SYNCS.PHASECHK.TRANS64.TRYWAIT P1, [R3+URZ+0x38860], R2 ;  /* 0x03886002030075a7 */ /* 0x000ee4000802017f */
[----:B---3--:R-:W-:Y:S05]  /*159f0*/  @!P1 BRA `(.L_x_282) ;  /* 0x0000001000e49947 */ /* 0x008fea0003800000 */
.L_x_328:
[----:B------:R-:W-:Y:S05]  /*15a00*/  @!P0 BRA `(.L_x_283) ;  /* 0x0000000000048947 */ /* 0x000fea0003800000 */
[----:B------:R-:W-:Y:S01]  /*15a10*/  BPT.TRAP 0x1 ;  /* 0x000000040000795c */ /* 0x000fe20000300000 */
.L_x_283:
[----:B------:R-:W4:Y:S02]  /*15a20*/  SYNCS.PHASECHK.TRANS64.TRYWAIT P0, [R4+URZ+0x38880], R5 ;  /* 0x03888005040075a7 */ /* 0x000f24000800017f */
[----:B----4-:R-:W-:Y:S05]  /*15a30*/  @!P0 BRA `(.L_x_284) ;  /* 0x0000001000e88947 */ /* 0x010fea0003800000 */
.L_x_285:
[----:B------:R0:W0:Y:S02]  /*15a40*/  SYNCS.PHASECHK.TRANS64.TRYWAIT P0, [R3+URZ+0x38880], R2 ;  /* 0x03888002030075a7 */ /* 0x000024000800017f */
[----:B0-----:R-:W-:Y:S05]  /*15a50*/  @!P0 NANOSLEEP.SYNCS 0x989680 ;  /* 0x009896800000895d */ /* 0x001fea0003900000 */
[----:B------:R-:W0:Y:S02]  /*15a60*/  @!P0 SYNCS.PHASECHK.TRANS64 P0, [R3+URZ+0x38880], R2 ;  /* 0x03888002030085a7 */ /* 0x000e24000800007f */
[----:B0-----:R-:W-:Y:S05]  /*15a70*/  @!P0 BRA `(.L_x_285) ;  /* 0xfffffffc00f08947 */ /* 0x001fea000383ffff */
.L_x_274:
[----:B------:R-:W-:Y:S05]  /*15a80*/  BSYNC B0 ;  /* 0x0000000000007941 */ /* 0x000fea0003800000 */
.L_x_273:
[----:B------:R-:W-:Y:S05]  /*15a90*/  EXIT ;  /* 0x000000000000794d */ /* 0x000fea0003800000 */
.L_x_148:
[----:B0-----:R0:W1:Y:S02]  /*15aa0*/  SYNCS.PHASECHK.TRANS64.TRYWAIT P1, [R2+URZ+0x38800], R11 ;  /* 0x0388000b020075a7 */ /* 0x001064000802017f */
[----:B-1----:R-:W-:Y:S05]  /*15ab0*/  @!P1 NANOSLEEP.SYNCS 0x989680 ;  /* 0x009896800000995d */ /* 0x002fea0003900000 */
[----:B------:R-:W1:Y:S02]  /*15ac0*/  @!P1 SYNCS.PHASECHK.TRANS64 P1, [R2+URZ+0x38800], R11 ;  /* 0x0388000b020095a7 */ /* 0x000e64000802007f */
[----:B-1----:R-:W-:Y:S05]  /*15ad0*/  @!P1 BRA `(.L_x_148) ;  /* 0xfffffffc00f09947 */ /* 0x002fea000383ffff */
[----:B------:R-:W-:Y:S05]  /*15ae0*/  BRA `(.L_x_286) ;  /* 0xfffffec400c47947 */ /* 0x000fea000383ffff */
.L_x_152:
[----:B--2---:R2:W3:Y:S02]  /*15af0*/  SYNCS.PHASECHK.TRANS64.TRYWAIT P1, [R4+URZ+0x38830], R5 ;  /* 0x03883005040075a7 */ /* 0x0044e4000802017f */
[----:B---3--:R-:W-:Y:S05]  /*15b00*/  @!P1 NANOSLEEP.SYNCS 0x989680 ;  /* 0x009896800000995d */ /* 0x008fea0003900000 */
[----:B------:R-:W3:Y:S02]  /*15b10*/  @!P1 SYNCS.PHASECHK.TRANS64 P1, [R4+URZ+0x38830], R5 ;  /* 0x03883005040095a7 */ /* 0x000ee4000802007f */
[----:B---3--:R-:W-:Y:S05]  /*15b20*/  @!P1 BRA `(.L_x_152) ;  /* 0xfffffffc00f09947 */ /* 0x008fea000383ffff */
[----:B------:R-:W-:Y:S05]  /*15b30*/  BRA `(.L_x_151) ;  /* 0xfffffec400ec7947 */ /* 0x000fea000383ffff */
.L_x_157:
[----:B-1----:R-:W-:-:S04]  /*15b40*/  IMAD.U32 R3, RZ, RZ, UR6 ;  /* 0x00000006ff037e24 */ /* 0x002fc8000f8e00ff */
[----:B------:R1:W2:Y:S03]  /*15b50*/  SYNCS.PHASECHK.TRANS64.TRYWAIT P1, [R3+URZ+0x38830], R2 ;  /* 0x03883002030075a7 */ /* 0x0002a6000802017f */
[----:B--2---:R-:W-:Y:S05]  /*15b60*/  @!P1 NANOSLEEP.SYNCS 0x989680 ;  /* 0x009896800000995d */ /* 0x004fea0003900000 */
[----:B------:R-:W2:Y:S02]  /*15b70*/  @!P1 SYNCS.PHASECHK.TRANS64 P1, [R3+URZ+0x38830], R2 ;  /* 0x03883002030095a7 */ /* 0x000ea4000802007f */
[----:B--2---:R-:W-:Y:S05]  /*15b80*/  @!P1 BRA `(.L_x_157) ;  /* 0xfffffffc00ec9947 */ /* 0x004fea000383ffff */
[----:B------:R-:W-:Y:S05]  /*15b90*/  BRA `(.L_x_154) ;  /* 0xfffffef8009c7947 */ /* 0x000fea000383ffff */
.L_x_161:
[----:B-1----:R-:W-:-:S04]  /*15ba0*/  IMAD.U32 R3, RZ, RZ, UR6 ;  /* 0x00000006ff037e24 */ /* 0x002fc8000f8e00ff */
[----:B------:R1:W2:Y:S03]  /*15bb0*/  SYNCS.PHASECHK.TRANS64.TRYWAIT P1, [R3+URZ+0x38850], R2 ;  /* 0x03885002030075a7 */ /* 0x0002a6000802017f */
[----:B--2---:R-:W-:Y:S05]  /*15bc0*/  @!P1 NANOSLEEP.SYNCS 0x989680 ;  /* 0x009896800000995d */ /* 0x004fea0003900000 */
[----:B------:R-:W2:Y:S02]  /*15bd0*/  @!P1 SYNCS.PHASECHK.TRANS64 P1, [R3+URZ+0x38850], R2 ;  /* 0x03885002030095a7 */ /* 0x000ea4000802007f */
[----:B--2---:R-:W-:Y:S05]  /*15be0*/  @!P1 BRA `(.L_x_161) ;  /* 0xfffffffc00ec9947 */ /* 0x004fea000383ffff */
[----:B------:R-:W-:Y:S05]  /*15bf0*/  BRA `(.L_x_158) ;  /* 0xfffffefc007c7947 */ /* 0x000fea000383ffff */
.L_x_167:
[----:B--2---:R2:W3:Y:S02]  /*15c00*/  SYNCS.PHASECHK.TRANS64.TRYWAIT P1, [R14+URZ+0x38850], R7 ;  /* 0x038850070e0075a7 */ /* 0x0044e4000802017f */
[----:B---3--:R-:W-:Y:S05]  /*15c10*/  @!P1 NANOSLEEP.SYNCS 0x989680 ;  /* 0x009896800000995d */ /* 0x008fea0003900000 */
[----:B------:R-:W3:Y:S02]  /*15c20*/  @!P1 SYNCS.PHASECHK.TRANS64 P1, [R14+URZ+0x38850], R7 ;  /* 0x038850070e0095a7 */ /* 0x000ee4000802007f */
[----:B---3--:R-:W-:Y:S05]  /*15c30*/  @!P1 BRA `(.L_x_167) ;  /* 0xfffffffc00f09947 */ /* 0x008fea000383ffff */
[----:B------:R-:W-:Y:S05]  /*15c40*/  BRA `(.L_x_166) ;  /* 0xffffff2400847947 */ /* 0x000fea000383ffff */
.L_x_215:
[----:B------:R-:W-:Y:S02]  /*15c50*/  IMAD.MOV.U32 R13, RZ, RZ, R0 ;  /* 0x000000ffff0d7224 */ /* 0x000fe400078e0000 */
[----:B------:R-:W-:Y:S02]  /*15c60*/  IMAD.MOV.U32 R12, RZ, RZ, RZ ;  /* 0x000000ffff0c7224 */ /* 0x000fe400078e00ff */
[----:B------:R-:W-:Y:S02]  /*15c70*/  IMAD.MOV.U32 R11, RZ, RZ, 0x1f ;  /* 0x0000001fff0b7424 */ /* 0x000fe400078e00ff */
[----:B------:R-:W-:-:S07]  /*15c80*/  IMAD.MOV.U32 R15, RZ, RZ, -0x1 ;  /* 0xffffffffff0f7424 */ /* 0x000fce00078e00ff */
[----:B--2---:R-:W-:Y:S05]  /*15c90*/  WARPSYNC.COLLECTIVE R15, `(.L_x_287) ;  /* 0x000000000f087348 */ /* 0x004fea0003c00000 */
[----:B------:R0:W1:Y:S02]  /*15ca0*/  SHFL.IDX P6, R14, R13, R12, R11 ;  /* 0x0000000c0d0e7389 */ /* 0x00006400000c000b */
[----:B012---:R-:W-:Y:S01]  /*15cb0*/  ENDCOLLECTIVE ;  /* 0x000000000000791b */ /* 0x007fe20003800000 */
.L_x_287:
[----:B------:R-:W-:Y:S05]  /*15cc0*/  BRA `(.L_x_288) ;  /* 0xffffffb400a07947 */ /* 0x000fea000383ffff */
.L_x_217:
[----:B------:R-:W-:Y:S01]  /*15cd0*/  BSSY B0, `(.L_x_289) ;  /* 0x0000006000007945 */ /* 0x000fe20003800000 */
[----:B------:R-:W-:-:S07]  /*15ce0*/  IMAD.MOV.U32 R15, RZ, RZ, -0x1 ;  /* 0xffffffffff0f7424 */ /* 0x000fce00078e00ff */
[----:B--2---:R-:W-:Y:S05]  /*15cf0*/  WARPSYNC.COLLECTIVE R15, `(.L_x_290) ;  /* 0x000000000f0c7348 */ /* 0x004fea0003c00000 */
[----:B------:R-:W-:Y:S02]  /*15d00*/  ELECT P6, UR62, PT ;  /* 0x00000000003e782f */ /* 0x000fe400038c0000 */
[----:B------:R-:W-:Y:S01]  /*15d10*/  MOV R14, UR62 ;  /* 0x0000003e000e7c02 */ /* 0x000fe20008000f00 */
[----:B--2---:R-:W-:Y:S10]  /*15d20*/  ENDCOLLECTIVE ;  /* 0x000000000000791b */ /* 0x004ff40003800000 */
.L_x_290:
[----:B------:R-:W-:Y:S05]  /*15d30*/  BSYNC B0 ;  /* 0x0000000000007941 */ /* 0x000fea0003800000 */
.L_x_289:
[----:B------:R-:W-:Y:S05]  /*15d40*/  BRA `(.L_x_291) ;  /* 0xffffffb400ac7947 */ /* 0x000fea000383ffff */
.L_x_219:
[----:B0-----:R0:W1:Y:S02]  /*15d50*/  SYNCS.PHASECHK.TRANS64.TRYWAIT P0, [R2+URZ+0x38880], R4 ;  /* 0x03888004020075a7 */ /* 0x001064000800017f */
[----:B-1----:R-:W-:Y:S05]  /*15d60*/  @!P0 NANOSLEEP.SYNCS 0x989680 ;  /* 0x009896800000895d */ /* 0x002fea0003900000 */
[----:B------:R-:W1:Y:S02]  /*15d70*/  @!P0 SYNCS.PHASECHK.TRANS64 P0, [R2+URZ+0x38880], R4 ;  /* 0x03888004020085a7 */ /* 0x000e64000800007f */
[----:B-1----:R-:W-:Y:S05]  /*15d80*/  @!P0 BRA `(.L_x_219) ;  /* 0xfffffffc00f08947 */ /* 0x002fea000383ffff */
[----:B------:R-:W-:Y:S05]  /*15d90*/  BRA `(.L_x_292) ;  /* 0xffffffb800107947 */ /* 0x000fea000383ffff */
.L_x_221:
[----:B-1----:R1:W2:Y:S02]  /*15da0*/  SYNCS.PHASECHK.TRANS64.TRYWAIT P0, [R2+URZ+0x38840], R4 ;  /* 0x03884004020075a7 */ /* 0x0022a4000800017f */
[----:B--2---:R-:W-:Y:S05]  /*15db0*/  @!P0 NANOSLEEP.SYNCS 0x989680 ;  /* 0x009896800000895d */ /* 0x004fea0003900000 */
[----:B------:R-:W2:Y:S02]  /*15dc0*/  @!P0 SYNCS.PHASECHK.TRANS64 P0, [R2+URZ+0x38840], R4 ;  /* 0x03884004020085a7 */ /* 0x000ea4000800007f */
[----:B--2---:R-:W-:Y:S05]  /*15dd0*/  @!P0 BRA `(.L_x_221) ;  /* 0xfffffffc00f08947 */ /* 0x004fea000383ffff */
[----:B------:R-:W-:Y:S05]  /*15de0*/  BRA `(.L_x_293) ;  /* 0xffffffb8007c7947 */ /* 0x000fea000383ffff */
.L_x_225:
[----:B------:R0:W5:Y:S01]  /*15df0*/  LDL.LU R8, [R1+0x3c] ;  /* 0x00003c0001087983 */ /* 0x0001620000300800 */
[----:B------:R-:W-:Y:S01]  /*15e00*/  IMAD.MOV.U32 R13, RZ, RZ, R2 ;  /* 0x000000ffff0d7224 */ /* 0x000fe200078e0002 */
[----:B------:R-:W-:Y:S01]  /*15e10*/  LOP3.LUT R7, R7, 0x7f, RZ, 0xc0, !PT ;  /* 0x0000007f07077812 */ /* 0x000fe200078ec0ff */
[----:B------:R-:W-:Y:S02]  /*15e20*/  IMAD.MOV.U32 R12, RZ, RZ, RZ ;  /* 0x000000ffff0c7224 */ /* 0x000fe400078e00ff */
[----:B------:R-:W-:Y:S01]  /*15e30*/  IMAD.MOV.U32 R11, RZ, RZ, 0x181f ;  /* 0x0000181fff0b7424 */ /* 0x000fe200078e00ff */
[----:B------:R-:W-:Y:S01]  /*15e40*/  SHF.R.U32.HI R3, RZ, 0x3, R7 ;  /* 0x00000003ff037819 */ /* 0x000fe20000011607 */
[----:B------:R-:W-:-:S04]  /*15e50*/  IMAD.MOV.U32 R15, RZ, RZ, -0x1 ;  /* 0xffffffffff0f7424 */ /* 0x000fc800078e00ff */
[----:B0-----:R-:W-:-:S07]  /*15e60*/  IMAD.IADD R3, R3, 0x1, R5 ;  /* 0x0000000103037824 */ /* 0x001fce00078e0205 */
[----:B-----5:R-:W-:Y:S05]  /*15e70*/  WARPSYNC.COLLECTIVE R15, `(.L_x_294) ;  /* 0x000000000f087348 */ /* 0x020fea0003c00000 */
[----:B------:R0:W1:Y:S02]  /*15e80*/  SHFL.IDX P6, R14, R13, R12, R11 ;  /* 0x0000000c0d0e7389 */ /* 0x00006400000c000b */
[----:B01---5:R-:W-:Y:S01]  /*15e90*/  ENDCOLLECTIVE ;  /* 0x000000000000791b */ /* 0x023fe20003800000 */
.L_x_294:
[----:B------:R-:W-:Y:S02]  /*15ea0*/  VIADD R5, R3, 0x10 ;  /* 0x0000001003057836 */ /* 0x000fe40000000000 */
[----:B------:R-:W-:Y:S02]  /*15eb0*/  IMAD.MOV.U32 R13, RZ, RZ, R0 ;  /* 0x000000ffff0d7224 */ /* 0x000fe400078e0000 */
[----:B------:R-:W-:Y:S02]  /*15ec0*/  IMAD R4, R8, R6, RZ ;  /* 0x0000000608047224 */ /* 0x000fe400078e02ff */
[----:B------:R-:W-:-:S07]  /*15ed0*/  IMAD.MOV.U32 R6, RZ, RZ, R14 ;  /* 0x000000ffff067224 */ /* 0x000fce00078e000e */
[----:B------:R-:W-:Y:S05]  /*15ee0*/  WARPSYNC.COLLECTIVE R15, `(.L_x_295) ;  /* 0x000000000f087348 */ /* 0x000fea0003c00000 */
[----:B------:R0:W1:Y:S02]  /*15ef0*/  SHFL.IDX P6, R14, R13, R12, R11 ;  /* 0x0000000c0d0e7389 */ /* 0x00006400000c000b */
[----:B01----:R-:W-:Y:S01]  /*15f00*/  ENDCOLLECTIVE ;  /* 0x000000000000791b */ /* 0x003fe20003800000 */
.L_x_295:
[----:B------:R-:W-:Y:S01]  /*15f10*/  ISETP.GE.AND P2, PT, R3, R4, PT ;  /* 0x000000040300720c */ /* 0x000fe20003f46270 */
[----:B------:R-:W-:Y:S02]  /*15f20*/  IMAD.MOV.U32 R13, RZ, RZ, R2 ;  /* 0x000000ffff0d7224 */ /* 0x000fe400078e0002 */
[----:B------:R-:W-:Y:S02]  /*15f30*/  IMAD.MOV.U32 R12, RZ, RZ, 0x1 ;  /* 0x00000001ff0c7424 */ /* 0x000fe400078e00ff */
[----:B------:R-:W-:-:S08]  /*15f40*/  IMAD.MOV.U32 R7, RZ, RZ, R14 ;  /* 0x000000ffff077224 */ /* 0x000fd000078e000e */
[----:B------:R-:W-:Y:S05]  /*15f50*/  WARPSYNC.COLLECTIVE R15, `(.L_x_296) ;  /* 0x000000000f087348 */ /* 0x000fea0003c00000 */
[----:B------:R0:W1:Y:S02]  /*15f60*/  SHFL.IDX P6, R14, R13, R12, R11 ;  /* 0x0000000c0d0e7389 */ /* 0x00006400000c000b */
[----:B01----:R-:W-:Y:S01]  /*15f70*/  ENDCOLLECTIVE ;  /* 0x000000000000791b */ /* 0x003fe20003800000 */
.L_x_296:
[----:B------:R-:W-:-:S05]  /*15f80*/  @!P2 IADD3 R7, P3, R10, R7, RZ ;  /* 0x000000070a07a210 */ /* 0x000fca0007f7e0ff */
[----:B------:R-:W-:-:S05]  /*15f90*/  @!P2 IMAD.X R6, RZ, RZ, R6, P3 ;  /* 0x000000ffff06a224 */ /* 0x000fca00018e0606 */
[----:B------:R-:W-:Y:S01]  /*15fa0*/  @!P2 LOP3.LUT R7, R7, R6, RZ, 0x3c, !PT ;  /* 0x000000060707a212 */ /* 0x000fe200078e3cff */
[----:B------:R-:W-:-:S03]  /*15fb0*/  IMAD.MOV.U32 R13, RZ, RZ, R0 ;  /* 0x000000ffff0d7224 */ /* 0x000fc600078e0000 */
[----:B------:R-:W-:-:S04]  /*15fc0*/  @!P2 LOP3.LUT R6, R7, R6, RZ, 0x3c, !PT ;  /* 0x000000060706a212 */ /* 0x000fc800078e3cff */
[----:B------:R-:W-:Y:S01]  /*15fd0*/  @!P2 LOP3.LUT R7, R7, R6, RZ, 0x3c, !PT ;  /* 0x000000060707a212 */ /* 0x000fe200078e3cff */
[----:B------:R-:W-:-:S07]  /*15fe0*/  IMAD.MOV.U32 R8, RZ, RZ, R14 ;  /* 0x000000ffff087224 */ /* 0x000fce00078e000e */
[----:B------:R-:W-:Y:S05]  /*15ff0*/  WARPSYNC.COLLECTIVE R15, `(.L_x_297) ;  /* 0x000000000f087348 */ /* 0x000fea0003c00000 */
[----:B------:R0:W1:Y:S02]  /*16000*/  SHFL.IDX P6, R14, R13, R12, R11 ;  /* 0x0000000c0d0e7389 */ /* 0x00006400000c000b */
[----:B01----:R-:W-:Y:S01]  /*16010*/  ENDCOLLECTIVE ;  /* 0x000000000000791b */ /* 0x003fe20003800000 */
.L_x_297:
[----:B------:R-:W-:Y:S01]  /*16020*/  @!PT LDS RZ, [RZ] ;  /* 0x00000000fffff984 */ /* 0x000fe20000000800 */
[----:B------:R-:W-:Y:S01]  /*16030*/  @!PT LDS RZ, [RZ] ;  /* 0x00000000fffff984 */ /* 0x000fe20000000800 */
[----:B------:R-:W-:Y:S01]  /*16040*/  @!PT LDS RZ, [RZ] ;  /* 0x00000000fffff984 */ /* 0x000fe20000000800 */
[----:B------:R0:W-:Y:S04]  /*16050*/  @!P2 LDGSTS.E.BYPASS.LTC128B.128 [R9+0x20400], desc[UR48][R6.64], !P0 ;  /* 0x204000000609afae */ /* 0x0001e8000c101d70 */
[----:B------:R0:W-:Y:S01]  /*16060*/  @!P2 LDGSTS.E.BYPASS.LTC128B.128 [R9+0x24400], desc[UR48][R6.64+0x80], !P1 ;  /* 0x244000800609afae */ /* 0x0001e2000c901d70 */
[----:B------:R-:W-:Y:S01]  /*16070*/  ISETP.GE.AND P2, PT, R5, R4, PT ;  /* 0x000000040500720c */ /* 0x000fe20003f46270 */
[----:B------:R-:W-:Y:S02]  /*16080*/  IMAD.MOV.U32 R13, RZ, RZ, R2 ;  /* 0x000000ffff0d7224 */ /* 0x000fe400078e0002 */
[----:B------:R-:W-:Y:S02]  /*16090*/  IMAD.MOV.U32 R12, RZ, RZ, 0x2 ;  /* 0x00000002ff0c7424 */ /* 0x000fe400078e00ff */
[----:B------:R-:W-:-:S08]  /*160a0*/  IMAD.MOV.U32 R5, RZ, RZ, R14 ;  /* 0x000000ffff057224 */ /* 0x000fd000078e000e */
[----:B0-----:R-:W-:Y:S05]  /*160b0*/  WARPSYNC.COLLECTIVE R15, `(.L_x_298) ;  /* 0x000000000f087348 */ /* 0x001fea0003c00000 */
[----:B------:R1:W2:Y:S02]  /*160c0*/  SHFL.IDX P6, R14, R13, R12, R11 ;  /* 0x0000000c0d0e7389 */ /* 0x0002a400000c000b */
[----:B012---:R-:W-:Y:S01]  /*160d0*/  ENDCOLLECTIVE ;  /* 0x000000000000791b */ /* 0x007fe20003800000 */
.L_x_298:
[----:B------:R-:W-:Y:S01]  /*160e0*/  @!P2 IADD3 R7, P3, R10, R5, RZ ;  /* 0x000000050a07a210 */ /* 0x000fe20007f7e0ff */
[----:B------:R-:W-:-:S04]  /*160f0*/  VIADD R5, R3, 0x20 ;  /* 0x0000002003057836 */ /* 0x000fc80000000000 */
        /* <DEDUP_REMOVED lines=9> */
[----:B------:R0:W-:Y:S01]  /*16190*/  @!P2 LDGSTS.E.BYPASS.LTC128B.128 [R9+0x24c00], desc[UR48][R6.64+0x80], !P1 ;  /* 0x24c000800609afae */ /* 0x0001e2000c901d70 */
[----:B------:R-:W-:Y:S01]  /*161a0*/  ISETP.GE.AND P2, PT, R5, R4, PT ;  /* 0x000000040500720c */ /* 0x000fe20003f46270 */
[----:B0-----:R-:W-:-:S12]  /*161b0*/  IMAD.MOV.U32 R6, RZ, RZ, R14 ;  /* 0x000000ffff067224 */ /* 0x001fd800078e000e */
[----:B------:R-:W-:Y:S05]  /*161c0*/  WARPSYNC.COLLECTIVE R15, `(.L_x_299) ;  /* 0x000000000f087348 */ /* 0x000fea0003c00000 */
[----:B------:R0:W1:Y:S02]  /*161d0*/  SHFL.IDX P6, R14, R13, R12, R11 ;  /* 0x0000000c0d0e7389 */ /* 0x00006400000c000b */
[----:B01----:R-:W-:Y:S01]  /*161e0*/  ENDCOLLECTIVE ;  /* 0x000000000000791b */ /* 0x003fe20003800000 */
.L_x_299:
[----:B------:R-:W-:Y:S02]  /*161f0*/  IMAD.MOV.U32 R13, RZ, RZ, R2 ;  /* 0x000000ffff0d7224 */ /* 0x000fe400078e0002 */
[----:B------:R-:W-:Y:S02]  /*16200*/  IMAD.MOV.U32 R12, RZ, RZ, 0x3 ;  /* 0x00000003ff0c7424 */ /* 0x000fe400078e00ff */
[----:B------:R-:W-:-:S07]  /*16210*/  IMAD.MOV.U32 R5, RZ, RZ, R14 ;  /* 0x000000ffff057224 */ /* 0x000fce00078e000e */
[----:B------:R-:W-:Y:S05]  /*16220*/  WARPSYNC.COLLECTIVE R15, `(.L_x_300) ;  /* 0x000000000f087348 */ /* 0x000fea0003c00000 */
[----:B------:R0:W1:Y:S02]  /*16230*/  SHFL.IDX P6, R14, R13, R12, R11 ;  /* 0x0000000c0d0e7389 */ /* 0x00006400000c000b */
[----:B01----:R-:W-:Y:S01]  /*16240*/  ENDCOLLECTIVE ;  /* 0x000000000000791b */ /* 0x003fe20003800000 */
.L_x_300:
[----:B------:R-:W-:-:S05]  /*16250*/  @!P2 IADD3 R5, P3, R10, R5, RZ ;  /* 0x000000050a05a210 */ /* 0x000fca0007f7e0ff */
[----:B------:R-:W-:-:S04]  /*16260*/  @!P2 IMAD.X R6, RZ, RZ, R6, P3 ;  /* 0x000000ffff06a224 */ /* 0x000fc800018e0606 */
[----:B------:R-:W-:Y:S02]  /*16270*/  @!P2 IMAD.MOV.U32 R7, RZ, RZ, R6 ;  /* 0x000000ffff07a224 */ /* 0x000fe400078e0006 */
[----:B------:R-:W-:Y:S02]  /*16280*/  @!P2 IMAD.MOV.U32 R6, RZ, RZ, R5 ;  /* 0x000000ffff06a224 */ /* 0x000fe400078e0005 */
[----:B------:R-:W-:Y:S02]  /*16290*/  IMAD.MOV.U32 R13, RZ, RZ, R0 ;  /* 0x000000ffff0d7224 */ /* 0x000fe400078e0000 */
[----:B------:R-:W-:Y:S01]  /*162a0*/  VIADD R5, R3, 0x30 ;  /* 0x0000003003057836 */ /* 0x000fe20000000000 */
        /* <DEDUP_REMOVED lines=10> */
.L_x_301:
[----:B------:R-:W-:Y:S02]  /*16350*/  IMAD.MOV.U32 R13, RZ, RZ, R2 ;  /* 0x000000ffff0d7224 */ /* 0x000fe400078e0002 */
[----:B------:R-:W-:Y:S02]  /*16360*/  IMAD.MOV.U32 R12, RZ, RZ, 0x4 ;  /* 0x00000004ff0c7424 */ /* 0x000fe400078e00ff */
[----:B------:R-:W-:-:S07]  /*16370*/  IMAD.MOV.U32 R5, RZ, RZ, R14 ;  /* 0x000000ffff057224 */ /* 0x000fce00078e000e */
[----:B------:R-:W-:Y:S05]  /*16380*/  WARPSYNC.COLLECTIVE R15, `(.L_x_302) ;  /* 0x000000000f087348 */ /* 0x000fea0003c00000 */
[----:B------:R0:W1:Y:S02]  /*16390*/  SHFL.IDX P6, R14, R13, R12, R11 ;  /* 0x0000000c0d0e7389 */ /* 0x00006400000c000b */
[----:B01----:R-:W-:Y:S01]  /*163a0*/  ENDCOLLECTIVE ;  /* 0x000000000000791b */ /* 0x003fe20003800000 */
.L_x_302:
        /* <DEDUP_REMOVED lines=16> */
.L_x_303:
[----:B------:R-:W-:Y:S02]  /*164b0*/  IMAD.MOV.U32 R13, RZ, RZ, R2 ;  /* 0x000000ffff0d7224 */ /* 0x000fe400078e0002 */
[----:B------:R-:W-:Y:S02]  /*164c0*/  IMAD.MOV.U32 R12, RZ, RZ, 0x5 ;  /* 0x00000005ff0c7424 */ /* 0x000fe400078e00ff */
[----:B------:R-:W-:-:S07]  /*164d0*/  IMAD.MOV.U32 R5, RZ, RZ, R14 ;  /* 0x000000ffff057224 */ /* 0x000fce00078e000e */
[----:B------:R-:W-:Y:S05]  /*164e0*/  WARPSYNC.COLLECTIVE R15, `(.L_x_304) ;  /* 0x000000000f087348 */ /* 0x000fea0003c00000 */
[----:B------:R0:W1:Y:S02]  /*164f0*/  SHFL.IDX P6, R14, R13, R12, R11 ;  /* 0x0000000c0d0e7389 */ /* 0x00006400000c000b */
[----:B01----:R-:W-:Y:S01]  /*16500*/  ENDCOLLECTIVE ;  /* 0x000000000000791b */ /* 0x003fe20003800000 */
.L_x_304:
        /* <DEDUP_REMOVED lines=16> */
.L_x_305:
[----:B------:R-:W-:Y:S02]  /*16610*/  IMAD.MOV.U32 R13, RZ, RZ, R2 ;  /* 0x000000ffff0d7224 */ /* 0x000fe400078e0002 */
[----:B------:R-:W-:Y:S02]  /*16620*/  IMAD.MOV.U32 R12, RZ, RZ, 0x6 ;  /* 0x00000006ff0c7424 */ /* 0x000fe400078e00ff */
[----:B------:R-:W-:-:S07]  /*16630*/  IMAD.MOV.U32 R5, RZ, RZ, R14 ;  /* 0x000000ffff057224 */ /* 0x000fce00078e000e */
[----:B------:R-:W-:Y:S05]  /*16640*/  WARPSYNC.COLLECTIVE R15, `(.L_x_306) ;  /* 0x000000000f087348 */ /* 0x000fea0003c00000 */
[----:B------:R0:W1:Y:S02]  /*16650*/  SHFL.IDX P6, R14, R13, R12, R11 ;  /* 0x0000000c0d0e7389 */ /* 0x00006400000c000b */
[----:B01----:R-:W-:Y:S01]  /*16660*/  ENDCOLLECTIVE ;  /* 0x000000000000791b */ /* 0x003fe20003800000 */
.L_x_306:
[----:B------:R-:W-:-:S05]  /*16670*/  @!P2 IADD3 R5, P3, R10, R5, RZ ;  /* 0x000000050a05a210 */ /* 0x000fca0007f7e0ff */
[----:B------:R-:W-:-:S04]  /*16680*/  @!P2 IMAD.X R6, RZ, RZ, R6, P3 ;  /* 0x000000ffff06a224 */ /* 0x000fc800018e0606 */
[----:B------:R-:W-:Y:S02]  /*16690*/  @!P2 IMAD.MOV.U32 R7, RZ, RZ, R6 ;  /* 0x000000ffff07a224 */ /* 0x000fe400078e0006 */
[----:B------:R-:W-:Y:S02]  /*166a0*/  @!P2 IMAD.MOV.U32 R6, RZ, RZ, R5 ;  /* 0x000000ffff06a224 */ /* 0x000fe400078e0005 */
[----:B------:R-:W-:-:S03]  /*166b0*/  IMAD.MOV.U32 R13, RZ, RZ, R0 ;  /* 0x000000ffff0d7224 */ /* 0x000fc600078e0000 */
        /* <DEDUP_REMOVED lines=9> */
.L_x_307:
[----:B------:R-:W-:-:S05]  /*16750*/  VIADD R7, R3, 0x60 ;  /* 0x0000006003077836 */ /* 0x000fca0000000000 */
[----:B------:R-:W-:Y:S01]  /*16760*/  ISETP.GE.AND P2, PT, R7, R4, PT ;  /* 0x000000040700720c */ /* 0x000fe20003f46270 */
[----:B------:R-:W-:Y:S02]  /*16770*/  IMAD.MOV.U32 R13, RZ, RZ, R2 ;  /* 0x000000ffff0d7224 */ /* 0x000fe400078e0002 */
[----:B------:R-:W-:Y:S02]  /*16780*/  IMAD.MOV.U32 R12, RZ, RZ, 0x7 ;  /* 0x00000007ff0c7424 */ /* 0x000fe400078e00ff */
[----:B------:R-:W-:-:S08]  /*16790*/  IMAD.MOV.U32 R5, RZ, RZ, R14 ;  /* 0x000000ffff057224 */ /* 0x000fd000078e000e */
[----:B------:R-:W-:Y:S05]  /*167a0*/  WARPSYNC.COLLECTIVE R15, `(.L_x_308) ;  /* 0x000000000f087348 */ /* 0x000fea0003c00000 */
[----:B------:R0:W1:Y:S02]  /*167b0*/  SHFL.IDX P6, R14, R13, R12, R11 ;  /* 0x0000000c0d0e7389 */ /* 0x00006400000c000b */
[----:B01----:R-:W-:Y:S01]  /*167c0*/  ENDCOLLECTIVE ;  /* 0x000000000000791b */ /* 0x003fe20003800000 */
.L_x_308:
[----:B------:R-:W-:-:S05]  /*167d0*/  @!P2 IADD3 R5, P3, R10, R5, RZ ;  /* 0x000000050a05a210 */ /* 0x000fca0007f7e0ff */
[----:B------:R-:W-:-:S04]  /*167e0*/  @!P2 IMAD.X R6, RZ, RZ, R6, P3 ;  /* 0x000000ffff06a224 */ /* 0x000fc800018e0606 */
[----:B------:R-:W-:Y:S02]  /*167f0*/  @!P2 IMAD.MOV.U32 R7, RZ, RZ, R6 ;  /* 0x000000ffff07a224 */ /* 0x000fe400078e0006 */
[----:B------:R-:W-:Y:S02]  /*16800*/  IMAD.MOV.U32 R13, RZ, RZ, R0 ;  /* 0x000000ffff0d7224 */ /* 0x000fe400078e0000 */
[----:B------:R-:W-:-:S05]  /*16810*/  @!P2 IMAD.MOV.U32 R6, RZ, RZ, R5 ;  /* 0x000000ffff06a224 */ /* 0x000fca00078e0005 */
[----:B------:R-:W-:Y:S01]  /*16820*/  @!PT LDS RZ, [RZ] ;  /* 0x00000000fffff984 */ /* 0x000fe20000000800 */
[----:B------:R-:W-:Y:S01]  /*16830*/  @!PT LDS RZ, [RZ] ;  /* 0x00000000fffff984 */ /* 0x000fe20000000800 */
[----:B------:R-:W-:Y:S01]  /*16840*/  @!PT LDS RZ, [RZ] ;  /* 0x00000000fffff984 */ /* 0x000fe20000000800 */
[----:B------:R0:W-:Y:S01]  /*16850*/  @!P2 LDGSTS.E.BYPASS.LTC128B.128 [R9+0x23400], desc[UR48][R6.64], !P0 ;  /* 0x234000000609afae */ /* 0x0001e2000c101d70 */
[----:B------:R-:W-:-:S03]  /*16860*/  IMAD.MOV.U32 R5, RZ, RZ, R14 ;  /* 0x000000ffff057224 */ /* 0x000fc600078e000e */
[----:B------:R0:W-:Y:S04]  /*16870*/  @!P2 LDGSTS.E.BYPASS.LTC128B.128 [R9+0x27400], desc[UR48][R6.64+0x80], !P1 ;  /* 0x274000800609afae */ /* 0x0001e8000c901d70 */
[----:B0-----:R-:W-:Y:S05]  /*16880*/  WARPSYNC.COLLECTIVE R15, `(.L_x_309) ;  /* 0x000000000f087348 */ /* 0x001fea0003c00000 */
[----:B------:R1:W2:Y:S02]  /*16890*/  SHFL.IDX P6, R14, R13, R12, R11 ;  /* 0x0000000c0d0e7389 */ /* 0x0002a400000c000b */
[----:B012---:R-:W-:Y:S01]  /*168a0*/  ENDCOLLECTIVE ;  /* 0x000000000000791b */ /* 0x007fe20003800000 */
.L_x_309:
[----:B------:R-:W-:Y:S01]  /*168b0*/  IMAD.MOV.U32 R0, RZ, RZ, R14 ;  /* 0x000000ffff007224 */ /* 0x000fe200078e000e */
[----:B------:R-:W-:Y:S06]  /*168c0*/  BRA `(.L_x_310) ;  /* 0xffffffb800ec7947 */ /* 0x000fec000383ffff */
.L_x_230:
[----:B0-----:R0:W2:Y:S02]  /*168d0*/  SYNCS.PHASECHK.TRANS64.TRYWAIT P0, [R17+URZ+0x38820], R0 ;  /* 0x03882000110075a7 */ /* 0x0010a4000800017f */
[----:B--2---:R-:W-:Y:S05]  /*168e0*/  @!P0 NANOSLEEP.SYNCS 0x989680 ;  /* 0x009896800000895d */ /* 0x004fea0003900000 */
[----:B------:R-:W2:Y:S02]  /*168f0*/  @!P0 SYNCS.PHASECHK.TRANS64 P0, [R17+URZ+0x38820], R0 ;  /* 0x03882000110085a7 */ /* 0x000ea4000800007f */
[----:B--2---:R-:W-:Y:S05]  /*16900*/  @!P0 BRA `(.L_x_230) ;  /* 0xfffffffc00f08947 */ /* 0x004fea000383ffff */
[----:B------:R-:W-:Y:S05]  /*16910*/  BRA `(.L_x_311) ;  /* 0xffffffbc00587947 */ /* 0x000fea000383ffff */
.L_x_236:
[----:B--2---:R2:W3:Y:S02]  /*16920*/  SYNCS.PHASECHK.TRANS64.TRYWAIT P0, [R6+URZ+0x38880], R5 ;  /* 0x03888005060075a7 */ /* 0x0044e4000800017f */
[----:B---3--:R-:W-:Y:S05]  /*16930*/  @!P0 NANOSLEEP.SYNCS 0x989680 ;  /* 0x009896800000895d */ /* 0x008fea0003900000 */
[----:B------:R-:W3:Y:S02]  /*16940*/  @!P0 SYNCS.PHASECHK.TRANS64 P0, [R6+URZ+0x38880], R5 ;  /* 0x03888005060085a7 */ /* 0x000ee4000800007f */
[----:B---3--:R-:W-:Y:S05]  /*16950*/  @!P0 BRA `(.L_x_236) ;  /* 0xfffffffc00f08947 */ /* 0x008fea000383ffff */
[----:B------:R-:W-:Y:S05]  /*16960*/  BRA `(.L_x_312) ;  /* 0xffffffc000107947 */ /* 0x000fea000383ffff */
.L_x_242:
[----:B-1----:R1:W3:Y:S02]  /*16970*/  SYNCS.PHASECHK.TRANS64.TRYWAIT P0, [R6+URZ+0x38840], R5 ;  /* 0x03884005060075a7 */ /* 0x0022e4000800017f */
[----:B---3--:R-:W-:Y:S05]  /*16980*/  @!P0 NANOSLEEP.SYNCS 0x989680 ;  /* 0x009896800000895d */ /* 0x008fea0003900000 */
[----:B------:R-:W3:Y:S02]  /*16990*/  @!P0 SYNCS.PHASECHK.TRANS64 P0, [R6+URZ+0x38840], R5 ;  /* 0x03884005060085a7 */ /* 0x000ee4000800007f */
[----:B---3--:R-:W-:Y:S05]  /*169a0*/  @!P0 BRA `(.L_x_242) ;  /* 0xfffffffc00f08947 */ /* 0x008fea000383ffff */
[----:B------:R-:W-:Y:S05]  /*169b0*/  BRA `(.L_x_313) ;  /* 0xffffffc000cc7947 */ /* 0x000fea000383ffff */
.L_x_249:
[----:B--2---:R2:W3:Y:S02]  /*169c0*/  SYNCS.PHASECHK.TRANS64.TRYWAIT P0, [R19+URZ+0x38870], R4 ;  /* 0x03887004130075a7 */ /* 0x0044e4000800017f */
[----:B---3--:R-:W-:Y:S05]  /*169d0*/  @!P0 NANOSLEEP.SYNCS 0x989680 ;  /* 0x009896800000895d */ /* 0x008fea0003900000 */
[----:B------:R-:W3:Y:S02]  /*169e0*/  @!P0 SYNCS.PHASECHK.TRANS64 P0, [R19+URZ+0x38870], R4 ;  /* 0x03887004130085a7 */ /* 0x000ee4000800007f */
[----:B---3--:R-:W-:Y:S05]  /*169f0*/  @!P0 BRA `(.L_x_249) ;  /* 0xfffffffc00f08947 */ /* 0x008fea000383ffff */
[----:B------:R-:W-:Y:S05]  /*16a00*/  BRA `(.L_x_314) ;  /* 0xffffffc400a47947 */ /* 0x000fea000383ffff */
.L_x_251:
[----:B--2---:R2:W3:Y:S02]  /*16a10*/  SYNCS.PHASECHK.TRANS64.TRYWAIT P0, [R19+URZ+0x38860], R4 ;  /* 0x03886004130075a7 */ /* 0x0044e4000800017f */
[----:B---3--:R-:W-:Y:S05]  /*16a20*/  @!P0 NANOSLEEP.SYNCS 0x989680 ;  /* 0x009896800000895d */ /* 0x008fea0003900000 */
[----:B------:R-:W3:Y:S02]  /*16a30*/  @!P0 SYNCS.PHASECHK.TRANS64 P0, [R19+URZ+0x38860], R4 ;  /* 0x03886004130085a7 */ /* 0x000ee4000800007f */
[----:B---3--:R-:W-:Y:S05]  /*16a40*/  @!P0 BRA `(.L_x_251) ;  /* 0xfffffffc00f08947 */ /* 0x008fea000383ffff */
[----:B------:R-:W-:Y:S05]  /*16a50*/  BRA `(.L_x_315) ;  /* 0xffffffc400ac7947 */ /* 0x000fea000383ffff */
.L_x_258:
[----:B0-----:R0:W2:Y:S02]  /*16a60*/  SYNCS.PHASECHK.TRANS64.TRYWAIT P1, [R2+URZ+0x38870], R0 ;  /* 0x03887000020075a7 */ /* 0x0010a4000802017f */
[----:B--2---:R-:W-:Y:S05]  /*16a70*/  @!P1 NANOSLEEP.SYNCS 0x989680 ;  /* 0x009896800000995d */ /* 0x004fea0003900000 */
[----:B------:R-:W2:Y:S02]  /*16a80*/  @!P1 SYNCS.PHASECHK.TRANS64 P1, [R2+URZ+0x38870], R0 ;  /* 0x03887000020095a7 */ /* 0x000ea4000802007f */
[----:B--2---:R-:W-:Y:S05]  /*16a90*/  @!P1 BRA `(.L_x_258) ;  /* 0xfffffffc00f09947 */ /* 0x004fea000383ffff */
[----:B------:R-:W-:Y:S05]  /*16aa0*/  BRA `(.L_x_316) ;  /* 0xffffffd000ec7947 */ /* 0x000fea000383ffff */
.L_x_260:
[----:B0-----:R0:W2:Y:S02]  /*16ab0*/  SYNCS.PHASECHK.TRANS64.TRYWAIT P1, [R2+URZ+0x38860], R0 ;  /* 0x03886000020075a7 */ /* 0x0010a4000802017f */
[----:B--2---:R-:W-:Y:S05]  /*16ac0*/  @!P1 NANOSLEEP.SYNCS 0x989680 ;  /* 0x009896800000995d */ /* 0x004fea0003900000 */
[----:B------:R-:W2:Y:S02]  /*16ad0*/  @!P1 SYNCS.PHASECHK.TRANS64 P1, [R2+URZ+0x38860], R0 ;  /* 0x03886000020095a7 */ /* 0x000ea4000802007f */
[----:B--2---:R-:W-:Y:S05]  /*16ae0*/  @!P1 BRA `(.L_x_260) ;  /* 0xfffffffc00f09947 */ /* 0x004fea000383ffff */
[----:B------:R-:W-:Y:S05]  /*16af0*/  BRA `(.L_x_317) ;  /* 0xffffffd000f47947 */ /* 0x000fea000383ffff */
.L_x_271:
[----:B0-----:R0:W1:Y:S02]  /*16b00*/  SYNCS.PHASECHK.TRANS64.TRYWAIT P0, [R0+URZ+0x38820], R3 ;  /* 0x03882003000075a7 */ /* 0x001064000800017f */
[----:B-1----:R-:W-:Y:S05]  /*16b10*/  @!P0 NANOSLEEP.SYNCS 0x989680 ;  /* 0x009896800000895d */ /* 0x002fea0003900000 */
[----:B------:R-:W1:Y:S02]  /*16b20*/  @!P0 SYNCS.PHASECHK.TRANS64 P0, [R0+URZ+0x38820], R3 ;  /* 0x03882003000085a7 */ /* 0x000e64000800007f */
[----:B-1----:R-:W-:Y:S05]  /*16b30*/  @!P0 BRA `(.L_x_271) ;  /* 0xfffffffc00f08947 */ /* 0x002fea000383ffff */
[----:B------:R-:W-:Y:S05]  /*16b40*/  BRA `(.L_x_318) ;  /* 0xffffffe800f47947 */ /* 0x000fea000383ffff */
.L_x_272:
[----:B------:R-:W1:Y:S01]  /*16b50*/  S2R R2, SR_TID.X ;  /* 0x0000000000027919 */ /* 0x000e620000002100 */
[----:B------:R-:W-:Y:S01]  /*16b60*/  BSSY B0, `(.L_x_319) ;  /* 0x000000a000007945 */ /* 0x000fe20003800000 */
[----:B------:R-:W-:Y:S02]  /*16b70*/  IMAD.MOV.U32 R12, RZ, RZ, RZ ;  /* 0x000000ffff0c7224 */ /* 0x000fe400078e00ff */
[----:B------:R-:W-:Y:S02]  /*16b80*/  IMAD.MOV.U32 R11, RZ, RZ, 0x1f ;  /* 0x0000001fff0b7424 */ /* 0x000fe400078e00ff */
[----:B------:R-:W-:Y:S01]  /*16b90*/  IMAD.MOV.U32 R15, RZ, RZ, -0x1 ;  /* 0xffffffffff0f7424 */ /* 0x000fe200078e00ff */
[----:B-1----:R-:W-:-:S04]  /*16ba0*/  SHF.R.U32.HI R2, RZ, 0x5, R2 ;  /* 0x00000005ff027819 */ /* 0x002fc80000011602 */
[----:B------:R-:W-:-:S05]  /*16bb0*/  LOP3.LUT R2, R2, 0x3, RZ, 0xc0, !PT ;  /* 0x0000000302027812 */ /* 0x000fca00078ec0ff */
[----:B------:R-:W-:-:S07]  /*16bc0*/  IMAD.MOV.U32 R13, RZ, RZ, R2 ;  /* 0x000000ffff0d7224 */ /* 0x000fce00078e0002 */
[----:B0-----:R-:W-:Y:S05]  /*16bd0*/  WARPSYNC.COLLECTIVE R15, `(.L_x_320) ;  /* 0x000000000f087348 */ /* 0x001fea0003c00000 */
[----:B------:R1:W2:Y:S02]  /*16be0*/  SHFL.IDX P6, R14, R13, R12, R11 ;  /* 0x0000000c0d0e7389 */ /* 0x0002a400000c000b */
[----:B012---:R-:W-:Y:S01]  /*16bf0*/  ENDCOLLECTIVE ;  /* 0x000000000000791b */ /* 0x007fe20003800000 */
.L_x_320:
[----:B------:R-:W-:Y:S05]  /*16c00*/  BSYNC B0 ;  /* 0x0000000000007941 */ /* 0x000fea0003800000 */
.L_x_319:
[----:B------:R-:W-:Y:S05]  /*16c10*/  BRA `(.L_x_321) ;  /* 0xffffffe800dc7947 */ /* 0x000fea000383ffff */
.L_x_275:
[----:B------:R-:W-:Y:S01]  /*16c20*/  BSSY B1, `(.L_x_322) ;  /* 0x0000006000017945 */ /* 0x000fe20003800000 */
[----:B------:R-:W-:-:S07]  /*16c30*/  IMAD.MOV.U32 R15, RZ, RZ, -0x1 ;  /* 0xffffffffff0f7424 */ /* 0x000fce00078e00ff */
[----:B01----:R-:W-:Y:S05]  /*16c40*/  WARPSYNC.COLLECTIVE R15, `(.L_x_323) ;  /* 0x000000000f0c7348 */ /* 0x003fea0003c00000 */
[----:B------:R-:W-:Y:S02]  /*16c50*/  ELECT P6, UR62, PT ;  /* 0x00000000003e782f */ /* 0x000fe400038c0000 */
[----:B------:R-:W-:Y:S01]  /*16c60*/  MOV R14, UR62 ;  /* 0x0000003e000e7c02 */ /* 0x000fe20008000f00 */
[----:B01----:R-:W-:Y:S10]  /*16c70*/  ENDCOLLECTIVE ;  /* 0x000000000000791b */ /* 0x003ff40003800000 */
.L_x_323:
[----:B------:R-:W-:Y:S05]  /*16c80*/  BSYNC B1 ;  /* 0x0000000000017941 */ /* 0x000fea0003800000 */
.L_x_322:
[----:B------:R-:W-:Y:S05]  /*16c90*/  BRA `(.L_x_324) ;  /* 0xffffffe800d47947 */ /* 0x000fea000383ffff */
.L_x_277:
[----:B0-----:R0:W1:Y:S02]  /*16ca0*/  SYNCS.PHASECHK.TRANS64.TRYWAIT P1, [R6+URZ], R5 ;  /* 0x00000005060075a7 */ /* 0x001064000802017f */
[----:B-1----:R-:W-:Y:S05]  /*16cb0*/  @!P1 NANOSLEEP.SYNCS 0x989680 ;  /* 0x009896800000995d */ /* 0x002fea0003900000 */
[----:B------:R-:W1:Y:S02]  /*16cc0*/  @!P1 SYNCS.PHASECHK.TRANS64 P1, [R6+URZ], R5 ;  /* 0x00000005060095a7 */ /* 0x000e64000802007f */
[----:B-1----:R-:W-:Y:S05]  /*16cd0*/  @!P1 BRA `(.L_x_277) ;  /* 0xfffffffc00f09947 */ /* 0x002fea000383ffff */
[----:B------:R-:W-:Y:S05]  /*16ce0*/  BRA `(.L_x_325) ;  /* 0xffffffec00107947 */ /* 0x000fea000383ffff */
.L_x_278:
[----:B-1----:R1:W2:Y:S02]  /*16cf0*/  SYNCS.PHASECHK.TRANS64.TRYWAIT P1, [R7+URZ], R2 ;  /* 0x00000002070075a7 */ /* 0x0022a4000802017f */
[----:B--2---:R-:W-:Y:S05]  /*16d00*/  @!P1 NANOSLEEP.SYNCS 0x989680 ;  /* 0x009896800000995d */ /* 0x004fea0003900000 */
[----:B------:R-:W2:Y:S02]  /*16d10*/  @!P1 SYNCS.PHASECHK.TRANS64 P1, [R7+URZ], R2 ;  /* 0x00000002070095a7 */ /* 0x000ea4000802007f */
[----:B--2---:R-:W-:Y:S05]  /*16d20*/  @!P1 BRA `(.L_x_278) ;  /* 0xfffffffc00f09947 */ /* 0x004fea000383ffff */
[----:B------:R-:W-:Y:S05]  /*16d30*/  BRA `(.L_x_326) ;  /* 0xffffffec00047947 */ /* 0x000fea000383ffff */
.L_x_280:
[----:B--2---:R2:W3:Y:S02]  /*16d40*/  SYNCS.PHASECHK.TRANS64.TRYWAIT P1, [R4+URZ+0x38860], R5 ;  /* 0x03886005040075a7 */ /* 0x0044e4000802017f */
[----:B---3--:R-:W-:Y:S05]  /*16d50*/  @!P1 NANOSLEEP.SYNCS 0x989680 ;  /* 0x009896800000995d */ /* 0x008fea0003900000 */
[----:B------:R-:W3:Y:S02]  /*16d60*/  @!P1 SYNCS.PHASECHK.TRANS64 P1, [R4+URZ+0x38860], R5 ;  /* 0x03886005040095a7 */ /* 0x000ee4000802007f */
[----:B---3--:R-:W-:Y:S05]  /*16d70*/  @!P1 BRA `(.L_x_280) ;  /* 0xfffffffc00f09947 */ /* 0x008fea000383ffff */
[----:B------:R-:W-:Y:S05]  /*16d80*/  BRA `(.L_x_327) ;  /* 0xffffffec00087947 */ /* 0x000fea000383ffff */
.L_x_282:
[----:B---3--:R3:W4:Y:S02]  /*16d90*/  SYNCS.PHASECHK.TRANS64.TRYWAIT P1, [R3+URZ+0x38860], R2 ;  /* 0x03886002030075a7 */ /* 0x008724000802017f */
[----:B----4-:R-:W-:Y:S05]  /*16da0*/  @!P1 NANOSLEEP.SYNCS 0x989680 ;  /* 0x009896800000995d */ /* 0x010fea0003900000 */
[----:B------:R-:W4:Y:S02]  /*16db0*/  @!P1 SYNCS.PHASECHK.TRANS64 P1, [R3+URZ+0x38860], R2 ;  /* 0x03886002030095a7 */ /* 0x000f24000802007f */
[----:B----4-:R-:W-:Y:S05]  /*16dc0*/  @!P1 BRA `(.L_x_282) ;  /* 0xfffffffc00f09947 */ /* 0x010fea000383ffff */
[----:B------:R-:W-:Y:S05]  /*16dd0*/  BRA `(.L_x_328) ;  /* 0xffffffec00087947 */ /* 0x000fea000383ffff */
.L_x_284:
[----:B----4-:R4:W0:Y:S02]  /*16de0*/  SYNCS.PHASECHK.TRANS64.TRYWAIT P0, [R4+URZ+0x38880], R5 ;  /* 0x03888005040075a7 */ /* 0x010824000800017f */
[----:B0-----:R-:W-:Y:S05]  /*16df0*/  @!P0 NANOSLEEP.SYNCS 0x989680 ;  /* 0x009896800000895d */ /* 0x001fea0003900000 */
[----:B------:R-:W0:Y:S02]  /*16e00*/  @!P0 SYNCS.PHASECHK.TRANS64 P0, [R4+URZ+0x38880], R5 ;  /* 0x03888005040085a7 */ /* 0x000e24000800007f */
[----:B0-----:R-:W-:Y:S05]  /*16e10*/  @!P0 BRA `(.L_x_284) ;  /* 0xfffffffc00f08947 */ /* 0x001fea000383ffff */
[----:B------:R-:W-:Y:S05]  /*16e20*/  BRA `(.L_x_285) ;  /* 0xffffffec00047947 */ /* 0x000fea000383ffff */
.L_x_329:
        /* <DEDUP_REMOVED lines=13> */
.L_x_13339:


//--------------------- .text._ZN7cutlass13device_kernelIN5flash11enable_sm90INS1_16FlashAttnFwdSm90INS1_25CollectiveMainloopFwdSm90ILi2EN4cute5tupleIJNS5_1CILi1EEES8_S8_EEENS6_IJNS7_ILi128EEESA_NS7_ILi256EEEEEELi256ENS_12float_e4m3_tEfNS_4arch4Sm90ELb0ELb0ELb1ELb1ELb0ELb1ELb0ELb1ELb1ELb1ELb1ELb0EEENS1_21CollectiveEpilogueFwdINS6_IJSA_SB_SA_EEES9_NS_10bfloat16_tESF_Li256ELb1ELb1ELb1ELb1EEENS1_36VarlenDynamicPersistentTileSchedulerILi128ELi128ELi256ELi128ELb1ELb1ELb1ELb0ELb1ELb1EEEEEEEEEvNT_6ParamsE --------------------------
	.section	.text._ZN7cutlass13device_kernelIN5flash11enable_sm90INS1_16FlashAttnFwdSm90INS1_25CollectiveMainloopFwdSm90ILi2EN4cute5tupleIJNS5_1CILi1EEES8_S8_EEENS6_IJNS7_ILi128EEESA_NS7_ILi256EEEEEELi256ENS_12float_e4m3_tEfNS_4arch4Sm90ELb0ELb0ELb1ELb1ELb0ELb1ELb0ELb1ELb1ELb1ELb1ELb0EEENS1_21CollectiveEpilogueFwdINS6_IJSA_SB_SA_EEES9_NS_10bfloat16_tESF_Li256ELb1ELb1ELb1ELb1EEENS1_36VarlenDynamicPersistentTileSchedulerILi128ELi128ELi256ELi128ELb1ELb1ELb1ELb0ELb1ELb1EEEEEEEEEvNT_6ParamsE,"ax",@progbits
	.align	128
.text._ZN7cutlass13device_kernelIN5flash11enable_sm90INS1_16FlashAttnFwdSm90INS1_25CollectiveMainloopFwdSm90ILi2EN4cute5tupleIJNS5_1CILi1EEES8_S8_EEENS6_IJNS7_ILi128EEESA_NS7_ILi256EEEEEELi256ENS_12float_e4m3_tEfNS_4arch4Sm90ELb0ELb0ELb1ELb1ELb0ELb1ELb0ELb1ELb1ELb1ELb1ELb0EEENS1_21CollectiveEpilogueFwdINS6_IJSA_SB_SA_EEES9_NS_10bfloat16_tESF_Li256ELb1ELb1ELb1ELb1EEENS1_36VarlenDynamicPersistentTileSchedulerILi128ELi128ELi256ELi128ELb1ELb1ELb1ELb0ELb1ELb1EEEEEEEEEvNT_6ParamsE:
        .type           _ZN7cutlass13device_kernelIN5flash11enable_sm90INS1_16FlashAttnFwdSm90INS1_25CollectiveMainloopFwdSm90ILi2EN4cute5tupleIJNS5_1CILi1EEES8_S8_EEENS6_IJNS7_ILi128EEESA_NS7_ILi256EEEEEELi256ENS_12float_e4m3_tEfNS_4arch4Sm90ELb0ELb0ELb1ELb1ELb0ELb1ELb0ELb1ELb1ELb1ELb1ELb0EEENS1_21CollectiveEpilogueFwdINS6_IJSA_SB_SA_EEES9_NS_10bfloat16_tESF_Li256ELb1ELb1ELb1ELb1EEENS1_36VarlenDynamicPersistentTileSchedulerILi128ELi128ELi256ELi128ELb1ELb1ELb1ELb0ELb1ELb1EEEEEEEEEvNT_6ParamsE,@function
        .size           _ZN7cutlass13device_kernelIN5flash11enable_sm90INS1_16FlashAttnFwdSm90INS1_25CollectiveMainloopFwdSm90ILi2EN4cute5tupleIJNS5_1CILi1EEES8_S8_EEENS6_IJNS7_ILi128EEESA_NS7_ILi256EEEEEELi256ENS_12float_e4m3_tEfNS_4arch4Sm90ELb0ELb0ELb1ELb1ELb0ELb1ELb0ELb1ELb1ELb1ELb1ELb0EEENS1_21CollectiveEpilogueFwdINS6_IJSA_SB_SA_EEES9_NS_10bfloat16_tESF_Li256ELb1ELb1ELb1ELb1EEENS1_36VarlenDynamicPersistentTileSchedulerILi128ELi128ELi256ELi128ELb1ELb1ELb1ELb0ELb1ELb1EEEEEEEEEvNT_6ParamsE,(.L_x_13340 - _ZN7cutlass13device_kernelIN5flash11enable_sm90INS1_16FlashAttnFwdSm90INS1_25CollectiveMainloopFwdSm90ILi2EN4cute5tupleIJNS5_1CILi1EEES8_S8_EEENS6_IJNS7_ILi128EEESA_NS7_ILi256EEEEEELi256ENS_12float_e4m3_tEfNS_4arch4Sm90ELb0ELb0ELb1ELb1ELb0ELb1ELb0ELb1ELb1ELb1ELb1ELb0EEENS1_21CollectiveEpilogueFwdINS6_IJSA_SB_SA_EEES9_NS_10bfloat16_tESF_Li256ELb1ELb1ELb1ELb1EEENS1_36VarlenDynamicPersistentTileSchedulerILi128ELi128ELi256ELi128ELb1ELb1ELb1ELb0ELb1ELb1EEEEEEEEEvNT_6ParamsE)
        .other          _ZN7cutlass13device_kernelIN5flash11enable_sm90INS1_16FlashAttnFwdSm90INS1_25CollectiveMainloopFwdSm90ILi2EN4cute5tupleIJNS5_1CILi1EEES8_S8_EEENS6_IJNS7_ILi128EEESA_NS7_ILi256EEEEEELi256ENS_12float_e4m3_tEfNS_4arch4Sm90ELb0ELb0ELb1ELb1ELb0ELb1ELb0ELb1ELb1ELb1ELb1ELb0EEENS1_21CollectiveEpilogueFwdINS6_IJSA_SB_SA_EEES9_NS_10bfloat16_tESF_Li256ELb1ELb1ELb1ELb1EEENS1_36VarlenDynamicPersistentTileSchedulerILi128ELi128ELi256ELi128ELb1ELb1ELb1ELb0ELb1ELb1EEEEEEEEEvNT_6ParamsE,@"STO_CUDA_ENTRY STV_DEFAULT"
_ZN7cutlass13device_kernelIN5flash11enable_sm90INS1_16FlashAttnFwdSm90INS1_25CollectiveMainloopFwdSm90ILi2EN4cute5tupleIJNS5_1CILi1EEES8_S8_EEENS6_IJNS7_ILi128EEESA_NS7_ILi256EEEEEELi256ENS_12float_e4m3_tEfNS_4arch4Sm90ELb0ELb0ELb1ELb1ELb0ELb1ELb0ELb1ELb1ELb1ELb1ELb0EEENS1_21CollectiveEpilogueFwdINS6_IJSA_SB_SA_EEES9_NS_10bfloat16_tESF_Li256ELb1ELb1ELb1ELb1EEENS1_36VarlenDynamicPersistentTileSchedulerILi128ELi128ELi256ELi128ELb1ELb1ELb1ELb0ELb1ELb1EEEEEEEEEvNT_6ParamsE:
        /* <DEDUP_REMOVED lines=13> */
[----:B------:R-:W-:Y:S02]  /*00d0*/  UIADD3 UR10, UP2, UR4, 0x570, URZ ;  /* 0x00000570040a7890 */ /* 0x000fe4000ff5e03f */
[----:B------:R-:W-:Y:S02]  /*00e0*/  UIADD3 UR4, UP3, UR4, 0x670, URZ ;  /* 0x0000067004047890 */ /* 0x000fe4000ff7e03f */
[----:B------:R-:W-:-:S02]  /*00f0*/  UIADD3.X UR7, URZ, UR5, URZ, UP0, !UPT ;  /* 0x000000053f077290 */ /* 0x000fc400087fe43f */
[----:B------:R-:W-:Y:S02]  /*0100*/  UIADD3.X UR9, URZ, UR5, URZ, UP1, !UPT ;  /* 0x000000053f097290 */ /* 0x000fe40008ffe43f */
[----:B------:R-:W-:Y:S02]  /*0110*/  UIADD3.X UR11, URZ, UR5, URZ, UP2, !UPT ;  /* 0x000000053f0b7290 */ /* 0x000fe400097fe43f */
[----:B------:R-:W-:-:S03]  /*0120*/  UIADD3.X UR5, URZ, UR5, URZ, UP3, !UPT ;  /* 0x000000053f057290 */ /* 0x000fc60009ffe43f */
[----:B------:R0:W-:Y:S02]  /*0130*/  UTMACCTL.PF [UR6] ;  /* 0x00000000060079b9 */ /* 0x0001e40008040000 */
[----:B------:R0:W-:Y:S02]  /*0140*/  UTMACCTL.PF [UR8] ;  /* 0x00000000080079b9 */ /* 0x0001e40008040000 */
[----:B------:R0:W-:Y:S02]  /*0150*/  UTMACCTL.PF [UR10] ;  /* 0x000000000a0079b9 */ /* 0x0001e40008040000 */
[----:B------:R0:W-:Y:S02]  /*0160*/  UTMACCTL.PF [UR4] ;  /* 0x00000000040079b9 */ /* 0x0001e40008040000 */
[----:B0-----:R-:W-:Y:S01]  /*0170*/  NOP ;  /* 0x0000000000007918 */ /* 0x001fe20000000000 */
.L_x_331:
[----:B------:R-:W-:Y:S05]  /*0180*/  BSYNC B0 ;  /* 0x0000000000007941 */ /* 0x000fea0003800000 */
.L_x_330:
        /* <DEDUP_REMOVED lines=41> */
.L_x_332:
        /* <DEDUP_REMOVED lines=22> */
.L_x_333:
        /* <DEDUP_REMOVED lines=18> */
.L_x_334:
        /* <DEDUP_REMOVED lines=22> */
.L_x_335:
        /* <DEDUP_REMOVED lines=22> */
.L_x_336:
[----:B------:R-:W-:Y:S01]  /*0960*/  PLOP3.LUT P0, PT, PT, PT, UP0, 0x80, 0x0 ;  /* 0x000000000000781c */ /* 0x000fe20003f0f008 */
[----:B------:R-:W-:Y:S01]  /*0970*/  UMOV UR37, 0x1 ;  /* 0x0000000100257882 */ /* 0x000fe20000000000 */
[----:B------:R-:W-:Y:S01]  /*0980*/  NOP ;  /* 0x0000000000007918 */ /* 0x000fe20000000000 */
[----:B------:R-:W-:Y:S01]  /*0990*/  USEL UR37, UR37, 0x2, !UP0 ;  /* 0x0000000225257887 */ /* 0x000fe2000c000000 */
[----:B------:R-:W-:Y:S01]  /*09a0*/  BSSY B8, `(.L_x_337) ;  /* 0x0002b33000087945 */ /* 0x000fe20003800000 */
[----:B------:R-:W-:Y:S01]  /*09b0*/  ULDC.64 UR42, c[0x0][0x208] ;  /* 0x00008200002a7ab9 */ /* 0x000fe20000000a00 */
[----:B012-4-:R-:W-:Y:S07]  /*09c0*/  BAR.SYNC.DEFER_BLOCKING 0x0 ;  /* 0x0000000000007b1d */ /* 0x017fee0000010000 */
[----:B------:R-:W-:Y:S05]  /*09d0*/  @!P0 BRA `(.L_x_338) ;  /* 0x0000023000e08947 */ /* 0x000fea0003800000 */
.L_x_339:
[----:B------:R-:W-:-:S08]  /*09e0*/  NOP ;  /* 0x0000000000007918 */ /* 0x000fd00000000000 */
[----:B------:R-:W0:Y:S02]  /*09f0*/  USETMAXREG.TRY_ALLOC.CTAPOOL UP0, 0xf0 ;  /* 0x000000f0000079c8 */ /* 0x000e240008000600 */
[----:B0-----:R-:W-:-:S13]  /*0a00*/  PLOP3.LUT P0, PT, PT, PT, UP0, 0x80, 0x0 ;  /* 0x000000000000781c */ /* 0x001fda0003f0f008 */
[----:B------:R-:W-:Y:S05]  /*0a10*/  @!P0 BRA `(.L_x_339) ;  /* 0xfffffffc00f08947 */ /* 0x000fea000383ffff */
[----:B------:R-:W2:Y:S01]  /*0a20*/  LDL.LU R0, [R1+0x10] ;  /* 0x0000100001007983 */ /* 0x000ea20000300800 */
[----:B------:R-:W0:Y:S01]  /*0a30*/  S2R R2, SR_TID.X ;  /* 0x0000000000027919 */ /* 0x000e220000002100 */
[----:B------:R-:W1:Y:S01]  /*0a40*/  S2UR UR36, SR_CgaCtaId ;  /* 0x00000000002479c3 */ /* 0x000e620000008800 */
[----:B------:R-:W-:Y:S01]  /*0a50*/  UMOV UR4, 0x400 ;  /* 0x0000040000047882 */ /* 0x000fe20000000000 */
[----:B0-----:R-:W-:-:S06]  /*0a60*/  SHF.R.U32.HI R2, RZ, 0x7, R2 ;  /* 0x00000007ff027819 */ /* 0x001fcc0000011602 */
[----:B------:R-:W-:Y:S06]  /*0a70*/  BAR.ARV 0x8, 0x180 ;  /* 0x0206000000007b1d */ /* 0x000fec0000002000 */
[----:B------:R-:W-:-:S13]  /*0a80*/  ISETP.NE.AND P0, PT, R2, 0x1, PT ;  /* 0x000000010200780c */ /* 0x000fda0003f05270 */
[----:B------:R-:W-:Y:S08]  /*0a90*/  @!P0 BAR.ARV 0x9, 0x100 ;  /* 0x0244000000008b1d */ /* 0x000ff00000002000 */
[----:B------:R-:W-:Y:S01]  /*0aa0*/  BAR.SYNC.DEFER_BLOCKING 0x5, 0x180 ;  /* 0x0146000000007b1d */ /* 0x000fe20000010000 */
[----:B-1----:R-:W-:-:S06]  /*0ab0*/  ULEA UR4, UR36, UR4, 0x18 ;  /* 0x0000000424047291 */ /* 0x002fcc000f8ec03f */
[----:B------:R-:W-:Y:S01]  /*0ac0*/  IMAD.U32 R22, RZ, RZ, UR4 ;  /* 0x00000004ff167e24 */ /* 0x000fe2000f8e00ff */
[----:B------:R-:W-:-:S04]  /*0ad0*/  ULDC UR4, c[0x0][0xc3c] ;  /* 0x00030f0000047ab9 */ /* 0x000fc80000000800 */
[----:B------:R-:W0:Y:S01]  /*0ae0*/  LDS.128 R28, [R22+0x388d0] ;  /* 0x0388d000161c7984 */ /* 0x000e220000000c00 */
[----:B------:R-:W-:Y:S06]  /*0af0*/  BAR.ARV 0x4, 0x180 ;  /* 0x0106000000007b1d */ /* 0x000fec0000002000 */
[----:B--2---:R-:W-:-:S04]  /*0b00*/  LOP3.LUT R0, R0, 0xfffffff7, RZ, 0xc0, !PT ;  /* 0xfffffff700007812 */ /* 0x004fc800078ec0ff */
[----:B------:R-:W-:-:S05]  /*0b10*/  @P0 LOP3.LUT R0, R0, 0x8, RZ, 0xfc, !PT ;  /* 0x0000000800000812 */ /* 0x000fca00078efcff */
[----:B------:R1:W-:Y:S01]  /*0b20*/  STL [R1+0x10], R0 ;  /* 0x0000100001007387 */ /* 0x0003e20000100800 */
[----:B0-----:R-:W-:-:S13]  /*0b30*/  ISETP.GE.AND P0, PT, R31, UR4, PT ;  /* 0x000000041f007c0c */ /* 0x001fda000bf06270 */
[----:B-1----:R-:W-:Y:S05]  /*0b40*/  @P0 BRA `(.L_x_340) ;  /* 0x000002b000600947 */ /* 0x002fea0003800000 */
[----:B------:R-:W0:Y:S01]  /*0b50*/  S2R R0, SR_TID.X ;  /* 0x0000000000007919 */ /* 0x000e220000002100 */
[----:B------:R-:W-:Y:S01]  /*0b60*/  IMAD.MOV.U32 R232, RZ, RZ, RZ ;  /* 0x000000ffffe87224 */ /* 0x000fe200078e00ff */
[----:B------:R-:W-:Y:S01]  /*0b70*/  CS2R R234, SRZ ;  /* 0x0000000000ea7805 */ /* 0x000fe2000001ff00 */
[----:B------:R-:W-:Y:S01]  /*0b80*/  IMAD.MOV.U32 R152, RZ, RZ, RZ ;  /* 0x000000ffff987224 */ /* 0x000fe200078e00ff */
[----:B------:R-:W-:Y:S01]  /*0b90*/  ULOP3.LUT UR46, UR37, 0x1, URZ, 0xfc, !UPT ;  /* 0x00000001252e7892 */ /* 0x000fe2000f8efc3f */
[----:B------:R-:W-:Y:S01]  /*0ba0*/  UMOV UR39, URZ ;  /* 0x0000003f00277c82 */ /* 0x000fe20008000000 */
[----:B0-----:R-:W-:-:S05]  /*0bb0*/  VIADD R0, R0, 0xffffff80 ;  /* 0xffffff8000007836 */ /* 0x001fca0000000000 */
[----:B------:R-:W-:-:S04]  /*0bc0*/  SHF.R.S32.HI R3, RZ, 0x1f, R0 ;  /* 0x0000001fff037819 */ /* 0x000fc80000011400 */
[CC--:B------:R-:W-:Y:S02]  /*0bd0*/  LEA.HI R2, R3.reuse, R0.reuse, RZ, 0x7 ;  /* 0x0000000003027211 */ /* 0x0c0fe400078f38ff */
[CC--:B------:R-:W-:Y:S02]  /*0be0*/  LEA.HI R4, R3.reuse, R0.reuse, RZ, 0x4 ;  /* 0x0000000003047211 */ /* 0x0c0fe400078f20ff */
[----:B------:R-:W-:Y:S02]  /*0bf0*/  LOP3.LUT R5, R2, 0xffffff80, RZ, 0xc0, !PT ;  /* 0xffffff8002057812 */ /* 0x000fe400078ec0ff */
[----:B------:R-:W-:Y:S02]  /*0c00*/  SHF.R.S32.HI R7, RZ, 0x4, R4 ;  /* 0x00000004ff077819 */ /* 0x000fe40000011404 */
[CC--:B------:R-:W-:Y:S01]  /*0c10*/  LEA.HI R23, R3.reuse, R0.reuse, RZ, 0x3 ;  /* 0x0000000003177211 */ /* 0x0c0fe200078f18ff */
[----:B------:R-:W-:Y:S01]  /*0c20*/  IMAD.IADD R14, R0, 0x1, -R5 ;  /* 0x00000001000e7824 */ /* 0x000fe200078e0a05 */
[----:B------:R-:W-:-:S04]  /*0c30*/  LEA.HI R5, R3, R0, RZ, 0x5 ;  /* 0x0000000003057211 */ /* 0x000fc800078f28ff */
[----:B------:R-:W-:Y:S01]  /*0c40*/  SHF.L.U32 R6, R5, 0x5, RZ ;  /* 0x0000000505067819 */ /* 0x000fe200000006ff */
[----:B------:R-:W-:Y:S01]  /*0c50*/  STL [R1+0x110], R14 ;  /* 0x0001100e01007387 */ /* 0x000fe20000100800 */
[----:B------:R-:W-:Y:S02]  /*0c60*/  LOP3.LUT R5, R4, 0x3fffff0, RZ, 0xc0, !PT ;  /* 0x03fffff004057812 */ /* 0x000fe400078ec0ff */
[----:B------:R-:W-:Y:S02]  /*0c70*/  LOP3.LUT R6, R6, 0xfffffc00, RZ, 0xc0, !PT ;  /* 0xfffffc0006067812 */ /* 0x000fe400078ec0ff */
[----:B------:R-:W-:Y:S01]  /*0c80*/  SHF.R.S32.HI R8, RZ, 0x1f, R14 ;  /* 0x0000001fff087819 */ /* 0x000fe2000001140e */
[----:B------:R-:W-:Y:S01]  /*0c90*/  IMAD.IADD R5, R0, 0x1, -R5 ;  /* 0x0000000100057824 */ /* 0x000fe200078e0a05 */
[----:B------:R-:W-:Y:S02]  /*0ca0*/  LEA.HI R4, R4, R7, RZ, 0x1 ;  /* 0x0000000704047211 */ /* 0x000fe400078f08ff */
[----:B------:R-:W-:Y:S01]  /*0cb0*/  LEA.HI R10, R8, R14, RZ, 0x2 ;  /* 0x0000000e080a7211 */ /* 0x000fe200078f10ff */
[----:B------:R-:W-:Y:S01]  /*0cc0*/  IMAD R9, R5, 0x40, R6 ;  /* 0x0000004005097824 */ /* 0x000fe200078e0206 */
[----:B------:R-:W-:-:S02]  /*0cd0*/  SHF.R.S32.HI R5, RZ, 0x7, R2 ;  /* 0x00000007ff057819 */ /* 0x000fc40000011402 */
[----:B------:R-:W-:Y:S02]  /*0ce0*/  LOP3.LUT R4, R4, 0x1ffffffe, RZ, 0xc0, !PT ;  /* 0x1ffffffe04047812 */ /* 0x000fe400078ec0ff */
[----:B------:R-:W-:Y:S02]  /*0cf0*/  LEA.HI R2, R2, R5, RZ, 0x1 ;  /* 0x0000000502027211 */ /* 0x000fe400078f08ff */
[----:B------:R-:W-:Y:S01]  /*0d00*/  SHF.R.S32.HI R11, RZ, 0x2, R10 ;  /* 0x00000002ff0b7819 */ /* 0x000fe2000001140a */
[----:B------:R-:W-:Y:S01]  /*0d10*/  IMAD.IADD R4, R7, 0x1, -R4 ;  /* 0x0000000107047824 */ /* 0x000fe200078e0a04 */
[----:B------:R-:W-:Y:S02]  /*0d20*/  LOP3.LUT R2, R2, 0x3fffffe, RZ, 0xc0, !PT ;  /* 0x03fffffe02027812 */ /* 0x000fe400078ec0ff */
[----:B------:R-:W-:Y:S02]  /*0d30*/  SHF.R.S32.HI R12, RZ, 0x1f, R10 ;  /* 0x0000001fff0c7819 */ /* 0x000fe4000001140a */
[----:B------:R-:W-:Y:S01]  /*0d40*/  LEA.HI R6, R3, R0, RZ, 0x2 ;  /* 0x0000000003067211 */ /* 0x000fe200078f10ff */
[----:B------:R-:W-:Y:S01]  /*0d50*/  IMAD.IADD R2, R5, 0x1, -R2 ;  /* 0x0000000105027824 */ /* 0x000fe200078e0a02 */
[----:B------:R-:W-:-:S02]  /*0d60*/  LEA.HI R12, R12, R11, RZ, 0x3 ;  /* 0x0000000b0c0c7211 */ /* 0x000fc400078f18ff */
[----:B------:R-:W-:Y:S02]  /*0d70*/  LOP3.LUT R5, R23, 0xfffffff8, RZ, 0xc0, !PT ;  /* 0xfffffff817057812 */ /* 0x000fe400078ec0ff */
[----:B------:R-:W-:Y:S02]  /*0d80*/  LOP3.LUT R7, R6, 0xfffffffc, RZ, 0xc0, !PT ;  /* 0xfffffffc06077812 */ /* 0x000fe400078ec0ff */
[----:B------:R-:W-:Y:S01]  /*0d90*/  LOP3.LUT R12, R12, 0xfffffff8, RZ, 0xc0, !PT ;  /* 0xfffffff80c0c7812 */ /* 0x000fe200078ec0ff */
[----:B------:R-:W-:Y:S01]  /*0da0*/  IMAD.IADD R5, R0, 0x1, -R5 ;  /* 0x0000000100057824 */ /* 0x000fe200078e0a05 */
[----:B------:R-:W-:Y:S02]  /*0db0*/  LEA.HI R8, R8, R14, RZ, 0x5 ;  /* 0x0000000e08087211 */ /* 0x000fe400078f28ff */
[----:B------:R-:W-:Y:S01]  /*0dc0*/  IADD3 R7, R0, -R7, RZ ;  /* 0x8000000700077210 */ /* 0x000fe20007ffe0ff */
[----:B------:R-:W-:Y:S01]  /*0dd0*/  IMAD.IADD R11, R11, 0x1, -R12 ;  /* 0x000000010b0b7824 */ /* 0x000fe200078e0a0c */
[----:B------:R-:W-:Y:S01]  /*0de0*/  LEA.HI R3, R3, R0, RZ, 0x6 ;  /* 0x0000000003037211 */ /* 0x000fe200078f30ff */
[----:B------:R-:W-:Y:S01]  /*0df0*/  IMAD R0, R4, 0x8, R9 ;  /* 0x0000000804007824 */ /* 0x000fe200078e0209 */
[----:B------:R-:W-:Y:S01]  /*0e00*/  SHF.R.S32.HI R23, RZ, 0x3, R23 ;  /* 0x00000003ff177819 */ /* 0x000fe20000011417 */
[----:B------:R-:W-:Y:S01]  /*0e10*/  IMAD.SHL.U32 R16, R5, 0x10, RZ ;  /* 0x0000001005107824 */ /* 0x000fe200078e00ff */
[----:B------:R-:W-:Y:S01]  /*0e20*/  SHF.R.S32.HI R8, RZ, 0x5, R8 ;  /* 0x00000005ff087819 */ /* 0x000fe20000011408 */
[----:B------:R-:W-:Y:S01]  /*0e30*/  IMAD.SHL.U32 R3, R3, 0x10, RZ ;  /* 0x0000001003037824 */ /* 0x000fe200078e00ff */
[----:B------:R0:W-:Y:S01]  /*0e40*/  STL [R1+0x1a4], R0 ;  /* 0x0001a40001007387 */ /* 0x0001e20000100800 */
[----:B------:R-:W-:Y:S01]  /*0e50*/  LEA.HI R6, R7, R7, RZ, 0x1 ;  /* 0x0000000707067211 */ /* 0x000fe200078f08ff */
[C---:B------:R-:W-:Y:S01]  /*0e60*/  VIADD R12, R23.reuse, 0x40 ;  /* 0x00000040170c7836 */ /* 0x040fe20000000000 */
[C---:B------:R-:W-:Y:S01]  /*0e70*/  IADD3 R20, R23.reuse, 0x20, RZ ;  /* 0x0000002017147810 */ /* 0x040fe20007ffe0ff */
[----:B------:R-:W-:Y:S01]  /*0e80*/  IMAD R11, R8, 0x10, R11 ;  /* 0x00000010080b7824 */ /* 0x000fe200078e020b */
[----:B------:R-:W-:Y:S01]  /*0e90*/  LOP3.LUT R6, R6, 0x1ffffffe, RZ, 0xc0, !PT ;  /* 0x1ffffffe06067812 */ /* 0x000fe200078ec0ff */
[----:B------:R-:W-:Y:S01]  /*0ea0*/  VIADD R8, R23, 0x60 ;  /* 0x0000006017087836 */ /* 0x000fe20000000000 */
[----:B------:R-:W-:Y:S01]  /*0eb0*/  LOP3.LUT R13, R3, 0xfffffc00, RZ, 0xc0, !PT ;  /* 0xfffffc00030d7812 */ /* 0x000fe200078ec0ff */
[----:B------:R-:W-:Y:S01]  /*0ec0*/  IMAD R11, R2, 0x40, R11 ;  /* 0x00000040020b7824 */ /* 0x000fe200078e020b */
[----:B------:R-:W-:Y:S01]  /*0ed0*/  SHF.R.S32.HI R2, RZ, 0x1f, R23 ;  /* 0x0000001fff027819 */ /* 0x000fe20000011417 */
[----:B0-----:R-:W-:Y:S01]  /*0ee0*/  IMAD.SHL.U32 R0, R23, 0x80, RZ ;  /* 0x0000008017007824 */ /* 0x001fe200078e00ff */
[----:B------:R-:W-:Y:S01]  /*0ef0*/  SHF.R.S32.HI R4, RZ, 0x1f, R12 ;  /* 0x0000001fff047819 */ /* 0x000fe2000001140c */
[----:B------:R-:W-:Y:S01]  /*0f00*/  IMAD.SHL.U32 R3, R12, 0x80, RZ ;  /* 0x000000800c037824 */ /* 0x000fe200078e00ff */
[----:B------:R-:W-:Y:S01]  /*0f10*/  SHF.R.S32.HI R2, RZ, 0x1f, R20 ;  /* 0x0000001fff027819 */ /* 0x000fe20000011414 */
[----:B------:R-:W-:Y:S01]  /*0f20*/  STL [R1+0x19c], R11 ;  /* 0x00019c0b01007387 */ /* 0x000fe20000100800 */
[----:B------:R-:W-:Y:S01]  /*0f30*/  LOP3.LUT R15, R0, 0x380, RZ, 0xc0, !PT ;  /* 0x00000380000f7812 */ /* 0x000fe200078ec0ff */
[----:B------:R-:W-:Y:S01]  /*0f40*/  IMAD.SHL.U32 R0, R20, 0x80, RZ ;  /* 0x0000008014007824 */ /* 0x000fe200078e00ff */
[----:B------:R-:W-:Y:S01]  /*0f50*/  IADD3 R6, R7, -R6, RZ ;  /* 0x8000000607067210 */ /* 0x000fe20007ffe0ff */
[----:B------:R0:W-:Y:S01]  /*0f60*/  STL [R1+0x60], R13 ;  /* 0x0000600d01007387 */ /* 0x0001e20000100800 */
[----:B------:R-:W-:Y:S01]  /*0f70*/  SHF.L.U32 R18, R5, 0x3, RZ ;  /* 0x0000000305127819 */ /* 0x000fe200000006ff */
[----:B------:R-:W-:Y:S01]  /*0f80*/  IMAD.SHL.U32 R5, R8, 0x80, RZ ;  /* 0x0000008008057824 */ /* 0x000fe200078e00ff */
[----:B------:R-:W-:-:S02]  /*0f90*/  SHF.R.S32.HI R7, RZ, 0x1f, R8 ;  /* 0x0000001fff077819 */ /* 0x000fc40000011408 */
[----:B------:R-:W-:Y:S01]  /*0fa0*/  LEA.HI R4, R4, R12, RZ, 0x3 ;  /* 0x0000000c04047211 */ /* 0x000fe200078f18ff */
[----:B------:R-:W-:Y:S01]  /*0fb0*/  VIADD R233, R18, 0x40 ;  /* 0x0000004012e97836 */ /* 0x000fe20000000000 */
[----:B------:R-:W-:Y:S02]  /*0fc0*/  LEA.HI R2, R2, R20, RZ, 0x3 ;  /* 0x0000001402027211 */ /* 0x000fe400078f18ff */
[----:B------:R-:W-:Y:S01]  /*0fd0*/  LOP3.LUT R12, R0, 0x380, RZ, 0xc0, !PT ;  /* 0x00000380000c7812 */ /* 0x000fe200078ec0ff */
[----:B------:R-:W-:Y:S01]  /*0fe0*/  IMAD.SHL.U32 R4, R4, 0x80, RZ ;  /* 0x0000008004047824 */ /* 0x000fe200078e00ff */
[----:B------:R-:W-:Y:S01]  /*0ff0*/  LOP3.LUT R9, R3, 0x380, RZ, 0xc0, !PT ;  /* 0x0000038003097812 */ /* 0x000fe200078ec0ff */
[----:B------:R-:W-:Y:S01]  /*1000*/  IMAD.SHL.U32 R2, R2, 0x80, RZ ;  /* 0x0000008002027824 */ /* 0x000fe200078e00ff */
[----:B------:R-:W-:Y:S02]  /*1010*/  LOP3.LUT R0, R15, 0x70, R16, 0xf8, !PT ;  /* 0x000000700f007812 */ /* 0x000fe400078ef810 */
[----:B------:R-:W-:Y:S01]  /*1020*/  SHF.R.U32.HI R3, RZ, 0x3, R15 ;  /* 0x00000003ff037819 */ /* 0x000fe2000001160f */
[C---:B------:R-:W-:Y:S01]  /*1030*/  VIADD R15, R18.reuse, 0xc0 ;  /* 0x000000c0120f7836 */ /* 0x040fe20000000000 */
[----:B------:R-:W-:-:S02]  /*1040*/  IADD3 R20, R18, 0x80, RZ ;  /* 0x0000008012147810 */ /* 0x000fc40007ffe0ff */
[----:B------:R-:W-:Y:S02]  /*1050*/  LEA.HI R7, R7, R8, RZ, 0x3 ;  /* 0x0000000807077211 */ /* 0x000fe400078f18ff */
[----:B0-----:R-:W-:Y:S01]  /*1060*/  LOP3.LUT R13, R13, R0, R3, 0xf6, !PT ;  /* 0x000000000d0d7212 */ /* 0x001fe200078ef603 */
[----:B------:R0:W-:Y:S01]  /*1070*/  STL [R1+0x40], R20 ;  /* 0x0000401401007387 */ /* 0x0001e20000100800 */
[----:B------:R-:W-:Y:S01]  /*1080*/  LOP3.LUT R8, R5, 0x380, RZ, 0xc0, !PT ;  /* 0x0000038005087812 */ /* 0x000fe200078ec0ff */
[----:B------:R-:W-:Y:S01]  /*1090*/  IMAD.SHL.U32 R7, R7, 0x80, RZ ;  /* 0x0000008007077824 */ /* 0x000fe200078e00ff */
[----:B------:R-:W-:Y:S01]  /*10a0*/  LOP3.LUT R2, R2, 0xfffffc00, RZ, 0xc0, !PT ;  /* 0xfffffc0002027812 */ /* 0x000fe200078ec0ff */
[----:B------:R1:W-:Y:S01]  /*10b0*/  STL [R1+0x4c], R15 ;  /* 0x00004c0f01007387 */ /* 0x0003e20000100800 */
[----:B------:R-:W-:Y:S02]  /*10c0*/  LOP3.LUT R10, R10, 0x7ffffffc, RZ, 0xc0, !PT ;  /* 0x7ffffffc0a0a7812 */ /* 0x000fe400078ec0ff */
[----:B------:R-:W-:Y:S01]  /*10d0*/  SHF.R.U32.HI R3, RZ, 0x3, R12 ;  /* 0x00000003ff037819 */ /* 0x000fe2000001160c */
[----:B------:R2:W-:Y:S01]  /*10e0*/  STL [R1+0x68], R13 ;  /* 0x0000680d01007387 */ /* 0x0005e20000100800 */
[----:B------:R-:W-:-:S02]  /*10f0*/  LOP3.LUT R0, R12, 0x70, R16, 0xf8, !PT ;  /* 0x000000700c007812 */ /* 0x000fc400078ef810 */
[----:B0-----:R-:W-:Y:S02]  /*1100*/  SHF.R.S32.HI R20, RZ, 0x1f, R20 ;  /* 0x0000001fff147819 */ /* 0x001fe40000011414 */
[----:B------:R-:W-:Y:S02]  /*1110*/  LOP3.LUT R4, R4, 0xfffffc00, RZ, 0xc0, !PT ;  /* 0xfffffc0004047812 */ /* 0x000fe400078ec0ff */
[----:B-1----:R-:W-:Y:S01]  /*1120*/  SHF.R.S32.HI R15, RZ, 0x1f, R15 ;  /* 0x0000001fff0f7819 */ /* 0x002fe2000001140f */
[----:B------:R-:W-:Y:S01]  /*1130*/  STL [R1+0x88], R20 ;  /* 0x0000881401007387 */ /* 0x000fe20000100800 */
[----:B------:R-:W-:Y:S01]  /*1140*/  SHF.R.U32.HI R12, RZ, 0x3, R9 ;  /* 0x00000003ff0c7819 */ /* 0x000fe20000011609 */
[----:B--2---:R-:W-:Y:S01]  /*1150*/  IMAD.IADD R13, R22, 0x1, R13 ;  /* 0x00000001160d7824 */ /* 0x004fe200078e020d */
[----:B------:R-:W-:Y:S01]  /*1160*/  LOP3.LUT R5, R9, 0x70, R16, 0xf8, !PT ;  /* 0x0000007009057812 */ /* 0x000fe200078ef810 */
[----:B------:R-:W-:Y:S01]  /*1170*/  STL [R1+0x84], R15 ;  /* 0x0000840f01007387 */ /* 0x000fe20000100800 */
[----:B------:R-:W-:-:S02]  /*1180*/  LOP3.LUT R7, R7, 0xfffffc00, RZ, 0xc0, !PT ;  /* 0xfffffc0007077812 */ /* 0x000fc400078ec0ff */
[----:B------:R-:W-:Y:S01]  /*1190*/  SHF.R.U32.HI R9, RZ, 0x3, R8 ;  /* 0x00000003ff097819 */ /* 0x000fe20000011608 */
[----:B------:R-:W-:Y:S01]  /*11a0*/  STL [R1+0x5c], R2 ;  /* 0x00005c0201007387 */ /* 0x000fe20000100800 */
[----:B------:R-:W-:Y:S02]  /*11b0*/  LOP3.LUT R8, R8, 0x70, R16, 0xf8, !PT ;  /* 0x0000007008087812 */ /* 0x000fe400078ef810 */
[----:B------:R-:W-:Y:S01]  /*11c0*/  IADD3 R10, R14, -R10, RZ ;  /* 0x8000000a0e0a7210 */ /* 0x000fe20007ffe0ff */
[----:B------:R-:W-:Y:S01]  /*11d0*/  STL [R1+0x64], R13 ;  /* 0x0000640d01007387 */ /* 0x000fe20000100800 */
[----:B------:R-:W-:Y:S02]  /*11e0*/  LOP3.LUT R3, R2, R0, R3, 0xf6, !PT ;  /* 0x0000000002037212 */ /* 0x000fe400078ef603 */
[----:B------:R-:W-:Y:S01]  /*11f0*/  LOP3.LUT R5, R4, R5, R12, 0xf6, !PT ;  /* 0x0000000504057212 */ /* 0x000fe200078ef60c */
[----:B------:R0:W-:Y:S01]  /*1200*/  STL [R1+0x58], R4 ;  /* 0x0000580401007387 */ /* 0x0001e20000100800 */
[----:B------:R-:W-:Y:S01]  /*1210*/  IMAD.SHL.U32 R0, R10, 0x2, RZ ;  /* 0x000000020a007824 */ /* 0x000fe200078e00ff */
[----:B------:R-:W-:-:S02]  /*1220*/  SHF.R.S32.HI R17, RZ, 0x1f, R16 ;  /* 0x0000001fff117819 */ /* 0x000fc40000011410 */
[----:B------:R1:W-:Y:S01]  /*1230*/  STL [R1+0x54], R7 ;  /* 0x0000540701007387 */ /* 0x0003e20000100800 */
[C---:B------:R-:W-:Y:S01]  /*1240*/  VIADD R43, R0.reuse, 0x8 ;  /* 0x00000008002b7836 */ /* 0x040fe20000000000 */
[C---:B------:R-:W-:Y:S01]  /*1250*/  IADD3 R39, R0.reuse, 0x28, RZ ;  /* 0x0000002800277810 */ /* 0x040fe20007ffe0ff */
[C---:B------:R-:W-:Y:S01]  /*1260*/  VIADD R42, R0.reuse, 0x10 ;  /* 0x00000010002a7836 */ /* 0x040fe20000000000 */
[C---:B------:R-:W-:Y:S01]  /*1270*/  IADD3 R34, R0.reuse, 0x50, RZ ;  /* 0x0000005000227810 */ /* 0x040fe20007ffe0ff */
[C---:B------:R-:W-:Y:S01]  /*1280*/  VIADD R41, R0.reuse, 0x18 ;  /* 0x0000001800297836 */ /* 0x040fe20000000000 */
[----:B------:R-:W-:Y:S01]  /*1290*/  IADD3 R26, R0, 0x78, RZ ;  /* 0x00000078001a7810 */ /* 0x000fe20007ffe0ff */
[----:B0-----:R-:W-:Y:S01]  /*12a0*/  IMAD.IADD R4, R22, 0x1, R3 ;  /* 0x0000000116047824 */ /* 0x001fe200078e0203 */
[----:B------:R-:W-:Y:S01]  /*12b0*/  IADD3 R15, R0, 0xa0, RZ ;  /* 0x000000a0000f7810 */ /* 0x000fe20007ffe0ff */
[----:B------:R-:W-:Y:S01]  /*12c0*/  IMAD.IADD R3, R22, 0x1, R5 ;  /* 0x0000000116037824 */ /* 0x000fe200078e0205 */
[----:B-1----:R-:W-:Y:S01]  /*12d0*/  LOP3.LUT R7, R7, R8, R9, 0xf6, !PT ;  /* 0x0000000807077212 */ /* 0x002fe200078ef609 */
[C---:B------:R-:W-:Y:S01]  /*12e0*/  VIADD R40, R0.reuse, 0x20 ;  /* 0x0000002000287836 */ /* 0x040fe20000000000 */
[----:B------:R-:W-:Y:S01]  /*12f0*/  STL [R1+0x198], R4 ;  /* 0x0001980401007387 */ /* 0x000fe20000100800 */
[----:B------:R-:W-:Y:S01]  /*1300*/  VIADD R38, R0, 0x30 ;  /* 0x0000003000267836 */ /* 0x000fe20000000000 */
[----:B------:R-:W-:Y:S01]  /*1310*/  IADD3 R2, R22, R7, RZ ;  /* 0x0000000716027210 */ /* 0x000fe20007ffe0ff */
[C---:B------:R-:W-:Y:S01]  /*1320*/  VIADD R37, R0.reuse, 0x38 ;  /* 0x0000003800257836 */ /* 0x040fe20000000000 */
[----:B------:R-:W-:Y:S01]  /*1330*/  STL [R1+0x90], R0 ;  /* 0x0000900001007387 */ /* 0x000fe20000100800 */
[C---:B------:R-:W-:Y:S01]  /*1340*/  VIADD R36, R0.reuse, 0x40 ;  /* 0x0000004000247836 */ /* 0x040fe20000000000 */
[C---:B------:R-:W-:Y:S01]  /*1350*/  IADD3 R9, R0.reuse, 0xc8, RZ ;  /* 0x000000c800097810 */ /* 0x040fe20007ffe0ff */
[C---:B------:R-:W-:Y:S01]  /*1360*/  VIADD R35, R0.reuse, 0x48 ;  /* 0x0000004800237836 */ /* 0x040fe20000000000 */
[----:B------:R-:W-:Y:S01]  /*1370*/  STL [R1+0x194], R3 ;  /* 0x0001940301007387 */ /* 0x000fe20000100800 */
[C---:B------:R-:W-:Y:S01]  /*1380*/  VIADD R33, R0.reuse, 0x58 ;  /* 0x0000005800217836 */ /* 0x040fe20000000000 */
[----:B------:R-:W-:Y:S01]  /*1390*/  SHF.R.S32.HI R7, RZ, 0x1f, R43 ;  /* 0x0000001fff077819 */ /* 0x000fe2000001142b */
[C---:B------:R-:W-:Y:S01]  /*13a0*/  VIADD R32, R0.reuse, 0x60 ;  /* 0x0000006000207836 */ /* 0x040fe20000000000 */
[----:B------:R0:W-:Y:S01]  /*13b0*/  STL [R1+0x190], R2 ;  /* 0x0001900201007387 */ /* 0x0001e20000100800 */
[C---:B------:R-:W-:Y:S01]  /*13c0*/  VIADD R28, R0.reuse, 0x68 ;  /* 0x00000068001c7836 */ /* 0x040fe20000000000 */
[----:B------:R-:W-:Y:S01]  /*13d0*/  SHF.R.S32.HI R19, RZ, 0x1f, R18 ;  /* 0x0000001fff137819 */ /* 0x000fe20000011412 */
[C---:B------:R-:W-:Y:S01]  /*13e0*/  VIADD R27, R0.reuse, 0x70 ;  /* 0x00000070001b7836 */ /* 0x040fe20000000000 */
[----:B------:R-:W-:Y:S01]  /*13f0*/  STL [R1+0x10c], R43 ;  /* 0x00010c2b01007387 */ /* 0x000fe20000100800 */
[----:B------:R-:W-:-:S02]  /*1400*/  VIADD R25, R0, 0x80 ;  /* 0x0000008000197836 */ /* 0x000fc40000000000 */
[C---:B------:R-:W-:Y:S01]  /*1410*/  VIADD R24, R0.reuse, 0x88 ;  /* 0x0000008800187836 */ /* 0x040fe20000000000 */
[----:B------:R1:W-:Y:S01]  /*1420*/  STL [R1+0x108], R42 ;  /* 0x0001082a01007387 */ /* 0x0003e20000100800 */
[C---:B------:R-:W-:Y:S01]  /*1430*/  VIADD R21, R0.reuse, 0x90 ;  /* 0x0000009000157836 */ /* 0x040fe20000000000 */
[C---:B0-----:R-:W-:Y:S01]  /*1440*/  IADD3 R2, R0.reuse, 0xf0, RZ ;  /* 0x000000f000027810 */ /* 0x041fe20007ffe0ff */
[C---:B------:R-:W-:Y:S01]  /*1450*/  VIADD R20, R0.reuse, 0x98 ;  /* 0x0000009800147836 */ /* 0x040fe20000000000 */
[----:B------:R-:W-:Y:S01]  /*1460*/  STL [R1+0x104], R41 ;  /* 0x0001042901007387 */ /* 0x000fe20000100800 */
[C---:B------:R-:W-:Y:S02]  /*1470*/  VIADD R14, R0.reuse, 0xa8 ;  /* 0x000000a8000e7836 */ /* 0x040fe40000000000 */
[C---:B------:R-:W-:Y:S01]  /*1480*/  VIADD R13, R0.reuse, 0xb0 ;  /* 0x000000b0000d7836 */ /* 0x040fe20000000000 */
[----:B------:R0:W-:Y:S01]  /*1490*/  STL [R1+0x100], R40 ;  /* 0x0001002801007387 */ /* 0x0001e20000100800 */
[C---:B------:R-:W-:Y:S01]  /*14a0*/  VIADD R12, R0.reuse, 0xb8 ;  /* 0x000000b8000c7836 */ /* 0x040fe20000000000 */
[----:B-1----:R-:W-:Y:S01]  /*14b0*/  SHF.R.S32.HI R42, RZ, 0x1f, R42 ;  /* 0x0000001fff2a7819 */ /* 0x002fe2000001142a */
[C---:B------:R-:W-:Y:S01]  /*14c0*/  VIADD R10, R0.reuse, 0xc0 ;  /* 0x000000c0000a7836 */ /* 0x040fe20000000000 */
[----:B------:R1:W-:Y:S01]  /*14d0*/  STL [R1+0xfc], R39 ;  /* 0x0000fc2701007387 */ /* 0x0003e20000100800 */
[----:B------:R-:W-:-:S02]  /*14e0*/  VIADD R8, R0, 0xd0 ;  /* 0x000000d000087836 */ /* 0x000fc40000000000 */
[C---:B------:R-:W-:Y:S01]  /*14f0*/  VIADD R5, R0.reuse, 0xd8 ;  /* 0x000000d800057836 */ /* 0x040fe20000000000 */
[----:B------:R-:W-:Y:S01]  /*1500*/  STL [R1+0xf8], R38 ;  /* 0x0000f82601007387 */ /* 0x000fe20000100800 */
[C---:B------:R-:W-:Y:S01]  /*1510*/  VIADD R4, R0.reuse, 0xe0 ;  /* 0x000000e000047836 */ /* 0x040fe20000000000 */
[----:B0-----:R-:W-:Y:S01]  /*1520*/  SHF.R.S32.HI R40, RZ, 0x1f, R40 ;  /* 0x0000001fff287819 */ /* 0x001fe20000011428 */
[C---:B------:R-:W-:Y:S01]  /*1530*/  VIADD R3, R0.reuse, 0xe8 ;  /* 0x000000e800037836 */ /* 0x040fe20000000000 */
[----:B------:R0:W-:Y:S01]  /*1540*/  STL [R1+0xf4], R37 ;  /* 0x0000f42501007387 */ /* 0x0001e20000100800 */
[----:B------:R-:W-:Y:S01]  /*1550*/  VIADD R0, R0, 0xf8 ;  /* 0x000000f800007836 */ /* 0x000fe20000000000 */
[----:B-1----:R-:W-:Y:S02]  /*1560*/  SHF.R.S32.HI R39, RZ, 0x1f, R39 ;  /* 0x0000001fff277819 */ /* 0x002fe40000011427 */
[----:B------:R1:W-:Y:S04]  /*1570*/  STL [R1+0xf0], R36 ;  /* 0x0000f02401007387 */ /* 0x0003e80000100800 */
[----:B------:R-:W-:Y:S01]  /*1580*/  STL [R1+0xec], R35 ;  /* 0x0000ec2301007387 */ /* 0x000fe20000100800 */
[----:B0-----:R-:W-:-:S03]  /*1590*/  SHF.R.S32.HI R37, RZ, 0x1f, R37 ;  /* 0x0000001fff257819 */ /* 0x001fc60000011425 */
[----:B------:R0:W-:Y:S01]  /*15a0*/  STL [R1+0xe8], R34 ;  /* 0x0000e82201007387 */ /* 0x0001e20000100800 */
[----:B-1----:R-:W-:-:S03]  /*15b0*/  SHF.R.S32.HI R36, RZ, 0x1f, R36 ;  /* 0x0000001fff247819 */ /* 0x002fc60000011424 */
        /* <DEDUP_REMOVED lines=28> */
[----:B------:R-:W-:Y:S01]  /*1780*/  STL [R1+0xa0], R4 ;  /* 0x0000a00401007387 */ /* 0x000fe20000100800 */
[----:B-1----:R-:W-:-:S03]  /*1790*/  SHF.R.S32.HI R8, RZ, 0x1f, R8 ;  /* 0x0000001fff087819 */ /* 0x002fc60000011408 */
[----:B------:R-:W-:Y:S04]  /*17a0*/  STL [R1+0x9c], R3 ;  /* 0x00009c0301007387 */ /* 0x000fe80000100800 */
[----:B------:R0:W-:Y:S04]  /*17b0*/  STL [R1+0x18c], R7 ;  /* 0x00018c0701007387 */ /* 0x0001e80000100800 */
[----:B------:R-:W-:Y:S04]  /*17c0*/  STL [R1+0x98], R2 ;  /* 0x0000980201007387 */ /* 0x000fe80000100800 */
[----:B------:R-:W-:Y:S01]  /*17d0*/  STL [R1+0x188], R42 ;  /* 0x0001882a01007387 */ /* 0x000fe20000100800 */
[----:B0-----:R-:W-:-:S03]  /*17e0*/  SHF.R.S32.HI R7, RZ, 0x1f, R41 ;  /* 0x0000001fff077819 */ /* 0x001fc60000011429 */
[----:B------:R-:W-:Y:S04]  /*17f0*/  STL [R1+0x94], R0 ;  /* 0x0000940001007387 */ /* 0x000fe80000100800 */
[----:B------:R0:W-:Y:S04]  /*1800*/  STL [R1+0x184], R7 ;  /* 0x0001840701007387 */ /* 0x0001e80000100800 */
[----:B------:R-:W-:Y:S04]  /*1810*/  STL [R1+0x180], R40 ;  /* 0x0001802801007387 */ /* 0x000fe80000100800 */
[----:B------:R-:W-:Y:S01]  /*1820*/  STL [R1+0x17c], R39 ;  /* 0x00017c2701007387 */ /* 0x000fe20000100800 */
[----:B0-----:R-:W-:-:S05]  /*1830*/  SHF.R.S32.HI R7, RZ, 0x1f, R38 ;  /* 0x0000001fff077819 */ /* 0x001fca0000011426 */
        /* <DEDUP_REMOVED lines=25> */
[----:B------:R1:W-:Y:S04]  /*19d0*/  STL [R1+0x12c], R9 ;  /* 0x00012c0901007387 */ /* 0x0003e80000100800 */
[----:B------:R1:W-:Y:S01]  /*19e0*/  STL [R1+0x128], R8 ;  /* 0x0001280801007387 */ /* 0x0003e20000100800 */
[----:B0-----:R-:W-:Y:S02]  /*19f0*/  SHF.R.S32.HI R7, RZ, 0x1f, R5 ;  /* 0x0000001fff077819 */ /* 0x001fe40000011405 */
[----:B------:R-:W-:-:S02]  /*1a00*/  SHF.R.S32.HI R5, RZ, 0x1f, R4 ;  /* 0x0000001fff057819 */ /* 0x000fc40000011404 */
[----:B------:R-:W-:Y:S01]  /*1a10*/  SHF.R.S32.HI R4, RZ, 0x1f, R3 ;  /* 0x0000001fff047819 */ /* 0x000fe20000011403 */
[----:B------:R1:W-:Y:S01]  /*1a20*/  STL [R1+0x124], R7 ;  /* 0x0001240701007387 */ /* 0x0003e20000100800 */
[----:B------:R-:W-:Y:S02]  /*1a30*/  SHF.R.S32.HI R3, RZ, 0x1f, R2 ;  /* 0x0000001fff037819 */ /* 0x000fe40000011402 */
[----:B------:R-:W-:Y:S01]  /*1a40*/  SHF.R.S32.HI R2, RZ, 0x1f, R0 ;  /* 0x0000001fff027819 */ /* 0x000fe20000011400 */
[----:B------:R-:W-:Y:S01]  /*1a50*/  IMAD R0, R6, 0x8, R11 ;  /* 0x0000000806007824 */ /* 0x000fe200078e020b */
[----:B------:R1:W-:Y:S04]  /*1a60*/  STL [R1+0x120], R5 ;  /* 0x0001200501007387 */ /* 0x0003e80000100800 */
[----:B------:R1:W-:Y:S04]  /*1a70*/  STL [R1+0x11c], R4 ;  /* 0x00011c0401007387 */ /* 0x0003e80000100800 */
[----:B------:R1:W-:Y:S04]  /*1a80*/  STL [R1+0x118], R3 ;  /* 0x0001180301007387 */ /* 0x0003e80000100800 */
[----:B------:R1:W-:Y:S04]  /*1a90*/  STL [R1+0x114], R2 ;  /* 0x0001140201007387 */ /* 0x0003e80000100800 */
[----:B------:R1:W-:Y:S02]  /*1aa0*/  STL [R1+0x1a0], R0 ;  /* 0x0001a00001007387 */ /* 0x0003e40000100800 */
.L_x_536:
[----:B01-3--:R-:W0:Y:S02]  /*1ab0*/  LDC.64 R2, c[0x0][0xc88] ;  /* 0x00032200ff027b82 */ /* 0x00be240000000a00 */
[----:B0-----:R-:W-:-:S05]  /*1ac0*/  IMAD.WIDE R2, R31, 0x4, R2 ;  /* 0x000000041f027825 */ /* 0x001fca00078e0202 */
[----:B--2--5:R-:W2:Y:S01]  /*1ad0*/  LDG.E R32, desc[UR42][R2.64] ;  /* 0x0000002a02207981 */ /* 0x024ea2000c1e1900 */
[----:B------:R-:W-:Y:S05]  /*1ae0*/  YIELD ;  /* 0x0000000000007946 */ /* 0x000fea0003800000 */
[----:B------:R-:W-:Y:S01]  /*1af0*/  ULDC.64 UR4, c[0x0][0xa28] ;  /* 0x00028a0000047ab9 */ /* 0x000fe20000000a00 */
[----:B------:R-:W-:Y:S01]  /*1b00*/  ULDC.64 UR8, c[0x0][0xa18] ;  /* 0x0002860000087ab9 */ /* 0x000fe20000000a00 */
[----:B------:R-:W-:Y:S01]  /*1b10*/  ISETP.NE.U32.AND P1, PT, RZ, UR4, PT ;  /* 0x00000004ff007c0c */ /* 0x000fe2000bf25070 */
[----:B------:R-:W-:Y:S01]  /*1b20*/  ULDC.64 UR6, c[0x0][0xa08] ;  /* 0x0002820000067ab9 */ /* 0x000fe20000000a00 */
[----:B------:R-:W-:Y:S01]  /*1b30*/  IMAD.MOV.U32 R10, RZ, RZ, RZ ;  /* 0x000000ffff0a7224 */ /* 0x000fe200078e00ff */
[----:B------:R-:W-:-:S02]  /*1b40*/  ISETP.NE.U32.AND P0, PT, RZ, UR6, PT ;  /* 0x00000006ff007c0c */ /* 0x000fc4000bf05070 */
[----:B------:R-:W-:Y:S02]  /*1b50*/  ISETP.NE.AND.EX P1, PT, RZ, UR5, PT, P1 ;  /* 0x00000005ff007c0c */ /* 0x000fe4000bf25310 */
[----:B------:R-:W-:Y:S02]  /*1b60*/  ISETP.NE.AND.EX P0, PT, RZ, UR7, PT, P0 ;  /* 0x00000007ff007c0c */ /* 0x000fe4000bf05300 */
[----:B------:R-:W-:Y:S02]  /*1b70*/  MOV R28, RZ ;  /* 0x000000ff001c7202 */ /* 0x000fe40000000f00 */
[----:B--2---:R-:W-:Y:S01]  /*1b80*/  SHF.R.S32.HI R0, RZ, 0x1f, R32 ;  /* 0x0000001fff007819 */ /* 0x004fe20000011420 */
[----:B------:R-:W-:-:S06]  /*1b90*/  IMAD.SHL.U32 R34, R32, 0x4, RZ ;  /* 0x0000000420227824 */ /* 0x000fcc00078e00ff */
[C---:B------:R-:W-:Y:S01]  /*1ba0*/  @P1 LEA R6, P2, R32.reuse, UR4, 0x2 ;  /* 0x0000000420061c11 */ /* 0x040fe2000f8410ff */
[----:B------:R0:W-:Y:S01]  /*1bb0*/  STL [R1+0x6c], R32 ;  /* 0x00006c2001007387 */ /* 0x0001e20000100800 */
[C-C-:B------:R-:W-:Y:S02]  /*1bc0*/  SHF.L.U64.HI R33, R32.reuse, 0x2, R0.reuse ;  /* 0x0000000220217819 */ /* 0x140fe40000010200 */
[----:B------:R-:W-:Y:S01]  /*1bd0*/  @P1 LEA.HI.X R7, R32, UR5, R0, 0x2, P2 ;  /* 0x0000000520071c11 */ /* 0x000fe200090f1400 */
[----:B------:R-:W-:Y:S01]  /*1be0*/  ULDC UR4, c[0x0][0x288] ;  /* 0x0000a20000047ab9 */ /* 0x000fe20000000800 */
[----:B------:R-:W-:Y:S01]  /*1bf0*/  ISETP.NE.U32.AND P2, PT, RZ, UR8, PT ;  /* 0x00000008ff007c0c */ /* 0x000fe2000bf45070 */
[----:B------:R0:W-:Y:S01]  /*1c00*/  STL [R1+0x7c], R0 ;  /* 0x00007c0001007387 */ /* 0x0001e20000100800 */
[C---:B------:R-:W-:Y:S02]  /*1c10*/  IADD3 R4, P3, R34.reuse, UR6, RZ ;  /* 0x0000000622047c10 */ /* 0x040fe4000ff7e0ff */
[----:B------:R-:W-:Y:S01]  /*1c20*/  ISETP.NE.AND.EX P2, PT, RZ, UR9, PT, P2 ;  /* 0x00000009ff007c0c */ /* 0x000fe2000bf45320 */
[----:B------:R0:W5:Y:S01]  /*1c30*/  @P1 LDG.E R10, desc[UR42][R6.64] ;  /* 0x0000002a060a1981 */ /* 0x000162000c1e1900 */
[----:B------:R-:W-:Y:S01]  /*1c40*/  IMAD.U32 R119, RZ, RZ, UR4 ;  /* 0x00000004ff777e24 */ /* 0x000fe2000f8e00ff */
[C---:B------:R-:W-:Y:S01]  /*1c50*/  IADD3.X R5, R33.reuse, UR7, RZ, P3, !PT ;  /* 0x0000000721057c10 */ /* 0x040fe20009ffe4ff */
[----:B------:R-:W-:Y:S01]  /*1c60*/  ULDC.64 UR4, c[0x0][0x418] ;  /* 0x0001060000047ab9 */ /* 0x000fe20000000a00 */
[----:B------:R0:W-:Y:S04]  /*1c70*/  STL [R1+0x74], R34 ;  /* 0x0000742201007387 */ /* 0x0001e80000100800 */
[----:B------:R0:W5:Y:S04]  /*1c80*/  @P0 LDG.E R28, desc[UR42][R4.64] ;  /* 0x0000002a041c0981 */ /* 0x000168000c1e1900 */
[----:B------:R-:W-:Y:S01]  /*1c90*/  @P2 IADD3 R8, P1, R34, UR8, RZ ;  /* 0x0000000822082c10 */ /* 0x000fe2000ff3e0ff */
[----:B------:R-:W-:Y:S01]  /*1ca0*/  UISETP.NE.U32.AND UP0, UPT, UR4, URZ, UPT ;  /* 0x0000003f0400728c */ /* 0x000fe2000bf05070 */
[----:B------:R0:W-:Y:S02]  /*1cb0*/  STL [R1+0x78], R33 ;  /* 0x0000782101007387 */ /* 0x0001e40000100800 */
[----:B------:R-:W-:Y:S01]  /*1cc0*/  @P2 IADD3.X R9, R33, UR9, RZ, P1, !PT ;  /* 0x0000000921092c10 */ /* 0x000fe20008ffe4ff */
[----:B------:R-:W-:-:S04]  /*1cd0*/  ULDC UR4, c[0x0][0x424] ;  /* 0x0001090000047ab9 */ /* 0x000fc80000000800 */
[----:B------:R0:W5:Y:S01]  /*1ce0*/  @P2 LDG.E R119, desc[UR42][R8.64] ;  /* 0x0000002a08772981 */ /* 0x000162000c1e1900 */
[----:B------:R-:W-:-:S03]  /*1cf0*/  UISETP.NE.AND.EX UP0, UPT, UR5, URZ, UPT, UP0 ;  /* 0x0000003f0500728c */ /* 0x000fc6000bf05300 */
[----:B------:R-:W-:Y:S01]  /*1d00*/  ULDC UR5, c[0x0][0x2f0] ;  /* 0x0000bc0000057ab9 */ /* 0x000fe20000000800 */
[----:B------:R-:W-:-:S04]  /*1d10*/  USEL UR4, UR4, 0x1, UP0 ;  /* 0x0000000104047887 */ /* 0x000fc80008000000 */
[----:B------:R-:W-:-:S03]  /*1d20*/  UIMAD UR4, UR4, UR5, URZ ;  /* 0x00000005040472a4 */ /* 0x000fc6000f8e023f */
[----:B------:R-:W-:Y:S02]  /*1d30*/  ULDC UR5, c[0x0][0x348] ;  /* 0x0000d20000057ab9 */ /* 0x000fe40000000800 */
[----:B------:R-:W-:Y:S02]  /*1d40*/  IMAD.U32 R2, RZ, RZ, UR5 ;  /* 0x00000005ff027e24 */ /* 0x000fe4000f8e00ff */
[----:B------:R-:W-:Y:S01]  /*1d50*/  IMAD.U32 R27, RZ, RZ, UR4 ;  /* 0x00000004ff1b7e24 */ /* 0x000fe2000f8e00ff */
[----:B0---4-:R-:W-:Y:S06]  /*1d60*/  @P2 BRA `(.L_x_341) ;  /* 0x0000000000242947 */ /* 0x011fec0003800000 */
[----:B------:R-:W-:Y:S02]  /*1d70*/  ULDC.64 UR4, c[0x0][0xa00] ;  /* 0x0002800000047ab9 */ /* 0x000fe40000000a00 */
[----:B------:R-:W-:-:S04]  /*1d80*/  ISETP.NE.U32.AND P1, PT, RZ, UR4, PT ;  /* 0x00000004ff007c0c */ /* 0x000fc8000bf25070 */
[----:B------:R-:W-:-:S13]  /*1d90*/  ISETP.NE.AND.EX P1, PT, RZ, UR5, PT, P1 ;  /* 0x00000005ff007c0c */ /* 0x000fda000bf25310 */
[----:B------:R-:W-:Y:S05]  /*1da0*/  @!P1 BRA `(.L_x_341) ;  /* 0x0000000000149947 */ /* 0x000fea0003800000 */
[----:B------:R-:W0:Y:S02]  /*1db0*/  LDC.64 R6, c[0x0][0xa00] ;  /* 0x00028000ff067b82 */ /* 0x000e240000000a00 */
[----:B0-----:R-:W-:-:S05]  /*1dc0*/  IMAD.WIDE R6, R32, 0x4, R6 ;  /* 0x0000000420067825 */ /* 0x001fca00078e0206 */
[----:B-----5:R-:W2:Y:S04]  /*1dd0*/  LDG.E R119, desc[UR42][R6.64] ;  /* 0x0000002a06777981 */ /* 0x020ea8000c1e1900 */
[----:B------:R-:W2:Y:S02]  /*1de0*/  LDG.E R0, desc[UR42][R6.64+0x4] ;  /* 0x0000042a06007981 */ /* 0x000ea4000c1e1900 */
[----:B--2---:R-:W-:-:S07]  /*1df0*/  IMAD.IADD R119, R0, 0x1, -R119 ;  /* 0x0000000100777824 */ /* 0x004fce00078e0a77 */
.L_x_341:
[C---:B------:R-:W-:Y:S01]  /*1e00*/  LOP3.LUT R31, R30.reuse, 0xffff, RZ, 0xc0, !PT ;  /* 0x0000ffff1e1f7812 */ /* 0x040fe200078ec0ff */
[----:B------:R-:W-:Y:S01]  /*1e10*/  ULDC.64 UR4, c[0x0][0xa20] ;  /* 0x0002880000047ab9 */ /* 0x000fe20000000a00 */
[----:B------:R0:W-:Y:S01]  /*1e20*/  STL [R1+0x80], R29 ;  /* 0x0000801d01007387 */ /* 0x0001e20000100800 */
[----:B------:R-:W-:Y:S02]  /*1e30*/  ISETP.NE.U32.AND P1, PT, RZ, UR4, PT ;  /* 0x00000004ff007c0c */ /* 0x000fe4000bf25070 */
[C---:B------:R-:W-:Y:S01]  /*1e40*/  LOP3.LUT R3, R30.reuse, 0xff000000, RZ, 0xc0, !PT ;  /* 0xff0000001e037812 */ /* 0x040fe200078ec0ff */
[----:B------:R0:W-:Y:S01]  /*1e50*/  STL [R1+0x50], R31 ;  /* 0x0000501f01007387 */ /* 0x0001e20000100800 */
[----:B------:R-:W-:Y:S02]  /*1e60*/  ISETP.NE.AND.EX P1, PT, RZ, UR5, PT, P1 ;  /* 0x00000005ff007c0c */ /* 0x000fe4000bf25310 */
[----:B------:R-:W-:Y:S02]  /*1e70*/  LOP3.LUT R0, R30, 0xff0000, RZ, 0xc0, !PT ;  /* 0x00ff00001e007812 */ /* 0x000fe400078ec0ff */
[----:B------:R-:W-:-:S04]  /*1e80*/  SHF.R.U32.HI R3, RZ, 0x8, R3 ;  /* 0x00000008ff037819 */ /* 0x000fc80000011603 */
[----:B------:R-:W-:-:S05]  /*1e90*/  LEA.HI R8, R0, R3, RZ, 0x10 ;  /* 0x0000000300087211 */ /* 0x000fca00078f80ff */
[----:B0-----:R-:W-:Y:S05]  /*1ea0*/  @!P1 BRA `(.L_x_342) ;  /* 0x0000000000109947 */ /* 0x001fea0003800000 */
[----:B------:R-:W-:-:S04]  /*1eb0*/  IADD3 R4, P0, R34, UR4, RZ ;  /* 0x0000000422047c10 */ /* 0x000fc8000ff1e0ff */
[----:B------:R-:W-:-:S05]  /*1ec0*/  IADD3.X R5, R33, UR5, RZ, P0, !PT ;  /* 0x0000000521057c10 */ /* 0x000fca00087fe4ff */
[----:B------:R0:W5:Y:S01]  /*1ed0*/  LDG.E R27, desc[UR42][R4.64] ;  /* 0x0000002a041b7981 */ /* 0x000162000c1e1900 */
[----:B------:R-:W-:Y:S05]  /*1ee0*/  BRA `(.L_x_343) ;  /* 0x0000000000107947 */ /* 0x000fea0003800000 */
.L_x_342:
[----:B------:R-:W-:Y:S05]  /*1ef0*/  @!P0 BRA `(.L_x_343) ;  /* 0x00000000000c8947 */ /* 0x000fea0003800000 */
[----:B------:R-:W2:Y:S04]  /*1f00*/  LDG.E R0, desc[UR42][R4.64] ;  /* 0x0000002a04007981 */ /* 0x000ea8000c1e1900 */
[----:B------:R-:W2:Y:S02]  /*1f10*/  LDG.E R27, desc[UR42][R4.64+0x4] ;  /* 0x0000042a041b7981 */ /* 0x000ea4000c1e1900 */
[----:B--2---:R-:W-:-:S07]  /*1f20*/  IADD3 R27, -R0, R27, RZ ;  /* 0x0000001b001b7210 */ /* 0x004fce0007ffe1ff */
.L_x_343:
[----:B------:R-:W-:Y:S01]  /*1f30*/  ULDC.64 UR4, c[0x0][0xa10] ;  /* 0x0002840000047ab9 */ /* 0x000fe20000000a00 */
[----:B------:R-:W2:Y:S01]  /*1f40*/  LDL.LU R30, [R1+0x10] ;  /* 0x00001000011e7983 */ /* 0x000ea20000300800 */
[----:B------:R-:W-:-:S04]  /*1f50*/  ISETP.NE.U32.AND P0, PT, RZ, UR4, PT ;  /* 0x00000004ff007c0c */ /* 0x000fc8000bf05070 */
[----:B------:R-:W-:Y:S01]  /*1f60*/  ISETP.NE.AND.EX P0, PT, RZ, UR5, PT, P0 ;  /* 0x00000005ff007c0c */ /* 0x000fe2000bf05300 */
[----:B------:R-:W-:Y:S02]  /*1f70*/  ULDC.64 UR4, c[0x0][0xa30] ;  /* 0x00028c0000047ab9 */ /* 0x000fe40000000a00 */
[----:B------:R-:W-:-:S10]  /*1f80*/  ISETP.NE.U32.AND P1, PT, RZ, UR4, PT ;  /* 0x00000004ff007c0c */ /* 0x000fd4000bf25070 */
[----:B------:R-:W1:Y:S02]  /*1f90*/  @P0 LDC.64 R6, c[0x0][0xa10] ;  /* 0x00028400ff060b82 */ /* 0x000e640000000a00 */
[----:B-1----:R-:W-:-:S05]  /*1fa0*/  @P0 IMAD.WIDE R6, R32, 0x4, R6 ;  /* 0x0000000420060825 */ /* 0x002fca00078e0206 */
[----:B------:R-:W3:Y:S04]  /*1fb0*/  @P0 LDG.E R0, desc[UR42][R6.64] ;  /* 0x0000002a06000981 */ /* 0x000ee8000c1e1900 */
[----:B------:R1:W3:Y:S01]  /*1fc0*/  @P0 LDG.E R3, desc[UR42][R6.64+0x4] ;  /* 0x0000042a06030981 */ /* 0x0002e2000c1e1900 */
[----:B------:R-:W-:Y:S01]  /*1fd0*/  ISETP.NE.AND.EX P1, PT, RZ, UR5, PT, P1 ;  /* 0x00000005ff007c0c */ /* 0x000fe2000bf25310 */
[----:B-----5:R-:W-:-:S12]  /*1fe0*/  IMAD.MOV.U32 R24, RZ, RZ, R27 ;  /* 0x000000ffff187224 */ /* 0x020fd800078e001b */
[----:B0-----:R-:W-:-:S04]  /*1ff0*/  @P1 IADD3 R4, P2, R34, UR4, RZ ;  /* 0x0000000422041c10 */ /* 0x001fc8000ff5e0ff */
[----:B------:R-:W-:-:S05]  /*2000*/  @P1 IADD3.X R5, R33, UR5, RZ, P2, !PT ;  /* 0x0000000521051c10 */ /* 0x000fca00097fe4ff */
[----:B------:R0:W5:Y:S01]  /*2010*/  @P1 LDG.E R24, desc[UR42][R4.64] ;  /* 0x0000002a04181981 */ /* 0x000162000c1e1900 */
[----:B------:R-:W-:Y:S01]  /*2020*/  IMAD.IADD R9, R27, 0x1, -R10 ;  /* 0x000000011b097824 */ /* 0x000fe200078e0a0a */
[----:B------:R-:W-:Y:S01]  /*2030*/  LOP3.LUT R12, R8, 0xff, RZ, 0xc0, !PT ;  /* 0x000000ff080c7812 */ /* 0x000fe200078ec0ff */
[----:B------:R-:W-:Y:S01]  /*2040*/  BSSY B0, `(.L_x_344) ;  /* 0x000002d000007945 */ /* 0x000fe20003800000 */
[----:B------:R-:W-:Y:S01]  /*2050*/  SHF.R.U32.HI R11, RZ, 0x10, R8 ;  /* 0x00000010ff0b7819 */ /* 0x000fe20000011608 */
[----:B-1----:R-:W-:Y:S02]  /*2060*/  IMAD.MOV.U32 R7, RZ, RZ, RZ ;  /* 0x000000ffff077224 */ /* 0x002fe400078e00ff */
[----:B------:R0:W-:Y:S04]  /*2070*/  STL [R1+0x8c], R12 ;  /* 0x00008c0c01007387 */ /* 0x0001e80000100800 */
[----:B------:R0:W-:Y:S01]  /*2080*/  STL [R1+0x70], R11 ;  /* 0x0000700b01007387 */ /* 0x0001e20000100800 */
[----:B--2---:R-:W-:Y:S01]  /*2090*/  LOP3.LUT R30, R30, 0xffffffef, RZ, 0xc0, !PT ;  /* 0xffffffef1e1e7812 */ /* 0x004fe200078ec0ff */
[----:B---3--:R-:W-:-:S04]  /*20a0*/  @P0 IMAD.IADD R2, R3, 0x1, -R0 ;  /* 0x0000000103020824 */ /* 0x008fc800078e0a00 */
[----:B------:R-:W-:-:S05]  /*20b0*/  IMAD.IADD R126, R9, 0x1, R2 ;  /* 0x00000001097e7824 */ /* 0x000fca00078e0202 */
[C---:B------:R-:W-:Y:S02]  /*20c0*/  ISETP.GE.AND P3, PT, R126.reuse, 0x1, PT ;  /* 0x000000017e00780c */ /* 0x040fe40003f66270 */
[----:B------:R-:W-:-:S04]  /*20d0*/  IADD3 R0, R126, 0x7f, RZ ;  /* 0x0000007f7e007810 */ /* 0x000fc80007ffe0ff */
[----:B------:R-:W-:-:S04]  /*20e0*/  SHF.R.S32.HI R3, RZ, 0x1f, R0 ;  /* 0x0000001fff037819 */ /* 0x000fc80000011400 */
[----:B------:R-:W-:-:S03]  /*20f0*/  LEA.HI R3, R3, R0, RZ, 0x7 ;  /* 0x0000000003037211 */ /* 0x000fc600078f38ff */
[----:B------:R-:W-:Y:S02]  /*2100*/  @P3 LOP3.LUT R30, R30, 0x10, RZ, 0xfc, !PT ;  /* 0x000000101e1e3812 */ /* 0x000fe400078efcff */
[----:B------:R-:W-:-:S03]  /*2110*/  SHF.R.S32.HI R118, RZ, 0x7, R3 ;  /* 0x00000007ff767819 */ /* 0x000fc60000011403 */
[----:B------:R0:W-:Y:S01]  /*2120*/  STL [R1+0x10], R30 ;  /* 0x0000101e01007387 */ /* 0x0001e20000100800 */
[----:B------:R-:W-:Y:S05]  /*2130*/  @!P3 BRA `(.L_x_345) ;  /* 0x000000000074b947 */ /* 0x000fea0003800000 */
[----:B------:R-:W-:Y:S01]  /*2140*/  ISETP.NE.AND P0, PT, R11, RZ, PT ;  /* 0x000000ff0b00720c */ /* 0x000fe20003f05270 */
[----:B------:R-:W-:-:S03]  /*2150*/  ULDC UR4, c[0x0][0x9f0] ;  /* 0x00027c0000047ab9 */ /* 0x000fc60000000800 */
[----:B0-----:R-:W-:-:S04]  /*2160*/  SEL R11, R11, UR4, P0 ;  /* 0x000000040b0b7c07 */ /* 0x001fc80008000000 */
[-C--:B------:R-:W-:Y:S02]  /*2170*/  IABS R6, R11.reuse ;  /* 0x0000000b00067213 */ /* 0x080fe40000000000 */
[----:B------:R-:W-:Y:S02]  /*2180*/  IADD3 R0, R118, -0x1, R11 ;  /* 0xffffffff76007810 */ /* 0x000fe40007ffe00b */
[----:B------:R-:W0:Y:S01]  /*2190*/  I2F.RP R3, R6 ;  /* 0x0000000600037306 */ /* 0x000e220000209400 */
[-C--:B------:R-:W-:Y:S02]  /*21a0*/  IABS R10, R11.reuse ;  /* 0x0000000b000a7213 */ /* 0x080fe40000000000 */
[----:B------:R-:W-:Y:S02]  /*21b0*/  IABS R8, R0 ;  /* 0x0000000000087213 */ /* 0x000fe40000000000 */
[----:B------:R-:W-:-:S04]  /*21c0*/  LOP3.LUT R0, R0, R11, RZ, 0x3c, !PT ;  /* 0x0000000b00007212 */ /* 0x000fc800078e3cff */
[----:B------:R-:W-:Y:S01]  /*21d0*/  ISETP.GE.AND P2, PT, R0, RZ, PT ;  /* 0x000000ff0000720c */ /* 0x000fe20003f46270 */
[----:B0-----:R-:W0:Y:S02]  /*21e0*/  MUFU.RCP R3, R3 ;  /* 0x0000000300037308 */ /* 0x001e240000001000 */
[----:B0-----:R-:W-:Y:S02]  /*21f0*/  VIADD R4, R3, 0xffffffe ;  /* 0x0ffffffe03047836 */ /* 0x001fe40000000000 */
[----:B------:R-:W-:-:S04]  /*2200*/  IMAD.MOV R3, RZ, RZ, -R10 ;  /* 0x000000ffff037224 */ /* 0x000fc800078e0a0a */
[----:B------:R0:W1:Y:S02]  /*2210*/  F2I.FTZ.U32.TRUNC.NTZ R5, R4 ;  /* 0x0000000400057305 */ /* 0x000064000021f000 */
[----:B0-----:R-:W-:Y:S01]  /*2220*/  MOV R4, RZ ;  /* 0x000000ff00047202 */ /* 0x001fe20000000f00 */
[----:B-1----:R-:W-:-:S04]  /*2230*/  IMAD.MOV R7, RZ, RZ, -R5 ;  /* 0x000000ffff077224 */ /* 0x002fc800078e0a05 */
[----:B------:R-:W-:-:S04]  /*2240*/  IMAD R7, R7, R6, RZ ;  /* 0x0000000607077224 */ /* 0x000fc800078e02ff */
[----:B------:R-:W-:-:S06]  /*2250*/  IMAD.HI.U32 R5, R5, R7, R4 ;  /* 0x0000000705057227 */ /* 0x000fcc00078e0004 */
        /* <DEDUP_REMOVED lines=9> */
[----:B------:R-:W-:-:S04]  /*22f0*/  @!P1 LOP3.LUT R5, RZ, R11, RZ, 0x33, !PT ;  /* 0x0000000bff059212 */ /* 0x000fc800078e33ff */
[----:B------:R-:W-:-:S07]  /*2300*/  MOV R7, R5 ;  /* 0x0000000500077202 */ /* 0x000fce0000000f00 */
.L_x_345:
[----:B------:R-:W-:Y:S05]  /*2310*/  BSYNC B0 ;  /* 0x0000000000007941 */ /* 0x000fea0003800000 */
.L_x_344:
[----:B------:R-:W-:-:S05]  /*2320*/  IMAD R0, R12, R7, RZ ;  /* 0x000000070c007224 */ /* 0x000fca00078e02ff */
[C---:B------:R-:W-:Y:S01]  /*2330*/  VIADDMNMX R7, R0.reuse, R7, R118, PT ;  /* 0x0000000700077246 */ /* 0x040fe20003800176 */
[----:B------:R-:W-:-:S04]  /*2340*/  IMAD R0, R0, 0x80, -R9 ;  /* 0x0000008000007824 */ /* 0x000fc800078e0a09 */
[----:B------:R-:W-:Y:S01]  /*2350*/  IMAD R7, R7, 0x80, -R9 ;  /* 0x0000008007077824 */ /* 0x000fe200078e0a09 */
[----:B------:R-:W-:-:S04]  /*2360*/  VIMNMX R0, RZ, R0, !PT ;  /* 0x00000000ff007248 */ /* 0x000fc80007fe0100 */
[----:B------:R-:W-:Y:S02]  /*2370*/  VIMNMX R7, R7, R2, PT ;  /* 0x0000000207077248 */ /* 0x000fe40003fe0100 */
[----:B------:R-:W-:Y:S02]  /*2380*/  SHF.R.U32.HI R25, RZ, 0x7, R0 ;  /* 0x00000007ff197819 */ /* 0x000fe40000011600 */
[----:B------:R-:W-:-:S03]  /*2390*/  ISETP.GT.AND P0, PT, R7, R0, PT ;  /* 0x000000000700720c */ /* 0x000fc60003f04270 */
[----:B------:R-:W-:-:S10]  /*23a0*/  IMAD.MOV.U32 R26, RZ, RZ, R25 ;  /* 0x000000ffff1a7224 */ /* 0x000fd400078e0019 */
[----:B------:R-:W-:-:S05]  /*23b0*/  @P0 VIADD R3, R7, 0x7f ;  /* 0x0000007f07030836 */ /* 0x000fca0000000000 */
[----:B------:R-:W-:-:S04]  /*23c0*/  @P0 SHF.R.S32.HI R0, RZ, 0x1f, R3 ;  /* 0x0000001fff000819 */ /* 0x000fc80000011403 */
[----:B------:R-:W-:-:S04]  /*23d0*/  @P0 LEA.HI R0, R0, R3, RZ, 0x7 ;  /* 0x0000000300000211 */ /* 0x000fc800078f38ff */
[----:B------:R-:W-:Y:S02]  /*23e0*/  @P0 SHF.R.S32.HI R26, RZ, 0x7, R0 ;  /* 0x00000007ff1a0819 */ /* 0x000fe40000011400 */
[----:B------:R-:W-:Y:S02]  /*23f0*/  PLOP3.LUT P0, PT, PT, PT, PT, 0x80, 0x0 ;  /* 0x000000000000781c */ /* 0x000fe40003f0f070 */
[----:B------:R-:W-:-:S13]  /*2400*/  ISETP.GT.AND P1, PT, R26, R25, PT ;  /* 0x000000191a00720c */ /* 0x000fda0003f24270 */
[----:B------:R-:W-:Y:S05]  /*2410*/  @!P1 BRA `(.L_x_346) ;  /* 0x000000ac00909947 */ /* 0x000fea0003800000 */
[----:B------:R-:W-:Y:S01]  /*2420*/  IADD3 R0, R22, 0x28400, RZ ;  /* 0x0002840016007810 */ /* 0x000fe20007ffe0ff */
[----:B------:R-:W-:Y:S03]  /*2430*/  BSSY B6, `(.L_x_347) ;  /* 0x0000013000067945 */ /* 0x000fe60003800000 */
[----:B------:R-:W-:-:S13]  /*2440*/  LOP3.LUT P0, RZ, R0, 0x3ff, RZ, 0xc0, !PT ;  /* 0x000003ff00ff7812 */ /* 0x000fda000780c0ff */
[----:B------:R-:W-:Y:S05]  /*2450*/  @!P0 BRA `(.L_x_348) ;  /* 0x0000000000408947 */ /* 0x000fea0003800000 */
[----:B------:R-:W-:Y:S01]  /*2460*/  MOV R14, 0x0 ;  /* 0x00000000000e7802 */ /* 0x000fe20000000f00 */
[----:B------:R-:W-:Y:S01]  /*2470*/  ULDC.64 UR4, c[0x4][0x1c8] ;  /* 0x0100720000047ab9 */ /* 0x000fe20000000a00 */
[----:B------:R-:W-:Y:S01]  /*2480*/  ULDC.64 UR6, c[0x4][0x130] ;  /* 0x01004c0000067ab9 */ /* 0x000fe20000000a00 */
[----:B0-----:R-:W-:Y:S01]  /*2490*/  IMAD.U32 R4, RZ, RZ, UR4 ;  /* 0x00000004ff047e24 */ /* 0x001fe2000f8e00ff */
[----:B------:R-:W-:Y:S01]  /*24a0*/  MOV R10, UR6 ;  /* 0x00000006000a7c02 */ /* 0x000fe20008000f00 */
[----:B------:R-:W-:Y:S01]  /*24b0*/  IMAD.U32 R5, RZ, RZ, UR5 ;  /* 0x00000005ff057e24 */ /* 0x000fe2000f8e00ff */
[----:B------:R-:W0:Y:S01]  /*24c0*/  LDC.64 R14, c[0x4][R14] ;  /* 0x010000000e0e7b82 */ /* 0x000e220000000a00 */
[----:B------:R-:W-:Y:S01]  /*24d0*/  ULDC.64 UR4, c[0x4][0x1d0] ;  /* 0x0100740000047ab9 */ /* 0x000fe20000000a00 */
[----:B------:R-:W-:Y:S02]  /*24e0*/  IMAD.U32 R11, RZ, RZ, UR7 ;  /* 0x00000007ff0b7e24 */ /* 0x000fe4000f8e00ff */
[----:B------:R-:W-:-:S02]  /*24f0*/  IMAD.U32 R6, RZ, RZ, UR4 ;  /* 0x00000004ff067e24 */ /* 0x000fc4000f8e00ff */
[----:B------:R-:W-:Y:S02]  /*2500*/  IMAD.U32 R7, RZ, RZ, UR5 ;  /* 0x00000005ff077e24 */ /* 0x000fe4000f8e00ff */
[----:B------:R-:W-:Y:S02]  /*2510*/  IMAD.MOV.U32 R8, RZ, RZ, 0x70 ;  /* 0x00000070ff087424 */ /* 0x000fe400078e00ff */
[----:B------:R-:W-:Y:S02]  /*2520*/  IMAD.MOV.U32 R12, RZ, RZ, 0x1 ;  /* 0x00000001ff0c7424 */ /* 0x000fe400078e00ff */
[----:B------:R-:W-:-:S07]  /*2530*/  IMAD.MOV.U32 R13, RZ, RZ, RZ ;  /* 0x000000ffff0d7224 */ /* 0x000fce00078e00ff */
[----:B------:R-:W-:-:S07]  /*2540*/  LEPC R20, `(.L_x_348) ;  /* 0x000000001014794e */ /* 0x000fce0000000000 */
[----:B0----5:R-:W-:Y:S05]  /*2550*/  CALL.ABS.NOINC R14 ;  /* 0x000000000e007343 */ /* 0x021fea0003c00000 */
.L_x_348:
[----:B------:R-:W-:Y:S05]  /*2560*/  BSYNC B6 ;  /* 0x0000000000067941 */ /* 0x000fea0003800000 */
.L_x_347:
        /* <DEDUP_REMOVED lines=20> */
.L_x_350:
[----:B------:R-:W-:Y:S05]  /*26b0*/  BSYNC B6 ;  /* 0x0000000000067941 */ /* 0x000fea0003800000 */
.L_x_349:
[----:B------:R-:W-:Y:S01]  /*26c0*/  ULDC.64 UR4, c[0x0][0x9f8] ;  /* 0x00027e0000047ab9 */ /* 0x000fe20000000a00 */
[----:B------:R-:W-:Y:S01]  /*26d0*/  MOV R0, R32 ;  /* 0x0000002000007202 */ /* 0x000fe20000000f00 */
[----:B------:R-:W1:Y:S01]  /*26e0*/  LDC R35, c[0x0][0x3f4] ;  /* 0x0000fd00ff237b82 */ /* 0x000e620000000800 */
[----:B------:R-:W-:Y:S01]  /*26f0*/  ISETP.NE.U32.AND P0, PT, RZ, UR4, PT ;  /* 0x00000004ff007c0c */ /* 0x000fe2000bf05070 */
[----:B------:R-:W-:-:S03]  /*2700*/  IMAD.MOV.U32 R20, RZ, RZ, R30 ;  /* 0x000000ffff147224 */ /* 0x000fc600078e001e */
[----:B------:R-:W-:Y:S01]  /*2710*/  ISETP.NE.AND.EX P0, PT, RZ, UR5, PT, P0 ;  /* 0x00000005ff007c0c */ /* 0x000fe2000bf05300 */
[----:B------:R-:W2:Y:S02]  /*2720*/  S2R R21, SR_TID.X ;  /* 0x0000000000157919 */ /* 0x000ea40000002100 */
[----:B------:R-:W3:Y:S01]  /*2730*/  LDC.64 R104, c[0x0][0x300] ;  /* 0x0000c000ff687b82 */ /* 0x000ee20000000a00 */
[----:B------:R-:W-:-:S07]  /*2740*/  IMAD.IADD R88, R28, 0x1, R27 ;  /* 0x000000011c587824 */ /* 0x000fce00078e021b */
[----:B0-----:R-:W0:Y:S02]  /*2750*/  LDC.64 R12, c[0x0][0x3f8] ;  /* 0x0000fe00ff0c7b82 */ /* 0x001e240000000a00 */
[----:B------:R-:W-:-:S04]  /*2760*/  @P0 IADD3 R4, P1, R34, UR4, RZ ;  /* 0x0000000422040c10 */ /* 0x000fc8000ff3e0ff */
[----:B------:R-:W-:Y:S01]  /*2770*/  @P0 IADD3.X R5, R33, UR5, RZ, P1, !PT ;  /* 0x0000000521050c10 */ /* 0x000fe20008ffe4ff */
[----:B------:R-:W-:-:S04]  /*2780*/  ULDC.64 UR4, c[0x0][0xa08] ;  /* 0x0002820000047ab9 */ /* 0x000fc80000000a00 */
[----:B------:R4:W4:Y:S01]  /*2790*/  @P0 LDG.E R0, desc[UR42][R4.64] ;  /* 0x0000002a04000981 */ /* 0x000922000c1e1900 */
[----:B-1----:R-:W-:Y:S02]  /*27a0*/  ISETP.GE.AND P2, PT, R16, R35, PT ;  /* 0x000000231000720c */ /* 0x002fe40003f46270 */
[----:B------:R-:W-:Y:S02]  /*27b0*/  LOP3.LUT R20, R20, 0xfffffffd, RZ, 0xc0, !PT ;  /* 0xfffffffd14147812 */ /* 0x000fe400078ec0ff */
[----:B------:R-:W-:Y:S02]  /*27c0*/  SHF.R.S32.HI R37, RZ, 0x1f, R88 ;  /* 0x0000001fff257819 */ /* 0x000fe40000011458 */
[----:B------:R-:W-:Y:S02]  /*27d0*/  ISETP.NE.U32.AND P0, PT, RZ, UR4, PT ;  /* 0x00000004ff007c0c */ /* 0x000fe4000bf05070 */
[----:B------:R-:W-:Y:S01]  /*27e0*/  SHF.R.S32.HI R36, RZ, 0x1f, R23 ;  /* 0x0000001fff247819 */ /* 0x000fe20000011417 */
[-C--:B---3--:R-:W-:Y:S01]  /*27f0*/  IMAD R6, R37, R104.reuse, RZ ;  /* 0x0000006825067224 */ /* 0x088fe200078e02ff */
[----:B--2---:R-:W-:Y:S01]  /*2800*/  SHF.R.U32.HI R32, RZ, 0x7, R21 ;  /* 0x00000007ff207819 */ /* 0x004fe20000011615 */
[----:B----4-:R-:W-:Y:S01]  /*2810*/  IMAD.WIDE.U32 R4, R88, R104, RZ ;  /* 0x0000006858047225 */ /* 0x010fe200078e00ff */
[----:B------:R-:W-:Y:S01]  /*2820*/  ISETP.NE.AND.EX P0, PT, RZ, UR5, PT, P0 ;  /* 0x00000005ff007c0c */ /* 0x000fe2000bf05300 */
[----:B------:R-:W-:Y:S01]  /*2830*/  ULDC.64 UR4, c[0x0][0x308] ;  /* 0x0000c20000047ab9 */ /* 0x000fe20000000a00 */
[----:B------:R-:W-:Y:S01]  /*2840*/  @P2 LOP3.LUT R20, R20, 0x2, RZ, 0xfc, !PT ;  /* 0x0000000214142812 */ /* 0x000fe200078efcff */
[----:B------:R-:W-:Y:S01]  /*2850*/  IMAD R3, R88, R105, R6 ;  /* 0x0000006958037224 */ /* 0x000fe200078e0206 */
[----:B------:R-:W-:Y:S01]  /*2860*/  ISETP.NE.AND P6, PT, R32, 0x1, PT ;  /* 0x000000012000780c */ /* 0x000fe20003fc5270 */
[----:B------:R-:W1:Y:S01]  /*2870*/  LDC.64 R6, c[0x0][0x408] ;  /* 0x00010200ff067b82 */ /* 0x000e620000000a00 */
[----:B------:R-:W-:Y:S01]  /*2880*/  IADD3 R27, R23, 0x20, RZ ;  /* 0x00000020171b7810 */ /* 0x000fe20007ffe0ff */
[----:B------:R2:W-:Y:S01]  /*2890*/  STL [R1+0x10], R20 ;  /* 0x0000101401007387 */ /* 0x0005e20000100800 */
[----:B------:R-:W-:-:S02]  /*28a0*/  IMAD.IADD R5, R5, 0x1, R3 ;  /* 0x0000000105057824 */ /* 0x000fc400078e0203 */
[----:B------:R-:W-:Y:S01]  /*28b0*/  IMAD.SHL.U32 R28, R23, 0x80, RZ ;  /* 0x00000080171c7824 */ /* 0x000fe200078e00ff */
[----:B------:R-:W3:Y:S01]  /*28c0*/  LDL R15, [R1+0x5c] ;  /* 0x00005c00010f7983 */ /* 0x000ee20000100800 */
[----:B------:R-:W-:-:S03]  /*28d0*/  IMAD.WIDE.U32 R4, R31, UR4, R4 ;  /* 0x000000041f047c25 */ /* 0x000fc6000f8e0004 */
[----:B------:R-:W4:Y:S01]  /*28e0*/  LDL R14, [R1+0x58] ;  /* 0x00005800010e7983 */ /* 0x000f220000100800 */
[----:B------:R-:W-:Y:S01]  /*28f0*/  IMAD R103, R31, UR5, R5 ;  /* 0x000000051f677c24 */ /* 0x000fe2000f8e0205 */
[----:B------:R-:W-:Y:S01]  /*2900*/  ULDC.64 UR4, c[0x0][0x310] ;  /* 0x0000c40000047ab9 */ /* 0x000fe20000000a00 */
[----:B------:R-:W-:Y:S01]  /*2910*/  IMAD.MOV.U32 R102, RZ, RZ, R4 ;  /* 0x000000ffff667224 */ /* 0x000fe200078e0004 */
[----:B--2---:R-:W2:Y:S01]  /*2920*/  LDL R20, [R1+0x60] ;  /* 0x0000600001147983 */ /* 0x004ea20000100800 */
[----:B0-----:R-:W-:-:S03]  /*2930*/  IMAD.WIDE.U32 R98, R23, R12, R18 ;  /* 0x0000000c17627225 */ /* 0x001fc600078e0012 */
[----:B------:R-:W4:Y:S01]  /*2940*/  LDL R11, [R1+0x54] ;  /* 0x00005400010b7983 */ /* 0x000f220000100800 */
[----:B------:R-:W-:Y:S02]  /*2950*/  VIADD R21, R23, 0x40 ;  /* 0x0000004017157836 */ /* 0x000fe40000000000 */
[----:B------:R-:W-:Y:S02]  /*2960*/  IMAD.SHL.U32 R27, R27, 0x80, RZ ;  /* 0x000000801b1b7824 */ /* 0x000fe400078e00ff */
[----:B------:R-:W-:Y:S01]  /*2970*/  IMAD.SHL.U32 R21, R21, 0x80, RZ ;  /* 0x0000008015157824 */ /* 0x000fe200078e00ff */
[----:B------:R-:W-:Y:S01]  /*2980*/  LOP3.LUT R28, R28, 0x380, RZ, 0xc0, !PT ;  /* 0x000003801c1c7812 */ /* 0x000fe200078ec0ff */
[----:B------:R-:W-:Y:S01]  /*2990*/  IMAD.WIDE.U32 R96, R23, R12, R16 ;  /* 0x0000000c17607225 */ /* 0x000fe200078e0010 */
[----:B------:R-:W-:Y:S02]  /*29a0*/  LOP3.LUT R27, R27, 0x380, RZ, 0xc0, !PT ;  /* 0x000003801b1b7812 */ /* 0x000fe400078ec0ff */
[----:B------:R-:W-:Y:S01]  /*29b0*/  LOP3.LUT R21, R21, 0x380, RZ, 0xc0, !PT ;  /* 0x0000038015157812 */ /* 0x000fe200078ec0ff */
[----:B------:R-:W-:-:S02]  /*29c0*/  VIADD R8, R23, 0x60 ;  /* 0x0000006017087836 */ /* 0x000fc40000000000 */
[----:B------:R-:W-:Y:S02]  /*29d0*/  IMAD.SHL.U32 R30, R23, 0x80, RZ ;  /* 0x00000080171e7824 */ /* 0x000fe400078e00ff */
[----:B------:R-:W-:-:S03]  /*29e0*/  IMAD.SHL.U32 R8, R8, 0x80, RZ ;  /* 0x0000008008087824 */ /* 0x000fc600078e00ff */
[----:B------:R-:W-:Y:S02]  /*29f0*/  LOP3.LUT R30, R30, 0x380, RZ, 0xc0, !PT ;  /* 0x000003801e1e7812 */ /* 0x000fe400078ec0ff */
[----:B------:R-:W-:Y:S02]  /*2a00*/  LOP3.LUT R8, R8, 0x380, RZ, 0xc0, !PT ;  /* 0x0000038008087812 */ /* 0x000fe400078ec0ff */
[----:B------:R-:W-:Y:S01]  /*2a10*/  SHF.R.U32.HI R30, RZ, 0x3, R30 ;  /* 0x00000003ff1e7819 */ /* 0x000fe2000001161e */
[C---:B------:R-:W-:Y:S01]  /*2a20*/  IMAD.SHL.U32 R90, R104.reuse, 0x20, RZ ;  /* 0x00000020685a7824 */ /* 0x040fe200078e00ff */
[----:B------:R-:W-:Y:S01]  /*2a30*/  SHF.L.U64.HI R91, R104, 0x5, R105 ;  /* 0x00000005685b7819 */ /* 0x000fe20000010269 */
[C---:B------:R-:W-:Y:S02]  /*2a40*/  VIADD R33, R23.reuse, 0x20 ;  /* 0x0000002017217836 */ /* 0x040fe40000000000 */
[----:B------:R-:W-:-:S03]  /*2a50*/  IMAD.WIDE.U32 R128, R23, R104, R90 ;  /* 0x0000006817807225 */ /* 0x000fc600078e005a */
[----:B------:R-:W-:Y:S01]  /*2a60*/  SHF.R.S32.HI R116, RZ, 0x1f, R33 ;  /* 0x0000001fff747819 */ /* 0x000fe20000011421 */
[C---:B-1----:R-:W-:Y:S01]  /*2a70*/  IMAD.WIDE.U32 R94, R23.reuse, R6, R18 ;  /* 0x00000006175e7225 */ /* 0x042fe200078e0012 */
[----:B------:R-:W-:-:S03]  /*2a80*/  IADD3 R33, R23, 0x60, RZ ;  /* 0x0000006017217810 */ /* 0x000fc60007ffe0ff */
[----:B------:R-:W-:-:S04]  /*2a90*/  IMAD.WIDE.U32 R92, R23, R6, R16 ;  /* 0x00000006175c7225 */ /* 0x000fc800078e0010 */
[C---:B------:R-:W-:Y:S01]  /*2aa0*/  VIADD R34, R23.reuse, 0x40 ;  /* 0x0000004017227836 */ /* 0x040fe20000000000 */
[----:B------:R-:W-:Y:S01]  /*2ab0*/  SHF.R.S32.HI R114, RZ, 0x1f, R33 ;  /* 0x0000001fff727819 */ /* 0x000fe20000011421 */
[----:B------:R-:W-:-:S03]  /*2ac0*/  IMAD.WIDE.U32 R46, R23, R104, R16 ;  /* 0x00000068172e7225 */ /* 0x000fc600078e0010 */
[----:B------:R-:W-:Y:S01]  /*2ad0*/  SHF.R.S32.HI R115, RZ, 0x1f, R34 ;  /* 0x0000001fff737819 */ /* 0x000fe20000011422 */
[----:B------:R-:W-:Y:S01]  /*2ae0*/  VIADD R124, R32, 0x8 ;  /* 0x00000008207c7836 */ /* 0x000fe20000000000 */
[C---:B------:R-:W-:Y:S01]  /*2af0*/  SHF.L.U64.HI R32, R104.reuse, 0x6, R105 ;  /* 0x0000000668207819 */ /* 0x040fe20000010269 */
[----:B------:R-:W-:Y:S01]  /*2b00*/  IMAD.SHL.U32 R125, R104, 0x80, RZ ;  /* 0x00000080687d7824 */ /* 0x000fe200078e00ff */
[----:B------:R-:W-:Y:S02]  /*2b10*/  SHF.R.S32.HI R3, RZ, 0x1f, R0 ;  /* 0x0000001fff037819 */ /* 0x000fe40000011400 */
[----:B------:R-:W-:Y:S01]  /*2b20*/  SEL R100, R0, RZ, !P0 ;  /* 0x000000ff00647207 */ /* 0x000fe20004000000 */
[----:B------:R-:W-:Y:S01]  /*2b30*/  IMAD R0, R36, R12, RZ ;  /* 0x0000000c24007224 */ /* 0x000fe200078e02ff */
[----:B------:R-:W-:-:S03]  /*2b40*/  SEL R3, R3, RZ, !P0 ;  /* 0x000000ff03037207 */ /* 0x000fc60004000000 */
[----:B------:R-:W-:-:S04]  /*2b50*/  IMAD.WIDE.U32 R102, R100, UR4, R102 ;  /* 0x0000000464667c25 */ /* 0x000fc8000f8e0066 */
[----:B------:R-:W-:-:S04]  /*2b60*/  IMAD R43, R3, UR4, RZ ;  /* 0x00000004032b7c24 */ /* 0x000fc8000f8e02ff */
[----:B------:R-:W-:Y:S01]  /*2b70*/  IMAD R43, R100, UR5, R43 ;  /* 0x00000005642b7c24 */ /* 0x000fe2000f8e022b */
[----:B------:R-:W-:Y:S05]  /*2b80*/  @!P6 WARPSYNC.ALL ;  /* 0x000000000000e948 */ /* 0x000fea0003800000 */
[----:B------:R-:W-:Y:S02]  /*2b90*/  ULDC.64 UR4, c[0x0][0x330] ;  /* 0x0000cc0000047ab9 */ /* 0x000fe40000000a00 */
[----:B------:R-:W-:-:S04]  /*2ba0*/  IMAD.WIDE.U32 R4, R31, UR4, R16 ;  /* 0x000000041f047c25 */ /* 0x000fc8000f8e0010 */
[----:B------:R-:W-:Y:S01]  /*2bb0*/  IMAD R5, R31, UR5, R5 ;  /* 0x000000051f057c24 */ /* 0x000fe2000f8e0205 */
[----:B------:R-:W-:Y:S02]  /*2bc0*/  ULDC.64 UR4, c[0x0][0x338] ;  /* 0x0000ce0000047ab9 */ /* 0x000fe40000000a00 */
[----:B------:R-:W-:Y:S01]  /*2bd0*/  IMAD R111, R3, UR4, RZ ;  /* 0x00000004036f7c24 */ /* 0x000fe2000f8e02ff */
[----:B------:R-:W-:-:S03]  /*2be0*/  SEL R3, R35, RZ, P2 ;  /* 0x000000ff23037207 */ /* 0x000fc60001000000 */
[C---:B------:R-:W-:Y:S02]  /*2bf0*/  IMAD R111, R100.reuse, UR5, R111 ;  /* 0x00000005646f7c24 */ /* 0x040fe4000f8e026f */
[----:B------:R-:W-:Y:S01]  /*2c00*/  IMAD.WIDE.U32 R100, R100, UR4, R4 ;  /* 0x0000000464647c25 */ /* 0x000fe2000f8e0004 */
[----:B------:R-:W-:Y:S03]  /*2c10*/  @!P6 BAR.SYNC.DEFER_BLOCKING 0x9, 0x100 ;  /* 0x024400000000eb1d */ /* 0x000fe60000010000 */
[C---:B------:R-:W-:Y:S02]  /*2c20*/  IMAD R5, R23.reuse, R13, R0 ;  /* 0x0000000d17057224 */ /* 0x040fe400078e0200 */
[----:B------:R-:W-:Y:S01]  /*2c30*/  IMAD R0, R36, R6, RZ ;  /* 0x0000000624007224 */ /* 0x000fe200078e02ff */
[C---:B------:R-:W-:Y:S01]  /*2c40*/  IADD3 R88, P0, R23.reuse, R88, RZ ;  /* 0x0000005817587210 */ /* 0x040fe20007f1e0ff */
[----:B------:R-:W-:Y:S01]  /*2c50*/  IMAD.IADD R3, R16, 0x1, R3 ;  /* 0x0000000110037824 */ /* 0x000fe200078e0203 */
[----:B------:R-:W-:Y:S01]  /*2c60*/  ULDC UR4, c[0x0][0x2f4] ;  /* 0x0000bd0000047ab9 */ /* 0x000fe20000000800 */
[----:B------:R-:W-:-:S03]  /*2c70*/  IMAD R9, R23, R7, R0 ;  /* 0x0000000717097224 */ /* 0x000fc600078e0200 */
[----:B------:R-:W-:-:S04]  /*2c80*/  SHF.R.S32.HI R0, RZ, 0x1f, R3 ;  /* 0x0000001fff007819 */ /* 0x000fc80000011403 */
[CC--:B------:R-:W-:Y:S02]  /*2c90*/  LEA.HI R108, R0.reuse, R3.reuse, RZ, 0x4 ;  /* 0x00000003006c7211 */ /* 0x0c0fe400078f20ff */
[----:B------:R-:W-:Y:S01]  /*2ca0*/  LEA.HI R4, R0, R3, RZ, 0x7 ;  /* 0x0000000300047211 */ /* 0x000fe200078f38ff */
[----:B------:R-:W-:Y:S01]  /*2cb0*/  IMAD.IADD R97, R5, 0x1, R97 ;  /* 0x0000000105617824 */ /* 0x000fe200078e0261 */
[--C-:B------:R-:W-:Y:S02]  /*2cc0*/  LOP3.LUT R3, R27, 0x70, R108.reuse, 0xf8, !PT ;  /* 0x000000701b037812 */ /* 0x100fe400078ef86c */
[----:B------:R-:W-:Y:S02]  /*2cd0*/  IADD3 R99, R99, R5, RZ ;  /* 0x0000000563637210 */ /* 0x000fe40007ffe0ff */
[----:B------:R-:W-:Y:S01]  /*2ce0*/  LOP3.LUT R0, R28, 0x70, R108, 0xf8, !PT ;  /* 0x000000701c007812 */ /* 0x000fe200078ef86c */
[C---:B------:R-:W-:Y:S01]  /*2cf0*/  VIADD R28, R23.reuse, 0x20 ;  /* 0x00000020171c7836 */ /* 0x040fe20000000000 */
[----:B------:R-:W-:-:S02]  /*2d00*/  IADD3 R27, R23, 0x40, RZ ;  /* 0x00000040171b7810 */ /* 0x000fc40007ffe0ff */
[----:B------:R-:W-:Y:S01]  /*2d10*/  LOP3.LUT R5, R21, 0x70, R108, 0xf8, !PT ;  /* 0x0000007015057812 */ /* 0x000fe200078ef86c */
[----:B------:R-:W-:Y:S02]  /*2d20*/  VIADD R21, R23, 0x60 ;  /* 0x0000006017157836 */ /* 0x000fe40000000000 */
[----:B------:R-:W-:Y:S02]  /*2d30*/  IMAD.SHL.U32 R27, R27, 0x80, RZ ;  /* 0x000000801b1b7824 */ /* 0x000fe400078e00ff */
[----:B------:R-:W-:Y:S02]  /*2d40*/  IMAD.SHL.U32 R28, R28, 0x80, RZ ;  /* 0x000000801c1c7824 */ /* 0x000fe400078e00ff */
[----:B------:R-:W-:Y:S01]  /*2d50*/  IMAD.SHL.U32 R21, R21, 0x80, RZ ;  /* 0x0000008015157824 */ /* 0x000fe200078e00ff */
[----:B------:R-:W-:Y:S02]  /*2d60*/  LOP3.LUT R27, R27, 0x380, RZ, 0xc0, !PT ;  /* 0x000003801b1b7812 */ /* 0x000fe400078ec0ff */
[----:B------:R-:W-:-:S02]  /*2d70*/  LOP3.LUT R28, R28, 0x380, RZ, 0xc0, !PT ;  /* 0x000003801c1c7812 */ /* 0x000fc400078ec0ff */
[----:B------:R-:W-:Y:S02]  /*2d80*/  LOP3.LUT R21, R21, 0x380, RZ, 0xc0, !PT ;  /* 0x0000038015157812 */ /* 0x000fe400078ec0ff */
[----:B------:R-:W-:Y:S02]  /*2d90*/  SHF.L.U32 R4, R4, 0x7, RZ ;  /* 0x0000000704047819 */ /* 0x000fe400000006ff */
[----:B------:R-:W-:Y:S02]  /*2da0*/  SHF.R.U32.HI R28, RZ, 0x3, R28 ;  /* 0x00000003ff1c7819 */ /* 0x000fe4000001161c */
[----:B------:R-:W-:Y:S02]  /*2db0*/  SHF.R.U32.HI R27, RZ, 0x3, R27 ;  /* 0x00000003ff1b7819 */ /* 0x000fe4000001161b */
[----:B------:R-:W-:Y:S02]  /*2dc0*/  LOP3.LUT R8, R8, 0x70, R108, 0xf8, !PT ;  /* 0x0000007008087812 */ /* 0x000fe400078ef86c */
[----:B------:R-:W-:-:S02]  /*2dd0*/  SHF.R.U32.HI R21, RZ, 0x3, R21 ;  /* 0x00000003ff157819 */ /* 0x000fc40000011615 */
[----:B------:R-:W-:Y:S01]  /*2de0*/  LOP3.LUT R31, R0, R30, RZ, 0x3c, !PT ;  /* 0x0000001e001f7212 */ /* 0x000fe200078e3cff */
[----:B------:R-:W-:Y:S01]  /*2df0*/  IMAD R0, R36, R104, RZ ;  /* 0x0000006824007224 */ /* 0x000fe200078e02ff */
[----:B------:R-:W-:Y:S02]  /*2e00*/  LOP3.LUT R4, R4, 0xffffc000, RZ, 0xc0, !PT ;  /* 0xffffc00004047812 */ /* 0x000fe400078ec0ff */
[----:B------:R-:W-:Y:S02]  /*2e10*/  LOP3.LUT R3, R3, R28, RZ, 0x3c, !PT ;  /* 0x0000001c03037212 */ /* 0x000fe400078e3cff */
[----:B------:R-:W-:Y:S01]  /*2e20*/  LOP3.LUT R5, R5, R27, RZ, 0x3c, !PT ;  /* 0x0000001b05057212 */ /* 0x000fe200078e3cff */
[----:B------:R-:W-:Y:S01]  /*2e30*/  IMAD R41, R23, R105, R0 ;  /* 0x0000006917297224 */ /* 0x000fe200078e0200 */
[----:B------:R-:W-:Y:S02]  /*2e40*/  LOP3.LUT R27, R8, R21, RZ, 0x3c, !PT ;  /* 0x00000015081b7212 */ /* 0x000fe400078e3cff */
[----:B---3--:R-:W-:-:S02]  /*2e50*/  IADD3 R30, R3, R4, R15 ;  /* 0x00000004031e7210 */ /* 0x008fc40007ffe00f */
[-C--:B--2---:R-:W-:Y:S02]  /*2e60*/  IADD3 R31, R31, R4.reuse, R20 ;  /* 0x000000041f1f7210 */ /* 0x084fe40007ffe014 */
[-C--:B----4-:R-:W-:Y:S02]  /*2e70*/  IADD3 R28, R5, R4.reuse, R14 ;  /* 0x00000004051c7210 */ /* 0x090fe40007ffe00e */
[----:B------:R-:W-:Y:S01]  /*2e80*/  IADD3 R27, R27, R4, R11 ;  /* 0x000000041b1b7210 */ /* 0x000fe20007ffe00b */
[----:B------:R-:W-:Y:S01]  /*2e90*/  IMAD.IADD R4, R41, 0x1, R129 ;  /* 0x0000000129047824 */ /* 0x000fe200078e0281 */
[----:B------:R-:W-:Y:S01]  /*2ea0*/  IADD3 R3, P1, R90, R128, RZ ;  /* 0x000000805a037210 */ /* 0x000fe20007f3e0ff */
[----:B------:R-:W-:Y:S02]  /*2eb0*/  IMAD.IADD R95, R95, 0x1, R9 ;  /* 0x000000015f5f7824 */ /* 0x000fe400078e0209 */
[----:B------:R-:W-:Y:S01]  /*2ec0*/  IMAD.IADD R93, R9, 0x1, R93 ;  /* 0x00000001095d7824 */ /* 0x000fe200078e025d */
[----:B-----5:R-:W-:Y:S01]  /*2ed0*/  SHF.R.S32.HI R9, RZ, 0x1f, R24 ;  /* 0x0000001fff097819 */ /* 0x020fe20000011418 */
[----:B------:R-:W-:Y:S01]  /*2ee0*/  IMAD.X R33, R4, 0x1, R91, P1 ;  /* 0x0000000104217824 */ /* 0x000fe200008e065b */
[----:B------:R-:W-:Y:S01]  /*2ef0*/  IADD3 R34, P1, R3, R90, RZ ;  /* 0x0000005a03227210 */ /* 0x000fe20007f3e0ff */
[----:B------:R-:W-:Y:S01]  /*2f00*/  IMAD.X R89, R36, 0x1, R37, P0 ;  /* 0x0000000124597824 */ /* 0x000fe200000e0625 */
[----:B------:R-:W-:Y:S01]  /*2f10*/  IADD3 R40, P0, R102, R46, RZ ;  /* 0x0000002e66287210 */ /* 0x000fe20007f1e0ff */
[----:B------:R-:W-:-:S02]  /*2f20*/  IMAD R10, R9, R12, RZ ;  /* 0x0000000c090a7224 */ /* 0x000fc400078e02ff */
[----:B------:R-:W-:Y:S02]  /*2f30*/  IMAD R9, R9, R6, RZ ;  /* 0x0000000609097224 */ /* 0x000fe400078e02ff */
[----:B------:R-:W-:Y:S02]  /*2f40*/  IMAD.IADD R36, R47, 0x1, R41 ;  /* 0x000000012f247824 */ /* 0x000fe400078e0229 */
[----:B------:R-:W-:Y:S02]  /*2f50*/  IMAD.IADD R42, R103, 0x1, R43 ;  /* 0x00000001672a7824 */ /* 0x000fe400078e022b */
[----:B------:R-:W-:Y:S01]  /*2f60*/  IMAD.X R37, R33, 0x1, R91, P1 ;  /* 0x0000000121257824 */ /* 0x000fe200008e065b */
[----:B------:R-:W-:Y:S01]  /*2f70*/  IADD3 R43, P1, R102, 0x80, RZ ;  /* 0x00000080662b7810 */ /* 0x000fe20007f3e0ff */
[----:B------:R-:W-:Y:S01]  /*2f80*/  IMAD R39, R24, R13, R10 ;  /* 0x0000000d18277224 */ /* 0x000fe200078e020a */
[----:B------:R-:W-:Y:S01]  /*2f90*/  IADD3 R44, P2, R40, 0x80, RZ ;  /* 0x00000080282c7810 */ /* 0x000fe20007f5e0ff */
[----:B------:R-:W-:Y:S01]  /*2fa0*/  IMAD.WIDE.U32 R98, R24, R12, R98 ;  /* 0x0000000c18627225 */ /* 0x000fe200078e0062 */
[----:B------:R-:W-:-:S03]  /*2fb0*/  LOP3.LUT R41, R108, 0xfffffff0, RZ, 0xc0, !PT ;  /* 0xfffffff06c297812 */ /* 0x000fc600078ec0ff */
[----:B------:R-:W-:Y:S01]  /*2fc0*/  IMAD.WIDE.U32 R96, R24, R12, R96 ;  /* 0x0000000c18607225 */ /* 0x000fe200078e0060 */
[----:B------:R-:W-:-:S03]  /*2fd0*/  SHF.L.U64.HI R21, R12, 0x5, R13 ;  /* 0x000000050c157819 */ /* 0x000fc6000001020d */
[C---:B------:R-:W-:Y:S02]  /*2fe0*/  IMAD R107, R24.reuse, R7, R9 ;  /* 0x00000007186b7224 */ /* 0x040fe400078e0209 */
[----:B------:R-:W-:Y:S01]  /*2ff0*/  IMAD.WIDE.U32 R94, R24, R6, R94 ;  /* 0x00000006185e7225 */ /* 0x000fe200078e005e */
[----:B------:R-:W-:-:S03]  /*3000*/  SHF.L.U64.HI R20, R12, 0x6, R13 ;  /* 0x000000060c147819 */ /* 0x000fc6000001020d */
[----:B------:R-:W-:Y:S01]  /*3010*/  IMAD.WIDE.U32 R92, R24, R6, R92 ;  /* 0x00000006185c7225 */ /* 0x000fe200078e005c */
[----:B------:R-:W-:-:S03]  /*3020*/  SHF.L.U64.HI R15, R12, 0x7, R13 ;  /* 0x000000070c0f7819 */ /* 0x000fc6000001020d */
[----:B------:R-:W-:Y:S02]  /*3030*/  VIADD R5, R16, 0x80 ;  /* 0x0000008010057836 */ /* 0x000fe40000000000 */
[--C-:B------:R-:W-:Y:S01]  /*3040*/  IMAD.X R45, R36, 0x1, R42.reuse, P0 ;  /* 0x00000001242d7824 */ /* 0x100fe200000e062a */
[--C-:B------:R-:W-:Y:S01]  /*3050*/  SHF.L.U64.HI R11, R6, 0x5, R7.reuse ;  /* 0x00000005060b7819 */ /* 0x100fe20000010207 */
[----:B------:R-:W-:Y:S01]  /*3060*/  IMAD.SHL.U32 R13, R12, 0x40, RZ ;  /* 0x000000400c0d7824 */ /* 0x000fe200078e00ff */
[C-C-:B------:R-:W-:Y:S01]  /*3070*/  SHF.L.U64.HI R10, R6.reuse, 0x6, R7.reuse ;  /* 0x00000006060a7819 */ /* 0x140fe20000010207 */
[C---:B------:R-:W-:Y:S01]  /*3080*/  IMAD.SHL.U32 R8, R6.reuse, 0x20, RZ ;  /* 0x0000002006087824 */ /* 0x040fe200078e00ff */
[C---:B------:R-:W-:Y:S01]  /*3090*/  SHF.L.U64.HI R9, R6.reuse, 0x7, R7 ;  /* 0x0000000706097819 */ /* 0x040fe20000010207 */
[----:B------:R-:W-:Y:S01]  /*30a0*/  IMAD.SHL.U32 R7, R6, 0x40, RZ ;  /* 0x0000004006077824 */ /* 0x000fe200078e00ff */
[----:B------:R-:W-:Y:S01]  /*30b0*/  SHF.L.U64.HI R0, R104, 0x7, R105 ;  /* 0x0000000768007819 */ /* 0x000fe20000010269 */
[----:B------:R-:W-:Y:S01]  /*30c0*/  IMAD.IADD R38, R99, 0x1, R39 ;  /* 0x0000000163267824 */ /* 0x000fe200078e0227 */
[----:B------:R-:W-:Y:S01]  /*30d0*/  SHF.L.U32 R14, R12, 0x5, RZ ;  /* 0x000000050c0e7819 */ /* 0x000fe200000006ff */
[----:B------:R-:W-:Y:S01]  /*30e0*/  IMAD.X R105, RZ, RZ, R42, P1 ;  /* 0x000000ffff697224 */ /* 0x000fe200008e062a */
[----:B------:R-:W-:Y:S01]  /*30f0*/  SHF.L.U32 R6, R6, 0x7, RZ ;  /* 0x0000000706067819 */ /* 0x000fe200000006ff */
[----:B------:R-:W-:Y:S01]  /*3100*/  IMAD.IADD R106, R95, 0x1, R107 ;  /* 0x000000015f6a7824 */ /* 0x000fe200078e026b */
[----:B------:R-:W-:Y:S01]  /*3110*/  SHF.L.U32 R35, R35, 0x1, RZ ;  /* 0x0000000123237819 */ /* 0x000fe200000006ff */
[----:B------:R-:W-:Y:S01]  /*3120*/  IMAD.SHL.U32 R12, R12, 0x80, RZ ;  /* 0x000000800c0c7824 */ /* 0x000fe200078e00ff */
[----:B------:R-:W-:Y:S01]  /*3130*/  IADD3 R39, R39, R97, RZ ;  /* 0x0000006127277210 */ /* 0x000fe20007ffe0ff */
[----:B------:R-:W-:Y:S01]  /*3140*/  IMAD.X R110, RZ, RZ, R45, P2 ;  /* 0x000000ffff6e7224 */ /* 0x000fe200010e062d */
[----:B------:R-:W-:Y:S01]  /*3150*/  ISETP.GE.AND P0, PT, R16, UR4, PT ;  /* 0x0000000410007c0c */ /* 0x000fe2000bf06270 */
[----:B------:R-:W-:Y:S01]  /*3160*/  IMAD.IADD R111, R101, 0x1, R111 ;  /* 0x00000001656f7824 */ /* 0x000fe200078e026f */
[----:B------:R-:W-:-:S02]  /*3170*/  ISETP.GE.AND P1, PT, R5, UR4, PT ;  /* 0x0000000405007c0c */ /* 0x000fc4000bf26270 */
[----:B------:R-:W-:Y:S02]  /*3180*/  IADD3 R107, R107, R93, RZ ;  /* 0x0000005d6b6b7210 */ /* 0x000fe40007ffe0ff */
[----:B------:R-:W-:Y:S02]  /*3190*/  SHF.R.S32.HI R108, RZ, 0x4, R108 ;  /* 0x00000004ff6c7819 */ /* 0x000fe4000001146c */
[----:B------:R-:W-:-:S07]  /*31a0*/  SHF.R.S32.HI R109, RZ, 0x1f, R41 ;  /* 0x0000001fff6d7819 */ /* 0x000fce0000011429 */
.L_x_434:
[----:B------:R-:W2:Y:S01]  /*31b0*/  LDL R48, [R1+0x68] ;  /* 0x0000680001307983 */ /* 0x000ea20000100800 */
[----:B------:R-:W0:Y:S03]  /*31c0*/  LDC R84, c[0x0][0x3f4] ;  /* 0x0000fd00ff547b82 */ /* 0x000e260000000800 */
[----:B------:R-:W3:Y:S01]  /*31d0*/  LDL.LU R58, [R1+0x10] ;  /* 0x00001000013a7983 */ /* 0x000ee20000300800 */
[----:B------:R-:W-:Y:S01]  /*31e0*/  VIADD R26, R26, 0xffffffff ;  /* 0xffffffff1a1a7836 */ /* 0x000fe20000000000 */
[----:B------:R-:W-:Y:S05]  /*31f0*/  YIELD ;  /* 0x0000000000007946 */ /* 0x000fea0003800000 */
[----:B------:R-:W-:Y:S01]  /*3200*/  ISETP.GT.AND P3, PT, R26, R25, PT ;  /* 0x000000191a00720c */ /* 0x000fe20003f64270 */
[----:B------:R-:W-:Y:S01]  /*3210*/  BSSY B0, `(.L_x_351) ;  /* 0x0000986000007945 */ /* 0x000fe20003800000 */
[----:B0-----:R-:W-:Y:S01]  /*3220*/  ISETP.GE.AND P2, PT, R84, 0x1, PT ;  /* 0x000000015400780c */ /* 0x001fe20003f46270 */
[----:B--2---:R-:W-:Y:S01]  /*3230*/  IMAD R113, R232, 0x8000, R48 ;  /* 0x00008000e8717824 */ /* 0x004fe200078e0230 */
[----:B---3--:R-:W-:-:S04]  /*3240*/  LOP3.LUT R58, R58, 0xfffffffb, RZ, 0xc0, !PT ;  /* 0xfffffffb3a3a7812 */ /* 0x008fc800078ec0ff */
[----:B------:R-:W-:-:S05]  /*3250*/  IADD3 R113, R22, R113, RZ ;  /* 0x0000007116717210 */ /* 0x000fca0007ffe0ff */
[----:B------:R-:W-:-:S05]  /*3260*/  @P3 LOP3.LUT R58, R58, 0x4, RZ, 0xfc, !PT ;  /* 0x000000043a3a3812 */ /* 0x000fca00078efcff */
[----:B------:R0:W-:Y:S01]  /*3270*/  STL [R1+0x10], R58 ;  /* 0x0000103a01007387 */ /* 0x0001e20000100800 */
[----:B------:R-:W-:Y:S05]  /*3280*/  @!P2 BRA `(.L_x_352) ;  /* 0x0000009000a8a947 */ /* 0x000fea0003800000 */
[----:B------:R-:W-:Y:S01]  /*3290*/  ULDC.U8 UR4, c[0x0][0x410] ;  /* 0x0001040000047ab9 */ /* 0x000fe20000000000 */
[----:B------:R-:W-:Y:S01]  /*32a0*/  SHF.R.S32.HI R49, RZ, 0x1f, R26 ;  /* 0x0000001fff317819 */ /* 0x000fe2000001141a */
[-C--:B------:R-:W-:Y:S01]  /*32b0*/  IMAD R48, R0, R26.reuse, RZ ;  /* 0x0000001a00307224 */ /* 0x080fe200078e02ff */
[----:B------:R-:W-:Y:S01]  /*32c0*/  ISETP.NE.AND P2, PT, RZ, UR4, PT ;  /* 0x00000004ff007c0c */ /* 0x000fe2000bf45270 */
[-C--:B------:R-:W-:Y:S02]  /*32d0*/  IMAD R50, R15, R26.reuse, RZ ;  /* 0x0000001a0f327224 */ /* 0x080fe400078e02ff */
[----:B------:R-:W-:Y:S02]  /*32e0*/  IMAD R51, R9, R26, RZ ;  /* 0x0000001a09337224 */ /* 0x000fe400078e02ff */
[C---:B------:R-:W-:Y:S02]  /*32f0*/  IMAD R85, R49.reuse, R125, R48 ;  /* 0x0000007d31557224 */ /* 0x040fe400078e0230 */
[----:B------:R-:W-:-:S02]  /*3300*/  IMAD R87, R49, R12, R50 ;  /* 0x0000000c31577224 */ /* 0x000fc400078e0232 */
[----:B------:R-:W-:Y:S02]  /*3310*/  IMAD R53, R49, R6, R51 ;  /* 0x0000000631357224 */ /* 0x000fe400078e0233 */
[----:B------:R-:W-:Y:S02]  /*3320*/  IMAD R117, R26, -0x80, R2 ;  /* 0xffffff801a757824 */ /* 0x000fe400078e0202 */
[----:B------:R-:W-:-:S03]  /*3330*/  IMAD.WIDE.U32 R120, R125, R26, RZ ;  /* 0x0000001a7d787225 */ /* 0x000fc600078e00ff */
[----:B------:R-:W-:Y:S01]  /*3340*/  VIMNMX R117, R117, 0x80, PT ;  /* 0x0000008075757848 */ /* 0x000fe20003fe0100 */
[----:B------:R-:W-:-:S04]  /*3350*/  IMAD.WIDE.U32 R48, R12, R26, RZ ;  /* 0x0000001a0c307225 */ /* 0x000fc800078e00ff */
[----:B------:R-:W-:-:S04]  /*3360*/  IMAD.WIDE.U32 R50, R6, R26, RZ ;  /* 0x0000001a06327225 */ /* 0x000fc800078e00ff */
[----:B------:R-:W-:Y:S02]  /*3370*/  IMAD.IADD R85, R121, 0x1, R85 ;  /* 0x0000000179557824 */ /* 0x000fe400078e0255 */
[----:B------:R-:W-:Y:S02]  /*3380*/  IMAD.IADD R87, R49, 0x1, R87 ;  /* 0x0000000131577824 */ /* 0x000fe400078e0257 */
[----:B------:R-:W-:Y:S01]  /*3390*/  IMAD.IADD R86, R51, 0x1, R53 ;  /* 0x0000000133567824 */ /* 0x000fe200078e0235 */
[----:B------:R-:W-:Y:S06]  /*33a0*/  @!P2 BRA `(.L_x_353) ;  /* 0x0000004400b4a947 */ /* 0x000fec0003800000 */
[----:B------:R-:W-:Y:S01]  /*33b0*/  ISETP.GE.AND P2, PT, R23, R117, PT ;  /* 0x000000751700720c */ /* 0x000fe20003f46270 */
[----:B------:R-:W-:Y:S01]  /*33c0*/  BSSY B1, `(.L_x_354) ;  /* 0x000001e000017945 */ /* 0x000fe20003800000 */
        /* <DEDUP_REMOVED lines=11> */
[----:B------:R-:W-:Y:S01]  /*3480*/  CS2R R82, SRZ ;  /* 0x0000000000527805 */ /* 0x000fe2000001ff00 */
[----:B------:R-:W-:Y:S06]  /*3490*/  @P2 BRA `(.L_x_355) ;  /* 0x0000000000402947 */ /* 0x000fec0003800000 */
[----:B------:R-:W-:Y:S01]  /*34a0*/  ULDC.64 UR4, c[0x0][0x3e8] ;  /* 0x0000fa0000047ab9 */ /* 0x000fe20000000a00 */
[----:B------:R-:W-:Y:S02]  /*34b0*/  CS2R R80, SRZ ;  /* 0x0000000000507805 */ /* 0x000fe4000001ff00 */
[----:B------:R-:W-:Y:S02]  /*34c0*/  IADD3 R56, P3, P4, R98, UR4, R48 ;  /* 0x0000000462387c10 */ /* 0x000fe4000fc7e030 */
[----:B------:R-:W-:Y:S02]  /*34d0*/  CS2R R82, SRZ ;  /* 0x0000000000527805 */ /* 0x000fe4000001ff00 */
[----:B------:R-:W-:Y:S01]  /*34e0*/  IADD3.X R57, R38, UR5, R87, P3, P4 ;  /* 0x0000000526397c10 */ /* 0x000fe20009fe8457 */
[----:B------:R-:W-:Y:S02]  /*34f0*/  ULDC.64 UR4, c[0x0][0x400] ;  /* 0x0001000000047ab9 */ /* 0x000fe40000000a00 */
[----:B------:R-:W-:-:S04]  /*3500*/  IADD3 R54, P3, P4, R94, UR4, R50 ;  /* 0x000000045e367c10 */ /* 0x000fc8000fc7e032 */
[----:B------:R-:W-:Y:S02]  /*3510*/  IADD3.X R55, R106, UR5, R86, P3, P4 ;  /* 0x000000056a377c10 */ /* 0x000fe40009fe8456 */
[----:B------:R-:W-:Y:S02]  /*3520*/  ISETP.GE.AND P3, PT, R18, R84, PT ;  /* 0x000000541200720c */ /* 0x000fe40003f66270 */
[----:B------:R-:W-:Y:S02]  /*3530*/  CS2R R76, SRZ ;  /* 0x00000000004c7805 */ /* 0x000fe4000001ff00 */
[----:B------:R-:W-:-:S09]  /*3540*/  CS2R R78, SRZ ;  /* 0x00000000004e7805 */ /* 0x000fd2000001ff00 */
[----:B------:R1:W5:Y:S04]  /*3550*/  @!P3 LDG.E.64 R80, desc[UR42][R56.64] ;  /* 0x0000002a3850b981 */ /* 0x000368000c1e1b00 */
[----:B------:R1:W5:Y:S01]  /*3560*/  @!P3 LDG.E.64 R82, desc[UR42][R54.64] ;  /* 0x0000002a3652b981 */ /* 0x000362000c1e1b00 */
[----:B------:R-:W-:-:S13]  /*3570*/  ISETP.GE.AND P3, PT, R233, R84, PT ;  /* 0x00000054e900720c */ /* 0x000fda0003f66270 */
[----:B------:R1:W5:Y:S04]  /*3580*/  @!P3 LDG.E.64 R76, desc[UR42][R56.64+0x40] ;  /* 0x0000402a384cb981 */ /* 0x000368000c1e1b00 */
[----:B------:R1:W5:Y:S02]  /*3590*/  @!P3 LDG.E.64 R78, desc[UR42][R54.64+0x40] ;  /* 0x0000402a364eb981 */ /* 0x000364000c1e1b00 */
.L_x_355:
[----:B------:R-:W-:Y:S05]  /*35a0*/  BSYNC B1 ;  /* 0x0000000000017941 */ /* 0x000fea0003800000 */
.L_x_354:
[----:B-1----:R-:W-:Y:S01]  /*35b0*/  VIADD R54, R23, 0x20 ;  /* 0x0000002017367836 */ /* 0x002fe20000000000 */
[----:B------:R-:W-:Y:S04]  /*35c0*/  BSSY B1, `(.L_x_356) ;  /* 0x0000017000017945 */ /* 0x000fe80003800000 */
[----:B------:R-:W-:-:S13]  /*35d0*/  ISETP.GE.AND P3, PT, R54, R117, PT ;  /* 0x000000753600720c */ /* 0x000fda0003f66270 */
[----:B------:R-:W-:Y:S05]  /*35e0*/  @P3 BRA `(.L_x_357) ;  /* 0x0000000000503947 */ /* 0x000fea0003800000 */
[----:B------:R-:W-:Y:S01]  /*35f0*/  IADD3 R56, P4, P5, R98, R48, R14 ;  /* 0x0000003062387210 */ /* 0x000fe20007d9e00e */
[----:B------:R-:W-:Y:S01]  /*3600*/  ULDC.64 UR4, c[0x0][0x3e8] ;  /* 0x0000fa0000047ab9 */ /* 0x000fe20000000a00 */
[----:B------:R-:W-:Y:S02]  /*3610*/  CS2R R72, SRZ ;  /* 0x0000000000487805 */ /* 0x000fe4000001ff00 */
[----:B------:R-:W-:Y:S02]  /*3620*/  CS2R R74, SRZ ;  /* 0x00000000004a7805 */ /* 0x000fe4000001ff00 */
[----:B------:R-:W-:Y:S02]  /*3630*/  IADD3.X R57, R38, R87, R21, P4, P5 ;  /* 0x0000005726397210 */ /* 0x000fe400027ea415 */
[----:B------:R-:W-:-:S04]  /*3640*/  IADD3 R54, P4, P5, R94, R50, R8 ;  /* 0x000000325e367210 */ /* 0x000fc80007d9e008 */
[----:B------:R-:W-:Y:S02]  /*3650*/  IADD3.X R55, R106, R86, R11, P4, P5 ;  /* 0x000000566a377210 */ /* 0x000fe400027ea40b */
[----:B------:R-:W-:-:S04]  /*3660*/  IADD3 R56, P4, R56, UR4, RZ ;  /* 0x0000000438387c10 */ /* 0x000fc8000ff9e0ff */
[----:B------:R-:W-:Y:S01]  /*3670*/  IADD3.X R57, R57, UR5, RZ, P4, !PT ;  /* 0x0000000539397c10 */ /* 0x000fe2000a7fe4ff */
[----:B------:R-:W-:Y:S02]  /*3680*/  ULDC.64 UR4, c[0x0][0x400] ;  /* 0x0001000000047ab9 */ /* 0x000fe40000000a00 */
[----:B------:R-:W-:-:S04]  /*3690*/  IADD3 R54, P4, R54, UR4, RZ ;  /* 0x0000000436367c10 */ /* 0x000fc8000ff9e0ff */
[----:B------:R-:W-:Y:S02]  /*36a0*/  IADD3.X R55, R55, UR5, RZ, P4, !PT ;  /* 0x0000000537377c10 */ /* 0x000fe4000a7fe4ff */
        /* <DEDUP_REMOVED lines=8> */
.L_x_357:
[----:B------:R-:W-:Y:S05]  /*3730*/  BSYNC B1 ;  /* 0x0000000000017941 */ /* 0x000fea0003800000 */
.L_x_356:
[----:B-1----:R-:W-:Y:S01]  /*3740*/  IADD3 R55, R23, 0x40, RZ ;  /* 0x0000004017377810 */ /* 0x002fe20007ffe0ff */
[----:B------:R-:W-:Y:S01]  /*3750*/  IMAD.MOV.U32 R54, RZ, RZ, R58 ;  /* 0x000000ffff367224 */ /* 0x000fe200078e003a */
[----:B------:R-:W-:Y:S01]  /*3760*/  BSSY B1, `(.L_x_358) ;  /* 0x000001b000017945 */ /* 0x000fe20003800000 */
[----:B------:R-:W-:Y:S02]  /*3770*/  CS2R R66, SRZ ;  /* 0x0000000000427805 */ /* 0x000fe4000001ff00 */
[----:B------:R-:W-:Y:S02]  /*3780*/  ISETP.GE.AND P4, PT, R55, R117, PT ;  /* 0x000000753700720c */ /* 0x000fe40003f86270 */
[----:B------:R-:W-:-:S11]  /*3790*/  LOP3.LUT R54, R54, 0xfffffffe, RZ, 0xc0, !PT ;  /* 0xfffffffe36367812 */ /* 0x000fd600078ec0ff */
[----:B------:R-:W-:-:S05]  /*37a0*/  @P4 LOP3.LUT R54, R54, 0x1, RZ, 0xfc, !PT ;  /* 0x0000000136364812 */ /* 0x000fca00078efcff */
[----:B------:R1:W-:Y:S01]  /*37b0*/  STL [R1+0x10], R54 ;  /* 0x0000103601007387 */ /* 0x0003e20000100800 */
[----:B------:R-:W-:Y:S05]  /*37c0*/  @P4 BRA `(.L_x_359) ;  /* 0x0000000000504947 */ /* 0x000fea0003800000 */
[----:B------:R-:W-:Y:S01]  /*37d0*/  IADD3 R56, P4, P5, R98, R13, R48 ;  /* 0x0000000d62387210 */ /* 0x000fe20007d9e030 */
[----:B------:R-:W-:Y:S01]  /*37e0*/  ULDC.64 UR4, c[0x0][0x3e8] ;  /* 0x0000fa0000047ab9 */ /* 0x000fe20000000a00 */
[----:B------:R-:W-:Y:S02]  /*37f0*/  CS2R R64, SRZ ;  /* 0x0000000000407805 */ /* 0x000fe4000001ff00 */
[----:B------:R-:W-:Y:S02]  /*3800*/  CS2R R66, SRZ ;  /* 0x0000000000427805 */ /* 0x000fe4000001ff00 */
[----:B------:R-:W-:Y:S02]  /*3810*/  IADD3.X R57, R38, R20, R87, P4, P5 ;  /* 0x0000001426397210 */ /* 0x000fe400027ea457 */
[----:B-1----:R-:W-:-:S04]  /*3820*/  IADD3 R54, P4, P5, R94, R7, R50 ;  /* 0x000000075e367210 */ /* 0x002fc80007d9e032 */
        /* <DEDUP_REMOVED lines=14> */
.L_x_359:
[----:B------:R-:W-:Y:S05]  /*3910*/  BSYNC B1 ;  /* 0x0000000000017941 */ /* 0x000fea0003800000 */
.L_x_358:
[----:B------:R-:W-:Y:S01]  /*3920*/  VIADD R112, R23, 0x60 ;  /* 0x0000006017707836 */ /* 0x000fe20000000000 */
[----:B------:R-:W-:Y:S01]  /*3930*/  BSSY B1, `(.L_x_360) ;  /* 0x0000020000017945 */ /* 0x000fe20003800000 */
[----:B--2---:R-:W-:Y:S02]  /*3940*/  CS2R R56, SRZ ;  /* 0x0000000000387805 */ /* 0x004fe4000001ff00 */
[----:B-1----:R-:W-:Y:S02]  /*3950*/  CS2R R54, SRZ ;  /* 0x0000000000367805 */ /* 0x002fe4000001ff00 */
[----:B0-----:R-:W-:Y:S02]  /*3960*/  CS2R R58, SRZ ;  /* 0x00000000003a7805 */ /* 0x001fe4000001ff00 */
[----:B------:R-:W-:-:S13]  /*3970*/  ISETP.GE.AND P4, PT, R112, R117, PT ;  /* 0x000000757000720c */ /* 0x000fda0003f86270 */
[----:B------:R-:W-:Y:S05]  /*3980*/  @P4 BRA `(.L_x_361) ;  /* 0x0000000000684947 */ /* 0x000fea0003800000 */
[----:B------:R-:W0:Y:S01]  /*3990*/  LDC.64 R52, c[0x0][0x3f8] ;  /* 0x0000fe00ff347b82 */ /* 0x000e220000000a00 */
[----:B------:R-:W-:Y:S01]  /*39a0*/  IMAD.MOV.U32 R49, RZ, RZ, R87 ;  /* 0x000000ffff317224 */ /* 0x000fe200078e0057 */
[----:B------:R-:W-:Y:S01]  /*39b0*/  MOV R51, R86 ;  /* 0x0000005600337202 */ /* 0x000fe20000000f00 */
[----:B------:R-:W-:Y:S01]  /*39c0*/  ULDC.64 UR4, c[0x0][0x3e8] ;  /* 0x0000fa0000047ab9 */ /* 0x000fe20000000a00 */
[----:B------:R-:W-:Y:S02]  /*39d0*/  CS2R R56, SRZ ;  /* 0x0000000000387805 */ /* 0x000fe4000001ff00 */
[----:B------:R-:W-:Y:S01]  /*39e0*/  CS2R R58, SRZ ;  /* 0x00000000003a7805 */ /* 0x000fe2000001ff00 */
[----:B0-----:R-:W-:Y:S02]  /*39f0*/  IMAD R53, R53, 0x60, RZ ;  /* 0x0000006035357824 */ /* 0x001fe400078e02ff */
[----:B------:R-:W-:-:S04]  /*3a00*/  IMAD.WIDE.U32 R48, R52, 0x60, R48 ;  /* 0x0000006034307825 */ /* 0x000fc800078e0030 */
[----:B------:R-:W-:Y:S01]  /*3a10*/  IMAD.IADD R49, R49, 0x1, R53 ;  /* 0x0000000131317824 */ /* 0x000fe200078e0235 */
[----:B------:R-:W-:Y:S01]  /*3a20*/  IADD3 R48, P5, P6, R98, UR4, R48 ;  /* 0x0000000462307c10 */ /* 0x000fe2000febe030 */
[----:B------:R-:W0:Y:S03]  /*3a30*/  LDC.64 R52, c[0x0][0x408] ;  /* 0x00010200ff347b82 */ /* 0x000e260000000a00 */
[----:B------:R-:W-:Y:S01]  /*3a40*/  IADD3.X R49, R38, UR5, R49, P5, P6 ;  /* 0x0000000526317c10 */ /* 0x000fe2000afec431 */
[----:B------:R-:W-:Y:S01]  /*3a50*/  ULDC.64 UR4, c[0x0][0x400] ;  /* 0x0001000000047ab9 */ /* 0x000fe20000000a00 */
[----:B0-----:R-:W-:-:S04]  /*3a60*/  IMAD.WIDE.U32 R50, R52, 0x60, R50 ;  /* 0x0000006034327825 */ /* 0x001fc800078e0032 */
[----:B------:R-:W-:Y:S01]  /*3a70*/  IMAD R53, R53, 0x60, RZ ;  /* 0x0000006035357824 */ /* 0x000fe200078e02ff */
[----:B------:R-:W-:-:S03]  /*3a80*/  IADD3 R50, P5, P6, R94, UR4, R50 ;  /* 0x000000045e327c10 */ /* 0x000fc6000febe032 */
[----:B------:R-:W-:-:S05]  /*3a90*/  IMAD.IADD R51, R51, 0x1, R53 ;  /* 0x0000000133337824 */ /* 0x000fca00078e0235 */
        /* <DEDUP_REMOVED lines=9> */
.L_x_361:
[----:B------:R-:W-:Y:S05]  /*3b30*/  BSYNC B1 ;  /* 0x0000000000017941 */ /* 0x000fea0003800000 */
.L_x_360:
[----:B------:R-:W-:Y:S01]  /*3b40*/  UISETP.NE.AND UP0, UPT, UR46, 0x3, UPT ;  /* 0x000000032e00788c */ /* 0x000fe2000bf05270 */
[----:B-----5:R-:W-:Y:S01]  /*3b50*/  IMAD.MOV.U32 R139, RZ, RZ, R76 ;  /* 0x000000ffff8b7224 */ /* 0x020fe200078e004c */
[----:B------:R-:W-:Y:S01]  /*3b60*/  MOV R143, R82 ;  /* 0x00000052008f7202 */ /* 0x000fe20000000f00 */
[----:B------:R-:W-:Y:S01]  /*3b70*/  IMAD.MOV.U32 R142, RZ, RZ, R80 ;  /* 0x000000ffff8e7224 */ /* 0x000fe200078e0050 */
[----:B------:R-:W-:Y:S01]  /*3b80*/  MOV R130, R60 ;  /* 0x0000003c00827202 */ /* 0x000fe20000000f00 */
[----:B------:R-:W-:Y:S01]  /*3b90*/  IMAD.MOV.U32 R140, RZ, RZ, R78 ;  /* 0x000000ffff8c7224 */ /* 0x000fe200078e004e */
[----:B------:R-:W-:Y:S01]  /*3ba0*/  PLOP3.LUT P5, PT, PT, PT, UP0, 0x80, 0x0 ;  /* 0x000000000000781c */ /* 0x000fe20003faf008 */
[----:B------:R-:W-:Y:S01]  /*3bb0*/  IMAD.MOV.U32 R134, RZ, RZ, R68 ;  /* 0x000000ffff867224 */ /* 0x000fe200078e0044 */
[----:B------:R-:W-:Y:S01]  /*3bc0*/  MOV R122, R56 ;  /* 0x00000038007a7202 */ /* 0x000fe20000000f00 */
[----:B------:R-:W-:Y:S02]  /*3bd0*/  IMAD.MOV.U32 R136, RZ, RZ, R72 ;  /* 0x000000ffff887224 */ /* 0x000fe400078e0048 */
[----:B------:R-:W-:-:S02]  /*3be0*/  IMAD.MOV.U32 R135, RZ, RZ, R70 ;  /* 0x000000ffff877224 */ /* 0x000fc400078e0046 */
[----:B------:R-:W-:Y:S02]  /*3bf0*/  IMAD.MOV.U32 R137, RZ, RZ, R74 ;  /* 0x000000ffff897224 */ /* 0x000fe400078e004a */
[----:B------:R-:W-:Y:S02]  /*3c00*/  IMAD.MOV.U32 R132, RZ, RZ, R64 ;  /* 0x000000ffff847224 */ /* 0x000fe400078e0040 */
[----:B------:R-:W-:Y:S02]  /*3c10*/  IMAD.MOV.U32 R131, RZ, RZ, R62 ;  /* 0x000000ffff837224 */ /* 0x000fe400078e003e */
[----:B------:R-:W-:Y:S02]  /*3c20*/  IMAD.MOV.U32 R133, RZ, RZ, R66 ;  /* 0x000000ffff857224 */ /* 0x000fe400078e0042 */
[----:B------:R-:W-:Y:S02]  /*3c30*/  IMAD.MOV.U32 R86, RZ, RZ, R52 ;  /* 0x000000ffff567224 */ /* 0x000fe400078e0034 */
[----:B------:R-:W-:-:S02]  /*3c40*/  IMAD.MOV.U32 R87, RZ, RZ, R54 ;  /* 0x000000ffff577224 */ /* 0x000fc400078e0036 */
[----:B------:R-:W-:Y:S01]  /*3c50*/  IMAD.MOV.U32 R123, RZ, RZ, R58 ;  /* 0x000000ffff7b7224 */ /* 0x000fe200078e003a */
[----:B------:R-:W-:Y:S06]  /*3c60*/  @!P5 BRA `(.L_x_362) ;  /* 0x000000000004d947 */ /* 0x000fec0003800000 */
[----:B------:R-:W-:Y:S01]  /*3c70*/  BPT.TRAP 0x1 ;  /* 0x000000040000795c */ /* 0x000fe20000300000 */
.L_x_362:
[----:B------:R-:W-:Y:S01]  /*3c80*/  IMAD R112, R232, 0x8, R22 ;  /* 0x00000008e8707824 */ /* 0x000fe200078e0216 */
[----:B------:R-:W-:Y:S01]  /*3c90*/  SHF.L.U32 R127, R234, 0x1f, RZ ;  /* 0x0000001fea7f7819 */ /* 0x000fe200000006ff */
[----:B------:R-:W-:Y:S03]  /*3ca0*/  BSSY B1, `(.L_x_363) ;  /* 0x0000003000017945 */ /* 0x000fe60003800000 */
[----:B------:R-:W1:Y:S02]  /*3cb0*/  SYNCS.PHASECHK.TRANS64.TRYWAIT P6, [R112+URZ+0x38890], R127 ;  /* 0x0388907f700075a7 */ /* 0x000e6400080c017f */
[----:B-1----:R-:W-:Y:S05]  /*3cc0*/  @!P6 BRA `(.L_x_364) ;  /* 0x000002800008e947 */ /* 0x002fea0003800000 */
.L_x_671:
[----:B------:R-:W-:Y:S05]  /*3cd0*/  BSYNC B1 ;  /* 0x0000000000017941 */ /* 0x000fea0003800000 */
.L_x_363:
[----:B------:R-:W-:Y:S04]  /*3ce0*/  BSSY B1, `(.L_x_365) ;  /* 0x00000f8000017945 */ /* 0x000fe80003800000 */
[----:B------:R-:W-:Y:S05]  /*3cf0*/  @P2 BRA `(.L_x_366) ;  /* 0x0000000c00d82947 */ /* 0x000fea0003800000 */
[----:B------:R-:W-:Y:S01]  /*3d00*/  IADD3 R141, P2, R46, R120, RZ ;  /* 0x000000782e8d7210 */ /* 0x000fe20007f5e0ff */
[----:B------:R-:W-:Y:S04]  /*3d10*/  BSSY B2, `(.L_x_367) ;  /* 0x000007b000027945 */ /* 0x000fe80003800000 */
[----:B------:R-:W-:Y:S01]  /*3d20*/  IMAD.X R138, R85, 0x1, R36, P2 ;  /* 0x00000001558a7824 */ /* 0x000fe200010e0624 */
[----:B------:R-:W-:Y:S07]  /*3d30*/  @P0 BRA `(.L_x_368) ;  /* 0x0000000400e00947 */ /* 0x000fee0003800000 */
[----:B0-----:R0:W2:Y:S01]  /*3d40*/  LDS.128 R48, [R113+0x28400] ;  /* 0x0284000071307984 */ /* 0x0010a20000000c00 */
[----:B------:R-:W-:Y:S01]  /*3d50*/  ISETP.GE.AND P2, PT, R18, R84, PT ;  /* 0x000000541200720c */ /* 0x000fe20003f46270 */
[----:B------:R-:W-:-:S12]  /*3d60*/  BSSY B3, `(.L_x_369) ;  /* 0x0000071000037945 */ /* 0x000fd80003800000 */
[----:B0-----:R-:W-:Y:S05]  /*3d70*/  @P2 BRA `(.L_x_370) ;  /* 0x0000000400bc2947 */ /* 0x001fea0003800000 */
[--C-:B------:R-:W-:Y:S02]  /*3d80*/  SHF.R.U32.HI R82, RZ, 0x10, R81.reuse ;  /* 0x00000010ff527819 */ /* 0x100fe40000011651 */
[--C-:B------:R-:W-:Y:S02]  /*3d90*/  SHF.R.U32.HI R144, RZ, 0x8, R81.reuse ;  /* 0x00000008ff907819 */ /* 0x100fe40000011651 */
[----:B------:R-:W-:Y:S01]  /*3da0*/  LOP3.LUT R145, R81, 0xff, RZ, 0xc0, !PT ;  /* 0x000000ff51917812 */ /* 0x000fe200078ec0ff */
[----:B------:R-:W-:Y:S01]  /*3db0*/  IMAD.U32 R82, R82, 0x10000, RZ ;  /* 0x0001000052527824 */ /* 0x000fe200078e00ff */
[----:B------:R-:W-:Y:S02]  /*3dc0*/  SHF.R.U32.HI R81, RZ, 0x18, R81 ;  /* 0x00000018ff517819 */ /* 0x000fe40000011651 */
[----:B------:R-:W-:Y:S02]  /*3dd0*/  SHF.L.U32 R144, R144, 0x8, RZ ;  /* 0x0000000890907819 */ /* 0x000fe400000006ff */
[----:B------:R-:W-:-:S02]  /*3de0*/  PRMT R81, R81, 0x654, R145 ;  /* 0x0000065451517816 */ /* 0x000fc40000000091 */
[--C-:B------:R-:W-:Y:S02]  /*3df0*/  SHF.R.U32.HI R146, RZ, 0x8, R83.reuse ;  /* 0x00000008ff927819 */ /* 0x100fe40000011653 */
[--C-:B------:R-:W-:Y:S02]  /*3e00*/  SHF.R.U32.HI R80, RZ, 0x10, R83.reuse ;  /* 0x00000010ff507819 */ /* 0x100fe40000011653 */
[----:B------:R-:W-:Y:S01]  /*3e10*/  LOP3.LUT R147, R83, 0xff, RZ, 0xc0, !PT ;  /* 0x000000ff53937812 */ /* 0x000fe200078ec0ff */
[----:B------:R-:W-:Y:S01]  /*3e20*/  IMAD.SHL.U32 R146, R146, 0x100, RZ ;  /* 0x0000010092927824 */ /* 0x000fe200078e00ff */
[----:B------:R-:W-:Y:S02]  /*3e30*/  LOP3.LUT R81, R81, 0xff00, R144, 0xf8, !PT ;  /* 0x0000ff0051517812 */ /* 0x000fe400078ef890 */
[----:B------:R-:W-:Y:S02]  /*3e40*/  SHF.R.U32.HI R83, RZ, 0x18, R83 ;  /* 0x00000018ff537819 */ /* 0x000fe40000011653 */
[----:B------:R-:W-:-:S02]  /*3e50*/  LOP3.LUT R81, R81, 0xff0000, R82, 0xf8, !PT ;  /* 0x00ff000051517812 */ /* 0x000fc400078ef852 */
[----:B------:R-:W-:Y:S02]  /*3e60*/  PRMT R83, R83, 0x654, R147 ;  /* 0x0000065453537816 */ /* 0x000fe40000000093 */
[----:B------:R-:W-:Y:S02]  /*3e70*/  F2FP.F16.E4M3.UNPACK_B R82, R143.H1 ;  /* 0x0000008fff52723e */ /* 0x000fe400030006ff */
[----:B--2---:R-:W-:Y:S02]  /*3e80*/  F2FP.F16.E4M3.UNPACK_B R144, R49 ;  /* 0x00000031ff90723e */ /* 0x004fe400020006ff */
[----:B------:R-:W-:Y:S01]  /*3e90*/  LOP3.LUT R146, R83, 0xff00, R146, 0xf8, !PT ;  /* 0x0000ff0053927812 */ /* 0x000fe200078ef892 */
[----:B------:R-:W-:Y:S01]  /*3ea0*/  HADD2.F32 R148, -RZ, R82.H0_H0 ;  /* 0x20000052ff947230 */ /* 0x000fe20000004100 */
[-C--:B------:R-:W-:Y:S01]  /*3eb0*/  F2FP.F16.E4M3.UNPACK_B R145, R142.reuse.H1 ;  /* 0x0000008eff91723e */ /* 0x080fe200030006ff */
[--C-:B------:R-:W-:Y:S01]  /*3ec0*/  HADD2.F32 R83, -RZ, R144.reuse.H1_H1 ;  /* 0x30000090ff537230 */ /* 0x100fe20000004100 */
[----:B------:R-:W-:Y:S01]  /*3ed0*/  F2FP.F16.E4M3.UNPACK_B R143, R143 ;  /* 0x0000008fff8f723e */ /* 0x000fe200020006ff */
[----:B------:R-:W-:Y:S01]  /*3ee0*/  HADD2.F32 R144, -RZ, R144.H0_H0 ;  /* 0x20000090ff907230 */ /* 0x000fe20000004100 */
[----:B------:R-:W-:Y:S01]  /*3ef0*/  F2FP.F16.E4M3.UNPACK_B R142, R142 ;  /* 0x0000008eff8e723e */ /* 0x000fe200020006ff */
[----:B------:R-:W-:-:S02]  /*3f00*/  HADD2.F32 R147, -RZ, R145.H0_H0 ;  /* 0x20000091ff937230 */ /* 0x000fc40000004100 */
[-C--:B------:R-:W-:Y:S01]  /*3f10*/  FMUL.FTZ R149, R83, R148.reuse ;  /* 0x0000009453957220 */ /* 0x080fe20000410000 */
[----:B------:R-:W-:Y:S02]  /*3f20*/  HADD2.F32 R145, -RZ, R145.H1_H1 ;  /* 0x30000091ff917230 */ /* 0x000fe40000004100 */
[C---:B------:R-:W-:Y:S01]  /*3f30*/  FMUL.FTZ R148, R144.reuse, R148 ;  /* 0x0000009490947220 */ /* 0x040fe20000410000 */
[----:B------:R-:W-:-:S03]  /*3f40*/  FFMA.FTZ R144, R144, R147, -R149 ;  /* 0x0000009390907223 */ /* 0x000fc60000010895 */
[----:B------:R-:W-:Y:S01]  /*3f50*/  FFMA.FTZ R83, R83, R147, R148 ;  /* 0x0000009353537223 */ /* 0x000fe20000010094 */
[----:B------:R-:W-:Y:S01]  /*3f60*/  F2FP.F16.E4M3.UNPACK_B R148, R49.H1 ;  /* 0x00000031ff94723e */ /* 0x000fe200030006ff */
[----:B------:R-:W-:-:S04]  /*3f70*/  HADD2.F32 R147, -RZ, R82.H1_H1 ;  /* 0x30000052ff937230 */ /* 0x000fc80000004100 */
[--C-:B------:R-:W-:Y:S02]  /*3f80*/  HADD2.F32 R49, -RZ, R148.reuse.H1_H1 ;  /* 0x30000094ff317230 */ /* 0x100fe40000004100 */
[----:B------:R-:W-:-:S03]  /*3f90*/  HADD2.F32 R82, -RZ, R148.H0_H0 ;  /* 0x20000094ff527230 */ /* 0x000fc60000004100 */
[CC--:B------:R-:W-:Y:S02]  /*3fa0*/  FMUL.FTZ R148, R49.reuse, R147.reuse ;  /* 0x0000009331947220 */ /* 0x0c0fe40000410000 */
[C---:B------:R-:W-:Y:S02]  /*3fb0*/  FMUL.FTZ R147, R82.reuse, R147 ;  /* 0x0000009352937220 */ /* 0x040fe40000410000 */
[-C--:B------:R-:W-:Y:S02]  /*3fc0*/  FFMA.FTZ R82, R82, R145.reuse, -R148 ;  /* 0x0000009152527223 */ /* 0x080fe40000010894 */
[----:B------:R-:W-:Y:S01]  /*3fd0*/  FFMA.FTZ R145, R49, R145, R147 ;  /* 0x0000009131917223 */ /* 0x000fe20000010093 */
[----:B------:R-:W-:Y:S02]  /*3fe0*/  IMAD.U32 R49, R80, 0x10000, RZ ;  /* 0x0001000050317824 */ /* 0x000fe400078e00ff */
[----:B------:R-:W-:Y:S01]  /*3ff0*/  IMAD.MOV.U32 R80, RZ, RZ, R51 ;  /* 0x000000ffff507224 */ /* 0x000fe200078e0033 */
[----:B------:R-:W-:-:S02]  /*4000*/  F2FP.F16.E4M3.UNPACK_B R51, R81.H1 ;  /* 0x00000051ff33723e */ /* 0x000fc400030006ff */
[----:B------:R-:W-:Y:S02]  /*4010*/  LOP3.LUT R49, R146, 0xff0000, R49, 0xf8, !PT ;  /* 0x00ff000092317812 */ /* 0x000fe400078ef831 */
[-C--:B------:R-:W-:Y:S01]  /*4020*/  F2FP.F16.E4M3.UNPACK_B R149, R80.reuse ;  /* 0x00000050ff95723e */ /* 0x080fe200020006ff */
[--C-:B------:R-:W-:Y:S01]  /*4030*/  HADD2.F32 R148, -RZ, R51.reuse.H0_H0 ;  /* 0x20000033ff947230 */ /* 0x100fe20000004100 */
[-C--:B------:R-:W-:Y:S01]  /*4040*/  F2FP.F16.E4M3.UNPACK_B R146, R49.reuse.H1 ;  /* 0x00000031ff92723e */ /* 0x080fe200030006ff */
[----:B------:R-:W-:Y:S01]  /*4050*/  HADD2.F32 R51, -RZ, R51.H1_H1 ;  /* 0x30000033ff337230 */ /* 0x000fe20000004100 */
[----:B------:R-:W-:Y:S01]  /*4060*/  F2FP.F16.E4M3.UNPACK_B R80, R80.H1 ;  /* 0x00000050ff50723e */ /* 0x000fe200030006ff */
[--C-:B------:R-:W-:Y:S01]  /*4070*/  HADD2.F32 R147, -RZ, R149.reuse.H1_H1 ;  /* 0x30000095ff937230 */ /* 0x100fe20000004100 */
[----:B------:R-:W-:Y:S01]  /*4080*/  F2FP.SATFINITE.E4M3.F32.PACK_AB_MERGE_C R82, R145, R82, RZ ;  /* 0x000000529152723e */ /* 0x000fe200048070ff */
[--C-:B------:R-:W-:Y:S01]  /*4090*/  HADD2.F32 R150, -RZ, R146.reuse.H0_H0 ;  /* 0x20000092ff967230 */ /* 0x100fe20000004100 */
[----:B------:R-:W-:Y:S01]  /*40a0*/  F2FP.F16.E4M3.UNPACK_B R49, R49 ;  /* 0x00000031ff31723e */ /* 0x000fe200020006ff */
[----:B------:R-:W-:Y:S01]  /*40b0*/  HADD2.F32 R149, -RZ, R149.H0_H0 ;  /* 0x20000095ff957230 */ /* 0x000fe20000004100 */
[----:B------:R-:W-:Y:S01]  /*40c0*/  F2FP.SATFINITE.E4M3.F32.PACK_AB_MERGE_C R83, R83, R144, R82 ;  /* 0x000000905353723e */ /* 0x000fe20004807052 */
[----:B------:R-:W-:-:S02]  /*40d0*/  HADD2.F32 R146, -RZ, R146.H1_H1 ;  /* 0x30000092ff927230 */ /* 0x000fc40000004100 */
[----:B------:R-:W-:Y:S01]  /*40e0*/  FMUL.FTZ R151, R147, R150 ;  /* 0x0000009693977220 */ /* 0x000fe20000410000 */
[----:B------:R-:W-:Y:S02]  /*40f0*/  F2FP.F16.E4M3.UNPACK_B R82, R50 ;  /* 0x00000032ff52723e */ /* 0x000fe400020006ff */
[----:B------:R-:W-:Y:S01]  /*4100*/  F2FP.F16.E4M3.UNPACK_B R81, R81 ;  /* 0x00000051ff51723e */ /* 0x000fe200020006ff */
[C---:B------:R-:W-:Y:S01]  /*4110*/  FFMA.FTZ R151, R149.reuse, R148, -R151 ;  /* 0x0000009495977223 */ /* 0x040fe20000010897 */
[----:B------:R-:W-:Y:S01]  /*4120*/  FMUL.FTZ R149, R149, R150 ;  /* 0x0000009695957220 */ /* 0x000fe20000410000 */
[----:B------:R-:W-:Y:S02]  /*4130*/  F2FP.F16.E4M3.UNPACK_B R50, R50.H1 ;  /* 0x00000032ff32723e */ /* 0x000fe400030006ff */
[----:B------:R-:W-:Y:S02]  /*4140*/  HADD2.F32 R144, -RZ, R81.H0_H0 ;  /* 0x20000051ff907230 */ /* 0x000fe40000004100 */
[----:B------:R-:W-:Y:S01]  /*4150*/  FFMA.FTZ R149, R147, R148, R149 ;  /* 0x0000009493957223 */ /* 0x000fe20000010095 */
[----:B------:R-:W-:-:S02]  /*4160*/  HADD2.F32 R147, -RZ, R80.H1_H1 ;  /* 0x30000050ff937230 */ /* 0x000fc40000004100 */
[----:B------:R-:W-:Y:S02]  /*4170*/  HADD2.F32 R80, -RZ, R80.H0_H0 ;  /* 0x20000050ff507230 */ /* 0x000fe40000004100 */
[----:B------:R-:W-:Y:S02]  /*4180*/  HADD2.F32 R81, -RZ, R81.H1_H1 ;  /* 0x30000051ff517230 */ /* 0x000fe40000004100 */
[----:B------:R-:W-:-:S04]  /*4190*/  FMUL.FTZ R148, R147, R146 ;  /* 0x0000009293947220 */ /* 0x000fc80000410000 */
[CC--:B------:R-:W-:Y:S01]  /*41a0*/  FFMA.FTZ R148, R80.reuse, R51.reuse, -R148 ;  /* 0x0000003350947223 */ /* 0x0c0fe20000010894 */
[----:B------:R-:W-:Y:S01]  /*41b0*/  FMUL.FTZ R80, R80, R146 ;  /* 0x0000009250507220 */ /* 0x000fe20000410000 */
[--C-:B------:R-:W-:Y:S02]  /*41c0*/  HADD2.F32 R146, -RZ, R49.reuse.H0_H0 ;  /* 0x20000031ff927230 */ /* 0x100fe40000004100 */
[----:B------:R-:W-:Y:S02]  /*41d0*/  HADD2.F32 R49, -RZ, R49.H1_H1 ;  /* 0x30000031ff317230 */ /* 0x000fe40000004100 */
[----:B------:R-:W-:Y:S01]  /*41e0*/  FFMA.FTZ R80, R147, R51, R80 ;  /* 0x0000003393507223 */ /* 0x000fe20000010050 */
[--C-:B------:R-:W-:Y:S02]  /*41f0*/  HADD2.F32 R51, -RZ, R82.reuse.H1_H1 ;  /* 0x30000052ff337230 */ /* 0x100fe40000004100 */
[----:B------:R-:W-:Y:S02]  /*4200*/  HADD2.F32 R82, -RZ, R82.H0_H0 ;  /* 0x20000052ff527230 */ /* 0x000fe40000004100 */
[----:B------:R-:W-:-:S02]  /*4210*/  HADD2.F32 R147, -RZ, R143.H1_H1 ;  /* 0x3000008fff937230 */ /* 0x000fc40000004100 */
[CC--:B------:R-:W-:Y:S01]  /*4220*/  FMUL.FTZ R145, R51.reuse, R146.reuse ;  /* 0x0000009233917220 */ /* 0x0c0fe20000410000 */
[----:B------:R-:W-:Y:S02]  /*4230*/  HADD2.F32 R143, -RZ, R143.H0_H0 ;  /* 0x2000008fff8f7230 */ /* 0x000fe40000004100 */
[----:B------:R-:W-:Y:S01]  /*4240*/  FMUL.FTZ R146, R82, R146 ;  /* 0x0000009252927220 */ /* 0x000fe20000410000 */
[----:B------:R-:W-:Y:S01]  /*4250*/  F2FP.SATFINITE.E4M3.F32.PACK_AB_MERGE_C R80, R80, R148, RZ ;  /* 0x000000945050723e */ /* 0x000fe200048070ff */
[-C--:B------:R-:W-:Y:S02]  /*4260*/  FFMA.FTZ R145, R82, R144.reuse, -R145 ;  /* 0x0000009052917223 */ /* 0x080fe40000010891 */
[----:B------:R-:W-:Y:S01]  /*4270*/  FFMA.FTZ R146, R51, R144, R146 ;  /* 0x0000009033927223 */ /* 0x000fe20000010092 */
[--C-:B------:R-:W-:Y:S01]  /*4280*/  HADD2.F32 R51, -RZ, R50.reuse.H1_H1 ;  /* 0x30000032ff337230 */ /* 0x100fe20000004100 */
[----:B------:R-:W-:Y:S01]  /*4290*/  F2FP.SATFINITE.E4M3.F32.PACK_AB_MERGE_C R80, R149, R151, R80 ;  /* 0x000000979550723e */ /* 0x000fe20004807050 */
[----:B------:R-:W-:-:S03]  /*42a0*/  HADD2.F32 R50, -RZ, R50.H0_H0 ;  /* 0x20000032ff327230 */ /* 0x000fc60000004100 */
[CC--:B------:R-:W-:Y:S02]  /*42b0*/  FMUL.FTZ R82, R51.reuse, R49.reuse ;  /* 0x0000003133527220 */ /* 0x0c0fe40000410000 */
[C---:B------:R-:W-:Y:S02]  /*42c0*/  FMUL.FTZ R144, R50.reuse, R49 ;  /* 0x0000003132907220 */ /* 0x040fe40000410000 */
[-C--:B------:R-:W-:Y:S01]  /*42d0*/  FFMA.FTZ R49, R50, R81.reuse, -R82 ;  /* 0x0000005132317223 */ /* 0x080fe20000010852 */
[----:B------:R-:W-:Y:S01]  /*42e0*/  F2FP.F16.E4M3.UNPACK_B R82, R48.H1 ;  /* 0x00000030ff52723e */ /* 0x000fe200030006ff */
[----:B------:R-:W-:Y:S01]  /*42f0*/  FFMA.FTZ R50, R51, R81, R144 ;  /* 0x0000005133327223 */ /* 0x000fe20000010090 */
[--C-:B------:R-:W-:Y:S02]  /*4300*/  HADD2.F32 R81, -RZ, R142.reuse.H1_H1 ;  /* 0x3000008eff517230 */ /* 0x100fe40000004100 */
[----:B------:R-:W-:Y:S02]  /*4310*/  HADD2.F32 R142, -RZ, R142.H0_H0 ;  /* 0x2000008eff8e7230 */ /* 0x000fe40000004100 */
[--C-:B------:R-:W-:Y:S01]  /*4320*/  HADD2.F32 R51, -RZ, R82.reuse.H1_H1 ;  /* 0x30000052ff337230 */ /* 0x100fe20000004100 */
[----:B------:R-:W-:Y:S01]  /*4330*/  F2FP.SATFINITE.E4M3.F32.PACK_AB_MERGE_C R49, R50, R49, RZ ;  /* 0x000000313231723e */ /* 0x000fe200048070ff */
[----:B------:R-:W-:-:S03]  /*4340*/  HADD2.F32 R82, -RZ, R82.H0_H0 ;  /* 0x20000052ff527230 */ /* 0x000fc60000004100 */
[C---:B------:R-:W-:Y:S01]  /*4350*/  FMUL.FTZ R144, R51.reuse, R147 ;  /* 0x0000009333907220 */ /* 0x040fe20000410000 */
[----:B------:R-:W-:Y:S01]  /*4360*/  F2FP.SATFINITE.E4M3.F32.PACK_AB_MERGE_C R145, R146, R145, R49 ;  /* 0x000000919291723e */ /* 0x000fe20004807031 */
[C---:B------:R-:W-:Y:S01]  /*4370*/  FMUL.FTZ R147, R82.reuse, R147 ;  /* 0x0000009352937220 */ /* 0x040fe20000410000 */
[----:B------:R-:W-:Y:S02]  /*4380*/  IMAD.MOV.U32 R49, RZ, RZ, R83 ;  /* 0x000000ffff317224 */ /* 0x000fe400078e0053 */
[-C--:B------:R-:W-:Y:S01]  /*4390*/  FFMA.FTZ R144, R82, R81.reuse, -R144 ;  /* 0x0000005152907223 */ /* 0x080fe20000010890 */
[----:B------:R-:W-:Y:S01]  /*43a0*/  FFMA.FTZ R147, R51, R81, R147 ;  /* 0x0000005133937223 */ /* 0x000fe20000010093 */
[----:B------:R-:W-:Y:S01]  /*43b0*/  F2FP.F16.E4M3.UNPACK_B R51, R48 ;  /* 0x00000030ff33723e */ /* 0x000fe200020006ff */
[----:B------:R-:W-:-:S03]  /*43c0*/  IMAD.MOV.U32 R50, RZ, RZ, R145 ;  /* 0x000000ffff327224 */ /* 0x000fc600078e0091 */
[----:B------:R-:W-:Y:S01]  /*43d0*/  F2FP.SATFINITE.E4M3.F32.PACK_AB_MERGE_C R144, R147, R144, RZ ;  /* 0x000000909390723e */ /* 0x000fe200048070ff */
[--C-:B------:R-:W-:Y:S02]  /*43e0*/  HADD2.F32 R48, -RZ, R51.reuse.H1_H1 ;  /* 0x30000033ff307230 */ /* 0x100fe40000004100 */
[----:B------:R-:W-:-:S03]  /*43f0*/  HADD2.F32 R51, -RZ, R51.H0_H0 ;  /* 0x20000033ff337230 */ /* 0x000fc60000004100 */
[CC--:B------:R-:W-:Y:S02]  /*4400*/  FMUL.FTZ R81, R48.reuse, R143.reuse ;  /* 0x0000008f30517220 */ /* 0x0c0fe40000410000 */
[C---:B------:R-:W-:Y:S02]  /*4410*/  FMUL.FTZ R143, R51.reuse, R143 ;  /* 0x0000008f338f7220 */ /* 0x040fe40000410000 */
[-C--:B------:R-:W-:Y:S01]  /*4420*/  FFMA.FTZ R81, R51, R142.reuse, -R81 ;  /* 0x0000008e33517223 */ /* 0x080fe20000010851 */
[----:B------:R-:W-:Y:S02]  /*4430*/  IMAD.MOV.U32 R51, RZ, RZ, R80 ;  /* 0x000000ffff337224 */ /* 0x000fe400078e0050 */
[----:B------:R-:W-:-:S05]  /*4440*/  FFMA.FTZ R143, R48, R142, R143 ;  /* 0x0000008e308f7223 */ /* 0x000fca000001008f */
[----:B------:R-:W-:-:S04]  /*4450*/  F2FP.SATFINITE.E4M3.F32.PACK_AB_MERGE_C R81, R143, R81, R144 ;  /* 0x000000518f51723e */ /* 0x000fc80004807090 */
[----:B------:R-:W-:-:S07]  /*4460*/  MOV R48, R81 ;  /* 0x0000005100307202 */ /* 0x000fce0000000f00 */
.L_x_370:
[----:B------:R-:W-:Y:S05]  /*4470*/  BSYNC B3 ;  /* 0x0000000000037941 */ /* 0x000fea0003800000 */
.L_x_369:
[----:B------:R-:W-:Y:S02]  /*4480*/  ULDC.64 UR4, c[0x0][0x2e8] ;  /* 0x0000ba0000047ab9 */ /* 0x000fe40000000a00 */
[----:B------:R-:W-:-:S04]  /*4490*/  IADD3 R80, P2, P6, R141, UR4, R102 ;  /* 0x000000048d507c10 */ /* 0x000fc8000fe5e066 */
[----:B------:R-:W-:-:S05]  /*44a0*/  IADD3.X R81, R138, UR5, R42, P2, P6 ;  /* 0x000000058a517c10 */ /* 0x000fca00097ec42a */
[----:B--2---:R2:W-:Y:S04]  /*44b0*/  STG.E.128 desc[UR42][R80.64], R48 ;  /* 0x0000003050007986 */ /* 0x0045e8000c101d2a */
.L_x_368:
[----:B------:R-:W-:Y:S05]  /*44c0*/  BSYNC B2 ;  /* 0x0000000000027941 */ /* 0x000fea0003800000 */
.L_x_367:
[----:B------:R-:W-:Y:S05]  /*44d0*/  @P1 BRA `(.L_x_366) ;  /* 0x0000000400e01947 */ /* 0x000fea0003800000 */
[----:B0-2---:R0:W2:Y:S01]  /*44e0*/  LDS.128 R48, [R113+0x2c400] ;  /* 0x02c4000071307984 */ /* 0x0050a20000000c00 */
[----:B------:R-:W-:Y:S01]  /*44f0*/  ISETP.GE.AND P2, PT, R233, R84, PT ;  /* 0x00000054e900720c */ /* 0x000fe20003f46270 */
[----:B------:R-:W-:-:S12]  /*4500*/  BSSY B2, `(.L_x_371) ;  /* 0x0000071000027945 */ /* 0x000fd80003800000 */
[----:B0-----:R-:W-:Y:S05]  /*4510*/  @P2 BRA `(.L_x_372) ;  /* 0x0000000400bc2947 */ /* 0x001fea0003800000 */
[--C-:B------:R-:W-:Y:S02]  /*4520*/  SHF.R.U32.HI R80, RZ, 0x8, R77.reuse ;  /* 0x00000008ff507819 */ /* 0x100fe4000001164d */
[--C-:B------:R-:W-:Y:S02]  /*4530*/  SHF.R.U32.HI R81, RZ, 0x18, R77.reuse ;  /* 0x00000018ff517819 */ /* 0x100fe4000001164d */
[----:B------:R-:W-:Y:S01]  /*4540*/  LOP3.LUT R78, R77, 0xff, RZ, 0xc0, !PT ;  /* 0x000000ff4d4e7812 */ /* 0x000fe200078ec0ff */
[----:B------:R-:W-:Y:S01]  /*4550*/  IMAD.SHL.U32 R80, R80, 0x100, RZ ;  /* 0x0000010050507824 */ /* 0x000fe200078e00ff */
[----:B------:R-:W-:Y:S02]  /*4560*/  SHF.R.U32.HI R77, RZ, 0x10, R77 ;  /* 0x00000010ff4d7819 */ /* 0x000fe4000001164d */
[----:B------:R-:W-:Y:S02]  /*4570*/  PRMT R78, R81, 0x654, R78 ;  /* 0x00000654514e7816 */ /* 0x000fe4000000004e */
[----:B------:R-:W-:Y:S01]  /*4580*/  SHF.R.U32.HI R82, RZ, 0x18, R79 ;  /* 0x00000018ff527819 */ /* 0x000fe2000001164f */
[----:B------:R-:W-:Y:S01]  /*4590*/  IMAD.U32 R77, R77, 0x10000, RZ ;  /* 0x000100004d4d7824 */ /* 0x000fe200078e00ff */
[----:B------:R-:W-:-:S02]  /*45a0*/  LOP3.LUT R78, R78, 0xff00, R80, 0xf8, !PT ;  /* 0x0000ff004e4e7812 */ /* 0x000fc400078ef850 */
[----:B------:R-:W-:Y:S02]  /*45b0*/  LOP3.LUT R83, R79, 0xff, RZ, 0xc0, !PT ;  /* 0x000000ff4f537812 */ /* 0x000fe400078ec0ff */
[----:B------:R-:W-:Y:S02]  /*45c0*/  SHF.R.U32.HI R142, RZ, 0x8, R79 ;  /* 0x00000008ff8e7819 */ /* 0x000fe4000001164f */
[----:B------:R-:W-:Y:S02]  /*45d0*/  LOP3.LUT R77, R78, 0xff0000, R77, 0xf8, !PT ;  /* 0x00ff00004e4d7812 */ /* 0x000fe400078ef84d */
[----:B------:R-:W-:Y:S02]  /*45e0*/  PRMT R82, R82, 0x654, R83 ;  /* 0x0000065452527816 */ /* 0x000fe40000000053 */
[----:B------:R-:W-:Y:S02]  /*45f0*/  SHF.L.U32 R142, R142, 0x8, RZ ;  /* 0x000000088e8e7819 */ /* 0x000fe400000006ff */
[----:B------:R-:W-:-:S02]  /*4600*/  F2FP.F16.E4M3.UNPACK_B R78, R140.H1 ;  /* 0x0000008cff4e723e */ /* 0x000fc400030006ff */
[----:B--2---:R-:W-:Y:S02]  /*4610*/  F2FP.F16.E4M3.UNPACK_B R80, R49 ;  /* 0x00000031ff50723e */ /* 0x004fe400020006ff */
[----:B------:R-:W-:Y:S02]  /*4620*/  SHF.R.U32.HI R76, RZ, 0x10, R79 ;  /* 0x00000010ff4c7819 */ /* 0x000fe4000001164f */
        /* <DEDUP_REMOVED lines=79> */
[----:B------:R-:W-:Y:S01]  /*4b20*/  MOV R49, R79 ;  /* 0x0000004f00317202 */ /* 0x000fe20000000f00 */
[-C--:B------:R-:W-:Y:S02]  /*4b30*/  FFMA.FTZ R80, R78, R77.reuse, -R80 ;  /* 0x0000004d4e507223 */ /* 0x080fe40000010850 */
        /* <DEDUP_REMOVED lines=11> */
[----:B------:R-:W-:-:S05]  /*4bf0*/  F2FP.SATFINITE.E4M3.F32.PACK_AB_MERGE_C R77, R140, R77, R80 ;  /* 0x0000004d8c4d723e */ /* 0x000fca0004807050 */
[----:B------:R-:W-:-:S07]  /*4c00*/  IMAD.MOV.U32 R48, RZ, RZ, R77 ;  /* 0x000000ffff307224 */ /* 0x000fce00078e004d */
.L_x_372:
[----:B------:R-:W-:Y:S05]  /*4c10*/  BSYNC B2 ;  /* 0x0000000000027941 */ /* 0x000fea0003800000 */
.L_x_371:
[----:B------:R-:W-:Y:S02]  /*4c20*/  ULDC.64 UR4, c[0x0][0x2e8] ;  /* 0x0000ba0000047ab9 */ /* 0x000fe40000000a00 */
[----:B------:R-:W-:-:S04]  /*4c30*/  IADD3 R76, P2, P6, R43, UR4, R141 ;  /* 0x000000042b4c7c10 */ /* 0x000fc8000fe5e08d */
[----:B------:R-:W-:-:S05]  /*4c40*/  IADD3.X R77, R105, UR5, R138, P2, P6 ;  /* 0x00000005694d7c10 */ /* 0x000fca00097ec48a */
[----:B--2---:R3:W-:Y:S04]  /*4c50*/  STG.E.128 desc[UR42][R76.64], R48 ;  /* 0x000000304c007986 */ /* 0x0047e8000c101d2a */
.L_x_366:
[----:B------:R-:W-:Y:S05]  /*4c60*/  BSYNC B1 ;  /* 0x0000000000017941 */ /* 0x000fea0003800000 */
.L_x_365:
[----:B------:R-:W-:Y:S04]  /*4c70*/  BSSY B1, `(.L_x_373) ;  /* 0x00000f4000017945 */ /* 0x000fe80003800000 */
[----:B------:R-:W-:Y:S05]  /*4c80*/  @P3 BRA `(.L_x_374) ;  /* 0x0000000c00c83947 */ /* 0x000fea0003800000 */
[----:B---3--:R-:W-:Y:S01]  /*4c90*/  IADD3 R77, P2, P3, R128, R120, R16 ;  /* 0x00000078804d7210 */ /* 0x008fe20007b5e010 */
[----:B------:R-:W-:Y:S03]  /*4ca0*/  BSSY B2, `(.L_x_375) ;  /* 0x000007a000027945 */ /* 0x000fe60003800000 */
[----:B------:R-:W-:Y:S01]  /*4cb0*/  IADD3.X R76, R4, R85, R17, P2, P3 ;  /* 0x00000055044c7210 */ /* 0x000fe200017e6411 */
[----:B------:R-:W-:Y:S08]  /*4cc0*/  @P0 BRA `(.L_x_376) ;  /* 0x0000000400dc0947 */ /* 0x000ff00003800000 */
        /* <DEDUP_REMOVED lines=10> */
[----:B------:R-:W-:-:S02]  /*4d70*/  SHF.R.U32.HI R82, RZ, 0x8, R75 ;  /* 0x00000008ff527819 */ /* 0x000fc4000001164b */
[----:B------:R-:W-:Y:S02]  /*4d80*/  LOP3.LUT R74, R74, 0xff00, R78, 0xf8, !PT ;  /* 0x0000ff004a4a7812 */ /* 0x000fe400078ef84e */
[----:B------:R-:W-:Y:S01]  /*4d90*/  SHF.L.U32 R73, R73, 0x10, RZ ;  /* 0x0000001049497819 */ /* 0x000fe200000006ff */
[----:B------:R-:W-:Y:S01]  /*4da0*/  IMAD.SHL.U32 R82, R82, 0x100, RZ ;  /* 0x0000010052527824 */ /* 0x000fe200078e00ff */
[----:B------:R-:W-:Y:S02]  /*4db0*/  SHF.R.U32.HI R80, RZ, 0x18, R75 ;  /* 0x00000018ff507819 */ /* 0x000fe4000001164b */
[----:B------:R-:W-:Y:S02]  /*4dc0*/  LOP3.LUT R81, R75, 0xff, RZ, 0xc0, !PT ;  /* 0x000000ff4b517812 */ /* 0x000fe400078ec0ff */
[----:B------:R-:W-:Y:S02]  /*4dd0*/  LOP3.LUT R73, R74, 0xff0000, R73, 0xf8, !PT ;  /* 0x00ff00004a497812 */ /* 0x000fe400078ef849 */
[----:B------:R-:W-:-:S02]  /*4de0*/  PRMT R80, R80, 0x654, R81 ;  /* 0x0000065450507816 */ /* 0x000fc40000000051 */
[----:B------:R-:W-:Y:S02]  /*4df0*/  F2FP.F16.E4M3.UNPACK_B R74, R137.H1 ;  /* 0x00000089ff4a723e */ /* 0x000fe400030006ff */
        /* <DEDUP_REMOVED lines=65> */
[--C-:B------:R-:W-:Y:S02]  /*5210*/  HADD2.F32 R51, -RZ, R50.reuse.H1_H1 ;  /* 0x30000032ff337230 */ /* 0x100fe40000004100 */
        /* <DEDUP_REMOVED lines=15> */
[----:B------:R-:W-:Y:S01]  /*5310*/  FFMA.FTZ R78, R74, R73, -R78 ;  /* 0x000000494a4e7223 */ /* 0x000fe2000001084e */
[----:B------:R-:W-:Y:S01]  /*5320*/  MOV R50, R79 ;  /* 0x0000004f00327202 */ /* 0x000fe20000000f00 */
[----:B------:R-:W-:Y:S01]  /*5330*/  FFMA.FTZ R81, R51, R73, R81 ;  /* 0x0000004933517223 */ /* 0x000fe20000010051 */
[----:B------:R-:W-:-:S04]  /*5340*/  F2FP.F16.E4M3.UNPACK_B R51, R48 ;  /* 0x00000030ff33723e */ /* 0x000fc800020006ff */
[----:B------:R-:W-:Y:S01]  /*5350*/  F2FP.SATFINITE.E4M3.F32.PACK_AB_MERGE_C R78, R81, R78, RZ ;  /* 0x0000004e514e723e */ /* 0x000fe200048070ff */
[--C-:B------:R-:W-:Y:S02]  /*5360*/  HADD2.F32 R48, -RZ, R51.reuse.H1_H1 ;  /* 0x30000033ff307230 */ /* 0x100fe40000004100 */
[----:B------:R-:W-:-:S03]  /*5370*/  HADD2.F32 R51, -RZ, R51.H0_H0 ;  /* 0x20000033ff337230 */ /* 0x000fc60000004100 */
[CC--:B------:R-:W-:Y:S02]  /*5380*/  FMUL.FTZ R73, R48.reuse, R137.reuse ;  /* 0x0000008930497220 */ /* 0x0c0fe40000410000 */
[C---:B------:R-:W-:Y:S02]  /*5390*/  FMUL.FTZ R137, R51.reuse, R137 ;  /* 0x0000008933897220 */ /* 0x040fe40000410000 */
[-C--:B------:R-:W-:Y:S01]  /*53a0*/  FFMA.FTZ R73, R51, R136.reuse, -R73 ;  /* 0x0000008833497223 */ /* 0x080fe20000010849 */
[----:B------:R-:W-:Y:S01]  /*53b0*/  F2FP.SATFINITE.E4M3.F32.PACK_AB_MERGE_C R51, R83, R139, R72 ;  /* 0x0000008b5333723e */ /* 0x000fe20004807048 */
[----:B------:R-:W-:-:S05]  /*53c0*/  FFMA.FTZ R137, R48, R136, R137 ;  /* 0x0000008830897223 */ /* 0x000fca0000010089 */
[----:B------:R-:W-:-:S05]  /*53d0*/  F2FP.SATFINITE.E4M3.F32.PACK_AB_MERGE_C R73, R137, R73, R78 ;  /* 0x000000498949723e */ /* 0x000fca000480704e */
[----:B------:R-:W-:-:S07]  /*53e0*/  IMAD.MOV.U32 R48, RZ, RZ, R73 ;  /* 0x000000ffff307224 */ /* 0x000fce00078e0049 */
.L_x_378:
[----:B------:R-:W-:Y:S05]  /*53f0*/  BSYNC B3 ;  /* 0x0000000000037941 */ /* 0x000fea0003800000 */
.L_x_377:
[----:B------:R-:W-:Y:S02]  /*5400*/  ULDC.64 UR4, c[0x0][0x2e8] ;  /* 0x0000ba0000047ab9 */ /* 0x000fe40000000a00 */
[----:B------:R-:W-:-:S04]  /*5410*/  IADD3 R72, P2, P3, R77, UR4, R102 ;  /* 0x000000044d487c10 */ /* 0x000fc8000fb5e066 */
[----:B------:R-:W-:-:S05]  /*5420*/  IADD3.X R73, R76, UR5, R42, P2, P3 ;  /* 0x000000054c497c10 */ /* 0x000fca00097e642a */
[----:B--2---:R3:W-:Y:S04]  /*5430*/  STG.E.128 desc[UR42][R72.64], R48 ;  /* 0x0000003048007986 */ /* 0x0047e8000c101d2a */
.L_x_376:
[----:B------:R-:W-:Y:S05]  /*5440*/  BSYNC B2 ;  /* 0x0000000000027941 */ /* 0x000fea0003800000 */
.L_x_375:
[----:B------:R-:W-:Y:S05]  /*5450*/  @P1 BRA `(.L_x_374) ;  /* 0x0000000400d41947 */ /* 0x000fea0003800000 */
[----:B0-23--:R0:W2:Y:S01]  /*5460*/  LDS.128 R48, [R113+0x2d400] ;  /* 0x02d4000071307984 */ /* 0x00d0a20000000c00 */
[----:B------:R-:W-:Y:S01]  /*5470*/  ISETP.GE.AND P2, PT, R233, R84, PT ;  /* 0x00000054e900720c */ /* 0x000fe20003f46270 */
[----:B------:R-:W-:-:S12]  /*5480*/  BSSY B2, `(.L_x_379) ;  /* 0x000006e000027945 */ /* 0x000fd80003800000 */
[----:B0-----:R-:W-:Y:S05]  /*5490*/  @P2 BRA `(.L_x_380) ;  /* 0x0000000400b02947 */ /* 0x001fea0003800000 */
[--C-:B------:R-:W-:Y:S02]  /*54a0*/  SHF.R.U32.HI R72, RZ, 0x8, R69.reuse ;  /* 0x00000008ff487819 */ /* 0x100fe40000011645 */
[--C-:B------:R-:W-:Y:S02]  /*54b0*/  SHF.R.U32.HI R70, RZ, 0x10, R69.reuse ;  /* 0x00000010ff467819 */ /* 0x100fe40000011645 */
[----:B------:R-:W-:Y:S01]  /*54c0*/  LOP3.LUT R73, R69, 0xff, RZ, 0xc0, !PT ;  /* 0x000000ff45497812 */ /* 0x000fe200078ec0ff */
[----:B------:R-:W-:Y:S01]  /*54d0*/  IMAD.SHL.U32 R72, R72, 0x100, RZ ;  /* 0x0000010048487824 */ /* 0x000fe200078e00ff */
[----:B------:R-:W-:Y:S01]  /*54e0*/  SHF.R.U32.HI R69, RZ, 0x18, R69 ;  /* 0x00000018ff457819 */ /* 0x000fe20000011645 */
[----:B------:R-:W-:Y:S01]  /*54f0*/  IMAD.U32 R70, R70, 0x10000, RZ ;  /* 0x0001000046467824 */ /* 0x000fe200078e00ff */
[----:B------:R-:W-:Y:S02]  /*5500*/  SHF.R.U32.HI R74, RZ, 0x8, R71 ;  /* 0x00000008ff4a7819 */ /* 0x000fe40000011647 */
[----:B------:R-:W-:-:S02]  /*5510*/  PRMT R69, R69, 0x654, R73 ;  /* 0x0000065445457816 */ /* 0x000fc40000000049 */
[--C-:B------:R-:W-:Y:S01]  /*5520*/  SHF.R.U32.HI R68, RZ, 0x10, R71.reuse ;  /* 0x00000010ff447819 */ /* 0x100fe20000011647 */
[----:B------:R-:W-:Y:S01]  /*5530*/  IMAD.SHL.U32 R74, R74, 0x100, RZ ;  /* 0x000001004a4a7824 */ /* 0x000fe200078e00ff */
[----:B------:R-:W-:Y:S02]  /*5540*/  LOP3.LUT R75, R71, 0xff, RZ, 0xc0, !PT ;  /* 0x000000ff474b7812 */ /* 0x000fe400078ec0ff */
[----:B------:R-:W-:Y:S02]  /*5550*/  LOP3.LUT R69, R69, 0xff00, R72, 0xf8, !PT ;  /* 0x0000ff0045457812 */ /* 0x000fe400078ef848 */
[----:B------:R-:W-:Y:S02]  /*5560*/  SHF.R.U32.HI R71, RZ, 0x18, R71 ;  /* 0x00000018ff477819 */ /* 0x000fe40000011647 */
[----:B------:R-:W-:Y:S02]  /*5570*/  LOP3.LUT R69, R69, 0xff0000, R70, 0xf8, !PT ;  /* 0x00ff000045457812 */ /* 0x000fe400078ef846 */
[----:B------:R-:W-:-:S02]  /*5580*/  PRMT R71, R71, 0x654, R75 ;  /* 0x0000065447477816 */ /* 0x000fc4000000004b */
        /* <DEDUP_REMOVED lines=23> */
[----:B------:R-:W-:Y:S01]  /*5700*/  IMAD.U32 R49, R68, 0x10000, RZ ;  /* 0x0001000044317824 */ /* 0x000fe200078e00ff */
[----:B------:R-:W-:Y:S02]  /*5710*/  MOV R68, R51 ;  /* 0x0000003300447202 */ /* 0x000fe40000000f00 */
        /* <DEDUP_REMOVED lines=67> */
[----:B------:R-:W-:-:S07]  /*5b50*/  F2FP.SATFINITE.E4M3.F32.PACK_AB_MERGE_C R48, R48, R69, R72 ;  /* 0x000000453030723e */ /* 0x000fce0004807048 */
.L_x_380:
[----:B------:R-:W-:Y:S05]  /*5b60*/  BSYNC B2 ;  /* 0x0000000000027941 */ /* 0x000fea0003800000 */
.L_x_379:
[----:B------:R-:W-:Y:S02]  /*5b70*/  ULDC.64 UR4, c[0x0][0x2e8] ;  /* 0x0000ba0000047ab9 */ /* 0x000fe40000000a00 */
[----:B------:R-:W-:-:S04]  /*5b80*/  IADD3 R68, P2, P3, R43, UR4, R77 ;  /* 0x000000042b447c10 */ /* 0x000fc8000fb5e04d */
[----:B------:R-:W-:-:S05]  /*5b90*/  IADD3.X R69, R105, UR5, R76, P2, P3 ;  /* 0x0000000569457c10 */ /* 0x000fca00097e644c */
[----:B--2---:R4:W-:Y:S04]  /*5ba0*/  STG.E.128 desc[UR42][R68.64], R48 ;  /* 0x0000003044007986 */ /* 0x0049e8000c101d2a */
.L_x_374:
[----:B------:R-:W-:Y:S05]  /*5bb0*/  BSYNC B1 ;  /* 0x0000000000017941 */ /* 0x000fea0003800000 */
.L_x_373:
[----:B0-234-:R-:W2:Y:S01]  /*5bc0*/  LDL R48, [R1+0x10] ;  /* 0x0000100001307983 */ /* 0x01dea20000100800 */
[----:B------:R-:W-:Y:S01]  /*5bd0*/  BSSY B1, `(.L_x_381) ;  /* 0x00000f7000017945 */ /* 0x000fe20003800000 */
[----:B--2---:R-:W-:-:S13]  /*5be0*/  LOP3.LUT P2, RZ, R48, 0x1, RZ, 0xc0, !PT ;  /* 0x0000000130ff7812 */ /* 0x004fda000784c0ff */
[----:B------:R-:W-:Y:S05]  /*5bf0*/  @P2 BRA `(.L_x_382) ;  /* 0x0000000c00d02947 */ /* 0x000fea0003800000 */
[----:B------:R-:W-:Y:S01]  /*5c00*/  IADD3 R69, P2, P3, R3, R120, R16 ;  /* 0x0000007803457210 */ /* 0x000fe20007b5e010 */
[----:B------:R-:W-:Y:S03]  /*5c10*/  BSSY B2, `(.L_x_383) ;  /* 0x0000079000027945 */ /* 0x000fe60003800000 */
[----:B------:R-:W-:Y:S01]  /*5c20*/  IADD3.X R68, R33, R85, R17, P2, P3 ;  /* 0x0000005521447210 */ /* 0x000fe200017e6411 */
[----:B------:R-:W-:Y:S08]  /*5c30*/  @P0 BRA `(.L_x_384) ;  /* 0x0000000400d80947 */ /* 0x000ff00003800000 */
[----:B------:R0:W2:Y:S01]  /*5c40*/  LDS.128 R48, [R113+0x2a400] ;  /* 0x02a4000071307984 */ /* 0x0000a20000000c00 */
[----:B------:R-:W-:Y:S01]  /*5c50*/  ISETP.GE.AND P2, PT, R18, R84, PT ;  /* 0x000000541200720c */ /* 0x000fe20003f46270 */
[----:B------:R-:W-:-:S12]  /*5c60*/  BSSY B3, `(.L_x_385) ;  /* 0x000006f000037945 */ /* 0x000fd80003800000 */
[----:B0-----:R-:W-:Y:S05]  /*5c70*/  @P2 BRA `(.L_x_386) ;  /* 0x0000000400b42947 */ /* 0x001fea0003800000 */
[----:B------:R-:W-:Y:S02]  /*5c80*/  SHF.R.U32.HI R64, RZ, 0x8, R65 ;  /* 0x00000008ff407819 */ /* 0x000fe40000011641 */
[----:B------:R-:W-:Y:S02]  /*5c90*/  LOP3.LUT R71, R67, 0xff, RZ, 0xc0, !PT ;  /* 0x000000ff43477812 */ /* 0x000fe400078ec0ff */
[--C-:B------:R-:W-:Y:S01]  /*5ca0*/  SHF.R.U32.HI R72, RZ, 0x18, R67.reuse ;  /* 0x00000018ff487819 */ /* 0x100fe20000011643 */
[----:B------:R-:W-:Y:S01]  /*5cb0*/  IMAD.SHL.U32 R64, R64, 0x100, RZ ;  /* 0x0000010040407824 */ /* 0x000fe200078e00ff */
[----:B------:R-:W-:Y:S02]  /*5cc0*/  SHF.R.U32.HI R73, RZ, 0x8, R67 ;  /* 0x00000008ff497819 */ /* 0x000fe40000011643 */
[----:B------:R-:W-:Y:S02]  /*5cd0*/  LOP3.LUT R70, R65, 0xff, RZ, 0xc0, !PT ;  /* 0x000000ff41467812 */ /* 0x000fe400078ec0ff */
[----:B------:R-:W-:-:S02]  /*5ce0*/  SHF.R.U32.HI R75, RZ, 0x18, R65 ;  /* 0x00000018ff4b7819 */ /* 0x000fc40000011641 */
[----:B------:R-:W-:Y:S02]  /*5cf0*/  SHF.R.U32.HI R66, RZ, 0x10, R65 ;  /* 0x00000010ff427819 */ /* 0x000fe40000011641 */
[----:B------:R-:W-:Y:S02]  /*5d00*/  SHF.R.U32.HI R65, RZ, 0x10, R67 ;  /* 0x00000010ff417819 */ /* 0x000fe40000011643 */
[----:B------:R-:W-:Y:S01]  /*5d10*/  PRMT R72, R72, 0x654, R71 ;  /* 0x0000065448487816 */ /* 0x000fe20000000047 */
[----:B------:R-:W-:Y:S01]  /*5d20*/  IMAD.SHL.U32 R71, R73, 0x100, RZ ;  /* 0x0000010049477824 */ /* 0x000fe200078e00ff */
[----:B------:R-:W-:Y:S01]  /*5d30*/  PRMT R67, R75, 0x654, R70 ;  /* 0x000006544b437816 */ /* 0x000fe20000000046 */
[----:B--2---:R-:W-:Y:S01]  /*5d40*/  IMAD.MOV.U32 R73, RZ, RZ, R49 ;  /* 0x000000ffff497224 */ /* 0x004fe200078e0031 */
[----:B------:R-:W-:Y:S02]  /*5d50*/  F2FP.F16.E4M3.UNPACK_B R49, R132.H1 ;  /* 0x00000084ff31723e */ /* 0x000fe400030006ff */
[----:B------:R-:W-:-:S02]  /*5d60*/  LOP3.LUT R70, R67, 0xff00, R64, 0xf8, !PT ;  /* 0x0000ff0043467812 */ /* 0x000fc400078ef840 */
[----:B------:R-:W-:Y:S01]  /*5d70*/  LOP3.LUT R67, R72, 0xff00, R71, 0xf8, !PT ;  /* 0x0000ff0048437812 */ /* 0x000fe200078ef847 */
[--C-:B------:R-:W-:Y:S01]  /*5d80*/  HADD2.F32 R74, -RZ, R49.reuse.H0_H0 ;  /* 0x20000031ff4a7230 */ /* 0x100fe20000004100 */
[----:B------:R-:W-:Y:S01]  /*5d90*/  F2FP.F16.E4M3.UNPACK_B R64, R133.H1 ;  /* 0x00000085ff40723e */ /* 0x000fe200030006ff */
[----:B------:R-:W-:Y:S01]  /*5da0*/  HADD2.F32 R49, -RZ, R49.H1_H1 ;  /* 0x30000031ff317230 */ /* 0x000fe20000004100 */
[----:B------:R-:W-:Y:S02]  /*5db0*/  F2FP.F16.E4M3.UNPACK_B R72, R73 ;  /* 0x00000049ff48723e */ /* 0x000fe400020006ff */
[----:B------:R-:W-:Y:S01]  /*5dc0*/  F2FP.F16.E4M3.UNPACK_B R78, R51.H1 ;  /* 0x00000033ff4e723e */ /* 0x000fe200030006ff */
[----:B------:R-:W-:Y:S01]  /*5dd0*/  HADD2.F32 R76, -RZ, R64.H0_H0 ;  /* 0x20000040ff4c7230 */ /* 0x000fe20000004100 */
[----:B------:R-:W-:Y:S01]  /*5de0*/  F2FP.F16.E4M3.UNPACK_B R133, R133 ;  /* 0x00000085ff85723e */ /* 0x000fe200020006ff */
[--C-:B------:R-:W-:Y:S01]  /*5df0*/  HADD2.F32 R71, -RZ, R72.reuse.H1_H1 ;  /* 0x30000048ff477230 */ /* 0x100fe20000004100 */
[----:B------:R-:W-:Y:S01]  /*5e00*/  F2FP.F16.E4M3.UNPACK_B R132, R132 ;  /* 0x00000084ff84723e */ /* 0x000fe200020006ff */
[----:B------:R-:W-:-:S02]  /*5e10*/  HADD2.F32 R75, -RZ, R72.H0_H0 ;  /* 0x20000048ff4b7230 */ /* 0x000fc40000004100 */
[----:B------:R-:W-:Y:S02]  /*5e20*/  HADD2.F32 R64, -RZ, R64.H1_H1 ;  /* 0x30000040ff407230 */ /* 0x000fe40000004100 */
[-C--:B------:R-:W-:Y:S01]  /*5e30*/  FMUL.FTZ R72, R71, R76.reuse ;  /* 0x0000004c47487220 */ /* 0x080fe20000410000 */
[----:B------:R-:W-:-:S03]  /*5e40*/  FMUL.FTZ R76, R75, R76 ;  /* 0x0000004c4b4c7220 */ /* 0x000fc60000410000 */
[-C--:B------:R-:W-:Y:S01]  /*5e50*/  FFMA.FTZ R72, R75, R74.reuse, -R72 ;  /* 0x0000004a4b487223 */ /* 0x080fe20000010848 */
[----:B------:R-:W-:Y:S01]  /*5e60*/  FFMA.FTZ R71, R71, R74, R76 ;  /* 0x0000004a47477223 */ /* 0x000fe2000001004c */
[----:B------:R-:W-:-:S05]  /*5e70*/  F2FP.F16.E4M3.UNPACK_B R74, R73.H1 ;  /* 0x00000049ff4a723e */ /* 0x000fca00030006ff */
[--C-:B------:R-:W-:Y:S02]  /*5e80*/  HADD2.F32 R73, -RZ, R74.reuse.H1_H1 ;  /* 0x3000004aff497230 */ /* 0x100fe40000004100 */
[----:B------:R-:W-:-:S03]  /*5e90*/  HADD2.F32 R74, -RZ, R74.H0_H0 ;  /* 0x2000004aff4a7230 */ /* 0x000fc60000004100 */
[CC--:B------:R-:W-:Y:S02]  /*5ea0*/  FMUL.FTZ R75, R73.reuse, R64.reuse ;  /* 0x00000040494b7220 */ /* 0x0c0fe40000410000 */
[C---:B------:R-:W-:Y:S02]  /*5eb0*/  FMUL.FTZ R76, R74.reuse, R64 ;  /* 0x000000404a4c7220 */ /* 0x040fe40000410000 */
[----:B------:R-:W-:Y:S01]  /*5ec0*/  FFMA.FTZ R64, R74, R49, -R75 ;  /* 0x000000314a407223 */ /* 0x000fe2000001084b */
[----:B------:R-:W-:Y:S01]  /*5ed0*/  F2FP.F16.E4M3.UNPACK_B R75, R51 ;  /* 0x00000033ff4b723e */ /* 0x000fe200020006ff */
[----:B------:R-:W-:Y:S01]  /*5ee0*/  FFMA.FTZ R49, R73, R49, R76 ;  /* 0x0000003149317223 */ /* 0x000fe2000001004c */
[----:B------:R-:W-:Y:S01]  /*5ef0*/  SHF.L.U32 R73, R66, 0x10, RZ ;  /* 0x0000001042497819 */ /* 0x000fe200000006ff */
[----:B------:R-:W-:-:S03]  /*5f00*/  IMAD.U32 R66, R65, 0x10000, RZ ;  /* 0x0001000041427824 */ /* 0x000fc600078e00ff */
[----:B------:R-:W-:Y:S01]  /*5f10*/  LOP3.LUT R65, R70, 0xff0000, R73, 0xf8, !PT ;  /* 0x00ff000046417812 */ /* 0x000fe200078ef849 */
[--C-:B------:R-:W-:Y:S01]  /*5f20*/  HADD2.F32 R73, -RZ, R75.reuse.H1_H1 ;  /* 0x3000004bff497230 */ /* 0x100fe20000004100 */
[----:B------:R-:W-:Y:S01]  /*5f30*/  LOP3.LUT R66, R67, 0xff0000, R66, 0xf8, !PT ;  /* 0x00ff000043427812 */ /* 0x000fe200078ef842 */
[----:B------:R-:W-:Y:S01]  /*5f40*/  HADD2.F32 R75, -RZ, R75.H0_H0 ;  /* 0x2000004bff4b7230 */ /* 0x000fe20000004100 */
[----:B------:R-:W-:Y:S02]  /*5f50*/  F2FP.F16.E4M3.UNPACK_B R70, R65.H1 ;  /* 0x00000041ff46723e */ /* 0x000fe400030006ff */
[----:B------:R-:W-:Y:S02]  /*5f60*/  F2FP.F16.E4M3.UNPACK_B R67, R66.H1 ;  /* 0x00000042ff43723e */ /* 0x000fe400030006ff */
[----:B------:R-:W-:Y:S01]  /*5f70*/  F2FP.SATFINITE.E4M3.F32.PACK_AB_MERGE_C R49, R49, R64, RZ ;  /* 0x000000403131723e */ /* 0x000fe200048070ff */
[----:B------:R-:W-:Y:S01]  /*5f80*/  HADD2.F32 R74, -RZ, R70.H0_H0 ;  /* 0x20000046ff4a7230 */ /* 0x000fe20000004100 */
[----:B------:R-:W-:Y:S01]  /*5f90*/  F2FP.F16.E4M3.UNPACK_B R66, R66 ;  /* 0x00000042ff42723e */ /* 0x000fe200020006ff */
[--C-:B------:R-:W-:Y:S01]  /*5fa0*/  HADD2.F32 R76, -RZ, R67.reuse.H0_H0 ;  /* 0x20000043ff4c7230 */ /* 0x100fe20000004100 */
[----:B------:R-:W-:Y:S01]  /*5fb0*/  F2FP.SATFINITE.E4M3.F32.PACK_AB_MERGE_C R49, R71, R72, R49 ;  /* 0x000000484731723e */ /* 0x000fe20004807031 */
[----:B------:R-:W-:-:S02]  /*5fc0*/  HADD2.F32 R67, -RZ, R67.H1_H1 ;  /* 0x30000043ff437230 */ /* 0x000fc40000004100 */
[----:B------:R-:W-:Y:S02]  /*5fd0*/  IMAD.MOV.U32 R64, RZ, RZ, R50 ;  /* 0x000000ffff407224 */ /* 0x000fe400078e0032 */
[-C--:B------:R-:W-:Y:S01]  /*5fe0*/  FMUL.FTZ R77, R73, R76.reuse ;  /* 0x0000004c494d7220 */ /* 0x080fe20000410000 */
[C---:B------:R-:W-:Y:S01]  /*5ff0*/  FMUL.FTZ R76, R75.reuse, R76 ;  /* 0x0000004c4b4c7220 */ /* 0x040fe20000410000 */
[----:B------:R-:W-:Y:S02]  /*6000*/  HADD2.F32 R72, -RZ, R133.H1_H1 ;  /* 0x30000085ff487230 */ /* 0x000fe40000004100 */
[-C--:B------:R-:W-:Y:S01]  /*6010*/  FFMA.FTZ R77, R75, R74.reuse, -R77 ;  /* 0x0000004a4b4d7223 */ /* 0x080fe2000001084d */
[----:B------:R-:W-:Y:S01]  /*6020*/  FFMA.FTZ R74, R73, R74, R76 ;  /* 0x0000004a494a7223 */ /* 0x000fe2000001004c */
[--C-:B------:R-:W-:Y:S02]  /*6030*/  HADD2.F32 R76, -RZ, R78.reuse.H1_H1 ;  /* 0x3000004eff4c7230 */ /* 0x100fe40000004100 */
[----:B------:R-:W-:-:S02]  /*6040*/  HADD2.F32 R78, -RZ, R78.H0_H0 ;  /* 0x2000004eff4e7230 */ /* 0x000fc40000004100 */
[----:B------:R-:W-:Y:S02]  /*6050*/  HADD2.F32 R73, -RZ, R70.H1_H1 ;  /* 0x30000046ff497230 */ /* 0x000fe40000004100 */
[-C--:B------:R-:W-:Y:S01]  /*6060*/  FMUL.FTZ R51, R76, R67.reuse ;  /* 0x000000434c337220 */ /* 0x080fe20000410000 */
[----:B------:R-:W-:Y:S01]  /*6070*/  F2FP.F16.E4M3.UNPACK_B R70, R64 ;  /* 0x00000040ff46723e */ /* 0x000fe200020006ff */
[C---:B------:R-:W-:Y:S01]  /*6080*/  FMUL.FTZ R67, R78.reuse, R67 ;  /* 0x000000434e437220 */ /* 0x040fe20000410000 */
[----:B------:R-:W-:Y:S02]  /*6090*/  HADD2.F32 R133, -RZ, R133.H0_H0 ;  /* 0x20000085ff857230 */ /* 0x000fe40000004100 */
[-C--:B------:R-:W-:Y:S01]  /*60a0*/  FFMA.FTZ R51, R78, R73.reuse, -R51 ;  /* 0x000000494e337223 */ /* 0x080fe20000010833 */
[----:B------:R-:W-:Y:S01]  /*60b0*/  FFMA.FTZ R76, R76, R73, R67 ;  /* 0x000000494c4c7223 */ /* 0x000fe20000010043 */
[----:B------:R-:W-:Y:S01]  /*60c0*/  F2FP.F16.E4M3.UNPACK_B R67, R65 ;  /* 0x00000041ff43723e */ /* 0x000fe200020006ff */
[----:B------:R-:W-:-:S02]  /*60d0*/  HADD2.F32 R50, -RZ, R70.H1_H1 ;  /* 0x30000046ff327230 */ /* 0x000fc40000004100 */
[----:B------:R-:W-:Y:S01]  /*60e0*/  HADD2.F32 R65, -RZ, R66.H0_H0 ;  /* 0x20000042ff417230 */ /* 0x000fe20000004100 */
[----:B------:R-:W-:Y:S01]  /*60f0*/  F2FP.SATFINITE.E4M3.F32.PACK_AB_MERGE_C R51, R76, R51, RZ ;  /* 0x000000334c33723e */ /* 0x000fe200048070ff */
[----:B------:R-:W-:Y:S02]  /*6100*/  HADD2.F32 R70, -RZ, R70.H0_H0 ;  /* 0x20000046ff467230 */ /* 0x000fe40000004100 */
[--C-:B------:R-:W-:Y:S02]  /*6110*/  HADD2.F32 R71, -RZ, R67.reuse.H0_H0 ;  /* 0x20000043ff477230 */ /* 0x100fe40000004100 */
[-C--:B------:R-:W-:Y:S01]  /*6120*/  FMUL.FTZ R73, R50, R65.reuse ;  /* 0x0000004132497220 */ /* 0x080fe20000410000 */
[----:B------:R-:W-:Y:S02]  /*6130*/  HADD2.F32 R67, -RZ, R67.H1_H1 ;  /* 0x30000043ff437230 */ /* 0x000fe40000004100 */
[----:B------:R-:W-:Y:S01]  /*6140*/  FMUL.FTZ R75, R70, R65 ;  /* 0x00000041464b7220 */ /* 0x000fe20000410000 */
[----:B------:R-:W-:Y:S01]  /*6150*/  F2FP.SATFINITE.E4M3.F32.PACK_AB_MERGE_C R51, R74, R77, R51 ;  /* 0x0000004d4a33723e */ /* 0x000fe20004807033 */
[-C--:B------:R-:W-:Y:S01]  /*6160*/  FFMA.FTZ R65, R70, R71.reuse, -R73 ;  /* 0x0000004746417223 */ /* 0x080fe20000010849 */
[----:B------:R-:W-:Y:S01]  /*6170*/  F2FP.F16.E4M3.UNPACK_B R70, R64.H1 ;  /* 0x00000040ff46723e */ /* 0x000fe200030006ff */
[----:B------:R-:W-:Y:S01]  /*6180*/  FFMA.FTZ R50, R50, R71, R75 ;  /* 0x0000004732327223 */ /* 0x000fe2000001004b */
[----:B------:R-:W-:-:S02]  /*6190*/  HADD2.F32 R71, -RZ, R66.H1_H1 ;  /* 0x30000042ff477230 */ /* 0x000fc40000004100 */
[----:B------:R-:W-:Y:S02]  /*61a0*/  IMAD.MOV.U32 R64, RZ, RZ, R48 ;  /* 0x000000ffff407224 */ /* 0x000fe400078e0030 */
[--C-:B------:R-:W-:Y:S02]  /*61b0*/  HADD2.F32 R66, -RZ, R70.reuse.H1_H1 ;  /* 0x30000046ff427230 */ /* 0x100fe40000004100 */
[----:B------:R-:W-:-:S03]  /*61c0*/  HADD2.F32 R70, -RZ, R70.H0_H0 ;  /* 0x20000046ff467230 */ /* 0x000fc60000004100 */
[-C--:B------:R-:W-:Y:S02]  /*61d0*/  FMUL.FTZ R73, R66, R71.reuse ;  /* 0x0000004742497220 */ /* 0x080fe40000410000 */
[C---:B------:R-:W-:Y:S02]  /*61e0*/  FMUL.FTZ R71, R70.reuse, R71 ;  /* 0x0000004746477220 */ /* 0x040fe40000410000 */
[-C--:B------:R-:W-:Y:S01]  /*61f0*/  FFMA.FTZ R48, R70, R67.reuse, -R73 ;  /* 0x0000004346307223 */ /* 0x080fe20000010849 */
[----:B------:R-:W-:Y:S02]  /*6200*/  HADD2.F32 R70, -RZ, R132.H1_H1 ;  /* 0x30000084ff467230 */ /* 0x000fe40000004100 */
[----:B------:R-:W-:Y:S01]  /*6210*/  FFMA.FTZ R67, R66, R67, R71 ;  /* 0x0000004342437223 */ /* 0x000fe20000010047 */
[----:B------:R-:W-:-:S04]  /*6220*/  F2FP.F16.E4M3.UNPACK_B R66, R64.H1 ;  /* 0x00000040ff42723e */ /* 0x000fc800030006ff */
[----:B------:R-:W-:Y:S01]  /*6230*/  F2FP.SATFINITE.E4M3.F32.PACK_AB_MERGE_C R67, R67, R48, RZ ;  /* 0x000000304343723e */ /* 0x000fe200048070ff */
[--C-:B------:R-:W-:Y:S02]  /*6240*/  HADD2.F32 R71, -RZ, R66.reuse.H1_H1 ;  /* 0x30000042ff477230 */ /* 0x100fe40000004100 */
[----:B------:R-:W-:Y:S01]  /*6250*/  HADD2.F32 R66, -RZ, R66.H0_H0 ;  /* 0x20000042ff427230 */ /* 0x000fe20000004100 */
[----:B------:R-:W-:Y:S02]  /*6260*/  F2FP.SATFINITE.E4M3.F32.PACK_AB_MERGE_C R50, R50, R65, R67 ;  /* 0x000000413232723e */ /* 0x000fe40004807043 */
[-C--:B------:R-:W-:Y:S02]  /*6270*/  FMUL.FTZ R73, R71, R72.reuse ;  /* 0x0000004847497220 */ /* 0x080fe40000410000 */
[C---:B------:R-:W-:Y:S02]  /*6280*/  FMUL.FTZ R72, R66.reuse, R72 ;  /* 0x0000004842487220 */ /* 0x040fe40000410000 */
[----:B------:R-:W-:Y:S01]  /*6290*/  FFMA.FTZ R66, R66, R70, -R73 ;  /* 0x0000004642427223 */ /* 0x000fe20000010849 */
[----:B------:R-:W-:-:S02]  /*62a0*/  HADD2.F32 R73, -RZ, R132.H0_H0 ;  /* 0x20000084ff497230 */ /* 0x000fc40000004100 */
[----:B------:R-:W-:Y:S01]  /*62b0*/  FFMA.FTZ R71, R71, R70, R72 ;  /* 0x0000004647477223 */ /* 0x000fe20000010048 */
[----:B------:R-:W-:-:S04]  /*62c0*/  F2FP.F16.E4M3.UNPACK_B R70, R64 ;  /* 0x00000040ff46723e */ /* 0x000fc800020006ff */
[----:B------:R-:W-:Y:S01]  /*62d0*/  F2FP.SATFINITE.E4M3.F32.PACK_AB_MERGE_C R66, R71, R66, RZ ;  /* 0x000000424742723e */ /* 0x000fe200048070ff */
[--C-:B------:R-:W-:Y:S02]  /*62e0*/  HADD2.F32 R64, -RZ, R70.reuse.H1_H1 ;  /* 0x30000046ff407230 */ /* 0x100fe40000004100 */
[----:B------:R-:W-:-:S03]  /*62f0*/  HADD2.F32 R70, -RZ, R70.H0_H0 ;  /* 0x20000046ff467230 */ /* 0x000fc60000004100 */
[-C--:B------:R-:W-:Y:S02]  /*6300*/  FMUL.FTZ R75, R64, R133.reuse ;  /* 0x00000085404b7220 */ /* 0x080fe40000410000 */
[C---:B------:R-:W-:Y:S02]  /*6310*/  FMUL.FTZ R133, R70.reuse, R133 ;  /* 0x0000008546857220 */ /* 0x040fe40000410000 */
[-C--:B------:R-:W-:Y:S02]  /*6320*/  FFMA.FTZ R75, R70, R73.reuse, -R75 ;  /* 0x00000049464b7223 */ /* 0x080fe4000001084b */
[----:B------:R-:W-:-:S05]  /*6330*/  FFMA.FTZ R64, R64, R73, R133 ;  /* 0x0000004940407223 */ /* 0x000fca0000010085 */
[----:B------:R-:W-:-:S07]  /*6340*/  F2FP.SATFINITE.E4M3.F32.PACK_AB_MERGE_C R48, R64, R75, R66 ;  /* 0x0000004b4030723e */ /* 0x000fce0004807042 */
.L_x_386:
[----:B------:R-:W-:Y:S05]  /*6350*/  BSYNC B3 ;  /* 0x0000000000037941 */ /* 0x000fea0003800000 */
.L_x_385:
[----:B------:R-:W-:Y:S02]  /*6360*/  ULDC.64 UR4, c[0x0][0x2e8] ;  /* 0x0000ba0000047ab9 */ /* 0x000fe40000000a00 */
[----:B------:R-:W-:-:S04]  /*6370*/  IADD3 R64, P2, P3, R69, UR4, R102 ;  /* 0x0000000445407c10 */ /* 0x000fc8000fb5e066 */
[----:B------:R-:W-:-:S05]  /*6380*/  IADD3.X R65, R68, UR5, R42, P2, P3 ;  /* 0x0000000544417c10 */ /* 0x000fca00097e642a */
[----:B--2---:R0:W-:Y:S04]  /*6390*/  STG.E.128 desc[UR42][R64.64], R48 ;  /* 0x0000003040007986 */ /* 0x0041e8000c101d2a */
.L_x_384:
[----:B------:R-:W-:Y:S05]  /*63a0*/  BSYNC B2 ;  /* 0x0000000000027941 */ /* 0x000fea0003800000 */
.L_x_383:
[----:B------:R-:W-:Y:S05]  /*63b0*/  @P1 BRA `(.L_x_382) ;  /* 0x0000000400e01947 */ /* 0x000fea0003800000 */
[----:B0-----:R0:W2:Y:S01]  /*63c0*/  LDS.128 R48, [R113+0x2e400] ;  /* 0x02e4000071307984 */ /* 0x0010a20000000c00 */
[----:B------:R-:W-:Y:S01]  /*63d0*/  ISETP.GE.AND P2, PT, R233, R84, PT ;  /* 0x00000054e900720c */ /* 0x000fe20003f46270 */
[----:B------:R-:W-:-:S12]  /*63e0*/  BSSY B2, `(.L_x_387) ;  /* 0x0000071000027945 */ /* 0x000fd80003800000 */
[----:B0-----:R-:W-:Y:S05]  /*63f0*/  @P2 BRA `(.L_x_388) ;  /* 0x0000000400bc2947 */ /* 0x001fea0003800000 */
[----:B--2---:R-:W-:Y:S01]  /*6400*/  IMAD.MOV.U32 R62, RZ, RZ, R49 ;  /* 0x000000ffff3e7224 */ /* 0x004fe200078e0031 */
[-C--:B------:R-:W-:Y:S02]  /*6410*/  F2FP.F16.E4M3.UNPACK_B R66, R131.reuse.H1 ;  /* 0x00000083ff42723e */ /* 0x080fe400030006ff */
[----:B------:R-:W-:Y:S02]  /*6420*/  F2FP.F16.E4M3.UNPACK_B R49, R130.H1 ;  /* 0x00000082ff31723e */ /* 0x000fe400030006ff */
[----:B------:R-:W-:Y:S01]  /*6430*/  F2FP.F16.E4M3.UNPACK_B R60, R62 ;  /* 0x0000003eff3c723e */ /* 0x000fe200020006ff */
[----:B------:R-:W-:Y:S01]  /*6440*/  HADD2.F32 R65, -RZ, R66.H0_H0 ;  /* 0x20000042ff417230 */ /* 0x000fe20000004100 */
[----:B------:R-:W-:Y:S01]  /*6450*/  F2FP.F16.E4M3.UNPACK_B R70, R131 ;  /* 0x00000083ff46723e */ /* 0x000fe200020006ff */
[----:B------:R-:W-:Y:S02]  /*6460*/  HADD2.F32 R67, -RZ, R49.H0_H0 ;  /* 0x20000031ff437230 */ /* 0x000fe40000004100 */
[----:B------:R-:W-:-:S02]  /*6470*/  HADD2.F32 R64, -RZ, R60.H1_H1 ;  /* 0x3000003cff407230 */ /* 0x000fc40000004100 */
[----:B------:R-:W-:Y:S02]  /*6480*/  HADD2.F32 R60, -RZ, R60.H0_H0 ;  /* 0x2000003cff3c7230 */ /* 0x000fe40000004100 */
[----:B------:R-:W-:Y:S02]  /*6490*/  HADD2.F32 R49, -RZ, R49.H1_H1 ;  /* 0x30000031ff317230 */ /* 0x000fe40000004100 */
[-C--:B------:R-:W-:Y:S01]  /*64a0*/  FMUL.FTZ R71, R64, R65.reuse ;  /* 0x0000004140477220 */ /* 0x080fe20000410000 */
[----:B------:R-:W-:-:S03]  /*64b0*/  FMUL.FTZ R73, R60, R65 ;  /* 0x000000413c497220 */ /* 0x000fc60000410000 */
[-C--:B------:R-:W-:Y:S01]  /*64c0*/  FFMA.FTZ R65, R60, R67.reuse, -R71 ;  /* 0x000000433c417223 */ /* 0x080fe20000010847 */
[----:B------:R-:W-:Y:S01]  /*64d0*/  FFMA.FTZ R60, R64, R67, R73 ;  /* 0x00000043403c7223 */ /* 0x000fe20000010049 */
[----:B------:R-:W-:Y:S01]  /*64e0*/  F2FP.F16.E4M3.UNPACK_B R64, R62.H1 ;  /* 0x0000003eff40723e */ /* 0x000fe200030006ff */
[----:B------:R-:W-:Y:S01]  /*64f0*/  HADD2.F32 R67, -RZ, R66.H1_H1 ;  /* 0x30000042ff437230 */ /* 0x000fe20000004100 */
[----:B------:R-:W-:Y:S02]  /*6500*/  MOV R62, R48 ;  /* 0x00000030003e7202 */ /* 0x000fe40000000f00 */
[----:B------:R-:W-:Y:S01]  /*6510*/  F2FP.F16.E4M3.UNPACK_B R66, R130 ;  /* 0x00000082ff42723e */ /* 0x000fe200020006ff */
[--C-:B------:R-:W-:Y:S02]  /*6520*/  HADD2.F32 R48, -RZ, R64.reuse.H1_H1 ;  /* 0x30000040ff307230 */ /* 0x100fe40000004100 */
[----:B------:R-:W-:-:S03]  /*6530*/  HADD2.F32 R64, -RZ, R64.H0_H0 ;  /* 0x20000040ff407230 */ /* 0x000fc60000004100 */
[-C--:B------:R-:W-:Y:S02]  /*6540*/  FMUL.FTZ R71, R48, R67.reuse ;  /* 0x0000004330477220 */ /* 0x080fe40000410000 */
[C---:B------:R-:W-:Y:S02]  /*6550*/  FMUL.FTZ R67, R64.reuse, R67 ;  /* 0x0000004340437220 */ /* 0x040fe40000410000 */
[-C--:B------:R-:W-:Y:S01]  /*6560*/  FFMA.FTZ R64, R64, R49.reuse, -R71 ;  /* 0x0000003140407223 */ /* 0x080fe20000010847 */
[----:B------:R-:W-:Y:S02]  /*6570*/  HADD2.F32 R71, -RZ, R70.H1_H1 ;  /* 0x30000046ff477230 */ /* 0x000fe40000004100 */
[----:B------:R-:W-:Y:S01]  /*6580*/  FFMA.FTZ R75, R48, R49, R67 ;  /* 0x00000031304b7223 */ /* 0x000fe20000010043 */
[-C--:B------:R-:W-:Y:S01]  /*6590*/  F2FP.F16.E4M3.UNPACK_B R48, R62.reuse.H1 ;  /* 0x0000003eff30723e */ /* 0x080fe200030006ff */
[----:B------:R-:W-:Y:S01]  /*65a0*/  HADD2.F32 R67, -RZ, R66.H1_H1 ;  /* 0x30000042ff437230 */ /* 0x000fe20000004100 */
[----:B------:R-:W-:Y:S01]  /*65b0*/  F2FP.F16.E4M3.UNPACK_B R62, R62 ;  /* 0x0000003eff3e723e */ /* 0x000fe200020006ff */
[----:B------:R-:W-:Y:S01]  /*65c0*/  HADD2.F32 R70, -RZ, R70.H0_H0 ;  /* 0x20000046ff467230 */ /* 0x000fe20000004100 */
[----:B------:R-:W-:Y:S01]  /*65d0*/  F2FP.SATFINITE.E4M3.F32.PACK_AB_MERGE_C R64, R75, R64, RZ ;  /* 0x000000404b40723e */ /* 0x000fe200048070ff */
[----:B------:R-:W-:-:S02]  /*65e0*/  HADD2.F32 R49, -RZ, R48.H1_H1 ;  /* 0x30000030ff317230 */ /* 0x000fc40000004100 */
[----:B------:R-:W-:Y:S01]  /*65f0*/  HADD2.F32 R48, -RZ, R48.H0_H0 ;  /* 0x20000030ff307230 */ /* 0x000fe20000004100 */
[----:B------:R-:W-:Y:S01]  /*6600*/  F2FP.SATFINITE.E4M3.F32.PACK_AB_MERGE_C R60, R60, R65, R64 ;  /* 0x000000413c3c723e */ /* 0x000fe20004807040 */
[----:B------:R-:W-:Y:S02]  /*6610*/  HADD2.F32 R66, -RZ, R66.H0_H0 ;  /* 0x20000042ff427230 */ /* 0x000fe40000004100 */
[-C--:B------:R-:W-:Y:S01]  /*6620*/  FMUL.FTZ R73, R49, R71.reuse ;  /* 0x0000004731497220 */ /* 0x080fe20000410000 */
[----:B------:R-:W-:Y:S01]  /*6630*/  LOP3.LUT R64, R61, 0xff, RZ, 0xc0, !PT ;  /* 0x000000ff3d407812 */ /* 0x000fe200078ec0ff */
[C---:B------:R-:W-:Y:S01]  /*6640*/  FMUL.FTZ R72, R48.reuse, R71 ;  /* 0x0000004730487220 */ /* 0x040fe20000410000 */
[----:B------:R-:W-:Y:S01]  /*6650*/  SHF.R.U32.HI R65, RZ, 0x10, R63 ;  /* 0x00000010ff417819 */ /* 0x000fe2000001163f */
[-C--:B------:R-:W-:Y:S01]  /*6660*/  FFMA.FTZ R48, R48, R67.reuse, -R73 ;  /* 0x0000004330307223 */ /* 0x080fe20000010849 */
[--C-:B------:R-:W-:Y:S01]  /*6670*/  SHF.R.U32.HI R73, RZ, 0x18, R61.reuse ;  /* 0x00000018ff497819 */ /* 0x100fe2000001163d */
[----:B------:R-:W-:Y:S01]  /*6680*/  FFMA.FTZ R49, R49, R67, R72 ;  /* 0x0000004331317223 */ /* 0x000fe20000010048 */
[--C-:B------:R-:W-:Y:S01]  /*6690*/  HADD2.F32 R67, -RZ, R62.reuse.H1_H1 ;  /* 0x3000003eff437230 */ /* 0x100fe20000004100 */
[----:B------:R-:W-:Y:S01]  /*66a0*/  SHF.R.U32.HI R72, RZ, 0x8, R61 ;  /* 0x00000008ff487819 */ /* 0x000fe2000001163d */
[----:B------:R-:W-:Y:S01]  /*66b0*/  HADD2.F32 R62, -RZ, R62.H0_H0 ;  /* 0x2000003eff3e7230 */ /* 0x000fe20000004100 */
[----:B------:R-:W-:-:S02]  /*66c0*/  PRMT R64, R73, 0x654, R64 ;  /* 0x0000065449407816 */ /* 0x000fc40000000040 */
[----:B------:R-:W-:Y:S01]  /*66d0*/  FMUL.FTZ R71, R67, R70 ;  /* 0x0000004643477220 */ /* 0x000fe20000410000 */
[----:B------:R-:W-:Y:S01]  /*66e0*/  F2FP.SATFINITE.E4M3.F32.PACK_AB_MERGE_C R48, R49, R48, RZ ;  /* 0x000000303130723e */ /* 0x000fe200048070ff */
[C---:B------:R-:W-:Y:S01]  /*66f0*/  FMUL.FTZ R70, R62.reuse, R70 ;  /* 0x000000463e467220 */ /* 0x040fe20000410000 */
[----:B------:R-:W-:Y:S02]  /*6700*/  IMAD.MOV.U32 R49, RZ, RZ, R60 ;  /* 0x000000ffff317224 */ /* 0x000fe400078e003c */
[-C--:B------:R-:W-:Y:S01]  /*6710*/  FFMA.FTZ R62, R62, R66.reuse, -R71 ;  /* 0x000000423e3e7223 */ /* 0x080fe20000010847 */
[----:B------:R-:W-:Y:S01]  /*6720*/  SHF.R.U32.HI R71, RZ, 0x10, R61 ;  /* 0x00000010ff477819 */ /* 0x000fe2000001163d */
[----:B------:R-:W-:Y:S01]  /*6730*/  FFMA.FTZ R67, R67, R66, R70 ;  /* 0x0000004243437223 */ /* 0x000fe20000010046 */
[--C-:B------:R-:W-:Y:S02]  /*6740*/  SHF.R.U32.HI R66, RZ, 0x8, R63.reuse ;  /* 0x00000008ff427819 */ /* 0x100fe4000001163f */
[----:B------:R-:W-:-:S02]  /*6750*/  SHF.R.U32.HI R70, RZ, 0x18, R63 ;  /* 0x00000018ff467819 */ /* 0x000fc4000001163f */
[----:B------:R-:W-:Y:S01]  /*6760*/  LOP3.LUT R61, R63, 0xff, RZ, 0xc0, !PT ;  /* 0x000000ff3f3d7812 */ /* 0x000fe200078ec0ff */
[----:B------:R-:W-:Y:S01]  /*6770*/  IMAD.SHL.U32 R66, R66, 0x100, RZ ;  /* 0x0000010042427824 */ /* 0x000fe200078e00ff */
[----:B------:R-:W-:Y:S02]  /*6780*/  F2FP.SATFINITE.E4M3.F32.PACK_AB_MERGE_C R48, R67, R62, R48 ;  /* 0x0000003e4330723e */ /* 0x000fe40004807030 */
[----:B------:R-:W-:Y:S01]  /*6790*/  PRMT R63, R70, 0x654, R61 ;  /* 0x00000654463f7816 */ /* 0x000fe2000000003d */
[----:B------:R-:W-:-:S03]  /*67a0*/  IMAD.SHL.U32 R61, R72, 0x100, RZ ;  /* 0x00000100483d7824 */ /* 0x000fc600078e00ff */
[----:B------:R-:W-:Y:S01]  /*67b0*/  LOP3.LUT R63, R63, 0xff00, R66, 0xf8, !PT ;  /* 0x0000ff003f3f7812 */ /* 0x000fe200078ef842 */
[----:B------:R-:W-:Y:S01]  /*67c0*/  IMAD.U32 R66, R65, 0x10000, RZ ;  /* 0x0001000041427824 */ /* 0x000fe200078e00ff */
[----:B------:R-:W-:Y:S01]  /*67d0*/  LOP3.LUT R61, R64, 0xff00, R61, 0xf8, !PT ;  /* 0x0000ff00403d7812 */ /* 0x000fe200078ef83d */
[----:B------:R-:W-:-:S03]  /*67e0*/  IMAD.U32 R64, R71, 0x10000, RZ ;  /* 0x0001000047407824 */ /* 0x000fc600078e00ff */
[----:B------:R-:W-:Y:S02]  /*67f0*/  LOP3.LUT R65, R63, 0xff0000, R66, 0xf8, !PT ;  /* 0x00ff00003f417812 */ /* 0x000fe400078ef842 */
[----:B------:R-:W-:Y:S02]  /*6800*/  MOV R63, R51 ;  /* 0x00000033003f7202 */ /* 0x000fe40000000f00 */
[----:B------:R-:W-:Y:S02]  /*6810*/  LOP3.LUT R61, R61, 0xff0000, R64, 0xf8, !PT ;  /* 0x00ff00003d3d7812 */ /* 0x000fe400078ef840 */
[----:B------:R-:W-:Y:S02]  /*6820*/  F2FP.F16.E4M3.UNPACK_B R51, R63 ;  /* 0x0000003fff33723e */ /* 0x000fe400020006ff */
[----:B------:R-:W-:Y:S02]  /*6830*/  F2FP.F16.E4M3.UNPACK_B R71, R65.H1 ;  /* 0x00000041ff47723e */ /* 0x000fe400030006ff */
[----:B------:R-:W-:Y:S01]  /*6840*/  F2FP.F16.E4M3.UNPACK_B R66, R61.H1 ;  /* 0x0000003dff42723e */ /* 0x000fe200030006ff */
[----:B------:R-:W-:-:S02]  /*6850*/  HADD2.F32 R64, -RZ, R51.H1_H1 ;  /* 0x30000033ff407230 */ /* 0x000fc40000004100 */
[----:B------:R-:W-:Y:S02]  /*6860*/  HADD2.F32 R72, -RZ, R71.H0_H0 ;  /* 0x20000047ff487230 */ /* 0x000fe40000004100 */
[----:B------:R-:W-:Y:S02]  /*6870*/  HADD2.F32 R51, -RZ, R51.H0_H0 ;  /* 0x20000033ff337230 */ /* 0x000fe40000004100 */
[--C-:B------:R-:W-:Y:S02]  /*6880*/  HADD2.F32 R70, -RZ, R66.reuse.H0_H0 ;  /* 0x20000042ff467230 */ /* 0x100fe40000004100 */
[-C--:B------:R-:W-:Y:S01]  /*6890*/  FMUL.FTZ R74, R64, R72.reuse ;  /* 0x00000048404a7220 */ /* 0x080fe20000410000 */
[----:B------:R-:W-:Y:S02]  /*68a0*/  HADD2.F32 R66, -RZ, R66.H1_H1 ;  /* 0x30000042ff427230 */ /* 0x000fe40000004100 */
[C---:B------:R-:W-:Y:S01]  /*68b0*/  FMUL.FTZ R73, R51.reuse, R72 ;  /* 0x0000004833497220 */ /* 0x040fe20000410000 */
[----:B------:R-:W-:-:S03]  /*68c0*/  FFMA.FTZ R51, R51, R70, -R74 ;  /* 0x0000004633337223 */ /* 0x000fc6000001084a */
[----:B------:R-:W-:Y:S01]  /*68d0*/  FFMA.FTZ R64, R64, R70, R73 ;  /* 0x0000004640407223 */ /* 0x000fe20000010049 */
[----:B------:R-:W-:Y:S01]  /*68e0*/  F2FP.F16.E4M3.UNPACK_B R70, R63.H1 ;  /* 0x0000003fff46723e */ /* 0x000fe200030006ff */
[----:B------:R-:W-:Y:S02]  /*68f0*/  IMAD.MOV.U32 R63, RZ, RZ, R50 ;  /* 0x000000ffff3f7224 */ /* 0x000fe400078e0032 */
[----:B------:R-:W-:Y:S02]  /*6900*/  HADD2.F32 R50, -RZ, R71.H1_H1 ;  /* 0x30000047ff327230 */ /* 0x000fe40000004100 */
[--C-:B------:R-:W-:Y:S02]  /*6910*/  HADD2.F32 R71, -RZ, R70.reuse.H1_H1 ;  /* 0x30000046ff477230 */ /* 0x100fe40000004100 */
[----:B------:R-:W-:-:S03]  /*6920*/  HADD2.F32 R70, -RZ, R70.H0_H0 ;  /* 0x20000046ff467230 */ /* 0x000fc60000004100 */
[CC--:B------:R-:W-:Y:S02]  /*6930*/  FMUL.FTZ R73, R71.reuse, R50.reuse ;  /* 0x0000003247497220 */ /* 0x0c0fe40000410000 */
[C---:B------:R-:W-:Y:S02]  /*6940*/  FMUL.FTZ R72, R70.reuse, R50 ;  /* 0x0000003246487220 */ /* 0x040fe40000410000 */
[-C--:B------:R-:W-:Y:S01]  /*6950*/  FFMA.FTZ R50, R70, R66.reuse, -R73 ;  /* 0x0000004246327223 */ /* 0x080fe20000010849 */
[----:B------:R-:W-:Y:S01]  /*6960*/  F2FP.F16.E4M3.UNPACK_B R73, R65 ;  /* 0x00000041ff49723e */ /* 0x000fe200020006ff */
[----:B------:R-:W-:Y:S01]  /*6970*/  FFMA.FTZ R71, R71, R66, R72 ;  /* 0x0000004247477223 */ /* 0x000fe20000010048 */
[----:B------:R-:W-:Y:S02]  /*6980*/  F2FP.F16.E4M3.UNPACK_B R65, R63.H1 ;  /* 0x0000003fff41723e */ /* 0x000fe400030006ff */
[----:B------:R-:W-:Y:S01]  /*6990*/  F2FP.F16.E4M3.UNPACK_B R70, R61 ;  /* 0x0000003dff46723e */ /* 0x000fe200020006ff */
[----:B------:R-:W-:Y:S01]  /*69a0*/  HADD2.F32 R61, -RZ, R73.H1_H1 ;  /* 0x30000049ff3d7230 */ /* 0x000fe20000004100 */
[----:B------:R-:W-:Y:S01]  /*69b0*/  F2FP.F16.E4M3.UNPACK_B R63, R63 ;  /* 0x0000003fff3f723e */ /* 0x000fe200020006ff */
[--C-:B------:R-:W-:Y:S01]  /*69c0*/  HADD2.F32 R66, -RZ, R65.reuse.H1_H1 ;  /* 0x30000041ff427230 */ /* 0x100fe20000004100 */
[----:B------:R-:W-:Y:S01]  /*69d0*/  F2FP.SATFINITE.E4M3.F32.PACK_AB_MERGE_C R71, R71, R50, RZ ;  /* 0x000000324747723e */ /* 0x000fe200048070ff */
[----:B------:R-:W-:-:S02]  /*69e0*/  HADD2.F32 R65, -RZ, R65.H0_H0 ;  /* 0x20000041ff417230 */ /* 0x000fc40000004100 */
[--C-:B------:R-:W-:Y:S02]  /*69f0*/  HADD2.F32 R72, -RZ, R70.reuse.H1_H1 ;  /* 0x30000046ff487230 */ /* 0x100fe40000004100 */
[-C--:B------:R-:W-:Y:S01]  /*6a00*/  FMUL.FTZ R74, R66, R61.reuse ;  /* 0x0000003d424a7220 */ /* 0x080fe20000410000 */
[----:B------:R-:W-:Y:S02]  /*6a10*/  HADD2.F32 R70, -RZ, R70.H0_H0 ;  /* 0x20000046ff467230 */ /* 0x000fe40000004100 */
[C---:B------:R-:W-:Y:S01]  /*6a20*/  FMUL.FTZ R75, R65.reuse, R61 ;  /* 0x0000003d414b7220 */ /* 0x040fe20000410000 */
[----:B------:R-:W-:Y:S01]  /*6a30*/  F2FP.SATFINITE.E4M3.F32.PACK_AB_MERGE_C R51, R64, R51, R71 ;  /* 0x000000334033723e */ /* 0x000fe20004807047 */
[-C--:B------:R-:W-:Y:S01]  /*6a40*/  FFMA.FTZ R61, R65, R72.reuse, -R74 ;  /* 0x00000048413d7223 */ /* 0x080fe2000001084a */
[----:B------:R-:W-:Y:S02]  /*6a50*/  HADD2.F32 R65, -RZ, R63.H1_H1 ;  /* 0x3000003fff417230 */ /* 0x000fe40000004100 */
[----:B------:R-:W-:Y:S01]  /*6a60*/  FFMA.FTZ R74, R66, R72, R75 ;  /* 0x00000048424a7223 */ /* 0x000fe2000001004b */
[----:B------:R-:W-:-:S02]  /*6a70*/  HADD2.F32 R66, -RZ, R73.H0_H0 ;  /* 0x20000049ff427230 */ /* 0x000fc40000004100 */
[----:B------:R-:W-:Y:S02]  /*6a80*/  HADD2.F32 R63, -RZ, R63.H0_H0 ;  /* 0x2000003fff3f7230 */ /* 0x000fe40000004100 */
[----:B------:R-:W-:Y:S01]  /*6a90*/  F2FP.SATFINITE.E4M3.F32.PACK_AB_MERGE_C R61, R74, R61, RZ ;  /* 0x0000003d4a3d723e */ /* 0x000fe200048070ff */
[-C--:B------:R-:W-:Y:S02]  /*6aa0*/  FMUL.FTZ R72, R65, R66.reuse ;  /* 0x0000004241487220 */ /* 0x080fe40000410000 */
[C---:B------:R-:W-:Y:S02]  /*6ab0*/  FMUL.FTZ R66, R63.reuse, R66 ;  /* 0x000000423f427220 */ /* 0x040fe40000410000 */
[-C--:B------:R-:W-:Y:S02]  /*6ac0*/  FFMA.FTZ R72, R63, R70.reuse, -R72 ;  /* 0x000000463f487223 */ /* 0x080fe40000010848 */
[----:B------:R-:W-:-:S05]  /*6ad0*/  FFMA.FTZ R65, R65, R70, R66 ;  /* 0x0000004641417223 */ /* 0x000fca0000010042 */
[----:B------:R-:W-:-:S07]  /*6ae0*/  F2FP.SATFINITE.E4M3.F32.PACK_AB_MERGE_C R50, R65, R72, R61 ;  /* 0x000000484132723e */ /* 0x000fce000480703d */
.L_x_388:
[----:B------:R-:W-:Y:S05]  /*6af0*/  BSYNC B2 ;  /* 0x0000000000027941 */ /* 0x000fea0003800000 */
.L_x_387:
[----:B------:R-:W-:Y:S02]  /*6b00*/  ULDC.64 UR4, c[0x0][0x2e8] ;  /* 0x0000ba0000047ab9 */ /* 0x000fe40000000a00 */
[----:B------:R-:W-:-:S04]  /*6b10*/  IADD3 R60, P2, P3, R43, UR4, R69 ;  /* 0x000000042b3c7c10 */ /* 0x000fc8000fb5e045 */
[----:B------:R-:W-:-:S05]  /*6b20*/  IADD3.X R61, R105, UR5, R68, P2, P3 ;  /* 0x00000005693d7c10 */ /* 0x000fca00097e6444 */
[----:B--2---:R2:W-:Y:S04]  /*6b30*/  STG.E.128 desc[UR42][R60.64], R48 ;  /* 0x000000303c007986 */ /* 0x0045e8000c101d2a */
.L_x_382:
[----:B------:R-:W-:Y:S05]  /*6b40*/  BSYNC B1 ;  /* 0x0000000000017941 */ /* 0x000fea0003800000 */
.L_x_381:
[----:B------:R-:W-:Y:S05]  /*6b50*/  @P4 BRA `(.L_x_389) ;  /* 0x0000005c00c44947 */ /* 0x000fea0003800000 */
[----:B------:R-:W-:Y:S01]  /*6b60*/  IADD3 R120, P2, P3, R34, R120, R16 ;  /* 0x0000007822787210 */ /* 0x000fe20007b5e010 */
[----:B------:R-:W-:Y:S03]  /*6b70*/  BSSY B1, `(.L_x_390) ;  /* 0x000007c000017945 */ /* 0x000fe60003800000 */
[----:B------:R-:W-:Y:S01]  /*6b80*/  IADD3.X R85, R37, R85, R17, P2, P3 ;  /* 0x0000005525557210 */ /* 0x000fe200017e6411 */
[----:B------:R-:W-:Y:S08]  /*6b90*/  @P0 BRA `(.L_x_391) ;  /* 0x0000000400e40947 */ /* 0x000ff00003800000 */
[----:B0-2---:R0:W2:Y:S01]  /*6ba0*/  LDS.128 R48, [R113+0x2b400] ;  /* 0x02b4000071307984 */ /* 0x0050a20000000c00 */
[----:B------:R-:W-:Y:S01]  /*6bb0*/  ISETP.GE.AND P2, PT, R18, R84, PT ;  /* 0x000000541200720c */ /* 0x000fe20003f46270 */
[----:B------:R-:W-:-:S12]  /*6bc0*/  BSSY B2, `(.L_x_392) ;  /* 0x0000072000027945 */ /* 0x000fd80003800000 */
[----:B0-----:R-:W-:Y:S05]  /*6bd0*/  @P2 BRA `(.L_x_393) ;  /* 0x0000000400c02947 */ /* 0x001fea0003800000 */
[----:B--2---:R-:W-:Y:S01]  /*6be0*/  IMAD.MOV.U32 R63, RZ, RZ, R49 ;  /* 0x000000ffff3f7224 */ /* 0x004fe200078e0031 */
[----:B------:R-:W-:Y:S02]  /*6bf0*/  F2FP.F16.E4M3.UNPACK_B R65, R123.H1 ;  /* 0x0000007bff41723e */ /* 0x000fe400030006ff */
[----:B------:R-:W-:Y:S02]  /*6c00*/  F2FP.F16.E4M3.UNPACK_B R60, R122.H1 ;  /* 0x0000007aff3c723e */ /* 0x000fe400030006ff */
[----:B------:R-:W-:Y:S01]  /*6c10*/  F2FP.F16.E4M3.UNPACK_B R49, R63 ;  /* 0x0000003fff31723e */ /* 0x000fe200020006ff */
[----:B------:R-:W-:Y:S01]  /*6c20*/  HADD2.F32 R56, -RZ, R65.H0_H0 ;  /* 0x20000041ff387230 */ /* 0x000fe20000004100 */
[--C-:B------:R-:W-:Y:S01]  /*6c30*/  SHF.R.U32.HI R71, RZ, 0x18, R57.reuse ;  /* 0x00000018ff477819 */ /* 0x100fe20000011639 */
[----:B------:R-:W-:Y:S01]  /*6c40*/  HADD2.F32 R61, -RZ, R60.H0_H0 ;  /* 0x2000003cff3d7230 */ /* 0x000fe20000004100 */
[----:B------:R-:W-:Y:S01]  /*6c50*/  LOP3.LUT R64, R57, 0xff, RZ, 0xc0, !PT ;  /* 0x000000ff39407812 */ /* 0x000fe200078ec0ff */
[--C-:B------:R-:W-:Y:S01]  /*6c60*/  HADD2.F32 R58, -RZ, R49.reuse.H1_H1 ;  /* 0x30000031ff3a7230 */ /* 0x100fe20000004100 */
[----:B------:R-:W-:Y:S01]  /*6c70*/  SHF.R.U32.HI R69, RZ, 0x8, R57 ;  /* 0x00000008ff457819 */ /* 0x000fe20000011639 */
[----:B------:R-:W-:Y:S01]  /*6c80*/  HADD2.F32 R49, -RZ, R49.H0_H0 ;  /* 0x20000031ff317230 */ /* 0x000fe20000004100 */
[----:B------:R-:W-:Y:S01]  /*6c90*/  LOP3.LUT R66, R59, 0xff, RZ, 0xc0, !PT ;  /* 0x000000ff3b427812 */ /* 0x000fe200078ec0ff */
[----:B------:R-:W-:-:S02]  /*6ca0*/  HADD2.F32 R68, -RZ, R65.H1_H1 ;  /* 0x30000041ff447230 */ /* 0x000fc40000004100 */
[CC--:B------:R-:W-:Y:S01]  /*6cb0*/  FMUL.FTZ R62, R58.reuse, R56.reuse ;  /* 0x000000383a3e7220 */ /* 0x0c0fe20000410000 */
[----:B------:R-:W-:Y:S01]  /*6cc0*/  SHF.L.U32 R65, R69, 0x8, RZ ;  /* 0x0000000845417819 */ /* 0x000fe200000006ff */
[C---:B------:R-:W-:Y:S01]  /*6cd0*/  FMUL.FTZ R67, R49.reuse, R56 ;  /* 0x0000003831437220 */ /* 0x040fe20000410000 */
[----:B------:R-:W-:Y:S01]  /*6ce0*/  F2FP.F16.E4M3.UNPACK_B R123, R123 ;  /* 0x0000007bff7b723e */ /* 0x000fe200020006ff */
[-C--:B------:R-:W-:Y:S01]  /*6cf0*/  FFMA.FTZ R56, R49, R61.reuse, -R62 ;  /* 0x0000003d31387223 */ /* 0x080fe2000001083e */
[----:B------:R-:W-:Y:S01]  /*6d00*/  SHF.R.U32.HI R62, RZ, 0x8, R59 ;  /* 0x00000008ff3e7819 */ /* 0x000fe2000001163b */
[----:B------:R-:W-:Y:S01]  /*6d10*/  FFMA.FTZ R49, R58, R61, R67 ;  /* 0x0000003d3a317223 */ /* 0x000fe20000010043 */
[----:B------:R-:W-:Y:S02]  /*6d20*/  SHF.R.U32.HI R58, RZ, 0x10, R57 ;  /* 0x00000010ff3a7819 */ /* 0x000fe40000011639 */
[----:B------:R-:W-:Y:S02]  /*6d30*/  F2FP.F16.E4M3.UNPACK_B R57, R63.H1 ;  /* 0x0000003fff39723e */ /* 0x000fe400030006ff */
[----:B------:R-:W-:-:S02]  /*6d40*/  SHF.R.U32.HI R67, RZ, 0x18, R59 ;  /* 0x00000018ff437819 */ /* 0x000fc4000001163b */
[----:B------:R-:W-:Y:S01]  /*6d50*/  SHF.R.U32.HI R61, RZ, 0x10, R59 ;  /* 0x00000010ff3d7819 */ /* 0x000fe2000001163b */
[--C-:B------:R-:W-:Y:S01]  /*6d60*/  HADD2.F32 R63, -RZ, R57.reuse.H1_H1 ;  /* 0x30000039ff3f7230 */ /* 0x100fe20000004100 */
[----:B------:R-:W-:Y:S01]  /*6d70*/  PRMT R67, R67, 0x654, R66 ;  /* 0x0000065443437816 */ /* 0x000fe20000000042 */
[----:B------:R-:W-:Y:S01]  /*6d80*/  IMAD.MOV.U32 R59, RZ, RZ, R48 ;  /* 0x000000ffff3b7224 */ /* 0x000fe200078e0030 */
[----:B------:R-:W-:Y:S01]  /*6d90*/  PRMT R48, R71, 0x654, R64 ;  /* 0x0000065447307816 */ /* 0x000fe20000000040 */
[----:B------:R-:W-:Y:S01]  /*6da0*/  HADD2.F32 R57, -RZ, R57.H0_H0 ;  /* 0x20000039ff397230 */ /* 0x000fe20000004100 */
[----:B------:R-:W-:Y:S01]  /*6db0*/  F2FP.F16.E4M3.UNPACK_B R122, R122 ;  /* 0x0000007aff7a723e */ /* 0x000fe200020006ff */
[----:B------:R-:W-:Y:S02]  /*6dc0*/  HADD2.F32 R64, -RZ, R60.H1_H1 ;  /* 0x3000003cff407230 */ /* 0x000fe40000004100 */
[-C--:B------:R-:W-:Y:S01]  /*6dd0*/  FMUL.FTZ R60, R63, R68.reuse ;  /* 0x000000443f3c7220 */ /* 0x080fe20000410000 */
[----:B------:R-:W-:Y:S01]  /*6de0*/  LOP3.LUT R66, R48, 0xff00, R65, 0xf8, !PT ;  /* 0x0000ff0030427812 */ /* 0x000fe200078ef841 */
[----:B------:R-:W-:Y:S01]  /*6df0*/  FMUL.FTZ R68, R57, R68 ;  /* 0x0000004439447220 */ /* 0x000fe20000410000 */
[----:B------:R-:W-:-:S02]  /*6e00*/  HADD2.F32 R65, -RZ, R122.H1_H1 ;  /* 0x3000007aff417230 */ /* 0x000fc40000004100 */
[-C--:B------:R-:W-:Y:S01]  /*6e10*/  FFMA.FTZ R48, R57, R64.reuse, -R60 ;  /* 0x0000004039307223 */ /* 0x080fe2000001083c */
[----:B------:R-:W-:Y:S01]  /*6e20*/  F2FP.F16.E4M3.UNPACK_B R60, R59.H1 ;  /* 0x0000003bff3c723e */ /* 0x000fe200030006ff */
[----:B------:R-:W-:Y:S01]  /*6e30*/  FFMA.FTZ R57, R63, R64, R68 ;  /* 0x000000403f397223 */ /* 0x000fe20000010044 */
[----:B------:R-:W-:Y:S02]  /*6e40*/  IMAD.SHL.U32 R68, R62, 0x100, RZ ;  /* 0x000001003e447824 */ /* 0x000fe400078e00ff */
[----:B------:R-:W-:Y:S02]  /*6e50*/  HADD2.F32 R62, -RZ, R123.H1_H1 ;  /* 0x3000007bff3e7230 */ /* 0x000fe40000004100 */
[--C-:B------:R-:W-:Y:S01]  /*6e60*/  HADD2.F32 R64, -RZ, R60.reuse.H1_H1 ;  /* 0x3000003cff407230 */ /* 0x100fe20000004100 */
[----:B------:R-:W-:Y:S01]  /*6e70*/  LOP3.LUT R68, R67, 0xff00, R68, 0xf8, !PT ;  /* 0x0000ff0043447812 */ /* 0x000fe200078ef844 */
[----:B------:R-:W-:Y:S01]  /*6e80*/  HADD2.F32 R63, -RZ, R60.H0_H0 ;  /* 0x2000003cff3f7230 */ /* 0x000fe20000004100 */
[----:B------:R-:W-:Y:S01]  /*6e90*/  F2FP.SATFINITE.E4M3.F32.PACK_AB_MERGE_C R57, R57, R48, RZ ;  /* 0x000000303939723e */ /* 0x000fe200048070ff */
[----:B------:R-:W-:-:S02]  /*6ea0*/  IMAD.U32 R67, R58, 0x10000, RZ ;  /* 0x000100003a437824 */ /* 0x000fc400078e00ff */
[CC--:B------:R-:W-:Y:S01]  /*6eb0*/  FMUL.FTZ R58, R64.reuse, R62.reuse ;  /* 0x0000003e403a7220 */ /* 0x0c0fe20000410000 */
[----:B------:R-:W-:Y:S02]  /*6ec0*/  IMAD.U32 R61, R61, 0x10000, RZ ;  /* 0x000100003d3d7824 */ /* 0x000fe400078e00ff */
[C---:B------:R-:W-:Y:S01]  /*6ed0*/  FMUL.FTZ R69, R63.reuse, R62 ;  /* 0x0000003e3f457220 */ /* 0x040fe20000410000 */
[----:B------:R-:W-:Y:S01]  /*6ee0*/  F2FP.F16.E4M3.UNPACK_B R62, R59 ;  /* 0x0000003bff3e723e */ /* 0x000fe200020006ff */
[-C--:B------:R-:W-:Y:S01]  /*6ef0*/  FFMA.FTZ R58, R63, R65.reuse, -R58 ;  /* 0x000000413f3a7223 */ /* 0x080fe2000001083a */
[----:B------:R-:W-:Y:S02]  /*6f00*/  HADD2.F32 R123, -RZ, R123.H0_H0 ;  /* 0x2000007bff7b7230 */ /* 0x000fe40000004100 */
[----:B------:R-:W-:Y:S01]  /*6f10*/  FFMA.FTZ R59, R64, R65, R69 ;  /* 0x00000041403b7223 */ /* 0x000fe20000010045 */
[----:B------:R-:W-:Y:S01]  /*6f20*/  IMAD.MOV.U32 R65, RZ, RZ, R51 ;  /* 0x000000ffff417224 */ /* 0x000fe200078e0033 */
[----:B------:R-:W-:Y:S01]  /*6f30*/  LOP3.LUT R60, R66, 0xff0000, R67, 0xf8, !PT ;  /* 0x00ff0000423c7812 */ /* 0x000fe200078ef843 */
[--C-:B------:R-:W-:Y:S01]  /*6f40*/  HADD2.F32 R64, -RZ, R62.reuse.H1_H1 ;  /* 0x3000003eff407230 */ /* 0x100fe20000004100 */
[----:B------:R-:W-:Y:S01]  /*6f50*/  LOP3.LUT R63, R68, 0xff0000, R61, 0xf8, !PT ;  /* 0x00ff0000443f7812 */ /* 0x000fe200078ef83d */
[----:B------:R-:W-:Y:S01]  /*6f60*/  HADD2.F32 R62, -RZ, R62.H0_H0 ;  /* 0x2000003eff3e7230 */ /* 0x000fe20000004100 */
[----:B------:R-:W-:Y:S01]  /*6f70*/  F2FP.F16.E4M3.UNPACK_B R61, R65 ;  /* 0x00000041ff3d723e */ /* 0x000fe200020006ff */
[----:B------:R-:W-:-:S02]  /*6f80*/  HADD2.F32 R67, -RZ, R122.H0_H0 ;  /* 0x2000007aff437230 */ /* 0x000fc40000004100 */
[----:B------:R-:W-:Y:S01]  /*6f90*/  FMUL.FTZ R51, R64, R123 ;  /* 0x0000007b40337220 */ /* 0x000fe20000410000 */
[----:B------:R-:W-:Y:S01]  /*6fa0*/  F2FP.F16.E4M3.UNPACK_B R69, R63.H1 ;  /* 0x0000003fff45723e */ /* 0x000fe200030006ff */
[C---:B------:R-:W-:Y:S01]  /*6fb0*/  FMUL.FTZ R123, R62.reuse, R123 ;  /* 0x0000007b3e7b7220 */ /* 0x040fe20000410000 */
[----:B------:R-:W-:Y:S01]  /*6fc0*/  F2FP.F16.E4M3.UNPACK_B R68, R60.H1 ;  /* 0x0000003cff44723e */ /* 0x000fe200030006ff */
[-C--:B------:R-:W-:Y:S01]  /*6fd0*/  FFMA.FTZ R51, R62, R67.reuse, -R51 ;  /* 0x000000433e337223 */ /* 0x080fe20000010833 */
[----:B------:R-:W-:Y:S01]  /*6fe0*/  F2FP.SATFINITE.E4M3.F32.PACK_AB_MERGE_C R58, R59, R58, RZ ;  /* 0x0000003a3b3a723e */ /* 0x000fe200048070ff */
[----:B------:R-:W-:Y:S01]  /*6ff0*/  FFMA.FTZ R62, R64, R67, R123 ;  /* 0x00000043403e7223 */ /* 0x000fe2000001007b */
[----:B------:R-:W-:Y:S01]  /*7000*/  HADD2.F32 R64, -RZ, R61.H1_H1 ;  /* 0x3000003dff407230 */ /* 0x000fe20000004100 */
[----:B------:R-:W-:Y:S01]  /*7010*/  F2FP.SATFINITE.E4M3.F32.PACK_AB_MERGE_C R49, R49, R56, R57 ;  /* 0x000000383131723e */ /* 0x000fe20004807039 */
[----:B------:R-:W-:Y:S02]  /*7020*/  HADD2.F32 R66, -RZ, R69.H0_H0 ;  /* 0x20000045ff427230 */ /* 0x000fe40000004100 */
[----:B------:R-:W-:Y:S01]  /*7030*/  HADD2.F32 R61, -RZ, R61.H0_H0 ;  /* 0x2000003dff3d7230 */ /* 0x000fe20000004100 */
[----:B------:R-:W-:Y:S01]  /*7040*/  F2FP.SATFINITE.E4M3.F32.PACK_AB_MERGE_C R51, R62, R51, R58 ;  /* 0x000000333e33723e */ /* 0x000fe2000480703a */
[----:B------:R-:W-:-:S02]  /*7050*/  HADD2.F32 R67, -RZ, R68.H0_H0 ;  /* 0x20000044ff437230 */ /* 0x000fc40000004100 */
[CC--:B------:R-:W-:Y:S01]  /*7060*/  FMUL.FTZ R70, R64.reuse, R66.reuse ;  /* 0x0000004240467220 */ /* 0x0c0fe20000410000 */
[----:B------:R-:W-:Y:S02]  /*7070*/  HADD2.F32 R69, -RZ, R69.H1_H1 ;  /* 0x30000045ff457230 */ /* 0x000fe40000004100 */
[C---:B------:R-:W-:Y:S01]  /*7080*/  FMUL.FTZ R71, R61.reuse, R66 ;  /* 0x000000423d477220 */ /* 0x040fe20000410000 */
[----:B------:R-:W-:Y:S01]  /*7090*/  F2FP.F16.E4M3.UNPACK_B R66, R65.H1 ;  /* 0x00000041ff42723e */ /* 0x000fe200030006ff */
[-C--:B------:R-:W-:Y:S01]  /*70a0*/  FFMA.FTZ R61, R61, R67.reuse, -R70 ;  /* 0x000000433d3d7223 */ /* 0x080fe20000010846 */
[----:B------:R-:W-:Y:S02]  /*70b0*/  HADD2.F32 R68, -RZ, R68.H1_H1 ;  /* 0x30000044ff447230 */ /* 0x000fe40000004100 */
[----:B------:R-:W-:Y:S01]  /*70c0*/  FFMA.FTZ R64, R64, R67, R71 ;  /* 0x0000004340407223 */ /* 0x000fe20000010047 */
[----:B------:R-:W-:Y:S01]  /*70d0*/  MOV R65, R50 ;  /* 0x0000003200417202 */ /* 0x000fe20000000f00 */
[----:B------:R-:W-:-:S02]  /*70e0*/  HADD2.F32 R67, -RZ, R66.H1_H1 ;  /* 0x30000042ff437230 */ /* 0x000fc40000004100 */
[----:B------:R-:W-:-:S03]  /*70f0*/  HADD2.F32 R66, -RZ, R66.H0_H0 ;  /* 0x20000042ff427230 */ /* 0x000fc60000004100 */
[CC--:B------:R-:W-:Y:S02]  /*7100*/  FMUL.FTZ R71, R67.reuse, R69.reuse ;  /* 0x0000004543477220 */ /* 0x0c0fe40000410000 */
[C---:B------:R-:W-:Y:S01]  /*7110*/  FMUL.FTZ R70, R66.reuse, R69 ;  /* 0x0000004542467220 */ /* 0x040fe20000410000 */
[----:B------:R-:W-:Y:S01]  /*7120*/  F2FP.F16.E4M3.UNPACK_B R69, R63 ;  /* 0x0000003fff45723e */ /* 0x000fe200020006ff */
[-C--:B------:R-:W-:Y:S01]  /*7130*/  FFMA.FTZ R50, R66, R68.reuse, -R71 ;  /* 0x0000004442327223 */ /* 0x080fe20000010847 */
[-C--:B------:R-:W-:Y:S01]  /*7140*/  F2FP.F16.E4M3.UNPACK_B R66, R65.reuse.H1 ;  /* 0x00000041ff42723e */ /* 0x080fe200030006ff */
[----:B------:R-:W-:Y:S01]  /*7150*/  FFMA.FTZ R63, R67, R68, R70 ;  /* 0x00000044433f7223 */ /* 0x000fe20000010046 */
[----:B------:R-:W-:Y:S01]  /*7160*/  F2FP.F16.E4M3.UNPACK_B R68, R60 ;  /* 0x0000003cff44723e */ /* 0x000fe200020006ff */
[----:B------:R-:W-:Y:S01]  /*7170*/  HADD2.F32 R70, -RZ, R69.H1_H1 ;  /* 0x30000045ff467230 */ /* 0x000fe20000004100 */
[----:B------:R-:W-:Y:S01]  /*7180*/  F2FP.F16.E4M3.UNPACK_B R65, R65 ;  /* 0x00000041ff41723e */ /* 0x000fe200020006ff */
[--C-:B------:R-:W-:Y:S01]  /*7190*/  HADD2.F32 R67, -RZ, R66.reuse.H1_H1 ;  /* 0x30000042ff437230 */ /* 0x100fe20000004100 */
[----:B------:R-:W-:Y:S01]  /*71a0*/  F2FP.SATFINITE.E4M3.F32.PACK_AB_MERGE_C R63, R63, R50, RZ ;  /* 0x000000323f3f723e */ /* 0x000fe200048070ff */
[----:B------:R-:W-:-:S02]  /*71b0*/  HADD2.F32 R66, -RZ, R66.H0_H0 ;  /* 0x20000042ff427230 */ /* 0x000fc40000004100 */
[--C-:B------:R-:W-:Y:S02]  /*71c0*/  HADD2.F32 R60, -RZ, R68.reuse.H1_H1 ;  /* 0x30000044ff3c7230 */ /* 0x100fe40000004100 */
[CC--:B------:R-:W-:Y:S01]  /*71d0*/  FMUL.FTZ R71, R67.reuse, R70.reuse ;  /* 0x0000004643477220 */ /* 0x0c0fe20000410000 */
[----:B------:R-:W-:Y:S02]  /*71e0*/  HADD2.F32 R69, -RZ, R69.H0_H0 ;  /* 0x20000045ff457230 */ /* 0x000fe40000004100 */
[C---:B------:R-:W-:Y:S01]  /*71f0*/  FMUL.FTZ R70, R66.reuse, R70 ;  /* 0x0000004642467220 */ /* 0x040fe20000410000 */
[----:B------:R-:W-:Y:S02]  /*7200*/  HADD2.F32 R68, -RZ, R68.H0_H0 ;  /* 0x20000044ff447230 */ /* 0x000fe40000004100 */
[-C--:B------:R-:W-:Y:S01]  /*7210*/  FFMA.FTZ R71, R66, R60.reuse, -R71 ;  /* 0x0000003c42477223 */ /* 0x080fe20000010847 */
[----:B------:R-:W-:Y:S01]  /*7220*/  F2FP.SATFINITE.E4M3.F32.PACK_AB_MERGE_C R61, R64, R61, R63 ;  /* 0x0000003d403d723e */ /* 0x000fe2000480703f */
[----:B------:R-:W-:Y:S01]  /*7230*/  FFMA.FTZ R70, R67, R60, R70 ;  /* 0x0000003c43467223 */ /* 0x000fe20000010046 */
[----:B------:R-:W-:-:S02]  /*7240*/  HADD2.F32 R60, -RZ, R65.H1_H1 ;  /* 0x30000041ff3c7230 */ /* 0x000fc40000004100 */
[----:B------:R-:W-:Y:S02]  /*7250*/  HADD2.F32 R65, -RZ, R65.H0_H0 ;  /* 0x20000041ff417230 */ /* 0x000fe40000004100 */
[----:B------:R-:W-:Y:S01]  /*7260*/  F2FP.SATFINITE.E4M3.F32.PACK_AB_MERGE_C R70, R70, R71, RZ ;  /* 0x000000474646723e */ /* 0x000fe200048070ff */
[CC--:B------:R-:W-:Y:S02]  /*7270*/  FMUL.FTZ R48, R60.reuse, R69.reuse ;  /* 0x000000453c307220 */ /* 0x0c0fe40000410000 */
[C---:B------:R-:W-:Y:S02]  /*7280*/  FMUL.FTZ R69, R65.reuse, R69 ;  /* 0x0000004541457220 */ /* 0x040fe40000410000 */
[-C--:B------:R-:W-:Y:S02]  /*7290*/  FFMA.FTZ R48, R65, R68.reuse, -R48 ;  /* 0x0000004441307223 */ /* 0x080fe40000010830 */
[----:B------:R-:W-:-:S05]  /*72a0*/  FFMA.FTZ R69, R60, R68, R69 ;  /* 0x000000443c457223 */ /* 0x000fca0000010045 */
[----:B------:R-:W-:Y:S01]  /*72b0*/  F2FP.SATFINITE.E4M3.F32.PACK_AB_MERGE_C R50, R69, R48, R70 ;  /* 0x000000304532723e */ /* 0x000fe20004807046 */
[----:B------:R-:W-:Y:S02]  /*72c0*/  IMAD.MOV.U32 R48, RZ, RZ, R51 ;  /* 0x000000ffff307224 */ /* 0x000fe400078e0033 */
[----:B------:R-:W-:-:S07]  /*72d0*/  IMAD.MOV.U32 R51, RZ, RZ, R61 ;  /* 0x000000ffff337224 */ /* 0x000fce00078e003d */
.L_x_393:
[----:B------:R-:W-:Y:S05]  /*72e0*/  BSYNC B2 ;  /* 0x0000000000027941 */ /* 0x000fea0003800000 */
.L_x_392:
[----:B------:R-:W-:Y:S02]  /*72f0*/  ULDC.64 UR4, c[0x0][0x2e8] ;  /* 0x0000ba0000047ab9 */ /* 0x000fe40000000a00 */
[----:B------:R-:W-:-:S04]  /*7300*/  IADD3 R56, P2, P3, R120, UR4, R102 ;  /* 0x0000000478387c10 */ /* 0x000fc8000fb5e066 */
[----:B------:R-:W-:-:S05]  /*7310*/  IADD3.X R57, R85, UR5, R42, P2, P3 ;  /* 0x0000000555397c10 */ /* 0x000fca00097e642a */
[----:B--2---:R3:W-:Y:S04]  /*7320*/  STG.E.128 desc[UR42][R56.64], R48 ;  /* 0x0000003038007986 */ /* 0x0047e8000c101d2a */
.L_x_391:
[----:B------:R-:W-:Y:S05]  /*7330*/  BSYNC B1 ;  /* 0x0000000000017941 */ /* 0x000fea0003800000 */
.L_x_390:
[----:B------:R-:W-:Y:S05]  /*7340*/  @P1 BRA `(.L_x_389) ;  /* 0x0000005400c81947 */ /* 0x000fea0003800000 */
[----:B0-23--:R0:W2:Y:S01]  /*7350*/  LDS.128 R48, [R113+0x2f400] ;  /* 0x02f4000071307984 */ /* 0x00d0a20000000c00 */
[----:B------:R-:W-:Y:S01]  /*7360*/  ISETP.GE.AND P2, PT, R233, R84, PT ;  /* 0x00000054e900720c */ /* 0x000fe20003f46270 */
[----:B------:R-:W-:-:S12]  /*7370*/  BSSY B1, `(.L_x_394) ;  /* 0x000006b000017945 */ /* 0x000fd80003800000 */
[----:B0-----:R-:W-:Y:S05]  /*7380*/  @P2 BRA `(.L_x_395) ;  /* 0x0000000400a42947 */ /* 0x001fea0003800000 */
[--C-:B------:R-:W-:Y:S02]  /*7390*/  SHF.R.U32.HI R59, RZ, 0x10, R53.reuse ;  /* 0x00000010ff3b7819 */ /* 0x100fe40000011635 */
[--C-:B------:R-:W-:Y:S02]  /*73a0*/  SHF.R.U32.HI R58, RZ, 0x8, R53.reuse ;  /* 0x00000008ff3a7819 */ /* 0x100fe40000011635 */
[----:B------:R-:W-:Y:S02]  /*73b0*/  LOP3.LUT R52, R53, 0xff, RZ, 0xc0, !PT ;  /* 0x000000ff35347812 */ /* 0x000fe400078ec0ff */
[----:B------:R-:W-:Y:S02]  /*73c0*/  SHF.R.U32.HI R53, RZ, 0x18, R53 ;  /* 0x00000018ff357819 */ /* 0x000fe40000011635 */
[--C-:B------:R-:W-:Y:S02]  /*73d0*/  SHF.R.U32.HI R54, RZ, 0x8, R55.reuse ;  /* 0x00000008ff367819 */ /* 0x100fe40000011637 */
[----:B------:R-:W-:Y:S01]  /*73e0*/  PRMT R53, R53, 0x654, R52 ;  /* 0x0000065435357816 */ /* 0x000fe20000000034 */
[----:B------:R-:W-:Y:S01]  /*73f0*/  IMAD.SHL.U32 R52, R58, 0x100, RZ ;  /* 0x000001003a347824 */ /* 0x000fe200078e00ff */
[----:B------:R-:W-:-:S02]  /*7400*/  SHF.R.U32.HI R57, RZ, 0x10, R55 ;  /* 0x00000010ff397819 */ /* 0x000fc40000011637 */
[----:B------:R-:W-:Y:S01]  /*7410*/  LOP3.LUT R56, R55, 0xff0000ff, RZ, 0xc0, !PT ;  /* 0xff0000ff37387812 */ /* 0x000fe200078ec0ff */
[----:B------:R-:W-:Y:S01]  /*7420*/  IMAD.SHL.U32 R55, R54, 0x100, RZ ;  /* 0x0000010036377824 */ /* 0x000fe200078e00ff */
[----:B------:R-:W-:Y:S01]  /*7430*/  LOP3.LUT R53, R53, 0xff00, R52, 0xf8, !PT ;  /* 0x0000ff0035357812 */ /* 0x000fe200078ef834 */
[----:B------:R-:W-:Y:S01]  /*7440*/  IMAD.U32 R52, R59, 0x10000, RZ ;  /* 0x000100003b347824 */ /* 0x000fe200078e00ff */
[----:B--2---:R-:W-:Y:S02]  /*7450*/  MOV R54, R48 ;  /* 0x0000003000367202 */ /* 0x004fe40000000f00 */
[----:B------:R-:W-:Y:S01]  /*7460*/  LOP3.LUT R58, R56, 0xff00, R55, 0xf8, !PT ;  /* 0x0000ff00383a7812 */ /* 0x000fe200078ef837 */
[----:B------:R-:W-:Y:S01]  /*7470*/  IMAD.U32 R55, R57, 0x10000, RZ ;  /* 0x0001000039377824 */ /* 0x000fe200078e00ff */
[----:B------:R-:W-:Y:S02]  /*7480*/  F2FP.F16.E4M3.UNPACK_B R56, R87.H1 ;  /* 0x00000057ff38723e */ /* 0x000fe400030006ff */
[----:B------:R-:W-:-:S02]  /*7490*/  F2FP.F16.E4M3.UNPACK_B R48, R49 ;  /* 0x00000031ff30723e */ /* 0x000fc400020006ff */
[----:B------:R-:W-:Y:S01]  /*74a0*/  LOP3.LUT R52, R53, 0xff0000, R52, 0xf8, !PT ;  /* 0x00ff000035347812 */ /* 0x000fe200078ef834 */
[----:B------:R-:W-:Y:S01]  /*74b0*/  HADD2.F32 R60, -RZ, R56.H0_H0 ;  /* 0x20000038ff3c7230 */ /* 0x000fe20000004100 */
[----:B------:R-:W-:Y:S01]  /*74c0*/  LOP3.LUT R53, R58, 0xff0000, R55, 0xf8, !PT ;  /* 0x00ff00003a357812 */ /* 0x000fe200078ef837 */
[--C-:B------:R-:W-:Y:S01]  /*74d0*/  HADD2.F32 R55, -RZ, R48.reuse.H1_H1 ;  /* 0x30000030ff377230 */ /* 0x100fe20000004100 */
[----:B------:R-:W-:Y:S01]  /*74e0*/  F2FP.F16.E4M3.UNPACK_B R58, R86.H1 ;  /* 0x00000056ff3a723e */ /* 0x000fe200030006ff */
[----:B------:R-:W-:Y:S01]  /*74f0*/  HADD2.F32 R48, -RZ, R48.H0_H0 ;  /* 0x20000030ff307230 */ /* 0x000fe20000004100 */
[----:B------:R-:W-:Y:S01]  /*7500*/  F2FP.F16.E4M3.UNPACK_B R49, R49.H1 ;  /* 0x00000031ff31723e */ /* 0x000fe200030006ff */
[----:B------:R-:W-:Y:S02]  /*7510*/  HADD2.F32 R61, -RZ, R56.H1_H1 ;  /* 0x30000038ff3d7230 */ /* 0x000fe40000004100 */
[----:B------:R-:W-:Y:S01]  /*7520*/  FMUL.FTZ R63, R55, R60 ;  /* 0x0000003c373f7220 */ /* 0x000fe20000410000 */
[----:B------:R-:W-:-:S02]  /*7530*/  HADD2.F32 R59, -RZ, R58.H0_H0 ;  /* 0x2000003aff3b7230 */ /* 0x000fc40000004100 */
[C---:B------:R-:W-:Y:S01]  /*7540*/  FMUL.FTZ R60, R48.reuse, R60 ;  /* 0x0000003c303c7220 */ /* 0x040fe20000410000 */
[--C-:B------:R-:W-:Y:S01]  /*7550*/  HADD2.F32 R57, -RZ, R49.reuse.H1_H1 ;  /* 0x30000031ff397230 */ /* 0x100fe20000004100 */
[----:B------:R-:W-:Y:S01]  /*7560*/  F2FP.F16.E4M3.UNPACK_B R87, R87 ;  /* 0x00000057ff57723e */ /* 0x000fe200020006ff */
[----:B------:R-:W-:Y:S02]  /*7570*/  HADD2.F32 R56, -RZ, R49.H0_H0 ;  /* 0x20000031ff387230 */ /* 0x000fe40000004100 */
[-C--:B------:R-:W-:Y:S01]  /*7580*/  FFMA.FTZ R48, R48, R59.reuse, -R63 ;  /* 0x0000003b30307223 */ /* 0x080fe2000001083f */
[----:B------:R-:W-:Y:S02]  /*7590*/  HADD2.F32 R58, -RZ, R58.H1_H1 ;  /* 0x3000003aff3a7230 */ /* 0x000fe40000004100 */
[----:B------:R-:W-:Y:S01]  /*75a0*/  FFMA.FTZ R49, R55, R59, R60 ;  /* 0x0000003b37317223 */ /* 0x000fe2000001003c */
[-C--:B------:R-:W-:Y:S01]  /*75b0*/  FMUL.FTZ R63, R57, R61.reuse ;  /* 0x0000003d393f7220 */ /* 0x080fe20000410000 */
[----:B------:R-:W-:Y:S01]  /*75c0*/  FMUL.FTZ R62, R56, R61 ;  /* 0x0000003d383e7220 */ /* 0x000fe20000410000 */
[----:B------:R-:W-:Y:S01]  /*75d0*/  F2FP.F16.E4M3.UNPACK_B R55, R54.H1 ;  /* 0x00000036ff37723e */ /* 0x000fe200030006ff */
[----:B------:R-:W-:-:S02]  /*75e0*/  HADD2.F32 R59, -RZ, R87.H1_H1 ;  /* 0x30000057ff3b7230 */ /* 0x000fc40000004100 */
[-C--:B------:R-:W-:Y:S01]  /*75f0*/  FFMA.FTZ R63, R56, R58.reuse, -R63 ;  /* 0x0000003a383f7223 */ /* 0x080fe2000001083f */
[----:B------:R-:W-:Y:S01]  /*7600*/  FFMA.FTZ R64, R57, R58, R62 ;  /* 0x0000003a39407223 */ /* 0x000fe2000001003e */
[----:B------:R-:W-:Y:S01]  /*7610*/  F2FP.F16.E4M3.UNPACK_B R54, R54 ;  /* 0x00000036ff36723e */ /* 0x000fe200020006ff */
[--C-:B------:R-:W-:Y:S01]  /*7620*/  HADD2.F32 R58, -RZ, R55.reuse.H1_H1 ;  /* 0x30000037ff3a7230 */ /* 0x100fe20000004100 */
[----:B------:R-:W-:Y:S01]  /*7630*/  F2FP.F16.E4M3.UNPACK_B R86, R86 ;  /* 0x00000056ff56723e */ /* 0x000fe200020006ff */
[----:B------:R-:W-:Y:S01]  /*7640*/  HADD2.F32 R57, -RZ, R55.H0_H0 ;  /* 0x20000037ff397230 */ /* 0x000fe20000004100 */
[----:B------:R-:W-:Y:S01]  /*7650*/  F2FP.F16.E4M3.UNPACK_B R65, R53.H1 ;  /* 0x00000035ff41723e */ /* 0x000fe200030006ff */
[--C-:B------:R-:W-:Y:S02]  /*7660*/  HADD2.F32 R55, -RZ, R54.reuse.H0_H0 ;  /* 0x20000036ff377230 */ /* 0x100fe40000004100 */
[----:B------:R-:W-:Y:S01]  /*7670*/  FMUL.FTZ R62, R58, R59 ;  /* 0x0000003b3a3e7220 */ /* 0x000fe20000410000 */
[----:B------:R-:W-:-:S02]  /*7680*/  HADD2.F32 R56, -RZ, R54.H1_H1 ;  /* 0x30000036ff387230 */ /* 0x000fc40000004100 */
[----:B------:R-:W-:Y:S01]  /*7690*/  FMUL.FTZ R59, R57, R59 ;  /* 0x0000003b393b7220 */ /* 0x000fe20000410000 */
[----:B------:R-:W-:Y:S01]  /*76a0*/  HADD2.F32 R87, -RZ, R87.H0_H0 ;  /* 0x20000057ff577230 */ /* 0x000fe20000004100 */
[----:B------:R-:W-:Y:S01]  /*76b0*/  F2FP.F16.E4M3.UNPACK_B R61, R52 ;  /* 0x00000034ff3d723e */ /* 0x000fe200020006ff */
[--C-:B------:R-:W-:Y:S02]  /*76c0*/  HADD2.F32 R54, -RZ, R86.reuse.H1_H1 ;  /* 0x30000056ff367230 */ /* 0x100fe40000004100 */
[----:B------:R-:W-:Y:S02]  /*76d0*/  HADD2.F32 R86, -RZ, R86.H0_H0 ;  /* 0x20000056ff567230 */ /* 0x000fe40000004100 */
[-C--:B------:R-:W-:Y:S01]  /*76e0*/  FMUL.FTZ R60, R56, R87.reuse ;  /* 0x00000057383c7220 */ /* 0x080fe20000410000 */
[----:B------:R-:W-:Y:S01]  /*76f0*/  FMUL.FTZ R87, R55, R87 ;  /* 0x0000005737577220 */ /* 0x000fe20000410000 */
[-C--:B------:R-:W-:Y:S01]  /*7700*/  FFMA.FTZ R58, R58, R54.reuse, R59 ;  /* 0x000000363a3a7223 */ /* 0x080fe2000001003b */
[----:B------:R-:W-:Y:S01]  /*7710*/  FFMA.FTZ R57, R57, R54, -R62 ;  /* 0x0000003639397223 */ /* 0x000fe2000001083e */
[----:B------:R-:W-:Y:S01]  /*7720*/  F2FP.F16.E4M3.UNPACK_B R59, R51.H1 ;  /* 0x00000033ff3b723e */ /* 0x000fe200030006ff */
[-C--:B------:R-:W-:Y:S01]  /*7730*/  FFMA.FTZ R54, R55, R86.reuse, -R60 ;  /* 0x0000005637367223 */ /* 0x080fe2000001083c */
[----:B------:R-:W-:Y:S01]  /*7740*/  FFMA.FTZ R55, R56, R86, R87 ;  /* 0x0000005638377223 */ /* 0x000fe20000010057 */
[----:B------:R-:W-:Y:S01]  /*7750*/  F2FP.SATFINITE.E4M3.F32.PACK_AB_MERGE_C R56, R64, R63, RZ ;  /* 0x0000003f4038723e */ /* 0x000fe200048070ff */
[----:B------:R-:W-:Y:S01]  /*7760*/  HADD2.F32 R67, -RZ, R65.H1_H1 ;  /* 0x30000041ff437230 */ /* 0x000fe20000004100 */
[----:B------:R-:W-:Y:S01]  /*7770*/  F2FP.SATFINITE.E4M3.F32.PACK_AB_MERGE_C R57, R58, R57, RZ ;  /* 0x000000393a39723e */ /* 0x000fe200048070ff */
[--C-:B------:R-:W-:Y:S01]  /*7780*/  HADD2.F32 R60, -RZ, R59.reuse.H0_H0 ;  /* 0x2000003bff3c7230 */ /* 0x100fe20000004100 */
[----:B------:R-:W-:Y:S01]  /*7790*/  F2FP.F16.E4M3.UNPACK_B R62, R52.H1 ;  /* 0x00000034ff3e723e */ /* 0x000fe200030006ff */
[----:B------:R-:W-:Y:S01]  /*77a0*/  HADD2.F32 R59, -RZ, R59.H1_H1 ;  /* 0x3000003bff3b7230 */ /* 0x000fe20000004100 */
[----:B------:R-:W-:Y:S01]  /*77b0*/  F2FP.F16.E4M3.UNPACK_B R58, R50.H1 ;  /* 0x00000032ff3a723e */ /* 0x000fe200030006ff */
[----:B------:R-:W-:Y:S01]  /*77c0*/  HADD2.F32 R65, -RZ, R65.H0_H0 ;  /* 0x20000041ff417230 */ /* 0x000fe20000004100 */
[----:B------:R-:W-:Y:S01]  /*77d0*/  F2FP.F16.E4M3.UNPACK_B R64, R53 ;  /* 0x00000035ff40723e */ /* 0x000fe200020006ff */
[----:B------:R-:W-:-:S02]  /*77e0*/  HADD2.F32 R63, -RZ, R62.H1_H1 ;  /* 0x3000003eff3f7230 */ /* 0x000fc40000004100 */
[-C--:B------:R-:W-:Y:S01]  /*77f0*/  FMUL.FTZ R69, R59, R67.reuse ;  /* 0x000000433b457220 */ /* 0x080fe20000410000 */
[----:B------:R-:W-:Y:S02]  /*7800*/  HADD2.F32 R53, -RZ, R58.H1_H1 ;  /* 0x3000003aff357230 */ /* 0x000fe40000004100 */
[C---:B------:R-:W-:Y:S01]  /*7810*/  FMUL.FTZ R68, R60.reuse, R67 ;  /* 0x000000433c447220 */ /* 0x040fe20000410000 */
[----:B------:R-:W-:Y:S02]  /*7820*/  HADD2.F32 R66, -RZ, R64.H1_H1 ;  /* 0x30000040ff427230 */ /* 0x000fe40000004100 */
[----:B------:R-:W-:Y:S01]  /*7830*/  FFMA.FTZ R52, R60, R63, -R69 ;  /* 0x0000003f3c347223 */ /* 0x000fe20000010845 */
[----:B------:R-:W-:Y:S01]  /*7840*/  HADD2.F32 R58, -RZ, R58.H0_H0 ;  /* 0x2000003aff3a7230 */ /* 0x000fe20000004100 */
[----:B------:R-:W-:Y:S01]  /*7850*/  F2FP.F16.E4M3.UNPACK_B R51, R51 ;  /* 0x00000033ff33723e */ /* 0x000fe200020006ff */
[----:B------:R-:W-:Y:S02]  /*7860*/  HADD2.F32 R60, -RZ, R61.H1_H1 ;  /* 0x3000003dff3c7230 */ /* 0x000fe40000004100 */
[----:B------:R-:W-:Y:S01]  /*7870*/  FMUL.FTZ R67, R53, R66 ;  /* 0x0000004235437220 */ /* 0x000fe20000410000 */
[----:B------:R-:W-:Y:S01]  /*7880*/  F2FP.F16.E4M3.UNPACK_B R50, R50 ;  /* 0x00000032ff32723e */ /* 0x000fe200020006ff */
[----:B------:R-:W-:Y:S01]  /*7890*/  FMUL.FTZ R66, R58, R66 ;  /* 0x000000423a427220 */ /* 0x000fe20000410000 */
[----:B------:R-:W-:-:S02]  /*78a0*/  HADD2.F32 R64, -RZ, R64.H0_H0 ;  /* 0x20000040ff407230 */ /* 0x000fc40000004100 */
[-C--:B------:R-:W-:Y:S01]  /*78b0*/  FFMA.FTZ R67, R58, R60.reuse, -R67 ;  /* 0x0000003c3a437223 */ /* 0x080fe20000010843 */
[--C-:B------:R-:W-:Y:S02]  /*78c0*/  HADD2.F32 R58, -RZ, R51.reuse.H1_H1 ;  /* 0x30000033ff3a7230 */ /* 0x100fe40000004100 */
[----:B------:R-:W-:Y:S01]  /*78d0*/  FFMA.FTZ R66, R53, R60, R66 ;  /* 0x0000003c35427223 */ /* 0x000fe20000010042 */
[----:B------:R-:W-:Y:S02]  /*78e0*/  HADD2.F32 R53, -RZ, R51.H0_H0 ;  /* 0x20000033ff357230 */ /* 0x000fe40000004100 */
[----:B------:R-:W-:Y:S01]  /*78f0*/  FFMA.FTZ R63, R59, R63, R68 ;  /* 0x0000003f3b3f7223 */ /* 0x000fe20000010044 */
[--C-:B------:R-:W-:Y:S02]  /*7900*/  HADD2.F32 R51, -RZ, R50.reuse.H0_H0 ;  /* 0x20000032ff337230 */ /* 0x100fe40000004100 */
[----:B------:R-:W-:Y:S01]  /*7910*/  FMUL.FTZ R68, R58, R65 ;  /* 0x000000413a447220 */ /* 0x000fe20000410000 */
[----:B------:R-:W-:-:S02]  /*7920*/  HADD2.F32 R50, -RZ, R50.H1_H1 ;  /* 0x30000032ff327230 */ /* 0x000fc40000004100 */
[----:B------:R-:W-:Y:S01]  /*7930*/  FMUL.FTZ R65, R53, R65 ;  /* 0x0000004135417220 */ /* 0x000fe20000410000 */
[----:B------:R-:W-:Y:S02]  /*7940*/  HADD2.F32 R62, -RZ, R62.H0_H0 ;  /* 0x2000003eff3e7230 */ /* 0x000fe40000004100 */
[-C--:B------:R-:W-:Y:S01]  /*7950*/  FMUL.FTZ R59, R51, R64.reuse ;  /* 0x00000040333b7220 */ /* 0x080fe20000410000 */
[----:B------:R-:W-:Y:S02]  /*7960*/  HADD2.F32 R61, -RZ, R61.H0_H0 ;  /* 0x2000003dff3d7230 */ /* 0x000fe40000004100 */
[----:B------:R-:W-:Y:S01]  /*7970*/  FMUL.FTZ R60, R50, R64 ;  /* 0x00000040323c7220 */ /* 0x000fe20000410000 */
[----:B------:R-:W-:Y:S01]  /*7980*/  F2FP.SATFINITE.E4M3.F32.PACK_AB_MERGE_C R66, R66, R67, RZ ;  /* 0x000000434242723e */ /* 0x000fe200048070ff */
[-C--:B------:R-:W-:Y:S01]  /*7990*/  FFMA.FTZ R68, R53, R62.reuse, -R68 ;  /* 0x0000003e35447223 */ /* 0x080fe20000010844 */
[----:B------:R-:W-:Y:S01]  /*79a0*/  FFMA.FTZ R65, R58, R62, R65 ;  /* 0x0000003e3a417223 */ /* 0x000fe20000010041 */
[-C--:B------:R-:W-:Y:S01]  /*79b0*/  FFMA.FTZ R60, R51, R61.reuse, -R60 ;  /* 0x0000003d333c7223 */ /* 0x080fe2000001083c */
[----:B------:R-:W-:Y:S01]  /*79c0*/  FFMA.FTZ R59, R50, R61, R59 ;  /* 0x0000003d323b7223 */ /* 0x000fe2000001003b */
[----:B------:R-:W-:-:S02]  /*79d0*/  F2FP.SATFINITE.E4M3.F32.PACK_AB_MERGE_C R52, R63, R52, RZ ;  /* 0x000000343f34723e */ /* 0x000fc400048070ff */
[----:B------:R-:W-:Y:S02]  /*79e0*/  F2FP.SATFINITE.E4M3.F32.PACK_AB_MERGE_C R49, R49, R48, R56 ;  /* 0x000000303131723e */ /* 0x000fe40004807038 */
[----:B------:R-:W-:Y:S02]  /*79f0*/  F2FP.SATFINITE.E4M3.F32.PACK_AB_MERGE_C R48, R55, R54, R57 ;  /* 0x000000363730723e */ /* 0x000fe40004807039 */
[----:B------:R-:W-:Y:S02]  /*7a00*/  F2FP.SATFINITE.E4M3.F32.PACK_AB_MERGE_C R50, R59, R60, R66 ;  /* 0x0000003c3b32723e */ /* 0x000fe40004807042 */
[----:B------:R-:W-:-:S07]  /*7a10*/  F2FP.SATFINITE.E4M3.F32.PACK_AB_MERGE_C R51, R65, R68, R52 ;  /* 0x000000444133723e */ /* 0x000fce0004807034 */
.L_x_395:
[----:B------:R-:W-:Y:S05]  /*7a20*/  BSYNC B1 ;  /* 0x0000000000017941 */ /* 0x000fea0003800000 */
.L_x_394:
[----:B------:R-:W-:Y:S02]  /*7a30*/  ULDC.64 UR4, c[0x0][0x2e8] ;  /* 0x0000ba0000047ab9 */ /* 0x000fe40000000a00 */
[----:B------:R-:W-:-:S04]  /*7a40*/  IADD3 R52, P2, P3, R43, UR4, R120 ;  /* 0x000000042b347c10 */ /* 0x000fc8000fb5e078 */
[----:B------:R-:W-:-:S05]  /*7a50*/  IADD3.X R53, R105, UR5, R85, P2, P3 ;  /* 0x0000000569357c10 */ /* 0x000fca00097e6455 */
[----:B--2---:R4:W-:Y:S01]  /*7a60*/  STG.E.128 desc[UR42][R52.64], R48 ;  /* 0x0000003034007986 */ /* 0x0049e2000c101d2a */
[----:B------:R-:W-:Y:S05]  /*7a70*/  BRA `(.L_x_389) ;  /* 0x0000004c00fc7947 */ /* 0x000fea0003800000 */
.L_x_353:
[C---:B------:R-:W-:Y:S01]  /*7a80*/  ISETP.GE.AND P5, PT, R23.reuse, R117, PT ;  /* 0x000000751700720c */ /* 0x040fe20003fa6270 */
[C---:B------:R-:W-:Y:S01]  /*7a90*/  VIADD R52, R23.reuse, 0x60 ;  /* 0x0000006017347836 */ /* 0x040fe20000000000 */
[----:B------:R-:W-:Y:S01]  /*7aa0*/  P2R R60, PR, RZ, 0x1 ;  /* 0x00000001ff3c7803 */ /* 0x000fe20000000000 */
[----:B------:R-:W-:Y:S01]  /*7ab0*/  VIADD R61, R23, 0x20 ;  /* 0x00000020173d7836 */ /* 0x000fe20000000000 */
[----:B------:R-:W-:-:S13]  /*7ac0*/  ISETP.GE.OR P5, PT, R16, R84, P5 ;  /* 0x000000541000720c */ /* 0x000fda0002fa6670 */
[----:B------:R-:W1:Y:S08]  /*7ad0*/  @!P5 LDC.64 R56, c[0x0][0x3e8] ;  /* 0x0000fa00ff38db82 */ /* 0x000e700000000a00 */
[----:B0-----:R-:W0:Y:S01]  /*7ae0*/  @!P5 LDC.64 R58, c[0x0][0x400] ;  /* 0x00010000ff3adb82 */ /* 0x001e220000000a00 */
[----:B-1----:R-:W-:-:S04]  /*7af0*/  @!P5 IADD3 R56, P2, P3, R96, R56, R48 ;  /* 0x000000386038d210 */ /* 0x002fc80007b5e030 */
[----:B------:R-:W-:Y:S02]  /*7b00*/  @!P5 IADD3.X R57, R39, R57, R87, P2, P3 ;  /* 0x000000392739d210 */ /* 0x000fe400017e6457 */
[----:B------:R-:W-:-:S04]  /*7b10*/  ISETP.GE.AND P2, PT, R52, R117, PT ;  /* 0x000000753400720c */ /* 0x000fc80003f46270 */
[----:B------:R-:W-:-:S13]  /*7b20*/  ISETP.GE.OR P2, PT, R16, R84, P2 ;  /* 0x000000541000720c */ /* 0x000fda0001746670 */
[----:B------:R-:W1:Y:S01]  /*7b30*/  @!P2 LDC.64 R52, c[0x0][0x3f8] ;  /* 0x0000fe00ff34ab82 */ /* 0x000e620000000a00 */
[----:B------:R-:W-:Y:S02]  /*7b40*/  @!P2 IMAD.MOV.U32 R49, RZ, RZ, R87 ;  /* 0x000000ffff31a224 */ /* 0x000fe400078e0057 */
[----:B------:R-:W-:-:S05]  /*7b50*/  @!P2 IMAD.MOV.U32 R51, RZ, RZ, R86 ;  /* 0x000000ffff33a224 */ /* 0x000fca00078e0056 */
[----:B------:R-:W2:Y:S08]  /*7b60*/  @!P2 LDC.64 R80, c[0x0][0x3e8] ;  /* 0x0000fa00ff50ab82 */ /* 0x000eb00000000a00 */
[----:B------:R-:W3:Y:S01]  /*7b70*/  @!P2 LDC.64 R82, c[0x0][0x400] ;  /* 0x00010000ff52ab82 */ /* 0x000ee20000000a00 */
[----:B-1----:R-:W-:-:S04]  /*7b80*/  @!P2 IMAD.WIDE.U32 R54, R52, 0x60, R48 ;  /* 0x000000603436a825 */ /* 0x002fc800078e0030 */
[----:B------:R-:W-:Y:S01]  /*7b90*/  @!P2 IMAD R53, R53, 0x60, RZ ;  /* 0x000000603535a824 */ /* 0x000fe200078e02ff */
[----:B--2---:R-:W-:-:S04]  /*7ba0*/  @!P2 IADD3 R80, P3, P4, R96, R80, R54 ;  /* 0x000000506050a210 */ /* 0x004fc80007c7e036 */
[----:B------:R-:W-:-:S04]  /*7bb0*/  @!P2 IADD3 R52, R55, R53, RZ ;  /* 0x000000353734a210 */ /* 0x000fc80007ffe0ff */
[----:B------:R-:W-:Y:S02]  /*7bc0*/  @!P2 IADD3.X R81, R39, R81, R52, P3, P4 ;  /* 0x000000512751a210 */ /* 0x000fe40001fe8434 */
[----:B------:R-:W1:Y:S02]  /*7bd0*/  @!P2 LDC.64 R52, c[0x0][0x408] ;  /* 0x00010200ff34ab82 */ /* 0x000e640000000a00 */
[----:B-1----:R-:W-:-:S04]  /*7be0*/  @!P2 IMAD.WIDE.U32 R54, R52, 0x60, R50 ;  /* 0x000000603436a825 */ /* 0x002fc800078e0032 */
[----:B------:R-:W-:Y:S01]  /*7bf0*/  @!P2 IMAD R53, R53, 0x60, RZ ;  /* 0x000000603535a824 */ /* 0x000fe200078e02ff */
[----:B---3--:R-:W-:-:S03]  /*7c00*/  @!P2 IADD3 R82, P3, P4, R92, R82, R54 ;  /* 0x000000525c52a210 */ /* 0x008fc60007c7e036 */
[----:B------:R-:W-:-:S05]  /*7c10*/  @!P2 IMAD.IADD R52, R55, 0x1, R53 ;  /* 0x000000013734a824 */ /* 0x000fca00078e0235 */
[----:B------:R-:W-:Y:S02]  /*7c20*/  @!P2 IADD3.X R83, R107, R83, R52, P3, P4 ;  /* 0x000000536b53a210 */ /* 0x000fe40001fe8434 */
[----:B0-----:R-:W-:-:S04]  /*7c30*/  @!P5 IADD3 R58, P3, P4, R92, R58, R50 ;  /* 0x0000003a5c3ad210 */ /* 0x001fc80007c7e032 */
[----:B------:R-:W-:Y:S02]  /*7c40*/  @!P5 IADD3.X R59, R107, R59, R86, P3, P4 ;  /* 0x0000003b6b3bd210 */ /* 0x000fe40001fe8456 */
[----:B------:R-:W-:Y:S01]  /*7c50*/  ISETP.GE.AND P4, PT, R61, R117, PT ;  /* 0x000000753d00720c */ /* 0x000fe20003f86270 */
[----:B------:R-:W-:-:S03]  /*7c60*/  VIADD R61, R23, 0x40 ;  /* 0x00000040173d7836 */ /* 0x000fc60000000000 */
[----:B------:R-:W-:-:S13]  /*7c70*/  ISETP.GE.OR P4, PT, R16, R84, P4 ;  /* 0x000000541000720c */ /* 0x000fda0002786670 */
[----:B------:R-:W-:Y:S01]  /*7c80*/  @!P4 IADD3 R55, P3, P6, R96, R48, R14 ;  /* 0x000000306037c210 */ /* 0x000fe20007e7e00e */
[----:B------:R-:W0:Y:S03]  /*7c90*/  @!P4 LDC.64 R64, c[0x0][0x3e8] ;  /* 0x0000fa00ff40cb82 */ /* 0x000e260000000a00 */
[----:B------:R-:W-:Y:S02]  /*7ca0*/  @!P4 IADD3.X R54, R39, R87, R21, P3, P6 ;  /* 0x000000572736c210 */ /* 0x000fe40001fec415 */
[----:B------:R-:W-:-:S03]  /*7cb0*/  ISETP.GE.AND P3, PT, R61, R117, PT ;  /* 0x000000753d00720c */ /* 0x000fc60003f66270 */
[----:B------:R-:W1:Y:S01]  /*7cc0*/  @!P4 LDC.64 R66, c[0x0][0x400] ;  /* 0x00010000ff42cb82 */ /* 0x000e620000000a00 */
[----:B------:R-:W-:-:S13]  /*7cd0*/  ISETP.GE.OR P3, PT, R16, R84, P3 ;  /* 0x000000541000720c */ /* 0x000fda0001f66670 */
[----:B------:R-:W-:Y:S01]  /*7ce0*/  @!P3 IADD3 R49, P0, P6, R96, R13, R48 ;  /* 0x0000000d6031b210 */ /* 0x000fe20007e1e030 */
[----:B------:R-:W2:Y:S03]  /*7cf0*/  @!P3 LDC.64 R72, c[0x0][0x3e8] ;  /* 0x0000fa00ff48bb82 */ /* 0x000ea60000000a00 */
[----:B------:R-:W-:Y:S02]  /*7d00*/  @!P3 IADD3.X R48, R39, R20, R87, P0, P6 ;  /* 0x000000142730b210 */ /* 0x000fe400007ec457 */
[----:B------:R-:W-:-:S03]  /*7d10*/  @!P4 IADD3 R53, P0, P6, R92, R50, R8 ;  /* 0x000000325c35c210 */ /* 0x000fc60007e1e008 */
[----:B------:R-:W3:Y:S01]  /*7d20*/  @!P3 LDC.64 R74, c[0x0][0x400] ;  /* 0x00010000ff4abb82 */ /* 0x000ee20000000a00 */
[----:B------:R-:W-:Y:S02]  /*7d30*/  @!P4 IADD3.X R52, R107, R86, R11, P0, P6 ;  /* 0x000000566b34c210 */ /* 0x000fe400007ec40b */
[----:B------:R-:W-:-:S04]  /*7d40*/  @!P3 IADD3 R51, P0, P6, R92, R7, R50 ;  /* 0x000000075c33b210 */ /* 0x000fc80007e1e032 */
[----:B------:R-:W-:Y:S02]  /*7d50*/  @!P3 IADD3.X R86, R107, R10, R86, P0, P6 ;  /* 0x0000000a6b56b210 */ /* 0x000fe400007ec456 */
[----:B0-----:R-:W-:Y:S02]  /*7d60*/  @!P4 IADD3 R64, P6, R55, R64, RZ ;  /* 0x000000403740c210 */ /* 0x001fe40007fde0ff */
[----:B------:R-:W-:Y:S02]  /*7d70*/  CS2R R62, SRZ ;  /* 0x00000000003e7805 */ /* 0x000fe4000001ff00 */
[----:B------:R-:W-:Y:S02]  /*7d80*/  ISETP.NE.AND P0, PT, R60, RZ, PT ;  /* 0x000000ff3c00720c */ /* 0x000fe40003f05270 */
[----:B------:R-:W-:Y:S02]  /*7d90*/  @!P4 IADD3.X R65, R54, R65, RZ, P6, !PT ;  /* 0x000000413641c210 */ /* 0x000fe400037fe4ff */
[----:B------:R-:W-:-:S02]  /*7da0*/  CS2R R54, SRZ ;  /* 0x0000000000367805 */ /* 0x000fc4000001ff00 */
[----:B-1----:R-:W-:-:S05]  /*7db0*/  @!P4 IADD3 R66, P6, R53, R66, RZ ;  /* 0x000000423542c210 */ /* 0x002fca0007fde0ff */
[----:B------:R-:W-:Y:S01]  /*7dc0*/  @!P4 IMAD.X R67, R52, 0x1, R67, P6 ;  /* 0x000000013443c824 */ /* 0x000fe200030e0643 */
[----:B--2---:R-:W-:Y:S02]  /*7dd0*/  @!P3 IADD3 R72, P6, R49, R72, RZ ;  /* 0x000000483148b210 */ /* 0x004fe40007fde0ff */
[----:B------:R-:W-:-:S03]  /*7de0*/  CS2R R52, SRZ ;  /* 0x0000000000347805 */ /* 0x000fc6000001ff00 */
[----:B------:R-:W-:Y:S01]  /*7df0*/  @!P3 IMAD.X R73, R48, 0x1, R73, P6 ;  /* 0x000000013049b824 */ /* 0x000fe200030e0649 */
[----:B---3--:R-:W-:Y:S02]  /*7e00*/  @!P3 IADD3 R74, P6, R51, R74, RZ ;  /* 0x0000004a334ab210 */ /* 0x008fe40007fde0ff */
[----:B------:R-:W-:Y:S02]  /*7e10*/  CS2R R50, SRZ ;  /* 0x0000000000327805 */ /* 0x000fe4000001ff00 */
[----:B------:R-:W-:Y:S01]  /*7e20*/  CS2R R48, SRZ ;  /* 0x0000000000307805 */ /* 0x000fe2000001ff00 */
[----:B------:R0:W2:Y:S01]  /*7e30*/  @!P5 LDG.E.128 R52, desc[UR42][R58.64] ;  /* 0x0000002a3a34d981 */ /* 0x0000a2000c1e1d00 */
[----:B------:R-:W-:Y:S02]  /*7e40*/  CS2R R60, SRZ ;  /* 0x00000000003c7805 */ /* 0x000fe4000001ff00 */
[----:B------:R-:W-:Y:S02]  /*7e50*/  CS2R R70, SRZ ;  /* 0x0000000000467805 */ /* 0x000fe4000001ff00 */
[----:B------:R-:W-:Y:S01]  /*7e60*/  CS2R R68, SRZ ;  /* 0x0000000000447805 */ /* 0x000fe2000001ff00 */
[----:B------:R-:W-:Y:S01]  /*7e70*/  @!P3 IMAD.X R75, R86, 0x1, R75, P6 ;  /* 0x00000001564bb824 */ /* 0x000fe200030e064b */
[----:B------:R1:W3:Y:S04]  /*7e80*/  @!P5 LDG.E.128 R48, desc[UR42][R56.64] ;  /* 0x0000002a3830d981 */ /* 0x0002e8000c1e1d00 */
[----:B------:R4:W5:Y:S01]  /*7e90*/  @!P4 LDG.E.128 R60, desc[UR42][R66.64] ;  /* 0x0000002a423cc981 */ /* 0x000962000c1e1d00 */
[----:B0-----:R-:W-:-:S02]  /*7ea0*/  CS2R R58, SRZ ;  /* 0x00000000003a7805 */ /* 0x001fc4000001ff00 */
[----:B------:R-:W-:Y:S02]  /*7eb0*/  CS2R R78, SRZ ;  /* 0x00000000004e7805 */ /* 0x000fe4000001ff00 */
[----:B------:R-:W-:Y:S01]  /*7ec0*/  CS2R R76, SRZ ;  /* 0x00000000004c7805 */ /* 0x000fe2000001ff00 */
[----:B------:R0:W5:Y:S01]  /*7ed0*/  @!P3 LDG.E.128 R68, desc[UR42][R74.64] ;  /* 0x0000002a4a44b981 */ /* 0x000162000c1e1d00 */
[----:B-1----:R-:W-:-:S04]  /*7ee0*/  CS2R R56, SRZ ;  /* 0x0000000000387805 */ /* 0x002fc8000001ff00 */
[----:B------:R-:W5:Y:S01]  /*7ef0*/  @!P2 LDG.E.128 R76, desc[UR42][R82.64] ;  /* 0x0000002a524ca981 */ /* 0x000f62000c1e1d00 */
[----:B----4-:R-:W-:-:S03]  /*7f00*/  CS2R R66, SRZ ;  /* 0x0000000000427805 */ /* 0x010fc6000001ff00 */
[----:B------:R1:W4:Y:S01]  /*7f10*/  @!P4 LDG.E.128 R56, desc[UR42][R64.64] ;  /* 0x0000002a4038c981 */ /* 0x000322000c1e1d00 */
[----:B0-----:R-:W-:Y:S02]  /*7f20*/  CS2R R74, SRZ ;  /* 0x00000000004a7805 */ /* 0x001fe4000001ff00 */
[----:B-1----:R-:W-:-:S06]  /*7f30*/  CS2R R64, SRZ ;  /* 0x0000000000407805 */ /* 0x002fcc000001ff00 */
[----:B------:R0:W4:Y:S02]  /*7f40*/  @!P3 LDG.E.128 R64, desc[UR42][R72.64] ;  /* 0x0000002a4840b981 */ /* 0x000124000c1e1d00 */
[----:B0-----:R-:W-:-:S06]  /*7f50*/  CS2R R72, SRZ ;  /* 0x0000000000487805 */ /* 0x001fcc000001ff00 */
[----:B------:R-:W4:Y:S01]  /*7f60*/  @!P2 LDG.E.128 R72, desc[UR42][R80.64] ;  /* 0x0000002a5048a981 */ /* 0x000f22000c1e1d00 */
[----:B------:R-:W-:-:S06]  /*7f70*/  UISETP.NE.AND UP0, UPT, UR46, 0x3, UPT ;  /* 0x000000032e00788c */ /* 0x000fcc000bf05270 */
[----:B------:R-:W-:Y:S02]  /*7f80*/  PLOP3.LUT P5, PT, PT, PT, UP0, 0x80, 0x0 ;  /* 0x000000000000781c */ /* 0x000fe40003faf008 */
[----:B------:R-:W-:Y:S01]  /*7f90*/  ISETP.GE.AND P2, PT, R16, R84, PT ;  /* 0x000000541000720c */ /* 0x000fe20003f46270 */
[----:B--2---:R-:W-:Y:S02]  /*7fa0*/  IMAD.MOV.U32 R146, RZ, RZ, R54 ;  /* 0x000000ffff927224 */ /* 0x004fe400078e0036 */
[----:B------:R-:W-:Y:S02]  /*7fb0*/  IMAD.MOV.U32 R145, RZ, RZ, R52 ;  /* 0x000000ffff917224 */ /* 0x000fe400078e0034 */
[----:B---3--:R-:W-:Y:S01]  /*7fc0*/  IMAD.MOV.U32 R147, RZ, RZ, R50 ;  /* 0x000000ffff937224 */ /* 0x008fe200078e0032 */
[----:B------:R-:W-:Y:S02]  /*7fd0*/  MOV R144, R48 ;  /* 0x0000003000907202 */ /* 0x000fe40000000f00 */
[----:B-----5:R-:W-:Y:S01]  /*7fe0*/  MOV R142, R62 ;  /* 0x0000003e008e7202 */ /* 0x020fe20000000f00 */
[----:B------:R-:W-:-:S02]  /*7ff0*/  IMAD.MOV.U32 R143, RZ, RZ, R60 ;  /* 0x000000ffff8f7224 */ /* 0x000fc400078e003c */
[----:B------:R-:W-:Y:S01]  /*8000*/  IMAD.MOV.U32 R138, RZ, RZ, R70 ;  /* 0x000000ffff8a7224 */ /* 0x000fe200078e0046 */
[----:B------:R-:W-:Y:S01]  /*8010*/  MOV R139, R68 ;  /* 0x00000044008b7202 */ /* 0x000fe20000000f00 */
[----:B------:R-:W-:Y:S02]  /*8020*/  IMAD.MOV.U32 R132, RZ, RZ, R78 ;  /* 0x000000ffff847224 */ /* 0x000fe400078e004e */
[----:B------:R-:W-:Y:S02]  /*8030*/  IMAD.MOV.U32 R133, RZ, RZ, R76 ;  /* 0x000000ffff857224 */ /* 0x000fe400078e004c */
[----:B----4-:R-:W-:Y:S02]  /*8040*/  IMAD.MOV.U32 R140, RZ, RZ, R58 ;  /* 0x000000ffff8c7224 */ /* 0x010fe400078e003a */
[----:B------:R-:W-:Y:S02]  /*8050*/  IMAD.MOV.U32 R141, RZ, RZ, R56 ;  /* 0x000000ffff8d7224 */ /* 0x000fe400078e0038 */
[----:B------:R-:W-:-:S02]  /*8060*/  IMAD.MOV.U32 R136, RZ, RZ, R66 ;  /* 0x000000ffff887224 */ /* 0x000fc400078e0042 */
[----:B------:R-:W-:Y:S02]  /*8070*/  IMAD.MOV.U32 R137, RZ, RZ, R64 ;  /* 0x000000ffff897224 */ /* 0x000fe400078e0040 */
[----:B------:R-:W-:Y:S02]  /*8080*/  IMAD.MOV.U32 R130, RZ, RZ, R74 ;  /* 0x000000ffff827224 */ /* 0x000fe400078e004a */
[----:B------:R-:W-:Y:S01]  /*8090*/  IMAD.MOV.U32 R131, RZ, RZ, R72 ;  /* 0x000000ffff837224 */ /* 0x000fe200078e0048 */
[----:B------:R-:W-:Y:S06]  /*80a0*/  @!P5 BRA `(.L_x_396) ;  /* 0x000000000004d947 */ /* 0x000fec0003800000 */
[----:B------:R-:W-:Y:S01]  /*80b0*/  BPT.TRAP 0x1 ;  /* 0x000000040000795c */ /* 0x000fe20000300000 */
.L_x_396:
[----:B------:R-:W-:Y:S01]  /*80c0*/  IMAD R112, R232, 0x8, R22 ;  /* 0x00000008e8707824 */ /* 0x000fe200078e0216 */
[----:B------:R-:W-:Y:S01]  /*80d0*/  SHF.L.U32 R127, R234, 0x1f, RZ ;  /* 0x0000001fea7f7819 */ /* 0x000fe200000006ff */
[----:B------:R-:W0:Y:S01]  /*80e0*/  LDC R134, c[0x0][0x2f4] ;  /* 0x0000bd00ff867b82 */ /* 0x000e220000000800 */
[----:B------:R-:W-:Y:S01]  /*80f0*/  BSSY B1, `(.L_x_397) ;  /* 0x0000004000017945 */ /* 0x000fe20003800000 */
[----:B------:R-:W-:Y:S01]  /*8100*/  MOV R121, R85 ;  /* 0x0000005500797202 */ /* 0x000fe20000000f00 */
[----:B------:R-:W1:Y:S02]  /*8110*/  SYNCS.PHASECHK.TRANS64.TRYWAIT P3, [R112+URZ+0x38890], R127 ;  /* 0x0388907f700075a7 */ /* 0x000e64000806017f */
[----:B-1----:R-:W-:Y:S05]  /*8120*/  @!P3 BRA `(.L_x_398) ;  /* 0x0000023c0004b947 */ /* 0x002fea0003800000 */
.L_x_672:
[----:B------:R-:W-:Y:S05]  /*8130*/  BSYNC B1 ;  /* 0x0000000000017941 */ /* 0x000fea0003800000 */
.L_x_397:
[----:B------:R-:W2:Y:S01]  /*8140*/  LDC.64 R122, c[0x0][0x300] ;  /* 0x0000c000ff7a7b82 */ /* 0x000ea20000000a00 */
[----:B------:R-:W-:Y:S01]  /*8150*/  ISETP.GE.OR P3, PT, R23, R117, P0 ;  /* 0x000000751700720c */ /* 0x000fe20000766670 */
[----:B------:R-:W-:Y:S01]  /*8160*/  BSSY B1, `(.L_x_399) ;  /* 0x000010f000017945 */ /* 0x000fe20003800000 */
[----:B0-----:R-:W-:-:S11]  /*8170*/  IMAD.IADD R135, R134, 0x1, -R35 ;  /* 0x0000000186877824 */ /* 0x001fd600078e0a23 */
[----:B------:R-:W-:Y:S05]  /*8180*/  @P3 BRA `(.L_x_400) ;  /* 0x0000001000303947 */ /* 0x000fea0003800000 */
[----:B------:R-:W3:Y:S04]  /*8190*/  LDL R80, [R1+0x10] ;  /* 0x0000100001507983 */ /* 0x000ee80000100800 */
[----:B------:R-:W4:Y:S01]  /*81a0*/  LDL R82, [R1+0x60] ;  /* 0x0000600001527983 */ /* 0x000f220000100800 */
[C---:B------:R-:W-:Y:S01]  /*81b0*/  IMAD.SHL.U32 R83, R23.reuse, 0x80, RZ ;  /* 0x0000008017537824 */ /* 0x040fe200078e00ff */
[----:B------:R-:W-:Y:S01]  /*81c0*/  BSSY B2, `(.L_x_401) ;  /* 0x00000f6000027945 */ /* 0x000fe20003800000 */
[----:B------:R-:W-:-:S03]  /*81d0*/  IMAD.SHL.U32 R84, R23, 0x80, RZ ;  /* 0x0000008017547824 */ /* 0x000fc600078e00ff */
[----:B------:R-:W-:Y:S02]  /*81e0*/  LOP3.LUT R83, R83, 0x380, RZ, 0xc0, !PT ;  /* 0x0000038053537812 */ /* 0x000fe400078ec0ff */
[----:B------:R-:W-:Y:S02]  /*81f0*/  LOP3.LUT R84, R84, 0x380, RZ, 0xc0, !PT ;  /* 0x0000038054547812 */ /* 0x000fe400078ec0ff */
[----:B------:R-:W-:Y:S02]  /*8200*/  SHF.R.U32.HI R83, RZ, 0x3, R83 ;  /* 0x00000003ff537819 */ /* 0x000fe40000011653 */
[----:B---3--:R-:W-:-:S04]  /*8210*/  LOP3.LUT P4, RZ, R80, 0x2, RZ, 0xc0, !PT ;  /* 0x0000000250ff7812 */ /* 0x008fc8000788c0ff */
[----:B------:R-:W-:-:S04]  /*8220*/  SEL R80, R35, R135, !P4 ;  /* 0x0000008723507207 */ /* 0x000fc80006000000 */
[----:B------:R-:W-:-:S04]  /*8230*/  SHF.R.S32.HI R81, RZ, 0x1f, R80 ;  /* 0x0000001fff517819 */ /* 0x000fc80000011450 */
[----:B------:R-:W-:-:S04]  /*8240*/  LEA.HI R81, R81, R80, RZ, 0x5 ;  /* 0x0000005051517211 */ /* 0x000fc800078f28ff */
[----:B------:R-:W-:-:S04]  /*8250*/  LEA.HI.SX32 R148, R81, R108, 0x1b ;  /* 0x0000006c51947211 */ /* 0x000fc800078fdaff */
[----:B------:R-:W-:-:S04]  /*8260*/  SHF.R.S32.HI R80, RZ, 0x1f, R148 ;  /* 0x0000001fff507819 */ /* 0x000fc80000011494 */
[----:B------:R-:W-:Y:S02]  /*8270*/  LEA.HI R80, R80, R148, RZ, 0x3 ;  /* 0x0000009450507211 */ /* 0x000fe400078f18ff */
[----:B------:R-:W-:-:S03]  /*8280*/  SHF.L.U32 R148, R148, 0x4, RZ ;  /* 0x0000000494947819 */ /* 0x000fc600000006ff */
[----:B------:R-:W-:Y:S01]  /*8290*/  IMAD.SHL.U32 R80, R80, 0x800, RZ ;  /* 0x0000080050507824 */ /* 0x000fe200078e00ff */
[----:B------:R-:W-:-:S04]  /*82a0*/  LOP3.LUT R81, R84, 0x70, R148, 0xf8, !PT ;  /* 0x0000007054517812 */ /* 0x000fc800078ef894 */
[----:B------:R-:W-:Y:S02]  /*82b0*/  LOP3.LUT R81, R81, R83, RZ, 0x3c, !PT ;  /* 0x0000005351517212 */ /* 0x000fe400078e3cff */
[----:B------:R-:W-:-:S04]  /*82c0*/  LOP3.LUT R80, R80, 0xffffc000, RZ, 0xc0, !PT ;  /* 0xffffc00050507812 */ /* 0x000fc800078ec0ff */
[----:B----4-:R-:W-:-:S05]  /*82d0*/  IADD3 R80, R81, R80, R82 ;  /* 0x0000005051507210 */ /* 0x010fca0007ffe052 */
[C---:B------:R-:W-:Y:S02]  /*82e0*/  IMAD R84, R232.reuse, 0x8000, R80 ;  /* 0x00008000e8547824 */ /* 0x040fe400078e0250 */
[----:B------:R-:W-:-:S03]  /*82f0*/  IMAD R80, R232, 0x8000, R31 ;  /* 0x00008000e8507824 */ /* 0x000fc600078e021f */
[C---:B------:R-:W-:Y:S01]  /*8300*/  IADD3 R84, R22.reuse, R84, RZ ;  /* 0x0000005416547210 */ /* 0x040fe20007ffe0ff */
[----:B------:R-:W-:-:S05]  /*8310*/  IMAD.IADD R80, R22, 0x1, R80 ;  /* 0x0000000116507824 */ /* 0x000fca00078e0250 */
[----:B------:R-:W0:Y:S04]  /*8320*/  LDS.128 R84, [R84+0x28400] ;  /* 0x0284000054547984 */ /* 0x000e280000000c00 */
[----:B------:R-:W3:Y:S01]  /*8330*/  LDS.128 R80, [R80+0x28400] ;  /* 0x0284000050507984 */ /* 0x000ee20000000c00 */
[----:B------:R-:W-:Y:S05]  /*8340*/  @P2 BRA `(.L_x_402) ;  /* 0x0000000c00742947 */ /* 0x000fea0003800000 */
[----:B------:R-:W-:Y:S02]  /*8350*/  SHF.R.U32.HI R52, RZ, 0x8, R49 ;  /* 0x00000008ff347819 */ /* 0x000fe40000011631 */
[----:B------:R-:W-:Y:S02]  /*8360*/  SHF.R.U32.HI R153, RZ, 0x8, R53 ;  /* 0x00000008ff997819 */ /* 0x000fe40000011635 */
[----:B------:R-:W-:Y:S01]  /*8370*/  SHF.R.U32.HI R151, RZ, 0x18, R49 ;  /* 0x00000018ff977819 */ /* 0x000fe20000011631 */
[----:B------:R-:W-:Y:S01]  /*8380*/  IMAD.SHL.U32 R52, R52, 0x100, RZ ;  /* 0x0000010034347824 */ /* 0x000fe200078e00ff */
[----:B------:R-:W-:Y:S01]  /*8390*/  LOP3.LUT R50, R49, 0xff, RZ, 0xc0, !PT ;  /* 0x000000ff31327812 */ /* 0x000fe200078ec0ff */
[----:B------:R-:W-:Y:S01]  /*83a0*/  IMAD.SHL.U32 R153, R153, 0x100, RZ ;  /* 0x0000010099997824 */ /* 0x000fe200078e00ff */
[----:B------:R-:W-:Y:S02]  /*83b0*/  SHF.R.U32.HI R149, RZ, 0x8, R51 ;  /* 0x00000008ff957819 */ /* 0x000fe40000011633 */
[----:B------:R-:W-:-:S02]  /*83c0*/  SHF.R.U32.HI R154, RZ, 0x18, R53 ;  /* 0x00000018ff9a7819 */ /* 0x000fc40000011635 */
[----:B------:R-:W-:Y:S01]  /*83d0*/  LOP3.LUT R155, R53, 0xff, RZ, 0xc0, !PT ;  /* 0x000000ff359b7812 */ /* 0x000fe200078ec0ff */
[----:B------:R-:W-:Y:S01]  /*83e0*/  IMAD.SHL.U32 R149, R149, 0x100, RZ ;  /* 0x0000010095957824 */ /* 0x000fe200078e00ff */
[----:B------:R-:W-:Y:S02]  /*83f0*/  SHF.R.U32.HI R48, RZ, 0x10, R49 ;  /* 0x00000010ff307819 */ /* 0x000fe40000011631 */
[--C-:B------:R-:W-:Y:S02]  /*8400*/  SHF.R.U32.HI R150, RZ, 0x18, R51.reuse ;  /* 0x00000018ff967819 */ /* 0x100fe40000011633 */
[----:B------:R-:W-:Y:S01]  /*8410*/  LOP3.LUT R54, R51, 0xff, RZ, 0xc0, !PT ;  /* 0x000000ff33367812 */ /* 0x000fe200078ec0ff */
[----:B------:R-:W-:Y:S01]  /*8420*/  IMAD.U32 R48, R48, 0x10000, RZ ;  /* 0x0001000030307824 */ /* 0x000fe200078e00ff */
[----:B------:R-:W-:Y:S02]  /*8430*/  PRMT R151, R151, 0x654, R50 ;  /* 0x0000065497977816 */ /* 0x000fe40000000032 */
[----:B------:R-:W-:-:S02]  /*8440*/  SHF.R.U32.HI R49, RZ, 0x10, R51 ;  /* 0x00000010ff317819 */ /* 0x000fc40000011633 */
[----:B------:R-:W-:Y:S02]  /*8450*/  SHF.R.U32.HI R53, RZ, 0x10, R53 ;  /* 0x00000010ff357819 */ /* 0x000fe40000011635 */
[----:B------:R-:W-:Y:S01]  /*8460*/  PRMT R154, R154, 0x654, R155 ;  /* 0x000006549a9a7816 */ /* 0x000fe2000000009b */
[----:B------:R-:W-:Y:S01]  /*8470*/  IMAD.U32 R49, R49, 0x10000, RZ ;  /* 0x0001000031317824 */ /* 0x000fe200078e00ff */
[--C-:B------:R-:W-:Y:S02]  /*8480*/  SHF.R.U32.HI R156, RZ, 0x18, R55.reuse ;  /* 0x00000018ff9c7819 */ /* 0x100fe40000011637 */
[----:B------:R-:W-:Y:S02]  /*8490*/  LOP3.LUT R157, R55, 0xff, RZ, 0xc0, !PT ;  /* 0x000000ff379d7812 */ /* 0x000fe400078ec0ff */
[--C-:B------:R-:W-:Y:S02]  /*84a0*/  SHF.R.U32.HI R50, RZ, 0x8, R55.reuse ;  /* 0x00000008ff327819 */ /* 0x100fe40000011637 */
[----:B------:R-:W-:-:S02]  /*84b0*/  SHF.R.U32.HI R51, RZ, 0x10, R55 ;  /* 0x00000010ff337819 */ /* 0x000fc40000011637 */
[----:B------:R-:W-:Y:S01]  /*84c0*/  PRMT R55, R150, 0x654, R54 ;  /* 0x0000065496377816 */ /* 0x000fe20000000036 */
[----:B------:R-:W-:Y:S01]  /*84d0*/  IMAD.SHL.U32 R50, R50, 0x100, RZ ;  /* 0x0000010032327824 */ /* 0x000fe200078e00ff */
[----:B------:R-:W-:Y:S01]  /*84e0*/  LOP3.LUT R52, R151, 0xff00, R52, 0xf8, !PT ;  /* 0x0000ff0097347812 */ /* 0x000fe200078ef834 */
[----:B------:R-:W-:Y:S01]  /*84f0*/  IMAD.U32 R51, R51, 0x10000, RZ ;  /* 0x0001000033337824 */ /* 0x000fe200078e00ff */
[----:B------:R-:W-:Y:S02]  /*8500*/  LOP3.LUT R153, R154, 0xff00, R153, 0xf8, !PT ;  /* 0x0000ff009a997812 */ /* 0x000fe400078ef899 */
[----:B------:R-:W-:Y:S02]  /*8510*/  SHF.L.U32 R53, R53, 0x10, RZ ;  /* 0x0000001035357819 */ /* 0x000fe400000006ff */
[----:B------:R-:W-:Y:S02]  /*8520*/  LOP3.LUT R55, R55, 0xff00, R149, 0xf8, !PT ;  /* 0x0000ff0037377812 */ /* 0x000fe400078ef895 */
[----:B------:R-:W-:-:S02]  /*8530*/  LOP3.LUT R149, R52, 0xff0000, R48, 0xf8, !PT ;  /* 0x00ff000034957812 */ /* 0x000fc400078ef830 */
[----:B------:R-:W-:Y:S02]  /*8540*/  LOP3.LUT R48, R153, 0xff0000, R53, 0xf8, !PT ;  /* 0x00ff000099307812 */ /* 0x000fe400078ef835 */
[----:B0-----:R-:W-:Y:S02]  /*8550*/  F2FP.F16.E4M3.UNPACK_B R150, R85 ;  /* 0x00000055ff96723e */ /* 0x001fe400020006ff */
[----:B------:R-:W-:Y:S02]  /*8560*/  F2FP.F16.E4M3.UNPACK_B R153, R48 ;  /* 0x00000030ff99723e */ /* 0x000fe400020006ff */
[----:B---3--:R-:W-:Y:S01]  /*8570*/  F2FP.F16.E4M3.UNPACK_B R52, R81 ;  /* 0x00000051ff34723e */ /* 0x008fe200020006ff */
[----:B------:R-:W-:Y:S01]  /*8580*/  HADD2.F32 R53, -RZ, R150.H0_H0 ;  /* 0x20000096ff357230 */ /* 0x000fe20000004100 */
[----:B------:R-:W-:Y:S01]  /*8590*/  PRMT R54, R156, 0x654, R157 ;  /* 0x000006549c367816 */ /* 0x000fe2000000009d */
[--C-:B------:R-:W-:Y:S01]  /*85a0*/  HADD2.F32 R156, -RZ, R153.reuse.H0_H0 ;  /* 0x20000099ff9c7230 */ /* 0x100fe20000004100 */
[----:B------:R-:W-:Y:S01]  /*85b0*/  F2FP.F16.E4M3.UNPACK_B R154, R149 ;  /* 0x00000095ff9a723e */ /* 0x000fe200020006ff */
[----:B------:R-:W-:Y:S01]  /*85c0*/  HADD2.F32 R151, -RZ, R52.H0_H0 ;  /* 0x20000034ff977230 */ /* 0x000fe20000004100 */
[----:B------:R-:W-:Y:S01]  /*85d0*/  F2FP.F16.E4M3.UNPACK_B R85, R85.H1 ;  /* 0x00000055ff55723e */ /* 0x000fe200030006ff */
[----:B------:R-:W-:-:S02]  /*85e0*/  HADD2.F32 R153, -RZ, R153.H1_H1 ;  /* 0x30000099ff997230 */ /* 0x000fc40000004100 */
[-C--:B------:R-:W-:Y:S01]  /*85f0*/  FMUL.FTZ R157, R53, R156.reuse ;  /* 0x0000009c359d7220 */ /* 0x080fe20000410000 */
[----:B------:R-:W-:Y:S02]  /*8600*/  HADD2.F32 R155, -RZ, R154.H0_H0 ;  /* 0x2000009aff9b7230 */ /* 0x000fe40000004100 */
[C---:B------:R-:W-:Y:S01]  /*8610*/  FMUL.FTZ R156, R151.reuse, R156 ;  /* 0x0000009c979c7220 */ /* 0x040fe20000410000 */
[----:B------:R-:W-:Y:S01]  /*8620*/  HADD2.F32 R52, -RZ, R52.H1_H1 ;  /* 0x30000034ff347230 */ /* 0x000fe20000004100 */
[----:B------:R-:W-:Y:S01]  /*8630*/  F2FP.F16.E4M3.UNPACK_B R149, R149.H1 ;  /* 0x00000095ff95723e */ /* 0x000fe200030006ff */
[----:B------:R-:W-:Y:S02]  /*8640*/  HADD2.F32 R154, -RZ, R154.H1_H1 ;  /* 0x3000009aff9a7230 */ /* 0x000fe40000004100 */
[-C--:B------:R-:W-:Y:S01]  /*8650*/  FFMA.FTZ R151, R151, R155.reuse, -R157 ;  /* 0x0000009b97977223 */ /* 0x080fe2000001089d */
[----:B------:R-:W-:Y:S01]  /*8660*/  FFMA.FTZ R53, R53, R155, R156 ;  /* 0x0000009b35357223 */ /* 0x000fe2000001009c */
[----:B------:R-:W-:Y:S01]  /*8670*/  HADD2.F32 R155, -RZ, R150.H1_H1 ;  /* 0x30000096ff9b7230 */ /* 0x000fe20000004100 */
[----:B------:R-:W-:Y:S01]  /*8680*/  LOP3.LUT R54, R54, 0xff00, R50, 0xf8, !PT ;  /* 0x0000ff0036367812 */ /* 0x000fe200078ef832 */
[----:B------:R-:W-:-:S03]  /*8690*/  IMAD.MOV.U32 R50, RZ, RZ, R87 ;  /* 0x000000ffff327224 */ /* 0x000fc600078e0057 */
[-C--:B------:R-:W-:Y:S01]  /*86a0*/  FMUL.FTZ R150, R155, R153.reuse ;  /* 0x000000999b967220 */ /* 0x080fe20000410000 */
[----:B------:R-:W-:-:S03]  /*86b0*/  FMUL.FTZ R153, R52, R153 ;  /* 0x0000009934997220 */ /* 0x000fc60000410000 */
[-C--:B------:R-:W-:Y:S01]  /*86c0*/  FFMA.FTZ R150, R52, R154.reuse, -R150 ;  /* 0x0000009a34967223 */ /* 0x080fe20000010896 */
[----:B------:R-:W-:Y:S01]  /*86d0*/  FFMA.FTZ R52, R155, R154, R153 ;  /* 0x0000009a9b347223 */ /* 0x000fe20000010099 */
[----:B------:R-:W-:Y:S01]  /*86e0*/  F2FP.F16.E4M3.UNPACK_B R153, R48.H1 ;  /* 0x00000030ff99723e */ /* 0x000fe200030006ff */
[----:B------:R-:W-:Y:S01]  /*86f0*/  HADD2.F32 R48, -RZ, R85.H0_H0 ;  /* 0x20000055ff307230 */ /* 0x000fe20000004100 */
[----:B------:R-:W-:Y:S01]  /*8700*/  F2FP.F16.E4M3.UNPACK_B R154, R81.H1 ;  /* 0x00000051ff9a723e */ /* 0x000fe200030006ff */
[----:B------:R-:W-:Y:S02]  /*8710*/  HADD2.F32 R155, -RZ, R149.H0_H0 ;  /* 0x20000095ff9b7230 */ /* 0x000fe40000004100 */
[----:B------:R-:W-:Y:S02]  /*8720*/  HADD2.F32 R156, -RZ, R153.H0_H0 ;  /* 0x20000099ff9c7230 */ /* 0x000fe40000004100 */
[----:B------:R-:W-:Y:S02]  /*8730*/  HADD2.F32 R81, -RZ, R154.H0_H0 ;  /* 0x2000009aff517230 */ /* 0x000fe40000004100 */
[----:B------:R-:W-:-:S02]  /*8740*/  HADD2.F32 R85, -RZ, R85.H1_H1 ;  /* 0x30000055ff557230 */ /* 0x000fc40000004100 */
[CC--:B------:R-:W-:Y:S01]  /*8750*/  FMUL.FTZ R157, R48.reuse, R156.reuse ;  /* 0x0000009c309d7220 */ /* 0x0c0fe20000410000 */
[----:B------:R-:W-:Y:S02]  /*8760*/  HADD2.F32 R153, -RZ, R153.H1_H1 ;  /* 0x30000099ff997230 */ /* 0x000fe40000004100 */
[C---:B------:R-:W-:Y:S01]  /*8770*/  FMUL.FTZ R156, R81.reuse, R156 ;  /* 0x0000009c519c7220 */ /* 0x040fe20000410000 */
[----:B------:R-:W-:Y:S02]  /*8780*/  HADD2.F32 R154, -RZ, R154.H1_H1 ;  /* 0x3000009aff9a7230 */ /* 0x000fe40000004100 */
[-C--:B------:R-:W-:Y:S01]  /*8790*/  FFMA.FTZ R81, R81, R155.reuse, -R157 ;  /* 0x0000009b51517223 */ /* 0x080fe2000001089d */
[----:B------:R-:W-:Y:S02]  /*87a0*/  HADD2.F32 R149, -RZ, R149.H1_H1 ;  /* 0x30000095ff957230 */ /* 0x000fe40000004100 */
[----:B------:R-:W-:Y:S01]  /*87b0*/  FFMA.FTZ R48, R48, R155, R156 ;  /* 0x0000009b30307223 */ /* 0x000fe2000001009c */
[-C--:B------:R-:W-:Y:S01]  /*87c0*/  FMUL.FTZ R155, R85, R153.reuse ;  /* 0x00000099559b7220 */ /* 0x080fe20000410000 */
[----:B------:R-:W-:-:S03]  /*87d0*/  FMUL.FTZ R156, R154, R153 ;  /* 0x000000999a9c7220 */ /* 0x000fc60000410000 */
[-C--:B------:R-:W-:Y:S01]  /*87e0*/  FFMA.FTZ R153, R154, R149.reuse, -R155 ;  /* 0x000000959a997223 */ /* 0x080fe2000001089b */
[----:B------:R-:W-:Y:S01]  /*87f0*/  FFMA.FTZ R149, R85, R149, R156 ;  /* 0x0000009555957223 */ /* 0x000fe2000001009c */
[----:B------:R-:W-:Y:S02]  /*8800*/  LOP3.LUT R85, R55, 0xff0000, R49, 0xf8, !PT ;  /* 0x00ff000037557812 */ /* 0x000fe400078ef831 */
[----:B------:R-:W-:Y:S02]  /*8810*/  LOP3.LUT R49, R54, 0xff0000, R51, 0xf8, !PT ;  /* 0x00ff000036317812 */ /* 0x000fe400078ef833 */
[-C--:B------:R-:W-:Y:S02]  /*8820*/  F2FP.F16.E4M3.UNPACK_B R51, R50.reuse ;  /* 0x00000032ff33723e */ /* 0x080fe400020006ff */
[----:B------:R-:W-:Y:S02]  /*8830*/  F2FP.F16.E4M3.UNPACK_B R87, R49 ;  /* 0x00000031ff57723e */ /* 0x000fe400020006ff */
[----:B------:R-:W-:Y:S01]  /*8840*/  F2FP.F16.E4M3.UNPACK_B R54, R83 ;  /* 0x00000053ff36723e */ /* 0x000fe200020006ff */
[----:B------:R-:W-:Y:S01]  /*8850*/  HADD2.F32 R155, -RZ, R51.H0_H0 ;  /* 0x20000033ff9b7230 */ /* 0x000fe20000004100 */
[----:B------:R-:W-:Y:S01]  /*8860*/  F2FP.F16.E4M3.UNPACK_B R154, R85 ;  /* 0x00000055ff9a723e */ /* 0x000fe200020006ff */
[----:B------:R-:W-:Y:S01]  /*8870*/  HADD2.F32 R55, -RZ, R87.H0_H0 ;  /* 0x20000057ff377230 */ /* 0x000fe20000004100 */
[----:B------:R-:W-:Y:S01]  /*8880*/  F2FP.F16.E4M3.UNPACK_B R50, R50.H1 ;  /* 0x00000032ff32723e */ /* 0x000fe200030006ff */
[----:B------:R-:W-:Y:S01]  /*8890*/  HADD2.F32 R157, -RZ, R54.H0_H0 ;  /* 0x20000036ff9d7230 */ /* 0x000fe20000004100 */
[----:B------:R-:W-:Y:S01]  /*88a0*/  F2FP.F16.E4M3.UNPACK_B R49, R49.H1 ;  /* 0x00000031ff31723e */ /* 0x000fe200030006ff */
[----:B------:R-:W-:-:S02]  /*88b0*/  HADD2.F32 R156, -RZ, R154.H0_H0 ;  /* 0x2000009aff9c7230 */ /* 0x000fc40000004100 */
[-C--:B------:R-:W-:Y:S01]  /*88c0*/  FMUL.FTZ R158, R155, R55.reuse ;  /* 0x000000379b9e7220 */ /* 0x080fe20000410000 */
[----:B------:R-:W-:Y:S02]  /*88d0*/  HADD2.F32 R51, -RZ, R51.H1_H1 ;  /* 0x30000033ff337230 */ /* 0x000fe40000004100 */
[C---:B------:R-:W-:Y:S01]  /*88e0*/  FMUL.FTZ R55, R157.reuse, R55 ;  /* 0x000000379d377220 */ /* 0x040fe20000410000 */
[----:B------:R-:W-:Y:S02]  /*88f0*/  HADD2.F32 R87, -RZ, R87.H1_H1 ;  /* 0x30000057ff577230 */ /* 0x000fe40000004100 */
[-C--:B------:R-:W-:Y:S01]  /*8900*/  FFMA.FTZ R158, R157, R156.reuse, -R158 ;  /* 0x0000009c9d9e7223 */ /* 0x080fe2000001089e */
[----:B------:R-:W-:Y:S02]  /*8910*/  HADD2.F32 R154, -RZ, R154.H1_H1 ;  /* 0x3000009aff9a7230 */ /* 0x000fe40000004100 */
[----:B------:R-:W-:Y:S01]  /*8920*/  FFMA.FTZ R155, R155, R156, R55 ;  /* 0x0000009c9b9b7223 */ /* 0x000fe20000010037 */
[----:B------:R-:W-:-:S02]  /*8930*/  HADD2.F32 R55, -RZ, R54.H1_H1 ;  /* 0x30000036ff377230 */ /* 0x000fc40000004100 */
[----:B------:R-:W-:Y:S01]  /*8940*/  FMUL.FTZ R54, R51, R87 ;  /* 0x0000005733367220 */ /* 0x000fe20000410000 */
[----:B------:R-:W-:Y:S01]  /*8950*/  F2FP.F16.E4M3.UNPACK_B R85, R85.H1 ;  /* 0x00000055ff55723e */ /* 0x000fe200030006ff */
[----:B------:R-:W-:Y:S01]  /*8960*/  HADD2.F32 R156, -RZ, R49.H0_H0 ;  /* 0x20000031ff9c7230 */ /* 0x000fe20000004100 */
[----:B------:R-:W-:Y:S01]  /*8970*/  F2FP.SATFINITE.E4M3.F32.PACK_AB_MERGE_C R81, R153, R81, RZ ;  /* 0x000000519951723e */ /* 0x000fe200048070ff */
[CC--:B------:R-:W-:Y:S01]  /*8980*/  FFMA.FTZ R54, R55.reuse, R154.reuse, -R54 ;  /* 0x0000009a37367223 */ /* 0x0c0fe20000010836 */
[----:B------:R-:W-:Y:S01]  /*8990*/  FMUL.FTZ R55, R55, R87 ;  /* 0x0000005737377220 */ /* 0x000fe20000410000 */
[----:B------:R-:W-:Y:S01]  /*89a0*/  HADD2.F32 R87, -RZ, R85.H0_H0 ;  /* 0x20000055ff577230 */ /* 0x000fe20000004100 */
[----:B------:R-:W-:Y:S01]  /*89b0*/  F2FP.SATFINITE.E4M3.F32.PACK_AB_MERGE_C R150, R150, R151, R81 ;  /* 0x000000979696723e */ /* 0x000fe20004807051 */
[----:B------:R-:W-:Y:S02]  /*89c0*/  HADD2.F32 R49, -RZ, R49.H1_H1 ;  /* 0x30000031ff317230 */ /* 0x000fe40000004100 */
[----:B------:R-:W-:Y:S01]  /*89d0*/  FFMA.FTZ R51, R51, R154, R55 ;  /* 0x0000009a33337223 */ /* 0x000fe20000010037 */
[----:B------:R-:W-:Y:S01]  /*89e0*/  F2FP.F16.E4M3.UNPACK_B R55, R83.H1 ;  /* 0x00000053ff37723e */ /* 0x000fe200030006ff */
[--C-:B------:R-:W-:Y:S01]  /*89f0*/  HADD2.F32 R83, -RZ, R50.reuse.H0_H0 ;  /* 0x20000032ff537230 */ /* 0x100fe20000004100 */
[----:B------:R-:W-:Y:S01]  /*8a00*/  F2FP.F16.E4M3.UNPACK_B R81, R84.H1 ;  /* 0x00000054ff51723e */ /* 0x000fe200030006ff */
[----:B------:R-:W-:Y:S01]  /*8a10*/  HADD2.F32 R50, -RZ, R50.H1_H1 ;  /* 0x30000032ff327230 */ /* 0x000fe20000004100 */
[----:B------:R-:W-:Y:S01]  /*8a20*/  F2FP.SATFINITE.E4M3.F32.PACK_AB_MERGE_C R48, R149, R48, RZ ;  /* 0x000000309530723e */ /* 0x000fe200048070ff */
[----:B------:R-:W-:-:S02]  /*8a30*/  HADD2.F32 R154, -RZ, R55.H0_H0 ;  /* 0x20000037ff9a7230 */ /* 0x000fc40000004100 */
[----:B------:R-:W-:Y:S01]  /*8a40*/  FMUL.FTZ R157, R83, R156 ;  /* 0x0000009c539d7220 */ /* 0x000fe20000410000 */
[----:B------:R-:W-:Y:S01]  /*8a50*/  HADD2.F32 R55, -RZ, R55.H1_H1 ;  /* 0x30000037ff377230 */ /* 0x000fe20000004100 */
[----:B------:R-:W-:Y:S01]  /*8a60*/  F2FP.F16.E4M3.UNPACK_B R84, R84 ;  /* 0x00000054ff54723e */ /* 0x000fe200020006ff */
[----:B------:R-:W-:Y:S02]  /*8a70*/  HADD2.F32 R85, -RZ, R85.H1_H1 ;  /* 0x30000055ff557230 */ /* 0x000fe40000004100 */
[C---:B------:R-:W-:Y:S01]  /*8a80*/  FFMA.FTZ R157, R154.reuse, R87, -R157 ;  /* 0x000000579a9d7223 */ /* 0x040fe2000001089d */
[----:B------:R-:W-:Y:S01]  /*8a90*/  FMUL.FTZ R154, R154, R156 ;  /* 0x0000009c9a9a7220 */ /* 0x000fe20000410000 */
[----:B------:R-:W-:-:S03]  /*8aa0*/  F2FP.SATFINITE.E4M3.F32.PACK_AB_MERGE_C R48, R52, R53, R48 ;  /* 0x000000353430723e */ /* 0x000fc60004807030 */
[----:B------:R-:W-:Y:S01]  /*8ab0*/  FFMA.FTZ R154, R83, R87, R154 ;  /* 0x00000057539a7223 */ /* 0x000fe2000001009a */
[CC--:B------:R-:W-:Y:S01]  /*8ac0*/  FMUL.FTZ R83, R50.reuse, R49.reuse ;  /* 0x0000003132537220 */ /* 0x0c0fe20000410000 */
[C---:B------:R-:W-:Y:S01]  /*8ad0*/  FMUL.FTZ R49, R55.reuse, R49 ;  /* 0x0000003137317220 */ /* 0x040fe20000410000 */
[----:B------:R-:W-:Y:S02]  /*8ae0*/  F2FP.F16.E4M3.UNPACK_B R87, R144.H1 ;  /* 0x00000090ff57723e */ /* 0x000fe400030006ff */
[-C--:B------:R-:W-:Y:S01]  /*8af0*/  FFMA.FTZ R83, R55, R85.reuse, -R83 ;  /* 0x0000005537537223 */ /* 0x080fe20000010853 */
[----:B------:R-:W-:Y:S01]  /*8b00*/  FFMA.FTZ R50, R50, R85, R49 ;  /* 0x0000005532327223 */ /* 0x000fe20000010031 */
[----:B------:R-:W-:Y:S01]  /*8b10*/  MOV R49, R80 ;  /* 0x0000005000317202 */ /* 0x000fe20000000f00 */
[----:B------:R-:W-:Y:S01]  /*8b20*/  HADD2.F32 R85, -RZ, R81.H0_H0 ;  /* 0x20000051ff557230 */ /* 0x000fe20000004100 */
[----:B------:R-:W-:Y:S01]  /*8b30*/  F2FP.F16.E4M3.UNPACK_B R55, R145.H1 ;  /* 0x00000091ff37723e */ /* 0x000fe200030006ff */
[----:B------:R-:W-:Y:S01]  /*8b40*/  HADD2.F32 R151, -RZ, R87.H0_H0 ;  /* 0x20000057ff977230 */ /* 0x000fe20000004100 */
[----:B------:R-:W-:Y:S01]  /*8b50*/  F2FP.F16.E4M3.UNPACK_B R80, R49.H1 ;  /* 0x00000031ff50723e */ /* 0x000fe200030006ff */
[----:B------:R-:W-:Y:S01]  /*8b60*/  HADD2.F32 R81, -RZ, R81.H1_H1 ;  /* 0x30000051ff517230 */ /* 0x000fe20000004100 */
[----:B------:R-:W-:Y:S01]  /*8b70*/  F2FP.F16.E4M3.UNPACK_B R145, R145 ;  /* 0x00000091ff91723e */ /* 0x000fe200020006ff */
[--C-:B------:R-:W-:Y:S01]  /*8b80*/  HADD2.F32 R156, -RZ, R55.reuse.H0_H0 ;  /* 0x20000037ff9c7230 */ /* 0x100fe20000004100 */
[----:B------:R-:W-:Y:S01]  /*8b90*/  F2FP.F16.E4M3.UNPACK_B R49, R49 ;  /* 0x00000031ff31723e */ /* 0x000fe200020006ff */
        /* <DEDUP_REMOVED lines=8> */
[----:B------:R-:W-:Y:S01]  /*8c20*/  F2FP.SATFINITE.E4M3.F32.PACK_AB_MERGE_C R83, R83, R157, RZ ;  /* 0x0000009d5353723e */ /* 0x000fe200048070ff */
[----:B------:R-:W-:Y:S01]  /*8c30*/  FFMA.FTZ R156, R85, R151, R156 ;  /* 0x00000097559c7223 */ /* 0x000fe2000001009c */
[CC--:B------:R-:W-:Y:S01]  /*8c40*/  FMUL.FTZ R85, R81.reuse, R55.reuse ;  /* 0x0000003751557220 */ /* 0x0c0fe20000410000 */
[----:B------:R-:W-:Y:S01]  /*8c50*/  FMUL.FTZ R55, R80, R55 ;  /* 0x0000003750377220 */ /* 0x000fe20000410000 */
[----:B------:R-:W-:Y:S01]  /*8c60*/  HADD2.F32 R151, -RZ, R145.H0_H0 ;  /* 0x20000091ff977230 */ /* 0x000fe20000004100 */
[----:B------:R-:W-:Y:S01]  /*8c70*/  F2FP.SATFINITE.E4M3.F32.PACK_AB_MERGE_C R50, R50, R154, RZ ;  /* 0x0000009a3232723e */ /* 0x000fe200048070ff */
[-C--:B------:R-:W-:Y:S01]  /*8c80*/  FFMA.FTZ R80, R80, R87.reuse, -R85 ;  /* 0x0000005750507223 */ /* 0x080fe20000010855 */
[----:B------:R-:W-:Y:S01]  /*8c90*/  FFMA.FTZ R55, R81, R87, R55 ;  /* 0x0000005751377223 */ /* 0x000fe20000010037 */
[----:B------:R-:W-:Y:S01]  /*8ca0*/  HADD2.F32 R81, -RZ, R84.H0_H0 ;  /* 0x20000054ff517230 */ /* 0x000fe20000004100 */
[----:B------:R-:W-:Y:S01]  /*8cb0*/  F2FP.SATFINITE.E4M3.F32.PACK_AB_MERGE_C R50, R51, R155, R50 ;  /* 0x0000009b3332723e */ /* 0x000fe20004807032 */
[----:B------:R-:W-:Y:S01]  /*8cc0*/  HADD2.F32 R87, -RZ, R49.H0_H0 ;  /* 0x20000031ff577230 */ /* 0x000fe20000004100 */
[----:B------:R-:W-:Y:S01]  /*8cd0*/  F2FP.SATFINITE.E4M3.F32.PACK_AB_MERGE_C R80, R80, R153, RZ ;  /* 0x000000995050723e */ /* 0x000fe200048070ff */
        /* <DEDUP_REMOVED lines=9> */
[C---:B------:R-:W-:Y:S01]  /*8d70*/  FMUL.FTZ R81, R84.reuse, R145 ;  /* 0x0000009154517220 */ /* 0x040fe20000410000 */
[----:B------:R-:W-:Y:S01]  /*8d80*/  F2FP.F16.E4M3.UNPACK_B R87, R147.H1 ;  /* 0x00000093ff57723e */ /* 0x000fe200030006ff */
[C---:B------:R-:W-:Y:S01]  /*8d90*/  FMUL.FTZ R145, R49.reuse, R145 ;  /* 0x0000009131917220 */ /* 0x040fe20000410000 */
[----:B------:R-:W-:Y:S01]  /*8da0*/  F2FP.F16.E4M3.UNPACK_B R147, R147 ;  /* 0x00000093ff93723e */ /* 0x000fe200020006ff */
[----:B------:R-:W-:Y:S01]  /*8db0*/  FFMA.FTZ R81, R49, R144, -R81 ;  /* 0x0000009031517223 */ /* 0x000fe20000010851 */
[----:B------:R-:W-:Y:S01]  /*8dc0*/  F2FP.SATFINITE.E4M3.F32.PACK_AB_MERGE_C R55, R55, R156, RZ ;  /* 0x0000009c3737723e */ /* 0x000fe200048070ff */
[----:B------:R-:W-:Y:S01]  /*8dd0*/  FFMA.FTZ R49, R84, R144, R145 ;  /* 0x0000009054317223 */ /* 0x000fe20000010091 */
[----:B------:R-:W-:Y:S01]  /*8de0*/  F2FP.F16.E4M3.UNPACK_B R84, R86.H1 ;  /* 0x00000056ff54723e */ /* 0x000fe200030006ff */
[--C-:B------:R-:W-:Y:S01]  /*8df0*/  HADD2.F32 R145, -RZ, R87.reuse.H0_H0 ;  /* 0x20000057ff917230 */ /* 0x100fe20000004100 */
[----:B------:R-:W-:Y:S01]  /*8e00*/  F2FP.SATFINITE.E4M3.F32.PACK_AB_MERGE_C R149, R81, R149, R80 ;  /* 0x000000955195723e */ /* 0x000fe20004807050 */
[----:B------:R-:W-:Y:S01]  /*8e10*/  HADD2.F32 R87, -RZ, R87.H1_H1 ;  /* 0x30000057ff577230 */ /* 0x000fe20000004100 */
[----:B------:R-:W-:Y:S01]  /*8e20*/  F2FP.F16.E4M3.UNPACK_B R80, R146.H1 ;  /* 0x00000092ff50723e */ /* 0x000fe200030006ff */
[--C-:B------:R-:W-:Y:S01]  /*8e30*/  HADD2.F32 R85, -RZ, R84.reuse.H0_H0 ;  /* 0x20000054ff557230 */ /* 0x100fe20000004100 */
        /* <DEDUP_REMOVED lines=11> */
[----:B------:R-:W-:Y:S01]  /*8ef0*/  F2FP.SATFINITE.E4M3.F32.PACK_AB_MERGE_C R49, R49, R151, R55 ;  /* 0x000000973131723e */ /* 0x000fe20004807037 */
[-C--:B------:R-:W-:Y:S01]  /*8f00*/  FFMA.FTZ R153, R144, R145.reuse, -R153 ;  /* 0x0000009190997223 */ /* 0x080fe20000010899 */
[----:B------:R-:W-:Y:S01]  /*8f10*/  F2FP.SATFINITE.E4M3.F32.PACK_AB_MERGE_C R83, R54, R158, R83 ;  /* 0x0000009e3653723e */ /* 0x000fe20004807053 */
[----:B------:R-:W-:Y:S01]  /*8f20*/  FFMA.FTZ R157, R85, R145, R157 ;  /* 0x00000091559d7223 */ /* 0x000fe2000001009d */
[-C--:B------:R-:W-:Y:S01]  /*8f30*/  FMUL.FTZ R85, R84, R80.reuse ;  /* 0x0000005054557220 */ /* 0x080fe20000410000 */
[----:B------:R-:W-:Y:S01]  /*8f40*/  FMUL.FTZ R80, R81, R80 ;  /* 0x0000005051507220 */ /* 0x000fe20000410000 */
[----:B------:R-:W-:-:S02]  /*8f50*/  HADD2.F32 R145, -RZ, R146.H0_H0 ;  /* 0x20000092ff917230 */ /* 0x000fc40000004100 */
[-C--:B------:R-:W-:Y:S01]  /*8f60*/  FFMA.FTZ R81, R81, R87.reuse, -R85 ;  /* 0x0000005751517223 */ /* 0x080fe20000010855 */
[----:B------:R-:W-:Y:S01]  /*8f70*/  FFMA.FTZ R80, R84, R87, R80 ;  /* 0x0000005754507223 */ /* 0x000fe20000010050 */
[----:B------:R-:W-:Y:S02]  /*8f80*/  HADD2.F32 R84, -RZ, R86.H0_H0 ;  /* 0x20000056ff547230 */ /* 0x000fe40000004100 */
[----:B------:R-:W-:Y:S01]  /*8f90*/  HADD2.F32 R87, -RZ, R82.H0_H0 ;  /* 0x20000052ff577230 */ /* 0x000fe20000004100 */
[----:B------:R-:W-:Y:S01]  /*8fa0*/  F2FP.SATFINITE.E4M3.F32.PACK_AB_MERGE_C R81, R81, R153, RZ ;  /* 0x000000995151723e */ /* 0x000fe200048070ff */
[----:B------:R-:W-:Y:S02]  /*8fb0*/  HADD2.F32 R85, -RZ, R147.H0_H0 ;  /* 0x20000093ff557230 */ /* 0x000fe40000004100 */
[-C--:B------:R-:W-:Y:S01]  /*8fc0*/  FMUL.FTZ R144, R84, R145.reuse ;  /* 0x0000009154907220 */ /* 0x080fe20000410000 */
[----:B------:R-:W-:Y:S02]  /*8fd0*/  HADD2.F32 R146, -RZ, R146.H1_H1 ;  /* 0x30000092ff927230 */ /* 0x000fe40000004100 */
[----:B------:R-:W-:Y:S01]  /*8fe0*/  FMUL.FTZ R145, R87, R145 ;  /* 0x0000009157917220 */ /* 0x000fe20000410000 */
[----:B------:R-:W-:-:S02]  /*8ff0*/  HADD2.F32 R86, -RZ, R86.H1_H1 ;  /* 0x30000056ff567230 */ /* 0x000fc40000004100 */
[-C--:B------:R-:W-:Y:S01]  /*9000*/  FFMA.FTZ R144, R87, R85.reuse, -R144 ;  /* 0x0000005557907223 */ /* 0x080fe20000010890 */
[----:B------:R-:W-:Y:S02]  /*9010*/  HADD2.F32 R82, -RZ, R82.H1_H1 ;  /* 0x30000052ff527230 */ /* 0x000fe40000004100 */
[----:B------:R-:W-:Y:S01]  /*9020*/  FFMA.FTZ R145, R84, R85, R145 ;  /* 0x0000005554917223 */ /* 0x000fe20000010091 */
[----:B------:R-:W-:Y:S02]  /*9030*/  HADD2.F32 R147, -RZ, R147.H1_H1 ;  /* 0x30000093ff937230 */ /* 0x000fe40000004100 */
[-C--:B------:R-:W-:Y:S01]  /*9040*/  FMUL.FTZ R84, R86, R146.reuse ;  /* 0x0000009256547220 */ /* 0x080fe20000410000 */
[----:B------:R-:W-:Y:S01]  /*9050*/  F2FP.SATFINITE.E4M3.F32.PACK_AB_MERGE_C R80, R80, R157, RZ ;  /* 0x0000009d5050723e */ /* 0x000fe200048070ff */
[C---:B------:R-:W-:Y:S01]  /*9060*/  FMUL.FTZ R146, R82.reuse, R146 ;  /* 0x0000009252927220 */ /* 0x040fe20000410000 */
[----:B------:R-:W-:Y:S02]  /*9070*/  IMAD.MOV.U32 R85, RZ, RZ, R48 ;  /* 0x000000ffff557224 */ /* 0x000fe400078e0030 */
[----:B------:R-:W-:Y:S01]  /*9080*/  FFMA.FTZ R84, R82, R147, -R84 ;  /* 0x0000009352547223 */ /* 0x000fe20000010854 */
[----:B------:R-:W-:-:S02]  /*9090*/  IMAD.MOV.U32 R87, RZ, RZ, R50 ;  /* 0x000000ffff577224 */ /* 0x000fc400078e0032 */
[----:B------:R-:W-:Y:S02]  /*90a0*/  FFMA.FTZ R146, R86, R147, R146 ;  /* 0x0000009356927223 */ /* 0x000fe40000010092 */
[----:B------:R-:W-:Y:S01]  /*90b0*/  F2FP.SATFINITE.E4M3.F32.PACK_AB_MERGE_C R144, R84, R144, R81 ;  /* 0x000000905490723e */ /* 0x000fe20004807051 */
[----:B------:R-:W-:Y:S02]  /*90c0*/  IMAD.MOV.U32 R81, RZ, RZ, R150 ;  /* 0x000000ffff517224 */ /* 0x000fe400078e0096 */
[----:B------:R-:W-:Y:S01]  /*90d0*/  F2FP.SATFINITE.E4M3.F32.PACK_AB_MERGE_C R145, R146, R145, R80 ;  /* 0x000000919291723e */ /* 0x000fe20004807050 */
[----:B------:R-:W-:Y:S01]  /*90e0*/  IMAD.MOV.U32 R80, RZ, RZ, R149 ;  /* 0x000000ffff507224 */ /* 0x000fe200078e0095 */
[----:B------:R-:W-:Y:S01]  /*90f0*/  MOV R82, R144 ;  /* 0x0000009000527202 */ /* 0x000fe20000000f00 */
[----:B------:R-:W-:Y:S02]  /*9100*/  IMAD.MOV.U32 R84, RZ, RZ, R49 ;  /* 0x000000ffff547224 */ /* 0x000fe400078e0031 */
[----:B------:R-:W-:-:S07]  /*9110*/  IMAD.MOV.U32 R86, RZ, RZ, R145 ;  /* 0x000000ffff567224 */ /* 0x000fce00078e0091 */
.L_x_402:
[----:B------:R-:W-:Y:S05]  /*9120*/  BSYNC B2 ;  /* 0x0000000000027941 */ /* 0x000fea0003800000 */
.L_x_401:
[----:B------:R-:W-:Y:S01]  /*9130*/  SHF.R.S32.HI R48, RZ, 0x1f, R23 ;  /* 0x0000001fff307819 */ /* 0x000fe20000011417 */
[----:B------:R-:W-:Y:S01]  /*9140*/  ULDC.64 UR4, c[0x0][0x2e8] ;  /* 0x0000ba0000047ab9 */ /* 0x000fe20000000a00 */
[----:B------:R-:W-:-:S03]  /*9150*/  ISETP.GE.AND P3, PT, R148, R134, PT ;  /* 0x000000869400720c */ /* 0x000fc60003f66270 */
[-C--:B--2---:R-:W-:Y:S02]  /*9160*/  IMAD R50, R48, R122.reuse, RZ ;  /* 0x0000007a30327224 */ /* 0x084fe400078e02ff */
[----:B------:R-:W-:-:S04]  /*9170*/  IMAD.WIDE.U32 R48, R23, R122, R120 ;  /* 0x0000007a17307225 */ /* 0x000fc800078e0078 */
[----:B------:R-:W-:-:S04]  /*9180*/  IMAD R50, R23, R123, R50 ;  /* 0x0000007b17327224 */ /* 0x000fc800078e0232 */
[----:B------:R-:W-:Y:S01]  /*9190*/  IMAD.IADD R49, R50, 0x1, R49 ;  /* 0x0000000132317824 */ /* 0x000fe200078e0231 */
[--C-:B------:R-:W-:Y:S02]  /*91a0*/  @!P3 SHF.R.S32.HI R51, RZ, 0x1f, R148.reuse ;  /* 0x0000001fff33b819 */ /* 0x100fe40000011494 */
[----:B------:R-:W-:-:S04]  /*91b0*/  @!P3 IADD3 R50, P4, P6, R102, R48, R148 ;  /* 0x000000306632b210 */ /* 0x000fc80007e9e094 */
[----:B------:R-:W-:Y:S02]  /*91c0*/  @!P3 IADD3.X R51, R42, R49, R51, P4, P6 ;  /* 0x000000312a33b210 */ /* 0x000fe400027ec433 */
[----:B------:R-:W-:-:S04]  /*91d0*/  IADD3 R48, P4, P6, R102, R48, R41 ;  /* 0x0000003066307210 */ /* 0x000fc80007e9e029 */
[----:B------:R-:W-:Y:S02]  /*91e0*/  IADD3.X R49, R42, R49, R109, P4, P6 ;  /* 0x000000312a317210 */ /* 0x000fe400027ec46d */
[----:B------:R-:W-:-:S04]  /*91f0*/  IADD3 R48, P4, R48, UR4, RZ ;  /* 0x0000000430307c10 */ /* 0x000fc8000ff9e0ff */
[----:B------:R-:W-:Y:S02]  /*9200*/  IADD3.X R49, R49, UR5, RZ, P4, !PT ;  /* 0x0000000531317c10 */ /* 0x000fe4000a7fe4ff */
[----:B------:R-:W-:-:S03]  /*9210*/  @!P3 IADD3 R50, P4, R50, UR4, RZ ;  /* 0x000000043232bc10 */ /* 0x000fc6000ff9e0ff */
[----:B---3--:R3:W-:Y:S01]  /*9220*/  STG.E.128 desc[UR42][R48.64], R80 ;  /* 0x0000005030007986 */ /* 0x0087e2000c101d2a */
[----:B------:R-:W-:-:S05]  /*9230*/  @!P3 IADD3.X R51, R51, UR5, RZ, P4, !PT ;  /* 0x000000053333bc10 */ /* 0x000fca000a7fe4ff */
[----:B0-----:R3:W-:Y:S04]  /*9240*/  @!P3 STG.E.128 desc[UR42][R50.64], R84 ;  /* 0x000000543200b986 */ /* 0x0017e8000c101d2a */
.L_x_400:
[----:B------:R-:W-:Y:S05]  /*9250*/  BSYNC B1 ;  /* 0x0000000000017941 */ /* 0x000fea0003800000 */
.L_x_399:
[----:B------:R-:W-:Y:S01]  /*9260*/  VIADD R146, R23, 0x20 ;  /* 0x0000002017927836 */ /* 0x000fe20000000000 */
[----:B------:R-:W-:Y:S04]  /*9270*/  BSSY B1, `(.L_x_403) ;  /* 0x0000110000017945 */ /* 0x000fe80003800000 */
[----:B------:R-:W-:-:S13]  /*9280*/  ISETP.GE.OR P3, PT, R146, R117, P0 ;  /* 0x000000759200720c */ /* 0x000fda0000766670 */
[----:B------:R-:W-:Y:S05]  /*9290*/  @P3 BRA `(.L_x_404) ;  /* 0x0000001000343947 */ /* 0x000fea0003800000 */
[----:B---3--:R-:W3:Y:S04]  /*92a0*/  LDL R48, [R1+0x10] ;  /* 0x0000100001307983 */ /* 0x008ee80000100800 */
[----:B------:R-:W4:Y:S01]  /*92b0*/  LDL R50, [R1+0x5c] ;  /* 0x00005c0001327983 */ /* 0x000f220000100800 */
[C---:B------:R-:W-:Y:S01]  /*92c0*/  IADD3 R51, R23.reuse, 0x20, RZ ;  /* 0x0000002017337810 */ /* 0x040fe20007ffe0ff */
[----:B------:R-:W-:Y:S01]  /*92d0*/  VIADD R52, R23, 0x20 ;  /* 0x0000002017347836 */ /* 0x000fe20000000000 */
[----:B------:R-:W-:Y:S03]  /*92e0*/  BSSY B2, `(.L_x_405) ;  /* 0x00000f7000027945 */ /* 0x000fe60003800000 */
[----:B------:R-:W-:-:S02]  /*92f0*/  IMAD.SHL.U32 R51, R51, 0x80, RZ ;  /* 0x0000008033337824 */ /* 0x000fc400078e00ff */
        /* <DEDUP_REMOVED lines=10> */
[----:B------:R-:W-:Y:S01]  /*93a0*/  LEA.HI R48, R48, R80, RZ, 0x3 ;  /* 0x0000005030307211 */ /* 0x000fe200078f18ff */
[----:B------:R-:W-:-:S03]  /*93b0*/  IMAD.SHL.U32 R80, R80, 0x10, RZ ;  /* 0x0000001050507824 */ /* 0x000fc600078e00ff */
[----:B------:R-:W-:Y:S02]  /*93c0*/  SHF.L.U32 R48, R48, 0xb, RZ ;  /* 0x0000000b30307819 */ /* 0x000fe400000006ff */
[----:B------:R-:W-:Y:S02]  /*93d0*/  LOP3.LUT R49, R52, 0x70, R80, 0xf8, !PT ;  /* 0x0000007034317812 */ /* 0x000fe400078ef850 */
[----:B------:R-:W-:Y:S02]  /*93e0*/  LOP3.LUT R48, R48, 0xffffc000, RZ, 0xc0, !PT ;  /* 0xffffc00030307812 */ /* 0x000fe400078ec0ff */
[----:B------:R-:W-:-:S04]  /*93f0*/  LOP3.LUT R49, R49, R51, RZ, 0x3c, !PT ;  /* 0x0000003331317212 */ /* 0x000fc800078e3cff */
[----:B----4-:R-:W-:-:S05]  /*9400*/  IADD3 R48, R49, R48, R50 ;  /* 0x0000003031307210 */ /* 0x010fca0007ffe032 */
[C---:B------:R-:W-:Y:S02]  /*9410*/  IMAD R52, R232.reuse, 0x8000, R48 ;  /* 0x00008000e8347824 */ /* 0x040fe400078e0230 */
[----:B------:R-:W-:Y:S02]  /*9420*/  IMAD R48, R232, 0x8000, R30 ;  /* 0x00008000e8307824 */ /* 0x000fe400078e021e */
[C---:B------:R-:W-:Y:S02]  /*9430*/  IMAD.IADD R52, R22.reuse, 0x1, R52 ;  /* 0x0000000116347824 */ /* 0x040fe400078e0234 */
[----:B------:R-:W-:-:S04]  /*9440*/  IMAD.IADD R48, R22, 0x1, R48 ;  /* 0x0000000116307824 */ /* 0x000fc800078e0230 */
[----:B------:R-:W0:Y:S04]  /*9450*/  LDS.128 R52, [R52+0x28400] ;  /* 0x0284000034347984 */ /* 0x000e280000000c00 */
[----:B------:R-:W3:Y:S01]  /*9460*/  LDS.128 R48, [R48+0x28400] ;  /* 0x0284000030307984 */ /* 0x000ee20000000c00 */
[----:B------:R-:W-:Y:S05]  /*9470*/  @P2 BRA `(.L_x_406) ;  /* 0x0000000c00742947 */ /* 0x000fea0003800000 */
[----:B------:R-:W-:Y:S02]  /*9480*/  SHF.R.U32.HI R83, RZ, 0x8, R61 ;  /* 0x00000008ff537819 */ /* 0x000fe4000001163d */
[--C-:B------:R-:W-:Y:S02]  /*9490*/  SHF.R.U32.HI R60, RZ, 0x8, R57.reuse ;  /* 0x00000008ff3c7819 */ /* 0x100fe40000011639 */
[----:B------:R-:W-:Y:S01]  /*94a0*/  LOP3.LUT R62, R57, 0xff, RZ, 0xc0, !PT ;  /* 0x000000ff393e7812 */ /* 0x000fe200078ec0ff */
[----:B------:R-:W-:Y:S01]  /*94b0*/  IMAD.SHL.U32 R83, R83, 0x100, RZ ;  /* 0x0000010053537824 */ /* 0x000fe200078e00ff */
[----:B------:R-:W-:Y:S02]  /*94c0*/  SHF.R.U32.HI R84, RZ, 0x18, R57 ;  /* 0x00000018ff547819 */ /* 0x000fe40000011639 */
[----:B------:R-:W-:Y:S02]  /*94d0*/  LOP3.LUT R86, R61, 0xff, RZ, 0xc0, !PT ;  /* 0x000000ff3d567812 */ /* 0x000fe400078ec0ff */
[----:B------:R-:W-:-:S02]  /*94e0*/  SHF.R.U32.HI R87, RZ, 0x18, R61 ;  /* 0x00000018ff577819 */ /* 0x000fc4000001163d */
[----:B------:R-:W-:Y:S02]  /*94f0*/  SHF.R.U32.HI R82, RZ, 0x10, R61 ;  /* 0x00000010ff527819 */ /* 0x000fe4000001163d */
[----:B------:R-:W-:Y:S02]  /*9500*/  PRMT R62, R84, 0x654, R62 ;  /* 0x00000654543e7816 */ /* 0x000fe4000000003e */
[----:B------:R-:W-:Y:S01]  /*9510*/  SHF.L.U32 R60, R60, 0x8, RZ ;  /* 0x000000083c3c7819 */ /* 0x000fe200000006ff */
[----:B------:R-:W-:Y:S01]  /*9520*/  IMAD.U32 R82, R82, 0x10000, RZ ;  /* 0x0001000052527824 */ /* 0x000fe200078e00ff */
[----:B------:R-:W-:Y:S02]  /*9530*/  SHF.R.U32.HI R58, RZ, 0x10, R57 ;  /* 0x00000010ff3a7819 */ /* 0x000fe40000011639 */
[----:B------:R-:W-:Y:S02]  /*9540*/  PRMT R86, R87, 0x654, R86 ;  /* 0x0000065457567816 */ /* 0x000fe40000000056 */
[----:B------:R-:W-:Y:S01]  /*9550*/  SHF.R.U32.HI R57, RZ, 0x8, R59 ;  /* 0x00000008ff397819 */ /* 0x000fe2000001163b */
[----:B------:R-:W-:Y:S01]  /*9560*/  IMAD.U32 R58, R58, 0x10000, RZ ;  /* 0x000100003a3a7824 */ /* 0x000fe200078e00ff */
[----:B------:R-:W-:-:S02]  /*9570*/  LOP3.LUT R81, R59, 0xff, RZ, 0xc0, !PT ;  /* 0x000000ff3b517812 */ /* 0x000fc400078ec0ff */
[--C-:B------:R-:W-:Y:S01]  /*9580*/  SHF.R.U32.HI R85, RZ, 0x18, R59.reuse ;  /* 0x00000018ff557819 */ /* 0x100fe2000001163b */
[----:B------:R-:W-:Y:S01]  /*9590*/  IMAD.SHL.U32 R57, R57, 0x100, RZ ;  /* 0x0000010039397824 */ /* 0x000fe200078e00ff */
[----:B------:R-:W-:Y:S02]  /*95a0*/  LOP3.LUT R62, R62, 0xff00, R60, 0xf8, !PT ;  /* 0x0000ff003e3e7812 */ /* 0x000fe400078ef83c */
[----:B------:R-:W-:Y:S02]  /*95b0*/  SHF.R.U32.HI R56, RZ, 0x10, R59 ;  /* 0x00000010ff387819 */ /* 0x000fe4000001163b */
[----:B------:R-:W-:Y:S02]  /*95c0*/  LOP3.LUT R60, R86, 0xff00, R83, 0xf8, !PT ;  /* 0x0000ff00563c7812 */ /* 0x000fe400078ef853 */
[--C-:B------:R-:W-:Y:S01]  /*95d0*/  SHF.R.U32.HI R59, RZ, 0x10, R63.reuse ;  /* 0x00000010ff3b7819 */ /* 0x100fe2000001163f */
[----:B------:R-:W-:Y:S01]  /*95e0*/  IMAD.U32 R56, R56, 0x10000, RZ ;  /* 0x0001000038387824 */ /* 0x000fe200078e00ff */
[----:B------:R-:W-:-:S02]  /*95f0*/  SHF.R.U32.HI R61, RZ, 0x8, R63 ;  /* 0x00000008ff3d7819 */ /* 0x000fc4000001163f */
[----:B------:R-:W-:Y:S01]  /*9600*/  LOP3.LUT R84, R63, 0xff, RZ, 0xc0, !PT ;  /* 0x000000ff3f547812 */ /* 0x000fe200078ec0ff */
[----:B------:R-:W-:Y:S01]  /*9610*/  IMAD.U32 R59, R59, 0x10000, RZ ;  /* 0x000100003b3b7824 */ /* 0x000fe200078e00ff */
[----:B------:R-:W-:Y:S02]  /*9620*/  SHF.R.U32.HI R63, RZ, 0x18, R63 ;  /* 0x00000018ff3f7819 */ /* 0x000fe4000001163f */
[----:B------:R-:W-:Y:S02]  /*9630*/  PRMT R81, R85, 0x654, R81 ;  /* 0x0000065455517816 */ /* 0x000fe40000000051 */
[----:B------:R-:W-:Y:S02]  /*9640*/  LOP3.LUT R60, R60, 0xff0000, R82, 0xf8, !PT ;  /* 0x00ff00003c3c7812 */ /* 0x000fe400078ef852 */
[----:B------:R-:W-:Y:S02]  /*9650*/  PRMT R63, R63, 0x654, R84 ;  /* 0x000006543f3f7816 */ /* 0x000fe40000000054 */
[----:B------:R-:W-:-:S02]  /*9660*/  LOP3.LUT R84, R81, 0xff00, R57, 0xf8, !PT ;  /* 0x0000ff0051547812 */ /* 0x000fc400078ef839 */
[----:B0-----:R-:W-:Y:S02]  /*9670*/  F2FP.F16.E4M3.UNPACK_B R81, R53 ;  /* 0x00000035ff51723e */ /* 0x001fe400020006ff */
[----:B------:R-:W-:Y:S02]  /*9680*/  F2FP.F16.E4M3.UNPACK_B R83, R60 ;  /* 0x0000003cff53723e */ /* 0x000fe400020006ff */
[----:B------:R-:W-:Y:S01]  /*9690*/  LOP3.LUT R62, R62, 0xff0000, R58, 0xf8, !PT ;  /* 0x00ff00003e3e7812 */ /* 0x000fe200078ef83a */
[----:B------:R-:W-:Y:S01]  /*96a0*/  HADD2.F32 R58, -RZ, R81.H0_H0 ;  /* 0x20000051ff3a7230 */ /* 0x000fe20000004100 */
[----:B---3--:R-:W-:Y:S01]  /*96b0*/  F2FP.F16.E4M3.UNPACK_B R57, R49 ;  /* 0x00000031ff39723e */ /* 0x008fe200020006ff */
[--C-:B------:R-:W-:Y:S01]  /*96c0*/  HADD2.F32 R87, -RZ, R83.reuse.H0_H0 ;  /* 0x20000053ff577230 */ /* 0x100fe20000004100 */
[----:B------:R-:W-:Y:S01]  /*96d0*/  F2FP.F16.E4M3.UNPACK_B R85, R62 ;  /* 0x0000003eff55723e */ /* 0x000fe200020006ff */
[----:B------:R-:W-:Y:S01]  /*96e0*/  HADD2.F32 R83, -RZ, R83.H1_H1 ;  /* 0x30000053ff537230 */ /* 0x000fe20000004100 */
[----:B------:R-:W-:Y:S01]  /*96f0*/  F2FP.F16.E4M3.UNPACK_B R53, R53.H1 ;  /* 0x00000035ff35723e */ /* 0x000fe200030006ff */
[----:B------:R-:W-:-:S02]  /*9700*/  HADD2.F32 R82, -RZ, R57.H0_H0 ;  /* 0x20000039ff527230 */ /* 0x000fc40000004100 */
[-C--:B------:R-:W-:Y:S01]  /*9710*/  FMUL.FTZ R144, R58, R87.reuse ;  /* 0x000000573a907220 */ /* 0x080fe20000410000 */
[----:B------:R-:W-:Y:S01]  /*9720*/  HADD2.F32 R86, -RZ, R85.H0_H0 ;  /* 0x20000055ff567230 */ /* 0x000fe20000004100 */
[----:B------:R-:W-:Y:S01]  /*9730*/  F2FP.F16.E4M3.UNPACK_B R62, R62.H1 ;  /* 0x0000003eff3e723e */ /* 0x000fe200030006ff */
[----:B------:R-:W-:Y:S02]  /*9740*/  HADD2.F32 R57, -RZ, R57.H1_H1 ;  /* 0x30000039ff397230 */ /* 0x000fe40000004100 */
[C---:B------:R-:W-:Y:S01]  /*9750*/  FMUL.FTZ R87, R82.reuse, R87 ;  /* 0x0000005752577220 */ /* 0x040fe20000410000 */
[----:B------:R-:W-:Y:S02]  /*9760*/  HADD2.F32 R85, -RZ, R85.H1_H1 ;  /* 0x30000055ff557230 */ /* 0x000fe40000004100 */
[-C--:B------:R-:W-:Y:S01]  /*9770*/  FFMA.FTZ R82, R82, R86.reuse, -R144 ;  /* 0x0000005652527223 */ /* 0x080fe20000010890 */
[----:B------:R-:W-:Y:S01]  /*9780*/  FFMA.FTZ R58, R58, R86, R87 ;  /* 0x000000563a3a7223 */ /* 0x000fe20000010057 */
[----:B------:R-:W-:-:S05]  /*9790*/  HADD2.F32 R86, -RZ, R81.H1_H1 ;  /* 0x30000051ff567230 */ /* 0x000fca0000004100 */
        /* <DEDUP_REMOVED lines=22> */
[----:B------:R-:W-:Y:S02]  /*9900*/  SHF.L.U32 R53, R61, 0x8, RZ ;  /* 0x000000083d357819 */ /* 0x000fe400000006ff */
[----:B------:R-:W-:Y:S02]  /*9910*/  LOP3.LUT R61, R84, 0xff0000, R56, 0xf8, !PT ;  /* 0x00ff0000543d7812 */ /* 0x000fe400078ef838 */
[----:B------:R-:W-:Y:S01]  /*9920*/  LOP3.LUT R53, R63, 0xff00, R53, 0xf8, !PT ;  /* 0x0000ff003f357812 */ /* 0x000fe200078ef835 */
[----:B------:R-:W-:Y:S01]  /*9930*/  IMAD.MOV.U32 R63, RZ, RZ, R51 ;  /* 0x000000ffff3f7224 */ /* 0x000fe200078e0033 */
[----:B------:R-:W-:Y:S02]  /*9940*/  F2FP.F16.E4M3.UNPACK_B R56, R55 ;  /* 0x00000037ff38723e */ /* 0x000fe400020006ff */
[----:B------:R-:W-:-:S02]  /*9950*/  LOP3.LUT R53, R53, 0xff0000, R59, 0xf8, !PT ;  /* 0x00ff000035357812 */ /* 0x000fc400078ef83b */
[----:B------:R-:W-:Y:S01]  /*9960*/  F2FP.F16.E4M3.UNPACK_B R51, R63 ;  /* 0x0000003fff33723e */ /* 0x000fe200020006ff */
[----:B------:R-:W-:Y:S01]  /*9970*/  HADD2.F32 R86, -RZ, R56.H0_H0 ;  /* 0x20000038ff567230 */ /* 0x000fe20000004100 */
[----:B------:R-:W-:Y:S02]  /*9980*/  F2FP.F16.E4M3.UNPACK_B R84, R53 ;  /* 0x00000035ff54723e */ /* 0x000fe400020006ff */
[----:B------:R-:W-:Y:S01]  /*9990*/  F2FP.F16.E4M3.UNPACK_B R85, R61 ;  /* 0x0000003dff55723e */ /* 0x000fe200020006ff */
[----:B------:R-:W-:Y:S01]  /*99a0*/  HADD2.F32 R144, -RZ, R51.H0_H0 ;  /* 0x20000033ff907230 */ /* 0x000fe20000004100 */
[----:B------:R-:W-:Y:S01]  /*99b0*/  F2FP.F16.E4M3.UNPACK_B R55, R55.H1 ;  /* 0x00000037ff37723e */ /* 0x000fe200030006ff */
[--C-:B------:R-:W-:Y:S01]  /*99c0*/  HADD2.F32 R59, -RZ, R84.reuse.H0_H0 ;  /* 0x20000054ff3b7230 */ /* 0x100fe20000004100 */
[----:B------:R-:W-:Y:S01]  /*99d0*/  F2FP.F16.E4M3.UNPACK_B R53, R53.H1 ;  /* 0x00000035ff35723e */ /* 0x000fe200030006ff */
[----:B------:R-:W-:Y:S01]  /*99e0*/  HADD2.F32 R87, -RZ, R85.H0_H0 ;  /* 0x20000055ff577230 */ /* 0x000fe20000004100 */
[----:B------:R-:W-:Y:S01]  /*99f0*/  F2FP.F16.E4M3.UNPACK_B R61, R61.H1 ;  /* 0x0000003dff3d723e */ /* 0x000fe200030006ff */
[----:B------:R-:W-:-:S02]  /*9a00*/  HADD2.F32 R84, -RZ, R84.H1_H1 ;  /* 0x30000054ff547230 */ /* 0x000fc40000004100 */
[-C--:B------:R-:W-:Y:S01]  /*9a10*/  FMUL.FTZ R145, R86, R59.reuse ;  /* 0x0000003b56917220 */ /* 0x080fe20000410000 */
[----:B------:R-:W-:Y:S01]  /*9a20*/  FMUL.FTZ R59, R144, R59 ;  /* 0x0000003b903b7220 */ /* 0x000fe20000410000 */
[----:B------:R-:W-:Y:S01]  /*9a30*/  HADD2.F32 R51, -RZ, R51.H1_H1 ;  /* 0x30000033ff337230 */ /* 0x000fe20000004100 */
[----:B------:R-:W-:Y:S01]  /*9a40*/  F2FP.SATFINITE.E4M3.F32.PACK_AB_MERGE_C R60, R83, R60, RZ ;  /* 0x0000003c533c723e */ /* 0x000fe200048070ff */
[----:B------:R-:W-:Y:S02]  /*9a50*/  HADD2.F32 R85, -RZ, R85.H1_H1 ;  /* 0x30000055ff557230 */ /* 0x000fe40000004100 */
[-C--:B------:R-:W-:Y:S01]  /*9a60*/  FFMA.FTZ R86, R86, R87.reuse, R59 ;  /* 0x0000005756567223 */ /* 0x080fe2000001003b */
[----:B------:R-:W-:Y:S02]  /*9a70*/  HADD2.F32 R59, -RZ, R56.H1_H1 ;  /* 0x30000038ff3b7230 */ /* 0x000fe40000004100 */
[----:B------:R-:W-:Y:S01]  /*9a80*/  FFMA.FTZ R145, R144, R87, -R145 ;  /* 0x0000005790917223 */ /* 0x000fe20000010891 */
[--C-:B------:R-:W-:Y:S01]  /*9a90*/  HADD2.F32 R87, -RZ, R53.reuse.H0_H0 ;  /* 0x20000035ff577230 */ /* 0x100fe20000004100 */
[----:B------:R-:W-:Y:S01]  /*9aa0*/  F2FP.SATFINITE.E4M3.F32.PACK_AB_MERGE_C R81, R81, R82, R60 ;  /* 0x000000525151723e */ /* 0x000fe2000480703c */
[----:B------:R-:W-:-:S02]  /*9ab0*/  HADD2.F32 R53, -RZ, R53.H1_H1 ;  /* 0x30000035ff357230 */ /* 0x000fc40000004100 */
[----:B------:R-:W-:Y:S01]  /*9ac0*/  FMUL.FTZ R56, R59, R84 ;  /* 0x000000543b387220 */ /* 0x000fe20000410000 */
[----:B------:R-:W-:Y:S02]  /*9ad0*/  F2FP.F16.E4M3.UNPACK_B R60, R52.H1 ;  /* 0x00000034ff3c723e */ /* 0x000fe400030006ff */
[----:B------:R-:W-:Y:S01]  /*9ae0*/  F2FP.SATFINITE.E4M3.F32.PACK_AB_MERGE_C R49, R62, R49, RZ ;  /* 0x000000313e31723e */ /* 0x000fe200048070ff */
[C---:B------:R-:W-:Y:S01]  /*9af0*/  FFMA.FTZ R56, R51.reuse, R85, -R56 ;  /* 0x0000005533387223 */ /* 0x040fe20000010838 */
[----:B------:R-:W-:Y:S01]  /*9b00*/  FMUL.FTZ R51, R51, R84 ;  /* 0x0000005433337220 */ /* 0x000fe20000410000 */
[--C-:B------:R-:W-:Y:S01]  /*9b10*/  HADD2.F32 R84, -RZ, R61.reuse.H0_H0 ;  /* 0x2000003dff547230 */ /* 0x100fe20000004100 */
[----:B------:R-:W-:Y:S01]  /*9b20*/  F2FP.F16.E4M3.UNPACK_B R62, R141.H1 ;  /* 0x0000008dff3e723e */ /* 0x000fe200030006ff */
[----:B------:R-:W-:Y:S02]  /*9b30*/  HADD2.F32 R61, -RZ, R61.H1_H1 ;  /* 0x3000003dff3d7230 */ /* 0x000fe40000004100 */
[----:B------:R-:W-:Y:S01]  /*9b40*/  FFMA.FTZ R51, R59, R85, R51 ;  /* 0x000000553b337223 */ /* 0x000fe20000010033 */
[----:B------:R-:W-:Y:S01]  /*9b50*/  F2FP.F16.E4M3.UNPACK_B R59, R63.H1 ;  /* 0x0000003fff3b723e */ /* 0x000fe200030006ff */
[--C-:B------:R-:W-:Y:S01]  /*9b60*/  HADD2.F32 R63, -RZ, R55.reuse.H0_H0 ;  /* 0x20000037ff3f7230 */ /* 0x100fe20000004100 */
[----:B------:R-:W-:Y:S01]  /*9b70*/  F2FP.F16.E4M3.UNPACK_B R52, R52 ;  /* 0x00000034ff34723e */ /* 0x000fe200020006ff */
[----:B------:R-:W-:Y:S01]  /*9b80*/  HADD2.F32 R55, -RZ, R55.H1_H1 ;  /* 0x30000037ff377230 */ /* 0x000fe20000004100 */
[----:B------:R-:W-:Y:S01]  /*9b90*/  F2FP.F16.E4M3.UNPACK_B R141, R141 ;  /* 0x0000008dff8d723e */ /* 0x000fe200020006ff */
[----:B------:R-:W-:-:S02]  /*9ba0*/  HADD2.F32 R85, -RZ, R59.H0_H0 ;  /* 0x2000003bff557230 */ /* 0x000fc40000004100 */
[-C--:B------:R-:W-:Y:S01]  /*9bb0*/  FMUL.FTZ R144, R63, R87.reuse ;  /* 0x000000573f907220 */ /* 0x080fe20000410000 */
[----:B------:R-:W-:Y:S01]  /*9bc0*/  HADD2.F32 R59, -RZ, R59.H1_H1 ;  /* 0x3000003bff3b7230 */ /* 0x000fe20000004100 */
[----:B------:R-:W-:Y:S01]  /*9bd0*/  F2FP.SATFINITE.E4M3.F32.PACK_AB_MERGE_C R57, R57, R58, R49 ;  /* 0x0000003a3939723e */ /* 0x000fe20004807031 */
[--C-:B------:R-:W-:Y:S02]  /*9be0*/  HADD2.F32 R83, -RZ, R62.reuse.H0_H0 ;  /* 0x2000003eff537230 */ /* 0x100fe40000004100 */
[CC--:B------:R-:W-:Y:S01]  /*9bf0*/  FFMA.FTZ R144, R85.reuse, R84.reuse, -R144 ;  /* 0x0000005455907223 */ /* 0x0c0fe20000010890 */
[----:B------:R-:W-:Y:S01]  /*9c00*/  FMUL.FTZ R85, R85, R87 ;  /* 0x0000005755557220 */ /* 0x000fe20000410000 */
[----:B------:R-:W-:Y:S02]  /*9c10*/  HADD2.F32 R62, -RZ, R62.H1_H1 ;  /* 0x3000003eff3e7230 */ /* 0x000fe40000004100 */
[----:B------:R-:W-:Y:S02]  /*9c20*/  IMAD.MOV.U32 R49, RZ, RZ, R81 ;  /* 0x000000ffff317224 */ /* 0x000fe400078e0051 */
[----:B------:R-:W-:Y:S01]  /*9c30*/  FFMA.FTZ R85, R63, R84, R85 ;  /* 0x000000543f557223 */ /* 0x000fe20000010055 */
[-C--:B------:R-:W-:Y:S01]  /*9c40*/  FMUL.FTZ R63, R55, R53.reuse ;  /* 0x00000035373f7220 */ /* 0x080fe20000410000 */
[----:B------:R-:W-:-:S03]  /*9c50*/  FMUL.FTZ R53, R59, R53 ;  /* 0x000000353b357220 */ /* 0x000fc60000410000 */
[-C--:B------:R-:W-:Y:S01]  /*9c60*/  FFMA.FTZ R63, R59, R61.reuse, -R63 ;  /* 0x0000003d3b3f7223 */ /* 0x080fe2000001083f */
[----:B------:R-:W-:Y:S01]  /*9c70*/  FFMA.FTZ R55, R55, R61, R53 ;  /* 0x0000003d37377223 */ /* 0x000fe20000010035 */
[-C--:B------:R-:W-:Y:S01]  /*9c80*/  F2FP.F16.E4M3.UNPACK_B R53, R143.reuse.H1 ;  /* 0x0000008fff35723e */ /* 0x080fe200030006ff */
[--C-:B------:R-:W-:Y:S01]  /*9c90*/  HADD2.F32 R61, -RZ, R60.reuse.H0_H0 ;  /* 0x2000003cff3d7230 */ /* 0x100fe20000004100 */
[-C--:B------:R-:W-:Y:S01]  /*9ca0*/  F2FP.F16.E4M3.UNPACK_B R59, R48.reuse.H1 ;  /* 0x00000030ff3b723e */ /* 0x080fe200030006ff */
[----:B------:R-:W-:Y:S01]  /*9cb0*/  HADD2.F32 R60, -RZ, R60.H1_H1 ;  /* 0x3000003cff3c7230 */ /* 0x000fe20000004100 */
[----:B------:R-:W-:Y:S01]  /*9cc0*/  F2FP.F16.E4M3.UNPACK_B R143, R143 ;  /* 0x0000008fff8f723e */ /* 0x000fe200020006ff */
[----:B------:R-:W-:Y:S01]  /*9cd0*/  HADD2.F32 R87, -RZ, R53.H0_H0 ;  /* 0x20000035ff577230 */ /* 0x000fe20000004100 */
[----:B------:R-:W-:Y:S01]  /*9ce0*/  F2FP.F16.E4M3.UNPACK_B R48, R48 ;  /* 0x00000030ff30723e */ /* 0x000fe200020006ff */
[----:B------:R-:W-:Y:S01]  /*9cf0*/  HADD2.F32 R82, -RZ, R59.H0_H0 ;  /* 0x2000003bff527230 */ /* 0x000fe20000004100 */
[----:B------:R-:W-:Y:S01]  /*9d00*/  F2FP.SATFINITE.E4M3.F32.PACK_AB_MERGE_C R63, R63, R144, RZ ;  /* 0x000000903f3f723e */ /* 0x000fe200048070ff */
[----:B------:R-:W-:-:S02]  /*9d10*/  HADD2.F32 R53, -RZ, R53.H1_H1 ;  /* 0x30000035ff357230 */ /* 0x000fc40000004100 */
[-C--:B------:R-:W-:Y:S01]  /*9d20*/  FMUL.FTZ R84, R61, R87.reuse ;  /* 0x000000573d547220 */ /* 0x080fe20000410000 */
[----:B------:R-:W-:Y:S02]  /*9d30*/  HADD2.F32 R59, -RZ, R59.H1_H1 ;  /* 0x3000003bff3b7230 */ /* 0x000fe40000004100 */
[C---:B------:R-:W-:Y:S01]  /*9d40*/  FMUL.FTZ R87, R82.reuse, R87 ;  /* 0x0000005752577220 */ /* 0x040fe20000410000 */
[----:B------:R-:W-:Y:S01]  /*9d50*/  F2FP.SATFINITE.E4M3.F32.PACK_AB_MERGE_C R55, R55, R85, RZ ;  /* 0x000000553737723e */ /* 0x000fe200048070ff */
[----:B------:R-:W-:Y:S01]  /*9d60*/  FFMA.FTZ R84, R82, R83, -R84 ;  /* 0x0000005352547223 */ /* 0x000fe20000010854 */
[----:B------:R-:W-:Y:S01]  /*9d70*/  F2FP.SATFINITE.E4M3.F32.PACK_AB_MERGE_C R56, R56, R145, R63 ;  /* 0x000000913838723e */ /* 0x000fe2000480703f */
[----:B------:R-:W-:Y:S01]  /*9d80*/  FFMA.FTZ R87, R61, R83, R87 ;  /* 0x000000533d577223 */ /* 0x000fe20000010057 */
[CC--:B------:R-:W-:Y:S01]  /*9d90*/  FMUL.FTZ R61, R60.reuse, R53.reuse ;  /* 0x000000353c3d7220 */ /* 0x0c0fe20000410000 */
[----:B------:R-:W-:Y:S01]  /*9da0*/  FMUL.FTZ R53, R59, R53 ;  /* 0x000000353b357220 */ /* 0x000fe20000410000 */
[----:B------:R-:W-:Y:S01]  /*9db0*/  HADD2.F32 R83, -RZ, R143.H0_H0 ;  /* 0x2000008fff537230 */ /* 0x000fe20000004100 */
[----:B------:R-:W-:Y:S01]  /*9dc0*/  F2FP.SATFINITE.E4M3.F32.PACK_AB_MERGE_C R55, R51, R86, R55 ;  /* 0x000000563337723e */ /* 0x000fe20004807037 */
[-C--:B------:R-:W-:Y:S01]  /*9dd0*/  FFMA.FTZ R59, R59, R62.reuse, -R61 ;  /* 0x0000003e3b3b7223 */ /* 0x080fe2000001083d */
[----:B------:R-:W-:Y:S01]  /*9de0*/  FFMA.FTZ R53, R60, R62, R53 ;  /* 0x0000003e3c357223 */ /* 0x000fe20000010035 */
[----:B------:R-:W-:Y:S01]  /*9df0*/  HADD2.F32 R60, -RZ, R52.H0_H0 ;  /* 0x20000034ff3c7230 */ /* 0x000fe20000004100 */
[----:B------:R-:W-:Y:S01]  /*9e00*/  MOV R51, R56 ;  /* 0x0000003800337202 */ /* 0x000fe20000000f00 */
        /* <DEDUP_REMOVED lines=11> */
[-C--:B------:R-:W-:Y:S01]  /*9ec0*/  FMUL.FTZ R60, R52, R143.reuse ;  /* 0x0000008f343c7220 */ /* 0x080fe20000410000 */
[-C--:B------:R-:W-:Y:S01]  /*9ed0*/  F2FP.F16.E4M3.UNPACK_B R62, R140.reuse.H1 ;  /* 0x0000008cff3e723e */ /* 0x080fe200030006ff */
[C---:B------:R-:W-:Y:S01]  /*9ee0*/  FMUL.FTZ R143, R48.reuse, R143 ;  /* 0x0000008f308f7220 */ /* 0x040fe20000410000 */
[----:B------:R-:W-:Y:S01]  /*9ef0*/  F2FP.F16.E4M3.UNPACK_B R140, R140 ;  /* 0x0000008cff8c723e */ /* 0x000fe200020006ff */
[----:B------:R-:W-:Y:S01]  /*9f00*/  FFMA.FTZ R60, R48, R141, -R60 ;  /* 0x0000008d303c7223 */ /* 0x000fe2000001083c */
[----:B------:R-:W-:Y:S01]  /*9f10*/  F2FP.SATFINITE.E4M3.F32.PACK_AB_MERGE_C R53, R53, R87, RZ ;  /* 0x000000573535723e */ /* 0x000fe200048070ff */
[----:B------:R-:W-:Y:S01]  /*9f20*/  FFMA.FTZ R48, R52, R141, R143 ;  /* 0x0000008d34307223 */ /* 0x000fe2000001008f */
[----:B------:R-:W-:Y:S01]  /*9f30*/  IMAD.MOV.U32 R52, RZ, RZ, R50 ;  /* 0x000000ffff347224 */ /* 0x000fe200078e0032 */
        /* <DEDUP_REMOVED lines=14> */
[CC--:B------:R-:W-:Y:S01]  /*a020*/  FMUL.FTZ R143, R61.reuse, R144.reuse ;  /* 0x000000903d8f7220 */ /* 0x0c0fe20000410000 */
[----:B------:R-:W-:Y:S02]  /*a030*/  HADD2.F32 R59, -RZ, R59.H1_H1 ;  /* 0x3000003bff3b7230 */ /* 0x000fe40000004100 */
[----:B------:R-:W-:Y:S01]  /*a040*/  FMUL.FTZ R144, R84, R144 ;  /* 0x0000009054907220 */ /* 0x000fe20000410000 */
[----:B------:R-:W-:Y:S01]  /*a050*/  F2FP.SATFINITE.E4M3.F32.PACK_AB_MERGE_C R53, R48, R83, R53 ;  /* 0x000000533035723e */ /* 0x000fe20004807035 */
[-C--:B------:R-:W-:Y:S01]  /*a060*/  FFMA.FTZ R143, R84, R141.reuse, -R143 ;  /* 0x0000008d548f7223 */ /* 0x080fe2000001088f */
[----:B------:R-:W-:Y:S01]  /*a070*/  MOV R48, R82 ;  /* 0x0000005200307202 */ /* 0x000fe20000000f00 */
        /* <DEDUP_REMOVED lines=18> */
[----:B------:R-:W-:Y:S01]  /*a1a0*/  FMUL.FTZ R60, R54, R142 ;  /* 0x0000008e363c7220 */ /* 0x000fe20000410000 */
[----:B------:R-:W-:Y:S01]  /*a1b0*/  F2FP.SATFINITE.E4M3.F32.PACK_AB_MERGE_C R50, R50, R144, RZ ;  /* 0x000000903232723e */ /* 0x000fe200048070ff */
[C---:B------:R-:W-:Y:S02]  /*a1c0*/  FMUL.FTZ R142, R52.reuse, R142 ;  /* 0x0000008e348e7220 */ /* 0x040fe40000410000 */
[----:B------:R-:W-:Y:S01]  /*a1d0*/  FFMA.FTZ R60, R52, R140, -R60 ;  /* 0x0000008c343c7223 */ /* 0x000fe2000001083c */
[----:B------:R-:W-:-:S02]  /*a1e0*/  IMAD.MOV.U32 R52, RZ, RZ, R53 ;  /* 0x000000ffff347224 */ /* 0x000fc400078e0035 */
[----:B------:R-:W-:Y:S01]  /*a1f0*/  FFMA.FTZ R142, R54, R140, R142 ;  /* 0x0000008c368e7223 */ /* 0x000fe2000001008e */
[----:B------:R-:W-:Y:S01]  /*a200*/  IMAD.MOV.U32 R53, RZ, RZ, R57 ;  /* 0x000000ffff357224 */ /* 0x000fe200078e0039 */
[----:B------:R-:W-:-:S03]  /*a210*/  F2FP.SATFINITE.E4M3.F32.PACK_AB_MERGE_C R59, R60, R84, R59 ;  /* 0x000000543c3b723e */ /* 0x000fc6000480703b */
[----:B------:R-:W-:Y:S02]  /*a220*/  F2FP.SATFINITE.E4M3.F32.PACK_AB_MERGE_C R141, R142, R141, R50 ;  /* 0x0000008d8e8d723e */ /* 0x000fe40004807032 */
[----:B------:R-:W-:-:S03]  /*a230*/  IMAD.MOV.U32 R50, RZ, RZ, R59 ;  /* 0x000000ffff327224 */ /* 0x000fc600078e003b */
[----:B------:R-:W-:-:S07]  /*a240*/  IMAD.MOV.U32 R54, RZ, RZ, R141 ;  /* 0x000000ffff367224 */ /* 0x000fce00078e008d */
.L_x_406:
[----:B------:R-:W-:Y:S05]  /*a250*/  BSYNC B2 ;  /* 0x0000000000027941 */ /* 0x000fea0003800000 */
.L_x_405:
[----:B------:R-:W-:Y:S01]  /*a260*/  ISETP.GE.AND P3, PT, R80, R134, PT ;  /* 0x000000865000720c */ /* 0x000fe20003f66270 */
[----:B--2---:R-:W-:Y:S01]  /*a270*/  IMAD R56, R116, R122, RZ ;  /* 0x0000007a74387224 */ /* 0x004fe200078e02ff */
[----:B------:R-:W-:-:S03]  /*a280*/  ULDC.64 UR4, c[0x0][0x2e8] ;  /* 0x0000ba0000047ab9 */ /* 0x000fc60000000a00 */
[C---:B------:R-:W-:Y:S02]  /*a290*/  IMAD R59, R146.reuse, R123, R56 ;  /* 0x0000007b923b7224 */ /* 0x040fe400078e0238 */
[----:B------:R-:W-:-:S04]  /*a2a0*/  IMAD.WIDE.U32 R56, R146, R122, R120 ;  /* 0x0000007a92387225 */ /* 0x000fc800078e0078 */
[----:B------:R-:W-:Y:S02]  /*a2b0*/  IMAD.IADD R57, R57, 0x1, R59 ;  /* 0x0000000139397824 */ /* 0x000fe400078e023b */
        /* <DEDUP_REMOVED lines=11> */
.L_x_404:
[----:B------:R-:W-:Y:S05]  /*a370*/  BSYNC B1 ;  /* 0x0000000000017941 */ /* 0x000fea0003800000 */
.L_x_403:
[----:B---3--:R-:W-:Y:S01]  /*a380*/  VIADD R84, R23, 0x40 ;  /* 0x0000004017547836 */ /* 0x008fe20000000000 */
[----:B------:R-:W-:Y:S04]  /*a390*/  BSSY B1, `(.L_x_407) ;  /* 0x000010c000017945 */ /* 0x000fe80003800000 */
[----:B------:R-:W-:-:S13]  /*a3a0*/  ISETP.GE.OR P3, PT, R84, R117, P0 ;  /* 0x000000755400720c */ /* 0x000fda0000766670 */
[----:B------:R-:W-:Y:S05]  /*a3b0*/  @P3 BRA `(.L_x_408) ;  /* 0x0000001000243947 */ /* 0x000fea0003800000 */
[----:B----4-:R-:W3:Y:S04]  /*a3c0*/  LDL R48, [R1+0x10] ;  /* 0x0000100001307983 */ /* 0x010ee80000100800 */
[----:B------:R-:W4:Y:S01]  /*a3d0*/  LDL R50, [R1+0x58] ;  /* 0x0000580001327983 */ /* 0x000f220000100800 */
[C---:B------:R-:W-:Y:S01]  /*a3e0*/  VIADD R51, R23.reuse, 0x40 ;  /* 0x0000004017337836 */ /* 0x040fe20000000000 */
[----:B------:R-:W-:Y:S01]  /*a3f0*/  BSSY B2, `(.L_x_409) ;  /* 0x00000f4000027945 */ /* 0x000fe20003800000 */
[----:B------:R-:W-:-:S03]  /*a400*/  VIADD R52, R23, 0x40 ;  /* 0x0000004017347836 */ /* 0x000fc60000000000 */
[----:B------:R-:W-:Y:S01]  /*a410*/  SHF.L.U32 R51, R51, 0x7, RZ ;  /* 0x0000000733337819 */ /* 0x000fe200000006ff */
        /* <DEDUP_REMOVED lines=9> */
[----:B------:R-:W-:Y:S01]  /*a4b0*/  SHF.R.S32.HI R48, RZ, 0x1f, R49 ;  /* 0x0000001fff307819 */ /* 0x000fe20000011431 */
[----:B------:R-:W-:-:S03]  /*a4c0*/  IMAD.SHL.U32 R58, R49, 0x10, RZ ;  /* 0x00000010313a7824 */ /* 0x000fc600078e00ff */
[----:B------:R-:W-:-:S05]  /*a4d0*/  LEA.HI R48, R48, R49, RZ, 0x3 ;  /* 0x0000003130307211 */ /* 0x000fca00078f18ff */
[----:B------:R-:W-:Y:S01]  /*a4e0*/  IMAD.SHL.U32 R49, R48, 0x800, RZ ;  /* 0x0000080030317824 */ /* 0x000fe200078e00ff */
[----:B------:R-:W-:-:S04]  /*a4f0*/  LOP3.LUT R48, R52, 0x70, R58, 0xf8, !PT ;  /* 0x0000007034307812 */ /* 0x000fc800078ef83a */
[----:B------:R-:W-:Y:S02]  /*a500*/  LOP3.LUT R48, R48, R51, RZ, 0x3c, !PT ;  /* 0x0000003330307212 */ /* 0x000fe400078e3cff */
[----:B------:R-:W-:-:S04]  /*a510*/  LOP3.LUT R49, R49, 0xffffc000, RZ, 0xc0, !PT ;  /* 0xffffc00031317812 */ /* 0x000fc800078ec0ff */
[----:B----4-:R-:W-:-:S04]  /*a520*/  IADD3 R49, R48, R49, R50 ;  /* 0x0000003130317210 */ /* 0x010fc80007ffe032 */
[C---:B------:R-:W-:Y:S01]  /*a530*/  LEA R51, R232.reuse, R49, 0xf ;  /* 0x00000031e8337211 */ /* 0x040fe200078e78ff */
[----:B------:R-:W-:-:S04]  /*a540*/  IMAD R49, R232, 0x8000, R28 ;  /* 0x00008000e8317824 */ /* 0x000fc800078e021c */
[C---:B------:R-:W-:Y:S02]  /*a550*/  IMAD.IADD R49, R22.reuse, 0x1, R49 ;  /* 0x0000000116317824 */ /* 0x040fe400078e0231 */
[----:B------:R-:W-:-:S04]  /*a560*/  IMAD.IADD R52, R22, 0x1, R51 ;  /* 0x0000000116347824 */ /* 0x000fc800078e0233 */
[----:B------:R-:W0:Y:S04]  /*a570*/  LDS.128 R48, [R49+0x28400] ;  /* 0x0284000031307984 */ /* 0x000e280000000c00 */
[----:B------:R-:W3:Y:S01]  /*a580*/  LDS.128 R52, [R52+0x28400] ;  /* 0x0284000034347984 */ /* 0x000ee20000000c00 */
[----:B------:R-:W-:Y:S05]  /*a590*/  @P2 BRA `(.L_x_410) ;  /* 0x0000000c00642947 */ /* 0x000fea0003800000 */
[--C-:B------:R-:W-:Y:S02]  /*a5a0*/  SHF.R.U32.HI R59, RZ, 0x8, R65.reuse ;  /* 0x00000008ff3b7819 */ /* 0x100fe40000011641 */
[--C-:B------:R-:W-:Y:S02]  /*a5b0*/  SHF.R.U32.HI R62, RZ, 0x18, R65.reuse ;  /* 0x00000018ff3e7819 */ /* 0x100fe40000011641 */
[----:B------:R-:W-:Y:S01]  /*a5c0*/  LOP3.LUT R60, R65, 0xff, RZ, 0xc0, !PT ;  /* 0x000000ff413c7812 */ /* 0x000fe200078ec0ff */
[----:B------:R-:W-:Y:S01]  /*a5d0*/  IMAD.SHL.U32 R59, R59, 0x100, RZ ;  /* 0x000001003b3b7824 */ /* 0x000fe200078e00ff */
[----:B------:R-:W-:Y:S02]  /*a5e0*/  SHF.R.U32.HI R57, RZ, 0x10, R65 ;  /* 0x00000010ff397819 */ /* 0x000fe40000011641 */
[----:B------:R-:W-:Y:S02]  /*a5f0*/  SHF.R.U32.HI R65, RZ, 0x8, R69 ;  /* 0x00000008ff417819 */ /* 0x000fe40000011645 */
[----:B------:R-:W-:-:S02]  /*a600*/  SHF.R.U32.HI R64, RZ, 0x18, R67 ;  /* 0x00000018ff407819 */ /* 0x000fc40000011643 */
[----:B------:R-:W-:Y:S01]  /*a610*/  LOP3.LUT R63, R67, 0xff, RZ, 0xc0, !PT ;  /* 0x000000ff433f7812 */ /* 0x000fe200078ec0ff */
[----:B------:R-:W-:Y:S01]  /*a620*/  IMAD.SHL.U32 R65, R65, 0x100, RZ ;  /* 0x0000010041417824 */ /* 0x000fe200078e00ff */
[--C-:B------:R-:W-:Y:S02]  /*a630*/  SHF.R.U32.HI R61, RZ, 0x8, R67.reuse ;  /* 0x00000008ff3d7819 */ /* 0x100fe40000011643 */
[----:B------:R-:W-:Y:S02]  /*a640*/  SHF.R.U32.HI R56, RZ, 0x10, R67 ;  /* 0x00000010ff387819 */ /* 0x000fe40000011643 */
[--C-:B------:R-:W-:Y:S02]  /*a650*/  SHF.R.U32.HI R66, RZ, 0x18, R69.reuse ;  /* 0x00000018ff427819 */ /* 0x100fe40000011645 */
[----:B------:R-:W-:Y:S02]  /*a660*/  LOP3.LUT R67, R69, 0xff, RZ, 0xc0, !PT ;  /* 0x000000ff45437812 */ /* 0x000fe400078ec0ff */
[----:B------:R-:W-:-:S02]  /*a670*/  SHF.R.U32.HI R69, RZ, 0x10, R69 ;  /* 0x00000010ff457819 */ /* 0x000fc40000011645 */
[----:B------:R-:W-:Y:S02]  /*a680*/  PRMT R68, R62, 0x654, R60 ;  /* 0x000006543e447816 */ /* 0x000fe4000000003c */
[----:B------:R-:W-:Y:S02]  /*a690*/  SHF.R.U32.HI R70, RZ, 0x18, R71 ;  /* 0x00000018ff467819 */ /* 0x000fe40000011647 */
[----:B------:R-:W-:Y:S02]  /*a6a0*/  LOP3.LUT R80, R71, 0xff, RZ, 0xc0, !PT ;  /* 0x000000ff47507812 */ /* 0x000fe400078ec0ff */
[----:B------:R-:W-:Y:S02]  /*a6b0*/  PRMT R66, R66, 0x654, R67 ;  /* 0x0000065442427816 */ /* 0x000fe40000000043 */
[----:B------:R-:W-:Y:S02]  /*a6c0*/  PRMT R63, R64, 0x654, R63 ;  /* 0x00000654403f7816 */ /* 0x000fe4000000003f */
[----:B------:R-:W-:Y:S01]  /*a6d0*/  PRMT R64, R70, 0x654, R80 ;  /* 0x0000065446407816 */ /* 0x000fe20000000050 */
[----:B------:R-:W-:Y:S01]  /*a6e0*/  IMAD.U32 R70, R69, 0x10000, RZ ;  /* 0x0001000045467824 */ /* 0x000fe200078e00ff */
[----:B------:R-:W-:-:S02]  /*a6f0*/  LOP3.LUT R59, R68, 0xff00, R59, 0xf8, !PT ;  /* 0x0000ff00443b7812 */ /* 0x000fc400078ef83b */
[----:B------:R-:W-:Y:S02]  /*a700*/  SHF.L.U32 R68, R61, 0x8, RZ ;  /* 0x000000083d447819 */ /* 0x000fe400000006ff */
[----:B------:R-:W-:Y:S01]  /*a710*/  LOP3.LUT R61, R66, 0xff00, R65, 0xf8, !PT ;  /* 0x0000ff00423d7812 */ /* 0x000fe200078ef841 */
[----:B------:R-:W-:Y:S01]  /*a720*/  IMAD.U32 R66, R57, 0x10000, RZ ;  /* 0x0001000039427824 */ /* 0x000fe200078e00ff */
[----:B------:R-:W-:Y:S02]  /*a730*/  LOP3.LUT R68, R63, 0xff00, R68, 0xf8, !PT ;  /* 0x0000ff003f447812 */ /* 0x000fe400078ef844 */
[----:B------:R-:W-:Y:S02]  /*a740*/  LOP3.LUT R61, R61, 0xff0000, R70, 0xf8, !PT ;  /* 0x00ff00003d3d7812 */ /* 0x000fe400078ef846 */
[----:B---3--:R-:W-:Y:S02]  /*a750*/  F2FP.F16.E4M3.UNPACK_B R65, R53 ;  /* 0x00000035ff41723e */ /* 0x008fe400020006ff */
[----:B------:R-:W-:-:S02]  /*a760*/  F2FP.F16.E4M3.UNPACK_B R67, R61 ;  /* 0x0000003dff43723e */ /* 0x000fc400020006ff */
[----:B------:R-:W-:Y:S01]  /*a770*/  LOP3.LUT R63, R59, 0xff0000, R66, 0xf8, !PT ;  /* 0x00ff00003b3f7812 */ /* 0x000fe200078ef842 */
[----:B------:R-:W-:Y:S01]  /*a780*/  HADD2.F32 R59, -RZ, R65.H0_H0 ;  /* 0x20000041ff3b7230 */ /* 0x000fe20000004100 */
[----:B0-----:R-:W-:Y:S02]  /*a790*/  F2FP.F16.E4M3.UNPACK_B R57, R49 ;  /* 0x00000031ff39723e */ /* 0x001fe400020006ff */
[--C-:B------:R-:W-:Y:S02]  /*a7a0*/  SHF.R.U32.HI R60, RZ, 0x8, R71.reuse ;  /* 0x00000008ff3c7819 */ /* 0x100fe40000011647 */
[----:B------:R-:W-:Y:S01]  /*a7b0*/  SHF.R.U32.HI R62, RZ, 0x10, R71 ;  /* 0x00000010ff3e7819 */ /* 0x000fe20000011647 */
[----:B------:R-:W-:Y:S01]  /*a7c0*/  HADD2.F32 R71, -RZ, R67.H0_H0 ;  /* 0x20000043ff477230 */ /* 0x000fe20000004100 */
[----:B------:R-:W-:Y:S01]  /*a7d0*/  F2FP.F16.E4M3.UNPACK_B R69, R63 ;  /* 0x0000003fff45723e */ /* 0x000fe200020006ff */
[----:B------:R-:W-:Y:S01]  /*a7e0*/  HADD2.F32 R66, -RZ, R57.H0_H0 ;  /* 0x20000039ff427230 */ /* 0x000fe20000004100 */
[----:B------:R-:W-:Y:S01]  /*a7f0*/  F2FP.F16.E4M3.UNPACK_B R53, R53.H1 ;  /* 0x00000035ff35723e */ /* 0x000fe200030006ff */
[----:B------:R-:W-:-:S02]  /*a800*/  HADD2.F32 R67, -RZ, R67.H1_H1 ;  /* 0x30000043ff437230 */ /* 0x000fc40000004100 */
[CC--:B------:R-:W-:Y:S01]  /*a810*/  FMUL.FTZ R80, R59.reuse, R71.reuse ;  /* 0x000000473b507220 */ /* 0x0c0fe20000410000 */
        /* <DEDUP_REMOVED lines=8> */
[----:B------:R-:W-:-:S04]  /*a8a0*/  SHF.L.U32 R56, R56, 0x10, RZ ;  /* 0x0000001038387819 */ /* 0x000fc800000006ff */
        /* <DEDUP_REMOVED lines=11> */
[-C--:B------:R-:W-:Y:S01]  /*a960*/  FMUL.FTZ R80, R49, R71.reuse ;  /* 0x0000004731507220 */ /* 0x080fe20000410000 */
        /* <DEDUP_REMOVED lines=10> */
[----:B------:R-:W-:Y:S02]  /*aa10*/  IMAD.SHL.U32 R53, R60, 0x100, RZ ;  /* 0x000001003c357824 */ /* 0x000fe400078e00ff */
[----:B------:R-:W-:Y:S01]  /*aa20*/  IMAD.U32 R60, R62, 0x10000, RZ ;  /* 0x000100003e3c7824 */ /* 0x000fe200078e00ff */
        /* <DEDUP_REMOVED lines=8> */
[-C--:B------:R-:W-:Y:S01]  /*aab0*/  F2FP.F16.E4M3.UNPACK_B R69, R62.reuse ;  /* 0x0000003eff45723e */ /* 0x080fe200020006ff */
        /* <DEDUP_REMOVED lines=18> */
[C---:B------:R-:W-:Y:S01]  /*abe0*/  FMUL.FTZ R56, R60.reuse, R68 ;  /* 0x000000443c387220 */ /* 0x040fe20000410000 */
        /* <DEDUP_REMOVED lines=15> */
[----:B------:R-:W-:Y:S02]  /*ace0*/  HADD2.F32 R60, -RZ, R60.H1_H1 ;  /* 0x3000003cff3c7230 */ /* 0x000fe40000004100 */
[--C-:B------:R-:W-:Y:S02]  /*acf0*/  HADD2.F32 R67, -RZ, R63.reuse.H0_H0 ;  /* 0x2000003fff437230 */ /* 0x100fe40000004100 */
[C---:B------:R-:W-:Y:S01]  /*ad00*/  FFMA.FTZ R80, R69.reuse, R68, -R80 ;  /* 0x0000004445507223 */ /* 0x040fe20000010850 */
[----:B------:R-:W-:Y:S01]  /*ad10*/  FMUL.FTZ R69, R69, R71 ;  /* 0x0000004745457220 */ /* 0x000fe20000410000 */
[----:B------:R-:W-:-:S03]  /*ad20*/  HADD2.F32 R63, -RZ, R63.H1_H1 ;  /* 0x3000003fff3f7230 */ /* 0x000fc60000004100 */
        /* <DEDUP_REMOVED lines=10> */
[--C-:B------:R-:W-:Y:S01]  /*add0*/  HADD2.F32 R71, -RZ, R53.reuse.H0_H0 ;  /* 0x20000035ff477230 */ /* 0x100fe20000004100 */
        /* <DEDUP_REMOVED lines=11> */
[-C--:B------:R-:W-:Y:S01]  /*ae90*/  FMUL.FTZ R62, R61, R53.reuse ;  /* 0x000000353d3e7220 */ /* 0x080fe20000410000 */
[C---:B------:R-:W-:Y:S01]  /*aea0*/  FMUL.FTZ R53, R60.reuse, R53 ;  /* 0x000000353c357220 */ /* 0x040fe20000410000 */
[----:B------:R-:W-:Y:S01]  /*aeb0*/  HADD2.F32 R67, -RZ, R139.H0_H0 ;  /* 0x2000008bff437230 */ /* 0x000fe20000004100 */
[----:B------:R-:W-:Y:S01]  /*aec0*/  F2FP.SATFINITE.E4M3.F32.PACK_AB_MERGE_C R55, R51, R70, R55 ;  /* 0x000000463337723e */ /* 0x000fe20004807037 */
[-C--:B------:R-:W-:Y:S01]  /*aed0*/  FFMA.FTZ R60, R60, R63.reuse, -R62 ;  /* 0x0000003f3c3c7223 */ /* 0x080fe2000001083e */
[----:B------:R-:W-:Y:S01]  /*aee0*/  FFMA.FTZ R53, R61, R63, R53 ;  /* 0x0000003f3d357223 */ /* 0x000fe20000010035 */
[----:B------:R-:W-:-:S02]  /*aef0*/  HADD2.F32 R61, -RZ, R52.H0_H0 ;  /* 0x20000034ff3d7230 */ /* 0x000fc40000004100 */
[----:B------:R-:W-:Y:S01]  /*af00*/  HADD2.F32 R63, -RZ, R48.H0_H0 ;  /* 0x20000030ff3f7230 */ /* 0x000fe20000004100 */
[----:B------:R-:W-:Y:S01]  /*af10*/  F2FP.SATFINITE.E4M3.F32.PACK_AB_MERGE_C R60, R60, R68, RZ ;  /* 0x000000443c3c723e */ /* 0x000fe200048070ff */
[----:B------:R-:W-:Y:S02]  /*af20*/  HADD2.F32 R62, -RZ, R137.H0_H0 ;  /* 0x20000089ff3e7230 */ /* 0x000fe40000004100 */
[-C--:B------:R-:W-:Y:S01]  /*af30*/  FMUL.FTZ R66, R61, R67.reuse ;  /* 0x000000433d427220 */ /* 0x080fe20000410000 */
[----:B------:R-:W-:Y:S02]  /*af40*/  HADD2.F32 R139, -RZ, R139.H1_H1 ;  /* 0x3000008bff8b7230 */ /* 0x000fe40000004100 */
[C---:B------:R-:W-:Y:S01]  /*af50*/  FMUL.FTZ R67, R63.reuse, R67 ;  /* 0x000000433f437220 */ /* 0x040fe20000410000 */
[----:B------:R-:W-:Y:S02]  /*af60*/  HADD2.F32 R52, -RZ, R52.H1_H1 ;  /* 0x30000034ff347230 */ /* 0x000fe40000004100 */
[----:B------:R-:W-:Y:S01]  /*af70*/  FFMA.FTZ R66, R63, R62, -R66 ;  /* 0x0000003e3f427223 */ /* 0x000fe20000010842 */
[----:B------:R-:W-:-:S02]  /*af80*/  HADD2.F32 R48, -RZ, R48.H1_H1 ;  /* 0x30000030ff307230 */ /* 0x000fc40000004100 */
[----:B------:R-:W-:Y:S01]  /*af90*/  FFMA.FTZ R67, R61, R62, R67 ;  /* 0x0000003e3d437223 */ /* 0x000fe20000010043 */
[----:B------:R-:W-:Y:S02]  /*afa0*/  HADD2.F32 R137, -RZ, R137.H1_H1 ;  /* 0x30000089ff897230 */ /* 0x000fe40000004100 */
        /* <DEDUP_REMOVED lines=25> */
[----:B------:R-:W-:Y:S02]  /*b140*/  IMAD.MOV.U32 R51, RZ, RZ, R81 ;  /* 0x000000ffff337224 */ /* 0x000fe400078e0051 */
[-C--:B------:R-:W-:Y:S01]  /*b150*/  FFMA.FTZ R82, R68, R80.reuse, -R82 ;  /* 0x0000005044527223 */ /* 0x080fe20000010852 */
        /* <DEDUP_REMOVED lines=19> */
[----:B------:R-:W-:-:S03]  /*b290*/  FMUL.FTZ R138, R52, R138 ;  /* 0x0000008a348a7220 */ /* 0x000fc60000410000 */
[-C--:B------:R-:W-:Y:S01]  /*b2a0*/  FFMA.FTZ R61, R52, R136.reuse, -R61 ;  /* 0x00000088343d7223 */ /* 0x080fe2000001083d */
[----:B------:R-:W-:Y:S01]  /*b2b0*/  F2FP.SATFINITE.E4M3.F32.PACK_AB_MERGE_C R52, R48, R67, R53 ;  /* 0x000000433034723e */ /* 0x000fe20004807035 */
[----:B------:R-:W-:Y:S01]  /*b2c0*/  FFMA.FTZ R63, R54, R136, R138 ;  /* 0x00000088363f7223 */ /* 0x000fe2000001008a */
[----:B------:R-:W-:Y:S01]  /*b2d0*/  F2FP.SATFINITE.E4M3.F32.PACK_AB_MERGE_C R54, R50, R83, RZ ;  /* 0x000000533236723e */ /* 0x000fe200048070ff */
[----:B------:R-:W-:Y:S01]  /*b2e0*/  IMAD.MOV.U32 R48, RZ, RZ, R66 ;  /* 0x000000ffff307224 */ /* 0x000fe200078e0042 */
[----:B------:R-:W-:Y:S02]  /*b2f0*/  F2FP.SATFINITE.E4M3.F32.PACK_AB_MERGE_C R53, R57, R59, R49 ;  /* 0x0000003b3935723e */ /* 0x000fe40004807031 */
[----:B------:R-:W-:Y:S02]  /*b300*/  F2FP.SATFINITE.E4M3.F32.PACK_AB_MERGE_C R50, R61, R68, R60 ;  /* 0x000000443d32723e */ /* 0x000fe4000480703c */
[----:B------:R-:W-:Y:S02]  /*b310*/  F2FP.SATFINITE.E4M3.F32.PACK_AB_MERGE_C R54, R63, R80, R54 ;  /* 0x000000503f36723e */ /* 0x000fe40004807036 */
[----:B------:R-:W-:-:S07]  /*b320*/  MOV R49, R65 ;  /* 0x0000004100317202 */ /* 0x000fce0000000f00 */
.L_x_410:
[----:B------:R-:W-:Y:S05]  /*b330*/  BSYNC B2 ;  /* 0x0000000000027941 */ /* 0x000fea0003800000 */
.L_x_409:
        /* <DEDUP_REMOVED lines=14> */
[----:B0-----:R0:W-:Y:S01]  /*b420*/  STG.E.128 desc[UR42][R56.64], R48 ;  /* 0x0000003038007986 */ /* 0x0011e2000c101d2a */
[----:B------:R-:W-:-:S05]  /*b430*/  @!P3 IADD3.X R59, R59, UR5, RZ, P4, !PT ;  /* 0x000000053b3bbc10 */ /* 0x000fca000a7fe4ff */
[----:B---3--:R0:W-:Y:S04]  /*b440*/  @!P3 STG.E.128 desc[UR42][R58.64], R52 ;  /* 0x000000343a00b986 */ /* 0x0081e8000c101d2a */
.L_x_408:
[----:B------:R-:W-:Y:S05]  /*b450*/  BSYNC B1 ;  /* 0x0000000000017941 */ /* 0x000fea0003800000 */
.L_x_407:
[----:B0---4-:R-:W-:Y:S02]  /*b460*/  VIADD R49, R23, 0x60 ;  /* 0x0000006017317836 */ /* 0x011fe40000000000 */
[-C--:B--2---:R-:W-:Y:S02]  /*b470*/  IMAD R48, R114, R122.reuse, RZ ;  /* 0x0000007a72307224 */ /* 0x084fe400078e02ff */
[C---:B------:R-:W-:Y:S01]  /*b480*/  IMAD.WIDE.U32 R120, R49.reuse, R122, R120 ;  /* 0x0000007a31787225 */ /* 0x040fe200078e0078 */
[----:B------:R-:W-:-:S03]  /*b490*/  ISETP.GE.OR P3, PT, R49, R117, P0 ;  /* 0x000000753100720c */ /* 0x000fc60000766670 */
[----:B------:R-:W-:-:S10]  /*b4a0*/  IMAD R61, R49, R123, R48 ;  /* 0x0000007b313d7224 */ /* 0x000fd400078e0230 */
[----:B------:R-:W-:Y:S05]  /*b4b0*/  @P3 BRA `(.L_x_389) ;  /* 0x00000014006c3947 */ /* 0x000fea0003800000 */
[----:B------:R-:W2:Y:S01]  /*b4c0*/  LDL R50, [R1+0x10] ;  /* 0x0000100001327983 */ /* 0x000ea20000100800 */
[----:B------:R-:W0:Y:S03]  /*b4d0*/  LDC.64 R56, c[0x0][0x2e8] ;  /* 0x0000ba00ff387b82 */ /* 0x000e260000000a00 */
[----:B------:R-:W3:Y:S01]  /*b4e0*/  LDL R49, [R1+0x54] ;  /* 0x0000540001317983 */ /* 0x000ee20000100800 */
[----:B------:R-:W-:Y:S01]  /*b4f0*/  IMAD.IADD R61, R121, 0x1, R61 ;  /* 0x00000001793d7824 */ /* 0x000fe200078e023d */
[----:B------:R-:W-:Y:S01]  /*b500*/  IADD3 R59, P3, P4, R102, R120, R41 ;  /* 0x00000078663b7210 */ /* 0x000fe20007c7e029 */
[----:B------:R-:W-:Y:S01]  /*b510*/  VIADD R51, R23, 0x60 ;  /* 0x0000006017337836 */ /* 0x000fe20000000000 */
[----:B------:R-:W-:Y:S02]  /*b520*/  BSSY B1, `(.L_x_411) ;  /* 0x00000f6000017945 */ /* 0x000fe40003800000 */
[----:B------:R-:W-:-:S02]  /*b530*/  IADD3.X R48, R42, R61, R109, P3, P4 ;  /* 0x0000003d2a307210 */ /* 0x000fc40001fe846d */
[----:B------:R-:W-:-:S04]  /*b540*/  SHF.L.U32 R51, R51, 0x7, RZ ;  /* 0x0000000733337819 */ /* 0x000fc800000006ff */
[----:B------:R-:W-:Y:S02]  /*b550*/  LOP3.LUT R51, R51, 0x380, RZ, 0xc0, !PT ;  /* 0x0000038033337812 */ /* 0x000fe400078ec0ff */
[----:B0-----:R-:W-:-:S04]  /*b560*/  IADD3 R58, P3, R59, R56, RZ ;  /* 0x000000383b3a7210 */ /* 0x001fc80007f7e0ff */
[----:B------:R-:W-:Y:S02]  /*b570*/  IADD3.X R59, R48, R57, RZ, P3, !PT ;  /* 0x00000039303b7210 */ /* 0x000fe40001ffe4ff */
[----:B--2---:R-:W-:Y:S01]  /*b580*/  LOP3.LUT P6, RZ, R50, 0x2, RZ, 0xc0, !PT ;  /* 0x0000000232ff7812 */ /* 0x004fe200078cc0ff */
[----:B------:R-:W-:-:S03]  /*b590*/  VIADD R50, R23, 0x60 ;  /* 0x0000006017327836 */ /* 0x000fc60000000000 */
[----:B------:R-:W-:Y:S01]  /*b5a0*/  SEL R135, R35, R135, !P6 ;  /* 0x0000008723877207 */ /* 0x000fe20007000000 */
[----:B------:R-:W-:-:S03]  /*b5b0*/  IMAD.SHL.U32 R50, R50, 0x80, RZ ;  /* 0x0000008032327824 */ /* 0x000fc600078e00ff */
[----:B------:R-:W-:Y:S02]  /*b5c0*/  SHF.R.S32.HI R48, RZ, 0x1f, R135 ;  /* 0x0000001fff307819 */ /* 0x000fe40000011487 */
[----:B------:R-:W-:Y:S02]  /*b5d0*/  LOP3.LUT R50, R50, 0x380, RZ, 0xc0, !PT ;  /* 0x0000038032327812 */ /* 0x000fe400078ec0ff */
[----:B------:R-:W-:Y:S02]  /*b5e0*/  LEA.HI R135, R48, R135, RZ, 0x5 ;  /* 0x0000008730877211 */ /* 0x000fe400078f28ff */
[----:B------:R-:W-:Y:S02]  /*b5f0*/  SHF.R.U32.HI R50, RZ, 0x3, R50 ;  /* 0x00000003ff327819 */ /* 0x000fe40000011632 */
[----:B------:R-:W-:-:S04]  /*b600*/  LEA.HI.SX32 R135, R135, R108, 0x1b ;  /* 0x0000006c87877211 */ /* 0x000fc800078fdaff */
[----:B------:R-:W-:Y:S01]  /*b610*/  SHF.R.S32.HI R48, RZ, 0x1f, R135 ;  /* 0x0000001fff307819 */ /* 0x000fe20000011487 */
[----:B------:R-:W-:-:S03]  /*b620*/  IMAD.SHL.U32 R63, R135, 0x10, RZ ;  /* 0x00000010873f7824 */ /* 0x000fc600078e00ff */
[----:B------:R-:W-:Y:S02]  /*b630*/  LEA.HI R135, R48, R135, RZ, 0x3 ;  /* 0x0000008730877211 */ /* 0x000fe400078f18ff */
[----:B------:R-:W-:-:S03]  /*b640*/  LOP3.LUT R48, R51, 0x70, R63, 0xf8, !PT ;  /* 0x0000007033307812 */ /* 0x000fc600078ef83f */
[----:B------:R-:W-:Y:S01]  /*b650*/  IMAD.SHL.U32 R135, R135, 0x800, RZ ;  /* 0x0000080087877824 */ /* 0x000fe200078e00ff */
[----:B------:R-:W-:-:S04]  /*b660*/  LOP3.LUT R48, R48, R50, RZ, 0x3c, !PT ;  /* 0x0000003230307212 */ /* 0x000fc800078e3cff */
[----:B------:R-:W-:-:S04]  /*b670*/  LOP3.LUT R51, R135, 0xffffc000, RZ, 0xc0, !PT ;  /* 0xffffc00087337812 */ /* 0x000fc800078ec0ff */
[----:B---3--:R-:W-:Y:S01]  /*b680*/  IADD3 R51, R48, R51, R49 ;  /* 0x0000003330337210 */ /* 0x008fe20007ffe031 */
[----:B------:R-:W-:-:S04]  /*b690*/  IMAD R49, R232, 0x8000, R27 ;  /* 0x00008000e8317824 */ /* 0x000fc800078e021b */
[----:B------:R-:W-:Y:S02]  /*b6a0*/  IMAD R51, R232, 0x8000, R51 ;  /* 0x00008000e8337824 */ /* 0x000fe400078e0233 */
[----:B------:R-:W-:-:S03]  /*b6b0*/  IMAD.IADD R49, R22, 0x1, R49 ;  /* 0x0000000116317824 */ /* 0x000fc600078e0231 */
[----:B------:R-:W-:-:S03]  /*b6c0*/  IADD3 R52, R22, R51, RZ ;  /* 0x0000003316347210 */ /* 0x000fc60007ffe0ff */
[----:B------:R-:W0:Y:S04]  /*b6d0*/  LDS.128 R48, [R49+0x28400] ;  /* 0x0284000031307984 */ /* 0x000e280000000c00 */
[----:B------:R-:W2:Y:S01]  /*b6e0*/  LDS.128 R52, [R52+0x28400] ;  /* 0x0284000034347984 */ /* 0x000ea20000000c00 */
[----:B------:R-:W-:Y:S05]  /*b6f0*/  @P2 BRA `(.L_x_412) ;  /* 0x0000000c00602947 */ /* 0x000fea0003800000 */
[----:B------:R-:W-:Y:S02]  /*b700*/  LOP3.LUT R62, R77, 0xff, RZ, 0xc0, !PT ;  /* 0x000000ff4d3e7812 */ /* 0x000fe400078ec0ff */
[--C-:B------:R-:W-:Y:S02]  /*b710*/  SHF.R.U32.HI R67, RZ, 0x18, R77.reuse ;  /* 0x00000018ff437819 */ /* 0x100fe4000001164d */
[--C-:B------:R-:W-:Y:S02]  /*b720*/  SHF.R.U32.HI R64, RZ, 0x8, R77.reuse ;  /* 0x00000008ff407819 */ /* 0x100fe4000001164d */
[----:B------:R-:W-:Y:S02]  /*b730*/  SHF.R.U32.HI R66, RZ, 0x10, R77 ;  /* 0x00000010ff427819 */ /* 0x000fe4000001164d */
[----:B------:R-:W-:Y:S01]  /*b740*/  PRMT R67, R67, 0x654, R62 ;  /* 0x0000065443437816 */ /* 0x000fe2000000003e */
[----:B------:R-:W-:Y:S01]  /*b750*/  IMAD.SHL.U32 R62, R64, 0x100, RZ ;  /* 0x00000100403e7824 */ /* 0x000fe200078e00ff */
[----:B------:R-:W-:Y:S01]  /*b760*/  SHF.R.U32.HI R68, RZ, 0x8, R73 ;  /* 0x00000008ff447819 */ /* 0x000fe20000011649 */
[----:B------:R-:W-:Y:S01]  /*b770*/  IMAD.U32 R66, R66, 0x10000, RZ ;  /* 0x0001000042427824 */ /* 0x000fe200078e00ff */
[----:B------:R-:W-:-:S02]  /*b780*/  LOP3.LUT R60, R73, 0xff, RZ, 0xc0, !PT ;  /* 0x000000ff493c7812 */ /* 0x000fc400078ec0ff */
[--C-:B------:R-:W-:Y:S02]  /*b790*/  SHF.R.U32.HI R65, RZ, 0x18, R73.reuse ;  /* 0x00000018ff417819 */ /* 0x100fe40000011649 */
[----:B------:R-:W-:Y:S02]  /*b7a0*/  SHF.R.U32.HI R69, RZ, 0x10, R73 ;  /* 0x00000010ff457819 */ /* 0x000fe40000011649 */
[----:B------:R-:W-:Y:S01]  /*b7b0*/  PRMT R65, R65, 0x654, R60 ;  /* 0x0000065441417816 */ /* 0x000fe2000000003c */
[----:B------:R-:W-:Y:S01]  /*b7c0*/  IMAD.SHL.U32 R60, R68, 0x100, RZ ;  /* 0x00000100443c7824 */ /* 0x000fe200078e00ff */
[----:B------:R-:W-:Y:S01]  /*b7d0*/  LOP3.LUT R67, R67, 0xff00, R62, 0xf8, !PT ;  /* 0x0000ff0043437812 */ /* 0x000fe200078ef83e */
[----:B------:R-:W-:Y:S01]  /*b7e0*/  IMAD.U32 R64, R69, 0x10000, RZ ;  /* 0x0001000045407824 */ /* 0x000fe200078e00ff */
[----:B0-----:R-:W-:Y:S02]  /*b7f0*/  F2FP.F16.E4M3.UNPACK_B R62, R49 ;  /* 0x00000031ff3e723e */ /* 0x001fe400020006ff */
[----:B------:R-:W-:-:S02]  /*b800*/  LOP3.LUT R66, R67, 0xff0000, R66, 0xf8, !PT ;  /* 0x00ff000043427812 */ /* 0x000fc400078ef842 */
[----:B--2---:R-:W-:Y:S02]  /*b810*/  MOV R67, R53 ;  /* 0x0000003500437202 */ /* 0x004fe40000000f00 */
[----:B------:R-:W-:Y:S02]  /*b820*/  LOP3.LUT R65, R65, 0xff00, R60, 0xf8, !PT ;  /* 0x0000ff0041417812 */ /* 0x000fe400078ef83c */
[-C--:B------:R-:W-:Y:S02]  /*b830*/  F2FP.F16.E4M3.UNPACK_B R68, R67.reuse ;  /* 0x00000043ff44723e */ /* 0x080fe400020006ff */
[----:B------:R-:W-:Y:S02]  /*b840*/  F2FP.F16.E4M3.UNPACK_B R70, R66 ;  /* 0x00000042ff46723e */ /* 0x000fe400020006ff */
[----:B------:R-:W-:Y:S01]  /*b850*/  LOP3.LUT R64, R65, 0xff0000, R64, 0xf8, !PT ;  /* 0x00ff000041407812 */ /* 0x000fe200078ef840 */
[----:B------:R-:W-:Y:S01]  /*b860*/  HADD2.F32 R60, -RZ, R68.H0_H0 ;  /* 0x20000044ff3c7230 */ /* 0x000fe20000004100 */
[----:B------:R-:W-:Y:S01]  /*b870*/  F2FP.F16.E4M3.UNPACK_B R67, R67.H1 ;  /* 0x00000043ff43723e */ /* 0x000fe200030006ff */
[----:B------:R-:W-:Y:S01]  /*b880*/  HADD2.F32 R71, -RZ, R70.H0_H0 ;  /* 0x20000046ff477230 */ /* 0x000fe20000004100 */
[-C--:B------:R-:W-:Y:S01]  /*b890*/  F2FP.F16.E4M3.UNPACK_B R53, R64.reuse ;  /* 0x00000040ff35723e */ /* 0x080fe200020006ff */
[----:B------:R-:W-:Y:S01]  /*b8a0*/  HADD2.F32 R65, -RZ, R62.H0_H0 ;  /* 0x2000003eff417230 */ /* 0x000fe20000004100 */
[----:B------:R-:W-:Y:S01]  /*b8b0*/  F2FP.F16.E4M3.UNPACK_B R64, R64.H1 ;  /* 0x00000040ff40723e */ /* 0x000fe200030006ff */
[----:B------:R-:W-:-:S02]  /*b8c0*/  HADD2.F32 R68, -RZ, R68.H1_H1 ;  /* 0x30000044ff447230 */ /* 0x000fc40000004100 */
[CC--:B------:R-:W-:Y:S01]  /*b8d0*/  FMUL.FTZ R72, R60.reuse, R71.reuse ;  /* 0x000000473c487220 */ /* 0x0c0fe20000410000 */
[--C-:B------:R-:W-:Y:S02]  /*b8e0*/  HADD2.F32 R69, -RZ, R53.reuse.H0_H0 ;  /* 0x20000035ff457230 */ /* 0x100fe40000004100 */
[----:B------:R-:W-:Y:S01]  /*b8f0*/  FMUL.FTZ R71, R65, R71 ;  /* 0x0000004741477220 */ /* 0x000fe20000410000 */
[----:B------:R-:W-:Y:S01]  /*b900*/  HADD2.F32 R62, -RZ, R62.H1_H1 ;  /* 0x3000003eff3e7230 */ /* 0x000fe20000004100 */
[----:B------:R-:W-:Y:S01]  /*b910*/  LOP3.LUT R73, R79, 0xff0000ff, RZ, 0xc0, !PT ;  /* 0xff0000ff4f497812 */ /* 0x000fe200078ec0ff */
[----:B------:R-:W-:Y:S02]  /*b920*/  HADD2.F32 R53, -RZ, R53.H1_H1 ;  /* 0x30000035ff357230 */ /* 0x000fe40000004100 */
[-C--:B------:R-:W-:Y:S01]  /*b930*/  FFMA.FTZ R65, R65, R69.reuse, -R72 ;  /* 0x0000004541417223 */ /* 0x080fe20000010848 */
[----:B------:R-:W-:Y:S01]  /*b940*/  FFMA.FTZ R60, R60, R69, R71 ;  /* 0x000000453c3c7223 */ /* 0x000fe20000010047 */
[----:B------:R-:W-:-:S02]  /*b950*/  HADD2.F32 R69, -RZ, R70.H1_H1 ;  /* 0x30000046ff457230 */ /* 0x000fc40000004100 */
[--C-:B------:R-:W-:Y:S02]  /*b960*/  HADD2.F32 R70, -RZ, R64.reuse.H0_H0 ;  /* 0x20000040ff467230 */ /* 0x100fe40000004100 */
[----:B------:R-:W-:Y:S02]  /*b970*/  HADD2.F32 R64, -RZ, R64.H1_H1 ;  /* 0x30000040ff407230 */ /* 0x000fe40000004100 */
[-C--:B------:R-:W-:Y:S01]  /*b980*/  FMUL.FTZ R71, R68, R69.reuse ;  /* 0x0000004544477220 */ /* 0x080fe20000410000 */
[----:B------:R-:W-:-:S03]  /*b990*/  FMUL.FTZ R69, R62, R69 ;  /* 0x000000453e457220 */ /* 0x000fc60000410000 */
[-C--:B------:R-:W-:Y:S01]  /*b9a0*/  FFMA.FTZ R62, R62, R53.reuse, -R71 ;  /* 0x000000353e3e7223 */ /* 0x080fe20000010847 */
[----:B------:R-:W-:Y:S01]  /*b9b0*/  FFMA.FTZ R53, R68, R53, R69 ;  /* 0x0000003544357223 */ /* 0x000fe20000010045 */
[----:B------:R-:W-:Y:S02]  /*b9c0*/  F2FP.F16.E4M3.UNPACK_B R68, R66.H1 ;  /* 0x00000042ff44723e */ /* 0x000fe400030006ff */
[----:B------:R-:W-:Y:S01]  /*b9d0*/  F2FP.F16.E4M3.UNPACK_B R66, R49.H1 ;  /* 0x00000031ff42723e */ /* 0x000fe200030006ff */
[--C-:B------:R-:W-:Y:S02]  /*b9e0*/  HADD2.F32 R49, -RZ, R67.reuse.H0_H0 ;  /* 0x20000043ff317230 */ /* 0x100fe40000004100 */
[----:B------:R-:W-:Y:S02]  /*b9f0*/  HADD2.F32 R72, -RZ, R68.H0_H0 ;  /* 0x20000044ff487230 */ /* 0x000fe40000004100 */
[----:B------:R-:W-:Y:S02]  /*ba00*/  HADD2.F32 R71, -RZ, R66.H0_H0 ;  /* 0x20000042ff477230 */ /* 0x000fe40000004100 */
[----:B------:R-:W-:-:S02]  /*ba10*/  HADD2.F32 R67, -RZ, R67.H1_H1 ;  /* 0x30000043ff437230 */ /* 0x000fc40000004100 */
[-C--:B------:R-:W-:Y:S01]  /*ba20*/  FMUL.FTZ R74, R49, R72.reuse ;  /* 0x00000048314a7220 */ /* 0x080fe20000410000 */
[----:B------:R-:W-:Y:S02]  /*ba30*/  HADD2.F32 R68, -RZ, R68.H1_H1 ;  /* 0x30000044ff447230 */ /* 0x000fe40000004100 */
[C---:B------:R-:W-:Y:S01]  /*ba40*/  FMUL.FTZ R72, R71.reuse, R72 ;  /* 0x0000004847487220 */ /* 0x040fe20000410000 */
[----:B------:R-:W-:Y:S02]  /*ba50*/  HADD2.F32 R66, -RZ, R66.H1_H1 ;  /* 0x30000042ff427230 */ /* 0x000fe40000004100 */
[----:B------:R-:W-:Y:S01]  /*ba60*/  FFMA.FTZ R71, R71, R70, -R74 ;  /* 0x0000004647477223 */ /* 0x000fe2000001084a */
[----:B------:R-:W-:Y:S01]  /*ba70*/  FMUL.FTZ R69, R67, R68 ;  /* 0x0000004443457220 */ /* 0x000fe20000410000 */
[----:B------:R-:W-:Y:S01]  /*ba80*/  FFMA.FTZ R49, R49, R70, R72 ;  /* 0x0000004631317223 */ /* 0x000fe20000010048 */
[C---:B------:R-:W-:Y:S01]  /*ba90*/  FMUL.FTZ R68, R66.reuse, R68 ;  /* 0x0000004442447220 */ /* 0x040fe20000410000 */
[----:B------:R-:W-:Y:S01]  /*baa0*/  SHF.R.U32.HI R70, RZ, 0x8, R79 ;  /* 0x00000008ff467819 */ /* 0x000fe2000001164f */
[-C--:B------:R-:W-:Y:S01]  /*bab0*/  FFMA.FTZ R74, R66, R64.reuse, -R69 ;  /* 0x00000040424a7223 */ /* 0x080fe20000010845 */
[--C-:B------:R-:W-:Y:S01]  /*bac0*/  SHF.R.U32.HI R72, RZ, 0x8, R75.reuse ;  /* 0x00000008ff487819 */ /* 0x100fe2000001164b */
[----:B------:R-:W-:Y:S01]  /*bad0*/  FFMA.FTZ R64, R67, R64, R68 ;  /* 0x0000004043407223 */ /* 0x000fe20000010044 */
[----:B------:R-:W-:Y:S01]  /*bae0*/  LOP3.LUT R68, R75, 0xff, RZ, 0xc0, !PT ;  /* 0x000000ff4b447812 */ /* 0x000fe200078ec0ff */
[----:B------:R-:W-:Y:S01]  /*baf0*/  IMAD.SHL.U32 R70, R70, 0x100, RZ ;  /* 0x0000010046467824 */ /* 0x000fe200078e00ff */
[----:B------:R-:W-:-:S02]  /*bb00*/  SHF.R.U32.HI R69, RZ, 0x18, R75 ;  /* 0x00000018ff457819 */ /* 0x000fc4000001164b */
[----:B------:R-:W-:Y:S02]  /*bb10*/  SHF.R.U32.HI R67, RZ, 0x10, R79 ;  /* 0x00000010ff437819 */ /* 0x000fe4000001164f */
[----:B------:R-:W-:Y:S01]  /*bb20*/  PRMT R69, R69, 0x654, R68 ;  /* 0x0000065445457816 */ /* 0x000fe20000000044 */
[----:B------:R-:W-:Y:S01]  /*bb30*/  IMAD.SHL.U32 R68, R72, 0x100, RZ ;  /* 0x0000010048447824 */ /* 0x000fe200078e00ff */
[----:B------:R-:W-:Y:S01]  /*bb40*/  SHF.R.U32.HI R66, RZ, 0x10, R75 ;  /* 0x00000010ff427819 */ /* 0x000fe2000001164b */
[----:B------:R-:W-:Y:S01]  /*bb50*/  IMAD.U32 R67, R67, 0x10000, RZ ;  /* 0x0001000043437824 */ /* 0x000fe200078e00ff */
[----:B------:R-:W-:Y:S02]  /*bb60*/  LOP3.LUT R72, R73, 0xff00, R70, 0xf8, !PT ;  /* 0x0000ff0049487812 */ /* 0x000fe400078ef846 */
[----:B------:R-:W-:Y:S01]  /*bb70*/  LOP3.LUT R69, R69, 0xff00, R68, 0xf8, !PT ;  /* 0x0000ff0045457812 */ /* 0x000fe200078ef844 */
[----:B------:R-:W-:Y:S01]  /*bb80*/  IMAD.U32 R66, R66, 0x10000, RZ ;  /* 0x0001000042427824 */ /* 0x000fe200078e00ff */
[----:B------:R-:W-:-:S02]  /*bb90*/  LOP3.LUT R72, R72, 0xff0000, R67, 0xf8, !PT ;  /* 0x00ff000048487812 */ /* 0x000fc400078ef843 */
[----:B------:R-:W-:Y:S02]  /*bba0*/  F2FP.F16.E4M3.UNPACK_B R75, R55 ;  /* 0x00000037ff4b723e */ /* 0x000fe400020006ff */
[----:B------:R-:W-:Y:S02]  /*bbb0*/  F2FP.F16.E4M3.UNPACK_B R68, R72 ;  /* 0x00000048ff44723e */ /* 0x000fe400020006ff */
[----:B------:R-:W-:Y:S01]  /*bbc0*/  LOP3.LUT R70, R69, 0xff0000, R66, 0xf8, !PT ;  /* 0x00ff000045467812 */ /* 0x000fe200078ef842 */
[--C-:B------:R-:W-:Y:S01]  /*bbd0*/  HADD2.F32 R67, -RZ, R75.reuse.H0_H0 ;  /* 0x2000004bff437230 */ /* 0x100fe20000004100 */
[----:B------:R-:W-:Y:S01]  /*bbe0*/  F2FP.F16.E4M3.UNPACK_B R73, R51 ;  /* 0x00000033ff49723e */ /* 0x000fe200020006ff */
[----:B------:R-:W-:Y:S01]  /*bbf0*/  HADD2.F32 R78, -RZ, R68.H0_H0 ;  /* 0x20000044ff4e7230 */ /* 0x000fe20000004100 */
[----:B------:R-:W-:Y:S01]  /*bc00*/  F2FP.F16.E4M3.UNPACK_B R66, R70 ;  /* 0x00000046ff42723e */ /* 0x000fe200020006ff */
[----:B------:R-:W-:Y:S01]  /*bc10*/  HADD2.F32 R75, -RZ, R75.H1_H1 ;  /* 0x3000004bff4b7230 */ /* 0x000fe20000004100 */
[----:B------:R-:W-:Y:S01]  /*bc20*/  F2FP.F16.E4M3.UNPACK_B R72, R72.H1 ;  /* 0x00000048ff48723e */ /* 0x000fe200030006ff */
[----:B------:R-:W-:-:S02]  /*bc30*/  HADD2.F32 R69, -RZ, R73.H0_H0 ;  /* 0x20000049ff457230 */ /* 0x000fc40000004100 */
[----:B------:R-:W-:Y:S01]  /*bc40*/  FMUL.FTZ R80, R67, R78 ;  /* 0x0000004e43507220 */ /* 0x000fe20000410000 */
[----:B------:R-:W-:Y:S01]  /*bc50*/  HADD2.F32 R76, -RZ, R66.H0_H0 ;  /* 0x20000042ff4c7230 */ /* 0x000fe20000004100 */
[----:B------:R-:W-:Y:S01]  /*bc60*/  F2FP.F16.E4M3.UNPACK_B R70, R70.H1 ;  /* 0x00000046ff46723e */ /* 0x000fe200030006ff */
[----:B------:R-:W-:Y:S02]  /*bc70*/  HADD2.F32 R68, -RZ, R68.H1_H1 ;  /* 0x30000044ff447230 */ /* 0x000fe40000004100 */
[C---:B------:R-:W-:Y:S01]  /*bc80*/  FMUL.FTZ R78, R69.reuse, R78 ;  /* 0x0000004e454e7220 */ /* 0x040fe20000410000 */
[----:B------:R-:W-:Y:S02]  /*bc90*/  HADD2.F32 R73, -RZ, R73.H1_H1 ;  /* 0x30000049ff497230 */ /* 0x000fe40000004100 */
[-C--:B------:R-:W-:Y:S01]  /*bca0*/  FFMA.FTZ R69, R69, R76.reuse, -R80 ;  /* 0x0000004c45457223 */ /* 0x080fe20000010850 */
[----:B------:R-:W-:Y:S02]  /*bcb0*/  HADD2.F32 R66, -RZ, R66.H1_H1 ;  /* 0x30000042ff427230 */ /* 0x000fe40000004100 */
[----:B------:R-:W-:Y:S01]  /*bcc0*/  FFMA.FTZ R67, R67, R76, R78 ;  /* 0x0000004c43437223 */ /* 0x000fe2000001004e */
[-C--:B------:R-:W-:Y:S01]  /*bcd0*/  FMUL.FTZ R76, R75, R68.reuse ;  /* 0x000000444b4c7220 */ /* 0x080fe20000410000 */
[----:B------:R-:W-:Y:S01]  /*bce0*/  FMUL.FTZ R78, R73, R68 ;  /* 0x00000044494e7220 */ /* 0x000fe20000410000 */
[----:B------:R-:W-:-:S02]  /*bcf0*/  F2FP.SATFINITE.E4M3.F32.PACK_AB_MERGE_C R64, R64, R49, RZ ;  /* 0x000000314040723e */ /* 0x000fc400048070ff */
[-C--:B------:R-:W-:Y:S01]  /*bd00*/  FFMA.FTZ R68, R73, R66.reuse, -R76 ;  /* 0x0000004249447223 */ /* 0x080fe2000001084c */
[----:B------:R-:W-:Y:S01]  /*bd10*/  FFMA.FTZ R66, R75, R66, R78 ;  /* 0x000000424b427223 */ /* 0x000fe2000001004e */
[----:B------:R-:W-:Y:S01]  /*bd20*/  F2FP.F16.E4M3.UNPACK_B R73, R55.H1 ;  /* 0x00000037ff49723e */ /* 0x000fe200030006ff */
[----:B------:R-:W-:Y:S01]  /*bd30*/  HADD2.F32 R78, -RZ, R72.H0_H0 ;  /* 0x20000048ff4e7230 */ /* 0x000fe20000004100 */
[----:B------:R-:W-:Y:S01]  /*bd40*/  F2FP.F16.E4M3.UNPACK_B R75, R51.H1 ;  /* 0x00000033ff4b723e */ /* 0x000fe200030006ff */
[----:B------:R-:W-:Y:S01]  /*bd50*/  HADD2.F32 R76, -RZ, R70.H0_H0 ;  /* 0x20000046ff4c7230 */ /* 0x000fe20000004100 */
[----:B------:R-:W-:Y:S01]  /*bd60*/  F2FP.SATFINITE.E4M3.F32.PACK_AB_MERGE_C R53, R53, R60, R64 ;  /* 0x0000003c3535723e */ /* 0x000fe20004807040 */
        /* <DEDUP_REMOVED lines=12> */
[----:B------:R-:W-:Y:S01]  /*be30*/  FFMA.FTZ R72, R75, R70, -R76 ;  /* 0x000000464b487223 */ /* 0x000fe2000001084c */
[----:B------:R-:W-:Y:S01]  /*be40*/  MOV R75, R52 ;  /* 0x00000034004b7202 */ /* 0x000fe20000000f00 */
[----:B------:R-:W-:Y:S01]  /*be50*/  IMAD.MOV.U32 R76, RZ, RZ, R48 ;  /* 0x000000ffff4c7224 */ /* 0x000fe200078e0030 */
[----:B------:R-:W-:Y:S01]  /*be60*/  F2FP.SATFINITE.E4M3.F32.PACK_AB_MERGE_C R48, R74, R71, RZ ;  /* 0x000000474a30723e */ /* 0x000fe200048070ff */
[----:B------:R-:W-:Y:S01]  /*be70*/  FFMA.FTZ R70, R73, R70, R78 ;  /* 0x0000004649467223 */ /* 0x000fe2000001004e */
[----:B------:R-:W-:Y:S02]  /*be80*/  F2FP.F16.E4M3.UNPACK_B R52, R133.H1 ;  /* 0x00000085ff34723e */ /* 0x000fe400030006ff */
[----:B------:R-:W-:Y:S02]  /*be90*/  F2FP.F16.E4M3.UNPACK_B R74, R75.H1 ;  /* 0x0000004bff4a723e */ /* 0x000fe400030006ff */
[-C--:B------:R-:W-:Y:S01]  /*bea0*/  F2FP.F16.E4M3.UNPACK_B R77, R76.reuse.H1 ;  /* 0x0000004cff4d723e */ /* 0x080fe200030006ff */
[--C-:B------:R-:W-:Y:S01]  /*beb0*/  HADD2.F32 R82, -RZ, R52.reuse.H0_H0 ;  /* 0x20000034ff527230 */ /* 0x100fe20000004100 */
[----:B------:R-:W-:Y:S01]  /*bec0*/  F2FP.F16.E4M3.UNPACK_B R78, R131.H1 ;  /* 0x00000083ff4e723e */ /* 0x000fe200030006ff */
[----:B------:R-:W-:Y:S01]  /*bed0*/  HADD2.F32 R79, -RZ, R52.H1_H1 ;  /* 0x30000034ff4f7230 */ /* 0x000fe20000004100 */
[----:B------:R-:W-:Y:S01]  /*bee0*/  F2FP.F16.E4M3.UNPACK_B R133, R133 ;  /* 0x00000085ff85723e */ /* 0x000fe200020006ff */
[--C-:B------:R-:W-:Y:S01]  /*bef0*/  HADD2.F32 R52, -RZ, R74.reuse.H1_H1 ;  /* 0x3000004aff347230 */ /* 0x100fe20000004100 */
[----:B------:R-:W-:Y:S01]  /*bf00*/  F2FP.F16.E4M3.UNPACK_B R75, R75 ;  /* 0x0000004bff4b723e */ /* 0x000fe200020006ff */
[----:B------:R-:W-:Y:S01]  /*bf10*/  HADD2.F32 R71, -RZ, R74.H0_H0 ;  /* 0x2000004aff477230 */ /* 0x000fe20000004100 */
[----:B------:R-:W-:Y:S01]  /*bf20*/  F2FP.F16.E4M3.UNPACK_B R76, R76 ;  /* 0x0000004cff4c723e */ /* 0x000fe200020006ff */
[----:B------:R-:W-:-:S02]  /*bf30*/  HADD2.F32 R73, -RZ, R77.H0_H0 ;  /* 0x2000004dff497230 */ /* 0x000fc40000004100 */
[-C--:B------:R-:W-:Y:S01]  /*bf40*/  FMUL.FTZ R81, R52, R79.reuse ;  /* 0x0000004f34517220 */ /* 0x080fe20000410000 */
[----:B------:R-:W-:Y:S02]  /*bf50*/  HADD2.F32 R74, -RZ, R77.H1_H1 ;  /* 0x3000004dff4a7230 */ /* 0x000fe40000004100 */
[-C--:B------:R-:W-:Y:S01]  /*bf60*/  FMUL.FTZ R84, R71, R82.reuse ;  /* 0x0000005247547220 */ /* 0x080fe20000410000 */
[--C-:B------:R-:W-:Y:S02]  /*bf70*/  HADD2.F32 R77, -RZ, R78.reuse.H1_H1 ;  /* 0x3000004eff4d7230 */ /* 0x100fe40000004100 */
[----:B------:R-:W-:Y:S01]  /*bf80*/  FMUL.FTZ R82, R73, R82 ;  /* 0x0000005249527220 */ /* 0x000fe20000410000 */
[----:B------:R-:W-:Y:S02]  /*bf90*/  HADD2.F32 R80, -RZ, R78.H0_H0 ;  /* 0x2000004eff507230 */ /* 0x000fe40000004100 */
[C---:B------:R-:W-:Y:S01]  /*bfa0*/  FMUL.FTZ R79, R74.reuse, R79 ;  /* 0x0000004f4a4f7220 */ /* 0x040fe20000410000 */
[----:B------:R-:W-:Y:S01]  /*bfb0*/  F2FP.F16.E4M3.UNPACK_B R131, R131 ;  /* 0x00000083ff83723e */ /* 0x000fe200020006ff */
[----:B------:R-:W-:Y:S01]  /*bfc0*/  FFMA.FTZ R74, R74, R77, -R81 ;  /* 0x0000004d4a4a7223 */ /* 0x000fe20000010851 */
[----:B------:R-:W-:-:S02]  /*bfd0*/  HADD2.F32 R81, -RZ, R133.H0_H0 ;  /* 0x20000085ff517230 */ /* 0x000fc40000004100 */
[-C--:B------:R-:W-:Y:S01]  /*bfe0*/  FFMA.FTZ R73, R73, R80.reuse, -R84 ;  /* 0x0000005049497223 */ /* 0x080fe20000010854 */
[----:B------:R-:W-:Y:S02]  /*bff0*/  HADD2.F32 R78, -RZ, R75.H0_H0 ;  /* 0x2000004bff4e7230 */ /* 0x000fe40000004100 */
[----:B------:R-:W-:Y:S01]  /*c000*/  FFMA.FTZ R71, R71, R80, R82 ;  /* 0x0000005047477223 */ /* 0x000fe20000010052 */
[----:B------:R-:W-:Y:S01]  /*c010*/  FFMA.FTZ R52, R52, R77, R79 ;  /* 0x0000004d34347223 */ /* 0x000fe2000001004f */
[----:B------:R-:W-:Y:S01]  /*c020*/  HADD2.F32 R80, -RZ, R76.H0_H0 ;  /* 0x2000004cff507230 */ /* 0x000fe20000004100 */
[----:B------:R-:W-:Y:S01]  /*c030*/  F2FP.SATFINITE.E4M3.F32.PACK_AB_MERGE_C R74, R74, R73, RZ ;  /* 0x000000494a4a723e */ /* 0x000fe200048070ff */
[----:B------:R-:W-:Y:S02]  /*c040*/  HADD2.F32 R79, -RZ, R131.H0_H0 ;  /* 0x20000083ff4f7230 */ /* 0x000fe40000004100 */
[----:B------:R-:W-:Y:S01]  /*c050*/  FMUL.FTZ R77, R78, R81 ;  /* 0x000000514e4d7220 */ /* 0x000fe20000410000 */
[----:B------:R-:W-:-:S02]  /*c060*/  HADD2.F32 R133, -RZ, R133.H1_H1 ;  /* 0x30000085ff857230 */ /* 0x000fc40000004100 */
[C---:B------:R-:W-:Y:S01]  /*c070*/  FMUL.FTZ R81, R80.reuse, R81 ;  /* 0x0000005150517220 */ /* 0x040fe20000410000 */
[----:B------:R-:W-:Y:S02]  /*c080*/  HADD2.F32 R76, -RZ, R76.H1_H1 ;  /* 0x3000004cff4c7230 */ /* 0x000fe40000004100 */
[-C--:B------:R-:W-:Y:S01]  /*c090*/  FFMA.FTZ R77, R80, R79.reuse, -R77 ;  /* 0x0000004f504d7223 */ /* 0x080fe2000001084d */
[----:B------:R-:W-:Y:S02]  /*c0a0*/  HADD2.F32 R80, -RZ, R75.H1_H1 ;  /* 0x3000004bff507230 */ /* 0x000fe40000004100 */
[----:B------:R-:W-:Y:S01]  /*c0b0*/  FFMA.FTZ R78, R78, R79, R81 ;  /* 0x0000004f4e4e7223 */ /* 0x000fe20000010051 */
[----:B------:R-:W-:Y:S01]  /*c0c0*/  HADD2.F32 R131, -RZ, R131.H1_H1 ;  /* 0x30000083ff837230 */ /* 0x000fe20000004100 */
[-C--:B------:R-:W-:Y:S01]  /*c0d0*/  F2FP.F16.E4M3.UNPACK_B R81, R132.reuse.H1 ;  /* 0x00000084ff51723e */ /* 0x080fe200030006ff */
[-C--:B------:R-:W-:Y:S01]  /*c0e0*/  FMUL.FTZ R75, R80, R133.reuse ;  /* 0x00000085504b7220 */ /* 0x080fe20000410000 */
[----:B------:R-:W-:Y:S01]  /*c0f0*/  FMUL.FTZ R133, R76, R133 ;  /* 0x000000854c857220 */ /* 0x000fe20000410000 */
[----:B------:R-:W-:-:S02]  /*c100*/  F2FP.F16.E4M3.UNPACK_B R132, R132 ;  /* 0x00000084ff84723e */ /* 0x000fc400020006ff */
[--C-:B------:R-:W-:Y:S02]  /*c110*/  HADD2.F32 R85, -RZ, R81.reuse.H0_H0 ;  /* 0x20000051ff557230 */ /* 0x100fe40000004100 */
[-C--:B------:R-:W-:Y:S01]  /*c120*/  FFMA.FTZ R76, R76, R131.reuse, -R75 ;  /* 0x000000834c4c7223 */ /* 0x080fe2000001084b */
[----:B------:R-:W-:Y:S01]  /*c130*/  FFMA.FTZ R73, R80, R131, R133 ;  /* 0x0000008350497223 */ /* 0x000fe20000010085 */
[-C--:B------:R-:W-:Y:S01]  /*c140*/  F2FP.F16.E4M3.UNPACK_B R75, R130.reuse.H1 ;  /* 0x00000082ff4b723e */ /* 0x080fe200030006ff */
[----:B------:R-:W-:Y:S01]  /*c150*/  HADD2.F32 R81, -RZ, R81.H1_H1 ;  /* 0x30000051ff517230 */ /* 0x000fe20000004100 */
[----:B------:R-:W-:Y:S02]  /*c160*/  F2FP.F16.E4M3.UNPACK_B R130, R130 ;  /* 0x00000082ff82723e */ /* 0x000fe400020006ff */
[----:B------:R-:W-:Y:S01]  /*c170*/  F2FP.SATFINITE.E4M3.F32.PACK_AB_MERGE_C R77, R76, R77, R74 ;  /* 0x0000004d4c4d723e */ /* 0x000fe2000480704a */
[----:B------:R-:W-:Y:S01]  /*c180*/  IMAD.MOV.U32 R74, RZ, RZ, R54 ;  /* 0x000000ffff4a7224 */ /* 0x000fe200078e0036 */
[----:B------:R-:W-:Y:S01]  /*c190*/  F2FP.SATFINITE.E4M3.F32.PACK_AB_MERGE_C R55, R72, R55, RZ ;  /* 0x000000374837723e */ /* 0x000fe200048070ff */
[----:B------:R-:W-:Y:S01]  /*c1a0*/  IMAD.MOV.U32 R76, RZ, RZ, R50 ;  /* 0x000000ffff4c7224 */ /* 0x000fe200078e0032 */
[----:B------:R-:W-:Y:S01]  /*c1b0*/  F2FP.SATFINITE.E4M3.F32.PACK_AB_MERGE_C R52, R52, R71, RZ ;  /* 0x000000473434723e */ /* 0x000fe200048070ff */
[--C-:B------:R-:W-:Y:S01]  /*c1c0*/  HADD2.F32 R83, -RZ, R75.reuse.H0_H0 ;  /* 0x2000004bff537230 */ /* 0x100fe20000004100 */
[----:B------:R-:W-:Y:S01]  /*c1d0*/  F2FP.F16.E4M3.UNPACK_B R80, R74.H1 ;  /* 0x0000004aff50723e */ /* 0x000fe200030006ff */
[----:B------:R-:W-:Y:S01]  /*c1e0*/  HADD2.F32 R75, -RZ, R75.H1_H1 ;  /* 0x3000004bff4b7230 */ /* 0x000fe20000004100 */
[----:B------:R-:W-:-:S02]  /*c1f0*/  F2FP.F16.E4M3.UNPACK_B R79, R76.H1 ;  /* 0x0000004cff4f723e */ /* 0x000fc400030006ff */
[----:B------:R-:W-:Y:S01]  /*c200*/  F2FP.F16.E4M3.UNPACK_B R74, R74 ;  /* 0x0000004aff4a723e */ /* 0x000fe200020006ff */
[--C-:B------:R-:W-:Y:S01]  /*c210*/  HADD2.F32 R54, -RZ, R80.reuse.H0_H0 ;  /* 0x20000050ff367230 */ /* 0x100fe20000004100 */
[----:B------:R-:W-:Y:S01]  /*c220*/  F2FP.F16.E4M3.UNPACK_B R76, R76 ;  /* 0x0000004cff4c723e */ /* 0x000fe200020006ff */
[--C-:B------:R-:W-:Y:S01]  /*c230*/  HADD2.F32 R50, -RZ, R79.reuse.H0_H0 ;  /* 0x2000004fff327230 */ /* 0x100fe20000004100 */
[----:B------:R-:W-:Y:S01]  /*c240*/  F2FP.SATFINITE.E4M3.F32.PACK_AB_MERGE_C R70, R70, R51, RZ ;  /* 0x000000334646723e */ /* 0x000fe200048070ff */
[----:B------:R-:W-:Y:S02]  /*c250*/  HADD2.F32 R80, -RZ, R80.H1_H1 ;  /* 0x30000050ff507230 */ /* 0x000fe40000004100 */
[-C--:B------:R-:W-:Y:S01]  /*c260*/  FMUL.FTZ R87, R54, R85.reuse ;  /* 0x0000005536577220 */ /* 0x080fe20000410000 */
[----:B------:R-:W-:Y:S02]  /*c270*/  HADD2.F32 R79, -RZ, R79.H1_H1 ;  /* 0x3000004fff4f7230 */ /* 0x000fe40000004100 */
[----:B------:R-:W-:Y:S01]  /*c280*/  FMUL.FTZ R85, R50, R85 ;  /* 0x0000005532557220 */ /* 0x000fe20000410000 */
[----:B------:R-:W-:Y:S01]  /*c290*/  F2FP.SATFINITE.E4M3.F32.PACK_AB_MERGE_C R49, R62, R65, R48 ;  /* 0x000000413e31723e */ /* 0x000fe20004807030 */
[----:B------:R-:W-:Y:S01]  /*c2a0*/  FMUL.FTZ R82, R80, R81 ;  /* 0x0000005150527220 */ /* 0x000fe20000410000 */
[----:B------:R-:W-:Y:S01]  /*c2b0*/  FFMA.FTZ R50, R50, R83, -R87 ;  /* 0x0000005332327223 */ /* 0x000fe20000010857 */
[C---:B------:R-:W-:Y:S01]  /*c2c0*/  FMUL.FTZ R81, R79.reuse, R81 ;  /* 0x000000514f517220 */ /* 0x040fe20000410000 */
[----:B------:R-:W-:Y:S01]  /*c2d0*/  FFMA.FTZ R54, R54, R83, R85 ;  /* 0x0000005336367223 */ /* 0x000fe20000010055 */
[----:B------:R-:W-:Y:S01]  /*c2e0*/  FFMA.FTZ R79, R79, R75, -R82 ;  /* 0x0000004b4f4f7223 */ /* 0x000fe20000010852 */
[----:B------:R-:W-:-:S02]  /*c2f0*/  HADD2.F32 R83, -RZ, R76.H0_H0 ;  /* 0x2000004cff537230 */ /* 0x000fc40000004100 */
[----:B------:R-:W-:Y:S01]  /*c300*/  FFMA.FTZ R75, R80, R75, R81 ;  /* 0x0000004b504b7223 */ /* 0x000fe20000010051 */
[----:B------:R-:W-:Y:S01]  /*c310*/  HADD2.F32 R80, -RZ, R132.H0_H0 ;  /* 0x20000084ff507230 */ /* 0x000fe20000004100 */
[----:B------:R-:W-:Y:S01]  /*c320*/  F2FP.SATFINITE.E4M3.F32.PACK_AB_MERGE_C R51, R68, R69, R55 ;  /* 0x000000454433723e */ /* 0x000fe20004807037 */
[----:B------:R-:W-:Y:S01]  /*c330*/  HADD2.F32 R81, -RZ, R74.H0_H0 ;  /* 0x2000004aff517230 */ /* 0x000fe20000004100 */
[----:B------:R-:W-:Y:S01]  /*c340*/  F2FP.SATFINITE.E4M3.F32.PACK_AB_MERGE_C R50, R79, R50, RZ ;  /* 0x000000324f32723e */ /* 0x000fe200048070ff */
[----:B------:R-:W-:Y:S02]  /*c350*/  HADD2.F32 R82, -RZ, R130.H0_H0 ;  /* 0x20000082ff527230 */ /* 0x000fe40000004100 */
[-C--:B------:R-:W-:Y:S01]  /*c360*/  FMUL.FTZ R86, R83, R80.reuse ;  /* 0x0000005053567220 */ /* 0x080fe20000410000 */
[----:B------:R-:W-:Y:S02]  /*c370*/  HADD2.F32 R74, -RZ, R74.H1_H1 ;  /* 0x3000004aff4a7230 */ /* 0x000fe40000004100 */
[----:B------:R-:W-:Y:S01]  /*c380*/  FMUL.FTZ R84, R81, R80 ;  /* 0x0000005051547220 */ /* 0x000fe20000410000 */
[----:B------:R-:W-:-:S02]  /*c390*/  HADD2.F32 R76, -RZ, R76.H1_H1 ;  /* 0x3000004cff4c7230 */ /* 0x000fc40000004100 */
[-C--:B------:R-:W-:Y:S01]  /*c3a0*/  FFMA.FTZ R81, R81, R82.reuse, R86 ;  /* 0x0000005251517223 */ /* 0x080fe20000010056 */
[----:B------:R-:W-:Y:S02]  /*c3b0*/  HADD2.F32 R85, -RZ, R130.H1_H1 ;  /* 0x30000082ff557230 */ /* 0x000fe40000004100 */
[----:B------:R-:W-:Y:S01]  /*c3c0*/  FFMA.FTZ R80, R83, R82, -R84 ;  /* 0x0000005253507223 */ /* 0x000fe20000010854 */
[----:B------:R-:W-:Y:S01]  /*c3d0*/  HADD2.F32 R83, -RZ, R132.H1_H1 ;  /* 0x30000084ff537230 */ /* 0x000fe20000004100 */
[----:B------:R-:W-:Y:S01]  /*c3e0*/  F2FP.SATFINITE.E4M3.F32.PACK_AB_MERGE_C R54, R75, R54, RZ ;  /* 0x000000364b36723e */ /* 0x000fe200048070ff */
[----:B------:R-:W-:Y:S01]  /*c3f0*/  IMAD.MOV.U32 R48, RZ, RZ, R77 ;  /* 0x000000ffff307224 */ /* 0x000fe200078e004d */
[----:B------:R-:W-:Y:S02]  /*c400*/  F2FP.SATFINITE.E4M3.F32.PACK_AB_MERGE_C R52, R73, R78, R52 ;  /* 0x0000004e4934723e */ /* 0x000fe40004807034 */
[-C--:B------:R-:W-:Y:S01]  /*c410*/  FMUL.FTZ R87, R74, R83.reuse ;  /* 0x000000534a577220 */ /* 0x080fe20000410000 */
[----:B------:R-:W-:Y:S01]  /*c420*/  FMUL.FTZ R123, R76, R83 ;  /* 0x000000534c7b7220 */ /* 0x000fe20000410000 */
[----:B------:R-:W-:-:S02]  /*c430*/  F2FP.SATFINITE.E4M3.F32.PACK_AB_MERGE_C R55, R66, R67, R70 ;  /* 0x000000434237723e */ /* 0x000fc40004807046 */
[-C--:B------:R-:W-:Y:S01]  /*c440*/  FFMA.FTZ R83, R76, R85.reuse, -R87 ;  /* 0x000000554c537223 */ /* 0x080fe20000010857 */
[----:B------:R-:W-:-:S04]  /*c450*/  FFMA.FTZ R74, R74, R85, R123 ;  /* 0x000000554a4a7223 */ /* 0x000fc8000001007b */
[----:B------:R-:W-:Y:S02]  /*c460*/  F2FP.SATFINITE.E4M3.F32.PACK_AB_MERGE_C R50, R83, R80, R50 ;  /* 0x000000505332723e */ /* 0x000fe40004807032 */
[----:B------:R-:W-:-:S07]  /*c470*/  F2FP.SATFINITE.E4M3.F32.PACK_AB_MERGE_C R54, R74, R81, R54 ;  /* 0x000000514a36723e */ /* 0x000fce0004807036 */
.L_x_412:
[----:B------:R-:W-:Y:S05]  /*c480*/  BSYNC B1 ;  /* 0x0000000000017941 */ /* 0x000fea0003800000 */
.L_x_411:
[----:B0-----:R0:W-:Y:S01]  /*c490*/  STG.E.128 desc[UR42][R58.64], R48 ;  /* 0x000000303a007986 */ /* 0x0011e2000c101d2a */
[----:B------:R-:W-:-:S13]  /*c4a0*/  ISETP.GE.AND P2, PT, R63, R134, PT ;  /* 0x000000863f00720c */ /* 0x000fda0003f46270 */
[----:B------:R-:W-:Y:S05]  /*c4b0*/  @P2 BRA `(.L_x_389) ;  /* 0x00000004006c2947 */ /* 0x000fea0003800000 */
[--C-:B0-----:R-:W-:Y:S02]  /*c4c0*/  SHF.R.S32.HI R48, RZ, 0x1f, R63.reuse ;  /* 0x0000001fff307819 */ /* 0x101fe4000001143f */
[----:B------:R-:W-:-:S04]  /*c4d0*/  IADD3 R63, P2, P3, R102, R120, R63 ;  /* 0x00000078663f7210 */ /* 0x000fc80007b5e03f */
[----:B------:R-:W-:Y:S02]  /*c4e0*/  IADD3.X R48, R42, R61, R48, P2, P3 ;  /* 0x0000003d2a307210 */ /* 0x000fe400017e6430 */
[----:B------:R-:W-:-:S04]  /*c4f0*/  IADD3 R56, P2, R63, R56, RZ ;  /* 0x000000383f387210 */ /* 0x000fc80007f5e0ff */
[----:B------:R-:W-:-:S05]  /*c500*/  IADD3.X R57, R48, R57, RZ, P2, !PT ;  /* 0x0000003930397210 */ /* 0x000fca00017fe4ff */
[----:B--2---:R0:W-:Y:S01]  /*c510*/  STG.E.128 desc[UR42][R56.64], R52 ;  /* 0x0000003438007986 */ /* 0x0041e2000c101d2a */
[----:B------:R-:W-:Y:S05]  /*c520*/  BRA `(.L_x_389) ;  /* 0x0000000400507947 */ /* 0x000fea0003800000 */
.L_x_352:
[----:B------:R-:W-:-:S06]  /*c530*/  UISETP.NE.AND UP0, UPT, UR46, 0x3, UPT ;  /* 0x000000032e00788c */ /* 0x000fcc000bf05270 */
[----:B------:R-:W-:-:S13]  /*c540*/  PLOP3.LUT P5, PT, PT, PT, UP0, 0x80, 0x0 ;  /* 0x000000000000781c */ /* 0x000fda0003faf008 */
[----:B------:R-:W-:Y:S05]  /*c550*/  @!P5 BRA `(.L_x_413) ;  /* 0x000000000004d947 */ /* 0x000fea0003800000 */
[----:B------:R-:W-:Y:S01]  /*c560*/  BPT.TRAP 0x1 ;  /* 0x000000040000795c */ /* 0x000fe20000300000 */
.L_x_413:
[----:B------:R-:W-:Y:S01]  /*c570*/  IMAD R112, R232, 0x8, R22 ;  /* 0x00000008e8707824 */ /* 0x000fe200078e0216 */
[----:B------:R-:W-:Y:S01]  /*c580*/  SHF.L.U32 R127, R234, 0x1f, RZ ;  /* 0x0000001fea7f7819 */ /* 0x000fe200000006ff */
[-C--:B------:R-:W-:Y:S01]  /*c590*/  IMAD R49, R0, R26.reuse, RZ ;  /* 0x0000001a00317224 */ /* 0x080fe200078e02ff */
[----:B------:R-:W-:Y:S01]  /*c5a0*/  SHF.R.S32.HI R48, RZ, 0x1f, R26 ;  /* 0x0000001fff307819 */ /* 0x000fe2000001141a */
[----:B------:R-:W-:Y:S01]  /*c5b0*/  IMAD R117, R26, -0x80, R2 ;  /* 0xffffff801a757824 */ /* 0x000fe200078e0202 */
[----:B------:R-:W1:Y:S01]  /*c5c0*/  SYNCS.PHASECHK.TRANS64.TRYWAIT P2, [R112+URZ+0x38890], R127 ;  /* 0x0388907f700075a7 */ /* 0x000e62000804017f */
[----:B------:R-:W-:Y:S01]  /*c5d0*/  IMAD.WIDE.U32 R56, R125, R26, RZ ;  /* 0x0000001a7d387225 */ /* 0x000fe200078e00ff */
[----:B------:R-:W-:Y:S02]  /*c5e0*/  BSSY B1, `(.L_x_414) ;  /* 0x0000005000017945 */ /* 0x000fe40003800000 */
[----:B------:R-:W-:Y:S01]  /*c5f0*/  VIMNMX R117, R117, 0x80, PT ;  /* 0x0000008075757848 */ /* 0x000fe20003fe0100 */
[----:B------:R-:W-:-:S04]  /*c600*/  IMAD R49, R48, R125, R49 ;  /* 0x0000007d30317224 */ /* 0x000fc800078e0231 */
[----:B------:R-:W-:Y:S01]  /*c610*/  IMAD.IADD R62, R49, 0x1, R57 ;  /* 0x00000001313e7824 */ /* 0x000fe200078e0239 */
[----:B-1----:R-:W-:Y:S06]  /*c620*/  @!P2 BRA `(.L_x_415) ;  /* 0x000001f400d8a947 */ /* 0x002fec0003800000 */
.L_x_673:
[----:B------:R-:W-:Y:S05]  /*c630*/  BSYNC B1 ;  /* 0x0000000000017941 */ /* 0x000fea0003800000 */
.L_x_414:
[----:B------:R-:W-:Y:S01]  /*c640*/  ISETP.GE.AND P2, PT, R23, R117, PT ;  /* 0x000000751700720c */ /* 0x000fe20003f46270 */
[----:B------:R-:W-:-:S12]  /*c650*/  BSSY B1, `(.L_x_416) ;  /* 0x000000c000017945 */ /* 0x000fd80003800000 */
[----:B------:R-:W-:Y:S05]  /*c660*/  @P2 BRA `(.L_x_417) ;  /* 0x0000000000282947 */ /* 0x000fea0003800000 */
[----:B------:R-:W2:Y:S01]  /*c670*/  @!P0 LDS.128 R48, [R113+0x28400] ;  /* 0x0284000071308984 */ /* 0x000ea20000000c00 */
[----:B0-----:R-:W0:Y:S03]  /*c680*/  @!P0 LDC.64 R58, c[0x0][0x2e8] ;  /* 0x0000ba00ff3a8b82 */ /* 0x001e260000000a00 */
[----:B------:R-:W3:Y:S05]  /*c690*/  @!P1 LDS.128 R52, [R113+0x2c400] ;  /* 0x02c4000071349984 */ /* 0x000eea0000000c00 */
[----:B------:R-:W4:Y:S01]  /*c6a0*/  @!P1 LDC.64 R60, c[0x0][0x2e8] ;  /* 0x0000ba00ff3c9b82 */ /* 0x000f220000000a00 */
[----:B0-----:R-:W-:-:S04]  /*c6b0*/  @!P0 IADD3 R58, P2, P3, R56, R58, R40 ;  /* 0x0000003a383a8210 */ /* 0x001fc80007b5e028 */
[----:B------:R-:W-:Y:S02]  /*c6c0*/  @!P0 IADD3.X R59, R62, R59, R45, P2, P3 ;  /* 0x0000003b3e3b8210 */ /* 0x000fe400017e642d */
[----:B----4-:R-:W-:-:S04]  /*c6d0*/  @!P1 IADD3 R60, P2, P3, R44, R60, R56 ;  /* 0x0000003c2c3c9210 */ /* 0x010fc80007b5e038 */
[----:B------:R-:W-:Y:S01]  /*c6e0*/  @!P1 IADD3.X R61, R110, R61, R62, P2, P3 ;  /* 0x0000003d6e3d9210 */ /* 0x000fe200017e643e */
[----:B--2---:R2:W-:Y:S04]  /*c6f0*/  @!P0 STG.E.128 desc[UR42][R58.64], R48 ;  /* 0x000000303a008986 */ /* 0x0045e8000c101d2a */
[----:B---3--:R2:W-:Y:S04]  /*c700*/  @!P1 STG.E.128 desc[UR42][R60.64], R52 ;  /* 0x000000343c009986 */ /* 0x0085e8000c101d2a */
.L_x_417:
[----:B------:R-:W-:Y:S05]  /*c710*/  BSYNC B1 ;  /* 0x0000000000017941 */ /* 0x000fea0003800000 */
.L_x_416:
[----:B--2---:R-:W-:Y:S01]  /*c720*/  VIADD R48, R23, 0x20 ;  /* 0x0000002017307836 */ /* 0x004fe20000000000 */
[----:B------:R-:W-:Y:S04]  /*c730*/  BSSY B1, `(.L_x_418) ;  /* 0x000000f000017945 */ /* 0x000fe80003800000 */
[----:B------:R-:W-:-:S13]  /*c740*/  ISETP.GE.AND P2, PT, R48, R117, PT ;  /* 0x000000753000720c */ /* 0x000fda0003f46270 */
[----:B------:R-:W-:Y:S05]  /*c750*/  @P2 BRA `(.L_x_419) ;  /* 0x0000000000302947 */ /* 0x000fea0003800000 */
[----:B0-----:R-:W0:Y:S01]  /*c760*/  @!P0 LDC.64 R58, c[0x0][0x2e8] ;  /* 0x0000ba00ff3a8b82 */ /* 0x001e220000000a00 */
[----:B------:R-:W-:Y:S01]  /*c770*/  IADD3 R49, P2, R90, R56, RZ ;  /* 0x000000385a317210 */ /* 0x000fe20007f5e0ff */
[----:B------:R-:W-:Y:S04]  /*c780*/  @!P1 LDS.128 R52, [R113+0x2d400] ;  /* 0x02d4000071349984 */ /* 0x000fe80000000c00 */
[----:B------:R-:W-:Y:S02]  /*c790*/  IMAD.X R48, R62, 0x1, R91, P2 ;  /* 0x000000013e307824 */ /* 0x000fe400010e065b */
[----:B------:R-:W2:Y:S01]  /*c7a0*/  @!P1 LDC.64 R60, c[0x0][0x2e8] ;  /* 0x0000ba00ff3c9b82 */ /* 0x000ea20000000a00 */
[----:B0-----:R-:W-:-:S04]  /*c7b0*/  @!P0 IADD3 R58, P2, P3, R49, R58, R40 ;  /* 0x0000003a313a8210 */ /* 0x001fc80007b5e028 */
[----:B------:R-:W-:Y:S02]  /*c7c0*/  @!P0 IADD3.X R59, R48, R59, R45, P2, P3 ;  /* 0x0000003b303b8210 */ /* 0x000fe400017e642d */
[----:B--2---:R-:W-:-:S04]  /*c7d0*/  @!P1 IADD3 R60, P2, P3, R44, R60, R49 ;  /* 0x0000003c2c3c9210 */ /* 0x004fc80007b5e031 */
[----:B------:R-:W-:Y:S02]  /*c7e0*/  @!P1 IADD3.X R61, R110, R61, R48, P2, P3 ;  /* 0x0000003d6e3d9210 */ /* 0x000fe400017e6430 */
[----:B------:R-:W0:Y:S04]  /*c7f0*/  @!P0 LDS.128 R48, [R113+0x29400] ;  /* 0x0294000071308984 */ /* 0x000e280000000c00 */
[----:B0-----:R2:W-:Y:S04]  /*c800*/  @!P0 STG.E.128 desc[UR42][R58.64], R48 ;  /* 0x000000303a008986 */ /* 0x0015e8000c101d2a */
[----:B------:R2:W-:Y:S02]  /*c810*/  @!P1 STG.E.128 desc[UR42][R60.64], R52 ;  /* 0x000000343c009986 */ /* 0x0005e4000c101d2a */
.L_x_419:
[----:B------:R-:W-:Y:S05]  /*c820*/  BSYNC B1 ;  /* 0x0000000000017941 */ /* 0x000fea0003800000 */
.L_x_418:
[----:B--2---:R-:W-:Y:S01]  /*c830*/  IADD3 R48, R23, 0x40, RZ ;  /* 0x0000004017307810 */ /* 0x004fe20007ffe0ff */
[----:B------:R-:W-:Y:S03]  /*c840*/  BSSY B1, `(.L_x_420) ;  /* 0x000000f000017945 */ /* 0x000fe60003800000 */
[----:B------:R-:W-:-:S13]  /*c850*/  ISETP.GE.AND P2, PT, R48, R117, PT ;  /* 0x000000753000720c */ /* 0x000fda0003f46270 */
[----:B------:R-:W-:Y:S05]  /*c860*/  @P2 BRA `(.L_x_421) ;  /* 0x0000000000302947 */ /* 0x000fea0003800000 */
[----:B0-----:R-:W0:Y:S01]  /*c870*/  @!P0 LDC.64 R58, c[0x0][0x2e8] ;  /* 0x0000ba00ff3a8b82 */ /* 0x001e220000000a00 */
[----:B------:R-:W-:Y:S01]  /*c880*/  LEA R49, P2, R104, R56, 0x6 ;  /* 0x0000003868317211 */ /* 0x000fe200078430ff */
        /* <DEDUP_REMOVED lines=10> */
.L_x_421:
[----:B------:R-:W-:Y:S05]  /*c930*/  BSYNC B1 ;  /* 0x0000000000017941 */ /* 0x000fea0003800000 */
.L_x_420:
[----:B--2---:R-:W-:-:S05]  /*c940*/  VIADD R48, R23, 0x60 ;  /* 0x0000006017307836 */ /* 0x004fca0000000000 */
[----:B------:R-:W-:-:S13]  /*c950*/  ISETP.GE.AND P2, PT, R48, R117, PT ;  /* 0x000000753000720c */ /* 0x000fda0003f46270 */
[----:B------:R-:W-:Y:S05]  /*c960*/  @P2 BRA `(.L_x_389) ;  /* 0x0000000000402947 */ /* 0x000fea0003800000 */
[----:B------:R-:W2:Y:S01]  /*c970*/  LDC.64 R50, c[0x0][0x300] ;  /* 0x0000c000ff327b82 */ /* 0x000ea20000000a00 */
[----:B0-----:R-:W-:Y:S01]  /*c980*/  IMAD.MOV.U32 R58, RZ, RZ, R56 ;  /* 0x000000ffff3a7224 */ /* 0x001fe200078e0038 */
[----:B------:R-:W-:Y:S01]  /*c990*/  @!P1 LDS.128 R52, [R113+0x2f400] ;  /* 0x02f4000071349984 */ /* 0x000fe20000000c00 */
[----:B------:R-:W-:-:S05]  /*c9a0*/  IMAD.MOV.U32 R59, RZ, RZ, R62 ;  /* 0x000000ffff3b7224 */ /* 0x000fca00078e003e */
[----:B------:R-:W0:Y:S01]  /*c9b0*/  @!P0 LDC.64 R48, c[0x0][0x2e8] ;  /* 0x0000ba00ff308b82 */ /* 0x000e220000000a00 */
[----:B--2---:R-:W-:-:S04]  /*c9c0*/  IMAD.WIDE.U32 R58, R50, 0x60, R58 ;  /* 0x00000060323a7825 */ /* 0x004fc800078e003a */
[----:B------:R-:W-:Y:S01]  /*c9d0*/  IMAD R51, R51, 0x60, RZ ;  /* 0x0000006033337824 */ /* 0x000fe200078e02ff */
[----:B0-----:R-:W-:-:S04]  /*c9e0*/  @!P0 IADD3 R56, P2, P3, R58, R48, R40 ;  /* 0x000000303a388210 */ /* 0x001fc80007b5e028 */
[----:B------:R-:W-:-:S04]  /*c9f0*/  IADD3 R50, R59, R51, RZ ;  /* 0x000000333b327210 */ /* 0x000fc80007ffe0ff */
[----:B------:R-:W-:Y:S02]  /*ca00*/  @!P0 IADD3.X R57, R50, R49, R45, P2, P3 ;  /* 0x0000003132398210 */ /* 0x000fe400017e642d */
[----:B------:R-:W0:Y:S02]  /*ca10*/  @!P1 LDC.64 R48, c[0x0][0x2e8] ;  /* 0x0000ba00ff309b82 */ /* 0x000e240000000a00 */
[----:B0-----:R-:W-:-:S04]  /*ca20*/  @!P1 IADD3 R58, P2, P3, R44, R48, R58 ;  /* 0x000000302c3a9210 */ /* 0x001fc80007b5e03a */
[----:B------:R-:W-:Y:S02]  /*ca30*/  @!P1 IADD3.X R59, R110, R49, R50, P2, P3 ;  /* 0x000000316e3b9210 */ /* 0x000fe400017e6432 */
[----:B------:R-:W0:Y:S04]  /*ca40*/  @!P0 LDS.128 R48, [R113+0x2b400] ;  /* 0x02b4000071308984 */ /* 0x000e280000000c00 */
[----:B0-----:R2:W-:Y:S04]  /*ca50*/  @!P0 STG.E.128 desc[UR42][R56.64], R48 ;  /* 0x0000003038008986 */ /* 0x0015e8000c101d2a */
[----:B------:R2:W-:Y:S02]  /*ca60*/  @!P1 STG.E.128 desc[UR42][R58.64], R52 ;  /* 0x000000343a009986 */ /* 0x0005e4000c101d2a */
.L_x_389:
[----:B------:R-:W-:Y:S05]  /*ca70*/  BSYNC B0 ;  /* 0x0000000000007941 */ /* 0x000fea0003800000 */
.L_x_351:
[----:B0-234-:R-:W0:Y:S01]  /*ca80*/  S2R R48, SR_TID.X ;  /* 0x0000000000307919 */ /* 0x01de220000002100 */
[----:B------:R-:W-:Y:S01]  /*ca90*/  @!PT LDS RZ, [RZ] ;  /* 0x00000000fffff984 */ /* 0x000fe20000000800 */
[----:B------:R-:W-:Y:S01]  /*caa0*/  @!PT LDS RZ, [RZ] ;  /* 0x00000000fffff984 */ /* 0x000fe20000000800 */
[----:B------:R-:W-:Y:S01]  /*cab0*/  @!PT LDS RZ, [RZ] ;  /* 0x00000000fffff984 */ /* 0x000fe20000000800 */
[----:B------:R-:W-:Y:S01]  /*cac0*/  @!PT LDS RZ, [RZ] ;  /* 0x00000000fffff984 */ /* 0x000fe20000000800 */
[----:B------:R2:W-:Y:S06]  /*cad0*/  MEMBAR.ALL.CTA ;  /* 0x0000000000007992 */ /* 0x0005ec0000008000 */
[----:B--2---:R-:W2:Y:S01]  /*cae0*/  FENCE.VIEW.ASYNC.S ;  /* 0x00000000000073c6 */ /* 0x004ea20000000000 */
[----:B------:R-:W-:Y:S05]  /*caf0*/  WARPSYNC.ALL ;  /* 0x0000000000007948 */ /* 0x000fea0003800000 */
[----:B------:R-:W-:Y:S01]  /*cb00*/  BSSY B0, `(.L_x_422) ;  /* 0x0000009000007945 */ /* 0x000fe20003800000 */
[----:B0-----:R-:W-:Y:S01]  /*cb10*/  LOP3.LUT R48, R48, 0x7f, RZ, 0xc0, !PT ;  /* 0x0000007f30307812 */ /* 0x001fe200078ec0ff */
[----:B--2---:R0:W-:Y:S03]  /*cb20*/  BAR.SYNC.DEFER_BLOCKING R124, 0x80 ;  /* 0x0002007c0000751d */ /* 0x0041e60000010000 */
[----:B------:R-:W-:-:S13]  /*cb30*/  ISETP.NE.AND P2, PT, R48, RZ, PT ;  /* 0x000000ff3000720c */ /* 0x000fda0003f45270 */
[----:B------:R-:W-:-:S05]  /*cb40*/  @!P2 VIADD R48, R112, 0x388a0 ;  /* 0x000388a07030a836 */ /* 0x000fca0000000000 */
[----:B------:R-:W-:-:S04]  /*cb50*/  @!P2 PRMT R48, RZ, 0x654, R48 ;  /* 0x00000654ff30a816 */ /* 0x000fc80000000030 */
[----:B------:R0:W-:Y:S01]  /*cb60*/  @!P2 SYNCS.ARRIVE.TRANS64.RED.A1T0 RZ, [R48+URZ], RZ ;  /* 0x000000ff30ffa9a7 */ /* 0x0001e2000810043f */
[----:B------:R-:W-:Y:S05]  /*cb70*/  @!P5 BRA `(.L_x_423) ;  /* 0x000000000004d947 */ /* 0x000fea0003800000 */
[----:B------:R-:W-:Y:S01]  /*cb80*/  BPT.TRAP 0x1 ;  /* 0x000000040000795c */ /* 0x000fe20000300000 */
.L_x_423:
[----:B------:R-:W-:Y:S05]  /*cb90*/  BSYNC B0 ;  /* 0x0000000000007941 */ /* 0x000fea0003800000 */
.L_x_422:
[----:B------:R-:W2:Y:S01]  /*cba0*/  SYNCS.PHASECHK.TRANS64.TRYWAIT P3, [R112+URZ+0x388b0], R127 ;  /* 0x0388b07f700075a7 */ /* 0x000ea2000806017f */
[----:B------:R-:W-:Y:S01]  /*cbb0*/  ULDC UR38, c[0x0][0x2f4] ;  /* 0x0000bd0000267ab9 */ /* 0x000fe20000000800 */
[----:B------:R-:W-:Y:S01]  /*cbc0*/  ULDC.64 UR44, c[0x0][0x328] ;  /* 0x0000ca00002c7ab9 */ /* 0x000fe20000000a00 */
[----:B------:R-:W-:Y:S01]  /*cbd0*/  ULDC.64 UR40, c[0x0][0x318] ;  /* 0x0000c60000287ab9 */ /* 0x000fe20000000a00 */
[----:B------:R-:W-:Y:S01]  /*cbe0*/  BSSY B0, `(.L_x_424) ;  /* 0x0000003000007945 */ /* 0x000fe20003800000 */
[----:B------:R-:W-:-:S03]  /*cbf0*/  IMAD.WIDE R52, R26, 0x80, R88 ;  /* 0x000000801a347825 */ /* 0x000fc600078e0258 */
[----:B--2---:R-:W-:Y:S05]  /*cc00*/  @!P3 BRA `(.L_x_425) ;  /* 0x000001f00074b947 */ /* 0x004fea0003800000 */
.L_x_674:
[----:B------:R-:W-:Y:S05]  /*cc10*/  BSYNC B0 ;  /* 0x0000000000007941 */ /* 0x000fea0003800000 */
.L_x_424:
[----:B------:R-:W-:Y:S01]  /*cc20*/  ISETP.GE.AND P3, PT, R23, R117, PT ;  /* 0x000000751700720c */ /* 0x000fe20003f66270 */
[----:B------:R-:W-:-:S12]  /*cc30*/  BSSY B0, `(.L_x_426) ;  /* 0x000000f000007945 */ /* 0x000fd80003800000 */
[----:B------:R-:W-:Y:S05]  /*cc40*/  @P3 BRA `(.L_x_427) ;  /* 0x0000000000343947 */ /* 0x000fea0003800000 */
[----:B0-----:R-:W-:Y:S02]  /*cc50*/  IMAD.MOV.U32 R48, RZ, RZ, R100 ;  /* 0x000000ffff307224 */ /* 0x001fe400078e0064 */
[----:B------:R-:W-:Y:S02]  /*cc60*/  IMAD.MOV.U32 R49, RZ, RZ, R111 ;  /* 0x000000ffff317224 */ /* 0x000fe400078e006f */
[----:B------:R-:W-:Y:S02]  /*cc70*/  IMAD R51, R53, UR44, RZ ;  /* 0x0000002c35337c24 */ /* 0x000fe4000f8e02ff */
[----:B------:R-:W-:-:S04]  /*cc80*/  IMAD.WIDE.U32 R48, R52, UR44, R48 ;  /* 0x0000002c34307c25 */ /* 0x000fc8000f8e0030 */
[----:B------:R-:W-:Y:S01]  /*cc90*/  IMAD R51, R52, UR45, R51 ;  /* 0x0000002d34337c24 */ /* 0x000fe2000f8e0233 */
[----:B------:R-:W-:-:S04]  /*cca0*/  IADD3 R54, P3, R48, UR40, RZ ;  /* 0x0000002830367c10 */ /* 0x000fc8000ff7e0ff */
[----:B------:R-:W-:Y:S02]  /*ccb0*/  IADD3.X R55, R49, UR41, R51, P3, !PT ;  /* 0x0000002931377c10 */ /* 0x000fe40009ffe433 */
[----:B------:R-:W-:-:S13]  /*ccc0*/  ISETP.GE.AND P3, PT, R16, UR38, PT ;  /* 0x0000002610007c0c */ /* 0x000fda000bf66270 */
[----:B------:R-:W0:Y:S04]  /*ccd0*/  @!P3 LDS.128 R48, [R113+0x10400] ;  /* 0x010400007130b984 */ /* 0x000e280000000c00 */
[----:B0-----:R-:W-:Y:S01]  /*cce0*/  @!P3 STG.E.128 desc[UR42][R54.64], R48 ;  /* 0x000000303600b986 */ /* 0x001fe2000c101d2a */
[----:B------:R-:W-:-:S13]  /*ccf0*/  ISETP.GE.AND P3, PT, R5, UR38, PT ;  /* 0x0000002605007c0c */ /* 0x000fda000bf66270 */
[----:B------:R-:W0:Y:S04]  /*cd00*/  @!P3 LDS.128 R48, [R113+0x14400] ;  /* 0x014400007130b984 */ /* 0x000e280000000c00 */
[----:B0-----:R3:W-:Y:S02]  /*cd10*/  @!P3 STG.E.128 desc[UR42][R54.64+0x80], R48 ;  /* 0x000080303600b986 */ /* 0x0017e4000c101d2a */
.L_x_427:
[----:B------:R-:W-:Y:S05]  /*cd20*/  BSYNC B0 ;  /* 0x0000000000007941 */ /* 0x000fea0003800000 */
.L_x_426:
[----:B0--3--:R-:W-:Y:S01]  /*cd30*/  VIADD R48, R23, 0x20 ;  /* 0x0000002017307836 */ /* 0x009fe20000000000 */
[----:B------:R-:W-:Y:S04]  /*cd40*/  BSSY B0, `(.L_x_428) ;  /* 0x0000012000007945 */ /* 0x000fe80003800000 */
[----:B------:R-:W-:-:S13]  /*cd50*/  ISETP.GE.AND P3, PT, R48, R117, PT ;  /* 0x000000753000720c */ /* 0x000fda0003f66270 */
[----:B------:R-:W-:Y:S05]  /*cd60*/  @P3 BRA `(.L_x_429) ;  /* 0x00000000003c3947 */ /* 0x000fea0003800000 */
[----:B------:R-:W-:Y:S01]  /*cd70*/  IADD3 R51, P3, R52, 0x20, RZ ;  /* 0x0000002034337810 */ /* 0x000fe20007f7e0ff */
[----:B------:R-:W-:Y:S02]  /*cd80*/  IMAD.MOV.U32 R48, RZ, RZ, R100 ;  /* 0x000000ffff307224 */ /* 0x000fe400078e0064 */
[----:B------:R-:W-:Y:S01]  /*cd90*/  IMAD.MOV.U32 R49, RZ, RZ, R111 ;  /* 0x000000ffff317224 */ /* 0x000fe200078e006f */
[----:B------:R-:W-:Y:S01]  /*cda0*/  IADD3.X R50, RZ, R53, RZ, P3, !PT ;  /* 0x00000035ff327210 */ /* 0x000fe20001ffe4ff */
[----:B------:R-:W-:-:S04]  /*cdb0*/  IMAD.WIDE.U32 R48, R51, UR44, R48 ;  /* 0x0000002c33307c25 */ /* 0x000fc8000f8e0030 */
[----:B------:R-:W-:Y:S01]  /*cdc0*/  IMAD R50, R50, UR44, RZ ;  /* 0x0000002c32327c24 */ /* 0x000fe2000f8e02ff */
[----:B------:R-:W-:-:S03]  /*cdd0*/  IADD3 R54, P3, R48, UR40, RZ ;  /* 0x0000002830367c10 */ /* 0x000fc6000ff7e0ff */
[----:B------:R-:W-:-:S05]  /*cde0*/  IMAD R51, R51, UR45, R50 ;  /* 0x0000002d33337c24 */ /* 0x000fca000f8e0232 */
[----:B------:R-:W-:Y:S02]  /*cdf0*/  IADD3.X R55, R49, UR41, R51, P3, !PT ;  /* 0x0000002931377c10 */ /* 0x000fe40009ffe433 */
[----:B------:R-:W-:-:S13]  /*ce00*/  ISETP.GE.AND P3, PT, R16, UR38, PT ;  /* 0x0000002610007c0c */ /* 0x000fda000bf66270 */
[----:B------:R-:W0:Y:S04]  /*ce10*/  @!P3 LDS.128 R48, [R113+0x11400] ;  /* 0x011400007130b984 */ /* 0x000e280000000c00 */
[----:B0-----:R-:W-:Y:S01]  /*ce20*/  @!P3 STG.E.128 desc[UR42][R54.64], R48 ;  /* 0x000000303600b986 */ /* 0x001fe2000c101d2a */
[----:B------:R-:W-:-:S13]  /*ce30*/  ISETP.GE.AND P3, PT, R5, UR38, PT ;  /* 0x0000002605007c0c */ /* 0x000fda000bf66270 */
[----:B------:R-:W0:Y:S04]  /*ce40*/  @!P3 LDS.128 R48, [R113+0x15400] ;  /* 0x015400007130b984 */ /* 0x000e280000000c00 */
[----:B0-----:R0:W-:Y:S02]  /*ce50*/  @!P3 STG.E.128 desc[UR42][R54.64+0x80], R48 ;  /* 0x000080303600b986 */ /* 0x0011e4000c101d2a */
.L_x_429:
[----:B------:R-:W-:Y:S05]  /*ce60*/  BSYNC B0 ;  /* 0x0000000000007941 */ /* 0x000fea0003800000 */
.L_x_428:
[----:B0-----:R-:W-:Y:S01]  /*ce70*/  VIADD R48, R23, 0x40 ;  /* 0x0000004017307836 */ /* 0x001fe20000000000 */
[----:B------:R-:W-:Y:S04]  /*ce80*/  BSSY B0, `(.L_x_430) ;  /* 0x0000012000007945 */ /* 0x000fe80003800000 */
[----:B------:R-:W-:-:S13]  /*ce90*/  ISETP.GE.AND P3, PT, R48, R117, PT ;  /* 0x000000753000720c */ /* 0x000fda0003f66270 */
[----:B------:R-:W-:Y:S05]  /*cea0*/  @P3 BRA `(.L_x_431) ;  /* 0x00000000003c3947 */ /* 0x000fea0003800000 */
[----:B------:R-:W-:Y:S01]  /*ceb0*/  IADD3 R51, P3, R52, 0x40, RZ ;  /* 0x0000004034337810 */ /* 0x000fe20007f7e0ff */
[----:B------:R-:W-:Y:S01]  /*cec0*/  IMAD.MOV.U32 R49, RZ, RZ, R111 ;  /* 0x000000ffff317224 */ /* 0x000fe200078e006f */
[----:B------:R-:W-:-:S03]  /*ced0*/  MOV R48, R100 ;  /* 0x0000006400307202 */ /* 0x000fc60000000f00 */
[----:B------:R-:W-:Y:S02]  /*cee0*/  IMAD.X R50, RZ, RZ, R53, P3 ;  /* 0x000000ffff327224 */ /* 0x000fe400018e0635 */
        /* <DEDUP_REMOVED lines=11> */
.L_x_431:
[----:B------:R-:W-:Y:S05]  /*cfa0*/  BSYNC B0 ;  /* 0x0000000000007941 */ /* 0x000fea0003800000 */
.L_x_430:
        /* <DEDUP_REMOVED lines=9> */
[----:B------:R-:W-:-:S04]  /*d040*/  IMAD R52, R52, UR44, RZ ;  /* 0x0000002c34347c24 */ /* 0x000fc8000f8e02ff */
        /* <DEDUP_REMOVED lines=9> */
.L_x_433:
[----:B------:R-:W-:Y:S05]  /*d0e0*/  BSYNC B0 ;  /* 0x0000000000007941 */ /* 0x000fea0003800000 */
.L_x_432:
[----:B0-----:R-:W3:Y:S01]  /*d0f0*/  LDL R48, [R1+0x10] ;  /* 0x0000100001307983 */ /* 0x001ee20000100800 */
[----:B-12---:R-:W-:Y:S02]  /*d100*/  @!P2 VIADD R112, R112, 0x388c0 ;  /* 0x000388c07070a836 */ /* 0x006fe40000000000 */
[----:B------:R-:W-:Y:S01]  /*d110*/  VIADD R232, R232, 0x1 ;  /* 0x00000001e8e87836 */ /* 0x000fe20000000000 */
[----:B------:R-:W-:Y:S01]  /*d120*/  @!PT LDS RZ, [RZ] ;  /* 0x00000000fffff984 */ /* 0x000fe20000000800 */
[----:B------:R-:W-:Y:S01]  /*d130*/  @!PT LDS RZ, [RZ] ;  /* 0x00000000fffff984 */ /* 0x000fe20000000800 */
[----:B------:R-:W-:Y:S01]  /*d140*/  @!PT LDS RZ, [RZ] ;  /* 0x00000000fffff984 */ /* 0x000fe20000000800 */
[----:B------:R-:W-:Y:S01]  /*d150*/  @!PT LDS RZ, [RZ] ;  /* 0x00000000fffff984 */ /* 0x000fe20000000800 */
[----:B------:R0:W-:Y:S06]  /*d160*/  MEMBAR.ALL.CTA ;  /* 0x0000000000007992 */ /* 0x0001ec0000008000 */
[----:B0-----:R-:W0:Y:S01]  /*d170*/  FENCE.VIEW.ASYNC.S ;  /* 0x00000000000073c6 */ /* 0x001e220000000000 */
[----:B------:R-:W-:Y:S01]  /*d180*/  @!P2 PRMT R112, RZ, 0x654, R112 ;  /* 0x00000654ff70a816 */ /* 0x000fe20000000070 */
[----:B0-----:R0:W-:Y:S06]  /*d190*/  BAR.SYNC.DEFER_BLOCKING R124, 0x80 ;  /* 0x0002007c0000751d */ /* 0x0011ec0000010000 */
[----:B------:R0:W-:Y:S01]  /*d1a0*/  @!P2 SYNCS.ARRIVE.TRANS64.RED.A1T0 RZ, [R112+URZ], RZ ;  /* 0x000000ff70ffa9a7 */ /* 0x0001e2000810043f */
[----:B------:R-:W-:-:S04]  /*d1b0*/  ISETP.NE.AND P2, PT, R232, 0x2, PT ;  /* 0x00000002e800780c */ /* 0x000fc80003f45270 */
[----:B------:R-:W-:Y:S02]  /*d1c0*/  SEL R49, RZ, 0x1, P2 ;  /* 0x00000001ff317807 */ /* 0x000fe40001000000 */
[----:B------:R-:W-:Y:S02]  /*d1d0*/  SEL R232, R232, RZ, P2 ;  /* 0x000000ffe8e87207 */ /* 0x000fe40001000000 */
[----:B------:R-:W-:Y:S02]  /*d1e0*/  LOP3.LUT R234, R234, R49, RZ, 0x3c, !PT ;  /* 0x00000031eaea7212 */ /* 0x000fe400078e3cff */
[----:B---3--:R-:W-:-:S13]  /*d1f0*/  LOP3.LUT P3, RZ, R48, 0x4, RZ, 0xc0, !PT ;  /* 0x0000000430ff7812 */ /* 0x008fda000786c0ff */
[----:B0-----:R-:W-:Y:S05]  /*d200*/  @P3 BRA `(.L_x_434) ;  /* 0xffffff5c00e83947 */ /* 0x001fea000383ffff */
[----:B------:R-:W0:Y:S01]  /*d210*/  S2R R48, SR_TID.X ;  /* 0x0000000000307919 */ /* 0x000e220000002100 */
[----:B------:R-:W-:Y:S02]  /*d220*/  PLOP3.LUT P0, PT, PT, PT, PT, 0x8, 0x0 ;  /* 0x000000000000781c */ /* 0x000fe40003f0e170 */
[----:B0-----:R-:W-:-:S04]  /*d230*/  SHF.R.U32.HI R48, RZ, 0x7, R48 ;  /* 0x00000007ff307819 */ /* 0x001fc80000011630 */
[----:B------:R-:W-:-:S13]  /*d240*/  ISETP.NE.AND P3, PT, R48, 0x1, PT ;  /* 0x000000013000780c */ /* 0x000fda0003f65270 */
[----:B------:R-:W-:Y:S06]  /*d250*/  @!P3 BAR.ARV 0x9, 0x100 ;  /* 0x024400000000bb1d */ /* 0x000fec0000002000 */
.L_x_346:
[----:B------:R-:W-:Y:S01]  /*d260*/  IMAD.MOV.U32 R3, RZ, RZ, RZ ;  /* 0x000000ffff037224 */ /* 0x000fe200078e00ff */
[----:B------:R-:W-:Y:S06]  /*d270*/  @P0 BRA `(.L_x_435) ;  /* 0x00000000000c0947 */ /* 0x000fec0003800000 */
[----:B------:R-:W1:Y:S01]  /*d280*/  FENCE.VIEW.ASYNC.G ;  /* 0x00000000000073c6 */ /* 0x000e620000000100 */
[----:B------:R-:W-:Y:S05]  /*d290*/  WARPSYNC.ALL ;  /* 0x0000000000007948 */ /* 0x000fea0003800000 */
[----:B-1----:R-:W-:Y:S06]  /*d2a0*/  BAR.ARV 0xc, 0x180 ;  /* 0x0306000000007b1d */ /* 0x002fec0000002000 */
.L_x_435:
[----:B------:R-:W2:Y:S01]  /*d2b0*/  LDL R0, [R1+0x10] ;  /* 0x0000100001007983 */ /* 0x000ea20000100800 */
[----:B------:R-:W-:Y:S01]  /*d2c0*/  BSSY B0, `(.L_x_436) ;  /* 0x0000021000007945 */ /* 0x000fe20003800000 */
[----:B--2---:R-:W-:-:S13]  /*d2d0*/  LOP3.LUT P0, RZ, R0, 0x10, RZ, 0xc0, !PT ;  /* 0x0000001000ff7812 */ /* 0x004fda000780c0ff */
[----:B------:R-:W-:Y:S05]  /*d2e0*/  @!P0 BRA `(.L_x_437) ;  /* 0x0000000000788947 */ /* 0x000fea0003800000 */
[----:B------:R-:W2:Y:S01]  /*d2f0*/  LDL R0, [R1+0x70] ;  /* 0x0000700001007983 */ /* 0x000ea20000100800 */
[----:B------:R-:W-:Y:S01]  /*d300*/  ULDC UR4, c[0x0][0x9f0] ;  /* 0x00027c0000047ab9 */ /* 0x000fe20000000800 */
[----:B--2---:R-:W-:-:S04]  /*d310*/  ISETP.NE.AND P0, PT, R0, RZ, PT ;  /* 0x000000ff0000720c */ /* 0x004fc80003f05270 */
[----:B------:R-:W-:-:S04]  /*d320*/  SEL R9, R0, UR4, P0 ;  /* 0x0000000400097c07 */ /* 0x000fc80008000000 */
        /* <DEDUP_REMOVED lines=11> */
[----:B0-----:R-:W-:Y:S01]  /*d3e0*/  IMAD.MOV.U32 R2, RZ, RZ, RZ ;  /* 0x000000ffff027224 */ /* 0x001fe200078e00ff */
[----:B-1----:R-:W-:-:S05]  /*d3f0*/  IADD3 R6, RZ, -R3, RZ ;  /* 0x80000003ff067210 */ /* 0x002fca0007ffe0ff */
[----:B------:R-:W-:-:S04]  /*d400*/  IMAD R7, R6, R5, RZ ;  /* 0x0000000506077224 */ /* 0x000fc800078e02ff */
[----:B------:R-:W-:-:S04]  /*d410*/  IMAD.HI.U32 R3, R3, R7, R2 ;  /* 0x0000000703037227 */ /* 0x000fc800078e0002 */
[----:B------:R-:W-:Y:S02]  /*d420*/  IMAD.MOV.U32 R2, RZ, RZ, R8 ;  /* 0x000000ffff027224 */ /* 0x000fe400078e0008 */
[----:B------:R-:W-:-:S04]  /*d430*/  IMAD.HI.U32 R3, R3, R4, RZ ;  /* 0x0000000403037227 */ /* 0x000fc800078e00ff */
[----:B------:R-:W-:-:S05]  /*d440*/  IMAD R2, R3, R2, R4 ;  /* 0x0000000203027224 */ /* 0x000fca00078e0204 */
[----:B------:R-:W-:-:S13]  /*d450*/  ISETP.GT.U32.AND P1, PT, R5, R2, PT ;  /* 0x000000020500720c */ /* 0x000fda0003f24070 */
[----:B------:R-:W-:Y:S01]  /*d460*/  @!P1 IMAD.IADD R2, R2, 0x1, -R5 ;  /* 0x0000000102029824 */ /* 0x000fe200078e0a05 */
[----:B------:R-:W-:Y:S02]  /*d470*/  @!P1 IADD3 R3, R3, 0x1, RZ ;  /* 0x0000000103039810 */ /* 0x000fe40007ffe0ff */
[----:B------:R-:W-:Y:S02]  /*d480*/  ISETP.NE.AND P1, PT, R9, RZ, PT ;  /* 0x000000ff0900720c */ /* 0x000fe40003f25270 */
[----:B------:R-:W-:-:S13]  /*d490*/  ISETP.GE.U32.AND P0, PT, R2, R5, PT ;  /* 0x000000050200720c */ /* 0x000fda0003f06070 */
[----:B------:R-:W-:-:S04]  /*d4a0*/  @P0 VIADD R3, R3, 0x1 ;  /* 0x0000000103030836 */ /* 0x000fc80000000000 */
[----:B------:R-:W-:Y:S01]  /*d4b0*/  @!P2 IMAD.MOV R3, RZ, RZ, -R3 ;  /* 0x000000ffff03a224 */ /* 0x000fe200078e0a03 */
[----:B------:R-:W-:-:S07]  /*d4c0*/  @!P1 LOP3.LUT R3, RZ, R9, RZ, 0x33, !PT ;  /* 0x00000009ff039212 */ /* 0x000fce00078e33ff */
.L_x_437:
[----:B------:R-:W-:Y:S05]  /*d4d0*/  BSYNC B0 ;  /* 0x0000000000007941 */ /* 0x000fea0003800000 */
.L_x_436:
[----:B------:R-:W2:Y:S01]  /*d4e0*/  LDL R0, [R1+0x8c] ;  /* 0x00008c0001007983 */ /* 0x000ea20000100800 */
[----:B------:R-:W-:Y:S02]  /*d4f0*/  PLOP3.LUT P0, PT, PT, PT, PT, 0x80, 0x0 ;  /* 0x000000000000781c */ /* 0x000fe40003f0f070 */
[----:B------:R-:W-:Y:S01]  /*d500*/  CS2R R172, SRZ ;  /* 0x0000000000ac7805 */ /* 0x000fe2000001ff00 */
[----:B0-----:R-:W-:Y:S01]  /*d510*/  IMAD.MOV.U32 R5, RZ, RZ, RZ ;  /* 0x000000ffff057224 */ /* 0x001fe200078e00ff */
[----:B------:R-:W-:Y:S02]  /*d520*/  CS2R R146, SRZ ;  /* 0x0000000000927805 */ /* 0x000fe4000001ff00 */
[----:B------:R-:W-:Y:S02]  /*d530*/  CS2R R64, SRZ ;  /* 0x0000000000407805 */ /* 0x000fe4000001ff00 */
[----:B------:R-:W-:Y:S02]  /*d540*/  CS2R R6, SRZ ;  /* 0x0000000000067805 */ /* 0x000fe4000001ff00 */
[----:B------:R-:W-:-:S02]  /*d550*/  MOV R2, RZ ;  /* 0x000000ff00027202 */ /* 0x000fc40000000f00 */
[----:B------:R-:W-:Y:S02]  /*d560*/  CS2R R120, SRZ ;  /* 0x0000000000787805 */ /* 0x000fe4000001ff00 */
[----:B------:R-:W-:Y:S02]  /*d570*/  CS2R R158, SRZ ;  /* 0x00000000009e7805 */ /* 0x000fe4000001ff00 */
[----:B------:R-:W-:Y:S01]  /*d580*/  CS2R R36, SRZ ;  /* 0x0000000000247805 */ /* 0x000fe2000001ff00 */
[----:B------:R-:W-:Y:S01]  /*d590*/  IMAD.MOV.U32 R9, RZ, RZ, RZ ;  /* 0x000000ffff097224 */ /* 0x000fe200078e00ff */
[----:B------:R-:W-:Y:S02]  /*d5a0*/  CS2R R124, SRZ ;  /* 0x00000000007c7805 */ /* 0x000fe4000001ff00 */
[----:B------:R-:W-:Y:S02]  /*d5b0*/  CS2R R10, SRZ ;  /* 0x00000000000a7805 */ /* 0x000fe4000001ff00 */
[----:B------:R-:W-:-:S02]  /*d5c0*/  CS2R R128, SRZ ;  /* 0x0000000000807805 */ /* 0x000fc4000001ff00 */
[----:B------:R-:W-:Y:S02]  /*d5d0*/  CS2R R160, SRZ ;  /* 0x0000000000a07805 */ /* 0x000fe4000001ff00 */
[----:B------:R-:W-:Y:S01]  /*d5e0*/  CS2R R44, SRZ ;  /* 0x00000000002c7805 */ /* 0x000fe2000001ff00 */
[----:B------:R-:W-:Y:S01]  /*d5f0*/  IMAD.MOV.U32 R21, RZ, RZ, RZ ;  /* 0x000000ffff157224 */ /* 0x000fe200078e00ff */
[----:B------:R-:W-:Y:S01]  /*d600*/  CS2R R132, SRZ ;  /* 0x0000000000847805 */ /* 0x000fe2000001ff00 */
[----:B------:R-:W-:Y:S01]  /*d610*/  IMAD.MOV.U32 R153, RZ, RZ, RZ ;  /* 0x000000ffff997224 */ /* 0x000fe200078e00ff */
[----:B------:R-:W-:Y:S01]  /*d620*/  CS2R R136, SRZ ;  /* 0x0000000000887805 */ /* 0x000fe2000001ff00 */
[----:B------:R-:W-:Y:S01]  /*d630*/  IMAD.MOV.U32 R25, RZ, RZ, RZ ;  /* 0x000000ffff197224 */ /* 0x000fe200078e00ff */
        /* <DEDUP_REMOVED lines=42> */
[----:B------:R-:W-:Y:S02]  /*d8e0*/  MOV R127, RZ ;  /* 0x000000ff007f7202 */ /* 0x000fe40000000f00 */
[----:B------:R-:W-:-:S02]  /*d8f0*/  CS2R R134, SRZ ;  /* 0x0000000000867805 */ /* 0x000fc4000001ff00 */
[----:B------:R-:W-:Y:S02]  /*d900*/  CS2R R130, SRZ ;  /* 0x0000000000827805 */ /* 0x000fe4000001ff00 */
[----:B------:R-:W-:Y:S02]  /*d910*/  CS2R R142, SRZ ;  /* 0x00000000008e7805 */ /* 0x000fe4000001ff00 */
[----:B------:R-:W-:Y:S02]  /*d920*/  CS2R R138, SRZ ;  /* 0x00000000008a7805 */ /* 0x000fe4000001ff00 */
[----:B------:R-:W-:Y:S01]  /*d930*/  CS2R R150, SRZ ;  /* 0x0000000000967805 */ /* 0x000fe2000001ff00 */
[----:B--2---:R-:W-:Y:S02]  /*d940*/  IMAD R4, R0, R3, RZ ;  /* 0x0000000300047224 */ /* 0x004fe400078e02ff */
[----:B------:R-:W-:-:S03]  /*d950*/  IMAD.MOV.U32 R0, RZ, RZ, RZ ;  /* 0x000000ffff007224 */ /* 0x000fc600078e00ff */
[----:B------:R0:W-:Y:S01]  /*d960*/  STL [R1+0x14], R4 ;  /* 0x0000140401007387 */ /* 0x0001e20000100800 */
[----:B------:R-:W-:-:S04]  /*d970*/  VIADDMNMX R118, R4, R3, R118, PT ;  /* 0x0000000304767246 */ /* 0x000fc80003800176 */
[----:B------:R-:W-:-:S13]  /*d980*/  ISETP.GT.AND P1, PT, R118, R4, PT ;  /* 0x000000047600720c */ /* 0x000fda0003f24270 */
[----:B0-----:R-:W-:Y:S05]  /*d990*/  @!P1 BRA `(.L_x_438) ;  /* 0x000000e800e89947 */ /* 0x001fea0003800000 */
[----:B------:R-:W0:Y:S01]  /*d9a0*/  S2R R4, SR_TID.X ;  /* 0x0000000000047919 */ /* 0x000e220000002100 */
[----:B------:R-:W-:Y:S01]  /*d9b0*/  UMOV UR4, 0xffffffff ;  /* 0xffffffff00047882 */ /* 0x000fe20000000000 */
[----:B------:R-:W-:Y:S02]  /*d9c0*/  VIADD R0, R22, 0x20400 ;  /* 0x0002040016007836 */ /* 0x000fe40000000000 */
[----:B0-----:R-:W-:-:S05]  /*d9d0*/  VIADD R28, R4, 0xffffff80 ;  /* 0xffffff80041c7836 */ /* 0x001fca0000000000 */
[----:B------:R-:W-:-:S04]  /*d9e0*/  SHF.R.S32.HI R32, RZ, 0x1f, R28 ;  /* 0x0000001fff207819 */ /* 0x000fc8000001141c */
[----:B------:R-:W-:-:S04]  /*d9f0*/  LEA.HI R13, R32, R28, RZ, 0x7 ;  /* 0x0000001c200d7211 */ /* 0x000fc800078f38ff */
[----:B------:R-:W-:Y:S01]  /*da00*/  SHF.R.S32.HI R13, RZ, 0x7, R13 ;  /* 0x00000007ff0d7819 */ /* 0x000fe2000001140d */
[----:B------:R-:W-:Y:S06]  /*da10*/  BRA.DIV UR4, `(.L_x_439) ;  /* 0x000001e604047947 */ /* 0x000fec000b800000 */
[----:B------:R-:W0:Y:S04]  /*da20*/  SHFL.IDX PT, R2, R13, RZ, 0x1f ;  /* 0x00001fff0d027589 */ /* 0x000e2800000e0000 */
[----:B0-----:R0:W-:Y:S02]  /*da30*/  STL [R1+0x30], R2 ;  /* 0x0000300201007387 */ /* 0x0011e40000100800 */
.L_x_677:
[----:B------:R-:W0:Y:S01]  /*da40*/  LDL R3, [R1+0x30] ;  /* 0x0000300001037983 */ /* 0x000e220000100800 */
[----:B------:R-:W-:Y:S01]  /*da50*/  LOP3.LUT P0, RZ, R0, 0x3ff, RZ, 0xc0, !PT ;  /* 0x000003ff00ff7812 */ /* 0x000fe2000780c0ff */
[----:B------:R-:W-:Y:S03]  /*da60*/  BSSY B6, `(.L_x_440) ;  /* 0x0000019000067945 */ /* 0x000fe60003800000 */
[----:B------:R-:W-:Y:S02]  /*da70*/  P2R R26, PR, RZ, 0x1 ;  /* 0x00000001ff1a7803 */ /* 0x000fe40000000000 */
[----:B0-----:R-:W-:-:S04]  /*da80*/  LEA.HI R2, R3, R3, RZ, 0x1 ;  /* 0x0000000303027211 */ /* 0x001fc800078f08ff */
[----:B------:R-:W-:-:S05]  /*da90*/  LOP3.LUT R2, R2, 0x1e, RZ, 0xc0, !PT ;  /* 0x0000001e02027812 */ /* 0x000fca00078ec0ff */
[----:B------:R-:W-:-:S04]  /*daa0*/  IMAD.IADD R3, R3, 0x1, -R2 ;  /* 0x0000000103037824 */ /* 0x000fc800078e0a02 */
[----:B------:R-:W-:-:S05]  /*dab0*/  IMAD R3, R3, 0x2000, R0 ;  /* 0x0000200003037824 */ /* 0x000fca00078e0200 */
[----:B------:R-:W-:-:S04]  /*dac0*/  SHF.R.U32.HI R3, RZ, 0x4, R3 ;  /* 0x00000004ff037819 */ /* 0x000fc80000011603 */
[----:B------:R-:W-:Y:S01]  /*dad0*/  LOP3.LUT R25, R3, 0x3fff, RZ, 0xc0, !PT ;  /* 0x00003fff03197812 */ /* 0x000fe200078ec0ff */
[----:B------:R-:W-:Y:S06]  /*dae0*/  @!P0 BRA `(.L_x_441) ;  /* 0x0000000000408947 */ /* 0x000fec0003800000 */
[----:B------:R-:W-:Y:S01]  /*daf0*/  MOV R2, 0x0 ;  /* 0x0000000000027802 */ /* 0x000fe20000000f00 */
[----:B------:R-:W-:Y:S01]  /*db00*/  ULDC.64 UR4, c[0x4][0x1c8] ;  /* 0x0100720000047ab9 */ /* 0x000fe20000000a00 */
[----:B------:R-:W-:Y:S01]  /*db10*/  ULDC.64 UR6, c[0x4][0x1d0] ;  /* 0x0100740000067ab9 */ /* 0x000fe20000000a00 */
[----:B------:R-:W-:Y:S01]  /*db20*/  MOV R4, UR4 ;  /* 0x0000000400047c02 */ /* 0x000fe20008000f00 */
[----:B------:R-:W-:Y:S01]  /*db30*/  IMAD.U32 R5, RZ, RZ, UR5 ;  /* 0x00000005ff057e24 */ /* 0x000fe2000f8e00ff */
[----:B------:R-:W-:Y:S01]  /*db40*/  ULDC.64 UR4, c[0x4][0x98] ;  /* 0x0100260000047ab9 */ /* 0x000fe20000000a00 */
[----:B------:R-:W0:Y:S01]  /*db50*/  LDC.64 R2, c[0x4][R2] ;  /* 0x0100000002027b82 */ /* 0x000e220000000a00 */
[----:B------:R-:W-:Y:S01]  /*db60*/  IMAD.U32 R6, RZ, RZ, UR6 ;  /* 0x00000006ff067e24 */ /* 0x000fe2000f8e00ff */
[----:B------:R-:W-:Y:S01]  /*db70*/  MOV R11, UR5 ;  /* 0x00000005000b7c02 */ /* 0x000fe20008000f00 */
[----:B------:R-:W-:Y:S02]  /*db80*/  IMAD.U32 R7, RZ, RZ, UR7 ;  /* 0x00000007ff077e24 */ /* 0x000fe4000f8e00ff */
[----:B------:R-:W-:-:S02]  /*db90*/  IMAD.U32 R10, RZ, RZ, UR4 ;  /* 0x00000004ff0a7e24 */ /* 0x000fc4000f8e00ff */
[----:B------:R-:W-:Y:S02]  /*dba0*/  IMAD.MOV.U32 R8, RZ, RZ, 0x70 ;  /* 0x00000070ff087424 */ /* 0x000fe400078e00ff */
[----:B------:R-:W-:Y:S02]  /*dbb0*/  IMAD.MOV.U32 R12, RZ, RZ, 0x1 ;  /* 0x00000001ff0c7424 */ /* 0x000fe400078e00ff */
[----:B------:R-:W-:-:S07]  /*dbc0*/  IMAD.MOV.U32 R13, RZ, RZ, RZ ;  /* 0x000000ffff0d7224 */ /* 0x000fce00078e00ff */
[----:B------:R-:W-:-:S07]  /*dbd0*/  LEPC R20, `(.L_x_441) ;  /* 0x000000001014794e */ /* 0x000fce0000000000 */
[----:B01---5:R-:W-:Y:S05]  /*dbe0*/  CALL.ABS.NOINC R2 ;  /* 0x0000000002007343 */ /* 0x023fea0003c00000 */
.L_x_441:
[----:B------:R-:W-:Y:S05]  /*dbf0*/  BSYNC B6 ;  /* 0x0000000000067941 */ /* 0x000fea0003800000 */
.L_x_440:
[----:B------:R-:W2:Y:S01]  /*dc00*/  LDL R27, [R1+0x7c] ;  /* 0x00007c00011b7983 */ /* 0x000ea20000100800 */
[----:B------:R-:W-:Y:S01]  /*dc10*/  ULDC.64 UR4, c[0x0][0x990] ;  /* 0x0002640000047ab9 */ /* 0x000fe20000000a00 */
[----:B------:R-:W-:Y:S02]  /*dc20*/  ULDC.64 UR6, c[0x0][0x998] ;  /* 0x0002660000067ab9 */ /* 0x000fe40000000a00 */
[----:B------:R-:W3:Y:S04]  /*dc30*/  LDL R21, [R1+0x6c] ;  /* 0x00006c0001157983 */ /* 0x000ee80000100800 */
[----:B------:R-:W4:Y:S01]  /*dc40*/  LDL R20, [R1+0x50] ;  /* 0x0000500001147983 */ /* 0x000f220000100800 */
[----:B------:R-:W-:Y:S02]  /*dc50*/  ISETP.NE.U32.AND P0, PT, RZ, UR4, PT ;  /* 0x00000004ff007c0c */ /* 0x000fe4000bf05070 */
[----:B------:R-:W-:-:S02]  /*dc60*/  ISETP.NE.U32.AND P1, PT, RZ, UR6, PT ;  /* 0x00000006ff007c0c */ /* 0x000fc4000bf25070 */
[----:B------:R-:W-:Y:S02]  /*dc70*/  ISETP.NE.AND.EX P0, PT, RZ, UR5, PT, P0 ;  /* 0x00000005ff007c0c */ /* 0x000fe4000bf05300 */
[----:B------:R-:W-:-:S11]  /*dc80*/  ISETP.NE.AND.EX P1, PT, RZ, UR7, PT, P1 ;  /* 0x00000007ff007c0c */ /* 0x000fd6000bf25310 */
[----:B------:R-:W2:Y:S08]  /*dc90*/  @P0 LDC.64 R6, c[0x0][0x9a8] ;  /* 0x00026a00ff060b82 */ /* 0x000eb00000000a00 */
[----:B------:R-:W0:Y:S08]  /*dca0*/  @P1 LDC.64 R8, c[0x0][0x9b8] ;  /* 0x00026e00ff081b82 */ /* 0x000e300000000a00 */
[----:B------:R-:W4:Y:S08]  /*dcb0*/  @P0 LDC.64 R4, c[0x0][0x9b0] ;  /* 0x00026c00ff040b82 */ /* 0x000f300000000a00 */
[----:B------:R-:W1:Y:S01]  /*dcc0*/  @P1 LDC.64 R2, c[0x0][0x9c0] ;  /* 0x00027000ff021b82 */ /* 0x000e620000000a00 */
[----:B--2---:R-:W-:-:S02]  /*dcd0*/  @P0 IMAD R0, R27, R6, RZ ;  /* 0x000000061b000224 */ /* 0x004fc400078e02ff */
[----:B0-----:R-:W-:Y:S02]  /*dce0*/  @P1 IMAD R10, R27, R8, RZ ;  /* 0x000000081b0a1224 */ /* 0x001fe400078e02ff */
[C---:B---3--:R-:W-:Y:S02]  /*dcf0*/  @P0 IMAD R11, R21.reuse, R7, R0 ;  /* 0x00000007150b0224 */ /* 0x048fe400078e0200 */
[C---:B------:R-:W-:Y:S02]  /*dd00*/  @P1 IMAD R13, R21.reuse, R9, R10 ;  /* 0x00000009150d1224 */ /* 0x040fe400078e020a */
[----:B------:R-:W-:-:S04]  /*dd10*/  @P0 IMAD.WIDE.U32 R6, R21, R6, RZ ;  /* 0x0000000615060225 */ /* 0x000fc800078e00ff */
[----:B------:R-:W-:-:S04]  /*dd20*/  @P1 IMAD.WIDE.U32 R8, R21, R8, RZ ;  /* 0x0000000815081225 */ /* 0x000fc800078e00ff */
[----:B------:R-:W-:Y:S01]  /*dd30*/  @P0 IMAD.IADD R7, R7, 0x1, R11 ;  /* 0x0000000107070824 */ /* 0x000fe200078e020b */
[----:B------:R-:W-:Y:S01]  /*dd40*/  @P1 IADD3 R9, R9, R13, RZ ;  /* 0x0000000d09091210 */ /* 0x000fe20007ffe0ff */
[----:B------:R-:W-:Y:S02]  /*dd50*/  IMAD.MOV.U32 R0, RZ, RZ, 0x3f800000 ;  /* 0x3f800000ff007424 */ /* 0x000fe400078e00ff */
[----:B----4-:R-:W-:-:S04]  /*dd60*/  @P0 IMAD.WIDE.U32 R6, R20, R4, R6 ;  /* 0x0000000414060225 */ /* 0x010fc800078e0006 */
[----:B-1----:R-:W-:Y:S01]  /*dd70*/  @P1 IMAD.WIDE.U32 R8, R20, R2, R8 ;  /* 0x0000000214081225 */ /* 0x002fe200078e0008 */
[----:B------:R-:W-:Y:S01]  /*dd80*/  @P0 LEA R2, P2, R6, UR4, 0x2 ;  /* 0x0000000406020c11 */ /* 0x000fe2000f8410ff */
[----:B------:R-:W-:Y:S02]  /*dd90*/  ULDC UR4, c[0x0][0x3f4] ;  /* 0x0000fd0000047ab9 */ /* 0x000fe40000000800 */
[----:B------:R-:W-:Y:S01]  /*dda0*/  @P0 IMAD R7, R20, R5, R7 ;  /* 0x0000000514070224 */ /* 0x000fe200078e0207 */
[----:B------:R-:W-:Y:S01]  /*ddb0*/  @P1 LEA R4, P3, R8, UR6, 0x2 ;  /* 0x0000000608041c11 */ /* 0x000fe2000f8610ff */
[----:B------:R-:W-:-:S03]  /*ddc0*/  @P1 IMAD R5, R20, R3, R9 ;  /* 0x0000000314051224 */ /* 0x000fc600078e0209 */
[----:B------:R-:W-:Y:S01]  /*ddd0*/  @P0 LEA.HI.X R3, R6, UR5, R7, 0x2, P2 ;  /* 0x0000000506030c11 */ /* 0x000fe200090f1407 */
[----:B------:R-:W-:Y:S01]  /*dde0*/  IMAD.MOV.U32 R7, RZ, RZ, 0x3f800000 ;  /* 0x3f800000ff077424 */ /* 0x000fe200078e00ff */
[----:B------:R-:W-:-:S05]  /*ddf0*/  @P1 LEA.HI.X R5, R8, UR7, R5, 0x2, P3 ;  /* 0x0000000708051c11 */ /* 0x000fca00098f1405 */
[----:B------:R-:W2:Y:S04]  /*de00*/  @P0 LDG.E R7, desc[UR42][R2.64] ;  /* 0x0000002a02070981 */ /* 0x000ea8000c1e1900 */
[----:B------:R-:W2:Y:S01]  /*de10*/  @P1 LDG.E R0, desc[UR42][R4.64] ;  /* 0x0000002a04001981 */ /* 0x000ea2000c1e1900 */
[----:B------:R-:W-:Y:S01]  /*de20*/  ISETP.LT.AND P0, PT, RZ, UR4, PT ;  /* 0x00000004ff007c0c */ /* 0x000fe2000bf01270 */
[----:B------:R-:W-:Y:S01]  /*de30*/  ULDC UR4, c[0x0][0x9d8] ;  /* 0x0002760000047ab9 */ /* 0x000fe20000000800 */
[----:B--2---:R-:W-:-:S04]  /*de40*/  FMUL.FTZ R0, R7, R0 ;  /* 0x0000000007007220 */ /* 0x004fc80000410000 */
[----:B------:R-:W-:-:S07]  /*de50*/  FMUL.FTZ R2, R0, UR4 ;  /* 0x0000000400027c20 */ /* 0x000fce0008410000 */
[----:B------:R-:W-:Y:S05]  /*de60*/  @P0 BRA `(.L_x_442) ;  /* 0x0000000000400947 */ /* 0x000fea0003800000 */
[----:B------:R-:W-:-:S04]  /*de70*/  ULEA.HI UR4, UR39, UR39, URZ, 0x1 ;  /* 0x0000002727047291 */ /* 0x000fc8000f8f083f */
[----:B------:R-:W-:-:S04]  /*de80*/  ULOP3.LUT UR4, UR4, 0xfffffffe, URZ, 0xc0, !UPT ;  /* 0xfffffffe04047892 */ /* 0x000fc8000f8ec03f */
[----:B------:R-:W-:-:S06]  /*de90*/  UIADD3 UR4, UR39, -UR4, URZ ;  /* 0x8000000427047290 */ /* 0x000fcc000fffe03f */
[----:B------:R-:W-:-:S05]  /*dea0*/  IMAD.U32 R3, RZ, RZ, UR4 ;  /* 0x00000004ff037e24 */ /* 0x000fca000f8e00ff */
[----:B------:R-:W-:-:S04]  /*deb0*/  SHF.L.U32 R3, R3, 0x1f, RZ ;  /* 0x0000001f03037819 */ /* 0x000fc800000006ff */
[----:B------:R0:W1:Y:S03]  /*dec0*/  SYNCS.PHASECHK.TRANS64.TRYWAIT P0, [R22+URZ+0x38800], R3 ;  /* 0x03880003160075a7 */ /* 0x000066000800017f */
[----:B-1----:R-:W-:Y:S05]  /*ded0*/  @!P0 NANOSLEEP.SYNCS 0x989680 ;  /* 0x009896800000895d */ /* 0x002fea0003900000 */
[----:B------:R-:W1:Y:S01]  /*dee0*/  @!P0 SYNCS.PHASECHK.TRANS64 P0, [R22+URZ+0x38800], R3 ;  /* 0x03880003160085a7 */ /* 0x000e62000800007f */
[----:B------:R-:W-:Y:S04]  /*def0*/  BSSY B0, `(.L_x_443) ;  /* 0x0000006000007945 */ /* 0x000fe80003800000 */
[----:B-1----:R-:W-:Y:S05]  /*df00*/  @P0 BRA `(.L_x_444) ;  /* 0x0000000000100947 */ /* 0x002fea0003800000 */
.L_x_445:
[----:B-1----:R1:W2:Y:S02]  /*df10*/  SYNCS.PHASECHK.TRANS64.TRYWAIT P0, [R22+URZ+0x38800], R3 ;  /* 0x03880003160075a7 */ /* 0x0022a4000800017f */
[----:B--2---:R-:W-:Y:S05]  /*df20*/  @!P0 NANOSLEEP.SYNCS 0x989680 ;  /* 0x009896800000895d */ /* 0x004fea0003900000 */
[----:B------:R-:W2:Y:S02]  /*df30*/  @!P0 SYNCS.PHASECHK.TRANS64 P0, [R22+URZ+0x38800], R3 ;  /* 0x03880003160085a7 */ /* 0x000ea4000800007f */
[----:B--2---:R-:W-:Y:S05]  /*df40*/  @!P0 BRA `(.L_x_445) ;  /* 0xfffffffc00f08947 */ /* 0x004fea000383ffff */
.L_x_444:
[----:B------:R-:W-:Y:S05]  /*df50*/  BSYNC B0 ;  /* 0x0000000000007941 */ /* 0x000fea0003800000 */
.L_x_443:
[----:B------:R-:W-:Y:S05]  /*df60*/  BRA `(.L_x_446) ;  /* 0x0000007000b07947 */ /* 0x000fea0003800000 */
.L_x_442:
[----:B------:R-:W-:Y:S01]  /*df70*/  ISETP.NE.AND P0, PT, R26, RZ, PT ;  /* 0x000000ff1a00720c */ /* 0x000fe20003f05270 */
[----:B------:R-:W0:Y:S01]  /*df80*/  LDC.64 R30, c[0x0][0x400] ;  /* 0x00010000ff1e7b82 */ /* 0x000e220000000a00 */
[----:B-----5:R-:W-:Y:S01]  /*df90*/  SHF.R.S32.HI R0, RZ, 0x1f, R24 ;  /* 0x0000001fff007819 */ /* 0x020fe20000011418 */
[----:B------:R-:W-:Y:S01]  /*dfa0*/  ULDC.64 UR6, c[0x0][0x408] ;  /* 0x0001020000067ab9 */ /* 0x000fe20000000a00 */
[----:B------:R-:W-:Y:S01]  /*dfb0*/  ULDC.64 UR4, c[0x0][0x3f8] ;  /* 0x0000fe0000047ab9 */ /* 0x000fe20000000a00 */
[----:B------:R-:W-:Y:S02]  /*dfc0*/  BSSY B6, `(.L_x_447) ;  /* 0x000001b000067945 */ /* 0x000fe40003800000 */
[C---:B------:R-:W-:Y:S02]  /*dfd0*/  IMAD R5, R0.reuse, UR6, RZ ;  /* 0x0000000600057c24 */ /* 0x040fe4000f8e02ff */
[----:B------:R-:W1:Y:S01]  /*dfe0*/  LDC.64 R26, c[0x0][0x3e8] ;  /* 0x0000fa00ff1a7b82 */ /* 0x000e620000000a00 */
[----:B------:R-:W-:-:S02]  /*dff0*/  IMAD R3, R0, UR4, RZ ;  /* 0x0000000400037c24 */ /* 0x000fc4000f8e02ff */
[C---:B------:R-:W-:Y:S02]  /*e000*/  IMAD R5, R24.reuse, UR7, R5 ;  /* 0x0000000718057c24 */ /* 0x040fe4000f8e0205 */
[C---:B------:R-:W-:Y:S02]  /*e010*/  IMAD R3, R24.reuse, UR5, R3 ;  /* 0x0000000518037c24 */ /* 0x040fe4000f8e0203 */
[----:B0-----:R-:W-:-:S05]  /*e020*/  IMAD.WIDE.U32 R30, R24, UR6, R30 ;  /* 0x00000006181e7c25 */ /* 0x001fca000f8e001e */
[----:B------:R-:W-:Y:S01]  /*e030*/  IADD3 R33, R5, R31, RZ ;  /* 0x0000001f05217210 */ /* 0x000fe20007ffe0ff */
[----:B-1----:R-:W-:-:S04]  /*e040*/  IMAD.WIDE.U32 R26, R24, UR4, R26 ;  /* 0x00000004181a7c25 */ /* 0x002fc8000f8e001a */
[----:B------:R-:W-:Y:S01]  /*e050*/  IMAD.IADD R24, R3, 0x1, R27 ;  /* 0x0000000103187824 */ /* 0x000fe200078e021b */
[----:B------:R-:W-:Y:S06]  /*e060*/  @!P0 BRA `(.L_x_448) ;  /* 0x0000000000408947 */ /* 0x000fec0003800000 */
[----:B------:R-:W-:Y:S01]  /*e070*/  MOV R14, 0x0 ;  /* 0x00000000000e7802 */ /* 0x000fe20000000f00 */
[----:B------:R-:W-:Y:S01]  /*e080*/  ULDC.64 UR4, c[0x4][0x1c8] ;  /* 0x0100720000047ab9 */ /* 0x000fe20000000a00 */
[----:B------:R-:W-:Y:S01]  /*e090*/  ULDC.64 UR6, c[0x4][0x1d0] ;  /* 0x0100740000067ab9 */ /* 0x000fe20000000a00 */
[----:B------:R-:W-:Y:S02]  /*e0a0*/  IMAD.U32 R4, RZ, RZ, UR4 ;  /* 0x00000004ff047e24 */ /* 0x000fe4000f8e00ff */
[----:B------:R-:W-:Y:S01]  /*e0b0*/  IMAD.U32 R5, RZ, RZ, UR5 ;  /* 0x00000005ff057e24 */ /* 0x000fe2000f8e00ff */
[----:B------:R-:W0:Y:S01]  /*e0c0*/  LDC.64 R14, c[0x4][R14] ;  /* 0x010000000e0e7b82 */ /* 0x000e220000000a00 */
[----:B------:R-:W-:Y:S01]  /*e0d0*/  ULDC.64 UR4, c[0x4][0x138] ;  /* 0x01004e0000047ab9 */ /* 0x000fe20000000a00 */
[----:B------:R-:W-:Y:S01]  /*e0e0*/  IMAD.U32 R6, RZ, RZ, UR6 ;  /* 0x00000006ff067e24 */ /* 0x000fe2000f8e00ff */
[----:B------:R-:W-:Y:S01]  /*e0f0*/  MOV R10, UR4 ;  /* 0x00000004000a7c02 */ /* 0x000fe20008000f00 */
[----:B------:R-:W-:-:S02]  /*e100*/  IMAD.U32 R7, RZ, RZ, UR7 ;  /* 0x00000007ff077e24 */ /* 0x000fc4000f8e00ff */
[----:B------:R-:W-:Y:S02]  /*e110*/  IMAD.U32 R11, RZ, RZ, UR5 ;  /* 0x00000005ff0b7e24 */ /* 0x000fe4000f8e00ff */
[----:B------:R-:W-:Y:S02]  /*e120*/  IMAD.MOV.U32 R8, RZ, RZ, 0x70 ;  /* 0x00000070ff087424 */ /* 0x000fe400078e00ff */
[----:B------:R-:W-:Y:S02]  /*e130*/  IMAD.MOV.U32 R12, RZ, RZ, 0x1 ;  /* 0x00000001ff0c7424 */ /* 0x000fe400078e00ff */
[----:B------:R-:W-:-:S07]  /*e140*/  IMAD.MOV.U32 R13, RZ, RZ, RZ ;  /* 0x000000ffff0d7224 */ /* 0x000fce00078e00ff */
[----:B------:R-:W-:-:S07]  /*e150*/  LEPC R20, `(.L_x_448) ;  /* 0x000000001014794e */ /* 0x000fce0000000000 */
[----:B0-----:R-:W-:Y:S05]  /*e160*/  CALL.ABS.NOINC R14 ;  /* 0x000000000e007343 */ /* 0x001fea0003c00000 */
.L_x_448:
[----:B------:R-:W-:Y:S05]  /*e170*/  BSYNC B6 ;  /* 0x0000000000067941 */ /* 0x000fea0003800000 */
.L_x_447:
[----:B------:R-:W-:Y:S01]  /*e180*/  ULDC.U8 UR4, c[0x0][0x410] ;  /* 0x0001040000047ab9 */ /* 0x000fe20000000000 */
[----:B------:R-:W-:Y:S01]  /*e190*/  BSSY B0, `(.L_x_449) ;  /* 0x0000701000007945 */ /* 0x000fe20003800000 */
[----:B------:R-:W-:Y:S02]  /*e1a0*/  ISETP.NE.AND P0, PT, RZ, UR4, PT ;  /* 0x00000004ff007c0c */ /* 0x000fe4000bf05270 */
[----:B------:R-:W-:-:S11]  /*e1b0*/  LEA R0, R29, R23, 0x7 ;  /* 0x000000171d007211 */ /* 0x000fd600078e38ff */
[----:B------:R-:W-:Y:S05]  /*e1c0*/  @!P0 BRA `(.L_x_450) ;  /* 0x00000034009c8947 */ /* 0x000fea0003800000 */
[----:B------:R-:W-:-:S03]  /*e1d0*/  UMOV UR4, 0xffffffff ;  /* 0xffffffff00047882 */ /* 0x000fc60000000000 */
[----:B------:R-:W-:Y:S05]  /*e1e0*/  BRA.DIV UR4, `(.L_x_451) ;  /* 0x000001de04387947 */ /* 0x000fea000b800000 */
[----:B------:R-:W0:Y:S04]  /*e1f0*/  SHFL.IDX PT, R26, R26, RZ, 0x181f ;  /* 0x00181fff1a1a7589 */ /* 0x000e2800000e0000 */
[----:B------:R1:W2:Y:S04]  /*e200*/  SHFL.IDX PT, R20, R30, RZ, 0x181f ;  /* 0x00181fff1e147589 */ /* 0x0002a800000e0000 */
[----:B------:R1:W3:Y:S04]  /*e210*/  SHFL.IDX PT, R3, R24, RZ, 0x181f ;  /* 0x00181fff18037589 */ /* 0x0002e800000e0000 */
[----:B------:R1:W4:Y:S02]  /*e220*/  SHFL.IDX PT, R27, R33, RZ, 0x181f ;  /* 0x00181fff211b7589 */ /* 0x00032400000e0000 */
.L_x_683:
[----:B------:R-:W-:Y:S01]  /*e230*/  ULDC UR4, c[0x0][0x448] ;  /* 0x0001120000047ab9 */ /* 0x000fe20000000800 */
[----:B------:R-:W-:Y:S01]  /*e240*/  BSSY B1, `(.L_x_452) ;  /* 0x000001a000017945 */ /* 0x000fe20003800000 */
[----:B------:R-:W-:Y:S01]  /*e250*/  IMAD R119, R119, UR4, RZ ;  /* 0x0000000477777c24 */ /* 0x000fe2000f8e02ff */
[----:B------:R-:W-:Y:S02]  /*e260*/  CS2R R4, SRZ ;  /* 0x0000000000047805 */ /* 0x000fe4000001ff00 */
[----:B------:R-:W-:Y:S02]  /*e270*/  CS2R R6, SRZ ;  /* 0x0000000000067805 */ /* 0x000fe4000001ff00 */
[----:B------:R-:W-:Y:S02]  /*e280*/  CS2R R8, SRZ ;  /* 0x0000000000087805 */ /* 0x000fe4000001ff00 */
[----:B------:R-:W-:Y:S02]  /*e290*/  CS2R R10, SRZ ;  /* 0x00000000000a7805 */ /* 0x000fe4000001ff00 */
[----:B------:R-:W-:-:S13]  /*e2a0*/  ISETP.GE.AND P0, PT, R0, R119, PT ;  /* 0x000000770000720c */ /* 0x000fda0003f06270 */
[----:B------:R-:W-:Y:S05]  /*e2b0*/  @P0 BRA `(.L_x_453) ;  /* 0x0000000000480947 */ /* 0x000fea0003800000 */
[----:B------:R-:W-:Y:S01]  /*e2c0*/  ULDC UR4, c[0x0][0x3f4] ;  /* 0x0000fd0000047ab9 */ /* 0x000fe20000000800 */
[----:B------:R-:W-:Y:S02]  /*e2d0*/  SHF.R.S32.HI R0, RZ, 0x1f, R233 ;  /* 0x0000001fff007819 */ /* 0x000fe400000114e9 */
[----:B------:R-:W-:Y:S02]  /*e2e0*/  ISETP.GE.AND P4, PT, R18, UR4, PT ;  /* 0x0000000412007c0c */ /* 0x000fe4000bf86270 */
[----:B------:R-:W-:-:S11]  /*e2f0*/  ISETP.GE.AND P5, PT, R233, UR4, PT ;  /* 0x00000004e9007c0c */ /* 0x000fd6000bfa6270 */
[C---:B0-----:R-:W-:Y:S02]  /*e300*/  @!P4 IADD3 R4, P0, R18.reuse, R26, RZ ;  /* 0x0000001a1204c210 */ /* 0x041fe40007f1e0ff */
[----:B--2---:R-:W-:Y:S02]  /*e310*/  @!P4 IADD3 R14, P1, R18, R20, RZ ;  /* 0x00000014120ec210 */ /* 0x004fe40007f3e0ff */
[----:B------:R-:W-:Y:S01]  /*e320*/  @!P5 IADD3 R12, P2, R233, R26, RZ ;  /* 0x0000001ae90cd210 */ /* 0x000fe20007f5e0ff */
[--C-:B---3--:R-:W-:Y:S01]  /*e330*/  @!P4 IMAD.X R5, R3, 0x1, R19.reuse, P0 ;  /* 0x000000010305c824 */ /* 0x108fe200000e0613 */
[----:B------:R-:W-:Y:S02]  /*e340*/  @!P5 IADD3 R20, P3, R233, R20, RZ ;  /* 0x00000014e914d210 */ /* 0x000fe40007f7e0ff */
[----:B------:R-:W-:Y:S01]  /*e350*/  CS2R R8, SRZ ;  /* 0x0000000000087805 */ /* 0x000fe2000001ff00 */
[----:B----4-:R-:W-:Y:S01]  /*e360*/  @!P4 IMAD.X R15, R27, 0x1, R19, P1 ;  /* 0x000000011b0fc824 */ /* 0x010fe200008e0613 */
[----:B------:R0:W5:Y:S01]  /*e370*/  @!P4 LD.E.64 R6, desc[UR42][R4.64] ;  /* 0x0000002a0406c980 */ /* 0x000162000c101b00 */
[----:B------:R-:W-:-:S02]  /*e380*/  @!P5 IMAD.X R13, R3, 0x1, R0, P2 ;  /* 0x00000001030dd824 */ /* 0x000fc400010e0600 */
[----:B------:R-:W-:Y:S01]  /*e390*/  @!P5 IMAD.X R21, R27, 0x1, R0, P3 ;  /* 0x000000011b15d824 */ /* 0x000fe200018e0600 */
[----:B------:R2:W5:Y:S04]  /*e3a0*/  @!P4 LD.E.64 R10, desc[UR42][R14.64] ;  /* 0x0000002a0e0ac980 */ /* 0x000568000c101b00 */
[----:B------:R2:W5:Y:S01]  /*e3b0*/  @!P5 LD.E.64 R8, desc[UR42][R20.64] ;  /* 0x0000002a1408d980 */ /* 0x000562000c101b00 */
[----:B0-----:R-:W-:-:S06]  /*e3c0*/  CS2R R4, SRZ ;  /* 0x0000000000047805 */ /* 0x001fcc000001ff00 */
[----:B------:R2:W5:Y:S02]  /*e3d0*/  @!P5 LD.E.64 R4, desc[UR42][R12.64] ;  /* 0x0000002a0c04d980 */ /* 0x000564000c101b00 */
.L_x_453:
[----:B------:R-:W-:Y:S05]  /*e3e0*/  BSYNC B1 ;  /* 0x0000000000017941 */ /* 0x000fea0003800000 */
.L_x_452:
[----:B------:R-:W-:Y:S01]  /*e3f0*/  ULEA.HI UR4, UR39, UR39, URZ, 0x1 ;  /* 0x0000002727047291 */ /* 0x000fe2000f8f083f */
[----:B-----5:R-:W-:Y:S01]  /*e400*/  SHF.R.U32.HI R0, RZ, 0x8, R6 ;  /* 0x00000008ff007819 */ /* 0x020fe20000011606 */
[----:B0-----:R-:W-:Y:S01]  /*e410*/  IMAD R26, R29, -0x80, R119 ;  /* 0xffffff801d1a7824 */ /* 0x001fe200078e0277 */
[----:B--2---:R-:W-:Y:S01]  /*e420*/  SHF.R.U32.HI R15, RZ, 0x8, R7 ;  /* 0x00000008ff0f7819 */ /* 0x004fe20000011607 */
[----:B------:R-:W-:Y:S01]  /*e430*/  ULOP3.LUT UR4, UR4, 0xfffffffe, URZ, 0xc0, !UPT ;  /* 0xfffffffe04047892 */ /* 0x000fe2000f8ec03f */
[----:B---3--:R-:W-:Y:S01]  /*e440*/  LOP3.LUT R3, R6, 0xff, RZ, 0xc0, !PT ;  /* 0x000000ff06037812 */ /* 0x008fe200078ec0ff */
[----:B------:R-:W-:Y:S01]  /*e450*/  BSSY B1, `(.L_x_454) ;  /* 0x000003b000017945 */ /* 0x000fe20003800000 */
[----:B------:R-:W-:Y:S01]  /*e460*/  LOP3.LUT R0, R0, 0xff, RZ, 0xc0, !PT ;  /* 0x000000ff00007812 */ /* 0x000fe200078ec0ff */
[----:B------:R-:W-:Y:S01]  /*e470*/  UIADD3 UR4, UR39, -UR4, URZ ;  /* 0x8000000427047290 */ /* 0x000fe2000fffe03f */
[----:B------:R-:W-:Y:S02]  /*e480*/  LOP3.LUT R12, R7, 0xff, RZ, 0xc0, !PT ;  /* 0x000000ff070c7812 */ /* 0x000fe400078ec0ff */
[----:B------:R-:W-:-:S02]  /*e490*/  LOP3.LUT R15, R15, 0xff, RZ, 0xc0, !PT ;  /* 0x000000ff0f0f7812 */ /* 0x000fc400078ec0ff */
[----:B------:R-:W-:Y:S02]  /*e4a0*/  PRMT R13, R0, 0x7604, R3 ;  /* 0x00007604000d7816 */ /* 0x000fe40000000003 */
[----:B------:R-:W-:Y:S02]  /*e4b0*/  MOV R35, UR4 ;  /* 0x0000000400237c02 */ /* 0x000fe40008000f00 */
[----:B------:R-:W-:Y:S02]  /*e4c0*/  SHF.R.U32.HI R0, RZ, 0x8, R4 ;  /* 0x00000008ff007819 */ /* 0x000fe40000011604 */
[----:B------:R-:W-:Y:S02]  /*e4d0*/  SHF.L.U32 R35, R35, 0x1f, RZ ;  /* 0x0000001f23237819 */ /* 0x000fe400000006ff */
[----:B------:R-:W-:Y:S02]  /*e4e0*/  PRMT R12, R15, 0x7604, R12 ;  /* 0x000076040f0c7816 */ /* 0x000fe4000000000c */
[----:B------:R-:W0:Y:S01]  /*e4f0*/  SYNCS.PHASECHK.TRANS64.TRYWAIT P0, [R22+URZ+0x38800], R35 ;  /* 0x03880023160075a7 */ /* 0x000e22000800017f */
[----:B------:R-:W-:-:S02]  /*e500*/  LOP3.LUT R14, R4, 0xff, RZ, 0xc0, !PT ;  /* 0x000000ff040e7812 */ /* 0x000fc400078ec0ff */
[----:B------:R-:W-:Y:S02]  /*e510*/  SHF.R.U32.HI R3, RZ, 0x8, R10 ;  /* 0x00000008ff037819 */ /* 0x000fe4000001160a */
[----:B------:R-:W-:Y:S02]  /*e520*/  LOP3.LUT R15, R0, 0xff, RZ, 0xc0, !PT ;  /* 0x000000ff000f7812 */ /* 0x000fe400078ec0ff */
[----:B------:R-:W-:Y:S02]  /*e530*/  SHF.R.U32.HI R21, RZ, 0x8, R5 ;  /* 0x00000008ff157819 */ /* 0x000fe40000011605 */
[----:B-1----:R-:W-:Y:S02]  /*e540*/  LOP3.LUT R24, R10, 0xff, RZ, 0xc0, !PT ;  /* 0x000000ff0a187812 */ /* 0x002fe400078ec0ff */
[----:B------:R-:W-:Y:S02]  /*e550*/  LOP3.LUT R3, R3, 0xff, RZ, 0xc0, !PT ;  /* 0x000000ff03037812 */ /* 0x000fe400078ec0ff */
[----:B------:R-:W-:-:S02]  /*e560*/  PRMT R15, R15, 0x7604, R14 ;  /* 0x000076040f0f7816 */ /* 0x000fc4000000000e */
[----:B------:R-:W-:Y:S02]  /*e570*/  LOP3.LUT R20, R5, 0xff, RZ, 0xc0, !PT ;  /* 0x000000ff05147812 */ /* 0x000fe400078ec0ff */
[----:B------:R-:W-:Y:S02]  /*e580*/  LOP3.LUT R21, R21, 0xff, RZ, 0xc0, !PT ;  /* 0x000000ff15157812 */ /* 0x000fe400078ec0ff */
[----:B------:R-:W-:Y:S02]  /*e590*/  SHF.R.U32.HI R14, RZ, 0x8, R11 ;  /* 0x00000008ff0e7819 */ /* 0x000fe4000001160b */
[----:B------:R-:W-:Y:S02]  /*e5a0*/  SHF.R.U32.HI R0, RZ, 0x8, R8 ;  /* 0x00000008ff007819 */ /* 0x000fe40000011608 */
[----:B------:R-:W-:Y:S02]  /*e5b0*/  SHF.R.U32.HI R29, RZ, 0x8, R9 ;  /* 0x00000008ff1d7819 */ /* 0x000fe40000011609 */
[----:B----4-:R-:W-:-:S02]  /*e5c0*/  PRMT R27, R3, 0x7604, R24 ;  /* 0x00007604031b7816 */ /* 0x010fc40000000018 */
[----:B------:R-:W-:Y:S02]  /*e5d0*/  PRMT R20, R21, 0x7604, R20 ;  /* 0x0000760415147816 */ /* 0x000fe40000000014 */
[----:B------:R-:W-:Y:S02]  /*e5e0*/  LOP3.LUT R3, R11, 0xff, RZ, 0xc0, !PT ;  /* 0x000000ff0b037812 */ /* 0x000fe400078ec0ff */
[----:B------:R-:W-:Y:S02]  /*e5f0*/  LOP3.LUT R14, R14, 0xff, RZ, 0xc0, !PT ;  /* 0x000000ff0e0e7812 */ /* 0x000fe400078ec0ff */
[----:B------:R-:W-:Y:S02]  /*e600*/  LOP3.LUT R21, R8, 0xff, RZ, 0xc0, !PT ;  /* 0x000000ff08157812 */ /* 0x000fe400078ec0ff */
[----:B------:R-:W-:Y:S02]  /*e610*/  LOP3.LUT R24, R9, 0xff, RZ, 0xc0, !PT ;  /* 0x000000ff09187812 */ /* 0x000fe400078ec0ff */
[----:B------:R-:W-:-:S02]  /*e620*/  LOP3.LUT R0, R0, 0xff, RZ, 0xc0, !PT ;  /* 0x000000ff00007812 */ /* 0x000fc400078ec0ff */
[----:B------:R-:W-:Y:S02]  /*e630*/  LOP3.LUT R29, R29, 0xff, RZ, 0xc0, !PT ;  /* 0x000000ff1d1d7812 */ /* 0x000fe400078ec0ff */
[----:B------:R-:W-:Y:S02]  /*e640*/  PRMT R14, R14, 0x7604, R3 ;  /* 0x000076040e0e7816 */ /* 0x000fe40000000003 */
[----:B------:R-:W-:Y:S02]  /*e650*/  SHF.R.U32.HI R3, RZ, 0x10, R7 ;  /* 0x00000010ff037819 */ /* 0x000fe40000011607 */
[----:B------:R-:W-:Y:S02]  /*e660*/  PRMT R31, R0, 0x7604, R21 ;  /* 0x00007604001f7816 */ /* 0x000fe40000000015 */
[----:B------:R-:W-:Y:S01]  /*e670*/  PRMT R24, R29, 0x7604, R24 ;  /* 0x000076041d187816 */ /* 0x000fe20000000018 */
[----:B------:R-:W-:Y:S01]  /*e680*/  IMAD.U32 R3, R3, 0x10000, RZ ;  /* 0x0001000003037824 */ /* 0x000fe200078e00ff */
[----:B------:R-:W-:-:S02]  /*e690*/  SHF.R.U32.HI R21, RZ, 0x10, R5 ;  /* 0x00000010ff157819 */ /* 0x000fc40000011605 */
[----:B------:R-:W-:Y:S02]  /*e6a0*/  SHF.R.U32.HI R29, RZ, 0x10, R11 ;  /* 0x00000010ff1d7819 */ /* 0x000fe4000001160b */
[----:B------:R-:W-:Y:S01]  /*e6b0*/  SHF.R.U32.HI R33, RZ, 0x10, R9 ;  /* 0x00000010ff217819 */ /* 0x000fe20000011609 */
[----:B------:R-:W-:Y:S01]  /*e6c0*/  IMAD.U32 R21, R21, 0x10000, RZ ;  /* 0x0001000015157824 */ /* 0x000fe200078e00ff */
[----:B------:R-:W-:Y:S01]  /*e6d0*/  LOP3.LUT R3, R12, 0xff0000, R3, 0xf8, !PT ;  /* 0x00ff00000c037812 */ /* 0x000fe200078ef803 */
[----:B------:R-:W-:Y:S01]  /*e6e0*/  IMAD.U32 R29, R29, 0x10000, RZ ;  /* 0x000100001d1d7824 */ /* 0x000fe200078e00ff */
[----:B------:R-:W-:Y:S01]  /*e6f0*/  VIMNMX R0, R26, 0x80, PT ;  /* 0x000000801a007848 */ /* 0x000fe20003fe0100 */
[----:B------:R-:W-:Y:S01]  /*e700*/  IMAD.U32 R33, R33, 0x10000, RZ ;  /* 0x0001000021217824 */ /* 0x000fe200078e00ff */
[----:B------:R-:W-:Y:S02]  /*e710*/  LOP3.LUT R21, R20, 0xff0000, R21, 0xf8, !PT ;  /* 0x00ff000014157812 */ /* 0x000fe400078ef815 */
[----:B------:R-:W-:-:S02]  /*e720*/  LOP3.LUT R29, R14, 0xff0000, R29, 0xf8, !PT ;  /* 0x00ff00000e1d7812 */ /* 0x000fc400078ef81d */
[----:B------:R-:W-:Y:S02]  /*e730*/  LOP3.LUT R13, R13, 0xff0000, R6, 0xf8, !PT ;  /* 0x00ff00000d0d7812 */ /* 0x000fe400078ef806 */
[----:B------:R-:W-:Y:S02]  /*e740*/  LOP3.LUT R15, R15, 0xff0000, R4, 0xf8, !PT ;  /* 0x00ff00000f0f7812 */ /* 0x000fe400078ef804 */
[----:B------:R-:W-:Y:S02]  /*e750*/  LOP3.LUT R27, R27, 0xff0000, R10, 0xf8, !PT ;  /* 0x00ff00001b1b7812 */ /* 0x000fe400078ef80a */
[----:B------:R-:W-:Y:S02]  /*e760*/  LOP3.LUT R14, R3, 0xff000000, R7, 0xf8, !PT ;  /* 0xff000000030e7812 */ /* 0x000fe400078ef807 */
[----:B------:R-:W-:Y:S02]  /*e770*/  LOP3.LUT R33, R24, 0xff0000, R33, 0xf8, !PT ;  /* 0x00ff000018217812 */ /* 0x000fe400078ef821 */
[----:B------:R-:W-:-:S02]  /*e780*/  ISETP.GE.AND P1, PT, R23, R0, PT ;  /* 0x000000001700720c */ /* 0x000fc40003f26270 */
[----:B------:R-:W-:Y:S02]  /*e790*/  LOP3.LUT R13, R13, 0xff000000, R6, 0xf8, !PT ;  /* 0xff0000000d0d7812 */ /* 0x000fe400078ef806 */
[----:B------:R-:W-:Y:S02]  /*e7a0*/  LOP3.LUT R3, R15, 0xff000000, R4, 0xf8, !PT ;  /* 0xff0000000f037812 */ /* 0x000fe400078ef804 */
[----:B------:R-:W-:Y:S02]  /*e7b0*/  LOP3.LUT R12, R21, 0xff000000, R5, 0xf8, !PT ;  /* 0xff000000150c7812 */ /* 0x000fe400078ef805 */
[----:B------:R-:W-:Y:S02]  /*e7c0*/  LOP3.LUT R10, R27, 0xff000000, R10, 0xf8, !PT ;  /* 0xff0000001b0a7812 */ /* 0x000fe400078ef80a */
[----:B------:R-:W-:Y:S02]  /*e7d0*/  LOP3.LUT R11, R29, 0xff000000, R11, 0xf8, !PT ;  /* 0xff0000001d0b7812 */ /* 0x000fe400078ef80b */
[----:B------:R-:W-:Y:S01]  /*e7e0*/  LOP3.LUT R31, R31, 0xff0000, R8, 0xf8, !PT ;  /* 0x00ff00001f1f7812 */ /* 0x000fe200078ef808 */
[----:B0-----:R-:W-:Y:S06]  /*e7f0*/  @!P0 BRA `(.L_x_455) ;  /* 0x000001d800288947 */ /* 0x001fec0003800000 */
.L_x_684:
[----:B------:R-:W-:Y:S05]  /*e800*/  BSYNC B1 ;  /* 0x0000000000017941 */ /* 0x000fea0003800000 */
.L_x_454:
[----:B------:R-:W-:Y:S01]  /*e810*/  BSSY B1, `(.L_x_456) ;  /* 0x00000c0000017945 */ /* 0x000fe20003800000 */
[----:B------:R-:W-:Y:S02]  /*e820*/  LOP3.LUT R8, R31, 0xff000000, R8, 0xf8, !PT ;  /* 0xff0000001f087812 */ /* 0x000fe400078ef808 */
[----:B------:R-:W-:Y:S01]  /*e830*/  LOP3.LUT R9, R33, 0xff000000, R9, 0xf8, !PT ;  /* 0xff00000021097812 */ /* 0x000fe200078ef809 */
[----:B------:R-:W-:Y:S06]  /*e840*/  @P1 BRA `(.L_x_457) ;  /* 0x0000000800f01947 */ /* 0x000fec0003800000 */
[----:B------:R1:W5:Y:S01]  /*e850*/  LDL R42, [R1+0x64] ;  /* 0x00006400012a7983 */ /* 0x0003620000100800 */
[----:B------:R-:W2:Y:S01]  /*e860*/  LDC R4, c[0x0][0x3f4] ;  /* 0x0000fd00ff047b82 */ /* 0x000ea20000000800 */
[----:B------:R-:W-:Y:S01]  /*e870*/  BSSY B2, `(.L_x_458) ;  /* 0x000005e000027945 */ /* 0x000fe20003800000 */
[-C--:B--2---:R-:W-:Y:S02]  /*e880*/  ISETP.GE.AND P0, PT, R18, R4.reuse, PT ;  /* 0x000000041200720c */ /* 0x084fe40003f06270 */
[----:B------:R-:W-:-:S11]  /*e890*/  ISETP.GE.AND P1, PT, R233, R4, PT ;  /* 0x00000004e900720c */ /* 0x000fd60003f26270 */
[----:B-1----:R-:W-:Y:S05]  /*e8a0*/  @P0 BRA `(.L_x_459) ;  /* 0x0000000400680947 */ /* 0x002fea0003800000 */
[----:B-----5:R-:W1:Y:S01]  /*e8b0*/  LDS.128 R4, [R42+0x20400] ;  /* 0x020400002a047984 */ /* 0x020e620000000c00 */
[----:B------:R-:W-:Y:S02]  /*e8c0*/  F2FP.F16.E4M3.UNPACK_B R29, R10 ;  /* 0x0000000aff1d723e */ /* 0x000fe400020006ff */
[----:B------:R-:W-:-:S03]  /*e8d0*/  F2FP.F16.E4M3.UNPACK_B R27, R13 ;  /* 0x0000000dff1b723e */ /* 0x000fc600020006ff */
[----:B------:R-:W-:Y:S02]  /*e8e0*/  HADD2.F32 R30, -RZ, R29.H1_H1 ;  /* 0x3000001dff1e7230 */ /* 0x000fe40000004100 */
[----:B------:R-:W-:Y:S02]  /*e8f0*/  HADD2.F32 R28, -RZ, R27.H1_H1 ;  /* 0x3000001bff1c7230 */ /* 0x000fe40000004100 */
[----:B------:R-:W-:Y:S02]  /*e900*/  HADD2.F32 R29, -RZ, R29.H0_H0 ;  /* 0x2000001dff1d7230 */ /* 0x000fe40000004100 */
[----:B------:R-:W-:Y:S01]  /*e910*/  HADD2.F32 R27, -RZ, R27.H0_H0 ;  /* 0x2000001bff1b7230 */ /* 0x000fe20000004100 */
[-C--:B-1----:R-:W-:Y:S02]  /*e920*/  F2FP.F16.E4M3.UNPACK_B R15, R4.reuse.H1 ;  /* 0x00000004ff0f723e */ /* 0x082fe400030006ff */
[-C--:B------:R-:W-:Y:S02]  /*e930*/  F2FP.F16.E4M3.UNPACK_B R21, R5.reuse ;  /* 0x00000005ff15723e */ /* 0x080fe400020006ff */
[----:B------:R-:W-:Y:S01]  /*e940*/  F2FP.F16.E4M3.UNPACK_B R24, R5.H1 ;  /* 0x00000005ff18723e */ /* 0x000fe200030006ff */
[--C-:B------:R-:W-:Y:S01]  /*e950*/  HADD2.F32 R20, -RZ, R15.reuse.H0_H0 ;  /* 0x2000000fff147230 */ /* 0x100fe20000004100 */
[----:B------:R-:W-:Y:S01]  /*e960*/  F2FP.F16.E4M3.UNPACK_B R4, R4 ;  /* 0x00000004ff04723e */ /* 0x000fe200020006ff */
[----:B------:R-:W-:Y:S01]  /*e970*/  HADD2.F32 R15, -RZ, R15.H1_H1 ;  /* 0x3000000fff0f7230 */ /* 0x000fe20000004100 */
[----:B------:R-:W-:-:S02]  /*e980*/  F2FP.F16.E4M3.UNPACK_B R26, R6 ;  /* 0x00000006ff1a723e */ /* 0x000fc400020006ff */
[----:B------:R-:W-:Y:S02]  /*e990*/  F2FP.F16.E4M3.UNPACK_B R6, R6.H1 ;  /* 0x00000006ff06723e */ /* 0x000fe400030006ff */
[C---:B------:R-:W-:Y:S01]  /*e9a0*/  FMUL.FTZ R5, R15.reuse, R30 ;  /* 0x0000001e0f057220 */ /* 0x040fe20000410000 */
[-C--:B------:R-:W-:Y:S01]  /*e9b0*/  FMUL.FTZ R31, R15, R28.reuse ;  /* 0x0000001c0f1f7220 */ /* 0x080fe20000410000 */
[----:B------:R-:W-:Y:S02]  /*e9c0*/  F2FP.F16.E4M3.UNPACK_B R15, R7 ;  /* 0x00000007ff0f723e */ /* 0x000fe400020006ff */
[C---:B------:R-:W-:Y:S01]  /*e9d0*/  FFMA.FTZ R33, R20.reuse, R28, -R5 ;  /* 0x0000001c14217223 */ /* 0x040fe20000010805 */
[--C-:B------:R-:W-:Y:S01]  /*e9e0*/  HADD2.F32 R5, -RZ, R4.reuse.H1_H1 ;  /* 0x30000004ff057230 */ /* 0x100fe20000004100 */
[----:B------:R-:W-:Y:S01]  /*e9f0*/  F2FP.F16.E4M3.UNPACK_B R28, R10.H1 ;  /* 0x0000000aff1c723e */ /* 0x000fe200030006ff */
[----:B------:R-:W-:Y:S01]  /*ea00*/  FFMA.FTZ R34, R20, R30, R31 ;  /* 0x0000001e14227223 */ /* 0x000fe2000001001f */
[----:B------:R-:W-:Y:S01]  /*ea10*/  HADD2.F32 R4, -RZ, R4.H0_H0 ;  /* 0x20000004ff047230 */ /* 0x000fe20000004100 */
[----:B------:R-:W-:Y:S01]  /*ea20*/  F2FP.F16.E4M3.UNPACK_B R20, R13.H1 ;  /* 0x0000000dff14723e */ /* 0x000fe200030006ff */
[C---:B------:R-:W-:Y:S01]  /*ea30*/  FMUL.FTZ R31, R5.reuse, R29 ;  /* 0x0000001d051f7220 */ /* 0x040fe20000410000 */
[----:B------:R-:W-:Y:S01]  /*ea40*/  FMUL.FTZ R32, R5, R27 ;  /* 0x0000001b05207220 */ /* 0x000fe20000410000 */
[----:B------:R-:W-:Y:S01]  /*ea50*/  HADD2.F32 R30, -RZ, R28.H1_H1 ;  /* 0x3000001cff1e7230 */ /* 0x000fe20000004100 */
[----:B------:R-:W-:Y:S01]  /*ea60*/  F2FP.F16.E4M3.UNPACK_B R7, R7.H1 ;  /* 0x00000007ff07723e */ /* 0x000fe200030006ff */
[----:B------:R-:W-:-:S02]  /*ea70*/  HADD2.F32 R5, -RZ, R24.H1_H1 ;  /* 0x30000018ff057230 */ /* 0x000fc40000004100 */
[C---:B------:R-:W-:Y:S01]  /*ea80*/  FFMA.FTZ R31, R4.reuse, R27, -R31 ;  /* 0x0000001b041f7223 */ /* 0x040fe2000001081f */
[----:B------:R-:W-:Y:S01]  /*ea90*/  FFMA.FTZ R32, R4, R29, R32 ;  /* 0x0000001d04207223 */ /* 0x000fe20000010020 */
[----:B------:R-:W-:Y:S02]  /*eaa0*/  HADD2.F32 R27, -RZ, R20.H1_H1 ;  /* 0x30000014ff1b7230 */ /* 0x000fe40000004100 */
[----:B------:R-:W-:Y:S02]  /*eab0*/  HADD2.F32 R24, -RZ, R24.H0_H0 ;  /* 0x20000018ff187230 */ /* 0x000fe40000004100 */
[C---:B------:R-:W-:Y:S01]  /*eac0*/  FMUL.FTZ R29, R5.reuse, R30 ;  /* 0x0000001e051d7220 */ /* 0x040fe20000410000 */
[----:B------:R-:W-:Y:S02]  /*ead0*/  HADD2.F32 R28, -RZ, R28.H0_H0 ;  /* 0x2000001cff1c7230 */ /* 0x000fe40000004100 */
[----:B------:R-:W-:Y:S01]  /*eae0*/  FMUL.FTZ R5, R5, R27 ;  /* 0x0000001b05057220 */ /* 0x000fe20000410000 */
[----:B------:R-:W-:-:S02]  /*eaf0*/  HADD2.F32 R4, -RZ, R21.H1_H1 ;  /* 0x30000015ff047230 */ /* 0x000fc40000004100 */
[C---:B------:R-:W-:Y:S01]  /*eb00*/  FFMA.FTZ R37, R24.reuse, R27, -R29 ;  /* 0x0000001b18257223 */ /* 0x040fe2000001081d */
[----:B------:R-:W-:Y:S01]  /*eb10*/  F2FP.F16.E4M3.UNPACK_B R27, R11 ;  /* 0x0000000bff1b723e */ /* 0x000fe200020006ff */
[----:B------:R-:W-:Y:S02]  /*eb20*/  HADD2.F32 R20, -RZ, R20.H0_H0 ;  /* 0x20000014ff147230 */ /* 0x000fe40000004100 */
[----:B------:R-:W-:Y:S01]  /*eb30*/  FFMA.FTZ R30, R24, R30, R5 ;  /* 0x0000001e181e7223 */ /* 0x000fe20000010005 */
[----:B------:R-:W-:Y:S02]  /*eb40*/  HADD2.F32 R21, -RZ, R21.H0_H0 ;  /* 0x20000015ff157230 */ /* 0x000fe40000004100 */
[C---:B------:R-:W-:Y:S01]  /*eb50*/  FMUL.FTZ R36, R4.reuse, R28 ;  /* 0x0000001c04247220 */ /* 0x040fe20000410000 */
[----:B------:R-:W-:Y:S01]  /*eb60*/  F2FP.F16.E4M3.UNPACK_B R24, R14 ;  /* 0x0000000eff18723e */ /* 0x000fe200020006ff */
[----:B------:R-:W-:Y:S02]  /*eb70*/  HADD2.F32 R29, -RZ, R27.H1_H1 ;  /* 0x3000001bff1d7230 */ /* 0x000fe40000004100 */
[----:B0-----:R-:W-:Y:S01]  /*eb80*/  FMUL.FTZ R35, R4, R20 ;  /* 0x0000001404237220 */ /* 0x001fe20000410000 */
[----:B------:R-:W-:-:S02]  /*eb90*/  HADD2.F32 R5, -RZ, R6.H1_H1 ;  /* 0x30000006ff057230 */ /* 0x000fc40000004100 */
[C---:B------:R-:W-:Y:S01]  /*eba0*/  FFMA.FTZ R36, R21.reuse, R20, -R36 ;  /* 0x0000001415247223 */ /* 0x040fe20000010824 */
[----:B------:R-:W-:Y:S02]  /*ebb0*/  HADD2.F32 R20, -RZ, R24.H1_H1 ;  /* 0x30000018ff147230 */ /* 0x000fe40000004100 */
[----:B------:R-:W-:Y:S01]  /*ebc0*/  FFMA.FTZ R35, R21, R28, R35 ;  /* 0x0000001c15237223 */ /* 0x000fe20000010023 */
[----:B------:R-:W-:Y:S02]  /*ebd0*/  HADD2.F32 R6, -RZ, R6.H0_H0 ;  /* 0x20000006ff067230 */ /* 0x000fe40000004100 */
[C---:B------:R-:W-:Y:S01]  /*ebe0*/  FMUL.FTZ R39, R5.reuse, R29 ;  /* 0x0000001d05277220 */ /* 0x040fe20000410000 */
[----:B------:R-:W-:Y:S02]  /*ebf0*/  HADD2.F32 R27, -RZ, R27.H0_H0 ;  /* 0x2000001bff1b7230 */ /* 0x000fe40000004100 */
[----:B------:R-:W-:Y:S01]  /*ec00*/  FMUL.FTZ R41, R5, R20 ;  /* 0x0000001405297220 */ /* 0x000fe20000410000 */
[----:B------:R-:W-:-:S02]  /*ec10*/  HADD2.F32 R4, -RZ, R26.H1_H1 ;  /* 0x3000001aff047230 */ /* 0x000fc40000004100 */
[----:B------:R-:W-:Y:S01]  /*ec20*/  FFMA.FTZ R28, R6, R20, -R39 ;  /* 0x00000014061c7223 */ /* 0x000fe20000010827 */
[----:B------:R-:W-:Y:S01]  /*ec30*/  HADD2.F32 R21, -RZ, R24.H0_H0 ;  /* 0x20000018ff157230 */ /* 0x000fe20000004100 */
[----:B------:R-:W-:Y:S01]  /*ec40*/  F2FP.F16.E4M3.UNPACK_B R5, R14.H1 ;  /* 0x0000000eff05723e */ /* 0x000fe200030006ff */
[----:B------:R-:W-:Y:S02]  /*ec50*/  HADD2.F32 R26, -RZ, R26.H0_H0 ;  /* 0x2000001aff1a7230 */ /* 0x000fe40000004100 */
[----:B------:R-:W-:Y:S01]  /*ec60*/  FMUL.FTZ R39, R4, R27 ;  /* 0x0000001b04277220 */ /* 0x000fe20000410000 */
[----:B------:R-:W-:Y:S01]  /*ec70*/  FFMA.FTZ R41, R6, R29, R41 ;  /* 0x0000001d06297223 */ /* 0x000fe20000010029 */
[----:B------:R-:W-:Y:S01]  /*ec80*/  FMUL.FTZ R20, R4, R21 ;  /* 0x0000001504147220 */ /* 0x000fe20000410000 */
[----:B------:R-:W-:Y:S01]  /*ec90*/  F2FP.F16.E4M3.UNPACK_B R4, R11.H1 ;  /* 0x0000000bff04723e */ /* 0x000fe200030006ff */
[----:B------:R-:W-:Y:S01]  /*eca0*/  FFMA.FTZ R39, R26, R21, -R39 ;  /* 0x000000151a277223 */ /* 0x000fe20000010827 */
[----:B------:R-:W-:-:S02]  /*ecb0*/  HADD2.F32 R6, -RZ, R5.H0_H0 ;  /* 0x20000005ff067230 */ /* 0x000fc40000004100 */
[----:B------:R-:W-:Y:S01]  /*ecc0*/  FFMA.FTZ R26, R26, R27, R20 ;  /* 0x0000001b1a1a7223 */ /* 0x000fe20000010014 */
[----:B------:R-:W-:Y:S01]  /*ecd0*/  HADD2.F32 R20, -RZ, R5.H1_H1 ;  /* 0x30000005ff147230 */ /* 0x000fe20000004100 */
[----:B------:R-:W-:Y:S01]  /*ece0*/  F2FP.SATFINITE.E4M3.F32.PACK_AB_MERGE_C R30, R30, R37, RZ ;  /* 0x000000251e1e723e */ /* 0x000fe200048070ff */
[--C-:B------:R-:W-:Y:S02]  /*ecf0*/  HADD2.F32 R24, -RZ, R4.reuse.H1_H1 ;  /* 0x30000004ff187230 */ /* 0x100fe40000004100 */
[----:B------:R-:W-:Y:S02]  /*ed00*/  HADD2.F32 R5, -RZ, R7.H1_H1 ;  /* 0x30000007ff057230 */ /* 0x000fe40000004100 */
[----:B------:R-:W-:Y:S02]  /*ed10*/  HADD2.F32 R21, -RZ, R4.H0_H0 ;  /* 0x20000004ff157230 */ /* 0x000fe40000004100 */
[----:B------:R-:W-:Y:S02]  /*ed20*/  HADD2.F32 R4, -RZ, R15.H1_H1 ;  /* 0x3000000fff047230 */ /* 0x000fe40000004100 */
[----:B------:R-:W-:Y:S01]  /*ed30*/  FMUL.FTZ R40, R5, R24 ;  /* 0x0000001805287220 */ /* 0x000fe20000410000 */
[----:B------:R-:W-:-:S02]  /*ed40*/  HADD2.F32 R7, -RZ, R7.H0_H0 ;  /* 0x20000007ff077230 */ /* 0x000fc40000004100 */
[----:B------:R-:W-:Y:S01]  /*ed50*/  FMUL.FTZ R5, R5, R20 ;  /* 0x0000001405057220 */ /* 0x000fe20000410000 */
[----:B------:R-:W-:Y:S02]  /*ed60*/  HADD2.F32 R15, -RZ, R15.H0_H0 ;  /* 0x2000000fff0f7230 */ /* 0x000fe40000004100 */
[CC--:B------:R-:W-:Y:S01]  /*ed70*/  FMUL.FTZ R38, R4.reuse, R21.reuse ;  /* 0x0000001504267220 */ /* 0x0c0fe20000410000 */
[----:B------:R-:W-:Y:S01]  /*ed80*/  FMUL.FTZ R4, R4, R6 ;  /* 0x0000000604047220 */ /* 0x000fe20000410000 */
[C---:B------:R-:W-:Y:S01]  /*ed90*/  FFMA.FTZ R40, R7.reuse, R20, -R40 ;  /* 0x0000001407287223 */ /* 0x040fe20000010828 */
[----:B------:R-:W-:Y:S01]  /*eda0*/  FFMA.FTZ R5, R7, R24, R5 ;  /* 0x0000001807057223 */ /* 0x000fe20000010005 */
[C---:B------:R-:W-:Y:S01]  /*edb0*/  FFMA.FTZ R7, R15.reuse, R6, -R38 ;  /* 0x000000060f077223 */ /* 0x040fe20000010826 */
[----:B------:R-:W-:Y:S01]  /*edc0*/  FFMA.FTZ R20, R15, R21, R4 ;  /* 0x000000150f147223 */ /* 0x000fe20000010004 */
[----:B------:R-:W-:Y:S02]  /*edd0*/  F2FP.SATFINITE.E4M3.F32.PACK_AB_MERGE_C R4, R34, R33, RZ ;  /* 0x000000212204723e */ /* 0x000fe400048070ff */
[----:B------:R-:W-:-:S02]  /*ede0*/  F2FP.SATFINITE.E4M3.F32.PACK_AB_MERGE_C R6, R41, R28, RZ ;  /* 0x0000001c2906723e */ /* 0x000fc400048070ff */
[----:B------:R-:W-:Y:S02]  /*edf0*/  F2FP.SATFINITE.E4M3.F32.PACK_AB_MERGE_C R40, R5, R40, RZ ;  /* 0x000000280528723e */ /* 0x000fe400048070ff */
[----:B------:R-:W-:Y:S02]  /*ee00*/  F2FP.SATFINITE.E4M3.F32.PACK_AB_MERGE_C R4, R32, R31, R4 ;  /* 0x0000001f2004723e */ /* 0x000fe40004807004 */
[----:B------:R-:W-:Y:S02]  /*ee10*/  F2FP.SATFINITE.E4M3.F32.PACK_AB_MERGE_C R5, R35, R36, R30 ;  /* 0x000000242305723e */ /* 0x000fe4000480701e */
[----:B------:R-:W-:Y:S02]  /*ee20*/  F2FP.SATFINITE.E4M3.F32.PACK_AB_MERGE_C R6, R26, R39, R6 ;  /* 0x000000271a06723e */ /* 0x000fe40004807006 */
[----:B------:R-:W-:-:S05]  /*ee30*/  F2FP.SATFINITE.E4M3.F32.PACK_AB_MERGE_C R7, R20, R7, R40 ;  /* 0x000000071407723e */ /* 0x000fca0004807028 */
[----:B------:R1:W-:Y:S02]  /*ee40*/  STS.128 [R42+0x20400], R4 ;  /* 0x020400042a007388 */ /* 0x0003e40000000c00 */
.L_x_459:
[----:B------:R-:W-:Y:S05]  /*ee50*/  BSYNC B2 ;  /* 0x0000000000027941 */ /* 0x000fea0003800000 */
.L_x_458:
[----:B------:R-:W-:Y:S05]  /*ee60*/  @P1 BRA `(.L_x_457) ;  /* 0x0000000400681947 */ /* 0x000fea0003800000 */
[----:B-1---5:R-:W1:Y:S01]  /*ee70*/  LDS.128 R4, [R42+0x24400] ;  /* 0x024400002a047984 */ /* 0x022e620000000c00 */
        /* <DEDUP_REMOVED lines=89> */
.L_x_457:
[----:B------:R-:W-:Y:S05]  /*f410*/  BSYNC B1 ;  /* 0x0000000000017941 */ /* 0x000fea0003800000 */
.L_x_456:
[----:B-12---:R-:W-:Y:S01]  /*f420*/  IADD3 R4, R23, 0x20, RZ ;  /* 0x0000002017047810 */ /* 0x006fe20007ffe0ff */
[----:B------:R-:W-:Y:S03]  /*f430*/  BSSY B1, `(.L_x_460) ;  /* 0x00000bf000017945 */ /* 0x000fe60003800000 */
[----:B------:R-:W-:-:S13]  /*f440*/  ISETP.GE.AND P0, PT, R4, R0, PT ;  /* 0x000000000400720c */ /* 0x000fda0003f06270 */
[----:B------:R-:W-:Y:S05]  /*f450*/  @P0 BRA `(.L_x_461) ;  /* 0x0000000800f00947 */ /* 0x000fea0003800000 */
[----:B-----5:R1:W5:Y:S01]  /*f460*/  LDL R42, [R1+0x64] ;  /* 0x00006400012a7983 */ /* 0x0203620000100800 */
[----:B------:R-:W2:Y:S01]  /*f470*/  LDC R4, c[0x0][0x3f4] ;  /* 0x0000fd00ff047b82 */ /* 0x000ea20000000800 */
[----:B------:R-:W-:Y:S01]  /*f480*/  BSSY B2, `(.L_x_462) ;  /* 0x000005e000027945 */ /* 0x000fe20003800000 */
[-C--:B--2---:R-:W-:Y:S02]  /*f490*/  ISETP.GE.AND P0, PT, R18, R4.reuse, PT ;  /* 0x000000041200720c */ /* 0x084fe40003f06270 */
[----:B------:R-:W-:-:S11]  /*f4a0*/  ISETP.GE.AND P1, PT, R233, R4, PT ;  /* 0x00000004e900720c */ /* 0x000fd60003f26270 */
[----:B-1----:R-:W-:Y:S05]  /*f4b0*/  @P0 BRA `(.L_x_463) ;  /* 0x0000000400680947 */ /* 0x002fea0003800000 */
[----:B-----5:R-:W1:Y:S01]  /*f4c0*/  LDS.128 R4, [R42+0x21400] ;  /* 0x021400002a047984 */ /* 0x020e620000000c00 */
[----:B------:R-:W-:Y:S02]  /*f4d0*/  F2FP.F16.E4M3.UNPACK_B R29, R13 ;  /* 0x0000000dff1d723e */ /* 0x000fe400020006ff */
[-C--:B------:R-:W-:Y:S02]  /*f4e0*/  F2FP.F16.E4M3.UNPACK_B R30, R10.reuse ;  /* 0x0000000aff1e723e */ /* 0x080fe400020006ff */
[----:B------:R-:W-:Y:S01]  /*f4f0*/  F2FP.F16.E4M3.UNPACK_B R33, R10.H1 ;  /* 0x0000000aff21723e */ /* 0x000fe200030006ff */
[----:B------:R-:W-:Y:S01]  /*f500*/  HADD2.F32 R28, -RZ, R29.H1_H1 ;  /* 0x3000001dff1c7230 */ /* 0x000fe20000004100 */
[----:B------:R-:W-:Y:S01]  /*f510*/  F2FP.F16.E4M3.UNPACK_B R37, R11 ;  /* 0x0000000bff25723e */ /* 0x000fe200020006ff */
[----:B------:R-:W-:Y:S02]  /*f520*/  HADD2.F32 R32, -RZ, R30.H1_H1 ;  /* 0x3000001eff207230 */ /* 0x000fe40000004100 */
[----:B------:R-:W-:-:S02]  /*f530*/  HADD2.F32 R34, -RZ, R33.H1_H1 ;  /* 0x30000021ff227230 */ /* 0x000fc40000004100 */
[----:B0-----:R-:W-:Y:S02]  /*f540*/  HADD2.F32 R35, -RZ, R33.H0_H0 ;  /* 0x20000021ff237230 */ /* 0x001fe40000004100 */
[--C-:B------:R-:W-:Y:S02]  /*f550*/  HADD2.F32 R40, -RZ, R37.reuse.H1_H1 ;  /* 0x30000025ff287230 */ /* 0x100fe40000004100 */
        /* <DEDUP_REMOVED lines=9> */
[-C--:B------:R-:W-:Y:S01]  /*f5f0*/  FMUL.FTZ R5, R32, R15.reuse ;  /* 0x0000000f20057220 */ /* 0x080fe20000410000 */
[C---:B------:R-:W-:Y:S01]  /*f600*/  FMUL.FTZ R27, R28.reuse, R15 ;  /* 0x0000000f1c1b7220 */ /* 0x040fe20000410000 */
[----:B------:R-:W-:Y:S02]  /*f610*/  F2FP.F16.E4M3.UNPACK_B R15, R7 ;  /* 0x00000007ff0f723e */ /* 0x000fe400020006ff */
[-C--:B------:R-:W-:Y:S01]  /*f620*/  FFMA.FTZ R28, R28, R20.reuse, -R5 ;  /* 0x000000141c1c7223 */ /* 0x080fe20000010805 */
[----:B------:R-:W-:Y:S01]  /*f630*/  FFMA.FTZ R31, R32, R20, R27 ;  /* 0x00000014201f7223 */ /* 0x000fe2000001001b */
[----:B------:R-:W-:Y:S01]  /*f640*/  HADD2.F32 R32, -RZ, R30.H0_H0 ;  /* 0x2000001eff207230 */ /* 0x000fe20000004100 */
[----:B------:R-:W-:Y:S01]  /*f650*/  F2FP.F16.E4M3.UNPACK_B R30, R13.H1 ;  /* 0x0000000dff1e723e */ /* 0x000fe200030006ff */
[----:B------:R-:W-:Y:S01]  /*f660*/  HADD2.F32 R5, -RZ, R4.H1_H1 ;  /* 0x30000004ff057230 */ /* 0x000fe20000004100 */
[----:B------:R-:W-:Y:S01]  /*f670*/  F2FP.F16.E4M3.UNPACK_B R7, R7.H1 ;  /* 0x00000007ff07723e */ /* 0x000fe200030006ff */
[----:B------:R-:W-:-:S02]  /*f680*/  HADD2.F32 R20, -RZ, R29.H0_H0 ;  /* 0x2000001dff147230 */ /* 0x000fc40000004100 */
[----:B------:R-:W-:Y:S02]  /*f690*/  HADD2.F32 R4, -RZ, R4.H0_H0 ;  /* 0x20000004ff047230 */ /* 0x000fe40000004100 */
[-C--:B------:R-:W-:Y:S01]  /*f6a0*/  FMUL.FTZ R27, R32, R5.reuse ;  /* 0x00000005201b7220 */ /* 0x080fe20000410000 */
[----:B------:R-:W-:Y:S02]  /*f6b0*/  HADD2.F32 R33, -RZ, R30.H0_H0 ;  /* 0x2000001eff217230 */ /* 0x000fe40000004100 */
[C---:B------:R-:W-:Y:S01]  /*f6c0*/  FMUL.FTZ R29, R20.reuse, R5 ;  /* 0x00000005141d7220 */ /* 0x040fe20000410000 */
[--C-:B------:R-:W-:Y:S02]  /*f6d0*/  HADD2.F32 R5, -RZ, R24.reuse.H1_H1 ;  /* 0x30000018ff057230 */ /* 0x100fe40000004100 */
[-C--:B------:R-:W-:Y:S01]  /*f6e0*/  FFMA.FTZ R27, R20, R4.reuse, -R27 ;  /* 0x00000004141b7223 */ /* 0x080fe2000001081b */
[----:B------:R-:W-:Y:S02]  /*f6f0*/  HADD2.F32 R24, -RZ, R24.H0_H0 ;  /* 0x20000018ff187230 */ /* 0x000fe40000004100 */
[----:B------:R-:W-:Y:S01]  /*f700*/  FFMA.FTZ R20, R32, R4, R29 ;  /* 0x0000000420147223 */ /* 0x000fe2000001001d */
[----:B------:R-:W-:-:S02]  /*f710*/  HADD2.F32 R32, -RZ, R30.H1_H1 ;  /* 0x3000001eff207230 */ /* 0x000fc40000004100 */
[-C--:B------:R-:W-:Y:S01]  /*f720*/  FMUL.FTZ R29, R34, R5.reuse ;  /* 0x00000005221d7220 */ /* 0x080fe20000410000 */
[--C-:B------:R-:W-:Y:S02]  /*f730*/  HADD2.F32 R4, -RZ, R21.reuse.H1_H1 ;  /* 0x30000015ff047230 */ /* 0x100fe40000004100 */
[----:B------:R-:W-:Y:S02]  /*f740*/  HADD2.F32 R21, -RZ, R21.H0_H0 ;  /* 0x20000015ff157230 */ /* 0x000fe40000004100 */
[C---:B------:R-:W-:Y:S01]  /*f750*/  FMUL.FTZ R5, R32.reuse, R5 ;  /* 0x0000000520057220 */ /* 0x040fe20000410000 */
[----:B------:R-:W-:Y:S01]  /*f760*/  FFMA.FTZ R29, R32, R24, -R29 ;  /* 0x00000018201d7223 */ /* 0x000fe2000001081d */
[----:B------:R-:W-:Y:S01]  /*f770*/  FMUL.FTZ R30, R35, R4 ;  /* 0x00000004231e7220 */ /* 0x000fe20000410000 */
[----:B------:R-:W-:Y:S01]  /*f780*/  F2FP.F16.E4M3.UNPACK_B R32, R14 ;  /* 0x0000000eff20723e */ /* 0x000fe200020006ff */
[----:B------:R-:W-:Y:S01]  /*f790*/  FFMA.FTZ R24, R34, R24, R5 ;  /* 0x0000001822187223 */ /* 0x000fe20000010005 */
[----:B------:R-:W-:Y:S01]  /*f7a0*/  FMUL.FTZ R4, R33, R4 ;  /* 0x0000000421047220 */ /* 0x000fe20000410000 */
[----:B------:R-:W-:-:S02]  /*f7b0*/  HADD2.F32 R5, -RZ, R6.H1_H1 ;  /* 0x30000006ff057230 */ /* 0x000fc40000004100 */
[-C--:B------:R-:W-:Y:S01]  /*f7c0*/  FFMA.FTZ R30, R33, R21.reuse, -R30 ;  /* 0x00000015211e7223 */ /* 0x080fe2000001081e */
[----:B------:R-:W-:Y:S02]  /*f7d0*/  HADD2.F32 R34, -RZ, R32.H1_H1 ;  /* 0x30000020ff227230 */ /* 0x000fe40000004100 */
[----:B------:R-:W-:Y:S01]  /*f7e0*/  FFMA.FTZ R21, R35, R21, R4 ;  /* 0x0000001523157223 */ /* 0x000fe20000010004 */
[----:B------:R-:W-:Y:S02]  /*f7f0*/  HADD2.F32 R6, -RZ, R6.H0_H0 ;  /* 0x20000006ff067230 */ /* 0x000fe40000004100 */
[-C--:B------:R-:W-:Y:S01]  /*f800*/  FMUL.FTZ R33, R40, R5.reuse ;  /* 0x0000000528217220 */ /* 0x080fe20000410000 */
[----:B------:R-:W-:Y:S02]  /*f810*/  HADD2.F32 R36, -RZ, R32.H0_H0 ;  /* 0x20000020ff247230 */ /* 0x000fe40000004100 */
[----:B------:R-:W-:Y:S01]  /*f820*/  FMUL.FTZ R35, R34, R5 ;  /* 0x0000000522237220 */ /* 0x000fe20000410000 */
[----:B------:R-:W-:-:S02]  /*f830*/  HADD2.F32 R4, -RZ, R26.H1_H1 ;  /* 0x3000001aff047230 */ /* 0x000fc40000004100 */
[----:B------:R-:W-:Y:S01]  /*f840*/  FFMA.FTZ R32, R34, R6, -R33 ;  /* 0x0000000622207223 */ /* 0x000fe20000010821 */
[----:B------:R-:W-:Y:S01]  /*f850*/  HADD2.F32 R26, -RZ, R26.H0_H0 ;  /* 0x2000001aff1a7230 */ /* 0x000fe20000004100 */
[----:B------:R-:W-:Y:S01]  /*f860*/  F2FP.F16.E4M3.UNPACK_B R34, R14.H1 ;  /* 0x0000000eff22723e */ /* 0x000fe200030006ff */
[----:B------:R-:W-:Y:S01]  /*f870*/  FFMA.FTZ R35, R40, R6, R35 ;  /* 0x0000000628237223 */ /* 0x000fe20000010023 */
[-C--:B------:R-:W-:Y:S01]  /*f880*/  FMUL.FTZ R5, R38, R4.reuse ;  /* 0x0000000426057220 */ /* 0x080fe20000410000 */
[C---:B------:R-:W-:Y:S01]  /*f890*/  FMUL.FTZ R33, R36.reuse, R4 ;  /* 0x0000000424217220 */ /* 0x040fe20000410000 */
[----:B------:R-:W-:Y:S01]  /*f8a0*/  F2FP.F16.E4M3.UNPACK_B R4, R11.H1 ;  /* 0x0000000bff04723e */ /* 0x000fe200030006ff */
[----:B------:R-:W-:Y:S02]  /*f8b0*/  HADD2.F32 R39, -RZ, R34.H1_H1 ;  /* 0x30000022ff277230 */ /* 0x000fe40000004100 */
[----:B------:R-:W-:Y:S01]  /*f8c0*/  FFMA.FTZ R6, R36, R26, -R5 ;  /* 0x0000001a24067223 */ /* 0x000fe20000010805 */
[----:B------:R-:W-:-:S02]  /*f8d0*/  HADD2.F32 R5, -RZ, R7.H1_H1 ;  /* 0x30000007ff057230 */ /* 0x000fc40000004100 */
[----:B------:R-:W-:Y:S01]  /*f8e0*/  FFMA.FTZ R33, R38, R26, R33 ;  /* 0x0000001a26217223 */ /* 0x000fe20000010021 */
[--C-:B------:R-:W-:Y:S01]  /*f8f0*/  HADD2.F32 R43, -RZ, R4.reuse.H1_H1 ;  /* 0x30000004ff2b7230 */ /* 0x100fe20000004100 */
[----:B------:R-:W-:Y:S01]  /*f900*/  F2FP.SATFINITE.E4M3.F32.PACK_AB_MERGE_C R24, R24, R29, RZ ;  /* 0x0000001d1818723e */ /* 0x000fe200048070ff */
[----:B------:R-:W-:Y:S02]  /*f910*/  HADD2.F32 R41, -RZ, R4.H0_H0 ;  /* 0x20000004ff297230 */ /* 0x000fe40000004100 */
[-C--:B------:R-:W-:Y:S01]  /*f920*/  FMUL.FTZ R36, R39, R5.reuse ;  /* 0x0000000527247220 */ /* 0x080fe20000410000 */
[----:B------:R-:W-:Y:S01]  /*f930*/  HADD2.F32 R4, -RZ, R15.H1_H1 ;  /* 0x3000000fff047230 */ /* 0x000fe20000004100 */
[----:B------:R-:W-:Y:S01]  /*f940*/  F2FP.SATFINITE.E4M3.F32.PACK_AB_MERGE_C R32, R35, R32, RZ ;  /* 0x000000202320723e */ /* 0x000fe200048070ff */
[----:B------:R-:W-:Y:S02]  /*f950*/  HADD2.F32 R37, -RZ, R34.H0_H0 ;  /* 0x20000022ff257230 */ /* 0x000fe40000004100 */
[----:B------:R-:W-:Y:S01]  /*f960*/  FMUL.FTZ R34, R43, R5 ;  /* 0x000000052b227220 */ /* 0x000fe20000410000 */
[----:B------:R-:W-:-:S02]  /*f970*/  HADD2.F32 R7, -RZ, R7.H0_H0 ;  /* 0x20000007ff077230 */ /* 0x000fc40000004100 */
[-C--:B------:R-:W-:Y:S01]  /*f980*/  FMUL.FTZ R26, R41, R4.reuse ;  /* 0x00000004291a7220 */ /* 0x080fe20000410000 */
[----:B------:R-:W-:Y:S02]  /*f990*/  HADD2.F32 R15, -RZ, R15.H0_H0 ;  /* 0x2000000fff0f7230 */ /* 0x000fe40000004100 */
[----:B------:R-:W-:Y:S01]  /*f9a0*/  FMUL.FTZ R4, R37, R4 ;  /* 0x0000000425047220 */ /* 0x000fe20000410000 */
[----:B------:R-:W-:Y:S01]  /*f9b0*/  F2FP.SATFINITE.E4M3.F32.PACK_AB_MERGE_C R6, R33, R6, R32 ;  /* 0x000000062106723e */ /* 0x000fe20004807020 */
[-C--:B------:R-:W-:Y:S01]  /*f9c0*/  FFMA.FTZ R34, R39, R7.reuse, -R34 ;  /* 0x0000000727227223 */ /* 0x080fe20000010822 */
[----:B------:R-:W-:Y:S01]  /*f9d0*/  FFMA.FTZ R5, R43, R7, R36 ;  /* 0x000000072b057223 */ /* 0x000fe20000010024 */
[-C--:B------:R-:W-:Y:S01]  /*f9e0*/  FFMA.FTZ R7, R37, R15.reuse, -R26 ;  /* 0x0000000f25077223 */ /* 0x080fe2000001081a */
[----:B------:R-:W-:Y:S01]  /*f9f0*/  FFMA.FTZ R26, R41, R15, R4 ;  /* 0x0000000f291a7223 */ /* 0x000fe20000010004 */
[----:B------:R-:W-:Y:S02]  /*fa00*/  F2FP.SATFINITE.E4M3.F32.PACK_AB_MERGE_C R4, R31, R28, RZ ;  /* 0x0000001c1f04723e */ /* 0x000fe400048070ff */
[----:B------:R-:W-:-:S02]  /*fa10*/  F2FP.SATFINITE.E4M3.F32.PACK_AB_MERGE_C R34, R5, R34, RZ ;  /* 0x000000220522723e */ /* 0x000fc400048070ff */
[----:B------:R-:W-:Y:S02]  /*fa20*/  F2FP.SATFINITE.E4M3.F32.PACK_AB_MERGE_C R4, R20, R27, R4 ;  /* 0x0000001b1404723e */ /* 0x000fe40004807004 */
[----:B------:R-:W-:Y:S02]  /*fa30*/  F2FP.SATFINITE.E4M3.F32.PACK_AB_MERGE_C R5, R21, R30, R24 ;  /* 0x0000001e1505723e */ /* 0x000fe40004807018 */
[----:B------:R-:W-:-:S05]  /*fa40*/  F2FP.SATFINITE.E4M3.F32.PACK_AB_MERGE_C R7, R26, R7, R34 ;  /* 0x000000071a07723e */ /* 0x000fca0004807022 */
[----:B------:R1:W-:Y:S02]  /*fa50*/  STS.128 [R42+0x21400], R4 ;  /* 0x021400042a007388 */ /* 0x0003e40000000c00 */
.L_x_463:
[----:B------:R-:W-:Y:S05]  /*fa60*/  BSYNC B2 ;  /* 0x0000000000027941 */ /* 0x000fea0003800000 */
.L_x_462:
[----:B------:R-:W-:Y:S05]  /*fa70*/  @P1 BRA `(.L_x_461) ;  /* 0x0000000400681947 */ /* 0x000fea0003800000 */
[----:B-1---5:R-:W1:Y:S01]  /*fa80*/  LDS.128 R4, [R42+0x25400] ;  /* 0x025400002a047984 */ /* 0x022e620000000c00 */
        /* <DEDUP_REMOVED lines=89> */
.L_x_461:
[----:B------:R-:W-:Y:S05]  /*10020*/  BSYNC B1 ;  /* 0x0000000000017941 */ /* 0x000fea0003800000 */
.L_x_460:
[----:B-12---:R-:W-:Y:S01]  /*10030*/  VIADD R4, R23, 0x40 ;  /* 0x0000004017047836 */ /* 0x006fe20000000000 */
[----:B------:R-:W-:Y:S04]  /*10040*/  BSSY B1, `(.L_x_464) ;  /* 0x00000bf000017945 */ /* 0x000fe80003800000 */
        /* <DEDUP_REMOVED lines=98> */
.L_x_467:
[----:B------:R-:W-:Y:S05]  /*10670*/  BSYNC B2 ;  /* 0x0000000000027941 */ /* 0x000fea0003800000 */
.L_x_466:
        /* <DEDUP_REMOVED lines=91> */
.L_x_465:
[----:B------:R-:W-:Y:S05]  /*10c30*/  BSYNC B1 ;  /* 0x0000000000017941 */ /* 0x000fea0003800000 */
.L_x_464:
[----:B-12---:R-:W-:-:S05]  /*10c40*/  VIADD R4, R23, 0x60 ;  /* 0x0000006017047836 */ /* 0x006fca0000000000 */
[----:B------:R-:W-:-:S13]  /*10c50*/  ISETP.GE.AND P0, PT, R4, R0, PT ;  /* 0x000000000400720c */ /* 0x000fda0003f06270 */
[----:B------:R-:W-:Y:S05]  /*10c60*/  @P0 BRA `(.L_x_468) ;  /* 0x00000044004c0947 */ /* 0x000fea0003800000 */
        /* <DEDUP_REMOVED lines=8> */
[----:B------:R-:W-:Y:S02]  /*10cf0*/  F2FP.F16.E4M3.UNPACK_B R29, R13 ;  /* 0x0000000dff1d723e */ /* 0x000fe400020006ff */
[----:B------:R-:W-:Y:S01]  /*10d00*/  F2FP.F16.E4M3.UNPACK_B R34, R11 ;  /* 0x0000000bff22723e */ /* 0x000fe200020006ff */
[--C-:B------:R-:W-:Y:S02]  /*10d10*/  HADD2.F32 R31, -RZ, R30.reuse.H1_H1 ;  /* 0x3000001eff1f7230 */ /* 0x100fe40000004100 */
[----:B------:R-:W-:Y:S02]  /*10d20*/  HADD2.F32 R27, -RZ, R29.H1_H1 ;  /* 0x3000001dff1b7230 */ /* 0x000fe40000004100 */
[----:B------:R-:W-:-:S02]  /*10d30*/  HADD2.F32 R32, -RZ, R30.H0_H0 ;  /* 0x2000001eff207230 */ /* 0x000fc40000004100 */
[----:B------:R-:W-:Y:S01]  /*10d40*/  HADD2.F32 R30, -RZ, R29.H0_H0 ;  /* 0x2000001dff1e7230 */ /* 0x000fe20000004100 */
[----:B------:R-:W-:Y:S01]  /*10d50*/  F2FP.F16.E4M3.UNPACK_B R29, R13.H1 ;  /* 0x0000000dff1d723e */ /* 0x000fe200030006ff */
[--C-:B------:R-:W-:Y:S02]  /*10d60*/  HADD2.F32 R36, -RZ, R34.reuse.H1_H1 ;  /* 0x30000022ff247230 */ /* 0x100fe40000004100 */
[----:B0-----:R-:W-:Y:S01]  /*10d70*/  HADD2.F32 R35, -RZ, R34.H0_H0 ;  /* 0x20000022ff237230 */ /* 0x001fe20000004100 */
[----:B-1----:R-:W-:Y:S02]  /*10d80*/  F2FP.F16.E4M3.UNPACK_B R0, R4.H1 ;  /* 0x00000004ff00723e */ /* 0x002fe400030006ff */
        /* <DEDUP_REMOVED lines=12> */
[--C-:B------:R-:W-:Y:S01]  /*10e50*/  HADD2.F32 R0, -RZ, R4.reuse.H1_H1 ;  /* 0x30000004ff007230 */ /* 0x100fe20000004100 */
[----:B------:R-:W-:Y:S01]  /*10e60*/  F2FP.F16.E4M3.UNPACK_B R31, R10.H1 ;  /* 0x0000000aff1f723e */ /* 0x000fe200030006ff */
[----:B------:R-:W-:Y:S01]  /*10e70*/  HADD2.F32 R4, -RZ, R4.H0_H0 ;  /* 0x20000004ff047230 */ /* 0x000fe20000004100 */
[----:B------:R-:W-:Y:S01]  /*10e80*/  F2FP.F16.E4M3.UNPACK_B R7, R7.H1 ;  /* 0x00000007ff07723e */ /* 0x000fe200030006ff */
[----:B------:R-:W-:-:S02]  /*10e90*/  HADD2.F32 R6, -RZ, R5.H1_H1 ;  /* 0x30000005ff067230 */ /* 0x000fc40000004100 */
[-C--:B------:R-:W-:Y:S01]  /*10ea0*/  FMUL.FTZ R15, R30, R0.reuse ;  /* 0x000000001e0f7220 */ /* 0x080fe20000410000 */
[C---:B------:R-:W-:Y:S01]  /*10eb0*/  FMUL.FTZ R13, R32.reuse, R0 ;  /* 0x00000000200d7220 */ /* 0x040fe20000410000 */
[----:B------:R-:W-:Y:S02]  /*10ec0*/  HADD2.F32 R33, -RZ, R31.H1_H1 ;  /* 0x3000001fff217230 */ /* 0x000fe40000004100 */
[-C--:B------:R-:W-:Y:S01]  /*10ed0*/  FFMA.FTZ R10, R32, R4.reuse, R15 ;  /* 0x00000004200a7223 */ /* 0x080fe2000001000f */
[----:B------:R-:W-:Y:S02]  /*10ee0*/  HADD2.F32 R15, -RZ, R29.H1_H1 ;  /* 0x3000001dff0f7230 */ /* 0x000fe40000004100 */
[----:B------:R-:W-:Y:S01]  /*10ef0*/  FFMA.FTZ R13, R30, R4, -R13 ;  /* 0x000000041e0d7223 */ /* 0x000fe2000001080d */
[----:B------:R-:W-:Y:S02]  /*10f00*/  HADD2.F32 R5, -RZ, R5.H0_H0 ;  /* 0x20000005ff057230 */ /* 0x000fe40000004100 */
[----:B------:R-:W-:Y:S01]  /*10f10*/  FMUL.FTZ R4, R33, R6 ;  /* 0x0000000621047220 */ /* 0x000fe20000410000 */
[----:B------:R-:W-:-:S02]  /*10f20*/  HADD2.F32 R32, -RZ, R31.H0_H0 ;  /* 0x2000001fff207230 */ /* 0x000fc40000004100 */
[C---:B------:R-:W-:Y:S01]  /*10f30*/  FMUL.FTZ R30, R15.reuse, R6 ;  /* 0x000000060f1e7220 */ /* 0x040fe20000410000 */
[--C-:B------:R-:W-:Y:S02]  /*10f40*/  HADD2.F32 R0, -RZ, R20.reuse.H1_H1 ;  /* 0x30000014ff007230 */ /* 0x100fe40000004100 */
[-C--:B------:R-:W-:Y:S01]  /*10f50*/  FFMA.FTZ R6, R15, R5.reuse, -R4 ;  /* 0x000000050f067223 */ /* 0x080fe20000010804 */
[----:B------:R-:W-:Y:S02]  /*10f60*/  HADD2.F32 R4, -RZ, R29.H0_H0 ;  /* 0x2000001dff047230 */ /* 0x000fe40000004100 */
[----:B------:R-:W-:Y:S01]  /*10f70*/  FFMA.FTZ R31, R33, R5, R30 ;  /* 0x00000005211f7223 */ /* 0x000fe2000001001e */
[----:B------:R-:W-:Y:S02]  /*10f80*/  HADD2.F32 R20, -RZ, R20.H0_H0 ;  /* 0x20000014ff147230 */ /* 0x000fe40000004100 */
[----:B------:R-:W-:Y:S01]  /*10f90*/  FMUL.FTZ R15, R32, R0 ;  /* 0x00000000200f7220 */ /* 0x000fe20000410000 */
[----:B------:R-:W-:Y:S01]  /*10fa0*/  F2FP.F16.E4M3.UNPACK_B R30, R14 ;  /* 0x0000000eff1e723e */ /* 0x000fe200020006ff */
[----:B------:R-:W-:Y:S01]  /*10fb0*/  FMUL.FTZ R29, R4, R0 ;  /* 0x00000000041d7220 */ /* 0x000fe20000410000 */
[----:B------:R-:W-:-:S02]  /*10fc0*/  HADD2.F32 R0, -RZ, R21.H1_H1 ;  /* 0x30000015ff007230 */ /* 0x000fc40000004100 */
[-C--:B------:R-:W-:Y:S01]  /*10fd0*/  FFMA.FTZ R5, R4, R20.reuse, -R15 ;  /* 0x0000001404057223 */ /* 0x080fe2000001080f */
[----:B------:R-:W-:Y:S02]  /*10fe0*/  HADD2.F32 R4, -RZ, R24.H1_H1 ;  /* 0x30000018ff047230 */ /* 0x000fe40000004100 */
[----:B------:R-:W-:Y:S01]  /*10ff0*/  FFMA.FTZ R20, R32, R20, R29 ;  /* 0x0000001420147223 */ /* 0x000fe2000001001d */
[----:B------:R-:W-:Y:S01]  /*11000*/  HADD2.F32 R32, -RZ, R30.H1_H1 ;  /* 0x3000001eff207230 */ /* 0x000fe20000004100 */
[----:B------:R-:W-:Y:S01]  /*11010*/  F2FP.SATFINITE.E4M3.F32.PACK_AB_MERGE_C R6, R31, R6, RZ ;  /* 0x000000061f06723e */ /* 0x000fe200048070ff */
[----:B------:R-:W-:Y:S02]  /*11020*/  HADD2.F32 R24, -RZ, R24.H0_H0 ;  /* 0x20000018ff187230 */ /* 0x000fe40000004100 */
[-C--:B------:R-:W-:Y:S01]  /*11030*/  FMUL.FTZ R15, R36, R4.reuse ;  /* 0x00000004240f7220 */ /* 0x080fe20000410000 */
[----:B------:R-:W-:Y:S02]  /*11040*/  HADD2.F32 R33, -RZ, R30.H0_H0 ;  /* 0x2000001eff217230 */ /* 0x000fe40000004100 */
[----:B------:R-:W-:Y:S01]  /*11050*/  FMUL.FTZ R29, R32, R4 ;  /* 0x00000004201d7220 */ /* 0x000fe20000410000 */
[----:B------:R-:W-:-:S02]  /*11060*/  HADD2.F32 R21, -RZ, R21.H0_H0 ;  /* 0x20000015ff157230 */ /* 0x000fc40000004100 */
[----:B------:R-:W-:Y:S01]  /*11070*/  FFMA.FTZ R15, R32, R24, -R15 ;  /* 0x00000018200f7223 */ /* 0x000fe2000001080f */
[----:B------:R-:W-:Y:S01]  /*11080*/  FMUL.FTZ R4, R35, R0 ;  /* 0x0000000023047220 */ /* 0x000fe20000410000 */
[----:B------:R-:W-:Y:S01]  /*11090*/  FFMA.FTZ R24, R36, R24, R29 ;  /* 0x0000001824187223 */ /* 0x000fe2000001001d */
[C---:B------:R-:W-:Y:S01]  /*110a0*/  FMUL.FTZ R0, R33.reuse, R0 ;  /* 0x0000000021007220 */ /* 0x040fe20000410000 */
[----:B------:R-:W-:Y:S01]  /*110b0*/  F2FP.F16.E4M3.UNPACK_B R29, R11.H1 ;  /* 0x0000000bff1d723e */ /* 0x000fe200030006ff */
[-C--:B------:R-:W-:Y:S01]  /*110c0*/  FFMA.FTZ R11, R33, R21.reuse, -R4 ;  /* 0x00000015210b7223 */ /* 0x080fe20000010804 */
[----:B------:R-:W-:Y:S01]  /*110d0*/  F2FP.F16.E4M3.UNPACK_B R30, R14.H1 ;  /* 0x0000000eff1e723e */ /* 0x000fe200030006ff */
[----:B------:R-:W-:Y:S01]  /*110e0*/  FFMA.FTZ R14, R35, R21, R0 ;  /* 0x00000015230e7223 */ /* 0x000fe20000010000 */
[----:B------:R-:W-:Y:S01]  /*110f0*/  HADD2.F32 R4, -RZ, R7.H1_H1 ;  /* 0x30000007ff047230 */ /* 0x000fe20000004100 */
[----:B------:R-:W-:Y:S01]  /*11100*/  F2FP.SATFINITE.E4M3.F32.PACK_AB_MERGE_C R15, R24, R15, RZ ;  /* 0x0000000f180f723e */ /* 0x000fe200048070ff */
[----:B------:R-:W-:Y:S01]  /*11110*/  HADD2.F32 R35, -RZ, R29.H1_H1 ;  /* 0x3000001dff237230 */ /* 0x000fe20000004100 */
[----:B------:R-:W-:Y:S01]  /*11120*/  F2FP.SATFINITE.E4M3.F32.PACK_AB_MERGE_C R5, R20, R5, R6 ;  /* 0x000000051405723e */ /* 0x000fe20004807006 */
[--C-:B------:R-:W-:Y:S01]  /*11130*/  HADD2.F32 R33, -RZ, R30.reuse.H1_H1 ;  /* 0x3000001eff217230 */ /* 0x100fe20000004100 */
[----:B------:R-:W-:Y:S01]  /*11140*/  F2FP.SATFINITE.E4M3.F32.PACK_AB_MERGE_C R6, R14, R11, R15 ;  /* 0x0000000b0e06723e */ /* 0x000fe2000480700f */
[----:B------:R-:W-:-:S02]  /*11150*/  HADD2.F32 R32, -RZ, R30.H0_H0 ;  /* 0x2000001eff207230 */ /* 0x000fc40000004100 */
[-C--:B------:R-:W-:Y:S01]  /*11160*/  FMUL.FTZ R30, R35, R4.reuse ;  /* 0x00000004231e7220 */ /* 0x080fe20000410000 */
[----:B------:R-:W-:Y:S02]  /*11170*/  HADD2.F32 R34, -RZ, R29.H0_H0 ;  /* 0x2000001dff227230 */ /* 0x000fe40000004100 */
[C---:B------:R-:W-:Y:S01]  /*11180*/  FMUL.FTZ R4, R33.reuse, R4 ;  /* 0x0000000421047220 */ /* 0x040fe20000410000 */
[--C-:B------:R-:W-:Y:S02]  /*11190*/  HADD2.F32 R0, -RZ, R26.reuse.H1_H1 ;  /* 0x3000001aff007230 */ /* 0x100fe40000004100 */
[----:B------:R-:W-:Y:S02]  /*111a0*/  HADD2.F32 R7, -RZ, R7.H0_H0 ;  /* 0x20000007ff077230 */ /* 0x000fe40000004100 */
[----:B------:R-:W-:Y:S02]  /*111b0*/  HADD2.F32 R26, -RZ, R26.H0_H0 ;  /* 0x2000001aff1a7230 */ /* 0x000fe40000004100 */
[-C--:B------:R-:W-:Y:S01]  /*111c0*/  FMUL.FTZ R21, R34, R0.reuse ;  /* 0x0000000022157220 */ /* 0x080fe20000410000 */
[C---:B------:R-:W-:Y:S01]  /*111d0*/  FMUL.FTZ R29, R32.reuse, R0 ;  /* 0x00000000201d7220 */ /* 0x040fe20000410000 */
[-C--:B------:R-:W-:Y:S01]  /*111e0*/  FFMA.FTZ R30, R33, R7.reuse, -R30 ;  /* 0x00000007211e7223 */ /* 0x080fe2000001081e */
[----:B------:R-:W-:Y:S01]  /*111f0*/  FFMA.FTZ R33, R35, R7, R4 ;  /* 0x0000000723217223 */ /* 0x000fe20000010004 */
[-C--:B------:R-:W-:Y:S01]  /*11200*/  FFMA.FTZ R7, R32, R26.reuse, -R21 ;  /* 0x0000001a20077223 */ /* 0x080fe20000010815 */
[----:B------:R-:W-:Y:S01]  /*11210*/  FFMA.FTZ R26, R34, R26, R29 ;  /* 0x0000001a221a7223 */ /* 0x000fe2000001001d */
[----:B------:R-:W-:-:S02]  /*11220*/  F2FP.SATFINITE.E4M3.F32.PACK_AB_MERGE_C R4, R28, R27, RZ ;  /* 0x0000001b1c04723e */ /* 0x000fc400048070ff */
[----:B------:R-:W-:Y:S02]  /*11230*/  F2FP.SATFINITE.E4M3.F32.PACK_AB_MERGE_C R30, R33, R30, RZ ;  /* 0x0000001e211e723e */ /* 0x000fe400048070ff */
[----:B------:R-:W-:Y:S02]  /*11240*/  F2FP.SATFINITE.E4M3.F32.PACK_AB_MERGE_C R4, R10, R13, R4 ;  /* 0x0000000d0a04723e */ /* 0x000fe40004807004 */
[----:B------:R-:W-:-:S05]  /*11250*/  F2FP.SATFINITE.E4M3.F32.PACK_AB_MERGE_C R7, R26, R7, R30 ;  /* 0x000000071a07723e */ /* 0x000fca000480701e */
[----:B------:R1:W-:Y:S02]  /*11260*/  STS.128 [R37+0x23400], R4 ;  /* 0x0234000425007388 */ /* 0x0003e40000000c00 */
.L_x_470:
[----:B------:R-:W-:Y:S05]  /*11270*/  BSYNC B1 ;  /* 0x0000000000017941 */ /* 0x000fea0003800000 */
.L_x_469:
[----:B------:R-:W-:Y:S05]  /*11280*/  @P1 BRA `(.L_x_468) ;  /* 0x0000003c00c41947 */ /* 0x000fea0003800000 */
[----:B-1---5:R-:W1:Y:S01]  /*11290*/  LDS.128 R4, [R37+0x27400] ;  /* 0x0274000025047984 */ /* 0x022e620000000c00 */
[----:B------:R-:W-:Y:S02]  /*112a0*/  F2FP.F16.E4M3.UNPACK_B R24, R3 ;  /* 0x00000003ff18723e */ /* 0x000fe400020006ff */
[----:B------:R-:W-:-:S03]  /*112b0*/  F2FP.F16.E4M3.UNPACK_B R26, R8 ;  /* 0x00000008ff1a723e */ /* 0x000fc600020006ff */
[----:B------:R-:W-:Y:S02]  /*112c0*/  HADD2.F32 R20, -RZ, R24.H1_H1 ;  /* 0x30000018ff147230 */ /* 0x000fe40000004100 */
[----:B------:R-:W-:Y:S02]  /*112d0*/  HADD2.F32 R28, -RZ, R26.H1_H1 ;  /* 0x3000001aff1c7230 */ /* 0x000fe40000004100 */
[----:B------:R-:W-:Y:S01]  /*112e0*/  HADD2.F32 R24, -RZ, R24.H0_H0 ;  /* 0x20000018ff187230 */ /* 0x000fe20000004100 */
[-C--:B-1----:R-:W-:Y:S02]  /*112f0*/  F2FP.F16.E4M3.UNPACK_B R0, R4.reuse.H1 ;  /* 0x00000004ff00723e */ /* 0x082fe400030006ff */
[----:B------:R-:W-:Y:S02]  /*11300*/  F2FP.F16.E4M3.UNPACK_B R4, R4 ;  /* 0x00000004ff04723e */ /* 0x000fe400020006ff */
[-C--:B------:R-:W-:Y:S01]  /*11310*/  F2FP.F16.E4M3.UNPACK_B R11, R5.reuse ;  /* 0x00000005ff0b723e */ /* 0x080fe200020006ff */
[--C-:B------:R-:W-:Y:S01]  /*11320*/  HADD2.F32 R10, -RZ, R0.reuse.H0_H0 ;  /* 0x20000000ff0a7230 */ /* 0x100fe20000004100 */
[----:B------:R-:W-:Y:S01]  /*11330*/  F2FP.F16.E4M3.UNPACK_B R5, R5.H1 ;  /* 0x00000005ff05723e */ /* 0x000fe200030006ff */
[----:B------:R-:W-:Y:S01]  /*11340*/  HADD2.F32 R0, -RZ, R0.H1_H1 ;  /* 0x30000000ff007230 */ /* 0x000fe20000004100 */
[----:B------:R-:W-:-:S02]  /*11350*/  F2FP.F16.E4M3.UNPACK_B R13, R6 ;  /* 0x00000006ff0d723e */ /* 0x000fc400020006ff */
[----:B------:R-:W-:Y:S02]  /*11360*/  F2FP.F16.E4M3.UNPACK_B R6, R6.H1 ;  /* 0x00000006ff06723e */ /* 0x000fe400030006ff */
[-C--:B------:R-:W-:Y:S01]  /*11370*/  FMUL.FTZ R21, R20, R0.reuse ;  /* 0x0000000014157220 */ /* 0x080fe20000410000 */
[C---:B------:R-:W-:Y:S01]  /*11380*/  FMUL.FTZ R15, R28.reuse, R0 ;  /* 0x000000001c0f7220 */ /* 0x040fe20000410000 */
[----:B------:R-:W-:Y:S01]  /*11390*/  HADD2.F32 R0, -RZ, R4.H1_H1 ;  /* 0x30000004ff007230 */ /* 0x000fe20000004100 */
[----:B------:R-:W-:Y:S01]  /*113a0*/  F2FP.F16.E4M3.UNPACK_B R14, R7 ;  /* 0x00000007ff0e723e */ /* 0x000fe200020006ff */
[-C--:B------:R-:W-:Y:S01]  /*113b0*/  FFMA.FTZ R27, R28, R10.reuse, R21 ;  /* 0x0000000a1c1b7223 */ /* 0x080fe20000010015 */
[----:B------:R-:W-:Y:S02]  /*113c0*/  HADD2.F32 R28, -RZ, R26.H0_H0 ;  /* 0x2000001aff1c7230 */ /* 0x000fe40000004100 */
[----:B------:R-:W-:Y:S01]  /*113d0*/  FFMA.FTZ R20, R20, R10, -R15 ;  /* 0x0000000a14147223 */ /* 0x000fe2000001080f */
[----:B------:R-:W-:Y:S01]  /*113e0*/  F2FP.F16.E4M3.UNPACK_B R10, R8.H1 ;  /* 0x00000008ff0a723e */ /* 0x000fe200030006ff */
[----:B------:R-:W-:Y:S01]  /*113f0*/  HADD2.F32 R4, -RZ, R4.H0_H0 ;  /* 0x20000004ff047230 */ /* 0x000fe20000004100 */
[----:B------:R-:W-:Y:S01]  /*11400*/  F2FP.F16.E4M3.UNPACK_B R26, R3.H1 ;  /* 0x00000003ff1a723e */ /* 0x000fe200030006ff */
[-C--:B------:R-:W-:Y:S01]  /*11410*/  FMUL.FTZ R15, R28, R0.reuse ;  /* 0x000000001c0f7220 */ /* 0x080fe20000410000 */
[----:B------:R-:W-:Y:S01]  /*11420*/  FMUL.FTZ R21, R24, R0 ;  /* 0x0000000018157220 */ /* 0x000fe20000410000 */
[----:B------:R-:W-:Y:S01]  /*11430*/  HADD2.F32 R31, -RZ, R10.H1_H1 ;  /* 0x3000000aff1f7230 */ /* 0x000fe20000004100 */
[----:B------:R-:W-:Y:S01]  /*11440*/  F2FP.F16.E4M3.UNPACK_B R7, R7.H1 ;  /* 0x00000007ff07723e */ /* 0x000fe200030006ff */
[----:B------:R-:W-:-:S02]  /*11450*/  HADD2.F32 R3, -RZ, R5.H1_H1 ;  /* 0x30000005ff037230 */ /* 0x000fc40000004100 */
[-C--:B------:R-:W-:Y:S01]  /*11460*/  FFMA.FTZ R15, R24, R4.reuse, -R15 ;  /* 0x00000004180f7223 */ /* 0x080fe2000001080f */
[----:B------:R-:W-:Y:S01]  /*11470*/  FFMA.FTZ R4, R28, R4, R21 ;  /* 0x000000041c047223 */ /* 0x000fe20000010015 */
[----:B------:R-:W-:Y:S01]  /*11480*/  HADD2.F32 R21, -RZ, R26.H1_H1 ;  /* 0x3000001aff157230 */ /* 0x000fe20000004100 */
[----:B------:R-:W-:Y:S01]  /*11490*/  F2FP.F16.E4M3.UNPACK_B R28, R9 ;  /* 0x00000009ff1c723e */ /* 0x000fe200020006ff */
[----:B------:R-:W-:Y:S02]  /*114a0*/  HADD2.F32 R5, -RZ, R5.H0_H0 ;  /* 0x20000005ff057230 */ /* 0x000fe40000004100 */
[-C--:B------:R-:W-:Y:S01]  /*114b0*/  FMUL.FTZ R8, R31, R3.reuse ;  /* 0x000000031f087220 */ /* 0x080fe20000410000 */
[----:B------:R-:W-:Y:S02]  /*114c0*/  HADD2.F32 R29, -RZ, R10.H0_H0 ;  /* 0x2000000aff1d7230 */ /* 0x000fe40000004100 */
[----:B------:R-:W-:Y:S01]  /*114d0*/  FMUL.FTZ R24, R21, R3 ;  /* 0x0000000315187220 */ /* 0x000fe20000410000 */
[----:B------:R-:W-:-:S02]  /*114e0*/  HADD2.F32 R0, -RZ, R11.H1_H1 ;  /* 0x3000000bff007230 */ /* 0x000fc40000004100 */
[-C--:B------:R-:W-:Y:S01]  /*114f0*/  FFMA.FTZ R10, R21, R5.reuse, -R8 ;  /* 0x00000005150a7223 */ /* 0x080fe20000010808 */
[----:B------:R-:W-:Y:S02]  /*11500*/  HADD2.F32 R3, -RZ, R26.H0_H0 ;  /* 0x2000001aff037230 */ /* 0x000fe40000004100 */
[----:B------:R-:W-:Y:S01]  /*11510*/  FFMA.FTZ R21, R31, R5, R24 ;  /* 0x000000051f157223 */ /* 0x000fe20000010018 */
[----:B------:R-:W-:Y:S02]  /*11520*/  HADD2.F32 R11, -RZ, R11.H0_H0 ;  /* 0x2000000bff0b7230 */ /* 0x000fe40000004100 */
[----:B------:R-:W-:Y:S01]  /*11530*/  FMUL.FTZ R8, R29, R0 ;  /* 0x000000001d087220 */ /* 0x000fe20000410000 */
[----:B------:R-:W-:Y:S01]  /*11540*/  F2FP.F16.E4M3.UNPACK_B R24, R12 ;  /* 0x0000000cff18723e */ /* 0x000fe200020006ff */
[C---:B------:R-:W-:Y:S01]  /*11550*/  FMUL.FTZ R0, R3.reuse, R0 ;  /* 0x0000000003007220 */ /* 0x040fe20000410000 */
[----:B------:R-:W-:Y:S02]  /*11560*/  HADD2.F32 R30, -RZ, R28.H1_H1 ;  /* 0x3000001cff1e7230 */ /* 0x000fe40000004100 */
[----:B------:R-:W-:Y:S01]  /*11570*/  FFMA.FTZ R5, R3, R11, -R8 ;  /* 0x0000000b03057223 */ /* 0x000fe20000010808 */
[----:B------:R-:W-:-:S02]  /*11580*/  HADD2.F32 R3, -RZ, R6.H1_H1 ;  /* 0x30000006ff037230 */ /* 0x000fc40000004100 */
[----:B------:R-:W-:Y:S01]  /*11590*/  FFMA.FTZ R8, R29, R11, R0 ;  /* 0x0000000b1d087223 */ /* 0x000fe20000010000 */
[----:B------:R-:W-:Y:S01]  /*115a0*/  HADD2.F32 R26, -RZ, R24.H1_H1 ;  /* 0x30000018ff1a7230 */ /* 0x000fe20000004100 */
[----:B------:R-:W-:Y:S01]  /*115b0*/  F2FP.F16.E4M3.UNPACK_B R9, R9.H1 ;  /* 0x00000009ff09723e */ /* 0x000fe200030006ff */
[----:B------:R-:W-:Y:S02]  /*115c0*/  HADD2.F32 R6, -RZ, R6.H0_H0 ;  /* 0x20000006ff067230 */ /* 0x000fe40000004100 */
[-C--:B------:R-:W-:Y:S01]  /*115d0*/  FMUL.FTZ R11, R30, R3.reuse ;  /* 0x000000031e0b7220 */ /* 0x080fe20000410000 */
[----:B------:R-:W-:Y:S02]  /*115e0*/  HADD2.F32 R31, -RZ, R28.H0_H0 ;  /* 0x2000001cff1f7230 */ /* 0x000fe40000004100 */
[C---:B------:R-:W-:Y:S01]  /*115f0*/  FMUL.FTZ R3, R26.reuse, R3 ;  /* 0x000000031a037220 */ /* 0x040fe20000410000 */
[--C-:B------:R-:W-:Y:S02]  /*11600*/  HADD2.F32 R0, -RZ, R13.reuse.H1_H1 ;  /* 0x3000000dff007230 */ /* 0x100fe40000004100 */
[----:B------:R-:W-:Y:S01]  /*11610*/  FFMA.FTZ R11, R26, R6, -R11 ;  /* 0x000000061a0b7223 */ /* 0x000fe2000001080b */
[----:B------:R-:W-:Y:S01]  /*11620*/  HADD2.F32 R29, -RZ, R24.H0_H0 ;  /* 0x20000018ff1d7230 */ /* 0x000fe20000004100 */
[----:B------:R-:W-:Y:S01]  /*11630*/  F2FP.F16.E4M3.UNPACK_B R26, R12.H1 ;  /* 0x0000000cff1a723e */ /* 0x000fe200030006ff */
[----:B------:R-:W-:-:S02]  /*11640*/  HADD2.F32 R13, -RZ, R13.H0_H0 ;  /* 0x2000000dff0d7230 */ /* 0x000fc40000004100 */
[----:B------:R-:W-:Y:S01]  /*11650*/  FMUL.FTZ R12, R31, R0 ;  /* 0x000000001f0c7220 */ /* 0x000fe20000410000 */
[----:B------:R-:W-:Y:S01]  /*11660*/  FFMA.FTZ R24, R30, R6, R3 ;  /* 0x000000061e187223 */ /* 0x000fe20000010003 */
[C---:B------:R-:W-:Y:S01]  /*11670*/  FMUL.FTZ R0, R29.reuse, R0 ;  /* 0x000000001d007220 */ /* 0x040fe20000410000 */
[----:B------:R-:W-:Y:S02]  /*11680*/  HADD2.F32 R3, -RZ, R7.H1_H1 ;  /* 0x30000007ff037230 */ /* 0x000fe40000004100 */
[-C--:B------:R-:W-:Y:S01]  /*11690*/  FFMA.FTZ R6, R29, R13.reuse, -R12 ;  /* 0x0000000d1d067223 */ /* 0x080fe2000001080c */
[----:B------:R-:W-:Y:S02]  /*116a0*/  HADD2.F32 R29, -RZ, R26.H1_H1 ;  /* 0x3000001aff1d7230 */ /* 0x000fe40000004100 */
[----:B------:R-:W-:Y:S01]  /*116b0*/  FFMA.FTZ R13, R31, R13, R0 ;  /* 0x0000000d1f0d7223 */ /* 0x000fe20000010000 */
[--C-:B------:R-:W-:Y:S01]  /*116c0*/  HADD2.F32 R31, -RZ, R9.reuse.H1_H1 ;  /* 0x30000009ff1f7230 */ /* 0x100fe20000004100 */
[----:B------:R-:W-:Y:S01]  /*116d0*/  F2FP.SATFINITE.E4M3.F32.PACK_AB_MERGE_C R20, R27, R20, RZ ;  /* 0x000000141b14723e */ /* 0x000fe200048070ff */
[----:B------:R-:W-:Y:S01]  /*116e0*/  HADD2.F32 R30, -RZ, R9.H0_H0 ;  /* 0x20000009ff1e7230 */ /* 0x000fe20000004100 */
[----:B------:R-:W-:Y:S01]  /*116f0*/  F2FP.SATFINITE.E4M3.F32.PACK_AB_MERGE_C R10, R21, R10, RZ ;  /* 0x0000000a150a723e */ /* 0x000fe200048070ff */
[----:B------:R-:W-:-:S02]  /*11700*/  HADD2.F32 R0, -RZ, R14.H1_H1 ;  /* 0x3000000eff007230 */ /* 0x000fc40000004100 */
[----:B------:R-:W-:Y:S01]  /*11710*/  FMUL.FTZ R12, R31, R3 ;  /* 0x000000031f0c7220 */ /* 0x000fe20000410000 */
[----:B------:R-:W-:Y:S01]  /*11720*/  HADD2.F32 R7, -RZ, R7.H0_H0 ;  /* 0x20000007ff077230 */ /* 0x000fe20000004100 */
[----:B------:R-:W-:Y:S01]  /*11730*/  F2FP.SATFINITE.E4M3.F32.PACK_AB_MERGE_C R11, R24, R11, RZ ;  /* 0x0000000b180b723e */ /* 0x000fe200048070ff */
[----:B------:R-:W-:Y:S02]  /*11740*/  HADD2.F32 R28, -RZ, R26.H0_H0 ;  /* 0x2000001aff1c7230 */ /* 0x000fe40000004100 */
[C---:B------:R-:W-:Y:S01]  /*11750*/  FMUL.FTZ R26, R29.reuse, R3 ;  /* 0x000000031d1a7220 */ /* 0x040fe20000410000 */
[----:B------:R-:W-:Y:S02]  /*11760*/  HADD2.F32 R14, -RZ, R14.H0_H0 ;  /* 0x2000000eff0e7230 */ /* 0x000fe40000004100 */
[-C--:B------:R-:W-:Y:S01]  /*11770*/  FMUL.FTZ R3, R30, R0.reuse ;  /* 0x000000001e037220 */ /* 0x080fe20000410000 */
[-C--:B------:R-:W-:Y:S01]  /*11780*/  FFMA.FTZ R12, R29, R7.reuse, -R12 ;  /* 0x000000071d0c7223 */ /* 0x080fe2000001080c */
[C---:B------:R-:W-:Y:S01]  /*11790*/  FMUL.FTZ R9, R28.reuse, R0 ;  /* 0x000000001c097220 */ /* 0x040fe20000410000 */
[----:B------:R-:W-:Y:S01]  /*117a0*/  FFMA.FTZ R7, R31, R7, R26 ;  /* 0x000000071f077223 */ /* 0x000fe2000001001a */
[-C--:B------:R-:W-:Y:S01]  /*117b0*/  FFMA.FTZ R3, R28, R14.reuse, -R3 ;  /* 0x0000000e1c037223 */ /* 0x080fe20000010803 */
[----:B------:R-:W-:Y:S01]  /*117c0*/  F2FP.SATFINITE.E4M3.F32.PACK_AB_MERGE_C R4, R4, R15, R20 ;  /* 0x0000000f0404723e */ /* 0x000fe20004807014 */
[----:B------:R-:W-:Y:S01]  /*117d0*/  FFMA.FTZ R14, R30, R14, R9 ;  /* 0x0000000e1e0e7223 */ /* 0x000fe20000010009 */
[----:B------:R-:W-:-:S02]  /*117e0*/  F2FP.SATFINITE.E4M3.F32.PACK_AB_MERGE_C R5, R8, R5, R10 ;  /* 0x000000050805723e */ /* 0x000fc4000480700a */
[----:B------:R-:W-:Y:S02]  /*117f0*/  F2FP.SATFINITE.E4M3.F32.PACK_AB_MERGE_C R7, R7, R12, RZ ;  /* 0x0000000c0707723e */ /* 0x000fe400048070ff */
[----:B------:R-:W-:Y:S02]  /*11800*/  F2FP.SATFINITE.E4M3.F32.PACK_AB_MERGE_C R6, R13, R6, R11 ;  /* 0x000000060d06723e */ /* 0x000fe4000480700b */
[----:B------:R-:W-:-:S05]  /*11810*/  F2FP.SATFINITE.E4M3.F32.PACK_AB_MERGE_C R7, R14, R3, R7 ;  /* 0x000000030e07723e */ /* 0x000fca0004807007 */
[----:B------:R1:W-:Y:S01]  /*11820*/  STS.128 [R37+0x27400], R4 ;  /* 0x0274000425007388 */ /* 0x0003e20000000c00 */
[----:B------:R-:W-:Y:S05]  /*11830*/  BRA `(.L_x_468) ;  /* 0x0000003800587947 */ /* 0x000fea0003800000 */
.L_x_450:
[----:B------:R-:W-:-:S03]  /*11840*/  UMOV UR4, 0xffffffff ;  /* 0xffffffff00047882 */ /* 0x000fc60000000000 */
[----:B------:R-:W-:Y:S05]  /*11850*/  BRA.DIV UR4, `(.L_x_471) ;  /* 0x000001aa04247947 */ /* 0x000fea000b800000 */
[----:B------:R0:W1:Y:S04]  /*11860*/  SHFL.IDX PT, R27, R26, RZ, 0x181f ;  /* 0x00181fff1a1b7589 */ /* 0x00006800000e0000 */
[----:B------:R0:W2:Y:S04]  /*11870*/  SHFL.IDX PT, R14, R30, RZ, 0x181f ;  /* 0x00181fff1e0e7589 */ /* 0x0000a800000e0000 */
[----:B------:R0:W3:Y:S04]  /*11880*/  SHFL.IDX PT, R3, R24, RZ, 0x181f ;  /* 0x00181fff18037589 */ /* 0x0000e800000e0000 */
[----:B------:R0:W4:Y:S02]  /*11890*/  SHFL.IDX PT, R21, R33, RZ, 0x181f ;  /* 0x00181fff21157589 */ /* 0x00012400000e0000 */
.L_x_690:
[----:B------:R-:W-:Y:S01]  /*118a0*/  ULDC UR4, c[0x0][0x448] ;  /* 0x0001120000047ab9 */ /* 0x000fe20000000800 */
[----:B------:R-:W-:Y:S01]  /*118b0*/  BSSY B1, `(.L_x_472) ;  /* 0x0000012000017945 */ /* 0x000fe20003800000 */
[----:B0-----:R-:W-:Y:S01]  /*118c0*/  IMAD R26, R119, UR4, RZ ;  /* 0x00000004771a7c24 */ /* 0x001fe2000f8e02ff */
[----:B------:R-:W-:Y:S02]  /*118d0*/  CS2R R4, SRZ ;  /* 0x0000000000047805 */ /* 0x000fe4000001ff00 */
[----:B------:R-:W-:Y:S02]  /*118e0*/  CS2R R6, SRZ ;  /* 0x0000000000067805 */ /* 0x000fe4000001ff00 */
[----:B------:R-:W-:Y:S02]  /*118f0*/  CS2R R8, SRZ ;  /* 0x0000000000087805 */ /* 0x000fe4000001ff00 */
[----:B------:R-:W-:Y:S02]  /*11900*/  CS2R R10, SRZ ;  /* 0x00000000000a7805 */ /* 0x000fe4000001ff00 */
[----:B------:R-:W-:-:S13]  /*11910*/  ISETP.GE.AND P0, PT, R0, R26, PT ;  /* 0x0000001a0000720c */ /* 0x000fda0003f06270 */
[----:B------:R-:W-:Y:S05]  /*11920*/  @P0 BRA `(.L_x_473) ;  /* 0x0000000000280947 */ /* 0x000fea0003800000 */
[----:B------:R-:W-:Y:S01]  /*11930*/  ULDC UR4, c[0x0][0x3f4] ;  /* 0x0000fd0000047ab9 */ /* 0x000fe20000000800 */
[C---:B-1----:R-:W-:Y:S02]  /*11940*/  IADD3 R12, P0, R16.reuse, R27, RZ ;  /* 0x0000001b100c7210 */ /* 0x042fe40007f1e0ff */
[----:B------:R-:W-:Y:S02]  /*11950*/  CS2R R4, SRZ ;  /* 0x0000000000047805 */ /* 0x000fe4000001ff00 */
[C---:B------:R-:W-:Y:S02]  /*11960*/  ISETP.GE.AND P2, PT, R16.reuse, UR4, PT ;  /* 0x0000000410007c0c */ /* 0x040fe4000bf46270 */
[----:B--2---:R-:W-:Y:S01]  /*11970*/  IADD3 R14, P1, R16, R14, RZ ;  /* 0x0000000e100e7210 */ /* 0x004fe20007f3e0ff */
[----:B---3--:R-:W-:-:S04]  /*11980*/  IMAD.X R13, R3, 0x1, R17, P0 ;  /* 0x00000001030d7824 */ /* 0x008fc800000e0611 */
[----:B----4-:R-:W-:-:S06]  /*11990*/  IMAD.X R15, R21, 0x1, R17, P1 ;  /* 0x00000001150f7824 */ /* 0x010fcc00008e0611 */
[----:B------:R-:W-:Y:S05]  /*119a0*/  @P2 BRA `(.L_x_473) ;  /* 0x0000000000082947 */ /* 0x000fea0003800000 */
[----:B------:R0:W5:Y:S04]  /*119b0*/  LD.E.128 R4, desc[UR42][R12.64] ;  /* 0x0000002a0c047980 */ /* 0x000168000c101d00 */
[----:B------:R0:W5:Y:S02]  /*119c0*/  LD.E.128 R8, desc[UR42][R14.64] ;  /* 0x0000002a0e087980 */ /* 0x000164000c101d00 */
.L_x_473:
[----:B------:R-:W-:Y:S05]  /*119d0*/  BSYNC B1 ;  /* 0x0000000000017941 */ /* 0x000fea0003800000 */
.L_x_472:
[----:B------:R-:W-:Y:S01]  /*119e0*/  ULEA.HI UR4, UR39, UR39, URZ, 0x1 ;  /* 0x0000002727047291 */ /* 0x000fe2000f8f083f */
[----:B-----5:R-:W-:Y:S01]  /*119f0*/  SHF.R.U32.HI R0, RZ, 0x8, R4 ;  /* 0x00000008ff007819 */ /* 0x020fe20000011604 */
[----:B-1----:R-:W1:Y:S01]  /*11a00*/  LDC R27, c[0x0][0x3f4] ;  /* 0x0000fd00ff1b7b82 */ /* 0x002e620000000800 */
[----:B0-----:R-:W-:Y:S01]  /*11a10*/  SHF.R.U32.HI R15, RZ, 0x8, R5 ;  /* 0x00000008ff0f7819 */ /* 0x001fe20000011605 */
[----:B------:R-:W-:Y:S01]  /*11a20*/  ULOP3.LUT UR4, UR4, 0xfffffffe, URZ, 0xc0, !UPT ;  /* 0xfffffffe04047892 */ /* 0x000fe2000f8ec03f */
[----:B---3--:R-:W-:Y:S01]  /*11a30*/  LOP3.LUT R3, R4, 0xff, RZ, 0xc0, !PT ;  /* 0x000000ff04037812 */ /* 0x008fe200078ec0ff */
[----:B------:R-:W-:Y:S01]  /*11a40*/  IMAD R26, R29, -0x80, R26 ;  /* 0xffffff801d1a7824 */ /* 0x000fe200078e021a */
[----:B------:R-:W-:Y:S01]  /*11a50*/  LOP3.LUT R0, R0, 0xff, RZ, 0xc0, !PT ;  /* 0x000000ff00007812 */ /* 0x000fe200078ec0ff */
[----:B------:R-:W-:Y:S01]  /*11a60*/  UIADD3 UR4, UR39, -UR4, URZ ;  /* 0x8000000427047290 */ /* 0x000fe2000fffe03f */
[----:B------:R-:W-:Y:S01]  /*11a70*/  LOP3.LUT R12, R5, 0xff, RZ, 0xc0, !PT ;  /* 0x000000ff050c7812 */ /* 0x000fe200078ec0ff */
[----:B------:R-:W-:Y:S01]  /*11a80*/  VIADD R34, R23, 0x40 ;  /* 0x0000004017227836 */ /* 0x000fe20000000000 */
[----:B------:R-:W-:Y:S01]  /*11a90*/  LOP3.LUT R15, R15, 0xff, RZ, 0xc0, !PT ;  /* 0x000000ff0f0f7812 */ /* 0x000fe200078ec0ff */
[----:B------:R-:W-:Y:S01]  /*11aa0*/  VIADD R30, R23, 0x60 ;  /* 0x00000060171e7836 */ /* 0x000fe20000000000 */
[----:B------:R-:W-:Y:S01]  /*11ab0*/  PRMT R13, R0, 0x7604, R3 ;  /* 0x00007604000d7816 */ /* 0x000fe20000000003 */
[----:B------:R-:W-:Y:S01]  /*11ac0*/  BSSY B1, `(.L_x_474) ;  /* 0x000003d000017945 */ /* 0x000fe20003800000 */
[----:B------:R-:W-:-:S02]  /*11ad0*/  MOV R37, UR4 ;  /* 0x0000000400257c02 */ /* 0x000fc40008000f00 */
[----:B------:R-:W-:Y:S02]  /*11ae0*/  SHF.R.U32.HI R0, RZ, 0x8, R6 ;  /* 0x00000008ff007819 */ /* 0x000fe40000011606 */
[----:B------:R-:W-:Y:S02]  /*11af0*/  SHF.L.U32 R37, R37, 0x1f, RZ ;  /* 0x0000001f25257819 */ /* 0x000fe400000006ff */
[----:B------:R-:W-:Y:S02]  /*11b00*/  PRMT R12, R15, 0x7604, R12 ;  /* 0x000076040f0c7816 */ /* 0x000fe4000000000c */
[----:B------:R-:W0:Y:S01]  /*11b10*/  SYNCS.PHASECHK.TRANS64.TRYWAIT P4, [R22+URZ+0x38800], R37 ;  /* 0x03880025160075a7 */ /* 0x000e22000808017f */
[----:B--2---:R-:W-:Y:S02]  /*11b20*/  LOP3.LUT R14, R6, 0xff, RZ, 0xc0, !PT ;  /* 0x000000ff060e7812 */ /* 0x004fe400078ec0ff */
[----:B------:R-:W-:Y:S02]  /*11b30*/  SHF.R.U32.HI R3, RZ, 0x8, R8 ;  /* 0x00000008ff037819 */ /* 0x000fe40000011608 */
[----:B------:R-:W-:-:S02]  /*11b40*/  LOP3.LUT R15, R0, 0xff, RZ, 0xc0, !PT ;  /* 0x000000ff000f7812 */ /* 0x000fc400078ec0ff */
[----:B----4-:R-:W-:Y:S02]  /*11b50*/  SHF.R.U32.HI R21, RZ, 0x8, R7 ;  /* 0x00000008ff157819 */ /* 0x010fe40000011607 */
[----:B------:R-:W-:Y:S02]  /*11b60*/  LOP3.LUT R24, R8, 0xff, RZ, 0xc0, !PT ;  /* 0x000000ff08187812 */ /* 0x000fe400078ec0ff */
[----:B------:R-:W-:Y:S02]  /*11b70*/  LOP3.LUT R3, R3, 0xff, RZ, 0xc0, !PT ;  /* 0x000000ff03037812 */ /* 0x000fe400078ec0ff */
[----:B------:R-:W-:Y:S02]  /*11b80*/  PRMT R15, R15, 0x7604, R14 ;  /* 0x000076040f0f7816 */ /* 0x000fe4000000000e */
[----:B------:R-:W-:Y:S02]  /*11b90*/  SHF.R.U32.HI R14, RZ, 0x8, R9 ;  /* 0x00000008ff0e7819 */ /* 0x000fe40000011609 */
[----:B------:R-:W-:-:S02]  /*11ba0*/  LOP3.LUT R20, R7, 0xff, RZ, 0xc0, !PT ;  /* 0x000000ff07147812 */ /* 0x000fc400078ec0ff */
[----:B------:R-:W-:Y:S02]  /*11bb0*/  LOP3.LUT R21, R21, 0xff, RZ, 0xc0, !PT ;  /* 0x000000ff15157812 */ /* 0x000fe400078ec0ff */
[----:B------:R-:W-:Y:S02]  /*11bc0*/  PRMT R29, R3, 0x7604, R24 ;  /* 0x00007604031d7816 */ /* 0x000fe40000000018 */
[----:B------:R-:W-:Y:S02]  /*11bd0*/  SHF.R.U32.HI R0, RZ, 0x8, R10 ;  /* 0x00000008ff007819 */ /* 0x000fe4000001160a */
[----:B------:R-:W-:Y:S02]  /*11be0*/  LOP3.LUT R3, R9, 0xff, RZ, 0xc0, !PT ;  /* 0x000000ff09037812 */ /* 0x000fe400078ec0ff */
[----:B------:R-:W-:Y:S02]  /*11bf0*/  LOP3.LUT R14, R14, 0xff, RZ, 0xc0, !PT ;  /* 0x000000ff0e0e7812 */ /* 0x000fe400078ec0ff */
[----:B------:R-:W-:-:S02]  /*11c00*/  PRMT R20, R21, 0x7604, R20 ;  /* 0x0000760415147816 */ /* 0x000fc40000000014 */
[----:B------:R-:W-:Y:S02]  /*11c10*/  LOP3.LUT R21, R10, 0xff, RZ, 0xc0, !PT ;  /* 0x000000ff0a157812 */ /* 0x000fe400078ec0ff */
[----:B------:R-:W-:Y:S02]  /*11c20*/  LOP3.LUT R0, R0, 0xff, RZ, 0xc0, !PT ;  /* 0x000000ff00007812 */ /* 0x000fe400078ec0ff */
[----:B------:R-:W-:Y:S02]  /*11c30*/  PRMT R14, R14, 0x7604, R3 ;  /* 0x000076040e0e7816 */ /* 0x000fe40000000003 */
[----:B------:R-:W-:Y:S02]  /*11c40*/  SHF.R.U32.HI R3, RZ, 0x8, R11 ;  /* 0x00000008ff037819 */ /* 0x000fe4000001160b */
[----:B------:R-:W-:Y:S02]  /*11c50*/  PRMT R33, R0, 0x7604, R21 ;  /* 0x0000760400217816 */ /* 0x000fe40000000015 */
[----:B------:R-:W-:-:S02]  /*11c60*/  SHF.R.U32.HI R21, RZ, 0x10, R7 ;  /* 0x00000010ff157819 */ /* 0x000fc40000011607 */
[----:B------:R-:W-:Y:S02]  /*11c70*/  LOP3.LUT R0, R11, 0xff, RZ, 0xc0, !PT ;  /* 0x000000ff0b007812 */ /* 0x000fe400078ec0ff */
[----:B------:R-:W-:Y:S01]  /*11c80*/  LOP3.LUT R3, R3, 0xff, RZ, 0xc0, !PT ;  /* 0x000000ff03037812 */ /* 0x000fe200078ec0ff */
[----:B------:R-:W-:Y:S01]  /*11c90*/  IMAD.U32 R21, R21, 0x10000, RZ ;  /* 0x0001000015157824 */ /* 0x000fe200078e00ff */
[----:B------:R-:W-:Y:S02]  /*11ca0*/  SHF.R.U32.HI R24, RZ, 0x10, R5 ;  /* 0x00000010ff187819 */ /* 0x000fe40000011605 */
[----:B------:R-:W-:Y:S02]  /*11cb0*/  SHF.R.U32.HI R31, RZ, 0x10, R9 ;  /* 0x00000010ff1f7819 */ /* 0x000fe40000011609 */
[----:B------:R-:W-:Y:S02]  /*11cc0*/  SHF.R.U32.HI R35, RZ, 0x10, R11 ;  /* 0x00000010ff237819 */ /* 0x000fe4000001160b */
[----:B------:R-:W-:Y:S01]  /*11cd0*/  PRMT R0, R3, 0x7604, R0 ;  /* 0x0000760403007816 */ /* 0x000fe20000000000 */
[----:B------:R-:W-:Y:S01]  /*11ce0*/  IMAD.U32 R3, R24, 0x10000, RZ ;  /* 0x0001000018037824 */ /* 0x000fe200078e00ff */
[----:B------:R-:W-:Y:S01]  /*11cf0*/  LOP3.LUT R13, R13, 0xff0000, R4, 0xf8, !PT ;  /* 0x00ff00000d0d7812 */ /* 0x000fe200078ef804 */
[----:B------:R-:W-:Y:S01]  /*11d00*/  IMAD.U32 R31, R31, 0x10000, RZ ;  /* 0x000100001f1f7824 */ /* 0x000fe200078e00ff */
[----:B------:R-:W-:Y:S01]  /*11d10*/  LOP3.LUT R21, R20, 0xff0000, R21, 0xf8, !PT ;  /* 0x00ff000014157812 */ /* 0x000fe200078ef815 */
[----:B------:R-:W-:Y:S01]  /*11d20*/  IMAD.U32 R35, R35, 0x10000, RZ ;  /* 0x0001000023237824 */ /* 0x000fe200078e00ff */
[----:B-1----:R-:W-:-:S02]  /*11d30*/  ISETP.GE.AND P0, PT, R16, R27, PT ;  /* 0x0000001b1000720c */ /* 0x002fc40003f06270 */
[----:B------:R-:W-:Y:S02]  /*11d40*/  VIMNMX R26, R26, 0x80, PT ;  /* 0x000000801a1a7848 */ /* 0x000fe40003fe0100 */
[----:B------:R-:W-:Y:S02]  /*11d50*/  IADD3 R36, R23, 0x20, RZ ;  /* 0x0000002017247810 */ /* 0x000fe40007ffe0ff */
[----:B------:R-:W-:Y:S02]  /*11d60*/  LOP3.LUT R15, R15, 0xff0000, R6, 0xf8, !PT ;  /* 0x00ff00000f0f7812 */ /* 0x000fe400078ef806 */
[----:B------:R-:W-:Y:S02]  /*11d70*/  LOP3.LUT R3, R12, 0xff0000, R3, 0xf8, !PT ;  /* 0x00ff00000c037812 */ /* 0x000fe400078ef803 */
[----:B------:R-:W-:Y:S02]  /*11d80*/  LOP3.LUT R31, R14, 0xff0000, R31, 0xf8, !PT ;  /* 0x00ff00000e1f7812 */ /* 0x000fe400078ef81f */
[----:B------:R-:W-:-:S02]  /*11d90*/  LOP3.LUT R35, R0, 0xff0000, R35, 0xf8, !PT ;  /* 0x00ff000000237812 */ /* 0x000fc400078ef823 */
[----:B------:R-:W-:Y:S02]  /*11da0*/  LOP3.LUT R29, R29, 0xff0000, R8, 0xf8, !PT ;  /* 0x00ff00001d1d7812 */ /* 0x000fe400078ef808 */
[----:B------:R-:W-:Y:S02]  /*11db0*/  LOP3.LUT R33, R33, 0xff0000, R10, 0xf8, !PT ;  /* 0x00ff000021217812 */ /* 0x000fe400078ef80a */
[----:B------:R-:W-:Y:S02]  /*11dc0*/  LOP3.LUT R0, R13, 0xff000000, R4, 0xf8, !PT ;  /* 0xff0000000d007812 */ /* 0x000fe400078ef804 */
[-C--:B------:R-:W-:Y:S02]  /*11dd0*/  ISETP.GE.OR P3, PT, R23, R26.reuse, P0 ;  /* 0x0000001a1700720c */ /* 0x080fe40000766670 */
[-C--:B------:R-:W-:Y:S02]  /*11de0*/  ISETP.GE.OR P2, PT, R36, R26.reuse, P0 ;  /* 0x0000001a2400720c */ /* 0x080fe40000746670 */
[----:B------:R-:W-:-:S02]  /*11df0*/  ISETP.GE.OR P1, PT, R34, R26, P0 ;  /* 0x0000001a2200720c */ /* 0x000fc40000726670 */
[----:B------:R-:W-:Y:S02]  /*11e00*/  LOP3.LUT R12, R15, 0xff000000, R6, 0xf8, !PT ;  /* 0xff0000000f0c7812 */ /* 0x000fe400078ef806 */
[----:B------:R-:W-:Y:S02]  /*11e10*/  LOP3.LUT R13, R21, 0xff000000, R7, 0xf8, !PT ;  /* 0xff000000150d7812 */ /* 0x000fe400078ef807 */
[----:B------:R-:W-:Y:S02]  /*11e20*/  LOP3.LUT R3, R3, 0xff000000, R5, 0xf8, !PT ;  /* 0xff00000003037812 */ /* 0x000fe400078ef805 */
[----:B------:R-:W-:Y:S02]  /*11e30*/  ISETP.GE.OR P0, PT, R30, R26, P0 ;  /* 0x0000001a1e00720c */ /* 0x000fe40000706670 */
[----:B------:R-:W-:Y:S02]  /*11e40*/  LOP3.LUT R14, R29, 0xff000000, R8, 0xf8, !PT ;  /* 0xff0000001d0e7812 */ /* 0x000fe400078ef808 */
[----:B------:R-:W-:-:S02]  /*11e50*/  LOP3.LUT R15, R31, 0xff000000, R9, 0xf8, !PT ;  /* 0xff0000001f0f7812 */ /* 0x000fc400078ef809 */
[----:B------:R-:W-:Y:S02]  /*11e60*/  LOP3.LUT R20, R33, 0xff000000, R10, 0xf8, !PT ;  /* 0xff00000021147812 */ /* 0x000fe400078ef80a */
[----:B------:R-:W-:Y:S01]  /*11e70*/  LOP3.LUT R21, R35, 0xff000000, R11, 0xf8, !PT ;  /* 0xff00000023157812 */ /* 0x000fe200078ef80b */
[----:B0-----:R-:W-:Y:S06]  /*11e80*/  @!P4 BRA `(.L_x_475) ;  /* 0x000001a40008c947 */ /* 0x001fec0003800000 */
.L_x_691:
[----:B------:R-:W-:Y:S05]  /*11e90*/  BSYNC B1 ;  /* 0x0000000000017941 */ /* 0x000fea0003800000 */
.L_x_474:
[----:B------:R-:W-:Y:S04]  /*11ea0*/  BSSY B1, `(.L_x_476) ;  /* 0x00000ca000017945 */ /* 0x000fe80003800000 */
[----:B------:R-:W-:Y:S05]  /*11eb0*/  @P3 BRA `(.L_x_477) ;  /* 0x0000000c00203947 */ /* 0x000fea0003800000 */
[----:B------:R-:W2:Y:S04]  /*11ec0*/  LDL R6, [R1+0x60] ;  /* 0x0000600001067983 */ /* 0x000ea80000100800 */
[----:B------:R-:W3:Y:S01]  /*11ed0*/  LDL R61, [R1+0x64] ;  /* 0x00006400013d7983 */ /* 0x000ee20000100800 */
[----:B------:R-:W-:Y:S01]  /*11ee0*/  LEA.HI R4, R32, R28, RZ, 0x3 ;  /* 0x0000001c20047211 */ /* 0x000fe200078f18ff */
[C---:B------:R-:W-:Y:S01]  /*11ef0*/  IMAD.SHL.U32 R9, R23.reuse, 0x80, RZ ;  /* 0x0000008017097824 */ /* 0x040fe200078e00ff */
[----:B------:R-:W-:Y:S02]  /*11f00*/  SHF.L.U32 R8, R23, 0x7, RZ ;  /* 0x0000000717087819 */ /* 0x000fe400000006ff */
[----:B------:R-:W-:Y:S02]  /*11f10*/  LOP3.LUT R5, R4, 0xfffffff8, RZ, 0xc0, !PT ;  /* 0xfffffff804057812 */ /* 0x000fe400078ec0ff */
[----:B------:R-:W-:-:S02]  /*11f20*/  LOP3.LUT R9, R9, 0x380, RZ, 0xc0, !PT ;  /* 0x0000038009097812 */ /* 0x000fc400078ec0ff */
[----:B------:R-:W-:Y:S01]  /*11f30*/  LOP3.LUT R8, R8, 0x380, RZ, 0xc0, !PT ;  /* 0x0000038008087812 */ /* 0x000fe200078ec0ff */
[----:B------:R-:W-:Y:S01]  /*11f40*/  IMAD.IADD R4, R28, 0x1, -R5 ;  /* 0x000000011c047824 */ /* 0x000fe200078e0a05 */
[----:B------:R-:W-:Y:S02]  /*11f50*/  F2FP.F16.E4M3.UNPACK_B R46, R14.H1 ;  /* 0x0000000eff2e723e */ /* 0x000fe400030006ff */
[----:B------:R-:W-:Y:S02]  /*11f60*/  SHF.R.U32.HI R8, RZ, 0x3, R8 ;  /* 0x00000003ff087819 */ /* 0x000fe40000011608 */
[----:B------:R-:W-:Y:S01]  /*11f70*/  LEA.HI R4, R27, R4, RZ, 0x1c ;  /* 0x000000041b047211 */ /* 0x000fe200078fe0ff */
[--C-:B------:R-:W-:Y:S01]  /*11f80*/  HADD2.F32 R44, -RZ, R46.reuse.H0_H0 ;  /* 0x2000002eff2c7230 */ /* 0x100fe20000004100 */
[----:B0-----:R-:W-:Y:S01]  /*11f90*/  F2FP.F16.E4M3.UNPACK_B R37, R0.H1 ;  /* 0x00000000ff25723e */ /* 0x001fe200030006ff */
[----:B------:R-:W-:Y:S01]  /*11fa0*/  HADD2.F32 R47, -RZ, R46.H1_H1 ;  /* 0x3000002eff2f7230 */ /* 0x000fe20000004100 */
[----:B------:R-:W-:Y:S01]  /*11fb0*/  SHF.R.S32.HI R7, RZ, 0x1f, R4 ;  /* 0x0000001fff077819 */ /* 0x000fe20000011404 */
[----:B------:R-:W-:-:S02]  /*11fc0*/  IMAD.SHL.U32 R5, R4, 0x10, RZ ;  /* 0x0000001004057824 */ /* 0x000fc400078e00ff */
[--C-:B------:R-:W-:Y:S01]  /*11fd0*/  HADD2.F32 R40, -RZ, R37.reuse.H0_H0 ;  /* 0x20000025ff287230 */ /* 0x100fe20000004100 */
[----:B------:R-:W-:Y:S01]  /*11fe0*/  LEA.HI R7, R7, R4, RZ, 0x3 ;  /* 0x0000000407077211 */ /* 0x000fe200078f18ff */
[----:B------:R-:W-:Y:S01]  /*11ff0*/  HADD2.F32 R41, -RZ, R37.H1_H1 ;  /* 0x30000025ff297230 */ /* 0x000fe20000004100 */
[----:B------:R-:W-:Y:S02]  /*12000*/  LOP3.LUT R5, R9, 0x70, R5, 0xf8, !PT ;  /* 0x0000007009057812 */ /* 0x000fe400078ef805 */
[----:B------:R-:W-:Y:S01]  /*12010*/  F2FP.F16.E4M3.UNPACK_B R37, R0 ;  /* 0x00000000ff25723e */ /* 0x000fe200020006ff */
[----:B------:R-:W-:Y:S01]  /*12020*/  IMAD.SHL.U32 R7, R7, 0x800, RZ ;  /* 0x0000080007077824 */ /* 0x000fe200078e00ff */
[----:B------:R-:W-:-:S04]  /*12030*/  LOP3.LUT R4, R5, R8, RZ, 0x3c, !PT ;  /* 0x0000000805047212 */ /* 0x000fc800078e3cff */
[----:B------:R-:W-:-:S04]  /*12040*/  LOP3.LUT R7, R7, 0xffffc000, RZ, 0xc0, !PT ;  /* 0xffffc00007077812 */ /* 0x000fc800078ec0ff */
[----:B--2---:R-:W-:Y:S02]  /*12050*/  IADD3 R9, R4, R7, R6 ;  /* 0x0000000704097210 */ /* 0x004fe40007ffe006 */
[----:B---3--:R-:W0:Y:S03]  /*12060*/  LDS.128 R4, [R61+0x20400] ;  /* 0x020400003d047984 */ /* 0x008e260000000c00 */
[----:B------:R-:W-:-:S05]  /*12070*/  IMAD.IADD R24, R22, 0x1, R9 ;  /* 0x0000000116187824 */ /* 0x000fca00078e0209 */
[----:B------:R-:W1:Y:S01]  /*12080*/  LDS.128 R8, [R24+0x20400] ;  /* 0x0204000018087984 */ /* 0x000e620000000c00 */
[----:B0-----:R-:W-:Y:S02]  /*12090*/  F2FP.F16.E4M3.UNPACK_B R31, R4.H1 ;  /* 0x00000004ff1f723e */ /* 0x001fe400030006ff */
[-C--:B------:R-:W-:Y:S02]  /*120a0*/  F2FP.F16.E4M3.UNPACK_B R42, R5.reuse ;  /* 0x00000005ff2a723e */ /* 0x080fe400020006ff */
[----:B------:R-:W-:Y:S02]  /*120b0*/  F2FP.F16.E4M3.UNPACK_B R38, R5.H1 ;  /* 0x00000005ff26723e */ /* 0x000fe400030006ff */
[----:B-1----:R-:W-:Y:S02]  /*120c0*/  F2FP.F16.E4M3.UNPACK_B R36, R8.H1 ;  /* 0x00000008ff24723e */ /* 0x002fe400030006ff */
[----:B------:R-:W-:Y:S02]  /*120d0*/  F2FP.F16.E4M3.UNPACK_B R34, R4 ;  /* 0x00000004ff22723e */ /* 0x000fe400020006ff */
[-C--:B------:R-:W-:Y:S01]  /*120e0*/  F2FP.F16.E4M3.UNPACK_B R4, R7.reuse ;  /* 0x00000007ff04723e */ /* 0x080fe200020006ff */
[--C-:B------:R-:W-:Y:S01]  /*120f0*/  HADD2.F32 R5, -RZ, R36.reuse.H0_H0 ;  /* 0x20000024ff057230 */ /* 0x100fe20000004100 */
[----:B------:R-:W-:Y:S01]  /*12100*/  F2FP.F16.E4M3.UNPACK_B R26, R7.H1 ;  /* 0x00000007ff1a723e */ /* 0x000fe200030006ff */
[----:B------:R-:W-:Y:S01]  /*12110*/  HADD2.F32 R7, -RZ, R31.H0_H0 ;  /* 0x2000001fff077230 */ /* 0x000fe20000004100 */
[----:B------:R-:W-:Y:S01]  /*12120*/  F2FP.F16.E4M3.UNPACK_B R35, R8 ;  /* 0x00000008ff23723e */ /* 0x000fe200020006ff */
[----:B------:R-:W-:Y:S01]  /*12130*/  HADD2.F32 R36, -RZ, R36.H1_H1 ;  /* 0x30000024ff247230 */ /* 0x000fe20000004100 */
[-C--:B------:R-:W-:Y:S01]  /*12140*/  F2FP.F16.E4M3.UNPACK_B R43, R9.reuse ;  /* 0x00000009ff2b723e */ /* 0x080fe200020006ff */
[C---:B------:R-:W-:Y:S01]  /*12150*/  FMUL.FTZ R8, R5.reuse, R44 ;  /* 0x0000002c05087220 */ /* 0x040fe20000410000 */
[----:B------:R-:W-:Y:S01]  /*12160*/  F2FP.F16.E4M3.UNPACK_B R39, R9.H1 ;  /* 0x00000009ff27723e */ /* 0x000fe200030006ff */
[----:B------:R-:W-:Y:S01]  /*12170*/  FMUL.FTZ R9, R5, R40 ;  /* 0x0000002805097220 */ /* 0x000fe20000410000 */
[----:B------:R-:W-:Y:S01]  /*12180*/  F2FP.F16.E4M3.UNPACK_B R30, R10 ;  /* 0x0000000aff1e723e */ /* 0x000fe200020006ff */
[----:B------:R-:W-:Y:S01]  /*12190*/  FFMA.FTZ R5, R7, R40, -R8 ;  /* 0x0000002807057223 */ /* 0x000fe20000010808 */
[----:B------:R-:W-:-:S02]  /*121a0*/  HADD2.F32 R8, -RZ, R35.H0_H0 ;  /* 0x20000023ff087230 */ /* 0x000fc40000004100 */
[----:B------:R-:W-:Y:S01]  /*121b0*/  FFMA.FTZ R7, R7, R44, R9 ;  /* 0x0000002c07077223 */ /* 0x000fe20000010009 */
[----:B------:R-:W-:Y:S01]  /*121c0*/  F2FP.F16.E4M3.UNPACK_B R44, R14 ;  /* 0x0000000eff2c723e */ /* 0x000fe200020006ff */
[----:B------:R-:W-:Y:S01]  /*121d0*/  HADD2.F32 R9, -RZ, R37.H0_H0 ;  /* 0x20000025ff097230 */ /* 0x000fe20000004100 */
[----:B------:R-:W-:Y:S01]  /*121e0*/  F2FP.F16.E4M3.UNPACK_B R45, R10.H1 ;  /* 0x0000000aff2d723e */ /* 0x000fe200030006ff */
[----:B------:R-:W-:Y:S02]  /*121f0*/  HADD2.F32 R10, -RZ, R31.H1_H1 ;  /* 0x3000001fff0a7230 */ /* 0x000fe40000004100 */
[C---:B------:R-:W-:Y:S01]  /*12200*/  FMUL.FTZ R51, R36.reuse, R47 ;  /* 0x0000002f24337220 */ /* 0x040fe20000410000 */
[----:B------:R-:W-:Y:S02]  /*12210*/  HADD2.F32 R40, -RZ, R44.H0_H0 ;  /* 0x2000002cff287230 */ /* 0x000fe40000004100 */
[----:B------:R-:W-:Y:S01]  /*12220*/  FMUL.FTZ R46, R36, R41 ;  /* 0x00000029242e7220 */ /* 0x000fe20000410000 */
[----:B------:R-:W-:-:S02]  /*12230*/  HADD2.F32 R31, -RZ, R34.H0_H0 ;  /* 0x20000022ff1f7230 */ /* 0x000fc40000004100 */
[C---:B------:R-:W-:Y:S01]  /*12240*/  FMUL.FTZ R49, R8.reuse, R9 ;  /* 0x0000000908317220 */ /* 0x040fe20000410000 */
[----:B------:R-:W-:Y:S02]  /*12250*/  HADD2.F32 R35, -RZ, R35.H1_H1 ;  /* 0x30000023ff237230 */ /* 0x000fe40000004100 */
[-C--:B------:R-:W-:Y:S01]  /*12260*/  FMUL.FTZ R36, R8, R40.reuse ;  /* 0x0000002808247220 */ /* 0x080fe20000410000 */
[C---:B------:R-:W-:Y:S01]  /*12270*/  FFMA.FTZ R8, R10.reuse, R41, -R51 ;  /* 0x000000290a087223 */ /* 0x040fe20000010833 */
[----:B------:R-:W-:Y:S01]  /*12280*/  F2FP.F16.E4M3.UNPACK_B R41, R3.H1 ;  /* 0x00000003ff29723e */ /* 0x000fe200030006ff */
[----:B------:R-:W-:Y:S01]  /*12290*/  FFMA.FTZ R10, R10, R47, R46 ;  /* 0x0000002f0a0a7223 */ /* 0x000fe2000001002e */
[C---:B------:R-:W-:Y:S01]  /*122a0*/  FFMA.FTZ R9, R31.reuse, R9, -R36 ;  /* 0x000000091f097223 */ /* 0x040fe20000010824 */
[----:B------:R-:W-:Y:S01]  /*122b0*/  FFMA.FTZ R31, R31, R40, R49 ;  /* 0x000000281f1f7223 */ /* 0x000fe20000010031 */
[----:B------:R-:W-:Y:S01]  /*122c0*/  F2FP.F16.E4M3.UNPACK_B R49, R15.H1 ;  /* 0x0000000fff31723e */ /* 0x000fe200030006ff */
[----:B------:R-:W-:Y:S01]  /*122d0*/  HADD2.F32 R46, -RZ, R44.H1_H1 ;  /* 0x3000002cff2e7230 */ /* 0x000fe20000004100 */
[-C--:B------:R-:W-:Y:S01]  /*122e0*/  F2FP.F16.E4M3.UNPACK_B R33, R6.reuse.H1 ;  /* 0x00000006ff21723e */ /* 0x080fe200030006ff */
[----:B------:R-:W-:Y:S01]  /*122f0*/  HADD2.F32 R40, -RZ, R37.H1_H1 ;  /* 0x30000025ff287230 */ /* 0x000fe20000004100 */
[----:B------:R-:W-:Y:S01]  /*12300*/  F2FP.F16.E4M3.UNPACK_B R29, R6 ;  /* 0x00000006ff1d723e */ /* 0x000fe200020006ff */
[----:B------:R-:W-:-:S02]  /*12310*/  HADD2.F32 R36, -RZ, R34.H1_H1 ;  /* 0x30000022ff247230 */ /* 0x000fc40000004100 */
[C---:B------:R-:W-:Y:S01]  /*12320*/  FMUL.FTZ R51, R35.reuse, R46 ;  /* 0x0000002e23337220 */ /* 0x040fe20000410000 */
[----:B------:R-:W-:Y:S02]  /*12330*/  HADD2.F32 R47, -RZ, R49.H0_H0 ;  /* 0x20000031ff2f7230 */ /* 0x000fe40000004100 */
[----:B------:R-:W-:Y:S01]  /*12340*/  FMUL.FTZ R35, R35, R40 ;  /* 0x0000002823237220 */ /* 0x000fe20000410000 */
[----:B------:R-:W-:Y:S01]  /*12350*/  HADD2.F32 R34, -RZ, R39.H0_H0 ;  /* 0x20000027ff227230 */ /* 0x000fe20000004100 */
[-C--:B------:R-:W-:Y:S01]  /*12360*/  F2FP.F16.E4M3.UNPACK_B R6, R11.reuse ;  /* 0x0000000bff06723e */ /* 0x080fe200020006ff */
[----:B------:R-:W-:Y:S01]  /*12370*/  HADD2.F32 R44, -RZ, R41.H0_H0 ;  /* 0x20000029ff2c7230 */ /* 0x000fe20000004100 */
[----:B------:R-:W-:Y:S01]  /*12380*/  F2FP.F16.E4M3.UNPACK_B R11, R11.H1 ;  /* 0x0000000bff0b723e */ /* 0x000fe200030006ff */
[----:B------:R-:W-:Y:S02]  /*12390*/  HADD2.F32 R37, -RZ, R38.H0_H0 ;  /* 0x20000026ff257230 */ /* 0x000fe40000004100 */
[----:B------:R-:W-:Y:S01]  /*123a0*/  FMUL.FTZ R48, R34, R47 ;  /* 0x0000002f22307220 */ /* 0x000fe20000410000 */
[----:B------:R-:W-:-:S02]  /*123b0*/  HADD2.F32 R39, -RZ, R39.H1_H1 ;  /* 0x30000027ff277230 */ /* 0x000fc40000004100 */
[----:B------:R-:W-:Y:S01]  /*123c0*/  FMUL.FTZ R50, R34, R44 ;  /* 0x0000002c22327220 */ /* 0x000fe20000410000 */
[C---:B------:R-:W-:Y:S01]  /*123d0*/  FFMA.FTZ R34, R36.reuse, R40, -R51 ;  /* 0x0000002824227223 */ /* 0x040fe20000010833 */
[----:B------:R-:W-:Y:S01]  /*123e0*/  FFMA.FTZ R36, R36, R46, R35 ;  /* 0x0000002e24247223 */ /* 0x000fe20000010023 */
[C---:B------:R-:W-:Y:S01]  /*123f0*/  FFMA.FTZ R35, R37.reuse, R44, -R48 ;  /* 0x0000002c25237223 */ /* 0x040fe20000010830 */
[----:B------:R-:W-:Y:S01]  /*12400*/  F2FP.F16.E4M3.UNPACK_B R48, R15 ;  /* 0x0000000fff30723e */ /* 0x000fe200020006ff */
[----:B------:R-:W-:Y:S01]  /*12410*/  FFMA.FTZ R37, R37, R47, R50 ;  /* 0x0000002f25257223 */ /* 0x000fe20000010032 */
[----:B------:R-:W-:Y:S01]  /*12420*/  F2FP.F16.E4M3.UNPACK_B R44, R3 ;  /* 0x00000003ff2c723e */ /* 0x000fe200020006ff */
[----:B------:R-:W-:Y:S02]  /*12430*/  HADD2.F32 R50, -RZ, R49.H1_H1 ;  /* 0x30000031ff327230 */ /* 0x000fe40000004100 */
[----:B------:R-:W-:Y:S02]  /*12440*/  HADD2.F32 R40, -RZ, R38.H1_H1 ;  /* 0x30000026ff287230 */ /* 0x000fe40000004100 */
[----:B------:R-:W-:-:S02]  /*12450*/  HADD2.F32 R49, -RZ, R48.H0_H0 ;  /* 0x20000030ff317230 */ /* 0x000fc40000004100 */
[C---:B------:R-:W-:Y:S01]  /*12460*/  FMUL.FTZ R51, R39.reuse, R50 ;  /* 0x0000003227337220 */ /* 0x040fe20000410000 */
[----:B------:R-:W-:Y:S02]  /*12470*/  HADD2.F32 R38, -RZ, R43.H0_H0 ;  /* 0x2000002bff267230 */ /* 0x000fe40000004100 */
[----:B------:R-:W-:Y:S02]  /*12480*/  HADD2.F32 R46, -RZ, R44.H0_H0 ;  /* 0x2000002cff2e7230 */ /* 0x000fe40000004100 */
[----:B------:R-:W-:Y:S02]  /*12490*/  HADD2.F32 R47, -RZ, R41.H1_H1 ;  /* 0x30000029ff2f7230 */ /* 0x000fe40000004100 */
[C---:B------:R-:W-:Y:S01]  /*124a0*/  FMUL.FTZ R52, R38.reuse, R49 ;  /* 0x0000003126347220 */ /* 0x040fe20000410000 */
[----:B------:R-:W-:Y:S02]  /*124b0*/  HADD2.F32 R41, -RZ, R42.H0_H0 ;  /* 0x2000002aff297230 */ /* 0x000fe40000004100 */
[----:B------:R-:W-:Y:S01]  /*124c0*/  FMUL.FTZ R54, R38, R46 ;  /* 0x0000002e26367220 */ /* 0x000fe20000410000 */
[-C--:B------:R-:W-:Y:S01]  /*124d0*/  FMUL.FTZ R39, R39, R47.reuse ;  /* 0x0000002f27277220 */ /* 0x080fe20000410000 */
[C---:B------:R-:W-:Y:S01]  /*124e0*/  FFMA.FTZ R38, R40.reuse, R47, -R51 ;  /* 0x0000002f28267223 */ /* 0x040fe20000010833 */
[----:B------:R-:W-:Y:S01]  /*124f0*/  HADD2.F32 R51, -RZ, R48.H1_H1 ;  /* 0x30000030ff337230 */ /* 0x000fe20000004100 */
[----:B------:R-:W-:Y:S01]  /*12500*/  F2FP.F16.E4M3.UNPACK_B R48, R12.H1 ;  /* 0x0000000cff30723e */ /* 0x000fe200030006ff */
[----:B------:R-:W-:Y:S01]  /*12510*/  FFMA.FTZ R40, R40, R50, R39 ;  /* 0x0000003228287223 */ /* 0x000fe20000010027 */
[C---:B------:R-:W-:Y:S01]  /*12520*/  FFMA.FTZ R39, R41.reuse, R46, -R52 ;  /* 0x0000002e29277223 */ /* 0x040fe20000010834 */
[----:B------:R-:W-:Y:S01]  /*12530*/  FFMA.FTZ R41, R41, R49, R54 ;  /* 0x0000003129297223 */ /* 0x000fe20000010036 */
[----:B------:R-:W-:Y:S01]  /*12540*/  F2FP.F16.E4M3.UNPACK_B R50, R20.H1 ;  /* 0x00000014ff32723e */ /* 0x000fe200030006ff */
[----:B------:R-:W-:Y:S01]  /*12550*/  HADD2.F32 R47, -RZ, R44.H1_H1 ;  /* 0x3000002cff2f7230 */ /* 0x000fe20000004100 */
[----:B------:R-:W-:Y:S01]  /*12560*/  F2FP.SATFINITE.E4M3.F32.PACK_AB_MERGE_C R37, R40, R37, RZ ;  /* 0x000000252825723e */ /* 0x000fe200048070ff */
[----:B------:R-:W-:-:S02]  /*12570*/  HADD2.F32 R46, -RZ, R45.H0_H0 ;  /* 0x2000002dff2e7230 */ /* 0x000fc40000004100 */
[----:B------:R-:W-:Y:S02]  /*12580*/  HADD2.F32 R49, -RZ, R48.H0_H0 ;  /* 0x20000030ff317230 */ /* 0x000fe40000004100 */
[----:B------:R-:W-:Y:S02]  /*12590*/  HADD2.F32 R44, -RZ, R42.H1_H1 ;  /* 0x3000002aff2c7230 */ /* 0x000fe40000004100 */
[----:B------:R-:W-:Y:S02]  /*125a0*/  HADD2.F32 R42, -RZ, R43.H1_H1 ;  /* 0x3000002bff2a7230 */ /* 0x000fe40000004100 */
[----:B------:R-:W-:Y:S01]  /*125b0*/  FMUL.FTZ R55, R46, R49 ;  /* 0x000000312e377220 */ /* 0x000fe20000410000 */
[----:B------:R-:W-:Y:S02]  /*125c0*/  HADD2.F32 R52, -RZ, R50.H0_H0 ;  /* 0x20000032ff347230 */ /* 0x000fe40000004100 */
[----:B------:R-:W-:Y:S02]  /*125d0*/  HADD2.F32 R43, -RZ, R33.H0_H0 ;  /* 0x20000021ff2b7230 */ /* 0x000fe40000004100 */
[C---:B------:R-:W-:Y:S01]  /*125e0*/  FMUL.FTZ R53, R42.reuse, R51 ;  /* 0x000000332a357220 */ /* 0x040fe20000410000 */
[----:B------:R-:W-:Y:S01]  /*125f0*/  FMUL.FTZ R54, R42, R47 ;  /* 0x0000002f2a367220 */ /* 0x000fe20000410000 */
[----:B------:R-:W-:Y:S01]  /*12600*/  FMUL.FTZ R56, R46, R52 ;  /* 0x000000342e387220 */ /* 0x000fe20000410000 */
[----:B------:R-:W-:-:S02]  /*12610*/  HADD2.F32 R45, -RZ, R45.H1_H1 ;  /* 0x3000002dff2d7230 */ /* 0x000fc40000004100 */
[----:B------:R-:W-:Y:S01]  /*12620*/  FFMA.FTZ R55, R43, R52, R55 ;  /* 0x000000342b377223 */ /* 0x000fe20000010037 */
[----:B------:R-:W-:Y:S02]  /*12630*/  HADD2.F32 R52, -RZ, R50.H1_H1 ;  /* 0x30000032ff347230 */ /* 0x000fe40000004100 */
[C---:B------:R-:W-:Y:S01]  /*12640*/  FFMA.FTZ R42, R44.reuse, R47, -R53 ;  /* 0x0000002f2c2a7223 */ /* 0x040fe20000010835 */
[----:B------:R-:W-:Y:S01]  /*12650*/  HADD2.F32 R48, -RZ, R48.H1_H1 ;  /* 0x30000030ff307230 */ /* 0x000fe20000004100 */
[----:B------:R-:W-:Y:S01]  /*12660*/  F2FP.F16.E4M3.UNPACK_B R47, R20 ;  /* 0x00000014ff2f723e */ /* 0x000fe200020006ff */
[----:B------:R-:W-:Y:S01]  /*12670*/  FFMA.FTZ R44, R44, R51, R54 ;  /* 0x000000332c2c7223 */ /* 0x000fe20000010036 */
[----:B------:R-:W-:Y:S01]  /*12680*/  HADD2.F32 R33, -RZ, R33.H1_H1 ;  /* 0x30000021ff217230 */ /* 0x000fe20000004100 */
[----:B------:R-:W-:Y:S01]  /*12690*/  F2FP.F16.E4M3.UNPACK_B R46, R12 ;  /* 0x0000000cff2e723e */ /* 0x000fe200020006ff */
[----:B------:R-:W-:Y:S01]  /*126a0*/  FMUL.FTZ R54, R45, R52 ;  /* 0x000000342d367220 */ /* 0x000fe20000410000 */
[----:B------:R-:W-:Y:S01]  /*126b0*/  FFMA.FTZ R56, R43, R49, -R56 ;  /* 0x000000312b387223 */ /* 0x000fe20000010838 */
[----:B------:R-:W-:Y:S01]  /*126c0*/  FMUL.FTZ R45, R45, R48 ;  /* 0x000000302d2d7220 */ /* 0x000fe20000410000 */
[----:B------:R-:W-:-:S02]  /*126d0*/  HADD2.F32 R50, -RZ, R47.H0_H0 ;  /* 0x2000002fff327230 */ /* 0x000fc40000004100 */
[C---:B------:R-:W-:Y:S01]  /*126e0*/  FFMA.FTZ R51, R33.reuse, R48, -R54 ;  /* 0x0000003021337223 */ /* 0x040fe20000010836 */
[----:B------:R-:W-:Y:S02]  /*126f0*/  HADD2.F32 R43, -RZ, R30.H0_H0 ;  /* 0x2000001eff2b7230 */ /* 0x000fe40000004100 */
[----:B------:R-:W-:Y:S01]  /*12700*/  FFMA.FTZ R58, R33, R52, R45 ;  /* 0x00000034213a7223 */ /* 0x000fe2000001002d */
[----:B------:R-:W-:Y:S01]  /*12710*/  HADD2.F32 R48, -RZ, R46.H0_H0 ;  /* 0x2000002eff307230 */ /* 0x000fe20000004100 */
[----:B------:R-:W-:Y:S01]  /*12720*/  F2FP.F16.E4M3.UNPACK_B R45, R21.H1 ;  /* 0x00000015ff2d723e */ /* 0x000fe200030006ff */
[----:B------:R-:W-:Y:S02]  /*12730*/  HADD2.F32 R33, -RZ, R29.H0_H0 ;  /* 0x2000001dff217230 */ /* 0x000fe40000004100 */
[C---:B------:R-:W-:Y:S01]  /*12740*/  FMUL.FTZ R52, R43.reuse, R50 ;  /* 0x000000322b347220 */ /* 0x040fe20000410000 */
[----:B------:R-:W-:Y:S02]  /*12750*/  HADD2.F32 R47, -RZ, R47.H1_H1 ;  /* 0x3000002fff2f7230 */ /* 0x000fe40000004100 */
[----:B------:R-:W-:Y:S01]  /*12760*/  FMUL.FTZ R54, R43, R48 ;  /* 0x000000302b367220 */ /* 0x000fe20000410000 */
[----:B------:R-:W-:-:S02]  /*12770*/  HADD2.F32 R30, -RZ, R30.H1_H1 ;  /* 0x3000001eff1e7230 */ /* 0x000fc40000004100 */
[C---:B------:R-:W-:Y:S01]  /*12780*/  FFMA.FTZ R52, R33.reuse, R48, -R52 ;  /* 0x0000003021347223 */ /* 0x040fe20000010834 */
[----:B------:R-:W-:Y:S02]  /*12790*/  HADD2.F32 R46, -RZ, R46.H1_H1 ;  /* 0x3000002eff2e7230 */ /* 0x000fe40000004100 */
[----:B------:R-:W-:Y:S01]  /*127a0*/  FFMA.FTZ R54, R33, R50, R54 ;  /* 0x0000003221367223 */ /* 0x000fe20000010036 */
[----:B------:R-:W-:Y:S02]  /*127b0*/  HADD2.F32 R29, -RZ, R29.H1_H1 ;  /* 0x3000001dff1d7230 */ /* 0x000fe40000004100 */
[C---:B------:R-:W-:Y:S01]  /*127c0*/  FMUL.FTZ R48, R30.reuse, R47 ;  /* 0x0000002f1e307220 */ /* 0x040fe20000410000 */
[----:B------:R-:W-:Y:S01]  /*127d0*/  F2FP.F16.E4M3.UNPACK_B R33, R13.H1 ;  /* 0x0000000dff21723e */ /* 0x000fe200030006ff */
[-C--:B------:R-:W-:Y:S01]  /*127e0*/  FMUL.FTZ R50, R30, R46.reuse ;  /* 0x0000002e1e327220 */ /* 0x080fe20000410000 */
[----:B------:R-:W-:Y:S02]  /*127f0*/  HADD2.F32 R30, -RZ, R11.H0_H0 ;  /* 0x2000000bff1e7230 */ /* 0x000fe40000004100 */
[----:B------:R-:W-:Y:S01]  /*12800*/  FFMA.FTZ R49, R29, R46, -R48 ;  /* 0x0000002e1d317223 */ /* 0x000fe20000010830 */
[----:B------:R-:W-:-:S02]  /*12810*/  HADD2.F32 R46, -RZ, R45.H0_H0 ;  /* 0x2000002dff2e7230 */ /* 0x000fc40000004100 */
[----:B------:R-:W-:Y:S01]  /*12820*/  FFMA.FTZ R47, R29, R47, R50 ;  /* 0x0000002f1d2f7223 */ /* 0x000fe20000010032 */
[----:B------:R-:W-:Y:S02]  /*12830*/  HADD2.F32 R43, -RZ, R33.H0_H0 ;  /* 0x20000021ff2b7230 */ /* 0x000fe40000004100 */
[--C-:B------:R-:W-:Y:S02]  /*12840*/  HADD2.F32 R29, -RZ, R26.reuse.H0_H0 ;  /* 0x2000001aff1d7230 */ /* 0x100fe40000004100 */
[C---:B------:R-:W-:Y:S01]  /*12850*/  FMUL.FTZ R48, R30.reuse, R46 ;  /* 0x0000002e1e307220 */ /* 0x040fe20000410000 */
[----:B------:R-:W-:Y:S02]  /*12860*/  HADD2.F32 R45, -RZ, R45.H1_H1 ;  /* 0x3000002dff2d7230 */ /* 0x000fe40000004100 */
[-C--:B------:R-:W-:Y:S01]  /*12870*/  FMUL.FTZ R50, R30, R43.reuse ;  /* 0x0000002b1e327220 */ /* 0x080fe20000410000 */
[----:B------:R-:W-:Y:S02]  /*12880*/  HADD2.F32 R11, -RZ, R11.H1_H1 ;  /* 0x3000000bff0b7230 */ /* 0x000fe40000004100 */
[----:B------:R-:W-:Y:S01]  /*12890*/  FFMA.FTZ R48, R29, R43, -R48 ;  /* 0x0000002b1d307223 */ /* 0x000fe20000010830 */
[----:B------:R-:W-:Y:S01]  /*128a0*/  HADD2.F32 R33, -RZ, R33.H1_H1 ;  /* 0x30000021ff217230 */ /* 0x000fe20000004100 */
[----:B------:R-:W-:Y:S01]  /*128b0*/  F2FP.F16.E4M3.UNPACK_B R30, R13 ;  /* 0x0000000dff1e723e */ /* 0x000fe200020006ff */
[----:B------:R-:W-:-:S02]  /*128c0*/  HADD2.F32 R26, -RZ, R26.H1_H1 ;  /* 0x3000001aff1a7230 */ /* 0x000fc40000004100 */
[C---:B------:R-:W-:Y:S01]  /*128d0*/  FMUL.FTZ R53, R11.reuse, R45 ;  /* 0x0000002d0b357220 */ /* 0x040fe20000410000 */
[----:B------:R-:W-:Y:S01]  /*128e0*/  F2FP.F16.E4M3.UNPACK_B R43, R21 ;  /* 0x00000015ff2b723e */ /* 0x000fe200020006ff */
[-C--:B------:R-:W-:Y:S01]  /*128f0*/  FMUL.FTZ R60, R11, R33.reuse ;  /* 0x000000210b3c7220 */ /* 0x080fe20000410000 */
[----:B------:R-:W-:Y:S01]  /*12900*/  FFMA.FTZ R50, R29, R46, R50 ;  /* 0x0000002e1d327223 */ /* 0x000fe20000010032 */
[C---:B------:R-:W-:Y:S01]  /*12910*/  FFMA.FTZ R57, R26.reuse, R33, -R53 ;  /* 0x000000211a397223 */ /* 0x040fe20000010835 */
[--C-:B------:R-:W-:Y:S02]  /*12920*/  HADD2.F32 R29, -RZ, R30.reuse.H0_H0 ;  /* 0x2000001eff1d7230 */ /* 0x100fe40000004100 */
[----:B------:R-:W-:Y:S01]  /*12930*/  FFMA.FTZ R59, R26, R45, R60 ;  /* 0x0000002d1a3b7223 */ /* 0x000fe2000001003c */
[----:B------:R-:W-:Y:S02]  /*12940*/  HADD2.F32 R33, -RZ, R30.H1_H1 ;  /* 0x3000001eff217230 */ /* 0x000fe40000004100 */
[----:B------:R-:W-:-:S02]  /*12950*/  HADD2.F32 R30, -RZ, R43.H0_H0 ;  /* 0x2000002bff1e7230 */ /* 0x000fc40000004100 */
[----:B------:R-:W-:Y:S01]  /*12960*/  HADD2.F32 R43, -RZ, R43.H1_H1 ;  /* 0x3000002bff2b7230 */ /* 0x000fe20000004100 */
[----:B------:R-:W-:Y:S01]  /*12970*/  F2FP.SATFINITE.E4M3.F32.PACK_AB_MERGE_C R50, R59, R50, RZ ;  /* 0x000000323b32723e */ /* 0x000fe200048070ff */
[--C-:B------:R-:W-:Y:S02]  /*12980*/  HADD2.F32 R26, -RZ, R6.reuse.H1_H1 ;  /* 0x30000006ff1a7230 */ /* 0x100fe40000004100 */
[----:B------:R-:W-:Y:S02]  /*12990*/  HADD2.F32 R11, -RZ, R6.H0_H0 ;  /* 0x20000006ff0b7230 */ /* 0x000fe40000004100 */
[--C-:B------:R-:W-:Y:S02]  /*129a0*/  HADD2.F32 R6, -RZ, R4.reuse.H0_H0 ;  /* 0x20000004ff067230 */ /* 0x100fe40000004100 */
[C---:B------:R-:W-:Y:S01]  /*129b0*/  FMUL.FTZ R53, R26.reuse, R43 ;  /* 0x0000002b1a357220 */ /* 0x040fe20000410000 */
[----:B------:R-:W-:Y:S02]  /*129c0*/  HADD2.F32 R4, -RZ, R4.H1_H1 ;  /* 0x30000004ff047230 */ /* 0x000fe40000004100 */
[----:B------:R-:W-:Y:S01]  /*129d0*/  FMUL.FTZ R46, R26, R33 ;  /* 0x000000211a2e7220 */ /* 0x000fe20000410000 */
[CC--:B------:R-:W-:Y:S01]  /*129e0*/  FMUL.FTZ R45, R11.reuse, R30.reuse ;  /* 0x0000001e0b2d7220 */ /* 0x0c0fe20000410000 */
[----:B------:R-:W-:Y:S01]  /*129f0*/  FMUL.FTZ R11, R11, R29 ;  /* 0x0000001d0b0b7220 */ /* 0x000fe20000410000 */
[C---:B------:R-:W-:Y:S01]  /*12a00*/  FFMA.FTZ R26, R4.reuse, R33, -R53 ;  /* 0x00000021041a7223 */ /* 0x040fe20000010835 */
[----:B------:R-:W-:Y:S01]  /*12a10*/  FFMA.FTZ R46, R4, R43, R46 ;  /* 0x0000002b042e7223 */ /* 0x000fe2000001002e */
[----:B------:R-:W-:Y:S01]  /*12a20*/  F2FP.SATFINITE.E4M3.F32.PACK_AB_MERGE_C R4, R8, R5, RZ ;  /* 0x000000050804723e */ /* 0x000fe200048070ff */
[C---:B------:R-:W-:Y:S01]  /*12a30*/  FFMA.FTZ R45, R6.reuse, R29, -R45 ;  /* 0x0000001d062d7223 */ /* 0x040fe2000001082d */
[----:B------:R-:W-:Y:S01]  /*12a40*/  FFMA.FTZ R11, R6, R30, R11 ;  /* 0x0000001e060b7223 */ /* 0x000fe2000001000b */
[----:B------:R-:W-:-:S02]  /*12a50*/  F2FP.SATFINITE.E4M3.F32.PACK_AB_MERGE_C R8, R10, R7, RZ ;  /* 0x000000070a08723e */ /* 0x000fc400048070ff */
[----:B------:R-:W-:Y:S02]  /*12a60*/  F2FP.SATFINITE.E4M3.F32.PACK_AB_MERGE_C R5, R38, R35, RZ ;  /* 0x000000232605723e */ /* 0x000fe400048070ff */
[----:B------:R-:W-:Y:S02]  /*12a70*/  F2FP.SATFINITE.E4M3.F32.PACK_AB_MERGE_C R6, R51, R56, RZ ;  /* 0x000000383306723e */ /* 0x000fe400048070ff */
[----:B------:R-:W-:Y:S02]  /*12a80*/  F2FP.SATFINITE.E4M3.F32.PACK_AB_MERGE_C R7, R57, R48, RZ ;  /* 0x000000303907723e */ /* 0x000fe400048070ff */
[----:B------:R-:W-:Y:S02]  /*12a90*/  F2FP.SATFINITE.E4M3.F32.PACK_AB_MERGE_C R10, R58, R55, RZ ;  /* 0x000000373a0a723e */ /* 0x000fe400048070ff */
[----:B------:R-:W-:Y:S02]  /*12aa0*/  F2FP.SATFINITE.E4M3.F32.PACK_AB_MERGE_C R4, R34, R9, R4 ;  /* 0x000000092204723e */ /* 0x000fe40004807004 */
[----:B------:R-:W-:-:S02]  /*12ab0*/  F2FP.SATFINITE.E4M3.F32.PACK_AB_MERGE_C R5, R42, R39, R5 ;  /* 0x000000272a05723e */ /* 0x000fc40004807005 */
[----:B------:R-:W-:Y:S02]  /*12ac0*/  F2FP.SATFINITE.E4M3.F32.PACK_AB_MERGE_C R6, R49, R52, R6 ;  /* 0x000000343106723e */ /* 0x000fe40004807006 */
[----:B------:R-:W-:Y:S02]  /*12ad0*/  F2FP.SATFINITE.E4M3.F32.PACK_AB_MERGE_C R7, R26, R45, R7 ;  /* 0x0000002d1a07723e */ /* 0x000fe40004807007 */
[----:B------:R-:W-:Y:S02]  /*12ae0*/  F2FP.SATFINITE.E4M3.F32.PACK_AB_MERGE_C R8, R36, R31, R8 ;  /* 0x0000001f2408723e */ /* 0x000fe40004807008 */
[----:B------:R-:W-:Y:S01]  /*12af0*/  F2FP.SATFINITE.E4M3.F32.PACK_AB_MERGE_C R9, R44, R41, R37 ;  /* 0x000000292c09723e */ /* 0x000fe20004807025 */
[----:B------:R1:W-:Y:S01]  /*12b00*/  STS.128 [R61+0x20400], R4 ;  /* 0x020400043d007388 */ /* 0x0003e20000000c00 */
[----:B------:R-:W-:Y:S02]  /*12b10*/  F2FP.SATFINITE.E4M3.F32.PACK_AB_MERGE_C R10, R47, R54, R10 ;  /* 0x000000362f0a723e */ /* 0x000fe4000480700a */
[----:B------:R-:W-:-:S05]  /*12b20*/  F2FP.SATFINITE.E4M3.F32.PACK_AB_MERGE_C R11, R46, R11, R50 ;  /* 0x0000000b2e0b723e */ /* 0x000fca0004807032 */
[----:B------:R1:W-:Y:S02]  /*12b30*/  STS.128 [R24+0x20400], R8 ;  /* 0x0204000818007388 */ /* 0x0003e40000000c00 */
.L_x_477:
[----:B------:R-:W-:Y:S05]  /*12b40*/  BSYNC B1 ;  /* 0x0000000000017941 */ /* 0x000fea0003800000 */
.L_x_476:
[----:B------:R-:W-:Y:S04]  /*12b50*/  BSSY B1, `(.L_x_478) ;  /* 0x00000cc000017945 */ /* 0x000fe80003800000 */
[----:B------:R-:W-:Y:S05]  /*12b60*/  @P2 BRA `(.L_x_479) ;  /* 0x0000000c00282947 */ /* 0x000fea0003800000 */
[----:B-1----:R-:W2:Y:S04]  /*12b70*/  LDL R6, [R1+0x5c] ;  /* 0x00005c0001067983 */ /* 0x002ea80000100800 */
[----:B------:R-:W3:Y:S01]  /*12b80*/  LDL R61, [R1+0x198] ;  /* 0x00019800013d7983 */ /* 0x000ee20000100800 */
[----:B------:R-:W-:Y:S01]  /*12b90*/  LEA.HI R4, R32, R28, RZ, 0x3 ;  /* 0x0000001c20047211 */ /* 0x000fe200078f18ff */
[C---:B------:R-:W-:Y:S01]  /*12ba0*/  VIADD R8, R23.reuse, 0x20 ;  /* 0x0000002017087836 */ /* 0x040fe20000000000 */
[----:B------:R-:W-:Y:S01]  /*12bb0*/  F2FP.F16.E4M3.UNPACK_B R42, R14.H1 ;  /* 0x0000000eff2a723e */ /* 0x000fe200030006ff */
[----:B------:R-:W-:Y:S01]  /*12bc0*/  VIADD R9, R23, 0x20 ;  /* 0x0000002017097836 */ /* 0x000fe20000000000 */
[----:B------:R-:W-:Y:S01]  /*12bd0*/  LOP3.LUT R5, R4, 0xfffffff8, RZ, 0xc0, !PT ;  /* 0xfffffff804057812 */ /* 0x000fe200078ec0ff */
[----:B------:R-:W-:Y:S01]  /*12be0*/  IMAD.SHL.U32 R8, R8, 0x80, RZ ;  /* 0x0000008008087824 */ /* 0x000fe200078e00ff */
[----:B------:R-:W-:Y:S01]  /*12bf0*/  F2FP.F16.E4M3.UNPACK_B R39, R0.H1 ;  /* 0x00000000ff27723e */ /* 0x000fe200030006ff */
[----:B------:R-:W-:Y:S01]  /*12c00*/  IMAD.SHL.U32 R9, R9, 0x80, RZ ;  /* 0x0000008009097824 */ /* 0x000fe200078e00ff */
[----:B------:R-:W-:Y:S01]  /*12c10*/  F2FP.F16.E4M3.UNPACK_B R48, R14 ;  /* 0x0000000eff30723e */ /* 0x000fe200020006ff */
[----:B------:R-:W-:Y:S01]  /*12c20*/  IMAD.IADD R4, R28, 0x1, -R5 ;  /* 0x000000011c047824 */ /* 0x000fe200078e0a05 */
[----:B------:R-:W-:Y:S01]  /*12c30*/  LOP3.LUT R8, R8, 0x380, RZ, 0xc0, !PT ;  /* 0x0000038008087812 */ /* 0x000fe200078ec0ff */
[--C-:B------:R-:W-:Y:S01]  /*12c40*/  HADD2.F32 R47, -RZ, R42.reuse.H0_H0 ;  /* 0x2000002aff2f7230 */ /* 0x100fe20000004100 */
[----:B------:R-:W-:Y:S01]  /*12c50*/  LOP3.LUT R9, R9, 0x380, RZ, 0xc0, !PT ;  /* 0x0000038009097812 */ /* 0x000fe200078ec0ff */
[----:B------:R-:W-:Y:S01]  /*12c60*/  HADD2.F32 R43, -RZ, R39.H0_H0 ;  /* 0x20000027ff2b7230 */ /* 0x000fe20000004100 */
[----:B------:R-:W-:Y:S01]  /*12c70*/  LEA.HI R4, R27, R4, RZ, 0x1c ;  /* 0x000000041b047211 */ /* 0x000fe200078fe0ff */
[----:B------:R-:W-:Y:S01]  /*12c80*/  HADD2.F32 R52, -RZ, R42.H1_H1 ;  /* 0x3000002aff347230 */ /* 0x000fe20000004100 */
[----:B------:R-:W-:Y:S01]  /*12c90*/  SHF.R.U32.HI R8, RZ, 0x3, R8 ;  /* 0x00000003ff087819 */ /* 0x000fe20000011608 */
[--C-:B------:R-:W-:Y:S01]  /*12ca0*/  HADD2.F32 R50, -RZ, R48.reuse.H0_H0 ;  /* 0x20000030ff327230 */ /* 0x100fe20000004100 */
[----:B------:R-:W-:Y:S01]  /*12cb0*/  SHF.R.S32.HI R7, RZ, 0x1f, R4 ;  /* 0x0000001fff077819 */ /* 0x000fe20000011404 */
[----:B------:R-:W-:Y:S01]  /*12cc0*/  HADD2.F32 R49, -RZ, R48.H1_H1 ;  /* 0x30000030ff317230 */ /* 0x000fe20000004100 */
[----:B------:R-:W-:-:S02]  /*12cd0*/  SHF.L.U32 R5, R4, 0x4, RZ ;  /* 0x0000000404057819 */ /* 0x000fc400000006ff */
[----:B------:R-:W-:Y:S02]  /*12ce0*/  LEA.HI R7, R7, R4, RZ, 0x3 ;  /* 0x0000000407077211 */ /* 0x000fe400078f18ff */
[----:B------:R-:W-:Y:S02]  /*12cf0*/  LOP3.LUT R4, R9, 0x70, R5, 0xf8, !PT ;  /* 0x0000007009047812 */ /* 0x000fe400078ef805 */
[----:B------:R-:W-:Y:S02]  /*12d00*/  SHF.L.U32 R7, R7, 0xb, RZ ;  /* 0x0000000b07077819 */ /* 0x000fe400000006ff */
[----:B------:R-:W-:Y:S02]  /*12d10*/  LOP3.LUT R4, R4, R8, RZ, 0x3c, !PT ;  /* 0x0000000804047212 */ /* 0x000fe400078e3cff */
[----:B------:R-:W-:Y:S02]  /*12d20*/  LOP3.LUT R7, R7, 0xffffc000, RZ, 0xc0, !PT ;  /* 0xffffc00007077812 */ /* 0x000fe400078ec0ff */
[----:B------:R-:W-:-:S02]  /*12d30*/  F2FP.F16.E4M3.UNPACK_B R42, R0 ;  /* 0x00000000ff2a723e */ /* 0x000fc400020006ff */
[----:B------:R-:W-:Y:S02]  /*12d40*/  F2FP.F16.E4M3.UNPACK_B R51, R15.H1 ;  /* 0x0000000fff33723e */ /* 0x000fe400030006ff */
[----:B------:R-:W-:Y:S01]  /*12d50*/  F2FP.F16.E4M3.UNPACK_B R55, R20.H1 ;  /* 0x00000014ff37723e */ /* 0x000fe200030006ff */
[----:B------:R-:W-:Y:S02]  /*12d60*/  HADD2.F32 R46, -RZ, R42.H0_H0 ;  /* 0x2000002aff2e7230 */ /* 0x000fe40000004100 */
[--C-:B------:R-:W-:Y:S02]  /*12d70*/  HADD2.F32 R53, -RZ, R51.reuse.H0_H0 ;  /* 0x20000033ff357230 */ /* 0x100fe40000004100 */
[----:B------:R-:W-:Y:S01]  /*12d80*/  HADD2.F32 R56, -RZ, R51.H1_H1 ;  /* 0x30000033ff387230 */ /* 0x000fe20000004100 */
[----:B--2---:R-:W-:Y:S02]  /*12d90*/  IADD3 R9, R4, R7, R6 ;  /* 0x0000000704097210 */ /* 0x004fe40007ffe006 */
[----:B---3--:R-:W1:Y:S03]  /*12da0*/  LDS.128 R4, [R61+0x20400] ;  /* 0x020400003d047984 */ /* 0x008e660000000c00 */
[----:B------:R-:W-:-:S05]  /*12db0*/  IMAD.IADD R24, R22, 0x1, R9 ;  /* 0x0000000116187824 */ /* 0x000fca00078e0209 */
[----:B------:R-:W2:Y:S01]  /*12dc0*/  LDS.128 R8, [R24+0x20400] ;  /* 0x0204000018087984 */ /* 0x000ea20000000c00 */
[-C--:B-1----:R-:W-:Y:S02]  /*12dd0*/  F2FP.F16.E4M3.UNPACK_B R33, R6.reuse ;  /* 0x00000006ff21723e */ /* 0x082fe400020006ff */
[----:B------:R-:W-:Y:S02]  /*12de0*/  F2FP.F16.E4M3.UNPACK_B R40, R6.H1 ;  /* 0x00000006ff28723e */ /* 0x000fe400030006ff */
[-C--:B------:R-:W-:Y:S02]  /*12df0*/  F2FP.F16.E4M3.UNPACK_B R6, R7.reuse ;  /* 0x00000007ff06723e */ /* 0x080fe400020006ff */
[----:B------:R-:W-:Y:S02]  /*12e00*/  F2FP.F16.E4M3.UNPACK_B R29, R7.H1 ;  /* 0x00000007ff1d723e */ /* 0x000fe400030006ff */
[----:B--2---:R-:W-:Y:S02]  /*12e10*/  F2FP.F16.E4M3.UNPACK_B R7, R8.H1 ;  /* 0x00000008ff07723e */ /* 0x004fe400030006ff */
[----:B------:R-:W-:-:S02]  /*12e20*/  F2FP.F16.E4M3.UNPACK_B R30, R4 ;  /* 0x00000004ff1e723e */ /* 0x000fc400020006ff */
[----:B------:R-:W-:Y:S01]  /*12e30*/  F2FP.F16.E4M3.UNPACK_B R34, R4.H1 ;  /* 0x00000004ff22723e */ /* 0x000fe200030006ff */
[--C-:B------:R-:W-:Y:S01]  /*12e40*/  HADD2.F32 R4, -RZ, R7.reuse.H0_H0 ;  /* 0x20000007ff047230 */ /* 0x100fe20000004100 */
[-C--:B------:R-:W-:Y:S02]  /*12e50*/  F2FP.F16.E4M3.UNPACK_B R41, R5.reuse ;  /* 0x00000005ff29723e */ /* 0x080fe400020006ff */
[----:B------:R-:W-:Y:S01]  /*12e60*/  F2FP.F16.E4M3.UNPACK_B R36, R5.H1 ;  /* 0x00000005ff24723e */ /* 0x000fe200030006ff */
[--C-:B------:R-:W-:Y:S01]  /*12e70*/  HADD2.F32 R5, -RZ, R34.reuse.H0_H0 ;  /* 0x20000022ff057230 */ /* 0x100fe20000004100 */
[----:B------:R-:W-:Y:S01]  /*12e80*/  F2FP.F16.E4M3.UNPACK_B R35, R8 ;  /* 0x00000008ff23723e */ /* 0x000fe200020006ff */
[----:B------:R-:W-:Y:S01]  /*12e90*/  FMUL.FTZ R8, R47, R4 ;  /* 0x000000042f087220 */ /* 0x000fe20000410000 */
[-C--:B0-----:R-:W-:Y:S01]  /*12ea0*/  F2FP.F16.E4M3.UNPACK_B R37, R10.reuse ;  /* 0x0000000aff25723e */ /* 0x081fe200020006ff */
[----:B------:R-:W-:Y:S01]  /*12eb0*/  HADD2.F32 R34, -RZ, R34.H1_H1 ;  /* 0x30000022ff227230 */ /* 0x000fe20000004100 */
[----:B------:R-:W-:Y:S01]  /*12ec0*/  F2FP.F16.E4M3.UNPACK_B R45, R10.H1 ;  /* 0x0000000aff2d723e */ /* 0x000fe200030006ff */
[C---:B------:R-:W-:Y:S01]  /*12ed0*/  FMUL.FTZ R10, R43.reuse, R4 ;  /* 0x000000042b0a7220 */ /* 0x040fe20000410000 */
[----:B------:R-:W-:Y:S01]  /*12ee0*/  F2FP.F16.E4M3.UNPACK_B R44, R9 ;  /* 0x00000009ff2c723e */ /* 0x000fe200020006ff */
[----:B------:R-:W-:Y:S01]  /*12ef0*/  FFMA.FTZ R4, R43, R5, -R8 ;  /* 0x000000052b047223 */ /* 0x000fe20000010808 */
[----:B------:R-:W-:Y:S01]  /*12f00*/  F2FP.F16.E4M3.UNPACK_B R38, R9.H1 ;  /* 0x00000009ff26723e */ /* 0x000fe200030006ff */
[----:B------:R-:W-:-:S02]  /*12f10*/  HADD2.F32 R9, -RZ, R7.H1_H1 ;  /* 0x30000007ff097230 */ /* 0x000fc40000004100 */
[----:B------:R-:W-:Y:S01]  /*12f20*/  FFMA.FTZ R5, R47, R5, R10 ;  /* 0x000000052f057223 */ /* 0x000fe2000001000a */
[----:B------:R-:W-:Y:S01]  /*12f30*/  HADD2.F32 R7, -RZ, R35.H0_H0 ;  /* 0x20000023ff077230 */ /* 0x000fe20000004100 */
[-C--:B------:R-:W-:Y:S01]  /*12f40*/  F2FP.F16.E4M3.UNPACK_B R26, R11.reuse ;  /* 0x0000000bff1a723e */ /* 0x080fe200020006ff */
[----:B------:R-:W-:Y:S01]  /*12f50*/  HADD2.F32 R10, -RZ, R39.H1_H1 ;  /* 0x30000027ff0a7230 */ /* 0x000fe20000004100 */
[----:B------:R-:W-:Y:S01]  /*12f60*/  F2FP.F16.E4M3.UNPACK_B R31, R11.H1 ;  /* 0x0000000bff1f723e */ /* 0x000fe200030006ff */
[--C-:B------:R-:W-:Y:S02]  /*12f70*/  HADD2.F32 R8, -RZ, R30.reuse.H0_H0 ;  /* 0x2000001eff087230 */ /* 0x100fe40000004100 */
[----:B------:R-:W-:Y:S01]  /*12f80*/  FMUL.FTZ R43, R52, R9 ;  /* 0x00000009342b7220 */ /* 0x000fe20000410000 */
[----:B------:R-:W-:Y:S01]  /*12f90*/  FMUL.FTZ R11, R50, R7 ;  /* 0x00000007320b7220 */ /* 0x000fe20000410000 */
[----:B------:R-:W-:Y:S01]  /*12fa0*/  FMUL.FTZ R47, R10, R9 ;  /* 0x000000090a2f7220 */ /* 0x000fe20000410000 */
[----:B------:R-:W-:Y:S01]  /*12fb0*/  FMUL.FTZ R39, R46, R7 ;  /* 0x000000072e277220 */ /* 0x000fe20000410000 */
[----:B------:R-:W-:Y:S01]  /*12fc0*/  FFMA.FTZ R9, R10, R34, -R43 ;  /* 0x000000220a097223 */ /* 0x000fe2000001082b */
[----:B------:R-:W-:Y:S01]  /*12fd0*/  FFMA.FTZ R7, R46, R8, -R11 ;  /* 0x000000082e077223 */ /* 0x000fe2000001080b */
[----:B------:R-:W-:Y:S01]  /*12fe0*/  F2FP.F16.E4M3.UNPACK_B R43, R3.H1 ;  /* 0x00000003ff2b723e */ /* 0x000fe200030006ff */
[----:B------:R-:W-:-:S02]  /*12ff0*/  HADD2.F32 R11, -RZ, R30.H1_H1 ;  /* 0x3000001eff0b7230 */ /* 0x000fc40000004100 */
[----:B------:R-:W-:Y:S01]  /*13000*/  FFMA.FTZ R8, R50, R8, R39 ;  /* 0x0000000832087223 */ /* 0x000fe20000010027 */
[----:B------:R-:W-:Y:S02]  /*13010*/  HADD2.F32 R30, -RZ, R35.H1_H1 ;  /* 0x30000023ff1e7230 */ /* 0x000fe40000004100 */
[----:B------:R-:W-:Y:S01]  /*13020*/  FFMA.FTZ R10, R52, R34, R47 ;  /* 0x00000022340a7223 */ /* 0x000fe2000001002f */
[----:B------:R-:W-:Y:S01]  /*13030*/  HADD2.F32 R39, -RZ, R42.H1_H1 ;  /* 0x3000002aff277230 */ /* 0x000fe20000004100 */
[----:B------:R-:W-:Y:S01]  /*13040*/  F2FP.F16.E4M3.UNPACK_B R52, R15 ;  /* 0x0000000fff34723e */ /* 0x000fe200020006ff */
[----:B------:R-:W-:Y:S02]  /*13050*/  HADD2.F32 R34, -RZ, R38.H0_H0 ;  /* 0x20000026ff227230 */ /* 0x000fe40000004100 */
[-C--:B------:R-:W-:Y:S01]  /*13060*/  FMUL.FTZ R42, R49, R30.reuse ;  /* 0x0000001e312a7220 */ /* 0x080fe20000410000 */
[----:B------:R-:W-:Y:S02]  /*13070*/  HADD2.F32 R47, -RZ, R43.H0_H0 ;  /* 0x2000002bff2f7230 */ /* 0x000fe40000004100 */
[----:B------:R-:W-:Y:S01]  /*13080*/  FMUL.FTZ R46, R39, R30 ;  /* 0x0000001e272e7220 */ /* 0x000fe20000410000 */
[----:B------:R-:W-:-:S02]  /*13090*/  HADD2.F32 R35, -RZ, R36.H0_H0 ;  /* 0x20000024ff237230 */ /* 0x000fc40000004100 */
[-C--:B------:R-:W-:Y:S01]  /*130a0*/  FMUL.FTZ R48, R53, R34.reuse ;  /* 0x0000002235307220 */ /* 0x080fe20000410000 */
[-C--:B------:R-:W-:Y:S01]  /*130b0*/  FFMA.FTZ R30, R39, R11.reuse, -R42 ;  /* 0x0000000b271e7223 */ /* 0x080fe2000001082a */
[----:B------:R-:W-:Y:S01]  /*130c0*/  FMUL.FTZ R50, R47, R34 ;  /* 0x000000222f327220 */ /* 0x000fe20000410000 */
[----:B------:R-:W-:Y:S01]  /*130d0*/  FFMA.FTZ R11, R49, R11, R46 ;  /* 0x0000000b310b7223 */ /* 0x000fe2000001002e */
[----:B------:R-:W-:Y:S01]  /*130e0*/  FFMA.FTZ R34, R47, R35, -R48 ;  /* 0x000000232f227223 */ /* 0x000fe20000010830 */
[----:B------:R-:W-:Y:S01]  /*130f0*/  F2FP.F16.E4M3.UNPACK_B R46, R3 ;  /* 0x00000003ff2e723e */ /* 0x000fe200020006ff */
[----:B------:R-:W-:Y:S01]  /*13100*/  FFMA.FTZ R35, R53, R35, R50 ;  /* 0x0000002335237223 */ /* 0x000fe20000010032 */
[----:B------:R-:W-:Y:S01]  /*13110*/  HADD2.F32 R50, -RZ, R43.H1_H1 ;  /* 0x3000002bff327230 */ /* 0x000fe20000004100 */
[----:B------:R-:W-:Y:S01]  /*13120*/  F2FP.SATFINITE.E4M3.F32.PACK_AB_MERGE_C R4, R9, R4, RZ ;  /* 0x000000040904723e */ /* 0x000fe200048070ff */
[----:B------:R-:W-:Y:S01]  /*13130*/  HADD2.F32 R42, -RZ, R38.H1_H1 ;  /* 0x30000026ff2a7230 */ /* 0x000fe20000004100 */
[----:B------:R-:W-:Y:S01]  /*13140*/  F2FP.SATFINITE.E4M3.F32.PACK_AB_MERGE_C R10, R10, R5, RZ ;  /* 0x000000050a0a723e */ /* 0x000fe200048070ff */
[----:B------:R-:W-:Y:S01]  /*13150*/  HADD2.F32 R54, -RZ, R52.H0_H0 ;  /* 0x20000034ff367230 */ /* 0x000fe20000004100 */
[----:B------:R-:W-:Y:S01]  /*13160*/  F2FP.SATFINITE.E4M3.F32.PACK_AB_MERGE_C R4, R30, R7, R4 ;  /* 0x000000071e04723e */ /* 0x000fe20004807004 */
[----:B------:R-:W-:-:S02]  /*13170*/  HADD2.F32 R39, -RZ, R44.H0_H0 ;  /* 0x2000002cff277230 */ /* 0x000fc40000004100 */
[-C--:B------:R-:W-:Y:S01]  /*13180*/  FMUL.FTZ R49, R56, R42.reuse ;  /* 0x0000002a38317220 */ /* 0x080fe20000410000 */
[----:B------:R-:W-:Y:S02]  /*13190*/  HADD2.F32 R48, -RZ, R46.H0_H0 ;  /* 0x2000002eff307230 */ /* 0x000fe40000004100 */
[----:B------:R-:W-:Y:S01]  /*131a0*/  FMUL.FTZ R51, R50, R42 ;  /* 0x0000002a32337220 */ /* 0x000fe20000410000 */
[----:B------:R-:W-:Y:S02]  /*131b0*/  HADD2.F32 R36, -RZ, R36.H1_H1 ;  /* 0x30000024ff247230 */ /* 0x000fe40000004100 */
[-C--:B------:R-:W-:Y:S01]  /*131c0*/  FMUL.FTZ R43, R54, R39.reuse ;  /* 0x00000027362b7220 */ /* 0x080fe20000410000 */
[----:B------:R-:W-:Y:S02]  /*131d0*/  HADD2.F32 R38, -RZ, R41.H0_H0 ;  /* 0x20000029ff267230 */ /* 0x000fe40000004100 */
[----:B------:R-:W-:Y:S01]  /*131e0*/  FMUL.FTZ R47, R48, R39 ;  /* 0x00000027302f7220 */ /* 0x000fe20000410000 */
[----:B------:R-:W-:-:S02]  /*131f0*/  HADD2.F32 R53, -RZ, R52.H1_H1 ;  /* 0x30000034ff357230 */ /* 0x000fc40000004100 */
[-C--:B------:R-:W-:Y:S01]  /*13200*/  FFMA.FTZ R39, R50, R36.reuse, -R49 ;  /* 0x0000002432277223 */ /* 0x080fe20000010831 */
[----:B------:R-:W-:Y:S01]  /*13210*/  FFMA.FTZ R42, R56, R36, R51 ;  /* 0x00000024382a7223 */ /* 0x000fe20000010033 */
[----:B------:R-:W-:Y:S01]  /*13220*/  FFMA.FTZ R36, R48, R38, -R43 ;  /* 0x0000002630247223 */ /* 0x000fe2000001082b */
[----:B------:R-:W-:Y:S01]  /*13230*/  HADD2.F32 R43, -RZ, R41.H1_H1 ;  /* 0x30000029ff2b7230 */ /* 0x000fe20000004100 */
[----:B------:R-:W-:Y:S01]  /*13240*/  F2FP.F16.E4M3.UNPACK_B R52, R12.H1 ;  /* 0x0000000cff34723e */ /* 0x000fe200030006ff */
[----:B------:R-:W-:Y:S02]  /*13250*/  HADD2.F32 R41, -RZ, R44.H1_H1 ;  /* 0x3000002cff297230 */ /* 0x000fe40000004100 */
[----:B------:R-:W-:Y:S01]  /*13260*/  FFMA.FTZ R38, R54, R38, R47 ;  /* 0x0000002636267223 */ /* 0x000fe2000001002f */
[----:B------:R-:W-:Y:S01]  /*13270*/  HADD2.F32 R51, -RZ, R46.H1_H1 ;  /* 0x3000002eff337230 */ /* 0x000fe20000004100 */
[----:B------:R-:W-:Y:S01]  /*13280*/  F2FP.SATFINITE.E4M3.F32.PACK_AB_MERGE_C R5, R39, R34, RZ ;  /* 0x000000222705723e */ /* 0x000fe200048070ff */
[----:B------:R-:W-:-:S02]  /*13290*/  HADD2.F32 R56, -RZ, R55.H0_H0 ;  /* 0x20000037ff387230 */ /* 0x000fc40000004100 */
[-C--:B------:R-:W-:Y:S01]  /*132a0*/  FMUL.FTZ R48, R53, R41.reuse ;  /* 0x0000002935307220 */ /* 0x080fe20000410000 */
[----:B------:R-:W-:Y:S02]  /*132b0*/  HADD2.F32 R46, -RZ, R45.H0_H0 ;  /* 0x2000002dff2e7230 */ /* 0x000fe40000004100 */
[C---:B------:R-:W-:Y:S01]  /*132c0*/  FMUL.FTZ R50, R51.reuse, R41 ;  /* 0x0000002933327220 */ /* 0x040fe20000410000 */
[----:B------:R-:W-:Y:S02]  /*132d0*/  HADD2.F32 R54, -RZ, R52.H0_H0 ;  /* 0x20000034ff367230 */ /* 0x000fe40000004100 */
[----:B------:R-:W-:Y:S01]  /*132e0*/  FFMA.FTZ R41, R51, R43, -R48 ;  /* 0x0000002b33297223 */ /* 0x000fe20000010830 */
[----:B------:R-:W-:Y:S02]  /*132f0*/  HADD2.F32 R44, -RZ, R40.H0_H0 ;  /* 0x20000028ff2c7230 */ /* 0x000fe40000004100 */
[----:B------:R-:W-:Y:S01]  /*13300*/  FMUL.FTZ R47, R56, R46 ;  /* 0x0000002e382f7220 */ /* 0x000fe20000410000 */
[----:B------:R-:W-:-:S02]  /*13310*/  HADD2.F32 R48, -RZ, R55.H1_H1 ;  /* 0x30000037ff307230 */ /* 0x000fc40000004100 */
[----:B------:R-:W-:Y:S01]  /*13320*/  FFMA.FTZ R43, R53, R43, R50 ;  /* 0x0000002b352b7223 */ /* 0x000fe20000010032 */
[----:B------:R-:W-:Y:S02]  /*13330*/  HADD2.F32 R45, -RZ, R45.H1_H1 ;  /* 0x3000002dff2d7230 */ /* 0x000fe40000004100 */
[C---:B------:R-:W-:Y:S01]  /*13340*/  FMUL.FTZ R49, R54.reuse, R46 ;  /* 0x0000002e36317220 */ /* 0x040fe20000410000 */
[----:B------:R-:W-:Y:S01]  /*13350*/  HADD2.F32 R52, -RZ, R52.H1_H1 ;  /* 0x30000034ff347230 */ /* 0x000fe20000004100 */
[----:B------:R-:W-:Y:S01]  /*13360*/  F2FP.F16.E4M3.UNPACK_B R53, R20 ;  /* 0x00000014ff35723e */ /* 0x000fe200020006ff */
[-C--:B------:R-:W-:Y:S01]  /*13370*/  FFMA.FTZ R46, R54, R44.reuse, -R47 ;  /* 0x0000002c362e7223 */ /* 0x080fe2000001082f */
[----:B------:R-:W-:Y:S02]  /*13380*/  HADD2.F32 R40, -RZ, R40.H1_H1 ;  /* 0x30000028ff287230 */ /* 0x000fe40000004100 */
[-C--:B------:R-:W-:Y:S01]  /*13390*/  FMUL.FTZ R47, R48, R45.reuse ;  /* 0x0000002d302f7220 */ /* 0x080fe20000410000 */
[----:B------:R-:W-:Y:S01]  /*133a0*/  FFMA.FTZ R49, R56, R44, R49 ;  /* 0x0000002c38317223 */ /* 0x000fe20000010031 */
[----:B------:R-:W-:Y:S01]  /*133b0*/  F2FP.F16.E4M3.UNPACK_B R50, R12 ;  /* 0x0000000cff32723e */ /* 0x000fe200020006ff */
[----:B------:R-:W-:Y:S01]  /*133c0*/  FMUL.FTZ R45, R52, R45 ;  /* 0x0000002d342d7220 */ /* 0x000fe20000410000 */
[----:B------:R-:W-:-:S02]  /*133d0*/  HADD2.F32 R54, -RZ, R53.H0_H0 ;  /* 0x20000035ff367230 */ /* 0x000fc40000004100 */
[-C--:B------:R-:W-:Y:S01]  /*133e0*/  FFMA.FTZ R51, R52, R40.reuse, -R47 ;  /* 0x0000002834337223 */ /* 0x080fe2000001082f */
[----:B------:R-:W-:Y:S02]  /*133f0*/  HADD2.F32 R44, -RZ, R37.H0_H0 ;  /* 0x20000025ff2c7230 */ /* 0x000fe40000004100 */
[----:B------:R-:W-:Y:S01]  /*13400*/  FFMA.FTZ R48, R48, R40, R45 ;  /* 0x0000002830307223 */ /* 0x000fe2000001002d */
        /* <DEDUP_REMOVED lines=8> */
[----:B------:R-:W-:Y:S01]  /*13490*/  HADD2.F32 R53, -RZ, R50.H1_H1 ;  /* 0x30000032ff357230 */ /* 0x000fe20000004100 */
[----:B------:R-:W-:Y:S01]  /*134a0*/  F2FP.F16.E4M3.UNPACK_B R52, R21.H1 ;  /* 0x00000015ff34723e */ /* 0x000fe200030006ff */
[----:B------:R-:W-:Y:S02]  /*134b0*/  HADD2.F32 R33, -RZ, R33.H1_H1 ;  /* 0x30000021ff217230 */ /* 0x000fe40000004100 */
[----:B------:R-:W-:Y:S01]  /*134c0*/  FFMA.FTZ R47, R54, R40, R47 ;  /* 0x00000028362f7223 */ /* 0x000fe2000001002f */
[----:B------:R-:W-:Y:S01]  /*134d0*/  FMUL.FTZ R44, R55, R37 ;  /* 0x00000025372c7220 */ /* 0x000fe20000410000 */
[----:B------:R-:W-:Y:S01]  /*134e0*/  F2FP.F16.E4M3.UNPACK_B R50, R13.H1 ;  /* 0x0000000dff32723e */ /* 0x000fe200030006ff */
[C---:B------:R-:W-:Y:S01]  /*134f0*/  FMUL.FTZ R40, R53.reuse, R37 ;  /* 0x0000002535287220 */ /* 0x040fe20000410000 */
[----:B------:R-:W-:Y:S02]  /*13500*/  HADD2.F32 R57, -RZ, R52.H0_H0 ;  /* 0x20000034ff397230 */ /* 0x000fe40000004100 */
[----:B------:R-:W-:Y:S01]  /*13510*/  FFMA.FTZ R44, R53, R33, -R44 ;  /* 0x00000021352c7223 */ /* 0x000fe2000001082c */
[----:B------:R-:W-:-:S02]  /*13520*/  HADD2.F32 R37, -RZ, R31.H0_H0 ;  /* 0x2000001fff257230 */ /* 0x000fc40000004100 */
[----:B------:R-:W-:Y:S01]  /*13530*/  FFMA.FTZ R40, R55, R33, R40 ;  /* 0x0000002137287223 */ /* 0x000fe20000010028 */
[--C-:B------:R-:W-:Y:S01]  /*13540*/  HADD2.F32 R53, -RZ, R50.reuse.H0_H0 ;  /* 0x20000032ff357230 */ /* 0x100fe20000004100 */
[----:B------:R-:W-:Y:S01]  /*13550*/  F2FP.SATFINITE.E4M3.F32.PACK_AB_MERGE_C R48, R48, R49, RZ ;  /* 0x000000313030723e */ /* 0x000fe200048070ff */
[----:B------:R-:W-:Y:S02]  /*13560*/  HADD2.F32 R55, -RZ, R50.H1_H1 ;  /* 0x30000032ff377230 */ /* 0x000fe40000004100 */
[-C--:B------:R-:W-:Y:S01]  /*13570*/  FMUL.FTZ R50, R57, R37.reuse ;  /* 0x0000002539327220 */ /* 0x080fe20000410000 */
[----:B------:R-:W-:Y:S02]  /*13580*/  HADD2.F32 R33, -RZ, R29.H0_H0 ;  /* 0x2000001dff217230 */ /* 0x000fe40000004100 */
[----:B------:R-:W-:Y:S01]  /*13590*/  FMUL.FTZ R54, R53, R37 ;  /* 0x0000002535367220 */ /* 0x000fe20000410000 */
[----:B------:R-:W-:Y:S01]  /*135a0*/  HADD2.F32 R59, -RZ, R52.H1_H1 ;  /* 0x30000034ff3b7230 */ /* 0x000fe20000004100 */
[----:B------:R-:W-:Y:S01]  /*135b0*/  F2FP.F16.E4M3.UNPACK_B R37, R13 ;  /* 0x0000000dff25723e */ /* 0x000fe200020006ff */
[----:B------:R-:W-:-:S02]  /*135c0*/  HADD2.F32 R31, -RZ, R31.H1_H1 ;  /* 0x3000001fff1f7230 */ /* 0x000fc40000004100 */
[-C--:B------:R-:W-:Y:S01]  /*135d0*/  FFMA.FTZ R52, R53, R33.reuse, -R50 ;  /* 0x0000002135347223 */ /* 0x080fe20000010832 */
[----:B------:R-:W-:Y:S02]  /*135e0*/  HADD2.F32 R29, -RZ, R29.H1_H1 ;  /* 0x3000001dff1d7230 */ /* 0x000fe40000004100 */
[----:B------:R-:W-:Y:S01]  /*135f0*/  FFMA.FTZ R54, R57, R33, R54 ;  /* 0x0000002139367223 */ /* 0x000fe20000010036 */
[----:B------:R-:W-:Y:S01]  /*13600*/  F2FP.SATFINITE.E4M3.F32.PACK_AB_MERGE_C R8, R11, R8, R10 ;  /* 0x000000080b08723e */ /* 0x000fe2000480700a */
[-C--:B------:R-:W-:Y:S01]  /*13610*/  FMUL.FTZ R50, R59, R31.reuse ;  /* 0x0000001f3b327220 */ /* 0x080fe20000410000 */
[C---:B------:R-:W-:Y:S01]  /*13620*/  FMUL.FTZ R56, R55.reuse, R31 ;  /* 0x0000001f37387220 */ /* 0x040fe20000410000 */
[----:B------:R-:W-:Y:S02]  /*13630*/  F2FP.F16.E4M3.UNPACK_B R31, R21 ;  /* 0x00000015ff1f723e */ /* 0x000fe400020006ff */
[-C--:B------:R-:W-:Y:S01]  /*13640*/  FFMA.FTZ R53, R55, R29.reuse, -R50 ;  /* 0x0000001d37357223 */ /* 0x080fe20000010832 */
[----:B------:R-:W-:Y:S01]  /*13650*/  FFMA.FTZ R55, R59, R29, R56 ;  /* 0x0000001d3b377223 */ /* 0x000fe20000010038 */
[----:B------:R-:W-:Y:S01]  /*13660*/  HADD2.F32 R29, -RZ, R26.H0_H0 ;  /* 0x2000001aff1d7230 */ /* 0x000fe20000004100 */
[----:B------:R-:W-:Y:S01]  /*13670*/  F2FP.SATFINITE.E4M3.F32.PACK_AB_MERGE_C R5, R41, R36, R5 ;  /* 0x000000242905723e */ /* 0x000fe20004807005 */
[--C-:B------:R-:W-:Y:S01]  /*13680*/  HADD2.F32 R58, -RZ, R31.reuse.H0_H0 ;  /* 0x2000001fff3a7230 */ /* 0x100fe20000004100 */
[----:B------:R-:W-:Y:S01]  /*13690*/  F2FP.SATFINITE.E4M3.F32.PACK_AB_MERGE_C R52, R53, R52, RZ ;  /* 0x000000343534723e */ /* 0x000fe200048070ff */
[----:B------:R-:W-:Y:S01]  /*136a0*/  HADD2.F32 R60, -RZ, R31.H1_H1 ;  /* 0x3000001fff3c7230 */ /* 0x000fe20000004100 */
[----:B------:R-:W-:Y:S01]  /*136b0*/  F2FP.SATFINITE.E4M3.F32.PACK_AB_MERGE_C R54, R55, R54, RZ ;  /* 0x000000363736723e */ /* 0x000fe200048070ff */
[----:B------:R-:W-:-:S02]  /*136c0*/  HADD2.F32 R50, -RZ, R37.H0_H0 ;  /* 0x20000025ff327230 */ /* 0x000fc40000004100 */
[-C--:B------:R-:W-:Y:S01]  /*136d0*/  FMUL.FTZ R33, R58, R29.reuse ;  /* 0x0000001d3a217220 */ /* 0x080fe20000410000 */
[----:B------:R-:W-:Y:S01]  /*136e0*/  HADD2.F32 R31, -RZ, R26.H1_H1 ;  /* 0x3000001aff1f7230 */ /* 0x000fe20000004100 */
[----:B------:R-:W-:Y:S01]  /*136f0*/  F2FP.SATFINITE.E4M3.F32.PACK_AB_MERGE_C R9, R43, R38, R9 ;  /* 0x000000262b09723e */ /* 0x000fe20004807009 */
[----:B------:R-:W-:Y:S02]  /*13700*/  HADD2.F32 R56, -RZ, R37.H1_H1 ;  /* 0x30000025ff387230 */ /* 0x000fe40000004100 */
[----:B------:R-:W-:Y:S01]  /*13710*/  FMUL.FTZ R29, R50, R29 ;  /* 0x0000001d321d7220 */ /* 0x000fe20000410000 */
[--C-:B------:R-:W-:Y:S02]  /*13720*/  HADD2.F32 R26, -RZ, R6.reuse.H0_H0 ;  /* 0x20000006ff1a7230 */ /* 0x100fe40000004100 */
[-C--:B------:R-:W-:Y:S01]  /*13730*/  FMUL.FTZ R37, R60, R31.reuse ;  /* 0x0000001f3c257220 */ /* 0x080fe20000410000 */
[----:B------:R-:W-:Y:S02]  /*13740*/  HADD2.F32 R6, -RZ, R6.H1_H1 ;  /* 0x30000006ff067230 */ /* 0x000fe40000004100 */
[----:B------:R-:W-:Y:S01]  /*13750*/  FMUL.FTZ R31, R56, R31 ;  /* 0x0000001f381f7220 */ /* 0x000fe20000410000 */
[----:B------:R-:W-:Y:S01]  /*13760*/  F2FP.SATFINITE.E4M3.F32.PACK_AB_MERGE_C R10, R40, R47, R48 ;  /* 0x0000002f280a723e */ /* 0x000fe20004807030 */
[-C--:B------:R-:W-:Y:S01]  /*13770*/  FFMA.FTZ R33, R50, R26.reuse, -R33 ;  /* 0x0000001a32217223 */ /* 0x080fe20000010821 */
[----:B------:R-:W-:Y:S01]  /*13780*/  FFMA.FTZ R29, R58, R26, R29 ;  /* 0x0000001a3a1d7223 */ /* 0x000fe2000001001d */
[-C--:B------:R-:W-:Y:S01]  /*13790*/  FFMA.FTZ R26, R56, R6.reuse, -R37 ;  /* 0x00000006381a7223 */ /* 0x080fe20000010825 */
[----:B------:R-:W-:Y:S01]  /*137a0*/  FFMA.FTZ R50, R60, R6, R31 ;  /* 0x000000063c327223 */ /* 0x000fe2000001001f */
[----:B------:R-:W-:-:S03]  /*137b0*/  F2FP.SATFINITE.E4M3.F32.PACK_AB_MERGE_C R6, R51, R46, RZ ;  /* 0x0000002e3306723e */ /* 0x000fc600048070ff */
[----:B------:R-:W-:Y:S02]  /*137c0*/  F2FP.SATFINITE.E4M3.F32.PACK_AB_MERGE_C R7, R26, R33, R52 ;  /* 0x000000211a07723e */ /* 0x000fe40004807034 */
[----:B------:R-:W-:Y:S02]  /*137d0*/  F2FP.SATFINITE.E4M3.F32.PACK_AB_MERGE_C R6, R44, R45, R6 ;  /* 0x0000002d2c06723e */ /* 0x000fe40004807006 */
[----:B------:R-:W-:-:S03]  /*137e0*/  F2FP.SATFINITE.E4M3.F32.PACK_AB_MERGE_C R11, R50, R29, R54 ;  /* 0x0000001d320b723e */ /* 0x000fc60004807036 */
[----:B------:R2:W-:Y:S04]  /*137f0*/  STS.128 [R61+0x20400], R4 ;  /* 0x020400043d007388 */ /* 0x0005e80000000c00 */
[----:B------:R2:W-:Y:S02]  /*13800*/  STS.128 [R24+0x20400], R8 ;  /* 0x0204000818007388 */ /* 0x0005e40000000c00 */
.L_x_479:
[----:B------:R-:W-:Y:S05]  /*13810*/  BSYNC B1 ;  /* 0x0000000000017941 */ /* 0x000fea0003800000 */
.L_x_478:
[----:B------:R-:W-:Y:S04]  /*13820*/  BSSY B1, `(.L_x_480) ;  /* 0x00000cc000017945 */ /* 0x000fe80003800000 */
[----:B------:R-:W-:Y:S05]  /*13830*/  @P1 BRA `(.L_x_481) ;  /* 0x0000000c00281947 */ /* 0x000fea0003800000 */
[----:B-12---:R-:W2:Y:S04]  /*13840*/  LDL R6, [R1+0x58] ;  /* 0x0000580001067983 */ /* 0x006ea80000100800 */
[----:B------:R-:W3:Y:S01]  /*13850*/  LDL R61, [R1+0x194] ;  /* 0x00019400013d7983 */ /* 0x000ee20000100800 */
[----:B------:R-:W-:Y:S01]  /*13860*/  LEA.HI R4, R32, R28, RZ, 0x3 ;  /* 0x0000001c20047211 */ /* 0x000fe200078f18ff */
[C---:B------:R-:W-:Y:S01]  /*13870*/  VIADD R8, R23.reuse, 0x40 ;  /* 0x0000004017087836 */ /* 0x040fe20000000000 */
[----:B------:R-:W-:Y:S01]  /*13880*/  F2FP.F16.E4M3.UNPACK_B R42, R14.H1 ;  /* 0x0000000eff2a723e */ /* 0x000fe200030006ff */
[----:B------:R-:W-:Y:S01]  /*13890*/  VIADD R9, R23, 0x40 ;  /* 0x0000004017097836 */ /* 0x000fe20000000000 */
[----:B------:R-:W-:Y:S02]  /*138a0*/  LOP3.LUT R5, R4, 0xfffffff8, RZ, 0xc0, !PT ;  /* 0xfffffff804057812 */ /* 0x000fe400078ec0ff */
[----:B------:R-:W-:Y:S01]  /*138b0*/  SHF.L.U32 R8, R8, 0x7, RZ ;  /* 0x0000000708087819 */ /* 0x000fe200000006ff */
[----:B------:R-:W-:Y:S01]  /*138c0*/  IMAD.SHL.U32 R9, R9, 0x80, RZ ;  /* 0x0000008009097824 */ /* 0x000fe200078e00ff */
[----:B------:R-:W-:Y:S01]  /*138d0*/  F2FP.F16.E4M3.UNPACK_B R39, R0.H1 ;  /* 0x00000000ff27723e */ /* 0x000fe200030006ff */
[----:B------:R-:W-:Y:S01]  /*138e0*/  IMAD.IADD R4, R28, 0x1, -R5 ;  /* 0x000000011c047824 */ /* 0x000fe200078e0a05 */
[----:B------:R-:W-:Y:S01]  /*138f0*/  LOP3.LUT R8, R8, 0x380, RZ, 0xc0, !PT ;  /* 0x0000038008087812 */ /* 0x000fe200078ec0ff */
[--C-:B------:R-:W-:Y:S01]  /*13900*/  HADD2.F32 R47, -RZ, R42.reuse.H0_H0 ;  /* 0x2000002aff2f7230 */ /* 0x100fe20000004100 */
[----:B------:R-:W-:Y:S01]  /*13910*/  LOP3.LUT R9, R9, 0x380, RZ, 0xc0, !PT ;  /* 0x0000038009097812 */ /* 0x000fe200078ec0ff */
[----:B------:R-:W-:Y:S01]  /*13920*/  HADD2.F32 R43, -RZ, R39.H0_H0 ;  /* 0x20000027ff2b7230 */ /* 0x000fe20000004100 */
[----:B------:R-:W-:Y:S01]  /*13930*/  LEA.HI R4, R27, R4, RZ, 0x1c ;  /* 0x000000041b047211 */ /* 0x000fe200078fe0ff */
[----:B------:R-:W-:Y:S01]  /*13940*/  HADD2.F32 R52, -RZ, R42.H1_H1 ;  /* 0x3000002aff347230 */ /* 0x000fe20000004100 */
[----:B------:R-:W-:-:S02]  /*13950*/  SHF.R.U32.HI R8, RZ, 0x3, R8 ;  /* 0x00000003ff087819 */ /* 0x000fc40000011608 */
[----:B------:R-:W-:Y:S01]  /*13960*/  SHF.R.S32.HI R7, RZ, 0x1f, R4 ;  /* 0x0000001fff077819 */ /* 0x000fe20000011404 */
[----:B------:R-:W-:Y:S01]  /*13970*/  IMAD.SHL.U32 R5, R4, 0x10, RZ ;  /* 0x0000001004057824 */ /* 0x000fe200078e00ff */
[----:B------:R-:W-:Y:S02]  /*13980*/  F2FP.F16.E4M3.UNPACK_B R48, R14 ;  /* 0x0000000eff30723e */ /* 0x000fe400020006ff */
[----:B------:R-:W-:Y:S02]  /*13990*/  LEA.HI R7, R7, R4, RZ, 0x3 ;  /* 0x0000000407077211 */ /* 0x000fe400078f18ff */
[----:B------:R-:W-:Y:S01]  /*139a0*/  LOP3.LUT R4, R9, 0x70, R5, 0xf8, !PT ;  /* 0x0000007009047812 */ /* 0x000fe200078ef805 */
[--C-:B------:R-:W-:Y:S01]  /*139b0*/  HADD2.F32 R50, -RZ, R48.reuse.H0_H0 ;  /* 0x20000030ff327230 */ /* 0x100fe20000004100 */
[----:B------:R-:W-:Y:S01]  /*139c0*/  F2FP.F16.E4M3.UNPACK_B R42, R0 ;  /* 0x00000000ff2a723e */ /* 0x000fe200020006ff */
[----:B------:R-:W-:Y:S01]  /*139d0*/  IMAD.SHL.U32 R7, R7, 0x800, RZ ;  /* 0x0000080007077824 */ /* 0x000fe200078e00ff */
[----:B------:R-:W-:Y:S01]  /*139e0*/  LOP3.LUT R4, R4, R8, RZ, 0x3c, !PT ;  /* 0x0000000804047212 */ /* 0x000fe200078e3cff */
[----:B------:R-:W-:Y:S01]  /*139f0*/  HADD2.F32 R49, -RZ, R48.H1_H1 ;  /* 0x30000030ff317230 */ /* 0x000fe20000004100 */
[----:B------:R-:W-:Y:S01]  /*13a00*/  F2FP.F16.E4M3.UNPACK_B R51, R15.H1 ;  /* 0x0000000fff33723e */ /* 0x000fe200030006ff */
[----:B------:R-:W-:Y:S01]  /*13a10*/  HADD2.F32 R46, -RZ, R42.H0_H0 ;  /* 0x2000002aff2e7230 */ /* 0x000fe20000004100 */
[----:B------:R-:W-:-:S02]  /*13a20*/  LOP3.LUT R7, R7, 0xffffc000, RZ, 0xc0, !PT ;  /* 0xffffc00007077812 */ /* 0x000fc400078ec0ff */
[----:B------:R-:W-:Y:S01]  /*13a30*/  F2FP.F16.E4M3.UNPACK_B R55, R20.H1 ;  /* 0x00000014ff37723e */ /* 0x000fe200030006ff */
        /* <DEDUP_REMOVED lines=170> */
.L_x_481:
[----:B------:R-:W-:Y:S05]  /*144e0*/  BSYNC B1 ;  /* 0x0000000000017941 */ /* 0x000fea0003800000 */
.L_x_480:
[----:B------:R-:W-:Y:S05]  /*144f0*/  @P0 BRA `(.L_x_468) ;  /* 0x0000000c00280947 */ /* 0x000fea0003800000 */
[----:B-123--:R-:W2:Y:S04]  /*14500*/  LDL R7, [R1+0x54] ;  /* 0x0000540001077983 */ /* 0x00eea80000100800 */
        /* <DEDUP_REMOVED lines=8> */
[--C-:B------:R-:W-:Y:S01]  /*14590*/  HADD2.F32 R45, -RZ, R43.reuse.H0_H0 ;  /* 0x2000002bff2d7230 */ /* 0x100fe20000004100 */
[----:B------:R-:W-:Y:S01]  /*145a0*/  IADD3 R28, R28, -R5, RZ ;  /* 0x800000051c1c7210 */ /* 0x000fe20007ffe0ff */
[----:B------:R-:W-:Y:S01]  /*145b0*/  HADD2.F32 R46, -RZ, R43.H1_H1 ;  /* 0x3000002bff2e7230 */ /* 0x000fe20000004100 */
[----:B------:R-:W-:Y:S01]  /*145c0*/  SHF.L.U32 R9, R9, 0x7, RZ ;  /* 0x0000000709097819 */ /* 0x000fe200000006ff */
[----:B------:R-:W-:Y:S01]  /*145d0*/  HADD2.F32 R41, -RZ, R40.H0_H0 ;  /* 0x20000028ff297230 */ /* 0x000fe20000004100 */
[----:B------:R-:W-:-:S02]  /*145e0*/  LEA.HI R27, R27, R28, RZ, 0x1c ;  /* 0x0000001c1b1b7211 */ /* 0x000fc400078fe0ff */
[----:B------:R-:W-:Y:S02]  /*145f0*/  LOP3.LUT R9, R9, 0x380, RZ, 0xc0, !PT ;  /* 0x0000038009097812 */ /* 0x000fe400078ec0ff */
[----:B------:R-:W-:Y:S01]  /*14600*/  SHF.R.S32.HI R6, RZ, 0x1f, R27 ;  /* 0x0000001fff067819 */ /* 0x000fe2000001141b */
[----:B------:R-:W-:Y:S01]  /*14610*/  IMAD.SHL.U32 R4, R27, 0x10, RZ ;  /* 0x000000101b047824 */ /* 0x000fe200078e00ff */
[----:B------:R-:W-:Y:S02]  /*14620*/  LOP3.LUT R8, R8, 0x380, RZ, 0xc0, !PT ;  /* 0x0000038008087812 */ /* 0x000fe400078ec0ff */
[----:B------:R-:W-:Y:S02]  /*14630*/  LEA.HI R6, R6, R27, RZ, 0x3 ;  /* 0x0000001b06067211 */ /* 0x000fe400078f18ff */
[----:B------:R-:W-:Y:S02]  /*14640*/  SHF.R.U32.HI R8, RZ, 0x3, R8 ;  /* 0x00000003ff087819 */ /* 0x000fe40000011608 */
[----:B------:R-:W-:Y:S01]  /*14650*/  LOP3.LUT R4, R9, 0x70, R4, 0xf8, !PT ;  /* 0x0000007009047812 */ /* 0x000fe200078ef804 */
[----:B------:R-:W-:Y:S01]  /*14660*/  IMAD.SHL.U32 R6, R6, 0x800, RZ ;  /* 0x0000080006067824 */ /* 0x000fe200078e00ff */
[----:B------:R-:W-:-:S02]  /*14670*/  F2FP.F16.E4M3.UNPACK_B R42, R14 ;  /* 0x0000000eff2a723e */ /* 0x000fc400020006ff */
[----:B------:R-:W-:Y:S02]  /*14680*/  LOP3.LUT R4, R4, R8, RZ, 0x3c, !PT ;  /* 0x0000000804047212 */ /* 0x000fe400078e3cff */
[----:B------:R-:W-:Y:S01]  /*14690*/  LOP3.LUT R9, R6, 0xffffc000, RZ, 0xc0, !PT ;  /* 0xffffc00006097812 */ /* 0x000fe200078ec0ff */
[----:B------:R-:W-:Y:S01]  /*146a0*/  HADD2.F32 R44, -RZ, R42.H0_H0 ;  /* 0x2000002aff2c7230 */ /* 0x000fe20000004100 */
[----:B------:R-:W-:Y:S02]  /*146b0*/  F2FP.F16.E4M3.UNPACK_B R14, R0 ;  /* 0x00000000ff0e723e */ /* 0x000fe400020006ff */
[----:B--2---:R-:W-:Y:S02]  /*146c0*/  IADD3 R9, R4, R9, R7 ;  /* 0x0000000904097210 */ /* 0x004fe40007ffe007 */
[----:B---3--:R-:W1:Y:S03]  /*146d0*/  LDS.128 R4, [R51+0x20400] ;  /* 0x0204000033047984 */ /* 0x008e660000000c00 */
[----:B------:R-:W-:-:S05]  /*146e0*/  IMAD.IADD R24, R22, 0x1, R9 ;  /* 0x0000000116187824 */ /* 0x000fca00078e0209 */
[----:B------:R-:W2:Y:S01]  /*146f0*/  LDS.128 R8, [R24+0x20400] ;  /* 0x0204000018087984 */ /* 0x000ea20000000c00 */
[-C--:B-1----:R-:W-:Y:S02]  /*14700*/  F2FP.F16.E4M3.UNPACK_B R27, R4.reuse ;  /* 0x00000004ff1b723e */ /* 0x082fe400020006ff */
[----:B------:R-:W-:Y:S02]  /*14710*/  F2FP.F16.E4M3.UNPACK_B R30, R4.H1 ;  /* 0x00000004ff1e723e */ /* 0x000fe400030006ff */
[-C--:B------:R-:W-:Y:S02]  /*14720*/  F2FP.F16.E4M3.UNPACK_B R32, R5.reuse ;  /* 0x00000005ff20723e */ /* 0x080fe400020006ff */
[-C--:B--2---:R-:W-:Y:S02]  /*14730*/  F2FP.F16.E4M3.UNPACK_B R36, R8.reuse.H1 ;  /* 0x00000008ff24723e */ /* 0x084fe400030006ff */
[----:B------:R-:W-:Y:S01]  /*14740*/  F2FP.F16.E4M3.UNPACK_B R33, R5.H1 ;  /* 0x00000005ff21723e */ /* 0x000fe200030006ff */
[----:B------:R-:W-:Y:S01]  /*14750*/  HADD2.F32 R5, -RZ, R30.H0_H0 ;  /* 0x2000001eff057230 */ /* 0x000fe20000004100 */
[----:B------:R-:W-:Y:S01]  /*14760*/  F2FP.F16.E4M3.UNPACK_B R35, R8 ;  /* 0x00000008ff23723e */ /* 0x000fe200020006ff */
[--C-:B------:R-:W-:Y:S01]  /*14770*/  HADD2.F32 R4, -RZ, R36.reuse.H0_H0 ;  /* 0x20000024ff047230 */ /* 0x100fe20000004100 */
[-C--:B------:R-:W-:Y:S01]  /*14780*/  F2FP.F16.E4M3.UNPACK_B R31, R10.reuse ;  /* 0x0000000aff1f723e */ /* 0x080fe200020006ff */
[----:B------:R-:W-:Y:S01]  /*14790*/  HADD2.F32 R36, -RZ, R36.H1_H1 ;  /* 0x30000024ff247230 */ /* 0x000fe20000004100 */
[----:B------:R-:W-:Y:S01]  /*147a0*/  F2FP.F16.E4M3.UNPACK_B R39, R10.H1 ;  /* 0x0000000aff27723e */ /* 0x000fe200030006ff */
[----:B------:R-:W-:-:S02]  /*147b0*/  HADD2.F32 R0, -RZ, R35.H0_H0 ;  /* 0x20000023ff007230 */ /* 0x000fc40000004100 */
[-C--:B------:R-:W-:Y:S01]  /*147c0*/  FMUL.FTZ R8, R45, R4.reuse ;  /* 0x000000042d087220 */ /* 0x080fe20000410000 */
[C---:B------:R-:W-:Y:S01]  /*147d0*/  FMUL.FTZ R10, R41.reuse, R4 ;  /* 0x00000004290a7220 */ /* 0x040fe20000410000 */
[-C--:B------:R-:W-:Y:S01]  /*147e0*/  F2FP.F16.E4M3.UNPACK_B R29, R6.reuse ;  /* 0x00000006ff1d723e */ /* 0x080fe200020006ff */
[----:B------:R-:W-:Y:S02]  /*147f0*/  HADD2.F32 R30, -RZ, R30.H1_H1 ;  /* 0x3000001eff1e7230 */ /* 0x000fe40000004100 */
[-C--:B------:R-:W-:Y:S01]  /*14800*/  FFMA.FTZ R4, R41, R5.reuse, -R8 ;  /* 0x0000000529047223 */ /* 0x080fe20000010808 */
[----:B------:R-:W-:Y:S01]  /*14810*/  FFMA.FTZ R5, R45, R5, R10 ;  /* 0x000000052d057223 */ /* 0x000fe2000001000a */
[----:B------:R-:W-:Y:S01]  /*14820*/  HADD2.F32 R10, -RZ, R40.H1_H1 ;  /* 0x30000028ff0a7230 */ /* 0x000fe20000004100 */
[----:B------:R-:W-:Y:S01]  /*14830*/  F2FP.F16.E4M3.UNPACK_B R34, R6.H1 ;  /* 0x00000006ff22723e */ /* 0x000fe200030006ff */
[--C-:B------:R-:W-:Y:S01]  /*14840*/  HADD2.F32 R40, -RZ, R14.reuse.H0_H0 ;  /* 0x2000000eff287230 */ /* 0x100fe20000004100 */
[-C--:B0-----:R-:W-:Y:S01]  /*14850*/  F2FP.F16.E4M3.UNPACK_B R37, R9.reuse ;  /* 0x00000009ff25723e */ /* 0x081fe200020006ff */
[----:B------:R-:W-:Y:S01]  /*14860*/  HADD2.F32 R8, -RZ, R27.H0_H0 ;  /* 0x2000001bff087230 */ /* 0x000fe20000004100 */
[----:B------:R-:W-:Y:S01]  /*14870*/  F2FP.F16.E4M3.UNPACK_B R38, R9.H1 ;  /* 0x00000009ff26723e */ /* 0x000fe200030006ff */
[-C--:B------:R-:W-:Y:S01]  /*14880*/  FMUL.FTZ R9, R46, R36.reuse ;  /* 0x000000242e097220 */ /* 0x080fe20000410000 */
[-C--:B------:R-:W-:Y:S01]  /*14890*/  F2FP.F16.E4M3.UNPACK_B R6, R7.reuse ;  /* 0x00000007ff06723e */ /* 0x080fe200020006ff */
[C---:B------:R-:W-:Y:S01]  /*148a0*/  FMUL.FTZ R43, R10.reuse, R36 ;  /* 0x000000240a2b7220 */ /* 0x040fe20000410000 */
[----:B------:R-:W-:Y:S01]  /*148b0*/  F2FP.F16.E4M3.UNPACK_B R26, R7.H1 ;  /* 0x00000007ff1a723e */ /* 0x000fe200030006ff */
[----:B------:R-:W-:Y:S01]  /*148c0*/  FFMA.FTZ R9, R10, R30, -R9 ;  /* 0x0000001e0a097223 */ /* 0x000fe20000010809 */
[-C--:B------:R-:W-:Y:S01]  /*148d0*/  F2FP.F16.E4M3.UNPACK_B R7, R11.reuse ;  /* 0x0000000bff07723e */ /* 0x080fe200020006ff */
[-C--:B------:R-:W-:Y:S01]  /*148e0*/  FMUL.FTZ R41, R40, R0.reuse ;  /* 0x0000000028297220 */ /* 0x080fe20000410000 */
[----:B------:R-:W-:Y:S01]  /*148f0*/  F2FP.F16.E4M3.UNPACK_B R28, R11.H1 ;  /* 0x0000000bff1c723e */ /* 0x000fe200030006ff */
[----:B------:R-:W-:Y:S01]  /*14900*/  FMUL.FTZ R11, R44, R0 ;  /* 0x000000002c0b7220 */ /* 0x000fe20000410000 */
[----:B------:R-:W-:Y:S01]  /*14910*/  FFMA.FTZ R10, R46, R30, R43 ;  /* 0x0000001e2e0a7223 */ /* 0x000fe2000001002b */
[----:B------:R-:W-:Y:S01]  /*14920*/  F2FP.F16.E4M3.UNPACK_B R46, R15.H1 ;  /* 0x0000000fff2e723e */ /* 0x000fe200030006ff */
[----:B------:R-:W-:-:S02]  /*14930*/  HADD2.F32 R43, -RZ, R14.H1_H1 ;  /* 0x3000000eff2b7230 */ /* 0x000fc40000004100 */
[-C--:B------:R-:W-:Y:S01]  /*14940*/  FFMA.FTZ R0, R40, R8.reuse, -R11 ;  /* 0x0000000828007223 */ /* 0x080fe2000001080b */
[----:B------:R-:W-:Y:S01]  /*14950*/  F2FP.F16.E4M3.UNPACK_B R40, R3.H1 ;  /* 0x00000003ff28723e */ /* 0x000fe200030006ff */
[----:B------:R-:W-:Y:S01]  /*14960*/  FFMA.FTZ R8, R44, R8, R41 ;  /* 0x000000082c087223 */ /* 0x000fe20000010029 */
[----:B------:R-:W-:Y:S01]  /*14970*/  HADD2.F32 R45, -RZ, R42.H1_H1 ;  /* 0x3000002aff2d7230 */ /* 0x000fe20000004100 */
[----:B------:R-:W-:Y:S01]  /*14980*/  F2FP.SATFINITE.E4M3.F32.PACK_AB_MERGE_C R10, R10, R5, RZ ;  /* 0x000000050a0a723e */ /* 0x000fe200048070ff */
[----:B------:R-:W-:Y:S01]  /*14990*/  HADD2.F32 R35, -RZ, R35.H1_H1 ;  /* 0x30000023ff237230 */ /* 0x000fe20000004100 */
[----:B------:R-:W-:Y:S01]  /*149a0*/  F2FP.SATFINITE.E4M3.F32.PACK_AB_MERGE_C R4, R9, R4, RZ ;  /* 0x000000040904723e */ /* 0x000fe200048070ff */
[----:B------:R-:W-:Y:S02]  /*149b0*/  HADD2.F32 R44, -RZ, R46.H0_H0 ;  /* 0x2000002eff2c7230 */ /* 0x000fe40000004100 */
[----:B------:R-:W-:Y:S02]  /*149c0*/  HADD2.F32 R11, -RZ, R38.H0_H0 ;  /* 0x20000026ff0b7230 */ /* 0x000fe40000004100 */
[----:B------:R-:W-:Y:S01]  /*149d0*/  FMUL.FTZ R14, R45, R35 ;  /* 0x000000232d0e7220 */ /* 0x000fe20000410000 */
[----:B------:R-:W-:-:S02]  /*149e0*/  HADD2.F32 R42, -RZ, R40.H0_H0 ;  /* 0x20000028ff2a7230 */ /* 0x000fc40000004100 */
[C---:B------:R-:W-:Y:S01]  /*149f0*/  FMUL.FTZ R36, R43.reuse, R35 ;  /* 0x000000232b247220 */ /* 0x040fe20000410000 */
[----:B------:R-:W-:Y:S02]  /*14a00*/  HADD2.F32 R27, -RZ, R27.H1_H1 ;  /* 0x3000001bff1b7230 */ /* 0x000fe40000004100 */
[-C--:B------:R-:W-:Y:S01]  /*14a10*/  FMUL.FTZ R35, R44, R11.reuse ;  /* 0x0000000b2c237220 */ /* 0x080fe20000410000 */
[----:B------:R-:W-:Y:S02]  /*14a20*/  HADD2.F32 R30, -RZ, R33.H0_H0 ;  /* 0x20000021ff1e7230 */ /* 0x000fe40000004100 */
[C---:B------:R-:W-:Y:S01]  /*14a30*/  FMUL.FTZ R41, R42.reuse, R11 ;  /* 0x0000000b2a297220 */ /* 0x040fe20000410000 */
[----:B------:R-:W-:Y:S02]  /*14a40*/  HADD2.F32 R49, -RZ, R46.H1_H1 ;  /* 0x3000002eff317230 */ /* 0x000fe40000004100 */
[-C--:B------:R-:W-:Y:S01]  /*14a50*/  FFMA.FTZ R11, R43, R27.reuse, -R14 ;  /* 0x0000001b2b0b7223 */ /* 0x080fe2000001080e */
[----:B------:R-:W-:Y:S01]  /*14a60*/  FFMA.FTZ R27, R45, R27, R36 ;  /* 0x0000001b2d1b7223 */ /* 0x000fe20000010024 */
[-C--:B------:R-:W-:Y:S01]  /*14a70*/  FFMA.FTZ R14, R42, R30.reuse, -R35 ;  /* 0x0000001e2a0e7223 */ /* 0x080fe20000010823 */
[----:B------:R-:W-:Y:S01]  /*14a80*/  FFMA.FTZ R30, R44, R30, R41 ;  /* 0x0000001e2c1e7223 */ /* 0x000fe20000010029 */
[----:B------:R-:W-:Y:S01]  /*14a90*/  F2FP.F16.E4M3.UNPACK_B R44, R15 ;  /* 0x0000000fff2c723e */ /* 0x000fe200020006ff */
[----:B------:R-:W-:Y:S01]  /*14aa0*/  HADD2.F32 R45, -RZ, R40.H1_H1 ;  /* 0x30000028ff2d7230 */ /* 0x000fe20000004100 */
[----:B------:R-:W-:Y:S01]  /*14ab0*/  F2FP.F16.E4M3.UNPACK_B R41, R3 ;  /* 0x00000003ff29723e */ /* 0x000fe200020006ff */
[----:B------:R-:W-:Y:S01]  /*14ac0*/  HADD2.F32 R38, -RZ, R38.H1_H1 ;  /* 0x30000026ff267230 */ /* 0x000fe20000004100 */
[----:B------:R-:W-:Y:S01]  /*14ad0*/  F2FP.SATFINITE.E4M3.F32.PACK_AB_MERGE_C R4, R11, R0, R4 ;  /* 0x000000000b04723e */ /* 0x000fe20004807004 */
        /* <DEDUP_REMOVED lines=13> */
[-C--:B------:R-:W-:Y:S01]  /*14bb0*/  FFMA.FTZ R3, R43, R15.reuse, -R36 ;  /* 0x0000000f2b037223 */ /* 0x080fe20000010824 */
[----:B------:R-:W-:Y:S01]  /*14bc0*/  FFMA.FTZ R15, R47, R15, R38 ;  /* 0x0000000f2f0f7223 */ /* 0x000fe20000010026 */
[----:B------:R-:W-:Y:S01]  /*14bd0*/  F2FP.F16.E4M3.UNPACK_B R47, R20.H1 ;  /* 0x00000014ff2f723e */ /* 0x000fe200030006ff */
[----:B------:R-:W-:Y:S01]  /*14be0*/  HADD2.F32 R37, -RZ, R37.H1_H1 ;  /* 0x30000025ff257230 */ /* 0x000fe20000004100 */
[----:B------:R-:W-:Y:S01]  /*14bf0*/  F2FP.F16.E4M3.UNPACK_B R42, R12.H1 ;  /* 0x0000000cff2a723e */ /* 0x000fe200030006ff */
[----:B------:R-:W-:Y:S01]  /*14c00*/  HADD2.F32 R40, -RZ, R41.H1_H1 ;  /* 0x30000029ff287230 */ /* 0x000fe20000004100 */
[----:B------:R-:W-:Y:S01]  /*14c10*/  F2FP.SATFINITE.E4M3.F32.PACK_AB_MERGE_C R5, R33, R14, RZ ;  /* 0x0000000e2105723e */ /* 0x000fe200048070ff */
[----:B------:R-:W-:Y:S02]  /*14c20*/  HADD2.F32 R48, -RZ, R47.H0_H0 ;  /* 0x2000002fff307230 */ /* 0x000fe40000004100 */
[----:B------:R-:W-:Y:S01]  /*14c30*/  FMUL.FTZ R41, R46, R37 ;  /* 0x000000252e297220 */ /* 0x000fe20000410000 */
[----:B------:R-:W-:-:S02]  /*14c40*/  HADD2.F32 R38, -RZ, R39.H0_H0 ;  /* 0x20000027ff267230 */ /* 0x000fc40000004100 */
[----:B------:R-:W-:Y:S01]  /*14c50*/  FMUL.FTZ R37, R40, R37 ;  /* 0x0000002528257220 */ /* 0x000fe20000410000 */
[----:B------:R-:W-:Y:S01]  /*14c60*/  HADD2.F32 R44, -RZ, R42.H0_H0 ;  /* 0x2000002aff2c7230 */ /* 0x000fe20000004100 */
[----:B------:R-:W-:Y:S01]  /*14c70*/  F2FP.SATFINITE.E4M3.F32.PACK_AB_MERGE_C R9, R35, R30, RZ ;  /* 0x0000001e2309723e */ /* 0x000fe200048070ff */
[----:B------:R-:W-:Y:S02]  /*14c80*/  HADD2.F32 R32, -RZ, R32.H1_H1 ;  /* 0x30000020ff207230 */ /* 0x000fe40000004100 */
[-C--:B------:R-:W-:Y:S01]  /*14c90*/  FMUL.FTZ R43, R48, R38.reuse ;  /* 0x00000026302b7220 */ /* 0x080fe20000410000 */
[----:B------:R-:W-:Y:S02]  /*14ca0*/  HADD2.F32 R36, -RZ, R34.H0_H0 ;  /* 0x20000022ff247230 */ /* 0x000fe40000004100 */
[----:B------:R-:W-:Y:S01]  /*14cb0*/  FMUL.FTZ R45, R44, R38 ;  /* 0x000000262c2d7220 */ /* 0x000fe20000410000 */
[----:B------:R-:W-:Y:S02]  /*14cc0*/  HADD2.F32 R39, -RZ, R39.H1_H1 ;  /* 0x30000027ff277230 */ /* 0x000fe40000004100 */
[-C--:B------:R-:W-:Y:S01]  /*14cd0*/  FFMA.FTZ R38, R40, R32.reuse, -R41 ;  /* 0x0000002028267223 */ /* 0x080fe20000010829 */
[----:B------:R-:W-:Y:S01]  /*14ce0*/  FFMA.FTZ R32, R46, R32, R37 ;  /* 0x000000202e207223 */ /* 0x000fe20000010025 */
[----:B------:R-:W-:-:S02]  /*14cf0*/  HADD2.F32 R46, -RZ, R47.H1_H1 ;  /* 0x3000002fff2e7230 */ /* 0x000fc40000004100 */
[-C--:B------:R-:W-:Y:S01]  /*14d00*/  FFMA.FTZ R43, R44, R36.reuse, -R43 ;  /* 0x000000242c2b7223 */ /* 0x080fe2000001082b */
[----:B------:R-:W-:Y:S02]  /*14d10*/  HADD2.F32 R42, -RZ, R42.H1_H1 ;  /* 0x3000002aff2a7230 */ /* 0x000fe40000004100 */
[----:B------:R-:W-:Y:S01]  /*14d20*/  FFMA.FTZ R45, R48, R36, R45 ;  /* 0x00000024302d7223 */ /* 0x000fe2000001002d */
[----:B------:R-:W-:Y:S02]  /*14d30*/  HADD2.F32 R34, -RZ, R34.H1_H1 ;  /* 0x30000022ff227230 */ /* 0x000fe40000004100 */
[-C--:B------:R-:W-:Y:S01]  /*14d40*/  FMUL.FTZ R37, R46, R39.reuse ;  /* 0x000000272e257220 */ /* 0x080fe20000410000 */
[----:B------:R-:W-:Y:S01]  /*14d50*/  F2FP.F16.E4M3.UNPACK_B R36, R12 ;  /* 0x0000000cff24723e */ /* 0x000fe200020006ff */
[C---:B------:R-:W-:Y:S01]  /*14d60*/  FMUL.FTZ R39, R42.reuse, R39 ;  /* 0x000000272a277220 */ /* 0x040fe20000410000 */
[----:B------:R-:W-:Y:S01]  /*14d70*/  F2FP.F16.E4M3.UNPACK_B R41, R20 ;  /* 0x00000014ff29723e */ /* 0x000fe200020006ff */
[----:B------:R-:W-:Y:S01]  /*14d80*/  FFMA.FTZ R40, R42, R34, -R37 ;  /* 0x000000222a287223 */ /* 0x000fe20000010825 */
[----:B------:R-:W-:-:S02]  /*14d90*/  HADD2.F32 R20, -RZ, R31.H0_H0 ;  /* 0x2000001fff147230 */ /* 0x000fc40000004100 */
[----:B------:R-:W-:Y:S01]  /*14da0*/  FFMA.FTZ R42, R46, R34, R39 ;  /* 0x000000222e2a7223 */ /* 0x000fe20000010027 */
[----:B------:R-:W-:Y:S01]  /*14db0*/  HADD2.F32 R34, -RZ, R36.H0_H0 ;  /* 0x20000024ff227230 */ /* 0x000fe20000004100 */
[-C--:B------:R-:W-:Y:S01]  /*14dc0*/  F2FP.F16.E4M3.UNPACK_B R48, R21.reuse.H1 ;  /* 0x00000015ff30723e */ /* 0x080fe200030006ff */
[----:B------:R-:W-:Y:S01]  /*14dd0*/  HADD2.F32 R44, -RZ, R41.H0_H0 ;  /* 0x20000029ff2c7230 */ /* 0x000fe20000004100 */
[----:B------:R-:W-:Y:S01]  /*14de0*/  F2FP.F16.E4M3.UNPACK_B R21, R21 ;  /* 0x00000015ff15723e */ /* 0x000fe200020006ff */
[----:B------:R-:W-:Y:S02]  /*14df0*/  HADD2.F32 R12, -RZ, R29.H0_H0 ;  /* 0x2000001dff0c7230 */ /* 0x000fe40000004100 */
[-C--:B------:R-:W-:Y:S01]  /*14e00*/  FMUL.FTZ R39, R34, R20.reuse ;  /* 0x0000001422277220 */ /* 0x080fe20000410000 */
[----:B------:R-:W-:Y:S02]  /*14e10*/  HADD2.F32 R47, -RZ, R41.H1_H1 ;  /* 0x30000029ff2f7230 */ /* 0x000fe40000004100 */
[----:B------:R-:W-:Y:S01]  /*14e20*/  FMUL.FTZ R37, R44, R20 ;  /* 0x000000142c257220 */ /* 0x000fe20000410000 */
[----:B------:R-:W-:-:S02]  /*14e30*/  HADD2.F32 R31, -RZ, R31.H1_H1 ;  /* 0x3000001fff1f7230 */ /* 0x000fc40000004100 */
[-C--:B------:R-:W-:Y:S01]  /*14e40*/  FFMA.FTZ R39, R44, R12.reuse, R39 ;  /* 0x0000000c2c277223 */ /* 0x080fe20000010027 */
[----:B------:R-:W-:Y:S01]  /*14e50*/  HADD2.F32 R41, -RZ, R36.H1_H1 ;  /* 0x30000024ff297230 */ /* 0x000fe20000004100 */
[----:B------:R-:W-:Y:S01]  /*14e60*/  F2FP.F16.E4M3.UNPACK_B R44, R13.H1 ;  /* 0x0000000dff2c723e */ /* 0x000fe200030006ff */
[----:B------:R-:W-:Y:S02]  /*14e70*/  HADD2.F32 R29, -RZ, R29.H1_H1 ;  /* 0x3000001dff1d7230 */ /* 0x000fe40000004100 */
[-C--:B------:R-:W-:Y:S01]  /*14e80*/  FMUL.FTZ R20, R47, R31.reuse ;  /* 0x0000001f2f147220 */ /* 0x080fe20000410000 */
[----:B------:R-:W-:Y:S01]  /*14e90*/  FFMA.FTZ R37, R34, R12, -R37 ;  /* 0x0000000c22257223 */ /* 0x000fe20000010825 */
[C---:B------:R-:W-:Y:S01]  /*14ea0*/  FMUL.FTZ R12, R41.reuse, R31 ;  /* 0x0000001f290c7220 */ /* 0x040fe20000410000 */
[----:B------:R-:W-:Y:S02]  /*14eb0*/  HADD2.F32 R50, -RZ, R48.H0_H0 ;  /* 0x20000030ff327230 */ /* 0x000fe40000004100 */
[----:B------:R-:W-:Y:S01]  /*14ec0*/  FFMA.FTZ R34, R41, R29, -R20 ;  /* 0x0000001d29227223 */ /* 0x000fe20000010814 */
[----:B------:R-:W-:-:S02]  /*14ed0*/  HADD2.F32 R20, -RZ, R28.H0_H0 ;  /* 0x2000001cff147230 */ /* 0x000fc40000004100 */
[----:B------:R-:W-:Y:S01]  /*14ee0*/  FFMA.FTZ R36, R47, R29, R12 ;  /* 0x0000001d2f247223 */ /* 0x000fe2000001000c */
[----:B------:R-:W-:Y:S01]  /*14ef0*/  HADD2.F32 R46, -RZ, R44.H0_H0 ;  /* 0x2000002cff2e7230 */ /* 0x000fe20000004100 */
[----:B------:R-:W-:Y:S01]  /*14f00*/  F2FP.SATFINITE.E4M3.F32.PACK_AB_MERGE_C R42, R42, R45, RZ ;  /* 0x0000002d2a2a723e */ /* 0x000fe200048070ff */
[----:B------:R-:W-:Y:S02]  /*14f10*/  HADD2.F32 R48, -RZ, R48.H1_H1 ;  /* 0x30000030ff307230 */ /* 0x000fe40000004100 */
[-C--:B------:R-:W-:Y:S01]  /*14f20*/  FMUL.FTZ R29, R50, R20.reuse ;  /* 0x00000014321d7220 */ /* 0x080fe20000410000 */
[----:B------:R-:W-:Y:S02]  /*14f30*/  HADD2.F32 R28, -RZ, R28.H1_H1 ;  /* 0x3000001cff1c7230 */ /* 0x000fe40000004100 */
[----:B------:R-:W-:Y:S01]  /*14f40*/  FMUL.FTZ R31, R46, R20 ;  /* 0x000000142e1f7220 */ /* 0x000fe20000410000 */
[----:B------:R-:W-:Y:S01]  /*14f50*/  HADD2.F32 R44, -RZ, R44.H1_H1 ;  /* 0x3000002cff2c7230 */ /* 0x000fe20000004100 */
[----:B------:R-:W-:Y:S01]  /*14f60*/  F2FP.F16.E4M3.UNPACK_B R20, R13 ;  /* 0x0000000dff14723e */ /* 0x000fe200020006ff */
[----:B------:R-:W-:-:S02]  /*14f70*/  HADD2.F32 R12, -RZ, R26.H0_H0 ;  /* 0x2000001aff0c7230 */ /* 0x000fc40000004100 */
[-C--:B------:R-:W-:Y:S01]  /*14f80*/  FMUL.FTZ R13, R48, R28.reuse ;  /* 0x0000001c300d7220 */ /* 0x080fe20000410000 */
[----:B------:R-:W-:Y:S02]  /*14f90*/  HADD2.F32 R26, -RZ, R26.H1_H1 ;  /* 0x3000001aff1a7230 */ /* 0x000fe40000004100 */
[----:B------:R-:W-:Y:S01]  /*14fa0*/  FMUL.FTZ R41, R44, R28 ;  /* 0x0000001c2c297220 */ /* 0x000fe20000410000 */
[----:B------:R-:W-:Y:S02]  /*14fb0*/  HADD2.F32 R47, -RZ, R21.H0_H0 ;  /* 0x20000015ff2f7230 */ /* 0x000fe40000004100 */
[-C--:B------:R-:W-:Y:S01]  /*14fc0*/  FFMA.FTZ R29, R46, R12.reuse, -R29 ;  /* 0x0000000c2e1d7223 */ /* 0x080fe2000001081d */
[----:B------:R-:W-:Y:S01]  /*14fd0*/  FFMA.FTZ R31, R50, R12, R31 ;  /* 0x0000000c321f7223 */ /* 0x000fe2000001001f */
        /* <DEDUP_REMOVED lines=8> */
[----:B------:R-:W-:Y:S01]  /*15060*/  HADD2.F32 R13, -RZ, R7.H1_H1 ;  /* 0x30000007ff0d7230 */ /* 0x000fe20000004100 */
[----:B------:R-:W-:Y:S01]  /*15070*/  F2FP.SATFINITE.E4M3.F32.PACK_AB_MERGE_C R9, R32, R15, R9 ;  /* 0x0000000f2009723e */ /* 0x000fe20004807009 */
[----:B------:R-:W-:-:S02]  /*15080*/  HADD2.F32 R44, -RZ, R20.H1_H1 ;  /* 0x30000014ff2c7230 */ /* 0x000fc40000004100 */
[-C--:B------:R-:W-:Y:S01]  /*15090*/  FMUL.FTZ R20, R47, R12.reuse ;  /* 0x0000000c2f147220 */ /* 0x080fe20000410000 */
[--C-:B------:R-:W-:Y:S02]  /*150a0*/  HADD2.F32 R7, -RZ, R6.reuse.H0_H0 ;  /* 0x20000006ff077230 */ /* 0x100fe40000004100 */
[C---:B------:R-:W-:Y:S01]  /*150b0*/  FMUL.FTZ R12, R41.reuse, R12 ;  /* 0x0000000c290c7220 */ /* 0x040fe20000410000 */
[----:B------:R-:W-:Y:S02]  /*150c0*/  HADD2.F32 R6, -RZ, R6.H1_H1 ;  /* 0x30000006ff067230 */ /* 0x000fe40000004100 */
[-C--:B------:R-:W-:Y:S01]  /*150d0*/  FMUL.FTZ R21, R46, R13.reuse ;  /* 0x0000000d2e157220 */ /* 0x080fe20000410000 */
[C---:B------:R-:W-:Y:S01]  /*150e0*/  FMUL.FTZ R13, R44.reuse, R13 ;  /* 0x0000000d2c0d7220 */ /* 0x040fe20000410000 */
        /* <DEDUP_REMOVED lines=8> */
[----:B------:R-:W-:-:S03]  /*15170*/  F2FP.SATFINITE.E4M3.F32.PACK_AB_MERGE_C R11, R13, R12, R26 ;  /* 0x0000000c0d0b723e */ /* 0x000fc6000480701a */
[----:B------:R4:W-:Y:S04]  /*15180*/  STS.128 [R51+0x20400], R4 ;  /* 0x0204000433007388 */ /* 0x0009e80000000c00 */
[----:B------:R4:W-:Y:S02]  /*15190*/  STS.128 [R24+0x20400], R8 ;  /* 0x0204000818007388 */ /* 0x0009e40000000c00 */
.L_x_468:
[----:B------:R-:W-:Y:S05]  /*151a0*/  BSYNC B0 ;  /* 0x0000000000007941 */ /* 0x000fea0003800000 */
.L_x_449:
[----:B------:R-:W-:Y:S01]  /*151b0*/  @!PT LDS RZ, [RZ] ;  /* 0x00000000fffff984 */ /* 0x000fe20000000800 */
[----:B------:R-:W-:Y:S01]  /*151c0*/  @!PT LDS RZ, [RZ] ;  /* 0x00000000fffff984 */ /* 0x000fe20000000800 */
[----:B------:R-:W-:Y:S01]  /*151d0*/  @!PT LDS RZ, [RZ] ;  /* 0x00000000fffff984 */ /* 0x000fe20000000800 */
[----:B------:R-:W-:Y:S01]  /*151e0*/  @!PT LDS RZ, [RZ] ;  /* 0x00000000fffff984 */ /* 0x000fe20000000800 */
[----:B------:R0:W-:Y:S06]  /*151f0*/  MEMBAR.ALL.CTA ;  /* 0x0000000000007992 */ /* 0x0001ec0000008000 */
[----:B0-----:R-:W0:Y:S01]  /*15200*/  FENCE.VIEW.ASYNC.S ;  /* 0x00000000000073c6 */ /* 0x001e220000000000 */
[----:B------:R-:W-:Y:S05]  /*15210*/  WARPSYNC.ALL ;  /* 0x0000000000007948 */ /* 0x000fea0003800000 */
[----:B0-----:R-:W-:Y:S06]  /*15220*/  BAR.SYNC.DEFER_BLOCKING 0xd, 0x100 ;  /* 0x0344000000007b1d */ /* 0x001fec0000010000 */
.L_x_446:
[----:B------:R-:W-:-:S05]  /*15230*/  IMAD.U32 R0, RZ, RZ, UR46 ;  /* 0x0000002eff007e24 */ /* 0x000fca000f8e00ff */
[----:B------:R-:W-:-:S13]  /*15240*/  ISETP.NE.AND P0, PT, R0, 0x3, PT ;  /* 0x000000030000780c */ /* 0x000fda0003f05270 */
[----:B------:R-:W-:Y:S05]  /*15250*/  @!P0 BRA `(.L_x_482) ;  /* 0x0000000000048947 */ /* 0x000fea0003800000 */
[----:B------:R-:W-:Y:S01]  /*15260*/  BPT.TRAP 0x1 ;  /* 0x000000040000795c */ /* 0x000fe20000300000 */
.L_x_482:
[----:B------:R-:W-:Y:S01]  /*15270*/  IMAD R0, R152, 0x8, R22 ;  /* 0x0000000898007824 */ /* 0x000fe200078e0216 */
[----:B-1234-:R-:W-:-:S04]  /*15280*/  SHF.L.U32 R7, R235, 0x1f, RZ ;  /* 0x0000001feb077819 */ /* 0x01efc800000006ff */
[----:B------:R1:W2:Y:S01]  /*15290*/  SYNCS.PHASECHK.TRANS64.TRYWAIT P1, [R0+URZ+0x38830], R7 ;  /* 0x03883007000075a7 */ /* 0x0002a2000802017f */
[----:B------:R-:W-:Y:S05]  /*152a0*/  @!P0 BRA `(.L_x_483) ;  /* 0x0000000000048947 */ /* 0x000fea0003800000 */
[----:B------:R-:W-:Y:S01]  /*152b0*/  BPT.TRAP 0x1 ;  /* 0x000000040000795c */ /* 0x000fe20000300000 */
.L_x_483:
[----:B0-----:R-:W-:Y:S01]  /*152c0*/  IADD3 R3, R22, 0x28400, RZ ;  /* 0x0002840016037810 */ /* 0x001fe20007ffe0ff */
[----:B------:R-:W-:Y:S01]  /*152d0*/  IMAD.MOV.U32 R5, RZ, RZ, 0x40000040 ;  /* 0x40000040ff057424 */ /* 0x000fe200078e00ff */
[----:B------:R-:W-:Y:S02]  /*152e0*/  LOP3.LUT R4, R25, 0x10000, RZ, 0xfc, !PT ;  /* 0x0001000019047812 */ /* 0x000fe400078efcff */
[----:B------:R-:W-:-:S04]  /*152f0*/  SHF.R.U32.HI R3, RZ, 0x4, R3 ;  /* 0x00000004ff037819 */ /* 0x000fc80000011603 */
[----:B------:R-:W-:-:S04]  /*15300*/  LOP3.LUT R3, R3, 0x3fff, RZ, 0xc0, !PT ;  /* 0x00003fff03037812 */ /* 0x000fc800078ec0ff */
[----:B------:R-:W-:-:S05]  /*15310*/  LOP3.LUT R3, R3, 0x10000, RZ, 0xfc, !PT ;  /* 0x0001000003037812 */ /* 0x000fca00078efcff */
[----:B------:R0:W-:Y:S01]  /*15320*/  STL [R1+0x44], R3 ;  /* 0x0000440301007387 */ /* 0x0001e20000100800 */
[----:B--2---:R-:W-:Y:S05]  /*15330*/  @P1 BRA `(.L_x_484) ;  /* 0x0000000000081947 */ /* 0x004fea0003800000 */
[----:B------:R-:W2:Y:S02]  /*15340*/  SYNCS.PHASECHK.TRANS64.TRYWAIT P1, [R0+URZ+0x38830], R7 ;  /* 0x03883007000075a7 */ /* 0x000ea4000802017f */
[----:B--2---:R-:W-:Y:S05]  /*15350*/  @!P1 BRA `(.L_x_485) ;  /* 0x0000016c00e89947 */ /* 0x004fea0003800000 */
.L_x_484:
[----:B0-----:R-:W3:Y:S01]  /*15360*/  LDL R3, [R1+0x44] ;  /* 0x0000440001037983 */ /* 0x001ee20000100800 */
[----:B------:R-:W-:Y:S01]  /*15370*/  IMAD.MOV.U32 R9, RZ, RZ, 0x40000040 ;  /* 0x40000040ff097424 */ /* 0x000fe200078e00ff */
[----:B------:R-:W-:Y:S05]  /*15380*/  WARPSYNC.ALL ;  /* 0x0000000000007948 */ /* 0x000fea0003800000 */
[C---:B------:R-:W-:Y:S01]  /*15390*/  R2UR UR4, R4.reuse ;  /* 0x00000000040472ca */ /* 0x040fe200000e0000 */
[----:B-----5:R-:W-:Y:S01]  /*153a0*/  WARPGROUP.ARRIVE ;  /* 0x00000000000079c5 */ /* 0x020fe20000000000 */
[----:B------:R-:W-:Y:S01]  /*153b0*/  R2UR UR5, R5 ;  /* 0x00000000050572ca */ /* 0x000fe200000e0000 */
[C---:B------:R-:W-:Y:S01]  /*153c0*/  VIADD R88, R4.reuse, 0x2 ;  /* 0x0000000204587836 */ /* 0x040fe20000000000 */
[----:B------:R-:W-:Y:S01]  /*153d0*/  R2UR UR7, R9 ;  /* 0x00000000090772ca */ /* 0x000fe200000e0000 */
[----:B------:R-:W-:Y:S01]  /*153e0*/  IMAD.MOV.U32 R89, RZ, RZ, 0x40000040 ;  /* 0x40000040ff597424 */ /* 0x000fe200078e00ff */
[----:B------:R-:W-:Y:S01]  /*153f0*/  MOV R21, 0x40000040 ;  /* 0x4000004000157802 */ /* 0x000fe20000000f00 */
[----:B-12---:R-:W-:Y:S01]  /*15400*/  IMAD.MOV.U32 R7, RZ, RZ, 0x40000040 ;  /* 0x40000040ff077424 */ /* 0x006fe200078e00ff */
[C---:B------:R-:W-:Y:S01]  /*15410*/  IADD3 R10, R4.reuse, 0x402, RZ ;  /* 0x00000402040a7810 */ /* 0x040fe20007ffe0ff */
[C---:B------:R-:W-:Y:S01]  /*15420*/  VIADD R20, R4.reuse, 0x4 ;  /* 0x0000000404147836 */ /* 0x040fe20000000000 */
[----:B------:R0:W-:Y:S01]  /*15430*/  STL.64 [R1+0x28], R88 ;  /* 0x0000285801007387 */ /* 0x0001e20000100a00 */
[----:B------:R-:W-:-:S02]  /*15440*/  VIADD R14, R4, 0x6 ;  /* 0x00000006040e7836 */ /* 0x000fc40000000000 */
[----:B------:R-:W-:Y:S01]  /*15450*/  IMAD.MOV.U32 R15, RZ, RZ, 0x40000040 ;  /* 0x40000040ff0f7424 */ /* 0x000fe200078e00ff */
[----:B------:R1:W-:Y:S01]  /*15460*/  STL.64 [R1+0x20], R20 ;  /* 0x0000201401007387 */ /* 0x0003e20000100a00 */
[----:B------:R-:W-:Y:S02]  /*15470*/  VIADD R12, R4, 0x400 ;  /* 0x00000400040c7836 */ /* 0x000fe40000000000 */
[----:B------:R-:W-:Y:S01]  /*15480*/  IMAD.MOV.U32 R13, RZ, RZ, 0x40000040 ;  /* 0x40000040ff0d7424 */ /* 0x000fe200078e00ff */
[----:B------:R-:W-:Y:S01]  /*15490*/  STL.64 [R1+0x18], R14 ;  /* 0x0000180e01007387 */ /* 0x000fe20000100a00 */
[----:B------:R-:W-:-:S03]  /*154a0*/  IMAD.MOV.U32 R11, RZ, RZ, 0x40000040 ;  /* 0x40000040ff0b7424 */ /* 0x000fc600078e00ff */
[----:B------:R-:W-:Y:S04]  /*154b0*/  STL.64 [R1+0x8], R12 ;  /* 0x0000080c01007387 */ /* 0x000fe80000100a00 */
[----:B------:R2:W-:Y:S01]  /*154c0*/  STL.64 [R1], R10 ;  /* 0x0000000a01007387 */ /* 0x0005e20000100a00 */
[----:B---3--:R-:W-:-:S05]  /*154d0*/  IMAD R8, R152, 0x800, R3 ;  /* 0x0000080098087824 */ /* 0x008fca00078e0203 */
[C---:B------:R-:W-:Y:S02]  /*154e0*/  R2UR UR6, R8.reuse ;  /* 0x00000000080672ca */ /* 0x040fe400000e0000 */
[----:B------:R-:W-:-:S11]  /*154f0*/  IADD3 R6, R8, 0x2, RZ ;  /* 0x0000000208067810 */ /* 0x000fd60007ffe0ff */
[----:B------:R-:W-:Y:S01]  /*15500*/  QGMMA.64x128x32.F32.E4M3.E4M3 R24, gdesc[UR4], RZ, !UPT, gsb0 ;  /* 0x01e00000041879f3 */ /* 0x000fe2000c0008ff */
[----:B------:R-:W-:Y:S02]  /*15510*/  R2UR UR4, R88 ;  /* 0x00000000580472ca */ /* 0x000fe400000e0000 */
[----:B------:R-:W-:Y:S01]  /*15520*/  R2UR UR5, R89 ;  /* 0x00000000590572ca */ /* 0x000fe200000e0000 */
[----:B0-----:R-:W3:Y:S01]  /*15530*/  LDL R88, [R1+0x90] ;  /* 0x0000900001587983 */ /* 0x001ee20000100800 */
[----:B------:R-:W-:Y:S01]  /*15540*/  R2UR UR6, R6 ;  /* 0x00000000060672ca */ /* 0x000fe200000e0000 */
[----:B------:R-:W-:Y:S01]  /*15550*/  VIADD R6, R8, 0x4 ;  /* 0x0000000408067836 */ /* 0x000fe20000000000 */
[----:B------:R-:W-:Y:S01]  /*15560*/  R2UR UR7, R7 ;  /* 0x00000000070772ca */ /* 0x000fe200000e0000 */
[----:B------:R-:W-:Y:S01]  /*15570*/  IMAD.MOV.U32 R7, RZ, RZ, 0x40000040 ;  /* 0x40000040ff077424 */ /* 0x000fe200078e00ff */
[----:B------:R-:W-:Y:S02]  /*15580*/  WARPGROUP.DEPBAR.LE gsb0, 0x0 ;  /* 0x00008000000079c5 */ /* 0x000fe40000010000 */
[----:B------:R-:W-:-:S09]  /*15590*/  WARPGROUP.ARRIVE ;  /* 0x00000000000079c5 */ /* 0x000fd20000000000 */
[----:B------:R-:W-:Y:S01]  /*155a0*/  QGMMA.64x128x32.F32.E4M3.E4M3 R24, gdesc[UR4], R24, gsb0 ;  /* 0x01e00000041879f3 */ /* 0x000fe20008000818 */
[----:B------:R-:W-:Y:S02]  /*155b0*/  R2UR UR4, R20 ;  /* 0x00000000140472ca */ /* 0x000fe400000e0000 */
[----:B------:R-:W-:Y:S02]  /*155c0*/  R2UR UR5, R21 ;  /* 0x00000000150572ca */ /* 0x000fe400000e0000 */
[----:B------:R-:W-:Y:S01]  /*155d0*/  R2UR UR6, R6 ;  /* 0x00000000060672ca */ /* 0x000fe200000e0000 */
[----:B------:R-:W-:Y:S01]  /*155e0*/  VIADD R6, R8, 0x6 ;  /* 0x0000000608067836 */ /* 0x000fe20000000000 */
[----:B------:R-:W-:Y:S02]  /*155f0*/  R2UR UR7, R7 ;  /* 0x00000000070772ca */ /* 0x000fe400000e0000 */
[----:B------:R-:W-:Y:S01]  /*15600*/  MOV R7, 0x40000040 ;  /* 0x4000004000077802 */ /* 0x000fe20000000f00 */
[----:B------:R-:W-:-:S02]  /*15610*/  WARPGROUP.DEPBAR.LE gsb0, 0x0 ;  /* 0x00008000000079c5 */ /* 0x000fc40000010000 */
[----:B------:R-:W-:-:S08]  /*15620*/  WARPGROUP.ARRIVE ;  /* 0x00000000000079c5 */ /* 0x000fd00000000000 */
[----:B------:R-:W-:Y:S01]  /*15630*/  QGMMA.64x128x32.F32.E4M3.E4M3 R24, gdesc[UR4], R24, gsb0 ;  /* 0x01e00000041879f3 */ /* 0x000fe20008000818 */
[----:B------:R-:W-:Y:S02]  /*15640*/  R2UR UR4, R14 ;  /* 0x000000000e0472ca */ /* 0x000fe400000e0000 */
[----:B------:R-:W-:Y:S02]  /*15650*/  R2UR UR5, R15 ;  /* 0x000000000f0572ca */ /* 0x000fe400000e0000 */
        /* <DEDUP_REMOVED lines=18> */
[----:B------:R-:W-:Y:S02]  /*15780*/  R2UR UR6, R6 ;  /* 0x00000000060672ca */ /* 0x000fe400000e0000 */
[----:B------:R-:W-:Y:S01]  /*15790*/  R2UR UR7, R7 ;  /* 0x00000000070772ca */ /* 0x000fe200000e0000 */
[----:B------:R-:W-:Y:S01]  /*157a0*/  VIADD R236, R4, 0x404 ;  /* 0x0000040404ec7836 */ /* 0x000fe20000000000 */
[----:B------:R-:W-:Y:S01]  /*157b0*/  IADD3 R6, R8, 0x404, RZ ;  /* 0x0000040408067810 */ /* 0x000fe20007ffe0ff */
[----:B------:R-:W-:-:S02]  /*157c0*/  IMAD.MOV.U32 R237, RZ, RZ, 0x40000040 ;  /* 0x40000040ffed7424 */ /* 0x000fc400078e00ff */
[----:B------:R-:W-:Y:S01]  /*157d0*/  IMAD.MOV.U32 R7, RZ, RZ, 0x40000040 ;  /* 0x40000040ff077424 */ /* 0x000fe200078e00ff */
[----:B------:R-:W-:Y:S02]  /*157e0*/  WARPGROUP.DEPBAR.LE gsb0, 0x0 ;  /* 0x00008000000079c5 */ /* 0x000fe40000010000 */
[----:B------:R-:W-:-:S06]  /*157f0*/  WARPGROUP.ARRIVE ;  /* 0x00000000000079c5 */ /* 0x000fcc0000000000 */
[----:B------:R-:W-:Y:S01]  /*15800*/  QGMMA.64x128x32.F32.E4M3.E4M3 R24, gdesc[UR4], R24, gsb0 ;  /* 0x01e00000041879f3 */ /* 0x000fe20008000818 */
[----:B------:R-:W-:Y:S02]  /*15810*/  R2UR UR4, R236 ;  /* 0x00000000ec0472ca */ /* 0x000fe400000e0000 */
[----:B------:R-:W-:Y:S02]  /*15820*/  R2UR UR5, R237 ;  /* 0x00000000ed0572ca */ /* 0x000fe400000e0000 */
[----:B------:R-:W-:Y:S02]  /*15830*/  R2UR UR6, R6 ;  /* 0x00000000060672ca */ /* 0x000fe400000e0000 */
[----:B------:R-:W-:Y:S01]  /*15840*/  R2UR UR7, R7 ;  /* 0x00000000070772ca */ /* 0x000fe200000e0000 */
[----:B------:R-:W-:Y:S01]  /*15850*/  VIADD R6, R4, 0x406 ;  /* 0x0000040604067836 */ /* 0x000fe20000000000 */
[----:B------:R-:W-:Y:S01]  /*15860*/  MOV R7, 0x40000040 ;  /* 0x4000004000077802 */ /* 0x000fe20000000f00 */
[----:B------:R-:W-:-:S02]  /*15870*/  VIADD R8, R8, 0x406 ;  /* 0x0000040608087836 */ /* 0x000fc40000000000 */
        /* <DEDUP_REMOVED lines=8> */
[----:B------:R-:W-:Y:S02]  /*15900*/  WARPGROUP.DEPBAR.LE gsb0, 0x0 ;  /* 0x00008000000079c5 */ /* 0x000fe40000010000 */
[----:B------:R-:W-:-:S10]  /*15910*/  WARPGROUP.ARRIVE ;  /* 0x00000000000079c5 */ /* 0x000fd40000000000 */
[----:B------:R-:W-:Y:S01]  /*15920*/  QGMMA.64x128x32.F32.E4M3.E4M3 R24, gdesc[UR4], R24, gsb0 ;  /* 0x01e00000041879f3 */ /* 0x000fe20008000818 */
[----:B------:R-:W-:Y:S02]  /*15930*/  ULDC UR4, c[0x0][0x988] ;  /* 0x0002620000047ab9 */ /* 0x000fe40000000800 */
[----:B------:R-:W-:Y:S02]  /*15940*/  WARPGROUP.DEPBAR.LE gsb0, 0x0 ;  /* 0x00008000000079c5 */ /* 0x000fe40000010000 */
[C---:B------:R-:W-:Y:S01]  /*15950*/  FMUL.FTZ R3, R2.reuse, R24 ;  /* 0x0000001802037220 */ /* 0x040fe20000410000 */
[C---:B------:R-:W-:Y:S01]  /*15960*/  FMUL.FTZ R9, R2.reuse, R25 ;  /* 0x0000001902097220 */ /* 0x040fe20000410000 */
[C---:B-1----:R-:W-:Y:S01]  /*15970*/  FMUL.FTZ R20, R2.reuse, R34 ;  /* 0x0000002202147220 */ /* 0x042fe20000410000 */
[C---:B--2---:R-:W-:Y:S01]  /*15980*/  FMUL.FTZ R11, R2.reuse, R28 ;  /* 0x0000001c020b7220 */ /* 0x044fe20000410000 */
[C---:B------:R-:W-:Y:S01]  /*15990*/  FMUL.FTZ R25, R2.reuse, R36 ;  /* 0x0000002402197220 */ /* 0x040fe20000410000 */
[C---:B------:R-:W-:Y:S01]  /*159a0*/  FMUL.FTZ R36, R2.reuse, R47 ;  /* 0x0000002f02247220 */ /* 0x040fe20000410000 */
[----:B------:R-:W0:Y:S01]  /*159b0*/  MUFU.TANH R3, R3 ;  /* 0x0000000300037308 */ /* 0x000e220000002400 */
[C---:B------:R-:W-:Y:S01]  /*159c0*/  FMUL.FTZ R13, R2.reuse, R29 ;  /* 0x0000001d020d7220 */ /* 0x040fe20000410000 */
[----:B------:R-:W-:Y:S01]  /*159d0*/  FMUL.FTZ R47, R2, R57 ;  /* 0x00000039022f7220 */ /* 0x000fe20000410000 */
[----:B---3--:R-:W-:-:S05]  /*159e0*/  IADD3 R57, R126, 0x80, -R88 ;  /* 0x000000807e397810 */ /* 0x008fca0007ffe858 */
[----:B------:R-:W1:Y:S01]  /*159f0*/  MUFU.TANH R9, R9 ;  /* 0x0000000900097308 */ /* 0x000e620000002400 */
[C---:B------:R-:W-:Y:S01]  /*15a00*/  FMUL.FTZ R8, R2.reuse, R26 ;  /* 0x0000001a02087220 */ /* 0x040fe20000410000 */
[C---:B------:R-:W-:Y:S01]  /*15a10*/  FMUL.FTZ R24, R2.reuse, R35 ;  /* 0x0000002302187220 */ /* 0x040fe20000410000 */
[C---:B------:R-:W-:Y:S01]  /*15a20*/  FMUL.FTZ R15, R2.reuse, R32 ;  /* 0x00000020020f7220 */ /* 0x040fe20000410000 */
[----:B------:R-:W-:-:S04]  /*15a30*/  FMUL.FTZ R35, R2, R45 ;  /* 0x0000002d02237220 */ /* 0x000fc80000410000 */
[----:B------:R-:W2:Y:S01]  /*15a40*/  MUFU.TANH R20, R20 ;  /* 0x0000001400147308 */ /* 0x000ea20000002400 */
[----:B------:R-:W-:Y:S01]  /*15a50*/  FMUL.FTZ R45, R2, R56 ;  /* 0x00000038022d7220 */ /* 0x000fe20000410000 */
[----:B------:R-:W-:Y:S02]  /*15a60*/  IMAD R56, R118, -0x80, R57 ;  /* 0xffffff8076387824 */ /* 0x000fe400078e0239 */
[----:B------:R-:W-:-:S04]  /*15a70*/  FMUL.FTZ R10, R2, R27 ;  /* 0x0000001b020a7220 */ /* 0x000fc80000410000 */
[----:B------:R-:W3:Y:S01]  /*15a80*/  MUFU.TANH R11, R11 ;  /* 0x0000000b000b7308 */ /* 0x000ee20000002400 */
[C---:B------:R-:W-:Y:S01]  /*15a90*/  FMUL.FTZ R21, R2.reuse, R33 ;  /* 0x0000002102157220 */ /* 0x040fe20000410000 */
[C---:B------:R-:W-:Y:S01]  /*15aa0*/  FMUL.FTZ R14, R2.reuse, R31 ;  /* 0x0000001f020e7220 */ /* 0x040fe20000410000 */
[----:B------:R-:W-:-:S05]  /*15ab0*/  FMUL.FTZ R12, R2, R30 ;  /* 0x0000001e020c7220 */ /* 0x000fca0000410000 */
[----:B------:R-:W4:Y:S01]  /*15ac0*/  MUFU.TANH R13, R13 ;  /* 0x0000000d000d7308 */ /* 0x000f220000002400 */
[C---:B------:R-:W-:Y:S02]  /*15ad0*/  ISETP.GT.AND P4, PT, R56.reuse, RZ, PT ;  /* 0x000000ff3800720c */ /* 0x040fe40003f84270 */
[----:B------:R-:W-:-:S05]  /*15ae0*/  ISETP.GT.AND P5, PT, R56, 0x1, PT ;  /* 0x000000013800780c */ /* 0x000fca0003fa4270 */
[----:B------:R-:W4:Y:S01]  /*15af0*/  MUFU.TANH R8, R8 ;  /* 0x0000000800087308 */ /* 0x000f220000002400 */
[----:B------:R-:W-:Y:S01]  /*15b00*/  ISETP.GT.AND P3, PT, R56, 0x10, PT ;  /* 0x000000103800780c */ /* 0x000fe20003f64270 */
[----:B------:R-:W-:Y:S01]  /*15b10*/  FMUL.FTZ R33, R2, R44 ;  /* 0x0000002c02217220 */ /* 0x000fe20000410000 */
[----:B------:R-:W-:-:S05]  /*15b20*/  ISETP.GT.AND P1, PT, R56, 0x8, PT ;  /* 0x000000083800780c */ /* 0x000fca0003f24270 */
[----:B------:R-:W4:Y:S01]  /*15b30*/  MUFU.TANH R15, R15 ;  /* 0x0000000f000f7308 */ /* 0x000f220000002400 */
[----:B0-----:R-:W-:Y:S01]  /*15b40*/  FSEL R3, R3, -INF , P4 ;  /* 0xff80000003037808 */ /* 0x001fe20002000000 */
[C---:B------:R-:W-:Y:S01]  /*15b50*/  FMUL.FTZ R27, R2.reuse, R37 ;  /* 0x00000025021b7220 */ /* 0x040fe20000410000 */
[----:B-1----:R-:W-:Y:S01]  /*15b60*/  FSEL R9, R9, -INF , P5 ;  /* 0xff80000009097808 */ /* 0x002fe20002800000 */
[C---:B------:R-:W-:Y:S01]  /*15b70*/  FMUL.FTZ R31, R2.reuse, R41 ;  /* 0x00000029021f7220 */ /* 0x040fe20000410000 */
[----:B------:R-:W-:-:S03]  /*15b80*/  FMUL.FTZ R44, R2, R55 ;  /* 0x00000037022c7220 */ /* 0x000fc60000410000 */
[----:B------:R-:W0:Y:S01]  /*15b90*/  MUFU.TANH R10, R10 ;  /* 0x0000000a000a7308 */ /* 0x000e220000002400 */
[C---:B------:R-:W-:Y:S01]  /*15ba0*/  FMUL.FTZ R41, R2.reuse, R52 ;  /* 0x0000003402297220 */ /* 0x040fe20000410000 */
[C---:B------:R-:W-:Y:S01]  /*15bb0*/  FMUL.FTZ R55, R2.reuse, R65 ;  /* 0x0000004102377220 */ /* 0x040fe20000410000 */
[----:B------:R-:W-:Y:S01]  /*15bc0*/  FMUL.FTZ R52, R2, R63 ;  /* 0x0000003f02347220 */ /* 0x000fe20000410000 */
[----:B--2---:R-:W-:-:S04]  /*15bd0*/  FSEL R65, R20, -INF , P3 ;  /* 0xff80000014417808 */ /* 0x004fc80001800000 */
[----:B------:R-:W1:Y:S01]  /*15be0*/  MUFU.TANH R21, R21 ;  /* 0x0000001500157308 */ /* 0x000e620000002400 */
[----:B------:R-:W-:Y:S01]  /*15bf0*/  ISETP.GT.AND P2, PT, R56, 0x9, PT ;  /* 0x000000093800780c */ /* 0x000fe20003f44270 */
[----:B------:R-:W-:Y:S01]  /*15c00*/  FMUL.FTZ R29, R2, R40 ;  /* 0x00000028021d7220 */ /* 0x000fe20000410000 */
[----:B---3--:R-:W-:Y:S02]  /*15c10*/  FSEL R63, R11, -INF , P1 ;  /* 0xff8000000b3f7808 */ /* 0x008fe40000800000 */
[----:B------:R-:W-:-:S03]  /*15c20*/  FMNMX.FTZ R20, R3, R9, !PT ;  /* 0x0000000903147209 */ /* 0x000fc60007810000 */
[----:B------:R-:W2:Y:S01]  /*15c30*/  MUFU.TANH R14, R14 ;  /* 0x0000000e000e7308 */ /* 0x000ea20000002400 */
[----:B----4-:R-:W-:-:S07]  /*15c40*/  FSEL R13, R13, -INF , P2 ;  /* 0xff8000000d0d7808 */ /* 0x010fce0001000000 */
[----:B------:R-:W3:Y:S01]  /*15c50*/  MUFU.TANH R12, R12 ;  /* 0x0000000c000c7308 */ /* 0x000ee20000002400 */
[----:B------:R-:W-:Y:S01]  /*15c60*/  FMNMX.FTZ R20, R63, R20, !PT ;  /* 0x000000143f147209 */ /* 0x000fe20007810000 */
[----:B------:R-:W-:-:S06]  /*15c70*/  FMUL.FTZ R34, R2, R46 ;  /* 0x0000002e02227220 */ /* 0x000fcc0000410000 */
[----:B------:R-:W4:Y:S01]  /*15c80*/  MUFU.TANH R25, R25 ;  /* 0x0000001900197308 */ /* 0x000f220000002400 */
[C---:B------:R-:W-:Y:S01]  /*15c90*/  FMUL.FTZ R46, R2.reuse, R58 ;  /* 0x0000003a022e7220 */ /* 0x040fe20000410000 */
[----:B------:R-:W-:Y:S01]  /*15ca0*/  FMUL.FTZ R58, R2, R67 ;  /* 0x00000043023a7220 */ /* 0x000fe20000410000 */
[----:B------:R-:W-:-:S05]  /*15cb0*/  FSEL R57, R8, -INF , P4 ;  /* 0xff80000008397808 */ /* 0x000fca0002000000 */
[----:B------:R-:W4:Y:S01]  /*15cc0*/  MUFU.TANH R27, R27 ;  /* 0x0000001b001b7308 */ /* 0x000f220000002400 */
[----:B------:R-:W-:Y:S01]  /*15cd0*/  FMUL.FTZ R26, R2, R38 ;  /* 0x00000026021a7220 */ /* 0x000fe20000410000 */
[----:B------:R-:W-:Y:S02]  /*15ce0*/  ISETP.GT.AND P4, PT, R56, 0x11, PT ;  /* 0x000000113800780c */ /* 0x000fe40003f84270 */
[----:B------:R-:W-:Y:S02]  /*15cf0*/  FSEL R67, R15, -INF , P3 ;  /* 0xff8000000f437808 */ /* 0x000fe40001800000 */
[----:B------:R-:W-:Y:S02]  /*15d00*/  FMNMX.FTZ R20, R13, R20, !PT ;  /* 0x000000140d147209 */ /* 0x000fe40007810000 */
[----:B------:R-:W4:Y:S01]  /*15d10*/  MUFU.TANH R24, R24 ;  /* 0x0000001800187308 */ /* 0x000f220000002400 */
[----:B0-----:R-:W-:Y:S01]  /*15d20*/  FSEL R10, R10, -INF , P5 ;  /* 0xff8000000a0a7808 */ /* 0x001fe20002800000 */
[----:B------:R-:W-:Y:S01]  /*15d30*/  FMUL.FTZ R28, R2, R39 ;  /* 0x00000027021c7220 */ /* 0x000fe20000410000 */
[----:B------:R-:W-:-:S05]  /*15d40*/  ISETP.GT.AND P5, PT, R56, 0x18, PT ;  /* 0x000000183800780c */ /* 0x000fca0003fa4270 */
[----:B------:R-:W0:Y:S01]  /*15d50*/  MUFU.TANH R29, R29 ;  /* 0x0000001d001d7308 */ /* 0x000e220000002400 */
[----:B-1----:R-:W-:Y:S01]  /*15d60*/  FSEL R21, R21, -INF , P4 ;  /* 0xff80000015157808 */ /* 0x002fe20002000000 */
[C---:B------:R-:W-:Y:S01]  /*15d70*/  FMUL.FTZ R40, R2.reuse, R51 ;  /* 0x0000003302287220 */ /* 0x040fe20000410000 */
[----:B------:R-:W-:Y:S01]  /*15d80*/  FMNMX.FTZ R20, R67, R20, !PT ;  /* 0x0000001443147209 */ /* 0x000fe20007810000 */
[----:B------:R-:W-:Y:S01]  /*15d90*/  FMUL.FTZ R51, R2, R61 ;  /* 0x0000003d02337220 */ /* 0x000fe20000410000 */
[----:B--2---:R-:W-:-:S03]  /*15da0*/  FSEL R11, R14, -INF , P2 ;  /* 0xff8000000e0b7808 */ /* 0x004fc60001000000 */
[----:B------:R-:W1:Y:S01]  /*15db0*/  MUFU.TANH R31, R31 ;  /* 0x0000001f001f7308 */ /* 0x000e620000002400 */
[----:B---3--:R-:W-:Y:S01]  /*15dc0*/  FSEL R61, R12, -INF , P1 ;  /* 0xff8000000c3d7808 */ /* 0x008fe20000800000 */
[C---:B------:R-:W-:Y:S01]  /*15dd0*/  FMUL.FTZ R14, R2.reuse, R71 ;  /* 0x00000047020e7220 */ /* 0x040fe20000410000 */
[----:B------:R-:W-:Y:S01]  /*15de0*/  FMUL.FTZ R30, R2, R42 ;  /* 0x0000002a021e7220 */ /* 0x000fe20000410000 */
[----:B------:R-:W-:Y:S01]  /*15df0*/  ISETP.GT.AND P1, PT, R56, 0x19, PT ;  /* 0x000000193800780c */ /* 0x000fe20003f24270 */
[C---:B------:R-:W-:Y:S01]  /*15e00*/  FMUL.FTZ R37, R2.reuse, R48 ;  /* 0x0000003002257220 */ /* 0x040fe20000410000 */
[----:B----4-:R-:W-:Y:S02]  /*15e10*/  FSEL R71, R25, -INF , P5 ;  /* 0xff80000019477808 */ /* 0x010fe40002800000 */
[----:B------:R-:W-:Y:S01]  /*15e20*/  MUFU.TANH R26, R26 ;  /* 0x0000001a001a7308 */ /* 0x000fe20000002400 */
[----:B------:R-:W-:Y:S01]  /*15e30*/  FMNMX.FTZ R20, R21, R20, !PT ;  /* 0x0000001415147209 */ /* 0x000fe20007810000 */
[----:B------:R-:W-:Y:S01]  /*15e40*/  FMUL.FTZ R32, R2, R43 ;  /* 0x0000002b02207220 */ /* 0x000fe20000410000 */
[----:B------:R-:W-:-:S05]  /*15e50*/  ISETP.GT.AND P2, PT, R56, 0x20, PT ;  /* 0x000000203800780c */ /* 0x000fca0003f44270 */
[----:B------:R-:W2:Y:S01]  /*15e60*/  MUFU.TANH R33, R33 ;  /* 0x0000002100217308 */ /* 0x000ea20000002400 */
[----:B------:R-:W-:Y:S01]  /*15e70*/  FSEL R27, R27, -INF , P1 ;  /* 0xff8000001b1b7808 */ /* 0x000fe20000800000 */
[----:B------:R-:W-:Y:S01]  /*15e80*/  FMUL.FTZ R39, R2, R49 ;  /* 0x0000003102277220 */ /* 0x000fe20000410000 */
[----:B------:R-:W-:-:S05]  /*15e90*/  FMNMX.FTZ R20, R71, R20, !PT ;  /* 0x0000001447147209 */ /* 0x000fca0007810000 */
[----:B------:R-:W3:Y:S01]  /*15ea0*/  MUFU.TANH R28, R28 ;  /* 0x0000001c001c7308 */ /* 0x000ee20000002400 */
[----:B------:R-:W-:Y:S02]  /*15eb0*/  FSEL R15, R24, -INF , P4 ;  /* 0xff800000180f7808 */ /* 0x000fe40002000000 */
[----:B------:R-:W-:-:S05]  /*15ec0*/  ISETP.GT.AND P3, PT, R56, 0x21, PT ;  /* 0x000000213800780c */ /* 0x000fca0003f64270 */
[----:B------:R-:W4:Y:S01]  /*15ed0*/  MUFU.TANH R35, R35 ;  /* 0x0000002300237308 */ /* 0x000f220000002400 */
[----:B0-----:R-:W-:Y:S02]  /*15ee0*/  FSEL R91, R29, -INF , P2 ;  /* 0xff8000001d5b7808 */ /* 0x001fe40001000000 */
[----:B------:R-:W-:Y:S01]  /*15ef0*/  FMNMX.FTZ R24, R27, R20, !PT ;  /* 0x000000141b187209 */ /* 0x000fe20007810000 */
[----:B------:R-:W-:-:S04]  /*15f00*/  FMUL.FTZ R69, R2, R69 ;  /* 0x0000004502457220 */ /* 0x000fc80000410000 */
[----:B------:R-:W0:Y:S01]  /*15f10*/  MUFU.TANH R30, R30 ;  /* 0x0000001e001e7308 */ /* 0x000e220000002400 */
[----:B------:R-:W-:Y:S01]  /*15f20*/  ISETP.GT.AND P4, PT, R56, 0x28, PT ;  /* 0x000000283800780c */ /* 0x000fe20003f84270 */
[----:B------:R-:W-:Y:S01]  /*15f30*/  FMUL.FTZ R43, R2, R53 ;  /* 0x00000035022b7220 */ /* 0x000fe20000410000 */
[----:B-1----:R-:W-:-:S05]  /*15f40*/  FSEL R31, R31, -INF , P3 ;  /* 0xff8000001f1f7808 */ /* 0x002fca0001800000 */
[----:B------:R-:W1:Y:S01]  /*15f50*/  MUFU.TANH R37, R37 ;  /* 0x0000002500257308 */ /* 0x000e620000002400 */
[----:B------:R-:W-:Y:S01]  /*15f60*/  FMNMX.FTZ R24, R91, R24, !PT ;  /* 0x000000185b187209 */ /* 0x000fe20007810000 */
[----:B------:R-:W-:-:S06]  /*15f70*/  FMUL.FTZ R38, R2, R50 ;  /* 0x0000003202267220 */ /* 0x000fcc0000410000 */
[----:B------:R-:W1:Y:S01]  /*15f80*/  MUFU.TANH R32, R32 ;  /* 0x0000002000207308 */ /* 0x000e620000002400 */
[----:B--2---:R-:W-:Y:S02]  /*15f90*/  FSEL R93, R33, -INF , P4 ;  /* 0xff800000215d7808 */ /* 0x004fe40002000000 */
[----:B------:R-:W-:-:S05]  /*15fa0*/  FMNMX.FTZ R24, R31, R24, !PT ;  /* 0x000000181f187209 */ /* 0x000fca0007810000 */
[----:B------:R-:W2:Y:S01]  /*15fb0*/  MUFU.TANH R39, R39 ;  /* 0x0000002700277308 */ /* 0x000ea20000002400 */
[----:B---3--:R-:W-:-:S07]  /*15fc0*/  FSEL R25, R28, -INF , P1 ;  /* 0xff8000001c197808 */ /* 0x008fce0000800000 */
[----:B------:R-:W3:Y:S01]  /*15fd0*/  MUFU.TANH R34, R34 ;  /* 0x0000002200227308 */ /* 0x000ee20000002400 */
[----:B------:R-:W-:-:S07]  /*15fe0*/  ISETP.GT.AND P1, PT, R56, 0x30, PT ;  /* 0x000000303800780c */ /* 0x000fce0003f24270 */
[----:B------:R4:W-:Y:S01]  /*15ff0*/  MUFU.TANH R12, R69 ;  /* 0x00000045000c7308 */ /* 0x0009e20000002400 */
[----:B------:R-:W-:-:S07]  /*16000*/  FMNMX.FTZ R24, R93, R24, !PT ;  /* 0x000000185d187209 */ /* 0x000fce0007810000 */
[----:B------:R-:W3:Y:S01]  /*16010*/  MUFU.TANH R41, R41 ;  /* 0x0000002900297308 */ /* 0x000ee20000002400 */
[----:B----4-:R-:W-:Y:S02]  /*16020*/  FSEL R69, R26, -INF , P5 ;  /* 0xff8000001a457808 */ /* 0x010fe40002800000 */
[----:B------:R-:W-:-:S05]  /*16030*/  ISETP.GT.AND P5, PT, R56, 0x29, PT ;  /* 0x000000293800780c */ /* 0x000fca0003fa4270 */
[----:B------:R-:W4:Y:S01]  /*16040*/  MUFU.TANH R36, R36 ;  /* 0x0000002400247308 */ /* 0x000f220000002400 */
[----:B------:R-:W-:Y:S01]  /*16050*/  FSEL R35, R35, -INF , P5 ;  /* 0xff80000023237808 */ /* 0x000fe20002800000 */
[----:B------:R-:W-:Y:S01]  /*16060*/  FMUL.FTZ R42, R2, R54 ;  /* 0x00000036022a7220 */ /* 0x000fe20000410000 */
[----:B0-----:R-:W-:-:S05]  /*16070*/  FSEL R89, R30, -INF , P2 ;  /* 0xff8000001e597808 */ /* 0x001fca0001000000 */
[----:B------:R-:W0:Y:S01]  /*16080*/  MUFU.TANH R43, R43 ;  /* 0x0000002b002b7308 */ /* 0x000e220000002400 */
[----:B------:R-:W-:Y:S01]  /*16090*/  ISETP.GT.AND P2, PT, R56, 0x31, PT ;  /* 0x000000313800780c */ /* 0x000fe20003f44270 */
[----:B------:R-:W-:Y:S01]  /*160a0*/  FMUL.FTZ R49, R2, R60 ;  /* 0x0000003c02317220 */ /* 0x000fe20000410000 */
[----:B-1----:R-:W-:Y:S02]  /*160b0*/  FSEL R95, R37, -INF , P1 ;  /* 0xff800000255f7808 */ /* 0x002fe40000800000 */
[----:B------:R-:W-:-:S03]  /*160c0*/  FMNMX.FTZ R24, R35, R24, !PT ;  /* 0x0000001823187209 */ /* 0x000fc60007810000 */
[----:B------:R-:W1:Y:S01]  /*160d0*/  MUFU.TANH R38, R38 ;  /* 0x0000002600267308 */ /* 0x000e620000002400 */
[----:B------:R-:W-:Y:S02]  /*160e0*/  FSEL R29, R32, -INF , P3 ;  /* 0xff800000201d7808 */ /* 0x000fe40001800000 */
[----:B------:R-:W-:-:S05]  /*160f0*/  ISETP.GT.AND P3, PT, R56, 0x38, PT ;  /* 0x000000383800780c */ /* 0x000fca0003f64270 */
[----:B------:R-:W1:Y:S01]  /*16100*/  MUFU.TANH R45, R45 ;  /* 0x0000002d002d7308 */ /* 0x000e620000002400 */
[----:B--2---:R-:W-:Y:S02]  /*16110*/  FSEL R39, R39, -INF , P2 ;  /* 0xff80000027277808 */ /* 0x004fe40001000000 */
[----:B------:R-:W-:Y:S01]  /*16120*/  FMNMX.FTZ R26, R95, R24, !PT ;  /* 0x000000185f1a7209 */ /* 0x000fe20007810000 */
[----:B------:R-:W-:-:S04]  /*16130*/  FMUL.FTZ R125, R2, R73 ;  /* 0x00000049027d7220 */ /* 0x000fc80000410000 */
[----:B------:R-:W2:Y:S01]  /*16140*/  MUFU.TANH R40, R40 ;  /* 0x0000002800287308 */ /* 0x000ea20000002400 */
[----:B---3--:R-:W-:Y:S01]  /*16150*/  FSEL R73, R34, -INF , P4 ;  /* 0xff80000022497808 */ /* 0x008fe20002000000 */
[----:B------:R-:W-:Y:S01]  /*16160*/  FMUL.FTZ R53, R2, R64 ;  /* 0x0000004002357220 */ /* 0x000fe20000410000 */
[----:B------:R-:W-:-:S05]  /*16170*/  ISETP.GT.AND P4, PT, R56, 0x39, PT ;  /* 0x000000393800780c */ /* 0x000fca0003f84270 */
[----:B------:R-:W3:Y:S01]  /*16180*/  MUFU.TANH R47, R47 ;  /* 0x0000002f002f7308 */ /* 0x000ee20000002400 */
[----:B------:R-:W-:Y:S02]  /*16190*/  FSEL R41, R41, -INF , P3 ;  /* 0xff80000029297808 */ /* 0x000fe40001800000 */
[----:B------:R-:W-:-:S05]  /*161a0*/  FMNMX.FTZ R26, R39, R26, !PT ;  /* 0x0000001a271a7209 */ /* 0x000fca0007810000 */
[----:B------:R-:W3:Y:S01]  /*161b0*/  MUFU.TANH R42, R42 ;  /* 0x0000002a002a7308 */ /* 0x000ee20000002400 */
[----:B----4-:R-:W-:Y:S01]  /*161c0*/  FSEL R33, R36, -INF , P5 ;  /* 0xff80000024217808 */ /* 0x010fe20002800000 */
[----:B------:R-:W-:Y:S01]  /*161d0*/  FMUL.FTZ R48, R2, R59 ;  /* 0x0000003b02307220 */ /* 0x000fe20000410000 */
[----:B------:R-:W-:-:S05]  /*161e0*/  ISETP.GT.AND P5, PT, R56, 0x40, PT ;  /* 0x000000403800780c */ /* 0x000fca0003fa4270 */
[----:B------:R-:W4:Y:S01]  /*161f0*/  MUFU.TANH R49, R49 ;  /* 0x0000003100317308 */ /* 0x000f220000002400 */
[----:B0-----:R-:W-:Y:S02]  /*16200*/  FSEL R43, R43, -INF , P4 ;  /* 0xff8000002b2b7808 */ /* 0x001fe40002000000 */
[----:B------:R-:W-:Y:S01]  /*16210*/  FMNMX.FTZ R26, R41, R26, !PT ;  /* 0x0000001a291a7209 */ /* 0x000fe20007810000 */
[----:B------:R-:W-:-:S04]  /*16220*/  FMUL.FTZ R20, R2, R75 ;  /* 0x0000004b02147220 */ /* 0x000fc80000410000 */
[----:B------:R-:W0:Y:S01]  /*16230*/  MUFU.TANH R44, R44 ;  /* 0x0000002c002c7308 */ /* 0x000e220000002400 */
[----:B-1----:R-:W-:Y:S01]  /*16240*/  FSEL R75, R38, -INF , P1 ;  /* 0xff800000264b7808 */ /* 0x002fe20000800000 */
[----:B------:R-:W-:Y:S01]  /*16250*/  FMUL.FTZ R50, R2, R62 ;  /* 0x0000003e02327220 */ /* 0x000fe20000410000 */
[----:B------:R-:W-:-:S05]  /*16260*/  ISETP.GT.AND P1, PT, R56, 0x41, PT ;  /* 0x000000413800780c */ /* 0x000fca0003f24270 */
[----:B------:R-:W1:Y:S01]  /*16270*/  MUFU.TANH R51, R51 ;  /* 0x0000003300337308 */ /* 0x000e620000002400 */
[----:B------:R-:W-:Y:S01]  /*16280*/  FSEL R45, R45, -INF , P5 ;  /* 0xff8000002d2d7808 */ /* 0x000fe20002800000 */
[----:B------:R-:W-:Y:S01]  /*16290*/  FMUL.FTZ R59, R2, R68 ;  /* 0x00000044023b7220 */ /* 0x000fe20000410000 */
[----:B------:R-:W-:-:S05]  /*162a0*/  FMNMX.FTZ R28, R43, R26, !PT ;  /* 0x0000001a2b1c7209 */ /* 0x000fca0007810000 */
[----:B------:R-:W1:Y:S01]  /*162b0*/  MUFU.TANH R46, R46 ;  /* 0x0000002e002e7308 */ /* 0x000e620000002400 */
[----:B--2---:R-:W-:Y:S02]  /*162c0*/  FSEL R37, R40, -INF , P2 ;  /* 0xff80000028257808 */ /* 0x004fe40001000000 */
[----:B------:R-:W-:-:S05]  /*162d0*/  ISETP.GT.AND P2, PT, R56, 0x48, PT ;  /* 0x000000483800780c */ /* 0x000fca0003f44270 */
[----:B------:R-:W2:Y:S01]  /*162e0*/  MUFU.TANH R53, R53 ;  /* 0x0000003500357308 */ /* 0x000ea20000002400 */
[----:B---3--:R-:W-:Y:S02]  /*162f0*/  FSEL R47, R47, -INF , P1 ;  /* 0xff8000002f2f7808 */ /* 0x008fe40000800000 */
[----:B------:R-:W-:-:S05]  /*16300*/  FMNMX.FTZ R28, R45, R28, !PT ;  /* 0x0000001c2d1c7209 */ /* 0x000fca0007810000 */
[----:B------:R-:W3:Y:S01]  /*16310*/  MUFU.TANH R48, R48 ;  /* 0x0000003000307308 */ /* 0x000ee20000002400 */
[----:B------:R-:W-:Y:S01]  /*16320*/  FSEL R97, R42, -INF , P3 ;  /* 0xff8000002a617808 */ /* 0x000fe20001800000 */
[----:B------:R-:W-:Y:S01]  /*16330*/  FMUL.FTZ R54, R2, R66 ;  /* 0x0000004202367220 */ /* 0x000fe20000410000 */
[----:B------:R-:W-:-:S05]  /*16340*/  ISETP.GT.AND P3, PT, R56, 0x49, PT ;  /* 0x000000493800780c */ /* 0x000fca0003f64270 */
[----:B------:R-:W3:Y:S01]  /*16350*/  MUFU.TANH R55, R55 ;  /* 0x0000003700377308 */ /* 0x000ee20000002400 */
[----:B----4-:R-:W-:Y:S01]  /*16360*/  FSEL R105, R49, -INF , P2 ;  /* 0xff80000031697808 */ /* 0x010fe20001000000 */
[----:B------:R-:W-:Y:S01]  /*16370*/  FMUL.FTZ R131, R2, R72 ;  /* 0x0000004802837220 */ /* 0x000fe20000410000 */
[----:B------:R-:W-:-:S05]  /*16380*/  FMNMX.FTZ R28, R47, R28, !PT ;  /* 0x0000001c2f1c7209 */ /* 0x000fca0007810000 */
[----:B------:R-:W4:Y:S01]  /*16390*/  MUFU.TANH R50, R50 ;  /* 0x0000003200327308 */ /* 0x000f220000002400 */
[----:B0-----:R-:W-:Y:S02]  /*163a0*/  FSEL R99, R44, -INF , P4 ;  /* 0xff8000002c637808 */ /* 0x001fe40002000000 */
[----:B------:R-:W-:-:S05]  /*163b0*/  ISETP.GT.AND P4, PT, R56, 0x50, PT ;  /* 0x000000503800780c */ /* 0x000fca0003f84270 */
[----:B------:R-:W0:Y:S01]  /*163c0*/  MUFU.TANH R59, R59 ;  /* 0x0000003b003b7308 */ /* 0x000e220000002400 */
[----:B-1----:R-:W-:Y:S02]  /*163d0*/  FSEL R51, R51, -INF , P3 ;  /* 0xff80000033337808 */ /* 0x002fe40001800000 */
[----:B------:R-:W-:-:S05]  /*163e0*/  FMNMX.FTZ R28, R105, R28, !PT ;  /* 0x0000001c691c7209 */ /* 0x000fca0007810000 */
[----:B------:R-:W1:Y:S01]  /*163f0*/  MUFU.TANH R52, R52 ;  /* 0x0000003400347308 */ /* 0x000e620000002400 */
[----:B------:R-:W-:Y:S01]  /*16400*/  FSEL R101, R46, -INF , P5 ;  /* 0xff8000002e657808 */ /* 0x000fe20002800000 */
[----:B------:R-:W-:Y:S01]  /*16410*/  FMUL.FTZ R133, R2, R76 ;  /* 0x0000004c02857220 */ /* 0x000fe20000410000 */
[----:B------:R-:W-:Y:S02]  /*16420*/  ISETP.GT.AND P5, PT, R56, 0x51, PT ;  /* 0x000000513800780c */ /* 0x000fe40003fa4270 */
[----:B--2---:R-:W-:-:S03]  /*16430*/  FSEL R109, R53, -INF , P4 ;  /* 0xff800000356d7808 */ /* 0x004fc60002000000 */
[----:B------:R-:W2:Y:S01]  /*16440*/  MUFU.TANH R54, R54 ;  /* 0x0000003600367308 */ /* 0x000ea20000002400 */
[----:B------:R-:W-:Y:S01]  /*16450*/  FMNMX.FTZ R28, R51, R28, !PT ;  /* 0x0000001c331c7209 */ /* 0x000fe20007810000 */
[----:B------:R-:W-:Y:S01]  /*16460*/  FMUL.FTZ R70, R2, R70 ;  /* 0x0000004602467220 */ /* 0x000fe20000410000 */
[----:B---3--:R-:W-:-:S05]  /*16470*/  FSEL R103, R48, -INF , P1 ;  /* 0xff80000030677808 */ /* 0x008fca0000800000 */
[----:B------:R-:W3:Y:S01]  /*16480*/  MUFU.TANH R131, R131 ;  /* 0x0000008300837308 */ /* 0x000ee20000002400 */
[----:B------:R-:W-:Y:S01]  /*16490*/  ISETP.GT.AND P1, PT, R56, 0x58, PT ;  /* 0x000000583800780c */ /* 0x000fe20003f24270 */
[----:B------:R-:W-:Y:S01]  /*164a0*/  FMUL.FTZ R26, R2, R77 ;  /* 0x0000004d021a7220 */ /* 0x000fe20000410000 */
[----:B------:R-:W-:Y:S02]  /*164b0*/  FSEL R111, R55, -INF , P5 ;  /* 0xff800000376f7808 */ /* 0x000fe40002800000 */
[----:B------:R-:W-:-:S03]  /*164c0*/  FMNMX.FTZ R28, R109, R28, !PT ;  /* 0x0000001c6d1c7209 */ /* 0x000fc60007810000 */
[----:B------:R-:W3:Y:S01]  /*164d0*/  MUFU.TANH R58, R58 ;  /* 0x0000003a003a7308 */ /* 0x000ee20000002400 */
[----:B----4-:R-:W-:Y:S01]  /*164e0*/  FSEL R77, R50, -INF , P2 ;  /* 0xff800000324d7808 */ /* 0x010fe20001000000 */
[----:B------:R-:W-:Y:S01]  /*164f0*/  FMUL.FTZ R113, R2, R74 ;  /* 0x0000004a02717220 */ /* 0x000fe20000410000 */
[----:B------:R-:W-:-:S05]  /*16500*/  ISETP.GT.AND P2, PT, R56, 0x59, PT ;  /* 0x000000593800780c */ /* 0x000fca0003f44270 */
[----:B------:R-:W4:Y:S01]  /*16510*/  MUFU.TANH R125, R125 ;  /* 0x0000007d007d7308 */ /* 0x000f220000002400 */
[----:B0-----:R-:W-:Y:S01]  /*16520*/  FSEL R121, R59, -INF , P1 ;  /* 0xff8000003b797808 */ /* 0x001fe20000800000 */
[----:B------:R-:W-:Y:S01]  /*16530*/  FMUL.FTZ R80, R2, R80 ;  /* 0x0000005002507220 */ /* 0x000fe20000410000 */
[----:B------:R-:W-:-:S05]  /*16540*/  FMNMX.FTZ R28, R111, R28, !PT ;  /* 0x0000001c6f1c7209 */ /* 0x000fca0007810000 */
[----:B------:R-:W0:Y:S01]  /*16550*/  MUFU.TANH R8, R70 ;  /* 0x0000004600087308 */ /* 0x000e220000002400 */
[----:B-1----:R-:W-:Y:S02]  /*16560*/  FSEL R49, R52, -INF , P3 ;  /* 0xff80000034317808 */ /* 0x002fe40001800000 */
[----:B------:R-:W-:-:S05]  /*16570*/  ISETP.GT.AND P3, PT, R56, 0x60, PT ;  /* 0x000000603800780c */ /* 0x000fca0003f64270 */
[----:B------:R-:W1:Y:S01]  /*16580*/  MUFU.TANH R133, R133 ;  /* 0x0000008500857308 */ /* 0x000e620000002400 */
[----:B------:R-:W-:Y:S02]  /*16590*/  FSEL R123, R12, -INF , P2 ;  /* 0xff8000000c7b7808 */ /* 0x000fe40001000000 */
[----:B------:R-:W-:-:S05]  /*165a0*/  FMNMX.FTZ R28, R121, R28, !PT ;  /* 0x0000001c791c7209 */ /* 0x000fca0007810000 */
[----:B------:R-:W1:Y:S01]  /*165b0*/  MUFU.TANH R14, R14 ;  /* 0x0000000e000e7308 */ /* 0x000e620000002400 */
[----:B--2---:R-:W-:Y:S01]  /*165c0*/  FSEL R107, R54, -INF , P4 ;  /* 0xff800000366b7808 */ /* 0x004fe20002000000 */
[C---:B------:R-:W-:Y:S01]  /*165d0*/  FMUL.FTZ R81, R2.reuse, R81 ;  /* 0x0000005102517220 */ /* 0x040fe20000410000 */
[----:B------:R-:W-:-:S05]  /*165e0*/  FMUL.FTZ R24, R2, R78 ;  /* 0x0000004e02187220 */ /* 0x000fca0000410000 */
[----:B------:R-:W2:Y:S01]  /*165f0*/  MUFU.TANH R26, R26 ;  /* 0x0000001a001a7308 */ /* 0x000ea20000002400 */
[----:B------:R-:W-:Y:S01]  /*16600*/  ISETP.GT.AND P4, PT, R56, 0x61, PT ;  /* 0x000000613800780c */ /* 0x000fe20003f84270 */
[----:B------:R-:W-:Y:S01]  /*16610*/  FMUL.FTZ R84, R2, R84 ;  /* 0x0000005402547220 */ /* 0x000fe20000410000 */
[----:B---3--:R-:W-:Y:S02]  /*16620*/  FSEL R131, R131, -INF , P3 ;  /* 0xff80000083837808 */ /* 0x008fe40001800000 */
[----:B------:R-:W-:-:S03]  /*16630*/  FMNMX.FTZ R28, R123, R28, !PT ;  /* 0x0000001c7b1c7209 */ /* 0x000fc60007810000 */
[----:B------:R-:W3:Y:S01]  /*16640*/  MUFU.TANH R113, R113 ;  /* 0x0000007100717308 */ /* 0x000ee20000002400 */
[----:B------:R-:W-:Y:S02]  /*16650*/  FSEL R53, R58, -INF , P5 ;  /* 0xff8000003a357808 */ /* 0x000fe40002800000 */
[----:B------:R-:W-:-:S05]  /*16660*/  ISETP.GT.AND P5, PT, R56, 0x68, PT ;  /* 0x000000683800780c */ /* 0x000fca0003fa4270 */
[----:B------:R-:W3:Y:S01]  /*16670*/  MUFU.TANH R80, R80 ;  /* 0x0000005000507308 */ /* 0x000ee20000002400 */
[----:B----4-:R-:W-:Y:S02]  /*16680*/  FSEL R125, R125, -INF , P4 ;  /* 0xff8000007d7d7808 */ /* 0x010fe40002000000 */
[----:B------:R-:W-:-:S05]  /*16690*/  FMNMX.FTZ R28, R131, R28, !PT ;  /* 0x0000001c831c7209 */ /* 0x000fca0007810000 */
[----:B------:R-:W4:Y:S01]  /*166a0*/  MUFU.TANH R20, R20 ;  /* 0x0000001400147308 */ /* 0x000f220000002400 */
[----:B0-----:R-:W-:Y:S01]  /*166b0*/  FSEL R55, R8, -INF , P1 ;  /* 0xff80000008377808 */ /* 0x001fe20000800000 */
[----:B------:R-:W-:Y:S01]  /*166c0*/  FMUL.FTZ R85, R2, R85 ;  /* 0x0000005502557220 */ /* 0x000fe20000410000 */
[----:B------:R-:W-:-:S05]  /*166d0*/  ISETP.GT.AND P1, PT, R56, 0x69, PT ;  /* 0x000000693800780c */ /* 0x000fca0003f24270 */
[----:B------:R4:W0:Y:S01]  /*166e0*/  MUFU.TANH R119, R81 ;  /* 0x0000005100777308 */ /* 0x0008220000002400 */
[----:B-1----:R-:W-:Y:S02]  /*166f0*/  FSEL R133, R133, -INF , P5 ;  /* 0xff80000085857808 */ /* 0x002fe40002800000 */
[----:B------:R-:W-:Y:S02]  /*16700*/  FMNMX.FTZ R28, R125, R28, !PT ;  /* 0x0000001c7d1c7209 */ /* 0x000fe40007810000 */
[----:B------:R-:W-:-:S03]  /*16710*/  FSEL R59, R14, -INF , P2 ;  /* 0xff8000000e3b7808 */ /* 0x000fc60001000000 */
[----:B------:R-:W1:Y:S01]  /*16720*/  MUFU.TANH R24, R24 ;  /* 0x0000001800187308 */ /* 0x000e620000002400 */
[----:B------:R-:W-:Y:S02]  /*16730*/  FMNMX.FTZ R14, R57, R10, !PT ;  /* 0x0000000a390e7209 */ /* 0x000fe40007810000 */
[----:B------:R-:W-:-:S05]  /*16740*/  ISETP.GT.AND P2, PT, R56, 0x70, PT ;  /* 0x000000703800780c */ /* 0x000fca0003f44270 */
[----:B------:R-:W1:Y:S01]  /*16750*/  MUFU.TANH R84, R84 ;  /* 0x0000005400547308 */ /* 0x000e620000002400 */
[----:B--2---:R-:W-:Y:S02]  /*16760*/  FSEL R129, R26, -INF , P1 ;  /* 0xff8000001a817808 */ /* 0x004fe40000800000 */
[----:B------:R-:W-:Y:S02]  /*16770*/  FMNMX.FTZ R28, R133, R28, !PT ;  /* 0x0000001c851c7209 */ /* 0x000fe40007810000 */
[----:B------:R-:W-:-:S03]  /*16780*/  FMNMX.FTZ R14, R61, R14, !PT ;  /* 0x0000000e3d0e7209 */ /* 0x000fc60007810000 */
[----:B------:R1:W2:Y:S01]  /*16790*/  MUFU.TANH R115, R85 ;  /* 0x0000005500737308 */ /* 0x0002a20000002400 */
[----:B---3--:R-:W-:Y:S02]  /*167a0*/  FSEL R113, R113, -INF , P3 ;  /* 0xff80000071717808 */ /* 0x008fe40001800000 */
[----:B------:R-:W-:Y:S02]  /*167b0*/  ISETP.GT.AND P3, PT, R56, 0x71, PT ;  /* 0x000000713800780c */ /* 0x000fe40003f64270 */
[----:B------:R-:W-:Y:S02]  /*167c0*/  FSEL R127, R80, -INF , P2 ;  /* 0xff800000507f7808 */ /* 0x000fe40001000000 */
[----:B------:R-:W-:Y:S02]  /*167d0*/  FMNMX.FTZ R28, R129, R28, !PT ;  /* 0x0000001c811c7209 */ /* 0x000fe40007810000 */
[----:B------:R-:W-:Y:S02]  /*167e0*/  FMNMX.FTZ R14, R11, R14, !PT ;  /* 0x0000000e0b0e7209 */ /* 0x000fe40007810000 */
[----:B----4-:R-:W-:-:S02]  /*167f0*/  FSEL R81, R20, -INF , P4 ;  /* 0xff80000014517808 */ /* 0x010fc40002000000 */
[----:B------:R-:W-:Y:S02]  /*16800*/  ISETP.GT.AND P4, PT, R56, 0x78, PT ;  /* 0x000000783800780c */ /* 0x000fe40003f84270 */
[----:B0-----:R-:W-:Y:S02]  /*16810*/  FSEL R119, R119, -INF , P3 ;  /* 0xff80000077777808 */ /* 0x001fe40001800000 */
[----:B------:R-:W-:Y:S02]  /*16820*/  FMNMX.FTZ R28, R127, R28, !PT ;  /* 0x0000001c7f1c7209 */ /* 0x000fe40007810000 */
[----:B------:R-:W-:Y:S02]  /*16830*/  FMNMX.FTZ R14, R65, R14, !PT ;  /* 0x0000000e410e7209 */ /* 0x000fe40007810000 */
[----:B-1----:R-:W-:Y:S02]  /*16840*/  FSEL R85, R24, -INF , P5 ;  /* 0xff80000018557808 */ /* 0x002fe40002800000 */
[----:B------:R-:W-:-:S02]  /*16850*/  ISETP.GT.AND P5, PT, R56, 0x79, PT ;  /* 0x000000793800780c */ /* 0x000fc40003fa4270 */
[----:B------:R-:W-:Y:S02]  /*16860*/  FSEL R117, R84, -INF , P4 ;  /* 0xff80000054757808 */ /* 0x000fe40002000000 */
[----:B------:R-:W-:Y:S02]  /*16870*/  FMNMX.FTZ R28, R119, R28, !PT ;  /* 0x0000001c771c7209 */ /* 0x000fe40007810000 */
[----:B------:R-:W-:Y:S02]  /*16880*/  FMNMX.FTZ R14, R15, R14, !PT ;  /* 0x0000000e0f0e7209 */ /* 0x000fe40007810000 */
[----:B--2---:R-:W-:Y:S02]  /*16890*/  FSEL R115, R115, -INF , P5 ;  /* 0xff80000073737808 */ /* 0x004fe40002800000 */
[----:B------:R-:W-:Y:S02]  /*168a0*/  FMNMX.FTZ R28, R117, R28, !PT ;  /* 0x0000001c751c7209 */ /* 0x000fe40007810000 */
[----:B------:R-:W-:-:S02]  /*168b0*/  FMNMX.FTZ R14, R69, R14, !PT ;  /* 0x0000000e450e7209 */ /* 0x000fc40007810000 */
[----:B------:R-:W-:Y:S02]  /*168c0*/  FMNMX.FTZ R12, R115, R28, !PT ;  /* 0x0000001c730c7209 */ /* 0x000fe40007810000 */
[----:B------:R-:W-:-:S03]  /*168d0*/  FMNMX.FTZ R20, R25, R14, !PT ;  /* 0x0000000e19147209 */ /* 0x000fc60007810000 */
[----:B------:R-:W0:Y:S01]  /*168e0*/  SHFL.BFLY PT, R135, R12, 0x2, 0x1f ;  /* 0x0c401f000c877f89 */ /* 0x000e2200000e0000 */
[----:B------:R-:W-:-:S04]  /*168f0*/  FMNMX.FTZ R20, R89, R20, !PT ;  /* 0x0000001459147209 */ /* 0x000fc80007810000 */
[----:B------:R-:W-:-:S04]  /*16900*/  FMNMX.FTZ R20, R29, R20, !PT ;  /* 0x000000141d147209 */ /* 0x000fc80007810000 */
[----:B------:R-:W-:-:S04]  /*16910*/  FMNMX.FTZ R20, R73, R20, !PT ;  /* 0x0000001449147209 */ /* 0x000fc80007810000 */
[----:B------:R-:W-:-:S04]  /*16920*/  FMNMX.FTZ R20, R33, R20, !PT ;  /* 0x0000001421147209 */ /* 0x000fc80007810000 */
[----:B------:R-:W-:-:S04]  /*16930*/  FMNMX.FTZ R20, R75, R20, !PT ;  /* 0x000000144b147209 */ /* 0x000fc80007810000 */
[----:B------:R-:W-:Y:S02]  /*16940*/  FMNMX.FTZ R20, R37, R20, !PT ;  /* 0x0000001425147209 */ /* 0x000fe40007810000 */
[----:B0-----:R-:W-:Y:S02]  /*16950*/  FMNMX.FTZ R135, R12, R135, !PT ;  /* 0x000000870c877209 */ /* 0x001fe40007810000 */
[----:B------:R-:W-:-:S03]  /*16960*/  FMNMX.FTZ R20, R97, R20, !PT ;  /* 0x0000001461147209 */ /* 0x000fc60007810000 */
[----:B------:R-:W0:Y:S01]  /*16970*/  SHFL.BFLY PT, R8, R135, 0x1, 0x1f ;  /* 0x0c201f0087087f89 */ /* 0x000e2200000e0000 */
[----:B------:R-:W-:-:S04]  /*16980*/  FMNMX.FTZ R24, R99, R20, !PT ;  /* 0x0000001463187209 */ /* 0x000fc80007810000 */
[----:B------:R-:W-:-:S04]  /*16990*/  FMNMX.FTZ R24, R101, R24, !PT ;  /* 0x0000001865187209 */ /* 0x000fc80007810000 */
[----:B------:R-:W-:-:S04]  /*169a0*/  FMNMX.FTZ R24, R103, R24, !PT ;  /* 0x0000001867187209 */ /* 0x000fc80007810000 */
[----:B------:R-:W-:-:S04]  /*169b0*/  FMNMX.FTZ R24, R77, R24, !PT ;  /* 0x000000184d187209 */ /* 0x000fc80007810000 */
[----:B------:R-:W-:Y:S01]  /*169c0*/  FMNMX.FTZ R24, R49, R24, !PT ;  /* 0x0000001831187209 */ /* 0x000fe20007810000 */
[----:B------:R-:W-:-:S03]  /*169d0*/  FMUL.FTZ R28, R2, R79 ;  /* 0x0000004f021c7220 */ /* 0x000fc60000410000 */
[----:B------:R-:W-:Y:S01]  /*169e0*/  FMNMX.FTZ R24, R107, R24, !PT ;  /* 0x000000186b187209 */ /* 0x000fe20007810000 */
[----:B------:R-:W-:Y:S02]  /*169f0*/  IMAD.U32 R174, RZ, RZ, UR4 ;  /* 0x00000004ffae7e24 */ /* 0x000fe4000f8e00ff */
[C---:B------:R-:W-:Y:S01]  /*16a00*/  FMUL.FTZ R26, R2.reuse, R82 ;  /* 0x00000052021a7220 */ /* 0x040fe20000410000 */
[----:B0-----:R-:W-:Y:S02]  /*16a10*/  FMNMX.FTZ R175, R135, R8, !PT ;  /* 0x0000000887af7209 */ /* 0x001fe40007810000 */
[----:B------:R-:W-:Y:S01]  /*16a20*/  FMNMX.FTZ R24, R53, R24, !PT ;  /* 0x0000001835187209 */ /* 0x000fe20007810000 */
[----:B------:R-:W0:Y:S01]  /*16a30*/  MUFU.TANH R28, R28 ;  /* 0x0000001c001c7308 */ /* 0x000e220000002400 */
[----:B------:R-:W-:Y:S01]  /*16a40*/  FMUL.FTZ R30, R2, R83 ;  /* 0x00000053021e7220 */ /* 0x000fe20000410000 */
[----:B------:R-:W-:-:S01]  /*16a50*/  FFMA.FTZ R8, R175, R174, -8 ;  /* 0xc1000000af087423 */ /* 0x000fc200000100ae */
[----:B------:R-:W-:-:S02]  /*16a60*/  FMNMX.FTZ R24, R55, R24, !PT ;  /* 0x0000001837187209 */ /* 0x000fc40007810000 */
[----:B------:R-:W-:Y:S01]  /*16a70*/  FSETP.NEU.FTZ.AND P6, PT, R175, -INF , PT ;  /* 0xff800000af00780b */ /* 0x000fe20003fdd000 */
[----:B------:R-:W-:Y:S01]  /*16a80*/  FMUL.FTZ R32, R2, R86 ;  /* 0x0000005602207220 */ /* 0x000fe20000410000 */
[----:B------:R-:W-:Y:S01]  /*16a90*/  FMNMX.FTZ R36, R59, R24, !PT ;  /* 0x000000183b247209 */ /* 0x000fe20007810000 */
[----:B------:R-:W1:Y:S01]  /*16aa0*/  MUFU.TANH R26, R26 ;  /* 0x0000001a001a7308 */ /* 0x000e620000002400 */
[----:B------:R-:W-:Y:S01]  /*16ab0*/  FSEL R8, R8, RZ, P6 ;  /* 0x000000ff08087208 */ /* 0x000fe20003000000 */
[----:B------:R-:W-:Y:S01]  /*16ac0*/  FMUL.FTZ R34, R2, R87 ;  /* 0x0000005702227220 */ /* 0x000fe20000410000 */
[----:B------:R-:W-:-:S05]  /*16ad0*/  FMNMX.FTZ R36, R113, R36, !PT ;  /* 0x0000002471247209 */ /* 0x000fca0007810000 */
[----:B------:R-:W2:Y:S01]  /*16ae0*/  MUFU.TANH R30, R30 ;  /* 0x0000001e001e7308 */ /* 0x000ea20000002400 */
[----:B------:R-:W-:-:S01]  /*16af0*/  FFMA.FTZ R12, R13, R174, -R8 ;  /* 0x000000ae0d0c7223 */ /* 0x000fc20000010808 */
[--C-:B------:R-:W-:Y:S01]  /*16b00*/  FFMA.FTZ R13, R21, R174, -R8.reuse ;  /* 0x000000ae150d7223 */ /* 0x100fe20000010808 */
[----:B------:R-:W-:Y:S01]  /*16b10*/  FMNMX.FTZ R36, R81, R36, !PT ;  /* 0x0000002451247209 */ /* 0x000fe20007810000 */
[-CC-:B------:R-:W-:Y:S01]  /*16b20*/  FFMA.FTZ R21, R27, R174.reuse, -R8.reuse ;  /* 0x000000ae1b157223 */ /* 0x180fe20000010808 */
[----:B------:R-:W-:-:S03]  /*16b30*/  FFMA.FTZ R27, R31, R174, -R8 ;  /* 0x000000ae1f1b7223 */ /* 0x000fc60000010808 */
[----:B------:R-:W3:Y:S01]  /*16b40*/  MUFU.TANH R32, R32 ;  /* 0x0000002000207308 */ /* 0x000ee20000002400 */
[----:B------:R-:W-:-:S01]  /*16b50*/  FFMA.FTZ R31, R39, R174, -R8 ;  /* 0x000000ae271f7223 */ /* 0x000fc20000010808 */
[----:B0-----:R-:W-:Y:S02]  /*16b60*/  FSEL R39, R28, -INF , P1 ;  /* 0xff8000001c277808 */ /* 0x001fe40000800000 */
[----:B------:R-:W-:Y:S01]  /*16b70*/  FMNMX.FTZ R36, R85, R36, !PT ;  /* 0x0000002455247209 */ /* 0x000fe20007810000 */
[----:B------:R-:W-:-:S03]  /*16b80*/  FFMA.FTZ R38, R41, R174, -R8 ;  /* 0x000000ae29267223 */ /* 0x000fc60000010808 */
[----:B------:R-:W0:Y:S01]  /*16b90*/  MUFU.TANH R34, R34 ;  /* 0x0000002200227308 */ /* 0x000e220000002400 */
[----:B------:R-:W-:-:S01]  /*16ba0*/  FFMA.FTZ R41, R43, R174, -R8 ;  /* 0x000000ae2b297223 */ /* 0x000fc20000010808 */
[----:B-1----:R-:W-:Y:S01]  /*16bb0*/  FSEL R43, R26, -INF , P2 ;  /* 0xff8000001a2b7808 */ /* 0x002fe20001000000 */
[----:B------:R-:W-:-:S01]  /*16bc0*/  FFMA.FTZ R228, R3, R174, -R8 ;  /* 0x000000ae03e47223 */ /* 0x000fc20000010808 */
[----:B------:R-:W-:Y:S01]  /*16bd0*/  FMNMX.FTZ R36, R39, R36, !PT ;  /* 0x0000002427247209 */ /* 0x000fe20007810000 */
[----:B------:R-:W-:-:S01]  /*16be0*/  FFMA.FTZ R3, R9, R174, -R8 ;  /* 0x000000ae09037223 */ /* 0x000fc20000010808 */
[--C-:B------:R-:W-:Y:S01]  /*16bf0*/  FFMA.FTZ R9, R63, R174, -R8.reuse ;  /* 0x000000ae3f097223 */ /* 0x100fe20000010808 */
[----:B--2---:R-:W-:Y:S02]  /*16c00*/  FSEL R63, R30, -INF , P3 ;  /* 0xff8000001e3f7808 */ /* 0x004fe40001800000 */
[----:B------:R-:W-:Y:S01]  /*16c10*/  FMNMX.FTZ R36, R43, R36, !PT ;  /* 0x000000242b247209 */ /* 0x000fe20007810000 */
[----:B------:R-:W-:-:S01]  /*16c20*/  FFMA.FTZ R230, R67, R174, -R8 ;  /* 0x000000ae43e67223 */ /* 0x000fc20000010808 */
[----:B---3--:R-:W-:-:S02]  /*16c30*/  FSEL R67, R32, -INF , P4 ;  /* 0xff80000020437808 */ /* 0x008fc40002000000 */
[----:B------:R-:W-:Y:S01]  /*16c40*/  FMNMX.FTZ R36, R63, R36, !PT ;  /* 0x000000243f247209 */ /* 0x000fe20007810000 */
[--C-:B------:R-:W-:Y:S01]  /*16c50*/  FFMA.FTZ R224, R91, R174, -R8.reuse ;  /* 0x000000ae5be07223 */ /* 0x100fe20000010808 */
[----:B0-----:R-:W-:Y:S02]  /*16c60*/  FSEL R91, R34, -INF , P5 ;  /* 0xff800000225b7808 */ /* 0x001fe40002800000 */
[----:B------:R-:W-:Y:S01]  /*16c70*/  FMNMX.FTZ R36, R67, R36, !PT ;  /* 0x0000002443247209 */ /* 0x000fe20007810000 */
[----:B------:R-:W-:-:S03]  /*16c80*/  FFMA.FTZ R216, R45, R174, -R8 ;  /* 0x000000ae2dd87223 */ /* 0x000fc60000010808 */
[----:B------:R-:W-:Y:S01]  /*16c90*/  FMNMX.FTZ R36, R91, R36, !PT ;  /* 0x000000245b247209 */ /* 0x000fe20007810000 */
[----:B------:R-:W-:-:S04]  /*16ca0*/  FFMA.FTZ R45, R47, R174, -R8 ;  /* 0x000000ae2f2d7223 */ /* 0x000fc80000010808 */
[----:B------:R-:W0:Y:S02]  /*16cb0*/  SHFL.BFLY PT, R47, R36, 0x2, 0x1f ;  /* 0x0c401f00242f7f89 */ /* 0x000e2400000e0000 */
[----:B0-----:R-:W-:-:S05]  /*16cc0*/  FMNMX.FTZ R47, R36, R47, !PT ;  /* 0x0000002f242f7209 */ /* 0x001fca0007810000 */
[----:B------:R-:W0:Y:S02]  /*16cd0*/  SHFL.BFLY PT, R26, R47, 0x1, 0x1f ;  /* 0x0c201f002f1a7f89 */ /* 0x000e2400000e0000 */
[----:B0-----:R-:W-:-:S04]  /*16ce0*/  FMNMX.FTZ R203, R47, R26, !PT ;  /* 0x0000001a2fcb7209 */ /* 0x001fc80007810000 */
[C---:B------:R-:W-:Y:S01]  /*16cf0*/  FSETP.NEU.FTZ.AND P1, PT, R203.reuse, -INF , PT ;  /* 0xff800000cb00780b */ /* 0x040fe20003f3d000 */
[----:B------:R-:W-:-:S05]  /*16d00*/  FFMA.FTZ R40, R203, R174, -8 ;  /* 0xc1000000cb287423 */ /* 0x000fca00000100ae */
[----:B------:R-:W-:-:S05]  /*16d10*/  FSEL R40, R40, RZ, P1 ;  /* 0x000000ff28287208 */ /* 0x000fca0000800000 */
[-CC-:B------:R-:W-:Y:S02]  /*16d20*/  FFMA.FTZ R42, R61, R174.reuse, -R40.reuse ;  /* 0x000000ae3d2a7223 */ /* 0x180fe40000010828 */
[----:B------:R-:W2:Y:S01]  /*16d30*/  LDL R61, [R1+0x14] ;  /* 0x00001400013d7983 */ /* 0x000ea20000100800 */
[----:B------:R-:W0:Y:S01]  /*16d40*/  S2R R88, SR_TID.X ;  /* 0x0000000000587919 */ /* 0x000e220000002100 */
[----:B------:R-:W-:-:S01]  /*16d50*/  FFMA.FTZ R229, R57, R174, -R40 ;  /* 0x000000ae39e57223 */ /* 0x000fc20000010828 */
[-CC-:B------:R-:W-:Y:S01]  /*16d60*/  FFMA.FTZ R10, R10, R174.reuse, -R40.reuse ;  /* 0x000000ae0a0a7223 */ /* 0x180fe20000010828 */
[----:B------:R-:W-:Y:S01]  /*16d70*/  MUFU.EX2 R228, R228 ;  /* 0x000000e400e47308 */ /* 0x000fe20000000800 */
[----:B------:R-:W-:-:S07]  /*16d80*/  FFMA.FTZ R11, R11, R174, -R40 ;  /* 0x000000ae0b0b7223 */ /* 0x000fce0000010828 */
[----:B------:R-:W1:Y:S01]  /*16d90*/  MUFU.EX2 R3, R3 ;  /* 0x0000000300037308 */ /* 0x000e620000000800 */
[----:B------:R-:W-:-:S07]  /*16da0*/  FFMA.FTZ R231, R65, R174, -R40 ;  /* 0x000000ae41e77223 */ /* 0x000fce0000010828 */
[----:B------:R-:W-:Y:S08]  /*16db0*/  MUFU.EX2 R229, R229 ;  /* 0x000000e500e57308 */ /* 0x000ff00000000800 */
[----:B------:R-:W3:Y:S01]  /*16dc0*/  MUFU.EX2 R10, R10 ;  /* 0x0000000a000a7308 */ /* 0x000ee20000000800 */
[----:B------:R-:W-:-:S07]  /*16dd0*/  FFMA.FTZ R36, R15, R174, -R40 ;  /* 0x000000ae0f247223 */ /* 0x000fce0000010828 */
[----:B------:R-:W4:Y:S08]  /*16de0*/  MUFU.EX2 R9, R9 ;  /* 0x0000000900097308 */ /* 0x000f300000000800 */
[----:B------:R-:W4:Y:S01]  /*16df0*/  MUFU.EX2 R42, R42 ;  /* 0x0000002a002a7308 */ /* 0x000f220000000800 */
[----:B------:R-:W-:-:S07]  /*16e00*/  FFMA.FTZ R15, R69, R174, -R40 ;  /* 0x000000ae450f7223 */ /* 0x000fce0000010828 */
[----:B------:R-:W4:Y:S01]  /*16e10*/  MUFU.EX2 R12, R12 ;  /* 0x0000000c000c7308 */ /* 0x000f220000000800 */
[----:B------:R-:W-:-:S07]  /*16e20*/  FFMA.FTZ R71, R71, R174, -R8 ;  /* 0x000000ae47477223 */ /* 0x000fce0000010808 */
[----:B------:R-:W4:Y:S01]  /*16e30*/  MUFU.EX2 R11, R11 ;  /* 0x0000000b000b7308 */ /* 0x000f220000000800 */
[----:B------:R-:W-:-:S01]  /*16e40*/  FFMA.FTZ R44, R37, R174, -R40 ;  /* 0x000000ae252c7223 */ /* 0x000fc20000010828 */
[----:B0-----:R-:W-:Y:S01]  /*16e50*/  LOP3.LUT R60, R88, 0x7f, RZ, 0xc0, !PT ;  /* 0x0000007f583c7812 */ /* 0x001fe200078ec0ff */
[----:B-1----:R-:W-:-:S05]  /*16e60*/  FADD.FTZ R56, R228, R3 ;  /* 0x00000003e4387221 */ /* 0x002fca0000010000 */
[----:B------:R-:W0:Y:S01]  /*16e70*/  MUFU.EX2 R230, R230 ;  /* 0x000000e600e67308 */ /* 0x000e220000000800 */
[----:B---3--:R-:W-:-:S01]  /*16e80*/  FADD.FTZ R37, R229, R10 ;  /* 0x0000000ae5257221 */ /* 0x008fc20000010000 */
[----:B------:R-:W-:-:S06]  /*16e90*/  FFMA.FTZ R46, R25, R174, -R40 ;  /* 0x000000ae192e7223 */ /* 0x000fcc0000010828 */
[----:B------:R-:W1:Y:S01]  /*16ea0*/  MUFU.EX2 R231, R231 ;  /* 0x000000e700e77308 */ /* 0x000e620000000800 */
[----:B------:R-:W-:-:S01]  /*16eb0*/  FFMA.FTZ R54, R49, R174, -R40 ;  /* 0x000000ae31367223 */ /* 0x000fc20000010828 */
[----:B------:R-:W-:Y:S01]  /*16ec0*/  ISETP.NE.AND P1, PT, R60, RZ, PT ;  /* 0x000000ff3c00720c */ /* 0x000fe20003f25270 */
[----:B----4-:R-:W-:-:S05]  /*16ed0*/  FADD.FTZ R49, R9, R56 ;  /* 0x0000003809317221 */ /* 0x010fca0000010000 */
[----:B------:R-:W3:Y:S01]  /*16ee0*/  MUFU.EX2 R13, R13 ;  /* 0x0000000d000d7308 */ /* 0x000ee20000000800 */
[----:B------:R-:W-:-:S01]  /*16ef0*/  FADD.FTZ R56, R42, R37 ;  /* 0x000000252a387221 */ /* 0x000fc20000010000 */
[----:B------:R-:W-:-:S06]  /*16f00*/  FFMA.FTZ R225, R89, R174, -R40 ;  /* 0x000000ae59e17223 */ /* 0x000fcc0000010828 */
[----:B------:R-:W4:Y:S01]  /*16f10*/  MUFU.EX2 R36, R36 ;  /* 0x0000002400247308 */ /* 0x000f220000000800 */
[----:B------:R-:W-:-:S01]  /*16f20*/  FADD.FTZ R49, R12, R49 ;  /* 0x000000310c317221 */ /* 0x000fc20000010000 */
[----:B------:R-:W-:-:S06]  /*16f30*/  FADD.FTZ R56, R11, R56 ;  /* 0x000000380b387221 */ /* 0x000fcc0000010000 */
[----:B------:R-:W4:Y:S08]  /*16f40*/  MUFU.EX2 R14, R71 ;  /* 0x00000047000e7308 */ /* 0x000f300000000800 */
[----:B------:R-:W4:Y:S01]  /*16f50*/  MUFU.EX2 R15, R15 ;  /* 0x0000000f000f7308 */ /* 0x000f220000000800 */
[----:B0-----:R-:W-:-:S01]  /*16f60*/  FADD.FTZ R58, R230, R49 ;  /* 0x00000031e63a7221 */ /* 0x001fc20000010000 */
[----:B-1----:R-:W-:-:S06]  /*16f70*/  FADD.FTZ R49, R231, R56 ;  /* 0x00000038e7317221 */ /* 0x002fcc0000010000 */
[----:B------:R-:W-:Y:S01]  /*16f80*/  MUFU.EX2 R21, R21 ;  /* 0x0000001500157308 */ /* 0x000fe20000000800 */
[----:B------:R-:W-:-:S07]  /*16f90*/  FFMA.FTZ R25, R73, R174, -R40 ;  /* 0x000000ae49197223 */ /* 0x000fce0000010828 */
[----:B------:R-:W0:Y:S01]  /*16fa0*/  MUFU.EX2 R46, R46 ;  /* 0x0000002e002e7308 */ /* 0x000e220000000800 */
[----:B------:R-:W-:-:S07]  /*16fb0*/  FFMA.FTZ R93, R93, R174, -R8 ;  /* 0x000000ae5d5d7223 */ /* 0x000fce0000010808 */
[----:B------:R1:W-:Y:S01]  /*16fc0*/  MUFU.EX2 R24, R38 ;  /* 0x0000002600187308 */ /* 0x0003e20000000800 */
[----:B---3--:R-:W-:-:S01]  /*16fd0*/  FADD.FTZ R57, R13, R58 ;  /* 0x0000003a0d397221 */ /* 0x008fc20000010000 */
[----:B------:R-:W-:-:S06]  /*16fe0*/  FFMA.FTZ R35, R35, R174, -R8 ;  /* 0x000000ae23237223 */ /* 0x000fcc0000010808 */
[----:B------:R-:W-:Y:S01]  /*16ff0*/  MUFU.EX2 R224, R224 ;  /* 0x000000e000e07308 */ /* 0x000fe20000000800 */
[----:B-1----:R-:W-:-:S01]  /*17000*/  FFMA.FTZ R38, R29, R174, -R40 ;  /* 0x000000ae1d267223 */ /* 0x002fc20000010828 */
[----:B------:R-:W-:Y:S02]  /*17010*/  @!P1 VIADD R0, R0, 0x38840 ;  /* 0x0003884000009836 */ /* 0x000fe40000000000 */
[----:B----4-:R-:W-:-:S04]  /*17020*/  FADD.FTZ R58, R36, R49 ;  /* 0x00000031243a7221 */ /* 0x010fc80000010000 */
[----:B------:R-:W1:Y:S01]  /*17030*/  MUFU.EX2 R225, R225 ;  /* 0x000000e100e17308 */ /* 0x000e620000000800 */
[----:B------:R-:W-:-:S01]  /*17040*/  FFMA.FTZ R50, R33, R174, -R40 ;  /* 0x000000ae21327223 */ /* 0x000fc20000010828 */
[----:B------:R-:W-:Y:S01]  /*17050*/  FFMA.FTZ R53, R53, R174, -R40 ;  /* 0x000000ae35357223 */ /* 0x000fe20000010828 */
[----:B------:R-:W-:-:S05]  /*17060*/  FADD.FTZ R60, R14, R57 ;  /* 0x000000390e3c7221 */ /* 0x000fca0000010000 */
[----:B------:R-:W-:Y:S01]  /*17070*/  MUFU.EX2 R27, R27 ;  /* 0x0000001b001b7308 */ /* 0x000fe20000000800 */
[----:B------:R-:W-:-:S01]  /*17080*/  FFMA.FTZ R226, R95, R174, -R8 ;  /* 0x000000ae5fe27223 */ /* 0x000fc20000010808 */
[----:B------:R-:W-:-:S06]  /*17090*/  FADD.FTZ R49, R15, R58 ;  /* 0x0000003a0f317221 */ /* 0x000fcc0000010000 */
[----:B------:R-:W3:Y:S01]  /*170a0*/  MUFU.EX2 R38, R38 ;  /* 0x0000002600267308 */ /* 0x000ee20000000800 */
[----:B------:R-:W-:-:S01]  /*170b0*/  FFMA.FTZ R227, R75, R174, -R40 ;  /* 0x000000ae4be37223 */ /* 0x000fc20000010828 */
[----:B------:R-:W-:-:S06]  /*170c0*/  @!P1 PRMT R37, RZ, 0x654, R0 ;  /* 0x00000654ff259816 */ /* 0x000fcc0000000000 */
[----:B------:R-:W4:Y:S01]  /*170d0*/  MUFU.EX2 R20, R93 ;  /* 0x0000005d00147308 */ /* 0x000f220000000800 */
[----:B0-----:R-:W-:-:S07]  /*170e0*/  FADD.FTZ R58, R46, R49 ;  /* 0x000000312e3a7221 */ /* 0x001fce0000010000 */
[----:B------:R-:W0:Y:S01]  /*170f0*/  MUFU.EX2 R25, R25 ;  /* 0x0000001900197308 */ /* 0x000e220000000800 */
[----:B-1----:R-:W-:-:S07]  /*17100*/  FADD.FTZ R49, R225, R58 ;  /* 0x0000003ae1317221 */ /* 0x002fce0000010000 */
[----:B------:R-:W1:Y:S01]  /*17110*/  MUFU.EX2 R35, R35 ;  /* 0x0000002300237308 */ /* 0x000e620000000800 */
[----:B------:R-:W-:-:S07]  /*17120*/  FFMA.FTZ R29, R97, R174, -R40 ;  /* 0x000000ae611d7223 */ /* 0x000fce0000010828 */
[----:B------:R3:W-:Y:S01]  /*17130*/  MUFU.EX2 R0, R53 ;  /* 0x0000003500007308 */ /* 0x0007e20000000800 */
[----:B------:R-:W-:-:S07]  /*17140*/  FFMA.FTZ R52, R99, R174, -R40 ;  /* 0x000000ae63347223 */ /* 0x000fce0000010828 */
[----:B------:R-:W-:Y:S01]  /*17150*/  MUFU.EX2 R31, R31 ;  /* 0x0000001f001f7308 */ /* 0x000fe20000000800 */
[----:B---3--:R-:W-:-:S01]  /*17160*/  FADD.FTZ R53, R21, R60 ;  /* 0x0000003c15357221 */ /* 0x008fc20000010000 */
[-CC-:B------:R-:W-:Y:S01]  /*17170*/  FFMA.FTZ R217, R101, R174.reuse, -R40.reuse ;  /* 0x000000ae65d97223 */ /* 0x180fe20000010828 */
[----:B------:R-:W-:-:S01]  /*17180*/  FFMA.FTZ R48, R103, R174, -R40 ;  /* 0x000000ae67307223 */ /* 0x000fc20000010828 */
[----:B------:R3:W-:Y:S04]  /*17190*/  @!P1 SYNCS.ARRIVE.TRANS64.RED.A1T0 RZ, [R37+URZ], RZ ;  /* 0x000000ff25ff99a7 */ /* 0x0007e8000810043f */
[----:B------:R-:W3:Y:S01]  /*171a0*/  MUFU.EX2 R50, R50 ;  /* 0x0000003200327308 */ /* 0x000ee20000000800 */
[----:B------:R-:W-:-:S01]  /*171b0*/  FADD.FTZ R60, R224, R53 ;  /* 0x00000035e03c7221 */ /* 0x000fc20000010000 */
[----:B------:R-:W-:-:S06]  /*171c0*/  FADD.FTZ R58, R38, R49 ;  /* 0x00000031263a7221 */ /* 0x000fcc0000010000 */
[----:B------:R-:W3:Y:S01]  /*171d0*/  MUFU.EX2 R226, R226 ;  /* 0x000000e200e27308 */ /* 0x000ee20000000800 */
[----:B------:R-:W-:-:S07]  /*171e0*/  FADD.FTZ R53, R27, R60 ;  /* 0x0000003c1b357221 */ /* 0x000fce0000010000 */
[----:B------:R-:W3:Y:S01]  /*171f0*/  MUFU.EX2 R227, R227 ;  /* 0x000000e300e37308 */ /* 0x000ee20000000800 */
[----:B----4-:R-:W-:-:S01]  /*17200*/  FADD.FTZ R60, R20, R53 ;  /* 0x00000035143c7221 */ /* 0x010fc20000010000 */
[----:B0-----:R-:W-:-:S06]  /*17210*/  FADD.FTZ R49, R25, R58 ;  /* 0x0000003a19317221 */ /* 0x001fcc0000010000 */
[----:B------:R-:W0:Y:S01]  /*17220*/  MUFU.EX2 R44, R44 ;  /* 0x0000002c002c7308 */ /* 0x000e220000000800 */
[----:B-1----:R-:W-:-:S01]  /*17230*/  FADD.FTZ R53, R35, R60 ;  /* 0x0000003c23357221 */ /* 0x002fc20000010000 */
[----:B---3--:R-:W-:-:S06]  /*17240*/  FADD.FTZ R58, R50, R49 ;  /* 0x00000031323a7221 */ /* 0x008fcc0000010000 */
[----:B------:R-:W1:Y:S01]  /*17250*/  MUFU.EX2 R29, R29 ;  /* 0x0000001d001d7308 */ /* 0x000e620000000800 */
[----:B------:R-:W-:-:S01]  /*17260*/  FFMA.FTZ R37, R55, R174, -R40 ;  /* 0x000000ae37257223 */ /* 0x000fc20000010828 */
[----:B------:R-:W-:-:S06]  /*17270*/  F2FP.SATFINITE.E4M3.F32.PACK_AB_MERGE_C R55, R12, R9, RZ ;  /* 0x000000090c37723e */ /* 0x000fcc00048070ff */
[----:B------:R-:W3:Y:S01]  /*17280*/  MUFU.EX2 R41, R41 ;  /* 0x0000002900297308 */ /* 0x000ee20000000800 */
[----:B------:R-:W-:-:S01]  /*17290*/  FADD.FTZ R60, R226, R53 ;  /* 0x00000035e23c7221 */ /* 0x000fc20000010000 */
[----:B------:R-:W-:-:S06]  /*172a0*/  FADD.FTZ R9, R227, R58 ;  /* 0x0000003ae3097221 */ /* 0x000fcc0000010000 */
[----:B------:R-:W4:Y:S01]  /*172b0*/  MUFU.EX2 R52, R52 ;  /* 0x0000003400347308 */ /* 0x000f220000000800 */
[----:B------:R-:W-:-:S01]  /*172c0*/  FFMA.FTZ R33, R77, R174, -R40 ;  /* 0x000000ae4d217223 */ /* 0x000fc20000010828 */
[----:B------:R-:W-:Y:S01]  /*172d0*/  FFMA.FTZ R30, R105, R174, -R8 ;  /* 0x000000ae691e7223 */ /* 0x000fe20000010808 */
[----:B------:R-:W-:Y:S01]  /*172e0*/  F2FP.SATFINITE.E4M3.F32.PACK_AB_MERGE_C R49, R21, R14, RZ ;  /* 0x0000000e1531723e */ /* 0x000fe200048070ff */
[----:B------:R-:W-:-:S04]  /*172f0*/  FADD.FTZ R21, R31, R60 ;  /* 0x0000003c1f157221 */ /* 0x000fc80000010000 */
[----:B------:R-:W4:Y:S01]  /*17300*/  MUFU.EX2 R217, R217 ;  /* 0x000000d900d97308 */ /* 0x000f220000000800 */
[----:B0-----:R-:W-:-:S01]  /*17310*/  FADD.FTZ R14, R44, R9 ;  /* 0x000000092c0e7221 */ /* 0x001fc20000010000 */
[----:B------:R-:W-:-:S06]  /*17320*/  FFMA.FTZ R93, R51, R174, -R8 ;  /* 0x000000ae335d7223 */ /* 0x000fcc0000010808 */
[----:B------:R-:W0:Y:S01]  /*17330*/  MUFU.EX2 R216, R216 ;  /* 0x000000d800d87308 */ /* 0x000e220000000800 */
[----:B------:R-:W-:Y:S01]  /*17340*/  F2FP.SATFINITE.E4M3.F32.PACK_AB_MERGE_C R35, R35, R20, RZ ;  /* 0x000000142323723e */ /* 0x000fe200048070ff */
[----:B------:R-:W-:Y:S01]  /*17350*/  FADD.FTZ R20, R24, R21 ;  /* 0x0000001518147221 */ /* 0x000fe20000010000 */
[----:B------:R-:W-:-:S05]  /*17360*/  F2FP.SATFINITE.E4M3.F32.PACK_AB_MERGE_C R42, R11, R42, RZ ;  /* 0x0000002a0b2a723e */ /* 0x000fca00048070ff */
[----:B------:R-:W2:Y:S01]  /*17370*/  MUFU.EX2 R48, R48 ;  /* 0x0000003000307308 */ /* 0x000ea20000000800 */
[----:B-1----:R-:W-:-:S01]  /*17380*/  FADD.FTZ R11, R29, R14 ;  /* 0x0000000e1d0b7221 */ /* 0x002fc20000010000 */
[----:B------:R-:W-:-:S06]  /*17390*/  FFMA.FTZ R219, R107, R174, -R40 ;  /* 0x000000ae6bdb7223 */ /* 0x000fcc0000010828 */
[----:B------:R-:W1:Y:S01]  /*173a0*/  MUFU.EX2 R45, R45 ;  /* 0x0000002d002d7308 */ /* 0x000e620000000800 */
[----:B------:R-:W-:-:S01]  /*173b0*/  FFMA.FTZ R218, R109, R174, -R8 ;  /* 0x000000ae6dda7223 */ /* 0x000fc20000010808 */
[C---:B---3--:R-:W-:Y:S01]  /*173c0*/  F2FP.SATFINITE.E4M3.F32.PACK_AB_MERGE_C R21, R41.reuse, R24, RZ ;  /* 0x000000182915723e */ /* 0x048fe200048070ff */
[----:B------:R-:W-:-:S05]  /*173d0*/  FADD.FTZ R41, R41, R20 ;  /* 0x0000001429297221 */ /* 0x000fca0000010000 */
[----:B------:R-:W3:Y:S01]  /*173e0*/  MUFU.EX2 R33, R33 ;  /* 0x0000002100217308 */ /* 0x000ee20000000800 */
[----:B----4-:R-:W-:-:S01]  /*173f0*/  FADD.FTZ R20, R52, R11 ;  /* 0x0000000b34147221 */ /* 0x010fc20000010000 */
[----:B------:R-:W-:-:S06]  /*17400*/  FFMA.FTZ R83, R111, R174, -R8 ;  /* 0x000000ae6f537223 */ /* 0x000fcc0000010808 */
[----:B------:R-:W4:Y:S01]  /*17410*/  MUFU.EX2 R30, R30 ;  /* 0x0000001e001e7308 */ /* 0x000f220000000800 */
[----:B------:R-:W-:-:S07]  /*17420*/  FADD.FTZ R11, R217, R20 ;  /* 0x00000014d90b7221 */ /* 0x000fce0000010000 */
[----:B------:R-:W4:Y:S01]  /*17430*/  MUFU.EX2 R54, R54 ;  /* 0x0000003600367308 */ /* 0x000f220000000800 */
[----:B------:R-:W-:-:S01]  /*17440*/  FFMA.FTZ R87, R121, R174, -R8 ;  /* 0x000000ae79577223 */ /* 0x000fc20000010808 */
[----:B------:R-:W-:-:S06]  /*17450*/  FFMA.FTZ R34, R123, R174, -R8 ;  /* 0x000000ae7b227223 */ /* 0x000fcc0000010808 */
[----:B------:R-:W4:Y:S01]  /*17460*/  MUFU.EX2 R93, R93 ;  /* 0x0000005d005d7308 */ /* 0x000f220000000800 */
[----:B0-----:R-:W-:-:S01]  /*17470*/  FADD.FTZ R24, R216, R41 ;  /* 0x00000029d8187221 */ /* 0x001fc20000010000 */
[----:B------:R-:W-:Y:S01]  /*17480*/  FFMA.FTZ R56, R59, R174, -R40 ;  /* 0x000000ae3b387223 */ /* 0x000fe20000010828 */
[----:B------:R-:W-:-:S05]  /*17490*/  F2FP.SATFINITE.E4M3.F32.PACK_AB_MERGE_C R46, R46, R15, RZ ;  /* 0x0000000f2e2e723e */ /* 0x000fca00048070ff */
[----:B------:R-:W0:Y:S01]  /*174a0*/  MUFU.EX2 R219, R219 ;  /* 0x000000db00db7308 */ /* 0x000e220000000800 */
[----:B--2---:R-:W-:-:S01]  /*174b0*/  FADD.FTZ R20, R48, R11 ;  /* 0x0000000b30147221 */ /* 0x004fc20000010000 */
[----:B-1----:R-:W-:-:S06]  /*174c0*/  FADD.FTZ R15, R45, R24 ;  /* 0x000000182d0f7221 */ /* 0x002fcc0000010000 */
[----:B------:R-:W1:Y:S01]  /*174d0*/  MUFU.EX2 R218, R218 ;  /* 0x000000da00da7308 */ /* 0x000e620000000800 */
[----:B------:R-:W-:Y:S01]  /*174e0*/  F2FP.SATFINITE.E4M3.F32.PACK_AB_MERGE_C R228, R3, R228, R55 ;  /* 0x000000e403e4723e */ /* 0x000fe20004807037 */
[----:B---3--:R-:W-:Y:S01]  /*174f0*/  FADD.FTZ R3, R33, R20 ;  /* 0x0000001421037221 */ /* 0x008fe20000010000 */
[----:B------:R-:W-:-:S05]  /*17500*/  FFMA.FTZ R71, R133, R174, -R8 ;  /* 0x000000ae85477223 */ /* 0x000fca0000010808 */
[----:B------:R-:W2:Y:S01]  /*17510*/  MUFU.EX2 R83, R83 ;  /* 0x0000005300537308 */ /* 0x000ea20000000800 */
[----:B------:R-:W-:-:S01]  /*17520*/  FFMA.FTZ R28, R129, R174, -R8 ;  /* 0x000000ae811c7223 */ /* 0x000fc20000010808 */
[----:B------:R-:W-:Y:S01]  /*17530*/  FFMA.FTZ R221, R113, R174, -R40 ;  /* 0x000000ae71dd7223 */ /* 0x000fe20000010828 */
[----:B----4-:R-:W-:-:S01]  /*17540*/  FADD.FTZ R24, R30, R15 ;  /* 0x0000000f1e187221 */ /* 0x010fc20000010000 */
[----:B------:R-:W-:-:S04]  /*17550*/  FFMA.FTZ R79, R131, R174, -R8 ;  /* 0x000000ae834f7223 */ /* 0x000fc80000010808 */
[----:B------:R-:W-:Y:S01]  /*17560*/  MUFU.EX2 R87, R87 ;  /* 0x0000005700577308 */ /* 0x000fe20000000800 */
[C---:B------:R-:W-:Y:S01]  /*17570*/  F2FP.SATFINITE.E4M3.F32.PACK_AB_MERGE_C R33, R54.reuse, R33, RZ ;  /* 0x000000213621723e */ /* 0x040fe200048070ff */
[----:B------:R-:W-:Y:S01]  /*17580*/  FADD.FTZ R54, R54, R3 ;  /* 0x0000000336367221 */ /* 0x000fe20000010000 */
[----:B------:R-:W-:-:S05]  /*17590*/  F2FP.SATFINITE.E4M3.F32.PACK_AB_MERGE_C R30, R93, R30, RZ ;  /* 0x0000001e5d1e723e */ /* 0x000fca00048070ff */
[----:B------:R-:W3:Y:S01]  /*175a0*/  MUFU.EX2 R34, R34 ;  /* 0x0000002200227308 */ /* 0x000ee20000000800 */
[----:B------:R-:W-:-:S01]  /*175b0*/  FFMA.FTZ R32, R125, R174, -R8 ;  /* 0x000000ae7d207223 */ /* 0x000fc20000010808 */
[----:B------:R-:W-:-:S06]  /*175c0*/  FADD.FTZ R93, R93, R24 ;  /* 0x000000185d5d7221 */ /* 0x000fcc0000010000 */
[----:B------:R-:W4:Y:S01]  /*175d0*/  MUFU.EX2 R37, R37 ;  /* 0x0000002500257308 */ /* 0x000f220000000800 */
[----:B------:R-:W-:-:S01]  /*175e0*/  FFMA.FTZ R81, R81, R174, -R40 ;  /* 0x000000ae51517223 */ /* 0x000fc20000010828 */
[----:B------:R-:W-:-:S06]  /*175f0*/  FFMA.FTZ R85, R85, R174, -R40 ;  /* 0x000000ae55557223 */ /* 0x000fcc0000010828 */
[----:B------:R-:W4:Y:S01]  /*17600*/  MUFU.EX2 R56, R56 ;  /* 0x0000003800387308 */ /* 0x000f220000000800 */
[----:B------:R-:W-:-:S01]  /*17610*/  FFMA.FTZ R39, R39, R174, -R40 ;  /* 0x000000ae27277223 */ /* 0x000fc20000010828 */
[----:B0-----:R-:W-:Y:S01]  /*17620*/  FADD.FTZ R3, R219, R54 ;  /* 0x00000036db037221 */ /* 0x001fe20000010000 */
[----:B-1----:R-:W-:-:S05]  /*17630*/  FADD.FTZ R20, R218, R93 ;  /* 0x0000005dda147221 */ /* 0x002fca0000010000 */
[----:B------:R-:W-:Y:S01]  /*17640*/  MUFU.EX2 R71, R71 ;  /* 0x0000004700477308 */ /* 0x000fe20000000800 */
[----:B------:R-:W-:-:S01]  /*17650*/  FADD.FTZ R24, R0, R3 ;  /* 0x0000000300187221 */ /* 0x000fc20000010000 */
[----:B--2---:R-:W-:-:S06]  /*17660*/  FADD.FTZ R20, R83, R20 ;  /* 0x0000001453147221 */ /* 0x004fcc0000010000 */
[----:B------:R-:W0:Y:S08]  /*17670*/  MUFU.EX2 R28, R28 ;  /* 0x0000001c001c7308 */ /* 0x000e300000000800 */
[----:B------:R-:W1:Y:S08]  /*17680*/  MUFU.EX2 R221, R221 ;  /* 0x000000dd00dd7308 */ /* 0x000e700000000800 */
[----:B------:R-:W2:Y:S01]  /*17690*/  MUFU.EX2 R79, R79 ;  /* 0x0000004f004f7308 */ /* 0x000ea20000000800 */
[----:B------:R-:W-:-:S01]  /*176a0*/  FFMA.FTZ R51, R127, R174, -R8 ;  /* 0x000000ae7f337223 */ /* 0x000fc20000010808 */
[-CC-:B------:R-:W-:Y:S01]  /*176b0*/  FFMA.FTZ R119, R119, R174.reuse, -R8.reuse ;  /* 0x000000ae77777223 */ /* 0x180fe20000010808 */
[----:B------:R-:W-:-:S05]  /*176c0*/  FFMA.FTZ R47, R117, R174, -R8 ;  /* 0x000000ae752f7223 */ /* 0x000fca0000010808 */
[----:B------:R-:W2:Y:S01]  /*176d0*/  MUFU.EX2 R32, R32 ;  /* 0x0000002000207308 */ /* 0x000ea20000000800 */
[----:B---3--:R-:W-:Y:S01]  /*176e0*/  F2FP.SATFINITE.E4M3.F32.PACK_AB_MERGE_C R11, R34, R87, RZ ;  /* 0x00000057220b723e */ /* 0x008fe200048070ff */
[----:B----4-:R-:W-:-:S06]  /*176f0*/  FADD.FTZ R3, R37, R24 ;  /* 0x0000001825037221 */ /* 0x010fcc0000010000 */
[----:B------:R-:W3:Y:S01]  /*17700*/  MUFU.EX2 R12, R81 ;  /* 0x00000051000c7308 */ /* 0x000ee20000000800 */
[----:B------:R-:W-:-:S01]  /*17710*/  FFMA.FTZ R8, R115, R174, -R8 ;  /* 0x000000ae73087223 */ /* 0x000fc20000010808 */
[----:B------:R-:W-:-:S06]  /*17720*/  FADD.FTZ R87, R87, R20 ;  /* 0x0000001457577221 */ /* 0x000fcc0000010000 */
[----:B------:R-:W-:Y:S01]  /*17730*/  MUFU.EX2 R9, R85 ;  /* 0x0000005500097308 */ /* 0x000fe20000000800 */
[----:B------:R-:W-:-:S07]  /*17740*/  FFMA.FTZ R43, R43, R174, -R40 ;  /* 0x000000ae2b2b7223 */ /* 0x000fce0000010828 */
[----:B------:R-:W4:Y:S01]  /*17750*/  MUFU.EX2 R14, R39 ;  /* 0x00000027000e7308 */ /* 0x000f220000000800 */
[C---:B------:R-:W-:Y:S01]  /*17760*/  F2FP.SATFINITE.E4M3.F32.PACK_AB_MERGE_C R37, R56.reuse, R37, RZ ;  /* 0x000000253825723e */ /* 0x040fe200048070ff */
[----:B------:R-:W-:Y:S01]  /*17770*/  FADD.FTZ R56, R56, R3 ;  /* 0x0000000338387221 */ /* 0x000fe20000010000 */
[----:B------:R-:W-:-:S01]  /*17780*/  FADD.FTZ R34, R34, R87 ;  /* 0x0000005722227221 */ /* 0x000fc20000010000 */
[----:B------:R-:W-:Y:S01]  /*17790*/  F2FP.SATFINITE.E4M3.F32.PACK_AB_MERGE_C R218, R83, R218, R11 ;  /* 0x000000da53da723e */ /* 0x000fe2000480700b */
[----:B------:R-:W-:-:S01]  /*177a0*/  FFMA.FTZ R63, R63, R174, -R40 ;  /* 0x000000ae3f3f7223 */ /* 0x000fc20000010828 */
[----:B0-----:R-:W-:Y:S01]  /*177b0*/  F2FP.SATFINITE.E4M3.F32.PACK_AB_MERGE_C R220, R28, R71, RZ ;  /* 0x000000471cdc723e */ /* 0x001fe200048070ff */
[----:B-1----:R-:W-:-:S01]  /*177c0*/  FADD.FTZ R11, R221, R56 ;  /* 0x00000038dd0b7221 */ /* 0x002fc20000010000 */
[----:B------:R-:W-:Y:S01]  /*177d0*/  MUFU.EX2 R47, R47 ;  /* 0x0000002f002f7308 */ /* 0x000fe20000000800 */
[----:B------:R-:W-:-:S01]  /*177e0*/  FFMA.FTZ R67, R67, R174, -R40 ;  /* 0x000000ae43437223 */ /* 0x000fc20000010828 */
[----:B--2---:R-:W-:Y:S01]  /*177f0*/  FADD.FTZ R3, R79, R34 ;  /* 0x000000224f037221 */ /* 0x004fe20000010000 */
[----:B------:R-:W-:-:S01]  /*17800*/  FFMA.FTZ R40, R91, R174, -R40 ;  /* 0x000000ae5b287223 */ /* 0x000fc20000010828 */
[----:B------:R-:W-:-:S04]  /*17810*/  F2FP.SATFINITE.E4M3.F32.PACK_AB_MERGE_C R229, R10, R229, R42 ;  /* 0x000000e50ae5723e */ /* 0x000fc8000480702a */
[----:B------:R-:W0:Y:S01]  /*17820*/  MUFU.EX2 R8, R8 ;  /* 0x0000000800087308 */ /* 0x000e220000000800 */
[----:B------:R-:W-:Y:S01]  /*17830*/  F2FP.SATFINITE.E4M3.F32.PACK_AB_MERGE_C R220, R32, R79, R220 ;  /* 0x0000004f20dc723e */ /* 0x000fe200048070dc */
[----:B---3--:R-:W-:Y:S01]  /*17840*/  FADD.FTZ R20, R12, R11 ;  /* 0x0000000b0c147221 */ /* 0x008fe20000010000 */
[----:B------:R-:W-:-:S05]  /*17850*/  FADD.FTZ R32, R32, R3 ;  /* 0x0000000320207221 */ /* 0x000fca0000010000 */
[----:B------:R-:W1:Y:S01]  /*17860*/  MUFU.EX2 R51, R51 ;  /* 0x0000003300337308 */ /* 0x000e620000000800 */
[----:B----4-:R-:W-:-:S07]  /*17870*/  F2FP.SATFINITE.E4M3.F32.PACK_AB_MERGE_C R11, R14, R9, RZ ;  /* 0x000000090e0b723e */ /* 0x010fce00048070ff */
[----:B------:R-:W2:Y:S01]  /*17880*/  MUFU.EX2 R43, R43 ;  /* 0x0000002b002b7308 */ /* 0x000ea20000000800 */
[----:B------:R-:W-:-:S01]  /*17890*/  FADD.FTZ R71, R71, R32 ;  /* 0x0000002047477221 */ /* 0x000fc20000010000 */
[----:B------:R-:W-:-:S06]  /*178a0*/  FADD.FTZ R3, R9, R20 ;  /* 0x0000001409037221 */ /* 0x000fcc0000010000 */
[----:B------:R-:W-:Y:S01]  /*178b0*/  MUFU.EX2 R26, R119 ;  /* 0x00000077001a7308 */ /* 0x000fe20000000800 */
[----:B------:R-:W-:Y:S01]  /*178c0*/  F2FP.SATFINITE.E4M3.F32.PACK_AB_MERGE_C R221, R12, R221, R11 ;  /* 0x000000dd0cdd723e */ /* 0x000fe2000480700b */
[----:B------:R-:W-:-:S06]  /*178d0*/  VIADD R12, R118, 0xfffffffe ;  /* 0xfffffffe760c7836 */ /* 0x000fcc0000000000 */
[----:B------:R-:W3:Y:S01]  /*178e0*/  MUFU.EX2 R10, R63 ;  /* 0x0000003f000a7308 */ /* 0x000ee20000000800 */
[----:B------:R-:W-:-:S01]  /*178f0*/  FADD.FTZ R28, R28, R71 ;  /* 0x000000471c1c7221 */ /* 0x000fc20000010000 */
[----:B------:R-:W-:-:S06]  /*17900*/  FADD.FTZ R14, R14, R3 ;  /* 0x000000030e0e7221 */ /* 0x000fcc0000010000 */
[----:B------:R-:W4:Y:S01]  /*17910*/  MUFU.EX2 R67, R67 ;  /* 0x0000004300437308 */ /* 0x000f220000000800 */
[----:B------:R-:W-:-:S07]  /*17920*/  ISETP.GE.AND P1, PT, R12, R61, PT ;  /* 0x0000003d0c00720c */ /* 0x000fce0003f26270 */
[----:B------:R-:W4:Y:S01]  /*17930*/  MUFU.EX2 R40, R40 ;  /* 0x0000002800287308 */ /* 0x000f220000000800 */
[----:B0-----:R-:W-:Y:S01]  /*17940*/  F2FP.SATFINITE.E4M3.F32.PACK_AB_MERGE_C R222, R8, R47, RZ ;  /* 0x0000002f08de723e */ /* 0x001fe200048070ff */
[----:B-1----:R-:W-:Y:S01]  /*17950*/  FADD.FTZ R3, R51, R28 ;  /* 0x0000001c33037221 */ /* 0x002fe20000010000 */
[----:B--2---:R-:W-:-:S01]  /*17960*/  FADD.FTZ R9, R43, R14 ;  /* 0x0000000e2b097221 */ /* 0x004fc20000010000 */
[----:B------:R-:W-:Y:S02]  /*17970*/  F2FP.SATFINITE.E4M3.F32.PACK_AB_MERGE_C R25, R50, R25, RZ ;  /* 0x000000193219723e */ /* 0x000fe400048070ff */
[----:B------:R-:W-:Y:S01]  /*17980*/  F2FP.SATFINITE.E4M3.F32.PACK_AB_MERGE_C R219, R0, R219, R37 ;  /* 0x000000db00db723e */ /* 0x000fe20004807025 */
[----:B---3--:R-:W-:Y:S01]  /*17990*/  FADD.FTZ R0, R10, R9 ;  /* 0x000000090a007221 */ /* 0x008fe20000010000 */
[C---:B------:R-:W-:Y:S01]  /*179a0*/  F2FP.SATFINITE.E4M3.F32.PACK_AB_MERGE_C R222, R26.reuse, R51, R222 ;  /* 0x000000331ade723e */ /* 0x040fe200048070de */
[----:B------:R-:W-:Y:S01]  /*179b0*/  FADD.FTZ R26, R26, R3 ;  /* 0x000000031a1a7221 */ /* 0x000fe20000010000 */
[----:B------:R-:W-:Y:S01]  /*179c0*/  F2FP.SATFINITE.E4M3.F32.PACK_AB_MERGE_C R225, R38, R225, R25 ;  /* 0x000000e126e1723e */ /* 0x000fe20004807019 */
[----:B----4-:R-:W-:Y:S01]  /*179d0*/  FADD.FTZ R3, R67, R0 ;  /* 0x0000000043037221 */ /* 0x010fe20000010000 */
[----:B------:R-:W-:Y:S01]  /*179e0*/  F2FP.SATFINITE.E4M3.F32.PACK_AB_MERGE_C R29, R52, R29, RZ ;  /* 0x0000001d341d723e */ /* 0x000fe200048070ff */
[----:B------:R-:W-:Y:S01]  /*179f0*/  FADD.FTZ R47, R47, R26 ;  /* 0x0000001a2f2f7221 */ /* 0x000fe20000010000 */
[----:B------:R-:W-:-:S02]  /*17a00*/  MOV R25, RZ ;  /* 0x000000ff00197202 */ /* 0x000fc40000000f00 */
[----:B------:R-:W-:Y:S01]  /*17a10*/  F2FP.SATFINITE.E4M3.F32.PACK_AB_MERGE_C R223, R40, R67, RZ ;  /* 0x0000004328df723e */ /* 0x000fe200048070ff */
[----:B------:R-:W-:-:S01]  /*17a20*/  FADD.FTZ R0, R8, R47 ;  /* 0x0000002f08007221 */ /* 0x000fc20000010000 */
[----:B------:R-:W-:Y:S01]  /*17a30*/  F2FP.SATFINITE.E4M3.F32.PACK_AB_MERGE_C R230, R13, R230, R49 ;  /* 0x000000e60de6723e */ /* 0x000fe20004807031 */
[----:B------:R-:W-:-:S01]  /*17a40*/  FADD.FTZ R3, R40, R3 ;  /* 0x0000000328037221 */ /* 0x000fc20000010000 */
[----:B------:R-:W-:Y:S01]  /*17a50*/  F2FP.SATFINITE.E4M3.F32.PACK_AB_MERGE_C R224, R27, R224, R35 ;  /* 0x000000e01be0723e */ /* 0x000fe20004807023 */
[----:B------:R-:W-:Y:S01]  /*17a60*/  IMAD.MOV.U32 R24, RZ, RZ, R25 ;  /* 0x000000ffff187224 */ /* 0x000fe200078e0019 */
[----:B------:R-:W-:Y:S01]  /*17a70*/  F2FP.SATFINITE.E4M3.F32.PACK_AB_MERGE_C R226, R31, R226, R21 ;  /* 0x000000e21fe2723e */ /* 0x000fe20004807015 */
[--C-:B------:R-:W-:Y:S01]  /*17a80*/  IMAD.MOV.U32 R27, RZ, RZ, R25.reuse ;  /* 0x000000ffff1b7224 */ /* 0x100fe200078e0019 */
[----:B------:R-:W-:Y:S01]  /*17a90*/  F2FP.SATFINITE.E4M3.F32.PACK_AB_MERGE_C R216, R45, R216, R30 ;  /* 0x000000d82dd8723e */ /* 0x000fe2000480701e */
[--C-:B------:R-:W-:Y:S01]  /*17aa0*/  IMAD.MOV.U32 R26, RZ, RZ, R25.reuse ;  /* 0x000000ffff1a7224 */ /* 0x100fe200078e0019 */
[----:B------:R-:W-:Y:S01]  /*17ab0*/  F2FP.SATFINITE.E4M3.F32.PACK_AB_MERGE_C R231, R36, R231, R46 ;  /* 0x000000e724e7723e */ /* 0x000fe2000480702e */
[----:B------:R-:W-:Y:S01]  /*17ac0*/  IMAD.MOV.U32 R31, RZ, RZ, R25 ;  /* 0x000000ffff1f7224 */ /* 0x000fe200078e0019 */
[----:B------:R-:W-:Y:S01]  /*17ad0*/  F2FP.SATFINITE.E4M3.F32.PACK_AB_MERGE_C R227, R44, R227, R29 ;  /* 0x000000e32ce3723e */ /* 0x000fe2000480701d */
[----:B------:R-:W-:Y:S01]  /*17ae0*/  IMAD.MOV.U32 R29, RZ, RZ, R25 ;  /* 0x000000ffff1d7224 */ /* 0x000fe200078e0019 */
[----:B------:R-:W-:Y:S01]  /*17af0*/  F2FP.SATFINITE.E4M3.F32.PACK_AB_MERGE_C R217, R48, R217, R33 ;  /* 0x000000d930d9723e */ /* 0x000fe20004807021 */
[----:B------:R-:W-:Y:S01]  /*17b00*/  IMAD.MOV.U32 R30, RZ, RZ, R25 ;  /* 0x000000ffff1e7224 */ /* 0x000fe200078e0019 */
[----:B------:R-:W-:Y:S01]  /*17b10*/  F2FP.SATFINITE.E4M3.F32.PACK_AB_MERGE_C R223, R10, R43, R223 ;  /* 0x0000002b0adf723e */ /* 0x000fe200048070df */
[--C-:B------:R-:W-:Y:S01]  /*17b20*/  IMAD.MOV.U32 R33, RZ, RZ, R25.reuse ;  /* 0x000000ffff217224 */ /* 0x100fe200078e0019 */
[-C--:B------:R-:W-:Y:S01]  /*17b30*/  MOV R28, R25.reuse ;  /* 0x00000019001c7202 */ /* 0x080fe20000000f00 */
        /* <DEDUP_REMOVED lines=47> */
[----:B------:R-:W-:Y:S01]  /*17e30*/  MOV R148, R25 ;  /* 0x0000001900947202 */ /* 0x000fe20000000f00 */
        /* <DEDUP_REMOVED lines=71> */
[----:B------:R-:W-:Y:S06]  /*182b0*/  @!P1 BRA `(.L_x_486) ;  /* 0x0000003000f49947 */ /* 0x000fec0003800000 */
[----:B------:R-:W-:Y:S01]  /*182c0*/  IMAD.MOV.U32 R13, RZ, RZ, R203 ;  /* 0x000000ffff0d7224 */ /* 0x000fe200078e00cb */
[----:B------:R-:W-:Y:S01]  /*182d0*/  MOV R8, R235 ;  /* 0x000000eb00087202 */ /* 0x000fe20000000f00 */
[----:B------:R-:W-:Y:S01]  /*182e0*/  IMAD.MOV.U32 R14, RZ, RZ, R175 ;  /* 0x000000ffff0e7224 */ /* 0x000fe200078e00af */
[----:B------:R-:W-:Y:S01]  /*182f0*/  CS2R R150, SRZ ;  /* 0x0000000000967805 */ /* 0x000fe2000001ff00 */
[----:B------:R-:W-:Y:S01]  /*18300*/  IMAD.MOV.U32 R15, RZ, RZ, R152 ;  /* 0x000000ffff0f7224 */ /* 0x000fe200078e0098 */
        /* <DEDUP_REMOVED lines=62> */
[----:B------:R-:W-:-:S07]  /*186f0*/  CS2R R24, SRZ ;  /* 0x0000000000187805 */ /* 0x000fce000001ff00 */
.L_x_497:
[----:B------:R-:W2:Y:S01]  /*18700*/  LDL R9, [R1+0x30] ;  /* 0x0000300001097983 */ /* 0x000ea20000100800 */
[----:B------:R-:W-:Y:S01]  /*18710*/  ISETP.NE.AND P1, PT, R15, 0x1, PT ;  /* 0x000000010f00780c */ /* 0x000fe20003f25270 */
[----:B------:R-:W-:Y:S05]  /*18720*/  YIELD ;  /* 0x0000000000007946 */ /* 0x000fea0003800000 */
[----:B------:R-:W-:-:S04]  /*18730*/  SEL R235, RZ, 0x1, P1 ;  /* 0x00000001ffeb7807 */ /* 0x000fc80000800000 */
[----:B------:R-:W-:Y:S02]  /*18740*/  LOP3.LUT R235, R8, R235, RZ, 0x3c, !PT ;  /* 0x000000eb08eb7212 */ /* 0x000fe400078e3cff */
[----:B--2---:R-:W-:-:S13]  /*18750*/  ISETP.NE.AND P1, PT, R9, RZ, PT ;  /* 0x000000ff0900720c */ /* 0x004fda0003f25270 */
[----:B------:R-:W-:Y:S05]  /*18760*/  @P1 BRA `(.L_x_487) ;  /* 0x00000000003c1947 */ /* 0x000fea0003800000 */
[----:B------:R-:W-:Y:S05]  /*18770*/  @!P0 BRA `(.L_x_488) ;  /* 0x0000000000048947 */ /* 0x000fea0003800000 */
[----:B------:R-:W-:Y:S01]  /*18780*/  BPT.TRAP 0x1 ;  /* 0x000000040000795c */ /* 0x000fe20000300000 */
.L_x_488:
[----:B------:R-:W-:Y:S01]  /*18790*/  VIADD R9, R15, 0x1 ;  /* 0x000000010f097836 */ /* 0x000fe20000000000 */
[----:B------:R-:W-:-:S04]  /*187a0*/  SHF.L.U32 R10, R235, 0x1f, RZ ;  /* 0x0000001feb0a7819 */ /* 0x000fc800000006ff */
[----:B------:R-:W-:-:S04]  /*187b0*/  ISETP.NE.AND P2, PT, R9, 0x2, PT ;  /* 0x000000020900780c */ /* 0x000fc80003f45270 */
[----:B------:R-:W-:-:S05]  /*187c0*/  SEL R9, R9, RZ, P2 ;  /* 0x000000ff09097207 */ /* 0x000fca0001000000 */
[----:B------:R-:W-:-:S04]  /*187d0*/  IMAD R9, R9, 0x8, R22 ;  /* 0x0000000809097824 */ /* 0x000fc800078e0216 */
[----:B------:R0:W1:Y:S01]  /*187e0*/  SYNCS.PHASECHK.TRANS64.TRYWAIT P2, [R9+URZ+0x38830], R10 ;  /* 0x0388300a090075a7 */ /* 0x000062000804017f */
[----:B------:R-:W-:Y:S05]  /*187f0*/  @!P0 BRA `(.L_x_489) ;  /* 0x0000000000048947 */ /* 0x000fea0003800000 */
[----:B------:R-:W-:Y:S01]  /*18800*/  BPT.TRAP 0x1 ;  /* 0x000000040000795c */ /* 0x000fe20000300000 */
.L_x_489:
[----:B------:R-:W-:Y:S04]  /*18810*/  BSSY B0, `(.L_x_487) ;  /* 0x0000004000007945 */ /* 0x000fe80003800000 */
[----:B-1----:R-:W-:Y:S05]  /*18820*/  @P2 BRA `(.L_x_490) ;  /* 0x0000000000082947 */ /* 0x002fea0003800000 */
[----:B------:R-:W1:Y:S02]  /*18830*/  SYNCS.PHASECHK.TRANS64.TRYWAIT P2, [R9+URZ+0x38830], R10 ;  /* 0x0388300a090075a7 */ /* 0x000e64000804017f */
[----:B-1----:R-:W-:Y:S05]  /*18840*/  @!P2 BRA `(.L_x_491) ;  /* 0x0000013800c0a947 */ /* 0x002fea0003800000 */
.L_x_490:
[----:B------:R-:W-:Y:S05]  /*18850*/  BSYNC B0 ;  /* 0x0000000000007941 */ /* 0x000fea0003800000 */
.L_x_487:
[----:B01----:R-:W2:Y:S01]  /*18860*/  LDL R10, [R1+0x44] ;  /* 0x00004400010a7983 */ /* 0x003ea20000100800 */
[----:B------:R-:W-:-:S03]  /*18870*/  VIADD R20, R15, 0x1 ;  /* 0x000000010f147836 */ /* 0x000fc60000000000 */
[----:B------:R0:W-:Y:S02]  /*18880*/  STL.64 [R1+0x1c0], R18 ;  /* 0x0001c01201007387 */ /* 0x0001e40000100a00 */
[C---:B------:R-:W-:Y:S02]  /*18890*/  ISETP.NE.AND P2, PT, R20.reuse, 0x2, PT ;  /* 0x000000021400780c */ /* 0x040fe40003f45270 */
[----:B------:R1:W-:Y:S02]  /*188a0*/  STL.64 [R1+0x1b8], R16 ;  /* 0x0001b81001007387 */ /* 0x0003e40000100a00 */
[----:B------:R-:W-:Y:S02]  /*188b0*/  SEL R20, R20, RZ, P2 ;  /* 0x000000ff14147207 */ /* 0x000fe40001000000 */
[----:B------:R3:W-:Y:S04]  /*188c0*/  STL.64 [R1+0x1b0], R12 ;  /* 0x0001b00c01007387 */ /* 0x0007e80000100a00 */
[----:B------:R4:W-:Y:S04]  /*188d0*/  STL.64 [R1+0x1a8], R2 ;  /* 0x0001a80201007387 */ /* 0x0009e80000100a00 */
[----:B0-----:R-:W2:Y:S04]  /*188e0*/  LDL.64 R18, [R1+0x28] ;  /* 0x0000280001127983 */ /* 0x001ea80000100a00 */
[----:B-1----:R-:W2:Y:S01]  /*188f0*/  LDL.64 R16, [R1+0x20] ;  /* 0x0000200001107983 */ /* 0x002ea20000100a00 */
[----:B------:R-:W0:Y:S01]  /*18900*/  S2R R9, SR_TID.X ;  /* 0x0000000000097919 */ /* 0x000e220000002100 */
[----:B------:R-:W-:Y:S05]  /*18910*/  WARPSYNC.ALL ;  /* 0x0000000000007948 */ /* 0x000fea0003800000 */
[----:B------:R-:W-:Y:S01]  /*18920*/  IMAD.MOV.U32 R11, RZ, RZ, 0x40000040 ;  /* 0x40000040ff0b7424 */ /* 0x000fe200078e00ff */
[----:B------:R-:W-:Y:S01]  /*18930*/  MOV R155, 0x40000040 ;  /* 0x40000040009b7802 */ /* 0x000fe20000000f00 */
[----:B------:R-:W-:Y:S01]  /*18940*/  IMAD.MOV.U32 R153, RZ, RZ, 0x40000040 ;  /* 0x40000040ff997424 */ /* 0x000fe200078e00ff */
[----:B---3--:R-:W3:Y:S01]  /*18950*/  LDL.64 R12, [R1+0x18] ;  /* 0x00001800010c7983 */ /* 0x008ee20000100a00 */
[----:B------:R-:W-:-:S03]  /*18960*/  IMAD.MOV.U32 R157, RZ, RZ, 0x40000040 ;  /* 0x40000040ff9d7424 */ /* 0x000fc600078e00ff */
[----:B----4-:R-:W4:Y:S01]  /*18970*/  LDL.64 R2, [R1+0x8] ;  /* 0x0000080001027983 */ /* 0x010f220000100a00 */
[----:B0-----:R-:W-:-:S04]  /*18980*/  SHF.R.U32.HI R9, RZ, 0x7, R9 ;  /* 0x00000007ff097819 */ /* 0x001fc80000011609 */
[----:B------:R-:W-:Y:S02]  /*18990*/  IADD3 R9, R9, 0x8, RZ ;  /* 0x0000000809097810 */ /* 0x000fe40007ffe0ff */
[----:B------:R-:W-:Y:S02]  /*189a0*/  R2UR UR7, R11 ;  /* 0x000000000b0772ca */ /* 0x000fe400000e0000 */
[----:B------:R-:W-:Y:S02]  /*189b0*/  R2UR UR4, R4 ;  /* 0x00000000040472ca */ /* 0x000fe400000e0000 */
[----:B------:R-:W-:Y:S02]  /*189c0*/  R2UR UR5, R5 ;  /* 0x00000000050572ca */ /* 0x000fe400000e0000 */
[----:B------:R-:W-:Y:S02]  /*189d0*/  R2UR UR11, R155 ;  /* 0x000000009b0b72ca */ /* 0x000fe400000e0000 */
[----:B------:R-:W-:-:S02]  /*189e0*/  R2UR UR15, R153 ;  /* 0x00000000990f72ca */ /* 0x000fc400000e0000 */
[----:B------:R-:W-:Y:S02]  /*189f0*/  R2UR UR19, R155 ;  /* 0x000000009b1372ca */ /* 0x000fe400000e0000 */
[----:B------:R-:W-:Y:S02]  /*18a00*/  R2UR UR23, R153 ;  /* 0x00000000991772ca */ /* 0x000fe400000e0000 */
[----:B------:R-:W-:Y:S02]  /*18a10*/  R2UR UR27, R155 ;  /* 0x000000009b1b72ca */ /* 0x000fe400000e0000 */
[----:B------:R-:W-:Y:S01]  /*18a20*/  R2UR UR31, R157 ;  /* 0x000000009d1f72ca */ /* 0x000fe200000e0000 */
[----:B------:R0:W-:Y:S01]  /*18a30*/  BAR.SYNC.DEFER_BLOCKING R9, 0x100 ;  /* 0x000400090000751d */ /* 0x0001e20000010000 */
[----:B--2---:R-:W-:-:S04]  /*18a40*/  IMAD R10, R20, 0x800, R10 ;  /* 0x00000800140a7824 */ /* 0x004fc800078e020a */
[C---:B------:R-:W-:Y:S02]  /*18a50*/  VIADD R154, R10.reuse, 0x2 ;  /* 0x000000020a9a7836 */ /* 0x040fe40000000000 */
[----:B------:R-:W-:-:S03]  /*18a60*/  VIADD R152, R10, 0x4 ;  /* 0x000000040a987836 */ /* 0x000fc60000000000 */
[----:B------:R-:W-:Y:S01]  /*18a70*/  R2UR UR10, R154 ;  /* 0x000000009a0a72ca */ /* 0x000fe200000e0000 */
[C---:B------:R-:W-:Y:S01]  /*18a80*/  VIADD R154, R10.reuse, 0x6 ;  /* 0x000000060a9a7836 */ /* 0x040fe20000000000 */
[----:B------:R-:W-:Y:S02]  /*18a90*/  R2UR UR6, R10 ;  /* 0x000000000a0672ca */ /* 0x000fe400000e0000 */
[----:B------:R-:W-:Y:S01]  /*18aa0*/  R2UR UR14, R152 ;  /* 0x00000000980e72ca */ /* 0x000fe200000e0000 */
[----:B------:R-:W-:Y:S01]  /*18ab0*/  VIADD R152, R10, 0x400 ;  /* 0x000004000a987836 */ /* 0x000fe20000000000 */
[----:B------:R-:W-:Y:S01]  /*18ac0*/  R2UR UR18, R154 ;  /* 0x000000009a1272ca */ /* 0x000fe200000e0000 */
[C---:B------:R-:W-:Y:S01]  /*18ad0*/  VIADD R154, R10.reuse, 0x402 ;  /* 0x000004020a9a7836 */ /* 0x040fe20000000000 */
[----:B------:R-:W-:Y:S02]  /*18ae0*/  IADD3 R156, R10, 0x404, RZ ;  /* 0x000004040a9c7810 */ /* 0x000fe40007ffe0ff */
[----:B------:R-:W-:-:S02]  /*18af0*/  R2UR UR22, R152 ;  /* 0x00000000981672ca */ /* 0x000fc400000e0000 */
[----:B------:R-:W-:Y:S02]  /*18b00*/  R2UR UR26, R154 ;  /* 0x000000009a1a72ca */ /* 0x000fe400000e0000 */
[----:B------:R-:W-:Y:S02]  /*18b10*/  R2UR UR30, R156 ;  /* 0x000000009c1e72ca */ /* 0x000fe400000e0000 */
[----:B------:R-:W-:-:S06]  /*18b20*/  WARPGROUP.ARRIVE ;  /* 0x00000000000079c5 */ /* 0x000fcc0000000000 */
[----:B------:R-:W-:Y:S01]  /*18b30*/  QGMMA.64x128x32.F32.E4M3.E4M3 R152, gdesc[UR4], RZ, !UPT, gsb0 ;  /* 0x01e00000049879f3 */ /* 0x000fe2000c0008ff */
[----:B------:R-:W-:Y:S02]  /*18b40*/  R2UR UR8, R18 ;  /* 0x00000000120872ca */ /* 0x000fe400000e0000 */
[----:B------:R-:W-:Y:S02]  /*18b50*/  R2UR UR9, R19 ;  /* 0x00000000130972ca */ /* 0x000fe400000e0000 */
[----:B------:R-:W-:Y:S02]  /*18b60*/  R2UR UR12, R16 ;  /* 0x00000000100c72ca */ /* 0x000fe400000e0000 */
[----:B------:R-:W-:Y:S01]  /*18b70*/  R2UR UR13, R17 ;  /* 0x00000000110d72ca */ /* 0x000fe200000e0000 */
[----:B------:R-:W-:Y:S02]  /*18b80*/  WARPGROUP.DEPBAR.LE gsb0, 0x0 ;  /* 0x00008000000079c5 */ /* 0x000fe40000010000 */
[----:B------:R-:W-:-:S06]  /*18b90*/  WARPGROUP.ARRIVE ;  /* 0x00000000000079c5 */ /* 0x000fcc0000000000 */
[----:B------:R-:W-:Y:S01]  /*18ba0*/  QGMMA.64x128x32.F32.E4M3.E4M3 R152, gdesc[UR8], R152, gsb0 ;  /* 0x01e00000089879f3 */ /* 0x000fe20008000898 */
[----:B------:R-:W-:Y:S01]  /*18bb0*/  VIADD R10, R10, 0x406 ;  /* 0x000004060a0a7836 */ /* 0x000fe20000000000 */
[----:B------:R-:W-:-:S04]  /*18bc0*/  R2UR UR35, R11 ;  /* 0x000000000b2372ca */ /* 0x000fc800000e0000 */
[----:B------:R-:W-:Y:S02]  /*18bd0*/  R2UR UR34, R10 ;  /* 0x000000000a2272ca */ /* 0x000fe400000e0000 */
[----:B------:R-:W2:Y:S01]  /*18be0*/  LDL.64 R10, [R1] ;  /* 0x00000000010a7983 */ /* 0x000ea20000100a00 */
[----:B---3--:R-:W-:Y:S02]  /*18bf0*/  R2UR UR16, R12 ;  /* 0x000000000c1072ca */ /* 0x008fe400000e0000 */
[----:B------:R-:W-:Y:S01]  /*18c00*/  R2UR UR17, R13 ;  /* 0x000000000d1172ca */ /* 0x000fe200000e0000 */
[----:B------:R0:W5:Y:S01]  /*18c10*/  LDL.LU.64 R18, [R1+0x1c0] ;  /* 0x0001c00001127983 */ /* 0x0001620000300a00 */
[----:B----4-:R-:W-:Y:S02]  /*18c20*/  R2UR UR20, R2 ;  /* 0x00000000021472ca */ /* 0x010fe400000e0000 */
[----:B------:R-:W-:Y:S01]  /*18c30*/  R2UR UR21, R3 ;  /* 0x00000000031572ca */ /* 0x000fe200000e0000 */
[----:B------:R0:W5:Y:S04]  /*18c40*/  LDL.LU.64 R16, [R1+0x1b8] ;  /* 0x0001b80001107983 */ /* 0x0001680000300a00 */
[----:B------:R0:W5:Y:S04]  /*18c50*/  LDL.LU.64 R12, [R1+0x1b0] ;  /* 0x0001b000010c7983 */ /* 0x0001680000300a00 */
[----:B------:R0:W5:Y:S01]  /*18c60*/  LDL.LU.64 R2, [R1+0x1a8] ;  /* 0x0001a80001027983 */ /* 0x0001620000300a00 */
[----:B------:R-:W-:-:S02]  /*18c70*/  WARPGROUP.DEPBAR.LE gsb0, 0x0 ;  /* 0x00008000000079c5 */ /* 0x000fc40000010000 */
[----:B------:R-:W-:-:S06]  /*18c80*/  WARPGROUP.ARRIVE ;  /* 0x00000000000079c5 */ /* 0x000fcc0000000000 */
[----:B------:R-:W-:Y:S03]  /*18c90*/  QGMMA.64x128x32.F32.E4M3.E4M3 R152, gdesc[UR12], R152, gsb0 ;  /* 0x01e000000c9879f3 */ /* 0x000fe60008000898 */
[----:B------:R-:W-:Y:S02]  /*18ca0*/  WARPGROUP.DEPBAR.LE gsb0, 0x0 ;  /* 0x00008000000079c5 */ /* 0x000fe40000010000 */
[----:B------:R-:W-:-:S07]  /*18cb0*/  WARPGROUP.ARRIVE ;  /* 0x00000000000079c5 */ /* 0x000fce0000000000 */
[----:B------:R-:W-:Y:S01]  /*18cc0*/  QGMMA.64x128x32.F32.E4M3.E4M3 R152, gdesc[UR16], R152, gsb0 ;  /* 0x01e00000109879f3 */ /* 0x000fe20008000898 */
[----:B--2---:R-:W-:Y:S02]  /*18cd0*/  R2UR UR24, R10 ;  /* 0x000000000a1872ca */ /* 0x004fe400000e0000 */
[----:B------:R-:W-:Y:S02]  /*18ce0*/  WARPGROUP.DEPBAR.LE gsb0, 0x0 ;  /* 0x00008000000079c5 */ /* 0x000fe40000010000 */
[----:B------:R-:W-:-:S07]  /*18cf0*/  WARPGROUP.ARRIVE ;  /* 0x00000000000079c5 */ /* 0x000fce0000000000 */
[----:B------:R-:W-:Y:S01]  /*18d00*/  QGMMA.64x128x32.F32.E4M3.E4M3 R152, gdesc[UR20], R152, gsb0 ;  /* 0x01e00000149879f3 */ /* 0x000fe20008000898 */
[----:B------:R-:W-:Y:S02]  /*18d10*/  R2UR UR25, R11 ;  /* 0x000000000b1972ca */ /* 0x000fe400000e0000 */
[----:B------:R-:W-:Y:S02]  /*18d20*/  R2UR UR28, R236 ;  /* 0x00000000ec1c72ca */ /* 0x000fe400000e0000 */
[----:B------:R-:W-:Y:S01]  /*18d30*/  R2UR UR29, R237 ;  /* 0x00000000ed1d72ca */ /* 0x000fe200000e0000 */
[----:B------:R-:W-:Y:S02]  /*18d40*/  WARPGROUP.DEPBAR.LE gsb0, 0x0 ;  /* 0x00008000000079c5 */ /* 0x000fe40000010000 */
[----:B------:R-:W-:-:S06]  /*18d50*/  WARPGROUP.ARRIVE ;  /* 0x00000000000079c5 */ /* 0x000fcc0000000000 */
[----:B------:R-:W-:Y:S01]  /*18d60*/  QGMMA.64x128x32.F32.E4M3.E4M3 R152, gdesc[UR24], R152, gsb0 ;  /* 0x01e00000189879f3 */ /* 0x000fe20008000898 */
[----:B------:R-:W-:Y:S02]  /*18d70*/  R2UR UR32, R6 ;  /* 0x00000000062072ca */ /* 0x000fe400000e0000 */
[----:B------:R-:W-:Y:S01]  /*18d80*/  R2UR UR33, R7 ;  /* 0x00000000072172ca */ /* 0x000fe200000e0000 */
[----:B------:R-:W-:Y:S02]  /*18d90*/  WARPGROUP.DEPBAR.LE gsb0, 0x0 ;  /* 0x00008000000079c5 */ /* 0x000fe40000010000 */
[----:B------:R-:W-:-:S06]  /*18da0*/  WARPGROUP.ARRIVE ;  /* 0x00000000000079c5 */ /* 0x000fcc0000000000 */
        /* <DEDUP_REMOVED lines=8> */
.L_x_493:
[----:B------:R-:W-:Y:S01]  /*18e30*/  SHF.L.U32 R8, R8, 0x1f, RZ ;  /* 0x0000001f08087819 */ /* 0x000fe200000006ff */
[----:B------:R-:W-:-:S04]  /*18e40*/  IMAD R9, R15, 0x8, R22 ;  /* 0x000000080f097824 */ /* 0x000fc800078e0216 */
[----:B------:R0:W1:Y:S01]  /*18e50*/  SYNCS.PHASECHK.TRANS64.TRYWAIT P1, [R9+URZ+0x38850], R8 ;  /* 0x03885008090075a7 */ /* 0x000062000802017f */
[----:B------:R-:W-:Y:S05]  /*18e60*/  @!P0 BRA `(.L_x_494) ;  /* 0x0000000000048947 */ /* 0x000fea0003800000 */
[----:B------:R-:W-:Y:S01]  /*18e70*/  BPT.TRAP 0x1 ;  /* 0x000000040000795c */ /* 0x000fe20000300000 */
.L_x_494:
[----:B-1----:R-:W-:Y:S05]  /*18e80*/  @P1 BRA `(.L_x_492) ;  /* 0x0000000000081947 */ /* 0x002fea0003800000 */
[----:B------:R-:W1:Y:S02]  /*18e90*/  SYNCS.PHASECHK.TRANS64.TRYWAIT P1, [R9+URZ+0x38850], R8 ;  /* 0x03885008090075a7 */ /* 0x000e64000802017f */
[----:B-1----:R-:W-:Y:S05]  /*18ea0*/  @!P1 BRA `(.L_x_495) ;  /* 0x00000134003c9947 */ /* 0x002fea0003800000 */
.L_x_492:
[----:B01----:R-:W-:Y:S01]  /*18eb0*/  VIADD R8, R22, 0x400 ;  /* 0x0000040016087836 */ /* 0x003fe20000000000 */
[----:B------:R-:W-:Y:S05]  /*18ec0*/  WARPSYNC.ALL ;  /* 0x0000000000007948 */ /* 0x000fea0003800000 */
[----:B------:R-:W-:Y:S01]  /*18ed0*/  SHF.R.U32.HI R8, RZ, 0x4, R8 ;  /* 0x00000004ff087819 */ /* 0x000fe20000011608 */
[----:B------:R-:W-:Y:S01]  /*18ee0*/  IMAD.MOV.U32 R9, RZ, RZ, 0x40000040 ;  /* 0x40000040ff097424 */ /* 0x000fe200078e00ff */
[----:B------:R-:W-:Y:S01]  /*18ef0*/  WARPGROUP.ARRIVE ;  /* 0x00000000000079c5 */ /* 0x000fe20000000000 */
[----:B------:R-:W-:Y:S01]  /*18f00*/  IMAD.MOV.U32 R11, RZ, RZ, 0x40000040 ;  /* 0x40000040ff0b7424 */ /* 0x000fe200078e00ff */
[----:B------:R-:W-:Y:S01]  /*18f10*/  LOP3.LUT R8, R8, 0x3fff, RZ, 0xc0, !PT ;  /* 0x00003fff08087812 */ /* 0x000fe200078ec0ff */
[C---:B-----5:R-:W-:Y:S01]  /*18f20*/  FMUL.FTZ R21, R2.reuse, R156 ;  /* 0x0000009c02157220 */ /* 0x060fe20000410000 */
[----:B------:R-:W-:Y:S01]  /*18f30*/  R2UR UR7, R9 ;  /* 0x00000000090772ca */ /* 0x000fe200000e0000 */
[----:B------:R-:W-:Y:S01]  /*18f40*/  FMUL.FTZ R9, R2, R153 ;  /* 0x0000009902097220 */ /* 0x000fe20000410000 */
[----:B------:R-:W-:Y:S01]  /*18f50*/  LOP3.LUT R8, R8, 0x10000, RZ, 0xfc, !PT ;  /* 0x0001000008087812 */ /* 0x000fe200078efcff */
[C---:B------:R-:W-:Y:S01]  /*18f60*/  FMUL.FTZ R153, R2.reuse, R158 ;  /* 0x0000009e02997220 */ /* 0x040fe20000410000 */
[C---:B------:R-:W-:Y:S01]  /*18f70*/  FMUL.FTZ R156, R2.reuse, R161 ;  /* 0x000000a1029c7220 */ /* 0x040fe20000410000 */
[----:B------:R-:W-:Y:S01]  /*18f80*/  MUFU.TANH R21, R21 ;  /* 0x0000001500157308 */ /* 0x000fe20000002400 */
[----:B------:R-:W-:Y:S01]  /*18f90*/  LEA R8, R15, R8, 0xb ;  /* 0x000000080f087211 */ /* 0x000fe200078e58ff */
[C---:B------:R-:W-:Y:S01]  /*18fa0*/  FMUL.FTZ R158, R2.reuse, R163 ;  /* 0x000000a3029e7220 */ /* 0x040fe20000410000 */
[C---:B------:R-:W-:Y:S01]  /*18fb0*/  FMUL.FTZ R161, R2.reuse, R166 ;  /* 0x000000a602a17220 */ /* 0x040fe20000410000 */
[----:B------:R-:W-:Y:S01]  /*18fc0*/  FMUL.FTZ R163, R2, R168 ;  /* 0x000000a802a37220 */ /* 0x000fe20000410000 */
[C---:B------:R-:W-:Y:S01]  /*18fd0*/  R2UR UR6, R8.reuse ;  /* 0x00000000080672ca */ /* 0x040fe200000e0000 */
[----:B------:R-:W-:-:S02]  /*18fe0*/  VIADD R10, R8, 0x2 ;  /* 0x00000002080a7836 */ /* 0x000fc40000000000 */
        /* <DEDUP_REMOVED lines=9> */
[----:B------:R-:W-:Y:S01]  /*19080*/  MUFU.TANH R153, R153 ;  /* 0x0000009900997308 */ /* 0x000fe20000002400 */
[----:B------:R-:W-:Y:S01]  /*19090*/  FMUL.FTZ R182, R2, R185 ;  /* 0x000000b902b67220 */ /* 0x000fe20000410000 */
[----:B------:R-:W-:Y:S01]  /*190a0*/  QGMMA.64x256x32.F32.E4M3.E4M3 R24, R228, gdesc[UR4], R24, gsb0 ;  /* 0x03e00004e4187df3 */ /* 0x000fe20008000818 */
[----:B------:R-:W-:Y:S01]  /*190b0*/  R2UR UR6, R10 ;  /* 0x000000000a0672ca */ /* 0x000fe200000e0000 */
[----:B------:R-:W-:Y:S01]  /*190c0*/  VIADD R10, R8, 0x4 ;  /* 0x00000004080a7836 */ /* 0x000fe20000000000 */
[----:B------:R-:W-:Y:S01]  /*190d0*/  R2UR UR7, R11 ;  /* 0x000000000b0772ca */ /* 0x000fe200000e0000 */
[C---:B------:R-:W-:Y:S01]  /*190e0*/  FMUL.FTZ R184, R2.reuse, R187 ;  /* 0x000000bb02b87220 */ /* 0x040fe20000410000 */
[----:B------:R-:W-:Y:S01]  /*190f0*/  MOV R11, 0x40000040 ;  /* 0x40000040000b7802 */ /* 0x000fe20000000f00 */
        /* <DEDUP_REMOVED lines=19> */
[----:B------:R-:W-:Y:S01]  /*19230*/  FMUL.FTZ R213, R2, R215 ;  /* 0x000000d702d57220 */ /* 0x000fe20000410000 */
[----:B------:R-:W-:-:S04]  /*19240*/  ULDC UR4, c[0x0][0x988] ;  /* 0x0002620000047ab9 */ /* 0x000fc80000000800 */
[----:B------:R-:W-:Y:S08]  /*19250*/  MUFU.TANH R163, R163 ;  /* 0x000000a300a37308 */ /* 0x000ff00000002400 */
        /* <DEDUP_REMOVED lines=26> */
[----:B------:R-:W-:Y:S01]  /*19400*/  MUFU.TANH R213, R213 ;  /* 0x000000d500d57308 */ /* 0x000fe20000002400 */
[----:B------:R-:W-:-:S02]  /*19410*/  WARPGROUP.DEPBAR.LE gsb0, 0x0 ;  /* 0x00008000000079c5 */ /* 0x000fc40000010000 */
[----:B------:R-:W-:-:S06]  /*19420*/  WARPGROUP.ARRIVE ;  /* 0x00000000000079c5 */ /* 0x000fcc0000000000 */
[----:B------:R-:W0:Y:S01]  /*19430*/  S2R R231, SR_TID.X ;  /* 0x0000000000e77919 */ /* 0x000e220000002100 */
[----:B------:R-:W-:Y:S01]  /*19440*/  QGMMA.64x256x32.F32.E4M3.E4M3 R24, R224, gdesc[UR4], R24, gsb0 ;  /* 0x03e00004e0187df3 */ /* 0x000fe20008000818 */
[----:B------:R-:W-:Y:S01]  /*19450*/  R2UR UR6, R10 ;  /* 0x000000000a0672ca */ /* 0x000fe200000e0000 */
[C---:B------:R-:W-:Y:S01]  /*19460*/  FMUL.FTZ R10, R2.reuse, R154 ;  /* 0x0000009a020a7220 */ /* 0x040fe20000410000 */
[----:B------:R-:W-:Y:S01]  /*19470*/  R2UR UR7, R11 ;  /* 0x000000000b0772ca */ /* 0x000fe200000e0000 */
        /* <DEDUP_REMOVED lines=9> */
[----:B------:R-:W-:-:S03]  /*19510*/  FMUL.FTZ R169, R2, R174 ;  /* 0x000000ae02a97220 */ /* 0x000fc60000410000 */
[----:B------:R-:W2:Y:S08]  /*19520*/  MUFU.TANH R11, R11 ;  /* 0x0000000b000b7308 */ /* 0x000eb00000002400 */
[----:B------:R-:W3:Y:S01]  /*19530*/  MUFU.TANH R154, R154 ;  /* 0x0000009a009a7308 */ /* 0x000ee20000002400 */
[----:B-1----:R-:W-:Y:S02]  /*19540*/  FMNMX.FTZ R174, R10, R13, !PT ;  /* 0x0000000d0aae7209 */ /* 0x002fe40007810000 */
[----:B0-----:R-:W-:-:S04]  /*19550*/  LOP3.LUT R231, R231, 0x7f, RZ, 0xc0, !PT ;  /* 0x0000007fe7e77812 */ /* 0x001fc800078ec0ff */
[----:B------:R-:W-:Y:S01]  /*19560*/  ISETP.NE.AND P1, PT, R231, RZ, PT ;  /* 0x000000ffe700720c */ /* 0x000fe20003f25270 */
[----:B------:R-:W-:Y:S01]  /*19570*/  MUFU.TANH R155, R155 ;  /* 0x0000009b009b7308 */ /* 0x000fe20000002400 */
[----:B--2---:R-:W-:Y:S01]  /*19580*/  FMNMX.FTZ R174, R11, R174, !PT ;  /* 0x000000ae0bae7209 */ /* 0x004fe20007810000 */
[----:B------:R-:W0:Y:S03]  /*19590*/  S2R R231, SR_TID.X ;  /* 0x0000000000e77919 */ /* 0x000e260000002100 */
[----:B------:R-:W-:-:S03]  /*195a0*/  FMNMX.FTZ R174, R153, R174, !PT ;  /* 0x000000ae99ae7209 */ /* 0x000fc60007810000 */
[----:B------:R-:W-:Y:S01]  /*195b0*/  MUFU.TANH R159, R159 ;  /* 0x0000009f009f7308 */ /* 0x000fe20000002400 */
[----:B---3--:R-:W-:-:S07]  /*195c0*/  FMNMX.FTZ R174, R154, R174, !PT ;  /* 0x000000ae9aae7209 */ /* 0x008fce0007810000 */
[----:B------:R-:W-:Y:S08]  /*195d0*/  MUFU.TANH R160, R160 ;  /* 0x000000a000a07308 */ /* 0x000ff00000002400 */
[----:B------:R-:W-:Y:S08]  /*195e0*/  MUFU.TANH R164, R164 ;  /* 0x000000a400a47308 */ /* 0x000ff00000002400 */
[----:B------:R-:W-:Y:S01]  /*195f0*/  MUFU.TANH R165, R165 ;  /* 0x000000a500a57308 */ /* 0x000fe20000002400 */
[----:B0-----:R-:W-:-:S07]  /*19600*/  SHF.R.U32.HI R231, RZ, 0x7, R231 ;  /* 0x00000007ffe77819 */ /* 0x001fce00000116e7 */
[----:B------:R-:W-:Y:S08]  /*19610*/  MUFU.TANH R169, R169 ;  /* 0x000000a900a97308 */ /* 0x000ff00000002400 */
[----:B------:R-:W-:Y:S01]  /*19620*/  MUFU.TANH R170, R170 ;  /* 0x000000aa00aa7308 */ /* 0x000fe20000002400 */
[----:B------:R-:W-:Y:S02]  /*19630*/  WARPGROUP.DEPBAR.LE gsb0, 0x0 ;  /* 0x00008000000079c5 */ /* 0x000fe40000010000 */
[----:B------:R-:W-:-:S06]  /*19640*/  WARPGROUP.ARRIVE ;  /* 0x00000000000079c5 */ /* 0x000fcc0000000000 */
[----:B------:R-:W-:Y:S03]  /*19650*/  QGMMA.64x256x32.F32.E4M3.E4M3 R24, R216, gdesc[UR4], R24, gsb0 ;  /* 0x03e00004d8187df3 */ /* 0x000fe60008000818 */
[----:B------:R-:W-:Y:S02]  /*19660*/  WARPGROUP.DEPBAR.LE gsb0, 0x0 ;  /* 0x00008000000079c5 */ /* 0x000fe40000010000 */
        /* <DEDUP_REMOVED lines=24> */
[----:B------:R-:W-:-:S03]  /*197f0*/  WARPGROUP.ARRIVE ;  /* 0x00000000000079c5 */ /* 0x000fc60000000000 */
[----:B------:R-:W-:-:S03]  /*19800*/  FMNMX.FTZ R175, R9, R175, !PT ;  /* 0x000000af09af7209 */ /* 0x000fc60007810000 */
[----:B------:R-:W0:Y:S01]  /*19810*/  MUFU.TANH R162, R162 ;  /* 0x000000a200a27308 */ /* 0x000e220000002400 */
[----:B------:R-:W-:-:S04]  /*19820*/  FMNMX.FTZ R175, R21, R175, !PT ;  /* 0x000000af15af7209 */ /* 0x000fc80007810000 */
[----:B-1----:R-:W-:-:S03]  /*19830*/  FMNMX.FTZ R175, R152, R175, !PT ;  /* 0x000000af98af7209 */ /* 0x002fc60007810000 */
[----:B------:R-:W1:Y:S01]  /*19840*/  MUFU.TANH R167, R167 ;  /* 0x000000a700a77308 */ /* 0x000e620000002400 */
[----:B------:R-:W-:Y:S02]  /*19850*/  FMNMX.FTZ R175, R155, R175, !PT ;  /* 0x000000af9baf7209 */ /* 0x000fe40007810000 */
[----:B--2---:R-:W-:Y:S02]  /*19860*/  FMNMX.FTZ R174, R157, R174, !PT ;  /* 0x000000ae9dae7209 */ /* 0x004fe40007810000 */
[----:B------:R-:W-:Y:S02]  /*19870*/  FMNMX.FTZ R175, R156, R175, !PT ;  /* 0x000000af9caf7209 */ /* 0x000fe40007810000 */
[----:B------:R-:W-:Y:S01]  /*19880*/  FMNMX.FTZ R174, R158, R174, !PT ;  /* 0x000000ae9eae7209 */ /* 0x000fe20007810000 */
[----:B------:R-:W2:Y:S01]  /*19890*/  MUFU.TANH R172, R172 ;  /* 0x000000ac00ac7308 */ /* 0x000ea20000002400 */
[----:B------:R-:W-:Y:S02]  /*198a0*/  FMNMX.FTZ R175, R159, R175, !PT ;  /* 0x000000af9faf7209 */ /* 0x000fe40007810000 */
[----:B------:R-:W-:-:S02]  /*198b0*/  FMNMX.FTZ R174, R161, R174, !PT ;  /* 0x000000aea1ae7209 */ /* 0x000fc40007810000 */
[----:B------:R-:W-:Y:S02]  /*198c0*/  FMNMX.FTZ R175, R160, R175, !PT ;  /* 0x000000afa0af7209 */ /* 0x000fe40007810000 */
[----:B0-----:R-:W-:Y:S01]  /*198d0*/  FMNMX.FTZ R174, R162, R174, !PT ;  /* 0x000000aea2ae7209 */ /* 0x001fe20007810000 */
[----:B------:R-:W0:Y:S01]  /*198e0*/  MUFU.TANH R177, R177 ;  /* 0x000000b100b17308 */ /* 0x000e220000002400 */
[----:B------:R-:W-:Y:S02]  /*198f0*/  FMNMX.FTZ R175, R163, R175, !PT ;  /* 0x000000afa3af7209 */ /* 0x000fe40007810000 */
[----:B------:R-:W-:Y:S02]  /*19900*/  FMNMX.FTZ R174, R165, R174, !PT ;  /* 0x000000aea5ae7209 */ /* 0x000fe40007810000 */
[----:B------:R-:W-:Y:S02]  /*19910*/  FMNMX.FTZ R175, R164, R175, !PT ;  /* 0x000000afa4af7209 */ /* 0x000fe40007810000 */
[----:B------:R-:W-:Y:S01]  /*19920*/  FMNMX.FTZ R174, R166, R174, !PT ;  /* 0x000000aea6ae7209 */ /* 0x000fe20007810000 */
[----:B------:R-:W3:Y:S01]  /*19930*/  MUFU.TANH R180, R180 ;  /* 0x000000b400b47308 */ /* 0x000ee20000002400 */
[----:B-1----:R-:W-:-:S02]  /*19940*/  FMNMX.FTZ R175, R167, R175, !PT ;  /* 0x000000afa7af7209 */ /* 0x002fc40007810000 */
[----:B------:R-:W-:Y:S02]  /*19950*/  FMNMX.FTZ R174, R169, R174, !PT ;  /* 0x000000aea9ae7209 */ /* 0x000fe40007810000 */
[----:B------:R-:W-:Y:S02]  /*19960*/  FMNMX.FTZ R175, R168, R175, !PT ;  /* 0x000000afa8af7209 */ /* 0x000fe40007810000 */
[----:B------:R-:W-:Y:S01]  /*19970*/  FMNMX.FTZ R174, R170, R174, !PT ;  /* 0x000000aeaaae7209 */ /* 0x000fe20007810000 */
[----:B------:R-:W1:Y:S01]  /*19980*/  MUFU.TANH R183, R183 ;  /* 0x000000b700b77308 */ /* 0x000e620000002400 */
[----:B------:R-:W-:Y:S02]  /*19990*/  FMNMX.FTZ R175, R171, R175, !PT ;  /* 0x000000afabaf7209 */ /* 0x000fe40007810000 */
[----:B------:R-:W-:Y:S02]  /*199a0*/  FMNMX.FTZ R174, R173, R174, !PT ;  /* 0x000000aeadae7209 */ /* 0x000fe40007810000 */
[----:B--2---:R-:W-:-:S02]  /*199b0*/  FMNMX.FTZ R175, R172, R175, !PT ;  /* 0x000000afacaf7209 */ /* 0x004fc40007810000 */
[----:B------:R-:W-:Y:S01]  /*199c0*/  FMNMX.FTZ R174, R176, R174, !PT ;  /* 0x000000aeb0ae7209 */ /* 0x000fe20007810000 */
[----:B------:R-:W2:Y:S01]  /*199d0*/  MUFU.TANH R186, R186 ;  /* 0x000000ba00ba7308 */ /* 0x000ea20000002400 */
[----:B0-----:R-:W-:Y:S02]  /*199e0*/  FMNMX.FTZ R175, R177, R175, !PT ;  /* 0x000000afb1af7209 */ /* 0x001fe40007810000 */
[----:B------:R-:W-:Y:S02]  /*199f0*/  FMNMX.FTZ R174, R179, R174, !PT ;  /* 0x000000aeb3ae7209 */ /* 0x000fe40007810000 */
[----:B------:R-:W-:Y:S02]  /*19a00*/  FMNMX.FTZ R175, R178, R175, !PT ;  /* 0x000000afb2af7209 */ /* 0x000fe40007810000 */
[----:B---3--:R-:W-:Y:S01]  /*19a10*/  FMNMX.FTZ R174, R180, R174, !PT ;  /* 0x000000aeb4ae7209 */ /* 0x008fe20007810000 */
[----:B------:R-:W0:Y:S01]  /*19a20*/  MUFU.TANH R189, R189 ;  /* 0x000000bd00bd7308 */ /* 0x000e220000002400 */
[----:B------:R-:W-:-:S02]  /*19a30*/  FMNMX.FTZ R175, R181, R175, !PT ;  /* 0x000000afb5af7209 */ /* 0x000fc40007810000 */
[----:B-1----:R-:W-:Y:S02]  /*19a40*/  FMNMX.FTZ R174, R183, R174, !PT ;  /* 0x000000aeb7ae7209 */ /* 0x002fe40007810000 */
        /* <DEDUP_REMOVED lines=10> */
[----:B------:R-:W-:-:S03]  /*19af0*/  FMNMX.FTZ R175, R190, R175, !PT ;  /* 0x000000afbeaf7209 */ /* 0x000fc60007810000 */
[----:B------:R-:W0:Y:S01]  /*19b00*/  MUFU.TANH R198, R198 ;  /* 0x000000c600c67308 */ /* 0x000e220000002400 */
[----:B-1----:R-:W-:Y:S02]  /*19b10*/  FMNMX.FTZ R174, R192, R174, !PT ;  /* 0x000000aec0ae7209 */ /* 0x002fe40007810000 */
[----:B------:R-:W-:-:S04]  /*19b20*/  FMNMX.FTZ R175, R193, R175, !PT ;  /* 0x000000afc1af7209 */ /* 0x000fc80007810000 */
[----:B------:R-:W-:Y:S01]  /*19b30*/  FMNMX.FTZ R175, R194, R175, !PT ;  /* 0x000000afc2af7209 */ /* 0x000fe20007810000 */
[----:B------:R-:W1:Y:S01]  /*19b40*/  MUFU.TANH R201, R201 ;  /* 0x000000c900c97308 */ /* 0x000e620000002400 */
[----:B--2---:R-:W-:Y:S02]  /*19b50*/  FMNMX.FTZ R174, R195, R174, !PT ;  /* 0x000000aec3ae7209 */ /* 0x004fe40007810000 */
[----:B------:R-:W-:Y:S02]  /*19b60*/  FMNMX.FTZ R175, R197, R175, !PT ;  /* 0x000000afc5af7209 */ /* 0x000fe40007810000 */
[----:B------:R-:W-:-:S03]  /*19b70*/  FMNMX.FTZ R174, R196, R174, !PT ;  /* 0x000000aec4ae7209 */ /* 0x000fc60007810000 */
[----:B------:R-:W2:Y:S01]  /*19b80*/  MUFU.TANH R204, R204 ;  /* 0x000000cc00cc7308 */ /* 0x000ea20000002400 */
[----:B------:R-:W-:Y:S02]  /*19b90*/  FMNMX.FTZ R174, R199, R174, !PT ;  /* 0x000000aec7ae7209 */ /* 0x000fe40007810000 */
[----:B0-----:R-:W-:Y:S02]  /*19ba0*/  FMNMX.FTZ R175, R198, R175, !PT ;  /* 0x000000afc6af7209 */ /* 0x001fe40007810000 */
[----:B------:R-:W-:-:S03]  /*19bb0*/  FMNMX.FTZ R174, R200, R174, !PT ;  /* 0x000000aec8ae7209 */ /* 0x000fc60007810000 */
[----:B------:R-:W0:Y:S01]  /*19bc0*/  MUFU.TANH R206, R206 ;  /* 0x000000ce00ce7308 */ /* 0x000e220000002400 */
[----:B-1----:R-:W-:-:S04]  /*19bd0*/  FMNMX.FTZ R175, R201, R175, !PT ;  /* 0x000000afc9af7209 */ /* 0x002fc80007810000 */
[----:B------:R-:W-:-:S03]  /*19be0*/  FMNMX.FTZ R175, R202, R175, !PT ;  /* 0x000000afcaaf7209 */ /* 0x000fc60007810000 */
[----:B------:R-:W1:Y:S01]  /*19bf0*/  MUFU.TANH R208, R208 ;  /* 0x000000d000d07308 */ /* 0x000e620000002400 */
[----:B--2---:R-:W-:-:S04]  /*19c00*/  FMNMX.FTZ R174, R204, R174, !PT ;  /* 0x000000aeccae7209 */ /* 0x004fc80007810000 */
[----:B------:R-:W-:-:S03]  /*19c10*/  FMNMX.FTZ R174, R205, R174, !PT ;  /* 0x000000aecdae7209 */ /* 0x000fc60007810000 */
[----:B------:R-:W2:Y:S01]  /*19c20*/  MUFU.TANH R210, R210 ;  /* 0x000000d200d27308 */ /* 0x000ea20000002400 */
[----:B0-----:R-:W-:-:S04]  /*19c30*/  FMNMX.FTZ R175, R206, R175, !PT ;  /* 0x000000afceaf7209 */ /* 0x001fc80007810000 */
[----:B------:R-:W-:-:S03]  /*19c40*/  FMNMX.FTZ R175, R207, R175, !PT ;  /* 0x000000afcfaf7209 */ /* 0x000fc60007810000 */
[----:B------:R-:W0:Y:S01]  /*19c50*/  MUFU.TANH R212, R212 ;  /* 0x000000d400d47308 */ /* 0x000e220000002400 */
[----:B-1----:R-:W-:-:S04]  /*19c60*/  FMNMX.FTZ R174, R208, R174, !PT ;  /* 0x000000aed0ae7209 */ /* 0x002fc80007810000 */
[----:B------:R-:W-:Y:S02]  /*19c70*/  FMNMX.FTZ R174, R209, R174, !PT ;  /* 0x000000aed1ae7209 */ /* 0x000fe40007810000 */
[----:B--2---:R-:W-:-:S04]  /*19c80*/  FMNMX.FTZ R175, R210, R175, !PT ;  /* 0x000000afd2af7209 */ /* 0x004fc80007810000 */
[----:B------:R-:W-:Y:S02]  /*19c90*/  FMNMX.FTZ R214, R211, R175, !PT ;  /* 0x000000afd3d67209 */ /* 0x000fe40007810000 */
[----:B0-----:R-:W-:-:S03]  /*19ca0*/  FMNMX.FTZ R174, R212, R174, !PT ;  /* 0x000000aed4ae7209 */ /* 0x001fc60007810000 */
[----:B------:R-:W0:Y:S01]  /*19cb0*/  SHFL.BFLY PT, R175, R214, 0x2, 0x1f ;  /* 0x0c401f00d6af7f89 */ /* 0x000e2200000e0000 */
[----:B------:R-:W-:-:S05]  /*19cc0*/  FMNMX.FTZ R203, R213, R174, !PT ;  /* 0x000000aed5cb7209 */ /* 0x000fca0007810000 */
[----:B------:R-:W1:Y:S01]  /*19cd0*/  SHFL.BFLY PT, R174, R203, 0x2, 0x1f ;  /* 0x0c401f00cbae7f89 */ /* 0x000e6200000e0000 */
[----:B0-----:R-:W-:Y:S01]  /*19ce0*/  FMNMX.FTZ R214, R214, R175, !PT ;  /* 0x000000afd6d67209 */ /* 0x001fe20007810000 */
[----:B------:R-:W-:-:S04]  /*19cf0*/  IMAD.MOV.U32 R175, RZ, RZ, 0x40000040 ;  /* 0x40000040ffaf7424 */ /* 0x000fc800078e00ff */
[----:B------:R-:W0:Y:S01]  /*19d00*/  SHFL.BFLY PT, R215, R214, 0x1, 0x1f ;  /* 0x0c201f00d6d77f89 */ /* 0x000e2200000e0000 */
[----:B------:R-:W-:Y:S02]  /*19d10*/  R2UR UR7, R175 ;  /* 0x00000000af0772ca */ /* 0x000fe400000e0000 */
[----:B-1----:R-:W-:Y:S01]  /*19d20*/  FMNMX.FTZ R203, R203, R174, !PT ;  /* 0x000000aecbcb7209 */ /* 0x002fe20007810000 */
[----:B------:R-:W-:-:S04]  /*19d30*/  VIADD R174, R8, 0x6 ;  /* 0x0000000608ae7836 */ /* 0x000fc80000000000 */
[----:B------:R-:W1:Y:S01]  /*19d40*/  SHFL.BFLY PT, R8, R203, 0x1, 0x1f ;  /* 0x0c201f00cb087f89 */ /* 0x000e6200000e0000 */
[----:B------:R-:W-:Y:S01]  /*19d50*/  R2UR UR6, R174 ;  /* 0x00000000ae0672ca */ /* 0x000fe200000e0000 */
[----:B------:R-:W-:-:S12]  /*19d60*/  IMAD.U32 R174, RZ, RZ, UR4 ;  /* 0x00000004ffae7e24 */ /* 0x000fd8000f8e00ff */
[----:B------:R-:W-:Y:S01]  /*19d70*/  QGMMA.64x256x32.F32.E4M3.E4M3 R24, R220, gdesc[UR4], R24, gsb0 ;  /* 0x03e00004dc187df3 */ /* 0x000fe20008000818 */
[----:B0-----:R-:W-:Y:S01]  /*19d80*/  FMNMX.FTZ R175, R214, R215, !PT ;  /* 0x000000d7d6af7209 */ /* 0x001fe20007810000 */
[----:B------:R-:W-:-:S04]  /*19d90*/  @!P1 IMAD R214, R20, 0x8, R22 ;  /* 0x0000000814d69824 */ /* 0x000fc800078e0216 */
[----:B------:R-:W-:Y:S01]  /*19da0*/  FFMA.FTZ R215, R175, R174, -8 ;  /* 0xc1000000afd77423 */ /* 0x000fe200000100ae */
[----:B------:R-:W-:Y:S02]  /*19db0*/  @!P1 IADD3 R214, R214, 0x38840, RZ ;  /* 0x00038840d6d69810 */ /* 0x000fe40007ffe0ff */
[----:B-1----:R-:W-:Y:S01]  /*19dc0*/  FMNMX.FTZ R203, R203, R8, !PT ;  /* 0x00000008cbcb7209 */ /* 0x002fe20007810000 */
[----:B------:R-:W-:-:S01]  /*19dd0*/  FADD.FTZ R8, -R175, R14 ;  /* 0x0000000eaf087221 */ /* 0x000fc20000010100 */
[-CC-:B------:R-:W-:Y:S01]  /*19de0*/  FFMA.FTZ R9, R9, R174.reuse, -R215.reuse ;  /* 0x000000ae09097223 */ /* 0x180fe200000108d7 */
[----:B------:R-:W-:-:S01]  /*19df0*/  FFMA.FTZ R21, R21, R174, -R215 ;  /* 0x000000ae15157223 */ /* 0x000fc200000108d7 */
[-C--:B------:R-:W-:Y:S01]  /*19e00*/  FFMA.FTZ R152, R152, R174.reuse, -R215 ;  /* 0x000000ae98987223 */ /* 0x080fe200000108d7 */
[-C--:B------:R-:W-:Y:S01]  /*19e10*/  FMUL.FTZ R8, R8, R174.reuse ;  /* 0x000000ae08087220 */ /* 0x080fe20000410000 */
[----:B------:R-:W-:Y:S01]  /*19e20*/  FADD.FTZ R14, -R203, R13 ;  /* 0x0000000dcb0e7221 */ /* 0x000fe20000010100 */
[----:B------:R-:W-:-:S01]  /*19e30*/  FFMA.FTZ R155, R155, R174, -R215 ;  /* 0x000000ae9b9b7223 */ /* 0x000fc200000108d7 */
[-CC-:B------:R-:W-:Y:S01]  /*19e40*/  FFMA.FTZ R156, R156, R174.reuse, -R215.reuse ;  /* 0x000000ae9c9c7223 */ /* 0x180fe200000108d7 */
[----:B------:R0:W-:Y:S01]  /*19e50*/  MUFU.EX2 R13, R8 ;  /* 0x00000008000d7308 */ /* 0x0001e20000000800 */
        /* <DEDUP_REMOVED lines=8> */
[-C--:B0-----:R-:W-:Y:S01]  /*19ee0*/  FMUL.FTZ R8, R14, R174.reuse ;  /* 0x000000ae0e087220 */ /* 0x081fe20000410000 */
        /* <DEDUP_REMOVED lines=18> */
[-C--:B------:R-:W-:Y:S01]  /*1a010*/  FFMA.FTZ R211, R211, R174.reuse, -R215 ;  /* 0x000000aed3d37223 */ /* 0x080fe200000108d7 */
[----:B------:R-:W-:-:S01]  /*1a020*/  FFMA.FTZ R215, R203, R174, -8 ;  /* 0xc1000000cbd77423 */ /* 0x000fc200000100ae */
[----:B------:R-:W-:Y:S01]  /*1a030*/  MUFU.EX2 R8, R8 ;  /* 0x0000000800087308 */ /* 0x000fe20000000800 */
[----:B------:R-:W-:-:S02]  /*1a040*/  IADD3 R216, -R231, 0xb, RZ ;  /* 0x0000000be7d87810 */ /* 0x000fc40007ffe1ff */
[-CC-:B------:R-:W-:Y:S01]  /*1a050*/  FFMA.FTZ R10, R10, R174.reuse, -R215.reuse ;  /* 0x000000ae0a0a7223 */ /* 0x180fe200000108d7 */
[----:B------:R-:W-:-:S01]  /*1a060*/  FFMA.FTZ R11, R11, R174, -R215 ;  /* 0x000000ae0b0b7223 */ /* 0x000fc200000108d7 */
[-CC-:B------:R-:W-:Y:S01]  /*1a070*/  FFMA.FTZ R153, R153, R174.reuse, -R215.reuse ;  /* 0x000000ae99997223 */ /* 0x180fe200000108d7 */
[----:B------:R-:W-:-:S01]  /*1a080*/  FFMA.FTZ R154, R154, R174, -R215 ;  /* 0x000000ae9a9a7223 */ /* 0x000fc200000108d7 */
[-CC-:B------:R-:W-:Y:S01]  /*1a090*/  FFMA.FTZ R157, R157, R174.reuse, -R215.reuse ;  /* 0x000000ae9d9d7223 */ /* 0x180fe200000108d7 */
        /* <DEDUP_REMOVED lines=8> */
[----:B------:R-:W1:Y:S01]  /*1a120*/  MUFU.EX2 R10, R10 ;  /* 0x0000000a000a7308 */ /* 0x000e620000000800 */
[----:B------:R-:W-:-:S01]  /*1a130*/  FFMA.FTZ R173, R173, R174, -R215 ;  /* 0x000000aeadad7223 */ /* 0x000fc200000108d7 */
[-CC-:B------:R-:W-:Y:S01]  /*1a140*/  FFMA.FTZ R176, R176, R174.reuse, -R215.reuse ;  /* 0x000000aeb0b07223 */ /* 0x180fe200000108d7 */
[----:B------:R-:W-:-:S01]  /*1a150*/  FFMA.FTZ R179, R179, R174, -R215 ;  /* 0x000000aeb3b37223 */ /* 0x000fc200000108d7 */
[-CC-:B------:R-:W-:Y:S01]  /*1a160*/  FFMA.FTZ R180, R180, R174.reuse, -R215.reuse ;  /* 0x000000aeb4b47223 */ /* 0x180fe200000108d7 */
[----:B------:R-:W-:-:S01]  /*1a170*/  FFMA.FTZ R183, R183, R174, -R215 ;  /* 0x000000aeb7b77223 */ /* 0x000fc200000108d7 */
[-CC-:B------:R-:W-:Y:S01]  /*1a180*/  FFMA.FTZ R184, R184, R174.reuse, -R215.reuse ;  /* 0x000000aeb8b87223 */ /* 0x180fe200000108d7 */
[----:B------:R-:W-:-:S01]  /*1a190*/  FFMA.FTZ R187, R187, R174, -R215 ;  /* 0x000000aebbbb7223 */ /* 0x000fc200000108d7 */
[----:B------:R-:W2:Y:S01]  /*1a1a0*/  MUFU.EX2 R9, R9 ;  /* 0x0000000900097308 */ /* 0x000ea20000000800 */
[----:B0-----:R-:W-:-:S01]  /*1a1b0*/  FFMA.FTZ R0, R13, R0, R14 ;  /* 0x000000000d007223 */ /* 0x001fc2000001000e */
[-CC-:B------:R-:W-:Y:S01]  /*1a1c0*/  FFMA.FTZ R188, R188, R174.reuse, -R215.reuse ;  /* 0x000000aebcbc7223 */ /* 0x180fe200000108d7 */
[----:B------:R-:W-:-:S01]  /*1a1d0*/  FFMA.FTZ R191, R191, R174, -R215 ;  /* 0x000000aebfbf7223 */ /* 0x000fc200000108d7 */
[-CC-:B------:R-:W-:Y:S01]  /*1a1e0*/  FFMA.FTZ R192, R192, R174.reuse, -R215.reuse ;  /* 0x000000aec0c07223 */ /* 0x180fe200000108d7 */
[----:B------:R-:W-:-:S01]  /*1a1f0*/  FFMA.FTZ R195, R195, R174, -R215 ;  /* 0x000000aec3c37223 */ /* 0x000fc200000108d7 */
[-CC-:B------:R-:W-:Y:S01]  /*1a200*/  FFMA.FTZ R196, R196, R174.reuse, -R215.reuse ;  /* 0x000000aec4c47223 */ /* 0x180fe200000108d7 */
[----:B------:R-:W-:-:S01]  /*1a210*/  FFMA.FTZ R199, R199, R174, -R215 ;  /* 0x000000aec7c77223 */ /* 0x000fc200000108d7 */
[----:B------:R-:W0:Y:S01]  /*1a220*/  MUFU.EX2 R11, R11 ;  /* 0x0000000b000b7308 */ /* 0x000e220000000800 */
[----:B-1----:R-:W-:-:S01]  /*1a230*/  FFMA.FTZ R3, R8, R3, R10 ;  /* 0x0000000308037223 */ /* 0x002fc2000001000a */
[-CC-:B------:R-:W-:Y:S01]  /*1a240*/  FFMA.FTZ R200, R200, R174.reuse, -R215.reuse ;  /* 0x000000aec8c87223 */ /* 0x180fe200000108d7 */
[----:B------:R-:W-:-:S01]  /*1a250*/  FFMA.FTZ R204, R204, R174, -R215 ;  /* 0x000000aecccc7223 */ /* 0x000fc200000108d7 */
[-CC-:B------:R-:W-:Y:S01]  /*1a260*/  FFMA.FTZ R205, R205, R174.reuse, -R215.reuse ;  /* 0x000000aecdcd7223 */ /* 0x180fe200000108d7 */
[----:B------:R-:W-:-:S01]  /*1a270*/  FFMA.FTZ R208, R208, R174, -R215 ;  /* 0x000000aed0d07223 */ /* 0x000fc200000108d7 */
[-CC-:B------:R-:W-:Y:S01]  /*1a280*/  FFMA.FTZ R209, R209, R174.reuse, -R215.reuse ;  /* 0x000000aed1d17223 */ /* 0x180fe200000108d7 */
[----:B------:R-:W-:-:S01]  /*1a290*/  FFMA.FTZ R212, R212, R174, -R215 ;  /* 0x000000aed4d47223 */ /* 0x000fc200000108d7 */
[----:B------:R-:W1:Y:S01]  /*1a2a0*/  MUFU.EX2 R21, R21 ;  /* 0x0000001500157308 */ /* 0x000e620000000800 */
[----:B--2---:R-:W-:-:S01]  /*1a2b0*/  FADD.FTZ R0, R9, R0 ;  /* 0x0000000009007221 */ /* 0x004fc20000010000 */
[----:B------:R-:W-:Y:S01]  /*1a2c0*/  FFMA.FTZ R213, R213, R174, -R215 ;  /* 0x000000aed5d57223 */ /* 0x000fe200000108d7 */
[----:B------:R-:W-:-:S05]  /*1a2d0*/  @!P1 PRMT R214, RZ, 0x654, R214 ;  /* 0x00000654ffd69816 */ /* 0x000fca00000000d6 */
        /* <DEDUP_REMOVED lines=43> */
[----:B0-----:R-:W-:-:S01]  /*1a590*/  FADD.FTZ R0, R171, R0 ;  /* 0x00000000ab007221 */ /* 0x001fc20000010000 */
[----:B------:R-:W-:Y:S02]  /*1a5a0*/  WARPGROUP.DEPBAR.LE gsb0, 0x0 ;  /* 0x00008000000079c5 */ /* 0x000fe40000010000 */
[----:B------:R0:W-:Y:S06]  /*1a5b0*/  BAR.ARV R216, 0x100 ;  /* 0x000400d80000751d */ /* 0x0001ec0000002000 */
[----:B------:R-:W3:Y:S01]  /*1a5c0*/  MUFU.EX2 R176, R176 ;  /* 0x000000b000b07308 */ /* 0x000ee20000000800 */
[----:B-1----:R-:W-:-:S01]  /*1a5d0*/  FADD.FTZ R3, R173, R3 ;  /* 0x00000003ad037221 */ /* 0x002fc20000010000 */
[----:B------:R0:W-:Y:S01]  /*1a5e0*/  @!P1 SYNCS.ARRIVE.TRANS64.RED.A1T0 RZ, [R214+URZ], RZ ;  /* 0x000000ffd6ff99a7 */ /* 0x0001e2000810043f */
[----:B--2---:R-:W-:-:S05]  /*1a5f0*/  FADD.FTZ R0, R172, R0 ;  /* 0x00000000ac007221 */ /* 0x004fca0000010000 */
[----:B------:R-:W1:Y:S08]  /*1a600*/  MUFU.EX2 R177, R177 ;  /* 0x000000b100b17308 */ /* 0x000e700000000800 */
[----:B------:R-:W2:Y:S01]  /*1a610*/  MUFU.EX2 R179, R179 ;  /* 0x000000b300b37308 */ /* 0x000ea20000000800 */
[----:B---3--:R-:W-:-:S07]  /*1a620*/  FADD.FTZ R3, R176, R3 ;  /* 0x00000003b0037221 */ /* 0x008fce0000010000 */
[----:B------:R-:W3:Y:S01]  /*1a630*/  MUFU.EX2 R178, R178 ;  /* 0x000000b200b27308 */ /* 0x000ee20000000800 */
[----:B-1----:R-:W-:-:S07]  /*1a640*/  FADD.FTZ R0, R177, R0 ;  /* 0x00000000b1007221 */ /* 0x002fce0000010000 */
[----:B------:R-:W1:Y:S01]  /*1a650*/  MUFU.EX2 R180, R180 ;  /* 0x000000b400b47308 */ /* 0x000e620000000800 */
[----:B--2---:R-:W-:-:S07]  /*1a660*/  FADD.FTZ R3, R179, R3 ;  /* 0x00000003b3037221 */ /* 0x004fce0000010000 */
        /* <DEDUP_REMOVED lines=63> */
[----:B-1----:R-:W-:-:S01]  /*1aa60*/  FADD.FTZ R3, R212, R3 ;  /* 0x00000003d4037221 */ /* 0x002fc20000010000 */
[----:B--2---:R-:W-:-:S03]  /*1aa70*/  FADD.FTZ R0, R211, R0 ;  /* 0x00000000d3007221 */ /* 0x004fc60000010000 */
[----:B---3--:R-:W-:Y:S01]  /*1aa80*/  FADD.FTZ R3, R213, R3 ;  /* 0x00000003d5037221 */ /* 0x008fe20000010000 */
[----:B0-----:R-:W-:Y:S06]  /*1aa90*/  @!P0 BRA `(.L_x_496) ;  /* 0x0000000000048947 */ /* 0x001fec0003800000 */
[----:B------:R-:W-:Y:S01]  /*1aaa0*/  BPT.TRAP 0x1 ;  /* 0x000000040000795c */ /* 0x000fe20000300000 */
.L_x_496:
[----:B------:R-:W2:Y:S01]  /*1aab0*/  LDL R215, [R1+0x14] ;  /* 0x0000140001d77983 */ /* 0x000ea20000100800 */
[----:B------:R-:W-:Y:S01]  /*1aac0*/  IMAD R15, R15, 0x8, R22 ;  /* 0x000000080f0f7824 */ /* 0x000fe200078e0216 */
[----:B------:R-:W-:Y:S01]  /*1aad0*/  F2FP.SATFINITE.E4M3.F32.PACK_AB_MERGE_C R21, R152, R21, RZ ;  /* 0x000000159815723e */ /* 0x000fe200048070ff */
[----:B------:R-:W-:Y:S01]  /*1aae0*/  IMAD.U32 R214, RZ, RZ, UR36 ;  /* 0x00000024ffd67e24 */ /* 0x000fe2000f8e00ff */
[----:B------:R-:W-:Y:S01]  /*1aaf0*/  F2FP.SATFINITE.E4M3.F32.PACK_AB_MERGE_C R159, R160, R159, RZ ;  /* 0x0000009fa09f723e */ /* 0x000fe200048070ff */
[----:B------:R-:W-:Y:S01]  /*1ab00*/  VIADD R15, R15, 0x38860 ;  /* 0x000388600f0f7836 */ /* 0x000fe20000000000 */
[----:B------:R-:W-:Y:S01]  /*1ab10*/  F2FP.SATFINITE.E4M3.F32.PACK_AB_MERGE_C R161, R162, R161, RZ ;  /* 0x000000a1a2a1723e */ /* 0x000fe200048070ff */
[----:B------:R-:W-:Y:S01]  /*1ab20*/  FMUL.FTZ R24, R24, R13 ;  /* 0x0000000d18187220 */ /* 0x000fe20000410000 */
        /* <DEDUP_REMOVED lines=29> */
[----:B------:R-:W-:Y:S01]  /*1ad00*/  FMUL.FTZ R53, R53, R13 ;  /* 0x0000000d35357220 */ /* 0x000fe20000410000 */
[----:B------:R-:W-:Y:S01]  /*1ad10*/  F2FP.SATFINITE.E4M3.F32.PACK_AB_MERGE_C R159, R156, R155, R159 ;  /* 0x0000009b9c9f723e */ /* 0x000fe2000480709f */
[----:B------:R0:W-:Y:S01]  /*1ad20*/  SYNCS.ARRIVE.TRANS64.RED.A1T0 RZ, [R15+URZ], RZ ;  /* 0x000000ff0fff79a7 */ /* 0x0001e2000810043f */
[----:B------:R-:W-:Y:S01]  /*1ad30*/  F2FP.SATFINITE.E4M3.F32.PACK_AB_MERGE_C R161, R158, R157, R161 ;  /* 0x0000009d9ea1723e */ /* 0x000fe200048070a1 */
[----:B------:R-:W-:Y:S01]  /*1ad40*/  FMUL.FTZ R56, R56, R13 ;  /* 0x0000000d38387220 */ /* 0x000fe20000410000 */
        /* <DEDUP_REMOVED lines=15> */
[-C--:B------:R-:W-:Y:S01]  /*1ae40*/  FMUL.FTZ R72, R72, R13.reuse ;  /* 0x0000000d48487220 */ /* 0x080fe20000410000 */
[----:B------:R-:W-:Y:S01]  /*1ae50*/  F2FP.SATFINITE.E4M3.F32.PACK_AB_MERGE_C R210, R207, R206, R210 ;  /* 0x000000cecfd2723e */ /* 0x000fe200048070d2 */
[-C--:B------:R-:W-:Y:S01]  /*1ae60*/  FMUL.FTZ R73, R73, R13.reuse ;  /* 0x0000000d49497220 */ /* 0x080fe20000410000 */
[----:B------:R-:W-:Y:S01]  /*1ae70*/  F2FP.SATFINITE.E4M3.F32.PACK_AB_MERGE_C R212, R209, R208, R212 ;  /* 0x000000d0d1d4723e */ /* 0x000fe200048070d4 */
[-C--:B------:R-:W-:Y:S01]  /*1ae80*/  FMUL.FTZ R76, R76, R13.reuse ;  /* 0x0000000d4c4c7220 */ /* 0x080fe20000410000 */
[----:B------:R-:W-:Y:S01]  /*1ae90*/  F2FP.SATFINITE.E4M3.F32.PACK_AB_MERGE_C R153, R11, R10, R153 ;  /* 0x0000000a0b99723e */ /* 0x000fe20004807099 */
[----:B------:R-:W-:Y:S01]  /*1aea0*/  FMUL.FTZ R77, R77, R13 ;  /* 0x0000000d4d4d7220 */ /* 0x000fe20000410000 */
[----:B------:R-:W-:Y:S01]  /*1aeb0*/  F2FP.SATFINITE.E4M3.F32.PACK_AB_MERGE_C R177, R172, R171, R177 ;  /* 0x000000abacb1723e */ /* 0x000fe200048070b1 */
[----:B------:R-:W-:Y:S01]  /*1aec0*/  FMUL.FTZ R80, R80, R13 ;  /* 0x0000000d50507220 */ /* 0x000fe20000410000 */
        /* <DEDUP_REMOVED lines=100> */
[----:B------:R-:W-:Y:S01]  /*1b510*/  MOV R13, R203 ;  /* 0x000000cb000d7202 */ /* 0x000fe20000000f00 */
[----:B------:R-:W-:Y:S01]  /*1b520*/  IMAD.MOV.U32 R14, RZ, RZ, R175 ;  /* 0x000000ffff0e7224 */ /* 0x000fe200078e00af */
[----:B------:R-:W-:Y:S01]  /*1b530*/  MOV R229, R153 ;  /* 0x0000009900e57202 */ /* 0x000fe20000000f00 */
[----:B------:R-:W-:Y:S01]  /*1b540*/  IMAD.MOV.U32 R8, RZ, RZ, R235 ;  /* 0x000000ffff087224 */ /* 0x000fe200078e00eb */
[----:B------:R-:W-:Y:S01]  /*1b550*/  MOV R226, R177 ;  /* 0x000000b100e27202 */ /* 0x000fe20000000f00 */
[----:B0-----:R-:W-:Y:S01]  /*1b560*/  IMAD.MOV.U32 R15, RZ, RZ, R20 ;  /* 0x000000ffff0f7224 */ /* 0x001fe200078e0014 */
[----:B------:R-:W-:Y:S01]  /*1b570*/  MOV R219, R195 ;  /* 0x000000c300db7202 */ /* 0x000fe20000000f00 */
        /* <DEDUP_REMOVED lines=10> */
[----:B------:R-:W-:Y:S02]  /*1b620*/  IMAD.MOV.U32 R221, RZ, RZ, R204 ;  /* 0x000000ffffdd7224 */ /* 0x000fe400078e00cc */
[----:B------:R-:W-:Y:S02]  /*1b630*/  IMAD.MOV.U32 R222, RZ, RZ, R210 ;  /* 0x000000ffffde7224 */ /* 0x000fe400078e00d2 */
[----:B------:R-:W-:Y:S01]  /*1b640*/  IMAD.MOV.U32 R223, RZ, RZ, R212 ;  /* 0x000000ffffdf7224 */ /* 0x000fe200078e00d4 */
[C---:B--2---:R-:W-:Y:S01]  /*1b650*/  ISETP.GT.AND P1, PT, R12.reuse, R215, PT ;  /* 0x000000d70c00720c */ /* 0x044fe20003f24270 */
[----:B------:R-:W-:-:S12]  /*1b660*/  VIADD R12, R12, 0xffffffff ;  /* 0xffffffff0c0c7836 */ /* 0x000fd80000000000 */
[----:B------:R-:W-:Y:S05]  /*1b670*/  @P1 BRA `(.L_x_497) ;  /* 0xffffffd000201947 */ /* 0x000fea000383ffff */
[----:B------:R-:W-:-:S07]  /*1b680*/  MOV R152, R20 ;  /* 0x0000001400987202 */ /* 0x000fce0000000f00 */
.L_x_486:
[----:B------:R-:W-:Y:S05]  /*1b690*/  WARPSYNC.ALL ;  /* 0x0000000000007948 */ /* 0x000fea0003800000 */
[----:B------:R-:W-:Y:S06]  /*1b6a0*/  BAR.ARV 0x8, 0x180 ;  /* 0x0206000000007b1d */ /* 0x000fec0000002000 */
[----:B------:R-:W-:Y:S05]  /*1b6b0*/  @!P0 BRA `(.L_x_498) ;  /* 0x0000000000048947 */ /* 0x000fea0003800000 */
[----:B------:R-:W-:Y:S01]  /*1b6c0*/  BPT.TRAP 0x1 ;  /* 0x000000040000795c */ /* 0x000fe20000300000 */
.L_x_498:
[----:B------:R-:W-:Y:S01]  /*1b6d0*/  IMAD R2, R152, 0x8, R22 ;  /* 0x0000000898027824 */ /* 0x000fe200078e0216 */
[----:B------:R-:W-:-:S04]  /*1b6e0*/  SHF.L.U32 R4, R235, 0x1f, RZ ;  /* 0x0000001feb047819 */ /* 0x000fc800000006ff */
[----:B------:R0:W1:Y:S01]  /*1b6f0*/  SYNCS.PHASECHK.TRANS64.TRYWAIT P1, [R2+URZ+0x38850], R4 ;  /* 0x03885004020075a7 */ /* 0x000062000802017f */
[----:B------:R-:W-:Y:S05]  /*1b700*/  @!P0 BRA `(.L_x_499) ;  /* 0x0000000000048947 */ /* 0x000fea0003800000 */
[----:B------:R-:W-:Y:S01]  /*1b710*/  BPT.TRAP 0x1 ;  /* 0x000000040000795c */ /* 0x000fe20000300000 */
.L_x_499:
[----:B-1----:R-:W-:Y:S05]  /*1b720*/  @P1 BRA `(.L_x_500) ;  /* 0x0000000000081947 */ /* 0x002fea0003800000 */
[----:B------:R-:W1:Y:S02]  /*1b730*/  SYNCS.PHASECHK.TRANS64.TRYWAIT P1, [R2+URZ+0x38850], R4 ;  /* 0x03885004020075a7 */ /* 0x000e64000802017f */
[----:B-1----:R-:W-:Y:S05]  /*1b740*/  @!P1 BRA `(.L_x_501) ;  /* 0x0000010c00289947 */ /* 0x002fea0003800000 */
.L_x_500:
[----:B------:R-:W-:Y:S01]  /*1b750*/  VIADD R22, R22, 0x400 ;  /* 0x0000040016167836 */ /* 0x000fe20000000000 */
[----:B------:R-:W2:Y:S04]  /*1b760*/  LDL R12, [R1+0x7c] ;  /* 0x00007c00010c7983 */ /* 0x000ea80000100800 */
[----:B------:R-:W-:Y:S01]  /*1b770*/  SHF.R.U32.HI R22, RZ, 0x4, R22 ;  /* 0x00000004ff167819 */ /* 0x000fe20000011616 */
[----:B------:R-:W3:Y:S03]  /*1b780*/  LDL R11, [R1+0x6c] ;  /* 0x00006c00010b7983 */ /* 0x000ee60000100800 */
[----:B------:R-:W-:Y:S01]  /*1b790*/  LOP3.LUT R22, R22, 0x3fff, RZ, 0xc0, !PT ;  /* 0x00003fff16167812 */ /* 0x000fe200078ec0ff */
[----:B------:R-:W4:Y:S01]  /*1b7a0*/  LDL R10, [R1+0x50] ;  /* 0x00005000010a7983 */ /* 0x000f220000100800 */
[----:B------:R-:W-:Y:S01]  /*1b7b0*/  IMAD.MOV.U32 R5, RZ, RZ, 0x40000040 ;  /* 0x40000040ff057424 */ /* 0x000fe200078e00ff */
[----:B------:R-:W-:Y:S05]  /*1b7c0*/  WARPSYNC.ALL ;  /* 0x0000000000007948 */ /* 0x000fea0003800000 */
[----:B------:R-:W-:Y:S01]  /*1b7d0*/  LOP3.LUT R22, R22, 0x10000, RZ, 0xfc, !PT ;  /* 0x0001000016167812 */ /* 0x000fe200078efcff */
[----:B------:R-:W-:Y:S01]  /*1b7e0*/  WARPGROUP.ARRIVE ;  /* 0x00000000000079c5 */ /* 0x000fe20000000000 */
[----:B------:R-:W-:Y:S01]  /*1b7f0*/  R2UR UR7, R5 ;  /* 0x00000000050772ca */ /* 0x000fe200000e0000 */
[----:B------:R-:W-:Y:S01]  /*1b800*/  IMAD.MOV.U32 R7, RZ, RZ, 0x40000040 ;  /* 0x40000040ff077424 */ /* 0x000fe200078e00ff */
[----:B------:R-:W-:Y:S01]  /*1b810*/  ULDC.64 UR4, c[0x0][0x9a0] ;  /* 0x0002680000047ab9 */ /* 0x000fe20000000a00 */
[----:B01----:R-:W-:Y:S01]  /*1b820*/  IMAD R4, R152, 0x800, R22 ;  /* 0x0000080098047824 */ /* 0x003fe200078e0216 */
[----:B------:R-:W-:-:S04]  /*1b830*/  ISETP.NE.U32.AND P1, PT, RZ, UR4, PT ;  /* 0x00000004ff007c0c */ /* 0x000fc8000bf25070 */
[C---:B------:R-:W-:Y:S02]  /*1b840*/  R2UR UR6, R4.reuse ;  /* 0x00000000040672ca */ /* 0x040fe400000e0000 */
[----:B------:R-:W-:Y:S02]  /*1b850*/  IADD3 R6, R4, 0x2, RZ ;  /* 0x0000000204067810 */ /* 0x000fe40007ffe0ff */
[----:B------:R-:W-:-:S09]  /*1b860*/  ISETP.NE.AND.EX P1, PT, RZ, UR5, PT, P1 ;  /* 0x00000005ff007c0c */ /* 0x000fd2000bf25310 */
[----:B------:R-:W-:Y:S01]  /*1b870*/  QGMMA.64x256x32.F32.E4M3.E4M3 R24, R228, gdesc[UR4], R24, gsb0 ;  /* 0x03e00004e4187df3 */ /* 0x000fe20008000818 */
[----:B------:R-:W-:Y:S01]  /*1b880*/  R2UR UR6, R6 ;  /* 0x00000000060672ca */ /* 0x000fe200000e0000 */
[----:B------:R-:W-:Y:S01]  /*1b890*/  VIADD R6, R4, 0x4 ;  /* 0x0000000404067836 */ /* 0x000fe20000000000 */
[----:B------:R-:W-:Y:S01]  /*1b8a0*/  R2UR UR7, R7 ;  /* 0x00000000070772ca */ /* 0x000fe200000e0000 */
[----:B------:R-:W-:Y:S01]  /*1b8b0*/  IMAD.MOV.U32 R7, RZ, RZ, 0x40000040 ;  /* 0x40000040ff077424 */ /* 0x000fe200078e00ff */
[----:B------:R-:W4:Y:S01]  /*1b8c0*/  @P1 LDC.64 R8, c[0x0][0x9d0] ;  /* 0x00027400ff081b82 */ /* 0x000f220000000a00 */
[----:B------:R-:W-:Y:S02]  /*1b8d0*/  WARPGROUP.DEPBAR.LE gsb0, 0x0 ;  /* 0x00008000000079c5 */ /* 0x000fe40000010000 */
[----:B------:R-:W-:-:S15]  /*1b8e0*/  WARPGROUP.ARRIVE ;  /* 0x00000000000079c5 */ /* 0x000fde0000000000 */
[----:B------:R-:W-:-:S05]  /*1b8f0*/  NOP ;  /* 0x0000000000007918 */ /* 0x000fca0000000000 */
[----:B------:R-:W-:Y:S01]  /*1b900*/  QGMMA.64x256x32.F32.E4M3.E4M3 R24, R224, gdesc[UR4], R24, gsb0 ;  /* 0x03e00004e0187df3 */ /* 0x000fe20008000818 */
[----:B------:R-:W-:Y:S02]  /*1b910*/  R2UR UR6, R6 ;  /* 0x00000000060672ca */ /* 0x000fe400000e0000 */
[----:B------:R-:W-:Y:S02]  /*1b920*/  R2UR UR7, R7 ;  /* 0x00000000070772ca */ /* 0x000fe400000e0000 */
[----:B------:R-:W2:Y:S02]  /*1b930*/  @P1 LDC.64 R6, c[0x0][0x9c8] ;  /* 0x00027200ff061b82 */ /* 0x000ea40000000a00 */
[----:B--2---:R-:W-:-:S04]  /*1b940*/  @P1 IMAD R5, R12, R6, RZ ;  /* 0x000000060c051224 */ /* 0x004fc800078e02ff */
[C---:B---3--:R-:W-:Y:S02]  /*1b950*/  @P1 IMAD R5, R11.reuse, R7, R5 ;  /* 0x000000070b051224 */ /* 0x048fe400078e0205 */
[----:B------:R-:W-:-:S04]  /*1b960*/  @P1 IMAD.WIDE.U32 R6, R11, R6, RZ ;  /* 0x000000060b061225 */ /* 0x000fc800078e00ff */
[----:B------:R-:W-:Y:S02]  /*1b970*/  @P1 IMAD.IADD R7, R7, 0x1, R5 ;  /* 0x0000000107071824 */ /* 0x000fe400078e0205 */
[----:B----4-:R-:W-:-:S04]  /*1b980*/  @P1 IMAD.WIDE.U32 R6, R10, R8, R6 ;  /* 0x000000080a061225 */ /* 0x010fc800078e0006 */
[----:B------:R-:W-:Y:S01]  /*1b990*/  @P1 IMAD R9, R10, R9, R7 ;  /* 0x000000090a091224 */ /* 0x000fe200078e0207 */
[----:B------:R-:W-:-:S04]  /*1b9a0*/  @P1 LEA R8, P2, R6, UR4, 0x2 ;  /* 0x0000000406081c11 */ /* 0x000fc8000f8410ff */
[----:B------:R-:W-:Y:S02]  /*1b9b0*/  @P1 LEA.HI.X R9, R6, UR5, R9, 0x2, P2 ;  /* 0x0000000506091c11 */ /* 0x000fe400090f1409 */
[----:B------:R-:W-:-:S06]  /*1b9c0*/  MOV R6, 0x3f800000 ;  /* 0x3f80000000067802 */ /* 0x000fcc0000000f00 */
[----:B------:R-:W2:Y:S01]  /*1b9d0*/  @P1 LDG.E R6, desc[UR42][R8.64] ;  /* 0x0000002a08061981 */ /* 0x000ea2000c1e1900 */
[----:B------:R-:W-:Y:S02]  /*1b9e0*/  VIADD R4, R4, 0x6 ;  /* 0x0000000604047836 */ /* 0x000fe40000000000 */
[----:B------:R-:W-:Y:S01]  /*1b9f0*/  IMAD.MOV.U32 R5, RZ, RZ, 0x40000040 ;  /* 0x40000040ff057424 */ /* 0x000fe200078e00ff */
[----:B------:R-:W-:Y:S02]  /*1ba00*/  WARPGROUP.DEPBAR.LE gsb0, 0x0 ;  /* 0x00008000000079c5 */ /* 0x000fe40000010000 */
[----:B------:R-:W-:-:S06]  /*1ba10*/  WARPGROUP.ARRIVE ;  /* 0x00000000000079c5 */ /* 0x000fcc0000000000 */
[----:B------:R-:W-:Y:S01]  /*1ba20*/  QGMMA.64x256x32.F32.E4M3.E4M3 R24, R216, gdesc[UR4], R24, gsb0 ;  /* 0x03e00004d8187df3 */ /* 0x000fe20008000818 */
[----:B------:R-:W-:Y:S02]  /*1ba30*/  R2UR UR6, R4 ;  /* 0x00000000040672ca */ /* 0x000fe400000e0000 */
[----:B------:R-:W-:Y:S01]  /*1ba40*/  R2UR UR7, R5 ;  /* 0x00000000050772ca */ /* 0x000fe200000e0000 */
[----:B------:R-:W0:Y:S04]  /*1ba50*/  SHFL.BFLY PT, R4, R0, 0x2, 0x1f ;  /* 0x0c401f0000047f89 */ /* 0x000e2800000e0000 */
[----:B------:R-:W1:Y:S01]  /*1ba60*/  SHFL.BFLY PT, R7, R3, 0x2, 0x1f ;  /* 0x0c401f0003077f89 */ /* 0x000e6200000e0000 */
[----:B0-----:R-:W-:-:S05]  /*1ba70*/  FADD.FTZ R4, R4, R0 ;  /* 0x0000000004047221 */ /* 0x001fca0000010000 */
[----:B------:R-:W0:Y:S01]  /*1ba80*/  SHFL.BFLY PT, R5, R4, 0x1, 0x1f ;  /* 0x0c201f0004057f89 */ /* 0x000e2200000e0000 */
[----:B-1----:R-:W-:-:S05]  /*1ba90*/  FADD.FTZ R3, R7, R3 ;  /* 0x0000000307037221 */ /* 0x002fca0000010000 */
[----:B------:R-:W1:Y:S01]  /*1baa0*/  SHFL.BFLY PT, R0, R3, 0x1, 0x1f ;  /* 0x0c201f0003007f89 */ /* 0x000e6200000e0000 */
[----:B0-----:R-:W-:-:S05]  /*1bab0*/  FADD.FTZ R5, R4, R5 ;  /* 0x0000000504057221 */ /* 0x001fca0000010000 */
[C---:B------:R-:W-:Y:S01]  /*1bac0*/  FSETP.NE.FTZ.AND P1, PT, R5.reuse, RZ, PT ;  /* 0x000000ff0500720b */ /* 0x040fe20003f35000 */
[----:B------:R-:W-:Y:S02]  /*1bad0*/  IMAD.MOV.U32 R4, RZ, RZ, RZ ;  /* 0x000000ffff047224 */ /* 0x000fe400078e00ff */
[----:B------:R-:W-:-:S10]  /*1bae0*/  FMUL.FTZ R7, R5, 0.00390625 ;  /* 0x3b80000005077820 */ /* 0x000fd40000410000 */
[----:B------:R1:W-:Y:S01]  /*1baf0*/  @P1 MUFU.RCP R4, R5 ;  /* 0x0000000500041308 */ /* 0x0003e20000001000 */
[----:B------:R-:W-:Y:S01]  /*1bb00*/  FSETP.NE.FTZ.AND P1, PT, R7, RZ, PT ;  /* 0x000000ff0700720b */ /* 0x000fe20003f35000 */
[----:B-1----:R-:W-:-:S04]  /*1bb10*/  FADD.FTZ R5, R3, R0 ;  /* 0x0000000003057221 */ /* 0x002fc80000010000 */
[C---:B------:R-:W-:Y:S01]  /*1bb20*/  FMUL.FTZ R0, R5.reuse, 0.00390625 ;  /* 0x3b80000005007820 */ /* 0x040fe20000410000 */
[----:B------:R-:W-:-:S04]  /*1bb30*/  FSETP.NE.FTZ.AND P2, PT, R5, RZ, PT ;  /* 0x000000ff0500720b */ /* 0x000fc80003f55000 */
[----:B------:R-:W-:-:S03]  /*1bb40*/  FSETP.NE.FTZ.AND P3, PT, R0, RZ, PT ;  /* 0x000000ff0000720b */ /* 0x000fc60003f75000 */
[----:B------:R-:W0:Y:S01]  /*1bb50*/  @P1 MUFU.LG2 R7, R7 ;  /* 0x0000000700071308 */ /* 0x000e220000000c00 */
[----:B------:R-:W-:-:S07]  /*1bb60*/  IMAD.MOV.U32 R3, RZ, RZ, RZ ;  /* 0x000000ffff037224 */ /* 0x000fce00078e00ff */
[----:B------:R0:W-:Y:S08]  /*1bb70*/  @P2 MUFU.RCP R3, R5 ;  /* 0x0000000500032308 */ /* 0x0001f00000001000 */
[----:B------:R-:W1:Y:S01]  /*1bb80*/  @P3 MUFU.LG2 R0, R0 ;  /* 0x0000000000003308 */ /* 0x000e620000000c00 */
[----:B------:R-:W-:Y:S02]  /*1bb90*/  WARPGROUP.DEPBAR.LE gsb0, 0x0 ;  /* 0x00008000000079c5 */ /* 0x000fe40000010000 */
[----:B------:R-:W-:-:S06]  /*1bba0*/  WARPGROUP.ARRIVE ;  /* 0x00000000000079c5 */ /* 0x000fcc0000000000 */
[----:B------:R-:W-:Y:S01]  /*1bbb0*/  QGMMA.64x256x32.F32.E4M3.E4M3 R24, R220, gdesc[UR4], R24, gsb0 ;  /* 0x03e00004dc187df3 */ /* 0x000fe20008000818 */
[----:B0-----:R-:W-:Y:S01]  /*1bbc0*/  @P1 FMUL.FTZ R5, R7, 0.69314718246459960938 ;  /* 0x3f31721807051820 */ /* 0x001fe20000410000 */
[C---:B------:R-:W-:Y:S01]  /*1bbd0*/  @P1 FMUL.FTZ R7, R174.reuse, 0.69314718246459960938 ;  /* 0x3f317218ae071820 */ /* 0x040fe20000410000 */
[----:B------:R-:W-:Y:S01]  /*1bbe0*/  @P3 FMUL.FTZ R174, R174, 0.69314718246459960938 ;  /* 0x3f317218aeae3820 */ /* 0x000fe20000410000 */
[----:B-1----:R-:W-:Y:S01]  /*1bbf0*/  @P3 FMUL.FTZ R0, R0, 0.69314718246459960938 ;  /* 0x3f31721800003820 */ /* 0x002fe20000410000 */
[----:B------:R-:W-:Y:S01]  /*1bc00*/  MOV R173, 0xff800000 ;  /* 0xff80000000ad7802 */ /* 0x000fe20000000f00 */
[----:B------:R-:W-:Y:S02]  /*1bc10*/  IMAD.MOV.U32 R172, RZ, RZ, -0x800000 ;  /* 0xff800000ffac7424 */ /* 0x000fe400078e00ff */
[----:B------:R-:W-:-:S01]  /*1bc20*/  @P1 FFMA.FTZ R173, R7, R175, R5 ;  /* 0x000000af07ad1223 */ /* 0x000fc20000010005 */
[----:B------:R-:W-:Y:S01]  /*1bc30*/  @P3 FFMA.FTZ R172, R174, R203, R0 ;  /* 0x000000cbaeac3223 */ /* 0x000fe20000010000 */
[-C--:B--2---:R-:W-:Y:S01]  /*1bc40*/  FMUL.FTZ R4, R4, R6.reuse ;  /* 0x0000000604047220 */ /* 0x084fe20000410000 */
[----:B------:R-:W-:Y:S01]  /*1bc50*/  FMUL.FTZ R3, R3, R6 ;  /* 0x0000000603037220 */ /* 0x000fe20000410000 */
[----:B------:R-:W-:-:S02]  /*1bc60*/  WARPGROUP.DEPBAR.LE gsb0, 0x0 ;  /* 0x00008000000079c5 */ /* 0x000fc40000010000 */
[----:B------:R-:W-:Y:S05]  /*1bc70*/  @!P0 BRA `(.L_x_502) ;  /* 0x0000000000048947 */ /* 0x000fea0003800000 */
[----:B------:R-:W-:Y:S01]  /*1bc80*/  BPT.TRAP 0x1 ;  /* 0x000000040000795c */ /* 0x000fe20000300000 */
.L_x_502:
[----:B------:R-:W-:Y:S02]  /*1bc90*/  VIADD R152, R152, 0x1 ;  /* 0x0000000198987836 */ /* 0x000fe40000000000 */
[-C--:B------:R-:W-:Y:S01]  /*1bca0*/  FMUL.FTZ R9, R32, R4.reuse ;  /* 0x0000000420097220 */ /* 0x080fe20000410000 */
[----:B------:R-:W-:Y:S02]  /*1bcb0*/  VIADD R2, R2, 0x38860 ;  /* 0x0003886002027836 */ /* 0x000fe40000000000 */
[-C--:B------:R-:W-:Y:S01]  /*1bcc0*/  FMUL.FTZ R7, R37, R4.reuse ;  /* 0x0000000425077220 */ /* 0x080fe20000410000 */
[----:B------:R-:W-:Y:S02]  /*1bcd0*/  IMAD.U32 R0, RZ, RZ, UR36 ;  /* 0x00000024ff007e24 */ /* 0x000fe4000f8e00ff */
        /* <DEDUP_REMOVED lines=11> */
[----:B------:R-:W-:Y:S01]  /*1bd90*/  ISETP.NE.AND P1, PT, R152, 0x2, PT ;  /* 0x000000029800780c */ /* 0x000fe20003f25270 */
        /* <DEDUP_REMOVED lines=19> */
[----:B------:R-:W-:Y:S01]  /*1bed0*/  PRMT R0, R0, 0x654, R2 ;  /* 0x0000065400007816 */ /* 0x000fe20000000002 */
        /* <DEDUP_REMOVED lines=63> */
[----:B------:R-:W-:Y:S01]  /*1c2d0*/  SEL R3, RZ, 0x1, P1 ;  /* 0x00000001ff037807 */ /* 0x000fe20000800000 */
        /* <DEDUP_REMOVED lines=8> */
[-C--:B0-----:R-:W-:Y:S01]  /*1c360*/  FMUL.FTZ R0, R28, R4.reuse ;  /* 0x000000041c007220 */ /* 0x081fe20000410000 */
        /* <DEDUP_REMOVED lines=25> */
[----:B------:R-:W-:Y:S01]  /*1c500*/  PLOP3.LUT P0, PT, PT, PT, PT, 0x8, 0x0 ;  /* 0x000000000000781c */ /* 0x000fe20003f0e170 */
[----:B------:R-:W-:Y:S01]  /*1c510*/  UIADD3 UR39, UR39, 0x1, URZ ;  /* 0x0000000127277890 */ /* 0x000fe2000fffe03f */
[----:B------:R-:W-:-:S02]  /*1c520*/  LOP3.LUT R235, R235, R3, RZ, 0x3c, !PT ;  /* 0x00000003ebeb7212 */ /* 0x000fc400078e3cff */
[----:B------:R-:W-:-:S09]  /*1c530*/  SEL R152, R152, RZ, P1 ;  /* 0x000000ff98987207 */ /* 0x000fd20000800000 */
.L_x_438:
[----:B------:R-:W-:Y:S05]  /*1c540*/  WARPSYNC.ALL ;  /* 0x0000000000007948 */ /* 0x000fea0003800000 */
[----:B------:R-:W2:Y:S01]  /*1c550*/  LDL R227, [R1+0x70] ;  /* 0x0000700001e37983 */ /* 0x000ea20000100800 */
[----:B------:R-:W0:Y:S01]  /*1c560*/  S2UR UR36, SR_CgaCtaId ;  /* 0x00000000002479c3 */ /* 0x000e220000008800 */
[----:B------:R-:W-:Y:S01]  /*1c570*/  UMOV UR4, 0x400 ;  /* 0x0000040000047882 */ /* 0x000fe20000000000 */
[----:B------:R-:W-:Y:S01]  /*1c580*/  BSSY B0, `(.L_x_503) ;  /* 0x0000779000007945 */ /* 0x000fe20003800000 */
[----:B0-----:R-:W-:-:S06]  /*1c590*/  ULEA UR4, UR36, UR4, 0x18 ;  /* 0x0000000424047291 */ /* 0x001fcc000f8ec03f */
[----:B------:R-:W-:Y:S01]  /*1c5a0*/  MOV R22, UR4 ;  /* 0x0000000400167c02 */ /* 0x000fe20008000f00 */
[----:B------:R-:W-:Y:S06]  /*1c5b0*/  BAR.SYNC.DEFER_BLOCKING 0x5, 0x180 ;  /* 0x0146000000007b1d */ /* 0x000fec0000010000 */
[----:B------:R0:W1:Y:S02]  /*1c5c0*/  LDS.128 R28, [R22+0x388d0] ;  /* 0x0388d000161c7984 */ /* 0x0000640000000c00 */
[----:B------:R-:W-:Y:S06]  /*1c5d0*/  BAR.ARV 0x4, 0x180 ;  /* 0x0106000000007b1d */ /* 0x000fec0000002000 */
[----:B--2---:R-:W-:-:S13]  /*1c5e0*/  ISETP.NE.AND P1, PT, R227, RZ, PT ;  /* 0x000000ffe300720c */ /* 0x004fda0003f25270 */
[----:B------:R-:W2:Y:S02]  /*1c5f0*/  @!P1 LDC R227, c[0x0][0xad4] ;  /* 0x0002b500ffe39b82 */ /* 0x000ea40000000800 */
[----:B--2---:R0:W-:Y:S01]  /*1c600*/  @!P1 STL [R1+0x70], R227 ;  /* 0x000070e301009387 */ /* 0x0041e20000100800 */
[----:B-1----:R-:W-:Y:S05]  /*1c610*/  @P0 BRA `(.L_x_504) ;  /* 0x0000006400c80947 */ /* 0x002fea0003800000 */
[----:B------:R-:W2:Y:S01]  /*1c620*/  LDL R4, [R1+0x1a4] ;  /* 0x0001a40001047983 */ /* 0x000ea20000100800 */
[----:B------:R-:W-:Y:S01]  /*1c630*/  ULDC.64 UR4, c[0x4][0x140] ;  /* 0x0100500000047ab9 */ /* 0x000fe20000000a00 */
[----:B------:R-:W1:Y:S01]  /*1c640*/  S2R R3, SR_SWINHI ;  /* 0x0000000000037919 */ /* 0x000e620000002f00 */
[----:B------:R-:W3:Y:S01]  /*1c650*/  S2R R228, SR_TID.X ;  /* 0x0000000000e47919 */ /* 0x000ee20000002100 */
[----:B------:R-:W-:Y:S02]  /*1c660*/  MOV R40, R22 ;  /* 0x0000001600287202 */ /* 0x000fe40000000f00 */
[----:B-1----:R-:W-:-:S03]  /*1c670*/  MOV R41, R3 ;  /* 0x0000000300297202 */ /* 0x002fc60000000f00 */
[----:B--2---:R-:W-:-:S03]  /*1c680*/  IMAD.WIDE R26, R4, 0x2, R40 ;  /* 0x00000002041a7825 */ /* 0x004fc600078e0228 */
[C---:B------:R-:W-:Y:S02]  /*1c690*/  IADD3 R62, P5, R26.reuse, 0xc000, RZ ;  /* 0x0000c0001a3e7810 */ /* 0x040fe40007fbe0ff */
[----:B------:R-:W-:Y:S02]  /*1c6a0*/  IADD3 R66, P1, R26, 0xc060, RZ ;  /* 0x0000c0601a427810 */ /* 0x000fe40007f3e0ff */
[----:B------:R-:W-:Y:S02]  /*1c6b0*/  LOP3.LUT R63, R62, 0x380, RZ, 0xc0, !PT ;  /* 0x000003803e3f7812 */ /* 0x000fe400078ec0ff */
[----:B------:R-:W-:Y:S01]  /*1c6c0*/  LOP3.LUT R3, R66, 0x380, RZ, 0xc0, !PT ;  /* 0x0000038042037812 */ /* 0x000fe200078ec0ff */
[----:B------:R-:W-:Y:S01]  /*1c6d0*/  IMAD.X R67, RZ, RZ, R27, P1 ;  /* 0x000000ffff437224 */ /* 0x000fe200008e061b */
[----:B------:R-:W-:Y:S02]  /*1c6e0*/  SHF.R.U64 R63, R63, 0x3, RZ ;  /* 0x000000033f3f7819 */ /* 0x000fe400000012ff */
[----:B------:R-:W-:-:S02]  /*1c6f0*/  IADD3 R50, P4, R26, 0x8060, RZ ;  /* 0x000080601a327810 */ /* 0x000fc40007f9e0ff */
[----:B------:R-:W-:Y:S01]  /*1c700*/  LOP3.LUT R62, R63, R62, RZ, 0x3c, !PT ;  /* 0x0000003e3f3e7212 */ /* 0x000fe200078e3cff */
[----:B------:R-:W-:Y:S01]  /*1c710*/  IMAD.X R63, RZ, RZ, R27, P5 ;  /* 0x000000ffff3f7224 */ /* 0x000fe200028e061b */
[----:B------:R-:W-:Y:S02]  /*1c720*/  SHF.R.U64 R3, R3, 0x3, RZ ;  /* 0x0000000303037819 */ /* 0x000fe400000012ff */
[----:B------:R-:W-:Y:S02]  /*1c730*/  IADD3 R58, P3, R26, 0xc020, RZ ;  /* 0x0000c0201a3a7810 */ /* 0x000fe40007f7e0ff */
[----:B------:R-:W-:Y:S02]  /*1c740*/  LOP3.LUT R51, R50, 0x380, RZ, 0xc0, !PT ;  /* 0x0000038032337812 */ /* 0x000fe400078ec0ff */
[----:B------:R-:W-:Y:S02]  /*1c750*/  IADD3 R46, P5, R26, 0x4040, RZ ;  /* 0x000040401a2e7810 */ /* 0x000fe40007fbe0ff */
[----:B------:R-:W-:-:S02]  /*1c760*/  LOP3.LUT R66, R3, R66, RZ, 0x3c, !PT ;  /* 0x0000004203427212 */ /* 0x000fc400078e3cff */
[----:B------:R-:W-:Y:S02]  /*1c770*/  LOP3.LUT R59, R58, 0x380, RZ, 0xc0, !PT ;  /* 0x000003803a3b7812 */ /* 0x000fe400078ec0ff */
[----:B------:R-:W-:Y:S02]  /*1c780*/  SHF.R.U64 R51, R51, 0x3, RZ ;  /* 0x0000000333337819 */ /* 0x000fe400000012ff */
[----:B------:R-:W-:Y:S02]  /*1c790*/  IADD3 R54, P2, R26, 0x8040, RZ ;  /* 0x000080401a367810 */ /* 0x000fe40007f5e0ff */
[----:B------:R-:W-:Y:S02]  /*1c7a0*/  LOP3.LUT R3, R46, 0x380, RZ, 0xc0, !PT ;  /* 0x000003802e037812 */ /* 0x000fe400078ec0ff */
[----:B------:R-:W-:Y:S02]  /*1c7b0*/  SHF.R.U64 R59, R59, 0x3, RZ ;  /* 0x000000033b3b7819 */ /* 0x000fe400000012ff */
[----:B------:R-:W-:-:S02]  /*1c7c0*/  LOP3.LUT R50, R51, R50, RZ, 0x3c, !PT ;  /* 0x0000003233327212 */ /* 0x000fc400078e3cff */
[----:B------:R-:W-:Y:S02]  /*1c7d0*/  IADD3 R70, P0, R26, 0xc040, RZ ;  /* 0x0000c0401a467810 */ /* 0x000fe40007f1e0ff */
[----:B------:R-:W-:Y:S02]  /*1c7e0*/  LOP3.LUT R55, R54, 0x380, RZ, 0xc0, !PT ;  /* 0x0000038036377812 */ /* 0x000fe400078ec0ff */
[----:B------:R-:W-:Y:S02]  /*1c7f0*/  SHF.R.U64 R3, R3, 0x3, RZ ;  /* 0x0000000303037819 */ /* 0x000fe400000012ff */
[----:B------:R-:W-:Y:S02]  /*1c800*/  MOV R226, R66 ;  /* 0x0000004200e27202 */ /* 0x000fe40000000f00 */
[----:B------:R-:W-:Y:S02]  /*1c810*/  IADD3.X R51, RZ, R27, RZ, P4, !PT ;  /* 0x0000001bff337210 */ /* 0x000fe400027fe4ff */
[----:B------:R-:W-:-:S02]  /*1c820*/  IADD3 R66, P4, R26, 0x4020, RZ ;  /* 0x000040201a427810 */ /* 0x000fc40007f9e0ff */
[----:B------:R-:W-:Y:S01]  /*1c830*/  LOP3.LUT R58, R59, R58, RZ, 0x3c, !PT ;  /* 0x0000003a3b3a7212 */ /* 0x000fe200078e3cff */
[--C-:B------:R-:W-:Y:S01]  /*1c840*/  IMAD.X R59, RZ, RZ, R27.reuse, P3 ;  /* 0x000000ffff3b7224 */ /* 0x100fe200018e061b */
[----:B------:R-:W-:Y:S01]  /*1c850*/  LOP3.LUT R71, R70, 0x380, RZ, 0xc0, !PT ;  /* 0x0000038046477812 */ /* 0x000fe200078ec0ff */
[----:B------:R-:W-:Y:S01]  /*1c860*/  IMAD.X R67, RZ, RZ, R27, P4 ;  /* 0x000000ffff437224 */ /* 0x000fe200020e061b */
[----:B------:R-:W-:Y:S02]  /*1c870*/  SHF.R.U64 R55, R55, 0x3, RZ ;  /* 0x0000000337377819 */ /* 0x000fe400000012ff */
[----:B------:R-:W-:Y:S02]  /*1c880*/  LOP3.LUT R46, R3, R46, RZ, 0x3c, !PT ;  /* 0x0000002e032e7212 */ /* 0x000fe400078e3cff */
[----:B------:R-:W-:Y:S02]  /*1c890*/  IADD3 R34, P1, R26, 0x8020, RZ ;  /* 0x000080201a227810 */ /* 0x000fe40007f3e0ff */
[----:B------:R-:W-:-:S02]  /*1c8a0*/  LOP3.LUT R3, R66, 0x380, RZ, 0xc0, !PT ;  /* 0x0000038042037812 */ /* 0x000fc400078ec0ff */
[----:B------:R-:W-:Y:S02]  /*1c8b0*/  SHF.R.U64 R71, R71, 0x3, RZ ;  /* 0x0000000347477819 */ /* 0x000fe400000012ff */
[----:B------:R-:W-:Y:S01]  /*1c8c0*/  LOP3.LUT R54, R55, R54, RZ, 0x3c, !PT ;  /* 0x0000003637367212 */ /* 0x000fe200078e3cff */
[----:B------:R-:W-:Y:S01]  /*1c8d0*/  IMAD.X R55, RZ, RZ, R27, P2 ;  /* 0x000000ffff377224 */ /* 0x000fe200010e061b */
[----:B------:R-:W-:Y:S02]  /*1c8e0*/  LOP3.LUT R35, R34, 0x380, RZ, 0xc0, !PT ;  /* 0x0000038022237812 */ /* 0x000fe400078ec0ff */
[----:B------:R-:W-:Y:S02]  /*1c8f0*/  SHF.R.U64 R3, R3, 0x3, RZ ;  /* 0x0000000303037819 */ /* 0x000fe400000012ff */
[----:B------:R-:W-:Y:S02]  /*1c900*/  MOV R224, R58 ;  /* 0x0000003a00e07202 */ /* 0x000fe40000000f00 */
[----:B------:R-:W-:-:S02]  /*1c910*/  IADD3 R58, P2, R26, 0x4000, RZ ;  /* 0x000040001a3a7810 */ /* 0x000fc40007f5e0ff */
[----:B------:R-:W-:Y:S01]  /*1c920*/  LOP3.LUT R70, R71, R70, RZ, 0x3c, !PT ;  /* 0x0000004647467212 */ /* 0x000fe200078e3cff */
[--C-:B------:R-:W-:Y:S01]  /*1c930*/  IMAD.X R71, RZ, RZ, R27.reuse, P0 ;  /* 0x000000ffff477224 */ /* 0x100fe200000e061b */
[----:B------:R-:W-:Y:S01]  /*1c940*/  SHF.R.U64 R35, R35, 0x3, RZ ;  /* 0x0000000323237819 */ /* 0x000fe200000012ff */
[--C-:B------:R-:W-:Y:S01]  /*1c950*/  IMAD.X R59, RZ, RZ, R27.reuse, P2 ;  /* 0x000000ffff3b7224 */ /* 0x100fe200010e061b */
[----:B------:R-:W-:Y:S02]  /*1c960*/  LOP3.LUT R66, R3, R66, RZ, 0x3c, !PT ;  /* 0x0000004203427212 */ /* 0x000fe400078e3cff */
[----:B------:R-:W-:Y:S02]  /*1c970*/  IADD3 R38, P0, R26, 0x8000, RZ ;  /* 0x000080001a267810 */ /* 0x000fe40007f1e0ff */
[----:B------:R-:W-:Y:S02]  /*1c980*/  LOP3.LUT R3, R58, 0x380, RZ, 0xc0, !PT ;  /* 0x000003803a037812 */ /* 0x000fe400078ec0ff */
[----:B------:R-:W-:Y:S01]  /*1c990*/  LOP3.LUT R34, R35, R34, RZ, 0x3c, !PT ;  /* 0x0000002223227212 */ /* 0x000fe200078e3cff */
[----:B------:R-:W-:Y:S01]  /*1c9a0*/  IMAD.X R35, RZ, RZ, R27, P1 ;  /* 0x000000ffff237224 */ /* 0x000fe200008e061b */
[----:B------:R-:W-:-:S02]  /*1c9b0*/  LOP3.LUT R39, R38, 0x380, RZ, 0xc0, !PT ;  /* 0x0000038026277812 */ /* 0x000fc400078ec0ff */
[----:B------:R-:W-:Y:S02]  /*1c9c0*/  SHF.R.U64 R3, R3, 0x3, RZ ;  /* 0x0000000303037819 */ /* 0x000fe400000012ff */
[----:B------:R-:W-:Y:S02]  /*1c9d0*/  MOV R222, R50 ;  /* 0x0000003200de7202 */ /* 0x000fe40000000f00 */
[----:B------:R-:W-:Y:S02]  /*1c9e0*/  IADD3 R50, P1, R26, 0x60, RZ ;  /* 0x000000601a327810 */ /* 0x000fe40007f3e0ff */
[----:B------:R-:W-:Y:S02]  /*1c9f0*/  SHF.R.U64 R39, R39, 0x3, RZ ;  /* 0x0000000327277819 */ /* 0x000fe400000012ff */
[----:B------:R-:W-:Y:S01]  /*1ca00*/  LOP3.LUT R58, R3, R58, RZ, 0x3c, !PT ;  /* 0x0000003a033a7212 */ /* 0x000fe200078e3cff */
[----:B------:R-:W-:Y:S01]  /*1ca10*/  IMAD.X R51, RZ, RZ, R27, P1 ;  /* 0x000000ffff337224 */ /* 0x000fe200008e061b */
[----:B------:R-:W-:-:S02]  /*1ca20*/  LOP3.LUT R3, R50, 0x380, RZ, 0xc0, !PT ;  /* 0x0000038032037812 */ /* 0x000fc400078ec0ff */
[----:B------:R-:W-:Y:S01]  /*1ca30*/  LOP3.LUT R38, R39, R38, RZ, 0x3c, !PT ;  /* 0x0000002627267212 */ /* 0x000fe200078e3cff */
[--C-:B------:R-:W-:Y:S01]  /*1ca40*/  IMAD.X R39, RZ, RZ, R27.reuse, P0 ;  /* 0x000000ffff277224 */ /* 0x100fe200000e061b */
[----:B------:R-:W-:Y:S02]  /*1ca50*/  SHF.R.U64 R3, R3, 0x3, RZ ;  /* 0x0000000303037819 */ /* 0x000fe400000012ff */
[----:B------:R-:W-:Y:S02]  /*1ca60*/  MOV R220, R34 ;  /* 0x0000002200dc7202 */ /* 0x000fe40000000f00 */
[----:B------:R-:W-:Y:S02]  /*1ca70*/  IADD3 R34, P0, R26, 0x40, RZ ;  /* 0x000000401a227810 */ /* 0x000fe40007f1e0ff */
[----:B------:R-:W-:Y:S02]  /*1ca80*/  LOP3.LUT R50, R3, R50, RZ, 0x3c, !PT ;  /* 0x0000003203327212 */ /* 0x000fe400078e3cff */
[----:B------:R-:W-:Y:S01]  /*1ca90*/  LOP3.LUT R3, R34, 0x380, RZ, 0xc0, !PT ;  /* 0x0000038022037812 */ /* 0x000fe200078ec0ff */
[----:B------:R-:W-:Y:S01]  /*1caa0*/  IMAD.X R35, RZ, RZ, R27, P0 ;  /* 0x000000ffff237224 */ /* 0x000fe200000e061b */
[----:B------:R-:W-:-:S02]  /*1cab0*/  IADD3 R42, P3, R26, 0x4060, RZ ;  /* 0x000040601a2a7810 */ /* 0x000fc40007f7e0ff */
[----:B------:R-:W-:Y:S02]  /*1cac0*/  SHF.R.U64 R3, R3, 0x3, RZ ;  /* 0x0000000303037819 */ /* 0x000fe400000012ff */
[----:B------:R-:W-:Y:S02]  /*1cad0*/  MOV R214, R50 ;  /* 0x0000003200d67202 */ /* 0x000fe40000000f00 */
[----:B------:R-:W-:Y:S02]  /*1cae0*/  LOP3.LUT R34, R3, R34, RZ, 0x3c, !PT ;  /* 0x0000002203227212 */ /* 0x000fe400078e3cff */
[----:B------:R-:W-:Y:S02]  /*1caf0*/  LOP3.LUT R43, R42, 0x380, RZ, 0xc0, !PT ;  /* 0x000003802a2b7812 */ /* 0x000fe400078ec0ff */
[----:B------:R-:W-:Y:S02]  /*1cb00*/  MOV R213, R34 ;  /* 0x0000002200d57202 */ /* 0x000fe40000000f00 */
[----:B------:R-:W-:-:S02]  /*1cb10*/  IADD3 R34, P0, R26, 0x20, RZ ;  /* 0x000000201a227810 */ /* 0x000fc40007f1e0ff */
[----:B------:R-:W-:Y:S02]  /*1cb20*/  SHF.R.U64 R43, R43, 0x3, RZ ;  /* 0x000000032b2b7819 */ /* 0x000fe400000012ff */
[----:B------:R-:W-:Y:S02]  /*1cb30*/  LOP3.LUT R3, R34, 0x380, RZ, 0xc0, !PT ;  /* 0x0000038022037812 */ /* 0x000fe400078ec0ff */
[----:B------:R-:W-:Y:S02]  /*1cb40*/  IADD3.X R35, RZ, R27, RZ, P0, !PT ;  /* 0x0000001bff237210 */ /* 0x000fe400007fe4ff */
[----:B------:R-:W-:Y:S02]  /*1cb50*/  SHF.R.U64 R3, R3, 0x3, RZ ;  /* 0x0000000303037819 */ /* 0x000fe400000012ff */
[----:B------:R-:W-:Y:S01]  /*1cb60*/  LOP3.LUT R42, R43, R42, RZ, 0x3c, !PT ;  /* 0x0000002a2b2a7212 */ /* 0x000fe200078e3cff */
[----:B------:R-:W-:Y:S01]  /*1cb70*/  IMAD.X R43, RZ, RZ, R27, P3 ;  /* 0x000000ffff2b7224 */ /* 0x000fe200018e061b */
[----:B------:R-:W-:-:S02]  /*1cb80*/  LOP3.LUT R34, R3, R34, RZ, 0x3c, !PT ;  /* 0x0000002203227212 */ /* 0x000fc400078e3cff */
[----:B------:R-:W-:Y:S02]  /*1cb90*/  LOP3.LUT R3, R26, 0x380, RZ, 0xc0, !PT ;  /* 0x000003801a037812 */ /* 0x000fe400078ec0ff */
[----:B------:R-:W-:Y:S02]  /*1cba0*/  IADD3.X R47, RZ, R27, RZ, P5, !PT ;  /* 0x0000001bff2f7210 */ /* 0x000fe40002ffe4ff */
[----:B------:R-:W-:Y:S02]  /*1cbb0*/  SHF.R.U64 R3, R3, 0x3, RZ ;  /* 0x0000000303037819 */ /* 0x000fe400000012ff */
[----:B------:R-:W-:Y:S02]  /*1cbc0*/  MOV R225, R70 ;  /* 0x0000004600e17202 */ /* 0x000fe40000000f00 */
[----:B------:R-:W-:Y:S02]  /*1cbd0*/  LOP3.LUT R26, R3, R26, RZ, 0x3c, !PT ;  /* 0x0000001a031a7212 */ /* 0x000fe400078e3cff */
[----:B---3--:R-:W-:-:S02]  /*1cbe0*/  LOP3.LUT P0, R3, R228, 0x3, RZ, 0xc0, !PT ;  /* 0x00000003e4037812 */ /* 0x008fc4000780c0ff */
[----:B------:R-:W-:Y:S02]  /*1cbf0*/  MOV R223, R62 ;  /* 0x0000003e00df7202 */ /* 0x000fe40000000f00 */
[----:B------:R-:W-:Y:S02]  /*1cc00*/  ISETP.EQ.OR P0, PT, R3, 0x3, !P0 ;  /* 0x000000030300780c */ /* 0x000fe40004702670 */
[----:B------:R-:W-:Y:S02]  /*1cc10*/  MOV R221, R54 ;  /* 0x0000003600dd7202 */ /* 0x000fe40000000f00 */
[----:B------:R-:W-:Y:S02]  /*1cc20*/  SEL R4, R5, R2, P0 ;  /* 0x0000000205047207 */ /* 0x000fe40000000000 */
[----:B------:R-:W-:Y:S01]  /*1cc30*/  SEL R5, R2, R5, P0 ;  /* 0x0000000502057207 */ /* 0x000fe20000000000 */
[----:B------:R-:W-:Y:S01]  /*1cc40*/  IMAD.SHL.U32 R2, R228, 0x4, RZ ;  /* 0x00000004e4027824 */ /* 0x000fe200078e00ff */
[----:B------:R-:W-:-:S02]  /*1cc50*/  SEL R51, R0, R6, P0 ;  /* 0x0000000600337207 */ /* 0x000fc40000000000 */
[----:B------:R-:W-:Y:S02]  /*1cc60*/  SEL R6, R6, R0, P0 ;  /* 0x0000000006067207 */ /* 0x000fe40000000000 */
[----:B------:R-:W-:Y:S02]  /*1cc70*/  LOP3.LUT R2, R2, 0xc, RZ, 0xc0, !PT ;  /* 0x0000000c02027812 */ /* 0x000fe400078ec0ff */
[----:B------:R-:W-:Y:S02]  /*1cc80*/  MOV R219, R38 ;  /* 0x0000002600db7202 */ /* 0x000fe40000000f00 */
[----:B------:R-:W-:Y:S02]  /*1cc90*/  IADD3 R2, P1, R2, UR4, RZ ;  /* 0x0000000402027c10 */ /* 0x000fe4000ff3e0ff */
[----:B------:R-:W-:Y:S02]  /*1cca0*/  MOV R218, R42 ;  /* 0x0000002a00da7202 */ /* 0x000fe40000000f00 */
[----:B------:R-:W-:Y:S01]  /*1ccb0*/  MOV R217, R46 ;  /* 0x0000002e00d97202 */ /* 0x000fe20000000f00 */
[----:B------:R-:W-:Y:S01]  /*1ccc0*/  IMAD.X R3, RZ, RZ, UR5, P1 ;  /* 0x00000005ff037e24 */ /* 0x000fe200088e06ff */
[----:B------:R-:W-:-:S02]  /*1ccd0*/  MOV R216, R66 ;  /* 0x0000004200d87202 */ /* 0x000fc40000000f00 */
[----:B------:R-:W-:Y:S02]  /*1cce0*/  MOV R215, R58 ;  /* 0x0000003a00d77202 */ /* 0x000fe40000000f00 */
[----:B------:R1:W5:Y:S01]  /*1ccf0*/  LDG.E.CONSTANT R0, desc[UR42][R2.64] ;  /* 0x0000002a02007981 */ /* 0x000362000c1e9900 */
[----:B------:R-:W-:Y:S01]  /*1cd00*/  UMOV UR4, 0xffffffff ;  /* 0xffffffff00047882 */ /* 0x000fe20000000000 */
[----:B------:R-:W-:Y:S02]  /*1cd10*/  MOV R212, R34 ;  /* 0x0000002200d47202 */ /* 0x000fe40000000f00 */
[----:B------:R-:W-:Y:S01]  /*1cd20*/  MOV R211, R26 ;  /* 0x0000001a00d37202 */ /* 0x000fe20000000f00 */
[----:B------:R-:W-:Y:S06]  /*1cd30*/  BRA.DIV UR4, `(.L_x_505) ;  /* 0x000000f604c07947 */ /* 0x000fec000b800000 */
[----:B------:R-:W-:Y:S01]  /*1cd40*/  SEL R59, R116, R85, P0 ;  /* 0x00000055743b7207 */ /* 0x000fe20000000000 */
[----:B-1---5:R-:W-:Y:S01]  /*1cd50*/  SHFL.IDX PT, R3, R51, R0, 0x1c1f ;  /* 0x001c1f0033037589 */ /* 0x022fe200000e0000 */
[----:B------:R-:W-:Y:S02]  /*1cd60*/  SEL R85, R85, R116, P0 ;  /* 0x0000007455557207 */ /* 0x000fe40000000000 */
[----:B------:R-:W-:Y:S01]  /*1cd70*/  SEL R62, R88, R121, P0 ;  /* 0x00000079583e7207 */ /* 0x000fe20000000000 */
[----:B------:R-:W-:Y:S01]  /*1cd80*/  SHFL.IDX PT, R4, R4, R0, 0x1c1f ;  /* 0x001c1f0004047589 */ /* 0x000fe200000e0000 */
[----:B------:R-:W-:Y:S02]  /*1cd90*/  SEL R63, R124, R93, P0 ;  /* 0x0000005d7c3f7207 */ /* 0x000fe40000000000 */
[----:B------:R-:W-:Y:S01]  /*1cda0*/  SEL R116, R74, R75, P0 ;  /* 0x0000004b4a747207 */ /* 0x000fe20000000000 */
[----:B------:R-:W-:Y:S01]  /*1cdb0*/  SHFL.IDX PT, R59, R59, R0, 0x1c1f ;  /* 0x001c1f003b3b7589 */ /* 0x000fe200000e0000 */
[----:B------:R-:W-:-:S02]  /*1cdc0*/  SEL R88, R121, R88, P0 ;  /* 0x0000005879587207 */ /* 0x000fc40000000000 */
[----:B------:R-:W-:Y:S01]  /*1cdd0*/  SEL R93, R93, R124, P0 ;  /* 0x0000007c5d5d7207 */ /* 0x000fe20000000000 */
[----:B------:R-:W-:Y:S01]  /*1cde0*/  SHFL.IDX PT, R62, R62, R0, 0x1c1f ;  /* 0x001c1f003e3e7589 */ /* 0x000fe200000e0000 */
        /* <DEDUP_REMOVED lines=37> */
[----:B------:R-:W-:Y:S01]  /*1d040*/  LOP3.LUT R2, R0, 0x2, RZ, 0x3c, !PT ;  /* 0x0000000200027812 */ /* 0x000fe200078e3cff */
[----:B------:R-:W-:Y:S01]  /*1d050*/  SHFL.IDX PT, R54, R54, R0, 0x1c1f ;  /* 0x001c1f0036367589 */ /* 0x000fe200000e0000 */
[----:B------:R-:W-:Y:S02]  /*1d060*/  SEL R37, R49, R37, P0 ;  /* 0x0000002531257207 */ /* 0x000fe40000000000 */
[----:B------:R-:W-:Y:S01]  /*1d070*/  SEL R39, R52, R32, P0 ;  /* 0x0000002034277207 */ /* 0x000fe20000000000 */
[----:B------:R-:W1:Y:S01]  /*1d080*/  SHFL.IDX PT, R6, R6, R2, 0x1c1f ;  /* 0x001c1f0206067589 */ /* 0x000e6200000e0000 */
        /* <DEDUP_REMOVED lines=14> */
[----:B------:R-:W2:Y:S01]  /*1d170*/  SHFL.IDX PT, R69, R69, R2, 0x1c1f ;  /* 0x001c1f0245457589 */ /* 0x000ea200000e0000 */
        /* <DEDUP_REMOVED lines=14> */
[----:B------:R-:W3:Y:S01]  /*1d260*/  SHFL.IDX PT, R68, R68, R2, 0x1c1f ;  /* 0x001c1f0244447589 */ /* 0x000ee200000e0000 */
[----:B------:R-:W-:Y:S02]  /*1d270*/  SEL R58, R80, R113, P0 ;  /* 0x00000071503a7207 */ /* 0x000fe40000000000 */
[----:B------:R-:W-:Y:S01]  /*1d280*/  SEL R101, R101, R132, P0 ;  /* 0x0000008465657207 */ /* 0x000fe20000000000 */
[----:B------:R-:W-:Y:S01]  /*1d290*/  SHFL.IDX PT, R44, R44, R0, 0x1c1f ;  /* 0x001c1f002c2c7589 */ /* 0x000fe200000e0000 */
[----:B------:R-:W-:Y:S02]  /*1d2a0*/  SEL R104, R137, R104, P0 ;  /* 0x0000006889687207 */ /* 0x000fe40000000000 */
[----:B------:R-:W-:Y:S01]  /*1d2b0*/  SEL R81, R65, R158, P0 ;  /* 0x0000009e41517207 */ /* 0x000fe20000000000 */
[----:B------:R-:W4:Y:S01]  /*1d2c0*/  SHFL.IDX PT, R45, R45, R2, 0x1c1f ;  /* 0x001c1f022d2d7589 */ /* 0x000f2200000e0000 */
[----:B------:R-:W-:-:S02]  /*1d2d0*/  SEL R82, R94, R95, P0 ;  /* 0x0000005f5e527207 */ /* 0x000fc40000000000 */
[----:B------:R-:W-:Y:S01]  /*1d2e0*/  SEL R87, R102, R103, P0 ;  /* 0x0000006766577207 */ /* 0x000fe20000000000 */
[----:B------:R-:W-:Y:S01]  /*1d2f0*/  SHFL.IDX PT, R48, R48, R0, 0x1c1f ;  /* 0x001c1f0030307589 */ /* 0x000fe200000e0000 */
[----:B------:R-:W-:Y:S02]  /*1d300*/  SEL R122, R123, R122, P0 ;  /* 0x0000007a7b7a7207 */ /* 0x000fe40000000000 */
[----:B------:R-:W-:Y:S01]  /*1d310*/  SEL R47, R60, R12, P0 ;  /* 0x0000000c3c2f7207 */ /* 0x000fe20000000000 */
[----:B------:R-:W0:Y:S01]  /*1d320*/  SHFL.IDX PT, R61, R61, R2, 0x1c1f ;  /* 0x001c1f023d3d7589 */ /* 0x000e2200000e0000 */
        /* <DEDUP_REMOVED lines=14> */
[----:B------:R-:W0:Y:S01]  /*1d410*/  SHFL.IDX PT, R72, R72, R2, 0x1c1f ;  /* 0x001c1f0248487589 */ /* 0x000e2200000e0000 */
[----:B------:R-:W-:Y:S02]  /*1d420*/  SEL R94, R95, R94, P0 ;  /* 0x0000005e5f5e7207 */ /* 0x000fe40000000000 */
[----:B------:R-:W-:Y:S01]  /*1d430*/  SEL R102, R103, R102, P0 ;  /* 0x0000006667667207 */ /* 0x000fe20000000000 */
[----:B------:R-:W0:Y:S01]  /*1d440*/  SHFL.IDX PT, R77, R77, R2, 0x1c1f ;  /* 0x001c1f024d4d7589 */ /* 0x000e2200000e0000 */
[----:B------:R-:W-:Y:S02]  /*1d450*/  SEL R132, R106, R107, P0 ;  /* 0x0000006b6a847207 */ /* 0x000fe40000000000 */
[----:B------:R-:W-:Y:S01]  /*1d460*/  SEL R137, R107, R106, P0 ;  /* 0x0000006a6b897207 */ /* 0x000fe20000000000 */
[----:B------:R-:W0:Y:S01]  /*1d470*/  SHFL.IDX PT, R80, R80, R2, 0x1c1f ;  /* 0x001c1f0250507589 */ /* 0x000e2200000e0000 */
        /* <DEDUP_REMOVED lines=14> */
[----:B------:R-:W-:Y:S01]  /*1d560*/  SHFL.IDX PT, R67, R67, R0, 0x1c1f ;  /* 0x001c1f0043437589 */ /* 0x000fe200000e0000 */
[----:B------:R-:W-:Y:S02]  /*1d570*/  SEL R118, R141, R164, P0 ;  /* 0x000000a48d767207 */ /* 0x000fe40000000000 */
[----:B------:R-:W-:Y:S01]  /*1d580*/  SEL R97, R163, R144, P0 ;  /* 0x00000090a3617207 */ /* 0x000fe20000000000 */
[----:B------:R-:W0:Y:S01]  /*1d590*/  SHFL.IDX PT, R101, R101, R2, 0x1c1f ;  /* 0x001c1f0265657589 */ /* 0x000e2200000e0000 */
        /* <DEDUP_REMOVED lines=54> */
[----:B-1----:R-:W-:-:S02]  /*1d900*/  SEL R205, R3, R6, P0 ;  /* 0x0000000603cd7207 */ /* 0x002fc40000000000 */
[----:B------:R-:W-:Y:S01]  /*1d910*/  SEL R206, R6, R3, P0 ;  /* 0x0000000306ce7207 */ /* 0x000fe20000000000 */
[----:B------:R-:W-:Y:S01]  /*1d920*/  SHFL.IDX PT, R42, R42, R0, 0x1c1f ;  /* 0x001c1f002a2a7589 */ /* 0x000fe200000e0000 */
[----:B--2---:R-:W-:Y:S02]  /*1d930*/  SEL R3, R54, R69, P0 ;  /* 0x0000004536037207 */ /* 0x004fe40000000000 */
[----:B------:R-:W-:Y:S01]  /*1d940*/  SEL R207, R4, R5, P0 ;  /* 0x0000000504cf7207 */ /* 0x000fe20000000000 */
[----:B------:R-:W1:Y:S01]  /*1d950*/  SHFL.IDX PT, R56, R56, R2, 0x1c1f ;  /* 0x001c1f0238387589 */ /* 0x000e6200000e0000 */
[----:B------:R-:W-:Y:S02]  /*1d960*/  SEL R208, R5, R4, P0 ;  /* 0x0000000405d07207 */ /* 0x000fe40000000000 */
[----:B------:R-:W-:Y:S01]  /*1d970*/  SEL R203, R8, R9, P0 ;  /* 0x0000000908cb7207 */ /* 0x000fe20000000000 */
[----:B------:R-:W-:Y:S01]  /*1d980*/  SHFL.IDX PT, R49, R49, R0, 0x1c1f ;  /* 0x001c1f0031317589 */ /* 0x000fe200000e0000 */
[----:B------:R-:W-:-:S02]  /*1d990*/  SEL R204, R9, R8, P0 ;  /* 0x0000000809cc7207 */ /* 0x000fc40000000000 */
[----:B------:R-:W-:Y:S01]  /*1d9a0*/  SEL R201, R7, R10, P0 ;  /* 0x0000000a07c97207 */ /* 0x000fe20000000000 */
[----:B------:R-:W2:Y:S01]  /*1d9b0*/  SHFL.IDX PT, R64, R64, R2, 0x1c1f ;  /* 0x001c1f0240407589 */ /* 0x000ea200000e0000 */
[----:B------:R-:W-:Y:S02]  /*1d9c0*/  SEL R202, R10, R7, P0 ;  /* 0x000000070aca7207 */ /* 0x000fe40000000000 */
[----:B------:R-:W-:Y:S01]  /*1d9d0*/  SEL R199, R20, R24, P0 ;  /* 0x0000001814c77207 */ /* 0x000fe20000000000 */
[----:B------:R-:W-:Y:S01]  /*1d9e0*/  SHFL.IDX PT, R130, R131, R0, 0x1c1f ;  /* 0x001c1f0083827589 */ /* 0x000fe200000e0000 */
[----:B------:R-:W-:Y:S02]  /*1d9f0*/  SEL R200, R24, R20, P0 ;  /* 0x0000001418c87207 */ /* 0x000fe40000000000 */
[----:B---3--:R-:W-:Y:S01]  /*1da00*/  SEL R186, R46, R68, P0 ;  /* 0x000000442eba7207 */ /* 0x008fe20000000000 */
[----:B------:R-:W-:Y:S01]  /*1da10*/  SHFL.IDX PT, R70, R70, R0, 0x1c1f ;  /* 0x001c1f0046467589 */ /* 0x000fe200000e0000 */
[----:B------:R-:W-:-:S02]  /*1da20*/  SEL R185, R68, R46, P0 ;  /* 0x0000002e44b97207 */ /* 0x000fc40000000000 */
[----:B----4-:R-:W-:Y:S01]  /*1da30*/  SEL R182, R44, R45, P0 ;  /* 0x0000002d2cb67207 */ /* 0x010fe20000000000 */
[----:B------:R-:W3:Y:S01]  /*1da40*/  SHFL.IDX PT, R104, R104, R2, 0x1c1f ;  /* 0x001c1f0268687589 */ /* 0x000ee200000e0000 */
[----:B------:R-:W-:Y:S02]  /*1da50*/  SEL R181, R45, R44, P0 ;  /* 0x0000002c2db57207 */ /* 0x000fe40000000000 */
[----:B0-----:R-:W-:Y:S01]  /*1da60*/  SEL R174, R48, R61, P0 ;  /* 0x0000003d30ae7207 */ /* 0x001fe20000000000 */
        /* <DEDUP_REMOVED lines=9> */
[----:B------:R-:W4:Y:S01]  /*1db00*/  SHFL.IDX PT, R112, R112, R2, 0x1c1f ;  /* 0x001c1f0270707589 */ /* 0x000f2200000e0000 */
[----:B------:R-:W-:Y:S02]  /*1db10*/  SEL R8, R62, R88, P0 ;  /* 0x000000583e087207 */ /* 0x000fe40000000000 */
[----:B------:R-:W-:Y:S01]  /*1db20*/  SEL R9, R63, R93, P0 ;  /* 0x0000005d3f097207 */ /* 0x000fe20000000000 */
[----:B------:R-:W-:Y:S01]  /*1db30*/  SHFL.IDX PT, R76, R76, R0, 0x1c1f ;  /* 0x001c1f004c4c7589 */ /* 0x000fe200000e0000 */
[----:B------:R-:W-:-:S02]  /*1db40*/  SEL R10, R66, R96, P0 ;  /* 0x00000060420a7207 */ /* 0x000fc40000000000 */
[----:B------:R-:W-:Y:S01]  /*1db50*/  SEL R20, R67, R101, P0 ;  /* 0x0000006543147207 */ /* 0x000fe20000000000 */
[----:B------:R-:W4:Y:S01]  /*1db60*/  SHFL.IDX PT, R117, R117, R2, 0x1c1f ;  /* 0x001c1f0275757589 */ /* 0x000f2200000e0000 */
        /* <DEDUP_REMOVED lines=40> */
[----:B------:R-:W-:Y:S01]  /*1ddf0*/  SEL R67, R101, R67, P0 ;  /* 0x0000004365437207 */ /* 0x000fe20000000000 */
[----:B------:R-:W2:Y:S01]  /*1de00*/  SHFL.IDX PT, R144, R144, R2, 0x1c1f ;  /* 0x001c1f0290907589 */ /* 0x000ea200000e0000 */
[----:B------:R-:W-:-:S02]  /*1de10*/  SEL R50, R50, R51, P0 ;  /* 0x0000003332327207 */ /* 0x000fc40000000000 */
[----:B------:R-:W-:Y:S01]  /*1de20*/  SEL R79, R86, R79, P0 ;  /* 0x0000004f564f7207 */ /* 0x000fe20000000000 */
[----:B------:R-:W-:Y:S01]  /*1de30*/  SHFL.IDX PT, R100, R100, R0, 0x1c1f ;  /* 0x001c1f0064647589 */ /* 0x000fe200000e0000 */
[----:B------:R-:W-:Y:S02]  /*1de40*/  SEL R82, R94, R82, P0 ;  /* 0x000000525e527207 */ /* 0x000fe40000000000 */
[----:B------:R-:W-:Y:S01]  /*1de50*/  SEL R83, R98, R83, P0 ;  /* 0x0000005362537207 */ /* 0x000fe20000000000 */
[----:B------:R-:W2:Y:S01]  /*1de60*/  SHFL.IDX PT, R149, R149, R2, 0x1c1f ;  /* 0x001c1f0295957589 */ /* 0x000ea200000e0000 */
[----:B---3--:R-:W-:Y:S02]  /*1de70*/  SEL R21, R70, R104, P0 ;  /* 0x0000006846157207 */ /* 0x008fe40000000000 */
[----:B0-----:R-:W-:Y:S01]  /*1de80*/  SEL R24, R71, R109, P0 ;  /* 0x0000006d47187207 */ /* 0x001fe20000000000 */
[----:B------:R-:W-:Y:S01]  /*1de90*/  SHFL.IDX PT, R105, R105, R0, 0x1c1f ;  /* 0x001c1f0069697589 */ /* 0x000fe200000e0000 */
[----:B----4-:R-:W-:-:S02]  /*1dea0*/  SEL R25, R73, R112, P0 ;  /* 0x0000007049197207 */ /* 0x010fc40000000000 */
[----:B------:R-:W-:Y:S01]  /*1deb0*/  SEL R26, R76, R117, P0 ;  /* 0x000000754c1a7207 */ /* 0x000fe20000000000 */
[----:B------:R-:W0:Y:S01]  /*1dec0*/  SHFL.IDX PT, R154, R154, R2, 0x1c1f ;  /* 0x001c1f029a9a7589 */ /* 0x000e2200000e0000 */
[----:B------:R-:W-:Y:S02]  /*1ded0*/  SEL R27, R81, R158, P0 ;  /* 0x0000009e511b7207 */ /* 0x000fe40000000000 */
[----:B------:R-:W-:Y:S01]  /*1dee0*/  SEL R28, R65, R120, P0 ;  /* 0x00000078411c7207 */ /* 0x000fe20000000000 */
[----:B------:R-:W-:Y:S01]  /*1def0*/  SHFL.IDX PT, R108, R108, R0, 0x1c1f ;  /* 0x001c1f006c6c7589 */ /* 0x000fe200000e0000 */
[----:B------:R-:W-:Y:S02]  /*1df00*/  SEL R42, R84, R125, P0 ;  /* 0x0000007d542a7207 */ /* 0x000fe40000000000 */
[----:B------:R-:W-:Y:S01]  /*1df10*/  SEL R43, R89, R128, P0 ;  /* 0x00000080592b7207 */ /* 0x000fe20000000000 */
[----:B------:R-:W3:Y:S01]  /*1df20*/  SHFL.IDX PT, R155, R155, R2, 0x1c1f ;  /* 0x001c1f029b9b7589 */ /* 0x000ee200000e0000 */
[----:B-1----:R-:W-:-:S02]  /*1df30*/  SEL R45, R92, R136, P0 ;  /* 0x000000885c2d7207 */ /* 0x002fc40000000000 */
[----:B--2---:R-:W-:Y:S01]  /*1df40*/  SEL R46, R118, R141, P0 ;  /* 0x0000008d762e7207 */ /* 0x004fe20000000000 */
[----:B------:R-:W-:Y:S01]  /*1df50*/  SHFL.IDX PT, R113, R113, R0, 0x1c1f ;  /* 0x001c1f0071717589 */ /* 0x000fe200000e0000 */
[----:B------:R-:W-:Y:S02]  /*1df60*/  SEL R47, R97, R144, P0 ;  /* 0x00000090612f7207 */ /* 0x000fe40000000000 */
[----:B------:R-:W-:Y:S01]  /*1df70*/  SEL R85, R114, R91, P0 ;  /* 0x0000005b72557207 */ /* 0x000fe20000000000 */
[----:B------:R-:W1:Y:S01]  /*1df80*/  SHFL.IDX PT, R156, R156, R2, 0x1c1f ;  /* 0x001c1f029c9c7589 */ /* 0x000e6200000e0000 */
[----:B------:R-:W-:Y:S02]  /*1df90*/  SEL R48, R100, R149, P0 ;  /* 0x0000009564307207 */ /* 0x000fe40000000000 */
[----:B------:R-:W-:Y:S01]  /*1dfa0*/  SEL R88, R115, R99, P0 ;  /* 0x0000006373587207 */ /* 0x000fe20000000000 */
[----:B------:R-:W2:Y:S01]  /*1dfb0*/  SHFL.IDX PT, R75, R75, R2, 0x1c1f ;  /* 0x001c1f024b4b7589 */ /* 0x000ea200000e0000 */
[----:B------:R-:W-:-:S02]  /*1dfc0*/  SEL R70, R104, R70, P0 ;  /* 0x0000004668467207 */ /* 0x000fc40000000000 */
[----:B------:R-:W-:Y:S01]  /*1dfd0*/  SEL R71, R109, R71, P0 ;  /* 0x000000476d477207 */ /* 0x000fe20000000000 */
[----:B------:R-:W-:Y:S01]  /*1dfe0*/  SHFL.IDX PT, R119, R74, R0, 0x1c1f ;  /* 0x001c1f004a777589 */ /* 0x000fe200000e0000 */
[----:B0-----:R-:W-:Y:S02]  /*1dff0*/  SEL R49, R105, R154, P0 ;  /* 0x0000009a69317207 */ /* 0x001fe40000000000 */
[----:B------:R-:W-:Y:S01]  /*1e000*/  SEL R73, R112, R73, P0 ;  /* 0x0000004970497207 */ /* 0x000fe20000000000 */
[----:B------:R-:W0:Y:S01]  /*1e010*/  SHFL.IDX PT, R78, R78, R2, 0x1c1f ;  /* 0x001c1f024e4e7589 */ /* 0x000e2200000e0000 */
[----:B------:R-:W-:Y:S02]  /*1e020*/  SEL R76, R117, R76, P0 ;  /* 0x0000004c754c7207 */ /* 0x000fe40000000000 */
[----:B------:R-:W-:Y:S01]  /*1e030*/  SEL R81, R158, R81, P0 ;  /* 0x000000519e517207 */ /* 0x000fe20000000000 */
[----:B------:R-:W4:Y:S01]  /*1e040*/  SHFL.IDX PT, R124, R124, R2, 0x1c1f ;  /* 0x001c1f027c7c7589 */ /* 0x000f2200000e0000 */
[----:B---3--:R-:W-:-:S02]  /*1e050*/  SEL R51, R108, R155, P0 ;  /* 0x0000009b6c337207 */ /* 0x008fc40000000000 */
[----:B------:R-:W-:Y:S01]  /*1e060*/  SEL R65, R120, R65, P0 ;  /* 0x0000004178417207 */ /* 0x000fe20000000000 */
[----:B------:R-:W3:Y:S01]  /*1e070*/  SHFL.IDX PT, R126, R126, R2, 0x1c1f ;  /* 0x001c1f027e7e7589 */ /* 0x000ee200000e0000 */
[----:B------:R-:W-:Y:S02]  /*1e080*/  SEL R84, R125, R84, P0 ;  /* 0x000000547d547207 */ /* 0x000fe40000000000 */
[----:B------:R-:W-:Y:S01]  /*1e090*/  SEL R89, R128, R89, P0 ;  /* 0x0000005980597207 */ /* 0x000fe20000000000 */
[----:B------:R-:W-:Y:S01]  /*1e0a0*/  SHFL.IDX PT, R87, R87, R0, 0x1c1f ;  /* 0x001c1f0057577589 */ /* 0x000fe200000e0000 */
[----:B-1----:R-:W-:Y:S02]  /*1e0b0*/  SEL R52, R113, R156, P0 ;  /* 0x0000009c71347207 */ /* 0x002fe40000000000 */
[----:B------:R-:W-:Y:S01]  /*1e0c0*/  SEL R92, R136, R92, P0 ;  /* 0x0000005c885c7207 */ /* 0x000fe20000000000 */
[----:B------:R-:W1:Y:S01]  /*1e0d0*/  SHFL.IDX PT, R102, R102, R2, 0x1c1f ;  /* 0x001c1f0266667589 */ /* 0x000e6200000e0000 */
[----:B--2---:R-:W-:-:S02]  /*1e0e0*/  SEL R53, R116, R75, P0 ;  /* 0x0000004b74357207 */ /* 0x004fc40000000000 */
[----:B------:R-:W-:Y:S01]  /*1e0f0*/  SEL R118, R141, R118, P0 ;  /* 0x000000768d767207 */ /* 0x000fe20000000000 */
[----:B------:R-:W-:Y:S01]  /*1e100*/  SHFL.IDX PT, R132, R132, R0, 0x1c1f ;  /* 0x001c1f0084847589 */ /* 0x000fe200000e0000 */
[----:B------:R-:W-:Y:S02]  /*1e110*/  SEL R97, R144, R97, P0 ;  /* 0x0000006190617207 */ /* 0x000fe40000000000 */
[----:B------:R-:W-:Y:S01]  /*1e120*/  SEL R100, R149, R100, P0 ;  /* 0x0000006495647207 */ /* 0x000fe20000000000 */
[----:B------:R-:W2:Y:S01]  /*1e130*/  SHFL.IDX PT, R133, R137, R2, 0x1c1f ;  /* 0x001c1f0289857589 */ /* 0x000ea200000e0000 */
[----:B0-----:R-:W-:Y:S02]  /*1e140*/  SEL R56, R119, R78, P0 ;  /* 0x0000004e77387207 */ /* 0x001fe40000000000 */
[----:B------:R-:W-:Y:S01]  /*1e150*/  SEL R105, R154, R105, P0 ;  /* 0x000000699a697207 */ /* 0x000fe20000000000 */
[----:B------:R-:W-:Y:S01]  /*1e160*/  SHFL.IDX PT, R90, R90, R0, 0x1c1f ;  /* 0x001c1f005a5a7589 */ /* 0x000fe200000e0000 */
[----:B----4-:R-:W-:-:S02]  /*1e170*/  SEL R60, R121, R124, P0 ;  /* 0x0000007c793c7207 */ /* 0x010fc40000000000 */
[----:B------:R-:W-:Y:S01]  /*1e180*/  SEL R108, R155, R108, P0 ;  /* 0x0000006c9b6c7207 */ /* 0x000fe20000000000 */
[----:B------:R-:W0:Y:S01]  /*1e190*/  SHFL.IDX PT, R110, R110, R2, 0x1c1f ;  /* 0x001c1f026e6e7589 */ /* 0x000e2200000e0000 */
[----:B---3--:R-:W-:Y:S02]  /*1e1a0*/  SEL R64, R129, R126, P0 ;  /* 0x0000007e81407207 */ /* 0x008fe40000000000 */
[----:B------:R-:W-:Y:S01]  /*1e1b0*/  SEL R113, R156, R113, P0 ;  /* 0x000000719c717207 */ /* 0x000fe20000000000 */
[----:B------:R-:W-:Y:S01]  /*1e1c0*/  SHFL.IDX PT, R95, R95, R0, 0x1c1f ;  /* 0x001c1f005f5f7589 */ /* 0x000fe200000e0000 */
[----:B------:R-:W-:Y:S02]  /*1e1d0*/  SEL R75, R75, R116, P0 ;  /* 0x000000744b4b7207 */ /* 0x000fe40000000000 */
[----:B------:R-:W-:Y:S01]  /*1e1e0*/  SEL R78, R78, R119, P0 ;  /* 0x000000774e4e7207 */ /* 0x000fe20000000000 */
[----:B------:R-:W3:Y:S01]  /*1e1f0*/  SHFL.IDX PT, R157, R157, R2, 0x1c1f ;  /* 0x001c1f029d9d7589 */ /* 0x000ee200000e0000 */
[----:B-1----:R-:W-:-:S02]  /*1e200*/  SEL R72, R87, R102, P0 ;  /* 0x0000006657487207 */ /* 0x002fc40000000000 */
[----:B------:R-:W-:Y:S01]  /*1e210*/  SEL R121, R124, R121, P0 ;  /* 0x000000797c797207 */ /* 0x000fe20000000000 */
[----:B------:R-:W-:Y:S01]  /*1e220*/  SHFL.IDX PT, R103, R103, R0, 0x1c1f ;  /* 0x001c1f0067677589 */ /* 0x000fe200000e0000 */
[----:B------:R-:W-:Y:S02]  /*1e230*/  SEL R126, R126, R129, P0 ;  /* 0x000000817e7e7207 */ /* 0x000fe40000000000 */
[----:B------:R-:W-:Y:S01]  /*1e240*/  SEL R87, R102, R87, P0 ;  /* 0x0000005766577207 */ /* 0x000fe20000000000 */
[----:B------:R-:W1:Y:S01]  /*1e250*/  SHFL.IDX PT, R127, R127, R2, 0x1c1f ;  /* 0x001c1f027f7f7589 */ /* 0x000e6200000e0000 */
[----:B--2---:R-:W-:Y:S02]  /*1e260*/  SEL R77, R132, R133, P0 ;  /* 0x00000085844d7207 */ /* 0x004fe40000000000 */
[----:B------:R-:W-:Y:S01]  /*1e270*/  SEL R132, R133, R132, P0 ;  /* 0x0000008485847207 */ /* 0x000fe20000000000 */
[----:B------:R-:W2:Y:S01]  /*1e280*/  SHFL.IDX PT, R123, R123, R0, 0x1c1f ;  /* 0x001c1f007b7b7589 */ /* 0x000ea200000e0000 */
[----:B------:R-:W-:-:S02]  /*1e290*/  SEL R91, R91, R114, P0 ;  /* 0x000000725b5b7207 */ /* 0x000fc40000000000 */
[----:B------:R-:W-:Y:S01]  /*1e2a0*/  SEL R99, R99, R115, P0 ;  /* 0x0000007363637207 */ /* 0x000fe20000000000 */
[----:B------:R-:W-:Y:S01]  /*1e2b0*/  SHFL.IDX PT, R106, R106, R0, 0x1c1f ;  /* 0x001c1f006a6a7589 */ /* 0x000fe200000e0000 */
[----:B0-----:R-:W-:Y:S02]  /*1e2c0*/  SEL R80, R90, R110, P0 ;  /* 0x0000006e5a507207 */ /* 0x001fe40000000000 */
[----:B------:R-:W-:Y:S01]  /*1e2d0*/  SEL R90, R110, R90, P0 ;  /* 0x0000005a6e5a7207 */ /* 0x000fe20000000000 */
[----:B------:R-:W0:Y:S04]  /*1e2e0*/  SHFL.IDX PT, R134, R134, R2, 0x1c1f ;  /* 0x001c1f0286867589 */ /* 0x000e2800000e0000 */
[----:B------:R-:W4:Y:S01]  /*1e2f0*/  SHFL.IDX PT, R131, R138, R2, 0x1c1f ;  /* 0x001c1f028a837589 */ /* 0x000f2200000e0000 */
[----:B---3--:R-:W-:-:S02]  /*1e300*/  SEL R86, R95, R157, P0 ;  /* 0x0000009d5f567207 */ /* 0x008fc40000000000 */
[----:B------:R-:W-:Y:S01]  /*1e310*/  SEL R95, R157, R95, P0 ;  /* 0x0000005f9d5f7207 */ /* 0x000fe20000000000 */
[----:B------:R-:W-:Y:S04]  /*1e320*/  SHFL.IDX PT, R107, R107, R0, 0x1c1f ;  /* 0x001c1f006b6b7589 */ /* 0x000fe800000e0000 */
[----:B------:R-:W3:Y:S01]  /*1e330*/  SHFL.IDX PT, R142, R142, R2, 0x1c1f ;  /* 0x001c1f028e8e7589 */ /* 0x000ee200000e0000 */
[----:B-1----:R-:W-:Y:S02]  /*1e340*/  SEL R93, R103, R127, P0 ;  /* 0x0000007f675d7207 */ /* 0x002fe40000000000 */
[----:B------:R-:W-:Y:S01]  /*1e350*/  SEL R103, R127, R103, P0 ;  /* 0x000000677f677207 */ /* 0x000fe20000000000 */
[----:B------:R-:W1:Y:S01]  /*1e360*/  SHFL.IDX PT, R37, R37, R2, 0x1c1f ;  /* 0x001c1f0225257589 */ /* 0x000e6200000e0000 */
[----:B--2---:R-:W-:-:S02]  /*1e370*/  SEL R94, R123, R122, P0 ;  /* 0x0000007a7b5e7207 */ /* 0x004fc40000000000 */
[----:B------:R-:W-:Y:S01]  /*1e380*/  SEL R122, R122, R123, P0 ;  /* 0x0000007b7a7a7207 */ /* 0x000fe20000000000 */
[----:B------:R-:W-:Y:S04]  /*1e390*/  SHFL.IDX PT, R36, R36, R0, 0x1c1f ;  /* 0x001c1f0024247589 */ /* 0x000fe800000e0000 */
[----:B------:R-:W2:Y:S01]  /*1e3a0*/  SHFL.IDX PT, R35, R35, R2, 0x1c1f ;  /* 0x001c1f0223237589 */ /* 0x000ea200000e0000 */
[----:B0-----:R-:W-:Y:S02]  /*1e3b0*/  SEL R96, R106, R134, P0 ;  /* 0x000000866a607207 */ /* 0x001fe40000000000 */
[----:B------:R-:W-:Y:S01]  /*1e3c0*/  SEL R134, R134, R106, P0 ;  /* 0x0000006a86867207 */ /* 0x000fe20000000000 */
[----:B------:R-:W-:Y:S01]  /*1e3d0*/  SHFL.IDX PT, R34, R34, R0, 0x1c1f ;  /* 0x001c1f0022227589 */ /* 0x000fe200000e0000 */
[----:B----4-:R-:W-:-:S02]  /*1e3e0*/  SEL R98, R130, R131, P0 ;  /* 0x0000008382627207 */ /* 0x010fc40000000000 */
[----:B------:R-:W-:Y:S01]  /*1e3f0*/  SEL R130, R131, R130, P0 ;  /* 0x0000008283827207 */ /* 0x000fe20000000000 */
[----:B------:R-:W0:Y:S04]  /*1e400*/  SHFL.IDX PT, R33, R33, R2, 0x1c1f ;  /* 0x001c1f0221217589 */ /* 0x000e2800000e0000 */
[----:B------:R-:W4:Y:S01]  /*1e410*/  SHFL.IDX PT, R74, R209, R0, 0x1c1f ;  /* 0x001c1f00d14a7589 */ /* 0x000f2200000e0000 */
[----:B---3--:R-:W-:Y:S02]  /*1e420*/  SEL R101, R107, R142, P0 ;  /* 0x0000008e6b657207 */ /* 0x008fe40000000000 */
[----:B------:R-:W-:Y:S01]  /*1e430*/  SEL R142, R142, R107, P0 ;  /* 0x0000006b8e8e7207 */ /* 0x000fe20000000000 */
[----:B------:R-:W3:Y:S01]  /*1e440*/  SHFL.IDX PT, R111, R111, R0, 0x1c1f ;  /* 0x001c1f006f6f7589 */ /* 0x000ee200000e0000 */
[----:B-1----:R-:W-:-:S02]  /*1e450*/  SEL R195, R38, R37, P0 ;  /* 0x0000002526c37207 */ /* 0x002fc40000000000 */
[----:B------:R-:W-:Y:S01]  /*1e460*/  SEL R196, R37, R38, P0 ;  /* 0x0000002625c47207 */ /* 0x000fe20000000000 */
[----:B------:R-:W1:Y:S04]  /*1e470*/  SHFL.IDX PT, R0, R210, R2, 0x1c1f ;  /* 0x001c1f02d2007589 */ /* 0x000e6800000e0000 */
[----:B------:R4:W1:Y:S01]  /*1e480*/  SHFL.IDX PT, R150, R150, R2, 0x1c1f ;  /* 0x001c1f0296967589 */ /* 0x00086200000e0000 */
[----:B--2---:R-:W-:Y:S02]  /*1e490*/  SEL R191, R36, R35, P0 ;  /* 0x0000002324bf7207 */ /* 0x004fe40000000000 */
[----:B------:R-:W-:Y:S02]  /*1e4a0*/  SEL R192, R35, R36, P0 ;  /* 0x0000002423c07207 */ /* 0x000fe40000000000 */
[----:B0-----:R-:W-:-:S02]  /*1e4b0*/  SEL R188, R34, R33, P0 ;  /* 0x0000002122bc7207 */ /* 0x001fc40000000000 */
[----:B------:R-:W-:Y:S01]  /*1e4c0*/  SEL R187, R33, R34, P0 ;  /* 0x0000002221bb7207 */ /* 0x000fe20000000000 */
[----:B----4-:R-:W-:-:S07]  /*1e4d0*/  IMAD.MOV.U32 R2, RZ, RZ, RZ ;  /* 0x000000ffff027224 */ /* 0x010fce00078e00ff */
.L_x_820:
[----:B------:R-:W2:Y:S01]  /*1e4e0*/  LDL.LU R102, [R1+0x74] ;  /* 0x0000740001667983 */ /* 0x000ea20000300800 */
[----:B------:R-:W-:Y:S05]  /*1e4f0*/  WARPSYNC.ALL ;  /* 0x0000000000007948 */ /* 0x000fea0003800000 */
[----:B------:R-:W4:Y:S01]  /*1e500*/  LDL.LU R11, [R1+0x78] ;  /* 0x00007800010b7983 */ /* 0x000f220000300800 */
[----:B------:R-:W-:Y:S01]  /*1e510*/  F2FP.BF16.F32.PACK_AB R12, R205, R207 ;  /* 0x000000cfcd0c723e */ /* 0x000fe200000010ff */
[----:B------:R-:W-:Y:S01]  /*1e520*/  ULDC.64 UR4, c[0x0][0xc00] ;  /* 0x0003000000047ab9 */ /* 0x000fe20000000a00 */
[----:B------:R-:W-:Y:S01]  /*1e530*/  F2FP.BF16.F32.PACK_AB R13, R28, R27 ;  /* 0x0000001b1c0d723e */ /* 0x000fe200000010ff */
[----:B------:R-:W-:Y:S01]  /*1e540*/  ULDC.64 UR6, c[0x0][0xc08] ;  /* 0x0003020000067ab9 */ /* 0x000fe20000000a00 */
[----:B------:R-:W-:Y:S01]  /*1e550*/  F2FP.BF16.F32.PACK_AB R14, R206, R208 ;  /* 0x000000d0ce0e723e */ /* 0x000fe200000010ff */
[----:B------:R-:W0:Y:S01]  /*1e560*/  LDC R112, c[0x0][0xbe8] ;  /* 0x0002fa00ff707b82 */ /* 0x000e220000000800 */
[----:B------:R-:W-:-:S07]  /*1e570*/  F2FP.BF16.F32.PACK_AB R15, R65, R81 ;  /* 0x00000051410f723e */ /* 0x000fce00000010ff */
[----:B------:R-:W-:Y:S01]  /*1e580*/  BAR.SYNC.DEFER_BLOCKING 0x1, 0x100 ;  /* 0x0044000000007b1d */ /* 0x000fe20000010000 */
[----:B------:R-:W-:Y:S02]  /*1e590*/  F2FP.BF16.F32.PACK_AB R32, R201, R203 ;  /* 0x000000cbc920723e */ /* 0x000fe400000010ff */
[----:B------:R-:W-:Y:S02]  /*1e5a0*/  F2FP.BF16.F32.PACK_AB R33, R43, R42 ;  /* 0x0000002a2b21723e */ /* 0x000fe400000010ff */
[----:B------:R-:W-:Y:S02]  /*1e5b0*/  F2FP.BF16.F32.PACK_AB R34, R202, R204 ;  /* 0x000000ccca22723e */ /* 0x000fe400000010ff */
[----:B------:R-:W-:Y:S02]  /*1e5c0*/  F2FP.BF16.F32.PACK_AB R35, R89, R84 ;  /* 0x000000545923723e */ /* 0x000fe400000010ff */
[----:B------:R-:W-:Y:S02]  /*1e5d0*/  F2FP.BF16.F32.PACK_AB R36, R197, R199 ;  /* 0x000000c7c524723e */ /* 0x000fe400000010ff */
[----:B------:R-:W-:-:S02]  /*1e5e0*/  F2FP.BF16.F32.PACK_AB R37, R45, R44 ;  /* 0x0000002c2d25723e */ /* 0x000fc400000010ff */
[----:B------:R-:W-:Y:S02]  /*1e5f0*/  F2FP.BF16.F32.PACK_AB R38, R198, R200 ;  /* 0x000000c8c626723e */ /* 0x000fe400000010ff */
[----:B------:R-:W-:Y:S01]  /*1e600*/  F2FP.BF16.F32.PACK_AB R39, R92, R50 ;  /* 0x000000325c27723e */ /* 0x000fe200000010ff */
[----:B------:R3:W-:Y:S04]  /*1e610*/  STSM.16.M88.4 [R211], R12 ;  /* 0x0000000cd3007844 */ /* 0x0007e80000000200 */
[----:B------:R1:W-:Y:S04]  /*1e620*/  STSM.16.M88.4 [R212], R32 ;  /* 0x00000020d4007844 */ /* 0x0003e80000000200 */
[----:B------:R0:W-:Y:S01]  /*1e630*/  STSM.16.M88.4 [R213], R36 ;  /* 0x00000024d5007844 */ /* 0x0001e20000000200 */
[----:B---3--:R-:W-:-:S02]  /*1e640*/  F2FP.BF16.F32.PACK_AB R12, R193, R195 ;  /* 0x000000c3c10c723e */ /* 0x008fc400000010ff */
[----:B------:R-:W-:Y:S02]  /*1e650*/  F2FP.BF16.F32.PACK_AB R13, R47, R46 ;  /* 0x0000002e2f0d723e */ /* 0x000fe400000010ff */
[----:B------:R-:W-:Y:S02]  /*1e660*/  F2FP.BF16.F32.PACK_AB R14, R194, R196 ;  /* 0x000000c4c20e723e */ /* 0x000fe400000010ff */
[----:B------:R-:W-:Y:S02]  /*1e670*/  F2FP.BF16.F32.PACK_AB R15, R97, R118 ;  /* 0x00000076610f723e */ /* 0x000fe400000010ff */
[----:B-1----:R-:W-:Y:S02]  /*1e680*/  F2FP.BF16.F32.PACK_AB R32, R189, R191 ;  /* 0x000000bfbd20723e */ /* 0x002fe400000010ff */
[----:B------:R-:W-:Y:S01]  /*1e690*/  F2FP.BF16.F32.PACK_AB R33, R49, R48 ;  /* 0x000000303121723e */ /* 0x000fe200000010ff */
[----:B------:R1:W-:Y:S01]  /*1e6a0*/  STSM.16.M88.4 [R214], R12 ;  /* 0x0000000cd6007844 */ /* 0x0003e20000000200 */
[----:B------:R-:W-:-:S02]  /*1e6b0*/  F2FP.BF16.F32.PACK_AB R34, R190, R192 ;  /* 0x000000c0be22723e */ /* 0x000fc400000010ff */
[----:B------:R-:W-:Y:S02]  /*1e6c0*/  F2FP.BF16.F32.PACK_AB R35, R105, R100 ;  /* 0x000000646923723e */ /* 0x000fe400000010ff */
[----:B0-----:R-:W-:Y:S02]  /*1e6d0*/  F2FP.BF16.F32.PACK_AB R36, R186, R188 ;  /* 0x000000bcba24723e */ /* 0x001fe400000010ff */
[----:B------:R-:W-:Y:S01]  /*1e6e0*/  F2FP.BF16.F32.PACK_AB R37, R52, R51 ;  /* 0x000000333425723e */ /* 0x000fe200000010ff */
[----:B------:R0:W-:Y:S01]  /*1e6f0*/  STSM.16.M88.4 [R215], R32 ;  /* 0x00000020d7007844 */ /* 0x0001e20000000200 */
[----:B------:R-:W-:Y:S02]  /*1e700*/  F2FP.BF16.F32.PACK_AB R38, R185, R187 ;  /* 0x000000bbb926723e */ /* 0x000fe400000010ff */
[----:B------:R-:W-:Y:S02]  /*1e710*/  F2FP.BF16.F32.PACK_AB R39, R113, R108 ;  /* 0x0000006c7127723e */ /* 0x000fe400000010ff */
[----:B-1----:R-:W-:-:S03]  /*1e720*/  F2FP.BF16.F32.PACK_AB R12, R182, R184 ;  /* 0x000000b8b60c723e */ /* 0x002fc600000010ff */
[----:B------:R1:W-:Y:S01]  /*1e730*/  STSM.16.M88.4 [R216], R36 ;  /* 0x00000024d8007844 */ /* 0x0003e20000000200 */
[----:B------:R-:W-:Y:S02]  /*1e740*/  F2FP.BF16.F32.PACK_AB R13, R56, R53 ;  /* 0x00000035380d723e */ /* 0x000fe400000010ff */
[----:B------:R-:W-:Y:S02]  /*1e750*/  F2FP.BF16.F32.PACK_AB R14, R181, R183 ;  /* 0x000000b7b50e723e */ /* 0x000fe400000010ff */
[----:B------:R-:W-:Y:S02]  /*1e760*/  F2FP.BF16.F32.PACK_AB R15, R78, R75 ;  /* 0x0000004b4e0f723e */ /* 0x000fe400000010ff */
[----:B0-----:R-:W-:Y:S02]  /*1e770*/  F2FP.BF16.F32.PACK_AB R32, R178, R180 ;  /* 0x000000b4b220723e */ /* 0x001fe400000010ff */
[----:B------:R-:W-:Y:S01]  /*1e780*/  F2FP.BF16.F32.PACK_AB R33, R61, R60 ;  /* 0x0000003c3d21723e */ /* 0x000fe200000010ff */
[----:B------:R0:W-:Y:S01]  /*1e790*/  STSM.16.M88.4 [R217], R12 ;  /* 0x0000000cd9007844 */ /* 0x0001e20000000200 */
[----:B------:R-:W-:-:S02]  /*1e7a0*/  F2FP.BF16.F32.PACK_AB R34, R177, R179 ;  /* 0x000000b3b122723e */ /* 0x000fc400000010ff */
[----:B------:R-:W-:Y:S02]  /*1e7b0*/  F2FP.BF16.F32.PACK_AB R35, R79, R121 ;  /* 0x000000794f23723e */ /* 0x000fe400000010ff */
[----:B-1----:R-:W-:Y:S02]  /*1e7c0*/  F2FP.BF16.F32.PACK_AB R36, R174, R176 ;  /* 0x000000b0ae24723e */ /* 0x002fe400000010ff */
[----:B------:R-:W-:Y:S01]  /*1e7d0*/  F2FP.BF16.F32.PACK_AB R37, R68, R64 ;  /* 0x000000404425723e */ /* 0x000fe200000010ff */
[----:B------:R1:W-:Y:S01]  /*1e7e0*/  STSM.16.M88.4 [R218], R32 ;  /* 0x00000020da007844 */ /* 0x0003e20000000200 */
[----:B------:R-:W-:Y:S02]  /*1e7f0*/  F2FP.BF16.F32.PACK_AB R38, R169, R175 ;  /* 0x000000afa926723e */ /* 0x000fe400000010ff */
[----:B------:R-:W-:Y:S02]  /*1e800*/  F2FP.BF16.F32.PACK_AB R39, R82, R126 ;  /* 0x0000007e5227723e */ /* 0x000fe400000010ff */
[----:B0-----:R-:W-:-:S03]  /*1e810*/  F2FP.BF16.F32.PACK_AB R12, R3, R153 ;  /* 0x00000099030c723e */ /* 0x001fc600000010ff */
[----:B------:R0:W-:Y:S01]  /*1e820*/  STSM.16.M88.4 [R219], R36 ;  /* 0x00000024db007844 */ /* 0x0001e20000000200 */
        /* <DEDUP_REMOVED lines=30> */
[----:B------:R-:W-:Y:S01]  /*1ea10*/  STSM.16.M88.4 [R225], R36 ;  /* 0x00000024e1007844 */ /* 0x000fe20000000200 */
[----:B-1----:R-:W-:-:S02]  /*1ea20*/  SEL R32, R74, R0, P0 ;  /* 0x000000004a207207 */ /* 0x002fc40000000000 */
[----:B------:R-:W-:Y:S02]  /*1ea30*/  SEL R34, R0, R74, P0 ;  /* 0x0000004a00227207 */ /* 0x000fe40000000000 */
[----:B------:R-:W-:Y:S02]  /*1ea40*/  SEL R33, R111, R150, P0 ;  /* 0x000000966f217207 */ /* 0x000fe40000000000 */
[----:B------:R-:W-:Y:S02]  /*1ea50*/  SEL R35, R150, R111, P0 ;  /* 0x0000006f96237207 */ /* 0x000fe40000000000 */
[----:B------:R-:W-:Y:S02]  /*1ea60*/  F2FP.BF16.F32.PACK_AB R13, R33, R32 ;  /* 0x00000020210d723e */ /* 0x000fe400000010ff */
[----:B------:R-:W-:Y:S02]  /*1ea70*/  F2FP.BF16.F32.PACK_AB R15, R35, R34 ;  /* 0x00000022230f723e */ /* 0x000fe400000010ff */
[----:B------:R-:W-:-:S03]  /*1ea80*/  ISETP.NE.U32.AND P0, PT, RZ, UR4, PT ;  /* 0x00000004ff007c0c */ /* 0x000fc6000bf05070 */
[----:B------:R2:W-:Y:S01]  /*1ea90*/  STSM.16.M88.4 [R226], R12 ;  /* 0x0000000ce2007844 */ /* 0x0005e20000000200 */
[----:B------:R-:W-:Y:S01]  /*1eaa0*/  BAR.SYNC.DEFER_BLOCKING 0x1, 0x100 ;  /* 0x0044000000007b1d */ /* 0x000fe20000010000 */
[----:B------:R-:W-:Y:S02]  /*1eab0*/  ISETP.NE.AND.EX P0, PT, RZ, UR5, PT, P0 ;  /* 0x00000005ff007c0c */ /* 0x000fe4000bf05300 */
[----:B--2---:R-:W-:-:S04]  /*1eac0*/  IADD3 R12, P1, R102, UR4, RZ ;  /* 0x00000004660c7c10 */ /* 0x004fc8000ff3e0ff */
[----:B----4-:R-:W-:-:S07]  /*1ead0*/  IADD3.X R13, R11, UR5, RZ, P1, !PT ;  /* 0x000000050b0d7c10 */ /* 0x010fce0008ffe4ff */
[----:B------:R-:W5:Y:S01]  /*1eae0*/  @P0 LDG.E R2, desc[UR42][R12.64] ;  /* 0x0000002a0c020981 */ /* 0x000f62000c1e1900 */
[----:B------:R-:W-:-:S04]  /*1eaf0*/  ISETP.NE.U32.AND P3, PT, RZ, UR6, PT ;  /* 0x00000006ff007c0c */ /* 0x000fc8000bf65070 */
[----:B------:R-:W-:Y:S02]  /*1eb00*/  ISETP.NE.AND.EX P3, PT, RZ, UR7, PT, P3 ;  /* 0x00000007ff007c0c */ /* 0x000fe4000bf65330 */
[----:B------:R-:W-:Y:S02]  /*1eb10*/  ISETP.GT.AND P2, PT, R227, 0x1, PT ;  /* 0x00000001e300780c */ /* 0x000fe40003f44270 */
[----:B------:R-:W-:-:S09]  /*1eb20*/  MOV R104, 0x9b8 ;  /* 0x000009b800687802 */ /* 0x000fd20000000f00 */
[----:B------:R-:W-:Y:S01]  /*1eb30*/  @P3 IADD3 R14, P1, R102, UR6, RZ ;  /* 0x00000006660e3c10 */ /* 0x000fe2000ff3e0ff */
[----:B------:R-:W-:Y:S02]  /*1eb40*/  ULDC UR6, c[0x0][0xa88] ;  /* 0x0002a20000067ab9 */ /* 0x000fe40000000800 */
[----:B------:R-:W-:Y:S01]  /*1eb50*/  IMAD.U32 R0, RZ, RZ, UR6 ;  /* 0x00000006ff007e24 */ /* 0x000fe2000f8e00ff */
[----:B------:R-:W-:Y:S02]  /*1eb60*/  @P3 IADD3.X R15, R11, UR7, RZ, P1, !PT ;  /* 0x000000070b0f3c10 */ /* 0x000fe40008ffe4ff */
[----:B------:R-:W-:-:S03]  /*1eb70*/  SEL R104, R104, 0x978, P2 ;  /* 0x0000097868687807 */ /* 0x000fc60001000000 */
[----:B------:R0:W5:Y:S01]  /*1eb80*/  @P3 LDG.E R0, desc[UR42][R14.64] ;  /* 0x0000002a0e003981 */ /* 0x000162000c1e1900 */
[----:B------:R1:W2:Y:S01]  /*1eb90*/  LDC.64 R38, c[0x0][R104+0x218] ;  /* 0x0000860068267b82 */ /* 0x0002a20000000a00 */
[----:B------:R-:W-:-:S07]  /*1eba0*/  ISETP.NE.AND P1, PT, R112, 0x1, PT ;  /* 0x000000017000780c */ /* 0x000fce0003f25270 */
[----:B------:R1:W3:Y:S08]  /*1ebb0*/  LDC.64 R36, c[0x0][R104+0x228] ;  /* 0x00008a0068247b82 */ /* 0x0002f00000000a00 */
[----:B0-----:R1:W0:Y:S08]  /*1ebc0*/  LDC.64 R14, c[0x0][R104+0x220] ;  /* 0x00008800680e7b82 */ /* 0x0012300000000a00 */
[----:B------:R-:W4:Y:S08]  /*1ebd0*/  @P1 LDC R102, c[0x0][0xbec] ;  /* 0x0002fb00ff661b82 */ /* 0x000f300000000800 */
[----:B------:R-:W0:Y:S01]  /*1ebe0*/  @P1 LDC R11, c[0x0][0xbf0] ;  /* 0x0002fc00ff0b1b82 */ /* 0x000e220000000800 */
[----:B-1----:R-:W-:Y:S05]  /*1ebf0*/  @P3 BRA `(.L_x_506) ;  /* 0x0000000000103947 */ /* 0x002fea0003800000 */
[----:B------:R-:W-:Y:S05]  /*1ec00*/  @!P0 BRA `(.L_x_506) ;  /* 0x00000000000c8947 */ /* 0x000fea0003800000 */
[----:B-----5:R-:W2:Y:S04]  /*1ec10*/  LDG.E R0, desc[UR42][R12.64] ;  /* 0x0000002a0c007981 */ /* 0x020ea8000c1e1900 */
[----:B------:R-:W2:Y:S02]  /*1ec20*/  LDG.E R12, desc[UR42][R12.64+0x4] ;  /* 0x0000042a0c0c7981 */ /* 0x000ea4000c1e1900 */
[----:B--2---:R-:W-:-:S07]  /*1ec30*/  IMAD.IADD R0, R12, 0x1, -R0 ;  /* 0x000000010c007824 */ /* 0x004fce00078e0a00 */
.L_x_506:
[----:B------:R-:W2:Y:S04]  /*1ec40*/  LDL R12, [R1+0x1a0] ;  /* 0x0001a000010c7983 */ /* 0x000ea80000100800 */
[----:B------:R-:W3:Y:S04]  /*1ec50*/  LDL.LU R13, [R1+0x6c] ;  /* 0x00006c00010d7983 */ /* 0x000ee80000300800 */
[----:B------:R-:W3:Y:S04]  /*1ec60*/  LDL.LU R106, [R1+0x7c] ;  /* 0x00007c00016a7983 */ /* 0x000ee80000300800 */
[----:B------:R-:W2:Y:S04]  /*1ec70*/  LDL R116, [R1+0x80] ;  /* 0x0000800001747983 */ /* 0x000ea80000100800 */
[----:B------:R-:W3:Y:S04]  /*1ec80*/  LDL R114, [R1+0x8c] ;  /* 0x00008c0001727983 */ /* 0x000ee80000100800 */
[----:B------:R-:W3:Y:S04]  /*1ec90*/  LDL R115, [R1+0x50] ;  /* 0x0000500001737983 */ /* 0x000ee80000100800 */
[----:B------:R-:W3:Y:S04]  /*1eca0*/  LDL R119, [R1+0x19c] ;  /* 0x00019c0001777983 */ /* 0x000ee80000100800 */
[----:B------:R-:W3:Y:S01]  /*1ecb0*/  LDL R117, [R1+0x110] ;  /* 0x0001100001757983 */ /* 0x000ee20000100800 */
[----:B------:R-:W-:-:S04]  /*1ecc0*/  ISETP.NE.U32.AND P0, PT, RZ, UR4, PT ;  /* 0x00000004ff007c0c */ /* 0x000fc8000bf05070 */
[----:B------:R-:W-:Y:S01]  /*1ecd0*/  ISETP.NE.AND.EX P0, PT, RZ, UR5, PT, P0 ;  /* 0x00000005ff007c0c */ /* 0x000fe2000bf05300 */
[----:B-----5:R-:W-:Y:S02]  /*1ece0*/  IMAD R0, R0, R112, RZ ;  /* 0x0000007000007224 */ /* 0x020fe400078e02ff */
[----:B--2---:R-:W-:-:S04]  /*1ecf0*/  IMAD R74, R116, 0x80, R12 ;  /* 0x00000080744a7824 */ /* 0x004fc800078e020c */
[----:B----4-:R-:W-:-:S04]  /*1ed00*/  @P1 IMAD.HI.U32 R12, R74, R102, RZ ;  /* 0x000000664a0c1227 */ /* 0x010fc800078e00ff */
[----:B------:R-:W-:Y:S01]  /*1ed10*/  IMAD.MOV.U32 R102, RZ, RZ, R74 ;  /* 0x000000ffff667224 */ /* 0x000fe200078e004a */
[----:B0-----:R-:W-:Y:S02]  /*1ed20*/  @P1 SHF.R.U32.HI R102, RZ, R11, R12 ;  /* 0x0000000bff661219 */ /* 0x001fe4000001160c */
[----:B---3--:R-:W-:Y:S02]  /*1ed30*/  SEL R11, R13, RZ, !P0 ;  /* 0x000000ff0d0b7207 */ /* 0x008fe40004000000 */
[----:B------:R0:W1:Y:S02]  /*1ed40*/  LDC.64 R12, c[0x0][R104+0x210] ;  /* 0x00008400680c7b82 */ /* 0x0000640000000a00 */
[----:B0-----:R-:W-:-:S06]  /*1ed50*/  SEL R104, R106, RZ, !P0 ;  /* 0x000000ff6a687207 */ /* 0x001fcc0004000000 */
[----:B------:R-:W0:Y:S01]  /*1ed60*/  LDC.64 R106, c[0x0][0xba8] ;  /* 0x0002ea00ff6a7b82 */ /* 0x000e220000000a00 */
[----:B------:R-:W-:Y:S01]  /*1ed70*/  IMAD R15, R15, R11, RZ ;  /* 0x0000000b0f0f7224 */ /* 0x000fe200078e02ff */
[----:B------:R-:W-:Y:S01]  /*1ed80*/  SEL R111, R114, RZ, P2 ;  /* 0x000000ff726f7207 */ /* 0x000fe20001000000 */
[----:B------:R-:W-:Y:S02]  /*1ed90*/  IMAD R109, R39, R115, RZ ;  /* 0x00000073276d7224 */ /* 0x000fe400078e02ff */
[C---:B------:R-:W-:Y:S02]  /*1eda0*/  IMAD R104, R14.reuse, R104, R15 ;  /* 0x000000680e687224 */ /* 0x040fe400078e020f */
[----:B------:R-:W-:-:S04]  /*1edb0*/  IMAD.WIDE.U32 R14, R14, R11, RZ ;  /* 0x0000000b0e0e7225 */ /* 0x000fc800078e00ff */
[----:B------:R-:W-:-:S04]  /*1edc0*/  IMAD.WIDE.U32 R38, R38, R115, RZ ;  /* 0x0000007326267225 */ /* 0x000fc800078e00ff */
[-C--:B------:R-:W-:Y:S01]  /*1edd0*/  IMAD R110, R37, R111.reuse, RZ ;  /* 0x0000006f256e7224 */ /* 0x080fe200078e02ff */
[--C-:B------:R-:W-:Y:S01]  /*1ede0*/  IADD3 R14, P0, P3, R14, R38, R2.reuse ;  /* 0x000000260e0e7210 */ /* 0x100fe20007b1e002 */
[----:B------:R-:W-:Y:S01]  /*1edf0*/  IMAD.WIDE.U32 R36, R36, R111, RZ ;  /* 0x0000006f24247225 */ /* 0x000fe200078e00ff */
[----:B------:R-:W-:Y:S02]  /*1ee00*/  IADD3 R109, R39, R109, RZ ;  /* 0x0000006d276d7210 */ /* 0x000fe40007ffe0ff */
[----:B------:R-:W-:Y:S01]  /*1ee10*/  SHF.R.S32.HI R39, RZ, 0x1f, R2 ;  /* 0x0000001fff277819 */ /* 0x000fe20000011402 */
[----:B------:R-:W-:Y:S01]  /*1ee20*/  IMAD.IADD R104, R15, 0x1, R104 ;  /* 0x000000010f687824 */ /* 0x000fe200078e0268 */
[----:B------:R-:W-:Y:S01]  /*1ee30*/  IADD3 R36, P4, P5, R102, R14, R36 ;  /* 0x0000000e66247210 */ /* 0x000fe20007d9e024 */
[----:B------:R-:W-:Y:S01]  /*1ee40*/  IMAD.IADD R110, R37, 0x1, R110 ;  /* 0x00000001256e7824 */ /* 0x000fe200078e026e */
[----:B------:R-:W-:Y:S01]  /*1ee50*/  SHF.R.S32.HI R14, RZ, 0x1f, R102 ;  /* 0x0000001fff0e7819 */ /* 0x000fe20000011466 */
[----:B0-----:R-:W0:Y:S01]  /*1ee60*/  @!P2 LDC R106, c[0x0][0xb50] ;  /* 0x0002d400ff6aab82 */ /* 0x001e220000000800 */
[----:B------:R-:W-:-:S04]  /*1ee70*/  IADD3.X R104, R104, R109, R39, P0, P3 ;  /* 0x0000006d68687210 */ /* 0x000fc800007e6427 */
[----:B------:R-:W-:Y:S01]  /*1ee80*/  IADD3.X R37, R14, R104, R110, P4, P5 ;  /* 0x000000680e257210 */ /* 0x000fe200027ea46e */
[----:B------:R-:W-:Y:S02]  /*1ee90*/  IMAD.MOV R14, RZ, RZ, -R102 ;  /* 0x000000ffff0e7224 */ /* 0x000fe400078e0a66 */
[----:B------:R-:W2:Y:S02]  /*1eea0*/  @!P2 LDC R107, c[0x0][0xb54] ;  /* 0x0002d500ff6bab82 */ /* 0x000ea40000000800 */
[----:B------:R-:W-:-:S04]  /*1eeb0*/  IMAD R14, R112, R14, R74 ;  /* 0x0000000e700e7224 */ /* 0x000fc800078e024a */
[-C--:B-1----:R-:W-:Y:S01]  /*1eec0*/  IMAD R13, R13, R14.reuse, RZ ;  /* 0x0000000e0d0d7224 */ /* 0x082fe200078e02ff */
[----:B------:R-:W-:Y:S01]  /*1eed0*/  SHF.R.S32.HI R15, RZ, 0x1f, R14 ;  /* 0x0000001fff0f7819 */ /* 0x000fe2000001140e */
[----:B------:R-:W-:-:S04]  /*1eee0*/  IMAD.WIDE.U32 R36, R12, R14, R36 ;  /* 0x0000000e0c247225 */ /* 0x000fc800078e0024 */
[----:B------:R-:W-:-:S04]  /*1eef0*/  IMAD R13, R12, R15, R13 ;  /* 0x0000000f0c0d7224 */ /* 0x000fc800078e020d */
[----:B------:R-:W-:Y:S01]  /*1ef00*/  IMAD.IADD R13, R37, 0x1, R13 ;  /* 0x00000001250d7824 */ /* 0x000fe200078e020d */
[----:B0-----:R-:W-:-:S04]  /*1ef10*/  LEA R106, P0, R36, R106, 0x2 ;  /* 0x0000006a246a7211 */ /* 0x001fc800078010ff */
[----:B--2---:R-:W-:Y:S01]  /*1ef20*/  LEA.HI.X R107, R36, R107, R13, 0x2, P0 ;  /* 0x0000006b246b7211 */ /* 0x004fe200000f140d */
[----:B------:R-:W-:Y:S01]  /*1ef30*/  SHFL.IDX PT, R12, R106, RZ, 0x1c1f ;  /* 0x001c1fff6a0c7589 */ /* 0x000fe200000e0000 */
[----:B------:R-:W-:-:S03]  /*1ef40*/  IMAD R36, R116, 0x80, R119 ;  /* 0x0000008074247824 */ /* 0x000fc600078e0277 */
[----:B------:R-:W0:Y:S04]  /*1ef50*/  SHFL.IDX PT, R13, R107, RZ, 0x1c1f ;  /* 0x001c1fff6b0d7589 */ /* 0x000e2800000e0000 */
[----:B------:R-:W-:Y:S04]  /*1ef60*/  SHFL.IDX PT, R14, R106, 0x1, 0x1c1f ;  /* 0x003c1f006a0e7f89 */ /* 0x000fe800000e0000 */
[----:B------:R-:W1:Y:S01]  /*1ef70*/  SHFL.IDX PT, R15, R107, 0x1, 0x1c1f ;  /* 0x003c1f006b0f7f89 */ /* 0x000e6200000e0000 */
[----:B------:R-:W-:Y:S02]  /*1ef80*/  LOP3.LUT P0, RZ, R117, 0x3, RZ, 0xc0, !PT ;  /* 0x0000000375ff7812 */ /* 0x000fe4000780c0ff */
[----:B------:R-:W-:-:S02]  /*1ef90*/  IADD3 R38, R36, 0x8, RZ ;  /* 0x0000000824267810 */ /* 0x000fc40007ffe0ff */
[-C--:B------:R-:W-:Y:S02]  /*1efa0*/  ISETP.GE.OR P3, PT, R36, R0.reuse, P0 ;  /* 0x000000002400720c */ /* 0x080fe40000766670 */
[----:B------:R-:W-:-:S11]  /*1efb0*/  ISETP.GE.OR P0, PT, R38, R0, P0 ;  /* 0x000000002600720c */ /* 0x000fd60000706670 */
[----:B0-----:R0:W-:Y:S04]  /*1efc0*/  @!P3 ST.E desc[UR42][R12.64], R173 ;  /* 0x000000ad0c00b985 */ /* 0x0011e8000c10192a */
[----:B-1----:R0:W-:Y:S01]  /*1efd0*/  @!P0 ST.E desc[UR42][R14.64], R172 ;  /* 0x000000ac0e008985 */ /* 0x0021e2000c10192a */
[----:B------:R-:W-:Y:S05]  /*1efe0*/  @P2 BRA `(.L_x_507) ;  /* 0x0000001000402947 */ /* 0x000fea0003800000 */
[----:B------:R-:W-:Y:S01]  /*1eff0*/  VIADD R8, R228, 0xffffff80 ;  /* 0xffffff80e4087836 */ /* 0x000fe20000000000 */
[----:B------:R-:W1:Y:S01]  /*1f000*/  @P1 LDC R9, c[0x0][0xbec] ;  /* 0x0002fb00ff091b82 */ /* 0x000e620000000800 */
[----:B------:R-:W-:-:S03]  /*1f010*/  ULDC.64 UR4, c[0x0][0xaa0] ;  /* 0x0002a80000047ab9 */ /* 0x000fc60000000a00 */
[----:B------:R-:W-:-:S04]  /*1f020*/  SHF.R.S32.HI R3, RZ, 0x1f, R8 ;  /* 0x0000001fff037819 */ /* 0x000fc80000011408 */
[----:B------:R-:W-:Y:S01]  /*1f030*/  LEA.HI R3, R3, R8, RZ, 0x3 ;  /* 0x0000000803037211 */ /* 0x000fe200078f18ff */
[----:B0-----:R-:W0:Y:S03]  /*1f040*/  @P1 LDC R15, c[0x0][0xbf0] ;  /* 0x0002fc00ff0f1b82 */ /* 0x001e260000000800 */
[----:B------:R-:W-:-:S05]  /*1f050*/  LOP3.LUT R3, R3, 0xfffffff8, RZ, 0xc0, !PT ;  /* 0xfffffff803037812 */ /* 0x000fca00078ec0ff */
[----:B------:R-:W-:-:S04]  /*1f060*/  IMAD.IADD R8, R8, 0x1, -R3 ;  /* 0x0000000108087824 */ /* 0x000fc800078e0a03 */
[----:B------:R-:W-:-:S04]  /*1f070*/  IMAD R5, R23, 0x8, R8 ;  /* 0x0000000817057824 */ /* 0x000fc800078e0208 */
[----:B------:R-:W-:-:S04]  /*1f080*/  IMAD.SHL.U32 R5, R5, 0x8, RZ ;  /* 0x0000000805057824 */ /* 0x000fc800078e00ff */
[----:B------:R-:W-:-:S03]  /*1f090*/  IMAD.WIDE R4, R5, 0x2, R40 ;  /* 0x0000000205047825 */ /* 0x000fc600078e0228 */
[C---:B------:R-:W-:Y:S02]  /*1f0a0*/  IADD3 R49, P5, R4.reuse, 0x5000, RZ ;  /* 0x0000500004317810 */ /* 0x040fe40007fbe0ff */
[C---:B------:R-:W-:Y:S02]  /*1f0b0*/  IADD3 R25, P0, R4.reuse, 0x1000, RZ ;  /* 0x0000100004197810 */ /* 0x040fe40007f1e0ff */
[----:B------:R-:W-:Y:S02]  /*1f0c0*/  LOP3.LUT R48, R49, 0x380, RZ, 0xc0, !PT ;  /* 0x0000038031307812 */ /* 0x000fe400078ec0ff */
[C---:B------:R-:W-:Y:S02]  /*1f0d0*/  IADD3 R33, P2, R4.reuse, 0x2000, RZ ;  /* 0x0000200004217810 */ /* 0x040fe40007f5e0ff */
[C---:B------:R-:W-:Y:S02]  /*1f0e0*/  IADD3 R41, P3, R4.reuse, 0x3000, RZ ;  /* 0x0000300004297810 */ /* 0x040fe40007f7e0ff */
[----:B------:R-:W-:-:S02]  /*1f0f0*/  IADD3 R45, P4, R4, 0x4000, RZ ;  /* 0x00004000042d7810 */ /* 0x000fc40007f9e0ff */
[----:B------:R-:W-:Y:S02]  /*1f100*/  SHF.R.U64 R48, R48, 0x3, RZ ;  /* 0x0000000330307819 */ /* 0x000fe400000012ff */
[----:B------:R-:W-:Y:S02]  /*1f110*/  LOP3.LUT R24, R25, 0x380, RZ, 0xc0, !PT ;  /* 0x0000038019187812 */ /* 0x000fe400078ec0ff */
[----:B------:R-:W-:Y:S02]  /*1f120*/  LOP3.LUT R32, R33, 0x380, RZ, 0xc0, !PT ;  /* 0x0000038021207812 */ /* 0x000fe400078ec0ff */
[----:B------:R-:W-:Y:S02]  /*1f130*/  LOP3.LUT R40, R41, 0x380, RZ, 0xc0, !PT ;  /* 0x0000038029287812 */ /* 0x000fe400078ec0ff */
[----:B------:R-:W-:Y:S02]  /*1f140*/  LOP3.LUT R44, R45, 0x380, RZ, 0xc0, !PT ;  /* 0x000003802d2c7812 */ /* 0x000fe400078ec0ff */
[----:B------:R-:W-:Y:S01]  /*1f150*/  LOP3.LUT R48, R48, R49, RZ, 0x3c, !PT ;  /* 0x0000003130307212 */ /* 0x000fe200078e3cff */
[----:B------:R-:W-:Y:S01]  /*1f160*/  IMAD.X R49, RZ, RZ, R5, P5 ;  /* 0x000000ffff317224 */ /* 0x000fe200028e0605 */
[----:B------:R-:W-:-:S02]  /*1f170*/  SHF.R.U64 R24, R24, 0x3, RZ ;  /* 0x0000000318187819 */ /* 0x000fc400000012ff */
[----:B------:R-:W-:Y:S02]  /*1f180*/  SHF.R.U64 R32, R32, 0x3, RZ ;  /* 0x0000000320207819 */ /* 0x000fe400000012ff */
[----:B------:R-:W-:Y:S01]  /*1f190*/  SHF.R.U64 R40, R40, 0x3, RZ ;  /* 0x0000000328287819 */ /* 0x000fe200000012ff */
[----:B------:R-:W-:Y:S01]  /*1f1a0*/  IMAD R39, R39, UR4, RZ ;  /* 0x0000000427277c24 */ /* 0x000fe2000f8e02ff */
[----:B------:R-:W-:Y:S01]  /*1f1b0*/  SHF.R.U64 R44, R44, 0x3, RZ ;  /* 0x000000032c2c7819 */ /* 0x000fe200000012ff */
[----:B------:R-:W-:Y:S01]  /*1f1c0*/  IMAD R8, R8, 0x20, R23 ;  /* 0x0000002008087824 */ /* 0x000fe200078e0217 */
[----:B------:R-:W-:Y:S01]  /*1f1d0*/  IADD3 R69, P5, R4, 0xa000, RZ ;  /* 0x0000a00004457810 */ /* 0x000fe20007fbe0ff */
[----:B------:R-:W5:Y:S01]  /*1f1e0*/  LD.E.128 R48, desc[UR42][R48.64] ;  /* 0x0000002a30307980 */ /* 0x000f62000c101d00 */
[----:B------:R-:W-:Y:S02]  /*1f1f0*/  LOP3.LUT R24, R24, R25, RZ, 0x3c, !PT ;  /* 0x0000001918187212 */ /* 0x000fe400078e3cff */
[----:B------:R-:W-:Y:S01]  /*1f200*/  LOP3.LUT R32, R32, R33, RZ, 0x3c, !PT ;  /* 0x0000002120207212 */ /* 0x000fe200078e3cff */
[--C-:B------:R-:W-:Y:S01]  /*1f210*/  IMAD.X R33, RZ, RZ, R5.reuse, P2 ;  /* 0x000000ffff217224 */ /* 0x100fe200010e0605 */
[----:B------:R-:W-:Y:S01]  /*1f220*/  LOP3.LUT R40, R40, R41, RZ, 0x3c, !PT ;  /* 0x0000002928287212 */ /* 0x000fe200078e3cff */
[--C-:B------:R-:W-:Y:S01]  /*1f230*/  IMAD.X R41, RZ, RZ, R5.reuse, P3 ;  /* 0x000000ffff297224 */ /* 0x100fe200018e0605 */
[----:B------:R-:W-:Y:S01]  /*1f240*/  LOP3.LUT R44, R44, R45, RZ, 0x3c, !PT ;  /* 0x0000002d2c2c7212 */ /* 0x000fe200078e3cff */
[----:B------:R-:W-:Y:S01]  /*1f250*/  IMAD.X R45, RZ, RZ, R5, P4 ;  /* 0x000000ffff2d7224 */ /* 0x000fe200020e0605 */
[----:B------:R-:W-:-:S02]  /*1f260*/  IADD3.X R25, RZ, R5, RZ, P0, !PT ;  /* 0x00000005ff197210 */ /* 0x000fc400007fe4ff */
[----:B------:R-:W-:Y:S01]  /*1f270*/  LOP3.LUT R7, R4, 0x380, RZ, 0xc0, !PT ;  /* 0x0000038004077812 */ /* 0x000fe200078ec0ff */
[----:B------:R-:W-:Y:S01]  /*1f280*/  IMAD R39, R2, UR5, R39 ;  /* 0x0000000502277c24 */ /* 0x000fe2000f8e0227 */
[----:B------:R-:W-:Y:S01]  /*1f290*/  LOP3.LUT R68, R69, 0x380, RZ, 0xc0, !PT ;  /* 0x0000038045447812 */ /* 0x000fe200078ec0ff */
[----:B------:R-:W-:Y:S01]  /*1f2a0*/  IMAD R12, R116, 0x80, R8 ;  /* 0x00000080740c7824 */ /* 0x000fe200078e0208 */
[C---:B------:R-:W-:Y:S01]  /*1f2b0*/  IADD3 R53, P0, R4.reuse, 0x6000, RZ ;  /* 0x0000600004357810 */ /* 0x040fe20007f1e0ff */
[----:B------:R-:W5:Y:S01]  /*1f2c0*/  LD.E.128 R24, desc[UR42][R24.64] ;  /* 0x0000002a18187980 */ /* 0x000f62000c101d00 */
[C---:B------:R-:W-:Y:S02]  /*1f2d0*/  IADD3 R57, P2, R4.reuse, 0x7000, RZ ;  /* 0x0000700004397810 */ /* 0x040fe40007f5e0ff */
[C---:B------:R-:W-:Y:S01]  /*1f2e0*/  IADD3 R61, P3, R4.reuse, 0x8000, RZ ;  /* 0x00008000043d7810 */ /* 0x040fe20007f7e0ff */
[----:B------:R-:W5:Y:S01]  /*1f2f0*/  LD.E.128 R32, desc[UR42][R32.64] ;  /* 0x0000002a20207980 */ /* 0x000f62000c101d00 */
[----:B------:R-:W-:-:S02]  /*1f300*/  IADD3 R65, P4, R4, 0x9000, RZ ;  /* 0x0000900004417810 */ /* 0x000fc40007f9e0ff */
[----:B------:R-:W-:Y:S01]  /*1f310*/  SHF.R.U64 R68, R68, 0x3, RZ ;  /* 0x0000000344447819 */ /* 0x000fe200000012ff */
[----:B------:R-:W5:Y:S01]  /*1f320*/  LD.E.128 R40, desc[UR42][R40.64] ;  /* 0x0000002a28287980 */ /* 0x000f62000c101d00 */
[----:B------:R-:W-:Y:S02]  /*1f330*/  LOP3.LUT R52, R53, 0x380, RZ, 0xc0, !PT ;  /* 0x0000038035347812 */ /* 0x000fe400078ec0ff */
[----:B------:R-:W-:Y:S01]  /*1f340*/  LOP3.LUT R56, R57, 0x380, RZ, 0xc0, !PT ;  /* 0x0000038039387812 */ /* 0x000fe200078ec0ff */
[----:B------:R-:W5:Y:S01]  /*1f350*/  LD.E.128 R44, desc[UR42][R44.64] ;  /* 0x0000002a2c2c7980 */ /* 0x000f62000c101d00 */
[----:B------:R-:W-:Y:S02]  /*1f360*/  LOP3.LUT R60, R61, 0x380, RZ, 0xc0, !PT ;  /* 0x000003803d3c7812 */ /* 0x000fe400078ec0ff */
[----:B------:R-:W-:Y:S02]  /*1f370*/  LOP3.LUT R64, R65, 0x380, RZ, 0xc0, !PT ;  /* 0x0000038041407812 */ /* 0x000fe400078ec0ff */
[----:B------:R-:W-:Y:S01]  /*1f380*/  LOP3.LUT R68, R68, R69, RZ, 0x3c, !PT ;  /* 0x0000004544447212 */ /* 0x000fe200078e3cff */
[----:B------:R-:W-:Y:S01]  /*1f390*/  IMAD.X R69, RZ, RZ, R5, P5 ;  /* 0x000000ffff457224 */ /* 0x000fe200028e0605 */
[----:B------:R-:W-:-:S02]  /*1f3a0*/  SHF.R.U64 R52, R52, 0x3, RZ ;  /* 0x0000000334347819 */ /* 0x000fc400000012ff */
[----:B------:R-:W-:Y:S02]  /*1f3b0*/  SHF.R.U64 R56, R56, 0x3, RZ ;  /* 0x0000000338387819 */ /* 0x000fe400000012ff */
[----:B------:R-:W-:Y:S01]  /*1f3c0*/  SHF.R.U64 R60, R60, 0x3, RZ ;  /* 0x000000033c3c7819 */ /* 0x000fe200000012ff */
[----:B------:R-:W5:Y:S01]  /*1f3d0*/  LD.E.128 R68, desc[UR42][R68.64] ;  /* 0x0000002a44447980 */ /* 0x000f62000c101d00 */
[----:B------:R-:W-:Y:S02]  /*1f3e0*/  SHF.R.U64 R64, R64, 0x3, RZ ;  /* 0x0000000340407819 */ /* 0x000fe400000012ff */
[----:B------:R-:W-:Y:S02]  /*1f3f0*/  IADD3 R6, P5, R4, 0xf000, RZ ;  /* 0x0000f00004067810 */ /* 0x000fe40007fbe0ff */
[----:B------:R-:W-:Y:S02]  /*1f400*/  LOP3.LUT R52, R52, R53, RZ, 0x3c, !PT ;  /* 0x0000003534347212 */ /* 0x000fe400078e3cff */
[----:B------:R-:W-:Y:S01]  /*1f410*/  LOP3.LUT R56, R56, R57, RZ, 0x3c, !PT ;  /* 0x0000003938387212 */ /* 0x000fe200078e3cff */
[--C-:B------:R-:W-:Y:S01]  /*1f420*/  IMAD.X R57, RZ, RZ, R5.reuse, P2 ;  /* 0x000000ffff397224 */ /* 0x100fe200010e0605 */
[----:B------:R-:W-:Y:S01]  /*1f430*/  LOP3.LUT R60, R60, R61, RZ, 0x3c, !PT ;  /* 0x0000003d3c3c7212 */ /* 0x000fe200078e3cff */
[--C-:B------:R-:W-:Y:S01]  /*1f440*/  IMAD.X R61, RZ, RZ, R5.reuse, P3 ;  /* 0x000000ffff3d7224 */ /* 0x100fe200018e0605 */
[----:B------:R-:W-:Y:S01]  /*1f450*/  LOP3.LUT R64, R64, R65, RZ, 0x3c, !PT ;  /* 0x0000004140407212 */ /* 0x000fe200078e3cff */
[--C-:B------:R-:W-:Y:S01]  /*1f460*/  IMAD.X R65, RZ, RZ, R5.reuse, P4 ;  /* 0x000000ffff417224 */ /* 0x100fe200020e0605 */
[----:B------:R-:W-:Y:S01]  /*1f470*/  IADD3.X R53, RZ, R5, RZ, P0, !PT ;  /* 0x00000005ff357210 */ /* 0x000fe200007fe4ff */
[----:B------:R-:W-:Y:S01]  /*1f480*/  IMAD.X R89, RZ, RZ, R5, P5 ;  /* 0x000000ffff597224 */ /* 0x000fe200028e0605 */
[----:B------:R-:W-:Y:S01]  /*1f490*/  LOP3.LUT R3, R6, 0x380, RZ, 0xc0, !PT ;  /* 0x0000038006037812 */ /* 0x000fe200078ec0ff */
[----:B------:R-:W5:Y:S01]  /*1f4a0*/  LD.E.128 R56, desc[UR42][R56.64] ;  /* 0x0000002a38387980 */ /* 0x000f62000c101d00 */
[----:B------:R-:W-:-:S02]  /*1f4b0*/  IADD3 R73, P0, R4, 0xb000, RZ ;  /* 0x0000b00004497810 */ /* 0x000fc40007f1e0ff */
[C---:B------:R-:W-:Y:S01]  /*1f4c0*/  IADD3 R77, P2, R4.reuse, 0xc000, RZ ;  /* 0x0000c000044d7810 */ /* 0x040fe20007f5e0ff */
[----:B------:R-:W5:Y:S01]  /*1f4d0*/  LD.E.128 R52, desc[UR42][R52.64] ;  /* 0x0000002a34347980 */ /* 0x000f62000c101d00 */
[C---:B------:R-:W-:Y:S02]  /*1f4e0*/  IADD3 R81, P3, R4.reuse, 0xd000, RZ ;  /* 0x0000d00004517810 */ /* 0x040fe40007f7e0ff */
[----:B------:R-:W-:Y:S01]  /*1f4f0*/  IADD3 R85, P4, R4, 0xe000, RZ ;  /* 0x0000e00004557810 */ /* 0x000fe20007f9e0ff */
[----:B------:R-:W5:Y:S01]  /*1f500*/  LD.E.128 R60, desc[UR42][R60.64] ;  /* 0x0000002a3c3c7980 */ /* 0x000f62000c101d00 */
[----:B------:R-:W-:Y:S02]  /*1f510*/  SHF.R.U64 R3, R3, 0x3, RZ ;  /* 0x0000000303037819 */ /* 0x000fe400000012ff */
[----:B------:R-:W-:Y:S01]  /*1f520*/  LOP3.LUT R72, R73, 0x380, RZ, 0xc0, !PT ;  /* 0x0000038049487812 */ /* 0x000fe200078ec0ff */
[----:B------:R-:W5:Y:S01]  /*1f530*/  LD.E.128 R64, desc[UR42][R64.64] ;  /* 0x0000002a40407980 */ /* 0x000f62000c101d00 */
[----:B------:R-:W-:-:S02]  /*1f540*/  LOP3.LUT R76, R77, 0x380, RZ, 0xc0, !PT ;  /* 0x000003804d4c7812 */ /* 0x000fc400078ec0ff */
[----:B------:R-:W-:Y:S02]  /*1f550*/  LOP3.LUT R80, R81, 0x380, RZ, 0xc0, !PT ;  /* 0x0000038051507812 */ /* 0x000fe400078ec0ff */
[----:B------:R-:W-:Y:S02]  /*1f560*/  LOP3.LUT R84, R85, 0x380, RZ, 0xc0, !PT ;  /* 0x0000038055547812 */ /* 0x000fe400078ec0ff */
[----:B------:R-:W-:Y:S01]  /*1f570*/  LOP3.LUT R88, R3, R6, RZ, 0x3c, !PT ;  /* 0x0000000603587212 */ /* 0x000fe200078e3cff */
[----:B------:R-:W-:Y:S01]  /*1f580*/  IMAD.WIDE.U32 R2, R2, UR4, RZ ;  /* 0x0000000402027c25 */ /* 0x000fe2000f8e00ff */
[----:B------:R-:W-:Y:S01]  /*1f590*/  SHF.R.U64 R72, R72, 0x3, RZ ;  /* 0x0000000348487819 */ /* 0x000fe200000012ff */
[----:B------:R-:W-:Y:S01]  /*1f5a0*/  ULDC.64 UR4, c[0x0][0xae8] ;  /* 0x0002ba0000047ab9 */ /* 0x000fe20000000a00 */
[----:B------:R-:W-:Y:S02]  /*1f5b0*/  SHF.R.U64 R76, R76, 0x3, RZ ;  /* 0x000000034c4c7819 */ /* 0x000fe400000012ff */
[----:B------:R-:W-:Y:S01]  /*1f5c0*/  SHF.R.U64 R80, R80, 0x3, RZ ;  /* 0x0000000350507819 */ /* 0x000fe200000012ff */
[----:B------:R-:W5:Y:S01]  /*1f5d0*/  LD.E.128 R88, desc[UR42][R88.64] ;  /* 0x0000002a58587980 */ /* 0x000f62000c101d00 */
[----:B------:R-:W-:-:S02]  /*1f5e0*/  SHF.R.U64 R84, R84, 0x3, RZ ;  /* 0x0000000354547819 */ /* 0x000fc400000012ff */
[----:B------:R-:W-:Y:S02]  /*1f5f0*/  SHF.R.U64 R7, R7, 0x3, RZ ;  /* 0x0000000307077819 */ /* 0x000fe400000012ff */
[----:B------:R-:W-:Y:S02]  /*1f600*/  LOP3.LUT R72, R72, R73, RZ, 0x3c, !PT ;  /* 0x0000004948487212 */ /* 0x000fe400078e3cff */
[----:B------:R-:W-:Y:S01]  /*1f610*/  LOP3.LUT R76, R76, R77, RZ, 0x3c, !PT ;  /* 0x0000004d4c4c7212 */ /* 0x000fe200078e3cff */
[--C-:B------:R-:W-:Y:S01]  /*1f620*/  IMAD.X R77, RZ, RZ, R5.reuse, P2 ;  /* 0x000000ffff4d7224 */ /* 0x100fe200010e0605 */
[----:B------:R-:W-:Y:S01]  /*1f630*/  LOP3.LUT R80, R80, R81, RZ, 0x3c, !PT ;  /* 0x0000005150507212 */ /* 0x000fe200078e3cff */
[--C-:B------:R-:W-:Y:S01]  /*1f640*/  IMAD.X R81, RZ, RZ, R5.reuse, P3 ;  /* 0x000000ffff517224 */ /* 0x100fe200018e0605 */
[----:B------:R-:W-:Y:S01]  /*1f650*/  LOP3.LUT R84, R84, R85, RZ, 0x3c, !PT ;  /* 0x0000005554547212 */ /* 0x000fe200078e3cff */
[----:B------:R-:W-:Y:S01]  /*1f660*/  IMAD.X R85, RZ, RZ, R5, P4 ;  /* 0x000000ffff557224 */ /* 0x000fe200020e0605 */
[----:B------:R-:W-:Y:S01]  /*1f670*/  IADD3.X R73, RZ, R5, RZ, P0, !PT ;  /* 0x00000005ff497210 */ /* 0x000fe200007fe4ff */
[----:B------:R-:W5:Y:S01]  /*1f680*/  LD.E.128 R76, desc[UR42][R76.64] ;  /* 0x0000002a4c4c7980 */ /* 0x000f62000c101d00 */
[----:B------:R-:W-:-:S02]  /*1f690*/  LOP3.LUT R4, R7, R4, RZ, 0x3c, !PT ;  /* 0x0000000407047212 */ /* 0x000fc400078e3cff */
[----:B------:R-:W-:Y:S01]  /*1f6a0*/  IADD3 R3, R3, R39, RZ ;  /* 0x0000002703037210 */ /* 0x000fe20007ffe0ff */
[----:B------:R-:W5:Y:S01]  /*1f6b0*/  LD.E.128 R80, desc[UR42][R80.64] ;  /* 0x0000002a50507980 */ /* 0x000f62000c101d00 */
[----:B------:R-:W-:Y:S01]  /*1f6c0*/  SHF.R.S32.HI R10, RZ, 0x1f, R11 ;  /* 0x0000001fff0a7819 */ /* 0x000fe2000001140b */
[----:B-1----:R-:W-:Y:S02]  /*1f6d0*/  @P1 IMAD.HI.U32 R8, R12, R9, RZ ;  /* 0x000000090c081227 */ /* 0x002fe400078e00ff */
[----:B------:R-:W5:Y:S02]  /*1f6e0*/  LD.E.128 R4, desc[UR42][R4.64] ;  /* 0x0000002a04047980 */ /* 0x000f64000c101d00 */
[C---:B------:R-:W-:Y:S02]  /*1f6f0*/  IMAD.WIDE.U32 R2, R115.reuse, UR4, R2 ;  /* 0x0000000473027c25 */ /* 0x040fe4000f8e0002 */
[----:B------:R-:W5:Y:S04]  /*1f700*/  LD.E.128 R72, desc[UR42][R72.64] ;  /* 0x0000002a48487980 */ /* 0x000f68000c101d00 */
[----:B------:R-:W5:Y:S01]  /*1f710*/  LD.E.128 R84, desc[UR42][R84.64] ;  /* 0x0000002a54547980 */ /* 0x000f62000c101d00 */
[----:B------:R-:W-:Y:S01]  /*1f720*/  IMAD R3, R115, UR5, R3 ;  /* 0x0000000573037c24 */ /* 0x000fe2000f8e0203 */
[----:B------:R-:W-:Y:S01]  /*1f730*/  ULDC.64 UR4, c[0x0][0xaf0] ;  /* 0x0002bc0000047ab9 */ /* 0x000fe20000000a00 */
[----:B------:R-:W-:Y:S01]  /*1f740*/  @!PT LDS RZ, [RZ] ;  /* 0x00000000fffff984 */ /* 0x000fe20000000800 */
[----:B------:R-:W-:Y:S01]  /*1f750*/  @!PT LDS RZ, [RZ] ;  /* 0x00000000fffff984 */ /* 0x000fe20000000800 */
[----:B------:R-:W-:Y:S01]  /*1f760*/  @!PT LDS RZ, [RZ] ;  /* 0x00000000fffff984 */ /* 0x000fe20000000800 */
[----:B------:R-:W-:Y:S01]  /*1f770*/  @!PT LDS RZ, [RZ] ;  /* 0x00000000fffff984 */ /* 0x000fe20000000800 */
[----:B------:R1:W-:Y:S06]  /*1f780*/  MEMBAR.ALL.CTA ;  /* 0x0000000000007992 */ /* 0x0003ec0000008000 */
[----:B-1----:R-:W1:Y:S01]  /*1f790*/  FENCE.VIEW.ASYNC.S ;  /* 0x00000000000073c6 */ /* 0x002e620000000000 */
[----:B------:R-:W-:Y:S01]  /*1f7a0*/  IMAD.MOV.U32 R9, RZ, RZ, R12 ;  /* 0x000000ffff097224 */ /* 0x000fe200078e000c */
[----:B0-----:R-:W-:Y:S01]  /*1f7b0*/  @P1 SHF.R.U32.HI R9, RZ, R15, R8 ;  /* 0x0000000fff091219 */ /* 0x001fe20000011608 */
[----:B------:R-:W-:-:S02]  /*1f7c0*/  IMAD R10, R10, UR4, RZ ;  /* 0x000000040a0a7c24 */ /* 0x000fc4000f8e02ff */
[----:B------:R-:W-:Y:S01]  /*1f7d0*/  IMAD.WIDE.U32 R2, R11, UR4, R2 ;  /* 0x000000040b027c25 */ /* 0x000fe2000f8e0002 */
[----:B------:R-:W-:-:S03]  /*1f7e0*/  SHF.R.S32.HI R8, RZ, 0x1f, R9 ;  /* 0x0000001fff087819 */ /* 0x000fc60000011409 */
[----:B------:R-:W-:Y:S01]  /*1f7f0*/  IMAD R13, R11, UR5, R10 ;  /* 0x000000050b0d7c24 */ /* 0x000fe2000f8e020a */
[----:B------:R-:W-:Y:S01]  /*1f800*/  IADD3 R11, -R9, RZ, RZ ;  /* 0x000000ff090b7210 */ /* 0x000fe20007ffe1ff */
[----:B------:R-:W-:Y:S02]  /*1f810*/  ULDC.64 UR4, c[0x0][0xae0] ;  /* 0x0002b80000047ab9 */ /* 0x000fe40000000a00 */
[----:B------:R-:W-:Y:S02]  /*1f820*/  IMAD R10, R8, UR4, RZ ;  /* 0x00000004080a7c24 */ /* 0x000fe4000f8e02ff */
[----:B------:R-:W-:Y:S02]  /*1f830*/  IMAD.IADD R3, R3, 0x1, R13 ;  /* 0x0000000103037824 */ /* 0x000fe400078e020d */
[----:B------:R-:W-:Y:S02]  /*1f840*/  IMAD R11, R112, R11, R12 ;  /* 0x0000000b700b7224 */ /* 0x000fe400078e020c */
[----:B------:R-:W-:-:S02]  /*1f850*/  VIADD R8, R22, 0x38820 ;  /* 0x0003882016087836 */ /* 0x000fc40000000000 */
[----:B------:R-:W-:-:S03]  /*1f860*/  IMAD.WIDE.U32 R2, R9, UR4, R2 ;  /* 0x0000000409027c25 */ /* 0x000fc6000f8e0002 */
[----:B------:R-:W-:Y:S01]  /*1f870*/  PRMT R8, RZ, 0x654, R8 ;  /* 0x00000654ff087816 */ /* 0x000fe20000000008 */
[----:B------:R-:W-:Y:S01]  /*1f880*/  IMAD R13, R9, UR5, R10 ;  /* 0x00000005090d7c24 */ /* 0x000fe2000f8e020a */
[----:B------:R-:W-:Y:S01]  /*1f890*/  SHF.R.S32.HI R9, RZ, 0x1f, R11 ;  /* 0x0000001fff097819 */ /* 0x000fe2000001140b */
[----:B------:R-:W-:Y:S01]  /*1f8a0*/  ULDC.64 UR4, c[0x0][0xad8] ;  /* 0x0002b60000047ab9 */ /* 0x000fe20000000a00 */
[----:B-1----:R0:W-:Y:S01]  /*1f8b0*/  SYNCS.ARRIVE.TRANS64.RED.A1T0 RZ, [R8+URZ], RZ ;  /* 0x000000ff08ff79a7 */ /* 0x0021e2000810043f */
[----:B------:R-:W-:Y:S02]  /*1f8c0*/  IMAD.IADD R3, R3, 0x1, R13 ;  /* 0x0000000103037824 */ /* 0x000fe400078e020d */
[----:B------:R-:W-:-:S04]  /*1f8d0*/  IMAD.WIDE.U32 R2, R11, UR4, R2 ;  /* 0x000000040b027c25 */ /* 0x000fc8000f8e0002 */
[----:B0-----:R-:W-:-:S04]  /*1f8e0*/  IMAD R8, R9, UR4, RZ ;  /* 0x0000000409087c24 */ /* 0x001fc8000f8e02ff */
[----:B------:R-:W-:Y:S01]  /*1f8f0*/  IMAD R11, R11, UR5, R8 ;  /* 0x000000050b0b7c24 */ /* 0x000fe2000f8e0208 */
[----:B------:R-:W-:Y:S02]  /*1f900*/  ULDC.64 UR4, c[0x0][0xa80] ;  /* 0x0002a00000047ab9 */ /* 0x000fe40000000a00 */
[----:B------:R-:W-:Y:S01]  /*1f910*/  LEA R21, P0, R2, UR4, 0x1 ;  /* 0x0000000402157c11 */ /* 0x000fe2000f8008ff */
[----:B------:R-:W-:Y:S01]  /*1f920*/  IMAD.IADD R3, R3, 0x1, R11 ;  /* 0x0000000103037824 */ /* 0x000fe200078e020b */
[----:B------:R-:W-:Y:S01]  /*1f930*/  UMOV UR4, 0xffffffff ;  /* 0xffffffff00047882 */ /* 0x000fe20000000000 */
[----:B------:R-:W-:-:S03]  /*1f940*/  IMAD R37, R116, 0x80, R23 ;  /* 0x0000008074257824 */ /* 0x000fc600078e0217 */
[----:B------:R-:W-:Y:S01]  /*1f950*/  LEA.HI.X R28, R2, UR5, R3, 0x1, P0 ;  /* 0x00000005021c7c11 */ /* 0x000fe200080f0c03 */
[----:B------:R-:W-:Y:S06]  /*1f960*/  BRA.DIV UR4, `(.L_x_508) ;  /* 0x0000010604a87947 */ /* 0x000fec000b800000 */
[----:B------:R0:W1:Y:S04]  /*1f970*/  SHFL.IDX PT, R20, R28, RZ, 0x181f ;  /* 0x00181fff1c147589 */ /* 0x00006800000e0000 */
[----:B------:R0:W2:Y:S02]  /*1f980*/  SHFL.IDX PT, R14, R21, RZ, 0x181f ;  /* 0x00181fff150e7589 */ /* 0x0000a400000e0000 */
.L_x_823:
[----:B------:R-:W-:Y:S01]  /*1f990*/  ISETP.GE.AND P0, PT, R37, R0, PT ;  /* 0x000000002500720c */ /* 0x000fe20003f06270 */
[----:B------:R-:W-:-:S12]  /*1f9a0*/  BSSY B1, `(.L_x_509) ;  /* 0x0000018000017945 */ /* 0x000fd80003800000 */
[----:B------:R-:W-:Y:S05]  /*1f9b0*/  @P0 BRA `(.L_x_510) ;  /* 0x0000000000580947 */ /* 0x000fea0003800000 */
[----:B------:R-:W3:Y:S01]  /*1f9c0*/  LDL R38, [R1+0x40] ;  /* 0x0000400001267983 */ /* 0x000ee20000100800 */
[----:B------:R-:W-:-:S03]  /*1f9d0*/  ULDC UR4, c[0x0][0xac8] ;  /* 0x0002b20000047ab9 */ /* 0x000fc60000000800 */
[----:B------:R-:W4:Y:S04]  /*1f9e0*/  LDL R15, [R1+0x4c] ;  /* 0x00004c00010f7983 */ /* 0x000f280000100800 */
[----:B------:R-:W4:Y:S04]  /*1f9f0*/  LDL R39, [R1+0x88] ;  /* 0x0000880001277983 */ /* 0x000f280000100800 */
[----:B------:R-:W4:Y:S01]  /*1fa00*/  LDL R36, [R1+0x84] ;  /* 0x0000840001247983 */ /* 0x000f220000100800 */
[----:B------:R-:W-:Y:S02]  /*1fa10*/  ISETP.GE.AND P3, PT, R18, UR4, PT ;  /* 0x0000000412007c0c */ /* 0x000fe4000bf66270 */
[----:B------:R-:W-:-:S02]  /*1fa20*/  ISETP.GE.AND P2, PT, R233, UR4, PT ;  /* 0x00000004e9007c0c */ /* 0x000fc4000bf46270 */
[----:B------:R-:W-:-:S09]  /*1fa30*/  SHF.R.S32.HI R9, RZ, 0x1f, R233 ;  /* 0x0000001fff097819 */ /* 0x000fd200000114e9 */
[CC--:B--2---:R-:W-:Y:S02]  /*1fa40*/  @!P3 LEA R2, P5, R18.reuse, R14.reuse, 0x1 ;  /* 0x0000000e1202b211 */ /* 0x0c4fe400078a08ff */
[C---:B------:R-:W-:Y:S02]  /*1fa50*/  @!P2 LEA R8, P4, R233.reuse, R14, 0x1 ;  /* 0x0000000ee908a211 */ /* 0x040fe400078808ff */
[-C--:B-1----:R-:W-:Y:S02]  /*1fa60*/  @!P3 LEA.HI.X R3, R18, R20.reuse, R19, 0x1, P5 ;  /* 0x000000141203b211 */ /* 0x082fe400028f0c13 */
[----:B------:R-:W-:-:S03]  /*1fa70*/  @!P2 LEA.HI.X R9, R233, R20, R9, 0x1, P4 ;  /* 0x00000014e909a211 */ /* 0x000fc600020f0c09 */
[----:B-----5:R1:W-:Y:S04]  /*1fa80*/  @!P3 ST.E.128 desc[UR42][R2.64], R4 ;  /* 0x000000040200b985 */ /* 0x0203e8000c101d2a */
[----:B------:R1:W-:Y:S01]  /*1fa90*/  @!P2 ST.E.128 desc[UR42][R8.64], R44 ;  /* 0x0000002c0800a985 */ /* 0x0003e2000c101d2a */
[----:B---3--:R-:W-:Y:S02]  /*1faa0*/  ISETP.GE.AND P1, PT, R38, UR4, PT ;  /* 0x0000000426007c0c */ /* 0x008fe4000bf26270 */
[----:B----4-:R-:W-:-:S11]  /*1fab0*/  ISETP.GE.AND P0, PT, R15, UR4, PT ;  /* 0x000000040f007c0c */ /* 0x010fd6000bf06270 */
[CC--:B------:R-:W-:Y:S02]  /*1fac0*/  @!P1 LEA R10, P5, R38.reuse, R14.reuse, 0x1 ;  /* 0x0000000e260a9211 */ /* 0x0c0fe400078a08ff */
[C---:B------:R-:W-:Y:S02]  /*1fad0*/  @!P0 LEA R12, P4, R15.reuse, R14, 0x1 ;  /* 0x0000000e0f0c8211 */ /* 0x040fe400078808ff */
[-C--:B------:R-:W-:Y:S02]  /*1fae0*/  @!P1 LEA.HI.X R11, R38, R20.reuse, R39, 0x1, P5 ;  /* 0x00000014260b9211 */ /* 0x080fe400028f0c27 */
[----:B------:R-:W-:-:S03]  /*1faf0*/  @!P0 LEA.HI.X R13, R15, R20, R36, 0x1, P4 ;  /* 0x000000140f0d8211 */ /* 0x000fc600020f0c24 */
[----:B------:R1:W-:Y:S04]  /*1fb00*/  @!P1 ST.E.128 desc[UR42][R10.64], R60 ;  /* 0x0000003c0a009985 */ /* 0x0003e8000c101d2a */
[----:B------:R1:W-:Y:S02]  /*1fb10*/  @!P0 ST.E.128 desc[UR42][R12.64], R76 ;  /* 0x0000004c0c008985 */ /* 0x0003e4000c101d2a */
.L_x_510:
[----:B------:R-:W-:Y:S05]  /*1fb20*/  BSYNC B1 ;  /* 0x0000000000017941 */ /* 0x000fea0003800000 */
.L_x_509:
[----:B------:R-:W-:-:S03]  /*1fb30*/  UMOV UR4, 0xffffffff ;  /* 0xffffffff00047882 */ /* 0x000fc60000000000 */
[----:B------:R-:W-:Y:S05]  /*1fb40*/  BRA.DIV UR4, `(.L_x_511) ;  /* 0x0000010604647947 */ /* 0x000fea000b800000 */
[----:B-1----:R1:W3:Y:S04]  /*1fb50*/  SHFL.IDX PT, R9, R28, 0x1, 0x181f ;  /* 0x00381f001c097f89 */ /* 0x0022e800000e0000 */
[----:B--2---:R1:W2:Y:S02]  /*1fb60*/  SHFL.IDX PT, R14, R21, 0x1, 0x181f ;  /* 0x00381f00150e7f89 */ /* 0x0042a400000e0000 */
.L_x_827:
[----:B------:R-:W-:Y:S01]  /*1fb70*/  IADD3 R3, R37, 0x20, RZ ;  /* 0x0000002025037810 */ /* 0x000fe20007ffe0ff */
[----:B------:R-:W-:Y:S03]  /*1fb80*/  BSSY B1, `(.L_x_512) ;  /* 0x0000019000017945 */ /* 0x000fe60003800000 */
[----:B------:R-:W-:-:S13]  /*1fb90*/  ISETP.GE.AND P0, PT, R3, R0, PT ;  /* 0x000000000300720c */ /* 0x000fda0003f06270 */
[----:B------:R-:W-:Y:S05]  /*1fba0*/  @P0 BRA `(.L_x_513) ;  /* 0x0000000000580947 */ /* 0x000fea0003800000 */
[----:B------:R-:W4:Y:S01]  /*1fbb0*/  LDL R12, [R1+0x40] ;  /* 0x00004000010c7983 */ /* 0x000f220000100800 */
        /* <DEDUP_REMOVED lines=8> */
[C---:B-----5:R-:W-:Y:S02]  /*1fc40*/  @!P2 LEA R4, P4, R233.reuse, R14, 0x1 ;  /* 0x0000000ee904a211 */ /* 0x060fe400078808ff */
[-C--:B---3--:R-:W-:Y:S02]  /*1fc50*/  @!P3 LEA.HI.X R3, R18, R9.reuse, R19, 0x1, P5 ;  /* 0x000000091203b211 */ /* 0x088fe400028f0c13 */
[----:B------:R-:W-:-:S03]  /*1fc60*/  @!P2 LEA.HI.X R5, R233, R9, R8, 0x1, P4 ;  /* 0x00000009e905a211 */ /* 0x000fc600020f0c08 */
[----:B------:R2:W-:Y:S04]  /*1fc70*/  @!P3 ST.E.128 desc[UR42][R2.64], R24 ;  /* 0x000000180200b985 */ /* 0x0005e8000c101d2a */
[----:B------:R2:W-:Y:S01]  /*1fc80*/  @!P2 ST.E.128 desc[UR42][R4.64], R48 ;  /* 0x000000300400a985 */ /* 0x0005e2000c101d2a */
[----:B----4-:R-:W-:Y:S02]  /*1fc90*/  ISETP.GE.AND P1, PT, R12, UR4, PT ;  /* 0x000000040c007c0c */ /* 0x010fe4000bf26270 */
[----:B------:R-:W-:-:S11]  /*1fca0*/  ISETP.GE.AND P0, PT, R10, UR4, PT ;  /* 0x000000040a007c0c */ /* 0x000fd6000bf06270 */
[-C--:B------:R-:W-:Y:S02]  /*1fcb0*/  @!P1 LEA R6, P5, R12, R14.reuse, 0x1 ;  /* 0x0000000e0c069211 */ /* 0x080fe400078a08ff */
[----:B------:R-:W-:Y:S02]  /*1fcc0*/  @!P0 LEA R8, P4, R10, R14, 0x1 ;  /* 0x0000000e0a088211 */ /* 0x000fe400078808ff */
[-C--:B------:R-:W-:Y:S02]  /*1fcd0*/  @!P1 LEA.HI.X R7, R12, R9.reuse, R13, 0x1, P5 ;  /* 0x000000090c079211 */ /* 0x080fe400028f0c0d */
[----:B------:R-:W-:-:S03]  /*1fce0*/  @!P0 LEA.HI.X R9, R10, R9, R11, 0x1, P4 ;  /* 0x000000090a098211 */ /* 0x000fc600020f0c0b */
[----:B------:R2:W-:Y:S04]  /*1fcf0*/  @!P1 ST.E.128 desc[UR42][R6.64], R64 ;  /* 0x0000004006009985 */ /* 0x0005e8000c101d2a */
[----:B------:R2:W-:Y:S02]  /*1fd00*/  @!P0 ST.E.128 desc[UR42][R8.64], R80 ;  /* 0x0000005008008985 */ /* 0x0005e4000c101d2a */
.L_x_513:
[----:B------:R-:W-:Y:S05]  /*1fd10*/  BSYNC B1 ;  /* 0x0000000000017941 */ /* 0x000fea0003800000 */
.L_x_512:
[----:B------:R-:W-:Y:S01]  /*1fd20*/  UMOV UR4, 0xffffffff ;  /* 0xffffffff00047882 */ /* 0x000fe20000000000 */
[----:B------:R-:W-:Y:S02]  /*1fd30*/  SHF.R.S32.HI R10, RZ, 0x1f, R233 ;  /* 0x0000001fff0a7819 */ /* 0x000fe400000114e9 */
[----:B------:R-:W-:Y:S05]  /*1fd40*/  BRA.DIV UR4, `(.L_x_514) ;  /* 0x00000106042c7947 */ /* 0x000fea000b800000 */
[----:B--23--:R2:W3:Y:S04]  /*1fd50*/  SHFL.IDX PT, R9, R28, 0x2, 0x181f ;  /* 0x00581f001c097f89 */ /* 0x00c4e800000e0000 */
[----:B------:R2:W4:Y:S02]  /*1fd60*/  SHFL.IDX PT, R14, R21, 0x2, 0x181f ;  /* 0x00581f00150e7f89 */ /* 0x00052400000e0000 */
.L_x_831:
[----:B------:R-:W-:Y:S01]  /*1fd70*/  VIADD R3, R37, 0x40 ;  /* 0x0000004025037836 */ /* 0x000fe20000000000 */
[----:B------:R-:W-:Y:S04]  /*1fd80*/  BSSY B1, `(.L_x_515) ;  /* 0x0000018000017945 */ /* 0x000fe80003800000 */
[----:B------:R-:W-:-:S13]  /*1fd90*/  ISETP.GE.AND P0, PT, R3, R0, PT ;  /* 0x000000000300720c */ /* 0x000fda0003f06270 */
[----:B------:R-:W-:Y:S05]  /*1fda0*/  @P0 BRA `(.L_x_516) ;  /* 0x0000000000540947 */ /* 0x000fea0003800000 */
[----:B------:R-:W2:Y:S01]  /*1fdb0*/  LDL R13, [R1+0x40] ;  /* 0x00004000010d7983 */ /* 0x000ea20000100800 */
[----:B------:R-:W-:-:S03]  /*1fdc0*/  ULDC UR4, c[0x0][0xac8] ;  /* 0x0002b20000047ab9 */ /* 0x000fc60000000800 */
[----:B------:R-:W2:Y:S04]  /*1fdd0*/  LDL R11, [R1+0x4c] ;  /* 0x00004c00010b7983 */ /* 0x000ea80000100800 */
[----:B------:R-:W2:Y:S04]  /*1fde0*/  LDL R15, [R1+0x88] ;  /* 0x00008800010f7983 */ /* 0x000ea80000100800 */
[----:B------:R-:W2:Y:S01]  /*1fdf0*/  LDL R12, [R1+0x84] ;  /* 0x00008400010c7983 */ /* 0x000ea20000100800 */
[----:B------:R-:W-:Y:S02]  /*1fe00*/  ISETP.GE.AND P3, PT, R18, UR4, PT ;  /* 0x0000000412007c0c */ /* 0x000fe4000bf66270 */
[----:B------:R-:W-:-:S11]  /*1fe10*/  ISETP.GE.AND P2, PT, R233, UR4, PT ;  /* 0x00000004e9007c0c */ /* 0x000fd6000bf46270 */
[CC--:B----4-:R-:W-:Y:S02]  /*1fe20*/  @!P3 LEA R2, P5, R18.reuse, R14.reuse, 0x1 ;  /* 0x0000000e1202b211 */ /* 0x0d0fe400078a08ff */
[C---:B-----5:R-:W-:Y:S02]  /*1fe30*/  @!P2 LEA R4, P4, R233.reuse, R14, 0x1 ;  /* 0x0000000ee904a211 */ /* 0x060fe400078808ff */
[-C--:B---3--:R-:W-:Y:S02]  /*1fe40*/  @!P3 LEA.HI.X R3, R18, R9.reuse, R19, 0x1, P5 ;  /* 0x000000091203b211 */ /* 0x088fe400028f0c13 */
[----:B------:R-:W-:-:S03]  /*1fe50*/  @!P2 LEA.HI.X R5, R233, R9, R10, 0x1, P4 ;  /* 0x00000009e905a211 */ /* 0x000fc600020f0c0a */
[----:B------:R3:W-:Y:S04]  /*1fe60*/  @!P3 ST.E.128 desc[UR42][R2.64], R32 ;  /* 0x000000200200b985 */ /* 0x0007e8000c101d2a */
[----:B------:R3:W-:Y:S01]  /*1fe70*/  @!P2 ST.E.128 desc[UR42][R4.64], R52 ;  /* 0x000000340400a985 */ /* 0x0007e2000c101d2a */
[----:B--2---:R-:W-:Y:S02]  /*1fe80*/  ISETP.GE.AND P1, PT, R13, UR4, PT ;  /* 0x000000040d007c0c */ /* 0x004fe4000bf26270 */
[----:B------:R-:W-:-:S11]  /*1fe90*/  ISETP.GE.AND P0, PT, R11, UR4, PT ;  /* 0x000000040b007c0c */ /* 0x000fd6000bf06270 */
[-C--:B------:R-:W-:Y:S02]  /*1fea0*/  @!P1 LEA R6, P5, R13, R14.reuse, 0x1 ;  /* 0x0000000e0d069211 */ /* 0x080fe400078a08ff */
[----:B------:R-:W-:Y:S02]  /*1feb0*/  @!P0 LEA R8, P4, R11, R14, 0x1 ;  /* 0x0000000e0b088211 */ /* 0x000fe400078808ff */
[-C--:B------:R-:W-:Y:S02]  /*1fec0*/  @!P1 LEA.HI.X R7, R13, R9.reuse, R15, 0x1, P5 ;  /* 0x000000090d079211 */ /* 0x080fe400028f0c0f */
[----:B------:R-:W-:-:S03]  /*1fed0*/  @!P0 LEA.HI.X R9, R11, R9, R12, 0x1, P4 ;  /* 0x000000090b098211 */ /* 0x000fc600020f0c0c */
[----:B------:R3:W-:Y:S04]  /*1fee0*/  @!P1 ST.E.128 desc[UR42][R6.64], R68 ;  /* 0x0000004406009985 */ /* 0x0007e8000c101d2a */
[----:B------:R3:W-:Y:S02]  /*1fef0*/  @!P0 ST.E.128 desc[UR42][R8.64], R84 ;  /* 0x0000005408008985 */ /* 0x0007e4000c101d2a */
.L_x_516:
[----:B------:R-:W-:Y:S05]  /*1ff00*/  BSYNC B1 ;  /* 0x0000000000017941 */ /* 0x000fea0003800000 */
.L_x_515:
[----:B------:R-:W-:-:S03]  /*1ff10*/  UMOV UR4, 0xffffffff ;  /* 0xffffffff00047882 */ /* 0x000fc60000000000 */
[----:B------:R-:W-:Y:S05]  /*1ff20*/  BRA.DIV UR4, `(.L_x_517) ;  /* 0x0000010204fc7947 */ /* 0x000fea000b800000 */
[----:B---3--:R3:W0:Y:S04]  /*1ff30*/  SHFL.IDX PT, R8, R28, 0x3, 0x181f ;  /* 0x00781f001c087f89 */ /* 0x00862800000e0000 */
[----:B----4-:R3:W4:Y:S02]  /*1ff40*/  SHFL.IDX PT, R14, R21, 0x3, 0x181f ;  /* 0x00781f00150e7f89 */ /* 0x01072400000e0000 */
.L_x_835:
[----:B------:R-:W-:-:S05]  /*1ff50*/  VIADD R3, R37, 0x60 ;  /* 0x0000006025037836 */ /* 0x000fca0000000000 */
[----:B------:R-:W-:-:S13]  /*1ff60*/  ISETP.GE.AND P0, PT, R3, R0, PT ;  /* 0x000000000300720c */ /* 0x000fda0003f06270 */
[----:B------:R-:W-:Y:S05]  /*1ff70*/  @P0 BRA `(.L_x_518) ;  /* 0x0000003c00640947 */ /* 0x000fea0003800000 */
[----:B------:R-:W2:Y:S01]  /*1ff80*/  LDL R11, [R1+0x40] ;  /* 0x00004000010b7983 */ /* 0x000ea20000100800 */
[----:B------:R-:W-:-:S03]  /*1ff90*/  ULDC UR4, c[0x0][0xac8] ;  /* 0x0002b20000047ab9 */ /* 0x000fc60000000800 */
[----:B------:R-:W3:Y:S04]  /*1ffa0*/  LDL R12, [R1+0x88] ;  /* 0x00008800010c7983 */ /* 0x000ee80000100800 */
[----:B------:R-:W3:Y:S01]  /*1ffb0*/  LDL R9, [R1+0x4c] ;  /* 0x00004c0001097983 */ /* 0x000ee20000100800 */
[----:B------:R-:W-:Y:S02]  /*1ffc0*/  ISETP.GE.AND P3, PT, R18, UR4, PT ;  /* 0x0000000412007c0c */ /* 0x000fe4000bf66270 */
[----:B------:R-:W-:-:S11]  /*1ffd0*/  ISETP.GE.AND P4, PT, R233, UR4, PT ;  /* 0x00000004e9007c0c */ /* 0x000fd6000bf86270 */
[CC--:B----4-:R-:W-:Y:S02]  /*1ffe0*/  @!P3 LEA R2, P0, R18.reuse, R14.reuse, 0x1 ;  /* 0x0000000e1202b211 */ /* 0x0d0fe400078008ff */
[C---:B-----5:R-:W-:Y:S02]  /*1fff0*/  @!P4 LEA R4, P1, R233.reuse, R14, 0x1 ;  /* 0x0000000ee904c211 */ /* 0x060fe400078208ff */
[-C--:B0-----:R-:W-:Y:S02]  /*20000*/  @!P3 LEA.HI.X R3, R18, R8.reuse, R19, 0x1, P0 ;  /* 0x000000081203b211 */ /* 0x081fe400000f0c13 */
[----:B------:R-:W-:-:S03]  /*20010*/  @!P4 LEA.HI.X R5, R233, R8, R10, 0x1, P1 ;  /* 0x00000008e905c211 */ /* 0x000fc600008f0c0a */
[----:B------:R0:W-:Y:S04]  /*20020*/  @!P3 ST.E.128 desc[UR42][R2.64], R40 ;  /* 0x000000280200b985 */ /* 0x0001e8000c101d2a */
[----:B------:R0:W-:Y:S01]  /*20030*/  @!P4 ST.E.128 desc[UR42][R4.64], R56 ;  /* 0x000000380400c985 */ /* 0x0001e2000c101d2a */
[----:B--2---:R-:W-:-:S13]  /*20040*/  ISETP.GE.AND P5, PT, R11, UR4, PT ;  /* 0x000000040b007c0c */ /* 0x004fda000bfa6270 */
[----:B------:R-:W-:-:S04]  /*20050*/  @!P5 LEA R6, P2, R11, R14, 0x1 ;  /* 0x0000000e0b06d211 */ /* 0x000fc800078408ff */
[----:B---3--:R-:W-:-:S05]  /*20060*/  @!P5 LEA.HI.X R7, R11, R8, R12, 0x1, P2 ;  /* 0x000000080b07d211 */ /* 0x008fca00010f0c0c */
[----:B------:R0:W-:Y:S01]  /*20070*/  @!P5 ST.E.128 desc[UR42][R6.64], R72 ;  /* 0x000000480600d985 */ /* 0x0001e2000c101d2a */
[----:B------:R-:W-:-:S13]  /*20080*/  ISETP.GE.AND P0, PT, R9, UR4, PT ;  /* 0x0000000409007c0c */ /* 0x000fda000bf06270 */
[----:B------:R-:W-:Y:S05]  /*20090*/  @P0 BRA `(.L_x_518) ;  /* 0x0000003c001c0947 */ /* 0x000fea0003800000 */
[----:B------:R-:W2:Y:S01]  /*200a0*/  LDL R11, [R1+0x84] ;  /* 0x00008400010b7983 */ /* 0x000ea20000100800 */
[----:B------:R-:W-:-:S04]  /*200b0*/  LEA R14, P0, R9, R14, 0x1 ;  /* 0x0000000e090e7211 */ /* 0x000fc800078008ff */
[----:B--2---:R-:W-:-:S05]  /*200c0*/  LEA.HI.X R15, R9, R8, R11, 0x1, P0 ;  /* 0x00000008090f7211 */ /* 0x004fca00000f0c0b */
[----:B------:R2:W-:Y:S01]  /*200d0*/  ST.E.128 desc[UR42][R14.64], R88 ;  /* 0x000000580e007985 */ /* 0x0005e2000c101d2a */
[----:B------:R-:W-:Y:S05]  /*200e0*/  BRA `(.L_x_518) ;  /* 0x0000003c00087947 */ /* 0x000fea0003800000 */
.L_x_507:
[----:B0-----:R-:W0:Y:S01]  /*200f0*/  @P1 LDC R13, c[0x0][0xbec] ;  /* 0x0002fb00ff0d1b82 */ /* 0x001e220000000800 */
[----:B------:R-:W-:Y:S01]  /*20100*/  ULDC.64 UR4, c[0x0][0xb08] ;  /* 0x0002c20000047ab9 */ /* 0x000fe20000000a00 */
[----:B------:R-:W-:Y:S02]  /*20110*/  IMAD.MOV.U32 R14, RZ, RZ, R74 ;  /* 0x000000ffff0e7224 */ /* 0x000fe400078e004a */
[----:B------:R-:W-:-:S04]  /*20120*/  IMAD R15, R39, UR4, RZ ;  /* 0x00000004270f7c24 */ /* 0x000fc8000f8e02ff */
[----:B------:R-:W1:Y:S01]  /*20130*/  @P1 LDC R12, c[0x0][0xbf0] ;  /* 0x0002fc00ff0c1b82 */ /* 0x000e620000000800 */
[----:B------:R-:W-:Y:S02]  /*20140*/  IMAD R15, R2, UR5, R15 ;  /* 0x00000005020f7c24 */ /* 0x000fe4000f8e020f */
[----:B0-----:R-:W-:-:S05]  /*20150*/  @P1 IMAD.HI.U32 R13, R74, R13, RZ ;  /* 0x0000000d4a0d1227 */ /* 0x001fca00078e00ff */
[----:B-1----:R-:W-:Y:S01]  /*20160*/  @P1 SHF.R.U32.HI R14, RZ, R12, R13 ;  /* 0x0000000cff0e1219 */ /* 0x002fe2000001160d */
[----:B------:R-:W-:Y:S01]  /*20170*/  IMAD.WIDE.U32 R12, R2, UR4, RZ ;  /* 0x00000004020c7c25 */ /* 0x000fe2000f8e00ff */
[----:B------:R-:W-:Y:S01]  /*20180*/  ULDC.64 UR4, c[0x0][0xb38] ;  /* 0x0002ce0000047ab9 */ /* 0x000fe20000000a00 */
[----:B------:R-:W-:Y:S02]  /*20190*/  SHF.R.S32.HI R2, RZ, 0x1f, R11 ;  /* 0x0000001fff027819 */ /* 0x000fe4000001140b */
[----:B------:R-:W-:Y:S02]  /*201a0*/  IMAD.IADD R13, R13, 0x1, R15 ;  /* 0x000000010d0d7824 */ /* 0x000fe400078e020f */
[----:B------:R-:W-:-:S04]  /*201b0*/  IMAD.WIDE.U32 R12, R115, UR4, R12 ;  /* 0x00000004730c7c25 */ /* 0x000fc8000f8e000c */
[----:B------:R-:W-:Y:S01]  /*201c0*/  IMAD R13, R115, UR5, R13 ;  /* 0x00000005730d7c24 */ /* 0x000fe2000f8e020d */
[----:B------:R-:W-:Y:S02]  /*201d0*/  ULDC.64 UR4, c[0x0][0xb40] ;  /* 0x0002d00000047ab9 */ /* 0x000fe40000000a00 */
[----:B------:R-:W-:Y:S02]  /*201e0*/  IMAD R2, R2, UR4, RZ ;  /* 0x0000000402027c24 */ /* 0x000fe4000f8e02ff */
[----:B------:R-:W-:-:S04]  /*201f0*/  IMAD.WIDE.U32 R12, R11, UR4, R12 ;  /* 0x000000040b0c7c25 */ /* 0x000fc8000f8e000c */
[----:B------:R-:W-:Y:S01]  /*20200*/  IMAD R2, R11, UR5, R2 ;  /* 0x000000050b027c24 */ /* 0x000fe2000f8e0202 */
[----:B------:R-:W-:Y:S01]  /*20210*/  ULDC.64 UR4, c[0x0][0xb48] ;  /* 0x0002d20000047ab9 */ /* 0x000fe20000000a00 */
[----:B------:R-:W-:-:S03]  /*20220*/  SHF.R.S32.HI R11, RZ, 0x1f, R14 ;  /* 0x0000001fff0b7819 */ /* 0x000fc6000001140e */
[----:B------:R-:W-:Y:S01]  /*20230*/  IADD3 R13, R13, R2, RZ ;  /* 0x000000020d0d7210 */ /* 0x000fe20007ffe0ff */
[----:B------:R-:W-:Y:S02]  /*20240*/  IMAD.MOV R2, RZ, RZ, -R14 ;  /* 0x000000ffff027224 */ /* 0x000fe400078e0a0e */
[----:B------:R-:W-:-:S04]  /*20250*/  IMAD.WIDE.U32 R12, R114, UR4, R12 ;  /* 0x00000004720c7c25 */ /* 0x000fc8000f8e000c */
[----:B------:R-:W-:Y:S01]  /*20260*/  IMAD R13, R114, UR5, R13 ;  /* 0x00000005720d7c24 */ /* 0x000fe2000f8e020d */
[----:B------:R-:W-:Y:S01]  /*20270*/  ULDC.64 UR4, c[0x0][0xb30] ;  /* 0x0002cc0000047ab9 */ /* 0x000fe20000000a00 */
[----:B------:R-:W-:Y:S02]  /*20280*/  IMAD R2, R112, R2, R74 ;  /* 0x0000000270027224 */ /* 0x000fe400078e024a */
[----:B------:R-:W-:Y:S02]  /*20290*/  IMAD R11, R11, UR4, RZ ;  /* 0x000000040b0b7c24 */ /* 0x000fe4000f8e02ff */
[----:B------:R-:W-:-:S04]  /*202a0*/  IMAD.WIDE.U32 R12, R14, UR4, R12 ;  /* 0x000000040e0c7c25 */ /* 0x000fc8000f8e000c */
[----:B------:R-:W-:Y:S01]  /*202b0*/  IMAD R11, R14, UR5, R11 ;  /* 0x000000050e0b7c24 */ /* 0x000fe2000f8e020b */
[----:B------:R-:W-:Y:S01]  /*202c0*/  ULDC.64 UR4, c[0x0][0xb28] ;  /* 0x0002ca0000047ab9 */ /* 0x000fe20000000a00 */
[----:B------:R-:W-:Y:S02]  /*202d0*/  VIADD R14, R22, 0x38820 ;  /* 0x00038820160e7836 */ /* 0x000fe40000000000 */
[----:B------:R-:W-:Y:S01]  /*202e0*/  IMAD.IADD R13, R13, 0x1, R11 ;  /* 0x000000010d0d7824 */ /* 0x000fe200078e020b */
[----:B------:R-:W-:Y:S02]  /*202f0*/  SHF.R.S32.HI R11, RZ, 0x1f, R2 ;  /* 0x0000001fff0b7819 */ /* 0x000fe40000011402 */
[----:B------:R-:W-:Y:S01]  /*20300*/  PRMT R14, RZ, 0x654, R14 ;  /* 0x00000654ff0e7816 */ /* 0x000fe2000000000e */
[----:B------:R-:W-:-:S03]  /*20310*/  IMAD.WIDE.U32 R12, R2, UR4, R12 ;  /* 0x00000004020c7c25 */ /* 0x000fc6000f8e000c */
[----:B------:R0:W-:Y:S01]  /*20320*/  SYNCS.ARRIVE.TRANS64.RED.A1T0 RZ, [R14+URZ], RZ ;  /* 0x000000ff0eff79a7 */ /* 0x0001e2000810043f */
[----:B------:R-:W-:-:S04]  /*20330*/  IMAD R11, R11, UR4, RZ ;  /* 0x000000040b0b7c24 */ /* 0x000fc8000f8e02ff */
[----:B------:R-:W-:Y:S01]  /*20340*/  IMAD R11, R2, UR5, R11 ;  /* 0x00000005020b7c24 */ /* 0x000fe2000f8e020b */
[----:B------:R-:W-:Y:S02]  /*20350*/  ULDC.64 UR4, c[0x0][0xb00] ;  /* 0x0002c00000047ab9 */ /* 0x000fe40000000a00 */
[----:B------:R-:W-:Y:S01]  /*20360*/  LEA R39, P0, R12, UR4, 0x2 ;  /* 0x000000040c277c11 */ /* 0x000fe2000f8010ff */
[----:B------:R-:W-:Y:S01]  /*20370*/  IMAD.IADD R11, R13, 0x1, R11 ;  /* 0x000000010d0b7824 */ /* 0x000fe200078e020b */
[----:B------:R-:W-:-:S04]  /*20380*/  UMOV UR4, 0xffffffff ;  /* 0xffffffff00047882 */ /* 0x000fc80000000000 */
[----:B------:R-:W-:Y:S01]  /*20390*/  LEA.HI.X R40, R12, UR5, R11, 0x2, P0 ;  /* 0x000000050c287c11 */ /* 0x000fe200080f140b */
[----:B0-----:R-:W-:Y:S06]  /*203a0*/  BRA.DIV UR4, `(.L_x_519) ;  /* 0x0000010204247947 */ /* 0x001fec000b800000 */
[----:B------:R0:W1:Y:S04]  /*203b0*/  SHFL.IDX PT, R41, R40, RZ, 0x1c1f ;  /* 0x001c1fff28297589 */ /* 0x00006800000e0000 */
[----:B------:R0:W2:Y:S02]  /*203c0*/  SHFL.IDX PT, R11, R39, RZ, 0x1c1f ;  /* 0x001c1fff270b7589 */ /* 0x0000a400000e0000 */
.L_x_838:
[----:B------:R-:W-:Y:S01]  /*203d0*/  ISETP.GE.AND P0, PT, R36, R0, PT ;  /* 0x000000002400720c */ /* 0x000fe20003f06270 */
[----:B------:R-:W-:-:S12]  /*203e0*/  BSSY B1, `(.L_x_520) ;  /* 0x00000f5000017945 */ /* 0x000fd80003800000 */
[----:B------:R-:W-:Y:S05]  /*203f0*/  @P0 BRA `(.L_x_521) ;  /* 0x0000000c00cc0947 */ /* 0x000fea0003800000 */
[----:B------:R-:W3:Y:S01]  /*20400*/  LDL R14, [R1+0x90] ;  /* 0x00009000010e7983 */ /* 0x000ee20000100800 */
[----:B------:R-:W-:-:S03]  /*20410*/  ULDC UR4, c[0x0][0xac8] ;  /* 0x0002b20000047ab9 */ /* 0x000fc60000000800 */
[----:B------:R-:W4:Y:S04]  /*20420*/  LDL R110, [R1+0x10c] ;  /* 0x00010c00016e7983 */ /* 0x000f280000100800 */
[----:B------:R-:W5:Y:S04]  /*20430*/  LDL R112, [R1+0x18c] ;  /* 0x00018c0001707983 */ /* 0x000f680000100800 */
        /* <DEDUP_REMOVED lines=14> */
[----:B------:R-:W5:Y:S01]  /*20520*/  LDL R119, [R1+0x148] ;  /* 0x0001480001777983 */ /* 0x000f620000100800 */
[----:B---3--:R-:W-:-:S13]  /*20530*/  ISETP.GE.AND P0, PT, R14, UR4, PT ;  /* 0x000000040e007c0c */ /* 0x008fda000bf06270 */
[----:B--2---:R-:W-:Y:S01]  /*20540*/  @!P0 MOV R12, R11 ;  /* 0x0000000b000c8202 */ /* 0x004fe20000000f00 */
[----:B-1----:R-:W-:Y:S02]  /*20550*/  @!P0 IMAD.MOV.U32 R13, RZ, RZ, R41 ;  /* 0x000000ffff0d8224 */ /* 0x002fe400078e0029 */
[----:B------:R-:W-:Y:S02]  /*20560*/  @!P0 IMAD.MOV.U32 R15, RZ, RZ, R205 ;  /* 0x000000ffff0f8224 */ /* 0x000fe400078e00cd */
[----:B------:R-:W-:-:S04]  /*20570*/  @!P0 IMAD.WIDE R12, R14, 0x4, R12 ;  /* 0x000000040e0c8825 */ /* 0x000fc800078e020c */
[----:B------:R-:W-:-:S05]  /*20580*/  @!P0 IMAD.MOV.U32 R14, RZ, RZ, R207 ;  /* 0x000000ffff0e8224 */ /* 0x000fca00078e00cf */
[----:B------:R1:W-:Y:S01]  /*20590*/  @!P0 ST.E.64 desc[UR42][R12.64], R14 ;  /* 0x0000000e0c008985 */ /* 0x0003e2000c101b2a */
[----:B----4-:R-:W-:-:S13]  /*205a0*/  ISETP.GE.AND P0, PT, R110, UR4, PT ;  /* 0x000000046e007c0c */ /* 0x010fda000bf06270 */
[C---:B-1----:R-:W-:Y:S01]  /*205b0*/  @!P0 LEA R12, P1, R110.reuse, R11, 0x2 ;  /* 0x0000000b6e0c8211 */ /* 0x042fe200078210ff */
[----:B------:R-:W-:Y:S01]  /*205c0*/  @!P0 IMAD.MOV.U32 R14, RZ, RZ, R208 ;  /* 0x000000ffff0e8224 */ /* 0x000fe200078e00d0 */
[----:B------:R-:W-:Y:S02]  /*205d0*/  @!P0 MOV R15, R206 ;  /* 0x000000ce000f8202 */ /* 0x000fe40000000f00 */
[----:B-----5:R-:W-:Y:S02]  /*205e0*/  @!P0 LEA.HI.X R13, R110, R41, R112, 0x2, P1 ;  /* 0x000000296e0d8211 */ /* 0x020fe400008f1470 */
[----:B------:R-:W2:Y:S04]  /*205f0*/  LDL R110, [R1+0xf4] ;  /* 0x0000f400016e7983 */ /* 0x000ea80000100800 */
[----:B------:R1:W-:Y:S01]  /*20600*/  @!P0 ST.E.64 desc[UR42][R12.64], R14 ;  /* 0x0000000e0c008985 */ /* 0x0003e2000c101b2a */
[----:B------:R-:W-:-:S02]  /*20610*/  ISETP.GE.AND P0, PT, R104, UR4, PT ;  /* 0x0000000468007c0c */ /* 0x000fc4000bf06270 */
[----:B------:R-:W-:Y:S01]  /*20620*/  ISETP.GE.AND P1, PT, R2, UR4, PT ;  /* 0x0000000402007c0c */ /* 0x000fe2000bf26270 */
[----:B------:R-:W3:Y:S10]  /*20630*/  LDL R112, [R1+0xe0] ;  /* 0x0000e00001707983 */ /* 0x000ef40000100800 */
[----:B-1----:R-:W-:Y:S01]  /*20640*/  @!P0 LEA R12, P2, R104, R11, 0x2 ;  /* 0x0000000b680c8211 */ /* 0x002fe200078410ff */
[----:B------:R-:W-:-:S02]  /*20650*/  @!P0 IMAD.MOV.U32 R14, RZ, RZ, R203 ;  /* 0x000000ffff0e8224 */ /* 0x000fc400078e00cb */
[----:B------:R-:W-:Y:S01]  /*20660*/  @!P0 IMAD.MOV.U32 R15, RZ, RZ, R201 ;  /* 0x000000ffff0f8224 */ /* 0x000fe200078e00c9 */
[----:B------:R-:W-:Y:S02]  /*20670*/  @!P0 LEA.HI.X R13, R104, R41, R111, 0x2, P2 ;  /* 0x00000029680d8211 */ /* 0x000fe400010f146f */
[----:B------:R-:W4:Y:S04]  /*20680*/  LDL R104, [R1+0xf0] ;  /* 0x0000f00001687983 */ /* 0x000f280000100800 */
[----:B------:R1:W-:Y:S01]  /*20690*/  @!P0 ST.E.64 desc[UR42][R12.64], R14 ;  /* 0x0000000e0c008985 */ /* 0x0003e2000c101b2a */
[----:B------:R-:W-:-:S03]  /*206a0*/  ISETP.GE.AND P0, PT, R102, UR4, PT ;  /* 0x0000000466007c0c */ /* 0x000fc6000bf06270 */
[----:B------:R-:W5:Y:S01]  /*206b0*/  LDL R111, [R1+0x174] ;  /* 0x00017400016f7983 */ /* 0x000f620000100800 */
[----:B-1----:R-:W-:-:S04]  /*206c0*/  @!P1 LEA R12, P2, R2, R11, 0x2 ;  /* 0x0000000b020c9211 */ /* 0x002fc800078410ff */
[----:B------:R-:W-:Y:S02]  /*206d0*/  @!P1 LEA.HI.X R13, R2, R41, R109, 0x2, P2 ;  /* 0x00000029020d9211 */ /* 0x000fe400010f146d */
[----:B------:R-:W3:Y:S01]  /*206e0*/  LDL R2, [R1+0xec] ;  /* 0x0000ec0001027983 */ /* 0x000ee20000100800 */
[----:B------:R-:W-:Y:S02]  /*206f0*/  @!P1 IMAD.MOV.U32 R14, RZ, RZ, R204 ;  /* 0x000000ffff0e9224 */ /* 0x000fe400078e00cc */
[----:B------:R-:W-:Y:S01]  /*20700*/  @!P1 IMAD.MOV.U32 R15, RZ, RZ, R202 ;  /* 0x000000ffff0f9224 */ /* 0x000fe200078e00ca */
[----:B------:R-:W3:Y:S04]  /*20710*/  LDL R109, [R1+0x170] ;  /* 0x00017000016d7983 */ /* 0x000ee80000100800 */
[----:B------:R1:W-:Y:S02]  /*20720*/  @!P1 ST.E.64 desc[UR42][R12.64], R14 ;  /* 0x0000000e0c009985 */ /* 0x0003e4000c101b2a */
[----:B-1----:R-:W-:-:S04]  /*20730*/  @!P0 LEA R12, P2, R102, R11, 0x2 ;  /* 0x0000000b660c8211 */ /* 0x002fc800078410ff */
[----:B------:R-:W-:Y:S02]  /*20740*/  @!P0 LEA.HI.X R13, R102, R41, R107, 0x2, P2 ;  /* 0x00000029660d8211 */ /* 0x000fe400010f146b */
[----:B------:R-:W3:Y:S01]  /*20750*/  LDL R107, [R1+0x16c] ;  /* 0x00016c00016b7983 */ /* 0x000ee20000100800 */
[----:B------:R-:W-:Y:S01]  /*20760*/  ISETP.GE.AND P1, PT, R37, UR4, PT ;  /* 0x0000000425007c0c */ /* 0x000fe2000bf26270 */
[----:B------:R-:W-:Y:S01]  /*20770*/  @!P0 IMAD.MOV.U32 R15, RZ, RZ, R197 ;  /* 0x000000ffff0f8224 */ /* 0x000fe200078e00c5 */
[----:B------:R-:W-:Y:S01]  /*20780*/  @!P0 MOV R14, R199 ;  /* 0x000000c7000e8202 */ /* 0x000fe20000000f00 */
[----:B------:R-:W3:Y:S04]  /*20790*/  LDL R102, [R1+0xe4] ;  /* 0x0000e40001667983 */ /* 0x000ee80000100800 */
[----:B------:R1:W-:Y:S01]  /*207a0*/  @!P0 ST.E.64 desc[UR42][R12.64], R14 ;  /* 0x0000000e0c008985 */ /* 0x0003e2000c101b2a */
[----:B------:R-:W-:-:S05]  /*207b0*/  ISETP.GE.AND P0, PT, R106, UR4, PT ;  /* 0x000000046a007c0c */ /* 0x000fca000bf06270 */
[C---:B-1----:R-:W-:Y:S01]  /*207c0*/  @!P1 LEA R12, P2, R37.reuse, R11, 0x2 ;  /* 0x0000000b250c9211 */ /* 0x042fe200078410ff */
[----:B------:R-:W-:Y:S02]  /*207d0*/  @!P1 IMAD.MOV.U32 R14, RZ, RZ, R200 ;  /* 0x000000ffff0e9224 */ /* 0x000fe400078e00c8 */
[----:B------:R-:W-:Y:S01]  /*207e0*/  @!P1 IMAD.MOV.U32 R15, RZ, RZ, R198 ;  /* 0x000000ffff0f9224 */ /* 0x000fe200078e00c6 */
[----:B------:R-:W-:Y:S02]  /*207f0*/  @!P1 LEA.HI.X R13, R37, R41, R74, 0x2, P2 ;  /* 0x00000029250d9211 */ /* 0x000fe400010f144a */
[----:B------:R-:W3:Y:S04]  /*20800*/  LDL R37, [R1+0x168] ;  /* 0x0001680001257983 */ /* 0x000ee80000100800 */
[----:B------:R1:W-:Y:S04]  /*20810*/  @!P1 ST.E.64 desc[UR42][R12.64], R14 ;  /* 0x0000000e0c009985 */ /* 0x0003e8000c101b2a */
[----:B------:R-:W3:Y:S01]  /*20820*/  LDL R74, [R1+0xdc] ;  /* 0x0000dc00014a7983 */ /* 0x000ee20000100800 */
[----:B-1----:R-:W-:Y:S01]  /*20830*/  @!P0 LEA R12, P2, R106, R11, 0x2 ;  /* 0x0000000b6a0c8211 */ /* 0x002fe200078410ff */
[----:B------:R-:W-:Y:S01]  /*20840*/  @!P0 IMAD.MOV.U32 R14, RZ, RZ, R195 ;  /* 0x000000ffff0e8224 */ /* 0x000fe200078e00c3 */
[----:B------:R-:W-:-:S02]  /*20850*/  @!P0 MOV R15, R193 ;  /* 0x000000c1000f8202 */ /* 0x000fc40000000f00 */
[----:B------:R-:W-:Y:S02]  /*20860*/  @!P0 LEA.HI.X R13, R106, R41, R114, 0x2, P2 ;  /* 0x000000296a0d8211 */ /* 0x000fe400010f1472 */
[----:B------:R-:W3:Y:S04]  /*20870*/  LDL R106, [R1+0x164] ;  /* 0x00016400016a7983 */ /* 0x000ee80000100800 */
[----:B------:R1:W-:Y:S04]  /*20880*/  @!P0 ST.E.64 desc[UR42][R12.64], R14 ;  /* 0x0000000e0c008985 */ /* 0x0003e8000c101b2a */
[----:B------:R-:W3:Y:S01]  /*20890*/  LDL R114, [R1+0xd8] ;  /* 0x0000d80001727983 */ /* 0x000ee20000100800 */
[----:B--2---:R-:W-:-:S13]  /*208a0*/  ISETP.GE.AND P1, PT, R110, UR4, PT ;  /* 0x000000046e007c0c */ /* 0x004fda000bf26270 */
[----:B-1----:R-:W-:Y:S01]  /*208b0*/  @!P1 LEA R12, P2, R110, R11, 0x2 ;  /* 0x0000000b6e0c9211 */ /* 0x002fe200078410ff */
[----:B------:R-:W-:Y:S02]  /*208c0*/  @!P1 IMAD.MOV.U32 R14, RZ, RZ, R196 ;  /* 0x000000ffff0e9224 */ /* 0x000fe400078e00c4 */
[----:B------:R-:W-:Y:S01]  /*208d0*/  @!P1 IMAD.MOV.U32 R15, RZ, RZ, R194 ;  /* 0x000000ffff0f9224 */ /* 0x000fe200078e00c2 */
[----:B----4-:R-:W-:Y:S02]  /*208e0*/  ISETP.GE.AND P0, PT, R104, UR4, PT ;  /* 0x0000000468007c0c */ /* 0x010fe4000bf06270 */
[----:B-----5:R-:W-:Y:S02]  /*208f0*/  @!P1 LEA.HI.X R13, R110, R41, R111, 0x2, P2 ;  /* 0x000000296e0d9211 */ /* 0x020fe400010f146f */
[----:B------:R-:W2:Y:S04]  /*20900*/  LDL R110, [R1+0xd4] ;  /* 0x0000d400016e7983 */ /* 0x000ea80000100800 */
[----:B------:R1:W-:Y:S04]  /*20910*/  @!P1 ST.E.64 desc[UR42][R12.64], R14 ;  /* 0x0000000e0c009985 */ /* 0x0003e8000c101b2a */
[----:B------:R-:W4:Y:S01]  /*20920*/  LDL R111, [R1+0x154] ;  /* 0x00015400016f7983 */ /* 0x000f220000100800 */
[----:B---3--:R-:W-:-:S02]  /*20930*/  ISETP.GE.AND P2, PT, R2, UR4, PT ;  /* 0x0000000402007c0c */ /* 0x008fc4000bf46270 */
[C---:B-1----:R-:W-:Y:S01]  /*20940*/  @!P0 LEA R12, P1, R104.reuse, R11, 0x2 ;  /* 0x0000000b680c8211 */ /* 0x042fe200078210ff */
[----:B------:R-:W-:Y:S02]  /*20950*/  @!P0 IMAD.MOV.U32 R14, RZ, RZ, R191 ;  /* 0x000000ffff0e8224 */ /* 0x000fe400078e00bf */
[----:B------:R-:W-:Y:S01]  /*20960*/  @!P0 IMAD.MOV.U32 R15, RZ, RZ, R189 ;  /* 0x000000ffff0f8224 */ /* 0x000fe200078e00bd */
[----:B------:R-:W-:Y:S02]  /*20970*/  @!P0 LEA.HI.X R13, R104, R41, R109, 0x2, P1 ;  /* 0x00000029680d8211 */ /* 0x000fe400008f146d */
[----:B------:R-:W3:Y:S04]  /*20980*/  LDL R104, [R1+0x15c] ;  /* 0x00015c0001687983 */ /* 0x000ee80000100800 */
[----:B------:R1:W-:Y:S04]  /*20990*/  @!P0 ST.E.64 desc[UR42][R12.64], R14 ;  /* 0x0000000e0c008985 */ /* 0x0003e8000c101b2a */
[----:B------:R-:W5:Y:S01]  /*209a0*/  LDL R109, [R1+0x150] ;  /* 0x00015000016d7983 */ /* 0x000f620000100800 */
[----:B-1----:R-:W-:-:S04]  /*209b0*/  @!P2 LEA R12, P1, R2, R11, 0x2 ;  /* 0x0000000b020ca211 */ /* 0x002fc800078210ff */
[----:B------:R-:W-:Y:S02]  /*209c0*/  @!P2 LEA.HI.X R13, R2, R41, R107, 0x2, P1 ;  /* 0x00000029020da211 */ /* 0x000fe400008f146b */
[----:B------:R-:W4:Y:S01]  /*209d0*/  LDL R107, [R1+0xd0] ;  /* 0x0000d000016b7983 */ /* 0x000f220000100800 */
[----:B------:R-:W-:Y:S01]  /*209e0*/  ISETP.GE.AND P0, PT, R36, UR4, PT ;  /* 0x0000000424007c0c */ /* 0x000fe2000bf06270 */
[----:B------:R-:W-:Y:S01]  /*209f0*/  @!P2 IMAD.MOV.U32 R15, RZ, RZ, R190 ;  /* 0x000000ffff0fa224 */ /* 0x000fe200078e00be */
[----:B------:R-:W-:Y:S01]  /*20a00*/  @!P2 MOV R14, R192 ;  /* 0x000000c0000ea202 */ /* 0x000fe20000000f00 */
[----:B------:R-:W5:Y:S01]  /*20a10*/  LDL R2, [R1+0xcc] ;  /* 0x0000cc0001027983 */ /* 0x000f620000100800 */
[----:B------:R-:W-:-:S03]  /*20a20*/  ISETP.GE.AND P1, PT, R102, UR4, PT ;  /* 0x0000000466007c0c */ /* 0x000fc6000bf26270 */
[----:B------:R1:W-:Y:S01]  /*20a30*/  @!P2 ST.E.64 desc[UR42][R12.64], R14 ;  /* 0x0000000e0c00a985 */ /* 0x0003e2000c101b2a */
[----:B------:R-:W-:-:S05]  /*20a40*/  ISETP.GE.AND P2, PT, R112, UR4, PT ;  /* 0x0000000470007c0c */ /* 0x000fca000bf46270 */
[----:B-1----:R-:W-:-:S04]  /*20a50*/  @!P0 LEA R14, P3, R36, R11, 0x2 ;  /* 0x0000000b240e8211 */ /* 0x002fc800078610ff */
[----:B------:R-:W-:Y:S01]  /*20a60*/  @!P0 LEA.HI.X R15, R36, R41, R37, 0x2, P3 ;  /* 0x00000029240f8211 */ /* 0x000fe200018f1425 */
[----:B------:R-:W-:Y:S02]  /*20a70*/  @!P0 IMAD.MOV.U32 R36, RZ, RZ, R188 ;  /* 0x000000ffff248224 */ /* 0x000fe400078e00bc */
[----:B------:R-:W-:Y:S01]  /*20a80*/  @!P0 IMAD.MOV.U32 R37, RZ, RZ, R186 ;  /* 0x000000ffff258224 */ /* 0x000fe200078e00ba */
[----:B------:R-:W-:Y:S02]  /*20a90*/  ISETP.GE.AND P3, PT, R74, UR4, PT ;  /* 0x000000044a007c0c */ /* 0x000fe4000bf66270 */
[C---:B------:R-:W-:Y:S02]  /*20aa0*/  @!P1 LEA R12, P4, R102.reuse, R11, 0x2 ;  /* 0x0000000b660c9211 */ /* 0x040fe400078810ff */
[----:B------:R1:W-:Y:S02]  /*20ab0*/  @!P0 ST.E.64 desc[UR42][R14.64], R36 ;  /* 0x000000240e008985 */ /* 0x0003e4000c101b2a */
[----:B------:R-:W-:Y:S01]  /*20ac0*/  @!P1 LEA.HI.X R13, R102, R41, R106, 0x2, P4 ;  /* 0x00000029660d9211 */ /* 0x000fe200020f146a */
[----:B-1----:R-:W-:Y:S01]  /*20ad0*/  @!P1 IMAD.MOV.U32 R36, RZ, RZ, R187 ;  /* 0x000000ffff249224 */ /* 0x002fe200078e00bb */
[----:B------:R-:W-:Y:S01]  /*20ae0*/  @!P1 MOV R37, R185 ;  /* 0x000000b900259202 */ /* 0x000fe20000000f00 */
[----:B------:R-:W5:Y:S01]  /*20af0*/  LDL R102, [R1+0xc4] ;  /* 0x0000c40001667983 */ /* 0x000f620000100800 */
[----:B------:R-:W-:-:S03]  /*20b00*/  @!P2 LEA R14, P4, R112, R11, 0x2 ;  /* 0x0000000b700ea211 */ /* 0x000fc600078810ff */
[----:B------:R1:W-:Y:S01]  /*20b10*/  @!P1 ST.E.64 desc[UR42][R12.64], R36 ;  /* 0x000000240c009985 */ /* 0x0003e2000c101b2a */
[----:B------:R-:W-:Y:S02]  /*20b20*/  ISETP.GE.AND P0, PT, R114, UR4, PT ;  /* 0x0000000472007c0c */ /* 0x000fe4000bf06270 */
[----:B------:R-:W-:Y:S01]  /*20b30*/  @!P2 LEA.HI.X R15, R112, R41, R117, 0x2, P4 ;  /* 0x00000029700fa211 */ /* 0x000fe200020f1475 */
[----:B------:R-:W5:Y:S04]  /*20b40*/  LDL R106, [R1+0x14c] ;  /* 0x00014c00016a7983 */ /* 0x000f680000100800 */
[----:B------:R-:W5:Y:S04]  /*20b50*/  LDL R112, [R1+0x144] ;  /* 0x0001440001707983 */ /* 0x000f680000100800 */
[----:B------:R-:W5:Y:S01]  /*20b60*/  LDL R117, [R1+0x138] ;  /* 0x0001380001757983 */ /* 0x000f620000100800 */
[----:B-1----:R-:W-:Y:S01]  /*20b70*/  @!P3 LEA R12, P5, R74, R11, 0x2 ;  /* 0x0000000b4a0cb211 */ /* 0x002fe200078a10ff */
[----:B------:R-:W-:-:S02]  /*20b80*/  @!P2 IMAD.MOV.U32 R36, RZ, RZ, R184 ;  /* 0x000000ffff24a224 */ /* 0x000fc400078e00b8 */
[----:B------:R-:W-:-:S05]  /*20b90*/  @!P2 IMAD.MOV.U32 R37, RZ, RZ, R182 ;  /* 0x000000ffff25a224 */ /* 0x000fca00078e00b6 */
[----:B------:R1:W-:Y:S02]  /*20ba0*/  @!P2 ST.E.64 desc[UR42][R14.64], R36 ;  /* 0x000000240e00a985 */ /* 0x0003e4000c101b2a */
[----:B-1----:R-:W-:Y:S02]  /*20bb0*/  @!P3 IMAD.MOV.U32 R36, RZ, RZ, R183 ;  /* 0x000000ffff24b224 */ /* 0x002fe400078e00b7 */
[----:B------:R-:W-:Y:S01]  /*20bc0*/  @!P3 IMAD.MOV.U32 R37, RZ, RZ, R181 ;  /* 0x000000ffff25b224 */ /* 0x000fe200078e00b5 */
[----:B------:R-:W-:-:S04]  /*20bd0*/  @!P0 LEA R14, P4, R114, R11, 0x2 ;  /* 0x0000000b720e8211 */ /* 0x000fc800078810ff */
[-C--:B------:R-:W-:Y:S02]  /*20be0*/  @!P0 LEA.HI.X R15, R114, R41.reuse, R116, 0x2, P4 ;  /* 0x00000029720f8211 */ /* 0x080fe400020f1474 */
[----:B------:R-:W5:Y:S04]  /*20bf0*/  LDL R116, [R1+0xb8] ;  /* 0x0000b80001747983 */ /* 0x000f680000100800 */
[----:B------:R-:W5:Y:S01]  /*20c00*/  LDL R114, [R1+0xb4] ;  /* 0x0000b40001727983 */ /* 0x000f620000100800 */
[----:B--2---:R-:W-:Y:S02]  /*20c10*/  ISETP.GE.AND P1, PT, R110, UR4, PT ;  /* 0x000000046e007c0c */ /* 0x004fe4000bf26270 */
[----:B---3--:R-:W-:Y:S02]  /*20c20*/  @!P3 LEA.HI.X R13, R74, R41, R104, 0x2, P5 ;  /* 0x000000294a0db211 */ /* 0x008fe400028f1468 */
[----:B------:R-:W2:Y:S04]  /*20c30*/  LDL R74, [R1+0xc0] ;  /* 0x0000c000014a7983 */ /* 0x000ea80000100800 */
[----:B------:R-:W3:Y:S04]  /*20c40*/  LDL R104, [R1+0xbc] ;  /* 0x0000bc0001687983 */ /* 0x000ee80000100800 */
[----:B------:R1:W-:Y:S01]  /*20c50*/  @!P3 ST.E.64 desc[UR42][R12.64], R36 ;  /* 0x000000240c00b985 */ /* 0x0003e2000c101b2a */
[----:B----4-:R-:W-:Y:S01]  /*20c60*/  ISETP.GE.AND P2, PT, R107, UR4, PT ;  /* 0x000000046b007c0c */ /* 0x010fe2000bf46270 */
[----:B-1----:R-:W-:Y:S01]  /*20c70*/  @!P0 IMAD.MOV.U32 R37, RZ, RZ, R178 ;  /* 0x000000ffff258224 */ /* 0x002fe200078e00b2 */
[----:B------:R-:W-:-:S02]  /*20c80*/  @!P1 LEA R12, P5, R110, R11, 0x2 ;  /* 0x0000000b6e0c9211 */ /* 0x000fc400078a10ff */
[----:B------:R-:W-:Y:S02]  /*20c90*/  @!P0 MOV R36, R180 ;  /* 0x000000b400248202 */ /* 0x000fe40000000f00 */
[----:B------:R-:W-:Y:S02]  /*20ca0*/  @!P1 LEA.HI.X R13, R110, R41, R111, 0x2, P5 ;  /* 0x000000296e0d9211 */ /* 0x000fe400028f146f */
[----:B------:R-:W4:Y:S04]  /*20cb0*/  LDL R110, [R1+0x140] ;  /* 0x00014000016e7983 */ /* 0x000f280000100800 */
[----:B------:R1:W-:Y:S01]  /*20cc0*/  @!P0 ST.E.64 desc[UR42][R14.64], R36 ;  /* 0x000000240e008985 */ /* 0x0003e2000c101b2a */
[----:B-----5:R-:W-:-:S03]  /*20cd0*/  ISETP.GE.AND P3, PT, R2, UR4, PT ;  /* 0x0000000402007c0c */ /* 0x020fc6000bf66270 */
[----:B------:R-:W5:Y:S01]  /*20ce0*/  LDL R111, [R1+0xb0] ;  /* 0x0000b000016f7983 */ /* 0x000f620000100800 */
[----:B-1----:R-:W-:-:S04]  /*20cf0*/  @!P2 LEA R14, P4, R107, R11, 0x2 ;  /* 0x0000000b6b0ea211 */ /* 0x002fc800078810ff */
[----:B------:R-:W-:Y:S02]  /*20d00*/  @!P2 LEA.HI.X R15, R107, R41, R109, 0x2, P4 ;  /* 0x000000296b0fa211 */ /* 0x000fe400020f146d */
[----:B------:R-:W5:Y:S01]  /*20d10*/  LDL R107, [R1+0x13c] ;  /* 0x00013c00016b7983 */ /* 0x000f620000100800 */
[----:B------:R-:W-:Y:S02]  /*20d20*/  @!P1 IMAD.MOV.U32 R36, RZ, RZ, R179 ;  /* 0x000000ffff249224 */ /* 0x000fe400078e00b3 */
[----:B------:R-:W-:Y:S01]  /*20d30*/  @!P1 IMAD.MOV.U32 R37, RZ, RZ, R177 ;  /* 0x000000ffff259224 */ /* 0x000fe200078e00b1 */
[----:B------:R-:W-:Y:S01]  /*20d40*/  ISETP.GE.AND P0, PT, R115, UR4, PT ;  /* 0x0000000473007c0c */ /* 0x000fe2000bf06270 */
[----:B------:R-:W5:Y:S04]  /*20d50*/  LDL R109, [R1+0xac] ;  /* 0x0000ac00016d7983 */ /* 0x000f680000100800 */
[----:B------:R1:W-:Y:S01]  /*20d60*/  @!P1 ST.E.64 desc[UR42][R12.64], R36 ;  /* 0x000000240c009985 */ /* 0x0003e2000c101b2a */
[----:B------:R-:W-:Y:S01]  /*20d70*/  ISETP.GE.AND P1, PT, R102, UR4, PT ;  /* 0x0000000466007c0c */ /* 0x000fe2000bf26270 */
[----:B-1----:R-:W-:Y:S01]  /*20d80*/  @!P2 IMAD.MOV.U32 R36, RZ, RZ, R176 ;  /* 0x000000ffff24a224 */ /* 0x002fe200078e00b0 */
[----:B------:R-:W-:-:S02]  /*20d90*/  @!P2 MOV R37, R174 ;  /* 0x000000ae0025a202 */ /* 0x000fc40000000f00 */
[----:B------:R-:W-:-:S03]  /*20da0*/  @!P3 LEA R12, P5, R2, R11, 0x2 ;  /* 0x0000000b020cb211 */ /* 0x000fc600078a10ff */
[----:B------:R1:W-:Y:S01]  /*20db0*/  @!P2 ST.E.64 desc[UR42][R14.64], R36 ;  /* 0x000000240e00a985 */ /* 0x0003e2000c101b2a */
[----:B------:R-:W-:-:S03]  /*20dc0*/  @!P3 LEA.HI.X R13, R2, R41, R106, 0x2, P5 ;  /* 0x00000029020db211 */ /* 0x000fc600028f146a */
[----:B------:R-:W5:Y:S01]  /*20dd0*/  LDL R106, [R1+0xa8] ;  /* 0x0000a800016a7983 */ /* 0x000f620000100800 */
[----:B-1----:R-:W-:Y:S01]  /*20de0*/  @!P3 IMAD.MOV.U32 R14, RZ, RZ, R175 ;  /* 0x000000ffff0eb224 */ /* 0x002fe200078e00af */
[----:B------:R-:W-:Y:S01]  /*20df0*/  @!P0 LEA R36, P5, R115, R11, 0x2 ;  /* 0x0000000b73248211 */ /* 0x000fe200078a10ff */
[----:B------:R-:W-:-:S03]  /*20e00*/  @!P3 IMAD.MOV.U32 R15, RZ, RZ, R169 ;  /* 0x000000ffff0fb224 */ /* 0x000fc600078e00a9 */
[----:B------:R-:W-:Y:S02]  /*20e10*/  @!P0 LEA.HI.X R37, R115, R41, R119, 0x2, P5 ;  /* 0x0000002973258211 */ /* 0x000fe400028f1477 */
[----:B------:R1:W-:Y:S01]  /*20e20*/  @!P3 ST.E.64 desc[UR42][R12.64], R14 ;  /* 0x0000000e0c00b985 */ /* 0x0003e2000c101b2a */
[----:B------:R-:W-:-:S03]  /*20e30*/  @!P1 LEA R2, P3, R102, R11, 0x2 ;  /* 0x0000000b66029211 */ /* 0x000fc600078610ff */
[----:B------:R-:W5:Y:S01]  /*20e40*/  LDL R115, [R1+0x134] ;  /* 0x0001340001737983 */ /* 0x000f620000100800 */
[----:B-1----:R-:W-:Y:S02]  /*20e50*/  @!P0 IMAD.MOV.U32 R12, RZ, RZ, R153 ;  /* 0x000000ffff0c8224 */ /* 0x002fe400078e0099 */
[----:B------:R-:W-:Y:S01]  /*20e60*/  @!P0 IMAD.MOV.U32 R13, RZ, RZ, R3 ;  /* 0x000000ffff0d8224 */ /* 0x000fe200078e0003 */
[----:B------:R-:W-:Y:S02]  /*20e70*/  @!P1 LEA.HI.X R3, R102, R41, R112, 0x2, P3 ;  /* 0x0000002966039211 */ /* 0x000fe400018f1470 */
[----:B------:R-:W5:Y:S04]  /*20e80*/  LDL R112, [R1+0x130] ;  /* 0x0001300001707983 */ /* 0x000f680000100800 */
[----:B------:R1:W-:Y:S04]  /*20e90*/  @!P0 ST.E.64 desc[UR42][R36.64], R12 ;  /* 0x0000000c24008985 */ /* 0x0003e8000c101b2a */
[----:B------:R-:W5:Y:S01]  /*20ea0*/  LDL R102, [R1+0xa4] ;  /* 0x0000a40001667983 */ /* 0x000f620000100800 */
[----:B-1----:R-:W-:Y:S01]  /*20eb0*/  @!P1 MOV R12, R147 ;  /* 0x00000093000c9202 */ /* 0x002fe20000000f00 */
[----:B------:R-:W-:-:S02]  /*20ec0*/  @!P1 IMAD.MOV.U32 R13, RZ, RZ, R54 ;  /* 0x000000ffff0d9224 */ /* 0x000fc400078e0036 */
[----:B------:R-:W5:Y:S04]  /*20ed0*/  LDL R37, [R1+0x98] ;  /* 0x0000980001257983 */ /* 0x000f680000100800 */
[----:B------:R1:W-:Y:S04]  /*20ee0*/  @!P1 ST.E.64 desc[UR42][R2.64], R12 ;  /* 0x0000000c02009985 */ /* 0x0003e8000c101b2a */
[----:B------:R-:W5:Y:S04]  /*20ef0*/  LDL R54, [R1+0x9c] ;  /* 0x00009c0001367983 */ /* 0x000f680000100800 */
[----:B------:R-:W5:Y:S01]  /*20f00*/  LDL R36, [R1+0x94] ;  /* 0x0000940001247983 */ /* 0x000f620000100800 */
[----:B--2---:R-:W-:-:S02]  /*20f10*/  ISETP.GE.AND P2, PT, R74, UR4, PT ;  /* 0x000000044a007c0c */ /* 0x004fc4000bf46270 */
[----:B---3--:R-:W-:-:S11]  /*20f20*/  ISETP.GE.AND P4, PT, R104, UR4, PT ;  /* 0x0000000468007c0c */ /* 0x008fd6000bf86270 */
[-C--:B------:R-:W-:Y:S02]  /*20f30*/  @!P2 LEA R14, P3, R74, R11.reuse, 0x2 ;  /* 0x0000000b4a0ea211 */ /* 0x080fe400078610ff */
[----:B-1----:R-:W-:Y:S02]  /*20f40*/  @!P4 LEA R2, P5, R104, R11, 0x2 ;  /* 0x0000000b6802c211 */ /* 0x002fe400078a10ff */
[-C--:B----4-:R-:W-:Y:S02]  /*20f50*/  @!P2 LEA.HI.X R15, R74, R41.reuse, R110, 0x2, P3 ;  /* 0x000000294a0fa211 */ /* 0x090fe400018f146e */
[----:B------:R-:W2:Y:S04]  /*20f60*/  LDL R110, [R1+0x12c] ;  /* 0x00012c00016e7983 */ /* 0x000ea80000100800 */
[----:B------:R-:W3:Y:S04]  /*20f70*/  LDL R74, [R1+0xa0] ;  /* 0x0000a000014a7983 */ /* 0x000ee80000100800 */
[----:B------:R1:W-:Y:S01]  /*20f80*/  @!P2 ST.E.64 desc[UR42][R14.64], R4 ;  /* 0x000000040e00a985 */ /* 0x0003e2000c101b2a */
[----:B-----5:R-:W-:Y:S01]  /*20f90*/  @!P4 LEA.HI.X R3, R104, R41, R107, 0x2, P5 ;  /* 0x000000296803c211 */ /* 0x020fe200028f146b */
[----:B-1----:R-:W-:-:S02]  /*20fa0*/  @!P4 IMAD.MOV.U32 R5, RZ, RZ, R57 ;  /* 0x000000ffff05c224 */ /* 0x002fc400078e0039 */
[----:B------:R-:W4:Y:S04]  /*20fb0*/  LDL R107, [R1+0x128] ;  /* 0x00012800016b7983 */ /* 0x000f280000100800 */
[----:B------:R-:W5:Y:S01]  /*20fc0*/  LDL R104, [R1+0x124] ;  /* 0x0001240001687983 */ /* 0x000f620000100800 */
[----:B------:R-:W-:-:S03]  /*20fd0*/  @!P4 IMAD.MOV.U32 R4, RZ, RZ, R55 ;  /* 0x000000ffff04c224 */ /* 0x000fc600078e0037 */
[----:B------:R-:W5:Y:S04]  /*20fe0*/  LDL R57, [R1+0x120] ;  /* 0x0001200001397983 */ /* 0x000f680000100800 */
[----:B------:R-:W5:Y:S04]  /*20ff0*/  LDL R55, [R1+0x11c] ;  /* 0x00011c0001377983 */ /* 0x000f680000100800 */
[----:B------:R-:W5:Y:S04]  /*21000*/  LDL R15, [R1+0x118] ;  /* 0x00011800010f7983 */ /* 0x000f680000100800 */
[----:B------:R-:W5:Y:S01]  /*21010*/  LDL R14, [R1+0x114] ;  /* 0x00011400010e7983 */ /* 0x000f620000100800 */
[----:B------:R-:W-:-:S02]  /*21020*/  ISETP.GE.AND P0, PT, R116, UR4, PT ;  /* 0x0000000474007c0c */ /* 0x000fc4000bf06270 */
[----:B------:R-:W-:Y:S02]  /*21030*/  ISETP.GE.AND P1, PT, R114, UR4, PT ;  /* 0x0000000472007c0c */ /* 0x000fe4000bf26270 */
[----:B------:R-:W-:Y:S01]  /*21040*/  ISETP.GE.AND P2, PT, R111, UR4, PT ;  /* 0x000000046f007c0c */ /* 0x000fe2000bf46270 */
[----:B------:R1:W-:Y:S01]  /*21050*/  @!P4 ST.E.64 desc[UR42][R2.64], R4 ;  /* 0x000000040200c985 */ /* 0x0003e2000c101b2a */
[----:B------:R-:W-:-:S07]  /*21060*/  ISETP.GE.AND P4, PT, R109, UR4, PT ;  /* 0x000000046d007c0c */ /* 0x000fce000bf86270 */
[----:B------:R-:W-:-:S04]  /*21070*/  @!P0 LEA R12, P3, R116, R11, 0x2 ;  /* 0x0000000b740c8211 */ /* 0x000fc800078610ff */
[----:B------:R-:W-:Y:S02]  /*21080*/  @!P0 LEA.HI.X R13, R116, R41, R117, 0x2, P3 ;  /* 0x00000029740d8211 */ /* 0x000fe400018f1475 */
[-C--:B-1----:R-:W-:Y:S02]  /*21090*/  @!P1 LEA R2, P5, R114, R11.reuse, 0x2 ;  /* 0x0000000b72029211 */ /* 0x082fe400078a10ff */
[----:B------:R-:W-:Y:S01]  /*210a0*/  ISETP.GE.AND P3, PT, R106, UR4, PT ;  /* 0x000000046a007c0c */ /* 0x000fe2000bf66270 */
[----:B------:R1:W-:Y:S01]  /*210b0*/  @!P0 ST.E.64 desc[UR42][R12.64], R6 ;  /* 0x000000060c008985 */ /* 0x0003e2000c101b2a */
[----:B------:R-:W-:Y:S02]  /*210c0*/  @!P2 LEA R4, P0, R111, R11, 0x2 ;  /* 0x0000000b6f04a211 */ /* 0x000fe400078010ff */
[----:B------:R-:W-:-:S05]  /*210d0*/  @!P1 LEA.HI.X R3, R114, R41, R115, 0x2, P5 ;  /* 0x0000002972039211 */ /* 0x000fca00028f1473 */
[----:B------:R0:W-:Y:S04]  /*210e0*/  @!P1 ST.E.64 desc[UR42][R2.64], R58 ;  /* 0x0000003a02009985 */ /* 0x0001e8000c101b2a */
[----:B-1----:R-:W-:Y:S02]  /*210f0*/  @!P3 LEA R6, P5, R106, R11, 0x2 ;  /* 0x0000000b6a06b211 */ /* 0x002fe400078a10ff */
[----:B------:R-:W-:Y:S02]  /*21100*/  @!P2 LEA.HI.X R5, R111, R41, R112, 0x2, P0 ;  /* 0x000000296f05a211 */ /* 0x000fe400000f1470 */
[----:B0-----:R-:W-:Y:S02]  /*21110*/  @!P4 LEA R2, P1, R109, R11, 0x2 ;  /* 0x0000000b6d02c211 */ /* 0x001fe400078210ff */
[----:B------:R-:W-:Y:S01]  /*21120*/  ISETP.GE.AND P0, PT, R102, UR4, PT ;  /* 0x0000000466007c0c */ /* 0x000fe2000bf06270 */
[----:B------:R0:W-:-:S12]  /*21130*/  @!P2 ST.E.64 desc[UR42][R4.64], R8 ;  /* 0x000000080400a985 */ /* 0x0001d8000c101b2a */
[----:B0-----:R-:W-:Y:S02]  /*21140*/  @!P0 LEA R4, P2, R102, R11, 0x2 ;  /* 0x0000000b66048211 */ /* 0x001fe400078410ff */
[----:B--2---:R-:W-:Y:S02]  /*21150*/  @!P4 LEA.HI.X R3, R109, R41, R110, 0x2, P1 ;  /* 0x000000296d03c211 */ /* 0x004fe400008f146e */
[----:B---3--:R-:W-:-:S03]  /*21160*/  ISETP.GE.AND P1, PT, R74, UR4, PT ;  /* 0x000000044a007c0c */ /* 0x008fc6000bf26270 */
[----:B------:R0:W-:Y:S01]  /*21170*/  @!P4 ST.E.64 desc[UR42][R2.64], R62 ;  /* 0x0000003e0200c985 */ /* 0x0001e2000c101b2a */
[----:B------:R-:W-:Y:S01]  /*21180*/  ISETP.GE.AND P4, PT, R54, UR4, PT ;  /* 0x0000000436007c0c */ /* 0x000fe2000bf86270 */
[----:B0-----:R-:W-:Y:S01]  /*21190*/  @!P3 IMAD.MOV.U32 R2, RZ, RZ, R10 ;  /* 0x000000ffff02b224 */ /* 0x001fe200078e000a */
[----:B------:R-:W-:Y:S02]  /*211a0*/  @!P3 MOV R3, R20 ;  /* 0x000000140003b202 */ /* 0x000fe40000000f00 */
[-C--:B----4-:R-:W-:Y:S02]  /*211b0*/  @!P3 LEA.HI.X R7, R106, R41.reuse, R107, 0x2, P5 ;  /* 0x000000296a07b211 */ /* 0x090fe400028f146b */
[----:B------:R-:W-:Y:S02]  /*211c0*/  ISETP.GE.AND P5, PT, R37, UR4, PT ;  /* 0x0000000425007c0c */ /* 0x000fe4000bfa6270 */
[----:B-----5:R-:W-:Y:S01]  /*211d0*/  @!P0 LEA.HI.X R5, R102, R41, R104, 0x2, P2 ;  /* 0x0000002966058211 */ /* 0x020fe200010f1468 */
[----:B------:R0:W-:Y:S01]  /*211e0*/  @!P3 ST.E.64 desc[UR42][R6.64], R2 ;  /* 0x000000020600b985 */ /* 0x0001e2000c101b2a */
[----:B------:R-:W-:-:S03]  /*211f0*/  ISETP.GE.AND P3, PT, R36, UR4, PT ;  /* 0x0000000424007c0c */ /* 0x000fc6000bf66270 */
[----:B------:R1:W-:Y:S01]  /*21200*/  @!P0 ST.E.64 desc[UR42][R4.64], R66 ;  /* 0x0000004204008985 */ /* 0x0003e2000c101b2a */
[-C--:B0-----:R-:W-:Y:S02]  /*21210*/  @!P1 LEA R2, P2, R74, R11.reuse, 0x2 ;  /* 0x0000000b4a029211 */ /* 0x081fe400078410ff */
[----:B------:R-:W-:Y:S02]  /*21220*/  @!P4 LEA R6, P0, R54, R11, 0x2 ;  /* 0x0000000b3606c211 */ /* 0x000fe400078010ff */
[-C--:B------:R-:W-:Y:S01]  /*21230*/  @!P1 LEA.HI.X R3, R74, R41.reuse, R57, 0x2, P2 ;  /* 0x000000294a039211 */ /* 0x080fe200010f1439 */
[----:B-1----:R-:W-:Y:S02]  /*21240*/  @!P1 IMAD.MOV.U32 R4, RZ, RZ, R21 ;  /* 0x000000ffff049224 */ /* 0x002fe400078e0015 */
[----:B------:R-:W-:Y:S01]  /*21250*/  @!P1 IMAD.MOV.U32 R5, RZ, RZ, R24 ;  /* 0x000000ffff059224 */ /* 0x000fe200078e0018 */
[----:B------:R-:W-:-:S04]  /*21260*/  @!P4 LEA.HI.X R7, R54, R41, R55, 0x2, P0 ;  /* 0x000000293607c211 */ /* 0x000fc800000f1437 */
[----:B------:R0:W-:Y:S01]  /*21270*/  @!P1 ST.E.64 desc[UR42][R2.64], R4 ;  /* 0x0000000402009985 */ /* 0x0001e2000c101b2a */
[----:B------:R-:W-:Y:S01]  /*21280*/  @!P3 MOV R8, R73 ;  /* 0x000000490008b202 */ /* 0x000fe20000000f00 */
[----:B------:R-:W-:Y:S02]  /*21290*/  @!P3 IMAD.MOV.U32 R9, RZ, RZ, R76 ;  /* 0x000000ffff09b224 */ /* 0x000fe400078e004c */
[----:B------:R1:W-:Y:S01]  /*212a0*/  @!P4 ST.E.64 desc[UR42][R6.64], R70 ;  /* 0x000000460600c985 */ /* 0x0003e2000c101b2a */
[CC--:B0-----:R-:W-:Y:S02]  /*212b0*/  @!P5 LEA R2, P1, R37.reuse, R11.reuse, 0x2 ;  /* 0x0000000b2502d211 */ /* 0x0c1fe400078210ff */
[C---:B------:R-:W-:Y:S02]  /*212c0*/  @!P3 LEA R4, P2, R36.reuse, R11, 0x2 ;  /* 0x0000000b2404b211 */ /* 0x040fe400078410ff */
[-C--:B------:R-:W-:Y:S01]  /*212d0*/  @!P5 LEA.HI.X R3, R37, R41.reuse, R15, 0x2, P1 ;  /* 0x000000292503d211 */ /* 0x080fe200008f140f */
[----:B-1----:R-:W-:Y:S01]  /*212e0*/  @!P5 IMAD.MOV.U32 R6, RZ, RZ, R25 ;  /* 0x000000ffff06d224 */ /* 0x002fe200078e0019 */
[----:B------:R-:W-:Y:S01]  /*212f0*/  @!P3 LEA.HI.X R5, R36, R41, R14, 0x2, P2 ;  /* 0x000000292405b211 */ /* 0x000fe200010f140e */
[----:B------:R-:W-:-:S05]  /*21300*/  @!P5 IMAD.MOV.U32 R7, RZ, RZ, R26 ;  /* 0x000000ffff07d224 */ /* 0x000fca00078e001a */
[----:B------:R3:W-:Y:S04]  /*21310*/  @!P5 ST.E.64 desc[UR42][R2.64], R6 ;  /* 0x000000060200d985 */ /* 0x0007e8000c101b2a */
[----:B------:R3:W-:Y:S02]  /*21320*/  @!P3 ST.E.64 desc[UR42][R4.64], R8 ;  /* 0x000000080400b985 */ /* 0x0007e4000c101b2a */
.L_x_521:
[----:B------:R-:W-:Y:S05]  /*21330*/  BSYNC B1 ;  /* 0x0000000000017941 */ /* 0x000fea0003800000 */
.L_x_520:
[----:B------:R-:W-:-:S03]  /*21340*/  UMOV UR4, 0xffffffff ;  /* 0xffffffff00047882 */ /* 0x000fc60000000000 */
[----:B------:R-:W-:Y:S05]  /*21350*/  BRA.DIV UR4, `(.L_x_522) ;  /* 0x000000f204707947 */ /* 0x000fea000b800000 */
[----:B0-----:R-:W0:Y:S04]  /*21360*/  SHFL.IDX PT, R40, R40, 0x1, 0x1c1f ;  /* 0x003c1f0028287f89 */ /* 0x001e2800000e0000 */
[----:B------:R-:W4:Y:S02]  /*21370*/  SHFL.IDX PT, R39, R39, 0x1, 0x1c1f ;  /* 0x003c1f0027277f89 */ /* 0x000f2400000e0000 */
.L_x_842:
[----:B------:R-:W-:-:S13]  /*21380*/  ISETP.GE.AND P0, PT, R38, R0, PT ;  /* 0x000000002600720c */ /* 0x000fda0003f06270 */
[----:B------:R-:W-:Y:S05]  /*21390*/  @P0 BRA `(.L_x_518) ;  /* 0x00000028005c0947 */ /* 0x000fea0003800000 */
[----:B------:R-:W5:Y:S01]  /*213a0*/  LDL R63, [R1+0xf4] ;  /* 0x0000f400013f7983 */ /* 0x000f620000100800 */
[----:B------:R-:W-:-:S03]  /*213b0*/  ULDC UR4, c[0x0][0xac8] ;  /* 0x0002b20000047ab9 */ /* 0x000fc60000000800 */
[----:B------:R-:W4:Y:S04]  /*213c0*/  LDL R59, [R1+0xe8] ;  /* 0x0000e800013b7983 */ /* 0x000f280000100800 */
[----:B------:R-:W4:Y:S04]  /*213d0*/  LDL R57, [R1+0xe0] ;  /* 0x0000e00001397983 */ /* 0x000f280000100800 */
[----:B------:R-:W4:Y:S04]  /*213e0*/  LDL R54, [R1+0xd8] ;  /* 0x0000d80001367983 */ /* 0x000f280000100800 */
[----:B------:R-:W4:Y:S04]  /*213f0*/  LDL R37, [R1+0xd4] ;  /* 0x0000d40001257983 */ /* 0x000f280000100800 */
[----:B------:R-:W4:Y:S04]  /*21400*/  LDL R25, [R1+0x160] ;  /* 0x0001600001197983 */ /* 0x000f280000100800 */
[----:B------:R-:W4:Y:S04]  /*21410*/  LDL R21, [R1+0xd0] ;  /* 0x0000d00001157983 */ /* 0x000f280000100800 */
[----:B---3--:R-:W3:Y:S04]  /*21420*/  LDL R7, [R1+0x15c] ;  /* 0x00015c0001077983 */ /* 0x008ee80000100800 */
[----:B------:R-:W3:Y:S04]  /*21430*/  LDL R6, [R1+0x170] ;  /* 0x0001700001067983 */ /* 0x000ee80000100800 */
        /* <DEDUP_REMOVED lines=9> */
[----:B-1----:R-:W3:Y:S04]  /*214d0*/  LDL R41, [R1+0x178] ;  /* 0x0001780001297983 */ /* 0x002ee80000100800 */
        /* <DEDUP_REMOVED lines=14> */
[----:B--2---:R-:W2:Y:S04]  /*215c0*/  LDL R11, [R1+0x11c] ;  /* 0x00011c00010b7983 */ /* 0x004ea80000100800 */
[----:B------:R-:W2:Y:S04]  /*215d0*/  LDL R14, [R1+0xac] ;  /* 0x0000ac00010e7983 */ /* 0x000ea80000100800 */
[----:B------:R-:W2:Y:S04]  /*215e0*/  LDL R9, [R1+0xb4] ;  /* 0x0000b40001097983 */ /* 0x000ea80000100800 */
[----:B------:R-:W2:Y:S04]  /*215f0*/  LDL R8, [R1+0x94] ;  /* 0x0000940001087983 */ /* 0x000ea80000100800 */
[----:B------:R-:W2:Y:S01]  /*21600*/  LDL R10, [R1+0xa4] ;  /* 0x0000a400010a7983 */ /* 0x000ea20000100800 */
[----:B-----5:R-:W-:-:S02]  /*21610*/  IMAD.MOV.U32 R102, RZ, RZ, R63 ;  /* 0x000000ffff667224 */ /* 0x020fc400078e003f */
[----:B----4-:R-:W-:Y:S02]  /*21620*/  IMAD.MOV.U32 R63, RZ, RZ, R59 ;  /* 0x000000ffff3f7224 */ /* 0x010fe400078e003b */
[----:B------:R-:W-:Y:S01]  /*21630*/  IMAD.MOV.U32 R59, RZ, RZ, R57 ;  /* 0x000000ffff3b7224 */ /* 0x000fe200078e0039 */
[----:B------:R-:W-:Y:S01]  /*21640*/  MOV R57, R54 ;  /* 0x0000003600397202 */ /* 0x000fe20000000f00 */
[----:B------:R-:W-:Y:S02]  /*21650*/  IMAD.MOV.U32 R54, RZ, RZ, R37 ;  /* 0x000000ffff367224 */ /* 0x000fe400078e0025 */
[----:B------:R-:W-:Y:S02]  /*21660*/  IMAD.MOV.U32 R37, RZ, RZ, R25 ;  /* 0x000000ffff257224 */ /* 0x000fe400078e0019 */
[----:B------:R-:W-:Y:S02]  /*21670*/  IMAD.MOV.U32 R25, RZ, RZ, R21 ;  /* 0x000000ffff197224 */ /* 0x000fe400078e0015 */
[----:B---3--:R-:W-:-:S02]  /*21680*/  IMAD.MOV.U32 R21, RZ, RZ, R7 ;  /* 0x000000ffff157224 */ /* 0x008fc400078e0007 */
[----:B------:R-:W-:Y:S02]  /*21690*/  IMAD.MOV.U32 R7, RZ, RZ, R6 ;  /* 0x000000ffff077224 */ /* 0x000fe400078e0006 */
[----:B------:R-:W-:Y:S01]  /*216a0*/  IMAD.MOV.U32 R6, RZ, RZ, R5 ;  /* 0x000000ffff067224 */ /* 0x000fe200078e0005 */
[----:B------:R-:W-:Y:S01]  /*216b0*/  MOV R5, R4 ;  /* 0x0000000400057202 */ /* 0x000fe20000000f00 */
[----:B------:R-:W-:Y:S02]  /*216c0*/  IMAD.MOV.U32 R4, RZ, RZ, R3 ;  /* 0x000000ffff047224 */ /* 0x000fe400078e0003 */
[----:B------:R-:W-:Y:S02]  /*216d0*/  IMAD.MOV.U32 R3, RZ, RZ, R2 ;  /* 0x000000ffff037224 */ /* 0x000fe400078e0002 */
[----:B------:R-:W3:Y:S01]  /*216e0*/  LDL R2, [R1+0x154] ;  /* 0x0001540001027983 */ /* 0x000ee20000100800 */
[----:B------:R-:W-:Y:S01]  /*216f0*/  IMAD.MOV.U32 R104, RZ, RZ, R66 ;  /* 0x000000ffff687224 */ /* 0x000fe200078e0042 */
[----:B------:R-:W-:Y:S01]  /*21700*/  MOV R66, R62 ;  /* 0x0000003e00427202 */ /* 0x000fe20000000f00 */
[----:B------:R-:W-:-:S04]  /*21710*/  IMAD.MOV.U32 R62, RZ, RZ, R58 ;  /* 0x000000ffff3e7224 */ /* 0x000fc800078e003a */
[----:B------:R-:W-:Y:S02]  /*21720*/  IMAD.MOV.U32 R70, RZ, RZ, R66 ;  /* 0x000000ffff467224 */ /* 0x000fe400078e0042 */
[----:B------:R-:W-:Y:S01]  /*21730*/  IMAD.MOV.U32 R106, RZ, RZ, R67 ;  /* 0x000000ffff6a7224 */ /* 0x000fe200078e0043 */
[----:B------:R-:W-:Y:S01]  /*21740*/  MOV R66, R62 ;  /* 0x0000003e00427202 */ /* 0x000fe20000000f00 */
[----:B------:R-:W-:Y:S02]  /*21750*/  IMAD.MOV.U32 R67, RZ, RZ, R63 ;  /* 0x000000ffff437224 */ /* 0x000fe400078e003f */
[----:B------:R-:W-:Y:S02]  /*21760*/  IMAD.MOV.U32 R58, RZ, RZ, R55 ;  /* 0x000000ffff3a7224 */ /* 0x000fe400078e0037 */
[----:B------:R-:W-:Y:S02]  /*21770*/  IMAD.MOV.U32 R63, RZ, RZ, R59 ;  /* 0x000000ffff3f7224 */ /* 0x000fe400078e003b */
[----:B------:R-:W-:-:S02]  /*21780*/  IMAD.MOV.U32 R55, RZ, RZ, R41 ;  /* 0x000000ffff377224 */ /* 0x000fc400078e0029 */
[----:B------:R-:W-:Y:S01]  /*21790*/  IMAD.MOV.U32 R62, RZ, RZ, R58 ;  /* 0x000000ffff3e7224 */ /* 0x000fe200078e003a */
[----:B------:R-:W-:Y:S01]  /*217a0*/  ISETP.GE.AND P0, PT, R71, UR4, PT ;  /* 0x0000000447007c0c */ /* 0x000fe2000bf06270 */
[----:B------:R-:W-:Y:S02]  /*217b0*/  IMAD.MOV.U32 R107, RZ, RZ, R70 ;  /* 0x000000ffff6b7224 */ /* 0x000fe400078e0046 */
[----:B------:R-:W-:Y:S02]  /*217c0*/  IMAD.MOV.U32 R59, RZ, RZ, R57 ;  /* 0x000000ffff3b7224 */ /* 0x000fe400078e0039 */
[----:B------:R-:W-:Y:S02]  /*217d0*/  IMAD.MOV.U32 R41, RZ, RZ, R36 ;  /* 0x000000ffff297224 */ /* 0x000fe400078e0024 */
[----:B------:R-:W-:Y:S01]  /*217e0*/  IMAD.MOV.U32 R70, RZ, RZ, R67 ;  /* 0x000000ffff467224 */ /* 0x000fe200078e0043 */
[----:B------:R-:W-:Y:S01]  /*217f0*/  MOV R36, R24 ;  /* 0x0000001800247202 */ /* 0x000fe20000000f00 */
[----:B------:R-:W-:Y:S01]  /*21800*/  IMAD.MOV.U32 R58, RZ, RZ, R55 ;  /* 0x000000ffff3a7224 */ /* 0x000fe200078e0037 */
[----:B------:R-:W-:Y:S01]  /*21810*/  MOV R67, R66 ;  /* 0x0000004200437202 */ /* 0x000fe20000000f00 */
[----:B------:R-:W-:Y:S01]  /*21820*/  IMAD.MOV.U32 R66, RZ, RZ, R63 ;  /* 0x000000ffff427224 */ /* 0x000fe200078e003f */
[----:B------:R-:W-:Y:S01]  /*21830*/  MOV R57, R54 ;  /* 0x0000003600397202 */ /* 0x000fe20000000f00 */
[----:B------:R-:W-:Y:S01]  /*21840*/  IMAD.MOV.U32 R55, RZ, RZ, R41 ;  /* 0x000000ffff377224 */ /* 0x000fe200078e0029 */
[----:B------:R-:W-:Y:S01]  /*21850*/  ISETP.GE.AND P1, PT, R114, UR4, PT ;  /* 0x0000000472007c0c */ /* 0x000fe2000bf26270 */
[----:B------:R-:W-:Y:S01]  /*21860*/  IMAD.MOV.U32 R63, RZ, RZ, R62 ;  /* 0x000000ffff3f7224 */ /* 0x000fe200078e003e */
[----:B------:R-:W4:Y:S01]  /*21870*/  LDL R24, [R1+0x120] ;  /* 0x0001200001187983 */ /* 0x000f220000100800 */
[----:B------:R-:W-:-:S02]  /*21880*/  IMAD.MOV.U32 R54, RZ, RZ, R37 ;  /* 0x000000ffff367224 */ /* 0x000fc400078e0025 */
[----:B------:R-:W-:Y:S02]  /*21890*/  IMAD.MOV.U32 R62, RZ, RZ, R59 ;  /* 0x000000ffff3e7224 */ /* 0x000fe400078e003b */
[----:B------:R-:W-:Y:S02]  /*218a0*/  IMAD.MOV.U32 R41, RZ, RZ, R36 ;  /* 0x000000ffff297224 */ /* 0x000fe400078e0024 */
[----:B------:R-:W-:Y:S01]  /*218b0*/  IMAD.MOV.U32 R59, RZ, RZ, R58 ;  /* 0x000000ffff3b7224 */ /* 0x000fe200078e003a */
[----:B------:R-:W-:Y:S01]  /*218c0*/  MOV R58, R57 ;  /* 0x00000039003a7202 */ /* 0x000fe20000000f00 */
        /* <DEDUP_REMOVED lines=10> */
[----:B0-----:R-:W-:Y:S02]  /*21970*/  @!P0 IMAD.MOV.U32 R3, RZ, RZ, R40 ;  /* 0x000000ffff038224 */ /* 0x001fe400078e0028 */
[----:B------:R-:W-:Y:S02]  /*21980*/  IMAD.MOV.U32 R73, RZ, RZ, R66 ;  /* 0x000000ffff497224 */ /* 0x000fe400078e0042 */
[----:B------:R-:W-:Y:S02]  /*21990*/  IMAD.MOV.U32 R66, RZ, RZ, R58 ;  /* 0x000000ffff427224 */ /* 0x000fe400078e003a */
[----:B------:R-:W-:Y:S01]  /*219a0*/  IMAD.MOV.U32 R58, RZ, RZ, R41 ;  /* 0x000000ffff3a7224 */ /* 0x000fe200078e0029 */
[----:B------:R-:W-:Y:S02]  /*219b0*/  MOV R41, R6 ;  /* 0x0000000600297202 */ /* 0x000fe40000000f00 */
[----:B------:R-:W-:Y:S02]  /*219c0*/  @!P1 LEA R6, P4, R114, R39, 0x2 ;  /* 0x0000002772069211 */ /* 0x000fe400078810ff */
[----:B------:R-:W-:-:S02]  /*219d0*/  MOV R37, R36 ;  /* 0x0000002400257202 */ /* 0x000fc40000000f00 */
[----:B------:R-:W5:Y:S01]  /*219e0*/  LDL R36, [R1+0x130] ;  /* 0x0001300001247983 */ /* 0x000f620000100800 */
[----:B---3--:R-:W-:Y:S01]  /*219f0*/  MOV R4, R2 ;  /* 0x0000000200047202 */ /* 0x008fe20000000f00 */
[----:B------:R-:W-:-:S04]  /*21a00*/  @!P0 IMAD.MOV.U32 R2, RZ, RZ, R39 ;  /* 0x000000ffff028224 */ /* 0x000fc800078e0027 */
[----:B------:R-:W-:-:S04]  /*21a10*/  @!P0 IMAD.WIDE R2, R71, 0x4, R2 ;  /* 0x0000000447028825 */ /* 0x000fc800078e0202 */
[----:B------:R-:W-:Y:S02]  /*21a20*/  IMAD.MOV.U32 R71, RZ, RZ, R63 ;  /* 0x000000ffff477224 */ /* 0x000fe400078e003f */
[----:B------:R-:W-:Y:S02]  /*21a30*/  IMAD.MOV.U32 R63, RZ, RZ, R55 ;  /* 0x000000ffff3f7224 */ /* 0x000fe400078e0037 */
[----:B------:R-:W-:Y:S02]  /*21a40*/  IMAD.MOV.U32 R55, RZ, RZ, R25 ;  /* 0x000000ffff377224 */ /* 0x000fe400078e0019 */
[----:B------:R-:W-:Y:S01]  /*21a50*/  IMAD.MOV.U32 R25, RZ, RZ, R7 ;  /* 0x000000ffff197224 */ /* 0x000fe200078e0007 */
[----:B------:R-:W-:Y:S02]  /*21a60*/  @!P1 LEA.HI.X R7, R114, R40, R115, 0x2, P4 ;  /* 0x0000002872079211 */ /* 0x000fe400020f1473 */
[----:B------:R-:W3:Y:S04]  /*21a70*/  LDL R114, [R1+0x188] ;  /* 0x0001880001727983 */ /* 0x000ee80000100800 */
[----:B------:R-:W2:Y:S01]  /*21a80*/  LDL R115, [R1+0x184] ;  /* 0x0001840001737983 */ /* 0x000ea20000100800 */
[----:B------:R-:W-:Y:S01]  /*21a90*/  IMAD.MOV.U32 R76, RZ, RZ, R70 ;  /* 0x000000ffff4c7224 */ /* 0x000fe200078e0046 */
[----:B------:R-:W-:Y:S01]  /*21aa0*/  MOV R70, R62 ;  /* 0x0000003e00467202 */ /* 0x000fe20000000f00 */
[----:B------:R-:W-:-:S02]  /*21ab0*/  IMAD.MOV.U32 R74, RZ, RZ, R67 ;  /* 0x000000ffff4a7224 */ /* 0x000fc400078e0043 */
[----:B------:R-:W-:Y:S01]  /*21ac0*/  IMAD.MOV.U32 R67, RZ, RZ, R59 ;  /* 0x000000ffff437224 */ /* 0x000fe200078e003b */
[----:B------:R-:W-:Y:S01]  /*21ad0*/  MOV R59, R54 ;  /* 0x00000036003b7202 */ /* 0x000fe20000000f00 */
[----:B------:R-:W-:Y:S01]  /*21ae0*/  IMAD.MOV.U32 R62, RZ, RZ, R57 ;  /* 0x000000ffff3e7224 */ /* 0x000fe200078e0039 */
[----:B------:R-:W-:Y:S01]  /*21af0*/  ISETP.GE.AND P3, PT, R109, UR4, PT ;  /* 0x000000046d007c0c */ /* 0x000fe2000bf66270 */
[----:B------:R-:W-:Y:S01]  /*21b00*/  IMAD.MOV.U32 R57, RZ, RZ, R37 ;  /* 0x000000ffff397224 */ /* 0x000fe200078e0025 */
[----:B------:R-:W-:Y:S01]  /*21b10*/  ISETP.GE.AND P2, PT, R112, UR4, PT ;  /* 0x0000000470007c0c */ /* 0x000fe2000bf46270 */
[----:B------:R-:W-:Y:S02]  /*21b20*/  IMAD.MOV.U32 R54, RZ, RZ, R5 ;  /* 0x000000ffff367224 */ /* 0x000fe400078e0005 */
[----:B------:R-:W-:Y:S02]  /*21b30*/  IMAD.MOV.U32 R37, RZ, RZ, R4 ;  /* 0x000000ffff257224 */ /* 0x000fe400078e0004 */
[----:B------:R-:W-:-:S02]  /*21b40*/  @!P0 IMAD.MOV.U32 R4, RZ, RZ, R27 ;  /* 0x000000ffff048224 */ /* 0x000fc400078e001b */
[----:B------:R-:W-:-:S05]  /*21b50*/  @!P0 IMAD.MOV.U32 R5, RZ, RZ, R28 ;  /* 0x000000ffff058224 */ /* 0x000fca00078e001c */
[----:B------:R0:W-:Y:S02]  /*21b60*/  @!P0 ST.E.64 desc[UR42][R2.64], R4 ;  /* 0x0000000402008985 */ /* 0x0001e4000c101b2a */
[----:B0-----:R-:W-:Y:S01]  /*21b70*/  @!P1 MOV R4, R81 ;  /* 0x0000005100049202 */ /* 0x001fe20000000f00 */
[----:B------:R-:W-:Y:S01]  /*21b80*/  @!P1 IMAD.MOV.U32 R5, RZ, RZ, R65 ;  /* 0x000000ffff059224 */ /* 0x000fe200078e0041 */
[----:B------:R-:W-:-:S04]  /*21b90*/  @!P3 LEA R2, P5, R109, R39, 0x2 ;  /* 0x000000276d02b211 */ /* 0x000fc800078a10ff */
[----:B------:R0:W-:Y:S02]  /*21ba0*/  @!P1 ST.E.64 desc[UR42][R6.64], R4 ;  /* 0x0000000406009985 */ /* 0x0001e4000c101b2a */
[C---:B0-----:R-:W-:Y:S02]  /*21bb0*/  @!P2 LEA R4, P4, R112.reuse, R39, 0x2 ;  /* 0x000000277004a211 */ /* 0x041fe400078810ff */
[-C--:B---3--:R-:W-:Y:S01]  /*21bc0*/  @!P3 LEA.HI.X R3, R109, R40.reuse, R114, 0x2, P5 ;  /* 0x000000286d03b211 */ /* 0x088fe200028f1472 */
[----:B------:R-:W-:Y:S02]  /*21bd0*/  IMAD.MOV.U32 R114, RZ, RZ, R76 ;  /* 0x000000ffff727224 */ /* 0x000fe400078e004c */
[----:B------:R-:W-:Y:S01]  /*21be0*/  IMAD.MOV.U32 R109, RZ, RZ, R74 ;  /* 0x000000ffff6d7224 */ /* 0x000fe200078e004a */
[----:B--2---:R-:W-:Y:S01]  /*21bf0*/  @!P2 LEA.HI.X R5, R112, R40, R115, 0x2, P4 ;  /* 0x000000287005a211 */ /* 0x004fe200020f1473 */
[----:B------:R-:W-:Y:S01]  /*21c00*/  IMAD.MOV.U32 R76, RZ, RZ, R73 ;  /* 0x000000ffff4c7224 */ /* 0x000fe200078e0049 */
[----:B------:R-:W2:Y:S01]  /*21c10*/  LDL R112, [R1+0x180] ;  /* 0x0001800001707983 */ /* 0x000ea20000100800 */
[----:B------:R-:W-:Y:S01]  /*21c20*/  MOV R74, R71 ;  /* 0x00000047004a7202 */ /* 0x000fe20000000f00 */
[----:B------:R-:W-:-:S02]  /*21c30*/  IMAD.MOV.U32 R73, RZ, RZ, R70 ;  /* 0x000000ffff497224 */ /* 0x000fc400078e0046 */
[----:B------:R-:W-:Y:S01]  /*21c40*/  IMAD.MOV.U32 R71, RZ, RZ, R67 ;  /* 0x000000ffff477224 */ /* 0x000fe200078e0043 */
[C---:B------:R-:W-:Y:S01]  /*21c50*/  ISETP.GE.AND P0, PT, R111.reuse, UR4, PT ;  /* 0x000000046f007c0c */ /* 0x040fe2000bf06270 */
[----:B------:R-:W-:Y:S01]  /*21c60*/  IMAD.MOV.U32 R70, RZ, RZ, R66 ;  /* 0x000000ffff467224 */ /* 0x000fe200078e0042 */
[----:B------:R-:W-:Y:S01]  /*21c70*/  MOV R66, R58 ;  /* 0x0000003a00427202 */ /* 0x000fe20000000f00 */
[----:B------:R-:W-:Y:S01]  /*21c80*/  IMAD.MOV.U32 R67, RZ, RZ, R59 ;  /* 0x000000ffff437224 */ /* 0x000fe200078e003b */
[----:B------:R0:W-:Y:S01]  /*21c90*/  @!P3 ST.E.64 desc[UR42][R2.64], R42 ;  /* 0x0000002a0200b985 */ /* 0x0001e2000c101b2a */
[----:B------:R-:W-:Y:S02]  /*21ca0*/  IMAD.MOV.U32 R59, RZ, RZ, R57 ;  /* 0x000000ffff3b7224 */ /* 0x000fe400078e0039 */
[----:B------:R-:W-:Y:S01]  /*21cb0*/  IMAD.MOV.U32 R58, RZ, RZ, R55 ;  /* 0x000000ffff3a7224 */ /* 0x000fe200078e0037 */
[----:B------:R-:W3:Y:S01]  /*21cc0*/  LDL R115, [R1+0x17c] ;  /* 0x00017c0001737983 */ /* 0x000ee20000100800 */
[----:B------:R-:W-:Y:S01]  /*21cd0*/  IMAD.MOV.U32 R57, RZ, RZ, R54 ;  /* 0x000000ffff397224 */ /* 0x000fe200078e0036 */
[----:B-----5:R-:W-:Y:S01]  /*21ce0*/  MOV R54, R36 ;  /* 0x0000002400367202 */ /* 0x020fe20000000f00 */
[----:B------:R-:W-:Y:S01]  /*21cf0*/  IMAD.MOV.U32 R55, RZ, RZ, R37 ;  /* 0x000000ffff377224 */ /* 0x000fe200078e0025 */
[----:B------:R-:W5:Y:S04]  /*21d00*/  LDL R36, [R1+0xb8] ;  /* 0x0000b80001247983 */ /* 0x000f680000100800 */
[----:B------:R-:W4:Y:S01]  /*21d10*/  LDL R37, [R1+0xbc] ;  /* 0x0000bc0001257983 */ /* 0x000f220000100800 */
[----:B0-----:R-:W-:-:S04]  /*21d20*/  @!P0 LEA R2, P5, R111, R39, 0x2 ;  /* 0x000000276f028211 */ /* 0x001fc800078a10ff */
[----:B--2---:R-:W-:Y:S01]  /*21d30*/  @!P0 LEA.HI.X R3, R111, R40, R112, 0x2, P5 ;  /* 0x000000286f038211 */ /* 0x004fe200028f1470 */
[----:B------:R-:W-:Y:S01]  /*21d40*/  IMAD.MOV.U32 R111, RZ, RZ, R76 ;  /* 0x000000ffff6f7224 */ /* 0x000fe200078e004c */
[----:B------:R-:W-:Y:S01]  /*21d50*/  MOV R76, R73 ;  /* 0x00000049004c7202 */ /* 0x000fe20000000f00 */
[----:B------:R-:W-:Y:S02]  /*21d60*/  IMAD.MOV.U32 R112, RZ, RZ, R74 ;  /* 0x000000ffff707224 */ /* 0x000fe400078e004a */
[----:B------:R-:W-:Y:S02]  /*21d70*/  IMAD.MOV.U32 R73, RZ, RZ, R70 ;  /* 0x000000ffff497224 */ /* 0x000fe400078e0046 */
[----:B------:R-:W-:Y:S02]  /*21d80*/  IMAD.MOV.U32 R74, RZ, RZ, R71 ;  /* 0x000000ffff4a7224 */ /* 0x000fe400078e0047 */
[----:B------:R-:W-:Y:S02]  /*21d90*/  IMAD.MOV.U32 R70, RZ, RZ, R66 ;  /* 0x000000ffff467224 */ /* 0x000fe400078e0042 */
[----:B------:R-:W-:Y:S01]  /*21da0*/  IMAD.MOV.U32 R71, RZ, RZ, R67 ;  /* 0x000000ffff477224 */ /* 0x000fe200078e0043 */
[----:B------:R-:W-:Y:S01]  /*21db0*/  MOV R67, R59 ;  /* 0x0000003b00437202 */ /* 0x000fe20000000f00 */
[----:B------:R-:W-:-:S02]  /*21dc0*/  IMAD.MOV.U32 R66, RZ, RZ, R58 ;  /* 0x000000ffff427224 */ /* 0x000fc400078e003a */
[----:B------:R-:W-:Y:S02]  /*21dd0*/  IMAD.MOV.U32 R58, RZ, RZ, R55 ;  /* 0x000000ffff3a7224 */ /* 0x000fe400078e0037 */
[----:B-----5:R-:W-:Y:S02]  /*21de0*/  IMAD.MOV.U32 R55, RZ, RZ, R36 ;  /* 0x000000ffff377224 */ /* 0x020fe400078e0024 */
[----:B------:R-:W2:Y:S01]  /*21df0*/  LDL R36, [R1+0xc8] ;  /* 0x0000c80001247983 */ /* 0x000ea20000100800 */
[----:B----4-:R-:W-:-:S03]  /*21e00*/  IMAD.MOV.U32 R59, RZ, RZ, R37 ;  /* 0x000000ffff3b7224 */ /* 0x010fc600078e0025 */
[----:B------:R-:W4:Y:S01]  /*21e10*/  LDL R37, [R1+0x16c] ;  /* 0x00016c0001257983 */ /* 0x000f220000100800 */
[----:B------:R-:W-:Y:S01]  /*21e20*/  ISETP.GE.AND P1, PT, R110, UR4, PT ;  /* 0x000000046e007c0c */ /* 0x000fe2000bf26270 */
[----:B------:R-:W-:Y:S01]  /*21e30*/  @!P2 IMAD.MOV.U32 R6, RZ, RZ, R84 ;  /* 0x000000ffff06a224 */ /* 0x000fe200078e0054 */
[----:B------:R-:W-:Y:S01]  /*21e40*/  ISETP.GE.AND P3, PT, R106, UR4, PT ;  /* 0x000000046a007c0c */ /* 0x000fe2000bf66270 */
[----:B------:R-:W-:-:S05]  /*21e50*/  @!P2 IMAD.MOV.U32 R7, RZ, RZ, R89 ;  /* 0x000000ffff07a224 */ /* 0x000fca00078e0059 */
[----:B------:R0:W-:Y:S01]  /*21e60*/  @!P2 ST.E.64 desc[UR42][R4.64], R6 ;  /* 0x000000060400a985 */ /* 0x0001e2000c101b2a */
[----:B------:R-:W-:-:S03]  /*21e70*/  ISETP.GE.AND P2, PT, R102, UR4, PT ;  /* 0x0000000466007c0c */ /* 0x000fc6000bf46270 */
[----:B------:R1:W-:Y:S01]  /*21e80*/  @!P0 ST.E.64 desc[UR42][R2.64], R44 ;  /* 0x0000002c02008985 */ /* 0x0003e2000c101b2a */
[----:B0-----:R-:W-:Y:S01]  /*21e90*/  @!P1 LEA R4, P4, R110, R39, 0x2 ;  /* 0x000000276e049211 */ /* 0x001fe200078810ff */
[----:B------:R-:W-:-:S03]  /*21ea0*/  @!P1 IMAD.MOV.U32 R6, RZ, RZ, R50 ;  /* 0x000000ffff069224 */ /* 0x000fc600078e0032 */
[----:B---3--:R-:W-:Y:S01]  /*21eb0*/  @!P1 LEA.HI.X R5, R110, R40, R115, 0x2, P4 ;  /* 0x000000286e059211 */ /* 0x008fe200020f1473 */
[----:B------:R-:W-:Y:S01]  /*21ec0*/  IMAD.MOV.U32 R115, RZ, RZ, R74 ;  /* 0x000000ffff737224 */ /* 0x000fe200078e004a */
[C---:B-1----:R-:W-:Y:S01]  /*21ed0*/  @!P3 LEA R2, P5, R106.reuse, R39, 0x2 ;  /* 0x000000276a02b211 */ /* 0x042fe200078a10ff */
[----:B------:R-:W-:Y:S01]  /*21ee0*/  IMAD.MOV.U32 R74, RZ, RZ, R71 ;  /* 0x000000ffff4a7224 */ /* 0x000fe200078e0047 */
[----:B------:R-:W-:Y:S01]  /*21ef0*/  MOV R110, R76 ;  /* 0x0000004c006e7202 */ /* 0x000fe20000000f00 */
[----:B------:R-:W-:Y:S01]  /*21f00*/  @!P1 IMAD.MOV.U32 R7, RZ, RZ, R92 ;  /* 0x000000ffff079224 */ /* 0x000fe200078e005c */
[----:B------:R-:W-:Y:S01]  /*21f10*/  MOV R71, R67 ;  /* 0x0000004300477202 */ /* 0x000fe20000000f00 */
[----:B------:R-:W-:Y:S02]  /*21f20*/  IMAD.MOV.U32 R76, RZ, RZ, R73 ;  /* 0x000000ffff4c7224 */ /* 0x000fe400078e0049 */
[----:B------:R-:W-:Y:S01]  /*21f30*/  IMAD.MOV.U32 R73, RZ, RZ, R70 ;  /* 0x000000ffff497224 */ /* 0x000fe200078e0046 */
[----:B------:R-:W-:Y:S01]  /*21f40*/  @!P3 LEA.HI.X R3, R106, R40, R115, 0x2, P5 ;  /* 0x000000286a03b211 */ /* 0x000fe200028f1473 */
[----:B------:R-:W-:Y:S01]  /*21f50*/  IMAD.MOV.U32 R70, RZ, RZ, R66 ;  /* 0x000000ffff467224 */ /* 0x000fe200078e0042 */
[----:B------:R-:W-:Y:S01]  /*21f60*/  MOV R115, R74 ;  /* 0x0000004a00737202 */ /* 0x000fe20000000f00 */
[----:B------:R0:W-:Y:S01]  /*21f70*/  @!P1 ST.E.64 desc[UR42][R4.64], R6 ;  /* 0x0000000604009985 */ /* 0x0001e2000c101b2a */
[----:B------:R-:W-:-:S02]  /*21f80*/  IMAD.MOV.U32 R106, RZ, RZ, R76 ;  /* 0x000000ffff6a7224 */ /* 0x000fc400078e004c */
[----:B------:R-:W-:Y:S02]  /*21f90*/  IMAD.MOV.U32 R74, RZ, RZ, R71 ;  /* 0x000000ffff4a7224 */ /* 0x000fe400078e0047 */
[----:B------:R-:W-:Y:S02]  /*21fa0*/  IMAD.MOV.U32 R76, RZ, RZ, R73 ;  /* 0x000000ffff4c7224 */ /* 0x000fe400078e0049 */
[----:B------:R-:W-:Y:S01]  /*21fb0*/  IMAD.MOV.U32 R73, RZ, RZ, R70 ;  /* 0x000000ffff497224 */ /* 0x000fe200078e0046 */
[----:B0-----:R-:W-:-:S04]  /*21fc0*/  @!P2 LEA R4, P4, R102, R39, 0x2 ;  /* 0x000000276604a211 */ /* 0x001fc800078810ff */
[----:B------:R-:W-:Y:S02]  /*21fd0*/  @!P2 LEA.HI.X R5, R102, R40, R115, 0x2, P4 ;  /* 0x000000286605a211 */ /* 0x000fe400020f1473 */
[----:B------:R-:W-:Y:S01]  /*21fe0*/  MOV R115, R74 ;  /* 0x0000004a00737202 */ /* 0x000fe20000000f00 */
[----:B------:R-:W-:Y:S02]  /*21ff0*/  IMAD.MOV.U32 R74, RZ, RZ, R73 ;  /* 0x000000ffff4a7224 */ /* 0x000fe400078e0049 */
[----:B--2---:R-:W-:Y:S02]  /*22000*/  IMAD.MOV.U32 R66, RZ, RZ, R36 ;  /* 0x000000ffff427224 */ /* 0x004fe400078e0024 */
[----:B----4-:R-:W-:Y:S02]  /*22010*/  IMAD.MOV.U32 R67, RZ, RZ, R37 ;  /* 0x000000ffff437224 */ /* 0x010fe400078e0025 */
[----:B------:R-:W-:Y:S01]  /*22020*/  IMAD.MOV.U32 R37, RZ, RZ, R26 ;  /* 0x000000ffff257224 */ /* 0x000fe200078e001a */
[----:B------:R-:W-:Y:S01]  /*22030*/  MOV R70, R66 ;  /* 0x0000004200467202 */ /* 0x000fe20000000f00 */
[----:B------:R-:W-:Y:S01]  /*22040*/  IMAD.MOV.U32 R71, RZ, RZ, R67 ;  /* 0x000000ffff477224 */ /* 0x000fe200078e0043 */
[----:B------:R-:W2:Y:S01]  /*22050*/  LDL R66, [R1+0x164] ;  /* 0x0001640001427983 */ /* 0x000ea20000100800 */
[----:B------:R-:W-:-:S04]  /*22060*/  IMAD.MOV.U32 R67, RZ, RZ, R37 ;  /* 0x000000ffff437224 */ /* 0x000fc800078e0025 */
[----:B------:R-:W-:Y:S02]  /*22070*/  IMAD.MOV.U32 R73, RZ, RZ, R67 ;  /* 0x000000ffff497224 */ /* 0x000fe400078e0043 */
[----:B------:R-:W-:Y:S02]  /*22080*/  IMAD.MOV.U32 R67, RZ, RZ, R63 ;  /* 0x000000ffff437224 */ /* 0x000fe400078e003f */
[----:B------:R-:W-:Y:S02]  /*22090*/  IMAD.MOV.U32 R63, RZ, RZ, R62 ;  /* 0x000000ffff3f7224 */ /* 0x000fe400078e003e */
[----:B------:R-:W3:Y:S01]  /*220a0*/  LDL R62, [R1+0x144] ;  /* 0x00014400013e7983 */ /* 0x000ee20000100800 */
[----:B------:R-:W-:Y:S02]  /*220b0*/  ISETP.GE.AND P0, PT, R104, UR4, PT ;  /* 0x0000000468007c0c */ /* 0x000fe4000bf06270 */
[----:B------:R-:W-:Y:S01]  /*220c0*/  ISETP.GE.AND P1, PT, R107, UR4, PT ;  /* 0x000000046b007c0c */ /* 0x000fe2000bf26270 */
[----:B------:R-:W-:Y:S01]  /*220d0*/  IMAD.MOV.U32 R102, RZ, RZ, R76 ;  /* 0x000000ffff667224 */ /* 0x000fe200078e004c */
[----:B------:R0:W-:Y:S01]  /*220e0*/  @!P3 ST.E.64 desc[UR42][R2.64], R46 ;  /* 0x0000002e0200b985 */ /* 0x0001e2000c101b2a */
[----:B------:R-:W-:-:S02]  /*220f0*/  IMAD.MOV.U32 R76, RZ, RZ, R71 ;  /* 0x000000ffff4c7224 */ /* 0x000fc400078e0047 */
[----:B------:R-:W-:Y:S01]  /*22100*/  IMAD.MOV.U32 R71, RZ, RZ, R70 ;  /* 0x000000ffff477224 */ /* 0x000fe200078e0046 */
[----:B------:R-:W-:-:S05]  /*22110*/  @!P2 MOV R119, R97 ;  /* 0x000000610077a202 */ /* 0x000fca0000000f00 */
[CC--:B0-----:R-:W-:Y:S01]  /*22120*/  @!P0 LEA R2, P5, R104.reuse, R39.reuse, 0x2 ;  /* 0x0000002768028211 */ /* 0x0c1fe200078a10ff */
[----:B------:R0:W-:Y:S03]  /*22130*/  @!P2 ST.E.64 desc[UR42][R4.64], R118 ;  /* 0x000000760400a985 */ /* 0x0001e6000c101b2a */
[----:B------:R-:W-:Y:S01]  /*22140*/  @!P0 LEA.HI.X R3, R104, R40, R115, 0x2, P5 ;  /* 0x0000002868038211 */ /* 0x000fe200028f1473 */
[----:B------:R-:W-:Y:S02]  /*22150*/  IMAD.MOV.U32 R115, RZ, RZ, R76 ;  /* 0x000000ffff737224 */ /* 0x000fe400078e004c */
[----:B------:R-:W-:Y:S02]  /*22160*/  IMAD.MOV.U32 R104, RZ, RZ, R73 ;  /* 0x000000ffff687224 */ /* 0x000fe400078e0049 */
[----:B------:R-:W-:Y:S01]  /*22170*/  IMAD.MOV.U32 R73, RZ, RZ, R67 ;  /* 0x000000ffff497224 */ /* 0x000fe200078e0043 */
[----:B0-----:R-:W-:-:S04]  /*22180*/  @!P1 LEA R4, P4, R107, R39, 0x2 ;  /* 0x000000276b049211 */ /* 0x001fc800078810ff */
[----:B------:R-:W-:Y:S02]  /*22190*/  @!P1 LEA.HI.X R5, R107, R40, R115, 0x2, P4 ;  /* 0x000000286b059211 */ /* 0x000fe400020f1473 */
[----:B--2---:R-:W-:Y:S01]  /*221a0*/  MOV R70, R66 ;  /* 0x0000004200467202 */ /* 0x004fe20000000f00 */
[----:B------:R-:W-:-:S04]  /*221b0*/  IMAD.MOV.U32 R66, RZ, RZ, R13 ;  /* 0x000000ffff427224 */ /* 0x000fc800078e000d */
[----:B------:R-:W-:Y:S01]  /*221c0*/  IMAD.MOV.U32 R76, RZ, RZ, R70 ;  /* 0x000000ffff4c7224 */ /* 0x000fe200078e0046 */
[----:B------:R-:W-:Y:S01]  /*221d0*/  MOV R67, R66 ;  /* 0x0000004200437202 */ /* 0x000fe20000000f00 */
[----:B------:R-:W-:Y:S02]  /*221e0*/  IMAD.MOV.U32 R66, RZ, RZ, R21 ;  /* 0x000000ffff427224 */ /* 0x000fe400078e0015 */
[----:B---3--:R-:W-:Y:S01]  /*221f0*/  IMAD.MOV.U32 R70, RZ, RZ, R62 ;  /* 0x000000ffff467224 */ /* 0x008fe200078e003e */
[----:B------:R-:W-:Y:S01]  /*22200*/  ISETP.GE.AND P3, PT, R114, UR4, PT ;  /* 0x0000000472007c0c */ /* 0x000fe2000bf66270 */
[----:B------:R-:W2:Y:S01]  /*22210*/  LDL R62, [R1+0x158] ;  /* 0x00015800013e7983 */ /* 0x000ea20000100800 */
[----:B------:R-:W-:Y:S02]  /*22220*/  IMAD.MOV.U32 R107, RZ, RZ, R76 ;  /* 0x000000ffff6b7224 */ /* 0x000fe400078e004c */
[----:B------:R-:W-:Y:S01]  /*22230*/  IMAD.MOV.U32 R76, RZ, RZ, R66 ;  /* 0x000000ffff4c7224 */ /* 0x000fe200078e0042 */
[----:B------:R0:W-:Y:S01]  /*22240*/  @!P0 ST.E.64 desc[UR42][R2.64], R48 ;  /* 0x0000003002008985 */ /* 0x0001e2000c101b2a */
[----:B------:R-:W-:Y:S01]  /*22250*/  IMAD.MOV.U32 R66, RZ, RZ, R58 ;  /* 0x000000ffff427224 */ /* 0x000fe200078e003a */
[----:B------:R-:W-:-:S02]  /*22260*/  MOV R58, R41 ;  /* 0x00000029003a7202 */ /* 0x000fc40000000f00 */
[----:B------:R-:W3:Y:S01]  /*22270*/  LDL R41, [R1+0x148] ;  /* 0x0001480001297983 */ /* 0x000ee20000100800 */
[----:B------:R-:W-:Y:S01]  /*22280*/  IMAD.MOV.U32 R115, RZ, RZ, R104 ;  /* 0x000000ffff737224 */ /* 0x000fe200078e0068 */
[----:B------:R-:W-:Y:S02]  /*22290*/  MOV R104, R73 ;  /* 0x0000004900687202 */ /* 0x000fe40000000f00 */
[----:B------:R-:W-:Y:S02]  /*222a0*/  MOV R26, R20 ;  /* 0x00000014001a7202 */ /* 0x000fe40000000f00 */
[----:B------:R-:W-:Y:S01]  /*222b0*/  ISETP.GE.AND P2, PT, R109, UR4, PT ;  /* 0x000000046d007c0c */ /* 0x000fe2000bf46270 */
[----:B------:R-:W4:Y:S01]  /*222c0*/  LDL R20, [R1+0x138] ;  /* 0x0001380001147983 */ /* 0x000f220000100800 */
[C---:B0-----:R-:W-:Y:S01]  /*222d0*/  @!P3 LEA R2, P5, R114.reuse, R39, 0x2 ;  /* 0x000000277202b211 */ /* 0x041fe200078a10ff */
[----:B------:R-:W-:Y:S02]  /*222e0*/  @!P1 IMAD.MOV.U32 R6, RZ, RZ, R100 ;  /* 0x000000ffff069224 */ /* 0x000fe400078e0064 */
[----:B------:R-:W5:Y:S01]  /*222f0*/  LDL R21, [R1+0xa0] ;  /* 0x0000a00001157983 */ /* 0x000f620000100800 */
[----:B------:R-:W-:Y:S01]  /*22300*/  @!P3 LEA.HI.X R3, R114, R40, R115, 0x2, P5 ;  /* 0x000000287203b211 */ /* 0x000fe200028f1473 */
[----:B------:R-:W-:Y:S01]  /*22310*/  IMAD.MOV.U32 R114, RZ, RZ, R107 ;  /* 0x000000ffff727224 */ /* 0x000fe200078e006b */
[----:B------:R-:W-:Y:S01]  /*22320*/  MOV R107, R104 ;  /* 0x00000068006b7202 */ /* 0x000fe20000000f00 */
[----:B------:R-:W-:-:S02]  /*22330*/  IMAD.MOV.U32 R104, RZ, RZ, R76 ;  /* 0x000000ffff687224 */ /* 0x000fc400078e004c */
[----:B--2---:R-:W-:Y:S02]  /*22340*/  IMAD.MOV.U32 R73, RZ, RZ, R62 ;  /* 0x000000ffff497224 */ /* 0x004fe400078e003e */
[----:B------:R-:W-:Y:S02]  /*22350*/  IMAD.MOV.U32 R62, RZ, RZ, R57 ;  /* 0x000000ffff3e7224 */ /* 0x000fe400078e0039 */
[----:B------:R-:W-:Y:S02]  /*22360*/  IMAD.MOV.U32 R57, RZ, RZ, R25 ;  /* 0x000000ffff397224 */ /* 0x000fe400078e0019 */
[----:B------:R-:W-:Y:S02]  /*22370*/  IMAD.MOV.U32 R76, RZ, RZ, R73 ;  /* 0x000000ffff4c7224 */ /* 0x000fe400078e0049 */
[----:B------:R-:W-:Y:S01]  /*22380*/  @!P1 IMAD.MOV.U32 R7, RZ, RZ, R105 ;  /* 0x000000ffff079224 */ /* 0x000fe200078e0069 */
[----:B------:R-:W-:Y:S01]  /*22390*/  ISETP.GE.AND P0, PT, R111, UR4, PT ;  /* 0x000000046f007c0c */ /* 0x000fe2000bf06270 */
[----:B------:R-:W-:Y:S01]  /*223a0*/  IMAD.MOV.U32 R73, RZ, RZ, R66 ;  /* 0x000000ffff497224 */ /* 0x000fe200078e0042 */
[----:B------:R-:W2:Y:S01]  /*223b0*/  LDL R25, [R1+0xa8] ;  /* 0x0000a80001197983 */ /* 0x000ea20000100800 */
[----:B------:R-:W-:Y:S01]  /*223c0*/  IMAD.MOV.U32 R66, RZ, RZ, R62 ;  /* 0x000000ffff427224 */ /* 0x000fe200078e003e */
[----:B------:R-:W-:Y:S01]  /*223d0*/  MOV R62, R58 ;  /* 0x0000003a003e7202 */ /* 0x000fe20000000f00 */
[----:B------:R-:W-:-:S02]  /*223e0*/  IMAD.MOV.U32 R58, RZ, RZ, R57 ;  /* 0x000000ffff3a7224 */ /* 0x000fc400078e0039 */
[----:B---3--:R-:W-:Y:S02]  /*223f0*/  IMAD.MOV.U32 R57, RZ, RZ, R41 ;  /* 0x000000ffff397224 */ /* 0x008fe400078e0029 */
[----:B------:R-:W3:Y:S04]  /*22400*/  LDL R41, [R1+0x13c] ;  /* 0x00013c0001297983 */ /* 0x000ee80000100800 */
[----:B------:R0:W-:Y:S01]  /*22410*/  @!P1 ST.E.64 desc[UR42][R4.64], R6 ;  /* 0x0000000604009985 */ /* 0x0001e2000c101b2a */
[----:B------:R-:W-:-:S03]  /*22420*/  IMAD.MOV.U32 R13, RZ, RZ, R12 ;  /* 0x000000ffff0d7224 */ /* 0x000fc600078e000c */
[----:B------:R-:W5:Y:S01]  /*22430*/  LDL R12, [R1+0x134] ;  /* 0x00013400010c7983 */ /* 0x000f620000100800 */
[C---:B0-----:R-:W-:Y:S01]  /*22440*/  @!P2 LEA R6, P4, R109.reuse, R39, 0x2 ;  /* 0x000000276d06a211 */ /* 0x041fe200078810ff */
[----:B------:R-:W-:Y:S02]  /*22450*/  @!P3 IMAD.MOV.U32 R4, RZ, RZ, R51 ;  /* 0x000000ffff04b224 */ /* 0x000fe400078e0033 */
[----:B------:R-:W-:Y:S01]  /*22460*/  @!P3 IMAD.MOV.U32 R5, RZ, RZ, R52 ;  /* 0x000000ffff05b224 */ /* 0x000fe200078e0034 */
[----:B------:R-:W-:Y:S02]  /*22470*/  @!P2 LEA.HI.X R7, R109, R40, R114, 0x2, P4 ;  /* 0x000000286d07a211 */ /* 0x000fe400020f1472 */
[----:B------:R-:W-:Y:S01]  /*22480*/  MOV R114, R107 ;  /* 0x0000006b00727202 */ /* 0x000fe20000000f00 */
[----:B------:R-:W-:Y:S01]  /*22490*/  IMAD.MOV.U32 R107, RZ, RZ, R104 ;  /* 0x000000ffff6b7224 */ /* 0x000fe200078e0068 */
[----:B------:R0:W-:Y:S01]  /*224a0*/  @!P3 ST.E.64 desc[UR42][R2.64], R4 ;  /* 0x000000040200b985 */ /* 0x0001e2000c101b2a */
[----:B------:R-:W-:-:S02]  /*224b0*/  IMAD.MOV.U32 R104, RZ, RZ, R76 ;  /* 0x000000ffff687224 */ /* 0x000fc400078e004c */
[----:B------:R-:W-:Y:S02]  /*224c0*/  IMAD.MOV.U32 R76, RZ, RZ, R73 ;  /* 0x000000ffff4c7224 */ /* 0x000fe400078e0049 */
[----:B------:R-:W-:Y:S01]  /*224d0*/  IMAD.MOV.U32 R73, RZ, RZ, R66 ;  /* 0x000000ffff497224 */ /* 0x000fe200078e0042 */
[----:B------:R-:W-:Y:S01]  /*224e0*/  MOV R66, R62 ;  /* 0x0000003e00427202 */ /* 0x000fe20000000f00 */
[----:B----4-:R-:W-:Y:S02]  /*224f0*/  IMAD.MOV.U32 R37, RZ, RZ, R20 ;  /* 0x000000ffff257224 */ /* 0x010fe400078e0014 */
[----:B------:R-:W-:Y:S02]  /*22500*/  IMAD.MOV.U32 R62, RZ, RZ, R58 ;  /* 0x000000ffff3e7224 */ /* 0x000fe400078e003a */
[----:B------:R-:W-:Y:S01]  /*22510*/  IMAD.MOV.U32 R58, RZ, RZ, R57 ;  /* 0x000000ffff3a7224 */ /* 0x000fe200078e0039 */
[----:B0-----:R-:W-:-:S04]  /*22520*/  @!P0 LEA R2, P5, R111, R39, 0x2 ;  /* 0x000000276f028211 */ /* 0x001fc800078a10ff */
[----:B------:R-:W-:Y:S01]  /*22530*/  @!P0 LEA.HI.X R3, R111, R40, R114, 0x2, P5 ;  /* 0x000000286f038211 */ /* 0x000fe200028f1472 */
[----:B------:R-:W-:Y:S02]  /*22540*/  IMAD.MOV.U32 R114, RZ, RZ, R107 ;  /* 0x000000ffff727224 */ /* 0x000fe400078e006b */
[----:B------:R-:W-:Y:S01]  /*22550*/  IMAD.MOV.U32 R107, RZ, RZ, R76 ;  /* 0x000000ffff6b7224 */ /* 0x000fe200078e004c */
[----:B------:R-:W-:Y:S01]  /*22560*/  MOV R76, R73 ;  /* 0x00000049004c7202 */ /* 0x000fe20000000f00 */
[----:B------:R-:W-:Y:S02]  /*22570*/  IMAD.MOV.U32 R73, RZ, RZ, R58 ;  /* 0x000000ffff497224 */ /* 0x000fe400078e003a */
[----:B------:R-:W-:Y:S02]  /*22580*/  IMAD.MOV.U32 R20, RZ, RZ, R11 ;  /* 0x000000ffff147224 */ /* 0x000fe400078e000b */
[----:B------:R-:W4:Y:S01]  /*22590*/  LDL R11, [R1+0x124] ;  /* 0x00012400010b7983 */ /* 0x000f220000100800 */
[----:B------:R-:W-:-:S03]  /*225a0*/  IMAD.MOV.U32 R36, RZ, RZ, R14 ;  /* 0x000000ffff247224 */ /* 0x000fc600078e000e */
[----:B------:R-:W4:Y:S01]  /*225b0*/  LDL R14, [R1+0x118] ;  /* 0x00011800010e7983 */ /* 0x000f220000100800 */
[----:B------:R-:W-:Y:S02]  /*225c0*/  ISETP.GE.AND P1, PT, R112, UR4, PT ;  /* 0x0000000470007c0c */ /* 0x000fe4000bf26270 */
[----:B------:R-:W-:Y:S01]  /*225d0*/  ISETP.GE.AND P3, PT, R110, UR4, PT ;  /* 0x000000046e007c0c */ /* 0x000fe2000bf66270 */
[----:B------:R-:W-:Y:S02]  /*225e0*/  @!P2 IMAD.MOV.U32 R109, RZ, RZ, R113 ;  /* 0x000000ffff6da224 */ /* 0x000fe400078e0071 */
[----:B------:R-:W-:Y:S02]  /*225f0*/  IMAD.MOV.U32 R111, RZ, RZ, R104 ;  /* 0x000000ffff6f7224 */ /* 0x000fe400078e0068 */
[----:B------:R-:W-:Y:S01]  /*22600*/  IMAD.MOV.U32 R104, RZ, RZ, R62 ;  /* 0x000000ffff687224 */ /* 0x000fe200078e003e */
[----:B------:R0:W-:Y:S01]  /*22610*/  @!P2 ST.E.64 desc[UR42][R6.64], R108 ;  /* 0x0000006c0600a985 */ /* 0x0001e2000c101b2a */
[----:B------:R-:W-:Y:S01]  /*22620*/  ISETP.GE.AND P2, PT, R106, UR4, PT ;  /* 0x000000046a007c0c */ /* 0x000fe2000bf46270 */
[----:B---3--:R-:W-:-:S02]  /*22630*/  IMAD.MOV.U32 R57, RZ, RZ, R41 ;  /* 0x000000ffff397224 */ /* 0x008fc400078e0029 */
[----:B------:R-:W-:Y:S01]  /*22640*/  IMAD.MOV.U32 R41, RZ, RZ, R37 ;  /* 0x000000ffff297224 */ /* 0x000fe200078e0025 */
[----:B------:R-:W-:Y:S02]  /*22650*/  MOV R37, R26 ;  /* 0x0000001a00257202 */ /* 0x000fe40000000f00 */
[----:B------:R-:W3:Y:S01]  /*22660*/  LDL R26, [R1+0x128] ;  /* 0x00012800011a7983 */ /* 0x000ee20000100800 */
[----:B------:R-:W-:Y:S01]  /*22670*/  IMAD.MOV.U32 R58, RZ, RZ, R41 ;  /* 0x000000ffff3a7224 */ /* 0x000fe200078e0029 */
[----:B------:R-:W-:Y:S01]  /*22680*/  MOV R41, R37 ;  /* 0x0000002500297202 */ /* 0x000fe20000000f00 */
[----:B------:R-:W-:Y:S02]  /*22690*/  IMAD.MOV.U32 R37, RZ, RZ, R15 ;  /* 0x000000ffff257224 */ /* 0x000fe400078e000f */
[----:B------:R-:W4:Y:S01]  /*226a0*/  LDL R15, [R1+0x9c] ;  /* 0x00009c00010f7983 */ /* 0x000f220000100800 */
[----:B------:R-:W-:Y:S02]  /*226b0*/  IMAD.MOV.U32 R62, RZ, RZ, R57 ;  /* 0x000000ffff3e7224 */ /* 0x000fe400078e0039 */
[----:B------:R-:W-:-:S02]  /*226c0*/  @!P0 IMAD.MOV.U32 R57, RZ, RZ, R56 ;  /* 0x000000ffff398224 */ /* 0x000fc400078e0038 */
[----:B------:R-:W-:Y:S01]  /*226d0*/  @!P0 IMAD.MOV.U32 R56, RZ, RZ, R53 ;  /* 0x000000ffff388224 */ /* 0x000fe200078e0035 */
[----:B------:R-:W-:-:S04]  /*226e0*/  @!P1 LEA R4, P4, R112, R39, 0x2 ;  /* 0x0000002770049211 */ /* 0x000fc800078810ff */
[----:B------:R1:W-:Y:S01]  /*226f0*/  @!P0 ST.E.64 desc[UR42][R2.64], R56 ;  /* 0x0000003802008985 */ /* 0x0003e2000c101b2a */
[----:B------:R-:W-:Y:S01]  /*22700*/  ISETP.GE.AND P0, PT, R102, UR4, PT ;  /* 0x0000000466007c0c */ /* 0x000fe2000bf06270 */
[----:B0-----:R-:W-:Y:S01]  /*22710*/  @!P1 IMAD.MOV.U32 R6, RZ, RZ, R75 ;  /* 0x000000ffff069224 */ /* 0x001fe200078e004b */
[----:B------:R-:W-:Y:S02]  /*22720*/  @!P1 LEA.HI.X R5, R112, R40, R114, 0x2, P4 ;  /* 0x0000002870059211 */ /* 0x000fe400020f1472 */
[----:B------:R-:W-:Y:S02]  /*22730*/  @!P1 MOV R7, R78 ;  /* 0x0000004e00079202 */ /* 0x000fe40000000f00 */
[----:B-1----:R-:W-:-:S03]  /*22740*/  @!P3 LEA R2, P5, R110, R39, 0x2 ;  /* 0x000000276e02b211 */ /* 0x002fc600078a10ff */
[----:B------:R0:W-:Y:S01]  /*22750*/  @!P1 ST.E.64 desc[UR42][R4.64], R6 ;  /* 0x0000000604009985 */ /* 0x0001e2000c101b2a */
[----:B------:R-:W-:Y:S02]  /*22760*/  @!P3 LEA.HI.X R3, R110, R40, R111, 0x2, P5 ;  /* 0x000000286e03b211 */ /* 0x000fe400028f146f */
[----:B------:R-:W-:-:S03]  /*22770*/  ISETP.GE.AND P1, PT, R74, UR4, PT ;  /* 0x000000044a007c0c */ /* 0x000fc6000bf26270 */
[----:B------:R1:W-:Y:S01]  /*22780*/  @!P3 ST.E.64 desc[UR42][R2.64], R60 ;  /* 0x0000003c0200b985 */ /* 0x0003e2000c101b2a */
[----:B------:R-:W-:Y:S02]  /*22790*/  ISETP.GE.AND P3, PT, R71, UR4, PT ;  /* 0x0000000447007c0c */ /* 0x000fe4000bf66270 */
[CC--:B0-----:R-:W-:Y:S01]  /*227a0*/  @!P2 LEA R4, P4, R106.reuse, R39.reuse, 0x2 ;  /* 0x000000276a04a211 */ /* 0x0c1fe200078810ff */
[----:B------:R-:W-:Y:S02]  /*227b0*/  @!P2 IMAD.MOV.U32 R6, RZ, RZ, R121 ;  /* 0x000000ffff06a224 */ /* 0x000fe400078e0079 */
[----:B------:R-:W-:Y:S01]  /*227c0*/  @!P2 IMAD.MOV.U32 R7, RZ, RZ, R79 ;  /* 0x000000ffff07a224 */ /* 0x000fe200078e004f */
[----:B------:R-:W-:Y:S02]  /*227d0*/  @!P2 LEA.HI.X R5, R106, R40, R107, 0x2, P4 ;  /* 0x000000286a05a211 */ /* 0x000fe400020f146b */
[----:B-1----:R-:W-:Y:S01]  /*227e0*/  @!P0 LEA R2, P5, R102, R39, 0x2 ;  /* 0x0000002766028211 */ /* 0x002fe200078a10ff */
[----:B------:R-:W-:-:S02]  /*227f0*/  @!P0 IMAD.MOV.U32 R65, RZ, RZ, R68 ;  /* 0x000000ffff418224 */ /* 0x000fc400078e0044 */
[----:B------:R0:W-:Y:S01]  /*22800*/  @!P2 ST.E.64 desc[UR42][R4.64], R6 ;  /* 0x000000060400a985 */ /* 0x0001e2000c101b2a */
[----:B------:R-:W-:Y:S02]  /*22810*/  @!P0 LEA.HI.X R3, R102, R40, R104, 0x2, P5 ;  /* 0x0000002866038211 */ /* 0x000fe400028f1468 */
[----:B------:R-:W-:-:S03]  /*22820*/  ISETP.GE.AND P2, PT, R67, UR4, PT ;  /* 0x0000000443007c0c */ /* 0x000fc6000bf46270 */
[----:B------:R1:W-:Y:S01]  /*22830*/  @!P0 ST.E.64 desc[UR42][R2.64], R64 ;  /* 0x0000004002008985 */ /* 0x0003e2000c101b2a */
[----:B------:R-:W-:Y:S01]  /*22840*/  ISETP.GE.AND P0, PT, R63, UR4, PT ;  /* 0x000000043f007c0c */ /* 0x000fe2000bf06270 */
[----:B------:R-:W-:Y:S01]  /*22850*/  @!P1 IMAD.MOV.U32 R127, RZ, RZ, R82 ;  /* 0x000000ffff7f9224 */ /* 0x000fe200078e0052 */
[----:B0-----:R-:W-:-:S04]  /*22860*/  @!P1 LEA R4, P4, R74, R39, 0x2 ;  /* 0x000000274a049211 */ /* 0x001fc800078810ff */
[----:B------:R-:W-:Y:S02]  /*22870*/  @!P1 LEA.HI.X R5, R74, R40, R76, 0x2, P4 ;  /* 0x000000284a059211 */ /* 0x000fe400020f144c */
[----:B-1----:R-:W-:-:S04]  /*22880*/  @!P3 LEA R2, P5, R71, R39, 0x2 ;  /* 0x000000274702b211 */ /* 0x002fc800078a10ff */
[----:B------:R-:W-:Y:S02]  /*22890*/  @!P3 LEA.HI.X R3, R71, R40, R73, 0x2, P5 ;  /* 0x000000284703b211 */ /* 0x000fe400028f1449 */
[----:B------:R-:W-:Y:S01]  /*228a0*/  @!P3 MOV R73, R72 ;  /* 0x000000480049b202 */ /* 0x000fe20000000f00 */
[----:B------:R-:W-:Y:S01]  /*228b0*/  @!P3 IMAD.MOV.U32 R72, RZ, RZ, R69 ;  /* 0x000000ffff48b224 */ /* 0x000fe200078e0045 */
[----:B------:R0:W-:Y:S01]  /*228c0*/  @!P1 ST.E.64 desc[UR42][R4.64], R126 ;  /* 0x0000007e04009985 */ /* 0x0001e2000c101b2a */
[----:B------:R-:W-:Y:S01]  /*228d0*/  ISETP.GE.AND P1, PT, R59, UR4, PT ;  /* 0x000000043b007c0c */ /* 0x000fe2000bf26270 */
[----:B------:R-:W-:Y:S02]  /*228e0*/  @!P2 IMAD.MOV.U32 R6, RZ, RZ, R83 ;  /* 0x000000ffff06a224 */ /* 0x000fe400078e0053 */
[----:B------:R1:W-:Y:S01]  /*228f0*/  @!P3 ST.E.64 desc[UR42][R2.64], R72 ;  /* 0x000000480200b985 */ /* 0x0003e2000c101b2a */
[----:B------:R-:W-:Y:S01]  /*22900*/  ISETP.GE.AND P3, PT, R55, UR4, PT ;  /* 0x0000000437007c0c */ /* 0x000fe2000bf66270 */
[----:B------:R-:W-:Y:S01]  /*22910*/  @!P2 IMAD.MOV.U32 R7, RZ, RZ, R87 ;  /* 0x000000ffff07a224 */ /* 0x000fe200078e0057 */
[-C--:B0-----:R-:W-:Y:S01]  /*22920*/  @!P2 LEA R4, P4, R67, R39.reuse, 0x2 ;  /* 0x000000274304a211 */ /* 0x081fe200078810ff */
[----:B------:R-:W-:Y:S01]  /*22930*/  @!P0 IMAD.MOV.U32 R81, RZ, RZ, R80 ;  /* 0x000000ffff518224 */ /* 0x000fe200078e0050 */
[----:B-1----:R-:W-:-:S02]  /*22940*/  @!P0 LEA R2, P5, R63, R39, 0x2 ;  /* 0x000000273f028211 */ /* 0x002fc400078a10ff */
[-C--:B------:R-:W-:Y:S02]  /*22950*/  @!P2 LEA.HI.X R5, R67, R40.reuse, R70, 0x2, P4 ;  /* 0x000000284305a211 */ /* 0x080fe400020f1446 */
[----:B------:R-:W-:Y:S02]  /*22960*/  @!P0 LEA.HI.X R3, R63, R40, R66, 0x2, P5 ;  /* 0x000000283f038211 */ /* 0x000fe400028f1442 */
[----:B------:R-:W-:Y:S01]  /*22970*/  @!P0 MOV R80, R77 ;  /* 0x0000004d00508202 */ /* 0x000fe20000000f00 */
[----:B------:R0:W-:Y:S01]  /*22980*/  @!P2 ST.E.64 desc[UR42][R4.64], R6 ;  /* 0x000000060400a985 */ /* 0x0001e2000c101b2a */
[----:B------:R-:W-:-:S03]  /*22990*/  ISETP.GE.AND P2, PT, R9, UR4, PT ;  /* 0x0000000409007c0c */ /* 0x000fc6000bf46270 */
[----:B------:R1:W-:Y:S01]  /*229a0*/  @!P0 ST.E.64 desc[UR42][R2.64], R80 ;  /* 0x0000005002008985 */ /* 0x0003e2000c101b2a */
[----:B------:R-:W-:Y:S01]  /*229b0*/  ISETP.GE.AND P0, PT, R41, UR4, PT ;  /* 0x0000000429007c0c */ /* 0x000fe2000bf06270 */
[----:B------:R-:W-:Y:S01]  /*229c0*/  @!P1 IMAD.MOV.U32 R133, RZ, RZ, R90 ;  /* 0x000000ffff859224 */ /* 0x000fe200078e005a */
[-C--:B0-----:R-:W-:Y:S01]  /*229d0*/  @!P1 LEA R4, P4, R59, R39.reuse, 0x2 ;  /* 0x000000273b049211 */ /* 0x081fe200078810ff */
[----:B------:R-:W-:Y:S01]  /*229e0*/  @!P3 IMAD.MOV.U32 R87, RZ, RZ, R86 ;  /* 0x000000ffff57b224 */ /* 0x000fe200078e0056 */
[----:B-1----:R-:W-:Y:S02]  /*229f0*/  @!P3 LEA R2, P5, R55, R39, 0x2 ;  /* 0x000000273702b211 */ /* 0x002fe400078a10ff */
[-C--:B------:R-:W-:Y:S01]  /*22a00*/  @!P1 LEA.HI.X R5, R59, R40.reuse, R62, 0x2, P4 ;  /* 0x000000283b059211 */ /* 0x080fe200020f143e */
[----:B------:R-:W-:Y:S01]  /*22a10*/  @!P3 IMAD.MOV.U32 R86, RZ, RZ, R85 ;  /* 0x000000ffff56b224 */ /* 0x000fe200078e0055 */
[----:B------:R-:W-:Y:S02]  /*22a20*/  ISETP.GE.AND P4, PT, R36, UR4, PT ;  /* 0x0000000424007c0c */ /* 0x000fe4000bf86270 */
[----:B------:R-:W-:Y:S01]  /*22a30*/  @!P3 LEA.HI.X R3, R55, R40, R58, 0x2, P5 ;  /* 0x000000283703b211 */ /* 0x000fe200028f143a */
[----:B------:R0:W-:Y:S01]  /*22a40*/  @!P1 ST.E.64 desc[UR42][R4.64], R132 ;  /* 0x0000008404009985 */ /* 0x0001e2000c101b2a */
[----:B------:R-:W-:Y:S01]  /*22a50*/  @!P2 MOV R6, R91 ;  /* 0x0000005b0006a202 */ /* 0x000fe20000000f00 */
[----:B------:R-:W-:-:S02]  /*22a60*/  @!P2 IMAD.MOV.U32 R7, RZ, RZ, R95 ;  /* 0x000000ffff07a224 */ /* 0x000fc400078e005f */
[----:B------:R1:W-:Y:S01]  /*22a70*/  @!P3 ST.E.64 desc[UR42][R2.64], R86 ;  /* 0x000000560200b985 */ /* 0x0003e2000c101b2a */
[----:B------:R-:W-:Y:S01]  /*22a80*/  @!P0 IMAD.MOV.U32 R89, RZ, RZ, R93 ;  /* 0x000000ffff598224 */ /* 0x000fe200078e005d */
[-C--:B0-----:R-:W-:Y:S02]  /*22a90*/  @!P2 LEA R4, P1, R9, R39.reuse, 0x2 ;  /* 0x000000270904a211 */ /* 0x081fe400078210ff */
[-C--:B-1----:R-:W-:Y:S02]  /*22aa0*/  @!P0 LEA R2, P5, R41, R39.reuse, 0x2 ;  /* 0x0000002729028211 */ /* 0x082fe400078a10ff */
[-C--:B-----5:R-:W-:Y:S02]  /*22ab0*/  @!P2 LEA.HI.X R5, R9, R40.reuse, R12, 0x2, P1 ;  /* 0x000000280905a211 */ /* 0x0a0fe400008f140c */
[----:B--2---:R-:W-:Y:S01]  /*22ac0*/  ISETP.GE.AND P1, PT, R25, UR4, PT ;  /* 0x0000000419007c0c */ /* 0x004fe2000bf26270 */
[----:B------:R-:W-:Y:S01]  /*22ad0*/  IMAD.MOV.U32 R12, RZ, RZ, R8 ;  /* 0x000000ffff0c7224 */ /* 0x000fe200078e0008 */
[----:B------:R-:W-:Y:S01]  /*22ae0*/  @!P0 LEA.HI.X R3, R41, R40, R54, 0x2, P5 ;  /* 0x0000002829038211 */ /* 0x000fe200028f1436 */
[----:B------:R0:W-:Y:S01]  /*22af0*/  @!P2 ST.E.64 desc[UR42][R4.64], R6 ;  /* 0x000000060400a985 */ /* 0x0001e2000c101b2a */
[----:B------:R-:W-:-:S02]  /*22b00*/  @!P4 LEA R8, P3, R36, R39, 0x2 ;  /* 0x000000272408c211 */ /* 0x000fc400078610ff */
[----:B------:R-:W-:Y:S01]  /*22b10*/  ISETP.GE.AND P2, PT, R10, UR4, PT ;  /* 0x000000040a007c0c */ /* 0x000fe2000bf46270 */
[----:B------:R1:W-:Y:S01]  /*22b20*/  @!P0 ST.E.64 desc[UR42][R2.64], R88 ;  /* 0x0000005802008985 */ /* 0x0003e2000c101b2a */
[----:B------:R-:W-:Y:S02]  /*22b30*/  @!P4 LEA.HI.X R9, R36, R40, R37, 0x2, P3 ;  /* 0x000000282409c211 */ /* 0x000fe400018f1425 */
[----:B------:R-:W-:-:S03]  /*22b40*/  ISETP.GE.AND P3, PT, R21, UR4, PT ;  /* 0x0000000415007c0c */ /* 0x000fc6000bf66270 */
[----:B0-----:R-:W-:Y:S01]  /*22b50*/  @!P1 LEA R4, P0, R25, R39, 0x2 ;  /* 0x0000002719049211 */ /* 0x001fe200078010ff */
[----:B-1----:R-:W-:Y:S02]  /*22b60*/  @!P4 IMAD.MOV.U32 R2, RZ, RZ, R99 ;  /* 0x000000ffff02c224 */ /* 0x002fe400078e0063 */
[----:B------:R-:W-:-:S05]  /*22b70*/  @!P4 IMAD.MOV.U32 R3, RZ, RZ, R103 ;  /* 0x000000ffff03c224 */ /* 0x000fca00078e0067 */
[----:B------:R0:W-:Y:S01]  /*22b80*/  @!P4 ST.E.64 desc[UR42][R8.64], R2 ;  /* 0x000000020800c985 */ /* 0x0001e2000c101b2a */
[----:B------:R-:W-:Y:S01]  /*22b90*/  ISETP.GE.AND P4, PT, R13, UR4, PT ;  /* 0x000000040d007c0c */ /* 0x000fe2000bf86270 */
[----:B------:R-:W-:Y:S01]  /*22ba0*/  @!P2 IMAD.MOV.U32 R123, RZ, RZ, R134 ;  /* 0x000000ffff7ba224 */ /* 0x000fe200078e0086 */
[----:B------:R-:W-:Y:S01]  /*22bb0*/  @!P1 MOV R95, R96 ;  /* 0x00000060005f9202 */ /* 0x000fe20000000f00 */
[----:B------:R-:W-:Y:S01]  /*22bc0*/  @!P3 IMAD.MOV.U32 R99, RZ, RZ, R101 ;  /* 0x000000ffff63b224 */ /* 0x000fe200078e0065 */
[----:B---3--:R-:W-:Y:S02]  /*22bd0*/  @!P1 LEA.HI.X R5, R25, R40, R26, 0x2, P0 ;  /* 0x0000002819059211 */ /* 0x008fe400000f141a */
[----:B----4-:R-:W-:Y:S02]  /*22be0*/  ISETP.GE.AND P5, PT, R15, UR4, PT ;  /* 0x000000040f007c0c */ /* 0x010fe4000bfa6270 */
[----:B0-----:R-:W-:-:S04]  /*22bf0*/  @!P2 LEA R2, P0, R10, R39, 0x2 ;  /* 0x000000270a02a211 */ /* 0x001fc800078010ff */
[----:B------:R-:W-:Y:S01]  /*22c00*/  @!P2 LEA.HI.X R3, R10, R40, R11, 0x2, P0 ;  /* 0x000000280a03a211 */ /* 0x000fe200000f140b */
[----:B------:R0:W-:Y:S01]  /*22c10*/  @!P1 ST.E.64 desc[UR42][R4.64], R94 ;  /* 0x0000005e04009985 */ /* 0x0001e2000c101b2a */
[----:B------:R-:W-:-:S03]  /*22c20*/  @!P3 LEA R6, P0, R21, R39, 0x2 ;  /* 0x000000271506b211 */ /* 0x000fc600078010ff */
[----:B------:R0:W-:Y:S01]  /*22c30*/  @!P2 ST.E.64 desc[UR42][R2.64], R122 ;  /* 0x0000007a0200a985 */ /* 0x0001e2000c101b2a */
[-C--:B------:R-:W-:Y:S02]  /*22c40*/  @!P4 LEA R8, P2, R13, R39.reuse, 0x2 ;  /* 0x000000270d08c211 */ /* 0x080fe400078410ff */
[----:B------:R-:W-:Y:S01]  /*22c50*/  @!P5 LEA R10, P1, R15, R39, 0x2 ;  /* 0x000000270f0ad211 */ /* 0x000fe200078210ff */
[----:B------:R-:W-:Y:S01]  /*22c60*/  @!P5 IMAD.MOV.U32 R131, RZ, RZ, R142 ;  /* 0x000000ffff83d224 */ /* 0x000fe200078e008e */
[-C--:B------:R-:W-:Y:S02]  /*22c70*/  @!P3 LEA.HI.X R7, R21, R40.reuse, R24, 0x2, P0 ;  /* 0x000000281507b211 */ /* 0x080fe400000f1418 */
[-C--:B------:R-:W-:Y:S02]  /*22c80*/  @!P5 LEA.HI.X R11, R15, R40.reuse, R20, 0x2, P1 ;  /* 0x000000280f0bd211 */ /* 0x080fe400008f1414 */
[----:B------:R-:W-:Y:S01]  /*22c90*/  @!P4 LEA.HI.X R9, R13, R40, R14, 0x2, P2 ;  /* 0x000000280d09c211 */ /* 0x000fe200010f140e */
[----:B------:R0:W-:Y:S04]  /*22ca0*/  @!P3 ST.E.64 desc[UR42][R6.64], R98 ;  /* 0x000000620600b985 */ /* 0x0001e8000c101b2a */
[----:B------:R0:W-:Y:S04]  /*22cb0*/  @!P5 ST.E.64 desc[UR42][R10.64], R130 ;  /* 0x000000820a00d985 */ /* 0x0001e8000c101b2a */
[----:B------:R0:W-:Y:S01]  /*22cc0*/  @!P4 ST.E.64 desc[UR42][R8.64], R32 ;  /* 0x000000200800c985 */ /* 0x0001e2000c101b2a */
[----:B------:R-:W-:-:S13]  /*22cd0*/  ISETP.GE.AND P0, PT, R12, UR4, PT ;  /* 0x000000040c007c0c */ /* 0x000fda000bf06270 */
[----:B0-----:R-:W-:Y:S05]  /*22ce0*/  @P0 BRA `(.L_x_518) ;  /* 0x0000001000080947 */ /* 0x001fea0003800000 */
[----:B------:R-:W2:Y:S01]  /*22cf0*/  LDL R13, [R1+0x114] ;  /* 0x00011400010d7983 */ /* 0x000ea20000100800 */
[----:B------:R-:W-:-:S04]  /*22d00*/  LEA R2, P0, R12, R39, 0x2 ;  /* 0x000000270c027211 */ /* 0x000fc800078010ff */
[----:B--2---:R-:W-:-:S05]  /*22d10*/  LEA.HI.X R3, R12, R40, R13, 0x2, P0 ;  /* 0x000000280c037211 */ /* 0x004fca00000f140d */
[----:B------:R0:W-:Y:S01]  /*22d20*/  ST.E.64 desc[UR42][R2.64], R34 ;  /* 0x0000002202007985 */ /* 0x0001e2000c101b2a */
[----:B------:R-:W-:Y:S05]  /*22d30*/  BRA `(.L_x_518) ;  /* 0x0000000c00f47947 */ /* 0x000fea0003800000 */
.L_x_504:
[----:B------:R-:W2:Y:S01]  /*22d40*/  LDL.LU R4, [R1+0x74] ;  /* 0x0000740001047983 */ /* 0x000ea20000300800 */
[----:B------:R-:W-:Y:S01]  /*22d50*/  ULDC.64 UR6, c[0x0][0xc08] ;  /* 0x0003020000067ab9 */ /* 0x000fe20000000a00 */
[----:B------:R-:W-:Y:S02]  /*22d60*/  ULDC.64 UR4, c[0x0][0xc00] ;  /* 0x0003000000047ab9 */ /* 0x000fe40000000a00 */
[----:B------:R-:W3:Y:S01]  /*22d70*/  LDL.LU R0, [R1+0x78] ;  /* 0x0000780001007983 */ /* 0x000ee20000300800 */
[----:B------:R-:W-:Y:S01]  /*22d80*/  ISETP.NE.U32.AND P1, PT, RZ, UR6, PT ;  /* 0x00000006ff007c0c */ /* 0x000fe2000bf25070 */
[----:B------:R-:W-:Y:S01]  /*22d90*/  IMAD.MOV.U32 R15, RZ, RZ, RZ ;  /* 0x000000ffff0f7224 */ /* 0x000fe200078e00ff */
[----:B------:R-:W-:Y:S02]  /*22da0*/  ISETP.NE.U32.AND P0, PT, RZ, UR4, PT ;  /* 0x00000004ff007c0c */ /* 0x000fe4000bf05070 */
[----:B------:R-:W-:Y:S02]  /*22db0*/  ISETP.NE.AND.EX P1, PT, RZ, UR7, PT, P1 ;  /* 0x00000007ff007c0c */ /* 0x000fe4000bf25310 */
[----:B------:R-:W-:Y:S01]  /*22dc0*/  ISETP.NE.AND.EX P0, PT, RZ, UR5, PT, P0 ;  /* 0x00000005ff007c0c */ /* 0x000fe2000bf05300 */
[----:B------:R-:W1:Y:S01]  /*22dd0*/  S2R R28, SR_TID.X ;  /* 0x00000000001c7919 */ /* 0x000e620000002100 */
[----:B--2---:R-:W-:Y:S01]  /*22de0*/  IADD3 R2, P2, R4, UR4, RZ ;  /* 0x0000000404027c10 */ /* 0x004fe2000ff5e0ff */
[----:B------:R-:W-:-:S03]  /*22df0*/  ULDC UR4, c[0x0][0xa88] ;  /* 0x0002a20000047ab9 */ /* 0x000fc60000000800 */
[----:B---3--:R-:W-:-:S05]  /*22e00*/  IADD3.X R3, R0, UR5, RZ, P2, !PT ;  /* 0x0000000500037c10 */ /* 0x008fca00097fe4ff */
[----:B------:R-:W-:Y:S02]  /*22e10*/  @P1 IADD3 R4, P2, R4, UR6, RZ ;  /* 0x0000000604041c10 */ /* 0x000fe4000ff5e0ff */
[----:B------:R-:W-:Y:S01]  /*22e20*/  MOV R20, UR4 ;  /* 0x0000000400147c02 */ /* 0x000fe20008000f00 */
[----:B------:R2:W5:Y:S01]  /*22e30*/  @P0 LDG.E R15, desc[UR42][R2.64] ;  /* 0x0000002a020f0981 */ /* 0x000562000c1e1900 */
[----:B------:R-:W-:-:S05]  /*22e40*/  @P1 IADD3.X R5, R0, UR7, RZ, P2, !PT ;  /* 0x0000000700051c10 */ /* 0x000fca00097fe4ff */
[----:B------:R2:W5:Y:S01]  /*22e50*/  @P1 LDG.E R20, desc[UR42][R4.64] ;  /* 0x0000002a04141981 */ /* 0x000562000c1e1900 */
[----:B-1----:R-:W-:Y:S01]  /*22e60*/  VIADD R0, R28, 0xffffff80 ;  /* 0xffffff801c007836 */ /* 0x002fe20000000000 */
[----:B------:R-:W-:-:S04]  /*22e70*/  ISETP.GT.AND P2, PT, R227, 0x1, PT ;  /* 0x00000001e300780c */ /* 0x000fc80003f44270 */
[----:B------:R-:W-:Y:S01]  /*22e80*/  ISETP.GT.AND P3, PT, R0, 0x7f, PT ;  /* 0x0000007f0000780c */ /* 0x000fe20003f64270 */
[----:B------:R-:W-:-:S12]  /*22e90*/  @P1 BRA `(.L_x_523) ;  /* 0x0000000000101947 */ /* 0x000fd80003800000 */
[----:B------:R-:W-:Y:S05]  /*22ea0*/  @!P0 BRA `(.L_x_523) ;  /* 0x00000000000c8947 */ /* 0x000fea0003800000 */
[----:B--2---:R-:W2:Y:S04]  /*22eb0*/  LDG.E R5, desc[UR42][R2.64] ;  /* 0x0000002a02057981 */ /* 0x004ea8000c1e1900 */
[----:B-----5:R-:W2:Y:S02]  /*22ec0*/  LDG.E R20, desc[UR42][R2.64+0x4] ;  /* 0x0000042a02147981 */ /* 0x020ea4000c1e1900 */
[----:B--2---:R-:W-:-:S07]  /*22ed0*/  IMAD.IADD R20, R20, 0x1, -R5 ;  /* 0x0000000114147824 */ /* 0x004fce00078e0a05 */
.L_x_523:
[----:B--2---:R-:W2:Y:S04]  /*22ee0*/  LDL.LU R2, [R1+0x6c] ;  /* 0x00006c0001027983 */ /* 0x004ea80000300800 */
[----:B------:R-:W3:Y:S01]  /*22ef0*/  LDL.LU R0, [R1+0x7c] ;  /* 0x00007c0001007983 */ /* 0x000ee20000300800 */
[----:B------:R-:W-:Y:S01]  /*22f00*/  BSSY B1, `(.L_x_524) ;  /* 0x0000039000017945 */ /* 0x000fe20003800000 */
[----:B-----5:R-:W-:Y:S02]  /*22f10*/  SHF.R.S32.HI R14, RZ, 0x1f, R15 ;  /* 0x0000001fff0e7819 */ /* 0x020fe4000001140f */
[----:B--2---:R-:W-:Y:S02]  /*22f20*/  SEL R25, R2, RZ, !P0 ;  /* 0x000000ff02197207 */ /* 0x004fe40004000000 */
[----:B---3--:R-:W-:Y:S01]  /*22f30*/  SEL R24, R0, RZ, !P0 ;  /* 0x000000ff00187207 */ /* 0x008fe20004000000 */
[----:B------:R-:W-:Y:S06]  /*22f40*/  @P3 BRA `(.L_x_525) ;  /* 0x0000000000d03947 */ /* 0x000fec0003800000 */
[----:B------:R-:W2:Y:S01]  /*22f50*/  LDL R0, [R1+0x80] ;  /* 0x0000800001007983 */ /* 0x000ea20000100800 */
[----:B------:R-:W1:Y:S02]  /*22f60*/  LDC R33, c[0x0][0xbe8] ;  /* 0x0002fa00ff217b82 */ /* 0x000e640000000800 */
[----:B-1----:R-:W-:Y:S02]  /*22f70*/  IMAD R2, R20, R33, RZ ;  /* 0x0000002114027224 */ /* 0x002fe400078e02ff */
[----:B--2---:R-:W-:-:S04]  /*22f80*/  IMAD R0, R0, 0x80, R28 ;  /* 0x0000008000007824 */ /* 0x004fc800078e021c */
[----:B------:R-:W-:-:S05]  /*22f90*/  VIADD R27, R0, 0xffffff80 ;  /* 0xffffff80001b7836 */ /* 0x000fca0000000000 */
[----:B------:R-:W-:-:S13]  /*22fa0*/  ISETP.GE.AND P0, PT, R27, R2, PT ;  /* 0x000000021b00720c */ /* 0x000fda0003f06270 */
[----:B------:R-:W-:Y:S05]  /*22fb0*/  @P0 BRA `(.L_x_525) ;  /* 0x0000000000b40947 */ /* 0x000fea0003800000 */
[----:B------:R-:W2:Y:S01]  /*22fc0*/  LDL R12, [R1+0x50] ;  /* 0x00005000010c7983 */ /* 0x000ea20000100800 */
[----:B------:R-:W-:Y:S01]  /*22fd0*/  ISETP.GT.AND P3, PT, R227, 0x1, PT ;  /* 0x00000001e300780c */ /* 0x000fe20003f64270 */
[----:B------:R-:W1:Y:S02]  /*22fe0*/  LDC.64 R2, c[0x0][0xba8] ;  /* 0x0002ea00ff027b82 */ /* 0x000e640000000a00 */
[----:B------:R-:W3:Y:S01]  /*22ff0*/  LDL.LU R32, [R1+0x8c] ;  /* 0x00008c0001207983 */ /* 0x000ee20000300800 */
[----:B------:R-:W-:Y:S01]  /*23000*/  MOV R0, 0x9b8 ;  /* 0x000009b800007802 */ /* 0x000fe20000000f00 */
[----:B------:R-:W-:Y:S01]  /*23010*/  IMAD.MOV.U32 R21, RZ, RZ, R27 ;  /* 0x000000ffff157224 */ /* 0x000fe200078e001b */
[----:B------:R-:W-:Y:S02]  /*23020*/  ISETP.NE.AND P0, PT, R33, 0x1, PT ;  /* 0x000000012100780c */ /* 0x000fe40003f05270 */
[----:B------:R-:W-:-:S04]  /*23030*/  SEL R26, R0, 0x978, P3 ;  /* 0x00000978001a7807 */ /* 0x000fc80001800000 */
[----:B------:R-:W2:Y:S08]  /*23040*/  LDC.64 R10, c[0x0][R26+0x218] ;  /* 0x000086001a0a7b82 */ /* 0x000eb00000000a00 */
[----:B------:R-:W4:Y:S08]  /*23050*/  LDC.64 R6, c[0x0][R26+0x220] ;  /* 0x000088001a067b82 */ /* 0x000f300000000a00 */
[----:B------:R-:W5:Y:S08]  /*23060*/  LDC.64 R8, c[0x0][R26+0x228] ;  /* 0x00008a001a087b82 */ /* 0x000f700000000a00 */
[----:B------:R-:W0:Y:S08]  /*23070*/  LDC.64 R4, c[0x0][R26+0x210] ;  /* 0x000084001a047b82 */ /* 0x000e300000000a00 */
[----:B------:R-:W4:Y:S08]  /*23080*/  @P0 LDC R0, c[0x0][0xbec] ;  /* 0x0002fb00ff000b82 */ /* 0x000f300000000800 */
[----:B------:R-:W5:Y:S08]  /*23090*/  @P0 LDC R37, c[0x0][0xbf0] ;  /* 0x0002fc00ff250b82 */ /* 0x000f700000000800 */
[----:B-1----:R-:W1:Y:S01]  /*230a0*/  @!P3 LDC R2, c[0x0][0xb50] ;  /* 0x0002d400ff02bb82 */ /* 0x002e620000000800 */
[----:B----4-:R-:W-:-:S07]  /*230b0*/  @P0 IMAD.HI.U32 R0, R27, R0, RZ ;  /* 0x000000001b000227 */ /* 0x010fce00078e00ff */
[----:B------:R-:W4:Y:S01]  /*230c0*/  @!P3 LDC R3, c[0x0][0xb54] ;  /* 0x0002d500ff03bb82 */ /* 0x000f220000000800 */
[----:B------:R-:W-:Y:S01]  /*230d0*/  IMAD R7, R7, R25, RZ ;  /* 0x0000001907077224 */ /* 0x000fe200078e02ff */
[----:B-----5:R-:W-:-:S03]  /*230e0*/  @P0 SHF.R.U32.HI R21, RZ, R37, R0 ;  /* 0x00000025ff150219 */ /* 0x020fc60000011600 */
[----:B------:R-:W-:Y:S02]  /*230f0*/  IMAD R7, R6, R24, R7 ;  /* 0x0000001806077224 */ /* 0x000fe400078e0207 */
[----:B------:R-:W-:Y:S02]  /*23100*/  IMAD.MOV R0, RZ, RZ, -R21 ;  /* 0x000000ffff007224 */ /* 0x000fe400078e0a15 */
[-C--:B--2---:R-:W-:Y:S02]  /*23110*/  IMAD R35, R11, R12.reuse, RZ ;  /* 0x0000000c0b237224 */ /* 0x084fe400078e02ff */
[----:B------:R-:W-:Y:S01]  /*23120*/  IMAD.WIDE.U32 R10, R10, R12, RZ ;  /* 0x0000000c0a0a7225 */ /* 0x000fe200078e00ff */
[----:B---3--:R-:W-:-:S03]  /*23130*/  SEL R37, R32, RZ, P3 ;  /* 0x000000ff20257207 */ /* 0x008fc60001800000 */
[----:B------:R-:W-:-:S04]  /*23140*/  IMAD.WIDE.U32 R12, R6, R25, RZ ;  /* 0x00000019060c7225 */ /* 0x000fc800078e00ff */
[----:B------:R-:W-:Y:S01]  /*23150*/  IMAD.IADD R11, R35, 0x1, R11 ;  /* 0x00000001230b7824 */ /* 0x000fe200078e020b */
[----:B------:R-:W-:Y:S01]  /*23160*/  IADD3 R10, P0, P1, R12, R10, R15 ;  /* 0x0000000a0c0a7210 */ /* 0x000fe2000791e00f */
[----:B------:R-:W-:Y:S02]  /*23170*/  IMAD.IADD R12, R13, 0x1, R7 ;  /* 0x000000010d0c7824 */ /* 0x000fe400078e0207 */
[----:B------:R-:W-:-:S04]  /*23180*/  IMAD.WIDE.U32 R6, R8, R37, RZ ;  /* 0x0000002508067225 */ /* 0x000fc800078e00ff */
[----:B------:R-:W-:Y:S02]  /*23190*/  IMAD R13, R9, R37, RZ ;  /* 0x00000025090d7224 */ /* 0x000fe400078e02ff */
[----:B------:R-:W-:Y:S01]  /*231a0*/  IMAD R9, R33, R0, R27 ;  /* 0x0000000021097224 */ /* 0x000fe200078e021b */
[----:B------:R-:W-:Y:S02]  /*231b0*/  IADD3.X R0, R12, R11, R14, P0, P1 ;  /* 0x0000000b0c007210 */ /* 0x000fe400007e240e */
[----:B------:R-:W-:Y:S02]  /*231c0*/  IADD3 R6, P0, P1, R21, R10, R6 ;  /* 0x0000000a15067210 */ /* 0x000fe4000791e006 */
[----:B------:R-:W-:Y:S02]  /*231d0*/  IADD3 R7, R13, R7, RZ ;  /* 0x000000070d077210 */ /* 0x000fe40007ffe0ff */
[----:B------:R-:W-:Y:S02]  /*231e0*/  SHF.R.S32.HI R21, RZ, 0x1f, R21 ;  /* 0x0000001fff157819 */ /* 0x000fe40000011415 */
[----:B------:R-:W-:-:S02]  /*231f0*/  SHF.R.S32.HI R11, RZ, 0x1f, R9 ;  /* 0x0000001fff0b7819 */ /* 0x000fc40000011409 */
[----:B------:R-:W-:Y:S01]  /*23200*/  IADD3.X R7, R21, R0, R7, P0, P1 ;  /* 0x0000000015077210 */ /* 0x000fe200007e2407 */
[----:B0-----:R-:W-:Y:S02]  /*23210*/  IMAD R0, R5, R9, RZ ;  /* 0x0000000905007224 */ /* 0x001fe400078e02ff */
[----:B------:R-:W-:Y:S02]  /*23220*/  IMAD.MOV.U32 R5, RZ, RZ, -0x800000 ;  /* 0xff800000ff057424 */ /* 0x000fe400078e00ff */
[C---:B------:R-:W-:Y:S02]  /*23230*/  IMAD R11, R4.reuse, R11, R0 ;  /* 0x0000000b040b7224 */ /* 0x040fe400078e0200 */
[----:B------:R-:W-:-:S04]  /*23240*/  IMAD.WIDE.U32 R6, R4, R9, R6 ;  /* 0x0000000904067225 */ /* 0x000fc800078e0006 */
[----:B------:R-:W-:Y:S01]  /*23250*/  IMAD.IADD R0, R7, 0x1, R11 ;  /* 0x0000000107007824 */ /* 0x000fe200078e020b */
[----:B-1----:R-:W-:-:S04]  /*23260*/  LEA R2, P0, R6, R2, 0x2 ;  /* 0x0000000206027211 */ /* 0x002fc800078010ff */
[----:B----4-:R-:W-:-:S05]  /*23270*/  LEA.HI.X R3, R6, R3, R0, 0x2, P0 ;  /* 0x0000000306037211 */ /* 0x010fca00000f1400 */
[----:B------:R1:W-:Y:S04]  /*23280*/  STG.E desc[UR42][R2.64], R5 ;  /* 0x0000000502007986 */ /* 0x0003e8000c10192a */
.L_x_525:
[----:B------:R-:W-:Y:S05]  /*23290*/  BSYNC B1 ;  /* 0x0000000000017941 */ /* 0x000fea0003800000 */
.L_x_524:
[----:B------:R-:W-:Y:S05]  /*232a0*/  @P2 BRA `(.L_x_518) ;  /* 0x0000000800982947 */ /* 0x000fea0003800000 */
[----:B------:R-:W2:Y:S01]  /*232b0*/  LDL.LU R10, [R1+0x50] ;  /* 0x00005000010a7983 */ /* 0x000ea20000300800 */
[----:B------:R-:W3:Y:S01]  /*232c0*/  LDC R9, c[0x0][0xbe8] ;  /* 0x0002fa00ff097b82 */ /* 0x000ee20000000800 */
[----:B------:R-:W-:Y:S01]  /*232d0*/  VIADD R4, R28, 0xffffff80 ;  /* 0xffffff801c047836 */ /* 0x000fe20000000000 */
[----:B------:R-:W-:Y:S01]  /*232e0*/  ULDC.64 UR4, c[0x0][0xaa0] ;  /* 0x0002a80000047ab9 */ /* 0x000fe20000000a00 */
[----:B------:R-:W4:Y:S01]  /*232f0*/  LDL.LU R8, [R1+0x80] ;  /* 0x0000800001087983 */ /* 0x000f220000300800 */
[----:B------:R-:W-:Y:S02]  /*23300*/  IMAD R0, R14, UR4, RZ ;  /* 0x000000040e007c24 */ /* 0x000fe4000f8e02ff */
[----:B------:R-:W-:Y:S01]  /*23310*/  SHF.R.S32.HI R11, RZ, 0x1f, R4 ;  /* 0x0000001fff0b7819 */ /* 0x000fe20000011404 */
[----:B-1----:R-:W-:-:S04]  /*23320*/  IMAD.WIDE.U32 R2, R15, UR4, RZ ;  /* 0x000000040f027c25 */ /* 0x002fc8000f8e00ff */
[----:B------:R-:W-:Y:S01]  /*23330*/  IMAD R5, R15, UR5, R0 ;  /* 0x000000050f057c24 */ /* 0x000fe2000f8e0200 */
[----:B------:R-:W-:Y:S01]  /*23340*/  LEA.HI R0, R11, R4, RZ, 0x3 ;  /* 0x000000040b007211 */ /* 0x000fe200078f18ff */
[----:B------:R-:W-:Y:S02]  /*23350*/  ULDC.64 UR4, c[0x0][0xae8] ;  /* 0x0002ba0000047ab9 */ /* 0x000fe40000000a00 */
[----:B------:R-:W-:Y:S01]  /*23360*/  IMAD.IADD R3, R3, 0x1, R5 ;  /* 0x0000000103037824 */ /* 0x000fe200078e0205 */
[----:B------:R-:W-:-:S04]  /*23370*/  LOP3.LUT R13, R0, 0xfffffff8, RZ, 0xc0, !PT ;  /* 0xfffffff8000d7812 */ /* 0x000fc800078ec0ff */
[----:B------:R-:W-:Y:S02]  /*23380*/  IADD3 R0, R4, -R13, RZ ;  /* 0x8000000d04007210 */ /* 0x000fe40007ffe0ff */
[----:B---3--:R-:W-:-:S03]  /*23390*/  ISETP.NE.AND P0, PT, R9, 0x1, PT ;  /* 0x000000010900780c */ /* 0x008fc60003f05270 */
[----:B------:R-:W-:-:S10]  /*233a0*/  IMAD R0, R0, 0x20, R23 ;  /* 0x0000002000007824 */ /* 0x000fd400078e0217 */
[----:B------:R-:W1:Y:S08]  /*233b0*/  @P0 LDC R7, c[0x0][0xbec] ;  /* 0x0002fb00ff070b82 */ /* 0x000e700000000800 */
[----:B------:R-:W3:Y:S01]  /*233c0*/  @P0 LDC R11, c[0x0][0xbf0] ;  /* 0x0002fc00ff0b0b82 */ /* 0x000ee20000000800 */
[----:B--2---:R-:W-:-:S04]  /*233d0*/  IMAD.WIDE.U32 R2, R10, UR4, R2 ;  /* 0x000000040a027c25 */ /* 0x004fc8000f8e0002 */
[----:B----4-:R-:W-:Y:S02]  /*233e0*/  IMAD R6, R8, 0x80, R0 ;  /* 0x0000008008067824 */ /* 0x010fe400078e0200 */
[----:B------:R-:W-:Y:S01]  /*233f0*/  IMAD R3, R10, UR5, R3 ;  /* 0x000000050a037c24 */ /* 0x000fe2000f8e0203 */
[----:B------:R-:W-:Y:S01]  /*23400*/  ULDC.64 UR4, c[0x0][0xaf0] ;  /* 0x0002bc0000047ab9 */ /* 0x000fe20000000a00 */
[----:B-1----:R-:W-:-:S04]  /*23410*/  @P0 IMAD.HI.U32 R0, R6, R7, RZ ;  /* 0x0000000706000227 */ /* 0x002fc800078e00ff */
[----:B------:R-:W-:Y:S02]  /*23420*/  IMAD R4, R24, UR4, RZ ;  /* 0x0000000418047c24 */ /* 0x000fe4000f8e02ff */
[----:B------:R-:W-:Y:S01]  /*23430*/  IMAD.MOV.U32 R5, RZ, RZ, R6 ;  /* 0x000000ffff057224 */ /* 0x000fe200078e0006 */
[----:B---3--:R-:W-:Y:S01]  /*23440*/  @P0 SHF.R.U32.HI R5, RZ, R11, R0 ;  /* 0x0000000bff050219 */ /* 0x008fe20000011600 */
[C---:B------:R-:W-:Y:S02]  /*23450*/  IMAD R7, R25.reuse, UR5, R4 ;  /* 0x0000000519077c24 */ /* 0x040fe4000f8e0204 */
[----:B------:R-:W-:Y:S01]  /*23460*/  IMAD.WIDE.U32 R2, R25, UR4, R2 ;  /* 0x0000000419027c25 */ /* 0x000fe2000f8e0002 */
[----:B------:R-:W-:Y:S01]  /*23470*/  SHF.R.S32.HI R0, RZ, 0x1f, R5 ;  /* 0x0000001fff007819 */ /* 0x000fe20000011405 */
[----:B------:R-:W-:Y:S02]  /*23480*/  ULDC.64 UR4, c[0x0][0xae0] ;  /* 0x0002b80000047ab9 */ /* 0x000fe40000000a00 */
[----:B------:R-:W-:Y:S01]  /*23490*/  IMAD.IADD R3, R3, 0x1, R7 ;  /* 0x0000000103037824 */ /* 0x000fe200078e0207 */
[----:B------:R-:W-:Y:S01]  /*234a0*/  IADD3 R7, -R5, RZ, RZ ;  /* 0x000000ff05077210 */ /* 0x000fe20007ffe1ff */
[----:B------:R-:W-:-:S02]  /*234b0*/  IMAD R0, R0, UR4, RZ ;  /* 0x0000000400007c24 */ /* 0x000fc4000f8e02ff */
[----:B------:R-:W-:-:S04]  /*234c0*/  IMAD.WIDE.U32 R2, R5, UR4, R2 ;  /* 0x0000000405027c25 */ /* 0x000fc8000f8e0002 */
[----:B------:R-:W-:Y:S01]  /*234d0*/  IMAD R7, R9, R7, R6 ;  /* 0x0000000709077224 */ /* 0x000fe200078e0206 */
[----:B------:R-:W-:Y:S01]  /*234e0*/  SHF.R.S32.HI R6, RZ, 0x1f, R233 ;  /* 0x0000001fff067819 */ /* 0x000fe200000114e9 */
[----:B------:R-:W-:Y:S01]  /*234f0*/  IMAD R5, R5, UR5, R0 ;  /* 0x0000000505057c24 */ /* 0x000fe2000f8e0200 */
[----:B------:R-:W-:Y:S02]  /*23500*/  ULDC.64 UR4, c[0x0][0xad8] ;  /* 0x0002b60000047ab9 */ /* 0x000fe40000000a00 */
[----:B------:R-:W-:Y:S01]  /*23510*/  SHF.R.S32.HI R0, RZ, 0x1f, R7 ;  /* 0x0000001fff007819 */ /* 0x000fe20000011407 */
[----:B------:R-:W-:-:S04]  /*23520*/  IMAD.IADD R3, R3, 0x1, R5 ;  /* 0x0000000103037824 */ /* 0x000fc800078e0205 */
[----:B------:R-:W-:Y:S02]  /*23530*/  IMAD R0, R0, UR4, RZ ;  /* 0x0000000400007c24 */ /* 0x000fe4000f8e02ff */
[----:B------:R-:W-:-:S04]  /*23540*/  IMAD.WIDE.U32 R4, R7, UR4, R2 ;  /* 0x0000000407047c25 */ /* 0x000fc8000f8e0002 */
        /* <DEDUP_REMOVED lines=8> */
[----:B------:R1:W2:Y:S04]  /*235d0*/  SHFL.IDX PT, R0, R3, RZ, 0x181f ;  /* 0x00181fff03007589 */ /* 0x0002a800000e0000 */
[----:B------:R1:W3:Y:S02]  /*235e0*/  SHFL.IDX PT, R14, R2, RZ, 0x181f ;  /* 0x00181fff020e7589 */ /* 0x0002e400000e0000 */
.L_x_845:
[----:B------:R-:W-:Y:S01]  /*235f0*/  IMAD R9, R20, R9, RZ ;  /* 0x0000000914097224 */ /* 0x000fe200078e02ff */
[----:B------:R-:W-:Y:S04]  /*23600*/  BSSY B1, `(.L_x_527) ;  /* 0x0000018000017945 */ /* 0x000fe80003800000 */
[----:B------:R-:W-:-:S13]  /*23610*/  ISETP.GE.AND P0, PT, R5, R9, PT ;  /* 0x000000090500720c */ /* 0x000fda0003f06270 */
[----:B------:R-:W-:Y:S05]  /*23620*/  @P0 BRA `(.L_x_528) ;  /* 0x0000000000540947 */ /* 0x000fea0003800000 */
[----:B------:R-:W4:Y:S01]  /*23630*/  LDL R8, [R1+0x40] ;  /* 0x0000400001087983 */ /* 0x000f220000100800 */
[----:B------:R-:W-:-:S03]  /*23640*/  ULDC UR4, c[0x0][0xac8] ;  /* 0x0002b20000047ab9 */ /* 0x000fc60000000800 */
[----:B------:R-:W5:Y:S04]  /*23650*/  LDL R4, [R1+0x4c] ;  /* 0x00004c0001047983 */ /* 0x000f680000100800 */
[----:B------:R-:W5:Y:S04]  /*23660*/  LDL R24, [R1+0x88] ;  /* 0x0000880001187983 */ /* 0x000f680000100800 */
[----:B------:R-:W5:Y:S01]  /*23670*/  LDL R7, [R1+0x84] ;  /* 0x0000840001077983 */ /* 0x000f620000100800 */
[----:B------:R-:W-:Y:S02]  /*23680*/  ISETP.GE.AND P3, PT, R18, UR4, PT ;  /* 0x0000000412007c0c */ /* 0x000fe4000bf66270 */
[----:B------:R-:W-:-:S11]  /*23690*/  ISETP.GE.AND P2, PT, R233, UR4, PT ;  /* 0x00000004e9007c0c */ /* 0x000fd6000bf46270 */
[CC--:B---3--:R-:W-:Y:S02]  /*236a0*/  @!P3 LEA R10, P5, R18.reuse, R14.reuse, 0x1 ;  /* 0x0000000e120ab211 */ /* 0x0c8fe400078a08ff */
[C---:B------:R-:W-:Y:S02]  /*236b0*/  @!P2 LEA R12, P4, R233.reuse, R14, 0x1 ;  /* 0x0000000ee90ca211 */ /* 0x040fe400078808ff */
[-C--:B--2---:R-:W-:Y:S02]  /*236c0*/  @!P3 LEA.HI.X R11, R18, R0.reuse, R19, 0x1, P5 ;  /* 0x00000000120bb211 */ /* 0x084fe400028f0c13 */
[----:B------:R-:W-:-:S03]  /*236d0*/  @!P2 LEA.HI.X R13, R233, R0, R6, 0x1, P4 ;  /* 0x00000000e90da211 */ /* 0x000fc600020f0c06 */
[----:B------:R2:W-:Y:S04]  /*236e0*/  @!P3 ST.E.128 desc[UR42][R10.64], RZ ;  /* 0x000000ff0a00b985 */ /* 0x0005e8000c101d2a */
[----:B------:R2:W-:Y:S01]  /*236f0*/  @!P2 ST.E.128 desc[UR42][R12.64], RZ ;  /* 0x000000ff0c00a985 */ /* 0x0005e2000c101d2a */
[----:B----4-:R-:W-:Y:S02]  /*23700*/  ISETP.GE.AND P1, PT, R8, UR4, PT ;  /* 0x0000000408007c0c */ /* 0x010fe4000bf26270 */
[----:B-----5:R-:W-:-:S11]  /*23710*/  ISETP.GE.AND P0, PT, R4, UR4, PT ;  /* 0x0000000404007c0c */ /* 0x020fd6000bf06270 */
[-C--:B------:R-:W-:Y:S02]  /*23720*/  @!P1 LEA R20, P5, R8, R14.reuse, 0x1 ;  /* 0x0000000e08149211 */ /* 0x080fe400078a08ff */
[----:B------:R-:W-:Y:S02]  /*23730*/  @!P0 LEA R14, P4, R4, R14, 0x1 ;  /* 0x0000000e040e8211 */ /* 0x000fe400078808ff */
[-C--:B------:R-:W-:Y:S02]  /*23740*/  @!P1 LEA.HI.X R21, R8, R0.reuse, R24, 0x1, P5 ;  /* 0x0000000008159211 */ /* 0x080fe400028f0c18 */
[----:B------:R-:W-:-:S03]  /*23750*/  @!P0 LEA.HI.X R15, R4, R0, R7, 0x1, P4 ;  /* 0x00000000040f8211 */ /* 0x000fc600020f0c07 */
[----:B------:R2:W-:Y:S04]  /*23760*/  @!P1 ST.E.128 desc[UR42][R20.64], RZ ;  /* 0x000000ff14009985 */ /* 0x0005e8000c101d2a */
[----:B------:R2:W-:Y:S02]  /*23770*/  @!P0 ST.E.128 desc[UR42][R14.64], RZ ;  /* 0x000000ff0e008985 */ /* 0x0005e4000c101d2a */
.L_x_528:
[----:B------:R-:W-:Y:S05]  /*23780*/  BSYNC B1 ;  /* 0x0000000000017941 */ /* 0x000fea0003800000 */
.L_x_527:
[----:B------:R-:W-:-:S03]  /*23790*/  UMOV UR4, 0xffffffff ;  /* 0xffffffff00047882 */ /* 0x000fc60000000000 */
[----:B------:R-:W-:Y:S05]  /*237a0*/  BRA.DIV UR4, `(.L_x_529) ;  /* 0x000000ce04dc7947 */ /* 0x000fea000b800000 */
[----:B--2---:R2:W4:Y:S04]  /*237b0*/  SHFL.IDX PT, R0, R3, 0x1, 0x181f ;  /* 0x00381f0003007f89 */ /* 0x00452800000e0000 */
[----:B---3--:R2:W3:Y:S02]  /*237c0*/  SHFL.IDX PT, R14, R2, 0x1, 0x181f ;  /* 0x00381f00020e7f89 */ /* 0x0084e400000e0000 */
.L_x_849:
[----:B------:R-:W-:Y:S01]  /*237d0*/  VIADD R4, R5, 0x20 ;  /* 0x0000002005047836 */ /* 0x000fe20000000000 */
[----:B------:R-:W-:Y:S04]  /*237e0*/  BSSY B1, `(.L_x_530) ;  /* 0x0000018000017945 */ /* 0x000fe80003800000 */
[----:B------:R-:W-:-:S13]  /*237f0*/  ISETP.GE.AND P0, PT, R4, R9, PT ;  /* 0x000000090400720c */ /* 0x000fda0003f06270 */
[----:B------:R-:W-:Y:S05]  /*23800*/  @P0 BRA `(.L_x_531) ;  /* 0x0000000000540947 */ /* 0x000fea0003800000 */
[----:B------:R-:W5:Y:S01]  /*23810*/  LDL R24, [R1+0x40] ;  /* 0x0000400001187983 */ /* 0x000f620000100800 */
[----:B------:R-:W-:-:S03]  /*23820*/  ULDC UR4, c[0x0][0xac8] ;  /* 0x0002b20000047ab9 */ /* 0x000fc60000000800 */
[----:B------:R-:W2:Y:S04]  /*23830*/  LDL R7, [R1+0x4c] ;  /* 0x00004c0001077983 */ /* 0x000ea80000100800 */
[----:B------:R-:W2:Y:S04]  /*23840*/  LDL R25, [R1+0x88] ;  /* 0x0000880001197983 */ /* 0x000ea80000100800 */
[----:B------:R-:W2:Y:S01]  /*23850*/  LDL R8, [R1+0x84] ;  /* 0x0000840001087983 */ /* 0x000ea20000100800 */
[----:B------:R-:W-:Y:S02]  /*23860*/  ISETP.GE.AND P3, PT, R18, UR4, PT ;  /* 0x0000000412007c0c */ /* 0x000fe4000bf66270 */
[----:B------:R-:W-:-:S11]  /*23870*/  ISETP.GE.AND P2, PT, R233, UR4, PT ;  /* 0x00000004e9007c0c */ /* 0x000fd6000bf46270 */
[CC--:B---3--:R-:W-:Y:S02]  /*23880*/  @!P3 LEA R10, P5, R18.reuse, R14.reuse, 0x1 ;  /* 0x0000000e120ab211 */ /* 0x0c8fe400078a08ff */
[C---:B------:R-:W-:Y:S02]  /*23890*/  @!P2 LEA R12, P4, R233.reuse, R14, 0x1 ;  /* 0x0000000ee90ca211 */ /* 0x040fe400078808ff */
[-C--:B----4-:R-:W-:Y:S02]  /*238a0*/  @!P3 LEA.HI.X R11, R18, R0.reuse, R19, 0x1, P5 ;  /* 0x00000000120bb211 */ /* 0x090fe400028f0c13 */
[----:B------:R-:W-:-:S03]  /*238b0*/  @!P2 LEA.HI.X R13, R233, R0, R6, 0x1, P4 ;  /* 0x00000000e90da211 */ /* 0x000fc600020f0c06 */
[----:B------:R3:W-:Y:S04]  /*238c0*/  @!P3 ST.E.128 desc[UR42][R10.64], RZ ;  /* 0x000000ff0a00b985 */ /* 0x0007e8000c101d2a */
[----:B------:R3:W-:Y:S01]  /*238d0*/  @!P2 ST.E.128 desc[UR42][R12.64], RZ ;  /* 0x000000ff0c00a985 */ /* 0x0007e2000c101d2a */
[----:B-----5:R-:W-:Y:S02]  /*238e0*/  ISETP.GE.AND P1, PT, R24, UR4, PT ;  /* 0x0000000418007c0c */ /* 0x020fe4000bf26270 */
[----:B--2---:R-:W-:-:S11]  /*238f0*/  ISETP.GE.AND P0, PT, R7, UR4, PT ;  /* 0x0000000407007c0c */ /* 0x004fd6000bf06270 */
[CC--:B------:R-:W-:Y:S02]  /*23900*/  @!P1 LEA R20, P5, R24.reuse, R14.reuse, 0x1 ;  /* 0x0000000e18149211 */ /* 0x0c0fe400078a08ff */
[C---:B------:R-:W-:Y:S02]  /*23910*/  @!P0 LEA R14, P4, R7.reuse, R14, 0x1 ;  /* 0x0000000e070e8211 */ /* 0x040fe400078808ff */
[-C--:B------:R-:W-:Y:S02]  /*23920*/  @!P1 LEA.HI.X R21, R24, R0.reuse, R25, 0x1, P5 ;  /* 0x0000000018159211 */ /* 0x080fe400028f0c19 */
[----:B------:R-:W-:-:S03]  /*23930*/  @!P0 LEA.HI.X R15, R7, R0, R8, 0x1, P4 ;  /* 0x00000000070f8211 */ /* 0x000fc600020f0c08 */
[----:B------:R3:W-:Y:S04]  /*23940*/  @!P1 ST.E.128 desc[UR42][R20.64], RZ ;  /* 0x000000ff14009985 */ /* 0x0007e8000c101d2a */
[----:B------:R3:W-:Y:S02]  /*23950*/  @!P0 ST.E.128 desc[UR42][R14.64], RZ ;  /* 0x000000ff0e008985 */ /* 0x0007e4000c101d2a */
.L_x_531:
[----:B------:R-:W-:Y:S05]  /*23960*/  BSYNC B1 ;  /* 0x0000000000017941 */ /* 0x000fea0003800000 */
.L_x_530:
[----:B------:R-:W-:-:S03]  /*23970*/  UMOV UR4, 0xffffffff ;  /* 0xffffffff00047882 */ /* 0x000fc60000000000 */
[----:B------:R-:W-:Y:S05]  /*23980*/  BRA.DIV UR4, `(.L_x_532) ;  /* 0x000000ce04ac7947 */ /* 0x000fea000b800000 */
[----:B----4-:R4:W0:Y:S04]  /*23990*/  SHFL.IDX PT, R0, R3, 0x2, 0x181f ;  /* 0x00581f0003007f89 */ /* 0x01082800000e0000 */
[----:B---3--:R4:W3:Y:S02]  /*239a0*/  SHFL.IDX PT, R14, R2, 0x2, 0x181f ;  /* 0x00581f00020e7f89 */ /* 0x0088e400000e0000 */
.L_x_853:
[----:B------:R-:W-:Y:S01]  /*239b0*/  IADD3 R4, R5, 0x40, RZ ;  /* 0x0000004005047810 */ /* 0x000fe20007ffe0ff */
[----:B------:R-:W-:Y:S03]  /*239c0*/  BSSY B1, `(.L_x_533) ;  /* 0x0000018000017945 */ /* 0x000fe60003800000 */
[----:B------:R-:W-:-:S13]  /*239d0*/  ISETP.GE.AND P0, PT, R4, R9, PT ;  /* 0x000000090400720c */ /* 0x000fda0003f06270 */
[----:B------:R-:W-:Y:S05]  /*239e0*/  @P0 BRA `(.L_x_534) ;  /* 0x0000000000540947 */ /* 0x000fea0003800000 */
[----:B------:R-:W5:Y:S01]  /*239f0*/  LDL R24, [R1+0x40] ;  /* 0x0000400001187983 */ /* 0x000f620000100800 */
[----:B------:R-:W-:-:S03]  /*23a00*/  ULDC UR4, c[0x0][0xac8] ;  /* 0x0002b20000047ab9 */ /* 0x000fc60000000800 */
[----:B------:R-:W2:Y:S04]  /*23a10*/  LDL R7, [R1+0x4c] ;  /* 0x00004c0001077983 */ /* 0x000ea80000100800 */
[----:B------:R-:W4:Y:S04]  /*23a20*/  LDL R25, [R1+0x88] ;  /* 0x0000880001197983 */ /* 0x000f280000100800 */
[----:B------:R-:W4:Y:S01]  /*23a30*/  LDL R8, [R1+0x84] ;  /* 0x0000840001087983 */ /* 0x000f220000100800 */
[----:B------:R-:W-:Y:S02]  /*23a40*/  ISETP.GE.AND P3, PT, R18, UR4, PT ;  /* 0x0000000412007c0c */ /* 0x000fe4000bf66270 */
[----:B------:R-:W-:-:S11]  /*23a50*/  ISETP.GE.AND P2, PT, R233, UR4, PT ;  /* 0x00000004e9007c0c */ /* 0x000fd6000bf46270 */
[CC--:B---3--:R-:W-:Y:S02]  /*23a60*/  @!P3 LEA R10, P5, R18.reuse, R14.reuse, 0x1 ;  /* 0x0000000e120ab211 */ /* 0x0c8fe400078a08ff */
[C---:B------:R-:W-:Y:S02]  /*23a70*/  @!P2 LEA R12, P4, R233.reuse, R14, 0x1 ;  /* 0x0000000ee90ca211 */ /* 0x040fe400078808ff */
[-C--:B0-----:R-:W-:Y:S02]  /*23a80*/  @!P3 LEA.HI.X R11, R18, R0.reuse, R19, 0x1, P5 ;  /* 0x00000000120bb211 */ /* 0x081fe400028f0c13 */
[----:B------:R-:W-:-:S03]  /*23a90*/  @!P2 LEA.HI.X R13, R233, R0, R6, 0x1, P4 ;  /* 0x00000000e90da211 */ /* 0x000fc600020f0c06 */
[----:B------:R0:W-:Y:S04]  /*23aa0*/  @!P3 ST.E.128 desc[UR42][R10.64], RZ ;  /* 0x000000ff0a00b985 */ /* 0x0001e8000c101d2a */
[----:B------:R0:W-:Y:S01]  /*23ab0*/  @!P2 ST.E.128 desc[UR42][R12.64], RZ ;  /* 0x000000ff0c00a985 */ /* 0x0001e2000c101d2a */
[----:B-----5:R-:W-:Y:S02]  /*23ac0*/  ISETP.GE.AND P1, PT, R24, UR4, PT ;  /* 0x0000000418007c0c */ /* 0x020fe4000bf26270 */
[----:B--2---:R-:W-:-:S11]  /*23ad0*/  ISETP.GE.AND P0, PT, R7, UR4, PT ;  /* 0x0000000407007c0c */ /* 0x004fd6000bf06270 */
[CC--:B------:R-:W-:Y:S02]  /*23ae0*/  @!P1 LEA R20, P5, R24.reuse, R14.reuse, 0x1 ;  /* 0x0000000e18149211 */ /* 0x0c0fe400078a08ff */
[C---:B------:R-:W-:Y:S02]  /*23af0*/  @!P0 LEA R14, P4, R7.reuse, R14, 0x1 ;  /* 0x0000000e070e8211 */ /* 0x040fe400078808ff */
[-C--:B----4-:R-:W-:Y:S02]  /*23b00*/  @!P1 LEA.HI.X R21, R24, R0.reuse, R25, 0x1, P5 ;  /* 0x0000000018159211 */ /* 0x090fe400028f0c19 */
[----:B------:R-:W-:-:S03]  /*23b10*/  @!P0 LEA.HI.X R15, R7, R0, R8, 0x1, P4 ;  /* 0x00000000070f8211 */ /* 0x000fc600020f0c08 */
[----:B------:R0:W-:Y:S04]  /*23b20*/  @!P1 ST.E.128 desc[UR42][R20.64], RZ ;  /* 0x000000ff14009985 */ /* 0x0001e8000c101d2a */
[----:B------:R0:W-:Y:S02]  /*23b30*/  @!P0 ST.E.128 desc[UR42][R14.64], RZ ;  /* 0x000000ff0e008985 */ /* 0x0001e4000c101d2a */
.L_x_534:
[----:B------:R-:W-:Y:S05]  /*23b40*/  BSYNC B1 ;  /* 0x0000000000017941 */ /* 0x000fea0003800000 */
.L_x_533:
[----:B------:R-:W-:-:S03]  /*23b50*/  UMOV UR4, 0xffffffff ;  /* 0xffffffff00047882 */ /* 0x000fc60000000000 */
[----:B------:R-:W-:Y:S05]  /*23b60*/  BRA.DIV UR4, `(.L_x_535) ;  /* 0x000000ce047c7947 */ /* 0x000fea000b800000 */
[----:B0-----:R0:W0:Y:S04]  /*23b70*/  SHFL.IDX PT, R0, R3, 0x3, 0x181f ;  /* 0x00781f0003007f89 */ /* 0x00102800000e0000 */
[----:B---3--:R3:W0:Y:S02]  /*23b80*/  SHFL.IDX PT, R14, R2, 0x3, 0x181f ;  /* 0x00781f00020e7f89 */ /* 0x00862400000e0000 */
.L_x_857:
[----:B-1234-:R-:W-:-:S05]  /*23b90*/  VIADD R2, R5, 0x60 ;  /* 0x0000006005027836 */ /* 0x01efca0000000000 */
[----:B------:R-:W-:-:S13]  /*23ba0*/  ISETP.GE.AND P0, PT, R2, R9, PT ;  /* 0x000000090200720c */ /* 0x000fda0003f06270 */
[----:B------:R-:W-:Y:S05]  /*23bb0*/  @P0 BRA `(.L_x_518) ;  /* 0x0000000000540947 */ /* 0x000fea0003800000 */
[----:B------:R-:W2:Y:S01]  /*23bc0*/  LDL R11, [R1+0x40] ;  /* 0x00004000010b7983 */ /* 0x000ea20000100800 */
[----:B------:R-:W-:-:S03]  /*23bd0*/  ULDC UR4, c[0x0][0xac8] ;  /* 0x0002b20000047ab9 */ /* 0x000fc60000000800 */
[----:B------:R-:W3:Y:S04]  /*23be0*/  LDL R7, [R1+0x4c] ;  /* 0x00004c0001077983 */ /* 0x000ee80000100800 */
[----:B------:R-:W4:Y:S04]  /*23bf0*/  LDL R12, [R1+0x88] ;  /* 0x00008800010c7983 */ /* 0x000f280000100800 */
[----:B------:R-:W5:Y:S01]  /*23c00*/  LDL R10, [R1+0x84] ;  /* 0x00008400010a7983 */ /* 0x000f620000100800 */
[----:B------:R-:W-:Y:S02]  /*23c10*/  ISETP.GE.AND P3, PT, R18, UR4, PT ;  /* 0x0000000412007c0c */ /* 0x000fe4000bf66270 */
[----:B------:R-:W-:-:S11]  /*23c20*/  ISETP.GE.AND P2, PT, R233, UR4, PT ;  /* 0x00000004e9007c0c */ /* 0x000fd6000bf46270 */
[CC--:B0-----:R-:W-:Y:S02]  /*23c30*/  @!P3 LEA R2, P5, R18.reuse, R14.reuse, 0x1 ;  /* 0x0000000e1202b211 */ /* 0x0c1fe400078a08ff */
[C---:B------:R-:W-:Y:S02]  /*23c40*/  @!P2 LEA R4, P4, R233.reuse, R14, 0x1 ;  /* 0x0000000ee904a211 */ /* 0x040fe400078808ff */
[-C--:B------:R-:W-:Y:S02]  /*23c50*/  @!P3 LEA.HI.X R3, R18, R0.reuse, R19, 0x1, P5 ;  /* 0x000000001203b211 */ /* 0x080fe400028f0c13 */
[----:B------:R-:W-:-:S03]  /*23c60*/  @!P2 LEA.HI.X R5, R233, R0, R6, 0x1, P4 ;  /* 0x00000000e905a211 */ /* 0x000fc600020f0c06 */
[----:B------:R0:W-:Y:S04]  /*23c70*/  @!P3 ST.E.128 desc[UR42][R2.64], RZ ;  /* 0x000000ff0200b985 */ /* 0x0001e8000c101d2a */
[----:B------:R0:W-:Y:S01]  /*23c80*/  @!P2 ST.E.128 desc[UR42][R4.64], RZ ;  /* 0x000000ff0400a985 */ /* 0x0001e2000c101d2a */
[----:B--2---:R-:W-:Y:S02]  /*23c90*/  ISETP.GE.AND P1, PT, R11, UR4, PT ;  /* 0x000000040b007c0c */ /* 0x004fe4000bf26270 */
[----:B---3--:R-:W-:-:S11]  /*23ca0*/  ISETP.GE.AND P0, PT, R7, UR4, PT ;  /* 0x0000000407007c0c */ /* 0x008fd6000bf06270 */
[-C--:B------:R-:W-:Y:S02]  /*23cb0*/  @!P1 LEA R8, P5, R11, R14.reuse, 0x1 ;  /* 0x0000000e0b089211 */ /* 0x080fe400078a08ff */
[----:B------:R-:W-:Y:S02]  /*23cc0*/  @!P0 LEA R14, P4, R7, R14, 0x1 ;  /* 0x0000000e070e8211 */ /* 0x000fe400078808ff */
[-C--:B----4-:R-:W-:Y:S02]  /*23cd0*/  @!P1 LEA.HI.X R9, R11, R0.reuse, R12, 0x1, P5 ;  /* 0x000000000b099211 */ /* 0x090fe400028f0c0c */
[----:B-----5:R-:W-:-:S03]  /*23ce0*/  @!P0 LEA.HI.X R15, R7, R0, R10, 0x1, P4 ;  /* 0x00000000070f8211 */ /* 0x020fc600020f0c0a */
[----:B------:R0:W-:Y:S04]  /*23cf0*/  @!P1 ST.E.128 desc[UR42][R8.64], RZ ;  /* 0x000000ff08009985 */ /* 0x0001e8000c101d2a */
[----:B------:R0:W-:Y:S02]  /*23d00*/  @!P0 ST.E.128 desc[UR42][R14.64], RZ ;  /* 0x000000ff0e008985 */ /* 0x0001e4000c101d2a */
.L_x_518:
[----:B------:R-:W-:Y:S05]  /*23d10*/  BSYNC B0 ;  /* 0x0000000000007941 */ /* 0x000fea0003800000 */
.L_x_503:
[----:B------:R-:W-:Y:S02]  /*23d20*/  ULDC UR4, c[0x0][0xc3c] ;  /* 0x00030f0000047ab9 */ /* 0x000fe40000000800 */
[----:B------:R-:W-:-:S13]  /*23d30*/  ISETP.GE.AND P0, PT, R31, UR4, PT ;  /* 0x000000041f007c0c */ /* 0x000fda000bf06270 */
[----:B------:R-:W-:Y:S05]  /*23d40*/  @!P0 BRA `(.L_x_536) ;  /* 0xfffffddc00588947 */ /* 0x000fea000383ffff */
[----:B------:R-:W-:Y:S05]  /*23d50*/  BRA `(.L_x_340) ;  /* 0x0000007c00dc7947 */ /* 0x000fea0003800000 */
.L_x_338:
        /* <DEDUP_REMOVED lines=16> */
[----:B-1----:R1:W-:Y:S04]  /*23e60*/  STL.64 [R1], R4 ;  /* 0x0000000401007387 */ /* 0x0023e80000100a00 */
[----:B------:R1:W-:Y:S01]  /*23e70*/  STL.64 [R1+0x8], R6 ;  /* 0x0000080601007387 */ /* 0x0003e20000100a00 */
[----:B------:R-:W-:Y:S06]  /*23e80*/  BAR.ARV 0x4, 0x180 ;  /* 0x0106000000007b1d */ /* 0x000fec0000002000 */
[----:B------:R-:W-:Y:S05]  /*23e90*/  BRA `(.L_x_538) ;  /* 0x0000000800a87947 */ /* 0x000fea0003800000 */
.L_x_537:
[----:B------:R-:W1:Y:S01]  /*23ea0*/  S2R R0, SR_TID.X ;  /* 0x0000000000007919 */ /* 0x000e620000002100 */
[----:B------:R-:W-:Y:S01]  /*23eb0*/  ULDC UR4, c[0x0][0xc3c] ;  /* 0x00030f0000047ab9 */ /* 0x000fe20000000800 */
[----:B------:R-:W-:Y:S01]  /*23ec0*/  IMAD.MOV.U32 R9, RZ, RZ, RZ ;  /* 0x000000ffff097224 */ /* 0x000fe200078e00ff */
[----:B------:R-:W2:Y:S01]  /*23ed0*/  S2UR UR6, SR_CTAID.X ;  /* 0x00000000000679c3 */ /* 0x000ea20000002500 */
[----:B------:R-:W-:Y:S01]  /*23ee0*/  ULDC UR5, c[0x0][0xc38] ;  /* 0x00030e0000057ab9 */ /* 0x000fe20000000800 */
[----:B-1----:R-:W-:-:S04]  /*23ef0*/  LOP3.LUT R0, R0, 0x1f, RZ, 0xc0, !PT ;  /* 0x0000001f00007812 */ /* 0x002fc800078ec0ff */
[----:B------:R-:W-:-:S04]  /*23f00*/  ISETP.NE.AND P0, PT, R0, 0x1f, PT ;  /* 0x0000001f0000780c */ /* 0x000fc80003f05270 */
[----:B------:R-:W-:-:S13]  /*23f10*/  ISETP.GE.OR P1, PT, R0, UR4, !P0 ;  /* 0x0000000400007c0c */ /* 0x000fda000c726670 */
[----:B0-----:R-:W0:Y:S08]  /*23f20*/  @!P1 LDC.64 R2, c[0x0][0xc80] ;  /* 0x00032000ff029b82 */ /* 0x001e300000000a00 */
[----:B------:R-:W1:Y:S01]  /*23f30*/  @!P1 LDC.64 R4, c[0x0][0xc78] ;  /* 0x00031e00ff049b82 */ /* 0x000e620000000a00 */
[----:B0-----:R-:W-:-:S05]  /*23f40*/  @!P1 IMAD.WIDE.U32 R2, R0, 0x4, R2 ;  /* 0x0000000400029825 */ /* 0x001fca00078e0002 */
[----:B------:R1:W3:Y:S02]  /*23f50*/  @!P1 LDG.E R6, desc[UR42][R2.64] ;  /* 0x0000002a02069981 */ /* 0x0002e4000c1e1900 */
[----:B-1----:R-:W-:-:S05]  /*23f60*/  @!P1 IMAD.WIDE.U32 R2, R0, 0x4, R4 ;  /* 0x0000000400029825 */ /* 0x002fca00078e0004 */
[----:B------:R-:W3:Y:S01]  /*23f70*/  @!P1 LDG.E R9, desc[UR42][R2.64] ;  /* 0x0000002a02099981 */ /* 0x000ee2000c1e1900 */
[C---:B------:R-:W-:Y:S01]  /*23f80*/  ISETP.NE.AND P1, PT, R0.reuse, RZ, PT ;  /* 0x000000ff0000720c */ /* 0x040fe20003f25270 */
[----:B------:R-:W-:Y:S01]  /*23f90*/  UMOV UR4, URZ ;  /* 0x0000003f00047c82 */ /* 0x000fe20008000000 */
[C---:B------:R-:W-:Y:S02]  /*23fa0*/  ISETP.GE.U32.AND P2, PT, R0.reuse, 0x2, PT ;  /* 0x000000020000780c */ /* 0x040fe40003f46070 */
[C---:B------:R-:W-:Y:S02]  /*23fb0*/  ISETP.GE.U32.AND P3, PT, R0.reuse, 0x4, PT ;  /* 0x000000040000780c */ /* 0x040fe40003f66070 */
[C---:B------:R-:W-:Y:S02]  /*23fc0*/  ISETP.GE.U32.AND P4, PT, R0.reuse, 0x8, PT ;  /* 0x000000080000780c */ /* 0x040fe40003f86070 */
[----:B------:R-:W-:Y:S01]  /*23fd0*/  ISETP.GE.U32.AND P5, PT, R0, 0x10, PT ;  /* 0x000000100000780c */ /* 0x000fe20003fa6070 */
[----:B---3--:R-:W-:-:S05]  /*23fe0*/  IMAD R4, R6, R9, RZ ;  /* 0x0000000906047224 */ /* 0x008fca00078e02ff */
[----:B------:R-:W0:Y:S02]  /*23ff0*/  SHFL.UP PT, R5, R4, 0x1, RZ ;  /* 0x0420000004057989 */ /* 0x000e2400000e00ff */
[----:B0-----:R-:W-:-:S05]  /*24000*/  SEL R5, R5, RZ, P1 ;  /* 0x000000ff05057207 */ /* 0x001fca0000800000 */
[----:B------:R-:W-:-:S05]  /*24010*/  IMAD.IADD R5, R4, 0x1, R5 ;  /* 0x0000000104057824 */ /* 0x000fca00078e0205 */
[----:B------:R-:W0:Y:S02]  /*24020*/  SHFL.UP PT, R7, R5, 0x2, RZ ;  /* 0x0440000005077989 */ /* 0x000e2400000e00ff */
[----:B0-----:R-:W-:-:S04]  /*24030*/  SEL R8, R7, RZ, P2 ;  /* 0x000000ff07087207 */ /* 0x001fc80001000000 */
[----:B------:R-:W-:-:S05]  /*24040*/  IADD3 R8, R5, R8, RZ ;  /* 0x0000000805087210 */ /* 0x000fca0007ffe0ff */
        /* <DEDUP_REMOVED lines=9> */
[----:B------:R-:W0:Y:S02]  /*240e0*/  SHFL.IDX PT, R4, R2, 0x1f, 0x1f ;  /* 0x03e01f0002047f89 */ /* 0x000e2400000e0000 */
[----:B0-----:R-:W-:-:S04]  /*240f0*/  IMAD R7, R4, UR5, RZ ;  /* 0x0000000504077c24 */ /* 0x001fc8000f8e02ff */
[----:B------:R-:W-:Y:S01]  /*24100*/  IMAD.MOV.U32 R4, RZ, RZ, R7 ;  /* 0x000000ffff047224 */ /* 0x000fe200078e0007 */
[----:B--2---:R-:W-:-:S13]  /*24110*/  ISETP.GT.AND P6, PT, R7, UR6, PT ;  /* 0x0000000607007c0c */ /* 0x004fda000bfc4270 */
[----:B------:R-:W-:Y:S05]  /*24120*/  @P6 BRA `(.L_x_539) ;  /* 0x0000000000a46947 */ /* 0x000fea0003800000 */
[----:B------:R-:W-:Y:S01]  /*24130*/  MOV R7, R4 ;  /* 0x0000000400077202 */ /* 0x000fe20000000f00 */
[----:B------:R-:W-:Y:S01]  /*24140*/  UMOV UR4, URZ ;  /* 0x0000003f00047c82 */ /* 0x000fe20008000000 */
[----:B------:R-:W-:-:S05]  /*24150*/  ULDC UR5, c[0x0][0xc38] ;  /* 0x00030e0000057ab9 */ /* 0x000fca0000000800 */
.L_x_541:
[----:B------:R-:W0:Y:S01]  /*24160*/  LDC R2, c[0x0][0xc3c] ;  /* 0x00030f00ff027b82 */ /* 0x000e220000000800 */
[----:B------:R-:W-:Y:S01]  /*24170*/  ULDC UR7, c[0x0][0xc3c] ;  /* 0x00030f0000077ab9 */ /* 0x000fe20000000800 */
[----:B------:R-:W-:Y:S01]  /*24180*/  UIADD3 UR4, UR4, 0x1f, URZ ;  /* 0x0000001f04047890 */ /* 0x000fe2000fffe03f */
[----:B------:R-:W-:-:S05]  /*24190*/  IMAD.U32 R3, RZ, RZ, UR7 ;  /* 0x00000007ff037e24 */ /* 0x000fca000f8e00ff */
[----:B------:R1:W-:Y:S01]  /*241a0*/  STL [R1+0xc], R3 ;  /* 0x00000c0301007387 */ /* 0x0003e20000100800 */
[----:B0-----:R-:W-:-:S13]  /*241b0*/  ISETP.LE.AND P6, PT, R2, UR4, PT ;  /* 0x0000000402007c0c */ /* 0x001fda000bfc3270 */
[----:B-1----:R-:W-:Y:S05]  /*241c0*/  @P6 BRA `(.L_x_540) ;  /* 0x0000000400a46947 */ /* 0x002fea0003800000 */
[----:B------:R-:W-:Y:S02]  /*241d0*/  VIADD R9, R0, UR4 ;  /* 0x0000000400097c36 */ /* 0x000fe40008000000 */
[----:B------:R-:W-:-:S03]  /*241e0*/  IMAD.MOV.U32 R6, RZ, RZ, RZ ;  /* 0x000000ffff067224 */ /* 0x000fc600078e00ff */
[----:B------:R-:W-:-:S13]  /*241f0*/  ISETP.GE.OR P6, PT, R9, R2, !P0 ;  /* 0x000000020900720c */ /* 0x000fda00047c6670 */
        /* <DEDUP_REMOVED lines=24> */
[----:B0-----:R-:W-:-:S05]  /*24380*/  IMAD R4, R4, UR5, RZ ;  /* 0x0000000504047c24 */ /* 0x001fca000f8e02ff */
[----:B------:R-:W-:-:S04]  /*24390*/  IADD3 R7, R4, R7, RZ ;  /* 0x0000000704077210 */ /* 0x000fc80007ffe0ff */
[----:B------:R-:W-:-:S13]  /*243a0*/  ISETP.GT.AND P6, PT, R7, UR6, PT ;  /* 0x0000000607007c0c */ /* 0x000fda000bfc4270 */
[----:B------:R-:W-:Y:S05]  /*243b0*/  @!P6 BRA `(.L_x_541) ;  /* 0xfffffffc0068e947 */ /* 0x000fea000383ffff */
.L_x_539:
[----:B------:R-:W-:-:S04]  /*243c0*/  IMAD.IADD R11, R7, 0x1, -R4 ;  /* 0x00000001070b7824 */ /* 0x000fc800078e0a04 */
[----:B------:R-:W-:-:S05]  /*243d0*/  IMAD R3, R2, UR5, R11 ;  /* 0x0000000502037c24 */ /* 0x000fca000f8e020b */
[----:B------:R-:W-:-:S13]  /*243e0*/  ISETP.GT.AND P0, PT, R3, UR6, PT ;  /* 0x0000000603007c0c */ /* 0x000fda000bf04270 */
[----:B------:R-:W-:-:S04]  /*243f0*/  VOTE.ANY R10, PT, !P0 ;  /* 0x00000000000a7806 */ /* 0x000fc800040e0100 */
[----:B------:R0:W1:Y:S01]  /*24400*/  POPC R5, R10 ;  /* 0x0000000a00057309 */ /* 0x0000620000000000 */
[----:B------:R-:W-:Y:S01]  /*24410*/  ISETP.NE.AND P0, PT, R10, RZ, PT ;  /* 0x000000ff0a00720c */ /* 0x000fe20003f05270 */
[----:B0-----:R-:W-:Y:S01]  /*24420*/  IMAD.MOV.U32 R10, RZ, RZ, RZ ;  /* 0x000000ffff0a7224 */ /* 0x001fe200078e00ff */
[----:B-1----:R-:W0:Y:S04]  /*24430*/  SHFL.IDX PT, R6, R6, R5, 0x1f ;  /* 0x00001f0506067589 */ /* 0x002e2800000e0000 */
[----:B------:R-:W1:Y:S01]  /*24440*/  SHFL.IDX PT, R8, R9, R5, 0x1f ;  /* 0x00001f0509087589 */ /* 0x000e6200000e0000 */
[----:B0-----:R-:W-:-:S04]  /*24450*/  IABS R4, R6 ;  /* 0x0000000600047213 */ /* 0x001fc80000000000 */
[----:B------:R-:W0:Y:S01]  /*24460*/  I2F.RP R13, R4 ;  /* 0x00000004000d7306 */ /* 0x000e220000209400 */
[----:B-1----:R-:W-:-:S07]  /*24470*/  IABS R7, R8 ;  /* 0x0000000800077213 */ /* 0x002fce0000000000 */
[----:B------:R-:W-:Y:S08]  /*24480*/  I2F.RP R12, R7 ;  /* 0x00000007000c7306 */ /* 0x000ff00000209400 */
[----:B0-----:R-:W0:Y:S02]  /*24490*/  MUFU.RCP R13, R13 ;  /* 0x0000000d000d7308 */ /* 0x001e240000001000 */
[----:B0-----:R-:W-:-:S06]  /*244a0*/  VIADD R3, R13, 0xffffffe ;  /* 0x0ffffffe0d037836 */ /* 0x001fcc0000000000 */
[----:B------:R-:W0:Y:S02]  /*244b0*/  F2I.FTZ.U32.TRUNC.NTZ R3, R3 ;  /* 0x0000000300037305 */ /* 0x000e24000021f000 */
[----:B0-----:R-:W-:Y:S01]  /*244c0*/  IMAD.MOV R15, RZ, RZ, -R3 ;  /* 0x000000ffff0f7224 */ /* 0x001fe200078e0a03 */
[----:B------:R-:W-:Y:S06]  /*244d0*/  @!P0 BRA `(.L_x_542) ;  /* 0x0000000000088947 */ /* 0x000fec0003800000 */
[----:B------:R-:W-:-:S05]  /*244e0*/  IADD3 R9, R5, -0x1, RZ ;  /* 0xffffffff05097810 */ /* 0x000fca0007ffe0ff */
[----:B------:R0:W1:Y:S02]  /*244f0*/  SHFL.IDX PT, R10, R2, R9, 0x1f ;  /* 0x00001f09020a7589 */ /* 0x00006400000e0000 */
.L_x_542:
[----:B-1----:R-:W-:Y:S01]  /*24500*/  IMAD R10, R10, UR5, R11 ;  /* 0x000000050a0a7c24 */ /* 0x002fe2000f8e020b */
[----:B------:R-:W1:Y:S01]  /*24510*/  MUFU.RCP R12, R12 ;  /* 0x0000000c000c7308 */ /* 0x000e620000001000 */
[----:B0-----:R-:W-:Y:S02]  /*24520*/  IMAD R9, R15, R4, RZ ;  /* 0x000000040f097224 */ /* 0x001fe400078e02ff */
[----:B------:R-:W-:Y:S01]  /*24530*/  IMAD.MOV.U32 R2, RZ, RZ, RZ ;  /* 0x000000ffff027224 */ /* 0x000fe200078e00ff */
[----:B------:R0:W-:Y:S03]  /*24540*/  STL [R1], R10 ;  /* 0x0000000a01007387 */ /* 0x0001e60000100800 */
[----:B------:R-:W-:Y:S01]  /*24550*/  IMAD.HI.U32 R2, R3, R9, R2 ;  /* 0x0000000903027227 */ /* 0x000fe200078e0002 */
[----:B------:R-:W-:Y:S02]  /*24560*/  IADD3 R9, -R10, UR6, RZ ;  /* 0x000000060a097c10 */ /* 0x000fe4000fffe1ff */
[----:B------:R-:W-:-:S02]  /*24570*/  IABS R3, R6 ;  /* 0x0000000600037213 */ /* 0x000fc40000000000 */
[----:B------:R-:W-:-:S03]  /*24580*/  IABS R11, R9 ;  /* 0x00000009000b7213 */ /* 0x000fc60000000000 */
[----:B------:R-:W-:Y:S02]  /*24590*/  IMAD.MOV R3, RZ, RZ, -R3 ;  /* 0x000000ffff037224 */ /* 0x000fe400078e0a03 */
[----:B0-----:R-:W-:-:S04]  /*245a0*/  IMAD.HI.U32 R10, R2, R11, RZ ;  /* 0x0000000b020a7227 */ /* 0x001fc800078e00ff */
[----:B------:R-:W-:Y:S02]  /*245b0*/  IMAD R11, R10, R3, R11 ;  /* 0x000000030a0b7224 */ /* 0x000fe400078e020b */
[----:B-1----:R-:W-:-:S03]  /*245c0*/  VIADD R3, R12, 0xffffffe ;  /* 0x0ffffffe0c037836 */ /* 0x002fc60000000000 */
[----:B------:R-:W-:-:S03]  /*245d0*/  ISETP.GT.U32.AND P1, PT, R4, R11, PT ;  /* 0x0000000b0400720c */ /* 0x000fc60003f24070 */
[----:B------:R-:W0:Y:S10]  /*245e0*/  F2I.FTZ.U32.TRUNC.NTZ R3, R3 ;  /* 0x0000000300037305 */ /* 0x000e34000021f000 */
[----:B------:R-:W-:-:S02]  /*245f0*/  @!P1 IMAD.IADD R11, R11, 0x1, -R4 ;  /* 0x000000010b0b9824 */ /* 0x000fc400078e0a04 */
[----:B------:R-:W-:Y:S01]  /*24600*/  @!P1 VIADD R10, R10, 0x1 ;  /* 0x000000010a0a9836 */ /* 0x000fe20000000000 */
[----:B------:R-:W-:Y:S02]  /*24610*/  ISETP.NE.AND P1, PT, R6, RZ, PT ;  /* 0x000000ff0600720c */ /* 0x000fe40003f25270 */
[----:B0-----:R-:W-:Y:S02]  /*24620*/  IADD3 R2, RZ, -R3, RZ ;  /* 0x80000003ff027210 */ /* 0x001fe40007ffe0ff */
[----:B------:R-:W-:-:S03]  /*24630*/  ISETP.GE.U32.AND P0, PT, R11, R4, PT ;  /* 0x000000040b00720c */ /* 0x000fc60003f06070 */
[----:B------:R-:W-:Y:S02]  /*24640*/  IMAD R11, R2, R7, RZ ;  /* 0x00000007020b7224 */ /* 0x000fe400078e02ff */
[----:B------:R-:W-:-:S04]  /*24650*/  IMAD.MOV.U32 R2, RZ, RZ, RZ ;  /* 0x000000ffff027224 */ /* 0x000fc800078e00ff */
[----:B------:R-:W-:Y:S01]  /*24660*/  IMAD.HI.U32 R4, R3, R11, R2 ;  /* 0x0000000b03047227 */ /* 0x000fe200078e0002 */
[----:B------:R-:W-:-:S03]  /*24670*/  LOP3.LUT R2, R9, R6, RZ, 0x3c, !PT ;  /* 0x0000000609027212 */ /* 0x000fc600078e3cff */
[----:B------:R-:W-:Y:S01]  /*24680*/  @P0 VIADD R10, R10, 0x1 ;  /* 0x000000010a0a0836 */ /* 0x000fe20000000000 */
[----:B------:R-:W-:Y:S02]  /*24690*/  ISETP.GE.AND P2, PT, R2, RZ, PT ;  /* 0x000000ff0200720c */ /* 0x000fe40003f46270 */
[----:B------:R-:W-:-:S04]  /*246a0*/  IABS R2, R8 ;  /* 0x0000000800027213 */ /* 0x000fc80000000000 */
[----:B------:R-:W-:-:S07]  /*246b0*/  IADD3 R2, RZ, -R2, RZ ;  /* 0x80000002ff027210 */ /* 0x000fce0007ffe0ff */
        /* <DEDUP_REMOVED lines=10> */
[----:B------:R-:W-:Y:S02]  /*24760*/  ISETP.GE.U32.AND P0, PT, R2, R7, PT ;  /* 0x000000070200720c */ /* 0x000fe40003f06070 */
[----:B------:R-:W-:-:S04]  /*24770*/  LOP3.LUT R2, R10, R8, RZ, 0x3c, !PT ;  /* 0x000000080a027212 */ /* 0x000fc800078e3cff */
[----:B------:R-:W-:Y:S01]  /*24780*/  ISETP.GE.AND P2, PT, R2, RZ, PT ;  /* 0x000000ff0200720c */ /* 0x000fe20003f46270 */
[----:B------:R-:W-:-:S06]  /*24790*/  VIADD R2, R5, UR4 ;  /* 0x0000000405027c36 */ /* 0x000fcc0008000000 */
[----:B------:R-:W-:-:S06]  /*247a0*/  @P0 VIADD R4, R4, 0x1 ;  /* 0x0000000104040836 */ /* 0x000fcc0000000000 */
[----:B------:R-:W-:Y:S01]  /*247b0*/  @!P2 IMAD.MOV R4, RZ, RZ, -R4 ;  /* 0x000000ffff04a224 */ /* 0x000fe200078e0a04 */
[----:B------:R-:W-:-:S04]  /*247c0*/  @!P1 LOP3.LUT R4, RZ, R8, RZ, 0x33, !PT ;  /* 0x00000008ff049212 */ /* 0x000fc800078e33ff */
[----:B------:R-:W-:-:S05]  /*247d0*/  IADD3 R3, -R4, RZ, RZ ;  /* 0x000000ff04037210 */ /* 0x000fca0007ffe1ff */
[C---:B------:R-:W-:Y:S02]  /*247e0*/  IMAD R10, R8.reuse, R3, R10 ;  /* 0x00000003080a7224 */ /* 0x040fe400078e020a */
[----:B------:R-:W-:Y:S02]  /*247f0*/  IMAD R3, R8, 0x1000000, R4 ;  /* 0x0100000008037824 */ /* 0x000fe400078e0204 */
[----:B------:R-:W-:Y:S02]  /*24800*/  IMAD.IADD R4, R9, 0x1, -R6 ;  /* 0x0000000109047824 */ /* 0x000fe400078e0a06 */
[----:B------:R-:W-:-:S03]  /*24810*/  IMAD R3, R10, 0x10000, R3 ;  /* 0x000100000a037824 */ /* 0x000fc600078e0203 */
[----:B------:R1:W-:Y:S04]  /*24820*/  STL [R1+0x4], R4 ;  /* 0x0000040401007387 */ /* 0x0003e80000100800 */
[----:B------:R1:W-:Y:S04]  /*24830*/  STL [R1+0xc], R2 ;  /* 0x00000c0201007387 */ /* 0x0003e80000100800 */
[----:B------:R1:W-:Y:S01]  /*24840*/  STL [R1+0x8], R3 ;  /* 0x0000080301007387 */ /* 0x0003e20000100800 */
[----:B------:R-:W-:Y:S05]  /*24850*/  BRA `(.L_x_543) ;  /* 0x0000000000107947 */ /* 0x000fea0003800000 */
.L_x_540:
[----:B------:R-:W-:Y:S01]  /*24860*/  MOV R2, UR6 ;  /* 0x0000000600027c02 */ /* 0x000fe20008000f00 */
[----:B------:R0:W-:Y:S04]  /*24870*/  STL [R1+0x4], RZ ;  /* 0x000004ff01007387 */ /* 0x0001e80000100800 */
[----:B------:R0:W-:Y:S04]  /*24880*/  STL [R1+0x8], RZ ;  /* 0x000008ff01007387 */ /* 0x0001e80000100800 */
[----:B------:R0:W-:Y:S02]  /*24890*/  STL [R1], R2 ;  /* 0x0000000201007387 */ /* 0x0001e40000100800 */
.L_x_543:
[----:B-1----:R-:W2:Y:S04]  /*248a0*/  LDL R4, [R1] ;  /* 0x0000000001047983 */ /* 0x002ea80000100800 */
[----:B------:R-:W2:Y:S04]  /*248b0*/  LDL R5, [R1+0x4] ;  /* 0x0000040001057983 */ /* 0x000ea80000100800 */
[----:B------:R-:W2:Y:S04]  /*248c0*/  LDL R6, [R1+0x8] ;  /* 0x0000080001067983 */ /* 0x000ea80000100800 */
[----:B------:R-:W2:Y:S01]  /*248d0*/  LDL R7, [R1+0xc] ;  /* 0x00000c0001077983 */ /* 0x000ea20000100800 */
[----:B------:R-:W-:-:S13]  /*248e0*/  ISETP.NE.AND P0, PT, R0, RZ, PT ;  /* 0x000000ff0000720c */ /* 0x000fda0003f05270 */
[----:B------:R-:W1:Y:S01]  /*248f0*/  @!P0 S2R R3, SR_CgaCtaId ;  /* 0x0000000000038919 */ /* 0x000e620000008800 */
[----:B------:R-:W-:-:S04]  /*24900*/  @!P0 MOV R0, 0x400 ;  /* 0x0000040000008802 */ /* 0x000fc80000000f00 */
[----:B-1----:R-:W-:-:S05]  /*24910*/  @!P0 LEA R0, R3, R0, 0x18 ;  /* 0x0000000003008211 */ /* 0x002fca00078ec0ff */
[----:B--2---:R2:W-:Y:S01]  /*24920*/  @!P0 STS.128 [R0+0x388d0], R4 ;  /* 0x0388d00400008388 */ /* 0x0045e20000000c00 */
[----:B------:R-:W-:Y:S06]  /*24930*/  BAR.ARV 0x5, 0x180 ;  /* 0x0146000000007b1d */ /* 0x000fec0000002000 */
.L_x_538:
[----:B--2---:R-:W2:Y:S01]  /*24940*/  LDL R0, [R1+0xc] ;  /* 0x00000c0001007983 */ /* 0x004ea20000100800 */
[----:B------:R-:W-:-:S03]  /*24950*/  ULDC UR4, c[0x0][0xc3c] ;  /* 0x00030f0000047ab9 */ /* 0x000fc60000000800 */
[----:B------:R3:W-:Y:S01]  /*24960*/  STL [R1+0x1c], RZ ;  /* 0x00001cff01007387 */ /* 0x0007e20000100800 */
[----:B--2---:R-:W-:Y:S01]  /*24970*/  ISETP.GE.AND P0, PT, R0, UR4, PT ;  /* 0x0000000400007c0c */ /* 0x004fe2000bf06270 */
[----:B------:R-:W-:-:S05]  /*24980*/  IMAD.MOV.U32 R0, RZ, RZ, 0x1 ;  /* 0x00000001ff007424 */ /* 0x000fca00078e00ff */
[----:B------:R3:W-:Y:S04]  /*24990*/  STL [R1+0x28], R0 ;  /* 0x0000280001007387 */ /* 0x0007e80000100800 */
[----:B------:R3:W-:Y:S03]  /*249a0*/  STL [R1+0x70], RZ ;  /* 0x000070ff01007387 */ /* 0x0007e60000100800 */
[----:B------:R-:W-:Y:S05]  /*249b0*/  @P0 BRA `(.L_x_544) ;  /* 0x0000006c00c00947 */ /* 0x000fea0003800000 */
[----:B------:R-:W2:Y:S01]  /*249c0*/  S2R R9, SR_TID.X ;  /* 0x0000000000097919 */ /* 0x000ea20000002100 */
[----:B------:R-:W4:Y:S01]  /*249d0*/  S2UR UR5, SR_CgaCtaId ;  /* 0x00000000000579c3 */ /* 0x000f220000008800 */
[----:B------:R-:W-:Y:S01]  /*249e0*/  UMOV UR4, 0x400 ;  /* 0x0000040000047882 */ /* 0x000fe20000000000 */
[----:B------:R-:W-:Y:S01]  /*249f0*/  BSSY B7, `(.L_x_544) ;  /* 0x00006ec000077945 */ /* 0x000fe20003800000 */
[----:B------:R-:W-:Y:S01]  /*24a00*/  ULDC.64 UR40, c[0x0][0x198] ;  /* 0x0000660000287ab9 */ /* 0x000fe20000000a00 */
[----:B------:R-:W-:Y:S02]  /*24a10*/  ULOP3.LUT UR36, UR37, 0x1, URZ, 0xfc, !UPT ;  /* 0x0000000125247892 */ /* 0x000fe4000f8efc3f */
[----:B------:R-:W-:Y:S01]  /*24a20*/  ULOP3.LUT UR39, UR37, 0x2, URZ, 0xfc, !UPT ;  /* 0x0000000225277892 */ /* 0x000fe2000f8efc3f */
[----:B------:R-:W-:Y:S01]  /*24a30*/  ULDC UR38, c[0x0][0xc] ;  /* 0x0000030000267ab9 */ /* 0x000fe20000000800 */
[----:B----4-:R-:W-:-:S06]  /*24a40*/  ULEA UR4, UR5, UR4, 0x18 ;  /* 0x0000000405047291 */ /* 0x010fcc000f8ec03f */
[----:B------:R-:W-:Y:S01]  /*24a50*/  IMAD.U32 R18, RZ, RZ, UR4 ;  /* 0x00000004ff127e24 */ /* 0x000fe2000f8e00ff */
[C---:B--2---:R-:W-:Y:S01]  /*24a60*/  LOP3.LUT R8, R9.reuse, 0x7f, RZ, 0xc0, !PT ;  /* 0x0000007f09087812 */ /* 0x044fe200078ec0ff */
[C---:B0-----:R-:W-:Y:S01]  /*24a70*/  IMAD.SHL.U32 R2, R9.reuse, 0x80, RZ ;  /* 0x0000008009027824 */ /* 0x041fe200078e00ff */
[----:B------:R-:W-:-:S03]  /*24a80*/  R2P PR, R9, 0x6 ;  /* 0x0000000609007804 */ /* 0x000fc60000000000 */
[----:B------:R-:W-:Y:S01]  /*24a90*/  IMAD.SHL.U32 R3, R8, 0x40, RZ ;  /* 0x0000004008037824 */ /* 0x000fe200078e00ff */
[----:B---3--:R-:W-:-:S04]  /*24aa0*/  LOP3.LUT R0, R2, 0x400, RZ, 0xc0, !PT ;  /* 0x0000040002007812 */ /* 0x008fc800078ec0ff */
[----:B-1----:R-:W-:Y:S02]  /*24ab0*/  LOP3.LUT R4, R0, 0x1800, R3, 0xf8, !PT ;  /* 0x0000180000047812 */ /* 0x002fe400078ef803 */
[----:B------:R-:W-:Y:S02]  /*24ac0*/  SHF.R.U32.HI R3, RZ, 0x1, R9 ;  /* 0x00000001ff037819 */ /* 0x000fe40000011609 */
[----:B------:R-:W-:-:S04]  /*24ad0*/  LOP3.LUT R0, R2, 0x380, RZ, 0xc0, !PT ;  /* 0x0000038002007812 */ /* 0x000fc800078ec0ff */
[C---:B------:R-:W-:Y:S02]  /*24ae0*/  LOP3.LUT R3, R0.reuse, 0x30, R3, 0xf8, !PT ;  /* 0x0000003000037812 */ /* 0x040fe400078ef803 */
[----:B------:R-:W-:Y:S01]  /*24af0*/  LOP3.LUT R5, R0, 0x10, R9, 0xf8, !PT ;  /* 0x0000001000057812 */ /* 0x000fe200078ef809 */
[----:B------:R-:W-:-:S05]  /*24b00*/  IMAD.SHL.U32 R0, R9, 0x10, RZ ;  /* 0x0000001009007824 */ /* 0x000fca00078e00ff */
[--C-:B------:R-:W-:Y:S02]  /*24b10*/  LOP3.LUT R3, R3, 0x70, R0.reuse, 0x78, !PT ;  /* 0x0000007003037812 */ /* 0x100fe400078e7800 */
[----:B------:R-:W-:Y:S02]  /*24b20*/  LOP3.LUT R5, R5, 0x70, R0, 0x78, !PT ;  /* 0x0000007005057812 */ /* 0x000fe400078e7800 */
[----:B------:R-:W-:Y:S02]  /*24b30*/  LOP3.LUT R7, R3, 0xc00, R2, 0xf8, !PT ;  /* 0x00000c0003077812 */ /* 0x000fe400078ef802 */
[----:B------:R-:W-:Y:S02]  /*24b40*/  SHF.L.U32 R3, R9, 0x1, RZ ;  /* 0x0000000109037819 */ /* 0x000fe400000006ff */
[----:B------:R-:W-:Y:S01]  /*24b50*/  LOP3.LUT R2, R0, 0x3f0, RZ, 0xc0, !PT ;  /* 0x000003f000027812 */ /* 0x000fe200078ec0ff */
[----:B------:R-:W-:Y:S01]  /*24b60*/  STL [R1+0x14], R7 ;  /* 0x0000140701007387 */ /* 0x000fe20000100800 */
[----:B------:R-:W-:Y:S01]  /*24b70*/  LOP3.LUT R6, R4, R5, RZ, 0xfc, !PT ;  /* 0x0000000504067212 */ /* 0x000fe200078efcff */
[----:B------:R-:W-:Y:S01]  /*24b80*/  IMAD.MOV.U32 R4, RZ, RZ, 0x20 ;  /* 0x00000020ff047424 */ /* 0x000fe200078e00ff */
[----:B------:R-:W-:Y:S01]  /*24b90*/  LOP3.LUT R3, R2, 0x70, R3, 0x78, !PT ;  /* 0x0000007002037812 */ /* 0x000fe200078e7803 */
[----:B------:R-:W-:Y:S01]  /*24ba0*/  IMAD.SHL.U32 R2, R8, 0x10, RZ ;  /* 0x0000001008027824 */ /* 0x000fe200078e00ff */
[----:B------:R-:W-:Y:S01]  /*24bb0*/  SHF.R.U32.HI R8, RZ, 0x3, R8 ;  /* 0x00000003ff087819 */ /* 0x000fe20000011608 */
[----:B------:R-:W-:Y:S01]  /*24bc0*/  STL [R1+0x18], R6 ;  /* 0x0000180601007387 */ /* 0x000fe20000100800 */
[----:B------:R-:W-:-:S02]  /*24bd0*/  SEL R5, R4, 0xffffffe0, !P1 ;  /* 0xffffffe004057807 */ /* 0x000fc40004800000 */
[----:B------:R-:W-:Y:S01]  /*24be0*/  LOP3.LUT R3, R3, 0x400, R2, 0xf8, !PT ;  /* 0x0000040003037812 */ /* 0x000fe200078ef802 */
[----:B------:R-:W-:Y:S01]  /*24bf0*/  IMAD.MOV.U32 R2, RZ, RZ, 0x40 ;  /* 0x00000040ff027424 */ /* 0x000fe200078e00ff */
[----:B------:R-:W-:Y:S02]  /*24c00*/  LOP3.LUT R4, R0, 0x70, RZ, 0xc0, !PT ;  /* 0x0000007000047812 */ /* 0x000fe400078ec0ff */
[----:B------:R-:W-:Y:S02]  /*24c10*/  IADD3 R3, R18, R3, RZ ;  /* 0x0000000312037210 */ /* 0x000fe40007ffe0ff */
[----:B------:R-:W-:Y:S02]  /*24c20*/  SEL R2, R2, 0xffffffc0, !P2 ;  /* 0xffffffc002027807 */ /* 0x000fe40005000000 */
[----:B------:R-:W-:Y:S01]  /*24c30*/  LOP3.LUT R8, R8, 0x70, R0, 0xf8, !PT ;  /* 0x0000007008087812 */ /* 0x000fe200078ef800 */
[----:B------:R-:W-:Y:S02]  /*24c40*/  IMAD.MOV.U32 R0, RZ, RZ, 0x1 ;  /* 0x00000001ff007424 */ /* 0x000fe400078e00ff */
[----:B------:R-:W-:Y:S01]  /*24c50*/  STL [R1+0x44], R2 ;  /* 0x0000440201007387 */ /* 0x000fe20000100800 */
[----:B------:R-:W-:-:S03]  /*24c60*/  IMAD.MOV.U32 R8, RZ, RZ, 0x1 ;  /* 0x00000001ff087424 */ /* 0x000fc600078e00ff */
[----:B------:R-:W-:Y:S04]  /*24c70*/  STL [R1+0x48], R5 ;  /* 0x0000480501007387 */ /* 0x000fe80000100800 */
[----:B------:R0:W-:Y:S04]  /*24c80*/  STL [R1+0x54], R3 ;  /* 0x0000540301007387 */ /* 0x0001e80000100800 */
[----:B------:R-:W-:Y:S04]  /*24c90*/  STL [R1+0x70], RZ ;  /* 0x000070ff01007387 */ /* 0x000fe80000100800 */
[----:B------:R1:W-:Y:S01]  /*24ca0*/  STL [R1+0x2c], R0 ;  /* 0x00002c0001007387 */ /* 0x0003e20000100800 */
[----:B0-----:R-:W-:-:S03]  /*24cb0*/  LOP3.LUT R3, R4, 0x80, RZ, 0xfc, !PT ;  /* 0x0000008004037812 */ /* 0x001fc600078efcff */
[----:B------:R-:W-:Y:S04]  /*24cc0*/  STL [R1+0x20], RZ ;  /* 0x000020ff01007387 */ /* 0x000fe80000100800 */
[----:B------:R-:W-:Y:S01]  /*24cd0*/  STL [R1+0x1c], RZ ;  /* 0x00001cff01007387 */ /* 0x000fe20000100800 */
[----:B-1----:R-:W-:-:S03]  /*24ce0*/  IMAD.IADD R0, R2, 0x1, R5 ;  /* 0x0000000102007824 */ /* 0x002fc600078e0205 */
[----:B------:R-:W-:Y:S01]  /*24cf0*/  STL [R1+0x28], R8 ;  /* 0x0000280801007387 */ /* 0x000fe20000100800 */
[----:B------:R-:W-:-:S03]  /*24d00*/  IMAD.IADD R2, R2, 0x1, R7 ;  /* 0x0000000102027824 */ /* 0x000fc600078e0207 */
[----:B------:R0:W-:Y:S04]  /*24d10*/  STL [R1+0x4c], R0 ;  /* 0x00004c0001007387 */ /* 0x0001e80000100800 */
[----:B------:R1:W-:Y:S01]  /*24d20*/  STL [R1+0x50], R2 ;  /* 0x0000500201007387 */ /* 0x0003e20000100800 */
[----:B0-----:R-:W-:-:S05]  /*24d30*/  LOP3.LUT R0, R6, 0x2000, RZ, 0xfc, !PT ;  /* 0x0000200006007812 */ /* 0x001fca00078efcff */
[----:B------:R1:W-:Y:S02]  /*24d40*/  STL [R1+0x30], R0 ;  /* 0x0000300001007387 */ /* 0x0003e40000100800 */
.L_x_656:
[----:B-12---:R-:W2:Y:S01]  /*24d50*/  LDL R0, [R1+0xc] ;  /* 0x00000c0001007983 */ /* 0x006ea20000100800 */
[----:B------:R-:W2:Y:S01]  /*24d60*/  LDC.64 R2, c[0x0][0xc88] ;  /* 0x00032200ff027b82 */ /* 0x000ea20000000a00 */
[----:B------:R-:W-:Y:S05]  /*24d70*/  YIELD ;  /* 0x0000000000007946 */ /* 0x000fea0003800000 */
[----:B------:R-:W-:Y:S01]  /*24d80*/  ULDC.64 UR4, c[0x0][0xa28] ;  /* 0x00028a0000047ab9 */ /* 0x000fe20000000a00 */
[----:B------:R-:W-:Y:S01]  /*24d90*/  IMAD.MOV.U32 R8, RZ, RZ, RZ ;  /* 0x000000ffff087224 */ /* 0x000fe200078e00ff */
[----:B------:R-:W-:Y:S01]  /*24da0*/  ISETP.NE.U32.AND P0, PT, RZ, UR4, PT ;  /* 0x00000004ff007c0c */ /* 0x000fe2000bf05070 */
[----:B------:R-:W-:Y:S01]  /*24db0*/  ULDC.64 UR10, c[0x0][0xa18] ;  /* 0x00028600000a7ab9 */ /* 0x000fe20000000a00 */
[----:B------:R-:W-:Y:S01]  /*24dc0*/  ULDC.64 UR8, c[0x0][0xa10] ;  /* 0x0002840000087ab9 */ /* 0x000fe20000000a00 */
[----:B------:R-:W-:Y:S01]  /*24dd0*/  ULDC.64 UR6, c[0x0][0xa08] ;  /* 0x0002820000067ab9 */ /* 0x000fe20000000a00 */
[----:B--2---:R-:W-:-:S05]  /*24de0*/  IMAD.WIDE R2, R0, 0x4, R2 ;  /* 0x0000000400027825 */ /* 0x004fca00078e0202 */
[----:B------:R-:W2:Y:S01]  /*24df0*/  LDG.E R15, desc[UR42][R2.64] ;  /* 0x0000002a020f7981 */ /* 0x000ea2000c1e1900 */
[----:B------:R-:W-:Y:S02]  /*24e00*/  ISETP.NE.AND.EX P0, PT, RZ, UR5, PT, P0 ;  /* 0x00000005ff007c0c */ /* 0x000fe4000bf05300 */
[----:B------:R-:W-:Y:S02]  /*24e10*/  MOV R0, RZ ;  /* 0x000000ff00007202 */ /* 0x000fe40000000f00 */
[----:B--2---:R-:W-:Y:S01]  /*24e20*/  SHF.R.S32.HI R4, RZ, 0x1f, R15 ;  /* 0x0000001fff047819 */ /* 0x004fe2000001140f */
[----:B------:R-:W-:-:S08]  /*24e30*/  IMAD.SHL.U32 R14, R15, 0x4, RZ ;  /* 0x000000040f0e7824 */ /* 0x000fd000078e00ff */
[C---:B------:R-:W-:Y:S01]  /*24e40*/  @P0 LEA R2, P1, R15.reuse, UR4, 0x2 ;  /* 0x000000040f020c11 */ /* 0x040fe2000f8210ff */
[----:B------:R-:W-:Y:S03]  /*24e50*/  STL [R1+0x24], R15 ;  /* 0x0000240f01007387 */ /* 0x000fe60000100800 */
[C-C-:B------:R-:W-:Y:S01]  /*24e60*/  @P0 LEA.HI.X R3, R15.reuse, UR5, R4.reuse, 0x2, P1 ;  /* 0x000000050f030c11 */ /* 0x140fe200088f1404 */
[----:B------:R-:W-:Y:S01]  /*24e70*/  ULDC.64 UR4, c[0x0][0xa00] ;  /* 0x0002800000047ab9 */ /* 0x000fe20000000a00 */
[----:B------:R-:W-:Y:S01]  /*24e80*/  SHF.L.U64.HI R13, R15, 0x2, R4 ;  /* 0x000000020f0d7819 */ /* 0x000fe20000010204 */
[----:B0-----:R0:W-:Y:S01]  /*24e90*/  STL [R1+0x60], R4 ;  /* 0x0000600401007387 */ /* 0x0011e20000100800 */
[----:B------:R-:W-:-:S03]  /*24ea0*/  ISETP.NE.U32.AND P1, PT, RZ, UR4, PT ;  /* 0x00000004ff007c0c */ /* 0x000fc6000bf25070 */
[----:B------:R1:W5:Y:S01]  /*24eb0*/  @P0 LDG.E R0, desc[UR42][R2.64] ;  /* 0x0000002a02000981 */ /* 0x000362000c1e1900 */
[----:B------:R-:W-:Y:S02]  /*24ec0*/  ISETP.NE.AND.EX P1, PT, RZ, UR5, PT, P1 ;  /* 0x00000005ff007c0c */ /* 0x000fe4000bf25310 */
[----:B------:R-:W-:Y:S02]  /*24ed0*/  CS2R R10, SRZ ;  /* 0x00000000000a7805 */ /* 0x000fe4000001ff00 */
[----:B------:R-:W-:Y:S01]  /*24ee0*/  ISETP.NE.U32.AND P3, PT, RZ, UR10, PT ;  /* 0x0000000aff007c0c */ /* 0x000fe2000bf65070 */
[----:B------:R-:W-:Y:S01]  /*24ef0*/  STL [R1+0x3c], R14 ;  /* 0x00003c0e01007387 */ /* 0x000fe20000100800 */
[----:B------:R-:W-:Y:S02]  /*24f00*/  ISETP.NE.U32.AND P0, PT, RZ, UR6, PT ;  /* 0x00000006ff007c0c */ /* 0x000fe4000bf05070 */
[----:B------:R-:W-:Y:S01]  /*24f10*/  ISETP.NE.U32.AND P2, PT, RZ, UR8, PT ;  /* 0x00000008ff007c0c */ /* 0x000fe2000bf45070 */
[----:B------:R-:W-:Y:S01]  /*24f20*/  STL [R1+0x58], R13 ;  /* 0x0000580d01007387 */ /* 0x000fe20000100800 */
[----:B------:R-:W-:-:S02]  /*24f30*/  IADD3 R6, P5, R14, UR6, RZ ;  /* 0x000000060e067c10 */ /* 0x000fc4000ffbe0ff */
[C---:B-1----:R-:W-:Y:S02]  /*24f40*/  IADD3 R2, P4, R14.reuse, UR4, RZ ;  /* 0x000000040e027c10 */ /* 0x042fe4000ff9e0ff */
[----:B------:R-:W-:Y:S02]  /*24f50*/  ISETP.NE.AND.EX P3, PT, RZ, UR11, PT, P3 ;  /* 0x0000000bff007c0c */ /* 0x000fe4000bf65330 */
[C---:B------:R-:W-:Y:S02]  /*24f60*/  IADD3.X R3, R13.reuse, UR5, RZ, P4, !PT ;  /* 0x000000050d037c10 */ /* 0x040fe4000a7fe4ff */
[----:B0-----:R-:W-:Y:S02]  /*24f70*/  IADD3 R4, P4, R14, UR8, RZ ;  /* 0x000000080e047c10 */ /* 0x001fe4000ff9e0ff */
[----:B------:R-:W-:Y:S01]  /*24f80*/  ISETP.NE.AND.EX P0, PT, RZ, UR7, PT, P0 ;  /* 0x00000007ff007c0c */ /* 0x000fe2000bf05300 */
[----:B------:R-:W2:Y:S01]  /*24f90*/  @P1 LDG.E R8, desc[UR42][R2.64] ;  /* 0x0000002a02081981 */ /* 0x000ea2000c1e1900 */
[C---:B------:R-:W-:Y:S01]  /*24fa0*/  IADD3.X R5, R13.reuse, UR9, RZ, P4, !PT ;  /* 0x000000090d057c10 */ /* 0x040fe2000a7fe4ff */
[----:B------:R-:W-:Y:S01]  /*24fb0*/  ULDC UR4, c[0x0][0x288] ;  /* 0x0000a20000047ab9 */ /* 0x000fe20000000800 */
[----:B------:R-:W-:Y:S01]  /*24fc0*/  ISETP.NE.AND.EX P2, PT, RZ, UR9, PT, P2 ;  /* 0x00000009ff007c0c */ /* 0x000fe2000bf45320 */
[----:B----4-:R-:W-:Y:S01]  /*24fd0*/  IMAD.U32 R12, RZ, RZ, UR4 ;  /* 0x00000004ff0c7e24 */ /* 0x010fe2000f8e00ff */
[----:B------:R-:W-:Y:S01]  /*24fe0*/  IADD3.X R7, R13, UR7, RZ, P5, !PT ;  /* 0x000000070d077c10 */ /* 0x000fe2000affe4ff */
[----:B------:R-:W-:-:S06]  /*24ff0*/  ULDC.64 UR4, c[0x0][0x418] ;  /* 0x0001060000047ab9 */ /* 0x000fcc0000000a00 */
[----:B------:R-:W5:Y:S04]  /*25000*/  @P0 LDG.E R11, desc[UR42][R6.64] ;  /* 0x0000002a060b0981 */ /* 0x000f68000c1e1900 */
[----:B------:R-:W5:Y:S04]  /*25010*/  @P2 LDG.E R10, desc[UR42][R4.64] ;  /* 0x0000002a040a2981 */ /* 0x000f68000c1e1900 */
[----:B--2---:R0:W-:Y:S02]  /*25020*/  STL [R1+0x5c], R8 ;  /* 0x00005c0801007387 */ /* 0x0041e40000100800 */
[----:B0-----:R-:W-:-:S04]  /*25030*/  @P3 IADD3 R8, P4, R14, UR10, RZ ;  /* 0x0000000a0e083c10 */ /* 0x001fc8000ff9e0ff */
[----:B------:R-:W-:-:S05]  /*25040*/  @P3 IADD3.X R9, R13, UR11, RZ, P4, !PT ;  /* 0x0000000b0d093c10 */ /* 0x000fca000a7fe4ff */
[----:B------:R0:W2:Y:S01]  /*25050*/  @P3 LDG.E R12, desc[UR42][R8.64] ;  /* 0x0000002a080c3981 */ /* 0x0000a2000c1e1900 */
[----:B------:R-:W-:-:S03]  /*25060*/  UISETP.NE.U32.AND UP0, UPT, UR4, URZ, UPT ;  /* 0x0000003f0400728c */ /* 0x000fc6000bf05070 */
[----:B------:R-:W-:Y:S01]  /*25070*/  ULDC UR4, c[0x0][0x424] ;  /* 0x0001090000047ab9 */ /* 0x000fe20000000800 */
[----:B------:R-:W-:-:S03]  /*25080*/  UISETP.NE.AND.EX UP0, UPT, UR5, URZ, UPT, UP0 ;  /* 0x0000003f0500728c */ /* 0x000fc6000bf05300 */
[----:B------:R-:W-:Y:S01]  /*25090*/  ULDC UR5, c[0x0][0x2f0] ;  /* 0x0000bc0000057ab9 */ /* 0x000fe20000000800 */
[----:B------:R-:W-:-:S04]  /*250a0*/  USEL UR4, UR4, 0x1, UP0 ;  /* 0x0000000104047887 */ /* 0x000fc80008000000 */
[----:B------:R-:W-:-:S03]  /*250b0*/  UIMAD UR4, UR4, UR5, URZ ;  /* 0x00000005040472a4 */ /* 0x000fc6000f8e023f */
[----:B------:R-:W-:Y:S02]  /*250c0*/  ULDC UR5, c[0x0][0x348] ;  /* 0x0000d20000057ab9 */ /* 0x000fe40000000800 */
[----:B0-----:R-:W-:Y:S01]  /*250d0*/  IMAD.U32 R9, RZ, RZ, UR5 ;  /* 0x00000005ff097e24 */ /* 0x001fe2000f8e00ff */
[----:B------:R-:W-:Y:S01]  /*250e0*/  MOV R8, UR4 ;  /* 0x0000000400087c02 */ /* 0x000fe20008000f00 */
[----:B--2---:R0:W-:Y:S01]  /*250f0*/  STL [R1+0x64], R12 ;  /* 0x0000640c01007387 */ /* 0x0041e20000100800 */
[----:B------:R-:W-:Y:S05]  /*25100*/  @P3 BRA `(.L_x_545) ;  /* 0x0000000000143947 */ /* 0x000fea0003800000 */
[----:B------:R-:W-:Y:S05]  /*25110*/  @!P1 BRA `(.L_x_545) ;  /* 0x0000000000109947 */ /* 0x000fea0003800000 */
[----:B0-----:R-:W2:Y:S04]  /*25120*/  LDG.E R12, desc[UR42][R2.64] ;  /* 0x0000002a020c7981 */ /* 0x001ea8000c1e1900 */
[----:B------:R-:W2:Y:S02]  /*25130*/  LDG.E R2, desc[UR42][R2.64+0x4] ;  /* 0x0000042a02027981 */ /* 0x000ea4000c1e1900 */
[----:B--2---:R-:W-:-:S05]  /*25140*/  IMAD.IADD R2, R2, 0x1, -R12 ;  /* 0x0000000102027824 */ /* 0x004fca00078e0a0c */
[----:B------:R1:W-:Y:S02]  /*25150*/  STL [R1+0x64], R2 ;  /* 0x0000640201007387 */ /* 0x0003e40000100800 */
.L_x_545:
[----:B------:R-:W2:Y:S01]  /*25160*/  LDL.LU R3, [R1+0x8] ;  /* 0x0000080001037983 */ /* 0x000ea20000300800 */
[----:B0-----:R-:W-:Y:S01]  /*25170*/  IMAD.MOV.U32 R12, RZ, RZ, R15 ;  /* 0x000000ffff0c7224 */ /* 0x001fe200078e000f */
[----:B------:R-:W-:Y:S02]  /*25180*/  ULDC.64 UR4, c[0x0][0xa20] ;  /* 0x0002880000047ab9 */ /* 0x000fe40000000a00 */
[----:B------:R-:W-:Y:S02]  /*25190*/  ISETP.NE.U32.AND P1, PT, RZ, UR4, PT ;  /* 0x00000004ff007c0c */ /* 0x000fe4000bf25070 */
[----:B------:R0:W-:Y:S02]  /*251a0*/  STL [R1+0x34], R12 ;  /* 0x0000340c01007387 */ /* 0x0001e40000100800 */
[----:B------:R-:W-:Y:S02]  /*251b0*/  ISETP.NE.AND.EX P1, PT, RZ, UR5, PT, P1 ;  /* 0x00000005ff007c0c */ /* 0x000fe4000bf25310 */
[----:B--2---:R-:W-:-:S02]  /*251c0*/  LOP3.LUT R17, R3, 0xff000000, RZ, 0xc0, !PT ;  /* 0xff00000003117812 */ /* 0x004fc400078ec0ff */
[C---:B-1----:R-:W-:Y:S02]  /*251d0*/  LOP3.LUT R2, R3.reuse, 0xff0000, RZ, 0xc0, !PT ;  /* 0x00ff000003027812 */ /* 0x042fe400078ec0ff */
[----:B------:R-:W-:Y:S02]  /*251e0*/  SHF.R.U32.HI R17, RZ, 0x8, R17 ;  /* 0x00000008ff117819 */ /* 0x000fe40000011611 */
[----:B------:R-:W-:Y:S02]  /*251f0*/  LOP3.LUT R16, R3, 0xffff, RZ, 0xc0, !PT ;  /* 0x0000ffff03107812 */ /* 0x000fe400078ec0ff */
[----:B------:R-:W-:Y:S01]  /*25200*/  LEA.HI R17, R2, R17, RZ, 0x10 ;  /* 0x0000001102117211 */ /* 0x000fe200078f80ff */
[----:B-----5:R-:W-:-:S05]  /*25210*/  IMAD.IADD R2, R11, 0x1, R0 ;  /* 0x000000010b027824 */ /* 0x020fca00078e0200 */
[----:B------:R0:W-:Y:S01]  /*25220*/  STL [R1+0x40], R2 ;  /* 0x0000400201007387 */ /* 0x0001e20000100800 */
[----:B------:R-:W-:Y:S05]  /*25230*/  @!P1 BRA `(.L_x_546) ;  /* 0x0000000000109947 */ /* 0x000fea0003800000 */
[----:B0-----:R-:W-:-:S04]  /*25240*/  IADD3 R2, P0, R14, UR4, RZ ;  /* 0x000000040e027c10 */ /* 0x001fc8000ff1e0ff */
[----:B------:R-:W-:-:S05]  /*25250*/  IADD3.X R3, R13, UR5, RZ, P0, !PT ;  /* 0x000000050d037c10 */ /* 0x000fca00087fe4ff */
[----:B------:R0:W5:Y:S01]  /*25260*/  LDG.E R8, desc[UR42][R2.64] ;  /* 0x0000002a02087981 */ /* 0x000162000c1e1900 */
[----:B------:R-:W-:Y:S05]  /*25270*/  BRA `(.L_x_547) ;  /* 0x0000000000107947 */ /* 0x000fea0003800000 */
.L_x_546:
[----:B------:R-:W-:Y:S05]  /*25280*/  @!P0 BRA `(.L_x_547) ;  /* 0x00000000000c8947 */ /* 0x000fea0003800000 */
[----:B------:R-:W2:Y:S04]  /*25290*/  LDG.E R8, desc[UR42][R6.64] ;  /* 0x0000002a06087981 */ /* 0x000ea8000c1e1900 */
[----:B------:R-:W2:Y:S02]  /*252a0*/  LDG.E R6, desc[UR42][R6.64+0x4] ;  /* 0x0000042a06067981 */ /* 0x000ea4000c1e1900 */
[----:B--2---:R-:W-:-:S07]  /*252b0*/  IMAD.IADD R8, R6, 0x1, -R8 ;  /* 0x0000000106087824 */ /* 0x004fce00078e0a08 */
.L_x_547:
[----:B-----5:R-:W-:Y:S02]  /*252c0*/  IADD3 R6, -R0, R8, RZ ;  /* 0x0000000800067210 */ /* 0x020fe40007ffe1ff */
[----:B------:R-:W2:Y:S04]  /*252d0*/  @P2 LDG.E R0, desc[UR42][R4.64] ;  /* 0x0000002a04002981 */ /* 0x000ea8000c1e1900 */
[----:B------:R-:W2:Y:S01]  /*252e0*/  @P2 LDG.E R4, desc[UR42][R4.64+0x4] ;  /* 0x0000042a04042981 */ /* 0x000ea2000c1e1900 */
[----:B------:R-:W-:Y:S01]  /*252f0*/  BSSY B0, `(.L_x_548) ;  /* 0x0000029000007945 */ /* 0x000fe20003800000 */
[----:B------:R-:W-:Y:S02]  /*25300*/  LOP3.LUT R20, R17, 0xff, RZ, 0xc0, !PT ;  /* 0x000000ff11147812 */ /* 0x000fe400078ec0ff */
[----:B------:R-:W-:Y:S01]  /*25310*/  SHF.R.U32.HI R17, RZ, 0x10, R17 ;  /* 0x00000010ff117819 */ /* 0x000fe20000011611 */
[----:B--2---:R-:W-:-:S04]  /*25320*/  @P2 IMAD.IADD R9, R4, 0x1, -R0 ;  /* 0x0000000104092824 */ /* 0x004fc800078e0a00 */
[----:B0-----:R-:W-:-:S04]  /*25330*/  IMAD.IADD R2, R6, 0x1, R9 ;  /* 0x0000000106027824 */ /* 0x001fc800078e0209 */
[C---:B------:R-:W-:Y:S01]  /*25340*/  VIADD R0, R2.reuse, 0x7f ;  /* 0x0000007f02007836 */ /* 0x040fe20000000000 */
[----:B------:R-:W-:-:S04]  /*25350*/  ISETP.GE.AND P1, PT, R2, 0x1, PT ;  /* 0x000000010200780c */ /* 0x000fc80003f26270 */
[----:B------:R-:W-:-:S04]  /*25360*/  SHF.R.S32.HI R2, RZ, 0x1f, R0 ;  /* 0x0000001fff027819 */ /* 0x000fc80000011400 */
[----:B------:R-:W-:Y:S01]  /*25370*/  LEA.HI R2, R2, R0, RZ, 0x7 ;  /* 0x0000000002027211 */ /* 0x000fe200078f38ff */
[----:B------:R-:W-:-:S03]  /*25380*/  IMAD.MOV.U32 R0, RZ, RZ, RZ ;  /* 0x000000ffff007224 */ /* 0x000fc600078e00ff */
[----:B------:R-:W-:Y:S01]  /*25390*/  SHF.R.S32.HI R19, RZ, 0x7, R2 ;  /* 0x00000007ff137819 */ /* 0x000fe20000011402 */
[----:B------:R-:W-:Y:S06]  /*253a0*/  @!P1 BRA `(.L_x_549) ;  /* 0x0000000000749947 */ /* 0x000fec0003800000 */
[----:B------:R-:W-:Y:S01]  /*253b0*/  ISETP.NE.AND P0, PT, R17, RZ, PT ;  /* 0x000000ff1100720c */ /* 0x000fe20003f05270 */
[----:B------:R-:W-:-:S03]  /*253c0*/  ULDC UR4, c[0x0][0x9f0] ;  /* 0x00027c0000047ab9 */ /* 0x000fc60000000800 */
[----:B------:R-:W-:-:S04]  /*253d0*/  SEL R2, R17, UR4, P0 ;  /* 0x0000000411027c07 */ /* 0x000fc80008000000 */
[----:B------:R-:W-:Y:S02]  /*253e0*/  IABS R3, R2 ;  /* 0x0000000200037213 */ /* 0x000fe40000000000 */
[----:B------:R-:W-:Y:S02]  /*253f0*/  IADD3 R0, R2, -0x1, R19 ;  /* 0xffffffff02007810 */ /* 0x000fe40007ffe013 */
[----:B------:R-:W0:Y:S08]  /*25400*/  I2F.RP R4, R3 ;  /* 0x0000000300047306 */ /* 0x000e300000209400 */
[----:B0-----:R-:W0:Y:S02]  /*25410*/  MUFU.RCP R4, R4 ;  /* 0x0000000400047308 */ /* 0x001e240000001000 */
[----:B0-----:R-:W-:-:S06]  /*25420*/  IADD3 R4, R4, 0xffffffe, RZ ;  /* 0x0ffffffe04047810 */ /* 0x001fcc0007ffe0ff */
[----:B------:R0:W1:Y:S02]  /*25430*/  F2I.FTZ.U32.TRUNC.NTZ R5, R4 ;  /* 0x0000000400057305 */ /* 0x000064000021f000 */
[----:B0-----:R-:W-:-:S04]  /*25440*/  LOP3.LUT R4, R0, R2, RZ, 0x3c, !PT ;  /* 0x0000000200047212 */ /* 0x001fc800078e3cff */
[----:B------:R-:W-:Y:S01]  /*25450*/  ISETP.GE.AND P4, PT, R4, RZ, PT ;  /* 0x000000ff0400720c */ /* 0x000fe20003f86270 */
[----:B-1----:R-:W-:-:S04]  /*25460*/  IMAD.MOV R4, RZ, RZ, -R5 ;  /* 0x000000ffff047224 */ /* 0x002fc800078e0a05 */
[----:B------:R-:W-:Y:S02]  /*25470*/  IMAD R7, R4, R3, RZ ;  /* 0x0000000304077224 */ /* 0x000fe400078e02ff */
[----:B------:R-:W-:-:S04]  /*25480*/  IMAD.MOV.U32 R4, RZ, RZ, RZ ;  /* 0x000000ffff047224 */ /* 0x000fc800078e00ff */
[----:B------:R-:W-:Y:S01]  /*25490*/  IMAD.HI.U32 R7, R5, R7, R4 ;  /* 0x0000000705077227 */ /* 0x000fe200078e0004 */
[----:B------:R-:W-:Y:S02]  /*254a0*/  IABS R4, R0 ;  /* 0x0000000000047213 */ /* 0x000fe40000000000 */
[----:B------:R-:W-:-:S05]  /*254b0*/  IABS R0, R2 ;  /* 0x0000000200007213 */ /* 0x000fca0000000000 */
[----:B------:R-:W-:-:S04]  /*254c0*/  IMAD.MOV R0, RZ, RZ, -R0 ;  /* 0x000000ffff007224 */ /* 0x000fc800078e0a00 */
[----:B------:R-:W-:Y:S02]  /*254d0*/  IMAD.MOV.U32 R5, RZ, RZ, R0 ;  /* 0x000000ffff057224 */ /* 0x000fe400078e0000 */
[----:B------:R-:W-:-:S04]  /*254e0*/  IMAD.HI.U32 R0, R7, R4, RZ ;  /* 0x0000000407007227 */ /* 0x000fc800078e00ff */
[----:B------:R-:W-:-:S05]  /*254f0*/  IMAD R4, R0, R5, R4 ;  /* 0x0000000500047224 */ /* 0x000fca00078e0204 */
[----:B------:R-:W-:-:S13]  /*25500*/  ISETP.GT.U32.AND P3, PT, R3, R4, PT ;  /* 0x000000040300720c */ /* 0x000fda0003f64070 */
[-C--:B------:R-:W-:Y:S01]  /*25510*/  @!P3 IADD3 R4, R4, -R3.reuse, RZ ;  /* 0x800000030404b210 */ /* 0x080fe20007ffe0ff */
[----:B------:R-:W-:Y:S01]  /*25520*/  @!P3 VIADD R0, R0, 0x1 ;  /* 0x000000010000b836 */ /* 0x000fe20000000000 */
[----:B------:R-:W-:Y:S02]  /*25530*/  ISETP.NE.AND P3, PT, R2, RZ, PT ;  /* 0x000000ff0200720c */ /* 0x000fe40003f65270 */
[----:B------:R-:W-:-:S13]  /*25540*/  ISETP.GE.U32.AND P0, PT, R4, R3, PT ;  /* 0x000000030400720c */ /* 0x000fda0003f06070 */
[----:B------:R-:W-:-:S04]  /*25550*/  @P0 VIADD R0, R0, 0x1 ;  /* 0x0000000100000836 */ /* 0x000fc80000000000 */
[----:B------:R-:W-:Y:S01]  /*25560*/  @!P4 IMAD.MOV R0, RZ, RZ, -R0 ;  /* 0x000000ffff00c224 */ /* 0x000fe200078e0a00 */
[----:B------:R-:W-:-:S07]  /*25570*/  @!P3 LOP3.LUT R0, RZ, R2, RZ, 0x33, !PT ;  /* 0x00000002ff00b212 */ /* 0x000fce00078e33ff */
.L_x_549:
[----:B------:R-:W-:Y:S05]  /*25580*/  BSYNC B0 ;  /* 0x0000000000007941 */ /* 0x000fea0003800000 */
.L_x_548:
[-C--:B------:R-:W-:Y:S01]  /*25590*/  IMAD R2, R20, R0.reuse, RZ ;  /* 0x0000000014027224 */ /* 0x080fe200078e02ff */
[----:B------:R-:W-:Y:S04]  /*255a0*/  BSSY B0, `(.L_x_550) ;  /* 0x0000120000007945 */ /* 0x000fe80003800000 */
[C---:B------:R-:W-:Y:S01]  /*255b0*/  VIADDMNMX R0, R2.reuse, R0, R19, PT ;  /* 0x0000000002007246 */ /* 0x040fe20003800113 */
[----:B------:R-:W-:-:S03]  /*255c0*/  IMAD R2, R2, 0x80, -R6 ;  /* 0x0000008002027824 */ /* 0x000fc600078e0a06 */
[----:B------:R-:W-:Y:S02]  /*255d0*/  LEA R6, R0, -R6, 0x7 ;  /* 0x8000000600067211 */ /* 0x000fe400078e38ff */
[----:B------:R-:W-:Y:S02]  /*255e0*/  VIMNMX R2, RZ, R2, !PT ;  /* 0x00000002ff027248 */ /* 0x000fe40007fe0100 */
[----:B------:R-:W-:-:S04]  /*255f0*/  VIMNMX R9, R6, R9, PT ;  /* 0x0000000906097248 */ /* 0x000fc80003fe0100 */
[----:B------:R-:W-:-:S13]  /*25600*/  ISETP.GT.AND P0, PT, R9, R2, PT ;  /* 0x000000020900720c */ /* 0x000fda0003f04270 */
[----:B------:R-:W-:Y:S01]  /*25610*/  @P0 VIADD R0, R9, 0x7f ;  /* 0x0000007f09000836 */ /* 0x000fe20000000000 */
[----:B------:R-:W-:-:S04]  /*25620*/  SHF.R.U32.HI R9, RZ, 0x7, R2 ;  /* 0x00000007ff097819 */ /* 0x000fc80000011602 */
[----:B------:R-:W-:Y:S01]  /*25630*/  @P0 SHF.R.S32.HI R2, RZ, 0x1f, R0 ;  /* 0x0000001fff020819 */ /* 0x000fe20000011400 */
[----:B------:R-:W-:-:S03]  /*25640*/  IMAD.MOV.U32 R6, RZ, RZ, R9 ;  /* 0x000000ffff067224 */ /* 0x000fc600078e0009 */
[----:B------:R-:W-:-:S04]  /*25650*/  @P0 LEA.HI R0, R2, R0, RZ, 0x7 ;  /* 0x0000000002000211 */ /* 0x000fc800078f38ff */
[----:B------:R-:W-:Y:S02]  /*25660*/  @P0 SHF.R.S32.HI R6, RZ, 0x7, R0 ;  /* 0x00000007ff060819 */ /* 0x000fe40000011400 */
[----:B------:R-:W-:Y:S02]  /*25670*/  PLOP3.LUT P0, PT, PT, PT, PT, 0x80, 0x0 ;  /* 0x000000000000781c */ /* 0x000fe40003f0f070 */
[----:B------:R-:W-:-:S13]  /*25680*/  ISETP.GT.AND P3, PT, R6, R9, PT ;  /* 0x000000090600720c */ /* 0x000fda0003f64270 */
[----:B------:R-:W-:Y:S05]  /*25690*/  @!P3 BRA `(.L_x_551) ;  /* 0x000000100040b947 */ /* 0x000fea0003800000 */
[----:B------:R-:W-:Y:S01]  /*256a0*/  UMOV UR4, 0xffffffff ;  /* 0xffffffff00047882 */ /* 0x000fe20000000000 */
[----:B------:R-:W-:Y:S02]  /*256b0*/  SEL R0, R12, RZ, !P2 ;  /* 0x000000ff0c007207 */ /* 0x000fe40005000000 */
[----:B------:R-:W-:Y:S05]  /*256c0*/  BRA.DIV UR4, `(.L_x_552) ;  /* 0x000000b204ec7947 */ /* 0x000fea000b800000 */
[----:B------:R-:W0:Y:S02]  /*256d0*/  S2R R2, SR_TID.X ;  /* 0x0000000000027919 */ /* 0x000e240000002100 */
[----:B0-----:R-:W-:-:S04]  /*256e0*/  SHF.R.U32.HI R2, RZ, 0x5, R2 ;  /* 0x00000005ff027819 */ /* 0x001fc80000011602 */
[----:B------:R-:W-:-:S05]  /*256f0*/  LOP3.LUT R2, R2, 0x3, RZ, 0xc0, !PT ;  /* 0x0000000302027812 */ /* 0x000fca00078ec0ff */
[----:B------:R0:W1:Y:S02]  /*25700*/  SHFL.IDX PT, R14, R2, RZ, 0x1f ;  /* 0x00001fff020e7589 */ /* 0x00006400000e0000 */
.L_x_860:
[----:B-1----:R-:W-:Y:S02]  /*25710*/  ISETP.NE.AND P0, PT, R14, RZ, PT ;  /* 0x000000ff0e00720c */ /* 0x002fe40003f05270 */
[----:B------:R-:W-:-:S11]  /*25720*/  PLOP3.LUT P6, PT, PT, PT, PT, 0x8, 0x0 ;  /* 0x000000000000781c */ /* 0x000fd60003fce170 */
[----:B------:R-:W-:Y:S05]  /*25730*/  @P0 BRA `(.L_x_553) ;  /* 0x00000000000c0947 */ /* 0x000fea0003800000 */
[----:B------:R-:W-:-:S03]  /*25740*/  UMOV UR4, 0xffffffff ;  /* 0xffffffff00047882 */ /* 0x000fc60000000000 */
[----:B------:R-:W-:Y:S05]  /*25750*/  BRA.DIV UR4, `(.L_x_554) ;  /* 0x000000b204fc7947 */ /* 0x000fea000b800000 */
[----:B------:R-:W-:-:S13]  /*25760*/  ELECT P6, URZ, PT ;  /* 0x00000000003f782f */ /* 0x000fda00038c0000 */
.L_x_553:
[----:B0-----:R-:W2:Y:S01]  /*25770*/  LDL R2, [R1+0x70] ;  /* 0x0000700001027983 */ /* 0x001ea20000100800 */
[----:B------:R-:W-:Y:S01]  /*25780*/  BSSY B1, `(.L_x_555) ;  /* 0x0000008000017945 */ /* 0x000fe20003800000 */
[----:B--2---:R-:W-:-:S05]  /*25790*/  VIADD R2, R2, 0x1 ;  /* 0x0000000102027836 */ /* 0x004fca0000000000 */
[----:B------:R-:W-:-:S04]  /*257a0*/  LEA.HI R3, R2, R2, RZ, 0x1 ;  /* 0x0000000202037211 */ /* 0x000fc800078f08ff */
[----:B------:R-:W-:-:S05]  /*257b0*/  LOP3.LUT R3, R3, 0xfffffffe, RZ, 0xc0, !PT ;  /* 0xfffffffe03037812 */ /* 0x000fca00078ec0ff */
[----:B------:R-:W-:-:S05]  /*257c0*/  IMAD.IADD R2, R2, 0x1, -R3 ;  /* 0x0000000102027824 */ /* 0x000fca00078e0a03 */
[----:B------:R-:W-:-:S04]  /*257d0*/  SHF.L.U32 R2, R2, 0x1f, RZ ;  /* 0x0000001f02027819 */ /* 0x000fc800000006ff */
[----:B------:R-:W0:Y:S02]  /*257e0*/  SYNCS.PHASECHK.TRANS64.TRYWAIT P0, [R18+URZ+0x38820], R2 ;  /* 0x03882002120075a7 */ /* 0x000e24000800017f */
[----:B0-----:R-:W-:Y:S05]  /*257f0*/  @!P0 BRA `(.L_x_556) ;  /* 0x000000b000f48947 */ /* 0x001fea0003800000 */
.L_x_863:
[----:B------:R-:W-:Y:S05]  /*25800*/  BSYNC B1 ;  /* 0x0000000000017941 */ /* 0x000fea0003800000 */
.L_x_555:
[----:B------:R-:W-:Y:S04]  /*25810*/  BSSY B1, `(.L_x_557) ;  /* 0x000006f000017945 */ /* 0x000fe80003800000 */
[----:B------:R-:W-:Y:S05]  /*25820*/  @!P6 BRA `(.L_x_558) ;  /* 0x0000000400b4e947 */ /* 0x000fea0003800000 */
[----:B------:R-:W2:Y:S04]  /*25830*/  LDL R5, [R1+0x20] ;  /* 0x0000200001057983 */ /* 0x000ea80000100800 */
[----:B------:R-:W3:Y:S01]  /*25840*/  LDL R4, [R1+0x2c] ;  /* 0x00002c0001047983 */ /* 0x000ee20000100800 */
[----:B------:R-:W1:Y:S01]  /*25850*/  S2R R3, SR_TID.X ;  /* 0x0000000000037919 */ /* 0x000e620000002100 */
[----:B------:R-:W-:Y:S01]  /*25860*/  BSSY B2, `(.L_x_559) ;  /* 0x0000007000027945 */ /* 0x000fe20003800000 */
[----:B-1----:R-:W-:-:S04]  /*25870*/  LOP3.LUT R3, R3, 0x7f, RZ, 0xc0, !PT ;  /* 0x0000007f03037812 */ /* 0x002fc800078ec0ff */
[----:B------:R-:W-:Y:S02]  /*25880*/  ISETP.NE.AND P2, PT, R3, RZ, PT ;  /* 0x000000ff0300720c */ /* 0x000fe40003f45270 */
[----:B--2---:R-:W-:Y:S02]  /*25890*/  LEA R5, R5, R18, 0x3 ;  /* 0x0000001205057211 */ /* 0x004fe400078e18ff */
[----:B---3--:R-:W-:-:S04]  /*258a0*/  SHF.L.U32 R8, R4, 0x1f, RZ ;  /* 0x0000001f04087819 */ /* 0x008fc800000006ff */
[----:B------:R-:W1:Y:S02]  /*258b0*/  SYNCS.PHASECHK.TRANS64.TRYWAIT P0, [R5+URZ+0x388a0], R8 ;  /* 0x0388a008050075a7 */ /* 0x000e64000800017f */
[----:B-1----:R-:W-:Y:S05]  /*258c0*/  @!P0 BRA `(.L_x_560) ;  /* 0x000000b000d48947 */ /* 0x002fea0003800000 */
.L_x_864:
[----:B------:R-:W-:Y:S05]  /*258d0*/  BSYNC B2 ;  /* 0x0000000000027941 */ /* 0x000fea0003800000 */
.L_x_559:
[----:B------:R-:W-:Y:S04]  /*258e0*/  BSSY B2, `(.L_x_561) ;  /* 0x0000009000027945 */ /* 0x000fe80003800000 */
[----:B------:R-:W-:Y:S05]  /*258f0*/  @P2 BRA `(.L_x_562) ;  /* 0x00000000001c2947 */ /* 0x000fea0003800000 */
[----:B0-----:R-:W0:Y:S02]  /*25900*/  S2R R2, SR_TID.X ;  /* 0x0000000000027919 */ /* 0x001e240000002100 */
[----:B0-----:R-:W-:Y:S01]  /*25910*/  LOP3.LUT R3, R2, 0x1f, RZ, 0xc0, !PT ;  /* 0x0000001f02037812 */ /* 0x001fe200078ec0ff */
[----:B------:R-:W-:-:S03]  /*25920*/  IMAD.MOV.U32 R2, RZ, RZ, 0x8000 ;  /* 0x00008000ff027424 */ /* 0x000fc600078e00ff */
[----:B------:R-:W-:Y:S01]  /*25930*/  ISETP.NE.AND P0, PT, R3, RZ, PT ;  /* 0x000000ff0300720c */ /* 0x000fe20003f05270 */
[----:B------:R2:W-:-:S12]  /*25940*/  SYNCS.ARRIVE.TRANS64 RZ, [R5+URZ+0x38890], R2 ;  /* 0x0388900205ff79a7 */ /* 0x0005d8000800003f */
[----:B--2---:R-:W-:Y:S05]  /*25950*/  @!P0 BRA `(.L_x_562) ;  /* 0x0000000000048947 */ /* 0x004fea0003800000 */
[----:B------:R-:W-:Y:S01]  /*25960*/  BPT.TRAP 0x1 ;  /* 0x000000040000795c */ /* 0x000fe20000300000 */
.L_x_562:
[----:B------:R-:W-:Y:S05]  /*25970*/  BSYNC B2 ;  /* 0x0000000000027941 */ /* 0x000fea0003800000 */
.L_x_561:
[----:B0-----:R-:W2:Y:S01]  /*25980*/  LDL R2, [R1+0x20] ;  /* 0x0000200001027983 */ /* 0x001ea20000100800 */
[----:B------:R-:W-:Y:S01]  /*25990*/  IMAD.MOV.U32 R14, RZ, RZ, RZ ;  /* 0x000000ffff0e7224 */ /* 0x000fe200078e00ff */
[----:B------:R-:W-:Y:S01]  /*259a0*/  UIADD3 UR4, UP0, UR40, 0x570, URZ ;  /* 0x0000057028047890 */ /* 0x000fe2000ff1e03f */
[----:B------:R-:W-:Y:S01]  /*259b0*/  IMAD R3, R6, 0x80, R10 ;  /* 0x0000008006037824 */ /* 0x000fe200078e020a */
[----:B------:R-:W-:Y:S01]  /*259c0*/  PLOP3.LUT P0, PT, PT, PT, PT, 0x80, 0x0 ;  /* 0x000000000000781c */ /* 0x000fe20003f0f070 */
[----:B------:R-:W-:Y:S01]  /*259d0*/  UMOV UR6, 0x0 ;  /* 0x0000000000067882 */ /* 0x000fe20000000000 */
[----:B------:R-:W-:Y:S01]  /*259e0*/  R2UR UR10, R14 ;  /* 0x000000000e0a72ca */ /* 0x000fe200000e0000 */
[----:B------:R-:W-:Y:S01]  /*259f0*/  UIADD3.X UR5, URZ, UR41, URZ, UP0, !UPT ;  /* 0x000000293f057290 */ /* 0x000fe200087fe43f */
[----:B------:R-:W-:Y:S01]  /*25a00*/  IADD3 R3, R3, -0x80, RZ ;  /* 0xffffff8003037810 */ /* 0x000fe20007ffe0ff */
[----:B------:R-:W-:Y:S01]  /*25a10*/  UMOV UR7, 0x12f00000 ;  /* 0x12f0000000077882 */ /* 0x000fe20000000000 */
[----:B--2---:R-:W-:-:S02]  /*25a20*/  IMAD R7, R2, 0x8000, R18 ;  /* 0x0000800002077824 */ /* 0x004fc400078e0212 */
[----:B------:R-:W-:Y:S02]  /*25a30*/  VIADD R2, R5, 0x38890 ;  /* 0x0003889005027836 */ /* 0x000fe40000000000 */
[----:B------:R-:W-:-:S07]  /*25a40*/  VIADD R4, R7, 0x28400 ;  /* 0x0002840007047836 */ /* 0x000fce0000000000 */
.L_x_563:
[----:B------:R-:W-:-:S13]  /*25a50*/  @P0 ELECT P3, URZ, PT ;  /* 0x00000000003f082f */ /* 0x000fda0003860000 */
[----:B------:R-:W-:Y:S02]  /*25a60*/  @P3 R2UR UR13, R0 ;  /* 0x00000000000d32ca */ /* 0x000fe400000e0000 */
[----:B------:R-:W-:Y:S02]  /*25a70*/  @P3 R2UR UR12, R16 ;  /* 0x00000000100c32ca */ /* 0x000fe400000e0000 */
[----:B------:R-:W-:Y:S02]  /*25a80*/  @P3 R2UR UR11, R3 ;  /* 0x00000000030b32ca */ /* 0x000fe400000e0000 */
[----:B------:R-:W-:Y:S02]  /*25a90*/  @P3 R2UR UR9, R2 ;  /* 0x00000000020932ca */ /* 0x000fe400000e0000 */
[----:B------:R-:W-:Y:S02]  /*25aa0*/  @P3 R2UR UR8, R4 ;  /* 0x00000000040832ca */ /* 0x000fe400000e0000 */
[----:B------:R-:W-:-:S02]  /*25ab0*/  @P3 PLOP3.LUT P0, PT, P3, PT, PT, 0x8, 0x0 ;  /* 0x000000000000381c */ /* 0x000fc40001f0e170 */
[----:B------:R-:W-:-:S09]  /*25ac0*/  PLOP3.LUT P3, PT, PT, PT, PT, 0x8, 0x0 ;  /* 0x000000000000781c */ /* 0x000fd20003f6e170 */
[----:B------:R0:W-:Y:S02]  /*25ad0*/  UTMALDG.4D [UR8], [UR4], desc[UR6] ;  /* 0x00000608040075b4 */ /* 0x0001e40008019000 */
[----:B0-----:R-:W-:Y:S05]  /*25ae0*/  @P0 BRA.U.ANY `(.L_x_563) ;  /* 0xfffffffd00d80947 */ /* 0x001fea000393ffff */
[----:B------:R-:W-:Y:S01]  /*25af0*/  IMAD.MOV.U32 R11, RZ, RZ, 0x80 ;  /* 0x00000080ff0b7424 */ /* 0x000fe200078e00ff */
[----:B------:R-:W-:Y:S01]  /*25b00*/  PLOP3.LUT P0, PT, PT, PT, PT, 0x80, 0x0 ;  /* 0x000000000000781c */ /* 0x000fe20003f0f070 */
[----:B------:R-:W-:Y:S01]  /*25b10*/  VIADD R4, R7, 0x2c400 ;  /* 0x0002c40007047836 */ /* 0x000fe20000000000 */
[----:B------:R-:W-:Y:S01]  /*25b20*/  UMOV UR6, 0x0 ;  /* 0x0000000000067882 */ /* 0x000fe20000000000 */
[----:B------:R-:W-:Y:S01]  /*25b30*/  UMOV UR7, 0x12f00000 ;  /* 0x12f0000000077882 */ /* 0x000fe20000000000 */
[----:B------:R-:W-:-:S15]  /*25b40*/  R2UR UR10, R11 ;  /* 0x000000000b0a72ca */ /* 0x000fde00000e0000 */
.L_x_564:
        /* <DEDUP_REMOVED lines=10> */
[----:B------:R-:W0:Y:S01]  /*25bf0*/  SYNCS.PHASECHK.TRANS64.TRYWAIT P0, [R5+URZ+0x388c0], R8 ;  /* 0x0388c008050075a7 */ /* 0x000e22000800017f */
[----:B------:R-:W-:Y:S04]  /*25c00*/  BSSY B2, `(.L_x_565) ;  /* 0x0000002000027945 */ /* 0x000fe80003800000 */
[----:B0-----:R-:W-:Y:S05]  /*25c10*/  @!P0 BRA `(.L_x_566) ;  /* 0x000000b000148947 */ /* 0x001fea0003800000 */
.L_x_865:
[----:B------:R-:W-:Y:S05]  /*25c20*/  BSYNC B2 ;  /* 0x0000000000027941 */ /* 0x000fea0003800000 */
.L_x_565:
[----:B------:R-:W-:Y:S01]  /*25c30*/  BSSY B2, `(.L_x_567) ;  /* 0x000000b000027945 */ /* 0x000fe20003800000 */
[----:B------:R-:W-:Y:S01]  /*25c40*/  MOV R12, 0x0 ;  /* 0x00000000000c7802 */ /* 0x000fe20000000f00 */
[----:B------:R-:W-:Y:S02]  /*25c50*/  IMAD.MOV.U32 R13, RZ, RZ, 0x12f00000 ;  /* 0x12f00000ff0d7424 */ /* 0x000fe400078e00ff */
[----:B------:R-:W-:Y:S05]  /*25c60*/  @P2 BRA `(.L_x_568) ;  /* 0x00000000001c2947 */ /* 0x000fea0003800000 */
[----:B------:R-:W2:Y:S02]  /*25c70*/  S2R R2, SR_TID.X ;  /* 0x0000000000027919 */ /* 0x000ea40000002100 */
[----:B--2---:R-:W-:Y:S01]  /*25c80*/  LOP3.LUT R4, R2, 0x1f, RZ, 0xc0, !PT ;  /* 0x0000001f02047812 */ /* 0x004fe200078ec0ff */
[----:B------:R-:W-:-:S03]  /*25c90*/  IMAD.MOV.U32 R2, RZ, RZ, 0x8000 ;  /* 0x00008000ff027424 */ /* 0x000fc600078e00ff */
[----:B------:R-:W-:Y:S01]  /*25ca0*/  ISETP.NE.AND P0, PT, R4, RZ, PT ;  /* 0x000000ff0400720c */ /* 0x000fe20003f05270 */
[----:B------:R2:W-:-:S12]  /*25cb0*/  SYNCS.ARRIVE.TRANS64 RZ, [R5+URZ+0x388b0], R2 ;  /* 0x0388b00205ff79a7 */ /* 0x0005d8000800003f */
[----:B--2---:R-:W-:Y:S05]  /*25cc0*/  @!P0 BRA `(.L_x_568) ;  /* 0x0000000000048947 */ /* 0x004fea0003800000 */
[----:B------:R-:W-:Y:S01]  /*25cd0*/  BPT.TRAP 0x1 ;  /* 0x000000040000795c */ /* 0x000fe20000300000 */
.L_x_568:
[----:B------:R-:W-:Y:S05]  /*25ce0*/  BSYNC B2 ;  /* 0x0000000000027941 */ /* 0x000fea0003800000 */
.L_x_567:
[----:B------:R-:W-:Y:S01]  /*25cf0*/  R2UR UR10, R14 ;  /* 0x000000000e0a72ca */ /* 0x000fe200000e0000 */
[----:B------:R-:W-:Y:S01]  /*25d00*/  UIADD3 UR4, UP0, UR40, 0x670, URZ ;  /* 0x0000067028047890 */ /* 0x000fe2000ff1e03f */
[----:B------:R-:W-:Y:S01]  /*25d10*/  R2UR UR6, R12 ;  /* 0x000000000c0672ca */ /* 0x000fe200000e0000 */
[----:B------:R-:W-:Y:S01]  /*25d20*/  VIADD R2, R5, 0x388b0 ;  /* 0x000388b005027836 */ /* 0x000fe20000000000 */
[----:B------:R-:W-:Y:S01]  /*25d30*/  R2UR UR7, R13 ;  /* 0x000000000d0772ca */ /* 0x000fe200000e0000 */
[----:B------:R-:W-:Y:S01]  /*25d40*/  VIADD R4, R7, 0x10400 ;  /* 0x0001040007047836 */ /* 0x000fe20000000000 */
[----:B------:R-:W-:Y:S01]  /*25d50*/  PLOP3.LUT P0, PT, PT, PT, PT, 0x80, 0x0 ;  /* 0x000000000000781c */ /* 0x000fe20003f0f070 */
[----:B------:R-:W-:-:S12]  /*25d60*/  UIADD3.X UR5, URZ, UR41, URZ, UP0, !UPT ;  /* 0x000000293f057290 */ /* 0x000fd800087fe43f */
.L_x_569:
        /* <DEDUP_REMOVED lines=9> */
[----:B--2---:R-:W-:Y:S05]  /*25e00*/  @P0 BRA.U.ANY `(.L_x_569) ;  /* 0xfffffffd00d80947 */ /* 0x004fea000393ffff */
[----:B------:R-:W-:Y:S02]  /*25e10*/  R2UR UR10, R11 ;  /* 0x000000000b0a72ca */ /* 0x000fe400000e0000 */
[----:B------:R-:W-:Y:S02]  /*25e20*/  R2UR UR6, R12 ;  /* 0x000000000c0672ca */ /* 0x000fe400000e0000 */
[----:B------:R-:W-:Y:S02]  /*25e30*/  R2UR UR7, R13 ;  /* 0x000000000d0772ca */ /* 0x000fe400000e0000 */
[----:B------:R-:W-:Y:S02]  /*25e40*/  PLOP3.LUT P0, PT, PT, PT, PT, 0x80, 0x0 ;  /* 0x000000000000781c */ /* 0x000fe40003f0f070 */
[----:B------:R-:W-:-:S11]  /*25e50*/  IADD3 R4, R7, 0x14400, RZ ;  /* 0x0001440007047810 */ /* 0x000fd60007ffe0ff */
.L_x_570:
        /* <DEDUP_REMOVED lines=10> */
.L_x_558:
[----:B------:R-:W-:Y:S05]  /*25f00*/  BSYNC B1 ;  /* 0x0000000000017941 */ /* 0x000fea0003800000 */
.L_x_557:
[----:B------:R-:W2:Y:S04]  /*25f10*/  LDL.LU R7, [R1+0x20] ;  /* 0x0000200001077983 */ /* 0x000ea80000300800 */
[----:B01----:R-:W3:Y:S01]  /*25f20*/  LDL.LU R5, [R1+0x2c] ;  /* 0x00002c0001057983 */ /* 0x003ee20000300800 */
[----:B------:R-:W-:Y:S01]  /*25f30*/  PLOP3.LUT P0, PT, PT, PT, PT, 0x8, 0x0 ;  /* 0x000000000000781c */ /* 0x000fe20003f0e170 */
[----:B--2---:R-:W-:Y:S02]  /*25f40*/  VIADD R2, R7, 0x1 ;  /* 0x0000000107027836 */ /* 0x004fe40000000000 */
[----:B------:R-:W-:-:S03]  /*25f50*/  VIADD R7, R6, 0xfffffffe ;  /* 0xfffffffe06077836 */ /* 0x000fc60000000000 */
[C---:B------:R-:W-:Y:S02]  /*25f60*/  ISETP.NE.AND P2, PT, R2.reuse, 0x2, PT ;  /* 0x000000020200780c */ /* 0x040fe40003f45270 */
[----:B------:R-:W-:Y:S02]  /*25f70*/  ISETP.GE.AND P3, PT, R7, R9, PT ;  /* 0x000000090700720c */ /* 0x000fe40003f66270 */
[----:B------:R-:W-:Y:S02]  /*25f80*/  SEL R3, RZ, 0x1, P2 ;  /* 0x00000001ff037807 */ /* 0x000fe40001000000 */
[----:B------:R-:W-:Y:S02]  /*25f90*/  SEL R2, R2, RZ, P2 ;  /* 0x000000ff02027207 */ /* 0x000fe40001000000 */
[----:B---3--:R-:W-:-:S03]  /*25fa0*/  LOP3.LUT R5, R5, R3, RZ, 0x3c, !PT ;  /* 0x0000000305057212 */ /* 0x008fc600078e3cff */
[----:B------:R0:W-:Y:S04]  /*25fb0*/  STL [R1+0x20], R2 ;  /* 0x0000200201007387 */ /* 0x0001e80000100800 */
[----:B------:R0:W-:Y:S01]  /*25fc0*/  STL [R1+0x2c], R5 ;  /* 0x00002c0501007387 */ /* 0x0001e20000100800 */
[----:B------:R-:W-:Y:S05]  /*25fd0*/  @!P3 BRA `(.L_x_551) ;  /* 0x0000000400f0b947 */ /* 0x000fea0003800000 */
.L_x_585:
[----:B------:R-:W-:Y:S05]  /*25fe0*/  YIELD ;  /* 0x0000000000007946 */ /* 0x000fea0003800000 */
[----:B------:R-:W-:Y:S04]  /*25ff0*/  BSSY B1, `(.L_x_571) ;  /* 0x000006e000017945 */ /* 0x000fe80003800000 */
[----:B-1----:R-:W-:Y:S05]  /*26000*/  @!P6 BRA `(.L_x_572) ;  /* 0x0000000400b0e947 */ /* 0x002fea0003800000 */
[----:B------:R-:W2:Y:S04]  /*26010*/  LDL R4, [R1+0x20] ;  /* 0x0000200001047983 */ /* 0x000ea80000100800 */
[----:B------:R-:W3:Y:S01]  /*26020*/  LDL R3, [R1+0x2c] ;  /* 0x00002c0001037983 */ /* 0x000ee20000100800 */
[----:B0-----:R-:W0:Y:S01]  /*26030*/  S2R R2, SR_TID.X ;  /* 0x0000000000027919 */ /* 0x001e220000002100 */
[----:B------:R-:W-:Y:S01]  /*26040*/  BSSY B2, `(.L_x_573) ;  /* 0x0000007000027945 */ /* 0x000fe20003800000 */
[----:B0-----:R-:W-:-:S04]  /*26050*/  LOP3.LUT R2, R2, 0x7f, RZ, 0xc0, !PT ;  /* 0x0000007f02027812 */ /* 0x001fc800078ec0ff */
[----:B------:R-:W-:Y:S01]  /*26060*/  ISETP.NE.AND P3, PT, R2, RZ, PT ;  /* 0x000000ff0200720c */ /* 0x000fe20003f65270 */
[----:B--2---:R-:W-:Y:S01]  /*26070*/  IMAD R6, R4, 0x8, R18 ;  /* 0x0000000804067824 */ /* 0x004fe200078e0212 */
[----:B---3--:R-:W-:-:S04]  /*26080*/  SHF.L.U32 R5, R3, 0x1f, RZ ;  /* 0x0000001f03057819 */ /* 0x008fc800000006ff */
[----:B------:R-:W0:Y:S02]  /*26090*/  SYNCS.PHASECHK.TRANS64.TRYWAIT P2, [R6+URZ+0x388a0], R5 ;  /* 0x0388a005060075a7 */ /* 0x000e24000804017f */
[----:B0-----:R-:W-:Y:S05]  /*260a0*/  @!P2 BRA `(.L_x_574) ;  /* 0x000000ac0004a947 */ /* 0x001fea0003800000 */
.L_x_866:
[----:B------:R-:W-:Y:S05]  /*260b0*/  BSYNC B2 ;  /* 0x0000000000027941 */ /* 0x000fea0003800000 */
.L_x_573:
        /* <DEDUP_REMOVED lines=9> */
.L_x_576:
[----:B------:R-:W-:Y:S05]  /*26150*/  BSYNC B2 ;  /* 0x0000000000027941 */ /* 0x000fea0003800000 */
.L_x_575:
[----:B------:R-:W2:Y:S01]  /*26160*/  LDL R2, [R1+0x20] ;  /* 0x0000200001027983 */ /* 0x000ea20000100800 */
[----:B------:R-:W-:Y:S01]  /*26170*/  MOV R11, RZ ;  /* 0x000000ff000b7202 */ /* 0x000fe20000000f00 */
[----:B------:R-:W-:Y:S01]  /*26180*/  UIADD3 UR4, UP0, UR40, 0x570, URZ ;  /* 0x0000057028047890 */ /* 0x000fe2000ff1e03f */
[----:B------:R-:W-:Y:S01]  /*26190*/  PLOP3.LUT P2, PT, PT, PT, PT, 0x80, 0x0 ;  /* 0x000000000000781c */ /* 0x000fe20003f4f070 */
[----:B------:R-:W-:Y:S01]  /*261a0*/  IMAD R3, R7, 0x80, R10 ;  /* 0x0000008007037824 */ /* 0x000fe200078e020a */
[----:B------:R-:W-:Y:S01]  /*261b0*/  R2UR UR10, R11 ;  /* 0x000000000b0a72ca */ /* 0x000fe200000e0000 */
[----:B------:R-:W-:Y:S01]  /*261c0*/  UIADD3.X UR5, URZ, UR41, URZ, UP0, !UPT ;  /* 0x000000293f057290 */ /* 0x000fe200087fe43f */
[----:B------:R-:W-:Y:S01]  /*261d0*/  UMOV UR6, 0x0 ;  /* 0x0000000000067882 */ /* 0x000fe20000000000 */
[----:B------:R-:W-:Y:S01]  /*261e0*/  UMOV UR7, 0x12f00000 ;  /* 0x12f0000000077882 */ /* 0x000fe20000000000 */
[----:B--2---:R-:W-:Y:S02]  /*261f0*/  IMAD R4, R2, 0x8000, R18 ;  /* 0x0000800002047824 */ /* 0x004fe400078e0212 */
[----:B------:R-:W-:-:S02]  /*26200*/  VIADD R2, R6, 0x38890 ;  /* 0x0003889006027836 */ /* 0x000fc40000000000 */
[----:B------:R-:W-:-:S07]  /*26210*/  VIADD R8, R4, 0x28400 ;  /* 0x0002840004087836 */ /* 0x000fce0000000000 */
.L_x_577:
        /* <DEDUP_REMOVED lines=9> */
[----:B-1----:R-:W-:Y:S05]  /*262b0*/  @P2 BRA.U.ANY `(.L_x_577) ;  /* 0xfffffffd00d82947 */ /* 0x002fea000393ffff */
[----:B------:R-:W-:Y:S01]  /*262c0*/  MOV R14, 0x80 ;  /* 0x00000080000e7802 */ /* 0x000fe20000000f00 */
[----:B------:R-:W-:Y:S01]  /*262d0*/  VIADD R8, R4, 0x2c400 ;  /* 0x0002c40004087836 */ /* 0x000fe20000000000 */
[----:B------:R-:W-:Y:S01]  /*262e0*/  PLOP3.LUT P2, PT, PT, PT, PT, 0x80, 0x0 ;  /* 0x000000000000781c */ /* 0x000fe20003f4f070 */
[----:B------:R-:W-:Y:S01]  /*262f0*/  UMOV UR6, 0x0 ;  /* 0x0000000000067882 */ /* 0x000fe20000000000 */
[----:B------:R-:W-:Y:S01]  /*26300*/  R2UR UR10, R14 ;  /* 0x000000000e0a72ca */ /* 0x000fe200000e0000 */
[----:B------:R-:W-:-:S14]  /*26310*/  UMOV UR7, 0x12f00000 ;  /* 0x12f0000000077882 */ /* 0x000fdc0000000000 */
.L_x_578:
        /* <DEDUP_REMOVED lines=10> */
[----:B------:R-:W1:Y:S01]  /*263c0*/  SYNCS.PHASECHK.TRANS64.TRYWAIT P2, [R6+URZ+0x388c0], R5 ;  /* 0x0388c005060075a7 */ /* 0x000e62000804017f */
[----:B------:R-:W-:Y:S04]  /*263d0*/  BSSY B2, `(.L_x_579) ;  /* 0x0000002000027945 */ /* 0x000fe80003800000 */
[----:B-1----:R-:W-:Y:S05]  /*263e0*/  @!P2 BRA `(.L_x_580) ;  /* 0x000000a80048a947 */ /* 0x002fea0003800000 */
.L_x_867:
[----:B------:R-:W-:Y:S05]  /*263f0*/  BSYNC B2 ;  /* 0x0000000000027941 */ /* 0x000fea0003800000 */
.L_x_579:
[----:B------:R-:W-:Y:S01]  /*26400*/  BSSY B2, `(.L_x_581) ;  /* 0x000000b000027945 */ /* 0x000fe20003800000 */
[----:B------:R-:W-:Y:S02]  /*26410*/  IMAD.MOV.U32 R12, RZ, RZ, 0x0 ;  /* 0x00000000ff0c7424 */ /* 0x000fe400078e00ff */
[----:B------:R-:W-:Y:S01]  /*26420*/  IMAD.MOV.U32 R13, RZ, RZ, 0x12f00000 ;  /* 0x12f00000ff0d7424 */ /* 0x000fe200078e00ff */
[----:B------:R-:W-:Y:S06]  /*26430*/  @P3 BRA `(.L_x_582) ;  /* 0x00000000001c3947 */ /* 0x000fec0003800000 */
[----:B------:R-:W2:Y:S02]  /*26440*/  S2R R2, SR_TID.X ;  /* 0x0000000000027919 */ /* 0x000ea40000002100 */
[----:B--2---:R-:W-:Y:S01]  /*26450*/  LOP3.LUT R8, R2, 0x1f, RZ, 0xc0, !PT ;  /* 0x0000001f02087812 */ /* 0x004fe200078ec0ff */
[----:B------:R-:W-:-:S03]  /*26460*/  IMAD.MOV.U32 R2, RZ, RZ, 0x8000 ;  /* 0x00008000ff027424 */ /* 0x000fc600078e00ff */
[----:B------:R-:W-:Y:S01]  /*26470*/  ISETP.NE.AND P2, PT, R8, RZ, PT ;  /* 0x000000ff0800720c */ /* 0x000fe20003f45270 */
[----:B------:R2:W-:-:S12]  /*26480*/  SYNCS.ARRIVE.TRANS64 RZ, [R6+URZ+0x388b0], R2 ;  /* 0x0388b00206ff79a7 */ /* 0x0005d8000800003f */
[----:B--2---:R-:W-:Y:S05]  /*26490*/  @!P2 BRA `(.L_x_582) ;  /* 0x000000000004a947 */ /* 0x004fea0003800000 */
[----:B------:R-:W-:Y:S01]  /*264a0*/  BPT.TRAP 0x1 ;  /* 0x000000040000795c */ /* 0x000fe20000300000 */
.L_x_582:
[----:B------:R-:W-:Y:S05]  /*264b0*/  BSYNC B2 ;  /* 0x0000000000027941 */ /* 0x000fea0003800000 */
.L_x_581:
[----:B------:R-:W-:Y:S01]  /*264c0*/  R2UR UR10, R11 ;  /* 0x000000000b0a72ca */ /* 0x000fe200000e0000 */
[----:B------:R-:W-:Y:S01]  /*264d0*/  UIADD3 UR4, UP0, UR40, 0x670, URZ ;  /* 0x0000067028047890 */ /* 0x000fe2000ff1e03f */
[----:B------:R-:W-:Y:S01]  /*264e0*/  R2UR UR6, R12 ;  /* 0x000000000c0672ca */ /* 0x000fe200000e0000 */
[----:B------:R-:W-:Y:S01]  /*264f0*/  VIADD R2, R4, 0x10400 ;  /* 0x0001040004027836 */ /* 0x000fe20000000000 */
[----:B------:R-:W-:Y:S01]  /*26500*/  R2UR UR7, R13 ;  /* 0x000000000d0772ca */ /* 0x000fe200000e0000 */
[----:B------:R-:W-:Y:S01]  /*26510*/  UIADD3.X UR5, URZ, UR41, URZ, UP0, !UPT ;  /* 0x000000293f057290 */ /* 0x000fe200087fe43f */
[----:B------:R-:W-:Y:S02]  /*26520*/  PLOP3.LUT P2, PT, PT, PT, PT, 0x80, 0x0 ;  /* 0x000000000000781c */ /* 0x000fe40003f4f070 */
[----:B01----:R-:W-:-:S11]  /*26530*/  IADD3 R6, R6, 0x388b0, RZ ;  /* 0x000388b006067810 */ /* 0x003fd60007ffe0ff */
.L_x_583:
        /* <DEDUP_REMOVED lines=10> */
[----:B------:R-:W-:Y:S01]  /*265e0*/  R2UR UR10, R14 ;  /* 0x000000000e0a72ca */ /* 0x000fe200000e0000 */
[----:B------:R-:W-:Y:S01]  /*265f0*/  VIADD R4, R4, 0x14400 ;  /* 0x0001440004047836 */ /* 0x000fe20000000000 */
[----:B------:R-:W-:Y:S02]  /*26600*/  R2UR UR6, R12 ;  /* 0x000000000c0672ca */ /* 0x000fe400000e0000 */
[----:B------:R-:W-:Y:S02]  /*26610*/  R2UR UR7, R13 ;  /* 0x000000000d0772ca */ /* 0x000fe400000e0000 */
[----:B------:R-:W-:-:S13]  /*26620*/  PLOP3.LUT P2, PT, PT, PT, PT, 0x80, 0x0 ;  /* 0x000000000000781c */ /* 0x000fda0003f4f070 */
.L_x_584:
        /* <DEDUP_REMOVED lines=10> */
.L_x_572:
[----:B------:R-:W-:Y:S05]  /*266d0*/  BSYNC B1 ;  /* 0x0000000000017941 */ /* 0x000fea0003800000 */
.L_x_571:
[----:B0-----:R-:W2:Y:S04]  /*266e0*/  LDL.LU R2, [R1+0x20] ;  /* 0x0000200001027983 */ /* 0x001ea80000300800 */
[----:B------:R-:W3:Y:S01]  /*266f0*/  LDL.LU R5, [R1+0x2c] ;  /* 0x00002c0001057983 */ /* 0x000ee20000300800 */
[C---:B------:R-:W-:Y:S01]  /*26700*/  ISETP.GT.AND P3, PT, R7.reuse, R9, PT ;  /* 0x000000090700720c */ /* 0x040fe20003f64270 */
[----:B------:R-:W-:Y:S02]  /*26710*/  VIADD R7, R7, 0xffffffff ;  /* 0xffffffff07077836 */ /* 0x000fe40000000000 */
[----:B--2---:R-:W-:-:S05]  /*26720*/  VIADD R2, R2, 0x1 ;  /* 0x0000000102027836 */ /* 0x004fca0000000000 */
[----:B------:R-:W-:-:S04]  /*26730*/  ISETP.NE.AND P2, PT, R2, 0x2, PT ;  /* 0x000000020200780c */ /* 0x000fc80003f45270 */
[----:B------:R-:W-:Y:S02]  /*26740*/  SEL R3, RZ, 0x1, P2 ;  /* 0x00000001ff037807 */ /* 0x000fe40001000000 */
[----:B------:R-:W-:Y:S02]  /*26750*/  SEL R2, R2, RZ, P2 ;  /* 0x000000ff02027207 */ /* 0x000fe40001000000 */
[----:B---3--:R-:W-:-:S05]  /*26760*/  LOP3.LUT R5, R5, R3, RZ, 0x3c, !PT ;  /* 0x0000000305057212 */ /* 0x008fca00078e3cff */
[----:B------:R1:W-:Y:S04]  /*26770*/  STL [R1+0x2c], R5 ;  /* 0x00002c0501007387 */ /* 0x0003e80000100800 */
[----:B------:R1:W-:Y:S01]  /*26780*/  STL [R1+0x20], R2 ;  /* 0x0000200201007387 */ /* 0x0003e20000100800 */
[----:B------:R-:W-:Y:S05]  /*26790*/  @P3 BRA `(.L_x_585) ;  /* 0xfffffff800103947 */ /* 0x000fea000383ffff */
.L_x_551:
[----:B------:R-:W-:Y:S05]  /*267a0*/  BSYNC B0 ;  /* 0x0000000000007941 */ /* 0x000fea0003800000 */
.L_x_550:
[----:B------:R-:W-:Y:S05]  /*267b0*/  @!P0 WARPSYNC.ALL ;  /* 0x0000000000008948 */ /* 0x000fea0003800000 */
[----:B------:R-:W-:Y:S01]  /*267c0*/  @!P0 BAR.SYNC.DEFER_BLOCKING 0xc, 0x180 ;  /* 0x0306000000008b1d */ /* 0x000fe20000010000 */
[----:B------:R-:W-:-:S05]  /*267d0*/  MOV R0, RZ ;  /* 0x000000ff00007202 */ /* 0x000fca0000000f00 */
[----:B------:R-:W-:Y:S04]  /*267e0*/  BSSY B0, `(.L_x_586) ;  /* 0x000001e000007945 */ /* 0x000fe80003800000 */
[----:B------:R-:W-:Y:S05]  /*267f0*/  @!P1 BRA `(.L_x_587) ;  /* 0x0000000000709947 */ /* 0x000fea0003800000 */
[----:B------:R-:W-:-:S13]  /*26800*/  ISETP.NE.AND P0, PT, R17, RZ, PT ;  /* 0x000000ff1100720c */ /* 0x000fda0003f05270 */
[----:B------:R-:W0:Y:S02]  /*26810*/  @!P0 LDC R17, c[0x0][0x9f0] ;  /* 0x00027c00ff118b82 */ /* 0x000e240000000800 */
[----:B01----:R-:W-:-:S04]  /*26820*/  IABS R2, R17 ;  /* 0x0000001100027213 */ /* 0x003fc80000000000 */
[----:B------:R-:W0:Y:S08]  /*26830*/  I2F.RP R4, R2 ;  /* 0x0000000200047306 */ /* 0x000e300000209400 */
[----:B0-----:R-:W0:Y:S02]  /*26840*/  MUFU.RCP R4, R4 ;  /* 0x0000000400047308 */ /* 0x001e240000001000 */
[----:B0-----:R-:W-:-:S06]  /*26850*/  VIADD R4, R4, 0xffffffe ;  /* 0x0ffffffe04047836 */ /* 0x001fcc0000000000 */
[----:B------:R0:W1:Y:S02]  /*26860*/  F2I.FTZ.U32.TRUNC.NTZ R5, R4 ;  /* 0x0000000400057305 */ /* 0x000064000021f000 */
[----:B0-----:R-:W-:Y:S02]  /*26870*/  IMAD.MOV.U32 R4, RZ, RZ, RZ ;  /* 0x000000ffff047224 */ /* 0x001fe400078e00ff */
[----:B-1----:R-:W-:-:S04]  /*26880*/  IMAD.MOV R0, RZ, RZ, -R5 ;  /* 0x000000ffff007224 */ /* 0x002fc800078e0a05 */
[----:B------:R-:W-:-:S04]  /*26890*/  IMAD R0, R0, R2, RZ ;  /* 0x0000000200007224 */ /* 0x000fc800078e02ff */
[----:B------:R-:W-:Y:S01]  /*268a0*/  IMAD.HI.U32 R6, R5, R0, R4 ;  /* 0x0000000005067227 */ /* 0x000fe200078e0004 */
[----:B------:R-:W-:Y:S02]  /*268b0*/  IABS R0, R17 ;  /* 0x0000001100007213 */ /* 0x000fe40000000000 */
[----:B------:R-:W-:-:S03]  /*268c0*/  IADD3 R4, R19, -0x1, R17 ;  /* 0xffffffff13047810 */ /* 0x000fc60007ffe011 */
[----:B------:R-:W-:Y:S01]  /*268d0*/  IMAD.MOV R0, RZ, RZ, -R0 ;  /* 0x000000ffff007224 */ /* 0x000fe200078e0a00 */
[----:B------:R-:W-:Y:S02]  /*268e0*/  IABS R3, R4 ;  /* 0x0000000400037213 */ /* 0x000fe40000000000 */
[----:B------:R-:W-:Y:S02]  /*268f0*/  LOP3.LUT R4, R4, R17, RZ, 0x3c, !PT ;  /* 0x0000001104047212 */ /* 0x000fe400078e3cff */
[----:B------:R-:W-:Y:S01]  /*26900*/  MOV R5, R0 ;  /* 0x0000000000057202 */ /* 0x000fe20000000f00 */
[----:B------:R-:W-:Y:S01]  /*26910*/  IMAD.HI.U32 R0, R6, R3, RZ ;  /* 0x0000000306007227 */ /* 0x000fe200078e00ff */
[----:B------:R-:W-:-:S03]  /*26920*/  ISETP.GE.AND P2, PT, R4, RZ, PT ;  /* 0x000000ff0400720c */ /* 0x000fc60003f46270 */
        /* <DEDUP_REMOVED lines=8> */
[----:B------:R-:W-:-:S07]  /*269b0*/  @!P1 LOP3.LUT R0, RZ, R17, RZ, 0x33, !PT ;  /* 0x00000011ff009212 */ /* 0x000fce00078e33ff */
.L_x_587:
[----:B------:R-:W-:Y:S05]  /*269c0*/  BSYNC B0 ;  /* 0x0000000000007941 */ /* 0x000fea0003800000 */
.L_x_586:
[----:B------:R-:W-:-:S05]  /*269d0*/  IMAD R3, R20, R0, RZ ;  /* 0x0000000014037224 */ /* 0x000fca00078e02ff */
[----:B01----:R-:W-:Y:S01]  /*269e0*/  VIADDMNMX R2, R3, R0, R19, PT ;  /* 0x0000000003027246 */ /* 0x003fe20003800113 */
[----:B------:R0:W-:Y:S03]  /*269f0*/  STL [R1+0x38], R3 ;  /* 0x0000380301007387 */ /* 0x0001e60000100800 */
[----:B------:R-:W-:Y:S01]  /*26a00*/  ISETP.GT.AND P0, PT, R2, R3, PT ;  /* 0x000000030200720c */ /* 0x000fe20003f04270 */
[----:B------:R0:W-:-:S12]  /*26a10*/  STL [R1+0x8], R2 ;  /* 0x0000080201007387 */ /* 0x0001d80000100800 */
[----:B0-----:R-:W-:Y:S05]  /*26a20*/  @P0 BRA `(.L_x_588) ;  /* 0x0000000000480947 */ /* 0x001fea0003800000 */
[----:B------:R-:W0:Y:S02]  /*26a30*/  S2R R2, SR_TID.X ;  /* 0x0000000000027919 */ /* 0x000e240000002100 */
[----:B0-----:R-:W-:-:S04]  /*26a40*/  LOP3.LUT R2, R2, 0x7f, RZ, 0xc0, !PT ;  /* 0x0000007f02027812 */ /* 0x001fc800078ec0ff */
[----:B------:R-:W-:-:S13]  /*26a50*/  ISETP.NE.AND P0, PT, R2, RZ, PT ;  /* 0x000000ff0200720c */ /* 0x000fda0003f05270 */
[----:B------:R-:W-:Y:S05]  /*26a60*/  @P0 BRA `(.L_x_589) ;  /* 0x0000004000180947 */ /* 0x000fea0003800000 */
[----:B------:R-:W0:Y:S01]  /*26a70*/  S2R R2, SR_LANEID ;  /* 0x0000000000027919 */ /* 0x000e220000000000 */
[----:B------:R-:W-:Y:S01]  /*26a80*/  VOTEU.ANY UR4, UPT, PT ;  /* 0x0000000000047886 */ /* 0x000fe200038e0100 */
[----:B------:R-:W1:Y:S01]  /*26a90*/  LDC.64 R4, c[0x0][0xc60] ;  /* 0x00031800ff047b82 */ /* 0x000e620000000a00 */
[----:B------:R-:W0:Y:S02]  /*26aa0*/  FLO.U32 R0, UR4 ;  /* 0x0000000400007d00 */ /* 0x000e2400080e0000 */
[----:B0-----:R-:W-:-:S06]  /*26ab0*/  ISETP.EQ.U32.AND P0, PT, R0, R2, PT ;  /* 0x000000020000720c */ /* 0x001fcc0003f02070 */
[----:B------:R-:W1:Y:S07]  /*26ac0*/  POPC R2, UR4 ;  /* 0x0000000400027d09 */ /* 0x000e6e0008000000 */
[----:B-1----:R-:W2:Y:S04]  /*26ad0*/  @P0 ATOMG.E.ADD.STRONG.GPU PT, R2, desc[UR42][R4.64], R2 ;  /* 0x00000002040209a8 */ /* 0x002ea800081ee1ea */
[----:B--2---:R0:W1:Y:S02]  /*26ae0*/  SHFL.IDX PT, R2, R2, R0, 0x1f ;  /* 0x00001f0002027589 */ /* 0x00406400000e0000 */
[----:B0-----:R-:W0:Y:S02]  /*26af0*/  S2R R0, SR_LTMASK ;  /* 0x0000000000007919 */ /* 0x001e240000003900 */
[----:B0-----:R-:W-:-:S06]  /*26b00*/  LOP3.LUT R0, R0, UR4, RZ, 0xc0, !PT ;  /* 0x0000000400007c12 */ /* 0x001fcc000f8ec0ff */
[----:B------:R-:W1:Y:S02]  /*26b10*/  POPC R0, R0 ;  /* 0x0000000000007309 */ /* 0x000e640000000000 */
[----:B-1----:R-:W-:-:S05]  /*26b20*/  IADD3 R0, R2, UR38, R0 ;  /* 0x0000002602007c10 */ /* 0x002fca000fffe000 */
[----:B------:R2:W-:Y:S01]  /*26b30*/  STL [R1], R0 ;  /* 0x0000000001007387 */ /* 0x0005e20000100800 */
[----:B------:R-:W-:Y:S05]  /*26b40*/  BRA `(.L_x_589) ;  /* 0x0000003c00e07947 */ /* 0x000fea0003800000 */
.L_x_588:
[----:B------:R-:W-:Y:S01]  /*26b50*/  IADD3 R0, R18, 0x28400, RZ ;  /* 0x0002840012007810 */ /* 0x000fe20007ffe0ff */
[----:B------:R-:W-:Y:S03]  /*26b60*/  BSSY B6, `(.L_x_590) ;  /* 0x0000013000067945 */ /* 0x000fe60003800000 */
[----:B------:R-:W-:-:S13]  /*26b70*/  LOP3.LUT P0, RZ, R0, 0x3ff, RZ, 0xc0, !PT ;  /* 0x000003ff00ff7812 */ /* 0x000fda000780c0ff */
[----:B------:R-:W-:Y:S05]  /*26b80*/  @!P0 BRA `(.L_x_591) ;  /* 0x0000000000408947 */ /* 0x000fea0003800000 */
[----:B------:R-:W-:Y:S01]  /*26b90*/  MOV R2, 0x0 ;  /* 0x0000000000027802 */ /* 0x000fe20000000f00 */
[----:B------:R-:W-:Y:S01]  /*26ba0*/  ULDC.64 UR6, c[0x4][0x1c8] ;  /* 0x0100720000067ab9 */ /* 0x000fe20000000a00 */
[----:B------:R-:W-:Y:S01]  /*26bb0*/  ULDC.64 UR8, c[0x4][0x1d0] ;  /* 0x0100740000087ab9 */ /* 0x000fe20000000a00 */
[----:B------:R-:W-:Y:S01]  /*26bc0*/  ULDC.64 UR4, c[0x4][0x118] ;  /* 0x0100460000047ab9 */ /* 0x000fe20000000a00 */
[----:B------:R-:W-:Y:S01]  /*26bd0*/  IMAD.U32 R4, RZ, RZ, UR6 ;  /* 0x00000006ff047e24 */ /* 0x000fe2000f8e00ff */
[----:B------:R-:W-:Y:S01]  /*26be0*/  MOV R10, UR4 ;  /* 0x00000004000a7c02 */ /* 0x000fe20008000f00 */
[----:B------:R-:W0:Y:S01]  /*26bf0*/  LDC.64 R2, c[0x4][R2] ;  /* 0x0100000002027b82 */ /* 0x000e220000000a00 */
[----:B------:R-:W-:Y:S02]  /*26c00*/  IMAD.U32 R5, RZ, RZ, UR7 ;  /* 0x00000007ff057e24 */ /* 0x000fe4000f8e00ff */
[----:B------:R-:W-:Y:S02]  /*26c10*/  IMAD.U32 R6, RZ, RZ, UR8 ;  /* 0x00000008ff067e24 */ /* 0x000fe4000f8e00ff */
[----:B------:R-:W-:-:S02]  /*26c20*/  IMAD.U32 R7, RZ, RZ, UR9 ;  /* 0x00000009ff077e24 */ /* 0x000fc4000f8e00ff */
[----:B------:R-:W-:Y:S02]  /*26c30*/  IMAD.U32 R11, RZ, RZ, UR5 ;  /* 0x00000005ff0b7e24 */ /* 0x000fe4000f8e00ff */
[----:B------:R-:W-:Y:S02]  /*26c40*/  IMAD.MOV.U32 R8, RZ, RZ, 0x70 ;  /* 0x00000070ff087424 */ /* 0x000fe400078e00ff */
[----:B------:R-:W-:Y:S02]  /*26c50*/  IMAD.MOV.U32 R12, RZ, RZ, 0x1 ;  /* 0x00000001ff0c7424 */ /* 0x000fe400078e00ff */
[----:B------:R-:W-:-:S07]  /*26c60*/  IMAD.MOV.U32 R13, RZ, RZ, RZ ;  /* 0x000000ffff0d7224 */ /* 0x000fce00078e00ff */
[----:B------:R-:W-:-:S07]  /*26c70*/  LEPC R20, `(.L_x_591) ;  /* 0x000000001014794e */ /* 0x000fce0000000000 */
[----:B0-----:R-:W-:Y:S05]  /*26c80*/  CALL.ABS.NOINC R2 ;  /* 0x0000000002007343 */ /* 0x001fea0003c00000 */
.L_x_591:
[----:B------:R-:W-:Y:S05]  /*26c90*/  BSYNC B6 ;  /* 0x0000000000067941 */ /* 0x000fea0003800000 */
.L_x_590:
[----:B------:R-:W2:Y:S01]  /*26ca0*/  LDL.LU R17, [R1+0x10] ;  /* 0x0000100001117983 */ /* 0x000ea20000300800 */
[----:B------:R-:W-:Y:S01]  /*26cb0*/  IADD3 R0, R18, 0x10400, RZ ;  /* 0x0001040012007810 */ /* 0x000fe20007ffe0ff */
[----:B------:R-:W-:Y:S03]  /*26cc0*/  BSSY B6, `(.L_x_592) ;  /* 0x0000016000067945 */ /* 0x000fe60003800000 */
        /* <DEDUP_REMOVED lines=9> */
[----:B------:R-:W-:Y:S01]  /*26d60*/  IMAD.U32 R4, RZ, RZ, UR6 ;  /* 0x00000006ff047e24 */ /* 0x000fe2000f8e00ff */
[----:B------:R-:W-:Y:S01]  /*26d70*/  MOV R10, UR4 ;  /* 0x00000004000a7c02 */ /* 0x000fe20008000f00 */
[----:B------:R-:W1:Y:S01]  /*26d80*/  LDC.64 R2, c[0x4][R2] ;  /* 0x0100000002027b82 */ /* 0x000e620000000a00 */
        /* <DEDUP_REMOVED lines=8> */
[----:B01----:R-:W-:Y:S05]  /*26e10*/  CALL.ABS.NOINC R2 ;  /* 0x0000000002007343 */ /* 0x003fea0003c00000 */
.L_x_593:
[----:B------:R-:W-:Y:S05]  /*26e20*/  BSYNC B6 ;  /* 0x0000000000067941 */ /* 0x000fea0003800000 */
.L_x_592:
        /* <DEDUP_REMOVED lines=20> */
.L_x_595:
[----:B------:R-:W-:Y:S05]  /*26f70*/  BSYNC B6 ;  /* 0x0000000000067941 */ /* 0x000fea0003800000 */
.L_x_594:
[----:B------:R-:W-:Y:S01]  /*26f80*/  LOP3.LUT P6, RZ, R17, 0x1, RZ, 0xc0, !PT ;  /* 0x0000000111ff7812 */ /* 0x000fe200078cc0ff */
[----:B------:R-:W-:-:S12]  /*26f90*/  BSSY B6, `(.L_x_596) ;  /* 0x0000012000067945 */ /* 0x000fd80003800000 */
[----:B------:R-:W-:Y:S05]  /*26fa0*/  @!P6 BRA `(.L_x_597) ;  /* 0x000000000040e947 */ /* 0x000fea0003800000 */
[----:B------:R-:W-:Y:S01]  /*26fb0*/  MOV R2, 0x0 ;  /* 0x0000000000027802 */ /* 0x000fe20000000f00 */
[----:B------:R-:W-:Y:S01]  /*26fc0*/  ULDC.64 UR4, c[0x4][0x1c8] ;  /* 0x0100720000047ab9 */ /* 0x000fe20000000a00 */
[----:B------:R-:W-:Y:S01]  /*26fd0*/  ULDC.64 UR6, c[0x4][0x1d0] ;  /* 0x0100740000067ab9 */ /* 0x000fe20000000a00 */
[----:B------:R-:W-:Y:S01]  /*26fe0*/  ULDC.64 UR8, c[0x4][0x130] ;  /* 0x01004c0000087ab9 */ /* 0x000fe20000000a00 */
[----:B------:R-:W-:Y:S01]  /*26ff0*/  MOV R4, UR4 ;  /* 0x0000000400047c02 */ /* 0x000fe20008000f00 */
[----:B------:R-:W-:Y:S01]  /*27000*/  IMAD.U32 R5, RZ, RZ, UR5 ;  /* 0x00000005ff057e24 */ /* 0x000fe2000f8e00ff */
[----:B------:R-:W1:Y:S01]  /*27010*/  LDC.64 R2, c[0x4][R2] ;  /* 0x0100000002027b82 */ /* 0x000e620000000a00 */
        /* <DEDUP_REMOVED lines=8> */
[----:B01----:R-:W-:Y:S05]  /*270a0*/  CALL.ABS.NOINC R2 ;  /* 0x0000000002007343 */ /* 0x003fea0003c00000 */
.L_x_597:
[----:B------:R-:W-:Y:S05]  /*270b0*/  BSYNC B6 ;  /* 0x0000000000067941 */ /* 0x000fea0003800000 */
.L_x_596:
[----:B------:R-:W2:Y:S01]  /*270c0*/  LDL.LU R2, [R1+0x3c] ;  /* 0x00003c0001027983 */ /* 0x000ea20000300800 */
[----:B------:R-:W-:-:S03]  /*270d0*/  ULDC.64 UR4, c[0x0][0x9f8] ;  /* 0x00027e0000047ab9 */ /* 0x000fc60000000a00 */
[----:B0-----:R-:W3:Y:S04]  /*270e0*/  LDL.LU R17, [R1+0x58] ;  /* 0x0000580001117983 */ /* 0x001ee80000300800 */
[----:B------:R-:W4:Y:S01]  /*270f0*/  LDL R9, [R1+0x34] ;  /* 0x0000340001097983 */ /* 0x000f220000100800 */
[----:B------:R-:W-:-:S04]  /*27100*/  ISETP.NE.U32.AND P0, PT, RZ, UR4, PT ;  /* 0x00000004ff007c0c */ /* 0x000fc8000bf05070 */
[----:B------:R-:W-:-:S13]  /*27110*/  ISETP.NE.AND.EX P0, PT, RZ, UR5, PT, P0 ;  /* 0x00000005ff007c0c */ /* 0x000fda000bf05300 */
[----:B--2---:R-:W-:-:S04]  /*27120*/  @P0 IADD3 R2, P1, R2, UR4, RZ ;  /* 0x0000000402020c10 */ /* 0x004fc8000ff3e0ff */
[----:B---3--:R-:W-:Y:S01]  /*27130*/  @P0 IADD3.X R3, R17, UR5, RZ, P1, !PT ;  /* 0x0000000511030c10 */ /* 0x008fe20008ffe4ff */
[----:B------:R-:W-:-:S04]  /*27140*/  ULDC.64 UR4, c[0x0][0xa08] ;  /* 0x0002820000047ab9 */ /* 0x000fc80000000a00 */
[----:B----4-:R0:W2:Y:S02]  /*27150*/  @P0 LDG.E R9, desc[UR42][R2.64] ;  /* 0x0000002a02090981 */ /* 0x0100a4000c1e1900 */
[----:B0-----:R-:W0:Y:S01]  /*27160*/  LDC.64 R2, c[0x0][0x418] ;  /* 0x00010600ff027b82 */ /* 0x001e220000000a00 */
[----:B--2---:R-:W-:Y:S01]  /*27170*/  SHF.R.S32.HI R10, RZ, 0x1f, R9 ;  /* 0x0000001fff0a7819 */ /* 0x004fe20000011409 */
[----:B------:R1:W-:Y:S01]  /*27180*/  @P0 STL [R1+0x34], R9 ;  /* 0x0000340901000387 */ /* 0x0003e20000100800 */
[----:B0-----:R-:W-:Y:S01]  /*27190*/  LOP3.LUT P0, RZ, R2, UR4, RZ, 0xfc, !PT ;  /* 0x0000000402ff7c12 */ /* 0x001fe2000f80fcff */
[----:B------:R-:W-:Y:S02]  /*271a0*/  UMOV UR4, 0xffffffff ;  /* 0xffffffff00047882 */ /* 0x000fe40000000000 */
[----:B------:R1:W-:Y:S01]  /*271b0*/  STL [R1+0x3c], R10 ;  /* 0x00003c0a01007387 */ /* 0x0003e20000100800 */
[----:B------:R-:W-:-:S04]  /*271c0*/  LOP3.LUT P0, RZ, R3, UR5, RZ, 0xfc, P0 ;  /* 0x0000000503ff7c12 */ /* 0x000fc8000800fcff */
[----:B------:R-:W-:Y:S01]  /*271d0*/  SEL R17, R9, RZ, !P0 ;  /* 0x000000ff09117207 */ /* 0x000fe20004000000 */
[----:B------:R-:W-:Y:S08]  /*271e0*/  BRA.DIV UR4, `(.L_x_598) ;  /* 0x0000009a04dc7947 */ /* 0x000ff0000b800000 */
[----:B------:R-:W0:Y:S02]  /*271f0*/  S2R R0, SR_TID.X ;  /* 0x0000000000007919 */ /* 0x000e240000002100 */
[----:B0-----:R-:W-:-:S04]  /*27200*/  SHF.R.U32.HI R0, RZ, 0x5, R0 ;  /* 0x00000005ff007819 */ /* 0x001fc80000011600 */
[----:B------:R-:W-:-:S05]  /*27210*/  LOP3.LUT R0, R0, 0x3, RZ, 0xc0, !PT ;  /* 0x0000000300007812 */ /* 0x000fca00078ec0ff */
[----:B------:R0:W2:Y:S02]  /*27220*/  SHFL.IDX PT, R14, R0, RZ, 0x1f ;  /* 0x00001fff000e7589 */ /* 0x0000a400000e0000 */
.L_x_870:
[----:B0-----:R-:W3:Y:S01]  /*27230*/  LDL.LU R0, [R1+0x10] ;  /* 0x0000100001007983 */ /* 0x001ee20000300800 */
[----:B------:R-:W-:Y:S02]  /*27240*/  PLOP3.LUT P1, PT, PT, PT, PT, 0x8, 0x0 ;  /* 0x000000000000781c */ /* 0x000fe40003f2e170 */
[----:B--2---:R-:W-:Y:S02]  /*27250*/  ISETP.NE.AND P0, PT, R14, RZ, PT ;  /* 0x000000ff0e00720c */ /* 0x004fe40003f05270 */
[----:B---3--:R-:W-:-:S09]  /*27260*/  LOP3.LUT R0, R0, 0xfffffffe, RZ, 0xc0, !PT ;  /* 0xfffffffe00007812 */ /* 0x008fd200078ec0ff */
[----:B------:R-:W-:-:S05]  /*27270*/  @P1 LOP3.LUT R0, R0, 0x1, RZ, 0xfc, !PT ;  /* 0x0000000100001812 */ /* 0x000fca00078efcff */
[----:B------:R0:W-:Y:S01]  /*27280*/  STL [R1+0x10], R0 ;  /* 0x0000100001007387 */ /* 0x0001e20000100800 */
[----:B------:R-:W-:Y:S05]  /*27290*/  @P0 BRA `(.L_x_599) ;  /* 0x0000000400900947 */ /* 0x000fea0003800000 */
[----:B------:R-:W-:-:S03]  /*272a0*/  UMOV UR4, 0xffffffff ;  /* 0xffffffff00047882 */ /* 0x000fc60000000000 */
[----:B------:R-:W-:Y:S05]  /*272b0*/  BRA.DIV UR4, `(.L_x_600) ;  /* 0x0000009a04dc7947 */ /* 0x000fea000b800000 */
[----:B------:R-:W-:-:S13]  /*272c0*/  ELECT P6, URZ, PT ;  /* 0x00000000003f782f */ /* 0x000fda00038c0000 */
.L_x_873:
[----:B------:R-:W-:Y:S05]  /*272d0*/  @!P6 BRA `(.L_x_599) ;  /* 0x000000040080e947 */ /* 0x000fea0003800000 */
[----:B0-----:R-:W2:Y:S01]  /*272e0*/  LDL R0, [R1+0x8] ;  /* 0x0000080001007983 */ /* 0x001ea20000100800 */
[----:B------:R-:W-:-:S04]  /*272f0*/  ISETP.NE.U32.AND P0, PT, R2, RZ, PT ;  /* 0x000000ff0200720c */ /* 0x000fc80003f05070 */
[----:B------:R-:W-:Y:S01]  /*27300*/  ISETP.NE.AND.EX P0, PT, R3, RZ, PT, P0 ;  /* 0x000000ff0300720c */ /* 0x000fe20003f05300 */
[----:B--2---:R-:W-:-:S12]  /*27310*/  VIADD R4, R0, 0xffffffff ;  /* 0xffffffff00047836 */ /* 0x004fd80000000000 */
[----:B------:R-:W-:Y:S05]  /*27320*/  @!P0 BRA `(.L_x_601) ;  /* 0x0000000000488947 */ /* 0x000fea0003800000 */
[----:B------:R-:W0:Y:S01]  /*27330*/  LDC R8, c[0x0][0x43c] ;  /* 0x00010f00ff087b82 */ /* 0x000e220000000800 */
[----:B------:R-:W-:Y:S01]  /*27340*/  MOV R0, R4 ;  /* 0x0000000400007202 */ /* 0x000fe20000000f00 */
[----:B------:R-:W-:Y:S01]  /*27350*/  ULDC.64 UR4, c[0x0][0x428] ;  /* 0x00010a0000047ab9 */ /* 0x000fe20000000a00 */
[----:B0-----:R-:W-:-:S13]  /*27360*/  ISETP.NE.AND P0, PT, R8, 0x1, PT ;  /* 0x000000010800780c */ /* 0x001fda0003f05270 */
[----:B------:R-:W0:Y:S02]  /*27370*/  @P0 LDC.64 R6, c[0x0][0x440] ;  /* 0x00011000ff060b82 */ /* 0x000e240000000a00 */
[----:B0-----:R-:W-:-:S05]  /*27380*/  @P0 IMAD.HI.U32 R6, R4, R6, RZ ;  /* 0x0000000604060227 */ /* 0x001fca00078e00ff */
[----:B------:R-:W-:-:S04]  /*27390*/  @P0 SHF.R.U32.HI R0, RZ, R7, R6 ;  /* 0x00000007ff000219 */ /* 0x000fc80000011606 */
[--C-:B------:R-:W-:Y:S01]  /*273a0*/  SHF.R.S32.HI R7, RZ, 0x1f, R0.reuse ;  /* 0x0000001fff077819 */ /* 0x100fe20000011400 */
[--C-:B------:R-:W-:Y:S02]  /*273b0*/  IMAD.MOV R5, RZ, RZ, -R0.reuse ;  /* 0x000000ffff057224 */ /* 0x100fe400078e0a00 */
[----:B------:R-:W-:Y:S02]  /*273c0*/  IMAD.MOV.U32 R6, RZ, RZ, R0 ;  /* 0x000000ffff067224 */ /* 0x000fe400078e0000 */
[----:B------:R-:W-:Y:S02]  /*273d0*/  IMAD R4, R8, R5, R4 ;  /* 0x0000000508047224 */ /* 0x000fe400078e0204 */
[----:B------:R-:W-:Y:S02]  /*273e0*/  IMAD R5, R10, UR4, RZ ;  /* 0x000000040a057c24 */ /* 0x000fe4000f8e02ff */
[----:B------:R-:W-:-:S04]  /*273f0*/  IMAD.WIDE.U32 R6, R9, UR4, R6 ;  /* 0x0000000409067c25 */ /* 0x000fc8000f8e0006 */
[----:B------:R-:W-:Y:S01]  /*27400*/  IMAD R0, R9, UR5, R5 ;  /* 0x0000000509007c24 */ /* 0x000fe2000f8e0205 */
[----:B------:R-:W-:-:S03]  /*27410*/  LEA R2, P0, R6, R2, 0x2 ;  /* 0x0000000206027211 */ /* 0x000fc600078010ff */
[----:B------:R-:W-:-:S05]  /*27420*/  IMAD.IADD R0, R7, 0x1, R0 ;  /* 0x0000000107007824 */ /* 0x000fca00078e0200 */
[----:B------:R-:W-:-:S05]  /*27430*/  LEA.HI.X R3, R6, R3, R0, 0x2, P0 ;  /* 0x0000000306037211 */ /* 0x000fca00000f1400 */
[----:B------:R0:W5:Y:S02]  /*27440*/  LDG.E R17, desc[UR42][R2.64] ;  /* 0x0000002a02117981 */ /* 0x000164000c1e1900 */
.L_x_601:
[----:B------:R-:W2:Y:S04]  /*27450*/  LDL R0, [R1+0x1c] ;  /* 0x00001c0001007983 */ /* 0x000ea80000100800 */
[----:B0-----:R-:W3:Y:S01]  /*27460*/  LDL R2, [R1+0x28] ;  /* 0x0000280001027983 */ /* 0x001ee20000100800 */
[----:B-1----:R-:W0:Y:S02]  /*27470*/  S2R R9, SR_TID.X ;  /* 0x0000000000097919 */ /* 0x002e240000002100 */
[----:B0-----:R-:W-:-:S04]  /*27480*/  LOP3.LUT R9, R9, 0x7f, RZ, 0xc0, !PT ;  /* 0x0000007f09097812 */ /* 0x001fc800078ec0ff */
[----:B------:R-:W-:Y:S01]  /*27490*/  ISETP.NE.AND P1, PT, R9, RZ, PT ;  /* 0x000000ff0900720c */ /* 0x000fe20003f25270 */
[----:B--2---:R-:W-:Y:S01]  /*274a0*/  IMAD R0, R0, 0x8, R18 ;  /* 0x0000000800007824 */ /* 0x004fe200078e0212 */
[----:B---3--:R-:W-:-:S04]  /*274b0*/  SHF.L.U32 R3, R2, 0x1f, RZ ;  /* 0x0000001f02037819 */ /* 0x008fc800000006ff */
[----:B------:R-:W0:Y:S02]  /*274c0*/  SYNCS.PHASECHK.TRANS64.TRYWAIT P0, [R0+URZ+0x38880], R3 ;  /* 0x03888003000075a7 */ /* 0x000e24000800017f */
[----:B0-----:R-:W-:Y:S05]  /*274d0*/  @!P0 BRA `(.L_x_602) ;  /* 0x0000009800748947 */ /* 0x001fea0003800000 */
.L_x_874:
[----:B------:R-:W-:Y:S05]  /*274e0*/  @P1 BRA `(.L_x_603) ;  /* 0x00000000001c1947 */ /* 0x000fea0003800000 */
[----:B------:R-:W1:Y:S02]  /*274f0*/  S2R R2, SR_TID.X ;  /* 0x0000000000027919 */ /* 0x000e640000002100 */
[----:B-1----:R-:W-:Y:S02]  /*27500*/  LOP3.LUT R5, R2, 0x1f, RZ, 0xc0, !PT ;  /* 0x0000001f02057812 */ /* 0x002fe400078ec0ff */
[----:B------:R-:W-:Y:S02]  /*27510*/  MOV R2, 0x8000 ;  /* 0x0000800000027802 */ /* 0x000fe40000000f00 */
[----:B------:R-:W-:Y:S02]  /*27520*/  ISETP.NE.AND P0, PT, R5, RZ, PT ;  /* 0x000000ff0500720c */ /* 0x000fe40003f05270 */
[----:B------:R1:W-:Y:S11]  /*27530*/  SYNCS.ARRIVE.TRANS64 RZ, [R0+URZ+0x38870], R2 ;  /* 0x0388700200ff79a7 */ /* 0x0003f6000800003f */
[----:B-1----:R-:W-:Y:S05]  /*27540*/  @!P0 BRA `(.L_x_603) ;  /* 0x0000000000048947 */ /* 0x002fea0003800000 */
[----:B------:R-:W-:Y:S01]  /*27550*/  BPT.TRAP 0x1 ;  /* 0x000000040000795c */ /* 0x000fe20000300000 */
.L_x_603:
[----:B------:R-:W2:Y:S04]  /*27560*/  LDL R2, [R1+0x1c] ;  /* 0x00001c0001027983 */ /* 0x000ea80000100800 */
[----:B------:R-:W3:Y:S01]  /*27570*/  LDL R5, [R1+0x40] ;  /* 0x0000400001057983 */ /* 0x000ee20000100800 */
[----:B------:R-:W-:Y:S01]  /*27580*/  R2UR UR9, R0 ;  /* 0x00000000000972ca */ /* 0x000fe200000e0000 */
[----:B------:R-:W-:Y:S01]  /*27590*/  UIADD3 UR4, UP0, UR40, 0x470, URZ ;  /* 0x0000047028047890 */ /* 0x000fe2000ff1e03f */
[----:B------:R-:W-:Y:S01]  /*275a0*/  R2UR UR12, R16 ;  /* 0x00000000100c72ca */ /* 0x000fe200000e0000 */
[----:B------:R-:W-:Y:S01]  /*275b0*/  UMOV UR10, URZ ;  /* 0x0000003f000a7c82 */ /* 0x000fe20008000000 */
[----:B-----5:R-:W-:Y:S01]  /*275c0*/  R2UR UR13, R17 ;  /* 0x00000000110d72ca */ /* 0x020fe200000e0000 */
[----:B------:R-:W-:Y:S01]  /*275d0*/  UIADD3.X UR5, URZ, UR41, URZ, UP0, !UPT ;  /* 0x000000293f057290 */ /* 0x000fe200087fe43f */
[----:B------:R-:W-:Y:S01]  /*275e0*/  UMOV UR6, 0x0 ;  /* 0x0000000000067882 */ /* 0x000fe20000000000 */
[----:B------:R-:W-:Y:S01]  /*275f0*/  UMOV UR7, 0x14f00000 ;  /* 0x14f0000000077882 */ /* 0x000fe20000000000 */
[----:B------:R-:W-:-:S05]  /*27600*/  UMOV UR15, 0x80 ;  /* 0x00000080000f7882 */ /* 0x000fca0000000000 */
[----:B------:R-:W-:Y:S01]  /*27610*/  UIADD3 UR9, UR9, 0x38870, URZ ;  /* 0x0003887009097890 */ /* 0x000fe2000fffe03f */
[----:B--2---:R-:W-:Y:S02]  /*27620*/  IMAD R2, R2, 0x8000, R18 ;  /* 0x0000800002027824 */ /* 0x004fe400078e0212 */
[----:B---3--:R-:W-:-:S03]  /*27630*/  IMAD R4, R4, 0x80, R5 ;  /* 0x0000008004047824 */ /* 0x008fc600078e0205 */
[----:B------:R-:W-:Y:S02]  /*27640*/  R2UR UR14, R2 ;  /* 0x00000000020e72ca */ /* 0x000fe400000e0000 */
[----:B------:R-:W-:-:S11]  /*27650*/  R2UR UR11, R4 ;  /* 0x00000000040b72ca */ /* 0x000fd600000e0000 */
[----:B------:R-:W-:Y:S02]  /*27660*/  UIADD3 UR8, UR14, 0x10400, URZ ;  /* 0x000104000e087890 */ /* 0x000fe4000fffe03f */
[----:B------:R-:W-:-:S07]  /*27670*/  UIADD3 UR14, UR14, 0x14400, URZ ;  /* 0x000144000e0e7890 */ /* 0x000fce000fffe03f */
[----:B------:R1:W-:Y:S02]  /*27680*/  UTMALDG.4D [UR8], [UR4], desc[UR6] ;  /* 0x00000608040075b4 */ /* 0x0003e40008019000 */
[----:B-1----:R-:W-:Y:S01]  /*27690*/  UMOV UR8, UR14 ;  /* 0x0000000e00087c82 */ /* 0x002fe20008000000 */
[----:B------:R-:W-:Y:S02]  /*276a0*/  UMOV UR10, UR15 ;  /* 0x0000000f000a7c82 */ /* 0x000fe40008000000 */
[----:B------:R1:W-:Y:S01]  /*276b0*/  UTMALDG.4D [UR8], [UR4], desc[UR6] ;  /* 0x00000608040075b4 */ /* 0x0003e20008019000 */
[----:B------:R-:W2:Y:S02]  /*276c0*/  SYNCS.PHASECHK.TRANS64.TRYWAIT P0, [R0+URZ+0x38840], R3 ;  /* 0x03884003000075a7 */ /* 0x000ea4000800017f */
[----:B-12---:R-:W-:Y:S05]  /*276d0*/  @!P0 BRA `(.L_x_604) ;  /* 0x0000009800088947 */ /* 0x006fea0003800000 */
.L_x_875:
        /* <DEDUP_REMOVED lines=8> */
.L_x_605:
[----:B01----:R-:W2:Y:S01]  /*27760*/  LDL.LU R3, [R1+0x10] ;  /* 0x0000100001037983 */ /* 0x003ea20000300800 */
[----:B------:R-:W-:Y:S01]  /*27770*/  R2UR UR14, R2 ;  /* 0x00000000020e72ca */ /* 0x000fe200000e0000 */
[----:B------:R-:W-:Y:S01]  /*27780*/  UIADD3 UR4, UP0, UR40, 0x370, URZ ;  /* 0x0000037028047890 */ /* 0x000fe2000ff1e03f */
[----:B------:R-:W-:Y:S01]  /*27790*/  R2UR UR9, R0 ;  /* 0x00000000000972ca */ /* 0x000fe200000e0000 */
[----:B------:R-:W-:Y:S01]  /*277a0*/  UMOV UR10, URZ ;  /* 0x0000003f000a7c82 */ /* 0x000fe20008000000 */
[----:B------:R-:W-:Y:S01]  /*277b0*/  PLOP3.LUT P0, PT, PT, PT, PT, 0x80, 0x0 ;  /* 0x000000000000781c */ /* 0x000fe20003f0f070 */
[----:B------:R-:W-:Y:S01]  /*277c0*/  UIADD3.X UR5, URZ, UR41, URZ, UP0, !UPT ;  /* 0x000000293f057290 */ /* 0x000fe200087fe43f */
[----:B------:R-:W-:Y:S01]  /*277d0*/  R2UR UR11, R4 ;  /* 0x00000000040b72ca */ /* 0x000fe200000e0000 */
[----:B------:R-:W-:Y:S01]  /*277e0*/  UMOV UR6, 0x0 ;  /* 0x0000000000067882 */ /* 0x000fe20000000000 */
[----:B------:R-:W-:Y:S01]  /*277f0*/  R2UR UR12, R16 ;  /* 0x00000000100c72ca */ /* 0x000fe200000e0000 */
[----:B------:R-:W-:Y:S01]  /*27800*/  UMOV UR7, 0x14f00000 ;  /* 0x14f0000000077882 */ /* 0x000fe20000000000 */
[----:B------:R-:W-:Y:S01]  /*27810*/  R2UR UR13, R17 ;  /* 0x00000000110d72ca */ /* 0x000fe200000e0000 */
[----:B------:R-:W-:-:S02]  /*27820*/  UMOV UR15, 0x80 ;  /* 0x00000080000f7882 */ /* 0x000fc40000000000 */
[----:B------:R-:W-:Y:S02]  /*27830*/  UIADD3 UR8, UR14, 0x28400, URZ ;  /* 0x000284000e087890 */ /* 0x000fe4000fffe03f */
[----:B------:R-:W-:Y:S02]  /*27840*/  UIADD3 UR9, UR9, 0x38830, URZ ;  /* 0x0003883009097890 */ /* 0x000fe4000fffe03f */
[----:B------:R-:W-:-:S07]  /*27850*/  UIADD3 UR14, UR14, 0x2c400, URZ ;  /* 0x0002c4000e0e7890 */ /* 0x000fce000fffe03f */
[----:B------:R0:W-:Y:S02]  /*27860*/  UTMALDG.4D [UR8], [UR4], desc[UR6] ;  /* 0x00000608040075b4 */ /* 0x0001e40008019000 */
[----:B0-----:R-:W-:Y:S01]  /*27870*/  UMOV UR8, UR14 ;  /* 0x0000000e00087c82 */ /* 0x001fe20008000000 */
[----:B------:R-:W-:Y:S02]  /*27880*/  UMOV UR10, UR15 ;  /* 0x0000000f000a7c82 */ /* 0x000fe40008000000 */
[----:B------:R3:W-:Y:S01]  /*27890*/  UTMALDG.4D [UR8], [UR4], desc[UR6] ;  /* 0x00000608040075b4 */ /* 0x0007e20008019000 */
[----:B--2---:R-:W-:-:S04]  /*278a0*/  LOP3.LUT R3, R3, 0xfffffffe, RZ, 0xc0, !PT ;  /* 0xfffffffe03037812 */ /* 0x004fc800078ec0ff */
[----:B------:R-:W-:-:S05]  /*278b0*/  @P0 LOP3.LUT R3, R3, 0x1, RZ, 0xfc, !PT ;  /* 0x0000000103030812 */ /* 0x000fca00078efcff */
[----:B------:R3:W-:Y:S01]  /*278c0*/  STL [R1+0x10], R3 ;  /* 0x0000100301007387 */ /* 0x0007e20000100800 */
[----:B------:R-:W-:Y:S01]  /*278d0*/  NOP ;  /* 0x0000000000007918 */ /* 0x000fe20000000000 */
.L_x_599:
[----:B---3--:R-:W0:Y:S04]  /*278e0*/  LDL.LU R3, [R1+0x5c] ;  /* 0x00005c0001037983 */ /* 0x008e280000300800 */
[----:B------:R-:W2:Y:S04]  /*278f0*/  LDL.LU R5, [R1+0x24] ;  /* 0x0000240001057983 */ /* 0x000ea80000300800 */
[----:B------:R-:W3:Y:S01]  /*27900*/  LDL.LU R4, [R1+0x60] ;  /* 0x0000600001047983 */ /* 0x000ee20000300800 */
[----:B------:R-:W-:Y:S05]  /*27910*/  WARPSYNC.ALL ;  /* 0x0000000000007948 */ /* 0x000fea0003800000 */
[----:B------:R-:W-:Y:S01]  /*27920*/  ULDC.64 UR4, c[0x0][0x298] ;  /* 0x0000a60000047ab9 */ /* 0x000fe20000000a00 */
[----:B------:R-:W-:Y:S01]  /*27930*/  ULDC.64 UR6, c[0x0][0xa00] ;  /* 0x0002800000067ab9 */ /* 0x000fe20000000a00 */
[----:B------:R-:W-:Y:S01]  /*27940*/  VIADD R2, R18, 0x20400 ;  /* 0x0002040012027836 */ /* 0x000fe20000000000 */
[----:B------:R-:W-:Y:S01]  /*27950*/  BAR.SYNC.DEFER_BLOCKING 0x8, 0x180 ;  /* 0x0206000000007b1d */ /* 0x000fe20000010000 */
[----:B------:R-:W-:-:S03]  /*27960*/  ISETP.NE.U32.AND P0, PT, RZ, UR6, PT ;  /* 0x00000006ff007c0c */ /* 0x000fc6000bf05070 */
[----:B------:R-:W-:Y:S02]  /*27970*/  LOP3.LUT P1, RZ, R2, 0x3ff, RZ, 0xc0, !PT ;  /* 0x000003ff02ff7812 */ /* 0x000fe4000782c0ff */
[----:B------:R-:W-:Y:S01]  /*27980*/  ISETP.NE.AND.EX P0, PT, RZ, UR7, PT, P0 ;  /* 0x00000007ff007c0c */ /* 0x000fe2000bf05300 */
[----:B------:R-:W-:Y:S01]  /*27990*/  BSSY B6, `(.L_x_606) ;  /* 0x000001d000067945 */ /* 0x000fe20003800000 */
[----:B0-----:R-:W-:Y:S02]  /*279a0*/  SHF.R.S32.HI R0, RZ, 0x1f, R3 ;  /* 0x0000001fff007819 */ /* 0x001fe40000011403 */
[----:B--2---:R-:W-:-:S03]  /*279b0*/  SEL R5, R5, RZ, !P0 ;  /* 0x000000ff05057207 */ /* 0x004fc60004000000 */
[----:B------:R-:W-:Y:S01]  /*279c0*/  IMAD R0, R0, UR4, RZ ;  /* 0x0000000400007c24 */ /* 0x000fe2000f8e02ff */
[----:B---3--:R-:W-:-:S03]  /*279d0*/  SEL R4, R4, RZ, !P0 ;  /* 0x000000ff04047207 */ /* 0x008fc60004000000 */
[C---:B------:R-:W-:Y:S02]  /*279e0*/  IMAD R0, R3.reuse, UR5, R0 ;  /* 0x0000000503007c24 */ /* 0x040fe4000f8e0200 */
[----:B------:R-:W-:-:S05]  /*279f0*/  IMAD.WIDE.U32 R2, R3, UR4, RZ ;  /* 0x0000000403027c25 */ /* 0x000fca000f8e00ff */
[----:B------:R-:W-:Y:S01]  /*27a00*/  IADD3 R0, R3, R0, RZ ;  /* 0x0000000003007210 */ /* 0x000fe20007ffe0ff */
[----:B------:R0:W-:Y:S04]  /*27a10*/  STL.64 [R1+0x58], R2 ;  /* 0x0000580201007387 */ /* 0x0001e80000100a00 */
[----:B------:R0:W-:Y:S04]  /*27a20*/  STL [R1+0x24], R5 ;  /* 0x0000240501007387 */ /* 0x0001e80000100800 */
[----:B------:R0:W-:Y:S04]  /*27a30*/  STL [R1+0x68], R4 ;  /* 0x0000680401007387 */ /* 0x0001e80000100800 */
[----:B------:R0:W-:Y:S01]  /*27a40*/  STL [R1+0x60], R0 ;  /* 0x0000600001007387 */ /* 0x0001e20000100800 */
[----:B------:R-:W-:Y:S05]  /*27a50*/  @!P1 BRA `(.L_x_607) ;  /* 0x0000000000409947 */ /* 0x000fea0003800000 */
[----:B0-----:R-:W-:Y:S01]  /*27a60*/  MOV R2, 0x0 ;  /* 0x0000000000027802 */ /* 0x001fe20000000f00 */
[----:B------:R-:W-:Y:S01]  /*27a70*/  ULDC.64 UR4, c[0x4][0x1c8] ;  /* 0x0100720000047ab9 */ /* 0x000fe20000000a00 */
[----:B------:R-:W-:Y:S01]  /*27a80*/  ULDC.64 UR6, c[0x4][0x1d0] ;  /* 0x0100740000067ab9 */ /* 0x000fe20000000a00 */
[----:B------:R-:W-:Y:S01]  /*27a90*/  ULDC.64 UR8, c[0x4][0x138] ;  /* 0x01004e0000087ab9 */ /* 0x000fe20000000a00 */
[----:B------:R-:W-:Y:S01]  /*27aa0*/  IMAD.U32 R4, RZ, RZ, UR4 ;  /* 0x00000004ff047e24 */ /* 0x000fe2000f8e00ff */
[----:B-1----:R-:W-:Y:S01]  /*27ab0*/  MOV R10, UR8 ;  /* 0x00000008000a7c02 */ /* 0x002fe20008000f00 */
        /* <DEDUP_REMOVED lines=10> */
.L_x_607:
[----:B------:R-:W-:Y:S05]  /*27b60*/  BSYNC B6 ;  /* 0x0000000000067941 */ /* 0x000fea0003800000 */
.L_x_606:
[----:B0-----:R-:W2:Y:S01]  /*27b70*/  LDL.LU R0, [R1+0x68] ;  /* 0x0000680001007983 */ /* 0x001ea20000300800 */
[----:B------:R-:W0:Y:S01]  /*27b80*/  LDC R8, c[0x0][0x448] ;  /* 0x00011200ff087b82 */ /* 0x000e220000000800 */
[----:B------:R-:W-:Y:S01]  /*27b90*/  ULDC.64 UR4, c[0x0][0x2d8] ;  /* 0x0000b60000047ab9 */ /* 0x000fe20000000a00 */
[----:B------:R-:W-:Y:S01]  /*27ba0*/  ULDC.64 UR6, c[0x0][0x280] ;  /* 0x0000a00000067ab9 */ /* 0x000fe20000000a00 */
[----:B------:R-:W3:Y:S04]  /*27bb0*/  LDL.LU R4, [R1+0x60] ;  /* 0x0000600001047983 */ /* 0x000ee80000300800 */
[----:B------:R-:W3:Y:S04]  /*27bc0*/  LDL.LU.64 R2, [R1+0x58] ;  /* 0x0000580001027983 */ /* 0x000ee80000300a00 */
[----:B------:R-:W4:Y:S04]  /*27bd0*/  LDL.LU R6, [R1+0x24] ;  /* 0x0000240001067983 */ /* 0x000f280000300800 */
[----:B------:R-:W4:Y:S01]  /*27be0*/  LDL.LU R5, [R1+0x4] ;  /* 0x0000040001057983 */ /* 0x000f220000300800 */
[----:B0-----:R-:W-:Y:S01]  /*27bf0*/  ISETP.NE.AND P0, PT, R8, 0x1, PT ;  /* 0x000000010800780c */ /* 0x001fe20003f05270 */
[----:B-1----:R-:W0:-:S12]  /*27c00*/  S2R R9, SR_TID.X ;  /* 0x0000000000097919 */ /* 0x002e180000002100 */
[----:B------:R-:W1:Y:S01]  /*27c10*/  @P0 LDC R7, c[0x0][0x450] ;  /* 0x00011400ff070b82 */ /* 0x000e620000000800 */
[----:B0-----:R-:W-:-:S05]  /*27c20*/  IMAD.SHL.U32 R9, R9, 0x10, RZ ;  /* 0x0000001009097824 */ /* 0x001fca00078e00ff */
[----:B------:R-:W-:-:S04]  /*27c30*/  LOP3.LUT R9, R9, 0x70, RZ, 0xc0, !PT ;  /* 0x0000007009097812 */ /* 0x000fc800078ec0ff */
[----:B------:R-:W-:Y:S02]  /*27c40*/  LOP3.LUT R9, R9, 0x80, RZ, 0xfc, !PT ;  /* 0x0000008009097812 */ /* 0x000fe400078efcff */
[----:B---3--:R-:W-:Y:S02]  /*27c50*/  MOV R3, R4 ;  /* 0x0000000400037202 */ /* 0x008fe40000000f00 */
[----:B------:R-:W0:Y:S01]  /*27c60*/  S2R R4, SR_TID.X ;  /* 0x0000000000047919 */ /* 0x000e220000002100 */
[----:B------:R-:W-:-:S04]  /*27c70*/  IMAD.WIDE.U32 R2, R16, UR4, R2 ;  /* 0x0000000410027c25 */ /* 0x000fc8000f8e0002 */
[----:B------:R-:W-:Y:S01]  /*27c80*/  IMAD R3, R16, UR5, R3 ;  /* 0x0000000510037c24 */ /* 0x000fe2000f8e0203 */
[----:B------:R-:W-:Y:S02]  /*27c90*/  ULDC.64 UR4, c[0x0][0x2e0] ;  /* 0x0000b80000047ab9 */ /* 0x000fe40000000a00 */
[----:B--2---:R-:W-:Y:S02]  /*27ca0*/  IMAD R0, R0, UR4, RZ ;  /* 0x0000000400007c24 */ /* 0x004fe4000f8e02ff */
[----:B----4-:R-:W-:-:S04]  /*27cb0*/  IMAD.WIDE.U32 R2, R6, UR4, R2 ;  /* 0x0000000406027c25 */ /* 0x010fc8000f8e0002 */
[----:B------:R-:W-:Y:S01]  /*27cc0*/  IMAD R0, R6, UR5, R0 ;  /* 0x0000000506007c24 */ /* 0x000fe2000f8e0200 */
[----:B------:R-:W-:Y:S01]  /*27cd0*/  ULDC.64 UR4, c[0x0][0x2d0] ;  /* 0x0000b40000047ab9 */ /* 0x000fe20000000a00 */
[C---:B0-----:R-:W-:Y:S01]  /*27ce0*/  LOP3.LUT R6, R4.reuse, 0x7f, RZ, 0xc0, !PT ;  /* 0x0000007f04067812 */ /* 0x041fe200078ec0ff */
[----:B------:R-:W-:-:S03]  /*27cf0*/  IMAD.SHL.U32 R4, R4, 0x10, RZ ;  /* 0x0000001004047824 */ /* 0x000fc600078e00ff */
[----:B------:R-:W-:-:S04]  /*27d00*/  SHF.R.U32.HI R6, RZ, 0x3, R6 ;  /* 0x00000003ff067819 */ /* 0x000fc80000011606 */
[----:B------:R-:W-:Y:S02]  /*27d10*/  LOP3.LUT R4, R6, 0x70, R4, 0xf8, !PT ;  /* 0x0000007006047812 */ /* 0x000fe400078ef804 */
[----:B------:R-:W0:Y:S01]  /*27d20*/  @P0 LDC R6, c[0x0][0x44c] ;  /* 0x00011300ff060b82 */ /* 0x000e220000000800 */
[----:B------:R-:W-:-:S05]  /*27d30*/  IMAD.SHL.U32 R5, R5, 0x80, RZ ;  /* 0x0000008005057824 */ /* 0x000fca00078e00ff */
[----:B------:R-:W-:Y:S01]  /*27d40*/  LOP3.LUT R4, R4, R5, RZ, 0xfc, !PT ;  /* 0x0000000504047212 */ /* 0x000fe200078efcff */
[----:B------:R-:W-:-:S04]  /*27d50*/  IMAD.IADD R3, R3, 0x1, R0 ;  /* 0x0000000103037824 */ /* 0x000fc800078e0200 */
[----:B------:R-:W-:Y:S02]  /*27d60*/  IMAD.MOV.U32 R0, RZ, RZ, R4 ;  /* 0x000000ffff007224 */ /* 0x000fe400078e0004 */
[----:B0-----:R-:W-:-:S05]  /*27d70*/  @P0 IMAD.HI.U32 R6, R4, R6, RZ ;  /* 0x0000000604060227 */ /* 0x001fca00078e00ff */
[----:B-1----:R-:W-:-:S04]  /*27d80*/  @P0 SHF.R.U32.HI R0, RZ, R7, R6 ;  /* 0x00000007ff000219 */ /* 0x002fc80000011606 */
[----:B------:R-:W-:-:S05]  /*27d90*/  IADD3 R6, -R0, RZ, RZ ;  /* 0x000000ff00067210 */ /* 0x000fca0007ffe1ff */
[----:B------:R-:W-:Y:S01]  /*27da0*/  IMAD R4, R8, R6, R4 ;  /* 0x0000000608047224 */ /* 0x000fe200078e0204 */
[----:B------:R-:W-:Y:S01]  /*27db0*/  SHF.R.S32.HI R6, RZ, 0x1f, R0 ;  /* 0x0000001fff067819 */ /* 0x000fe20000011400 */
[----:B------:R-:W-:-:S04]  /*27dc0*/  IMAD.WIDE.U32 R2, R0, UR4, R2 ;  /* 0x0000000400027c25 */ /* 0x000fc8000f8e0002 */
[----:B------:R-:W-:-:S04]  /*27dd0*/  IMAD R6, R6, UR4, RZ ;  /* 0x0000000406067c24 */ /* 0x000fc8000f8e02ff */
[----:B------:R-:W-:Y:S01]  /*27de0*/  IMAD R0, R0, UR5, R6 ;  /* 0x0000000500007c24 */ /* 0x000fe2000f8e0206 */
[----:B------:R-:W-:-:S03]  /*27df0*/  ULDC.64 UR4, c[0x0][0x2c8] ;  /* 0x0000b20000047ab9 */ /* 0x000fc60000000a00 */
[----:B------:R-:W-:Y:S01]  /*27e00*/  IMAD.IADD R3, R3, 0x1, R0 ;  /* 0x0000000103037824 */ /* 0x000fe200078e0200 */
[----:B------:R-:W-:Y:S01]  /*27e10*/  SHF.R.S32.HI R0, RZ, 0x1f, R4 ;  /* 0x0000001fff007819 */ /* 0x000fe20000011404 */
[----:B------:R-:W-:-:S04]  /*27e20*/  IMAD.WIDE.U32 R2, R4, UR4, R2 ;  /* 0x0000000404027c25 */ /* 0x000fc8000f8e0002 */
[----:B------:R-:W-:Y:S01]  /*27e30*/  IMAD R0, R0, UR4, RZ ;  /* 0x0000000400007c24 */ /* 0x000fe2000f8e02ff */
[----:B------:R-:W-:Y:S02]  /*27e40*/  ULDC UR4, c[0x0][0x2b8] ;  /* 0x0000ae0000047ab9 */ /* 0x000fe40000000800 */
[----:B------:R-:W-:Y:S02]  /*27e50*/  ISETP.GE.AND P1, PT, R9, UR4, PT ;  /* 0x0000000409007c0c */ /* 0x000fe4000bf26270 */
[----:B------:R0:W5:Y:S01]  /*27e60*/  LDL R9, [R1+0x54] ;  /* 0x0000540001097983 */ /* 0x0001620000100800 */
[----:B------:R-:W1:Y:S01]  /*27e70*/  S2R R7, SR_TID.X ;  /* 0x0000000000077919 */ /* 0x000e620000002100 */
[----:B------:R-:W-:Y:S01]  /*27e80*/  IMAD R0, R4, UR5, R0 ;  /* 0x0000000504007c24 */ /* 0x000fe2000f8e0200 */
[----:B------:R-:W-:-:S04]  /*27e90*/  IADD3 R4, P2, R2, UR6, RZ ;  /* 0x0000000602047c10 */ /* 0x000fc8000ff5e0ff */
[----:B------:R-:W-:Y:S01]  /*27ea0*/  IADD3.X R3, R3, UR7, R0, P2, !PT ;  /* 0x0000000703037c10 */ /* 0x000fe200097fe400 */
[----:B-1----:R-:W-:-:S05]  /*27eb0*/  IMAD.SHL.U32 R10, R7, 0x10, RZ ;  /* 0x00000010070a7824 */ /* 0x002fca00078e00ff */
[----:B------:R-:W-:-:S04]  /*27ec0*/  LOP3.LUT R10, R10, 0x70, RZ, 0xc0, !PT ;  /* 0x000000700a0a7812 */ /* 0x000fc800078ec0ff */
[----:B------:R-:W-:Y:S01]  /*27ed0*/  ISETP.GE.AND P0, PT, R10, UR4, PT ;  /* 0x000000040a007c0c */ /* 0x000fe2000bf06270 */
[----:B------:R-:W-:-:S03]  /*27ee0*/  UMOV UR4, 0xffffffff ;  /* 0xffffffff00047882 */ /* 0x000fc60000000000 */
[----:B0-----:R-:W-:Y:S09]  /*27ef0*/  BRA.DIV UR4, `(.L_x_608) ;  /* 0x0000009204147947 */ /* 0x001ff2000b800000 */
[----:B------:R-:W0:Y:S02]  /*27f00*/  S2R R6, SR_TID.X ;  /* 0x0000000000067919 */ /* 0x000e240000002100 */
[----:B0-----:R-:W-:-:S04]  /*27f10*/  LOP3.LUT R6, R6, 0x7f, RZ, 0xc0, !PT ;  /* 0x0000007f06067812 */ /* 0x001fc800078ec0ff */
[----:B------:R-:W-:Y:S02]  /*27f20*/  SHF.R.U32.HI R7, RZ, 0x3, R6 ;  /* 0x00000003ff077819 */ /* 0x000fe40000011606 */
[----:B------:R-:W2:Y:S03]  /*27f30*/  LDL.LU R6, [R1+0x64] ;  /* 0x0000640001067983 */ /* 0x000ea60000300800 */
[----:B------:R-:W-:Y:S02]  /*27f40*/  IMAD.IADD R0, R7, 0x1, R5 ;  /* 0x0000000107007824 */ /* 0x000fe400078e0205 */
[----:B------:R-:W0:Y:S03]  /*27f50*/  SHFL.IDX PT, R7, R4, RZ, 0x181f ;  /* 0x00181fff04077589 */ /* 0x000e2600000e0000 */
[----:B------:R-:W-:Y:S01]  /*27f60*/  IADD3 R5, R0, 0x10, RZ ;  /* 0x0000001000057810 */ /* 0x000fe20007ffe0ff */
[----:B--2---:R-:W-:-:S02]  /*27f70*/  IMAD R2, R6, R8, RZ ;  /* 0x0000000806027224 */ /* 0x004fc400078e02ff */
[----:B------:R-:W1:Y:S03]  /*27f80*/  SHFL.IDX PT, R6, R3, RZ, 0x181f ;  /* 0x00181fff03067589 */ /* 0x000e6600000e0000 */
[-C--:B------:R-:W-:Y:S01]  /*27f90*/  ISETP.GE.AND P4, PT, R0, R2.reuse, PT ;  /* 0x000000020000720c */ /* 0x080fe20003f86270 */
[----:B------:R-:W-:Y:S01]  /*27fa0*/  SHFL.IDX PT, R8, R3, 0x1, 0x181f ;  /* 0x00381f0003087f89 */ /* 0x000fe200000e0000 */
        /* <DEDUP_REMOVED lines=21> */
[----:B0-----:R-:W-:-:S05]  /*28100*/  @!P2 IMAD.X R6, RZ, RZ, R6, P3 ;  /* 0x000000ffff06a224 */ /* 0x001fca00018e0606 */
[----:B------:R-:W-:Y:S01]  /*28110*/  @!P2 MOV R7, R6 ;  /* 0x000000060007a202 */ /* 0x000fe20000000f00 */
        /* <DEDUP_REMOVED lines=9> */
[----:B------:R-:W-:Y:S01]  /*281b0*/  @!P2 IMAD.MOV.U32 R7, RZ, RZ, R6 ;  /* 0x000000ffff07a224 */ /* 0x000fe200078e0006 */
[----:B------:R-:W-:Y:S01]  /*281c0*/  @!P2 MOV R6, R5 ;  /* 0x000000050006a202 */ /* 0x000fe20000000f00 */
[----:B------:R-:W-:-:S04]  /*281d0*/  VIADD R5, R0, 0x40 ;  /* 0x0000004000057836 */ /* 0x000fc80000000000 */
        /* <DEDUP_REMOVED lines=8> */
[----:B------:R-:W-:Y:S01]  /*28260*/  @!P2 IMAD.MOV.U32 R6, RZ, RZ, R5 ;  /* 0x000000ffff06a224 */ /* 0x000fe200078e0005 */
[----:B------:R-:W-:-:S04]  /*28270*/  IADD3 R5, R0, 0x50, RZ ;  /* 0x0000005000057810 */ /* 0x000fc80007ffe0ff */
        /* <DEDUP_REMOVED lines=15> */
[----:B-1----:R-:W-:-:S04]  /*28370*/  @!P2 IADD3 R5, P3, R10, R5, RZ ;  /* 0x000000050a05a210 */ /* 0x002fc80007f7e0ff */
[----:B0-----:R-:W-:-:S05]  /*28380*/  @!P2 IADD3.X R6, RZ, R6, RZ, P3, !PT ;  /* 0x00000006ff06a210 */ /* 0x001fca0001ffe4ff */
[----:B------:R-:W-:Y:S02]  /*28390*/  @!P2 IMAD.MOV.U32 R7, RZ, RZ, R6 ;  /* 0x000000ffff07a224 */ /* 0x000fe400078e0006 */
[----:B------:R-:W-:Y:S02]  /*283a0*/  @!P2 IMAD.MOV.U32 R6, RZ, RZ, R5 ;  /* 0x000000ffff06a224 */ /* 0x000fe400078e0005 */
[----:B------:R0:W1:Y:S04]  /*283b0*/  SHFL.IDX PT, R5, R3, 0x7, 0x181f ;  /* 0x00f81f0003057f89 */ /* 0x00006800000e0000 */
[----:B------:R0:W-:Y:S04]  /*283c0*/  @!P2 LDGSTS.E.BYPASS.LTC128B.128 [R9+0x23400], desc[UR42][R6.64], !P0 ;  /* 0x234000000609afae */ /* 0x0001e8000c101d6a */
[----:B------:R0:W-:Y:S04]  /*283d0*/  @!P2 LDGSTS.E.BYPASS.LTC128B.128 [R9+0x27400], desc[UR42][R6.64+0x80], !P1 ;  /* 0x274000800609afae */ /* 0x0001e8000c901d6a */
[----:B------:R0:W2:Y:S02]  /*283e0*/  SHFL.IDX PT, R3, R4, 0x7, 0x181f ;  /* 0x00f81f0004037f89 */ /* 0x0000a400000e0000 */
.L_x_892:
[----:B------:R-:W-:Y:S01]  /*283f0*/  VIADD R0, R0, 0x70 ;  /* 0x0000007000007836 */ /* 0x000fe20000000000 */
[----:B------:R-:W-:Y:S04]  /*28400*/  BSSY B0, `(.L_x_609) ;  /* 0x000000a000007945 */ /* 0x000fe80003800000 */
[----:B------:R-:W-:-:S13]  /*28410*/  ISETP.GE.AND P2, PT, R0, R2, PT ;  /* 0x000000020000720c */ /* 0x000fda0003f46270 */
[----:B------:R-:W-:Y:S05]  /*28420*/  @P2 BRA `(.L_x_610) ;  /* 0x00000000001c2947 */ /* 0x000fea0003800000 */
[----:B--2---:R-:W-:-:S04]  /*28430*/  IADD3 R2, P2, R10, R3, RZ ;  /* 0x000000030a027210 */ /* 0x004fc80007f5e0ff */
[----:B01----:R-:W-:-:S05]  /*28440*/  IADD3.X R3, RZ, R5, RZ, P2, !PT ;  /* 0x00000005ff037210 */ /* 0x003fca00017fe4ff */
[----:B------:R-:W-:Y:S01]  /*28450*/  @!PT LDS RZ, [RZ] ;  /* 0x00000000fffff984 */ /* 0x000fe20000000800 */
[----:B------:R-:W-:Y:S01]  /*28460*/  @!PT LDS RZ, [RZ] ;  /* 0x00000000fffff984 */ /* 0x000fe20000000800 */
[----:B------:R-:W-:Y:S01]  /*28470*/  @!PT LDS RZ, [RZ] ;  /* 0x00000000fffff984 */ /* 0x000fe20000000800 */
[----:B------:R3:W-:Y:S04]  /*28480*/  LDGSTS.E.BYPASS.LTC128B.128 [R9+0x23c00], desc[UR42][R2.64], !P0 ;  /* 0x23c0000002097fae */ /* 0x0007e8000c101d6a */
[----:B------:R3:W-:Y:S02]  /*28490*/  LDGSTS.E.BYPASS.LTC128B.128 [R9+0x27c00], desc[UR42][R2.64+0x80], !P1 ;  /* 0x27c0008002097fae */ /* 0x0007e4000c901d6a */
.L_x_610:
[----:B------:R-:W-:Y:S05]  /*284a0*/  BSYNC B0 ;  /* 0x0000000000007941 */ /* 0x000fea0003800000 */
.L_x_609:
[----:B------:R-:W-:Y:S01]  /*284b0*/  NOP ;  /* 0x0000000000007918 */ /* 0x000fe20000000000 */
[----:B------:R-:W-:-:S13]  /*284c0*/  PLOP3.LUT P0, PT, PT, PT, PT, 0x80, 0x0 ;  /* 0x000000000000781c */ /* 0x000fda0003f0f070 */
.L_x_611:
[----:B------:R-:W-:Y:S02]  /*284d0*/  PLOP3.LUT P1, PT, P1, P0, PT, 0xa2, 0x0 ;  /* 0x000000000000781c */ /* 0x000fe40000f21472 */
[----:B------:R-:W-:-:S08]  /*284e0*/  @P0 R2UR P1, UR4, R18 ;  /* 0x00000000120402ca */ /* 0x000fd00000020000 */
[----:B------:R-:W-:-:S05]  /*284f0*/  @P0 PLOP3.LUT P0, PT, P1, PT, PT, 0x80, 0x0 ;  /* 0x000000000000081c */ /* 0x000fca0000f0f070 */
[----:B------:R-:W-:Y:S01]  /*28500*/  @!P1 SYNCS.ARRIVE.TRANS64.RED.A0T1 RZ, [UR4+0x38800], RZ ;  /* 0x038800ffffff99a7 */ /* 0x000fe20008200404 */
[----:B------:R-:W-:Y:S07]  /*28510*/  @!P1 ARRIVES.LDGSTSBAR.64.TRANSCNT [UR4+0x38800] ;  /* 0x03880000ff0099b0 */ /* 0x000fee0008000a84 */
[----:B------:R-:W-:Y:S05]  /*28520*/  @P0 BRA.U.ANY `(.L_x_611) ;  /* 0xfffffffd00e80947 */ /* 0x000fea000393ffff */
[----:B---3--:R-:W3:Y:S02]  /*28530*/  LDL.LU R2, [R1+0x70] ;  /* 0x0000700001027983 */ /* 0x008ee40000300800 */
[----:B---3--:R-:W-:-:S05]  /*28540*/  VIADD R2, R2, 0x1 ;  /* 0x0000000102027836 */ /* 0x008fca0000000000 */
        /* <DEDUP_REMOVED lines=8> */
[----:B------:R-:W4:Y:S03]  /*285d0*/  SYNCS.PHASECHK.TRANS64.TRYWAIT P0, [R18+URZ+0x38820], R0 ;  /* 0x03882000120075a7 */ /* 0x000f26000800017f */
[----:B---34-:R-:W-:Y:S05]  /*285e0*/  @!P0 BRA `(.L_x_613) ;  /* 0x0000009400108947 */ /* 0x018fea0003800000 */
.L_x_893:
[----:B------:R-:W-:Y:S05]  /*285f0*/  BSYNC B0 ;  /* 0x0000000000007941 */ /* 0x000fea0003800000 */
.L_x_612:
[----:B------:R-:W4:Y:S04]  /*28600*/  LDL.LU R2, [R1+0x8] ;  /* 0x0000080001027983 */ /* 0x000f280000300800 */
[----:B0-2---:R-:W2:Y:S01]  /*28610*/  LDL R3, [R1+0x38] ;  /* 0x0000380001037983 */ /* 0x005ea20000100800 */
[----:B----4-:R-:W-:-:S05]  /*28620*/  VIADD R2, R2, 0xfffffffe ;  /* 0xfffffffe02027836 */ /* 0x010fca0000000000 */
[----:B--2---:R-:W-:-:S13]  /*28630*/  ISETP.GE.AND P0, PT, R2, R3, PT ;  /* 0x000000030200720c */ /* 0x004fda0003f06270 */
[----:B------:R-:W-:Y:S05]  /*28640*/  @!P0 BRA `(.L_x_614) ;  /* 0x0000001400988947 */ /* 0x000fea0003800000 */
[----:B---3--:R0:W5:Y:S04]  /*28650*/  LDL.LU R0, [R1+0x1c] ;  /* 0x00001c0001007983 */ /* 0x0081680000300800 */
[----:B------:R0:W5:Y:S02]  /*28660*/  LDL.LU R8, [R1+0x28] ;  /* 0x0000280001087983 */ /* 0x0001640000300800 */
.L_x_636:
[----:B------:R-:W2:Y:S01]  /*28670*/  LDL R3, [R1+0x10] ;  /* 0x0000100001037983 */ /* 0x000ea20000100800 */
[----:B-----5:R-:W-:Y:S01]  /*28680*/  IADD3 R4, R0, 0x1, RZ ;  /* 0x0000000100047810 */ /* 0x020fe20007ffe0ff */
        /* <DEDUP_REMOVED lines=15> */
[----:B------:R-:W3:Y:S01]  /*28780*/  LDL R11, [R1+0x3c] ;  /* 0x00003c00010b7983 */ /* 0x000ee20000100800 */
[----:B------:R-:W4:Y:S01]  /*28790*/  LDC R6, c[0x0][0x43c] ;  /* 0x00010f00ff067b82 */ /* 0x000f220000000800 */
[----:B------:R-:W-:Y:S02]  /*287a0*/  ULDC.64 UR6, c[0x0][0x428] ;  /* 0x00010a0000067ab9 */ /* 0x000fe40000000a00 */
[----:B------:R-:W2:Y:S01]  /*287b0*/  LDL R7, [R1+0x34] ;  /* 0x0000340001077983 */ /* 0x000ea20000100800 */
[----:B----4-:R-:W-:-:S13]  /*287c0*/  ISETP.NE.AND P0, PT, R6, 0x1, PT ;  /* 0x000000010600780c */ /* 0x010fda0003f05270 */
[----:B-1----:R-:W1:Y:S02]  /*287d0*/  @P0 LDC.64 R4, c[0x0][0x440] ;  /* 0x00011000ff040b82 */ /* 0x002e640000000a00 */
[----:B-1----:R-:W-:-:S04]  /*287e0*/  @P0 IMAD.HI.U32 R3, R2, R4, RZ ;  /* 0x0000000402030227 */ /* 0x002fc800078e00ff */
[----:B------:R-:W-:Y:S01]  /*287f0*/  IMAD.MOV.U32 R4, RZ, RZ, R2 ;  /* 0x000000ffff047224 */ /* 0x000fe200078e0002 */
[----:B------:R-:W-:-:S04]  /*28800*/  @P0 SHF.R.U32.HI R4, RZ, R5, R3 ;  /* 0x00000005ff040219 */ /* 0x000fc80000011603 */
[--C-:B------:R-:W-:Y:S01]  /*28810*/  SHF.R.S32.HI R5, RZ, 0x1f, R4.reuse ;  /* 0x0000001fff057819 */ /* 0x100fe20000011404 */
[----:B------:R-:W-:-:S04]  /*28820*/  IMAD.MOV R3, RZ, RZ, -R4 ;  /* 0x000000ffff037224 */ /* 0x000fc800078e0a04 */
[----:B------:R-:W-:Y:S02]  /*28830*/  IMAD R3, R6, R3, R2 ;  /* 0x0000000306037224 */ /* 0x000fe400078e0202 */
[----:B---3--:R-:W-:-:S04]  /*28840*/  IMAD R6, R11, UR6, RZ ;  /* 0x000000060b067c24 */ /* 0x008fc8000f8e02ff */
[C---:B--2---:R-:W-:Y:S02]  /*28850*/  IMAD R6, R7.reuse, UR7, R6 ;  /* 0x0000000707067c24 */ /* 0x044fe4000f8e0206 */
[----:B------:R-:W-:-:S05]  /*28860*/  IMAD.WIDE.U32 R4, R7, UR6, R4 ;  /* 0x0000000607047c25 */ /* 0x000fca000f8e0004 */
[----:B------:R-:W-:Y:S02]  /*28870*/  IADD3 R5, R6, R5, RZ ;  /* 0x0000000506057210 */ /* 0x000fe40007ffe0ff */
[----:B------:R-:W-:-:S04]  /*28880*/  LEA R6, P0, R4, UR4, 0x2 ;  /* 0x0000000404067c11 */ /* 0x000fc8000f8010ff */
[----:B------:R-:W-:-:S05]  /*28890*/  LEA.HI.X R7, R4, UR5, R5, 0x2, P0 ;  /* 0x0000000504077c11 */ /* 0x000fca00080f1405 */
[----:B------:R3:W5:Y:S04]  /*288a0*/  LDG.E R17, desc[UR42][R6.64] ;  /* 0x0000002a06117981 */ /* 0x000768000c1e1900 */
.L_x_617:
[----:B---3--:R-:W-:Y:S01]  /*288b0*/  IMAD R6, R10, 0x8, R18 ;  /* 0x000000080a067824 */ /* 0x008fe200078e0212 */
[----:B-1----:R-:W-:Y:S01]  /*288c0*/  SHF.L.U32 R5, R9, 0x1f, RZ ;  /* 0x0000001f09057819 */ /* 0x002fe200000006ff */
[----:B------:R-:W1:Y:S01]  /*288d0*/  S2R R4, SR_TID.X ;  /* 0x0000000000047919 */ /* 0x000e620000002100 */
[----:B------:R-:W-:Y:S02]  /*288e0*/  BSSY B1, `(.L_x_618) ;  /* 0x0000005000017945 */ /* 0x000fe40003800000 */
[----:B------:R-:W3:Y:S01]  /*288f0*/  SYNCS.PHASECHK.TRANS64.TRYWAIT P0, [R6+URZ+0x38880], R5 ;  /* 0x03888005060075a7 */ /* 0x000ee2000800017f */
[----:B-1----:R-:W-:-:S04]  /*28900*/  LOP3.LUT R4, R4, 0x7f, RZ, 0xc0, !PT ;  /* 0x0000007f04047812 */ /* 0x002fc800078ec0ff */
[----:B------:R-:W-:Y:S01]  /*28910*/  ISETP.NE.AND P1, PT, R4, RZ, PT ;  /* 0x000000ff0400720c */ /* 0x000fe20003f25270 */
[----:B---3--:R-:W-:-:S12]  /*28920*/  @!P0 BRA `(.L_x_619) ;  /* 0x0000009000548947 */ /* 0x008fd80003800000 */
.L_x_894:
[----:B------:R-:W-:Y:S05]  /*28930*/  BSYNC B1 ;  /* 0x0000000000017941 */ /* 0x000fea0003800000 */
.L_x_618:
        /* <DEDUP_REMOVED lines=9> */
.L_x_621:
[----:B------:R-:W-:Y:S05]  /*289d0*/  BSYNC B1 ;  /* 0x0000000000017941 */ /* 0x000fea0003800000 */
.L_x_620:
[----:B------:R-:W3:Y:S04]  /*289e0*/  LDL R4, [R1+0x1c] ;  /* 0x00001c0001047983 */ /* 0x000ee80000100800 */
[----:B------:R-:W4:Y:S01]  /*289f0*/  LDL R7, [R1+0x40] ;  /* 0x0000400001077983 */ /* 0x000f220000100800 */
[----:B------:R-:W-:Y:S01]  /*28a00*/  IMAD.MOV.U32 R13, RZ, RZ, RZ ;  /* 0x000000ffff0d7224 */ /* 0x000fe200078e00ff */
[----:B------:R-:W-:Y:S01]  /*28a10*/  UIADD3 UR4, UP0, UR40, 0x470, URZ ;  /* 0x0000047028047890 */ /* 0x000fe2000ff1e03f */
[----:B------:R-:W-:Y:S01]  /*28a20*/  PLOP3.LUT P0, PT, PT, PT, PT, 0x80, 0x0 ;  /* 0x000000000000781c */ /* 0x000fe20003f0f070 */
[----:B------:R-:W-:Y:S01]  /*28a30*/  UMOV UR6, 0x0 ;  /* 0x0000000000067882 */ /* 0x000fe20000000000 */
[----:B------:R-:W-:Y:S01]  /*28a40*/  UMOV UR7, 0x14f00000 ;  /* 0x14f0000000077882 */ /* 0x000fe20000000000 */
[----:B------:R-:W-:Y:S01]  /*28a50*/  R2UR UR10, R13 ;  /* 0x000000000d0a72ca */ /* 0x000fe200000e0000 */
[----:B------:R-:W-:Y:S01]  /*28a60*/  UIADD3.X UR5, URZ, UR41, URZ, UP0, !UPT ;  /* 0x000000293f057290 */ /* 0x000fe200087fe43f */
[----:B---3--:R-:W-:Y:S01]  /*28a70*/  LEA R4, R4, R18, 0xf ;  /* 0x0000001204047211 */ /* 0x008fe200078e78ff */
[----:B----4-:R-:W-:-:S02]  /*28a80*/  IMAD R7, R3, 0x80, R7 ;  /* 0x0000008003077824 */ /* 0x010fc400078e0207 */
[----:B------:R-:W-:Y:S02]  /*28a90*/  VIADD R3, R6, 0x38870 ;  /* 0x0003887006037836 */ /* 0x000fe40000000000 */
[----:B--2---:R-:W-:-:S08]  /*28aa0*/  VIADD R9, R4, 0x10400 ;  /* 0x0001040004097836 */ /* 0x004fd00000000000 */
.L_x_622:
[----:B------:R-:W-:-:S13]  /*28ab0*/  @P0 ELECT P2, URZ, PT ;  /* 0x00000000003f082f */ /* 0x000fda0003840000 */
[----:B-----5:R-:W-:Y:S02]  /*28ac0*/  @P2 R2UR UR13, R17 ;  /* 0x00000000110d22ca */ /* 0x020fe400000e0000 */
        /* <DEDUP_REMOVED lines=8> */
[----:B------:R-:W-:Y:S01]  /*28b50*/  MOV R12, 0x80 ;  /* 0x00000080000c7802 */ /* 0x000fe20000000f00 */
[----:B------:R-:W-:Y:S01]  /*28b60*/  VIADD R9, R4, 0x14400 ;  /* 0x0001440004097836 */ /* 0x000fe20000000000 */
[----:B------:R-:W-:Y:S01]  /*28b70*/  PLOP3.LUT P0, PT, PT, PT, PT, 0x80, 0x0 ;  /* 0x000000000000781c */ /* 0x000fe20003f0f070 */
[----:B------:R-:W-:Y:S01]  /*28b80*/  UMOV UR6, 0x0 ;  /* 0x0000000000067882 */ /* 0x000fe20000000000 */
[----:B------:R-:W-:Y:S01]  /*28b90*/  R2UR UR10, R12 ;  /* 0x000000000c0a72ca */ /* 0x000fe200000e0000 */
[----:B------:R-:W-:-:S14]  /*28ba0*/  UMOV UR7, 0x14f00000 ;  /* 0x14f0000000077882 */ /* 0x000fdc0000000000 */
.L_x_623:
        /* <DEDUP_REMOVED lines=10> */
[----:B------:R-:W2:Y:S01]  /*28c50*/  SYNCS.PHASECHK.TRANS64.TRYWAIT P0, [R6+URZ+0x38840], R5 ;  /* 0x03884005060075a7 */ /* 0x000ea2000800017f */
[----:B------:R-:W-:Y:S04]  /*28c60*/  BSSY B1, `(.L_x_624) ;  /* 0x0000002000017945 */ /* 0x000fe80003800000 */
[----:B--2---:R-:W-:Y:S05]  /*28c70*/  @!P0 BRA `(.L_x_625) ;  /* 0x0000008c00948947 */ /* 0x004fea0003800000 */
.L_x_895:
[----:B------:R-:W-:Y:S05]  /*28c80*/  BSYNC B1 ;  /* 0x0000000000017941 */ /* 0x000fea0003800000 */
.L_x_624:
[----:B------:R-:W-:Y:S01]  /*28c90*/  BSSY B1, `(.L_x_626) ;  /* 0x000000b000017945 */ /* 0x000fe20003800000 */
[----:B------:R-:W-:Y:S02]  /*28ca0*/  IMAD.MOV.U32 R10, RZ, RZ, 0x0 ;  /* 0x00000000ff0a7424 */ /* 0x000fe400078e00ff */
[----:B------:R-:W-:Y:S01]  /*28cb0*/  IMAD.MOV.U32 R11, RZ, RZ, 0x14f00000 ;  /* 0x14f00000ff0b7424 */ /* 0x000fe200078e00ff */
[----:B------:R-:W-:Y:S06]  /*28cc0*/  @P1 BRA `(.L_x_627) ;  /* 0x00000000001c1947 */ /* 0x000fec0003800000 */
[----:B------:R-:W3:Y:S02]  /*28cd0*/  S2R R3, SR_TID.X ;  /* 0x0000000000037919 */ /* 0x000ee40000002100 */
[----:B---3--:R-:W-:Y:S02]  /*28ce0*/  LOP3.LUT R9, R3, 0x1f, RZ, 0xc0, !PT ;  /* 0x0000001f03097812 */ /* 0x008fe400078ec0ff */
[----:B------:R-:W-:Y:S02]  /*28cf0*/  MOV R3, 0x8000 ;  /* 0x0000800000037802 */ /* 0x000fe40000000f00 */
[----:B------:R-:W-:Y:S02]  /*28d00*/  ISETP.NE.AND P0, PT, R9, RZ, PT ;  /* 0x000000ff0900720c */ /* 0x000fe40003f05270 */
[----:B------:R3:W-:Y:S11]  /*28d10*/  SYNCS.ARRIVE.TRANS64 RZ, [R6+URZ+0x38830], R3 ;  /* 0x0388300306ff79a7 */ /* 0x0007f6000800003f */
[----:B---3--:R-:W-:Y:S05]  /*28d20*/  @!P0 BRA `(.L_x_627) ;  /* 0x0000000000048947 */ /* 0x008fea0003800000 */
[----:B------:R-:W-:Y:S01]  /*28d30*/  BPT.TRAP 0x1 ;  /* 0x000000040000795c */ /* 0x000fe20000300000 */
.L_x_627:
[----:B------:R-:W-:Y:S05]  /*28d40*/  BSYNC B1 ;  /* 0x0000000000017941 */ /* 0x000fea0003800000 */
.L_x_626:
        /* <DEDUP_REMOVED lines=8> */
.L_x_628:
        /* <DEDUP_REMOVED lines=15> */
.L_x_629:
        /* <DEDUP_REMOVED lines=9> */
[----:B---3--:R-:W-:Y:S05]  /*28f50*/  @P0 BRA.U.ANY `(.L_x_629) ;  /* 0xfffffffd00d80947 */ /* 0x008fea000393ffff */
.L_x_616:
[----:B------:R-:W-:Y:S05]  /*28f60*/  BSYNC B0 ;  /* 0x0000000000007941 */ /* 0x000fea0003800000 */
.L_x_615:
[----:B------:R-:W-:-:S06]  /*28f70*/  UISETP.NE.AND UP0, UPT, UR36, 0x3, UPT ;  /* 0x000000032400788c */ /* 0x000fcc000bf05270 */
[----:B------:R-:W-:-:S13]  /*28f80*/  PLOP3.LUT P0, PT, PT, PT, UP0, 0x80, 0x0 ;  /* 0x000000000000781c */ /* 0x000fda0003f0f008 */
[----:B------:R-:W-:Y:S05]  /*28f90*/  @!P0 BRA `(.L_x_630) ;  /* 0x0000000000048947 */ /* 0x000fea0003800000 */
[----:B------:R-:W-:Y:S01]  /*28fa0*/  BPT.TRAP 0x1 ;  /* 0x000000040000795c */ /* 0x000fe20000300000 */
.L_x_630:
[----:B------:R-:W-:Y:S01]  /*28fb0*/  MOV R3, UR39 ;  /* 0x0000002700037c02 */ /* 0x000fe20008000f00 */
[----:B------:R-:W-:Y:S01]  /*28fc0*/  BSSY B0, `(.L_x_631) ;  /* 0x0000007000007945 */ /* 0x000fe20003800000 */
[----:B------:R-:W-:Y:S02]  /*28fd0*/  LOP3.LUT R4, R8, 0x1, RZ, 0x3c, !PT ;  /* 0x0000000108047812 */ /* 0x000fe400078e3cff */
[----:B------:R-:W-:Y:S01]  /*28fe0*/  ISETP.NE.AND P1, PT, R3, 0x3, PT ;  /* 0x000000030300780c */ /* 0x000fe20003f25270 */
[----:B------:R-:W-:Y:S01]  /*28ff0*/  IMAD R3, R0, 0x8, R18 ;  /* 0x0000000800037824 */ /* 0x000fe200078e0212 */
[----:B------:R-:W-:-:S04]  /*29000*/  SHF.L.U32 R4, R4, 0x1f, RZ ;  /* 0x0000001f04047819 */ /* 0x000fc800000006ff */
[----:B------:R-:W3:Y:S02]  /*29010*/  SYNCS.PHASECHK.TRANS64.TRYWAIT P0, [R3+URZ+0x38870], R4 ;  /* 0x03887004030075a7 */ /* 0x000ee4000800017f */
[----:B---3--:R-:W-:Y:S05]  /*29020*/  @!P0 BRA `(.L_x_632) ;  /* 0x0000008800bc8947 */ /* 0x008fea0003800000 */
.L_x_896:
[----:B------:R-:W-:Y:S05]  /*29030*/  BSYNC B0 ;  /* 0x0000000000007941 */ /* 0x000fea0003800000 */
.L_x_631:
[----:B------:R-:W-:Y:S05]  /*29040*/  @!P1 BRA `(.L_x_633) ;  /* 0x0000000000049947 */ /* 0x000fea0003800000 */
[----:B------:R-:W-:Y:S01]  /*29050*/  BPT.TRAP 0x1 ;  /* 0x000000040000795c */ /* 0x000fe20000300000 */
.L_x_633:
[----:B---3--:R-:W-:Y:S01]  /*29060*/  SHF.L.U32 R4, R8, 0x1f, RZ ;  /* 0x0000001f08047819 */ /* 0x008fe200000006ff */
[----:B------:R-:W-:-:S03]  /*29070*/  IMAD.SHL.U32 R0, R0, 0x8000, RZ ;  /* 0x0000800000007824 */ /* 0x000fc600078e00ff */
[----:B------:R-:W3:Y:S02]  /*29080*/  SYNCS.PHASECHK.TRANS64.TRYWAIT P0, [R3+URZ+0x38860], R4 ;  /* 0x03886004030075a7 */ /* 0x000ee4000800017f */
[----:B---3--:R-:W-:Y:S05]  /*29090*/  @!P0 BRA `(.L_x_634) ;  /* 0x0000008800b48947 */ /* 0x008fea0003800000 */
.L_x_897:
[----:B------:R-:W4:Y:S04]  /*290a0*/  LDL R14, [R1+0x14] ;  /* 0x00001400010e7983 */ /* 0x000f280000100800 */
[----:B-1----:R-:W2:Y:S04]  /*290b0*/  LDL R5, [R1+0x50] ;  /* 0x0000500001057983 */ /* 0x002ea80000100800 */
[----:B------:R3:W-:Y:S04]  /*290c0*/  STL [R1+0x1ac], R3 ;  /* 0x0001ac0301007387 */ /* 0x0007e80000100800 */
[----:B---3--:R-:W3:Y:S01]  /*290d0*/  LDL R3, [R1+0x18] ;  /* 0x0000180001037983 */ /* 0x008ee20000100800 */
[----:B------:R-:W-:Y:S05]  /*290e0*/  WARPSYNC.ALL ;  /* 0x0000000000007948 */ /* 0x000fea0003800000 */
[----:B------:R1:W-:Y:S04]  /*290f0*/  STL [R1+0x1a8], R2 ;  /* 0x0001a80201007387 */ /* 0x0003e80000100800 */
[----:B-1----:R-:W3:Y:S01]  /*29100*/  LDL R2, [R1+0x30] ;  /* 0x0000300001027983 */ /* 0x002ee20000100800 */
[----:B----4-:R-:W-:-:S05]  /*29110*/  LOP3.LUT R4, R0, R14, RZ, 0xfc, !PT ;  /* 0x0000000e00047212 */ /* 0x010fca00078efcff */
[----:B------:R-:W-:-:S05]  /*29120*/  IMAD.IADD R4, R18, 0x1, R4 ;  /* 0x0000000112047824 */ /* 0x000fca00078e0204 */
[----:B--2---:R-:W1:Y:S01]  /*29130*/  LDSM.16.MT88.4 R8, [R4+0x10400] ;  /* 0x010400000408783b */ /* 0x004e620000004200 */
[----:B------:R-:W-:-:S05]  /*29140*/  IADD3 R20, R18, R5, R0 ;  /* 0x0000000512147210 */ /* 0x000fca0007ffe000 */
[----:B------:R-:W2:Y:S01]  /*29150*/  LDSM.16.MT88.4 R4, [R20+0x10400] ;  /* 0x010400001404783b */ /* 0x000ea20000004200 */
[C-C-:B-1----:R-:W-:Y:S02]  /*29160*/  PRMT R12, R8.reuse, 0x6420, R9.reuse ;  /* 0x00006420080c7816 */ /* 0x142fe40000000009 */
[----:B------:R-:W-:Y:S02]  /*29170*/  PRMT R13, R8, 0x7531, R9 ;  /* 0x00007531080d7816 */ /* 0x000fe40000000009 */
[----:B---3--:R-:W-:Y:S02]  /*29180*/  LOP3.LUT R8, R0, R3, RZ, 0xfc, !PT ;  /* 0x0000000300087212 */ /* 0x008fe400078efcff */
[----:B------:R-:W-:Y:S02]  /*29190*/  MOV R9, R14 ;  /* 0x0000000e00097202 */ /* 0x000fe40000000f00 */
[C-C-:B------:R-:W-:Y:S01]  /*291a0*/  PRMT R14, R10.reuse, 0x6420, R11.reuse ;  /* 0x000064200a0e7816 */ /* 0x140fe2000000000b */
[----:B------:R-:W-:Y:S01]  /*291b0*/  IMAD.IADD R8, R19, 0x1, R8 ;  /* 0x0000000113087824 */ /* 0x000fe200078e0208 */
[----:B------:R-:W-:-:S05]  /*291c0*/  PRMT R15, R10, 0x7531, R11 ;  /* 0x000075310a0f7816 */ /* 0x000fca000000000b */
[----:B------:R1:W-:Y:S01]  /*291d0*/  STSM.16.M88.4 [R8], R12 ;  /* 0x0000000c08007844 */ /* 0x0003e20000000200 */
[C-C-:B--2---:R-:W-:Y:S02]  /*291e0*/  PRMT R10, R6.reuse, 0x6420, R7.reuse ;  /* 0x00006420060a7816 */ /* 0x144fe40000000007 */
[----:B------:R-:W-:Y:S01]  /*291f0*/  PRMT R11, R6, 0x7531, R7 ;  /* 0x00007531060b7816 */ /* 0x000fe20000000007 */
[----:B-1----:R-:W-:Y:S01]  /*29200*/  VIADD R12, R0, 0x2000 ;  /* 0x00002000000c7836 */ /* 0x002fe20000000000 */
[C---:B------:R-:W-:Y:S01]  /*29210*/  PRMT R8, R4.reuse, 0x6420, R5 ;  /* 0x0000642004087816 */ /* 0x040fe20000000005 */
[----:B------:R-:W-:Y:S01]  /*29220*/  IMAD.MOV.U32 R15, RZ, RZ, R9 ;  /* 0x000000ffff0f7224 */ /* 0x000fe200078e0009 */
[----:B------:R-:W-:Y:S02]  /*29230*/  PRMT R9, R4, 0x7531, R5 ;  /* 0x0000753104097816 */ /* 0x000fe40000000005 */
[----:B------:R-:W-:-:S04]  /*29240*/  LOP3.LUT R4, R12, R3, RZ, 0xfc, !PT ;  /* 0x000000030c047212 */ /* 0x000fc800078efcff */
[----:B------:R-:W-:-:S05]  /*29250*/  IADD3 R4, R19, R4, RZ ;  /* 0x0000000413047210 */ /* 0x000fca0007ffe0ff */
[----:B------:R1:W-:Y:S02]  /*29260*/  STSM.16.M88.4 [R4], R8 ;  /* 0x0000000804007844 */ /* 0x0003e40000000200 */
[----:B-1----:R-:W-:Y:S02]  /*29270*/  IMAD.MOV.U32 R11, RZ, RZ, R15 ;  /* 0x000000ffff0b7224 */ /* 0x002fe400078e000f */
[----:B------:R-:W-:-:S05]  /*29280*/  VIADD R8, R0, 0x4000 ;  /* 0x0000400000087836 */ /* 0x000fca0000000000 */
[----:B------:R-:W-:-:S05]  /*29290*/  LOP3.LUT R4, R8, R11, RZ, 0xfc, !PT ;  /* 0x0000000b08047212 */ /* 0x000fca00078efcff */
[----:B------:R-:W-:-:S06]  /*292a0*/  IMAD.IADD R4, R18, 0x1, R4 ;  /* 0x0000000112047824 */ /* 0x000fcc00078e0204 */
[----:B------:R-:W1:Y:S01]  /*292b0*/  LDSM.16.MT88.4 R4, [R4+0x10400] ;  /* 0x010400000404783b */ /* 0x000e620000004200 */
[----:B------:R-:W-:-:S04]  /*292c0*/  LOP3.LUT R8, R8, R3, RZ, 0xfc, !PT ;  /* 0x0000000308087212 */ /* 0x000fc800078efcff */
[----:B------:R-:W-:Y:S02]  /*292d0*/  IADD3 R8, R19, R8, RZ ;  /* 0x0000000813087210 */ /* 0x000fe40007ffe0ff */
[C-C-:B-1----:R-:W-:Y:S02]  /*292e0*/  PRMT R12, R4.reuse, 0x6420, R5.reuse ;  /* 0x00006420040c7816 */ /* 0x142fe40000000005 */
[----:B------:R-:W-:Y:S02]  /*292f0*/  PRMT R13, R4, 0x7531, R5 ;  /* 0x00007531040d7816 */ /* 0x000fe40000000005 */
[C-C-:B------:R-:W-:Y:S02]  /*29300*/  PRMT R14, R6.reuse, 0x6420, R7.reuse ;  /* 0x00006420060e7816 */ /* 0x140fe40000000007 */
[----:B------:R-:W-:Y:S02]  /*29310*/  PRMT R15, R6, 0x7531, R7 ;  /* 0x00007531060f7816 */ /* 0x000fe40000000007 */
[----:B------:R-:W1:Y:S04]  /*29320*/  LDSM.16.MT88.4 R4, [R20+0x14400] ;  /* 0x014400001404783b */ /* 0x000e680000004200 */
[----:B------:R2:W-:Y:S02]  /*29330*/  STSM.16.M88.4 [R8], R12 ;  /* 0x0000000c08007844 */ /* 0x0005e40000000200 */
[----:B--2---:R-:W-:-:S02]  /*29340*/  VIADD R12, R0, 0x6000 ;  /* 0x00006000000c7836 */ /* 0x004fc40000000000 */
[----:B------:R-:W-:Y:S01]  /*29350*/  IMAD.MOV.U32 R15, RZ, RZ, R11 ;  /* 0x000000ffff0f7224 */ /* 0x000fe200078e000b */
[C-C-:B-1----:R-:W-:Y:S02]  /*29360*/  PRMT R8, R4.reuse, 0x6420, R5.reuse ;  /* 0x0000642004087816 */ /* 0x142fe40000000005 */
[----:B------:R-:W-:Y:S02]  /*29370*/  PRMT R9, R4, 0x7531, R5 ;  /* 0x0000753104097816 */ /* 0x000fe40000000005 */
[----:B------:R-:W-:Y:S02]  /*29380*/  LOP3.LUT R4, R12, R3, RZ, 0xfc, !PT ;  /* 0x000000030c047212 */ /* 0x000fe400078efcff */
[C-C-:B------:R-:W-:Y:S02]  /*29390*/  PRMT R10, R6.reuse, 0x6420, R7.reuse ;  /* 0x00006420060a7816 */ /* 0x140fe40000000007 */
[----:B------:R-:W-:Y:S01]  /*293a0*/  PRMT R11, R6, 0x7531, R7 ;  /* 0x00007531060b7816 */ /* 0x000fe20000000007 */
[----:B------:R-:W-:-:S05]  /*293b0*/  IMAD.IADD R4, R19, 0x1, R4 ;  /* 0x0000000113047824 */ /* 0x000fca00078e0204 */
[----:B------:R1:W-:Y:S04]  /*293c0*/  STSM.16.M88.4 [R4], R8 ;  /* 0x0000000804007844 */ /* 0x0003e80000000200 */
[----:B-1----:R-:W2:Y:S01]  /*293d0*/  LDL R10, [R1+0x48] ;  /* 0x00004800010a7983 */ /* 0x002ea20000100800 */
[----:B------:R-:W-:Y:S01]  /*293e0*/  VIADD R4, R0, 0x1000 ;  /* 0x0000100000047836 */ /* 0x000fe20000000000 */
[----:B------:R-:W-:-:S04]  /*293f0*/  MOV R11, R15 ;  /* 0x0000000f000b7202 */ /* 0x000fc80000000f00 */
[----:B------:R-:W-:-:S05]  /*29400*/  LOP3.LUT R4, R4, R11, RZ, 0xfc, !PT ;  /* 0x0000000b04047212 */ /* 0x000fca00078efcff */
[----:B------:R-:W-:-:S06]  /*29410*/  IMAD.IADD R4, R18, 0x1, R4 ;  /* 0x0000000112047824 */ /* 0x000fcc00078e0204 */
[----:B------:R-:W1:Y:S02]  /*29420*/  LDSM.16.MT88.4 R4, [R4+0x10400] ;  /* 0x010400000404783b */ /* 0x000e640000004200 */
[C-C-:B-1----:R-:W-:Y:S02]  /*29430*/  PRMT R12, R4.reuse, 0x6420, R5.reuse ;  /* 0x00006420040c7816 */ /* 0x142fe40000000005 */
[----:B------:R-:W-:Y:S02]  /*29440*/  PRMT R13, R4, 0x7531, R5 ;  /* 0x00007531040d7816 */ /* 0x000fe40000000005 */
[C-C-:B------:R-:W-:Y:S02]  /*29450*/  PRMT R14, R6.reuse, 0x6420, R7.reuse ;  /* 0x00006420060e7816 */ /* 0x140fe40000000007 */
[----:B------:R-:W-:Y:S02]  /*29460*/  PRMT R15, R6, 0x7531, R7 ;  /* 0x00007531060f7816 */ /* 0x000fe40000000007 */
[----:B------:R-:W1:Y:S02]  /*29470*/  LDSM.16.MT88.4 R4, [R20+0x11400] ;  /* 0x011400001404783b */ /* 0x000e640000004200 */
[----:B-1----:R-:W-:Y:S01]  /*29480*/  PRMT R9, R4, 0x7531, R5 ;  /* 0x0000753104097816 */ /* 0x002fe20000000005 */
[----:B--2---:R-:W-:-:S05]  /*29490*/  IMAD.IADD R21, R10, 0x1, R0 ;  /* 0x000000010a157824 */ /* 0x004fca00078e0200 */
[----:B------:R-:W-:Y:S02]  /*294a0*/  IADD3 R8, R19, R21, R3 ;  /* 0x0000001513087210 */ /* 0x000fe40007ffe003 */
[----:B------:R-:W-:-:S03]  /*294b0*/  PRMT R10, R6, 0x6420, R7 ;  /* 0x00006420060a7816 */ /* 0x000fc60000000007 */
[----:B------:R1:W-:Y:S02]  /*294c0*/  STSM.16.M88.4 [R8], R12 ;  /* 0x0000000c08007844 */ /* 0x0003e40000000200 */
[----:B-1----:R-:W-:Y:S02]  /*294d0*/  MOV R15, R11 ;  /* 0x0000000b000f7202 */ /* 0x002fe40000000f00 */
[C---:B------:R-:W-:Y:S02]  /*294e0*/  IADD3 R14, R19.reuse, R21, R3 ;  /* 0x00000015130e7210 */ /* 0x040fe40007ffe003 */
[----:B------:R-:W-:Y:S02]  /*294f0*/  PRMT R8, R4, 0x6420, R5 ;  /* 0x0000642004087816 */ /* 0x000fe40000000005 */
[----:B------:R-:W-:Y:S02]  /*29500*/  PRMT R11, R6, 0x7531, R7 ;  /* 0x00007531060b7816 */ /* 0x000fe40000000007 */
[----:B------:R-:W-:Y:S01]  /*29510*/  IADD3 R21, R19, R2, R21 ;  /* 0x0000000213157210 */ /* 0x000fe20007ffe015 */
[----:B------:R-:W-:-:S04]  /*29520*/  VIADD R4, R0, 0x5000 ;  /* 0x0000500000047836 */ /* 0x000fc80000000000 */
[----:B------:R1:W-:Y:S02]  /*29530*/  STSM.16.M88.4 [R21], R8 ;  /* 0x0000000815007844 */ /* 0x0003e40000000200 */
[----:B-1----:R-:W-:-:S05]  /*29540*/  IMAD.MOV.U32 R11, RZ, RZ, R15 ;  /* 0x000000ffff0b7224 */ /* 0x002fca00078e000f */
[----:B------:R-:W-:-:S04]  /*29550*/  LOP3.LUT R4, R4, R11, RZ, 0xfc, !PT ;  /* 0x0000000b04047212 */ /* 0x000fc800078efcff */
[----:B------:R-:W-:-:S06]  /*29560*/  IADD3 R4, R18, R4, RZ ;  /* 0x0000000412047210 */ /* 0x000fcc0007ffe0ff */
[----:B------:R-:W1:Y:S01]  /*29570*/  LDSM.16.MT88.4 R4, [R4+0x10400] ;  /* 0x010400000404783b */ /* 0x000e620000004200 */
[----:B------:R-:W-:Y:S01]  /*29580*/  IMAD.MOV.U32 R10, RZ, RZ, R14 ;  /* 0x000000ffff0a7224 */ /* 0x000fe200078e000e */
[C-C-:B-1----:R-:W-:Y:S02]  /*29590*/  PRMT R12, R4.reuse, 0x6420, R5.reuse ;  /* 0x00006420040c7816 */ /* 0x142fe40000000005 */
[----:B------:R-:W-:Y:S02]  /*295a0*/  PRMT R13, R4, 0x7531, R5 ;  /* 0x00007531040d7816 */ /* 0x000fe40000000005 */
[C-C-:B------:R-:W-:Y:S02]  /*295b0*/  PRMT R14, R6.reuse, 0x6420, R7.reuse ;  /* 0x00006420060e7816 */ /* 0x140fe40000000007 */
[----:B------:R-:W-:Y:S02]  /*295c0*/  PRMT R15, R6, 0x7531, R7 ;  /* 0x00007531060f7816 */ /* 0x000fe40000000007 */
[----:B------:R-:W1:Y:S04]  /*295d0*/  LDSM.16.MT88.4 R4, [R20+0x15400] ;  /* 0x015400001404783b */ /* 0x000e680000004200 */
[----:B------:R2:W-:Y:S02]  /*295e0*/  STSM.16.M88.4 [R10+0x4000], R12 ;  /* 0x0040000c0a007844 */ /* 0x0005e40000000200 */
[----:B--2---:R-:W-:Y:S01]  /*295f0*/  IMAD.MOV.U32 R14, RZ, RZ, R11 ;  /* 0x000000ffff0e7224 */ /* 0x004fe200078e000b */
[----:B-1----:R-:W-:-:S02]  /*29600*/  PRMT R8, R4, 0x6420, R5 ;  /* 0x0000642004087816 */ /* 0x002fc40000000005 */
[----:B------:R-:W-:Y:S02]  /*29610*/  PRMT R9, R4, 0x7531, R5 ;  /* 0x0000753104097816 */ /* 0x000fe40000000005 */
[C-C-:B------:R-:W-:Y:S02]  /*29620*/  PRMT R10, R6.reuse, 0x6420, R7.reuse ;  /* 0x00006420060a7816 */ /* 0x140fe40000000007 */
[----:B------:R-:W-:-:S05]  /*29630*/  PRMT R11, R6, 0x7531, R7 ;  /* 0x00007531060b7816 */ /* 0x000fca0000000007 */
[----:B------:R1:W-:Y:S04]  /*29640*/  STSM.16.M88.4 [R21+0x4000], R8 ;  /* 0x0040000815007844 */ /* 0x0003e80000000200 */
[----:B-1----:R-:W2:Y:S01]  /*29650*/  LDL R10, [R1+0x44] ;  /* 0x00004400010a7983 */ /* 0x002ea20000100800 */
[----:B------:R-:W-:Y:S02]  /*29660*/  VIADD R15, R0, 0x2000 ;  /* 0x00002000000f7836 */ /* 0x000fe40000000000 */
[----:B------:R-:W-:-:S05]  /*29670*/  IMAD.MOV.U32 R11, RZ, RZ, R14 ;  /* 0x000000ffff0b7224 */ /* 0x000fca00078e000e */
[----:B------:R-:W-:-:S04]  /*29680*/  LOP3.LUT R4, R15, R11, RZ, 0xfc, !PT ;  /* 0x0000000b0f047212 */ /* 0x000fc800078efcff */
[----:B------:R-:W-:-:S06]  /*29690*/  IADD3 R4, R18, R4, RZ ;  /* 0x0000000412047210 */ /* 0x000fcc0007ffe0ff */
        /* <DEDUP_REMOVED lines=11> */
[----:B-1----:R-:W-:Y:S01]  /*29750*/  IMAD.MOV.U32 R14, RZ, RZ, R11 ;  /* 0x000000ffff0e7224 */ /* 0x002fe200078e000b */
[C---:B------:R-:W-:Y:S02]  /*29760*/  IADD3 R13, R19.reuse, R21, R3 ;  /* 0x00000015130d7210 */ /* 0x040fe40007ffe003 */
[----:B------:R-:W-:Y:S02]  /*29770*/  PRMT R8, R4, 0x6420, R5 ;  /* 0x0000642004087816 */ /* 0x000fe40000000005 */
[----:B------:R-:W-:Y:S02]  /*29780*/  PRMT R11, R6, 0x7531, R7 ;  /* 0x00007531060b7816 */ /* 0x000fe40000000007 */
[----:B------:R-:W-:Y:S01]  /*29790*/  IADD3 R21, R19, R2, R21 ;  /* 0x0000000213157210 */ /* 0x000fe20007ffe015 */
[----:B------:R-:W-:-:S04]  /*297a0*/  VIADD R15, R0, 0x6000 ;  /* 0x00006000000f7836 */ /* 0x000fc80000000000 */
[----:B------:R1:W-:Y:S02]  /*297b0*/  STSM.16.M88.4 [R21], R8 ;  /* 0x0000000815007844 */ /* 0x0003e40000000200 */
[----:B-1----:R-:W-:-:S05]  /*297c0*/  IMAD.MOV.U32 R11, RZ, RZ, R14 ;  /* 0x000000ffff0b7224 */ /* 0x002fca00078e000e */
[----:B------:R-:W-:-:S05]  /*297d0*/  LOP3.LUT R4, R15, R11, RZ, 0xfc, !PT ;  /* 0x0000000b0f047212 */ /* 0x000fca00078efcff */
[----:B------:R-:W-:-:S06]  /*297e0*/  IMAD.IADD R4, R18, 0x1, R4 ;  /* 0x0000000112047824 */ /* 0x000fcc00078e0204 */
[----:B------:R-:W1:Y:S01]  /*297f0*/  LDSM.16.MT88.4 R4, [R4+0x10400] ;  /* 0x010400000404783b */ /* 0x000e620000004200 */
[----:B------:R-:W-:Y:S02]  /*29800*/  MOV R10, R13 ;  /* 0x0000000d000a7202 */ /* 0x000fe40000000f00 */
        /* <DEDUP_REMOVED lines=9> */
[----:B------:R-:W-:-:S04]  /*298a0*/  IADD3 R4, R0, 0x3000, RZ ;  /* 0x0000300000047810 */ /* 0x000fc80007ffe0ff */
[----:B------:R-:W-:Y:S02]  /*298b0*/  LOP3.LUT R4, R4, R15, RZ, 0xfc, !PT ;  /* 0x0000000f04047212 */ /* 0x000fe400078efcff */
[C-C-:B------:R-:W-:Y:S02]  /*298c0*/  PRMT R10, R6.reuse, 0x6420, R7.reuse ;  /* 0x00006420060a7816 */ /* 0x140fe40000000007 */
[----:B------:R-:W-:Y:S01]  /*298d0*/  PRMT R11, R6, 0x7531, R7 ;  /* 0x00007531060b7816 */ /* 0x000fe20000000007 */
[----:B------:R-:W-:-:S04]  /*298e0*/  IMAD.IADD R4, R18, 0x1, R4 ;  /* 0x0000000112047824 */ /* 0x000fc800078e0204 */
[----:B------:R-:W-:Y:S04]  /*298f0*/  STSM.16.M88.4 [R21+0x4000], R8 ;  /* 0x0040000815007844 */ /* 0x000fe80000000200 */
[----:B------:R-:W1:Y:S04]  /*29900*/  LDSM.16.MT88.4 R8, [R4+0x10400] ;  /* 0x010400000408783b */ /* 0x000e680000004200 */
[----:B------:R-:W2:Y:S01]  /*29910*/  LDSM.16.MT88.4 R4, [R20+0x13400] ;  /* 0x013400001404783b */ /* 0x000ea20000004200 */
[C-C-:B-1----:R-:W-:Y:S02]  /*29920*/  PRMT R12, R8.reuse, 0x6420, R9.reuse ;  /* 0x00006420080c7816 */ /* 0x142fe40000000009 */
[----:B------:R-:W-:-:S02]  /*29930*/  PRMT R13, R8, 0x7531, R9 ;  /* 0x00007531080d7816 */ /* 0x000fc40000000009 */
[----:B------:R-:W3:Y:S01]  /*29940*/  LDL R8, [R1+0x4c] ;  /* 0x00004c0001087983 */ /* 0x000ee20000100800 */
[----:B------:R-:W-:Y:S01]  /*29950*/  IMAD.MOV.U32 R9, RZ, RZ, R15 ;  /* 0x000000ffff097224 */ /* 0x000fe200078e000f */
[C-C-:B------:R-:W-:Y:S02]  /*29960*/  PRMT R14, R10.reuse, 0x6420, R11.reuse ;  /* 0x000064200a0e7816 */ /* 0x140fe4000000000b */
[----:B------:R-:W-:Y:S02]  /*29970*/  PRMT R15, R10, 0x7531, R11 ;  /* 0x000075310a0f7816 */ /* 0x000fe4000000000b */
[C-C-:B--2---:R-:W-:Y:S02]  /*29980*/  PRMT R10, R6.reuse, 0x6420, R7.reuse ;  /* 0x00006420060a7816 */ /* 0x144fe40000000007 */
[----:B------:R-:W-:Y:S01]  /*29990*/  PRMT R11, R6, 0x7531, R7 ;  /* 0x00007531060b7816 */ /* 0x000fe20000000007 */
[----:B---3--:R-:W-:-:S05]  /*299a0*/  IMAD.IADD R21, R8, 0x1, R0 ;  /* 0x0000000108157824 */ /* 0x008fca00078e0200 */
[C---:B------:R-:W-:Y:S02]  /*299b0*/  IADD3 R8, R19.reuse, R21, R3 ;  /* 0x0000001513087210 */ /* 0x040fe40007ffe003 */
[----:B------:R1:W5:Y:S01]  /*299c0*/  LDL.LU R3, [R1+0x1ac] ;  /* 0x0001ac0001037983 */ /* 0x0003620000300800 */
[----:B------:R-:W-:-:S03]  /*299d0*/  IADD3 R21, R19, R2, R21 ;  /* 0x0000000213157210 */ /* 0x000fc60007ffe015 */
[----:B------:R1:W5:Y:S01]  /*299e0*/  LDL.LU R2, [R1+0x1a8] ;  /* 0x0001a80001027983 */ /* 0x0003620000300800 */
[----:B------:R-:W-:-:S03]  /*299f0*/  VIADD R0, R0, 0x7000 ;  /* 0x0000700000007836 */ /* 0x000fc60000000000 */
[----:B------:R2:W-:Y:S02]  /*29a00*/  STSM.16.M88.4 [R8], R12 ;  /* 0x0000000c08007844 */ /* 0x0005e40000000200 */
[----:B--2---:R-:W-:Y:S01]  /*29a10*/  MOV R14, R9 ;  /* 0x00000009000e7202 */ /* 0x004fe20000000f00 */
[----:B------:R-:W-:-:S03]  /*29a20*/  IMAD.MOV.U32 R15, RZ, RZ, R8 ;  /* 0x000000ffff0f7224 */ /* 0x000fc600078e0008 */
[----:B------:R-:W-:Y:S02]  /*29a30*/  LOP3.LUT R0, R0, R14, RZ, 0xfc, !PT ;  /* 0x0000000e00007212 */ /* 0x000fe400078efcff */
[C-C-:B------:R-:W-:Y:S02]  /*29a40*/  PRMT R8, R4.reuse, 0x6420, R5.reuse ;  /* 0x0000642004087816 */ /* 0x140fe40000000005 */
[----:B------:R-:W-:Y:S01]  /*29a50*/  PRMT R9, R4, 0x7531, R5 ;  /* 0x0000753104097816 */ /* 0x000fe20000000005 */
[----:B------:R-:W-:-:S04]  /*29a60*/  IMAD.IADD R0, R18, 0x1, R0 ;  /* 0x0000000112007824 */ /* 0x000fc800078e0200 */
[----:B------:R-:W-:Y:S04]  /*29a70*/  STSM.16.M88.4 [R21], R8 ;  /* 0x0000000815007844 */ /* 0x000fe80000000200 */
[----:B------:R2:W3:Y:S04]  /*29a80*/  LDSM.16.MT88.4 R8, [R0+0x10400] ;  /* 0x010400000008783b */ /* 0x0004e80000004200 */
[----:B------:R-:W4:Y:S01]  /*29a90*/  LDSM.16.MT88.4 R4, [R20+0x17400] ;  /* 0x017400001404783b */ /* 0x000f220000004200 */
[----:B--2---:R-:W-:Y:S02]  /*29aa0*/  MOV R0, R15 ;  /* 0x0000000f00007202 */ /* 0x004fe40000000f00 */
[----:B---3--:R-:W-:-:S02]  /*29ab0*/  PRMT R12, R8, 0x6420, R9 ;  /* 0x00006420080c7816 */ /* 0x008fc40000000009 */
[----:B------:R-:W-:Y:S02]  /*29ac0*/  PRMT R13, R8, 0x7531, R9 ;  /* 0x00007531080d7816 */ /* 0x000fe40000000009 */
[C-C-:B------:R-:W-:Y:S02]  /*29ad0*/  PRMT R14, R10.reuse, 0x6420, R11.reuse ;  /* 0x000064200a0e7816 */ /* 0x140fe4000000000b */
[----:B------:R-:W-:Y:S02]  /*29ae0*/  PRMT R15, R10, 0x7531, R11 ;  /* 0x000075310a0f7816 */ /* 0x000fe4000000000b */
[C-C-:B----4-:R-:W-:Y:S02]  /*29af0*/  PRMT R8, R4.reuse, 0x6420, R5.reuse ;  /* 0x0000642004087816 */ /* 0x150fe40000000005 */
[----:B------:R-:W-:Y:S02]  /*29b00*/  PRMT R9, R4, 0x7531, R5 ;  /* 0x0000753104097816 */ /* 0x000fe40000000005 */
[----:B------:R-:W-:-:S02]  /*29b10*/  PRMT R10, R6, 0x6420, R7 ;  /* 0x00006420060a7816 */ /* 0x000fc40000000007 */
[----:B------:R-:W-:Y:S01]  /*29b20*/  PRMT R11, R6, 0x7531, R7 ;  /* 0x00007531060b7816 */ /* 0x000fe20000000007 */
[----:B------:R1:W-:Y:S04]  /*29b30*/  STSM.16.M88.4 [R0+0x4000], R12 ;  /* 0x0040000c00007844 */ /* 0x0003e80000000200 */
        /* <DEDUP_REMOVED lines=9> */
.L_x_635:
[----:B-1----:R-:W1:Y:S01]  /*29bd0*/  S2R R0, SR_TID.X ;  /* 0x0000000000007919 */ /* 0x002e620000002100 */
[----:B--2--5:R2:W-:Y:S01]  /*29be0*/  SYNCS.ARRIVE.TRANS64.A1T0 RZ, [R3+URZ+0x38850], RZ ;  /* 0x038850ff03ff79a7 */ /* 0x0245e2000810003f */
[----:B------:R4:W5:Y:S01]  /*29bf0*/  LDL R8, [R1+0x28] ;  /* 0x0000280001087983 */ /* 0x0009620000100800 */
[----:B-1----:R-:W-:-:S03]  /*29c00*/  LOP3.LUT R4, R0, 0x7f, RZ, 0xc0, !PT ;  /* 0x0000007f00047812 */ /* 0x002fc600078ec0ff */
[----:B------:R-:W3:Y:S01]  /*29c10*/  LDL R0, [R1+0x38] ;  /* 0x0000380001007983 */ /* 0x000ee20000100800 */
[----:B------:R-:W-:Y:S01]  /*29c20*/  BAR.SYNC.DEFER_BLOCKING 0x2, 0x80 ;  /* 0x0082000000007b1d */ /* 0x000fe20000010000 */
[----:B------:R-:W-:-:S13]  /*29c30*/  ISETP.NE.AND P0, PT, R4, RZ, PT ;  /* 0x000000ff0400720c */ /* 0x000fda0003f05270 */
[----:B--2---:R-:W-:-:S05]  /*29c40*/  @!P0 VIADD R3, R3, 0x38880 ;  /* 0x0003888003038836 */ /* 0x004fca0000000000 */
[----:B------:R-:W-:-:S04]  /*29c50*/  @!P0 PRMT R3, RZ, 0x654, R3 ;  /* 0x00000654ff038816 */ /* 0x000fc80000000003 */
[----:B------:R4:W-:Y:S01]  /*29c60*/  @!P0 SYNCS.ARRIVE.TRANS64.RED.A1T0 RZ, [R3+URZ], RZ ;  /* 0x000000ff03ff89a7 */ /* 0x0009e2000810043f */
[C---:B---3--:R-:W-:Y:S01]  /*29c70*/  ISETP.GT.AND P0, PT, R2.reuse, R0, PT ;  /* 0x000000000200720c */ /* 0x048fe20003f04270 */
[----:B------:R-:W-:Y:S01]  /*29c80*/  VIADD R2, R2, 0xffffffff ;  /* 0xffffffff02027836 */ /* 0x000fe20000000000 */
[----:B------:R4:W5:Y:S11]  /*29c90*/  LDL R0, [R1+0x1c] ;  /* 0x00001c0001007983 */ /* 0x0009760000100800 */
[----:B----4-:R-:W-:Y:S05]  /*29ca0*/  @P0 BRA `(.L_x_636) ;  /* 0xffffffe800700947 */ /* 0x010fea000383ffff */
.L_x_614:
        /* <DEDUP_REMOVED lines=8> */
[----:B---3-5:R-:W2:Y:S02]  /*29d30*/  FLO.U32 R0, UR4 ;  /* 0x0000000400007d00 */ /* 0x028ea400080e0000 */
[----:B--2---:R-:W-:-:S06]  /*29d40*/  ISETP.EQ.U32.AND P1, PT, R0, R2, PT ;  /* 0x000000020000720c */ /* 0x004fcc0003f22070 */
[----:B------:R-:W1:Y:S07]  /*29d50*/  POPC R2, UR4 ;  /* 0x0000000400027d09 */ /* 0x000e6e0008000000 */
[----:B-1----:R-:W2:Y:S04]  /*29d60*/  @P1 ATOMG.E.ADD.STRONG.GPU PT, R2, desc[UR42][R4.64], R2 ;  /* 0x00000002040219a8 */ /* 0x002ea800081ee1ea */
[----:B--2---:R1:W2:Y:S02]  /*29d70*/  SHFL.IDX PT, R2, R2, R0, 0x1f ;  /* 0x00001f0002027589 */ /* 0x0042a400000e0000 */
[----:B-1----:R-:W1:Y:S02]  /*29d80*/  S2R R0, SR_LTMASK ;  /* 0x0000000000007919 */ /* 0x002e640000003900 */
[----:B-1----:R-:W-:-:S06]  /*29d90*/  LOP3.LUT R0, R0, UR4, RZ, 0xc0, !PT ;  /* 0x0000000400007c12 */ /* 0x002fcc000f8ec0ff */
[----:B------:R-:W2:Y:S02]  /*29da0*/  POPC R0, R0 ;  /* 0x0000000000007309 */ /* 0x000ea40000000000 */
[----:B--2---:R-:W-:-:S05]  /*29db0*/  IADD3 R0, R2, UR38, R0 ;  /* 0x0000002602007c10 */ /* 0x004fca000fffe000 */
[----:B------:R2:W-:Y:S02]  /*29dc0*/  STL [R1], R0 ;  /* 0x0000000001007387 */ /* 0x0005e40000100800 */
.L_x_638:
[----:B------:R-:W-:Y:S05]  /*29dd0*/  BSYNC B0 ;  /* 0x0000000000007941 */ /* 0x000fea0003800000 */
.L_x_637:
[----:B------:R-:W-:-:S06]  /*29de0*/  UISETP.NE.AND UP0, UPT, UR36, 0x3, UPT ;  /* 0x000000032400788c */ /* 0x000fcc000bf05270 */
[----:B------:R-:W-:-:S13]  /*29df0*/  PLOP3.LUT P1, PT, PT, PT, UP0, 0x80, 0x0 ;  /* 0x000000000000781c */ /* 0x000fda0003f2f008 */
[----:B------:R-:W-:Y:S05]  /*29e00*/  @!P1 BRA `(.L_x_639) ;  /* 0x0000000000049947 */ /* 0x000fea0003800000 */
[----:B------:R-:W-:Y:S01]  /*29e10*/  BPT.TRAP 0x1 ;  /* 0x000000040000795c */ /* 0x000fe20000300000 */
.L_x_639:
[----:B------:R-:W4:Y:S04]  /*29e20*/  LDL R2, [R1+0x28] ;  /* 0x0000280001027983 */ /* 0x000f280000100800 */
[----:B------:R-:W4:Y:S01]  /*29e30*/  LDL R3, [R1+0x1c] ;  /* 0x00001c0001037983 */ /* 0x000f220000100800 */
[----:B--23-5:R-:W-:Y:S01]  /*29e40*/  IMAD.U32 R0, RZ, RZ, UR39 ;  /* 0x00000027ff007e24 */ /* 0x02cfe2000f8e00ff */
[----:B------:R-:W-:Y:S04]  /*29e50*/  BSSY B0, `(.L_x_640) ;  /* 0x0000007000007945 */ /* 0x000fe80003800000 */
[----:B------:R-:W-:-:S02]  /*29e60*/  ISETP.NE.AND P2, PT, R0, 0x3, PT ;  /* 0x000000030000780c */ /* 0x000fc40003f45270 */
[----:B----4-:R-:W-:-:S04]  /*29e70*/  LOP3.LUT R2, R2, 0x1, RZ, 0x3c, !PT ;  /* 0x0000000102027812 */ /* 0x010fc800078e3cff */
[----:B------:R-:W-:Y:S02]  /*29e80*/  SHF.L.U32 R2, R2, 0x1f, RZ ;  /* 0x0000001f02027819 */ /* 0x000fe400000006ff */
[----:B------:R-:W-:-:S04]  /*29e90*/  LEA R0, R3, R18, 0x3 ;  /* 0x0000001203007211 */ /* 0x000fc800078e18ff */
[----:B------:R-:W2:Y:S02]  /*29ea0*/  SYNCS.PHASECHK.TRANS64.TRYWAIT P1, [R0+URZ+0x38870], R2 ;  /* 0x03887002000075a7 */ /* 0x000ea4000802017f */
[----:B--2---:R-:W-:Y:S05]  /*29eb0*/  @!P1 BRA `(.L_x_641) ;  /* 0x0000007c00409947 */ /* 0x004fea0003800000 */
.L_x_898:
[----:B------:R-:W-:Y:S05]  /*29ec0*/  BSYNC B0 ;  /* 0x0000000000007941 */ /* 0x000fea0003800000 */
.L_x_640:
[----:B------:R-:W-:Y:S05]  /*29ed0*/  @!P2 BRA `(.L_x_642) ;  /* 0x000000000004a947 */ /* 0x000fea0003800000 */
[----:B------:R-:W-:Y:S01]  /*29ee0*/  BPT.TRAP 0x1 ;  /* 0x000000040000795c */ /* 0x000fe20000300000 */
.L_x_642:
[----:B--2---:R-:W2:Y:S02]  /*29ef0*/  LDL R2, [R1+0x28] ;  /* 0x0000280001027983 */ /* 0x004ea40000100800 */
[----:B--2---:R-:W-:-:S04]  /*29f00*/  SHF.L.U32 R2, R2, 0x1f, RZ ;  /* 0x0000001f02027819 */ /* 0x004fc800000006ff */
[----:B------:R-:W2:Y:S02]  /*29f10*/  SYNCS.PHASECHK.TRANS64.TRYWAIT P1, [R0+URZ+0x38860], R2 ;  /* 0x03886002000075a7 */ /* 0x000ea4000802017f */
[----:B--2---:R-:W-:Y:S05]  /*29f20*/  @!P1 BRA `(.L_x_643) ;  /* 0x0000007c00389947 */ /* 0x004fea0003800000 */
.L_x_899:
[----:B-1----:R-:W3:Y:S04]  /*29f30*/  LDL R5, [R1+0x1c] ;  /* 0x00001c0001057983 */ /* 0x002ee80000100800 */
[----:B------:R-:W4:Y:S04]  /*29f40*/  LDL R3, [R1+0x14] ;  /* 0x0000140001037983 */ /* 0x000f280000100800 */
[----:B------:R-:W4:Y:S04]  /*29f50*/  LDL R4, [R1+0x50] ;  /* 0x0000500001047983 */ /* 0x000f280000100800 */
[----:B------:R-:W4:Y:S01]  /*29f60*/  LDL R16, [R1+0x18] ;  /* 0x0000180001107983 */ /* 0x000f220000100800 */
[----:B------:R-:W-:Y:S05]  /*29f70*/  WARPSYNC.ALL ;  /* 0x0000000000007948 */ /* 0x000fea0003800000 */
[----:B------:R2:W-:Y:S04]  /*29f80*/  STL [R1+0x1a8], R0 ;  /* 0x0001a80001007387 */ /* 0x0005e80000100800 */
[----:B--2---:R-:W2:Y:S01]  /*29f90*/  LDL R0, [R1+0x30] ;  /* 0x0000300001007983 */ /* 0x004ea20000100800 */
[----:B---3--:R-:W-:-:S05]  /*29fa0*/  IMAD.SHL.U32 R17, R5, 0x8000, RZ ;  /* 0x0000800005117824 */ /* 0x008fca00078e00ff */
[----:B----4-:R-:W-:-:S05]  /*29fb0*/  LOP3.LUT R2, R17, R3, RZ, 0xfc, !PT ;  /* 0x0000000311027212 */ /* 0x010fca00078efcff */
[----:B------:R-:W-:-:S05]  /*29fc0*/  IMAD.IADD R2, R18, 0x1, R2 ;  /* 0x0000000112027824 */ /* 0x000fca00078e0202 */
[----:B------:R1:W3:Y:S02]  /*29fd0*/  LDSM.16.MT88.4 R8, [R2+0x10400] ;  /* 0x010400000208783b */ /* 0x0002e40000004200 */
[----:B-1----:R-:W-:-:S05]  /*29fe0*/  IADD3 R2, R18, R4, R17 ;  /* 0x0000000412027210 */ /* 0x002fca0007ffe011 */
[----:B------:R-:W1:Y:S01]  /*29ff0*/  LDSM.16.MT88.4 R4, [R2+0x10400] ;  /* 0x010400000204783b */ /* 0x000e620000004200 */
[C---:B------:R-:W-:Y:S01]  /*2a000*/  VIADD R21, R17.reuse, 0x2000 ;  /* 0x0000200011157836 */ /* 0x040fe20000000000 */
[C-C-:B---3--:R-:W-:Y:S02]  /*2a010*/  PRMT R12, R8.reuse, 0x6420, R9.reuse ;  /* 0x00006420080c7816 */ /* 0x148fe40000000009 */
[----:B------:R-:W-:Y:S01]  /*2a020*/  PRMT R13, R8, 0x7531, R9 ;  /* 0x00007531080d7816 */ /* 0x000fe20000000009 */
[----:B------:R-:W-:Y:S01]  /*2a030*/  IMAD.MOV.U32 R9, RZ, RZ, R3 ;  /* 0x000000ffff097224 */ /* 0x000fe200078e0003 */
[----:B------:R-:W-:Y:S02]  /*2a040*/  LOP3.LUT R3, R17, R16, RZ, 0xfc, !PT ;  /* 0x0000001011037212 */ /* 0x000fe400078efcff */
[C-C-:B------:R-:W-:Y:S02]  /*2a050*/  PRMT R14, R10.reuse, 0x6420, R11.reuse ;  /* 0x000064200a0e7816 */ /* 0x140fe4000000000b */
[----:B------:R-:W-:-:S02]  /*2a060*/  PRMT R15, R10, 0x7531, R11 ;  /* 0x000075310a0f7816 */ /* 0x000fc4000000000b */
[----:B------:R-:W-:-:S05]  /*2a070*/  IADD3 R3, R19, R3, RZ ;  /* 0x0000000313037210 */ /* 0x000fca0007ffe0ff */
[----:B------:R3:W-:Y:S01]  /*2a080*/  STSM.16.M88.4 [R3], R12 ;  /* 0x0000000c03007844 */ /* 0x0007e20000000200 */
[----:B-1----:R-:W-:Y:S02]  /*2a090*/  PRMT R8, R4, 0x6420, R5 ;  /* 0x0000642004087816 */ /* 0x002fe40000000005 */
[C-C-:B------:R-:W-:Y:S02]  /*2a0a0*/  PRMT R10, R6.reuse, 0x6420, R7.reuse ;  /* 0x00006420060a7816 */ /* 0x140fe40000000007 */
[----:B------:R-:W-:Y:S02]  /*2a0b0*/  PRMT R11, R6, 0x7531, R7 ;  /* 0x00007531060b7816 */ /* 0x000fe40000000007 */
[----:B---3--:R-:W-:Y:S01]  /*2a0c0*/  LOP3.LUT R3, R21, R16, RZ, 0xfc, !PT ;  /* 0x0000001015037212 */ /* 0x008fe200078efcff */
[----:B------:R-:W-:Y:S01]  /*2a0d0*/  IMAD.MOV.U32 R15, RZ, RZ, R9 ;  /* 0x000000ffff0f7224 */ /* 0x000fe200078e0009 */
[----:B------:R-:W-:-:S03]  /*2a0e0*/  PRMT R9, R4, 0x7531, R5 ;  /* 0x0000753104097816 */ /* 0x000fc60000000005 */
[----:B------:R-:W-:-:S05]  /*2a0f0*/  IMAD.IADD R3, R19, 0x1, R3 ;  /* 0x0000000113037824 */ /* 0x000fca00078e0203 */
[----:B------:R1:W-:Y:S02]  /*2a100*/  STSM.16.M88.4 [R3], R8 ;  /* 0x0000000803007844 */ /* 0x0003e40000000200 */
[----:B-1----:R-:W-:Y:S01]  /*2a110*/  VIADD R8, R17, 0x4000 ;  /* 0x0000400011087836 */ /* 0x002fe20000000000 */
[----:B------:R-:W-:-:S04]  /*2a120*/  MOV R11, R15 ;  /* 0x0000000f000b7202 */ /* 0x000fc80000000f00 */
[----:B------:R-:W-:-:S05]  /*2a130*/  LOP3.LUT R3, R8, R11, RZ, 0xfc, !PT ;  /* 0x0000000b08037212 */ /* 0x000fca00078efcff */
[----:B------:R-:W-:-:S05]  /*2a140*/  IMAD.IADD R3, R18, 0x1, R3 ;  /* 0x0000000112037824 */ /* 0x000fca00078e0203 */
[----:B------:R1:W3:Y:S01]  /*2a150*/  LDSM.16.MT88.4 R4, [R3+0x10400] ;  /* 0x010400000304783b */ /* 0x0002e20000004200 */
[----:B------:R-:W-:Y:S01]  /*2a160*/  VIADD R20, R17, 0x6000 ;  /* 0x0000600011147836 */ /* 0x000fe20000000000 */
[----:B-1----:R-:W-:Y:S02]  /*2a170*/  LOP3.LUT R3, R8, R16, RZ, 0xfc, !PT ;  /* 0x0000001008037212 */ /* 0x002fe400078efcff */
[C-C-:B---3--:R-:W-:Y:S02]  /*2a180*/  PRMT R12, R4.reuse, 0x6420, R5.reuse ;  /* 0x00006420040c7816 */ /* 0x148fe40000000005 */
[----:B------:R-:W-:Y:S02]  /*2a190*/  PRMT R13, R4, 0x7531, R5 ;  /* 0x00007531040d7816 */ /* 0x000fe40000000005 */
[C-C-:B------:R-:W-:Y:S02]  /*2a1a0*/  PRMT R14, R6.reuse, 0x6420, R7.reuse ;  /* 0x00006420060e7816 */ /* 0x140fe40000000007 */
[----:B------:R-:W-:-:S02]  /*2a1b0*/  PRMT R15, R6, 0x7531, R7 ;  /* 0x00007531060f7816 */ /* 0x000fc40000000007 */
[----:B------:R-:W1:Y:S01]  /*2a1c0*/  LDSM.16.MT88.4 R4, [R2+0x14400] ;  /* 0x014400000204783b */ /* 0x000e620000004200 */
[----:B------:R-:W-:-:S05]  /*2a1d0*/  IMAD.IADD R3, R19, 0x1, R3 ;  /* 0x0000000113037824 */ /* 0x000fca00078e0203 */
[----:B------:R3:W-:Y:S02]  /*2a1e0*/  STSM.16.M88.4 [R3], R12 ;  /* 0x0000000c03007844 */ /* 0x0007e40000000200 */
[----:B---3--:R-:W-:Y:S02]  /*2a1f0*/  LOP3.LUT R3, R20, R16, RZ, 0xfc, !PT ;  /* 0x0000001014037212 */ /* 0x008fe400078efcff */
[----:B------:R-:W-:-:S03]  /*2a200*/  MOV R15, R11 ;  /* 0x0000000b000f7202 */ /* 0x000fc60000000f00 */
[----:B------:R-:W-:Y:S01]  /*2a210*/  IMAD.IADD R3, R19, 0x1, R3 ;  /* 0x0000000113037824 */ /* 0x000fe200078e0203 */
[C-C-:B-1----:R-:W-:Y:S02]  /*2a220*/  PRMT R8, R4.reuse, 0x6420, R5.reuse ;  /* 0x0000642004087816 */ /* 0x142fe40000000005 */
[----:B------:R-:W-:Y:S02]  /*2a230*/  PRMT R9, R4, 0x7531, R5 ;  /* 0x0000753104097816 */ /* 0x000fe40000000005 */
[C-C-:B------:R-:W-:Y:S02]  /*2a240*/  PRMT R10, R6.reuse, 0x6420, R7.reuse ;  /* 0x00006420060a7816 */ /* 0x140fe40000000007 */
[----:B------:R-:W-:-:S05]  /*2a250*/  PRMT R11, R6, 0x7531, R7 ;  /* 0x00007531060b7816 */ /* 0x000fca0000000007 */
[----:B------:R1:W-:Y:S04]  /*2a260*/  STSM.16.M88.4 [R3], R8 ;  /* 0x0000000803007844 */ /* 0x0003e80000000200 */
[----:B-1----:R-:W3:Y:S01]  /*2a270*/  LDL R10, [R1+0x48] ;  /* 0x00004800010a7983 */ /* 0x002ee20000100800 */
[----:B------:R-:W-:Y:S01]  /*2a280*/  IMAD.MOV.U32 R11, RZ, RZ, R15 ;  /* 0x000000ffff0b7224 */ /* 0x000fe200078e000f */
[----:B------:R-:W-:-:S04]  /*2a290*/  IADD3 R3, R17, 0x1000, RZ ;  /* 0x0000100011037810 */ /* 0x000fc80007ffe0ff */
        /* <DEDUP_REMOVED lines=9> */
[----:B------:R-:W-:Y:S01]  /*2a330*/  PRMT R9, R4, 0x7531, R5 ;  /* 0x0000753104097816 */ /* 0x000fe20000000005 */
[----:B------:R-:W-:Y:S02]  /*2a340*/  VIADD R4, R17, 0x5000 ;  /* 0x0000500011047836 */ /* 0x000fe40000000000 */
[----:B---3--:R-:W-:-:S05]  /*2a350*/  IMAD.IADD R3, R10, 0x1, R17 ;  /* 0x000000010a037824 */ /* 0x008fca00078e0211 */
[----:B------:R-:W-:Y:S02]  /*2a360*/  IADD3 R16, R19, R3, R16 ;  /* 0x0000000313107210 */ /* 0x000fe40007ffe010 */
[----:B------:R-:W-:-:S03]  /*2a370*/  PRMT R10, R6, 0x6420, R7 ;  /* 0x00006420060a7816 */ /* 0x000fc60000000007 */
[----:B------:R1:W-:Y:S01]  /*2a380*/  STSM.16.M88.4 [R16], R12 ;  /* 0x0000000c10007844 */ /* 0x0003e20000000200 */
[----:B--2---:R-:W-:Y:S01]  /*2a390*/  IADD3 R3, R19, R0, R3 ;  /* 0x0000000013037210 */ /* 0x004fe20007ffe003 */
[----:B-1----:R-:W-:Y:S01]  /*2a3a0*/  IMAD.MOV.U32 R15, RZ, RZ, R11 ;  /* 0x000000ffff0f7224 */ /* 0x002fe200078e000b */
[----:B------:R-:W-:-:S05]  /*2a3b0*/  PRMT R11, R6, 0x7531, R7 ;  /* 0x00007531060b7816 */ /* 0x000fca0000000007 */
[----:B------:R1:W-:Y:S02]  /*2a3c0*/  STSM.16.M88.4 [R3], R8 ;  /* 0x0000000803007844 */ /* 0x0003e40000000200 */
[----:B-1----:R-:W-:-:S04]  /*2a3d0*/  MOV R11, R15 ;  /* 0x0000000f000b7202 */ /* 0x002fc80000000f00 */
[----:B------:R-:W-:-:S05]  /*2a3e0*/  LOP3.LUT R4, R4, R11, RZ, 0xfc, !PT ;  /* 0x0000000b04047212 */ /* 0x000fca00078efcff */
[----:B------:R-:W-:-:S06]  /*2a3f0*/  IMAD.IADD R4, R18, 0x1, R4 ;  /* 0x0000000112047824 */ /* 0x000fcc00078e0204 */
[----:B------:R-:W1:Y:S02]  /*2a400*/  LDSM.16.MT88.4 R4, [R4+0x10400] ;  /* 0x010400000404783b */ /* 0x000e640000004200 */
[C-C-:B-1----:R-:W-:Y:S02]  /*2a410*/  PRMT R12, R4.reuse, 0x6420, R5.reuse ;  /* 0x00006420040c7816 */ /* 0x142fe40000000005 */
[----:B------:R-:W-:Y:S02]  /*2a420*/  PRMT R13, R4, 0x7531, R5 ;  /* 0x00007531040d7816 */ /* 0x000fe40000000005 */
[C-C-:B------:R-:W-:Y:S02]  /*2a430*/  PRMT R14, R6.reuse, 0x6420, R7.reuse ;  /* 0x00006420060e7816 */ /* 0x140fe40000000007 */
[----:B------:R-:W-:Y:S02]  /*2a440*/  PRMT R15, R6, 0x7531, R7 ;  /* 0x00007531060f7816 */ /* 0x000fe40000000007 */
[----:B------:R-:W1:Y:S04]  /*2a450*/  LDSM.16.MT88.4 R4, [R2+0x15400] ;  /* 0x015400000204783b */ /* 0x000e680000004200 */
[----:B------:R2:W-:Y:S02]  /*2a460*/  STSM.16.M88.4 [R16+0x4000], R12 ;  /* 0x0040000c10007844 */ /* 0x0005e40000000200 */
[----:B--2---:R-:W-:-:S02]  /*2a470*/  IMAD.MOV.U32 R15, RZ, RZ, R11 ;  /* 0x000000ffff0f7224 */ /* 0x004fc400078e000b */
[----:B------:R-:W2:Y:S01]  /*2a480*/  LDL R16, [R1+0x18] ;  /* 0x0000180001107983 */ /* 0x000ea20000100800 */
[C-C-:B-1----:R-:W-:Y:S02]  /*2a490*/  PRMT R8, R4.reuse, 0x6420, R5.reuse ;  /* 0x0000642004087816 */ /* 0x142fe40000000005 */
[----:B------:R-:W-:Y:S02]  /*2a4a0*/  PRMT R9, R4, 0x7531, R5 ;  /* 0x0000753104097816 */ /* 0x000fe40000000005 */
[C-C-:B------:R-:W-:Y:S02]  /*2a4b0*/  PRMT R10, R6.reuse, 0x6420, R7.reuse ;  /* 0x00006420060a7816 */ /* 0x140fe40000000007 */
[----:B------:R-:W-:-:S05]  /*2a4c0*/  PRMT R11, R6, 0x7531, R7 ;  /* 0x00007531060b7816 */ /* 0x000fca0000000007 */
[----:B------:R1:W-:Y:S04]  /*2a4d0*/  STSM.16.M88.4 [R3+0x4000], R8 ;  /* 0x0040000803007844 */ /* 0x0003e80000000200 */
[----:B-1----:R-:W3:Y:S01]  /*2a4e0*/  LDL R10, [R1+0x44] ;  /* 0x00004400010a7983 */ /* 0x002ee20000100800 */
[----:B------:R-:W-:-:S04]  /*2a4f0*/  MOV R11, R15 ;  /* 0x0000000f000b7202 */ /* 0x000fc80000000f00 */
        /* <DEDUP_REMOVED lines=10> */
[----:B---3--:R-:W-:-:S05]  /*2a5a0*/  IMAD.IADD R3, R10, 0x1, R17 ;  /* 0x000000010a037824 */ /* 0x008fca00078e0211 */
[----:B--2---:R-:W-:Y:S02]  /*2a5b0*/  IADD3 R16, R19, R3, R16 ;  /* 0x0000000313107210 */ /* 0x004fe40007ffe010 */
[----:B------:R-:W-:-:S03]  /*2a5c0*/  PRMT R10, R6, 0x6420, R7 ;  /* 0x00006420060a7816 */ /* 0x000fc60000000007 */
[----:B------:R1:W-:Y:S01]  /*2a5d0*/  STSM.16.M88.4 [R16], R12 ;  /* 0x0000000c10007844 */ /* 0x0003e20000000200 */
[----:B------:R-:W-:Y:S01]  /*2a5e0*/  IADD3 R3, R19, R0, R3 ;  /* 0x0000000013037210 */ /* 0x000fe20007ffe003 */
        /* <DEDUP_REMOVED lines=12> */
[----:B------:R2:W-:Y:S04]  /*2a6b0*/  STSM.16.M88.4 [R16+0x4000], R12 ;  /* 0x0040000c10007844 */ /* 0x0005e80000000200 */
[----:B--2---:R-:W2:Y:S04]  /*2a6c0*/  LDL R14, [R1+0x4c] ;  /* 0x00004c00010e7983 */ /* 0x004ea80000100800 */
[----:B------:R-:W3:Y:S01]  /*2a6d0*/  LDL R16, [R1+0x18] ;  /* 0x0000180001107983 */ /* 0x000ee20000100800 */
[----:B------:R-:W-:Y:S01]  /*2a6e0*/  IMAD.MOV.U32 R15, RZ, RZ, R11 ;  /* 0x000000ffff0f7224 */ /* 0x000fe200078e000b */
[----:B-1----:R-:W-:-:S02]  /*2a6f0*/  PRMT R8, R4, 0x6420, R5 ;  /* 0x0000642004087816 */ /* 0x002fc40000000005 */
[----:B------:R-:W-:Y:S02]  /*2a700*/  PRMT R9, R4, 0x7531, R5 ;  /* 0x0000753104097816 */ /* 0x000fe40000000005 */
[C-C-:B------:R-:W-:Y:S02]  /*2a710*/  PRMT R10, R6.reuse, 0x6420, R7.reuse ;  /* 0x00006420060a7816 */ /* 0x140fe40000000007 */
[----:B------:R-:W-:-:S05]  /*2a720*/  PRMT R11, R6, 0x7531, R7 ;  /* 0x00007531060b7816 */ /* 0x000fca0000000007 */
[----:B------:R1:W-:Y:S02]  /*2a730*/  STSM.16.M88.4 [R3+0x4000], R8 ;  /* 0x0040000803007844 */ /* 0x0003e40000000200 */
[----:B-1----:R-:W-:-:S05]  /*2a740*/  VIADD R3, R17, 0x3000 ;  /* 0x0000300011037836 */ /* 0x002fca0000000000 */
[----:B------:R-:W-:-:S04]  /*2a750*/  LOP3.LUT R3, R3, R15, RZ, 0xfc, !PT ;  /* 0x0000000f03037212 */ /* 0x000fc800078efcff */
[----:B------:R-:W-:-:S05]  /*2a760*/  IADD3 R3, R18, R3, RZ ;  /* 0x0000000312037210 */ /* 0x000fca0007ffe0ff */
[----:B------:R-:W1:Y:S02]  /*2a770*/  LDSM.16.MT88.4 R4, [R3+0x10400] ;  /* 0x010400000304783b */ /* 0x000e640000004200 */
[C-C-:B-1----:R-:W-:Y:S02]  /*2a780*/  PRMT R12, R4.reuse, 0x6420, R5.reuse ;  /* 0x00006420040c7816 */ /* 0x142fe40000000005 */
[----:B------:R-:W-:Y:S01]  /*2a790*/  PRMT R13, R4, 0x7531, R5 ;  /* 0x00007531040d7816 */ /* 0x000fe20000000005 */
[----:B--2---:R-:W-:-:S05]  /*2a7a0*/  IMAD.IADD R3, R14, 0x1, R17 ;  /* 0x000000010e037824 */ /* 0x004fca00078e0211 */
[C---:B---3--:R-:W-:Y:S02]  /*2a7b0*/  IADD3 R16, R19.reuse, R3, R16 ;  /* 0x0000000313107210 */ /* 0x048fe40007ffe010 */
[----:B------:R-:W-:Y:S02]  /*2a7c0*/  IADD3 R3, R19, R0, R3 ;  /* 0x0000000013037210 */ /* 0x000fe40007ffe003 */
[----:B------:R1:W5:Y:S01]  /*2a7d0*/  LDL.LU R0, [R1+0x1a8] ;  /* 0x0001a80001007983 */ /* 0x0003620000300800 */
[----:B------:R-:W-:Y:S01]  /*2a7e0*/  IMAD.MOV.U32 R19, RZ, RZ, R15 ;  /* 0x000000ffff137224 */ /* 0x000fe200078e000f */
[C-C-:B------:R-:W-:Y:S02]  /*2a7f0*/  PRMT R14, R6.reuse, 0x6420, R7.reuse ;  /* 0x00006420060e7816 */ /* 0x140fe40000000007 */
[----:B------:R-:W-:Y:S02]  /*2a800*/  PRMT R15, R6, 0x7531, R7 ;  /* 0x00007531060f7816 */ /* 0x000fe40000000007 */
[----:B------:R-:W2:Y:S04]  /*2a810*/  LDSM.16.MT88.4 R4, [R2+0x13400] ;  /* 0x013400000204783b */ /* 0x000ea80000004200 */
[----:B------:R-:W-:Y:S01]  /*2a820*/  STSM.16.M88.4 [R16], R12 ;  /* 0x0000000c10007844 */ /* 0x000fe20000000200 */
[----:B--2---:R-:W-:-:S02]  /*2a830*/  PRMT R8, R4, 0x6420, R5 ;  /* 0x0000642004087816 */ /* 0x004fc40000000005 */
[----:B------:R-:W-:Y:S01]  /*2a840*/  PRMT R9, R4, 0x7531, R5 ;  /* 0x0000753104097816 */ /* 0x000fe20000000005 */
[----:B------:R-:W-:Y:S01]  /*2a850*/  VIADD R4, R17, 0x7000 ;  /* 0x0000700011047836 */ /* 0x000fe20000000000 */
[----:B------:R-:W-:-:S04]  /*2a860*/  PRMT R10, R6, 0x6420, R7 ;  /* 0x00006420060a7816 */ /* 0x000fc80000000007 */
[----:B------:R-:W-:Y:S02]  /*2a870*/  LOP3.LUT R4, R4, R19, RZ, 0xfc, !PT ;  /* 0x0000001304047212 */ /* 0x000fe400078efcff */
[----:B------:R-:W-:Y:S02]  /*2a880*/  PRMT R11, R6, 0x7531, R7 ;  /* 0x00007531060b7816 */ /* 0x000fe40000000007 */
[----:B------:R-:W-:-:S03]  /*2a890*/  IADD3 R4, R18, R4, RZ ;  /* 0x0000000412047210 */ /* 0x000fc60007ffe0ff */
[----:B------:R-:W-:Y:S04]  /*2a8a0*/  STSM.16.M88.4 [R3], R8 ;  /* 0x0000000803007844 */ /* 0x000fe80000000200 */
[----:B------:R-:W2:Y:S04]  /*2a8b0*/  LDSM.16.MT88.4 R8, [R4+0x10400] ;  /* 0x010400000408783b */ /* 0x000ea80000004200 */
[----:B------:R-:W3:Y:S01]  /*2a8c0*/  LDSM.16.MT88.4 R4, [R2+0x17400] ;  /* 0x017400000204783b */ /* 0x000ee20000004200 */
[C-C-:B--2---:R-:W-:Y:S02]  /*2a8d0*/  PRMT R12, R8.reuse, 0x6420, R9.reuse ;  /* 0x00006420080c7816 */ /* 0x144fe40000000009 */
[----:B------:R-:W-:-:S02]  /*2a8e0*/  PRMT R13, R8, 0x7531, R9 ;  /* 0x00007531080d7816 */ /* 0x000fc40000000009 */
[C-C-:B------:R-:W-:Y:S02]  /*2a8f0*/  PRMT R14, R10.reuse, 0x6420, R11.reuse ;  /* 0x000064200a0e7816 */ /* 0x140fe4000000000b */
[----:B------:R-:W-:Y:S02]  /*2a900*/  PRMT R15, R10, 0x7531, R11 ;  /* 0x000075310a0f7816 */ /* 0x000fe4000000000b */
[C-C-:B---3--:R-:W-:Y:S02]  /*2a910*/  PRMT R8, R4.reuse, 0x6420, R5.reuse ;  /* 0x0000642004087816 */ /* 0x148fe40000000005 */
[----:B------:R-:W-:Y:S02]  /*2a920*/  PRMT R9, R4, 0x7531, R5 ;  /* 0x0000753104097816 */ /* 0x000fe40000000005 */
[C-C-:B------:R-:W-:Y:S02]  /*2a930*/  PRMT R10, R6.reuse, 0x6420, R7.reuse ;  /* 0x00006420060a7816 */ /* 0x140fe40000000007 */
        /* <DEDUP_REMOVED lines=11> */
.L_x_644:
[----:B------:R-:W3:Y:S01]  /*2a9f0*/  LDL.LU R2, [R1+0x1c] ;  /* 0x00001c0001027983 */ /* 0x000ee20000300800 */
[----:B--2--5:R2:W-:Y:S03]  /*2aa00*/  SYNCS.ARRIVE.TRANS64.A1T0 RZ, [R0+URZ+0x38850], RZ ;  /* 0x038850ff00ff79a7 */ /* 0x0245e6000810003f */
[----:B-1----:R-:W4:Y:S01]  /*2aa10*/  LDL.LU R3, [R1+0x28] ;  /* 0x0000280001037983 */ /* 0x002f220000300800 */
[----:B--2---:R-:W-:-:S05]  /*2aa20*/  @!P0 VIADD R0, R0, 0x38880 ;  /* 0x0003888000008836 */ /* 0x004fca0000000000 */
[----:B------:R-:W-:Y:S01]  /*2aa30*/  @!P0 PRMT R0, RZ, 0x654, R0 ;  /* 0x00000654ff008816 */ /* 0x000fe20000000000 */
[----:B------:R-:W-:Y:S06]  /*2aa40*/  BAR.SYNC.DEFER_BLOCKING 0x2, 0x80 ;  /* 0x0082000000007b1d */ /* 0x000fec0000010000 */
[----:B------:R3:W-:Y:S02]  /*2aa50*/  @!P0 SYNCS.ARRIVE.TRANS64.RED.A1T0 RZ, [R0+URZ], RZ ;  /* 0x000000ff00ff89a7 */ /* 0x0007e4000810043f */
[----:B---3--:R-:W-:-:S05]  /*2aa60*/  VIADD R0, R2, 0x1 ;  /* 0x0000000102007836 */ /* 0x008fca0000000000 */
[----:B------:R-:W-:-:S04]  /*2aa70*/  ISETP.NE.AND P0, PT, R0, 0x2, PT ;  /* 0x000000020000780c */ /* 0x000fc80003f05270 */
[----:B------:R-:W-:Y:S02]  /*2aa80*/  SEL R2, RZ, 0x1, P0 ;  /* 0x00000001ff027807 */ /* 0x000fe40000000000 */
[----:B------:R-:W-:Y:S02]  /*2aa90*/  SEL R0, R0, RZ, P0 ;  /* 0x000000ff00007207 */ /* 0x000fe40000000000 */
[----:B----4-:R-:W-:-:S03]  /*2aaa0*/  LOP3.LUT R3, R3, R2, RZ, 0x3c, !PT ;  /* 0x0000000203037212 */ /* 0x010fc600078e3cff */
[----:B------:R1:W-:Y:S04]  /*2aab0*/  STL [R1+0x1c], R0 ;  /* 0x00001c0001007387 */ /* 0x0003e80000100800 */
[----:B------:R1:W-:Y:S02]  /*2aac0*/  STL [R1+0x28], R3 ;  /* 0x0000280301007387 */ /* 0x0003e40000100800 */
.L_x_589:
[----:B-12---:R-:W2:Y:S02]  /*2aad0*/  LDL R0, [R1+0x10] ;  /* 0x0000100001007983 */ /* 0x006ea40000100800 */
[----:B--2---:R-:W-:-:S13]  /*2aae0*/  LOP3.LUT P0, RZ, R0, 0x2, RZ, 0xc0, !PT ;  /* 0x0000000200ff7812 */ /* 0x004fda000780c0ff */
[----:B------:R-:W-:Y:S05]  /*2aaf0*/  @!P0 BRA `(.L_x_645) ;  /* 0x00000000002c8947 */ /* 0x000fea0003800000 */
[----:B------:R-:W-:Y:S05]  /*2ab00*/  WARPSYNC.ALL ;  /* 0x0000000000007948 */ /* 0x000fea0003800000 */
[----:B------:R-:W1:Y:S08]  /*2ab10*/  S2UR UR5, SR_CgaCtaId ;  /* 0x00000000000579c3 */ /* 0x000e700000008800 */
[----:B------:R-:W-:Y:S06]  /*2ab20*/  BAR.SYNC.DEFER_BLOCKING 0x5, 0x180 ;  /* 0x0146000000007b1d */ /* 0x000fec0000010000 */
[----:B------:R-:W-:-:S02]  /*2ab30*/  UMOV UR4, 0x400 ;  /* 0x0000040000047882 */ /* 0x000fc40000000000 */
[----:B-1----:R-:W-:-:S06]  /*2ab40*/  ULEA UR4, UR5, UR4, 0x18 ;  /* 0x0000000405047291 */ /* 0x002fcc000f8ec03f */
[----:B------:R-:W-:-:S05]  /*2ab50*/  IMAD.U32 R18, RZ, RZ, UR4 ;  /* 0x00000004ff127e24 */ /* 0x000fca000f8e00ff */
[----:B------:R-:W1:Y:S04]  /*2ab60*/  LDS.128 R4, [R18+0x388d0] ;  /* 0x0388d00012047984 */ /* 0x000e680000000c00 */
[----:B-1----:R2:W-:Y:S04]  /*2ab70*/  STL.64 [R1], R4 ;  /* 0x0000000401007387 */ /* 0x0025e80000100a00 */
[----:B------:R2:W-:Y:S01]  /*2ab80*/  STL.64 [R1+0x8], R6 ;  /* 0x0000080601007387 */ /* 0x0005e20000100a00 */
[----:B------:R-:W-:Y:S06]  /*2ab90*/  BAR.ARV 0x4, 0x180 ;  /* 0x0106000000007b1d */ /* 0x000fec0000002000 */
[----:B------:R-:W-:Y:S05]  /*2aba0*/  BRA `(.L_x_646) ;  /* 0x0000000c00307947 */ /* 0x000fea0003800000 */
.L_x_645:
[----:B------:R-:W1:Y:S01]  /*2abb0*/  S2R R0, SR_TID.X ;  /* 0x0000000000007919 */ /* 0x000e620000002100 */
[----:B------:R-:W-:Y:S01]  /*2abc0*/  UMOV UR4, 0xffffffff ;  /* 0xffffffff00047882 */ /* 0x000fe20000000000 */
[----:B-1----:R-:W-:-:S04]  /*2abd0*/  LOP3.LUT R16, R0, 0x1f, RZ, 0xc0, !PT ;  /* 0x0000001f00107812 */ /* 0x002fc800078ec0ff */
[----:B------:R-:W-:Y:S01]  /*2abe0*/  ISETP.NE.AND P0, PT, R16, 0x1f, PT ;  /* 0x0000001f1000780c */ /* 0x000fe20003f05270 */
[----:B------:R-:W-:-:S12]  /*2abf0*/  BRA.DIV UR4, `(.L_x_647) ;  /* 0x0000007204187947 */ /* 0x000fd8000b800000 */
[----:B------:R-:W2:Y:S01]  /*2ac00*/  LDL.LU R0, [R1] ;  /* 0x0000000001007983 */ /* 0x000ea20000300800 */
[----:B------:R-:W-:-:S03]  /*2ac10*/  ULDC UR4, c[0x0][0xc3c] ;  /* 0x00030f0000047ab9 */ /* 0x000fc60000000800 */
[----:B------:R-:W3:Y:S01]  /*2ac20*/  LDL R2, [R1+0xc] ;  /* 0x00000c0001027983 */ /* 0x000ee20000100800 */
[----:B--2---:R-:W-:Y:S01]  /*2ac30*/  IMAD.MOV.U32 R10, RZ, RZ, R0 ;  /* 0x000000ffff0a7224 */ /* 0x004fe200078e0000 */
[----:B---3--:R-:W-:-:S04]  /*2ac40*/  IADD3 R6, R2, R16, RZ ;  /* 0x0000001002067210 */ /* 0x008fc80007ffe0ff */
[----:B------:R-:W-:-:S13]  /*2ac50*/  ISETP.GE.OR P1, PT, R6, UR4, !P0 ;  /* 0x0000000406007c0c */ /* 0x000fda000c726670 */
[----:B------:R-:W1:Y:S08]  /*2ac60*/  @!P1 LDC.64 R2, c[0x0][0xc80] ;  /* 0x00032000ff029b82 */ /* 0x000e700000000a00 */
[----:B------:R-:W2:Y:S01]  /*2ac70*/  @!P1 LDC.64 R4, c[0x0][0xc78] ;  /* 0x00031e00ff049b82 */ /* 0x000ea20000000a00 */
[----:B-1----:R-:W-:-:S05]  /*2ac80*/  @!P1 IMAD.WIDE R2, R6, 0x4, R2 ;  /* 0x0000000406029825 */ /* 0x002fca00078e0202 */
[----:B------:R2:W3:Y:S02]  /*2ac90*/  @!P1 LDG.E R0, desc[UR42][R2.64] ;  /* 0x0000002a02009981 */ /* 0x0004e4000c1e1900 */
[----:B--2---:R-:W-:-:S06]  /*2aca0*/  @!P1 IMAD.WIDE R2, R6, 0x4, R4 ;  /* 0x0000000406029825 */ /* 0x004fcc00078e0204 */
[----:B------:R-:W2:Y:S01]  /*2acb0*/  @!P1 LDG.E R2, desc[UR42][R2.64] ;  /* 0x0000002a02029981 */ /* 0x000ea2000c1e1900 */
[----:B------:R-:W-:Y:S02]  /*2acc0*/  CS2R R4, SRZ ;  /* 0x0000000000047805 */ /* 0x000fe4000001ff00 */
[C---:B------:R-:W-:Y:S01]  /*2acd0*/  ISETP.GE.U32.AND P2, PT, R16.reuse, 0x2, PT ;  /* 0x000000021000780c */ /* 0x040fe20003f46070 */
[----:B------:R-:W-:Y:S01]  /*2ace0*/  IMAD.MOV.U32 R9, RZ, RZ, RZ ;  /* 0x000000ffff097224 */ /* 0x000fe200078e00ff */
[C---:B------:R-:W-:Y:S01]  /*2acf0*/  ISETP.GE.U32.AND P3, PT, R16.reuse, 0x4, PT ;  /* 0x000000041000780c */ /* 0x040fe20003f66070 */
[----:B------:R-:W-:Y:S01]  /*2ad00*/  SHFL.IDX PT, R6, R10, RZ, 0x1f ;  /* 0x00001fff0a067589 */ /* 0x000fe200000e0000 */
[C---:B------:R-:W-:Y:S02]  /*2ad10*/  ISETP.GE.U32.AND P4, PT, R16.reuse, 0x8, PT ;  /* 0x000000081000780c */ /* 0x040fe40003f86070 */
[----:B------:R-:W-:Y:S01]  /*2ad20*/  ISETP.GE.U32.AND P5, PT, R16, 0x10, PT ;  /* 0x000000101000780c */ /* 0x000fe20003fa6070 */
[----:B------:R-:W-:Y:S01]  /*2ad30*/  SHFL.IDX PT, R8, R10, 0x1, 0x1f ;  /* 0x00201f000a087f89 */ /* 0x000fe200000e0000 */
[----:B---3--:R-:W-:-:S02]  /*2ad40*/  @!P1 IMAD.MOV.U32 R4, RZ, RZ, R0 ;  /* 0x000000ffff049224 */ /* 0x008fc400078e0000 */
[----:B--2---:R-:W-:Y:S01]  /*2ad50*/  @!P1 IMAD.MOV.U32 R5, RZ, RZ, R2 ;  /* 0x000000ffff059224 */ /* 0x004fe200078e0002 */
[----:B------:R-:W-:-:S03]  /*2ad60*/  ISETP.NE.AND P1, PT, R16, RZ, PT ;  /* 0x000000ff1000720c */ /* 0x000fc60003f25270 */
[----:B------:R-:W-:-:S05]  /*2ad70*/  IMAD R0, R5, R4, RZ ;  /* 0x0000000405007224 */ /* 0x000fca00078e02ff */
[----:B------:R-:W1:Y:S02]  /*2ad80*/  SHFL.UP PT, R2, R0, 0x1, RZ ;  /* 0x0420000000027989 */ /* 0x000e6400000e00ff */
[----:B-1----:R-:W-:-:S04]  /*2ad90*/  SEL R2, R2, RZ, P1 ;  /* 0x000000ff02027207 */ /* 0x002fc80000800000 */
[----:B------:R-:W-:-:S05]  /*2ada0*/  IADD3 R0, R0, R2, RZ ;  /* 0x0000000200007210 */ /* 0x000fca0007ffe0ff */
[----:B------:R-:W1:Y:S02]  /*2adb0*/  SHFL.UP PT, R2, R0, 0x2, RZ ;  /* 0x0440000000027989 */ /* 0x000e6400000e00ff */
[----:B-1----:R-:W-:-:S05]  /*2adc0*/  SEL R2, R2, RZ, P2 ;  /* 0x000000ff02027207 */ /* 0x002fca0001000000 */
[----:B------:R-:W-:-:S05]  /*2add0*/  IMAD.IADD R0, R0, 0x1, R2 ;  /* 0x0000000100007824 */ /* 0x000fca00078e0202 */
[----:B------:R-:W1:Y:S02]  /*2ade0*/  SHFL.UP PT, R2, R0, 0x4, RZ ;  /* 0x0480000000027989 */ /* 0x000e6400000e00ff */
[----:B-1----:R-:W-:-:S05]  /*2adf0*/  SEL R2, R2, RZ, P3 ;  /* 0x000000ff02027207 */ /* 0x002fca0001800000 */
[----:B------:R-:W-:-:S05]  /*2ae00*/  IMAD.IADD R0, R0, 0x1, R2 ;  /* 0x0000000100007824 */ /* 0x000fca00078e0202 */
[----:B------:R-:W1:Y:S02]  /*2ae10*/  SHFL.UP PT, R2, R0, 0x8, RZ ;  /* 0x0500000000027989 */ /* 0x000e6400000e00ff */
[----:B-1----:R-:W-:-:S05]  /*2ae20*/  SEL R2, R2, RZ, P4 ;  /* 0x000000ff02027207 */ /* 0x002fca0002000000 */
[----:B------:R-:W-:-:S05]  /*2ae30*/  IMAD.IADD R0, R0, 0x1, R2 ;  /* 0x0000000100007824 */ /* 0x000fca00078e0202 */
[----:B------:R-:W1:Y:S02]  /*2ae40*/  SHFL.UP PT, R2, R0, 0x10, RZ ;  /* 0x0600000000027989 */ /* 0x000e6400000e00ff */
[----:B-1----:R-:W-:-:S04]  /*2ae50*/  SEL R2, R2, RZ, P5 ;  /* 0x000000ff02027207 */ /* 0x002fc80002800000 */
[----:B------:R-:W-:-:S05]  /*2ae60*/  IADD3 R3, R0, R2, RZ ;  /* 0x0000000200037210 */ /* 0x000fca0007ffe0ff */
[----:B------:R1:W2:Y:S02]  /*2ae70*/  SHFL.IDX PT, R7, R3, 0x1f, 0x1f ;  /* 0x03e01f0003077f89 */ /* 0x0002a400000e0000 */
.L_x_909:
[----:B------:R-:W-:Y:S02]  /*2ae80*/  ULDC UR4, c[0x0][0xc38] ;  /* 0x00030e0000047ab9 */ /* 0x000fe40000000800 */
[----:B------:R-:W-:-:S04]  /*2ae90*/  IMAD.U32 R2, RZ, RZ, UR4 ;  /* 0x00000004ff027e24 */ /* 0x000fc8000f8e00ff */
[----:B--2---:R-:W-:-:S04]  /*2aea0*/  IMAD R7, R7, R2, RZ ;  /* 0x0000000207077224 */ /* 0x004fc800078e02ff */
[----:B------:R-:W-:Y:S01]  /*2aeb0*/  IMAD.IADD R0, R8, 0x1, R7 ;  /* 0x0000000108007824 */ /* 0x000fe200078e0207 */
[----:B------:R-:W-:-:S04]  /*2aec0*/  MOV R8, R3 ;  /* 0x0000000300087202 */ /* 0x000fc80000000f00 */
[----:B------:R-:W-:-:S13]  /*2aed0*/  ISETP.GT.AND P6, PT, R0, R6, PT ;  /* 0x000000060000720c */ /* 0x000fda0003fc4270 */
[----:B------:R-:W-:Y:S05]  /*2aee0*/  @P6 BRA `(.L_x_648) ;  /* 0x0000000000b06947 */ /* 0x000fea0003800000 */
.L_x_651:
[----:B-1----:R-:W2:Y:S01]  /*2aef0*/  LDL.LU R3, [R1+0xc] ;  /* 0x00000c0001037983 */ /* 0x002ea20000300800 */
[----:B------:R-:W1:Y:S01]  /*2af00*/  LDC R2, c[0x0][0xc3c] ;  /* 0x00030f00ff027b82 */ /* 0x000e620000000800 */
[----:B--2---:R-:W-:-:S05]  /*2af10*/  VIADD R3, R3, 0x1f ;  /* 0x0000001f03037836 */ /* 0x004fca0000000000 */
[----:B-1----:R-:W-:-:S13]  /*2af20*/  ISETP.GE.AND P6, PT, R3, R2, PT ;  /* 0x000000020300720c */ /* 0x002fda0003fc6270 */
[----:B------:R-:W-:Y:S05]  /*2af30*/  @P6 BRA `(.L_x_649) ;  /* 0x0000000400e46947 */ /* 0x000fea0003800000 */
[----:B------:R-:W1:Y:S01]  /*2af40*/  S2R R4, SR_TID.X ;  /* 0x0000000000047919 */ /* 0x000e620000002100 */
[----:B------:R2:W-:Y:S01]  /*2af50*/  STL [R1+0xc], R3 ;  /* 0x00000c0301007387 */ /* 0x0005e20000100800 */
[----:B-1----:R-:W-:-:S05]  /*2af60*/  LOP3.LUT R4, R4, 0x1f, RZ, 0xc0, !PT ;  /* 0x0000001f04047812 */ /* 0x002fca00078ec0ff */
[----:B------:R-:W-:Y:S02]  /*2af70*/  IMAD.IADD R5, R3, 0x1, R4 ;  /* 0x0000000103057824 */ /* 0x000fe400078e0204 */
[----:B------:R-:W-:-:S03]  /*2af80*/  IMAD.MOV.U32 R4, RZ, RZ, RZ ;  /* 0x000000ffff047224 */ /* 0x000fc600078e00ff */
[----:B------:R-:W-:-:S13]  /*2af90*/  ISETP.GE.OR P6, PT, R5, R2, !P0 ;  /* 0x000000020500720c */ /* 0x000fda00047c6670 */
[----:B--2---:R-:W1:Y:S02]  /*2afa0*/  @!P6 LDC.64 R2, c[0x0][0xc80] ;  /* 0x00032000ff02eb82 */ /* 0x004e640000000a00 */
[----:B-1----:R-:W-:-:S05]  /*2afb0*/  @!P6 IMAD.WIDE R2, R5, 0x4, R2 ;  /* 0x000000040502e825 */ /* 0x002fca00078e0202 */
[----:B------:R1:W2:Y:S02]  /*2afc0*/  @!P6 LDG.E R4, desc[UR42][R2.64] ;  /* 0x0000002a0204e981 */ /* 0x0002a4000c1e1900 */
[----:B-1----:R-:W1:Y:S02]  /*2afd0*/  @!P6 LDC.64 R2, c[0x0][0xc78] ;  /* 0x00031e00ff02eb82 */ /* 0x002e640000000a00 */
[----:B-1----:R-:W-:Y:S01]  /*2afe0*/  @!P6 IMAD.WIDE R2, R5, 0x4, R2 ;  /* 0x000000040502e825 */ /* 0x002fe200078e0202 */
[----:B------:R-:W-:-:S06]  /*2aff0*/  MOV R5, RZ ;  /* 0x000000ff00057202 */ /* 0x000fcc0000000f00 */
[----:B------:R-:W2:Y:S01]  /*2b000*/  @!P6 LDG.E R5, desc[UR42][R2.64] ;  /* 0x0000002a0205e981 */ /* 0x000ea2000c1e1900 */
[----:B------:R-:W-:Y:S01]  /*2b010*/  UMOV UR4, 0xffffffff ;  /* 0xffffffff00047882 */ /* 0x000fe20000000000 */
[----:B--2---:R-:W-:Y:S02]  /*2b020*/  IMAD R2, R5, R4, RZ ;  /* 0x0000000405027224 */ /* 0x004fe400078e02ff */
[----:B------:R-:W-:Y:S05]  /*2b030*/  BRA.DIV UR4, `(.L_x_650) ;  /* 0x0000007204647947 */ /* 0x000fea000b800000 */
        /* <DEDUP_REMOVED lines=12> */
[----:B------:R-:W1:Y:S02]  /*2b100*/  SHFL.UP PT, R3, R2, 0x10, RZ ;  /* 0x0600000002037989 */ /* 0x000e6400000e00ff */
[----:B-1----:R-:W-:-:S05]  /*2b110*/  SEL R3, R3, RZ, P5 ;  /* 0x000000ff03037207 */ /* 0x002fca0002800000 */
[----:B------:R-:W-:-:S05]  /*2b120*/  IMAD.IADD R3, R2, 0x1, R3 ;  /* 0x0000000102037824 */ /* 0x000fca00078e0203 */
[----:B------:R1:W2:Y:S02]  /*2b130*/  SHFL.IDX PT, R7, R3, 0x1f, 0x1f ;  /* 0x03e01f0003077f89 */ /* 0x0002a400000e0000 */
.L_x_917:
[----:B------:R-:W-:Y:S02]  /*2b140*/  ULDC UR4, c[0x0][0xc38] ;  /* 0x00030e0000047ab9 */ /* 0x000fe40000000800 */
[----:B------:R-:W-:-:S04]  /*2b150*/  IMAD.U32 R2, RZ, RZ, UR4 ;  /* 0x00000004ff027e24 */ /* 0x000fc8000f8e00ff */
[----:B--2---:R-:W-:-:S04]  /*2b160*/  IMAD R7, R7, R2, RZ ;  /* 0x0000000207077224 */ /* 0x004fc800078e02ff */
[----:B------:R-:W-:-:S05]  /*2b170*/  IMAD.IADD R0, R7, 0x1, R0 ;  /* 0x0000000107007824 */ /* 0x000fca00078e0200 */
[----:B------:R-:W-:-:S13]  /*2b180*/  ISETP.GT.AND P6, PT, R0, R6, PT ;  /* 0x000000060000720c */ /* 0x000fda0003fc4270 */
[----:B------:R-:W-:Y:S05]  /*2b190*/  @!P6 BRA `(.L_x_651) ;  /* 0xfffffffc0054e947 */ /* 0x000fea000383ffff */
[----:B------:R-:W-:-:S07]  /*2b1a0*/  MOV R8, R3 ;  /* 0x0000000300087202 */ /* 0x000fce0000000f00 */
.L_x_648:
[----:B------:R-:W-:Y:S01]  /*2b1b0*/  IMAD.IADD R7, R0, 0x1, -R7 ;  /* 0x0000000100077824 */ /* 0x000fe200078e0a07 */
[----:B------:R-:W-:-:S03]  /*2b1c0*/  UMOV UR4, 0xffffffff ;  /* 0xffffffff00047882 */ /* 0x000fc60000000000 */
[----:B------:R-:W-:-:S05]  /*2b1d0*/  IMAD R0, R8, R2, R7 ;  /* 0x0000000208007224 */ /* 0x000fca00078e0207 */
[----:B------:R-:W-:Y:S01]  /*2b1e0*/  ISETP.GT.AND P6, PT, R0, R6, PT ;  /* 0x000000060000720c */ /* 0x000fe20003fc4270 */
[----:B------:R-:W-:-:S12]  /*2b1f0*/  BRA.DIV UR4, `(.L_x_652) ;  /* 0x0000007204cc7947 */ /* 0x000fd8000b800000 */
[----:B-1----:R-:W-:-:S04]  /*2b200*/  VOTE.ANY R3, PT, !P6 ;  /* 0x0000000000037806 */ /* 0x002fc800070e0100 */
[----:B------:R-:W1:Y:S02]  /*2b210*/  POPC R0, R3 ;  /* 0x0000000300007309 */ /* 0x000e640000000000 */
[----:B-1----:R1:W2:Y:S04]  /*2b220*/  SHFL.IDX PT, R4, R4, R0, 0x1f ;  /* 0x00001f0004047589 */ /* 0x0022a800000e0000 */
[----:B------:R1:W3:Y:S02]  /*2b230*/  SHFL.IDX PT, R5, R5, R0, 0x1f ;  /* 0x00001f0005057589 */ /* 0x0002e400000e0000 */
.L_x_922:
[----:B------:R-:W-:-:S13]  /*2b240*/  ISETP.NE.AND P0, PT, R3, RZ, PT ;  /* 0x000000ff0300720c */ /* 0x000fda0003f05270 */
[----:B------:R-:W-:Y:S05]  /*2b250*/  @!P0 BRA `(.L_x_653) ;  /* 0x0000000000148947 */ /* 0x000fea0003800000 */
[----:B------:R-:W-:Y:S01]  /*2b260*/  UMOV UR4, 0xffffffff ;  /* 0xffffffff00047882 */ /* 0x000fe20000000000 */
[----:B------:R-:W-:Y:S02]  /*2b270*/  VIADD R12, R0, 0xffffffff ;  /* 0xffffffff000c7836 */ /* 0x000fe40000000000 */
[----:B------:R-:W-:Y:S05]  /*2b280*/  BRA.DIV UR4, `(.L_x_654) ;  /* 0x0000007604047947 */ /* 0x000fea000b800000 */
[----:B------:R4:W0:Y:S02]  /*2b290*/  SHFL.IDX PT, R8, R8, R12, 0x1f ;  /* 0x00001f0c08087589 */ /* 0x00082400000e0000 */
.L_x_925:
[----:B0-----:R-:W-:-:S07]  /*2b2a0*/  IMAD.MOV.U32 R9, RZ, RZ, R8 ;  /* 0x000000ffff097224 */ /* 0x001fce00078e0008 */
.L_x_653:
[----:B------:R-:W5:Y:S01]  /*2b2b0*/  LDL.LU R10, [R1+0xc] ;  /* 0x00000c00010a7983 */ /* 0x000f620000300800 */
[----:B------:R-:W-:Y:S01]  /*2b2c0*/  IMAD R7, R9, R2, R7 ;  /* 0x0000000209077224 */ /* 0x000fe200078e0207 */
[----:B--2---:R-:W-:-:S04]  /*2b2d0*/  IABS R2, R4 ;  /* 0x0000000400027213 */ /* 0x004fc80000000000 */
[----:B------:R-:W2:Y:S01]  /*2b2e0*/  I2F.RP R8, R2 ;  /* 0x0000000200087306 */ /* 0x000ea20000209400 */
[----:B------:R0:W-:Y:S07]  /*2b2f0*/  STL [R1], R7 ;  /* 0x0000000701007387 */ /* 0x0001ee0000100800 */
[----:B--2---:R-:W2:Y:S02]  /*2b300*/  MUFU.RCP R8, R8 ;  /* 0x0000000800087308 */ /* 0x004ea40000001000 */
[----:B--2---:R-:W-:-:S06]  /*2b310*/  IADD3 R8, R8, 0xffffffe, RZ ;  /* 0x0ffffffe08087810 */ /* 0x004fcc0007ffe0ff */
[----:B------:R2:W1:Y:S02]  /*2b320*/  F2I.FTZ.U32.TRUNC.NTZ R9, R8 ;  /* 0x0000000800097305 */ /* 0x000464000021f000 */
[----:B--2---:R-:W-:Y:S02]  /*2b330*/  IMAD.MOV.U32 R8, RZ, RZ, RZ ;  /* 0x000000ffff087224 */ /* 0x004fe400078e00ff */
[----:B-1----:R-:W-:-:S04]  /*2b340*/  IMAD.MOV R3, RZ, RZ, -R9 ;  /* 0x000000ffff037224 */ /* 0x002fc800078e0a09 */
[----:B------:R-:W-:-:S04]  /*2b350*/  IMAD R3, R3, R2, RZ ;  /* 0x0000000203037224 */ /* 0x000fc800078e02ff */
[----:B------:R-:W-:Y:S01]  /*2b360*/  IMAD.HI.U32 R9, R9, R3, R8 ;  /* 0x0000000309097227 */ /* 0x000fe200078e0008 */
[----:B------:R-:W-:-:S03]  /*2b370*/  IABS R3, R4 ;  /* 0x0000000400037213 */ /* 0x000fc60000000000 */
[----:B------:R-:W-:Y:S02]  /*2b380*/  IMAD.IADD R8, R6, 0x1, -R7 ;  /* 0x0000000106087824 */ /* 0x000fe400078e0a07 */
[----:B------:R-:W-:-:S03]  /*2b390*/  IMAD.MOV R3, RZ, RZ, -R3 ;  /* 0x000000ffff037224 */ /* 0x000fc600078e0a03 */
[----:B------:R-:W-:Y:S01]  /*2b3a0*/  IABS R6, R8 ;  /* 0x0000000800067213 */ /* 0x000fe20000000000 */
[----:B0-----:R-:W-:-:S04]  /*2b3b0*/  IMAD.MOV.U32 R7, RZ, RZ, R3 ;  /* 0x000000ffff077224 */ /* 0x001fc800078e0003 */
[----:B------:R-:W-:-:S04]  /*2b3c0*/  IMAD.HI.U32 R3, R9, R6, RZ ;  /* 0x0000000609037227 */ /* 0x000fc800078e00ff */
[----:B------:R-:W-:-:S05]  /*2b3d0*/  IMAD R6, R3, R7, R6 ;  /* 0x0000000703067224 */ /* 0x000fca00078e0206 */
[----:B------:R-:W-:-:S13]  /*2b3e0*/  ISETP.GT.U32.AND P1, PT, R2, R6, PT ;  /* 0x000000060200720c */ /* 0x000fda0003f24070 */
[----:B------:R-:W-:Y:S02]  /*2b3f0*/  @!P1 IMAD.IADD R6, R6, 0x1, -R2 ;  /* 0x0000000106069824 */ /* 0x000fe400078e0a02 */
[----:B------:R-:W-:Y:S01]  /*2b400*/  @!P1 VIADD R3, R3, 0x1 ;  /* 0x0000000103039836 */ /* 0x000fe20000000000 */
[----:B------:R-:W-:Y:S02]  /*2b410*/  ISETP.NE.AND P1, PT, R4, RZ, PT ;  /* 0x000000ff0400720c */ /* 0x000fe40003f25270 */
[----:B------:R-:W-:Y:S02]  /*2b420*/  ISETP.GE.U32.AND P0, PT, R6, R2, PT ;  /* 0x000000020600720c */ /* 0x000fe40003f06070 */
[----:B---3--:R-:W-:-:S04]  /*2b430*/  IABS R2, R5 ;  /* 0x0000000500027213 */ /* 0x008fc80000000000 */
[----:B------:R-:W0:Y:S07]  /*2b440*/  I2F.RP R6, R2 ;  /* 0x0000000200067306 */ /* 0x000e2e0000209400 */
[----:B------:R-:W-:Y:S01]  /*2b450*/  @P0 IADD3 R3, R3, 0x1, RZ ;  /* 0x0000000103030810 */ /* 0x000fe20007ffe0ff */
[----:B0-----:R-:W0:Y:S02]  /*2b460*/  MUFU.RCP R6, R6 ;  /* 0x0000000600067308 */ /* 0x001e240000001000 */
[----:B0-----:R-:W-:-:S06]  /*2b470*/  IADD3 R6, R6, 0xffffffe, RZ ;  /* 0x0ffffffe06067810 */ /* 0x001fcc0007ffe0ff */
[----:B------:R-:W0:Y:S02]  /*2b480*/  F2I.FTZ.U32.TRUNC.NTZ R7, R6 ;  /* 0x0000000600077305 */ /* 0x000e24000021f000 */
[----:B0-----:R-:W-:-:S04]  /*2b490*/  IMAD.MOV R6, RZ, RZ, -R7 ;  /* 0x000000ffff067224 */ /* 0x001fc800078e0a07 */
[----:B------:R-:W-:Y:S02]  /*2b4a0*/  IMAD R9, R6, R2, RZ ;  /* 0x0000000206097224 */ /* 0x000fe400078e02ff */
[----:B------:R-:W-:Y:S01]  /*2b4b0*/  IMAD.MOV.U32 R6, RZ, RZ, RZ ;  /* 0x000000ffff067224 */ /* 0x000fe200078e00ff */
[----:B-----5:R-:W-:-:S03]  /*2b4c0*/  MOV R11, R10 ;  /* 0x0000000a000b7202 */ /* 0x020fc60000000f00 */
[----:B------:R-:W-:Y:S01]  /*2b4d0*/  IMAD.HI.U32 R10, R7, R9, R6 ;  /* 0x00000009070a7227 */ /* 0x000fe200078e0006 */
[----:B------:R-:W-:-:S03]  /*2b4e0*/  LOP3.LUT R6, R8, R4, RZ, 0x3c, !PT ;  /* 0x0000000408067212 */ /* 0x000fc600078e3cff */
[----:B------:R-:W-:Y:S01]  /*2b4f0*/  IMAD.IADD R11, R0, 0x1, R11 ;  /* 0x00000001000b7824 */ /* 0x000fe200078e020b */
[----:B------:R-:W-:Y:S02]  /*2b500*/  ISETP.GE.AND P2, PT, R6, RZ, PT ;  /* 0x000000ff0600720c */ /* 0x000fe40003f46270 */
[----:B------:R-:W-:-:S05]  /*2b510*/  IABS R6, R5 ;  /* 0x0000000500067213 */ /* 0x000fca0000000000 */
[----:B------:R-:W-:-:S04]  /*2b520*/  IMAD.MOV R6, RZ, RZ, -R6 ;  /* 0x000000ffff067224 */ /* 0x000fc800078e0a06 */
[----:B------:R-:W-:Y:S02]  /*2b530*/  IMAD.MOV.U32 R9, RZ, RZ, R6 ;  /* 0x000000ffff097224 */ /* 0x000fe400078e0006 */
[----:B------:R-:W-:Y:S01]  /*2b540*/  @!P2 IMAD.MOV R3, RZ, RZ, -R3 ;  /* 0x000000ffff03a224 */ /* 0x000fe200078e0a03 */
[----:B------:R-:W-:-:S04]  /*2b550*/  @!P1 LOP3.LUT R3, RZ, R4, RZ, 0x33, !PT ;  /* 0x00000004ff039212 */ /* 0x000fc800078e33ff */
[-C--:B------:R-:W-:Y:S01]  /*2b560*/  IABS R7, R3.reuse ;  /* 0x0000000300077213 */ /* 0x080fe20000000000 */
[----:B------:R-:W-:-:S04]  /*2b570*/  IMAD R4, R4, R3, RZ ;  /* 0x0000000304047224 */ /* 0x000fc800078e02ff */
[----:B------:R-:W-:-:S04]  /*2b580*/  IMAD.HI.U32 R6, R10, R7, RZ ;  /* 0x000000070a067227 */ /* 0x000fc800078e00ff */
[----:B------:R-:W-:-:S05]  /*2b590*/  IMAD R7, R6, R9, R7 ;  /* 0x0000000906077224 */ /* 0x000fca00078e0207 */
[----:B------:R-:W-:-:S13]  /*2b5a0*/  ISETP.GT.U32.AND P1, PT, R2, R7, PT ;  /* 0x000000070200720c */ /* 0x000fda0003f24070 */
[-C--:B------:R-:W-:Y:S01]  /*2b5b0*/  @!P1 IADD3 R7, R7, -R2.reuse, RZ ;  /* 0x8000000207079210 */ /* 0x080fe20007ffe0ff */
[----:B------:R-:W-:Y:S01]  /*2b5c0*/  @!P1 VIADD R6, R6, 0x1 ;  /* 0x0000000106069836 */ /* 0x000fe20000000000 */
[----:B------:R-:W-:Y:S02]  /*2b5d0*/  ISETP.NE.AND P1, PT, R5, RZ, PT ;  /* 0x000000ff0500720c */ /* 0x000fe40003f25270 */
[----:B------:R-:W-:Y:S02]  /*2b5e0*/  ISETP.GE.U32.AND P0, PT, R7, R2, PT ;  /* 0x000000020700720c */ /* 0x000fe40003f06070 */
[----:B------:R-:W-:-:S04]  /*2b5f0*/  LOP3.LUT R2, R3, R5, RZ, 0x3c, !PT ;  /* 0x0000000503027212 */ /* 0x000fc800078e3cff */
[----:B------:R-:W-:-:S07]  /*2b600*/  ISETP.GE.AND P2, PT, R2, RZ, PT ;  /* 0x000000ff0200720c */ /* 0x000fce0003f46270 */
[----:B------:R-:W-:-:S06]  /*2b610*/  @P0 VIADD R6, R6, 0x1 ;  /* 0x0000000106060836 */ /* 0x000fcc0000000000 */
[----:B------:R-:W-:Y:S01]  /*2b620*/  @!P2 IMAD.MOV R6, RZ, RZ, -R6 ;  /* 0x000000ffff06a224 */ /* 0x000fe200078e0a06 */
[----:B------:R-:W-:-:S04]  /*2b630*/  @!P1 LOP3.LUT R6, RZ, R5, RZ, 0x33, !PT ;  /* 0x00000005ff069212 */ /* 0x000fc800078e33ff */
[----:B------:R-:W-:-:S05]  /*2b640*/  IADD3 R2, -R6, RZ, RZ ;  /* 0x000000ff06027210 */ /* 0x000fca0007ffe1ff */
[C---:B------:R-:W-:Y:S02]  /*2b650*/  IMAD R3, R5.reuse, R2, R3 ;  /* 0x0000000205037224 */ /* 0x040fe400078e0203 */
[----:B------:R-:W-:Y:S02]  /*2b660*/  IMAD R5, R5, 0x1000000, R6 ;  /* 0x0100000005057824 */ /* 0x000fe400078e0206 */
[----:B------:R-:W-:-:S03]  /*2b670*/  IMAD.IADD R2, R8, 0x1, -R4 ;  /* 0x0000000108027824 */ /* 0x000fc600078e0a04 */
[----:B------:R-:W-:-:S05]  /*2b680*/  LEA R0, R3, R5, 0x10 ;  /* 0x0000000503007211 */ /* 0x000fca00078e80ff */
[----:B------:R2:W-:Y:S04]  /*2b690*/  STL [R1+0x8], R0 ;  /* 0x0000080001007387 */ /* 0x0005e80000100800 */
[----:B------:R2:W-:Y:S04]  /*2b6a0*/  STL [R1+0xc], R11 ;  /* 0x00000c0b01007387 */ /* 0x0005e80000100800 */
[----:B------:R2:W-:Y:S01]  /*2b6b0*/  STL [R1+0x4], R2 ;  /* 0x0000040201007387 */ /* 0x0005e20000100800 */
[----:B------:R-:W-:Y:S05]  /*2b6c0*/  BRA `(.L_x_655) ;  /* 0x0000000000287947 */ /* 0x000fea0003800000 */
.L_x_649:
[----:B------:R-:W-:Y:S01]  /*2b6d0*/  UMOV UR4, URZ ;  /* 0x0000003f00047c82 */ /* 0x000fe20008000000 */
[----:B------:R-:W-:Y:S01]  /*2b6e0*/  ULDC UR6, c[0x0][0xc3c] ;  /* 0x00030f0000067ab9 */ /* 0x000fe20000000800 */
[----:B------:R-:W-:Y:S01]  /*2b6f0*/  UMOV UR5, URZ ;  /* 0x0000003f00057c82 */ /* 0x000fe20008000000 */
[----:B------:R-:W-:Y:S01]  /*2b700*/  IMAD.U32 R3, RZ, RZ, UR4 ;  /* 0x00000004ff037e24 */ /* 0x000fe2000f8e00ff */
[----:B------:R1:W-:Y:S01]  /*2b710*/  STL [R1], R6 ;  /* 0x0000000601007387 */ /* 0x0003e20000100800 */
[----:B------:R-:W-:Y:S02]  /*2b720*/  IMAD.U32 R0, RZ, RZ, UR6 ;  /* 0x00000006ff007e24 */ /* 0x000fe4000f8e00ff */
[----:B------:R-:W-:Y:S01]  /*2b730*/  IMAD.U32 R2, RZ, RZ, UR5 ;  /* 0x00000005ff027e24 */ /* 0x000fe2000f8e00ff */
[----:B------:R1:W-:Y:S04]  /*2b740*/  STL [R1+0x4], R3 ;  /* 0x0000040301007387 */ /* 0x0003e80000100800 */
[----:B------:R1:W-:Y:S04]  /*2b750*/  STL [R1+0xc], R0 ;  /* 0x00000c0001007387 */ /* 0x0003e80000100800 */
[----:B------:R1:W-:Y:S02]  /*2b760*/  STL [R1+0x8], R2 ;  /* 0x0000080201007387 */ /* 0x0003e40000100800 */
.L_x_655:
[----:B-12---:R-:W2:Y:S04]  /*2b770*/  LDL R2, [R1+0xc] ;  /* 0x00000c0001027983 */ /* 0x006ea80000100800 */
[----:B------:R-:W3:Y:S04]  /*2b780*/  LDL R3, [R1+0x8] ;  /* 0x0000080001037983 */ /* 0x000ee80000100800 */
[----:B------:R-:W5:Y:S04]  /*2b790*/  LDL R4, [R1] ;  /* 0x0000000001047983 */ /* 0x000f680000100800 */
[----:B------:R-:W5:Y:S01]  /*2b7a0*/  LDL R5, [R1+0x4] ;  /* 0x0000040001057983 */ /* 0x000f620000100800 */
[----:B------:R-:W1:Y:S01]  /*2b7b0*/  S2R R0, SR_TID.X ;  /* 0x0000000000007919 */ /* 0x000e620000002100 */
[----:B------:R-:W-:Y:S05]  /*2b7c0*/  WARPSYNC.ALL ;  /* 0x0000000000007948 */ /* 0x000fea0003800000 */
[----:B-1----:R-:W-:Y:S01]  /*2b7d0*/  LOP3.LUT R0, R0, 0x1f, RZ, 0xc0, !PT ;  /* 0x0000001f00007812 */ /* 0x002fe200078ec0ff */
[----:B------:R-:W-:Y:S03]  /*2b7e0*/  BAR.SYNC.DEFER_BLOCKING 0x4, 0x180 ;  /* 0x0106000000007b1d */ /* 0x000fe60000010000 */
[----:B------:R-:W-:-:S13]  /*2b7f0*/  ISETP.NE.AND P0, PT, R0, RZ, PT ;  /* 0x000000ff0000720c */ /* 0x000fda0003f05270 */
[----:B------:R-:W1:Y:S01]  /*2b800*/  @!P0 S2R R0, SR_CgaCtaId ;  /* 0x0000000000008919 */ /* 0x000e620000008800 */
[----:B--2---:R-:W-:Y:S01]  /*2b810*/  IMAD.MOV.U32 R7, RZ, RZ, R2 ;  /* 0x000000ffff077224 */ /* 0x004fe200078e0002 */
[----:B------:R-:W-:Y:S02]  /*2b820*/  @!P0 MOV R2, 0x400 ;  /* 0x0000040000028802 */ /* 0x000fe40000000f00 */
[----:B---3--:R-:W-:Y:S02]  /*2b830*/  MOV R6, R3 ;  /* 0x0000000300067202 */ /* 0x008fe40000000f00 */
[----:B-1----:R-:W-:-:S05]  /*2b840*/  @!P0 LEA R18, R0, R2, 0x18 ;  /* 0x0000000200128211 */ /* 0x002fca00078ec0ff */
[----:B-----5:R1:W-:Y:S01]  /*2b850*/  @!P0 STS.128 [R18+0x388d0], R4 ;  /* 0x0388d00412008388 */ /* 0x0203e20000000c00 */
[----:B------:R-:W-:Y:S06]  /*2b860*/  BAR.ARV 0x5, 0x180 ;  /* 0x0146000000007b1d */ /* 0x000fec0000002000 */
.L_x_646:
[----:B------:R-:W3:Y:S01]  /*2b870*/  LDL R0, [R1+0xc] ;  /* 0x00000c0001007983 */ /* 0x000ee20000100800 */
[----:B------:R-:W-:Y:S02]  /*2b880*/  ULDC UR4, c[0x0][0xc3c] ;  /* 0x00030f0000047ab9 */ /* 0x000fe40000000800 */
[----:B---3--:R-:W-:-:S13]  /*2b890*/  ISETP.GE.AND P0, PT, R0, UR4, PT ;  /* 0x0000000400007c0c */ /* 0x008fda000bf06270 */
[----:B------:R-:W-:Y:S05]  /*2b8a0*/  @!P0 BRA `(.L_x_656) ;  /* 0xffffff9400288947 */ /* 0x000fea000383ffff */
[----:B------:R-:W-:Y:S05]  /*2b8b0*/  BSYNC B7 ;  /* 0x0000000000077941 */ /* 0x000fea0003800000 */
.L_x_544:
[----:B---3--:R-:W3:Y:S01]  /*2b8c0*/  LDL.LU R0, [R1+0x70] ;  /* 0x0000700001007983 */ /* 0x008ee20000300800 */
        /* <DEDUP_REMOVED lines=11> */
.L_x_926:
[----:B------:R-:W-:Y:S05]  /*2b980*/  BSYNC B0 ;  /* 0x0000000000007941 */ /* 0x000fea0003800000 */
.L_x_657:
[----:B------:R-:W-:-:S03]  /*2b990*/  UMOV UR4, 0xffffffff ;  /* 0xffffffff00047882 */ /* 0x000fc60000000000 */
[----:B------:R-:W-:Y:S05]  /*2b9a0*/  BRA.DIV UR4, `(.L_x_659) ;  /* 0x0000006e04787947 */ /* 0x000fea000b800000 */
[----:B------:R-:W1:Y:S02]  /*2b9b0*/  S2R R2, SR_TID.X ;  /* 0x0000000000027919 */ /* 0x000e640000002100 */
[----:B-1----:R-:W-:-:S04]  /*2b9c0*/  SHF.R.U32.HI R2, RZ, 0x5, R2 ;  /* 0x00000005ff027819 */ /* 0x002fc80000011602 */
[----:B------:R-:W-:-:S05]  /*2b9d0*/  LOP3.LUT R2, R2, 0x3, RZ, 0xc0, !PT ;  /* 0x0000000302027812 */ /* 0x000fca00078ec0ff */
[----:B------:R1:W2:Y:S02]  /*2b9e0*/  SHFL.IDX PT, R14, R2, RZ, 0x1f ;  /* 0x00001fff020e7589 */ /* 0x0002a400000e0000 */
.L_x_929:
[----:B--2---:R-:W-:-:S13]  /*2b9f0*/  ISETP.NE.AND P0, PT, R14, RZ, PT ;  /* 0x000000ff0e00720c */ /* 0x004fda0003f05270 */
[----:B------:R-:W-:Y:S05]  /*2ba00*/  @P0 BRA `(.L_x_340) ;  /* 0x0000000000b00947 */ /* 0x000fea0003800000 */
[----:B------:R-:W-:-:S03]  /*2ba10*/  UMOV UR4, 0xffffffff ;  /* 0xffffffff00047882 */ /* 0x000fc60000000000 */
[----:B------:R-:W-:Y:S05]  /*2ba20*/  BRA.DIV UR4, `(.L_x_660) ;  /* 0x0000006e048c7947 */ /* 0x000fea000b800000 */
[----:B------:R-:W-:-:S13]  /*2ba30*/  ELECT P6, URZ, PT ;  /* 0x00000000003f782f */ /* 0x000fda00038c0000 */
.L_x_932:
[----:B------:R-:W-:Y:S05]  /*2ba40*/  @!P6 BRA `(.L_x_340) ;  /* 0x0000000000a0e947 */ /* 0x000fea0003800000 */
[----:B------:R-:W-:-:S06]  /*2ba50*/  ULOP3.LUT UR4, UR37, 0x2, URZ, 0xfc, !UPT ;  /* 0x0000000225047892 */ /* 0x000fcc000f8efc3f */
[----:B-1----:R-:W-:-:S04]  /*2ba60*/  MOV R2, UR4 ;  /* 0x0000000400027c02 */ /* 0x002fc80008000f00 */
[----:B------:R-:W-:-:S13]  /*2ba70*/  ISETP.NE.AND P0, PT, R2, 0x3, PT ;  /* 0x000000030200780c */ /* 0x000fda0003f05270 */
[----:B------:R-:W-:Y:S05]  /*2ba80*/  @!P0 BRA `(.L_x_661) ;  /* 0x0000000000048947 */ /* 0x000fea0003800000 */
[----:B------:R-:W-:Y:S01]  /*2ba90*/  BPT.TRAP 0x1 ;  /* 0x000000040000795c */ /* 0x000fe20000300000 */
.L_x_661:
        /* <DEDUP_REMOVED lines=10> */
[----:B------:R-:W-:Y:S02]  /*2bb40*/  LOP3.LUT R4, R7, R4, RZ, 0x3c, !PT ;  /* 0x0000000407047212 */ /* 0x000fe400078e3cff */
[----:B------:R-:W-:-:S02]  /*2bb50*/  LEA R7, R3, R2, 0x3 ;  /* 0x0000000203077211 */ /* 0x000fc400078e18ff */
[----:B------:R-:W-:Y:S01]  /*2bb60*/  SHF.L.U32 R2, R4, 0x1f, RZ ;  /* 0x0000001f04027819 */ /* 0x000fe200000006ff */
[----:B0-----:R-:W-:Y:S06]  /*2bb70*/  @!P1 BRA `(.L_x_662) ;  /* 0x0000006c00589947 */ /* 0x001fec0003800000 */
.L_x_933:
[----:B------:R-:W1:Y:S02]  /*2bb80*/  SYNCS.PHASECHK.TRANS64.TRYWAIT P1, [R7+URZ], R2 ;  /* 0x00000002070075a7 */ /* 0x000e64000802017f */
[----:B-1----:R-:W-:Y:S05]  /*2bb90*/  @!P1 BRA `(.L_x_663) ;  /* 0x0000006c00649947 */ /* 0x002fea0003800000 */
.L_x_934:
[----:B------:R-:W-:Y:S05]  /*2bba0*/  @!P0 BRA `(.L_x_664) ;  /* 0x0000000000048947 */ /* 0x000fea0003800000 */
[----:B------:R-:W-:Y:S01]  /*2bbb0*/  BPT.TRAP 0x1 ;  /* 0x000000040000795c */ /* 0x000fe20000300000 */
.L_x_664:
[----:B------:R-:W2:Y:S02]  /*2bbc0*/  LDL.LU R4, [R1+0x1c] ;  /* 0x00001c0001047983 */ /* 0x000ea40000300800 */
[----:B--2---:R-:W-:-:S04]  /*2bbd0*/  IMAD R4, R4, 0x8, R0 ;  /* 0x0000000804047824 */ /* 0x004fc800078e0200 */
[----:B------:R-:W2:Y:S02]  /*2bbe0*/  SYNCS.PHASECHK.TRANS64.TRYWAIT P1, [R4+URZ+0x38860], R5 ;  /* 0x03886005040075a7 */ /* 0x000ea4000802017f */
[----:B--2---:R-:W-:Y:S05]  /*2bbf0*/  @!P1 BRA `(.L_x_665) ;  /* 0x0000006c00609947 */ /* 0x004fea0003800000 */
.L_x_935:
[----:B------:R-:W-:Y:S05]  /*2bc00*/  @!P0 BRA `(.L_x_666) ;  /* 0x0000000000048947 */ /* 0x000fea0003800000 */
[----:B------:R-:W-:Y:S01]  /*2bc10*/  BPT.TRAP 0x1 ;  /* 0x000000040000795c */ /* 0x000fe20000300000 */
.L_x_666:
[----:B------:R-:W-:-:S04]  /*2bc20*/  IMAD R3, R3, 0x8, R0 ;  /* 0x0000000803037824 */ /* 0x000fc800078e0200 */
[----:B------:R-:W3:Y:S02]  /*2bc30*/  SYNCS.PHASECHK.TRANS64.TRYWAIT P1, [R3+URZ+0x38860], R2 ;  /* 0x03886002030075a7 */ /* 0x000ee4000802017f */
[----:B---3--:R-:W-:Y:S05]  /*2bc40*/  @!P1 BRA `(.L_x_667) ;  /* 0x0000006c00609947 */ /* 0x008fea0003800000 */
.L_x_936:
[----:B------:R-:W-:Y:S05]  /*2bc50*/  @!P0 BRA `(.L_x_668) ;  /* 0x0000000000048947 */ /* 0x000fea0003800000 */
[----:B------:R-:W-:Y:S01]  /*2bc60*/  BPT.TRAP 0x1 ;  /* 0x000000040000795c */ /* 0x000fe20000300000 */
.L_x_668:
[----:B------:R-:W5:Y:S02]  /*2bc70*/  SYNCS.PHASECHK.TRANS64.TRYWAIT P0, [R4+URZ+0x38880], R5 ;  /* 0x03888005040075a7 */ /* 0x000f64000800017f */
[----:B-----5:R-:W-:Y:S05]  /*2bc80*/  @!P0 BRA `(.L_x_669) ;  /* 0x0000006c00648947 */ /* 0x020fea0003800000 */
.L_x_670:
[----:B------:R0:W0:Y:S02]  /*2bc90*/  SYNCS.PHASECHK.TRANS64.TRYWAIT P0, [R3+URZ+0x38880], R2 ;  /* 0x03888002030075a7 */ /* 0x000024000800017f */
[----:B0-----:R-:W-:Y:S05]  /*2bca0*/  @!P0 NANOSLEEP.SYNCS 0x989680 ;  /* 0x009896800000895d */ /* 0x001fea0003900000 */
[----:B------:R-:W0:Y:S02]  /*2bcb0*/  @!P0 SYNCS.PHASECHK.TRANS64 P0, [R3+URZ+0x38880], R2 ;  /* 0x03888002030085a7 */ /* 0x000e24000800007f */
[----:B0-----:R-:W-:Y:S05]  /*2bcc0*/  @!P0 BRA `(.L_x_670) ;  /* 0xfffffffc00f08947 */ /* 0x001fea000383ffff */
.L_x_340:
[----:B------:R-:W-:Y:S05]  /*2bcd0*/  BSYNC B8 ;  /* 0x0000000000087941 */ /* 0x000fea0003800000 */
.L_x_337:
[----:B------:R-:W-:Y:S05]  /*2bce0*/  EXIT ;  /* 0x000000000000794d */ /* 0x000fea0003800000 */
.L_x_364:
[----:B-1----:R1:W2:Y:S02]  /*2bcf0*/  SYNCS.PHASECHK.TRANS64.TRYWAIT P6, [R112+URZ+0x38890], R127 ;  /* 0x0388907f700075a7 */ /* 0x0022a400080c017f */
[----:B--2---:R-:W-:Y:S05]  /*2bd00*/  @!P6 NANOSLEEP.SYNCS 0x989680 ;  /* 0x009896800000e95d */ /* 0x004fea0003900000 */
[----:B------:R-:W2:Y:S02]  /*2bd10*/  @!P6 SYNCS.PHASECHK.TRANS64 P6, [R112+URZ+0x38890], R127 ;  /* 0x0388907f7000e5a7 */ /* 0x000ea400080c007f */
[----:B--2---:R-:W-:Y:S05]  /*2bd20*/  @!P6 BRA `(.L_x_364) ;  /* 0xfffffffc00f0e947 */ /* 0x004fea000383ffff */
[----:B------:R-:W-:Y:S05]  /*2bd30*/  BRA `(.L_x_671) ;  /* 0xfffffd7c00e47947 */ /* 0x000fea000383ffff */
.L_x_398:
[----:B-1----:R1:W2:Y:S02]  /*2bd40*/  SYNCS.PHASECHK.TRANS64.TRYWAIT P3, [R112+URZ+0x38890], R127 ;  /* 0x0388907f700075a7 */ /* 0x0022a4000806017f */
[----:B--2---:R-:W-:Y:S05]  /*2bd50*/  @!P3 NANOSLEEP.SYNCS 0x989680 ;  /* 0x009896800000b95d */ /* 0x004fea0003900000 */
[----:B------:R-:W2:Y:S02]  /*2bd60*/  @!P3 SYNCS.PHASECHK.TRANS64 P3, [R112+URZ+0x38890], R127 ;  /* 0x0388907f7000b5a7 */ /* 0x000ea4000806007f */
[----:B--2---:R-:W-:Y:S05]  /*2bd70*/  @!P3 BRA `(.L_x_398) ;  /* 0xfffffffc00f0b947 */ /* 0x004fea000383ffff */
[----:B------:R-:W-:Y:S05]  /*2bd80*/  BRA `(.L_x_672) ;  /* 0xfffffdc000e87947 */ /* 0x000fea000383ffff */
.L_x_415:
[----:B-1----:R1:W2:Y:S02]  /*2bd90*/  SYNCS.PHASECHK.TRANS64.TRYWAIT P2, [R112+URZ+0x38890], R127 ;  /* 0x0388907f700075a7 */ /* 0x0022a4000804017f */
[----:B--2---:R-:W-:Y:S05]  /*2bda0*/  @!P2 NANOSLEEP.SYNCS 0x989680 ;  /* 0x009896800000a95d */ /* 0x004fea0003900000 */
[----:B------:R-:W2:Y:S02]  /*2bdb0*/  @!P2 SYNCS.PHASECHK.TRANS64 P2, [R112+URZ+0x38890], R127 ;  /* 0x0388907f7000a5a7 */ /* 0x000ea4000804007f */
[----:B--2---:R-:W-:Y:S05]  /*2bdc0*/  @!P2 BRA `(.L_x_415) ;  /* 0xfffffffc00f0a947 */ /* 0x004fea000383ffff */
[----:B------:R-:W-:Y:S05]  /*2bdd0*/  BRA `(.L_x_673) ;  /* 0xfffffe0800147947 */ /* 0x000fea000383ffff */
.L_x_425:
[----:B--2---:R2:W3:Y:S02]  /*2bde0*/  SYNCS.PHASECHK.TRANS64.TRYWAIT P3, [R112+URZ+0x388b0], R127 ;  /* 0x0388b07f700075a7 */ /* 0x0044e4000806017f */
[----:B---3--:R-:W-:Y:S05]  /*2bdf0*/  @!P3 NANOSLEEP.SYNCS 0x989680 ;  /* 0x009896800000b95d */ /* 0x008fea0003900000 */
[----:B------:R-:W3:Y:S02]  /*2be00*/  @!P3 SYNCS.PHASECHK.TRANS64 P3, [R112+URZ+0x388b0], R127 ;  /* 0x0388b07f7000b5a7 */ /* 0x000ee4000806007f */
[----:B---3--:R-:W-:Y:S05]  /*2be10*/  @!P3 BRA `(.L_x_425) ;  /* 0xfffffffc00f0b947 */ /* 0x008fea000383ffff */
[----:B------:R-:W-:Y:S05]  /*2be20*/  BRA `(.L_x_674) ;  /* 0xfffffe0c00787947 */ /* 0x000fea000383ffff */
.L_x_439:
[----:B------:R-:W-:Y:S01]  /*2be30*/  BSSY B0, `(.L_x_675) ;  /* 0x0000007000007945 */ /* 0x000fe20003800000 */
[----:B------:R-:W-:Y:S01]  /*2be40*/  IMAD.MOV.U32 R12, RZ, RZ, RZ ;  /* 0x000000ffff0c7224 */ /* 0x000fe200078e00ff */
[----:B------:R-:W-:Y:S01]  /*2be50*/  MOV R11, 0x1f ;  /* 0x0000001f000b7802 */ /* 0x000fe20000000f00 */
[----:B------:R-:W-:-:S07]  /*2be60*/  IMAD.MOV.U32 R15, RZ, RZ, -0x1 ;  /* 0xffffffffff0f7424 */ /* 0x000fce00078e00ff */
[----:B-----5:R-:W-:Y:S05]  /*2be70*/  WARPSYNC.COLLECTIVE R15, `(.L_x_676) ;  /* 0x000000000f087348 */ /* 0x020fea0003c00000 */
[----:B------:R0:W1:Y:S02]  /*2be80*/  SHFL.IDX P6, R14, R13, R12, R11 ;  /* 0x0000000c0d0e7389 */ /* 0x00006400000c000b */
[----:B01---5:R-:W-:Y:S01]  /*2be90*/  ENDCOLLECTIVE ;  /* 0x000000000000791b */ /* 0x023fe20003800000 */
.L_x_676:
[----:B------:R-:W-:Y:S05]  /*2bea0*/  BSYNC B0 ;  /* 0x0000000000007941 */ /* 0x000fea0003800000 */
.L_x_675:
[----:B------:R1:W-:Y:S01]  /*2beb0*/  STL [R1+0x30], R14 ;  /* 0x0000300e01007387 */ /* 0x0003e20000100800 */
[----:B------:R-:W-:Y:S05]  /*2bec0*/  BRA `(.L_x_677) ;  /* 0xfffffe1800dc7947 */ /* 0x000fea000383ffff */
.L_x_451:
[----:B------:R-:W-:Y:S01]  /*2bed0*/  BSSY B1, `(.L_x_678) ;  /* 0x0000008000017945 */ /* 0x000fe20003800000 */
[----:B------:R-:W-:Y:S01]  /*2bee0*/  IMAD.MOV.U32 R13, RZ, RZ, R24 ;  /* 0x000000ffff0d7224 */ /* 0x000fe200078e0018 */
[----:B------:R-:W-:Y:S01]  /*2bef0*/  MOV R11, 0x181f ;  /* 0x0000181f000b7802 */ /* 0x000fe20000000f00 */
[----:B------:R-:W-:Y:S02]  /*2bf00*/  IMAD.MOV.U32 R12, RZ, RZ, RZ ;  /* 0x000000ffff0c7224 */ /* 0x000fe400078e00ff */
[----:B------:R-:W-:-:S07]  /*2bf10*/  IMAD.MOV.U32 R15, RZ, RZ, -0x1 ;  /* 0xffffffffff0f7424 */ /* 0x000fce00078e00ff */
[----:B------:R-:W-:Y:S05]  /*2bf20*/  WARPSYNC.COLLECTIVE R15, `(.L_x_679) ;  /* 0x000000000f087348 */ /* 0x000fea0003c00000 */
[----:B------:R0:W1:Y:S02]  /*2bf30*/  SHFL.IDX P6, R14, R13, R12, R11 ;  /* 0x0000000c0d0e7389 */ /* 0x00006400000c000b */
[----:B01----:R-:W-:Y:S01]  /*2bf40*/  ENDCOLLECTIVE ;  /* 0x000000000000791b */ /* 0x003fe20003800000 */
.L_x_679:
[----:B------:R-:W-:Y:S05]  /*2bf50*/  BSYNC B1 ;  /* 0x0000000000017941 */ /* 0x000fea0003800000 */
.L_x_678:
[----:B------:R-:W-:Y:S01]  /*2bf60*/  IMAD.MOV.U32 R13, RZ, RZ, R26 ;  /* 0x000000ffff0d7224 */ /* 0x000fe200078e001a */
[----:B------:R-:W-:Y:S01]  /*2bf70*/  MOV R12, RZ ;  /* 0x000000ff000c7202 */ /* 0x000fe20000000f00 */
[----:B------:R-:W-:Y:S02]  /*2bf80*/  IMAD.MOV.U32 R11, RZ, RZ, 0x181f ;  /* 0x0000181fff0b7424 */ /* 0x000fe400078e00ff */
[----:B------:R-:W-:Y:S02]  /*2bf90*/  IMAD.MOV.U32 R15, RZ, RZ, -0x1 ;  /* 0xffffffffff0f7424 */ /* 0x000fe400078e00ff */
[----:B------:R-:W-:-:S07]  /*2bfa0*/  IMAD.MOV.U32 R3, RZ, RZ, R14 ;  /* 0x000000ffff037224 */ /* 0x000fce00078e000e */
[----:B------:R-:W-:Y:S05]  /*2bfb0*/  WARPSYNC.COLLECTIVE R15, `(.L_x_680) ;  /* 0x000000000f087348 */ /* 0x000fea0003c00000 */
[----:B------:R0:W1:Y:S02]  /*2bfc0*/  SHFL.IDX P6, R14, R13, R12, R11 ;  /* 0x0000000c0d0e7389 */ /* 0x00006400000c000b */
[----:B01----:R-:W-:Y:S01]  /*2bfd0*/  ENDCOLLECTIVE ;  /* 0x000000000000791b */ /* 0x003fe20003800000 */
.L_x_680:
[----:B------:R-:W-:Y:S01]  /*2bfe0*/  MOV R13, R33 ;  /* 0x00000021000d7202 */ /* 0x000fe20000000f00 */
[----:B------:R-:W-:-:S07]  /*2bff0*/  IMAD.MOV.U32 R26, RZ, RZ, R14 ;  /* 0x000000ffff1a7224 */ /* 0x000fce00078e000e */
[----:B------:R-:W-:Y:S05]  /*2c000*/  WARPSYNC.COLLECTIVE R15, `(.L_x_681) ;  /* 0x000000000f087348 */ /* 0x000fea0003c00000 */
[----:B------:R0:W1:Y:S02]  /*2c010*/  SHFL.IDX P6, R14, R13, R12, R11 ;  /* 0x0000000c0d0e7389 */ /* 0x00006400000c000b */
[----:B01----:R-:W-:Y:S01]  /*2c020*/  ENDCOLLECTIVE ;  /* 0x000000000000791b */ /* 0x003fe20003800000 */
.L_x_681:
[----:B------:R-:W-:Y:S02]  /*2c030*/  IMAD.MOV.U32 R13, RZ, RZ, R30 ;  /* 0x000000ffff0d7224 */ /* 0x000fe400078e001e */
[----:B------:R-:W-:-:S07]  /*2c040*/  IMAD.MOV.U32 R27, RZ, RZ, R14 ;  /* 0x000000ffff1b7224 */ /* 0x000fce00078e000e */
[----:B------:R-:W-:Y:S05]  /*2c050*/  WARPSYNC.COLLECTIVE R15, `(.L_x_682) ;  /* 0x000000000f087348 */ /* 0x000fea0003c00000 */
[----:B------:R0:W1:Y:S02]  /*2c060*/  SHFL.IDX P6, R14, R13, R12, R11 ;  /* 0x0000000c0d0e7389 */ /* 0x00006400000c000b */
[----:B01----:R-:W-:Y:S01]  /*2c070*/  ENDCOLLECTIVE ;  /* 0x000000000000791b */ /* 0x003fe20003800000 */
.L_x_682:
[----:B------:R-:W-:Y:S01]  /*2c080*/  IMAD.MOV.U32 R20, RZ, RZ, R14 ;  /* 0x000000ffff147224 */ /* 0x000fe200078e000e */
[----:B------:R-:W-:Y:S06]  /*2c090*/  BRA `(.L_x_683) ;  /* 0xfffffe2000647947 */ /* 0x000fec000383ffff */
.L_x_455:
[----:B0-----:R0:W1:Y:S02]  /*2c0a0*/  SYNCS.PHASECHK.TRANS64.TRYWAIT P0, [R22+URZ+0x38800], R35 ;  /* 0x03880023160075a7 */ /* 0x001064000800017f */
[----:B-1----:R-:W-:Y:S05]  /*2c0b0*/  @!P0 NANOSLEEP.SYNCS 0x989680 ;  /* 0x009896800000895d */ /* 0x002fea0003900000 */
[----:B------:R-:W1:Y:S02]  /*2c0c0*/  @!P0 SYNCS.PHASECHK.TRANS64 P0, [R22+URZ+0x38800], R35 ;  /* 0x03880023160085a7 */ /* 0x000e64000800007f */
[----:B-1----:R-:W-:Y:S05]  /*2c0d0*/  @!P0 BRA `(.L_x_455) ;  /* 0xfffffffc00f08947 */ /* 0x002fea000383ffff */
[----:B------:R-:W-:Y:S05]  /*2c0e0*/  BRA `(.L_x_684) ;  /* 0xfffffe2400c47947 */ /* 0x000fea000383ffff */
.L_x_471:
[----:B------:R-:W-:Y:S01]  /*2c0f0*/  BSSY B1, `(.L_x_685) ;  /* 0x0000008000017945 */ /* 0x000fe20003800000 */
[----:B------:R-:W-:Y:S01]  /*2c100*/  MOV R13, R24 ;  /* 0x00000018000d7202 */ /* 0x000fe20000000f00 */
[----:B------:R-:W-:Y:S02]  /*2c110*/  IMAD.MOV.U32 R12, RZ, RZ, RZ ;  /* 0x000000ffff0c7224 */ /* 0x000fe400078e00ff */
[----:B------:R-:W-:Y:S02]  /*2c120*/  IMAD.MOV.U32 R11, RZ, RZ, 0x181f ;  /* 0x0000181fff0b7424 */ /* 0x000fe400078e00ff */
[----:B------:R-:W-:-:S07]  /*2c130*/  IMAD.MOV.U32 R15, RZ, RZ, -0x1 ;  /* 0xffffffffff0f7424 */ /* 0x000fce00078e00ff */
[----:B------:R-:W-:Y:S05]  /*2c140*/  WARPSYNC.COLLECTIVE R15, `(.L_x_686) ;  /* 0x000000000f087348 */ /* 0x000fea0003c00000 */
[----:B------:R0:W1:Y:S02]  /*2c150*/  SHFL.IDX P6, R14, R13, R12, R11 ;  /* 0x0000000c0d0e7389 */ /* 0x00006400000c000b */
[----:B01----:R-:W-:Y:S01]  /*2c160*/  ENDCOLLECTIVE ;  /* 0x000000000000791b */ /* 0x003fe20003800000 */
.L_x_686:
[----:B------:R-:W-:Y:S05]  /*2c170*/  BSYNC B1 ;  /* 0x0000000000017941 */ /* 0x000fea0003800000 */
.L_x_685:
[----:B------:R-:W-:Y:S01]  /*2c180*/  IMAD.MOV.U32 R13, RZ, RZ, R26 ;  /* 0x000000ffff0d7224 */ /* 0x000fe200078e001a */
[----:B------:R-:W-:Y:S01]  /*2c190*/  MOV R15, 0xffffffff ;  /* 0xffffffff000f7802 */ /* 0x000fe20000000f00 */
[----:B------:R-:W-:Y:S01]  /*2c1a0*/  IMAD.MOV.U32 R12, RZ, RZ, RZ ;  /* 0x000000ffff0c7224 */ /* 0x000fe200078e00ff */
[----:B------:R-:W-:Y:S01]  /*2c1b0*/  MOV R3, R14 ;  /* 0x0000000e00037202 */ /* 0x000fe20000000f00 */
[----:B------:R-:W-:-:S07]  /*2c1c0*/  IMAD.MOV.U32 R11, RZ, RZ, 0x181f ;  /* 0x0000181fff0b7424 */ /* 0x000fce00078e00ff */
[----:B------:R-:W-:Y:S05]  /*2c1d0*/  WARPSYNC.COLLECTIVE R15, `(.L_x_687) ;  /* 0x000000000f087348 */ /* 0x000fea0003c00000 */
[----:B------:R0:W1:Y:S02]  /*2c1e0*/  SHFL.IDX P6, R14, R13, R12, R11 ;  /* 0x0000000c0d0e7389 */ /* 0x00006400000c000b */
[----:B01----:R-:W-:Y:S01]  /*2c1f0*/  ENDCOLLECTIVE ;  /* 0x000000000000791b */ /* 0x003fe20003800000 */
.L_x_687:
[----:B------:R-:W-:Y:S02]  /*2c200*/  IMAD.MOV.U32 R13, RZ, RZ, R33 ;  /* 0x000000ffff0d7224 */ /* 0x000fe400078e0021 */
[----:B------:R-:W-:-:S07]  /*2c210*/  IMAD.MOV.U32 R27, RZ, RZ, R14 ;  /* 0x000000ffff1b7224 */ /* 0x000fce00078e000e */
[----:B------:R-:W-:Y:S05]  /*2c220*/  WARPSYNC.COLLECTIVE R15, `(.L_x_688) ;  /* 0x000000000f087348 */ /* 0x000fea0003c00000 */
[----:B------:R0:W1:Y:S02]  /*2c230*/  SHFL.IDX P6, R14, R13, R12, R11 ;  /* 0x0000000c0d0e7389 */ /* 0x00006400000c000b */
[----:B01----:R-:W-:Y:S01]  /*2c240*/  ENDCOLLECTIVE ;  /* 0x000000000000791b */ /* 0x003fe20003800000 */
.L_x_688:
[----:B------:R-:W-:Y:S01]  /*2c250*/  MOV R13, R30 ;  /* 0x0000001e000d7202 */ /* 0x000fe20000000f00 */
[----:B------:R-:W-:-:S07]  /*2c260*/  IMAD.MOV.U32 R21, RZ, RZ, R14 ;  /* 0x000000ffff157224 */ /* 0x000fce00078e000e */
[----:B------:R-:W-:Y:S05]  /*2c270*/  WARPSYNC.COLLECTIVE R15, `(.L_x_689) ;  /* 0x000000000f087348 */ /* 0x000fea0003c00000 */
[----:B------:R0:W1:Y:S02]  /*2c280*/  SHFL.IDX P6, R14, R13, R12, R11 ;  /* 0x0000000c0d0e7389 */ /* 0x00006400000c000b */
[----:B01----:R-:W-:Y:S01]  /*2c290*/  ENDCOLLECTIVE ;  /* 0x000000000000791b */ /* 0x003fe20003800000 */
.L_x_689:
[----:B------:R-:W-:Y:S05]  /*2c2a0*/  BRA `(.L_x_690) ;  /* 0xfffffe54007c7947 */ /* 0x000fea000383ffff */
.L_x_475:
[----:B0-----:R0:W1:Y:S02]  /*2c2b0*/  SYNCS.PHASECHK.TRANS64.TRYWAIT P4, [R22+URZ+0x38800], R37 ;  /* 0x03880025160075a7 */ /* 0x001064000808017f */
[----:B-1----:R-:W-:Y:S05]  /*2c2c0*/  @!P4 NANOSLEEP.SYNCS 0x989680 ;  /* 0x009896800000c95d */ /* 0x002fea0003900000 */
[----:B------:R-:W1:Y:S02]  /*2c2d0*/  @!P4 SYNCS.PHASECHK.TRANS64 P4, [R22+URZ+0x38800], R37 ;  /* 0x038800251600c5a7 */ /* 0x000e64000808007f */
[----:B-1----:R-:W-:Y:S05]  /*2c2e0*/  @!P4 BRA `(.L_x_475) ;  /* 0xfffffffc00f0c947 */ /* 0x002fea000383ffff */
[----:B------:R-:W-:Y:S05]  /*2c2f0*/  BRA `(.L_x_691) ;  /* 0xfffffe5800e47947 */ /* 0x000fea000383ffff */
.L_x_485:
[----:B--2---:R2:W3:Y:S02]  /*2c300*/  SYNCS.PHASECHK.TRANS64.TRYWAIT P1, [R0+URZ+0x38830], R7 ;  /* 0x03883007000075a7 */ /* 0x0044e4000802017f */
[----:B---3--:R-:W-:Y:S05]  /*2c310*/  @!P1 NANOSLEEP.SYNCS 0x989680 ;  /* 0x009896800000995d */ /* 0x008fea0003900000 */
[----:B------:R-:W3:Y:S02]  /*2c320*/  @!P1 SYNCS.PHASECHK.TRANS64 P1, [R0+URZ+0x38830], R7 ;  /* 0x03883007000095a7 */ /* 0x000ee4000802007f */
[----:B---3--:R-:W-:Y:S05]  /*2c330*/  @!P1 BRA `(.L_x_485) ;  /* 0xfffffffc00f09947 */ /* 0x008fea000383ffff */
[----:B------:R-:W-:Y:S05]  /*2c340*/  BRA `(.L_x_484) ;  /* 0xfffffe9000047947 */ /* 0x000fea000383ffff */
.L_x_491:
[----:B-1----:R1:W2:Y:S02]  /*2c350*/  SYNCS.PHASECHK.TRANS64.TRYWAIT P2, [R9+URZ+0x38830], R10 ;  /* 0x0388300a090075a7 */ /* 0x0022a4000804017f */
[----:B--2---:R-:W-:Y:S05]  /*2c360*/  @!P2 NANOSLEEP.SYNCS 0x989680 ;  /* 0x009896800000a95d */ /* 0x004fea0003900000 */
[----:B------:R-:W2:Y:S02]  /*2c370*/  @!P2 SYNCS.PHASECHK.TRANS64 P2, [R9+URZ+0x38830], R10 ;  /* 0x0388300a0900a5a7 */ /* 0x000ea4000804007f */
[----:B--2---:R-:W-:Y:S05]  /*2c380*/  @!P2 BRA `(.L_x_491) ;  /* 0xfffffffc00f0a947 */ /* 0x004fea000383ffff */
[----:B------:R-:W-:Y:S05]  /*2c390*/  BRA `(.L_x_490) ;  /* 0xfffffec4002c7947 */ /* 0x000fea000383ffff */
.L_x_495:
[----:B-1----:R1:W2:Y:S02]  /*2c3a0*/  SYNCS.PHASECHK.TRANS64.TRYWAIT P1, [R9+URZ+0x38850], R8 ;  /* 0x03885008090075a7 */ /* 0x0022a4000802017f */
[----:B--2---:R-:W-:Y:S05]  /*2c3b0*/  @!P1 NANOSLEEP.SYNCS 0x989680 ;  /* 0x009896800000995d */ /* 0x004fea0003900000 */
[----:B------:R-:W2:Y:S02]  /*2c3c0*/  @!P1 SYNCS.PHASECHK.TRANS64 P1, [R9+URZ+0x38850], R8 ;  /* 0x03885008090095a7 */ /* 0x000ea4000802007f */
[----:B--2---:R-:W-:Y:S05]  /*2c3d0*/  @!P1 BRA `(.L_x_495) ;  /* 0xfffffffc00f09947 */ /* 0x004fea000383ffff */
[----:B------:R-:W-:Y:S05]  /*2c3e0*/  BRA `(.L_x_492) ;  /* 0xfffffec800b07947 */ /* 0x000fea000383ffff */
.L_x_501:
[----:B-1----:R1:W2:Y:S02]  /*2c3f0*/  SYNCS.PHASECHK.TRANS64.TRYWAIT P1, [R2+URZ+0x38850], R4 ;  /* 0x03885004020075a7 */ /* 0x0022a4000802017f */
[----:B--2---:R-:W-:Y:S05]  /*2c400*/  @!P1 NANOSLEEP.SYNCS 0x989680 ;  /* 0x009896800000995d */ /* 0x004fea0003900000 */
[----:B------:R-:W2:Y:S02]  /*2c410*/  @!P1 SYNCS.PHASECHK.TRANS64 P1, [R2+URZ+0x38850], R4 ;  /* 0x03885004020095a7 */ /* 0x000ea4000802007f */
[----:B--2---:R-:W-:Y:S05]  /*2c420*/  @!P1 BRA `(.L_x_501) ;  /* 0xfffffffc00f09947 */ /* 0x004fea000383ffff */
[----:B------:R-:W-:Y:S05]  /*2c430*/  BRA `(.L_x_500) ;  /* 0xfffffef000c47947 */ /* 0x000fea000383ffff */
.L_x_505:
        /* <DEDUP_REMOVED lines=9> */
[----:B------:R-:W-:Y:S01]  /*2c4d0*/  SEL R35, R57, R11, P0 ;  /* 0x0000000b39237207 */ /* 0x000fe20000000000 */
[----:B------:R-:W-:Y:S01]  /*2c4e0*/  IMAD.MOV.U32 R11, RZ, RZ, 0x1c1f ;  /* 0x00001c1fff0b7424 */ /* 0x000fe200078e00ff */
[----:B------:R-:W-:Y:S01]  /*2c4f0*/  SEL R60, R12, R60, P0 ;  /* 0x0000003c0c3c7207 */ /* 0x000fe20000000000 */
[----:B-----5:R-:W-:Y:S01]  /*2c500*/  IMAD.MOV.U32 R12, RZ, RZ, R0 ;  /* 0x000000ffff0c7224 */ /* 0x020fe200078e0000 */
[----:B------:R-:W-:Y:S01]  /*2c510*/  SEL R33, R33, R13, P0 ;  /* 0x0000000d21217207 */ /* 0x000fe20000000000 */
[----:B------:R-:W-:Y:S01]  /*2c520*/  IMAD.MOV.U32 R13, RZ, RZ, R51 ;  /* 0x000000ffff0d7224 */ /* 0x000fe200078e0033 */
[----:B------:R-:W-:-:S02]  /*2c530*/  SEL R32, R15, R73, P0 ;  /* 0x000000490f207207 */ /* 0x000fc40000000000 */
[----:B------:R-:W-:Y:S02]  /*2c540*/  SEL R28, R73, R15, P0 ;  /* 0x0000000f491c7207 */ /* 0x000fe40000000000 */
[----:B------:R-:W-:Y:S02]  /*2c550*/  MOV R15, 0xffffffff ;  /* 0xffffffff000f7802 */ /* 0x000fe40000000f00 */
[----:B------:R-:W-:Y:S02]  /*2c560*/  SEL R46, R68, R14, P0 ;  /* 0x0000000e442e7207 */ /* 0x000fe40000000000 */
[----:B------:R-:W-:-:S07]  /*2c570*/  SEL R68, R14, R68, P0 ;  /* 0x000000440e447207 */ /* 0x000fce0000000000 */
[----:B01----:R-:W-:Y:S05]  /*2c580*/  WARPSYNC.COLLECTIVE R15, `(.L_x_692) ;  /* 0x000000000f087348 */ /* 0x003fea0003c00000 */
[----:B------:R2:W3:Y:S02]  /*2c590*/  SHFL.IDX P6, R14, R13, R12, R11 ;  /* 0x0000000c0d0e7389 */ /* 0x0004e400000c000b */
[----:B0123--:R-:W-:Y:S01]  /*2c5a0*/  ENDCOLLECTIVE ;  /* 0x000000000000791b */ /* 0x00ffe20003800000 */
.L_x_692:
[----:B------:R-:W-:Y:S02]  /*2c5b0*/  LOP3.LUT R2, R0, 0x2, RZ, 0x3c, !PT ;  /* 0x0000000200027812 */ /* 0x000fe400078e3cff */
[----:B------:R-:W-:Y:S02]  /*2c5c0*/  SEL R20, R21, R25, P0 ;  /* 0x0000001915147207 */ /* 0x000fe40000000000 */
[----:B------:R-:W-:Y:S02]  /*2c5d0*/  SEL R24, R25, R21, P0 ;  /* 0x0000001519187207 */ /* 0x000fe40000000000 */
[----:B------:R-:W-:Y:S02]  /*2c5e0*/  SEL R21, R44, R153, P0 ;  /* 0x000000992c157207 */ /* 0x000fe40000000000 */
[----:B------:R-:W-:Y:S02]  /*2c5f0*/  SEL R153, R153, R44, P0 ;  /* 0x0000002c99997207 */ /* 0x000fe40000000000 */
[----:B------:R-:W-:-:S02]  /*2c600*/  SEL R38, R37, R49, P0 ;  /* 0x0000003125267207 */ /* 0x000fc40000000000 */
[----:B------:R-:W-:Y:S01]  /*2c610*/  SEL R37, R49, R37, P0 ;  /* 0x0000002531257207 */ /* 0x000fe20000000000 */
[----:B------:R-:W-:Y:S01]  /*2c620*/  IMAD.MOV.U32 R13, RZ, RZ, R4 ;  /* 0x000000ffff0d7224 */ /* 0x000fe200078e0004 */
[----:B------:R-:W-:Y:S02]  /*2c630*/  SEL R44, R76, R45, P0 ;  /* 0x0000002d4c2c7207 */ /* 0x000fe40000000000 */
[----:B------:R-:W-:Y:S02]  /*2c640*/  SEL R45, R45, R76, P0 ;  /* 0x0000004c2d2d7207 */ /* 0x000fe40000000000 */
[----:B------:R-:W-:Y:S02]  /*2c650*/  SEL R43, R84, R53, P0 ;  /* 0x00000035542b7207 */ /* 0x000fe40000000000 */
[----:B------:R-:W-:Y:S02]  /*2c660*/  SEL R27, R48, R81, P0 ;  /* 0x00000051301b7207 */ /* 0x000fe40000000000 */
[----:B------:R-:W-:Y:S01]  /*2c670*/  SEL R53, R53, R84, P0 ;  /* 0x0000005435357207 */ /* 0x000fe20000000000 */
[----:B------:R-:W-:Y:S01]  /*2c680*/  IMAD.MOV.U32 R3, RZ, RZ, R14 ;  /* 0x000000ffff037224 */ /* 0x000fe200078e000e */
[----:B------:R-:W-:-:S07]  /*2c690*/  SEL R26, R81, R48, P0 ;  /* 0x00000030511a7207 */ /* 0x000fce0000000000 */
[----:B------:R-:W-:Y:S05]  /*2c6a0*/  WARPSYNC.COLLECTIVE R15, `(.L_x_693) ;  /* 0x000000000f087348 */ /* 0x000fea0003c00000 */
[----:B------:R0:W1:Y:S02]  /*2c6b0*/  SHFL.IDX P6, R14, R13, R12, R11 ;  /* 0x0000000c0d0e7389 */ /* 0x00006400000c000b */
[----:B01----:R-:W-:Y:S01]  /*2c6c0*/  ENDCOLLECTIVE ;  /* 0x000000000000791b */ /* 0x003fe20003800000 */
.L_x_693:
[----:B------:R-:W-:Y:S02]  /*2c6d0*/  SEL R48, R92, R61, P0 ;  /* 0x0000003d5c307207 */ /* 0x000fe40000000000 */
[----:B------:R-:W-:Y:S02]  /*2c6e0*/  SEL R42, R56, R89, P0 ;  /* 0x00000059382a7207 */ /* 0x000fe40000000000 */
[----:B------:R-:W-:Y:S02]  /*2c6f0*/  SEL R61, R61, R92, P0 ;  /* 0x0000005c3d3d7207 */ /* 0x000fe40000000000 */
[----:B------:R-:W-:Y:S02]  /*2c700*/  SEL R56, R89, R56, P0 ;  /* 0x0000003859387207 */ /* 0x000fe40000000000 */
[----:B------:R-:W-:Y:S02]  /*2c710*/  SEL R54, R100, R69, P0 ;  /* 0x0000004564367207 */ /* 0x000fe40000000000 */
[----:B------:R-:W-:-:S02]  /*2c720*/  SEL R49, R64, R97, P0 ;  /* 0x0000006140317207 */ /* 0x000fc40000000000 */
[----:B------:R-:W-:Y:S01]  /*2c730*/  SEL R69, R69, R100, P0 ;  /* 0x0000006445457207 */ /* 0x000fe20000000000 */
[----:B------:R-:W-:Y:S01]  /*2c740*/  IMAD.MOV.U32 R12, RZ, RZ, R2 ;  /* 0x000000ffff0c7224 */ /* 0x000fe200078e0002 */
[----:B------:R-:W-:Y:S02]  /*2c750*/  MOV R13, R6 ;  /* 0x00000006000d7202 */ /* 0x000fe40000000f00 */
        /* <DEDUP_REMOVED lines=9> */
.L_x_694:
        /* <DEDUP_REMOVED lines=18> */
.L_x_695:
        /* <DEDUP_REMOVED lines=8> */
[----:B------:R-:W-:Y:S01]  /*2c990*/  SEL R81, R65, R158, P0 ;  /* 0x0000009e41517207 */ /* 0x000fe20000000000 */
[----:B------:R-:W-:Y:S01]  /*2c9a0*/  IMAD.MOV.U32 R12, RZ, RZ, R0 ;  /* 0x000000ffff0c7224 */ /* 0x000fe200078e0000 */
[----:B------:R-:W-:Y:S02]  /*2c9b0*/  SEL R158, R158, R65, P0 ;  /* 0x000000419e9e7207 */ /* 0x000fe40000000000 */
[----:B------:R-:W-:Y:S02]  /*2c9c0*/  SEL R65, R146, R120, P0 ;  /* 0x0000007892417207 */ /* 0x000fe40000000000 */
[----:B------:R-:W-:Y:S02]  /*2c9d0*/  SEL R120, R120, R146, P0 ;  /* 0x0000009278787207 */ /* 0x000fe40000000000 */
[----:B------:R-:W-:-:S02]  /*2c9e0*/  SEL R89, R159, R128, P0 ;  /* 0x000000809f597207 */ /* 0x000fc40000000000 */
[----:B------:R-:W-:-:S07]  /*2c9f0*/  MOV R5, R14 ;  /* 0x0000000e00057202 */ /* 0x000fce0000000f00 */
[----:B------:R-:W-:Y:S05]  /*2ca00*/  WARPSYNC.COLLECTIVE R15, `(.L_x_696) ;  /* 0x000000000f087348 */ /* 0x000fea0003c00000 */
[----:B------:R0:W1:Y:S02]  /*2ca10*/  SHFL.IDX P6, R14, R13, R12, R11 ;  /* 0x0000000c0d0e7389 */ /* 0x00006400000c000b */
[----:B01----:R-:W-:Y:S01]  /*2ca20*/  ENDCOLLECTIVE ;  /* 0x000000000000791b */ /* 0x003fe20003800000 */
.L_x_696:
[----:B------:R-:W-:Y:S02]  /*2ca30*/  SEL R84, R125, R160, P0 ;  /* 0x000000a07d547207 */ /* 0x000fe40000000000 */
[----:B------:R-:W-:Y:S02]  /*2ca40*/  SEL R128, R128, R159, P0 ;  /* 0x0000009f80807207 */ /* 0x000fe40000000000 */
[----:B------:R-:W-:Y:S02]  /*2ca50*/  SEL R125, R160, R125, P0 ;  /* 0x0000007da07d7207 */ /* 0x000fe40000000000 */
[----:B------:R-:W-:Y:S02]  /*2ca60*/  SEL R92, R161, R136, P0 ;  /* 0x00000088a15c7207 */ /* 0x000fe40000000000 */
[----:B------:R-:W-:Y:S02]  /*2ca70*/  SEL R119, R133, R162, P0 ;  /* 0x000000a285777207 */ /* 0x000fe40000000000 */
[----:B------:R-:W-:-:S02]  /*2ca80*/  SEL R136, R136, R161, P0 ;  /* 0x000000a188887207 */ /* 0x000fc40000000000 */
[----:B------:R-:W-:Y:S02]  /*2ca90*/  SEL R133, R162, R133, P0 ;  /* 0x00000085a2857207 */ /* 0x000fe40000000000 */
        /* <DEDUP_REMOVED lines=10> */
.L_x_697:
        /* <DEDUP_REMOVED lines=19> */
.L_x_698:
        /* <DEDUP_REMOVED lines=17> */
.L_x_699:
        /* <DEDUP_REMOVED lines=18> */
.L_x_700:
        /* <DEDUP_REMOVED lines=18> */
.L_x_701:
[----:B------:R-:W-:Y:S02]  /*2cfc0*/  SEL R208, R5, R4, P0 ;  /* 0x0000000405d07207 */ /* 0x000fe40000000000 */
[----:B------:R-:W-:Y:S02]  /*2cfd0*/  SEL R203, R8, R9, P0 ;  /* 0x0000000908cb7207 */ /* 0x000fe40000000000 */
[----:B------:R-:W-:Y:S02]  /*2cfe0*/  SEL R204, R9, R8, P0 ;  /* 0x0000000809cc7207 */ /* 0x000fe40000000000 */
[----:B------:R-:W-:Y:S02]  /*2cff0*/  SEL R201, R7, R10, P0 ;  /* 0x0000000a07c97207 */ /* 0x000fe40000000000 */
[----:B------:R-:W-:Y:S02]  /*2d000*/  SEL R202, R10, R7, P0 ;  /* 0x000000070aca7207 */ /* 0x000fe40000000000 */
[----:B------:R-:W-:Y:S01]  /*2d010*/  MOV R13, R153 ;  /* 0x00000099000d7202 */ /* 0x000fe20000000f00 */
[----:B------:R-:W-:-:S02]  /*2d020*/  IMAD.MOV.U32 R12, RZ, RZ, R2 ;  /* 0x000000ffff0c7224 */ /* 0x000fc400078e0002 */
[----:B------:R-:W-:-:S07]  /*2d030*/  IMAD.MOV.U32 R20, RZ, RZ, R14 ;  /* 0x000000ffff147224 */ /* 0x000fce00078e000e */
[----:B------:R-:W-:Y:S05]  /*2d040*/  WARPSYNC.COLLECTIVE R15, `(.L_x_702) ;  /* 0x000000000f087348 */ /* 0x000fea0003c00000 */
[----:B------:R0:W1:Y:S02]  /*2d050*/  SHFL.IDX P6, R14, R13, R12, R11 ;  /* 0x0000000c0d0e7389 */ /* 0x00006400000c000b */
[----:B01----:R-:W-:Y:S01]  /*2d060*/  ENDCOLLECTIVE ;  /* 0x000000000000791b */ /* 0x003fe20003800000 */
.L_x_702:
[----:B------:R-:W-:Y:S02]  /*2d070*/  IMAD.MOV.U32 R13, RZ, RZ, R24 ;  /* 0x000000ffff0d7224 */ /* 0x000fe400078e0018 */
[----:B------:R-:W-:-:S07]  /*2d080*/  IMAD.MOV.U32 R25, RZ, RZ, R14 ;  /* 0x000000ffff197224 */ /* 0x000fce00078e000e */
[----:B------:R-:W-:Y:S05]  /*2d090*/  WARPSYNC.COLLECTIVE R15, `(.L_x_703) ;  /* 0x000000000f087348 */ /* 0x000fea0003c00000 */
[----:B------:R0:W1:Y:S02]  /*2d0a0*/  SHFL.IDX P6, R14, R13, R12, R11 ;  /* 0x0000000c0d0e7389 */ /* 0x00006400000c000b */
[----:B01----:R-:W-:Y:S01]  /*2d0b0*/  ENDCOLLECTIVE ;  /* 0x000000000000791b */ /* 0x003fe20003800000 */
.L_x_703:
[----:B------:R-:W-:Y:S02]  /*2d0c0*/  SEL R197, R21, R25, P0 ;  /* 0x0000001915c57207 */ /* 0x000fe40000000000 */
[----:B------:R-:W-:Y:S01]  /*2d0d0*/  SEL R198, R25, R21, P0 ;  /* 0x0000001519c67207 */ /* 0x000fe20000000000 */
[----:B------:R-:W-:Y:S02]  /*2d0e0*/  IMAD.MOV.U32 R13, RZ, RZ, R39 ;  /* 0x000000ffff0d7224 */ /* 0x000fe400078e0027 */
[----:B------:R-:W-:Y:S01]  /*2d0f0*/  IMAD.MOV.U32 R12, RZ, RZ, R0 ;  /* 0x000000ffff0c7224 */ /* 0x000fe200078e0000 */
[----:B------:R-:W-:-:S07]  /*2d100*/  MOV R24, R14 ;  /* 0x0000000e00187202 */ /* 0x000fce0000000f00 */
[----:B------:R-:W-:Y:S05]  /*2d110*/  WARPSYNC.COLLECTIVE R15, `(.L_x_704) ;  /* 0x000000000f087348 */ /* 0x000fea0003c00000 */
[----:B------:R0:W1:Y:S02]  /*2d120*/  SHFL.IDX P6, R14, R13, R12, R11 ;  /* 0x0000000c0d0e7389 */ /* 0x00006400000c000b */
[----:B01----:R-:W-:Y:S01]  /*2d130*/  ENDCOLLECTIVE ;  /* 0x000000000000791b */ /* 0x003fe20003800000 */
.L_x_704:
[----:B------:R-:W-:Y:S02]  /*2d140*/  SEL R199, R20, R24, P0 ;  /* 0x0000001814c77207 */ /* 0x000fe40000000000 */
[----:B------:R-:W-:Y:S02]  /*2d150*/  SEL R200, R24, R20, P0 ;  /* 0x0000001418c87207 */ /* 0x000fe40000000000 */
[----:B------:R-:W-:Y:S01]  /*2d160*/  MOV R13, R38 ;  /* 0x00000026000d7202 */ /* 0x000fe20000000f00 */
[----:B------:R-:W-:-:S07]  /*2d170*/  IMAD.MOV.U32 R39, RZ, RZ, R14 ;  /* 0x000000ffff277224 */ /* 0x000fce00078e000e */
[----:B------:R-:W-:Y:S05]  /*2d180*/  WARPSYNC.COLLECTIVE R15, `(.L_x_705) ;  /* 0x000000000f087348 */ /* 0x000fea0003c00000 */
[----:B------:R0:W1:Y:S02]  /*2d190*/  SHFL.IDX P6, R14, R13, R12, R11 ;  /* 0x0000000c0d0e7389 */ /* 0x00006400000c000b */
[----:B01----:R-:W-:Y:S01]  /*2d1a0*/  ENDCOLLECTIVE ;  /* 0x000000000000791b */ /* 0x003fe20003800000 */
.L_x_705:
[----:B------:R-:W-:Y:S02]  /*2d1b0*/  IMAD.MOV.U32 R13, RZ, RZ, R52 ;  /* 0x000000ffff0d7224 */ /* 0x000fe400078e0034 */
[----:B------:R-:W-:Y:S02]  /*2d1c0*/  IMAD.MOV.U32 R12, RZ, RZ, R2 ;  /* 0x000000ffff0c7224 */ /* 0x000fe400078e0002 */
[----:B------:R-:W-:-:S07]  /*2d1d0*/  IMAD.MOV.U32 R38, RZ, RZ, R14 ;  /* 0x000000ffff267224 */ /* 0x000fce00078e000e */
[----:B------:R-:W-:Y:S05]  /*2d1e0*/  WARPSYNC.COLLECTIVE R15, `(.L_x_706) ;  /* 0x000000000f087348 */ /* 0x000fea0003c00000 */
[----:B------:R0:W1:Y:S02]  /*2d1f0*/  SHFL.IDX P6, R14, R13, R12, R11 ;  /* 0x0000000c0d0e7389 */ /* 0x00006400000c000b */
[----:B01----:R-:W-:Y:S01]  /*2d200*/  ENDCOLLECTIVE ;  /* 0x000000000000791b */ /* 0x003fe20003800000 */
.L_x_706:
[----:B------:R-:W-:Y:S01]  /*2d210*/  IMAD.MOV.U32 R13, RZ, RZ, R37 ;  /* 0x000000ffff0d7224 */ /* 0x000fe200078e0025 */
[----:B------:R-:W-:-:S07]  /*2d220*/  MOV R52, R14 ;  /* 0x0000000e00347202 */ /* 0x000fce0000000f00 */
[----:B------:R-:W-:Y:S05]  /*2d230*/  WARPSYNC.COLLECTIVE R15, `(.L_x_707) ;  /* 0x000000000f087348 */ /* 0x000fea0003c00000 */
[----:B------:R0:W1:Y:S02]  /*2d240*/  SHFL.IDX P6, R14, R13, R12, R11 ;  /* 0x0000000c0d0e7389 */ /* 0x00006400000c000b */
[----:B01----:R-:W-:Y:S01]  /*2d250*/  ENDCOLLECTIVE ;  /* 0x000000000000791b */ /* 0x003fe20003800000 */
.L_x_707:
[----:B------:R-:W-:Y:S02]  /*2d260*/  SEL R193, R39, R52, P0 ;  /* 0x0000003427c17207 */ /* 0x000fe40000000000 */
[----:B------:R-:W-:Y:S01]  /*2d270*/  SEL R194, R52, R39, P0 ;  /* 0x0000002734c27207 */ /* 0x000fe20000000000 */
[----:B------:R-:W-:Y:S01]  /*2d280*/  IMAD.MOV.U32 R13, RZ, RZ, R47 ;  /* 0x000000ffff0d7224 */ /* 0x000fe200078e002f */
[----:B------:R-:W-:Y:S01]  /*2d290*/  MOV R12, R0 ;  /* 0x00000000000c7202 */ /* 0x000fe20000000f00 */
[----:B------:R-:W-:-:S07]  /*2d2a0*/  IMAD.MOV.U32 R37, RZ, RZ, R14 ;  /* 0x000000ffff257224 */ /* 0x000fce00078e000e */
[----:B------:R-:W-:Y:S05]  /*2d2b0*/  WARPSYNC.COLLECTIVE R15, `(.L_x_708) ;  /* 0x000000000f087348 */ /* 0x000fea0003c00000 */
[----:B------:R0:W1:Y:S02]  /*2d2c0*/  SHFL.IDX P6, R14, R13, R12, R11 ;  /* 0x0000000c0d0e7389 */ /* 0x00006400000c000b */
[----:B01----:R-:W-:Y:S01]  /*2d2d0*/  ENDCOLLECTIVE ;  /* 0x000000000000791b */ /* 0x003fe20003800000 */
.L_x_708:
[----:B------:R-:W-:Y:S02]  /*2d2e0*/  SEL R195, R38, R37, P0 ;  /* 0x0000002526c37207 */ /* 0x000fe40000000000 */
[----:B------:R-:W-:Y:S01]  /*2d2f0*/  SEL R196, R37, R38, P0 ;  /* 0x0000002625c47207 */ /* 0x000fe20000000000 */
[----:B------:R-:W-:Y:S02]  /*2d300*/  IMAD.MOV.U32 R13, RZ, RZ, R36 ;  /* 0x000000ffff0d7224 */ /* 0x000fe400078e0024 */
[----:B------:R-:W-:-:S07]  /*2d310*/  IMAD.MOV.U32 R47, RZ, RZ, R14 ;  /* 0x000000ffff2f7224 */ /* 0x000fce00078e000e */
[----:B------:R-:W-:Y:S05]  /*2d320*/  WARPSYNC.COLLECTIVE R15, `(.L_x_709) ;  /* 0x000000000f087348 */ /* 0x000fea0003c00000 */
[----:B------:R0:W1:Y:S02]  /*2d330*/  SHFL.IDX P6, R14, R13, R12, R11 ;  /* 0x0000000c0d0e7389 */ /* 0x00006400000c000b */
[----:B01----:R-:W-:Y:S01]  /*2d340*/  ENDCOLLECTIVE ;  /* 0x000000000000791b */ /* 0x003fe20003800000 */
.L_x_709:
[----:B------:R-:W-:Y:S01]  /*2d350*/  MOV R13, R60 ;  /* 0x0000003c000d7202 */ /* 0x000fe20000000f00 */
[----:B------:R-:W-:Y:S02]  /*2d360*/  IMAD.MOV.U32 R12, RZ, RZ, R2 ;  /* 0x000000ffff0c7224 */ /* 0x000fe400078e0002 */
[----:B------:R-:W-:-:S07]  /*2d370*/  IMAD.MOV.U32 R36, RZ, RZ, R14 ;  /* 0x000000ffff247224 */ /* 0x000fce00078e000e */
[----:B------:R-:W-:Y:S05]  /*2d380*/  WARPSYNC.COLLECTIVE R15, `(.L_x_710) ;  /* 0x000000000f087348 */ /* 0x000fea0003c00000 */
[----:B------:R0:W1:Y:S02]  /*2d390*/  SHFL.IDX P6, R14, R13, R12, R11 ;  /* 0x0000000c0d0e7389 */ /* 0x00006400000c000b */
[----:B01----:R-:W-:Y:S01]  /*2d3a0*/  ENDCOLLECTIVE ;  /* 0x000000000000791b */ /* 0x003fe20003800000 */
.L_x_710:
[----:B------:R-:W-:Y:S02]  /*2d3b0*/  IMAD.MOV.U32 R13, RZ, RZ, R35 ;  /* 0x000000ffff0d7224 */ /* 0x000fe400078e0023 */
[----:B------:R-:W-:-:S07]  /*2d3c0*/  IMAD.MOV.U32 R60, RZ, RZ, R14 ;  /* 0x000000ffff3c7224 */ /* 0x000fce00078e000e */
[----:B------:R-:W-:Y:S05]  /*2d3d0*/  WARPSYNC.COLLECTIVE R15, `(.L_x_711) ;  /* 0x000000000f087348 */ /* 0x000fea0003c00000 */
[----:B------:R0:W1:Y:S02]  /*2d3e0*/  SHFL.IDX P6, R14, R13, R12, R11 ;  /* 0x0000000c0d0e7389 */ /* 0x00006400000c000b */
[----:B01----:R-:W-:Y:S01]  /*2d3f0*/  ENDCOLLECTIVE ;  /* 0x000000000000791b */ /* 0x003fe20003800000 */
.L_x_711:
        /* <DEDUP_REMOVED lines=8> */
.L_x_712:
[----:B------:R-:W-:Y:S02]  /*2d480*/  SEL R191, R36, R35, P0 ;  /* 0x0000002324bf7207 */ /* 0x000fe40000000000 */
[----:B------:R-:W-:Y:S02]  /*2d490*/  SEL R192, R35, R36, P0 ;  /* 0x0000002423c07207 */ /* 0x000fe40000000000 */
[----:B------:R-:W-:Y:S01]  /*2d4a0*/  MOV R13, R34 ;  /* 0x00000022000d7202 */ /* 0x000fe20000000f00 */
[----:B------:R-:W-:-:S07]  /*2d4b0*/  IMAD.MOV.U32 R46, RZ, RZ, R14 ;  /* 0x000000ffff2e7224 */ /* 0x000fce00078e000e */
[----:B------:R-:W-:Y:S05]  /*2d4c0*/  WARPSYNC.COLLECTIVE R15, `(.L_x_713) ;  /* 0x000000000f087348 */ /* 0x000fea0003c00000 */
[----:B------:R0:W1:Y:S02]  /*2d4d0*/  SHFL.IDX P6, R14, R13, R12, R11 ;  /* 0x0000000c0d0e7389 */ /* 0x00006400000c000b */
[----:B01----:R-:W-:Y:S01]  /*2d4e0*/  ENDCOLLECTIVE ;  /* 0x000000000000791b */ /* 0x003fe20003800000 */
.L_x_713:
[----:B------:R-:W-:Y:S02]  /*2d4f0*/  IMAD.MOV.U32 R13, RZ, RZ, R68 ;  /* 0x000000ffff0d7224 */ /* 0x000fe400078e0044 */
[----:B------:R-:W-:Y:S02]  /*2d500*/  IMAD.MOV.U32 R12, RZ, RZ, R2 ;  /* 0x000000ffff0c7224 */ /* 0x000fe400078e0002 */
[----:B------:R-:W-:-:S07]  /*2d510*/  IMAD.MOV.U32 R34, RZ, RZ, R14 ;  /* 0x000000ffff227224 */ /* 0x000fce00078e000e */
[----:B------:R-:W-:Y:S05]  /*2d520*/  WARPSYNC.COLLECTIVE R15, `(.L_x_714) ;  /* 0x000000000f087348 */ /* 0x000fea0003c00000 */
[----:B------:R0:W1:Y:S02]  /*2d530*/  SHFL.IDX P6, R14, R13, R12, R11 ;  /* 0x0000000c0d0e7389 */ /* 0x00006400000c000b */
[----:B01----:R-:W-:Y:S01]  /*2d540*/  ENDCOLLECTIVE ;  /* 0x000000000000791b */ /* 0x003fe20003800000 */
.L_x_714:
[----:B------:R-:W-:Y:S01]  /*2d550*/  IMAD.MOV.U32 R13, RZ, RZ, R33 ;  /* 0x000000ffff0d7224 */ /* 0x000fe200078e0021 */
[----:B------:R-:W-:-:S07]  /*2d560*/  MOV R68, R14 ;  /* 0x0000000e00447202 */ /* 0x000fce0000000f00 */
[----:B------:R-:W-:Y:S05]  /*2d570*/  WARPSYNC.COLLECTIVE R15, `(.L_x_715) ;  /* 0x000000000f087348 */ /* 0x000fea0003c00000 */
[----:B------:R0:W1:Y:S02]  /*2d580*/  SHFL.IDX P6, R14, R13, R12, R11 ;  /* 0x0000000c0d0e7389 */ /* 0x00006400000c000b */
[----:B01----:R-:W-:Y:S01]  /*2d590*/  ENDCOLLECTIVE ;  /* 0x000000000000791b */ /* 0x003fe20003800000 */
.L_x_715:
        /* <DEDUP_REMOVED lines=8> */
.L_x_716:
[----:B------:R-:W-:Y:S02]  /*2d620*/  SEL R188, R34, R33, P0 ;  /* 0x0000002122bc7207 */ /* 0x000fe40000000000 */
[----:B------:R-:W-:Y:S01]  /*2d630*/  SEL R187, R33, R34, P0 ;  /* 0x0000002221bb7207 */ /* 0x000fe20000000000 */
[----:B------:R-:W-:Y:S02]  /*2d640*/  IMAD.MOV.U32 R13, RZ, RZ, R32 ;  /* 0x000000ffff0d7224 */ /* 0x000fe400078e0020 */
[----:B------:R-:W-:-:S07]  /*2d650*/  IMAD.MOV.U32 R44, RZ, RZ, R14 ;  /* 0x000000ffff2c7224 */ /* 0x000fce00078e000e */
[----:B------:R-:W-:Y:S05]  /*2d660*/  WARPSYNC.COLLECTIVE R15, `(.L_x_717) ;  /* 0x000000000f087348 */ /* 0x000fea0003c00000 */
[----:B------:R0:W1:Y:S02]  /*2d670*/  SHFL.IDX P6, R14, R13, R12, R11 ;  /* 0x0000000c0d0e7389 */ /* 0x00006400000c000b */
[----:B01----:R-:W-:Y:S01]  /*2d680*/  ENDCOLLECTIVE ;  /* 0x000000000000791b */ /* 0x003fe20003800000 */
.L_x_717:
[----:B------:R-:W-:Y:S01]  /*2d690*/  MOV R13, R45 ;  /* 0x0000002d000d7202 */ /* 0x000fe20000000f00 */
[----:B------:R-:W-:Y:S02]  /*2d6a0*/  IMAD.MOV.U32 R12, RZ, RZ, R2 ;  /* 0x000000ffff0c7224 */ /* 0x000fe400078e0002 */
[----:B------:R-:W-:-:S07]  /*2d6b0*/  IMAD.MOV.U32 R32, RZ, RZ, R14 ;  /* 0x000000ffff207224 */ /* 0x000fce00078e000e */
[----:B------:R-:W-:Y:S05]  /*2d6c0*/  WARPSYNC.COLLECTIVE R15, `(.L_x_718) ;  /* 0x000000000f087348 */ /* 0x000fea0003c00000 */
[----:B------:R0:W1:Y:S02]  /*2d6d0*/  SHFL.IDX P6, R14, R13, R12, R11 ;  /* 0x0000000c0d0e7389 */ /* 0x00006400000c000b */
[----:B01----:R-:W-:Y:S01]  /*2d6e0*/  ENDCOLLECTIVE ;  /* 0x000000000000791b */ /* 0x003fe20003800000 */
.L_x_718:
[----:B------:R-:W-:Y:S02]  /*2d6f0*/  IMAD.MOV.U32 R13, RZ, RZ, R28 ;  /* 0x000000ffff0d7224 */ /* 0x000fe400078e001c */
[----:B------:R-:W-:-:S07]  /*2d700*/  IMAD.MOV.U32 R45, RZ, RZ, R14 ;  /* 0x000000ffff2d7224 */ /* 0x000fce00078e000e */
[----:B------:R-:W-:Y:S05]  /*2d710*/  WARPSYNC.COLLECTIVE R15, `(.L_x_719) ;  /* 0x000000000f087348 */ /* 0x000fea0003c00000 */
[----:B------:R0:W1:Y:S02]  /*2d720*/  SHFL.IDX P6, R14, R13, R12, R11 ;  /* 0x0000000c0d0e7389 */ /* 0x00006400000c000b */
[----:B01----:R-:W-:Y:S01]  /*2d730*/  ENDCOLLECTIVE ;  /* 0x000000000000791b */ /* 0x003fe20003800000 */
.L_x_719:
        /* <DEDUP_REMOVED lines=8> */
.L_x_720:
[----:B------:R-:W-:Y:S02]  /*2d7c0*/  SEL R184, R32, R28, P0 ;  /* 0x0000001c20b87207 */ /* 0x000fe40000000000 */
[----:B------:R-:W-:Y:S02]  /*2d7d0*/  SEL R183, R28, R32, P0 ;  /* 0x000000201cb77207 */ /* 0x000fe40000000000 */
[----:B------:R-:W-:Y:S01]  /*2d7e0*/  MOV R13, R27 ;  /* 0x0000001b000d7202 */ /* 0x000fe20000000f00 */
[----:B------:R-:W-:-:S07]  /*2d7f0*/  IMAD.MOV.U32 R43, RZ, RZ, R14 ;  /* 0x000000ffff2b7224 */ /* 0x000fce00078e000e */
[----:B------:R-:W-:Y:S05]  /*2d800*/  WARPSYNC.COLLECTIVE R15, `(.L_x_721) ;  /* 0x000000000f087348 */ /* 0x000fea0003c00000 */
[----:B------:R0:W1:Y:S02]  /*2d810*/  SHFL.IDX P6, R14, R13, R12, R11 ;  /* 0x0000000c0d0e7389 */ /* 0x00006400000c000b */
[----:B01----:R-:W-:Y:S01]  /*2d820*/  ENDCOLLECTIVE ;  /* 0x000000000000791b */ /* 0x003fe20003800000 */
.L_x_721:
[----:B------:R-:W-:Y:S02]  /*2d830*/  IMAD.MOV.U32 R13, RZ, RZ, R53 ;  /* 0x000000ffff0d7224 */ /* 0x000fe400078e0035 */
[----:B------:R-:W-:Y:S02]  /*2d840*/  IMAD.MOV.U32 R12, RZ, RZ, R2 ;  /* 0x000000ffff0c7224 */ /* 0x000fe400078e0002 */
[----:B------:R-:W-:-:S07]  /*2d850*/  IMAD.MOV.U32 R27, RZ, RZ, R14 ;  /* 0x000000ffff1b7224 */ /* 0x000fce00078e000e */
[----:B------:R-:W-:Y:S05]  /*2d860*/  WARPSYNC.COLLECTIVE R15, `(.L_x_722) ;  /* 0x000000000f087348 */ /* 0x000fea0003c00000 */
[----:B------:R0:W1:Y:S02]  /*2d870*/  SHFL.IDX P6, R14, R13, R12, R11 ;  /* 0x0000000c0d0e7389 */ /* 0x00006400000c000b */
[----:B01----:R-:W-:Y:S01]  /*2d880*/  ENDCOLLECTIVE ;  /* 0x000000000000791b */ /* 0x003fe20003800000 */
.L_x_722:
[----:B------:R-:W-:Y:S01]  /*2d890*/  IMAD.MOV.U32 R13, RZ, RZ, R26 ;  /* 0x000000ffff0d7224 */ /* 0x000fe200078e001a */
[----:B------:R-:W-:-:S07]  /*2d8a0*/  MOV R53, R14 ;  /* 0x0000000e00357202 */ /* 0x000fce0000000f00 */
[----:B------:R-:W-:Y:S05]  /*2d8b0*/  WARPSYNC.COLLECTIVE R15, `(.L_x_723) ;  /* 0x000000000f087348 */ /* 0x000fea0003c00000 */
[----:B------:R0:W1:Y:S02]  /*2d8c0*/  SHFL.IDX P6, R14, R13, R12, R11 ;  /* 0x0000000c0d0e7389 */ /* 0x00006400000c000b */
[----:B01----:R-:W-:Y:S01]  /*2d8d0*/  ENDCOLLECTIVE ;  /* 0x000000000000791b */ /* 0x003fe20003800000 */
.L_x_723:
        /* <DEDUP_REMOVED lines=8> */
.L_x_724:
[----:B------:R-:W-:Y:S02]  /*2d960*/  SEL R180, R27, R26, P0 ;  /* 0x0000001a1bb47207 */ /* 0x000fe40000000000 */
[----:B------:R-:W-:Y:S01]  /*2d970*/  SEL R179, R26, R27, P0 ;  /* 0x0000001b1ab37207 */ /* 0x000fe20000000000 */
[----:B------:R-:W-:Y:S02]  /*2d980*/  IMAD.MOV.U32 R13, RZ, RZ, R42 ;  /* 0x000000ffff0d7224 */ /* 0x000fe400078e002a */
[----:B------:R-:W-:-:S07]  /*2d990*/  IMAD.MOV.U32 R48, RZ, RZ, R14 ;  /* 0x000000ffff307224 */ /* 0x000fce00078e000e */
[----:B------:R-:W-:Y:S05]  /*2d9a0*/  WARPSYNC.COLLECTIVE R15, `(.L_x_725) ;  /* 0x000000000f087348 */ /* 0x000fea0003c00000 */
[----:B------:R0:W1:Y:S02]  /*2d9b0*/  SHFL.IDX P6, R14, R13, R12, R11 ;  /* 0x0000000c0d0e7389 */ /* 0x00006400000c000b */
[----:B01----:R-:W-:Y:S01]  /*2d9c0*/  ENDCOLLECTIVE ;  /* 0x000000000000791b */ /* 0x003fe20003800000 */
.L_x_725:
[----:B------:R-:W-:Y:S01]  /*2d9d0*/  MOV R13, R61 ;  /* 0x0000003d000d7202 */ /* 0x000fe20000000f00 */
[----:B------:R-:W-:Y:S02]  /*2d9e0*/  IMAD.MOV.U32 R12, RZ, RZ, R2 ;  /* 0x000000ffff0c7224 */ /* 0x000fe400078e0002 */
[----:B------:R-:W-:-:S07]  /*2d9f0*/  IMAD.MOV.U32 R42, RZ, RZ, R14 ;  /* 0x000000ffff2a7224 */ /* 0x000fce00078e000e */
[----:B------:R-:W-:Y:S05]  /*2da00*/  WARPSYNC.COLLECTIVE R15, `(.L_x_726) ;  /* 0x000000000f087348 */ /* 0x000fea0003c00000 */
[----:B------:R0:W1:Y:S02]  /*2da10*/  SHFL.IDX P6, R14, R13, R12, R11 ;  /* 0x0000000c0d0e7389 */ /* 0x00006400000c000b */
[----:B01----:R-:W-:Y:S01]  /*2da20*/  ENDCOLLECTIVE ;  /* 0x000000000000791b */ /* 0x003fe20003800000 */
.L_x_726:
[----:B------:R-:W-:Y:S02]  /*2da30*/  IMAD.MOV.U32 R13, RZ, RZ, R56 ;  /* 0x000000ffff0d7224 */ /* 0x000fe400078e0038 */
[----:B------:R-:W-:-:S07]  /*2da40*/  IMAD.MOV.U32 R61, RZ, RZ, R14 ;  /* 0x000000ffff3d7224 */ /* 0x000fce00078e000e */
[----:B------:R-:W-:Y:S05]  /*2da50*/  WARPSYNC.COLLECTIVE R15, `(.L_x_727) ;  /* 0x000000000f087348 */ /* 0x000fea0003c00000 */
[----:B------:R0:W1:Y:S02]  /*2da60*/  SHFL.IDX P6, R14, R13, R12, R11 ;  /* 0x0000000c0d0e7389 */ /* 0x00006400000c000b */
[----:B01----:R-:W-:Y:S01]  /*2da70*/  ENDCOLLECTIVE ;  /* 0x000000000000791b */ /* 0x003fe20003800000 */
.L_x_727:
        /* <DEDUP_REMOVED lines=8> */
.L_x_728:
[----:B------:R-:W-:Y:S02]  /*2db00*/  SEL R176, R42, R56, P0 ;  /* 0x000000382ab07207 */ /* 0x000fe40000000000 */
[----:B------:R-:W-:Y:S02]  /*2db10*/  SEL R175, R56, R42, P0 ;  /* 0x0000002a38af7207 */ /* 0x000fe40000000000 */
[----:B------:R-:W-:Y:S01]  /*2db20*/  MOV R13, R49 ;  /* 0x00000031000d7202 */ /* 0x000fe20000000f00 */
[----:B------:R-:W-:-:S07]  /*2db30*/  IMAD.MOV.U32 R54, RZ, RZ, R14 ;  /* 0x000000ffff367224 */ /* 0x000fce00078e000e */
[----:B------:R-:W-:Y:S05]  /*2db40*/  WARPSYNC.COLLECTIVE R15, `(.L_x_729) ;  /* 0x000000000f087348 */ /* 0x000fea0003c00000 */
[----:B------:R0:W1:Y:S02]  /*2db50*/  SHFL.IDX P6, R14, R13, R12, R11 ;  /* 0x0000000c0d0e7389 */ /* 0x00006400000c000b */
[----:B01----:R-:W-:Y:S01]  /*2db60*/  ENDCOLLECTIVE ;  /* 0x000000000000791b */ /* 0x003fe20003800000 */
.L_x_729:
[----:B------:R-:W-:Y:S02]  /*2db70*/  IMAD.MOV.U32 R13, RZ, RZ, R69 ;  /* 0x000000ffff0d7224 */ /* 0x000fe400078e0045 */
[----:B------:R-:W-:Y:S02]  /*2db80*/  IMAD.MOV.U32 R12, RZ, RZ, R2 ;  /* 0x000000ffff0c7224 */ /* 0x000fe400078e0002 */
[----:B------:R-:W-:-:S07]  /*2db90*/  IMAD.MOV.U32 R49, RZ, RZ, R14 ;  /* 0x000000ffff317224 */ /* 0x000fce00078e000e */
[----:B------:R-:W-:Y:S05]  /*2dba0*/  WARPSYNC.COLLECTIVE R15, `(.L_x_730) ;  /* 0x000000000f087348 */ /* 0x000fea0003c00000 */
[----:B------:R0:W1:Y:S02]  /*2dbb0*/  SHFL.IDX P6, R14, R13, R12, R11 ;  /* 0x0000000c0d0e7389 */ /* 0x00006400000c000b */
[----:B01----:R-:W-:Y:S01]  /*2dbc0*/  ENDCOLLECTIVE ;  /* 0x000000000000791b */ /* 0x003fe20003800000 */
.L_x_730:
[----:B------:R-:W-:Y:S01]  /*2dbd0*/  IMAD.MOV.U32 R13, RZ, RZ, R64 ;  /* 0x000000ffff0d7224 */ /* 0x000fe200078e0040 */
[----:B------:R-:W-:-:S07]  /*2dbe0*/  MOV R69, R14 ;  /* 0x0000000e00457202 */ /* 0x000fce0000000f00 */
[----:B------:R-:W-:Y:S05]  /*2dbf0*/  WARPSYNC.COLLECTIVE R15, `(.L_x_731) ;  /* 0x000000000f087348 */ /* 0x000fea0003c00000 */
[----:B------:R0:W1:Y:S02]  /*2dc00*/  SHFL.IDX P6, R14, R13, R12, R11 ;  /* 0x0000000c0d0e7389 */ /* 0x00006400000c000b */
[----:B01----:R-:W-:Y:S01]  /*2dc10*/  ENDCOLLECTIVE ;  /* 0x000000000000791b */ /* 0x003fe20003800000 */
.L_x_731:
        /* <DEDUP_REMOVED lines=8> */
.L_x_732:
[----:B------:R-:W-:Y:S02]  /*2dca0*/  SEL R153, R49, R64, P0 ;  /* 0x0000004031997207 */ /* 0x000fe40000000000 */
[----:B------:R-:W-:Y:S01]  /*2dcb0*/  SEL R147, R64, R49, P0 ;  /* 0x0000003140937207 */ /* 0x000fe20000000000 */
[----:B------:R-:W-:Y:S02]  /*2dcc0*/  IMAD.MOV.U32 R13, RZ, RZ, R55 ;  /* 0x000000ffff0d7224 */ /* 0x000fe400078e0037 */
[----:B------:R-:W-:-:S07]  /*2dcd0*/  IMAD.MOV.U32 R57, RZ, RZ, R14 ;  /* 0x000000ffff397224 */ /* 0x000fce00078e000e */
[----:B------:R-:W-:Y:S05]  /*2dce0*/  WARPSYNC.COLLECTIVE R15, `(.L_x_733) ;  /* 0x000000000f087348 */ /* 0x000fea0003c00000 */
[----:B------:R0:W1:Y:S02]  /*2dcf0*/  SHFL.IDX P6, R14, R13, R12, R11 ;  /* 0x0000000c0d0e7389 */ /* 0x00006400000c000b */
[----:B01----:R-:W-:Y:S01]  /*2dd00*/  ENDCOLLECTIVE ;  /* 0x000000000000791b */ /* 0x003fe20003800000 */
.L_x_733:
[----:B------:R-:W-:Y:S01]  /*2dd10*/  MOV R13, R77 ;  /* 0x0000004d000d7202 */ /* 0x000fe20000000f00 */
[----:B------:R-:W-:Y:S02]  /*2dd20*/  IMAD.MOV.U32 R12, RZ, RZ, R2 ;  /* 0x000000ffff0c7224 */ /* 0x000fe400078e0002 */
[----:B------:R-:W-:-:S07]  /*2dd30*/  IMAD.MOV.U32 R55, RZ, RZ, R14 ;  /* 0x000000ffff377224 */ /* 0x000fce00078e000e */
[----:B------:R-:W-:Y:S05]  /*2dd40*/  WARPSYNC.COLLECTIVE R15, `(.L_x_734) ;  /* 0x000000000f087348 */ /* 0x000fea0003c00000 */
[----:B------:R0:W1:Y:S02]  /*2dd50*/  SHFL.IDX P6, R14, R13, R12, R11 ;  /* 0x0000000c0d0e7389 */ /* 0x00006400000c000b */
[----:B01----:R-:W-:Y:S01]  /*2dd60*/  ENDCOLLECTIVE ;  /* 0x000000000000791b */ /* 0x003fe20003800000 */
.L_x_734:
[----:B------:R-:W-:Y:S02]  /*2dd70*/  IMAD.MOV.U32 R13, RZ, RZ, R72 ;  /* 0x000000ffff0d7224 */ /* 0x000fe400078e0048 */
[----:B------:R-:W-:-:S07]  /*2dd80*/  IMAD.MOV.U32 R77, RZ, RZ, R14 ;  /* 0x000000ffff4d7224 */ /* 0x000fce00078e000e */
[----:B------:R-:W-:Y:S05]  /*2dd90*/  WARPSYNC.COLLECTIVE R15, `(.L_x_735) ;  /* 0x000000000f087348 */ /* 0x000fea0003c00000 */
[----:B------:R0:W1:Y:S02]  /*2dda0*/  SHFL.IDX P6, R14, R13, R12, R11 ;  /* 0x0000000c0d0e7389 */ /* 0x00006400000c000b */
[----:B01----:R-:W-:Y:S01]  /*2ddb0*/  ENDCOLLECTIVE ;  /* 0x000000000000791b */ /* 0x003fe20003800000 */
.L_x_735:
        /* <DEDUP_REMOVED lines=8> */
.L_x_736:
[----:B------:R-:W-:Y:S02]  /*2de40*/  SEL R4, R55, R72, P0 ;  /* 0x0000004837047207 */ /* 0x000fe40000000000 */
[----:B------:R-:W-:Y:S02]  /*2de50*/  SEL R55, R72, R55, P0 ;  /* 0x0000003748377207 */ /* 0x000fe40000000000 */
[----:B------:R-:W-:Y:S01]  /*2de60*/  MOV R13, R58 ;  /* 0x0000003a000d7202 */ /* 0x000fe20000000f00 */
[----:B------:R-:W-:-:S07]  /*2de70*/  IMAD.MOV.U32 R59, RZ, RZ, R14 ;  /* 0x000000ffff3b7224 */ /* 0x000fce00078e000e */
[----:B------:R-:W-:Y:S05]  /*2de80*/  WARPSYNC.COLLECTIVE R15, `(.L_x_737) ;  /* 0x000000000f087348 */ /* 0x000fea0003c00000 */
[----:B------:R0:W1:Y:S02]  /*2de90*/  SHFL.IDX P6, R14, R13, R12, R11 ;  /* 0x0000000c0d0e7389 */ /* 0x00006400000c000b */
[----:B01----:R-:W-:Y:S01]  /*2dea0*/  ENDCOLLECTIVE ;  /* 0x000000000000791b */ /* 0x003fe20003800000 */
.L_x_737:
[----:B------:R-:W-:Y:S02]  /*2deb0*/  IMAD.MOV.U32 R13, RZ, RZ, R85 ;  /* 0x000000ffff0d7224 */ /* 0x000fe400078e0055 */
[----:B------:R-:W-:Y:S02]  /*2dec0*/  IMAD.MOV.U32 R12, RZ, RZ, R2 ;  /* 0x000000ffff0c7224 */ /* 0x000fe400078e0002 */
[----:B------:R-:W-:-:S07]  /*2ded0*/  IMAD.MOV.U32 R58, RZ, RZ, R14 ;  /* 0x000000ffff3a7224 */ /* 0x000fce00078e000e */
[----:B------:R-:W-:Y:S05]  /*2dee0*/  WARPSYNC.COLLECTIVE R15, `(.L_x_738) ;  /* 0x000000000f087348 */ /* 0x000fea0003c00000 */
[----:B------:R0:W1:Y:S02]  /*2def0*/  SHFL.IDX P6, R14, R13, R12, R11 ;  /* 0x0000000c0d0e7389 */ /* 0x00006400000c000b */
[----:B01----:R-:W-:Y:S01]  /*2df00*/  ENDCOLLECTIVE ;  /* 0x000000000000791b */ /* 0x003fe20003800000 */
.L_x_738:
[----:B------:R-:W-:Y:S01]  /*2df10*/  IMAD.MOV.U32 R13, RZ, RZ, R80 ;  /* 0x000000ffff0d7224 */ /* 0x000fe200078e0050 */
[----:B------:R-:W-:-:S07]  /*2df20*/  MOV R85, R14 ;  /* 0x0000000e00557202 */ /* 0x000fce0000000f00 */
[----:B------:R-:W-:Y:S05]  /*2df30*/  WARPSYNC.COLLECTIVE R15, `(.L_x_739) ;  /* 0x000000000f087348 */ /* 0x000fea0003c00000 */
[----:B------:R0:W1:Y:S02]  /*2df40*/  SHFL.IDX P6, R14, R13, R12, R11 ;  /* 0x0000000c0d0e7389 */ /* 0x00006400000c000b */
[----:B01----:R-:W-:Y:S01]  /*2df50*/  ENDCOLLECTIVE ;  /* 0x000000000000791b */ /* 0x003fe20003800000 */
.L_x_739:
        /* <DEDUP_REMOVED lines=8> */
.L_x_740:
[----:B------:R-:W-:Y:S02]  /*2dfe0*/  SEL R6, R58, R80, P0 ;  /* 0x000000503a067207 */ /* 0x000fe40000000000 */
[----:B------:R-:W-:Y:S01]  /*2dff0*/  SEL R58, R80, R58, P0 ;  /* 0x0000003a503a7207 */ /* 0x000fe20000000000 */
[----:B------:R-:W-:Y:S02]  /*2e000*/  IMAD.MOV.U32 R13, RZ, RZ, R62 ;  /* 0x000000ffff0d7224 */ /* 0x000fe400078e003e */
[----:B------:R-:W-:-:S07]  /*2e010*/  IMAD.MOV.U32 R63, RZ, RZ, R14 ;  /* 0x000000ffff3f7224 */ /* 0x000fce00078e000e */
[----:B------:R-:W-:Y:S05]  /*2e020*/  WARPSYNC.COLLECTIVE R15, `(.L_x_741) ;  /* 0x000000000f087348 */ /* 0x000fea0003c00000 */
[----:B------:R0:W1:Y:S02]  /*2e030*/  SHFL.IDX P6, R14, R13, R12, R11 ;  /* 0x0000000c0d0e7389 */ /* 0x00006400000c000b */
[----:B01----:R-:W-:Y:S01]  /*2e040*/  ENDCOLLECTIVE ;  /* 0x000000000000791b */ /* 0x003fe20003800000 */
.L_x_741:
[----:B------:R-:W-:Y:S01]  /*2e050*/  MOV R13, R93 ;  /* 0x0000005d000d7202 */ /* 0x000fe20000000f00 */
[----:B------:R-:W-:Y:S02]  /*2e060*/  IMAD.MOV.U32 R12, RZ, RZ, R2 ;  /* 0x000000ffff0c7224 */ /* 0x000fe400078e0002 */
[----:B------:R-:W-:-:S07]  /*2e070*/  IMAD.MOV.U32 R62, RZ, RZ, R14 ;  /* 0x000000ffff3e7224 */ /* 0x000fce00078e000e */
[----:B------:R-:W-:Y:S05]  /*2e080*/  WARPSYNC.COLLECTIVE R15, `(.L_x_742) ;  /* 0x000000000f087348 */ /* 0x000fea0003c00000 */
[----:B------:R0:W1:Y:S02]  /*2e090*/  SHFL.IDX P6, R14, R13, R12, R11 ;  /* 0x0000000c0d0e7389 */ /* 0x00006400000c000b */
[----:B01----:R-:W-:Y:S01]  /*2e0a0*/  ENDCOLLECTIVE ;  /* 0x000000000000791b */ /* 0x003fe20003800000 */
.L_x_742:
[----:B------:R-:W-:Y:S02]  /*2e0b0*/  IMAD.MOV.U32 R13, RZ, RZ, R88 ;  /* 0x000000ffff0d7224 */ /* 0x000fe400078e0058 */
[----:B------:R-:W-:-:S07]  /*2e0c0*/  IMAD.MOV.U32 R93, RZ, RZ, R14 ;  /* 0x000000ffff5d7224 */ /* 0x000fce00078e000e */
[----:B------:R-:W-:Y:S05]  /*2e0d0*/  WARPSYNC.COLLECTIVE R15, `(.L_x_743) ;  /* 0x000000000f087348 */ /* 0x000fea0003c00000 */
[----:B------:R0:W1:Y:S02]  /*2e0e0*/  SHFL.IDX P6, R14, R13, R12, R11 ;  /* 0x0000000c0d0e7389 */ /* 0x00006400000c000b */
[----:B01----:R-:W-:Y:S01]  /*2e0f0*/  ENDCOLLECTIVE ;  /* 0x000000000000791b */ /* 0x003fe20003800000 */
.L_x_743:
        /* <DEDUP_REMOVED lines=8> */
.L_x_744:
[----:B------:R-:W-:Y:S02]  /*2e180*/  SEL R8, R62, R88, P0 ;  /* 0x000000583e087207 */ /* 0x000fe40000000000 */
[----:B------:R-:W-:Y:S02]  /*2e190*/  SEL R62, R88, R62, P0 ;  /* 0x0000003e583e7207 */ /* 0x000fe40000000000 */
[----:B------:R-:W-:Y:S01]  /*2e1a0*/  MOV R13, R66 ;  /* 0x00000042000d7202 */ /* 0x000fe20000000f00 */
[----:B------:R-:W-:-:S07]  /*2e1b0*/  IMAD.MOV.U32 R67, RZ, RZ, R14 ;  /* 0x000000ffff437224 */ /* 0x000fce00078e000e */
[----:B------:R-:W-:Y:S05]  /*2e1c0*/  WARPSYNC.COLLECTIVE R15, `(.L_x_745) ;  /* 0x000000000f087348 */ /* 0x000fea0003c00000 */
[----:B------:R0:W1:Y:S02]  /*2e1d0*/  SHFL.IDX P6, R14, R13, R12, R11 ;  /* 0x0000000c0d0e7389 */ /* 0x00006400000c000b */
[----:B01----:R-:W-:Y:S01]  /*2e1e0*/  ENDCOLLECTIVE ;  /* 0x000000000000791b */ /* 0x003fe20003800000 */
.L_x_745:
[----:B------:R-:W-:Y:S02]  /*2e1f0*/  IMAD.MOV.U32 R13, RZ, RZ, R101 ;  /* 0x000000ffff0d7224 */ /* 0x000fe400078e0065 */
[----:B------:R-:W-:Y:S02]  /*2e200*/  IMAD.MOV.U32 R12, RZ, RZ, R2 ;  /* 0x000000ffff0c7224 */ /* 0x000fe400078e0002 */
[----:B------:R-:W-:-:S07]  /*2e210*/  IMAD.MOV.U32 R66, RZ, RZ, R14 ;  /* 0x000000ffff427224 */ /* 0x000fce00078e000e */
[----:B------:R-:W-:Y:S05]  /*2e220*/  WARPSYNC.COLLECTIVE R15, `(.L_x_746) ;  /* 0x000000000f087348 */ /* 0x000fea0003c00000 */
[----:B------:R0:W1:Y:S02]  /*2e230*/  SHFL.IDX P6, R14, R13, R12, R11 ;  /* 0x0000000c0d0e7389 */ /* 0x00006400000c000b */
[----:B01----:R-:W-:Y:S01]  /*2e240*/  ENDCOLLECTIVE ;  /* 0x000000000000791b */ /* 0x003fe20003800000 */
.L_x_746:
[----:B------:R-:W-:Y:S01]  /*2e250*/  IMAD.MOV.U32 R13, RZ, RZ, R96 ;  /* 0x000000ffff0d7224 */ /* 0x000fe200078e0060 */
[----:B------:R-:W-:-:S07]  /*2e260*/  MOV R101, R14 ;  /* 0x0000000e00657202 */ /* 0x000fce0000000f00 */
[----:B------:R-:W-:Y:S05]  /*2e270*/  WARPSYNC.COLLECTIVE R15, `(.L_x_747) ;  /* 0x000000000f087348 */ /* 0x000fea0003c00000 */
[----:B------:R0:W1:Y:S02]  /*2e280*/  SHFL.IDX P6, R14, R13, R12, R11 ;  /* 0x0000000c0d0e7389 */ /* 0x00006400000c000b */
[----:B01----:R-:W-:Y:S01]  /*2e290*/  ENDCOLLECTIVE ;  /* 0x000000000000791b */ /* 0x003fe20003800000 */
.L_x_747:
        /* <DEDUP_REMOVED lines=8> */
.L_x_748:
[----:B------:R-:W-:Y:S02]  /*2e320*/  SEL R10, R66, R96, P0 ;  /* 0x00000060420a7207 */ /* 0x000fe40000000000 */
[----:B------:R-:W-:Y:S01]  /*2e330*/  SEL R66, R96, R66, P0 ;  /* 0x0000004260427207 */ /* 0x000fe20000000000 */
[----:B------:R-:W-:Y:S02]  /*2e340*/  IMAD.MOV.U32 R13, RZ, RZ, R70 ;  /* 0x000000ffff0d7224 */ /* 0x000fe400078e0046 */
[----:B------:R-:W-:-:S07]  /*2e350*/  IMAD.MOV.U32 R71, RZ, RZ, R14 ;  /* 0x000000ffff477224 */ /* 0x000fce00078e000e */
[----:B------:R-:W-:Y:S05]  /*2e360*/  WARPSYNC.COLLECTIVE R15, `(.L_x_749) ;  /* 0x000000000f087348 */ /* 0x000fea0003c00000 */
[----:B------:R0:W1:Y:S02]  /*2e370*/  SHFL.IDX P6, R14, R13, R12, R11 ;  /* 0x0000000c0d0e7389 */ /* 0x00006400000c000b */
[----:B01----:R-:W-:Y:S01]  /*2e380*/  ENDCOLLECTIVE ;  /* 0x000000000000791b */ /* 0x003fe20003800000 */
.L_x_749:
[----:B------:R-:W-:Y:S01]  /*2e390*/  MOV R13, R109 ;  /* 0x0000006d000d7202 */ /* 0x000fe20000000f00 */
[----:B------:R-:W-:Y:S02]  /*2e3a0*/  IMAD.MOV.U32 R12, RZ, RZ, R2 ;  /* 0x000000ffff0c7224 */ /* 0x000fe400078e0002 */
[----:B------:R-:W-:-:S07]  /*2e3b0*/  IMAD.MOV.U32 R70, RZ, RZ, R14 ;  /* 0x000000ffff467224 */ /* 0x000fce00078e000e */
[----:B------:R-:W-:Y:S05]  /*2e3c0*/  WARPSYNC.COLLECTIVE R15, `(.L_x_750) ;  /* 0x000000000f087348 */ /* 0x000fea0003c00000 */
[----:B------:R0:W1:Y:S02]  /*2e3d0*/  SHFL.IDX P6, R14, R13, R12, R11 ;  /* 0x0000000c0d0e7389 */ /* 0x00006400000c000b */
[----:B01----:R-:W-:Y:S01]  /*2e3e0*/  ENDCOLLECTIVE ;  /* 0x000000000000791b */ /* 0x003fe20003800000 */
.L_x_750:
[----:B------:R-:W-:Y:S02]  /*2e3f0*/  IMAD.MOV.U32 R13, RZ, RZ, R104 ;  /* 0x000000ffff0d7224 */ /* 0x000fe400078e0068 */
[----:B------:R-:W-:-:S07]  /*2e400*/  IMAD.MOV.U32 R109, RZ, RZ, R14 ;  /* 0x000000ffff6d7224 */ /* 0x000fce00078e000e */
[----:B------:R-:W-:Y:S05]  /*2e410*/  WARPSYNC.COLLECTIVE R15, `(.L_x_751) ;  /* 0x000000000f087348 */ /* 0x000fea0003c00000 */
[----:B------:R0:W1:Y:S02]  /*2e420*/  SHFL.IDX P6, R14, R13, R12, R11 ;  /* 0x0000000c0d0e7389 */ /* 0x00006400000c000b */
[----:B01----:R-:W-:Y:S01]  /*2e430*/  ENDCOLLECTIVE ;  /* 0x000000000000791b */ /* 0x003fe20003800000 */
.L_x_751:
        /* <DEDUP_REMOVED lines=8> */
.L_x_752:
[----:B------:R-:W-:Y:S02]  /*2e4c0*/  SEL R21, R70, R104, P0 ;  /* 0x0000006846157207 */ /* 0x000fe40000000000 */
[----:B------:R-:W-:Y:S02]  /*2e4d0*/  SEL R70, R104, R70, P0 ;  /* 0x0000004668467207 */ /* 0x000fe40000000000 */
[----:B------:R-:W-:Y:S01]  /*2e4e0*/  MOV R13, R73 ;  /* 0x00000049000d7202 */ /* 0x000fe20000000f00 */
[----:B------:R-:W-:-:S07]  /*2e4f0*/  IMAD.MOV.U32 R76, RZ, RZ, R14 ;  /* 0x000000ffff4c7224 */ /* 0x000fce00078e000e */
[----:B------:R-:W-:Y:S05]  /*2e500*/  WARPSYNC.COLLECTIVE R15, `(.L_x_753) ;  /* 0x000000000f087348 */ /* 0x000fea0003c00000 */
[----:B------:R0:W1:Y:S02]  /*2e510*/  SHFL.IDX P6, R14, R13, R12, R11 ;  /* 0x0000000c0d0e7389 */ /* 0x00006400000c000b */
[----:B01----:R-:W-:Y:S01]  /*2e520*/  ENDCOLLECTIVE ;  /* 0x000000000000791b */ /* 0x003fe20003800000 */
.L_x_753:
[----:B------:R-:W-:Y:S02]  /*2e530*/  IMAD.MOV.U32 R13, RZ, RZ, R117 ;  /* 0x000000ffff0d7224 */ /* 0x000fe400078e0075 */
[----:B------:R-:W-:Y:S02]  /*2e540*/  IMAD.MOV.U32 R12, RZ, RZ, R2 ;  /* 0x000000ffff0c7224 */ /* 0x000fe400078e0002 */
[----:B------:R-:W-:-:S07]  /*2e550*/  IMAD.MOV.U32 R73, RZ, RZ, R14 ;  /* 0x000000ffff497224 */ /* 0x000fce00078e000e */
[----:B------:R-:W-:Y:S05]  /*2e560*/  WARPSYNC.COLLECTIVE R15, `(.L_x_754) ;  /* 0x000000000f087348 */ /* 0x000fea0003c00000 */
[----:B------:R0:W1:Y:S02]  /*2e570*/  SHFL.IDX P6, R14, R13, R12, R11 ;  /* 0x0000000c0d0e7389 */ /* 0x00006400000c000b */
[----:B01----:R-:W-:Y:S01]  /*2e580*/  ENDCOLLECTIVE ;  /* 0x000000000000791b */ /* 0x003fe20003800000 */
.L_x_754:
[----:B------:R-:W-:Y:S01]  /*2e590*/  IMAD.MOV.U32 R13, RZ, RZ, R112 ;  /* 0x000000ffff0d7224 */ /* 0x000fe200078e0070 */
[----:B------:R-:W-:-:S07]  /*2e5a0*/  MOV R117, R14 ;  /* 0x0000000e00757202 */ /* 0x000fce0000000f00 */
[----:B------:R-:W-:Y:S05]  /*2e5b0*/  WARPSYNC.COLLECTIVE R15, `(.L_x_755) ;  /* 0x000000000f087348 */ /* 0x000fea0003c00000 */
[----:B------:R0:W1:Y:S02]  /*2e5c0*/  SHFL.IDX P6, R14, R13, R12, R11 ;  /* 0x0000000c0d0e7389 */ /* 0x00006400000c000b */
[----:B01----:R-:W-:Y:S01]  /*2e5d0*/  ENDCOLLECTIVE ;  /* 0x000000000000791b */ /* 0x003fe20003800000 */
.L_x_755:
        /* <DEDUP_REMOVED lines=8> */
.L_x_756:
[----:B------:R-:W-:Y:S02]  /*2e660*/  SEL R25, R73, R112, P0 ;  /* 0x0000007049197207 */ /* 0x000fe40000000000 */
[----:B------:R-:W-:Y:S01]  /*2e670*/  SEL R73, R112, R73, P0 ;  /* 0x0000004970497207 */ /* 0x000fe20000000000 */
[----:B------:R-:W-:Y:S02]  /*2e680*/  IMAD.MOV.U32 R13, RZ, RZ, R81 ;  /* 0x000000ffff0d7224 */ /* 0x000fe400078e0051 */
[----:B------:R-:W-:-:S07]  /*2e690*/  IMAD.MOV.U32 R65, RZ, RZ, R14 ;  /* 0x000000ffff417224 */ /* 0x000fce00078e000e */
[----:B------:R-:W-:Y:S05]  /*2e6a0*/  WARPSYNC.COLLECTIVE R15, `(.L_x_757) ;  /* 0x000000000f087348 */ /* 0x000fea0003c00000 */
[----:B------:R0:W1:Y:S02]  /*2e6b0*/  SHFL.IDX P6, R14, R13, R12, R11 ;  /* 0x0000000c0d0e7389 */ /* 0x00006400000c000b */
[----:B01----:R-:W-:Y:S01]  /*2e6c0*/  ENDCOLLECTIVE ;  /* 0x000000000000791b */ /* 0x003fe20003800000 */
.L_x_757:
[----:B------:R-:W-:Y:S01]  /*2e6d0*/  MOV R13, R120 ;  /* 0x00000078000d7202 */ /* 0x000fe20000000f00 */
[----:B------:R-:W-:Y:S02]  /*2e6e0*/  IMAD.MOV.U32 R12, RZ, RZ, R2 ;  /* 0x000000ffff0c7224 */ /* 0x000fe400078e0002 */
[----:B------:R-:W-:-:S07]  /*2e6f0*/  IMAD.MOV.U32 R81, RZ, RZ, R14 ;  /* 0x000000ffff517224 */ /* 0x000fce00078e000e */
[----:B------:R-:W-:Y:S05]  /*2e700*/  WARPSYNC.COLLECTIVE R15, `(.L_x_758) ;  /* 0x000000000f087348 */ /* 0x000fea0003c00000 */
[----:B------:R0:W1:Y:S02]  /*2e710*/  SHFL.IDX P6, R14, R13, R12, R11 ;  /* 0x0000000c0d0e7389 */ /* 0x00006400000c000b */
[----:B01----:R-:W-:Y:S01]  /*2e720*/  ENDCOLLECTIVE ;  /* 0x000000000000791b */ /* 0x003fe20003800000 */
.L_x_758:
[----:B------:R-:W-:Y:S02]  /*2e730*/  IMAD.MOV.U32 R13, RZ, RZ, R158 ;  /* 0x000000ffff0d7224 */ /* 0x000fe400078e009e */
[----:B------:R-:W-:-:S07]  /*2e740*/  IMAD.MOV.U32 R120, RZ, RZ, R14 ;  /* 0x000000ffff787224 */ /* 0x000fce00078e000e */
[----:B------:R-:W-:Y:S05]  /*2e750*/  WARPSYNC.COLLECTIVE R15, `(.L_x_759) ;  /* 0x000000000f087348 */ /* 0x000fea0003c00000 */
[----:B------:R0:W1:Y:S02]  /*2e760*/  SHFL.IDX P6, R14, R13, R12, R11 ;  /* 0x0000000c0d0e7389 */ /* 0x00006400000c000b */
[----:B01----:R-:W-:Y:S01]  /*2e770*/  ENDCOLLECTIVE ;  /* 0x000000000000791b */ /* 0x003fe20003800000 */
.L_x_759:
        /* <DEDUP_REMOVED lines=8> */
.L_x_760:
[----:B------:R-:W-:Y:S02]  /*2e800*/  SEL R27, R81, R158, P0 ;  /* 0x0000009e511b7207 */ /* 0x000fe40000000000 */
[----:B------:R-:W-:Y:S02]  /*2e810*/  SEL R81, R158, R81, P0 ;  /* 0x000000519e517207 */ /* 0x000fe40000000000 */
[----:B------:R-:W-:Y:S01]  /*2e820*/  MOV R13, R84 ;  /* 0x00000054000d7202 */ /* 0x000fe20000000f00 */
[----:B------:R-:W-:-:S07]  /*2e830*/  IMAD.MOV.U32 R89, RZ, RZ, R14 ;  /* 0x000000ffff597224 */ /* 0x000fce00078e000e */
[----:B------:R-:W-:Y:S05]  /*2e840*/  WARPSYNC.COLLECTIVE R15, `(.L_x_761) ;  /* 0x000000000f087348 */ /* 0x000fea0003c00000 */
[----:B------:R0:W1:Y:S02]  /*2e850*/  SHFL.IDX P6, R14, R13, R12, R11 ;  /* 0x0000000c0d0e7389 */ /* 0x00006400000c000b */
[----:B01----:R-:W-:Y:S01]  /*2e860*/  ENDCOLLECTIVE ;  /* 0x000000000000791b */ /* 0x003fe20003800000 */
.L_x_761:
[----:B------:R-:W-:Y:S02]  /*2e870*/  IMAD.MOV.U32 R13, RZ, RZ, R128 ;  /* 0x000000ffff0d7224 */ /* 0x000fe400078e0080 */
[----:B------:R-:W-:Y:S02]  /*2e880*/  IMAD.MOV.U32 R12, RZ, RZ, R2 ;  /* 0x000000ffff0c7224 */ /* 0x000fe400078e0002 */
[----:B------:R-:W-:-:S07]  /*2e890*/  IMAD.MOV.U32 R84, RZ, RZ, R14 ;  /* 0x000000ffff547224 */ /* 0x000fce00078e000e */
[----:B------:R-:W-:Y:S05]  /*2e8a0*/  WARPSYNC.COLLECTIVE R15, `(.L_x_762) ;  /* 0x000000000f087348 */ /* 0x000fea0003c00000 */
[----:B------:R0:W1:Y:S02]  /*2e8b0*/  SHFL.IDX P6, R14, R13, R12, R11 ;  /* 0x0000000c0d0e7389 */ /* 0x00006400000c000b */
[----:B01----:R-:W-:Y:S01]  /*2e8c0*/  ENDCOLLECTIVE ;  /* 0x000000000000791b */ /* 0x003fe20003800000 */
.L_x_762:
[----:B------:R-:W-:Y:S01]  /*2e8d0*/  IMAD.MOV.U32 R13, RZ, RZ, R125 ;  /* 0x000000ffff0d7224 */ /* 0x000fe200078e007d */
[----:B------:R-:W-:-:S07]  /*2e8e0*/  MOV R128, R14 ;  /* 0x0000000e00807202 */ /* 0x000fce0000000f00 */
[----:B------:R-:W-:Y:S05]  /*2e8f0*/  WARPSYNC.COLLECTIVE R15, `(.L_x_763) ;  /* 0x000000000f087348 */ /* 0x000fea0003c00000 */
[----:B------:R0:W1:Y:S02]  /*2e900*/  SHFL.IDX P6, R14, R13, R12, R11 ;  /* 0x0000000c0d0e7389 */ /* 0x00006400000c000b */
[----:B01----:R-:W-:Y:S01]  /*2e910*/  ENDCOLLECTIVE ;  /* 0x000000000000791b */ /* 0x003fe20003800000 */
.L_x_763:
        /* <DEDUP_REMOVED lines=8> */
.L_x_764:
[----:B------:R-:W-:Y:S02]  /*2e9a0*/  SEL R42, R84, R125, P0 ;  /* 0x0000007d542a7207 */ /* 0x000fe40000000000 */
[----:B------:R-:W-:Y:S01]  /*2e9b0*/  SEL R84, R125, R84, P0 ;  /* 0x000000547d547207 */ /* 0x000fe20000000000 */
[----:B------:R-:W-:Y:S02]  /*2e9c0*/  IMAD.MOV.U32 R13, RZ, RZ, R119 ;  /* 0x000000ffff0d7224 */ /* 0x000fe400078e0077 */
[----:B------:R-:W-:-:S07]  /*2e9d0*/  IMAD.MOV.U32 R92, RZ, RZ, R14 ;  /* 0x000000ffff5c7224 */ /* 0x000fce00078e000e */
[----:B------:R-:W-:Y:S05]  /*2e9e0*/  WARPSYNC.COLLECTIVE R15, `(.L_x_765) ;  /* 0x000000000f087348 */ /* 0x000fea0003c00000 */
[----:B------:R0:W1:Y:S02]  /*2e9f0*/  SHFL.IDX P6, R14, R13, R12, R11 ;  /* 0x0000000c0d0e7389 */ /* 0x00006400000c000b */
[----:B01----:R-:W-:Y:S01]  /*2ea00*/  ENDCOLLECTIVE ;  /* 0x000000000000791b */ /* 0x003fe20003800000 */
.L_x_765:
[----:B------:R-:W-:Y:S01]  /*2ea10*/  MOV R13, R136 ;  /* 0x00000088000d7202 */ /* 0x000fe20000000f00 */
[----:B------:R-:W-:Y:S02]  /*2ea20*/  IMAD.MOV.U32 R12, RZ, RZ, R2 ;  /* 0x000000ffff0c7224 */ /* 0x000fe400078e0002 */
[----:B------:R-:W-:-:S07]  /*2ea30*/  IMAD.MOV.U32 R51, RZ, RZ, R14 ;  /* 0x000000ffff337224 */ /* 0x000fce00078e000e */
[----:B------:R-:W-:Y:S05]  /*2ea40*/  WARPSYNC.COLLECTIVE R15, `(.L_x_766) ;  /* 0x000000000f087348 */ /* 0x000fea0003c00000 */
[----:B------:R0:W1:Y:S02]  /*2ea50*/  SHFL.IDX P6, R14, R13, R12, R11 ;  /* 0x0000000c0d0e7389 */ /* 0x00006400000c000b */
[----:B01----:R-:W-:Y:S01]  /*2ea60*/  ENDCOLLECTIVE ;  /* 0x000000000000791b */ /* 0x003fe20003800000 */
.L_x_766:
[----:B------:R-:W-:Y:S02]  /*2ea70*/  IMAD.MOV.U32 R13, RZ, RZ, R133 ;  /* 0x000000ffff0d7224 */ /* 0x000fe400078e0085 */
[----:B------:R-:W-:-:S07]  /*2ea80*/  IMAD.MOV.U32 R136, RZ, RZ, R14 ;  /* 0x000000ffff887224 */ /* 0x000fce00078e000e */
[----:B------:R-:W-:Y:S05]  /*2ea90*/  WARPSYNC.COLLECTIVE R15, `(.L_x_767) ;  /* 0x000000000f087348 */ /* 0x000fea0003c00000 */
[----:B------:R0:W1:Y:S02]  /*2eaa0*/  SHFL.IDX P6, R14, R13, R12, R11 ;  /* 0x0000000c0d0e7389 */ /* 0x00006400000c000b */
[----:B01----:R-:W-:Y:S01]  /*2eab0*/  ENDCOLLECTIVE ;  /* 0x000000000000791b */ /* 0x003fe20003800000 */
.L_x_767:
        /* <DEDUP_REMOVED lines=8> */
.L_x_768:
[----:B------:R-:W-:Y:S02]  /*2eb40*/  SEL R44, R51, R50, P0 ;  /* 0x00000032332c7207 */ /* 0x000fe40000000000 */
[----:B------:R-:W-:Y:S02]  /*2eb50*/  SEL R50, R50, R51, P0 ;  /* 0x0000003332327207 */ /* 0x000fe40000000000 */
[----:B------:R-:W-:Y:S01]  /*2eb60*/  MOV R13, R118 ;  /* 0x00000076000d7202 */ /* 0x000fe20000000f00 */
[----:B------:R-:W-:-:S07]  /*2eb70*/  IMAD.MOV.U32 R97, RZ, RZ, R14 ;  /* 0x000000ffff617224 */ /* 0x000fce00078e000e */
[----:B------:R-:W-:Y:S05]  /*2eb80*/  WARPSYNC.COLLECTIVE R15, `(.L_x_769) ;  /* 0x000000000f087348 */ /* 0x000fea0003c00000 */
[----:B------:R0:W1:Y:S02]  /*2eb90*/  SHFL.IDX P6, R14, R13, R12, R11 ;  /* 0x0000000c0d0e7389 */ /* 0x00006400000c000b */
[----:B01----:R-:W-:Y:S01]  /*2eba0*/  ENDCOLLECTIVE ;  /* 0x000000000000791b */ /* 0x003fe20003800000 */
.L_x_769:
[----:B------:R-:W-:Y:S02]  /*2ebb0*/  IMAD.MOV.U32 R13, RZ, RZ, R144 ;  /* 0x000000ffff0d7224 */ /* 0x000fe400078e0090 */
[----:B------:R-:W-:Y:S02]  /*2ebc0*/  IMAD.MOV.U32 R12, RZ, RZ, R2 ;  /* 0x000000ffff0c7224 */ /* 0x000fe400078e0002 */
[----:B------:R-:W-:-:S07]  /*2ebd0*/  IMAD.MOV.U32 R118, RZ, RZ, R14 ;  /* 0x000000ffff767224 */ /* 0x000fce00078e000e */
[----:B------:R-:W-:Y:S05]  /*2ebe0*/  WARPSYNC.COLLECTIVE R15, `(.L_x_770) ;  /* 0x000000000f087348 */ /* 0x000fea0003c00000 */
[----:B------:R0:W1:Y:S02]  /*2ebf0*/  SHFL.IDX P6, R14, R13, R12, R11 ;  /* 0x0000000c0d0e7389 */ /* 0x00006400000c000b */
[----:B01----:R-:W-:Y:S01]  /*2ec00*/  ENDCOLLECTIVE ;  /* 0x000000000000791b */ /* 0x003fe20003800000 */
.L_x_770:
[----:B------:R-:W-:Y:S01]  /*2ec10*/  IMAD.MOV.U32 R13, RZ, RZ, R141 ;  /* 0x000000ffff0d7224 */ /* 0x000fe200078e008d */
[----:B------:R-:W-:-:S07]  /*2ec20*/  MOV R144, R14 ;  /* 0x0000000e00907202 */ /* 0x000fce0000000f00 */
[----:B------:R-:W-:Y:S05]  /*2ec30*/  WARPSYNC.COLLECTIVE R15, `(.L_x_771) ;  /* 0x000000000f087348 */ /* 0x000fea0003c00000 */
[----:B------:R0:W1:Y:S02]  /*2ec40*/  SHFL.IDX P6, R14, R13, R12, R11 ;  /* 0x0000000c0d0e7389 */ /* 0x00006400000c000b */
[----:B01----:R-:W-:Y:S01]  /*2ec50*/  ENDCOLLECTIVE ;  /* 0x000000000000791b */ /* 0x003fe20003800000 */
.L_x_771:
        /* <DEDUP_REMOVED lines=8> */
.L_x_772:
[----:B------:R-:W-:Y:S02]  /*2ece0*/  SEL R46, R118, R141, P0 ;  /* 0x0000008d762e7207 */ /* 0x000fe40000000000 */
[----:B------:R-:W-:Y:S01]  /*2ecf0*/  SEL R118, R141, R118, P0 ;  /* 0x000000768d767207 */ /* 0x000fe20000000000 */
[----:B------:R-:W-:Y:S02]  /*2ed00*/  IMAD.MOV.U32 R13, RZ, RZ, R100 ;  /* 0x000000ffff0d7224 */ /* 0x000fe400078e0064 */
[----:B------:R-:W-:-:S07]  /*2ed10*/  IMAD.MOV.U32 R105, RZ, RZ, R14 ;  /* 0x000000ffff697224 */ /* 0x000fce00078e000e */
[----:B------:R-:W-:Y:S05]  /*2ed20*/  WARPSYNC.COLLECTIVE R15, `(.L_x_773) ;  /* 0x000000000f087348 */ /* 0x000fea0003c00000 */
[----:B------:R0:W1:Y:S02]  /*2ed30*/  SHFL.IDX P6, R14, R13, R12, R11 ;  /* 0x0000000c0d0e7389 */ /* 0x00006400000c000b */
[----:B01----:R-:W-:Y:S01]  /*2ed40*/  ENDCOLLECTIVE ;  /* 0x000000000000791b */ /* 0x003fe20003800000 */
.L_x_773:
[----:B------:R-:W-:Y:S01]  /*2ed50*/  MOV R13, R154 ;  /* 0x0000009a000d7202 */ /* 0x000fe20000000f00 */
[----:B------:R-:W-:Y:S02]  /*2ed60*/  IMAD.MOV.U32 R12, RZ, RZ, R2 ;  /* 0x000000ffff0c7224 */ /* 0x000fe400078e0002 */
[----:B------:R-:W-:-:S07]  /*2ed70*/  IMAD.MOV.U32 R100, RZ, RZ, R14 ;  /* 0x000000ffff647224 */ /* 0x000fce00078e000e */
[----:B------:R-:W-:Y:S05]  /*2ed80*/  WARPSYNC.COLLECTIVE R15, `(.L_x_774) ;  /* 0x000000000f087348 */ /* 0x000fea0003c00000 */
[----:B------:R0:W1:Y:S02]  /*2ed90*/  SHFL.IDX P6, R14, R13, R12, R11 ;  /* 0x0000000c0d0e7389 */ /* 0x00006400000c000b */
[----:B01----:R-:W-:Y:S01]  /*2eda0*/  ENDCOLLECTIVE ;  /* 0x000000000000791b */ /* 0x003fe20003800000 */
.L_x_774:
[----:B------:R-:W-:Y:S02]  /*2edb0*/  IMAD.MOV.U32 R13, RZ, RZ, R149 ;  /* 0x000000ffff0d7224 */ /* 0x000fe400078e0095 */
[----:B------:R-:W-:-:S07]  /*2edc0*/  IMAD.MOV.U32 R154, RZ, RZ, R14 ;  /* 0x000000ffff9a7224 */ /* 0x000fce00078e000e */
[----:B------:R-:W-:Y:S05]  /*2edd0*/  WARPSYNC.COLLECTIVE R15, `(.L_x_775) ;  /* 0x000000000f087348 */ /* 0x000fea0003c00000 */
[----:B------:R0:W1:Y:S02]  /*2ede0*/  SHFL.IDX P6, R14, R13, R12, R11 ;  /* 0x0000000c0d0e7389 */ /* 0x00006400000c000b */
[----:B01----:R-:W-:Y:S01]  /*2edf0*/  ENDCOLLECTIVE ;  /* 0x000000000000791b */ /* 0x003fe20003800000 */
.L_x_775:
        /* <DEDUP_REMOVED lines=8> */
.L_x_776:
[----:B------:R-:W-:Y:S02]  /*2ee80*/  SEL R48, R100, R149, P0 ;  /* 0x0000009564307207 */ /* 0x000fe40000000000 */
[----:B------:R-:W-:Y:S02]  /*2ee90*/  SEL R100, R149, R100, P0 ;  /* 0x0000006495647207 */ /* 0x000fe40000000000 */
[----:B------:R-:W-:Y:S01]  /*2eea0*/  MOV R13, R108 ;  /* 0x0000006c000d7202 */ /* 0x000fe20000000f00 */
[----:B------:R-:W-:-:S07]  /*2eeb0*/  IMAD.MOV.U32 R113, RZ, RZ, R14 ;  /* 0x000000ffff717224 */ /* 0x000fce00078e000e */
[----:B------:R-:W-:Y:S05]  /*2eec0*/  WARPSYNC.COLLECTIVE R15, `(.L_x_777) ;  /* 0x000000000f087348 */ /* 0x000fea0003c00000 */
[----:B------:R0:W1:Y:S02]  /*2eed0*/  SHFL.IDX P6, R14, R13, R12, R11 ;  /* 0x0000000c0d0e7389 */ /* 0x00006400000c000b */
[----:B01----:R-:W-:Y:S01]  /*2eee0*/  ENDCOLLECTIVE ;  /* 0x000000000000791b */ /* 0x003fe20003800000 */
.L_x_777:
[----:B------:R-:W-:Y:S02]  /*2eef0*/  IMAD.MOV.U32 R13, RZ, RZ, R156 ;  /* 0x000000ffff0d7224 */ /* 0x000fe400078e009c */
[----:B------:R-:W-:Y:S02]  /*2ef00*/  IMAD.MOV.U32 R12, RZ, RZ, R2 ;  /* 0x000000ffff0c7224 */ /* 0x000fe400078e0002 */
[----:B------:R-:W-:-:S07]  /*2ef10*/  IMAD.MOV.U32 R108, RZ, RZ, R14 ;  /* 0x000000ffff6c7224 */ /* 0x000fce00078e000e */
[----:B------:R-:W-:Y:S05]  /*2ef20*/  WARPSYNC.COLLECTIVE R15, `(.L_x_778) ;  /* 0x000000000f087348 */ /* 0x000fea0003c00000 */
[----:B------:R0:W1:Y:S02]  /*2ef30*/  SHFL.IDX P6, R14, R13, R12, R11 ;  /* 0x0000000c0d0e7389 */ /* 0x00006400000c000b */
[----:B01----:R-:W-:Y:S01]  /*2ef40*/  ENDCOLLECTIVE ;  /* 0x000000000000791b */ /* 0x003fe20003800000 */
.L_x_778:
[----:B------:R-:W-:Y:S01]  /*2ef50*/  IMAD.MOV.U32 R13, RZ, RZ, R155 ;  /* 0x000000ffff0d7224 */ /* 0x000fe200078e009b */
[----:B------:R-:W-:-:S07]  /*2ef60*/  MOV R156, R14 ;  /* 0x0000000e009c7202 */ /* 0x000fce0000000f00 */
[----:B------:R-:W-:Y:S05]  /*2ef70*/  WARPSYNC.COLLECTIVE R15, `(.L_x_779) ;  /* 0x000000000f087348 */ /* 0x000fea0003c00000 */
[----:B------:R0:W1:Y:S02]  /*2ef80*/  SHFL.IDX P6, R14, R13, R12, R11 ;  /* 0x0000000c0d0e7389 */ /* 0x00006400000c000b */
[----:B01----:R-:W-:Y:S01]  /*2ef90*/  ENDCOLLECTIVE ;  /* 0x000000000000791b */ /* 0x003fe20003800000 */
.L_x_779:
        /* <DEDUP_REMOVED lines=8> */
.L_x_780:
[----:B------:R-:W-:Y:S02]  /*2f020*/  SEL R51, R108, R155, P0 ;  /* 0x0000009b6c337207 */ /* 0x000fe40000000000 */
[----:B------:R-:W-:Y:S01]  /*2f030*/  SEL R108, R155, R108, P0 ;  /* 0x0000006c9b6c7207 */ /* 0x000fe20000000000 */
[----:B------:R-:W-:Y:S02]  /*2f040*/  IMAD.MOV.U32 R13, RZ, RZ, R116 ;  /* 0x000000ffff0d7224 */ /* 0x000fe400078e0074 */
[----:B------:R-:W-:-:S07]  /*2f050*/  IMAD.MOV.U32 R119, RZ, RZ, R14 ;  /* 0x000000ffff777224 */ /* 0x000fce00078e000e */
[----:B------:R-:W-:Y:S05]  /*2f060*/  WARPSYNC.COLLECTIVE R15, `(.L_x_781) ;  /* 0x000000000f087348 */ /* 0x000fea0003c00000 */
[----:B------:R0:W1:Y:S02]  /*2f070*/  SHFL.IDX P6, R14, R13, R12, R11 ;  /* 0x0000000c0d0e7389 */ /* 0x00006400000c000b */
[----:B01----:R-:W-:Y:S01]  /*2f080*/  ENDCOLLECTIVE ;  /* 0x000000000000791b */ /* 0x003fe20003800000 */
.L_x_781:
[----:B------:R-:W-:Y:S01]  /*2f090*/  MOV R13, R78 ;  /* 0x0000004e000d7202 */ /* 0x000fe20000000f00 */
[----:B------:R-:W-:Y:S02]  /*2f0a0*/  IMAD.MOV.U32 R12, RZ, RZ, R2 ;  /* 0x000000ffff0c7224 */ /* 0x000fe400078e0002 */
[----:B------:R-:W-:-:S07]  /*2f0b0*/  IMAD.MOV.U32 R116, RZ, RZ, R14 ;  /* 0x000000ffff747224 */ /* 0x000fce00078e000e */
[----:B------:R-:W-:Y:S05]  /*2f0c0*/  WARPSYNC.COLLECTIVE R15, `(.L_x_782) ;  /* 0x000000000f087348 */ /* 0x000fea0003c00000 */
[----:B------:R0:W1:Y:S02]  /*2f0d0*/  SHFL.IDX P6, R14, R13, R12, R11 ;  /* 0x0000000c0d0e7389 */ /* 0x00006400000c000b */
[----:B01----:R-:W-:Y:S01]  /*2f0e0*/  ENDCOLLECTIVE ;  /* 0x000000000000791b */ /* 0x003fe20003800000 */
.L_x_782:
[----:B------:R-:W-:Y:S02]  /*2f0f0*/  IMAD.MOV.U32 R13, RZ, RZ, R75 ;  /* 0x000000ffff0d7224 */ /* 0x000fe400078e004b */
[----:B------:R-:W-:-:S07]  /*2f100*/  IMAD.MOV.U32 R78, RZ, RZ, R14 ;  /* 0x000000ffff4e7224 */ /* 0x000fce00078e000e */
[----:B------:R-:W-:Y:S05]  /*2f110*/  WARPSYNC.COLLECTIVE R15, `(.L_x_783) ;  /* 0x000000000f087348 */ /* 0x000fea0003c00000 */
[----:B------:R0:W1:Y:S02]  /*2f120*/  SHFL.IDX P6, R14, R13, R12, R11 ;  /* 0x0000000c0d0e7389 */ /* 0x00006400000c000b */
[----:B01----:R-:W-:Y:S01]  /*2f130*/  ENDCOLLECTIVE ;  /* 0x000000000000791b */ /* 0x003fe20003800000 */
.L_x_783:
        /* <DEDUP_REMOVED lines=8> */
.L_x_784:
[----:B------:R-:W-:Y:S02]  /*2f1c0*/  SEL R53, R116, R75, P0 ;  /* 0x0000004b74357207 */ /* 0x000fe40000000000 */
[----:B------:R-:W-:Y:S02]  /*2f1d0*/  SEL R75, R75, R116, P0 ;  /* 0x000000744b4b7207 */ /* 0x000fe40000000000 */
[----:B------:R-:W-:Y:S01]  /*2f1e0*/  MOV R13, R121 ;  /* 0x00000079000d7202 */ /* 0x000fe20000000f00 */
[----:B------:R-:W-:-:S07]  /*2f1f0*/  IMAD.MOV.U32 R79, RZ, RZ, R14 ;  /* 0x000000ffff4f7224 */ /* 0x000fce00078e000e */
[----:B------:R-:W-:Y:S05]  /*2f200*/  WARPSYNC.COLLECTIVE R15, `(.L_x_785) ;  /* 0x000000000f087348 */ /* 0x000fea0003c00000 */
[----:B------:R0:W1:Y:S02]  /*2f210*/  SHFL.IDX P6, R14, R13, R12, R11 ;  /* 0x0000000c0d0e7389 */ /* 0x00006400000c000b */
[----:B01----:R-:W-:Y:S01]  /*2f220*/  ENDCOLLECTIVE ;  /* 0x000000000000791b */ /* 0x003fe20003800000 */
.L_x_785:
[----:B------:R-:W-:Y:S02]  /*2f230*/  IMAD.MOV.U32 R13, RZ, RZ, R86 ;  /* 0x000000ffff0d7224 */ /* 0x000fe400078e0056 */
[----:B------:R-:W-:Y:S02]  /*2f240*/  IMAD.MOV.U32 R12, RZ, RZ, R2 ;  /* 0x000000ffff0c7224 */ /* 0x000fe400078e0002 */
[----:B------:R-:W-:-:S07]  /*2f250*/  IMAD.MOV.U32 R121, RZ, RZ, R14 ;  /* 0x000000ffff797224 */ /* 0x000fce00078e000e */
[----:B------:R-:W-:Y:S05]  /*2f260*/  WARPSYNC.COLLECTIVE R15, `(.L_x_786) ;  /* 0x000000000f087348 */ /* 0x000fea0003c00000 */
[----:B------:R0:W1:Y:S02]  /*2f270*/  SHFL.IDX P6, R14, R13, R12, R11 ;  /* 0x0000000c0d0e7389 */ /* 0x00006400000c000b */
[----:B01----:R-:W-:Y:S01]  /*2f280*/  ENDCOLLECTIVE ;  /* 0x000000000000791b */ /* 0x003fe20003800000 */
.L_x_786:
[----:B------:R-:W-:Y:S01]  /*2f290*/  IMAD.MOV.U32 R13, RZ, RZ, R124 ;  /* 0x000000ffff0d7224 */ /* 0x000fe200078e007c */
[----:B------:R-:W-:-:S07]  /*2f2a0*/  MOV R86, R14 ;  /* 0x0000000e00567202 */ /* 0x000fce0000000f00 */
[----:B------:R-:W-:Y:S05]  /*2f2b0*/  WARPSYNC.COLLECTIVE R15, `(.L_x_787) ;  /* 0x000000000f087348 */ /* 0x000fea0003c00000 */
[----:B------:R0:W1:Y:S02]  /*2f2c0*/  SHFL.IDX P6, R14, R13, R12, R11 ;  /* 0x0000000c0d0e7389 */ /* 0x00006400000c000b */
[----:B01----:R-:W-:Y:S01]  /*2f2d0*/  ENDCOLLECTIVE ;  /* 0x000000000000791b */ /* 0x003fe20003800000 */
.L_x_787:
        /* <DEDUP_REMOVED lines=8> */
.L_x_788:
[----:B------:R-:W-:Y:S02]  /*2f360*/  SEL R60, R121, R124, P0 ;  /* 0x0000007c793c7207 */ /* 0x000fe40000000000 */
[----:B------:R-:W-:Y:S01]  /*2f370*/  SEL R121, R124, R121, P0 ;  /* 0x000000797c797207 */ /* 0x000fe20000000000 */
[----:B------:R-:W-:Y:S02]  /*2f380*/  IMAD.MOV.U32 R13, RZ, RZ, R129 ;  /* 0x000000ffff0d7224 */ /* 0x000fe400078e0081 */
[----:B------:R-:W-:-:S07]  /*2f390*/  IMAD.MOV.U32 R82, RZ, RZ, R14 ;  /* 0x000000ffff527224 */ /* 0x000fce00078e000e */
[----:B------:R-:W-:Y:S05]  /*2f3a0*/  WARPSYNC.COLLECTIVE R15, `(.L_x_789) ;  /* 0x000000000f087348 */ /* 0x000fea0003c00000 */
[----:B------:R0:W1:Y:S02]  /*2f3b0*/  SHFL.IDX P6, R14, R13, R12, R11 ;  /* 0x0000000c0d0e7389 */ /* 0x00006400000c000b */
[----:B01----:R-:W-:Y:S01]  /*2f3c0*/  ENDCOLLECTIVE ;  /* 0x000000000000791b */ /* 0x003fe20003800000 */
.L_x_789:
[----:B------:R-:W-:Y:S01]  /*2f3d0*/  MOV R13, R94 ;  /* 0x0000005e000d7202 */ /* 0x000fe20000000f00 */
[----:B------:R-:W-:Y:S02]  /*2f3e0*/  IMAD.MOV.U32 R12, RZ, RZ, R2 ;  /* 0x000000ffff0c7224 */ /* 0x000fe400078e0002 */
[----:B------:R-:W-:-:S07]  /*2f3f0*/  IMAD.MOV.U32 R129, RZ, RZ, R14 ;  /* 0x000000ffff817224 */ /* 0x000fce00078e000e */
[----:B------:R-:W-:Y:S05]  /*2f400*/  WARPSYNC.COLLECTIVE R15, `(.L_x_790) ;  /* 0x000000000f087348 */ /* 0x000fea0003c00000 */
[----:B------:R0:W1:Y:S02]  /*2f410*/  SHFL.IDX P6, R14, R13, R12, R11 ;  /* 0x0000000c0d0e7389 */ /* 0x00006400000c000b */
[----:B01----:R-:W-:Y:S01]  /*2f420*/  ENDCOLLECTIVE ;  /* 0x000000000000791b */ /* 0x003fe20003800000 */
.L_x_790:
[----:B------:R-:W-:Y:S02]  /*2f430*/  IMAD.MOV.U32 R13, RZ, RZ, R126 ;  /* 0x000000ffff0d7224 */ /* 0x000fe400078e007e */
[----:B------:R-:W-:-:S07]  /*2f440*/  IMAD.MOV.U32 R94, RZ, RZ, R14 ;  /* 0x000000ffff5e7224 */ /* 0x000fce00078e000e */
[----:B------:R-:W-:Y:S05]  /*2f450*/  WARPSYNC.COLLECTIVE R15, `(.L_x_791) ;  /* 0x000000000f087348 */ /* 0x000fea0003c00000 */
[----:B------:R0:W1:Y:S02]  /*2f460*/  SHFL.IDX P6, R14, R13, R12, R11 ;  /* 0x0000000c0d0e7389 */ /* 0x00006400000c000b */
[----:B01----:R-:W-:Y:S01]  /*2f470*/  ENDCOLLECTIVE ;  /* 0x000000000000791b */ /* 0x003fe20003800000 */
.L_x_791:
        /* <DEDUP_REMOVED lines=8> */
.L_x_792:
[----:B------:R-:W-:Y:S02]  /*2f500*/  SEL R64, R129, R126, P0 ;  /* 0x0000007e81407207 */ /* 0x000fe40000000000 */
[----:B------:R-:W-:Y:S02]  /*2f510*/  SEL R126, R126, R129, P0 ;  /* 0x000000817e7e7207 */ /* 0x000fe40000000000 */
[----:B------:R-:W-:Y:S01]  /*2f520*/  MOV R13, R83 ;  /* 0x00000053000d7202 */ /* 0x000fe20000000f00 */
[----:B------:R-:W-:-:S07]  /*2f530*/  IMAD.MOV.U32 R87, RZ, RZ, R14 ;  /* 0x000000ffff577224 */ /* 0x000fce00078e000e */
[----:B------:R-:W-:Y:S05]  /*2f540*/  WARPSYNC.COLLECTIVE R15, `(.L_x_793) ;  /* 0x000000000f087348 */ /* 0x000fea0003c00000 */
[----:B------:R0:W1:Y:S02]  /*2f550*/  SHFL.IDX P6, R14, R13, R12, R11 ;  /* 0x0000000c0d0e7389 */ /* 0x00006400000c000b */
[----:B01----:R-:W-:Y:S01]  /*2f560*/  ENDCOLLECTIVE ;  /* 0x000000000000791b */ /* 0x003fe20003800000 */
.L_x_793:
[----:B------:R-:W-:Y:S02]  /*2f570*/  IMAD.MOV.U32 R13, RZ, RZ, R102 ;  /* 0x000000ffff0d7224 */ /* 0x000fe400078e0066 */
[----:B------:R-:W-:Y:S02]  /*2f580*/  IMAD.MOV.U32 R12, RZ, RZ, R2 ;  /* 0x000000ffff0c7224 */ /* 0x000fe400078e0002 */
[----:B------:R-:W-:-:S07]  /*2f590*/  IMAD.MOV.U32 R83, RZ, RZ, R14 ;  /* 0x000000ffff537224 */ /* 0x000fce00078e000e */
[----:B------:R-:W-:Y:S05]  /*2f5a0*/  WARPSYNC.COLLECTIVE R15, `(.L_x_794) ;  /* 0x000000000f087348 */ /* 0x000fea0003c00000 */
[----:B------:R0:W1:Y:S02]  /*2f5b0*/  SHFL.IDX P6, R14, R13, R12, R11 ;  /* 0x0000000c0d0e7389 */ /* 0x00006400000c000b */
[----:B01----:R-:W-:Y:S01]  /*2f5c0*/  ENDCOLLECTIVE ;  /* 0x000000000000791b */ /* 0x003fe20003800000 */
.L_x_794:
[----:B------:R-:W-:Y:S01]  /*2f5d0*/  IMAD.MOV.U32 R13, RZ, RZ, R98 ;  /* 0x000000ffff0d7224 */ /* 0x000fe200078e0062 */
[----:B------:R-:W-:-:S07]  /*2f5e0*/  MOV R102, R14 ;  /* 0x0000000e00667202 */ /* 0x000fce0000000f00 */
[----:B------:R-:W-:Y:S05]  /*2f5f0*/  WARPSYNC.COLLECTIVE R15, `(.L_x_795) ;  /* 0x000000000f087348 */ /* 0x000fea0003c00000 */
[----:B------:R0:W1:Y:S02]  /*2f600*/  SHFL.IDX P6, R14, R13, R12, R11 ;  /* 0x0000000c0d0e7389 */ /* 0x00006400000c000b */
[----:B01----:R-:W-:Y:S01]  /*2f610*/  ENDCOLLECTIVE ;  /* 0x000000000000791b */ /* 0x003fe20003800000 */
.L_x_795:
        /* <DEDUP_REMOVED lines=8> */
.L_x_796:
[----:B------:R-:W-:Y:S02]  /*2f6a0*/  SEL R69, R83, R98, P0 ;  /* 0x0000006253457207 */ /* 0x000fe40000000000 */
[----:B------:R-:W-:Y:S01]  /*2f6b0*/  SEL R83, R98, R83, P0 ;  /* 0x0000005362537207 */ /* 0x000fe20000000000 */
[----:B------:R-:W-:Y:S02]  /*2f6c0*/  IMAD.MOV.U32 R13, RZ, RZ, R132 ;  /* 0x000000ffff0d7224 */ /* 0x000fe400078e0084 */
[----:B------:R-:W-:-:S07]  /*2f6d0*/  IMAD.MOV.U32 R90, RZ, RZ, R14 ;  /* 0x000000ffff5a7224 */ /* 0x000fce00078e000e */
[----:B------:R-:W-:Y:S05]  /*2f6e0*/  WARPSYNC.COLLECTIVE R15, `(.L_x_797) ;  /* 0x000000000f087348 */ /* 0x000fea0003c00000 */
[----:B------:R0:W1:Y:S02]  /*2f6f0*/  SHFL.IDX P6, R14, R13, R12, R11 ;  /* 0x0000000c0d0e7389 */ /* 0x00006400000c000b */
[----:B01----:R-:W-:Y:S01]  /*2f700*/  ENDCOLLECTIVE ;  /* 0x000000000000791b */ /* 0x003fe20003800000 */
.L_x_797:
[----:B------:R-:W-:Y:S01]  /*2f710*/  MOV R13, R110 ;  /* 0x0000006e000d7202 */ /* 0x000fe20000000f00 */
[----:B------:R-:W-:Y:S02]  /*2f720*/  IMAD.MOV.U32 R12, RZ, RZ, R2 ;  /* 0x000000ffff0c7224 */ /* 0x000fe400078e0002 */
[----:B------:R-:W-:-:S07]  /*2f730*/  IMAD.MOV.U32 R132, RZ, RZ, R14 ;  /* 0x000000ffff847224 */ /* 0x000fce00078e000e */
[----:B------:R-:W-:Y:S05]  /*2f740*/  WARPSYNC.COLLECTIVE R15, `(.L_x_798) ;  /* 0x000000000f087348 */ /* 0x000fea0003c00000 */
[----:B------:R0:W1:Y:S02]  /*2f750*/  SHFL.IDX P6, R14, R13, R12, R11 ;  /* 0x0000000c0d0e7389 */ /* 0x00006400000c000b */
[----:B01----:R-:W-:Y:S01]  /*2f760*/  ENDCOLLECTIVE ;  /* 0x000000000000791b */ /* 0x003fe20003800000 */
.L_x_798:
[----:B------:R-:W-:Y:S02]  /*2f770*/  IMAD.MOV.U32 R13, RZ, RZ, R137 ;  /* 0x000000ffff0d7224 */ /* 0x000fe400078e0089 */
[----:B------:R-:W-:-:S07]  /*2f780*/  IMAD.MOV.U32 R110, RZ, RZ, R14 ;  /* 0x000000ffff6e7224 */ /* 0x000fce00078e000e */
[----:B------:R-:W-:Y:S05]  /*2f790*/  WARPSYNC.COLLECTIVE R15, `(.L_x_799) ;  /* 0x000000000f087348 */ /* 0x000fea0003c00000 */
[----:B------:R0:W1:Y:S02]  /*2f7a0*/  SHFL.IDX P6, R14, R13, R12, R11 ;  /* 0x0000000c0d0e7389 */ /* 0x00006400000c000b */
[----:B01----:R-:W-:Y:S01]  /*2f7b0*/  ENDCOLLECTIVE ;  /* 0x000000000000791b */ /* 0x003fe20003800000 */
.L_x_799:
        /* <DEDUP_REMOVED lines=8> */
.L_x_800:
[----:B------:R-:W-:Y:S02]  /*2f840*/  SEL R77, R132, R133, P0 ;  /* 0x00000085844d7207 */ /* 0x000fe40000000000 */
[----:B------:R-:W-:Y:S02]  /*2f850*/  SEL R132, R133, R132, P0 ;  /* 0x0000008485847207 */ /* 0x000fe40000000000 */
[----:B------:R-:W-:Y:S01]  /*2f860*/  MOV R13, R91 ;  /* 0x0000005b000d7202 */ /* 0x000fe20000000f00 */
[----:B------:R-:W-:-:S07]  /*2f870*/  IMAD.MOV.U32 R95, RZ, RZ, R14 ;  /* 0x000000ffff5f7224 */ /* 0x000fce00078e000e */
[----:B------:R-:W-:Y:S05]  /*2f880*/  WARPSYNC.COLLECTIVE R15, `(.L_x_801) ;  /* 0x000000000f087348 */ /* 0x000fea0003c00000 */
[----:B------:R0:W1:Y:S02]  /*2f890*/  SHFL.IDX P6, R14, R13, R12, R11 ;  /* 0x0000000c0d0e7389 */ /* 0x00006400000c000b */
[----:B01----:R-:W-:Y:S01]  /*2f8a0*/  ENDCOLLECTIVE ;  /* 0x000000000000791b */ /* 0x003fe20003800000 */
.L_x_801:
[----:B------:R-:W-:Y:S02]  /*2f8b0*/  IMAD.MOV.U32 R13, RZ, RZ, R157 ;  /* 0x000000ffff0d7224 */ /* 0x000fe400078e009d */
[----:B------:R-:W-:Y:S02]  /*2f8c0*/  IMAD.MOV.U32 R12, RZ, RZ, R2 ;  /* 0x000000ffff0c7224 */ /* 0x000fe400078e0002 */
[----:B------:R-:W-:-:S07]  /*2f8d0*/  IMAD.MOV.U32 R114, RZ, RZ, R14 ;  /* 0x000000ffff727224 */ /* 0x000fce00078e000e */
[----:B------:R-:W-:Y:S05]  /*2f8e0*/  WARPSYNC.COLLECTIVE R15, `(.L_x_802) ;  /* 0x000000000f087348 */ /* 0x000fea0003c00000 */
[----:B------:R0:W1:Y:S02]  /*2f8f0*/  SHFL.IDX P6, R14, R13, R12, R11 ;  /* 0x0000000c0d0e7389 */ /* 0x00006400000c000b */
[----:B01----:R-:W-:Y:S01]  /*2f900*/  ENDCOLLECTIVE ;  /* 0x000000000000791b */ /* 0x003fe20003800000 */
.L_x_802:
[----:B------:R-:W-:Y:S01]  /*2f910*/  IMAD.MOV.U32 R13, RZ, RZ, R115 ;  /* 0x000000ffff0d7224 */ /* 0x000fe200078e0073 */
[----:B------:R-:W-:-:S07]  /*2f920*/  MOV R157, R14 ;  /* 0x0000000e009d7202 */ /* 0x000fce0000000f00 */
[----:B------:R-:W-:Y:S05]  /*2f930*/  WARPSYNC.COLLECTIVE R15, `(.L_x_803) ;  /* 0x000000000f087348 */ /* 0x000fea0003c00000 */
[----:B------:R0:W1:Y:S02]  /*2f940*/  SHFL.IDX P6, R14, R13, R12, R11 ;  /* 0x0000000c0d0e7389 */ /* 0x00006400000c000b */
[----:B01----:R-:W-:Y:S01]  /*2f950*/  ENDCOLLECTIVE ;  /* 0x000000000000791b */ /* 0x003fe20003800000 */
.L_x_803:
        /* <DEDUP_REMOVED lines=8> */
.L_x_804:
[----:B------:R-:W-:Y:S02]  /*2f9e0*/  SEL R85, R114, R91, P0 ;  /* 0x0000005b72557207 */ /* 0x000fe40000000000 */
[----:B------:R-:W-:Y:S01]  /*2f9f0*/  SEL R91, R91, R114, P0 ;  /* 0x000000725b5b7207 */ /* 0x000fe20000000000 */
[----:B------:R-:W-:Y:S02]  /*2fa00*/  IMAD.MOV.U32 R13, RZ, RZ, R99 ;  /* 0x000000ffff0d7224 */ /* 0x000fe400078e0063 */
[----:B------:R-:W-:-:S07]  /*2fa10*/  IMAD.MOV.U32 R103, RZ, RZ, R14 ;  /* 0x000000ffff677224 */ /* 0x000fce00078e000e */
[----:B------:R-:W-:Y:S05]  /*2fa20*/  WARPSYNC.COLLECTIVE R15, `(.L_x_805) ;  /* 0x000000000f087348 */ /* 0x000fea0003c00000 */
[----:B------:R0:W1:Y:S02]  /*2fa30*/  SHFL.IDX P6, R14, R13, R12, R11 ;  /* 0x0000000c0d0e7389 */ /* 0x00006400000c000b */
[----:B01----:R-:W-:Y:S01]  /*2fa40*/  ENDCOLLECTIVE ;  /* 0x000000000000791b */ /* 0x003fe20003800000 */
.L_x_805:
[----:B------:R-:W-:Y:S01]  /*2fa50*/  MOV R13, R127 ;  /* 0x0000007f000d7202 */ /* 0x000fe20000000f00 */
[----:B------:R-:W-:Y:S02]  /*2fa60*/  IMAD.MOV.U32 R12, RZ, RZ, R2 ;  /* 0x000000ffff0c7224 */ /* 0x000fe400078e0002 */
[----:B------:R-:W-:-:S07]  /*2fa70*/  IMAD.MOV.U32 R115, RZ, RZ, R14 ;  /* 0x000000ffff737224 */ /* 0x000fce00078e000e */
[----:B------:R-:W-:Y:S05]  /*2fa80*/  WARPSYNC.COLLECTIVE R15, `(.L_x_806) ;  /* 0x000000000f087348 */ /* 0x000fea0003c00000 */
[----:B------:R0:W1:Y:S02]  /*2fa90*/  SHFL.IDX P6, R14, R13, R12, R11 ;  /* 0x0000000c0d0e7389 */ /* 0x00006400000c000b */
[----:B01----:R-:W-:Y:S01]  /*2faa0*/  ENDCOLLECTIVE ;  /* 0x000000000000791b */ /* 0x003fe20003800000 */
.L_x_806:
[----:B------:R-:W-:Y:S02]  /*2fab0*/  IMAD.MOV.U32 R13, RZ, RZ, R122 ;  /* 0x000000ffff0d7224 */ /* 0x000fe400078e007a */
[----:B------:R-:W-:-:S07]  /*2fac0*/  IMAD.MOV.U32 R127, RZ, RZ, R14 ;  /* 0x000000ffff7f7224 */ /* 0x000fce00078e000e */
[----:B------:R-:W-:Y:S05]  /*2fad0*/  WARPSYNC.COLLECTIVE R15, `(.L_x_807) ;  /* 0x000000000f087348 */ /* 0x000fea0003c00000 */
[----:B------:R0:W1:Y:S02]  /*2fae0*/  SHFL.IDX P6, R14, R13, R12, R11 ;  /* 0x0000000c0d0e7389 */ /* 0x00006400000c000b */
[----:B01----:R-:W-:Y:S01]  /*2faf0*/  ENDCOLLECTIVE ;  /* 0x000000000000791b */ /* 0x003fe20003800000 */
.L_x_807:
        /* <DEDUP_REMOVED lines=8> */
.L_x_808:
[----:B------:R-:W-:Y:S02]  /*2fb80*/  SEL R88, R115, R99, P0 ;  /* 0x0000006373587207 */ /* 0x000fe40000000000 */
[----:B------:R-:W-:Y:S02]  /*2fb90*/  SEL R99, R99, R115, P0 ;  /* 0x0000007363637207 */ /* 0x000fe40000000000 */
[----:B------:R-:W-:Y:S01]  /*2fba0*/  MOV R13, R123 ;  /* 0x0000007b000d7202 */ /* 0x000fe20000000f00 */
[----:B------:R-:W-:-:S07]  /*2fbb0*/  IMAD.MOV.U32 R106, RZ, RZ, R14 ;  /* 0x000000ffff6a7224 */ /* 0x000fce00078e000e */
[----:B------:R-:W-:Y:S05]  /*2fbc0*/  WARPSYNC.COLLECTIVE R15, `(.L_x_809) ;  /* 0x000000000f087348 */ /* 0x000fea0003c00000 */
[----:B------:R0:W1:Y:S02]  /*2fbd0*/  SHFL.IDX P6, R14, R13, R12, R11 ;  /* 0x0000000c0d0e7389 */ /* 0x00006400000c000b */
[----:B01----:R-:W-:Y:S01]  /*2fbe0*/  ENDCOLLECTIVE ;  /* 0x000000000000791b */ /* 0x003fe20003800000 */
.L_x_809:
[----:B------:R-:W-:Y:S02]  /*2fbf0*/  IMAD.MOV.U32 R13, RZ, RZ, R134 ;  /* 0x000000ffff0d7224 */ /* 0x000fe400078e0086 */
[----:B------:R-:W-:Y:S02]  /*2fc00*/  IMAD.MOV.U32 R12, RZ, RZ, R2 ;  /* 0x000000ffff0c7224 */ /* 0x000fe400078e0002 */
[----:B------:R-:W-:-:S07]  /*2fc10*/  IMAD.MOV.U32 R123, RZ, RZ, R14 ;  /* 0x000000ffff7b7224 */ /* 0x000fce00078e000e */
[----:B------:R-:W-:Y:S05]  /*2fc20*/  WARPSYNC.COLLECTIVE R15, `(.L_x_810) ;  /* 0x000000000f087348 */ /* 0x000fea0003c00000 */
[----:B------:R0:W1:Y:S02]  /*2fc30*/  SHFL.IDX P6, R14, R13, R12, R11 ;  /* 0x0000000c0d0e7389 */ /* 0x00006400000c000b */
[----:B01----:R-:W-:Y:S01]  /*2fc40*/  ENDCOLLECTIVE ;  /* 0x000000000000791b */ /* 0x003fe20003800000 */
.L_x_810:
[----:B------:R-:W-:Y:S01]  /*2fc50*/  IMAD.MOV.U32 R13, RZ, RZ, R130 ;  /* 0x000000ffff0d7224 */ /* 0x000fe200078e0082 */
[----:B------:R-:W-:-:S07]  /*2fc60*/  MOV R134, R14 ;  /* 0x0000000e00867202 */ /* 0x000fce0000000f00 */
[----:B------:R-:W-:Y:S05]  /*2fc70*/  WARPSYNC.COLLECTIVE R15, `(.L_x_811) ;  /* 0x000000000f087348 */ /* 0x000fea0003c00000 */
[----:B------:R0:W1:Y:S02]  /*2fc80*/  SHFL.IDX P6, R14, R13, R12, R11 ;  /* 0x0000000c0d0e7389 */ /* 0x00006400000c000b */
[----:B01----:R-:W-:Y:S01]  /*2fc90*/  ENDCOLLECTIVE ;  /* 0x000000000000791b */ /* 0x003fe20003800000 */
.L_x_811:
        /* <DEDUP_REMOVED lines=8> */
.L_x_812:
[----:B------:R-:W-:Y:S02]  /*2fd20*/  SEL R94, R123, R122, P0 ;  /* 0x0000007a7b5e7207 */ /* 0x000fe40000000000 */
[----:B------:R-:W-:Y:S01]  /*2fd30*/  SEL R122, R122, R123, P0 ;  /* 0x0000007b7a7a7207 */ /* 0x000fe20000000000 */
[----:B------:R-:W-:Y:S02]  /*2fd40*/  IMAD.MOV.U32 R13, RZ, RZ, R131 ;  /* 0x000000ffff0d7224 */ /* 0x000fe400078e0083 */
[----:B------:R-:W-:-:S07]  /*2fd50*/  IMAD.MOV.U32 R107, RZ, RZ, R14 ;  /* 0x000000ffff6b7224 */ /* 0x000fce00078e000e */
[----:B------:R-:W-:Y:S05]  /*2fd60*/  WARPSYNC.COLLECTIVE R15, `(.L_x_813) ;  /* 0x000000000f087348 */ /* 0x000fea0003c00000 */
[----:B------:R0:W1:Y:S02]  /*2fd70*/  SHFL.IDX P6, R14, R13, R12, R11 ;  /* 0x0000000c0d0e7389 */ /* 0x00006400000c000b */
[----:B01----:R-:W-:Y:S01]  /*2fd80*/  ENDCOLLECTIVE ;  /* 0x000000000000791b */ /* 0x003fe20003800000 */
.L_x_813:
[----:B------:R-:W-:Y:S01]  /*2fd90*/  MOV R13, R142 ;  /* 0x0000008e000d7202 */ /* 0x000fe20000000f00 */
[----:B------:R-:W-:Y:S02]  /*2fda0*/  IMAD.MOV.U32 R12, RZ, RZ, R2 ;  /* 0x000000ffff0c7224 */ /* 0x000fe400078e0002 */
[----:B------:R-:W-:-:S07]  /*2fdb0*/  IMAD.MOV.U32 R130, RZ, RZ, R14 ;  /* 0x000000ffff827224 */ /* 0x000fce00078e000e */
[----:B------:R-:W-:Y:S05]  /*2fdc0*/  WARPSYNC.COLLECTIVE R15, `(.L_x_814) ;  /* 0x000000000f087348 */ /* 0x000fea0003c00000 */
[----:B------:R0:W1:Y:S02]  /*2fdd0*/  SHFL.IDX P6, R14, R13, R12, R11 ;  /* 0x0000000c0d0e7389 */ /* 0x00006400000c000b */
[----:B01----:R-:W-:Y:S01]  /*2fde0*/  ENDCOLLECTIVE ;  /* 0x000000000000791b */ /* 0x003fe20003800000 */
.L_x_814:
[----:B------:R-:W-:Y:S02]  /*2fdf0*/  IMAD.MOV.U32 R13, RZ, RZ, R138 ;  /* 0x000000ffff0d7224 */ /* 0x000fe400078e008a */
[----:B------:R-:W-:-:S07]  /*2fe00*/  IMAD.MOV.U32 R142, RZ, RZ, R14 ;  /* 0x000000ffff8e7224 */ /* 0x000fce00078e000e */
[----:B------:R-:W-:Y:S05]  /*2fe10*/  WARPSYNC.COLLECTIVE R15, `(.L_x_815) ;  /* 0x000000000f087348 */ /* 0x000fea0003c00000 */
[----:B------:R0:W1:Y:S02]  /*2fe20*/  SHFL.IDX P6, R14, R13, R12, R11 ;  /* 0x0000000c0d0e7389 */ /* 0x00006400000c000b */
[----:B01----:R-:W-:Y:S01]  /*2fe30*/  ENDCOLLECTIVE ;  /* 0x000000000000791b */ /* 0x003fe20003800000 */
.L_x_815:
        /* <DEDUP_REMOVED lines=8> */
.L_x_816:
[----:B------:R-:W-:Y:S02]  /*2fec0*/  SEL R98, R130, R131, P0 ;  /* 0x0000008382627207 */ /* 0x000fe40000000000 */
[----:B------:R-:W-:Y:S02]  /*2fed0*/  SEL R130, R131, R130, P0 ;  /* 0x0000008283827207 */ /* 0x000fe40000000000 */
[----:B------:R-:W-:Y:S01]  /*2fee0*/  MOV R13, R209 ;  /* 0x000000d1000d7202 */ /* 0x000fe20000000f00 */
[----:B------:R-:W-:-:S07]  /*2fef0*/  IMAD.MOV.U32 R111, RZ, RZ, R14 ;  /* 0x000000ffff6f7224 */ /* 0x000fce00078e000e */
[----:B------:R-:W-:Y:S05]  /*2ff00*/  WARPSYNC.COLLECTIVE R15, `(.L_x_817) ;  /* 0x000000000f087348 */ /* 0x000fea0003c00000 */
[----:B------:R0:W1:Y:S02]  /*2ff10*/  SHFL.IDX P6, R14, R13, R12, R11 ;  /* 0x0000000c0d0e7389 */ /* 0x00006400000c000b */
[----:B01----:R-:W-:Y:S01]  /*2ff20*/  ENDCOLLECTIVE ;  /* 0x000000000000791b */ /* 0x003fe20003800000 */
.L_x_817:
[----:B------:R-:W-:Y:S02]  /*2ff30*/  IMAD.MOV.U32 R13, RZ, RZ, R150 ;  /* 0x000000ffff0d7224 */ /* 0x000fe400078e0096 */
[----:B------:R-:W-:Y:S02]  /*2ff40*/  IMAD.MOV.U32 R12, RZ, RZ, R2 ;  /* 0x000000ffff0c7224 */ /* 0x000fe400078e0002 */
[----:B------:R-:W-:Y:S02]  /*2ff50*/  IMAD.MOV.U32 R2, RZ, RZ, RZ ;  /* 0x000000ffff027224 */ /* 0x000fe400078e00ff */
[----:B------:R-:W-:-:S07]  /*2ff60*/  IMAD.MOV.U32 R74, RZ, RZ, R14 ;  /* 0x000000ffff4a7224 */ /* 0x000fce00078e000e */
[----:B------:R-:W-:Y:S05]  /*2ff70*/  WARPSYNC.COLLECTIVE R15, `(.L_x_818) ;  /* 0x000000000f087348 */ /* 0x000fea0003c00000 */
[----:B------:R0:W1:Y:S02]  /*2ff80*/  SHFL.IDX P6, R14, R13, R12, R11 ;  /* 0x0000000c0d0e7389 */ /* 0x00006400000c000b */
[----:B01----:R-:W-:Y:S01]  /*2ff90*/  ENDCOLLECTIVE ;  /* 0x000000000000791b */ /* 0x003fe20003800000 */
.L_x_818:
[----:B------:R-:W-:Y:S01]  /*2ffa0*/  IMAD.MOV.U32 R13, RZ, RZ, R210 ;  /* 0x000000ffff0d7224 */ /* 0x000fe200078e00d2 */
[----:B------:R-:W-:-:S07]  /*2ffb0*/  MOV R150, R14 ;  /* 0x0000000e00967202 */ /* 0x000fce0000000f00 */
[----:B------:R-:W-:Y:S05]  /*2ffc0*/  WARPSYNC.COLLECTIVE R15, `(.L_x_819) ;  /* 0x000000000f087348 */ /* 0x000fea0003c00000 */
[----:B------:R0:W1:Y:S02]  /*2ffd0*/  SHFL.IDX P6, R14, R13, R12, R11 ;  /* 0x0000000c0d0e7389 */ /* 0x00006400000c000b */
[----:B01----:R-:W-:Y:S01]  /*2ffe0*/  ENDCOLLECTIVE ;  /* 0x000000000000791b */ /* 0x003fe20003800000 */
.L_x_819:
[----:B------:R-:W-:Y:S01]  /*2fff0*/  IMAD.MOV.U32 R0, RZ, RZ, R14 ;  /* 0x000000ffff007224 */ /* 0x000fe200078e000e */
[----:B------:R-:W-:Y:S06]  /*30000*/  BRA `(.L_x_820) ;  /* 0xfffffee400347947 */ /* 0x000fec000383ffff */
.L_x_508:
[----:B------:R-:W-:Y:S01]  /*30010*/  MOV R13, R28 ;  /* 0x0000001c000d7202 */ /* 0x000fe20000000f00 */
[----:B------:R-:W-:Y:S02]  /*30020*/  IMAD.MOV.U32 R12, RZ, RZ, RZ ;  /* 0x000000ffff0c7224 */ /* 0x000fe400078e00ff */
[----:B------:R-:W-:Y:S02]  /*30030*/  IMAD.MOV.U32 R11, RZ, RZ, 0x181f ;  /* 0x0000181fff0b7424 */ /* 0x000fe400078e00ff */
[----:B------:R-:W-:-:S07]  /*30040*/  IMAD.MOV.U32 R15, RZ, RZ, -0x1 ;  /* 0xffffffffff0f7424 */ /* 0x000fce00078e00ff */
[----:B-----5:R-:W-:Y:S05]  /*30050*/  WARPSYNC.COLLECTIVE R15, `(.L_x_821) ;  /* 0x000000000f087348 */ /* 0x020fea0003c00000 */
[----:B------:R0:W1:Y:S02]  /*30060*/  SHFL.IDX P6, R14, R13, R12, R11 ;  /* 0x0000000c0d0e7389 */ /* 0x00006400000c000b */
[----:B01---5:R-:W-:Y:S01]  /*30070*/  ENDCOLLECTIVE ;  /* 0x000000000000791b */ /* 0x023fe20003800000 */
.L_x_821:
[----:B------:R-:W-:Y:S01]  /*30080*/  IMAD.MOV.U32 R13, RZ, RZ, R21 ;  /* 0x000000ffff0d7224 */ /* 0x000fe200078e0015 */
[----:B------:R-:W-:-:S07]  /*30090*/  MOV R20, R14 ;  /* 0x0000000e00147202 */ /* 0x000fce0000000f00 */
[----:B------:R-:W-:Y:S05]  /*300a0*/  WARPSYNC.COLLECTIVE R15, `(.L_x_822) ;  /* 0x000000000f087348 */ /* 0x000fea0003c00000 */
[----:B------:R0:W1:Y:S02]  /*300b0*/  SHFL.IDX P6, R14, R13, R12, R11 ;  /* 0x0000000c0d0e7389 */ /* 0x00006400000c000b */
[----:B01----:R-:W-:Y:S01]  /*300c0*/  ENDCOLLECTIVE ;  /* 0x000000000000791b */ /* 0x003fe20003800000 */
.L_x_822:
[----:B------:R-:W-:Y:S05]  /*300d0*/  BRA `(.L_x_823) ;  /* 0xfffffef8002c7947 */ /* 0x000fea000383ffff */
.L_x_511:
[----:B------:R-:W-:Y:S01]  /*300e0*/  BSSY B1, `(.L_x_824) ;  /* 0x0000008000017945 */ /* 0x000fe20003800000 */
[----:B-1----:R-:W-:Y:S01]  /*300f0*/  IMAD.MOV.U32 R13, RZ, RZ, R28 ;  /* 0x000000ffff0d7224 */ /* 0x002fe200078e001c */
[----:B------:R-:W-:Y:S01]  /*30100*/  MOV R11, 0x181f ;  /* 0x0000181f000b7802 */ /* 0x000fe20000000f00 */
[----:B------:R-:W-:Y:S02]  /*30110*/  IMAD.MOV.U32 R12, RZ, RZ, 0x1 ;  /* 0x00000001ff0c7424 */ /* 0x000fe400078e00ff */
[----:B------:R-:W-:-:S07]  /*30120*/  IMAD.MOV.U32 R15, RZ, RZ, -0x1 ;  /* 0xffffffffff0f7424 */ /* 0x000fce00078e00ff */
[----:B0-2--5:R-:W-:Y:S05]  /*30130*/  WARPSYNC.COLLECTIVE R15, `(.L_x_825) ;  /* 0x000000000f087348 */ /* 0x025fea0003c00000 */
[----:B--2---:R1:W2:Y:S02]  /*30140*/  SHFL.IDX P6, R14, R13, R12, R11 ;  /* 0x0000000c0d0e7389 */ /* 0x0042a400000c000b */
[----:B012--5:R-:W-:Y:S01]  /*30150*/  ENDCOLLECTIVE ;  /* 0x000000000000791b */ /* 0x027fe20003800000 */
.L_x_825:
[----:B------:R-:W-:Y:S05]  /*30160*/  BSYNC B1 ;  /* 0x0000000000017941 */ /* 0x000fea0003800000 */
.L_x_824:
[----:B------:R-:W-:Y:S01]  /*30170*/  IMAD.MOV.U32 R13, RZ, RZ, R21 ;  /* 0x000000ffff0d7224 */ /* 0x000fe200078e0015 */
[----:B------:R-:W-:Y:S01]  /*30180*/  MOV R12, 0x1 ;  /* 0x00000001000c7802 */ /* 0x000fe20000000f00 */
[----:B------:R-:W-:Y:S02]  /*30190*/  IMAD.MOV.U32 R11, RZ, RZ, 0x181f ;  /* 0x0000181fff0b7424 */ /* 0x000fe400078e00ff */
[----:B------:R-:W-:Y:S02]  /*301a0*/  IMAD.MOV.U32 R15, RZ, RZ, -0x1 ;  /* 0xffffffffff0f7424 */ /* 0x000fe400078e00ff */
[----:B------:R-:W-:-:S07]  /*301b0*/  IMAD.MOV.U32 R9, RZ, RZ, R14 ;  /* 0x000000ffff097224 */ /* 0x000fce00078e000e */
[----:B------:R-:W-:Y:S05]  /*301c0*/  WARPSYNC.COLLECTIVE R15, `(.L_x_826) ;  /* 0x000000000f087348 */ /* 0x000fea0003c00000 */
[----:B------:R0:W1:Y:S02]  /*301d0*/  SHFL.IDX P6, R14, R13, R12, R11 ;  /* 0x0000000c0d0e7389 */ /* 0x00006400000c000b */
[----:B01----:R-:W-:Y:S01]  /*301e0*/  ENDCOLLECTIVE ;  /* 0x000000000000791b */ /* 0x003fe20003800000 */
.L_x_826:
[----:B------:R-:W-:Y:S05]  /*301f0*/  BRA `(.L_x_827) ;  /* 0xfffffef8005c7947 */ /* 0x000fea000383ffff */
.L_x_514:
[----:B------:R-:W-:Y:S01]  /*30200*/  BSSY B1, `(.L_x_828) ;  /* 0x0000008000017945 */ /* 0x000fe20003800000 */
[----:B------:R-:W-:Y:S01]  /*30210*/  IMAD.MOV.U32 R13, RZ, RZ, R28 ;  /* 0x000000ffff0d7224 */ /* 0x000fe200078e001c */
[----:B------:R-:W-:Y:S01]  /*30220*/  MOV R12, 0x2 ;  /* 0x00000002000c7802 */ /* 0x000fe20000000f00 */
[----:B------:R-:W-:Y:S02]  /*30230*/  IMAD.MOV.U32 R11, RZ, RZ, 0x181f ;  /* 0x0000181fff0b7424 */ /* 0x000fe400078e00ff */
[----:B------:R-:W-:-:S07]  /*30240*/  IMAD.MOV.U32 R15, RZ, RZ, -0x1 ;  /* 0xffffffffff0f7424 */ /* 0x000fce00078e00ff */
[----:B0123-5:R-:W-:Y:S05]  /*30250*/  WARPSYNC.COLLECTIVE R15, `(.L_x_829) ;  /* 0x000000000f087348 */ /* 0x02ffea0003c00000 */
[----:B--2---:R2:W4:Y:S02]  /*30260*/  SHFL.IDX P6, R14, R13, R12, R11 ;  /* 0x0000000c0d0e7389 */ /* 0x00452400000c000b */
[----:B012345:R-:W-:Y:S01]  /*30270*/  ENDCOLLECTIVE ;  /* 0x000000000000791b */ /* 0x03ffe20003800000 */
.L_x_829:
[----:B------:R-:W-:Y:S05]  /*30280*/  BSYNC B1 ;  /* 0x0000000000017941 */ /* 0x000fea0003800000 */
.L_x_828:
[----:B------:R-:W-:Y:S01]  /*30290*/  MOV R13, R21 ;  /* 0x00000015000d7202 */ /* 0x000fe20000000f00 */
[----:B------:R-:W-:Y:S02]  /*302a0*/  IMAD.MOV.U32 R12, RZ, RZ, 0x2 ;  /* 0x00000002ff0c7424 */ /* 0x000fe400078e00ff */
[----:B------:R-:W-:Y:S02]  /*302b0*/  IMAD.MOV.U32 R11, RZ, RZ, 0x181f ;  /* 0x0000181fff0b7424 */ /* 0x000fe400078e00ff */
[----:B------:R-:W-:Y:S02]  /*302c0*/  IMAD.MOV.U32 R15, RZ, RZ, -0x1 ;  /* 0xffffffffff0f7424 */ /* 0x000fe400078e00ff */
[----:B------:R-:W-:-:S07]  /*302d0*/  IMAD.MOV.U32 R9, RZ, RZ, R14 ;  /* 0x000000ffff097224 */ /* 0x000fce00078e000e */
[----:B------:R-:W-:Y:S05]  /*302e0*/  WARPSYNC.COLLECTIVE R15, `(.L_x_830) ;  /* 0x000000000f087348 */ /* 0x000fea0003c00000 */
[----:B------:R0:W1:Y:S02]  /*302f0*/  SHFL.IDX P6, R14, R13, R12, R11 ;  /* 0x0000000c0d0e7389 */ /* 0x00006400000c000b */
[----:B01----:R-:W-:Y:S01]  /*30300*/  ENDCOLLECTIVE ;  /* 0x000000000000791b */ /* 0x003fe20003800000 */
.L_x_830:
[----:B------:R-:W-:Y:S05]  /*30310*/  BRA `(.L_x_831) ;  /* 0xfffffef800947947 */ /* 0x000fea000383ffff */
.L_x_517:
[----:B------:R-:W-:Y:S01]  /*30320*/  BSSY B1, `(.L_x_832) ;  /* 0x0000008000017945 */ /* 0x000fe20003800000 */
[----:B------:R-:W-:Y:S01]  /*30330*/  MOV R13, R28 ;  /* 0x0000001c000d7202 */ /* 0x000fe20000000f00 */
[----:B------:R-:W-:Y:S02]  /*30340*/  IMAD.MOV.U32 R12, RZ, RZ, 0x3 ;  /* 0x00000003ff0c7424 */ /* 0x000fe400078e00ff */
[----:B------:R-:W-:Y:S02]  /*30350*/  IMAD.MOV.U32 R11, RZ, RZ, 0x181f ;  /* 0x0000181fff0b7424 */ /* 0x000fe400078e00ff */
[----:B------:R-:W-:-:S07]  /*30360*/  IMAD.MOV.U32 R15, RZ, RZ, -0x1 ;  /* 0xffffffffff0f7424 */ /* 0x000fce00078e00ff */
[----:B012345:R-:W-:Y:S05]  /*30370*/  WARPSYNC.COLLECTIVE R15, `(.L_x_833) ;  /* 0x000000000f087348 */ /* 0x03ffea0003c00000 */
[----:B----4-:R4:W0:Y:S02]  /*30380*/  SHFL.IDX P6, R14, R13, R12, R11 ;  /* 0x0000000c0d0e7389 */ /* 0x01082400000c000b */
[----:B012345:R-:W-:Y:S01]  /*30390*/  ENDCOLLECTIVE ;  /* 0x000000000000791b */ /* 0x03ffe20003800000 */
.L_x_833:
[----:B------:R-:W-:Y:S05]  /*303a0*/  BSYNC B1 ;  /* 0x0000000000017941 */ /* 0x000fea0003800000 */
.L_x_832:
[----:B------:R-:W-:Y:S01]  /*303b0*/  IMAD.MOV.U32 R13, RZ, RZ, R21 ;  /* 0x000000ffff0d7224 */ /* 0x000fe200078e0015 */
[----:B------:R-:W-:Y:S01]  /*303c0*/  MOV R15, 0xffffffff ;  /* 0xffffffff000f7802 */ /* 0x000fe20000000f00 */
[----:B------:R-:W-:Y:S01]  /*303d0*/  IMAD.MOV.U32 R12, RZ, RZ, 0x3 ;  /* 0x00000003ff0c7424 */ /* 0x000fe200078e00ff */
[----:B------:R-:W-:Y:S01]  /*303e0*/  MOV R8, R14 ;  /* 0x0000000e00087202 */ /* 0x000fe20000000f00 */
[----:B------:R-:W-:-:S07]  /*303f0*/  IMAD.MOV.U32 R11, RZ, RZ, 0x181f ;  /* 0x0000181fff0b7424 */ /* 0x000fce00078e00ff */
[----:B------:R-:W-:Y:S05]  /*30400*/  WARPSYNC.COLLECTIVE R15, `(.L_x_834) ;  /* 0x000000000f087348 */ /* 0x000fea0003c00000 */
[----:B------:R0:W1:Y:S02]  /*30410*/  SHFL.IDX P6, R14, R13, R12, R11 ;  /* 0x0000000c0d0e7389 */ /* 0x00006400000c000b */
[----:B01----:R-:W-:Y:S01]  /*30420*/  ENDCOLLECTIVE ;  /* 0x000000000000791b */ /* 0x003fe20003800000 */
.L_x_834:
[----:B------:R-:W-:Y:S05]  /*30430*/  BRA `(.L_x_835) ;  /* 0xfffffef800c47947 */ /* 0x000fea000383ffff */
.L_x_519:
[----:B------:R-:W-:Y:S01]  /*30440*/  IMAD.MOV.U32 R13, RZ, RZ, R40 ;  /* 0x000000ffff0d7224 */ /* 0x000fe200078e0028 */
[----:B------:R-:W-:Y:S01]  /*30450*/  MOV R15, 0xffffffff ;  /* 0xffffffff000f7802 */ /* 0x000fe20000000f00 */
[----:B------:R-:W-:Y:S02]  /*30460*/  IMAD.MOV.U32 R12, RZ, RZ, RZ ;  /* 0x000000ffff0c7224 */ /* 0x000fe400078e00ff */
[----:B------:R-:W-:-:S07]  /*30470*/  IMAD.MOV.U32 R11, RZ, RZ, 0x1c1f ;  /* 0x00001c1fff0b7424 */ /* 0x000fce00078e00ff */
[----:B------:R-:W-:Y:S05]  /*30480*/  WARPSYNC.COLLECTIVE R15, `(.L_x_836) ;  /* 0x000000000f087348 */ /* 0x000fea0003c00000 */
[----:B------:R0:W1:Y:S02]  /*30490*/  SHFL.IDX P6, R14, R13, R12, R11 ;  /* 0x0000000c0d0e7389 */ /* 0x00006400000c000b */
[----:B01----:R-:W-:Y:S01]  /*304a0*/  ENDCOLLECTIVE ;  /* 0x000000000000791b */ /* 0x003fe20003800000 */
.L_x_836:
[----:B------:R-:W-:Y:S02]  /*304b0*/  IMAD.MOV.U32 R13, RZ, RZ, R39 ;  /* 0x000000ffff0d7224 */ /* 0x000fe400078e0027 */
[----:B------:R-:W-:-:S07]  /*304c0*/  IMAD.MOV.U32 R41, RZ, RZ, R14 ;  /* 0x000000ffff297224 */ /* 0x000fce00078e000e */
[----:B------:R-:W-:Y:S05]  /*304d0*/  WARPSYNC.COLLECTIVE R15, `(.L_x_837) ;  /* 0x000000000f087348 */ /* 0x000fea0003c00000 */
[----:B------:R0:W1:Y:S02]  /*304e0*/  SHFL.IDX P6, R14, R13, R12, R11 ;  /* 0x0000000c0d0e7389 */ /* 0x00006400000c000b */
[----:B01----:R-:W-:Y:S01]  /*304f0*/  ENDCOLLECTIVE ;  /* 0x000000000000791b */ /* 0x003fe20003800000 */
.L_x_837:
[----:B------:R-:W-:Y:S01]  /*30500*/  IMAD.MOV.U32 R11, RZ, RZ, R14 ;  /* 0x000000ffff0b7224 */ /* 0x000fe200078e000e */
[----:B------:R-:W-:Y:S06]  /*30510*/  BRA `(.L_x_838) ;  /* 0xfffffefc00ac7947 */ /* 0x000fec000383ffff */
.L_x_522:
[----:B------:R-:W-:Y:S01]  /*30520*/  BSSY B1, `(.L_x_839) ;  /* 0x0000008000017945 */ /* 0x000fe20003800000 */
[----:B------:R-:W-:Y:S01]  /*30530*/  MOV R13, R40 ;  /* 0x00000028000d7202 */ /* 0x000fe20000000f00 */
[----:B------:R-:W-:Y:S02]  /*30540*/  IMAD.MOV.U32 R12, RZ, RZ, 0x1 ;  /* 0x00000001ff0c7424 */ /* 0x000fe400078e00ff */
[----:B--2---:R-:W-:Y:S02]  /*30550*/  IMAD.MOV.U32 R11, RZ, RZ, 0x1c1f ;  /* 0x00001c1fff0b7424 */ /* 0x004fe400078e00ff */
[----:B------:R-:W-:-:S07]  /*30560*/  IMAD.MOV.U32 R15, RZ, RZ, -0x1 ;  /* 0xffffffffff0f7424 */ /* 0x000fce00078e00ff */
[----:B01-3--:R-:W-:Y:S05]  /*30570*/  WARPSYNC.COLLECTIVE R15, `(.L_x_840) ;  /* 0x000000000f087348 */ /* 0x00bfea0003c00000 */
[----:B------:R2:W4:Y:S02]  /*30580*/  SHFL.IDX P6, R14, R13, R12, R11 ;  /* 0x0000000c0d0e7389 */ /* 0x00052400000c000b */
[----:B01234-:R-:W-:Y:S01]  /*30590*/  ENDCOLLECTIVE ;  /* 0x000000000000791b */ /* 0x01ffe20003800000 */
.L_x_840:
[----:B------:R-:W-:Y:S05]  /*305a0*/  BSYNC B1 ;  /* 0x0000000000017941 */ /* 0x000fea0003800000 */
.L_x_839:
        /* <DEDUP_REMOVED lines=8> */
.L_x_841:
[----:B------:R-:W-:Y:S01]  /*30630*/  IMAD.MOV.U32 R39, RZ, RZ, R14 ;  /* 0x000000ffff277224 */ /* 0x000fe200078e000e */
[----:B------:R-:W-:Y:S06]  /*30640*/  BRA `(.L_x_842) ;  /* 0xffffff0c004c7947 */ /* 0x000fec000383ffff */
.L_x_526:
[----:B------:R-:W-:Y:S01]  /*30650*/  IMAD.MOV.U32 R13, RZ, RZ, R3 ;  /* 0x000000ffff0d7224 */ /* 0x000fe200078e0003 */
[----:B------:R-:W-:Y:S01]  /*30660*/  MOV R11, 0x181f ;  /* 0x0000181f000b7802 */ /* 0x000fe20000000f00 */
[----:B------:R-:W-:Y:S02]  /*30670*/  IMAD.MOV.U32 R12, RZ, RZ, RZ ;  /* 0x000000ffff0c7224 */ /* 0x000fe400078e00ff */
[----:B------:R-:W-:-:S07]  /*30680*/  IMAD.MOV.U32 R15, RZ, RZ, -0x1 ;  /* 0xffffffffff0f7424 */ /* 0x000fce00078e00ff */
[----:B0-----:R-:W-:Y:S05]  /*30690*/  WARPSYNC.COLLECTIVE R15, `(.L_x_843) ;  /* 0x000000000f087348 */ /* 0x001fea0003c00000 */
[----:B------:R1:W2:Y:S02]  /*306a0*/  SHFL.IDX P6, R14, R13, R12, R11 ;  /* 0x0000000c0d0e7389 */ /* 0x0002a400000c000b */
[----:B012---:R-:W-:Y:S01]  /*306b0*/  ENDCOLLECTIVE ;  /* 0x000000000000791b */ /* 0x007fe20003800000 */
.L_x_843:
[----:B------:R-:W-:Y:S02]  /*306c0*/  IMAD.MOV.U32 R13, RZ, RZ, R2 ;  /* 0x000000ffff0d7224 */ /* 0x000fe400078e0002 */
[----:B------:R-:W-:-:S07]  /*306d0*/  IMAD.MOV.U32 R0, RZ, RZ, R14 ;  /* 0x000000ffff007224 */ /* 0x000fce00078e000e */
[----:B------:R-:W-:Y:S05]  /*306e0*/  WARPSYNC.COLLECTIVE R15, `(.L_x_844) ;  /* 0x000000000f087348 */ /* 0x000fea0003c00000 */
[----:B------:R0:W1:Y:S02]  /*306f0*/  SHFL.IDX P6, R14, R13, R12, R11 ;  /* 0x0000000c0d0e7389 */ /* 0x00006400000c000b */
[----:B01----:R-:W-:Y:S01]  /*30700*/  ENDCOLLECTIVE ;  /* 0x000000000000791b */ /* 0x003fe20003800000 */
.L_x_844:
[----:B------:R-:W-:Y:S05]  /*30710*/  BRA `(.L_x_845) ;  /* 0xffffff2c00b47947 */ /* 0x000fea000383ffff */
.L_x_529:
[----:B------:R-:W-:Y:S01]  /*30720*/  BSSY B1, `(.L_x_846) ;  /* 0x0000008000017945 */ /* 0x000fe20003800000 */
[----:B--2---:R-:W-:Y:S01]  /*30730*/  MOV R13, R3 ;  /* 0x00000003000d7202 */ /* 0x004fe20000000f00 */
[----:B------:R-:W-:Y:S02]  /*30740*/  IMAD.MOV.U32 R12, RZ, RZ, 0x1 ;  /* 0x00000001ff0c7424 */ /* 0x000fe400078e00ff */
[----:B------:R-:W-:Y:S02]  /*30750*/  IMAD.MOV.U32 R11, RZ, RZ, 0x181f ;  /* 0x0000181fff0b7424 */ /* 0x000fe400078e00ff */
[----:B------:R-:W-:-:S07]  /*30760*/  IMAD.MOV.U32 R15, RZ, RZ, -0x1 ;  /* 0xffffffffff0f7424 */ /* 0x000fce00078e00ff */
[----:B01-3--:R-:W-:Y:S05]  /*30770*/  WARPSYNC.COLLECTIVE R15, `(.L_x_847) ;  /* 0x000000000f087348 */ /* 0x00bfea0003c00000 */
[----:B---3--:R2:W3:Y:S02]  /*30780*/  SHFL.IDX P6, R14, R13, R12, R11 ;  /* 0x0000000c0d0e7389 */ /* 0x0084e400000c000b */
[----:B0123--:R-:W-:Y:S01]  /*30790*/  ENDCOLLECTIVE ;  /* 0x000000000000791b */ /* 0x00ffe20003800000 */
.L_x_847:
[----:B------:R-:W-:Y:S05]  /*307a0*/  BSYNC B1 ;  /* 0x0000000000017941 */ /* 0x000fea0003800000 */
.L_x_846:
        /* <DEDUP_REMOVED lines=8> */
.L_x_848:
[----:B------:R-:W-:Y:S05]  /*30830*/  BRA `(.L_x_849) ;  /* 0xffffff2c00e47947 */ /* 0x000fea000383ffff */
.L_x_532:
[----:B------:R-:W-:Y:S01]  /*30840*/  BSSY B1, `(.L_x_850) ;  /* 0x0000008000017945 */ /* 0x000fe20003800000 */
[----:B---3--:R-:W-:Y:S01]  /*30850*/  IMAD.MOV.U32 R13, RZ, RZ, R3 ;  /* 0x000000ffff0d7224 */ /* 0x008fe200078e0003 */
[----:B------:R-:W-:Y:S01]  /*30860*/  MOV R15, 0xffffffff ;  /* 0xffffffff000f7802 */ /* 0x000fe20000000f00 */
[----:B------:R-:W-:Y:S02]  /*30870*/  IMAD.MOV.U32 R12, RZ, RZ, 0x2 ;  /* 0x00000002ff0c7424 */ /* 0x000fe400078e00ff */
[----:B------:R-:W-:-:S07]  /*30880*/  IMAD.MOV.U32 R11, RZ, RZ, 0x181f ;  /* 0x0000181fff0b7424 */ /* 0x000fce00078e00ff */
[----:B012-4-:R-:W-:Y:S05]  /*30890*/  WARPSYNC.COLLECTIVE R15, `(.L_x_851) ;  /* 0x000000000f087348 */ /* 0x017fea0003c00000 */
[----:B------:R3:W0:Y:S02]  /*308a0*/  SHFL.IDX P6, R14, R13, R12, R11 ;  /* 0x0000000c0d0e7389 */ /* 0x00062400000c000b */
[----:B01234-:R-:W-:Y:S01]  /*308b0*/  ENDCOLLECTIVE ;  /* 0x000000000000791b */ /* 0x01ffe20003800000 */
.L_x_851:
[----:B------:R-:W-:Y:S05]  /*308c0*/  BSYNC B1 ;  /* 0x0000000000017941 */ /* 0x000fea0003800000 */
.L_x_850:
        /* <DEDUP_REMOVED lines=8> */
.L_x_852:
[----:B------:R-:W-:Y:S05]  /*30950*/  BRA `(.L_x_853) ;  /* 0xffffff3000147947 */ /* 0x000fea000383ffff */
.L_x_535:
[----:B------:R-:W-:Y:S01]  /*30960*/  BSSY B1, `(.L_x_854) ;  /* 0x0000008000017945 */ /* 0x000fe20003800000 */
[----:B0-----:R-:W-:Y:S01]  /*30970*/  IMAD.MOV.U32 R13, RZ, RZ, R3 ;  /* 0x000000ffff0d7224 */ /* 0x001fe200078e0003 */
[----:B------:R-:W-:Y:S01]  /*30980*/  MOV R11, 0x181f ;  /* 0x0000181f000b7802 */ /* 0x000fe20000000f00 */
[----:B------:R-:W-:Y:S02]  /*30990*/  IMAD.MOV.U32 R12, RZ, RZ, 0x3 ;  /* 0x00000003ff0c7424 */ /* 0x000fe400078e00ff */
[----:B------:R-:W-:-:S07]  /*309a0*/  IMAD.MOV.U32 R15, RZ, RZ, -0x1 ;  /* 0xffffffffff0f7424 */ /* 0x000fce00078e00ff */
[----:B-1234-:R-:W-:Y:S05]  /*309b0*/  WARPSYNC.COLLECTIVE R15, `(.L_x_855) ;  /* 0x000000000f087348 */ /* 0x01efea0003c00000 */
[----:B---3--:R0:W3:Y:S02]  /*309c0*/  SHFL.IDX P6, R14, R13, R12, R11 ;  /* 0x0000000c0d0e7389 */ /* 0x0080e400000c000b */
[----:B01234-:R-:W-:Y:S01]  /*309d0*/  ENDCOLLECTIVE ;  /* 0x000000000000791b */ /* 0x01ffe20003800000 */
.L_x_855:
[----:B------:R-:W-:Y:S05]  /*309e0*/  BSYNC B1 ;  /* 0x0000000000017941 */ /* 0x000fea0003800000 */
.L_x_854:
        /* <DEDUP_REMOVED lines=8> */
.L_x_856:
[----:B------:R-:W-:Y:S05]  /*30a70*/  BRA `(.L_x_857) ;  /* 0xffffff3000447947 */ /* 0x000fea000383ffff */
.L_x_552:
[----:B------:R-:W0:Y:S01]  /*30a80*/  S2R R3, SR_TID.X ;  /* 0x0000000000037919 */ /* 0x000e220000002100 */
[----:B------:R-:W-:Y:S01]  /*30a90*/  BSSY B1, `(.L_x_858) ;  /* 0x000000a000017945 */ /* 0x000fe20003800000 */
[----:B------:R-:W-:Y:S01]  /*30aa0*/  MOV R12, RZ ;  /* 0x000000ff000c7202 */ /* 0x000fe20000000f00 */
[----:B------:R-:W-:Y:S02]  /*30ab0*/  IMAD.MOV.U32 R11, RZ, RZ, 0x1f ;  /* 0x0000001fff0b7424 */ /* 0x000fe400078e00ff */
[----:B------:R-:W-:Y:S01]  /*30ac0*/  IMAD.MOV.U32 R15, RZ, RZ, -0x1 ;  /* 0xffffffffff0f7424 */ /* 0x000fe200078e00ff */
[----:B0-----:R-:W-:-:S04]  /*30ad0*/  SHF.R.U32.HI R3, RZ, 0x5, R3 ;  /* 0x00000005ff037819 */ /* 0x001fc80000011603 */
[----:B------:R-:W-:-:S05]  /*30ae0*/  LOP3.LUT R3, R3, 0x3, RZ, 0xc0, !PT ;  /* 0x0000000303037812 */ /* 0x000fca00078ec0ff */
[----:B------:R-:W-:-:S07]  /*30af0*/  IMAD.MOV.U32 R13, RZ, RZ, R3 ;  /* 0x000000ffff0d7224 */ /* 0x000fce00078e0003 */
[----:B------:R-:W-:Y:S05]  /*30b00*/  WARPSYNC.COLLECTIVE R15, `(.L_x_859) ;  /* 0x000000000f087348 */ /* 0x000fea0003c00000 */
[----:B------:R0:W1:Y:S02]  /*30b10*/  SHFL.IDX P6, R14, R13, R12, R11 ;  /* 0x0000000c0d0e7389 */ /* 0x00006400000c000b */
[----:B01----:R-:W-:Y:S01]  /*30b20*/  ENDCOLLECTIVE ;  /* 0x000000000000791b */ /* 0x003fe20003800000 */
.L_x_859:
[----:B------:R-:W-:Y:S05]  /*30b30*/  BSYNC B1 ;  /* 0x0000000000017941 */ /* 0x000fea0003800000 */
.L_x_858:
[----:B------:R-:W-:Y:S05]  /*30b40*/  BRA `(.L_x_860) ;  /* 0xffffff4800f07947 */ /* 0x000fea000383ffff */
.L_x_554:
[----:B------:R-:W-:Y:S01]  /*30b50*/  BSSY B1, `(.L_x_861) ;  /* 0x0000006000017945 */ /* 0x000fe20003800000 */
[----:B------:R-:W-:-:S07]  /*30b60*/  IMAD.MOV.U32 R15, RZ, RZ, -0x1 ;  /* 0xffffffffff0f7424 */ /* 0x000fce00078e00ff */
[----:B0-----:R-:W-:Y:S05]  /*30b70*/  WARPSYNC.COLLECTIVE R15, `(.L_x_862) ;  /* 0x000000000f0c7348 */ /* 0x001fea0003c00000 */
[----:B------:R-:W-:Y:S02]  /*30b80*/  ELECT P6, UR62, PT ;  /* 0x00000000003e782f */ /* 0x000fe400038c0000 */
[----:B------:R-:W-:Y:S01]  /*30b90*/  MOV R14, UR62 ;  /* 0x0000003e000e7c02 */ /* 0x000fe20008000f00 */
[----:B0-----:R-:W-:Y:S10]  /*30ba0*/  ENDCOLLECTIVE ;  /* 0x000000000000791b */ /* 0x001ff40003800000 */
.L_x_862:
[----:B------:R-:W-:Y:S05]  /*30bb0*/  BSYNC B1 ;  /* 0x0000000000017941 */ /* 0x000fea0003800000 */
.L_x_861:
[----:B------:R-:W-:Y:S05]  /*30bc0*/  BRA `(.L_x_553) ;  /* 0xffffff4800e87947 */ /* 0x000fea000383ffff */
.L_x_556:
[----:B0-----:R0:W1:Y:S02]  /*30bd0*/  SYNCS.PHASECHK.TRANS64.TRYWAIT P0, [R18+URZ+0x38820], R2 ;  /* 0x03882002120075a7 */ /* 0x001064000800017f */
[----:B-1----:R-:W-:Y:S05]  /*30be0*/  @!P0 NANOSLEEP.SYNCS 0x989680 ;  /* 0x009896800000895d */ /* 0x002fea0003900000 */
[----:B------:R-:W1:Y:S02]  /*30bf0*/  @!P0 SYNCS.PHASECHK.TRANS64 P0, [R18+URZ+0x38820], R2 ;  /* 0x03882002120085a7 */ /* 0x000e64000800007f */
[----:B-1----:R-:W-:Y:S05]  /*30c00*/  @!P0 BRA `(.L_x_556) ;  /* 0xfffffffc00f08947 */ /* 0x002fea000383ffff */
[----:B------:R-:W-:Y:S05]  /*30c10*/  BRA `(.L_x_863) ;  /* 0xffffff4800f87947 */ /* 0x000fea000383ffff */
.L_x_560:
[----:B-1----:R1:W2:Y:S02]  /*30c20*/  SYNCS.PHASECHK.TRANS64.TRYWAIT P0, [R5+URZ+0x388a0], R8 ;  /* 0x0388a008050075a7 */ /* 0x0022a4000800017f */
[----:B--2---:R-:W-:Y:S05]  /*30c30*/  @!P0 NANOSLEEP.SYNCS 0x989680 ;  /* 0x009896800000895d */ /* 0x004fea0003900000 */
[----:B------:R-:W2:Y:S02]  /*30c40*/  @!P0 SYNCS.PHASECHK.TRANS64 P0, [R5+URZ+0x388a0], R8 ;  /* 0x0388a008050085a7 */ /* 0x000ea4000800007f */
[----:B--2---:R-:W-:Y:S05]  /*30c50*/  @!P0 BRA `(.L_x_560) ;  /* 0xfffffffc00f08947 */ /* 0x004fea000383ffff */
[----:B------:R-:W-:Y:S05]  /*30c60*/  BRA `(.L_x_864) ;  /* 0xffffff4c00187947 */ /* 0x000fea000383ffff */
.L_x_566:
[----:B0-----:R0:W2:Y:S02]  /*30c70*/  SYNCS.PHASECHK.TRANS64.TRYWAIT P0, [R5+URZ+0x388c0], R8 ;  /* 0x0388c008050075a7 */ /* 0x0010a4000800017f */
[----:B--2---:R-:W-:Y:S05]  /*30c80*/  @!P0 NANOSLEEP.SYNCS 0x989680 ;  /* 0x009896800000895d */ /* 0x004fea0003900000 */
[----:B------:R-:W2:Y:S02]  /*30c90*/  @!P0 SYNCS.PHASECHK.TRANS64 P0, [R5+URZ+0x388c0], R8 ;  /* 0x0388c008050085a7 */ /* 0x000ea4000800007f */
[----:B--2---:R-:W-:Y:S05]  /*30ca0*/  @!P0 BRA `(.L_x_566) ;  /* 0xfffffffc00f08947 */ /* 0x004fea000383ffff */
[----:B------:R-:W-:Y:S05]  /*30cb0*/  BRA `(.L_x_865) ;  /* 0xffffff4c00d87947 */ /* 0x000fea000383ffff */
.L_x_574:
[----:B0-----:R0:W1:Y:S02]  /*30cc0*/  SYNCS.PHASECHK.TRANS64.TRYWAIT P2, [R6+URZ+0x388a0], R5 ;  /* 0x0388a005060075a7 */ /* 0x001064000804017f */
[----:B-1----:R-:W-:Y:S05]  /*30cd0*/  @!P2 NANOSLEEP.SYNCS 0x989680 ;  /* 0x009896800000a95d */ /* 0x002fea0003900000 */
[----:B------:R-:W1:Y:S02]  /*30ce0*/  @!P2 SYNCS.PHASECHK.TRANS64 P2, [R6+URZ+0x388a0], R5 ;  /* 0x0388a0050600a5a7 */ /* 0x000e64000804007f */
[----:B-1----:R-:W-:Y:S05]  /*30cf0*/  @!P2 BRA `(.L_x_574) ;  /* 0xfffffffc00f0a947 */ /* 0x002fea000383ffff */
[----:B------:R-:W-:Y:S05]  /*30d00*/  BRA `(.L_x_866) ;  /* 0xffffff5000e87947 */ /* 0x000fea000383ffff */
.L_x_580:
[----:B-1----:R1:W2:Y:S02]  /*30d10*/  SYNCS.PHASECHK.TRANS64.TRYWAIT P2, [R6+URZ+0x388c0], R5 ;  /* 0x0388c005060075a7 */ /* 0x0022a4000804017f */
[----:B--2---:R-:W-:Y:S05]  /*30d20*/  @!P2 NANOSLEEP.SYNCS 0x989680 ;  /* 0x009896800000a95d */ /* 0x004fea0003900000 */
[----:B------:R-:W2:Y:S02]  /*30d30*/  @!P2 SYNCS.PHASECHK.TRANS64 P2, [R6+URZ+0x388c0], R5 ;  /* 0x0388c0050600a5a7 */ /* 0x000ea4000804007f */
[----:B--2---:R-:W-:Y:S05]  /*30d40*/  @!P2 BRA `(.L_x_580) ;  /* 0xfffffffc00f0a947 */ /* 0x004fea000383ffff */
[----:B------:R-:W-:Y:S05]  /*30d50*/  BRA `(.L_x_867) ;  /* 0xffffff5400a47947 */ /* 0x000fea000383ffff */
.L_x_598:
[----:B------:R-:W0:Y:S01]  /*30d60*/  S2R R0, SR_TID.X ;  /* 0x0000000000007919 */ /* 0x000e220000002100 */
[----:B------:R-:W-:Y:S01]  /*30d70*/  BSSY B0, `(.L_x_868) ;  /* 0x000000a000007945 */ /* 0x000fe20003800000 */
[----:B------:R-:W-:Y:S02]  /*30d80*/  IMAD.MOV.U32 R12, RZ, RZ, RZ ;  /* 0x000000ffff0c7224 */ /* 0x000fe400078e00ff */
[----:B------:R-:W-:Y:S02]  /*30d90*/  IMAD.MOV.U32 R11, RZ, RZ, 0x1f ;  /* 0x0000001fff0b7424 */ /* 0x000fe400078e00ff */
[----:B------:R-:W-:Y:S01]  /*30da0*/  IMAD.MOV.U32 R15, RZ, RZ, -0x1 ;  /* 0xffffffffff0f7424 */ /* 0x000fe200078e00ff */
[----:B0-----:R-:W-:-:S04]  /*30db0*/  SHF.R.U32.HI R0, RZ, 0x5, R0 ;  /* 0x00000005ff007819 */ /* 0x001fc80000011600 */
[----:B------:R-:W-:-:S04]  /*30dc0*/  LOP3.LUT R0, R0, 0x3, RZ, 0xc0, !PT ;  /* 0x0000000300007812 */ /* 0x000fc800078ec0ff */
[----:B------:R-:W-:-:S07]  /*30dd0*/  MOV R13, R0 ;  /* 0x00000000000d7202 */ /* 0x000fce0000000f00 */
[----:B-1----:R-:W-:Y:S05]  /*30de0*/  WARPSYNC.COLLECTIVE R15, `(.L_x_869) ;  /* 0x000000000f087348 */ /* 0x002fea0003c00000 */
[----:B------:R0:W2:Y:S02]  /*30df0*/  SHFL.IDX P6, R14, R13, R12, R11 ;  /* 0x0000000c0d0e7389 */ /* 0x0000a400000c000b */
[----:B012---:R-:W-:Y:S01]  /*30e00*/  ENDCOLLECTIVE ;  /* 0x000000000000791b */ /* 0x007fe20003800000 */
.L_x_869:
[----:B------:R-:W-:Y:S05]  /*30e10*/  BSYNC B0 ;  /* 0x0000000000007941 */ /* 0x000fea0003800000 */
.L_x_868:
[----:B------:R-:W-:Y:S05]  /*30e20*/  BRA `(.L_x_870) ;  /* 0xffffff6400007947 */ /* 0x000fea000383ffff */
.L_x_600:
[----:B------:R-:W-:Y:S01]  /*30e30*/  BSSY B0, `(.L_x_871) ;  /* 0x0000006000007945 */ /* 0x000fe20003800000 */
[----:B------:R-:W-:-:S07]  /*30e40*/  MOV R15, 0xffffffff ;  /* 0xffffffff000f7802 */ /* 0x000fce0000000f00 */
[----:B01----:R-:W-:Y:S05]  /*30e50*/  WARPSYNC.COLLECTIVE R15, `(.L_x_872) ;  /* 0x000000000f0c7348 */ /* 0x003fea0003c00000 */
[----:B------:R-:W-:Y:S02]  /*30e60*/  ELECT P6, UR62, PT ;  /* 0x00000000003e782f */ /* 0x000fe400038c0000 */
[----:B------:R-:W-:Y:S01]  /*30e70*/  MOV R14, UR62 ;  /* 0x0000003e000e7c02 */ /* 0x000fe20008000f00 */
[----:B01----:R-:W-:Y:S10]  /*30e80*/  ENDCOLLECTIVE ;  /* 0x000000000000791b */ /* 0x003ff40003800000 */
.L_x_872:
[----:B------:R-:W-:Y:S05]  /*30e90*/  BSYNC B0 ;  /* 0x0000000000007941 */ /* 0x000fea0003800000 */
.L_x_871:
[----:B------:R-:W-:Y:S05]  /*30ea0*/  BRA `(.L_x_873) ;  /* 0xffffff6400087947 */ /* 0x000fea000383ffff */
.L_x_602:
[----:B0-----:R0:W1:Y:S02]  /*30eb0*/  SYNCS.PHASECHK.TRANS64.TRYWAIT P0, [R0+URZ+0x38880], R3 ;  /* 0x03888003000075a7 */ /* 0x001064000800017f */
[----:B-1----:R-:W-:Y:S05]  /*30ec0*/  @!P0 NANOSLEEP.SYNCS 0x989680 ;  /* 0x009896800000895d */ /* 0x002fea0003900000 */
[----:B------:R-:W1:Y:S02]  /*30ed0*/  @!P0 SYNCS.PHASECHK.TRANS64 P0, [R0+URZ+0x38880], R3 ;  /* 0x03888003000085a7 */ /* 0x000e64000800007f */
[----:B-1----:R-:W-:Y:S05]  /*30ee0*/  @!P0 BRA `(.L_x_602) ;  /* 0xfffffffc00f08947 */ /* 0x002fea000383ffff */
[----:B------:R-:W-:Y:S05]  /*30ef0*/  BRA `(.L_x_874) ;  /* 0xffffff6400787947 */ /* 0x000fea000383ffff */
.L_x_604:
[----:B-1----:R1:W2:Y:S02]  /*30f00*/  SYNCS.PHASECHK.TRANS64.TRYWAIT P0, [R0+URZ+0x38840], R3 ;  /* 0x03884003000075a7 */ /* 0x0022a4000800017f */
[----:B--2---:R-:W-:Y:S05]  /*30f10*/  @!P0 NANOSLEEP.SYNCS 0x989680 ;  /* 0x009896800000895d */ /* 0x004fea0003900000 */
[----:B------:R-:W2:Y:S02]  /*30f20*/  @!P0 SYNCS.PHASECHK.TRANS64 P0, [R0+URZ+0x38840], R3 ;  /* 0x03884003000085a7 */ /* 0x000ea4000800007f */
[----:B--2---:R-:W-:Y:S05]  /*30f30*/  @!P0 BRA `(.L_x_604) ;  /* 0xfffffffc00f08947 */ /* 0x004fea000383ffff */
[----:B------:R-:W-:Y:S05]  /*30f40*/  BRA `(.L_x_875) ;  /* 0xffffff6400e47947 */ /* 0x000fea000383ffff */
.L_x_608:
[----:B------:R-:W2:Y:S01]  /*30f50*/  LDL.LU R11, [R1+0x64] ;  /* 0x00006400010b7983 */ /* 0x000ea20000300800 */
[----:B------:R-:W-:Y:S01]  /*30f60*/  IMAD.MOV.U32 R13, RZ, RZ, R3 ;  /* 0x000000ffff0d7224 */ /* 0x000fe200078e0003 */
[----:B------:R-:W-:Y:S01]  /*30f70*/  MOV R15, 0xffffffff ;  /* 0xffffffff000f7802 */ /* 0x000fe20000000f00 */
[----:B------:R-:W-:Y:S01]  /*30f80*/  IMAD.MOV.U32 R12, RZ, RZ, RZ ;  /* 0x000000ffff0c7224 */ /* 0x000fe200078e00ff */
[----:B------:R-:W-:-:S04]  /*30f90*/  LOP3.LUT R7, R7, 0x7f, RZ, 0xc0, !PT ;  /* 0x0000007f07077812 */ /* 0x000fc800078ec0ff */
[----:B------:R-:W-:-:S04]  /*30fa0*/  SHF.R.U32.HI R0, RZ, 0x3, R7 ;  /* 0x00000003ff007819 */ /* 0x000fc80000011607 */
[----:B------:R-:W-:-:S05]  /*30fb0*/  IADD3 R0, R0, R5, RZ ;  /* 0x0000000500007210 */ /* 0x000fca0007ffe0ff */
[----:B------:R-:W-:Y:S02]  /*30fc0*/  VIADD R5, R0, 0x10 ;  /* 0x0000001000057836 */ /* 0x000fe40000000000 */
[----:B--2---:R-:W-:Y:S02]  /*30fd0*/  IMAD R2, R11, R8, RZ ;  /* 0x000000080b027224 */ /* 0x004fe400078e02ff */
[----:B------:R-:W-:-:S03]  /*30fe0*/  IMAD.MOV.U32 R11, RZ, RZ, 0x181f ;  /* 0x0000181fff0b7424 */ /* 0x000fc600078e00ff */
[----:B------:R-:W-:-:S13]  /*30ff0*/  ISETP.GE.AND P2, PT, R0, R2, PT ;  /* 0x000000020000720c */ /* 0x000fda0003f46270 */
[----:B-----5:R-:W-:Y:S05]  /*31000*/  WARPSYNC.COLLECTIVE R15, `(.L_x_876) ;  /* 0x000000000f087348 */ /* 0x020fea0003c00000 */
[----:B------:R0:W1:Y:S02]  /*31010*/  SHFL.IDX P6, R14, R13, R12, R11 ;  /* 0x0000000c0d0e7389 */ /* 0x00006400000c000b */
[----:B01---5:R-:W-:Y:S01]  /*31020*/  ENDCOLLECTIVE ;  /* 0x000000000000791b */ /* 0x023fe20003800000 */
.L_x_876:
[----:B------:R-:W-:Y:S02]  /*31030*/  IMAD.MOV.U32 R13, RZ, RZ, R4 ;  /* 0x000000ffff0d7224 */ /* 0x000fe400078e0004 */
[----:B------:R-:W-:-:S07]  /*31040*/  IMAD.MOV.U32 R6, RZ, RZ, R14 ;  /* 0x000000ffff067224 */ /* 0x000fce00078e000e */
[----:B------:R-:W-:Y:S05]  /*31050*/  WARPSYNC.COLLECTIVE R15, `(.L_x_877) ;  /* 0x000000000f087348 */ /* 0x000fea0003c00000 */
[----:B------:R0:W1:Y:S02]  /*31060*/  SHFL.IDX P6, R14, R13, R12, R11 ;  /* 0x0000000c0d0e7389 */ /* 0x00006400000c000b */
[----:B01----:R-:W-:Y:S01]  /*31070*/  ENDCOLLECTIVE ;  /* 0x000000000000791b */ /* 0x003fe20003800000 */
.L_x_877:
[----:B------:R-:W-:Y:S01]  /*31080*/  IMAD.MOV.U32 R13, RZ, RZ, R3 ;  /* 0x000000ffff0d7224 */ /* 0x000fe200078e0003 */
[----:B------:R-:W-:Y:S01]  /*31090*/  MOV R12, 0x1 ;  /* 0x00000001000c7802 */ /* 0x000fe20000000f00 */
[----:B------:R-:W-:-:S07]  /*310a0*/  IMAD.MOV.U32 R7, RZ, RZ, R14 ;  /* 0x000000ffff077224 */ /* 0x000fce00078e000e */
[----:B------:R-:W-:Y:S05]  /*310b0*/  WARPSYNC.COLLECTIVE R15, `(.L_x_878) ;  /* 0x000000000f087348 */ /* 0x000fea0003c00000 */
[----:B------:R0:W1:Y:S02]  /*310c0*/  SHFL.IDX P6, R14, R13, R12, R11 ;  /* 0x0000000c0d0e7389 */ /* 0x00006400000c000b */
[----:B01----:R-:W-:Y:S01]  /*310d0*/  ENDCOLLECTIVE ;  /* 0x000000000000791b */ /* 0x003fe20003800000 */
.L_x_878:
        /* <DEDUP_REMOVED lines=10> */
.L_x_879:
        /* <DEDUP_REMOVED lines=12> */
.L_x_880:
[----:B------:R-:W-:Y:S01]  /*31240*/  @!P2 IADD3 R7, P3, R10, R5, RZ ;  /* 0x000000050a07a210 */ /* 0x000fe20007f7e0ff */
[----:B------:R-:W-:-:S03]  /*31250*/  VIADD R5, R0, 0x20 ;  /* 0x0000002000057836 */ /* 0x000fc60000000000 */
[----:B------:R-:W-:-:S04]  /*31260*/  @!P2 IADD3.X R6, RZ, R8, RZ, P3, !PT ;  /* 0x00000008ff06a210 */ /* 0x000fc80001ffe4ff */
        /* <DEDUP_REMOVED lines=9> */
[----:B------:R-:W-:Y:S02]  /*31300*/  ISETP.GE.AND P2, PT, R5, R2, PT ;  /* 0x000000020500720c */ /* 0x000fe40003f46270 */
[----:B0-----:R-:W-:-:S11]  /*31310*/  MOV R6, R14 ;  /* 0x0000000e00067202 */ /* 0x001fd60000000f00 */
[----:B------:R-:W-:Y:S05]  /*31320*/  WARPSYNC.COLLECTIVE R15, `(.L_x_881) ;  /* 0x000000000f087348 */ /* 0x000fea0003c00000 */
[----:B------:R0:W1:Y:S02]  /*31330*/  SHFL.IDX P6, R14, R13, R12, R11 ;  /* 0x0000000c0d0e7389 */ /* 0x00006400000c000b */
[----:B01----:R-:W-:Y:S01]  /*31340*/  ENDCOLLECTIVE ;  /* 0x000000000000791b */ /* 0x003fe20003800000 */
.L_x_881:
[----:B------:R-:W-:Y:S01]  /*31350*/  IMAD.MOV.U32 R13, RZ, RZ, R3 ;  /* 0x000000ffff0d7224 */ /* 0x000fe200078e0003 */
[----:B------:R-:W-:Y:S01]  /*31360*/  MOV R12, 0x3 ;  /* 0x00000003000c7802 */ /* 0x000fe20000000f00 */
[----:B------:R-:W-:-:S07]  /*31370*/  IMAD.MOV.U32 R5, RZ, RZ, R14 ;  /* 0x000000ffff057224 */ /* 0x000fce00078e000e */
[----:B------:R-:W-:Y:S05]  /*31380*/  WARPSYNC.COLLECTIVE R15, `(.L_x_882) ;  /* 0x000000000f087348 */ /* 0x000fea0003c00000 */
[----:B------:R0:W1:Y:S02]  /*31390*/  SHFL.IDX P6, R14, R13, R12, R11 ;  /* 0x0000000c0d0e7389 */ /* 0x00006400000c000b */
[----:B01----:R-:W-:Y:S01]  /*313a0*/  ENDCOLLECTIVE ;  /* 0x000000000000791b */ /* 0x003fe20003800000 */
.L_x_882:
[----:B------:R-:W-:-:S05]  /*313b0*/  @!P2 IADD3 R5, P3, R10, R5, RZ ;  /* 0x000000050a05a210 */ /* 0x000fca0007f7e0ff */
[----:B------:R-:W-:-:S05]  /*313c0*/  @!P2 IMAD.X R6, RZ, RZ, R6, P3 ;  /* 0x000000ffff06a224 */ /* 0x000fca00018e0606 */
[----:B------:R-:W-:Y:S01]  /*313d0*/  @!P2 MOV R7, R6 ;  /* 0x000000060007a202 */ /* 0x000fe20000000f00 */
        /* <DEDUP_REMOVED lines=13> */
.L_x_883:
[----:B------:R-:W-:Y:S01]  /*314b0*/  MOV R13, R3 ;  /* 0x00000003000d7202 */ /* 0x000fe20000000f00 */
[----:B------:R-:W-:Y:S02]  /*314c0*/  IMAD.MOV.U32 R12, RZ, RZ, 0x4 ;  /* 0x00000004ff0c7424 */ /* 0x000fe400078e00ff */
[----:B------:R-:W-:-:S07]  /*314d0*/  IMAD.MOV.U32 R5, RZ, RZ, R14 ;  /* 0x000000ffff057224 */ /* 0x000fce00078e000e */
[----:B------:R-:W-:Y:S05]  /*314e0*/  WARPSYNC.COLLECTIVE R15, `(.L_x_884) ;  /* 0x000000000f087348 */ /* 0x000fea0003c00000 */
[----:B------:R0:W1:Y:S02]  /*314f0*/  SHFL.IDX P6, R14, R13, R12, R11 ;  /* 0x0000000c0d0e7389 */ /* 0x00006400000c000b */
[----:B01----:R-:W-:Y:S01]  /*31500*/  ENDCOLLECTIVE ;  /* 0x000000000000791b */ /* 0x003fe20003800000 */
.L_x_884:
[----:B------:R-:W-:-:S04]  /*31510*/  @!P2 IADD3 R5, P3, R10, R5, RZ ;  /* 0x000000050a05a210 */ /* 0x000fc80007f7e0ff */
[----:B------:R-:W-:-:S05]  /*31520*/  @!P2 IADD3.X R6, RZ, R6, RZ, P3, !PT ;  /* 0x00000006ff06a210 */ /* 0x000fca0001ffe4ff */
        /* <DEDUP_REMOVED lines=14> */
.L_x_885:
[----:B------:R-:W-:Y:S02]  /*31610*/  IMAD.MOV.U32 R13, RZ, RZ, R3 ;  /* 0x000000ffff0d7224 */ /* 0x000fe400078e0003 */
[----:B------:R-:W-:Y:S01]  /*31620*/  IMAD.MOV.U32 R12, RZ, RZ, 0x5 ;  /* 0x00000005ff0c7424 */ /* 0x000fe200078e00ff */
[----:B------:R-:W-:-:S07]  /*31630*/  MOV R5, R14 ;  /* 0x0000000e00057202 */ /* 0x000fce0000000f00 */
[----:B------:R-:W-:Y:S05]  /*31640*/  WARPSYNC.COLLECTIVE R15, `(.L_x_886) ;  /* 0x000000000f087348 */ /* 0x000fea0003c00000 */
[----:B------:R0:W1:Y:S02]  /*31650*/  SHFL.IDX P6, R14, R13, R12, R11 ;  /* 0x0000000c0d0e7389 */ /* 0x00006400000c000b */
[----:B01----:R-:W-:Y:S01]  /*31660*/  ENDCOLLECTIVE ;  /* 0x000000000000791b */ /* 0x003fe20003800000 */
.L_x_886:
[----:B------:R-:W-:-:S05]  /*31670*/  @!P2 IADD3 R5, P3, R10, R5, RZ ;  /* 0x000000050a05a210 */ /* 0x000fca0007f7e0ff */
[----:B------:R-:W-:-:S04]  /*31680*/  @!P2 IMAD.X R6, RZ, RZ, R6, P3 ;  /* 0x000000ffff06a224 */ /* 0x000fc800018e0606 */
[----:B------:R-:W-:Y:S02]  /*31690*/  @!P2 IMAD.MOV.U32 R7, RZ, RZ, R6 ;  /* 0x000000ffff07a224 */ /* 0x000fe400078e0006 */
[----:B------:R-:W-:Y:S01]  /*316a0*/  @!P2 IMAD.MOV.U32 R6, RZ, RZ, R5 ;  /* 0x000000ffff06a224 */ /* 0x000fe200078e0005 */
[----:B------:R-:W-:Y:S02]  /*316b0*/  MOV R13, R4 ;  /* 0x00000004000d7202 */ /* 0x000fe40000000f00 */
[----:B------:R-:W-:Y:S02]  /*316c0*/  IADD3 R5, R0, 0x50, RZ ;  /* 0x0000005000057810 */ /* 0x000fe40007ffe0ff */
        /* <DEDUP_REMOVED lines=10> */
.L_x_887:
[----:B------:R-:W-:Y:S02]  /*31770*/  IMAD.MOV.U32 R13, RZ, RZ, R3 ;  /* 0x000000ffff0d7224 */ /* 0x000fe400078e0003 */
[----:B------:R-:W-:Y:S02]  /*31780*/  IMAD.MOV.U32 R12, RZ, RZ, 0x6 ;  /* 0x00000006ff0c7424 */ /* 0x000fe400078e00ff */
[----:B------:R-:W-:-:S07]  /*31790*/  IMAD.MOV.U32 R5, RZ, RZ, R14 ;  /* 0x000000ffff057224 */ /* 0x000fce00078e000e */
[----:B------:R-:W-:Y:S05]  /*317a0*/  WARPSYNC.COLLECTIVE R15, `(.L_x_888) ;  /* 0x000000000f087348 */ /* 0x000fea0003c00000 */
[----:B------:R0:W1:Y:S02]  /*317b0*/  SHFL.IDX P6, R14, R13, R12, R11 ;  /* 0x0000000c0d0e7389 */ /* 0x00006400000c000b */
[----:B01----:R-:W-:Y:S01]  /*317c0*/  ENDCOLLECTIVE ;  /* 0x000000000000791b */ /* 0x003fe20003800000 */
.L_x_888:
[----:B------:R-:W-:-:S05]  /*317d0*/  @!P2 IADD3 R5, P3, R10, R5, RZ ;  /* 0x000000050a05a210 */ /* 0x000fca0007f7e0ff */
[----:B------:R-:W-:-:S04]  /*317e0*/  @!P2 IMAD.X R6, RZ, RZ, R6, P3 ;  /* 0x000000ffff06a224 */ /* 0x000fc800018e0606 */
[----:B------:R-:W-:Y:S01]  /*317f0*/  @!P2 IMAD.MOV.U32 R7, RZ, RZ, R6 ;  /* 0x000000ffff07a224 */ /* 0x000fe200078e0006 */
[----:B------:R-:W-:Y:S02]  /*31800*/  @!P2 MOV R6, R5 ;  /* 0x000000050006a202 */ /* 0x000fe40000000f00 */
[----:B------:R-:W-:-:S03]  /*31810*/  MOV R13, R4 ;  /* 0x00000004000d7202 */ /* 0x000fc60000000f00 */
        /* <DEDUP_REMOVED lines=9> */
.L_x_889:
        /* <DEDUP_REMOVED lines=8> */
.L_x_890:
[----:B------:R-:W-:-:S05]  /*31930*/  @!P2 IADD3 R5, P3, R10, R5, RZ ;  /* 0x000000050a05a210 */ /* 0x000fca0007f7e0ff */
[----:B------:R-:W-:-:S05]  /*31940*/  @!P2 IMAD.X R6, RZ, RZ, R6, P3 ;  /* 0x000000ffff06a224 */ /* 0x000fca00018e0606 */
[----:B------:R-:W-:Y:S01]  /*31950*/  @!P2 MOV R7, R6 ;  /* 0x000000060007a202 */ /* 0x000fe20000000f00 */
[----:B------:R-:W-:Y:S02]  /*31960*/  IMAD.MOV.U32 R13, RZ, RZ, R4 ;  /* 0x000000ffff0d7224 */ /* 0x000fe400078e0004 */
[----:B------:R-:W-:-:S05]  /*31970*/  @!P2 IMAD.MOV.U32 R6, RZ, RZ, R5 ;  /* 0x000000ffff06a224 */ /* 0x000fca00078e0005 */
[----:B------:R-:W-:Y:S01]  /*31980*/  @!PT LDS RZ, [RZ] ;  /* 0x00000000fffff984 */ /* 0x000fe20000000800 */
[----:B------:R-:W-:Y:S01]  /*31990*/  @!PT LDS RZ, [RZ] ;  /* 0x00000000fffff984 */ /* 0x000fe20000000800 */
[----:B------:R-:W-:Y:S01]  /*319a0*/  @!PT LDS RZ, [RZ] ;  /* 0x00000000fffff984 */ /* 0x000fe20000000800 */
[----:B------:R0:W-:Y:S01]  /*319b0*/  @!P2 LDGSTS.E.BYPASS.LTC128B.128 [R9+0x23400], desc[UR42][R6.64], !P0 ;  /* 0x234000000609afae */ /* 0x0001e2000c101d6a */
[----:B------:R-:W-:-:S03]  /*319c0*/  MOV R5, R14 ;  /* 0x0000000e00057202 */ /* 0x000fc60000000f00 */
[----:B------:R0:W-:Y:S04]  /*319d0*/  @!P2 LDGSTS.E.BYPASS.LTC128B.128 [R9+0x27400], desc[UR42][R6.64+0x80], !P1 ;  /* 0x274000800609afae */ /* 0x0001e8000c901d6a */
[----:B0-----:R-:W-:Y:S05]  /*319e0*/  WARPSYNC.COLLECTIVE R15, `(.L_x_891) ;  /* 0x000000000f087348 */ /* 0x001fea0003c00000 */
[----:B------:R1:W2:Y:S02]  /*319f0*/  SHFL.IDX P6, R14, R13, R12, R11 ;  /* 0x0000000c0d0e7389 */ /* 0x0002a400000c000b */
[----:B012---:R-:W-:Y:S01]  /*31a00*/  ENDCOLLECTIVE ;  /* 0x000000000000791b */ /* 0x007fe20003800000 */
.L_x_891:
[----:B------:R-:W-:Y:S01]  /*31a10*/  IMAD.MOV.U32 R3, RZ, RZ, R14 ;  /* 0x000000ffff037224 */ /* 0x000fe200078e000e */
[----:B------:R-:W-:Y:S06]  /*31a20*/  BRA `(.L_x_892) ;  /* 0xffffff6800707947 */ /* 0x000fec000383ffff */
.L_x_613:
[----:B---3--:R3:W4:Y:S02]  /*31a30*/  SYNCS.PHASECHK.TRANS64.TRYWAIT P0, [R18+URZ+0x38820], R0 ;  /* 0x03882000120075a7 */ /* 0x008724000800017f */
[----:B----4-:R-:W-:Y:S05]  /*31a40*/  @!P0 NANOSLEEP.SYNCS 0x989680 ;  /* 0x009896800000895d */ /* 0x010fea0003900000 */
[----:B------:R-:W4:Y:S02]  /*31a50*/  @!P0 SYNCS.PHASECHK.TRANS64 P0, [R18+URZ+0x38820], R0 ;  /* 0x03882000120085a7 */ /* 0x000f24000800007f */
[----:B----4-:R-:W-:Y:S05]  /*31a60*/  @!P0 BRA `(.L_x_613) ;  /* 0xfffffffc00f08947 */ /* 0x010fea000383ffff */
[----:B------:R-:W-:Y:S05]  /*31a70*/  BRA `(.L_x_893) ;  /* 0xffffff6800dc7947 */ /* 0x000fea000383ffff */
.L_x_619:
[----:B-1----:R1:W3:Y:S02]  /*31a80*/  SYNCS.PHASECHK.TRANS64.TRYWAIT P0, [R6+URZ+0x38880], R5 ;  /* 0x03888005060075a7 */ /* 0x0022e4000800017f */
[----:B---3--:R-:W-:Y:S05]  /*31a90*/  @!P0 NANOSLEEP.SYNCS 0x989680 ;  /* 0x009896800000895d */ /* 0x008fea0003900000 */
[----:B------:R-:W3:Y:S02]  /*31aa0*/  @!P0 SYNCS.PHASECHK.TRANS64 P0, [R6+URZ+0x38880], R5 ;  /* 0x03888005060085a7 */ /* 0x000ee4000800007f */
[----:B---3--:R-:W-:Y:S05]  /*31ab0*/  @!P0 BRA `(.L_x_619) ;  /* 0xfffffffc00f08947 */ /* 0x008fea000383ffff */
[----:B------:R-:W-:Y:S05]  /*31ac0*/  BRA `(.L_x_894) ;  /* 0xffffff6c00987947 */ /* 0x000fea000383ffff */
.L_x_625:
[----:B--2---:R2:W3:Y:S02]  /*31ad0*/  SYNCS.PHASECHK.TRANS64.TRYWAIT P0, [R6+URZ+0x38840], R5 ;  /* 0x03884005060075a7 */ /* 0x0044e4000800017f */
[----:B---3--:R-:W-:Y:S05]  /*31ae0*/  @!P0 NANOSLEEP.SYNCS 0x989680 ;  /* 0x009896800000895d */ /* 0x008fea0003900000 */
[----:B------:R-:W3:Y:S02]  /*31af0*/  @!P0 SYNCS.PHASECHK.TRANS64 P0, [R6+URZ+0x38840], R5 ;  /* 0x03884005060085a7 */ /* 0x000ee4000800007f */
[----:B---3--:R-:W-:Y:S05]  /*31b00*/  @!P0 BRA `(.L_x_625) ;  /* 0xfffffffc00f08947 */ /* 0x008fea000383ffff */
[----:B------:R-:W-:Y:S05]  /*31b10*/  BRA `(.L_x_895) ;  /* 0xffffff7000587947 */ /* 0x000fea000383ffff */
.L_x_632:
[----:B---3--:R3:W4:Y:S02]  /*31b20*/  SYNCS.PHASECHK.TRANS64.TRYWAIT P0, [R3+URZ+0x38870], R4 ;  /* 0x03887004030075a7 */ /* 0x008724000800017f */
[----:B----4-:R-:W-:Y:S05]  /*31b30*/  @!P0 NANOSLEEP.SYNCS 0x989680 ;  /* 0x009896800000895d */ /* 0x010fea0003900000 */
[----:B------:R-:W4:Y:S02]  /*31b40*/  @!P0 SYNCS.PHASECHK.TRANS64 P0, [R3+URZ+0x38870], R4 ;  /* 0x03887004030085a7 */ /* 0x000f24000800007f */
[----:B----4-:R-:W-:Y:S05]  /*31b50*/  @!P0 BRA `(.L_x_632) ;  /* 0xfffffffc00f08947 */ /* 0x010fea000383ffff */
[----:B------:R-:W-:Y:S05]  /*31b60*/  BRA `(.L_x_896) ;  /* 0xffffff7400307947 */ /* 0x000fea000383ffff */
.L_x_634:
[----:B---3--:R3:W4:Y:S02]  /*31b70*/  SYNCS.PHASECHK.TRANS64.TRYWAIT P0, [R3+URZ+0x38860], R4 ;  /* 0x03886004030075a7 */ /* 0x008724000800017f */
[----:B----4-:R-:W-:Y:S05]  /*31b80*/  @!P0 NANOSLEEP.SYNCS 0x989680 ;  /* 0x009896800000895d */ /* 0x010fea0003900000 */
[----:B------:R-:W4:Y:S02]  /*31b90*/  @!P0 SYNCS.PHASECHK.TRANS64 P0, [R3+URZ+0x38860], R4 ;  /* 0x03886004030085a7 */ /* 0x000f24000800007f */
[----:B----4-:R-:W-:Y:S05]  /*31ba0*/  @!P0 BRA `(.L_x_634) ;  /* 0xfffffffc00f08947 */ /* 0x010fea000383ffff */
[----:B------:R-:W-:Y:S05]  /*31bb0*/  BRA `(.L_x_897) ;  /* 0xffffff7400387947 */ /* 0x000fea000383ffff */
.L_x_641:
[----:B--2---:R2:W3:Y:S02]  /*31bc0*/  SYNCS.PHASECHK.TRANS64.TRYWAIT P1, [R0+URZ+0x38870], R2 ;  /* 0x03887002000075a7 */ /* 0x0044e4000802017f */
[----:B---3--:R-:W-:Y:S05]  /*31bd0*/  @!P1 NANOSLEEP.SYNCS 0x989680 ;  /* 0x009896800000995d */ /* 0x008fea0003900000 */
[----:B------:R-:W3:Y:S02]  /*31be0*/  @!P1 SYNCS.PHASECHK.TRANS64 P1, [R0+URZ+0x38870], R2 ;  /* 0x03887002000095a7 */ /* 0x000ee4000802007f */
[----:B---3--:R-:W-:Y:S05]  /*31bf0*/  @!P1 BRA `(.L_x_641) ;  /* 0xfffffffc00f09947 */ /* 0x008fea000383ffff */
[----:B------:R-:W-:Y:S05]  /*31c00*/  BRA `(.L_x_898) ;  /* 0xffffff8000ac7947 */ /* 0x000fea000383ffff */
.L_x_643:
[----:B--2---:R2:W3:Y:S02]  /*31c10*/  SYNCS.PHASECHK.TRANS64.TRYWAIT P1, [R0+URZ+0x38860], R2 ;  /* 0x03886002000075a7 */ /* 0x0044e4000802017f */
[----:B---3--:R-:W-:Y:S05]  /*31c20*/  @!P1 NANOSLEEP.SYNCS 0x989680 ;  /* 0x009896800000995d */ /* 0x008fea0003900000 */
[----:B------:R-:W3:Y:S02]  /*31c30*/  @!P1 SYNCS.PHASECHK.TRANS64 P1, [R0+URZ+0x38860], R2 ;  /* 0x03886002000095a7 */ /* 0x000ee4000802007f */
[----:B---3--:R-:W-:Y:S05]  /*31c40*/  @!P1 BRA `(.L_x_643) ;  /* 0xfffffffc00f09947 */ /* 0x008fea000383ffff */
[----:B------:R-:W-:Y:S05]  /*31c50*/  BRA `(.L_x_899) ;  /* 0xffffff8000b47947 */ /* 0x000fea000383ffff */
.L_x_647:
[----:B------:R-:W2:Y:S01]  /*31c60*/  LDL R2, [R1] ;  /* 0x0000000001027983 */ /* 0x000ea20000100800 */
[----:B------:R-:W-:Y:S01]  /*31c70*/  BSSY B0, `(.L_x_900) ;  /* 0x0000008000007945 */ /* 0x000fe20003800000 */
[----:B------:R-:W-:Y:S01]  /*31c80*/  MOV R12, RZ ;  /* 0x000000ff000c7202 */ /* 0x000fe20000000f00 */
[----:B------:R-:W-:Y:S02]  /*31c90*/  IMAD.MOV.U32 R11, RZ, RZ, 0x1f ;  /* 0x0000001fff0b7424 */ /* 0x000fe400078e00ff */
[----:B------:R-:W-:Y:S02]  /*31ca0*/  IMAD.MOV.U32 R15, RZ, RZ, -0x1 ;  /* 0xffffffffff0f7424 */ /* 0x000fe400078e00ff */
[----:B--2---:R-:W-:-:S07]  /*31cb0*/  IMAD.MOV.U32 R13, RZ, RZ, R2 ;  /* 0x000000ffff0d7224 */ /* 0x004fce00078e0002 */
[----:B0-----:R-:W-:Y:S05]  /*31cc0*/  WARPSYNC.COLLECTIVE R15, `(.L_x_901) ;  /* 0x000000000f087348 */ /* 0x001fea0003c00000 */
[----:B------:R1:W2:Y:S02]  /*31cd0*/  SHFL.IDX P6, R14, R13, R12, R11 ;  /* 0x0000000c0d0e7389 */ /* 0x0002a400000c000b */
[----:B012---:R-:W-:Y:S01]  /*31ce0*/  ENDCOLLECTIVE ;  /* 0x000000000000791b */ /* 0x007fe20003800000 */
.L_x_901:
[----:B------:R-:W-:Y:S05]  /*31cf0*/  BSYNC B0 ;  /* 0x0000000000007941 */ /* 0x000fea0003800000 */
.L_x_900:
[----:B------:R0:W5:Y:S01]  /*31d00*/  LDL R0, [R1+0xc] ;  /* 0x00000c0001007983 */ /* 0x0001620000100800 */
[----:B------:R-:W-:Y:S01]  /*31d10*/  MOV R13, R2 ;  /* 0x00000002000d7202 */ /* 0x000fe20000000f00 */
[----:B------:R-:W-:Y:S02]  /*31d20*/  IMAD.MOV.U32 R12, RZ, RZ, 0x1 ;  /* 0x00000001ff0c7424 */ /* 0x000fe400078e00ff */
[----:B------:R-:W-:Y:S02]  /*31d30*/  IMAD.MOV.U32 R11, RZ, RZ, 0x1f ;  /* 0x0000001fff0b7424 */ /* 0x000fe400078e00ff */
[----:B------:R-:W-:Y:S02]  /*31d40*/  IMAD.MOV.U32 R15, RZ, RZ, -0x1 ;  /* 0xffffffffff0f7424 */ /* 0x000fe400078e00ff */
[----:B0-----:R-:W-:-:S07]  /*31d50*/  IMAD.MOV.U32 R6, RZ, RZ, R14 ;  /* 0x000000ffff067224 */ /* 0x001fce00078e000e */
[----:B-----5:R-:W-:Y:S05]  /*31d60*/  WARPSYNC.COLLECTIVE R15, `(.L_x_902) ;  /* 0x000000000f087348 */ /* 0x020fea0003c00000 */
[----:B------:R0:W1:Y:S02]  /*31d70*/  SHFL.IDX P6, R14, R13, R12, R11 ;  /* 0x0000000c0d0e7389 */ /* 0x00006400000c000b */
[----:B01---5:R-:W-:Y:S01]  /*31d80*/  ENDCOLLECTIVE ;  /* 0x000000000000791b */ /* 0x023fe20003800000 */
.L_x_902:
[----:B------:R-:W-:Y:S01]  /*31d90*/  ULDC UR4, c[0x0][0xc3c] ;  /* 0x00030f0000047ab9 */ /* 0x000fe20000000800 */
[----:B------:R-:W-:Y:S01]  /*31da0*/  IMAD.IADD R7, R0, 0x1, R16 ;  /* 0x0000000100077824 */ /* 0x000fe200078e0210 */
[----:B------:R-:W-:-:S04]  /*31db0*/  MOV R8, R14 ;  /* 0x0000000e00087202 */ /* 0x000fc80000000f00 */
[----:B------:R-:W-:-:S13]  /*31dc0*/  ISETP.GE.OR P1, PT, R7, UR4, !P0 ;  /* 0x0000000407007c0c */ /* 0x000fda000c726670 */
[----:B------:R-:W0:Y:S08]  /*31dd0*/  @!P1 LDC.64 R2, c[0x0][0xc80] ;  /* 0x00032000ff029b82 */ /* 0x000e300000000a00 */
[----:B------:R-:W1:Y:S01]  /*31de0*/  @!P1 LDC.64 R4, c[0x0][0xc78] ;  /* 0x00031e00ff049b82 */ /* 0x000e620000000a00 */
[----:B0-----:R-:W-:-:S05]  /*31df0*/  @!P1 IMAD.WIDE R2, R7, 0x4, R2 ;  /* 0x0000000407029825 */ /* 0x001fca00078e0202 */
[----:B------:R1:W2:Y:S02]  /*31e00*/  @!P1 LDG.E R0, desc[UR42][R2.64] ;  /* 0x0000002a02009981 */ /* 0x0002a4000c1e1900 */
[----:B-1----:R-:W-:-:S06]  /*31e10*/  @!P1 IMAD.WIDE R2, R7, 0x4, R4 ;  /* 0x0000000407029825 */ /* 0x002fcc00078e0204 */
[----:B------:R-:W3:Y:S01]  /*31e20*/  @!P1 LDG.E R2, desc[UR42][R2.64] ;  /* 0x0000002a02029981 */ /* 0x000ee2000c1e1900 */
[----:B------:R-:W-:Y:S01]  /*31e30*/  CS2R R4, SRZ ;  /* 0x0000000000047805 */ /* 0x000fe2000001ff00 */
[----:B------:R-:W-:Y:S01]  /*31e40*/  IMAD.MOV.U32 R11, RZ, RZ, RZ ;  /* 0x000000ffff0b7224 */ /* 0x000fe200078e00ff */
[C---:B------:R-:W-:Y:S02]  /*31e50*/  ISETP.GE.U32.AND P2, PT, R16.reuse, 0x2, PT ;  /* 0x000000021000780c */ /* 0x040fe40003f46070 */
[C---:B------:R-:W-:Y:S02]  /*31e60*/  ISETP.GE.U32.AND P3, PT, R16.reuse, 0x4, PT ;  /* 0x000000041000780c */ /* 0x040fe40003f66070 */
[C---:B------:R-:W-:Y:S02]  /*31e70*/  ISETP.GE.U32.AND P4, PT, R16.reuse, 0x8, PT ;  /* 0x000000081000780c */ /* 0x040fe40003f86070 */
[----:B------:R-:W-:Y:S02]  /*31e80*/  ISETP.GE.U32.AND P5, PT, R16, 0x10, PT ;  /* 0x000000101000780c */ /* 0x000fe40003fa6070 */
[----:B------:R-:W-:Y:S01]  /*31e90*/  MOV R9, RZ ;  /* 0x000000ff00097202 */ /* 0x000fe20000000f00 */
[----:B--2---:R-:W-:-:S02]  /*31ea0*/  @!P1 IMAD.MOV.U32 R4, RZ, RZ, R0 ;  /* 0x000000ffff049224 */ /* 0x004fc400078e0000 */
[----:B---3--:R-:W-:Y:S01]  /*31eb0*/  @!P1 IMAD.MOV.U32 R5, RZ, RZ, R2 ;  /* 0x000000ffff059224 */ /* 0x008fe200078e0002 */
[----:B------:R-:W-:-:S03]  /*31ec0*/  ISETP.NE.AND P1, PT, R16, RZ, PT ;  /* 0x000000ff1000720c */ /* 0x000fc60003f25270 */
[----:B------:R-:W-:-:S05]  /*31ed0*/  IMAD R0, R5, R4, RZ ;  /* 0x0000000405007224 */ /* 0x000fca00078e02ff */
[----:B------:R-:W-:-:S07]  /*31ee0*/  MOV R13, R0 ;  /* 0x00000000000d7202 */ /* 0x000fce0000000f00 */
[----:B------:R-:W-:Y:S05]  /*31ef0*/  WARPSYNC.COLLECTIVE R15, `(.L_x_903) ;  /* 0x000000000f087348 */ /* 0x000fea0003c00000 */
[----:B------:R0:W1:Y:S02]  /*31f00*/  SHFL.UP P6, R14, R13, R12, R11 ;  /* 0x0400000c0d0e7389 */ /* 0x00006400000c000b */
[----:B01----:R-:W-:Y:S01]  /*31f10*/  ENDCOLLECTIVE ;  /* 0x000000000000791b */ /* 0x003fe20003800000 */
.L_x_903:
[----:B------:R-:W-:Y:S02]  /*31f20*/  IMAD.MOV.U32 R12, RZ, RZ, 0x2 ;  /* 0x00000002ff0c7424 */ /* 0x000fe400078e00ff */
[----:B------:R-:W-:-:S05]  /*31f30*/  IMAD.MOV.U32 R2, RZ, RZ, R14 ;  /* 0x000000ffff027224 */ /* 0x000fca00078e000e */
[----:B------:R-:W-:-:S05]  /*31f40*/  SEL R2, R2, RZ, P1 ;  /* 0x000000ff02027207 */ /* 0x000fca0000800000 */
[----:B------:R-:W-:-:S05]  /*31f50*/  IMAD.IADD R0, R0, 0x1, R2 ;  /* 0x0000000100007824 */ /* 0x000fca00078e0202 */
[----:B------:R-:W-:-:S07]  /*31f60*/  MOV R13, R0 ;  /* 0x00000000000d7202 */ /* 0x000fce0000000f00 */
[----:B------:R-:W-:Y:S05]  /*31f70*/  WARPSYNC.COLLECTIVE R15, `(.L_x_904) ;  /* 0x000000000f087348 */ /* 0x000fea0003c00000 */
[----:B------:R0:W1:Y:S02]  /*31f80*/  SHFL.UP P6, R14, R13, R12, R11 ;  /* 0x0400000c0d0e7389 */ /* 0x00006400000c000b */
[----:B01----:R-:W-:Y:S01]  /*31f90*/  ENDCOLLECTIVE ;  /* 0x000000000000791b */ /* 0x003fe20003800000 */
.L_x_904:
        /* <DEDUP_REMOVED lines=8> */
.L_x_905:
        /* <DEDUP_REMOVED lines=8> */
.L_x_906:
        /* <DEDUP_REMOVED lines=8> */
.L_x_907:
[----:B------:R-:W-:Y:S02]  /*32120*/  IMAD.MOV.U32 R12, RZ, RZ, 0x1f ;  /* 0x0000001fff0c7424 */ /* 0x000fe400078e00ff */
[----:B------:R-:W-:Y:S02]  /*32130*/  IMAD.MOV.U32 R11, RZ, RZ, 0x1f ;  /* 0x0000001fff0b7424 */ /* 0x000fe400078e00ff */
[----:B------:R-:W-:-:S05]  /*32140*/  IMAD.MOV.U32 R2, RZ, RZ, R14 ;  /* 0x000000ffff027224 */ /* 0x000fca00078e000e */
[----:B------:R-:W-:-:S05]  /*32150*/  SEL R2, R2, RZ, P5 ;  /* 0x000000ff02027207 */ /* 0x000fca0002800000 */
[----:B------:R-:W-:-:S05]  /*32160*/  IMAD.IADD R3, R0, 0x1, R2 ;  /* 0x0000000100037824 */ /* 0x000fca00078e0202 */
[----:B------:R-:W-:-:S07]  /*32170*/  MOV R13, R3 ;  /* 0x00000003000d7202 */ /* 0x000fce0000000f00 */
[----:B------:R-:W-:Y:S05]  /*32180*/  WARPSYNC.COLLECTIVE R15, `(.L_x_908) ;  /* 0x000000000f087348 */ /* 0x000fea0003c00000 */
[----:B------:R0:W1:Y:S02]  /*32190*/  SHFL.IDX P6, R14, R13, R12, R11 ;  /* 0x0000000c0d0e7389 */ /* 0x00006400000c000b */
[----:B01----:R-:W-:Y:S01]  /*321a0*/  ENDCOLLECTIVE ;  /* 0x000000000000791b */ /* 0x003fe20003800000 */
.L_x_908:
[----:B------:R-:W-:Y:S01]  /*321b0*/  IMAD.MOV.U32 R7, RZ, RZ, R14 ;  /* 0x000000ffff077224 */ /* 0x000fe200078e000e */
[----:B------:R-:W-:Y:S06]  /*321c0*/  BRA `(.L_x_909) ;  /* 0xffffff8c002c7947 */ /* 0x000fec000383ffff */
.L_x_650:
[----:B------:R-:W-:Y:S01]  /*321d0*/  BSSY B0, `(.L_x_910) ;  /* 0x0000008000007945 */ /* 0x000fe20003800000 */
[----:B------:R-:W-:Y:S01]  /*321e0*/  IMAD.MOV.U32 R13, RZ, RZ, R2 ;  /* 0x000000ffff0d7224 */ /* 0x000fe200078e0002 */
[----:B------:R-:W-:Y:S01]  /*321f0*/  MOV R15, 0xffffffff ;  /* 0xffffffff000f7802 */ /* 0x000fe20000000f00 */
[----:B------:R-:W-:Y:S02]  /*32200*/  IMAD.MOV.U32 R12, RZ, RZ, 0x1 ;  /* 0x00000001ff0c7424 */ /* 0x000fe400078e00ff */
[----:B------:R-:W-:-:S07]  /*32210*/  IMAD.MOV.U32 R11, RZ, RZ, RZ ;  /* 0x000000ffff0b7224 */ /* 0x000fce00078e00ff */
[----:B0-----:R-:W-:Y:S05]  /*32220*/  WARPSYNC.COLLECTIVE R15, `(.L_x_911) ;  /* 0x000000000f087348 */ /* 0x001fea0003c00000 */
[----:B------:R1:W2:Y:S02]  /*32230*/  SHFL.UP P6, R14, R13, R12, R11 ;  /* 0x0400000c0d0e7389 */ /* 0x0002a400000c000b */
[----:B012---:R-:W-:Y:S01]  /*32240*/  ENDCOLLECTIVE ;  /* 0x000000000000791b */ /* 0x007fe20003800000 */
.L_x_911:
[----:B------:R-:W-:Y:S05]  /*32250*/  BSYNC B0 ;  /* 0x0000000000007941 */ /* 0x000fea0003800000 */
.L_x_910:
[----:B------:R-:W-:Y:S01]  /*32260*/  IMAD.MOV.U32 R3, RZ, RZ, R14 ;  /* 0x000000ffff037224 */ /* 0x000fe200078e000e */
[----:B------:R-:W-:Y:S01]  /*32270*/  MOV R12, 0x2 ;  /* 0x00000002000c7802 */ /* 0x000fe20000000f00 */
[----:B------:R-:W-:Y:S02]  /*32280*/  IMAD.MOV.U32 R11, RZ, RZ, RZ ;  /* 0x000000ffff0b7224 */ /* 0x000fe400078e00ff */
[----:B------:R-:W-:Y:S01]  /*32290*/  IMAD.MOV.U32 R15, RZ, RZ, -0x1 ;  /* 0xffffffffff0f7424 */ /* 0x000fe200078e00ff */
[----:B------:R-:W-:-:S05]  /*322a0*/  SEL R3, R3, RZ, P1 ;  /* 0x000000ff03037207 */ /* 0x000fca0000800000 */
[----:B------:R-:W-:-:S04]  /*322b0*/  IMAD.IADD R2, R2, 0x1, R3 ;  /* 0x0000000102027824 */ /* 0x000fc800078e0203 */
[----:B------:R-:W-:-:S07]  /*322c0*/  IMAD.MOV.U32 R13, RZ, RZ, R2 ;  /* 0x000000ffff0d7224 */ /* 0x000fce00078e0002 */
[----:B------:R-:W-:Y:S05]  /*322d0*/  WARPSYNC.COLLECTIVE R15, `(.L_x_912) ;  /* 0x000000000f087348 */ /* 0x000fea0003c00000 */
[----:B------:R0:W1:Y:S02]  /*322e0*/  SHFL.UP P6, R14, R13, R12, R11 ;  /* 0x0400000c0d0e7389 */ /* 0x00006400000c000b */
[----:B01----:R-:W-:Y:S01]  /*322f0*/  ENDCOLLECTIVE ;  /* 0x000000000000791b */ /* 0x003fe20003800000 */
.L_x_912:
[----:B------:R-:W-:Y:S02]  /*32300*/  IMAD.MOV.U32 R12, RZ, RZ, 0x4 ;  /* 0x00000004ff0c7424 */ /* 0x000fe400078e00ff */
[----:B------:R-:W-:-:S05]  /*32310*/  IMAD.MOV.U32 R3, RZ, RZ, R14 ;  /* 0x000000ffff037224 */ /* 0x000fca00078e000e */
[----:B------:R-:W-:-:S04]  /*32320*/  SEL R3, R3, RZ, P2 ;  /* 0x000000ff03037207 */ /* 0x000fc80001000000 */
[----:B------:R-:W-:-:S05]  /*32330*/  IADD3 R2, R2, R3, RZ ;  /* 0x0000000302027210 */ /* 0x000fca0007ffe0ff */
[----:B------:R-:W-:-:S07]  /*32340*/  IMAD.MOV.U32 R13, RZ, RZ, R2 ;  /* 0x000000ffff0d7224 */ /* 0x000fce00078e0002 */
[----:B------:R-:W-:Y:S05]  /*32350*/  WARPSYNC.COLLECTIVE R15, `(.L_x_913) ;  /* 0x000000000f087348 */ /* 0x000fea0003c00000 */
[----:B------:R0:W1:Y:S02]  /*32360*/  SHFL.UP P6, R14, R13, R12, R11 ;  /* 0x0400000c0d0e7389 */ /* 0x00006400000c000b */
[----:B01----:R-:W-:Y:S01]  /*32370*/  ENDCOLLECTIVE ;  /* 0x000000000000791b */ /* 0x003fe20003800000 */
.L_x_913:
        /* <DEDUP_REMOVED lines=8> */
.L_x_914:
        /* <DEDUP_REMOVED lines=8> */
.L_x_915:
[----:B------:R-:W-:Y:S02]  /*32480*/  IMAD.MOV.U32 R12, RZ, RZ, 0x1f ;  /* 0x0000001fff0c7424 */ /* 0x000fe400078e00ff */
[----:B------:R-:W-:Y:S02]  /*32490*/  IMAD.MOV.U32 R11, RZ, RZ, 0x1f ;  /* 0x0000001fff0b7424 */ /* 0x000fe400078e00ff */
[----:B------:R-:W-:-:S05]  /*324a0*/  IMAD.MOV.U32 R3, RZ, RZ, R14 ;  /* 0x000000ffff037224 */ /* 0x000fca00078e000e */
[----:B------:R-:W-:-:S04]  /*324b0*/  SEL R3, R3, RZ, P5 ;  /* 0x000000ff03037207 */ /* 0x000fc80002800000 */
[----:B------:R-:W-:-:S05]  /*324c0*/  IADD3 R3, R2, R3, RZ ;  /* 0x0000000302037210 */ /* 0x000fca0007ffe0ff */
[----:B------:R-:W-:-:S07]  /*324d0*/  IMAD.MOV.U32 R13, RZ, RZ, R3 ;  /* 0x000000ffff0d7224 */ /* 0x000fce00078e0003 */
[----:B------:R-:W-:Y:S05]  /*324e0*/  WARPSYNC.COLLECTIVE R15, `(.L_x_916) ;  /* 0x000000000f087348 */ /* 0x000fea0003c00000 */
[----:B------:R0:W1:Y:S02]  /*324f0*/  SHFL.IDX P6, R14, R13, R12, R11 ;  /* 0x0000000c0d0e7389 */ /* 0x00006400000c000b */
[----:B01----:R-:W-:Y:S01]  /*32500*/  ENDCOLLECTIVE ;  /* 0x000000000000791b */ /* 0x003fe20003800000 */
.L_x_916:
[----:B------:R-:W-:Y:S01]  /*32510*/  MOV R7, R14 ;  /* 0x0000000e00077202 */ /* 0x000fe20000000f00 */
[----:B------:R-:W-:Y:S06]  /*32520*/  BRA `(.L_x_917) ;  /* 0xffffff8c00047947 */ /* 0x000fec000383ffff */
.L_x_652:
[----:B------:R-:W-:Y:S01]  /*32530*/  BSSY B0, `(.L_x_918) ;  /* 0x0000006000007945 */ /* 0x000fe20003800000 */
[----:B------:R-:W-:Y:S01]  /*32540*/  PLOP3.LUT P6, PT, P6, PT, PT, 0x8, 0x0 ;  /* 0x000000000000781c */ /* 0x000fe200037ce170 */
[----:B------:R-:W-:-:S12]  /*32550*/  IMAD.MOV.U32 R15, RZ, RZ, -0x1 ;  /* 0xffffffffff0f7424 */ /* 0x000fd800078e00ff */
[----:B01----:R-:W-:Y:S05]  /*32560*/  WARPSYNC.COLLECTIVE R15, `(.L_x_919) ;  /* 0x000000000f087348 */ /* 0x003fea0003c00000 */
[----:B------:R-:W-:Y:S01]  /*32570*/  VOTE.ANY R14, PT, P6 ;  /* 0x00000000000e7806 */ /* 0x000fe200030e0100 */
[----:B01----:R-:W-:Y:S06]  /*32580*/  ENDCOLLECTIVE ;  /* 0x000000000000791b */ /* 0x003fec0003800000 */
.L_x_919:
[----:B------:R-:W-:Y:S05]  /*32590*/  BSYNC B0 ;  /* 0x0000000000007941 */ /* 0x000fea0003800000 */
.L_x_918:
[----:B------:R-:W-:Y:S02]  /*325a0*/  IMAD.MOV.U32 R3, RZ, RZ, R14 ;  /* 0x000000ffff037224 */ /* 0x000fe400078e000e */
[----:B------:R-:W-:Y:S02]  /*325b0*/  IMAD.MOV.U32 R13, RZ, RZ, R4 ;  /* 0x000000ffff0d7224 */ /* 0x000fe400078e0004 */
[----:B------:R-:W0:Y:S01]  /*325c0*/  POPC R0, R3 ;  /* 0x0000000300007309 */ /* 0x000e220000000000 */
[----:B------:R-:W-:Y:S02]  /*325d0*/  IMAD.MOV.U32 R11, RZ, RZ, 0x1f ;  /* 0x0000001fff0b7424 */ /* 0x000fe400078e00ff */
[----:B------:R-:W-:Y:S01]  /*325e0*/  IMAD.MOV.U32 R15, RZ, RZ, -0x1 ;  /* 0xffffffffff0f7424 */ /* 0x000fe200078e00ff */
[----:B0-----:R-:W-:-:S07]  /*325f0*/  MOV R12, R0 ;  /* 0x00000000000c7202 */ /* 0x001fce0000000f00 */
[----:B------:R-:W-:Y:S05]  /*32600*/  WARPSYNC.COLLECTIVE R15, `(.L_x_920) ;  /* 0x000000000f087348 */ /* 0x000fea0003c00000 */
[----:B------:R0:W1:Y:S02]  /*32610*/  SHFL.IDX P6, R14, R13, R12, R11 ;  /* 0x0000000c0d0e7389 */ /* 0x00006400000c000b */
[----:B01----:R-:W-:Y:S01]  /*32620*/  ENDCOLLECTIVE ;  /* 0x000000000000791b */ /* 0x003fe20003800000 */
.L_x_920:
[----:B------:R-:W-:Y:S01]  /*32630*/  MOV R13, R5 ;  /* 0x00000005000d7202 */ /* 0x000fe20000000f00 */
[----:B------:R-:W-:-:S07]  /*32640*/  IMAD.MOV.U32 R4, RZ, RZ, R14 ;  /* 0x000000ffff047224 */ /* 0x000fce00078e000e */
[----:B------:R-:W-:Y:S05]  /*32650*/  WARPSYNC.COLLECTIVE R15, `(.L_x_921) ;  /* 0x000000000f087348 */ /* 0x000fea0003c00000 */
[----:B------:R0:W1:Y:S02]  /*32660*/  SHFL.IDX P6, R14, R13, R12, R11 ;  /* 0x0000000c0d0e7389 */ /* 0x00006400000c000b */
[----:B01----:R-:W-:Y:S01]  /*32670*/  ENDCOLLECTIVE ;  /* 0x000000000000791b */ /* 0x003fe20003800000 */
.L_x_921:
[----:B------:R-:W-:Y:S01]  /*32680*/  IMAD.MOV.U32 R5, RZ, RZ, R14 ;  /* 0x000000ffff057224 */ /* 0x000fe200078e000e */
[----:B------:R-:W-:Y:S06]  /*32690*/  BRA `(.L_x_922) ;  /* 0xffffff8800e87947 */ /* 0x000fec000383ffff */
.L_x_654:
[----:B------:R-:W-:Y:S01]  /*326a0*/  BSSY B0, `(.L_x_923) ;  /* 0x0000007000007945 */ /* 0x000fe20003800000 */
[----:B------:R-:W-:Y:S01]  /*326b0*/  IMAD.MOV.U32 R13, RZ, RZ, R8 ;  /* 0x000000ffff0d7224 */ /* 0x000fe200078e0008 */
[----:B------:R-:W-:Y:S01]  /*326c0*/  MOV R15, 0xffffffff ;  /* 0xffffffff000f7802 */ /* 0x000fe20000000f00 */
[----:B------:R-:W-:-:S07]  /*326d0*/  IMAD.MOV.U32 R11, RZ, RZ, 0x1f ;  /* 0x0000001fff0b7424 */ /* 0x000fce00078e00ff */
[----:B0123--:R-:W-:Y:S05]  /*326e0*/  WARPSYNC.COLLECTIVE R15, `(.L_x_924) ;  /* 0x000000000f087348 */ /* 0x00ffea0003c00000 */
[----:B------:R4:W0:Y:S02]  /*326f0*/  SHFL.IDX P6, R14, R13, R12, R11 ;  /* 0x0000000c0d0e7389 */ /* 0x00082400000c000b */
[----:B01234-:R-:W-:Y:S01]  /*32700*/  ENDCOLLECTIVE ;  /* 0x000000000000791b */ /* 0x01ffe20003800000 */
.L_x_924:
[----:B------:R-:W-:Y:S05]  /*32710*/  BSYNC B0 ;  /* 0x0000000000007941 */ /* 0x000fea0003800000 */
.L_x_923:
[----:B------:R-:W-:Y:S01]  /*32720*/  IMAD.MOV.U32 R8, RZ, RZ, R14 ;  /* 0x000000ffff087224 */ /* 0x000fe200078e000e */
[----:B------:R-:W-:Y:S06]  /*32730*/  BRA `(.L_x_925) ;  /* 0xffffff8800d87947 */ /* 0x000fec000383ffff */
.L_x_658:
[----:B0-----:R0:W1:Y:S02]  /*32740*/  SYNCS.PHASECHK.TRANS64.TRYWAIT P0, [R0+URZ+0x38820], R3 ;  /* 0x03882003000075a7 */ /* 0x001064000800017f */
[----:B-1----:R-:W-:Y:S05]  /*32750*/  @!P0 NANOSLEEP.SYNCS 0x989680 ;  /* 0x009896800000895d */ /* 0x002fea0003900000 */
[----:B------:R-:W1:Y:S02]  /*32760*/  @!P0 SYNCS.PHASECHK.TRANS64 P0, [R0+URZ+0x38820], R3 ;  /* 0x03882003000085a7 */ /* 0x000e64000800007f */
[----:B-1----:R-:W-:Y:S05]  /*32770*/  @!P0 BRA `(.L_x_658) ;  /* 0xfffffffc00f08947 */ /* 0x002fea000383ffff */
[----:B------:R-:W-:Y:S05]  /*32780*/  BRA `(.L_x_926) ;  /* 0xffffff90007c7947 */ /* 0x000fea000383ffff */
.L_x_659:
[----:B------:R-:W1:Y:S01]  /*32790*/  S2R R2, SR_TID.X ;  /* 0x0000000000027919 */ /* 0x000e620000002100 */
[----:B------:R-:W-:Y:S01]  /*327a0*/  BSSY B0, `(.L_x_927) ;  /* 0x000000a000007945 */ /* 0x000fe20003800000 */
[----:B----4-:R-:W-:Y:S01]  /*327b0*/  IMAD.MOV.U32 R12, RZ, RZ, RZ ;  /* 0x000000ffff0c7224 */ /* 0x010fe200078e00ff */
[----:B------:R-:W-:Y:S01]  /*327c0*/  MOV R11, 0x1f ;  /* 0x0000001f000b7802 */ /* 0x000fe20000000f00 */
[----:B------:R-:W-:Y:S01]  /*327d0*/  IMAD.MOV.U32 R15, RZ, RZ, -0x1 ;  /* 0xffffffffff0f7424 */ /* 0x000fe200078e00ff */
[----:B-1----:R-:W-:-:S04]  /*327e0*/  SHF.R.U32.HI R2, RZ, 0x5, R2 ;  /* 0x00000005ff027819 */ /* 0x002fc80000011602 */
[----:B------:R-:W-:-:S05]  /*327f0*/  LOP3.LUT R2, R2, 0x3, RZ, 0xc0, !PT ;  /* 0x0000000302027812 */ /* 0x000fca00078ec0ff */
[----:B------:R-:W-:-:S07]  /*32800*/  IMAD.MOV.U32 R13, RZ, RZ, R2 ;  /* 0x000000ffff0d7224 */ /* 0x000fce00078e0002 */
[----:B0-----:R-:W-:Y:S05]  /*32810*/  WARPSYNC.COLLECTIVE R15, `(.L_x_928) ;  /* 0x000000000f087348 */ /* 0x001fea0003c00000 */
[----:B------:R1:W2:Y:S02]  /*32820*/  SHFL.IDX P6, R14, R13, R12, R11 ;  /* 0x0000000c0d0e7389 */ /* 0x0002a400000c000b */
[----:B012---:R-:W-:Y:S01]  /*32830*/  ENDCOLLECTIVE ;  /* 0x000000000000791b */ /* 0x007fe20003800000 */
.L_x_928:
[----:B------:R-:W-:Y:S05]  /*32840*/  BSYNC B0 ;  /* 0x0000000000007941 */ /* 0x000fea0003800000 */
.L_x_927:
[----:B------:R-:W-:Y:S05]  /*32850*/  BRA `(.L_x_929) ;  /* 0xffffff9000647947 */ /* 0x000fea000383ffff */
.L_x_660:
[----:B------:R-:W-:Y:S01]  /*32860*/  BSSY B0, `(.L_x_930) ;  /* 0x0000006000007945 */ /* 0x000fe20003800000 */
[----:B------:R-:W-:-:S07]  /*32870*/  IMAD.MOV.U32 R15, RZ, RZ, -0x1 ;  /* 0xffffffffff0f7424 */ /* 0x000fce00078e00ff */
[----:B01--4-:R-:W-:Y:S05]  /*32880*/  WARPSYNC.COLLECTIVE R15, `(.L_x_931) ;  /* 0x000000000f0c7348 */ /* 0x013fea0003c00000 */
[----:B------:R-:W-:Y:S02]  /*32890*/  ELECT P6, UR62, PT ;  /* 0x00000000003e782f */ /* 0x000fe400038c0000 */
[----:B------:R-:W-:Y:S01]  /*328a0*/  MOV R14, UR62 ;  /* 0x0000003e000e7c02 */ /* 0x000fe20008000f00 */
[----:B01--4-:R-:W-:Y:S10]  /*328b0*/  ENDCOLLECTIVE ;  /* 0x000000000000791b */ /* 0x013ff40003800000 */
.L_x_931:
[----:B------:R-:W-:Y:S05]  /*328c0*/  BSYNC B0 ;  /* 0x0000000000007941 */ /* 0x000fea0003800000 */
.L_x_930:
[----:B------:R-:W-:Y:S05]  /*328d0*/  BRA `(.L_x_932) ;  /* 0xffffff9000587947 */ /* 0x000fea000383ffff */
.L_x_662:
[----:B0-----:R0:W1:Y:S02]  /*328e0*/  SYNCS.PHASECHK.TRANS64.TRYWAIT P1, [R6+URZ], R5 ;  /* 0x00000005060075a7 */ /* 0x001064000802017f */
[----:B-1----:R-:W-:Y:S05]  /*328f0*/  @!P1 NANOSLEEP.SYNCS 0x989680 ;  /* 0x009896800000995d */ /* 0x002fea0003900000 */
[----:B------:R-:W1:Y:S02]  /*32900*/  @!P1 SYNCS.PHASECHK.TRANS64 P1, [R6+URZ], R5 ;  /* 0x00000005060095a7 */ /* 0x000e64000802007f */
[----:B-1----:R-:W-:Y:S05]  /*32910*/  @!P1 BRA `(.L_x_662) ;  /* 0xfffffffc00f09947 */ /* 0x002fea000383ffff */
[----:B------:R-:W-:Y:S05]  /*32920*/  BRA `(.L_x_933) ;  /* 0xffffff9000947947 */ /* 0x000fea000383ffff */
.L_x_663:
[----:B-1----:R1:W2:Y:S02]  /*32930*/  SYNCS.PHASECHK.TRANS64.TRYWAIT P1, [R7+URZ], R2 ;  /* 0x00000002070075a7 */ /* 0x0022a4000802017f */
[----:B--2---:R-:W-:Y:S05]  /*32940*/  @!P1 NANOSLEEP.SYNCS 0x989680 ;  /* 0x009896800000995d */ /* 0x004fea0003900000 */
[----:B------:R-:W2:Y:S02]  /*32950*/  @!P1 SYNCS.PHASECHK.TRANS64 P1, [R7+URZ], R2 ;  /* 0x00000002070095a7 */ /* 0x000ea4000802007f */
[----:B--2---:R-:W-:Y:S05]  /*32960*/  @!P1 BRA `(.L_x_663) ;  /* 0xfffffffc00f09947 */ /* 0x004fea000383ffff */
[----:B------:R-:W-:Y:S05]  /*32970*/  BRA `(.L_x_934) ;  /* 0xffffff9000887947 */ /* 0x000fea000383ffff */
.L_x_665:
[----:B--2---:R2:W3:Y:S02]  /*32980*/  SYNCS.PHASECHK.TRANS64.TRYWAIT P1, [R4+URZ+0x38860], R5 ;  /* 0x03886005040075a7 */ /* 0x0044e4000802017f */
[----:B---3--:R-:W-:Y:S05]  /*32990*/  @!P1 NANOSLEEP.SYNCS 0x989680 ;  /* 0x009896800000995d */ /* 0x008fea0003900000 */
[----:B------:R-:W3:Y:S02]  /*329a0*/  @!P1 SYNCS.PHASECHK.TRANS64 P1, [R4+URZ+0x38860], R5 ;  /* 0x03886005040095a7 */ /* 0x000ee4000802007f */
[----:B---3--:R-:W-:Y:S05]  /*329b0*/  @!P1 BRA `(.L_x_665) ;  /* 0xfffffffc00f09947 */ /* 0x008fea000383ffff */
[----:B------:R-:W-:Y:S05]  /*329c0*/  BRA `(.L_x_935) ;  /* 0xffffff90008c7947 */ /* 0x000fea000383ffff */
.L_x_667:
[----:B---3--:R3:W0:Y:S02]  /*329d0*/  SYNCS.PHASECHK.TRANS64.TRYWAIT P1, [R3+URZ+0x38860], R2 ;  /* 0x03886002030075a7 */ /* 0x008624000802017f */
[----:B0-----:R-:W-:Y:S05]  /*329e0*/  @!P1 NANOSLEEP.SYNCS 0x989680 ;  /* 0x009896800000995d */ /* 0x001fea0003900000 */
[----:B------:R-:W0:Y:S02]  /*329f0*/  @!P1 SYNCS.PHASECHK.TRANS64 P1, [R3+URZ+0x38860], R2 ;  /* 0x03886002030095a7 */ /* 0x000e24000802007f */
[----:B0-----:R-:W-:Y:S05]  /*32a00*/  @!P1 BRA `(.L_x_667) ;  /* 0xfffffffc00f09947 */ /* 0x001fea000383ffff */
[----:B------:R-:W-:Y:S05]  /*32a10*/  BRA `(.L_x_936) ;  /* 0xffffff90008c7947 */ /* 0x000fea000383ffff */
.L_x_669:
[----:B------:R0:W0:Y:S02]  /*32a20*/  SYNCS.PHASECHK.TRANS64.TRYWAIT P0, [R4+URZ+0x38880], R5 ;  /* 0x03888005040075a7 */ /* 0x000024000800017f */
[----:B0-----:R-:W-:Y:S05]  /*32a30*/  @!P0 NANOSLEEP.SYNCS 0x989680 ;  /* 0x009896800000895d */ /* 0x001fea0003900000 */
[----:B------:R-:W0:Y:S02]  /*32a40*/  @!P0 SYNCS.PHASECHK.TRANS64 P0, [R4+URZ+0x38880], R5 ;  /* 0x03888005040085a7 */ /* 0x000e24000800007f */
[----:B0-----:R-:W-:Y:S05]  /*32a50*/  @!P0 BRA `(.L_x_669) ;  /* 0xfffffffc00f08947 */ /* 0x001fea000383ffff */
[----:B------:R-:W-:Y:S05]  /*32a60*/  BRA `(.L_x_670) ;  /* 0xffffff9000887947 */ /* 0x000fea000383ffff */
.L_x_937:
        /* <DEDUP_REMOVED lines=9> */
.L_x_13340:


//--------------------- .text._ZN7cutlass13device_kernelIN5flash11enable_sm90INS1_16FlashAttnFwdSm90INS1_25CollectiveMainloopFwdSm90ILi2EN4cute5tupleIJNS5_1CILi1EEES8_S8_EEENS6_IJNS7_ILi128EEENS7_ILi64EEENS7_ILi256EEEEEELi256ENS_12float_e4m3_tEfNS_4arch4Sm90ELb0ELb1ELb1ELb0ELb0ELb0ELb0ELb1ELb1ELb1ELb1ELb0EEENS1_21CollectiveEpilogueFwdINS6_IJSA_SC_SB_EEES9_NS_10bfloat16_tESG_Li256ELb0ELb1ELb1ELb1EEENS1_19SingleTileSchedulerILb0ELb1ELb1ELi128EEEEEEEEEvNT_6ParamsE --------------------------
	.section	.text._ZN7cutlass13device_kernelIN5flash11enable_sm90INS1_16FlashAttnFwdSm90INS1_25CollectiveMainloopFwdSm90ILi2EN4cute5tupleIJNS5_1CILi1EEES8_S8_EEENS6_IJNS7_ILi128EEENS7_ILi64EEENS7_ILi256EEEEEELi256ENS_12float_e4m3_tEfNS_4arch4Sm90ELb0ELb1ELb1ELb0ELb0ELb0ELb0ELb1ELb1ELb1ELb1ELb0EEENS1_21CollectiveEpilogueFwdINS6_IJSA_SC_SB_EEES9_NS_10bfloat16_tESG_Li256ELb0ELb1ELb1ELb1EEENS1_19SingleTileSchedulerILb0ELb1ELb1ELi128EEEEEEEEEvNT_6ParamsE,"ax",@progbits
	.align	128
.text._ZN7cutlass13device_kernelIN5flash11enable_sm90INS1_16FlashAttnFwdSm90INS1_25CollectiveMainloopFwdSm90ILi2EN4cute5tupleIJNS5_1CILi1EEES8_S8_EEENS6_IJNS7_ILi128EEENS7_ILi64EEENS7_ILi256EEEEEELi256ENS_12float_e4m3_tEfNS_4arch4Sm90ELb0ELb1ELb1ELb0ELb0ELb0ELb0ELb1ELb1ELb1ELb1ELb0EEENS1_21CollectiveEpilogueFwdINS6_IJSA_SC_SB_EEES9_NS_10bfloat16_tESG_Li256ELb0ELb1ELb1ELb1EEENS1_19SingleTileSchedulerILb0ELb1ELb1ELi128EEEEEEEEEvNT_6ParamsE:
        .type           _ZN7cutlass13device_kernelIN5flash11enable_sm90INS1_16FlashAttnFwdSm90INS1_25CollectiveMainloopFwdSm90ILi2EN4cute5tupleIJNS5_1CILi1EEES8_S8_EEENS6_IJNS7_ILi128EEENS7_ILi64EEENS7_ILi256EEEEEELi256ENS_12float_e4m3_tEfNS_4arch4Sm90ELb0ELb1ELb1ELb0ELb0ELb0ELb0ELb1ELb1ELb1ELb1ELb0EEENS1_21CollectiveEpilogueFwdINS6_IJSA_SC_SB_EEES9_NS_10bfloat16_tESG_Li256ELb0ELb1ELb1ELb1EEENS1_19SingleTileSchedulerILb0ELb1ELb1ELi128EEEEEEEEEvNT_6ParamsE,@function
        .size           _ZN7cutlass13device_kernelIN5flash11enable_sm90INS1_16FlashAttnFwdSm90INS1_25CollectiveMainloopFwdSm90ILi2EN4cute5tupleIJNS5_1CILi1EEES8_S8_EEENS6_IJNS7_ILi128EEENS7_ILi64EEENS7_ILi256EEEEEELi256ENS_12float_e4m3_tEfNS_4arch4Sm90ELb0ELb1ELb1ELb0ELb0ELb0ELb0ELb1ELb1ELb1ELb1ELb0EEENS1_21CollectiveEpilogueFwdINS6_IJSA_SC_SB_EEES9_NS_10bfloat16_tESG_Li256ELb0ELb1ELb1ELb1EEENS1_19SingleTileSchedulerILb0ELb1ELb1ELi128EEEEEEEEEvNT_6ParamsE,(.L_x_13341 - _ZN7cutlass13device_kernelIN5flash11enable_sm90INS1_16FlashAttnFwdSm90INS1_25CollectiveMainloopFwdSm90ILi2EN4cute5tupleIJNS5_1CILi1EEES8_S8_EEENS6_IJNS7_ILi128EEENS7_ILi64EEENS7_ILi256EEEEEELi256ENS_12float_e4m3_tEfNS_4arch4Sm90ELb0ELb1ELb1ELb0ELb0ELb0ELb0ELb1ELb1ELb1ELb1ELb0EEENS1_21CollectiveEpilogueFwdINS6_IJSA_SC_SB_EEES9_NS_10bfloat16_tESG_Li256ELb0ELb1ELb1ELb1EEENS1_19SingleTileSchedulerILb0ELb1ELb1ELi128EEEEEEEEEvNT_6ParamsE)
        .other          _ZN7cutlass13device_kernelIN5flash11enable_sm90INS1_16FlashAttnFwdSm90INS1_25CollectiveMainloopFwdSm90ILi2EN4cute5tupleIJNS5_1CILi1EEES8_S8_EEENS6_IJNS7_ILi128EEENS7_ILi64EEENS7_ILi256EEEEEELi256ENS_12float_e4m3_tEfNS_4arch4Sm90ELb0ELb1ELb1ELb0ELb0ELb0ELb0ELb1ELb1ELb1ELb1ELb0EEENS1_21CollectiveEpilogueFwdINS6_IJSA_SC_SB_EEES9_NS_10bfloat16_tESG_Li256ELb0ELb1ELb1ELb1EEENS1_19SingleTileSchedulerILb0ELb1ELb1ELi128EEEEEEEEEvNT_6ParamsE,@"STO_CUDA_ENTRY STV_DEFAULT"
_ZN7cutlass13device_kernelIN5flash11enable_sm90INS1_16FlashAttnFwdSm90INS1_25CollectiveMainloopFwdSm90ILi2EN4cute5tupleIJNS5_1CILi1EEES8_S8_EEENS6_IJNS7_ILi128EEENS7_ILi64EEENS7_ILi256EEEEEELi256ENS_12float_e4m3_tEfNS_4arch4Sm90ELb0ELb1ELb1ELb0ELb0ELb0ELb0ELb1ELb1ELb1ELb1ELb0EEENS1_21CollectiveEpilogueFwdINS6_IJSA_SC_SB_EEES9_NS_10bfloat16_tESG_Li256ELb0ELb1ELb1ELb1EEENS1_19SingleTileSchedulerILb0ELb1ELb1ELi128EEEEEEEEEvNT_6ParamsE:
        /* <DEDUP_REMOVED lines=18> */
.L_x_939:
[----:B------:R-:W-:Y:S05]  /*0120*/  BSYNC B0 ;  /* 0x0000000000007941 */ /* 0x000fea0003800000 */
.L_x_938:
        /* <DEDUP_REMOVED lines=41> */
.L_x_940:
        /* <DEDUP_REMOVED lines=22> */
.L_x_941:
        /* <DEDUP_REMOVED lines=18> */
.L_x_942:
        /* <DEDUP_REMOVED lines=22> */
.L_x_943:
        /* <DEDUP_REMOVED lines=22> */
.L_x_944:
        /* <DEDUP_REMOVED lines=8> */
.L_x_947:
[----:B------:R-:W-:-:S08]  /*0980*/  NOP ;  /* 0x0000000000007918 */ /* 0x000fd00000000000 */
[----:B------:R-:W0:Y:S02]  /*0990*/  USETMAXREG.TRY_ALLOC.CTAPOOL UP0, 0xf0 ;  /* 0x000000f0000079c8 */ /* 0x000e240008000600 */
[----:B0-----:R-:W-:-:S13]  /*09a0*/  PLOP3.LUT P0, PT, PT, PT, UP0, 0x80, 0x0 ;  /* 0x000000000000781c */ /* 0x001fda0003f0f008 */
[----:B------:R-:W-:Y:S05]  /*09b0*/  @!P0 BRA `(.L_x_947) ;  /* 0xfffffffc00f08947 */ /* 0x000fea000383ffff */
[----:B------:R-:W0:Y:S01]  /*09c0*/  S2R R2, SR_TID.X ;  /* 0x0000000000027919 */ /* 0x000e220000002100 */
[----:B------:R-:W1:Y:S01]  /*09d0*/  S2UR UR6, SR_CTAID.Y ;  /* 0x00000000000679c3 */ /* 0x000e620000002600 */
[----:B------:R-:W-:Y:S02]  /*09e0*/  ULDC UR7, c[0x0][0xc50] ;  /* 0x0003140000077ab9 */ /* 0x000fe40000000800 */
[----:B------:R-:W-:-:S05]  /*09f0*/  UISETP.NE.AND UP0, UPT, UR7, 0x1, UPT ;  /* 0x000000010700788c */ /* 0x000fca000bf05270 */
[----:B------:R-:W2:Y:S06]  /*0a00*/  S2UR UR36, SR_CTAID.Z ;  /* 0x00000000002479c3 */ /* 0x000eac0000002700 */
[----:B------:R-:W-:Y:S01]  /*0a10*/  @UP0 ULDC UR4, c[0x0][0xc54] ;  /* 0x0003150000040ab9 */ /* 0x000fe20000000800 */
[----:B------:R-:W-:Y:S01]  /*0a20*/  @UP0 ULDC UR8, c[0x0][0xc58] ;  /* 0x0003160000080ab9 */ /* 0x000fe20000000800 */
[----:B-1----:R-:W-:Y:S02]  /*0a30*/  UIMAD.WIDE.U32 UR4, UR6, UR4, URZ ;  /* 0x00000004060472a5 */ /* 0x002fe4000f8e003f */
[----:B------:R-:W-:-:S02]  /*0a40*/  UMOV UR42, UR6 ;  /* 0x00000006002a7c82 */ /* 0x000fc40008000000 */
[----:B------:R-:W-:Y:S01]  /*0a50*/  @UP0 USHF.R.U32.HI UR42, URZ, UR8, UR5 ;  /* 0x000000083f2a0299 */ /* 0x000fe20008011605 */
[----:B0-----:R-:W-:-:S03]  /*0a60*/  LOP3.LUT R0, R2, 0xffffff80, RZ, 0xc0, !PT ;  /* 0xffffff8002007812 */ /* 0x001fc600078ec0ff */
[----:B------:R-:W-:Y:S01]  /*0a70*/  UIADD3 UR4, -UR42, URZ, URZ ;  /* 0x0000003f2a047290 */ /* 0x000fe2000fffe13f */
[----:B------:R-:W-:Y:S06]  /*0a80*/  BAR.ARV 0x8, 0x180 ;  /* 0x0206000000007b1d */ /* 0x000fec0000002000 */
[----:B------:R-:W-:Y:S01]  /*0a90*/  ISETP.NE.AND P0, PT, R0, 0x80, PT ;  /* 0x000000800000780c */ /* 0x000fe20003f05270 */
[----:B------:R-:W-:-:S12]  /*0aa0*/  UIMAD UR6, UR7, UR4, UR6 ;  /* 0x00000004070672a4 */ /* 0x000fd8000f8e0206 */
[----:B------:R-:W-:Y:S06]  /*0ab0*/  @!P0 BAR.ARV 0x9, 0x100 ;  /* 0x0244000000008b1d */ /* 0x000fec0000002000 */
[----:B--2---:R-:W-:-:S13]  /*0ac0*/  ISETP.LE.AND P0, PT, RZ, UR36, PT ;  /* 0x00000024ff007c0c */ /* 0x004fda000bf03270 */
[----:B------:R-:W-:Y:S05]  /*0ad0*/  @!P0 BRA `(.L_x_948) ;  /* 0x0000013800748947 */ /* 0x000fea0003800000 */
[----:B------:R-:W0:Y:S01]  /*0ae0*/  S2UR UR47, SR_CTAID.X ;  /* 0x00000000002f79c3 */ /* 0x000e220000002500 */
[----:B------:R-:W-:Y:S01]  /*0af0*/  ULDC UR7, c[0x0][0x448] ;  /* 0x0001120000077ab9 */ /* 0x000fe20000000800 */
[----:B------:R-:W-:Y:S01]  /*0b00*/  ULDC.64 UR4, c[0x0][0x418] ;  /* 0x0001060000047ab9 */ /* 0x000fe20000000a00 */
[----:B------:R-:W-:Y:S01]  /*0b10*/  UISETP.NE.AND UP1, UPT, UR7, 0x1, UPT ;  /* 0x000000010700788c */ /* 0x000fe2000bf25270 */
[----:B------:R-:W-:Y:S01]  /*0b20*/  VIADD R18, R2, 0xffffff80 ;  /* 0xffffff8002127836 */ /* 0x000fe20000000000 */
[----:B------:R-:W-:Y:S01]  /*0b30*/  UISETP.NE.U32.AND UP0, UPT, UR4, URZ, UPT ;  /* 0x0000003f0400728c */ /* 0x000fe2000bf05070 */
[----:B------:R-:W-:Y:S01]  /*0b40*/  ULDC UR37, c[0x0][0x424] ;  /* 0x0001090000257ab9 */ /* 0x000fe20000000800 */
[----:B------:R-:W-:Y:S02]  /*0b50*/  ULDC UR43, c[0x0][0x288] ;  /* 0x0000a200002b7ab9 */ /* 0x000fe40000000800 */
[----:B------:R-:W-:Y:S02]  /*0b60*/  UISETP.NE.AND.EX UP0, UPT, UR5, URZ, UPT, UP0 ;  /* 0x0000003f0500728c */ /* 0x000fe4000bf05300 */
[----:B------:R-:W-:Y:S01]  /*0b70*/  UIADD3 UR10, -UR43, 0x1, URZ ;  /* 0x000000012b0a7890 */ /* 0x000fe2000fffe13f */
[----:B------:R-:W-:Y:S01]  /*0b80*/  ULDC.64 UR4, c[0x0][0x9e0] ;  /* 0x0002780000047ab9 */ /* 0x000fe20000000a00 */
[----:B------:R-:W-:-:S02]  /*0b90*/  USEL UR37, UR37, 0x1, UP0 ;  /* 0x0000000125257887 */ /* 0x000fc40008000000 */
[----:B------:R-:W-:Y:S01]  /*0ba0*/  UISETP.GE.AND UP0, UPT, UR5, 0x1, UPT ;  /* 0x000000010500788c */ /* 0x000fe2000bf06270 */
[----:B------:R-:W-:Y:S01]  /*0bb0*/  @UP1 ULDC UR9, c[0x0][0x44c] ;  /* 0x0001130000091ab9 */ /* 0x000fe20000000800 */
[----:B------:R-:W-:Y:S01]  /*0bc0*/  ULDC UR13, c[0x0][0x2f0] ;  /* 0x0000bc00000d7ab9 */ /* 0x000fe20000000800 */
[----:B------:R-:W-:Y:S01]  /*0bd0*/  @UP1 ULDC UR11, c[0x0][0x450] ;  /* 0x00011400000b1ab9 */ /* 0x000fe20000000800 */
[----:B------:R-:W-:Y:S02]  /*0be0*/  UIMAD UR10, UR37, UR13, UR10 ;  /* 0x0000000d250a72a4 */ /* 0x000fe4000f8e020a */
[----:B------:R-:W-:Y:S01]  /*0bf0*/  PLOP3.LUT P1, PT, PT, PT, UP0, 0x80, 0x0 ;  /* 0x000000000000781c */ /* 0x000fe20003f2f008 */
[----:B------:R-:W-:Y:S02]  /*0c00*/  USHF.R.S32.HI UR39, URZ, 0x1f, UR36 ;  /* 0x0000001f3f277899 */ /* 0x000fe40008011424 */
[----:B0-----:R-:W-:-:S04]  /*0c10*/  USHF.L.U32 UR47, UR47, 0x7, URZ ;  /* 0x000000072f2f7899 */ /* 0x001fc8000800063f */
[----:B------:R-:W-:Y:S02]  /*0c20*/  @UP1 UIADD3 UR8, UR47, 0x7f, URZ ;  /* 0x0000007f2f081890 */ /* 0x000fe4000fffe03f */
[----:B------:R-:W-:Y:S02]  /*0c30*/  UIADD3 UR7, UR47, 0x7f, URZ ;  /* 0x0000007f2f077890 */ /* 0x000fe4000fffe03f */
[----:B------:R-:W-:-:S04]  /*0c40*/  UIMAD.WIDE.U32 UR8, UR8, UR9, URZ ;  /* 0x00000009080872a5 */ /* 0x000fc8000f8e003f */
[----:B------:R-:W-:-:S04]  /*0c50*/  @UP1 USHF.R.U32.HI UR7, URZ, UR11, UR9 ;  /* 0x0000000b3f071299 */ /* 0x000fc80008011609 */
[----:B------:R-:W-:-:S04]  /*0c60*/  UIADD3 UR10, UR10, UR7, URZ ;  /* 0x000000070a0a7290 */ /* 0x000fc8000fffe03f */
[----:B------:R-:W-:Y:S01]  /*0c70*/  UIADD3 UR4, UR10, UR4, URZ ;  /* 0x000000040a047290 */ /* 0x000fe2000fffe03f */
[----:B------:R-:W-:Y:S11]  /*0c80*/  @!P1 BRA `(.L_x_949) ;  /* 0x0000000000449947 */ /* 0x000ff60003800000 */
[----:B------:R-:W-:Y:S01]  /*0c90*/  ISETP.LT.AND P0, PT, RZ, UR10, PT ;  /* 0x0000000aff007c0c */ /* 0x000fe2000bf01270 */
[----:B------:R-:W-:-:S12]  /*0ca0*/  UIADD3 UR7, UR10, -0x1, URZ ;  /* 0xffffffff0a077890 */ /* 0x000fd8000fffe03f */
[----:B------:R-:W-:Y:S05]  /*0cb0*/  @P0 BRA `(.L_x_950) ;  /* 0x00000000001c0947 */ /* 0x000fea0003800000 */
[----:B------:R-:W-:Y:S02]  /*0cc0*/  UISETP.NE.AND UP0, UPT, UR5, 0x1, UPT ;  /* 0x000000010500788c */ /* 0x000fe4000bf05270 */
[----:B------:R-:W-:-:S09]  /*0cd0*/  UIADD3 UR7, -UR10, URZ, URZ ;  /* 0x0000003f0a077290 */ /* 0x000fd2000fffe13f */
[----:B------:R-:W-:Y:S02]  /*0ce0*/  @UP0 ULDC.64 UR10, c[0x0][0x9e8] ;  /* 0x00027a00000a0ab9 */ /* 0x000fe40000000a00 */
[----:B------:R-:W-:-:S04]  /*0cf0*/  UIMAD.WIDE.U32 UR8, UR7, UR10, URZ ;  /* 0x0000000a070872a5 */ /* 0x000fc8000f8e003f */
[----:B------:R-:W-:-:S04]  /*0d00*/  @UP0 USHF.R.U32.HI UR7, URZ, UR11, UR9 ;  /* 0x0000000b3f070299 */ /* 0x000fc80008011609 */
[----:B------:R-:W-:Y:S01]  /*0d10*/  ULOP3.LUT UR7, URZ, UR7, URZ, 0x33, !UPT ;  /* 0x000000073f077292 */ /* 0x000fe2000f8e333f */
[----:B------:R-:W-:Y:S11]  /*0d20*/  BRA `(.L_x_951) ;  /* 0x0000000000107947 */ /* 0x000ff60003800000 */
.L_x_950:
[----:B------:R-:W-:-:S11]  /*0d30*/  UISETP.NE.AND UP0, UPT, UR5, 0x1, UPT ;  /* 0x000000010500788c */ /* 0x000fd6000bf05270 */
[----:B------:R-:W-:Y:S02]  /*0d40*/  @UP0 ULDC.64 UR10, c[0x0][0x9e8] ;  /* 0x00027a00000a0ab9 */ /* 0x000fe40000000a00 */
[----:B------:R-:W-:-:S04]  /*0d50*/  UIMAD.WIDE.U32 UR8, UR7, UR10, URZ ;  /* 0x0000000a070872a5 */ /* 0x000fc8000f8e003f */
[----:B------:R-:W-:-:S12]  /*0d60*/  @UP0 USHF.R.U32.HI UR7, URZ, UR11, UR9 ;  /* 0x0000000b3f070299 */ /* 0x000fd80008011609 */
.L_x_951:
[----:B------:R-:W-:-:S04]  /*0d70*/  UIMAD UR7, UR7, UR5, UR5 ;  /* 0x00000005070772a4 */ /* 0x000fc8000f8e0205 */
[----:B------:R-:W-:-:S04]  /*0d80*/  UISETP.LT.AND UP0, UPT, UR4, UR7, UPT ;  /* 0x000000070400728c */ /* 0x000fc8000bf01270 */
[----:B------:R-:W-:-:S12]  /*0d90*/  USEL UR4, UR4, UR7, UP0 ;  /* 0x0000000704047287 */ /* 0x000fd80008000000 */
.L_x_949:
[----:B------:R-:W-:Y:S02]  /*0da0*/  UIMAD UR7, UR37, UR13, 0x3f ;  /* 0x0000003f250774a4 */ /* 0x000fe4000f8e020d */
[----:B------:R-:W-:Y:S01]  /*0db0*/  UIADD3 UR10, UR4, 0x3f, URZ ;  /* 0x0000003f040a7890 */ /* 0x000fe2000fffe03f */
[----:B------:R-:W-:Y:S01]  /*0dc0*/  @UP1 ULDC UR8, c[0x0][0x44c] ;  /* 0x0001130000081ab9 */ /* 0x000fe20000000800 */
[----:B------:R-:W-:Y:S01]  /*0dd0*/  @UP1 ULDC UR14, c[0x0][0x450] ;  /* 0x00011400000e1ab9 */ /* 0x000fe20000000800 */
[----:B------:R-:W-:Y:S02]  /*0de0*/  UIMAD.WIDE.U32 UR8, UR47, UR8, URZ ;  /* 0x000000082f0872a5 */ /* 0x000fe4000f8e003f */
[----:B------:R-:W-:Y:S02]  /*0df0*/  USHF.R.S32.HI UR4, URZ, 0x1f, UR7 ;  /* 0x0000001f3f047899 */ /* 0x000fe40008011407 */
[----:B------:R-:W-:Y:S01]  /*0e00*/  USHF.R.S32.HI UR11, URZ, 0x1f, UR10 ;  /* 0x0000001f3f0b7899 */ /* 0x000fe2000801140a */
[----:B------:R-:W-:Y:S01]  /*0e10*/  UMOV UR12, UR47 ;  /* 0x0000002f000c7c82 */ /* 0x000fe20008000000 */
[----:B------:R-:W-:-:S02]  /*0e20*/  UIMAD UR43, UR37, UR13, -UR43 ;  /* 0x0000000d252b72a4 */ /* 0x000fc4000f8e0a2b */
[----:B------:R-:W-:Y:S02]  /*0e30*/  @UP1 USHF.R.U32.HI UR12, URZ, UR14, UR9 ;  /* 0x0000000e3f0c1299 */ /* 0x000fe40008011609 */
[----:B------:R-:W-:Y:S02]  /*0e40*/  ULEA.HI UR4, UR4, UR7, URZ, 0x6 ;  /* 0x0000000704047291 */ /* 0x000fe4000f8f303f */
[----:B------:R-:W-:Y:S02]  /*0e50*/  ULEA.HI UR11, UR11, UR10, URZ, 0x6 ;  /* 0x0000000a0b0b7291 */ /* 0x000fe4000f8f303f */
[----:B------:R-:W-:Y:S02]  /*0e60*/  UIADD3 UR7, UR43, UR12, URZ ;  /* 0x0000000c2b077290 */ /* 0x000fe4000fffe03f */
[----:B------:R-:W-:Y:S02]  /*0e70*/  USHF.R.S32.HI UR4, URZ, 0x6, UR4 ;  /* 0x000000063f047899 */ /* 0x000fe40008011404 */
[----:B------:R-:W-:Y:S01]  /*0e80*/  USHF.R.S32.HI UR11, URZ, 0x6, UR11 ;  /* 0x000000063f0b7899 */ /* 0x000fe2000801140b */
[----:B------:R-:W-:-:S02]  /*0e90*/  ULDC UR8, c[0x0][0x9dc] ;  /* 0x0002770000087ab9 */ /* 0x000fc40000000800 */
[----:B------:R-:W-:Y:S02]  /*0ea0*/  UIADD3 UR8, UR7, -UR8, URZ ;  /* 0x8000000807087290 */ /* 0x000fe4000fffe03f */
[----:B------:R-:W-:-:S04]  /*0eb0*/  UISETP.LT.AND UP0, UPT, UR4, UR11, UPT ;  /* 0x0000000b0400728c */ /* 0x000fc8000bf01270 */
[----:B------:R-:W-:Y:S01]  /*0ec0*/  USEL UR4, UR4, UR11, UP0 ;  /* 0x0000000b04047287 */ /* 0x000fe20008000000 */
[----:B------:R-:W-:Y:S01]  /*0ed0*/  IMAD.U32 R0, RZ, RZ, UR8 ;  /* 0x00000008ff007e24 */ /* 0x000fe2000f8e00ff */
[----:B------:R-:W-:Y:S10]  /*0ee0*/  @!P1 BRA `(.L_x_952) ;  /* 0x0000000000409947 */ /* 0x000ff40003800000 */
[----:B------:R-:W-:-:S06]  /*0ef0*/  UISETP.GT.AND UP0, UPT, UR7, -0x1, UPT ;  /* 0xffffffff0700788c */ /* 0x000fcc000bf04270 */
[----:B------:R-:W-:-:S13]  /*0f00*/  PLOP3.LUT P0, PT, PT, PT, UP0, 0x80, 0x0 ;  /* 0x000000000000781c */ /* 0x000fda0003f0f008 */
[----:B------:R-:W-:Y:S05]  /*0f10*/  @P0 BRA `(.L_x_953) ;  /* 0x00000000001c0947 */ /* 0x000fea0003800000 */
[----:B------:R-:W-:Y:S02]  /*0f20*/  UISETP.NE.AND UP0, UPT, UR5, 0x1, UPT ;  /* 0x000000010500788c */ /* 0x000fe4000bf05270 */
[----:B------:R-:W-:-:S09]  /*0f30*/  ULOP3.LUT UR7, URZ, UR7, URZ, 0x33, !UPT ;  /* 0x000000073f077292 */ /* 0x000fd2000f8e333f */
[----:B------:R-:W-:Y:S02]  /*0f40*/  @UP0 ULDC.64 UR10, c[0x0][0x9e8] ;  /* 0x00027a00000a0ab9 */ /* 0x000fe40000000a00 */
[----:B------:R-:W-:-:S04]  /*0f50*/  UIMAD.WIDE.U32 UR8, UR7, UR10, URZ ;  /* 0x0000000a070872a5 */ /* 0x000fc8000f8e003f */
[----:B------:R-:W-:-:S04]  /*0f60*/  @UP0 USHF.R.U32.HI UR7, URZ, UR11, UR9 ;  /* 0x0000000b3f070299 */ /* 0x000fc80008011609 */
[----:B------:R-:W-:Y:S01]  /*0f70*/  ULOP3.LUT UR7, URZ, UR7, URZ, 0x33, !UPT ;  /* 0x000000073f077292 */ /* 0x000fe2000f8e333f */
[----:B------:R-:W-:Y:S11]  /*0f80*/  BRA `(.L_x_954) ;  /* 0x0000000000107947 */ /* 0x000ff60003800000 */
.L_x_953:
[----:B------:R-:W-:-:S11]  /*0f90*/  UISETP.NE.AND UP0, UPT, UR5, 0x1, UPT ;  /* 0x000000010500788c */ /* 0x000fd6000bf05270 */
[----:B------:R-:W-:Y:S02]  /*0fa0*/  @UP0 ULDC.64 UR10, c[0x0][0x9e8] ;  /* 0x00027a00000a0ab9 */ /* 0x000fe40000000a00 */
[----:B------:R-:W-:-:S04]  /*0fb0*/  UIMAD.WIDE.U32 UR8, UR7, UR10, URZ ;  /* 0x0000000a070872a5 */ /* 0x000fc8000f8e003f */
[----:B------:R-:W-:-:S12]  /*0fc0*/  @UP0 USHF.R.U32.HI UR7, URZ, UR11, UR9 ;  /* 0x0000000b3f070299 */ /* 0x000fd80008011609 */
.L_x_954:
[----:B------:R-:W-:-:S06]  /*0fd0*/  UIMAD UR5, UR7, UR5, URZ ;  /* 0x00000005070572a4 */ /* 0x000fcc000f8e023f */
[----:B------:R-:W-:-:S07]  /*0fe0*/  VIMNMX R0, R0, UR5, !PT ;  /* 0x0000000500007c48 */ /* 0x000fce000ffe0100 */
.L_x_952:
[----:B------:R-:W-:Y:S01]  /*0ff0*/  SHF.R.S32.HI R3, RZ, 0x1f, R0 ;  /* 0x0000001fff037819 */ /* 0x000fe20000011400 */
[----:B------:R-:W-:Y:S02]  /*1000*/  USHF.R.U32.HI UR5, URZ, 0x10, UR6 ;  /* 0x000000103f057899 */ /* 0x000fe40008011606 */
[----:B------:R-:W-:Y:S01]  /*1010*/  ULOP3.LUT UR6, UR6, 0xffff, URZ, 0xc0, !UPT ;  /* 0x0000ffff06067892 */ /* 0x000fe2000f8ec03f */
[----:B------:R-:W-:Y:S01]  /*1020*/  LEA.HI R3, R3, R0, RZ, 0x6 ;  /* 0x0000000003037211 */ /* 0x000fe200078f30ff */
[----:B------:R-:W-:-:S03]  /*1030*/  UISETP.NE.AND UP0, UPT, UR5, URZ, UPT ;  /* 0x0000003f0500728c */ /* 0x000fc6000bf05270 */
[----:B------:R-:W-:-:S04]  /*1040*/  SHF.R.S32.HI R3, RZ, 0x6, R3 ;  /* 0x00000006ff037819 */ /* 0x000fc80000011403 */
[----:B------:R-:W-:Y:S01]  /*1050*/  VIMNMX R16, RZ, R3, !PT ;  /* 0x00000003ff107248 */ /* 0x000fe20007fe0100 */
[----:B------:R-:W-:-:S03]  /*1060*/  IMAD.MOV.U32 R3, RZ, RZ, RZ ;  /* 0x000000ffff037224 */ /* 0x000fc600078e00ff */
[----:B------:R-:W-:Y:S01]  /*1070*/  ISETP.LT.AND P0, PT, R16, UR4, PT ;  /* 0x0000000410007c0c */ /* 0x000fe2000bf01270 */
[----:B------:R-:W-:-:S12]  /*1080*/  @!UP0 ULDC UR5, c[0x0][0x9f0] ;  /* 0x00027c0000058ab9 */ /* 0x000fd80000000800 */
[----:B------:R-:W-:Y:S05]  /*1090*/  @!P0 BRA `(.L_x_955) ;  /* 0x0000000000708947 */ /* 0x000fea0003800000 */
[----:B------:R-:W-:Y:S01]  /*10a0*/  IMAD.U32 R6, RZ, RZ, UR5 ;  /* 0x00000005ff067e24 */ /* 0x000fe2000f8e00ff */
[----:B------:R-:W-:-:S04]  /*10b0*/  UIADD3 UR7, UR5, -0x1, UR4 ;  /* 0xffffffff05077890 */ /* 0x000fc8000fffe004 */
[-C--:B------:R-:W-:Y:S02]  /*10c0*/  IABS R5, R6.reuse ;  /* 0x0000000600057213 */ /* 0x080fe40000000000 */
[----:B------:R-:W-:Y:S02]  /*10d0*/  IADD3 R0, -R16, UR7, RZ ;  /* 0x0000000710007c10 */ /* 0x000fe4000fffe1ff */
[----:B------:R-:W0:Y:S01]  /*10e0*/  I2F.RP R4, R5 ;  /* 0x0000000500047306 */ /* 0x000e220000209400 */
[----:B------:R-:W-:Y:S02]  /*10f0*/  IABS R9, R6 ;  /* 0x0000000600097213 */ /* 0x000fe40000000000 */
[----:B------:R-:W-:Y:S02]  /*1100*/  IABS R6, R0 ;  /* 0x0000000000067213 */ /* 0x000fe40000000000 */
[----:B------:R-:W-:-:S04]  /*1110*/  LOP3.LUT R0, R0, UR5, RZ, 0x3c, !PT ;  /* 0x0000000500007c12 */ /* 0x000fc8000f8e3cff */
[----:B------:R-:W-:Y:S01]  /*1120*/  ISETP.GE.AND P2, PT, R0, RZ, PT ;  /* 0x000000ff0000720c */ /* 0x000fe20003f46270 */
[----:B0-----:R-:W0:Y:S02]  /*1130*/  MUFU.RCP R4, R4 ;  /* 0x0000000400047308 */ /* 0x001e240000001000 */
[----:B0-----:R-:W-:Y:S02]  /*1140*/  VIADD R2, R4, 0xffffffe ;  /* 0x0ffffffe04027836 */ /* 0x001fe40000000000 */
[----:B------:R-:W-:-:S04]  /*1150*/  IMAD.MOV R4, RZ, RZ, -R9 ;  /* 0x000000ffff047224 */ /* 0x000fc800078e0a09 */
[----:B------:R0:W1:Y:S02]  /*1160*/  F2I.FTZ.U32.TRUNC.NTZ R3, R2 ;  /* 0x0000000200037305 */ /* 0x000064000021f000 */
[----:B0-----:R-:W-:Y:S02]  /*1170*/  IMAD.MOV.U32 R2, RZ, RZ, RZ ;  /* 0x000000ffff027224 */ /* 0x001fe400078e00ff */
[----:B-1----:R-:W-:-:S04]  /*1180*/  IMAD.MOV R8, RZ, RZ, -R3 ;  /* 0x000000ffff087224 */ /* 0x002fc800078e0a03 */
[----:B------:R-:W-:-:S04]  /*1190*/  IMAD R7, R8, R5, RZ ;  /* 0x0000000508077224 */ /* 0x000fc800078e02ff */
[----:B------:R-:W-:-:S04]  /*11a0*/  IMAD.HI.U32 R3, R3, R7, R2 ;  /* 0x0000000703037227 */ /* 0x000fc800078e0002 */
[----:B------:R-:W-:-:S04]  /*11b0*/  IMAD.MOV.U32 R2, RZ, RZ, R6 ;  /* 0x000000ffff027224 */ /* 0x000fc800078e0006 */
        /* <DEDUP_REMOVED lines=9> */
[----:B------:R-:W-:-:S07]  /*1250*/  @!P1 LOP3.LUT R3, RZ, UR5, RZ, 0x33, !PT ;  /* 0x00000005ff039c12 */ /* 0x000fce000f8e33ff */
.L_x_955:
[----:B------:R-:W-:Y:S01]  /*1260*/  IMAD R16, R3, UR6, R16 ;  /* 0x0000000603107c24 */ /* 0x000fe2000f8e0210 */
[----:B------:R-:W-:Y:S02]  /*1270*/  PLOP3.LUT P0, PT, PT, PT, PT, 0x80, 0x0 ;  /* 0x000000000000781c */ /* 0x000fe40003f0f070 */
[----:B------:R-:W-:Y:S01]  /*1280*/  CS2R R28, SRZ ;  /* 0x00000000001c7805 */ /* 0x000fe2000001ff00 */
[----:B------:R-:W-:Y:S01]  /*1290*/  IMAD.MOV.U32 R0, RZ, RZ, RZ ;  /* 0x000000ffff007224 */ /* 0x000fe200078e00ff */
[----:B------:R-:W-:Y:S02]  /*12a0*/  CS2R R24, SRZ ;  /* 0x0000000000187805 */ /* 0x000fe4000001ff00 */
[----:B------:R-:W-:Y:S01]  /*12b0*/  VIADDMNMX R3, R16, R3, UR4, PT ;  /* 0x0000000410037e46 */ /* 0x000fe2000b800103 */
[----:B------:R-:W-:Y:S01]  /*12c0*/  IMAD.MOV.U32 R2, RZ, RZ, RZ ;  /* 0x000000ffff027224 */ /* 0x000fe200078e00ff */
[----:B------:R-:W-:Y:S01]  /*12d0*/  CS2R R26, SRZ ;  /* 0x00000000001a7805 */ /* 0x000fe2000001ff00 */
[----:B------:R-:W-:Y:S01]  /*12e0*/  IMAD.MOV.U32 R10, RZ, RZ, RZ ;  /* 0x000000ffff0a7224 */ /* 0x000fe200078e00ff */
[----:B------:R-:W-:Y:S01]  /*12f0*/  R2UR UR50, R3 ;  /* 0x00000000033272ca */ /* 0x000fe200000e0000 */
[----:B------:R-:W-:Y:S01]  /*1300*/  IMAD.MOV.U32 R31, RZ, RZ, RZ ;  /* 0x000000ffff1f7224 */ /* 0x000fe200078e00ff */
[----:B------:R-:W-:-:S02]  /*1310*/  CS2R R36, SRZ ;  /* 0x0000000000247805 */ /* 0x000fc4000001ff00 */
[----:B------:R-:W-:Y:S02]  /*1320*/  CS2R R32, SRZ ;  /* 0x0000000000207805 */ /* 0x000fe4000001ff00 */
        /* <DEDUP_REMOVED lines=9> */
[----:B------:R-:W-:Y:S02]  /*13c0*/  ISETP.LT.AND P1, PT, R16, UR50, PT ;  /* 0x0000003210007c0c */ /* 0x000fe4000bf21270 */
        /* <DEDUP_REMOVED lines=49> */
[----:B------:R-:W-:Y:S02]  /*16e0*/  IMAD.MOV.U32 R8, RZ, RZ, RZ ;  /* 0x000000ffff087224 */ /* 0x000fe400078e00ff */
[----:B------:R-:W-:Y:S01]  /*16f0*/  IMAD.MOV.U32 R147, RZ, RZ, RZ ;  /* 0x000000ffff937224 */ /* 0x000fe200078e00ff */
[----:B------:R-:W-:Y:S06]  /*1700*/  @!P1 BRA `(.L_x_956) ;  /* 0x000000b000689947 */ /* 0x000fec0003800000 */
[----:B------:R-:W-:Y:S01]  /*1710*/  SHF.R.S32.HI R19, RZ, 0x1f, R18 ;  /* 0x0000001fff137819 */ /* 0x000fe20000011412 */
[----:B------:R-:W0:Y:S01]  /*1720*/  S2UR UR5, SR_CgaCtaId ;  /* 0x00000000000579c3 */ /* 0x000e220000008800 */
[----:B------:R-:W-:Y:S02]  /*1730*/  UMOV UR41, 0x400 ;  /* 0x0000040000297882 */ /* 0x000fe40000000000 */
[----:B------:R-:W-:-:S04]  /*1740*/  LEA.HI R22, R19, R18, RZ, 0x7 ;  /* 0x0000001213167211 */ /* 0x000fc800078f38ff */
[----:B------:R-:W-:-:S05]  /*1750*/  SHF.R.S32.HI R23, RZ, 0x7, R22 ;  /* 0x00000007ff177819 */ /* 0x000fca0000011416 */
        /* <DEDUP_REMOVED lines=29> */
.L_x_957:
[----:B------:R-:W-:Y:S01]  /*1930*/  ULDC.64 UR6, c[0x0][0x990] ;  /* 0x0002640000067ab9 */ /* 0x000fe20000000a00 */
[----:B------:R-:W-:Y:S01]  /*1940*/  ULDC.64 UR4, c[0x0][0x998] ;  /* 0x0002660000047ab9 */ /* 0x000fe20000000a00 */
[----:B------:R-:W-:Y:S01]  /*1950*/  UISETP.NE.U32.AND UP0, UPT, UR6, URZ, UPT ;  /* 0x0000003f0600728c */ /* 0x000fe2000bf05070 */
[----:B------:R-:W-:Y:S01]  /*1960*/  IMAD.MOV.U32 R7, RZ, RZ, 0x3f800000 ;  /* 0x3f800000ff077424 */ /* 0x000fe200078e00ff */
[----:B------:R-:W-:Y:S01]  /*1970*/  UISETP.NE.U32.AND UP1, UPT, UR4, URZ, UPT ;  /* 0x0000003f0400728c */ /* 0x000fe2000bf25070 */
[----:B------:R-:W-:Y:S01]  /*1980*/  IMAD.MOV.U32 R0, RZ, RZ, 0x3f800000 ;  /* 0x3f800000ff007424 */ /* 0x000fe200078e00ff */
[----:B------:R-:W-:Y:S02]  /*1990*/  UISETP.NE.AND.EX UP0, UPT, UR7, URZ, UPT, UP0 ;  /* 0x0000003f0700728c */ /* 0x000fe4000bf05300 */
[----:B------:R-:W-:-:S04]  /*19a0*/  UISETP.NE.AND.EX UP1, UPT, UR5, URZ, UPT, UP1 ;  /* 0x0000003f0500728c */ /* 0x000fc8000bf25310 */
[----:B------:R-:W-:Y:S02]  /*19b0*/  PLOP3.LUT P0, PT, PT, PT, UP0, 0x80, 0x0 ;  /* 0x000000000000781c */ /* 0x000fe40003f0f008 */
[----:B------:R-:W-:-:S03]  /*19c0*/  PLOP3.LUT P1, PT, PT, PT, UP1, 0x80, 0x0 ;  /* 0x000000000000781c */ /* 0x000fc60003f2f018 */
[----:B------:R-:W-:Y:S01]  /*19d0*/  @UP0 ULDC.64 UR12, c[0x0][0x9a8] ;  /* 0x00026a00000c0ab9 */ /* 0x000fe20000000a00 */
[----:B------:R-:W-:Y:S01]  /*19e0*/  @UP0 ULDC.64 UR16, c[0x0][0x9b0] ;  /* 0x00026c0000100ab9 */ /* 0x000fe20000000a00 */
[----:B------:R-:W-:Y:S01]  /*19f0*/  @UP1 ULDC.64 UR14, c[0x0][0x9b8] ;  /* 0x00026e00000e1ab9 */ /* 0x000fe20000000a00 */
[----:B------:R-:W-:Y:S02]  /*1a00*/  @UP0 UIMAD UR8, UR39, UR12, URZ ;  /* 0x0000000c270802a4 */ /* 0x000fe4000f8e023f */
[----:B------:R-:W-:Y:S02]  /*1a10*/  @UP0 UIMAD.WIDE.U32 UR10, UR36, UR12, URZ ;  /* 0x0000000c240a02a5 */ /* 0x000fe4000f8e003f */
[----:B------:R-:W-:Y:S02]  /*1a20*/  @UP1 UIMAD UR12, UR39, UR14, URZ ;  /* 0x0000000e270c12a4 */ /* 0x000fe4000f8e023f */
[----:B------:R-:W-:Y:S02]  /*1a30*/  @UP0 UIMAD UR13, UR36, UR13, UR8 ;  /* 0x0000000d240d02a4 */ /* 0x000fe4000f8e0208 */
[----:B------:R-:W-:-:S02]  /*1a40*/  @UP1 UIMAD.WIDE.U32 UR8, UR36, UR14, URZ ;  /* 0x0000000e240812a5 */ /* 0x000fc4000f8e003f */
[----:B------:R-:W-:Y:S02]  /*1a50*/  @UP1 UIMAD UR14, UR36, UR15, UR12 ;  /* 0x0000000f240e12a4 */ /* 0x000fe4000f8e020c */
[----:B------:R-:W-:Y:S02]  /*1a60*/  @UP0 USHF.R.S32.HI UR12, URZ, 0x1f, UR42 ;  /* 0x0000001f3f0c0899 */ /* 0x000fe4000801142a */
[----:B------:R-:W-:Y:S01]  /*1a70*/  @UP1 USHF.R.S32.HI UR15, URZ, 0x1f, UR42 ;  /* 0x0000001f3f0f1899 */ /* 0x000fe2000801142a */
[----:B------:R-:W-:Y:S01]  /*1a80*/  @UP1 ULDC.64 UR18, c[0x0][0x9c0] ;  /* 0x0002700000121ab9 */ /* 0x000fe20000000a00 */
[----:B------:R-:W-:Y:S02]  /*1a90*/  @UP0 UIADD3 UR11, UR11, UR13, URZ ;  /* 0x0000000d0b0b0290 */ /* 0x000fe4000fffe03f */
[----:B------:R-:W-:Y:S02]  /*1aa0*/  @UP0 UIMAD UR12, UR12, UR16, URZ ;  /* 0x000000100c0c02a4 */ /* 0x000fe4000f8e023f */
[----:B------:R-:W-:-:S02]  /*1ab0*/  @UP1 UIMAD UR13, UR15, UR18, URZ ;  /* 0x000000120f0d12a4 */ /* 0x000fc4000f8e023f */
[----:B------:R-:W-:Y:S02]  /*1ac0*/  @UP1 UIADD3 UR9, UR9, UR14, URZ ;  /* 0x0000000e09091290 */ /* 0x000fe4000fffe03f */
[----:B------:R-:W-:Y:S02]  /*1ad0*/  @UP0 UIMAD UR12, UR42, UR17, UR12 ;  /* 0x000000112a0c02a4 */ /* 0x000fe4000f8e020c */
[----:B------:R-:W-:Y:S02]  /*1ae0*/  @UP0 UIMAD.WIDE.U32 UR10, UR42, UR16, UR10 ;  /* 0x000000102a0a02a5 */ /* 0x000fe4000f8e000a */
[----:B------:R-:W-:Y:S02]  /*1af0*/  @UP1 UIMAD UR13, UR42, UR19, UR13 ;  /* 0x000000132a0d12a4 */ /* 0x000fe4000f8e020d */
[----:B------:R-:W-:Y:S02]  /*1b00*/  @UP1 UIMAD.WIDE.U32 UR8, UR42, UR18, UR8 ;  /* 0x000000122a0812a5 */ /* 0x000fe4000f8e0008 */
[----:B------:R-:W-:-:S02]  /*1b10*/  @UP0 UIADD3 UR11, UR11, UR12, URZ ;  /* 0x0000000c0b0b0290 */ /* 0x000fc4000fffe03f */
[----:B------:R-:W-:Y:S02]  /*1b20*/  @UP0 ULEA UR6, UP2, UR10, UR6, 0x2 ;  /* 0x000000060a060291 */ /* 0x000fe4000f84103f */
[----:B------:R-:W-:Y:S02]  /*1b30*/  @UP1 UIADD3 UR9, UR9, UR13, URZ ;  /* 0x0000000d09091290 */ /* 0x000fe4000fffe03f */
[----:B------:R-:W-:Y:S02]  /*1b40*/  @UP1 ULEA UR4, UP3, UR8, UR4, 0x2 ;  /* 0x0000000408041291 */ /* 0x000fe4000f86103f */
[----:B------:R-:W-:Y:S01]  /*1b50*/  @UP0 ULEA.HI.X UR7, UR10, UR7, UR11, 0x2, UP2 ;  /* 0x000000070a070291 */ /* 0x000fe200090f140b */
[----:B------:R-:W-:Y:S01]  /*1b60*/  IMAD.U32 R2, RZ, RZ, UR6 ;  /* 0x00000006ff027e24 */ /* 0x000fe2000f8e00ff */
[----:B------:R-:W-:Y:S02]  /*1b70*/  @UP1 ULEA.HI.X UR5, UR8, UR5, UR9, 0x2, UP3 ;  /* 0x0000000508051291 */ /* 0x000fe400098f1409 */
[----:B------:R-:W-:Y:S01]  /*1b80*/  IMAD.U32 R4, RZ, RZ, UR4 ;  /* 0x00000004ff047e24 */ /* 0x000fe2000f8e00ff */
[----:B------:R-:W-:Y:S01]  /*1b90*/  SHF.L.U32 R8, RZ, 0x1f, RZ ;  /* 0x0000001fff087819 */ /* 0x000fe200000006ff */
[----:B------:R-:W-:Y:S01]  /*1ba0*/  IMAD.U32 R3, RZ, RZ, UR7 ;  /* 0x00000007ff037e24 */ /* 0x000fe2000f8e00ff */
[----:B------:R-:W-:Y:S01]  /*1bb0*/  ULDC UR4, c[0x0][0x9d8] ;  /* 0x0002760000047ab9 */ /* 0x000fe20000000800 */
[----:B------:R-:W-:-:S03]  /*1bc0*/  IMAD.U32 R5, RZ, RZ, UR5 ;  /* 0x00000005ff057e24 */ /* 0x000fc6000f8e00ff */
[----:B------:R-:W2:Y:S04]  /*1bd0*/  @P0 LDG.E R7, desc[UR44][R2.64] ;  /* 0x0000002c02070981 */ /* 0x000ea8000c1e1900 */
[----:B------:R-:W2:Y:S01]  /*1be0*/  @P1 LDG.E R0, desc[UR44][R4.64] ;  /* 0x0000002c04001981 */ /* 0x000ea2000c1e1900 */
[----:B------:R-:W0:Y:S01]  /*1bf0*/  SYNCS.PHASECHK.TRANS64.TRYWAIT P0, [UR41+0x20800], R8 ;  /* 0x02080008ff0075a7 */ /* 0x000e220008000169 */
[----:B--2---:R-:W-:-:S04]  /*1c00*/  FMUL.FTZ R0, R7, R0 ;  /* 0x0000000007007220 */ /* 0x004fc80000410000 */
[----:B------:R-:W-:Y:S01]  /*1c10*/  FMUL.FTZ R0, R0, UR4 ;  /* 0x0000000400007c20 */ /* 0x000fe20008410000 */
[----:B0-----:R-:W-:Y:S06]  /*1c20*/  @!P0 BRA `(.L_x_958) ;  /* 0x0000012800288947 */ /* 0x001fec0003800000 */
.L_x_1099:
[----:B------:R-:W-:-:S06]  /*1c30*/  ULOP3.LUT UR4, UR38, 0x1, URZ, 0xfc, !UPT ;  /* 0x0000000126047892 */ /* 0x000fcc000f8efc3f */
[----:B------:R-:W-:-:S05]  /*1c40*/  IMAD.U32 R2, RZ, RZ, UR4 ;  /* 0x00000004ff027e24 */ /* 0x000fca000f8e00ff */
[----:B------:R-:W-:-:S13]  /*1c50*/  ISETP.NE.AND P4, PT, R2, 0x3, PT ;  /* 0x000000030200780c */ /* 0x000fda0003f85270 */
[----:B------:R-:W-:Y:S05]  /*1c60*/  @!P4 BRA `(.L_x_959) ;  /* 0x000000000004c947 */ /* 0x000fea0003800000 */
[----:B------:R-:W-:Y:S01]  /*1c70*/  BPT.TRAP 0x1 ;  /* 0x000000040000795c */ /* 0x000fe20000300000 */
.L_x_959:
[----:B------:R1:W2:Y:S01]  /*1c80*/  SYNCS.PHASECHK.TRANS64.TRYWAIT P0, [UR41+0x20830], R8 ;  /* 0x02083008ff0075a7 */ /* 0x0002a20008000169 */
[----:B------:R-:W-:Y:S05]  /*1c90*/  @!P4 BRA `(.L_x_960) ;  /* 0x000000000004c947 */ /* 0x000fea0003800000 */
[----:B------:R-:W-:Y:S01]  /*1ca0*/  BPT.TRAP 0x1 ;  /* 0x000000040000795c */ /* 0x000fe20000300000 */
.L_x_960:
[----:B------:R-:W3:Y:S01]  /*1cb0*/  S2R R2, SR_TID.X ;  /* 0x0000000000027919 */ /* 0x000ee20000002100 */
[----:B------:R-:W-:-:S05]  /*1cc0*/  IMAD.U32 R6, RZ, RZ, UR46 ;  /* 0x0000002eff067e24 */ /* 0x000fca000f8e00ff */
[----:B------:R-:W-:Y:S02]  /*1cd0*/  LOP3.LUT R6, R6, 0x10000, RZ, 0xfc, !PT ;  /* 0x0001000006067812 */ /* 0x000fe400078efcff */
[----:B---3--:R-:W-:-:S04]  /*1ce0*/  LOP3.LUT R2, R2, 0x7f, RZ, 0xc0, !PT ;  /* 0x0000007f02027812 */ /* 0x008fc800078ec0ff */
[----:B------:R-:W-:Y:S01]  /*1cf0*/  ISETP.NE.AND P5, PT, R2, RZ, PT ;  /* 0x000000ff0200720c */ /* 0x000fe20003fa5270 */
[----:B--2---:R-:W-:-:S12]  /*1d00*/  @P0 BRA `(.L_x_961) ;  /* 0x0000000000080947 */ /* 0x004fd80003800000 */
[----:B------:R-:W2:Y:S02]  /*1d10*/  SYNCS.PHASECHK.TRANS64.TRYWAIT P0, [UR41+0x20830], R8 ;  /* 0x02083008ff0075a7 */ /* 0x000ea40008000169 */
[----:B--2---:R-:W-:Y:S05]  /*1d20*/  @!P0 BRA `(.L_x_962) ;  /* 0x0000012800008947 */ /* 0x004fea0003800000 */
.L_x_961:
[----:B------:R-:W-:Y:S05]  /*1d30*/  WARPSYNC.ALL ;  /* 0x0000000000007948 */ /* 0x000fea0003800000 */
[----:B------:R-:W-:Y:S01]  /*1d40*/  IMAD.MOV.U32 R7, RZ, RZ, 0x40000040 ;  /* 0x40000040ff077424 */ /* 0x000fe200078e00ff */
[----:B------:R-:W-:Y:S01]  /*1d50*/  UIADD3 UR4, UR41, 0x18400, URZ ;  /* 0x0001840029047890 */ /* 0x000fe2000fffe03f */
[C---:B------:R-:W-:Y:S01]  /*1d60*/  R2UR UR8, R6.reuse ;  /* 0x00000000060872ca */ /* 0x040fe200000e0000 */
[----:B------:R-:W-:Y:S02]  /*1d70*/  WARPGROUP.ARRIVE ;  /* 0x00000000000079c5 */ /* 0x000fe40000000000 */
[----:B------:R-:W-:Y:S01]  /*1d80*/  R2UR UR9, R7 ;  /* 0x00000000070972ca */ /* 0x000fe200000e0000 */
[----:B------:R-:W-:Y:S01]  /*1d90*/  USHF.R.U32.HI UR4, URZ, 0x4, UR4 ;  /* 0x000000043f047899 */ /* 0x000fe20008011604 */
[----:B------:R-:W-:Y:S01]  /*1da0*/  R2UR UR28, R6 ;  /* 0x00000000061c72ca */ /* 0x000fe200000e0000 */
[----:B------:R-:W-:Y:S01]  /*1db0*/  UMOV UR11, 0x40000040 ;  /* 0x40000040000b7882 */ /* 0x000fe20000000000 */
[----:B------:R-:W-:Y:S01]  /*1dc0*/  UMOV UR5, 0x40000040 ;  /* 0x4000004000057882 */ /* 0x000fe20000000000 */
[----:B------:R-:W-:Y:S01]  /*1dd0*/  ULOP3.LUT UR4, UR4, 0x3fff, URZ, 0xc0, !UPT ;  /* 0x00003fff04047892 */ /* 0x000fe2000f8ec03f */
[----:B0-----:R-:W-:Y:S01]  /*1de0*/  LOP3.LUT R3, R22, 0xffffff80, RZ, 0xc0, !PT ;  /* 0xffffff8016037812 */ /* 0x001fe200078ec0ff */
[----:B------:R-:W-:Y:S01]  /*1df0*/  UMOV UR7, 0x40000040 ;  /* 0x4000004000077882 */ /* 0x000fe20000000000 */
[----:B------:R-:W-:Y:S01]  /*1e00*/  UMOV UR13, 0x40000040 ;  /* 0x40000040000d7882 */ /* 0x000fe20000000000 */
[----:B------:R-:W-:Y:S01]  /*1e10*/  ULOP3.LUT UR46, UR4, 0x10000, URZ, 0xfc, !UPT ;  /* 0x00010000042e7892 */ /* 0x000fe2000f8efc3f */
[----:B------:R-:W-:Y:S01]  /*1e20*/  LEA.HI R19, R19, R18, RZ, 0x2 ;  /* 0x0000001213137211 */ /* 0x000fe200078f10ff */
[----:B------:R-:W-:Y:S01]  /*1e30*/  UMOV UR15, 0x40000040 ;  /* 0x40000040000f7882 */ /* 0x000fe20000000000 */
[----:B------:R-:W-:Y:S01]  /*1e40*/  UMOV UR17, 0x40000040 ;  /* 0x4000004000117882 */ /* 0x000fe20000000000 */
[----:B------:R-:W-:Y:S01]  /*1e50*/  UIADD3 UR6, UR46, 0x2, URZ ;  /* 0x000000022e067890 */ /* 0x000fe2000fffe03f */
[----:B------:R-:W-:Y:S01]  /*1e60*/  IMAD.IADD R3, R18, 0x1, -R3 ;  /* 0x0000000112037824 */ /* 0x000fe200078e0a03 */
[----:B------:R-:W-:Y:S01]  /*1e70*/  UIADD3 UR4, UR28, 0x2, URZ ;  /* 0x000000021c047890 */ /* 0x000fe2000fffe03f */
[----:B------:R-:W-:Y:S01]  /*1e80*/  LEA.HI R5, R23, R23, RZ, 0x1 ;  /* 0x0000001717057211 */ /* 0x000fe200078f08ff */
[----:B------:R-:W-:Y:S01]  /*1e90*/  UMOV UR10, UR46 ;  /* 0x0000002e000a7c82 */ /* 0x000fe20008000000 */
[----:B------:R-:W-:Y:S01]  /*1ea0*/  UIADD3 UR12, UR28, 0x6, URZ ;  /* 0x000000061c0c7890 */ /* 0x000fe2000fffe03f */
[----:B------:R-:W-:Y:S01]  /*1eb0*/  QGMMA.64x64x32.F32.E4M3.E4M3 R24, gdesc[UR8], RZ, !UPT, gsb0 ;  /* 0x00e00000081879f3 */ /* 0x000fe2000c0008ff */
[----:B------:R-:W-:Y:S01]  /*1ec0*/  UIADD3 UR8, UR28, 0x4, URZ ;  /* 0x000000041c087890 */ /* 0x000fe2000fffe03f */
[----:B------:R-:W-:Y:S01]  /*1ed0*/  SHF.R.S32.HI R2, RZ, 0x1f, R3 ;  /* 0x0000001fff027819 */ /* 0x000fe20000011403 */
[----:B------:R-:W-:Y:S01]  /*1ee0*/  UIADD3 UR10, UR46, 0x4, URZ ;  /* 0x000000042e0a7890 */ /* 0x000fe2000fffe03f */
[----:B------:R-:W-:Y:S01]  /*1ef0*/  LOP3.LUT R19, R19, 0xfffffffc, RZ, 0xc0, !PT ;  /* 0xfffffffc13137812 */ /* 0x000fe200078ec0ff */
[----:B------:R-:W-:Y:S01]  /*1f00*/  UMOV UR9, 0x40000040 ;  /* 0x4000004000097882 */ /* 0x000fe20000000000 */
[----:B------:R-:W-:Y:S01]  /*1f10*/  UMOV UR11, 0x40000040 ;  /* 0x40000040000b7882 */ /* 0x000fe20000000000 */
[----:B------:R-:W-:Y:S01]  /*1f20*/  UIADD3 UR14, UR46, 0x6, URZ ;  /* 0x000000062e0e7890 */ /* 0x000fe2000fffe03f */
[CC--:B------:R-:W-:Y:S01]  /*1f30*/  LEA.HI R4, R2.reuse, R3.reuse, RZ, 0x2 ;  /* 0x0000000302047211 */ /* 0x0c0fe200078f10ff */
[----:B------:R-:W-:Y:S01]  /*1f40*/  UIADD3 UR16, UR28, 0x400, URZ ;  /* 0x000004001c107890 */ /* 0x000fe2000fffe03f */
[----:B-1----:R-:W-:Y:S01]  /*1f50*/  LOP3.LUT R8, R5, 0x3fffffe, RZ, 0xc0, !PT ;  /* 0x03fffffe05087812 */ /* 0x002fe200078ec0ff */
[----:B------:R-:W-:Y:S01]  /*1f60*/  UIADD3 UR18, UR46, 0x200, URZ ;  /* 0x000002002e127890 */ /* 0x000fe2000fffe03f */
[----:B------:R-:W-:Y:S01]  /*1f70*/  LEA.HI R5, R2, R3, RZ, 0x5 ;  /* 0x0000000302057211 */ /* 0x000fe200078f28ff */
[----:B------:R-:W-:Y:S01]  /*1f80*/  UMOV UR19, 0x40000040 ;  /* 0x4000004000137882 */ /* 0x000fe20000000000 */
[----:B------:R-:W-:Y:S01]  /*1f90*/  UIADD3 UR20, UR28, 0x402, URZ ;  /* 0x000004021c147890 */ /* 0x000fe2000fffe03f */
[--C-:B------:R-:W-:Y:S01]  /*1fa0*/  SHF.R.S32.HI R2, RZ, 0x2, R4.reuse ;  /* 0x00000002ff027819 */ /* 0x100fe20000011404 */
[----:B------:R-:W-:Y:S01]  /*1fb0*/  UIADD3 UR22, UR46, 0x202, URZ ;  /* 0x000002022e167890 */ /* 0x000fe2000fffe03f */
[----:B------:R-:W-:Y:S01]  /*1fc0*/  SHF.R.S32.HI R9, RZ, 0x1f, R4 ;  /* 0x0000001fff097819 */ /* 0x000fe20000011404 */
[----:B------:R-:W-:Y:S01]  /*1fd0*/  UMOV UR21, 0x40000040 ;  /* 0x4000004000157882 */ /* 0x000fe20000000000 */
[----:B------:R-:W-:Y:S01]  /*1fe0*/  UMOV UR23, 0x40000040 ;  /* 0x4000004000177882 */ /* 0x000fe20000000000 */
[----:B------:R-:W-:Y:S01]  /*1ff0*/  UIADD3 UR24, UR28, 0x404, URZ ;  /* 0x000004041c187890 */ /* 0x000fe2000fffe03f */
[----:B------:R-:W-:Y:S01]  /*2000*/  IMAD.IADD R19, R18, 0x1, -R19 ;  /* 0x0000000112137824 */ /* 0x000fe200078e0a13 */
[----:B------:R-:W-:Y:S01]  /*2010*/  UIADD3 UR26, UR46, 0x204, URZ ;  /* 0x000002042e1a7890 */ /* 0x000fe2000fffe03f */
[----:B------:R-:W-:Y:S01]  /*2020*/  SHF.R.S32.HI R5, RZ, 0x5, R5 ;  /* 0x00000005ff057819 */ /* 0x000fe20000011405 */
[----:B------:R-:W-:Y:S01]  /*2030*/  UMOV UR25, 0x40000040 ;  /* 0x4000004000197882 */ /* 0x000fe20000000000 */
[----:B------:R-:W-:Y:S01]  /*2040*/  UMOV UR27, 0x40000040 ;  /* 0x40000040001b7882 */ /* 0x000fe20000000000 */
[----:B------:R-:W-:Y:S01]  /*2050*/  UIADD3 UR28, UR28, 0x406, URZ ;  /* 0x000004061c1c7890 */ /* 0x000fe2000fffe03f */
[-C--:B------:R-:W-:Y:S01]  /*2060*/  LEA.HI R9, R9, R2.reuse, RZ, 0x3 ;  /* 0x0000000209097211 */ /* 0x080fe200078f18ff */
[----:B------:R-:W-:Y:S01]  /*2070*/  UIADD3 UR30, UR46, 0x206, URZ ;  /* 0x000002062e1e7890 */ /* 0x000fe2000fffe03f */
[----:B------:R-:W-:Y:S01]  /*2080*/  LEA.HI R10, R19, R19, RZ, 0x1 ;  /* 0x00000013130a7211 */ /* 0x000fe200078f08ff */
[----:B------:R-:W-:Y:S01]  /*2090*/  UMOV UR29, 0x40000040 ;  /* 0x40000040001d7882 */ /* 0x000fe20000000000 */
[----:B------:R-:W-:Y:S01]  /*20a0*/  UMOV UR31, 0x40000040 ;  /* 0x40000040001f7882 */ /* 0x000fe20000000000 */
[----:B------:R-:W-:Y:S01]  /*20b0*/  LEA R5, R5, UR47, 0x4 ;  /* 0x0000002f05057c11 */ /* 0x000fe2000f8e20ff */
[----:B------:R-:W-:Y:S01]  /*20c0*/  IMAD.IADD R8, R23, 0x1, -R8 ;  /* 0x0000000117087824 */ /* 0x000fe200078e0a08 */
[----:B------:R-:W-:Y:S01]  /*20d0*/  LOP3.LUT R9, R9, 0xfffffff8, RZ, 0xc0, !PT ;  /* 0xfffffff809097812 */ /* 0x000fe200078ec0ff */
[----:B------:R-:W0:Y:S01]  /*20e0*/  LDC.64 R12, c[0x0][0x9e0] ;  /* 0x00027800ff0c7b82 */ /* 0x000e220000000a00 */
[----:B------:R-:W-:Y:S01]  /*20f0*/  LOP3.LUT R10, R10, 0x1ffffffe, RZ, 0xc0, !PT ;  /* 0x1ffffffe0a0a7812 */ /* 0x000fe200078ec0ff */
[----:B------:R-:W-:Y:S01]  /*2100*/  ULDC UR54, c[0x0][0x2f0] ;  /* 0x0000bc0000367ab9 */ /* 0x000fe20000000800 */
[----:B------:R-:W-:Y:S01]  /*2110*/  IADD3 R9, R5, R2, -R9 ;  /* 0x0000000205097210 */ /* 0x000fe20007ffe809 */
[----:B------:R-:W-:Y:S01]  /*2120*/  ULDC UR48, c[0x0][0x9dc] ;  /* 0x0002770000307ab9 */ /* 0x000fe20000000800 */
[----:B------:R-:W-:Y:S01]  /*2130*/  LOP3.LUT R2, R4, 0x7ffffffc, RZ, 0xc0, !PT ;  /* 0x7ffffffc04027812 */ /* 0x000fe200078ec0ff */
[----:B------:R-:W-:Y:S01]  /*2140*/  IMAD.IADD R5, R19, 0x1, -R10 ;  /* 0x0000000113057824 */ /* 0x000fe200078e0a0a */
[----:B------:R-:W-:Y:S01]  /*2150*/  ULDC UR53, c[0x0][0x288] ;  /* 0x0000a20000357ab9 */ /* 0x000fe20000000800 */
[----:B------:R-:W-:Y:S01]  /*2160*/  IMAD R8, R8, 0x40, R9 ;  /* 0x0000004008087824 */ /* 0x000fe200078e0209 */
[----:B------:R-:W-:Y:S01]  /*2170*/  ULOP3.LUT UR48, URZ, UR48, URZ, 0x33, !UPT ;  /* 0x000000303f307292 */ /* 0x000fe2000f8e333f */
[----:B------:R-:W-:-:S02]  /*2180*/  IMAD.IADD R2, R3, 0x1, -R2 ;  /* 0x0000000103027824 */ /* 0x000fc400078e0a02 */
[----:B------:R-:W-:Y:S02]  /*2190*/  IMAD R5, R5, 0x8, R8 ;  /* 0x0000000805057824 */ /* 0x000fe400078e0208 */
[----:B------:R-:W-:Y:S02]  /*21a0*/  IMAD.U32 R3, RZ, RZ, UR41 ;  /* 0x00000029ff037e24 */ /* 0x000fe4000f8e00ff */
[----:B------:R-:W-:Y:S02]  /*21b0*/  IMAD.MOV.U32 R4, RZ, RZ, R5 ;  /* 0x000000ffff047224 */ /* 0x000fe400078e0005 */
[----:B------:R-:W-:Y:S02]  /*21c0*/  @!P5 VIADD R3, R3, 0x20840 ;  /* 0x000208400303d836 */ /* 0x000fe40000000000 */
[----:B------:R-:W-:-:S03]  /*21d0*/  IMAD.U32 R19, RZ, RZ, UR54 ;  /* 0x00000036ff137e24 */ /* 0x000fc6000f8e00ff */
[----:B------:R-:W-:Y:S02]  /*21e0*/  @!P5 PRMT R3, RZ, 0x654, R3 ;  /* 0x00000654ff03d816 */ /* 0x000fe40000000003 */
[----:B0-----:R-:W-:Y:S01]  /*21f0*/  ISETP.GE.AND P6, PT, R13, 0x1, PT ;  /* 0x000000010d00780c */ /* 0x001fe20003fc6270 */
[----:B------:R-:W-:Y:S02]  /*2200*/  WARPGROUP.DEPBAR.LE gsb0, 0x0 ;  /* 0x00008000000079c5 */ /* 0x000fe40000010000 */
[----:B------:R-:W-:-:S06]  /*2210*/  WARPGROUP.ARRIVE ;  /* 0x00000000000079c5 */ /* 0x000fcc0000000000 */
[----:B------:R-:W-:Y:S01]  /*2220*/  QGMMA.64x64x32.F32.E4M3.E4M3 R24, gdesc[UR4], R24, gsb0 ;  /* 0x00e00000041879f3 */ /* 0x000fe20008000818 */
[----:B------:R-:W-:Y:S02]  /*2230*/  ULDC UR6, c[0x0][0x448] ;  /* 0x0001120000067ab9 */ /* 0x000fe40000000800 */
[----:B------:R-:W-:-:S03]  /*2240*/  UISETP.NE.AND UP0, UPT, UR6, 0x1, UPT ;  /* 0x000000010600788c */ /* 0x000fc6000bf05270 */
[----:B------:R-:W-:Y:S02]  /*2250*/  UMOV UR6, 0xffffffc0 ;  /* 0xffffffc000067882 */ /* 0x000fe40000000000 */
[----:B------:R-:W-:Y:S01]  /*2260*/  UIMAD UR6, UR50, UR6, 0x40 ;  /* 0x00000040320674a4 */ /* 0x000fe2000f8e0206 */
[----:B------:R-:W-:Y:S02]  /*2270*/  PLOP3.LUT P0, PT, PT, PT, UP0, 0x80, 0x0 ;  /* 0x000000000000781c */ /* 0x000fe40003f0f008 */
[----:B------:R-:W-:-:S03]  /*2280*/  PLOP3.LUT P1, PT, PT, PT, UP0, 0x80, 0x0 ;  /* 0x000000000000781c */ /* 0x000fc60003f2f008 */
[----:B------:R-:W-:-:S08]  /*2290*/  @UP0 ULDC UR7, c[0x0][0x44c] ;  /* 0x0001130000070ab9 */ /* 0x000fd00000000800 */
[----:B------:R-:W-:Y:S01]  /*22a0*/  @P0 IMAD.HI.U32 R8, R5, UR7, RZ ;  /* 0x0000000705080c27 */ /* 0x000fe2000f8e00ff */
[----:B------:R-:W-:-:S04]  /*22b0*/  @UP0 ULDC UR7, c[0x0][0x450] ;  /* 0x0001140000070ab9 */ /* 0x000fc80000000800 */
[----:B------:R-:W-:Y:S01]  /*22c0*/  @P1 SHF.R.U32.HI R4, RZ, UR7, R8 ;  /* 0x00000007ff041c19 */ /* 0x000fe20008011608 */
[----:B------:R-:W-:-:S04]  /*22d0*/  UIADD3 UR7, UR6, 0x1, URZ ;  /* 0x0000000106077890 */ /* 0x000fc8000fffe03f */
[----:B------:R-:W0:Y:S02]  /*22e0*/  SHFL.IDX PT, R9, R4, RZ, 0x1c1f ;  /* 0x001c1fff04097589 */ /* 0x000e2400000e0000 */
[----:B------:R-:W-:Y:S01]  /*22f0*/  IMAD.U32 R11, RZ, RZ, UR7 ;  /* 0x00000007ff0b7e24 */ /* 0x000fe2000f8e00ff */
[----:B------:R-:W-:-:S03]  /*2300*/  UIMAD UR7, UR37, UR54, UR6 ;  /* 0x00000036250772a4 */ /* 0x000fc6000f8e0206 */
[----:B------:R-:W-:-:S03]  /*2310*/  IMAD R8, R2, -0x2, R11 ;  /* 0xfffffffe02087824 */ /* 0x000fc600078e020b */
[----:B------:R-:W-:Y:S02]  /*2320*/  IMAD.U32 R11, RZ, RZ, UR7 ;  /* 0x00000007ff0b7e24 */ /* 0x000fe4000f8e00ff */
[----:B------:R-:W-:Y:S02]  /*2330*/  IMAD R8, R19, UR37, R8 ;  /* 0x0000002513087c24 */ /* 0x000fe4000f8e0208 */
[----:B------:R-:W-:Y:S01]  /*2340*/  IMAD R11, R2, -0x2, R11 ;  /* 0xfffffffe020b7824 */ /* 0x000fe200078e020b */
[----:B------:R-:W-:Y:S02]  /*2350*/  WARPGROUP.DEPBAR.LE gsb0, 0x0 ;  /* 0x00008000000079c5 */ /* 0x000fe40000010000 */
[----:B------:R-:W-:-:S06]  /*2360*/  WARPGROUP.ARRIVE ;  /* 0x00000000000079c5 */ /* 0x000fcc0000000000 */
[----:B------:R-:W-:Y:S03]  /*2370*/  QGMMA.64x64x32.F32.E4M3.E4M3 R24, gdesc[UR8], R24, gsb0 ;  /* 0x00e00000081879f3 */ /* 0x000fe60008000818 */
[----:B------:R-:W-:Y:S02]  /*2380*/  WARPGROUP.DEPBAR.LE gsb0, 0x0 ;  /* 0x00008000000079c5 */ /* 0x000fe40000010000 */
[----:B------:R-:W-:-:S06]  /*2390*/  WARPGROUP.ARRIVE ;  /* 0x00000000000079c5 */ /* 0x000fcc0000000000 */
[----:B------:R-:W-:Y:S01]  /*23a0*/  QGMMA.64x64x32.F32.E4M3.E4M3 R24, gdesc[UR12], R24, gsb0 ;  /* 0x00e000000c1879f3 */ /* 0x000fe20008000818 */
[----:B------:R-:W-:Y:S02]  /*23b0*/  ULEA UR14, UR50, 0xffffffc0, 0x6 ;  /* 0xffffffc0320e7891 */ /* 0x000fe4000f8e303f */
[----:B------:R-:W-:Y:S02]  /*23c0*/  WARPGROUP.DEPBAR.LE gsb0, 0x0 ;  /* 0x00008000000079c5 */ /* 0x000fe40000010000 */
[----:B------:R-:W-:-:S06]  /*23d0*/  WARPGROUP.ARRIVE ;  /* 0x00000000000079c5 */ /* 0x000fcc0000000000 */
[----:B------:R-:W-:Y:S03]  /*23e0*/  QGMMA.64x64x32.F32.E4M3.E4M3 R24, gdesc[UR16], R24, gsb0 ;  /* 0x00e00000101879f3 */ /* 0x000fe60008000818 */
        /* <DEDUP_REMOVED lines=10> */
[C---:B------:R-:W-:Y:S01]  /*2490*/  FMUL.FTZ R24, R0.reuse, R24 ;  /* 0x0000001800187220 */ /* 0x040fe20000410000 */
        /* <DEDUP_REMOVED lines=30> */
[----:B------:R-:W-:Y:S01]  /*2680*/  FMUL.FTZ R46, R0, R46 ;  /* 0x0000002e002e7220 */ /* 0x000fe20000410000 */
[----:B------:R-:W1:Y:S01]  /*2690*/  MUFU.TANH R24, R24 ;  /* 0x0000001800187308 */ /* 0x000e620000002400 */
[----:B------:R2:W-:Y:S07]  /*26a0*/  @!P5 SYNCS.ARRIVE.TRANS64.RED.A1T0 RZ, [R3+URZ], RZ ;  /* 0x000000ff03ffd9a7 */ /* 0x0005ee000810043f */
[----:B------:R-:W3:Y:S01]  /*26b0*/  MUFU.TANH R25, R25 ;  /* 0x0000001900197308 */ /* 0x000ee20000002400 */
[----:B--2---:R-:W-:-:S04]  /*26c0*/  VIADD R3, R8, -UR53 ;  /* 0x8000003508037c36 */ /* 0x004fc80008000000 */
[C---:B------:R-:W-:Y:S02]  /*26d0*/  IMAD.IADD R14, R3.reuse, 0x1, R12 ;  /* 0x00000001030e7824 */ /* 0x040fe400078e020c */
[----:B------:R-:W-:Y:S01]  /*26e0*/  VIADD R18, R3, UR48 ;  /* 0x0000003003127c36 */ /* 0x000fe20008000000 */
[----:B------:R-:W2:Y:S02]  /*26f0*/  MUFU.TANH R26, R26 ;  /* 0x0000001a001a7308 */ /* 0x000ea40000002400 */
[----:B0-----:R-:W-:Y:S01]  /*2700*/  VIADDMNMX R8, R9, R14, R11, PT ;  /* 0x0000000e09087246 */ /* 0x001fe2000380010b */
[----:B------:R-:W-:-:S05]  /*2710*/  IMAD.IADD R3, R18, 0x1, R9 ;  /* 0x0000000112037824 */ /* 0x000fca00078e0209 */
[----:B------:R-:W0:Y:S08]  /*2720*/  MUFU.TANH R27, R27 ;  /* 0x0000001b001b7308 */ /* 0x000e300000002400 */
[----:B------:R-:W4:Y:S08]  /*2730*/  MUFU.TANH R28, R28 ;  /* 0x0000001c001c7308 */ /* 0x000f300000002400 */
[----:B------:R-:W0:Y:S08]  /*2740*/  MUFU.TANH R29, R29 ;  /* 0x0000001d001d7308 */ /* 0x000e300000002400 */
[----:B------:R-:W0:Y:S08]  /*2750*/  MUFU.TANH R30, R30 ;  /* 0x0000001e001e7308 */ /* 0x000e300000002400 */
[----:B------:R0:W0:Y:S08]  /*2760*/  MUFU.TANH R20, R31 ;  /* 0x0000001f00147308 */ /* 0x0000300000002400 */
[----:B------:R-:W0:Y:S08]  /*2770*/  MUFU.TANH R32, R32 ;  /* 0x0000002000207308 */ /* 0x000e300000002400 */
        /* <DEDUP_REMOVED lines=22> */
[----:B------:R-:W0:Y:S01]  /*28e0*/  MUFU.TANH R55, R55 ;  /* 0x0000003700377308 */ /* 0x000e220000002400 */
[----:B-1234-:R-:W-:Y:S05]  /*28f0*/  @!P6 BRA `(.L_x_963) ;  /* 0x000000000058e947 */ /* 0x01efea0003800000 */
[----:B------:R-:W-:Y:S01]  /*2900*/  IMAD.U32 R10, RZ, RZ, UR54 ;  /* 0x00000036ff0a7e24 */ /* 0x000fe2000f8e00ff */
[----:B------:R-:W-:Y:S03]  /*2910*/  BSSY B0, `(.L_x_964) ;  /* 0x0000010000007945 */ /* 0x000fe60003800000 */
[----:B------:R-:W-:-:S04]  /*2920*/  IMAD R9, R10, UR37, R9 ;  /* 0x000000250a097c24 */ /* 0x000fc8000f8e0209 */
[----:B------:R-:W-:-:S05]  /*2930*/  VIADD R9, R9, -UR53 ;  /* 0x8000003509097c36 */ /* 0x000fca0008000000 */
[----:B------:R-:W-:-:S13]  /*2940*/  ISETP.GT.AND P0, PT, R9, -0x1, PT ;  /* 0xffffffff0900780c */ /* 0x000fda0003f04270 */
[----:B------:R-:W-:Y:S05]  /*2950*/  @P0 BRA `(.L_x_965) ;  /* 0x00000000001c0947 */ /* 0x000fea0003800000 */
[----:B------:R-:W-:Y:S02]  /*2960*/  ISETP.NE.AND P0, PT, R13, 0x1, PT ;  /* 0x000000010d00780c */ /* 0x000fe40003f05270 */
[----:B------:R-:W-:-:S11]  /*2970*/  LOP3.LUT R9, RZ, R9, RZ, 0x33, !PT ;  /* 0x00000009ff097212 */ /* 0x000fd600078e33ff */
[----:B------:R-:W1:Y:S02]  /*2980*/  @P0 LDC.64 R22, c[0x0][0x9e8] ;  /* 0x00027a00ff160b82 */ /* 0x000e640000000a00 */
[----:B-1----:R-:W-:-:S05]  /*2990*/  @P0 IMAD.HI.U32 R10, R9, R22, RZ ;  /* 0x00000016090a0227 */ /* 0x002fca00078e00ff */
[----:B------:R-:W-:-:S04]  /*29a0*/  @P0 SHF.R.U32.HI R9, RZ, R23, R10 ;  /* 0x00000017ff090219 */ /* 0x000fc8000001160a */
[----:B------:R-:W-:Y:S01]  /*29b0*/  LOP3.LUT R9, RZ, R9, RZ, 0x33, !PT ;  /* 0x00000009ff097212 */ /* 0x000fe200078e33ff */
[----:B------:R-:W-:Y:S06]  /*29c0*/  BRA `(.L_x_966) ;  /* 0x0000000000107947 */ /* 0x000fec0003800000 */
.L_x_965:
[----:B------:R-:W-:-:S13]  /*29d0*/  ISETP.NE.AND P0, PT, R13, 0x1, PT ;  /* 0x000000010d00780c */ /* 0x000fda0003f05270 */
[----:B------:R-:W1:Y:S02]  /*29e0*/  @P0 LDC.64 R22, c[0x0][0x9e8] ;  /* 0x00027a00ff160b82 */ /* 0x000e640000000a00 */
[----:B-1----:R-:W-:-:S05]  /*29f0*/  @P0 IMAD.HI.U32 R10, R9, R22, RZ ;  /* 0x00000016090a0227 */ /* 0x002fca00078e00ff */
[----:B------:R-:W-:-:S07]  /*2a00*/  @P0 SHF.R.U32.HI R9, RZ, R23, R10 ;  /* 0x00000017ff090219 */ /* 0x000fce000001160a */
.L_x_966:
[----:B------:R-:W-:Y:S05]  /*2a10*/  BSYNC B0 ;  /* 0x0000000000007941 */ /* 0x000fea0003800000 */
.L_x_964:
[----:B------:R-:W-:-:S04]  /*2a20*/  IMAD R9, R9, R13, -UR14 ;  /* 0x8000000e09097e24 */ /* 0x000fc8000f8e020d */
[----:B------:R-:W-:-:S05]  /*2a30*/  IMAD R10, R2, -0x2, R9 ;  /* 0xfffffffe020a7824 */ /* 0x000fca00078e0209 */
[----:B------:R-:W-:Y:S02]  /*2a40*/  VIMNMX R3, R3, R10, !PT ;  /* 0x0000000a03037248 */ /* 0x000fe40007fe0100 */
[----:B------:R-:W-:-:S07]  /*2a50*/  VIADDMNMX R8, R10, R13, R8, PT ;  /* 0x0000000d0a087246 */ /* 0x000fce0003800108 */
.L_x_963:
[----:B------:R-:W-:Y:S01]  /*2a60*/  UISETP.GE.AND UP1, UPT, UR6, 0x2, UPT ;  /* 0x000000020600788c */ /* 0x000fe2000bf26270 */
[----:B------:R-:W1:Y:S01]  /*2a70*/  SHFL.IDX PT, R9, R4, 0x1, 0x1c1f ;  /* 0x003c1f0004097f89 */ /* 0x000e6200000e0000 */
[----:B------:R-:W-:Y:S02]  /*2a80*/  UISETP.GE.AND UP4, UPT, UR6, 0x9, UPT ;  /* 0x000000090600788c */ /* 0x000fe4000bf86270 */
[----:B------:R-:W-:Y:S02]  /*2a90*/  UISETP.GE.AND UP2, UPT, UR6, 0x1, UPT ;  /* 0x000000010600788c */ /* 0x000fe4000bf46270 */
[----:B------:R-:W-:Y:S01]  /*2aa0*/  PLOP3.LUT P1, PT, PT, PT, UP1, 0x40, 0x0 ;  /* 0x000000000000781c */ /* 0x000fe20003f2e818 */
[----:B------:R-:W-:Y:S01]  /*2ab0*/  UP2UR UR10, UPR, URZ, 0x2 ;  /* 0x000000023f0a7883 */ /* 0x000fe20008000000 */
[----:B------:R-:W-:Y:S01]  /*2ac0*/  PLOP3.LUT P0, PT, PT, PT, UP4, 0x40, 0x0 ;  /* 0x000000000000781c */ /* 0x000fe20003f0e848 */
[----:B------:R-:W-:Y:S01]  /*2ad0*/  UISETP.GE.AND UP1, UPT, UR6, 0x12, UPT ;  /* 0x000000120600788c */ /* 0x000fe2000bf26270 */
[C---:B------:R-:W-:Y:S01]  /*2ae0*/  ISETP.GT.AND P1, PT, R3.reuse, 0x1, P1 ;  /* 0x000000010300780c */ /* 0x040fe20000f24270 */
[----:B------:R-:W-:Y:S01]  /*2af0*/  UISETP.GE.AND UP3, UPT, UR6, 0xa, UPT ;  /* 0x0000000a0600788c */ /* 0x000fe2000bf66270 */
[----:B------:R-:W-:Y:S01]  /*2b00*/  PLOP3.LUT P2, PT, PT, PT, UP2, 0x40, 0x0 ;  /* 0x000000000000781c */ /* 0x000fe20003f4e828 */
[----:B------:R-:W-:Y:S01]  /*2b10*/  UP2UR UR19, UPR, URZ, 0x2 ;  /* 0x000000023f137883 */ /* 0x000fe20008000000 */
[C---:B------:R-:W-:Y:S01]  /*2b20*/  ISETP.LT.OR P1, PT, R8.reuse, 0x2, P1 ;  /* 0x000000020800780c */ /* 0x040fe20000f21670 */
[----:B------:R-:W-:Y:S01]  /*2b30*/  UP2UR UR11, UPR, URZ, 0x4 ;  /* 0x000000043f0b7883 */ /* 0x000fe20008000000 */
[C---:B------:R-:W-:Y:S01]  /*2b40*/  ISETP.GT.AND P0, PT, R3.reuse, 0x8, P0 ;  /* 0x000000080300780c */ /* 0x040fe20000704270 */
[----:B------:R-:W-:Y:S01]  /*2b50*/  UISETP.GE.AND UP2, UPT, UR6, 0x11, UPT ;  /* 0x000000110600788c */ /* 0x000fe2000bf46270 */
[----:B------:R-:W-:Y:S01]  /*2b60*/  ISETP.GT.AND P2, PT, R3, RZ, P2 ;  /* 0x000000ff0300720c */ /* 0x000fe20001744270 */
[----:B------:R-:W-:Y:S01]  /*2b70*/  UP2UR UR7, UPR, URZ, 0x10 ;  /* 0x000000103f077883 */ /* 0x000fe20008000000 */
[----:B------:R-:W-:Y:S01]  /*2b80*/  FSEL R25, R25, -INF , !P1 ;  /* 0xff80000019197808 */ /* 0x000fe20004800000 */
[----:B------:R-:W-:Y:S01]  /*2b90*/  UP2UR UR18, UPR, URZ, 0x4 ;  /* 0x000000043f127883 */ /* 0x000fe20008000000 */
[----:B------:R-:W-:Y:S01]  /*2ba0*/  PLOP3.LUT P1, PT, PT, PT, UP1, 0x40, 0x0 ;  /* 0x000000000000781c */ /* 0x000fe20003f2e818 */
[----:B------:R-:W-:Y:S01]  /*2bb0*/  UISETP.GE.AND UP1, UPT, UR6, 0x19, UPT ;  /* 0x000000190600788c */ /* 0x000fe2000bf26270 */
[----:B------:R-:W-:Y:S01]  /*2bc0*/  PLOP3.LUT P3, PT, PT, PT, UP3, 0x40, 0x0 ;  /* 0x000000000000781c */ /* 0x000fe20003f6e838 */
[----:B------:R-:W-:Y:S01]  /*2bd0*/  UP2UR UR15, UPR, URZ, 0x8 ;  /* 0x000000083f0f7883 */ /* 0x000fe20008000000 */
[C---:B------:R-:W-:Y:S01]  /*2be0*/  ISETP.LT.OR P0, PT, R8.reuse, 0x9, P0 ;  /* 0x000000090800780c */ /* 0x040fe20000701670 */
[----:B------:R-:W-:Y:S01]  /*2bf0*/  UP2UR UR22, UPR, URZ, 0x2 ;  /* 0x000000023f167883 */ /* 0x000fe20008000000 */
[----:B------:R-:W-:Y:S01]  /*2c00*/  ISETP.LT.OR P2, PT, R8, 0x1, P2 ;  /* 0x000000010800780c */ /* 0x000fe20001741670 */
[----:B------:R-:W-:Y:S01]  /*2c10*/  UISETP.GE.AND UP3, UPT, UR6, 0x31, UPT ;  /* 0x000000310600788c */ /* 0x000fe2000bf66270 */
[C---:B------:R-:W-:Y:S01]  /*2c20*/  ISETP.GT.AND P3, PT, R3.reuse, 0x9, P3 ;  /* 0x000000090300780c */ /* 0x040fe20001f64270 */
[----:B------:R-:W-:Y:S01]  /*2c30*/  UISETP.GE.AND UP4, UPT, UR6, 0x32, UPT ;  /* 0x000000320600788c */ /* 0x000fe2000bf86270 */
[----:B------:R-:W-:Y:S01]  /*2c40*/  FSEL R21, R28, -INF , !P0 ;  /* 0xff8000001c157808 */ /* 0x000fe20004000000 */
[----:B------:R-:W-:Y:S01]  /*2c50*/  UISETP.GE.AND UP5, UPT, UR6, 0x39, UPT ;  /* 0x000000390600788c */ /* 0x000fe2000bfa6270 */
[----:B------:R-:W-:Y:S01]  /*2c60*/  FSEL R19, R24, -INF , !P2 ;  /* 0xff80000018137808 */ /* 0x000fe20005000000 */
[----:B------:R-:W-:Y:S01]  /*2c70*/  UISETP.GE.AND UP6, UPT, UR6, 0x3a, UPT ;  /* 0x0000003a0600788c */ /* 0x000fe2000bfc6270 */
[----:B------:R-:W-:Y:S01]  /*2c80*/  PLOP3.LUT P0, PT, PT, PT, UP1, 0x40, 0x0 ;  /* 0x000000000000781c */ /* 0x000fe20003f0e818 */
[----:B------:R-:W-:Y:S01]  /*2c90*/  UISETP.GE.AND UP1, UPT, UR6, 0x1a, UPT ;  /* 0x0000001a0600788c */ /* 0x000fe2000bf26270 */
[----:B------:R-:W-:Y:S01]  /*2ca0*/  PLOP3.LUT P2, PT, PT, PT, UP2, 0x40, 0x0 ;  /* 0x000000000000781c */ /* 0x000fe20003f4e828 */
[----:B------:R-:W-:Y:S01]  /*2cb0*/  UISETP.GE.AND UP2, UPT, UR6, 0x2a, UPT ;  /* 0x0000002a0600788c */ /* 0x000fe2000bf46270 */
[----:B------:R-:W-:Y:S01]  /*2cc0*/  ISETP.LT.OR P3, PT, R8, 0xa, P3 ;  /* 0x0000000a0800780c */ /* 0x000fe20001f61670 */
[----:B------:R-:W-:Y:S01]  /*2cd0*/  UP2UR UR23, UPR, URZ, 0x2 ;  /* 0x000000023f177883 */ /* 0x000fe20008000000 */
[----:B------:R-:W-:-:S02]  /*2ce0*/  ISETP.GT.AND P2, PT, R3, 0x10, P2 ;  /* 0x000000100300780c */ /* 0x000fc40001744270 */
[----:B0-----:R-:W-:Y:S02]  /*2cf0*/  FSEL R29, R29, -INF , !P3 ;  /* 0xff8000001d1d7808 */ /* 0x001fe40005800000 */
[----:B------:R-:W-:Y:S01]  /*2d00*/  PLOP3.LUT P3, PT, PT, PT, UP1, 0x40, 0x0 ;  /* 0x000000000000781c */ /* 0x000fe20003f6e818 */
[----:B------:R-:W-:Y:S01]  /*2d10*/  UISETP.GE.AND UP1, UPT, UR6, 0x21, UPT ;  /* 0x000000210600788c */ /* 0x000fe2000bf26270 */
[----:B------:R-:W-:Y:S02]  /*2d20*/  ISETP.LT.OR P2, PT, R8, 0x11, P2 ;  /* 0x000000110800780c */ /* 0x000fe40001741670 */
[----:B------:R-:W-:Y:S01]  /*2d30*/  ISETP.GT.AND P1, PT, R3, 0x11, P1 ;  /* 0x000000110300780c */ /* 0x000fe20000f24270 */
[----:B------:R-:W-:Y:S01]  /*2d40*/  UP2UR UR26, UPR, URZ, 0x2 ;  /* 0x000000023f1a7883 */ /* 0x000fe20008000000 */
[----:B------:R-:W-:Y:S02]  /*2d50*/  FSEL R23, R32, -INF , !P2 ;  /* 0xff80000020177808 */ /* 0x000fe40005000000 */
[----:B------:R-:W-:Y:S01]  /*2d60*/  PLOP3.LUT P2, PT, PT, PT, UP1, 0x40, 0x0 ;  /* 0x000000000000781c */ /* 0x000fe20003f4e818 */
[----:B------:R-:W-:Y:S01]  /*2d70*/  UISETP.GE.AND UP1, UPT, UR6, 0x22, UPT ;  /* 0x000000220600788c */ /* 0x000fe2000bf26270 */
[----:B------:R-:W-:-:S02]  /*2d80*/  ISETP.LT.OR P1, PT, R8, 0x12, P1 ;  /* 0x000000120800780c */ /* 0x000fc40000f21670 */
[C---:B------:R-:W-:Y:S01]  /*2d90*/  ISETP.GT.AND P0, PT, R3.reuse, 0x18, P0 ;  /* 0x000000180300780c */ /* 0x040fe20000704270 */
[----:B------:R-:W-:Y:S01]  /*2da0*/  UP2UR UR27, UPR, URZ, 0x2 ;  /* 0x000000023f1b7883 */ /* 0x000fe20008000000 */
[----:B------:R-:W-:Y:S02]  /*2db0*/  ISETP.GT.AND P3, PT, R3, 0x19, P3 ;  /* 0x000000190300780c */ /* 0x000fe40001f64270 */
[----:B------:R-:W-:Y:S02]  /*2dc0*/  FSEL R33, R33, -INF , !P1 ;  /* 0xff80000021217808 */ /* 0x000fe40004800000 */
[----:B------:R-:W-:Y:S01]  /*2dd0*/  PLOP3.LUT P1, PT, PT, PT, UP1, 0x40, 0x0 ;  /* 0x000000000000781c */ /* 0x000fe20003f2e818 */
[----:B------:R-:W-:Y:S01]  /*2de0*/  UISETP.GE.AND UP1, UPT, UR6, 0x29, UPT ;  /* 0x000000290600788c */ /* 0x000fe2000bf26270 */
[C---:B------:R-:W-:Y:S02]  /*2df0*/  ISETP.LT.OR P0, PT, R8.reuse, 0x19, P0 ;  /* 0x000000190800780c */ /* 0x040fe40000701670 */
[----:B------:R-:W-:-:S02]  /*2e00*/  ISETP.LT.OR P3, PT, R8, 0x1a, P3 ;  /* 0x0000001a0800780c */ /* 0x000fc40001f61670 */
[----:B------:R-:W-:Y:S02]  /*2e10*/  FSEL R31, R36, -INF , !P0 ;  /* 0xff800000241f7808 */ /* 0x000fe40004000000 */
[----:B------:R-:W-:Y:S02]  /*2e20*/  FSEL R37, R37, -INF , !P3 ;  /* 0xff80000025257808 */ /* 0x000fe40005800000 */
[----:B------:R-:W-:Y:S02]  /*2e30*/  PLOP3.LUT P0, PT, PT, PT, UP1, 0x40, 0x0 ;  /* 0x000000000000781c */ /* 0x000fe40003f0e818 */
[----:B------:R-:W-:Y:S02]  /*2e40*/  PLOP3.LUT P3, PT, PT, PT, UP2, 0x40, 0x0 ;  /* 0x000000000000781c */ /* 0x000fe40003f6e828 */
[C---:B------:R-:W-:Y:S02]  /*2e50*/  ISETP.GT.AND P2, PT, R3.reuse, 0x20, P2 ;  /* 0x000000200300780c */ /* 0x040fe40001744270 */
[----:B------:R-:W-:-:S02]  /*2e60*/  ISETP.GT.AND P1, PT, R3, 0x21, P1 ;  /* 0x000000210300780c */ /* 0x000fc40000f24270 */
[C---:B------:R-:W-:Y:S02]  /*2e70*/  ISETP.GT.AND P0, PT, R3.reuse, 0x28, P0 ;  /* 0x000000280300780c */ /* 0x040fe40000704270 */
[----:B------:R-:W-:Y:S02]  /*2e80*/  ISETP.GT.AND P3, PT, R3, 0x29, P3 ;  /* 0x000000290300780c */ /* 0x000fe40001f64270 */
[C---:B------:R-:W-:Y:S02]  /*2e90*/  ISETP.LT.OR P2, PT, R8.reuse, 0x21, P2 ;  /* 0x000000210800780c */ /* 0x040fe40001741670 */
[C---:B------:R-:W-:Y:S02]  /*2ea0*/  ISETP.LT.OR P1, PT, R8.reuse, 0x22, P1 ;  /* 0x000000220800780c */ /* 0x040fe40000f21670 */
[C---:B------:R-:W-:Y:S02]  /*2eb0*/  ISETP.LT.OR P0, PT, R8.reuse, 0x29, P0 ;  /* 0x000000290800780c */ /* 0x040fe40000701670 */
[----:B------:R-:W-:-:S02]  /*2ec0*/  ISETP.LT.OR P3, PT, R8, 0x2a, P3 ;  /* 0x0000002a0800780c */ /* 0x000fc40001f61670 */
[----:B------:R-:W-:Y:S02]  /*2ed0*/  FSEL R57, R40, -INF , !P2 ;  /* 0xff80000028397808 */ /* 0x000fe40005000000 */
[----:B------:R-:W-:Y:S02]  /*2ee0*/  FSEL R41, R41, -INF , !P1 ;  /* 0xff80000029297808 */ /* 0x000fe40004800000 */
[----:B------:R-:W-:Y:S02]  /*2ef0*/  FSEL R59, R44, -INF , !P0 ;  /* 0xff8000002c3b7808 */ /* 0x000fe40004000000 */
[----:B------:R-:W-:Y:S02]  /*2f00*/  FSEL R45, R45, -INF , !P3 ;  /* 0xff8000002d2d7808 */ /* 0x000fe40005800000 */
[----:B------:R-:W-:Y:S02]  /*2f10*/  PLOP3.LUT P2, PT, PT, PT, UP3, 0x40, 0x0 ;  /* 0x000000000000781c */ /* 0x000fe40003f4e838 */
[----:B------:R-:W-:-:S02]  /*2f20*/  PLOP3.LUT P1, PT, PT, PT, UP4, 0x40, 0x0 ;  /* 0x000000000000781c */ /* 0x000fc40003f2e848 */
[----:B------:R-:W-:Y:S02]  /*2f30*/  PLOP3.LUT P0, PT, PT, PT, UP5, 0x40, 0x0 ;  /* 0x000000000000781c */ /* 0x000fe40003f0e858 */
[----:B------:R-:W-:Y:S02]  /*2f40*/  PLOP3.LUT P3, PT, PT, PT, UP6, 0x40, 0x0 ;  /* 0x000000000000781c */ /* 0x000fe40003f6e868 */
[C---:B------:R-:W-:Y:S02]  /*2f50*/  ISETP.GT.AND P2, PT, R3.reuse, 0x30, P2 ;  /* 0x000000300300780c */ /* 0x040fe40001744270 */
[C---:B------:R-:W-:Y:S02]  /*2f60*/  ISETP.GT.AND P1, PT, R3.reuse, 0x31, P1 ;  /* 0x000000310300780c */ /* 0x040fe40000f24270 */
[C---:B------:R-:W-:Y:S02]  /*2f70*/  ISETP.GT.AND P0, PT, R3.reuse, 0x38, P0 ;  /* 0x000000380300780c */ /* 0x040fe40000704270 */
[----:B------:R-:W-:Y:S01]  /*2f80*/  ISETP.GT.AND P3, PT, R3, 0x39, P3 ;  /* 0x000000390300780c */ /* 0x000fe20001f64270 */
[----:B-1----:R-:W-:Y:S01]  /*2f90*/  IMAD.IADD R3, R18, 0x1, R9 ;  /* 0x0000000112037824 */ /* 0x002fe200078e0209 */
[----:B------:R-:W-:-:S02]  /*2fa0*/  ISETP.LT.OR P2, PT, R8, 0x31, P2 ;  /* 0x000000310800780c */ /* 0x000fc40001741670 */
[C---:B------:R-:W-:Y:S02]  /*2fb0*/  ISETP.LT.OR P1, PT, R8.reuse, 0x32, P1 ;  /* 0x000000320800780c */ /* 0x040fe40000f21670 */
[C---:B------:R-:W-:Y:S02]  /*2fc0*/  ISETP.LT.OR P0, PT, R8.reuse, 0x39, P0 ;  /* 0x000000390800780c */ /* 0x040fe40000701670 */
[----:B------:R-:W-:Y:S02]  /*2fd0*/  ISETP.LT.OR P3, PT, R8, 0x3a, P3 ;  /* 0x0000003a0800780c */ /* 0x000fe40001f61670 */
[----:B------:R-:W-:Y:S02]  /*2fe0*/  VIADDMNMX R4, R9, R14, R11, PT ;  /* 0x0000000e09047246 */ /* 0x000fe4000380010b */
[----:B------:R-:W-:Y:S02]  /*2ff0*/  FSEL R61, R48, -INF , !P2 ;  /* 0xff800000303d7808 */ /* 0x000fe40005000000 */
[----:B------:R-:W-:-:S02]  /*3000*/  FSEL R49, R49, -INF , !P1 ;  /* 0xff80000031317808 */ /* 0x000fc40004800000 */
[----:B------:R-:W-:Y:S02]  /*3010*/  FSEL R63, R52, -INF , !P0 ;  /* 0xff800000343f7808 */ /* 0x000fe40004000000 */
[----:B------:R-:W-:Y:S01]  /*3020*/  FSEL R53, R53, -INF , !P3 ;  /* 0xff80000035357808 */ /* 0x000fe20005800000 */
[----:B------:R-:W-:Y:S06]  /*3030*/  @!P6 BRA `(.L_x_967) ;  /* 0x000000000058e947 */ /* 0x000fec0003800000 */
        /* <DEDUP_REMOVED lines=8> */
[----:B------:R-:W0:Y:S02]  /*30c0*/  @P0 LDC.64 R10, c[0x0][0x9e8] ;  /* 0x00027a00ff0a0b82 */ /* 0x000e240000000a00 */
[----:B0-----:R-:W-:-:S05]  /*30d0*/  @P0 IMAD.HI.U32 R8, R9, R10, RZ ;  /* 0x0000000a09080227 */ /* 0x001fca00078e00ff */
[----:B------:R-:W-:-:S04]  /*30e0*/  @P0 SHF.R.U32.HI R9, RZ, R11, R8 ;  /* 0x0000000bff090219 */ /* 0x000fc80000011608 */
[----:B------:R-:W-:Y:S01]  /*30f0*/  LOP3.LUT R8, RZ, R9, RZ, 0x33, !PT ;  /* 0x00000009ff087212 */ /* 0x000fe200078e33ff */
[----:B------:R-:W-:Y:S06]  /*3100*/  BRA `(.L_x_970) ;  /* 0x0000000000107947 */ /* 0x000fec0003800000 */
.L_x_969:
[----:B------:R-:W-:-:S13]  /*3110*/  ISETP.NE.AND P0, PT, R13, 0x1, PT ;  /* 0x000000010d00780c */ /* 0x000fda0003f05270 */
[----:B------:R-:W0:Y:S02]  /*3120*/  @P0 LDC.64 R10, c[0x0][0x9e8] ;  /* 0x00027a00ff0a0b82 */ /* 0x000e240000000a00 */
[----:B0-----:R-:W-:-:S05]  /*3130*/  @P0 IMAD.HI.U32 R10, R8, R10, RZ ;  /* 0x0000000a080a0227 */ /* 0x001fca00078e00ff */
[----:B------:R-:W-:-:S07]  /*3140*/  @P0 SHF.R.U32.HI R8, RZ, R11, R10 ;  /* 0x0000000bff080219 */ /* 0x000fce000001160a */
.L_x_970:
[----:B------:R-:W-:Y:S05]  /*3150*/  BSYNC B0 ;  /* 0x0000000000007941 */ /* 0x000fea0003800000 */
.L_x_968:
[----:B------:R-:W-:-:S04]  /*3160*/  IMAD R9, R8, R13, -UR14 ;  /* 0x8000000e08097e24 */ /* 0x000fc8000f8e020d */
[----:B------:R-:W-:-:S05]  /*3170*/  IMAD R8, R2, -0x2, R9 ;  /* 0xfffffffe02087824 */ /* 0x000fca00078e0209 */
[----:B------:R-:W-:Y:S02]  /*3180*/  VIMNMX R3, R3, R8, !PT ;  /* 0x0000000803037248 */ /* 0x000fe40007fe0100 */
[----:B------:R-:W-:-:S07]  /*3190*/  VIADDMNMX R4, R8, R13, R4, PT ;  /* 0x0000000d08047246 */ /* 0x000fce0003800104 */
.L_x_967:
[----:B------:R-:W-:Y:S01]  /*31a0*/  FMNMX.FTZ R8, R19, R25, !PT ;  /* 0x0000001913087209 */ /* 0x000fe20007810000 */
[----:B------:R-:W-:Y:S02]  /*31b0*/  UP2UR UR6, UPR, URZ, 0x8 ;  /* 0x000000083f067883 */ /* 0x000fe40008000000 */
[----:B------:R-:W-:Y:S01]  /*31c0*/  UISETP.NE.AND UP3, UPT, UR7, URZ, UPT ;  /* 0x0000003f0700728c */ /* 0x000fe2000bf65270 */
[----:B------:R-:W-:Y:S01]  /*31d0*/  FMNMX.FTZ R8, R21, R8, !PT ;  /* 0x0000000815087209 */ /* 0x000fe20007810000 */
[----:B------:R-:W-:Y:S02]  /*31e0*/  UP2UR UR7, UPR, URZ, 0x10 ;  /* 0x000000103f077883 */ /* 0x000fe40008000000 */
[----:B------:R-:W-:Y:S01]  /*31f0*/  UISETP.NE.AND UP4, UPT, UR10, URZ, UPT ;  /* 0x0000003f0a00728c */ /* 0x000fe2000bf85270 */
[----:B------:R-:W-:Y:S01]  /*3200*/  FMNMX.FTZ R8, R29, R8, !PT ;  /* 0x000000081d087209 */ /* 0x000fe20007810000 */
[----:B------:R-:W-:Y:S01]  /*3210*/  UP2UR UR10, UPR, URZ, 0x20 ;  /* 0x000000203f0a7883 */ /* 0x000fe20008000000 */
[----:B------:R-:W-:Y:S01]  /*3220*/  PLOP3.LUT P2, PT, PT, PT, UP3, 0x40, 0x0 ;  /* 0x000000000000781c */ /* 0x000fe20003f4e838 */
[----:B------:R-:W-:Y:S01]  /*3230*/  UISETP.NE.AND UP5, UPT, UR11, URZ, UPT ;  /* 0x0000003f0b00728c */ /* 0x000fe2000bfa5270 */
[----:B------:R-:W-:Y:S01]  /*3240*/  FMNMX.FTZ R8, R23, R8, !PT ;  /* 0x0000000817087209 */ /* 0x000fe20007810000 */
[----:B------:R-:W-:Y:S01]  /*3250*/  UP2UR UR14, UPR, URZ, 0x1 ;  /* 0x000000013f0e7883 */ /* 0x000fe20008000000 */
[----:B------:R-:W-:Y:S01]  /*3260*/  PLOP3.LUT P1, PT, PT, PT, UP4, 0x40, 0x0 ;  /* 0x000000000000781c */ /* 0x000fe20003f2e848 */
[----:B------:R-:W-:Y:S01]  /*3270*/  UISETP.NE.AND UP0, UPT, UR18, URZ, UPT ;  /* 0x0000003f1200728c */ /* 0x000fe2000bf05270 */
[----:B------:R-:W-:Y:S01]  /*3280*/  FMNMX.FTZ R8, R33, R8, !PT ;  /* 0x0000000821087209 */ /* 0x000fe20007810000 */
[----:B------:R-:W-:Y:S01]  /*3290*/  UISETP.NE.AND UP3, UPT, UR19, URZ, UPT ;  /* 0x0000003f1300728c */ /* 0x000fe2000bf65270 */
[----:B------:R-:W-:Y:S01]  /*32a0*/  PLOP3.LUT P3, PT, PT, PT, UP5, 0x40, 0x0 ;  /* 0x000000000000781c */ /* 0x000fe20003f6e858 */
[----:B------:R-:W-:Y:S01]  /*32b0*/  UISETP.NE.AND UP5, UPT, UR15, URZ, UPT ;  /* 0x0000003f0f00728c */ /* 0x000fe2000bfa5270 */
[----:B------:R-:W-:Y:S01]  /*32c0*/  FMNMX.FTZ R8, R31, R8, !PT ;  /* 0x000000081f087209 */ /* 0x000fe20007810000 */
[----:B------:R-:W-:Y:S01]  /*32d0*/  UISETP.NE.AND UP4, UPT, UR22, URZ, UPT ;  /* 0x0000003f1600728c */ /* 0x000fe2000bf85270 */
[----:B------:R-:W-:Y:S01]  /*32e0*/  ISETP.GT.AND P3, PT, R3, RZ, P3 ;  /* 0x000000ff0300720c */ /* 0x000fe20001f64270 */
[----:B------:R-:W-:Y:S01]  /*32f0*/  ULDC UR15, c[0x0][0x988] ;  /* 0x00026200000f7ab9 */ /* 0x000fe20000000800 */
[----:B------:R-:W-:Y:S01]  /*3300*/  FMNMX.FTZ R8, R37, R8, !PT ;  /* 0x0000000825087209 */ /* 0x000fe20007810000 */
[----:B------:R-:W-:Y:S01]  /*3310*/  UP2UR UR11, UPR, URZ, 0x40 ;  /* 0x000000403f0b7883 */ /* 0x000fe20008000000 */
[----:B------:R-:W-:Y:S01]  /*3320*/  ISETP.GT.AND P1, PT, R3, 0x1, P1 ;  /* 0x000000010300780c */ /* 0x000fe20000f24270 */
[----:B------:R-:W-:Y:S01]  /*3330*/  UISETP.NE.AND UP6, UPT, UR26, URZ, UPT ;  /* 0x0000003f1a00728c */ /* 0x000fe2000bfc5270 */
[----:B------:R-:W-:Y:S01]  /*3340*/  FMNMX.FTZ R8, R57, R8, !PT ;  /* 0x0000000839087209 */ /* 0x000fe20007810000 */
[----:B------:R-:W-:Y:S01]  /*3350*/  UIADD3 UR50, UR50, -0x2, URZ ;  /* 0xfffffffe32327890 */ /* 0x000fe2000fffe03f */
[----:B------:R-:W-:-:S02]  /*3360*/  ISETP.LT.OR P3, PT, R4, 0x1, P3 ;  /* 0x000000010400780c */ /* 0x000fc40001f61670 */
[----:B------:R-:W-:Y:S02]  /*3370*/  FMNMX.FTZ R8, R41, R8, !PT ;  /* 0x0000000829087209 */ /* 0x000fe40007810000 */
[C---:B------:R-:W-:Y:S02]  /*3380*/  ISETP.LT.OR P1, PT, R4.reuse, 0x2, P1 ;  /* 0x000000020400780c */ /* 0x040fe40000f21670 */
[----:B------:R-:W-:Y:S02]  /*3390*/  FMNMX.FTZ R8, R59, R8, !PT ;  /* 0x000000083b087209 */ /* 0x000fe40007810000 */
[----:B------:R-:W-:Y:S02]  /*33a0*/  ISETP.GT.AND P2, PT, R3, 0x8, P2 ;  /* 0x000000080300780c */ /* 0x000fe40001744270 */
[----:B------:R-:W-:Y:S02]  /*33b0*/  FMNMX.FTZ R8, R45, R8, !PT ;  /* 0x000000082d087209 */ /* 0x000fe40007810000 */
[----:B------:R-:W-:-:S02]  /*33c0*/  ISETP.LT.OR P2, PT, R4, 0x9, P2 ;  /* 0x000000090400780c */ /* 0x000fc40001741670 */
[----:B------:R-:W-:Y:S02]  /*33d0*/  FMNMX.FTZ R8, R61, R8, !PT ;  /* 0x000000083d087209 */ /* 0x000fe40007810000 */
[----:B------:R-:W-:Y:S02]  /*33e0*/  FSEL R18, R30, -INF , !P2 ;  /* 0xff8000001e127808 */ /* 0x000fe40005000000 */
[----:B------:R-:W-:Y:S02]  /*33f0*/  FMNMX.FTZ R8, R49, R8, !PT ;  /* 0x0000000831087209 */ /* 0x000fe40007810000 */
[----:B------:R-:W-:Y:S01]  /*3400*/  PLOP3.LUT P2, PT, PT, PT, UP4, 0x40, 0x0 ;  /* 0x000000000000781c */ /* 0x000fe20003f4e848 */
[----:B------:R-:W-:Y:S01]  /*3410*/  UISETP.NE.AND UP4, UPT, UR7, URZ, UPT ;  /* 0x0000003f0700728c */ /* 0x000fe2000bf85270 */
[----:B------:R-:W-:Y:S02]  /*3420*/  FMNMX.FTZ R8, R63, R8, !PT ;  /* 0x000000083f087209 */ /* 0x000fe40007810000 */
[----:B------:R-:W-:-:S02]  /*3430*/  ISETP.GT.AND P2, PT, R3, 0x18, P2 ;  /* 0x000000180300780c */ /* 0x000fc40001744270 */
[----:B------:R-:W-:Y:S02]  /*3440*/  FMNMX.FTZ R9, R53, R8, !PT ;  /* 0x0000000835097209 */ /* 0x000fe40007810000 */
[----:B------:R-:W-:-:S03]  /*3450*/  ISETP.LT.OR P2, PT, R4, 0x19, P2 ;  /* 0x000000190400780c */ /* 0x000fc60001741670 */
[----:B------:R-:W0:Y:S02]  /*3460*/  SHFL.BFLY PT, R8, R9, 0x2, 0x1f ;  /* 0x0c401f0009087f89 */ /* 0x000e2400000e0000 */
[----:B0-----:R-:W-:-:S05]  /*3470*/  FMNMX.FTZ R14, R9, R8, !PT ;  /* 0x00000008090e7209 */ /* 0x001fca0007810000 */
[----:B------:R-:W0:Y:S02]  /*3480*/  SHFL.BFLY PT, R11, R14, 0x1, 0x1f ;  /* 0x0c201f000e0b7f89 */ /* 0x000e2400000e0000 */
[----:B0-----:R-:W-:Y:S01]  /*3490*/  FMNMX.FTZ R8, R14, R11, !PT ;  /* 0x0000000b0e087209 */ /* 0x001fe20007810000 */
[----:B------:R-:W-:Y:S01]  /*34a0*/  IMAD.U32 R11, RZ, RZ, UR15 ;  /* 0x0000000fff0b7e24 */ /* 0x000fe2000f8e00ff */
[----:B------:R-:W-:Y:S02]  /*34b0*/  FSEL R14, R27, -INF , !P1 ;  /* 0xff8000001b0e7808 */ /* 0x000fe40004800000 */
[C---:B------:R-:W-:Y:S01]  /*34c0*/  FSETP.NEU.FTZ.AND P0, PT, R8.reuse, -INF , PT ;  /* 0xff8000000800780b */ /* 0x040fe20003f1d000 */
[----:B------:R-:W-:Y:S01]  /*34d0*/  FFMA.FTZ R10, R8, R11, -8 ;  /* 0xc1000000080a7423 */ /* 0x000fe2000001000b */
[----:B------:R-:W-:Y:S01]  /*34e0*/  PLOP3.LUT P1, PT, PT, PT, UP3, 0x40, 0x0 ;  /* 0x000000000000781c */ /* 0x000fe20003f2e838 */
[----:B------:R-:W-:-:S03]  /*34f0*/  UISETP.NE.AND UP3, UPT, UR6, URZ, UPT ;  /* 0x0000003f0600728c */ /* 0x000fc6000bf65270 */
[----:B------:R-:W-:Y:S02]  /*3500*/  FSEL R46, R10, RZ, P0 ;  /* 0x000000ff0a2e7208 */ /* 0x000fe40000000000 */
[----:B------:R-:W-:Y:S01]  /*3510*/  PLOP3.LUT P0, PT, PT, PT, UP5, 0x40, 0x0 ;  /* 0x000000000000781c */ /* 0x000fe20003f0e858 */
[----:B------:R-:W-:Y:S01]  /*3520*/  UISETP.NE.AND UP5, UPT, UR23, URZ, UPT ;  /* 0x0000003f1700728c */ /* 0x000fe2000bfa5270 */
[----:B------:R-:W-:Y:S01]  /*3530*/  FSEL R10, R26, -INF , !P3 ;  /* 0xff8000001a0a7808 */ /* 0x000fe20005800000 */
[-CC-:B------:R-:W-:Y:S01]  /*3540*/  FFMA.FTZ R23, R23, R11.reuse, -R46.reuse ;  /* 0x0000000b17177223 */ /* 0x180fe2000001082e */
[----:B------:R-:W-:Y:S01]  /*3550*/  PLOP3.LUT P3, PT, PT, PT, UP0, 0x40, 0x0 ;  /* 0x000000000000781c */ /* 0x000fe20003f6e808 */
[----:B------:R-:W-:Y:S01]  /*3560*/  UISETP.NE.AND UP0, UPT, UR27, URZ, UPT ;  /* 0x0000003f1b00728c */ /* 0x000fe2000bf05270 */
[----:B------:R-:W-:Y:S01]  /*3570*/  ISETP.GT.AND P0, PT, R3, 0x9, P0 ;  /* 0x000000090300780c */ /* 0x000fe20000704270 */
[----:B------:R-:W-:Y:S01]  /*3580*/  FFMA.FTZ R27, R37, R11, -R46 ;  /* 0x0000000b251b7223 */ /* 0x000fe2000001082e */
[----:B------:R-:W-:Y:S01]  /*3590*/  ISETP.GT.AND P3, PT, R3, 0x10, P3 ;  /* 0x000000100300780c */ /* 0x000fe20001f64270 */
[----:B------:R-:W-:Y:S01]  /*35a0*/  MUFU.EX2 R23, R23 ;  /* 0x0000001700177308 */ /* 0x000fe20000000800 */
[----:B------:R-:W-:-:S02]  /*35b0*/  ISETP.LT.OR P0, PT, R4, 0xa, P0 ;  /* 0x0000000a0400780c */ /* 0x000fc40000701670 */
[----:B------:R-:W-:Y:S02]  /*35c0*/  FMNMX.FTZ R9, R10, R14, !PT ;  /* 0x0000000e0a097209 */ /* 0x000fe40007810000 */
[----:B------:R-:W-:Y:S02]  /*35d0*/  FSEL R20, R20, -INF , !P0 ;  /* 0xff80000014147808 */ /* 0x000fe40004000000 */
[----:B------:R-:W-:Y:S02]  /*35e0*/  ISETP.LT.OR P3, PT, R4, 0x11, P3 ;  /* 0x000000110400780c */ /* 0x000fe40001f61670 */
[----:B------:R-:W-:Y:S02]  /*35f0*/  ISETP.GT.AND P1, PT, R3, 0x11, P1 ;  /* 0x000000110300780c */ /* 0x000fe40000f24270 */
[----:B------:R-:W-:Y:S02]  /*3600*/  FMNMX.FTZ R9, R18, R9, !PT ;  /* 0x0000000912097209 */ /* 0x000fe40007810000 */
[----:B------:R-:W-:Y:S01]  /*3610*/  PLOP3.LUT P0, PT, PT, PT, UP5, 0x40, 0x0 ;  /* 0x000000000000781c */ /* 0x000fe20003f0e858 */
[----:B------:R-:W-:Y:S01]  /*3620*/  UISETP.NE.AND UP5, UPT, UR10, URZ, UPT ;  /* 0x0000003f0a00728c */ /* 0x000fe2000bfa5270 */
[----:B------:R-:W-:-:S02]  /*3630*/  FSEL R22, R34, -INF , !P3 ;  /* 0xff80000022167808 */ /* 0x000fc40005800000 */
[----:B------:R-:W-:Y:S02]  /*3640*/  ISETP.LT.OR P1, PT, R4, 0x12, P1 ;  /* 0x000000120400780c */ /* 0x000fe40000f21670 */
[----:B------:R-:W-:Y:S02]  /*3650*/  FMNMX.FTZ R9, R20, R9, !PT ;  /* 0x0000000914097209 */ /* 0x000fe40007810000 */
[----:B------:R-:W-:Y:S01]  /*3660*/  PLOP3.LUT P3, PT, PT, PT, UP6, 0x40, 0x0 ;  /* 0x000000000000781c */ /* 0x000fe20003f6e868 */
[----:B------:R-:W-:Y:S01]  /*3670*/  UISETP.NE.AND UP6, UPT, UR11, URZ, UPT ;  /* 0x0000003f0b00728c */ /* 0x000fe2000bfc5270 */
[----:B------:R-:W-:Y:S01]  /*3680*/  FSEL R24, R35, -INF , !P1 ;  /* 0xff80000023187808 */ /* 0x000fe20004800000 */
[----:B------:R-:W-:Y:S01]  /*3690*/  FFMA.FTZ R35, R63, R11, -R46 ;  /* 0x0000000b3f237223 */ /* 0x000fe2000001082e */
[----:B------:R-:W-:Y:S02]  /*36a0*/  ISETP.GT.AND P0, PT, R3, 0x19, P0 ;  /* 0x000000190300780c */ /* 0x000fe40000704270 */
[----:B------:R-:W-:-:S02]  /*36b0*/  FMNMX.FTZ R9, R22, R9, !PT ;  /* 0x0000000916097209 */ /* 0x000fc40007810000 */
[----:B------:R-:W-:Y:S01]  /*36c0*/  PLOP3.LUT P1, PT, PT, PT, UP0, 0x40, 0x0 ;  /* 0x000000000000781c */ /* 0x000fe20003f2e808 */
[----:B------:R-:W-:Y:S01]  /*36d0*/  MUFU.EX2 R35, R35 ;  /* 0x0000002300237308 */ /* 0x000fe20000000800 */
[----:B------:R-:W-:Y:S01]  /*36e0*/  ISETP.GT.AND P3, PT, R3, 0x20, P3 ;  /* 0x000000200300780c */ /* 0x000fe20001f64270 */
[----:B------:R-:W-:Y:S01]  /*36f0*/  UISETP.NE.AND UP0, UPT, UR14, URZ, UPT ;  /* 0x0000003f0e00728c */ /* 0x000fe2000bf05270 */
[----:B------:R-:W-:Y:S02]  /*3700*/  ISETP.LT.OR P0, PT, R4, 0x1a, P0 ;  /* 0x0000001a0400780c */ /* 0x000fe40000701670 */
[----:B------:R-:W-:Y:S02]  /*3710*/  FSEL R26, R38, -INF , !P2 ;  /* 0xff800000261a7808 */ /* 0x000fe40005000000 */
[----:B------:R-:W-:Y:S02]  /*3720*/  FMNMX.FTZ R9, R24, R9, !PT ;  /* 0x0000000918097209 */ /* 0x000fe40007810000 */
[----:B------:R-:W-:-:S02]  /*3730*/  PLOP3.LUT P2, PT, PT, PT, UP1, 0x40, 0x0 ;  /* 0x000000000000781c */ /* 0x000fc40003f4e818 */
[----:B------:R-:W-:Y:S02]  /*3740*/  ISETP.LT.OR P3, PT, R4, 0x21, P3 ;  /* 0x000000210400780c */ /* 0x000fe40001f61670 */
[----:B------:R-:W-:Y:S01]  /*3750*/  FSEL R28, R39, -INF , !P0 ;  /* 0xff800000271c7808 */ /* 0x000fe20004000000 */
[----:B------:R-:W-:Y:S01]  /*3760*/  @UP0 ULDC UR6, c[0x0][0x44c] ;  /* 0x0001130000060ab9 */ /* 0x000fe20000000800 */
[----:B------:R-:W-:Y:S01]  /*3770*/  ISETP.GT.AND P1, PT, R3, 0x21, P1 ;  /* 0x000000210300780c */ /* 0x000fe20000f24270 */
[----:B------:R-:W-:Y:S01]  /*3780*/  UIMAD.WIDE.U32 UR6, UR47, UR6, URZ ;  /* 0x000000062f0672a5 */ /* 0x000fe2000f8e003f */
[----:B------:R-:W-:Y:S01]  /*3790*/  FMNMX.FTZ R9, R26, R9, !PT ;  /* 0x000000091a097209 */ /* 0x000fe20007810000 */
[----:B------:R-:W-:Y:S01]  /*37a0*/  @UP0 ULDC UR10, c[0x0][0x450] ;  /* 0x00011400000a0ab9 */ /* 0x000fe20000000800 */
[----:B------:R-:W-:Y:S01]  /*37b0*/  PLOP3.LUT P0, PT, PT, PT, UP2, 0x40, 0x0 ;  /* 0x000000000000781c */ /* 0x000fe20003f0e828 */
[----:B------:R-:W-:Y:S01]  /*37c0*/  @UP0 USHF.R.U32.HI UR47, URZ, UR10, UR7 ;  /* 0x0000000a3f2f0299 */ /* 0x000fe20008011607 */
[----:B------:R-:W-:-:S02]  /*37d0*/  FSEL R30, R42, -INF , !P3 ;  /* 0xff8000002a1e7808 */ /* 0x000fc40005800000 */
[C---:B------:R-:W-:Y:S01]  /*37e0*/  ISETP.GT.AND P2, PT, R3.reuse, 0x28, P2 ;  /* 0x000000280300780c */ /* 0x040fe20001744270 */
[----:B------:R-:W-:Y:S01]  /*37f0*/  UIADD3 UR43, UR43, UR47, URZ ;  /* 0x0000002f2b2b7290 */ /* 0x000fe2000fffe03f */
[----:B------:R-:W-:Y:S02]  /*3800*/  ISETP.LT.OR P1, PT, R4, 0x22, P1 ;  /* 0x000000220400780c */ /* 0x000fe40000f21670 */
[----:B------:R-:W-:Y:S02]  /*3810*/  FMNMX.FTZ R9, R28, R9, !PT ;  /* 0x000000091c097209 */ /* 0x000fe40007810000 */
[----:B------:R-:W-:Y:S01]  /*3820*/  PLOP3.LUT P3, PT, PT, PT, UP3, 0x40, 0x0 ;  /* 0x000000000000781c */ /* 0x000fe20003f6e838 */
[----:B------:R-:W-:Y:S01]  /*3830*/  VIADD R12, R12, UR43 ;  /* 0x0000002b0c0c7c36 */ /* 0x000fe20008000000 */
[----:B------:R-:W-:Y:S02]  /*3840*/  ISETP.GT.AND P0, PT, R3, 0x29, P0 ;  /* 0x000000290300780c */ /* 0x000fe40000704270 */
[----:B------:R-:W-:-:S02]  /*3850*/  ISETP.LT.OR P2, PT, R4, 0x29, P2 ;  /* 0x000000290400780c */ /* 0x000fc40001741670 */
[----:B------:R-:W-:Y:S02]  /*3860*/  FSEL R32, R43, -INF , !P1 ;  /* 0xff8000002b207808 */ /* 0x000fe40004800000 */
[----:B------:R-:W-:Y:S02]  /*3870*/  FMNMX.FTZ R9, R30, R9, !PT ;  /* 0x000000091e097209 */ /* 0x000fe40007810000 */
[----:B------:R-:W-:Y:S02]  /*3880*/  PLOP3.LUT P1, PT, PT, PT, UP4, 0x40, 0x0 ;  /* 0x000000000000781c */ /* 0x000fe40003f2e848 */
[----:B------:R-:W-:Y:S02]  /*3890*/  ISETP.LT.OR P0, PT, R4, 0x2a, P0 ;  /* 0x0000002a0400780c */ /* 0x000fe40000701670 */
[----:B------:R-:W-:Y:S01]  /*38a0*/  FSEL R34, R15, -INF , !P2 ;  /* 0xff8000000f227808 */ /* 0x000fe20005000000 */
[-CC-:B------:R-:W-:Y:S01]  /*38b0*/  FFMA.FTZ R15, R25, R11.reuse, -R46.reuse ;  /* 0x0000000b190f7223 */ /* 0x180fe2000001082e */
[----:B------:R-:W-:Y:S01]  /*38c0*/  ISETP.GT.AND P3, PT, R3, 0x30, P3 ;  /* 0x000000300300780c */ /* 0x000fe20001f64270 */
[--C-:B------:R-:W-:Y:S01]  /*38d0*/  FFMA.FTZ R25, R31, R11, -R46.reuse ;  /* 0x0000000b1f197223 */ /* 0x100fe2000001082e */
[----:B------:R-:W-:Y:S01]  /*38e0*/  FMNMX.FTZ R9, R32, R9, !PT ;  /* 0x0000000920097209 */ /* 0x000fe20007810000 */
[----:B------:R0:W-:Y:S01]  /*38f0*/  MUFU.EX2 R48, R15 ;  /* 0x0000000f00307308 */ /* 0x0001e20000000800 */
[----:B------:R-:W-:Y:S01]  /*3900*/  PLOP3.LUT P2, PT, PT, PT, UP5, 0x40, 0x0 ;  /* 0x000000000000781c */ /* 0x000fe20003f4e858 */
[----:B------:R-:W-:Y:S01]  /*3910*/  FFMA.FTZ R31, R45, R11, -R46 ;  /* 0x0000000b2d1f7223 */ /* 0x000fe2000001082e */
[----:B------:R-:W-:-:S02]  /*3920*/  FSEL R36, R47, -INF , !P0 ;  /* 0xff8000002f247808 */ /* 0x000fc40004000000 */
[----:B------:R-:W-:Y:S02]  /*3930*/  ISETP.GT.AND P1, PT, R3, 0x31, P1 ;  /* 0x000000310300780c */ /* 0x000fe40000f24270 */
[----:B------:R-:W-:Y:S01]  /*3940*/  ISETP.LT.OR P3, PT, R4, 0x31, P3 ;  /* 0x000000310400780c */ /* 0x000fe20001f61670 */
[----:B------:R-:W-:Y:S01]  /*3950*/  MUFU.EX2 R58, R31 ;  /* 0x0000001f003a7308 */ /* 0x000fe20000000800 */
[----:B------:R-:W-:Y:S01]  /*3960*/  FMNMX.FTZ R9, R34, R9, !PT ;  /* 0x0000000922097209 */ /* 0x000fe20007810000 */
[-CC-:B0-----:R-:W-:Y:S01]  /*3970*/  FFMA.FTZ R15, R33, R11.reuse, -R46.reuse ;  /* 0x0000000b210f7223 */ /* 0x181fe2000001082e */
[----:B------:R-:W-:Y:S01]  /*3980*/  PLOP3.LUT P0, PT, PT, PT, UP6, 0x40, 0x0 ;  /* 0x000000000000781c */ /* 0x000fe20003f0e868 */
[----:B------:R-:W-:Y:S01]  /*3990*/  FFMA.FTZ R33, R49, R11, -R46 ;  /* 0x0000000b31217223 */ /* 0x000fe2000001082e */
[----:B------:R-:W-:Y:S02]  /*39a0*/  ISETP.GT.AND P2, PT, R3, 0x38, P2 ;  /* 0x000000380300780c */ /* 0x000fe40001744270 */
[----:B------:R-:W-:Y:S01]  /*39b0*/  ISETP.LT.OR P1, PT, R4, 0x32, P1 ;  /* 0x000000320400780c */ /* 0x000fe20000f21670 */
[----:B------:R-:W-:Y:S01]  /*39c0*/  MUFU.EX2 R60, R33 ;  /* 0x00000021003c7308 */ /* 0x000fe20000000800 */
[----:B------:R-:W-:-:S02]  /*39d0*/  FSEL R38, R50, -INF , !P3 ;  /* 0xff80000032267808 */ /* 0x000fc40005800000 */
[----:B------:R-:W-:Y:S02]  /*39e0*/  FMNMX.FTZ R9, R36, R9, !PT ;  /* 0x0000000924097209 */ /* 0x000fe40007810000 */
[----:B------:R-:W-:Y:S01]  /*39f0*/  ISETP.GT.AND P0, PT, R3, 0x39, P0 ;  /* 0x000000390300780c */ /* 0x000fe20000704270 */
[-CC-:B------:R-:W-:Y:S01]  /*3a00*/  FFMA.FTZ R3, R19, R11.reuse, -R46.reuse ;  /* 0x0000000b13037223 */ /* 0x180fe2000001082e */
[----:B------:R-:W-:Y:S01]  /*3a10*/  ISETP.LT.OR P2, PT, R4, 0x39, P2 ;  /* 0x000000390400780c */ /* 0x000fe20001741670 */
[-CC-:B------:R-:W-:Y:S01]  /*3a20*/  FFMA.FTZ R19, R21, R11.reuse, -R46.reuse ;  /* 0x0000000b15137223 */ /* 0x180fe2000001082e */
[----:B------:R-:W-:Y:S01]  /*3a30*/  FSEL R40, R51, -INF , !P1 ;  /* 0xff80000033287808 */ /* 0x000fe20004800000 */
[--C-:B------:R-:W-:Y:S01]  /*3a40*/  FFMA.FTZ R21, R29, R11, -R46.reuse ;  /* 0x0000000b1d157223 */ /* 0x100fe2000001082e */
[----:B------:R-:W-:Y:S01]  /*3a50*/  FMNMX.FTZ R9, R38, R9, !PT ;  /* 0x0000000926097209 */ /* 0x000fe20007810000 */
[----:B------:R-:W0:Y:S01]  /*3a60*/  MUFU.EX2 R3, R3 ;  /* 0x0000000300037308 */ /* 0x000e220000000800 */
[----:B------:R-:W-:Y:S01]  /*3a70*/  ISETP.LT.OR P0, PT, R4, 0x3a, P0 ;  /* 0x0000003a0400780c */ /* 0x000fe20000701670 */
[----:B------:R-:W-:Y:S01]  /*3a80*/  FFMA.FTZ R29, R57, R11, -R46 ;  /* 0x0000000b391d7223 */ /* 0x000fe2000001082e */
[----:B------:R-:W-:-:S02]  /*3a90*/  FSEL R4, R54, -INF , !P2 ;  /* 0xff80000036047808 */ /* 0x000fc40005000000 */
[----:B------:R-:W-:Y:S02]  /*3aa0*/  FMNMX.FTZ R9, R40, R9, !PT ;  /* 0x0000000928097209 */ /* 0x000fe40007810000 */
[----:B------:R-:W-:Y:S01]  /*3ab0*/  FSEL R42, R55, -INF , !P0 ;  /* 0xff800000372a7808 */ /* 0x000fe20004000000 */
[----:B------:R1:W-:Y:S01]  /*3ac0*/  MUFU.EX2 R50, R21 ;  /* 0x0000001500327308 */ /* 0x0003e20000000800 */
[----:B------:R-:W-:-:S04]  /*3ad0*/  FMNMX.FTZ R9, R4, R9, !PT ;  /* 0x0000000904097209 */ /* 0x000fc80007810000 */
[----:B------:R-:W-:-:S03]  /*3ae0*/  FMNMX.FTZ R9, R42, R9, !PT ;  /* 0x000000092a097209 */ /* 0x000fc60007810000 */
[----:B------:R-:W2:Y:S01]  /*3af0*/  MUFU.EX2 R19, R19 ;  /* 0x0000001300137308 */ /* 0x000ea20000000800 */
[-CC-:B-1----:R-:W-:Y:S01]  /*3b00*/  FFMA.FTZ R21, R41, R11.reuse, -R46.reuse ;  /* 0x0000000b29157223 */ /* 0x182fe2000001082e */
[----:B------:R-:W1:Y:S06]  /*3b10*/  SHFL.BFLY PT, R44, R9, 0x2, 0x1f ;  /* 0x0c401f00092c7f89 */ /* 0x000e6c00000e0000 */
[----:B------:R-:W-:Y:S08]  /*3b20*/  MUFU.EX2 R56, R21 ;  /* 0x0000001500387308 */ /* 0x000ff00000000800 */
[----:B------:R3:W-:Y:S08]  /*3b30*/  MUFU.EX2 R52, R15 ;  /* 0x0000000f00347308 */ /* 0x0007f00000000800 */
[----:B------:R-:W-:Y:S01]  /*3b40*/  MUFU.EX2 R25, R25 ;  /* 0x0000001900197308 */ /* 0x000fe20000000800 */
[----:B---3--:R-:W-:Y:S01]  /*3b50*/  FFMA.FTZ R15, R59, R11, -R46 ;  /* 0x0000000b3b0f7223 */ /* 0x008fe2000001082e */
[----:B-1----:R-:W-:-:S05]  /*3b60*/  FMNMX.FTZ R44, R9, R44, !PT ;  /* 0x0000002c092c7209 */ /* 0x002fca0007810000 */
[----:B------:R-:W1:Y:S01]  /*3b70*/  SHFL.BFLY PT, R9, R44, 0x1, 0x1f ;  /* 0x0c201f002c097f89 */ /* 0x000e6200000e0000 */
[----:B------:R3:W-:Y:S08]  /*3b80*/  MUFU.EX2 R54, R27 ;  /* 0x0000001b00367308 */ /* 0x0007f00000000800 */
[----:B------:R-:W-:Y:S01]  /*3b90*/  MUFU.EX2 R15, R15 ;  /* 0x0000000f000f7308 */ /* 0x000fe20000000800 */
[-CC-:B---3--:R-:W-:Y:S01]  /*3ba0*/  FFMA.FTZ R27, R61, R11.reuse, -R46.reuse ;  /* 0x0000000b3d1b7223 */ /* 0x188fe2000001082e */
[----:B------:R-:W-:-:S06]  /*3bb0*/  FFMA.FTZ R46, R53, R11, -R46 ;  /* 0x0000000b352e7223 */ /* 0x000fcc000001082e */
[----:B------:R-:W-:Y:S01]  /*3bc0*/  MUFU.EX2 R29, R29 ;  /* 0x0000001d001d7308 */ /* 0x000fe20000000800 */
[----:B-1----:R-:W-:-:S07]  /*3bd0*/  FMNMX.FTZ R9, R44, R9, !PT ;  /* 0x000000092c097209 */ /* 0x002fce0007810000 */
[----:B------:R-:W-:Y:S01]  /*3be0*/  MUFU.EX2 R46, R46 ;  /* 0x0000002e002e7308 */ /* 0x000fe20000000800 */
[C---:B------:R-:W-:Y:S01]  /*3bf0*/  FSETP.NEU.FTZ.AND P0, PT, R9.reuse, -INF , PT ;  /* 0xff8000000900780b */ /* 0x040fe20003f1d000 */
[----:B------:R-:W-:-:S06]  /*3c00*/  FFMA.FTZ R21, R9, R11, -8 ;  /* 0xc100000009157423 */ /* 0x000fcc000001000b */
[----:B------:R-:W-:Y:S01]  /*3c10*/  MUFU.EX2 R27, R27 ;  /* 0x0000001b001b7308 */ /* 0x000fe20000000800 */
[----:B------:R-:W-:-:S05]  /*3c20*/  FSEL R21, R21, RZ, P0 ;  /* 0x000000ff15157208 */ /* 0x000fca0000000000 */
        /* <DEDUP_REMOVED lines=13> */
[----:B------:R-:W1:Y:S01]  /*3d00*/  MUFU.EX2 R10, R10 ;  /* 0x0000000a000a7308 */ /* 0x000e620000000800 */
[----:B0-----:R-:W-:Y:S01]  /*3d10*/  FADD.FTZ R14, R3, R48 ;  /* 0x00000030030e7221 */ /* 0x001fe20000010000 */
[-CC-:B------:R-:W-:Y:S01]  /*3d20*/  FFMA.FTZ R38, R38, R11.reuse, -R21.reuse ;  /* 0x0000000b26267223 */ /* 0x180fe20000010815 */
[-CC-:B------:R-:W-:Y:S01]  /*3d30*/  FFMA.FTZ R40, R40, R11.reuse, -R21.reuse ;  /* 0x0000000b28287223 */ /* 0x180fe20000010815 */
[--C-:B------:R-:W-:Y:S01]  /*3d40*/  FFMA.FTZ R4, R4, R11, -R21.reuse ;  /* 0x0000000b04047223 */ /* 0x100fe20000010815 */
[----:B--2---:R-:W-:Y:S01]  /*3d50*/  FADD.FTZ R45, R19, R14 ;  /* 0x0000000e132d7221 */ /* 0x004fe20000010000 */
[----:B------:R-:W-:Y:S01]  /*3d60*/  F2FP.SATFINITE.E4M3.F32.PACK_AB_MERGE_C R14, R50, R19, RZ ;  /* 0x00000013320e723e */ /* 0x000fe200048070ff */
[----:B------:R-:W-:Y:S01]  /*3d70*/  FFMA.FTZ R21, R42, R11, -R21 ;  /* 0x0000000b2a157223 */ /* 0x000fe20000010815 */
[----:B------:R-:W0:Y:S01]  /*3d80*/  MUFU.EX2 R18, R18 ;  /* 0x0000001200127308 */ /* 0x000e220000000800 */
[----:B------:R-:W-:Y:S01]  /*3d90*/  FADD.FTZ R50, R50, R45 ;  /* 0x0000002d32327221 */ /* 0x000fe20000010000 */
[----:B------:R-:W-:-:S06]  /*3da0*/  F2FP.SATFINITE.E4M3.F32.PACK_AB_MERGE_C R188, R48, R3, R14 ;  /* 0x0000000330bc723e */ /* 0x000fcc000480700e */
[----:B------:R2:W3:Y:S01]  /*3db0*/  MUFU.EX2 R33, R20 ;  /* 0x0000001400217308 */ /* 0x0004e20000000800 */
[----:B-1----:R-:W-:-:S07]  /*3dc0*/  FADD.FTZ R43, R10, R31 ;  /* 0x0000001f0a2b7221 */ /* 0x002fce0000010000 */
[----:B------:R-:W1:Y:S01]  /*3dd0*/  MUFU.EX2 R22, R22 ;  /* 0x0000001600167308 */ /* 0x000e620000000800 */
[----:B0-----:R-:W-:Y:S01]  /*3de0*/  FADD.FTZ R14, R18, R43 ;  /* 0x0000002b120e7221 */ /* 0x001fe20000010000 */
[----:B------:R-:W-:-:S04]  /*3df0*/  FADD.FTZ R43, R23, R50 ;  /* 0x00000032172b7221 */ /* 0x000fc80000010000 */
[----:B--2---:R-:W-:Y:S02]  /*3e00*/  FADD.FTZ R20, R52, R43 ;  /* 0x0000002b34147221 */ /* 0x004fe40000010000 */
[----:B------:R0:W2:Y:S01]  /*3e10*/  MUFU.EX2 R37, R24 ;  /* 0x0000001800257308 */ /* 0x0000a20000000800 */
[C---:B---3--:R-:W-:Y:S01]  /*3e20*/  FADD.FTZ R3, R33.reuse, R14 ;  /* 0x0000000e21037221 */ /* 0x048fe20000010000 */
[----:B------:R-:W-:-:S04]  /*3e30*/  F2FP.SATFINITE.E4M3.F32.PACK_AB_MERGE_C R18, R33, R18, RZ ;  /* 0x000000122112723e */ /* 0x000fc800048070ff */
[----:B------:R-:W-:Y:S02]  /*3e40*/  F2FP.SATFINITE.E4M3.F32.PACK_AB_MERGE_C R189, R31, R10, R18 ;  /* 0x0000000a1fbd723e */ /* 0x000fe40004807012 */
[----:B------:R-:W3:Y:S01]  /*3e50*/  MUFU.EX2 R26, R26 ;  /* 0x0000001a001a7308 */ /* 0x000ee20000000800 */
[----:B0-----:R-:W-:Y:S01]  /*3e60*/  F2FP.SATFINITE.E4M3.F32.PACK_AB_MERGE_C R24, R54, R25, RZ ;  /* 0x000000193618723e */ /* 0x001fe200048070ff */
[----:B-1----:R-:W-:Y:S01]  /*3e70*/  FADD.FTZ R14, R22, R3 ;  /* 0x00000003160e7221 */ /* 0x002fe20000010000 */
[----:B------:R-:W-:Y:S01]  /*3e80*/  FADD.FTZ R25, R25, R20 ;  /* 0x0000001419197221 */ /* 0x000fe20000010000 */
[----:B------:R-:W-:Y:S02]  /*3e90*/  F2FP.SATFINITE.E4M3.F32.PACK_AB_MERGE_C R20, R58, R15, RZ ;  /* 0x0000000f3a14723e */ /* 0x000fe400048070ff */
[----:B------:R-:W-:Y:S01]  /*3ea0*/  F2FP.SATFINITE.E4M3.F32.PACK_AB_MERGE_C R190, R52, R23, R24 ;  /* 0x0000001734be723e */ /* 0x000fe20004807018 */
[----:B------:R-:W-:Y:S01]  /*3eb0*/  FADD.FTZ R54, R54, R25 ;  /* 0x0000001936367221 */ /* 0x000fe20000010000 */
[----:B------:R-:W0:Y:S01]  /*3ec0*/  MUFU.EX2 R39, R28 ;  /* 0x0000001c00277308 */ /* 0x000e220000000800 */
[----:B--2---:R-:W-:Y:S01]  /*3ed0*/  FADD.FTZ R23, R37, R14 ;  /* 0x0000000e25177221 */ /* 0x004fe20000010000 */
[----:B------:R-:W-:Y:S01]  /*3ee0*/  F2FP.SATFINITE.E4M3.F32.PACK_AB_MERGE_C R184, R56, R29, R20 ;  /* 0x0000001d38b8723e */ /* 0x000fe20004807014 */
[----:B------:R-:W-:Y:S01]  /*3ef0*/  FADD.FTZ R29, R29, R54 ;  /* 0x000000361d1d7221 */ /* 0x000fe20000010000 */
[----:B------:R-:W-:-:S03]  /*3f00*/  F2FP.SATFINITE.E4M3.F32.PACK_AB_MERGE_C R20, R46, R35, RZ ;  /* 0x000000232e14723e */ /* 0x000fc600048070ff */
[----:B------:R-:W-:Y:S01]  /*3f10*/  FADD.FTZ R56, R56, R29 ;  /* 0x0000001d38387221 */ /* 0x000fe20000010000 */
[----:B------:R-:W1:Y:S01]  /*3f20*/  MUFU.EX2 R30, R30 ;  /* 0x0000001e001e7308 */ /* 0x000e620000000800 */
[----:B---3--:R-:W-:Y:S01]  /*3f30*/  FADD.FTZ R14, R26, R23 ;  /* 0x000000171a0e7221 */ /* 0x008fe20000010000 */
[----:B------:R-:W-:-:S06]  /*3f40*/  F2FP.SATFINITE.E4M3.F32.PACK_AB_MERGE_C R186, R60, R27, R20 ;  /* 0x0000001b3cba723e */ /* 0x000fcc0004807014 */
[----:B------:R-:W2:Y:S01]  /*3f50*/  MUFU.EX2 R41, R32 ;  /* 0x0000002000297308 */ /* 0x000ea20000000800 */
[C---:B0-----:R-:W-:Y:S01]  /*3f60*/  FADD.FTZ R23, R39.reuse, R14 ;  /* 0x0000000e27177221 */ /* 0x041fe20000010000 */
[----:B------:R-:W-:-:S04]  /*3f70*/  F2FP.SATFINITE.E4M3.F32.PACK_AB_MERGE_C R26, R39, R26, RZ ;  /* 0x0000001a271a723e */ /* 0x000fc800048070ff */
[----:B------:R-:W-:Y:S02]  /*3f80*/  F2FP.SATFINITE.E4M3.F32.PACK_AB_MERGE_C R191, R37, R22, R26 ;  /* 0x0000001625bf723e */ /* 0x000fe4000480701a */
[----:B------:R-:W0:Y:S01]  /*3f90*/  MUFU.EX2 R34, R34 ;  /* 0x0000002200227308 */ /* 0x000e220000000800 */
[----:B-1----:R-:W-:Y:S01]  /*3fa0*/  FADD.FTZ R14, R30, R23 ;  /* 0x000000171e0e7221 */ /* 0x002fe20000010000 */
[----:B------:R-:W-:-:S04]  /*3fb0*/  FADD.FTZ R23, R15, R56 ;  /* 0x000000380f177221 */ /* 0x000fc80000010000 */
[----:B------:R-:W-:Y:S02]  /*3fc0*/  FADD.FTZ R58, R58, R23 ;  /* 0x000000173a3a7221 */ /* 0x000fe40000010000 */
[----:B------:R-:W1:Y:S01]  /*3fd0*/  MUFU.EX2 R19, R36 ;  /* 0x0000002400137308 */ /* 0x000e620000000800 */
[----:B--2---:R-:W-:Y:S01]  /*3fe0*/  FADD.FTZ R15, R41, R14 ;  /* 0x0000000e290f7221 */ /* 0x004fe20000010000 */
[----:B------:R-:W-:-:S04]  /*3ff0*/  FADD.FTZ R27, R27, R58 ;  /* 0x0000003a1b1b7221 */ /* 0x000fc80000010000 */
[----:B------:R-:W-:Y:S02]  /*4000*/  FADD.FTZ R60, R60, R27 ;  /* 0x0000001b3c3c7221 */ /* 0x000fe40000010000 */
[----:B------:R-:W2:Y:S01]  /*4010*/  MUFU.EX2 R38, R38 ;  /* 0x0000002600267308 */ /* 0x000ea20000000800 */
[----:B0-----:R-:W-:Y:S01]  /*4020*/  FADD.FTZ R14, R34, R15 ;  /* 0x0000000f220e7221 */ /* 0x001fe20000010000 */
[----:B------:R-:W-:-:S06]  /*4030*/  FADD.FTZ R35, R35, R60 ;  /* 0x0000003c23237221 */ /* 0x000fcc0000010000 */
[----:B------:R-:W0:Y:S01]  /*4040*/  MUFU.EX2 R3, R40 ;  /* 0x0000002800037308 */ /* 0x000e220000000800 */
[C---:B-1----:R-:W-:Y:S01]  /*4050*/  F2FP.SATFINITE.E4M3.F32.PACK_AB_MERGE_C R34, R19.reuse, R34, RZ ;  /* 0x000000221322723e */ /* 0x042fe200048070ff */
[----:B------:R-:W-:-:S03]  /*4060*/  FADD.FTZ R19, R19, R14 ;  /* 0x0000000e13137221 */ /* 0x000fc60000010000 */
[----:B------:R-:W-:-:S03]  /*4070*/  F2FP.SATFINITE.E4M3.F32.PACK_AB_MERGE_C R185, R41, R30, R34 ;  /* 0x0000001e29b9723e */ /* 0x000fc60004807022 */
[----:B------:R-:W-:Y:S01]  /*4080*/  MUFU.EX2 R4, R4 ;  /* 0x0000000400047308 */ /* 0x000fe20000000800 */
[----:B--2---:R-:W-:-:S07]  /*4090*/  FADD.FTZ R10, R38, R19 ;  /* 0x00000013260a7221 */ /* 0x004fce0000010000 */
[----:B------:R-:W1:Y:S01]  /*40a0*/  MUFU.EX2 R21, R21 ;  /* 0x0000001500157308 */ /* 0x000e620000000800 */
[----:B0-----:R-:W-:Y:S01]  /*40b0*/  FADD.FTZ R15, R3, R10 ;  /* 0x0000000a030f7221 */ /* 0x001fe20000010000 */
[----:B-1----:R-:W-:-:S03]  /*40c0*/  F2FP.SATFINITE.E4M3.F32.PACK_AB_MERGE_C R10, R21, R4, RZ ;  /* 0x00000004150a723e */ /* 0x002fc600048070ff */
[----:B------:R-:W-:Y:S01]  /*40d0*/  FADD.FTZ R4, R4, R15 ;  /* 0x0000000f04047221 */ /* 0x000fe20000010000 */
[----:B------:R-:W-:Y:S01]  /*40e0*/  F2FP.SATFINITE.E4M3.F32.PACK_AB_MERGE_C R187, R3, R38, R10 ;  /* 0x0000002603bb723e */ /* 0x000fe2000480700a */
[----:B------:R-:W-:Y:S02]  /*40f0*/  FADD.FTZ R3, R46, R35 ;  /* 0x000000232e037221 */ /* 0x000fe40000010000 */
[----:B------:R-:W-:Y:S01]  /*4100*/  FADD.FTZ R4, R21, R4 ;  /* 0x0000000415047221 */ /* 0x000fe20000010000 */
[----:B------:R-:W-:Y:S06]  /*4110*/  @!P6 BRA `(.L_x_971) ;  /* 0x000000000044e947 */ /* 0x000fec0003800000 */
[----:B------:R-:W-:Y:S01]  /*4120*/  ISETP.LT.AND P0, PT, RZ, UR43, PT ;  /* 0x0000002bff007c0c */ /* 0x000fe2000bf01270 */
[----:B------:R-:W-:-:S06]  /*4130*/  UIADD3 UR6, UR43, -0x1, URZ ;  /* 0xffffffff2b067890 */ /* 0x000fcc000fffe03f */
[----:B------:R-:W-:-:S06]  /*4140*/  IMAD.U32 R10, RZ, RZ, UR6 ;  /* 0x00000006ff0a7e24 */ /* 0x000fcc000f8e00ff */
[----:B------:R-:W-:Y:S05]  /*4150*/  @P0 BRA `(.L_x_972) ;  /* 0x00000000001c0947 */ /* 0x000fea0003800000 */
[----:B------:R-:W-:Y:S01]  /*4160*/  ISETP.NE.AND P0, PT, R13, 0x1, PT ;  /* 0x000000010d00780c */ /* 0x000fe20003f05270 */
[----:B------:R-:W-:-:S12]  /*4170*/  IMAD R15, RZ, RZ, -UR43 ;  /* 0x8000002bff0f7e24 */ /* 0x000fd8000f8e02ff */
[----:B------:R-:W0:Y:S02]  /*4180*/  @P0 LDC.64 R18, c[0x0][0x9e8] ;  /* 0x00027a00ff120b82 */ /* 0x000e240000000a00 */
[----:B0-----:R-:W-:-:S05]  /*4190*/  @P0 IMAD.HI.U32 R10, R15, R18, RZ ;  /* 0x000000120f0a0227 */ /* 0x001fca00078e00ff */
[----:B------:R-:W-:-:S04]  /*41a0*/  @P0 SHF.R.U32.HI R15, RZ, R19, R10 ;  /* 0x00000013ff0f0219 */ /* 0x000fc8000001160a */
[----:B------:R-:W-:Y:S01]  /*41b0*/  LOP3.LUT R10, RZ, R15, RZ, 0x33, !PT ;  /* 0x0000000fff0a7212 */ /* 0x000fe200078e33ff */
[----:B------:R-:W-:Y:S06]  /*41c0*/  BRA `(.L_x_973) ;  /* 0x0000000000107947 */ /* 0x000fec0003800000 */
.L_x_972:
[----:B------:R-:W-:-:S13]  /*41d0*/  ISETP.NE.AND P0, PT, R13, 0x1, PT ;  /* 0x000000010d00780c */ /* 0x000fda0003f05270 */
[----:B------:R-:W0:Y:S02]  /*41e0*/  @P0 LDC.64 R14, c[0x0][0x9e8] ;  /* 0x00027a00ff0e0b82 */ /* 0x000e240000000a00 */
[----:B0-----:R-:W-:-:S05]  /*41f0*/  @P0 IMAD.HI.U32 R14, R10, R14, RZ ;  /* 0x0000000e0a0e0227 */ /* 0x001fca00078e00ff */
[----:B------:R-:W-:-:S07]  /*4200*/  @P0 SHF.R.U32.HI R10, RZ, R15, R14 ;  /* 0x0000000fff0a0219 */ /* 0x000fce000001160e */
.L_x_973:
[----:B------:R-:W-:-:S05]  /*4210*/  IMAD R13, R10, R13, R13 ;  /* 0x0000000d0a0d7224 */ /* 0x000fca00078e020d */
[----:B------:R-:W-:-:S07]  /*4220*/  VIMNMX R12, R12, R13, PT ;  /* 0x0000000d0c0c7248 */ /* 0x000fce0003fe0100 */
.L_x_971:
[----:B------:R-:W-:Y:S01]  /*4230*/  SHF.R.S32.HI R13, RZ, 0x1f, R12 ;  /* 0x0000001fff0d7819 */ /* 0x000fe2000001140c */
[----:B------:R-:W0:Y:S01]  /*4240*/  S2UR UR43, SR_CgaCtaId ;  /* 0x00000000002b79c3 */ /* 0x000e220000008800 */
[----:B------:R-:W-:Y:S01]  /*4250*/  UMOV UR49, URZ ;  /* 0x0000003f00317c82 */ /* 0x000fe20008000000 */
[----:B------:R-:W-:Y:S01]  /*4260*/  UMOV UR47, URZ ;  /* 0x0000003f002f7c82 */ /* 0x000fe20008000000 */
[----:B------:R-:W-:Y:S02]  /*4270*/  LEA.HI R13, R13, R12, RZ, 0x6 ;  /* 0x0000000c0d0d7211 */ /* 0x000fe400078f30ff */
[----:B------:R-:W-:Y:S02]  /*4280*/  CS2R R24, SRZ ;  /* 0x0000000000187805 */ /* 0x000fe4000001ff00 */
[----:B------:R-:W-:Y:S02]  /*4290*/  CS2R R26, SRZ ;  /* 0x00000000001a7805 */ /* 0x000fe4000001ff00 */
[----:B------:R-:W-:-:S02]  /*42a0*/  CS2R R28, SRZ ;  /* 0x00000000001c7805 */ /* 0x000fc4000001ff00 */
[----:B------:R-:W-:Y:S02]  /*42b0*/  SHF.R.S32.HI R13, RZ, 0x6, R13 ;  /* 0x00000006ff0d7819 */ /* 0x000fe4000001140d */
[----:B------:R-:W-:Y:S02]  /*42c0*/  CS2R R30, SRZ ;  /* 0x00000000001e7805 */ /* 0x000fe4000001ff00 */
[----:B------:R-:W-:Y:S02]  /*42d0*/  CS2R R32, SRZ ;  /* 0x0000000000207805 */ /* 0x000fe4000001ff00 */
[----:B------:R-:W-:Y:S02]  /*42e0*/  CS2R R34, SRZ ;  /* 0x0000000000227805 */ /* 0x000fe4000001ff00 */
[----:B------:R-:W-:Y:S02]  /*42f0*/  VIMNMX R10, R16, R13, !PT ;  /* 0x0000000d100a7248 */ /* 0x000fe40007fe0100 */
[----:B------:R-:W-:-:S02]  /*4300*/  CS2R R36, SRZ ;  /* 0x0000000000247805 */ /* 0x000fc4000001ff00 */
[----:B------:R-:W-:Y:S02]  /*4310*/  CS2R R38, SRZ ;  /* 0x0000000000267805 */ /* 0x000fe4000001ff00 */
[----:B------:R-:W-:Y:S02]  /*4320*/  CS2R R40, SRZ ;  /* 0x0000000000287805 */ /* 0x000fe4000001ff00 */
[----:B------:R-:W-:Y:S02]  /*4330*/  ISETP.LE.AND P0, PT, R10, UR50, PT ;  /* 0x000000320a007c0c */ /* 0x000fe4000bf03270 */
        /* <DEDUP_REMOVED lines=55> */
[----:B0-----:R-:W-:Y:S06]  /*46b0*/  @!P0 BRA `(.L_x_974) ;  /* 0x0000002c001c8947 */ /* 0x001fec0003800000 */
        /* <DEDUP_REMOVED lines=64> */
[----:B------:R-:W-:Y:S01]  /*4ac0*/  UMOV UR52, URZ ;  /* 0x0000003f00347c82 */ /* 0x000fe20008000000 */
[----:B------:R-:W-:Y:S01]  /*4ad0*/  UMOV UR51, URZ ;  /* 0x0000003f00337c82 */ /* 0x000fe20008000000 */
[----:B------:R-:W-:Y:S01]  /*4ae0*/  ULDC UR55, c[0x0][0x9e4] ;  /* 0x0002790000377ab9 */ /* 0x000fe20000000800 */
[----:B------:R-:W-:Y:S01]  /*4af0*/  ULDC UR53, c[0x0][0x288] ;  /* 0x0000a20000357ab9 */ /* 0x000fe20000000800 */
[----:B------:R-:W-:Y:S01]  /*4b00*/  ULDC UR54, c[0x0][0x2f0] ;  /* 0x0000bc0000367ab9 */ /* 0x000fe20000000800 */
[----:B------:R-:W-:-:S05]  /*4b10*/  ULDC UR56, c[0x0][0x9e0] ;  /* 0x0002780000387ab9 */ /* 0x000fca0000000800 */
.L_x_992:
[----:B------:R-:W-:Y:S01]  /*4b20*/  UIADD3 UR49, UR51, 0x1, URZ ;  /* 0x0000000133317890 */ /* 0x000fe2000fffe03f */
[----:B------:R-:W-:-:S03]  /*4b30*/  ISETP.NE.AND P1, PT, RZ, UR40, PT ;  /* 0x00000028ff007c0c */ /* 0x000fc6000bf25270 */
[----:B------:R-:W-:-:S04]  /*4b40*/  UISETP.NE.AND UP1, UPT, UR49, 0x2, UPT ;  /* 0x000000023100788c */ /* 0x000fc8000bf25270 */
[----:B------:R-:W-:Y:S02]  /*4b50*/  USEL UR47, URZ, 0x1, UP1 ;  /* 0x000000013f2f7887 */ /* 0x000fe40008800000 */
[----:B------:R-:W-:Y:S02]  /*4b60*/  USEL UR49, UR49, URZ, UP1 ;  /* 0x0000003f31317287 */ /* 0x000fe40008800000 */
[----:B------:R-:W-:Y:S02]  /*4b70*/  ULOP3.LUT UR47, UR52, UR47, URZ, 0x3c, !UPT ;  /* 0x0000002f342f7292 */ /* 0x000fe4000f8e3c3f */
[----:B------:R-:W-:Y:S10]  /*4b80*/  @P1 BRA `(.L_x_975) ;  /* 0x00000000002c1947 */ /* 0x000ff40003800000 */
[----:B------:R-:W-:Y:S05]  /*4b90*/  @!P4 BRA `(.L_x_976) ;  /* 0x000000000004c947 */ /* 0x000fea0003800000 */
[----:B------:R-:W-:Y:S01]  /*4ba0*/  BPT.TRAP 0x1 ;  /* 0x000000040000795c */ /* 0x000fe20000300000 */
.L_x_976:
[----:B------:R-:W-:Y:S01]  /*4bb0*/  ULEA UR6, UR49, UR41, 0x3 ;  /* 0x0000002931067291 */ /* 0x000fe2000f8e183f */
[----:B------:R-:W-:-:S05]  /*4bc0*/  IMAD.U32 R11, RZ, RZ, UR47 ;  /* 0x0000002fff0b7e24 */ /* 0x000fca000f8e00ff */
[----:B------:R-:W-:-:S04]  /*4bd0*/  SHF.L.U32 R11, R11, 0x1f, RZ ;  /* 0x0000001f0b0b7819 */ /* 0x000fc800000006ff */
[----:B------:R0:W1:Y:S01]  /*4be0*/  SYNCS.PHASECHK.TRANS64.TRYWAIT P0, [UR6+0x20830], R11 ;  /* 0x0208300bff0075a7 */ /* 0x0000620008000146 */
[----:B------:R-:W-:Y:S05]  /*4bf0*/  @!P4 BRA `(.L_x_977) ;  /* 0x000000000004c947 */ /* 0x000fea0003800000 */
[----:B------:R-:W-:Y:S01]  /*4c00*/  BPT.TRAP 0x1 ;  /* 0x000000040000795c */ /* 0x000fe20000300000 */
.L_x_977:
[----:B-1----:R-:W-:Y:S05]  /*4c10*/  @P0 BRA `(.L_x_975) ;  /* 0x0000000000080947 */ /* 0x002fea0003800000 */
[----:B------:R-:W1:Y:S02]  /*4c20*/  SYNCS.PHASECHK.TRANS64.TRYWAIT P0, [UR6+0x20830], R11 ;  /* 0x0208300bff0075a7 */ /* 0x000e640008000146 */
[----:B-1----:R-:W-:Y:S05]  /*4c30*/  @!P0 BRA `(.L_x_978) ;  /* 0x000000f800548947 */ /* 0x002fea0003800000 */
.L_x_975:
[----:B01----:R-:W-:Y:S01]  /*4c40*/  VIADD R11, R17, 0x8 ;  /* 0x00000008110b7836 */ /* 0x003fe20000000000 */
[----:B------:R-:W-:Y:S01]  /*4c50*/  R2UR UR32, R6 ;  /* 0x00000000062072ca */ /* 0x000fe200000e0000 */
[----:B------:R-:W-:Y:S01]  /*4c60*/  ULEA UR34, UR49, UR46, 0xa ;  /* 0x0000002e31227291 */ /* 0x000fe2000f8e503f */
[----:B------:R-:W-:Y:S01]  /*4c70*/  R2UR UR33, R7 ;  /* 0x00000000072172ca */ /* 0x000fe200000e0000 */
[----:B------:R-:W-:Y:S01]  /*4c80*/  UMOV UR35, 0x40000040 ;  /* 0x4000004000237882 */ /* 0x000fe20000000000 */
[----:B------:R0:W-:Y:S01]  /*4c90*/  BAR.SYNC.DEFER_BLOCKING R11, 0x100 ;  /* 0x0004000b0000751d */ /* 0x0001e20000010000 */
[----:B------:R-:W-:Y:S02]  /*4ca0*/  UIADD3 UR6, UR34, 0x2, URZ ;  /* 0x0000000222067890 */ /* 0x000fe4000fffe03f */
[----:B------:R-:W-:Y:S02]  /*4cb0*/  UIADD3 UR10, UR34, 0x4, URZ ;  /* 0x00000004220a7890 */ /* 0x000fe4000fffe03f */
[----:B------:R-:W-:Y:S01]  /*4cc0*/  UIADD3 UR14, UR34, 0x6, URZ ;  /* 0x00000006220e7890 */ /* 0x000fe2000fffe03f */
[----:B------:R-:W-:Y:S01]  /*4cd0*/  UMOV UR7, 0x40000040 ;  /* 0x4000004000077882 */ /* 0x000fe20000000000 */
[----:B------:R-:W-:Y:S01]  /*4ce0*/  UMOV UR11, 0x40000040 ;  /* 0x40000040000b7882 */ /* 0x000fe20000000000 */
[----:B------:R-:W-:Y:S01]  /*4cf0*/  UMOV UR15, 0x40000040 ;  /* 0x40000040000f7882 */ /* 0x000fe20000000000 */
[----:B------:R-:W-:Y:S01]  /*4d00*/  UIADD3 UR18, UR34, 0x200, URZ ;  /* 0x0000020022127890 */ /* 0x000fe2000fffe03f */
[----:B------:R-:W-:Y:S01]  /*4d10*/  UMOV UR19, 0x40000040 ;  /* 0x4000004000137882 */ /* 0x000fe20000000000 */
[----:B------:R-:W-:Y:S01]  /*4d20*/  UIADD3 UR22, UR34, 0x202, URZ ;  /* 0x0000020222167890 */ /* 0x000fe2000fffe03f */
[----:B------:R-:W-:Y:S01]  /*4d30*/  UMOV UR23, 0x40000040 ;  /* 0x4000004000177882 */ /* 0x000fe20000000000 */
[----:B------:R-:W-:Y:S01]  /*4d40*/  UIADD3 UR26, UR34, 0x204, URZ ;  /* 0x00000204221a7890 */ /* 0x000fe2000fffe03f */
[----:B------:R-:W-:Y:S01]  /*4d50*/  UMOV UR27, 0x40000040 ;  /* 0x40000040001b7882 */ /* 0x000fe20000000000 */
[----:B------:R-:W-:Y:S01]  /*4d60*/  UIADD3 UR30, UR34, 0x206, URZ ;  /* 0x00000206221e7890 */ /* 0x000fe2000fffe03f */
[----:B------:R-:W-:Y:S01]  /*4d70*/  UMOV UR31, 0x40000040 ;  /* 0x40000040001f7882 */ /* 0x000fe20000000000 */
[----:B------:R-:W-:-:S06]  /*4d80*/  WARPGROUP.ARRIVE ;  /* 0x00000000000079c5 */ /* 0x000fcc0000000000 */
[----:B------:R-:W-:Y:S03]  /*4d90*/  QGMMA.64x64x32.F32.E4M3.E4M3 R152, gdesc[UR32], RZ, !UPT, gsb0 ;  /* 0x00e00000209879f3 */ /* 0x000fe6000c0008ff */
        /* <DEDUP_REMOVED lines=22> */
[----:B0-----:R-:W-:Y:S05]  /*4f00*/  @P1 BRA `(.L_x_979) ;  /* 0x00000000002c1947 */ /* 0x001fea0003800000 */
[----:B------:R-:W-:Y:S05]  /*4f10*/  @!P4 BRA `(.L_x_980) ;  /* 0x000000000004c947 */ /* 0x000fea0003800000 */
[----:B------:R-:W-:Y:S01]  /*4f20*/  BPT.TRAP 0x1 ;  /* 0x000000040000795c */ /* 0x000fe20000300000 */
.L_x_980:
[----:B------:R-:W-:Y:S01]  /*4f30*/  ULEA UR6, UR51, UR41, 0x3 ;  /* 0x0000002933067291 */ /* 0x000fe2000f8e183f */
[----:B------:R-:W-:-:S05]  /*4f40*/  IMAD.U32 R11, RZ, RZ, UR52 ;  /* 0x00000034ff0b7e24 */ /* 0x000fca000f8e00ff */
[----:B------:R-:W-:-:S04]  /*4f50*/  SHF.L.U32 R11, R11, 0x1f, RZ ;  /* 0x0000001f0b0b7819 */ /* 0x000fc800000006ff */
[----:B------:R0:W1:Y:S01]  /*4f60*/  SYNCS.PHASECHK.TRANS64.TRYWAIT P0, [UR6+0x20850], R11 ;  /* 0x0208500bff0075a7 */ /* 0x0000620008000146 */
[----:B------:R-:W-:Y:S05]  /*4f70*/  @!P4 BRA `(.L_x_981) ;  /* 0x000000000004c947 */ /* 0x000fea0003800000 */
[----:B------:R-:W-:Y:S01]  /*4f80*/  BPT.TRAP 0x1 ;  /* 0x000000040000795c */ /* 0x000fe20000300000 */
.L_x_981:
[----:B-1----:R-:W-:Y:S05]  /*4f90*/  @P0 BRA `(.L_x_979) ;  /* 0x0000000000080947 */ /* 0x002fea0003800000 */
[----:B------:R-:W1:Y:S02]  /*4fa0*/  SYNCS.PHASECHK.TRANS64.TRYWAIT P0, [UR6+0x20850], R11 ;  /* 0x0208500bff0075a7 */ /* 0x000e640008000146 */
[----:B-1----:R-:W-:Y:S05]  /*4fb0*/  @!P0 BRA `(.L_x_982) ;  /* 0x000000f4008c8947 */ /* 0x002fea0003800000 */
.L_x_979:
[----:B------:R-:W-:Y:S01]  /*4fc0*/  UIADD3 UR6, UR41, 0x400, URZ ;  /* 0x0000040029067890 */ /* 0x000fe2000fffe03f */
[----:B------:R-:W-:Y:S01]  /*4fd0*/  WARPGROUP.ARRIVE ;  /* 0x00000000000079c5 */ /* 0x000fe20000000000 */
[----:B------:R-:W-:Y:S01]  /*4fe0*/  UMOV UR7, 0x80000020 ;  /* 0x8000002000077882 */ /* 0x000fe20000000000 */
[----:B------:R-:W-:Y:S01]  /*4ff0*/  PLOP3.LUT P0, PT, PT, PT, UP0, 0x80, 0x0 ;  /* 0x000000000000781c */ /* 0x000fe20003f0f008 */
[----:B------:R-:W-:Y:S01]  /*5000*/  USHF.R.U32.HI UR6, URZ, 0x4, UR6 ;  /* 0x000000043f067899 */ /* 0x000fe20008011606 */
[----:B------:R-:W-:Y:S01]  /*5010*/  PLOP3.LUT P1, PT, PT, PT, UP0, 0x80, 0x0 ;  /* 0x000000000000781c */ /* 0x000fe20003f2f008 */
[C---:B------:R-:W-:Y:S01]  /*5020*/  FMUL.FTZ R14, R0.reuse, R159 ;  /* 0x0000009f000e7220 */ /* 0x040fe20000410000 */
[C---:B------:R-:W-:Y:S01]  /*5030*/  FMUL.FTZ R22, R0.reuse, R166 ;  /* 0x000000a600167220 */ /* 0x040fe20000410000 */
[----:B------:R-:W-:Y:S01]  /*5040*/  ULOP3.LUT UR6, UR6, 0x3fff, URZ, 0xc0, !UPT ;  /* 0x00003fff06067892 */ /* 0x000fe2000f8ec03f */
[----:B------:R-:W-:Y:S02]  /*5050*/  IMAD.MOV.U32 R166, RZ, RZ, R5 ;  /* 0x000000ffffa67224 */ /* 0x000fe400078e0005 */
[C---:B------:R-:W-:Y:S01]  /*5060*/  FMUL.FTZ R20, R0.reuse, R163 ;  /* 0x000000a300147220 */ /* 0x040fe20000410000 */
[C---:B------:R-:W-:Y:S01]  /*5070*/  FMUL.FTZ R163, R0.reuse, R164 ;  /* 0x000000a400a37220 */ /* 0x040fe20000410000 */
[----:B------:R-:W-:Y:S01]  /*5080*/  ULOP3.LUT UR6, UR6, 0x10000, URZ, 0xfc, !UPT ;  /* 0x0001000006067892 */ /* 0x000fe2000f8efc3f */
[C---:B------:R-:W-:Y:S01]  /*5090*/  FMUL.FTZ R164, R0.reuse, R168 ;  /* 0x000000a800a47220 */ /* 0x040fe20000410000 */
[C---:B------:R-:W-:Y:S01]  /*50a0*/  FMUL.FTZ R15, R0.reuse, R152 ;  /* 0x00000098000f7220 */ /* 0x040fe20000410000 */
[C---:B------:R-:W-:Y:S01]  /*50b0*/  FMUL.FTZ R152, R0.reuse, R167 ;  /* 0x000000a700987220 */ /* 0x040fe20000410000 */
[----:B------:R-:W-:Y:S01]  /*50c0*/  ULEA UR6, UR51, UR6, 0xa ;  /* 0x0000000633067291 */ /* 0x000fe2000f8e503f */
[C---:B------:R-:W-:Y:S01]  /*50d0*/  FMUL.FTZ R172, R0.reuse, R172 ;  /* 0x000000ac00ac7220 */ /* 0x040fe20000410000 */
[C---:B------:R-:W-:Y:S01]  /*50e0*/  FMUL.FTZ R19, R0.reuse, R153 ;  /* 0x0000009900137220 */ /* 0x040fe20000410000 */
[C---:B01----:R-:W-:Y:S01]  /*50f0*/  FMUL.FTZ R11, R0.reuse, R154 ;  /* 0x0000009a000b7220 */ /* 0x043fe20000410000 */
[C---:B------:R-:W-:Y:S01]  /*5100*/  FMUL.FTZ R12, R0.reuse, R155 ;  /* 0x0000009b000c7220 */ /* 0x040fe20000410000 */
[C---:B------:R-:W-:Y:S01]  /*5110*/  FMUL.FTZ R21, R0.reuse, R156 ;  /* 0x0000009c00157220 */ /* 0x040fe20000410000 */
[C---:B------:R-:W-:Y:S01]  /*5120*/  FMUL.FTZ R23, R0.reuse, R157 ;  /* 0x0000009d00177220 */ /* 0x040fe20000410000 */
[C---:B------:R-:W-:Y:S01]  /*5130*/  FMUL.FTZ R13, R0.reuse, R158 ;  /* 0x0000009e000d7220 */ /* 0x040fe20000410000 */
[C---:B------:R-:W-:Y:S01]  /*5140*/  FMUL.FTZ R18, R0.reuse, R162 ;  /* 0x000000a200127220 */ /* 0x040fe20000410000 */
[----:B------:R-:W-:Y:S01]  /*5150*/  QGMMA.64x256x32.F32.E4M3.E4M3 R24, R188, gdesc[UR4], R24, gsb0 ;  /* 0x03e00004bc187df3 */ /* 0x000fe20008000818 */
[----:B------:R-:W-:Y:S01]  /*5160*/  UIADD3 UR6, UR6, 0x2, URZ ;  /* 0x0000000206067890 */ /* 0x000fe2000fffe03f */
[C---:B------:R-:W-:Y:S01]  /*5170*/  FMUL.FTZ R161, R0.reuse, R161 ;  /* 0x000000a100a17220 */ /* 0x040fe20000410000 */
[----:B------:R-:W-:Y:S01]  /*5180*/  UMOV UR7, 0x80000020 ;  /* 0x8000002000077882 */ /* 0x000fe20000000000 */
        /* <DEDUP_REMOVED lines=10> */
[----:B------:R0:W1:Y:S01]  /*5230*/  MUFU.TANH R170, R172 ;  /* 0x000000ac00aa7308 */ /* 0x0000620000002400 */
[C---:B------:R-:W-:Y:S01]  /*5240*/  FMUL.FTZ R176, R0.reuse, R176 ;  /* 0x000000b000b07220 */ /* 0x040fe20000410000 */
[C---:B------:R-:W-:Y:S01]  /*5250*/  FMUL.FTZ R180, R0.reuse, R180 ;  /* 0x000000b400b47220 */ /* 0x040fe20000410000 */
[----:B------:R-:W-:-:S05]  /*5260*/  FMUL.FTZ R182, R0, R182 ;  /* 0x000000b600b67220 */ /* 0x000fca0000410000 */
[----:B------:R-:W2:Y:S01]  /*5270*/  MUFU.TANH R15, R15 ;  /* 0x0000000f000f7308 */ /* 0x000ea20000002400 */
[----:B0-----:R-:W-:-:S07]  /*5280*/  IMAD.U32 R172, RZ, RZ, UR54 ;  /* 0x00000036ffac7e24 */ /* 0x001fce000f8e00ff */
[----:B------:R-:W0:Y:S08]  /*5290*/  MUFU.TANH R19, R19 ;  /* 0x0000001300137308 */ /* 0x000e300000002400 */
[----:B------:R-:W3:Y:S08]  /*52a0*/  MUFU.TANH R11, R11 ;  /* 0x0000000b000b7308 */ /* 0x000ef00000002400 */
[----:B------:R-:W4:Y:S08]  /*52b0*/  MUFU.TANH R12, R12 ;  /* 0x0000000c000c7308 */ /* 0x000f300000002400 */
        /* <DEDUP_REMOVED lines=21> */
[----:B------:R0:W0:Y:S08]  /*5410*/  MUFU.TANH R175, R180 ;  /* 0x000000b400af7308 */ /* 0x0000300000002400 */
[----:B------:R-:W0:Y:S01]  /*5420*/  MUFU.TANH R181, R181 ;  /* 0x000000b500b57308 */ /* 0x000e220000002400 */
[----:B------:R-:W-:-:S02]  /*5430*/  WARPGROUP.DEPBAR.LE gsb0, 0x0 ;  /* 0x00008000000079c5 */ /* 0x000fc40000010000 */
[----:B------:R-:W-:-:S06]  /*5440*/  WARPGROUP.ARRIVE ;  /* 0x00000000000079c5 */ /* 0x000fcc0000000000 */
[----:B------:R-:W-:Y:S01]  /*5450*/  QGMMA.64x256x32.F32.E4M3.E4M3 R24, R184, gdesc[UR4], R24, gsb0 ;  /* 0x03e00004b8187df3 */ /* 0x000fe20008000818 */
[----:B------:R-:W-:Y:S01]  /*5460*/  @UP0 ULDC UR6, c[0x0][0x44c] ;  /* 0x0001130000060ab9 */ /* 0x000fe20000000800 */
[----:B------:R-:W-:Y:S01]  /*5470*/  USHF.L.U32 UR7, UR50, 0x6, URZ ;  /* 0x0000000632077899 */ /* 0x000fe2000800063f */
[----:B------:R-:W-:Y:S01]  /*5480*/  @P0 IMAD.HI.U32 R159, R5, UR6, RZ ;  /* 0x00000006059f0c27 */ /* 0x000fe2000f8e00ff */
[----:B------:R-:W-:-:S04]  /*5490*/  @UP0 ULDC UR6, c[0x0][0x450] ;  /* 0x0001140000060ab9 */ /* 0x000fc80000000800 */
[----:B------:R-:W-:Y:S01]  /*54a0*/  @P1 SHF.R.U32.HI R166, RZ, UR6, R159 ;  /* 0x00000006ffa61c19 */ /* 0x000fe2000801169f */
[----:B------:R-:W-:Y:S01]  /*54b0*/  IMAD.U32 R159, RZ, RZ, UR49 ;  /* 0x00000031ff9f7e24 */ /* 0x000fe2000f8e00ff */
[----:B------:R-:W-:-:S03]  /*54c0*/  UIADD3 UR6, -UR7, 0x1, URZ ;  /* 0x0000000107067890 */ /* 0x000fc6000fffe13f */
[----:B------:R-:W5:Y:S01]  /*54d0*/  SHFL.IDX PT, R168, R166, RZ, 0x1c1f ;  /* 0x001c1fffa6a87589 */ /* 0x000f6200000e0000 */
[----:B------:R-:W-:Y:S02]  /*54e0*/  @!P5 LEA R159, R159, UR41, 0x3 ;  /* 0x000000299f9fdc11 */ /* 0x000fe4000f8e18ff */
[----:B------:R-:W-:-:S03]  /*54f0*/  IMAD.U32 R167, RZ, RZ, UR6 ;  /* 0x00000006ffa77e24 */ /* 0x000fc6000f8e00ff */
[----:B------:R-:W-:Y:S02]  /*5500*/  @!P5 VIADD R159, R159, 0x20840 ;  /* 0x000208409f9fd836 */ /* 0x000fe40000000000 */
[----:B------:R-:W-:-:S03]  /*5510*/  IMAD R167, R2, -0x2, R167 ;  /* 0xfffffffe02a77824 */ /* 0x000fc600078e02a7 */
[----:B------:R-:W-:Y:S01]  /*5520*/  @!P5 PRMT R165, RZ, 0x654, R159 ;  /* 0x00000654ffa5d816 */ /* 0x000fe2000000009f */
[----:B------:R-:W-:Y:S01]  /*5530*/  IMAD R167, R172, UR37, R167 ;  /* 0x00000025aca77c24 */ /* 0x000fe2000f8e02a7 */
[----:B------:R0:W0:Y:S03]  /*5540*/  MUFU.TANH R159, R182 ;  /* 0x000000b6009f7308 */ /* 0x0000260000002400 */
[----:B------:R-:W-:-:S04]  /*5550*/  VIADD R167, R167, -UR53 ;  /* 0x80000035a7a77c36 */ /* 0x000fc80008000000 */
[----:B------:R-:W-:Y:S01]  /*5560*/  VIADD R179, R167, UR56 ;  /* 0x00000038a7b37c36 */ /* 0x000fe20008000000 */
[----:B------:R-:W-:Y:S02]  /*5570*/  WARPGROUP.DEPBAR.LE gsb0, 0x0 ;  /* 0x00008000000079c5 */ /* 0x000fe40000010000 */
[C---:B------:R-:W-:Y:S01]  /*5580*/  FMUL.FTZ R184, R0.reuse, R160 ;  /* 0x000000a000b87220 */ /* 0x040fe20000410000 */
[----:B------:R-:W-:Y:S01]  /*5590*/  IADD3 R160, -R17, 0xb, RZ ;  /* 0x0000000b11a07810 */ /* 0x000fe20007ffe1ff */
[----:B------:R-:W-:-:S04]  /*55a0*/  FMUL.FTZ R186, R0, R169 ;  /* 0x000000a900ba7220 */ /* 0x000fc80000410000 */
[----:B------:R1:W-:Y:S06]  /*55b0*/  BAR.ARV R160, 0x100 ;  /* 0x000400a00000751d */ /* 0x0003ec0000002000 */
[----:B------:R-:W0:Y:S01]  /*55c0*/  MUFU.TANH R184, R184 ;  /* 0x000000b800b87308 */ /* 0x000e220000002400 */
[----:B------:R2:W-:Y:S01]  /*55d0*/  @!P5 SYNCS.ARRIVE.TRANS64.RED.A1T0 RZ, [R165+URZ], RZ ;  /* 0x000000ffa5ffd9a7 */ /* 0x0005e2000810043f */
[----:B-1----:R-:W-:Y:S01]  /*55e0*/  FMUL.FTZ R160, R0, R183 ;  /* 0x000000b700a07220 */ /* 0x002fe20000410000 */
[----:B------:R-:W-:-:S04]  /*55f0*/  VIADD R183, R167, UR48 ;  /* 0x00000030a7b77c36 */ /* 0x000fc80008000000 */
[--C-:B-----5:R-:W-:Y:S01]  /*5600*/  IMAD.IADD R167, R183, 0x1, R168.reuse ;  /* 0x00000001b7a77824 */ /* 0x120fe200078e02a8 */
[----:B------:R-:W1:Y:S01]  /*5610*/  MUFU.TANH R186, R186 ;  /* 0x000000ba00ba7308 */ /* 0x000e620000002400 */
[----:B--2---:R-:W-:-:S07]  /*5620*/  IMAD.IADD R165, R179, 0x1, R168 ;  /* 0x00000001b3a57824 */ /* 0x004fce00078e02a8 */
[----:B------:R-:W2:Y:S01]  /*5630*/  MUFU.TANH R160, R160 ;  /* 0x000000a000a07308 */ /* 0x000ea20000002400 */
[----:B0--34-:R-:W-:Y:S05]  /*5640*/  @!P6 BRA `(.L_x_983) ;  /* 0x000000000060e947 */ /* 0x019fea0003800000 */
[----:B------:R-:W-:Y:S01]  /*5650*/  IMAD.U32 R169, RZ, RZ, UR54 ;  /* 0x00000036ffa97e24 */ /* 0x000fe2000f8e00ff */
[----:B------:R-:W-:Y:S03]  /*5660*/  BSSY B0, `(.L_x_984) ;  /* 0x0000012000007945 */ /* 0x000fe60003800000 */
[----:B------:R-:W-:-:S04]  /*5670*/  IMAD R168, R169, UR37, R168 ;  /* 0x00000025a9a87c24 */ /* 0x000fc8000f8e02a8 */
[----:B------:R-:W-:-:S05]  /*5680*/  VIADD R169, R168, -UR53 ;  /* 0x80000035a8a97c36 */ /* 0x000fca0008000000 */
[----:B------:R-:W-:-:S13]  /*5690*/  ISETP.GT.AND P0, PT, R169, -0x1, PT ;  /* 0xffffffffa900780c */ /* 0x000fda0003f04270 */
[----:B------:R-:W-:Y:S05]  /*56a0*/  @P0 BRA `(.L_x_985) ;  /* 0x0000000000200947 */ /* 0x000fea0003800000 */
[----:B------:R-:W-:Y:S01]  /*56b0*/  IMAD.U32 R172, RZ, RZ, UR55 ;  /* 0x00000037ffac7e24 */ /* 0x000fe2000f8e00ff */
[----:B------:R-:W-:-:S04]  /*56c0*/  LOP3.LUT R169, RZ, R169, RZ, 0x33, !PT ;  /* 0x000000a9ffa97212 */ /* 0x000fc800078e33ff */
[----:B------:R-:W-:-:S13]  /*56d0*/  ISETP.NE.AND P0, PT, R172, 0x1, PT ;  /* 0x00000001ac00780c */ /* 0x000fda0003f05270 */
[----:B------:R-:W0:Y:S02]  /*56e0*/  @P0 LDC.64 R188, c[0x0][0x9e8] ;  /* 0x00027a00ffbc0b82 */ /* 0x000e240000000a00 */
[----:B0-----:R-:W-:-:S05]  /*56f0*/  @P0 IMAD.HI.U32 R168, R169, R188, RZ ;  /* 0x000000bca9a80227 */ /* 0x001fca00078e00ff */
[----:B------:R-:W-:-:S04]  /*5700*/  @P0 SHF.R.U32.HI R169, RZ, R189, R168 ;  /* 0x000000bdffa90219 */ /* 0x000fc800000116a8 */
[----:B------:R-:W-:Y:S01]  /*5710*/  LOP3.LUT R169, RZ, R169, RZ, 0x33, !PT ;  /* 0x000000a9ffa97212 */ /* 0x000fe200078e33ff */
[----:B------:R-:W-:Y:S06]  /*5720*/  BRA `(.L_x_986) ;  /* 0x0000000000147947 */ /* 0x000fec0003800000 */
.L_x_985:
[----:B------:R-:W-:-:S05]  /*5730*/  IMAD.U32 R172, RZ, RZ, UR55 ;  /* 0x00000037ffac7e24 */ /* 0x000fca000f8e00ff */
[----:B------:R-:W-:-:S13]  /*5740*/  ISETP.NE.AND P0, PT, R172, 0x1, PT ;  /* 0x00000001ac00780c */ /* 0x000fda0003f05270 */
[----:B------:R-:W0:Y:S02]  /*5750*/  @P0 LDC.64 R188, c[0x0][0x9e8] ;  /* 0x00027a00ffbc0b82 */ /* 0x000e240000000a00 */
[----:B0-----:R-:W-:-:S05]  /*5760*/  @P0 IMAD.HI.U32 R168, R169, R188, RZ ;  /* 0x000000bca9a80227 */ /* 0x001fca00078e00ff */
[----:B------:R-:W-:-:S07]  /*5770*/  @P0 SHF.R.U32.HI R169, RZ, R189, R168 ;  /* 0x000000bdffa90219 */ /* 0x000fce00000116a8 */
.L_x_986:
[----:B------:R-:W-:Y:S05]  /*5780*/  BSYNC B0 ;  /* 0x0000000000007941 */ /* 0x000fea0003800000 */
.L_x_984:
[----:B------:R-:W-:-:S04]  /*5790*/  IMAD R169, R169, R172, -UR7 ;  /* 0x80000007a9a97e24 */ /* 0x000fc8000f8e02ac */
[----:B------:R-:W-:-:S05]  /*57a0*/  IMAD R168, R2, -0x2, R169 ;  /* 0xfffffffe02a87824 */ /* 0x000fca00078e02a9 */
[----:B------:R-:W-:Y:S02]  /*57b0*/  VIADDMNMX R165, R168, R172, R165, PT ;  /* 0x000000aca8a57246 */ /* 0x000fe400038001a5 */
[----:B------:R-:W-:-:S07]  /*57c0*/  VIMNMX R167, R167, R168, !PT ;  /* 0x000000a8a7a77248 */ /* 0x000fce0007fe0100 */
.L_x_983:
[----:B------:R-:W-:Y:S01]  /*57d0*/  UISETP.GT.AND UP1, UPT, UR50, -0x1, UPT ;  /* 0xffffffff3200788c */ /* 0x000fe2000bf24270 */
[----:B------:R-:W0:Y:S05]  /*57e0*/  SHFL.IDX PT, R192, R166, 0x1, 0x1c1f ;  /* 0x003c1f00a6c07f89 */ /* 0x000e2a00000e0000 */
[----:B------:R-:W-:-:S04]  /*57f0*/  PLOP3.LUT P0, PT, PT, PT, UP1, 0x80, 0x0 ;  /* 0x000000000000781c */ /* 0x000fc80003f0f018 */
[C---:B------:R-:W-:Y:S02]  /*5800*/  ISETP.GT.AND P1, PT, R167.reuse, RZ, P0 ;  /* 0x000000ffa700720c */ /* 0x040fe40000724270 */
[----:B------:R-:W-:Y:S02]  /*5810*/  ISETP.GT.AND P3, PT, R167, 0x1, P0 ;  /* 0x00000001a700780c */ /* 0x000fe40000764270 */
[----:B------:R-:W-:Y:S02]  /*5820*/  ISETP.LT.OR P2, PT, R165, 0x1, P1 ;  /* 0x00000001a500780c */ /* 0x000fe40000f41670 */
[----:B------:R-:W-:Y:S02]  /*5830*/  ISETP.GT.AND P1, PT, R167, 0x8, P0 ;  /* 0x00000008a700780c */ /* 0x000fe40000724270 */
[----:B------:R-:W-:Y:S02]  /*5840*/  FSEL R15, R15, -INF , !P2 ;  /* 0xff8000000f0f7808 */ /* 0x000fe40005000000 */
[----:B------:R-:W-:-:S02]  /*5850*/  ISETP.GT.AND P2, PT, R167, 0x9, P0 ;  /* 0x00000009a700780c */ /* 0x000fc40000744270 */
[C---:B------:R-:W-:Y:S02]  /*5860*/  ISETP.LT.OR P3, PT, R165.reuse, 0x2, P3 ;  /* 0x00000002a500780c */ /* 0x040fe40001f61670 */
[C---:B------:R-:W-:Y:S02]  /*5870*/  ISETP.LT.OR P1, PT, R165.reuse, 0x9, P1 ;  /* 0x00000009a500780c */ /* 0x040fe40000f21670 */
[----:B------:R-:W-:Y:S02]  /*5880*/  ISETP.LT.OR P2, PT, R165, 0xa, P2 ;  /* 0x0000000aa500780c */ /* 0x000fe40001741670 */
[----:B------:R-:W-:Y:S01]  /*5890*/  FSEL R190, R19, -INF , !P3 ;  /* 0xff80000013be7808 */ /* 0x000fe20005800000 */
[--C-:B0-----:R-:W-:Y:S01]  /*58a0*/  IMAD.IADD R19, R179, 0x1, R192.reuse ;  /* 0x00000001b3137824 */ /* 0x101fe200078e02c0 */
[----:B------:R-:W-:Y:S01]  /*58b0*/  FSEL R188, R21, -INF , !P1 ;  /* 0xff80000015bc7808 */ /* 0x000fe20004800000 */
[----:B------:R-:W-:Y:S01]  /*58c0*/  IMAD.IADD R21, R183, 0x1, R192 ;  /* 0x00000001b7157824 */ /* 0x000fe200078e02c0 */
[----:B------:R-:W-:-:S02]  /*58d0*/  FSEL R178, R23, -INF , !P2 ;  /* 0xff80000017b27808 */ /* 0x000fc40005000000 */
[C---:B------:R-:W-:Y:S02]  /*58e0*/  ISETP.GT.AND P3, PT, R167.reuse, 0x10, P0 ;  /* 0x00000010a700780c */ /* 0x040fe40000764270 */
[C---:B------:R-:W-:Y:S02]  /*58f0*/  ISETP.GT.AND P1, PT, R167.reuse, 0x11, P0 ;  /* 0x00000011a700780c */ /* 0x040fe40000724270 */
[----:B------:R-:W-:Y:S02]  /*5900*/  ISETP.GT.AND P2, PT, R167, 0x18, P0 ;  /* 0x00000018a700780c */ /* 0x000fe40000744270 */
[C---:B------:R-:W-:Y:S02]  /*5910*/  ISETP.LT.OR P3, PT, R165.reuse, 0x11, P3 ;  /* 0x00000011a500780c */ /* 0x040fe40001f61670 */
[C---:B------:R-:W-:Y:S02]  /*5920*/  ISETP.LT.OR P1, PT, R165.reuse, 0x12, P1 ;  /* 0x00000012a500780c */ /* 0x040fe40000f21670 */
[----:B------:R-:W-:-:S02]  /*5930*/  ISETP.LT.OR P2, PT, R165, 0x19, P2 ;  /* 0x00000019a500780c */ /* 0x000fc40001741670 */
[----:B------:R-:W-:Y:S02]  /*5940*/  FSEL R172, R184, -INF , !P3 ;  /* 0xff800000b8ac7808 */ /* 0x000fe40005800000 */
[----:B------:R-:W-:Y:S02]  /*5950*/  FSEL R174, R161, -INF , !P1 ;  /* 0xff800000a1ae7808 */ /* 0x000fe40004800000 */
[----:B------:R-:W-:Y:S02]  /*5960*/  FSEL R176, R163, -INF , !P2 ;  /* 0xff800000a3b07808 */ /* 0x000fe40005000000 */
[C---:B------:R-:W-:Y:S02]  /*5970*/  ISETP.GT.AND P3, PT, R167.reuse, 0x19, P0 ;  /* 0x00000019a700780c */ /* 0x040fe40000764270 */
[C---:B------:R-:W-:Y:S02]  /*5980*/  ISETP.GT.AND P1, PT, R167.reuse, 0x20, P0 ;  /* 0x00000020a700780c */ /* 0x040fe40000724270 */
[----:B------:R-:W-:-:S02]  /*5990*/  ISETP.GT.AND P2, PT, R167, 0x21, P0 ;  /* 0x00000021a700780c */ /* 0x000fc40000744270 */
[C---:B------:R-:W-:Y:S02]  /*59a0*/  ISETP.LT.OR P3, PT, R165.reuse, 0x1a, P3 ;  /* 0x0000001aa500780c */ /* 0x040fe40001f61670 */
[C---:B------:R-:W-:Y:S02]  /*59b0*/  ISETP.LT.OR P1, PT, R165.reuse, 0x21, P1 ;  /* 0x00000021a500780c */ /* 0x040fe40000f21670 */
[----:B------:R-:W-:Y:S02]  /*59c0*/  ISETP.LT.OR P2, PT, R165, 0x22, P2 ;  /* 0x00000022a500780c */ /* 0x000fe40001741670 */
[----:B------:R-:W-:Y:S02]  /*59d0*/  FSEL R182, R162, -INF , !P3 ;  /* 0xff800000a2b67808 */ /* 0x000fe40005800000 */
[----:B------:R-:W-:Y:S02]  /*59e0*/  FSEL R184, R164, -INF , !P1 ;  /* 0xff800000a4b87808 */ /* 0x000fe40004800000 */
[----:B-1----:R-:W-:-:S02]  /*59f0*/  FSEL R186, R186, -INF , !P2 ;  /* 0xff800000baba7808 */ /* 0x002fc40005000000 */
        /* <DEDUP_REMOVED lines=33> */
.L_x_989:
[----:B------:R-:W-:-:S05]  /*5c10*/  IMAD.U32 R194, RZ, RZ, UR55 ;  /* 0x00000037ffc27e24 */ /* 0x000fca000f8e00ff */
[----:B------:R-:W-:-:S13]  /*5c20*/  ISETP.NE.AND P1, PT, R194, 0x1, PT ;  /* 0x00000001c200780c */ /* 0x000fda0003f25270 */
[----:B------:R-:W0:Y:S02]  /*5c30*/  @P1 LDC.64 R192, c[0x0][0x9e8] ;  /* 0x00027a00ffc01b82 */ /* 0x000e240000000a00 */
[----:B0-----:R-:W-:-:S05]  /*5c40*/  @P1 IMAD.HI.U32 R192, R23, R192, RZ ;  /* 0x000000c017c01227 */ /* 0x001fca00078e00ff */
[----:B------:R-:W-:-:S07]  /*5c50*/  @P1 SHF.R.U32.HI R23, RZ, R193, R192 ;  /* 0x000000c1ff171219 */ /* 0x000fce00000116c0 */
.L_x_990:
[----:B------:R-:W-:Y:S05]  /*5c60*/  BSYNC B0 ;  /* 0x0000000000007941 */ /* 0x000fea0003800000 */
.L_x_988:
[----:B------:R-:W-:-:S04]  /*5c70*/  IMAD R23, R23, R194, -UR7 ;  /* 0x8000000717177e24 */ /* 0x000fc8000f8e02c2 */
[----:B------:R-:W-:-:S05]  /*5c80*/  IMAD R192, R2, -0x2, R23 ;  /* 0xfffffffe02c07824 */ /* 0x000fca00078e0217 */
[----:B------:R-:W-:Y:S02]  /*5c90*/  VIADDMNMX R19, R192, R194, R19, PT ;  /* 0x000000c2c0137246 */ /* 0x000fe40003800113 */
[----:B------:R-:W-:-:S07]  /*5ca0*/  VIMNMX R21, R21, R192, !PT ;  /* 0x000000c015157248 */ /* 0x000fce0007fe0100 */
.L_x_987:
[----:B------:R-:W-:Y:S02]  /*5cb0*/  FMNMX.FTZ R23, R15, R8, !PT ;  /* 0x000000080f177209 */ /* 0x000fe40007810000 */
[----:B------:R-:W-:Y:S02]  /*5cc0*/  ISETP.GT.AND P1, PT, R21, 0x1, P0 ;  /* 0x000000011500780c */ /* 0x000fe40000724270 */
[----:B------:R-:W-:Y:S02]  /*5cd0*/  FMNMX.FTZ R23, R190, R23, !PT ;  /* 0x00000017be177209 */ /* 0x000fe40007810000 */
[----:B------:R-:W-:Y:S02]  /*5ce0*/  ISETP.LT.OR P3, PT, R19, 0x2, P1 ;  /* 0x000000021300780c */ /* 0x000fe40000f61670 */
[----:B------:R-:W-:Y:S02]  /*5cf0*/  FMNMX.FTZ R23, R188, R23, !PT ;  /* 0x00000017bc177209 */ /* 0x000fe40007810000 */
[----:B------:R-:W-:-:S02]  /*5d00*/  ISETP.GT.AND P2, PT, R21, 0x8, P0 ;  /* 0x000000081500780c */ /* 0x000fc40000744270 */
[----:B------:R-:W-:Y:S02]  /*5d10*/  FMNMX.FTZ R23, R178, R23, !PT ;  /* 0x00000017b2177209 */ /* 0x000fe40007810000 */
[----:B------:R-:W-:Y:S02]  /*5d20*/  ISETP.LT.OR P2, PT, R19, 0x9, P2 ;  /* 0x000000091300780c */ /* 0x000fe40001741670 */
[----:B------:R-:W-:Y:S02]  /*5d30*/  FMNMX.FTZ R23, R172, R23, !PT ;  /* 0x00000017ac177209 */ /* 0x000fe40007810000 */
[----:B------:R-:W-:Y:S02]  /*5d40*/  ISETP.GT.AND P1, PT, R21, 0x9, P0 ;  /* 0x000000091500780c */ /* 0x000fe40000724270 */
[----:B------:R-:W-:Y:S02]  /*5d50*/  FMNMX.FTZ R23, R174, R23, !PT ;  /* 0x00000017ae177209 */ /* 0x000fe40007810000 */
[----:B------:R-:W-:-:S02]  /*5d60*/  ISETP.LT.OR P1, PT, R19, 0xa, P1 ;  /* 0x0000000a1300780c */ /* 0x000fc40000f21670 */
[----:B------:R-:W-:Y:S02]  /*5d70*/  FMNMX.FTZ R23, R176, R23, !PT ;  /* 0x00000017b0177209 */ /* 0x000fe40007810000 */
[----:B------:R-:W-:Y:S02]  /*5d80*/  FSEL R14, R14, -INF , !P1 ;  /* 0xff8000000e0e7808 */ /* 0x000fe40004800000 */
        /* <DEDUP_REMOVED lines=18> */
[----:B------:R-:W-:Y:S01]  /*5eb0*/  ISETP.GT.AND P1, PT, R21, 0x31, P0 ;  /* 0x000000311500780c */ /* 0x000fe20000724270 */
[----:B------:R-:W0:Y:S03]  /*5ec0*/  SHFL.BFLY PT, R192, R23, 0x2, 0x1f ;  /* 0x0c401f0017c07f89 */ /* 0x000e2600000e0000 */
[----:B------:R-:W-:-:S04]  /*5ed0*/  ISETP.LT.OR P1, PT, R19, 0x32, P1 ;  /* 0x000000321300780c */ /* 0x000fc80000f21670 */
[----:B------:R-:W-:Y:S02]  /*5ee0*/  FSEL R158, R158, -INF , !P1 ;  /* 0xff8000009e9e7808 */ /* 0x000fe40004800000 */
[----:B0-----:R-:W-:Y:S02]  /*5ef0*/  FMNMX.FTZ R161, R23, R192, !PT ;  /* 0x000000c017a17209 */ /* 0x001fe40007810000 */
[----:B------:R-:W-:Y:S02]  /*5f00*/  FSEL R192, R12, -INF , !P3 ;  /* 0xff8000000cc07808 */ /* 0x000fe40005800000 */
[----:B------:R-:W-:Y:S01]  /*5f10*/  ISETP.GT.AND P3, PT, R21, RZ, P0 ;  /* 0x000000ff1500720c */ /* 0x000fe20000764270 */
[----:B------:R-:W0:Y:S03]  /*5f20*/  SHFL.BFLY PT, R194, R161, 0x1, 0x1f ;  /* 0x0c201f00a1c27f89 */ /* 0x000e2600000e0000 */
[----:B------:R-:W-:-:S04]  /*5f30*/  ISETP.LT.OR P3, PT, R19, 0x1, P3 ;  /* 0x000000011300780c */ /* 0x000fc80001f61670 */
[----:B------:R-:W-:Y:S02]  /*5f40*/  FSEL R196, R11, -INF , !P3 ;  /* 0xff8000000bc47808 */ /* 0x000fe40005800000 */
[----:B------:R-:W1:Y:S01]  /*5f50*/  LDC R11, c[0x0][0x988] ;  /* 0x00026200ff0b7b82 */ /* 0x000e620000000800 */
[----:B------:R-:W-:-:S04]  /*5f60*/  ISETP.GT.AND P3, PT, R21, 0x18, P0 ;  /* 0x000000181500780c */ /* 0x000fc80000764270 */
[----:B------:R-:W-:-:S04]  /*5f70*/  ISETP.LT.OR P3, PT, R19, 0x19, P3 ;  /* 0x000000191300780c */ /* 0x000fc80001f61670 */
[----:B------:R-:W-:Y:S02]  /*5f80*/  FSEL R22, R22, -INF , !P3 ;  /* 0xff80000016167808 */ /* 0x000fe40005800000 */
[----:B------:R-:W-:Y:S02]  /*5f90*/  ISETP.GT.AND P3, PT, R21, 0x21, P0 ;  /* 0x000000211500780c */ /* 0x000fe40000764270 */
[----:B0-----:R-:W-:Y:S02]  /*5fa0*/  FMNMX.FTZ R12, R161, R194, !PT ;  /* 0x000000c2a10c7209 */ /* 0x001fe40007810000 */
[----:B------:R-:W-:Y:S02]  /*5fb0*/  FSEL R194, R13, -INF , !P2 ;  /* 0xff8000000dc27808 */ /* 0x000fe40005000000 */
[----:B------:R-:W-:Y:S02]  /*5fc0*/  FMNMX.FTZ R13, R196, R9, !PT ;  /* 0x00000009c40d7209 */ /* 0x000fe40007810000 */
[----:B------:R-:W-:-:S02]  /*5fd0*/  ISETP.GT.AND P2, PT, R21, 0x10, P0 ;  /* 0x000000101500780c */ /* 0x000fc40000744270 */
[----:B------:R-:W-:Y:S01]  /*5fe0*/  FMNMX.FTZ R13, R192, R13, !PT ;  /* 0x0000000dc00d7209 */ /* 0x000fe20007810000 */
[----:B-1----:R-:W-:-:S01]  /*5ff0*/  FFMA.FTZ R23, R12, R11, -8 ;  /* 0xc10000000c177423 */ /* 0x002fc2000001000b */
[----:B------:R-:W-:Y:S02]  /*6000*/  ISETP.LT.OR P2, PT, R19, 0x11, P2 ;  /* 0x000000111300780c */ /* 0x000fe40001741670 */
[----:B------:R-:W-:Y:S02]  /*6010*/  FMNMX.FTZ R13, R194, R13, !PT ;  /* 0x0000000dc20d7209 */ /* 0x000fe40007810000 */
[----:B------:R-:W-:Y:S02]  /*6020*/  FSEL R18, R18, -INF , !P2 ;  /* 0xff80000012127808 */ /* 0x000fe40005000000 */
[----:B------:R-:W-:Y:S02]  /*6030*/  FMNMX.FTZ R13, R14, R13, !PT ;  /* 0x0000000d0e0d7209 */ /* 0x000fe40007810000 */
[----:B------:R-:W-:-:S02]  /*6040*/  ISETP.GT.AND P2, PT, R21, 0x19, P0 ;  /* 0x000000191500780c */ /* 0x000fc40000744270 */
[----:B------:R-:W-:Y:S02]  /*6050*/  FMNMX.FTZ R13, R18, R13, !PT ;  /* 0x0000000d120d7209 */ /* 0x000fe40007810000 */
[----:B------:R-:W-:Y:S02]  /*6060*/  ISETP.LT.OR P2, PT, R19, 0x1a, P2 ;  /* 0x0000001a1300780c */ /* 0x000fe40001741670 */
[----:B------:R-:W-:Y:S02]  /*6070*/  FMNMX.FTZ R13, R20, R13, !PT ;  /* 0x0000000d140d7209 */ /* 0x000fe40007810000 */
[----:B------:R-:W-:Y:S02]  /*6080*/  FSEL R152, R152, -INF , !P2 ;  /* 0xff80000098987808 */ /* 0x000fe40005000000 */
[----:B------:R-:W-:Y:S02]  /*6090*/  FMNMX.FTZ R13, R22, R13, !PT ;  /* 0x0000000d160d7209 */ /* 0x000fe40007810000 */
[----:B------:R-:W-:-:S02]  /*60a0*/  ISETP.GT.AND P2, PT, R21, 0x28, P0 ;  /* 0x000000281500780c */ /* 0x000fc40000744270 */
[C---:B------:R-:W-:Y:S02]  /*60b0*/  ISETP.LT.OR P3, PT, R19.reuse, 0x22, P3 ;  /* 0x000000221300780c */ /* 0x040fe40001f61670 */
[----:B------:R-:W-:Y:S02]  /*60c0*/  FMNMX.FTZ R13, R152, R13, !PT ;  /* 0x0000000d980d7209 */ /* 0x000fe40007810000 */
[----:B------:R-:W-:Y:S02]  /*60d0*/  ISETP.LT.OR P2, PT, R19, 0x29, P2 ;  /* 0x000000291300780c */ /* 0x000fe40001741670 */
[----:B------:R-:W-:Y:S02]  /*60e0*/  FSEL R154, R154, -INF , !P3 ;  /* 0xff8000009a9a7808 */ /* 0x000fe40005800000 */
[----:B------:R-:W-:Y:S02]  /*60f0*/  FMNMX.FTZ R13, R198, R13, !PT ;  /* 0x0000000dc60d7209 */ /* 0x000fe40007810000 */
[----:B------:R-:W-:-:S02]  /*6100*/  FSEL R200, R155, -INF , !P2 ;  /* 0xff8000009bc87808 */ /* 0x000fc40005000000 */
[----:B------:R-:W-:Y:S02]  /*6110*/  FSETP.NEU.FTZ.AND P3, PT, R12, -INF , PT ;  /* 0xff8000000c00780b */ /* 0x000fe40003f7d000 */
[----:B------:R-:W-:Y:S02]  /*6120*/  ISETP.GT.AND P2, PT, R21, 0x30, P0 ;  /* 0x000000301500780c */ /* 0x000fe40000744270 */
[----:B------:R-:W-:Y:S02]  /*6130*/  FMNMX.FTZ R13, R154, R13, !PT ;  /* 0x0000000d9a0d7209 */ /* 0x000fe40007810000 */
[----:B------:R-:W-:Y:S02]  /*6140*/  FSEL R161, R23, RZ, P3 ;  /* 0x000000ff17a17208 */ /* 0x000fe40001800000 */
[----:B------:R-:W-:Y:S02]  /*6150*/  ISETP.LT.OR P2, PT, R19, 0x31, P2 ;  /* 0x000000311300780c */ /* 0x000fe40001741670 */
[----:B------:R-:W-:Y:S01]  /*6160*/  FMNMX.FTZ R13, R200, R13, !PT ;  /* 0x0000000dc80d7209 */ /* 0x000fe20007810000 */
[----:B------:R-:W-:-:S01]  /*6170*/  FFMA.FTZ R204, R15, R11, -R161 ;  /* 0x0000000b0fcc7223 */ /* 0x000fc200000108a1 */
[----:B------:R-:W-:Y:S01]  /*6180*/  FSEL R202, R157, -INF , !P2 ;  /* 0xff8000009dca7808 */ /* 0x000fe20005000000 */
[----:B------:R-:W-:-:S01]  /*6190*/  FFMA.FTZ R23, R188, R11, -R161 ;  /* 0x0000000bbc177223 */ /* 0x000fc200000108a1 */
[----:B------:R-:W-:Y:S01]  /*61a0*/  ISETP.GT.AND P2, PT, R21, 0x38, P0 ;  /* 0x000000381500780c */ /* 0x000fe20000744270 */
[----:B------:R-:W-:-:S01]  /*61b0*/  FFMA.FTZ R163, R164, R11, -R161 ;  /* 0x0000000ba4a37223 */ /* 0x000fc200000108a1 */
[----:B------:R-:W-:Y:S01]  /*61c0*/  FMNMX.FTZ R15, R156, R13, !PT ;  /* 0x0000000d9c0f7209 */ /* 0x000fe20007810000 */
[----:B------:R-:W-:-:S01]  /*61d0*/  FFMA.FTZ R155, R166, R11, -R161 ;  /* 0x0000000ba69b7223 */ /* 0x000fc200000108a1 */
[----:B------:R-:W-:Y:S01]  /*61e0*/  ISETP.GT.AND P0, PT, R21, 0x39, P0 ;  /* 0x000000391500780c */ /* 0x000fe20000704270 */
[----:B------:R-:W-:-:S01]  /*61f0*/  FFMA.FTZ R21, R190, R11, -R161 ;  /* 0x0000000bbe157223 */ /* 0x000fc200000108a1 */
[----:B------:R-:W-:Y:S01]  /*6200*/  ISETP.LT.OR P2, PT, R19, 0x39, P2 ;  /* 0x000000391300780c */ /* 0x000fe20001741670 */
[----:B------:R-:W-:-:S01]  /*6210*/  FFMA.FTZ R166, R170, R11, -R161 ;  /* 0x0000000baaa67223 */ /* 0x000fc200000108a1 */
[----:B------:R-:W-:Y:S01]  /*6220*/  FMNMX.FTZ R15, R202, R15, !PT ;  /* 0x0000000fca0f7209 */ /* 0x000fe20007810000 */
[----:B------:R0:W-:Y:S01]  /*6230*/  MUFU.EX2 R13, R21 ;  /* 0x00000015000d7308 */ /* 0x0001e20000000800 */
[----:B------:R-:W-:Y:S01]  /*6240*/  ISETP.LT.OR P0, PT, R19, 0x3a, P0 ;  /* 0x0000003a1300780c */ /* 0x000fe20000701670 */
[-CC-:B------:R-:W-:Y:S01]  /*6250*/  FFMA.FTZ R178, R178, R11.reuse, -R161.reuse ;  /* 0x0000000bb2b27223 */ /* 0x180fe200000108a1 */
[----:B------:R-:W-:Y:S01]  /*6260*/  FSEL R190, R159, -INF , !P2 ;  /* 0xff8000009fbe7808 */ /* 0x000fe20005000000 */
[----:B------:R-:W-:Y:S01]  /*6270*/  FFMA.FTZ R168, R168, R11, -R161 ;  /* 0x0000000ba8a87223 */ /* 0x000fe200000108a1 */
[----:B------:R-:W-:-:S02]  /*6280*/  FMNMX.FTZ R19, R158, R15, !PT ;  /* 0x0000000f9e137209 */ /* 0x000fc40007810000 */
[----:B--2---:R-:W-:Y:S01]  /*6290*/  FSEL R160, R160, -INF , !P0 ;  /* 0xff800000a0a07808 */ /* 0x004fe20004000000 */
[----:B------:R1:W-:Y:S01]  /*62a0*/  MUFU.EX2 R15, R23 ;  /* 0x00000017000f7308 */ /* 0x0003e20000000800 */
[----:B------:R-:W-:Y:S01]  /*62b0*/  FMNMX.FTZ R19, R190, R19, !PT ;  /* 0x00000013be137209 */ /* 0x000fe20007810000 */
[-CC-:B0-----:R-:W-:Y:S01]  /*62c0*/  FFMA.FTZ R21, R176, R11.reuse, -R161.reuse ;  /* 0x0000000bb0157223 */ /* 0x181fe200000108a1 */
[----:B------:R-:W-:Y:S01]  /*62d0*/  FSEL R159, R12, RZ, P3 ;  /* 0x000000ff0c9f7208 */ /* 0x000fe20001800000 */
[--C-:B------:R-:W-:Y:S01]  /*62e0*/  FFMA.FTZ R176, R186, R11, -R161.reuse ;  /* 0x0000000bbab07223 */ /* 0x100fe200000108a1 */
[----:B------:R-:W-:Y:S01]  /*62f0*/  FMNMX.FTZ R153, R160, R19, !PT ;  /* 0x00000013a0997209 */ /* 0x000fe20007810000 */
[-CC-:B------:R-:W-:Y:S01]  /*6300*/  FFMA.FTZ R19, R172, R11.reuse, -R161.reuse ;  /* 0x0000000bac137223 */ /* 0x180fe200000108a1 */
[----:B------:R-:W-:-:S01]  /*6310*/  FFMA.FTZ R172, R174, R11, -R161 ;  /* 0x0000000baeac7223 */ /* 0x000fc200000108a1 */
[----:B------:R-:W-:Y:S01]  /*6320*/  FADD.FTZ R170, -R159, R8 ;  /* 0x000000089faa7221 */ /* 0x000fe20000010100 */
[----:B------:R-:W-:-:S01]  /*6330*/  FFMA.FTZ R174, R182, R11, -R161 ;  /* 0x0000000bb6ae7223 */ /* 0x000fc200000108a1 */
[----:B------:R-:W0:Y:S01]  /*6340*/  SHFL.BFLY PT, R188, R153, 0x2, 0x1f ;  /* 0x0c401f0099bc7f89 */ /* 0x000e2200000e0000 */
[----:B-1----:R-:W-:-:S01]  /*6350*/  FFMA.FTZ R23, R184, R11, -R161 ;  /* 0x0000000bb8177223 */ /* 0x002fc200000108a1 */
[-CC-:B------:R-:W-:Y:S01]  /*6360*/  FFMA.FTZ R8, R162, R11.reuse, -R161.reuse ;  /* 0x0000000ba2087223 */ /* 0x180fe200000108a1 */
[-C--:B------:R-:W-:Y:S01]  /*6370*/  FMUL.FTZ R159, R170, R11.reuse ;  /* 0x0000000baa9f7220 */ /* 0x080fe20000410000 */
[----:B------:R-:W-:Y:S08]  /*6380*/  MUFU.EX2 R204, R204 ;  /* 0x000000cc00cc7308 */ /* 0x000ff00000000800 */
[----:B------:R-:W1:Y:S08]  /*6390*/  MUFU.EX2 R159, R159 ;  /* 0x0000009f009f7308 */ /* 0x000e700000000800 */
[----:B------:R-:W-:Y:S01]  /*63a0*/  MUFU.EX2 R178, R178 ;  /* 0x000000b200b27308 */ /* 0x000fe20000000800 */
[----:B0-----:R-:W-:Y:S01]  /*63b0*/  FMNMX.FTZ R188, R153, R188, !PT ;  /* 0x000000bc99bc7209 */ /* 0x001fe20007810000 */
[----:B------:R-:W-:-:S06]  /*63c0*/  FFMA.FTZ R153, R180, R11, -R161 ;  /* 0x0000000bb4997223 */ /* 0x000fcc00000108a1 */
[----:B------:R-:W-:Y:S01]  /*63d0*/  MUFU.EX2 R19, R19 ;  /* 0x0000001300137308 */ /* 0x000fe20000000800 */
[----:B------:R-:W0:Y:S07]  /*63e0*/  SHFL.BFLY PT, R157, R188, 0x1, 0x1f ;  /* 0x0c201f00bc9d7f89 */ /* 0x000e2e00000e0000 */
[----:B------:R-:W-:Y:S08]  /*63f0*/  MUFU.EX2 R172, R172 ;  /* 0x000000ac00ac7308 */ /* 0x000ff00000000800 */
[----:B------:R-:W-:Y:S08]  /*6400*/  MUFU.EX2 R21, R21 ;  /* 0x0000001500157308 */ /* 0x000ff00000000800 */
[----:B------:R-:W-:Y:S01]  /*6410*/  MUFU.EX2 R174, R174 ;  /* 0x000000ae00ae7308 */ /* 0x000fe20000000800 */
[----:B0-----:R-:W-:-:S04]  /*6420*/  FMNMX.FTZ R164, R188, R157, !PT ;  /* 0x0000009dbca47209 */ /* 0x001fc80007810000 */
[C---:B------:R-:W-:Y:S01]  /*6430*/  FSETP.NEU.FTZ.AND P0, PT, R164.reuse, -INF , PT ;  /* 0xff800000a400780b */ /* 0x040fe20003f1d000 */
[----:B------:R-:W-:-:S02]  /*6440*/  FFMA.FTZ R161, R164, R11, -8 ;  /* 0xc1000000a4a17423 */ /* 0x000fc4000001000b */
[----:B------:R0:W-:Y:S03]  /*6450*/  MUFU.EX2 R157, R163 ;  /* 0x000000a3009d7308 */ /* 0x0001e60000000800 */
[----:B------:R-:W-:-:S05]  /*6460*/  FSEL R165, R161, RZ, P0 ;  /* 0x000000ffa1a57208 */ /* 0x000fca0000000000 */
[-CC-:B------:R-:W-:Y:S01]  /*6470*/  FFMA.FTZ R167, R14, R11.reuse, -R165.reuse ;  /* 0x0000000b0ea77223 */ /* 0x180fe200000108a5 */
[----:B------:R-:W-:-:S01]  /*6480*/  FFMA.FTZ R14, R18, R11, -R165 ;  /* 0x0000000b120e7223 */ /* 0x000fc200000108a5 */
[----:B------:R-:W-:Y:S01]  /*6490*/  FSEL R18, R164, RZ, P0 ;  /* 0x000000ffa4127208 */ /* 0x000fe20000000000 */
[----:B------:R-:W-:-:S01]  /*64a0*/  FFMA.FTZ R161, R196, R11, -R165 ;  /* 0x0000000bc4a17223 */ /* 0x000fc200000108a5 */
[-CC-:B------:R-:W-:Y:S01]  /*64b0*/  FFMA.FTZ R162, R192, R11.reuse, -R165.reuse ;  /* 0x0000000bc0a27223 */ /* 0x180fe200000108a5 */
[----:B------:R-:W-:-:S01]  /*64c0*/  FFMA.FTZ R194, R194, R11, -R165 ;  /* 0x0000000bc2c27223 */ /* 0x000fc200000108a5 */
[----:B------:R-:W-:Y:S01]  /*64d0*/  MUFU.EX2 R167, R167 ;  /* 0x000000a700a77308 */ /* 0x000fe20000000800 */
[----:B------:R-:W-:-:S01]  /*64e0*/  FADD.FTZ R18, -R18, R9 ;  /* 0x0000000912127221 */ /* 0x000fc20000010100 */
[----:B0-----:R-:W-:Y:S01]  /*64f0*/  FFMA.FTZ R163, R20, R11, -R165 ;  /* 0x0000000b14a37223 */ /* 0x001fe200000108a5 */
[----:B-1----:R-:W-:-:S01]  /*6500*/  FFMA.FTZ R20, R159, R3, R204 ;  /* 0x000000039f147223 */ /* 0x002fc200000100cc */
[-CC-:B------:R-:W-:Y:S01]  /*6510*/  FFMA.FTZ R22, R22, R11.reuse, -R165.reuse ;  /* 0x0000000b16167223 */ /* 0x180fe200000108a5 */
[-C--:B------:R-:W-:Y:S01]  /*6520*/  FMUL.FTZ R18, R18, R11.reuse ;  /* 0x0000000b12127220 */ /* 0x080fe20000410000 */
[----:B------:R-:W-:Y:S01]  /*6530*/  FFMA.FTZ R152, R152, R11, -R165 ;  /* 0x0000000b98987223 */ /* 0x000fe200000108a5 */
[----:B------:R-:W-:-:S01]  /*6540*/  FADD.FTZ R20, R13, R20 ;  /* 0x000000140d147221 */ /* 0x000fc20000010000 */
[----:B------:R-:W-:Y:S01]  /*6550*/  MUFU.EX2 R161, R161 ;  /* 0x000000a100a17308 */ /* 0x000fe20000000800 */
[----:B------:R-:W-:-:S01]  /*6560*/  FFMA.FTZ R198, R198, R11, -R165 ;  /* 0x0000000bc6c67223 */ /* 0x000fc200000108a5 */
[----:B------:R-:W-:Y:S01]  /*6570*/  FFMA.FTZ R154, R154, R11, -R165 ;  /* 0x0000000b9a9a7223 */ /* 0x000fe200000108a5 */
[----:B------:R-:W-:-:S01]  /*6580*/  FADD.FTZ R9, R15, R20 ;  /* 0x000000140f097221 */ /* 0x000fc20000010000 */
[-CC-:B------:R-:W-:Y:S01]  /*6590*/  FFMA.FTZ R200, R200, R11.reuse, -R165.reuse ;  /* 0x0000000bc8c87223 */ /* 0x180fe200000108a5 */
[----:B------:R-:W-:-:S01]  /*65a0*/  FFMA.FTZ R156, R156, R11, -R165 ;  /* 0x0000000b9c9c7223 */ /* 0x000fc200000108a5 */
[-CC-:B------:R-:W-:Y:S01]  /*65b0*/  FFMA.FTZ R202, R202, R11.reuse, -R165.reuse ;  /* 0x0000000bcaca7223 */ /* 0x180fe200000108a5 */
[----:B------:R-:W-:-:S01]  /*65c0*/  FFMA.FTZ R158, R158, R11, -R165 ;  /* 0x0000000b9e9e7223 */ /* 0x000fc200000108a5 */
[----:B------:R-:W0:Y:S01]  /*65d0*/  MUFU.EX2 R18, R18 ;  /* 0x0000001200127308 */ /* 0x000e220000000800 */
[----:B------:R-:W-:-:S01]  /*65e0*/  FFMA.FTZ R190, R190, R11, -R165 ;  /* 0x0000000bbebe7223 */ /* 0x000fc200000108a5 */
[----:B------:R-:W-:-:S06]  /*65f0*/  FFMA.FTZ R160, R160, R11, -R165 ;  /* 0x0000000ba0a07223 */ /* 0x000fcc00000108a5 */
[----:B------:R-:W1:Y:S08]  /*6600*/  MUFU.EX2 R162, R162 ;  /* 0x000000a200a27308 */ /* 0x000e700000000800 */
[----:B------:R-:W2:Y:S01]  /*6610*/  MUFU.EX2 R194, R194 ;  /* 0x000000c200c27308 */ /* 0x000ea20000000800 */
[----:B0-----:R-:W-:-:S01]  /*6620*/  FFMA.FTZ R3, R18, R4, R161 ;  /* 0x0000000412037223 */ /* 0x001fc200000100a1 */
[----:B------:R-:W-:-:S04]  /*6630*/  FADD.FTZ R4, R178, R9 ;  /* 0x00000009b2047221 */ /* 0x000fc80000010000 */
[----:B------:R-:W-:Y:S02]  /*6640*/  FADD.FTZ R9, R19, R4 ;  /* 0x0000000413097221 */ /* 0x000fe40000010000 */
[----:B------:R-:W0:Y:S01]  /*6650*/  MUFU.EX2 R14, R14 ;  /* 0x0000000e000e7308 */ /* 0x000e220000000800 */
[----:B-1----:R-:W-:-:S01]  /*6660*/  FADD.FTZ R3, R162, R3 ;  /* 0x00000003a2037221 */ /* 0x002fc20000010000 */
[----:B------:R-:W-:-:S06]  /*6670*/  FADD.FTZ R20, R172, R9 ;  /* 0x00000009ac147221 */ /* 0x000fcc0000010000 */
[----:B------:R-:W1:Y:S01]  /*6680*/  MUFU.EX2 R163, R163 ;  /* 0x000000a300a37308 */ /* 0x000e620000000800 */
[----:B--2---:R-:W-:-:S04]  /*6690*/  FADD.FTZ R3, R194, R3 ;  /* 0x00000003c2037221 */ /* 0x004fc80000010000 */
[----:B------:R-:W-:-:S03]  /*66a0*/  FADD.FTZ R3, R167, R3 ;  /* 0x00000003a7037221 */ /* 0x000fc60000010000 */
[----:B------:R-:W2:Y:S01]  /*66b0*/  MUFU.EX2 R169, R22 ;  /* 0x0000001600a97308 */ /* 0x000ea20000000800 */
[----:B0-----:R-:W-:-:S01]  /*66c0*/  FADD.FTZ R4, R14, R3 ;  /* 0x000000030e047221 */ /* 0x001fc20000010000 */
[----:B------:R-:W-:-:S04]  /*66d0*/  FADD.FTZ R3, R21, R20 ;  /* 0x0000001415037221 */ /* 0x000fc80000010000 */
[----:B------:R-:W-:Y:S02]  /*66e0*/  FADD.FTZ R20, R174, R3 ;  /* 0x00000003ae147221 */ /* 0x000fe40000010000 */
        /* <DEDUP_REMOVED lines=27> */
[----:B--2---:R-:W-:-:S04]  /*68a0*/  FADD.FTZ R20, R166, R3 ;  /* 0x00000003a6147221 */ /* 0x004fc80000010000 */
[----:B------:R-:W-:-:S03]  /*68b0*/  FADD.FTZ R3, R157, R20 ;  /* 0x000000149d037221 */ /* 0x000fc60000010000 */
[----:B------:R-:W2:Y:S01]  /*68c0*/  MUFU.EX2 R8, R8 ;  /* 0x0000000800087308 */ /* 0x000ea20000000800 */
[----:B0-----:R-:W-:-:S07]  /*68d0*/  FADD.FTZ R4, R175, R4 ;  /* 0x00000004af047221 */ /* 0x001fce0000010000 */
[----:B------:R-:W0:Y:S01]  /*68e0*/  MUFU.EX2 R160, R160 ;  /* 0x000000a000a07308 */ /* 0x000e220000000800 */
[----:B-1----:R-:W-:-:S01]  /*68f0*/  FADD.FTZ R4, R177, R4 ;  /* 0x00000004b1047221 */ /* 0x002fc20000010000 */
[----:B--2---:R-:W-:-:S03]  /*6900*/  FADD.FTZ R3, R8, R3 ;  /* 0x0000000308037221 */ /* 0x004fc60000010000 */
[----:B0-----:R-:W-:Y:S01]  /*6910*/  FADD.FTZ R4, R160, R4 ;  /* 0x00000004a0047221 */ /* 0x001fe20000010000 */
[----:B------:R-:W-:Y:S06]  /*6920*/  @!P4 BRA `(.L_x_991) ;  /* 0x000000000004c947 */ /* 0x000fec0003800000 */
[----:B------:R-:W-:Y:S01]  /*6930*/  BPT.TRAP 0x1 ;  /* 0x000000040000795c */ /* 0x000fe20000300000 */
.L_x_991:
[----:B------:R-:W-:Y:S01]  /*6940*/  ULEA UR6, UR51, UR41, 0x3 ;  /* 0x0000002933067291 */ /* 0x000fe2000f8e183f */
[----:B------:R-:W-:Y:S01]  /*6950*/  ISETP.LT.AND P0, PT, R10, UR50, PT ;  /* 0x000000320a007c0c */ /* 0x000fe2000bf01270 */
[----:B------:R-:W-:Y:S01]  /*6960*/  UMOV UR52, UR47 ;  /* 0x0000002f00347c82 */ /* 0x000fe20008000000 */
[----:B------:R-:W-:Y:S01]  /*6970*/  F2FP.SATFINITE.E4M3.F32.PACK_AB_MERGE_C R9, R167, R194, RZ ;  /* 0x000000c2a709723e */ /* 0x000fe200048070ff */
[----:B------:R-:W-:Y:S01]  /*6980*/  UIADD3 UR6, UR6, 0x20860, URZ ;  /* 0x0002086006067890 */ /* 0x000fe2000fffe03f */
[----:B------:R-:W-:Y:S01]  /*6990*/  F2FP.SATFINITE.E4M3.F32.PACK_AB_MERGE_C R20, R152, R169, RZ ;  /* 0x000000a99814723e */ /* 0x000fe200048070ff */
[----:B------:R-:W-:Y:S01]  /*69a0*/  UMOV UR51, UR49 ;  /* 0x0000003100337c82 */ /* 0x000fe20008000000 */
[----:B------:R-:W-:Y:S01]  /*69b0*/  F2FP.SATFINITE.E4M3.F32.PACK_AB_MERGE_C R8, R8, R157, RZ ;  /* 0x0000009d0808723e */ /* 0x000fe200048070ff */
[----:B------:R-:W-:Y:S01]  /*69c0*/  UPRMT UR6, UR43, 0x654, UR6 ;  /* 0x000006542b067896 */ /* 0x000fe20008000006 */
        /* <DEDUP_REMOVED lines=8> */
[----:B------:R-:W-:Y:S01]  /*6a50*/  SYNCS.ARRIVE.TRANS64.RED.A1T0 RZ, [UR6], RZ ;  /* 0x000000ffffff79a7 */ /* 0x000fe20008100406 */
[----:B------:R-:W-:Y:S01]  /*6a60*/  UIADD3 UR6, UR50, -0x1, URZ ;  /* 0xffffffff32067890 */ /* 0x000fe2000fffe03f */
[----:B------:R-:W-:Y:S01]  /*6a70*/  F2FP.SATFINITE.E4M3.F32.PACK_AB_MERGE_C R152, R160, R177, RZ ;  /* 0x000000b1a098723e */ /* 0x000fe200048070ff */
[----:B------:R-:W-:Y:S01]  /*6a80*/  FMUL.FTZ R32, R32, R159 ;  /* 0x0000009f20207220 */ /* 0x000fe20000410000 */
[----:B------:R-:W-:Y:S01]  /*6a90*/  F2FP.SATFINITE.E4M3.F32.PACK_AB_MERGE_C R189, R162, R161, R9 ;  /* 0x000000a1a2bd723e */ /* 0x000fe20004807009 */
[----:B------:R-:W-:Y:S01]  /*6aa0*/  FMUL.FTZ R33, R33, R159 ;  /* 0x0000009f21217220 */ /* 0x000fe20000410000 */
[----:B------:R-:W-:Y:S01]  /*6ab0*/  F2FP.SATFINITE.E4M3.F32.PACK_AB_MERGE_C R186, R166, R155, R8 ;  /* 0x0000009ba6ba723e */ /* 0x000fe20004807008 */
[-C--:B------:R-:W-:Y:S01]  /*6ac0*/  FMUL.FTZ R36, R36, R159.reuse ;  /* 0x0000009f24247220 */ /* 0x080fe20000410000 */
[----:B------:R-:W-:Y:S01]  /*6ad0*/  UMOV UR50, UR6 ;  /* 0x0000000600327c82 */ /* 0x000fe20008000000 */
[----:B------:R-:W-:Y:S01]  /*6ae0*/  F2FP.SATFINITE.E4M3.F32.PACK_AB_MERGE_C R188, R13, R204, R15 ;  /* 0x000000cc0dbc723e */ /* 0x000fe2000480700f */
[----:B------:R-:W-:Y:S01]  /*6af0*/  FMUL.FTZ R37, R37, R159 ;  /* 0x0000009f25257220 */ /* 0x000fe20000410000 */
[----:B------:R-:W-:Y:S01]  /*6b00*/  F2FP.SATFINITE.E4M3.F32.PACK_AB_MERGE_C R190, R172, R19, R21 ;  /* 0x00000013acbe723e */ /* 0x000fe20004807015 */
[-C--:B------:R-:W-:Y:S01]  /*6b10*/  FMUL.FTZ R40, R40, R159.reuse ;  /* 0x0000009f28287220 */ /* 0x080fe20000410000 */
        /* <DEDUP_REMOVED lines=123> */
[----:B------:R-:W-:-:S02]  /*72d0*/  IMAD.MOV.U32 R9, RZ, RZ, R164 ;  /* 0x000000ffff097224 */ /* 0x000fc400078e00a4 */
[----:B------:R-:W-:Y:S01]  /*72e0*/  IMAD.MOV.U32 R8, RZ, RZ, R12 ;  /* 0x000000ffff087224 */ /* 0x000fe200078e000c */
[----:B------:R-:W-:Y:S06]  /*72f0*/  @P0 BRA `(.L_x_992) ;  /* 0xffffffd800080947 */ /* 0x000fec000383ffff */
[----:B------:R-:W-:Y:S01]  /*7300*/  IMAD.MOV.U32 R9, RZ, RZ, R164 ;  /* 0x000000ffff097224 */ /* 0x000fe200078e00a4 */
[----:B------:R-:W-:Y:S01]  /*7310*/  UMOV UR50, UR6 ;  /* 0x0000000600327c82 */ /* 0x000fe20008000000 */
[----:B------:R-:W-:-:S07]  /*7320*/  IMAD.MOV.U32 R8, RZ, RZ, R12 ;  /* 0x000000ffff087224 */ /* 0x000fce00078e000c */
.L_x_974:
[----:B------:R-:W0:Y:S01]  /*7330*/  LDC R10, c[0x0][0x448] ;  /* 0x00011200ff0a7b82 */ /* 0x000e220000000800 */
[----:B------:R-:W-:-:S04]  /*7340*/  UIADD3 UR53, -UR53, 0x1, URZ ;  /* 0x0000000135357890 */ /* 0x000fc8000fffe13f */
[----:B------:R-:W-:-:S03]  /*7350*/  UIMAD UR53, UR37, UR54, UR53 ;  /* 0x00000036253572a4 */ /* 0x000fc6000f8e0235 */
[----:B------:R-:W1:Y:S08]  /*7360*/  S2UR UR6, SR_CTAID.X ;  /* 0x00000000000679c3 */ /* 0x000e700000002500 */
[----:B------:R-:W2:Y:S01]  /*7370*/  LDC R15, c[0x0][0x9e4] ;  /* 0x00027900ff0f7b82 */ /* 0x000ea20000000800 */
[----:B0-----:R-:W-:Y:S01]  /*7380*/  ISETP.NE.AND P3, PT, R10, 0x1, PT ;  /* 0x000000010a00780c */ /* 0x001fe20003f65270 */
[----:B-1----:R-:W-:-:S12]  /*7390*/  ULEA UR6, UR6, 0x7f, 0x7 ;  /* 0x0000007f06067891 */ /* 0x002fd8000f8e383f */
[----:B------:R-:W0:Y:S01]  /*73a0*/  @P3 LDC R12, c[0x0][0x44c] ;  /* 0x00011300ff0c3b82 */ /* 0x000e220000000800 */
[----:B------:R-:W-:Y:S01]  /*73b0*/  IMAD.U32 R10, RZ, RZ, UR6 ;  /* 0x00000006ff0a7e24 */ /* 0x000fe2000f8e00ff */
[----:B--2---:R-:W-:-:S06]  /*73c0*/  ISETP.GE.AND P6, PT, R15, 0x1, PT ;  /* 0x000000010f00780c */ /* 0x004fcc0003fc6270 */
[----:B------:R-:W1:Y:S01]  /*73d0*/  @P3 LDC R13, c[0x0][0x450] ;  /* 0x00011400ff0d3b82 */ /* 0x000e620000000800 */
[----:B0-----:R-:W-:Y:S01]  /*73e0*/  @P3 IMAD.HI.U32 R12, R12, UR6, RZ ;  /* 0x000000060c0c3c27 */ /* 0x001fe2000f8e00ff */
[----:B------:R-:W-:-:S04]  /*73f0*/  ULDC UR6, c[0x0][0x9dc] ;  /* 0x0002770000067ab9 */ /* 0x000fc80000000800 */
[----:B-1----:R-:W-:-:S05]  /*7400*/  @P3 SHF.R.U32.HI R10, RZ, R13, R12 ;  /* 0x0000000dff0a3219 */ /* 0x002fca000001160c */
[----:B------:R-:W-:-:S04]  /*7410*/  VIADD R10, R10, UR53 ;  /* 0x000000350a0a7c36 */ /* 0x000fc80008000000 */
[----:B------:R-:W-:Y:S01]  /*7420*/  VIADD R12, R10, -UR6 ;  /* 0x800000060a0c7c36 */ /* 0x000fe20008000000 */
[----:B------:R-:W-:Y:S06]  /*7430*/  @!P6 BRA `(.L_x_993) ;  /* 0x00000000003ce947 */ /* 0x000fec0003800000 */
        /* <DEDUP_REMOVED lines=9> */
.L_x_994:
[----:B------:R-:W-:-:S13]  /*74d0*/  ISETP.NE.AND P0, PT, R15, 0x1, PT ;  /* 0x000000010f00780c */ /* 0x000fda0003f05270 */
[----:B------:R-:W0:Y:S02]  /*74e0*/  @P0 LDC.64 R18, c[0x0][0x9e8] ;  /* 0x00027a00ff120b82 */ /* 0x000e240000000a00 */
[----:B0-----:R-:W-:-:S05]  /*74f0*/  @P0 IMAD.HI.U32 R14, R10, R18, RZ ;  /* 0x000000120a0e0227 */ /* 0x001fca00078e00ff */
[----:B------:R-:W-:-:S07]  /*7500*/  @P0 SHF.R.U32.HI R10, RZ, R19, R14 ;  /* 0x00000013ff0a0219 */ /* 0x000fce000001160e */
.L_x_995:
[----:B------:R-:W-:-:S05]  /*7510*/  IMAD R13, R10, R15, RZ ;  /* 0x0000000f0a0d7224 */ /* 0x000fca00078e02ff */
[----:B------:R-:W-:-:S07]  /*7520*/  VIMNMX R12, R12, R13, !PT ;  /* 0x0000000d0c0c7248 */ /* 0x000fce0007fe0100 */
.L_x_993:
[----:B------:R-:W-:-:S05]  /*7530*/  VIADD R12, R12, 0x3f ;  /* 0x0000003f0c0c7836 */ /* 0x000fca0000000000 */
[----:B------:R-:W-:-:S04]  /*7540*/  SHF.R.S32.HI R13, RZ, 0x1f, R12 ;  /* 0x0000001fff0d7819 */ /* 0x000fc8000001140c */
[----:B------:R-:W-:-:S04]  /*7550*/  LEA.HI R13, R13, R12, RZ, 0x6 ;  /* 0x0000000c0d0d7211 */ /* 0x000fc800078f30ff */
[----:B------:R-:W-:-:S04]  /*7560*/  SHF.R.S32.HI R13, RZ, 0x6, R13 ;  /* 0x00000006ff0d7819 */ /* 0x000fc8000001140d */
[----:B------:R-:W-:-:S04]  /*7570*/  VIMNMX R10, R16, R13, !PT ;  /* 0x0000000d100a7248 */ /* 0x000fc80007fe0100 */
[----:B------:R-:W-:-:S13]  /*7580*/  ISETP.LE.AND P0, PT, R10, UR50, PT ;  /* 0x000000320a007c0c */ /* 0x000fda000bf03270 */
[----:B------:R-:W-:Y:S05]  /*7590*/  @!P0 BRA `(.L_x_996) ;  /* 0x0000001c00608947 */ /* 0x000fea0003800000 */
[----:B------:R-:W-:Y:S01]  /*75a0*/  IMAD.MOV.U32 R15, RZ, RZ, R9 ;  /* 0x000000ffff0f7224 */ /* 0x000fe200078e0009 */
[----:B------:R-:W-:Y:S01]  /*75b0*/  UMOV UR52, UR47 ;  /* 0x0000002f00347c82 */ /* 0x000fe20008000000 */
[----:B------:R-:W-:Y:S01]  /*75c0*/  IMAD.MOV.U32 R13, RZ, RZ, R8 ;  /* 0x000000ffff0d7224 */ /* 0x000fe200078e0008 */
[----:B------:R-:W-:-:S06]  /*75d0*/  UMOV UR51, UR49 ;  /* 0x0000003100337c82 */ /* 0x000fcc0008000000 */
.L_x_1006:
[----:B------:R-:W-:Y:S01]  /*75e0*/  ISETP.NE.AND P0, PT, RZ, UR40, PT ;  /* 0x00000028ff007c0c */ /* 0x000fe2000bf05270 */
[----:B------:R-:W-:-:S04]  /*75f0*/  UISETP.NE.AND UP0, UPT, UR51, 0x1, UPT ;  /* 0x000000013300788c */ /* 0x000fc8000bf05270 */
[----:B------:R-:W-:-:S04]  /*7600*/  USEL UR47, URZ, 0x1, UP0 ;  /* 0x000000013f2f7887 */ /* 0x000fc80008000000 */
[----:B------:R-:W-:-:S04]  /*7610*/  ULOP3.LUT UR47, UR52, UR47, URZ, 0x3c, !UPT ;  /* 0x0000002f342f7292 */ /* 0x000fc8000f8e3c3f */
[----:B------:R-:W-:Y:S08]  /*7620*/  @P0 BRA `(.L_x_997) ;  /* 0x0000000000380947 */ /* 0x000ff00003800000 */
[----:B------:R-:W-:Y:S05]  /*7630*/  @!P4 BRA `(.L_x_998) ;  /* 0x000000000004c947 */ /* 0x000fea0003800000 */
[----:B------:R-:W-:Y:S01]  /*7640*/  BPT.TRAP 0x1 ;  /* 0x000000040000795c */ /* 0x000fe20000300000 */
.L_x_998:
[----:B------:R-:W-:Y:S01]  /*7650*/  UIADD3 UR6, UR51, 0x1, URZ ;  /* 0x0000000133067890 */ /* 0x000fe2000fffe03f */
[----:B------:R-:W-:-:S03]  /*7660*/  IMAD.U32 R8, RZ, RZ, UR47 ;  /* 0x0000002fff087e24 */ /* 0x000fc6000f8e00ff */
[----:B------:R-:W-:Y:S02]  /*7670*/  UISETP.NE.AND UP0, UPT, UR6, 0x2, UPT ;  /* 0x000000020600788c */ /* 0x000fe4000bf05270 */
[----:B------:R-:W-:Y:S02]  /*7680*/  SHF.L.U32 R8, R8, 0x1f, RZ ;  /* 0x0000001f08087819 */ /* 0x000fe400000006ff */
[----:B------:R-:W-:-:S04]  /*7690*/  USEL UR6, UR6, URZ, UP0 ;  /* 0x0000003f06067287 */ /* 0x000fc80008000000 */
[----:B------:R-:W-:-:S09]  /*76a0*/  ULEA UR6, UR6, UR41, 0x3 ;  /* 0x0000002906067291 */ /* 0x000fd2000f8e183f */
[----:B------:R0:W1:Y:S01]  /*76b0*/  SYNCS.PHASECHK.TRANS64.TRYWAIT P1, [UR6+0x20830], R8 ;  /* 0x02083008ff0075a7 */ /* 0x0000620008020146 */
[----:B------:R-:W-:Y:S05]  /*76c0*/  @!P4 BRA `(.L_x_999) ;  /* 0x000000000004c947 */ /* 0x000fea0003800000 */
[----:B------:R-:W-:Y:S01]  /*76d0*/  BPT.TRAP 0x1 ;  /* 0x000000040000795c */ /* 0x000fe20000300000 */
.L_x_999:
[----:B-1----:R-:W-:Y:S05]  /*76e0*/  @P1 BRA `(.L_x_997) ;  /* 0x0000000000081947 */ /* 0x002fea0003800000 */
[----:B------:R-:W1:Y:S02]  /*76f0*/  SYNCS.PHASECHK.TRANS64.TRYWAIT P1, [UR6+0x20830], R8 ;  /* 0x02083008ff0075a7 */ /* 0x000e640008020146 */
[----:B-1----:R-:W-:Y:S05]  /*7700*/  @!P1 BRA `(.L_x_1000) ;  /* 0x000000cc00d09947 */ /* 0x002fea0003800000 */
.L_x_997:
        /* <DEDUP_REMOVED lines=23> */
[----:B------:R-:W-:Y:S01]  /*7880*/  QGMMA.64x64x32.F32.E4M3.E4M3 R152, gdesc[UR32], RZ, !UPT, gsb0 ;  /* 0x00e00000209879f3 */ /* 0x000fe2000c0008ff */
[----:B------:R-:W-:Y:S02]  /*7890*/  UMOV UR31, 0x40000040 ;  /* 0x40000040001f7882 */ /* 0x000fe40000000000 */
        /* <DEDUP_REMOVED lines=25> */
.L_x_1002:
[----:B------:R-:W-:Y:S01]  /*7a30*/  ULEA UR6, UR51, UR41, 0x3 ;  /* 0x0000002933067291 */ /* 0x000fe2000f8e183f */
[----:B------:R-:W-:-:S05]  /*7a40*/  IMAD.U32 R8, RZ, RZ, UR52 ;  /* 0x00000034ff087e24 */ /* 0x000fca000f8e00ff */
[----:B------:R-:W-:-:S04]  /*7a50*/  SHF.L.U32 R8, R8, 0x1f, RZ ;  /* 0x0000001f08087819 */ /* 0x000fc800000006ff */
[----:B------:R0:W1:Y:S01]  /*7a60*/  SYNCS.PHASECHK.TRANS64.TRYWAIT P0, [UR6+0x20850], R8 ;  /* 0x02085008ff0075a7 */ /* 0x0000620008000146 */
[----:B------:R-:W-:Y:S05]  /*7a70*/  @!P4 BRA `(.L_x_1003) ;  /* 0x000000000004c947 */ /* 0x000fea0003800000 */
[----:B------:R-:W-:Y:S01]  /*7a80*/  BPT.TRAP 0x1 ;  /* 0x000000040000795c */ /* 0x000fe20000300000 */
.L_x_1003:
[----:B-1----:R-:W-:Y:S05]  /*7a90*/  @P0 BRA `(.L_x_1001) ;  /* 0x0000000000080947 */ /* 0x002fea0003800000 */
[----:B------:R-:W1:Y:S02]  /*7aa0*/  SYNCS.PHASECHK.TRANS64.TRYWAIT P0, [UR6+0x20850], R8 ;  /* 0x02085008ff0075a7 */ /* 0x000e640008000146 */
[----:B-1----:R-:W-:Y:S05]  /*7ab0*/  @!P0 BRA `(.L_x_1004) ;  /* 0x000000c800fc8947 */ /* 0x002fea0003800000 */
.L_x_1001:
[----:B------:R-:W-:Y:S01]  /*7ac0*/  UIADD3 UR6, UR41, 0x400, URZ ;  /* 0x0000040029067890 */ /* 0x000fe2000fffe03f */
[----:B------:R-:W-:Y:S01]  /*7ad0*/  WARPGROUP.ARRIVE ;  /* 0x00000000000079c5 */ /* 0x000fe20000000000 */
[----:B------:R-:W-:Y:S01]  /*7ae0*/  UMOV UR7, 0x80000020 ;  /* 0x8000002000077882 */ /* 0x000fe20000000000 */
[C---:B------:R-:W-:Y:S01]  /*7af0*/  FMUL.FTZ R22, R0.reuse, R152 ;  /* 0x0000009800167220 */ /* 0x040fe20000410000 */
[----:B------:R-:W-:Y:S01]  /*7b00*/  USHF.R.U32.HI UR6, URZ, 0x4, UR6 ;  /* 0x000000043f067899 */ /* 0x000fe20008011606 */
[C---:B------:R-:W-:Y:S01]  /*7b10*/  FMUL.FTZ R12, R0.reuse, R154 ;  /* 0x0000009a000c7220 */ /* 0x040fe20000410000 */
[C---:B------:R-:W-:Y:S01]  /*7b20*/  FMUL.FTZ R192, R0.reuse, R153 ;  /* 0x0000009900c07220 */ /* 0x040fe20000410000 */
[C---:B------:R-:W-:Y:S01]  /*7b30*/  FMUL.FTZ R14, R0.reuse, R155 ;  /* 0x0000009b000e7220 */ /* 0x040fe20000410000 */
[----:B------:R-:W-:Y:S01]  /*7b40*/  ULOP3.LUT UR6, UR6, 0x3fff, URZ, 0xc0, !UPT ;  /* 0x00003fff06067892 */ /* 0x000fe2000f8ec03f */
[----:B------:R-:W1:Y:S01]  /*7b50*/  MUFU.TANH R22, R22 ;  /* 0x0000001600167308 */ /* 0x000e620000002400 */
[C---:B------:R-:W-:Y:S01]  /*7b60*/  FMUL.FTZ R156, R0.reuse, R156 ;  /* 0x0000009c009c7220 */ /* 0x040fe20000410000 */
[C---:B------:R-:W-:Y:S01]  /*7b70*/  FMUL.FTZ R18, R0.reuse, R158 ;  /* 0x0000009e00127220 */ /* 0x040fe20000410000 */
[----:B------:R-:W-:Y:S01]  /*7b80*/  ULOP3.LUT UR6, UR6, 0x10000, URZ, 0xfc, !UPT ;  /* 0x0001000006067892 */ /* 0x000fe2000f8efc3f */
[C---:B------:R-:W-:Y:S01]  /*7b90*/  FMUL.FTZ R194, R0.reuse, R157 ;  /* 0x0000009d00c27220 */ /* 0x040fe20000410000 */
[C---:B------:R-:W-:Y:S01]  /*7ba0*/  FMUL.FTZ R20, R0.reuse, R159 ;  /* 0x0000009f00147220 */ /* 0x040fe20000410000 */
[C---:B------:R-:W-:Y:S01]  /*7bb0*/  FMUL.FTZ R196, R0.reuse, R160 ;  /* 0x000000a000c47220 */ /* 0x040fe20000410000 */
[----:B------:R-:W-:Y:S01]  /*7bc0*/  ULEA UR6, UR51, UR6, 0xa ;  /* 0x0000000633067291 */ /* 0x000fe2000f8e503f */
        /* <DEDUP_REMOVED lines=8> */
[----:B------:R-:W-:Y:S01]  /*7c50*/  QGMMA.64x256x32.F32.E4M3.E4M3 R24, R188, gdesc[UR4], R24, gsb0 ;  /* 0x03e00004bc187df3 */ /* 0x000fe20008000818 */
[----:B------:R-:W-:Y:S01]  /*7c60*/  UIADD3 UR6, UR6, 0x2, URZ ;  /* 0x0000000206067890 */ /* 0x000fe2000fffe03f */
[----:B------:R-:W3:Y:S01]  /*7c70*/  MUFU.TANH R192, R192 ;  /* 0x000000c000c07308 */ /* 0x000ee20000002400 */
[----:B------:R-:W-:Y:S01]  /*7c80*/  UMOV UR7, 0x80000020 ;  /* 0x8000002000077882 */ /* 0x000fe20000000000 */
[----:B-1----:R-:W-:Y:S01]  /*7c90*/  FMNMX.FTZ R9, R22, R13, !PT ;  /* 0x0000000d16097209 */ /* 0x002fe20007810000 */
[C---:B------:R-:W-:Y:S01]  /*7ca0*/  FMUL.FTZ R204, R0.reuse, R168 ;  /* 0x000000a800cc7220 */ /* 0x040fe20000410000 */
[C---:B------:R-:W-:Y:S01]  /*7cb0*/  FMUL.FTZ R162, R0.reuse, R170 ;  /* 0x000000aa00a27220 */ /* 0x040fe20000410000 */
[C---:B------:R-:W-:Y:S01]  /*7cc0*/  FMUL.FTZ R206, R0.reuse, R169 ;  /* 0x000000a900ce7220 */ /* 0x040fe20000410000 */
[----:B------:R-:W-:Y:S01]  /*7cd0*/  FMUL.FTZ R164, R0, R171 ;  /* 0x000000ab00a47220 */ /* 0x000fe20000410000 */
[----:B--2---:R-:W-:Y:S01]  /*7ce0*/  FMNMX.FTZ R11, R12, R15, !PT ;  /* 0x0000000f0c0b7209 */ /* 0x004fe20007810000 */
        /* <DEDUP_REMOVED lines=9> */
[----:B---3--:R-:W-:Y:S01]  /*7d80*/  FMNMX.FTZ R9, R192, R9, !PT ;  /* 0x00000009c0097209 */ /* 0x008fe20007810000 */
[C---:B------:R-:W-:Y:S01]  /*7d90*/  FMUL.FTZ R176, R0.reuse, R179 ;  /* 0x000000b300b07220 */ /* 0x040fe20000410000 */
[C---:B------:R-:W-:Y:S01]  /*7da0*/  FMUL.FTZ R178, R0.reuse, R180 ;  /* 0x000000b400b27220 */ /* 0x040fe20000410000 */
[C---:B------:R-:W-:Y:S01]  /*7db0*/  FMUL.FTZ R180, R0.reuse, R182 ;  /* 0x000000b600b47220 */ /* 0x040fe20000410000 */
[----:B------:R-:W-:-:S03]  /*7dc0*/  FMUL.FTZ R182, R0, R183 ;  /* 0x000000b700b67220 */ /* 0x000fc60000410000 */
[----:B------:R-:W3:Y:S01]  /*7dd0*/  MUFU.TANH R18, R18 ;  /* 0x0000001200127308 */ /* 0x000ee20000002400 */
[----:B-1----:R-:W-:-:S07]  /*7de0*/  FMNMX.FTZ R11, R14, R11, !PT ;  /* 0x0000000b0e0b7209 */ /* 0x002fce0007810000 */
[----:B------:R-:W1:Y:S01]  /*7df0*/  MUFU.TANH R194, R194 ;  /* 0x000000c200c27308 */ /* 0x000e620000002400 */
[----:B--2---:R-:W-:-:S07]  /*7e00*/  FMNMX.FTZ R9, R156, R9, !PT ;  /* 0x000000099c097209 */ /* 0x004fce0007810000 */
[----:B------:R-:W2:Y:S01]  /*7e10*/  MUFU.TANH R20, R20 ;  /* 0x0000001400147308 */ /* 0x000ea20000002400 */
[----:B---3--:R-:W-:-:S07]  /*7e20*/  FMNMX.FTZ R11, R18, R11, !PT ;  /* 0x0000000b120b7209 */ /* 0x008fce0007810000 */
        /* <DEDUP_REMOVED lines=45> */
[----:B--2---:R-:W-:Y:S02]  /*8100*/  FMNMX.FTZ R9, R178, R9, !PT ;  /* 0x00000009b2097209 */ /* 0x004fe40007810000 */
[----:B---3--:R-:W-:-:S04]  /*8110*/  FMNMX.FTZ R11, R180, R11, !PT ;  /* 0x0000000bb40b7209 */ /* 0x008fc80007810000 */
[----:B-1----:R-:W-:Y:S02]  /*8120*/  FMNMX.FTZ R21, R182, R11, !PT ;  /* 0x0000000bb6157209 */ /* 0x002fe40007810000 */
[----:B------:R-:W1:Y:S01]  /*8130*/  LDC R11, c[0x0][0x988] ;  /* 0x00026200ff0b7b82 */ /* 0x000e620000000800 */
[----:B------:R-:W-:Y:S02]  /*8140*/  WARPGROUP.DEPBAR.LE gsb0, 0x0 ;  /* 0x00008000000079c5 */ /* 0x000fe40000010000 */
[----:B------:R-:W-:Y:S01]  /*8150*/  WARPGROUP.ARRIVE ;  /* 0x00000000000079c5 */ /* 0x000fe20000000000 */
[----:B------:R-:W-:Y:S01]  /*8160*/  FMUL.FTZ R188, R0, R181 ;  /* 0x000000b500bc7220 */ /* 0x000fe20000410000 */
[----:B------:R-:W2:Y:S04]  /*8170*/  SHFL.BFLY PT, R190, R21, 0x2, 0x1f ;  /* 0x0c401f0015be7f89 */ /* 0x000ea800000e0000 */
[----:B------:R-:W-:Y:S01]  /*8180*/  QGMMA.64x256x32.F32.E4M3.E4M3 R24, R184, gdesc[UR4], R24, gsb0 ;  /* 0x03e00004b8187df3 */ /* 0x000fe20008000818 */
[----:B------:R-:W3:Y:S02]  /*8190*/  MUFU.TANH R188, R188 ;  /* 0x000000bc00bc7308 */ /* 0x000ee40000002400 */
[----:B---3--:R-:W-:-:S02]  /*81a0*/  FMNMX.FTZ R19, R188, R9, !PT ;  /* 0x00000009bc137209 */ /* 0x008fc40007810000 */
[----:B--2---:R-:W-:-:S03]  /*81b0*/  FMNMX.FTZ R153, R21, R190, !PT ;  /* 0x000000be15997209 */ /* 0x004fc60007810000 */
[----:B0-----:R-:W0:Y:S04]  /*81c0*/  SHFL.BFLY PT, R8, R19, 0x2, 0x1f ;  /* 0x0c401f0013087f89 */ /* 0x001e2800000e0000 */
[----:B------:R-:W2:Y:S01]  /*81d0*/  SHFL.BFLY PT, R190, R153, 0x1, 0x1f ;  /* 0x0c201f0099be7f89 */ /* 0x000ea200000e0000 */
[----:B0-----:R-:W-:Y:S02]  /*81e0*/  FMNMX.FTZ R23, R19, R8, !PT ;  /* 0x0000000813177209 */ /* 0x001fe40007810000 */
[----:B--2---:R-:W-:-:S03]  /*81f0*/  FMNMX.FTZ R9, R153, R190, !PT ;  /* 0x000000be99097209 */ /* 0x004fc60007810000 */
[----:B------:R-:W0:Y:S02]  /*8200*/  SHFL.BFLY PT, R8, R23, 0x1, 0x1f ;  /* 0x0c201f0017087f89 */ /* 0x000e2400000e0000 */
[----:B------:R-:W-:-:S01]  /*8210*/  FADD.FTZ R212, -R9, R15 ;  /* 0x0000000f09d47221 */ /* 0x000fc20000010100 */
[----:B-1----:R-:W-:-:S04]  /*8220*/  FFMA.FTZ R165, R9, R11, -8 ;  /* 0xc100000009a57423 */ /* 0x002fc8000001000b */
        /* <DEDUP_REMOVED lines=15> */
[----:B0-----:R-:W-:-:S02]  /*8320*/  FMNMX.FTZ R8, R23, R8, !PT ;  /* 0x0000000817087209 */ /* 0x001fc40007810000 */
[----:B------:R-:W-:-:S03]  /*8330*/  IADD3 R154, -R17, 0xb, RZ ;  /* 0x0000000b119a7810 */ /* 0x000fc60007ffe1ff */
[C---:B------:R-:W-:Y:S01]  /*8340*/  FADD.FTZ R190, -R8.reuse, R13 ;  /* 0x0000000d08be7221 */ /* 0x040fe20000010100 */
[----:B------:R-:W-:-:S01]  /*8350*/  FFMA.FTZ R161, R8, R11, -8 ;  /* 0xc100000008a17423 */ /* 0x000fc2000001000b */
[-C--:B------:R-:W-:Y:S01]  /*8360*/  FMUL.FTZ R13, R212, R11.reuse ;  /* 0x0000000bd40d7220 */ /* 0x080fe20000410000 */
[----:B------:R-:W-:Y:S01]  /*8370*/  MUFU.EX2 R169, R167 ;  /* 0x000000a700a97308 */ /* 0x000fe20000000800 */
[-C--:B------:R-:W-:Y:S01]  /*8380*/  FMUL.FTZ R190, R190, R11.reuse ;  /* 0x0000000bbebe7220 */ /* 0x080fe20000410000 */
        /* <DEDUP_REMOVED lines=14> */
[----:B------:R-:W-:Y:S01]  /*8470*/  FFMA.FTZ R178, R188, R11, -R161 ;  /* 0x0000000bbcb27223 */ /* 0x000fe200000108a1 */
[----:B------:R-:W-:Y:S08]  /*8480*/  MUFU.EX2 R190, R190 ;  /* 0x000000be00be7308 */ /* 0x000ff00000000800 */
[----:B------:R-:W0:Y:S08]  /*8490*/  MUFU.EX2 R15, R15 ;  /* 0x0000000f000f7308 */ /* 0x000e300000000800 */
[----:B------:R-:W1:Y:S08]  /*84a0*/  MUFU.EX2 R13, R13 ;  /* 0x0000000d000d7308 */ /* 0x000e700000000800 */
[----:B------:R-:W2:Y:S01]  /*84b0*/  MUFU.EX2 R22, R22 ;  /* 0x0000001600167308 */ /* 0x000ea20000000800 */
[----:B0-----:R-:W-:-:S07]  /*84c0*/  FFMA.FTZ R3, R190, R3, R15 ;  /* 0x00000003be037223 */ /* 0x001fce000001000f */
[----:B------:R-:W0:Y:S01]  /*84d0*/  MUFU.EX2 R19, R19 ;  /* 0x0000001300137308 */ /* 0x000e220000000800 */
[----:B-1----:R-:W-:-:S07]  /*84e0*/  FFMA.FTZ R4, R13, R4, R12 ;  /* 0x000000040d047223 */ /* 0x002fce000001000c */
[----:B------:R-:W-:Y:S08]  /*84f0*/  MUFU.EX2 R156, R156 ;  /* 0x0000009c009c7308 */ /* 0x000ff00000000800 */
[----:B------:R-:W-:Y:S08]  /*8500*/  MUFU.EX2 R21, R21 ;  /* 0x0000001500157308 */ /* 0x000ff00000000800 */
[----:B------:R-:W-:Y:S08]  /*8510*/  MUFU.EX2 R192, R192 ;  /* 0x000000c000c07308 */ /* 0x000ff00000000800 */
[----:B------:R-:W-:Y:S08]  /*8520*/  MUFU.EX2 R163, R163 ;  /* 0x000000a300a37308 */ /* 0x000ff00000000800 */
[----:B------:R-:W-:Y:S08]  /*8530*/  MUFU.EX2 R23, R23 ;  /* 0x0000001700177308 */ /* 0x000ff00000000800 */
[----:B------:R1:W-:Y:S08]  /*8540*/  MUFU.EX2 R171, R158 ;  /* 0x0000009e00ab7308 */ /* 0x0003f00000000800 */
[----:B------:R-:W-:Y:S01]  /*8550*/  MUFU.EX2 R194, R194 ;  /* 0x000000c200c27308 */ /* 0x000fe20000000800 */
[----:B-1----:R-:W-:-:S05]  /*8560*/  IMAD.U32 R158, RZ, RZ, UR49 ;  /* 0x00000031ff9e7e24 */ /* 0x002fca000f8e00ff */
[----:B------:R-:W-:Y:S02]  /*8570*/  @!P5 LEA R158, R158, UR41, 0x3 ;  /* 0x000000299e9edc11 */ /* 0x000fe4000f8e18ff */
[----:B------:R-:W-:Y:S08]  /*8580*/  MUFU.EX2 R160, R160 ;  /* 0x000000a000a07308 */ /* 0x000ff00000000800 */
        /* <DEDUP_REMOVED lines=8> */
[----:B------:R-:W-:Y:S01]  /*8610*/  MUFU.EX2 R175, R176 ;  /* 0x000000b000af7308 */ /* 0x000fe20000000800 */
[----:B------:R-:W-:-:S02]  /*8620*/  WARPGROUP.DEPBAR.LE gsb0, 0x0 ;  /* 0x00008000000079c5 */ /* 0x000fc40000010000 */
[-C--:B------:R-:W-:Y:S01]  /*8630*/  FFMA.FTZ R184, R206, R11.reuse, -R161 ;  /* 0x0000000bceb87223 */ /* 0x080fe200000108a1 */
[----:B------:R-:W-:-:S01]  /*8640*/  FFMA.FTZ R161, R14, R11, -R165 ;  /* 0x0000000b0ea17223 */ /* 0x000fc200000108a5 */
[----:B------:R-:W-:Y:S01]  /*8650*/  FFMA.FTZ R14, R152, R11, -R165 ;  /* 0x0000000b980e7223 */ /* 0x000fe200000108a5 */
[----:B--2---:R-:W-:-:S01]  /*8660*/  FADD.FTZ R152, R22, R3 ;  /* 0x0000000316987221 */ /* 0x004fc20000010000 */
[----:B------:R-:W-:Y:S01]  /*8670*/  FFMA.FTZ R165, R182, R11, -R165 ;  /* 0x0000000bb6a57223 */ /* 0x000fe200000108a5 */
[----:B------:R-:W-:Y:S01]  /*8680*/  MUFU.EX2 R185, R164 ;  /* 0x000000a400b97308 */ /* 0x000fe20000000800 */
[----:B------:R1:W-:Y:S06]  /*8690*/  BAR.ARV R154, 0x100 ;  /* 0x0004009a0000751d */ /* 0x0003ec0000002000 */
[----:B0-----:R-:W-:-:S01]  /*86a0*/  FADD.FTZ R167, R19, R152 ;  /* 0x0000009813a77221 */ /* 0x001fc20000010000 */
[----:B------:R-:W0:Y:S08]  /*86b0*/  MUFU.EX2 R161, R161 ;  /* 0x000000a100a17308 */ /* 0x000e300000000800 */
[----:B------:R-:W2:Y:S08]  /*86c0*/  MUFU.EX2 R14, R14 ;  /* 0x0000000e000e7308 */ /* 0x000eb00000000800 */
[----:B------:R-:W3:Y:S01]  /*86d0*/  MUFU.EX2 R184, R184 ;  /* 0x000000b800b87308 */ /* 0x000ee20000000800 */
[----:B0-----:R-:W-:-:S01]  /*86e0*/  FADD.FTZ R3, R161, R4 ;  /* 0x00000004a1037221 */ /* 0x001fc20000010000 */
[----:B------:R-:W-:-:S03]  /*86f0*/  FADD.FTZ R4, R156, R167 ;  /* 0x000000a79c047221 */ /* 0x000fc60000010000 */
[----:B------:R-:W-:Y:S01]  /*8700*/  FADD.FTZ R3, R18, R3 ;  /* 0x0000000312037221 */ /* 0x000fe20000010000 */
[----:B------:R-:W-:-:S02]  /*8710*/  FADD.FTZ R167, R21, R4 ;  /* 0x0000000415a77221 */ /* 0x000fc40000010000 */
[----:B------:R-:W0:Y:S01]  /*8720*/  MUFU.EX2 R187, R172 ;  /* 0x000000ac00bb7308 */ /* 0x000e220000000800 */
[----:B------:R-:W-:-:S01]  /*8730*/  FADD.FTZ R3, R169, R3 ;  /* 0x00000003a9037221 */ /* 0x000fc20000010000 */
[----:B------:R-:W-:-:S03]  /*8740*/  FADD.FTZ R152, R192, R167 ;  /* 0x000000a7c0987221 */ /* 0x000fc60000010000 */
[----:B--2---:R-:W-:Y:S01]  /*8750*/  FADD.FTZ R4, R14, R3 ;  /* 0x000000030e047221 */ /* 0x004fe20000010000 */
[----:B------:R-:W-:-:S02]  /*8760*/  FADD.FTZ R3, R23, R152 ;  /* 0x0000009817037221 */ /* 0x000fc40000010000 */
[----:B------:R-:W-:Y:S01]  /*8770*/  MUFU.EX2 R159, R159 ;  /* 0x0000009f009f7308 */ /* 0x000fe20000000800 */
[----:B------:R-:W-:-:S01]  /*8780*/  FADD.FTZ R4, R163, R4 ;  /* 0x00000004a3047221 */ /* 0x000fc20000010000 */
[----:B------:R-:W-:-:S03]  /*8790*/  FADD.FTZ R152, R194, R3 ;  /* 0x00000003c2987221 */ /* 0x000fc60000010000 */
[----:B------:R-:W-:Y:S01]  /*87a0*/  FADD.FTZ R4, R171, R4 ;  /* 0x00000004ab047221 */ /* 0x000fe20000010000 */
[----:B------:R-:W-:-:S02]  /*87b0*/  FADD.FTZ R167, R153, R152 ;  /* 0x0000009899a77221 */ /* 0x000fc40000010000 */
[----:B------:R-:W2:Y:S01]  /*87c0*/  MUFU.EX2 R177, R180 ;  /* 0x000000b400b17308 */ /* 0x000ea20000000800 */
[----:B------:R-:W-:-:S01]  /*87d0*/  FADD.FTZ R3, R160, R4 ;  /* 0x00000004a0037221 */ /* 0x000fc20000010000 */
[----:B---3--:R-:W-:-:S03]  /*87e0*/  FADD.FTZ R152, R184, R167 ;  /* 0x000000a7b8987221 */ /* 0x008fc60000010000 */
[----:B------:R-:W-:Y:S01]  /*87f0*/  FADD.FTZ R4, R20, R3 ;  /* 0x0000000314047221 */ /* 0x000fe20000010000 */
[----:B------:R-:W-:Y:S02]  /*8800*/  @!P5 VIADD R3, R158, 0x20840 ;  /* 0x000208409e03d836 */ /* 0x000fe40000000000 */
[----:B------:R-:W-:Y:S01]  /*8810*/  FADD.FTZ R167, R155, R152 ;  /* 0x000000989ba77221 */ /* 0x000fe20000010000 */
[----:B------:R-:W-:Y:S01]  /*8820*/  MUFU.EX2 R178, R178 ;  /* 0x000000b200b27308 */ /* 0x000fe20000000800 */
[----:B------:R-:W-:-:S01]  /*8830*/  FADD.FTZ R4, R185, R4 ;  /* 0x00000004b9047221 */ /* 0x000fc20000010000 */
[----:B------:R-:W-:Y:S01]  /*8840*/  @!P5 PRMT R3, RZ, 0x654, R3 ;  /* 0x00000654ff03d816 */ /* 0x000fe20000000003 */
[----:B------:R-:W-:-:S02]  /*8850*/  FADD.FTZ R152, R170, R167 ;  /* 0x000000a7aa987221 */ /* 0x000fc40000010000 */
[----:B------:R-:W-:Y:S01]  /*8860*/  FADD.FTZ R4, R173, R4 ;  /* 0x00000004ad047221 */ /* 0x000fe20000010000 */
[----:B------:R3:W-:Y:S02]  /*8870*/  @!P5 SYNCS.ARRIVE.TRANS64.RED.A1T0 RZ, [R3+URZ], RZ ;  /* 0x000000ff03ffd9a7 */ /* 0x0007e4000810043f */
[----:B-1----:R-:W1:Y:S01]  /*8880*/  MUFU.EX2 R154, R165 ;  /* 0x000000a5009a7308 */ /* 0x002e620000000800 */
[----:B------:R-:W-:-:S04]  /*8890*/  FADD.FTZ R4, R168, R4 ;  /* 0x00000004a8047221 */ /* 0x000fc80000010000 */
[----:B0-----:R-:W-:Y:S01]  /*88a0*/  FADD.FTZ R4, R187, R4 ;  /* 0x00000004bb047221 */ /* 0x001fe20000010000 */
[----:B---3--:R-:W-:-:S03]  /*88b0*/  FADD.FTZ R3, R157, R152 ;  /* 0x000000989d037221 */ /* 0x008fc60000010000 */
[----:B------:R-:W-:Y:S01]  /*88c0*/  FADD.FTZ R4, R175, R4 ;  /* 0x00000004af047221 */ /* 0x000fe20000010000 */
[----:B------:R-:W-:-:S03]  /*88d0*/  FADD.FTZ R152, R174, R3 ;  /* 0x00000003ae987221 */ /* 0x000fc60000010000 */
[----:B--2---:R-:W-:Y:S01]  /*88e0*/  FADD.FTZ R4, R177, R4 ;  /* 0x00000004b1047221 */ /* 0x004fe20000010000 */
[----:B------:R-:W-:-:S03]  /*88f0*/  FADD.FTZ R3, R159, R152 ;  /* 0x000000989f037221 */ /* 0x000fc60000010000 */
[----:B-1----:R-:W-:Y:S01]  /*8900*/  FADD.FTZ R4, R154, R4 ;  /* 0x000000049a047221 */ /* 0x002fe20000010000 */
[----:B------:R-:W-:-:S01]  /*8910*/  FADD.FTZ R3, R178, R3 ;  /* 0x00000003b2037221 */ /* 0x000fc20000010000 */
[----:B------:R-:W-:Y:S06]  /*8920*/  @!P4 BRA `(.L_x_1005) ;  /* 0x000000000004c947 */ /* 0x000fec0003800000 */
[----:B------:R-:W-:Y:S01]  /*8930*/  BPT.TRAP 0x1 ;  /* 0x000000040000795c */ /* 0x000fe20000300000 */
.L_x_1005:
[----:B------:R-:W-:Y:S01]  /*8940*/  ULEA UR6, UR51, UR41, 0x3 ;  /* 0x0000002933067291 */ /* 0x000fe2000f8e183f */
[----:B------:R-:W-:Y:S01]  /*8950*/  ISETP.LT.AND P0, PT, R10, UR50, PT ;  /* 0x000000320a007c0c */ /* 0x000fe2000bf01270 */
[----:B------:R-:W-:Y:S01]  /*8960*/  UMOV UR52, UR47 ;  /* 0x0000002f00347c82 */ /* 0x000fe20008000000 */
[----:B------:R-:W-:Y:S01]  /*8970*/  F2FP.SATFINITE.E4M3.F32.PACK_AB_MERGE_C R23, R194, R23, RZ ;  /* 0x00000017c217723e */ /* 0x000fe200048070ff */
[----:B------:R-:W-:Y:S01]  /*8980*/  UIADD3 UR6, UR6, 0x20860, URZ ;  /* 0x0002086006067890 */ /* 0x000fe2000fffe03f */
[----:B------:R-:W-:Y:S01]  /*8990*/  F2FP.SATFINITE.E4M3.F32.PACK_AB_MERGE_C R19, R156, R19, RZ ;  /* 0x000000139c13723e */ /* 0x000fe200048070ff */
[----:B------:R-:W-:Y:S01]  /*89a0*/  UMOV UR51, UR49 ;  /* 0x0000003100337c82 */ /* 0x000fe20008000000 */
[----:B------:R-:W-:Y:S01]  /*89b0*/  F2FP.SATFINITE.E4M3.F32.PACK_AB_MERGE_C R23, R192, R21, R23 ;  /* 0x00000015c017723e */ /* 0x000fe20004807017 */
[----:B------:R-:W-:Y:S01]  /*89c0*/  UPRMT UR6, UR43, 0x654, UR6 ;  /* 0x000006542b067896 */ /* 0x000fe20008000006 */
        /* <DEDUP_REMOVED lines=8> */
[----:B------:R-:W-:Y:S01]  /*8a50*/  SYNCS.ARRIVE.TRANS64.RED.A1T0 RZ, [UR6], RZ ;  /* 0x000000ffffff79a7 */ /* 0x000fe20008100406 */
[----:B------:R-:W-:Y:S01]  /*8a60*/  UIADD3 UR6, UR50, -0x1, URZ ;  /* 0xffffffff32067890 */ /* 0x000fe2000fffe03f */
[----:B------:R-:W-:Y:S01]  /*8a70*/  F2FP.SATFINITE.E4M3.F32.PACK_AB_MERGE_C R159, R178, R159, RZ ;  /* 0x0000009fb29f723e */ /* 0x000fe200048070ff */
[-C--:B------:R-:W-:Y:S01]  /*8a80*/  FMUL.FTZ R32, R32, R190.reuse ;  /* 0x000000be20207220 */ /* 0x080fe20000410000 */
[----:B------:R-:W-:Y:S01]  /*8a90*/  F2FP.SATFINITE.E4M3.F32.PACK_AB_MERGE_C R154, R154, R177, RZ ;  /* 0x000000b19a9a723e */ /* 0x000fe200048070ff */
[-C--:B------:R-:W-:Y:S01]  /*8aa0*/  FMUL.FTZ R33, R33, R190.reuse ;  /* 0x000000be21217220 */ /* 0x080fe20000410000 */
[----:B------:R-:W-:Y:S01]  /*8ab0*/  F2FP.SATFINITE.E4M3.F32.PACK_AB_MERGE_C R188, R22, R15, R19 ;  /* 0x0000000f16bc723e */ /* 0x000fe20004807013 */
[-C--:B------:R-:W-:Y:S01]  /*8ac0*/  FMUL.FTZ R36, R36, R190.reuse ;  /* 0x000000be24247220 */ /* 0x080fe20000410000 */
[----:B------:R-:W-:Y:S01]  /*8ad0*/  UMOV UR50, UR6 ;  /* 0x0000000600327c82 */ /* 0x000fe20008000000 */
        /* <DEDUP_REMOVED lines=129> */
[----:B------:R-:W-:Y:S01]  /*92f0*/  F2FP.SATFINITE.E4M3.F32.PACK_AB_MERGE_C R187, R175, R187, R154 ;  /* 0x000000bbafbb723e */ /* 0x000fe2000480709a */
[----:B------:R-:W-:Y:S06]  /*9300*/  @P0 BRA `(.L_x_1006) ;  /* 0xffffffe000b40947 */ /* 0x000fec000383ffff */
[----:B------:R-:W-:-:S05]  /*9310*/  UMOV UR50, UR6 ;  /* 0x0000000600327c82 */ /* 0x000fca0008000000 */
.L_x_996:
[----:B------:R-:W-:-:S13]  /*9320*/  ISETP.LE.AND P0, PT, R16, UR50, PT ;  /* 0x0000003210007c0c */ /* 0x000fda000bf03270 */
[----:B------:R-:W-:Y:S05]  /*9330*/  @!P0 BRA `(.L_x_1007) ;  /* 0x0000002800088947 */ /* 0x000fea0003800000 */
[C---:B------:R-:W-:Y:S01]  /*9340*/  VIADD R10, R17.reuse, 0x8 ;  /* 0x00000008110a7836 */ /* 0x040fe20000000000 */
[----:B------:R-:W-:Y:S01]  /*9350*/  IADD3 R17, -R17, 0xb, RZ ;  /* 0x0000000b11117810 */ /* 0x000fe20007ffe1ff */
[----:B------:R-:W-:Y:S01]  /*9360*/  IMAD.MOV.U32 R13, RZ, RZ, R9 ;  /* 0x000000ffff0d7224 */ /* 0x000fe200078e0009 */
[----:B------:R-:W-:Y:S01]  /*9370*/  UMOV UR56, UR47 ;  /* 0x0000002f00387c82 */ /* 0x000fe20008000000 */
[----:B------:R-:W-:Y:S01]  /*9380*/  IMAD.MOV.U32 R12, RZ, RZ, R8 ;  /* 0x000000ffff0c7224 */ /* 0x000fe200078e0008 */
[----:B------:R-:W-:Y:S01]  /*9390*/  UMOV UR55, UR49 ;  /* 0x0000003100377c82 */ /* 0x000fe20008000000 */
[----:B------:R-:W-:Y:S01]  /*93a0*/  ULDC UR51, c[0x0][0x9e4] ;  /* 0x0002790000337ab9 */ /* 0x000fe20000000800 */
[----:B------:R-:W-:Y:S01]  /*93b0*/  ULDC UR53, c[0x0][0x288] ;  /* 0x0000a20000357ab9 */ /* 0x000fe20000000800 */
[----:B------:R-:W-:Y:S01]  /*93c0*/  ULDC UR54, c[0x0][0x2f0] ;  /* 0x0000bc0000367ab9 */ /* 0x000fe20000000800 */
[----:B------:R-:W-:-:S05]  /*93d0*/  ULDC UR52, c[0x0][0x9e0] ;  /* 0x0002780000347ab9 */ /* 0x000fca0000000800 */
.L_x_1025:
        /* <DEDUP_REMOVED lines=9> */
.L_x_1009:
[----:B------:R-:W-:Y:S01]  /*9470*/  ULEA UR6, UR49, UR41, 0x3 ;  /* 0x0000002931067291 */ /* 0x000fe2000f8e183f */
[----:B------:R-:W-:-:S05]  /*9480*/  IMAD.U32 R8, RZ, RZ, UR47 ;  /* 0x0000002fff087e24 */ /* 0x000fca000f8e00ff */
[----:B------:R-:W-:-:S04]  /*9490*/  SHF.L.U32 R8, R8, 0x1f, RZ ;  /* 0x0000001f08087819 */ /* 0x000fc800000006ff */
[----:B------:R0:W1:Y:S01]  /*94a0*/  SYNCS.PHASECHK.TRANS64.TRYWAIT P1, [UR6+0x20830], R8 ;  /* 0x02083008ff0075a7 */ /* 0x0000620008020146 */
[----:B------:R-:W-:Y:S05]  /*94b0*/  @!P4 BRA `(.L_x_1010) ;  /* 0x000000000004c947 */ /* 0x000fea0003800000 */
[----:B------:R-:W-:Y:S01]  /*94c0*/  BPT.TRAP 0x1 ;  /* 0x000000040000795c */ /* 0x000fe20000300000 */
.L_x_1010:
[----:B-1----:R-:W-:Y:S05]  /*94d0*/  @P1 BRA `(.L_x_1008) ;  /* 0x0000000000081947 */ /* 0x002fea0003800000 */
[----:B------:R-:W1:Y:S02]  /*94e0*/  SYNCS.PHASECHK.TRANS64.TRYWAIT P1, [UR6+0x20830], R8 ;  /* 0x02083008ff0075a7 */ /* 0x000e640008020146 */
[----:B-1----:R-:W-:Y:S05]  /*94f0*/  @!P1 BRA `(.L_x_1011) ;  /* 0x000000b000849947 */ /* 0x002fea0003800000 */
.L_x_1008:
[----:B------:R2:W-:Y:S01]  /*9500*/  BAR.SYNC.DEFER_BLOCKING R10, 0x100 ;  /* 0x0004000a0000751d */ /* 0x0005e20000010000 */
[----:B------:R-:W-:Y:S01]  /*9510*/  R2UR UR32, R6 ;  /* 0x00000000062072ca */ /* 0x000fe200000e0000 */
[----:B------:R-:W-:Y:S01]  /*9520*/  ULEA UR34, UR49, UR46, 0xa ;  /* 0x0000002e31227291 */ /* 0x000fe2000f8e503f */
[----:B------:R-:W-:-:S03]  /*9530*/  R2UR UR33, R7 ;  /* 0x00000000072172ca */ /* 0x000fc600000e0000 */
        /* <DEDUP_REMOVED lines=12> */
[----:B------:R-:W-:Y:S01]  /*9600*/  WARPGROUP.ARRIVE ;  /* 0x00000000000079c5 */ /* 0x000fe20000000000 */
[----:B------:R-:W-:Y:S01]  /*9610*/  UMOV UR27, 0x40000040 ;  /* 0x40000040001b7882 */ /* 0x000fe20000000000 */
[----:B------:R-:W-:Y:S01]  /*9620*/  UIADD3 UR30, UR34, 0x206, URZ ;  /* 0x00000206221e7890 */ /* 0x000fe2000fffe03f */
[----:B------:R-:W-:-:S03]  /*9630*/  UMOV UR31, 0x40000040 ;  /* 0x40000040001f7882 */ /* 0x000fc60000000000 */
        /* <DEDUP_REMOVED lines=23> */
[----:B--2---:R-:W-:Y:S05]  /*97b0*/  @P0 BRA `(.L_x_1012) ;  /* 0x00000000002c0947 */ /* 0x004fea0003800000 */
[----:B------:R-:W-:Y:S05]  /*97c0*/  @!P4 BRA `(.L_x_1013) ;  /* 0x000000000004c947 */ /* 0x000fea0003800000 */
[----:B------:R-:W-:Y:S01]  /*97d0*/  BPT.TRAP 0x1 ;  /* 0x000000040000795c */ /* 0x000fe20000300000 */
.L_x_1013:
[----:B------:R-:W-:Y:S01]  /*97e0*/  ULEA UR6, UR55, UR41, 0x3 ;  /* 0x0000002937067291 */ /* 0x000fe2000f8e183f */
[----:B01----:R-:W-:-:S05]  /*97f0*/  IMAD.U32 R8, RZ, RZ, UR56 ;  /* 0x00000038ff087e24 */ /* 0x003fca000f8e00ff */
[----:B------:R-:W-:-:S04]  /*9800*/  SHF.L.U32 R8, R8, 0x1f, RZ ;  /* 0x0000001f08087819 */ /* 0x000fc800000006ff */
[----:B------:R0:W1:Y:S01]  /*9810*/  SYNCS.PHASECHK.TRANS64.TRYWAIT P0, [UR6+0x20850], R8 ;  /* 0x02085008ff0075a7 */ /* 0x0000620008000146 */
[----:B------:R-:W-:Y:S05]  /*9820*/  @!P4 BRA `(.L_x_1014) ;  /* 0x000000000004c947 */ /* 0x000fea0003800000 */
[----:B------:R-:W-:Y:S01]  /*9830*/  BPT.TRAP 0x1 ;  /* 0x000000040000795c */ /* 0x000fe20000300000 */
.L_x_1014:
[----:B-1----:R-:W-:Y:S05]  /*9840*/  @P0 BRA `(.L_x_1012) ;  /* 0x0000000000080947 */ /* 0x002fea0003800000 */
[----:B------:R-:W1:Y:S02]  /*9850*/  SYNCS.PHASECHK.TRANS64.TRYWAIT P0, [UR6+0x20850], R8 ;  /* 0x02085008ff0075a7 */ /* 0x000e640008000146 */
[----:B-1----:R-:W-:Y:S05]  /*9860*/  @!P0 BRA `(.L_x_1015) ;  /* 0x000000ac00c08947 */ /* 0x002fea0003800000 */
.L_x_1012:
[----:B------:R-:W-:Y:S01]  /*9870*/  UIADD3 UR6, UR41, 0x400, URZ ;  /* 0x0000040029067890 */ /* 0x000fe2000fffe03f */
[----:B------:R-:W-:Y:S01]  /*9880*/  WARPGROUP.ARRIVE ;  /* 0x00000000000079c5 */ /* 0x000fe20000000000 */
[----:B------:R-:W-:Y:S01]  /*9890*/  UMOV UR7, 0x80000020 ;  /* 0x8000002000077882 */ /* 0x000fe20000000000 */
[C---:B------:R-:W-:Y:S01]  /*98a0*/  FMUL.FTZ R23, R0.reuse, R166 ;  /* 0x000000a600177220 */ /* 0x040fe20000410000 */
[----:B------:R-:W-:Y:S01]  /*98b0*/  USHF.R.U32.HI UR6, URZ, 0x4, UR6 ;  /* 0x000000043f067899 */ /* 0x000fe20008011606 */
[----:B------:R-:W2:Y:S01]  /*98c0*/  @P3 LDC R166, c[0x0][0x450] ;  /* 0x00011400ffa63b82 */ /* 0x000ea20000000800 */
[C---:B------:R-:W-:Y:S01]  /*98d0*/  FMUL.FTZ R20, R0.reuse, R163 ;  /* 0x000000a300147220 */ /* 0x040fe20000410000 */
[C---:B------:R-:W-:Y:S01]  /*98e0*/  FMUL.FTZ R163, R0.reuse, R165 ;  /* 0x000000a500a37220 */ /* 0x040fe20000410000 */
[----:B------:R-:W-:Y:S01]  /*98f0*/  ULOP3.LUT UR6, UR6, 0x3fff, URZ, 0xc0, !UPT ;  /* 0x00003fff06067892 */ /* 0x000fe2000f8ec03f */
[----:B------:R-:W-:Y:S01]  /*9900*/  FMUL.FTZ R165, R0, R169 ;  /* 0x000000a900a57220 */ /* 0x000fe20000410000 */
[----:B------:R-:W-:-:S02]  /*9910*/  IMAD.U32 R169, RZ, RZ, UR49 ;  /* 0x00000031ffa97e24 */ /* 0x000fc4000f8e00ff */
[C---:B------:R-:W-:Y:S01]  /*9920*/  FMUL.FTZ R14, R0.reuse, R159 ;  /* 0x0000009f000e7220 */ /* 0x040fe20000410000 */
[----:B------:R-:W-:Y:S01]  /*9930*/  ULOP3.LUT UR6, UR6, 0x10000, URZ, 0xfc, !UPT ;  /* 0x0001000006067892 */ /* 0x000fe2000f8efc3f */
[C---:B------:R-:W-:Y:S01]  /*9940*/  FMUL.FTZ R15, R0.reuse, R152 ;  /* 0x00000098000f7220 */ /* 0x040fe20000410000 */
[C---:B------:R-:W-:Y:S01]  /*9950*/  FMUL.FTZ R152, R0.reuse, R167 ;  /* 0x000000a700987220 */ /* 0x040fe20000410000 */
[----:B------:R-:W-:Y:S01]  /*9960*/  IMAD.MOV.U32 R167, RZ, RZ, R5 ;  /* 0x000000ffffa77224 */ /* 0x000fe200078e0005 */
[----:B------:R-:W-:Y:S01]  /*9970*/  ULEA UR6, UR55, UR6, 0xa ;  /* 0x0000000637067291 */ /* 0x000fe2000f8e503f */
[C---:B------:R-:W-:Y:S01]  /*9980*/  FMUL.FTZ R18, R0.reuse, R153 ;  /* 0x0000009900127220 */ /* 0x040fe20000410000 */
[C---:B------:R-:W-:Y:S01]  /*9990*/  FMUL.FTZ R153, R0.reuse, R170 ;  /* 0x000000aa00997220 */ /* 0x040fe20000410000 */
[C---:B------:R-:W-:Y:S01]  /*99a0*/  FMUL.FTZ R19, R0.reuse, R162 ;  /* 0x000000a200137220 */ /* 0x040fe20000410000 */
[C---:B01----:R-:W-:Y:S01]  /*99b0*/  FMUL.FTZ R8, R0.reuse, R154 ;  /* 0x0000009a00087220 */ /* 0x043fe20000410000 */
        /* <DEDUP_REMOVED lines=21> */
[----:B------:R-:W0:Y:S08]  /*9b10*/  MUFU.TANH R15, R15 ;  /* 0x0000000f000f7308 */ /* 0x000e300000002400 */
[----:B------:R-:W1:Y:S08]  /*9b20*/  MUFU.TANH R18, R18 ;  /* 0x0000001200127308 */ /* 0x000e700000002400 */
        /* <DEDUP_REMOVED lines=27> */
[----:B------:R-:W-:Y:S01]  /*9ce0*/  WARPGROUP.ARRIVE ;  /* 0x00000000000079c5 */ /* 0x000fe20000000000 */
[----:B------:R-:W-:-:S05]  /*9cf0*/  IMAD.U32 R189, RZ, RZ, UR54 ;  /* 0x00000036ffbd7e24 */ /* 0x000fca000f8e00ff */
[----:B------:R-:W-:Y:S01]  /*9d00*/  QGMMA.64x256x32.F32.E4M3.E4M3 R24, R184, gdesc[UR4], R24, gsb0 ;  /* 0x03e00004b8187df3 */ /* 0x000fe20008000818 */
[----:B------:R-:W-:-:S04]  /*9d10*/  USHF.L.U32 UR7, UR50, 0x6, URZ ;  /* 0x0000000632077899 */ /* 0x000fc8000800063f */
[----:B------:R-:W-:Y:S01]  /*9d20*/  UIADD3 UR6, -UR7, 0x1, URZ ;  /* 0x0000000107067890 */ /* 0x000fe2000fffe13f */
[----:B------:R-:W-:Y:S02]  /*9d30*/  WARPGROUP.DEPBAR.LE gsb0, 0x0 ;  /* 0x00008000000079c5 */ /* 0x000fe40000010000 */
[----:B------:R-:W-:Y:S01]  /*9d40*/  FMUL.FTZ R185, R0, R160 ;  /* 0x000000a000b97220 */ /* 0x000fe20000410000 */
[----:B------:R0:W0:Y:S01]  /*9d50*/  MUFU.TANH R187, R173 ;  /* 0x000000ad00bb7308 */ /* 0x0000220000002400 */
[----:B------:R-:W5:Y:S07]  /*9d60*/  @P3 LDC R160, c[0x0][0x44c] ;  /* 0x00011300ffa03b82 */ /* 0x000f6e0000000800 */
[----:B------:R-:W0:Y:S01]  /*9d70*/  MUFU.TANH R185, R185 ;  /* 0x000000b900b97308 */ /* 0x000e220000002400 */
[----:B-----5:R-:W-:Y:S01]  /*9d80*/  @P3 IMAD.HI.U32 R159, R5, R160, RZ ;  /* 0x000000a0059f3227 */ /* 0x020fe200078e00ff */
[----:B------:R-:W-:-:S03]  /*9d90*/  @!P5 LEA R160, R169, UR41, 0x3 ;  /* 0x00000029a9a0dc11 */ /* 0x000fc6000f8e18ff */
[----:B------:R-:W-:Y:S01]  /*9da0*/  IMAD.U32 R169, RZ, RZ, UR6 ;  /* 0x00000006ffa97e24 */ /* 0x000fe2000f8e00ff */
[----:B--2---:R-:W-:Y:S01]  /*9db0*/  @P3 SHF.R.U32.HI R167, RZ, R166, R159 ;  /* 0x000000a6ffa73219 */ /* 0x004fe2000001169f */
[----:B------:R-:W-:Y:S02]  /*9dc0*/  @!P5 VIADD R160, R160, 0x20840 ;  /* 0x00020840a0a0d836 */ /* 0x000fe40000000000 */
[----:B------:R-:W-:Y:S01]  /*9dd0*/  FMUL.FTZ R159, R0, R182 ;  /* 0x000000b6009f7220 */ /* 0x000fe20000410000 */
[----:B------:R-:W-:Y:S01]  /*9de0*/  IMAD R166, R2, -0x2, R169 ;  /* 0xfffffffe02a67824 */ /* 0x000fe200078e02a9 */
[----:B------:R-:W2:Y:S01]  /*9df0*/  SHFL.IDX PT, R170, R167, RZ, 0x1c1f ;  /* 0x001c1fffa7aa7589 */ /* 0x000ea200000e0000 */
[----:B------:R-:W-:Y:S02]  /*9e00*/  @!P5 PRMT R160, RZ, 0x654, R160 ;  /* 0x00000654ffa0d816 */ /* 0x000fe400000000a0 */
[----:B------:R-:W-:Y:S01]  /*9e10*/  IMAD R166, R189, UR37, R166 ;  /* 0x00000025bda67c24 */ /* 0x000fe2000f8e02a6 */
[----:B------:R-:W0:Y:S01]  /*9e20*/  MUFU.TANH R159, R159 ;  /* 0x0000009f009f7308 */ /* 0x000e220000002400 */
[----:B------:R0:W-:Y:S06]  /*9e30*/  BAR.ARV R17, 0x100 ;  /* 0x000400110000751d */ /* 0x0001ec0000002000 */
[----:B------:R5:W-:Y:S01]  /*9e40*/  @!P5 SYNCS.ARRIVE.TRANS64.RED.A1T0 RZ, [R160+URZ], RZ ;  /* 0x000000ffa0ffd9a7 */ /* 0x000be2000810043f */
[----:B------:R-:W-:-:S04]  /*9e50*/  VIADD R166, R166, -UR53 ;  /* 0x80000035a6a67c36 */ /* 0x000fc80008000000 */
[----:B------:R-:W-:Y:S02]  /*9e60*/  VIADD R188, R166, UR48 ;  /* 0x00000030a6bc7c36 */ /* 0x000fe40008000000 */
[----:B-----5:R-:W-:Y:S01]  /*9e70*/  FMUL.FTZ R160, R0, R183 ;  /* 0x000000b700a07220 */ /* 0x020fe20000410000 */
[----:B------:R-:W-:-:S05]  /*9e80*/  VIADD R183, R166, UR52 ;  /* 0x00000034a6b77c36 */ /* 0x000fca0008000000 */
[----:B------:R-:W0:Y:S01]  /*9e90*/  MUFU.TANH R160, R160 ;  /* 0x000000a000a07308 */ /* 0x000e220000002400 */
[--C-:B--2---:R-:W-:Y:S02]  /*9ea0*/  IMAD.IADD R169, R183, 0x1, R170.reuse ;  /* 0x00000001b7a97824 */ /* 0x104fe400078e02aa */
[----:B------:R-:W-:Y:S01]  /*9eb0*/  IMAD.IADD R171, R188, 0x1, R170 ;  /* 0x00000001bcab7824 */ /* 0x000fe200078e02aa */
[----:B-1-34-:R-:W-:Y:S06]  /*9ec0*/  @!P6 BRA `(.L_x_1016) ;  /* 0x00000000005ce947 */ /* 0x01afec0003800000 */
[----:B------:R-:W-:Y:S01]  /*9ed0*/  IMAD R166, R189, UR37, R170 ;  /* 0x00000025bda67c24 */ /* 0x000fe2000f8e02aa */
[----:B------:R-:W-:Y:S03]  /*9ee0*/  BSSY B0, `(.L_x_1017) ;  /* 0x0000011000007945 */ /* 0x000fe60003800000 */
[----:B0-----:R-:W-:-:S05]  /*9ef0*/  VIADD R173, R166, -UR53 ;  /* 0x80000035a6ad7c36 */ /* 0x001fca0008000000 */
        /* <DEDUP_REMOVED lines=10> */
.L_x_1018:
[----:B------:R-:W-:-:S05]  /*9fa0*/  IMAD.U32 R170, RZ, RZ, UR51 ;  /* 0x00000033ffaa7e24 */ /* 0x000fca000f8e00ff */
[----:B------:R-:W-:-:S13]  /*9fb0*/  ISETP.NE.AND P0, PT, R170, 0x1, PT ;  /* 0x00000001aa00780c */ /* 0x000fda0003f05270 */
[----:B------:R-:W0:Y:S02]  /*9fc0*/  @P0 LDC.64 R190, c[0x0][0x9e8] ;  /* 0x00027a00ffbe0b82 */ /* 0x000e240000000a00 */
[----:B0-----:R-:W-:-:S05]  /*9fd0*/  @P0 IMAD.HI.U32 R166, R173, R190, RZ ;  /* 0x000000beada60227 */ /* 0x001fca00078e00ff */
[----:B------:R-:W-:-:S07]  /*9fe0*/  @P0 SHF.R.U32.HI R173, RZ, R191, R166 ;  /* 0x000000bfffad0219 */ /* 0x000fce00000116a6 */
.L_x_1019:
[----:B------:R-:W-:Y:S05]  /*9ff0*/  BSYNC B0 ;  /* 0x0000000000007941 */ /* 0x000fea0003800000 */
.L_x_1017:
[----:B------:R-:W-:-:S04]  /*a000*/  IMAD R173, R173, R170, -UR7 ;  /* 0x80000007adad7e24 */ /* 0x000fc8000f8e02aa */
[----:B------:R-:W-:-:S05]  /*a010*/  IMAD R166, R2, -0x2, R173 ;  /* 0xfffffffe02a67824 */ /* 0x000fca00078e02ad */
[----:B------:R-:W-:Y:S02]  /*a020*/  VIADDMNMX R169, R166, R170, R169, PT ;  /* 0x000000aaa6a97246 */ /* 0x000fe400038001a9 */
[----:B------:R-:W-:-:S07]  /*a030*/  VIMNMX R171, R171, R166, !PT ;  /* 0x000000a6abab7248 */ /* 0x000fce0007fe0100 */
.L_x_1016:
[----:B------:R-:W-:-:S06]  /*a040*/  UISETP.GT.AND UP0, UPT, UR50, -0x1, UPT ;  /* 0xffffffff3200788c */ /* 0x000fcc000bf04270 */
[----:B------:R-:W-:-:S04]  /*a050*/  PLOP3.LUT P0, PT, PT, PT, UP0, 0x80, 0x0 ;  /* 0x000000000000781c */ /* 0x000fc80003f0f008 */
[C---:B------:R-:W-:Y:S02]  /*a060*/  ISETP.GT.AND P2, PT, R171.reuse, RZ, P0 ;  /* 0x000000ffab00720c */ /* 0x040fe40000744270 */
[----:B------:R-:W-:Y:S02]  /*a070*/  ISETP.GT.AND P1, PT, R171, 0x1, P0 ;  /* 0x00000001ab00780c */ /* 0x000fe40000724270 */
[C---:B------:R-:W-:Y:S02]  /*a080*/  ISETP.LT.OR P2, PT, R169.reuse, 0x1, P2 ;  /* 0x00000001a900780c */ /* 0x040fe40001741670 */
[----:B------:R-:W-:Y:S02]  /*a090*/  ISETP.LT.OR P1, PT, R169, 0x2, P1 ;  /* 0x00000002a900780c */ /* 0x000fe40000f21670 */
[----:B0-----:R-:W-:Y:S02]  /*a0a0*/  FSEL R15, R15, -INF , !P2 ;  /* 0xff8000000f0f7808 */ /* 0x001fe40005000000 */
[----:B------:R-:W-:-:S02]  /*a0b0*/  FSEL R186, R18, -INF , !P1 ;  /* 0xff80000012ba7808 */ /* 0x000fc40004800000 */
[C---:B------:R-:W-:Y:S02]  /*a0c0*/  ISETP.GT.AND P2, PT, R171.reuse, 0x8, P0 ;  /* 0x00000008ab00780c */ /* 0x040fe40000744270 */
[----:B------:R-:W-:Y:S02]  /*a0d0*/  ISETP.GT.AND P1, PT, R171, 0x9, P0 ;  /* 0x00000009ab00780c */ /* 0x000fe40000724270 */
[C---:B------:R-:W-:Y:S02]  /*a0e0*/  ISETP.LT.OR P2, PT, R169.reuse, 0x9, P2 ;  /* 0x00000009a900780c */ /* 0x040fe40001741670 */
[----:B------:R-:W-:Y:S02]  /*a0f0*/  ISETP.LT.OR P1, PT, R169, 0xa, P1 ;  /* 0x0000000aa900780c */ /* 0x000fe40000f21670 */
[----:B------:R-:W-:Y:S02]  /*a100*/  FSEL R184, R21, -INF , !P2 ;  /* 0xff80000015b87808 */ /* 0x000fe40005000000 */
        /* <DEDUP_REMOVED lines=13> */
[C---:B------:R-:W-:Y:S01]  /*a1e0*/  ISETP.GT.AND P2, PT, R171.reuse, 0x20, P0 ;  /* 0x00000020ab00780c */ /* 0x040fe20000744270 */
[----:B------:R-:W0:Y:S01]  /*a1f0*/  SHFL.IDX PT, R163, R167, 0x1, 0x1c1f ;  /* 0x003c1f00a7a37f89 */ /* 0x000e2200000e0000 */
        /* <DEDUP_REMOVED lines=11> */
[----:B------:R-:W-:Y:S01]  /*a2b0*/  ISETP.GT.AND P2, PT, R171, 0x30, P0 ;  /* 0x00000030ab00780c */ /* 0x000fe20000744270 */
[--C-:B0-----:R-:W-:Y:S01]  /*a2c0*/  IMAD.IADD R21, R183, 0x1, R163.reuse ;  /* 0x00000001b7157824 */ /* 0x101fe200078e02a3 */
[----:B------:R-:W-:Y:S01]  /*a2d0*/  ISETP.GT.AND P1, PT, R171, 0x31, P0 ;  /* 0x00000031ab00780c */ /* 0x000fe20000724270 */
[----:B------:R-:W-:Y:S01]  /*a2e0*/  IMAD.IADD R161, R188, 0x1, R163 ;  /* 0x00000001bca17824 */ /* 0x000fe200078e02a3 */
        /* <DEDUP_REMOVED lines=9> */
[----:B------:R-:W-:Y:S01]  /*a380*/  FSEL R18, R181, -INF , !P1 ;  /* 0xff800000b5127808 */ /* 0x000fe20004800000 */
[----:B------:R-:W-:Y:S08]  /*a390*/  @!P6 BRA `(.L_x_1020) ;  /* 0x00000000005ce947 */ /* 0x000ff00003800000 */
[----:B------:R-:W-:Y:S01]  /*a3a0*/  IMAD R163, R189, UR37, R163 ;  /* 0x00000025bda37c24 */ /* 0x000fe2000f8e02a3 */
[----:B------:R-:W-:Y:S03]  /*a3b0*/  BSSY B0, `(.L_x_1021) ;  /* 0x0000011000007945 */ /* 0x000fe60003800000 */
        /* <DEDUP_REMOVED lines=11> */
.L_x_1022:
[----:B------:R-:W-:-:S05]  /*a470*/  IMAD.U32 R190, RZ, RZ, UR51 ;  /* 0x00000033ffbe7e24 */ /* 0x000fca000f8e00ff */
[----:B------:R-:W-:-:S13]  /*a480*/  ISETP.NE.AND P1, PT, R190, 0x1, PT ;  /* 0x00000001be00780c */ /* 0x000fda0003f25270 */
[----:B------:R-:W0:Y:S02]  /*a490*/  @P1 LDC.64 R188, c[0x0][0x9e8] ;  /* 0x00027a00ffbc1b82 */ /* 0x000e240000000a00 */
[----:B0-----:R-:W-:-:S05]  /*a4a0*/  @P1 IMAD.HI.U32 R188, R163, R188, RZ ;  /* 0x000000bca3bc1227 */ /* 0x001fca00078e00ff */
[----:B------:R-:W-:-:S07]  /*a4b0*/  @P1 SHF.R.U32.HI R163, RZ, R189, R188 ;  /* 0x000000bdffa31219 */ /* 0x000fce00000116bc */
.L_x_1023:
[----:B------:R-:W-:Y:S05]  /*a4c0*/  BSYNC B0 ;  /* 0x0000000000007941 */ /* 0x000fea0003800000 */
.L_x_1021:
[----:B------:R-:W-:-:S04]  /*a4d0*/  IMAD R163, R163, R190, -UR7 ;  /* 0x80000007a3a37e24 */ /* 0x000fc8000f8e02be */
[----:B------:R-:W-:-:S05]  /*a4e0*/  IMAD R188, R2, -0x2, R163 ;  /* 0xfffffffe02bc7824 */ /* 0x000fca00078e02a3 */
[----:B------:R-:W-:Y:S02]  /*a4f0*/  VIADDMNMX R21, R188, R190, R21, PT ;  /* 0x000000bebc157246 */ /* 0x000fe40003800115 */
[----:B------:R-:W-:-:S07]  /*a500*/  VIMNMX R161, R161, R188, !PT ;  /* 0x000000bca1a17248 */ /* 0x000fce0007fe0100 */
.L_x_1020:
[----:B------:R-:W-:Y:S02]  /*a510*/  FMNMX.FTZ R163, R15, R12, !PT ;  /* 0x0000000c0fa37209 */ /* 0x000fe40007810000 */
[C---:B------:R-:W-:Y:S02]  /*a520*/  ISETP.GT.AND P2, PT, R161.reuse, 0x8, P0 ;  /* 0x00000008a100780c */ /* 0x040fe40000744270 */
[----:B------:R-:W-:Y:S02]  /*a530*/  FMNMX.FTZ R163, R186, R163, !PT ;  /* 0x000000a3baa37209 */ /* 0x000fe40007810000 */
[----:B------:R-:W-:Y:S02]  /*a540*/  ISETP.GT.AND P1, PT, R161, 0x1, P0 ;  /* 0x00000001a100780c */ /* 0x000fe40000724270 */
[----:B------:R-:W-:Y:S02]  /*a550*/  FMNMX.FTZ R163, R184, R163, !PT ;  /* 0x000000a3b8a37209 */ /* 0x000fe40007810000 */
[----:B------:R-:W-:-:S02]  /*a560*/  ISETP.LT.OR P2, PT, R21, 0x9, P2 ;  /* 0x000000091500780c */ /* 0x000fc40001741670 */
[----:B------:R-:W-:Y:S02]  /*a570*/  FMNMX.FTZ R163, R180, R163, !PT ;  /* 0x000000a3b4a37209 */ /* 0x000fe40007810000 */
[----:B------:R-:W-:Y:S02]  /*a580*/  ISETP.LT.OR P1, PT, R21, 0x2, P1 ;  /* 0x000000021500780c */ /* 0x000fe40000f21670 */
[----:B------:R-:W-:Y:S02]  /*a590*/  FMNMX.FTZ R163, R170, R163, !PT ;  /* 0x000000a3aaa37209 */ /* 0x000fe40007810000 */
[----:B------:R-:W-:Y:S02]  /*a5a0*/  FSEL R190, R11, -INF , !P2 ;  /* 0xff8000000bbe7808 */ /* 0x000fe40005000000 */
[----:B------:R-:W-:Y:S01]  /*a5b0*/  FMNMX.FTZ R163, R172, R163, !PT ;  /* 0x000000a3aca37209 */ /* 0x000fe20007810000 */
[----:B------:R-:W0:Y:S01]  /*a5c0*/  LDC R11, c[0x0][0x988] ;  /* 0x00026200ff0b7b82 */ /* 0x000e220000000800 */
[----:B------:R-:W-:-:S02]  /*a5d0*/  ISETP.GT.AND P2, PT, R161, 0x10, P0 ;  /* 0x00000010a100780c */ /* 0x000fc40000744270 */
[----:B------:R-:W-:Y:S02]  /*a5e0*/  FMNMX.FTZ R163, R174, R163, !PT ;  /* 0x000000a3aea37209 */ /* 0x000fe40007810000 */
[----:B------:R-:W-:Y:S02]  /*a5f0*/  FSEL R188, R9, -INF , !P1 ;  /* 0xff80000009bc7808 */ /* 0x000fe40004800000 */
        /* <DEDUP_REMOVED lines=8> */
[----:B------:R-:W-:Y:S02]  /*a680*/  FMNMX.FTZ R163, R166, R163, !PT ;  /* 0x000000a3a6a37209 */ /* 0x000fe40007810000 */
[----:B------:R-:W-:-:S02]  /*a690*/  ISETP.GT.AND P2, PT, R161, RZ, P0 ;  /* 0x000000ffa100720c */ /* 0x000fc40000744270 */
        /* <DEDUP_REMOVED lines=8> */
[----:B------:R-:W-:Y:S01]  /*a720*/  FSEL R198, R8, -INF , !P2 ;  /* 0xff80000008c67808 */ /* 0x000fe20005000000 */
[----:B------:R-:W1:Y:S01]  /*a730*/  SHFL.BFLY PT, R194, R163, 0x2, 0x1f ;  /* 0x0c401f00a3c27f89 */ /* 0x000e6200000e0000 */
[----:B------:R-:W-:Y:S02]  /*a740*/  FSEL R20, R20, -INF , !P1 ;  /* 0xff80000014147808 */ /* 0x000fe40004800000 */
[----:B------:R-:W-:Y:S02]  /*a750*/  ISETP.GT.AND P1, PT, R161, 0x18, P0 ;  /* 0x00000018a100780c */ /* 0x000fe40000724270 */
[----:B------:R-:W-:-:S02]  /*a760*/  FMNMX.FTZ R9, R198, R13, !PT ;  /* 0x0000000dc6097209 */ /* 0x000fc40007810000 */
[----:B------:R-:W-:Y:S02]  /*a770*/  ISETP.LT.OR P1, PT, R21, 0x19, P1 ;  /* 0x000000191500780c */ /* 0x000fe40000f21670 */
[----:B------:R-:W-:Y:S02]  /*a780*/  FMNMX.FTZ R9, R188, R9, !PT ;  /* 0x00000009bc097209 */ /* 0x000fe40007810000 */
[----:B------:R-:W-:Y:S02]  /*a790*/  ISETP.GT.AND P2, PT, R161, 0x19, P0 ;  /* 0x00000019a100780c */ /* 0x000fe40000744270 */
[----:B------:R-:W-:Y:S02]  /*a7a0*/  FMNMX.FTZ R9, R190, R9, !PT ;  /* 0x00000009be097209 */ /* 0x000fe40007810000 */
[----:B------:R-:W-:Y:S02]  /*a7b0*/  ISETP.LT.OR P2, PT, R21, 0x1a, P2 ;  /* 0x0000001a1500780c */ /* 0x000fe40001741670 */
[----:B------:R-:W-:-:S02]  /*a7c0*/  FMNMX.FTZ R9, R14, R9, !PT ;  /* 0x000000090e097209 */ /* 0x000fc40007810000 */
[----:B------:R-:W-:Y:S02]  /*a7d0*/  FSEL R152, R152, -INF , !P2 ;  /* 0xff80000098987808 */ /* 0x000fe40005000000 */
[----:B------:R-:W-:Y:S02]  /*a7e0*/  FMNMX.FTZ R9, R192, R9, !PT ;  /* 0x00000009c0097209 */ /* 0x000fe40007810000 */
[----:B------:R-:W-:Y:S02]  /*a7f0*/  ISETP.GT.AND P2, PT, R161, 0x21, P0 ;  /* 0x00000021a100780c */ /* 0x000fe40000744270 */
[----:B-1----:R-:W-:Y:S02]  /*a800*/  FMNMX.FTZ R163, R163, R194, !PT ;  /* 0x000000c2a3a37209 */ /* 0x002fe40007810000 */
[----:B------:R-:W-:Y:S02]  /*a810*/  FSEL R194, R23, -INF , !P1 ;  /* 0xff80000017c27808 */ /* 0x000fe40004800000 */
[----:B------:R-:W-:Y:S01]  /*a820*/  ISETP.GT.AND P1, PT, R161, 0x20, P0 ;  /* 0x00000020a100780c */ /* 0x000fe20000724270 */
[----:B------:R-:W1:Y:S01]  /*a830*/  SHFL.BFLY PT, R200, R163, 0x1, 0x1f ;  /* 0x0c201f00a3c87f89 */ /* 0x000e6200000e0000 */
[----:B------:R-:W-:-:S02]  /*a840*/  FMNMX.FTZ R9, R20, R9, !PT ;  /* 0x0000000914097209 */ /* 0x000fc40007810000 */
[----:B------:R-:W-:Y:S02]  /*a850*/  ISETP.LT.OR P1, PT, R21, 0x21, P1 ;  /* 0x000000211500780c */ /* 0x000fe40000f21670 */
[----:B------:R-:W-:Y:S02]  /*a860*/  FMNMX.FTZ R9, R194, R9, !PT ;  /* 0x00000009c2097209 */ /* 0x000fe40007810000 */
[----:B------:R-:W-:Y:S02]  /*a870*/  FSEL R196, R153, -INF , !P1 ;  /* 0xff80000099c47808 */ /* 0x000fe40004800000 */
[----:B------:R-:W-:Y:S02]  /*a880*/  ISETP.GT.AND P1, PT, R161, 0x28, P0 ;  /* 0x00000028a100780c */ /* 0x000fe40000724270 */
[C---:B------:R-:W-:Y:S02]  /*a890*/  ISETP.LT.OR P2, PT, R21.reuse, 0x22, P2 ;  /* 0x000000221500780c */ /* 0x040fe40001741670 */
[----:B------:R-:W-:-:S02]  /*a8a0*/  ISETP.LT.OR P1, PT, R21, 0x29, P1 ;  /* 0x000000291500780c */ /* 0x000fc40000f21670 */
[----:B------:R-:W-:Y:S02]  /*a8b0*/  FMNMX.FTZ R9, R152, R9, !PT ;  /* 0x0000000998097209 */ /* 0x000fe40007810000 */
[----:B------:R-:W-:Y:S02]  /*a8c0*/  FSEL R154, R154, -INF , !P2 ;  /* 0xff8000009a9a7808 */ /* 0x000fe40005000000 */
[----:B------:R-:W-:Y:S02]  /*a8d0*/  ISETP.GT.AND P2, PT, R161, 0x29, P0 ;  /* 0x00000029a100780c */ /* 0x000fe40000744270 */
[----:B------:R-:W-:Y:S02]  /*a8e0*/  FMNMX.FTZ R9, R196, R9, !PT ;  /* 0x00000009c4097209 */ /* 0x000fe40007810000 */
[----:B------:R-:W-:Y:S02]  /*a8f0*/  ISETP.LT.OR P2, PT, R21, 0x2a, P2 ;  /* 0x0000002a1500780c */ /* 0x000fe40001741670 */
[----:B-1----:R-:W-:-:S02]  /*a900*/  FMNMX.FTZ R8, R163, R200, !PT ;  /* 0x000000c8a3087209 */ /* 0x002fc40007810000 */
[----:B------:R-:W-:Y:S02]  /*a910*/  FSEL R200, R155, -INF , !P1 ;  /* 0xff8000009bc87808 */ /* 0x000fe40004800000 */
[----:B------:R-:W-:Y:S01]  /*a920*/  ISETP.GT.AND P1, PT, R161, 0x30, P0 ;  /* 0x00000030a100780c */ /* 0x000fe20000724270 */
[----:B0-----:R-:W-:-:S01]  /*a930*/  FFMA.FTZ R19, R8, R11, -8 ;  /* 0xc100000008137423 */ /* 0x001fc2000001000b */
[----:B------:R-:W-:Y:S02]  /*a940*/  FMNMX.FTZ R9, R154, R9, !PT ;  /* 0x000000099a097209 */ /* 0x000fe40007810000 */
[----:B------:R-:W-:Y:S02]  /*a950*/  ISETP.LT.OR P1, PT, R21, 0x31, P1 ;  /* 0x000000311500780c */ /* 0x000fe40000f21670 */
[----:B------:R-:W-:Y:S02]  /*a960*/  FSEL R156, R156, -INF , !P2 ;  /* 0xff8000009c9c7808 */ /* 0x000fe40005000000 */
[----:B------:R-:W-:-:S02]  /*a970*/  FSEL R202, R157, -INF , !P1 ;  /* 0xff8000009dca7808 */ /* 0x000fc40004800000 */
[----:B------:R-:W-:Y:S02]  /*a980*/  ISETP.GT.AND P1, PT, R161, 0x31, P0 ;  /* 0x00000031a100780c */ /* 0x000fe40000724270 */
[----:B------:R-:W-:Y:S02]  /*a990*/  FMNMX.FTZ R9, R200, R9, !PT ;  /* 0x00000009c8097209 */ /* 0x000fe40007810000 */
[----:B------:R-:W-:Y:S02]  /*a9a0*/  ISETP.LT.OR P1, PT, R21, 0x32, P1 ;  /* 0x000000321500780c */ /* 0x000fe40000f21670 */
[----:B------:R-:W-:Y:S02]  /*a9b0*/  FSETP.NEU.FTZ.AND P2, PT, R8, -INF , PT ;  /* 0xff8000000800780b */ /* 0x000fe40003f5d000 */
[----:B------:R-:W-:Y:S02]  /*a9c0*/  FSEL R158, R158, -INF , !P1 ;  /* 0xff8000009e9e7808 */ /* 0x000fe40004800000 */
[----:B------:R-:W-:-:S02]  /*a9d0*/  ISETP.GT.AND P1, PT, R161, 0x38, P0 ;  /* 0x00000038a100780c */ /* 0x000fc40000724270 */
[----:B------:R-:W-:Y:S02]  /*a9e0*/  FMNMX.FTZ R9, R156, R9, !PT ;  /* 0x000000099c097209 */ /* 0x000fe40007810000 */
[----:B------:R-:W-:Y:S02]  /*a9f0*/  FSEL R163, R19, RZ, P2 ;  /* 0x000000ff13a37208 */ /* 0x000fe40001000000 */
[----:B------:R-:W-:Y:S02]  /*aa00*/  ISETP.GT.AND P0, PT, R161, 0x39, P0 ;  /* 0x00000039a100780c */ /* 0x000fe40000704270 */
[----:B------:R-:W-:Y:S01]  /*aa10*/  ISETP.LT.OR P1, PT, R21, 0x39, P1 ;  /* 0x000000391500780c */ /* 0x000fe20000f21670 */
[--C-:B------:R-:W-:Y:S01]  /*aa20*/  FFMA.FTZ R204, R15, R11, -R163.reuse ;  /* 0x0000000b0fcc7223 */ /* 0x100fe200000108a3 */
[----:B------:R-:W-:Y:S01]  /*aa30*/  FMNMX.FTZ R9, R202, R9, !PT ;  /* 0x00000009ca097209 */ /* 0x000fe20007810000 */
[-CC-:B------:R-:W-:Y:S01]  /*aa40*/  FFMA.FTZ R15, R186, R11.reuse, -R163.reuse ;  /* 0x0000000bba0f7223 */ /* 0x180fe200000108a3 */
[----:B------:R-:W-:Y:S01]  /*aa50*/  ISETP.LT.OR P0, PT, R21, 0x3a, P0 ;  /* 0x0000003a1500780c */ /* 0x000fe20000701670 */
[-CC-:B------:R-:W-:Y:S01]  /*aa60*/  FFMA.FTZ R19, R184, R11.reuse, -R163.reuse ;  /* 0x0000000bb8137223 */ /* 0x180fe200000108a3 */
[----:B------:R-:W-:Y:S01]  /*aa70*/  FSEL R186, R159, -INF , !P1 ;  /* 0xff8000009fba7808 */ /* 0x000fe20004800000 */
[--C-:B------:R-:W-:Y:S01]  /*aa80*/  FFMA.FTZ R159, R162, R11, -R163.reuse ;  /* 0x0000000ba29f7223 */ /* 0x100fe200000108a3 */
[----:B------:R-:W-:Y:S01]  /*aa90*/  FMNMX.FTZ R9, R158, R9, !PT ;  /* 0x000000099e097209 */ /* 0x000fe20007810000 */
[-CC-:B------:R-:W-:Y:S01]  /*aaa0*/  FFMA.FTZ R21, R170, R11.reuse, -R163.reuse ;  /* 0x0000000baa157223 */ /* 0x180fe200000108a3 */
[----:B------:R-:W-:Y:S01]  /*aab0*/  FSEL R160, R160, -INF , !P0 ;  /* 0xff800000a0a07808 */ /* 0x000fe20004000000 */
[--C-:B------:R-:W-:Y:S01]  /*aac0*/  FFMA.FTZ R170, R172, R11, -R163.reuse ;  /* 0x0000000bacaa7223 */ /* 0x100fe200000108a3 */
[----:B------:R-:W-:Y:S01]  /*aad0*/  FMNMX.FTZ R9, R186, R9, !PT ;  /* 0x00000009ba097209 */ /* 0x000fe20007810000 */
[-CC-:B------:R-:W-:Y:S01]  /*aae0*/  FFMA.FTZ R23, R174, R11.reuse, -R163.reuse ;  /* 0x0000000bae177223 */ /* 0x180fe200000108a3 */
        /* <DEDUP_REMOVED lines=8> */
[----:B------:R-:W-:-:S01]  /*ab70*/  FFMA.FTZ R174, R182, R11, -R163 ;  /* 0x0000000bb6ae7223 */ /* 0x000fc200000108a3 */
[-CC-:B------:R-:W-:Y:S01]  /*ab80*/  FFMA.FTZ R155, R168, R11.reuse, -R163.reuse ;  /* 0x0000000ba89b7223 */ /* 0x180fe200000108a3 */
[----:B------:R-:W-:-:S01]  /*ab90*/  FFMA.FTZ R166, R166, R11, -R163 ;  /* 0x0000000ba6a67223 */ /* 0x000fc200000108a3 */
[-CC-:B------:R-:W-:Y:S01]  /*aba0*/  FFMA.FTZ R157, R164, R11.reuse, -R163.reuse ;  /* 0x0000000ba49d7223 */ /* 0x180fe200000108a3 */
[----:B------:R-:W-:-:S01]  /*abb0*/  FFMA.FTZ R22, R22, R11, -R163 ;  /* 0x0000000b16167223 */ /* 0x000fc200000108a3 */
[----:B------:R-:W-:Y:S01]  /*abc0*/  FMUL.FTZ R161, R162, R11 ;  /* 0x0000000ba2a17220 */ /* 0x000fe20000410000 */
[----:B------:R-:W-:Y:S08]  /*abd0*/  MUFU.EX2 R204, R204 ;  /* 0x000000cc00cc7308 */ /* 0x000ff00000000800 */
[----:B------:R-:W1:Y:S08]  /*abe0*/  MUFU.EX2 R161, R161 ;  /* 0x000000a100a17308 */ /* 0x000e700000000800 */
[----:B------:R-:W-:Y:S01]  /*abf0*/  MUFU.EX2 R15, R15 ;  /* 0x0000000f000f7308 */ /* 0x000fe20000000800 */
[----:B0-----:R-:W-:-:S05]  /*ac00*/  FMNMX.FTZ R184, R9, R184, !PT ;  /* 0x000000b809b87209 */ /* 0x001fca0007810000 */
[----:B------:R-:W0:Y:S02]  /*ac10*/  SHFL.BFLY PT, R9, R184, 0x1, 0x1f ;  /* 0x0c201f00b8097f89 */ /* 0x000e2400000e0000 */
[----:B------:R-:W-:Y:S08]  /*ac20*/  MUFU.EX2 R19, R19 ;  /* 0x0000001300137308 */ /* 0x000ff00000000800 */
[----:B------:R-:W-:Y:S08]  /*ac30*/  MUFU.EX2 R180, R180 ;  /* 0x000000b400b47308 */ /* 0x000ff00000000800 */
[----:B------:R-:W-:Y:S01]  /*ac40*/  MUFU.EX2 R21, R21 ;  /* 0x0000001500157308 */ /* 0x000fe20000000800 */
[----:B0-----:R-:W-:-:S07]  /*ac50*/  FMNMX.FTZ R9, R184, R9, !PT ;  /* 0x00000009b8097209 */ /* 0x001fce0007810000 */
[----:B------:R-:W-:Y:S01]  /*ac60*/  MUFU.EX2 R170, R170 ;  /* 0x000000aa00aa7308 */ /* 0x000fe20000000800 */
[C---:B------:R-:W-:Y:S01]  /*ac70*/  FSETP.NEU.FTZ.AND P0, PT, R9.reuse, -INF , PT ;  /* 0xff8000000900780b */ /* 0x040fe20003f1d000 */
[----:B------:R-:W-:-:S05]  /*ac80*/  FFMA.FTZ R18, R9, R11, -8 ;  /* 0xc100000009127423 */ /* 0x000fca000001000b */
[----:B------:R-:W-:Y:S01]  /*ac90*/  FSEL R167, R18, RZ, P0 ;  /* 0x000000ff12a77208 */ /* 0x000fe20000000000 */
[----:B------:R-:W-:Y:S04]  /*aca0*/  MUFU.EX2 R23, R23 ;  /* 0x0000001700177308 */ /* 0x000fe80000000800 */
[----:B------:R-:W-:-:S01]  /*acb0*/  FFMA.FTZ R165, R20, R11, -R167 ;  /* 0x0000000b14a57223 */ /* 0x000fc200000108a7 */
[----:B------:R-:W-:Y:S01]  /*acc0*/  FSEL R20, R9, RZ, P0 ;  /* 0x000000ff09147208 */ /* 0x000fe20000000000 */
[----:B------:R-:W-:-:S01]  /*acd0*/  FFMA.FTZ R163, R198, R11, -R167 ;  /* 0x0000000bc6a37223 */ /* 0x000fc200000108a7 */
[-CC-:B------:R-:W-:Y:S01]  /*ace0*/  FFMA.FTZ R18, R188, R11.reuse, -R167.reuse ;  /* 0x0000000bbc127223 */ /* 0x180fe200000108a7 */
[----:B------:R-:W-:-:S01]  /*acf0*/  FFMA.FTZ R190, R190, R11, -R167 ;  /* 0x0000000bbebe7223 */ /* 0x000fc200000108a7 */
[----:B------:R-:W-:Y:S01]  /*ad00*/  FFMA.FTZ R162, R14, R11, -R167 ;  /* 0x0000000b0ea27223 */ /* 0x000fe200000108a7 */
[----:B------:R-:W-:-:S01]  /*ad10*/  FADD.FTZ R20, -R20, R13 ;  /* 0x0000000d14147221 */ /* 0x000fc20000010100 */
[-CC-:B------:R-:W-:Y:S01]  /*ad20*/  FFMA.FTZ R14, R192, R11.reuse, -R167.reuse ;  /* 0x0000000bc00e7223 */ /* 0x180fe200000108a7 */
        /* <DEDUP_REMOVED lines=12> */
[----:B------:R-:W-:-:S04]  /*adf0*/  FFMA.FTZ R160, R160, R11, -R167 ;  /* 0x0000000ba0a07223 */ /* 0x000fc800000108a7 */
[----:B------:R-:W2:Y:S08]  /*ae00*/  MUFU.EX2 R18, R18 ;  /* 0x0000001200127308 */ /* 0x000eb00000000800 */
[----:B------:R-:W3:Y:S08]  /*ae10*/  MUFU.EX2 R190, R190 ;  /* 0x000000be00be7308 */ /* 0x000ef00000000800 */
[----:B------:R1:W4:Y:S08]  /*ae20*/  MUFU.EX2 R164, R162 ;  /* 0x000000a200a47308 */ /* 0x0003300000000800 */
[----:B------:R-:W5:Y:S01]  /*ae30*/  MUFU.EX2 R14, R14 ;  /* 0x0000000e000e7308 */ /* 0x000f620000000800 */
[----:B-1----:R-:W-:-:S01]  /*ae40*/  FFMA.FTZ R162, R161, R3, R204 ;  /* 0x00000003a1a27223 */ /* 0x002fc200000100cc */
[----:B0-----:R-:W-:-:S03]  /*ae50*/  FFMA.FTZ R3, R20, R4, R163 ;  /* 0x0000000414037223 */ /* 0x001fc600000100a3 */
[----:B------:R-:W-:Y:S01]  /*ae60*/  FADD.FTZ R162, R15, R162 ;  /* 0x000000a20fa27221 */ /* 0x000fe20000010000 */
[----:B--2---:R-:W-:-:S02]  /*ae70*/  FADD.FTZ R3, R18, R3 ;  /* 0x0000000312037221 */ /* 0x004fc40000010000 */
[----:B------:R-:W0:Y:S01]  /*ae80*/  MUFU.EX2 R165, R165 ;  /* 0x000000a500a57308 */ /* 0x000e220000000800 */
[----:B------:R-:W-:-:S01]  /*ae90*/  FADD.FTZ R13, R19, R162 ;  /* 0x000000a2130d7221 */ /* 0x000fc20000010000 */
[----:B---3--:R-:W-:-:S03]  /*aea0*/  FADD.FTZ R3, R190, R3 ;  /* 0x00000003be037221 */ /* 0x008fc60000010000 */
[----:B------:R-:W-:Y:S01]  /*aeb0*/  FADD.FTZ R4, R180, R13 ;  /* 0x0000000db4047221 */ /* 0x000fe20000010000 */
[----:B----4-:R-:W-:-:S02]  /*aec0*/  FADD.FTZ R3, R164, R3 ;  /* 0x00000003a4037221 */ /* 0x010fc40000010000 */
[----:B------:R-:W1:Y:S01]  /*aed0*/  MUFU.EX2 R169, R194 ;  /* 0x000000c200a97308 */ /* 0x000e620000000800 */
[----:B------:R-:W-:-:S01]  /*aee0*/  FADD.FTZ R13, R21, R4 ;  /* 0x00000004150d7221 */ /* 0x000fc20000010000 */
[----:B-----5:R-:W-:-:S06]  /*aef0*/  FADD.FTZ R4, R14, R3 ;  /* 0x000000030e047221 */ /* 0x020fcc0000010000 */
[----:B------:R-:W2:Y:S01]  /*af00*/  MUFU.EX2 R172, R172 ;  /* 0x000000ac00ac7308 */ /* 0x000ea20000000800 */
[----:B0-----:R-:W-:-:S07]  /*af10*/  FADD.FTZ R4, R165, R4 ;  /* 0x00000004a5047221 */ /* 0x001fce0000010000 */
[----:B------:R0:W3:Y:S01]  /*af20*/  MUFU.EX2 R168, R152 ;  /* 0x0000009800a87308 */ /* 0x0000e20000000800 */
[----:B-1----:R-:W-:-:S07]  /*af30*/  FADD.FTZ R4, R169, R4 ;  /* 0x00000004a9047221 */ /* 0x002fce0000010000 */
[----:B------:R-:W1:Y:S01]  /*af40*/  MUFU.EX2 R153, R153 ;  /* 0x0000009900997308 */ /* 0x000e620000000800 */
[----:B0-----:R-:W-:-:S04]  /*af50*/  FADD.FTZ R152, R170, R13 ;  /* 0x0000000daa987221 */ /* 0x001fc80000010000 */
[----:B------:R-:W-:-:S03]  /*af60*/  FADD.FTZ R3, R23, R152 ;  /* 0x0000009817037221 */ /* 0x000fc60000010000 */
[----:B------:R-:W0:Y:S01]  /*af70*/  MUFU.EX2 R185, R196 ;  /* 0x000000c400b97308 */ /* 0x000e220000000800 */
[----:B--2---:R-:W-:-:S01]  /*af80*/  FADD.FTZ R152, R172, R3 ;  /* 0x00000003ac987221 */ /* 0x004fc20000010000 */
[----:B---3--:R-:W-:-:S06]  /*af90*/  FADD.FTZ R4, R168, R4 ;  /* 0x00000004a8047221 */ /* 0x008fcc0000010000 */
        /* <DEDUP_REMOVED lines=28> */
[----:B--2---:R-:W-:-:S03]  /*b160*/  FADD.FTZ R3, R12, R3 ;  /* 0x000000030c037221 */ /* 0x004fc60000010000 */
[----:B-1----:R-:W-:Y:S01]  /*b170*/  FADD.FTZ R4, R160, R4 ;  /* 0x00000004a0047221 */ /* 0x002fe20000010000 */
[----:B------:R-:W-:Y:S06]  /*b180*/  @!P4 BRA `(.L_x_1024) ;  /* 0x000000000004c947 */ /* 0x000fec0003800000 */
[----:B------:R-:W-:Y:S01]  /*b190*/  BPT.TRAP 0x1 ;  /* 0x000000040000795c */ /* 0x000fe20000300000 */
.L_x_1024:
        /* <DEDUP_REMOVED lines=156> */
.L_x_1007:
[----:B------:R-:W-:Y:S06]  /*bb60*/  BAR.ARV 0x8, 0x180 ;  /* 0x0206000000007b1d */ /* 0x000fec0000002000 */
[----:B------:R-:W-:Y:S05]  /*bb70*/  @!P4 BRA `(.L_x_1026) ;  /* 0x000000000004c947 */ /* 0x000fea0003800000 */
[----:B------:R-:W-:Y:S01]  /*bb80*/  BPT.TRAP 0x1 ;  /* 0x000000040000795c */ /* 0x000fe20000300000 */
.L_x_1026:
[----:B------:R-:W-:Y:S01]  /*bb90*/  ULEA UR14, UR49, UR41, 0x3 ;  /* 0x00000029310e7291 */ /* 0x000fe2000f8e183f */
[----:B------:R-:W-:-:S05]  /*bba0*/  IMAD.U32 R0, RZ, RZ, UR47 ;  /* 0x0000002fff007e24 */ /* 0x000fca000f8e00ff */
[----:B------:R-:W-:-:S04]  /*bbb0*/  SHF.L.U32 R0, R0, 0x1f, RZ ;  /* 0x0000001f00007819 */ /* 0x000fc800000006ff */
[----:B------:R0:W1:Y:S01]  /*bbc0*/  SYNCS.PHASECHK.TRANS64.TRYWAIT P0, [UR14+0x20850], R0 ;  /* 0x02085000ff0075a7 */ /* 0x000062000800014e */
[----:B------:R-:W-:Y:S05]  /*bbd0*/  @!P4 BRA `(.L_x_1027) ;  /* 0x000000000004c947 */ /* 0x000fea0003800000 */
[----:B------:R-:W-:Y:S01]  /*bbe0*/  BPT.TRAP 0x1 ;  /* 0x000000040000795c */ /* 0x000fe20000300000 */
.L_x_1027:
[----:B-1----:R-:W-:Y:S05]  /*bbf0*/  @P0 BRA `(.L_x_1028) ;  /* 0x0000000000080947 */ /* 0x002fea0003800000 */
[----:B------:R-:W1:Y:S02]  /*bc00*/  SYNCS.PHASECHK.TRANS64.TRYWAIT P0, [UR14+0x20850], R0 ;  /* 0x02085000ff0075a7 */ /* 0x000e64000800014e */
[----:B-1----:R-:W-:Y:S05]  /*bc10*/  @!P0 BRA `(.L_x_1029) ;  /* 0x0000008800ec8947 */ /* 0x002fea0003800000 */
.L_x_1028:
[----:B------:R-:W-:Y:S01]  /*bc20*/  ULDC.64 UR10, c[0x0][0x9a0] ;  /* 0x00026800000a7ab9 */ /* 0x000fe20000000a00 */
[----:B------:R-:W-:Y:S01]  /*bc30*/  UIADD3 UR41, UR41, 0x400, URZ ;  /* 0x0000040029297890 */ /* 0x000fe2000fffe03f */
[----:B------:R-:W-:Y:S01]  /*bc40*/  WARPGROUP.ARRIVE ;  /* 0x00000000000079c5 */ /* 0x000fe20000000000 */
[----:B------:R-:W-:Y:S01]  /*bc50*/  UISETP.NE.U32.AND UP0, UPT, UR10, URZ, UPT ;  /* 0x0000003f0a00728c */ /* 0x000fe2000bf05070 */
[----:B-1----:R-:W-:Y:S01]  /*bc60*/  IMAD.MOV.U32 R5, RZ, RZ, 0x3f800000 ;  /* 0x3f800000ff057424 */ /* 0x002fe200078e00ff */
[----:B------:R-:W-:Y:S02]  /*bc70*/  USHF.R.U32.HI UR41, URZ, 0x4, UR41 ;  /* 0x000000043f297899 */ /* 0x000fe40008011629 */
[----:B------:R-:W-:Y:S02]  /*bc80*/  UISETP.NE.AND.EX UP0, UPT, UR11, URZ, UPT, UP0 ;  /* 0x0000003f0b00728c */ /* 0x000fe4000bf05300 */
[----:B------:R-:W-:Y:S01]  /*bc90*/  ULOP3.LUT UR41, UR41, 0x3fff, URZ, 0xc0, !UPT ;  /* 0x00003fff29297892 */ /* 0x000fe2000f8ec03f */
[----:B------:R-:W-:-:S03]  /*bca0*/  UMOV UR19, 0x80000020 ;  /* 0x8000002000137882 */ /* 0x000fc60000000000 */
[----:B------:R-:W-:-:S05]  /*bcb0*/  PLOP3.LUT P0, PT, PT, PT, UP0, 0x80, 0x0 ;  /* 0x000000000000781c */ /* 0x000fca0003f0f008 */
[----:B------:R-:W-:Y:S01]  /*bcc0*/  @UP0 ULDC.64 UR8, c[0x0][0x9c8] ;  /* 0x0002720000080ab9 */ /* 0x000fe20000000a00 */
[----:B------:R-:W-:Y:S02]  /*bcd0*/  @UP0 USHF.R.S32.HI UR7, URZ, 0x1f, UR42 ;  /* 0x0000001f3f070899 */ /* 0x000fe4000801142a */
[----:B------:R-:W-:Y:S02]  /*bce0*/  @UP0 UIMAD UR6, UR39, UR8, URZ ;  /* 0x00000008270602a4 */ /* 0x000fe4000f8e023f */
[----:B------:R-:W-:Y:S02]  /*bcf0*/  @UP0 UIMAD.WIDE.U32 UR4, UR36, UR8, URZ ;  /* 0x00000008240402a5 */ /* 0x000fe4000f8e003f */
[----:B------:R-:W-:Y:S02]  /*bd00*/  ULOP3.LUT UR8, UR41, 0x10000, URZ, 0xfc, !UPT ;  /* 0x0001000029087892 */ /* 0x000fe4000f8efc3f */
[----:B------:R-:W-:Y:S02]  /*bd10*/  @UP0 UIMAD UR6, UR36, UR9, UR6 ;  /* 0x00000009240602a4 */ /* 0x000fe4000f8e0206 */
[----:B------:R-:W-:Y:S01]  /*bd20*/  ULEA UR8, UR49, UR8, 0xa ;  /* 0x0000000831087291 */ /* 0x000fe2000f8e503f */
[----:B------:R-:W-:Y:S01]  /*bd30*/  @UP0 ULDC.64 UR12, c[0x0][0x9d0] ;  /* 0x00027400000c0ab9 */ /* 0x000fe20000000a00 */
[----:B------:R-:W-:-:S02]  /*bd40*/  @UP0 UIADD3 UR5, UR5, UR6, URZ ;  /* 0x0000000605050290 */ /* 0x000fc4000fffe03f */
[----:B------:R-:W-:-:S03]  /*bd50*/  @UP0 UIMAD UR6, UR7, UR12, URZ ;  /* 0x0000000c070602a4 */ /* 0x000fc6000f8e023f */
[----:B------:R-:W-:Y:S01]  /*bd60*/  UMOV UR18, UR8 ;  /* 0x0000000800127c82 */ /* 0x000fe20008000000 */
[----:B------:R-:W-:Y:S01]  /*bd70*/  @UP0 UIMAD.WIDE.U32 UR4, UR42, UR12, UR4 ;  /* 0x0000000c2a0402a5 */ /* 0x000fe2000f8e0004 */
[----:B------:R-:W-:Y:S01]  /*bd80*/  QGMMA.64x256x32.F32.E4M3.E4M3 R24, R188, gdesc[UR16], R24, gsb0 ;  /* 0x03e00010bc187df3 */ /* 0x000fe20008000818 */
[----:B------:R-:W-:-:S04]  /*bd90*/  @UP0 UIMAD UR6, UR42, UR13, UR6 ;  /* 0x0000000d2a0602a4 */ /* 0x000fc8000f8e0206 */
[----:B------:R-:W-:Y:S02]  /*bda0*/  @UP0 UIADD3 UR5, UR5, UR6, URZ ;  /* 0x0000000605050290 */ /* 0x000fe4000fffe03f */
[----:B------:R-:W-:-:S04]  /*bdb0*/  @UP0 ULEA UR6, UP1, UR4, UR10, 0x2 ;  /* 0x0000000a04060291 */ /* 0x000fc8000f82103f */
[----:B------:R-:W-:Y:S02]  /*bdc0*/  @UP0 ULEA.HI.X UR7, UR4, UR11, UR5, 0x2, UP1 ;  /* 0x0000000b04070291 */ /* 0x000fe400088f1405 */
[----:B------:R-:W-:-:S04]  /*bdd0*/  IMAD.U32 R6, RZ, RZ, UR6 ;  /* 0x00000006ff067e24 */ /* 0x000fc8000f8e00ff */
[----:B------:R-:W-:-:S05]  /*bde0*/  IMAD.U32 R7, RZ, RZ, UR7 ;  /* 0x00000007ff077e24 */ /* 0x000fca000f8e00ff */
[----:B------:R1:W2:Y:S01]  /*bdf0*/  @P0 LDG.E R5, desc[UR44][R6.64] ;  /* 0x0000002c06050981 */ /* 0x0002a2000c1e1900 */
[----:B------:R-:W-:Y:S01]  /*be00*/  UIADD3 UR8, UR8, 0x2, URZ ;  /* 0x0000000208087890 */ /* 0x000fe2000fffe03f */
[----:B------:R-:W-:-:S06]  /*be10*/  UMOV UR7, 0x80000020 ;  /* 0x8000002000077882 */ /* 0x000fcc0000000000 */
[----:B------:R-:W-:Y:S01]  /*be20*/  UMOV UR6, UR8 ;  /* 0x0000000800067c82 */ /* 0x000fe20008000000 */
[----:B0-----:R-:W0:Y:S04]  /*be30*/  SHFL.BFLY PT, R0, R3, 0x2, 0x1f ;  /* 0x0c401f0003007f89 */ /* 0x001e2800000e0000 */
[----:B------:R-:W3:Y:S01]  /*be40*/  SHFL.BFLY PT, R15, R4, 0x2, 0x1f ;  /* 0x0c401f00040f7f89 */ /* 0x000ee200000e0000 */
[----:B0-----:R-:W-:Y:S01]  /*be50*/  FADD.FTZ R0, R0, R3 ;  /* 0x0000000300007221 */ /* 0x001fe20000010000 */
[----:B---3--:R-:W-:-:S04]  /*be60*/  FADD.FTZ R15, R15, R4 ;  /* 0x000000040f0f7221 */ /* 0x008fc80000010000 */
[----:B------:R-:W0:Y:S04]  /*be70*/  SHFL.BFLY PT, R13, R0, 0x1, 0x1f ;  /* 0x0c201f00000d7f89 */ /* 0x000e2800000e0000 */
[----:B------:R-:W3:Y:S01]  /*be80*/  SHFL.BFLY PT, R2, R15, 0x1, 0x1f ;  /* 0x0c201f000f027f89 */ /* 0x000ee200000e0000 */
[----:B-1----:R-:W-:Y:S02]  /*be90*/  IMAD.MOV.U32 R6, RZ, RZ, RZ ;  /* 0x000000ffff067224 */ /* 0x002fe400078e00ff */
[----:B0-----:R-:W-:Y:S01]  /*bea0*/  FADD.FTZ R13, R0, R13 ;  /* 0x0000000d000d7221 */ /* 0x001fe20000010000 */
        /* <DEDUP_REMOVED lines=10> */
[----:B------:R-:W1:Y:S01]  /*bf50*/  @P2 MUFU.LG2 R7, R7 ;  /* 0x0000000700072308 */ /* 0x000e620000000c00 */
[----:B------:R-:W-:Y:S02]  /*bf60*/  WARPGROUP.DEPBAR.LE gsb0, 0x0 ;  /* 0x00008000000079c5 */ /* 0x000fe40000010000 */
[----:B------:R-:W-:-:S06]  /*bf70*/  WARPGROUP.ARRIVE ;  /* 0x00000000000079c5 */ /* 0x000fcc0000000000 */
[----:B------:R-:W-:Y:S01]  /*bf80*/  QGMMA.64x256x32.F32.E4M3.E4M3 R24, R184, gdesc[UR4], R24, gsb0 ;  /* 0x03e00004b8187df3 */ /* 0x000fe20008000818 */
[----:B------:R-:W3:Y:S01]  /*bf90*/  @P0 MUFU.RCP R10, R14 ;  /* 0x0000000e000a0308 */ /* 0x000ee20000001000 */
[C---:B------:R-:W-:Y:S01]  /*bfa0*/  @P1 FMUL.FTZ R3, R11.reuse, 0.69314718246459960938 ;  /* 0x3f3172180b031820 */ /* 0x040fe20000410000 */
[----:B0-----:R-:W-:Y:S01]  /*bfb0*/  @P1 FMUL.FTZ R4, R4, 0.69314718246459960938 ;  /* 0x3f31721804041820 */ /* 0x001fe20000410000 */
[----:B------:R-:W-:Y:S01]  /*bfc0*/  @P2 FMUL.FTZ R11, R11, 0.69314718246459960938 ;  /* 0x3f3172180b0b2820 */ /* 0x000fe20000410000 */
[----:B-1----:R-:W-:Y:S01]  /*bfd0*/  @P2 FMUL.FTZ R12, R7, 0.69314718246459960938 ;  /* 0x3f317218070c2820 */ /* 0x002fe20000410000 */
[----:B------:R-:W-:Y:S02]  /*bfe0*/  IMAD.MOV.U32 R2, RZ, RZ, -0x800000 ;  /* 0xff800000ff027424 */ /* 0x000fe400078e00ff */
[----:B------:R-:W-:Y:S01]  /*bff0*/  @P1 FFMA.FTZ R2, R3, R8, R4 ;  /* 0x0000000803021223 */ /* 0x000fe20000010004 */
[----:B------:R-:W-:Y:S02]  /*c000*/  IMAD.MOV.U32 R0, RZ, RZ, -0x800000 ;  /* 0xff800000ff007424 */ /* 0x000fe400078e00ff */
[----:B------:R-:W-:Y:S01]  /*c010*/  @P2 FFMA.FTZ R0, R11, R9, R12 ;  /* 0x000000090b002223 */ /* 0x000fe2000001000c */
[-C--:B--2---:R-:W-:Y:S01]  /*c020*/  FMUL.FTZ R6, R6, R5.reuse ;  /* 0x0000000506067220 */ /* 0x084fe20000410000 */
[----:B---3--:R-:W-:Y:S01]  /*c030*/  FMUL.FTZ R3, R10, R5 ;  /* 0x000000050a037220 */ /* 0x008fe20000410000 */
[----:B------:R-:W-:-:S02]  /*c040*/  WARPGROUP.DEPBAR.LE gsb0, 0x0 ;  /* 0x00008000000079c5 */ /* 0x000fc40000010000 */
[----:B------:R-:W-:Y:S05]  /*c050*/  @!P4 BRA `(.L_x_1030) ;  /* 0x000000000004c947 */ /* 0x000fea0003800000 */
[----:B------:R-:W-:Y:S01]  /*c060*/  BPT.TRAP 0x1 ;  /* 0x000000040000795c */ /* 0x000fe20000300000 */
.L_x_1030:
        /* <DEDUP_REMOVED lines=132> */
.L_x_956:
[----:B------:R-:W-:Y:S05]  /*c8b0*/  @P0 BRA `(.L_x_1031) ;  /* 0x00000038006c0947 */ /* 0x000fea0003800000 */
[----:B------:R-:W0:Y:S01]  /*c8c0*/  S2R R6, SR_TID.X ;  /* 0x0000000000067919 */ /* 0x000e220000002100 */
[----:B------:R-:W-:Y:S01]  /*c8d0*/  ULDC.64 UR4, c[0x4][0x140] ;  /* 0x0100500000047ab9 */ /* 0x000fe20000000a00 */
[----:B------:R-:W-:Y:S01]  /*c8e0*/  ULDC.64 UR8, c[0x0][0xbd0] ;  /* 0x0002f40000087ab9 */ /* 0x000fe20000000a00 */
[----:B------:R-:W-:Y:S01]  /*c8f0*/  USHF.R.S32.HI UR7, URZ, 0x1f, UR42 ;  /* 0x0000001f3f077899 */ /* 0x000fe2000801142a */
[----:B------:R-:W-:Y:S01]  /*c900*/  ULDC.64 UR10, c[0x0][0xb38] ;  /* 0x0002ce00000a7ab9 */ /* 0x000fe20000000a00 */
[----:B0-----:R-:W-:-:S05]  /*c910*/  IMAD.SHL.U32 R3, R6, 0x4, RZ ;  /* 0x0000000406037824 */ /* 0x001fca00078e00ff */
[----:B------:R-:W-:Y:S01]  /*c920*/  LOP3.LUT R3, R3, 0xc, RZ, 0xc0, !PT ;  /* 0x0000000c03037812 */ /* 0x000fe200078ec0ff */
[----:B------:R-:W-:Y:S03]  /*c930*/  BAR.SYNC.DEFER_BLOCKING 0x1, 0x100 ;  /* 0x0044000000007b1d */ /* 0x000fe60000010000 */
[----:B------:R-:W-:-:S05]  /*c940*/  IADD3 R4, P0, R3, UR4, RZ ;  /* 0x0000000403047c10 */ /* 0x000fca000ff1e0ff */
[----:B------:R-:W-:-:S05]  /*c950*/  IMAD.X R5, RZ, RZ, UR5, P0 ;  /* 0x00000005ff057e24 */ /* 0x000fca00080e06ff */
[----:B------:R0:W2:Y:S01]  /*c960*/  LDG.E.CONSTANT R3, desc[UR44][R4.64] ;  /* 0x0000002c04037981 */ /* 0x0000a2000c1e9900 */
[C---:B------:R-:W-:Y:S01]  /*c970*/  LOP3.LUT P0, R7, R6.reuse, 0x3, RZ, 0xc0, !PT ;  /* 0x0000000306077812 */ /* 0x040fe2000780c0ff */
[----:B------:R-:W-:Y:S01]  /*c980*/  VIADD R6, R6, 0xffffff80 ;  /* 0xffffff8006067836 */ /* 0x000fe20000000000 */
[----:B------:R-:W-:Y:S01]  /*c990*/  UIMAD.WIDE.U32 UR4, UR42, UR8, URZ ;  /* 0x000000082a0472a5 */ /* 0x000fe2000f8e003f */
[----:B------:R-:W-:Y:S01]  /*c9a0*/  BSSY B0, `(.L_x_1032) ;  /* 0x00002b2000007945 */ /* 0x000fe20003800000 */
[----:B------:R-:W-:Y:S01]  /*c9b0*/  ISETP.EQ.OR P0, PT, R7, 0x3, !P0 ;  /* 0x000000030700780c */ /* 0x000fe20004702670 */
[----:B------:R-:W-:Y:S02]  /*c9c0*/  UIMAD UR6, UR7, UR8, URZ ;  /* 0x00000008070672a4 */ /* 0x000fe4000f8e023f */
[----:B------:R-:W-:Y:S01]  /*c9d0*/  UIMAD UR8, UR7, UR10, URZ ;  /* 0x0000000a070872a4 */ /* 0x000fe2000f8e023f */
[----:B------:R-:W-:Y:S01]  /*c9e0*/  SEL R22, R40, R41, P0 ;  /* 0x0000002928167207 */ /* 0x000fe20000000000 */
[----:B------:R-:W-:Y:S01]  /*c9f0*/  UIMAD UR9, UR42, UR9, UR6 ;  /* 0x000000092a0972a4 */ /* 0x000fe2000f8e0206 */
[----:B0-----:R-:W-:Y:S01]  /*ca00*/  SHF.R.S32.HI R5, RZ, 0x1f, R6 ;  /* 0x0000001fff057819 */ /* 0x001fe20000011406 */
[----:B------:R-:W-:Y:S01]  /*ca10*/  UIMAD.WIDE.U32 UR6, UR42, UR10, URZ ;  /* 0x0000000a2a0672a5 */ /* 0x000fe2000f8e003f */
[----:B------:R-:W-:Y:S01]  /*ca20*/  SEL R40, R41, R40, P0 ;  /* 0x0000002829287207 */ /* 0x000fe20000000000 */
[----:B------:R-:W-:Y:S01]  /*ca30*/  UIADD3 UR9, UR5, UR9, URZ ;  /* 0x0000000905097290 */ /* 0x000fe2000fffe03f */
[----:B------:R-:W-:Y:S01]  /*ca40*/  LEA.HI R4, R5, R6, RZ, 0x7 ;  /* 0x0000000605047211 */ /* 0x000fe200078f38ff */
[----:B------:R-:W-:Y:S01]  /*ca50*/  UIMAD UR8, UR42, UR11, UR8 ;  /* 0x0000000b2a0872a4 */ /* 0x000fe2000f8e0208 */
[----:B------:R-:W-:-:S02]  /*ca60*/  SEL R196, R10, R31, P0 ;  /* 0x0000001f0ac47207 */ /* 0x000fc40000000000 */
[----:B------:R-:W-:Y:S01]  /*ca70*/  LOP3.LUT R7, R4, 0xffffff80, RZ, 0xc0, !PT ;  /* 0xffffff8004077812 */ /* 0x000fe200078ec0ff */
[----:B------:R-:W-:Y:S01]  /*ca80*/  UIADD3 UR8, UR7, UR8, URZ ;  /* 0x0000000807087290 */ /* 0x000fe2000fffe03f */
[----:B------:R-:W-:Y:S02]  /*ca90*/  SEL R31, R31, R10, P0 ;  /* 0x0000000a1f1f7207 */ /* 0x000fe40000000000 */
[----:B------:R-:W-:Y:S01]  /*caa0*/  SHF.R.S32.HI R9, RZ, 0x7, R4 ;  /* 0x00000007ff097819 */ /* 0x000fe20000011404 */
[----:B------:R-:W-:Y:S01]  /*cab0*/  IMAD.IADD R41, R6, 0x1, -R7 ;  /* 0x0000000106297824 */ /* 0x000fe200078e0a07 */
[----:B------:R-:W-:Y:S02]  /*cac0*/  LEA.HI R5, R5, R6, RZ, 0x2 ;  /* 0x0000000605057211 */ /* 0x000fe400078f10ff */
[----:B------:R-:W-:Y:S02]  /*cad0*/  SEL R194, R26, R27, P0 ;  /* 0x0000001b1ac27207 */ /* 0x000fe40000000000 */
[----:B------:R-:W-:-:S02]  /*cae0*/  SHF.R.S32.HI R10, RZ, 0x1f, R41 ;  /* 0x0000001fff0a7819 */ /* 0x000fc40000011429 */
[----:B------:R-:W-:Y:S02]  /*caf0*/  SEL R26, R27, R26, P0 ;  /* 0x0000001a1b1a7207 */ /* 0x000fe40000000000 */
[----:B------:R-:W-:Y:S02]  /*cb00*/  LEA.HI R11, R10, R41, RZ, 0x2 ;  /* 0x000000290a0b7211 */ /* 0x000fe400078f10ff */
[----:B------:R-:W-:Y:S02]  /*cb10*/  SEL R200, R38, R39, P0 ;  /* 0x0000002726c87207 */ /* 0x000fe40000000000 */
[----:B------:R-:W-:Y:S02]  /*cb20*/  SEL R17, R39, R38, P0 ;  /* 0x0000002627117207 */ /* 0x000fe40000000000 */
[----:B------:R-:W-:Y:S01]  /*cb30*/  LEA.HI R4, R4, R9, RZ, 0x1 ;  /* 0x0000000904047211 */ /* 0x000fe200078f08ff */
[----:B------:R-:W0:Y:S01]  /*cb40*/  S2R R39, SR_CTAID.X ;  /* 0x0000000000277919 */ /* 0x000e220000002500 */
[----:B------:R-:W-:-:S02]  /*cb50*/  SEL R214, R78, R79, P0 ;  /* 0x0000004f4ed67207 */ /* 0x000fc40000000000 */
[----:B------:R-:W-:Y:S02]  /*cb60*/  SEL R27, R79, R78, P0 ;  /* 0x0000004e4f1b7207 */ /* 0x000fe40000000000 */
[----:B------:R-:W-:Y:S02]  /*cb70*/  LOP3.LUT R7, R5, 0xfffffffc, RZ, 0xc0, !PT ;  /* 0xfffffffc05077812 */ /* 0x000fe400078ec0ff */
[----:B------:R-:W-:Y:S02]  /*cb80*/  SEL R180, R124, R125, P0 ;  /* 0x0000007d7cb47207 */ /* 0x000fe40000000000 */
[----:B------:R-:W-:Y:S01]  /*cb90*/  SHF.R.S32.HI R5, RZ, 0x2, R11 ;  /* 0x00000002ff057819 */ /* 0x000fe2000001140b */
[----:B------:R-:W-:Y:S01]  /*cba0*/  IMAD.IADD R43, R6, 0x1, -R7 ;  /* 0x00000001062b7824 */ /* 0x000fe200078e0a07 */
[----:B------:R-:W-:Y:S01]  /*cbb0*/  SHF.R.S32.HI R78, RZ, 0x1f, R11 ;  /* 0x0000001fff4e7819 */ /* 0x000fe2000001140b */
[----:B------:R-:W-:Y:S01]  /*cbc0*/  IMAD.U32 R7, RZ, RZ, UR7 ;  /* 0x00000007ff077e24 */ /* 0x000fe2000f8e00ff */
[----:B------:R-:W-:Y:S01]  /*cbd0*/  SEL R124, R125, R124, P0 ;  /* 0x0000007c7d7c7207 */ /* 0x000fe20000000000 */
[----:B------:R-:W-:Y:S01]  /*cbe0*/  IMAD.U32 R7, RZ, RZ, UR8 ;  /* 0x00000008ff077e24 */ /* 0x000fe2000f8e00ff */
[----:B------:R-:W-:-:S02]  /*cbf0*/  SEL R232, R122, R123, P0 ;  /* 0x0000007b7ae87207 */ /* 0x000fc40000000000 */
[----:B------:R-:W-:Y:S02]  /*cc00*/  SEL R125, R150, R151, P0 ;  /* 0x00000097967d7207 */ /* 0x000fe40000000000 */
[----:B------:R-:W-:Y:S02]  /*cc10*/  LOP3.LUT R4, R4, 0x3fffffe, RZ, 0xc0, !PT ;  /* 0x03fffffe04047812 */ /* 0x000fe400078ec0ff */
[----:B------:R-:W-:Y:S02]  /*cc20*/  SEL R16, R28, R29, P0 ;  /* 0x0000001d1c107207 */ /* 0x000fe40000000000 */
[----:B------:R-:W-:Y:S01]  /*cc30*/  SEL R122, R123, R122, P0 ;  /* 0x0000007a7b7a7207 */ /* 0x000fe20000000000 */
[----:B------:R-:W-:Y:S01]  /*cc40*/  IMAD.IADD R9, R9, 0x1, -R4 ;  /* 0x0000000109097824 */ /* 0x000fe200078e0a04 */
[----:B------:R-:W-:Y:S02]  /*cc50*/  SEL R151, R151, R150, P0 ;  /* 0x0000009697977207 */ /* 0x000fe40000000000 */
[----:B------:R-:W-:-:S02]  /*cc60*/  SEL R14, R24, R25, P0 ;  /* 0x00000019180e7207 */ /* 0x000fc40000000000 */
[----:B------:R-:W-:Y:S02]  /*cc70*/  LEA.HI R78, R78, R5, RZ, 0x3 ;  /* 0x000000054e4e7211 */ /* 0x000fe400078f18ff */
[----:B------:R-:W-:Y:S02]  /*cc80*/  SEL R24, R25, R24, P0 ;  /* 0x0000001819187207 */ /* 0x000fe40000000000 */
[----:B------:R-:W-:Y:S02]  /*cc90*/  SEL R12, R8, R147, P0 ;  /* 0x00000093080c7207 */ /* 0x000fe40000000000 */
[----:B------:R-:W-:Y:S02]  /*cca0*/  SEL R170, R104, R105, P0 ;  /* 0x0000006968aa7207 */ /* 0x000fe40000000000 */
[----:B------:R-:W-:Y:S02]  /*ccb0*/  SEL R8, R147, R8, P0 ;  /* 0x0000000893087207 */ /* 0x000fe40000000000 */
[----:B------:R-:W-:-:S02]  /*ccc0*/  SEL R104, R105, R104, P0 ;  /* 0x0000006869687207 */ /* 0x000fc40000000000 */
[----:B------:R-:W-:Y:S02]  /*ccd0*/  SEL R13, R142, R143, P0 ;  /* 0x0000008f8e0d7207 */ /* 0x000fe40000000000 */
[----:B------:R-:W-:Y:S02]  /*cce0*/  LOP3.LUT R4, R78, 0xfffffff8, RZ, 0xc0, !PT ;  /* 0xfffffff84e047812 */ /* 0x000fe400078ec0ff */
[----:B------:R-:W-:Y:S02]  /*ccf0*/  SEL R142, R143, R142, P0 ;  /* 0x0000008e8f8e7207 */ /* 0x000fe40000000000 */
[----:B------:R-:W-:Y:S01]  /*cd00*/  SEL R20, R36, R37, P0 ;  /* 0x0000002524147207 */ /* 0x000fe20000000000 */
[----:B------:R-:W-:Y:S01]  /*cd10*/  IMAD.IADD R4, R5, 0x1, -R4 ;  /* 0x0000000105047824 */ /* 0x000fe200078e0a04 */
[----:B------:R-:W-:Y:S02]  /*cd20*/  SEL R184, R132, R133, P0 ;  /* 0x0000008584b87207 */ /* 0x000fe40000000000 */
[----:B------:R-:W-:-:S02]  /*cd30*/  LEA.HI R10, R10, R41, RZ, 0x5 ;  /* 0x000000290a0a7211 */ /* 0x000fc400078f28ff */
[----:B------:R-:W-:Y:S02]  /*cd40*/  SEL R37, R37, R36, P0 ;  /* 0x0000002425257207 */ /* 0x000fe40000000000 */
[----:B------:R-:W-:Y:S02]  /*cd50*/  SEL R132, R133, R132, P0 ;  /* 0x0000008485847207 */ /* 0x000fe40000000000 */
[----:B------:R-:W-:Y:S02]  /*cd60*/  SEL R36, R52, R53, P0 ;  /* 0x0000003534247207 */ /* 0x000fe40000000000 */
[----:B------:R-:W-:Y:S02]  /*cd70*/  SEL R53, R53, R52, P0 ;  /* 0x0000003435357207 */ /* 0x000fe40000000000 */
[----:B------:R-:W-:Y:S02]  /*cd80*/  SEL R52, R60, R61, P0 ;  /* 0x0000003d3c347207 */ /* 0x000fe40000000000 */
[----:B------:R-:W-:-:S02]  /*cd90*/  SHF.R.S32.HI R5, RZ, 0x5, R10 ;  /* 0x00000005ff057819 */ /* 0x000fc4000001140a */
[----:B------:R-:W-:Y:S02]  /*cda0*/  LEA.HI R6, R43, R43, RZ, 0x1 ;  /* 0x0000002b2b067211 */ /* 0x000fe400078f08ff */
[----:B------:R-:W-:Y:S01]  /*cdb0*/  SEL R60, R61, R60, P0 ;  /* 0x0000003c3d3c7207 */ /* 0x000fe20000000000 */
[----:B------:R-:W-:Y:S01]  /*cdc0*/  IMAD R10, R5, 0x10, R4 ;  /* 0x00000010050a7824 */ /* 0x000fe200078e0204 */
[----:B------:R-:W-:Y:S01]  /*cdd0*/  SEL R146, R64, R65, P0 ;  /* 0x0000004140927207 */ /* 0x000fe20000000000 */
[----:B------:R-:W-:Y:S01]  /*cde0*/  IMAD.U32 R4, RZ, RZ, UR4 ;  /* 0x00000004ff047e24 */ /* 0x000fe2000f8e00ff */
[----:B------:R-:W-:Y:S01]  /*cdf0*/  SEL R152, R68, R69, P0 ;  /* 0x0000004544987207 */ /* 0x000fe20000000000 */
[----:B------:R-:W-:Y:S01]  /*ce00*/  IMAD R10, R9, 0x40, R10 ;  /* 0x00000040090a7824 */ /* 0x000fe200078e020a */
[----:B------:R-:W-:Y:S01]  /*ce10*/  SEL R64, R65, R64, P0 ;  /* 0x0000004041407207 */ /* 0x000fe20000000000 */
[----:B------:R-:W1:Y:S01]  /*ce20*/  S2UR UR4, SR_CTAID.Y ;  /* 0x00000000000479c3 */ /* 0x000e620000002600 */
[----:B------:R-:W-:Y:S01]  /*ce30*/  SEL R68, R69, R68, P0 ;  /* 0x0000004445447207 */ /* 0x000fe20000000000 */
[----:B------:R-:W-:Y:S01]  /*ce40*/  IMAD.U32 R5, RZ, RZ, UR5 ;  /* 0x00000005ff057e24 */ /* 0x000fe2000f8e00ff */
[----:B------:R-:W-:Y:S01]  /*ce50*/  LOP3.LUT R78, R6, 0x1ffffffe, RZ, 0xc0, !PT ;  /* 0x1ffffffe064e7812 */ /* 0x000fe200078ec0ff */
[----:B------:R-:W-:Y:S01]  /*ce60*/  IMAD.U32 R5, RZ, RZ, UR9 ;  /* 0x00000009ff057e24 */ /* 0x000fe2000f8e00ff */
[----:B------:R-:W-:Y:S01]  /*ce70*/  SEL R176, R116, R117, P0 ;  /* 0x0000007574b07207 */ /* 0x000fe20000000000 */
[----:B------:R-:W-:Y:S01]  /*ce80*/  IMAD.U32 R6, RZ, RZ, UR6 ;  /* 0x00000006ff067e24 */ /* 0x000fe2000f8e00ff */
[----:B------:R-:W-:Y:S01]  /*ce90*/  SEL R182, R128, R129, P0 ;  /* 0x0000008180b67207 */ /* 0x000fe20000000000 */
[----:B------:R-:W-:Y:S01]  /*cea0*/  IMAD.IADD R43, R43, 0x1, -R78 ;  /* 0x000000012b2b7824 */ /* 0x000fe200078e0a4e */
[----:B------:R-:W-:Y:S01]  /*ceb0*/  SEL R206, R62, R63, P0 ;  /* 0x0000003f3ece7207 */ /* 0x000fe20000000000 */
[----:B------:R-:W-:Y:S01]  /*cec0*/  ULDC.64 UR6, c[0x0][0xb48] ;  /* 0x0002d20000067ab9 */ /* 0x000fe20000000a00 */
[----:B------:R-:W-:Y:S01]  /*ced0*/  SEL R116, R117, R116, P0 ;  /* 0x0000007475747207 */ /* 0x000fe20000000000 */
[----:B------:R-:W-:Y:S01]  /*cee0*/  ULDC.64 UR8, c[0x0][0xb28] ;  /* 0x0002ca0000087ab9 */ /* 0x000fe20000000a00 */
        /* <DEDUP_REMOVED lines=39> */
[----:B------:R-:W-:Y:S01]  /*d160*/  LOP3.LUT R78, R11, 0x7ffffffc, RZ, 0xc0, !PT ;  /* 0x7ffffffc0b4e7812 */ /* 0x000fe200078ec0ff */
[--C-:B------:R-:W-:Y:S01]  /*d170*/  IMAD R11, R43, 0x8, R10.reuse ;  /* 0x000000082b0b7824 */ /* 0x100fe200078e020a */
[----:B------:R-:W-:Y:S01]  /*d180*/  SEL R88, R89, R88, P0 ;  /* 0x0000005859587207 */ /* 0x000fe20000000000 */
[----:B0-----:R-:W-:Y:S01]  /*d190*/  IMAD R10, R39, 0x80, R10 ;  /* 0x00000080270a7824 */ /* 0x001fe200078e020a */
[----:B------:R-:W-:Y:S01]  /*d1a0*/  SEL R166, R96, R97, P0 ;  /* 0x0000006160a67207 */ /* 0x000fe20000000000 */
[----:B------:R-:W-:Y:S01]  /*d1b0*/  IMAD.IADD R9, R41, 0x1, -R78 ;  /* 0x0000000129097824 */ /* 0x000fe200078e0a4e */
[----:B------:R-:W-:Y:S01]  /*d1c0*/  SEL R100, R101, R100, P0 ;  /* 0x0000006465647207 */ /* 0x000fe20000000000 */
[----:B------:R-:W-:Y:S01]  /*d1d0*/  IMAD R11, R39, 0x80, R11 ;  /* 0x00000080270b7824 */ /* 0x000fe200078e020b */
[----:B------:R-:W-:Y:S01]  /*d1e0*/  SEL R186, R136, R137, P0 ;  /* 0x0000008988ba7207 */ /* 0x000fe20000000000 */
[----:B------:R-:W-:Y:S01]  /*d1f0*/  IMAD.SHL.U32 R9, R9, 0x2, RZ ;  /* 0x0000000209097824 */ /* 0x000fe200078e00ff */
        /* <DEDUP_REMOVED lines=37> */
[----:B------:R-:W-:Y:S02]  /*d450*/  LOP3.LUT P1, RZ, R41, 0x3, RZ, 0xc0, !PT ;  /* 0x0000000329ff7812 */ /* 0x000fe4000782c0ff */
[----:B------:R-:W-:Y:S02]  /*d460*/  SEL R128, R129, R128, P0 ;  /* 0x0000008081807207 */ /* 0x000fe40000000000 */
[----:B------:R-:W-:Y:S02]  /*d470*/  SEL R134, R135, R134, P0 ;  /* 0x0000008687867207 */ /* 0x000fe40000000000 */
[----:B------:R-:W-:Y:S02]  /*d480*/  SEL R136, R137, R136, P0 ;  /* 0x0000008889887207 */ /* 0x000fe40000000000 */
[----:B------:R-:W-:Y:S02]  /*d490*/  SEL R138, R139, R138, P0 ;  /* 0x0000008a8b8a7207 */ /* 0x000fe40000000000 */
[----:B------:R-:W-:Y:S01]  /*d4a0*/  SEL R130, R131, R130, P0 ;  /* 0x0000008283827207 */ /* 0x000fe20000000000 */
[----:B--2---:R-:W-:Y:S01]  /*d4b0*/  SHFL.IDX PT, R105, R16, R3, 0x1c1f ;  /* 0x001c1f0310697589 */ /* 0x004fe200000e0000 */
[----:B------:R-:W-:-:S02]  /*d4c0*/  LOP3.LUT R123, R3, 0x2, RZ, 0x3c, !PT ;  /* 0x00000002037b7812 */ /* 0x000fc400078e3cff */
[----:B------:R-:W-:Y:S01]  /*d4d0*/  SEL R140, R141, R140, P0 ;  /* 0x0000008c8d8c7207 */ /* 0x000fe20000000000 */
[----:B------:R-:W-:Y:S01]  /*d4e0*/  SHFL.IDX PT, R16, R125, R3, 0x1c1f ;  /* 0x001c1f037d107589 */ /* 0x000fe200000e0000 */
[----:B------:R-:W-:-:S03]  /*d4f0*/  SEL R126, R127, R126, P0 ;  /* 0x0000007e7f7e7207 */ /* 0x000fc60000000000 */
[----:B------:R-:W0:Y:S04]  /*d500*/  SHFL.IDX PT, R151, R151, R123, 0x1c1f ;  /* 0x001c1f7b97977589 */ /* 0x000e2800000e0000 */
[----:B------:R-:W-:Y:S04]  /*d510*/  SHFL.IDX PT, R14, R14, R3, 0x1c1f ;  /* 0x001c1f030e0e7589 */ /* 0x000fe800000e0000 */
[----:B------:R-:W2:Y:S04]  /*d520*/  SHFL.IDX PT, R143, R24, R123, 0x1c1f ;  /* 0x001c1f7b188f7589 */ /* 0x000ea800000e0000 */
[----:B------:R3:W-:Y:S04]  /*d530*/  SHFL.IDX PT, R133, R8, R123, 0x1c1f ;  /* 0x001c1f7b08857589 */ /* 0x0007e800000e0000 */
[----:B------:R-:W-:Y:S04]  /*d540*/  SHFL.IDX PT, R63, R52, R3, 0x1c1f ;  /* 0x001c1f03343f7589 */ /* 0x000fe800000e0000 */
[----:B------:R-:W-:Y:S01]  /*d550*/  SHFL.IDX PT, R60, R60, R123, 0x1c1f ;  /* 0x001c1f7b3c3c7589 */ /* 0x000fe200000e0000 */
[----:B---3--:R-:W3:Y:S03]  /*d560*/  LDC R8, c[0x0][0xbe8] ;  /* 0x0002fa00ff087b82 */ /* 0x008ee60000000800 */
[----:B------:R-:W-:Y:S04]  /*d570*/  SHFL.IDX PT, R146, R146, R3, 0x1c1f ;  /* 0x001c1f0392927589 */ /* 0x000fe800000e0000 */
[----:B------:R-:W-:Y:S04]  /*d580*/  SHFL.IDX PT, R152, R152, R3, 0x1c1f ;  /* 0x001c1f0398987589 */ /* 0x000fe800000e0000 */
[----:B------:R-:W-:Y:S04]  /*d590*/  SHFL.IDX PT, R147, R68, R123, 0x1c1f ;  /* 0x001c1f7b44937589 */ /* 0x000fe800000e0000 */
[----:B------:R-:W4:Y:S04]  /*d5a0*/  SHFL.IDX PT, R149, R64, R123, 0x1c1f ;  /* 0x001c1f7b40957589 */ /* 0x000f2800000e0000 */
[----:B------:R-:W-:Y:S04]  /*d5b0*/  SHFL.IDX PT, R99, R182, R3, 0x1c1f ;  /* 0x001c1f03b6637589 */ /* 0x000fe800000e0000 */
[----:B------:R-:W-:Y:S01]  /*d5c0*/  SHFL.IDX PT, R182, R116, R123, 0x1c1f ;  /* 0x001c1f7b74b67589 */ /* 0x000fe200000e0000 */
[----:B---3--:R-:W-:-:S03]  /*d5d0*/  ISETP.NE.AND P2, PT, R8, 0x1, PT ;  /* 0x000000010800780c */ /* 0x008fc60003f45270 */
        /* <DEDUP_REMOVED lines=18> */
[----:B------:R0:W-:Y:S04]  /*d700*/  SHFL.IDX PT, R125, R19, R123, 0x1c1f ;  /* 0x001c1f7b137d7589 */ /* 0x0001e800000e0000 */
[----:B------:R-:W-:Y:S04]  /*d710*/  SHFL.IDX PT, R12, R12, R3, 0x1c1f ;  /* 0x001c1f030c0c7589 */ /* 0x000fe800000e0000 */
[----:B------:R-:W-:Y:S01]  /*d720*/  SHFL.IDX PT, R85, R20, R3, 0x1c1f ;  /* 0x001c1f0314557589 */ /* 0x000fe200000e0000 */
[----:B0-----:R-:W-:-:S03]  /*d730*/  SEL R19, R16, R151, P0 ;  /* 0x0000009710137207 */ /* 0x001fc60000000000 */
        /* <DEDUP_REMOVED lines=47> */
[----:B------:R-:W-:Y:S01]  /*da30*/  SHFL.IDX PT, R88, R23, R123, 0x1c1f ;  /* 0x001c1f7b17587589 */ /* 0x000fe200000e0000 */
[----:B--2---:R-:W-:Y:S01]  /*da40*/  SEL R16, R14, R143, P0 ;  /* 0x0000008f0e107207 */ /* 0x004fe20000000000 */
[----:B------:R-:W0:Y:S01]  /*da50*/  @P2 LDC R151, c[0x0][0xbf0] ;  /* 0x0002fc00ff972b82 */ /* 0x000e220000000800 */
[----:B------:R-:W-:Y:S01]  /*da60*/  SEL R14, R143, R14, P0 ;  /* 0x0000000e8f0e7207 */ /* 0x000fe20000000000 */
[----:B------:R-:W2:Y:S04]  /*da70*/  SHFL.IDX PT, R176, R56, R123, 0x1c1f ;  /* 0x001c1f7b38b07589 */ /* 0x000ea800000e0000 */
[----:B------:R4:W-:Y:S04]  /*da80*/  SHFL.IDX PT, R150, R58, R123, 0x1c1f ;  /* 0x001c1f7b3a967589 */ /* 0x0009e800000e0000 */
[----:B------:R3:W-:Y:S04]  /*da90*/  SHFL.IDX PT, R56, R142, R123, 0x1c1f ;  /* 0x001c1f7b8e387589 */ /* 0x0007e800000e0000 */
[----:B------:R-:W5:Y:S01]  /*daa0*/  SHFL.IDX PT, R180, R96, R123, 0x1c1f ;  /* 0x001c1f7b60b47589 */ /* 0x000f6200000e0000 */
[----:B----4-:R-:W-:-:S03]  /*dab0*/  SEL R58, R146, R149, P0 ;  /* 0x00000095923a7207 */ /* 0x010fc60000000000 */
[----:B------:R-:W-:Y:S01]  /*dac0*/  SHFL.IDX PT, R96, R62, R123, 0x1c1f ;  /* 0x001c1f7b3e607589 */ /* 0x000fe200000e0000 */
[----:B---3--:R-:W3:Y:S03]  /*dad0*/  LDC.64 R142, c[0x0][0xbd8] ;  /* 0x0002f600ff8e7b82 */ /* 0x008ee60000000a00 */
[----:B------:R-:W-:Y:S04]  /*dae0*/  SHFL.IDX PT, R166, R148, R123, 0x1c1f ;  /* 0x001c1f7b94a67589 */ /* 0x000fe800000e0000 */
[----:B------:R-:W-:Y:S01]  /*daf0*/  SHFL.IDX PT, R148, R66, R123, 0x1c1f ;  /* 0x001c1f7b42947589 */ /* 0x000fe200000e0000 */
[----:B--2---:R-:W-:-:S03]  /*db00*/  SEL R34, R176, R67, P0 ;  /* 0x00000043b0227207 */ /* 0x004fc60000000000 */
[----:B------:R2:W-:Y:S04]  /*db10*/  SHFL.IDX PT, R135, R70, R123, 0x1c1f ;  /* 0x001c1f7b46877589 */ /* 0x0005e800000e0000 */
[----:B------:R-:W-:Y:S04]  /*db20*/  SHFL.IDX PT, R171, R144, R123, 0x1c1f ;  /* 0x001c1f7b90ab7589 */ /* 0x000fe800000e0000 */
[----:B------:R5:W-:Y:S01]  /*db30*/  SHFL.IDX PT, R144, R74, R123, 0x1c1f ;  /* 0x001c1f7b4a907589 */ /* 0x000be200000e0000 */
[----:B--2---:R-:W-:-:S03]  /*db40*/  SEL R70, R162, R161, P0 ;  /* 0x000000a1a2467207 */ /* 0x004fc60000000000 */
[----:B------:R-:W-:Y:S04]  /*db50*/  SHFL.IDX PT, R186, R132, R123, 0x1c1f ;  /* 0x001c1f7b84ba7589 */ /* 0x000fe800000e0000 */
[----:B------:R-:W2:Y:S01]  /*db60*/  SHFL.IDX PT, R170, R37, R123, 0x1c1f ;  /* 0x001c1f7b25aa7589 */ /* 0x000ea200000e0000 */
[----:B-----5:R-:W-:-:S03]  /*db70*/  SEL R74, R75, R180, P0 ;  /* 0x000000b44b4a7207 */ /* 0x020fc60000000000 */
[----:B------:R-:W-:Y:S04]  /*db80*/  SHFL.IDX PT, R188, R128, R123, 0x1c1f ;  /* 0x001c1f7b80bc7589 */ /* 0x000fe800000e0000 */
[----:B------:R4:W-:Y:S04]  /*db90*/  SHFL.IDX PT, R132, R33, R123, 0x1c1f ;  /* 0x001c1f7b21847589 */ /* 0x0009e800000e0000 */
[----:B------:R5:W-:Y:S04]  /*dba0*/  SHFL.IDX PT, R139, R35, R123, 0x1c1f ;  /* 0x001c1f7b238b7589 */ /* 0x000be800000e0000 */
[----:B------:R-:W-:Y:S01]  /*dbb0*/  SHFL.IDX PT, R169, R136, R123, 0x1c1f ;  /* 0x001c1f7b88a97589 */ /* 0x000fe200000e0000 */
[----:B----4-:R-:W-:-:S03]  /*dbc0*/  SEL R33, R63, R60, P0 ;  /* 0x0000003c3f217207 */ /* 0x010fc60000000000 */
[----:B------:R4:W-:Y:S01]  /*dbd0*/  SHFL.IDX PT, R128, R61, R123, 0x1c1f ;  /* 0x001c1f7b3d807589 */ /* 0x0009e200000e0000 */
[----:B-----5:R-:W-:-:S03]  /*dbe0*/  SEL R35, R60, R63, P0 ;  /* 0x0000003f3c237207 */ /* 0x020fc60000000000 */
[----:B------:R5:W-:Y:S01]  /*dbf0*/  SHFL.IDX PT, R37, R59, R123, 0x1c1f ;  /* 0x001c1f7b3b257589 */ /* 0x000be200000e0000 */
[----:B------:R-:W-:Y:S02]  /*dc00*/  SEL R60, R149, R146, P0 ;  /* 0x00000092953c7207 */ /* 0x000fe40000000000 */
[----:B------:R-:W1:Y:S01]  /*dc10*/  LDC R149, c[0x0][0xc50] ;  /* 0x00031400ff957b82 */ /* 0x000e620000000800 */
[----:B------:R0:W-:Y:S01]  /*dc20*/  SHFL.IDX PT, R136, R27, R123, 0x1c1f ;  /* 0x001c1f7b1b887589 */ /* 0x0001e200000e0000 */
[----:B--2---:R-:W-:Y:S02]  /*dc30*/  SEL R21, R85, R170, P0 ;  /* 0x000000aa55157207 */ /* 0x004fe40000000000 */
[----:B----4-:R-:W-:Y:S01]  /*dc40*/  SEL R61, R147, R152, P0 ;  /* 0x00000098933d7207 */ /* 0x010fe20000000000 */
[----:B------:R2:W-:Y:S01]  /*dc50*/  SHFL.IDX PT, R167, R120, R123, 0x1c1f ;  /* 0x001c1f7b78a77589 */ /* 0x0005e200000e0000 */
[----:B------:R-:W-:Y:S02]  /*dc60*/  SEL R23, R170, R85, P0 ;  /* 0x00000055aa177207 */ /* 0x000fe40000000000 */
[----:B-----5:R-:W-:Y:S01]  /*dc70*/  SEL R59, R152, R147, P0 ;  /* 0x00000093983b7207 */ /* 0x020fe20000000000 */
[----:B------:R4:W-:Y:S01]  /*dc80*/  SHFL.IDX PT, R131, R138, R123, 0x1c1f ;  /* 0x001c1f7b8a837589 */ /* 0x0009e200000e0000 */
[----:B------:R-:W5:Y:S01]  /*dc90*/  LDC.64 R146, c[0x0][0xb40] ;  /* 0x0002d000ff927b82 */ /* 0x000f620000000a00 */
[----:B0-----:R-:W-:-:S02]  /*dca0*/  SEL R27, R145, R28, P0 ;  /* 0x0000001c911b7207 */ /* 0x001fc40000000000 */
[----:B------:R-:W0:Y:S01]  /*dcb0*/  SHFL.IDX PT, R109, R48, R123, 0x1c1f ;  /* 0x001c1f7b306d7589 */ /* 0x000e2200000e0000 */
[----:B------:R-:W-:Y:S02]  /*dcc0*/  SEL R85, R87, R182, P0 ;  /* 0x000000b657557207 */ /* 0x000fe40000000000 */
[----:B--2---:R-:W-:Y:S01]  /*dcd0*/  SEL R120, R121, R116, P0 ;  /* 0x0000007479787207 */ /* 0x004fe20000000000 */
[----:B------:R2:W-:Y:S01]  /*dce0*/  SHFL.IDX PT, R141, R25, R123, 0x1c1f ;  /* 0x001c1f7b198d7589 */ /* 0x0005e200000e0000 */
[----:B------:R-:W-:Y:S01]  /*dcf0*/  SEL R116, R116, R121, P0 ;  /* 0x0000007974747207 */ /* 0x000fe20000000000 */
[----:B----4-:R-:W4:Y:S01]  /*dd00*/  @P2 LDC R138, c[0x0][0xbec] ;  /* 0x0002fb00ff8a2b82 */ /* 0x010f220000000800 */
[----:B------:R-:W-:Y:S01]  /*dd10*/  SEL R121, R117, R112, P0 ;  /* 0x0000007075797207 */ /* 0x000fe20000000000 */
[----:B------:R3:W-:Y:S01]  /*dd20*/  SHFL.IDX PT, R48, R122, R123, 0x1c1f ;  /* 0x001c1f7b7a307589 */ /* 0x0007e200000e0000 */
[----:B------:R-:W-:Y:S02]  /*dd30*/  SEL R117, R112, R117, P0 ;  /* 0x0000007570757207 */ /* 0x000fe40000000000 */
[----:B------:R-:W-:Y:S01]  /*dd40*/  SEL R112, R113, R124, P0 ;  /* 0x0000007c71707207 */ /* 0x000fe20000000000 */
[----:B------:R-:W1:Y:S01]  /*dd50*/  SHFL.IDX PT, R172, R40, R123, 0x1c1f ;  /* 0x001c1f7b28ac7589 */ /* 0x000e6200000e0000 */
[----:B------:R-:W-:-:S02]  /*dd60*/  SEL R87, R182, R87, P0 ;  /* 0x00000057b6577207 */ /* 0x000fc40000000000 */
[----:B--2---:R-:W-:Y:S01]  /*dd70*/  SEL R25, R28, R145, P0 ;  /* 0x000000911c197207 */ /* 0x004fe20000000000 */
[----:B------:R-:W2:Y:S01]  /*dd80*/  SHFL.IDX PT, R174, R53, R123, 0x1c1f ;  /* 0x001c1f7b35ae7589 */ /* 0x000ea200000e0000 */
[----:B------:R-:W4:Y:S01]  /*dd90*/  @P2 LDC R145, c[0x0][0xbf0] ;  /* 0x0002fc00ff912b82 */ /* 0x000f220000000800 */
[----:B---3--:R-:W-:Y:S02]  /*dda0*/  SEL R122, R124, R113, P0 ;  /* 0x000000717c7a7207 */ /* 0x008fe40000000000 */
[----:B------:R-:W-:Y:S01]  /*ddb0*/  SHFL.IDX PT, R168, R140, R123, 0x1c1f ;  /* 0x001c1f7b8ca87589 */ /* 0x000fe200000e0000 */
[----:B------:R-:W-:Y:S01]  /*ddc0*/  SEL R124, R102, R125, P0 ;  /* 0x0000007d667c7207 */ /* 0x000fe20000000000 */
[----:B-----5:R-:W-:Y:S01]  /*ddd0*/  IMAD.WIDE.U32 R6, R146, UR36, R6 ;  /* 0x0000002492067c25 */ /* 0x020fe2000f8e0006 */
[----:B------:R-:W-:Y:S01]  /*dde0*/  SEL R113, R103, R92, P0 ;  /* 0x0000005c67717207 */ /* 0x000fe20000000000 */
[----:B------:R2:W3:Y:S01]  /*ddf0*/  SHFL.IDX PT, R20, R29, R123, 0x1c1f ;  /* 0x001c1f7b1d147589 */ /* 0x0004e200000e0000 */
[----:B------:R-:W-:-:S02]  /*de00*/  SEL R102, R125, R102, P0 ;  /* 0x000000667d667207 */ /* 0x000fc40000000000 */
[----:B------:R-:W-:Y:S01]  /*de10*/  SEL R125, R97, R88, P0 ;  /* 0x00000058617d7207 */ /* 0x000fe20000000000 */
[----:B------:R-:W5:Y:S01]  /*de20*/  SHFL.IDX PT, R32, R32, R123, 0x1c1f ;  /* 0x001c1f7b20207589 */ /* 0x000f6200000e0000 */
[----:B0-----:R-:W-:Y:S02]  /*de30*/  SEL R28, R30, R109, P0 ;  /* 0x0000006d1e1c7207 */ /* 0x001fe40000000000 */
[----:B------:R-:W-:Y:S01]  /*de40*/  SEL R30, R109, R30, P0 ;  /* 0x0000001e6d1e7207 */ /* 0x000fe20000000000 */
[----:B------:R0:W-:Y:S01]  /*de50*/  SHFL.IDX PT, R153, R76, R123, 0x1c1f ;  /* 0x001c1f7b4c997589 */ /* 0x0001e200000e0000 */
[----:B------:R-:W-:Y:S02]  /*de60*/  SEL R109, R111, R166, P0 ;  /* 0x000000a66f6d7207 */ /* 0x000fe40000000000 */
[----:B------:R-:W-:Y:S01]  /*de70*/  SEL R111, R166, R111, P0 ;  /* 0x0000006fa66f7207 */ /* 0x000fe20000000000 */
[----:B------:R4:W5:Y:S01]  /*de80*/  SHFL.IDX PT, R155, R72, R123, 0x1c1f ;  /* 0x001c1f7b489b7589 */ /* 0x00096200000e0000 */
[----:B-1----:R-:W-:-:S03]  /*de90*/  SEL R24, R81, R172, P0 ;  /* 0x000000ac51187207 */ /* 0x002fc60000000000 */
[----:B------:R1:W-:Y:S01]  /*dea0*/  SHFL.IDX PT, R157, R84, R123, 0x1c1f ;  /* 0x001c1f7b549d7589 */ /* 0x0003e200000e0000 */
[----:B--2---:R-:W-:Y:S02]  /*deb0*/  SEL R29, R69, R174, P0 ;  /* 0x000000ae451d7207 */ /* 0x004fe40000000000 */
[----:B0-----:R-:W-:Y:S01]  /*dec0*/  SEL R76, R180, R75, P0 ;  /* 0x0000004bb44c7207 */ /* 0x001fe20000000000 */
[----:B------:R-:W-:Y:S01]  /*ded0*/  SHFL.IDX PT, R159, R80, R123, 0x1c1f ;  /* 0x001c1f7b509f7589 */ /* 0x000fe200000e0000 */
[----:B----4-:R-:W-:-:S03]  /*dee0*/  SEL R72, R161, R162, P0 ;  /* 0x000000a2a1487207 */ /* 0x010fc60000000000 */
[----:B------:R-:W0:Y:S01]  /*def0*/  SHFL.IDX PT, R100, R100, R123, 0x1c1f ;  /* 0x001c1f7b64647589 */ /* 0x000e2200000e0000 */
[----:B---3--:R-:W-:Y:S02]  /*df00*/  SEL R17, R105, R20, P0 ;  /* 0x0000001469117207 */ /* 0x008fe40000000000 */
[----:B------:R-:W-:Y:S01]  /*df10*/  SEL R15, R20, R105, P0 ;  /* 0x00000069140f7207 */ /* 0x000fe20000000000 */
[----:B------:R-:W2:Y:S01]  /*df20*/  SHFL.IDX PT, R108, R108, R123, 0x1c1f ;  /* 0x001c1f7b6c6c7589 */ /* 0x000ea200000e0000 */
[----:B-----5:R-:W-:Y:S02]  /*df30*/  SEL R20, R91, R32, P0 ;  /* 0x000000205b147207 */ /* 0x020fe40000000000 */
[----:B------:R-:W-:Y:S01]  /*df40*/  SEL R22, R32, R91, P0 ;  /* 0x0000005b20167207 */ /* 0x000fe20000000000 */
[----:B------:R3:W4:Y:S01]  /*df50*/  SHFL.IDX PT, R163, R104, R123, 0x1c1f ;  /* 0x001c1f7b68a37589 */ /* 0x00072200000e0000 */
[----:B------:R-:W-:Y:S02]  /*df60*/  SEL R32, R67, R176, P0 ;  /* 0x000000b043207207 */ /* 0x000fe40000000000 */
[----:B-1----:R-:W-:Y:S01]  /*df70*/  SEL R84, R86, R165, P0 ;  /* 0x000000a556547207 */ /* 0x002fe20000000000 */
[----:B------:R1:W-:Y:S01]  /*df80*/  SHFL.IDX PT, R164, R31, R123, 0x1c1f ;  /* 0x001c1f7b1fa47589 */ /* 0x0003e200000e0000 */
[----:B------:R-:W-:-:S02]  /*df90*/  SEL R91, R95, R184, P0 ;  /* 0x000000b85f5b7207 */ /* 0x000fc40000000000 */
[----:B------:R-:W-:Y:S01]  /*dfa0*/  SEL R105, R107, R168, P0 ;  /* 0x000000a86b697207 */ /* 0x000fe20000000000 */
[----:B------:R5:W4:Y:S01]  /*dfb0*/  SHFL.IDX PT, R115, R26, R123, 0x1c1f ;  /* 0x001c1f7b1a737589 */ /* 0x000b2200000e0000 */
[----:B------:R-:W-:Y:S02]  /*dfc0*/  SEL R62, R154, R155, P0 ;  /* 0x0000009b9a3e7207 */ /* 0x000fe40000000000 */
[----:B---3--:R-:W-:Y:S01]  /*dfd0*/  SEL R104, R106, R169, P0 ;  /* 0x000000a96a687207 */ /* 0x008fe20000000000 */
[----:B------:R-:W3:Y:S01]  /*dfe0*/  SHFL.IDX PT, R137, R90, R123, 0x1c1f ;  /* 0x001c1f7b5a897589 */ /* 0x000ee200000e0000 */
[----:B------:R-:W-:Y:S02]  /*dff0*/  SEL R64, R155, R154, P0 ;  /* 0x0000009a9b407207 */ /* 0x000fe40000000000 */
[----:B-1----:R-:W-:Y:S01]  /*e000*/  SEL R31, R174, R69, P0 ;  /* 0x00000045ae1f7207 */ /* 0x002fe20000000000 */
[----:B------:R1:W3:Y:S01]  /*e010*/  SHFL.IDX PT, R140, R98, R123, 0x1c1f ;  /* 0x001c1f7b628c7589 */ /* 0x0002e200000e0000 */
[----:B0-----:R-:W-:-:S02]  /*e020*/  SEL R75, R77, R100, P0 ;  /* 0x000000644d4b7207 */ /* 0x001fc40000000000 */
[----:B-----5:R-:W-:Y:S01]  /*e030*/  SEL R26, R172, R81, P0 ;  /* 0x00000051ac1a7207 */ /* 0x020fe20000000000 */
[----:B------:R-:W-:Y:S01]  /*e040*/  SHFL.IDX PT, R45, R65, R123, 0x1c1f ;  /* 0x001c1f7b412d7589 */ /* 0x000fe200000e0000 */
[----:B------:R-:W-:Y:S02]  /*e050*/  SEL R77, R100, R77, P0 ;  /* 0x0000004d644d7207 */ /* 0x000fe40000000000 */
[----:B--2---:R-:W-:Y:S01]  /*e060*/  SEL R81, R83, R108, P0 ;  /* 0x0000006c53517207 */ /* 0x004fe20000000000 */
[----:B------:R0:W-:Y:S01]  /*e070*/  SHFL.IDX PT, R53, R71, R123, 0x1c1f ;  /* 0x001c1f7b47357589 */ /* 0x0001e200000e0000 */
[----:B------:R-:W-:Y:S02]  /*e080*/  SEL R83, R108, R83, P0 ;  /* 0x000000536c537207 */ /* 0x000fe40000000000 */
[----:B-1----:R-:W-:Y:S01]  /*e090*/  SEL R98, R99, R188, P0 ;  /* 0x000000bc63627207 */ /* 0x002fe20000000000 */
[----:B------:R1:W-:Y:S01]  /*e0a0*/  SHFL.IDX PT, R40, R114, R123, 0x1c1f ;  /* 0x001c1f7b72287589 */ /* 0x0003e200000e0000 */
[----:B------:R-:W-:-:S02]  /*e0b0*/  SEL R100, R188, R99, P0 ;  /* 0x00000063bc647207 */ /* 0x000fc40000000000 */
[----:B----4-:R-:W-:Y:S01]  /*e0c0*/  SEL R80, R82, R163, P0 ;  /* 0x000000a352507207 */ /* 0x010fe20000000000 */
[----:B------:R-:W-:Y:S01]  /*e0d0*/  SHFL.IDX PT, R126, R126, R123, 0x1c1f ;  /* 0x001c1f7b7e7e7589 */ /* 0x000fe200000e0000 */
[----:B------:R-:W-:Y:S02]  /*e0e0*/  SEL R90, R94, R167, P0 ;  /* 0x000000a75e5a7207 */ /* 0x000fe40000000000 */
[----:B0-----:R-:W-:Y:S01]  /*e0f0*/  SEL R71, R73, R178, P0 ;  /* 0x000000b249477207 */ /* 0x001fe20000000000 */
[----:B------:R0:W-:Y:S01]  /*e100*/  SHFL.IDX PT, R129, R134, R123, 0x1c1f ;  /* 0x001c1f7b86817589 */ /* 0x0001e200000e0000 */
[----:B------:R-:W-:Y:S02]  /*e110*/  SEL R99, R101, R186, P0 ;  /* 0x000000ba65637207 */ /* 0x000fe40000000000 */
[----:B-1----:R-:W-:Y:S01]  /*e120*/  SEL R114, R118, R115, P0 ;  /* 0x0000007376727207 */ /* 0x002fe20000000000 */
[----:B------:R1:W-:Y:S01]  /*e130*/  SHFL.IDX PT, R127, R130, R123, 0x1c1f ;  /* 0x001c1f7b827f7589 */ /* 0x0003e200000e0000 */
[----:B------:R-:W-:-:S02]  /*e140*/  SEL R118, R115, R118, P0 ;  /* 0x0000007673767207 */ /* 0x000fc40000000000 */
[----:B------:R-:W-:Y:S02]  /*e150*/  SEL R108, R110, R171, P0 ;  /* 0x000000ab6e6c7207 */ /* 0x000fe40000000000 */
[----:B------:R-:W-:Y:S02]  /*e160*/  SEL R115, R119, R164, P0 ;  /* 0x000000a477737207 */ /* 0x000fe40000000000 */
[----:B0-----:R-:W-:Y:S02]  /*e170*/  SEL R134, R148, R79, P0 ;  /* 0x0000004f94867207 */ /* 0x001fe40000000000 */
[----:B------:R-:W-:Y:S01]  /*e180*/  SEL R63, R156, R153, P0 ;  /* 0x000000999c3f7207 */ /* 0x000fe20000000000 */
[----:B-1----:R-:W-:Y:S01]  /*e190*/  IMAD R130, R142, UR39, RZ ;  /* 0x000000278e827c24 */ /* 0x002fe2000f8e02ff */
[----:B------:R-:W-:Y:S02]  /*e1a0*/  SEL R123, R92, R103, P0 ;  /* 0x000000675c7b7207 */ /* 0x000fe40000000000 */
[----:B------:R-:W-:-:S02]  /*e1b0*/  SEL R103, R88, R97, P0 ;  /* 0x0000006158677207 */ /* 0x000fc40000000000 */
[----:B------:R-:W-:Y:S02]  /*e1c0*/  SEL R92, R93, R150, P0 ;  /* 0x000000965d5c7207 */ /* 0x000fe40000000000 */
[----:B------:R-:W-:Y:S02]  /*e1d0*/  SEL R88, R150, R93, P0 ;  /* 0x0000005d96587207 */ /* 0x000fe40000000000 */
[----:B------:R-:W0:Y:S01]  /*e1e0*/  @P2 LDC R150, c[0x0][0xbec] ;  /* 0x0002fb00ff962b82 */ /* 0x000e220000000800 */
[----:B------:R-:W-:Y:S02]  /*e1f0*/  SEL R93, R89, R96, P0 ;  /* 0x00000060595d7207 */ /* 0x000fe40000000000 */
[----:B------:R-:W-:Y:S02]  /*e200*/  SEL R89, R96, R89, P0 ;  /* 0x0000005960597207 */ /* 0x000fe40000000000 */
[----:B------:R-:W-:Y:S01]  /*e210*/  SEL R96, R79, R148, P0 ;  /* 0x000000944f607207 */ /* 0x000fe20000000000 */
[----:B------:R-:W-:Y:S01]  /*e220*/  IMAD R79, R143, UR36, R130 ;  /* 0x000000248f4f7c24 */ /* 0x000fe2000f8e0282 */
[----:B------:R-:W-:Y:S01]  /*e230*/  SEL R97, R78, R135, P0 ;  /* 0x000000874e617207 */ /* 0x000fe20000000000 */
[----:B------:R-:W-:Y:S01]  /*e240*/  IMAD.WIDE.U32 R142, R142, UR36, R4 ;  /* 0x000000248e8e7c25 */ /* 0x000fe2000f8e0004 */
[----:B------:R-:W-:-:S02]  /*e250*/  SEL R135, R135, R78, P0 ;  /* 0x0000004e87877207 */ /* 0x000fc40000000000 */
[----:B------:R-:W-:Y:S01]  /*e260*/  SEL R4, R47, R144, P0 ;  /* 0x000000902f047207 */ /* 0x000fe20000000000 */
[----:B------:R-:W-:Y:S01]  /*e270*/  IMAD.IADD R143, R143, 0x1, R79 ;  /* 0x000000018f8f7824 */ /* 0x000fe200078e024f */
[----:B------:R-:W-:Y:S01]  /*e280*/  SEL R78, R144, R47, P0 ;  /* 0x0000002f904e7207 */ /* 0x000fe20000000000 */
[----:B------:R-:W-:Y:S01]  /*e290*/  IMAD R144, RZ, RZ, -UR42 ;  /* 0x8000002aff907e24 */ /* 0x000fe2000f8e02ff */
[----:B------:R-:W-:Y:S01]  /*e2a0*/  SEL R5, R49, R136, P0 ;  /* 0x0000008831057207 */ /* 0x000fe20000000000 */
[----:B------:R-:W-:Y:S01]  /*e2b0*/  @P2 IMAD.HI.U32 R130, R11, R138, RZ ;  /* 0x0000008a0b822227 */ /* 0x000fe200078e00ff */
[----:B------:R-:W-:Y:S02]  /*e2c0*/  SEL R79, R136, R49, P0 ;  /* 0x00000031884f7207 */ /* 0x000fe40000000000 */
[----:B---3--:R-:W-:Y:S01]  /*e2d0*/  SEL R138, R137, R52, P0 ;  /* 0x00000034898a7207 */ /* 0x008fe20000000000 */
[----:B------:R-:W-:Y:S01]  /*e2e0*/  IMAD R136, R146, UR39, RZ ;  /* 0x0000002792887c24 */ /* 0x000fe2000f8e02ff */
[----:B------:R-:W-:Y:S01]  /*e2f0*/  SEL R65, R153, R156, P0 ;  /* 0x0000009c99417207 */ /* 0x000fe20000000000 */
[----:B------:R-:W-:Y:S01]  /*e300*/  IMAD R149, R149, R144, UR4 ;  /* 0x0000000495957e24 */ /* 0x000fe2000f8e0290 */
[----:B------:R-:W-:Y:S01]  /*e310*/  ULDC.64 UR4, c[0x0][0xbe0] ;  /* 0x0002f80000047ab9 */ /* 0x000fe20000000a00 */
[----:B------:R-:W-:Y:S01]  /*e320*/  IMAD R147, R147, UR36, R136 ;  /* 0x0000002493937c24 */ /* 0x000fe2000f8e0288 */
[----:B------:R-:W-:Y:S01]  /*e330*/  SEL R66, R158, R159, P0 ;  /* 0x0000009f9e427207 */ /* 0x000fe20000000000 */
[----:B------:R-:W-:Y:S01]  /*e340*/  IMAD.MOV.U32 R47, RZ, RZ, R11 ;  /* 0x000000ffff2f7224 */ /* 0x000fe200078e000b */
[----:B------:R-:W-:Y:S01]  /*e350*/  SHF.R.S32.HI R136, RZ, 0x1f, R149 ;  /* 0x0000001fff887819 */ /* 0x000fe20000011495 */
[----:B0-----:R-:W-:Y:S01]  /*e360*/  @P2 IMAD.HI.U32 R150, R11, R150, RZ ;  /* 0x000000960b962227 */ /* 0x001fe200078e00ff */
[----:B------:R-:W-:-:S02]  /*e370*/  @P2 SHF.R.U32.HI R47, RZ, R145, R130 ;  /* 0x00000091ff2f2219 */ /* 0x000fc40000011682 */
[----:B------:R-:W-:Y:S01]  /*e380*/  SEL R68, R159, R158, P0 ;  /* 0x0000009e9f447207 */ /* 0x000fe20000000000 */
[----:B------:R-:W-:Y:S01]  /*e390*/  IMAD.IADD R145, R7, 0x1, R147 ;  /* 0x0000000107917824 */ /* 0x000fe200078e0293 */
[----:B------:R-:W-:Y:S01]  /*e3a0*/  SEL R67, R160, R157, P0 ;  /* 0x0000009da0437207 */ /* 0x000fe20000000000 */
[----:B------:R-:W-:Y:S01]  /*e3b0*/  IMAD R7, R136, UR4, RZ ;  /* 0x0000000488077c24 */ /* 0x000fe2000f8e02ff */
[----:B------:R-:W-:Y:S01]  /*e3c0*/  SEL R69, R157, R160, P0 ;  /* 0x000000a09d457207 */ /* 0x000fe20000000000 */
[----:B------:R-:W-:Y:S01]  /*e3d0*/  IMAD.MOV.U32 R144, RZ, RZ, R6 ;  /* 0x000000ffff907224 */ /* 0x000fe200078e0006 */
[----:B------:R-:W-:Y:S01]  /*e3e0*/  SEL R73, R178, R73, P0 ;  /* 0x00000049b2497207 */ /* 0x000fe20000000000 */
[----:B------:R-:W-:Y:S01]  /*e3f0*/  IMAD R130, R149, UR5, R7 ;  /* 0x0000000595827c24 */ /* 0x000fe2000f8e0207 */
[----:B------:R-:W-:Y:S01]  /*e400*/  SEL R82, R163, R82, P0 ;  /* 0x00000052a3527207 */ /* 0x000fe20000000000 */
[----:B------:R-:W-:Y:S01]  /*e410*/  IMAD.WIDE.U32 R6, R149, UR4, R142 ;  /* 0x0000000495067c25 */ /* 0x000fe2000f8e008e */
[----:B------:R-:W-:Y:S01]  /*e420*/  SHF.R.S32.HI R143, RZ, 0x1f, R47 ;  /* 0x0000001fff8f7819 */ /* 0x000fe2000001142f */
[----:B------:R-:W-:Y:S01]  /*e430*/  ULDC.64 UR4, c[0x0][0xb30] ;  /* 0x0002cc0000047ab9 */ /* 0x000fe20000000a00 */
[----:B------:R-:W-:Y:S01]  /*e440*/  SEL R86, R165, R86, P0 ;  /* 0x00000056a5567207 */ /* 0x000fe20000000000 */
[----:B------:R-:W-:Y:S01]  /*e450*/  IMAD.MOV.U32 R49, RZ, RZ, R11 ;  /* 0x000000ffff317224 */ /* 0x000fe200078e000b */
[----:B------:R-:W-:Y:S01]  /*e460*/  @P2 SHF.R.U32.HI R49, RZ, R151, R150 ;  /* 0x00000097ff312219 */ /* 0x000fe20000011696 */
[----:B------:R-:W-:Y:S01]  /*e470*/  IMAD R136, R136, UR6, RZ ;  /* 0x0000000688887c24 */ /* 0x000fe2000f8e02ff */
[----:B------:R-:W-:Y:S01]  /*e480*/  IADD3 R142, P2, R47, R6, RZ ;  /* 0x000000062f8e7210 */ /* 0x000fe20007f5e0ff */
[----:B------:R-:W-:Y:S01]  /*e490*/  IMAD.WIDE.U32 R144, R149, UR6, R144 ;  /* 0x0000000695907c25 */ /* 0x000fe2000f8e0090 */
[----:B------:R-:W-:-:S02]  /*e4a0*/  SHF.R.S32.HI R6, RZ, 0x1f, R49 ;  /* 0x0000001fff067819 */ /* 0x000fc40000011431 */
[----:B------:R-:W-:Y:S01]  /*e4b0*/  IADD3.X R143, R143, R7, R130, P2, !PT ;  /* 0x000000078f8f7210 */ /* 0x000fe200017fe482 */
[----:B------:R-:W-:Y:S01]  /*e4c0*/  IMAD R147, R149, UR7, R136 ;  /* 0x0000000795937c24 */ /* 0x000fe2000f8e0288 */
[----:B------:R-:W-:Y:S01]  /*e4d0*/  ULDC.64 UR6, c[0x0][0xbc8] ;  /* 0x0002f20000067ab9 */ /* 0x000fe20000000a00 */
[----:B------:R-:W-:Y:S01]  /*e4e0*/  IMAD.MOV R47, RZ, RZ, -R47 ;  /* 0x000000ffff2f7224 */ /* 0x000fe200078e0a2f */
[----:B------:R-:W-:Y:S01]  /*e4f0*/  SEL R94, R167, R94, P0 ;  /* 0x0000005ea75e7207 */ /* 0x000fe20000000000 */
[----:B------:R-:W-:Y:S01]  /*e500*/  IMAD R6, R6, UR4, RZ ;  /* 0x0000000406067c24 */ /* 0x000fe2000f8e02ff */
[----:B------:R-:W-:Y:S01]  /*e510*/  SEL R95, R184, R95, P0 ;  /* 0x0000005fb85f7207 */ /* 0x000fe20000000000 */
[----:B------:R-:W-:Y:S01]  /*e520*/  IMAD.MOV R136, RZ, RZ, -R49 ;  /* 0x000000ffff887224 */ /* 0x000fe200078e0a31 */
[----:B------:R-:W-:Y:S01]  /*e530*/  SEL R101, R186, R101, P0 ;  /* 0x00000065ba657207 */ /* 0x000fe20000000000 */
[----:B------:R-:W-:Y:S01]  /*e540*/  IMAD.IADD R145, R145, 0x1, R147 ;  /* 0x0000000191917824 */ /* 0x000fe200078e0293 */
[----:B------:R-:W-:Y:S01]  /*e550*/  SEL R106, R169, R106, P0 ;  /* 0x0000006aa96a7207 */ /* 0x000fe20000000000 */
[--C-:B------:R-:W-:Y:S01]  /*e560*/  IMAD R47, R8, R47, R11.reuse ;  /* 0x0000002f082f7224 */ /* 0x100fe200078e020b */
[----:B------:R-:W-:Y:S01]  /*e570*/  SEL R107, R168, R107, P0 ;  /* 0x0000006ba86b7207 */ /* 0x000fe20000000000 */
[----:B------:R-:W-:Y:S01]  /*e580*/  IMAD R147, R49, UR5, R6 ;  /* 0x0000000531937c24 */ /* 0x000fe2000f8e0206 */
[----:B------:R-:W0:Y:S01]  /*e590*/  S2UR UR5, SR_CgaCtaId ;  /* 0x00000000000579c3 */ /* 0x000e220000008800 */
[----:B------:R-:W-:Y:S01]  /*e5a0*/  IMAD R11, R8, R136, R11 ;  /* 0x00000088080b7224 */ /* 0x000fe200078e020b */
[----:B------:R-:W-:Y:S01]  /*e5b0*/  SEL R110, R171, R110, P0 ;  /* 0x0000006eab6e7207 */ /* 0x000fe20000000000 */
[----:B------:R-:W-:Y:S01]  /*e5c0*/  IMAD.WIDE.U32 R6, R49, UR4, R144 ;  /* 0x0000000431067c25 */ /* 0x000fe2000f8e0090 */
[----:B------:R-:W-:Y:S01]  /*e5d0*/  SHF.R.S32.HI R49, RZ, 0x1f, R47 ;  /* 0x0000001fff317819 */ /* 0x000fe2000001142f */
[----:B------:R-:W-:Y:S01]  /*e5e0*/  UMOV UR4, 0x400 ;  /* 0x0000040000047882 */ /* 0x000fe20000000000 */
[----:B------:R-:W-:Y:S01]  /*e5f0*/  SHF.R.S32.HI R130, RZ, 0x1f, R11 ;  /* 0x0000001fff827819 */ /* 0x000fe2000001140b */
[----:B------:R-:W-:Y:S01]  /*e600*/  IMAD.IADD R7, R7, 0x1, R147 ;  /* 0x0000000107077824 */ /* 0x000fe200078e0293 */
[----:B------:R-:W-:Y:S01]  /*e610*/  SEL R119, R164, R119, P0 ;  /* 0x00000077a4777207 */ /* 0x000fe20000000000 */
[----:B------:R-:W-:-:S02]  /*e620*/  IMAD R136, R49, UR6, RZ ;  /* 0x0000000631887c24 */ /* 0x000fc4000f8e02ff */
[----:B------:R-:W-:Y:S02]  /*e630*/  IMAD R130, R130, UR8, RZ ;  /* 0x0000000882827c24 */ /* 0x000fe4000f8e02ff */
[C---:B------:R-:W-:Y:S01]  /*e640*/  IMAD R49, R47.reuse, UR7, R136 ;  /* 0x000000072f317c24 */ /* 0x040fe2000f8e0288 */
[----:B------:R-:W-:Y:S01]  /*e650*/  SEL R136, R52, R137, P0 ;  /* 0x0000008934887207 */ /* 0x000fe20000000000 */
[----:B------:R-:W-:Y:S01]  /*e660*/  IMAD.WIDE.U32 R142, R47, UR6, R142 ;  /* 0x000000062f8e7c25 */ /* 0x000fe2000f8e008e */
[----:B------:R-:W-:Y:S01]  /*e670*/  ULDC.64 UR6, c[0x0][0xba8] ;  /* 0x0002ea0000067ab9 */ /* 0x000fe20000000a00 */
[----:B------:R-:W-:Y:S02]  /*e680*/  SEL R137, R54, R139, P0 ;  /* 0x0000008b36897207 */ /* 0x000fe40000000000 */
[----:B------:R-:W-:Y:S01]  /*e690*/  IMAD.WIDE.U32 R144, R11, UR8, R6 ;  /* 0x000000080b907c25 */ /* 0x000fe2000f8e0006 */
[----:B------:R-:W-:Y:S02]  /*e6a0*/  SEL R6, R50, R141, P0 ;  /* 0x0000008d32067207 */ /* 0x000fe40000000000 */
[----:B------:R-:W-:Y:S01]  /*e6b0*/  SEL R50, R141, R50, P0 ;  /* 0x000000328d327207 */ /* 0x000fe20000000000 */
[----:B------:R-:W-:Y:S01]  /*e6c0*/  IMAD R47, R11, UR9, R130 ;  /* 0x000000090b2f7c24 */ /* 0x000fe2000f8e0282 */
[----:B------:R-:W-:Y:S01]  /*e6d0*/  LEA R130, P2, R142, UR6, 0x2 ;  /* 0x000000068e827c11 */ /* 0x000fe2000f8410ff */
[----:B------:R-:W-:Y:S01]  /*e6e0*/  IMAD.IADD R7, R143, 0x1, R49 ;  /* 0x000000018f077824 */ /* 0x000fe200078e0231 */
[----:B------:R-:W-:Y:S01]  /*e6f0*/  ULDC.64 UR8, c[0x0][0xb00] ;  /* 0x0002c00000087ab9 */ /* 0x000fe20000000a00 */
[----:B------:R-:W-:Y:S01]  /*e700*/  IMAD.IADD R49, R145, 0x1, R47 ;  /* 0x0000000191317824 */ /* 0x000fe200078e022f */
[----:B------:R-:W-:Y:S01]  /*e710*/  LEA R47, P3, R144, UR8, 0x2 ;  /* 0x00000008902f7c11 */ /* 0x000fe2000f8610ff */
[----:B------:R-:W-:Y:S01]  /*e720*/  SHFL.IDX PT, R146, R130, 0x1, 0x1c1f ;  /* 0x003c1f0082927f89 */ /* 0x000fe200000e0000 */
[----:B------:R-:W-:Y:S01]  /*e730*/  LEA.HI.X R141, R142, UR7, R7, 0x2, P2 ;  /* 0x000000078e8d7c11 */ /* 0x000fe200090f1407 */
[----:B------:R-:W-:Y:S01]  /*e740*/  ULDC UR6, c[0x0][0xa88] ;  /* 0x0002a20000067ab9 */ /* 0x000fe20000000800 */
[----:B------:R-:W-:Y:S01]  /*e750*/  LEA.HI.X R49, R144, UR9, R49, 0x2, P3 ;  /* 0x0000000990317c11 */ /* 0x000fe200098f1431 */
[----:B0-----:R-:W-:Y:S01]  /*e760*/  ULEA UR4, UR5, UR4, 0x18 ;  /* 0x0000000405047291 */ /* 0x001fe2000f8ec03f */
[----:B------:R-:W-:Y:S01]  /*e770*/  SHFL.IDX PT, R144, R130, RZ, 0x1c1f ;  /* 0x001c1fff82907589 */ /* 0x000fe200000e0000 */
[----:B------:R-:W-:Y:S01]  /*e780*/  IMAD R11, R8, UR6, RZ ;  /* 0x00000006080b7c24 */ /* 0x000fe2000f8e02ff */
[----:B------:R-:W-:Y:S01]  /*e790*/  SEL R139, R139, R54, P0 ;  /* 0x000000368b8b7207 */ /* 0x000fe20000000000 */
[C---:B------:R-:W-:Y:S01]  /*e7a0*/  VIADD R8, R10.reuse, 0x8 ;  /* 0x000000080a087836 */ /* 0x040fe20000000000 */
[----:B------:R-:W0:Y:S01]  /*e7b0*/  SHFL.IDX PT, R145, R141, RZ, 0x1c1f ;  /* 0x001c1fff8d917589 */ /* 0x000e2200000e0000 */
[----:B------:R-:W-:Y:S01]  /*e7c0*/  UIADD3 UR4, UR4, 0x20820, URZ ;  /* 0x0002082004047890 */ /* 0x000fe2000fffe03f */
[----:B------:R-:W-:-:S02]  /*e7d0*/  ISETP.GE.OR P2, PT, R10, R11, P1 ;  /* 0x0000000b0a00720c */ /* 0x000fc40000f46670 */
[----:B------:R1:W2:Y:S01]  /*e7e0*/  SHFL.IDX PT, R147, R141, 0x1, 0x1c1f ;  /* 0x003c1f008d937f89 */ /* 0x0002a200000e0000 */
[-C--:B------:R-:W-:Y:S01]  /*e7f0*/  ISETP.GE.OR P1, PT, R8, R11.reuse, P1 ;  /* 0x0000000b0800720c */ /* 0x080fe20000f26670 */
[----:B------:R-:W-:Y:S01]  /*e800*/  UPRMT UR4, URZ, 0x654, UR4 ;  /* 0x000006543f047896 */ /* 0x000fe20008000004 */
[----:B------:R-:W-:Y:S01]  /*e810*/  ISETP.GE.AND P3, PT, R10, R11, PT ;  /* 0x0000000b0a00720c */ /* 0x000fe20003f66270 */
[----:B------:R3:W4:Y:S01]  /*e820*/  SHFL.IDX PT, R142, R47, RZ, 0x1c1f ;  /* 0x001c1fff2f8e7589 */ /* 0x00072200000e0000 */
[----:B------:R-:W-:Y:S02]  /*e830*/  SEL R54, R55, R140, P0 ;  /* 0x0000008c37367207 */ /* 0x000fe40000000000 */
[----:B------:R-:W-:Y:S01]  /*e840*/  SEL R7, R51, R132, P0 ;  /* 0x0000008433077207 */ /* 0x000fe20000000000 */
[----:B------:R3:W3:Y:S01]  /*e850*/  SHFL.IDX PT, R143, R49, RZ, 0x1c1f ;  /* 0x001c1fff318f7589 */ /* 0x0006e200000e0000 */
[----:B------:R-:W-:Y:S02]  /*e860*/  SEL R140, R140, R55, P0 ;  /* 0x000000378c8c7207 */ /* 0x000fe40000000000 */
[----:B------:R-:W-:Y:S01]  /*e870*/  SYNCS.ARRIVE.TRANS64.RED.A1T0 RZ, [UR4], RZ ;  /* 0x000000ffffff79a7 */ /* 0x000fe20008100404 */
[----:B------:R-:W-:-:S02]  /*e880*/  SEL R51, R132, R51, P0 ;  /* 0x0000003384337207 */ /* 0x000fc40000000000 */
[----:B------:R-:W-:Y:S02]  /*e890*/  SEL R55, R57, R128, P0 ;  /* 0x0000008039377207 */ /* 0x000fe40000000000 */
[----:B-1----:R-:W-:Y:S01]  /*e8a0*/  SEL R141, R128, R57, P0 ;  /* 0x00000039808d7207 */ /* 0x002fe20000000000 */
[----:B0-----:R0:W-:Y:S04]  /*e8b0*/  @!P2 ST.E desc[UR44][R144.64], R2 ;  /* 0x000000029000a985 */ /* 0x0011e8000c10192c */
[----:B--2---:R0:W-:Y:S01]  /*e8c0*/  @!P1 ST.E desc[UR44][R146.64], R0 ;  /* 0x0000000092009985 */ /* 0x0041e2000c10192c */
[----:B------:R-:W-:Y:S05]  /*e8d0*/  @P3 BRA `(.L_x_1033) ;  /* 0x0000000800f83947 */ /* 0x000fea0003800000 */
[----:B------:R-:W-:Y:S01]  /*e8e0*/  ULDC UR4, c[0x0][0xac8] ;  /* 0x0002b20000047ab9 */ /* 0x000fe20000000800 */
[C---:B0-----:R-:W-:Y:S01]  /*e8f0*/  VIADD R0, R9.reuse, 0x8 ;  /* 0x0000000809007836 */ /* 0x041fe20000000000 */
[C---:B------:R-:W-:Y:S01]  /*e900*/  ISETP.GE.AND P1, PT, R9.reuse, UR4, PT ;  /* 0x0000000409007c0c */ /* 0x040fe2000bf26270 */
[C---:B------:R-:W-:Y:S02]  /*e910*/  VIADD R10, R9.reuse, 0x10 ;  /* 0x00000010090a7836 */ /* 0x040fe40000000000 */
[C---:B------:R-:W-:Y:S01]  /*e920*/  VIADD R52, R9.reuse, 0x18 ;  /* 0x0000001809347836 */ /* 0x040fe20000000000 */
[----:B------:R-:W-:Y:S01]  /*e930*/  ISETP.GE.AND P4, PT, R0, UR4, PT ;  /* 0x0000000400007c0c */ /* 0x000fe2000bf86270 */
[C---:B------:R-:W-:Y:S01]  /*e940*/  VIADD R128, R9.reuse, 0x20 ;  /* 0x0000002009807836 */ /* 0x040fe20000000000 */
[----:B------:R-:W-:Y:S01]  /*e950*/  ISETP.GE.AND P5, PT, R10, UR4, PT ;  /* 0x000000040a007c0c */ /* 0x000fe2000bfa6270 */
[C---:B------:R-:W-:Y:S01]  /*e960*/  VIADD R130, R9.reuse, 0x28 ;  /* 0x0000002809827836 */ /* 0x040fe20000000000 */
[----:B------:R-:W-:Y:S01]  /*e970*/  ISETP.GE.AND P6, PT, R52, UR4, PT ;  /* 0x0000000434007c0c */ /* 0x000fe2000bfc6270 */
[----:B------:R-:W-:-:S03]  /*e980*/  VIADD R132, R9, 0x30 ;  /* 0x0000003009847836 */ /* 0x000fc60000000000 */
[----:B------:R-:W-:Y:S01]  /*e990*/  ISETP.GE.AND P2, PT, R130, UR4, PT ;  /* 0x0000000482007c0c */ /* 0x000fe2000bf46270 */
[----:B---34-:R-:W-:Y:S01]  /*e9a0*/  @!P1 IMAD.WIDE R144, R9, 0x4, R142 ;  /* 0x0000000409909825 */ /* 0x018fe200078e028e */
[----:B------:R-:W-:-:S03]  /*e9b0*/  ISETP.GE.AND P3, PT, R132, UR4, PT ;  /* 0x0000000484007c0c */ /* 0x000fc6000bf66270 */
[----:B------:R-:W-:Y:S01]  /*e9c0*/  @!P4 LEA.HI R0, R0, R0, RZ, 0x1 ;  /* 0x000000000000c211 */ /* 0x000fe200078f08ff */
[----:B------:R0:W-:Y:S01]  /*e9d0*/  @!P1 ST.E.64 desc[UR44][R144.64], R16 ;  /* 0x0000001090009985 */ /* 0x0001e2000c101b2c */
[----:B------:R-:W-:Y:S02]  /*e9e0*/  ISETP.GE.AND P1, PT, R128, UR4, PT ;  /* 0x0000000480007c0c */ /* 0x000fe4000bf26270 */
[----:B------:R-:W-:Y:S02]  /*e9f0*/  @!P5 LEA.HI R10, R10, R10, RZ, 0x1 ;  /* 0x0000000a0a0ad211 */ /* 0x000fe400078f08ff */
[----:B------:R-:W-:Y:S01]  /*ea00*/  @!P4 LOP3.LUT R57, R0, 0xfffffffe, RZ, 0xc0, !PT ;  /* 0xfffffffe0039c812 */ /* 0x000fe200078ec0ff */
[C---:B------:R-:W-:Y:S01]  /*ea10*/  VIADD R0, R9.reuse, 0x38 ;  /* 0x0000003809007836 */ /* 0x040fe20000000000 */
[----:B------:R-:W-:Y:S01]  /*ea20*/  @!P5 LOP3.LUT R147, R10, 0xfffffffe, RZ, 0xc0, !PT ;  /* 0xfffffffe0a93d812 */ /* 0x000fe200078ec0ff */
[----:B------:R-:W-:Y:S01]  /*ea30*/  VIADD R10, R9, 0x40 ;  /* 0x00000040090a7836 */ /* 0x000fe20000000000 */
[----:B------:R-:W-:-:S02]  /*ea40*/  @!P6 LEA.HI R52, R52, R52, RZ, 0x1 ;  /* 0x000000343434e211 */ /* 0x000fc400078f08ff */
[----:B------:R-:W-:Y:S02]  /*ea50*/  @!P2 LEA.HI R130, R130, R130, RZ, 0x1 ;  /* 0x000000828282a211 */ /* 0x000fe400078f08ff */
[----:B------:R-:W-:Y:S01]  /*ea60*/  @!P6 LOP3.LUT R149, R52, 0xfffffffe, RZ, 0xc0, !PT ;  /* 0xfffffffe3495e812 */ /* 0x000fe200078ec0ff */
[--C-:B0-----:R-:W-:Y:S01]  /*ea70*/  @!P4 IMAD.WIDE R16, R57, 0x4, R142.reuse ;  /* 0x000000043910c825 */ /* 0x101fe200078e028e */
[----:B------:R-:W-:Y:S02]  /*ea80*/  @!P1 LEA.HI R128, R128, R128, RZ, 0x1 ;  /* 0x0000008080809211 */ /* 0x000fe400078f08ff */
[----:B------:R-:W-:Y:S01]  /*ea90*/  @!P3 LEA.HI R132, R132, R132, RZ, 0x1 ;  /* 0x000000848484b211 */ /* 0x000fe200078f08ff */
[--C-:B------:R-:W-:Y:S01]  /*eaa0*/  @!P5 IMAD.WIDE R144, R147, 0x4, R142.reuse ;  /* 0x000000049390d825 */ /* 0x100fe200078e028e */
[----:B------:R0:W-:Y:S01]  /*eab0*/  @!P4 ST.E.64 desc[UR44][R16.64], R14 ;  /* 0x0000000e1000c985 */ /* 0x0001e2000c101b2c */
[----:B------:R-:W-:Y:S02]  /*eac0*/  @!P1 LOP3.LUT R57, R128, 0xfffffffe, RZ, 0xc0, !PT ;  /* 0xfffffffe80399812 */ /* 0x000fe400078ec0ff */
[----:B------:R-:W-:Y:S01]  /*ead0*/  @!P6 IMAD.WIDE R146, R149, 0x4, R142 ;  /* 0x000000049592e825 */ /* 0x000fe200078e028e */
[----:B------:R1:W-:Y:S01]  /*eae0*/  @!P5 ST.E.64 desc[UR44][R144.64], R20 ;  /* 0x000000149000d985 */ /* 0x0003e2000c101b2c */
[----:B------:R-:W-:-:S02]  /*eaf0*/  ISETP.GE.AND P4, PT, R0, UR4, PT ;  /* 0x0000000400007c0c */ /* 0x000fc4000bf86270 */
[C---:B------:R-:W-:Y:S01]  /*eb00*/  VIADD R52, R9.reuse, 0x48 ;  /* 0x0000004809347836 */ /* 0x040fe20000000000 */
[----:B------:R2:W-:Y:S01]  /*eb10*/  @!P6 ST.E.64 desc[UR44][R146.64], R22 ;  /* 0x000000169200e985 */ /* 0x0005e2000c101b2c */
[----:B------:R-:W-:Y:S01]  /*eb20*/  ISETP.GE.AND P5, PT, R10, UR4, PT ;  /* 0x000000040a007c0c */ /* 0x000fe2000bfa6270 */
[----:B------:R-:W-:Y:S02]  /*eb30*/  VIADD R128, R9, 0x60 ;  /* 0x0000006009807836 */ /* 0x000fe40000000000 */
[----:B------:R-:W-:Y:S02]  /*eb40*/  ISETP.GE.AND P6, PT, R52, UR4, PT ;  /* 0x0000000434007c0c */ /* 0x000fe4000bfc6270 */
[----:B0-----:R-:W-:Y:S01]  /*eb50*/  @!P2 LOP3.LUT R17, R130, 0xfffffffe, RZ, 0xc0, !PT ;  /* 0xfffffffe8211a812 */ /* 0x001fe200078ec0ff */
[----:B------:R-:W-:Y:S01]  /*eb60*/  @!P1 IMAD.WIDE R14, R57, 0x4, R142 ;  /* 0x00000004390e9825 */ /* 0x000fe200078e028e */
[----:B-1----:R-:W-:-:S03]  /*eb70*/  @!P3 LOP3.LUT R21, R132, 0xfffffffe, RZ, 0xc0, !PT ;  /* 0xfffffffe8415b812 */ /* 0x002fc600078ec0ff */
[--C-:B------:R-:W-:Y:S01]  /*eb80*/  @!P2 IMAD.WIDE R16, R17, 0x4, R142.reuse ;  /* 0x000000041110a825 */ /* 0x100fe200078e028e */
[----:B------:R0:W-:Y:S01]  /*eb90*/  @!P1 ST.E.64 desc[UR44][R14.64], R24 ;  /* 0x000000180e009985 */ /* 0x0001e2000c101b2c */
[----:B------:R-:W-:Y:S02]  /*eba0*/  @!P4 LEA.HI R0, R0, R0, RZ, 0x1 ;  /* 0x000000000000c211 */ /* 0x000fe400078f08ff */
[----:B------:R-:W-:Y:S01]  /*ebb0*/  @!P3 IMAD.WIDE R20, R21, 0x4, R142 ;  /* 0x000000041514b825 */ /* 0x000fe200078e028e */
[----:B------:R1:W-:Y:S01]  /*ebc0*/  @!P2 ST.E.64 desc[UR44][R16.64], R26 ;  /* 0x0000001a1000a985 */ /* 0x0003e2000c101b2c */
[----:B------:R-:W-:Y:S02]  /*ebd0*/  @!P5 LEA.HI R10, R10, R10, RZ, 0x1 ;  /* 0x0000000a0a0ad211 */ /* 0x000fe400078f08ff */
[C---:B--2---:R-:W-:Y:S01]  /*ebe0*/  VIADD R22, R9.reuse, 0x50 ;  /* 0x0000005009167836 */ /* 0x044fe20000000000 */
        /* <DEDUP_REMOVED lines=11> */
[--C-:B-1----:R-:W-:Y:S01]  /*eca0*/  @!P5 IMAD.WIDE R16, R25, 0x4, R142.reuse ;  /* 0x000000041910d825 */ /* 0x102fe200078e028e */
[----:B--2---:R-:W-:Y:S01]  /*ecb0*/  @!P6 LOP3.LUT R21, R52, 0xfffffffe, RZ, 0xc0, !PT ;  /* 0xfffffffe3415e812 */ /* 0x004fe200078ec0ff */
        /* <DEDUP_REMOVED lines=18> */
[----:B-1----:R-:W-:Y:S01]  /*ede0*/  @!P1 IMAD.WIDE R16, R57, 0x4, R142 ;  /* 0x0000000439109825 */ /* 0x002fe200078e028e */
[----:B------:R-:W-:-:S02]  /*edf0*/  @!P5 LEA.HI R10, R10, R10, RZ, 0x1 ;  /* 0x0000000a0a0ad211 */ /* 0x000fc400078f08ff */
[----:B--2---:R-:W-:Y:S02]  /*ee00*/  @!P2 LOP3.LUT R21, R128, 0xfffffffe, RZ, 0xc0, !PT ;  /* 0xfffffffe8015a812 */ /* 0x004fe400078ec0ff */
        /* <DEDUP_REMOVED lines=10> */
[----:B-1----:R-:W-:Y:S01]  /*eeb0*/  @!P5 LOP3.LUT R17, R10, 0xfffffffe, RZ, 0xc0, !PT ;  /* 0xfffffffe0a11d812 */ /* 0x002fe200078ec0ff */
[----:B------:R-:W-:Y:S01]  /*eec0*/  VIADD R10, R9, 0x98 ;  /* 0x00000098090a7836 */ /* 0x000fe20000000000 */
[----:B------:R0:W-:Y:S01]  /*eed0*/  @!P4 ST.E.64 desc[UR44][R14.64], R64 ;  /* 0x000000400e00c985 */ /* 0x0001e2000c101b2c */
[----:B------:R-:W-:Y:S02]  /*eee0*/  @!P6 LEA.HI R24, R24, R24, RZ, 0x1 ;  /* 0x000000181818e211 */ /* 0x000fe400078f08ff */
[--C-:B------:R-:W-:Y:S01]  /*eef0*/  @!P5 IMAD.WIDE R16, R17, 0x4, R142.reuse ;  /* 0x000000041110d825 */ /* 0x100fe200078e028e */
[----:B------:R-:W-:Y:S02]  /*ef00*/  @!P1 LEA.HI R25, R25, R25, RZ, 0x1 ;  /* 0x0000001919199211 */ /* 0x000fe400078f08ff */
[----:B------:R-:W-:Y:S01]  /*ef10*/  @!P6 LOP3.LUT R23, R24, 0xfffffffe, RZ, 0xc0, !PT ;  /* 0xfffffffe1817e812 */ /* 0x000fe200078ec0ff */
[----:B------:R-:W-:Y:S01]  /*ef20*/  VIADD R24, R9, 0xa0 ;  /* 0x000000a009187836 */ /* 0x000fe20000000000 */
[----:B--2---:R-:W-:Y:S01]  /*ef30*/  @!P3 LOP3.LUT R21, R22, 0xfffffffe, RZ, 0xc0, !PT ;  /* 0xfffffffe1615b812 */ /* 0x004fe200078ec0ff */
        /* <DEDUP_REMOVED lines=12> */
[----:B-1----:R-:W-:Y:S01]  /*f000*/  @!P2 IMAD.WIDE R16, R25, 0x4, R142 ;  /* 0x000000041910a825 */ /* 0x002fe200078e028e */
        /* <DEDUP_REMOVED lines=9> */
[C---:B--2---:R-:W-:Y:S01]  /*f0a0*/  VIADD R22, R9.reuse, 0xc0 ;  /* 0x000000c009167836 */ /* 0x044fe20000000000 */
[----:B------:R-:W-:Y:S01]  /*f0b0*/  ISETP.GE.AND P6, PT, R20, UR4, PT ;  /* 0x0000000414007c0c */ /* 0x000fe2000bfc6270 */
[----:B------:R-:W-:Y:S01]  /*f0c0*/  VIADD R10, R9, 0xc8 ;  /* 0x000000c8090a7836 */ /* 0x000fe20000000000 */
[----:B------:R-:W-:Y:S01]  /*f0d0*/  @!P1 LEA.HI R0, R0, R0, RZ, 0x1 ;  /* 0x0000000000009211 */ /* 0x000fe200078f08ff */
[----:B-1----:R-:W-:Y:S01]  /*f0e0*/  @!P3 IMAD.WIDE R14, R21, 0x4, R142 ;  /* 0x00000004150eb825 */ /* 0x002fe200078e028e */
[----:B------:R-:W-:-:S02]  /*f0f0*/  ISETP.GE.AND P2, PT, R22, UR4, PT ;  /* 0x0000000416007c0c */ /* 0x000fc4000bf46270 */
[----:B------:R-:W-:Y:S02]  /*f100*/  @!P1 LOP3.LUT R21, R0, 0xfffffffe, RZ, 0xc0, !PT ;  /* 0xfffffffe00159812 */ /* 0x000fe400078ec0ff */
[----:B------:R0:W-:Y:S01]  /*f110*/  @!P3 ST.E.64 desc[UR44][R14.64], R76 ;  /* 0x0000004c0e00b985 */ /* 0x0001e2000c101b2c */
[----:B------:R-:W-:Y:S02]  /*f120*/  ISETP.GE.AND P3, PT, R10, UR4, PT ;  /* 0x000000040a007c0c */ /* 0x000fe4000bf66270 */
[----:B------:R-:W-:Y:S02]  /*f130*/  @!P5 LEA.HI R25, R25, R25, RZ, 0x1 ;  /* 0x000000191919d211 */ /* 0x000fe400078f08ff */
[----:B------:R-:W-:Y:S01]  /*f140*/  @!P6 LEA.HI R0, R20, R20, RZ, 0x1 ;  /* 0x000000141400e211 */ /* 0x000fe200078f08ff */
[--C-:B------:R-:W-:Y:S01]  /*f150*/  @!P1 IMAD.WIDE R20, R21, 0x4, R142.reuse ;  /* 0x0000000415149825 */ /* 0x100fe200078e028e */
[----:B---3--:R-:W-:Y:S02]  /*f160*/  @!P4 LOP3.LUT R17, R24, 0xfffffffe, RZ, 0xc0, !PT ;  /* 0xfffffffe1811c812 */ /* 0x008fe400078ec0ff */
        /* <DEDUP_REMOVED lines=18> */
[----:B-1----:R-:W-:Y:S01]  /*f290*/  @!P3 IMAD.WIDE R20, R25, 0x4, R142 ;  /* 0x000000041914b825 */ /* 0x002fe200078e028e */
[----:B------:R0:W-:Y:S01]  /*f2a0*/  @!P2 ST.E.64 desc[UR44][R16.64], R90 ;  /* 0x0000005a1000a985 */ /* 0x0001e2000c101b2c */
[----:B------:R-:W-:Y:S02]  /*f2b0*/  ISETP.GE.AND P2, PT, R10, UR4, PT ;  /* 0x000000040a007c0c */ /* 0x000fe4000bf46270 */
[C---:B------:R-:W-:Y:S01]  /*f2c0*/  VIADD R25, R9.reuse, 0xe8 ;  /* 0x000000e809197836 */ /* 0x040fe20000000000 */
[----:B------:R1:W-:Y:S01]  /*f2d0*/  @!P3 ST.E.64 desc[UR44][R20.64], R94 ;  /* 0x0000005e1400b985 */ /* 0x0003e2000c101b2c */
[C---:B--2---:R-:W-:Y:S01]  /*f2e0*/  VIADD R15, R9.reuse, 0xf8 ;  /* 0x000000f8090f7836 */ /* 0x044fe20000000000 */
        /* <DEDUP_REMOVED lines=13> */
[----:B-1----:R-:W-:Y:S02]  /*f3c0*/  @!P3 LOP3.LUT R21, R24, 0xfffffffe, RZ, 0xc0, !PT ;  /* 0xfffffffe1815b812 */ /* 0x002fe400078ec0ff */
        /* <DEDUP_REMOVED lines=15> */
.L_x_1033:
[----:B------:R-:W-:Y:S05]  /*f4c0*/  BSYNC B0 ;  /* 0x0000000000007941 */ /* 0x000fea0003800000 */
.L_x_1032:
[----:B------:R-:W-:Y:S01]  /*f4d0*/  ISETP.GE.AND P1, PT, R8, R11, PT ;  /* 0x0000000b0800720c */ /* 0x000fe20003f26270 */
[----:B-1----:R1:W2:Y:S01]  /*f4e0*/  SHFL.IDX PT, R15, R49, 0x1, 0x1c1f ;  /* 0x003c1f00310f7f89 */ /* 0x0022a200000e0000 */
[----:B------:R-:W-:Y:S02]  /*f4f0*/  SEL R25, R39, R126, P0 ;  /* 0x0000007e27197207 */ /* 0x000fe40000000000 */
[----:B------:R-:W-:Y:S01]  /*f500*/  SEL R29, R126, R39, P0 ;  /* 0x000000277e1d7207 */ /* 0x000fe20000000000 */
[----:B------:R1:W0:Y:S01]  /*f510*/  SHFL.IDX PT, R14, R47, 0x1, 0x1c1f ;  /* 0x003c1f002f0e7f89 */ /* 0x00022200000e0000 */
        /* <DEDUP_REMOVED lines=19> */
[----:B0-----:R-:W-:Y:S01]  /*f650*/  SEL R2, R133, R12, P0 ;  /* 0x0000000c85027207 */ /* 0x001fe20000000000 */
[----:B-12---:R-:W-:Y:S06]  /*f660*/  @P1 BRA `(.L_x_948) ;  /* 0x0000004c00901947 */ /* 0x006fec0003800000 */
        /* <DEDUP_REMOVED lines=12> */
[----:B------:R-:W-:Y:S01]  /*f730*/  VIADD R45, R9, 0x40 ;  /* 0x00000040092d7836 */ /* 0x000fe20000000000 */
[----:B------:R-:W-:-:S03]  /*f740*/  ISETP.GE.AND P2, PT, R42, UR4, PT ;  /* 0x000000042a007c0c */ /* 0x000fc6000bf46270 */
[C-C-:B------:R-:W-:Y:S02]  /*f750*/  @!P3 IMAD.WIDE R12, R9.reuse, 0x4, R14.reuse ;  /* 0x00000004090cb825 */ /* 0x140fe400078e020e */
[----:B------:R-:W-:Y:S02]  /*f760*/  @!P4 LEA.HI R0, R0, R0, RZ, 0x1 ;  /* 0x000000000000c211 */ /* 0x000fe400078f08ff */
[----:B------:R-:W-:Y:S01]  /*f770*/  @!P5 LEA.HI R8, R8, R8, RZ, 0x1 ;  /* 0x000000080808d211 */ /* 0x000fe200078f08ff */
[----:B------:R0:W-:Y:S01]  /*f780*/  @!P3 ST.E.64 desc[UR44][R12.64], R114 ;  /* 0x000000720c00b985 */ /* 0x0001e2000c101b2c */
[----:B------:R-:W-:Y:S02]  /*f790*/  @!P4 LOP3.LUT R35, R0, 0xfffffffe, RZ, 0xc0, !PT ;  /* 0xfffffffe0023c812 */ /* 0x000fe400078ec0ff */
[----:B------:R-:W-:Y:S01]  /*f7a0*/  @!P5 LOP3.LUT R37, R8, 0xfffffffe, RZ, 0xc0, !PT ;  /* 0xfffffffe0825d812 */ /* 0x000fe200078ec0ff */
[----:B------:R-:W-:Y:S01]  /*f7b0*/  VIADD R8, R9, 0x30 ;  /* 0x0000003009087836 */ /* 0x000fe20000000000 */
[----:B------:R-:W-:Y:S01]  /*f7c0*/  @!P0 LEA.HI R40, R40, R40, RZ, 0x1 ;  /* 0x0000002828288211 */ /* 0x000fe200078f08ff */
[----:B------:R-:W-:Y:S01]  /*f7d0*/  @!P4 IMAD.WIDE R34, R35, 0x4, R14 ;  /* 0x000000042322c825 */ /* 0x000fe200078e020e */
[----:B------:R-:W-:-:S02]  /*f7e0*/  @!P1 LEA.HI R0, R41, R41, RZ, 0x1 ;  /* 0x0000002929009211 */ /* 0x000fc400078f08ff */
[----:B------:R-:W-:Y:S01]  /*f7f0*/  @!P0 LOP3.LUT R41, R40, 0xfffffffe, RZ, 0xc0, !PT ;  /* 0xfffffffe28298812 */ /* 0x000fe200078ec0ff */
[--C-:B------:R-:W-:Y:S01]  /*f800*/  @!P5 IMAD.WIDE R36, R37, 0x4, R14.reuse ;  /* 0x000000042524d825 */ /* 0x100fe200078e020e */
[----:B------:R-:W-:Y:S01]  /*f810*/  ISETP.GE.AND P3, PT, R8, UR4, PT ;  /* 0x0000000408007c0c */ /* 0x000fe2000bf66270 */
[----:B------:R1:W-:Y:S01]  /*f820*/  @!P4 ST.E.64 desc[UR44][R34.64], R118 ;  /* 0x000000762200c985 */ /* 0x0003e2000c101b2c */
[----:B------:R-:W-:Y:S01]  /*f830*/  @!P1 LOP3.LUT R43, R0, 0xfffffffe, RZ, 0xc0, !PT ;  /* 0xfffffffe002b9812 */ /* 0x000fe200078ec0ff */
[----:B0-----:R-:W-:Y:S01]  /*f840*/  @!P0 IMAD.WIDE R12, R41, 0x4, R14 ;  /* 0x00000004290c8825 */ /* 0x001fe200078e020e */
[----:B------:R-:W-:Y:S01]  /*f850*/  ISETP.GE.AND P4, PT, R44, UR4, PT ;  /* 0x000000042c007c0c */ /* 0x000fe2000bf86270 */
[----:B------:R0:W-:Y:S01]  /*f860*/  @!P5 ST.E.64 desc[UR44][R36.64], R120 ;  /* 0x000000782400d985 */ /* 0x0001e2000c101b2c */
[----:B------:R-:W-:Y:S01]  /*f870*/  ISETP.GE.AND P5, PT, R45, UR4, PT ;  /* 0x000000042d007c0c */ /* 0x000fe2000bfa6270 */
[C---:B------:R-:W-:Y:S01]  /*f880*/  VIADD R0, R9.reuse, 0x48 ;  /* 0x0000004809007836 */ /* 0x040fe20000000000 */
[----:B------:R-:W-:Y:S01]  /*f890*/  @!P2 LEA.HI R42, R42, R42, RZ, 0x1 ;  /* 0x0000002a2a2aa211 */ /* 0x000fe200078f08ff */
[----:B------:R-:W-:Y:S01]  /*f8a0*/  VIADD R40, R9, 0x50 ;  /* 0x0000005009287836 */ /* 0x000fe20000000000 */
[----:B------:R2:W-:Y:S02]  /*f8b0*/  @!P0 ST.E.64 desc[UR44][R12.64], R116 ;  /* 0x000000740c008985 */ /* 0x0005e4000c101b2c */
[----:B------:R-:W-:-:S02]  /*f8c0*/  ISETP.GE.AND P0, PT, R0, UR4, PT ;  /* 0x0000000400007c0c */ /* 0x000fc4000bf06270 */
[----:B------:R-:W-:Y:S01]  /*f8d0*/  @!P3 LEA.HI R8, R8, R8, RZ, 0x1 ;  /* 0x000000080808b211 */ /* 0x000fe200078f08ff */
[--C-:B-1----:R-:W-:Y:S02]  /*f8e0*/  @!P1 IMAD.WIDE R34, R43, 0x4, R14.reuse ;  /* 0x000000042b229825 */ /* 0x102fe400078e020e */
[----:B------:R-:W-:Y:S02]  /*f8f0*/  @!P4 LEA.HI R44, R44, R44, RZ, 0x1 ;  /* 0x0000002c2c2cc211 */ /* 0x000fe400078f08ff */
[----:B0-----:R-:W-:Y:S01]  /*f900*/  @!P2 LOP3.LUT R37, R42, 0xfffffffe, RZ, 0xc0, !PT ;  /* 0xfffffffe2a25a812 */ /* 0x001fe200078ec0ff */
[----:B------:R0:W-:Y:S01]  /*f910*/  @!P1 ST.E.64 desc[UR44][R34.64], R112 ;  /* 0x0000007022009985 */ /* 0x0001e2000c101b2c */
[----:B------:R-:W-:Y:S01]  /*f920*/  ISETP.GE.AND P1, PT, R40, UR4, PT ;  /* 0x0000000428007c0c */ /* 0x000fe2000bf26270 */
[----:B------:R-:W-:Y:S01]  /*f930*/  VIADD R42, R9, 0x58 ;  /* 0x00000058092a7836 */ /* 0x000fe20000000000 */
[----:B------:R-:W-:Y:S01]  /*f940*/  @!P5 LEA.HI R45, R45, R45, RZ, 0x1 ;  /* 0x0000002d2d2dd211 */ /* 0x000fe200078f08ff */
[----:B------:R-:W-:Y:S01]  /*f950*/  @!P2 IMAD.WIDE R36, R37, 0x4, R14 ;  /* 0x000000042524a825 */ /* 0x000fe200078e020e */
[----:B------:R-:W-:-:S02]  /*f960*/  @!P3 LOP3.LUT R41, R8, 0xfffffffe, RZ, 0xc0, !PT ;  /* 0xfffffffe0829b812 */ /* 0x000fc400078ec0ff */
[----:B------:R-:W-:Y:S01]  /*f970*/  @!P4 LOP3.LUT R43, R44, 0xfffffffe, RZ, 0xc0, !PT ;  /* 0xfffffffe2c2bc812 */ /* 0x000fe200078ec0ff */
[----:B------:R-:W-:Y:S01]  /*f980*/  VIADD R8, R9, 0x60 ;  /* 0x0000006009087836 */ /* 0x000fe20000000000 */
[----:B------:R1:W-:Y:S01]  /*f990*/  @!P2 ST.E.64 desc[UR44][R36.64], R122 ;  /* 0x0000007a2400a985 */ /* 0x0003e2000c101b2c */
[----:B------:R-:W-:Y:S01]  /*f9a0*/  ISETP.GE.AND P2, PT, R42, UR4, PT ;  /* 0x000000042a007c0c */ /* 0x000fe2000bf46270 */
[--C-:B--2---:R-:W-:Y:S01]  /*f9b0*/  @!P3 IMAD.WIDE R12, R41, 0x4, R14.reuse ;  /* 0x00000004290cb825 */ /* 0x104fe200078e020e */
[----:B------:R-:W-:Y:S02]  /*f9c0*/  @!P0 LEA.HI R0, R0, R0, RZ, 0x1 ;  /* 0x0000000000008211 */ /* 0x000fe400078f08ff */
[----:B------:R-:W-:Y:S01]  /*f9d0*/  @!P1 LEA.HI R40, R40, R40, RZ, 0x1 ;  /* 0x0000002828289211 */ /* 0x000fe200078f08ff */
[----:B0-----:R-:W-:Y:S01]  /*f9e0*/  @!P4 IMAD.WIDE R34, R43, 0x4, R14 ;  /* 0x000000042b22c825 */ /* 0x001fe200078e020e */
[----:B------:R0:W-:Y:S01]  /*f9f0*/  @!P3 ST.E.64 desc[UR44][R12.64], R124 ;  /* 0x0000007c0c00b985 */ /* 0x0001e2000c101b2c */
[----:B------:R-:W-:-:S02]  /*fa00*/  @!P0 LOP3.LUT R41, R0, 0xfffffffe, RZ, 0xc0, !PT ;  /* 0xfffffffe00298812 */ /* 0x000fc400078ec0ff */
[C---:B------:R-:W-:Y:S01]  /*fa10*/  VIADD R44, R9.reuse, 0x68 ;  /* 0x00000068092c7836 */ /* 0x040fe20000000000 */
[----:B------:R-:W-:Y:S01]  /*fa20*/  ISETP.GE.AND P3, PT, R8, UR4, PT ;  /* 0x0000000408007c0c */ /* 0x000fe2000bf66270 */
[----:B------:R2:W-:Y:S01]  /*fa30*/  @!P4 ST.E.64 desc[UR44][R34.64], R102 ;  /* 0x000000662200c985 */ /* 0x0005e2000c101b2c */
[----:B------:R-:W-:Y:S01]  /*fa40*/  @!P1 LOP3.LUT R43, R40, 0xfffffffe, RZ, 0xc0, !PT ;  /* 0xfffffffe282b9812 */ /* 0x000fe200078ec0ff */
[----:B------:R-:W-:Y:S01]  /*fa50*/  VIADD R0, R9, 0x78 ;  /* 0x0000007809007836 */ /* 0x000fe20000000000 */
[----:B-1----:R-:W-:Y:S01]  /*fa60*/  @!P5 LOP3.LUT R37, R45, 0xfffffffe, RZ, 0xc0, !PT ;  /* 0xfffffffe2d25d812 */ /* 0x002fe200078ec0ff */
[C---:B------:R-:W-:Y:S01]  /*fa70*/  VIADD R45, R9.reuse, 0x70 ;  /* 0x00000070092d7836 */ /* 0x040fe20000000000 */
[----:B------:R-:W-:Y:S01]  /*fa80*/  @!P2 LEA.HI R42, R42, R42, RZ, 0x1 ;  /* 0x0000002a2a2aa211 */ /* 0x000fe200078f08ff */
[----:B------:R-:W-:Y:S01]  /*fa90*/  VIADD R40, R9, 0x80 ;  /* 0x0000008009287836 */ /* 0x000fe20000000000 */
[----:B------:R-:W-:Y:S01]  /*faa0*/  ISETP.GE.AND P6, PT, R0, UR4, PT ;  /* 0x0000000400007c0c */ /* 0x000fe2000bfc6270 */
[----:B------:R-:W-:Y:S01]  /*fab0*/  @!P5 IMAD.WIDE R36, R37, 0x4, R14 ;  /* 0x000000042524d825 */ /* 0x000fe200078e020e */
[----:B------:R-:W-:-:S03]  /*fac0*/  ISETP.GE.AND P4, PT, R45, UR4, PT ;  /* 0x000000042d007c0c */ /* 0x000fc6000bf86270 */
[--C-:B0-----:R-:W-:Y:S01]  /*fad0*/  @!P0 IMAD.WIDE R12, R41, 0x4, R14.reuse ;  /* 0x00000004290c8825 */ /* 0x101fe200078e020e */
[----:B------:R0:W-:Y:S01]  /*fae0*/  @!P5 ST.E.64 desc[UR44][R36.64], R92 ;  /* 0x0000005c2400d985 */ /* 0x0001e2000c101b2c */
[----:B------:R-:W-:Y:S02]  /*faf0*/  ISETP.GE.AND P5, PT, R44, UR4, PT ;  /* 0x000000042c007c0c */ /* 0x000fe4000bfa6270 */
[----:B--2---:R-:W-:Y:S01]  /*fb00*/  @!P1 IMAD.WIDE R34, R43, 0x4, R14 ;  /* 0x000000042b229825 */ /* 0x004fe200078e020e */
[----:B------:R1:W-:Y:S01]  /*fb10*/  @!P0 ST.E.64 desc[UR44][R12.64], R88 ;  /* 0x000000580c008985 */ /* 0x0003e2000c101b2c */
[----:B------:R-:W-:Y:S02]  /*fb20*/  @!P3 LEA.HI R8, R8, R8, RZ, 0x1 ;  /* 0x000000080808b211 */ /* 0x000fe400078f08ff */
[----:B------:R-:W-:Y:S01]  /*fb30*/  @!P6 LEA.HI R0, R0, R0, RZ, 0x1 ;  /* 0x000000000000e211 */ /* 0x000fe200078f08ff */
[----:B------:R2:W-:Y:S01]  /*fb40*/  @!P1 ST.E.64 desc[UR44][R34.64], R96 ;  /* 0x0000006022009985 */ /* 0x0005e2000c101b2c */
[----:B------:R-:W-:-:S02]  /*fb50*/  ISETP.GE.AND P1, PT, R40, UR4, PT ;  /* 0x0000000428007c0c */ /* 0x000fc4000bf26270 */
[----:B------:R-:W-:Y:S01]  /*fb60*/  @!P3 LOP3.LUT R41, R8, 0xfffffffe, RZ, 0xc0, !PT ;  /* 0xfffffffe0829b812 */ /* 0x000fe200078ec0ff */
[----:B------:R-:W-:Y:S01]  /*fb70*/  VIADD R8, R9, 0x90 ;  /* 0x0000009009087836 */ /* 0x000fe20000000000 */
[----:B------:R-:W-:Y:S02]  /*fb80*/  @!P4 LEA.HI R45, R45, R45, RZ, 0x1 ;  /* 0x0000002d2d2dc211 */ /* 0x000fe400078f08ff */
[----:B0-----:R-:W-:Y:S01]  /*fb90*/  @!P2 LOP3.LUT R37, R42, 0xfffffffe, RZ, 0xc0, !PT ;  /* 0xfffffffe2a25a812 */ /* 0x001fe200078ec0ff */
[----:B------:R-:W-:Y:S01]  /*fba0*/  VIADD R42, R9, 0x88 ;  /* 0x00000088092a7836 */ /* 0x000fe20000000000 */
[----:B------:R-:W-:Y:S01]  /*fbb0*/  @!P5 LEA.HI R44, R44, R44, RZ, 0x1 ;  /* 0x0000002c2c2cd211 */ /* 0x000fe200078f08ff */
[--C-:B-1----:R-:W-:Y:S01]  /*fbc0*/  @!P3 IMAD.WIDE R12, R41, 0x4, R14.reuse ;  /* 0x00000004290cb825 */ /* 0x102fe200078e020e */
[----:B------:R-:W-:Y:S02]  /*fbd0*/  @!P6 LOP3.LUT R41, R0, 0xfffffffe, RZ, 0xc0, !PT ;  /* 0xfffffffe0029e812 */ /* 0x000fe400078ec0ff */
[----:B------:R-:W-:Y:S01]  /*fbe0*/  ISETP.GE.AND P0, PT, R42, UR4, PT ;  /* 0x000000042a007c0c */ /* 0x000fe2000bf06270 */
[----:B------:R-:W-:Y:S01]  /*fbf0*/  @!P2 IMAD.WIDE R36, R37, 0x4, R14 ;  /* 0x000000042524a825 */ /* 0x000fe200078e020e */
[----:B------:R-:W-:-:S02]  /*fc00*/  @!P5 LOP3.LUT R43, R44, 0xfffffffe, RZ, 0xc0, !PT ;  /* 0xfffffffe2c2bd812 */ /* 0x000fc400078ec0ff */
[----:B------:R-:W-:Y:S01]  /*fc10*/  @!P1 LEA.HI R40, R40, R40, RZ, 0x1 ;  /* 0x0000002828289211 */ /* 0x000fe200078f08ff */
[----:B------:R-:W-:Y:S01]  /*fc20*/  VIADD R0, R9, 0x98 ;  /* 0x0000009809007836 */ /* 0x000fe20000000000 */
[----:B------:R0:W-:Y:S01]  /*fc30*/  @!P2 ST.E.64 desc[UR44][R36.64], R134 ;  /* 0x000000862400a985 */ /* 0x0001e2000c101b2c */
[----:B--2---:R-:W-:Y:S01]  /*fc40*/  @!P5 IMAD.WIDE R34, R43, 0x4, R14 ;  /* 0x000000042b22d825 */ /* 0x004fe200078e020e */
[----:B------:R-:W-:Y:S02]  /*fc50*/  ISETP.GE.AND P2, PT, R8, UR4, PT ;  /* 0x0000000408007c0c */ /* 0x000fe4000bf46270 */
[----:B------:R1:W-:Y:S01]  /*fc60*/  @!P3 ST.E.64 desc[UR44][R12.64], R4 ;  /* 0x000000040c00b985 */ /* 0x0003e2000c101b2c */
[----:B------:R-:W-:Y:S01]  /*fc70*/  VIADD R43, R9, 0xa0 ;  /* 0x000000a0092b7836 */ /* 0x000fe20000000000 */
[----:B------:R-:W-:Y:S02]  /*fc80*/  ISETP.GE.AND P3, PT, R0, UR4, PT ;  /* 0x0000000400007c0c */ /* 0x000fe4000bf66270 */
[----:B------:R-:W-:Y:S01]  /*fc90*/  @!P0 LEA.HI R42, R42, R42, RZ, 0x1 ;  /* 0x0000002a2a2a8211 */ /* 0x000fe200078f08ff */
[----:B------:R2:W-:Y:S01]  /*fca0*/  @!P5 ST.E.64 desc[UR44][R34.64], R78 ;  /* 0x0000004e2200d985 */ /* 0x0005e2000c101b2c */
[----:B0-----:R-:W-:-:S05]  /*fcb0*/  @!P4 LOP3.LUT R37, R45, 0xfffffffe, RZ, 0xc0, !PT ;  /* 0xfffffffe2d25c812 */ /* 0x001fca00078ec0ff */
[----:B------:R-:W-:Y:S02]  /*fcc0*/  @!P2 LEA.HI R8, R8, R8, RZ, 0x1 ;  /* 0x000000080808a211 */ /* 0x000fe400078f08ff */
[----:B-1----:R-:W-:Y:S01]  /*fcd0*/  @!P1 LOP3.LUT R13, R40, 0xfffffffe, RZ, 0xc0, !PT ;  /* 0xfffffffe280d9812 */ /* 0x002fe200078ec0ff */
[--C-:B------:R-:W-:Y:S01]  /*fce0*/  @!P4 IMAD.WIDE R36, R37, 0x4, R14.reuse ;  /* 0x000000042524c825 */ /* 0x100fe200078e020e */
[----:B------:R-:W-:Y:S02]  /*fcf0*/  @!P3 LEA.HI R0, R0, R0, RZ, 0x1 ;  /* 0x000000000000b211 */ /* 0x000fe400078f08ff */
[----:B--2---:R-:W-:Y:S02]  /*fd00*/  @!P0 LOP3.LUT R35, R42, 0xfffffffe, RZ, 0xc0, !PT ;  /* 0xfffffffe2a238812 */ /* 0x004fe400078ec0ff */
[----:B------:R0:W-:Y:S01]  /*fd10*/  @!P4 ST.E.64 desc[UR44][R36.64], R6 ;  /* 0x000000062400c985 */ /* 0x0001e2000c101b2c */
[----:B------:R-:W-:Y:S01]  /*fd20*/  @!P6 IMAD.WIDE R4, R41, 0x4, R14 ;  /* 0x000000042904e825 */ /* 0x000fe200078e020e */
[----:B------:R-:W-:-:S03]  /*fd30*/  ISETP.GE.AND P4, PT, R43, UR4, PT ;  /* 0x000000042b007c0c */ /* 0x000fc6000bf86270 */
[----:B------:R-:W-:Y:S01]  /*fd40*/  VIADD R34, R9, 0xa8 ;  /* 0x000000a809227836 */ /* 0x000fe20000000000 */
[----:B------:R1:W-:Y:S04]  /*fd50*/  @!P6 ST.E.64 desc[UR44][R4.64], R50 ;  /* 0x000000320400e985 */ /* 0x0003e8000c101b2c */
[----:B------:R-:W-:Y:S01]  /*fd60*/  ISETP.GE.AND P5, PT, R34, UR4, PT ;  /* 0x0000000422007c0c */ /* 0x000fe2000bfa6270 */
[----:B0-----:R-:W-:-:S04]  /*fd70*/  @!P1 IMAD.WIDE R6, R13, 0x4, R14 ;  /* 0x000000040d069825 */ /* 0x001fc800078e020e */
[----:B------:R-:W-:Y:S01]  /*fd80*/  @!P4 LEA.HI R43, R43, R43, RZ, 0x1 ;  /* 0x0000002b2b2bc211 */ /* 0x000fe200078f08ff */
[----:B------:R-:W-:Y:S01]  /*fd90*/  VIADD R36, R9, 0xb0 ;  /* 0x000000b009247836 */ /* 0x000fe20000000000 */
[----:B------:R0:W-:Y:S01]  /*fda0*/  @!P1 ST.E.64 desc[UR44][R6.64], R136 ;  /* 0x0000008806009985 */ /* 0x0001e2000c101b2c */
[--C-:B------:R-:W-:Y:S01]  /*fdb0*/  @!P0 IMAD.WIDE R12, R35, 0x4, R14.reuse ;  /* 0x00000004230c8825 */ /* 0x100fe200078e020e */
[----:B-1----:R-:W-:Y:S02]  /*fdc0*/  @!P2 LOP3.LUT R5, R8, 0xfffffffe, RZ, 0xc0, !PT ;  /* 0xfffffffe0805a812 */ /* 0x002fe400078ec0ff */
[----:B------:R-:W-:Y:S01]  /*fdd0*/  ISETP.GE.AND P1, PT, R36, UR4, PT ;  /* 0x0000000424007c0c */ /* 0x000fe2000bf26270 */
[----:B------:R-:W-:Y:S01]  /*fde0*/  VIADD R37, R9, 0xb8 ;  /* 0x000000b809257836 */ /* 0x000fe20000000000 */
[----:B------:R1:W-:Y:S01]  /*fdf0*/  @!P0 ST.E.64 desc[UR44][R12.64], R138 ;  /* 0x0000008a0c008985 */ /* 0x0003e2000c101b2c */
[----:B------:R-:W-:Y:S01]  /*fe00*/  @!P5 LEA.HI R34, R34, R34, RZ, 0x1 ;  /* 0x000000222222d211 */ /* 0x000fe200078f08ff */
[----:B------:R-:W-:-:S02]  /*fe10*/  @!P2 IMAD.WIDE R4, R5, 0x4, R14 ;  /* 0x000000040504a825 */ /* 0x000fc400078e020e */
[----:B------:R-:W-:Y:S02]  /*fe20*/  ISETP.GE.AND P0, PT, R37, UR4, PT ;  /* 0x0000000425007c0c */ /* 0x000fe4000bf06270 */
[----:B------:R-:W-:Y:S01]  /*fe30*/  @!P5 LOP3.LUT R35, R34, 0xfffffffe, RZ, 0xc0, !PT ;  /* 0xfffffffe2223d812 */ /* 0x000fe200078ec0ff */
[----:B------:R-:W-:Y:S01]  /*fe40*/  VIADD R8, R9, 0xc0 ;  /* 0x000000c009087836 */ /* 0x000fe20000000000 */
[----:B0-----:R-:W-:Y:S01]  /*fe50*/  @!P3 LOP3.LUT R7, R0, 0xfffffffe, RZ, 0xc0, !PT ;  /* 0xfffffffe0007b812 */ /* 0x001fe200078ec0ff */
[----:B------:R0:W-:Y:S02]  /*fe60*/  @!P2 ST.E.64 desc[UR44][R4.64], R54 ;  /* 0x000000360400a985 */ /* 0x0001e4000c101b2c */
[----:B------:R-:W-:Y:S01]  /*fe70*/  @!P1 LEA.HI R36, R36, R36, RZ, 0x1 ;  /* 0x0000002424249211 */ /* 0x000fe200078f08ff */
[--C-:B------:R-:W-:Y:S01]  /*fe80*/  @!P5 IMAD.WIDE R34, R35, 0x4, R14.reuse ;  /* 0x000000042322d825 */ /* 0x100fe200078e020e */
[----:B------:R-:W-:Y:S02]  /*fe90*/  ISETP.GE.AND P2, PT, R8, UR4, PT ;  /* 0x0000000408007c0c */ /* 0x000fe4000bf46270 */
[----:B-1----:R-:W-:Y:S01]  /*fea0*/  @!P4 LOP3.LUT R13, R43, 0xfffffffe, RZ, 0xc0, !PT ;  /* 0xfffffffe2b0dc812 */ /* 0x002fe200078ec0ff */
[----:B------:R-:W-:Y:S01]  /*feb0*/  @!P3 IMAD.WIDE R6, R7, 0x4, R14 ;  /* 0x000000040706b825 */ /* 0x000fe200078e020e */
[----:B------:R-:W-:-:S02]  /*fec0*/  @!P0 LEA.HI R0, R37, R37, RZ, 0x1 ;  /* 0x0000002525008211 */ /* 0x000fc400078f08ff */
[----:B------:R-:W-:Y:S01]  /*fed0*/  @!P1 LOP3.LUT R37, R36, 0xfffffffe, RZ, 0xc0, !PT ;  /* 0xfffffffe24259812 */ /* 0x000fe200078ec0ff */
[--C-:B------:R-:W-:Y:S01]  /*fee0*/  @!P4 IMAD.WIDE R12, R13, 0x4, R14.reuse ;  /* 0x000000040d0cc825 */ /* 0x100fe200078e020e */
[----:B------:R-:W-:Y:S01]  /*fef0*/  @!P0 LOP3.LUT R41, R0, 0xfffffffe, RZ, 0xc0, !PT ;  /* 0xfffffffe00298812 */ /* 0x000fe200078ec0ff */
[----:B------:R1:W-:Y:S02]  /*ff00*/  @!P3 ST.E.64 desc[UR44][R6.64], R140 ;  /* 0x0000008c0600b985 */ /* 0x0003e4000c101b2c */
[----:B0-----:R-:W-:Y:S02]  /*ff10*/  @!P1 IMAD.WIDE R4, R37, 0x4, R14 ;  /* 0x0000000425049825 */ /* 0x001fe400078e020e */
[----:B------:R0:W-:Y:S01]  /*ff20*/  @!P4 ST.E.64 desc[UR44][R12.64], R16 ;  /* 0x000000100c00c985 */ /* 0x0001e2000c101b2c */
[----:B------:R-:W-:Y:S01]  /*ff30*/  @!P2 LEA.HI R8, R8, R8, RZ, 0x1 ;  /* 0x000000080808a211 */ /* 0x000fe200078f08ff */
[C---:B------:R-:W-:Y:S02]  /*ff40*/  VIADD R0, R9.reuse, 0xd0 ;  /* 0x000000d009007836 */ /* 0x040fe40000000000 */
[----:B------:R2:W-:Y:S01]  /*ff50*/  @!P5 ST.E.64 desc[UR44][R34.64], R20 ;  /* 0x000000142200d985 */ /* 0x0005e2000c101b2c */
[----:B------:R-:W-:-:S03]  /*ff60*/  VIADD R36, R9, 0xc8 ;  /* 0x000000c809247836 */ /* 0x000fc60000000000 */
[----:B------:R5:W-:Y:S01]  /*ff70*/  @!P1 ST.E.64 desc[UR44][R4.64], R22 ;  /* 0x0000001604009985 */ /* 0x000be2000c101b2c */
[----:B------:R-:W-:Y:S01]  /*ff80*/  ISETP.GE.AND P1, PT, R0, UR4, PT ;  /* 0x0000000400007c0c */ /* 0x000fe2000bf26270 */
[----:B-1----:R-:W-:Y:S01]  /*ff90*/  @!P0 IMAD.WIDE R6, R41, 0x4, R14 ;  /* 0x0000000429068825 */ /* 0x002fe200078e020e */
[----:B------:R-:W-:-:S03]  /*ffa0*/  ISETP.GE.AND P3, PT, R36, UR4, PT ;  /* 0x0000000424007c0c */ /* 0x000fc6000bf66270 */
[C---:B0-----:R-:W-:Y:S01]  /*ffb0*/  VIADD R12, R9.reuse, 0xd8 ;  /* 0x000000d8090c7836 */ /* 0x041fe20000000000 */
[----:B------:R0:W-:Y:S01]  /*ffc0*/  @!P0 ST.E.64 desc[UR44][R6.64], R26 ;  /* 0x0000001a06008985 */ /* 0x0001e2000c101b2c */
[C---:B------:R-:W-:Y:S01]  /*ffd0*/  VIADD R16, R9.reuse, 0xe0 ;  /* 0x000000e009107836 */ /* 0x040fe20000000000 */
[----:B------:R-:W-:Y:S01]  /*ffe0*/  @!P2 LOP3.LUT R13, R8, 0xfffffffe, RZ, 0xc0, !PT ;  /* 0xfffffffe080da812 */ /* 0x000fe200078ec0ff */
[C---:B--2---:R-:W-:Y:S01]  /*fff0*/  VIADD R20, R9.reuse, 0xe8 ;  /* 0x000000e809147836 */ /* 0x044fe20000000000 */
[----:B------:R-:W-:Y:S01]  /*10000*/  ISETP.GE.AND P0, PT, R12, UR4, PT ;  /* 0x000000040c007c0c */ /* 0x000fe2000bf06270 */
[----:B------:R-:W-:Y:S01]  /*10010*/  VIADD R21, R9, 0xf0 ;  /* 0x000000f009157836 */ /* 0x000fe20000000000 */
[----:B------:R-:W-:Y:S01]  /*10020*/  ISETP.GE.AND P4, PT, R16, UR4, PT ;  /* 0x0000000410007c0c */ /* 0x000fe2000bf86270 */
[----:B-----5:R-:W-:Y:S01]  /*10030*/  @!P2 IMAD.WIDE R4, R13, 0x4, R14 ;  /* 0x000000040d04a825 */ /* 0x020fe200078e020e */
[----:B------:R-:W-:Y:S02]  /*10040*/  ISETP.GE.AND P5, PT, R20, UR4, PT ;  /* 0x0000000414007c0c */ /* 0x000fe4000bfa6270 */
[----:B------:R-:W-:Y:S01]  /*10050*/  ISETP.GE.AND P6, PT, R21, UR4, PT ;  /* 0x0000000415007c0c */ /* 0x000fe2000bfc6270 */
[----:B------:R-:W-:Y:S01]  /*10060*/  VIADD R9, R9, 0xf8 ;  /* 0x000000f809097836 */ /* 0x000fe20000000000 */
[----:B------:R-:W-:Y:S01]  /*10070*/  @!P1 LEA.HI R0, R0, R0, RZ, 0x1 ;  /* 0x0000000000009211 */ /* 0x000fe200078f08ff */
[----:B------:R1:W-:Y:S01]  /*10080*/  @!P2 ST.E.64 desc[UR44][R4.64], R24 ;  /* 0x000000180400a985 */ /* 0x0003e2000c101b2c */
[----:B------:R-:W-:-:S02]  /*10090*/  @!P3 LEA.HI R36, R36, R36, RZ, 0x1 ;  /* 0x000000242424b211 */ /* 0x000fc400078f08ff */
[----:B------:R-:W-:Y:S02]  /*100a0*/  @!P1 LOP3.LUT R13, R0, 0xfffffffe, RZ, 0xc0, !PT ;  /* 0xfffffffe000d9812 */ /* 0x000fe400078ec0ff */
[----:B------:R-:W-:Y:S02]  /*100b0*/  @!P0 LEA.HI R0, R12, R12, RZ, 0x1 ;  /* 0x0000000c0c008211 */ /* 0x000fe400078f08ff */
[----:B0-----:R-:W-:Y:S01]  /*100c0*/  @!P3 LOP3.LUT R7, R36, 0xfffffffe, RZ, 0xc0, !PT ;  /* 0xfffffffe2407b812 */ /* 0x001fe200078ec0ff */
[--C-:B------:R-:W-:Y:S01]  /*100d0*/  @!P1 IMAD.WIDE R12, R13, 0x4, R14.reuse ;  /* 0x000000040d0c9825 */ /* 0x100fe200078e020e */
[----:B------:R-:W-:Y:S02]  /*100e0*/  @!P4 LEA.HI R16, R16, R16, RZ, 0x1 ;  /* 0x000000101010c211 */ /* 0x000fe400078f08ff */
[----:B------:R-:W-:Y:S01]  /*100f0*/  @!P0 LOP3.LUT R17, R0, 0xfffffffe, RZ, 0xc0, !PT ;  /* 0xfffffffe00118812 */ /* 0x000fe200078ec0ff */
[----:B------:R-:W-:Y:S01]  /*10100*/  @!P3 IMAD.WIDE R6, R7, 0x4, R14 ;  /* 0x000000040706b825 */ /* 0x000fe200078e020e */
[----:B------:R-:W-:-:S02]  /*10110*/  @!P5 LEA.HI R20, R20, R20, RZ, 0x1 ;  /* 0x000000141414d211 */ /* 0x000fc400078f08ff */
[----:B------:R-:W-:Y:S02]  /*10120*/  @!P6 LEA.HI R0, R21, R21, RZ, 0x1 ;  /* 0x000000151500e211 */ /* 0x000fe400078f08ff */
[----:B------:R-:W-:Y:S01]  /*10130*/  @!P4 LOP3.LUT R21, R16, 0xfffffffe, RZ, 0xc0, !PT ;  /* 0xfffffffe1015c812 */ /* 0x000fe200078ec0ff */
[--C-:B------:R-:W-:Y:S01]  /*10140*/  @!P0 IMAD.WIDE R16, R17, 0x4, R14.reuse ;  /* 0x0000000411108825 */ /* 0x100fe200078e020e */
[----:B------:R-:W-:Y:S01]  /*10150*/  @!P5 LOP3.LUT R23, R20, 0xfffffffe, RZ, 0xc0, !PT ;  /* 0xfffffffe1417d812 */ /* 0x000fe200078ec0ff */
[----:B------:R0:W-:Y:S01]  /*10160*/  @!P3 ST.E.64 desc[UR44][R6.64], R28 ;  /* 0x0000001c0600b985 */ /* 0x0001e2000c101b2c */
[----:B-1----:R-:W-:Y:S01]  /*10170*/  @!P6 LOP3.LUT R25, R0, 0xfffffffe, RZ, 0xc0, !PT ;  /* 0xfffffffe0019e812 */ /* 0x002fe200078ec0ff */
[--C-:B------:R-:W-:Y:S02]  /*10180*/  @!P4 IMAD.WIDE R4, R21, 0x4, R14.reuse ;  /* 0x000000041504c825 */ /* 0x100fe400078e020e */
[----:B------:R1:W-:Y:S02]  /*10190*/  @!P1 ST.E.64 desc[UR44][R12.64], R30 ;  /* 0x0000001e0c009985 */ /* 0x0003e4000c101b2c */
[----:B------:R-:W-:-:S02]  /*101a0*/  @!P6 IMAD.WIDE R20, R25, 0x4, R14 ;  /* 0x000000041914e825 */ /* 0x000fc400078e020e */
[----:B------:R1:W-:Y:S01]  /*101b0*/  @!P0 ST.E.64 desc[UR44][R16.64], R38 ;  /* 0x0000002610008985 */ /* 0x0003e2000c101b2c */
[----:B------:R-:W-:-:S03]  /*101c0*/  ISETP.GE.AND P0, PT, R9, UR4, PT ;  /* 0x0000000409007c0c */ /* 0x000fc6000bf06270 */
[----:B------:R1:W-:Y:S01]  /*101d0*/  @!P4 ST.E.64 desc[UR44][R4.64], R10 ;  /* 0x0000000a0400c985 */ /* 0x0003e2000c101b2c */
[----:B0-----:R-:W-:-:S05]  /*101e0*/  @!P5 IMAD.WIDE R6, R23, 0x4, R14 ;  /* 0x000000041706d825 */ /* 0x001fca00078e020e */
[----:B------:R1:W-:Y:S04]  /*101f0*/  @!P5 ST.E.64 desc[UR44][R6.64], R32 ;  /* 0x000000200600d985 */ /* 0x0003e8000c101b2c */
[----:B------:R1:W-:Y:S01]  /*10200*/  @!P6 ST.E.64 desc[UR44][R20.64], R18 ;  /* 0x000000121400e985 */ /* 0x0003e2000c101b2c */
[----:B------:R-:W-:Y:S05]  /*10210*/  @P0 BRA `(.L_x_948) ;  /* 0x0000004000a40947 */ /* 0x000fea0003800000 */
[----:B------:R-:W-:-:S04]  /*10220*/  LEA.HI R9, R9, R9, RZ, 0x1 ;  /* 0x0000000909097211 */ /* 0x000fc800078f08ff */
[----:B------:R-:W-:-:S05]  /*10230*/  LOP3.LUT R9, R9, 0xfffffffe, RZ, 0xc0, !PT ;  /* 0xfffffffe09097812 */ /* 0x000fca00078ec0ff */
[----:B------:R-:W-:-:S05]  /*10240*/  IMAD.WIDE R14, R9, 0x4, R14 ;  /* 0x00000004090e7825 */ /* 0x000fca00078e020e */
[----:B------:R0:W-:Y:S01]  /*10250*/  ST.E.64 desc[UR44][R14.64], R2 ;  /* 0x000000020e007985 */ /* 0x0001e2000c101b2c */
[----:B------:R-:W-:Y:S05]  /*10260*/  BRA `(.L_x_948) ;  /* 0x0000004000907947 */ /* 0x000fea0003800000 */
.L_x_1031:
        /* <DEDUP_REMOVED lines=14> */
[----:B------:R-:W-:Y:S01]  /*10350*/  USHF.R.S32.HI UR6, URZ, 0x1f, UR42 ;  /* 0x0000001f3f067899 */ /* 0x000fe2000801142a */
[----:B------:R-:W-:Y:S01]  /*10360*/  IMAD.MOV.U32 R5, RZ, RZ, R0 ;  /* 0x000000ffff057224 */ /* 0x000fe200078e0000 */
[----:B------:R-:W-:Y:S02]  /*10370*/  ULDC.64 UR8, c[0x0][0xbd0] ;  /* 0x0002f40000087ab9 */ /* 0x000fe40000000a00 */
[----:B------:R-:W-:Y:S02]  /*10380*/  UIMAD UR6, UR6, UR8, URZ ;  /* 0x00000008060672a4 */ /* 0x000fe4000f8e023f */
[----:B------:R-:W-:Y:S01]  /*10390*/  UIMAD.WIDE.U32 UR4, UR42, UR8, URZ ;  /* 0x000000082a0472a5 */ /* 0x000fe2000f8e003f */
[----:B------:R-:W1:Y:S01]  /*103a0*/  S2UR UR7, SR_CTAID.Y ;  /* 0x00000000000779c3 */ /* 0x000e620000002600 */
[----:B------:R-:W-:-:S04]  /*103b0*/  UIMAD UR6, UR42, UR9, UR6 ;  /* 0x000000092a0672a4 */ /* 0x000fc8000f8e0206 */
[----:B------:R-:W-:Y:S02]  /*103c0*/  UIADD3 UR6, UR5, UR6, URZ ;  /* 0x0000000605067290 */ /* 0x000fe4000fffe03f */
[----:B------:R-:W-:Y:S01]  /*103d0*/  IMAD.U32 R3, RZ, RZ, UR5 ;  /* 0x00000005ff037e24 */ /* 0x000fe2000f8e00ff */
[----:B------:R-:W2:Y:S01]  /*103e0*/  @P0 LDC R7, c[0x0][0xbec] ;  /* 0x0002fb00ff070b82 */ /* 0x000ea20000000800 */
[----:B------:R-:W-:Y:S01]  /*103f0*/  IMAD.U32 R2, RZ, RZ, UR4 ;  /* 0x00000004ff027e24 */ /* 0x000fe2000f8e00ff */
[----:B------:R-:W-:Y:S01]  /*10400*/  ULDC.64 UR4, c[0x0][0xbe0] ;  /* 0x0002f80000047ab9 */ /* 0x000fe20000000a00 */
[----:B------:R-:W-:-:S05]  /*10410*/  IMAD.U32 R3, RZ, RZ, UR6 ;  /* 0x00000006ff037e24 */ /* 0x000fca000f8e00ff */
[----:B------:R-:W3:Y:S01]  /*10420*/  @P0 LDC R9, c[0x0][0xbf0] ;  /* 0x0002fc00ff090b82 */ /* 0x000ee20000000800 */
[C---:B0-----:R-:W-:Y:S02]  /*10430*/  IMAD R12, R10.reuse, UR39, RZ ;  /* 0x000000270a0c7c24 */ /* 0x041fe4000f8e02ff */
[----:B------:R-:W-:-:S04]  /*10440*/  IMAD.WIDE.U32 R2, R10, UR36, R2 ;  /* 0x000000240a027c25 */ /* 0x000fc8000f8e0002 */
[----:B------:R-:W-:Y:S01]  /*10450*/  IMAD R11, R11, UR36, R12 ;  /* 0x000000240b0b7c24 */ /* 0x000fe2000f8e020c */
[----:B------:R-:W1:Y:S03]  /*10460*/  LDC R8, c[0x0][0xc50] ;  /* 0x00031400ff087b82 */ /* 0x000e660000000800 */
[----:B------:R-:W-:Y:S02]  /*10470*/  IMAD.IADD R3, R11, 0x1, R3 ;  /* 0x000000010b037824 */ /* 0x000fe400078e0203 */
[----:B--2---:R-:W-:-:S04]  /*10480*/  @P0 IMAD.HI.U32 R4, R0, R7, RZ ;  /* 0x0000000700040227 */ /* 0x004fc800078e00ff */
[----:B------:R-:W-:Y:S01]  /*10490*/  IMAD R7, RZ, RZ, -UR42 ;  /* 0x8000002aff077e24 */ /* 0x000fe2000f8e02ff */
[----:B---3--:R-:W-:-:S03]  /*104a0*/  @P0 SHF.R.U32.HI R5, RZ, R9, R4 ;  /* 0x00000009ff050219 */ /* 0x008fc60000011604 */
[----:B-1----:R-:W-:Y:S02]  /*104b0*/  IMAD R9, R8, R7, UR7 ;  /* 0x0000000708097e24 */ /* 0x002fe4000f8e0207 */
[----:B------:R-:W-:Y:S02]  /*104c0*/  IMAD.MOV R7, RZ, RZ, -R5 ;  /* 0x000000ffff077224 */ /* 0x000fe400078e0a05 */
[----:B------:R-:W-:Y:S01]  /*104d0*/  IMAD.WIDE.U32 R2, R9, UR4, R2 ;  /* 0x0000000409027c25 */ /* 0x000fe2000f8e0002 */
[----:B------:R-:W-:-:S03]  /*104e0*/  SHF.R.S32.HI R4, RZ, 0x1f, R9 ;  /* 0x0000001fff047819 */ /* 0x000fc60000011409 */
[----:B------:R-:W-:Y:S01]  /*104f0*/  IMAD R7, R6, R7, R0 ;  /* 0x0000000706077224 */ /* 0x000fe200078e0200 */
[----:B------:R-:W-:Y:S01]  /*10500*/  IADD3 R2, P0, R5, R2, RZ ;  /* 0x0000000205027210 */ /* 0x000fe20007f1e0ff */
[----:B------:R-:W-:-:S03]  /*10510*/  IMAD R4, R4, UR4, RZ ;  /* 0x0000000404047c24 */ /* 0x000fc6000f8e02ff */
[----:B------:R-:W-:Y:S01]  /*10520*/  SHF.R.S32.HI R0, RZ, 0x1f, R7 ;  /* 0x0000001fff007819 */ /* 0x000fe20000011407 */
[----:B------:R-:W-:Y:S01]  /*10530*/  IMAD R4, R9, UR5, R4 ;  /* 0x0000000509047c24 */ /* 0x000fe2000f8e0204 */
[----:B------:R-:W-:Y:S01]  /*10540*/  SHF.R.S32.HI R9, RZ, 0x1f, R5 ;  /* 0x0000001fff097819 */ /* 0x000fe20000011405 */
[----:B------:R-:W-:Y:S02]  /*10550*/  ULDC.64 UR4, c[0x0][0xbc8] ;  /* 0x0002f20000047ab9 */ /* 0x000fe40000000a00 */
[----:B------:R-:W-:Y:S01]  /*10560*/  IMAD R0, R0, UR4, RZ ;  /* 0x0000000400007c24 */ /* 0x000fe2000f8e02ff */
[----:B------:R-:W-:-:S03]  /*10570*/  IADD3.X R3, R9, R3, R4, P0, !PT ;  /* 0x0000000309037210 */ /* 0x000fc600007fe404 */
[C---:B------:R-:W-:Y:S02]  /*10580*/  IMAD R5, R7.reuse, UR5, R0 ;  /* 0x0000000507057c24 */ /* 0x040fe4000f8e0200 */
[----:B------:R-:W-:Y:S01]  /*10590*/  IMAD.WIDE.U32 R2, R7, UR4, R2 ;  /* 0x0000000407027c25 */ /* 0x000fe2000f8e0002 */
[----:B------:R-:W-:-:S03]  /*105a0*/  ULDC.64 UR4, c[0x0][0xba8] ;  /* 0x0002ea0000047ab9 */ /* 0x000fc60000000a00 */
[----:B------:R-:W-:Y:S01]  /*105b0*/  IMAD.IADD R3, R3, 0x1, R5 ;  /* 0x0000000103037824 */ /* 0x000fe200078e0205 */
[----:B------:R-:W-:-:S04]  /*105c0*/  LEA R4, P0, R2, UR4, 0x2 ;  /* 0x0000000402047c11 */ /* 0x000fc8000f8010ff */
[----:B------:R-:W-:Y:S01]  /*105d0*/  LEA.HI.X R5, R2, UR5, R3, 0x2, P0 ;  /* 0x0000000502057c11 */ /* 0x000fe200080f1403 */
[----:B------:R-:W-:-:S05]  /*105e0*/  IMAD.MOV.U32 R3, RZ, RZ, -0x800000 ;  /* 0xff800000ff037424 */ /* 0x000fca00078e00ff */
[----:B------:R2:W-:Y:S01]  /*105f0*/  STG.E desc[UR44][R4.64], R3 ;  /* 0x0000000304007986 */ /* 0x0005e2000c10192c */
[----:B------:R-:W-:Y:S05]  /*10600*/  BRA `(.L_x_948) ;  /* 0x0000003c00a87947 */ /* 0x000fea0003800000 */
.L_x_946:
[----:B------:R-:W-:-:S08]  /*10610*/  NOP ;  /* 0x0000000000007918 */ /* 0x000fd00000000000 */
[----:B------:R-:W0:-:S00]  /*10620*/  USETMAXREG.DEALLOC.CTAPOOL 0x18 ;  /* 0x00000018000079c8 */ /* 0x000e0000080e0500 */
        /* <DEDUP_REMOVED lines=16> */
.L_x_1034:
[----:B------:R-:W-:Y:S01]  /*10730*/  ULDC UR8, c[0x0][0xc50] ;  /* 0x0003140000087ab9 */ /* 0x000fe20000000800 */
[----:B------:R-:W-:Y:S01]  /*10740*/  UMOV UR36, UR7 ;  /* 0x0000000700247c82 */ /* 0x000fe20008000000 */
[----:B------:R-:W-:-:S11]  /*10750*/  UISETP.NE.AND UP0, UPT, UR8, 0x1, UPT ;  /* 0x000000010800788c */ /* 0x000fd6000bf05270 */
[----:B------:R-:W-:Y:S01]  /*10760*/  @UP0 ULDC UR4, c[0x0][0xc54] ;  /* 0x0003150000040ab9 */ /* 0x000fe20000000800 */
[----:B------:R-:W-:Y:S01]  /*10770*/  @UP0 ULDC UR6, c[0x0][0xc58] ;  /* 0x0003160000060ab9 */ /* 0x000fe20000000800 */
[----:B------:R-:W-:-:S04]  /*10780*/  UIMAD.WIDE.U32 UR4, UR7, UR4, URZ ;  /* 0x00000004070472a5 */ /* 0x000fc8000f8e003f */
[----:B------:R-:W-:-:S12]  /*10790*/  @UP0 USHF.R.U32.HI UR36, URZ, UR6, UR5 ;  /* 0x000000063f240299 */ /* 0x000fd80008011605 */
.L_x_1035:
[----:B------:R-:W-:Y:S01]  /*107a0*/  ISETP.GE.AND P0, PT, R18, RZ, PT ;  /* 0x000000ff1200720c */ /* 0x000fe20003f06270 */
[----:B------:R-:W-:Y:S01]  /*107b0*/  UIADD3 UR6, -UR36, URZ, URZ ;  /* 0x0000003f24067290 */ /* 0x000fe2000fffe13f */
[----:B------:R-:W-:Y:S02]  /*107c0*/  IMAD.MOV.U32 R20, RZ, RZ, 0x1 ;  /* 0x00000001ff147424 */ /* 0x000fe400078e00ff */
[----:B------:R-:W-:Y:S01]  /*107d0*/  IMAD.MOV.U32 R0, RZ, RZ, RZ ;  /* 0x000000ffff007224 */ /* 0x000fe200078e00ff */
[----:B------:R-:W-:Y:S01]  /*107e0*/  UIMAD UR6, UR8, UR6, UR7 ;  /* 0x00000006080672a4 */ /* 0x000fe2000f8e0207 */
[----:B------:R-:W-:-:S07]  /*107f0*/  IMAD.MOV.U32 R2, RZ, RZ, 0x1 ;  /* 0x00000001ff027424 */ /* 0x000fce00078e00ff */
[----:B------:R-:W-:Y:S05]  /*10800*/  @!P0 BRA `(.L_x_1036) ;  /* 0x00000038005c8947 */ /* 0x000fea0003800000 */
[----:B------:R-:W0:Y:S01]  /*10810*/  S2UR UR40, SR_CTAID.X ;  /* 0x00000000002879c3 */ /* 0x000e220000002500 */
[----:B------:R-:W-:Y:S01]  /*10820*/  ULDC.64 UR4, c[0x0][0x418] ;  /* 0x0001060000047ab9 */ /* 0x000fe20000000a00 */
[----:B------:R-:W-:Y:S01]  /*10830*/  ULDC UR7, c[0x0][0x448] ;  /* 0x0001120000077ab9 */ /* 0x000fe20000000800 */
[----:B------:R-:W-:Y:S02]  /*10840*/  UISETP.NE.U32.AND UP0, UPT, UR4, URZ, UPT ;  /* 0x0000003f0400728c */ /* 0x000fe4000bf05070 */
[----:B------:R-:W-:Y:S02]  /*10850*/  UISETP.NE.AND UP1, UPT, UR7, 0x1, UPT ;  /* 0x000000010700788c */ /* 0x000fe4000bf25270 */
[----:B------:R-:W-:Y:S01]  /*10860*/  UISETP.NE.AND.EX UP0, UPT, UR5, URZ, UPT, UP0 ;  /* 0x0000003f0500728c */ /* 0x000fe2000bf05300 */
[----:B------:R-:W-:Y:S01]  /*10870*/  ULDC UR4, c[0x0][0x424] ;  /* 0x0001090000047ab9 */ /* 0x000fe20000000800 */
[----:B------:R-:W-:Y:S02]  /*10880*/  ULDC UR12, c[0x0][0x288] ;  /* 0x0000a200000c7ab9 */ /* 0x000fe40000000800 */
[----:B------:R-:W-:-:S02]  /*10890*/  USEL UR11, UR4, 0x1, UP0 ;  /* 0x00000001040b7887 */ /* 0x000fc40008000000 */
[----:B------:R-:W-:Y:S01]  /*108a0*/  UIADD3 UR10, -UR12, 0x1, URZ ;  /* 0x000000010c0a7890 */ /* 0x000fe2000fffe13f */
[----:B------:R-:W-:Y:S02]  /*108b0*/  ULDC.64 UR4, c[0x0][0x9e0] ;  /* 0x0002780000047ab9 */ /* 0x000fe40000000a00 */
[----:B------:R-:W-:Y:S01]  /*108c0*/  @UP1 ULDC UR8, c[0x0][0x44c] ;  /* 0x0001130000081ab9 */ /* 0x000fe20000000800 */
[----:B------:R-:W-:Y:S01]  /*108d0*/  UISETP.GE.AND UP0, UPT, UR5, 0x1, UPT ;  /* 0x000000010500788c */ /* 0x000fe2000bf06270 */
[----:B------:R-:W-:Y:S01]  /*108e0*/  ULDC UR13, c[0x0][0x2f0] ;  /* 0x0000bc00000d7ab9 */ /* 0x000fe20000000800 */
[----:B------:R-:W-:Y:S01]  /*108f0*/  @UP1 ULDC UR14, c[0x0][0x450] ;  /* 0x00011400000e1ab9 */ /* 0x000fe20000000800 */
[----:B------:R-:W-:-:S03]  /*10900*/  UIMAD UR10, UR11, UR13, UR10 ;  /* 0x0000000d0b0a72a4 */ /* 0x000fc6000f8e020a */
[----:B------:R-:W-:Y:S01]  /*10910*/  PLOP3.LUT P1, PT, PT, PT, UP0, 0x80, 0x0 ;  /* 0x000000000000781c */ /* 0x000fe20003f2f008 */
[----:B0-----:R-:W-:-:S04]  /*10920*/  USHF.L.U32 UR40, UR40, 0x7, URZ ;  /* 0x0000000728287899 */ /* 0x001fc8000800063f */
[----:B------:R-:W-:-:S04]  /*10930*/  UIADD3 UR7, UR40, 0x7f, URZ ;  /* 0x0000007f28077890 */ /* 0x000fc8000fffe03f */
        /* <DEDUP_REMOVED lines=15> */
.L_x_1038:
[----:B------:R-:W-:-:S11]  /*10a30*/  UISETP.NE.AND UP0, UPT, UR5, 0x1, UPT ;  /* 0x000000010500788c */ /* 0x000fd6000bf05270 */
[----:B------:R-:W-:Y:S02]  /*10a40*/  @UP0 ULDC.64 UR14, c[0x0][0x9e8] ;  /* 0x00027a00000e0ab9 */ /* 0x000fe40000000a00 */
[----:B------:R-:W-:-:S04]  /*10a50*/  UIMAD.WIDE.U32 UR8, UR7, UR14, URZ ;  /* 0x0000000e070872a5 */ /* 0x000fc8000f8e003f */
[----:B------:R-:W-:-:S12]  /*10a60*/  @UP0 USHF.R.U32.HI UR7, URZ, UR15, UR9 ;  /* 0x0000000f3f070299 */ /* 0x000fd80008011609 */
.L_x_1039:
[----:B------:R-:W-:-:S04]  /*10a70*/  UIMAD UR7, UR7, UR5, UR5 ;  /* 0x00000005070772a4 */ /* 0x000fc8000f8e0205 */
[----:B------:R-:W-:-:S04]  /*10a80*/  UISETP.LT.AND UP0, UPT, UR4, UR7, UPT ;  /* 0x000000070400728c */ /* 0x000fc8000bf01270 */
[----:B------:R-:W-:-:S12]  /*10a90*/  USEL UR4, UR4, UR7, UP0 ;  /* 0x0000000704047287 */ /* 0x000fd80008000000 */
.L_x_1037:
[----:B------:R-:W-:Y:S02]  /*10aa0*/  UIMAD UR14, UR11, UR13, 0x3f ;  /* 0x0000003f0b0e74a4 */ /* 0x000fe4000f8e020d */
[----:B------:R-:W-:Y:S02]  /*10ab0*/  UIADD3 UR4, UR4, 0x3f, URZ ;  /* 0x0000003f04047890 */ /* 0x000fe4000fffe03f */
[----:B------:R-:W-:Y:S02]  /*10ac0*/  USHF.R.S32.HI UR15, URZ, 0x1f, UR14 ;  /* 0x0000001f3f0f7899 */ /* 0x000fe4000801140e */
[----:B------:R-:W-:Y:S01]  /*10ad0*/  USHF.R.S32.HI UR7, URZ, 0x1f, UR4 ;  /* 0x0000001f3f077899 */ /* 0x000fe20008011404 */
[----:B------:R-:W-:Y:S01]  /*10ae0*/  @UP1 ULDC UR8, c[0x0][0x44c] ;  /* 0x0001130000081ab9 */ /* 0x000fe20000000800 */
[----:B------:R-:W-:Y:S02]  /*10af0*/  ULEA.HI UR15, UR15, UR14, URZ, 0x6 ;  /* 0x0000000e0f0f7291 */ /* 0x000fe4000f8f303f */
[----:B------:R-:W-:-:S02]  /*10b00*/  ULEA.HI UR7, UR7, UR4, URZ, 0x6 ;  /* 0x0000000407077291 */ /* 0x000fc4000f8f303f */
[----:B------:R-:W-:Y:S01]  /*10b10*/  UIMAD.WIDE.U32 UR8, UR40, UR8, URZ ;  /* 0x00000008280872a5 */ /* 0x000fe2000f8e003f */
[----:B------:R-:W-:Y:S01]  /*10b20*/  @UP1 ULDC UR16, c[0x0][0x450] ;  /* 0x0001140000101ab9 */ /* 0x000fe20000000800 */
[----:B------:R-:W-:Y:S01]  /*10b30*/  UMOV UR10, UR40 ;  /* 0x00000028000a7c82 */ /* 0x000fe20008000000 */
[----:B------:R-:W-:Y:S02]  /*10b40*/  USHF.R.S32.HI UR15, URZ, 0x6, UR15 ;  /* 0x000000063f0f7899 */ /* 0x000fe4000801140f */
[----:B------:R-:W-:Y:S02]  /*10b50*/  USHF.R.S32.HI UR7, URZ, 0x6, UR7 ;  /* 0x000000063f077899 */ /* 0x000fe40008011407 */
[----:B------:R-:W-:Y:S02]  /*10b60*/  UIMAD UR4, UR11, UR13, -UR12 ;  /* 0x0000000d0b0472a4 */ /* 0x000fe4000f8e0a0c */
[----:B------:R-:W-:Y:S02]  /*10b70*/  @UP1 USHF.R.U32.HI UR10, URZ, UR16, UR9 ;  /* 0x000000103f0a1299 */ /* 0x000fe40008011609 */
[----:B------:R-:W-:-:S02]  /*10b80*/  UISETP.LT.AND UP0, UPT, UR15, UR7, UPT ;  /* 0x000000070f00728c */ /* 0x000fc4000bf01270 */
[----:B------:R-:W-:Y:S01]  /*10b90*/  UIADD3 UR4, UR4, UR10, URZ ;  /* 0x0000000a04047290 */ /* 0x000fe2000fffe03f */
[----:B------:R-:W-:Y:S01]  /*10ba0*/  ULDC UR8, c[0x0][0x9dc] ;  /* 0x0002770000087ab9 */ /* 0x000fe20000000800 */
[----:B------:R-:W-:Y:S02]  /*10bb0*/  USEL UR10, UR15, UR7, UP0 ;  /* 0x000000070f0a7287 */ /* 0x000fe40008000000 */
[----:B------:R-:W-:Y:S01]  /*10bc0*/  UIADD3 UR7, UR4, -UR8, URZ ;  /* 0x8000000804077290 */ /* 0x000fe2000fffe03f */
[----:B------:R-:W-:Y:S11]  /*10bd0*/  @!P1 BRA `(.L_x_1040) ;  /* 0x0000000000449947 */ /* 0x000ff60003800000 */
        /* <DEDUP_REMOVED lines=10> */
.L_x_1041:
[----:B------:R-:W-:-:S11]  /*10c80*/  UISETP.NE.AND UP0, UPT, UR5, 0x1, UPT ;  /* 0x000000010500788c */ /* 0x000fd6000bf05270 */
[----:B------:R-:W-:Y:S02]  /*10c90*/  @UP0 ULDC.64 UR12, c[0x0][0x9e8] ;  /* 0x00027a00000c0ab9 */ /* 0x000fe40000000a00 */
[----:B------:R-:W-:-:S04]  /*10ca0*/  UIMAD.WIDE.U32 UR8, UR4, UR12, URZ ;  /* 0x0000000c040872a5 */ /* 0x000fc8000f8e003f */
[----:B------:R-:W-:-:S12]  /*10cb0*/  @UP0 USHF.R.U32.HI UR4, URZ, UR13, UR9 ;  /* 0x0000000d3f040299 */ /* 0x000fd80008011609 */
.L_x_1042:
[----:B------:R-:W-:-:S04]  /*10cc0*/  UIMAD UR4, UR4, UR5, URZ ;  /* 0x00000005040472a4 */ /* 0x000fc8000f8e023f */
[----:B------:R-:W-:-:S04]  /*10cd0*/  UISETP.LT.AND UP0, UPT, UR7, UR4, UPT ;  /* 0x000000040700728c */ /* 0x000fc8000bf01270 */
[----:B------:R-:W-:-:S12]  /*10ce0*/  USEL UR7, UR7, UR4, !UP0 ;  /* 0x0000000407077287 */ /* 0x000fd8000c000000 */
.L_x_1040:
[----:B------:R-:W-:Y:S02]  /*10cf0*/  USHF.R.S32.HI UR4, URZ, 0x1f, UR7 ;  /* 0x0000001f3f047899 */ /* 0x000fe40008011407 */
[----:B------:R-:W-:Y:S02]  /*10d00*/  USHF.R.U32.HI UR12, URZ, 0x10, UR6 ;  /* 0x000000103f0c7899 */ /* 0x000fe40008011606 */
[----:B------:R-:W-:Y:S02]  /*10d10*/  ULEA.HI UR4, UR4, UR7, URZ, 0x6 ;  /* 0x0000000704047291 */ /* 0x000fe4000f8f303f */
[----:B------:R-:W-:Y:S02]  /*10d20*/  ULOP3.LUT UR41, UR6, 0xffff, URZ, 0xc0, !UPT ;  /* 0x0000ffff06297892 */ /* 0x000fe4000f8ec03f */
[----:B------:R-:W-:-:S04]  /*10d30*/  USHF.R.S32.HI UR4, URZ, 0x6, UR4 ;  /* 0x000000063f047899 */ /* 0x000fc80008011404 */
[----:B------:R-:W-:-:S04]  /*10d40*/  UISETP.LT.AND UP0, UPT, URZ, UR4, UPT ;  /* 0x000000043f00728c */ /* 0x000fc8000bf01270 */
[----:B------:R-:W-:Y:S02]  /*10d50*/  USEL UR11, URZ, UR4, !UP0 ;  /* 0x000000043f0b7287 */ /* 0x000fe4000c000000 */
[----:B------:R-:W-:Y:S02]  /*10d60*/  UISETP.NE.AND UP0, UPT, UR12, URZ, UPT ;  /* 0x0000003f0c00728c */ /* 0x000fe4000bf05270 */
[----:B------:R-:W-:Y:S01]  /*10d70*/  UISETP.GT.AND UP1, UPT, UR10, UR11, UPT ;  /* 0x0000000b0a00728c */ /* 0x000fe2000bf24270 */
[----:B------:R-:W-:-:S05]  /*10d80*/  UMOV UR4, URZ ;  /* 0x0000003f00047c82 */ /* 0x000fca0008000000 */
[----:B------:R-:W-:-:S03]  /*10d90*/  PLOP3.LUT P0, PT, PT, PT, UP1, 0x80, 0x0 ;  /* 0x000000000000781c */ /* 0x000fc60003f0f018 */
[----:B------:R-:W-:-:S10]  /*10da0*/  @!UP0 ULDC UR12, c[0x0][0x9f0] ;  /* 0x00027c00000c8ab9 */ /* 0x000fd40000000800 */
[----:B------:R-:W-:Y:S05]  /*10db0*/  @!P0 BRA `(.L_x_1043) ;  /* 0x0000000000808947 */ /* 0x000fea0003800000 */
[----:B------:R-:W-:Y:S01]  /*10dc0*/  IMAD.U32 R3, RZ, RZ, UR12 ;  /* 0x0000000cff037e24 */ /* 0x000fe2000f8e00ff */
[----:B------:R-:W-:-:S04]  /*10dd0*/  UIADD3 UR4, UR12, -0x1, UR10 ;  /* 0xffffffff0c047890 */ /* 0x000fc8000fffe00a */
[-C--:B------:R-:W-:Y:S01]  /*10de0*/  IABS R0, R3.reuse ;  /* 0x0000000300007213 */ /* 0x080fe20000000000 */
[----:B------:R-:W-:Y:S01]  /*10df0*/  UIADD3 UR6, -UR11, UR4, URZ ;  /* 0x000000040b067290 */ /* 0x000fe2000fffe13f */
[----:B------:R-:W-:Y:S02]  /*10e00*/  IABS R3, R3 ;  /* 0x0000000300037213 */ /* 0x000fe40000000000 */
[----:B------:R-:W-:Y:S01]  /*10e10*/  R2UR UR13, R0 ;  /* 0x00000000000d72ca */ /* 0x000fe200000e0000 */
[----:B------:R-:W-:Y:S02]  /*10e20*/  UMOV UR4, URZ ;  /* 0x0000003f00047c82 */ /* 0x000fe40008000000 */
[----:B------:R-:W-:-:S05]  /*10e30*/  IMAD.MOV R3, RZ, RZ, -R3 ;  /* 0x000000ffff037224 */ /* 0x000fca00078e0a03 */
[----:B------:R-:W-:-:S05]  /*10e40*/  R2UR UR9, R3 ;  /* 0x00000000030972ca */ /* 0x000fca00000e0000 */
[----:B------:R-:W0:Y:S08]  /*10e50*/  I2F.RP R0, UR13 ;  /* 0x0000000d00007d06 */ /* 0x000e300008209400 */
[----:B0-----:R-:W0:Y:S02]  /*10e60*/  MUFU.RCP R0, R0 ;  /* 0x0000000000007308 */ /* 0x001e240000001000 */
[----:B0-----:R-:W-:Y:S01]  /*10e70*/  VIADD R2, R0, 0xffffffe ;  /* 0x0ffffffe00027836 */ /* 0x001fe20000000000 */
[----:B------:R-:W-:Y:S01]  /*10e80*/  IABS R0, UR6 ;  /* 0x0000000600007c13 */ /* 0x000fe20008000000 */
[----:B------:R-:W-:-:S03]  /*10e90*/  ULOP3.LUT UR6, UR6, UR12, URZ, 0x3c, !UPT ;  /* 0x0000000c06067292 */ /* 0x000fc6000f8e3c3f */
[----:B------:R-:W-:Y:S01]  /*10ea0*/  R2UR UR8, R0 ;  /* 0x00000000000872ca */ /* 0x000fe200000e0000 */
[----:B------:R-:W0:Y:S02]  /*10eb0*/  F2I.FTZ.U32.TRUNC.NTZ R2, R2 ;  /* 0x0000000200027305 */ /* 0x000e24000021f000 */
[----:B0-----:R-:W-:-:S13]  /*10ec0*/  R2UR UR5, R2 ;  /* 0x00000000020572ca */ /* 0x001fda00000e0000 */
[----:B------:R-:W-:-:S04]  /*10ed0*/  UIADD3 UR7, URZ, -UR5, URZ ;  /* 0x800000053f077290 */ /* 0x000fc8000fffe03f */
[----:B------:R-:W-:-:S04]  /*10ee0*/  UIMAD UR7, UR7, UR13, URZ ;  /* 0x0000000d070772a4 */ /* 0x000fc8000f8e023f */
[----:B------:R-:W-:-:S04]  /*10ef0*/  UIMAD.WIDE.U32 UR4, UR5, UR7, UR4 ;  /* 0x00000007050472a5 */ /* 0x000fc8000f8e0004 */
[----:B------:R-:W-:-:S04]  /*10f00*/  UIMAD.WIDE.U32 UR4, UR5, UR8, URZ ;  /* 0x00000008050472a5 */ /* 0x000fc8000f8e003f */
        /* <DEDUP_REMOVED lines=11> */
.L_x_1043:
[----:B------:R-:W-:Y:S01]  /*10fc0*/  UIMAD UR41, UR41, UR4, UR11 ;  /* 0x00000004292972a4 */ /* 0x000fe2000f8e020b */
[----:B------:R-:W-:Y:S02]  /*10fd0*/  IMAD.U32 R17, RZ, RZ, UR10 ;  /* 0x0000000aff117e24 */ /* 0x000fe4000f8e00ff */
[----:B------:R-:W-:Y:S02]  /*10fe0*/  IMAD.MOV.U32 R20, RZ, RZ, 0x1 ;  /* 0x00000001ff147424 */ /* 0x000fe400078e00ff */
[----:B------:R-:W-:Y:S02]  /*10ff0*/  IMAD.MOV.U32 R2, RZ, RZ, 0x1 ;  /* 0x00000001ff027424 */ /* 0x000fe400078e00ff */
[----:B------:R-:W-:-:S05]  /*11000*/  IMAD.U32 R0, RZ, RZ, UR41 ;  /* 0x00000029ff007e24 */ /* 0x000fca000f8e00ff */
[----:B------:R-:W-:Y:S01]  /*11010*/  VIADDMNMX R17, R0, UR4, R17, PT ;  /* 0x0000000400117c46 */ /* 0x000fe2000b800111 */
[----:B------:R-:W-:-:S03]  /*11020*/  IMAD.MOV.U32 R0, RZ, RZ, RZ ;  /* 0x000000ffff007224 */ /* 0x000fc600078e00ff */
[----:B------:R-:W-:-:S13]  /*11030*/  ISETP.GT.AND P0, PT, R17, UR41, PT ;  /* 0x0000002911007c0c */ /* 0x000fda000bf04270 */
        /* <DEDUP_REMOVED lines=24> */
.L_x_1044:
        /* <DEDUP_REMOVED lines=20> */
.L_x_1045:
        /* <DEDUP_REMOVED lines=20> */
.L_x_1046:
        /* <DEDUP_REMOVED lines=18> */
.L_x_1047:
[----:B------:R-:W0:Y:S01]  /*11560*/  LDC.64 R2, c[0x0][0x9f8] ;  /* 0x00027e00ff027b82 */ /* 0x000e220000000a00 */
[----:B------:R-:W-:Y:S01]  /*11570*/  IMAD.MOV.U32 R9, RZ, RZ, R18 ;  /* 0x000000ffff097224 */ /* 0x000fe200078e0012 */
[----:B------:R-:W1:Y:S01]  /*11580*/  S2R R6, SR_TID.X ;  /* 0x0000000000067919 */ /* 0x000e620000002100 */
[----:B0-----:R-:W-:-:S04]  /*11590*/  ISETP.NE.U32.AND P0, PT, R2, RZ, PT ;  /* 0x000000ff0200720c */ /* 0x001fc80003f05070 */
[----:B------:R-:W-:-:S13]  /*115a0*/  ISETP.NE.AND.EX P0, PT, R3, RZ, PT, P0 ;  /* 0x000000ff0300720c */ /* 0x000fda0003f05300 */
[----:B------:R-:W0:Y:S02]  /*115b0*/  @P0 LDC.64 R2, c[0x0][0x9f8] ;  /* 0x00027e00ff020b82 */ /* 0x000e240000000a00 */
[----:B0-----:R-:W-:-:S05]  /*115c0*/  @P0 IMAD.WIDE R2, R18, 0x4, R2 ;  /* 0x0000000412020825 */ /* 0x001fca00078e0202 */
[----:B------:R0:W2:Y:S01]  /*115d0*/  @P0 LDG.E R9, desc[UR44][R2.64] ;  /* 0x0000002c02090981 */ /* 0x0000a2000c1e1900 */
[C---:B-1----:R-:W-:Y:S01]  /*115e0*/  IMAD.SHL.U32 R0, R6.reuse, 0x40, RZ ;  /* 0x0000004006007824 */ /* 0x042fe200078e00ff */
[C---:B------:R-:W-:Y:S01]  /*115f0*/  LOP3.LUT R8, R6.reuse, 0x7f, RZ, 0xc0, !PT ;  /* 0x0000007f06087812 */ /* 0x040fe200078ec0ff */
[C---:B------:R-:W-:Y:S01]  /*11600*/  IMAD.SHL.U32 R5, R6.reuse, 0x8, RZ ;  /* 0x0000000806057824 */ /* 0x040fe200078e00ff */
[C---:B------:R-:W-:Y:S01]  /*11610*/  LOP3.LUT P1, RZ, R6.reuse, 0x4, RZ, 0xc0, !PT ;  /* 0x0000000406ff7812 */ /* 0x040fe2000782c0ff */
[----:B------:R-:W-:Y:S01]  /*11620*/  IMAD.SHL.U32 R18, R6, 0x10, RZ ;  /* 0x0000001006127824 */ /* 0x000fe200078e00ff */
[----:B------:R-:W-:Y:S01]  /*11630*/  LOP3.LUT R4, R0, 0x180, RZ, 0xc0, !PT ;  /* 0x0000018000047812 */ /* 0x000fe200078ec0ff */
[----:B------:R-:W-:-:S03]  /*11640*/  UMOV UR4, 0xffffffff ;  /* 0xffffffff00047882 */ /* 0x000fc60000000000 */
[----:B------:R-:W-:Y:S01]  /*11650*/  LOP3.LUT R4, R4, 0x10, R6, 0xf8, !PT ;  /* 0x0000001004047812 */ /* 0x000fe200078ef806 */
[----:B0-----:R-:W0:Y:S01]  /*11660*/  LDC.64 R2, c[0x0][0x418] ;  /* 0x00010600ff027b82 */ /* 0x001e220000000a00 */
[----:B------:R-:W-:Y:S02]  /*11670*/  LOP3.LUT R18, R18, 0x70, RZ, 0xc0, !PT ;  /* 0x0000007012127812 */ /* 0x000fe400078ec0ff */
[----:B------:R-:W-:Y:S02]  /*11680*/  LOP3.LUT R7, R4, 0x30, R5, 0x78, !PT ;  /* 0x0000003004077812 */ /* 0x000fe400078e7805 */
[----:B------:R-:W-:Y:S02]  /*11690*/  SHF.R.U32.HI R5, RZ, 0x5, R8 ;  /* 0x00000005ff057819 */ /* 0x000fe40000011608 */
[C---:B------:R-:W-:Y:S02]  /*116a0*/  LOP3.LUT R4, R0.reuse, 0x40, RZ, 0xc0, !PT ;  /* 0x0000004000047812 */ /* 0x040fe400078ec0ff */
[----:B------:R-:W-:-:S03]  /*116b0*/  LOP3.LUT R0, R0, 0x200, RZ, 0xc0, !PT ;  /* 0x0000020000007812 */ /* 0x000fc600078ec0ff */
[----:B------:R-:W-:-:S05]  /*116c0*/  IMAD R4, R5, 0x400, R4 ;  /* 0x0000040005047824 */ /* 0x000fca00078e0204 */
[----:B------:R-:W-:Y:S01]  /*116d0*/  IADD3 R4, R7, R4, R0 ;  /* 0x0000000407047210 */ /* 0x000fe20007ffe000 */
[----:B------:R-:W-:Y:S01]  /*116e0*/  IMAD.SHL.U32 R0, R6, 0x80, RZ ;  /* 0x0000008006007824 */ /* 0x000fe200078e00ff */
[----:B------:R-:W-:-:S03]  /*116f0*/  SHF.R.U32.HI R6, RZ, 0x5, R6 ;  /* 0x00000005ff067819 */ /* 0x000fc60000011606 */
[----:B------:R1:W-:Y:S01]  /*11700*/  STL [R1+0x8], R4 ;  /* 0x0000080401007387 */ /* 0x0003e20000100800 */
[----:B------:R-:W-:Y:S02]  /*11710*/  LOP3.LUT R6, R6, 0x3, RZ, 0xc0, !PT ;  /* 0x0000000306067812 */ /* 0x000fe400078ec0ff */
[----:B0-----:R-:W-:-:S04]  /*11720*/  ISETP.NE.U32.AND P0, PT, R2, RZ, PT ;  /* 0x000000ff0200720c */ /* 0x001fc80003f05070 */
[----:B------:R-:W-:Y:S02]  /*11730*/  ISETP.NE.AND.EX P2, PT, R3, RZ, PT, P0 ;  /* 0x000000ff0300720c */ /* 0x000fe40003f45300 */
[----:B-1----:R-:W-:-:S05]  /*11740*/  LOP3.LUT R4, R0, 0x380, RZ, 0xc0, !PT ;  /* 0x0000038000047812 */ /* 0x002fca00078ec0ff */
[----:B------:R-:W-:Y:S02]  /*11750*/  IMAD R5, R5, 0x10, R4 ;  /* 0x0000001005057824 */ /* 0x000fe400078e0204 */
[----:B------:R-:W-:-:S03]  /*11760*/  IMAD.MOV.U32 R4, RZ, RZ, 0x20 ;  /* 0x00000020ff047424 */ /* 0x000fc600078e00ff */
[----:B------:R-:W-:-:S04]  /*11770*/  LOP3.LUT R5, R5, R18, RZ, 0x3c, !PT ;  /* 0x0000001205057212 */ /* 0x000fc800078e3cff */
[----:B------:R-:W-:Y:S02]  /*11780*/  LOP3.LUT R0, R5, 0xc00, R0, 0xf8, !PT ;  /* 0x00000c0005007812 */ /* 0x000fe400078ef800 */
[----:B------:R-:W-:-:S03]  /*11790*/  P2R R5, PR, RZ, 0x4 ;  /* 0x00000004ff057803 */ /* 0x000fc60000000000 */
[----:B------:R0:W-:Y:S02]  /*117a0*/  STL [R1], R0 ;  /* 0x0000000001007387 */ /* 0x0001e40000100800 */
[----:B0-----:R-:W-:-:S05]  /*117b0*/  IMAD.MOV.U32 R0, RZ, RZ, 0x40 ;  /* 0x00000040ff007424 */ /* 0x001fca00078e00ff */
[----:B------:R-:W-:Y:S02]  /*117c0*/  SEL R7, R0, 0xffffffc0, !P1 ;  /* 0xffffffc000077807 */ /* 0x000fe40004800000 */
[----:B------:R-:W-:Y:S02]  /*117d0*/  SEL R0, R4, 0xffffffe0, !P1 ;  /* 0xffffffe004007807 */ /* 0x000fe40004800000 */
[----:B--2---:R-:W-:Y:S01]  /*117e0*/  SHF.R.S32.HI R10, RZ, 0x1f, R9 ;  /* 0x0000001fff0a7819 */ /* 0x004fe20000011409 */
[----:B------:R0:W-:Y:S01]  /*117f0*/  STL [R1+0x4], R9 ;  /* 0x0000040901007387 */ /* 0x0001e20000100800 */
[----:B------:R-:W-:-:S03]  /*11800*/  SEL R16, R9, RZ, !P2 ;  /* 0x000000ff09107207 */ /* 0x000fc60005000000 */
[----:B------:R0:W-:Y:S04]  /*11810*/  STL [R1+0x14], R5 ;  /* 0x0000140501007387 */ /* 0x0001e80000100800 */
[----:B------:R0:W-:Y:S01]  /*11820*/  STL [R1+0xc], R10 ;  /* 0x00000c0a01007387 */ /* 0x0001e20000100800 */
[----:B------:R-:W-:Y:S05]  /*11830*/  BRA.DIV UR4, `(.L_x_1048) ;  /* 0x0000002e04fc7947 */ /* 0x000fea000b800000 */
[----:B------:R1:W2:Y:S02]  /*11840*/  SHFL.IDX PT, R14, R6, RZ, 0x1f ;  /* 0x00001fff060e7589 */ /* 0x0002a400000e0000 */
.L_x_1101:
[----:B------:R-:W-:Y:S02]  /*11850*/  PLOP3.LUT P1, PT, PT, PT, PT, 0x8, 0x0 ;  /* 0x000000000000781c */ /* 0x000fe40003f2e170 */
[----:B--2---:R-:W-:Y:S02]  /*11860*/  ISETP.NE.AND P0, PT, R14, RZ, PT ;  /* 0x000000ff0e00720c */ /* 0x004fe40003f05270 */
[----:B------:R-:W-:-:S05]  /*11870*/  P2R R0, PR, RZ, 0x2 ;  /* 0x00000002ff007803 */ /* 0x000fca0000000000 */
[----:B------:R2:W-:Y:S06]  /*11880*/  STL [R1+0x10], R0 ;  /* 0x0000100001007387 */ /* 0x0005ec0000100800 */
[----:B------:R-:W-:Y:S05]  /*11890*/  @P0 BRA `(.L_x_1049) ;  /* 0x0000000400580947 */ /* 0x000fea0003800000 */
[----:B------:R-:W-:Y:S01]  /*118a0*/  UMOV UR4, 0xffffffff ;  /* 0xffffffff00047882 */ /* 0x000fe20000000000 */
[----:B--2---:R-:W-:Y:S02]  /*118b0*/  VIADD R0, R17, 0xffffffff ;  /* 0xffffffff11007836 */ /* 0x004fe40000000000 */
[----:B------:R-:W-:Y:S05]  /*118c0*/  BRA.DIV UR4, `(.L_x_1050) ;  /* 0x0000002e04f87947 */ /* 0x000fea000b800000 */
[----:B------:R-:W-:-:S13]  /*118d0*/  ELECT P6, URZ, PT ;  /* 0x00000000003f782f */ /* 0x000fda00038c0000 */
.L_x_1104:
[----:B------:R-:W-:Y:S05]  /*118e0*/  @!P6 BRA `(.L_x_1049) ;  /* 0x000000040044e947 */ /* 0x000fea0003800000 */
[----:B------:R-:W-:Y:S01]  /*118f0*/  IMAD.MOV.U32 R16, RZ, RZ, R9 ;  /* 0x000000ffff107224 */ /* 0x000fe200078e0009 */
[----:B------:R-:W-:Y:S06]  /*11900*/  @!P2 BRA `(.L_x_1051) ;  /* 0x000000000044a947 */ /* 0x000fec0003800000 */
[----:B------:R-:W2:Y:S01]  /*11910*/  LDC R7, c[0x0][0x43c] ;  /* 0x00010f00ff077b82 */ /* 0x000ea20000000800 */
[----:B------:R-:W-:Y:S01]  /*11920*/  ULDC.64 UR4, c[0x0][0x428] ;  /* 0x00010a0000047ab9 */ /* 0x000fe20000000a00 */
[----:B--2---:R-:W-:-:S13]  /*11930*/  ISETP.NE.AND P0, PT, R7, 0x1, PT ;  /* 0x000000010700780c */ /* 0x004fda0003f05270 */
[----:B0-----:R-:W1:Y:S02]  /*11940*/  @P0 LDC.64 R4, c[0x0][0x440] ;  /* 0x00011000ff040b82 */ /* 0x001e640000000a00 */
        /* <DEDUP_REMOVED lines=13> */
.L_x_1051:
[----:B--2---:R-:W-:Y:S01]  /*11a20*/  IMAD.MOV.U32 R2, RZ, RZ, 0x1 ;  /* 0x00000001ff027424 */ /* 0x004fe200078e00ff */
[----:B------:R-:W-:-:S04]  /*11a30*/  ISETP.NE.AND P1, PT, R8, RZ, PT ;  /* 0x000000ff0800720c */ /* 0x000fc80003f25270 */
[----:B------:R-:W-:-:S04]  /*11a40*/  SHF.L.U32 R2, R2, 0x1f, RZ ;  /* 0x0000001f02027819 */ /* 0x000fc800000006ff */
[----:B------:R-:W2:Y:S02]  /*11a50*/  SYNCS.PHASECHK.TRANS64.TRYWAIT P0, [UR39+0x20880], R2 ;  /* 0x02088002ff0075a7 */ /* 0x000ea40008000167 */
[----:B--2---:R-:W-:Y:S05]  /*11a60*/  @!P0 BRA `(.L_x_1052) ;  /* 0x0000002c00b08947 */ /* 0x004fea0003800000 */
.L_x_1105:
[----:B------:R-:W-:Y:S05]  /*11a70*/  @P1 BRA `(.L_x_1053) ;  /* 0x0000000000181947 */ /* 0x000fea0003800000 */
[----:B------:R-:W3:Y:S01]  /*11a80*/  S2R R4, SR_TID.X ;  /* 0x0000000000047919 */ /* 0x000ee20000002100 */
[----:B------:R-:W-:-:S04]  /*11a90*/  IMAD.MOV.U32 R3, RZ, RZ, 0x4000 ;  /* 0x00004000ff037424 */ /* 0x000fc800078e00ff */
[----:B------:R4:W-:Y:S01]  /*11aa0*/  SYNCS.ARRIVE.TRANS64 RZ, [UR39+0x20870], R3 ;  /* 0x02087003ffff79a7 */ /* 0x0009e20008000027 */
[----:B---3--:R-:W-:-:S13]  /*11ab0*/  LOP3.LUT P0, RZ, R4, 0x1f, RZ, 0xc0, !PT ;  /* 0x0000001f04ff7812 */ /* 0x008fda000780c0ff */
[----:B----4-:R-:W-:Y:S05]  /*11ac0*/  @!P0 BRA `(.L_x_1053) ;  /* 0x0000000000048947 */ /* 0x010fea0003800000 */
[----:B------:R-:W-:Y:S01]  /*11ad0*/  BPT.TRAP 0x1 ;  /* 0x000000040000795c */ /* 0x000fe20000300000 */
.L_x_1053:
        /* <DEDUP_REMOVED lines=19> */
[----:B------:R-:W4:Y:S02]  /*11c10*/  SYNCS.PHASECHK.TRANS64.TRYWAIT P0, [UR39+0x20840], R2 ;  /* 0x02084002ff0075a7 */ /* 0x000f240008000167 */
[----:B---34-:R-:W-:Y:S05]  /*11c20*/  @!P0 BRA `(.L_x_1054) ;  /* 0x0000002c00548947 */ /* 0x018fea0003800000 */
.L_x_1106:
[----:B------:R-:W-:Y:S05]  /*11c30*/  @P1 BRA `(.L_x_1055) ;  /* 0x0000000000181947 */ /* 0x000fea0003800000 */
[----:B------:R-:W4:Y:S01]  /*11c40*/  S2R R3, SR_TID.X ;  /* 0x0000000000037919 */ /* 0x000f220000002100 */
[----:B--23--:R-:W-:-:S04]  /*11c50*/  IMAD.MOV.U32 R2, RZ, RZ, 0x4000 ;  /* 0x00004000ff027424 */ /* 0x00cfc800078e00ff */
[----:B------:R2:W-:Y:S01]  /*11c60*/  SYNCS.ARRIVE.TRANS64 RZ, [UR39+0x20830], R2 ;  /* 0x02083002ffff79a7 */ /* 0x0005e20008000027 */
[----:B----4-:R-:W-:-:S13]  /*11c70*/  LOP3.LUT P0, RZ, R3, 0x1f, RZ, 0xc0, !PT ;  /* 0x0000001f03ff7812 */ /* 0x010fda000780c0ff */
[----:B--2---:R-:W-:Y:S05]  /*11c80*/  @!P0 BRA `(.L_x_1055) ;  /* 0x0000000000048947 */ /* 0x004fea0003800000 */
[----:B------:R-:W-:Y:S01]  /*11c90*/  BPT.TRAP 0x1 ;  /* 0x000000040000795c */ /* 0x000fe20000300000 */
.L_x_1055:
[----:B------:R-:W-:Y:S01]  /*11ca0*/  ULDC.64 UR4, c[0x0][0x198] ;  /* 0x0000660000047ab9 */ /* 0x000fe20000000a00 */
[----:B------:R-:W-:Y:S01]  /*11cb0*/  R2UR UR11, R0 ;  /* 0x00000000000b72ca */ /* 0x000fe200000e0000 */
[----:B------:R-:W-:Y:S01]  /*11cc0*/  UIADD3 UR4, UP0, UR4, 0x370, URZ ;  /* 0x0000037004047890 */ /* 0x000fe2000ff1e03f */
[----:B------:R-:W-:Y:S01]  /*11cd0*/  R2UR UR13, R16 ;  /* 0x00000000100d72ca */ /* 0x000fe200000e0000 */
[----:B------:R-:W-:Y:S01]  /*11ce0*/  UIADD3 UR8, UR39, 0x18400, URZ ;  /* 0x0001840027087890 */ /* 0x000fe2000fffe03f */
[----:B------:R-:W-:Y:S01]  /*11cf0*/  PLOP3.LUT P0, PT, PT, PT, PT, 0x80, 0x0 ;  /* 0x000000000000781c */ /* 0x000fe20003f0f070 */
[----:B------:R-:W-:Y:S02]  /*11d00*/  UIADD3 UR9, UR39, 0x20830, URZ ;  /* 0x0002083027097890 */ /* 0x000fe4000fffe03f */
[----:B------:R-:W-:Y:S01]  /*11d10*/  UIADD3.X UR5, URZ, UR5, URZ, UP0, !UPT ;  /* 0x000000053f057290 */ /* 0x000fe200087fe43f */
[----:B------:R-:W-:Y:S01]  /*11d20*/  P2R R0, PR, RZ, 0x1 ;  /* 0x00000001ff007803 */ /* 0x000fe20000000000 */
        /* <DEDUP_REMOVED lines=11> */
[----:B------:R4:W-:Y:S01]  /*11de0*/  STL [R1+0x10], R0 ;  /* 0x0000100001007387 */ /* 0x0009e20000100800 */
[----:B------:R-:W-:Y:S01]  /*11df0*/  NOP ;  /* 0x0000000000007918 */ /* 0x000fe20000000000 */
.L_x_1049:
[----:B------:R-:W-:Y:S05]  /*11e00*/  WARPSYNC.ALL ;  /* 0x0000000000007948 */ /* 0x000fea0003800000 */
[----:B----4-:R-:W-:Y:S01]  /*11e10*/  UIADD3 UR4, UR39, 0x10400, URZ ;  /* 0x0001040027047890 */ /* 0x010fe2000fffe03f */
[----:B------:R-:W-:Y:S03]  /*11e20*/  BAR.SYNC.DEFER_BLOCKING 0x8, 0x180 ;  /* 0x0206000000007b1d */ /* 0x000fe60000010000 */
[----:B------:R-:W-:-:S06]  /*11e30*/  ULOP3.LUT UP0, URZ, UR4, 0x3ff, URZ, 0xc0, !UPT ;  /* 0x000003ff043f7892 */ /* 0x000fcc000f80c03f */
[----:B------:R-:W-:-:S13]  /*11e40*/  PLOP3.LUT P0, PT, PT, PT, UP0, 0x80, 0x0 ;  /* 0x000000000000781c */ /* 0x000fda0003f0f008 */
[----:B------:R-:W-:Y:S05]  /*11e50*/  @!P0 BRA `(.L_x_1056) ;  /* 0x0000000000408947 */ /* 0x000fea0003800000 */
[----:B--23--:R-:W-:Y:S01]  /*11e60*/  MOV R2, 0x0 ;  /* 0x0000000000027802 */ /* 0x00cfe20000000f00 */
[----:B------:R-:W-:Y:S01]  /*11e70*/  ULDC.64 UR6, c[0x4][0x1c8] ;  /* 0x0100720000067ab9 */ /* 0x000fe20000000a00 */
[----:B------:R-:W-:Y:S01]  /*11e80*/  ULDC.64 UR8, c[0x4][0x1d0] ;  /* 0x0100740000087ab9 */ /* 0x000fe20000000a00 */
[----:B------:R-:W-:Y:S01]  /*11e90*/  ULDC.64 UR4, c[0x4][0x138] ;  /* 0x01004e0000047ab9 */ /* 0x000fe20000000a00 */
[----:B------:R-:W-:Y:S02]  /*11ea0*/  IMAD.U32 R4, RZ, RZ, UR6 ;  /* 0x00000006ff047e24 */ /* 0x000fe4000f8e00ff */
[----:B------:R-:W2:Y:S01]  /*11eb0*/  LDC.64 R2, c[0x4][R2] ;  /* 0x0100000002027b82 */ /* 0x000ea20000000a00 */
[----:B0-----:R-:W-:Y:S02]  /*11ec0*/  IMAD.U32 R5, RZ, RZ, UR7 ;  /* 0x00000007ff057e24 */ /* 0x001fe4000f8e00ff */
        /* <DEDUP_REMOVED lines=8> */
[----:B--2---:R-:W-:Y:S05]  /*11f50*/  CALL.ABS.NOINC R2 ;  /* 0x0000000002007343 */ /* 0x004fea0003c00000 */
.L_x_1056:
[----:B------:R-:W0:Y:S01]  /*11f60*/  S2R R4, SR_CTAID.Z ;  /* 0x0000000000047919 */ /* 0x000e220000002700 */
[----:B------:R-:W4:Y:S01]  /*11f70*/  LDC R8, c[0x0][0x448] ;  /* 0x00011200ff087b82 */ /* 0x000f220000000800 */
[----:B------:R-:W-:Y:S01]  /*11f80*/  USHF.R.S32.HI UR4, URZ, 0x1f, UR36 ;  /* 0x0000001f3f047899 */ /* 0x000fe20008011424 */
[----:B------:R-:W5:Y:S01]  /*11f90*/  S2R R7, SR_TID.X ;  /* 0x0000000000077919 */ /* 0x000f620000002100 */
[----:B------:R-:W-:Y:S02]  /*11fa0*/  ULDC.64 UR8, c[0x0][0x2d8] ;  /* 0x0000b60000087ab9 */ /* 0x000fe40000000a00 */
[----:B------:R-:W-:-:S03]  /*11fb0*/  UIMAD UR6, UR4, UR8, URZ ;  /* 0x00000008040672a4 */ /* 0x000fc6000f8e023f */
[----:B--23--:R-:W2:Y:S01]  /*11fc0*/  LDC.64 R2, c[0x0][0x2e0] ;  /* 0x0000b800ff027b82 */ /* 0x00cea20000000a00 */
[----:B------:R-:W-:Y:S02]  /*11fd0*/  UIMAD.WIDE.U32 UR4, UR36, UR8, URZ ;  /* 0x00000008240472a5 */ /* 0x000fe4000f8e003f */
[----:B------:R-:W-:-:S04]  /*11fe0*/  UIMAD UR6, UR36, UR9, UR6 ;  /* 0x00000009240672a4 */ /* 0x000fc8000f8e0206 */
[----:B------:R-:W-:Y:S01]  /*11ff0*/  UIADD3 UR5, UR5, UR6, URZ ;  /* 0x0000000605057290 */ /* 0x000fe2000fffe03f */
[----:B----4-:R-:W-:Y:S02]  /*12000*/  ISETP.NE.AND P0, PT, R8, 0x1, PT ;  /* 0x000000010800780c */ /* 0x010fe40003f05270 */
[----:B0-----:R-:W-:Y:S02]  /*12010*/  SHF.R.S32.HI R5, RZ, 0x1f, R4 ;  /* 0x0000001fff057819 */ /* 0x001fe40000011404 */
[----:B-----5:R-:W-:-:S03]  /*12020*/  LOP3.LUT R9, R7, 0x7f, RZ, 0xc0, !PT ;  /* 0x0000007f07097812 */ /* 0x020fc600078ec0ff */
[----:B--2---:R-:W-:-:S06]  /*12030*/  IMAD R0, R5, R2, RZ ;  /* 0x0000000205007224 */ /* 0x004fcc00078e02ff */
        /* <DEDUP_REMOVED lines=8> */
[----:B------:R-:W-:-:S04]  /*120c0*/  VIADD R5, R5, UR40 ;  /* 0x0000002805057c36 */ /* 0x000fc80008000000 */
        /* <DEDUP_REMOVED lines=11> */
[----:B------:R-:W-:Y:S02]  /*12180*/  IMAD.IADD R3, R3, 0x1, R5 ;  /* 0x0000000103037824 */ /* 0x000fe400078e0205 */
[----:B------:R-:W-:Y:S02]  /*12190*/  IMAD R4, R4, UR4, RZ ;  /* 0x0000000404047c24 */ /* 0x000fe4000f8e02ff */
[----:B------:R-:W-:-:S04]  /*121a0*/  IMAD.WIDE.U32 R2, R0, UR4, R2 ;  /* 0x0000000400027c25 */ /* 0x000fc8000f8e0002 */
[----:B------:R-:W-:Y:S01]  /*121b0*/  IMAD R4, R0, UR5, R4 ;  /* 0x0000000500047c24 */ /* 0x000fe2000f8e0204 */
[----:B------:R-:W-:Y:S02]  /*121c0*/  ULDC.64 UR4, c[0x0][0x280] ;  /* 0x0000a00000047ab9 */ /* 0x000fe40000000a00 */
[----:B------:R-:W-:Y:S01]  /*121d0*/  IADD3 R0, P0, R2, UR4, RZ ;  /* 0x0000000402007c10 */ /* 0x000fe2000ff1e0ff */
[----:B------:R-:W-:Y:S01]  /*121e0*/  ULDC UR4, c[0x0][0x2b8] ;  /* 0x0000ae0000047ab9 */ /* 0x000fe20000000800 */
[----:B------:R-:W-:Y:S02]  /*121f0*/  LOP3.LUT R2, R18, 0x80, RZ, 0xfc, !PT ;  /* 0x0000008012027812 */ /* 0x000fe400078efcff */
[----:B------:R-:W-:Y:S01]  /*12200*/  IADD3.X R5, R3, UR5, R4, P0, !PT ;  /* 0x0000000503057c10 */ /* 0x000fe200087fe404 */
[C---:B------:R-:W-:Y:S01]  /*12210*/  IMAD.SHL.U32 R3, R7.reuse, 0x80, RZ ;  /* 0x0000008007037824 */ /* 0x040fe200078e00ff */
[----:B------:R-:W-:Y:S01]  /*12220*/  ISETP.GE.AND P0, PT, R2, UR4, PT ;  /* 0x0000000402007c0c */ /* 0x000fe2000bf06270 */
[----:B------:R-:W-:Y:S01]  /*12230*/  IMAD.SHL.U32 R2, R7, 0x10, RZ ;  /* 0x0000001007027824 */ /* 0x000fe200078e00ff */
[C---:B------:R-:W-:Y:S01]  /*12240*/  ISETP.GE.AND P1, PT, R18.reuse, UR4, PT ;  /* 0x0000000412007c0c */ /* 0x040fe2000bf26270 */
[----:B------:R-:W-:Y:S01]  /*12250*/  UMOV UR4, 0xffffffff ;  /* 0xffffffff00047882 */ /* 0x000fe20000000000 */
[----:B------:R-:W-:-:S04]  /*12260*/  LOP3.LUT R3, R18, 0x380, R3, 0xf8, !PT ;  /* 0x0000038012037812 */ /* 0x000fc800078ef803 */
[----:B------:R-:W-:Y:S01]  /*12270*/  LOP3.LUT R2, R3, 0x70, R2, 0x78, !PT ;  /* 0x0000007003027812 */ /* 0x000fe200078e7802 */
[----:B------:R-:W-:-:S05]  /*12280*/  IMAD.SHL.U32 R3, R9, 0x10, RZ ;  /* 0x0000001009037824 */ /* 0x000fca00078e00ff */
[----:B------:R-:W-:Y:S01]  /*12290*/  LOP3.LUT R4, R2, 0x400, R3, 0xf8, !PT ;  /* 0x0000040002047812 */ /* 0x000fe200078ef803 */
[----:B------:R-:W-:Y:S06]  /*122a0*/  BRA.DIV UR4, `(.L_x_1057) ;  /* 0x0000002604c87947 */ /* 0x000fec000b800000 */
[----:B------:R-:W0:Y:S01]  /*122b0*/  SHFL.IDX PT, R7, R0, RZ, 0x181f ;  /* 0x00181fff00077589 */ /* 0x000e2200000e0000 */
[----:B------:R-:W-:Y:S01]  /*122c0*/  ULDC UR4, c[0x0][0x288] ;  /* 0x0000a20000047ab9 */ /* 0x000fe20000000800 */
[----:B------:R-:W-:Y:S01]  /*122d0*/  LEA.HI R2, R9, UR40, RZ, 0x1d ;  /* 0x0000002809027c11 */ /* 0x000fe2000f8fe8ff */
[----:B------:R-:W-:Y:S01]  /*122e0*/  IMAD R3, R8, UR4, RZ ;  /* 0x0000000408037c24 */ /* 0x000fe2000f8e02ff */
[----:B------:R-:W1:Y:S04]  /*122f0*/  SHFL.IDX PT, R6, R5, RZ, 0x181f ;  /* 0x00181fff05067589 */ /* 0x000e6800000e0000 */
[----:B------:R-:W-:Y:S01]  /*12300*/  ISETP.GE.AND P2, PT, R2, R3, PT ;  /* 0x000000030200720c */ /* 0x000fe20003f46270 */
[----:B------:R-:W-:-:S12]  /*12310*/  SHFL.IDX PT, R14, R0, 0x7, 0x181f ;  /* 0x00f81f00000e7f89 */ /* 0x000fd800000e0000 */
        /* <DEDUP_REMOVED lines=71> */
[----:B------:R-:W1:Y:S04]  /*12790*/  SHFL.IDX PT, R6, R5, 0x6, 0x181f ;  /* 0x00d81f0005067f89 */ /* 0x000e6800000e0000 */
[----:B------:R-:W2:Y:S07]  /*127a0*/  SHFL.IDX PT, R5, R5, 0x7, 0x181f ;  /* 0x00f81f0005057f89 */ /* 0x000eae00000e0000 */
[----:B------:R-:W-:Y:S01]  /*127b0*/  @!P2 VIADD R8, R4, UR39 ;  /* 0x000000270408ac36 */ /* 0x000fe20008000000 */
[----:B0-----:R-:W-:-:S05]  /*127c0*/  @!P2 IADD3 R7, P3, R18, R7, RZ ;  /* 0x000000071207a210 */ /* 0x001fca0007f7e0ff */
[----:B-1----:R-:W-:-:S05]  /*127d0*/  @!P2 IMAD.X R6, RZ, RZ, R6, P3 ;  /* 0x000000ffff06a224 */ /* 0x002fca00018e0606 */
[----:B------:R-:W-:-:S04]  /*127e0*/  @!P2 LOP3.LUT R7, R7, R6, RZ, 0x3c, !PT ;  /* 0x000000060707a212 */ /* 0x000fc800078e3cff */
[----:B------:R-:W-:-:S04]  /*127f0*/  @!P2 LOP3.LUT R6, R7, R6, RZ, 0x3c, !PT ;  /* 0x000000060706a212 */ /* 0x000fc800078e3cff */
[----:B------:R-:W-:-:S05]  /*12800*/  @!P2 LOP3.LUT R7, R7, R6, RZ, 0x3c, !PT ;  /* 0x000000060707a212 */ /* 0x000fca00078e3cff */
[----:B------:R0:W-:Y:S04]  /*12810*/  @!P2 LDGSTS.E.BYPASS.LTC128B.128 [R8+0x13400], desc[UR44][R6.64], !P1 ;  /* 0x134000000608afae */ /* 0x0001e8000c901d6c */
[----:B--2---:R0:W-:Y:S02]  /*12820*/  @!P2 LDGSTS.E.BYPASS.LTC128B.128 [R8+0x17400], desc[UR44][R6.64+0x80], !P0 ;  /* 0x174000800608afae */ /* 0x0041e4000c101d6c */
.L_x_1123:
[----:B------:R-:W-:Y:S01]  /*12830*/  VIADD R2, R2, 0x70 ;  /* 0x0000007002027836 */ /* 0x000fe20000000000 */
[----:B------:R-:W-:Y:S04]  /*12840*/  BSSY B0, `(.L_x_1058) ;  /* 0x000000b000007945 */ /* 0x000fe80003800000 */
[----:B------:R-:W-:-:S13]  /*12850*/  ISETP.GE.AND P2, PT, R2, R3, PT ;  /* 0x000000030200720c */ /* 0x000fda0003f46270 */
[----:B------:R-:W-:Y:S05]  /*12860*/  @P2 BRA `(.L_x_1059) ;  /* 0x0000000000202947 */ /* 0x000fea0003800000 */
[----:B------:R-:W-:-:S05]  /*12870*/  IADD3 R2, P2, R18, R14, RZ ;  /* 0x0000000e12027210 */ /* 0x000fca0007f5e0ff */
[----:B------:R-:W-:Y:S02]  /*12880*/  IMAD.X R3, RZ, RZ, R5, P2 ;  /* 0x000000ffff037224 */ /* 0x000fe400010e0605 */
[----:B------:R-:W-:-:S05]  /*12890*/  VIADD R5, R4, UR39 ;  /* 0x0000002704057c36 */ /* 0x000fca0008000000 */
[----:B------:R-:W-:Y:S01]  /*128a0*/  @!PT LDS RZ, [RZ] ;  /* 0x00000000fffff984 */ /* 0x000fe20000000800 */
[----:B------:R-:W-:Y:S01]  /*128b0*/  @!PT LDS RZ, [RZ] ;  /* 0x00000000fffff984 */ /* 0x000fe20000000800 */
[----:B------:R-:W-:Y:S01]  /*128c0*/  @!PT LDS RZ, [RZ] ;  /* 0x00000000fffff984 */ /* 0x000fe20000000800 */
[----:B------:R1:W-:Y:S04]  /*128d0*/  LDGSTS.E.BYPASS.LTC128B.128 [R5+0x13c00], desc[UR44][R2.64], !P1 ;  /* 0x13c0000002057fae */ /* 0x0003e8000c901d6c */
[----:B------:R1:W-:Y:S02]  /*128e0*/  LDGSTS.E.BYPASS.LTC128B.128 [R5+0x17c00], desc[UR44][R2.64+0x80], !P0 ;  /* 0x17c0008002057fae */ /* 0x0003e4000c101d6c */
.L_x_1059:
[----:B------:R-:W-:Y:S05]  /*128f0*/  BSYNC B0 ;  /* 0x0000000000007941 */ /* 0x000fea0003800000 */
.L_x_1058:
[----:B------:R-:W-:Y:S01]  /*12900*/  NOP ;  /* 0x0000000000007918 */ /* 0x000fe20000000000 */
[----:B------:R-:W-:Y:S01]  /*12910*/  SYNCS.ARRIVE.TRANS64.RED.A0T1 RZ, [UR39+0x20800], RZ ;  /* 0x020800ffffff79a7 */ /* 0x000fe20008200427 */
[----:B------:R-:W-:Y:S01]  /*12920*/  IMAD.MOV.U32 R0, RZ, RZ, 0x1 ;  /* 0x00000001ff007424 */ /* 0x000fe200078e00ff */
[----:B------:R-:W-:Y:S04]  /*12930*/  ARRIVES.LDGSTSBAR.64.TRANSCNT [UR39+0x20800] ;  /* 0x02080000ff0079b0 */ /* 0x000fe80008000aa7 */
[----:B------:R-:W-:Y:S01]  /*12940*/  SHF.L.U32 R0, R0, 0x1f, RZ ;  /* 0x0000001f00007819 */ /* 0x000fe200000006ff */
[----:B------:R-:W-:Y:S01]  /*12950*/  NOP ;  /* 0x0000000000007918 */ /* 0x000fe20000000000 */
[----:B------:R-:W-:Y:S02]  /*12960*/  SYNCS.ARRIVE.TRANS64.A1T0 RZ, [UR39+0x20800], RZ ;  /* 0x020800ffffff79a7 */ /* 0x000fe40008100027 */
[----:B------:R-:W2:Y:S02]  /*12970*/  SYNCS.PHASECHK.TRANS64.TRYWAIT P0, [UR39+0x20820], R0 ;  /* 0x02082000ff0075a7 */ /* 0x000ea40008000167 */
[----:B--2---:R-:W-:Y:S05]  /*12980*/  @!P0 BRA `(.L_x_1060) ;  /* 0x0000002800ec8947 */ /* 0x004fea0003800000 */
.L_x_1124:
[----:B-1----:R-:W-:Y:S02]  /*12990*/  VIADD R2, R17, 0xfffffffe ;  /* 0xfffffffe11027836 */ /* 0x002fe40000000000 */
[----:B------:R-:W-:-:S03]  /*129a0*/  IMAD.MOV.U32 R20, RZ, RZ, 0x1 ;  /* 0x00000001ff147424 */ /* 0x000fc600078e00ff */
[----:B------:R-:W-:-:S13]  /*129b0*/  ISETP.GE.AND P0, PT, R2, UR41, PT ;  /* 0x0000002902007c0c */ /* 0x000fda000bf06270 */
[----:B------:R-:W-:Y:S05]  /*129c0*/  @!P0 BRA `(.L_x_1061) ;  /* 0x0000001000088947 */ /* 0x000fea0003800000 */
[----:B------:R-:W3:Y:S01]  /*129d0*/  LDL R5, [R1] ;  /* 0x0000000001057983 */ /* 0x000ee20000100800 */
[----:B--2---:R-:W-:Y:S02]  /*129e0*/  IMAD.MOV.U32 R0, RZ, RZ, 0x1 ;  /* 0x00000001ff007424 */ /* 0x004fe400078e00ff */
[----:B------:R-:W-:Y:S01]  /*129f0*/  IMAD.MOV.U32 R3, RZ, RZ, RZ ;  /* 0x000000ffff037224 */ /* 0x000fe200078e00ff */
[----:B------:R-:W1:Y:S02]  /*12a00*/  S2R R4, SR_TID.X ;  /* 0x0000000000047919 */ /* 0x000e640000002100 */
[----:B-1----:R-:W-:Y:S01]  /*12a10*/  LOP3.LUT P1, RZ, R4, 0x4, RZ, 0xc0, !PT ;  /* 0x0000000404ff7812 */ /* 0x002fe2000782c0ff */
[----:B------:R-:W-:-:S05]  /*12a20*/  IMAD.MOV.U32 R4, RZ, RZ, 0x40 ;  /* 0x00000040ff047424 */ /* 0x000fca00078e00ff */
[----:B------:R-:W-:-:S05]  /*12a30*/  SEL R4, R4, 0xffffffc0, !P1 ;  /* 0xffffffc004047807 */ /* 0x000fca0004800000 */
[----:B---3--:R-:W-:-:S07]  /*12a40*/  IMAD.IADD R21, R4, 0x1, R5 ;  /* 0x0000000104157824 */ /* 0x008fce00078e0205 */
.L_x_1080:
[----:B------:R-:W2:Y:S01]  /*12a50*/  LDL R4, [R1+0x10] ;  /* 0x0000100001047983 */ /* 0x000ea20000100800 */
[----:B------:R-:W-:Y:S01]  /*12a60*/  VIADD R19, R3, 0x1 ;  /* 0x0000000103137836 */ /* 0x000fe20000000000 */
[----:B------:R-:W-:Y:S04]  /*12a70*/  BSSY B0, `(.L_x_1062) ;  /* 0x0000082000007945 */ /* 0x000fe80003800000 */
[----:B------:R-:W-:-:S04]  /*12a80*/  ISETP.NE.AND P0, PT, R19, 0x2, PT ;  /* 0x000000021300780c */ /* 0x000fc80003f05270 */
[----:B------:R-:W-:Y:S02]  /*12a90*/  SEL R5, RZ, 0x1, P0 ;  /* 0x00000001ff057807 */ /* 0x000fe40000000000 */
[----:B------:R-:W-:Y:S02]  /*12aa0*/  SEL R19, R19, RZ, P0 ;  /* 0x000000ff13137207 */ /* 0x000fe40000000000 */
[----:B------:R-:W-:Y:S02]  /*12ab0*/  LOP3.LUT R20, R0, R5, RZ, 0x3c, !PT ;  /* 0x0000000500147212 */ /* 0x000fe400078e3cff */
[----:B--2---:R-:W-:-:S13]  /*12ac0*/  ISETP.NE.AND P1, PT, R4, RZ, PT ;  /* 0x000000ff0400720c */ /* 0x004fda0003f25270 */
[----:B------:R-:W-:Y:S05]  /*12ad0*/  @!P1 BRA `(.L_x_1063) ;  /* 0x0000000400ec9947 */ /* 0x000fea0003800000 */
[----:B------:R-:W2:Y:S01]  /*12ae0*/  LDL R4, [R1+0x14] ;  /* 0x0000140001047983 */ /* 0x000ea20000100800 */
[----:B0-----:R-:W-:Y:S01]  /*12af0*/  IMAD.MOV.U32 R6, RZ, RZ, R2 ;  /* 0x000000ffff067224 */ /* 0x001fe200078e0002 */
[----:B--2---:R-:W-:-:S13]  /*12b00*/  ISETP.NE.AND P1, PT, R4, RZ, PT ;  /* 0x000000ff0400720c */ /* 0x004fda0003f25270 */
[----:B------:R-:W-:Y:S05]  /*12b10*/  @!P1 BRA `(.L_x_1064) ;  /* 0x0000000000509947 */ /* 0x000fea0003800000 */
[----:B------:R-:W2:Y:S01]  /*12b20*/  LDL R9, [R1+0xc] ;  /* 0x00000c0001097983 */ /* 0x000ea20000100800 */
[----:B------:R-:W0:Y:S01]  /*12b30*/  LDC R6, c[0x0][0x43c] ;  /* 0x00010f00ff067b82 */ /* 0x000e220000000800 */
[----:B------:R-:W-:Y:S02]  /*12b40*/  ULDC.64 UR4, c[0x0][0x428] ;  /* 0x00010a0000047ab9 */ /* 0x000fe40000000a00 */
[----:B------:R-:W3:Y:S05]  /*12b50*/  LDL R8, [R1+0x4] ;  /* 0x0000040001087983 */ /* 0x000eea0000100800 */
[----:B------:R-:W1:Y:S01]  /*12b60*/  LDC.64 R16, c[0x0][0x418] ;  /* 0x00010600ff107b82 */ /* 0x000e620000000a00 */
[----:B0-----:R-:W-:-:S13]  /*12b70*/  ISETP.NE.AND P0, PT, R6, 0x1, PT ;  /* 0x000000010600780c */ /* 0x001fda0003f05270 */
[----:B------:R-:W0:Y:S02]  /*12b80*/  @P0 LDC.64 R4, c[0x0][0x440] ;  /* 0x00011000ff040b82 */ /* 0x000e240000000a00 */
[----:B0-----:R-:W-:-:S04]  /*12b90*/  @P0 IMAD.HI.U32 R7, R2, R4, RZ ;  /* 0x0000000402070227 */ /* 0x001fc800078e00ff */
[----:B------:R-:W-:Y:S01]  /*12ba0*/  IMAD.MOV.U32 R4, RZ, RZ, R2 ;  /* 0x000000ffff047224 */ /* 0x000fe200078e0002 */
[----:B------:R-:W-:-:S05]  /*12bb0*/  @P0 SHF.R.U32.HI R4, RZ, R5, R7 ;  /* 0x00000005ff040219 */ /* 0x000fca0000011607 */
[----:B------:R-:W-:-:S04]  /*12bc0*/  IMAD.MOV R5, RZ, RZ, -R4 ;  /* 0x000000ffff057224 */ /* 0x000fc800078e0a04 */
[----:B------:R-:W-:Y:S01]  /*12bd0*/  IMAD R6, R6, R5, R2 ;  /* 0x0000000506067224 */ /* 0x000fe200078e0202 */
[----:B------:R-:W-:Y:S01]  /*12be0*/  SHF.R.S32.HI R5, RZ, 0x1f, R4 ;  /* 0x0000001fff057819 */ /* 0x000fe20000011404 */
[----:B--2---:R-:W-:-:S04]  /*12bf0*/  IMAD R7, R9, UR4, RZ ;  /* 0x0000000409077c24 */ /* 0x004fc8000f8e02ff */
[C---:B---3--:R-:W-:Y:S02]  /*12c00*/  IMAD R7, R8.reuse, UR5, R7 ;  /* 0x0000000508077c24 */ /* 0x048fe4000f8e0207 */
[----:B------:R-:W-:-:S04]  /*12c10*/  IMAD.WIDE.U32 R4, R8, UR4, R4 ;  /* 0x0000000408047c25 */ /* 0x000fc8000f8e0004 */
[----:B------:R-:W-:Y:S01]  /*12c20*/  IMAD.IADD R7, R7, 0x1, R5 ;  /* 0x0000000107077824 */ /* 0x000fe200078e0205 */
[----:B-1----:R-:W-:-:S04]  /*12c30*/  LEA R16, P0, R4, R16, 0x2 ;  /* 0x0000001004107211 */ /* 0x002fc800078010ff */
[----:B------:R-:W-:-:S05]  /*12c40*/  LEA.HI.X R17, R4, R17, R7, 0x2, P0 ;  /* 0x0000001104117211 */ /* 0x000fca00000f1407 */
[----:B------:R0:W5:Y:S04]  /*12c50*/  LDG.E R16, desc[UR44][R16.64] ;  /* 0x0000002c10107981 */ /* 0x000168000c1e1900 */
.L_x_1064:
[----:B------:R-:W-:Y:S01]  /*12c60*/  LEA R7, R19, UR39, 0x3 ;  /* 0x0000002713077c11 */ /* 0x000fe2000f8e18ff */
[----:B------:R-:W1:Y:S01]  /*12c70*/  S2R R4, SR_TID.X ;  /* 0x0000000000047919 */ /* 0x000e620000002100 */
[----:B------:R-:W-:-:S04]  /*12c80*/  SHF.L.U32 R5, R20, 0x1f, RZ ;  /* 0x0000001f14057819 */ /* 0x000fc800000006ff */
[----:B------:R-:W2:Y:S01]  /*12c90*/  SYNCS.PHASECHK.TRANS64.TRYWAIT P0, [R7+URZ+0x20880], R5 ;  /* 0x02088005070075a7 */ /* 0x000ea2000800017f */
[----:B-1----:R-:W-:-:S04]  /*12ca0*/  LOP3.LUT R4, R4, 0x7f, RZ, 0xc0, !PT ;  /* 0x0000007f04047812 */ /* 0x002fc800078ec0ff */
[----:B------:R-:W-:Y:S01]  /*12cb0*/  ISETP.NE.AND P1, PT, R4, RZ, PT ;  /* 0x000000ff0400720c */ /* 0x000fe20003f25270 */
[----:B--2---:R-:W-:-:S12]  /*12cc0*/  @!P0 BRA `(.L_x_1065) ;  /* 0x0000002800308947 */ /* 0x004fd80003800000 */
.L_x_1125:
[----:B------:R-:W-:Y:S04]  /*12cd0*/  BSSY B1, `(.L_x_1066) ;  /* 0x0000009000017945 */ /* 0x000fe80003800000 */
        /* <DEDUP_REMOVED lines=8> */
.L_x_1067:
[----:B------:R-:W-:Y:S05]  /*12d60*/  BSYNC B1 ;  /* 0x0000000000017941 */ /* 0x000fea0003800000 */
.L_x_1066:
        /* <DEDUP_REMOVED lines=15> */
.L_x_1068:
[----:B------:R-:W-:-:S13]  /*12e60*/  @P0 ELECT P2, URZ, PT ;  /* 0x00000000003f082f */ /* 0x000fda0003840000 */
[----:B-----5:R-:W-:Y:S02]  /*12e70*/  @P2 R2UR UR37, R16 ;  /* 0x00000000102522ca */ /* 0x020fe400000e0000 */
[----:B------:R-:W-:-:S11]  /*12e80*/  @P2 PLOP3.LUT P0, PT, P2, PT, PT, 0x8, 0x0 ;  /* 0x000000000000281c */ /* 0x000fd6000170e170 */
[----:B------:R2:W-:Y:S01]  /*12e90*/  UTMALDG.4D [UR32], [UR4], desc[UR6] ;  /* 0x00000620040075b4 */ /* 0x0005e20008019000 */
[----:B------:R-:W-:Y:S01]  /*12ea0*/  PLOP3.LUT P2, PT, PT, PT, PT, 0x8, 0x0 ;  /* 0x000000000000781c */ /* 0x000fe20003f4e170 */
[----:B--2---:R-:W-:-:S12]  /*12eb0*/  @P0 BRA.U.ANY `(.L_x_1068) ;  /* 0xfffffffd00e80947 */ /* 0x004fd8000393ffff */
[----:B------:R-:W-:Y:S01]  /*12ec0*/  IMAD.MOV.U32 R10, RZ, RZ, 0x80 ;  /* 0x00000080ff0a7424 */ /* 0x000fe200078e00ff */
[----:B------:R-:W-:Y:S01]  /*12ed0*/  R2UR UR11, R6 ;  /* 0x00000000060b72ca */ /* 0x000fe200000e0000 */
[----:B------:R-:W-:Y:S01]  /*12ee0*/  UIADD3 UR8, UR8, 0xa400, URZ ;  /* 0x0000a40008087890 */ /* 0x000fe2000fffe03f */
[----:B------:R-:W-:Y:S01]  /*12ef0*/  PLOP3.LUT P0, PT, PT, PT, PT, 0x80, 0x0 ;  /* 0x000000000000781c */ /* 0x000fe20003f0f070 */
[----:B------:R-:W-:Y:S01]  /*12f00*/  UMOV UR6, 0x0 ;  /* 0x0000000000067882 */ /* 0x000fe20000000000 */
[----:B------:R-:W-:Y:S01]  /*12f10*/  R2UR UR10, R10 ;  /* 0x000000000a0a72ca */ /* 0x000fe200000e0000 */
[----:B------:R-:W-:-:S14]  /*12f20*/  UMOV UR7, 0x14f00000 ;  /* 0x14f0000000077882 */ /* 0x000fdc0000000000 */
.L_x_1069:
[----:B------:R-:W-:-:S13]  /*12f30*/  @P0 ELECT P2, URZ, PT ;  /* 0x00000000003f082f */ /* 0x000fda0003840000 */
[----:B------:R-:W-:Y:S01]  /*12f40*/  @P2 R2UR UR13, R16 ;  /* 0x00000000100d22ca */ /* 0x000fe200000e0000 */
[----:B------:R-:W-:Y:S01]  /*12f50*/  UMOV UR9, UR33 ;  /* 0x0000002100097c82 */ /* 0x000fe20008000000 */
[----:B------:R-:W-:Y:S01]  /*12f60*/  UMOV UR12, UR36 ;  /* 0x00000024000c7c82 */ /* 0x000fe20008000000 */
[----:B------:R-:W-:-:S10]  /*12f70*/  @P2 PLOP3.LUT P0, PT, P2, PT, PT, 0x8, 0x0 ;  /* 0x000000000000281c */ /* 0x000fd4000170e170 */
[----:B------:R2:W-:Y:S01]  /*12f80*/  UTMALDG.4D [UR8], [UR4], desc[UR6] ;  /* 0x00000608040075b4 */ /* 0x0005e20008019000 */
[----:B------:R-:W-:Y:S02]  /*12f90*/  PLOP3.LUT P2, PT, PT, PT, PT, 0x8, 0x0 ;  /* 0x000000000000781c */ /* 0x000fe40003f4e170 */
[----:B--2---:R-:W-:Y:S11]  /*12fa0*/  @P0 BRA.U.ANY `(.L_x_1069) ;  /* 0xfffffffd00e00947 */ /* 0x004ff6000393ffff */
[----:B------:R-:W2:Y:S02]  /*12fb0*/  SYNCS.PHASECHK.TRANS64.TRYWAIT P0, [R7+URZ+0x20840], R5 ;  /* 0x02084005070075a7 */ /* 0x000ea4000800017f */
[----:B--2---:R-:W-:Y:S05]  /*12fc0*/  @!P0 BRA `(.L_x_1070) ;  /* 0x0000002400848947 */ /* 0x004fea0003800000 */
.L_x_1126:
        /* <DEDUP_REMOVED lines=11> */
.L_x_1072:
[----:B------:R-:W-:Y:S05]  /*13080*/  BSYNC B1 ;  /* 0x0000000000017941 */ /* 0x000fea0003800000 */
.L_x_1071:
        /* <DEDUP_REMOVED lines=12> */
.L_x_1073:
[----:B------:R-:W-:-:S13]  /*13150*/  @P0 ELECT P1, URZ, PT ;  /* 0x00000000003f082f */ /* 0x000fda0003820000 */
[----:B------:R-:W-:Y:S01]  /*13160*/  @P1 R2UR UR13, R16 ;  /* 0x00000000100d12ca */ /* 0x000fe200000e0000 */
[----:B------:R-:W-:Y:S01]  /*13170*/  UMOV UR12, UR36 ;  /* 0x00000024000c7c82 */ /* 0x000fe20008000000 */
[----:B------:R-:W-:-:S11]  /*13180*/  @P1 PLOP3.LUT P0, PT, P1, PT, PT, 0x8, 0x0 ;  /* 0x000000000000181c */ /* 0x000fd60000f0e170 */
[----:B------:R3:W-:Y:S01]  /*13190*/  UTMALDG.4D [UR8], [UR6], desc[UR14] ;  /* 0x00000e08060075b4 */ /* 0x0007e20008019000 */
[----:B------:R-:W-:Y:S01]  /*131a0*/  PLOP3.LUT P1, PT, PT, PT, PT, 0x8, 0x0 ;  /* 0x000000000000781c */ /* 0x000fe20003f2e170 */
[----:B---3--:R-:W-:-:S12]  /*131b0*/  @P0 BRA.U.ANY `(.L_x_1073) ;  /* 0xfffffffd00e40947 */ /* 0x008fd8000393ffff */
[----:B------:R-:W-:Y:S01]  /*131c0*/  R2UR UR10, R10 ;  /* 0x000000000a0a72ca */ /* 0x000fe200000e0000 */
[----:B------:R-:W-:Y:S01]  /*131d0*/  UIADD3 UR8, UR4, 0x1a400, URZ ;  /* 0x0001a40004087890 */ /* 0x000fe2000fffe03f */
[----:B------:R-:W-:Y:S02]  /*131e0*/  R2UR UR14, R8 ;  /* 0x00000000080e72ca */ /* 0x000fe400000e0000 */
[----:B------:R-:W-:Y:S02]  /*131f0*/  R2UR UR15, R9 ;  /* 0x00000000090f72ca */ /* 0x000fe400000e0000 */
[----:B------:R-:W-:Y:S02]  /*13200*/  R2UR UR11, R6 ;  /* 0x00000000060b72ca */ /* 0x000fe400000e0000 */
[----:B------:R-:W-:-:S13]  /*13210*/  PLOP3.LUT P0, PT, PT, PT, PT, 0x80, 0x0 ;  /* 0x000000000000781c */ /* 0x000fda0003f0f070 */
.L_x_1074:
[----:B------:R-:W-:-:S13]  /*13220*/  @P0 ELECT P1, URZ, PT ;  /* 0x00000000003f082f */ /* 0x000fda0003820000 */
[----:B------:R-:W-:Y:S01]  /*13230*/  @P1 R2UR UR13, R16 ;  /* 0x00000000100d12ca */ /* 0x000fe200000e0000 */
[----:B------:R-:W-:Y:S01]  /*13240*/  UMOV UR12, UR36 ;  /* 0x00000024000c7c82 */ /* 0x000fe20008000000 */
[----:B------:R-:W-:-:S11]  /*13250*/  @P1 PLOP3.LUT P0, PT, P1, PT, PT, 0x8, 0x0 ;  /* 0x000000000000181c */ /* 0x000fd60000f0e170 */
[----:B------:R3:W-:Y:S01]  /*13260*/  UTMALDG.4D [UR8], [UR6], desc[UR14] ;  /* 0x00000e08060075b4 */ /* 0x0007e20008019000 */
[----:B------:R-:W-:Y:S01]  /*13270*/  PLOP3.LUT P1, PT, PT, PT, PT, 0x8, 0x0 ;  /* 0x000000000000781c */ /* 0x000fe20003f2e170 */
[----:B---3--:R-:W-:-:S12]  /*13280*/  @P0 BRA.U.ANY `(.L_x_1074) ;  /* 0xfffffffd00e40947 */ /* 0x008fd8000393ffff */
.L_x_1063:
[----:B------:R-:W-:Y:S05]  /*13290*/  BSYNC B0 ;  /* 0x0000000000007941 */ /* 0x000fea0003800000 */
.L_x_1062:
[----:B------:R-:W-:-:S05]  /*132a0*/  IMAD.U32 R4, RZ, RZ, UR38 ;  /* 0x00000026ff047e24 */ /* 0x000fca000f8e00ff */
[----:B------:R-:W-:-:S04]  /*132b0*/  LOP3.LUT R4, R4, 0x1, RZ, 0xfc, !PT ;  /* 0x0000000104047812 */ /* 0x000fc800078efcff */
[----:B------:R-:W-:-:S13]  /*132c0*/  ISETP.NE.AND P0, PT, R4, 0x3, PT ;  /* 0x000000030400780c */ /* 0x000fda0003f05270 */
[----:B------:R-:W-:Y:S05]  /*132d0*/  @!P0 BRA `(.L_x_1075) ;  /* 0x0000000000048947 */ /* 0x000fea0003800000 */
[----:B------:R-:W-:Y:S01]  /*132e0*/  BPT.TRAP 0x1 ;  /* 0x000000040000795c */ /* 0x000fe20000300000 */
.L_x_1075:
[----:B------:R-:W-:Y:S01]  /*132f0*/  LOP3.LUT R4, R0, 0x1, RZ, 0x3c, !PT ;  /* 0x0000000100047812 */ /* 0x000fe200078e3cff */
[----:B-12---:R-:W-:Y:S01]  /*13300*/  IMAD.U32 R5, RZ, RZ, UR38 ;  /* 0x00000026ff057e24 */ /* 0x006fe2000f8e00ff */
[----:B------:R-:W-:Y:S02]  /*13310*/  LEA R18, R3, UR39, 0x3 ;  /* 0x0000002703127c11 */ /* 0x000fe4000f8e18ff */
[----:B------:R-:W-:Y:S02]  /*13320*/  SHF.L.U32 R4, R4, 0x1f, RZ ;  /* 0x0000001f04047819 */ /* 0x000fe400000006ff */
[----:B------:R-:W-:Y:S02]  /*13330*/  LOP3.LUT R5, R5, 0x2, RZ, 0xfc, !PT ;  /* 0x0000000205057812 */ /* 0x000fe400078efcff */
[----:B------:R-:W1:Y:S02]  /*13340*/  SYNCS.PHASECHK.TRANS64.TRYWAIT P0, [R18+URZ+0x20870], R4 ;  /* 0x02087004120075a7 */ /* 0x000e64000800017f */
[----:B------:R-:W-:Y:S01]  /*13350*/  ISETP.NE.AND P1, PT, R5, 0x3, PT ;  /* 0x000000030500780c */ /* 0x000fe20003f25270 */
[----:B-1----:R-:W-:-:S12]  /*13360*/  @!P0 BRA `(.L_x_1076) ;  /* 0x0000002000b08947 */ /* 0x002fd80003800000 */
.L_x_1127:
[----:B------:R-:W-:Y:S05]  /*13370*/  @!P1 BRA `(.L_x_1077) ;  /* 0x0000000000049947 */ /* 0x000fea0003800000 */
[----:B------:R-:W-:Y:S01]  /*13380*/  BPT.TRAP 0x1 ;  /* 0x000000040000795c */ /* 0x000fe20000300000 */
.L_x_1077:
[----:B-1----:R-:W-:Y:S01]  /*13390*/  SHF.L.U32 R4, R0, 0x1f, RZ ;  /* 0x0000001f00047819 */ /* 0x002fe200000006ff */
[----:B------:R-:W-:-:S03]  /*133a0*/  IMAD.SHL.U32 R0, R3, 0x4000, RZ ;  /* 0x0000400003007824 */ /* 0x000fc600078e00ff */
[----:B------:R-:W1:Y:S02]  /*133b0*/  SYNCS.PHASECHK.TRANS64.TRYWAIT P0, [R18+URZ+0x20860], R4 ;  /* 0x02086004120075a7 */ /* 0x000e64000800017f */
[----:B-1----:R-:W-:Y:S05]  /*133c0*/  @!P0 BRA `(.L_x_1078) ;  /* 0x0000002000ac8947 */ /* 0x002fea0003800000 */
.L_x_1128:
[----:B------:R-:W2:Y:S04]  /*133d0*/  LDL R12, [R1+0x8] ;  /* 0x00000800010c7983 */ /* 0x000ea80000100800 */
[----:B------:R3:W-:Y:S04]  /*133e0*/  STL [R1+0x18], R2 ;  /* 0x0000180201007387 */ /* 0x0007e80000100800 */
[----:B---3--:R-:W3:Y:S01]  /*133f0*/  LDL R2, [R1] ;  /* 0x0000000001027983 */ /* 0x008ee20000100800 */
[----:B------:R-:W-:Y:S05]  /*13400*/  WARPSYNC.ALL ;  /* 0x0000000000007948 */ /* 0x000fea0003800000 */
[----:B0-----:R-:W-:Y:S01]  /*13410*/  IADD3 R17, R21, UR39, R0 ;  /* 0x0000002715117c10 */ /* 0x001fe2000fffe000 */
[----:B------:R-:W-:-:S04]  /*13420*/  IMAD.U32 R3, RZ, RZ, UR39 ;  /* 0x00000027ff037e24 */ /* 0x000fc8000f8e00ff */
[----:B------:R-:W-:-:S05]  /*13430*/  VIADD R3, R3, 0x400 ;  /* 0x0000040003037836 */ /* 0x000fca0000000000 */
[----:B--2---:R-:W-:Y:S02]  /*13440*/  IADD3 R3, R3, R0, R12 ;  /* 0x0000000003037210 */ /* 0x004fe40007ffe00c */
[----:B---3--:R-:W-:-:S06]  /*13450*/  LOP3.LUT R8, R0, R2, RZ, 0xfc, !PT ;  /* 0x0000000200087212 */ /* 0x008fcc00078efcff */
[----:B------:R-:W1:Y:S02]  /*13460*/  LDSM.16.MT88.4 R8, [R8+UR39+0x8400] ;  /* 0x008400270808783b */ /* 0x000e640008004200 */
[C-C-:B-1----:R-:W-:Y:S02]  /*13470*/  PRMT R4, R8.reuse, 0x6420, R9.reuse ;  /* 0x0000642008047816 */ /* 0x142fe40000000009 */
[----:B------:R-:W-:Y:S02]  /*13480*/  PRMT R5, R8, 0x7531, R9 ;  /* 0x0000753108057816 */ /* 0x000fe40000000009 */
[C-C-:B------:R-:W-:Y:S02]  /*13490*/  PRMT R6, R10.reuse, 0x6420, R11.reuse ;  /* 0x000064200a067816 */ /* 0x140fe4000000000b */
[----:B------:R-:W-:Y:S02]  /*134a0*/  PRMT R7, R10, 0x7531, R11 ;  /* 0x000075310a077816 */ /* 0x000fe4000000000b */
[----:B------:R-:W0:Y:S04]  /*134b0*/  LDSM.16.MT88.4 R8, [R17+0x8400] ;  /* 0x008400001108783b */ /* 0x000e280000004200 */
[----:B------:R1:W-:Y:S02]  /*134c0*/  STSM.16.M88.4 [R3], R4 ;  /* 0x0000000403007844 */ /* 0x0003e40000000200 */
[----:B-1----:R-:W-:-:S02]  /*134d0*/  VIADD R4, R0, 0x2000 ;  /* 0x0000200000047836 */ /* 0x002fc40000000000 */
[----:B------:R-:W-:-:S03]  /*134e0*/  IMAD.MOV.U32 R7, RZ, RZ, R12 ;  /* 0x000000ffff077224 */ /* 0x000fc600078e000c */
[----:B------:R-:W-:Y:S02]  /*134f0*/  LOP3.LUT R4, R4, R2, RZ, 0xfc, !PT ;  /* 0x0000000204047212 */ /* 0x000fe400078efcff */
[C-C-:B0-----:R-:W-:Y:S02]  /*13500*/  PRMT R12, R8.reuse, 0x6420, R9.reuse ;  /* 0x00006420080c7816 */ /* 0x141fe40000000009 */
[----:B------:R-:W-:Y:S02]  /*13510*/  PRMT R13, R8, 0x7531, R9 ;  /* 0x00007531080d7816 */ /* 0x000fe40000000009 */
[C-C-:B------:R-:W-:Y:S02]  /*13520*/  PRMT R14, R10.reuse, 0x6420, R11.reuse ;  /* 0x000064200a0e7816 */ /* 0x140fe4000000000b */
        /* <DEDUP_REMOVED lines=15> */
[----:B------:R0:W-:Y:S02]  /*13620*/  STSM.16.M88.4 [R3+0x3000], R12 ;  /* 0x0030000c03007844 */ /* 0x0001e40000000200 */
[----:B0-----:R-:W-:Y:S02]  /*13630*/  IMAD.MOV.U32 R14, RZ, RZ, R7 ;  /* 0x000000ffff0e7224 */ /* 0x001fe400078e0007 */
[----:B------:R-:W0:Y:S01]  /*13640*/  S2R R7, SR_TID.X ;  /* 0x0000000000077919 */ /* 0x000e220000002100 */
[----:B------:R-:W-:Y:S02]  /*13650*/  VIADD R3, R0, 0x1000 ;  /* 0x0000100000037836 */ /* 0x000fe40000000000 */
[----:B------:R-:W-:Y:S02]  /*13660*/  IMAD.MOV.U32 R13, RZ, RZ, 0x20 ;  /* 0x00000020ff0d7424 */ /* 0x000fe400078e00ff */
[----:B------:R-:W-:Y:S01]  /*13670*/  IMAD.U32 R15, RZ, RZ, UR39 ;  /* 0x00000027ff0f7e24 */ /* 0x000fe2000f8e00ff */
[----:B------:R-:W-:-:S03]  /*13680*/  LOP3.LUT R3, R3, R2, RZ, 0xfc, !PT ;  /* 0x0000000203037212 */ /* 0x000fc600078efcff */
[----:B------:R-:W-:Y:S02]  /*13690*/  VIADD R15, R15, 0x400 ;  /* 0x000004000f0f7836 */ /* 0x000fe40000000000 */
[----:B------:R1:W2:Y:S01]  /*136a0*/  LDSM.16.MT88.4 R8, [R3+UR39+0x8400] ;  /* 0x008400270308783b */ /* 0x0002a20008004200 */
[----:B0-----:R-:W-:-:S04]  /*136b0*/  LOP3.LUT P0, RZ, R7, 0x4, RZ, 0xc0, !PT ;  /* 0x0000000407ff7812 */ /* 0x001fc8000780c0ff */
[----:B------:R-:W-:-:S04]  /*136c0*/  SEL R13, R13, 0xffffffe0, !P0 ;  /* 0xffffffe00d0d7807 */ /* 0x000fc80004000000 */
[----:B-1----:R-:W-:Y:S01]  /*136d0*/  IADD3 R3, R14, R0, R13 ;  /* 0x000000000e037210 */ /* 0x002fe20007ffe00d */
[----:B------:R-:W-:-:S04]  /*136e0*/  VIADD R0, R0, 0x3000 ;  /* 0x0000300000007836 */ /* 0x000fc80000000000 */
[----:B------:R-:W-:Y:S01]  /*136f0*/  IMAD.IADD R3, R3, 0x1, R15 ;  /* 0x0000000103037824 */ /* 0x000fe200078e020f */
[----:B------:R-:W-:Y:S02]  /*13700*/  LOP3.LUT R0, R0, R2, RZ, 0xfc, !PT ;  /* 0x0000000200007212 */ /* 0x000fe400078efcff */
[----:B------:R0:W5:Y:S01]  /*13710*/  LDL.LU R2, [R1+0x18] ;  /* 0x0000180001027983 */ /* 0x0001620000300800 */
[C-C-:B--2---:R-:W-:Y:S02]  /*13720*/  PRMT R4, R8.reuse, 0x6420, R9.reuse ;  /* 0x0000642008047816 */ /* 0x144fe40000000009 */
[----:B------:R-:W-:Y:S02]  /*13730*/  PRMT R5, R8, 0x7531, R9 ;  /* 0x0000753108057816 */ /* 0x000fe40000000009 */
[C-C-:B------:R-:W-:Y:S02]  /*13740*/  PRMT R6, R10.reuse, 0x6420, R11.reuse ;  /* 0x000064200a067816 */ /* 0x140fe4000000000b */
[----:B------:R-:W-:-:S02]  /*13750*/  PRMT R7, R10, 0x7531, R11 ;  /* 0x000075310a077816 */ /* 0x000fc4000000000b */
[----:B------:R-:W1:Y:S04]  /*13760*/  LDSM.16.MT88.4 R8, [R17+0x9400] ;  /* 0x009400001108783b */ /* 0x000e680000004200 */
[----:B------:R1:W-:Y:S02]  /*13770*/  STSM.16.M88.4 [R3], R4 ;  /* 0x0000000403007844 */ /* 0x0003e40000000200 */
[C-C-:B-1----:R-:W-:Y:S02]  /*13780*/  PRMT R4, R8.reuse, 0x6420, R9.reuse ;  /* 0x0000642008047816 */ /* 0x142fe40000000009 */
[----:B------:R-:W-:Y:S02]  /*13790*/  PRMT R5, R8, 0x7531, R9 ;  /* 0x0000753108057816 */ /* 0x000fe40000000009 */
[----:B------:R-:W-:-:S02]  /*137a0*/  PRMT R6, R10, 0x6420, R11 ;  /* 0x000064200a067816 */ /* 0x000fc4000000000b */
[----:B------:R-:W-:-:S05]  /*137b0*/  PRMT R7, R10, 0x7531, R11 ;  /* 0x000075310a077816 */ /* 0x000fca000000000b */
[----:B------:R-:W-:Y:S04]  /*137c0*/  STSM.16.M88.4 [R3+0x1000], R4 ;  /* 0x0010000403007844 */ /* 0x000fe80000000200 */
[----:B------:R-:W1:Y:S02]  /*137d0*/  LDSM.16.MT88.4 R8, [R0+UR39+0x8400] ;  /* 0x008400270008783b */ /* 0x000e640008004200 */
        /* <DEDUP_REMOVED lines=19> */
.L_x_1079:
[----:B------:R-:W2:Y:S01]  /*13910*/  S2R R0, SR_TID.X ;  /* 0x0000000000007919 */ /* 0x000ea20000002100 */
[----:B-1----:R1:W-:Y:S01]  /*13920*/  SYNCS.ARRIVE.TRANS64.A1T0 RZ, [R18+URZ+0x20850], RZ ;  /* 0x020850ff12ff79a7 */ /* 0x0023e2000810003f */
[----:B0-----:R-:W-:Y:S01]  /*13930*/  IMAD.MOV.U32 R3, RZ, RZ, R19 ;  /* 0x000000ffff037224 */ /* 0x001fe200078e0013 */
[----:B--2---:R-:W-:Y:S01]  /*13940*/  LOP3.LUT R0, R0, 0x7f, RZ, 0xc0, !PT ;  /* 0x0000007f00007812 */ /* 0x004fe200078ec0ff */
[----:B------:R-:W-:Y:S03]  /*13950*/  BAR.SYNC.DEFER_BLOCKING 0x2, 0x80 ;  /* 0x0082000000007b1d */ /* 0x000fe60000010000 */
[----:B------:R-:W-:Y:S01]  /*13960*/  ISETP.NE.AND P0, PT, R0, RZ, PT ;  /* 0x000000ff0000720c */ /* 0x000fe20003f05270 */
[----:B------:R-:W-:-:S12]  /*13970*/  IMAD.MOV.U32 R0, RZ, RZ, R20 ;  /* 0x000000ffff007224 */ /* 0x000fd800078e0014 */
[----:B-1----:R-:W-:-:S05]  /*13980*/  @!P0 VIADD R18, R18, 0x20880 ;  /* 0x0002088012128836 */ /* 0x002fca0000000000 */
[----:B------:R-:W-:-:S04]  /*13990*/  @!P0 PRMT R18, RZ, 0x654, R18 ;  /* 0x00000654ff128816 */ /* 0x000fc80000000012 */
[----:B------:R1:W-:Y:S01]  /*139a0*/  @!P0 SYNCS.ARRIVE.TRANS64.RED.A1T0 RZ, [R18+URZ], RZ ;  /* 0x000000ff12ff89a7 */ /* 0x0003e2000810043f */
[C---:B-----5:R-:W-:Y:S01]  /*139b0*/  ISETP.GT.AND P0, PT, R2.reuse, UR41, PT ;  /* 0x0000002902007c0c */ /* 0x060fe2000bf04270 */
[----:B------:R-:W-:-:S12]  /*139c0*/  VIADD R2, R2, 0xffffffff ;  /* 0xffffffff02027836 */ /* 0x000fd80000000000 */
[----:B-1----:R-:W-:Y:S05]  /*139d0*/  @P0 BRA `(.L_x_1080) ;  /* 0xfffffff0001c0947 */ /* 0x002fea000383ffff */
[----:B------:R-:W-:Y:S05]  /*139e0*/  BRA `(.L_x_1081) ;  /* 0x0000000000047947 */ /* 0x000fea0003800000 */
.L_x_1061:
[----:B--2---:R-:W-:-:S07]  /*139f0*/  IMAD.MOV.U32 R19, RZ, RZ, RZ ;  /* 0x000000ffff137224 */ /* 0x004fce00078e00ff */
.L_x_1081:
[----:B------:R-:W-:-:S04]  /*13a00*/  ULOP3.LUT UR4, UR38, 0x1, URZ, 0xfc, !UPT ;  /* 0x0000000126047892 */ /* 0x000fc8000f8efc3f */
[----:B------:R-:W-:-:S06]  /*13a10*/  UISETP.NE.AND UP0, UPT, UR4, 0x3, UPT ;  /* 0x000000030400788c */ /* 0x000fcc000bf05270 */
[----:B------:R-:W-:-:S13]  /*13a20*/  PLOP3.LUT P0, PT, PT, PT, UP0, 0x80, 0x0 ;  /* 0x000000000000781c */ /* 0x000fda0003f0f008 */
[----:B------:R-:W-:Y:S05]  /*13a30*/  @!P0 BRA `(.L_x_1082) ;  /* 0x0000000000048947 */ /* 0x000fea0003800000 */
[----:B------:R-:W-:Y:S01]  /*13a40*/  BPT.TRAP 0x1 ;  /* 0x000000040000795c */ /* 0x000fe20000300000 */
.L_x_1082:
[----:B------:R-:W-:Y:S01]  /*13a50*/  LOP3.LUT R0, R20, 0x1, RZ, 0x3c, !PT ;  /* 0x0000000114007812 */ /* 0x000fe200078e3cff */
[----:B------:R-:W-:Y:S01]  /*13a60*/  BSSY B0, `(.L_x_1083) ;  /* 0x0000005000007945 */ /* 0x000fe20003800000 */
[----:B------:R-:W-:Y:S02]  /*13a70*/  LEA R3, R19, UR39, 0x3 ;  /* 0x0000002713037c11 */ /* 0x000fe4000f8e18ff */
[----:B------:R-:W-:-:S04]  /*13a80*/  SHF.L.U32 R0, R0, 0x1f, RZ ;  /* 0x0000001f00007819 */ /* 0x000fc800000006ff */
[----:B------:R-:W1:Y:S02]  /*13a90*/  SYNCS.PHASECHK.TRANS64.TRYWAIT P0, [R3+URZ+0x20870], R0 ;  /* 0x02087000030075a7 */ /* 0x000e64000800017f */
[----:B-1----:R-:W-:Y:S05]  /*13aa0*/  @!P0 BRA `(.L_x_1084) ;  /* 0x0000001c00088947 */ /* 0x002fea0003800000 */
.L_x_1129:
[----:B------:R-:W-:Y:S05]  /*13ab0*/  BSYNC B0 ;  /* 0x0000000000007941 */ /* 0x000fea0003800000 */
.L_x_1083:
[----:B------:R-:W-:-:S06]  /*13ac0*/  ULOP3.LUT UR4, UR38, 0x2, URZ, 0xfc, !UPT ;  /* 0x0000000226047892 */ /* 0x000fcc000f8efc3f */
[----:B-1----:R-:W-:-:S05]  /*13ad0*/  IMAD.U32 R0, RZ, RZ, UR4 ;  /* 0x00000004ff007e24 */ /* 0x002fca000f8e00ff */
[----:B------:R-:W-:-:S13]  /*13ae0*/  ISETP.NE.AND P1, PT, R0, 0x3, PT ;  /* 0x000000030000780c */ /* 0x000fda0003f25270 */
[----:B------:R-:W-:Y:S05]  /*13af0*/  @!P1 BRA `(.L_x_1085) ;  /* 0x0000000000049947 */ /* 0x000fea0003800000 */
[----:B------:R-:W-:Y:S01]  /*13b00*/  BPT.TRAP 0x1 ;  /* 0x000000040000795c */ /* 0x000fe20000300000 */
.L_x_1085:
[----:B------:R-:W-:-:S04]  /*13b10*/  SHF.L.U32 R0, R20, 0x1f, RZ ;  /* 0x0000001f14007819 */ /* 0x000fc800000006ff */
[----:B------:R-:W1:Y:S02]  /*13b20*/  SYNCS.PHASECHK.TRANS64.TRYWAIT P0, [R3+URZ+0x20860], R0 ;  /* 0x02086000030075a7 */ /* 0x000e64000800017f */
[----:B-1----:R-:W-:Y:S05]  /*13b30*/  @!P0 BRA `(.L_x_1086) ;  /* 0x0000001800f88947 */ /* 0x002fea0003800000 */
.L_x_1130:
[----:B------:R-:W2:Y:S04]  /*13b40*/  LDL.LU R13, [R1] ;  /* 0x00000000010d7983 */ /* 0x000ea80000300800 */
[----:B------:R-:W1:Y:S01]  /*13b50*/  LDL.LU R18, [R1+0x8] ;  /* 0x0000080001127983 */ /* 0x000e620000300800 */
[----:B------:R-:W-:Y:S01]  /*13b60*/  IMAD.SHL.U32 R16, R19, 0x4000, RZ ;  /* 0x0000400013107824 */ /* 0x000fe200078e00ff */
[----:B------:R-:W-:Y:S05]  /*13b70*/  WARPSYNC.ALL ;  /* 0x0000000000007948 */ /* 0x000fea0003800000 */
[----:B------:R-:W3:Y:S01]  /*13b80*/  S2R R2, SR_TID.X ;  /* 0x0000000000027919 */ /* 0x000ee20000002100 */
[----:B------:R-:W-:-:S04]  /*13b90*/  IMAD.U32 R14, RZ, RZ, UR39 ;  /* 0x00000027ff0e7e24 */ /* 0x000fc8000f8e00ff */
[----:B------:R-:W-:Y:S01]  /*13ba0*/  VIADD R14, R14, 0x400 ;  /* 0x000004000e0e7836 */ /* 0x000fe20000000000 */
[----:B---3--:R-:W-:Y:S01]  /*13bb0*/  LOP3.LUT P0, RZ, R2, 0x4, RZ, 0xc0, !PT ;  /* 0x0000000402ff7812 */ /* 0x008fe2000780c0ff */
[----:B------:R-:W-:-:S05]  /*13bc0*/  IMAD.MOV.U32 R2, RZ, RZ, 0x40 ;  /* 0x00000040ff027424 */ /* 0x000fca00078e00ff */
[----:B------:R-:W-:Y:S02]  /*13bd0*/  SEL R2, R2, 0xffffffc0, !P0 ;  /* 0xffffffc002027807 */ /* 0x000fe40004000000 */
[CC--:B--2---:R-:W-:Y:S02]  /*13be0*/  LOP3.LUT R12, R16.reuse, R13.reuse, RZ, 0xfc, !PT ;  /* 0x0000000d100c7212 */ /* 0x0c4fe400078efcff */
[----:B------:R-:W-:Y:S02]  /*13bf0*/  IADD3 R2, R16, R13, R2 ;  /* 0x0000000d10027210 */ /* 0x000fe40007ffe002 */
[----:B-1----:R-:W-:Y:S01]  /*13c00*/  IADD3 R0, R14, R16, R18 ;  /* 0x000000100e007210 */ /* 0x002fe20007ffe012 */
[----:B0-----:R-:W0:Y:S02]  /*13c10*/  LDSM.16.MT88.4 R4, [R12+UR39+0x8400] ;  /* 0x008400270c04783b */ /* 0x001e240008004200 */
[C-C-:B0-----:R-:W-:Y:S02]  /*13c20*/  PRMT R8, R4.reuse, 0x6420, R5.reuse ;  /* 0x0000642004087816 */ /* 0x141fe40000000005 */
[----:B------:R-:W-:-:S02]  /*13c30*/  PRMT R9, R4, 0x7531, R5 ;  /* 0x0000753104097816 */ /* 0x000fc40000000005 */
        /* <DEDUP_REMOVED lines=8> */
[----:B------:R-:W-:-:S05]  /*13cc0*/  PRMT R11, R6, 0x7531, R7 ;  /* 0x00007531060b7816 */ /* 0x000fca0000000007 */
[----:B------:R0:W-:Y:S02]  /*13cd0*/  STSM.16.M88.4 [R0+0x1000], R8 ;  /* 0x0010000800007844 */ /* 0x0001e40000000200 */
[----:B0-----:R-:W-:-:S05]  /*13ce0*/  IMAD.MOV.U32 R11, RZ, RZ, R13 ;  /* 0x000000ffff0b7224 */ /* 0x001fca00078e000d */
[----:B------:R-:W-:-:S05]  /*13cf0*/  LOP3.LUT R17, R4, R11, RZ, 0xfc, !PT ;  /* 0x0000000b04117212 */ /* 0x000fca00078efcff */
[----:B------:R0:W1:Y:S02]  /*13d00*/  LDSM.16.MT88.4 R4, [R17+UR39+0x8400] ;  /* 0x008400271104783b */ /* 0x0000640008004200 */
[----:B0-----:R-:W0:Y:S01]  /*13d10*/  S2R R17, SR_TID.X ;  /* 0x0000000000117919 */ /* 0x001e220000002100 */
[C-C-:B-1----:R-:W-:Y:S02]  /*13d20*/  PRMT R12, R4.reuse, 0x6420, R5.reuse ;  /* 0x00006420040c7816 */ /* 0x142fe40000000005 */
[----:B------:R-:W-:Y:S02]  /*13d30*/  PRMT R13, R4, 0x7531, R5 ;  /* 0x00007531040d7816 */ /* 0x000fe40000000005 */
[C-C-:B------:R-:W-:Y:S02]  /*13d40*/  PRMT R14, R6.reuse, 0x6420, R7.reuse ;  /* 0x00006420060e7816 */ /* 0x140fe40000000007 */
[----:B------:R-:W-:Y:S02]  /*13d50*/  PRMT R15, R6, 0x7531, R7 ;  /* 0x00007531060f7816 */ /* 0x000fe40000000007 */
[----:B------:R-:W1:Y:S01]  /*13d60*/  LDSM.16.MT88.4 R4, [R2+UR39+0xa400] ;  /* 0x00a400270204783b */ /* 0x000e620008004200 */
[----:B0-----:R-:W-:-:S03]  /*13d70*/  LOP3.LUT P0, RZ, R17, 0x4, RZ, 0xc0, !PT ;  /* 0x0000000411ff7812 */ /* 0x001fc6000780c0ff */
[----:B------:R0:W-:Y:S02]  /*13d80*/  STSM.16.M88.4 [R0+0x2000], R12 ;  /* 0x0020000c00007844 */ /* 0x0001e40000000200 */
[----:B0-----:R-:W-:Y:S02]  /*13d90*/  IMAD.MOV.U32 R14, RZ, RZ, R11 ;  /* 0x000000ffff0e7224 */ /* 0x001fe400078e000b */
[----:B------:R-:W-:-:S05]  /*13da0*/  IMAD.MOV.U32 R15, RZ, RZ, 0x20 ;  /* 0x00000020ff0f7424 */ /* 0x000fca00078e00ff */
[----:B------:R-:W-:-:S04]  /*13db0*/  SEL R15, R15, 0xffffffe0, !P0 ;  /* 0xffffffe00f0f7807 */ /* 0x000fc80004000000 */
[----:B------:R-:W-:Y:S01]  /*13dc0*/  IADD3 R18, R18, R16, R15 ;  /* 0x0000001012127210 */ /* 0x000fe20007ffe00f */
[----:B------:R-:W-:-:S04]  /*13dd0*/  IMAD.U32 R15, RZ, RZ, UR39 ;  /* 0x00000027ff0f7e24 */ /* 0x000fc8000f8e00ff */
[----:B------:R-:W-:Y:S01]  /*13de0*/  VIADD R15, R15, 0x400 ;  /* 0x000004000f0f7836 */ /* 0x000fe20000000000 */
[C-C-:B-1----:R-:W-:Y:S02]  /*13df0*/  PRMT R8, R4.reuse, 0x6420, R5.reuse ;  /* 0x0000642004087816 */ /* 0x142fe40000000005 */
[----:B------:R-:W-:Y:S01]  /*13e00*/  PRMT R9, R4, 0x7531, R5 ;  /* 0x0000753104097816 */ /* 0x000fe20000000005 */
[----:B------:R-:W-:Y:S01]  /*13e10*/  VIADD R4, R16, 0x1000 ;  /* 0x0000100010047836 */ /* 0x000fe20000000000 */
[--C-:B------:R-:W-:Y:S01]  /*13e20*/  PRMT R10, R6, 0x6420, R7.reuse ;  /* 0x00006420060a7816 */ /* 0x100fe20000000007 */
[----:B------:R-:W-:Y:S01]  /*13e30*/  VIADD R16, R16, 0x3000 ;  /* 0x0000300010107836 */ /* 0x000fe20000000000 */
[----:B------:R-:W-:Y:S02]  /*13e40*/  PRMT R11, R6, 0x7531, R7 ;  /* 0x00007531060b7816 */ /* 0x000fe40000000007 */
[----:B------:R-:W-:-:S03]  /*13e50*/  LOP3.LUT R17, R4, R14, RZ, 0xfc, !PT ;  /* 0x0000000e04117212 */ /* 0x000fc600078efcff */
[----:B------:R-:W-:Y:S04]  /*13e60*/  STSM.16.M88.4 [R0+0x3000], R8 ;  /* 0x0030000800007844 */ /* 0x000fe80000000200 */
[----:B------:R0:W1:Y:S04]  /*13e70*/  LDSM.16.MT88.4 R8, [R17+UR39+0x8400] ;  /* 0x008400271108783b */ /* 0x0000680008004200 */
[----:B------:R-:W2:Y:S01]  /*13e80*/  LDSM.16.MT88.4 R4, [R2+UR39+0x9400] ;  /* 0x009400270204783b */ /* 0x000ea20008004200 */
[----:B0-----:R-:W-:Y:S02]  /*13e90*/  IMAD.MOV.U32 R17, RZ, RZ, R14 ;  /* 0x000000ffff117224 */ /* 0x001fe400078e000e */
[----:B------:R-:W-:-:S03]  /*13ea0*/  IMAD.IADD R0, R18, 0x1, R15 ;  /* 0x0000000112007824 */ /* 0x000fc600078e020f */
[----:B------:R-:W-:Y:S02]  /*13eb0*/  LOP3.LUT R16, R16, R17, RZ, 0xfc, !PT ;  /* 0x0000001110107212 */ /* 0x000fe400078efcff */
[C-C-:B-1----:R-:W-:Y:S02]  /*13ec0*/  PRMT R12, R8.reuse, 0x6420, R9.reuse ;  /* 0x00006420080c7816 */ /* 0x142fe40000000009 */
[----:B------:R-:W-:Y:S02]  /*13ed0*/  PRMT R13, R8, 0x7531, R9 ;  /* 0x00007531080d7816 */ /* 0x000fe40000000009 */
[C-C-:B------:R-:W-:Y:S02]  /*13ee0*/  PRMT R14, R10.reuse, 0x6420, R11.reuse ;  /* 0x000064200a0e7816 */ /* 0x140fe4000000000b */
[----:B------:R-:W-:Y:S02]  /*13ef0*/  PRMT R15, R10, 0x7531, R11 ;  /* 0x000075310a0f7816 */ /* 0x000fe4000000000b */
[----:B--2---:R-:W-:-:S02]  /*13f00*/  PRMT R8, R4, 0x6420, R5 ;  /* 0x0000642004087816 */ /* 0x004fc40000000005 */
[----:B------:R-:W-:Y:S01]  /*13f10*/  PRMT R9, R4, 0x7531, R5 ;  /* 0x0000753104097816 */ /* 0x000fe20000000005 */
[----:B------:R-:W-:Y:S01]  /*13f20*/  STSM.16.M88.4 [R0], R12 ;  /* 0x0000000c00007844 */ /* 0x000fe20000000200 */
[C-C-:B------:R-:W-:Y:S02]  /*13f30*/  PRMT R10, R6.reuse, 0x6420, R7.reuse ;  /* 0x00006420060a7816 */ /* 0x140fe40000000007 */
        /* <DEDUP_REMOVED lines=22> */
.L_x_1087:
[----:B0-----:R-:W0:Y:S01]  /*140a0*/  S2R R0, SR_TID.X ;  /* 0x0000000000007919 */ /* 0x001e220000002100 */
[----:B-1----:R-:W-:Y:S01]  /*140b0*/  SYNCS.ARRIVE.TRANS64.A1T0 RZ, [R3+URZ+0x20850], RZ ;  /* 0x020850ff03ff79a7 */ /* 0x002fe2000810003f */
[----:B------:R-:W-:Y:S01]  /*140c0*/  IMAD.MOV.U32 R2, RZ, RZ, RZ ;  /* 0x000000ffff027224 */ /* 0x000fe200078e00ff */
[----:B0-----:R-:W-:Y:S01]  /*140d0*/  LOP3.LUT R0, R0, 0x7f, RZ, 0xc0, !PT ;  /* 0x0000007f00007812 */ /* 0x001fe200078ec0ff */
[----:B------:R-:W-:Y:S03]  /*140e0*/  BAR.SYNC.DEFER_BLOCKING 0x2, 0x80 ;  /* 0x0082000000007b1d */ /* 0x000fe60000010000 */
[----:B------:R-:W-:-:S13]  /*140f0*/  ISETP.NE.AND P0, PT, R0, RZ, PT ;  /* 0x000000ff0000720c */ /* 0x000fda0003f05270 */
[----:B------:R-:W-:-:S05]  /*14100*/  @!P0 VIADD R0, R3, 0x20880 ;  /* 0x0002088003008836 */ /* 0x000fca0000000000 */
[----:B------:R-:W-:-:S04]  /*14110*/  @!P0 PRMT R0, RZ, 0x654, R0 ;  /* 0x00000654ff008816 */ /* 0x000fc80000000000 */
[----:B------:R0:W-:Y:S02]  /*14120*/  @!P0 SYNCS.ARRIVE.TRANS64.RED.A1T0 RZ, [R0+URZ], RZ ;  /* 0x000000ff00ff89a7 */ /* 0x0001e4000810043f */
[----:B0-----:R-:W-:-:S05]  /*14130*/  VIADD R0, R19, 0x1 ;  /* 0x0000000113007836 */ /* 0x001fca0000000000 */
[----:B------:R-:W-:-:S04]  /*14140*/  ISETP.NE.AND P0, PT, R0, 0x2, PT ;  /* 0x000000020000780c */ /* 0x000fc80003f05270 */
[----:B------:R-:W-:Y:S02]  /*14150*/  SEL R3, RZ, 0x1, P0 ;  /* 0x00000001ff037807 */ /* 0x000fe40000000000 */
[----:B------:R-:W-:Y:S02]  /*14160*/  SEL R0, R0, RZ, P0 ;  /* 0x000000ff00007207 */ /* 0x000fe40000000000 */
[----:B------:R-:W-:-:S07]  /*14170*/  LOP3.LUT R20, R20, R3, RZ, 0x3c, !PT ;  /* 0x0000000314147212 */ /* 0x000fce00078e3cff */
.L_x_1036:
[----:B------:R-:W0:Y:S01]  /*14180*/  S2R R4, SR_CgaCtaId ;  /* 0x0000000000047919 */ /* 0x000e220000008800 */
[----:B------:R-:W-:Y:S02]  /*14190*/  MOV R3, 0x400 ;  /* 0x0000040000037802 */ /* 0x000fe40000000f00 */
[----:B------:R-:W-:Y:S02]  /*141a0*/  SHF.L.U32 R2, R2, 0x1f, RZ ;  /* 0x0000001f02027819 */ /* 0x000fe400000006ff */
[----:B0-----:R-:W-:-:S04]  /*141b0*/  LEA R9, R4, R3, 0x18 ;  /* 0x0000000304097211 */ /* 0x001fc800078ec0ff */
[----:B------:R-:W0:Y:S02]  /*141c0*/  SYNCS.PHASECHK.TRANS64.TRYWAIT P0, [R9+URZ+0x20820], R2 ;  /* 0x02082002090075a7 */ /* 0x000e24000800017f */
[----:B0-----:R-:W-:Y:S05]  /*141d0*/  @!P0 BRA `(.L_x_1088) ;  /* 0x0000001400648947 */ /* 0x001fea0003800000 */
.L_x_1131:
        /* <DEDUP_REMOVED lines=8> */
[----:B------:R-:W-:-:S06]  /*14260*/  ULOP3.LUT UR4, UR38, 0x2, URZ, 0xfc, !UPT ;  /* 0x0000000226047892 */ /* 0x000fcc000f8efc3f */
[----:B------:R-:W-:-:S05]  /*14270*/  IMAD.U32 R2, RZ, RZ, UR4 ;  /* 0x00000004ff027e24 */ /* 0x000fca000f8e00ff */
[----:B------:R-:W-:-:S13]  /*14280*/  ISETP.NE.AND P0, PT, R2, 0x3, PT ;  /* 0x000000030200780c */ /* 0x000fda0003f05270 */
[----:B------:R-:W-:Y:S05]  /*14290*/  @!P0 BRA `(.L_x_1089) ;  /* 0x0000000000048947 */ /* 0x000fea0003800000 */
[----:B------:R-:W-:Y:S01]  /*142a0*/  BPT.TRAP 0x1 ;  /* 0x000000040000795c */ /* 0x000fe20000300000 */
.L_x_1089:
        /* <DEDUP_REMOVED lines=12> */
.L_x_1132:
[----:B------:R-:W1:Y:S02]  /*14370*/  SYNCS.PHASECHK.TRANS64.TRYWAIT P1, [R7+URZ], R2 ;  /* 0x00000002070075a7 */ /* 0x000e64000802017f */
[----:B-1----:R-:W-:Y:S05]  /*14380*/  @!P1 BRA `(.L_x_1091) ;  /* 0x0000001400209947 */ /* 0x002fea0003800000 */
.L_x_1133:
[----:B------:R-:W-:Y:S05]  /*14390*/  @!P0 BRA `(.L_x_1092) ;  /* 0x0000000000048947 */ /* 0x000fea0003800000 */
[----:B------:R-:W-:Y:S01]  /*143a0*/  BPT.TRAP 0x1 ;  /* 0x000000040000795c */ /* 0x000fe20000300000 */
.L_x_1092:
[----:B0-----:R-:W-:-:S04]  /*143b0*/  IMAD R5, R0, 0x8, R9 ;  /* 0x0000000800057824 */ /* 0x001fc800078e0209 */
[----:B------:R-:W0:Y:S02]  /*143c0*/  SYNCS.PHASECHK.TRANS64.TRYWAIT P1, [R5+URZ+0x20860], R4 ;  /* 0x02086004050075a7 */ /* 0x000e24000802017f */
[----:B0-----:R-:W-:Y:S05]  /*143d0*/  @!P1 BRA `(.L_x_1093) ;  /* 0x0000001400209947 */ /* 0x001fea0003800000 */
.L_x_1134:
[----:B------:R-:W-:Y:S05]  /*143e0*/  @!P0 BRA `(.L_x_1094) ;  /* 0x0000000000048947 */ /* 0x000fea0003800000 */
[----:B------:R-:W-:Y:S01]  /*143f0*/  BPT.TRAP 0x1 ;  /* 0x000000040000795c */ /* 0x000fe20000300000 */
.L_x_1094:
[----:B------:R-:W-:-:S04]  /*14400*/  IMAD R3, R3, 0x8, R9 ;  /* 0x0000000803037824 */ /* 0x000fc800078e0209 */
[----:B------:R-:W2:Y:S02]  /*14410*/  SYNCS.PHASECHK.TRANS64.TRYWAIT P1, [R3+URZ+0x20860], R2 ;  /* 0x02086002030075a7 */ /* 0x000ea4000802017f */
[----:B--2---:R-:W-:Y:S05]  /*14420*/  @!P1 BRA `(.L_x_1095) ;  /* 0x0000001400209947 */ /* 0x004fea0003800000 */
.L_x_1135:
[----:B------:R-:W-:Y:S05]  /*14430*/  @!P0 BRA `(.L_x_1096) ;  /* 0x0000000000048947 */ /* 0x000fea0003800000 */
[----:B------:R-:W-:Y:S01]  /*14440*/  BPT.TRAP 0x1 ;  /* 0x000000040000795c */ /* 0x000fe20000300000 */
.L_x_1096:
[----:B------:R-:W3:Y:S02]  /*14450*/  SYNCS.PHASECHK.TRANS64.TRYWAIT P0, [R5+URZ+0x20880], R4 ;  /* 0x02088004050075a7 */ /* 0x000ee4000800017f */
[----:B---3--:R-:W-:Y:S05]  /*14460*/  @!P0 BRA `(.L_x_1097) ;  /* 0x0000001400248947 */ /* 0x008fea0003800000 */
.L_x_1098:
[----:B----4-:R4:W0:Y:S02]  /*14470*/  SYNCS.PHASECHK.TRANS64.TRYWAIT P0, [R3+URZ+0x20880], R2 ;  /* 0x02088002030075a7 */ /* 0x010824000800017f */
[----:B0-----:R-:W-:Y:S05]  /*14480*/  @!P0 NANOSLEEP.SYNCS 0x989680 ;  /* 0x009896800000895d */ /* 0x001fea0003900000 */
[----:B------:R-:W0:Y:S02]  /*14490*/  @!P0 SYNCS.PHASECHK.TRANS64 P0, [R3+URZ+0x20880], R2 ;  /* 0x02088002030085a7 */ /* 0x000e24000800007f */
[----:B0-----:R-:W-:Y:S05]  /*144a0*/  @!P0 BRA `(.L_x_1098) ;  /* 0xfffffffc00f08947 */ /* 0x001fea000383ffff */
.L_x_948:
[----:B------:R-:W-:Y:S05]  /*144b0*/  BSYNC B6 ;  /* 0x0000000000067941 */ /* 0x000fea0003800000 */
.L_x_945:
[----:B------:R-:W-:Y:S05]  /*144c0*/  EXIT ;  /* 0x000000000000794d */ /* 0x000fea0003800000 */
.L_x_958:
[----:B0-----:R-:W-:-:S04]  /*144d0*/  IMAD.U32 R3, RZ, RZ, UR41 ;  /* 0x00000029ff037e24 */ /* 0x001fc8000f8e00ff */
[----:B------:R0:W1:Y:S03]  /*144e0*/  SYNCS.PHASECHK.TRANS64.TRYWAIT P0, [R3+URZ+0x20800], R8 ;  /* 0x02080008030075a7 */ /* 0x000066000800017f */
[----:B-1----:R-:W-:Y:S05]  /*144f0*/  @!P0 NANOSLEEP.SYNCS 0x989680 ;  /* 0x009896800000895d */ /* 0x002fea0003900000 */
[----:B------:R-:W1:Y:S02]  /*14500*/  @!P0 SYNCS.PHASECHK.TRANS64 P0, [R3+URZ+0x20800], R8 ;  /* 0x02080008030085a7 */ /* 0x000e64000800007f */
[----:B-1----:R-:W-:Y:S05]  /*14510*/  @!P0 BRA `(.L_x_958) ;  /* 0xfffffffc00ec8947 */ /* 0x002fea000383ffff */
[----:B------:R-:W-:Y:S05]  /*14520*/  BRA `(.L_x_1099) ;  /* 0xfffffed400c07947 */ /* 0x000fea000383ffff */
.L_x_962:
[----:B0-----:R-:W-:-:S04]  /*14530*/  IMAD.U32 R3, RZ, RZ, UR41 ;  /* 0x00000029ff037e24 */ /* 0x001fc8000f8e00ff */
[----:B------:R0:W2:Y:S03]  /*14540*/  SYNCS.PHASECHK.TRANS64.TRYWAIT P0, [R3+URZ+0x20830], R8 ;  /* 0x02083008030075a7 */ /* 0x0000a6000800017f */
[----:B--2---:R-:W-:Y:S05]  /*14550*/  @!P0 NANOSLEEP.SYNCS 0x989680 ;  /* 0x009896800000895d */ /* 0x004fea0003900000 */
[----:B------:R-:W2:Y:S02]  /*14560*/  @!P0 SYNCS.PHASECHK.TRANS64 P0, [R3+URZ+0x20830], R8 ;  /* 0x02083008030085a7 */ /* 0x000ea4000800007f */
[----:B--2---:R-:W-:Y:S05]  /*14570*/  @!P0 BRA `(.L_x_962) ;  /* 0xfffffffc00ec8947 */ /* 0x004fea000383ffff */
[----:B------:R-:W-:Y:S05]  /*14580*/  BRA `(.L_x_961) ;  /* 0xfffffed400e87947 */ /* 0x000fea000383ffff */
.L_x_978:
[----:B-1----:R-:W-:-:S04]  /*14590*/  IMAD.U32 R12, RZ, RZ, UR6 ;  /* 0x00000006ff0c7e24 */ /* 0x002fc8000f8e00ff */
[----:B------:R1:W2:Y:S03]  /*145a0*/  SYNCS.PHASECHK.TRANS64.TRYWAIT P0, [R12+URZ+0x20830], R11 ;  /* 0x0208300b0c0075a7 */ /* 0x0002a6000800017f */
[----:B--2---:R-:W-:Y:S05]  /*145b0*/  @!P0 NANOSLEEP.SYNCS 0x989680 ;  /* 0x009896800000895d */ /* 0x004fea0003900000 */
[----:B------:R-:W2:Y:S02]  /*145c0*/  @!P0 SYNCS.PHASECHK.TRANS64 P0, [R12+URZ+0x20830], R11 ;  /* 0x0208300b0c0085a7 */ /* 0x000ea4000800007f */
[----:B--2---:R-:W-:Y:S05]  /*145d0*/  @!P0 BRA `(.L_x_978) ;  /* 0xfffffffc00ec8947 */ /* 0x004fea000383ffff */
[----:B------:R-:W-:Y:S05]  /*145e0*/  BRA `(.L_x_975) ;  /* 0xffffff0400947947 */ /* 0x000fea000383ffff */
.L_x_982:
[----:B-1----:R-:W-:-:S04]  /*145f0*/  IMAD.U32 R12, RZ, RZ, UR6 ;  /* 0x00000006ff0c7e24 */ /* 0x002fc8000f8e00ff */
[----:B------:R1:W2:Y:S03]  /*14600*/  SYNCS.PHASECHK.TRANS64.TRYWAIT P0, [R12+URZ+0x20850], R11 ;  /* 0x0208500b0c0075a7 */ /* 0x0002a6000800017f */
[----:B--2---:R-:W-:Y:S05]  /*14610*/  @!P0 NANOSLEEP.SYNCS 0x989680 ;  /* 0x009896800000895d */ /* 0x004fea0003900000 */
[----:B------:R-:W2:Y:S02]  /*14620*/  @!P0 SYNCS.PHASECHK.TRANS64 P0, [R12+URZ+0x20850], R11 ;  /* 0x0208500b0c0085a7 */ /* 0x000ea4000800007f */
[----:B--2---:R-:W-:Y:S05]  /*14630*/  @!P0 BRA `(.L_x_982) ;  /* 0xfffffffc00ec8947 */ /* 0x004fea000383ffff */
[----:B------:R-:W-:Y:S05]  /*14640*/  BRA `(.L_x_979) ;  /* 0xffffff08005c7947 */ /* 0x000fea000383ffff */
.L_x_1000:
[----:B-1----:R-:W-:-:S04]  /*14650*/  IMAD.U32 R9, RZ, RZ, UR6 ;  /* 0x00000006ff097e24 */ /* 0x002fc8000f8e00ff */
[----:B------:R1:W2:Y:S03]  /*14660*/  SYNCS.PHASECHK.TRANS64.TRYWAIT P1, [R9+URZ+0x20830], R8 ;  /* 0x02083008090075a7 */ /* 0x0002a6000802017f */
[----:B--2---:R-:W-:Y:S05]  /*14670*/  @!P1 NANOSLEEP.SYNCS 0x989680 ;  /* 0x009896800000995d */ /* 0x004fea0003900000 */
[----:B------:R-:W2:Y:S02]  /*14680*/  @!P1 SYNCS.PHASECHK.TRANS64 P1, [R9+URZ+0x20830], R8 ;  /* 0x02083008090095a7 */ /* 0x000ea4000802007f */
[----:B--2---:R-:W-:Y:S05]  /*14690*/  @!P1 BRA `(.L_x_1000) ;  /* 0xfffffffc00ec9947 */ /* 0x004fea000383ffff */
[----:B------:R-:W-:Y:S05]  /*146a0*/  BRA `(.L_x_997) ;  /* 0xffffff3000187947 */ /* 0x000fea000383ffff */
.L_x_1004:
[----:B-1----:R-:W-:-:S04]  /*146b0*/  IMAD.U32 R9, RZ, RZ, UR6 ;  /* 0x00000006ff097e24 */ /* 0x002fc8000f8e00ff */
[----:B------:R1:W2:Y:S03]  /*146c0*/  SYNCS.PHASECHK.TRANS64.TRYWAIT P0, [R9+URZ+0x20850], R8 ;  /* 0x02085008090075a7 */ /* 0x0002a6000800017f */
[----:B--2---:R-:W-:Y:S05]  /*146d0*/  @!P0 NANOSLEEP.SYNCS 0x989680 ;  /* 0x009896800000895d */ /* 0x004fea0003900000 */
[----:B------:R-:W2:Y:S02]  /*146e0*/  @!P0 SYNCS.PHASECHK.TRANS64 P0, [R9+URZ+0x20850], R8 ;  /* 0x02085008090085a7 */ /* 0x000ea4000800007f */
[----:B--2---:R-:W-:Y:S05]  /*146f0*/  @!P0 BRA `(.L_x_1004) ;  /* 0xfffffffc00ec8947 */ /* 0x004fea000383ffff */
[----:B------:R-:W-:Y:S05]  /*14700*/  BRA `(.L_x_1001) ;  /* 0xffffff3000ec7947 */ /* 0x000fea000383ffff */
.L_x_1011:
[----:B-1----:R-:W-:-:S04]  /*14710*/  IMAD.U32 R9, RZ, RZ, UR6 ;  /* 0x00000006ff097e24 */ /* 0x002fc8000f8e00ff */
[----:B------:R1:W2:Y:S03]  /*14720*/  SYNCS.PHASECHK.TRANS64.TRYWAIT P1, [R9+URZ+0x20830], R8 ;  /* 0x02083008090075a7 */ /* 0x0002a6000802017f */
[----:B--2---:R-:W-:Y:S05]  /*14730*/  @!P1 NANOSLEEP.SYNCS 0x989680 ;  /* 0x009896800000995d */ /* 0x004fea0003900000 */
[----:B------:R-:W2:Y:S02]  /*14740*/  @!P1 SYNCS.PHASECHK.TRANS64 P1, [R9+URZ+0x20830], R8 ;  /* 0x02083008090095a7 */ /* 0x000ea4000802007f */
[----:B--2---:R-:W-:Y:S05]  /*14750*/  @!P1 BRA `(.L_x_1011) ;  /* 0xfffffffc00ec9947 */ /* 0x004fea000383ffff */
[----:B------:R-:W-:Y:S05]  /*14760*/  BRA `(.L_x_1008) ;  /* 0xffffff4c00647947 */ /* 0x000fea000383ffff */
.L_x_1015:
[----:B-1----:R-:W-:-:S04]  /*14770*/  IMAD.U32 R9, RZ, RZ, UR6 ;  /* 0x00000006ff097e24 */ /* 0x002fc8000f8e00ff */
[----:B------:R1:W2:Y:S03]  /*14780*/  SYNCS.PHASECHK.TRANS64.TRYWAIT P0, [R9+URZ+0x20850], R8 ;  /* 0x02085008090075a7 */ /* 0x0002a6000800017f */
[----:B--2---:R-:W-:Y:S05]  /*14790*/  @!P0 NANOSLEEP.SYNCS 0x989680 ;  /* 0x009896800000895d */ /* 0x004fea0003900000 */
[----:B------:R-:W2:Y:S02]  /*147a0*/  @!P0 SYNCS.PHASECHK.TRANS64 P0, [R9+URZ+0x20850], R8 ;  /* 0x02085008090085a7 */ /* 0x000ea4000800007f */
[----:B--2---:R-:W-:Y:S05]  /*147b0*/  @!P0 BRA `(.L_x_1015) ;  /* 0xfffffffc00ec8947 */ /* 0x004fea000383ffff */
[----:B------:R-:W-:Y:S05]  /*147c0*/  BRA `(.L_x_1012) ;  /* 0xffffff5000287947 */ /* 0x000fea000383ffff */
.L_x_1029:
[----:B-1----:R-:W-:-:S04]  /*147d0*/  IMAD.U32 R5, RZ, RZ, UR14 ;  /* 0x0000000eff057e24 */ /* 0x002fc8000f8e00ff */
[----:B------:R1:W2:Y:S03]  /*147e0*/  SYNCS.PHASECHK.TRANS64.TRYWAIT P0, [R5+URZ+0x20850], R0 ;  /* 0x02085000050075a7 */ /* 0x0002a6000800017f */
[----:B--2---:R-:W-:Y:S05]  /*147f0*/  @!P0 NANOSLEEP.SYNCS 0x989680 ;  /* 0x009896800000895d */ /* 0x004fea0003900000 */
[----:B------:R-:W2:Y:S02]  /*14800*/  @!P0 SYNCS.PHASECHK.TRANS64 P0, [R5+URZ+0x20850], R0 ;  /* 0x02085000050085a7 */ /* 0x000ea4000800007f */
[----:B--2---:R-:W-:Y:S05]  /*14810*/  @!P0 BRA `(.L_x_1029) ;  /* 0xfffffffc00ec8947 */ /* 0x004fea000383ffff */
[----:B------:R-:W-:Y:S05]  /*14820*/  BRA `(.L_x_1028) ;  /* 0xffffff7000fc7947 */ /* 0x000fea000383ffff */
.L_x_1048:
[----:B------:R-:W-:Y:S02]  /*14830*/  IMAD.MOV.U32 R13, RZ, RZ, R6 ;  /* 0x000000ffff0d7224 */ /* 0x000fe400078e0006 */
[----:B------:R-:W-:Y:S02]  /*14840*/  IMAD.MOV.U32 R12, RZ, RZ, RZ ;  /* 0x000000ffff0c7224 */ /* 0x000fe400078e00ff */
[----:B------:R-:W-:Y:S02]  /*14850*/  IMAD.MOV.U32 R11, RZ, RZ, 0x1f ;  /* 0x0000001fff0b7424 */ /* 0x000fe400078e00ff */
[----:B------:R-:W-:-:S07]  /*14860*/  IMAD.MOV.U32 R15, RZ, RZ, -0x1 ;  /* 0xffffffffff0f7424 */ /* 0x000fce00078e00ff */
[----:B0-----:R-:W-:Y:S05]  /*14870*/  WARPSYNC.COLLECTIVE R15, `(.L_x_1100) ;  /* 0x000000000f087348 */ /* 0x001fea0003c00000 */
[----:B------:R1:W2:Y:S02]  /*14880*/  SHFL.IDX P6, R14, R13, R12, R11 ;  /* 0x0000000c0d0e7389 */ /* 0x0002a400000c000b */
[----:B012---:R-:W-:Y:S01]  /*14890*/  ENDCOLLECTIVE ;  /* 0x000000000000791b */ /* 0x007fe20003800000 */
.L_x_1100:
[----:B------:R-:W-:Y:S05]  /*148a0*/  BRA `(.L_x_1101) ;  /* 0xffffffcc00e87947 */ /* 0x000fea000383ffff */
.L_x_1050:
[----:B------:R-:W-:Y:S01]  /*148b0*/  BSSY B0, `(.L_x_1102) ;  /* 0x0000006000007945 */ /* 0x000fe20003800000 */
[----:B------:R-:W-:-:S07]  /*148c0*/  IMAD.MOV.U32 R15, RZ, RZ, -0x1 ;  /* 0xffffffffff0f7424 */ /* 0x000fce00078e00ff */
[----:B01----:R-:W-:Y:S05]  /*148d0*/  WARPSYNC.COLLECTIVE R15, `(.L_x_1103) ;  /* 0x000000000f0c7348 */ /* 0x003fea0003c00000 */
[----:B------:R-:W-:Y:S02]  /*148e0*/  ELECT P6, UR62, PT ;  /* 0x00000000003e782f */ /* 0x000fe400038c0000 */
[----:B------:R-:W-:Y:S01]  /*148f0*/  MOV R14, UR62 ;  /* 0x0000003e000e7c02 */ /* 0x000fe20008000f00 */
[----:B01----:R-:W-:Y:S10]  /*14900*/  ENDCOLLECTIVE ;  /* 0x000000000000791b */ /* 0x003ff40003800000 */
.L_x_1103:
[----:B------:R-:W-:Y:S05]  /*14910*/  BSYNC B0 ;  /* 0x0000000000007941 */ /* 0x000fea0003800000 */
.L_x_1102:
[----:B------:R-:W-:Y:S05]  /*14920*/  BRA `(.L_x_1104) ;  /* 0xffffffcc00ec7947 */ /* 0x000fea000383ffff */
.L_x_1052:
[----:B--2---:R2:W3:Y:S02]  /*14930*/  SYNCS.PHASECHK.TRANS64.TRYWAIT P0, [R19+URZ+0x20880], R2 ;  /* 0x02088002130075a7 */ /* 0x0044e4000800017f */
[----:B---3--:R-:W-:Y:S05]  /*14940*/  @!P0 NANOSLEEP.SYNCS 0x989680 ;  /* 0x009896800000895d */ /* 0x008fea0003900000 */
[----:B------:R-:W3:Y:S02]  /*14950*/  @!P0 SYNCS.PHASECHK.TRANS64 P0, [R19+URZ+0x20880], R2 ;  /* 0x02088002130085a7 */ /* 0x000ee4000800007f */
[----:B---3--:R-:W-:Y:S05]  /*14960*/  @!P0 BRA `(.L_x_1052) ;  /* 0xfffffffc00f08947 */ /* 0x008fea000383ffff */
[----:B------:R-:W-:Y:S05]  /*14970*/  BRA `(.L_x_1105) ;  /* 0xffffffd0003c7947 */ /* 0x000fea000383ffff */
.L_x_1054:
[----:B---3--:R3:W4:Y:S02]  /*14980*/  SYNCS.PHASECHK.TRANS64.TRYWAIT P0, [R19+URZ+0x20840], R2 ;  /* 0x02084002130075a7 */ /* 0x008724000800017f */
[----:B----4-:R-:W-:Y:S05]  /*14990*/  @!P0 NANOSLEEP.SYNCS 0x989680 ;  /* 0x009896800000895d */ /* 0x010fea0003900000 */
[----:B------:R-:W4:Y:S02]  /*149a0*/  @!P0 SYNCS.PHASECHK.TRANS64 P0, [R19+URZ+0x20840], R2 ;  /* 0x02084002130085a7 */ /* 0x000f24000800007f */
[----:B----4-:R-:W-:Y:S05]  /*149b0*/  @!P0 BRA `(.L_x_1054) ;  /* 0xfffffffc00f08947 */ /* 0x010fea000383ffff */
[----:B------:R-:W-:Y:S05]  /*149c0*/  BRA `(.L_x_1106) ;  /* 0xffffffd000987947 */ /* 0x000fea000383ffff */
.L_x_1057:
[----:B------:R-:W-:Y:S01]  /*149d0*/  IMAD.MOV.U32 R13, RZ, RZ, R5 ;  /* 0x000000ffff0d7224 */ /* 0x000fe200078e0005 */
[----:B------:R-:W-:Y:S01]  /*149e0*/  LEA.HI R2, R9, UR40, RZ, 0x1d ;  /* 0x0000002809027c11 */ /* 0x000fe2000f8fe8ff */
[----:B------:R-:W-:Y:S02]  /*149f0*/  IMAD.MOV.U32 R12, RZ, RZ, RZ ;  /* 0x000000ffff0c7224 */ /* 0x000fe400078e00ff */
[----:B------:R-:W-:Y:S02]  /*14a00*/  IMAD.MOV.U32 R11, RZ, RZ, 0x181f ;  /* 0x0000181fff0b7424 */ /* 0x000fe400078e00ff */
[----:B------:R-:W-:-:S07]  /*14a10*/  IMAD.MOV.U32 R15, RZ, RZ, -0x1 ;  /* 0xffffffffff0f7424 */ /* 0x000fce00078e00ff */
[----:B------:R-:W-:Y:S05]  /*14a20*/  WARPSYNC.COLLECTIVE R15, `(.L_x_1107) ;  /* 0x000000000f087348 */ /* 0x000fea0003c00000 */
[----:B------:R0:W1:Y:S02]  /*14a30*/  SHFL.IDX P6, R14, R13, R12, R11 ;  /* 0x0000000c0d0e7389 */ /* 0x00006400000c000b */
[----:B01----:R-:W-:Y:S01]  /*14a40*/  ENDCOLLECTIVE ;  /* 0x000000000000791b */ /* 0x003fe20003800000 */
.L_x_1107:
[----:B------:R-:W-:Y:S02]  /*14a50*/  IMAD.MOV.U32 R13, RZ, RZ, R0 ;  /* 0x000000ffff0d7224 */ /* 0x000fe400078e0000 */
[----:B------:R-:W-:-:S07]  /*14a60*/  IMAD.MOV.U32 R6, RZ, RZ, R14 ;  /* 0x000000ffff067224 */ /* 0x000fce00078e000e */
[----:B------:R-:W-:Y:S05]  /*14a70*/  WARPSYNC.COLLECTIVE R15, `(.L_x_1108) ;  /* 0x000000000f087348 */ /* 0x000fea0003c00000 */
[----:B------:R0:W1:Y:S02]  /*14a80*/  SHFL.IDX P6, R14, R13, R12, R11 ;  /* 0x0000000c0d0e7389 */ /* 0x00006400000c000b */
[----:B01----:R-:W-:Y:S01]  /*14a90*/  ENDCOLLECTIVE ;  /* 0x000000000000791b */ /* 0x003fe20003800000 */
.L_x_1108:
        /* <DEDUP_REMOVED lines=10> */
.L_x_1109:
        /* <DEDUP_REMOVED lines=17> */
.L_x_1110:
[----:B------:R-:W-:Y:S02]  /*14c50*/  @!P2 VIADD R8, R4, UR39 ;  /* 0x000000270408ac36 */ /* 0x000fe40008000000 */
[----:B------:R-:W-:Y:S02]  /*14c60*/  IMAD.MOV.U32 R13, RZ, RZ, R5 ;  /* 0x000000ffff0d7224 */ /* 0x000fe400078e0005 */
[----:B------:R-:W-:Y:S02]  /*14c70*/  IMAD.MOV.U32 R12, RZ, RZ, 0x2 ;  /* 0x00000002ff0c7424 */ /* 0x000fe400078e00ff */
[----:B------:R-:W-:-:S07]  /*14c80*/  IMAD.MOV.U32 R7, RZ, RZ, R14 ;  /* 0x000000ffff077224 */ /* 0x000fce00078e000e */
[----:B------:R-:W-:Y:S05]  /*14c90*/  WARPSYNC.COLLECTIVE R15, `(.L_x_1111) ;  /* 0x000000000f087348 */ /* 0x000fea0003c00000 */
[----:B------:R0:W1:Y:S02]  /*14ca0*/  SHFL.IDX P6, R14, R13, R12, R11 ;  /* 0x0000000c0d0e7389 */ /* 0x00006400000c000b */
[----:B01----:R-:W-:Y:S01]  /*14cb0*/  ENDCOLLECTIVE ;  /* 0x000000000000791b */ /* 0x003fe20003800000 */
.L_x_1111:
        /* <DEDUP_REMOVED lines=17> */
.L_x_1112:
[----:B------:R-:W-:Y:S02]  /*14dd0*/  @!P2 VIADD R8, R4, UR39 ;  /* 0x000000270408ac36 */ /* 0x000fe40008000000 */
[----:B------:R-:W-:Y:S02]  /*14de0*/  IMAD.MOV.U32 R13, RZ, RZ, R5 ;  /* 0x000000ffff0d7224 */ /* 0x000fe400078e0005 */
[----:B------:R-:W-:Y:S02]  /*14df0*/  IMAD.MOV.U32 R12, RZ, RZ, 0x3 ;  /* 0x00000003ff0c7424 */ /* 0x000fe400078e00ff */
[----:B------:R-:W-:-:S07]  /*14e00*/  IMAD.MOV.U32 R7, RZ, RZ, R14 ;  /* 0x000000ffff077224 */ /* 0x000fce00078e000e */
[----:B------:R-:W-:Y:S05]  /*14e10*/  WARPSYNC.COLLECTIVE R15, `(.L_x_1113) ;  /* 0x000000000f087348 */ /* 0x000fea0003c00000 */
[----:B------:R0:W1:Y:S02]  /*14e20*/  SHFL.IDX P6, R14, R13, R12, R11 ;  /* 0x0000000c0d0e7389 */ /* 0x00006400000c000b */
[----:B01----:R-:W-:Y:S01]  /*14e30*/  ENDCOLLECTIVE ;  /* 0x000000000000791b */ /* 0x003fe20003800000 */
.L_x_1113:
        /* <DEDUP_REMOVED lines=17> */
.L_x_1114:
[----:B------:R-:W-:Y:S02]  /*14f50*/  @!P2 VIADD R8, R4, UR39 ;  /* 0x000000270408ac36 */ /* 0x000fe40008000000 */
[----:B------:R-:W-:Y:S02]  /*14f60*/  IMAD.MOV.U32 R13, RZ, RZ, R5 ;  /* 0x000000ffff0d7224 */ /* 0x000fe400078e0005 */
[----:B------:R-:W-:Y:S02]  /*14f70*/  IMAD.MOV.U32 R12, RZ, RZ, 0x4 ;  /* 0x00000004ff0c7424 */ /* 0x000fe400078e00ff */
[----:B------:R-:W-:-:S07]  /*14f80*/  IMAD.MOV.U32 R7, RZ, RZ, R14 ;  /* 0x000000ffff077224 */ /* 0x000fce00078e000e */
[----:B------:R-:W-:Y:S05]  /*14f90*/  WARPSYNC.COLLECTIVE R15, `(.L_x_1115) ;  /* 0x000000000f087348 */ /* 0x000fea0003c00000 */
[----:B------:R0:W1:Y:S02]  /*14fa0*/  SHFL.IDX P6, R14, R13, R12, R11 ;  /* 0x0000000c0d0e7389 */ /* 0x00006400000c000b */
[----:B01----:R-:W-:Y:S01]  /*14fb0*/  ENDCOLLECTIVE ;  /* 0x000000000000791b */ /* 0x003fe20003800000 */
.L_x_1115:
        /* <DEDUP_REMOVED lines=17> */
.L_x_1116:
[----:B------:R-:W-:Y:S02]  /*150d0*/  @!P2 VIADD R8, R4, UR39 ;  /* 0x000000270408ac36 */ /* 0x000fe40008000000 */
[----:B------:R-:W-:Y:S02]  /*150e0*/  IMAD.MOV.U32 R13, RZ, RZ, R5 ;  /* 0x000000ffff0d7224 */ /* 0x000fe400078e0005 */
[----:B------:R-:W-:Y:S02]  /*150f0*/  IMAD.MOV.U32 R12, RZ, RZ, 0x5 ;  /* 0x00000005ff0c7424 */ /* 0x000fe400078e00ff */
[----:B------:R-:W-:-:S07]  /*15100*/  IMAD.MOV.U32 R7, RZ, RZ, R14 ;  /* 0x000000ffff077224 */ /* 0x000fce00078e000e */
[----:B------:R-:W-:Y:S05]  /*15110*/  WARPSYNC.COLLECTIVE R15, `(.L_x_1117) ;  /* 0x000000000f087348 */ /* 0x000fea0003c00000 */
[----:B------:R0:W1:Y:S02]  /*15120*/  SHFL.IDX P6, R14, R13, R12, R11 ;  /* 0x0000000c0d0e7389 */ /* 0x00006400000c000b */
[----:B01----:R-:W-:Y:S01]  /*15130*/  ENDCOLLECTIVE ;  /* 0x000000000000791b */ /* 0x003fe20003800000 */
.L_x_1117:
        /* <DEDUP_REMOVED lines=17> */
.L_x_1118:
[----:B------:R-:W-:Y:S02]  /*15250*/  @!P2 VIADD R8, R4, UR39 ;  /* 0x000000270408ac36 */ /* 0x000fe40008000000 */
[----:B------:R-:W-:Y:S02]  /*15260*/  IMAD.MOV.U32 R13, RZ, RZ, R5 ;  /* 0x000000ffff0d7224 */ /* 0x000fe400078e0005 */
[----:B------:R-:W-:Y:S02]  /*15270*/  IMAD.MOV.U32 R12, RZ, RZ, 0x6 ;  /* 0x00000006ff0c7424 */ /* 0x000fe400078e00ff */
[----:B------:R-:W-:-:S07]  /*15280*/  IMAD.MOV.U32 R7, RZ, RZ, R14 ;  /* 0x000000ffff077224 */ /* 0x000fce00078e000e */
[----:B------:R-:W-:Y:S05]  /*15290*/  WARPSYNC.COLLECTIVE R15, `(.L_x_1119) ;  /* 0x000000000f087348 */ /* 0x000fea0003c00000 */
[----:B------:R0:W1:Y:S02]  /*152a0*/  SHFL.IDX P6, R14, R13, R12, R11 ;  /* 0x0000000c0d0e7389 */ /* 0x00006400000c000b */
[----:B01----:R-:W-:Y:S01]  /*152b0*/  ENDCOLLECTIVE ;  /* 0x000000000000791b */ /* 0x003fe20003800000 */
.L_x_1119:
        /* <DEDUP_REMOVED lines=15> */
.L_x_1120:
        /* <DEDUP_REMOVED lines=9> */
.L_x_1121:
[----:B------:R-:W-:-:S05]  /*15440*/  @!P2 IADD3 R7, P3, R18, R7, RZ ;  /* 0x000000071207a210 */ /* 0x000fca0007f7e0ff */
[----:B------:R-:W-:-:S05]  /*15450*/  @!P2 IMAD.X R6, RZ, RZ, R6, P3 ;  /* 0x000000ffff06a224 */ /* 0x000fca00018e0606 */
[----:B------:R-:W-:Y:S01]  /*15460*/  @!P2 LOP3.LUT R7, R7, R6, RZ, 0x3c, !PT ;  /* 0x000000060707a212 */ /* 0x000fe200078e3cff */
[----:B------:R-:W-:-:S03]  /*15470*/  IMAD.MOV.U32 R13, RZ, RZ, R0 ;  /* 0x000000ffff0d7224 */ /* 0x000fc600078e0000 */
[----:B------:R-:W-:-:S04]  /*15480*/  @!P2 LOP3.LUT R6, R7, R6, RZ, 0x3c, !PT ;  /* 0x000000060706a212 */ /* 0x000fc800078e3cff */
[----:B------:R-:W-:Y:S01]  /*15490*/  @!P2 LOP3.LUT R7, R7, R6, RZ, 0x3c, !PT ;  /* 0x000000060707a212 */ /* 0x000fe200078e3cff */
[----:B------:R-:W-:-:S04]  /*154a0*/  IMAD.MOV.U32 R5, RZ, RZ, R14 ;  /* 0x000000ffff057224 */ /* 0x000fc800078e000e */
[----:B------:R-:W-:Y:S01]  /*154b0*/  @!PT LDS RZ, [RZ] ;  /* 0x00000000fffff984 */ /* 0x000fe20000000800 */
[----:B------:R-:W-:Y:S01]  /*154c0*/  @!PT LDS RZ, [RZ] ;  /* 0x00000000fffff984 */ /* 0x000fe20000000800 */
[----:B------:R-:W-:Y:S01]  /*154d0*/  @!PT LDS RZ, [RZ] ;  /* 0x00000000fffff984 */ /* 0x000fe20000000800 */
[----:B------:R0:W-:Y:S04]  /*154e0*/  @!P2 LDGSTS.E.BYPASS.LTC128B.128 [R8+0x13400], desc[UR44][R6.64], !P1 ;  /* 0x134000000608afae */ /* 0x0001e8000c901d6c */
[----:B------:R0:W-:Y:S02]  /*154f0*/  @!P2 LDGSTS.E.BYPASS.LTC128B.128 [R8+0x17400], desc[UR44][R6.64+0x80], !P0 ;  /* 0x174000800608afae */ /* 0x0001e4000c101d6c */
[----:B0-----:R-:W-:Y:S05]  /*15500*/  WARPSYNC.COLLECTIVE R15, `(.L_x_1122) ;  /* 0x000000000f087348 */ /* 0x001fea0003c00000 */
[----:B------:R1:W2:Y:S02]  /*15510*/  SHFL.IDX P6, R14, R13, R12, R11 ;  /* 0x0000000c0d0e7389 */ /* 0x0002a400000c000b */
[----:B012---:R-:W-:Y:S01]  /*15520*/  ENDCOLLECTIVE ;  /* 0x000000000000791b */ /* 0x007fe20003800000 */
.L_x_1122:
[----:B------:R-:W-:Y:S05]  /*15530*/  BRA `(.L_x_1123) ;  /* 0xffffffd000bc7947 */ /* 0x000fea000383ffff */
.L_x_1060:
[----:B--2---:R2:W3:Y:S02]  /*15540*/  SYNCS.PHASECHK.TRANS64.TRYWAIT P0, [R19+URZ+0x20820], R0 ;  /* 0x02082000130075a7 */ /* 0x0044e4000800017f */
[----:B---3--:R-:W-:Y:S05]  /*15550*/  @!P0 NANOSLEEP.SYNCS 0x989680 ;  /* 0x009896800000895d */ /* 0x008fea0003900000 */
[----:B------:R-:W3:Y:S02]  /*15560*/  @!P0 SYNCS.PHASECHK.TRANS64 P0, [R19+URZ+0x20820], R0 ;  /* 0x02082000130085a7 */ /* 0x000ee4000800007f */
[----:B---3--:R-:W-:Y:S05]  /*15570*/  @!P0 BRA `(.L_x_1060) ;  /* 0xfffffffc00f08947 */ /* 0x008fea000383ffff */
[----:B------:R-:W-:Y:S05]  /*15580*/  BRA `(.L_x_1124) ;  /* 0xffffffd400007947 */ /* 0x000fea000383ffff */
.L_x_1065:
[----:B-1----:R1:W2:Y:S02]  /*15590*/  SYNCS.PHASECHK.TRANS64.TRYWAIT P0, [R7+URZ+0x20880], R5 ;  /* 0x02088005070075a7 */ /* 0x0022a4000800017f */
[----:B--2---:R-:W-:Y:S05]  /*155a0*/  @!P0 NANOSLEEP.SYNCS 0x989680 ;  /* 0x009896800000895d */ /* 0x004fea0003900000 */
[----:B------:R-:W2:Y:S02]  /*155b0*/  @!P0 SYNCS.PHASECHK.TRANS64 P0, [R7+URZ+0x20880], R5 ;  /* 0x02088005070085a7 */ /* 0x000ea4000800007f */
[----:B--2---:R-:W-:Y:S05]  /*155c0*/  @!P0 BRA `(.L_x_1065) ;  /* 0xfffffffc00f08947 */ /* 0x004fea000383ffff */
[----:B------:R-:W-:Y:S05]  /*155d0*/  BRA `(.L_x_1125) ;  /* 0xffffffd400bc7947 */ /* 0x000fea000383ffff */
.L_x_1070:
[----:B--2---:R2:W3:Y:S02]  /*155e0*/  SYNCS.PHASECHK.TRANS64.TRYWAIT P0, [R7+URZ+0x20840], R5 ;  /* 0x02084005070075a7 */ /* 0x0044e4000800017f */
[----:B---3--:R-:W-:Y:S05]  /*155f0*/  @!P0 NANOSLEEP.SYNCS 0x989680 ;  /* 0x009896800000895d */ /* 0x008fea0003900000 */
[----:B------:R-:W3:Y:S02]  /*15600*/  @!P0 SYNCS.PHASECHK.TRANS64 P0, [R7+URZ+0x20840], R5 ;  /* 0x02084005070085a7 */ /* 0x000ee4000800007f */
[----:B---3--:R-:W-:Y:S05]  /*15610*/  @!P0 BRA `(.L_x_1070) ;  /* 0xfffffffc00f08947 */ /* 0x008fea000383ffff */
[----:B------:R-:W-:Y:S05]  /*15620*/  BRA `(.L_x_1126) ;  /* 0xffffffd800687947 */ /* 0x000fea000383ffff */
.L_x_1076:
[----:B-1----:R1:W2:Y:S02]  /*15630*/  SYNCS.PHASECHK.TRANS64.TRYWAIT P0, [R18+URZ+0x20870], R4 ;  /* 0x02087004120075a7 */ /* 0x0022a4000800017f */
[----:B--2---:R-:W-:Y:S05]  /*15640*/  @!P0 NANOSLEEP.SYNCS 0x989680 ;  /* 0x009896800000895d */ /* 0x004fea0003900000 */
[----:B------:R-:W2:Y:S02]  /*15650*/  @!P0 SYNCS.PHASECHK.TRANS64 P0, [R18+URZ+0x20870], R4 ;  /* 0x02087004120085a7 */ /* 0x000ea4000800007f */
[----:B--2---:R-:W-:Y:S05]  /*15660*/  @!P0 BRA `(.L_x_1076) ;  /* 0xfffffffc00f08947 */ /* 0x004fea000383ffff */
[----:B------:R-:W-:Y:S05]  /*15670*/  BRA `(.L_x_1127) ;  /* 0xffffffdc003c7947 */ /* 0x000fea000383ffff */
.L_x_1078:
[----:B-1----:R1:W2:Y:S02]  /*15680*/  SYNCS.PHASECHK.TRANS64.TRYWAIT P0, [R18+URZ+0x20860], R4 ;  /* 0x02086004120075a7 */ /* 0x0022a4000800017f */
[----:B--2---:R-:W-:Y:S05]  /*15690*/  @!P0 NANOSLEEP.SYNCS 0x989680 ;  /* 0x009896800000895d */ /* 0x004fea0003900000 */
[----:B------:R-:W2:Y:S02]  /*156a0*/  @!P0 SYNCS.PHASECHK.TRANS64 P0, [R18+URZ+0x20860], R4 ;  /* 0x02086004120085a7 */ /* 0x000ea4000800007f */
[----:B--2---:R-:W-:Y:S05]  /*156b0*/  @!P0 BRA `(.L_x_1078) ;  /* 0xfffffffc00f08947 */ /* 0x004fea000383ffff */
[----:B------:R-:W-:Y:S05]  /*156c0*/  BRA `(.L_x_1128) ;  /* 0xffffffdc00407947 */ /* 0x000fea000383ffff */
.L_x_1084:
[----:B-1----:R1:W2:Y:S02]  /*156d0*/  SYNCS.PHASECHK.TRANS64.TRYWAIT P0, [R3+URZ+0x20870], R0 ;  /* 0x02087000030075a7 */ /* 0x0022a4000800017f */
[----:B--2---:R-:W-:Y:S05]  /*156e0*/  @!P0 NANOSLEEP.SYNCS 0x989680 ;  /* 0x009896800000895d */ /* 0x004fea0003900000 */
[----:B------:R-:W2:Y:S02]  /*156f0*/  @!P0 SYNCS.PHASECHK.TRANS64 P0, [R3+URZ+0x20870], R0 ;  /* 0x02087000030085a7 */ /* 0x000ea4000800007f */
[----:B--2---:R-:W-:Y:S05]  /*15700*/  @!P0 BRA `(.L_x_1084) ;  /* 0xfffffffc00f08947 */ /* 0x004fea000383ffff */
[----:B------:R-:W-:Y:S05]  /*15710*/  BRA `(.L_x_1129) ;  /* 0xffffffe000e47947 */ /* 0x000fea000383ffff */
.L_x_1086:
[----:B-1----:R1:W2:Y:S02]  /*15720*/  SYNCS.PHASECHK.TRANS64.TRYWAIT P0, [R3+URZ+0x20860], R0 ;  /* 0x02086000030075a7 */ /* 0x0022a4000800017f */
[----:B--2---:R-:W-:Y:S05]  /*15730*/  @!P0 NANOSLEEP.SYNCS 0x989680 ;  /* 0x009896800000895d */ /* 0x004fea0003900000 */
[----:B------:R-:W2:Y:S02]  /*15740*/  @!P0 SYNCS.PHASECHK.TRANS64 P0, [R3+URZ+0x20860], R0 ;  /* 0x02086000030085a7 */ /* 0x000ea4000800007f */
[----:B--2---:R-:W-:Y:S05]  /*15750*/  @!P0 BRA `(.L_x_1086) ;  /* 0xfffffffc00f08947 */ /* 0x004fea000383ffff */
[----:B------:R-:W-:Y:S05]  /*15760*/  BRA `(.L_x_1130) ;  /* 0xffffffe000f47947 */ /* 0x000fea000383ffff */
.L_x_1088:
[----:B0-----:R0:W1:Y:S02]  /*15770*/  SYNCS.PHASECHK.TRANS64.TRYWAIT P0, [R9+URZ+0x20820], R2 ;  /* 0x02082002090075a7 */ /* 0x001064000800017f */
[----:B-1----:R-:W-:Y:S05]  /*15780*/  @!P0 NANOSLEEP.SYNCS 0x989680 ;  /* 0x009896800000895d */ /* 0x002fea0003900000 */
[----:B------:R-:W1:Y:S02]  /*15790*/  @!P0 SYNCS.PHASECHK.TRANS64 P0, [R9+URZ+0x20820], R2 ;  /* 0x02082002090085a7 */ /* 0x000e64000800007f */
[----:B-1----:R-:W-:Y:S05]  /*157a0*/  @!P0 BRA `(.L_x_1088) ;  /* 0xfffffffc00f08947 */ /* 0x002fea000383ffff */
[----:B------:R-:W-:Y:S05]  /*157b0*/  BRA `(.L_x_1131) ;  /* 0xffffffe800887947 */ /* 0x000fea000383ffff */
.L_x_1090:
[----:B0-----:R0:W1:Y:S02]  /*157c0*/  SYNCS.PHASECHK.TRANS64.TRYWAIT P1, [R5+URZ], R4 ;  /* 0x00000004050075a7 */ /* 0x001064000802017f */
[----:B-1----:R-:W-:Y:S05]  /*157d0*/  @!P1 NANOSLEEP.SYNCS 0x989680 ;  /* 0x009896800000995d */ /* 0x002fea0003900000 */
[----:B------:R-:W1:Y:S02]  /*157e0*/  @!P1 SYNCS.PHASECHK.TRANS64 P1, [R5+URZ], R4 ;  /* 0x00000004050095a7 */ /* 0x000e64000802007f */
[----:B-1----:R-:W-:Y:S05]  /*157f0*/  @!P1 BRA `(.L_x_1090) ;  /* 0xfffffffc00f09947 */ /* 0x002fea000383ffff */
[----:B------:R-:W-:Y:S05]  /*15800*/  BRA `(.L_x_1132) ;  /* 0xffffffe800d87947 */ /* 0x000fea000383ffff */
.L_x_1091:
[----:B-1----:R1:W2:Y:S02]  /*15810*/  SYNCS.PHASECHK.TRANS64.TRYWAIT P1, [R7+URZ], R2 ;  /* 0x00000002070075a7 */ /* 0x0022a4000802017f */
[----:B--2---:R-:W-:Y:S05]  /*15820*/  @!P1 NANOSLEEP.SYNCS 0x989680 ;  /* 0x009896800000995d */ /* 0x004fea0003900000 */
[----:B------:R-:W2:Y:S02]  /*15830*/  @!P1 SYNCS.PHASECHK.TRANS64 P1, [R7+URZ], R2 ;  /* 0x00000002070095a7 */ /* 0x000ea4000802007f */
[----:B--2---:R-:W-:Y:S05]  /*15840*/  @!P1 BRA `(.L_x_1091) ;  /* 0xfffffffc00f09947 */ /* 0x004fea000383ffff */
[----:B------:R-:W-:Y:S05]  /*15850*/  BRA `(.L_x_1133) ;  /* 0xffffffe800cc7947 */ /* 0x000fea000383ffff */
.L_x_1093:
[----:B0-----:R0:W2:Y:S02]  /*15860*/  SYNCS.PHASECHK.TRANS64.TRYWAIT P1, [R5+URZ+0x20860], R4 ;  /* 0x02086004050075a7 */ /* 0x0010a4000802017f */
[----:B--2---:R-:W-:Y:S05]  /*15870*/  @!P1 NANOSLEEP.SYNCS 0x989680 ;  /* 0x009896800000995d */ /* 0x004fea0003900000 */
[----:B------:R-:W2:Y:S02]  /*15880*/  @!P1 SYNCS.PHASECHK.TRANS64 P1, [R5+URZ+0x20860], R4 ;  /* 0x02086004050095a7 */ /* 0x000ea4000802007f */
[----:B--2---:R-:W-:Y:S05]  /*15890*/  @!P1 BRA `(.L_x_1093) ;  /* 0xfffffffc00f09947 */ /* 0x004fea000383ffff */
[----:B------:R-:W-:Y:S05]  /*158a0*/  BRA `(.L_x_1134) ;  /* 0xffffffe800cc7947 */ /* 0x000fea000383ffff */
.L_x_1095:
[----:B--2---:R2:W3:Y:S02]  /*158b0*/  SYNCS.PHASECHK.TRANS64.TRYWAIT P1, [R3+URZ+0x20860], R2 ;  /* 0x02086002030075a7 */ /* 0x0044e4000802017f */
[----:B---3--:R-:W-:Y:S05]  /*158c0*/  @!P1 NANOSLEEP.SYNCS 0x989680 ;  /* 0x009896800000995d */ /* 0x008fea0003900000 */
[----:B------:R-:W3:Y:S02]  /*158d0*/  @!P1 SYNCS.PHASECHK.TRANS64 P1, [R3+URZ+0x20860], R2 ;  /* 0x02086002030095a7 */ /* 0x000ee4000802007f */
[----:B---3--:R-:W-:Y:S05]  /*158e0*/  @!P1 BRA `(.L_x_1095) ;  /* 0xfffffffc00f09947 */ /* 0x008fea000383ffff */
[----:B------:R-:W-:Y:S05]  /*158f0*/  BRA `(.L_x_1135) ;  /* 0xffffffe800cc7947 */ /* 0x000fea000383ffff */
.L_x_1097:
[----:B---3--:R3:W4:Y:S02]  /*15900*/  SYNCS.PHASECHK.TRANS64.TRYWAIT P0, [R5+URZ+0x20880], R4 ;  /* 0x02088004050075a7 */ /* 0x008724000800017f */
[----:B----4-:R-:W-:Y:S05]  /*15910*/  @!P0 NANOSLEEP.SYNCS 0x989680 ;  /* 0x009896800000895d */ /* 0x010fea0003900000 */
[----:B------:R-:W4:Y:S02]  /*15920*/  @!P0 SYNCS.PHASECHK.TRANS64 P0, [R5+URZ+0x20880], R4 ;  /* 0x02088004050085a7 */ /* 0x000f24000800007f */
[----:B----4-:R-:W-:Y:S05]  /*15930*/  @!P0 BRA `(.L_x_1097) ;  /* 0xfffffffc00f08947 */ /* 0x010fea000383ffff */
[----:B------:R-:W-:Y:S05]  /*15940*/  BRA `(.L_x_1098) ;  /* 0xffffffe800c87947 */ /* 0x000fea000383ffff */
.L_x_1136:
        /* <DEDUP_REMOVED lines=11> */
.L_x_13341:


//--------------------- .text._ZN7cutlass13device_kernelIN5flash11enable_sm90INS1_16FlashAttnFwdSm90INS1_25CollectiveMainloopFwdSm90ILi2EN4cute5tupleIJNS5_1CILi1EEES8_S8_EEENS6_IJNS7_ILi128EEENS7_ILi64EEENS7_ILi256EEEEEELi256ENS_12float_e4m3_tEfNS_4arch4Sm90ELb0ELb1ELb1ELb1ELb0ELb0ELb0ELb1ELb1ELb1ELb1ELb0EEENS1_21CollectiveEpilogueFwdINS6_IJSA_SC_SB_EEES9_NS_10bfloat16_tESG_Li256ELb1ELb1ELb1ELb1EEENS1_36VarlenDynamicPersistentTileSchedulerILi128ELi64ELi256ELi128ELb1ELb1ELb1ELb1ELb0ELb1EEEEEEEEEvNT_6ParamsE --------------------------
	.section	.text._ZN7cutlass13device_kernelIN5flash11enable_sm90INS1_16FlashAttnFwdSm90INS1_25CollectiveMainloopFwdSm90ILi2EN4cute5tupleIJNS5_1CILi1EEES8_S8_EEENS6_IJNS7_ILi128EEENS7_ILi64EEENS7_ILi256EEEEEELi256ENS_12float_e4m3_tEfNS_4arch4Sm90ELb0ELb1ELb1ELb1ELb0ELb0ELb0ELb1ELb1ELb1ELb1ELb0EEENS1_21CollectiveEpilogueFwdINS6_IJSA_SC_SB_EEES9_NS_10bfloat16_tESG_Li256ELb1ELb1ELb1ELb1EEENS1_36VarlenDynamicPersistentTileSchedulerILi128ELi64ELi256ELi128ELb1ELb1ELb1ELb1ELb0ELb1EEEEEEEEEvNT_6ParamsE,"ax",@progbits
	.align	128
.text._ZN7cutlass13device_kernelIN5flash11enable_sm90INS1_16FlashAttnFwdSm90INS1_25CollectiveMainloopFwdSm90ILi2EN4cute5tupleIJNS5_1CILi1EEES8_S8_EEENS6_IJNS7_ILi128EEENS7_ILi64EEENS7_ILi256EEEEEELi256ENS_12float_e4m3_tEfNS_4arch4Sm90ELb0ELb1ELb1ELb1ELb0ELb0ELb0ELb1ELb1ELb1ELb1ELb0EEENS1_21CollectiveEpilogueFwdINS6_IJSA_SC_SB_EEES9_NS_10bfloat16_tESG_Li256ELb1ELb1ELb1ELb1EEENS1_36VarlenDynamicPersistentTileSchedulerILi128ELi64ELi256ELi128ELb1ELb1ELb1ELb1ELb0ELb1EEEEEEEEEvNT_6ParamsE:
        .type           _ZN7cutlass13device_kernelIN5flash11enable_sm90INS1_16FlashAttnFwdSm90INS1_25CollectiveMainloopFwdSm90ILi2EN4cute5tupleIJNS5_1CILi1EEES8_S8_EEENS6_IJNS7_ILi128EEENS7_ILi64EEENS7_ILi256EEEEEELi256ENS_12float_e4m3_tEfNS_4arch4Sm90ELb0ELb1ELb1ELb1ELb0ELb0ELb0ELb1ELb1ELb1ELb1ELb0EEENS1_21CollectiveEpilogueFwdINS6_IJSA_SC_SB_EEES9_NS_10bfloat16_tESG_Li256ELb1ELb1ELb1ELb1EEENS1_36VarlenDynamicPersistentTileSchedulerILi128ELi64ELi256ELi128ELb1ELb1ELb1ELb1ELb0ELb1EEEEEEEEEvNT_6ParamsE,@function
        .size           _ZN7cutlass13device_kernelIN5flash11enable_sm90INS1_16FlashAttnFwdSm90INS1_25CollectiveMainloopFwdSm90ILi2EN4cute5tupleIJNS5_1CILi1EEES8_S8_EEENS6_IJNS7_ILi128EEENS7_ILi64EEENS7_ILi256EEEEEELi256ENS_12float_e4m3_tEfNS_4arch4Sm90ELb0ELb1ELb1ELb1ELb0ELb0ELb0ELb1ELb1ELb1ELb1ELb0EEENS1_21CollectiveEpilogueFwdINS6_IJSA_SC_SB_EEES9_NS_10bfloat16_tESG_Li256ELb1ELb1ELb1ELb1EEENS1_36VarlenDynamicPersistentTileSchedulerILi128ELi64ELi256ELi128ELb1ELb1ELb1ELb1ELb0ELb1EEEEEEEEEvNT_6ParamsE,(.L_x_13342 - _ZN7cutlass13device_kernelIN5flash11enable_sm90INS1_16FlashAttnFwdSm90INS1_25CollectiveMainloopFwdSm90ILi2EN4cute5tupleIJNS5_1CILi1EEES8_S8_EEENS6_IJNS7_ILi128EEENS7_ILi64EEENS7_ILi256EEEEEELi256ENS_12float_e4m3_tEfNS_4arch4Sm90ELb0ELb1ELb1ELb1ELb0ELb0ELb0ELb1ELb1ELb1ELb1ELb0EEENS1_21CollectiveEpilogueFwdINS6_IJSA_SC_SB_EEES9_NS_10bfloat16_tESG_Li256ELb1ELb1ELb1ELb1EEENS1_36VarlenDynamicPersistentTileSchedulerILi128ELi64ELi256ELi128ELb1ELb1ELb1ELb1ELb0ELb1EEEEEEEEEvNT_6ParamsE)
        .other          _ZN7cutlass13device_kernelIN5flash11enable_sm90INS1_16FlashAttnFwdSm90INS1_25CollectiveMainloopFwdSm90ILi2EN4cute5tupleIJNS5_1CILi1EEES8_S8_EEENS6_IJNS7_ILi128EEENS7_ILi64EEENS7_ILi256EEEEEELi256ENS_12float_e4m3_tEfNS_4arch4Sm90ELb0ELb1ELb1ELb1ELb0ELb0ELb0ELb1ELb1ELb1ELb1ELb0EEENS1_21CollectiveEpilogueFwdINS6_IJSA_SC_SB_EEES9_NS_10bfloat16_tESG_Li256ELb1ELb1ELb1ELb1EEENS1_36VarlenDynamicPersistentTileSchedulerILi128ELi64ELi256ELi128ELb1ELb1ELb1ELb1ELb0ELb1EEEEEEEEEvNT_6ParamsE,@"STO_CUDA_ENTRY STV_DEFAULT"
_ZN7cutlass13device_kernelIN5flash11enable_sm90INS1_16FlashAttnFwdSm90INS1_25CollectiveMainloopFwdSm90ILi2EN4cute5tupleIJNS5_1CILi1EEES8_S8_EEENS6_IJNS7_ILi128EEENS7_ILi64EEENS7_ILi256EEEEEELi256ENS_12float_e4m3_tEfNS_4arch4Sm90ELb0ELb1ELb1ELb1ELb0ELb0ELb0ELb1ELb1ELb1ELb1ELb0EEENS1_21CollectiveEpilogueFwdINS6_IJSA_SC_SB_EEES9_NS_10bfloat16_tESG_Li256ELb1ELb1ELb1ELb1EEENS1_36VarlenDynamicPersistentTileSchedulerILi128ELi64ELi256ELi128ELb1ELb1ELb1ELb1ELb0ELb1EEEEEEEEEvNT_6ParamsE:
        /* <DEDUP_REMOVED lines=18> */
.L_x_1138:
[----:B------:R-:W-:Y:S05]  /*0120*/  BSYNC B0 ;  /* 0x0000000000007941 */ /* 0x000fea0003800000 */
.L_x_1137:
        /* <DEDUP_REMOVED lines=41> */
.L_x_1139:
        /* <DEDUP_REMOVED lines=22> */
.L_x_1140:
        /* <DEDUP_REMOVED lines=18> */
.L_x_1141:
        /* <DEDUP_REMOVED lines=22> */
.L_x_1142:
        /* <DEDUP_REMOVED lines=22> */
.L_x_1143:
[----:B0-----:R-:W-:Y:S01]  /*0900*/  UMOV UR4, 0x1 ;  /* 0x0000000100047882 */ /* 0x001fe20000000000 */
[----:B------:R-:W-:Y:S01]  /*0910*/  PLOP3.LUT P0, PT, PT, PT, UP0, 0x80, 0x0 ;  /* 0x000000000000781c */ /* 0x000fe20003f0f008 */
[----:B------:R-:W-:Y:S01]  /*0920*/  USEL UR4, UR4, 0x2, !UP0 ;  /* 0x0000000204047887 */ /* 0x000fe2000c000000 */
[----:B------:R-:W-:Y:S01]  /*0930*/  NOP ;  /* 0x0000000000007918 */ /* 0x000fe20000000000 */
[----:B------:R-:W-:-:S04]  /*0940*/  ULDC.64 UR48, c[0x0][0x208] ;  /* 0x0000820000307ab9 */ /* 0x000fc80000000a00 */
[----:B------:R-:W-:-:S05]  /*0950*/  IMAD.U32 R2, RZ, RZ, UR4 ;  /* 0x00000004ff027e24 */ /* 0x000fca000f8e00ff */
[----:B------:R0:W-:Y:S01]  /*0960*/  STL [R1+0x3c], R2 ;  /* 0x00003c0201007387 */ /* 0x0001e20000100800 */
[----:B-12-4-:R-:W-:Y:S06]  /*0970*/  BAR.SYNC.DEFER_BLOCKING 0x0 ;  /* 0x0000000000007b1d */ /* 0x016fec0000010000 */
[----:B------:R-:W-:Y:S05]  /*0980*/  @!P0 BRA `(.L_x_1144) ;  /* 0x0000012400b08947 */ /* 0x000fea0003800000 */
.L_x_1145:
[----:B------:R-:W-:-:S08]  /*0990*/  NOP ;  /* 0x0000000000007918 */ /* 0x000fd00000000000 */
[----:B------:R-:W1:Y:S02]  /*09a0*/  USETMAXREG.TRY_ALLOC.CTAPOOL UP0, 0xf0 ;  /* 0x000000f0000079c8 */ /* 0x000e640008000600 */
[----:B-1----:R-:W-:-:S13]  /*09b0*/  PLOP3.LUT P0, PT, PT, PT, UP0, 0x80, 0x0 ;  /* 0x000000000000781c */ /* 0x002fda0003f0f008 */
[----:B------:R-:W-:Y:S05]  /*09c0*/  @!P0 BRA `(.L_x_1145) ;  /* 0xfffffffc00f08947 */ /* 0x000fea000383ffff */
[----:B0-----:R-:W0:Y:S01]  /*09d0*/  S2R R2, SR_TID.X ;  /* 0x0000000000027919 */ /* 0x001e220000002100 */
        /* <DEDUP_REMOVED lines=13> */
[----:B------:R-:W2:Y:S01]  /*0ab0*/  LDL R3, [R1+0x3c] ;  /* 0x00003c0001037983 */ /* 0x000ea20000100800 */
[----:B------:R-:W-:Y:S01]  /*0ac0*/  VIADD R0, R2, 0xffffff80 ;  /* 0xffffff8002007836 */ /* 0x000fe20000000000 */
[----:B------:R-:W-:Y:S01]  /*0ad0*/  R2UR UR5, R5 ;  /* 0x00000000050572ca */ /* 0x000fe200000e0000 */
[----:B------:R-:W-:Y:S01]  /*0ae0*/  UMOV UR60, URZ ;  /* 0x0000003f003c7c82 */ /* 0x000fe20008000000 */
[----:B------:R-:W-:Y:S01]  /*0af0*/  R2UR UR6, R6 ;  /* 0x00000000060672ca */ /* 0x000fe200000e0000 */
[----:B------:R-:W-:Y:S01]  /*0b00*/  UMOV UR36, URZ ;  /* 0x0000003f00247c82 */ /* 0x000fe20008000000 */
[----:B------:R-:W-:Y:S01]  /*0b10*/  R2UR UR51, R7 ;  /* 0x00000000073372ca */ /* 0x000fe200000e0000 */
[----:B------:R-:W-:Y:S01]  /*0b20*/  UMOV UR37, URZ ;  /* 0x0000003f00257c82 */ /* 0x000fe20008000000 */
[----:B--2---:R-:W-:Y:S02]  /*0b30*/  R2UR UR4, R3 ;  /* 0x00000000030472ca */ /* 0x004fe400000e0000 */
[----:B------:R-:W-:-:S04]  /*0b40*/  SHF.R.S32.HI R3, RZ, 0x1f, R0 ;  /* 0x0000001fff037819 */ /* 0x000fc80000011400 */
[CC--:B------:R-:W-:Y:S02]  /*0b50*/  LEA.HI R2, R3.reuse, R0.reuse, RZ, 0x7 ;  /* 0x0000000003027211 */ /* 0x0c0fe400078f38ff */
[CC--:B------:R-:W-:Y:S02]  /*0b60*/  LEA.HI R4, R3.reuse, R0.reuse, RZ, 0x5 ;  /* 0x0000000003047211 */ /* 0x0c0fe400078f28ff */
[----:B------:R-:W-:Y:S02]  /*0b70*/  LOP3.LUT R217, R2, 0xffffff80, RZ, 0xc0, !PT ;  /* 0xffffff8002d97812 */ /* 0x000fe400078ec0ff */
[CC--:B------:R-:W-:Y:S01]  /*0b80*/  LEA.HI R5, R3.reuse, R0.reuse, RZ, 0x2 ;  /* 0x0000000003057211 */ /* 0x0c0fe200078f10ff */
[----:B------:R-:W-:Y:S01]  /*0b90*/  IMAD.SHL.U32 R6, R4, 0x20, RZ ;  /* 0x0000002004067824 */ /* 0x000fe200078e00ff */
[----:B------:R-:W-:Y:S01]  /*0ba0*/  LEA.HI R3, R3, R0, RZ, 0x4 ;  /* 0x0000000003037211 */ /* 0x000fe200078f20ff */
[----:B------:R-:W-:Y:S01]  /*0bb0*/  IMAD.IADD R217, R0, 0x1, -R217 ;  /* 0x0000000100d97824 */ /* 0x000fe200078e0ad9 */
[----:B------:R-:W-:Y:S01]  /*0bc0*/  LOP3.LUT R11, R5, 0xfffffffc, RZ, 0xc0, !PT ;  /* 0xfffffffc050b7812 */ /* 0x000fe200078ec0ff */
[----:B------:R-:W-:Y:S01]  /*0bd0*/  ULOP3.LUT UR61, UR4, 0x1, URZ, 0xfc, !UPT ;  /* 0x00000001043d7892 */ /* 0x000fe2000f8efc3f */
[----:B------:R-:W-:-:S02]  /*0be0*/  LOP3.LUT R5, R3, 0x3fffff0, RZ, 0xc0, !PT ;  /* 0x03fffff003057812 */ /* 0x000fc400078ec0ff */
[----:B------:R-:W-:Y:S01]  /*0bf0*/  SHF.R.S32.HI R8, RZ, 0x1f, R217 ;  /* 0x0000001fff087819 */ /* 0x000fe200000114d9 */
[C---:B------:R-:W-:Y:S01]  /*0c00*/  IMAD.IADD R12, R0.reuse, 0x1, -R11 ;  /* 0x00000001000c7824 */ /* 0x040fe200078e0a0b */
[----:B------:R-:W-:Y:S01]  /*0c10*/  SHF.R.S32.HI R4, RZ, 0x4, R3 ;  /* 0x00000004ff047819 */ /* 0x000fe20000011403 */
[----:B------:R-:W-:Y:S01]  /*0c20*/  IMAD.IADD R5, R0, 0x1, -R5 ;  /* 0x0000000100057824 */ /* 0x000fe200078e0a05 */
[----:B------:R-:W-:Y:S02]  /*0c30*/  LEA.HI R9, R8, R217, RZ, 0x2 ;  /* 0x000000d908097211 */ /* 0x000fe400078f10ff */
[----:B------:R-:W-:Y:S02]  /*0c40*/  LEA.HI R0, R3, R4, RZ, 0x1 ;  /* 0x0000000403007211 */ /* 0x000fe400078f08ff */
[--C-:B------:R-:W-:Y:S02]  /*0c50*/  SHF.R.S32.HI R10, RZ, 0x2, R9.reuse ;  /* 0x00000002ff0a7819 */ /* 0x100fe40000011409 */
[----:B------:R-:W-:-:S02]  /*0c60*/  SHF.R.S32.HI R7, RZ, 0x1f, R9 ;  /* 0x0000001fff077819 */ /* 0x000fc40000011409 */
[----:B------:R-:W-:Y:S02]  /*0c70*/  SHF.R.S32.HI R3, RZ, 0x7, R2 ;  /* 0x00000007ff037819 */ /* 0x000fe40000011402 */
[----:B------:R-:W-:Y:S02]  /*0c80*/  LEA.HI R11, R7, R10, RZ, 0x3 ;  /* 0x0000000a070b7211 */ /* 0x000fe400078f18ff */
[----:B------:R-:W-:Y:S02]  /*0c90*/  LOP3.LUT R6, R6, 0xfffffc00, RZ, 0xc0, !PT ;  /* 0xfffffc0006067812 */ /* 0x000fe400078ec0ff */
[----:B------:R-:W-:Y:S02]  /*0ca0*/  LOP3.LUT R7, R0, 0x1ffffffe, RZ, 0xc0, !PT ;  /* 0x1ffffffe00077812 */ /* 0x000fe400078ec0ff */
[----:B------:R-:W-:Y:S01]  /*0cb0*/  LOP3.LUT R11, R11, 0xfffffff8, RZ, 0xc0, !PT ;  /* 0xfffffff80b0b7812 */ /* 0x000fe200078ec0ff */
[----:B------:R-:W-:Y:S01]  /*0cc0*/  IMAD R6, R5, 0x40, R6 ;  /* 0x0000004005067824 */ /* 0x000fe200078e0206 */
[----:B------:R-:W-:Y:S01]  /*0cd0*/  LEA.HI R2, R2, R3, RZ, 0x1 ;  /* 0x0000000302027211 */ /* 0x000fe200078f08ff */
[----:B------:R-:W-:Y:S01]  /*0ce0*/  IMAD.IADD R7, R4, 0x1, -R7 ;  /* 0x0000000104077824 */ /* 0x000fe200078e0a07 */
[----:B------:R-:W-:Y:S01]  /*0cf0*/  LEA.HI R8, R8, R217, RZ, 0x5 ;  /* 0x000000d908087211 */ /* 0x000fe200078f28ff */
[----:B------:R-:W-:Y:S01]  /*0d00*/  IMAD.IADD R11, R10, 0x1, -R11 ;  /* 0x000000010a0b7824 */ /* 0x000fe200078e0a0b */
[----:B------:R-:W-:-:S02]  /*0d10*/  LEA.HI R0, R12, R12, RZ, 0x1 ;  /* 0x0000000c0c007211 */ /* 0x000fc400078f08ff */
[----:B------:R-:W-:Y:S02]  /*0d20*/  LOP3.LUT R2, R2, 0x3fffffe, RZ, 0xc0, !PT ;  /* 0x03fffffe02027812 */ /* 0x000fe400078ec0ff */
[----:B------:R-:W-:Y:S02]  /*0d30*/  SHF.R.S32.HI R8, RZ, 0x5, R8 ;  /* 0x00000005ff087819 */ /* 0x000fe40000011408 */
[----:B------:R-:W-:Y:S01]  /*0d40*/  LOP3.LUT R5, R0, 0x1ffffffe, RZ, 0xc0, !PT ;  /* 0x1ffffffe00057812 */ /* 0x000fe200078ec0ff */
[----:B------:R-:W-:Y:S01]  /*0d50*/  IMAD R0, R7, 0x8, R6 ;  /* 0x0000000807007824 */ /* 0x000fe200078e0206 */
[----:B------:R-:W-:Y:S01]  /*0d60*/  LOP3.LUT R4, R9, 0x7ffffffc, RZ, 0xc0, !PT ;  /* 0x7ffffffc09047812 */ /* 0x000fe200078ec0ff */
[----:B------:R-:W-:Y:S02]  /*0d70*/  IMAD.IADD R3, R3, 0x1, -R2 ;  /* 0x0000000103037824 */ /* 0x000fe400078e0a02 */
[----:B------:R-:W-:Y:S01]  /*0d80*/  IMAD R8, R8, 0x10, R11 ;  /* 0x0000001008087824 */ /* 0x000fe200078e020b */
[----:B------:R0:W-:Y:S01]  /*0d90*/  STL [R1+0x2c], R0 ;  /* 0x00002c0001007387 */ /* 0x0001e20000100800 */
[----:B------:R-:W-:-:S02]  /*0da0*/  IMAD.IADD R2, R217, 0x1, -R4 ;  /* 0x00000001d9027824 */ /* 0x000fc400078e0a04 */
[----:B------:R-:W-:Y:S02]  /*0db0*/  IMAD.IADD R5, R12, 0x1, -R5 ;  /* 0x000000010c057824 */ /* 0x000fe400078e0a05 */
[----:B------:R-:W-:-:S04]  /*0dc0*/  IMAD.SHL.U32 R2, R2, 0x2, RZ ;  /* 0x0000000202027824 */ /* 0x000fc800078e00ff */
[C---:B------:R-:W-:Y:S02]  /*0dd0*/  VIADD R215, R2.reuse, 0x8 ;  /* 0x0000000802d77836 */ /* 0x040fe40000000000 */
        /* <DEDUP_REMOVED lines=57> */
[----:B------:R-:W-:Y:S01]  /*1170*/  SHF.R.S32.HI R219, RZ, 0x1f, R19 ;  /* 0x0000001fffdb7819 */ /* 0x000fe20000011413 */
[----:B------:R-:W-:Y:S01]  /*1180*/  IMAD R16, R5, 0x8, R0 ;  /* 0x0000000805107824 */ /* 0x000fe200078e0200 */
[----:B0-----:R-:W-:-:S07]  /*1190*/  SHF.R.S32.HI R218, RZ, 0x1f, R18 ;  /* 0x0000001fffda7819 */ /* 0x001fce0000011412 */
.L_x_1253:
[----:B------:R-:W-:Y:S01]  /*11a0*/  ULDC.64 UR8, c[0x0][0xa28] ;  /* 0x00028a0000087ab9 */ /* 0x000fe20000000a00 */
[----:B------:R-:W-:Y:S02]  /*11b0*/  ULOP3.LUT UR4, UR6, 0xff000000, URZ, 0xc0, !UPT ;  /* 0xff00000006047892 */ /* 0x000fe4000f8ec03f */
[----:B------:R-:W-:Y:S01]  /*11c0*/  UISETP.NE.U32.AND UP0, UPT, UR8, URZ, UPT ;  /* 0x0000003f0800728c */ /* 0x000fe2000bf05070 */
[----:B------:R-:W-:-:S03]  /*11d0*/  ULDC UR7, c[0x0][0x424] ;  /* 0x0001090000077ab9 */ /* 0x000fc60000000800 */
[----:B------:R-:W-:-:S03]  /*11e0*/  UISETP.NE.AND.EX UP0, UPT, UR9, URZ, UPT, UP0 ;  /* 0x0000003f0900728c */ /* 0x000fc6000bf05300 */
[----:B------:R-:W-:Y:S02]  /*11f0*/  ULDC.64 UR8, c[0x0][0xa18] ;  /* 0x0002860000087ab9 */ /* 0x000fe40000000a00 */
[----:B------:R-:W-:Y:S01]  /*1200*/  UISETP.NE.U32.AND UP1, UPT, UR8, URZ, UPT ;  /* 0x0000003f0800728c */ /* 0x000fe2000bf25070 */
[----:B------:R-:W-:-:S03]  /*1210*/  PLOP3.LUT P0, PT, PT, PT, UP0, 0x80, 0x0 ;  /* 0x000000000000781c */ /* 0x000fc60003f0f008 */
[----:B------:R-:W-:-:S03]  /*1220*/  UISETP.NE.AND.EX UP1, UPT, UR9, URZ, UPT, UP1 ;  /* 0x0000003f0900728c */ /* 0x000fc6000bf25310 */
[----:B------:R-:W-:Y:S02]  /*1230*/  @UP0 ULDC.64 UR8, c[0x0][0xa28] ;  /* 0x00028a0000080ab9 */ /* 0x000fe40000000a00 */
[----:B------:R-:W-:Y:S01]  /*1240*/  @UP0 UIMAD.WIDE UR8, UR51, 0x4, UR8 ;  /* 0x00000004330808a5 */ /* 0x000fe2000f8e0208 */
[----:B------:R-:W-:-:S05]  /*1250*/  PLOP3.LUT P2, PT, PT, PT, UP1, 0x80, 0x0 ;  /* 0x000000000000781c */ /* 0x000fca0003f4f018 */
[----:B------:R-:W-:Y:S01]  /*1260*/  @UP1 ULDC.64 UR10, c[0x0][0xa18] ;  /* 0x00028600000a1ab9 */ /* 0x000fe20000000a00 */
[----:B01-34-:R-:W-:Y:S02]  /*1270*/  IMAD.U32 R4, RZ, RZ, UR8 ;  /* 0x00000008ff047e24 */ /* 0x01bfe4000f8e00ff */
[----:B------:R-:W-:Y:S01]  /*1280*/  IMAD.U32 R5, RZ, RZ, UR9 ;  /* 0x00000009ff057e24 */ /* 0x000fe2000f8e00ff */
[----:B------:R-:W-:Y:S02]  /*1290*/  @UP1 UIMAD.WIDE UR8, UR51, 0x4, UR10 ;  /* 0x00000004330818a5 */ /* 0x000fe4000f8e020a */
[----:B------:R-:W-:Y:S02]  /*12a0*/  ULOP3.LUT UR54, UR6, 0xff0000, URZ, 0xc0, !UPT ;  /* 0x00ff000006367892 */ /* 0x000fe4000f8ec03f */
[----:B--2---:R-:W2:Y:S01]  /*12b0*/  @P0 LDG.E R4, desc[UR48][R4.64] ;  /* 0x0000003004040981 */ /* 0x004ea2000c1e1900 */
[----:B------:R-:W-:Y:S01]  /*12c0*/  ULDC.64 UR10, c[0x0][0xa20] ;  /* 0x00028800000a7ab9 */ /* 0x000fe20000000a00 */
[----:B------:R-:W-:-:S02]  /*12d0*/  IMAD.U32 R6, RZ, RZ, UR8 ;  /* 0x00000008ff067e24 */ /* 0x000fc4000f8e00ff */
[----:B------:R-:W-:Y:S01]  /*12e0*/  IMAD.U32 R7, RZ, RZ, UR9 ;  /* 0x00000009ff077e24 */ /* 0x000fe2000f8e00ff */
[----:B------:R-:W-:-:S04]  /*12f0*/  ULDC.64 UR8, c[0x0][0x418] ;  /* 0x0001060000087ab9 */ /* 0x000fc80000000a00 */
[----:B------:R-:W3:Y:S01]  /*1300*/  @P2 LDG.E R6, desc[UR48][R6.64] ;  /* 0x0000003006062981 */ /* 0x000ee2000c1e1900 */
[----:B------:R-:W-:Y:S01]  /*1310*/  UISETP.NE.U32.AND UP0, UPT, UR8, URZ, UPT ;  /* 0x0000003f0800728c */ /* 0x000fe2000bf05070 */
[----:B------:R-:W-:Y:S01]  /*1320*/  ISETP.NE.U32.AND P1, PT, RZ, UR10, PT ;  /* 0x0000000aff007c0c */ /* 0x000fe2000bf25070 */
[----:B------:R-:W-:Y:S02]  /*1330*/  USHF.R.U32.HI UR4, URZ, 0x8, UR4 ;  /* 0x000000083f047899 */ /* 0x000fe40008011604 */
[----:B------:R-:W-:Y:S01]  /*1340*/  UISETP.NE.AND.EX UP0, UPT, UR9, URZ, UPT, UP0 ;  /* 0x0000003f0900728c */ /* 0x000fe2000bf05300 */
[----:B------:R-:W-:Y:S01]  /*1350*/  ISETP.NE.AND.EX P1, PT, RZ, UR11, PT, P1 ;  /* 0x0000000bff007c0c */ /* 0x000fe2000bf25310 */
[----:B------:R-:W-:Y:S01]  /*1360*/  ULDC UR8, c[0x0][0x2f0] ;  /* 0x0000bc0000087ab9 */ /* 0x000fe20000000800 */
[----:B------:R-:W-:Y:S01]  /*1370*/  UMOV UR39, URZ ;  /* 0x0000003f00277c82 */ /* 0x000fe20008000000 */
[----:B------:R-:W-:Y:S02]  /*1380*/  USEL UR7, UR7, 0x1, UP0 ;  /* 0x0000000107077887 */ /* 0x000fe40008000000 */
[----:B------:R-:W-:Y:S01]  /*1390*/  ULEA.HI UR54, UR54, UR4, URZ, 0x10 ;  /* 0x0000000436367291 */ /* 0x000fe2000f8f803f */
[----:B------:R-:W-:Y:S01]  /*13a0*/  ULDC UR38, c[0x0][0x288] ;  /* 0x0000a20000267ab9 */ /* 0x000fe20000000800 */
[----:B------:R-:W-:-:S02]  /*13b0*/  UIMAD UR4, UR7, UR8, URZ ;  /* 0x00000008070472a4 */ /* 0x000fc4000f8e023f */
[----:B------:R-:W-:Y:S01]  /*13c0*/  ULOP3.LUT UR52, UR6, 0xffff, URZ, 0xc0, !UPT ;  /* 0x0000ffff06347892 */ /* 0x000fe2000f8ec03f */
[----:B--2---:R-:W-:Y:S02]  /*13d0*/  @P0 R2UR UR39, R4 ;  /* 0x00000000042702ca */ /* 0x004fe400000e0000 */
[----:B---3--:R-:W-:Y:S01]  /*13e0*/  @P2 R2UR UR38, R6 ;  /* 0x00000000062622ca */ /* 0x008fe200000e0000 */
[----:B-----5:R-:W-:-:S14]  /*13f0*/  @P2 BRA `(.L_x_1146) ;  /* 0x0000000000342947 */ /* 0x020fdc0003800000 */
        /* <DEDUP_REMOVED lines=13> */
.L_x_1146:
[----:B------:R-:W-:Y:S01]  /*14d0*/  UMOV UR56, UR51 ;  /* 0x0000003300387c82 */ /* 0x000fe20008000000 */
[----:B------:R-:W-:Y:S05]  /*14e0*/  @!P1 BRA `(.L_x_1147) ;  /* 0x00000000001c9947 */ /* 0x000fea0003800000 */
[----:B------:R-:W-:Y:S02]  /*14f0*/  ULDC.64 UR6, c[0x0][0xa20] ;  /* 0x0002880000067ab9 */ /* 0x000fe40000000a00 */
[----:B------:R-:W-:-:S06]  /*1500*/  UIMAD.WIDE UR6, UR51, 0x4, UR6 ;  /* 0x00000004330678a5 */ /* 0x000fcc000f8e0206 */
[----:B------:R-:W-:Y:S02]  /*1510*/  IMAD.U32 R4, RZ, RZ, UR6 ;  /* 0x00000006ff047e24 */ /* 0x000fe4000f8e00ff */
[----:B------:R-:W-:-:S05]  /*1520*/  IMAD.U32 R5, RZ, RZ, UR7 ;  /* 0x00000007ff057e24 */ /* 0x000fca000f8e00ff */
[----:B------:R-:W2:Y:S02]  /*1530*/  LDG.E R4, desc[UR48][R4.64] ;  /* 0x0000003004047981 */ /* 0x000ea4000c1e1900 */
[----:B--2---:R-:W-:Y:S01]  /*1540*/  R2UR UR4, R4 ;  /* 0x00000000040472ca */ /* 0x004fe200000e0000 */
[----:B------:R-:W-:-:S14]  /*1550*/  BRA `(.L_x_1148) ;  /* 0x0000000000347947 */ /* 0x000fdc0003800000 */
.L_x_1147:
        /* <DEDUP_REMOVED lines=13> */
.L_x_1148:
[----:B------:R-:W-:Y:S01]  /*1630*/  ULDC UR6, c[0x0][0x448] ;  /* 0x0001120000067ab9 */ /* 0x000fe20000000800 */
[----:B------:R-:W-:Y:S02]  /*1640*/  USHF.L.U32 UR41, UR5, 0x7, URZ ;  /* 0x0000000705297899 */ /* 0x000fe4000800063f */
[----:B------:R-:W-:Y:S02]  /*1650*/  UISETP.NE.AND UP0, UPT, UR6, 0x1, UPT ;  /* 0x000000010600788c */ /* 0x000fe4000bf05270 */
[----:B------:R-:W-:Y:S02]  /*1660*/  UIADD3 UR39, -UR39, UR4, URZ ;  /* 0x0000000427277290 */ /* 0x000fe4000fffe13f */
[----:B------:R-:W-:Y:S01]  /*1670*/  UIADD3 UR8, UR41, 0x7f, URZ ;  /* 0x0000007f29087890 */ /* 0x000fe2000fffe03f */
[----:B------:R-:W-:Y:S01]  /*1680*/  ULDC.64 UR4, c[0x0][0x9e0] ;  /* 0x0002780000047ab9 */ /* 0x000fe20000000a00 */
[----:B------:R-:W-:Y:S02]  /*1690*/  UIADD3 UR9, UR39, 0x1, -UR38 ;  /* 0x0000000127097890 */ /* 0x000fe4000fffe826 */
[----:B------:R-:W-:-:S03]  /*16a0*/  UISETP.GE.AND UP1, UPT, UR5, 0x1, UPT ;  /* 0x000000010500788c */ /* 0x000fc6000bf26270 */
[----:B------:R-:W-:Y:S01]  /*16b0*/  @UP0 ULDC UR6, c[0x0][0x44c] ;  /* 0x0001130000060ab9 */ /* 0x000fe20000000800 */
[----:B------:R-:W-:Y:S01]  /*16c0*/  @UP0 ULDC UR10, c[0x0][0x450] ;  /* 0x00011400000a0ab9 */ /* 0x000fe20000000800 */
[----:B------:R-:W-:Y:S01]  /*16d0*/  UIMAD.WIDE.U32 UR6, UR8, UR6, URZ ;  /* 0x00000006080672a5 */ /* 0x000fe2000f8e003f */
[----:B------:R-:W-:-:S03]  /*16e0*/  PLOP3.LUT P1, PT, PT, PT, UP1, 0x80, 0x0 ;  /* 0x000000000000781c */ /* 0x000fc60003f2f018 */
[----:B------:R-:W-:-:S04]  /*16f0*/  @UP0 USHF.R.U32.HI UR8, URZ, UR10, UR7 ;  /* 0x0000000a3f080299 */ /* 0x000fc80008011607 */
[----:B------:R-:W-:-:S04]  /*1700*/  UIADD3 UR9, UR9, UR8, URZ ;  /* 0x0000000809097290 */ /* 0x000fc8000fffe03f */
[----:B------:R-:W-:Y:S02]  /*1710*/  UIADD3 UR4, UR9, UR4, URZ ;  /* 0x0000000409047290 */ /* 0x000fe4000fffe03f */
[----:B------:R-:W-:Y:S10]  /*1720*/  @!P1 BRA `(.L_x_1149) ;  /* 0x0000000000449947 */ /* 0x000ff40003800000 */
        /* <DEDUP_REMOVED lines=10> */
.L_x_1150:
[----:B------:R-:W-:-:S11]  /*17d0*/  UISETP.NE.AND UP1, UPT, UR5, 0x1, UPT ;  /* 0x000000010500788c */ /* 0x000fd6000bf25270 */
[----:B------:R-:W-:Y:S02]  /*17e0*/  @UP1 ULDC.64 UR10, c[0x0][0x9e8] ;  /* 0x00027a00000a1ab9 */ /* 0x000fe40000000a00 */
[----:B------:R-:W-:-:S04]  /*17f0*/  UIMAD.WIDE.U32 UR6, UR8, UR10, URZ ;  /* 0x0000000a080672a5 */ /* 0x000fc8000f8e003f */
[----:B------:R-:W-:-:S12]  /*1800*/  @UP1 USHF.R.U32.HI UR8, URZ, UR11, UR7 ;  /* 0x0000000b3f081299 */ /* 0x000fd80008011607 */
.L_x_1151:
[----:B------:R-:W-:-:S04]  /*1810*/  UIMAD UR8, UR8, UR5, UR5 ;  /* 0x00000005080872a4 */ /* 0x000fc8000f8e0205 */
[----:B------:R-:W-:-:S04]  /*1820*/  UISETP.LT.AND UP1, UPT, UR4, UR8, UPT ;  /* 0x000000080400728c */ /* 0x000fc8000bf21270 */
[----:B------:R-:W-:-:S12]  /*1830*/  USEL UR4, UR4, UR8, UP1 ;  /* 0x0000000804047287 */ /* 0x000fd80008800000 */
.L_x_1149:
[----:B------:R-:W-:Y:S02]  /*1840*/  UIADD3 UR8, UR39, 0x3f, URZ ;  /* 0x0000003f27087890 */ /* 0x000fe4000fffe03f */
        /* <DEDUP_REMOVED lines=11> */
[----:B------:R-:W-:Y:S02]  /*1900*/  UIADD3 UR43, UR39, -UR38, URZ ;  /* 0x80000026272b7290 */ /* 0x000fe4000fffe03f */
        /* <DEDUP_REMOVED lines=17> */
.L_x_1153:
[----:B------:R-:W-:-:S11]  /*1a20*/  UISETP.NE.AND UP0, UPT, UR5, 0x1, UPT ;  /* 0x000000010500788c */ /* 0x000fd6000bf05270 */
[----:B------:R-:W-:Y:S02]  /*1a30*/  @UP0 ULDC.64 UR10, c[0x0][0x9e8] ;  /* 0x00027a00000a0ab9 */ /* 0x000fe40000000a00 */
[----:B------:R-:W-:-:S04]  /*1a40*/  UIMAD.WIDE.U32 UR8, UR7, UR10, URZ ;  /* 0x0000000a070872a5 */ /* 0x000fc8000f8e003f */
[----:B------:R-:W-:-:S12]  /*1a50*/  @UP0 USHF.R.U32.HI UR7, URZ, UR11, UR9 ;  /* 0x0000000b3f070299 */ /* 0x000fd80008011609 */
.L_x_1154:
[----:B------:R-:W-:-:S04]  /*1a60*/  UIMAD UR5, UR7, UR5, URZ ;  /* 0x00000005070572a4 */ /* 0x000fc8000f8e023f */
[----:B------:R-:W-:-:S04]  /*1a70*/  UISETP.LT.AND UP0, UPT, UR4, UR5, UPT ;  /* 0x000000050400728c */ /* 0x000fc8000bf01270 */
[----:B------:R-:W-:-:S12]  /*1a80*/  USEL UR4, UR4, UR5, !UP0 ;  /* 0x0000000504047287 */ /* 0x000fd8000c000000 */
.L_x_1152:
[----:B------:R-:W-:Y:S02]  /*1a90*/  USHF.R.S32.HI UR5, URZ, 0x1f, UR4 ;  /* 0x0000001f3f057899 */ /* 0x000fe40008011404 */
[----:B------:R-:W-:Y:S02]  /*1aa0*/  ULOP3.LUT UR55, UR54, 0xff, URZ, 0xc0, !UPT ;  /* 0x000000ff36377892 */ /* 0x000fe4000f8ec03f */
[----:B------:R-:W-:Y:S02]  /*1ab0*/  ULEA.HI UR5, UR5, UR4, URZ, 0x6 ;  /* 0x0000000405057291 */ /* 0x000fe4000f8f303f */
[----:B------:R-:W-:Y:S02]  /*1ac0*/  USHF.R.U32.HI UR54, URZ, 0x10, UR54 ;  /* 0x000000103f367899 */ /* 0x000fe40008011636 */
[----:B------:R-:W-:Y:S01]  /*1ad0*/  USHF.R.S32.HI UR5, URZ, 0x6, UR5 ;  /* 0x000000063f057899 */ /* 0x000fe20008011405 */
[----:B------:R-:W-:-:S03]  /*1ae0*/  UMOV UR4, URZ ;  /* 0x0000003f00047c82 */ /* 0x000fc60008000000 */
[----:B------:R-:W-:-:S04]  /*1af0*/  UISETP.LT.AND UP0, UPT, URZ, UR5, UPT ;  /* 0x000000053f00728c */ /* 0x000fc8000bf01270 */
[----:B------:R-:W-:-:S04]  /*1b00*/  USEL UR50, URZ, UR5, !UP0 ;  /* 0x000000053f327287 */ /* 0x000fc8000c000000 */
[----:B------:R-:W-:-:S06]  /*1b10*/  UISETP.GT.AND UP0, UPT, UR6, UR50, UPT ;  /* 0x000000320600728c */ /* 0x000fcc000bf04270 */
[----:B------:R-:W-:-:S13]  /*1b20*/  PLOP3.LUT P0, PT, PT, PT, UP0, 0x80, 0x0 ;  /* 0x000000000000781c */ /* 0x000fda0003f0f008 */
[----:B------:R-:W-:Y:S05]  /*1b30*/  @!P0 BRA `(.L_x_1155) ;  /* 0x0000000000948947 */ /* 0x000fea0003800000 */
[----:B------:R-:W-:Y:S01]  /*1b40*/  UISETP.NE.AND UP0, UPT, UR54, URZ, UPT ;  /* 0x0000003f3600728c */ /* 0x000fe2000bf05270 */
[----:B------:R-:W-:-:S03]  /*1b50*/  ULDC UR4, c[0x0][0x9f0] ;  /* 0x00027c0000047ab9 */ /* 0x000fc60000000800 */
[----:B------:R-:W-:-:S04]  /*1b60*/  USEL UR10, UR54, UR4, UP0 ;  /* 0x00000004360a7287 */ /* 0x000fc80008000000 */
[----:B------:R-:W-:Y:S02]  /*1b70*/  UIADD3 UR4, UR10, -0x1, UR6 ;  /* 0xffffffff0a047890 */ /* 0x000fe4000fffe006 */
[----:B------:R-:W-:Y:S02]  /*1b80*/  IMAD.U32 R4, RZ, RZ, UR10 ;  /* 0x0000000aff047e24 */ /* 0x000fe4000f8e00ff */
[----:B------:R-:W-:-:S03]  /*1b90*/  UIADD3 UR7, -UR50, UR4, URZ ;  /* 0x0000000432077290 */ /* 0x000fc6000fffe13f */
[-C--:B------:R-:W-:Y:S01]  /*1ba0*/  IABS R0, R4.reuse ;  /* 0x0000000400007213 */ /* 0x080fe20000000000 */
[----:B------:R-:W-:Y:S01]  /*1bb0*/  UMOV UR4, URZ ;  /* 0x0000003f00047c82 */ /* 0x000fe20008000000 */
[----:B------:R-:W-:Y:S01]  /*1bc0*/  IABS R6, R4 ;  /* 0x0000000400067213 */ /* 0x000fe20000000000 */
[----:B------:R-:W-:Y:S01]  /*1bd0*/  IMAD.U32 R5, RZ, RZ, UR7 ;  /* 0x00000007ff057e24 */ /* 0x000fe2000f8e00ff */
[----:B------:R-:W-:Y:S01]  /*1be0*/  R2UR UR11, R0 ;  /* 0x00000000000b72ca */ /* 0x000fe200000e0000 */
[----:B------:R-:W-:-:S03]  /*1bf0*/  ULOP3.LUT UR7, UR7, UR10, URZ, 0x3c, !UPT ;  /* 0x0000000a07077292 */ /* 0x000fc6000f8e3c3f */
[----:B------:R-:W-:-:S05]  /*1c00*/  IABS R5, R5 ;  /* 0x0000000500057213 */ /* 0x000fca0000000000 */
[----:B------:R-:W-:-:S04]  /*1c10*/  IMAD.MOV.U32 R4, RZ, RZ, R5 ;  /* 0x000000ffff047224 */ /* 0x000fc800078e0005 */
[----:B------:R-:W0:Y:S01]  /*1c20*/  I2F.RP R0, UR11 ;  /* 0x0000000b00007d06 */ /* 0x000e220008209400 */
[----:B------:R-:W-:-:S07]  /*1c30*/  R2UR UR9, R4 ;  /* 0x00000000040972ca */ /* 0x000fce00000e0000 */
[----:B0-----:R-:W0:Y:S02]  /*1c40*/  MUFU.RCP R0, R0 ;  /* 0x0000000000007308 */ /* 0x001e240000001000 */
[----:B0-----:R-:W-:Y:S02]  /*1c50*/  VIADD R3, R0, 0xffffffe ;  /* 0x0ffffffe00037836 */ /* 0x001fe40000000000 */
        /* <DEDUP_REMOVED lines=19> */
.L_x_1155:
[----:B------:R-:W-:Y:S01]  /*1d90*/  UIMAD UR50, UR55, UR4, UR50 ;  /* 0x00000004373272a4 */ /* 0x000fe2000f8e0232 */
[----:B------:R-:W-:Y:S01]  /*1da0*/  IMAD.U32 R146, RZ, RZ, UR6 ;  /* 0x00000006ff927e24 */ /* 0x000fe2000f8e00ff */
[----:B------:R-:W-:Y:S01]  /*1db0*/  PLOP3.LUT P0, PT, PT, PT, PT, 0x80, 0x0 ;  /* 0x000000000000781c */ /* 0x000fe20003f0f070 */
[----:B------:R-:W-:Y:S01]  /*1dc0*/  IMAD.U32 R3, RZ, RZ, UR4 ;  /* 0x00000004ff037e24 */ /* 0x000fe2000f8e00ff */
[----:B------:R-:W-:Y:S01]  /*1dd0*/  CS2R R28, SRZ ;  /* 0x00000000001c7805 */ /* 0x000fe2000001ff00 */
[----:B------:R-:W-:Y:S01]  /*1de0*/  IMAD.MOV.U32 R0, RZ, RZ, RZ ;  /* 0x000000ffff007224 */ /* 0x000fe200078e00ff */
[----:B------:R-:W-:Y:S02]  /*1df0*/  CS2R R24, SRZ ;  /* 0x0000000000187805 */ /* 0x000fe4000001ff00 */
[----:B------:R-:W-:Y:S02]  /*1e00*/  CS2R R30, SRZ ;  /* 0x00000000001e7805 */ /* 0x000fe4000001ff00 */
[----:B------:R-:W-:Y:S01]  /*1e10*/  VIADDMNMX R146, R3, UR50, R146, PT ;  /* 0x0000003203927c46 */ /* 0x000fe2000b800192 */
[----:B------:R-:W-:Y:S01]  /*1e20*/  IMAD.MOV.U32 R3, RZ, RZ, RZ ;  /* 0x000000ffff037224 */ /* 0x000fe200078e00ff */
[----:B------:R-:W-:-:S02]  /*1e30*/  CS2R R26, SRZ ;  /* 0x00000000001a7805 */ /* 0x000fc4000001ff00 */
[----:B------:R-:W-:Y:S02]  /*1e40*/  CS2R R36, SRZ ;  /* 0x0000000000247805 */ /* 0x000fe4000001ff00 */
[----:B------:R-:W-:Y:S02]  /*1e50*/  ISETP.GT.AND P1, PT, R146, UR50, PT ;  /* 0x0000003292007c0c */ /* 0x000fe4000bf24270 */
        /* <DEDUP_REMOVED lines=57> */
[----:B------:R-:W-:Y:S01]  /*21f0*/  CS2R R150, SRZ ;  /* 0x0000000000967805 */ /* 0x000fe2000001ff00 */
[----:B------:R-:W-:-:S02]  /*2200*/  IMAD.MOV.U32 R8, RZ, RZ, RZ ;  /* 0x000000ffff087224 */ /* 0x000fc400078e00ff */
        /* <DEDUP_REMOVED lines=38> */
.L_x_1157:
        /* <DEDUP_REMOVED lines=10> */
[----:B------:R-:W-:Y:S02]  /*2510*/  @UP0 USHF.R.S32.HI UR10, URZ, 0x1f, UR51 ;  /* 0x0000001f3f0a0899 */ /* 0x000fe40008011433 */
[----:B------:R-:W-:Y:S01]  /*2520*/  @UP1 USHF.R.S32.HI UR11, URZ, 0x1f, UR51 ;  /* 0x0000001f3f0b1899 */ /* 0x000fe20008011433 */
[----:B------:R-:W-:Y:S01]  /*2530*/  @UP0 ULDC.64 UR14, c[0x0][0x9a8] ;  /* 0x00026a00000e0ab9 */ /* 0x000fe20000000a00 */
[----:B------:R-:W-:Y:S01]  /*2540*/  @UP1 ULDC.64 UR8, c[0x0][0x9b8] ;  /* 0x00026e0000081ab9 */ /* 0x000fe20000000a00 */
[----:B------:R-:W-:Y:S02]  /*2550*/  @UP0 UIMAD UR10, UR10, UR14, URZ ;  /* 0x0000000e0a0a02a4 */ /* 0x000fe4000f8e023f */
[----:B------:R-:W-:Y:S02]  /*2560*/  @UP1 UIMAD UR11, UR11, UR8, URZ ;  /* 0x000000080b0b12a4 */ /* 0x000fe4000f8e023f */
[----:B------:R-:W-:Y:S02]  /*2570*/  @UP0 UIMAD.WIDE.U32 UR12, UR51, UR14, URZ ;  /* 0x0000000e330c02a5 */ /* 0x000fe4000f8e003f */
[----:B------:R-:W-:-:S02]  /*2580*/  @UP0 UIMAD UR10, UR51, UR15, UR10 ;  /* 0x0000000f330a02a4 */ /* 0x000fc4000f8e020a */
[----:B------:R-:W-:Y:S02]  /*2590*/  @UP1 UIMAD UR9, UR51, UR9, UR11 ;  /* 0x00000009330912a4 */ /* 0x000fe4000f8e020b */
[----:B------:R-:W-:Y:S02]  /*25a0*/  @UP1 UIMAD.WIDE.U32 UR14, UR51, UR8, URZ ;  /* 0x00000008330e12a5 */ /* 0x000fe4000f8e003f */
[----:B------:R-:W-:Y:S02]  /*25b0*/  @UP0 UIADD3 UR13, UR13, UR10, URZ ;  /* 0x0000000a0d0d0290 */ /* 0x000fe4000fffe03f */
[----:B------:R-:W-:Y:S01]  /*25c0*/  @UP1 UIADD3 UR15, UR15, UR9, URZ ;  /* 0x000000090f0f1290 */ /* 0x000fe2000fffe03f */
[----:B------:R-:W-:Y:S02]  /*25d0*/  @UP1 ULDC.64 UR10, c[0x0][0x9c0] ;  /* 0x00027000000a1ab9 */ /* 0x000fe40000000a00 */
[----:B------:R-:W-:Y:S01]  /*25e0*/  @UP0 ULDC.64 UR8, c[0x0][0x9b0] ;  /* 0x00026c0000080ab9 */ /* 0x000fe20000000a00 */
[----:B------:R-:W-:-:S02]  /*25f0*/  @UP1 UIMAD.WIDE.U32 UR14, UR52, UR10, UR14 ;  /* 0x0000000a340e12a5 */ /* 0x000fc4000f8e000e */
[----:B------:R-:W-:Y:S02]  /*2600*/  @UP0 UIMAD.WIDE.U32 UR12, UR52, UR8, UR12 ;  /* 0x00000008340c02a5 */ /* 0x000fe4000f8e000c */
[----:B------:R-:W-:Y:S02]  /*2610*/  @UP1 UIMAD UR11, UR52, UR11, UR15 ;  /* 0x0000000b340b12a4 */ /* 0x000fe4000f8e020f */
[----:B------:R-:W-:Y:S02]  /*2620*/  @UP0 UIMAD UR9, UR52, UR9, UR13 ;  /* 0x00000009340902a4 */ /* 0x000fe4000f8e020d */
[----:B------:R-:W-:Y:S02]  /*2630*/  @UP0 ULEA UR6, UP2, UR12, UR6, 0x2 ;  /* 0x000000060c060291 */ /* 0x000fe4000f84103f */
[----:B------:R-:W-:Y:S02]  /*2640*/  @UP1 ULEA UR4, UP3, UR14, UR4, 0x2 ;  /* 0x000000040e041291 */ /* 0x000fe4000f86103f */
[----:B------:R-:W-:-:S02]  /*2650*/  @UP0 ULEA.HI.X UR7, UR12, UR7, UR9, 0x2, UP2 ;  /* 0x000000070c070291 */ /* 0x000fc400090f1409 */
[----:B------:R-:W-:Y:S01]  /*2660*/  @UP1 ULEA.HI.X UR5, UR14, UR5, UR11, 0x2, UP3 ;  /* 0x000000050e051291 */ /* 0x000fe200098f140b */
[----:B------:R-:W-:Y:S02]  /*2670*/  IMAD.U32 R4, RZ, RZ, UR6 ;  /* 0x00000006ff047e24 */ /* 0x000fe4000f8e00ff */
[----:B------:R-:W-:Y:S02]  /*2680*/  IMAD.U32 R6, RZ, RZ, UR4 ;  /* 0x00000004ff067e24 */ /* 0x000fe4000f8e00ff */
[----:B------:R-:W-:Y:S02]  /*2690*/  IMAD.U32 R5, RZ, RZ, UR7 ;  /* 0x00000007ff057e24 */ /* 0x000fe4000f8e00ff */
[----:B------:R-:W-:-:S03]  /*26a0*/  IMAD.U32 R7, RZ, RZ, UR5 ;  /* 0x00000005ff077e24 */ /* 0x000fc6000f8e00ff */
[----:B------:R-:W2:Y:S04]  /*26b0*/  @P0 LDG.E R3, desc[UR48][R4.64] ;  /* 0x0000003004030981 */ /* 0x000ea8000c1e1900 */
[----:B------:R-:W2:Y:S01]  /*26c0*/  @P1 LDG.E R0, desc[UR48][R6.64] ;  /* 0x0000003006001981 */ /* 0x000ea2000c1e1900 */
[----:B------:R-:W-:Y:S01]  /*26d0*/  ULEA.HI UR4, UR60, UR60, URZ, 0x1 ;  /* 0x0000003c3c047291 */ /* 0x000fe2000f8f083f */
[----:B------:R-:W-:-:S03]  /*26e0*/  IMAD.U32 R9, RZ, RZ, UR61 ;  /* 0x0000003dff097e24 */ /* 0x000fc6000f8e00ff */
[----:B------:R-:W-:Y:S02]  /*26f0*/  ULOP3.LUT UR4, UR4, 0xfffffffe, URZ, 0xc0, !UPT ;  /* 0xfffffffe04047892 */ /* 0x000fe4000f8ec03f */
[----:B------:R-:W-:Y:S02]  /*2700*/  ISETP.NE.AND P0, PT, R9, 0x3, PT ;  /* 0x000000030900780c */ /* 0x000fe40003f05270 */
[----:B------:R-:W-:-:S06]  /*2710*/  UIADD3 UR4, UR60, -UR4, URZ ;  /* 0x800000043c047290 */ /* 0x000fcc000fffe03f */
[----:B------:R-:W-:Y:S01]  /*2720*/  IMAD.U32 R8, RZ, RZ, UR4 ;  /* 0x00000004ff087e24 */ /* 0x000fe2000f8e00ff */
[----:B------:R-:W-:-:S04]  /*2730*/  ULDC UR4, c[0x0][0x9d8] ;  /* 0x0002760000047ab9 */ /* 0x000fc80000000800 */
[----:B------:R-:W-:-:S04]  /*2740*/  SHF.L.U32 R8, R8, 0x1f, RZ ;  /* 0x0000001f08087819 */ /* 0x000fc800000006ff */
[----:B------:R-:W0:Y:S01]  /*2750*/  SYNCS.PHASECHK.TRANS64.TRYWAIT P1, [UR40+0x28400], R8 ;  /* 0x02840008ff0075a7 */ /* 0x000e220008020168 */
[----:B--2---:R-:W-:-:S04]  /*2760*/  FMUL.FTZ R0, R3, R0 ;  /* 0x0000000003007220 */ /* 0x004fc80000410000 */
[----:B------:R-:W-:Y:S01]  /*2770*/  FMUL.FTZ R0, R0, UR4 ;  /* 0x0000000400007c20 */ /* 0x000fe20008410000 */
[----:B0-----:R-:W-:Y:S06]  /*2780*/  @!P1 BRA `(.L_x_1158) ;  /* 0x0000017000d49947 */ /* 0x001fec0003800000 */
.L_x_1358:
[----:B------:R-:W-:Y:S05]  /*2790*/  @!P0 BRA `(.L_x_1159) ;  /* 0x0000000000048947 */ /* 0x000fea0003800000 */
[----:B------:R-:W-:Y:S01]  /*27a0*/  BPT.TRAP 0x1 ;  /* 0x000000040000795c */ /* 0x000fe20000300000 */
.L_x_1159:
[----:B------:R-:W-:Y:S02]  /*27b0*/  IMAD.U32 R6, RZ, RZ, UR37 ;  /* 0x00000025ff067e24 */ /* 0x000fe4000f8e00ff */
[----:B0-----:R-:W-:-:S03]  /*27c0*/  IMAD.U32 R3, RZ, RZ, UR36 ;  /* 0x00000024ff037e24 */ /* 0x001fc6000f8e00ff */
[----:B------:R-:W-:Y:S02]  /*27d0*/  LEA R6, R6, UR40, 0x3 ;  /* 0x0000002806067c11 */ /* 0x000fe4000f8e18ff */
[----:B------:R-:W-:-:S04]  /*27e0*/  SHF.L.U32 R3, R3, 0x1f, RZ ;  /* 0x0000001f03037819 */ /* 0x000fc800000006ff */
[----:B------:R0:W1:Y:S01]  /*27f0*/  SYNCS.PHASECHK.TRANS64.TRYWAIT P2, [R6+URZ+0x28430], R3 ;  /* 0x02843003060075a7 */ /* 0x000062000804017f */
[----:B------:R-:W-:Y:S05]  /*2800*/  @!P0 BRA `(.L_x_1160) ;  /* 0x0000000000048947 */ /* 0x000fea0003800000 */
[----:B------:R-:W-:Y:S01]  /*2810*/  BPT.TRAP 0x1 ;  /* 0x000000040000795c */ /* 0x000fe20000300000 */
.L_x_1160:
[----:B------:R-:W2:Y:S02]  /*2820*/  S2R R4, SR_TID.X ;  /* 0x0000000000047919 */ /* 0x000ea40000002100 */
[----:B--2---:R-:W-:Y:S01]  /*2830*/  LOP3.LUT P1, RZ, R4, 0x7f, RZ, 0xc0, !PT ;  /* 0x0000007f04ff7812 */ /* 0x004fe2000782c0ff */
[----:B-1----:R-:W-:-:S12]  /*2840*/  @P2 BRA `(.L_x_1161) ;  /* 0x0000000000082947 */ /* 0x002fd80003800000 */
[----:B------:R-:W1:Y:S02]  /*2850*/  SYNCS.PHASECHK.TRANS64.TRYWAIT P2, [R6+URZ+0x28430], R3 ;  /* 0x02843003060075a7 */ /* 0x000e64000804017f */
[----:B-1----:R-:W-:Y:S05]  /*2860*/  @!P2 BRA `(.L_x_1162) ;  /* 0x0000017000b4a947 */ /* 0x002fea0003800000 */
.L_x_1161:
[----:B------:R-:W-:Y:S05]  /*2870*/  WARPSYNC.ALL ;  /* 0x0000000000007948 */ /* 0x000fea0003800000 */
[----:B------:R-:W-:Y:S01]  /*2880*/  UIADD3 UR4, UR40, 0x20000, URZ ;  /* 0x0002000028047890 */ /* 0x000fe2000fffe03f */
[----:B------:R-:W-:Y:S01]  /*2890*/  WARPGROUP.ARRIVE ;  /* 0x00000000000079c5 */ /* 0x000fe20000000000 */
[----:B------:R-:W-:Y:S01]  /*28a0*/  ULOP3.LUT UR44, UR44, 0x10000, URZ, 0xfc, !UPT ;  /* 0x000100002c2c7892 */ /* 0x000fe2000f8efc3f */
[----:B01----:R-:W-:Y:S01]  /*28b0*/  VIADD R3, R16, UR41 ;  /* 0x0000002910037c36 */ /* 0x003fe20008000000 */
[----:B------:R-:W-:Y:S01]  /*28c0*/  USHF.R.U32.HI UR4, URZ, 0x4, UR4 ;  /* 0x000000043f047899 */ /* 0x000fe20008011604 */
[----:B------:R-:W-:Y:S01]  /*28d0*/  LEA R9, R146, 0xffffffc0, 0x6 ;  /* 0xffffffc092097811 */ /* 0x000fe200078e30ff */
[----:B------:R-:W-:Y:S01]  /*28e0*/  UMOV UR45, 0x40000040 ;  /* 0x40000040002d7882 */ /* 0x000fe20000000000 */
[----:B------:R-:W-:Y:S01]  /*28f0*/  UMOV UR47, 0x40000040 ;  /* 0x40000040002f7882 */ /* 0x000fe20000000000 */
[----:B------:R-:W-:Y:S01]  /*2900*/  ULOP3.LUT UR4, UR4, 0x3fff, URZ, 0xc0, !UPT ;  /* 0x00003fff04047892 */ /* 0x000fe2000f8ec03f */
[----:B------:R-:W-:Y:S01]  /*2910*/  IMAD.MOV.U32 R4, RZ, RZ, R3 ;  /* 0x000000ffff047224 */ /* 0x000fe200078e0003 */
[----:B------:R-:W-:-:S02]  /*2920*/  UIADD3 UR8, UR44, 0x2, URZ ;  /* 0x000000022c087890 */ /* 0x000fc4000fffe03f */
[----:B------:R-:W-:Y:S01]  /*2930*/  ULOP3.LUT UR4, UR4, 0x10000, URZ, 0xfc, !UPT ;  /* 0x0001000004047892 */ /* 0x000fe2000f8efc3f */
[----:B------:R-:W-:Y:S01]  /*2940*/  UMOV UR9, 0x40000040 ;  /* 0x4000004000097882 */ /* 0x000fe20000000000 */
[----:B------:R-:W-:Y:S02]  /*2950*/  UMOV UR11, 0x40000040 ;  /* 0x40000040000b7882 */ /* 0x000fe40000000000 */
[----:B------:R-:W-:Y:S02]  /*2960*/  ULEA UR46, UR37, UR4, 0xa ;  /* 0x00000004252e7291 */ /* 0x000fe4000f8e503f */
[----:B------:R-:W-:Y:S02]  /*2970*/  UIADD3 UR12, UR44, 0x4, URZ ;  /* 0x000000042c0c7890 */ /* 0x000fe4000fffe03f */
[----:B------:R-:W-:Y:S02]  /*2980*/  UIADD3 UR10, UR46, 0x2, URZ ;  /* 0x000000022e0a7890 */ /* 0x000fe4000fffe03f */
[----:B------:R-:W-:Y:S01]  /*2990*/  UIADD3 UR14, UR46, 0x4, URZ ;  /* 0x000000042e0e7890 */ /* 0x000fe2000fffe03f */
[----:B------:R-:W-:-:S02]  /*29a0*/  UMOV UR13, 0x40000040 ;  /* 0x40000040000d7882 */ /* 0x000fc40000000000 */
[----:B------:R-:W-:Y:S01]  /*29b0*/  QGMMA.64x64x32.F32.E4M3.E4M3 R24, gdesc[UR44], RZ, !UPT, gsb0 ;  /* 0x00e000002c1879f3 */ /* 0x000fe2000c0008ff */
[----:B------:R-:W-:Y:S01]  /*29c0*/  UMOV UR15, 0x40000040 ;  /* 0x40000040000f7882 */ /* 0x000fe20000000000 */
[----:B------:R-:W-:Y:S02]  /*29d0*/  UIADD3 UR16, UR44, 0x6, URZ ;  /* 0x000000062c107890 */ /* 0x000fe4000fffe03f */
[----:B------:R-:W-:Y:S01]  /*29e0*/  UIADD3 UR18, UR46, 0x6, URZ ;  /* 0x000000062e127890 */ /* 0x000fe2000fffe03f */
[----:B------:R-:W-:Y:S01]  /*29f0*/  UMOV UR17, 0x40000040 ;  /* 0x4000004000117882 */ /* 0x000fe20000000000 */
[----:B------:R-:W-:Y:S01]  /*2a00*/  UMOV UR19, 0x40000040 ;  /* 0x4000004000137882 */ /* 0x000fe20000000000 */
[----:B------:R-:W-:Y:S02]  /*2a10*/  UIADD3 UR20, UR44, 0x400, URZ ;  /* 0x000004002c147890 */ /* 0x000fe4000fffe03f */
[----:B------:R-:W-:Y:S01]  /*2a20*/  UIADD3 UR22, UR46, 0x200, URZ ;  /* 0x000002002e167890 */ /* 0x000fe2000fffe03f */
[----:B------:R-:W-:Y:S01]  /*2a30*/  UMOV UR21, 0x40000040 ;  /* 0x4000004000157882 */ /* 0x000fe20000000000 */
[----:B------:R-:W-:Y:S01]  /*2a40*/  UMOV UR23, 0x40000040 ;  /* 0x4000004000177882 */ /* 0x000fe20000000000 */
[----:B------:R-:W-:-:S02]  /*2a50*/  UIADD3 UR24, UR44, 0x402, URZ ;  /* 0x000004022c187890 */ /* 0x000fc4000fffe03f */
[----:B------:R-:W-:Y:S01]  /*2a60*/  UIADD3 UR26, UR46, 0x202, URZ ;  /* 0x000002022e1a7890 */ /* 0x000fe2000fffe03f */
[----:B------:R-:W-:Y:S01]  /*2a70*/  UMOV UR25, 0x40000040 ;  /* 0x4000004000197882 */ /* 0x000fe20000000000 */
        /* <DEDUP_REMOVED lines=9> */
[----:B------:R-:W-:Y:S01]  /*2b10*/  ULDC UR5, c[0x0][0x448] ;  /* 0x0001120000057ab9 */ /* 0x000fe20000000800 */
[----:B------:R-:W-:Y:S01]  /*2b20*/  ULDC.64 UR6, c[0x0][0x9e0] ;  /* 0x0002780000067ab9 */ /* 0x000fe20000000a00 */
[----:B------:R-:W-:-:S02]  /*2b30*/  UISETP.NE.AND UP0, UPT, UR5, 0x1, UPT ;  /* 0x000000010500788c */ /* 0x000fc4000bf05270 */
[----:B------:R-:W-:Y:S01]  /*2b40*/  UISETP.GE.AND UP1, UPT, UR7, 0x1, UPT ;  /* 0x000000010700788c */ /* 0x000fe2000bf26270 */
[----:B------:R-:W-:-:S03]  /*2b50*/  ULDC UR53, c[0x0][0x9dc] ;  /* 0x0002770000357ab9 */ /* 0x000fc60000000800 */
[----:B------:R-:W-:Y:S01]  /*2b60*/  PLOP3.LUT P2, PT, PT, PT, UP0, 0x80, 0x0 ;  /* 0x000000000000781c */ /* 0x000fe20003f4f008 */
[----:B------:R-:W-:Y:S01]  /*2b70*/  ULOP3.LUT UR53, URZ, UR53, URZ, 0x33, !UPT ;  /* 0x000000353f357292 */ /* 0x000fe2000f8e333f */
[----:B------:R-:W-:-:S03]  /*2b80*/  PLOP3.LUT P3, PT, PT, PT, UP0, 0x80, 0x0 ;  /* 0x000000000000781c */ /* 0x000fc60003f6f008 */
[----:B------:R-:W-:-:S08]  /*2b90*/  @UP0 ULDC UR5, c[0x0][0x44c] ;  /* 0x0001130000050ab9 */ /* 0x000fd00000000800 */
[----:B------:R-:W-:Y:S01]  /*2ba0*/  @P2 IMAD.HI.U32 R5, R3, UR5, RZ ;  /* 0x0000000503052c27 */ /* 0x000fe2000f8e00ff */
[----:B------:R-:W-:Y:S01]  /*2bb0*/  @UP0 ULDC UR5, c[0x0][0x450] ;  /* 0x0001140000050ab9 */ /* 0x000fe20000000800 */
[----:B------:R-:W-:Y:S02]  /*2bc0*/  PLOP3.LUT P2, PT, PT, PT, UP1, 0x40, 0x0 ;  /* 0x000000000000781c */ /* 0x000fe40003f4e818 */
[----:B------:R-:W-:Y:S01]  /*2bd0*/  @!P1 VIADD R3, R6, 0x28440 ;  /* 0x0002844006039836 */ /* 0x000fe20000000000 */
[----:B------:R-:W-:Y:S01]  /*2be0*/  @P3 SHF.R.U32.HI R4, RZ, UR5, R5 ;  /* 0x00000005ff043c19 */ /* 0x000fe20008011605 */
[----:B------:R-:W-:Y:S02]  /*2bf0*/  IMAD.MOV.U32 R5, RZ, RZ, -0x40 ;  /* 0xffffffc0ff057424 */ /* 0x000fe400078e00ff */
[----:B------:R-:W-:Y:S01]  /*2c00*/  IMAD.U32 R6, RZ, RZ, UR38 ;  /* 0x00000026ff067e24 */ /* 0x000fe2000f8e00ff */
[----:B------:R-:W-:Y:S01]  /*2c10*/  @!P1 PRMT R3, RZ, 0x654, R3 ;  /* 0x00000654ff039816 */ /* 0x000fe20000000003 */
[----:B------:R-:W0:Y:S01]  /*2c20*/  SHFL.IDX PT, R7, R4, RZ, 0x1c1f ;  /* 0x001c1fff04077589 */ /* 0x000e2200000e0000 */
[----:B------:R-:W-:-:S02]  /*2c30*/  WARPGROUP.DEPBAR.LE gsb0, 0x0 ;  /* 0x00008000000079c5 */ /* 0x000fc40000010000 */
        /* <DEDUP_REMOVED lines=25> */
[----:B------:R1:W2:Y:S01]  /*2dd0*/  MUFU.TANH R10, R31 ;  /* 0x0000001f000a7308 */ /* 0x0002a20000002400 */
        /* <DEDUP_REMOVED lines=8> */
[----:B-1----:R-:W-:-:S02]  /*2e60*/  IMAD R31, R146, R5, 0x40 ;  /* 0x00000040921f7424 */ /* 0x002fc400078e0205 */
        /* <DEDUP_REMOVED lines=18> */
[----:B------:R1:W-:Y:S01]  /*2f90*/  @!P1 SYNCS.ARRIVE.TRANS64.RED.A1T0 RZ, [R3+URZ], RZ ;  /* 0x000000ff03ff99a7 */ /* 0x0003e2000810043f */
[----:B------:R-:W3:Y:S01]  /*2fa0*/  MUFU.TANH R24, R24 ;  /* 0x0000001800187308 */ /* 0x000ee20000002400 */
[C---:B------:R-:W-:Y:S01]  /*2fb0*/  FMUL.FTZ R35, R0.reuse, R35 ;  /* 0x0000002300237220 */ /* 0x040fe20000410000 */
[----:B------:R-:W-:Y:S01]  /*2fc0*/  FMUL.FTZ R34, R0, R34 ;  /* 0x0000002200227220 */ /* 0x000fe20000410000 */
[----:B------:R-:W-:-:S02]  /*2fd0*/  IADD3 R8, -R2, UR39, R31 ;  /* 0x0000002702087c10 */ /* 0x000fc4000fffe11f */
[----:B-1----:R-:W-:-:S03]  /*2fe0*/  IADD3 R3, -R2, 0x1, R31 ;  /* 0x0000000102037810 */ /* 0x002fc60007ffe11f */
[----:B------:R-:W1:Y:S01]  /*2ff0*/  MUFU.TANH R25, R25 ;  /* 0x0000001900197308 */ /* 0x000e620000002400 */
[----:B------:R-:W-:-:S07]  /*3000*/  IADD3 R3, -R6, UR39, R3 ;  /* 0x0000002706037c10 */ /* 0x000fce000fffe103 */
        /* <DEDUP_REMOVED lines=28> */
[----:B------:R2:W1:Y:S01]  /*31d0*/  MUFU.TANH R11, R34 ;  /* 0x00000022000b7308 */ /* 0x0004620000002400 */
[----:B-----5:R-:W-:-:S02]  /*31e0*/  VIADD R35, R3, UR6 ;  /* 0x0000000603237c36 */ /* 0x020fc40008000000 */
[----:B--2---:R-:W-:-:S03]  /*31f0*/  VIADD R34, R3, UR53 ;  /* 0x0000003503227c36 */ /* 0x004fc60008000000 */
[----:B0-----:R-:W-:Y:S01]  /*3200*/  VIADDMNMX R3, R7, R35, R8, PT ;  /* 0x0000002307037246 */ /* 0x001fe20003800108 */
[----:B------:R-:W-:Y:S01]  /*3210*/  IMAD.IADD R5, R34, 0x1, R7 ;  /* 0x0000000122057824 */ /* 0x000fe200078e0207 */
[----:B---34-:R-:W-:Y:S06]  /*3220*/  @P2 BRA `(.L_x_1163) ;  /* 0x00000000005c2947 */ /* 0x018fec0003800000 */
[----:B------:R-:W-:Y:S01]  /*3230*/  IMAD.U32 R6, RZ, RZ, UR38 ;  /* 0x00000026ff067e24 */ /* 0x000fe2000f8e00ff */
[----:B------:R-:W-:Y:S04]  /*3240*/  BSSY B0, `(.L_x_1164) ;  /* 0x0000011000007945 */ /* 0x000fe80003800000 */
[----:B------:R-:W-:-:S04]  /*3250*/  IADD3 R6, -R6, UR39, R7 ;  /* 0x0000002706067c10 */ /* 0x000fc8000fffe107 */
[----:B------:R-:W-:-:S13]  /*3260*/  ISETP.GT.AND P2, PT, R6, -0x1, PT ;  /* 0xffffffff0600780c */ /* 0x000fda0003f44270 */
[----:B------:R-:W-:Y:S05]  /*3270*/  @P2 BRA `(.L_x_1165) ;  /* 0x0000000000202947 */ /* 0x000fea0003800000 */
[----:B------:R-:W-:Y:S01]  /*3280*/  UISETP.NE.AND UP2, UPT, UR7, 0x1, UPT ;  /* 0x000000010700788c */ /* 0x000fe2000bf45270 */
[----:B------:R-:W-:-:S05]  /*3290*/  LOP3.LUT R6, RZ, R6, RZ, 0x33, !PT ;  /* 0x00000006ff067212 */ /* 0x000fca00078e33ff */
[----:B------:R-:W-:-:S05]  /*32a0*/  PLOP3.LUT P2, PT, PT, PT, UP2, 0x80, 0x0 ;  /* 0x000000000000781c */ /* 0x000fca0003f4f028 */
[----:B------:R-:W-:-:S08]  /*32b0*/  @UP2 ULDC.64 UR10, c[0x0][0x9e8] ;  /* 0x00027a00000a2ab9 */ /* 0x000fd00000000a00 */
[----:B------:R-:W-:-:S05]  /*32c0*/  @P2 IMAD.HI.U32 R7, R6, UR10, RZ ;  /* 0x0000000a06072c27 */ /* 0x000fca000f8e00ff */
[----:B------:R-:W-:-:S04]  /*32d0*/  @P2 SHF.R.U32.HI R6, RZ, UR11, R7 ;  /* 0x0000000bff062c19 */ /* 0x000fc80008011607 */
[----:B------:R-:W-:Y:S01]  /*32e0*/  LOP3.LUT R6, RZ, R6, RZ, 0x33, !PT ;  /* 0x00000006ff067212 */ /* 0x000fe200078e33ff */
[----:B------:R-:W-:Y:S06]  /*32f0*/  BRA `(.L_x_1166) ;  /* 0x0000000000147947 */ /* 0x000fec0003800000 */
.L_x_1165:
[----:B------:R-:W-:-:S06]  /*3300*/  UISETP.NE.AND UP2, UPT, UR7, 0x1, UPT ;  /* 0x000000010700788c */ /* 0x000fcc000bf45270 */
[----:B------:R-:W-:-:S05]  /*3310*/  PLOP3.LUT P2, PT, PT, PT, UP2, 0x80, 0x0 ;  /* 0x000000000000781c */ /* 0x000fca0003f4f028 */
[----:B------:R-:W-:-:S08]  /*3320*/  @UP2 ULDC.64 UR10, c[0x0][0x9e8] ;  /* 0x00027a00000a2ab9 */ /* 0x000fd00000000a00 */
[----:B------:R-:W-:-:S05]  /*3330*/  @P2 IMAD.HI.U32 R7, R6, UR10, RZ ;  /* 0x0000000a06072c27 */ /* 0x000fca000f8e00ff */
[----:B------:R-:W-:-:S07]  /*3340*/  @P2 SHF.R.U32.HI R6, RZ, UR11, R7 ;  /* 0x0000000bff062c19 */ /* 0x000fce0008011607 */
.L_x_1166:
[----:B------:R-:W-:Y:S05]  /*3350*/  BSYNC B0 ;  /* 0x0000000000007941 */ /* 0x000fea0003800000 */
.L_x_1164:
[----:B------:R-:W-:-:S04]  /*3360*/  IMAD R7, R6, UR7, -R9 ;  /* 0x0000000706077c24 */ /* 0x000fc8000f8e0a09 */
[----:B------:R-:W-:-:S05]  /*3370*/  IMAD.IADD R6, R7, 0x1, -R2 ;  /* 0x0000000107067824 */ /* 0x000fca00078e0a02 */
[----:B------:R-:W-:Y:S02]  /*3380*/  VIMNMX R5, R5, R6, !PT ;  /* 0x0000000605057248 */ /* 0x000fe40007fe0100 */
[----:B------:R-:W-:-:S07]  /*3390*/  VIADDMNMX R3, R6, UR7, R3, PT ;  /* 0x0000000706037c46 */ /* 0x000fce000b800103 */
.L_x_1163:
[C---:B------:R-:W-:Y:S01]  /*33a0*/  ISETP.GE.AND P2, PT, R31.reuse, 0x2, PT ;  /* 0x000000021f00780c */ /* 0x040fe20003f46270 */
[----:B------:R-:W0:Y:S01]  /*33b0*/  SHFL.IDX PT, R7, R4, 0x1, 0x1c1f ;  /* 0x003c1f0004077f89 */ /* 0x000e2200000e0000 */
[----:B------:R-:W-:Y:S02]  /*33c0*/  ISETP.GE.AND P6, PT, R31, 0xa, PT ;  /* 0x0000000a1f00780c */ /* 0x000fe40003fc6270 */
[----:B------:R-:W-:Y:S02]  /*33d0*/  ISETP.GT.AND P4, PT, R5, 0x1, !P2 ;  /* 0x000000010500780c */ /* 0x000fe40005784270 */
[----:B------:R-:W-:Y:S02]  /*33e0*/  ISETP.GE.AND P3, PT, R31, 0x9, PT ;  /* 0x000000091f00780c */ /* 0x000fe40003f66270 */
[----:B------:R-:W-:Y:S02]  /*33f0*/  ISETP.LT.OR P4, PT, R3, 0x2, P4 ;  /* 0x000000020300780c */ /* 0x000fe40002781670 */
[----:B------:R-:W-:-:S02]  /*3400*/  ISETP.GT.AND P5, PT, R5, 0x8, !P3 ;  /* 0x000000080500780c */ /* 0x000fc40005fa4270 */
[----:B-1----:R-:W-:Y:S02]  /*3410*/  FSEL R38, R25, -INF , !P4 ;  /* 0xff80000019267808 */ /* 0x002fe40006000000 */
[----:B------:R-:W-:Y:S02]  /*3420*/  ISETP.GT.AND P4, PT, R5, 0x9, !P6 ;  /* 0x000000090500780c */ /* 0x000fe40007784270 */
[----:B------:R-:W-:Y:S02]  /*3430*/  P2R R25, PR, RZ, 0x40 ;  /* 0x00000040ff197803 */ /* 0x000fe40000000000 */
[----:B------:R-:W-:Y:S02]  /*3440*/  ISETP.LT.OR P4, PT, R3, 0xa, P4 ;  /* 0x0000000a0300780c */ /* 0x000fe40002781670 */
[----:B------:R-:W-:Y:S02]  /*3450*/  ISETP.GE.AND P6, PT, R31, 0x11, PT ;  /* 0x000000111f00780c */ /* 0x000fe40003fc6270 */
[----:B------:R-:W-:-:S02]  /*3460*/  FSEL R46, R29, -INF , !P4 ;  /* 0xff8000001d2e7808 */ /* 0x000fc40006000000 */
[----:B------:R-:W-:Y:S02]  /*3470*/  ISETP.LT.OR P5, PT, R3, 0x9, P5 ;  /* 0x000000090300780c */ /* 0x000fe40002fa1670 */
[----:B------:R-:W-:Y:S02]  /*3480*/  ISETP.GT.AND P4, PT, R5, 0x10, !P6 ;  /* 0x000000100500780c */ /* 0x000fe40007784270 */
[----:B------:R-:W-:Y:S02]  /*3490*/  FSEL R42, R28, -INF , !P5 ;  /* 0xff8000001c2a7808 */ /* 0x000fe40006800000 */
[----:B------:R-:W-:Y:S02]  /*34a0*/  ISETP.LT.OR P4, PT, R3, 0x11, P4 ;  /* 0x000000110300780c */ /* 0x000fe40002781670 */
[----:B------:R-:W-:Y:S02]  /*34b0*/  ISETP.GE.AND P5, PT, R31, 0x12, PT ;  /* 0x000000121f00780c */ /* 0x000fe40003fa6270 */
[----:B------:R-:W-:-:S02]  /*34c0*/  FSEL R56, R32, -INF , !P4 ;  /* 0xff80000020387808 */ /* 0x000fc40006000000 */
[----:B------:R-:W-:Y:S02]  /*34d0*/  ISETP.GT.AND P4, PT, R5, 0x11, !P5 ;  /* 0x000000110500780c */ /* 0x000fe40006f84270 */
[----:B------:R-:W-:Y:S02]  /*34e0*/  P2R R32, PR, RZ, 0x20 ;  /* 0x00000020ff207803 */ /* 0x000fe40000000000 */
[----:B------:R-:W-:Y:S02]  /*34f0*/  ISETP.LT.OR P4, PT, R3, 0x12, P4 ;  /* 0x000000120300780c */ /* 0x000fe40002781670 */
[----:B------:R-:W-:Y:S02]  /*3500*/  ISETP.GE.AND P5, PT, R31, 0x19, PT ;  /* 0x000000191f00780c */ /* 0x000fe40003fa6270 */
[----:B------:R-:W-:Y:S02]  /*3510*/  FSEL R58, R33, -INF , !P4 ;  /* 0xff800000213a7808 */ /* 0x000fe40006000000 */
[----:B------:R-:W-:-:S02]  /*3520*/  ISETP.GT.AND P4, PT, R5, 0x18, !P5 ;  /* 0x000000180500780c */ /* 0x000fc40006f84270 */
[----:B------:R-:W-:Y:S02]  /*3530*/  P2R R33, PR, RZ, 0x20 ;  /* 0x00000020ff217803 */ /* 0x000fe40000000000 */
[----:B------:R-:W-:Y:S02]  /*3540*/  ISETP.LT.OR P4, PT, R3, 0x19, P4 ;  /* 0x000000190300780c */ /* 0x000fe40002781670 */
[----:B------:R-:W-:Y:S02]  /*3550*/  ISETP.GE.AND P5, PT, R31, 0x1a, PT ;  /* 0x0000001a1f00780c */ /* 0x000fe40003fa6270 */
[----:B------:R-:W-:Y:S02]  /*3560*/  FSEL R36, R36, -INF , !P4 ;  /* 0xff80000024247808 */ /* 0x000fe40006000000 */
[----:B------:R-:W-:Y:S02]  /*3570*/  ISETP.GT.AND P4, PT, R5, 0x19, !P5 ;  /* 0x000000190500780c */ /* 0x000fe40006f84270 */
[----:B------:R-:W-:-:S02]  /*3580*/  P2R R39, PR, RZ, 0x20 ;  /* 0x00000020ff277803 */ /* 0x000fc40000000000 */
[----:B------:R-:W-:Y:S02]  /*3590*/  ISETP.LT.OR P4, PT, R3, 0x1a, P4 ;  /* 0x0000001a0300780c */ /* 0x000fe40002781670 */
[----:B------:R-:W-:Y:S02]  /*35a0*/  ISETP.GE.AND P5, PT, R31, 0x21, PT ;  /* 0x000000211f00780c */ /* 0x000fe40003fa6270 */
[----:B------:R-:W-:Y:S02]  /*35b0*/  FSEL R60, R37, -INF , !P4 ;  /* 0xff800000253c7808 */ /* 0x000fe40006000000 */
[----:B------:R-:W-:Y:S02]  /*35c0*/  ISETP.GT.AND P4, PT, R5, 0x20, !P5 ;  /* 0x000000200500780c */ /* 0x000fe40006f84270 */
[----:B------:R-:W-:Y:S02]  /*35d0*/  P2R R37, PR, RZ, 0x20 ;  /* 0x00000020ff257803 */ /* 0x000fe40000000000 */
[----:B------:R-:W-:-:S02]  /*35e0*/  ISETP.LT.OR P4, PT, R3, 0x21, P4 ;  /* 0x000000210300780c */ /* 0x000fc40002781670 */
[----:B------:R-:W-:Y:S02]  /*35f0*/  ISETP.GE.AND P5, PT, R31, 0x22, PT ;  /* 0x000000221f00780c */ /* 0x000fe40003fa6270 */
[----:B------:R-:W-:Y:S02]  /*3600*/  FSEL R40, R40, -INF , !P4 ;  /* 0xff80000028287808 */ /* 0x000fe40006000000 */
[----:B------:R-:W-:Y:S02]  /*3610*/  ISETP.GT.AND P4, PT, R5, 0x21, !P5 ;  /* 0x000000210500780c */ /* 0x000fe40006f84270 */
[----:B------:R-:W-:Y:S02]  /*3620*/  P2R R43, PR, RZ, 0x20 ;  /* 0x00000020ff2b7803 */ /* 0x000fe40000000000 */
[----:B------:R-:W-:Y:S02]  /*3630*/  ISETP.LT.OR P4, PT, R3, 0x22, P4 ;  /* 0x000000220300780c */ /* 0x000fe40002781670 */
[----:B------:R-:W-:-:S02]  /*3640*/  ISETP.GE.AND P5, PT, R31, 0x29, PT ;  /* 0x000000291f00780c */ /* 0x000fc40003fa6270 */
[----:B------:R-:W-:Y:S02]  /*3650*/  FSEL R62, R41, -INF , !P4 ;  /* 0xff800000293e7808 */ /* 0x000fe40006000000 */
[----:B------:R-:W-:Y:S02]  /*3660*/  ISETP.GT.AND P4, PT, R5, 0x28, !P5 ;  /* 0x000000280500780c */ /* 0x000fe40006f84270 */
[----:B------:R-:W-:Y:S02]  /*3670*/  P2R R41, PR, RZ, 0x20 ;  /* 0x00000020ff297803 */ /* 0x000fe40000000000 */
        /* <DEDUP_REMOVED lines=11> */
[----:B------:R-:W-:Y:S02]  /*3730*/  P2R R29, PR, RZ, 0x40 ;  /* 0x00000040ff1d7803 */ /* 0x000fe40000000000 */
[----:B------:R-:W-:Y:S02]  /*3740*/  FSEL R48, R48, -INF , !P4 ;  /* 0xff80000030307808 */ /* 0x000fe40006000000 */
[----:B------:R-:W-:-:S04]  /*3750*/  ISETP.GE.AND P4, PT, R31, 0x32, PT ;  /* 0x000000321f00780c */ /* 0x000fc80003f86270 */
[----:B------:R-:W-:-:S04]  /*3760*/  ISETP.GT.AND P5, PT, R5, 0x31, !P4 ;  /* 0x000000310500780c */ /* 0x000fc800067a4270 */
[----:B------:R-:W-:-:S04]  /*3770*/  ISETP.LT.OR P5, PT, R3, 0x32, P5 ;  /* 0x000000320300780c */ /* 0x000fc80002fa1670 */
[----:B------:R-:W-:Y:S02]  /*3780*/  FSEL R66, R49, -INF , !P5 ;  /* 0xff80000031427808 */ /* 0x000fe40006800000 */
[----:B------:R-:W-:-:S04]  /*3790*/  ISETP.GE.AND P5, PT, R31, 0x39, PT ;  /* 0x000000391f00780c */ /* 0x000fc80003fa6270 */
[----:B------:R-:W-:-:S04]  /*37a0*/  ISETP.GT.AND P6, PT, R5, 0x38, !P5 ;  /* 0x000000380500780c */ /* 0x000fc80006fc4270 */
[----:B------:R-:W-:-:S04]  /*37b0*/  ISETP.LT.OR P6, PT, R3, 0x39, P6 ;  /* 0x000000390300780c */ /* 0x000fc800037c1670 */
[----:B------:R-:W-:Y:S02]  /*37c0*/  FSEL R52, R52, -INF , !P6 ;  /* 0xff80000034347808 */ /* 0x000fe40007000000 */
[----:B------:R-:W-:-:S04]  /*37d0*/  ISETP.GE.AND P6, PT, R31, 0x1, PT ;  /* 0x000000011f00780c */ /* 0x000fc80003fc6270 */
[----:B------:R-:W-:Y:S02]  /*37e0*/  P2R R6, PR, RZ, 0x40 ;  /* 0x00000040ff067803 */ /* 0x000fe40000000000 */
[----:B------:R-:W-:-:S04]  /*37f0*/  ISETP.GT.AND P6, PT, R5, RZ, !P6 ;  /* 0x000000ff0500720c */ /* 0x000fc800077c4270 */
[----:B------:R-:W-:-:S04]  /*3800*/  ISETP.LT.OR P6, PT, R3, 0x1, P6 ;  /* 0x000000010300780c */ /* 0x000fc800037c1670 */
[----:B------:R-:W-:Y:S02]  /*3810*/  FSEL R28, R24, -INF , !P6 ;  /* 0xff800000181c7808 */ /* 0x000fe40007000000 */
[----:B------:R-:W-:-:S04]  /*3820*/  ISETP.GE.AND P6, PT, R31, 0x3a, PT ;  /* 0x0000003a1f00780c */ /* 0x000fc80003fc6270 */
[----:B------:R-:W-:Y:S02]  /*3830*/  P2R R24, PR, RZ, 0x40 ;  /* 0x00000040ff187803 */ /* 0x000fe40000000000 */
[----:B------:R-:W-:Y:S01]  /*3840*/  ISETP.GT.AND P6, PT, R5, 0x39, !P6 ;  /* 0x000000390500780c */ /* 0x000fe200077c4270 */
[----:B0-----:R-:W-:-:S03]  /*3850*/  IMAD.IADD R5, R34, 0x1, R7 ;  /* 0x0000000122057824 */ /* 0x001fc600078e0207 */
[----:B------:R-:W-:Y:S02]  /*3860*/  ISETP.LT.OR P6, PT, R3, 0x3a, P6 ;  /* 0x0000003a0300780c */ /* 0x000fe400037c1670 */
[----:B------:R-:W-:Y:S02]  /*3870*/  VIADDMNMX R3, R7, R35, R8, PT ;  /* 0x0000002307037246 */ /* 0x000fe40003800108 */
[----:B------:R-:W-:Y:S02]  /*3880*/  FSEL R68, R53, -INF , !P6 ;  /* 0xff80000035447808 */ /* 0x000fe40007000000 */
[----:B------:R-:W-:-:S13]  /*3890*/  PLOP3.LUT P6, PT, PT, PT, UP1, 0x40, 0x0 ;  /* 0x000000000000781c */ /* 0x000fda0003fce818 */
[----:B------:R-:W-:Y:S05]  /*38a0*/  @P6 BRA `(.L_x_1167) ;  /* 0x0000000000646947 */ /* 0x000fea0003800000 */
        /* <DEDUP_REMOVED lines=9> */
[----:B------:R-:W-:Y:S01]  /*3940*/  @P6 IMAD.HI.U32 R7, R4, UR10, RZ ;  /* 0x0000000a04076c27 */ /* 0x000fe2000f8e00ff */
[----:B------:R-:W-:-:S13]  /*3950*/  PLOP3.LUT P6, PT, PT, PT, UP2, 0x80, 0x0 ;  /* 0x000000000000781c */ /* 0x000fda0003fcf028 */
[----:B------:R-:W-:-:S04]  /*3960*/  @P6 SHF.R.U32.HI R4, RZ, UR11, R7 ;  /* 0x0000000bff046c19 */ /* 0x000fc80008011607 */
[----:B------:R-:W-:Y:S01]  /*3970*/  LOP3.LUT R4, RZ, R4, RZ, 0x33, !PT ;  /* 0x00000004ff047212 */ /* 0x000fe200078e33ff */
[----:B------:R-:W-:Y:S06]  /*3980*/  BRA `(.L_x_1170) ;  /* 0x0000000000187947 */ /* 0x000fec0003800000 */
.L_x_1169:
[----:B------:R-:W-:-:S06]  /*3990*/  UISETP.NE.AND UP2, UPT, UR7, 0x1, UPT ;  /* 0x000000010700788c */ /* 0x000fcc000bf45270 */
[----:B------:R-:W-:-:S05]  /*39a0*/  PLOP3.LUT P6, PT, PT, PT, UP2, 0x80, 0x0 ;  /* 0x000000000000781c */ /* 0x000fca0003fcf028 */
[----:B------:R-:W-:-:S08]  /*39b0*/  @UP2 ULDC.64 UR10, c[0x0][0x9e8] ;  /* 0x00027a00000a2ab9 */ /* 0x000fd00000000a00 */
[----:B------:R-:W-:Y:S01]  /*39c0*/  @P6 IMAD.HI.U32 R7, R4, UR10, RZ ;  /* 0x0000000a04076c27 */ /* 0x000fe2000f8e00ff */
[----:B------:R-:W-:-:S13]  /*39d0*/  PLOP3.LUT P6, PT, PT, PT, UP2, 0x80, 0x0 ;  /* 0x000000000000781c */ /* 0x000fda0003fcf028 */
[----:B------:R-:W-:-:S07]  /*39e0*/  @P6 SHF.R.U32.HI R4, RZ, UR11, R7 ;  /* 0x0000000bff046c19 */ /* 0x000fce0008011607 */
.L_x_1170:
[----:B------:R-:W-:Y:S05]  /*39f0*/  BSYNC B0 ;  /* 0x0000000000007941 */ /* 0x000fea0003800000 */
.L_x_1168:
[----:B------:R-:W-:-:S04]  /*3a00*/  IMAD R7, R4, UR7, -R9 ;  /* 0x0000000704077c24 */ /* 0x000fc8000f8e0a09 */
[----:B------:R-:W-:-:S05]  /*3a10*/  IMAD.IADD R4, R7, 0x1, -R2 ;  /* 0x0000000107047824 */ /* 0x000fca00078e0a02 */
[----:B------:R-:W-:Y:S02]  /*3a20*/  VIMNMX R5, R5, R4, !PT ;  /* 0x0000000405057248 */ /* 0x000fe40007fe0100 */
[----:B------:R-:W-:-:S07]  /*3a30*/  VIADDMNMX R3, R4, UR7, R3, PT ;  /* 0x0000000704037c46 */ /* 0x000fce000b800103 */
.L_x_1167:
[----:B------:R-:W-:Y:S01]  /*3a40*/  ISETP.GT.AND P2, PT, R5, 0x1, !P2 ;  /* 0x000000010500780c */ /* 0x000fe20005744270 */
[----:B------:R-:W-:Y:S01]  /*3a50*/  ULDC UR10, c[0x0][0x988] ;  /* 0x00026200000a7ab9 */ /* 0x000fe20000000800 */
[----:B------:R-:W-:Y:S01]  /*3a60*/  FMNMX.FTZ R8, R28, R38, !PT ;  /* 0x000000261c087209 */ /* 0x000fe20007810000 */
[----:B------:R-:W-:Y:S01]  /*3a70*/  @UP0 ULDC UR14, c[0x0][0x44c] ;  /* 0x00011300000e0ab9 */ /* 0x000fe20000000800 */
[----:B------:R-:W-:Y:S01]  /*3a80*/  ISETP.LT.OR P2, PT, R3, 0x2, P2 ;  /* 0x000000020300780c */ /* 0x000fe20001741670 */
[----:B------:R-:W-:Y:S01]  /*3a90*/  UIMAD.WIDE.U32 UR14, UR41, UR14, URZ ;  /* 0x0000000e290e72a5 */ /* 0x000fe2000f8e003f */
[----:B------:R-:W-:Y:S01]  /*3aa0*/  FMNMX.FTZ R8, R42, R8, !PT ;  /* 0x000000082a087209 */ /* 0x000fe20007810000 */
[----:B------:R-:W-:Y:S01]  /*3ab0*/  @UP0 ULDC UR11, c[0x0][0x450] ;  /* 0x00011400000b0ab9 */ /* 0x000fe20000000800 */
[----:B------:R-:W-:Y:S01]  /*3ac0*/  FSEL R7, R27, -INF , !P2 ;  /* 0xff8000001b077808 */ /* 0x000fe20005000000 */
[----:B------:R-:W-:Y:S01]  /*3ad0*/  UMOV UR5, UR41 ;  /* 0x0000002900057c82 */ /* 0x000fe20008000000 */
[----:B------:R-:W-:Y:S01]  /*3ae0*/  ISETP.NE.AND P2, PT, R25, RZ, PT ;  /* 0x000000ff1900720c */ /* 0x000fe20003f45270 */
[----:B------:R-:W-:Y:S01]  /*3af0*/  @UP0 USHF.R.U32.HI UR5, URZ, UR11, UR15 ;  /* 0x0000000b3f050299 */ /* 0x000fe2000801160f */
[----:B------:R-:W-:-:S02]  /*3b00*/  FMNMX.FTZ R8, R46, R8, !PT ;  /* 0x000000082e087209 */ /* 0x000fc40007810000 */
[----:B------:R-:W-:Y:S01]  /*3b10*/  ISETP.GT.AND P2, PT, R5, 0x9, !P2 ;  /* 0x000000090500780c */ /* 0x000fe20005744270 */
[----:B------:R-:W-:Y:S01]  /*3b20*/  UIADD3 UR43, UR43, UR5, URZ ;  /* 0x000000052b2b7290 */ /* 0x000fe2000fffe03f */
[----:B------:R-:W-:Y:S02]  /*3b30*/  FMNMX.FTZ R8, R56, R8, !PT ;  /* 0x0000000838087209 */ /* 0x000fe40007810000 */
[----:B------:R-:W-:Y:S01]  /*3b40*/  ISETP.LT.OR P2, PT, R3, 0xa, P2 ;  /* 0x0000000a0300780c */ /* 0x000fe20001741670 */
[----:B------:R-:W-:Y:S01]  /*3b50*/  UIADD3 UR6, UR43, UR6, URZ ;  /* 0x000000062b067290 */ /* 0x000fe2000fffe03f */
[----:B------:R-:W-:Y:S02]  /*3b60*/  FMNMX.FTZ R8, R58, R8, !PT ;  /* 0x000000083a087209 */ /* 0x000fe40007810000 */
[----:B------:R-:W-:Y:S02]  /*3b70*/  FSEL R10, R10, -INF , !P2 ;  /* 0xff8000000a0a7808 */ /* 0x000fe40005000000 */
[----:B------:R-:W-:-:S02]  /*3b80*/  ISETP.NE.AND P2, PT, R29, RZ, PT ;  /* 0x000000ff1d00720c */ /* 0x000fc40003f45270 */
[----:B------:R-:W-:Y:S02]  /*3b90*/  FMNMX.FTZ R8, R36, R8, !PT ;  /* 0x0000000824087209 */ /* 0x000fe40007810000 */
[----:B------:R-:W-:Y:S02]  /*3ba0*/  ISETP.GT.AND P2, PT, R5, 0x10, !P2 ;  /* 0x000000100500780c */ /* 0x000fe40005744270 */
[----:B------:R-:W-:Y:S02]  /*3bb0*/  FMNMX.FTZ R8, R60, R8, !PT ;  /* 0x000000083c087209 */ /* 0x000fe40007810000 */
[----:B------:R-:W-:Y:S02]  /*3bc0*/  ISETP.LT.OR P2, PT, R3, 0x11, P2 ;  /* 0x000000110300780c */ /* 0x000fe40001741670 */
[----:B------:R-:W-:Y:S02]  /*3bd0*/  FMNMX.FTZ R8, R40, R8, !PT ;  /* 0x0000000828087209 */ /* 0x000fe40007810000 */
[----:B------:R-:W-:-:S02]  /*3be0*/  FSEL R11, R11, -INF , !P2 ;  /* 0xff8000000b0b7808 */ /* 0x000fc40005000000 */
[----:B------:R-:W-:Y:S02]  /*3bf0*/  ISETP.NE.AND P2, PT, R32, RZ, PT ;  /* 0x000000ff2000720c */ /* 0x000fe40003f45270 */
[----:B------:R-:W-:Y:S02]  /*3c00*/  FMNMX.FTZ R8, R62, R8, !PT ;  /* 0x000000083e087209 */ /* 0x000fe40007810000 */
[----:B------:R-:W-:Y:S02]  /*3c10*/  ISETP.GT.AND P2, PT, R5, 0x11, !P2 ;  /* 0x000000110500780c */ /* 0x000fe40005744270 */
[----:B------:R-:W-:Y:S02]  /*3c20*/  FMNMX.FTZ R8, R44, R8, !PT ;  /* 0x000000082c087209 */ /* 0x000fe40007810000 */
[----:B------:R-:W-:Y:S02]  /*3c30*/  ISETP.LT.OR P2, PT, R3, 0x12, P2 ;  /* 0x000000120300780c */ /* 0x000fe40001741670 */
[----:B------:R-:W-:-:S02]  /*3c40*/  FMNMX.FTZ R8, R64, R8, !PT ;  /* 0x0000000840087209 */ /* 0x000fc40007810000 */
[----:B------:R-:W-:Y:S02]  /*3c50*/  FSEL R12, R12, -INF , !P2 ;  /* 0xff8000000c0c7808 */ /* 0x000fe40005000000 */
[----:B------:R-:W-:Y:S02]  /*3c60*/  ISETP.NE.AND P2, PT, R33, RZ, PT ;  /* 0x000000ff2100720c */ /* 0x000fe40003f45270 */
[----:B------:R-:W-:Y:S02]  /*3c70*/  FMNMX.FTZ R8, R48, R8, !PT ;  /* 0x0000000830087209 */ /* 0x000fe40007810000 */
[----:B------:R-:W-:Y:S02]  /*3c80*/  ISETP.GT.AND P2, PT, R5, 0x18, !P2 ;  /* 0x000000180500780c */ /* 0x000fe40005744270 */
[----:B------:R-:W-:Y:S02]  /*3c90*/  FMNMX.FTZ R8, R66, R8, !PT ;  /* 0x0000000842087209 */ /* 0x000fe40007810000 */
[----:B------:R-:W-:-:S02]  /*3ca0*/  ISETP.LT.OR P2, PT, R3, 0x19, P2 ;  /* 0x000000190300780c */ /* 0x000fc40001741670 */
[----:B------:R-:W-:Y:S02]  /*3cb0*/  FMNMX.FTZ R8, R52, R8, !PT ;  /* 0x0000000834087209 */ /* 0x000fe40007810000 */
[----:B------:R-:W-:Y:S02]  /*3cc0*/  FSEL R13, R13, -INF , !P2 ;  /* 0xff8000000d0d7808 */ /* 0x000fe40005000000 */
[----:B------:R-:W-:Y:S02]  /*3cd0*/  ISETP.NE.AND P2, PT, R39, RZ, PT ;  /* 0x000000ff2700720c */ /* 0x000fe40003f45270 */
[C---:B------:R-:W-:Y:S02]  /*3ce0*/  ISETP.GT.AND P3, PT, R5.reuse, 0x8, !P3 ;  /* 0x000000080500780c */ /* 0x040fe40005f64270 */
[----:B------:R-:W-:Y:S02]  /*3cf0*/  ISETP.GT.AND P2, PT, R5, 0x19, !P2 ;  /* 0x000000190500780c */ /* 0x000fe40005744270 */
[----:B------:R-:W-:-:S02]  /*3d00*/  FMNMX.FTZ R25, R68, R8, !PT ;  /* 0x0000000844197209 */ /* 0x000fc40007810000 */
[C---:B------:R-:W-:Y:S02]  /*3d10*/  ISETP.LT.OR P2, PT, R3.reuse, 0x1a, P2 ;  /* 0x0000001a0300780c */ /* 0x040fe40001741670 */
[----:B------:R-:W-:Y:S01]  /*3d20*/  ISETP.LT.OR P3, PT, R3, 0x9, P3 ;  /* 0x000000090300780c */ /* 0x000fe20001f61670 */
[----:B------:R-:W0:Y:S01]  /*3d30*/  SHFL.BFLY PT, R8, R25, 0x2, 0x1f ;  /* 0x0c401f0019087f89 */ /* 0x000e2200000e0000 */
[----:B------:R-:W-:Y:S02]  /*3d40*/  FSEL R14, R14, -INF , !P2 ;  /* 0xff8000000e0e7808 */ /* 0x000fe40005000000 */
[----:B------:R-:W-:Y:S02]  /*3d50*/  ISETP.NE.AND P2, PT, R37, RZ, PT ;  /* 0x000000ff2500720c */ /* 0x000fe40003f45270 */
[----:B------:R-:W-:Y:S02]  /*3d60*/  ISETP.NE.AND P6, PT, R6, RZ, PT ;  /* 0x000000ff0600720c */ /* 0x000fe40003fc5270 */
[----:B------:R-:W-:-:S02]  /*3d70*/  ISETP.GT.AND P2, PT, R5, 0x20, !P2 ;  /* 0x000000200500780c */ /* 0x000fc40005744270 */
[----:B------:R-:W-:Y:S02]  /*3d80*/  FSEL R6, R30, -INF , !P3 ;  /* 0xff8000001e067808 */ /* 0x000fe40005800000 */
[----:B------:R-:W-:Y:S02]  /*3d90*/  ISETP.LT.OR P2, PT, R3, 0x21, P2 ;  /* 0x000000210300780c */ /* 0x000fe40001741670 */
[----:B------:R-:W-:Y:S02]  /*3da0*/  ISETP.NE.AND P3, PT, R41, RZ, PT ;  /* 0x000000ff2900720c */ /* 0x000fe40003f65270 */
[----:B------:R-:W-:Y:S02]  /*3db0*/  FSEL R15, R15, -INF , !P2 ;  /* 0xff8000000f0f7808 */ /* 0x000fe40005000000 */
[----:B------:R-:W-:Y:S02]  /*3dc0*/  ISETP.NE.AND P2, PT, R43, RZ, PT ;  /* 0x000000ff2b00720c */ /* 0x000fe40003f45270 */
[----:B------:R-:W-:-:S02]  /*3dd0*/  ISETP.GT.AND P4, PT, R5, 0x31, !P4 ;  /* 0x000000310500780c */ /* 0x000fc40006784270 */
[C---:B------:R-:W-:Y:S02]  /*3de0*/  ISETP.GT.AND P2, PT, R5.reuse, 0x21, !P2 ;  /* 0x000000210500780c */ /* 0x040fe40005744270 */
[----:B------:R-:W-:Y:S02]  /*3df0*/  ISETP.GT.AND P5, PT, R5, 0x38, !P5 ;  /* 0x000000380500780c */ /* 0x000fe40006fa4270 */
[C---:B------:R-:W-:Y:S02]  /*3e00*/  ISETP.LT.OR P2, PT, R3.reuse, 0x22, P2 ;  /* 0x000000220300780c */ /* 0x040fe40001741670 */
[----:B------:R-:W-:Y:S02]  /*3e10*/  ISETP.LT.OR P4, PT, R3, 0x32, P4 ;  /* 0x000000320300780c */ /* 0x000fe40002781670 */
[----:B------:R-:W-:Y:S02]  /*3e20*/  FSEL R20, R20, -INF , !P2 ;  /* 0xff80000014147808 */ /* 0x000fe40005000000 */
[----:B------:R-:W-:-:S02]  /*3e30*/  ISETP.GT.AND P2, PT, R5, 0x28, !P3 ;  /* 0x000000280500780c */ /* 0x000fc40005f44270 */
[----:B------:R-:W-:Y:S02]  /*3e40*/  ISETP.NE.AND P3, PT, R45, RZ, PT ;  /* 0x000000ff2d00720c */ /* 0x000fe40003f65270 */
[----:B------:R-:W-:Y:S02]  /*3e50*/  ISETP.LT.OR P2, PT, R3, 0x29, P2 ;  /* 0x000000290300780c */ /* 0x000fe40001741670 */
[----:B------:R-:W-:Y:S02]  /*3e60*/  ISETP.GT.AND P3, PT, R5, 0x30, !P3 ;  /* 0x000000300500780c */ /* 0x000fe40005f64270 */
[----:B------:R-:W-:Y:S02]  /*3e70*/  FSEL R21, R21, -INF , !P2 ;  /* 0xff80000015157808 */ /* 0x000fe40005000000 */
[----:B------:R-:W-:Y:S02]  /*3e80*/  ISETP.GT.AND P2, PT, R5, RZ, !P6 ;  /* 0x000000ff0500720c */ /* 0x000fe40007744270 */
[----:B------:R-:W-:-:S02]  /*3e90*/  ISETP.NE.AND P6, PT, R24, RZ, PT ;  /* 0x000000ff1800720c */ /* 0x000fc40003fc5270 */
[C---:B------:R-:W-:Y:S02]  /*3ea0*/  ISETP.LT.OR P2, PT, R3.reuse, 0x1, P2 ;  /* 0x000000010300780c */ /* 0x040fe40001741670 */
[----:B------:R-:W-:Y:S02]  /*3eb0*/  ISETP.LT.OR P3, PT, R3, 0x31, P3 ;  /* 0x000000310300780c */ /* 0x000fe40001f61670 */
[----:B------:R-:W-:Y:S02]  /*3ec0*/  FSEL R4, R26, -INF , !P2 ;  /* 0xff8000001a047808 */ /* 0x000fe40005000000 */
[----:B0-----:R-:W-:Y:S01]  /*3ed0*/  FMNMX.FTZ R26, R25, R8, !PT ;  /* 0x00000008191a7209 */ /* 0x001fe20007810000 */
[----:B------:R-:W-:Y:S01]  /*3ee0*/  IMAD.U32 R25, RZ, RZ, UR10 ;  /* 0x0000000aff197e24 */ /* 0x000fe2000f8e00ff */
[----:B------:R-:W-:Y:S02]  /*3ef0*/  FMNMX.FTZ R9, R4, R7, !PT ;  /* 0x0000000704097209 */ /* 0x000fe40007810000 */
[----:B------:R-:W-:Y:S01]  /*3f00*/  ISETP.NE.AND P2, PT, R57, RZ, PT ;  /* 0x000000ff3900720c */ /* 0x000fe20003f45270 */
[----:B------:R-:W0:Y:S01]  /*3f10*/  SHFL.BFLY PT, R27, R26, 0x1, 0x1f ;  /* 0x0c201f001a1b7f89 */ /* 0x000e2200000e0000 */
[----:B------:R-:W-:-:S02]  /*3f20*/  FMNMX.FTZ R9, R6, R9, !PT ;  /* 0x0000000906097209 */ /* 0x000fc40007810000 */
[----:B------:R-:W-:Y:S02]  /*3f30*/  ISETP.GT.AND P2, PT, R5, 0x29, !P2 ;  /* 0x000000290500780c */ /* 0x000fe40005744270 */
[----:B------:R-:W-:Y:S02]  /*3f40*/  FMNMX.FTZ R8, R10, R9, !PT ;  /* 0x000000090a087209 */ /* 0x000fe40007810000 */
[----:B------:R-:W-:Y:S02]  /*3f50*/  ISETP.LT.OR P2, PT, R3, 0x2a, P2 ;  /* 0x0000002a0300780c */ /* 0x000fe40001741670 */
[----:B------:R-:W-:Y:S02]  /*3f60*/  FMNMX.FTZ R9, R11, R8, !PT ;  /* 0x000000080b097209 */ /* 0x000fe40007810000 */
[----:B------:R-:W-:Y:S02]  /*3f70*/  ISETP.LT.OR P5, PT, R3, 0x39, P5 ;  /* 0x000000390300780c */ /* 0x000fe40002fa1670 */
[----:B------:R-:W-:-:S04]  /*3f80*/  FMNMX.FTZ R24, R12, R9, !PT ;  /* 0x000000090c187209 */ /* 0x000fc80007810000 */
[----:B------:R-:W-:Y:S02]  /*3f90*/  FMNMX.FTZ R9, R13, R24, !PT ;  /* 0x000000180d097209 */ /* 0x000fe40007810000 */
[----:B------:R-:W-:Y:S02]  /*3fa0*/  FSEL R24, R47, -INF , !P2 ;  /* 0xff8000002f187808 */ /* 0x000fe40005000000 */
[----:B0-----:R-:W-:Y:S02]  /*3fb0*/  FMNMX.FTZ R8, R26, R27, !PT ;  /* 0x0000001b1a087209 */ /* 0x001fe40007810000 */
[----:B------:R-:W-:Y:S02]  /*3fc0*/  FMNMX.FTZ R26, R14, R9, !PT ;  /* 0x000000090e1a7209 */ /* 0x000fe40007810000 */
[C---:B------:R-:W-:Y:S01]  /*3fd0*/  FSETP.NEU.FTZ.AND P2, PT, R8.reuse, -INF , PT ;  /* 0xff8000000800780b */ /* 0x040fe20003f5d000 */
[----:B------:R-:W-:-:S01]  /*3fe0*/  FFMA.FTZ R25, R8, R25, -8 ;  /* 0xc100000008197423 */ /* 0x000fc20000010019 */
[----:B------:R-:W-:-:S04]  /*3ff0*/  FMNMX.FTZ R9, R15, R26, !PT ;  /* 0x0000001a0f097209 */ /* 0x000fc80007810000 */
[----:B------:R-:W-:Y:S02]  /*4000*/  FMNMX.FTZ R26, R20, R9, !PT ;  /* 0x00000009141a7209 */ /* 0x000fe40007810000 */
[----:B------:R-:W-:Y:S02]  /*4010*/  FSEL R27, R25, RZ, P2 ;  /* 0x000000ff191b7208 */ /* 0x000fe40001000000 */
[----:B------:R-:W-:Y:S02]  /*4020*/  FMNMX.FTZ R9, R21, R26, !PT ;  /* 0x0000001a15097209 */ /* 0x000fe40007810000 */
[----:B------:R-:W-:Y:S01]  /*4030*/  ISETP.GT.AND P2, PT, R5, 0x39, !P6 ;  /* 0x000000390500780c */ /* 0x000fe20007744270 */
[--C-:B------:R-:W-:Y:S01]  /*4040*/  FFMA.FTZ R29, R28, UR10, -R27.reuse ;  /* 0x0000000a1c1d7c23 */ /* 0x100fe2000801081b */
[----:B------:R-:W-:Y:S01]  /*4050*/  FSEL R5, R50, -INF , !P3 ;  /* 0xff80000032057808 */ /* 0x000fe20005800000 */
[--C-:B------:R-:W-:Y:S01]  /*4060*/  FFMA.FTZ R39, R44, UR10, -R27.reuse ;  /* 0x0000000a2c277c23 */ /* 0x100fe2000801081b */
[----:B------:R-:W-:Y:S01]  /*4070*/  FMNMX.FTZ R26, R24, R9, !PT ;  /* 0x00000009181a7209 */ /* 0x000fe20007810000 */
[----:B------:R-:W-:Y:S01]  /*4080*/  IMAD.U32 R44, RZ, RZ, UR10 ;  /* 0x0000000aff2c7e24 */ /* 0x000fe2000f8e00ff */
[----:B------:R-:W-:Y:S01]  /*4090*/  FSEL R25, R51, -INF , !P4 ;  /* 0xff80000033197808 */ /* 0x000fe20006000000 */
[--C-:B------:R-:W-:Y:S01]  /*40a0*/  FFMA.FTZ R30, R38, UR10, -R27.reuse ;  /* 0x0000000a261e7c23 */ /* 0x100fe2000801081b */
[----:B------:R-:W-:Y:S01]  /*40b0*/  FMNMX.FTZ R26, R5, R26, !PT ;  /* 0x0000001a051a7209 */ /* 0x000fe20007810000 */
[--C-:B------:R-:W-:Y:S01]  /*40c0*/  FFMA.FTZ R31, R42, UR10, -R27.reuse ;  /* 0x0000000a2a1f7c23 */ /* 0x100fe2000801081b */
[----:B------:R-:W-:Y:S01]  /*40d0*/  ISETP.LT.OR P2, PT, R3, 0x3a, P2 ;  /* 0x0000003a0300780c */ /* 0x000fe20001741670 */
[----:B------:R-:W-:Y:S01]  /*40e0*/  MUFU.EX2 R29, R29 ;  /* 0x0000001d001d7308 */ /* 0x000fe20000000800 */
[----:B------:R-:W-:Y:S01]  /*40f0*/  FSEL R3, R54, -INF , !P5 ;  /* 0xff80000036037808 */ /* 0x000fe20006800000 */
[--C-:B------:R-:W-:Y:S01]  /*4100*/  FFMA.FTZ R32, R46, UR10, -R27.reuse ;  /* 0x0000000a2e207c23 */ /* 0x100fe2000801081b */
[----:B------:R-:W-:Y:S01]  /*4110*/  FMNMX.FTZ R28, R25, R26, !PT ;  /* 0x0000001a191c7209 */ /* 0x000fe20007810000 */
[--C-:B------:R-:W-:Y:S01]  /*4120*/  FFMA.FTZ R33, R56, UR10, -R27.reuse ;  /* 0x0000000a38217c23 */ /* 0x100fe2000801081b */
[----:B------:R-:W-:Y:S01]  /*4130*/  FSEL R26, R55, -INF , !P2 ;  /* 0xff800000371a7808 */ /* 0x000fe20005000000 */
[--C-:B------:R-:W-:Y:S01]  /*4140*/  FFMA.FTZ R35, R36, UR10, -R27.reuse ;  /* 0x0000000a24237c23 */ /* 0x100fe2000801081b */
[----:B------:R-:W-:Y:S01]  /*4150*/  FMNMX.FTZ R9, R3, R28, !PT ;  /* 0x0000001c03097209 */ /* 0x000fe20007810000 */
[----:B------:R-:W0:Y:S01]  /*4160*/  MUFU.EX2 R30, R30 ;  /* 0x0000001e001e7308 */ /* 0x000e220000000800 */
[----:B------:R-:W-:-:S01]  /*4170*/  FFMA.FTZ R36, R60, UR10, -R27 ;  /* 0x0000000a3c247c23 */ /* 0x000fc2000801081b */
[--C-:B------:R-:W-:Y:S01]  /*4180*/  FFMA.FTZ R34, R58, UR10, -R27.reuse ;  /* 0x0000000a3a227c23 */ /* 0x100fe2000801081b */
[----:B------:R-:W-:Y:S01]  /*4190*/  FMNMX.FTZ R9, R26, R9, !PT ;  /* 0x000000091a097209 */ /* 0x000fe20007810000 */
[--C-:B------:R-:W-:Y:S01]  /*41a0*/  FFMA.FTZ R37, R40, UR10, -R27.reuse ;  /* 0x0000000a28257c23 */ /* 0x100fe2000801081b */
[----:B------:R-:W-:-:S01]  /*41b0*/  FFMA.FTZ R40, R64, UR10, -R27 ;  /* 0x0000000a40287c23 */ /* 0x000fc2000801081b */
[--C-:B------:R-:W-:Y:S01]  /*41c0*/  FFMA.FTZ R38, R62, UR10, -R27.reuse ;  /* 0x0000000a3e267c23 */ /* 0x100fe2000801081b */
[----:B------:R-:W-:-:S01]  /*41d0*/  FFMA.FTZ R41, R48, UR10, -R27 ;  /* 0x0000000a30297c23 */ /* 0x000fc2000801081b */
[----:B------:R-:W1:Y:S01]  /*41e0*/  SHFL.BFLY PT, R28, R9, 0x2, 0x1f ;  /* 0x0c401f00091c7f89 */ /* 0x000e6200000e0000 */
[----:B------:R-:W2:Y:S01]  /*41f0*/  MUFU.EX2 R31, R31 ;  /* 0x0000001f001f7308 */ /* 0x000ea20000000800 */
[----:B------:R-:W-:-:S07]  /*4200*/  FFMA.FTZ R42, R66, UR10, -R27 ;  /* 0x0000000a422a7c23 */ /* 0x000fce000801081b */
[----:B------:R-:W3:Y:S08]  /*4210*/  MUFU.EX2 R32, R32 ;  /* 0x0000002000207308 */ /* 0x000ef00000000800 */
[----:B------:R-:W-:Y:S01]  /*4220*/  MUFU.EX2 R33, R33 ;  /* 0x0000002100217308 */ /* 0x000fe20000000800 */
[----:B-1----:R-:W-:-:S07]  /*4230*/  FMNMX.FTZ R28, R9, R28, !PT ;  /* 0x0000001c091c7209 */ /* 0x002fce0007810000 */
[----:B------:R-:W-:Y:S01]  /*4240*/  MUFU.EX2 R35, R35 ;  /* 0x0000002300237308 */ /* 0x000fe20000000800 */
[----:B------:R-:W1:Y:S07]  /*4250*/  SHFL.BFLY PT, R9, R28, 0x1, 0x1f ;  /* 0x0c201f001c097f89 */ /* 0x000e6e00000e0000 */
[----:B------:R-:W-:Y:S08]  /*4260*/  MUFU.EX2 R36, R36 ;  /* 0x0000002400247308 */ /* 0x000ff00000000800 */
[----:B------:R-:W-:Y:S08]  /*4270*/  MUFU.EX2 R34, R34 ;  /* 0x0000002200227308 */ /* 0x000ff00000000800 */
[----:B------:R-:W-:Y:S01]  /*4280*/  MUFU.EX2 R39, R39 ;  /* 0x0000002700277308 */ /* 0x000fe20000000800 */
[----:B-1----:R-:W-:Y:S01]  /*4290*/  FMNMX.FTZ R9, R28, R9, !PT ;  /* 0x000000091c097209 */ /* 0x002fe20007810000 */
[--C-:B------:R-:W-:Y:S01]  /*42a0*/  FFMA.FTZ R28, R52, UR10, -R27.reuse ;  /* 0x0000000a341c7c23 */ /* 0x100fe2000801081b */
[----:B------:R-:W-:-:S02]  /*42b0*/  FFMA.FTZ R27, R68, UR10, -R27 ;  /* 0x0000000a441b7c23 */ /* 0x000fc4000801081b */
[C---:B------:R-:W-:Y:S01]  /*42c0*/  FSETP.NEU.FTZ.AND P2, PT, R9.reuse, -INF , PT ;  /* 0xff8000000900780b */ /* 0x040fe20003f5d000 */
[----:B------:R-:W-:-:S02]  /*42d0*/  FFMA.FTZ R43, R9, R44, -8 ;  /* 0xc1000000092b7423 */ /* 0x000fc4000001002c */
[----:B------:R-:W-:Y:S03]  /*42e0*/  MUFU.EX2 R40, R40 ;  /* 0x0000002800287308 */ /* 0x000fe60000000800 */
[----:B------:R-:W-:Y:S02]  /*42f0*/  FSEL R43, R43, RZ, P2 ;  /* 0x000000ff2b2b7208 */ /* 0x000fe40001000000 */
[----:B------:R-:W-:-:S03]  /*4300*/  PLOP3.LUT P2, PT, PT, PT, UP1, 0x40, 0x0 ;  /* 0x000000000000781c */ /* 0x000fc60003f4e818 */
        /* <DEDUP_REMOVED lines=18> */
[----:B------:R-:W-:-:S06]  /*4430*/  FFMA.FTZ R26, R26, UR10, -R43 ;  /* 0x0000000a1a1a7c23 */ /* 0x000fcc000801082b */
[----:B------:R-:W4:Y:S08]  /*4440*/  MUFU.EX2 R6, R6 ;  /* 0x0000000600067308 */ /* 0x000f300000000800 */
[----:B------:R0:W5:Y:S08]  /*4450*/  MUFU.EX2 R45, R10 ;  /* 0x0000000a002d7308 */ /* 0x0001700000000800 */
[----:B------:R-:W5:Y:S01]  /*4460*/  MUFU.EX2 R11, R11 ;  /* 0x0000000b000b7308 */ /* 0x000f620000000800 */
[----:B0-----:R-:W-:-:S04]  /*4470*/  FADD.FTZ R10, R29, R30 ;  /* 0x0000001e1d0a7221 */ /* 0x001fc80000010000 */
[----:B--2---:R-:W-:-:S03]  /*4480*/  FADD.FTZ R47, R31, R10 ;  /* 0x0000000a1f2f7221 */ /* 0x004fc60000010000 */
[----:B------:R-:W0:Y:S01]  /*4490*/  MUFU.EX2 R12, R12 ;  /* 0x0000000c000c7308 */ /* 0x000e220000000800 */
[----:B---3--:R-:W-:-:S01]  /*44a0*/  FADD.FTZ R10, R32, R47 ;  /* 0x0000002f200a7221 */ /* 0x008fc20000010000 */
[----:B------:R-:W-:Y:S01]  /*44b0*/  F2FP.SATFINITE.E4M3.F32.PACK_AB_MERGE_C R32, R32, R31, RZ ;  /* 0x0000001f2020723e */ /* 0x000fe200048070ff */
[----:B-1----:R-:W-:-:S02]  /*44c0*/  FADD.FTZ R31, R4, R7 ;  /* 0x00000007041f7221 */ /* 0x002fc40000010000 */
[----:B------:R-:W-:Y:S01]  /*44d0*/  FADD.FTZ R47, R33, R10 ;  /* 0x0000000a212f7221 */ /* 0x000fe20000010000 */
[----:B------:R-:W-:Y:S01]  /*44e0*/  F2FP.SATFINITE.E4M3.F32.PACK_AB_MERGE_C R188, R30, R29, R32 ;  /* 0x0000001d1ebc723e */ /* 0x000fe20004807020 */
[----:B----4-:R-:W-:Y:S01]  /*44f0*/  FADD.FTZ R10, R6, R31 ;  /* 0x0000001f060a7221 */ /* 0x010fe20000010000 */
[----:B------:R-:W1:Y:S01]  /*4500*/  MUFU.EX2 R13, R13 ;  /* 0x0000000d000d7308 */ /* 0x000e620000000800 */
[----:B------:R-:W-:Y:S01]  /*4510*/  F2FP.SATFINITE.E4M3.F32.PACK_AB_MERGE_C R29, R36, R35, RZ ;  /* 0x00000023241d723e */ /* 0x000fe200048070ff */
[----:B------:R-:W-:Y:S01]  /*4520*/  FADD.FTZ R30, R34, R47 ;  /* 0x0000002f221e7221 */ /* 0x000fe20000010000 */
[----:B-----5:R-:W-:-:S01]  /*4530*/  FADD.FTZ R10, R45, R10 ;  /* 0x0000000a2d0a7221 */ /* 0x020fc20000010000 */
[----:B------:R-:W-:-:S02]  /*4540*/  F2FP.SATFINITE.E4M3.F32.PACK_AB_MERGE_C R32, R40, R39, RZ ;  /* 0x000000272820723e */ /* 0x000fc400048070ff */
[----:B------:R-:W-:Y:S01]  /*4550*/  F2FP.SATFINITE.E4M3.F32.PACK_AB_MERGE_C R190, R34, R33, R29 ;  /* 0x0000002122be723e */ /* 0x000fe2000480701d */
[----:B------:R-:W-:Y:S01]  /*4560*/  FADD.FTZ R29, R11, R10 ;  /* 0x0000000a0b1d7221 */ /* 0x000fe20000010000 */
[----:B------:R-:W2:Y:S01]  /*4570*/  MUFU.EX2 R14, R14 ;  /* 0x0000000e000e7308 */ /* 0x000ea20000000800 */
[----:B------:R-:W-:-:S01]  /*4580*/  FADD.FTZ R35, R35, R30 ;  /* 0x0000001e23237221 */ /* 0x000fc20000010000 */
[----:B------:R-:W-:Y:S01]  /*4590*/  F2FP.SATFINITE.E4M3.F32.PACK_AB_MERGE_C R45, R45, R6, RZ ;  /* 0x000000062d2d723e */ /* 0x000fe200048070ff */
[----:B0-----:R-:W-:-:S02]  /*45a0*/  FADD.FTZ R30, R12, R29 ;  /* 0x0000001d0c1e7221 */ /* 0x001fc40000010000 */
[----:B------:R-:W-:Y:S01]  /*45b0*/  FADD.FTZ R36, R36, R35 ;  /* 0x0000002324247221 */ /* 0x000fe20000010000 */
[----:B------:R-:W-:Y:S02]  /*45c0*/  F2FP.SATFINITE.E4M3.F32.PACK_AB_MERGE_C R189, R7, R4, R45 ;  /* 0x0000000407bd723e */ /* 0x000fe4000480702d */
[----:B------:R-:W0:Y:S01]  /*45d0*/  MUFU.EX2 R15, R15 ;  /* 0x0000000f000f7308 */ /* 0x000e220000000800 */
[----:B-1----:R-:W-:-:S01]  /*45e0*/  FADD.FTZ R29, R13, R30 ;  /* 0x0000001e0d1d7221 */ /* 0x002fc20000010000 */
[----:B------:R-:W-:-:S06]  /*45f0*/  FADD.FTZ R31, R37, R36 ;  /* 0x00000024251f7221 */ /* 0x000fcc0000010000 */
[----:B------:R-:W1:Y:S01]  /*4600*/  MUFU.EX2 R38, R38 ;  /* 0x0000002600267308 */ /* 0x000e620000000800 */
[----:B--2---:R-:W-:-:S01]  /*4610*/  FADD.FTZ R30, R14, R29 ;  /* 0x0000001d0e1e7221 */ /* 0x004fc20000010000 */
[----:B------:R-:W-:-:S04]  /*4620*/  F2FP.SATFINITE.E4M3.F32.PACK_AB_MERGE_C R14, R14, R13, RZ ;  /* 0x0000000d0e0e723e */ /* 0x000fc800048070ff */
[----:B------:R-:W-:Y:S02]  /*4630*/  F2FP.SATFINITE.E4M3.F32.PACK_AB_MERGE_C R191, R12, R11, R14 ;  /* 0x0000000b0cbf723e */ /* 0x000fe4000480700e */
[----:B------:R-:W2:Y:S01]  /*4640*/  MUFU.EX2 R20, R20 ;  /* 0x0000001400147308 */ /* 0x000ea20000000800 */
[----:B0-----:R-:W-:-:S07]  /*4650*/  FADD.FTZ R13, R15, R30 ;  /* 0x0000001e0f0d7221 */ /* 0x001fce0000010000 */
[----:B------:R-:W0:Y:S01]  /*4660*/  MUFU.EX2 R21, R21 ;  /* 0x0000001500157308 */ /* 0x000e220000000800 */
[C---:B-1----:R-:W-:Y:S01]  /*4670*/  F2FP.SATFINITE.E4M3.F32.PACK_AB_MERGE_C R184, R38.reuse, R37, R32 ;  /* 0x0000002526b8723e */ /* 0x042fe20004807020 */
[----:B------:R-:W-:-:S04]  /*4680*/  FADD.FTZ R38, R38, R31 ;  /* 0x0000001f26267221 */ /* 0x000fc80000010000 */
[----:B------:R-:W-:Y:S02]  /*4690*/  FADD.FTZ R39, R39, R38 ;  /* 0x0000002627277221 */ /* 0x000fe40000010000 */
[----:B------:R-:W-:Y:S01]  /*46a0*/  MUFU.EX2 R28, R28 ;  /* 0x0000001c001c7308 */ /* 0x000fe20000000800 */
[----:B--2---:R-:W-:-:S01]  /*46b0*/  FADD.FTZ R6, R20, R13 ;  /* 0x0000000d14067221 */ /* 0x004fc20000010000 */
[----:B------:R-:W-:-:S06]  /*46c0*/  FADD.FTZ R40, R40, R39 ;  /* 0x0000002728287221 */ /* 0x000fcc0000010000 */
[----:B------:R-:W-:Y:S01]  /*46d0*/  MUFU.EX2 R27, R27 ;  /* 0x0000001b001b7308 */ /* 0x000fe20000000800 */
[----:B0-----:R-:W-:-:S07]  /*46e0*/  FADD.FTZ R7, R21, R6 ;  /* 0x0000000615077221 */ /* 0x001fce0000010000 */
[----:B------:R-:W0:Y:S08]  /*46f0*/  MUFU.EX2 R24, R24 ;  /* 0x0000001800187308 */ /* 0x000e300000000800 */
[----:B------:R-:W-:Y:S08]  /*4700*/  MUFU.EX2 R41, R41 ;  /* 0x0000002900297308 */ /* 0x000ff00000000800 */
[----:B------:R-:W-:Y:S01]  /*4710*/  MUFU.EX2 R42, R42 ;  /* 0x0000002a002a7308 */ /* 0x000fe20000000800 */
[C---:B0-----:R-:W-:Y:S01]  /*4720*/  F2FP.SATFINITE.E4M3.F32.PACK_AB_MERGE_C R21, R24.reuse, R21, RZ ;  /* 0x000000151815723e */ /* 0x041fe200048070ff */
[----:B------:R-:W-:-:S03]  /*4730*/  FADD.FTZ R24, R24, R7 ;  /* 0x0000000718187221 */ /* 0x000fc60000010000 */
[----:B------:R-:W-:-:S03]  /*4740*/  F2FP.SATFINITE.E4M3.F32.PACK_AB_MERGE_C R185, R20, R15, R21 ;  /* 0x0000000f14b9723e */ /* 0x000fc60004807015 */
[----:B------:R-:W0:Y:S08]  /*4750*/  MUFU.EX2 R5, R5 ;  /* 0x0000000500057308 */ /* 0x000e300000000800 */
[----:B------:R1:W2:Y:S08]  /*4760*/  MUFU.EX2 R10, R25 ;  /* 0x00000019000a7308 */ /* 0x0002b00000000800 */
[----:B------:R-:W3:Y:S01]  /*4770*/  MUFU.EX2 R3, R3 ;  /* 0x0000000300037308 */ /* 0x000ee20000000800 */
[----:B-1----:R-:W-:Y:S01]  /*4780*/  F2FP.SATFINITE.E4M3.F32.PACK_AB_MERGE_C R25, R27, R28, RZ ;  /* 0x0000001c1b19723e */ /* 0x002fe200048070ff */
[----:B0-----:R-:W-:-:S03]  /*4790*/  FADD.FTZ R7, R5, R24 ;  /* 0x0000001805077221 */ /* 0x001fc60000010000 */
[----:B------:R-:W-:Y:S01]  /*47a0*/  F2FP.SATFINITE.E4M3.F32.PACK_AB_MERGE_C R186, R42, R41, R25 ;  /* 0x000000292aba723e */ /* 0x000fe20004807019 */
[----:B------:R-:W-:-:S02]  /*47b0*/  FADD.FTZ R41, R41, R40 ;  /* 0x0000002829297221 */ /* 0x000fc40000010000 */
[----:B------:R-:W0:Y:S01]  /*47c0*/  MUFU.EX2 R26, R26 ;  /* 0x0000001a001a7308 */ /* 0x000e220000000800 */
[----:B--2---:R-:W-:-:S01]  /*47d0*/  FADD.FTZ R4, R10, R7 ;  /* 0x000000070a047221 */ /* 0x004fc20000010000 */
[----:B------:R-:W-:-:S04]  /*47e0*/  FADD.FTZ R41, R42, R41 ;  /* 0x000000292a297221 */ /* 0x000fc80000010000 */
[----:B------:R-:W-:Y:S01]  /*47f0*/  FADD.FTZ R28, R28, R41 ;  /* 0x000000291c1c7221 */ /* 0x000fe20000010000 */
[----:B---3--:R-:W-:-:S01]  /*4800*/  FADD.FTZ R7, R3, R4 ;  /* 0x0000000403077221 */ /* 0x008fc20000010000 */
[----:B0-----:R-:W-:Y:S02]  /*4810*/  F2FP.SATFINITE.E4M3.F32.PACK_AB_MERGE_C R6, R26, R3, RZ ;  /* 0x000000031a06723e */ /* 0x001fe400048070ff */
[----:B------:R-:W-:-:S01]  /*4820*/  FADD.FTZ R3, R27, R28 ;  /* 0x0000001c1b037221 */ /* 0x000fc20000010000 */
[----:B------:R-:W-:Y:S01]  /*4830*/  FADD.FTZ R4, R26, R7 ;  /* 0x000000071a047221 */ /* 0x000fe20000010000 */
[----:B------:R-:W-:Y:S01]  /*4840*/  F2FP.SATFINITE.E4M3.F32.PACK_AB_MERGE_C R187, R10, R5, R6 ;  /* 0x000000050abb723e */ /* 0x000fe20004807006 */
[----:B------:R-:W-:Y:S01]  /*4850*/  VIADD R5, R146, 0xfffffffe ;  /* 0xfffffffe92057836 */ /* 0x000fe20000000000 */
[----:B------:R-:W-:Y:S06]  /*4860*/  @P2 BRA `(.L_x_1171) ;  /* 0x0000000000442947 */ /* 0x000fec0003800000 */
        /* <DEDUP_REMOVED lines=10> */
.L_x_1172:
[----:B------:R-:W-:-:S11]  /*4910*/  UISETP.NE.AND UP2, UPT, UR7, 0x1, UPT ;  /* 0x000000010700788c */ /* 0x000fd6000bf45270 */
[----:B------:R-:W-:Y:S02]  /*4920*/  @UP2 ULDC.64 UR14, c[0x0][0x9e8] ;  /* 0x00027a00000e2ab9 */ /* 0x000fe40000000a00 */
[----:B------:R-:W-:-:S04]  /*4930*/  UIMAD.WIDE.U32 UR18, UR5, UR14, URZ ;  /* 0x0000000e051272a5 */ /* 0x000fc8000f8e003f */
[----:B------:R-:W-:-:S12]  /*4940*/  @UP2 USHF.R.U32.HI UR5, URZ, UR15, UR19 ;  /* 0x0000000f3f052299 */ /* 0x000fd80008011613 */
.L_x_1173:
[----:B------:R-:W-:-:S04]  /*4950*/  UIMAD UR5, UR5, UR7, UR7 ;  /* 0x00000007050572a4 */ /* 0x000fc8000f8e0207 */
[----:B------:R-:W-:-:S04]  /*4960*/  UISETP.LT.AND UP2, UPT, UR6, UR5, UPT ;  /* 0x000000050600728c */ /* 0x000fc8000bf41270 */
[----:B------:R-:W-:-:S12]  /*4970*/  USEL UR6, UR6, UR5, UP2 ;  /* 0x0000000506067287 */ /* 0x000fd80009000000 */
.L_x_1171:
[----:B------:R-:W-:Y:S01]  /*4980*/  USHF.R.S32.HI UR5, URZ, 0x1f, UR6 ;  /* 0x0000001f3f057899 */ /* 0x000fe20008011406 */
[----:B------:R-:W-:Y:S02]  /*4990*/  CS2R R24, SRZ ;  /* 0x0000000000187805 */ /* 0x000fe4000001ff00 */
[----:B------:R-:W-:Y:S02]  /*49a0*/  CS2R R26, SRZ ;  /* 0x00000000001a7805 */ /* 0x000fe4000001ff00 */
[----:B------:R-:W-:Y:S01]  /*49b0*/  CS2R R28, SRZ ;  /* 0x00000000001c7805 */ /* 0x000fe2000001ff00 */
[----:B------:R-:W-:Y:S01]  /*49c0*/  ULEA.HI UR5, UR5, UR6, URZ, 0x6 ;  /* 0x0000000605057291 */ /* 0x000fe2000f8f303f */
[----:B------:R-:W-:Y:S02]  /*49d0*/  CS2R R30, SRZ ;  /* 0x00000000001e7805 */ /* 0x000fe4000001ff00 */
[----:B------:R-:W-:Y:S02]  /*49e0*/  CS2R R32, SRZ ;  /* 0x0000000000207805 */ /* 0x000fe4000001ff00 */
[----:B------:R-:W-:Y:S01]  /*49f0*/  CS2R R34, SRZ ;  /* 0x0000000000227805 */ /* 0x000fe2000001ff00 */
[----:B------:R-:W-:Y:S01]  /*4a00*/  USHF.R.S32.HI UR5, URZ, 0x6, UR5 ;  /* 0x000000063f057899 */ /* 0x000fe20008011405 */
[----:B------:R-:W-:-:S02]  /*4a10*/  CS2R R36, SRZ ;  /* 0x0000000000247805 */ /* 0x000fc4000001ff00 */
[----:B------:R-:W-:Y:S02]  /*4a20*/  CS2R R38, SRZ ;  /* 0x0000000000267805 */ /* 0x000fe4000001ff00 */
[----:B------:R-:W-:Y:S01]  /*4a30*/  CS2R R40, SRZ ;  /* 0x0000000000287805 */ /* 0x000fe2000001ff00 */
[----:B------:R-:W-:Y:S01]  /*4a40*/  UISETP.LT.AND UP2, UPT, UR50, UR5, UPT ;  /* 0x000000053200728c */ /* 0x000fe2000bf41270 */
[----:B------:R-:W-:Y:S02]  /*4a50*/  CS2R R42, SRZ ;  /* 0x00000000002a7805 */ /* 0x000fe4000001ff00 */
[----:B------:R-:W-:Y:S02]  /*4a60*/  CS2R R44, SRZ ;  /* 0x00000000002c7805 */ /* 0x000fe4000001ff00 */
[----:B------:R-:W-:Y:S01]  /*4a70*/  CS2R R46, SRZ ;  /* 0x00000000002e7805 */ /* 0x000fe2000001ff00 */
[----:B------:R-:W-:Y:S01]  /*4a80*/  USEL UR5, UR50, UR5, !UP2 ;  /* 0x0000000532057287 */ /* 0x000fe2000d000000 */
[----:B------:R-:W-:-:S02]  /*4a90*/  CS2R R48, SRZ ;  /* 0x0000000000307805 */ /* 0x000fc4000001ff00 */
[----:B------:R-:W-:Y:S02]  /*4aa0*/  CS2R R50, SRZ ;  /* 0x0000000000327805 */ /* 0x000fe4000001ff00 */
[----:B------:R-:W-:Y:S02]  /*4ab0*/  CS2R R52, SRZ ;  /* 0x0000000000347805 */ /* 0x000fe4000001ff00 */
[----:B------:R-:W-:Y:S02]  /*4ac0*/  CS2R R54, SRZ ;  /* 0x0000000000367805 */ /* 0x000fe4000001ff00 */
[----:B------:R-:W-:Y:S02]  /*4ad0*/  CS2R R56, SRZ ;  /* 0x0000000000387805 */ /* 0x000fe4000001ff00 */
[----:B------:R-:W-:Y:S02]  /*4ae0*/  ISETP.GE.AND P2, PT, R5, UR5, PT ;  /* 0x0000000505007c0c */ /* 0x000fe4000bf46270 */
        /* <DEDUP_REMOVED lines=47> */
[----:B------:R-:W-:Y:S06]  /*4de0*/  @!P2 BRA `(.L_x_1174) ;  /* 0x0000002c0014a947 */ /* 0x000fec0003800000 */
        /* <DEDUP_REMOVED lines=64> */
[----:B------:R-:W-:Y:S01]  /*51f0*/  ULDC UR43, c[0x0][0x9e4] ;  /* 0x00027900002b7ab9 */ /* 0x000fe20000000800 */
[----:B------:R-:W-:Y:S01]  /*5200*/  ULDC UR58, c[0x0][0x988] ;  /* 0x00026200003a7ab9 */ /* 0x000fe20000000800 */
[----:B------:R-:W-:-:S05]  /*5210*/  ULDC UR59, c[0x0][0x9e0] ;  /* 0x00027800003b7ab9 */ /* 0x000fca0000000800 */
.L_x_1192:
        /* <DEDUP_REMOVED lines=9> */
.L_x_1176:
[----:B------:R-:W-:Y:S01]  /*52b0*/  ULEA UR10, UR6, UR40, 0x3 ;  /* 0x00000028060a7291 */ /* 0x000fe2000f8e183f */
[----:B------:R-:W-:-:S05]  /*52c0*/  IMAD.U32 R6, RZ, RZ, UR7 ;  /* 0x00000007ff067e24 */ /* 0x000fca000f8e00ff */
[----:B------:R-:W-:-:S04]  /*52d0*/  SHF.L.U32 R6, R6, 0x1f, RZ ;  /* 0x0000001f06067819 */ /* 0x000fc800000006ff */
[----:B------:R0:W1:Y:S01]  /*52e0*/  SYNCS.PHASECHK.TRANS64.TRYWAIT P2, [UR10+0x28430], R6 ;  /* 0x02843006ff0075a7 */ /* 0x000062000804014a */
[----:B------:R-:W-:Y:S05]  /*52f0*/  @!P0 BRA `(.L_x_1177) ;  /* 0x0000000000048947 */ /* 0x000fea0003800000 */
[----:B------:R-:W-:Y:S01]  /*5300*/  BPT.TRAP 0x1 ;  /* 0x000000040000795c */ /* 0x000fe20000300000 */
.L_x_1177:
[----:B-1----:R-:W-:Y:S05]  /*5310*/  @P2 BRA `(.L_x_1175) ;  /* 0x0000000000082947 */ /* 0x002fea0003800000 */
[----:B------:R-:W1:Y:S02]  /*5320*/  SYNCS.PHASECHK.TRANS64.TRYWAIT P2, [UR10+0x28430], R6 ;  /* 0x02843006ff0075a7 */ /* 0x000e64000804014a */
[----:B-1----:R-:W-:Y:S05]  /*5330*/  @!P2 BRA `(.L_x_1178) ;  /* 0x000001480014a947 */ /* 0x002fea0003800000 */
.L_x_1175:
[----:B-1----:R-:W1:Y:S01]  /*5340*/  S2R R7, SR_TID.X ;  /* 0x0000000000077919 */ /* 0x002e620000002100 */
[----:B------:R-:W-:Y:S01]  /*5350*/  ULEA UR34, UR6, UR4, 0xa ;  /* 0x0000000406227291 */ /* 0x000fe2000f8e503f */
[----:B------:R-:W-:Y:S01]  /*5360*/  UMOV UR47, 0x40000040 ;  /* 0x40000040002f7882 */ /* 0x000fe20000000000 */
[----:B------:R-:W-:Y:S02]  /*5370*/  UMOV UR11, 0x40000040 ;  /* 0x40000040000b7882 */ /* 0x000fe40000000000 */
[----:B------:R-:W-:Y:S02]  /*5380*/  UIADD3 UR10, UR34, 0x2, URZ ;  /* 0x00000002220a7890 */ /* 0x000fe4000fffe03f */
[----:B------:R-:W-:Y:S02]  /*5390*/  UIADD3 UR14, UR34, 0x4, URZ ;  /* 0x00000004220e7890 */ /* 0x000fe4000fffe03f */
[----:B------:R-:W-:Y:S01]  /*53a0*/  UMOV UR46, UR34 ;  /* 0x00000022002e7c82 */ /* 0x000fe20008000000 */
        /* <DEDUP_REMOVED lines=11> */
[----:B-1----:R-:W-:-:S05]  /*5460*/  SHF.R.U32.HI R7, RZ, 0x7, R7 ;  /* 0x00000007ff077819 */ /* 0x002fca0000011607 */
[----:B0-----:R-:W-:-:S05]  /*5470*/  VIADD R6, R7, 0x8 ;  /* 0x0000000807067836 */ /* 0x001fca0000000000 */
[----:B------:R0:W-:Y:S06]  /*5480*/  BAR.SYNC.DEFER_BLOCKING R6, 0x100 ;  /* 0x000400060000751d */ /* 0x0001ec0000010000 */
        /* <DEDUP_REMOVED lines=27> */
.L_x_1180:
[----:B------:R-:W-:Y:S01]  /*5640*/  ULEA UR10, UR37, UR40, 0x3 ;  /* 0x00000028250a7291 */ /* 0x000fe2000f8e183f */
[----:B------:R-:W-:-:S05]  /*5650*/  IMAD.U32 R6, RZ, RZ, UR36 ;  /* 0x00000024ff067e24 */ /* 0x000fca000f8e00ff */
[----:B------:R-:W-:-:S04]  /*5660*/  SHF.L.U32 R6, R6, 0x1f, RZ ;  /* 0x0000001f06067819 */ /* 0x000fc800000006ff */
[----:B------:R0:W1:Y:S01]  /*5670*/  SYNCS.PHASECHK.TRANS64.TRYWAIT P2, [UR10+0x28450], R6 ;  /* 0x02845006ff0075a7 */ /* 0x000062000804014a */
[----:B------:R-:W-:Y:S05]  /*5680*/  @!P0 BRA `(.L_x_1181) ;  /* 0x0000000000048947 */ /* 0x000fea0003800000 */
[----:B------:R-:W-:Y:S01]  /*5690*/  BPT.TRAP 0x1 ;  /* 0x000000040000795c */ /* 0x000fe20000300000 */
.L_x_1181:
[----:B-1----:R-:W-:Y:S05]  /*56a0*/  @P2 BRA `(.L_x_1179) ;  /* 0x0000000000082947 */ /* 0x002fea0003800000 */
[----:B------:R-:W1:Y:S02]  /*56b0*/  SYNCS.PHASECHK.TRANS64.TRYWAIT P2, [UR10+0x28450], R6 ;  /* 0x02845006ff0075a7 */ /* 0x000e64000804014a */
[----:B-1----:R-:W-:Y:S05]  /*56c0*/  @!P2 BRA `(.L_x_1182) ;  /* 0x000001440048a947 */ /* 0x002fea0003800000 */
.L_x_1179:
[----:B------:R-:W-:Y:S01]  /*56d0*/  UIADD3 UR10, UR40, 0x8000, URZ ;  /* 0x00008000280a7890 */ /* 0x000fe2000fffe03f */
[----:B------:R-:W-:Y:S01]  /*56e0*/  WARPGROUP.ARRIVE ;  /* 0x00000000000079c5 */ /* 0x000fe20000000000 */
[----:B------:R-:W-:Y:S01]  /*56f0*/  UMOV UR11, 0x80000020 ;  /* 0x80000020000b7882 */ /* 0x000fe20000000000 */
[----:B------:R-:W-:Y:S01]  /*5700*/  PLOP3.LUT P2, PT, PT, PT, UP0, 0x80, 0x0 ;  /* 0x000000000000781c */ /* 0x000fe20003f4f008 */
[----:B------:R-:W-:-:S03]  /*5710*/  USHF.R.U32.HI UR10, URZ, 0x4, UR10 ;  /* 0x000000043f0a7899 */ /* 0x000fc6000801160a */
[----:B-1----:R-:W1:Y:S01]  /*5720*/  S2R R7, SR_TID.X ;  /* 0x0000000000077919 */ /* 0x002e620000002100 */
[----:B------:R-:W-:Y:S01]  /*5730*/  PLOP3.LUT P3, PT, PT, PT, UP0, 0x80, 0x0 ;  /* 0x000000000000781c */ /* 0x000fe20003f6f008 */
[C---:B------:R-:W-:Y:S01]  /*5740*/  FMUL.FTZ R14, R0.reuse, R158 ;  /* 0x0000009e000e7220 */ /* 0x040fe20000410000 */
[----:B------:R-:W-:Y:S01]  /*5750*/  ULOP3.LUT UR10, UR10, 0x3fff, URZ, 0xc0, !UPT ;  /* 0x00003fff0a0a7892 */ /* 0x000fe2000f8ec03f */
[C---:B------:R-:W-:Y:S01]  /*5760*/  FMUL.FTZ R158, R0.reuse, R164 ;  /* 0x000000a4009e7220 */ /* 0x040fe20000410000 */
[----:B------:R-:W-:Y:S01]  /*5770*/  FMUL.FTZ R164, R0, R174 ;  /* 0x000000ae00a47220 */ /* 0x000fe20000410000 */
[----:B------:R-:W-:Y:S01]  /*5780*/  VIADD R174, R16, UR41 ;  /* 0x0000002910ae7c36 */ /* 0x000fe20008000000 */
[----:B------:R-:W-:Y:S01]  /*5790*/  ULOP3.LUT UR10, UR10, 0x10000, URZ, 0xfc, !UPT ;  /* 0x000100000a0a7892 */ /* 0x000fe2000f8efc3f */
[C---:B------:R-:W-:Y:S01]  /*57a0*/  FMUL.FTZ R21, R0.reuse, R157 ;  /* 0x0000009d00157220 */ /* 0x040fe20000410000 */
[C---:B------:R-:W-:Y:S01]  /*57b0*/  FMUL.FTZ R157, R0.reuse, R167 ;  /* 0x000000a7009d7220 */ /* 0x040fe20000410000 */
[C---:B------:R-:W-:Y:S01]  /*57c0*/  FMUL.FTZ R167, R0.reuse, R173 ;  /* 0x000000ad00a77220 */ /* 0x040fe20000410000 */
[----:B------:R-:W-:Y:S01]  /*57d0*/  ULEA UR10, UR37, UR10, 0xa ;  /* 0x0000000a250a7291 */ /* 0x000fe2000f8e503f */
        /* <DEDUP_REMOVED lines=24> */
[----:B------:R-:W-:-:S02]  /*5960*/  IMAD.SHL.U32 R172, R5, 0x40, RZ ;  /* 0x0000004005ac7824 */ /* 0x000fc400078e00ff */
[C---:B------:R-:W-:Y:S01]  /*5970*/  FMUL.FTZ R168, R0.reuse, R178 ;  /* 0x000000b200a87220 */ /* 0x040fe20000410000 */
[C---:B------:R-:W-:Y:S01]  /*5980*/  FMUL.FTZ R169, R0.reuse, R179 ;  /* 0x000000b300a97220 */ /* 0x040fe20000410000 */
[C---:B------:R-:W-:Y:S01]  /*5990*/  FMUL.FTZ R177, R0.reuse, R180 ;  /* 0x000000b400b17220 */ /* 0x040fe20000410000 */
[C---:B------:R-:W-:Y:S01]  /*59a0*/  FMUL.FTZ R176, R0.reuse, R181 ;  /* 0x000000b500b07220 */ /* 0x040fe20000410000 */
[----:B------:R-:W-:Y:S01]  /*59b0*/  FMUL.FTZ R175, R0, R183 ;  /* 0x000000b700af7220 */ /* 0x000fe20000410000 */
[----:B------:R-:W-:Y:S01]  /*59c0*/  IMAD.U32 R178, RZ, RZ, UR38 ;  /* 0x00000026ffb27e24 */ /* 0x000fe2000f8e00ff */
[----:B------:R-:W-:Y:S01]  /*59d0*/  IADD3 R179, -R2, 0x1, -R172 ;  /* 0x0000000102b37810 */ /* 0x000fe20007ffe9ac */
[----:B------:R-:W2:Y:S01]  /*59e0*/  MUFU.TANH R12, R12 ;  /* 0x0000000c000c7308 */ /* 0x000ea20000002400 */
[----:B-1----:R-:W-:Y:S02]  /*59f0*/  SHF.R.U32.HI R216, RZ, 0x7, R7 ;  /* 0x00000007ffd87819 */ /* 0x002fe40000011607 */
[----:B------:R-:W-:-:S05]  /*5a00*/  IADD3 R179, -R178, UR39, R179 ;  /* 0x00000027b2b37c10 */ /* 0x000fca000fffe1b3 */
[----:B------:R-:W1:Y:S01]  /*5a10*/  MUFU.TANH R13, R13 ;  /* 0x0000000d000d7308 */ /* 0x000e620000002400 */
[C---:B------:R-:W-:Y:S02]  /*5a20*/  VIADD R178, R179.reuse, UR59 ;  /* 0x0000003bb3b27c36 */ /* 0x040fe40008000000 */
[----:B------:R-:W-:-:S05]  /*5a30*/  VIADD R179, R179, UR53 ;  /* 0x00000035b3b37c36 */ /* 0x000fca0008000000 */
        /* <DEDUP_REMOVED lines=28> */
[----:B------:R-:W1:Y:S01]  /*5c00*/  MUFU.TANH R173, R173 ;  /* 0x000000ad00ad7308 */ /* 0x000e620000002400 */
[----:B------:R-:W-:-:S02]  /*5c10*/  WARPGROUP.DEPBAR.LE gsb0, 0x0 ;  /* 0x00008000000079c5 */ /* 0x000fc40000010000 */
[----:B------:R-:W-:-:S05]  /*5c20*/  WARPGROUP.ARRIVE ;  /* 0x00000000000079c5 */ /* 0x000fca0000000000 */
[----:B------:R-:W1:Y:S01]  /*5c30*/  MUFU.TANH R175, R175 ;  /* 0x000000af00af7308 */ /* 0x000e620000002400 */
[----:B------:R-:W-:Y:S01]  /*5c40*/  QGMMA.64x256x32.F32.E4M3.E4M3 R24, R184, gdesc[UR8], R24, gsb0 ;  /* 0x03e00008b8187df3 */ /* 0x000fe20008000818 */
[----:B------:R-:W-:Y:S02]  /*5c50*/  @UP0 ULDC UR10, c[0x0][0x44c] ;  /* 0x00011300000a0ab9 */ /* 0x000fe40000000800 */
[----:B0-----:R-:W-:Y:S01]  /*5c60*/  @P2 IMAD.HI.U32 R6, R174, UR10, RZ ;  /* 0x0000000aae062c27 */ /* 0x001fe2000f8e00ff */
[----:B------:R-:W-:Y:S01]  /*5c70*/  @UP0 ULDC UR10, c[0x0][0x450] ;  /* 0x00011400000a0ab9 */ /* 0x000fe20000000800 */
[----:B------:R-:W-:-:S03]  /*5c80*/  PLOP3.LUT P2, PT, PT, PT, UP1, 0x40, 0x0 ;  /* 0x000000000000781c */ /* 0x000fc60003f4e818 */
[----:B------:R-:W-:Y:S01]  /*5c90*/  @P3 SHF.R.U32.HI R174, RZ, UR10, R6 ;  /* 0x0000000affae3c19 */ /* 0x000fe20008011606 */
[----:B------:R-:W-:-:S04]  /*5ca0*/  IMAD.U32 R6, RZ, RZ, UR6 ;  /* 0x00000006ff067e24 */ /* 0x000fc8000f8e00ff */
[----:B------:R-:W0:Y:S01]  /*5cb0*/  SHFL.IDX PT, R182, R174, RZ, 0x1c1f ;  /* 0x001c1fffaeb67589 */ /* 0x000e2200000e0000 */
[----:B------:R-:W-:-:S05]  /*5cc0*/  @!P1 LEA R6, R6, UR40, 0x3 ;  /* 0x0000002806069c11 */ /* 0x000fca000f8e18ff */
[----:B------:R-:W-:-:S05]  /*5cd0*/  @!P1 VIADD R6, R6, 0x28440 ;  /* 0x0002844006069836 */ /* 0x000fca0000000000 */
[----:B------:R-:W-:Y:S02]  /*5ce0*/  @!P1 PRMT R7, RZ, 0x654, R6 ;  /* 0x00000654ff079816 */ /* 0x000fe40000000006 */
[----:B------:R-:W-:Y:S01]  /*5cf0*/  IADD3 R6, -R216, 0xb, RZ ;  /* 0x0000000bd8067810 */ /* 0x000fe20007ffe1ff */
[--C-:B0-----:R-:W-:Y:S02]  /*5d00*/  IMAD.IADD R180, R178, 0x1, R182.reuse ;  /* 0x00000001b2b47824 */ /* 0x101fe400078e02b6 */
[----:B------:R-:W-:Y:S01]  /*5d10*/  IMAD.IADD R181, R179, 0x1, R182 ;  /* 0x00000001b3b57824 */ /* 0x000fe200078e02b6 */
[----:B------:R-:W-:Y:S02]  /*5d20*/  WARPGROUP.DEPBAR.LE gsb0, 0x0 ;  /* 0x00008000000079c5 */ /* 0x000fe40000010000 */
[----:B------:R0:W-:Y:S06]  /*5d30*/  BAR.ARV R6, 0x100 ;  /* 0x000400060000751d */ /* 0x0001ec0000002000 */
[----:B------:R0:W-:Y:S01]  /*5d40*/  @!P1 SYNCS.ARRIVE.TRANS64.RED.A1T0 RZ, [R7+URZ], RZ ;  /* 0x000000ff07ff99a7 */ /* 0x0001e2000810043f */
[----:B-1234-:R-:W-:Y:S05]  /*5d50*/  @P2 BRA `(.L_x_1183) ;  /* 0x00000000005c2947 */ /* 0x01efea0003800000 */
[----:B0-----:R-:W-:Y:S01]  /*5d60*/  IMAD.U32 R6, RZ, RZ, UR38 ;  /* 0x00000026ff067e24 */ /* 0x001fe2000f8e00ff */
[----:B------:R-:W-:Y:S04]  /*5d70*/  BSSY B0, `(.L_x_1184) ;  /* 0x0000011000007945 */ /* 0x000fe80003800000 */
[----:B------:R-:W-:-:S04]  /*5d80*/  IADD3 R182, -R6, UR39, R182 ;  /* 0x0000002706b67c10 */ /* 0x000fc8000fffe1b6 */
        /* <DEDUP_REMOVED lines=10> */
.L_x_1185:
[----:B------:R-:W-:-:S05]  /*5e30*/  IMAD.U32 R183, RZ, RZ, UR43 ;  /* 0x0000002bffb77e24 */ /* 0x000fca000f8e00ff */
[----:B------:R-:W-:-:S13]  /*5e40*/  ISETP.NE.AND P2, PT, R183, 0x1, PT ;  /* 0x00000001b700780c */ /* 0x000fda0003f45270 */
[----:B------:R-:W0:Y:S02]  /*5e50*/  @P2 LDC.64 R6, c[0x0][0x9e8] ;  /* 0x00027a00ff062b82 */ /* 0x000e240000000a00 */
[----:B0-----:R-:W-:-:S05]  /*5e60*/  @P2 IMAD.HI.U32 R6, R182, R6, RZ ;  /* 0x00000006b6062227 */ /* 0x001fca00078e00ff */
[----:B------:R-:W-:-:S07]  /*5e70*/  @P2 SHF.R.U32.HI R182, RZ, R7, R6 ;  /* 0x00000007ffb62219 */ /* 0x000fce0000011606 */
.L_x_1186:
[----:B------:R-:W-:Y:S05]  /*5e80*/  BSYNC B0 ;  /* 0x0000000000007941 */ /* 0x000fea0003800000 */
.L_x_1184:
[----:B------:R-:W-:-:S04]  /*5e90*/  IMAD R182, R182, R183, -R172 ;  /* 0x000000b7b6b67224 */ /* 0x000fc800078e0aac */
[----:B------:R-:W-:-:S05]  /*5ea0*/  IMAD.IADD R182, R182, 0x1, -R2 ;  /* 0x00000001b6b67824 */ /* 0x000fca00078e0a02 */
[----:B------:R-:W-:Y:S02]  /*5eb0*/  VIMNMX R181, R181, R182, !PT ;  /* 0x000000b6b5b57248 */ /* 0x000fe40007fe0100 */
[----:B------:R-:W-:-:S07]  /*5ec0*/  VIADDMNMX R180, R182, R183, R180, PT ;  /* 0x000000b7b6b47246 */ /* 0x000fce00038001b4 */
.L_x_1183:
[----:B------:R-:W-:Y:S01]  /*5ed0*/  ISETP.GT.AND P2, PT, R5, -0x1, PT ;  /* 0xffffffff0500780c */ /* 0x000fe20003f44270 */
[----:B------:R-:W1:Y:S03]  /*5ee0*/  SHFL.IDX PT, R174, R174, 0x1, 0x1c1f ;  /* 0x003c1f00aeae7f89 */ /* 0x000e6600000e0000 */
[C---:B------:R-:W-:Y:S02]  /*5ef0*/  ISETP.GT.AND P5, PT, R181.reuse, RZ, P2 ;  /* 0x000000ffb500720c */ /* 0x040fe400017a4270 */
[C---:B------:R-:W-:Y:S02]  /*5f00*/  ISETP.GT.AND P4, PT, R181.reuse, 0x1, P2 ;  /* 0x00000001b500780c */ /* 0x040fe40001784270 */
[----:B------:R-:W-:Y:S02]  /*5f10*/  ISETP.LT.OR P5, PT, R180, 0x1, P5 ;  /* 0x00000001b400780c */ /* 0x000fe40002fa1670 */
[----:B------:R-:W-:-:S02]  /*5f20*/  ISETP.GT.AND P6, PT, R181, 0x8, P2 ;  /* 0x00000008b500780c */ /* 0x000fc400017c4270 */
[----:B------:R-:W-:Y:S02]  /*5f30*/  FSEL R12, R12, -INF , !P5 ;  /* 0xff8000000c0c7808 */ /* 0x000fe40006800000 */
[C---:B------:R-:W-:Y:S02]  /*5f40*/  ISETP.GT.AND P5, PT, R181.reuse, 0x10, P2 ;  /* 0x00000010b500780c */ /* 0x040fe400017a4270 */
[----:B------:R-:W-:Y:S02]  /*5f50*/  ISETP.GT.AND P3, PT, R181, 0x9, P2 ;  /* 0x00000009b500780c */ /* 0x000fe40001764270 */
[C---:B------:R-:W-:Y:S02]  /*5f60*/  ISETP.LT.OR P5, PT, R180.reuse, 0x11, P5 ;  /* 0x00000011b400780c */ /* 0x040fe40002fa1670 */
[----:B------:R-:W-:Y:S02]  /*5f70*/  ISETP.LT.OR P4, PT, R180, 0x2, P4 ;  /* 0x00000002b400780c */ /* 0x000fe40002781670 */
[----:B------:R-:W-:-:S02]  /*5f80*/  FSEL R154, R154, -INF , !P5 ;  /* 0xff8000009a9a7808 */ /* 0x000fc40006800000 */
[----:B------:R-:W-:Y:S01]  /*5f90*/  ISETP.GT.AND P5, PT, R181, 0x20, P2 ;  /* 0x00000020b500780c */ /* 0x000fe200017a4270 */
[--C-:B-1----:R-:W-:Y:S01]  /*5fa0*/  IMAD.IADD R178, R178, 0x1, R174.reuse ;  /* 0x00000001b2b27824 */ /* 0x102fe200078e02ae */
[C---:B------:R-:W-:Y:S01]  /*5fb0*/  ISETP.LT.OR P6, PT, R180.reuse, 0x9, P6 ;  /* 0x00000009b400780c */ /* 0x040fe200037c1670 */
[----:B------:R-:W-:Y:S01]  /*5fc0*/  IMAD.IADD R179, R179, 0x1, R174 ;  /* 0x00000001b3b37824 */ /* 0x000fe200078e02ae */
[C---:B------:R-:W-:Y:S02]  /*5fd0*/  ISETP.LT.OR P3, PT, R180.reuse, 0xa, P3 ;  /* 0x0000000ab400780c */ /* 0x040fe40001f61670 */
[----:B------:R-:W-:Y:S02]  /*5fe0*/  ISETP.LT.OR P5, PT, R180, 0x21, P5 ;  /* 0x00000021b400780c */ /* 0x000fe40002fa1670 */
[----:B------:R-:W-:Y:S02]  /*5ff0*/  FSEL R13, R13, -INF , !P4 ;  /* 0xff8000000d0d7808 */ /* 0x000fe40006000000 */
[----:B------:R-:W-:-:S02]  /*6000*/  FSEL R20, R20, -INF , !P6 ;  /* 0xff80000014147808 */ /* 0x000fc40007000000 */
[----:B------:R-:W-:Y:S02]  /*6010*/  FSEL R21, R21, -INF , !P3 ;  /* 0xff80000015157808 */ /* 0x000fe40005800000 */
[C---:B------:R-:W-:Y:S02]  /*6020*/  ISETP.GT.AND P4, PT, R181.reuse, 0x11, P2 ;  /* 0x00000011b500780c */ /* 0x040fe40001784270 */
[C---:B------:R-:W-:Y:S02]  /*6030*/  ISETP.GT.AND P6, PT, R181.reuse, 0x18, P2 ;  /* 0x00000018b500780c */ /* 0x040fe400017c4270 */
[C---:B------:R-:W-:Y:S02]  /*6040*/  ISETP.GT.AND P3, PT, R181.reuse, 0x19, P2 ;  /* 0x00000019b500780c */ /* 0x040fe40001764270 */
[----:B------:R-:W-:Y:S02]  /*6050*/  FSEL R162, R162, -INF , !P5 ;  /* 0xff800000a2a27808 */ /* 0x000fe40006800000 */
[----:B------:R-:W-:-:S02]  /*6060*/  ISETP.GT.AND P5, PT, R181, 0x30, P2 ;  /* 0x00000030b500780c */ /* 0x000fc400017a4270 */
[C---:B------:R-:W-:Y:S02]  /*6070*/  ISETP.LT.OR P4, PT, R180.reuse, 0x12, P4 ;  /* 0x00000012b400780c */ /* 0x040fe40002781670 */
[C---:B------:R-:W-:Y:S02]  /*6080*/  ISETP.LT.OR P6, PT, R180.reuse, 0x19, P6 ;  /* 0x00000019b400780c */ /* 0x040fe400037c1670 */
[C---:B------:R-:W-:Y:S02]  /*6090*/  ISETP.LT.OR P3, PT, R180.reuse, 0x1a, P3 ;  /* 0x0000001ab400780c */ /* 0x040fe40001f61670 */
[----:B------:R-:W-:Y:S02]  /*60a0*/  ISETP.LT.OR P5, PT, R180, 0x31, P5 ;  /* 0x00000031b400780c */ /* 0x000fe40002fa1670 */
[----:B------:R-:W-:Y:S02]  /*60b0*/  FSEL R155, R155, -INF , !P4 ;  /* 0xff8000009b9b7808 */ /* 0x000fe40006000000 */
[----:B------:R-:W-:-:S02]  /*60c0*/  FSEL R158, R158, -INF , !P6 ;  /* 0xff8000009e9e7808 */ /* 0x000fc40007000000 */
[----:B------:R-:W-:Y:S02]  /*60d0*/  FSEL R159, R159, -INF , !P3 ;  /* 0xff8000009f9f7808 */ /* 0x000fe40005800000 */
[C---:B------:R-:W-:Y:S02]  /*60e0*/  ISETP.GT.AND P4, PT, R181.reuse, 0x21, P2 ;  /* 0x00000021b500780c */ /* 0x040fe40001784270 */
[C---:B------:R-:W-:Y:S02]  /*60f0*/  ISETP.GT.AND P6, PT, R181.reuse, 0x28, P2 ;  /* 0x00000028b500780c */ /* 0x040fe400017c4270 */
[----:B------:R-:W-:Y:S02]  /*6100*/  ISETP.GT.AND P3, PT, R181, 0x29, P2 ;  /* 0x00000029b500780c */ /* 0x000fe40001764270 */
[----:B------:R-:W-:Y:S02]  /*6110*/  FSEL R170, R170, -INF , !P5 ;  /* 0xff800000aaaa7808 */ /* 0x000fe40006800000 */
[----:B------:R-:W-:-:S02]  /*6120*/  PLOP3.LUT P5, PT, PT, PT, UP1, 0x40, 0x0 ;  /* 0x000000000000781c */ /* 0x000fc40003fae818 */
[C---:B------:R-:W-:Y:S02]  /*6130*/  ISETP.LT.OR P4, PT, R180.reuse, 0x22, P4 ;  /* 0x00000022b400780c */ /* 0x040fe40002781670 */
[C---:B------:R-:W-:Y:S02]  /*6140*/  ISETP.LT.OR P6, PT, R180.reuse, 0x29, P6 ;  /* 0x00000029b400780c */ /* 0x040fe400037c1670 */
[----:B------:R-:W-:Y:S02]  /*6150*/  ISETP.LT.OR P3, PT, R180, 0x2a, P3 ;  /* 0x0000002ab400780c */ /* 0x000fe40001f61670 */
[----:B------:R-:W-:Y:S02]  /*6160*/  FSEL R163, R163, -INF , !P4 ;  /* 0xff800000a3a37808 */ /* 0x000fe40006000000 */
[----:B------:R-:W-:Y:S02]  /*6170*/  FSEL R166, R166, -INF , !P6 ;  /* 0xff800000a6a67808 */ /* 0x000fe40007000000 */
        /* <DEDUP_REMOVED lines=9> */
[----:B------:R-:W-:Y:S01]  /*6210*/  FSEL R176, R176, -INF , !P3 ;  /* 0xff800000b0b07808 */ /* 0x000fe20005800000 */
[----:B------:R-:W-:Y:S06]  /*6220*/  @P5 BRA `(.L_x_1187) ;  /* 0x00000000005c5947 */ /* 0x000fec0003800000 */
        /* <DEDUP_REMOVED lines=13> */
.L_x_1189:
[----:B------:R-:W-:-:S05]  /*6300*/  IMAD.U32 R180, RZ, RZ, UR43 ;  /* 0x0000002bffb47e24 */ /* 0x000fca000f8e00ff */
[----:B------:R-:W-:-:S13]  /*6310*/  ISETP.NE.AND P3, PT, R180, 0x1, PT ;  /* 0x00000001b400780c */ /* 0x000fda0003f65270 */
[----:B------:R-:W0:Y:S02]  /*6320*/  @P3 LDC.64 R6, c[0x0][0x9e8] ;  /* 0x00027a00ff063b82 */ /* 0x000e240000000a00 */
[----:B0-----:R-:W-:-:S05]  /*6330*/  @P3 IMAD.HI.U32 R6, R174, R6, RZ ;  /* 0x00000006ae063227 */ /* 0x001fca00078e00ff */
[----:B------:R-:W-:-:S07]  /*6340*/  @P3 SHF.R.U32.HI R174, RZ, R7, R6 ;  /* 0x00000007ffae3219 */ /* 0x000fce0000011606 */
.L_x_1190:
[----:B------:R-:W-:Y:S05]  /*6350*/  BSYNC B0 ;  /* 0x0000000000007941 */ /* 0x000fea0003800000 */
.L_x_1188:
[----:B------:R-:W-:-:S04]  /*6360*/  IMAD R7, R174, R180, -R172 ;  /* 0x000000b4ae077224 */ /* 0x000fc800078e0aac */
[----:B------:R-:W-:-:S05]  /*6370*/  IMAD.IADD R7, R7, 0x1, -R2 ;  /* 0x0000000107077824 */ /* 0x000fca00078e0a02 */
[----:B------:R-:W-:Y:S02]  /*6380*/  VIADDMNMX R178, R7, R180, R178, PT ;  /* 0x000000b407b27246 */ /* 0x000fe400038001b2 */
[----:B------:R-:W-:-:S07]  /*6390*/  VIMNMX R179, R179, R7, !PT ;  /* 0x00000007b3b37248 */ /* 0x000fce0007fe0100 */
.L_x_1187:
[----:B0-----:R-:W-:Y:S01]  /*63a0*/  FMNMX.FTZ R6, R12, R8, !PT ;  /* 0x000000080c067209 */ /* 0x001fe20007810000 */
[----:B------:R-:W-:Y:S01]  /*63b0*/  UMOV UR10, UR58 ;  /* 0x0000003a000a7c82 */ /* 0x000fe20008000000 */
[----:B------:R-:W-:Y:S01]  /*63c0*/  ISETP.GT.AND P5, PT, R179, 0x9, P2 ;  /* 0x00000009b300780c */ /* 0x000fe200017a4270 */
[----:B------:R-:W-:Y:S01]  /*63d0*/  IMAD.U32 R181, RZ, RZ, UR10 ;  /* 0x0000000affb57e24 */ /* 0x000fe2000f8e00ff */
[----:B------:R-:W-:Y:S02]  /*63e0*/  FMNMX.FTZ R7, R13, R6, !PT ;  /* 0x000000060d077209 */ /* 0x000fe40007810000 */
[----:B------:R-:W-:Y:S02]  /*63f0*/  ISETP.LT.OR P5, PT, R178, 0xa, P5 ;  /* 0x0000000ab200780c */ /* 0x000fe40002fa1670 */
[----:B------:R-:W-:Y:S02]  /*6400*/  FMNMX.FTZ R6, R20, R7, !PT ;  /* 0x0000000714067209 */ /* 0x000fe40007810000 */
[----:B------:R-:W-:-:S02]  /*6410*/  ISETP.GT.AND P4, PT, R179, 0x8, P2 ;  /* 0x00000008b300780c */ /* 0x000fc40001784270 */
[----:B------:R-:W-:Y:S02]  /*6420*/  FMNMX.FTZ R7, R21, R6, !PT ;  /* 0x0000000615077209 */ /* 0x000fe40007810000 */
[----:B------:R-:W-:Y:S02]  /*6430*/  FSEL R15, R15, -INF , !P5 ;  /* 0xff8000000f0f7808 */ /* 0x000fe40006800000 */
        /* <DEDUP_REMOVED lines=11> */
[----:B------:R-:W-:Y:S02]  /*64f0*/  ISETP.GT.AND P4, PT, R179, 0x18, P2 ;  /* 0x00000018b300780c */ /* 0x000fe40001784270 */
[----:B------:R-:W-:Y:S02]  /*6500*/  FMNMX.FTZ R6, R166, R7, !PT ;  /* 0x00000007a6067209 */ /* 0x000fe40007810000 */
[----:B------:R-:W-:Y:S02]  /*6510*/  FSEL R157, R157, -INF , !P5 ;  /* 0xff8000009d9d7808 */ /* 0x000fe40006800000 */
[----:B------:R-:W-:Y:S02]  /*6520*/  FMNMX.FTZ R7, R167, R6, !PT ;  /* 0x00000006a7077209 */ /* 0x000fe40007810000 */
[----:B------:R-:W-:-:S02]  /*6530*/  ISETP.LT.OR P6, PT, R178, 0x11, P6 ;  /* 0x00000011b200780c */ /* 0x000fc400037c1670 */
[----:B------:R-:W-:Y:S02]  /*6540*/  FMNMX.FTZ R6, R170, R7, !PT ;  /* 0x00000007aa067209 */ /* 0x000fe40007810000 */
[----:B------:R-:W-:Y:S02]  /*6550*/  ISETP.LT.OR P4, PT, R178, 0x19, P4 ;  /* 0x00000019b200780c */ /* 0x000fe40002781670 */
[----:B------:R-:W-:Y:S02]  /*6560*/  FMNMX.FTZ R6, R171, R6, !PT ;  /* 0x00000006ab067209 */ /* 0x000fe40007810000 */
[----:B------:R-:W-:Y:S02]  /*6570*/  ISETP.GT.AND P5, PT, R179, RZ, P2 ;  /* 0x000000ffb300720c */ /* 0x000fe400017a4270 */
[----:B------:R-:W-:Y:S02]  /*6580*/  FMNMX.FTZ R7, R177, R6, !PT ;  /* 0x00000006b1077209 */ /* 0x000fe40007810000 */
[----:B------:R-:W-:-:S02]  /*6590*/  FSEL R152, R152, -INF , !P6 ;  /* 0xff80000098987808 */ /* 0x000fc40007000000 */
[----:B------:R-:W-:Y:S02]  /*65a0*/  FMNMX.FTZ R172, R176, R7, !PT ;  /* 0x00000007b0ac7209 */ /* 0x000fe40007810000 */
[----:B------:R-:W-:Y:S02]  /*65b0*/  FSEL R156, R156, -INF , !P4 ;  /* 0xff8000009c9c7808 */ /* 0x000fe40006000000 */
[----:B------:R-:W-:Y:S01]  /*65c0*/  ISETP.LT.OR P5, PT, R178, 0x1, P5 ;  /* 0x00000001b200780c */ /* 0x000fe20002fa1670 */
[----:B------:R-:W0:Y:S01]  /*65d0*/  SHFL.BFLY PT, R7, R172, 0x2, 0x1f ;  /* 0x0c401f00ac077f89 */ /* 0x000e2200000e0000 */
[C---:B------:R-:W-:Y:S02]  /*65e0*/  ISETP.GT.AND P6, PT, R179.reuse, 0x20, P2 ;  /* 0x00000020b300780c */ /* 0x040fe400017c4270 */
[----:B------:R-:W-:Y:S02]  /*65f0*/  ISETP.GT.AND P4, PT, R179, 0x28, P2 ;  /* 0x00000028b300780c */ /* 0x000fe40001784270 */
[----:B------:R-:W-:-:S02]  /*6600*/  FSEL R10, R10, -INF , !P5 ;  /* 0xff8000000a0a7808 */ /* 0x000fc40006800000 */
[C---:B------:R-:W-:Y:S02]  /*6610*/  ISETP.LT.OR P6, PT, R178.reuse, 0x21, P6 ;  /* 0x00000021b200780c */ /* 0x040fe400037c1670 */
[----:B------:R-:W-:Y:S02]  /*6620*/  ISETP.LT.OR P4, PT, R178, 0x29, P4 ;  /* 0x00000029b200780c */ /* 0x000fe40002781670 */
[----:B------:R-:W-:Y:S02]  /*6630*/  FSEL R160, R160, -INF , !P6 ;  /* 0xff800000a0a07808 */ /* 0x000fe40007000000 */
[----:B------:R-:W-:Y:S02]  /*6640*/  FSEL R164, R164, -INF , !P4 ;  /* 0xff800000a4a47808 */ /* 0x000fe40006000000 */
[C---:B------:R-:W-:Y:S02]  /*6650*/  ISETP.GT.AND P6, PT, R179.reuse, 0x29, P2 ;  /* 0x00000029b300780c */ /* 0x040fe400017c4270 */
[----:B------:R-:W-:-:S02]  /*6660*/  ISETP.GT.AND P5, PT, R179, 0x31, P2 ;  /* 0x00000031b300780c */ /* 0x000fc400017a4270 */
[----:B------:R-:W-:Y:S02]  /*6670*/  ISETP.GT.AND P4, PT, R179, 0x38, P2 ;  /* 0x00000038b300780c */ /* 0x000fe40001784270 */
[C---:B------:R-:W-:Y:S02]  /*6680*/  ISETP.LT.OR P6, PT, R178.reuse, 0x2a, P6 ;  /* 0x0000002ab200780c */ /* 0x040fe400037c1670 */
[----:B------:R-:W-:Y:S02]  /*6690*/  ISETP.LT.OR P5, PT, R178, 0x32, P5 ;  /* 0x00000032b200780c */ /* 0x000fe40002fa1670 */
[----:B0-----:R-:W-:Y:S02]  /*66a0*/  FMNMX.FTZ R174, R172, R7, !PT ;  /* 0x00000007acae7209 */ /* 0x001fe40007810000 */
[----:B------:R-:W-:Y:S02]  /*66b0*/  FMNMX.FTZ R172, R10, R9, !PT ;  /* 0x000000090aac7209 */ /* 0x000fe40007810000 */
[----:B------:R-:W-:Y:S01]  /*66c0*/  FSEL R165, R165, -INF , !P6 ;  /* 0xff800000a5a57808 */ /* 0x000fe20007000000 */
[----:B------:R-:W0:Y:S01]  /*66d0*/  SHFL.BFLY PT, R7, R174, 0x1, 0x1f ;  /* 0x0c201f00ae077f89 */ /* 0x000e2200000e0000 */
[----:B------:R-:W-:-:S02]  /*66e0*/  ISETP.LT.OR P4, PT, R178, 0x39, P4 ;  /* 0x00000039b200780c */ /* 0x000fc40002781670 */
[----:B------:R-:W-:Y:S02]  /*66f0*/  FSEL R169, R169, -INF , !P5 ;  /* 0xff800000a9a97808 */ /* 0x000fe40006800000 */
[----:B------:R-:W-:Y:S02]  /*6700*/  FSEL R173, R173, -INF , !P4 ;  /* 0xff800000adad7808 */ /* 0x000fe40006000000 */
[----:B0-----:R-:W-:-:S04]  /*6710*/  FMNMX.FTZ R6, R174, R7, !PT ;  /* 0x00000007ae067209 */ /* 0x001fc80007810000 */
[----:B------:R-:W-:-:S04]  /*6720*/  FSETP.NEU.FTZ.AND P3, PT, R6, -INF , PT ;  /* 0xff8000000600780b */ /* 0x000fc80003f7d000 */
[----:B------:R-:W-:-:S05]  /*6730*/  FSEL R7, R6, RZ, P3 ;  /* 0x000000ff06077208 */ /* 0x000fca0001800000 */
[----:B------:R-:W-:Y:S01]  /*6740*/  FADD.FTZ R7, -R7, R8 ;  /* 0x0000000807077221 */ /* 0x000fe20000010100 */
[----:B------:R-:W-:-:S03]  /*6750*/  FFMA.FTZ R8, R6, R181, -8 ;  /* 0xc100000006087423 */ /* 0x000fc600000100b5 */
[----:B------:R-:W-:Y:S02]  /*6760*/  FMUL.FTZ R7, R7, UR10 ;  /* 0x0000000a07077c20 */ /* 0x000fe40008410000 */
[----:B------:R-:W-:Y:S02]  /*6770*/  FSEL R8, R8, RZ, P3 ;  /* 0x000000ff08087208 */ /* 0x000fe40001800000 */
[----:B------:R-:W-:Y:S02]  /*6780*/  ISETP.GT.AND P3, PT, R179, 0x1, P2 ;  /* 0x00000001b300780c */ /* 0x000fe40001764270 */
[----:B------:R-:W-:Y:S01]  /*6790*/  MUFU.EX2 R7, R7 ;  /* 0x0000000700077308 */ /* 0x000fe20000000800 */
[----:B------:R-:W-:-:S01]  /*67a0*/  FFMA.FTZ R12, R12, UR10, -R8 ;  /* 0x0000000a0c0c7c23 */ /* 0x000fc20008010808 */
[----:B------:R-:W-:Y:S01]  /*67b0*/  ISETP.LT.OR P3, PT, R178, 0x2, P3 ;  /* 0x00000002b200780c */ /* 0x000fe20001f61670 */
[----:B------:R-:W-:-:S01]  /*67c0*/  FFMA.FTZ R13, R13, UR10, -R8 ;  /* 0x0000000a0d0d7c23 */ /* 0x000fc20008010808 */
[--C-:B------:R-:W-:Y:S01]  /*67d0*/  FFMA.FTZ R20, R20, UR10, -R8.reuse ;  /* 0x0000000a14147c23 */ /* 0x100fe20008010808 */
[----:B------:R-:W-:-:S01]  /*67e0*/  FFMA.FTZ R21, R21, UR10, -R8 ;  /* 0x0000000a15157c23 */ /* 0x000fc20008010808 */
[----:B------:R-:W-:Y:S01]  /*67f0*/  FSEL R11, R11, -INF , !P3 ;  /* 0xff8000000b0b7808 */ /* 0x000fe20005800000 */
[----:B------:R-:W-:-:S01]  /*6800*/  FFMA.FTZ R154, R154, UR10, -R8 ;  /* 0x0000000a9a9a7c23 */ /* 0x000fc20008010808 */
[----:B------:R-:W-:Y:S01]  /*6810*/  ISETP.GT.AND P3, PT, R179, 0x11, P2 ;  /* 0x00000011b300780c */ /* 0x000fe20001764270 */
[----:B------:R-:W0:Y:S01]  /*6820*/  MUFU.EX2 R12, R12 ;  /* 0x0000000c000c7308 */ /* 0x000e220000000800 */
[----:B------:R-:W-:-:S01]  /*6830*/  FFMA.FTZ R155, R155, UR10, -R8 ;  /* 0x0000000a9b9b7c23 */ /* 0x000fc20008010808 */
[--C-:B------:R-:W-:Y:S01]  /*6840*/  FFMA.FTZ R158, R158, UR10, -R8.reuse ;  /* 0x0000000a9e9e7c23 */ /* 0x100fe20008010808 */
[----:B------:R-:W-:Y:S01]  /*6850*/  ISETP.LT.OR P3, PT, R178, 0x12, P3 ;  /* 0x00000012b200780c */ /* 0x000fe20001f61670 */
[--C-:B------:R-:W-:Y:S01]  /*6860*/  FFMA.FTZ R159, R159, UR10, -R8.reuse ;  /* 0x0000000a9f9f7c23 */ /* 0x100fe20008010808 */
[----:B------:R-:W-:-:S01]  /*6870*/  FFMA.FTZ R162, R162, UR10, -R8 ;  /* 0x0000000aa2a27c23 */ /* 0x000fc20008010808 */
[--C-:B------:R-:W-:Y:S01]  /*6880*/  FFMA.FTZ R163, R163, UR10, -R8.reuse ;  /* 0x0000000aa3a37c23 */ /* 0x100fe20008010808 */
[----:B------:R-:W-:Y:S01]  /*6890*/  FSEL R153, R153, -INF , !P3 ;  /* 0xff80000099997808 */ /* 0x000fe20005800000 */
[----:B------:R-:W1:Y:S01]  /*68a0*/  MUFU.EX2 R13, R13 ;  /* 0x0000000d000d7308 */ /* 0x000e620000000800 */
[----:B------:R-:W-:Y:S01]  /*68b0*/  ISETP.GT.AND P3, PT, R179, 0x21, P2 ;  /* 0x00000021b300780c */ /* 0x000fe20001764270 */
[--C-:B------:R-:W-:Y:S01]  /*68c0*/  FFMA.FTZ R166, R166, UR10, -R8.reuse ;  /* 0x0000000aa6a67c23 */ /* 0x100fe20008010808 */
[----:B------:R-:W-:-:S01]  /*68d0*/  FFMA.FTZ R167, R167, UR10, -R8 ;  /* 0x0000000aa7a77c23 */ /* 0x000fc20008010808 */
[--C-:B------:R-:W-:Y:S01]  /*68e0*/  FFMA.FTZ R170, R170, UR10, -R8.reuse ;  /* 0x0000000aaaaa7c23 */ /* 0x100fe20008010808 */
[----:B------:R-:W-:Y:S01]  /*68f0*/  ISETP.LT.OR P3, PT, R178, 0x22, P3 ;  /* 0x00000022b200780c */ /* 0x000fe20001f61670 */
[--C-:B------:R-:W-:Y:S01]  /*6900*/  FFMA.FTZ R171, R171, UR10, -R8.reuse ;  /* 0x0000000aabab7c23 */ /* 0x100fe20008010808 */
[----:B------:R-:W-:-:S01]  /*6910*/  FFMA.FTZ R177, R177, UR10, -R8 ;  /* 0x0000000ab1b17c23 */ /* 0x000fc20008010808 */
[----:B------:R-:W2:Y:S01]  /*6920*/  MUFU.EX2 R20, R20 ;  /* 0x0000001400147308 */ /* 0x000ea20000000800 */
[----:B------:R-:W-:Y:S01]  /*6930*/  FSEL R161, R161, -INF , !P3 ;  /* 0xff800000a1a17808 */ /* 0x000fe20005800000 */
[----:B------:R-:W-:Y:S01]  /*6940*/  FFMA.FTZ R8, R176, UR10, -R8 ;  /* 0x0000000ab0087c23 */ /* 0x000fe20008010808 */
[----:B------:R-:W-:Y:S01]  /*6950*/  ISETP.GT.AND P3, PT, R179, 0x30, P2 ;  /* 0x00000030b300780c */ /* 0x000fe20001764270 */
[----:B0-----:R-:W-:Y:S01]  /*6960*/  FFMA.FTZ R176, R7, R3, R12 ;  /* 0x0000000307b07223 */ /* 0x001fe2000001000c */
[----:B------:R-:W-:-:S02]  /*6970*/  ISETP.GT.AND P2, PT, R179, 0x39, P2 ;  /* 0x00000039b300780c */ /* 0x000fc40001744270 */
[----:B------:R-:W-:Y:S01]  /*6980*/  FMNMX.FTZ R179, R11, R172, !PT ;  /* 0x000000ac0bb37209 */ /* 0x000fe20007810000 */
[----:B------:R-:W0:Y:S01]  /*6990*/  MUFU.EX2 R21, R21 ;  /* 0x0000001500157308 */ /* 0x000e220000000800 */
[----:B------:R-:W-:Y:S02]  /*69a0*/  ISETP.LT.OR P3, PT, R178, 0x31, P3 ;  /* 0x00000031b200780c */ /* 0x000fe40001f61670 */
[----:B------:R-:W-:Y:S02]  /*69b0*/  FMNMX.FTZ R172, R14, R179, !PT ;  /* 0x000000b30eac7209 */ /* 0x000fe40007810000 */
[----:B------:R-:W-:Y:S02]  /*69c0*/  FSEL R168, R168, -INF , !P3 ;  /* 0xff800000a8a87808 */ /* 0x000fe40005800000 */
[----:B------:R-:W-:Y:S01]  /*69d0*/  FMNMX.FTZ R179, R15, R172, !PT ;  /* 0x000000ac0fb37209 */ /* 0x000fe20007810000 */
[----:B------:R-:W3:Y:S01]  /*69e0*/  MUFU.EX2 R154, R154 ;  /* 0x0000009a009a7308 */ /* 0x000ee20000000800 */
[----:B------:R-:W-:-:S02]  /*69f0*/  ISETP.LT.OR P2, PT, R178, 0x3a, P2 ;  /* 0x0000003ab200780c */ /* 0x000fc40001741670 */
[----:B------:R-:W-:Y:S02]  /*6a00*/  FMNMX.FTZ R172, R152, R179, !PT ;  /* 0x000000b398ac7209 */ /* 0x000fe40007810000 */
[----:B------:R-:W-:Y:S02]  /*6a10*/  FSEL R175, R175, -INF , !P2 ;  /* 0xff800000afaf7808 */ /* 0x000fe40005000000 */
[----:B------:R-:W-:Y:S01]  /*6a20*/  FMNMX.FTZ R179, R153, R172, !PT ;  /* 0x000000ac99b37209 */ /* 0x000fe20007810000 */
[----:B------:R-:W-:Y:S03]  /*6a30*/  MUFU.EX2 R155, R155 ;  /* 0x0000009b009b7308 */ /* 0x000fe60000000800 */
[----:B------:R-:W-:-:S04]  /*6a40*/  FMNMX.FTZ R172, R156, R179, !PT ;  /* 0x000000b39cac7209 */ /* 0x000fc80007810000 */
        /* <DEDUP_REMOVED lines=13> */
[----:B------:R-:W-:Y:S04]  /*6b20*/  MUFU.EX2 R166, R166 ;  /* 0x000000a600a67308 */ /* 0x000fe80000000800 */
[----:B------:R-:W4:Y:S04]  /*6b30*/  SHFL.BFLY PT, R179, R174, 0x2, 0x1f ;  /* 0x0c401f00aeb37f89 */ /* 0x000f2800000e0000 */
[----:B------:R-:W-:Y:S08]  /*6b40*/  MUFU.EX2 R167, R167 ;  /* 0x000000a700a77308 */ /* 0x000ff00000000800 */
[----:B------:R-:W-:Y:S08]  /*6b50*/  MUFU.EX2 R170, R170 ;  /* 0x000000aa00aa7308 */ /* 0x000ff00000000800 */
[----:B------:R-:W-:Y:S01]  /*6b60*/  MUFU.EX2 R171, R171 ;  /* 0x000000ab00ab7308 */ /* 0x000fe20000000800 */
[----:B----4-:R-:W-:-:S07]  /*6b70*/  FMNMX.FTZ R172, R174, R179, !PT ;  /* 0x000000b3aeac7209 */ /* 0x010fce0007810000 */
[----:B------:R-:W-:Y:S01]  /*6b80*/  MUFU.EX2 R177, R177 ;  /* 0x000000b100b17308 */ /* 0x000fe20000000800 */
[----:B------:R-:W4:Y:S07]  /*6b90*/  SHFL.BFLY PT, R179, R172, 0x1, 0x1f ;  /* 0x0c201f00acb37f89 */ /* 0x000f2e00000e0000 */
[----:B------:R-:W-:Y:S01]  /*6ba0*/  MUFU.EX2 R8, R8 ;  /* 0x0000000800087308 */ /* 0x000fe20000000800 */
[----:B----4-:R-:W-:-:S04]  /*6bb0*/  FMNMX.FTZ R179, R172, R179, !PT ;  /* 0x000000b3acb37209 */ /* 0x010fc80007810000 */
[----:B------:R-:W-:-:S04]  /*6bc0*/  FSETP.NEU.FTZ.AND P2, PT, R179, -INF , PT ;  /* 0xff800000b300780b */ /* 0x000fc80003f5d000 */
[----:B------:R-:W-:-:S05]  /*6bd0*/  FSEL R172, R179, RZ, P2 ;  /* 0x000000ffb3ac7208 */ /* 0x000fca0001000000 */
[----:B------:R-:W-:Y:S01]  /*6be0*/  FADD.FTZ R9, -R172, R9 ;  /* 0x00000009ac097221 */ /* 0x000fe20000010100 */
[----:B------:R-:W-:-:S03]  /*6bf0*/  IMAD.U32 R172, RZ, RZ, UR10 ;  /* 0x0000000affac7e24 */ /* 0x000fc6000f8e00ff */
[----:B------:R-:W-:Y:S01]  /*6c00*/  FMUL.FTZ R174, R9, UR10 ;  /* 0x0000000a09ae7c20 */ /* 0x000fe20008410000 */
[----:B------:R-:W-:-:S05]  /*6c10*/  FFMA.FTZ R172, R179, R172, -8 ;  /* 0xc1000000b3ac7423 */ /* 0x000fca00000100ac */
[----:B------:R-:W-:Y:S01]  /*6c20*/  FSEL R172, R172, RZ, P2 ;  /* 0x000000ffacac7208 */ /* 0x000fe20001000000 */
[----:B------:R-:W-:Y:S04]  /*6c30*/  MUFU.EX2 R174, R174 ;  /* 0x000000ae00ae7308 */ /* 0x000fe80000000800 */
[----:B------:R-:W-:-:S01]  /*6c40*/  FFMA.FTZ R181, R10, UR10, -R172 ;  /* 0x0000000a0ab57c23 */ /* 0x000fc200080108ac */
[--C-:B------:R-:W-:Y:S01]  /*6c50*/  FFMA.FTZ R10, R11, UR10, -R172.reuse ;  /* 0x0000000a0b0a7c23 */ /* 0x100fe200080108ac */
[----:B------:R-:W-:-:S01]  /*6c60*/  FFMA.FTZ R11, R14, UR10, -R172 ;  /* 0x0000000a0e0b7c23 */ /* 0x000fc200080108ac */
[--C-:B------:R-:W-:Y:S01]  /*6c70*/  FFMA.FTZ R14, R15, UR10, -R172.reuse ;  /* 0x0000000a0f0e7c23 */ /* 0x100fe200080108ac */
[----:B------:R-:W-:-:S01]  /*6c80*/  FFMA.FTZ R15, R152, UR10, -R172 ;  /* 0x0000000a980f7c23 */ /* 0x000fc200080108ac */
[--C-:B------:R-:W-:Y:S01]  /*6c90*/  FFMA.FTZ R152, R153, UR10, -R172.reuse ;  /* 0x0000000a99987c23 */ /* 0x100fe200080108ac */
[----:B------:R-:W4:Y:S01]  /*6ca0*/  MUFU.EX2 R181, R181 ;  /* 0x000000b500b57308 */ /* 0x000f220000000800 */
[----:B------:R-:W-:-:S01]  /*6cb0*/  FFMA.FTZ R153, R156, UR10, -R172 ;  /* 0x0000000a9c997c23 */ /* 0x000fc200080108ac */
[----:B------:R-:W-:Y:S01]  /*6cc0*/  FFMA.FTZ R156, R157, UR10, -R172 ;  /* 0x0000000a9d9c7c23 */ /* 0x000fe200080108ac */
[----:B-1----:R-:W-:-:S01]  /*6cd0*/  FADD.FTZ R157, R13, R176 ;  /* 0x000000b00d9d7221 */ /* 0x002fc20000010000 */
[--C-:B------:R-:W-:Y:S01]  /*6ce0*/  FFMA.FTZ R9, R160, UR10, -R172.reuse ;  /* 0x0000000aa0097c23 */ /* 0x100fe200080108ac */
[----:B------:R-:W-:-:S01]  /*6cf0*/  FFMA.FTZ R160, R161, UR10, -R172 ;  /* 0x0000000aa1a07c23 */ /* 0x000fc200080108ac */
[----:B------:R-:W-:Y:S01]  /*6d00*/  FFMA.FTZ R164, R164, UR10, -R172 ;  /* 0x0000000aa4a47c23 */ /* 0x000fe200080108ac */
[----:B--2---:R-:W-:-:S01]  /*6d10*/  FADD.FTZ R176, R20, R157 ;  /* 0x0000009d14b07221 */ /* 0x004fc20000010000 */
[----:B------:R-:W1:Y:S01]  /*6d20*/  MUFU.EX2 R10, R10 ;  /* 0x0000000a000a7308 */ /* 0x000e620000000800 */
[----:B------:R-:W-:-:S01]  /*6d30*/  FFMA.FTZ R165, R165, UR10, -R172 ;  /* 0x0000000aa5a57c23 */ /* 0x000fc200080108ac */
[----:B------:R-:W-:Y:S01]  /*6d40*/  FFMA.FTZ R168, R168, UR10, -R172 ;  /* 0x0000000aa8a87c23 */ /* 0x000fe200080108ac */
[----:B0-----:R-:W-:-:S01]  /*6d50*/  FADD.FTZ R157, R21, R176 ;  /* 0x000000b0159d7221 */ /* 0x001fc20000010000 */
[--C-:B------:R-:W-:Y:S01]  /*6d60*/  FFMA.FTZ R169, R169, UR10, -R172.reuse ;  /* 0x0000000aa9a97c23 */ /* 0x100fe200080108ac */
[----:B------:R-:W-:-:S01]  /*6d70*/  FFMA.FTZ R173, R173, UR10, -R172 ;  /* 0x0000000aadad7c23 */ /* 0x000fc200080108ac */
[----:B------:R-:W-:Y:S01]  /*6d80*/  FFMA.FTZ R172, R175, UR10, -R172 ;  /* 0x0000000aafac7c23 */ /* 0x000fe200080108ac */
[----:B---3--:R-:W-:-:S01]  /*6d90*/  FADD.FTZ R176, R154, R157 ;  /* 0x0000009d9ab07221 */ /* 0x008fc20000010000 */
[----:B------:R-:W0:Y:S01]  /*6da0*/  MUFU.EX2 R11, R11 ;  /* 0x0000000b000b7308 */ /* 0x000e220000000800 */
[----:B----4-:R-:W-:-:S02]  /*6db0*/  FFMA.FTZ R3, R174, R4, R181 ;  /* 0x00000004ae037223 */ /* 0x010fc400000100b5 */
[----:B------:R-:W-:-:S04]  /*6dc0*/  FADD.FTZ R157, R155, R176 ;  /* 0x000000b09b9d7221 */ /* 0x000fc80000010000 */
[----:B------:R-:W-:Y:S01]  /*6dd0*/  FADD.FTZ R176, R158, R157 ;  /* 0x0000009d9eb07221 */ /* 0x000fe20000010000 */
[----:B------:R-:W2:Y:S01]  /*6de0*/  MUFU.EX2 R14, R14 ;  /* 0x0000000e000e7308 */ /* 0x000ea20000000800 */
[----:B-1----:R-:W-:-:S02]  /*6df0*/  FADD.FTZ R4, R10, R3 ;  /* 0x000000030a047221 */ /* 0x002fc40000010000 */
[----:B------:R-:W-:-:S04]  /*6e00*/  FADD.FTZ R157, R159, R176 ;  /* 0x000000b09f9d7221 */ /* 0x000fc80000010000 */
[----:B------:R-:W-:Y:S01]  /*6e10*/  FADD.FTZ R176, R162, R157 ;  /* 0x0000009da2b07221 */ /* 0x000fe20000010000 */
[----:B------:R-:W1:Y:S01]  /*6e20*/  MUFU.EX2 R15, R15 ;  /* 0x0000000f000f7308 */ /* 0x000e620000000800 */
[----:B0-----:R-:W-:-:S02]  /*6e30*/  FADD.FTZ R3, R11, R4 ;  /* 0x000000040b037221 */ /* 0x001fc40000010000 */
[----:B------:R-:W-:-:S05]  /*6e40*/  FADD.FTZ R157, R163, R176 ;  /* 0x000000b0a39d7221 */ /* 0x000fca0000010000 */
        /* <DEDUP_REMOVED lines=12> */
[----:B------:R-:W-:-:S06]  /*6f10*/  FADD.FTZ R4, R166, R157 ;  /* 0x0000009da6047221 */ /* 0x000fcc0000010000 */
[----:B------:R-:W0:Y:S01]  /*6f20*/  MUFU.EX2 R165, R165 ;  /* 0x000000a500a57308 */ /* 0x000e220000000800 */
[----:B--2---:R-:W-:-:S07]  /*6f30*/  FADD.FTZ R3, R160, R3 ;  /* 0x00000003a0037221 */ /* 0x004fce0000010000 */
[----:B------:R-:W2:Y:S01]  /*6f40*/  MUFU.EX2 R168, R168 ;  /* 0x000000a800a87308 */ /* 0x000ea20000000800 */
[----:B-1----:R-:W-:-:S01]  /*6f50*/  FADD.FTZ R176, R164, R3 ;  /* 0x00000003a4b07221 */ /* 0x002fc20000010000 */
[----:B------:R-:W-:-:S04]  /*6f60*/  FADD.FTZ R3, R167, R4 ;  /* 0x00000004a7037221 */ /* 0x000fc80000010000 */
[----:B------:R-:W-:Y:S02]  /*6f70*/  FADD.FTZ R4, R170, R3 ;  /* 0x00000003aa047221 */ /* 0x000fe40000010000 */
[----:B------:R-:W1:Y:S01]  /*6f80*/  MUFU.EX2 R169, R169 ;  /* 0x000000a900a97308 */ /* 0x000e620000000800 */
[----:B0-----:R-:W-:-:S01]  /*6f90*/  FADD.FTZ R157, R165, R176 ;  /* 0x000000b0a59d7221 */ /* 0x001fc20000010000 */
[----:B------:R-:W-:-:S04]  /*6fa0*/  FADD.FTZ R4, R171, R4 ;  /* 0x00000004ab047221 */ /* 0x000fc80000010000 */
[----:B------:R-:W-:Y:S02]  /*6fb0*/  FADD.FTZ R3, R177, R4 ;  /* 0x00000004b1037221 */ /* 0x000fe40000010000 */
[----:B------:R-:W0:Y:S01]  /*6fc0*/  MUFU.EX2 R173, R173 ;  /* 0x000000ad00ad7308 */ /* 0x000e220000000800 */
[----:B--2---:R-:W-:-:S01]  /*6fd0*/  FADD.FTZ R176, R168, R157 ;  /* 0x0000009da8b07221 */ /* 0x004fc20000010000 */
[----:B------:R-:W-:-:S06]  /*6fe0*/  FADD.FTZ R3, R8, R3 ;  /* 0x0000000308037221 */ /* 0x000fcc0000010000 */
[----:B------:R-:W2:Y:S01]  /*6ff0*/  MUFU.EX2 R172, R172 ;  /* 0x000000ac00ac7308 */ /* 0x000ea20000000800 */
[----:B-1----:R-:W-:-:S04]  /*7000*/  FADD.FTZ R176, R169, R176 ;  /* 0x000000b0a9b07221 */ /* 0x002fc80000010000 */
[----:B0-----:R-:W-:-:S04]  /*7010*/  FADD.FTZ R157, R173, R176 ;  /* 0x000000b0ad9d7221 */ /* 0x001fc80000010000 */
[----:B--2---:R-:W-:Y:S01]  /*7020*/  FADD.FTZ R4, R172, R157 ;  /* 0x0000009dac047221 */ /* 0x004fe20000010000 */
[----:B------:R-:W-:Y:S06]  /*7030*/  @!P0 BRA `(.L_x_1191) ;  /* 0x0000000000048947 */ /* 0x000fec0003800000 */
[----:B------:R-:W-:Y:S01]  /*7040*/  BPT.TRAP 0x1 ;  /* 0x000000040000795c */ /* 0x000fe20000300000 */
.L_x_1191:
[----:B------:R-:W-:Y:S01]  /*7050*/  ULEA UR11, UR37, UR40, 0x3 ;  /* 0x00000028250b7291 */ /* 0x000fe2000f8e183f */
[----:B------:R-:W-:Y:S01]  /*7060*/  ISETP.GT.AND P2, PT, R5, UR5, PT ;  /* 0x0000000505007c0c */ /* 0x000fe2000bf44270 */
        /* <DEDUP_REMOVED lines=17> */
[----:B------:R-:W-:Y:S01]  /*7180*/  F2FP.SATFINITE.E4M3.F32.PACK_AB_MERGE_C R185, R160, R9, R164 ;  /* 0x00000009a0b9723e */ /* 0x000fe200048070a4 */
[-C--:B------:R-:W-:Y:S01]  /*7190*/  FMUL.FTZ R32, R32, R7.reuse ;  /* 0x0000000720207220 */ /* 0x080fe20000410000 */
[----:B------:R-:W-:Y:S01]  /*71a0*/  F2FP.SATFINITE.E4M3.F32.PACK_AB_MERGE_C R186, R171, R170, R8 ;  /* 0x000000aaabba723e */ /* 0x000fe20004807008 */
[-C--:B------:R-:W-:Y:S01]  /*71b0*/  FMUL.FTZ R33, R33, R7.reuse ;  /* 0x0000000721217220 */ /* 0x080fe20000410000 */
[----:B------:R-:W-:Y:S01]  /*71c0*/  F2FP.SATFINITE.E4M3.F32.PACK_AB_MERGE_C R188, R13, R12, R188 ;  /* 0x0000000c0dbc723e */ /* 0x000fe200048070bc */
[----:B------:R-:W-:Y:S01]  /*71d0*/  FMUL.FTZ R36, R36, R7 ;  /* 0x0000000724247220 */ /* 0x000fe20000410000 */
[----:B------:R-:W-:Y:S01]  /*71e0*/  F2FP.SATFINITE.E4M3.F32.PACK_AB_MERGE_C R189, R10, R181, R189 ;  /* 0x000000b50abd723e */ /* 0x000fe200048070bd */
[-C--:B------:R-:W-:Y:S01]  /*71f0*/  FMUL.FTZ R37, R37, R7.reuse ;  /* 0x0000000725257220 */ /* 0x080fe20000410000 */
        /* <DEDUP_REMOVED lines=60> */
[----:B------:R-:W-:-:S02]  /*75c0*/  VIADD R5, R5, 0xffffffff ;  /* 0xffffffff05057836 */ /* 0x000fc40000000000 */
        /* <DEDUP_REMOVED lines=69> */
[----:B------:R-:W-:Y:S01]  /*7a20*/  IMAD.MOV.U32 R8, RZ, RZ, R6 ;  /* 0x000000ffff087224 */ /* 0x000fe200078e0006 */
[----:B------:R-:W-:-:S06]  /*7a30*/  UMOV UR36, UR7 ;  /* 0x0000000700247c82 */ /* 0x000fcc0008000000 */
.L_x_1174:
[----:B------:R-:W-:Y:S01]  /*7a40*/  ULDC UR5, c[0x0][0x448] ;  /* 0x0001120000057ab9 */ /* 0x000fe20000000800 */
[----:B------:R-:W-:Y:S02]  /*7a50*/  UIADD3 UR11, UR41, 0x7f, URZ ;  /* 0x0000007f290b7890 */ /* 0x000fe4000fffe03f */
[----:B------:R-:W-:Y:S02]  /*7a60*/  UISETP.NE.AND UP0, UPT, UR5, 0x1, UPT ;  /* 0x000000010500788c */ /* 0x000fe4000bf05270 */
[----:B------:R-:W-:Y:S01]  /*7a70*/  UIADD3 UR14, UR39, 0x1, -UR38 ;  /* 0x00000001270e7890 */ /* 0x000fe2000fffe826 */
[----:B------:R-:W-:Y:S01]  /*7a80*/  ULDC UR5, c[0x0][0x9e4] ;  /* 0x0002790000057ab9 */ /* 0x000fe20000000800 */
[----:B------:R-:W-:Y:S01]  /*7a90*/  ULDC UR18, c[0x0][0x9dc] ;  /* 0x0002770000127ab9 */ /* 0x000fe20000000800 */
[----:B------:R-:W-:-:S06]  /*7aa0*/  UISETP.GE.AND UP1, UPT, UR5, 0x1, UPT ;  /* 0x000000010500788c */ /* 0x000fcc000bf26270 */
[----:B------:R-:W-:Y:S01]  /*7ab0*/  @UP0 ULDC UR6, c[0x0][0x44c] ;  /* 0x0001130000060ab9 */ /* 0x000fe20000000800 */
[----:B------:R-:W-:Y:S01]  /*7ac0*/  PLOP3.LUT P6, PT, PT, PT, UP1, 0x80, 0x0 ;  /* 0x000000000000781c */ /* 0x000fe20003fcf018 */
[----:B------:R-:W-:Y:S01]  /*7ad0*/  UIMAD.WIDE.U32 UR6, UR11, UR6, URZ ;  /* 0x000000060b0672a5 */ /* 0x000fe2000f8e003f */
[----:B------:R-:W-:-:S03]  /*7ae0*/  @UP0 ULDC UR15, c[0x0][0x450] ;  /* 0x00011400000f0ab9 */ /* 0x000fc60000000800 */
[----:B------:R-:W-:-:S04]  /*7af0*/  @UP0 USHF.R.U32.HI UR11, URZ, UR15, UR7 ;  /* 0x0000000f3f0b0299 */ /* 0x000fc80008011607 */
[----:B------:R-:W-:-:S04]  /*7b00*/  UIADD3 UR11, UR14, UR11, URZ ;  /* 0x0000000b0e0b7290 */ /* 0x000fc8000fffe03f */
        /* <DEDUP_REMOVED lines=12> */
.L_x_1194:
[----:B------:R-:W-:-:S11]  /*7bd0*/  UISETP.NE.AND UP1, UPT, UR5, 0x1, UPT ;  /* 0x000000010500788c */ /* 0x000fd6000bf25270 */
[----:B------:R-:W-:Y:S02]  /*7be0*/  @UP1 ULDC.64 UR6, c[0x0][0x9e8] ;  /* 0x00027a0000061ab9 */ /* 0x000fe40000000a00 */
[----:B------:R-:W-:-:S04]  /*7bf0*/  UIMAD.WIDE.U32 UR14, UR11, UR6, URZ ;  /* 0x000000060b0e72a5 */ /* 0x000fc8000f8e003f */
[----:B------:R-:W-:-:S12]  /*7c00*/  @UP1 USHF.R.U32.HI UR11, URZ, UR7, UR15 ;  /* 0x000000073f0b1299 */ /* 0x000fd8000801160f */
.L_x_1195:
[----:B------:R-:W-:-:S04]  /*7c10*/  UIMAD UR5, UR11, UR5, URZ ;  /* 0x000000050b0572a4 */ /* 0x000fc8000f8e023f */
[----:B------:R-:W-:-:S04]  /*7c20*/  UISETP.LT.AND UP1, UPT, UR18, UR5, UPT ;  /* 0x000000051200728c */ /* 0x000fc8000bf21270 */
[----:B------:R-:W-:-:S12]  /*7c30*/  USEL UR18, UR18, UR5, !UP1 ;  /* 0x0000000512127287 */ /* 0x000fd8000c800000 */
.L_x_1193:
[----:B------:R-:W-:-:S04]  /*7c40*/  UIADD3 UR18, UR18, 0x3f, URZ ;  /* 0x0000003f12127890 */ /* 0x000fc8000fffe03f */
[----:B------:R-:W-:-:S04]  /*7c50*/  USHF.R.S32.HI UR5, URZ, 0x1f, UR18 ;  /* 0x0000001f3f057899 */ /* 0x000fc80008011412 */
[----:B------:R-:W-:-:S04]  /*7c60*/  ULEA.HI UR5, UR5, UR18, URZ, 0x6 ;  /* 0x0000001205057291 */ /* 0x000fc8000f8f303f */
[----:B------:R-:W-:-:S04]  /*7c70*/  USHF.R.S32.HI UR5, URZ, 0x6, UR5 ;  /* 0x000000063f057899 */ /* 0x000fc80008011405 */
[----:B------:R-:W-:-:S04]  /*7c80*/  UISETP.LT.AND UP1, UPT, UR50, UR5, UPT ;  /* 0x000000053200728c */ /* 0x000fc8000bf21270 */
[----:B------:R-:W-:-:S06]  /*7c90*/  USEL UR6, UR50, UR5, !UP1 ;  /* 0x0000000532067287 */ /* 0x000fcc000c800000 */
[----:B------:R-:W-:-:S13]  /*7ca0*/  ISETP.GE.AND P2, PT, R5, UR6, PT ;  /* 0x0000000605007c0c */ /* 0x000fda000bf46270 */
[----:B------:R-:W-:Y:S05]  /*7cb0*/  @!P2 BRA `(.L_x_1196) ;  /* 0x0000001c006ca947 */ /* 0x000fea0003800000 */
[----:B------:R-:W-:Y:S01]  /*7cc0*/  IMAD.MOV.U32 R7, RZ, RZ, R9 ;  /* 0x000000ffff077224 */ /* 0x000fe200078e0009 */
[----:B------:R-:W-:Y:S01]  /*7cd0*/  UMOV UR5, UR36 ;  /* 0x0000002400057c82 */ /* 0x000fe20008000000 */
[----:B------:R-:W-:Y:S01]  /*7ce0*/  IMAD.MOV.U32 R6, RZ, RZ, R8 ;  /* 0x000000ffff067224 */ /* 0x000fe200078e0008 */
[----:B------:R-:W-:-:S06]  /*7cf0*/  ULDC UR43, c[0x0][0x988] ;  /* 0x00026200002b7ab9 */ /* 0x000fcc0000000800 */
.L_x_1206:
[----:B------:R-:W-:Y:S01]  /*7d00*/  ISETP.NE.AND P3, PT, RZ, UR42, PT ;  /* 0x0000002aff007c0c */ /* 0x000fe2000bf65270 */
[----:B------:R-:W-:-:S04]  /*7d10*/  UISETP.NE.AND UP1, UPT, UR37, 0x1, UPT ;  /* 0x000000012500788c */ /* 0x000fc8000bf25270 */
[----:B------:R-:W-:-:S04]  /*7d20*/  USEL UR36, URZ, 0x1, UP1 ;  /* 0x000000013f247887 */ /* 0x000fc80008800000 */
[----:B------:R-:W-:-:S04]  /*7d30*/  ULOP3.LUT UR36, UR5, UR36, URZ, 0x3c, !UPT ;  /* 0x0000002405247292 */ /* 0x000fc8000f8e3c3f */
[----:B------:R-:W-:Y:S08]  /*7d40*/  @P3 BRA `(.L_x_1197) ;  /* 0x0000000000383947 */ /* 0x000ff00003800000 */
[----:B------:R-:W-:Y:S05]  /*7d50*/  @!P0 BRA `(.L_x_1198) ;  /* 0x0000000000048947 */ /* 0x000fea0003800000 */
[----:B------:R-:W-:Y:S01]  /*7d60*/  BPT.TRAP 0x1 ;  /* 0x000000040000795c */ /* 0x000fe20000300000 */
.L_x_1198:
        /* <DEDUP_REMOVED lines=9> */
.L_x_1199:
[----:B-1----:R-:W-:Y:S05]  /*7e00*/  @P2 BRA `(.L_x_1197) ;  /* 0x0000000000082947 */ /* 0x002fea0003800000 */
[----:B------:R-:W1:Y:S02]  /*7e10*/  SYNCS.PHASECHK.TRANS64.TRYWAIT P2, [UR7+0x28430], R8 ;  /* 0x02843008ff0075a7 */ /* 0x000e640008040147 */
[----:B-1----:R-:W-:Y:S05]  /*7e20*/  @!P2 BRA `(.L_x_1200) ;  /* 0x0000011c0088a947 */ /* 0x002fea0003800000 */
.L_x_1197:
        /* <DEDUP_REMOVED lines=15> */
[----:B------:R-:W-:Y:S01]  /*7f20*/  UMOV UR46, UR34 ;  /* 0x00000022002e7c82 */ /* 0x000fe20008000000 */
        /* <DEDUP_REMOVED lines=35> */
.L_x_1202:
[----:B------:R-:W-:Y:S01]  /*8160*/  ULEA UR10, UR37, UR40, 0x3 ;  /* 0x00000028250a7291 */ /* 0x000fe2000f8e183f */
[----:B------:R-:W-:-:S05]  /*8170*/  IMAD.U32 R8, RZ, RZ, UR5 ;  /* 0x00000005ff087e24 */ /* 0x000fca000f8e00ff */
[----:B------:R-:W-:-:S04]  /*8180*/  SHF.L.U32 R8, R8, 0x1f, RZ ;  /* 0x0000001f08087819 */ /* 0x000fc800000006ff */
[----:B------:R0:W1:Y:S01]  /*8190*/  SYNCS.PHASECHK.TRANS64.TRYWAIT P2, [UR10+0x28450], R8 ;  /* 0x02845008ff0075a7 */ /* 0x000062000804014a */
[----:B------:R-:W-:Y:S05]  /*81a0*/  @!P0 BRA `(.L_x_1203) ;  /* 0x0000000000048947 */ /* 0x000fea0003800000 */
[----:B------:R-:W-:Y:S01]  /*81b0*/  BPT.TRAP 0x1 ;  /* 0x000000040000795c */ /* 0x000fe20000300000 */
.L_x_1203:
[----:B-1----:R-:W-:Y:S05]  /*81c0*/  @P2 BRA `(.L_x_1201) ;  /* 0x0000000000082947 */ /* 0x002fea0003800000 */
[----:B------:R-:W1:Y:S02]  /*81d0*/  SYNCS.PHASECHK.TRANS64.TRYWAIT P2, [UR10+0x28450], R8 ;  /* 0x02845008ff0075a7 */ /* 0x000e64000804014a */
[----:B-1----:R-:W-:Y:S05]  /*81e0*/  @!P2 BRA `(.L_x_1204) ;  /* 0x0000011800b0a947 */ /* 0x002fea0003800000 */
.L_x_1201:
        /* <DEDUP_REMOVED lines=26> */
[----:B------:R-:W2:Y:S01]  /*8390*/  MUFU.TANH R10, R10 ;  /* 0x0000000a000a7308 */ /* 0x000ea20000002400 */
[----:B------:R-:W-:Y:S01]  /*83a0*/  UIADD3 UR10, UR10, 0x2, URZ ;  /* 0x000000020a0a7890 */ /* 0x000fe2000fffe03f */
[----:B-1----:R-:W-:Y:S01]  /*83b0*/  FMNMX.FTZ R9, R11, R6, !PT ;  /* 0x000000060b097209 */ /* 0x002fe20007810000 */
[----:B------:R-:W-:Y:S01]  /*83c0*/  UMOV UR11, 0x80000020 ;  /* 0x80000020000b7882 */ /* 0x000fe20000000000 */
[C---:B------:R-:W-:Y:S01]  /*83d0*/  FMUL.FTZ R159, R0.reuse, R167 ;  /* 0x000000a7009f7220 */ /* 0x040fe20000410000 */
[C---:B------:R-:W-:Y:S01]  /*83e0*/  FMUL.FTZ R160, R0.reuse, R168 ;  /* 0x000000a800a07220 */ /* 0x040fe20000410000 */
[C---:B------:R-:W-:Y:S01]  /*83f0*/  FMUL.FTZ R164, R0.reuse, R172 ;  /* 0x000000ac00a47220 */ /* 0x040fe20000410000 */
[----:B------:R-:W-:Y:S01]  /*8400*/  FMUL.FTZ R162, R0, R170 ;  /* 0x000000aa00a27220 */ /* 0x000fe20000410000 */
[----:B------:R-:W1:Y:S01]  /*8410*/  MUFU.TANH R13, R13 ;  /* 0x0000000d000d7308 */ /* 0x000e620000002400 */
        /* <DEDUP_REMOVED lines=8> */
[----:B--2---:R-:W-:Y:S01]  /*84a0*/  FMNMX.FTZ R9, R10, R9, !PT ;  /* 0x000000090a097209 */ /* 0x004fe20007810000 */
[C---:B------:R-:W-:Y:S01]  /*84b0*/  FMUL.FTZ R169, R0.reuse, R177 ;  /* 0x000000b100a97220 */ /* 0x040fe20000410000 */
[----:B------:R-:W-:Y:S01]  /*84c0*/  FMUL.FTZ R171, R0, R179 ;  /* 0x000000b300ab7220 */ /* 0x000fe20000410000 */
[----:B------:R-:W2:Y:S04]  /*84d0*/  S2R R216, SR_TID.X ;  /* 0x0000000000d87919 */ /* 0x000ea80000002100 */
[----:B------:R-:W3:Y:S01]  /*84e0*/  MUFU.TANH R20, R20 ;  /* 0x0000001400147308 */ /* 0x000ee20000002400 */
[----:B-1----:R-:W-:-:S07]  /*84f0*/  FMNMX.FTZ R173, R13, R8, !PT ;  /* 0x000000080dad7209 */ /* 0x002fce0007810000 */
[----:B------:R-:W1:Y:S01]  /*8500*/  MUFU.TANH R15, R15 ;  /* 0x0000000f000f7308 */ /* 0x000e620000002400 */
[----:B0-----:R-:W-:-:S07]  /*8510*/  FMNMX.FTZ R8, R14, R9, !PT ;  /* 0x000000090e087209 */ /* 0x001fce0007810000 */
[----:B------:R-:W0:Y:S01]  /*8520*/  MUFU.TANH R21, R21 ;  /* 0x0000001500157308 */ /* 0x000e220000002400 */
[----:B---3--:R-:W-:-:S07]  /*8530*/  FMNMX.FTZ R172, R20, R173, !PT ;  /* 0x000000ad14ac7209 */ /* 0x008fce0007810000 */
[----:B------:R-:W3:Y:S01]  /*8540*/  MUFU.TANH R152, R152 ;  /* 0x0000009800987308 */ /* 0x000ee20000002400 */
[----:B-1----:R-:W-:Y:S02]  /*8550*/  FMNMX.FTZ R9, R15, R8, !PT ;  /* 0x000000080f097209 */ /* 0x002fe40007810000 */
[----:B--2---:R-:W-:-:S05]  /*8560*/  SHF.R.U32.HI R216, RZ, 0x7, R216 ;  /* 0x00000007ffd87819 */ /* 0x004fca00000116d8 */
[----:B------:R-:W1:Y:S01]  /*8570*/  MUFU.TANH R154, R154 ;  /* 0x0000009a009a7308 */ /* 0x000e620000002400 */
[----:B0-----:R-:W-:Y:S01]  /*8580*/  FMNMX.FTZ R173, R21, R172, !PT ;  /* 0x000000ac15ad7209 */ /* 0x001fe20007810000 */
[----:B------:R-:W-:-:S06]  /*8590*/  FMUL.FTZ R172, R0, R180 ;  /* 0x000000b400ac7220 */ /* 0x000fcc0000410000 */
[----:B------:R-:W0:Y:S01]  /*85a0*/  MUFU.TANH R153, R153 ;  /* 0x0000009900997308 */ /* 0x000e220000002400 */
[----:B---3--:R-:W-:-:S07]  /*85b0*/  FMNMX.FTZ R8, R152, R9, !PT ;  /* 0x0000000998087209 */ /* 0x008fce0007810000 */
[----:B------:R-:W2:Y:S01]  /*85c0*/  MUFU.TANH R155, R155 ;  /* 0x0000009b009b7308 */ /* 0x000ea20000002400 */
[----:B-1----:R-:W-:Y:S01]  /*85d0*/  FMNMX.FTZ R174, R154, R173, !PT ;  /* 0x000000ad9aae7209 */ /* 0x002fe20007810000 */
[----:B------:R-:W-:-:S06]  /*85e0*/  FMUL.FTZ R173, R0, R181 ;  /* 0x000000b500ad7220 */ /* 0x000fcc0000410000 */
[----:B------:R-:W1:Y:S01]  /*85f0*/  MUFU.TANH R156, R156 ;  /* 0x0000009c009c7308 */ /* 0x000e620000002400 */
[----:B0-----:R-:W-:-:S07]  /*8600*/  FMNMX.FTZ R9, R153, R8, !PT ;  /* 0x0000000899097209 */ /* 0x001fce0007810000 */
[----:B------:R-:W0:Y:S01]  /*8610*/  MUFU.TANH R158, R158 ;  /* 0x0000009e009e7308 */ /* 0x000e220000002400 */
[----:B--2---:R-:W-:-:S07]  /*8620*/  FMNMX.FTZ R175, R155, R174, !PT ;  /* 0x000000ae9baf7209 */ /* 0x004fce0007810000 */
[----:B------:R-:W2:Y:S01]  /*8630*/  MUFU.TANH R157, R157 ;  /* 0x0000009d009d7308 */ /* 0x000ea20000002400 */
[----:B-1----:R-:W-:-:S07]  /*8640*/  FMNMX.FTZ R8, R156, R9, !PT ;  /* 0x000000099c087209 */ /* 0x002fce0007810000 */
[----:B------:R-:W1:Y:S01]  /*8650*/  MUFU.TANH R159, R159 ;  /* 0x0000009f009f7308 */ /* 0x000e620000002400 */
[----:B0-----:R-:W-:-:S07]  /*8660*/  FMNMX.FTZ R174, R158, R175, !PT ;  /* 0x000000af9eae7209 */ /* 0x001fce0007810000 */
[----:B------:R-:W0:Y:S01]  /*8670*/  MUFU.TANH R160, R160 ;  /* 0x000000a000a07308 */ /* 0x000e220000002400 */
[----:B--2---:R-:W-:-:S07]  /*8680*/  FMNMX.FTZ R9, R157, R8, !PT ;  /* 0x000000089d097209 */ /* 0x004fce0007810000 */
[----:B------:R-:W2:Y:S01]  /*8690*/  MUFU.TANH R162, R162 ;  /* 0x000000a200a27308 */ /* 0x000ea20000002400 */
[----:B-1----:R-:W-:Y:S01]  /*86a0*/  FMNMX.FTZ R175, R159, R174, !PT ;  /* 0x000000ae9faf7209 */ /* 0x002fe20007810000 */
[----:B------:R-:W-:-:S06]  /*86b0*/  FMUL.FTZ R174, R0, R182 ;  /* 0x000000b600ae7220 */ /* 0x000fcc0000410000 */
[----:B------:R-:W1:Y:S01]  /*86c0*/  MUFU.TANH R161, R161 ;  /* 0x000000a100a17308 */ /* 0x000e620000002400 */
[----:B0-----:R-:W-:-:S07]  /*86d0*/  FMNMX.FTZ R8, R160, R9, !PT ;  /* 0x00000009a0087209 */ /* 0x001fce0007810000 */
[----:B------:R-:W0:Y:S01]  /*86e0*/  MUFU.TANH R163, R163 ;  /* 0x000000a300a37308 */ /* 0x000e220000002400 */
[----:B--2---:R-:W-:Y:S01]  /*86f0*/  FMNMX.FTZ R176, R162, R175, !PT ;  /* 0x000000afa2b07209 */ /* 0x004fe20007810000 */
[----:B------:R-:W-:-:S06]  /*8700*/  FMUL.FTZ R175, R0, R183 ;  /* 0x000000b700af7220 */ /* 0x000fcc0000410000 */
[----:B------:R-:W2:Y:S01]  /*8710*/  MUFU.TANH R164, R164 ;  /* 0x000000a400a47308 */ /* 0x000ea20000002400 */
[----:B-1----:R-:W-:-:S07]  /*8720*/  FMNMX.FTZ R9, R161, R8, !PT ;  /* 0x00000008a1097209 */ /* 0x002fce0007810000 */
        /* <DEDUP_REMOVED lines=21> */
[----:B--2---:R-:W-:Y:S02]  /*8880*/  FMNMX.FTZ R176, R174, R177, !PT ;  /* 0x000000b1aeb07209 */ /* 0x004fe40007810000 */
[----:B-1----:R-:W-:Y:S02]  /*8890*/  FMNMX.FTZ R177, R173, R8, !PT ;  /* 0x00000008adb17209 */ /* 0x002fe40007810000 */
[----:B0-----:R-:W-:-:S03]  /*88a0*/  FMNMX.FTZ R178, R175, R176, !PT ;  /* 0x000000b0afb27209 */ /* 0x001fc60007810000 */
[----:B------:R-:W0:Y:S04]  /*88b0*/  SHFL.BFLY PT, R176, R177, 0x2, 0x1f ;  /* 0x0c401f00b1b07f89 */ /* 0x000e2800000e0000 */
[----:B------:R-:W1:Y:S01]  /*88c0*/  SHFL.BFLY PT, R9, R178, 0x2, 0x1f ;  /* 0x0c401f00b2097f89 */ /* 0x000e6200000e0000 */
[----:B------:R-:W-:Y:S02]  /*88d0*/  WARPGROUP.DEPBAR.LE gsb0, 0x0 ;  /* 0x00008000000079c5 */ /* 0x000fe40000010000 */
[----:B------:R-:W-:Y:S01]  /*88e0*/  WARPGROUP.ARRIVE ;  /* 0x00000000000079c5 */ /* 0x000fe20000000000 */
[----:B0-----:R-:W-:-:S05]  /*88f0*/  FMNMX.FTZ R176, R177, R176, !PT ;  /* 0x000000b0b1b07209 */ /* 0x001fca0007810000 */
[----:B------:R-:W-:Y:S01]  /*8900*/  QGMMA.64x256x32.F32.E4M3.E4M3 R24, R184, gdesc[UR8], R24, gsb0 ;  /* 0x03e00008b8187df3 */ /* 0x000fe20008000818 */
[----:B------:R-:W-:Y:S01]  /*8910*/  UMOV UR10, UR43 ;  /* 0x0000002b000a7c82 */ /* 0x000fe20008000000 */
[----:B-1----:R-:W-:Y:S01]  /*8920*/  FMNMX.FTZ R179, R178, R9, !PT ;  /* 0x00000009b2b37209 */ /* 0x002fe20007810000 */
[----:B------:R-:W-:Y:S01]  /*8930*/  IMAD.U32 R177, RZ, RZ, UR10 ;  /* 0x0000000affb17e24 */ /* 0x000fe2000f8e00ff */
[----:B------:R-:W0:Y:S01]  /*8940*/  SHFL.BFLY PT, R9, R176, 0x1, 0x1f ;  /* 0x0c201f00b0097f89 */ /* 0x000e2200000e0000 */
[----:B------:R-:W-:-:S03]  /*8950*/  IADD3 R178, -R216, 0xb, RZ ;  /* 0x0000000bd8b27810 */ /* 0x000fc60007ffe1ff */
[----:B------:R-:W1:Y:S01]  /*8960*/  SHFL.BFLY PT, R180, R179, 0x1, 0x1f ;  /* 0x0c201f00b3b47f89 */ /* 0x000e6200000e0000 */
[----:B0-----:R-:W-:Y:S02]  /*8970*/  FMNMX.FTZ R8, R176, R9, !PT ;  /* 0x00000009b0087209 */ /* 0x001fe40007810000 */
[----:B-1----:R-:W-:-:S03]  /*8980*/  FMNMX.FTZ R9, R179, R180, !PT ;  /* 0x000000b4b3097209 */ /* 0x002fc60007810000 */
[C---:B------:R-:W-:Y:S01]  /*8990*/  FFMA.FTZ R176, R8.reuse, R177, -8 ;  /* 0xc100000008b07423 */ /* 0x040fe200000100b1 */
[----:B------:R-:W-:-:S03]  /*89a0*/  FADD.FTZ R6, -R8, R6 ;  /* 0x0000000608067221 */ /* 0x000fc60000010100 */
        /* <DEDUP_REMOVED lines=16> */
[----:B------:R-:W-:-:S02]  /*8ab0*/  IMAD.U32 R176, RZ, RZ, UR10 ;  /* 0x0000000affb07e24 */ /* 0x000fc4000f8e00ff */
[----:B------:R-:W-:-:S01]  /*8ac0*/  FADD.FTZ R7, -R9, R7 ;  /* 0x0000000709077221 */ /* 0x000fc20000010100 */
[----:B------:R-:W-:Y:S01]  /*8ad0*/  FMUL.FTZ R6, R6, UR10 ;  /* 0x0000000a06067c20 */ /* 0x000fe20008410000 */
[----:B------:R-:W-:Y:S01]  /*8ae0*/  MUFU.EX2 R11, R11 ;  /* 0x0000000b000b7308 */ /* 0x000fe20000000800 */
[----:B------:R-:W-:-:S01]  /*8af0*/  FFMA.FTZ R176, R9, R176, -8 ;  /* 0xc100000009b07423 */ /* 0x000fc200000100b0 */
[----:B------:R-:W-:-:S03]  /*8b00*/  FMUL.FTZ R7, R7, UR10 ;  /* 0x0000000a07077c20 */ /* 0x000fc60008410000 */
[--C-:B------:R-:W-:Y:S01]  /*8b10*/  FFMA.FTZ R12, R12, UR10, -R176.reuse ;  /* 0x0000000a0c0c7c23 */ /* 0x100fe200080108b0 */
[----:B------:R-:W-:-:S01]  /*8b20*/  FFMA.FTZ R13, R13, UR10, -R176 ;  /* 0x0000000a0d0d7c23 */ /* 0x000fc200080108b0 */
[--C-:B------:R-:W-:Y:S01]  /*8b30*/  FFMA.FTZ R20, R20, UR10, -R176.reuse ;  /* 0x0000000a14147c23 */ /* 0x100fe200080108b0 */
        /* <DEDUP_REMOVED lines=14> */
[----:B------:R-:W-:-:S02]  /*8c20*/  FFMA.FTZ R175, R175, UR10, -R176 ;  /* 0x0000000aafaf7c23 */ /* 0x000fc400080108b0 */
[----:B------:R1:W-:Y:S01]  /*8c30*/  MUFU.EX2 R173, R177 ;  /* 0x000000b100ad7308 */ /* 0x0003e20000000800 */
[----:B0-----:R-:W-:-:S07]  /*8c40*/  FFMA.FTZ R3, R6, R3, R11 ;  /* 0x0000000306037223 */ /* 0x001fce000001000b */
[----:B------:R-:W0:Y:S01]  /*8c50*/  MUFU.EX2 R12, R12 ;  /* 0x0000000c000c7308 */ /* 0x000e220000000800 */
[----:B-1----:R-:W-:-:S05]  /*8c60*/  IMAD.U32 R177, RZ, RZ, UR7 ;  /* 0x00000007ffb17e24 */ /* 0x002fca000f8e00ff */
[----:B------:R-:W-:Y:S02]  /*8c70*/  @!P1 LEA R177, R177, UR40, 0x3 ;  /* 0x00000028b1b19c11 */ /* 0x000fe4000f8e18ff */
[----:B------:R-:W1:Y:S03]  /*8c80*/  MUFU.EX2 R10, R10 ;  /* 0x0000000a000a7308 */ /* 0x000e660000000800 */
[----:B------:R-:W-:-:S05]  /*8c90*/  @!P1 VIADD R177, R177, 0x28440 ;  /* 0x00028440b1b19836 */ /* 0x000fca0000000000 */
[----:B------:R-:W2:Y:S01]  /*8ca0*/  MUFU.EX2 R13, R13 ;  /* 0x0000000d000d7308 */ /* 0x000ea20000000800 */
[----:B------:R-:W-:Y:S01]  /*8cb0*/  @!P1 PRMT R177, RZ, 0x654, R177 ;  /* 0x00000654ffb19816 */ /* 0x000fe200000000b1 */
[----:B0-----:R-:W-:-:S06]  /*8cc0*/  FFMA.FTZ R4, R7, R4, R12 ;  /* 0x0000000407047223 */ /* 0x001fcc000001000c */
[----:B------:R-:W0:Y:S01]  /*8cd0*/  MUFU.EX2 R14, R14 ;  /* 0x0000000e000e7308 */ /* 0x000e220000000800 */
[----:B-1----:R-:W-:-:S07]  /*8ce0*/  FADD.FTZ R3, R10, R3 ;  /* 0x000000030a037221 */ /* 0x002fce0000010000 */
[----:B------:R-:W1:Y:S08]  /*8cf0*/  MUFU.EX2 R20, R20 ;  /* 0x0000001400147308 */ /* 0x000e700000000800 */
[----:B------:R-:W3:Y:S08]  /*8d00*/  MUFU.EX2 R15, R15 ;  /* 0x0000000f000f7308 */ /* 0x000ef00000000800 */
[----:B------:R-:W4:Y:S08]  /*8d10*/  MUFU.EX2 R21, R21 ;  /* 0x0000001500157308 */ /* 0x000f300000000800 */
[----:B------:R-:W5:Y:S08]  /*8d20*/  MUFU.EX2 R152, R152 ;  /* 0x0000009800987308 */ /* 0x000f700000000800 */
        /* <DEDUP_REMOVED lines=14> */
[----:B------:R-:W5:Y:S01]  /*8e10*/  MUFU.EX2 R167, R167 ;  /* 0x000000a700a77308 */ /* 0x000f620000000800 */
[----:B------:R-:W-:-:S02]  /*8e20*/  WARPGROUP.DEPBAR.LE gsb0, 0x0 ;  /* 0x00008000000079c5 */ /* 0x000fc40000010000 */
[----:B------:R0:W-:Y:S06]  /*8e30*/  BAR.ARV R178, 0x100 ;  /* 0x000400b20000751d */ /* 0x0001ec0000002000 */
[----:B------:R2:W-:Y:S01]  /*8e40*/  @!P1 SYNCS.ARRIVE.TRANS64.RED.A1T0 RZ, [R177+URZ], RZ ;  /* 0x000000ffb1ff99a7 */ /* 0x0005e2000810043f */
[----:B------:R-:W5:Y:S01]  /*8e50*/  MUFU.EX2 R168, R168 ;  /* 0x000000a800a87308 */ /* 0x000f620000000800 */
[----:B--2---:R-:W-:-:S01]  /*8e60*/  FADD.FTZ R177, R13, R4 ;  /* 0x000000040db17221 */ /* 0x004fc20000010000 */
[----:B0-----:R-:W-:-:S06]  /*8e70*/  FADD.FTZ R4, R14, R3 ;  /* 0x000000030e047221 */ /* 0x001fcc0000010000 */
[----:B------:R-:W0:Y:S01]  /*8e80*/  MUFU.EX2 R170, R170 ;  /* 0x000000aa00aa7308 */ /* 0x000e220000000800 */
[----:B-1----:R-:W-:-:S01]  /*8e90*/  FADD.FTZ R176, R20, R177 ;  /* 0x000000b114b07221 */ /* 0x002fc20000010000 */
[----:B---3--:R-:W-:-:S03]  /*8ea0*/  FADD.FTZ R3, R15, R4 ;  /* 0x000000040f037221 */ /* 0x008fc60000010000 */
[----:B----4-:R-:W-:Y:S01]  /*8eb0*/  FADD.FTZ R177, R21, R176 ;  /* 0x000000b015b17221 */ /* 0x010fe20000010000 */
[----:B-----5:R-:W-:-:S02]  /*8ec0*/  FADD.FTZ R4, R152, R3 ;  /* 0x0000000398047221 */ /* 0x020fc40000010000 */
[----:B------:R-:W1:Y:S01]  /*8ed0*/  MUFU.EX2 R169, R169 ;  /* 0x000000a900a97308 */ /* 0x000e620000000800 */
[----:B------:R-:W-:-:S01]  /*8ee0*/  FADD.FTZ R176, R154, R177 ;  /* 0x000000b19ab07221 */ /* 0x000fc20000010000 */
[----:B------:R-:W-:-:S03]  /*8ef0*/  FADD.FTZ R3, R153, R4 ;  /* 0x0000000499037221 */ /* 0x000fc60000010000 */
[----:B------:R-:W-:Y:S01]  /*8f00*/  FADD.FTZ R177, R155, R176 ;  /* 0x000000b09bb17221 */ /* 0x000fe20000010000 */
[----:B------:R-:W-:-:S02]  /*8f10*/  FADD.FTZ R4, R156, R3 ;  /* 0x000000039c047221 */ /* 0x000fc40000010000 */
[----:B------:R-:W2:Y:S01]  /*8f20*/  MUFU.EX2 R171, R171 ;  /* 0x000000ab00ab7308 */ /* 0x000ea20000000800 */
[----:B------:R-:W-:-:S01]  /*8f30*/  FADD.FTZ R176, R158, R177 ;  /* 0x000000b19eb07221 */ /* 0x000fc20000010000 */
[----:B------:R-:W-:-:S03]  /*8f40*/  FADD.FTZ R3, R157, R4 ;  /* 0x000000049d037221 */ /* 0x000fc60000010000 */
[----:B------:R-:W-:Y:S01]  /*8f50*/  FADD.FTZ R177, R159, R176 ;  /* 0x000000b09fb17221 */ /* 0x000fe20000010000 */
[----:B------:R-:W-:-:S02]  /*8f60*/  FADD.FTZ R4, R160, R3 ;  /* 0x00000003a0047221 */ /* 0x000fc40000010000 */
[----:B------:R-:W3:Y:S01]  /*8f70*/  MUFU.EX2 R174, R174 ;  /* 0x000000ae00ae7308 */ /* 0x000ee20000000800 */
[----:B------:R-:W-:-:S01]  /*8f80*/  FADD.FTZ R176, R162, R177 ;  /* 0x000000b1a2b07221 */ /* 0x000fc20000010000 */
[----:B------:R-:W-:-:S03]  /*8f90*/  FADD.FTZ R3, R161, R4 ;  /* 0x00000004a1037221 */ /* 0x000fc60000010000 */
[----:B------:R-:W-:Y:S01]  /*8fa0*/  FADD.FTZ R177, R163, R176 ;  /* 0x000000b0a3b17221 */ /* 0x000fe20000010000 */
[----:B------:R-:W-:-:S02]  /*8fb0*/  FADD.FTZ R4, R164, R3 ;  /* 0x00000003a4047221 */ /* 0x000fc40000010000 */
[----:B------:R-:W4:Y:S01]  /*8fc0*/  MUFU.EX2 R172, R172 ;  /* 0x000000ac00ac7308 */ /* 0x000f220000000800 */
[----:B------:R-:W-:-:S01]  /*8fd0*/  FADD.FTZ R176, R166, R177 ;  /* 0x000000b1a6b07221 */ /* 0x000fc20000010000 */
[----:B------:R-:W-:-:S03]  /*8fe0*/  FADD.FTZ R3, R165, R4 ;  /* 0x00000004a5037221 */ /* 0x000fc60000010000 */
[----:B------:R-:W-:Y:S01]  /*8ff0*/  FADD.FTZ R177, R167, R176 ;  /* 0x000000b0a7b17221 */ /* 0x000fe20000010000 */
[----:B------:R-:W-:-:S02]  /*9000*/  FADD.FTZ R4, R168, R3 ;  /* 0x00000003a8047221 */ /* 0x000fc40000010000 */
[----:B------:R-:W5:Y:S01]  /*9010*/  MUFU.EX2 R175, R175 ;  /* 0x000000af00af7308 */ /* 0x000f620000000800 */
[----:B0-----:R-:W-:-:S01]  /*9020*/  FADD.FTZ R176, R170, R177 ;  /* 0x000000b1aab07221 */ /* 0x001fc20000010000 */
[----:B-1----:R-:W-:-:S03]  /*9030*/  FADD.FTZ R4, R169, R4 ;  /* 0x00000004a9047221 */ /* 0x002fc60000010000 */
[----:B--2---:R-:W-:Y:S01]  /*9040*/  FADD.FTZ R3, R171, R176 ;  /* 0x000000b0ab037221 */ /* 0x004fe20000010000 */
[----:B------:R-:W-:-:S03]  /*9050*/  FADD.FTZ R177, R173, R4 ;  /* 0x00000004adb17221 */ /* 0x000fc60000010000 */
[----:B---3--:R-:W-:Y:S01]  /*9060*/  FADD.FTZ R4, R174, R3 ;  /* 0x00000003ae047221 */ /* 0x008fe20000010000 */
[----:B----4-:R-:W-:-:S03]  /*9070*/  FADD.FTZ R3, R172, R177 ;  /* 0x000000b1ac037221 */ /* 0x010fc60000010000 */
[----:B-----5:R-:W-:Y:S01]  /*9080*/  FADD.FTZ R4, R175, R4 ;  /* 0x00000004af047221 */ /* 0x020fe20000010000 */
[----:B------:R-:W-:Y:S06]  /*9090*/  @!P0 BRA `(.L_x_1205) ;  /* 0x0000000000048947 */ /* 0x000fec0003800000 */
[----:B------:R-:W-:Y:S01]  /*90a0*/  BPT.TRAP 0x1 ;  /* 0x000000040000795c */ /* 0x000fe20000300000 */
.L_x_1205:
[----:B------:R-:W-:Y:S01]  /*90b0*/  ULEA UR5, UR37, UR40, 0x3 ;  /* 0x0000002825057291 */ /* 0x000fe2000f8e183f */
[----:B------:R-:W-:Y:S01]  /*90c0*/  ISETP.GT.AND P2, PT, R5, UR6, PT ;  /* 0x0000000605007c0c */ /* 0x000fe2000bf44270 */
[----:B------:R-:W-:Y:S01]  /*90d0*/  FMUL.FTZ R24, R24, R6 ;  /* 0x0000000618187220 */ /* 0x000fe20000410000 */
        /* <DEDUP_REMOVED lines=150> */
[----:B------:R-:W-:Y:S01]  /*9a40*/  F2FP.SATFINITE.E4M3.F32.PACK_AB_MERGE_C R187, R171, R170, R174 ;  /* 0x000000aaabbb723e */ /* 0x000fe200048070ae */
[----:B------:R-:W-:Y:S06]  /*9a50*/  @P2 BRA `(.L_x_1206) ;  /* 0xffffffe000a82947 */ /* 0x000fec000383ffff */
[----:B------:R-:W-:-:S05]  /*9a60*/  UMOV UR37, UR7 ;  /* 0x0000000700257c82 */ /* 0x000fca0008000000 */
.L_x_1196:
[----:B------:R-:W-:-:S13]  /*9a70*/  ISETP.GE.AND P2, PT, R5, UR50, PT ;  /* 0x0000003205007c0c */ /* 0x000fda000bf46270 */
[----:B------:R-:W-:Y:S05]  /*9a80*/  @!P2 BRA `(.L_x_1207) ;  /* 0x000000280020a947 */ /* 0x000fea0003800000 */
[----:B------:R-:W-:Y:S01]  /*9a90*/  IMAD.MOV.U32 R10, RZ, RZ, R9 ;  /* 0x000000ffff0a7224 */ /* 0x000fe200078e0009 */
[----:B------:R-:W-:Y:S01]  /*9aa0*/  UMOV UR5, UR36 ;  /* 0x0000002400057c82 */ /* 0x000fe20008000000 */
[----:B------:R-:W-:Y:S01]  /*9ab0*/  IMAD.MOV.U32 R11, RZ, RZ, R8 ;  /* 0x000000ffff0b7224 */ /* 0x000fe200078e0008 */
[----:B------:R-:W-:Y:S01]  /*9ac0*/  ULDC UR7, c[0x0][0x9e4] ;  /* 0x0002790000077ab9 */ /* 0x000fe20000000800 */
[----:B------:R-:W-:Y:S01]  /*9ad0*/  ULDC UR43, c[0x0][0x988] ;  /* 0x00026200002b7ab9 */ /* 0x000fe20000000800 */
[----:B------:R-:W-:-:S05]  /*9ae0*/  ULDC UR58, c[0x0][0x9e0] ;  /* 0x00027800003a7ab9 */ /* 0x000fca0000000800 */
.L_x_1225:
[----:B------:R-:W-:Y:S01]  /*9af0*/  ISETP.NE.AND P3, PT, RZ, UR42, PT ;  /* 0x0000002aff007c0c */ /* 0x000fe2000bf65270 */
[----:B------:R-:W-:-:S04]  /*9b00*/  UISETP.NE.AND UP1, UPT, UR37, 0x1, UPT ;  /* 0x000000012500788c */ /* 0x000fc8000bf25270 */
[----:B------:R-:W-:-:S04]  /*9b10*/  USEL UR36, URZ, 0x1, UP1 ;  /* 0x000000013f247887 */ /* 0x000fc80008800000 */
[----:B------:R-:W-:-:S04]  /*9b20*/  ULOP3.LUT UR36, UR5, UR36, URZ, 0x3c, !UPT ;  /* 0x0000002405247292 */ /* 0x000fc8000f8e3c3f */
[----:B------:R-:W-:Y:S08]  /*9b30*/  @P3 BRA `(.L_x_1208) ;  /* 0x0000000000383947 */ /* 0x000ff00003800000 */
[----:B------:R-:W-:Y:S05]  /*9b40*/  @!P0 BRA `(.L_x_1209) ;  /* 0x0000000000048947 */ /* 0x000fea0003800000 */
[----:B------:R-:W-:Y:S01]  /*9b50*/  BPT.TRAP 0x1 ;  /* 0x000000040000795c */ /* 0x000fe20000300000 */
.L_x_1209:
        /* <DEDUP_REMOVED lines=9> */
.L_x_1210:
[----:B-1----:R-:W-:Y:S05]  /*9bf0*/  @P2 BRA `(.L_x_1208) ;  /* 0x0000000000082947 */ /* 0x002fea0003800000 */
[----:B------:R-:W1:Y:S02]  /*9c00*/  SYNCS.PHASECHK.TRANS64.TRYWAIT P2, [UR6+0x28430], R6 ;  /* 0x02843006ff0075a7 */ /* 0x000e640008040146 */
[----:B-1----:R-:W-:Y:S05]  /*9c10*/  @!P2 BRA `(.L_x_1211) ;  /* 0x00000100003ca947 */ /* 0x002fea0003800000 */
.L_x_1208:
        /* <DEDUP_REMOVED lines=51> */
.L_x_1213:
[----:B------:R-:W-:Y:S01]  /*9f50*/  ULEA UR10, UR37, UR40, 0x3 ;  /* 0x00000028250a7291 */ /* 0x000fe2000f8e183f */
[----:B------:R-:W-:-:S05]  /*9f60*/  IMAD.U32 R6, RZ, RZ, UR5 ;  /* 0x00000005ff067e24 */ /* 0x000fca000f8e00ff */
[----:B------:R-:W-:-:S04]  /*9f70*/  SHF.L.U32 R6, R6, 0x1f, RZ ;  /* 0x0000001f06067819 */ /* 0x000fc800000006ff */
[----:B------:R0:W1:Y:S01]  /*9f80*/  SYNCS.PHASECHK.TRANS64.TRYWAIT P2, [UR10+0x28450], R6 ;  /* 0x02845006ff0075a7 */ /* 0x000062000804014a */
[----:B------:R-:W-:Y:S05]  /*9f90*/  @!P0 BRA `(.L_x_1214) ;  /* 0x0000000000048947 */ /* 0x000fea0003800000 */
[----:B------:R-:W-:Y:S01]  /*9fa0*/  BPT.TRAP 0x1 ;  /* 0x000000040000795c */ /* 0x000fe20000300000 */
.L_x_1214:
[----:B-1----:R-:W-:Y:S05]  /*9fb0*/  @P2 BRA `(.L_x_1212) ;  /* 0x0000000000082947 */ /* 0x002fea0003800000 */
[----:B------:R-:W1:Y:S02]  /*9fc0*/  SYNCS.PHASECHK.TRANS64.TRYWAIT P2, [UR10+0x28450], R6 ;  /* 0x02845006ff0075a7 */ /* 0x000e64000804014a */
[----:B-1----:R-:W-:Y:S05]  /*9fd0*/  @!P2 BRA `(.L_x_1215) ;  /* 0x000000fc0064a947 */ /* 0x002fea0003800000 */
.L_x_1212:
[----:B------:R-:W-:Y:S01]  /*9fe0*/  UIADD3 UR5, UR40, 0x8000, URZ ;  /* 0x0000800028057890 */ /* 0x000fe2000fffe03f */
[----:B------:R-:W-:Y:S01]  /*9ff0*/  WARPGROUP.ARRIVE ;  /* 0x00000000000079c5 */ /* 0x000fe20000000000 */
[----:B------:R-:W-:-:S05]  /*a000*/  UMOV UR11, 0x80000020 ;  /* 0x80000020000b7882 */ /* 0x000fca0000000000 */
[----:B-1----:R-:W1:Y:S01]  /*a010*/  S2R R7, SR_TID.X ;  /* 0x0000000000077919 */ /* 0x002e620000002100 */
[----:B------:R-:W-:Y:S01]  /*a020*/  USHF.R.U32.HI UR5, URZ, 0x4, UR5 ;  /* 0x000000043f057899 */ /* 0x000fe20008011605 */
[----:B------:R-:W-:Y:S01]  /*a030*/  PLOP3.LUT P2, PT, PT, PT, UP0, 0x80, 0x0 ;  /* 0x000000000000781c */ /* 0x000fe20003f4f008 */
[C---:B------:R-:W-:Y:S01]  /*a040*/  FMUL.FTZ R9, R0.reuse, R154 ;  /* 0x0000009a00097220 */ /* 0x040fe20000410000 */
        /* <DEDUP_REMOVED lines=12> */
[----:B------:R-:W-:Y:S01]  /*a110*/  @UP0 ULDC UR5, c[0x0][0x44c] ;  /* 0x0001130000050ab9 */ /* 0x000fe20000000800 */
[----:B------:R-:W-:Y:S01]  /*a120*/  FMUL.FTZ R12, R0, R155 ;  /* 0x0000009b000c7220 */ /* 0x000fe20000410000 */
[----:B0-----:R-:W-:Y:S01]  /*a130*/  @P2 IMAD.HI.U32 R6, R175, UR5, RZ ;  /* 0x00000005af062c27 */ /* 0x001fe2000f8e00ff */
[----:B------:R-:W-:-:S03]  /*a140*/  @UP0 ULDC UR5, c[0x0][0x450] ;  /* 0x0001140000050ab9 */ /* 0x000fc60000000800 */
[C---:B------:R-:W-:Y:S01]  /*a150*/  FMUL.FTZ R8, R0.reuse, R152 ;  /* 0x0000009800087220 */ /* 0x040fe20000410000 */
[C---:B------:R-:W-:Y:S01]  /*a160*/  FMUL.FTZ R13, R0.reuse, R158 ;  /* 0x0000009e000d7220 */ /* 0x040fe20000410000 */
[----:B------:R-:W-:Y:S01]  /*a170*/  QGMMA.64x256x32.F32.E4M3.E4M3 R24, R188, gdesc[UR8], R24, gsb0 ;  /* 0x03e00008bc187df3 */ /* 0x000fe20008000818 */
[----:B------:R-:W-:Y:S01]  /*a180*/  UIADD3 UR10, UR10, 0x2, URZ ;  /* 0x000000020a0a7890 */ /* 0x000fe2000fffe03f */
[----:B------:R-:W-:Y:S01]  /*a190*/  @P2 SHF.R.U32.HI R175, RZ, UR5, R6 ;  /* 0x00000005ffaf2c19 */ /* 0x000fe20008011606 */
[----:B------:R-:W-:Y:S01]  /*a1a0*/  UMOV UR11, 0x80000020 ;  /* 0x80000020000b7882 */ /* 0x000fe20000000000 */
[----:B------:R-:W-:Y:S02]  /*a1b0*/  IMAD.U32 R6, RZ, RZ, UR6 ;  /* 0x00000006ff067e24 */ /* 0x000fe4000f8e00ff */
[C---:B------:R-:W-:Y:S01]  /*a1c0*/  FMUL.FTZ R15, R0.reuse, R159 ;  /* 0x0000009f000f7220 */ /* 0x040fe20000410000 */
[C---:B------:R-:W-:Y:S01]  /*a1d0*/  FMUL.FTZ R21, R0.reuse, R162 ;  /* 0x000000a200157220 */ /* 0x040fe20000410000 */
[----:B------:R-:W0:Y:S01]  /*a1e0*/  SHFL.IDX PT, R182, R175, RZ, 0x1c1f ;  /* 0x001c1fffafb67589 */ /* 0x000e2200000e0000 */
[----:B------:R-:W-:Y:S01]  /*a1f0*/  FMUL.FTZ R153, R0, R163 ;  /* 0x000000a300997220 */ /* 0x000fe20000410000 */
[----:B------:R-:W-:Y:S01]  /*a200*/  @!P1 LEA R6, R6, UR40, 0x3 ;  /* 0x0000002806069c11 */ /* 0x000fe2000f8e18ff */
[C---:B------:R-:W-:Y:S01]  /*a210*/  FMUL.FTZ R155, R0.reuse, R166 ;  /* 0x000000a6009b7220 */ /* 0x040fe20000410000 */
[----:B-1----:R-:W-:Y:S01]  /*a220*/  SHF.R.U32.HI R7, RZ, 0x7, R7 ;  /* 0x00000007ff077819 */ /* 0x002fe20000011607 */
[C---:B------:R-:W-:Y:S01]  /*a230*/  FMUL.FTZ R152, R0.reuse, R157 ;  /* 0x0000009d00987220 */ /* 0x040fe20000410000 */
[----:B------:R-:W-:Y:S01]  /*a240*/  FMUL.FTZ R158, R0, R164 ;  /* 0x000000a4009e7220 */ /* 0x000fe20000410000 */
[----:B------:R-:W-:Y:S01]  /*a250*/  @!P1 VIADD R6, R6, 0x28440 ;  /* 0x0002844006069836 */ /* 0x000fe20000000000 */
[----:B------:R-:W-:Y:S01]  /*a260*/  IADD3 R7, -R7, 0xb, RZ ;  /* 0x0000000b07077810 */ /* 0x000fe20007ffe1ff */
[C---:B------:R-:W-:Y:S01]  /*a270*/  FMUL.FTZ R162, R0.reuse, R168 ;  /* 0x000000a800a27220 */ /* 0x040fe20000410000 */
[C---:B------:R-:W-:Y:S01]  /*a280*/  FMUL.FTZ R159, R0.reuse, R170 ;  /* 0x000000aa009f7220 */ /* 0x040fe20000410000 */
[C---:B------:R-:W-:Y:S01]  /*a290*/  FMUL.FTZ R166, R0.reuse, R172 ;  /* 0x000000ac00a67220 */ /* 0x040fe20000410000 */
[C---:B------:R-:W-:Y:S01]  /*a2a0*/  FMUL.FTZ R163, R0.reuse, R174 ;  /* 0x000000ae00a37220 */ /* 0x040fe20000410000 */
[----:B------:R-:W-:Y:S01]  /*a2b0*/  @!P1 PRMT R6, RZ, 0x654, R6 ;  /* 0x00000654ff069816 */ /* 0x000fe20000000006 */
        /* <DEDUP_REMOVED lines=11> */
[----:B------:R-:W-:Y:S01]  /*a370*/  IADD3 R179, -R2, 0x1, -R174 ;  /* 0x0000000102b37810 */ /* 0x000fe20007ffe9ae */
[----:B------:R-:W1:Y:S08]  /*a380*/  MUFU.TANH R8, R8 ;  /* 0x0000000800087308 */ /* 0x000e700000002400 */
[----:B------:R-:W2:Y:S08]  /*a390*/  MUFU.TANH R14, R14 ;  /* 0x0000000e000e7308 */ /* 0x000eb00000002400 */
        /* <DEDUP_REMOVED lines=28> */
[----:B------:R-:W-:-:S02]  /*a560*/  WARPGROUP.DEPBAR.LE gsb0, 0x0 ;  /* 0x00008000000079c5 */ /* 0x000fc40000010000 */
[----:B------:R-:W-:-:S05]  /*a570*/  WARPGROUP.ARRIVE ;  /* 0x00000000000079c5 */ /* 0x000fca0000000000 */
[----:B------:R-:W0:Y:S01]  /*a580*/  MUFU.TANH R171, R171 ;  /* 0x000000ab00ab7308 */ /* 0x000e220000002400 */
[----:B------:R-:W-:Y:S07]  /*a590*/  QGMMA.64x256x32.F32.E4M3.E4M3 R24, R184, gdesc[UR8], R24, gsb0 ;  /* 0x03e00008b8187df3 */ /* 0x000fee0008000818 */
[----:B------:R-:W0:Y:S01]  /*a5a0*/  MUFU.TANH R173, R173 ;  /* 0x000000ad00ad7308 */ /* 0x000e220000002400 */
[----:B------:R-:W-:Y:S02]  /*a5b0*/  WARPGROUP.DEPBAR.LE gsb0, 0x0 ;  /* 0x00008000000079c5 */ /* 0x000fe40000010000 */
[----:B------:R0:W-:Y:S06]  /*a5c0*/  BAR.ARV R7, 0x100 ;  /* 0x000400070000751d */ /* 0x0001ec0000002000 */
[----:B------:R5:W-:Y:S02]  /*a5d0*/  @!P1 SYNCS.ARRIVE.TRANS64.RED.A1T0 RZ, [R6+URZ], RZ ;  /* 0x000000ff06ff99a7 */ /* 0x000be4000810043f */
[----:B-----5:R-:W-:-:S05]  /*a5e0*/  IMAD.U32 R6, RZ, RZ, UR38 ;  /* 0x00000026ff067e24 */ /* 0x020fca000f8e00ff */
[----:B------:R-:W-:-:S05]  /*a5f0*/  IADD3 R179, -R6, UR39, R179 ;  /* 0x0000002706b37c10 */ /* 0x000fca000fffe1b3 */
[C---:B------:R-:W-:Y:S02]  /*a600*/  VIADD R178, R179.reuse, UR58 ;  /* 0x0000003ab3b27c36 */ /* 0x040fe40008000000 */
[----:B------:R-:W-:Y:S02]  /*a610*/  VIADD R179, R179, UR53 ;  /* 0x00000035b3b37c36 */ /* 0x000fe40008000000 */
[--C-:B0-----:R-:W-:Y:S02]  /*a620*/  IMAD.IADD R180, R178, 0x1, R182.reuse ;  /* 0x00000001b2b47824 */ /* 0x101fe400078e02b6 */
[----:B------:R-:W-:Y:S01]  /*a630*/  IMAD.IADD R181, R179, 0x1, R182 ;  /* 0x00000001b3b57824 */ /* 0x000fe200078e02b6 */
[----:B-1234-:R-:W-:Y:S06]  /*a640*/  @!P6 BRA `(.L_x_1216) ;  /* 0x00000000005ce947 */ /* 0x01efec0003800000 */
[----:B------:R-:W-:Y:S01]  /*a650*/  IMAD.U32 R6, RZ, RZ, UR38 ;  /* 0x00000026ff067e24 */ /* 0x000fe2000f8e00ff */
        /* <DEDUP_REMOVED lines=12> */
.L_x_1218:
[----:B------:R-:W-:-:S05]  /*a720*/  IMAD.U32 R183, RZ, RZ, UR7 ;  /* 0x00000007ffb77e24 */ /* 0x000fca000f8e00ff */
[----:B------:R-:W-:-:S13]  /*a730*/  ISETP.NE.AND P2, PT, R183, 0x1, PT ;  /* 0x00000001b700780c */ /* 0x000fda0003f45270 */
[----:B------:R-:W0:Y:S02]  /*a740*/  @P2 LDC.64 R6, c[0x0][0x9e8] ;  /* 0x00027a00ff062b82 */ /* 0x000e240000000a00 */
[----:B0-----:R-:W-:-:S05]  /*a750*/  @P2 IMAD.HI.U32 R6, R182, R6, RZ ;  /* 0x00000006b6062227 */ /* 0x001fca00078e00ff */
[----:B------:R-:W-:-:S07]  /*a760*/  @P2 SHF.R.U32.HI R182, RZ, R7, R6 ;  /* 0x00000007ffb62219 */ /* 0x000fce0000011606 */
.L_x_1219:
[----:B------:R-:W-:Y:S05]  /*a770*/  BSYNC B0 ;  /* 0x0000000000007941 */ /* 0x000fea0003800000 */
.L_x_1217:
[----:B------:R-:W-:-:S04]  /*a780*/  IMAD R182, R182, R183, -R174 ;  /* 0x000000b7b6b67224 */ /* 0x000fc800078e0aae */
[----:B------:R-:W-:-:S05]  /*a790*/  IMAD.IADD R182, R182, 0x1, -R2 ;  /* 0x00000001b6b67824 */ /* 0x000fca00078e0a02 */
[----:B------:R-:W-:Y:S02]  /*a7a0*/  VIMNMX R181, R181, R182, !PT ;  /* 0x000000b6b5b57248 */ /* 0x000fe40007fe0100 */
[----:B------:R-:W-:-:S07]  /*a7b0*/  VIADDMNMX R180, R182, R183, R180, PT ;  /* 0x000000b7b6b47246 */ /* 0x000fce00038001b4 */
.L_x_1216:
[----:B------:R-:W-:Y:S01]  /*a7c0*/  ISETP.GT.AND P2, PT, R5, -0x1, PT ;  /* 0xffffffff0500780c */ /* 0x000fe20003f44270 */
[----:B------:R-:W0:Y:S03]  /*a7d0*/  SHFL.IDX PT, R175, R175, 0x1, 0x1c1f ;  /* 0x003c1f00afaf7f89 */ /* 0x000e2600000e0000 */
[C---:B------:R-:W-:Y:S02]  /*a7e0*/  ISETP.GT.AND P3, PT, R181.reuse, RZ, P2 ;  /* 0x000000ffb500720c */ /* 0x040fe40001764270 */
[C---:B------:R-:W-:Y:S02]  /*a7f0*/  ISETP.GT.AND P5, PT, R181.reuse, 0x1, P2 ;  /* 0x00000001b500780c */ /* 0x040fe400017a4270 */
[----:B------:R-:W-:Y:S02]  /*a800*/  ISETP.LT.OR P4, PT, R180, 0x1, P3 ;  /* 0x00000001b400780c */ /* 0x000fe40001f81670 */
[----:B------:R-:W-:-:S02]  /*a810*/  ISETP.GT.AND P3, PT, R181, 0x8, P2 ;  /* 0x00000008b500780c */ /* 0x000fc40001764270 */
[----:B------:R-:W-:Y:S02]  /*a820*/  FSEL R182, R8, -INF , !P4 ;  /* 0xff80000008b67808 */ /* 0x000fe40006000000 */
[----:B------:R-:W-:Y:S02]  /*a830*/  ISETP.GT.AND P4, PT, R181, 0x9, P2 ;  /* 0x00000009b500780c */ /* 0x000fe40001784270 */
[C---:B------:R-:W-:Y:S02]  /*a840*/  ISETP.LT.OR P5, PT, R180.reuse, 0x2, P5 ;  /* 0x00000002b400780c */ /* 0x040fe40002fa1670 */
[C---:B------:R-:W-:Y:S02]  /*a850*/  ISETP.LT.OR P3, PT, R180.reuse, 0x9, P3 ;  /* 0x00000009b400780c */ /* 0x040fe40001f61670 */
[----:B------:R-:W-:Y:S02]  /*a860*/  ISETP.LT.OR P4, PT, R180, 0xa, P4 ;  /* 0x0000000ab400780c */ /* 0x000fe40002781670 */
[----:B------:R-:W-:-:S02]  /*a870*/  FSEL R14, R14, -INF , !P5 ;  /* 0xff8000000e0e7808 */ /* 0x000fc40006800000 */
[----:B------:R-:W-:Y:S01]  /*a880*/  FSEL R20, R20, -INF , !P3 ;  /* 0xff80000014147808 */ /* 0x000fe20005800000 */
[--C-:B0-----:R-:W-:Y:S01]  /*a890*/  IMAD.IADD R178, R178, 0x1, R175.reuse ;  /* 0x00000001b2b27824 */ /* 0x101fe200078e02af */
[----:B------:R-:W-:Y:S01]  /*a8a0*/  FSEL R152, R152, -INF , !P4 ;  /* 0xff80000098987808 */ /* 0x000fe20006000000 */
[----:B------:R-:W-:Y:S01]  /*a8b0*/  IMAD.IADD R179, R179, 0x1, R175 ;  /* 0x00000001b3b37824 */ /* 0x000fe200078e02af */
[C---:B------:R-:W-:Y:S02]  /*a8c0*/  ISETP.GT.AND P5, PT, R181.reuse, 0x10, P2 ;  /* 0x00000010b500780c */ /* 0x040fe400017a4270 */
[C---:B------:R-:W-:Y:S02]  /*a8d0*/  ISETP.GT.AND P3, PT, R181.reuse, 0x11, P2 ;  /* 0x00000011b500780c */ /* 0x040fe40001764270 */
[----:B------:R-:W-:Y:S02]  /*a8e0*/  ISETP.GT.AND P4, PT, R181, 0x18, P2 ;  /* 0x00000018b500780c */ /* 0x000fe40001784270 */
[----:B------:R-:W-:-:S02]  /*a8f0*/  ISETP.LT.OR P5, PT, R180, 0x11, P5 ;  /* 0x00000011b400780c */ /* 0x000fc40002fa1670 */
[C---:B------:R-:W-:Y:S02]  /*a900*/  ISETP.LT.OR P3, PT, R180.reuse, 0x12, P3 ;  /* 0x00000012b400780c */ /* 0x040fe40001f61670 */
[----:B------:R-:W-:Y:S02]  /*a910*/  ISETP.LT.OR P4, PT, R180, 0x19, P4 ;  /* 0x00000019b400780c */ /* 0x000fe40002781670 */
[----:B------:R-:W-:Y:S02]  /*a920*/  FSEL R154, R154, -INF , !P5 ;  /* 0xff8000009a9a7808 */ /* 0x000fe40006800000 */
[----:B------:R-:W-:Y:S02]  /*a930*/  FSEL R156, R156, -INF , !P3 ;  /* 0xff8000009c9c7808 */ /* 0x000fe40005800000 */
[----:B------:R-:W-:Y:S02]  /*a940*/  FSEL R158, R158, -INF , !P4 ;  /* 0xff8000009e9e7808 */ /* 0x000fe40006000000 */
[----:B------:R-:W-:-:S02]  /*a950*/  ISETP.GT.AND P5, PT, R181, 0x19, P2 ;  /* 0x00000019b500780c */ /* 0x000fc400017a4270 */
[C---:B------:R-:W-:Y:S02]  /*a960*/  ISETP.GT.AND P3, PT, R181.reuse, 0x20, P2 ;  /* 0x00000020b500780c */ /* 0x040fe40001764270 */
[----:B------:R-:W-:Y:S02]  /*a970*/  ISETP.GT.AND P4, PT, R181, 0x21, P2 ;  /* 0x00000021b500780c */ /* 0x000fe40001784270 */
[C---:B------:R-:W-:Y:S02]  /*a980*/  ISETP.LT.OR P5, PT, R180.reuse, 0x1a, P5 ;  /* 0x0000001ab400780c */ /* 0x040fe40002fa1670 */
[C---:B------:R-:W-:Y:S02]  /*a990*/  ISETP.LT.OR P3, PT, R180.reuse, 0x21, P3 ;  /* 0x00000021b400780c */ /* 0x040fe40001f61670 */
[----:B------:R-:W-:Y:S02]  /*a9a0*/  ISETP.LT.OR P4, PT, R180, 0x22, P4 ;  /* 0x00000022b400780c */ /* 0x000fe40002781670 */
[----:B------:R-:W-:-:S02]  /*a9b0*/  FSEL R160, R160, -INF , !P5 ;  /* 0xff800000a0a07808 */ /* 0x000fc40006800000 */
[----:B------:R-:W-:Y:S02]  /*a9c0*/  FSEL R162, R162, -INF , !P3 ;  /* 0xff800000a2a27808 */ /* 0x000fe40005800000 */
[----:B------:R-:W-:Y:S02]  /*a9d0*/  FSEL R164, R164, -INF , !P4 ;  /* 0xff800000a4a47808 */ /* 0x000fe40006000000 */
        /* <DEDUP_REMOVED lines=17> */
[----:B------:R-:W-:Y:S01]  /*aaf0*/  FSEL R176, R176, -INF , !P4 ;  /* 0xff800000b0b07808 */ /* 0x000fe20006000000 */
[----:B------:R-:W-:Y:S06]  /*ab00*/  @!P6 BRA `(.L_x_1220) ;  /* 0x00000000005ce947 */ /* 0x000fec0003800000 */
        /* <DEDUP_REMOVED lines=13> */
.L_x_1222:
[----:B------:R-:W-:-:S05]  /*abe0*/  IMAD.U32 R8, RZ, RZ, UR7 ;  /* 0x00000007ff087e24 */ /* 0x000fca000f8e00ff */
[----:B------:R-:W-:-:S13]  /*abf0*/  ISETP.NE.AND P3, PT, R8, 0x1, PT ;  /* 0x000000010800780c */ /* 0x000fda0003f65270 */
[----:B------:R-:W0:Y:S02]  /*ac00*/  @P3 LDC.64 R6, c[0x0][0x9e8] ;  /* 0x00027a00ff063b82 */ /* 0x000e240000000a00 */
[----:B0-----:R-:W-:-:S05]  /*ac10*/  @P3 IMAD.HI.U32 R6, R175, R6, RZ ;  /* 0x00000006af063227 */ /* 0x001fca00078e00ff */
[----:B------:R-:W-:-:S07]  /*ac20*/  @P3 SHF.R.U32.HI R175, RZ, R7, R6 ;  /* 0x00000007ffaf3219 */ /* 0x000fce0000011606 */
.L_x_1223:
[----:B------:R-:W-:Y:S05]  /*ac30*/  BSYNC B0 ;  /* 0x0000000000007941 */ /* 0x000fea0003800000 */
.L_x_1221:
[----:B------:R-:W-:-:S04]  /*ac40*/  IMAD R175, R175, R8, -R174 ;  /* 0x00000008afaf7224 */ /* 0x000fc800078e0aae */
[----:B------:R-:W-:-:S05]  /*ac50*/  IMAD.IADD R175, R175, 0x1, -R2 ;  /* 0x00000001afaf7824 */ /* 0x000fca00078e0a02 */
[----:B------:R-:W-:Y:S02]  /*ac60*/  VIADDMNMX R178, R175, R8, R178, PT ;  /* 0x00000008afb27246 */ /* 0x000fe400038001b2 */
[----:B------:R-:W-:-:S07]  /*ac70*/  VIMNMX R179, R179, R175, !PT ;  /* 0x000000afb3b37248 */ /* 0x000fce0007fe0100 */
.L_x_1220:
[----:B------:R-:W-:Y:S01]  /*ac80*/  FMNMX.FTZ R7, R182, R11, !PT ;  /* 0x0000000bb6077209 */ /* 0x000fe20007810000 */
[----:B------:R-:W-:Y:S01]  /*ac90*/  UMOV UR10, UR43 ;  /* 0x0000002b000a7c82 */ /* 0x000fe20008000000 */
        /* <DEDUP_REMOVED lines=30> */
[C---:B------:R-:W-:Y:S02]  /*ae80*/  ISETP.LT.OR P5, PT, R178.reuse, 0x21, P5 ;  /* 0x00000021b200780c */ /* 0x040fe40002fa1670 */
[----:B------:R-:W-:Y:S01]  /*ae90*/  FSEL R157, R157, -INF , !P4 ;  /* 0xff8000009d9d7808 */ /* 0x000fe20006000000 */
[----:B------:R-:W0:Y:S01]  /*aea0*/  SHFL.BFLY PT, R7, R174, 0x2, 0x1f ;  /* 0x0c401f00ae077f89 */ /* 0x000e2200000e0000 */
[----:B------:R-:W-:Y:S02]  /*aeb0*/  ISETP.GT.AND P4, PT, R179, 0x28, P2 ;  /* 0x00000028b300780c */ /* 0x000fe40001784270 */
[----:B------:R-:W-:Y:S02]  /*aec0*/  FSEL R159, R159, -INF , !P5 ;  /* 0xff8000009f9f7808 */ /* 0x000fe40006800000 */
[----:B------:R-:W-:-:S02]  /*aed0*/  ISETP.LT.OR P4, PT, R178, 0x29, P4 ;  /* 0x00000029b200780c */ /* 0x000fc40002781670 */
[----:B------:R-:W-:Y:S02]  /*aee0*/  ISETP.GT.AND P5, PT, R179, 0x29, P2 ;  /* 0x00000029b300780c */ /* 0x000fe400017a4270 */
[----:B------:R-:W-:Y:S02]  /*aef0*/  FSEL R163, R163, -INF , !P4 ;  /* 0xff800000a3a37808 */ /* 0x000fe40006000000 */
[C---:B------:R-:W-:Y:S02]  /*af00*/  ISETP.LT.OR P5, PT, R178.reuse, 0x2a, P5 ;  /* 0x0000002ab200780c */ /* 0x040fe40002fa1670 */
[----:B------:R-:W-:Y:S02]  /*af10*/  ISETP.GT.AND P4, PT, R179, 0x30, P2 ;  /* 0x00000030b300780c */ /* 0x000fe40001784270 */
[----:B------:R-:W-:Y:S02]  /*af20*/  FSEL R165, R165, -INF , !P5 ;  /* 0xff800000a5a57808 */ /* 0x000fe40006800000 */
[----:B------:R-:W-:-:S02]  /*af30*/  ISETP.LT.OR P4, PT, R178, 0x31, P4 ;  /* 0x00000031b200780c */ /* 0x000fc40002781670 */
[----:B------:R-:W-:Y:S02]  /*af40*/  ISETP.GT.AND P5, PT, R179, 0x38, P2 ;  /* 0x00000038b300780c */ /* 0x000fe400017a4270 */
[----:B------:R-:W-:Y:S02]  /*af50*/  FSEL R167, R167, -INF , !P4 ;  /* 0xff800000a7a77808 */ /* 0x000fe40006000000 */
[----:B------:R-:W-:Y:S02]  /*af60*/  ISETP.LT.OR P5, PT, R178, 0x39, P5 ;  /* 0x00000039b200780c */ /* 0x000fe40002fa1670 */
[----:B0-----:R-:W-:Y:S01]  /*af70*/  FMNMX.FTZ R175, R174, R7, !PT ;  /* 0x00000007aeaf7209 */ /* 0x001fe20007810000 */
[----:B------:R-:W-:Y:S01]  /*af80*/  IMAD.U32 R7, RZ, RZ, UR10 ;  /* 0x0000000aff077e24 */ /* 0x000fe2000f8e00ff */
[----:B------:R-:W-:-:S03]  /*af90*/  FSEL R171, R171, -INF , !P5 ;  /* 0xff800000abab7808 */ /* 0x000fc60006800000 */
[----:B------:R-:W0:Y:S02]  /*afa0*/  SHFL.BFLY PT, R8, R175, 0x1, 0x1f ;  /* 0x0c201f00af087f89 */ /* 0x000e2400000e0000 */
[----:B0-----:R-:W-:-:S04]  /*afb0*/  FMNMX.FTZ R8, R175, R8, !PT ;  /* 0x00000008af087209 */ /* 0x001fc80007810000 */
[C---:B------:R-:W-:Y:S01]  /*afc0*/  FSETP.NEU.FTZ.AND P3, PT, R8.reuse, -INF , PT ;  /* 0xff8000000800780b */ /* 0x040fe20003f7d000 */
[----:B------:R-:W-:-:S03]  /*afd0*/  FFMA.FTZ R7, R8, R7, -8 ;  /* 0xc100000008077423 */ /* 0x000fc60000010007 */
[----:B------:R-:W-:Y:S02]  /*afe0*/  FSEL R6, R8, RZ, P3 ;  /* 0x000000ff08067208 */ /* 0x000fe40001800000 */
[----:B------:R-:W-:Y:S02]  /*aff0*/  FSEL R7, R7, RZ, P3 ;  /* 0x000000ff07077208 */ /* 0x000fe40001800000 */
[----:B------:R-:W-:Y:S01]  /*b000*/  ISETP.GT.AND P3, PT, R179, 0x9, P2 ;  /* 0x00000009b300780c */ /* 0x000fe20001764270 */
[----:B------:R-:W-:-:S02]  /*b010*/  FADD.FTZ R6, -R6, R11 ;  /* 0x0000000b06067221 */ /* 0x000fc40000010100 */
[--C-:B------:R-:W-:Y:S01]  /*b020*/  FFMA.FTZ R182, R182, UR10, -R7.reuse ;  /* 0x0000000ab6b67c23 */ /* 0x100fe20008010807 */
[----:B------:R-:W-:Y:S01]  /*b030*/  ISETP.LT.OR P3, PT, R178, 0xa, P3 ;  /* 0x0000000ab200780c */ /* 0x000fe20001f61670 */
[--C-:B------:R-:W-:Y:S01]  /*b040*/  FFMA.FTZ R14, R14, UR10, -R7.reuse ;  /* 0x0000000a0e0e7c23 */ /* 0x100fe20008010807 */
[----:B------:R-:W-:-:S01]  /*b050*/  FFMA.FTZ R20, R20, UR10, -R7 ;  /* 0x0000000a14147c23 */ /* 0x000fc20008010807 */
[--C-:B------:R-:W-:Y:S01]  /*b060*/  FFMA.FTZ R152, R152, UR10, -R7.reuse ;  /* 0x0000000a98987c23 */ /* 0x100fe20008010807 */
[----:B------:R-:W-:Y:S01]  /*b070*/  FSEL R15, R15, -INF , !P3 ;  /* 0xff8000000f0f7808 */ /* 0x000fe20005800000 */
[--C-:B------:R-:W-:Y:S01]  /*b080*/  FFMA.FTZ R154, R154, UR10, -R7.reuse ;  /* 0x0000000a9a9a7c23 */ /* 0x100fe20008010807 */
[----:B------:R-:W-:Y:S01]  /*b090*/  ISETP.GT.AND P3, PT, R179, 0x18, P2 ;  /* 0x00000018b300780c */ /* 0x000fe20001764270 */
[--C-:B------:R-:W-:Y:S01]  /*b0a0*/  FFMA.FTZ R156, R156, UR10, -R7.reuse ;  /* 0x0000000a9c9c7c23 */ /* 0x100fe20008010807 */
[----:B------:R-:W-:-:S01]  /*b0b0*/  FFMA.FTZ R158, R158, UR10, -R7 ;  /* 0x0000000a9e9e7c23 */ /* 0x000fc20008010807 */
        /* <DEDUP_REMOVED lines=12> */
[----:B------:R-:W-:Y:S01]  /*b180*/  FFMA.FTZ R7, R176, UR10, -R7 ;  /* 0x0000000ab0077c23 */ /* 0x000fe20008010807 */
[----:B------:R-:W-:Y:S02]  /*b190*/  MUFU.EX2 R182, R182 ;  /* 0x000000b600b67308 */ /* 0x000fe40000000800 */
[----:B------:R-:W-:-:S02]  /*b1a0*/  FSEL R161, R161, -INF , !P3 ;  /* 0xff800000a1a17808 */ /* 0x000fc40005800000 */
[----:B------:R-:W-:-:S04]  /*b1b0*/  ISETP.GT.AND P3, PT, R179, RZ, P2 ;  /* 0x000000ffb300720c */ /* 0x000fc80001764270 */
[C---:B------:R-:W-:Y:S01]  /*b1c0*/  ISETP.LT.OR P3, PT, R178.reuse, 0x1, P3 ;  /* 0x00000001b200780c */ /* 0x040fe20001f61670 */
[----:B------:R-:W-:Y:S03]  /*b1d0*/  MUFU.EX2 R175, R14 ;  /* 0x0000000e00af7308 */ /* 0x000fe60000000800 */
[----:B------:R-:W-:Y:S02]  /*b1e0*/  FSEL R11, R9, -INF , !P3 ;  /* 0xff800000090b7808 */ /* 0x000fe40005800000 */
[----:B------:R-:W-:Y:S02]  /*b1f0*/  ISETP.GT.AND P3, PT, R179, 0x31, P2 ;  /* 0x00000031b300780c */ /* 0x000fe40001764270 */
[----:B------:R-:W-:Y:S01]  /*b200*/  FMNMX.FTZ R9, R11, R10, !PT ;  /* 0x0000000a0b097209 */ /* 0x000fe20007810000 */
[----:B------:R-:W-:Y:S01]  /*b210*/  MUFU.EX2 R20, R20 ;  /* 0x0000001400147308 */ /* 0x000fe20000000800 */
[----:B------:R-:W-:-:S02]  /*b220*/  ISETP.LT.OR P3, PT, R178, 0x32, P3 ;  /* 0x00000032b200780c */ /* 0x000fc40001f61670 */
[----:B------:R-:W-:Y:S02]  /*b230*/  FMNMX.FTZ R174, R12, R9, !PT ;  /* 0x000000090cae7209 */ /* 0x000fe40007810000 */
[----:B------:R-:W-:Y:S02]  /*b240*/  ISETP.GT.AND P2, PT, R179, 0x39, P2 ;  /* 0x00000039b300780c */ /* 0x000fe40001744270 */
[----:B------:R-:W-:Y:S01]  /*b250*/  FMNMX.FTZ R174, R13, R174, !PT ;  /* 0x000000ae0dae7209 */ /* 0x000fe20007810000 */
[----:B------:R0:W-:Y:S01]  /*b260*/  MUFU.EX2 R179, R152 ;  /* 0x0000009800b37308 */ /* 0x0001e20000000800 */
[----:B------:R-:W-:Y:S02]  /*b270*/  FSEL R169, R169, -INF , !P3 ;  /* 0xff800000a9a97808 */ /* 0x000fe40005800000 */
[----:B------:R-:W-:Y:S02]  /*b280*/  FMNMX.FTZ R174, R15, R174, !PT ;  /* 0x000000ae0fae7209 */ /* 0x000fe40007810000 */
[----:B------:R-:W-:-:S02]  /*b290*/  ISETP.LT.OR P2, PT, R178, 0x3a, P2 ;  /* 0x0000003ab200780c */ /* 0x000fc40001741670 */
[----:B------:R-:W-:Y:S01]  /*b2a0*/  FMNMX.FTZ R174, R21, R174, !PT ;  /* 0x000000ae15ae7209 */ /* 0x000fe20007810000 */
[----:B------:R1:W-:Y:S01]  /*b2b0*/  MUFU.EX2 R14, R7 ;  /* 0x00000007000e7308 */ /* 0x0003e20000000800 */
[----:B------:R-:W-:Y:S01]  /*b2c0*/  FSEL R173, R173, -INF , !P2 ;  /* 0xff800000adad7808 */ /* 0x000fe20005000000 */
[----:B0-----:R-:W-:Y:S01]  /*b2d0*/  IMAD.U32 R152, RZ, RZ, UR10 ;  /* 0x0000000aff987e24 */ /* 0x001fe2000f8e00ff */
[----:B------:R-:W-:-:S04]  /*b2e0*/  FMNMX.FTZ R174, R153, R174, !PT ;  /* 0x000000ae99ae7209 */ /* 0x000fc80007810000 */
[----:B------:R-:W-:Y:S01]  /*b2f0*/  FMNMX.FTZ R174, R155, R174, !PT ;  /* 0x000000ae9bae7209 */ /* 0x000fe20007810000 */
[----:B------:R0:W-:Y:S03]  /*b300*/  MUFU.EX2 R181, R156 ;  /* 0x0000009c00b57308 */ /* 0x0001e60000000800 */
        /* <DEDUP_REMOVED lines=8> */
[----:B------:R2:W-:Y:S03]  /*b390*/  MUFU.EX2 R183, R160 ;  /* 0x000000a000b77308 */ /* 0x0005e60000000800 */
[----:B------:R-:W-:-:S04]  /*b3a0*/  FMNMX.FTZ R174, R169, R174, !PT ;  /* 0x000000aea9ae7209 */ /* 0x000fc80007810000 */
[----:B------:R-:W-:Y:S01]  /*b3b0*/  FMNMX.FTZ R174, R171, R174, !PT ;  /* 0x000000aeabae7209 */ /* 0x000fe20007810000 */
[----:B------:R-:W-:Y:S03]  /*b3c0*/  MUFU.EX2 R158, R158 ;  /* 0x0000009e009e7308 */ /* 0x000fe60000000800 */
[----:B------:R-:W-:-:S05]  /*b3d0*/  FMNMX.FTZ R176, R173, R174, !PT ;  /* 0x000000aeadb07209 */ /* 0x000fca0007810000 */
[----:B------:R-:W3:Y:S01]  /*b3e0*/  SHFL.BFLY PT, R9, R176, 0x2, 0x1f ;  /* 0x0c401f00b0097f89 */ /* 0x000ee200000e0000 */
[----:B------:R-:W-:Y:S08]  /*b3f0*/  MUFU.EX2 R189, R172 ;  /* 0x000000ac00bd7308 */ /* 0x000ff00000000800 */
[----:B------:R4:W-:Y:S08]  /*b400*/  MUFU.EX2 R185, R164 ;  /* 0x000000a400b97308 */ /* 0x0009f00000000800 */
[----:B------:R-:W-:Y:S01]  /*b410*/  MUFU.EX2 R162, R162 ;  /* 0x000000a200a27308 */ /* 0x000fe20000000800 */
[----:B---3--:R-:W-:-:S07]  /*b420*/  FMNMX.FTZ R9, R176, R9, !PT ;  /* 0x00000009b0097209 */ /* 0x008fce0007810000 */
[----:B------:R-:W-:Y:S01]  /*b430*/  MUFU.EX2 R166, R166 ;  /* 0x000000a600a67308 */ /* 0x000fe20000000800 */
[----:B------:R-:W3:Y:S07]  /*b440*/  SHFL.BFLY PT, R174, R9, 0x1, 0x1f ;  /* 0x0c201f0009ae7f89 */ /* 0x000eee00000e0000 */
[----:B------:R-:W-:Y:S08]  /*b450*/  MUFU.EX2 R170, R170 ;  /* 0x000000aa00aa7308 */ /* 0x000ff00000000800 */
[----:B------:R-:W-:Y:S01]  /*b460*/  MUFU.EX2 R177, R177 ;  /* 0x000000b100b17308 */ /* 0x000fe20000000800 */
[----:B---3--:R-:W-:-:S04]  /*b470*/  FMNMX.FTZ R9, R9, R174, !PT ;  /* 0x000000ae09097209 */ /* 0x008fc80007810000 */
[C---:B------:R-:W-:Y:S01]  /*b480*/  FSETP.NEU.FTZ.AND P2, PT, R9.reuse, -INF , PT ;  /* 0xff8000000900780b */ /* 0x040fe20003f5d000 */
[----:B------:R-:W-:-:S03]  /*b490*/  FFMA.FTZ R152, R9, R152, -8 ;  /* 0xc100000009987423 */ /* 0x000fc60000010098 */
[----:B------:R-:W-:-:S05]  /*b4a0*/  FSEL R191, R9, RZ, P2 ;  /* 0x000000ff09bf7208 */ /* 0x000fca0001000000 */
[----:B------:R-:W-:Y:S01]  /*b4b0*/  FADD.FTZ R10, -R191, R10 ;  /* 0x0000000abf0a7221 */ /* 0x000fe20000010100 */
[----:B------:R-:W-:Y:S01]  /*b4c0*/  FMUL.FTZ R191, R6, UR10 ;  /* 0x0000000a06bf7c20 */ /* 0x000fe20008410000 */
[----:B------:R-:W-:Y:S02]  /*b4d0*/  FSEL R6, R152, RZ, P2 ;  /* 0x000000ff98067208 */ /* 0x000fe40001000000 */
[----:B------:R-:W-:-:S03]  /*b4e0*/  FMUL.FTZ R10, R10, UR10 ;  /* 0x0000000a0a0a7c20 */ /* 0x000fc60008410000 */
[--C-:B------:R-:W-:Y:S01]  /*b4f0*/  FFMA.FTZ R11, R11, UR10, -R6.reuse ;  /* 0x0000000a0b0b7c23 */ /* 0x100fe20008010806 */
[----:B------:R-:W-:-:S01]  /*b500*/  FFMA.FTZ R12, R12, UR10, -R6 ;  /* 0x0000000a0c0c7c23 */ /* 0x000fc20008010806 */
[----:B------:R-:W3:Y:S01]  /*b510*/  MUFU.EX2 R191, R191 ;  /* 0x000000bf00bf7308 */ /* 0x000ee20000000800 */
[----:B------:R-:W-:-:S01]  /*b520*/  FFMA.FTZ R13, R13, UR10, -R6 ;  /* 0x0000000a0d0d7c23 */ /* 0x000fc20008010806 */
[--C-:B------:R-:W-:Y:S01]  /*b530*/  FFMA.FTZ R152, R15, UR10, -R6.reuse ;  /* 0x0000000a0f987c23 */ /* 0x100fe20008010806 */
[----:B-1----:R-:W-:-:S01]  /*b540*/  FFMA.FTZ R7, R21, UR10, -R6 ;  /* 0x0000000a15077c23 */ /* 0x002fc20008010806 */
[--C-:B0-----:R-:W-:Y:S01]  /*b550*/  FFMA.FTZ R156, R153, UR10, -R6.reuse ;  /* 0x0000000a999c7c23 */ /* 0x101fe20008010806 */
[----:B------:R-:W-:-:S01]  /*b560*/  FFMA.FTZ R15, R155, UR10, -R6 ;  /* 0x0000000a9b0f7c23 */ /* 0x000fc20008010806 */
[--C-:B--2---:R-:W-:Y:S01]  /*b570*/  FFMA.FTZ R160, R157, UR10, -R6.reuse ;  /* 0x0000000a9da07c23 */ /* 0x104fe20008010806 */
[----:B------:R-:W-:-:S01]  /*b580*/  FFMA.FTZ R21, R159, UR10, -R6 ;  /* 0x0000000a9f157c23 */ /* 0x000fc20008010806 */
[----:B------:R-:W-:Y:S01]  /*b590*/  MUFU.EX2 R11, R11 ;  /* 0x0000000b000b7308 */ /* 0x000fe20000000800 */
[----:B----4-:R-:W-:-:S01]  /*b5a0*/  FFMA.FTZ R164, R161, UR10, -R6 ;  /* 0x0000000aa1a47c23 */ /* 0x010fc20008010806 */
[--C-:B------:R-:W-:Y:S01]  /*b5b0*/  FFMA.FTZ R163, R163, UR10, -R6.reuse ;  /* 0x0000000aa3a37c23 */ /* 0x100fe20008010806 */
[----:B------:R-:W-:-:S01]  /*b5c0*/  FFMA.FTZ R165, R165, UR10, -R6 ;  /* 0x0000000aa5a57c23 */ /* 0x000fc20008010806 */
[--C-:B------:R-:W-:Y:S01]  /*b5d0*/  FFMA.FTZ R167, R167, UR10, -R6.reuse ;  /* 0x0000000aa7a77c23 */ /* 0x100fe20008010806 */
[----:B------:R-:W-:-:S01]  /*b5e0*/  FFMA.FTZ R169, R169, UR10, -R6 ;  /* 0x0000000aa9a97c23 */ /* 0x000fc20008010806 */
[--C-:B------:R-:W-:Y:S01]  /*b5f0*/  FFMA.FTZ R171, R171, UR10, -R6.reuse ;  /* 0x0000000aabab7c23 */ /* 0x100fe20008010806 */
[----:B------:R-:W-:-:S01]  /*b600*/  FFMA.FTZ R6, R173, UR10, -R6 ;  /* 0x0000000aad067c23 */ /* 0x000fc20008010806 */
[----:B------:R-:W0:Y:S01]  /*b610*/  MUFU.EX2 R10, R10 ;  /* 0x0000000a000a7308 */ /* 0x000e220000000800 */
[----:B---3--:R-:W-:-:S04]  /*b620*/  FFMA.FTZ R168, R191, R3, R182 ;  /* 0x00000003bfa87223 */ /* 0x008fc800000100b6 */
[----:B------:R-:W-:-:S03]  /*b630*/  FADD.FTZ R153, R175, R168 ;  /* 0x000000a8af997221 */ /* 0x000fc60000010000 */
[----:B------:R-:W1:Y:S01]  /*b640*/  MUFU.EX2 R12, R12 ;  /* 0x0000000c000c7308 */ /* 0x000e620000000800 */
[----:B------:R-:W-:-:S04]  /*b650*/  FADD.FTZ R172, R20, R153 ;  /* 0x0000009914ac7221 */ /* 0x000fc80000010000 */
[----:B------:R-:W-:-:S03]  /*b660*/  FADD.FTZ R153, R179, R172 ;  /* 0x000000acb3997221 */ /* 0x000fc60000010000 */
[----:B------:R-:W2:Y:S01]  /*b670*/  MUFU.EX2 R13, R13 ;  /* 0x0000000d000d7308 */ /* 0x000ea20000000800 */
[----:B0-----:R-:W-:-:S01]  /*b680*/  FFMA.FTZ R3, R10, R4, R11 ;  /* 0x000000040a037223 */ /* 0x001fc2000001000b */
[----:B------:R-:W-:-:S04]  /*b690*/  FADD.FTZ R172, R154, R153 ;  /* 0x000000999aac7221 */ /* 0x000fc80000010000 */
[----:B------:R-:W-:Y:S02]  /*b6a0*/  FADD.FTZ R153, R181, R172 ;  /* 0x000000acb5997221 */ /* 0x000fe40000010000 */
[----:B------:R-:W0:Y:S01]  /*b6b0*/  MUFU.EX2 R152, R152 ;  /* 0x0000009800987308 */ /* 0x000e220000000800 */
[----:B-1----:R-:W-:-:S01]  /*b6c0*/  FADD.FTZ R4, R12, R3 ;  /* 0x000000030c047221 */ /* 0x002fc20000010000 */
[----:B------:R-:W-:-:S04]  /*b6d0*/  FADD.FTZ R174, R158, R153 ;  /* 0x000000999eae7221 */ /* 0x000fc80000010000 */
[----:B------:R-:W-:Y:S02]  /*b6e0*/  FADD.FTZ R153, R183, R174 ;  /* 0x000000aeb7997221 */ /* 0x000fe40000010000 */
[----:B------:R-:W1:Y:S01]  /*b6f0*/  MUFU.EX2 R7, R7 ;  /* 0x0000000700077308 */ /* 0x000e620000000800 */
[----:B--2---:R-:W-:-:S01]  /*b700*/  FADD.FTZ R3, R13, R4 ;  /* 0x000000040d037221 */ /* 0x004fc20000010000 */
[----:B------:R-:W-:-:S04]  /*b710*/  FADD.FTZ R174, R162, R153 ;  /* 0x00000099a2ae7221 */ /* 0x000fc80000010000 */
[----:B------:R-:W-:Y:S02]  /*b720*/  FADD.FTZ R153, R185, R174 ;  /* 0x000000aeb9997221 */ /* 0x000fe40000010000 */
[----:B------:R-:W2:Y:S01]  /*b730*/  MUFU.EX2 R156, R156 ;  /* 0x0000009c009c7308 */ /* 0x000ea20000000800 */
[----:B0-----:R-:W-:-:S01]  /*b740*/  FADD.FTZ R4, R152, R3 ;  /* 0x0000000398047221 */ /* 0x001fc20000010000 */
[----:B------:R-:W-:-:S04]  /*b750*/  FADD.FTZ R174, R166, R153 ;  /* 0x00000099a6ae7221 */ /* 0x000fc80000010000 */
[----:B------:R-:W-:Y:S02]  /*b760*/  FADD.FTZ R153, R187, R174 ;  /* 0x000000aebb997221 */ /* 0x000fe40000010000 */
[----:B------:R-:W0:Y:S01]  /*b770*/  MUFU.EX2 R15, R15 ;  /* 0x0000000f000f7308 */ /* 0x000e220000000800 */
[----:B-1----:R-:W-:-:S01]  /*b780*/  FADD.FTZ R3, R7, R4 ;  /* 0x0000000407037221 */ /* 0x002fc20000010000 */
[----:B------:R-:W-:-:S04]  /*b790*/  FADD.FTZ R174, R170, R153 ;  /* 0x00000099aaae7221 */ /* 0x000fc80000010000 */
[----:B------:R-:W-:Y:S02]  /*b7a0*/  FADD.FTZ R174, R189, R174 ;  /* 0x000000aebdae7221 */ /* 0x000fe40000010000 */
        /* <DEDUP_REMOVED lines=17> */
[----:B-1----:R-:W-:-:S01]  /*b8c0*/  FADD.FTZ R4, R172, R3 ;  /* 0x00000003ac047221 */ /* 0x002fc20000010000 */
[----:B------:R-:W-:-:S04]  /*b8d0*/  FADD.FTZ R3, R177, R174 ;  /* 0x000000aeb1037221 */ /* 0x000fc80000010000 */
[----:B------:R-:W-:Y:S01]  /*b8e0*/  FADD.FTZ R3, R14, R3 ;  /* 0x000000030e037221 */ /* 0x000fe20000010000 */
[----:B--2---:R-:W-:-:S04]  /*b8f0*/  FADD.FTZ R153, R171, R4 ;  /* 0x00000004ab997221 */ /* 0x004fc80000010000 */
[----:B0-----:R-:W-:Y:S01]  /*b900*/  FADD.FTZ R4, R6, R153 ;  /* 0x0000009906047221 */ /* 0x001fe20000010000 */
[----:B------:R-:W-:Y:S06]  /*b910*/  @!P0 BRA `(.L_x_1224) ;  /* 0x0000000000048947 */ /* 0x000fec0003800000 */
[----:B------:R-:W-:Y:S01]  /*b920*/  BPT.TRAP 0x1 ;  /* 0x000000040000795c */ /* 0x000fe20000300000 */
.L_x_1224:
[----:B------:R-:W-:Y:S01]  /*b930*/  ULEA UR5, UR37, UR40, 0x3 ;  /* 0x0000002825057291 */ /* 0x000fe2000f8e183f */
[----:B------:R-:W-:Y:S01]  /*b940*/  ISETP.GT.AND P2, PT, R5, UR50, PT ;  /* 0x0000003205007c0c */ /* 0x000fe2000bf44270 */
[----:B------:R-:W-:Y:S01]  /*b950*/  FMUL.FTZ R24, R24, R191 ;  /* 0x000000bf18187220 */ /* 0x000fe20000410000 */
[----:B------:R-:W-:Y:S01]  /*b960*/  F2FP.SATFINITE.E4M3.F32.PACK_AB_MERGE_C R13, R152, R13, RZ ;  /* 0x0000000d980d723e */ /* 0x000fe200048070ff */
[----:B------:R-:W-:Y:S01]  /*b970*/  UIADD3 UR5, UR5, 0x28460, URZ ;  /* 0x0002846005057890 */ /* 0x000fe2000fffe03f */
[----:B------:R-:W-:Y:S01]  /*b980*/  F2FP.SATFINITE.E4M3.F32.PACK_AB_MERGE_C R15, R160, R15, RZ ;  /* 0x0000000fa00f723e */ /* 0x000fe200048070ff */
[----:B------:R-:W-:Y:S01]  /*b990*/  UMOV UR37, UR6 ;  /* 0x0000000600257c82 */ /* 0x000fe20008000000 */
[----:B------:R-:W-:Y:S01]  /*b9a0*/  F2FP.SATFINITE.E4M3.F32.PACK_AB_MERGE_C R12, R12, R11, R13 ;  /* 0x0000000b0c0c723e */ /* 0x000fe2000480700d */
[----:B------:R-:W-:Y:S01]  /*b9b0*/  UPRMT UR5, UR57, 0x654, UR5 ;  /* 0x0000065439057896 */ /* 0x000fe20008000005 */
[----:B------:R-:W-:Y:S01]  /*b9c0*/  F2FP.SATFINITE.E4M3.F32.PACK_AB_MERGE_C R166, R187, R166, RZ ;  /* 0x000000a6bba6723e */ /* 0x000fe200048070ff */
[----:B------:R-:W-:Y:S01]  /*b9d0*/  FMUL.FTZ R25, R25, R191 ;  /* 0x000000bf19197220 */ /* 0x000fe20000410000 */
[----:B------:R-:W-:Y:S01]  /*b9e0*/  F2FP.SATFINITE.E4M3.F32.PACK_AB_MERGE_C R14, R14, R177, RZ ;  /* 0x000000b10e0e723e */ /* 0x000fe200048070ff */
[----:B------:R-:W-:Y:S01]  /*b9f0*/  FMUL.FTZ R28, R28, R191 ;  /* 0x000000bf1c1c7220 */ /* 0x000fe20000410000 */
[----:B------:R-:W-:Y:S01]  /*ba00*/  F2FP.SATFINITE.E4M3.F32.PACK_AB_MERGE_C R15, R156, R7, R15 ;  /* 0x000000079c0f723e */ /* 0x000fe2000480700f */
        /* <DEDUP_REMOVED lines=140> */
[----:B------:R-:W-:-:S02]  /*c2d0*/  IMAD.MOV.U32 R189, RZ, RZ, R12 ;  /* 0x000000ffffbd7224 */ /* 0x000fc400078e000c */
[----:B------:R-:W-:Y:S01]  /*c2e0*/  IMAD.MOV.U32 R191, RZ, RZ, R15 ;  /* 0x000000ffffbf7224 */ /* 0x000fe200078e000f */
[----:B------:R-:W-:Y:S06]  /*c2f0*/  @P2 BRA `(.L_x_1225) ;  /* 0xffffffd400fc2947 */ /* 0x000fec000383ffff */
[----:B------:R-:W-:-:S05]  /*c300*/  UMOV UR37, UR6 ;  /* 0x0000000600257c82 */ /* 0x000fca0008000000 */
.L_x_1207:
[----:B------:R-:W-:Y:S06]  /*c310*/  BAR.ARV 0x8, 0x180 ;  /* 0x0206000000007b1d */ /* 0x000fec0000002000 */
[----:B------:R-:W-:Y:S05]  /*c320*/  @!P0 BRA `(.L_x_1226) ;  /* 0x0000000000048947 */ /* 0x000fea0003800000 */
[----:B------:R-:W-:Y:S01]  /*c330*/  BPT.TRAP 0x1 ;  /* 0x000000040000795c */ /* 0x000fe20000300000 */
.L_x_1226:
[----:B------:R-:W-:Y:S01]  /*c340*/  ULEA UR14, UR37, UR40, 0x3 ;  /* 0x00000028250e7291 */ /* 0x000fe2000f8e183f */
[----:B------:R-:W-:-:S05]  /*c350*/  IMAD.U32 R0, RZ, RZ, UR36 ;  /* 0x00000024ff007e24 */ /* 0x000fca000f8e00ff */
[----:B------:R-:W-:-:S04]  /*c360*/  SHF.L.U32 R0, R0, 0x1f, RZ ;  /* 0x0000001f00007819 */ /* 0x000fc800000006ff */
[----:B------:R0:W1:Y:S01]  /*c370*/  SYNCS.PHASECHK.TRANS64.TRYWAIT P1, [UR14+0x28450], R0 ;  /* 0x02845000ff0075a7 */ /* 0x000062000802014e */
[----:B------:R-:W-:Y:S05]  /*c380*/  @!P0 BRA `(.L_x_1227) ;  /* 0x0000000000048947 */ /* 0x000fea0003800000 */
[----:B------:R-:W-:Y:S01]  /*c390*/  BPT.TRAP 0x1 ;  /* 0x000000040000795c */ /* 0x000fe20000300000 */
.L_x_1227:
[----:B-1----:R-:W-:Y:S05]  /*c3a0*/  @P1 BRA `(.L_x_1228) ;  /* 0x0000000000081947 */ /* 0x002fea0003800000 */
[----:B------:R-:W1:Y:S02]  /*c3b0*/  SYNCS.PHASECHK.TRANS64.TRYWAIT P1, [UR14+0x28450], R0 ;  /* 0x02845000ff0075a7 */ /* 0x000e64000802014e */
[----:B-1----:R-:W-:Y:S05]  /*c3c0*/  @!P1 BRA `(.L_x_1229) ;  /* 0x000000d800809947 */ /* 0x002fea0003800000 */
.L_x_1228:
[----:B------:R-:W-:Y:S01]  /*c3d0*/  ULDC.64 UR4, c[0x0][0x9a0] ;  /* 0x0002680000047ab9 */ /* 0x000fe20000000a00 */
[----:B------:R-:W-:Y:S01]  /*c3e0*/  UIADD3 UR40, UR40, 0x8000, URZ ;  /* 0x0000800028287890 */ /* 0x000fe2000fffe03f */
[----:B------:R-:W-:Y:S01]  /*c3f0*/  WARPGROUP.ARRIVE ;  /* 0x00000000000079c5 */ /* 0x000fe20000000000 */
[----:B------:R-:W-:Y:S01]  /*c400*/  UISETP.NE.U32.AND UP0, UPT, UR4, URZ, UPT ;  /* 0x0000003f0400728c */ /* 0x000fe2000bf05070 */
[----:B------:R-:W-:Y:S01]  /*c410*/  IMAD.MOV.U32 R10, RZ, RZ, 0x3f800000 ;  /* 0x3f800000ff0a7424 */ /* 0x000fe200078e00ff */
[----:B------:R-:W-:Y:S02]  /*c420*/  USHF.R.U32.HI UR40, URZ, 0x4, UR40 ;  /* 0x000000043f287899 */ /* 0x000fe40008011628 */
[----:B------:R-:W-:Y:S02]  /*c430*/  UISETP.NE.AND.EX UP0, UPT, UR5, URZ, UPT, UP0 ;  /* 0x0000003f0500728c */ /* 0x000fe4000bf05300 */
[----:B------:R-:W-:-:S04]  /*c440*/  ULOP3.LUT UR40, UR40, 0x3fff, URZ, 0xc0, !UPT ;  /* 0x00003fff28287892 */ /* 0x000fc8000f8ec03f */
[----:B------:R-:W-:Y:S01]  /*c450*/  ULOP3.LUT UR11, UR40, 0x10000, URZ, 0xfc, !UPT ;  /* 0x00010000280b7892 */ /* 0x000fe2000f8efc3f */
[----:B------:R-:W-:-:S03]  /*c460*/  PLOP3.LUT P1, PT, PT, PT, UP0, 0x80, 0x0 ;  /* 0x000000000000781c */ /* 0x000fc60003f2f008 */
[----:B------:R-:W-:Y:S02]  /*c470*/  ULEA UR11, UR37, UR11, 0xa ;  /* 0x0000000b250b7291 */ /* 0x000fe4000f8e503f */
[----:B------:R-:W-:Y:S01]  /*c480*/  @UP0 USHF.R.S32.HI UR8, URZ, 0x1f, UR51 ;  /* 0x0000001f3f080899 */ /* 0x000fe20008011433 */
[----:B------:R-:W-:-:S03]  /*c490*/  @UP0 ULDC.64 UR12, c[0x0][0x9c8] ;  /* 0x00027200000c0ab9 */ /* 0x000fc60000000a00 */
[----:B------:R-:W-:Y:S02]  /*c4a0*/  @UP0 UIMAD UR8, UR8, UR12, URZ ;  /* 0x0000000c080802a4 */ /* 0x000fe4000f8e023f */
[----:B------:R-:W-:Y:S02]  /*c4b0*/  @UP0 UIMAD.WIDE.U32 UR6, UR51, UR12, URZ ;  /* 0x0000000c330602a5 */ /* 0x000fe4000f8e003f */
[----:B------:R-:W-:-:S03]  /*c4c0*/  @UP0 UIMAD UR8, UR51, UR13, UR8 ;  /* 0x0000000d330802a4 */ /* 0x000fc6000f8e0208 */
[----:B------:R-:W-:Y:S01]  /*c4d0*/  @UP0 ULDC.64 UR12, c[0x0][0x9d0] ;  /* 0x00027400000c0ab9 */ /* 0x000fe20000000a00 */
[----:B------:R-:W-:-:S04]  /*c4e0*/  @UP0 UIADD3 UR7, UR7, UR8, URZ ;  /* 0x0000000807070290 */ /* 0x000fc8000fffe03f */
[----:B------:R-:W-:-:S03]  /*c4f0*/  @UP0 UIMAD.WIDE.U32 UR8, UR52, UR12, UR6 ;  /* 0x0000000c340802a5 */ /* 0x000fc6000f8e0006 */
[----:B------:R-:W-:Y:S01]  /*c500*/  UMOV UR6, UR11 ;  /* 0x0000000b00067c82 */ /* 0x000fe20008000000 */
[----:B------:R-:W-:Y:S01]  /*c510*/  UMOV UR7, 0x80000020 ;  /* 0x8000002000077882 */ /* 0x000fe20000000000 */
[----:B------:R-:W-:Y:S01]  /*c520*/  @UP0 UIMAD UR9, UR52, UR13, UR9 ;  /* 0x0000000d340902a4 */ /* 0x000fe2000f8e0209 */
[----:B------:R-:W-:Y:S01]  /*c530*/  QGMMA.64x256x32.F32.E4M3.E4M3 R24, R188, gdesc[UR4], R24, gsb0 ;  /* 0x03e00004bc187df3 */ /* 0x000fe20008000818 */
[----:B------:R-:W-:-:S04]  /*c540*/  @UP0 ULEA UR4, UP1, UR8, UR4, 0x2 ;  /* 0x0000000408040291 */ /* 0x000fc8000f82103f */
[----:B------:R-:W-:Y:S02]  /*c550*/  @UP0 ULEA.HI.X UR5, UR8, UR5, UR9, 0x2, UP1 ;  /* 0x0000000508050291 */ /* 0x000fe400088f1409 */
[----:B------:R-:W-:-:S04]  /*c560*/  IMAD.U32 R6, RZ, RZ, UR4 ;  /* 0x00000004ff067e24 */ /* 0x000fc8000f8e00ff */
[----:B------:R-:W-:-:S05]  /*c570*/  IMAD.U32 R7, RZ, RZ, UR5 ;  /* 0x00000005ff077e24 */ /* 0x000fca000f8e00ff */
[----:B------:R2:W3:Y:S01]  /*c580*/  @P1 LDG.E R10, desc[UR48][R6.64] ;  /* 0x00000030060a1981 */ /* 0x0004e2000c1e1900 */
[----:B------:R-:W-:Y:S01]  /*c590*/  UIADD3 UR4, UR11, 0x2, URZ ;  /* 0x000000020b047890 */ /* 0x000fe2000fffe03f */
[----:B------:R-:W-:-:S06]  /*c5a0*/  UMOV UR7, 0x80000020 ;  /* 0x8000002000077882 */ /* 0x000fcc0000000000 */
[----:B------:R-:W-:Y:S01]  /*c5b0*/  UMOV UR6, UR4 ;  /* 0x0000000400067c82 */ /* 0x000fe20008000000 */
[----:B01----:R-:W0:Y:S04]  /*c5c0*/  SHFL.BFLY PT, R0, R3, 0x2, 0x1f ;  /* 0x0c401f0003007f89 */ /* 0x003e2800000e0000 */
[----:B------:R-:W1:Y:S01]  /*c5d0*/  SHFL.BFLY PT, R11, R4, 0x2, 0x1f ;  /* 0x0c401f00040b7f89 */ /* 0x000e6200000e0000 */
[----:B0-----:R-:W-:-:S01]  /*c5e0*/  FADD.FTZ R0, R0, R3 ;  /* 0x0000000300007221 */ /* 0x001fc20000010000 */
[----:B-1----:R-:W-:-:S04]  /*c5f0*/  FADD.FTZ R11, R11, R4 ;  /* 0x000000040b0b7221 */ /* 0x002fc80000010000 */
[----:B------:R-:W0:Y:S04]  /*c600*/  SHFL.BFLY PT, R5, R0, 0x1, 0x1f ;  /* 0x0c201f0000057f89 */ /* 0x000e2800000e0000 */
[----:B------:R-:W1:Y:S01]  /*c610*/  SHFL.BFLY PT, R12, R11, 0x1, 0x1f ;  /* 0x0c201f000b0c7f89 */ /* 0x000e6200000e0000 */
[----:B0-----:R-:W-:-:S01]  /*c620*/  FADD.FTZ R13, R0, R5 ;  /* 0x00000005000d7221 */ /* 0x001fc20000010000 */
[----:B-1----:R-:W-:-:S04]  /*c630*/  FADD.FTZ R12, R11, R12 ;  /* 0x0000000c0b0c7221 */ /* 0x002fc80000010000 */
[C---:B------:R-:W-:Y:S01]  /*c640*/  FSETP.NE.FTZ.AND P1, PT, R13.reuse, RZ, PT ;  /* 0x000000ff0d00720b */ /* 0x040fe20003f35000 */
[----:B------:R-:W-:Y:S01]  /*c650*/  FMUL.FTZ R14, R13, 0.00390625 ;  /* 0x3b8000000d0e7820 */ /* 0x000fe20000410000 */
[----:B------:R-:W-:Y:S01]  /*c660*/  FMUL.FTZ R15, R12, 0.00390625 ;  /* 0x3b8000000c0f7820 */ /* 0x000fe20000410000 */
[----:B------:R-:W-:-:S03]  /*c670*/  IMAD.MOV.U32 R5, RZ, RZ, RZ ;  /* 0x000000ffff057224 */ /* 0x000fc600078e00ff */
[----:B------:R-:W-:Y:S02]  /*c680*/  FSETP.NE.FTZ.AND P2, PT, R14, RZ, PT ;  /* 0x000000ff0e00720b */ /* 0x000fe40003f55000 */
[----:B------:R-:W-:-:S05]  /*c690*/  FSETP.NE.FTZ.AND P3, PT, R15, RZ, PT ;  /* 0x000000ff0f00720b */ /* 0x000fca0003f75000 */
[----:B------:R-:W-:Y:S01]  /*c6a0*/  @P1 MUFU.RCP R5, R13 ;  /* 0x0000000d00051308 */ /* 0x000fe20000001000 */
[----:B------:R-:W-:Y:S01]  /*c6b0*/  FSETP.NE.FTZ.AND P1, PT, R12, RZ, PT ;  /* 0x000000ff0c00720b */ /* 0x000fe20003f35000 */
[----:B------:R-:W-:-:S06]  /*c6c0*/  IMAD.MOV.U32 R11, RZ, RZ, RZ ;  /* 0x000000ffff0b7224 */ /* 0x000fcc00078e00ff */
[----:B------:R-:W0:Y:S08]  /*c6d0*/  @P2 MUFU.LG2 R4, R14 ;  /* 0x0000000e00042308 */ /* 0x000e300000000c00 */
[----:B--2---:R-:W1:Y:S01]  /*c6e0*/  @P3 MUFU.LG2 R6, R15 ;  /* 0x0000000f00063308 */ /* 0x004e620000000c00 */
[----:B------:R-:W-:Y:S02]  /*c6f0*/  WARPGROUP.DEPBAR.LE gsb0, 0x0 ;  /* 0x00008000000079c5 */ /* 0x000fe40000010000 */
[----:B------:R-:W-:-:S06]  /*c700*/  WARPGROUP.ARRIVE ;  /* 0x00000000000079c5 */ /* 0x000fcc0000000000 */
[----:B------:R-:W-:Y:S01]  /*c710*/  QGMMA.64x256x32.F32.E4M3.E4M3 R24, R184, gdesc[UR4], R24, gsb0 ;  /* 0x03e00004b8187df3 */ /* 0x000fe20008000818 */
[----:B------:R-:W2:Y:S01]  /*c720*/  @P1 MUFU.RCP R11, R12 ;  /* 0x0000000c000b1308 */ /* 0x000ea20000001000 */
[----:B------:R-:W-:Y:S02]  /*c730*/  IMAD.U32 R7, RZ, RZ, UR10 ;  /* 0x0000000aff077e24 */ /* 0x000fe4000f8e00ff */
[----:B------:R-:W-:Y:S02]  /*c740*/  IMAD.U32 R20, RZ, RZ, UR10 ;  /* 0x0000000aff147e24 */ /* 0x000fe4000f8e00ff */
[----:B0-----:R-:W-:Y:S01]  /*c750*/  @P2 FMUL.FTZ R4, R4, 0.69314718246459960938 ;  /* 0x3f31721804042820 */ /* 0x001fe20000410000 */
[----:B------:R-:W-:Y:S01]  /*c760*/  @P2 FMUL.FTZ R7, R7, 0.69314718246459960938 ;  /* 0x3f31721807072820 */ /* 0x000fe20000410000 */
[----:B-1----:R-:W-:Y:S01]  /*c770*/  @P3 FMUL.FTZ R6, R6, 0.69314718246459960938 ;  /* 0x3f31721806063820 */ /* 0x002fe20000410000 */
[----:B------:R-:W-:Y:S01]  /*c780*/  @P3 FMUL.FTZ R13, R20, 0.69314718246459960938 ;  /* 0x3f317218140d3820 */ /* 0x000fe20000410000 */
[----:B------:R-:W-:-:S02]  /*c790*/  IMAD.MOV.U32 R0, RZ, RZ, -0x800000 ;  /* 0xff800000ff007424 */ /* 0x000fc400078e00ff */
[----:B------:R-:W-:Y:S01]  /*c7a0*/  @P2 FFMA.FTZ R0, R7, R8, R4 ;  /* 0x0000000807002223 */ /* 0x000fe20000010004 */
[----:B------:R-:W-:Y:S02]  /*c7b0*/  IMAD.MOV.U32 R3, RZ, RZ, -0x800000 ;  /* 0xff800000ff037424 */ /* 0x000fe400078e00ff */
[----:B------:R-:W-:Y:S01]  /*c7c0*/  @P3 FFMA.FTZ R3, R13, R9, R6 ;  /* 0x000000090d033223 */ /* 0x000fe20000010006 */
[-C--:B---3--:R-:W-:Y:S01]  /*c7d0*/  FMUL.FTZ R5, R5, R10.reuse ;  /* 0x0000000a05057220 */ /* 0x088fe20000410000 */
[----:B--2---:R-:W-:Y:S01]  /*c7e0*/  FMUL.FTZ R4, R11, R10 ;  /* 0x0000000a0b047220 */ /* 0x004fe20000410000 */
[----:B------:R-:W-:Y:S02]  /*c7f0*/  WARPGROUP.DEPBAR.LE gsb0, 0x0 ;  /* 0x00008000000079c5 */ /* 0x000fe40000010000 */
[----:B------:R-:W-:Y:S05]  /*c800*/  @!P0 BRA `(.L_x_1230) ;  /* 0x0000000000048947 */ /* 0x000fea0003800000 */
[----:B------:R-:W-:Y:S01]  /*c810*/  BPT.TRAP 0x1 ;  /* 0x000000040000795c */ /* 0x000fe20000300000 */
.L_x_1230:
[----:B------:R-:W-:Y:S01]  /*c820*/  UIADD3 UR4, UR14, 0x28460, URZ ;  /* 0x000284600e047890 */ /* 0x000fe2000fffe03f */
[-C--:B------:R-:W-:Y:S01]  /*c830*/  FMUL.FTZ R24, R24, R5.reuse ;  /* 0x0000000518187220 */ /* 0x080fe20000410000 */
[----:B------:R-:W-:Y:S01]  /*c840*/  UIADD3 UR37, UR37, 0x1, URZ ;  /* 0x0000000125257890 */ /* 0x000fe2000fffe03f */
[-C--:B------:R-:W-:Y:S01]  /*c850*/  FMUL.FTZ R29, R29, R5.reuse ;  /* 0x000000051d1d7220 */ /* 0x080fe20000410000 */
[----:B------:R-:W-:Y:S01]  /*c860*/  UPRMT UR4, UR57, 0x654, UR4 ;  /* 0x0000065439047896 */ /* 0x000fe20008000004 */
[-C--:B------:R-:W-:Y:S01]  /*c870*/  FMUL.FTZ R32, R32, R5.reuse ;  /* 0x0000000520207220 */ /* 0x080fe20000410000 */
[----:B------:R-:W-:Y:S01]  /*c880*/  UISETP.NE.AND UP0, UPT, UR37, 0x2, UPT ;  /* 0x000000022500788c */ /* 0x000fe2000bf05270 */
[-C--:B------:R-:W-:Y:S01]  /*c890*/  FMUL.FTZ R37, R37, R5.reuse ;  /* 0x0000000525257220 */ /* 0x080fe20000410000 */
[-C--:B------:R-:W-:Y:S01]  /*c8a0*/  FMUL.FTZ R40, R40, R5.reuse ;  /* 0x0000000528287220 */ /* 0x080fe20000410000 */
[-C--:B------:R-:W-:Y:S01]  /*c8b0*/  FMUL.FTZ R45, R45, R5.reuse ;  /* 0x000000052d2d7220 */ /* 0x080fe20000410000 */
[-C--:B------:R-:W-:Y:S01]  /*c8c0*/  FMUL.FTZ R48, R48, R5.reuse ;  /* 0x0000000530307220 */ /* 0x080fe20000410000 */
[-C--:B------:R-:W-:Y:S01]  /*c8d0*/  FMUL.FTZ R53, R53, R5.reuse ;  /* 0x0000000535357220 */ /* 0x080fe20000410000 */
[-C--:B------:R-:W-:Y:S01]  /*c8e0*/  FMUL.FTZ R56, R56, R5.reuse ;  /* 0x0000000538387220 */ /* 0x080fe20000410000 */
[----:B------:R-:W-:Y:S01]  /*c8f0*/  SYNCS.ARRIVE.TRANS64.RED.A1T0 RZ, [UR4], RZ ;  /* 0x000000ffffff79a7 */ /* 0x000fe20008100404 */
        /* <DEDUP_REMOVED lines=123> */
[----:B------:R-:W-:-:S12]  /*d0b0*/  ULOP3.LUT UR36, UR36, UR4, URZ, 0x3c, !UPT ;  /* 0x0000000424247292 */ /* 0x000fd8000f8e3c3f */
.L_x_1156:
[----:B------:R-:W0:Y:S08]  /*d0c0*/  S2UR UR4, SR_CgaCtaId ;  /* 0x00000000000479c3 */ /* 0x000e300000008800 */
[----:B------:R-:W-:Y:S01]  /*d0d0*/  BAR.SYNC.DEFER_BLOCKING 0x5, 0x180 ;  /* 0x0146000000007b1d */ /* 0x000fe20000010000 */
[----:B------:R-:W-:-:S05]  /*d0e0*/  UISETP.NE.AND UP0, UPT, UR54, URZ, UPT ;  /* 0x0000003f3600728c */ /* 0x000fca000bf05270 */
[----:B------:R-:W-:Y:S01]  /*d0f0*/  UMOV UR7, 0x400 ;  /* 0x0000040000077882 */ /* 0x000fe20000000000 */
[----:B------:R-:W-:Y:S05]  /*d100*/  BSSY B0, `(.L_x_1231) ;  /* 0x00005ef000007945 */ /* 0x000fea0003800000 */
[----:B------:R-:W-:Y:S01]  /*d110*/  @!UP0 ULDC UR54, c[0x0][0xad4] ;  /* 0x0002b50000368ab9 */ /* 0x000fe20000000800 */
[----:B0-----:R-:W-:-:S09]  /*d120*/  ULEA UR7, UR4, UR7, 0x18 ;  /* 0x0000000704077291 */ /* 0x001fd2000f8ec03f */
[----:B------:R-:W0:Y:S02]  /*d130*/  LDS.128 R4, [UR7+0x284d0] ;  /* 0x0284d007ff047984 */ /* 0x000e240008000c00 */
[----:B0-----:R-:W-:Y:S02]  /*d140*/  R2UR UR5, R5 ;  /* 0x00000000050572ca */ /* 0x001fe400000e0000 */
[----:B------:R-:W-:Y:S02]  /*d150*/  R2UR UR6, R6 ;  /* 0x00000000060672ca */ /* 0x000fe400000e0000 */
[----:B------:R-:W-:Y:S01]  /*d160*/  R2UR UR51, R7 ;  /* 0x00000000073372ca */ /* 0x000fe200000e0000 */
[----:B------:R-:W-:Y:S06]  /*d170*/  BAR.ARV 0x4, 0x180 ;  /* 0x0106000000007b1d */ /* 0x000fec0000002000 */
[----:B------:R-:W-:Y:S08]  /*d180*/  @P0 BRA `(.L_x_1232) ;  /* 0x0000004c00d00947 */ /* 0x000ff00003800000 */
[----:B------:R-:W0:Y:S01]  /*d190*/  S2R R9, SR_TID.X ;  /* 0x0000000000097919 */ /* 0x000e220000002100 */
[----:B------:R-:W-:Y:S01]  /*d1a0*/  ULDC.64 UR8, c[0x4][0x140] ;  /* 0x0100500000087ab9 */ /* 0x000fe20000000a00 */
[----:B------:R-:W1:Y:S01]  /*d1b0*/  S2UR UR4, SR_SWINHI ;  /* 0x00000000000479c3 */ /* 0x000e620000002f00 */
[----:B------:R-:W-:Y:S01]  /*d1c0*/  ULDC.64 UR14, c[0x0][0xc00] ;  /* 0x00030000000e7ab9 */ /* 0x000fe20000000a00 */
[----:B------:R-:W-:Y:S01]  /*d1d0*/  ULDC.64 UR10, c[0x0][0xc00] ;  /* 0x00030000000a7ab9 */ /* 0x000fe20000000a00 */
[----:B------:R-:W-:-:S05]  /*d1e0*/  ULDC.64 UR12, c[0x0][0xc08] ;  /* 0x00030200000c7ab9 */ /* 0x000fca0000000a00 */
[----:B------:R-:W-:Y:S01]  /*d1f0*/  BAR.SYNC.DEFER_BLOCKING 0x1, 0x100 ;  /* 0x0044000000007b1d */ /* 0x000fe20000010000 */
[----:B------:R-:W-:-:S05]  /*d200*/  UISETP.GT.AND UP1, UPT, UR54, 0x1, UPT ;  /* 0x000000013600788c */ /* 0x000fca000bf24270 */
[----:B------:R-:W-:Y:S01]  /*d210*/  ULDC UR20, c[0x0][0xbe8] ;  /* 0x0002fa0000147ab9 */ /* 0x000fe20000000800 */
[----:B0-----:R-:W-:-:S05]  /*d220*/  IMAD.SHL.U32 R4, R9, 0x4, RZ ;  /* 0x0000000409047824 */ /* 0x001fca00078e00ff */
[----:B------:R-:W-:-:S04]  /*d230*/  LOP3.LUT R4, R4, 0xc, RZ, 0xc0, !PT ;  /* 0x0000000c04047812 */ /* 0x000fc800078ec0ff */
[----:B------:R-:W-:-:S05]  /*d240*/  IADD3 R4, P0, R4, UR8, RZ ;  /* 0x0000000804047c10 */ /* 0x000fca000ff1e0ff */
[----:B------:R-:W-:-:S05]  /*d250*/  IMAD.X R5, RZ, RZ, UR9, P0 ;  /* 0x00000009ff057e24 */ /* 0x000fca00080e06ff */
[----:B------:R0:W2:Y:S01]  /*d260*/  LDG.E.CONSTANT R7, desc[UR48][R4.64] ;  /* 0x0000003004077981 */ /* 0x0000a2000c1e9900 */
[----:B------:R-:W-:-:S03]  /*d270*/  LOP3.LUT P0, R6, R9, 0x3, RZ, 0xc0, !PT ;  /* 0x0000000309067812 */ /* 0x000fc6000780c0ff */
[----:B------:R-:W3:Y:S01]  /*d280*/  LDL R4, [R1+0x2c] ;  /* 0x00002c0001047983 */ /* 0x000ee20000100800 */
[----:B------:R-:W-:Y:S01]  /*d290*/  ISETP.EQ.OR P0, PT, R6, 0x3, !P0 ;  /* 0x000000030600780c */ /* 0x000fe20004702670 */
[----:B------:R-:W-:Y:S01]  /*d2a0*/  UMOV UR8, UR7 ;  /* 0x0000000700087c82 */ /* 0x000fe20008000000 */
[----:B-1----:R-:W-:Y:S01]  /*d2b0*/  UMOV UR9, UR4 ;  /* 0x0000000400097c82 */ /* 0x002fe20008000000 */
[----:B------:R-:W-:Y:S01]  /*d2c0*/  UIMAD.WIDE UR10, UR56, 0x4, UR10 ;  /* 0x00000004380a78a5 */ /* 0x000fe2000f8e020a */
        /* <DEDUP_REMOVED lines=16> */
[----:B------:R-:W-:Y:S01]  /*d3d0*/  IMAD.MOV.U32 R30, RZ, RZ, 0x2 ;  /* 0x00000002ff1e7424 */ /* 0x000fe200078e00ff */
        /* <DEDUP_REMOVED lines=11> */
[----:B0-----:R-:W-:Y:S02]  /*d490*/  SEL R5, R147, R8, P0 ;  /* 0x0000000893057207 */ /* 0x001fe40000000000 */
        /* <DEDUP_REMOVED lines=100> */
[----:B--2---:R-:W-:Y:S04]  /*dae0*/  SHFL.IDX PT, R152, R109, R7, 0x1c1f ;  /* 0x001c1f076d987589 */ /* 0x004fe800000e0000 */
[----:B------:R-:W-:Y:S04]  /*daf0*/  SHFL.IDX PT, R103, R53, R7, 0x1c1f ;  /* 0x001c1f0735677589 */ /* 0x000fe800000e0000 */
[----:B------:R-:W-:Y:S01]  /*db00*/  SHFL.IDX PT, R114, R65, R7, 0x1c1f ;  /* 0x001c1f0741727589 */ /* 0x000fe200000e0000 */
[----:B---3--:R-:W-:-:S03]  /*db10*/  IMAD.WIDE R30, R4, R30, UR8 ;  /* 0x00000008041e7e25 */ /* 0x008fc6000f8e021e */
[----:B------:R-:W-:Y:S01]  /*db20*/  SHFL.IDX PT, R6, R6, R7, 0x1c1f ;  /* 0x001c1f0706067589 */ /* 0x000fe200000e0000 */
[----:B------:R-:W-:-:S03]  /*db30*/  IADD3 R83, P2, R30, 0xc020, RZ ;  /* 0x0000c0201e537810 */ /* 0x000fc60007f5e0ff */
[----:B------:R-:W-:Y:S01]  /*db40*/  SHFL.IDX PT, R119, R49, R7, 0x1c1f ;  /* 0x001c1f0731777589 */ /* 0x000fe200000e0000 */
[----:B------:R-:W-:Y:S02]  /*db50*/  IADD3 R75, P4, R30, 0xc060, RZ ;  /* 0x0000c0601e4b7810 */ /* 0x000fe40007f9e0ff */
[----:B------:R-:W-:Y:S01]  /*db60*/  LOP3.LUT R82, R83, 0x380, RZ, 0xc0, !PT ;  /* 0x0000038053527812 */ /* 0x000fe200078ec0ff */
[----:B------:R-:W-:Y:S01]  /*db70*/  SHFL.IDX PT, R107, R57, R7, 0x1c1f ;  /* 0x001c1f07396b7589 */ /* 0x000fe200000e0000 */
[----:B------:R-:W-:Y:S02]  /*db80*/  LOP3.LUT R74, R75, 0x380, RZ, 0xc0, !PT ;  /* 0x000003804b4a7812 */ /* 0x000fe400078ec0ff */
[----:B------:R-:W-:Y:S01]  /*db90*/  SHF.R.U64 R82, R82, 0x3, RZ ;  /* 0x0000000352527819 */ /* 0x000fe200000012ff */
[----:B------:R-:W-:Y:S01]  /*dba0*/  SHFL.IDX PT, R111, R61, R7, 0x1c1f ;  /* 0x001c1f073d6f7589 */ /* 0x000fe200000e0000 */
[----:B------:R-:W-:Y:S02]  /*dbb0*/  IADD3 R79, P3, R30, 0xc040, RZ ;  /* 0x0000c0401e4f7810 */ /* 0x000fe40007f7e0ff */
[----:B------:R-:W-:Y:S01]  /*dbc0*/  LOP3.LUT R82, R82, R83, RZ, 0x3c, !PT ;  /* 0x0000005352527212 */ /* 0x000fe200078e3cff */
[----:B------:R-:W-:Y:S01]  /*dbd0*/  IMAD.X R83, RZ, RZ, R31, P2 ;  /* 0x000000ffff537224 */ /* 0x000fe200010e061f */
[----:B------:R-:W-:Y:S01]  /*dbe0*/  IADD3 R59, P2, R30, 0x4060, RZ ;  /* 0x000040601e3b7810 */ /* 0x000fe20007f5e0ff */
[----:B------:R-:W-:Y:S01]  /*dbf0*/  SHFL.IDX PT, R90, R69, R7, 0x1c1f ;  /* 0x001c1f07455a7589 */ /* 0x000fe200000e0000 */
[----:B------:R-:W-:-:S02]  /*dc00*/  SHF.R.U64 R74, R74, 0x3, RZ ;  /* 0x000000034a4a7819 */ /* 0x000fc400000012ff */
[----:B------:R-:W-:Y:S01]  /*dc10*/  LOP3.LUT R78, R79, 0x380, RZ, 0xc0, !PT ;  /* 0x000003804f4e7812 */ /* 0x000fe200078ec0ff */
[----:B------:R-:W-:Y:S01]  /*dc20*/  SHFL.IDX PT, R89, R89, R7, 0x1c1f ;  /* 0x001c1f0759597589 */ /* 0x000fe200000e0000 */
[----:B------:R-:W-:Y:S02]  /*dc30*/  LOP3.LUT R58, R59, 0x380, RZ, 0xc0, !PT ;  /* 0x000003803b3a7812 */ /* 0x000fe400078ec0ff */
[----:B------:R-:W-:Y:S01]  /*dc40*/  LOP3.LUT R74, R74, R75, RZ, 0x3c, !PT ;  /* 0x0000004b4a4a7212 */ /* 0x000fe200078e3cff */
[--C-:B------:R-:W-:Y:S01]  /*dc50*/  IMAD.X R75, RZ, RZ, R31.reuse, P4 ;  /* 0x000000ffff4b7224 */ /* 0x100fe200020e061f */
[----:B------:R-:W-:Y:S01]  /*dc60*/  SHF.R.U64 R78, R78, 0x3, RZ ;  /* 0x000000034e4e7819 */ /* 0x000fe200000012ff */
[----:B------:R-:W-:Y:S01]  /*dc70*/  SHFL.IDX PT, R160, R160, R7, 0x1c1f ;  /* 0x001c1f07a0a07589 */ /* 0x000fe200000e0000 */
[----:B------:R-:W-:Y:S02]  /*dc80*/  IADD3 R51, P4, R30, 0x8020, RZ ;  /* 0x000080201e337810 */ /* 0x000fe40007f9e0ff */
[----:B------:R-:W-:Y:S01]  /*dc90*/  SHF.R.U64 R58, R58, 0x3, RZ ;  /* 0x000000033a3a7819 */ /* 0x000fe200000012ff */
[----:B------:R-:W-:Y:S01]  /*dca0*/  SHFL.IDX PT, R154, R154, R7, 0x1c1f ;  /* 0x001c1f079a9a7589 */ /* 0x000fe200000e0000 */
[----:B------:R-:W-:Y:S01]  /*dcb0*/  LOP3.LUT R78, R78, R79, RZ, 0x3c, !PT ;  /* 0x0000004f4e4e7212 */ /* 0x000fe200078e3cff */
[----:B------:R-:W-:Y:S01]  /*dcc0*/  IMAD.X R79, RZ, RZ, R31, P3 ;  /* 0x000000ffff4f7224 */ /* 0x000fe200018e061f */
[C---:B------:R-:W-:Y:S01]  /*dcd0*/  IADD3 R47, P5, R30.reuse, 0x8040, RZ ;  /* 0x000080401e2f7810 */ /* 0x040fe20007fbe0ff */
[----:B------:R-:W-:Y:S01]  /*dce0*/  SHFL.IDX PT, R158, R158, R7, 0x1c1f ;  /* 0x001c1f079e9e7589 */ /* 0x000fe200000e0000 */
[----:B------:R-:W-:-:S02]  /*dcf0*/  IADD3 R87, P1, R30, 0xc000, RZ ;  /* 0x0000c0001e577810 */ /* 0x000fc40007f3e0ff */
[----:B------:R-:W-:Y:S01]  /*dd00*/  IADD3 R43, P6, R30, 0x8060, RZ ;  /* 0x000080601e2b7810 */ /* 0x000fe20007fde0ff */
[----:B------:R-:W-:Y:S01]  /*dd10*/  SHFL.IDX PT, R53, R161, R7, 0x1c1f ;  /* 0x001c1f07a1357589 */ /* 0x000fe200000e0000 */
[----:B------:R-:W-:Y:S02]  /*dd20*/  LOP3.LUT R50, R51, 0x380, RZ, 0xc0, !PT ;  /* 0x0000038033327812 */ /* 0x000fe400078ec0ff */
[----:B------:R-:W-:Y:S01]  /*dd30*/  LOP3.LUT R58, R58, R59, RZ, 0x3c, !PT ;  /* 0x0000003b3a3a7212 */ /* 0x000fe200078e3cff */
[----:B------:R-:W-:Y:S01]  /*dd40*/  IMAD.X R59, RZ, RZ, R31, P2 ;  /* 0x000000ffff3b7224 */ /* 0x000fe200010e061f */
[C---:B------:R-:W-:Y:S01]  /*dd50*/  IADD3 R55, P3, R30.reuse, 0x8000, RZ ;  /* 0x000080001e377810 */ /* 0x040fe20007f7e0ff */
[----:B------:R-:W-:Y:S01]  /*dd60*/  SHFL.IDX PT, R164, R164, R7, 0x1c1f ;  /* 0x001c1f07a4a47589 */ /* 0x000fe200000e0000 */
[----:B------:R-:W-:Y:S02]  /*dd70*/  IADD3 R35, P2, R30, 0x60, RZ ;  /* 0x000000601e237810 */ /* 0x000fe40007f5e0ff */
[----:B------:R-:W-:Y:S01]  /*dd80*/  LOP3.LUT R46, R47, 0x380, RZ, 0xc0, !PT ;  /* 0x000003802f2e7812 */ /* 0x000fe200078ec0ff */
[----:B------:R-:W-:Y:S01]  /*dd90*/  SHFL.IDX PT, R166, R166, R7, 0x1c1f ;  /* 0x001c1f07a6a67589 */ /* 0x000fe200000e0000 */
[----:B------:R-:W-:-:S02]  /*dda0*/  LOP3.LUT R86, R87, 0x380, RZ, 0xc0, !PT ;  /* 0x0000038057567812 */ /* 0x000fc400078ec0ff */
[----:B------:R-:W-:Y:S01]  /*ddb0*/  LOP3.LUT R42, R43, 0x380, RZ, 0xc0, !PT ;  /* 0x000003802b2a7812 */ /* 0x000fe200078ec0ff */
[----:B------:R-:W-:Y:S01]  /*ddc0*/  SHFL.IDX PT, R168, R168, R7, 0x1c1f ;  /* 0x001c1f07a8a87589 */ /* 0x000fe200000e0000 */
[----:B------:R-:W-:Y:S02]  /*ddd0*/  SHF.R.U64 R50, R50, 0x3, RZ ;  /* 0x0000000332327819 */ /* 0x000fe400000012ff */
[----:B------:R-:W-:Y:S01]  /*dde0*/  LOP3.LUT R54, R55, 0x380, RZ, 0xc0, !PT ;  /* 0x0000038037367812 */ /* 0x000fe200078ec0ff */
[----:B------:R-:W-:Y:S01]  /*ddf0*/  SHFL.IDX PT, R170, R170, R7, 0x1c1f ;  /* 0x001c1f07aaaa7589 */ /* 0x000fe200000e0000 */
[----:B------:R-:W-:Y:S02]  /*de00*/  LOP3.LUT R34, R35, 0x380, RZ, 0xc0, !PT ;  /* 0x0000038023227812 */ /* 0x000fe400078ec0ff */
[----:B------:R-:W-:Y:S01]  /*de10*/  SHF.R.U64 R46, R46, 0x3, RZ ;  /* 0x000000032e2e7819 */ /* 0x000fe200000012ff */
[----:B------:R-:W-:Y:S01]  /*de20*/  SHFL.IDX PT, R172, R172, R7, 0x1c1f ;  /* 0x001c1f07acac7589 */ /* 0x000fe200000e0000 */
[----:B------:R-:W-:-:S02]  /*de30*/  SHF.R.U64 R86, R86, 0x3, RZ ;  /* 0x0000000356567819 */ /* 0x000fc400000012ff */
[----:B------:R-:W-:Y:S01]  /*de40*/  SHF.R.U64 R42, R42, 0x3, RZ ;  /* 0x000000032a2a7819 */ /* 0x000fe200000012ff */
[----:B------:R-:W-:Y:S01]  /*de50*/  SHFL.IDX PT, R173, R173, R7, 0x1c1f ;  /* 0x001c1f07adad7589 */ /* 0x000fe200000e0000 */
        /* <DEDUP_REMOVED lines=22> */
[----:B------:R-:W-:Y:S01]  /*dfc0*/  SHFL.IDX PT, R131, R178, R7, 0x1c1f ;  /* 0x001c1f07b2837589 */ /* 0x000fe200000e0000 */
[C---:B------:R-:W-:Y:S02]  /*dfd0*/  IADD3 R39, P3, R30.reuse, 0x4000, RZ ;  /* 0x000040001e277810 */ /* 0x040fe40007f7e0ff */
[----:B------:R-:W-:Y:S02]  /*dfe0*/  LOP3.LUT R35, R30, 0x380, RZ, 0xc0, !PT ;  /* 0x000003801e237812 */ /* 0x000fe400078ec0ff */
[----:B------:R-:W-:-:S02]  /*dff0*/  LOP3.LUT R70, R71, 0x380, RZ, 0xc0, !PT ;  /* 0x0000038047467812 */ /* 0x000fc400078ec0ff */
[----:B------:R-:W-:Y:S02]  /*e000*/  LOP3.LUT R62, R63, 0x380, RZ, 0xc0, !PT ;  /* 0x000003803f3e7812 */ /* 0x000fe400078ec0ff */
[----:B------:R-:W-:Y:S02]  /*e010*/  LOP3.LUT R66, R67, 0x380, RZ, 0xc0, !PT ;  /* 0x0000038043427812 */ /* 0x000fe400078ec0ff */
[----:B------:R-:W-:Y:S02]  /*e020*/  SHF.R.U64 R80, R80, 0x3, RZ ;  /* 0x0000000350507819 */ /* 0x000fe400000012ff */
[----:B------:R-:W-:Y:S02]  /*e030*/  LOP3.LUT R38, R39, 0x380, RZ, 0xc0, !PT ;  /* 0x0000038027267812 */ /* 0x000fe400078ec0ff */
[----:B------:R-:W-:Y:S02]  /*e040*/  SHF.R.U64 R35, R35, 0x3, RZ ;  /* 0x0000000323237819 */ /* 0x000fe400000012ff */
[----:B------:R-:W-:-:S02]  /*e050*/  SHF.R.U64 R70, R70, 0x3, RZ ;  /* 0x0000000346467819 */ /* 0x000fc400000012ff */
[----:B------:R-:W-:Y:S02]  /*e060*/  SHF.R.U64 R62, R62, 0x3, RZ ;  /* 0x000000033e3e7819 */ /* 0x000fe400000012ff */
[----:B------:R-:W-:Y:S02]  /*e070*/  SHF.R.U64 R66, R66, 0x3, RZ ;  /* 0x0000000342427819 */ /* 0x000fe400000012ff */
[----:B------:R-:W-:Y:S01]  /*e080*/  LOP3.LUT R80, R80, R81, RZ, 0x3c, !PT ;  /* 0x0000005150507212 */ /* 0x000fe200078e3cff */
[--C-:B------:R-:W-:Y:S01]  /*e090*/  IMAD.X R81, RZ, RZ, R31.reuse, P4 ;  /* 0x000000ffff517224 */ /* 0x100fe200020e061f */
[----:B------:R-:W-:Y:S02]  /*e0a0*/  SHF.R.U64 R38, R38, 0x3, RZ ;  /* 0x0000000326267819 */ /* 0x000fe400000012ff */
[----:B------:R-:W-:Y:S01]  /*e0b0*/  LOP3.LUT R30, R35, R30, RZ, 0x3c, !PT ;  /* 0x0000001e231e7212 */ /* 0x000fe200078e3cff */
[----:B------:R-:W-:Y:S01]  /*e0c0*/  IMAD.X R35, RZ, RZ, R31, P2 ;  /* 0x000000ffff237224 */ /* 0x000fe200010e061f */
[----:B------:R-:W-:-:S02]  /*e0d0*/  MOV R186, R50 ;  /* 0x0000003200ba7202 */ /* 0x000fc40000000f00 */
[----:B------:R-:W-:Y:S01]  /*e0e0*/  LOP3.LUT R70, R70, R71, RZ, 0x3c, !PT ;  /* 0x0000004746467212 */ /* 0x000fe200078e3cff */
[----:B------:R0:W-:Y:S01]  /*e0f0*/  SHFL.IDX PT, R50, R21, R7, 0x1c1f ;  /* 0x001c1f0715327589 */ /* 0x0001e200000e0000 */
[----:B------:R-:W-:Y:S01]  /*e100*/  LOP3.LUT R62, R62, R63, RZ, 0x3c, !PT ;  /* 0x0000003f3e3e7212 */ /* 0x000fe200078e3cff */
[--C-:B------:R-:W-:Y:S01]  /*e110*/  IMAD.X R71, RZ, RZ, R31.reuse, P5 ;  /* 0x000000ffff477224 */ /* 0x100fe200028e061f */
[----:B------:R-:W-:Y:S01]  /*e120*/  LOP3.LUT R66, R66, R67, RZ, 0x3c, !PT ;  /* 0x0000004342427212 */ /* 0x000fe200078e3cff */
[--C-:B------:R-:W-:Y:S01]  /*e130*/  IMAD.X R63, RZ, RZ, R31.reuse, P1 ;  /* 0x000000ffff3f7224 */ /* 0x100fe200008e061f */
[----:B------:R-:W-:Y:S01]  /*e140*/  LOP3.LUT R38, R38, R39, RZ, 0x3c, !PT ;  /* 0x0000002726267212 */ /* 0x000fe200078e3cff */
[--C-:B------:R-:W-:Y:S01]  /*e150*/  IMAD.X R67, RZ, RZ, R31.reuse, P6 ;  /* 0x000000ffff437224 */ /* 0x100fe200030e061f */
[----:B------:R-:W-:Y:S01]  /*e160*/  MOV R80, R80 ;  /* 0x0000005000507202 */ /* 0x000fe20000000f00 */
[----:B------:R-:W-:Y:S01]  /*e170*/  IMAD.X R39, RZ, RZ, R31, P3 ;  /* 0x000000ffff277224 */ /* 0x000fe200018e061f */
[----:B------:R-:W-:-:S02]  /*e180*/  MOV R81, R34 ;  /* 0x0000002200517202 */ /* 0x000fc40000000f00 */
[----:B0-----:R-:W-:Y:S01]  /*e190*/  LOP3.LUT R21, R7, 0x2, RZ, 0x3c, !PT ;  /* 0x0000000207157812 */ /* 0x001fe200078e3cff */
[----:B------:R-:W-:Y:S01]  /*e1a0*/  SHFL.IDX PT, R35, R10, R7, 0x1c1f ;  /* 0x001c1f070a237589 */ /* 0x000fe200000e0000 */
[----:B------:R-:W-:Y:S02]  /*e1b0*/  MOV R191, R78 ;  /* 0x0000004e00bf7202 */ /* 0x000fe40000000f00 */
[----:B------:R-:W-:Y:S01]  /*e1c0*/  MOV R189, R86 ;  /* 0x0000005600bd7202 */ /* 0x000fe20000000f00 */
[----:B------:R-:W-:Y:S01]  /*e1d0*/  SHFL.IDX PT, R10, R24, R21, 0x1c1f ;  /* 0x001c1f15180a7589 */ /* 0x000fe200000e0000 */
[----:B------:R-:W-:Y:S02]  /*e1e0*/  MOV R188, R42 ;  /* 0x0000002a00bc7202 */ /* 0x000fe40000000f00 */
[----:B------:R-:W-:Y:S01]  /*e1f0*/  MOV R84, R70 ;  /* 0x0000004600547202 */ /* 0x000fe20000000f00 */
[----:B------:R-:W-:Y:S01]  /*e200*/  SHFL.IDX PT, R42, R15, R7, 0x1c1f ;  /* 0x001c1f070f2a7589 */ /* 0x000fe200000e0000 */
[----:B------:R-:W-:-:S02]  /*e210*/  MOV R184, R58 ;  /* 0x0000003a00b87202 */ /* 0x000fc40000000f00 */
[----:B------:R-:W-:Y:S01]  /*e220*/  MOV R183, R62 ;  /* 0x0000003e00b77202 */ /* 0x000fe20000000f00 */
        /* <DEDUP_REMOVED lines=9> */
[----:B------:R-:W0:Y:S01]  /*e2c0*/  SHFL.IDX PT, R24, R32, R21, 0x1c1f ;  /* 0x001c1f1520187589 */ /* 0x000e2200000e0000 */
[----:B------:R-:W-:-:S03]  /*e2d0*/  MOV R185, R54 ;  /* 0x0000003600b97202 */ /* 0x000fc60000000f00 */
        /* <DEDUP_REMOVED lines=30> */
[----:B------:R-:W-:-:S03]  /*e4c0*/  SEL R24, R24, R35, P0 ;  /* 0x0000002318187207 */ /* 0x000fc60000000000 */
        /* <DEDUP_REMOVED lines=15> */
[----:B------:R-:W0:Y:S04]  /*e5c0*/  SHFL.IDX PT, R56, R64, R21, 0x1c1f ;  /* 0x001c1f1540387589 */ /* 0x000e2800000e0000 */
[----:B------:R-:W-:Y:S04]  /*e5d0*/  SHFL.IDX PT, R127, R112, R21, 0x1c1f ;  /* 0x001c1f15707f7589 */ /* 0x000fe800000e0000 */
[----:B------:R-:W-:Y:S04]  /*e5e0*/  SHFL.IDX PT, R139, R124, R21, 0x1c1f ;  /* 0x001c1f157c8b7589 */ /* 0x000fe800000e0000 */
[----:B------:R-:W-:Y:S04]  /*e5f0*/  SHFL.IDX PT, R76, R136, R21, 0x1c1f ;  /* 0x001c1f15884c7589 */ /* 0x000fe800000e0000 */
[----:B------:R-:W1:Y:S04]  /*e600*/  SHFL.IDX PT, R27, R27, R21, 0x1c1f ;  /* 0x001c1f151b1b7589 */ /* 0x000e6800000e0000 */
[----:B------:R-:W-:Y:S04]  /*e610*/  SHFL.IDX PT, R7, R150, R21, 0x1c1f ;  /* 0x001c1f1596077589 */ /* 0x000fe800000e0000 */
[----:B------:R2:W3:Y:S01]  /*e620*/  SHFL.IDX PT, R120, R102, R21, 0x1c1f ;  /* 0x001c1f1566787589 */ /* 0x0004e200000e0000 */
[----:B0-----:R-:W-:-:S02]  /*e630*/  SEL R54, R55, R56, P0 ;  /* 0x0000003837367207 */ /* 0x001fc40000000000 */
[----:B------:R-:W-:Y:S01]  /*e640*/  SEL R56, R56, R55, P0 ;  /* 0x0000003738387207 */ /* 0x000fe20000000000 */
[----:B------:R-:W0:Y:S04]  /*e650*/  SHFL.IDX PT, R28, R28, R21, 0x1c1f ;  /* 0x001c1f151c1c7589 */ /* 0x000e2800000e0000 */
[----:B------:R-:W4:Y:S01]  /*e660*/  SHFL.IDX PT, R36, R36, R21, 0x1c1f ;  /* 0x001c1f1524247589 */ /* 0x000f2200000e0000 */
[----:B--2---:R-:W-:-:S03]  /*e670*/  SEL R102, R103, R109, P0 ;  /* 0x0000006d67667207 */ /* 0x004fc60000000000 */
[----:B------:R-:W2:Y:S04]  /*e680*/  SHFL.IDX PT, R64, R72, R21, 0x1c1f ;  /* 0x001c1f1548407589 */ /* 0x000ea800000e0000 */
[----:B------:R-:W5:Y:S01]  /*e690*/  SHFL.IDX PT, R26, R26, R21, 0x1c1f ;  /* 0x001c1f151a1a7589 */ /* 0x000f6200000e0000 */
[----:B-1----:R-:W-:Y:S02]  /*e6a0*/  SEL R13, R15, R27, P0 ;  /* 0x0000001b0f0d7207 */ /* 0x002fe40000000000 */
[----:B------:R-:W-:Y:S01]  /*e6b0*/  SEL R15, R27, R15, P0 ;  /* 0x0000000f1b0f7207 */ /* 0x000fe20000000000 */
[----:B------:R-:W1:Y:S04]  /*e6c0*/  SHFL.IDX PT, R112, R94, R21, 0x1c1f ;  /* 0x001c1f155e707589 */ /* 0x000e6800000e0000 */
[----:B------:R-:W-:Y:S01]  /*e6d0*/  SHFL.IDX PT, R124, R106, R21, 0x1c1f ;  /* 0x001c1f156a7c7589 */ /* 0x000fe200000e0000 */
[----:B---3--:R-:W-:-:S02]  /*e6e0*/  SEL R115, R117, R120, P0 ;  /* 0x0000007875737207 */ /* 0x008fc40000000000 */
[----:B------:R-:W-:Y:S01]  /*e6f0*/  SEL R117, R120, R117, P0 ;  /* 0x0000007578757207 */ /* 0x000fe20000000000 */
[----:B------:R-:W-:Y:S01]  /*e700*/  SHFL.IDX PT, R136, R118, R21, 0x1c1f ;  /* 0x001c1f1576887589 */ /* 0x000fe200000e0000 */
[----:B0-----:R-:W-:Y:S02]  /*e710*/  SEL R9, R38, R28, P0 ;  /* 0x0000001c26097207 */ /* 0x001fe40000000000 */
[----:B------:R-:W-:Y:S01]  /*e720*/  SEL R11, R28, R38, P0 ;  /* 0x000000261c0b7207 */ /* 0x000fe20000000000 */
[----:B------:R-:W0:Y:S01]  /*e730*/  SHFL.IDX PT, R146, R96, R21, 0x1c1f ;  /* 0x001c1f1560927589 */ /* 0x000e2200000e0000 */
[----:B----4-:R-:W-:Y:S02]  /*e740*/  SEL R25, R36, R30, P0 ;  /* 0x0000001e24197207 */ /* 0x010fe40000000000 */
[----:B------:R-:W-:Y:S01]  /*e750*/  SEL R38, R39, R40, P0 ;  /* 0x0000002827267207 */ /* 0x000fe20000000000 */
[----:B------:R3:W4:Y:S01]  /*e760*/  SHFL.IDX PT, R123, R104, R21, 0x1c1f ;  /* 0x001c1f15687b7589 */ /* 0x00072200000e0000 */
[----:B------:R-:W-:-:S02]  /*e770*/  SEL R40, R40, R39, P0 ;  /* 0x0000002728287207 */ /* 0x000fc40000000000 */
[----:B--2---:R-:W-:Y:S01]  /*e780*/  SEL R62, R63, R64, P0 ;  /* 0x000000403f3e7207 */ /* 0x004fe20000000000 */
[----:B------:R-:W-:Y:S01]  /*e790*/  SHFL.IDX PT, R88, R128, R21, 0x1c1f ;  /* 0x001c1f1580587589 */ /* 0x000fe200000e0000 */
[----:B-----5:R-:W-:Y:S02]  /*e7a0*/  SEL R12, R14, R26, P0 ;  /* 0x0000001a0e0c7207 */ /* 0x020fe40000000000 */
[----:B------:R-:W-:Y:S01]  /*e7b0*/  SEL R14, R26, R14, P0 ;  /* 0x0000000e1a0e7207 */ /* 0x000fe20000000000 */
[----:B------:R-:W2:Y:S01]  /*e7c0*/  SHFL.IDX PT, R72, R140, R21, 0x1c1f ;  /* 0x001c1f158c487589 */ /* 0x000ea200000e0000 */
[----:B------:R-:W-:Y:S02]  /*e7d0*/  SEL R64, R64, R63, P0 ;  /* 0x0000003f40407207 */ /* 0x000fe40000000000 */
[----:B---3--:R-:W-:Y:S01]  /*e7e0*/  SEL R104, R109, R103, P0 ;  /* 0x000000676d687207 */ /* 0x008fe20000000000 */
[----:B------:R-:W-:Y:S01]  /*e7f0*/  SHFL.IDX PT, R98, R148, R21, 0x1c1f ;  /* 0x001c1f1594627589 */ /* 0x000fe200000e0000 */
[----:B------:R-:W-:-:S02]  /*e800*/  SEL R103, R107, R105, P0 ;  /* 0x000000696b677207 */ /* 0x000fc40000000000 */
[----:B------:R-:W-:Y:S01]  /*e810*/  SEL R105, R105, R107, P0 ;  /* 0x0000006b69697207 */ /* 0x000fe20000000000 */
[----:B------:R-:W3:Y:S01]  /*e820*/  SHFL.IDX PT, R137, R137, R21, 0x1c1f ;  /* 0x001c1f1589897589 */ /* 0x000ee200000e0000 */
[----:B-1----:R-:W-:Y:S02]  /*e830*/  SEL R107, R175, R112, P0 ;  /* 0x00000070af6b7207 */ /* 0x002fe40000000000 */
[----:B------:R-:W-:Y:S01]  /*e840*/  SEL R109, R112, R175, P0 ;  /* 0x000000af706d7207 */ /* 0x000fe20000000000 */
[----:B------:R-:W1:Y:S01]  /*e850*/  SHFL.IDX PT, R129, R129, R21, 0x1c1f ;  /* 0x001c1f1581817589 */ /* 0x000e6200000e0000 */
[----:B0-----:R-:W-:Y:S02]  /*e860*/  SEL R112, R146, R111, P0 ;  /* 0x0000006f92707207 */ /* 0x001fe40000000000 */
[----:B------:R-:W-:Y:S01]  /*e870*/  SEL R63, R66, R65, P0 ;  /* 0x00000041423f7207 */ /* 0x000fe20000000000 */
[----:B------:R-:W0:Y:S01]  /*e880*/  SHFL.IDX PT, R147, R147, R21, 0x1c1f ;  /* 0x001c1f1593937589 */ /* 0x000e2200000e0000 */
[----:B----4-:R-:W-:-:S02]  /*e890*/  SEL R118, R90, R123, P0 ;  /* 0x0000007b5a767207 */ /* 0x010fc40000000000 */
[----:B------:R-:W-:Y:S01]  /*e8a0*/  SEL R120, R123, R90, P0 ;  /* 0x0000005a7b787207 */ /* 0x000fe20000000000 */
[----:B------:R4:W5:Y:S01]  /*e8b0*/  SHFL.IDX PT, R128, R110, R21, 0x1c1f ;  /* 0x001c1f156e807589 */ /* 0x00096200000e0000 */
[----:B------:R-:W-:-:S03]  /*e8c0*/  SEL R65, R65, R66, P0 ;  /* 0x0000004241417207 */ /* 0x000fc60000000000 */
[----:B------:R1:W-:Y:S01]  /*e8d0*/  SHFL.IDX PT, R140, R122, R21, 0x1c1f ;  /* 0x001c1f157a8c7589 */ /* 0x0003e200000e0000 */
[----:B--2---:R-:W-:-:S03]  /*e8e0*/  SEL R151, R73, R72, P0 ;  /* 0x0000004849977207 */ /* 0x004fc60000000000 */
[----:B------:R2:W5:Y:S01]  /*e8f0*/  SHFL.IDX PT, R148, R130, R21, 0x1c1f ;  /* 0x001c1f1582947589 */ /* 0x00056200000e0000 */
[----:B----4-:R-:W-:-:S03]  /*e900*/  SEL R110, R111, R146, P0 ;  /* 0x000000926f6e7207 */ /* 0x010fc60000000000 */
[----:B------:R-:W4:Y:S01]  /*e910*/  SHFL.IDX PT, R44, R44, R21, 0x1c1f ;  /* 0x001c1f152c2c7589 */ /* 0x000f2200000e0000 */
[----:B---3--:R-:W-:Y:S02]  /*e920*/  SEL R27, R29, R137, P0 ;  /* 0x000000891d1b7207 */ /* 0x008fe40000000000 */
[----:B-1----:R-:W-:Y:S01]  /*e930*/  SEL R122, R125, R124, P0 ;  /* 0x0000007c7d7a7207 */ /* 0x002fe20000000000 */
[----:B------:R-:W1:Y:S01]  /*e940*/  SHFL.IDX PT, R52, R52, R21, 0x1c1f ;  /* 0x001c1f1534347589 */ /* 0x000e6200000e0000 */
[----:B------:R-:W-:Y:S02]  /*e950*/  SEL R124, R124, R125, P0 ;  /* 0x0000007d7c7c7207 */ /* 0x000fe40000000000 */
[----:B--2---:R-:W-:Y:S01]  /*e960*/  SEL R130, R131, R132, P0 ;  /* 0x0000008483827207 */ /* 0x004fe20000000000 */
        /* <DEDUP_REMOVED lines=10> */
[----:B0-----:R-:W-:Y:S02]  /*ea10*/  SEL R35, R37, R147, P0 ;  /* 0x0000009325237207 */ /* 0x001fe40000000000 */
[----:B-----5:R-:W-:Y:S01]  /*ea20*/  SEL R123, R177, R128, P0 ;  /* 0x00000080b17b7207 */ /* 0x020fe20000000000 */
[----:B------:R0:W3:Y:S01]  /*ea30*/  SHFL.IDX PT, R144, R126, R21, 0x1c1f ;  /* 0x001c1f157e907589 */ /* 0x0000e200000e0000 */
[----:B------:R-:W-:-:S02]  /*ea40*/  SEL R125, R128, R177, P0 ;  /* 0x000000b1807d7207 */ /* 0x000fc40000000000 */
[----:B------:R-:W-:Y:S01]  /*ea50*/  SEL R136, R135, R78, P0 ;  /* 0x0000004e87887207 */ /* 0x000fe20000000000 */
[----:B------:R5:W3:Y:S01]  /*ea60*/  SHFL.IDX PT, R150, R134, R21, 0x1c1f ;  /* 0x001c1f1586967589 */ /* 0x000ae200000e0000 */
[----:B------:R-:W-:Y:S02]  /*ea70*/  SEL R146, R149, R148, P0 ;  /* 0x0000009495927207 */ /* 0x000fe40000000000 */
[----:B----4-:R-:W-:Y:S01]  /*ea80*/  SEL R33, R44, R34, P0 ;  /* 0x000000222c217207 */ /* 0x010fe20000000000 */
[----:B------:R4:W3:Y:S01]  /*ea90*/  SHFL.IDX PT, R101, R41, R21, 0x1c1f ;  /* 0x001c1f1529657589 */ /* 0x0008e200000e0000 */
[----:B------:R-:W-:Y:S02]  /*eaa0*/  SEL R37, R147, R37, P0 ;  /* 0x0000002593257207 */ /* 0x000fe40000000000 */
[----:B-1----:R-:W-:Y:S01]  /*eab0*/  SEL R39, R42, R52, P0 ;  /* 0x000000342a277207 */ /* 0x002fe20000000000 */
[----:B------:R-:W-:Y:S01]  /*eac0*/  SHFL.IDX PT, R155, R155, R21, 0x1c1f ;  /* 0x001c1f159b9b7589 */ /* 0x000fe200000e0000 */
[----:B0-----:R-:W-:-:S02]  /*ead0*/  SEL R126, R86, R127, P0 ;  /* 0x0000007f567e7207 */ /* 0x001fc40000000000 */
[----:B-----5:R-:W-:Y:S01]  /*eae0*/  SEL R134, R78, R135, P0 ;  /* 0x000000874e867207 */ /* 0x020fe20000000000 */
[----:B------:R-:W-:Y:S01]  /*eaf0*/  SHFL.IDX PT, R121, R108, R21, 0x1c1f ;  /* 0x001c1f156c797589 */ /* 0x000fe200000e0000 */
[----:B------:R-:W-:Y:S02]  /*eb00*/  SEL R128, R127, R86, P0 ;  /* 0x000000567f807207 */ /* 0x000fe40000000000 */
[----:B----4-:R-:W-:Y:S01]  /*eb10*/  SEL R41, R52, R42, P0 ;  /* 0x0000002a34297207 */ /* 0x010fe20000000000 */
[----:B------:R-:W0:Y:S01]  /*eb20*/  SHFL.IDX PT, R60, R60, R21, 0x1c1f ;  /* 0x001c1f153c3c7589 */ /* 0x000e2200000e0000 */
[----:B------:R-:W-:Y:S02]  /*eb30*/  SEL R135, R77, R139, P0 ;  /* 0x0000008b4d877207 */ /* 0x000fe40000000000 */
[----:B------:R-:W-:Y:S01]  /*eb40*/  SEL R137, R139, R77, P0 ;  /* 0x0000004d8b897207 */ /* 0x000fe20000000000 */
[----:B------:R-:W-:Y:S01]  /*eb50*/  SHFL.IDX PT, R108, R91, R21, 0x1c1f ;  /* 0x001c1f155b6c7589 */ /* 0x000fe200000e0000 */
[----:B------:R-:W-:-:S02]  /*eb60*/  SEL R148, R148, R149, P0 ;  /* 0x0000009594947207 */ /* 0x000fc40000000000 */
[----:B--2---:R-:W-:Y:S01]  /*eb70*/  SEL R42, R154, R153, P0 ;  /* 0x000000999a2a7207 */ /* 0x004fe20000000000 */
[----:B------:R-:W1:Y:S01]  /*eb80*/  SHFL.IDX PT, R51, R157, R21, 0x1c1f ;  /* 0x001c1f159d337589 */ /* 0x000e6200000e0000 */
[----:B------:R-:W-:Y:S02]  /*eb90*/  SEL R127, R89, R143, P0 ;  /* 0x0000008f597f7207 */ /* 0x000fe40000000000 */
[----:B------:R-:W-:Y:S01]  /*eba0*/  SEL R129, R143, R89, P0 ;  /* 0x000000598f817207 */ /* 0x000fe20000000000 */
[----:B------:R2:W-:Y:S01]  /*ebb0*/  SHFL.IDX PT, R91, R138, R21, 0x1c1f ;  /* 0x001c1f158a5b7589 */ /* 0x0005e200000e0000 */
[----:B---3--:R-:W-:Y:S02]  /*ebc0*/  SEL R139, R99, R144, P0 ;  /* 0x00000090638b7207 */ /* 0x008fe40000000000 */
[----:B------:R-:W-:Y:S01]  /*ebd0*/  SEL R147, R79, R150, P0 ;  /* 0x000000964f937207 */ /* 0x000fe20000000000 */
[----:B------:R-:W-:Y:S01]  /*ebe0*/  SHFL.IDX PT, R159, R159, R21, 0x1c1f ;  /* 0x001c1f159f9f7589 */ /* 0x000fe200000e0000 */
[----:B------:R-:W-:-:S02]  /*ebf0*/  SEL R149, R150, R79, P0 ;  /* 0x0000004f96957207 */ /* 0x000fc40000000000 */
[----:B------:R-:W-:Y:S01]  /*ec00*/  SEL R143, R74, R85, P0 ;  /* 0x000000554a8f7207 */ /* 0x000fe20000000000 */
[----:B------:R-:W3:Y:S01]  /*ec10*/  SHFL.IDX PT, R68, R68, R21, 0x1c1f ;  /* 0x001c1f1544447589 */ /* 0x000ee200000e0000 */
[----:B------:R-:W-:Y:S02]  /*ec20*/  SEL R150, R152, R76, P0 ;  /* 0x0000004c98967207 */ /* 0x000fe40000000000 */
[----:B--2---:R-:W-:Y:S01]  /*ec30*/  SEL R138, R141, R140, P0 ;  /* 0x0000008c8d8a7207 */ /* 0x004fe20000000000 */
[----:B------:R-:W-:Y:S01]  /*ec40*/  SHFL.IDX PT, R163, R163, R21, 0x1c1f ;  /* 0x001c1f15a3a37589 */ /* 0x000fe200000e0000 */
[----:B------:R-:W-:Y:S02]  /*ec50*/  SEL R140, R140, R141, P0 ;  /* 0x0000008d8c8c7207 */ /* 0x000fe40000000000 */
[----:B------:R-:W-:Y:S01]  /*ec60*/  SEL R141, R144, R99, P0 ;  /* 0x00000063908d7207 */ /* 0x000fe20000000000 */
[----:B------:R-:W2:Y:S01]  /*ec70*/  SHFL.IDX PT, R162, R162, R21, 0x1c1f ;  /* 0x001c1f15a2a27589 */ /* 0x000ea200000e0000 */
[----:B------:R-:W-:-:S02]  /*ec80*/  SEL R144, R88, R75, P0 ;  /* 0x0000004b58907207 */ /* 0x000fc40000000000 */
[----:B------:R-:W-:Y:S01]  /*ec90*/  SEL R152, R76, R152, P0 ;  /* 0x000000984c987207 */ /* 0x000fe20000000000 */
[----:B------:R-:W-:Y:S01]  /*eca0*/  SHFL.IDX PT, R167, R167, R21, 0x1c1f ;  /* 0x001c1f15a7a77589 */ /* 0x000fe200000e0000 */
[----:B------:R-:W-:Y:S02]  /*ecb0*/  F2FP.BF16.F32.PACK_AB R77, R27, R26 ;  /* 0x0000001a1b4d723e */ /* 0x000fe400000010ff */
[----:B------:R-:W-:Y:S01]  /*ecc0*/  F2FP.BF16.F32.PACK_AB R78, R25, R24 ;  /* 0x00000018194e723e */ /* 0x000fe200000010ff */
[----:B------:R-:W4:Y:S01]  /*ecd0*/  SHFL.IDX PT, R165, R165, R21, 0x1c1f ;  /* 0x001c1f15a5a57589 */ /* 0x000f2200000e0000 */
[----:B------:R-:W-:Y:S02]  /*ece0*/  F2FP.BF16.F32.PACK_AB R79, R29, R28 ;  /* 0x0000001c1d4f723e */ /* 0x000fe400000010ff */
[----:B------:R-:W-:Y:S01]  /*ecf0*/  SEL R70, R71, R101, P0 ;  /* 0x0000006547467207 */ /* 0x000fe20000000000 */
[----:B------:R-:W5:Y:S01]  /*ed00*/  SHFL.IDX PT, R113, R100, R21, 0x1c1f ;  /* 0x001c1f1564717589 */ /* 0x000f6200000e0000 */
[----:B------:R-:W-:-:S02]  /*ed10*/  SEL R92, R101, R71, P0 ;  /* 0x00000047655c7207 */ /* 0x000fc40000000000 */
[----:B------:R-:W-:Y:S01]  /*ed20*/  SEL R71, R119, R93, P0 ;  /* 0x0000005d77477207 */ /* 0x000fe20000000000 */
[----:B------:R-:W-:Y:S01]  /*ed30*/  SHFL.IDX PT, R171, R171, R21, 0x1c1f ;  /* 0x001c1f15abab7589 */ /* 0x000fe200000e0000 */
[----:B------:R-:W-:Y:S02]  /*ed40*/  SEL R93, R93, R119, P0 ;  /* 0x000000775d5d7207 */ /* 0x000fe40000000000 */
[----:B0-----:R-:W-:Y:S01]  /*ed50*/  SEL R49, R60, R50, P0 ;  /* 0x000000323c317207 */ /* 0x001fe20000000000 */
[----:B------:R-:W0:Y:S01]  /*ed60*/  SHFL.IDX PT, R169, R169, R21, 0x1c1f ;  /* 0x001c1f15a9a97589 */ /* 0x000e2200000e0000 */
[----:B------:R-:W-:Y:S02]  /*ed70*/  SEL R119, R87, R121, P0 ;  /* 0x0000007957777207 */ /* 0x000fe40000000000 */
[----:B-1----:R-:W-:Y:S01]  /*ed80*/  SEL R52, R51, R158, P0 ;  /* 0x0000009e33347207 */ /* 0x002fe20000000000 */
[----:B------:R1:W0:Y:S01]  /*ed90*/  SHFL.IDX PT, R157, R142, R21, 0x1c1f ;  /* 0x001c1f158e9d7589 */ /* 0x00022200000e0000 */
[----:B------:R-:W-:-:S02]  /*eda0*/  SEL R121, R121, R87, P0 ;  /* 0x0000005779797207 */ /* 0x000fc40000000000 */
[----:B---3--:R-:W-:Y:S01]  /*edb0*/  SEL R55, R58, R68, P0 ;  /* 0x000000443a377207 */ /* 0x008fe20000000000 */
[----:B------:R-:W3:Y:S01]  /*edc0*/  SHFL.IDX PT, R116, R95, R21, 0x1c1f ;  /* 0x001c1f155f747589 */ /* 0x000ee200000e0000 */
[----:B------:R-:W-:Y:S02]  /*edd0*/  SEL R57, R68, R58, P0 ;  /* 0x0000003a44397207 */ /* 0x000fe40000000000 */
[----:B------:R-:W-:Y:S01]  /*ede0*/  F2FP.BF16.F32.PACK_AB R90, R41, R40 ;  /* 0x00000028295a723e */ /* 0x000fe200000010ff */
[----:B------:R4:W3:Y:S01]  /*edf0*/  SHFL.IDX PT, R96, R5, R21, 0x1c1f ;  /* 0x001c1f1505607589 */ /* 0x0008e200000e0000 */
[----:B--2---:R-:W-:Y:S02]  /*ee00*/  SEL R58, R164, R162, P0 ;  /* 0x000000a2a43a7207 */ /* 0x004fe40000000000 */
[----:B-1----:R-:W-:Y:S02]  /*ee10*/  SEL R142, R75, R88, P0 ;  /* 0x000000584b8e7207 */ /* 0x002fe40000000000 */
[----:B------:R-:W-:-:S02]  /*ee20*/  F2FP.BF16.F32.PACK_AB R75, R15, R14 ;  /* 0x0000000e0f4b723e */ /* 0x000fc400000010ff */
[----:B------:R-:W-:Y:S02]  /*ee30*/  F2FP.BF16.F32.PACK_AB R88, R39, R38 ;  /* 0x000000262758723e */ /* 0x000fe400000010ff */
[----:B------:R-:W-:Y:S02]  /*ee40*/  SEL R59, R166, R163, P0 ;  /* 0x000000a3a63b7207 */ /* 0x000fe40000000000 */
[----:B----4-:R-:W-:Y:S02]  /*ee50*/  SEL R5, R8, R7, P0 ;  /* 0x0000000708057207 */ /* 0x010fe40000000000 */
        /* <DEDUP_REMOVED lines=12> */
[----:B------:R-:W-:Y:S02]  /*ef20*/  F2FP.BF16.F32.PACK_AB R72, R9, R8 ;  /* 0x000000080948723e */ /* 0x000fe400000010ff */
[----:B------:R-:W-:Y:S02]  /*ef30*/  F2FP.BF16.F32.PACK_AB R73, R13, R12 ;  /* 0x0000000c0d49723e */ /* 0x000fe400000010ff */
[----:B------:R-:W-:-:S02]  /*ef40*/  F2FP.BF16.F32.PACK_AB R74, R11, R10 ;  /* 0x0000000a0b4a723e */ /* 0x000fc400000010ff */
[----:B------:R-:W-:Y:S02]  /*ef50*/  F2FP.BF16.F32.PACK_AB R76, R21, R20 ;  /* 0x00000014154c723e */ /* 0x000fe400000010ff */
[----:B------:R-:W-:Y:S01]  /*ef60*/  SEL R43, R45, R155, P0 ;  /* 0x0000009b2d2b7207 */ /* 0x000fe20000000000 */
[----:B------:R-:W-:Y:S01]  /*ef70*/  STSM.16.M88.4 [R83], R72 ;  /* 0x0000004853007844 */ /* 0x000fe20000000200 */
[----:B------:R-:W-:Y:S02]  /*ef80*/  SEL R46, R47, R48, P0 ;  /* 0x000000302f2e7207 */ /* 0x000fe40000000000 */
[----:B------:R-:W-:Y:S01]  /*ef90*/  SEL R45, R155, R45, P0 ;  /* 0x0000002d9b2d7207 */ /* 0x000fe20000000000 */
[----:B------:R1:W-:Y:S01]  /*efa0*/  STSM.16.M88.4 [R84], R76 ;  /* 0x0000004c54007844 */ /* 0x0003e20000000200 */
[----:B------:R-:W-:Y:S02]  /*efb0*/  SEL R48, R48, R47, P0 ;  /* 0x0000002f30307207 */ /* 0x000fe40000000000 */
[----:B------:R-:W-:-:S02]  /*efc0*/  SEL R47, R50, R60, P0 ;  /* 0x0000003c322f7207 */ /* 0x000fc40000000000 */
[----:B------:R-:W-:Y:S02]  /*efd0*/  SEL R50, R158, R51, P0 ;  /* 0x000000339e327207 */ /* 0x000fe40000000000 */
[----:B------:R-:W-:Y:S02]  /*efe0*/  SEL R154, R156, R91, P0 ;  /* 0x0000005b9c9a7207 */ /* 0x000fe40000000000 */
[----:B------:R-:W-:Y:S02]  /*eff0*/  SEL R51, R53, R159, P0 ;  /* 0x0000009f35337207 */ /* 0x000fe40000000000 */
[----:B------:R-:W-:Y:S02]  /*f000*/  SEL R156, R91, R156, P0 ;  /* 0x0000009c5b9c7207 */ /* 0x000fe40000000000 */
[----:B------:R-:W-:Y:S02]  /*f010*/  F2FP.BF16.F32.PACK_AB R85, R35, R34 ;  /* 0x000000222355723e */ /* 0x000fe400000010ff */
[----:B------:R-:W-:-:S02]  /*f020*/  F2FP.BF16.F32.PACK_AB R86, R33, R32 ;  /* 0x000000202156723e */ /* 0x000fc400000010ff */
[----:B-1----:R-:W-:Y:S02]  /*f030*/  F2FP.BF16.F32.PACK_AB R84, R31, R30 ;  /* 0x0000001e1f54723e */ /* 0x002fe400000010ff */
[----:B------:R-:W-:Y:S02]  /*f040*/  F2FP.BF16.F32.PACK_AB R87, R37, R36 ;  /* 0x000000242557723e */ /* 0x000fe400000010ff */
[----:B------:R-:W-:Y:S02]  /*f050*/  SEL R53, R159, R53, P0 ;  /* 0x000000359f357207 */ /* 0x000fe40000000000 */
[----:B------:R-:W-:Y:S01]  /*f060*/  F2FP.BF16.F32.PACK_AB R91, R45, R44 ;  /* 0x0000002c2d5b723e */ /* 0x000fe200000010ff */
[----:B------:R1:W-:Y:S01]  /*f070*/  STSM.16.M88.4 [R80], R84 ;  /* 0x0000005450007844 */ /* 0x0003e20000000200 */
[----:B------:R-:W-:Y:S02]  /*f080*/  F2FP.BF16.F32.PACK_AB R89, R43, R42 ;  /* 0x0000002a2b59723e */ /* 0x000fe400000010ff */
[----:B------:R-:W-:-:S02]  /*f090*/  SEL R60, R162, R164, P0 ;  /* 0x000000a4a23c7207 */ /* 0x000fc40000000000 */
[----:B------:R-:W-:Y:S01]  /*f0a0*/  SEL R61, R163, R166, P0 ;  /* 0x000000a6a33d7207 */ /* 0x000fe20000000000 */
[----:B------:R2:W-:Y:S01]  /*f0b0*/  STSM.16.M88.4 [R81], R88 ;  /* 0x0000005851007844 */ /* 0x0005e20000000200 */
[----:B------:R-:W-:Y:S02]  /*f0c0*/  SEL R66, R168, R165, P0 ;  /* 0x000000a5a8427207 */ /* 0x000fe40000000000 */
[----:B------:R-:W-:Y:S02]  /*f0d0*/  SEL R68, R165, R168, P0 ;  /* 0x000000a8a5447207 */ /* 0x000fe40000000000 */
[----:B------:R-:W-:Y:S02]  /*f0e0*/  SEL R67, R170, R167, P0 ;  /* 0x000000a7aa437207 */ /* 0x000fe40000000000 */
[----:B------:R-:W-:Y:S02]  /*f0f0*/  SEL R69, R167, R170, P0 ;  /* 0x000000aaa7457207 */ /* 0x000fe40000000000 */
[----:B-----5:R-:W-:-:S02]  /*f100*/  SEL R111, R114, R113, P0 ;  /* 0x00000071726f7207 */ /* 0x020fc40000000000 */
[----:B0-----:R-:W-:Y:S02]  /*f110*/  SEL R94, R172, R169, P0 ;  /* 0x000000a9ac5e7207 */ /* 0x001fe40000000000 */
[----:B------:R-:W-:Y:S02]  /*f120*/  SEL R100, R169, R172, P0 ;  /* 0x000000aca9647207 */ /* 0x000fe40000000000 */
[----:B------:R-:W-:Y:S02]  /*f130*/  SEL R95, R173, R171, P0 ;  /* 0x000000abad5f7207 */ /* 0x000fe40000000000 */
[----:B------:R-:W-:Y:S02]  /*f140*/  SEL R101, R171, R173, P0 ;  /* 0x000000adab657207 */ /* 0x000fe40000000000 */
        /* <DEDUP_REMOVED lines=8> */
[----:B---3--:R-:W-:Y:S01]  /*f1d0*/  SEL R114, R176, R116, P0 ;  /* 0x00000074b0727207 */ /* 0x008fe20000000000 */
[----:B------:R0:W-:Y:S01]  /*f1e0*/  STSM.16.M88.4 [R4], R72 ;  /* 0x0000004804007844 */ /* 0x0001e20000000200 */
[----:B------:R-:W-:Y:S02]  /*f1f0*/  SEL R157, R157, R82, P0 ;  /* 0x000000529d9d7207 */ /* 0x000fe40000000000 */
[----:B------:R-:W-:Y:S02]  /*f200*/  F2FP.BF16.F32.PACK_AB R76, R55, R54 ;  /* 0x00000036374c723e */ /* 0x000fe400000010ff */
[----:B------:R-:W-:Y:S02]  /*f210*/  F2FP.BF16.F32.PACK_AB R78, R57, R56 ;  /* 0x00000038394e723e */ /* 0x000fe400000010ff */
[----:B------:R-:W-:Y:S02]  /*f220*/  F2FP.BF16.F32.PACK_AB R79, R61, R60 ;  /* 0x0000003c3d4f723e */ /* 0x000fe400000010ff */
[----:B------:R-:W-:-:S02]  /*f230*/  F2FP.BF16.F32.PACK_AB R77, R59, R58 ;  /* 0x0000003a3b4d723e */ /* 0x000fc400000010ff */
[----:B------:R-:W-:Y:S02]  /*f240*/  SEL R116, R116, R176, P0 ;  /* 0x000000b074747207 */ /* 0x000fe40000000000 */
[----:B-1----:R-:W-:Y:S01]  /*f250*/  F2FP.BF16.F32.PACK_AB R80, R63, R62 ;  /* 0x0000003e3f50723e */ /* 0x002fe200000010ff */
[----:B------:R-:W-:Y:S01]  /*f260*/  STSM.16.M88.4 [R182], R76 ;  /* 0x0000004cb6007844 */ /* 0x000fe20000000200 */
[----:B------:R-:W-:Y:S02]  /*f270*/  F2FP.BF16.F32.PACK_AB R82, R65, R64 ;  /* 0x000000404152723e */ /* 0x000fe400000010ff */
[----:B------:R-:W-:Y:S02]  /*f280*/  F2FP.BF16.F32.PACK_AB R83, R69, R68 ;  /* 0x000000444553723e */ /* 0x000fe400000010ff */
[----:B--2---:R-:W-:Y:S02]  /*f290*/  F2FP.BF16.F32.PACK_AB R81, R67, R66 ;  /* 0x000000424351723e */ /* 0x004fe400000010ff */
[----:B------:R-:W-:-:S02]  /*f2a0*/  F2FP.BF16.F32.PACK_AB R84, R71, R70 ;  /* 0x000000464754723e */ /* 0x000fc400000010ff */
[----:B------:R-:W-:Y:S01]  /*f2b0*/  F2FP.BF16.F32.PACK_AB R86, R93, R92 ;  /* 0x0000005c5d56723e */ /* 0x000fe200000010ff */
[----:B------:R1:W-:Y:S01]  /*f2c0*/  STSM.16.M88.4 [R183], R80 ;  /* 0x00000050b7007844 */ /* 0x0003e20000000200 */
[----:B------:R-:W-:Y:S02]  /*f2d0*/  F2FP.BF16.F32.PACK_AB R87, R101, R100 ;  /* 0x000000646557723e */ /* 0x000fe400000010ff */
[----:B------:R-:W-:Y:S02]  /*f2e0*/  F2FP.BF16.F32.PACK_AB R85, R95, R94 ;  /* 0x0000005e5f55723e */ /* 0x000fe400000010ff */
[----:B------:R-:W-:Y:S02]  /*f2f0*/  F2FP.BF16.F32.PACK_AB R88, R103, R102 ;  /* 0x000000666758723e */ /* 0x000fe400000010ff */
[----:B------:R-:W-:Y:S01]  /*f300*/  F2FP.BF16.F32.PACK_AB R90, R105, R104 ;  /* 0x00000068695a723e */ /* 0x000fe200000010ff */
[----:B------:R-:W-:Y:S01]  /*f310*/  STSM.16.M88.4 [R184], R84 ;  /* 0x00000054b8007844 */ /* 0x000fe20000000200 */
[----:B------:R-:W-:-:S02]  /*f320*/  F2FP.BF16.F32.PACK_AB R91, R109, R108 ;  /* 0x0000006c6d5b723e */ /* 0x000fc400000010ff */
[----:B------:R-:W-:Y:S02]  /*f330*/  F2FP.BF16.F32.PACK_AB R89, R107, R106 ;  /* 0x0000006a6b59723e */ /* 0x000fe400000010ff */
[----:B0-----:R-:W-:Y:S02]  /*f340*/  F2FP.BF16.F32.PACK_AB R72, R111, R110 ;  /* 0x0000006e6f48723e */ /* 0x001fe400000010ff */
[----:B------:R-:W-:Y:S01]  /*f350*/  F2FP.BF16.F32.PACK_AB R74, R113, R112 ;  /* 0x00000070714a723e */ /* 0x000fe200000010ff */
[----:B------:R-:W-:Y:S01]  /*f360*/  STSM.16.M88.4 [R185], R88 ;  /* 0x00000058b9007844 */ /* 0x000fe20000000200 */
[----:B------:R-:W-:Y:S02]  /*f370*/  F2FP.BF16.F32.PACK_AB R75, R117, R116 ;  /* 0x00000074754b723e */ /* 0x000fe400000010ff */
[----:B------:R-:W-:Y:S02]  /*f380*/  F2FP.BF16.F32.PACK_AB R73, R115, R114 ;  /* 0x000000727349723e */ /* 0x000fe400000010ff */
[----:B------:R-:W-:-:S02]  /*f390*/  SEL R158, R160, R161, P0 ;  /* 0x000000a1a09e7207 */ /* 0x000fc40000000000 */
[----:B-1----:R-:W-:Y:S01]  /*f3a0*/  F2FP.BF16.F32.PACK_AB R80, R119, R118 ;  /* 0x000000767750723e */ /* 0x002fe200000010ff */
[----:B------:R0:W-:Y:S01]  /*f3b0*/  STSM.16.M88.4 [R186], R72 ;  /* 0x00000048ba007844 */ /* 0x0001e20000000200 */
[----:B------:R-:W-:Y:S02]  /*f3c0*/  F2FP.BF16.F32.PACK_AB R82, R121, R120 ;  /* 0x000000787952723e */ /* 0x000fe400000010ff */
[----:B------:R-:W-:Y:S02]  /*f3d0*/  F2FP.BF16.F32.PACK_AB R83, R125, R124 ;  /* 0x0000007c7d53723e */ /* 0x000fe400000010ff */
[----:B------:R-:W-:Y:S02]  /*f3e0*/  F2FP.BF16.F32.PACK_AB R81, R123, R122 ;  /* 0x0000007a7b51723e */ /* 0x000fe400000010ff */
[----:B------:R-:W-:Y:S02]  /*f3f0*/  SEL R160, R161, R160, P0 ;  /* 0x000000a0a1a07207 */ /* 0x000fe40000000000 */
[----:B------:R-:W-:Y:S01]  /*f400*/  SEL R4, R6, R96, P0 ;  /* 0x0000006006047207 */ /* 0x000fe20000000000 */
[----:B------:R1:W-:Y:S01]  /*f410*/  STSM.16.M88.4 [R187], R80 ;  /* 0x00000050bb007844 */ /* 0x0003e20000000200 */
[----:B------:R-:W-:-:S02]  /*f420*/  SEL R159, R97, R98, P0 ;  /* 0x00000062619f7207 */ /* 0x000fc40000000000 */
[----:B------:R-:W-:Y:S02]  /*f430*/  SEL R161, R98, R97, P0 ;  /* 0x0000006162a17207 */ /* 0x000fe40000000000 */
[----:B------:R-:W-:Y:S02]  /*f440*/  SEL R6, R96, R6, P0 ;  /* 0x0000000660067207 */ /* 0x000fe40000000000 */
[----:B------:R-:W-:Y:S02]  /*f450*/  F2FP.BF16.F32.PACK_AB R96, R127, R126 ;  /* 0x0000007e7f60723e */ /* 0x000fe400000010ff */
[----:B------:R-:W-:Y:S02]  /*f460*/  F2FP.BF16.F32.PACK_AB R98, R129, R128 ;  /* 0x000000808162723e */ /* 0x000fe400000010ff */
[----:B------:R-:W-:Y:S02]  /*f470*/  F2FP.BF16.F32.PACK_AB R99, R133, R132 ;  /* 0x000000848563723e */ /* 0x000fe400000010ff */
[----:B------:R-:W-:-:S02]  /*f480*/  F2FP.BF16.F32.PACK_AB R97, R131, R130 ;  /* 0x000000828361723e */ /* 0x000fc400000010ff */
[----:B0-----:R-:W-:Y:S02]  /*f490*/  F2FP.BF16.F32.PACK_AB R72, R135, R134 ;  /* 0x000000868748723e */ /* 0x001fe400000010ff */
[----:B------:R-:W-:Y:S01]  /*f4a0*/  F2FP.BF16.F32.PACK_AB R74, R137, R136 ;  /* 0x00000088894a723e */ /* 0x000fe200000010ff */
[----:B------:R-:W-:Y:S01]  /*f4b0*/  STSM.16.M88.4 [R188], R96 ;  /* 0x00000060bc007844 */ /* 0x000fe20000000200 */
[----:B------:R-:W-:Y:S02]  /*f4c0*/  F2FP.BF16.F32.PACK_AB R75, R141, R140 ;  /* 0x0000008c8d4b723e */ /* 0x000fe400000010ff */
[----:B------:R-:W-:Y:S02]  /*f4d0*/  F2FP.BF16.F32.PACK_AB R73, R139, R138 ;  /* 0x0000008a8b49723e */ /* 0x000fe400000010ff */
[----:B------:R-:W-:Y:S02]  /*f4e0*/  F2FP.BF16.F32.PACK_AB R76, R143, R142 ;  /* 0x0000008e8f4c723e */ /* 0x000fe400000010ff */
[----:B------:R-:W-:Y:S01]  /*f4f0*/  F2FP.BF16.F32.PACK_AB R78, R145, R144 ;  /* 0x00000090914e723e */ /* 0x000fe200000010ff */
[----:B------:R0:W-:Y:S01]  /*f500*/  STSM.16.M88.4 [R189], R72 ;  /* 0x00000048bd007844 */ /* 0x0001e20000000200 */
[----:B------:R-:W-:-:S02]  /*f510*/  F2FP.BF16.F32.PACK_AB R79, R149, R148 ;  /* 0x00000094954f723e */ /* 0x000fc400000010ff */
[----:B------:R-:W-:Y:S02]  /*f520*/  F2FP.BF16.F32.PACK_AB R77, R147, R146 ;  /* 0x00000092934d723e */ /* 0x000fe400000010ff */
[----:B-1----:R-:W-:Y:S02]  /*f530*/  F2FP.BF16.F32.PACK_AB R80, R151, R150 ;  /* 0x000000969750723e */ /* 0x002fe400000010ff */
[----:B------:R-:W-:Y:S01]  /*f540*/  F2FP.BF16.F32.PACK_AB R82, R153, R152 ;  /* 0x000000989952723e */ /* 0x000fe200000010ff */
[----:B------:R-:W-:Y:S01]  /*f550*/  STSM.16.M88.4 [R190], R76 ;  /* 0x0000004cbe007844 */ /* 0x000fe20000000200 */
[----:B------:R-:W-:Y:S02]  /*f560*/  F2FP.BF16.F32.PACK_AB R83, R157, R156 ;  /* 0x0000009c9d53723e */ /* 0x000fe400000010ff */
[----:B------:R-:W-:Y:S02]  /*f570*/  F2FP.BF16.F32.PACK_AB R81, R155, R154 ;  /* 0x0000009a9b51723e */ /* 0x000fe400000010ff */
[----:B------:R-:W-:-:S02]  /*f580*/  F2FP.BF16.F32.PACK_AB R85, R5, R4 ;  /* 0x000000040555723e */ /* 0x000fc400000010ff */
[----:B------:R-:W-:Y:S01]  /*f590*/  F2FP.BF16.F32.PACK_AB R86, R161, R160 ;  /* 0x000000a0a156723e */ /* 0x000fe200000010ff */
[----:B------:R1:W-:Y:S01]  /*f5a0*/  STSM.16.M88.4 [R191], R80 ;  /* 0x00000050bf007844 */ /* 0x0003e20000000200 */
[----:B------:R-:W-:Y:S01]  /*f5b0*/  F2FP.BF16.F32.PACK_AB R87, R7, R6 ;  /* 0x000000060757723e */ /* 0x000fe200000010ff */
[----:B0-----:R-:W-:Y:S01]  /*f5c0*/  IMAD.U32 R72, RZ, RZ, UR10 ;  /* 0x0000000aff487e24 */ /* 0x001fe2000f8e00ff */
[----:B------:R-:W-:Y:S01]  /*f5d0*/  F2FP.BF16.F32.PACK_AB R84, R159, R158 ;  /* 0x0000009e9f54723e */ /* 0x000fe200000010ff */
[----:B------:R-:W-:Y:S01]  /*f5e0*/  IMAD.U32 R73, RZ, RZ, UR11 ;  /* 0x0000000bff497e24 */ /* 0x000fe2000f8e00ff */
[----:B------:R-:W-:-:S03]  /*f5f0*/  ISETP.NE.U32.AND P0, PT, RZ, UR14, PT ;  /* 0x0000000eff007c0c */ /* 0x000fc6000bf05070 */
[----:B------:R0:W-:Y:S01]  /*f600*/  STSM.16.M88.4 [R216], R84 ;  /* 0x00000054d8007844 */ /* 0x0001e20000000200 */
[----:B------:R-:W-:Y:S01]  /*f610*/  ISETP.NE.AND.EX P0, PT, RZ, UR15, PT, P0 ;  /* 0x0000000fff007c0c */ /* 0x000fe2000bf05300 */
[----:B------:R-:W-:Y:S01]  /*f620*/  BAR.SYNC.DEFER_BLOCKING 0x1, 0x100 ;  /* 0x0044000000007b1d */ /* 0x000fe20000010000 */
[----:B------:R-:W-:-:S04]  /*f630*/  UISETP.NE.U32.AND UP0, UPT, UR12, URZ, UPT ;  /* 0x0000003f0c00728c */ /* 0x000fc8000bf05070 */
[----:B------:R-:W-:-:S07]  /*f640*/  UISETP.NE.AND.EX UP0, UPT, UR13, URZ, UPT, UP0 ;  /* 0x0000003f0d00728c */ /* 0x000fce000bf05300 */
[----:B------:R2:W3:Y:S04]  /*f650*/  @P0 LDG.E R88, desc[UR48][R72.64] ;  /* 0x0000003048580981 */ /* 0x0004e8000c1e1900 */
[----:B------:R-:W-:Y:S01]  /*f660*/  @UP0 ULDC.64 UR12, c[0x0][0xc08] ;  /* 0x00030200000c0ab9 */ /* 0x000fe20000000a00 */
[----:B------:R-:W-:Y:S01]  /*f670*/  PLOP3.LUT P4, PT, PT, PT, UP0, 0x80, 0x0 ;  /* 0x000000000000781c */ /* 0x000fe20003f8f008 */
[----:B------:R-:W-:-:S06]  /*f680*/  @UP0 UIMAD.WIDE UR12, UR56, 0x4, UR12 ;  /* 0x00000004380c08a5 */ /* 0x000fcc000f8e020c */
[----:B--2---:R-:W-:Y:S02]  /*f690*/  IMAD.U32 R72, RZ, RZ, UR12 ;  /* 0x0000000cff487e24 */ /* 0x004fe4000f8e00ff */
[----:B------:R-:W-:-:S05]  /*f6a0*/  IMAD.U32 R73, RZ, RZ, UR13 ;  /* 0x0000000dff497e24 */ /* 0x000fca000f8e00ff */
[----:B------:R2:W4:Y:S01]  /*f6b0*/  @P4 LDG.E R74, desc[UR48][R72.64] ;  /* 0x00000030484a4981 */ /* 0x000522000c1e1900 */
[----:B------:R-:W-:Y:S01]  /*f6c0*/  UMOV UR22, 0x9b8 ;  /* 0x000009b800167882 */ /* 0x000fe20000000000 */
[----:B------:R-:W-:Y:S01]  /*f6d0*/  UISETP.NE.AND UP2, UPT, UR20, 0x1, UPT ;  /* 0x000000011400788c */ /* 0x000fe2000bf45270 */
[----:B-1----:R-:W-:Y:S01]  /*f6e0*/  VIADD R80, R16, UR41 ;  /* 0x0000002910507c36 */ /* 0x002fe20008000000 */
[----:B------:R-:W-:Y:S02]  /*f6f0*/  USEL UR22, UR22, 0x978, UP1 ;  /* 0x0000097816167887 */ /* 0x000fe40008800000 */
[----:B------:R-:W-:Y:S02]  /*f700*/  UISETP.NE.U32.AND UP0, UPT, UR14, URZ, UPT ;  /* 0x0000003f0e00728c */ /* 0x000fe4000bf05070 */
[----:B------:R-:W-:Y:S01]  /*f710*/  PLOP3.LUT P1, PT, PT, PT, UP2, 0x80, 0x0 ;  /* 0x000000000000781c */ /* 0x000fe20003f2f028 */
[----:B------:R-:W-:Y:S01]  /*f720*/  UMOV UR4, URZ ;  /* 0x0000003f00047c82 */ /* 0x000fe20008000000 */
[----:B------:R-:W-:Y:S01]  /*f730*/  UISETP.NE.AND.EX UP0, UPT, UR15, URZ, UPT, UP0 ;  /* 0x0000003f0f00728c */ /* 0x000fe2000bf05300 */
[----:B--2---:R-:W-:Y:S01]  /*f740*/  IMAD.MOV.U32 R73, RZ, RZ, R80 ;  /* 0x000000ffff497224 */ /* 0x004fe200078e0050 */
[----:B------:R-:W-:-:S02]  /*f750*/  USHF.R.S32.HI UR24, URZ, 0x1f, UR56 ;  /* 0x0000001f3f187899 */ /* 0x000fc40008011438 */
[----:B------:R-:W-:Y:S02]  /*f760*/  USEL UR21, UR55, URZ, UP1 ;  /* 0x0000003f37157287 */ /* 0x000fe40008800000 */
[----:B------:R-:W-:Y:S01]  /*f770*/  ULDC.64 UR12, c[0x0][UR22+0x218] ;  /* 0x00008600160c7abb */ /* 0x000fe20008000a00 */
[----:B------:R-:W-:Y:S01]  /*f780*/  @UP2 ULDC UR26, c[0x0][0xbec] ;  /* 0x0002fb00001a2ab9 */ /* 0x000fe20000000800 */
[----:B------:R-:W-:Y:S02]  /*f790*/  UIMAD.WIDE.U32 UR14, UR12, UR52, URZ ;  /* 0x000000340c0e72a5 */ /* 0x000fe4000f8e003f */
[----:B------:R-:W-:Y:S01]  /*f7a0*/  USEL UR12, UR56, URZ, !UP0 ;  /* 0x0000003f380c7287 */ /* 0x000fe2000c000000 */
[----:B------:R-:W-:Y:S01]  /*f7b0*/  @P1 IMAD.HI.U32 R72, R80, UR26, RZ ;  /* 0x0000001a50481c27 */ /* 0x000fe2000f8e00ff */
[----:B------:R-:W-:Y:S01]  /*f7c0*/  ULDC.64 UR16, c[0x0][UR22+0x220] ;  /* 0x0000880016107abb */ /* 0x000fe20008000a00 */
[----:B------:R-:W-:Y:S01]  /*f7d0*/  ULDC.64 UR18, c[0x0][UR22+0x228] ;  /* 0x00008a0016127abb */ /* 0x000fe20008000a00 */
[----:B------:R-:W-:-:S02]  /*f7e0*/  UIMAD UR23, UR13, UR52, URZ ;  /* 0x000000340d1772a4 */ /* 0x000fc4000f8e023f */
[----:B------:R-:W-:Y:S02]  /*f7f0*/  USEL UR13, UR24, URZ, !UP0 ;  /* 0x0000003f180d7287 */ /* 0x000fe4000c000000 */
[----:B------:R-:W-:Y:S02]  /*f800*/  UIMAD UR17, UR17, UR12, URZ ;  /* 0x0000000c111172a4 */ /* 0x000fe4000f8e023f */
[----:B------:R-:W-:Y:S01]  /*f810*/  UIMAD.WIDE.U32 UR24, UR18, UR21, URZ ;  /* 0x00000015121872a5 */ /* 0x000fe2000f8e003f */
[----:B------:R-:W-:Y:S01]  /*f820*/  @UP2 ULDC UR27, c[0x0][0xbf0] ;  /* 0x0002fc00001b2ab9 */ /* 0x000fe20000000800 */
[----:B------:R-:W-:Y:S01]  /*f830*/  UIMAD UR21, UR19, UR21, URZ ;  /* 0x00000015131572a4 */ /* 0x000fe2000f8e023f */
[----:B------:R-:W-:Y:S01]  /*f840*/  @P1 SHF.R.U32.HI R73, RZ, UR27, R72 ;  /* 0x0000001bff491c19 */ /* 0x000fe20008011648 */
[----:B------:R-:W-:Y:S02]  /*f850*/  UIMAD.WIDE.U32 UR18, UR16, UR12, URZ ;  /* 0x0000000c101272a5 */ /* 0x000fe4000f8e003f */
[----:B------:R-:W-:Y:S01]  /*f860*/  IMAD.U32 R72, RZ, RZ, UR24 ;  /* 0x00000018ff487e24 */ /* 0x000fe2000f8e00ff */
[----:B------:R-:W-:-:S02]  /*f870*/  UIMAD UR17, UR16, UR13, UR17 ;  /* 0x0000000d101172a4 */ /* 0x000fc4000f8e0211 */
[----:B------:R-:W-:Y:S01]  /*f880*/  UIADD3 UR21, UR25, UR21, URZ ;  /* 0x0000001519157290 */ /* 0x000fe2000fffe03f */
[----:B------:R-:W-:Y:S01]  /*f890*/  IMAD.MOV R75, RZ, RZ, -R73 ;  /* 0x000000ffff4b7224 */ /* 0x000fe200078e0a49 */
[----:B------:R-:W-:Y:S02]  /*f8a0*/  UIADD3 UR13, UR15, UR23, URZ ;  /* 0x000000170f0d7290 */ /* 0x000fe4000fffe03f */
[----:B------:R-:W-:Y:S01]  /*f8b0*/  UIADD3 UR17, UR19, UR17, URZ ;  /* 0x0000001113117290 */ /* 0x000fe2000fffe03f */
        /* <DEDUP_REMOVED lines=10> */
[----:B------:R-:W-:Y:S01]  /*f960*/  ULDC.64 UR14, c[0x0][UR22+0x210] ;  /* 0x00008400160e7abb */ /* 0x000fe20008000a00 */
[----:B------:R-:W-:Y:S01]  /*f970*/  SHF.R.S32.HI R73, RZ, 0x1f, R73 ;  /* 0x0000001fff497819 */ /* 0x000fe20000011449 */
[----:B------:R-:W-:Y:S01]  /*f980*/  IMAD R77, R75, UR15, RZ ;  /* 0x0000000f4b4d7c24 */ /* 0x000fe2000f8e02ff */
[----:B------:R-:W-:-:S02]  /*f990*/  @!UP1 ULDC UR19, c[0x0][0xb54] ;  /* 0x0002d50000139ab9 */ /* 0x000fc40000000800 */
[----:B------:R-:W-:Y:S01]  /*f9a0*/  IADD3.X R73, R73, UR13, R78, P2, P3 ;  /* 0x0000000d49497c10 */ /* 0x000fe200097e644e */
[----:B------:R-:W-:Y:S01]  /*f9b0*/  IMAD R77, R76, UR14, R77 ;  /* 0x0000000e4c4d7c24 */ /* 0x000fe2000f8e024d */
[----:B------:R-:W-:Y:S01]  /*f9c0*/  ULDC UR13, c[0x0][0xa88] ;  /* 0x0002a200000d7ab9 */ /* 0x000fe20000000800 */
[----:B----4-:R-:W-:Y:S01]  /*f9d0*/  @P4 R2UR UR13, R74 ;  /* 0x000000004a0d42ca */ /* 0x010fe200000e0000 */
[----:B------:R-:W-:-:S04]  /*f9e0*/  IMAD.WIDE.U32 R72, R75, UR14, R72 ;  /* 0x0000000e4b487c25 */ /* 0x000fc8000f8e0048 */
[----:B------:R-:W-:Y:S01]  /*f9f0*/  IMAD.IADD R73, R73, 0x1, R77 ;  /* 0x0000000149497824 */ /* 0x000fe200078e024d */
[----:B------:R-:W-:-:S04]  /*fa00*/  LEA R77, P2, R72, UR18, 0x2 ;  /* 0x00000012484d7c11 */ /* 0x000fc8000f8410ff */
[----:B------:R-:W-:Y:S01]  /*fa10*/  LEA.HI.X R78, R72, UR19, R73, 0x2, P2 ;  /* 0x00000013484e7c11 */ /* 0x000fe200090f1449 */
[----:B0-----:R-:W-:Y:S08]  /*fa20*/  @P4 BRA `(.L_x_1233) ;  /* 0x0000000000284947 */ /* 0x001ff00003800000 */
        /* <DEDUP_REMOVED lines=10> */
.L_x_1233:
[----:B------:R-:W2:Y:S01]  /*fad0*/  LDL R76, [R1+0x28] ;  /* 0x00002800014c7983 */ /* 0x000ea20000100800 */
[----:B------:R-:W-:Y:S01]  /*fae0*/  UIMAD UR10, UR13, UR20, URZ ;  /* 0x000000140d0a72a4 */ /* 0x000fe2000f8e023f */
[----:B------:R-:W-:Y:S02]  /*faf0*/  LOP3.LUT P0, RZ, R217, 0x3, RZ, 0xc0, !PT ;  /* 0x00000003d9ff7812 */ /* 0x000fe4000780c0ff */
[----:B------:R-:W-:Y:S04]  /*fb00*/  SHFL.IDX PT, R72, R77, RZ, 0x1c1f ;  /* 0x001c1fff4d487589 */ /* 0x000fe800000e0000 */
[----:B------:R-:W0:Y:S04]  /*fb10*/  SHFL.IDX PT, R73, R78, RZ, 0x1c1f ;  /* 0x001c1fff4e497589 */ /* 0x000e2800000e0000 */
[----:B------:R-:W-:Y:S04]  /*fb20*/  SHFL.IDX PT, R74, R77, 0x1, 0x1c1f ;  /* 0x003c1f004d4a7f89 */ /* 0x000fe800000e0000 */
[----:B------:R-:W1:Y:S01]  /*fb30*/  SHFL.IDX PT, R75, R78, 0x1, 0x1c1f ;  /* 0x003c1f004e4b7f89 */ /* 0x000e6200000e0000 */
[----:B--2---:R-:W-:-:S04]  /*fb40*/  VIADD R79, R76, UR41 ;  /* 0x000000294c4f7c36 */ /* 0x004fc80008000000 */
[C---:B------:R-:W-:Y:S01]  /*fb50*/  VIADD R76, R79.reuse, 0x8 ;  /* 0x000000084f4c7836 */ /* 0x040fe20000000000 */
[----:B------:R-:W-:-:S04]  /*fb60*/  ISETP.GE.OR P2, PT, R79, UR10, P0 ;  /* 0x0000000a4f007c0c */ /* 0x000fc80008746670 */
[----:B------:R-:W-:-:S09]  /*fb70*/  ISETP.GE.OR P0, PT, R76, UR10, P0 ;  /* 0x0000000a4c007c0c */ /* 0x000fd20008706670 */
[----:B0-----:R0:W-:Y:S04]  /*fb80*/  @!P2 ST.E desc[UR48][R72.64], R0 ;  /* 0x000000004800a985 */ /* 0x0011e8000c101930 */
[----:B-1----:R0:W-:Y:S01]  /*fb90*/  @!P0 ST.E desc[UR48][R74.64], R3 ;  /* 0x000000034a008985 */ /* 0x0021e2000c101930 */
[----:B------:R-:W-:-:S13]  /*fba0*/  PLOP3.LUT P0, PT, PT, PT, UP1, 0x80, 0x0 ;  /* 0x000000000000781c */ /* 0x000fda0003f0f018 */
[----:B0-----:R-:W-:Y:S05]  /*fbb0*/  @P0 BRA `(.L_x_1234) ;  /* 0x0000001000080947 */ /* 0x001fea0003800000 */
[----:B------:R-:W0:Y:S01]  /*fbc0*/  S2R R81, SR_TID.X ;  /* 0x0000000000517919 */ /* 0x000e220000002100 */
[----:B------:R-:W-:Y:S01]  /*fbd0*/  ULDC.64 UR14, c[0x0][0xaa0] ;  /* 0x0002a800000e7ab9 */ /* 0x000fe20000000a00 */
[----:B0-----:R-:W-:-:S05]  /*fbe0*/  VIADD R0, R81, 0xffffff80 ;  /* 0xffffff8051007836 */ /* 0x001fca0000000000 */
[----:B------:R-:W-:-:S04]  /*fbf0*/  SHF.R.S32.HI R3, RZ, 0x1f, R0 ;  /* 0x0000001fff037819 */ /* 0x000fc80000011400 */
[----:B------:R-:W-:-:S04]  /*fc00*/  LEA.HI R3, R3, R0, RZ, 0x3 ;  /* 0x0000000003037211 */ /* 0x000fc800078f18ff */
[----:B------:R-:W-:Y:S02]  /*fc10*/  LOP3.LUT R5, R3, 0xfffffff8, RZ, 0xc0, !PT ;  /* 0xfffffff803057812 */ /* 0x000fe400078ec0ff */
[----:B------:R-:W-:-:S03]  /*fc20*/  SHF.R.S32.HI R81, RZ, 0x3, R3 ;  /* 0x00000003ff517819 */ /* 0x000fc60000011403 */
[----:B------:R-:W-:Y:S02]  /*fc30*/  IMAD.IADD R20, R0, 0x1, -R5 ;  /* 0x0000000100147824 */ /* 0x000fe400078e0a05 */
[----:B------:R-:W-:Y:S02]  /*fc40*/  IMAD.MOV.U32 R5, RZ, RZ, 0x2 ;  /* 0x00000002ff057424 */ /* 0x000fe400078e00ff */
[----:B------:R-:W-:-:S04]  /*fc50*/  IMAD.SHL.U32 R0, R20, 0x8, RZ ;  /* 0x0000000814007824 */ /* 0x000fc800078e00ff */
[----:B------:R-:W-:-:S04]  /*fc60*/  IMAD R4, R81, 0x40, R0 ;  /* 0x0000004051047824 */ /* 0x000fc800078e0200 */
[----:B------:R-:W-:-:S03]  /*fc70*/  IMAD.WIDE R4, R4, R5, UR8 ;  /* 0x0000000804047e25 */ /* 0x000fc6000f8e0205 */
[C---:B------:R-:W-:Y:S01]  /*fc80*/  IADD3 R25, P2, R4.reuse, 0x3000, RZ ;  /* 0x0000300004197810 */ /* 0x040fe20007f5e0ff */
[----:B------:R-:W-:Y:S01]  /*fc90*/  UIMAD UR11, UR16, UR14, URZ ;  /* 0x0000000e100b72a4 */ /* 0x000fe2000f8e023f */
[C---:B------:R-:W-:Y:S02]  /*fca0*/  IADD3 R9, P4, R4.reuse, 0x1000, RZ ;  /* 0x0000100004097810 */ /* 0x040fe40007f9e0ff */
[----:B------:R-:W-:Y:S02]  /*fcb0*/  LOP3.LUT R24, R25, 0x380, RZ, 0xc0, !PT ;  /* 0x0000038019187812 */ /* 0x000fe400078ec0ff */
[----:B------:R-:W-:Y:S02]  /*fcc0*/  IADD3 R13, P3, R4, 0x2000, RZ ;  /* 0x00002000040d7810 */ /* 0x000fe40007f7e0ff */
[----:B------:R-:W-:Y:S01]  /*fcd0*/  SHF.R.U64 R24, R24, 0x3, RZ ;  /* 0x0000000318187819 */ /* 0x000fe200000012ff */
[----:B------:R-:W-:Y:S01]  /*fce0*/  UIMAD.WIDE.U32 UR8, UR4, UR14, URZ ;  /* 0x0000000e040872a5 */ /* 0x000fe2000f8e003f */
[----:B------:R-:W-:-:S02]  /*fcf0*/  LOP3.LUT R8, R9, 0x380, RZ, 0xc0, !PT ;  /* 0x0000038009087812 */ /* 0x000fc400078ec0ff */
[----:B------:R-:W-:Y:S01]  /*fd00*/  LOP3.LUT R24, R24, R25, RZ, 0x3c, !PT ;  /* 0x0000001918187212 */ /* 0x000fe200078e3cff */
[--C-:B------:R-:W-:Y:S01]  /*fd10*/  IMAD.X R25, RZ, RZ, R5.reuse, P2 ;  /* 0x000000ffff197224 */ /* 0x100fe200010e0605 */
[----:B------:R-:W-:Y:S01]  /*fd20*/  IADD3 R49, P2, R4, 0x9000, RZ ;  /* 0x0000900004317810 */ /* 0x000fe20007f5e0ff */
[----:B------:R-:W-:Y:S01]  /*fd30*/  UIMAD UR11, UR4, UR15, UR11 ;  /* 0x0000000f040b72a4 */ /* 0x000fe2000f8e020b */
[----:B------:R-:W-:Y:S02]  /*fd40*/  LOP3.LUT R12, R13, 0x380, RZ, 0xc0, !PT ;  /* 0x000003800d0c7812 */ /* 0x000fe400078ec0ff */
[----:B------:R-:W-:Y:S01]  /*fd50*/  LOP3.LUT R48, R49, 0x380, RZ, 0xc0, !PT ;  /* 0x0000038031307812 */ /* 0x000fe200078ec0ff */
[----:B------:R-:W-:Y:S01]  /*fd60*/  UIADD3 UR9, UR9, UR11, URZ ;  /* 0x0000000b09097290 */ /* 0x000fe2000fffe03f */
[----:B------:R-:W-:Y:S01]  /*fd70*/  SHF.R.U64 R8, R8, 0x3, RZ ;  /* 0x0000000308087819 */ /* 0x000fe200000012ff */
[----:B------:R-:W-:Y:S01]  /*fd80*/  ULDC.64 UR14, c[0x0][0xae8] ;  /* 0x0002ba00000e7ab9 */ /* 0x000fe20000000a00 */
[----:B------:R-:W-:Y:S01]  /*fd90*/  SHF.R.U64 R48, R48, 0x3, RZ ;  /* 0x0000000330307819 */ /* 0x000fe200000012ff */
[----:B------:R-:W-:Y:S01]  /*fda0*/  USHF.R.S32.HI UR4, URZ, 0x1f, UR12 ;  /* 0x0000001f3f047899 */ /* 0x000fe2000801140c */
[----:B------:R-:W-:Y:S01]  /*fdb0*/  SHF.R.U64 R12, R12, 0x3, RZ ;  /* 0x000000030c0c7819 */ /* 0x000fe200000012ff */
[----:B------:R-:W-:Y:S01]  /*fdc0*/  @UP2 ULDC UR11, c[0x0][0xbec] ;  /* 0x0002fb00000b2ab9 */ /* 0x000fe20000000800 */
[----:B------:R-:W-:Y:S01]  /*fdd0*/  LOP3.LUT R48, R48, R49, RZ, 0x3c, !PT ;  /* 0x0000003130307212 */ /* 0x000fe200078e3cff */
[--C-:B------:R-:W-:Y:S01]  /*fde0*/  IMAD.X R49, RZ, RZ, R5.reuse, P2 ;  /* 0x000000ffff317224 */ /* 0x100fe200010e0605 */
[----:B------:R-:W-:Y:S01]  /*fdf0*/  IADD3 R6, P2, R4, 0xf000, RZ ;  /* 0x0000f00004067810 */ /* 0x000fe20007f5e0ff */
[----:B------:R-:W-:Y:S01]  /*fe00*/  UIMAD.WIDE.U32 UR8, UR52, UR14, UR8 ;  /* 0x0000000e340872a5 */ /* 0x000fe2000f8e0008 */
[----:B------:R-:W-:Y:S01]  /*fe10*/  LOP3.LUT R8, R8, R9, RZ, 0x3c, !PT ;  /* 0x0000000908087212 */ /* 0x000fe200078e3cff */
[--C-:B------:R-:W-:Y:S01]  /*fe20*/  IMAD.X R9, RZ, RZ, R5.reuse, P4 ;  /* 0x000000ffff097224 */ /* 0x100fe200020e0605 */
[----:B------:R-:W-:Y:S01]  /*fe30*/  LOP3.LUT R3, R6, 0x380, RZ, 0xc0, !PT ;  /* 0x0000038006037812 */ /* 0x000fe200078ec0ff */
[--C-:B------:R-:W-:Y:S01]  /*fe40*/  IMAD.X R73, RZ, RZ, R5.reuse, P2 ;  /* 0x000000ffff497224 */ /* 0x100fe200010e0605 */
[----:B------:R-:W-:Y:S01]  /*fe50*/  LOP3.LUT R12, R12, R13, RZ, 0x3c, !PT ;  /* 0x0000000d0c0c7212 */ /* 0x000fe200078e3cff */
[----:B------:R-:W-:Y:S01]  /*fe60*/  IMAD.X R13, RZ, RZ, R5, P3 ;  /* 0x000000ffff0d7224 */ /* 0x000fe200018e0605 */
[----:B------:R-:W-:-:S02]  /*fe70*/  SHF.R.U64 R3, R3, 0x3, RZ ;  /* 0x0000000303037819 */ /* 0x000fc400000012ff */
[C---:B------:R-:W-:Y:S02]  /*fe80*/  IADD3 R29, P0, R4.reuse, 0x4000, RZ ;  /* 0x00004000041d7810 */ /* 0x040fe40007f1e0ff */
[C---:B------:R-:W-:Y:S02]  /*fe90*/  IADD3 R33, P6, R4.reuse, 0x5000, RZ ;  /* 0x0000500004217810 */ /* 0x040fe40007fde0ff */
[----:B------:R-:W-:Y:S01]  /*fea0*/  IADD3 R37, P5, R4, 0x6000, RZ ;  /* 0x0000600004257810 */ /* 0x000fe20007fbe0ff */
[----:B------:R-:W-:Y:S01]  /*feb0*/  UIMAD UR9, UR52, UR15, UR9 ;  /* 0x0000000f340972a4 */ /* 0x000fe2000f8e0209 */
[----:B------:R-:W-:Y:S01]  /*fec0*/  LOP3.LUT R72, R3, R6, RZ, 0x3c, !PT ;  /* 0x0000000603487212 */ /* 0x000fe200078e3cff */
[----:B------:R-:W-:Y:S01]  /*fed0*/  IMAD R3, R20, 0x20, R81 ;  /* 0x0000002014037824 */ /* 0x000fe200078e0251 */
[C---:B------:R-:W-:Y:S01]  /*fee0*/  IADD3 R41, P4, R4.reuse, 0x7000, RZ ;  /* 0x0000700004297810 */ /* 0x040fe20007f9e0ff */
[----:B------:R-:W-:Y:S01]  /*fef0*/  ULDC.64 UR14, c[0x0][0xaf0] ;  /* 0x0002bc00000e7ab9 */ /* 0x000fe20000000a00 */
[----:B------:R-:W-:Y:S01]  /*ff00*/  IADD3 R45, P3, R4, 0x8000, RZ ;  /* 0x00008000042d7810 */ /* 0x000fe20007f7e0ff */
[----:B------:R-:W-:Y:S01]  /*ff10*/  VIADD R78, R3, UR41 ;  /* 0x00000029034e7c36 */ /* 0x000fe20008000000 */
[----:B------:R-:W-:Y:S01]  /*ff20*/  LOP3.LUT R28, R29, 0x380, RZ, 0xc0, !PT ;  /* 0x000003801d1c7812 */ /* 0x000fe200078ec0ff */
[----:B------:R-:W-:Y:S01]  /*ff30*/  UIMAD UR4, UR4, UR14, URZ ;  /* 0x0000000e040472a4 */ /* 0x000fe2000f8e023f */
[----:B------:R-:W-:Y:S01]  /*ff40*/  LOP3.LUT R32, R33, 0x380, RZ, 0xc0, !PT ;  /* 0x0000038021207812 */ /* 0x000fe200078ec0ff */
[----:B------:R-:W5:Y:S01]  /*ff50*/  LD.E.128 R8, desc[UR48][R8.64] ;  /* 0x0000003008087980 */ /* 0x000f62000c101d00 */
[----:B------:R-:W-:-:S02]  /*ff60*/  LOP3.LUT R36, R37, 0x380, RZ, 0xc0, !PT ;  /* 0x0000038025247812 */ /* 0x000fc400078ec0ff */
[----:B------:R-:W-:Y:S01]  /*ff70*/  LOP3.LUT R40, R41, 0x380, RZ, 0xc0, !PT ;  /* 0x0000038029287812 */ /* 0x000fe200078ec0ff */
[----:B------:R-:W5:Y:S01]  /*ff80*/  LD.E.128 R12, desc[UR48][R12.64] ;  /* 0x000000300c0c7980 */ /* 0x000f62000c101d00 */
[----:B------:R-:W-:Y:S01]  /*ff90*/  LOP3.LUT R44, R45, 0x380, RZ, 0xc0, !PT ;  /* 0x000003802d2c7812 */ /* 0x000fe200078ec0ff */
[----:B------:R-:W-:Y:S01]  /*ffa0*/  @P1 IMAD.HI.U32 R20, R78, UR11, RZ ;  /* 0x0000000b4e141c27 */ /* 0x000fe2000f8e00ff */
[----:B------:R-:W-:Y:S01]  /*ffb0*/  SHF.R.U64 R28, R28, 0x3, RZ ;  /* 0x000000031c1c7819 */ /* 0x000fe200000012ff */
[----:B------:R-:W-:Y:S01]  /*ffc0*/  UIMAD UR4, UR12, UR15, UR4 ;  /* 0x0000000f0c0472a4 */ /* 0x000fe2000f8e0204 */
[----:B------:R-:W-:Y:S01]  /*ffd0*/  SHF.R.U64 R32, R32, 0x3, RZ ;  /* 0x0000000320207819 */ /* 0x000fe200000012ff */
[----:B------:R-:W5:Y:S01]  /*ffe0*/  LD.E.128 R24, desc[UR48][R24.64] ;  /* 0x0000003018187980 */ /* 0x000f62000c101d00 */
[----:B------:R-:W-:Y:S02]  /*fff0*/  SHF.R.U64 R36, R36, 0x3, RZ ;  /* 0x0000000324247819 */ /* 0x000fe400000012ff */
[----:B------:R-:W-:Y:S01]  /*10000*/  SHF.R.U64 R40, R40, 0x3, RZ ;  /* 0x0000000328287819 */ /* 0x000fe200000012ff */
[----:B------:R-:W5:Y:S01]  /*10010*/  LD.E.128 R48, desc[UR48][R48.64] ;  /* 0x0000003030307980 */ /* 0x000f62000c101d00 */
[----:B------:R-:W-:Y:S01]  /*10020*/  SHF.R.U64 R44, R44, 0x3, RZ ;  /* 0x000000032c2c7819 */ /* 0x000fe200000012ff */
[----:B------:R-:W-:Y:S01]  /*10030*/  UIMAD.WIDE.U32 UR12, UR12, UR14, UR8 ;  /* 0x0000000e0c0c72a5 */ /* 0x000fe2000f8e0008 */
[----:B------:R-:W-:Y:S01]  /*10040*/  LOP3.LUT R28, R28, R29, RZ, 0x3c, !PT ;  /* 0x0000001d1c1c7212 */ /* 0x000fe200078e3cff */
[----:B------:R-:W-:Y:S01]  /*10050*/  IMAD.MOV.U32 R3, RZ, RZ, R78 ;  /* 0x000000ffff037224 */ /* 0x000fe200078e004e */
[----:B------:R-:W-:Y:S01]  /*10060*/  @UP2 ULDC UR8, c[0x0][0xbf0] ;  /* 0x0002fc0000082ab9 */ /* 0x000fe20000000800 */
        /* <DEDUP_REMOVED lines=8> */
[----:B------:R-:W-:Y:S01]  /*100f0*/  @P1 SHF.R.U32.HI R3, RZ, UR8, R20 ;  /* 0x00000008ff031c19 */ /* 0x000fe20008011614 */
[----:B------:R-:W-:Y:S01]  /*10100*/  IMAD.X R45, RZ, RZ, R5, P3 ;  /* 0x000000ffff2d7224 */ /* 0x000fe200018e0605 */
[C---:B------:R-:W-:Y:S01]  /*10110*/  IADD3 R53, P0, R4.reuse, 0xa000, RZ ;  /* 0x0000a00004357810 */ /* 0x040fe20007f1e0ff */
[----:B------:R-:W-:Y:S01]  /*10120*/  UIADD3 UR4, UR13, UR4, URZ ;  /* 0x000000040d047290 */ /* 0x000fe2000fffe03f */
[C---:B------:R-:W-:Y:S01]  /*10130*/  IADD3 R57, P6, R4.reuse, 0xb000, RZ ;  /* 0x0000b00004397810 */ /* 0x040fe20007fde0ff */
[----:B------:R-:W-:Y:S01]  /*10140*/  ULDC.64 UR8, c[0x0][0xae0] ;  /* 0x0002b80000087ab9 */ /* 0x000fe20000000a00 */
[----:B------:R-:W-:-:S02]  /*10150*/  IADD3 R61, P5, R4, 0xc000, RZ ;  /* 0x0000c000043d7810 */ /* 0x000fc40007fbe0ff */
[C---:B------:R-:W-:Y:S01]  /*10160*/  LOP3.LUT R7, R4.reuse, 0x380, RZ, 0xc0, !PT ;  /* 0x0000038004077812 */ /* 0x040fe200078ec0ff */
[----:B------:R-:W-:Y:S01]  /*10170*/  IMAD.U32 R21, RZ, RZ, UR13 ;  /* 0x0000000dff157e24 */ /* 0x000fe2000f8e00ff */
[C---:B------:R-:W-:Y:S01]  /*10180*/  IADD3 R65, P4, R4.reuse, 0xd000, RZ ;  /* 0x0000d00004417810 */ /* 0x040fe20007f9e0ff */
[--C-:B------:R-:W-:Y:S01]  /*10190*/  IMAD.MOV R77, RZ, RZ, -R3.reuse ;  /* 0x000000ffff4d7224 */ /* 0x100fe200078e0a03 */
[----:B------:R-:W-:Y:S01]  /*101a0*/  IADD3 R69, P3, R4, 0xe000, RZ ;  /* 0x0000e00004457810 */ /* 0x000fe20007f7e0ff */
[----:B------:R-:W-:Y:S01]  /*101b0*/  IMAD.U32 R20, RZ, RZ, UR12 ;  /* 0x0000000cff147e24 */ /* 0x000fe2000f8e00ff */
[----:B------:R-:W-:Y:S01]  /*101c0*/  SHF.R.S32.HI R76, RZ, 0x1f, R3 ;  /* 0x0000001fff4c7819 */ /* 0x000fe20000011403 */
[----:B------:R-:W5:Y:S01]  /*101d0*/  LD.E.128 R28, desc[UR48][R28.64] ;  /* 0x000000301c1c7980 */ /* 0x000f62000c101d00 */
[----:B------:R-:W-:Y:S02]  /*101e0*/  LOP3.LUT R52, R53, 0x380, RZ, 0xc0, !PT ;  /* 0x0000038035347812 */ /* 0x000fe400078ec0ff */
[----:B------:R-:W-:Y:S01]  /*101f0*/  LOP3.LUT R56, R57, 0x380, RZ, 0xc0, !PT ;  /* 0x0000038039387812 */ /* 0x000fe200078ec0ff */
[----:B------:R-:W5:Y:S01]  /*10200*/  LD.E.128 R32, desc[UR48][R32.64] ;  /* 0x0000003020207980 */ /* 0x000f62000c101d00 */
[----:B------:R-:W-:-:S02]  /*10210*/  LOP3.LUT R60, R61, 0x380, RZ, 0xc0, !PT ;  /* 0x000003803d3c7812 */ /* 0x000fc400078ec0ff */
[----:B------:R-:W-:Y:S01]  /*10220*/  LOP3.LUT R64, R65, 0x380, RZ, 0xc0, !PT ;  /* 0x0000038041407812 */ /* 0x000fe200078ec0ff */
[----:B------:R-:W5:Y:S01]  /*10230*/  LD.E.128 R36, desc[UR48][R36.64] ;  /* 0x0000003024247980 */ /* 0x000f62000c101d00 */
[----:B------:R-:W-:Y:S01]  /*10240*/  LOP3.LUT R68, R69, 0x380, RZ, 0xc0, !PT ;  /* 0x0000038045447812 */ /* 0x000fe200078ec0ff */
[----:B------:R-:W-:Y:S01]  /*10250*/  IMAD.U32 R21, RZ, RZ, UR4 ;  /* 0x00000004ff157e24 */ /* 0x000fe2000f8e00ff */
[----:B------:R-:W-:Y:S01]  /*10260*/  SHF.R.U64 R52, R52, 0x3, RZ ;  /* 0x0000000334347819 */ /* 0x000fe200000012ff */
[----:B------:R-:W-:Y:S01]  /*10270*/  IMAD R76, R76, UR8, RZ ;  /* 0x000000084c4c7c24 */ /* 0x000fe2000f8e02ff */
[----:B------:R-:W-:Y:S01]  /*10280*/  SHF.R.U64 R56, R56, 0x3, RZ ;  /* 0x0000000338387819 */ /* 0x000fe200000012ff */
[----:B------:R-:W-:Y:S01]  /*10290*/  IMAD R77, R77, UR20, R78 ;  /* 0x000000144d4d7c24 */ /* 0x000fe2000f8e024e */
[----:B------:R-:W-:Y:S01]  /*102a0*/  SHF.R.U64 R60, R60, 0x3, RZ ;  /* 0x000000033c3c7819 */ /* 0x000fe200000012ff */
[----:B------:R-:W5:Y:S01]  /*102b0*/  LD.E.128 R40, desc[UR48][R40.64] ;  /* 0x0000003028287980 */ /* 0x000f62000c101d00 */
[----:B------:R-:W-:-:S02]  /*102c0*/  SHF.R.U64 R64, R64, 0x3, RZ ;  /* 0x0000000340407819 */ /* 0x000fc400000012ff */
[----:B------:R-:W-:Y:S01]  /*102d0*/  SHF.R.U64 R68, R68, 0x3, RZ ;  /* 0x0000000344447819 */ /* 0x000fe200000012ff */
[----:B------:R-:W5:Y:S01]  /*102e0*/  LD.E.128 R44, desc[UR48][R44.64] ;  /* 0x000000302c2c7980 */ /* 0x000f62000c101d00 */
[----:B------:R-:W-:Y:S01]  /*102f0*/  SHF.R.U64 R7, R7, 0x3, RZ ;  /* 0x0000000307077819 */ /* 0x000fe200000012ff */
[C---:B------:R-:W-:Y:S01]  /*10300*/  IMAD R79, R3.reuse, UR9, R76 ;  /* 0x00000009034f7c24 */ /* 0x040fe2000f8e024c */
[----:B------:R-:W-:Y:S01]  /*10310*/  LOP3.LUT R52, R52, R53, RZ, 0x3c, !PT ;  /* 0x0000003534347212 */ /* 0x000fe200078e3cff */
[----:B------:R-:W-:Y:S01]  /*10320*/  IMAD.WIDE.U32 R20, R3, UR8, R20 ;  /* 0x0000000803147c25 */ /* 0x000fe2000f8e0014 */
[----:B------:R-:W-:Y:S01]  /*10330*/  LOP3.LUT R56, R56, R57, RZ, 0x3c, !PT ;  /* 0x0000003938387212 */ /* 0x000fe200078e3cff */
[----:B------:R-:W-:Y:S01]  /*10340*/  ULDC.64 UR8, c[0x0][0xad8] ;  /* 0x0002b60000087ab9 */ /* 0x000fe20000000a00 */
        /* <DEDUP_REMOVED lines=8> */
[----:B------:R-:W-:Y:S01]  /*103d0*/  SHF.R.S32.HI R3, RZ, 0x1f, R77 ;  /* 0x0000001fff037819 */ /* 0x000fe2000001144d */
[----:B------:R-:W-:Y:S01]  /*103e0*/  IMAD.X R69, RZ, RZ, R5, P3 ;  /* 0x000000ffff457224 */ /* 0x000fe200018e0605 */
[----:B------:R-:W5:Y:S01]  /*103f0*/  LD.E.128 R52, desc[UR48][R52.64] ;  /* 0x0000003034347980 */ /* 0x000f62000c101d00 */
[----:B------:R-:W-:-:S02]  /*10400*/  IMAD.IADD R21, R21, 0x1, R79 ;  /* 0x0000000115157824 */ /* 0x000fc400078e024f */
[----:B------:R-:W-:Y:S01]  /*10410*/  IMAD R76, R3, UR8, RZ ;  /* 0x00000008034c7c24 */ /* 0x000fe2000f8e02ff */
[----:B------:R-:W5:Y:S01]  /*10420*/  LD.E.128 R4, desc[UR48][R4.64] ;  /* 0x0000003004047980 */ /* 0x000f62000c101d00 */
[----:B------:R-:W-:-:S03]  /*10430*/  IMAD.WIDE.U32 R20, R77, UR8, R20 ;  /* 0x000000084d147c25 */ /* 0x000fc6000f8e0014 */
[----:B------:R-:W5:Y:S01]  /*10440*/  LD.E.128 R56, desc[UR48][R56.64] ;  /* 0x0000003038387980 */ /* 0x000f62000c101d00 */
[----:B------:R-:W-:Y:S01]  /*10450*/  IMAD R3, R77, UR9, R76 ;  /* 0x000000094d037c24 */ /* 0x000fe2000f8e024c */
[----:B------:R-:W-:Y:S02]  /*10460*/  ULDC.64 UR8, c[0x0][0xa80] ;  /* 0x0002a00000087ab9 */ /* 0x000fe40000000a00 */
[----:B------:R-:W5:Y:S04]  /*10470*/  LD.E.128 R60, desc[UR48][R60.64] ;  /* 0x000000303c3c7980 */ /* 0x000f68000c101d00 */
[----:B------:R-:W5:Y:S04]  /*10480*/  LD.E.128 R64, desc[UR48][R64.64] ;  /* 0x0000003040407980 */ /* 0x000f68000c101d00 */
[----:B------:R-:W5:Y:S04]  /*10490*/  LD.E.128 R68, desc[UR48][R68.64] ;  /* 0x0000003044447980 */ /* 0x000f68000c101d00 */
[----:B------:R-:W5:Y:S01]  /*104a0*/  LD.E.128 R72, desc[UR48][R72.64] ;  /* 0x0000003048487980 */ /* 0x000f62000c101d00 */
[----:B------:R-:W-:Y:S01]  /*104b0*/  @!PT LDS RZ, [RZ] ;  /* 0x00000000fffff984 */ /* 0x000fe20000000800 */
[----:B------:R-:W-:Y:S01]  /*104c0*/  @!PT LDS RZ, [RZ] ;  /* 0x00000000fffff984 */ /* 0x000fe20000000800 */
[----:B------:R-:W-:Y:S01]  /*104d0*/  @!PT LDS RZ, [RZ] ;  /* 0x00000000fffff984 */ /* 0x000fe20000000800 */
[----:B------:R-:W-:Y:S01]  /*104e0*/  @!PT LDS RZ, [RZ] ;  /* 0x00000000fffff984 */ /* 0x000fe20000000800 */
[----:B------:R0:W-:Y:S06]  /*104f0*/  MEMBAR.ALL.CTA ;  /* 0x0000000000007992 */ /* 0x0001ec0000008000 */
[----:B0-----:R-:W0:Y:S01]  /*10500*/  FENCE.VIEW.ASYNC.S ;  /* 0x00000000000073c6 */ /* 0x001e220000000000 */
[----:B------:R-:W-:Y:S01]  /*10510*/  IMAD.IADD R3, R21, 0x1, R3 ;  /* 0x0000000115037824 */ /* 0x000fe200078e0203 */
[----:B------:R-:W-:Y:S01]  /*10520*/  LEA R82, P2, R20, UR8, 0x1 ;  /* 0x0000000814527c11 */ /* 0x000fe2000f8408ff */
[----:B------:R-:W-:Y:S01]  /*10530*/  VIADD R84, R81, UR41 ;  /* 0x0000002951547c36 */ /* 0x000fe20008000000 */
[----:B------:R-:W-:-:S02]  /*10540*/  UIADD3 UR7, UR7, 0x28420, URZ ;  /* 0x0002842007077890 */ /* 0x000fc4000fffe03f */
[----:B------:R-:W-:Y:S02]  /*10550*/  LEA.HI.X R83, R20, UR9, R3, 0x1, P2 ;  /* 0x0000000914537c11 */ /* 0x000fe400090f0c03 */
[C---:B------:R-:W-:Y:S01]  /*10560*/  ISETP.GE.AND P2, PT, R84.reuse, UR10, PT ;  /* 0x0000000a54007c0c */ /* 0x040fe2000bf46270 */
[----:B------:R-:W-:Y:S01]  /*10570*/  UPRMT UR7, URZ, 0x654, UR7 ;  /* 0x000006543f077896 */ /* 0x000fe20008000007 */
[C---:B------:R-:W-:Y:S02]  /*10580*/  VIADD R76, R84.reuse, 0x20 ;  /* 0x00000020544c7836 */ /* 0x040fe40000000000 */
[----:B------:R-:W-:Y:S02]  /*10590*/  VIADD R77, R84, 0x40 ;  /* 0x00000040544d7836 */ /* 0x000fe40000000000 */
[C---:B------:R-:W-:Y:S02]  /*105a0*/  VIADD R88, R0.reuse, 0x80 ;  /* 0x0000008000587836 */ /* 0x040fe40000000000 */
[----:B------:R-:W-:-:S02]  /*105b0*/  VIADD R90, R0, 0xc0 ;  /* 0x000000c0005a7836 */ /* 0x000fc40000000000 */
[----:B------:R-:W-:Y:S01]  /*105c0*/  VIADD R86, R0, 0x40 ;  /* 0x0000004000567836 */ /* 0x000fe20000000000 */
[----:B0-----:R0:W1:Y:S01]  /*105d0*/  SHFL.IDX PT, R81, R82, RZ, 0x181f ;  /* 0x00181fff52517589 */ /* 0x00106200000e0000 */
[----:B------:R-:W-:Y:S03]  /*105e0*/  BSSY B1, `(.L_x_1235) ;  /* 0x000001b000017945 */ /* 0x000fe60003800000 */
[----:B------:R0:W2:Y:S01]  /*105f0*/  SHFL.IDX PT, R3, R83, RZ, 0x181f ;  /* 0x00181fff53037589 */ /* 0x0000a200000e0000 */
[----:B------:R-:W-:Y:S01]  /*10600*/  SYNCS.ARRIVE.TRANS64.RED.A1T0 RZ, [UR7], RZ ;  /* 0x000000ffffff79a7 */ /* 0x000fe20008100407 */
[----:B------:R-:W-:Y:S02]  /*10610*/  ISETP.GE.AND P1, PT, R76, UR10, PT ;  /* 0x0000000a4c007c0c */ /* 0x000fe4000bf26270 */
[----:B------:R-:W-:Y:S02]  /*10620*/  ISETP.GE.AND P0, PT, R77, UR10, PT ;  /* 0x0000000a4d007c0c */ /* 0x000fe4000bf06270 */
[----:B------:R-:W-:-:S02]  /*10630*/  SHF.R.S32.HI R91, RZ, 0x1f, R0 ;  /* 0x0000001fff5b7819 */ /* 0x000fc40000011400 */
        /* <DEDUP_REMOVED lines=21> */
.L_x_1236:
[----:B------:R-:W-:Y:S05]  /*10790*/  BSYNC B1 ;  /* 0x0000000000017941 */ /* 0x000fea0003800000 */
.L_x_1235:
[----:B--2---:R2:W3:Y:S01]  /*107a0*/  SHFL.IDX PT, R3, R83, 0x1, 0x181f ;  /* 0x00381f0053037f89 */ /* 0x0044e200000e0000 */
[----:B------:R-:W-:Y:S03]  /*107b0*/  BSSY B1, `(.L_x_1237) ;  /* 0x0000014000017945 */ /* 0x000fe60003800000 */
[----:B0----5:R2:W0:Y:S01]  /*107c0*/  SHFL.IDX PT, R29, R82, 0x1, 0x181f ;  /* 0x00381f00521d7f89 */ /* 0x02142200000e0000 */
[----:B------:R-:W-:Y:S05]  /*107d0*/  @P1 BRA `(.L_x_1238) ;  /* 0x0000000000441947 */ /* 0x000fea0003800000 */
[----:B------:R-:W-:Y:S02]  /*107e0*/  ULDC UR4, c[0x0][0xac8] ;  /* 0x0002b20000047ab9 */ /* 0x000fe40000000800 */
[----:B------:R-:W-:Y:S02]  /*107f0*/  ISETP.GE.AND P4, PT, R0, UR4, PT ;  /* 0x0000000400007c0c */ /* 0x000fe4000bf86270 */
[----:B------:R-:W-:Y:S02]  /*10800*/  ISETP.GE.AND P3, PT, R86, UR4, PT ;  /* 0x0000000456007c0c */ /* 0x000fe4000bf66270 */
[----:B------:R-:W-:Y:S02]  /*10810*/  ISETP.GE.AND P2, PT, R88, UR4, PT ;  /* 0x0000000458007c0c */ /* 0x000fe4000bf46270 */
[----:B------:R-:W-:-:S07]  /*10820*/  ISETP.GE.AND P1, PT, R90, UR4, PT ;  /* 0x000000045a007c0c */ /* 0x000fce000bf26270 */
[-C--:B0-----:R-:W-:Y:S02]  /*10830*/  @!P4 LEA R4, P6, R0, R29.reuse, 0x1 ;  /* 0x0000001d0004c211 */ /* 0x081fe400078c08ff */
        /* <DEDUP_REMOVED lines=11> */
.L_x_1238:
[----:B------:R-:W-:Y:S05]  /*108f0*/  BSYNC B1 ;  /* 0x0000000000017941 */ /* 0x000fea0003800000 */
.L_x_1237:
[----:B---3--:R3:W0:Y:S01]  /*10900*/  SHFL.IDX PT, R3, R83, 0x2, 0x181f ;  /* 0x00581f0053037f89 */ /* 0x00862200000e0000 */
[----:B------:R-:W-:Y:S03]  /*10910*/  BSSY B1, `(.L_x_1239) ;  /* 0x0000014000017945 */ /* 0x000fe60003800000 */
[----:B----4-:R3:W4:Y:S01]  /*10920*/  SHFL.IDX PT, R11, R82, 0x2, 0x181f ;  /* 0x00581f00520b7f89 */ /* 0x01072200000e0000 */
        /* <DEDUP_REMOVED lines=12> */
[----:B------:R0:W-:Y:S01]  /*109f0*/  @!P3 ST.E.128 desc[UR48][R4.64], R12 ;  /* 0x0000000c0400b985 */ /* 0x0001e2000c101d30 */
[----:B------:R-:W-:-:S02]  /*10a00*/  @!P1 LEA.HI.X R9, R88, R3, R85, 0x1, P4 ;  /* 0x0000000358099211 */ /* 0x000fc400020f0c55 */
[----:B------:R-:W-:Y:S01]  /*10a10*/  @!P0 LEA.HI.X R11, R90, R3, R87, 0x1, P6 ;  /* 0x000000035a0b8211 */ /* 0x000fe200030f0c57 */
[----:B------:R0:W-:Y:S04]  /*10a20*/  @!P2 ST.E.128 desc[UR48][R6.64], R36 ;  /* 0x000000240600a985 */ /* 0x0001e8000c101d30 */
[----:B------:R0:W-:Y:S04]  /*10a30*/  @!P1 ST.E.128 desc[UR48][R8.64], R52 ;  /* 0x0000003408009985 */ /* 0x0001e8000c101d30 */
[----:B------:R0:W-:Y:S02]  /*10a40*/  @!P0 ST.E.128 desc[UR48][R10.64], R68 ;  /* 0x000000440a008985 */ /* 0x0001e4000c101d30 */
.L_x_1240:
[----:B------:R-:W-:Y:S05]  /*10a50*/  BSYNC B1 ;  /* 0x0000000000017941 */ /* 0x000fea0003800000 */
.L_x_1239:
[----:B0-----:R-:W-:Y:S01]  /*10a60*/  VIADD R3, R84, 0x60 ;  /* 0x0000006054037836 */ /* 0x001fe20000000000 */
[----:B--23--:R-:W0:Y:S04]  /*10a70*/  SHFL.IDX PT, R83, R83, 0x3, 0x181f ;  /* 0x00781f0053537f89 */ /* 0x00ce2800000e0000 */
[----:B------:R-:W-:Y:S01]  /*10a80*/  ISETP.GE.AND P0, PT, R3, UR10, PT ;  /* 0x0000000a03007c0c */ /* 0x000fe2000bf06270 */
[----:B----4-:R4:W2:-:S12]  /*10a90*/  SHFL.IDX PT, R11, R82, 0x3, 0x181f ;  /* 0x00781f00520b7f89 */ /* 0x01089800000e0000 */
[----:B----4-:R-:W-:Y:S05]  /*10aa0*/  @P0 BRA `(.L_x_1241) ;  /* 0x0000002400500947 */ /* 0x010fea0003800000 */
[----:B------:R-:W-:Y:S02]  /*10ab0*/  ULDC UR4, c[0x0][0xac8] ;  /* 0x0002b20000047ab9 */ /* 0x000fe40000000800 */
[----:B------:R-:W-:Y:S02]  /*10ac0*/  ISETP.GE.AND P3, PT, R0, UR4, PT ;  /* 0x0000000400007c0c */ /* 0x000fe4000bf66270 */
[----:B------:R-:W-:Y:S02]  /*10ad0*/  ISETP.GE.AND P4, PT, R86, UR4, PT ;  /* 0x0000000456007c0c */ /* 0x000fe4000bf86270 */
[----:B------:R-:W-:-:S09]  /*10ae0*/  ISETP.GE.AND P5, PT, R88, UR4, PT ;  /* 0x0000000458007c0c */ /* 0x000fd2000bfa6270 */
[-C--:B--2---:R-:W-:Y:S02]  /*10af0*/  @!P3 LEA R4, P0, R0, R11.reuse, 0x1 ;  /* 0x0000000b0004b211 */ /* 0x084fe400078008ff */
[-C--:B------:R-:W-:Y:S02]  /*10b00*/  @!P4 LEA R6, P1, R86, R11.reuse, 0x1 ;  /* 0x0000000b5606c211 */ /* 0x080fe400078208ff */
[----:B------:R-:W-:Y:S02]  /*10b10*/  @!P5 LEA R8, P2, R88, R11, 0x1 ;  /* 0x0000000b5808d211 */ /* 0x000fe400078408ff */
[-C--:B0-----:R-:W-:Y:S02]  /*10b20*/  @!P3 LEA.HI.X R5, R0, R83.reuse, R91, 0x1, P0 ;  /* 0x000000530005b211 */ /* 0x081fe400000f0c5b */
[-C--:B------:R-:W-:Y:S02]  /*10b30*/  @!P4 LEA.HI.X R7, R86, R83.reuse, R89, 0x1, P1 ;  /* 0x000000535607c211 */ /* 0x080fe400008f0c59 */
[----:B------:R-:W-:Y:S01]  /*10b40*/  @!P5 LEA.HI.X R9, R88, R83, R85, 0x1, P2 ;  /* 0x000000535809d211 */ /* 0x000fe200010f0c55 */
[----:B------:R4:W-:Y:S01]  /*10b50*/  @!P3 ST.E.128 desc[UR48][R4.64], R24 ;  /* 0x000000180400b985 */ /* 0x0009e2000c101d30 */
[----:B------:R-:W-:-:S03]  /*10b60*/  ISETP.GE.AND P0, PT, R90, UR4, PT ;  /* 0x000000045a007c0c */ /* 0x000fc6000bf06270 */
[----:B------:R4:W-:Y:S04]  /*10b70*/  @!P4 ST.E.128 desc[UR48][R6.64], R40 ;  /* 0x000000280600c985 */ /* 0x0009e8000c101d30 */
[----:B------:R4:W-:Y:S06]  /*10b80*/  @!P5 ST.E.128 desc[UR48][R8.64], R56 ;  /* 0x000000380800d985 */ /* 0x0009ec000c101d30 */
[----:B------:R-:W-:Y:S05]  /*10b90*/  @P0 BRA `(.L_x_1241) ;  /* 0x0000002400140947 */ /* 0x000fea0003800000 */
[----:B----4-:R-:W-:-:S04]  /*10ba0*/  LEA R4, P0, R90, R11, 0x1 ;  /* 0x0000000b5a047211 */ /* 0x010fc800078008ff */
[----:B------:R-:W-:-:S05]  /*10bb0*/  LEA.HI.X R5, R90, R83, R87, 0x1, P0 ;  /* 0x000000535a057211 */ /* 0x000fca00000f0c57 */
[----:B------:R0:W-:Y:S01]  /*10bc0*/  ST.E.128 desc[UR48][R4.64], R72 ;  /* 0x0000004804007985 */ /* 0x0001e2000c101d30 */
[----:B------:R-:W-:Y:S05]  /*10bd0*/  BRA `(.L_x_1241) ;  /* 0x0000002400047947 */ /* 0x000fea0003800000 */
.L_x_1234:
[----:B------:R-:W-:Y:S01]  /*10be0*/  ULDC.64 UR14, c[0x0][0xb08] ;  /* 0x0002c200000e7ab9 */ /* 0x000fe20000000a00 */
[----:B------:R-:W-:Y:S01]  /*10bf0*/  IMAD.MOV.U32 R3, RZ, RZ, R80 ;  /* 0x000000ffff037224 */ /* 0x000fe200078e0050 */
[----:B------:R-:W-:Y:S01]  /*10c00*/  UIMAD UR11, UR16, UR14, URZ ;  /* 0x0000000e100b72a4 */ /* 0x000fe2000f8e023f */
[----:B------:R-:W-:Y:S01]  /*10c10*/  ISETP.GE.AND P0, PT, R79, UR10, PT ;  /* 0x0000000a4f007c0c */ /* 0x000fe2000bf06270 */
[----:B------:R-:W-:Y:S01]  /*10c20*/  UIMAD.WIDE.U32 UR8, UR4, UR14, URZ ;  /* 0x0000000e040872a5 */ /* 0x000fe2000f8e003f */
[----:B------:R-:W-:Y:S01]  /*10c30*/  BSSY B1, `(.L_x_1242) ;  /* 0x00000bd000017945 */ /* 0x000fe20003800000 */
[----:B------:R-:W-:Y:S01]  /*10c40*/  UIMAD UR11, UR4, UR15, UR11 ;  /* 0x0000000f040b72a4 */ /* 0x000fe2000f8e020b */
[----:B------:R-:W-:Y:S01]  /*10c50*/  SHF.R.S32.HI R81, RZ, 0x1f, R208 ;  /* 0x0000001fff517819 */ /* 0x000fe200000114d0 */
[----:B------:R-:W-:Y:S01]  /*10c60*/  USHF.R.S32.HI UR4, URZ, 0x1f, UR12 ;  /* 0x0000001f3f047899 */ /* 0x000fe2000801140c */
[----:B------:R-:W-:Y:S01]  /*10c70*/  SHF.R.S32.HI R82, RZ, 0x1f, R209 ;  /* 0x0000001fff527819 */ /* 0x000fe200000114d1 */
[----:B------:R-:W-:Y:S01]  /*10c80*/  UIADD3 UR9, UR9, UR11, URZ ;  /* 0x0000000b09097290 */ /* 0x000fe2000fffe03f */
[----:B------:R-:W-:Y:S01]  /*10c90*/  SHF.R.S32.HI R83, RZ, 0x1f, R210 ;  /* 0x0000001fff537819 */ /* 0x000fe200000114d2 */
[----:B------:R-:W-:Y:S01]  /*10ca0*/  ULDC.64 UR14, c[0x0][0xb38] ;  /* 0x0002ce00000e7ab9 */ /* 0x000fe20000000a00 */
[----:B------:R-:W-:Y:S01]  /*10cb0*/  ULDC.64 UR16, c[0x0][0xb40] ;  /* 0x0002d00000107ab9 */ /* 0x000fe20000000a00 */
[----:B------:R-:W-:Y:S01]  /*10cc0*/  UIMAD.WIDE.U32 UR8, UR52, UR14, UR8 ;  /* 0x0000000e340872a5 */ /* 0x000fe2000f8e0008 */
[----:B------:R-:W-:Y:S01]  /*10cd0*/  SHF.R.S32.HI R84, RZ, 0x1f, R211 ;  /* 0x0000001fff547819 */ /* 0x000fe200000114d3 */
[----:B------:R-:W-:Y:S01]  /*10ce0*/  UIMAD UR4, UR4, UR16, URZ ;  /* 0x00000010040472a4 */ /* 0x000fe2000f8e023f */
[----:B------:R-:W-:Y:S01]  /*10cf0*/  SHF.R.S32.HI R85, RZ, 0x1f, R212 ;  /* 0x0000001fff557819 */ /* 0x000fe200000114d4 */
[----:B------:R-:W-:Y:S01]  /*10d00*/  UIMAD UR9, UR52, UR15, UR9 ;  /* 0x0000000f340972a4 */ /* 0x000fe2000f8e0209 */
[----:B------:R-:W-:Y:S01]  /*10d10*/  SHF.R.S32.HI R86, RZ, 0x1f, R213 ;  /* 0x0000001fff567819 */ /* 0x000fe200000114d5 */
[----:B------:R-:W-:Y:S01]  /*10d20*/  UIMAD UR4, UR12, UR17, UR4 ;  /* 0x000000110c0472a4 */ /* 0x000fe2000f8e0204 */
[----:B------:R-:W-:Y:S01]  /*10d30*/  SHF.R.S32.HI R87, RZ, 0x1f, R214 ;  /* 0x0000001fff577819 */ /* 0x000fe200000114d6 */
[----:B------:R-:W-:Y:S01]  /*10d40*/  UIMAD.WIDE.U32 UR12, UR12, UR16, UR8 ;  /* 0x000000100c0c72a5 */ /* 0x000fe2000f8e0008 */
[----:B------:R-:W-:Y:S01]  /*10d50*/  SHF.R.S32.HI R88, RZ, 0x1f, R215 ;  /* 0x0000001fff587819 */ /* 0x000fe200000114d7 */
[----:B------:R-:W-:Y:S01]  /*10d60*/  ULDC.64 UR14, c[0x0][0xb48] ;  /* 0x0002d200000e7ab9 */ /* 0x000fe20000000a00 */
[----:B------:R-:W-:Y:S01]  /*10d70*/  @UP2 ULDC UR8, c[0x0][0xbec] ;  /* 0x0002fb0000082ab9 */ /* 0x000fe20000000800 */
[----:B------:R-:W-:Y:S01]  /*10d80*/  UIADD3 UR9, UR13, UR4, URZ ;  /* 0x000000040d097290 */ /* 0x000fe2000fffe03f */
[----:B------:R-:W-:Y:S01]  /*10d90*/  @P1 IMAD.HI.U32 R0, R80, UR8, RZ ;  /* 0x0000000850001c27 */ /* 0x000fe2000f8e00ff */
[----:B------:R-:W-:Y:S01]  /*10da0*/  UIADD3 UR7, UR7, 0x28420, URZ ;  /* 0x0002842007077890 */ /* 0x000fe2000fffe03f */
[----:B------:R-:W-:Y:S01]  /*10db0*/  SHF.R.S32.HI R89, RZ, 0x1f, R2 ;  /* 0x0000001fff597819 */ /* 0x000fe20000011402 */
[----:B------:R-:W-:Y:S01]  /*10dc0*/  @UP2 ULDC UR4, c[0x0][0xbf0] ;  /* 0x0002fc0000042ab9 */ /* 0x000fe20000000800 */
[----:B------:R-:W-:Y:S01]  /*10dd0*/  UMOV UR8, UR12 ;  /* 0x0000000c00087c82 */ /* 0x000fe20008000000 */
[----:B------:R-:W-:Y:S01]  /*10de0*/  @P1 SHF.R.U32.HI R3, RZ, UR4, R0 ;  /* 0x00000004ff031c19 */ /* 0x000fe20008011600 */
[----:B------:R-:W-:Y:S01]  /*10df0*/  UIMAD.WIDE.U32 UR8, UR55, UR14, UR8 ;  /* 0x0000000e370872a5 */ /* 0x000fe2000f8e0008 */
[----:B------:R-:W-:-:S02]  /*10e00*/  ULDC.64 UR12, c[0x0][0xb30] ;  /* 0x0002cc00000c7ab9 */ /* 0x000fc40000000a00 */
[--C-:B------:R-:W-:Y:S01]  /*10e10*/  SHF.R.S32.HI R0, RZ, 0x1f, R3.reuse ;  /* 0x0000001fff007819 */ /* 0x100fe20000011403 */
[----:B------:R-:W-:Y:S01]  /*10e20*/  IMAD.MOV R75, RZ, RZ, -R3 ;  /* 0x000000ffff4b7224 */ /* 0x000fe200078e0a03 */
[----:B------:R-:W-:Y:S02]  /*10e30*/  UIMAD UR55, UR55, UR15, UR9 ;  /* 0x0000000f373772a4 */ /* 0x000fe4000f8e0209 */
[----:B------:R-:W-:Y:S01]  /*10e40*/  IMAD.U32 R73, RZ, RZ, UR9 ;  /* 0x00000009ff497e24 */ /* 0x000fe2000f8e00ff */
[----:B------:R-:W-:Y:S01]  /*10e50*/  UPRMT UR7, URZ, 0x654, UR7 ;  /* 0x000006543f077896 */ /* 0x000fe20008000007 */
[----:B------:R-:W-:Y:S02]  /*10e60*/  IMAD R75, R75, UR20, R80 ;  /* 0x000000144b4b7c24 */ /* 0x000fe4000f8e0250 */
[----:B------:R-:W-:Y:S02]  /*10e70*/  IMAD R0, R0, UR12, RZ ;  /* 0x0000000c00007c24 */ /* 0x000fe4000f8e02ff */
[----:B------:R-:W-:Y:S01]  /*10e80*/  IMAD.U32 R72, RZ, RZ, UR8 ;  /* 0x00000008ff487e24 */ /* 0x000fe2000f8e00ff */
[----:B------:R-:W-:Y:S01]  /*10e90*/  ULDC.64 UR8, c[0x0][0xb28] ;  /* 0x0002ca0000087ab9 */ /* 0x000fe20000000a00 */
[----:B------:R-:W-:-:S02]  /*10ea0*/  IMAD.U32 R73, RZ, RZ, UR55 ;  /* 0x00000037ff497e24 */ /* 0x000fc4000f8e00ff */
[C---:B------:R-:W-:Y:S01]  /*10eb0*/  IMAD R77, R3.reuse, UR13, R0 ;  /* 0x0000000d034d7c24 */ /* 0x040fe2000f8e0200 */
[----:B------:R-:W-:Y:S01]  /*10ec0*/  SHF.R.S32.HI R0, RZ, 0x1f, R75 ;  /* 0x0000001fff007819 */ /* 0x000fe2000001144b */
[----:B------:R-:W-:Y:S01]  /*10ed0*/  IMAD.WIDE.U32 R72, R3, UR12, R72 ;  /* 0x0000000c03487c25 */ /* 0x000fe2000f8e0048 */
[----:B------:R-:W-:Y:S03]  /*10ee0*/  SYNCS.ARRIVE.TRANS64.RED.A1T0 RZ, [UR7], RZ ;  /* 0x000000ffffff79a7 */ /* 0x000fe60008100407 */
[----:B------:R-:W-:Y:S02]  /*10ef0*/  IMAD R0, R0, UR8, RZ ;  /* 0x0000000800007c24 */ /* 0x000fe4000f8e02ff */
[----:B------:R-:W-:Y:S02]  /*10f00*/  IMAD.IADD R73, R73, 0x1, R77 ;  /* 0x0000000149497824 */ /* 0x000fe400078e024d */
[----:B------:R-:W-:-:S02]  /*10f10*/  IMAD R3, R75, UR9, R0 ;  /* 0x000000094b037c24 */ /* 0x000fc4000f8e0200 */
[----:B------:R-:W-:Y:S01]  /*10f20*/  IMAD.WIDE.U32 R72, R75, UR8, R72 ;  /* 0x000000084b487c25 */ /* 0x000fe2000f8e0048 */
[----:B------:R-:W-:-:S03]  /*10f30*/  ULDC.64 UR8, c[0x0][0xb00] ;  /* 0x0002c00000087ab9 */ /* 0x000fc60000000a00 */
[----:B------:R-:W-:Y:S01]  /*10f40*/  IMAD.IADD R3, R73, 0x1, R3 ;  /* 0x0000000149037824 */ /* 0x000fe200078e0203 */
[----:B------:R-:W-:-:S04]  /*10f50*/  LEA R0, P1, R72, UR8, 0x2 ;  /* 0x0000000848007c11 */ /* 0x000fc8000f8210ff */
[----:B------:R-:W-:Y:S01]  /*10f60*/  LEA.HI.X R3, R72, UR9, R3, 0x2, P1 ;  /* 0x0000000948037c11 */ /* 0x000fe200088f1403 */
[----:B------:R0:W1:Y:S04]  /*10f70*/  SHFL.IDX PT, R77, R0, RZ, 0x1c1f ;  /* 0x001c1fff004d7589 */ /* 0x00006800000e0000 */
[----:B------:R0:W2:Y:S01]  /*10f80*/  SHFL.IDX PT, R78, R3, RZ, 0x1c1f ;  /* 0x001c1fff034e7589 */ /* 0x0000a200000e0000 */
[----:B------:R-:W-:Y:S05]  /*10f90*/  @P0 BRA `(.L_x_1243) ;  /* 0x0000000800180947 */ /* 0x000fea0003800000 */
[----:B------:R-:W-:Y:S02]  /*10fa0*/  ULDC UR4, c[0x0][0xac8] ;  /* 0x0002b20000047ab9 */ /* 0x000fe40000000800 */
[----:B------:R-:W-:Y:S02]  /*10fb0*/  ISETP.GE.AND P2, PT, R2, UR4, PT ;  /* 0x0000000402007c0c */ /* 0x000fe4000bf46270 */
[----:B------:R-:W-:Y:S02]  /*10fc0*/  ISETP.GE.AND P1, PT, R215, UR4, PT ;  /* 0x00000004d7007c0c */ /* 0x000fe4000bf26270 */
[----:B------:R-:W-:Y:S02]  /*10fd0*/  ISETP.GE.AND P3, PT, R214, UR4, PT ;  /* 0x00000004d6007c0c */ /* 0x000fe4000bf66270 */
[----:B------:R-:W-:-:S07]  /*10fe0*/  ISETP.GE.AND P0, PT, R213, UR4, PT ;  /* 0x00000004d5007c0c */ /* 0x000fce000bf06270 */
[CC--:B-1----:R-:W-:Y:S02]  /*10ff0*/  @!P2 LEA R72, P4, R2.reuse, R77.reuse, 0x2 ;  /* 0x0000004d0248a211 */ /* 0x0c2fe400078810ff */
[C---:B------:R-:W-:Y:S02]  /*11000*/  @!P1 LEA R74, P5, R215.reuse, R77, 0x2 ;  /* 0x0000004dd74a9211 */ /* 0x040fe400078a10ff */
[-C--:B--2---:R-:W-:Y:S02]  /*11010*/  @!P2 LEA.HI.X R73, R2, R78.reuse, R89, 0x2, P4 ;  /* 0x0000004e0249a211 */ /* 0x084fe400020f1459 */
[----:B------:R-:W-:Y:S02]  /*11020*/  @!P1 LEA.HI.X R75, R215, R78, R88, 0x2, P5 ;  /* 0x0000004ed74b9211 */ /* 0x000fe400028f1458 */
[----:B------:R-:W-:Y:S01]  /*11030*/  ISETP.GE.AND P4, PT, R212, UR4, PT ;  /* 0x00000004d4007c0c */ /* 0x000fe2000bf86270 */
[----:B------:R1:W-:Y:S04]  /*11040*/  @!P2 ST.E.64 desc[UR48][R72.64], R8 ;  /* 0x000000084800a985 */ /* 0x0003e8000c101b30 */
[----:B------:R2:W-:Y:S01]  /*11050*/  @!P1 ST.E.64 desc[UR48][R74.64], R10 ;  /* 0x0000000a4a009985 */ /* 0x0005e2000c101b30 */
[----:B------:R-:W-:-:S02]  /*11060*/  ISETP.GE.AND P1, PT, R211, UR4, PT ;  /* 0x00000004d3007c0c */ /* 0x000fc4000bf26270 */
[----:B-1----:R-:W-:-:S05]  /*11070*/  @!P3 LEA R8, P2, R214, R77, 0x2 ;  /* 0x0000004dd608b211 */ /* 0x002fca00078410ff */
[-C--:B------:R-:W-:Y:S02]  /*11080*/  @!P4 LEA R72, P5, R212, R77.reuse, 0x2 ;  /* 0x0000004dd448c211 */ /* 0x080fe400078a10ff */
[C---:B--2---:R-:W-:Y:S02]  /*11090*/  @!P0 LEA R10, P6, R213.reuse, R77, 0x2 ;  /* 0x0000004dd50a8211 */ /* 0x044fe400078c10ff */
[-C--:B------:R-:W-:Y:S02]  /*110a0*/  @!P3 LEA.HI.X R9, R214, R78.reuse, R87, 0x2, P2 ;  /* 0x0000004ed609b211 */ /* 0x080fe400010f1457 */
[-C--:B------:R-:W-:Y:S02]  /*110b0*/  @!P0 LEA.HI.X R11, R213, R78.reuse, R86, 0x2, P6 ;  /* 0x0000004ed50b8211 */ /* 0x080fe400030f1456 */
[----:B------:R-:W-:Y:S01]  /*110c0*/  ISETP.GE.AND P2, PT, R210, UR4, PT ;  /* 0x00000004d2007c0c */ /* 0x000fe2000bf46270 */
[----:B------:R1:W-:Y:S01]  /*110d0*/  @!P3 ST.E.64 desc[UR48][R8.64], R20 ;  /* 0x000000140800b985 */ /* 0x0003e2000c101b30 */
[----:B------:R-:W-:-:S02]  /*110e0*/  @!P4 LEA.HI.X R73, R212, R78, R85, 0x2, P5 ;  /* 0x0000004ed449c211 */ /* 0x000fc400028f1455 */
[----:B------:R-:W-:Y:S01]  /*110f0*/  ISETP.GE.AND P3, PT, R209, UR4, PT ;  /* 0x00000004d1007c0c */ /* 0x000fe2000bf66270 */
[----:B------:R2:W-:Y:S04]  /*11100*/  @!P0 ST.E.64 desc[UR48][R10.64], R24 ;  /* 0x000000180a008985 */ /* 0x0005e8000c101b30 */
[----:B------:R-:W-:Y:S01]  /*11110*/  @!P4 ST.E.64 desc[UR48][R72.64], R30 ;  /* 0x0000001e4800c985 */ /* 0x000fe2000c101b30 */
[----:B------:R-:W-:Y:S02]  /*11120*/  ISETP.GE.AND P4, PT, R208, UR4, PT ;  /* 0x00000004d0007c0c */ /* 0x000fe4000bf86270 */
[----:B-1----:R-:W-:-:S05]  /*11130*/  @!P1 LEA R8, P0, R211, R77, 0x2 ;  /* 0x0000004dd3089211 */ /* 0x002fca00078010ff */
[-C--:B------:R-:W-:Y:S02]  /*11140*/  @!P3 LEA R20, P5, R209, R77.reuse, 0x2 ;  /* 0x0000004dd114b211 */ /* 0x080fe400078a10ff */
[-C--:B------:R-:W-:Y:S02]  /*11150*/  @!P1 LEA.HI.X R9, R211, R78.reuse, R84, 0x2, P0 ;  /* 0x0000004ed3099211 */ /* 0x080fe400000f1454 */
[----:B--2---:R-:W-:Y:S02]  /*11160*/  @!P2 LEA R10, P6, R210, R77, 0x2 ;  /* 0x0000004dd20aa211 */ /* 0x004fe400078c10ff */
[----:B------:R-:W-:Y:S01]  /*11170*/  ISETP.GE.AND P0, PT, R207, UR4, PT ;  /* 0x00000004cf007c0c */ /* 0x000fe2000bf06270 */
[----:B------:R1:W-:Y:S01]  /*11180*/  @!P1 ST.E.64 desc[UR48][R8.64], R32 ;  /* 0x0000002008009985 */ /* 0x0003e2000c101b30 */
[----:B------:R-:W-:Y:S02]  /*11190*/  ISETP.GE.AND P1, PT, R206, UR4, PT ;  /* 0x00000004ce007c0c */ /* 0x000fe4000bf26270 */
[----:B------:R-:W-:-:S02]  /*111a0*/  @!P2 LEA.HI.X R11, R210, R78, R83, 0x2, P6 ;  /* 0x0000004ed20ba211 */ /* 0x000fc400030f1453 */
[----:B------:R-:W-:-:S03]  /*111b0*/  @!P3 LEA.HI.X R21, R209, R78, R82, 0x2, P5 ;  /* 0x0000004ed115b211 */ /* 0x000fc600028f1452 */
[----:B------:R2:W-:Y:S01]  /*111c0*/  @!P2 ST.E.64 desc[UR48][R10.64], R38 ;  /* 0x000000260a00a985 */ /* 0x0005e2000c101b30 */
[----:B------:R-:W-:-:S03]  /*111d0*/  ISETP.GE.AND P2, PT, R205, UR4, PT ;  /* 0x00000004cd007c0c */ /* 0x000fc6000bf46270 */
[----:B------:R3:W-:Y:S01]  /*111e0*/  @!P3 ST.E.64 desc[UR48][R20.64], R40 ;  /* 0x000000281400b985 */ /* 0x0007e2000c101b30 */
[----:B------:R-:W-:Y:S02]  /*111f0*/  ISETP.GE.AND P3, PT, R204, UR4, PT ;  /* 0x00000004cc007c0c */ /* 0x000fe4000bf66270 */
[----:B-1----:R-:W-:-:S04]  /*11200*/  @!P4 LEA R8, P5, R208, R77, 0x2 ;  /* 0x0000004dd008c211 */ /* 0x002fc800078a10ff */
[----:B------:R-:W-:Y:S02]  /*11210*/  @!P4 LEA.HI.X R9, R208, R78, R81, 0x2, P5 ;  /* 0x0000004ed009c211 */ /* 0x000fe400028f1451 */
[----:B--2---:R-:W-:-:S03]  /*11220*/  @!P0 LEA R10, P6, R207, R77, 0x2 ;  /* 0x0000004dcf0a8211 */ /* 0x004fc600078c10ff */
[----:B------:R1:W-:Y:S01]  /*11230*/  @!P4 ST.E.64 desc[UR48][R8.64], R46 ;  /* 0x0000002e0800c985 */ /* 0x0003e2000c101b30 */
[----:B------:R-:W-:Y:S02]  /*11240*/  ISETP.GE.AND P4, PT, R203, UR4, PT ;  /* 0x00000004cb007c0c */ /* 0x000fe4000bf86270 */
[C---:B---3--:R-:W-:Y:S02]  /*11250*/  @!P1 LEA R20, P5, R206.reuse, R77, 0x2 ;  /* 0x0000004dce149211 */ /* 0x048fe400078a10ff */
[-C--:B------:R-:W-:Y:S02]  /*11260*/  @!P0 LEA.HI.X R11, R207, R78.reuse, R237, 0x2, P6 ;  /* 0x0000004ecf0b8211 */ /* 0x080fe400030f14ed */
[----:B------:R-:W-:-:S03]  /*11270*/  @!P1 LEA.HI.X R21, R206, R78, R236, 0x2, P5 ;  /* 0x0000004ece159211 */ /* 0x000fc600028f14ec */
[----:B------:R2:W-:Y:S01]  /*11280*/  @!P0 ST.E.64 desc[UR48][R10.64], R48 ;  /* 0x000000300a008985 */ /* 0x0005e2000c101b30 */
[----:B-1----:R-:W-:-:S03]  /*11290*/  @!P2 LEA R8, P0, R205, R77, 0x2 ;  /* 0x0000004dcd08a211 */ /* 0x002fc600078010ff */
[----:B------:R1:W-:Y:S01]  /*112a0*/  @!P1 ST.E.64 desc[UR48][R20.64], R54 ;  /* 0x0000003614009985 */ /* 0x0003e2000c101b30 */
[----:B------:R-:W-:Y:S02]  /*112b0*/  ISETP.GE.AND P1, PT, R202, UR4, PT ;  /* 0x00000004ca007c0c */ /* 0x000fe4000bf26270 */
[----:B------:R-:W-:Y:S02]  /*112c0*/  @!P2 LEA.HI.X R9, R205, R78, R235, 0x2, P0 ;  /* 0x0000004ecd09a211 */ /* 0x000fe400000f14eb */
[----:B------:R-:W-:-:S03]  /*112d0*/  ISETP.GE.AND P0, PT, R201, UR4, PT ;  /* 0x00000004c9007c0c */ /* 0x000fc6000bf06270 */
[----:B------:R3:W-:Y:S01]  /*112e0*/  @!P2 ST.E.64 desc[UR48][R8.64], R56 ;  /* 0x000000380800a985 */ /* 0x0007e2000c101b30 */
[-C--:B--2---:R-:W-:Y:S02]  /*112f0*/  @!P3 LEA R10, P6, R204, R77.reuse, 0x2 ;  /* 0x0000004dcc0ab211 */ /* 0x084fe400078c10ff */
[----:B------:R-:W-:Y:S02]  /*11300*/  ISETP.GE.AND P2, PT, R200, UR4, PT ;  /* 0x00000004c8007c0c */ /* 0x000fe4000bf46270 */
[----:B------:R-:W-:Y:S02]  /*11310*/  @!P3 LEA.HI.X R11, R204, R78, R234, 0x2, P6 ;  /* 0x0000004ecc0bb211 */ /* 0x000fe400030f14ea */
[----:B-1----:R-:W-:-:S03]  /*11320*/  @!P4 LEA R20, P5, R203, R77, 0x2 ;  /* 0x0000004dcb14c211 */ /* 0x002fc600078a10ff */
[----:B------:R1:W-:Y:S01]  /*11330*/  @!P3 ST.E.64 desc[UR48][R10.64], R62 ;  /* 0x0000003e0a00b985 */ /* 0x0003e2000c101b30 */
[-C--:B------:R-:W-:Y:S02]  /*11340*/  @!P4 LEA.HI.X R21, R203, R78.reuse, R233, 0x2, P5 ;  /* 0x0000004ecb15c211 */ /* 0x080fe400028f14e9 */
[----:B------:R-:W-:Y:S02]  /*11350*/  ISETP.GE.AND P3, PT, R199, UR4, PT ;  /* 0x00000004c7007c0c */ /* 0x000fe4000bf66270 */
[-C--:B---3--:R-:W-:Y:S01]  /*11360*/  @!P1 LEA R8, P5, R202, R77.reuse, 0x2 ;  /* 0x0000004dca089211 */ /* 0x088fe200078a10ff */
[----:B------:R2:W-:Y:S01]  /*11370*/  @!P4 ST.E.64 desc[UR48][R20.64], R64 ;  /* 0x000000401400c985 */ /* 0x0005e2000c101b30 */
[----:B------:R-:W-:Y:S02]  /*11380*/  ISETP.GE.AND P4, PT, R198, UR4, PT ;  /* 0x00000004c6007c0c */ /* 0x000fe4000bf86270 */
[----:B------:R-:W-:Y:S02]  /*11390*/  @!P1 LEA.HI.X R9, R202, R78, R232, 0x2, P5 ;  /* 0x0000004eca099211 */ /* 0x000fe400028f14e8 */
[----:B-1----:R-:W-:-:S03]  /*113a0*/  @!P0 LEA R10, P6, R201, R77, 0x2 ;  /* 0x0000004dc90a8211 */ /* 0x002fc600078c10ff */
[----:B------:R1:W-:Y:S01]  /*113b0*/  @!P1 ST.E.64 desc[UR48][R8.64], R70 ;  /* 0x0000004608009985 */ /* 0x0003e2000c101b30 */
[----:B------:R-:W-:Y:S02]  /*113c0*/  ISETP.GE.AND P1, PT, R197, UR4, PT ;  /* 0x00000004c5007c0c */ /* 0x000fe4000bf26270 */
[----:B------:R-:W-:Y:S02]  /*113d0*/  @!P0 LEA.HI.X R11, R201, R78, R231, 0x2, P6 ;  /* 0x0000004ec90b8211 */ /* 0x000fe400030f14e7 */
[----:B--2---:R-:W-:-:S03]  /*113e0*/  @!P2 LEA R20, P5, R200, R77, 0x2 ;  /* 0x0000004dc814a211 */ /* 0x004fc600078a10ff */
[----:B------:R2:W-:Y:S01]  /*113f0*/  @!P0 ST.E.64 desc[UR48][R10.64], R92 ;  /* 0x0000005c0a008985 */ /* 0x0005e2000c101b30 */
[----:B------:R-:W-:-:S05]  /*11400*/  @!P2 LEA.HI.X R21, R200, R78, R230, 0x2, P5 ;  /* 0x0000004ec815a211 */ /* 0x000fca00028f14e6 */
[----:B------:R3:W-:Y:S01]  /*11410*/  @!P2 ST.E.64 desc[UR48][R20.64], R102 ;  /* 0x000000661400a985 */ /* 0x0007e2000c101b30 */
[CC--:B-1----:R-:W-:Y:S02]  /*11420*/  @!P3 LEA R8, P0, R199.reuse, R77.reuse, 0x2 ;  /* 0x0000004dc708b211 */ /* 0x0c2fe400078010ff */
[----:B------:R-:W-:Y:S02]  /*11430*/  ISETP.GE.AND P2, PT, R196, UR4, PT ;  /* 0x00000004c4007c0c */ /* 0x000fe4000bf46270 */
[----:B------:R-:W-:Y:S02]  /*11440*/  @!P3 LEA.HI.X R9, R199, R78, R229, 0x2, P0 ;  /* 0x0000004ec709b211 */ /* 0x000fe400000f14e5 */
[----:B------:R-:W-:Y:S02]  /*11450*/  ISETP.GE.AND P0, PT, R195, UR4, PT ;  /* 0x00000004c3007c0c */ /* 0x000fe4000bf06270 */
[----:B--2---:R-:W-:Y:S01]  /*11460*/  @!P4 LEA R10, P6, R198, R77, 0x2 ;  /* 0x0000004dc60ac211 */ /* 0x004fe200078c10ff */
[----:B------:R1:W-:Y:S01]  /*11470*/  @!P3 ST.E.64 desc[UR48][R8.64], R104 ;  /* 0x000000680800b985 */ /* 0x0003e2000c101b30 */
[----:B------:R-:W-:-:S02]  /*11480*/  ISETP.GE.AND P3, PT, R194, UR4, PT ;  /* 0x00000004c2007c0c */ /* 0x000fc4000bf66270 */
[----:B------:R-:W-:Y:S02]  /*11490*/  @!P4 LEA.HI.X R11, R198, R78, R228, 0x2, P6 ;  /* 0x0000004ec60bc211 */ /* 0x000fe400030f14e4 */
[----:B---3--:R-:W-:-:S03]  /*114a0*/  @!P1 LEA R20, P5, R197, R77, 0x2 ;  /* 0x0000004dc5149211 */ /* 0x008fc600078a10ff */
[----:B------:R2:W-:Y:S01]  /*114b0*/  @!P4 ST.E.64 desc[UR48][R10.64], R110 ;  /* 0x0000006e0a00c985 */ /* 0x0005e2000c101b30 */
[-C--:B------:R-:W-:Y:S02]  /*114c0*/  @!P1 LEA.HI.X R21, R197, R78.reuse, R227, 0x2, P5 ;  /* 0x0000004ec5159211 */ /* 0x080fe400028f14e3 */
[CC--:B------:R-:W-:Y:S02]  /*114d0*/  @!P2 LEA R24, P4, R196.reuse, R77.reuse, 0x2 ;  /* 0x0000004dc418a211 */ /* 0x0c0fe400078810ff */
[----:B------:R-:W-:Y:S01]  /*114e0*/  @!P0 LEA R32, P6, R195, R77, 0x2 ;  /* 0x0000004dc3208211 */ /* 0x000fe200078c10ff */
[----:B------:R3:W-:Y:S01]  /*114f0*/  @!P1 ST.E.64 desc[UR48][R20.64], R112 ;  /* 0x0000007014009985 */ /* 0x0007e2000c101b30 */
[----:B------:R-:W-:Y:S02]  /*11500*/  ISETP.GE.AND P1, PT, R193, UR4, PT ;  /* 0x00000004c1007c0c */ /* 0x000fe4000bf26270 */
[----:B------:R-:W-:Y:S02]  /*11510*/  @!P2 LEA.HI.X R25, R196, R78, R226, 0x2, P4 ;  /* 0x0000004ec419a211 */ /* 0x000fe400020f14e2 */
[----:B------:R-:W-:-:S02]  /*11520*/  ISETP.GE.AND P4, PT, R192, UR4, PT ;  /* 0x00000004c0007c0c */ /* 0x000fc4000bf86270 */
[-C--:B------:R-:W-:Y:S01]  /*11530*/  @!P0 LEA.HI.X R33, R195, R78.reuse, R225, 0x2, P6 ;  /* 0x0000004ec3218211 */ /* 0x080fe200030f14e1 */
[----:B------:R-:W-:Y:S01]  /*11540*/  @!P2 ST.E.64 desc[UR48][R24.64], R118 ;  /* 0x000000761800a985 */ /* 0x000fe2000c101b30 */
[----:B------:R-:W-:Y:S02]  /*11550*/  ISETP.GE.AND P2, PT, R23, UR4, PT ;  /* 0x0000000417007c0c */ /* 0x000fe4000bf46270 */
[CC--:B------:R-:W-:Y:S01]  /*11560*/  @!P3 LEA R30, P5, R194.reuse, R77.reuse, 0x2 ;  /* 0x0000004dc21eb211 */ /* 0x0c0fe200078a10ff */
[----:B------:R4:W-:Y:S02]  /*11570*/  @!P0 ST.E.64 desc[UR48][R32.64], R120 ;  /* 0x0000007820008985 */ /* 0x0009e4000c101b30 */
[C---:B-1----:R-:W-:Y:S02]  /*11580*/  @!P1 LEA R8, P0, R193.reuse, R77, 0x2 ;  /* 0x0000004dc1089211 */ /* 0x042fe400078010ff */
[-C--:B------:R-:W-:Y:S02]  /*11590*/  @!P3 LEA.HI.X R31, R194, R78.reuse, R224, 0x2, P5 ;  /* 0x0000004ec21fb211 */ /* 0x080fe400028f14e0 */
[----:B------:R-:W-:-:S02]  /*115a0*/  @!P1 LEA.HI.X R9, R193, R78, R223, 0x2, P0 ;  /* 0x0000004ec1099211 */ /* 0x000fc400000f14df */
[----:B------:R-:W-:Y:S01]  /*115b0*/  ISETP.GE.AND P0, PT, R22, UR4, PT ;  /* 0x0000000416007c0c */ /* 0x000fe2000bf06270 */
[----:B------:R1:W-:Y:S01]  /*115c0*/  @!P3 ST.E.64 desc[UR48][R30.64], R126 ;  /* 0x0000007e1e00b985 */ /* 0x0003e2000c101b30 */
[CC--:B--2---:R-:W-:Y:S02]  /*115d0*/  @!P4 LEA R10, P3, R192.reuse, R77.reuse, 0x2 ;  /* 0x0000004dc00ac211 */ /* 0x0c4fe400078610ff */
[C---:B---3--:R-:W-:Y:S01]  /*115e0*/  @!P2 LEA R20, P5, R23.reuse, R77, 0x2 ;  /* 0x0000004d1714a211 */ /* 0x048fe200078a10ff */
[----:B------:R2:W-:Y:S01]  /*115f0*/  @!P1 ST.E.64 desc[UR48][R8.64], R128 ;  /* 0x0000008008009985 */ /* 0x0005e2000c101b30 */
[-C--:B------:R-:W-:Y:S01]  /*11600*/  @!P4 LEA.HI.X R11, R192, R78.reuse, R222, 0x2, P3 ;  /* 0x0000004ec00bc211 */ /* 0x080fe200018f14de */
[C---:B----4-:R-:W-:Y:S01]  /*11610*/  VIADD R32, R2.reuse, 0xf0 ;  /* 0x000000f002207836 */ /* 0x050fe20000000000 */
[----:B------:R-:W-:Y:S01]  /*11620*/  @!P2 LEA.HI.X R21, R23, R78, R221, 0x2, P5 ;  /* 0x0000004e1715a211 */ /* 0x000fe200028f14dd */
[----:B------:R-:W-:Y:S01]  /*11630*/  VIADD R33, R2, 0xf8 ;  /* 0x000000f802217836 */ /* 0x000fe20000000000 */
[----:B------:R-:W-:Y:S01]  /*11640*/  ISETP.GE.AND P1, PT, R17, UR4, PT ;  /* 0x0000000411007c0c */ /* 0x000fe2000bf26270 */
[----:B------:R3:W-:Y:S01]  /*11650*/  @!P4 ST.E.64 desc[UR48][R10.64], R134 ;  /* 0x000000860a00c985 */ /* 0x0007e2000c101b30 */
[----:B------:R-:W-:-:S02]  /*11660*/  ISETP.GE.AND P3, PT, R32, UR4, PT ;  /* 0x0000000420007c0c */ /* 0x000fc4000bf66270 */
[----:B------:R-:W-:Y:S01]  /*11670*/  ISETP.GE.AND P5, PT, R19, UR4, PT ;  /* 0x0000000413007c0c */ /* 0x000fe2000bfa6270 */
[----:B------:R4:W-:Y:S01]  /*11680*/  @!P2 ST.E.64 desc[UR48][R20.64], R136 ;  /* 0x000000881400a985 */ /* 0x0009e2000c101b30 */
[-C--:B------:R-:W-:Y:S02]  /*11690*/  @!P0 LEA R24, P2, R22, R77.reuse, 0x2 ;  /* 0x0000004d16188211 */ /* 0x080fe400078410ff */
[----:B------:R-:W-:Y:S02]  /*116a0*/  ISETP.GE.AND P4, PT, R18, UR4, PT ;  /* 0x0000000412007c0c */ /* 0x000fe4000bf86270 */
[----:B------:R-:W-:Y:S02]  /*116b0*/  @!P0 LEA.HI.X R25, R22, R78, R220, 0x2, P2 ;  /* 0x0000004e16198211 */ /* 0x000fe400010f14dc */
[----:B------:R-:W-:Y:S02]  /*116c0*/  ISETP.GE.AND P2, PT, R33, UR4, PT ;  /* 0x0000000421007c0c */ /* 0x000fe4000bf46270 */
[----:B-1----:R-:W-:Y:S01]  /*116d0*/  SHF.R.S32.HI R31, RZ, 0x1f, R17 ;  /* 0x0000001fff1f7819 */ /* 0x002fe20000011411 */
[----:B------:R1:W-:Y:S01]  /*116e0*/  @!P0 ST.E.64 desc[UR48][R24.64], R142 ;  /* 0x0000008e18008985 */ /* 0x0003e2000c101b30 */
[----:B--2---:R-:W-:-:S02]  /*116f0*/  @!P1 LEA R8, P6, R17, R77, 0x2 ;  /* 0x0000004d11089211 */ /* 0x004fc400078c10ff */
[----:B---3--:R-:W-:Y:S02]  /*11700*/  SHF.R.S32.HI R11, RZ, 0x1f, R32 ;  /* 0x0000001fff0b7819 */ /* 0x008fe40000011420 */
[CC--:B------:R-:W-:Y:S02]  /*11710*/  @!P3 LEA R30, P0, R32.reuse, R77.reuse, 0x2 ;  /* 0x0000004d201eb211 */ /* 0x0c0fe400078010ff */
[-C--:B------:R-:W-:Y:S02]  /*11720*/  @!P1 LEA.HI.X R9, R17, R78.reuse, R31, 0x2, P6 ;  /* 0x0000004e11099211 */ /* 0x080fe400030f141f */
[C---:B------:R-:W-:Y:S02]  /*11730*/  @!P5 LEA R10, P6, R19.reuse, R77, 0x2 ;  /* 0x0000004d130ad211 */ /* 0x040fe400078c10ff */
[-C--:B------:R-:W-:Y:S02]  /*11740*/  @!P3 LEA.HI.X R31, R32, R78.reuse, R11, 0x2, P0 ;  /* 0x0000004e201fb211 */ /* 0x080fe400000f140b */
[----:B------:R-:W-:-:S02]  /*11750*/  @!P5 LEA.HI.X R11, R19, R78, R219, 0x2, P6 ;  /* 0x0000004e130bd211 */ /* 0x000fc400030f14db */
[----:B----4-:R-:W-:Y:S02]  /*11760*/  SHF.R.S32.HI R21, RZ, 0x1f, R33 ;  /* 0x0000001fff157819 */ /* 0x010fe40000011421 */
[CC--:B------:R-:W-:Y:S01]  /*11770*/  @!P2 LEA R32, P6, R33.reuse, R77.reuse, 0x2 ;  /* 0x0000004d2120a211 */ /* 0x0c0fe200078c10ff */
[----:B------:R1:W-:Y:S01]  /*11780*/  @!P5 ST.E.64 desc[UR48][R10.64], R144 ;  /* 0x000000900a00d985 */ /* 0x0003e2000c101b30 */
[C---:B------:R-:W-:Y:S02]  /*11790*/  @!P4 LEA R20, P0, R18.reuse, R77, 0x2 ;  /* 0x0000004d1214c211 */ /* 0x040fe400078010ff */
[-C--:B------:R-:W-:Y:S02]  /*117a0*/  @!P2 LEA.HI.X R33, R33, R78.reuse, R21, 0x2, P6 ;  /* 0x0000004e2121a211 */ /* 0x080fe400030f1415 */
[----:B------:R-:W-:-:S05]  /*117b0*/  @!P4 LEA.HI.X R21, R18, R78, R218, 0x2, P0 ;  /* 0x0000004e1215c211 */ /* 0x000fca00000f14da */
[----:B------:R1:W-:Y:S04]  /*117c0*/  @!P4 ST.E.64 desc[UR48][R20.64], R150 ;  /* 0x000000961400c985 */ /* 0x0003e8000c101b30 */
[----:B------:R1:W-:Y:S04]  /*117d0*/  @!P1 ST.E.64 desc[UR48][R8.64], R152 ;  /* 0x0000009808009985 */ /* 0x0003e8000c101b30 */
[----:B------:R1:W-:Y:S04]  /*117e0*/  @!P3 ST.E.64 desc[UR48][R30.64], R158 ;  /* 0x0000009e1e00b985 */ /* 0x0003e8000c101b30 */
[----:B------:R1:W-:Y:S02]  /*117f0*/  @!P2 ST.E.64 desc[UR48][R32.64], R160 ;  /* 0x000000a02000a985 */ /* 0x0003e4000c101b30 */
.L_x_1243:
[----:B------:R-:W-:Y:S05]  /*11800*/  BSYNC B1 ;  /* 0x0000000000017941 */ /* 0x000fea0003800000 */
.L_x_1242:
[----:B------:R-:W-:Y:S01]  /*11810*/  ISETP.GE.AND P0, PT, R76, UR10, PT ;  /* 0x0000000a4c007c0c */ /* 0x000fe2000bf06270 */
[----:B0-----:R-:W0:Y:S04]  /*11820*/  SHFL.IDX PT, R3, R3, 0x1, 0x1c1f ;  /* 0x003c1f0003037f89 */ /* 0x001e2800000e0000 */
[----:B------:R-:W3:Y:S08]  /*11830*/  SHFL.IDX PT, R0, R0, 0x1, 0x1c1f ;  /* 0x003c1f0000007f89 */ /* 0x000ef000000e0000 */
[----:B------:R-:W-:Y:S05]  /*11840*/  @P0 BRA `(.L_x_1241) ;  /* 0x0000001400e80947 */ /* 0x000fea0003800000 */
[----:B------:R-:W-:Y:S02]  /*11850*/  ULDC UR4, c[0x0][0xac8] ;  /* 0x0002b20000047ab9 */ /* 0x000fe40000000800 */
[----:B------:R-:W-:Y:S02]  /*11860*/  ISETP.GE.AND P5, PT, R2, UR4, PT ;  /* 0x0000000402007c0c */ /* 0x000fe4000bfa6270 */
[----:B------:R-:W-:Y:S02]  /*11870*/  ISETP.GE.AND P1, PT, R215, UR4, PT ;  /* 0x00000004d7007c0c */ /* 0x000fe4000bf26270 */
[----:B------:R-:W-:Y:S02]  /*11880*/  ISETP.GE.AND P4, PT, R214, UR4, PT ;  /* 0x00000004d6007c0c */ /* 0x000fe4000bf86270 */
[----:B------:R-:W-:-:S07]  /*11890*/  ISETP.GE.AND P3, PT, R213, UR4, PT ;  /* 0x00000004d5007c0c */ /* 0x000fce000bf66270 */
[CC--:B-1-3--:R-:W-:Y:S02]  /*118a0*/  @!P5 LEA R8, P0, R2.reuse, R0.reuse, 0x2 ;  /* 0x000000000208d211 */ /* 0x0cafe400078010ff */
[CC--:B------:R-:W-:Y:S02]  /*118b0*/  @!P1 LEA R10, P2, R215.reuse, R0.reuse, 0x2 ;  /* 0x00000000d70a9211 */ /* 0x0c0fe400078410ff */
[-C--:B0-----:R-:W-:Y:S02]  /*118c0*/  @!P5 LEA.HI.X R9, R2, R3.reuse, R89, 0x2, P0 ;  /* 0x000000030209d211 */ /* 0x081fe400000f1459 */
[----:B------:R-:W-:Y:S02]  /*118d0*/  @!P1 LEA.HI.X R11, R215, R3, R88, 0x2, P2 ;  /* 0x00000003d70b9211 */ /* 0x000fe400010f1458 */
[----:B------:R-:W-:Y:S01]  /*118e0*/  ISETP.GE.AND P0, PT, R212, UR4, PT ;  /* 0x00000004d4007c0c */ /* 0x000fe2000bf06270 */
[----:B------:R0:W-:Y:S01]  /*118f0*/  @!P5 ST.E.64 desc[UR48][R8.64], R12 ;  /* 0x0000000c0800d985 */ /* 0x0001e2000c101b30 */
[----:B------:R-:W-:-:S02]  /*11900*/  @!P4 LEA R20, P2, R214, R0, 0x2 ;  /* 0x00000000d614c211 */ /* 0x000fc400078410ff */
[----:B------:R-:W-:Y:S01]  /*11910*/  @!P3 LEA R24, P6, R213, R0, 0x2 ;  /* 0x00000000d518b211 */ /* 0x000fe200078c10ff */
[----:B------:R1:W-:Y:S01]  /*11920*/  @!P1 ST.E.64 desc[UR48][R10.64], R14 ;  /* 0x0000000e0a009985 */ /* 0x0003e2000c101b30 */
[----:B------:R-:W-:Y:S02]  /*11930*/  ISETP.GE.AND P1, PT, R211, UR4, PT ;  /* 0x00000004d3007c0c */ /* 0x000fe4000bf26270 */
[-C--:B------:R-:W-:Y:S02]  /*11940*/  @!P4 LEA.HI.X R21, R214, R3.reuse, R87, 0x2, P2 ;  /* 0x00000003d615c211 */ /* 0x080fe400010f1457 */
[----:B------:R-:W-:Y:S02]  /*11950*/  ISETP.GE.AND P2, PT, R210, UR4, PT ;  /* 0x00000004d2007c0c */ /* 0x000fe4000bf46270 */
[----:B------:R-:W-:Y:S01]  /*11960*/  @!P3 LEA.HI.X R25, R213, R3, R86, 0x2, P6 ;  /* 0x00000003d519b211 */ /* 0x000fe200030f1456 */
[----:B------:R3:W-:Y:S01]  /*11970*/  @!P4 ST.E.64 desc[UR48][R20.64], R26 ;  /* 0x0000001a1400c985 */ /* 0x0007e2000c101b30 */
[----:B------:R-:W-:-:S02]  /*11980*/  ISETP.GE.AND P4, PT, R209, UR4, PT ;  /* 0x00000004d1007c0c */ /* 0x000fc4000bf86270 */
[-C--:B------:R-:W-:Y:S01]  /*11990*/  @!P0 LEA R30, P5, R212, R0.reuse, 0x2 ;  /* 0x00000000d41e8211 */ /* 0x080fe200078a10ff */
[----:B------:R4:W-:Y:S01]  /*119a0*/  @!P3 ST.E.64 desc[UR48][R24.64], R28 ;  /* 0x0000001c1800b985 */ /* 0x0009e2000c101b30 */
[----:B------:R-:W-:Y:S02]  /*119b0*/  ISETP.GE.AND P3, PT, R208, UR4, PT ;  /* 0x00000004d0007c0c */ /* 0x000fe4000bf66270 */
[-C--:B------:R-:W-:Y:S02]  /*119c0*/  @!P0 LEA.HI.X R31, R212, R3.reuse, R85, 0x2, P5 ;  /* 0x00000003d41f8211 */ /* 0x080fe400028f1455 */
[CC--:B0-----:R-:W-:Y:S02]  /*119d0*/  @!P1 LEA R8, P5, R211.reuse, R0.reuse, 0x2 ;  /* 0x00000000d3089211 */ /* 0x0c1fe400078a10ff */
[----:B-1----:R-:W-:Y:S01]  /*119e0*/  @!P2 LEA R10, P6, R210, R0, 0x2 ;  /* 0x00000000d20aa211 */ /* 0x002fe200078c10ff */
[----:B------:R-:W-:Y:S01]  /*119f0*/  @!P0 ST.E.64 desc[UR48][R30.64], R34 ;  /* 0x000000221e008985 */ /* 0x000fe2000c101b30 */
[-C--:B------:R-:W-:Y:S01]  /*11a00*/  @!P1 LEA.HI.X R9, R211, R3.reuse, R84, 0x2, P5 ;  /* 0x00000003d3099211 */ /* 0x080fe200028f1454 */
[----:B---3--:R-:W-:Y:S01]  /*11a10*/  VIADD R26, R2, 0xf0 ;  /* 0x000000f0021a7836 */ /* 0x008fe20000000000 */
[----:B------:R-:W-:-:S02]  /*11a20*/  @!P2 LEA.HI.X R11, R210, R3, R83, 0x2, P6 ;  /* 0x00000003d20ba211 */ /* 0x000fc400030f1453 */
[-C--:B------:R-:W-:Y:S01]  /*11a30*/  @!P4 LEA R12, P5, R209, R0.reuse, 0x2 ;  /* 0x00000000d10cc211 */ /* 0x080fe200078a10ff */
[----:B------:R0:W-:Y:S01]  /*11a40*/  @!P1 ST.E.64 desc[UR48][R8.64], R36 ;  /* 0x0000002408009985 */ /* 0x0001e2000c101b30 */
[----:B------:R-:W-:Y:S02]  /*11a50*/  ISETP.GE.AND P0, PT, R207, UR4, PT ;  /* 0x00000004cf007c0c */ /* 0x000fe4000bf06270 */
        /* <DEDUP_REMOVED lines=11> */
[----:B----4-:R-:W-:Y:S02]  /*11b10*/  @!P1 LEA R24, P5, R206, R0, 0x2 ;  /* 0x00000000ce189211 */ /* 0x010fe400078a10ff */
[----:B------:R-:W-:-:S02]  /*11b20*/  @!P0 LEA.HI.X R21, R207, R3, R237, 0x2, P6 ;  /* 0x00000003cf158211 */ /* 0x000fc400030f14ed */
[-C--:B------:R-:W-:Y:S02]  /*11b30*/  @!P1 LEA.HI.X R25, R206, R3.reuse, R236, 0x2, P5 ;  /* 0x00000003ce199211 */ /* 0x080fe400028f14ec */
[CC--:B0-----:R-:W-:Y:S01]  /*11b40*/  @!P4 LEA R8, P5, R205.reuse, R0.reuse, 0x2 ;  /* 0x00000000cd08c211 */ /* 0x0c1fe200078a10ff */
[----:B------:R0:W-:Y:S01]  /*11b50*/  @!P0 ST.E.64 desc[UR48][R20.64], R52 ;  /* 0x0000003414008985 */ /* 0x0001e2000c101b30 */
[----:B------:R-:W-:Y:S02]  /*11b60*/  ISETP.GE.AND P0, PT, R202, UR4, PT ;  /* 0x00000004ca007c0c */ /* 0x000fe4000bf06270 */
[-C--:B-1----:R-:W-:Y:S01]  /*11b70*/  @!P2 LEA R10, P6, R204, R0.reuse, 0x2 ;  /* 0x00000000cc0aa211 */ /* 0x082fe200078c10ff */
[----:B------:R1:W-:Y:S01]  /*11b80*/  @!P1 ST.E.64 desc[UR48][R24.64], R58 ;  /* 0x0000003a18009985 */ /* 0x0003e2000c101b30 */
[----:B------:R-:W-:Y:S02]  /*11b90*/  @!P4 LEA.HI.X R9, R205, R3, R235, 0x2, P5 ;  /* 0x00000003cd09c211 */ /* 0x000fe400028f14eb */
[----:B---3--:R-:W-:-:S02]  /*11ba0*/  @!P3 LEA R12, P5, R203, R0, 0x2 ;  /* 0x00000000cb0cb211 */ /* 0x008fc400078a10ff */
[-C--:B------:R-:W-:Y:S01]  /*11bb0*/  @!P2 LEA.HI.X R11, R204, R3.reuse, R234, 0x2, P6 ;  /* 0x00000003cc0ba211 */ /* 0x080fe200030f14ea */
[----:B------:R3:W-:Y:S01]  /*11bc0*/  @!P4 ST.E.64 desc[UR48][R8.64], R60 ;  /* 0x0000003c0800c985 */ /* 0x0007e2000c101b30 */
[----:B------:R-:W-:Y:S02]  /*11bd0*/  @!P3 LEA.HI.X R13, R203, R3, R233, 0x2, P5 ;  /* 0x00000003cb0db211 */ /* 0x000fe400028f14e9 */
[----:B------:R-:W-:Y:S01]  /*11be0*/  ISETP.GE.AND P1, PT, R201, UR4, PT ;  /* 0x00000004c9007c0c */ /* 0x000fe2000bf26270 */
[----:B------:R4:W-:Y:S01]  /*11bf0*/  @!P2 ST.E.64 desc[UR48][R10.64], R66 ;  /* 0x000000420a00a985 */ /* 0x0009e2000c101b30 */
[----:B------:R-:W-:Y:S02]  /*11c00*/  ISETP.GE.AND P4, PT, R200, UR4, PT ;  /* 0x00000004c8007c0c */ /* 0x000fe4000bf86270 */
[----:B-----5:R-:W-:Y:S01]  /*11c10*/  @!P0 LEA R14, P2, R202, R0, 0x2 ;  /* 0x00000000ca0e8211 */ /* 0x020fe200078410ff */
[----:B------:R5:W-:Y:S01]  /*11c20*/  @!P3 ST.E.64 desc[UR48][R12.64], R68 ;  /* 0x000000440c00b985 */ /* 0x000be2000c101b30 */
[----:B------:R-:W-:-:S02]  /*11c30*/  ISETP.GE.AND P3, PT, R199, UR4, PT ;  /* 0x00000004c7007c0c */ /* 0x000fc4000bf66270 */
[----:B------:R-:W-:Y:S02]  /*11c40*/  @!P0 LEA.HI.X R15, R202, R3, R232, 0x2, P2 ;  /* 0x00000003ca0f8211 */ /* 0x000fe400010f14e8 */
[----:B------:R-:W-:-:S03]  /*11c50*/  ISETP.GE.AND P2, PT, R198, UR4, PT ;  /* 0x00000004c6007c0c */ /* 0x000fc6000bf46270 */
[CC--:B0-----:R-:W-:Y:S01]  /*11c60*/  @!P1 LEA R20, P6, R201.reuse, R0.reuse, 0x2 ;  /* 0x00000000c9149211 */ /* 0x0c1fe200078c10ff */
[----:B------:R0:W-:Y:S01]  /*11c70*/  @!P0 ST.E.64 desc[UR48][R14.64], R94 ;  /* 0x0000005e0e008985 */ /* 0x0001e2000c101b30 */
[CC--:B-1----:R-:W-:Y:S02]  /*11c80*/  @!P4 LEA R24, P5, R200.reuse, R0.reuse, 0x2 ;  /* 0x00000000c818c211 */ /* 0x0c2fe400078a10ff */
[-C--:B------:R-:W-:Y:S02]  /*11c90*/  @!P1 LEA.HI.X R21, R201, R3.reuse, R231, 0x2, P6 ;  /* 0x00000003c9159211 */ /* 0x080fe400030f14e7 */
[----:B------:R-:W-:Y:S02]  /*11ca0*/  ISETP.GE.AND P0, PT, R197, UR4, PT ;  /* 0x00000004c5007c0c */ /* 0x000fe4000bf06270 */
[----:B------:R-:W-:Y:S01]  /*11cb0*/  @!P4 LEA.HI.X R25, R200, R3, R230, 0x2, P5 ;  /* 0x00000003c819c211 */ /* 0x000fe200028f14e6 */
[----:B------:R1:W-:Y:S01]  /*11cc0*/  @!P1 ST.E.64 desc[UR48][R20.64], R100 ;  /* 0x0000006414009985 */ /* 0x0003e2000c101b30 */
[----:B---3--:R-:W-:-:S02]  /*11cd0*/  @!P3 LEA R8, P5, R199, R0, 0x2 ;  /* 0x00000000c708b211 */ /* 0x008fc400078a10ff */
[----:B------:R-:W-:Y:S01]  /*11ce0*/  ISETP.GE.AND P1, PT, R196, UR4, PT ;  /* 0x00000004c4007c0c */ /* 0x000fe2000bf26270 */
[----:B------:R3:W-:Y:S01]  /*11cf0*/  @!P4 ST.E.64 desc[UR48][R24.64], R106 ;  /* 0x0000006a1800c985 */ /* 0x0007e2000c101b30 */
[----:B------:R-:W-:Y:S02]  /*11d00*/  @!P3 LEA.HI.X R9, R199, R3, R229, 0x2, P5 ;  /* 0x00000003c709b211 */ /* 0x000fe400028f14e5 */
[-C--:B----4-:R-:W-:Y:S02]  /*11d10*/  @!P2 LEA R10, P6, R198, R0.reuse, 0x2 ;  /* 0x00000000c60aa211 */ /* 0x090fe400078c10ff */
[----:B------:R-:W-:Y:S01]  /*11d20*/  ISETP.GE.AND P4, PT, R195, UR4, PT ;  /* 0x00000004c3007c0c */ /* 0x000fe2000bf86270 */
[----:B------:R4:W-:Y:S01]  /*11d30*/  @!P3 ST.E.64 desc[UR48][R8.64], R108 ;  /* 0x0000006c0800b985 */ /* 0x0009e2000c101b30 */
[----:B------:R-:W-:Y:S02]  /*11d40*/  ISETP.GE.AND P3, PT, R194, UR4, PT ;  /* 0x00000004c2007c0c */ /* 0x000fe4000bf66270 */
[----:B-----5:R-:W-:-:S02]  /*11d50*/  @!P0 LEA R12, P5, R197, R0, 0x2 ;  /* 0x00000000c50c8211 */ /* 0x020fc400078a10ff */
[-C--:B------:R-:W-:Y:S02]  /*11d60*/  @!P2 LEA.HI.X R11, R198, R3.reuse, R228, 0x2, P6 ;  /* 0x00000003c60ba211 */ /* 0x080fe400030f14e4 */
[----:B------:R-:W-:-:S03]  /*11d70*/  @!P0 LEA.HI.X R13, R197, R3, R227, 0x2, P5 ;  /* 0x00000003c50d8211 */ /* 0x000fc600028f14e3 */
[----:B------:R5:W-:Y:S01]  /*11d80*/  @!P2 ST.E.64 desc[UR48][R10.64], R114 ;  /* 0x000000720a00a985 */ /* 0x000be2000c101b30 */
[CC--:B0-----:R-:W-:Y:S02]  /*11d90*/  @!P1 LEA R14, P2, R196.reuse, R0.reuse, 0x2 ;  /* 0x00000000c40e9211 */ /* 0x0c1fe400078410ff */
[-C--:B-1----:R-:W-:Y:S01]  /*11da0*/  @!P4 LEA R20, P5, R195, R0.reuse, 0x2 ;  /* 0x00000000c314c211 */ /* 0x082fe200078a10ff */
[----:B------:R0:W-:Y:S01]  /*11db0*/  @!P0 ST.E.64 desc[UR48][R12.64], R116 ;  /* 0x000000740c008985 */ /* 0x0001e2000c101b30 */
[----:B------:R-:W-:Y:S02]  /*11dc0*/  ISETP.GE.AND P0, PT, R193, UR4, PT ;  /* 0x00000004c1007c0c */ /* 0x000fe4000bf06270 */
[-C--:B------:R-:W-:Y:S02]  /*11dd0*/  @!P1 LEA.HI.X R15, R196, R3.reuse, R226, 0x2, P2 ;  /* 0x00000003c40f9211 */ /* 0x080fe400010f14e2 */
[----:B------:R-:W-:Y:S02]  /*11de0*/  ISETP.GE.AND P2, PT, R192, UR4, PT ;  /* 0x00000004c0007c0c */ /* 0x000fe4000bf46270 */
[----:B---3--:R-:W-:Y:S01]  /*11df0*/  @!P3 LEA R24, P6, R194, R0, 0x2 ;  /* 0x00000000c218b211 */ /* 0x008fe200078c10ff */
[----:B------:R1:W-:Y:S01]  /*11e00*/  @!P1 ST.E.64 desc[UR48][R14.64], R122 ;  /* 0x0000007a0e009985 */ /* 0x0003e2000c101b30 */
[----:B------:R-:W-:-:S02]  /*11e10*/  @!P4 LEA.HI.X R21, R195, R3, R225, 0x2, P5 ;  /* 0x00000003c315c211 */ /* 0x000fc400028f14e1 */
[----:B------:R-:W-:-:S03]  /*11e20*/  @!P3 LEA.HI.X R25, R194, R3, R224, 0x2, P6 ;  /* 0x00000003c219b211 */ /* 0x000fc600030f14e0 */
[----:B------:R3:W-:Y:S01]  /*11e30*/  @!P4 ST.E.64 desc[UR48][R20.64], R124 ;  /* 0x0000007c1400c985 */ /* 0x0007e2000c101b30 */
[-C--:B----4-:R-:W-:Y:S02]  /*11e40*/  @!P0 LEA R8, P1, R193, R0.reuse, 0x2 ;  /* 0x00000000c1088211 */ /* 0x090fe400078210ff */
[----:B------:R-:W-:Y:S01]  /*11e50*/  ISETP.GE.AND P4, PT, R23, UR4, PT ;  /* 0x0000000417007c0c */ /* 0x000fe2000bf86270 */
[----:B------:R4:W-:Y:S01]  /*11e60*/  @!P3 ST.E.64 desc[UR48][R24.64], R130 ;  /* 0x000000821800b985 */ /* 0x0009e2000c101b30 */
[----:B------:R-:W-:Y:S02]  /*11e70*/  ISETP.GE.AND P3, PT, R22, UR4, PT ;  /* 0x0000000416007c0c */ /* 0x000fe4000bf66270 */
[C---:B-----5:R-:W-:Y:S02]  /*11e80*/  @!P2 LEA R10, P5, R192.reuse, R0, 0x2 ;  /* 0x00000000c00aa211 */ /* 0x060fe400078a10ff */
        /* <DEDUP_REMOVED lines=10> */
[-C--:B------:R-:W-:Y:S02]  /*11f30*/  @!P3 LEA.HI.X R15, R22, R3.reuse, R220, 0x2, P6 ;  /* 0x00000003160fb211 */ /* 0x080fe400030f14dc */
[----:B------:R-:W-:Y:S01]  /*11f40*/  ISETP.GE.AND P6, PT, R17, UR4, PT ;  /* 0x0000000411007c0c */ /* 0x000fe2000bfc6270 */
[----:B------:R1:W-:Y:S01]  /*11f50*/  @!P4 ST.E.64 desc[UR48][R12.64], R140 ;  /* 0x0000008c0c00c985 */ /* 0x0003e2000c101b30 */
[----:B---3--:R-:W-:Y:S02]  /*11f60*/  SHF.R.S32.HI R20, RZ, 0x1f, R26 ;  /* 0x0000001fff147819 */ /* 0x008fe4000001141a */
[CC--:B----4-:R-:W-:Y:S01]  /*11f70*/  @!P1 LEA R24, P5, R26.reuse, R0.reuse, 0x2 ;  /* 0x000000001a189211 */ /* 0x0d0fe200078a10ff */
[----:B------:R3:W-:Y:S01]  /*11f80*/  @!P3 ST.E.64 desc[UR48][R14.64], R146 ;  /* 0x000000920e00b985 */ /* 0x0007e2000c101b30 */
[----:B-----5:R-:W-:Y:S02]  /*11f90*/  @!P2 LEA R8, P4, R19, R0, 0x2 ;  /* 0x000000001308a211 */ /* 0x020fe400078810ff */
[----:B------:R-:W-:-:S02]  /*11fa0*/  @!P1 LEA.HI.X R25, R26, R3, R20, 0x2, P5 ;  /* 0x000000031a199211 */ /* 0x000fc400028f1414 */
[-C--:B0-----:R-:W-:Y:S02]  /*11fb0*/  @!P0 LEA R10, P3, R18, R0.reuse, 0x2 ;  /* 0x00000000120a8211 */ /* 0x081fe400078610ff */
[-C--:B------:R-:W-:Y:S02]  /*11fc0*/  @!P2 LEA.HI.X R9, R19, R3.reuse, R219, 0x2, P4 ;  /* 0x000000031309a211 */ /* 0x080fe400020f14db */
[----:B------:R-:W-:Y:S01]  /*11fd0*/  SHF.R.S32.HI R26, RZ, 0x1f, R17 ;  /* 0x0000001fff1a7819 */ /* 0x000fe20000011411 */
[----:B-1----:R-:W-:Y:S01]  /*11fe0*/  VIADD R12, R2, 0xf8 ;  /* 0x000000f8020c7836 */ /* 0x002fe20000000000 */
[C---:B------:R-:W-:Y:S01]  /*11ff0*/  @!P6 LEA R20, P4, R17.reuse, R0, 0x2 ;  /* 0x000000001114e211 */ /* 0x040fe200078810ff */
[----:B------:R3:W-:Y:S01]  /*12000*/  @!P2 ST.E.64 desc[UR48][R8.64], R148 ;  /* 0x000000940800a985 */ /* 0x0007e2000c101b30 */
[-C--:B------:R-:W-:Y:S02]  /*12010*/  @!P0 LEA.HI.X R11, R18, R3.reuse, R218, 0x2, P3 ;  /* 0x00000003120b8211 */ /* 0x080fe400018f14da */
[----:B------:R-:W-:-:S03]  /*12020*/  @!P6 LEA.HI.X R21, R17, R3, R26, 0x2, P4 ;  /* 0x000000031115e211 */ /* 0x000fc600020f141a */
[----:B------:R3:W-:Y:S01]  /*12030*/  @!P0 ST.E.64 desc[UR48][R10.64], R154 ;  /* 0x0000009a0a008985 */ /* 0x0007e2000c101b30 */
[----:B------:R-:W-:-:S03]  /*12040*/  ISETP.GE.AND P0, PT, R12, UR4, PT ;  /* 0x000000040c007c0c */ /* 0x000fc6000bf06270 */
[----:B------:R3:W-:Y:S04]  /*12050*/  @!P6 ST.E.64 desc[UR48][R20.64], R156 ;  /* 0x0000009c1400e985 */ /* 0x0007e8000c101b30 */
[----:B------:R3:W-:Y:S06]  /*12060*/  @!P1 ST.E.64 desc[UR48][R24.64], R4 ;  /* 0x0000000418009985 */ /* 0x0007ec000c101b30 */
[----:B------:R-:W-:Y:S05]  /*12070*/  @P0 BRA `(.L_x_1241) ;  /* 0x0000000c00dc0947 */ /* 0x000fea0003800000 */
[----:B---3--:R-:W-:Y:S02]  /*12080*/  LEA R4, P0, R12, R0, 0x2 ;  /* 0x000000000c047211 */ /* 0x008fe400078010ff */
[----:B------:R-:W-:-:S04]  /*12090*/  SHF.R.S32.HI R0, RZ, 0x1f, R12 ;  /* 0x0000001fff007819 */ /* 0x000fc8000001140c */
[----:B------:R-:W-:-:S05]  /*120a0*/  LEA.HI.X R5, R12, R3, R0, 0x2, P0 ;  /* 0x000000030c057211 */ /* 0x000fca00000f1400 */
[----:B------:R0:W-:Y:S01]  /*120b0*/  ST.E.64 desc[UR48][R4.64], R6 ;  /* 0x0000000604007985 */ /* 0x0001e2000c101b30 */
[----:B------:R-:W-:Y:S05]  /*120c0*/  BRA `(.L_x_1241) ;  /* 0x0000000c00c87947 */ /* 0x000fea0003800000 */
.L_x_1232:
        /* <DEDUP_REMOVED lines=9> */
[----:B------:R-:W-:Y:S01]  /*12160*/  UISETP.NE.U32.AND UP1, UPT, UR8, URZ, UPT ;  /* 0x0000003f0800728c */ /* 0x000fe2000bf25070 */
[----:B------:R-:W-:Y:S02]  /*12170*/  ULDC UR4, c[0x0][0xa88] ;  /* 0x0002a20000047ab9 */ /* 0x000fe40000000800 */
[----:B------:R-:W2:Y:S01]  /*12180*/  @P1 LDG.E R3, desc[UR48][R4.64] ;  /* 0x0000003004031981 */ /* 0x000ea2000c1e1900 */
[----:B------:R-:W-:Y:S01]  /*12190*/  UISETP.NE.AND.EX UP1, UPT, UR9, URZ, UPT, UP1 ;  /* 0x0000003f0900728c */ /* 0x000fe2000bf25310 */
[----:B------:R-:W-:Y:S01]  /*121a0*/  IMAD.U32 R0, RZ, RZ, UR4 ;  /* 0x00000004ff007e24 */ /* 0x000fe2000f8e00ff */
[----:B------:R-:W0:Y:S04]  /*121b0*/  S2R R10, SR_TID.X ;  /* 0x00000000000a7919 */ /* 0x000e280000002100 */
[----:B------:R-:W-:-:S05]  /*121c0*/  PLOP3.LUT P2, PT, PT, PT, UP1, 0x80, 0x0 ;  /* 0x000000000000781c */ /* 0x000fca0003f4f018 */
[----:B------:R-:W-:Y:S02]  /*121d0*/  @UP1 ULDC.64 UR8, c[0x0][0xc08] ;  /* 0x0003020000081ab9 */ /* 0x000fe40000000a00 */
[----:B------:R-:W-:-:S06]  /*121e0*/  @UP1 UIMAD.WIDE UR8, UR56, 0x4, UR8 ;  /* 0x00000004380818a5 */ /* 0x000fcc000f8e0208 */
[----:B------:R-:W-:Y:S02]  /*121f0*/  IMAD.U32 R6, RZ, RZ, UR8 ;  /* 0x00000008ff067e24 */ /* 0x000fe4000f8e00ff */
[----:B------:R-:W-:-:S05]  /*12200*/  IMAD.U32 R7, RZ, RZ, UR9 ;  /* 0x00000009ff077e24 */ /* 0x000fca000f8e00ff */
[----:B------:R1:W5:Y:S01]  /*12210*/  @P2 LDG.E R0, desc[UR48][R6.64] ;  /* 0x0000003006002981 */ /* 0x000362000c1e1900 */
[----:B------:R-:W-:Y:S01]  /*12220*/  UMOV UR4, URZ ;  /* 0x0000003f00047c82 */ /* 0x000fe20008000000 */
[----:B0-----:R-:W-:-:S05]  /*12230*/  VIADD R8, R10, 0xffffff80 ;  /* 0xffffff800a087836 */ /* 0x001fca0000000000 */
[----:B------:R-:W-:Y:S02]  /*12240*/  ISETP.GT.AND P0, PT, R8, 0x7f, PT ;  /* 0x0000007f0800780c */ /* 0x000fe40003f04270 */
[----:B--2---:R-:W-:Y:S01]  /*12250*/  @P1 R2UR UR4, R3 ;  /* 0x00000000030412ca */ /* 0x004fe200000e0000 */
[----:B-1----:R-:W-:-:S14]  /*12260*/  @P2 BRA `(.L_x_1244) ;  /* 0x0000000000102947 */ /* 0x002fdc0003800000 */
[----:B------:R-:W-:Y:S05]  /*12270*/  @!P1 BRA `(.L_x_1244) ;  /* 0x00000000000c9947 */ /* 0x000fea0003800000 */
[----:B------:R-:W2:Y:S04]  /*12280*/  LDG.E R3, desc[UR48][R4.64] ;  /* 0x0000003004037981 */ /* 0x000ea8000c1e1900 */
[----:B-----5:R-:W2:Y:S02]  /*12290*/  LDG.E R0, desc[UR48][R4.64+0x4] ;  /* 0x0000043004007981 */ /* 0x020ea4000c1e1900 */
[----:B--2---:R-:W-:-:S07]  /*122a0*/  IMAD.IADD R0, R0, 0x1, -R3 ;  /* 0x0000000100007824 */ /* 0x004fce00078e0a03 */
.L_x_1244:
[----:B------:R-:W-:Y:S01]  /*122b0*/  USHF.R.S32.HI UR12, URZ, 0x1f, UR56 ;  /* 0x0000001f3f0c7899 */ /* 0x000fe20008011438 */
[----:B------:R-:W-:Y:S01]  /*122c0*/  BSSY B1, `(.L_x_1245) ;  /* 0x0000039000017945 */ /* 0x000fe20003800000 */
[----:B------:R-:W-:Y:S02]  /*122d0*/  USHF.R.S32.HI UR18, URZ, 0x1f, UR4 ;  /* 0x0000001f3f127899 */ /* 0x000fe40008011404 */
[----:B------:R-:W-:Y:S02]  /*122e0*/  USEL UR7, UR56, URZ, !UP0 ;  /* 0x0000003f38077287 */ /* 0x000fe4000c000000 */
[----:B------:R-:W-:Y:S01]  /*122f0*/  USEL UR12, UR12, URZ, !UP0 ;  /* 0x0000003f0c0c7287 */ /* 0x000fe2000c000000 */
[----:B------:R-:W-:Y:S11]  /*12300*/  @P0 BRA `(.L_x_1246) ;  /* 0x0000000000d00947 */ /* 0x000ff60003800000 */
[----:B------:R-:W0:Y:S01]  /*12310*/  LDC R9, c[0x0][0xbe8] ;  /* 0x0002fa00ff097b82 */ /* 0x000e220000000800 */
[----:B------:R-:W-:-:S05]  /*12320*/  IMAD.U32 R6, RZ, RZ, UR41 ;  /* 0x00000029ff067e24 */ /* 0x000fca000f8e00ff */
[----:B------:R-:W-:Y:S01]  /*12330*/  IADD3 R6, R6, -0x80, R10 ;  /* 0xffffff8006067810 */ /* 0x000fe20007ffe00a */
[----:B0----5:R-:W-:-:S05]  /*12340*/  IMAD R3, R0, R9, RZ ;  /* 0x0000000900037224 */ /* 0x021fca00078e02ff */
[----:B------:R-:W-:-:S13]  /*12350*/  ISETP.GE.AND P0, PT, R6, R3, PT ;  /* 0x000000030600720c */ /* 0x000fda0003f06270 */
[----:B------:R-:W-:Y:S05]  /*12360*/  @P0 BRA `(.L_x_1246) ;  /* 0x0000000000b80947 */ /* 0x000fea0003800000 */
[----:B------:R-:W-:Y:S01]  /*12370*/  ISETP.NE.AND P0, PT, R9, 0x1, PT ;  /* 0x000000010900780c */ /* 0x000fe20003f05270 */
[----:B------:R-:W-:Y:S01]  /*12380*/  UISETP.GT.AND UP2, UPT, UR54, 0x1, UPT ;  /* 0x000000013600788c */ /* 0x000fe2000bf44270 */
[----:B------:R-:W-:-:S03]  /*12390*/  UMOV UR8, 0x9b8 ;  /* 0x000009b800087882 */ /* 0x000fc60000000000 */
[----:B------:R-:W-:Y:S02]  /*123a0*/  USEL UR19, UR8, 0x978, UP2 ;  /* 0x0000097808137887 */ /* 0x000fe40009000000 */
[----:B------:R-:W-:-:S06]  /*123b0*/  USEL UR21, UR55, URZ, UP2 ;  /* 0x0000003f37157287 */ /* 0x000fcc0009000000 */
[----:B------:R-:W0:Y:S04]  /*123c0*/  @P0 LDC R3, c[0x0][0xbec] ;  /* 0x0002fb00ff030b82 */ /* 0x000e280000000800 */
[----:B------:R-:W-:Y:S01]  /*123d0*/  ULDC.64 UR8, c[0x0][UR19+0x218] ;  /* 0x0000860013087abb */ /* 0x000fe20008000a00 */
[----:B------:R-:W-:Y:S01]  /*123e0*/  ULDC.64 UR14, c[0x0][UR19+0x220] ;  /* 0x00008800130e7abb */ /* 0x000fe20008000a00 */
[----:B------:R-:W-:Y:S01]  /*123f0*/  ULDC.64 UR16, c[0x0][UR19+0x228] ;  /* 0x00008a0013107abb */ /* 0x000fe20008000a00 */
[----:B------:R-:W-:Y:S01]  /*12400*/  UIMAD.WIDE.U32 UR10, UR8, UR52, URZ ;  /* 0x00000034080a72a5 */ /* 0x000fe2000f8e003f */
[----:B------:R-:W1:Y:S01]  /*12410*/  @P0 LDC R5, c[0x0][0xbf0] ;  /* 0x0002fc00ff050b82 */ /* 0x000e620000000800 */
        /* <DEDUP_REMOVED lines=8> */
[----:B0-----:R-:W-:Y:S01]  /*124a0*/  @P0 IMAD.HI.U32 R4, R6, R3, RZ ;  /* 0x0000000306040227 */ /* 0x001fe200078e00ff */
[----:B------:R-:W-:-:S02]  /*124b0*/  UIADD3 UR11, UR20, UR11, URZ ;  /* 0x0000000b140b7290 */ /* 0x000fc4000fffe03f */
[----:B------:R-:W-:Y:S01]  /*124c0*/  UIADD3 UR13, UR9, UR13, URZ ;  /* 0x0000000d090d7290 */ /* 0x000fe2000fffe03f */
[----:B------:R-:W-:Y:S02]  /*124d0*/  IMAD.MOV.U32 R3, RZ, RZ, R6 ;  /* 0x000000ffff037224 */ /* 0x000fe400078e0006 */
[----:B------:R-:W-:Y:S01]  /*124e0*/  IMAD.U32 R10, RZ, RZ, UR8 ;  /* 0x00000008ff0a7e24 */ /* 0x000fe2000f8e00ff */
[----:B------:R-:W-:Y:S01]  /*124f0*/  ULDC.64 UR8, c[0x0][UR19+0x210] ;  /* 0x0000840013087abb */ /* 0x000fe20008000a00 */
[----:B-1----:R-:W-:Y:S01]  /*12500*/  @P0 SHF.R.U32.HI R3, RZ, R5, R4 ;  /* 0x00000005ff030219 */ /* 0x002fe20000011604 */
[----:B------:R-:W-:Y:S02]  /*12510*/  IMAD.U32 R4, RZ, RZ, UR22 ;  /* 0x00000016ff047e24 */ /* 0x000fe4000f8e00ff */
[----:B------:R-:W-:Y:S01]  /*12520*/  IMAD.U32 R5, RZ, RZ, UR23 ;  /* 0x00000017ff057e24 */ /* 0x000fe2000f8e00ff */
[--C-:B------:R-:W-:Y:S01]  /*12530*/  SHF.R.S32.HI R5, RZ, 0x1f, R3.reuse ;  /* 0x0000001fff057819 */ /* 0x100fe20000011403 */
[----:B------:R-:W-:Y:S01]  /*12540*/  IMAD.MOV R7, RZ, RZ, -R3 ;  /* 0x000000ffff077224 */ /* 0x000fe200078e0a03 */
[----:B------:R-:W-:Y:S01]  /*12550*/  IADD3 R4, P0, P1, R3, UR10, R4 ;  /* 0x0000000a03047c10 */ /* 0x000fe2000f91e004 */
[----:B------:R-:W-:-:S02]  /*12560*/  UIADD3.X UR10, UR13, UR11, UR18, UP0, UP1 ;  /* 0x0000000b0d0a7290 */ /* 0x000fc400087e2412 */
        /* <DEDUP_REMOVED lines=14> */
.L_x_1246:
[----:B------:R-:W-:Y:S05]  /*12650*/  BSYNC B1 ;  /* 0x0000000000017941 */ /* 0x000fea0003800000 */
.L_x_1245:
[----:B------:R-:W-:-:S06]  /*12660*/  UISETP.GT.AND UP0, UPT, UR54, 0x1, UPT ;  /* 0x000000013600788c */ /* 0x000fcc000bf04270 */
[----:B------:R-:W-:-:S13]  /*12670*/  PLOP3.LUT P0, PT, PT, PT, UP0, 0x80, 0x0 ;  /* 0x000000000000781c */ /* 0x000fda0003f0f008 */
[----:B------:R-:W-:Y:S05]  /*12680*/  @P0 BRA `(.L_x_1241) ;  /* 0x0000000800580947 */ /* 0x000fea0003800000 */
[----:B------:R-:W1:Y:S01]  /*12690*/  LDC R11, c[0x0][0xbe8] ;  /* 0x0002fa00ff0b7b82 */ /* 0x000e620000000800 */
[----:B0-----:R-:W-:Y:S01]  /*126a0*/  SHF.R.S32.HI R3, RZ, 0x1f, R8 ;  /* 0x0000001fff037819 */ /* 0x001fe20000011408 */
        /* <DEDUP_REMOVED lines=9> */
[----:B------:R-:W-:-:S03]  /*12740*/  UIADD3 UR9, UR9, UR10, URZ ;  /* 0x0000000a09097290 */ /* 0x000fc6000fffe03f */
[----:B------:R-:W-:Y:S01]  /*12750*/  IMAD R3, R10, 0x20, R13 ;  /* 0x000000200a037824 */ /* 0x000fe200078e020d */
[----:B------:R-:W-:Y:S02]  /*12760*/  ULDC.64 UR10, c[0x0][0xae8] ;  /* 0x0002ba00000a7ab9 */ /* 0x000fe40000000a00 */
[----:B------:R-:W-:Y:S01]  /*12770*/  UIMAD.WIDE.U32 UR8, UR52, UR10, UR8 ;  /* 0x0000000a340872a5 */ /* 0x000fe2000f8e0008 */
[----:B------:R-:W-:Y:S01]  /*12780*/  VIADD R8, R3, UR41 ;  /* 0x0000002903087c36 */ /* 0x000fe20008000000 */
[----:B-1----:R-:W-:Y:S02]  /*12790*/  ISETP.NE.AND P0, PT, R11, 0x1, PT ;  /* 0x000000010b00780c */ /* 0x002fe40003f05270 */
[----:B------:R-:W-:Y:S01]  /*127a0*/  UIMAD UR9, UR52, UR11, UR9 ;  /* 0x0000000b340972a4 */ /* 0x000fe2000f8e0209 */
[----:B------:R-:W-:Y:S02]  /*127b0*/  IMAD.MOV.U32 R3, RZ, RZ, R8 ;  /* 0x000000ffff037224 */ /* 0x000fe400078e0008 */
[----:B------:R-:W-:-:S02]  /*127c0*/  ULDC.64 UR10, c[0x0][0xaf0] ;  /* 0x0002bc00000a7ab9 */ /* 0x000fc40000000a00 */
[----:B------:R-:W-:Y:S02]  /*127d0*/  UIMAD UR12, UR12, UR10, URZ ;  /* 0x0000000a0c0c72a4 */ /* 0x000fe4000f8e023f */
[----:B------:R-:W-:Y:S02]  /*127e0*/  UIMAD.WIDE.U32 UR8, UR7, UR10, UR8 ;  /* 0x0000000a070872a5 */ /* 0x000fe4000f8e0008 */
[----:B------:R-:W-:Y:S02]  /*127f0*/  UIMAD UR4, UR7, UR11, UR12 ;  /* 0x0000000b070472a4 */ /* 0x000fe4000f8e020c */
[----:B------:R-:W0:Y:S02]  /*12800*/  @P0 LDC R5, c[0x0][0xbec] ;  /* 0x0002fb00ff050b82 */ /* 0x000e240000000800 */
[----:B------:R-:W-:Y:S01]  /*12810*/  UIADD3 UR4, UR9, UR4, URZ ;  /* 0x0000000409047290 */ /* 0x000fe2000fffe03f */
[----:B------:R-:W-:-:S05]  /*12820*/  ULDC.64 UR10, c[0x0][0xae0] ;  /* 0x0002b800000a7ab9 */ /* 0x000fca0000000a00 */
[----:B------:R-:W1:Y:S01]  /*12830*/  @P0 LDC R7, c[0x0][0xbf0] ;  /* 0x0002fc00ff070b82 */ /* 0x000e620000000800 */
[----:B0-----:R-:W-:-:S04]  /*12840*/  @P0 IMAD.HI.U32 R4, R8, R5, RZ ;  /* 0x0000000508040227 */ /* 0x001fc800078e00ff */
[----:B------:R-:W-:Y:S02]  /*12850*/  IMAD.U32 R5, RZ, RZ, UR9 ;  /* 0x00000009ff057e24 */ /* 0x000fe4000f8e00ff */
[----:B------:R-:W-:Y:S01]  /*12860*/  IMAD.U32 R5, RZ, RZ, UR4 ;  /* 0x00000004ff057e24 */ /* 0x000fe2000f8e00ff */
[----:B-1----:R-:W-:Y:S01]  /*12870*/  @P0 SHF.R.U32.HI R3, RZ, R7, R4 ;  /* 0x00000007ff030219 */ /* 0x002fe20000011604 */
[----:B------:R-:W-:Y:S01]  /*12880*/  IMAD.U32 R4, RZ, RZ, UR8 ;  /* 0x00000008ff047e24 */ /* 0x000fe2000f8e00ff */
[----:B------:R-:W-:Y:S02]  /*12890*/  ULDC.64 UR8, c[0x0][0xad8] ;  /* 0x0002b60000087ab9 */ /* 0x000fe40000000a00 */
[--C-:B------:R-:W-:Y:S01]  /*128a0*/  SHF.R.S32.HI R6, RZ, 0x1f, R3.reuse ;  /* 0x0000001fff067819 */ /* 0x100fe20000011403 */
[----:B------:R-:W-:Y:S02]  /*128b0*/  IMAD.MOV R7, RZ, RZ, -R3 ;  /* 0x000000ffff077224 */ /* 0x000fe400078e0a03 */
[----:B------:R-:W-:-:S04]  /*128c0*/  IMAD.WIDE.U32 R4, R3, UR10, R4 ;  /* 0x0000000a03047c25 */ /* 0x000fc8000f8e0004 */
[----:B------:R-:W-:Y:S02]  /*128d0*/  IMAD R7, R11, R7, R8 ;  /* 0x000000070b077224 */ /* 0x000fe400078e0208 */
[----:B------:R-:W-:Y:S02]  /*128e0*/  IMAD R6, R6, UR10, RZ ;  /* 0x0000000a06067c24 */ /* 0x000fe4000f8e02ff */
[----:B------:R-:W-:Y:S02]  /*128f0*/  VIADD R8, R13, UR41 ;  /* 0x000000290d087c36 */ /* 0x000fe40008000000 */
[----:B------:R-:W-:Y:S01]  /*12900*/  IMAD R9, R3, UR11, R6 ;  /* 0x0000000b03097c24 */ /* 0x000fe2000f8e0206 */
[----:B------:R-:W-:Y:S01]  /*12910*/  SHF.R.S32.HI R6, RZ, 0x1f, R7 ;  /* 0x0000001fff067819 */ /* 0x000fe20000011407 */
[----:B-----5:R-:W-:Y:S02]  /*12920*/  IMAD R11, R0, R11, RZ ;  /* 0x0000000b000b7224 */ /* 0x020fe400078e02ff */
[----:B------:R-:W-:-:S02]  /*12930*/  IMAD.IADD R5, R5, 0x1, R9 ;  /* 0x0000000105057824 */ /* 0x000fc400078e0209 */
[----:B------:R-:W-:Y:S02]  /*12940*/  IMAD R6, R6, UR8, RZ ;  /* 0x0000000806067c24 */ /* 0x000fe4000f8e02ff */
[----:B------:R-:W-:-:S04]  /*12950*/  IMAD.WIDE.U32 R4, R7, UR8, R4 ;  /* 0x0000000807047c25 */ /* 0x000fc8000f8e0004 */
[----:B------:R-:W-:Y:S01]  /*12960*/  IMAD R9, R7, UR9, R6 ;  /* 0x0000000907097c24 */ /* 0x000fe2000f8e0206 */
[----:B------:R-:W-:Y:S01]  /*12970*/  ULDC.64 UR8, c[0x0][0xa80] ;  /* 0x0002a00000087ab9 */ /* 0x000fe20000000a00 */
[----:B------:R-:W-:Y:S01]  /*12980*/  VIADD R3, R8, 0x40 ;  /* 0x0000004008037836 */ /* 0x000fe20000000000 */
[----:B------:R-:W-:Y:S01]  /*12990*/  LEA R6, P2, R4, UR8, 0x1 ;  /* 0x0000000804067c11 */ /* 0x000fe2000f8408ff */
[----:B------:R-:W-:Y:S02]  /*129a0*/  IMAD.IADD R5, R5, 0x1, R9 ;  /* 0x0000000105057824 */ /* 0x000fe400078e0209 */
[----:B------:R-:W-:Y:S01]  /*129b0*/  VIADD R0, R8, 0x20 ;  /* 0x0000002008007836 */ /* 0x000fe20000000000 */
[-C--:B------:R-:W-:Y:S01]  /*129c0*/  ISETP.GE.AND P0, PT, R3, R11.reuse, PT ;  /* 0x0000000b0300720c */ /* 0x080fe20003f06270 */
[----:B------:R-:W-:Y:S01]  /*129d0*/  IMAD.SHL.U32 R7, R10, 0x8, RZ ;  /* 0x000000080a077824 */ /* 0x000fe200078e00ff */
[----:B------:R-:W-:Y:S02]  /*129e0*/  LEA.HI.X R3, R4, UR9, R5, 0x1, P2 ;  /* 0x0000000904037c11 */ /* 0x000fe400090f0c05 */
[-C--:B------:R-:W-:Y:S01]  /*129f0*/  ISETP.GE.AND P2, PT, R8, R11.reuse, PT ;  /* 0x0000000b0800720c */ /* 0x080fe20003f46270 */
[C---:B------:R-:W-:Y:S01]  /*12a00*/  VIADD R9, R7.reuse, 0x80 ;  /* 0x0000008007097836 */ /* 0x040fe20000000000 */
[----:B------:R-:W-:Y:S01]  /*12a10*/  ISETP.GE.AND P1, PT, R0, R11, PT ;  /* 0x0000000b0000720c */ /* 0x000fe20003f26270 */
[C---:B------:R-:W-:Y:S01]  /*12a20*/  VIADD R15, R7.reuse, 0xc0 ;  /* 0x000000c0070f7836 */ /* 0x040fe20000000000 */
[----:B------:R0:W1:Y:S01]  /*12a30*/  SHFL.IDX PT, R4, R6, RZ, 0x181f ;  /* 0x00181fff06047589 */ /* 0x00006200000e0000 */
[----:B------:R-:W-:Y:S01]  /*12a40*/  VIADD R13, R7, 0x40 ;  /* 0x00000040070d7836 */ /* 0x000fe20000000000 */
[----:B------:R-:W-:-:S02]  /*12a50*/  SHF.R.S32.HI R12, RZ, 0x1f, R7 ;  /* 0x0000001fff0c7819 */ /* 0x000fc40000011407 */
[----:B------:R0:W2:Y:S01]  /*12a60*/  SHFL.IDX PT, R0, R3, RZ, 0x181f ;  /* 0x00181fff03007589 */ /* 0x0000a200000e0000 */
[----:B------:R-:W-:Y:S02]  /*12a70*/  SHF.R.S32.HI R10, RZ, 0x1f, R9 ;  /* 0x0000001fff0a7819 */ /* 0x000fe40000011409 */
[----:B------:R-:W-:Y:S02]  /*12a80*/  SHF.R.S32.HI R14, RZ, 0x1f, R15 ;  /* 0x0000001fff0e7819 */ /* 0x000fe4000001140f */
[----:B------:R-:W-:Y:S01]  /*12a90*/  SHF.R.S32.HI R20, RZ, 0x1f, R13 ;  /* 0x0000001fff147819 */ /* 0x000fe2000001140d */
[----:B------:R-:W-:Y:S06]  /*12aa0*/  @P2 BRA `(.L_x_1248) ;  /* 0x0000000000442947 */ /* 0x000fec0003800000 */
        /* <DEDUP_REMOVED lines=17> */
.L_x_1248:
[----:B------:R-:W-:Y:S05]  /*12bc0*/  BSYNC B1 ;  /* 0x0000000000017941 */ /* 0x000fea0003800000 */
.L_x_1247:
[----:B--2---:R2:W4:Y:S01]  /*12bd0*/  SHFL.IDX PT, R0, R3, 0x1, 0x181f ;  /* 0x00381f0003007f89 */ /* 0x00452200000e0000 */
[----:B------:R-:W-:Y:S03]  /*12be0*/  BSSY B1, `(.L_x_1249) ;  /* 0x0000014000017945 */ /* 0x000fe60003800000 */
[----:B-1-3--:R2:W1:Y:S01]  /*12bf0*/  SHFL.IDX PT, R4, R6, 0x1, 0x181f ;  /* 0x00381f0006047f89 */ /* 0x00a46200000e0000 */
[----:B------:R-:W-:Y:S05]  /*12c00*/  @P1 BRA `(.L_x_1250) ;  /* 0x0000000000441947 */ /* 0x000fea0003800000 */
[----:B------:R-:W-:Y:S02]  /*12c10*/  ULDC UR4, c[0x0][0xac8] ;  /* 0x0002b20000047ab9 */ /* 0x000fe40000000800 */
[----:B------:R-:W-:Y:S02]  /*12c20*/  ISETP.GE.AND P4, PT, R7, UR4, PT ;  /* 0x0000000407007c0c */ /* 0x000fe4000bf86270 */
[----:B------:R-:W-:Y:S02]  /*12c30*/  ISETP.GE.AND P3, PT, R13, UR4, PT ;  /* 0x000000040d007c0c */ /* 0x000fe4000bf66270 */
[----:B------:R-:W-:Y:S02]  /*12c40*/  ISETP.GE.AND P2, PT, R9, UR4, PT ;  /* 0x0000000409007c0c */ /* 0x000fe4000bf46270 */
[----:B------:R-:W-:-:S07]  /*12c50*/  ISETP.GE.AND P1, PT, R15, UR4, PT ;  /* 0x000000040f007c0c */ /* 0x000fce000bf26270 */
[-C--:B-1----:R-:W-:Y:S02]  /*12c60*/  @!P4 LEA R24, P6, R7, R4.reuse, 0x1 ;  /* 0x000000040718c211 */ /* 0x082fe400078c08ff */
[----:B------:R-:W-:Y:S02]  /*12c70*/  @!P3 LEA R26, P5, R13, R4, 0x1 ;  /* 0x000000040d1ab211 */ /* 0x000fe400078a08ff */
[----:B----4-:R-:W-:Y:S02]  /*12c80*/  @!P4 LEA.HI.X R25, R7, R0, R12, 0x1, P6 ;  /* 0x000000000719c211 */ /* 0x010fe400030f0c0c */
        /* <DEDUP_REMOVED lines=9> */
.L_x_1250:
[----:B------:R-:W-:Y:S05]  /*12d20*/  BSYNC B1 ;  /* 0x0000000000017941 */ /* 0x000fea0003800000 */
.L_x_1249:
[----:B----4-:R4:W0:Y:S01]  /*12d30*/  SHFL.IDX PT, R0, R3, 0x2, 0x181f ;  /* 0x00581f0003007f89 */ /* 0x01082200000e0000 */
        /* <DEDUP_REMOVED lines=20> */
.L_x_1252:
[----:B------:R-:W-:Y:S05]  /*12e80*/  BSYNC B1 ;  /* 0x0000000000017941 */ /* 0x000fea0003800000 */
.L_x_1251:
[----:B0-----:R-:W-:Y:S01]  /*12e90*/  VIADD R0, R8, 0x60 ;  /* 0x0000006008007836 */ /* 0x001fe20000000000 */
[----:B--2-4-:R-:W2:Y:S04]  /*12ea0*/  SHFL.IDX PT, R3, R3, 0x3, 0x181f ;  /* 0x00781f0003037f89 */ /* 0x014ea800000e0000 */
[----:B------:R-:W-:Y:S01]  /*12eb0*/  ISETP.GE.AND P0, PT, R0, R11, PT ;  /* 0x0000000b0000720c */ /* 0x000fe20003f06270 */
[----:B-1-3--:R1:W3:-:S12]  /*12ec0*/  SHFL.IDX PT, R4, R6, 0x3, 0x181f ;  /* 0x00781f0006047f89 */ /* 0x00a2d800000e0000 */
[----:B-1----:R-:W-:Y:S05]  /*12ed0*/  @P0 BRA `(.L_x_1241) ;  /* 0x0000000000440947 */ /* 0x002fea0003800000 */
[----:B------:R-:W-:Y:S02]  /*12ee0*/  ULDC UR4, c[0x0][0xac8] ;  /* 0x0002b20000047ab9 */ /* 0x000fe40000000800 */
[----:B------:R-:W-:Y:S02]  /*12ef0*/  ISETP.GE.AND P3, PT, R7, UR4, PT ;  /* 0x0000000407007c0c */ /* 0x000fe4000bf66270 */
[----:B------:R-:W-:Y:S02]  /*12f00*/  ISETP.GE.AND P2, PT, R13, UR4, PT ;  /* 0x000000040d007c0c */ /* 0x000fe4000bf46270 */
[----:B------:R-:W-:Y:S02]  /*12f10*/  ISETP.GE.AND P1, PT, R9, UR4, PT ;  /* 0x0000000409007c0c */ /* 0x000fe4000bf26270 */
[----:B------:R-:W-:-:S07]  /*12f20*/  ISETP.GE.AND P0, PT, R15, UR4, PT ;  /* 0x000000040f007c0c */ /* 0x000fce000bf06270 */
[----:B---3--:R-:W-:-:S04]  /*12f30*/  @!P3 LEA R6, P4, R7, R4, 0x1 ;  /* 0x000000040706b211 */ /* 0x008fc800078808ff */
[-C--:B--2---:R-:W-:Y:S02]  /*12f40*/  @!P3 LEA.HI.X R7, R7, R3.reuse, R12, 0x1, P4 ;  /* 0x000000030707b211 */ /* 0x084fe400020f0c0c */
        /* <DEDUP_REMOVED lines=10> */
.L_x_1241:
[----:B------:R-:W-:Y:S05]  /*12ff0*/  BSYNC B0 ;  /* 0x0000000000007941 */ /* 0x000fea0003800000 */
.L_x_1231:
[----:B------:R-:W-:Y:S02]  /*13000*/  ULDC UR4, c[0x0][0xc3c] ;  /* 0x00030f0000047ab9 */ /* 0x000fe40000000800 */
[----:B------:R-:W-:-:S06]  /*13010*/  UISETP.GE.AND UP0, UPT, UR51, UR4, UPT ;  /* 0x000000043300728c */ /* 0x000fcc000bf06270 */
[----:B------:R-:W-:-:S13]  /*13020*/  PLOP3.LUT P0, PT, PT, PT, UP0, 0x80, 0x0 ;  /* 0x000000000000781c */ /* 0x000fda0003f0f008 */
[----:B------:R-:W-:Y:S05]  /*13030*/  @!P0 BRA `(.L_x_1253) ;  /* 0xfffffee000588947 */ /* 0x000fea000383ffff */
[----:B------:R-:W-:Y:S05]  /*13040*/  EXIT ;  /* 0x000000000000794d */ /* 0x000fea0003800000 */
.L_x_1144:
[----:B------:R-:W-:-:S08]  /*13050*/  NOP ;  /* 0x0000000000007918 */ /* 0x000fd00000000000 */
[----:B0-----:R-:W0:-:S00]  /*13060*/  USETMAXREG.DEALLOC.CTAPOOL 0x18 ;  /* 0x00000018000079c8 */ /* 0x001e0000080e0500 */
        /* <DEDUP_REMOVED lines=20> */
.L_x_1254:
        /* <DEDUP_REMOVED lines=21> */
[----:B------:R-:W-:Y:S02]  /*13300*/  IMAD.IADD R7, R4, 0x1, R7 ;  /* 0x0000000104077824 */ /* 0x000fe400078e0207 */
[----:B------:R-:W0:Y:S03]  /*13310*/  LDC R4, c[0x0][0xc38] ;  /* 0x00030e00ff047b82 */ /* 0x000e260000000800 */
[----:B------:R-:W1:Y:S02]  /*13320*/  SHFL.UP PT, R8, R7, 0x2, RZ ;  /* 0x0440000007087989 */ /* 0x000e6400000e00ff */
[----:B-1----:R-:W-:-:S05]  /*13330*/  SEL R8, R8, RZ, P2 ;  /* 0x000000ff08087207 */ /* 0x002fca0001000000 */
[----:B------:R-:W-:Y:S02]  /*13340*/  IMAD.IADD R8, R7, 0x1, R8 ;  /* 0x0000000107087824 */ /* 0x000fe400078e0208 */
[----:B------:R-:W1:Y:S03]  /*13350*/  S2R R7, SR_CTAID.X ;  /* 0x0000000000077919 */ /* 0x000e660000002500 */
[----:B------:R-:W2:Y:S02]  /*13360*/  SHFL.UP PT, R9, R8, 0x4, RZ ;  /* 0x0480000008097989 */ /* 0x000ea400000e00ff */
[----:B--2---:R-:W-:-:S05]  /*13370*/  SEL R9, R9, RZ, P3 ;  /* 0x000000ff09097207 */ /* 0x004fca0001800000 */
[----:B------:R-:W-:-:S05]  /*13380*/  IMAD.IADD R9, R8, 0x1, R9 ;  /* 0x0000000108097824 */ /* 0x000fca00078e0209 */
[----:B------:R-:W2:Y:S02]  /*13390*/  SHFL.UP PT, R2, R9, 0x8, RZ ;  /* 0x0500000009027989 */ /* 0x000ea400000e00ff */
[----:B--2---:R-:W-:-:S05]  /*133a0*/  SEL R2, R2, RZ, P4 ;  /* 0x000000ff02027207 */ /* 0x004fca0002000000 */
[----:B------:R-:W-:-:S05]  /*133b0*/  IMAD.IADD R2, R9, 0x1, R2 ;  /* 0x0000000109027824 */ /* 0x000fca00078e0202 */
[----:B------:R-:W2:Y:S02]  /*133c0*/  SHFL.UP PT, R3, R2, 0x10, RZ ;  /* 0x0600000002037989 */ /* 0x000ea400000e00ff */
[----:B--2---:R-:W-:-:S05]  /*133d0*/  SEL R3, R3, RZ, P5 ;  /* 0x000000ff03037207 */ /* 0x004fca0002800000 */
[----:B------:R-:W-:-:S05]  /*133e0*/  IMAD.IADD R3, R2, 0x1, R3 ;  /* 0x0000000102037824 */ /* 0x000fca00078e0203 */
[----:B------:R-:W0:Y:S02]  /*133f0*/  SHFL.IDX PT, R11, R3, 0x1f, 0x1f ;  /* 0x03e01f00030b7f89 */ /* 0x000e2400000e0000 */
[----:B0-----:R-:W-:-:S04]  /*13400*/  IMAD R8, R11, R4, RZ ;  /* 0x000000040b087224 */ /* 0x001fc800078e02ff */
[----:B------:R-:W-:Y:S01]  /*13410*/  IMAD.MOV.U32 R9, RZ, RZ, R8 ;  /* 0x000000ffff097224 */ /* 0x000fe200078e0008 */
[----:B-1----:R-:W-:-:S13]  /*13420*/  ISETP.GT.AND P6, PT, R8, R7, PT ;  /* 0x000000070800720c */ /* 0x002fda0003fc4270 */
[----:B------:R-:W-:Y:S05]  /*13430*/  @P6 BRA `(.L_x_1256) ;  /* 0x0000000000a86947 */ /* 0x000fea0003800000 */
[----:B------:R-:W-:Y:S01]  /*13440*/  IMAD.MOV.U32 R8, RZ, RZ, R9 ;  /* 0x000000ffff087224 */ /* 0x000fe200078e0009 */
[----:B------:R-:W-:Y:S01]  /*13450*/  UMOV UR38, URZ ;  /* 0x0000003f00267c82 */ /* 0x000fe20008000000 */
[----:B------:R-:W-:-:S05]  /*13460*/  ULDC UR5, c[0x0][0xc3c] ;  /* 0x00030f0000057ab9 */ /* 0x000fca0000000800 */
.L_x_1258:
        /* <DEDUP_REMOVED lines=22> */
[----:B------:R-:W-:Y:S02]  /*135d0*/  IMAD.IADD R9, R4, 0x1, R9 ;  /* 0x0000000104097824 */ /* 0x000fe400078e0209 */
[----:B------:R-:W0:Y:S03]  /*135e0*/  LDC R4, c[0x0][0xc38] ;  /* 0x00030e00ff047b82 */ /* 0x000e260000000800 */
        /* <DEDUP_REMOVED lines=9> */
[----:B------:R-:W0:Y:S02]  /*13680*/  SHFL.IDX PT, R11, R2, 0x1f, 0x1f ;  /* 0x03e01f00020b7f89 */ /* 0x000e2400000e0000 */
[----:B0-----:R-:W-:-:S04]  /*13690*/  IMAD R9, R11, R4, RZ ;  /* 0x000000040b097224 */ /* 0x001fc800078e02ff */
[----:B------:R-:W-:-:S05]  /*136a0*/  IMAD.IADD R8, R9, 0x1, R8 ;  /* 0x0000000109087824 */ /* 0x000fca00078e0208 */
[----:B------:R-:W-:-:S13]  /*136b0*/  ISETP.GT.AND P6, PT, R8, R7, PT ;  /* 0x000000070800720c */ /* 0x000fda0003fc4270 */
[----:B------:R-:W-:Y:S05]  /*136c0*/  @!P6 BRA `(.L_x_1258) ;  /* 0xfffffffc0068e947 */ /* 0x000fea000383ffff */
[----:B------:R-:W-:-:S07]  /*136d0*/  IMAD.MOV.U32 R3, RZ, RZ, R2 ;  /* 0x000000ffff037224 */ /* 0x000fce00078e0002 */
.L_x_1256:
        /* <DEDUP_REMOVED lines=8> */
[----:B------:R-:W-:-:S04]  /*13760*/  IMAD.U32 R11, RZ, RZ, UR4 ;  /* 0x00000004ff0b7e24 */ /* 0x000fc8000f8e00ff */
[----:B------:R0:W1:Y:S04]  /*13770*/  SHFL.IDX PT, R8, R5, R8, 0x1f ;  /* 0x00001f0805087589 */ /* 0x00006800000e0000 */
[----:B------:R0:W2:Y:S01]  /*13780*/  SHFL.IDX PT, R6, R6, R11, 0x1f ;  /* 0x00001f0b06067589 */ /* 0x0000a200000e0000 */
[----:B------:R-:W-:Y:S05]  /*13790*/  @!P0 BRA `(.L_x_1259) ;  /* 0x00000000000c8947 */ /* 0x000fea0003800000 */
[----:B------:R-:W-:-:S06]  /*137a0*/  UIADD3 UR5, UR4, -0x1, URZ ;  /* 0xffffffff04057890 */ /* 0x000fcc000fffe03f */
[----:B------:R-:W-:-:S05]  /*137b0*/  IMAD.U32 R2, RZ, RZ, UR5 ;  /* 0x00000005ff027e24 */ /* 0x000fca000f8e00ff */
[----:B------:R3:W4:Y:S02]  /*137c0*/  SHFL.IDX PT, R9, R3, R2, 0x1f ;  /* 0x00001f0203097589 */ /* 0x00072400000e0000 */
.L_x_1259:
[----:B---34-:R-:W-:Y:S01]  /*137d0*/  IMAD R2, R9, R4, R10 ;  /* 0x0000000409027224 */ /* 0x018fe200078e020a */
[----:B-1----:R-:W-:Y:S01]  /*137e0*/  ISETP.NE.AND P0, PT, R8, 0x1, PT ;  /* 0x000000010800780c */ /* 0x002fe20003f05270 */
[----:B------:R-:W-:Y:S02]  /*137f0*/  UIADD3 UR38, UR4, UR38, URZ ;  /* 0x0000002604267290 */ /* 0x000fe4000fffe03f */
[----:B0-----:R-:W-:Y:S01]  /*13800*/  IMAD.IADD R5, R7, 0x1, -R2 ;  /* 0x0000000107057824 */ /* 0x001fe200078e0a02 */
[----:B------:R0:W-:Y:S09]  /*13810*/  STL [R1+0x10], R2 ;  /* 0x0000100201007387 */ /* 0x0001f20000100800 */
[----:B------:R-:W-:Y:S05]  /*13820*/  @!P0 BRA `(.L_x_1260) ;  /* 0x0000000000e08947 */ /* 0x000fea0003800000 */
[----:B--2---:R-:W-:Y:S02]  /*13830*/  IABS R4, R6 ;  /* 0x0000000600047213 */ /* 0x004fe40000000000 */
[----:B------:R-:W-:Y:S02]  /*13840*/  IABS R7, R8 ;  /* 0x0000000800077213 */ /* 0x000fe40000000000 */
[----:B------:R-:W1:Y:S08]  /*13850*/  I2F.RP R9, R4 ;  /* 0x0000000400097306 */ /* 0x000e700000209400 */
[----:B------:R-:W2:Y:S08]  /*13860*/  I2F.RP R10, R7 ;  /* 0x00000007000a7306 */ /* 0x000eb00000209400 */
[----:B-1----:R-:W0:Y:S08]  /*13870*/  MUFU.RCP R9, R9 ;  /* 0x0000000900097308 */ /* 0x002e300000001000 */
[----:B--2---:R-:W-:Y:S01]  /*13880*/  MUFU.RCP R10, R10 ;  /* 0x0000000a000a7308 */ /* 0x004fe20000001000 */
[----:B0-----:R-:W-:Y:S01]  /*13890*/  VIADD R2, R9, 0xffffffe ;  /* 0x0ffffffe09027836 */ /* 0x001fe20000000000 */
[----:B------:R-:W-:-:S06]  /*138a0*/  IABS R9, R6 ;  /* 0x0000000600097213 */ /* 0x000fcc0000000000 */
[----:B------:R0:W1:Y:S02]  /*138b0*/  F2I.FTZ.U32.TRUNC.NTZ R3, R2 ;  /* 0x0000000200037305 */ /* 0x000064000021f000 */
[----:B0-----:R-:W-:Y:S02]  /*138c0*/  IMAD.MOV.U32 R2, RZ, RZ, RZ ;  /* 0x000000ffff027224 */ /* 0x001fe400078e00ff */
[----:B-1----:R-:W-:-:S04]  /*138d0*/  IMAD.MOV R11, RZ, RZ, -R3 ;  /* 0x000000ffff0b7224 */ /* 0x002fc800078e0a03 */
[----:B------:R-:W-:-:S04]  /*138e0*/  IMAD R11, R11, R4, RZ ;  /* 0x000000040b0b7224 */ /* 0x000fc800078e02ff */
[----:B------:R-:W-:Y:S01]  /*138f0*/  IMAD.HI.U32 R3, R3, R11, R2 ;  /* 0x0000000b03037227 */ /* 0x000fe200078e0002 */
[----:B------:R-:W-:-:S03]  /*13900*/  IABS R2, R5 ;  /* 0x0000000500027213 */ /* 0x000fc60000000000 */
[----:B------:R-:W-:Y:S02]  /*13910*/  IMAD.MOV R11, RZ, RZ, -R9 ;  /* 0x000000ffff0b7224 */ /* 0x000fe400078e0a09 */
[----:B------:R-:W-:-:S04]  /*13920*/  IMAD.HI.U32 R9, R3, R2, RZ ;  /* 0x0000000203097227 */ /* 0x000fc800078e00ff */
[----:B------:R-:W-:Y:S02]  /*13930*/  VIADD R3, R10, 0xffffffe ;  /* 0x0ffffffe0a037836 */ /* 0x000fe40000000000 */
[----:B------:R-:W-:-:S04]  /*13940*/  IMAD R11, R9, R11, R2 ;  /* 0x0000000b090b7224 */ /* 0x000fc800078e0202 */
[----:B------:R-:W0:Y:S01]  /*13950*/  F2I.FTZ.U32.TRUNC.NTZ R3, R3 ;  /* 0x0000000300037305 */ /* 0x000e22000021f000 */
[----:B------:R-:W-:-:S13]  /*13960*/  ISETP.GT.U32.AND P1, PT, R4, R11, PT ;  /* 0x0000000b0400720c */ /* 0x000fda0003f24070 */
[----:B------:R-:W-:Y:S02]  /*13970*/  @!P1 IMAD.IADD R11, R11, 0x1, -R4 ;  /* 0x000000010b0b9824 */ /* 0x000fe400078e0a04 */
[----:B0-----:R-:W-:Y:S02]  /*13980*/  IMAD.MOV R2, RZ, RZ, -R3 ;  /* 0x000000ffff027224 */ /* 0x001fe400078e0a03 */
[----:B------:R-:W-:Y:S01]  /*13990*/  @!P1 VIADD R9, R9, 0x1 ;  /* 0x0000000109099836 */ /* 0x000fe20000000000 */
[----:B------:R-:W-:Y:S01]  /*139a0*/  ISETP.GE.U32.AND P0, PT, R11, R4, PT ;  /* 0x000000040b00720c */ /* 0x000fe20003f06070 */
[----:B------:R-:W-:Y:S01]  /*139b0*/  IMAD R11, R2, R7, RZ ;  /* 0x00000007020b7224 */ /* 0x000fe200078e02ff */
[----:B------:R-:W-:Y:S01]  /*139c0*/  ISETP.NE.AND P1, PT, R6, RZ, PT ;  /* 0x000000ff0600720c */ /* 0x000fe20003f25270 */
[----:B------:R-:W-:-:S04]  /*139d0*/  IMAD.MOV.U32 R2, RZ, RZ, RZ ;  /* 0x000000ffff027224 */ /* 0x000fc800078e00ff */
[----:B------:R-:W-:Y:S01]  /*139e0*/  IMAD.HI.U32 R4, R3, R11, R2 ;  /* 0x0000000b03047227 */ /* 0x000fe200078e0002 */
[----:B------:R-:W-:-:S04]  /*139f0*/  LOP3.LUT R2, R5, R6, RZ, 0x3c, !PT ;  /* 0x0000000605027212 */ /* 0x000fc800078e3cff */
[----:B------:R-:W-:Y:S01]  /*13a00*/  ISETP.GE.AND P2, PT, R2, RZ, PT ;  /* 0x000000ff0200720c */ /* 0x000fe20003f46270 */
[----:B------:R-:W-:Y:S01]  /*13a10*/  @P0 VIADD R9, R9, 0x1 ;  /* 0x0000000109090836 */ /* 0x000fe20000000000 */
[----:B------:R-:W-:-:S05]  /*13a20*/  IABS R2, R8 ;  /* 0x0000000800027213 */ /* 0x000fca0000000000 */
[----:B------:R-:W-:-:S06]  /*13a30*/  IMAD.MOV R2, RZ, RZ, -R2 ;  /* 0x000000ffff027224 */ /* 0x000fcc00078e0a02 */
[----:B------:R-:W-:Y:S01]  /*13a40*/  @!P2 IMAD.MOV R9, RZ, RZ, -R9 ;  /* 0x000000ffff09a224 */ /* 0x000fe200078e0a09 */
[----:B------:R-:W-:-:S04]  /*13a50*/  @!P1 LOP3.LUT R9, RZ, R6, RZ, 0x33, !PT ;  /* 0x00000006ff099212 */ /* 0x000fc800078e33ff */
        /* <DEDUP_REMOVED lines=9> */
[----:B------:R-:W-:-:S07]  /*13af0*/  ISETP.GE.AND P2, PT, R2, RZ, PT ;  /* 0x000000ff0200720c */ /* 0x000fce0003f46270 */
[----:B------:R-:W-:-:S06]  /*13b00*/  @P0 VIADD R4, R4, 0x1 ;  /* 0x0000000104040836 */ /* 0x000fcc0000000000 */
[----:B------:R-:W-:Y:S01]  /*13b10*/  @!P2 IMAD.MOV R4, RZ, RZ, -R4 ;  /* 0x000000ffff04a224 */ /* 0x000fe200078e0a04 */
[----:B------:R-:W-:-:S05]  /*13b20*/  @!P1 LOP3.LUT R4, RZ, R8, RZ, 0x33, !PT ;  /* 0x00000008ff049212 */ /* 0x000fca00078e33ff */
[--C-:B------:R-:W-:Y:S02]  /*13b30*/  IMAD.MOV R2, RZ, RZ, -R4.reuse ;  /* 0x000000ffff027224 */ /* 0x100fe400078e0a04 */
[C---:B------:R-:W-:Y:S02]  /*13b40*/  IMAD R3, R8.reuse, 0x1000000, R4 ;  /* 0x0100000008037824 */ /* 0x040fe400078e0204 */
[--C-:B------:R-:W-:Y:S02]  /*13b50*/  IMAD R8, R8, R2, R9.reuse ;  /* 0x0000000208087224 */ /* 0x100fe400078e0209 */
[----:B------:R-:W-:Y:S02]  /*13b60*/  IMAD.MOV R2, RZ, RZ, -R9 ;  /* 0x000000ffff027224 */ /* 0x000fe400078e0a09 */
[----:B------:R-:W-:Y:S02]  /*13b70*/  IMAD R3, R8, 0x10000, R3 ;  /* 0x0001000008037824 */ /* 0x000fe400078e0203 */
[----:B------:R-:W-:-:S03]  /*13b80*/  IMAD R2, R6, R2, R5 ;  /* 0x0000000206027224 */ /* 0x000fc600078e0205 */
[----:B------:R0:W-:Y:S01]  /*13b90*/  STL [R1+0x18], R3 ;  /* 0x0000180301007387 */ /* 0x0001e20000100800 */
[----:B------:R-:W-:Y:S05]  /*13ba0*/  BRA `(.L_x_1261) ;  /* 0x0000000000fc7947 */ /* 0x000fea0003800000 */
.L_x_1260:
[----:B------:R-:W-:Y:S02]  /*13bb0*/  ULDC.64 UR4, c[0x0][0xc90] ;  /* 0x0003240000047ab9 */ /* 0x000fe40000000a00 */
[----:B------:R-:W-:-:S06]  /*13bc0*/  UIMAD.WIDE UR4, UR38, 0x4, UR4 ;  /* 0x00000004260478a5 */ /* 0x000fcc000f8e0204 */
[----:B0-----:R-:W-:Y:S02]  /*13bd0*/  IMAD.U32 R2, RZ, RZ, UR4 ;  /* 0x00000004ff027e24 */ /* 0x001fe4000f8e00ff */
[----:B------:R-:W-:-:S05]  /*13be0*/  IMAD.U32 R3, RZ, RZ, UR5 ;  /* 0x00000005ff037e24 */ /* 0x000fca000f8e00ff */
[----:B------:R0:W2:Y:S02]  /*13bf0*/  LDG.E R7, desc[UR48][R2.64] ;  /* 0x0000003002077981 */ /* 0x0000a4000c1e1900 */
[----:B0-----:R-:W-:Y:S02]  /*13c00*/  IMAD.MOV.U32 R2, RZ, RZ, RZ ;  /* 0x000000ffff027224 */ /* 0x001fe400078e00ff */
[----:B--2---:R-:W-:-:S05]  /*13c10*/  IMAD R8, R6, R7, RZ ;  /* 0x0000000706087224 */ /* 0x004fca00078e02ff */
[----:B------:R-:W-:-:S04]  /*13c20*/  IABS R9, R8 ;  /* 0x0000000800097213 */ /* 0x000fc80000000000 */
[----:B------:R-:W0:Y:S08]  /*13c30*/  I2F.RP R10, R9 ;  /* 0x00000009000a7306 */ /* 0x000e300000209400 */
[----:B0-----:R-:W0:Y:S02]  /*13c40*/  MUFU.RCP R10, R10 ;  /* 0x0000000a000a7308 */ /* 0x001e240000001000 */
[----:B0-----:R-:W-:-:S06]  /*13c50*/  VIADD R11, R10, 0xffffffe ;  /* 0x0ffffffe0a0b7836 */ /* 0x001fcc0000000000 */
[----:B------:R-:W0:Y:S02]  /*13c60*/  F2I.FTZ.U32.TRUNC.NTZ R3, R11 ;  /* 0x0000000b00037305 */ /* 0x000e24000021f000 */
[----:B0-----:R-:W-:-:S04]  /*13c70*/  IMAD.MOV R12, RZ, RZ, -R3 ;  /* 0x000000ffff0c7224 */ /* 0x001fc800078e0a03 */
[----:B------:R-:W-:-:S04]  /*13c80*/  IMAD R13, R12, R9, RZ ;  /* 0x000000090c0d7224 */ /* 0x000fc800078e02ff */
[----:B------:R-:W-:Y:S01]  /*13c90*/  IMAD.HI.U32 R2, R3, R13, R2 ;  /* 0x0000000d03027227 */ /* 0x000fe200078e0002 */
[----:B------:R-:W-:Y:S02]  /*13ca0*/  IABS R13, R5 ;  /* 0x00000005000d7213 */ /* 0x000fe40000000000 */
[----:B------:R-:W-:-:S03]  /*13cb0*/  IABS R3, R8 ;  /* 0x0000000800037213 */ /* 0x000fc60000000000 */
[----:B------:R-:W-:-:S04]  /*13cc0*/  IMAD.HI.U32 R2, R2, R13, RZ ;  /* 0x0000000d02027227 */ /* 0x000fc800078e00ff */
[----:B------:R-:W-:-:S04]  /*13cd0*/  IMAD.MOV R3, RZ, RZ, -R3 ;  /* 0x000000ffff037224 */ /* 0x000fc800078e0a03 */
[----:B------:R-:W-:Y:S01]  /*13ce0*/  IMAD R10, R2, R3, R13 ;  /* 0x00000003020a7224 */ /* 0x000fe200078e020d */
[----:B------:R-:W-:-:S04]  /*13cf0*/  LOP3.LUT R3, R5, R8, RZ, 0x3c, !PT ;  /* 0x0000000805037212 */ /* 0x000fc800078e3cff */
[----:B------:R-:W-:Y:S02]  /*13d00*/  ISETP.GT.U32.AND P1, PT, R9, R10, PT ;  /* 0x0000000a0900720c */ /* 0x000fe40003f24070 */
[----:B------:R-:W-:-:S11]  /*13d10*/  ISETP.GE.AND P2, PT, R3, RZ, PT ;  /* 0x000000ff0300720c */ /* 0x000fd60003f46270 */
[----:B------:R-:W-:Y:S02]  /*13d20*/  @!P1 IMAD.IADD R10, R10, 0x1, -R9 ;  /* 0x000000010a0a9824 */ /* 0x000fe400078e0a09 */
[----:B------:R-:W-:Y:S01]  /*13d30*/  @!P1 VIADD R2, R2, 0x1 ;  /* 0x0000000102029836 */ /* 0x000fe20000000000 */
[----:B------:R-:W-:Y:S02]  /*13d40*/  ISETP.NE.AND P1, PT, R8, RZ, PT ;  /* 0x000000ff0800720c */ /* 0x000fe40003f25270 */
[----:B------:R-:W-:-:S13]  /*13d50*/  ISETP.GE.U32.AND P0, PT, R10, R9, PT ;  /* 0x000000090a00720c */ /* 0x000fda0003f06070 */
[----:B------:R-:W-:-:S04]  /*13d60*/  @P0 VIADD R2, R2, 0x1 ;  /* 0x0000000102020836 */ /* 0x000fc80000000000 */
[----:B------:R-:W-:Y:S01]  /*13d70*/  @!P2 IMAD.MOV R2, RZ, RZ, -R2 ;  /* 0x000000ffff02a224 */ /* 0x000fe200078e0a02 */
[----:B------:R-:W-:-:S05]  /*13d80*/  @!P1 LOP3.LUT R2, RZ, R8, RZ, 0x33, !PT ;  /* 0x00000008ff029212 */ /* 0x000fca00078e33ff */
[----:B------:R-:W-:Y:S02]  /*13d90*/  IMAD R9, R7, R2, RZ ;  /* 0x0000000207097224 */ /* 0x000fe400078e02ff */
[----:B------:R-:W-:Y:S02]  /*13da0*/  IMAD.MOV R2, RZ, RZ, -R2 ;  /* 0x000000ffff027224 */ /* 0x000fe400078e0a02 */
[----:B------:R-:W-:Y:S02]  /*13db0*/  IMAD.MOV R3, RZ, RZ, -R9 ;  /* 0x000000ffff037224 */ /* 0x000fe400078e0a09 */
[----:B------:R-:W-:-:S03]  /*13dc0*/  IMAD R5, R8, R2, R5 ;  /* 0x0000000208057224 */ /* 0x000fc600078e0205 */
[----:B------:R-:W-:-:S04]  /*13dd0*/  VIADDMNMX R4, R3, R4, R7, PT ;  /* 0x0000000403047246 */ /* 0x000fc80003800107 */
[-C--:B------:R-:W-:Y:S02]  /*13de0*/  IABS R7, R4.reuse ;  /* 0x0000000400077213 */ /* 0x080fe40000000000 */
[----:B------:R-:W-:Y:S02]  /*13df0*/  IABS R8, R4 ;  /* 0x0000000400087213 */ /* 0x000fe40000000000 */
[----:B------:R-:W0:Y:S03]  /*13e00*/  I2F.RP R10, R7 ;  /* 0x00000007000a7306 */ /* 0x000e260000209400 */
[----:B------:R-:W-:-:S05]  /*13e10*/  IMAD.MOV R8, RZ, RZ, -R8 ;  /* 0x000000ffff087224 */ /* 0x000fca00078e0a08 */
[----:B0-----:R-:W0:Y:S02]  /*13e20*/  MUFU.RCP R10, R10 ;  /* 0x0000000a000a7308 */ /* 0x001e240000001000 */
[----:B0-----:R-:W-:-:S06]  /*13e30*/  VIADD R3, R10, 0xffffffe ;  /* 0x0ffffffe0a037836 */ /* 0x001fcc0000000000 */
[----:B------:R-:W0:Y:S02]  /*13e40*/  F2I.FTZ.U32.TRUNC.NTZ R3, R3 ;  /* 0x0000000300037305 */ /* 0x000e24000021f000 */
[----:B0-----:R-:W-:-:S04]  /*13e50*/  IMAD.MOV R2, RZ, RZ, -R3 ;  /* 0x000000ffff027224 */ /* 0x001fc800078e0a03 */
[----:B------:R-:W-:Y:S02]  /*13e60*/  IMAD R11, R2, R7, RZ ;  /* 0x00000007020b7224 */ /* 0x000fe400078e02ff */
[----:B------:R-:W-:-:S04]  /*13e70*/  IMAD.MOV.U32 R2, RZ, RZ, RZ ;  /* 0x000000ffff027224 */ /* 0x000fc800078e00ff */
[----:B------:R-:W-:Y:S01]  /*13e80*/  IMAD.HI.U32 R2, R3, R11, R2 ;  /* 0x0000000b03027227 */ /* 0x000fe200078e0002 */
[----:B------:R-:W-:Y:S02]  /*13e90*/  IABS R11, R5 ;  /* 0x00000005000b7213 */ /* 0x000fe40000000000 */
[----:B------:R-:W-:Y:S02]  /*13ea0*/  LOP3.LUT R3, R5, R4, RZ, 0x3c, !PT ;  /* 0x0000000405037212 */ /* 0x000fe400078e3cff */
[----:B------:R-:W-:Y:S01]  /*13eb0*/  IADD3 R5, R9, 0x1000000, R5 ;  /* 0x0100000009057810 */ /* 0x000fe20007ffe005 */
        /* <DEDUP_REMOVED lines=10> */
[----:B------:R-:W-:Y:S01]  /*13f60*/  @!P1 LOP3.LUT R2, RZ, R4, RZ, 0x33, !PT ;  /* 0x00000004ff029212 */ /* 0x000fe200078e33ff */
[----:B------:R-:W-:-:S04]  /*13f70*/  IMAD.MOV R4, RZ, RZ, -R4 ;  /* 0x000000ffff047224 */ /* 0x000fc800078e0a04 */
[----:B------:R-:W-:-:S05]  /*13f80*/  IMAD R3, R2, R4, R5 ;  /* 0x0000000402037224 */ /* 0x000fca00078e0205 */
[----:B------:R1:W-:Y:S02]  /*13f90*/  STL [R1+0x18], R3 ;  /* 0x0000180301007387 */ /* 0x0003e40000100800 */
.L_x_1261:
[----:B01----:R-:W-:-:S05]  /*13fa0*/  LOP3.LUT R3, RZ, R2, RZ, 0x33, !PT ;  /* 0x00000002ff037212 */ /* 0x003fca00078e33ff */
[----:B------:R-:W-:-:S05]  /*13fb0*/  IMAD.IADD R2, R6, 0x1, R3 ;  /* 0x0000000106027824 */ /* 0x000fca00078e0203 */
[----:B------:R1:W-:Y:S01]  /*13fc0*/  STL [R1+0x14], R2 ;  /* 0x0000140201007387 */ /* 0x0003e20000100800 */
[----:B------:R-:W-:Y:S05]  /*13fd0*/  BRA `(.L_x_1262) ;  /* 0x00000000000c7947 */ /* 0x000fea0003800000 */
.L_x_1257:
[----:B------:R0:W-:Y:S04]  /*13fe0*/  STL [R1+0x10], R7 ;  /* 0x0000100701007387 */ /* 0x0001e80000100800 */
[----:B------:R0:W-:Y:S04]  /*13ff0*/  STL [R1+0x14], RZ ;  /* 0x000014ff01007387 */ /* 0x0001e80000100800 */
[----:B------:R0:W-:Y:S02]  /*14000*/  STL [R1+0x18], RZ ;  /* 0x000018ff01007387 */ /* 0x0001e40000100800 */
.L_x_1262:
[----:B------:R-:W2:Y:S04]  /*14010*/  LDL R4, [R1+0x10] ;  /* 0x0000100001047983 */ /* 0x000ea80000100800 */
[----:B------:R-:W2:Y:S04]  /*14020*/  LDL R5, [R1+0x14] ;  /* 0x0000140001057983 */ /* 0x000ea80000100800 */
[----:B------:R-:W2:Y:S01]  /*14030*/  LDL R6, [R1+0x18] ;  /* 0x0000180001067983 */ /* 0x000ea20000100800 */
[----:B------:R-:W-:Y:S01]  /*14040*/  ISETP.NE.AND P0, PT, R0, RZ, PT ;  /* 0x000000ff0000720c */ /* 0x000fe20003f05270 */
[----:B-1----:R-:W-:-:S12]  /*14050*/  IMAD.U32 R2, RZ, RZ, UR38 ;  /* 0x00000026ff027e24 */ /* 0x002fd8000f8e00ff */
[----:B------:R-:W1:Y:S01]  /*14060*/  @!P0 S2R R3, SR_CgaCtaId ;  /* 0x0000000000038919 */ /* 0x000e620000008800 */
[----:B------:R-:W-:Y:S01]  /*14070*/  @!P0 MOV R0, 0x400 ;  /* 0x0000040000008802 */ /* 0x000fe20000000f00 */
[----:B0-----:R-:W-:-:S03]  /*14080*/  @!P0 IMAD.MOV.U32 R7, RZ, RZ, R2 ;  /* 0x000000ffff078224 */ /* 0x001fc600078e0002 */
[----:B-1----:R-:W-:-:S05]  /*14090*/  @!P0 LEA R0, R3, R0, 0x18 ;  /* 0x0000000003008211 */ /* 0x002fca00078ec0ff */
[----:B--2---:R0:W-:Y:S01]  /*140a0*/  @!P0 STS.128 [R0+0x284d0], R4 ;  /* 0x0284d00400008388 */ /* 0x0041e20000000c00 */
[----:B------:R-:W-:Y:S06]  /*140b0*/  BAR.ARV 0x5, 0x180 ;  /* 0x0146000000007b1d */ /* 0x000fec0000002000 */
.L_x_1255:
[----:B0-----:R-:W-:Y:S01]  /*140c0*/  IMAD.MOV.U32 R0, RZ, RZ, 0x1 ;  /* 0x00000001ff007424 */ /* 0x001fe200078e00ff */
[----:B------:R-:W-:Y:S01]  /*140d0*/  ULDC UR4, c[0x0][0xc3c] ;  /* 0x00030f0000047ab9 */ /* 0x000fe20000000800 */
[----:B------:R0:W-:Y:S01]  /*140e0*/  STL [R1], RZ ;  /* 0x000000ff01007387 */ /* 0x0001e20000100800 */
[----:B------:R-:W-:-:S03]  /*140f0*/  UISETP.GE.AND UP0, UPT, UR38, UR4, UPT ;  /* 0x000000042600728c */ /* 0x000fc6000bf06270 */
[----:B------:R0:W-:Y:S03]  /*14100*/  STL [R1+0x8], R0 ;  /* 0x0000080001007387 */ /* 0x0001e60000100800 */
[----:B------:R-:W-:Y:S01]  /*14110*/  PLOP3.LUT P0, PT, PT, PT, UP0, 0x80, 0x0 ;  /* 0x000000000000781c */ /* 0x000fe20003f0f008 */
[----:B------:R0:W-:-:S12]  /*14120*/  STL [R1+0x38], RZ ;  /* 0x000038ff01007387 */ /* 0x0001d80000100800 */
[----:B0-----:R-:W-:Y:S05]  /*14130*/  @P0 BRA `(.L_x_1263) ;  /* 0x0000005400500947 */ /* 0x001fea0003800000 */
[----:B------:R-:W2:Y:S01]  /*14140*/  LDL R0, [R1+0x3c] ;  /* 0x00003c0001007983 */ /* 0x000ea20000100800 */
[----:B------:R-:W0:Y:S01]  /*14150*/  S2UR UR5, SR_CgaCtaId ;  /* 0x00000000000579c3 */ /* 0x000e220000008800 */
[----:B------:R-:W-:Y:S01]  /*14160*/  UMOV UR4, 0x400 ;  /* 0x0000040000047882 */ /* 0x000fe20000000000 */
[----:B------:R-:W-:Y:S01]  /*14170*/  ULDC UR46, c[0x0][0xc] ;  /* 0x00000300002e7ab9 */ /* 0x000fe20000000800 */
[----:B------:R-:W3:Y:S01]  /*14180*/  S2R R7, SR_TID.X ;  /* 0x0000000000077919 */ /* 0x000ee20000002100 */
[----:B------:R-:W-:Y:S01]  /*14190*/  ULDC.64 UR44, c[0x0][0x198] ;  /* 0x00006600002c7ab9 */ /* 0x000fe20000000a00 */
[----:B0-----:R-:W-:-:S06]  /*141a0*/  ULEA UR4, UR5, UR4, 0x18 ;  /* 0x0000000405047291 */ /* 0x001fcc000f8ec03f */
[----:B------:R-:W-:Y:S02]  /*141b0*/  IMAD.U32 R17, RZ, RZ, UR4 ;  /* 0x00000004ff117e24 */ /* 0x000fe4000f8e00ff */
[C---:B---3--:R-:W-:Y:S01]  /*141c0*/  IMAD.SHL.U32 R3, R7.reuse, 0x8, RZ ;  /* 0x0000000807037824 */ /* 0x048fe200078e00ff */
[C---:B-1----:R-:W-:Y:S02]  /*141d0*/  LOP3.LUT R4, R7.reuse, 0x7f, RZ, 0xc0, !PT ;  /* 0x0000007f07047812 */ /* 0x042fe400078ec0ff */
[C---:B------:R-:W-:Y:S02]  /*141e0*/  LOP3.LUT P0, RZ, R7.reuse, 0x4, RZ, 0xc0, !PT ;  /* 0x0000000407ff7812 */ /* 0x040fe4000780c0ff */
[----:B--2---:R-:W-:Y:S01]  /*141f0*/  R2UR UR6, R0 ;  /* 0x00000000000672ca */ /* 0x004fe200000e0000 */
[----:B------:R-:W-:-:S05]  /*14200*/  IMAD.SHL.U32 R0, R7, 0x40, RZ ;  /* 0x0000004007007824 */ /* 0x000fca00078e00ff */
[----:B------:R-:W-:-:S04]  /*14210*/  LOP3.LUT R2, R0, 0x180, RZ, 0xc0, !PT ;  /* 0x0000018000027812 */ /* 0x000fc800078ec0ff */
[----:B------:R-:W-:-:S03]  /*14220*/  LOP3.LUT R2, R2, 0x10, R7, 0xf8, !PT ;  /* 0x0000001002027812 */ /* 0x000fc600078ef807 */
[----:B------:R-:W-:Y:S01]  /*14230*/  ULOP3.LUT UR39, UR6, 0x1, URZ, 0xfc, !UPT ;  /* 0x0000000106277892 */ /* 0x000fe2000f8efc3f */
[----:B------:R-:W-:Y:S01]  /*14240*/  LOP3.LUT R5, R2, 0x30, R3, 0x78, !PT ;  /* 0x0000003002057812 */ /* 0x000fe200078e7803 */
[----:B------:R-:W-:Y:S01]  /*14250*/  ULOP3.LUT UR42, UR6, 0x2, URZ, 0xfc, !UPT ;  /* 0x00000002062a7892 */ /* 0x000fe2000f8efc3f */
[----:B------:R-:W-:Y:S02]  /*14260*/  SHF.R.U32.HI R3, RZ, 0x5, R4 ;  /* 0x00000005ff037819 */ /* 0x000fe40000011604 */
[C---:B------:R-:W-:Y:S02]  /*14270*/  LOP3.LUT R2, R0.reuse, 0x40, RZ, 0xc0, !PT ;  /* 0x0000004000027812 */ /* 0x040fe400078ec0ff */
[----:B------:R-:W-:-:S03]  /*14280*/  LOP3.LUT R0, R0, 0x200, RZ, 0xc0, !PT ;  /* 0x0000020000007812 */ /* 0x000fc600078ec0ff */
[----:B------:R-:W-:-:S05]  /*14290*/  IMAD R2, R3, 0x400, R2 ;  /* 0x0000040003027824 */ /* 0x000fca00078e0202 */
[----:B------:R-:W-:Y:S01]  /*142a0*/  IADD3 R5, R5, R2, R0 ;  /* 0x0000000205057210 */ /* 0x000fe20007ffe000 */
[----:B------:R-:W-:-:S04]  /*142b0*/  IMAD.SHL.U32 R2, R7, 0x80, RZ ;  /* 0x0000008007027824 */ /* 0x000fc800078e00ff */
[----:B------:R0:W-:Y:S01]  /*142c0*/  STL [R1+0x20], R5 ;  /* 0x0000200501007387 */ /* 0x0001e20000100800 */
[----:B------:R-:W-:-:S05]  /*142d0*/  LOP3.LUT R0, R2, 0x380, RZ, 0xc0, !PT ;  /* 0x0000038002007812 */ /* 0x000fca00078ec0ff */
[----:B------:R-:W-:Y:S02]  /*142e0*/  IMAD R3, R3, 0x10, R0 ;  /* 0x0000001003037824 */ /* 0x000fe400078e0200 */
[----:B------:R-:W-:Y:S01]  /*142f0*/  IMAD.SHL.U32 R0, R7, 0x10, RZ ;  /* 0x0000001007007824 */ /* 0x000fe200078e00ff */
[----:B0-----:R-:W-:-:S04]  /*14300*/  SHF.R.U32.HI R5, RZ, 0x3, R4 ;  /* 0x00000003ff057819 */ /* 0x001fc80000011604 */
[----:B------:R-:W-:-:S04]  /*14310*/  LOP3.LUT R3, R3, 0x70, R0, 0x78, !PT ;  /* 0x0000007003037812 */ /* 0x000fc800078e7800 */
[----:B------:R-:W-:Y:S01]  /*14320*/  LOP3.LUT R6, R3, 0xc00, R2, 0xf8, !PT ;  /* 0x00000c0003067812 */ /* 0x000fe200078ef802 */
[----:B------:R-:W-:Y:S01]  /*14330*/  IMAD.SHL.U32 R3, R7, 0x2, RZ ;  /* 0x0000000207037824 */ /* 0x000fe200078e00ff */
[----:B------:R-:W-:-:S03]  /*14340*/  LOP3.LUT R2, R0, 0x3f0, RZ, 0xc0, !PT ;  /* 0x000003f000027812 */ /* 0x000fc600078ec0ff */
[----:B------:R-:W-:Y:S01]  /*14350*/  STL [R1+0x4], R6 ;  /* 0x0000040601007387 */ /* 0x000fe20000100800 */
[----:B------:R-:W-:Y:S01]  /*14360*/  LOP3.LUT R3, R2, 0x70, R3, 0x78, !PT ;  /* 0x0000007002037812 */ /* 0x000fe200078e7803 */
[----:B------:R-:W-:Y:S02]  /*14370*/  IMAD.SHL.U32 R2, R4, 0x10, RZ ;  /* 0x0000001004027824 */ /* 0x000fe400078e00ff */
[C---:B------:R-:W-:Y:S02]  /*14380*/  VIADD R4, R6.reuse, 0x40 ;  /* 0x0000004006047836 */ /* 0x040fe40000000000 */
[----:B------:R-:W-:Y:S01]  /*14390*/  @P0 VIADD R4, R6, 0xffffffc0 ;  /* 0xffffffc006040836 */ /* 0x000fe20000000000 */
[----:B------:R-:W-:Y:S01]  /*143a0*/  LOP3.LUT R2, R3, 0x400, R2, 0xf8, !PT ;  /* 0x0000040003027812 */ /* 0x000fe200078ef802 */
[----:B------:R-:W-:-:S04]  /*143b0*/  IMAD.MOV.U32 R3, RZ, RZ, 0x20 ;  /* 0x00000020ff037424 */ /* 0x000fc800078e00ff */
[----:B------:R-:W-:Y:S01]  /*143c0*/  IMAD.IADD R2, R17, 0x1, R2 ;  /* 0x0000000111027824 */ /* 0x000fe200078e0202 */
[----:B------:R-:W-:Y:S02]  /*143d0*/  SEL R3, R3, 0xffffffe0, !P0 ;  /* 0xffffffe003037807 */ /* 0x000fe40004000000 */
[----:B------:R-:W-:Y:S02]  /*143e0*/  LOP3.LUT R3, R0, 0x70, RZ, 0xc0, !PT ;  /* 0x0000007000037812 */ /* 0x000fe400078ec0ff */
[----:B------:R-:W-:Y:S01]  /*143f0*/  LOP3.LUT R0, R5, 0x70, R0, 0xf8, !PT ;  /* 0x0000007005007812 */ /* 0x000fe200078ef800 */
[----:B------:R-:W-:Y:S01]  /*14400*/  IMAD.MOV.U32 R0, RZ, RZ, 0x1 ;  /* 0x00000001ff007424 */ /* 0x000fe200078e00ff */
[----:B------:R-:W-:Y:S04]  /*14410*/  STL [R1+0x30], R2 ;  /* 0x0000300201007387 */ /* 0x000fe80000100800 */
[----:B------:R-:W-:Y:S04]  /*14420*/  STL [R1+0x38], RZ ;  /* 0x000038ff01007387 */ /* 0x000fe80000100800 */
[----:B------:R-:W-:Y:S04]  /*14430*/  STL [R1+0x2c], R4 ;  /* 0x00002c0401007387 */ /* 0x000fe80000100800 */
[----:B------:R0:W-:Y:S04]  /*14440*/  STL [R1+0x8], R0 ;  /* 0x0000080001007387 */ /* 0x0001e80000100800 */
[----:B------:R1:W-:Y:S01]  /*14450*/  STL [R1], RZ ;  /* 0x000000ff01007387 */ /* 0x0003e20000100800 */
[----:B0-----:R-:W-:-:S07]  /*14460*/  LOP3.LUT R0, R3, 0x80, RZ, 0xfc, !PT ;  /* 0x0000008003007812 */ /* 0x001fce00078efcff */
.L_x_1341:
[----:B------:R-:W-:Y:S01]  /*14470*/  ULDC.64 UR8, c[0x0][0xa00] ;  /* 0x0002800000087ab9 */ /* 0x000fe20000000a00 */
[----:B------:R-:W-:Y:S01]  /*14480*/  ULDC.64 UR6, c[0x0][0xa00] ;  /* 0x0002800000067ab9 */ /* 0x000fe20000000a00 */
[----:B------:R-:W-:Y:S01]  /*14490*/  ISETP.NE.U32.AND P0, PT, RZ, UR8, PT ;  /* 0x00000008ff007c0c */ /* 0x000fe2000bf05070 */
[----:B------:R-:W-:Y:S01]  /*144a0*/  UIMAD.WIDE UR6, UR38, 0x4, UR6 ;  /* 0x00000004260678a5 */ /* 0x000fe2000f8e0206 */
[----:B-1----:R-:W2:Y:S01]  /*144b0*/  LDL.LU R7, [R1+0x18] ;  /* 0x0000180001077983 */ /* 0x002ea20000300800 */
[----:B------:R-:W-:Y:S01]  /*144c0*/  ULDC.64 UR4, c[0x0][0xa28] ;  /* 0x00028a0000047ab9 */ /* 0x000fe20000000a00 */
[----:B------:R-:W-:Y:S01]  /*144d0*/  ISETP.NE.AND.EX P0, PT, RZ, UR9, PT, P0 ;  /* 0x00000009ff007c0c */ /* 0x000fe2000bf05300 */
[----:B------:R-:W-:Y:S01]  /*144e0*/  UISETP.NE.U32.AND UP0, UPT, UR4, URZ, UPT ;  /* 0x0000003f0400728c */ /* 0x000fe2000bf05070 */
[----:B------:R-:W-:Y:S01]  /*144f0*/  IMAD.MOV.U32 R0, RZ, RZ, RZ ;  /* 0x000000ffff007224 */ /* 0x000fe200078e00ff */
[----:B------:R-:W-:Y:S01]  /*14500*/  ULDC.64 UR10, c[0x0][0xa18] ;  /* 0x00028600000a7ab9 */ /* 0x000fe20000000a00 */
[----:B------:R-:W-:Y:S01]  /*14510*/  IMAD.U32 R2, RZ, RZ, UR6 ;  /* 0x00000006ff027e24 */ /* 0x000fe2000f8e00ff */
[----:B------:R-:W-:Y:S01]  /*14520*/  UISETP.NE.AND.EX UP0, UPT, UR5, URZ, UPT, UP0 ;  /* 0x0000003f0500728c */ /* 0x000fe2000bf05300 */
[----:B------:R-:W-:Y:S01]  /*14530*/  IMAD.U32 R3, RZ, RZ, UR7 ;  /* 0x00000007ff037e24 */ /* 0x000fe2000f8e00ff */
[----:B0-----:R-:W0:Y:S01]  /*14540*/  LDC R19, c[0x0][0x288] ;  /* 0x0000a200ff137b82 */ /* 0x001e220000000800 */
[----:B------:R-:W-:-:S03]  /*14550*/  ULDC.64 UR8, c[0x0][0xa08] ;  /* 0x0002820000087ab9 */ /* 0x000fc60000000a00 */
[----:B------:R-:W-:Y:S02]  /*14560*/  PLOP3.LUT P1, PT, PT, PT, UP0, 0x80, 0x0 ;  /* 0x000000000000781c */ /* 0x000fe40003f2f008 */
[----:B------:R3:W4:Y:S01]  /*14570*/  @P0 LDG.E R5, desc[UR48][R2.64] ;  /* 0x0000003002050981 */ /* 0x000722000c1e1900 */
[----:B------:R-:W-:Y:S01]  /*14580*/  IMAD.MOV.U32 R4, RZ, RZ, RZ ;  /* 0x000000ffff047224 */ /* 0x000fe200078e00ff */
[----:B------:R-:W-:Y:S01]  /*14590*/  UMOV UR43, URZ ;  /* 0x0000003f002b7c82 */ /* 0x000fe20008000000 */
[----:B------:R-:W-:Y:S01]  /*145a0*/  @UP0 ULDC.64 UR4, c[0x0][0xa28] ;  /* 0x00028a0000040ab9 */ /* 0x000fe20000000a00 */
[----:B------:R-:W1:Y:S01]  /*145b0*/  LDC R6, c[0x0][0x2f0] ;  /* 0x0000bc00ff067b82 */ /* 0x000e620000000800 */
[----:B------:R-:W-:Y:S02]  /*145c0*/  @UP0 UIMAD.WIDE UR4, UR38, 0x4, UR4 ;  /* 0x00000004260408a5 */ /* 0x000fe4000f8e0204 */
[----:B------:R-:W-:-:S04]  /*145d0*/  UISETP.NE.U32.AND UP0, UPT, UR10, URZ, UPT ;  /* 0x0000003f0a00728c */ /* 0x000fc8000bf05070 */
[----:B---3--:R-:W-:Y:S02]  /*145e0*/  IMAD.U32 R2, RZ, RZ, UR4 ;  /* 0x00000004ff027e24 */ /* 0x008fe4000f8e00ff */
[----:B------:R-:W-:Y:S01]  /*145f0*/  IMAD.U32 R3, RZ, RZ, UR5 ;  /* 0x00000005ff037e24 */ /* 0x000fe2000f8e00ff */
[----:B------:R-:W-:Y:S01]  /*14600*/  ULDC.64 UR4, c[0x0][0xa08] ;  /* 0x0002820000047ab9 */ /* 0x000fe20000000a00 */
[----:B------:R-:W-:-:S03]  /*14610*/  UISETP.NE.AND.EX UP0, UPT, UR11, URZ, UPT, UP0 ;  /* 0x0000003f0b00728c */ /* 0x000fc6000bf05300 */
[----:B------:R3:W5:Y:S01]  /*14620*/  @P1 LDG.E R0, desc[UR48][R2.64] ;  /* 0x0000003002001981 */ /* 0x000762000c1e1900 */
[----:B------:R-:W-:Y:S01]  /*14630*/  ISETP.NE.U32.AND P1, PT, RZ, UR4, PT ;  /* 0x00000004ff007c0c */ /* 0x000fe2000bf25070 */
[----:B------:R-:W-:-:S03]  /*14640*/  UIMAD.WIDE UR8, UR38, 0x4, UR8 ;  /* 0x00000004260878a5 */ /* 0x000fc6000f8e0208 */
[----:B------:R-:W-:Y:S02]  /*14650*/  ISETP.NE.AND.EX P1, PT, RZ, UR5, PT, P1 ;  /* 0x00000005ff007c0c */ /* 0x000fe4000bf25310 */
[----:B------:R-:W-:Y:S01]  /*14660*/  PLOP3.LUT P4, PT, PT, PT, UP0, 0x80, 0x0 ;  /* 0x000000000000781c */ /* 0x000fe20003f8f008 */
[----:B------:R-:W-:Y:S01]  /*14670*/  @UP0 ULDC.64 UR4, c[0x0][0xa18] ;  /* 0x0002860000040ab9 */ /* 0x000fe20000000a00 */
[----:B---3--:R-:W-:Y:S01]  /*14680*/  IMAD.U32 R2, RZ, RZ, UR8 ;  /* 0x00000008ff027e24 */ /* 0x008fe2000f8e00ff */
[----:B------:R-:W-:Y:S01]  /*14690*/  @UP0 UIMAD.WIDE UR4, UR38, 0x4, UR4 ;  /* 0x00000004260408a5 */ /* 0x000fe2000f8e0204 */
[----:B------:R-:W-:-:S07]  /*146a0*/  IMAD.U32 R3, RZ, RZ, UR9 ;  /* 0x00000009ff037e24 */ /* 0x000fce000f8e00ff */
[----:B------:R3:W5:Y:S02]  /*146b0*/  @P1 LDG.E R4, desc[UR48][R2.64] ;  /* 0x0000003002041981 */ /* 0x000764000c1e1900 */
[----:B---3--:R-:W-:Y:S02]  /*146c0*/  IMAD.U32 R2, RZ, RZ, UR4 ;  /* 0x00000004ff027e24 */ /* 0x008fe4000f8e00ff */
[----:B------:R-:W-:Y:S01]  /*146d0*/  IMAD.U32 R3, RZ, RZ, UR5 ;  /* 0x00000005ff037e24 */ /* 0x000fe2000f8e00ff */
[----:B------:R-:W-:-:S04]  /*146e0*/  ULDC.64 UR4, c[0x0][0xa20] ;  /* 0x0002880000047ab9 */ /* 0x000fc80000000a00 */
[----:B0-----:R0:W5:Y:S02]  /*146f0*/  @P4 LDG.E R19, desc[UR48][R2.64] ;  /* 0x0000003002134981 */ /* 0x001164000c1e1900 */
[----:B0-----:R-:W0:Y:S01]  /*14700*/  LDC.64 R2, c[0x0][0x418] ;  /* 0x00010600ff027b82 */ /* 0x001e220000000a00 */
[----:B------:R-:W-:-:S04]  /*14710*/  ISETP.NE.U32.AND P3, PT, RZ, UR4, PT ;  /* 0x00000004ff007c0c */ /* 0x000fc8000bf65070 */
[----:B------:R-:W-:Y:S02]  /*14720*/  ISETP.NE.AND.EX P3, PT, RZ, UR5, PT, P3 ;  /* 0x00000005ff007c0c */ /* 0x000fe4000bf65330 */
[----:B0-----:R-:W-:-:S04]  /*14730*/  ISETP.NE.U32.AND P2, PT, R2, RZ, PT ;  /* 0x000000ff0200720c */ /* 0x001fc80003f45070 */
[----:B------:R-:W-:Y:S02]  /*14740*/  ISETP.NE.AND.EX P2, PT, R3, RZ, PT, P2 ;  /* 0x000000ff0300720c */ /* 0x000fe40003f45320 */
[----:B--2---:R-:W-:Y:S02]  /*14750*/  R2UR UR36, R7 ;  /* 0x00000000072472ca */ /* 0x004fe400000e0000 */
[----:B----4-:R-:W-:Y:S02]  /*14760*/  @P0 R2UR UR43, R5 ;  /* 0x00000000052b02ca */ /* 0x010fe400000e0000 */
[----:B------:R-:W0:Y:S01]  /*14770*/  LDC R5, c[0x0][0x424] ;  /* 0x00010900ff057b82 */ /* 0x000e220000000800 */
[----:B------:R-:W-:-:S08]  /*14780*/  LOP3.LUT R2, R7, 0xff000000, RZ, 0xc0, !PT ;  /* 0xff00000007027812 */ /* 0x000fd000078ec0ff */
[----:B------:R-:W-:Y:S01]  /*14790*/  ULOP3.LUT UR36, UR36, 0xffff, URZ, 0xc0, !UPT ;  /* 0x0000ffff24247892 */ /* 0x000fe2000f8ec03f */
[----:B------:R-:W-:Y:S02]  /*147a0*/  LOP3.LUT R7, R7, 0xff0000, RZ, 0xc0, !PT ;  /* 0x00ff000007077812 */ /* 0x000fe400078ec0ff */
[----:B------:R-:W-:-:S04]  /*147b0*/  SHF.R.U32.HI R2, RZ, 0x8, R2 ;  /* 0x00000008ff027819 */ /* 0x000fc80000011602 */
[----:B------:R-:W-:Y:S02]  /*147c0*/  LEA.HI R7, R7, R2, RZ, 0x10 ;  /* 0x0000000207077211 */ /* 0x000fe400078f80ff */
[----:B0-----:R-:W-:-:S05]  /*147d0*/  SEL R5, R5, 0x1, P2 ;  /* 0x0000000105057807 */ /* 0x001fca0001000000 */
[----:B-1----:R-:W-:Y:S01]  /*147e0*/  IMAD R5, R5, R6, RZ ;  /* 0x0000000605057224 */ /* 0x002fe200078e02ff */
[----:B------:R-:W-:Y:S06]  /*147f0*/  @P4 BRA `(.L_x_1264) ;  /* 0x0000000000184947 */ /* 0x000fec0003800000 */
[----:B------:R-:W-:Y:S05]  /*14800*/  @!P0 BRA `(.L_x_1264) ;  /* 0x0000000000148947 */ /* 0x000fea0003800000 */
[----:B------:R-:W-:Y:S02]  /*14810*/  IMAD.U32 R2, RZ, RZ, UR6 ;  /* 0x00000006ff027e24 */ /* 0x000fe4000f8e00ff */
[----:B------:R-:W-:-:S05]  /*14820*/  IMAD.U32 R3, RZ, RZ, UR7 ;  /* 0x00000007ff037e24 */ /* 0x000fca000f8e00ff */
[----:B-----5:R-:W2:Y:S04]  /*14830*/  LDG.E R19, desc[UR48][R2.64] ;  /* 0x0000003002137981 */ /* 0x020ea8000c1e1900 */
[----:B------:R-:W2:Y:S02]  /*14840*/  LDG.E R2, desc[UR48][R2.64+0x4] ;  /* 0x0000043002027981 */ /* 0x000ea4000c1e1900 */
[----:B--2---:R-:W-:-:S07]  /*14850*/  IMAD.IADD R19, R2, 0x1, -R19 ;  /* 0x0000000102137824 */ /* 0x004fce00078e0a13 */
.L_x_1264:
[----:B-----5:R-:W-:-:S05]  /*14860*/  IMAD.IADD R2, R4, 0x1, R0 ;  /* 0x0000000104027824 */ /* 0x020fca00078e0200 */
[----:B------:R0:W-:Y:S01]  /*14870*/  STL [R1+0x28], R2 ;  /* 0x0000280201007387 */ /* 0x0001e20000100800 */
[----:B------:R-:W-:Y:S05]  /*14880*/  @!P3 BRA `(.L_x_1265) ;  /* 0x000000000018b947 */ /* 0x000fea0003800000 */
[----:B------:R-:W-:Y:S02]  /*14890*/  ULDC.64 UR4, c[0x0][0xa20] ;  /* 0x0002880000047ab9 */ /* 0x000fe40000000a00 */
[----:B------:R-:W-:-:S06]  /*148a0*/  UIMAD.WIDE UR4, UR38, 0x4, UR4 ;  /* 0x00000004260478a5 */ /* 0x000fcc000f8e0204 */
[----:B0-----:R-:W-:Y:S02]  /*148b0*/  IMAD.U32 R2, RZ, RZ, UR4 ;  /* 0x00000004ff027e24 */ /* 0x001fe4000f8e00ff */
[----:B------:R-:W-:-:S05]  /*148c0*/  IMAD.U32 R3, RZ, RZ, UR5 ;  /* 0x00000005ff037e24 */ /* 0x000fca000f8e00ff */
[----:B------:R1:W5:Y:S01]  /*148d0*/  LDG.E R5, desc[UR48][R2.64] ;  /* 0x0000003002057981 */ /* 0x000362000c1e1900 */
[----:B------:R-:W-:Y:S05]  /*148e0*/  BRA `(.L_x_1266) ;  /* 0x0000000000187947 */ /* 0x000fea0003800000 */
.L_x_1265:
[----:B------:R-:W-:Y:S05]  /*148f0*/  @!P1 BRA `(.L_x_1266) ;  /* 0x0000000000149947 */ /* 0x000fea0003800000 */
[----:B0-----:R-:W-:Y:S02]  /*14900*/  IMAD.U32 R2, RZ, RZ, UR8 ;  /* 0x00000008ff027e24 */ /* 0x001fe4000f8e00ff */
[----:B------:R-:W-:-:S05]  /*14910*/  IMAD.U32 R3, RZ, RZ, UR9 ;  /* 0x00000009ff037e24 */ /* 0x000fca000f8e00ff */
[----:B------:R-:W2:Y:S04]  /*14920*/  LDG.E R5, desc[UR48][R2.64] ;  /* 0x0000003002057981 */ /* 0x000ea8000c1e1900 */
[----:B------:R-:W2:Y:S02]  /*14930*/  LDG.E R2, desc[UR48][R2.64+0x4] ;  /* 0x0000043002027981 */ /* 0x000ea4000c1e1900 */
[----:B--2---:R-:W-:-:S07]  /*14940*/  IMAD.IADD R5, R2, 0x1, -R5 ;  /* 0x0000000102057824 */ /* 0x004fce00078e0a05 */
.L_x_1266:
[----:B------:R-:W2:Y:S01]  /*14950*/  LDL.LU R4, [R1+0x14] ;  /* 0x0000140001047983 */ /* 0x000ea20000300800 */
[----:B01----:R-:W0:Y:S01]  /*14960*/  LDC R2, c[0x0][0x448] ;  /* 0x00011200ff027b82 */ /* 0x003e220000000800 */
[----:B-----5:R-:W-:Y:S01]  /*14970*/  IMAD.IADD R0, R5, 0x1, -R0 ;  /* 0x0000000105007824 */ /* 0x020fe200078e0a00 */
[----:B0-----:R-:W-:-:S13]  /*14980*/  ISETP.NE.AND P1, PT, R2, 0x1, PT ;  /* 0x000000010200780c */ /* 0x001fda0003f25270 */
[----:B------:R-:W0:Y:S08]  /*14990*/  @P1 LDC R3, c[0x0][0x44c] ;  /* 0x00011300ff031b82 */ /* 0x000e300000000800 */
[----:B------:R-:W1:Y:S01]  /*149a0*/  @P1 LDC R2, c[0x0][0x450] ;  /* 0x00011400ff021b82 */ /* 0x000e620000000800 */
[----:B--2---:R-:W-:-:S04]  /*149b0*/  IMAD.SHL.U32 R18, R4, 0x80, RZ ;  /* 0x0000008004127824 */ /* 0x004fc800078e00ff */
[----:B------:R-:W-:-:S04]  /*149c0*/  VIADD R4, R18, 0x7f ;  /* 0x0000007f12047836 */ /* 0x000fc80000000000 */
[----:B0-----:R-:W-:-:S04]  /*149d0*/  @P1 IMAD.HI.U32 R3, R4, R3, RZ ;  /* 0x0000000304031227 */ /* 0x001fc800078e00ff */
[----:B------:R-:W-:Y:S01]  /*149e0*/  IMAD.MOV.U32 R6, RZ, RZ, R4 ;  /* 0x000000ffff067224 */ /* 0x000fe200078e0004 */
[----:B-1----:R-:W-:Y:S02]  /*149f0*/  @P1 SHF.R.U32.HI R6, RZ, R2, R3 ;  /* 0x00000002ff061219 */ /* 0x002fe40000011603 */
[----:B------:R-:W-:-:S05]  /*14a00*/  IADD3 R2, R0, 0x1, -R19 ;  /* 0x0000000100027810 */ /* 0x000fca0007ffe813 */
[----:B------:R-:W-:Y:S02]  /*14a10*/  IMAD.IADD R6, R2, 0x1, R6 ;  /* 0x0000000102067824 */ /* 0x000fe400078e0206 */
[----:B------:R-:W0:Y:S02]  /*14a20*/  LDC.64 R2, c[0x0][0x9e0] ;  /* 0x00027800ff027b82 */ /* 0x000e240000000a00 */
[----:B0-----:R-:W-:Y:S01]  /*14a30*/  ISETP.GE.AND P2, PT, R3, 0x1, PT ;  /* 0x000000010300780c */ /* 0x001fe20003f46270 */
[----:B------:R-:W-:-:S12]  /*14a40*/  IMAD.IADD R2, R6, 0x1, R2 ;  /* 0x0000000106027824 */ /* 0x000fd800078e0202 */
[----:B------:R-:W-:Y:S05]  /*14a50*/  @!P2 BRA `(.L_x_1267) ;  /* 0x000000000040a947 */ /* 0x000fea0003800000 */
[C---:B------:R-:W-:Y:S01]  /*14a60*/  ISETP.GT.AND P0, PT, R6.reuse, RZ, PT ;  /* 0x000000ff0600720c */ /* 0x040fe20003f04270 */
[----:B------:R-:W-:-:S12]  /*14a70*/  VIADD R8, R6, 0xffffffff ;  /* 0xffffffff06087836 */ /* 0x000fd80000000000 */
[----:B------:R-:W-:Y:S05]  /*14a80*/  @P0 BRA `(.L_x_1268) ;  /* 0x00000000001c0947 */ /* 0x000fea0003800000 */
[----:B------:R-:W-:Y:S01]  /*14a90*/  ISETP.NE.AND P0, PT, R3, 0x1, PT ;  /* 0x000000010300780c */ /* 0x000fe20003f05270 */
[----:B------:R-:W-:-:S12]  /*14aa0*/  IMAD.MOV R6, RZ, RZ, -R6 ;  /* 0x000000ffff067224 */ /* 0x000fd800078e0a06 */
[----:B------:R-:W0:Y:S02]  /*14ab0*/  @P0 LDC.64 R4, c[0x0][0x9e8] ;  /* 0x00027a00ff040b82 */ /* 0x000e240000000a00 */
[----:B0-----:R-:W-:-:S05]  /*14ac0*/  @P0 IMAD.HI.U32 R4, R6, R4, RZ ;  /* 0x0000000406040227 */ /* 0x001fca00078e00ff */
[----:B------:R-:W-:-:S04]  /*14ad0*/  @P0 SHF.R.U32.HI R6, RZ, R5, R4 ;  /* 0x00000005ff060219 */ /* 0x000fc80000011604 */
[----:B------:R-:W-:Y:S01]  /*14ae0*/  LOP3.LUT R8, RZ, R6, RZ, 0x33, !PT ;  /* 0x00000006ff087212 */ /* 0x000fe200078e33ff */
[----:B------:R-:W-:Y:S06]  /*14af0*/  BRA `(.L_x_1269) ;  /* 0x0000000000107947 */ /* 0x000fec0003800000 */
.L_x_1268:
[----:B------:R-:W-:-:S13]  /*14b00*/  ISETP.NE.AND P0, PT, R3, 0x1, PT ;  /* 0x000000010300780c */ /* 0x000fda0003f05270 */
[----:B------:R-:W0:Y:S02]  /*14b10*/  @P0 LDC.64 R4, c[0x0][0x9e8] ;  /* 0x00027a00ff040b82 */ /* 0x000e240000000a00 */
[----:B0-----:R-:W-:-:S05]  /*14b20*/  @P0 IMAD.HI.U32 R4, R8, R4, RZ ;  /* 0x0000000408040227 */ /* 0x001fca00078e00ff */
[----:B------:R-:W-:-:S07]  /*14b30*/  @P0 SHF.R.U32.HI R8, RZ, R5, R4 ;  /* 0x00000005ff080219 */ /* 0x000fce0000011604 */
.L_x_1269:
[----:B------:R-:W-:-:S05]  /*14b40*/  IMAD R8, R8, R3, R3 ;  /* 0x0000000308087224 */ /* 0x000fca00078e0203 */
[----:B------:R-:W-:-:S07]  /*14b50*/  VIMNMX R2, R2, R8, PT ;  /* 0x0000000802027248 */ /* 0x000fce0003fe0100 */
.L_x_1267:
[----:B------:R-:W0:Y:S01]  /*14b60*/  @P1 LDC R4, c[0x0][0x44c] ;  /* 0x00011300ff041b82 */ /* 0x000e220000000800 */
[----:B------:R-:W-:Y:S01]  /*14b70*/  IMAD.MOV.U32 R5, RZ, RZ, R18 ;  /* 0x000000ffff057224 */ /* 0x000fe200078e0012 */
[----:B------:R-:W-:Y:S01]  /*14b80*/  ULDC UR4, c[0x0][0x9dc] ;  /* 0x0002770000047ab9 */ /* 0x000fe20000000800 */
[----:B------:R-:W-:-:S05]  /*14b90*/  VIADD R2, R2, 0x3f ;  /* 0x0000003f02027836 */ /* 0x000fca0000000000 */
[----:B------:R-:W1:Y:S01]  /*14ba0*/  @P1 LDC R6, c[0x0][0x450] ;  /* 0x00011400ff061b82 */ /* 0x000e620000000800 */
[----:B0-----:R-:W-:-:S05]  /*14bb0*/  @P1 IMAD.HI.U32 R4, R18, R4, RZ ;  /* 0x0000000412041227 */ /* 0x001fca00078e00ff */
[----:B-1----:R-:W-:Y:S02]  /*14bc0*/  @P1 SHF.R.U32.HI R5, RZ, R6, R4 ;  /* 0x00000006ff051219 */ /* 0x002fe40000011604 */
[----:B------:R-:W-:Y:S02]  /*14bd0*/  SHF.R.S32.HI R4, RZ, 0x1f, R2 ;  /* 0x0000001fff047819 */ /* 0x000fe40000011402 */
[----:B------:R-:W-:Y:S01]  /*14be0*/  IADD3 R6, R5, R0, -R19 ;  /* 0x0000000005067210 */ /* 0x000fe20007ffe813 */
[----:B------:R-:W-:Y:S01]  /*14bf0*/  VIADD R0, R0, 0x3f ;  /* 0x0000003f00007836 */ /* 0x000fe20000000000 */
[----:B------:R-:W-:-:S04]  /*14c00*/  LEA.HI R4, R4, R2, RZ, 0x6 ;  /* 0x0000000204047211 */ /* 0x000fc800078f30ff */
[----:B------:R-:W-:-:S04]  /*14c10*/  SHF.R.S32.HI R2, RZ, 0x1f, R0 ;  /* 0x0000001fff027819 */ /* 0x000fc80000011400 */
[----:B------:R-:W-:Y:S02]  /*14c20*/  LEA.HI R2, R2, R0, RZ, 0x6 ;  /* 0x0000000002027211 */ /* 0x000fe400078f30ff */
[----:B------:R-:W-:Y:S02]  /*14c30*/  SHF.R.S32.HI R0, RZ, 0x6, R4 ;  /* 0x00000006ff007819 */ /* 0x000fe40000011404 */
[----:B------:R-:W-:-:S04]  /*14c40*/  SHF.R.S32.HI R2, RZ, 0x6, R2 ;  /* 0x00000006ff027819 */ /* 0x000fc80000011402 */
[----:B------:R-:W-:Y:S01]  /*14c50*/  VIMNMX R0, R2, R0, PT ;  /* 0x0000000002007248 */ /* 0x000fe20003fe0100 */
        /* <DEDUP_REMOVED lines=11> */
.L_x_1271:
[----:B------:R-:W-:-:S13]  /*14d10*/  ISETP.NE.AND P0, PT, R3, 0x1, PT ;  /* 0x000000010300780c */ /* 0x000fda0003f05270 */
[----:B------:R-:W0:Y:S02]  /*14d20*/  @P0 LDC.64 R4, c[0x0][0x9e8] ;  /* 0x00027a00ff040b82 */ /* 0x000e240000000a00 */
[----:B0-----:R-:W-:-:S05]  /*14d30*/  @P0 IMAD.HI.U32 R4, R6, R4, RZ ;  /* 0x0000000406040227 */ /* 0x001fca00078e00ff */
[----:B------:R-:W-:-:S07]  /*14d40*/  @P0 SHF.R.U32.HI R6, RZ, R5, R4 ;  /* 0x00000005ff060219 */ /* 0x000fce0000011604 */
.L_x_1272:
[----:B------:R-:W-:-:S05]  /*14d50*/  IMAD R3, R6, R3, RZ ;  /* 0x0000000306037224 */ /* 0x000fca00078e02ff */
[----:B------:R-:W-:-:S07]  /*14d60*/  VIMNMX R2, R2, R3, !PT ;  /* 0x0000000302027248 */ /* 0x000fce0007fe0100 */
.L_x_1270:
[----:B------:R-:W-:Y:S02]  /*14d70*/  SHF.R.U32.HI R5, RZ, 0x10, R7 ;  /* 0x00000010ff057819 */ /* 0x000fe40000011607 */
[----:B------:R-:W-:Y:S02]  /*14d80*/  SHF.R.S32.HI R3, RZ, 0x1f, R2 ;  /* 0x0000001fff037819 */ /* 0x000fe40000011402 */
[----:B------:R-:W-:Y:S02]  /*14d90*/  ISETP.NE.AND P0, PT, R5, RZ, PT ;  /* 0x000000ff0500720c */ /* 0x000fe40003f05270 */
[----:B------:R-:W-:Y:S01]  /*14da0*/  LEA.HI R3, R3, R2, RZ, 0x6 ;  /* 0x0000000203037211 */ /* 0x000fe200078f30ff */
[----:B------:R-:W-:-:S03]  /*14db0*/  IMAD.MOV.U32 R2, RZ, RZ, RZ ;  /* 0x000000ffff027224 */ /* 0x000fc600078e00ff */
[----:B------:R-:W-:-:S04]  /*14dc0*/  SHF.R.S32.HI R3, RZ, 0x6, R3 ;  /* 0x00000006ff037819 */ /* 0x000fc80000011403 */
[----:B------:R-:W-:-:S03]  /*14dd0*/  VIMNMX R4, RZ, R3, !PT ;  /* 0x00000003ff047248 */ /* 0x000fc60007fe0100 */
[----:B------:R-:W0:Y:S01]  /*14de0*/  @!P0 LDC R5, c[0x0][0x9f0] ;  /* 0x00027c00ff058b82 */ /* 0x000e220000000800 */
[----:B------:R-:W-:-:S13]  /*14df0*/  ISETP.GT.AND P1, PT, R0, R4, PT ;  /* 0x000000040000720c */ /* 0x000fda0003f24270 */
[----:B------:R-:W-:Y:S05]  /*14e00*/  @!P1 BRA `(.L_x_1273) ;  /* 0x0000000000689947 */ /* 0x000fea0003800000 */
[-C--:B0-----:R-:W-:Y:S02]  /*14e10*/  IABS R6, R5.reuse ;  /* 0x0000000500067213 */ /* 0x081fe40000000000 */
        /* <DEDUP_REMOVED lines=10> */
[----:B------:R-:W-:-:S05]  /*14ec0*/  IADD3 R8, R5, -0x1, R0 ;  /* 0xffffffff05087810 */ /* 0x000fca0007ffe000 */
[----:B------:R-:W-:-:S05]  /*14ed0*/  IMAD.IADD R8, R8, 0x1, -R4 ;  /* 0x0000000108087824 */ /* 0x000fca00078e0a04 */
[----:B------:R-:W-:Y:S02]  /*14ee0*/  IABS R3, R8 ;  /* 0x0000000800037213 */ /* 0x000fe40000000000 */
[----:B------:R-:W-:-:S03]  /*14ef0*/  LOP3.LUT R8, R8, R5, RZ, 0x3c, !PT ;  /* 0x0000000508087212 */ /* 0x000fc600078e3cff */
        /* <DEDUP_REMOVED lines=11> */
.L_x_1273:
[----:B------:R-:W-:Y:S01]  /*14fb0*/  LOP3.LUT R7, R7, 0xff, RZ, 0xc0, !PT ;  /* 0x000000ff07077812 */ /* 0x000fe200078ec0ff */
[----:B------:R-:W-:Y:S04]  /*14fc0*/  BSSY B7, `(.L_x_1274) ;  /* 0x000035f000077945 */ /* 0x000fe80003800000 */
[----:B------:R-:W-:-:S05]  /*14fd0*/  IMAD R3, R7, R2, R4 ;  /* 0x0000000207037224 */ /* 0x000fca00078e0204 */
[----:B------:R-:W-:Y:S01]  /*14fe0*/  VIADDMNMX R0, R3, R2, R0, PT ;  /* 0x0000000203007246 */ /* 0x000fe20003800100 */
[----:B------:R1:W-:Y:S03]  /*14ff0*/  STL [R1+0x18], R3 ;  /* 0x0000180301007387 */ /* 0x0003e60000100800 */
[----:B------:R-:W-:Y:S01]  /*15000*/  ISETP.GT.AND P0, PT, R0, R3, PT ;  /* 0x000000030000720c */ /* 0x000fe20003f04270 */
[----:B------:R1:W-:-:S12]  /*15010*/  STL [R1+0x34], R0 ;  /* 0x0000340001007387 */ /* 0x0003d80000100800 */
[----:B-1----:R-:W-:Y:S05]  /*15020*/  @P0 BRA `(.L_x_1275) ;  /* 0x0000000000480947 */ /* 0x002fea0003800000 */
[----:B------:R-:W1:Y:S02]  /*15030*/  S2R R3, SR_TID.X ;  /* 0x0000000000037919 */ /* 0x000e640000002100 */
[----:B-1----:R-:W-:-:S04]  /*15040*/  LOP3.LUT R3, R3, 0x7f, RZ, 0xc0, !PT ;  /* 0x0000007f03037812 */ /* 0x002fc800078ec0ff */
[----:B------:R-:W-:-:S13]  /*15050*/  ISETP.NE.AND P0, PT, R3, RZ, PT ;  /* 0x000000ff0300720c */ /* 0x000fda0003f05270 */
[----:B------:R-:W-:Y:S05]  /*15060*/  @P0 BRA `(.L_x_1276) ;  /* 0x0000003400500947 */ /* 0x000fea0003800000 */
[----:B------:R-:W1:Y:S01]  /*15070*/  S2R R3, SR_LANEID ;  /* 0x0000000000037919 */ /* 0x000e620000000000 */
[----:B------:R-:W-:Y:S02]  /*15080*/  VOTEU.ANY UR4, UPT, PT ;  /* 0x0000000000047886 */ /* 0x000fe400038e0100 */
[----:B------:R-:W1:Y:S08]  /*15090*/  FLO.U32 R0, UR4 ;  /* 0x0000000400007d00 */ /* 0x000e7000080e0000 */
[----:B------:R-:W2:Y:S01]  /*150a0*/  POPC R4, UR4 ;  /* 0x0000000400047d09 */ /* 0x000ea20008000000 */
[----:B-1----:R-:W-:-:S02]  /*150b0*/  ISETP.EQ.U32.AND P0, PT, R0, R3, PT ;  /* 0x000000030000720c */ /* 0x002fc40003f02070 */
[----:B------:R-:W2:Y:S11]  /*150c0*/  LDC.64 R2, c[0x0][0xc60] ;  /* 0x00031800ff027b82 */ /* 0x000eb60000000a00 */
[----:B--2---:R-:W2:Y:S01]  /*150d0*/  @P0 ATOMG.E.ADD.STRONG.GPU PT, R3, desc[UR48][R2.64], R4 ;  /* 0x00000004020309a8 */ /* 0x004ea200081ee1f0 */
[----:B0-----:R-:W0:Y:S02]  /*150e0*/  S2R R5, SR_LTMASK ;  /* 0x0000000000057919 */ /* 0x001e240000003900 */
[----:B0-----:R-:W-:-:S06]  /*150f0*/  LOP3.LUT R5, R5, UR4, RZ, 0xc0, !PT ;  /* 0x0000000405057c12 */ /* 0x001fcc000f8ec0ff */
[----:B------:R-:W0:Y:S01]  /*15100*/  POPC R5, R5 ;  /* 0x0000000500057309 */ /* 0x000e220000000000 */
[----:B--2---:R-:W0:Y:S02]  /*15110*/  SHFL.IDX PT, R0, R3, R0, 0x1f ;  /* 0x00001f0003007589 */ /* 0x004e2400000e0000 */
[----:B0-----:R-:W-:-:S05]  /*15120*/  IADD3 R0, R0, UR46, R5 ;  /* 0x0000002e00007c10 */ /* 0x001fca000fffe005 */
[----:B------:R2:W-:Y:S01]  /*15130*/  STL [R1+0x10], R0 ;  /* 0x0000100001007387 */ /* 0x0005e20000100800 */
[----:B------:R-:W-:Y:S05]  /*15140*/  BRA `(.L_x_1276) ;  /* 0x0000003400187947 */ /* 0x000fea0003800000 */
.L_x_1275:
        /* <DEDUP_REMOVED lines=9> */
[----:B------:R-:W1:Y:S01]  /*151e0*/  LDC.64 R2, c[0x4][R2] ;  /* 0x0100000002027b82 */ /* 0x000e620000000a00 */
[----:B0-----:R-:W-:Y:S02]  /*151f0*/  IMAD.U32 R5, RZ, RZ, UR7 ;  /* 0x00000007ff057e24 */ /* 0x001fe4000f8e00ff */
        /* <DEDUP_REMOVED lines=8> */
[----:B-1----:R-:W-:Y:S05]  /*15280*/  CALL.ABS.NOINC R2 ;  /* 0x0000000002007343 */ /* 0x002fea0003c00000 */
.L_x_1278:
[----:B------:R-:W-:Y:S05]  /*15290*/  BSYNC B6 ;  /* 0x0000000000067941 */ /* 0x000fea0003800000 */
.L_x_1277:
        /* <DEDUP_REMOVED lines=13> */
[----:B------:R-:W2:Y:S01]  /*15370*/  LDC.64 R2, c[0x4][R2] ;  /* 0x0100000002027b82 */ /* 0x000ea20000000a00 */
        /* <DEDUP_REMOVED lines=9> */
[----:B-12---:R-:W-:Y:S05]  /*15410*/  CALL.ABS.NOINC R2 ;  /* 0x0000000002007343 */ /* 0x006fea0003c00000 */
.L_x_1280:
[----:B------:R-:W-:Y:S05]  /*15420*/  BSYNC B6 ;  /* 0x0000000000067941 */ /* 0x000fea0003800000 */
.L_x_1279:
[----:B------:R-:W-:Y:S01]  /*15430*/  VIADD R0, R17, 0x8000 ;  /* 0x0000800011007836 */ /* 0x000fe20000000000 */
[----:B------:R-:W-:Y:S04]  /*15440*/  BSSY B6, `(.L_x_1281) ;  /* 0x0000014000067945 */ /* 0x000fe80003800000 */
[----:B------:R2:W-:Y:S01]  /*15450*/  STL [R1+0xc], R0 ;  /* 0x00000c0001007387 */ /* 0x0005e20000100800 */
[----:B------:R-:W-:-:S13]  /*15460*/  LOP3.LUT P0, RZ, R0, 0x1bf, RZ, 0xc0, !PT ;  /* 0x000001bf00ff7812 */ /* 0x000fda000780c0ff */
[----:B--2---:R-:W-:Y:S05]  /*15470*/  @!P0 BRA `(.L_x_1282) ;  /* 0x0000000000408947 */ /* 0x004fea0003800000 */
        /* <DEDUP_REMOVED lines=16> */
.L_x_1282:
[----:B------:R-:W-:Y:S05]  /*15580*/  BSYNC B6 ;  /* 0x0000000000067941 */ /* 0x000fea0003800000 */
.L_x_1281:
        /* <DEDUP_REMOVED lines=19> */
.L_x_1284:
[----:B------:R-:W-:Y:S05]  /*156c0*/  BSYNC B6 ;  /* 0x0000000000067941 */ /* 0x000fea0003800000 */
.L_x_1283:
[----:B------:R-:W-:Y:S01]  /*156d0*/  ULDC.64 UR4, c[0x0][0x9f8] ;  /* 0x00027e0000047ab9 */ /* 0x000fe20000000a00 */
[----:B------:R-:W-:Y:S01]  /*156e0*/  IMAD.U32 R8, RZ, RZ, UR38 ;  /* 0x00000026ff087e24 */ /* 0x000fe2000f8e00ff */
[----:B------:R-:W-:-:S04]  /*156f0*/  UISETP.NE.U32.AND UP0, UPT, UR4, URZ, UPT ;  /* 0x0000003f0400728c */ /* 0x000fc8000bf05070 */
[----:B------:R-:W-:-:S06]  /*15700*/  UISETP.NE.AND.EX UP0, UPT, UR5, URZ, UPT, UP0 ;  /* 0x0000003f0500728c */ /* 0x000fcc000bf05300 */
[----:B------:R-:W-:-:S05]  /*15710*/  PLOP3.LUT P0, PT, PT, PT, UP0, 0x80, 0x0 ;  /* 0x000000000000781c */ /* 0x000fca0003f0f008 */
[----:B------:R-:W-:Y:S02]  /*15720*/  @UP0 ULDC.64 UR4, c[0x0][0x9f8] ;  /* 0x00027e0000040ab9 */ /* 0x000fe40000000a00 */
[----:B------:R-:W-:-:S06]  /*15730*/  @UP0 UIMAD.WIDE UR4, UR38, 0x4, UR4 ;  /* 0x00000004260408a5 */ /* 0x000fcc000f8e0204 */
[----:B------:R-:W-:Y:S02]  /*15740*/  IMAD.U32 R2, RZ, RZ, UR4 ;  /* 0x00000004ff027e24 */ /* 0x000fe4000f8e00ff */
[----:B------:R-:W-:Y:S01]  /*15750*/  IMAD.U32 R3, RZ, RZ, UR5 ;  /* 0x00000005ff037e24 */ /* 0x000fe2000f8e00ff */
[----:B------:R-:W2:Y:S01]  /*15760*/  S2R R0, SR_TID.X ;  /* 0x0000000000007919 */ /* 0x000ea20000002100 */
[----:B------:R-:W-:-:S03]  /*15770*/  ULDC.64 UR4, c[0x0][0xa08] ;  /* 0x0002820000047ab9 */ /* 0x000fc60000000a00 */
[----:B------:R3:W4:Y:S02]  /*15780*/  @P0 LDG.E R8, desc[UR48][R2.64] ;  /* 0x0000003002080981 */ /* 0x000724000c1e1900 */
[----:B---3--:R-:W3:Y:S01]  /*15790*/  LDC.64 R2, c[0x0][0x418] ;  /* 0x00010600ff027b82 */ /* 0x008ee20000000a00 */
[----:B--2---:R-:W-:-:S04]  /*157a0*/  SHF.R.U32.HI R0, RZ, 0x5, R0 ;  /* 0x00000005ff007819 */ /* 0x004fc80000011600 */
[----:B------:R-:W-:Y:S02]  /*157b0*/  LOP3.LUT R0, R0, 0x3, RZ, 0xc0, !PT ;  /* 0x0000000300007812 */ /* 0x000fe400078ec0ff */
[----:B---3--:R-:W-:Y:S01]  /*157c0*/  LOP3.LUT P0, RZ, R2, UR4, RZ, 0xfc, !PT ;  /* 0x0000000402ff7c12 */ /* 0x008fe2000f80fcff */
[----:B------:R-:W-:-:S03]  /*157d0*/  UMOV UR4, 0xffffffff ;  /* 0xffffffff00047882 */ /* 0x000fc60000000000 */
[----:B------:R-:W-:Y:S02]  /*157e0*/  LOP3.LUT P0, RZ, R3, UR5, RZ, 0xfc, P0 ;  /* 0x0000000503ff7c12 */ /* 0x000fe4000800fcff */
[----:B----4-:R-:W-:Y:S01]  /*157f0*/  SHF.R.S32.HI R9, RZ, 0x1f, R8 ;  /* 0x0000001fff097819 */ /* 0x010fe20000011408 */
[----:B------:R2:W-:Y:S01]  /*15800*/  STL [R1+0x14], R8 ;  /* 0x0000140801007387 */ /* 0x0005e20000100800 */
[----:B-1----:R-:W-:-:S03]  /*15810*/  SEL R16, R8, RZ, !P0 ;  /* 0x000000ff08107207 */ /* 0x002fc60004000000 */
[----:B------:R2:W-:Y:S01]  /*15820*/  STL [R1+0x1c], R9 ;  /* 0x00001c0901007387 */ /* 0x0005e20000100800 */
[----:B------:R-:W-:Y:S05]  /*15830*/  BRA.DIV UR4, `(.L_x_1285) ;  /* 0x00000046047c7947 */ /* 0x000fea000b800000 */
[----:B------:R1:W3:Y:S02]  /*15840*/  SHFL.IDX PT, R14, R0, RZ, 0x1f ;  /* 0x00001fff000e7589 */ /* 0x0002e400000e0000 */
.L_x_1360:
[----:B-1----:R-:W4:Y:S01]  /*15850*/  LDL.LU R0, [R1+0x24] ;  /* 0x0000240001007983 */ /* 0x002f220000300800 */
[----:B------:R-:W-:Y:S02]  /*15860*/  PLOP3.LUT P1, PT, PT, PT, PT, 0x8, 0x0 ;  /* 0x000000000000781c */ /* 0x000fe40003f2e170 */
[----:B---3--:R-:W-:Y:S02]  /*15870*/  ISETP.NE.AND P0, PT, R14, RZ, PT ;  /* 0x000000ff0e00720c */ /* 0x008fe40003f05270 */
[----:B----4-:R-:W-:-:S09]  /*15880*/  LOP3.LUT R0, R0, 0xfffffffe, RZ, 0xc0, !PT ;  /* 0xfffffffe00007812 */ /* 0x010fd200078ec0ff */
[----:B------:R-:W-:-:S05]  /*15890*/  @P1 LOP3.LUT R0, R0, 0x1, RZ, 0xfc, !PT ;  /* 0x0000000100001812 */ /* 0x000fca00078efcff */
[----:B------:R1:W-:Y:S01]  /*158a0*/  STL [R1+0x24], R0 ;  /* 0x0000240001007387 */ /* 0x0003e20000100800 */
[----:B------:R-:W-:Y:S05]  /*158b0*/  @P0 BRA `(.L_x_1286) ;  /* 0x0000000400980947 */ /* 0x000fea0003800000 */
[----:B-1----:R-:W3:Y:S01]  /*158c0*/  LDL R0, [R1+0x34] ;  /* 0x0000340001007983 */ /* 0x002ee20000100800 */
[----:B------:R-:W-:Y:S01]  /*158d0*/  UMOV UR4, 0xffffffff ;  /* 0xffffffff00047882 */ /* 0x000fe20000000000 */
[----:B---3--:R-:W-:Y:S02]  /*158e0*/  VIADD R0, R0, 0xffffffff ;  /* 0xffffffff00007836 */ /* 0x008fe40000000000 */
[----:B------:R-:W-:Y:S05]  /*158f0*/  BRA.DIV UR4, `(.L_x_1287) ;  /* 0x00000046046c7947 */ /* 0x000fea000b800000 */
[----:B------:R-:W-:-:S13]  /*15900*/  ELECT P6, URZ, PT ;  /* 0x00000000003f782f */ /* 0x000fda00038c0000 */
.L_x_1363:
[----:B------:R-:W-:Y:S05]  /*15910*/  @!P6 BRA `(.L_x_1286) ;  /* 0x000000040080e947 */ /* 0x000fea0003800000 */
[----:B------:R-:W-:-:S04]  /*15920*/  ISETP.NE.U32.AND P0, PT, R2, RZ, PT ;  /* 0x000000ff0200720c */ /* 0x000fc80003f05070 */
[----:B------:R-:W-:-:S13]  /*15930*/  ISETP.NE.AND.EX P0, PT, R3, RZ, PT, P0 ;  /* 0x000000ff0300720c */ /* 0x000fda0003f05300 */
[----:B------:R-:W-:Y:S05]  /*15940*/  @!P0 BRA `(.L_x_1288) ;  /* 0x0000000000448947 */ /* 0x000fea0003800000 */
[----:B------:R-:W1:Y:S01]  /*15950*/  LDC R7, c[0x0][0x43c] ;  /* 0x00010f00ff077b82 */ /* 0x000e620000000800 */
[----:B------:R-:W-:Y:S01]  /*15960*/  ULDC.64 UR4, c[0x0][0x428] ;  /* 0x00010a0000047ab9 */ /* 0x000fe20000000a00 */
[----:B-1----:R-:W-:-:S13]  /*15970*/  ISETP.NE.AND P0, PT, R7, 0x1, PT ;  /* 0x000000010700780c */ /* 0x002fda0003f05270 */
[----:B0-----:R-:W0:Y:S02]  /*15980*/  @P0 LDC.64 R4, c[0x0][0x440] ;  /* 0x00011000ff040b82 */ /* 0x001e240000000a00 */
        /* <DEDUP_REMOVED lines=13> */
.L_x_1288:
[----:B-1----:R-:W3:Y:S04]  /*15a60*/  LDL R2, [R1] ;  /* 0x0000000001027983 */ /* 0x002ee80000100800 */
[----:B------:R-:W4:Y:S01]  /*15a70*/  LDL R3, [R1+0x8] ;  /* 0x0000080001037983 */ /* 0x000f220000100800 */
[----:B--2---:R-:W1:Y:S02]  /*15a80*/  S2R R8, SR_TID.X ;  /* 0x0000000000087919 */ /* 0x004e640000002100 */
[----:B-1----:R-:W-:-:S04]  /*15a90*/  LOP3.LUT R8, R8, 0x7f, RZ, 0xc0, !PT ;  /* 0x0000007f08087812 */ /* 0x002fc800078ec0ff */
[----:B------:R-:W-:Y:S01]  /*15aa0*/  ISETP.NE.AND P1, PT, R8, RZ, PT ;  /* 0x000000ff0800720c */ /* 0x000fe20003f25270 */
[----:B---3--:R-:W-:Y:S01]  /*15ab0*/  IMAD R2, R2, 0x8, R17 ;  /* 0x0000000802027824 */ /* 0x008fe200078e0211 */
[----:B----4-:R-:W-:-:S04]  /*15ac0*/  SHF.L.U32 R4, R3, 0x1f, RZ ;  /* 0x0000001f03047819 */ /* 0x010fc800000006ff */
[----:B------:R-:W1:Y:S02]  /*15ad0*/  SYNCS.PHASECHK.TRANS64.TRYWAIT P0, [R2+URZ+0x28480], R4 ;  /* 0x02848004020075a7 */ /* 0x000e64000800017f */
[----:B-1----:R-:W-:Y:S05]  /*15ae0*/  @!P0 BRA `(.L_x_1289) ;  /* 0x0000004400108947 */ /* 0x002fea0003800000 */
.L_x_1364:
[----:B------:R-:W-:Y:S05]  /*15af0*/  @P1 BRA `(.L_x_1290) ;  /* 0x00000000001c1947 */ /* 0x000fea0003800000 */
[----:B------:R-:W0:Y:S02]  /*15b00*/  S2R R3, SR_TID.X ;  /* 0x0000000000037919 */ /* 0x000e240000002100 */
[----:B0-----:R-:W-:Y:S01]  /*15b10*/  LOP3.LUT R5, R3, 0x1f, RZ, 0xc0, !PT ;  /* 0x0000001f03057812 */ /* 0x001fe200078ec0ff */
[----:B------:R-:W-:-:S03]  /*15b20*/  IMAD.MOV.U32 R3, RZ, RZ, 0x4000 ;  /* 0x00004000ff037424 */ /* 0x000fc600078e00ff */
[----:B------:R-:W-:Y:S01]  /*15b30*/  ISETP.NE.AND P0, PT, R5, RZ, PT ;  /* 0x000000ff0500720c */ /* 0x000fe20003f05270 */
[----:B------:R2:W-:-:S12]  /*15b40*/  SYNCS.ARRIVE.TRANS64 RZ, [R2+URZ+0x28470], R3 ;  /* 0x0284700302ff79a7 */ /* 0x0005d8000800003f */
[----:B--2---:R-:W-:Y:S05]  /*15b50*/  @!P0 BRA `(.L_x_1290) ;  /* 0x0000000000048947 */ /* 0x004fea0003800000 */
[----:B------:R-:W-:Y:S01]  /*15b60*/  BPT.TRAP 0x1 ;  /* 0x000000040000795c */ /* 0x000fe20000300000 */
.L_x_1290:
[----:B------:R-:W2:Y:S04]  /*15b70*/  LDL R3, [R1] ;  /* 0x0000000001037983 */ /* 0x000ea80000100800 */
[----:B0-----:R-:W3:Y:S01]  /*15b80*/  LDL R5, [R1+0x28] ;  /* 0x0000280001057983 */ /* 0x001ee20000100800 */
[----:B------:R-:W-:Y:S01]  /*15b90*/  R2UR UR33, R2 ;  /* 0x00000000022172ca */ /* 0x000fe200000e0000 */
[----:B------:R-:W-:Y:S01]  /*15ba0*/  UIADD3 UR4, UP0, UR44, 0x470, URZ ;  /* 0x000004702c047890 */ /* 0x000fe2000ff1e03f */
[----:B-----5:R-:W-:Y:S01]  /*15bb0*/  R2UR UR37, R16 ;  /* 0x00000000102572ca */ /* 0x020fe200000e0000 */
[----:B------:R-:W-:Y:S01]  /*15bc0*/  UMOV UR6, 0x0 ;  /* 0x0000000000067882 */ /* 0x000fe20000000000 */
[----:B------:R-:W-:Y:S01]  /*15bd0*/  UMOV UR7, 0x14f00000 ;  /* 0x14f0000000077882 */ /* 0x000fe20000000000 */
[----:B------:R-:W-:Y:S01]  /*15be0*/  UIADD3.X UR5, URZ, UR45, URZ, UP0, !UPT ;  /* 0x0000002d3f057290 */ /* 0x000fe200087fe43f */
[----:B------:R-:W-:Y:S01]  /*15bf0*/  UMOV UR34, URZ ;  /* 0x0000003f00227c82 */ /* 0x000fe20008000000 */
[----:B------:R-:W-:Y:S01]  /*15c00*/  UMOV UR10, 0x80 ;  /* 0x00000080000a7882 */ /* 0x000fe20000000000 */
[----:B------:R-:W-:-:S05]  /*15c10*/  UMOV UR12, UR36 ;  /* 0x00000024000c7c82 */ /* 0x000fca0008000000 */
[----:B------:R-:W-:Y:S02]  /*15c20*/  UIADD3 UR33, UR33, 0x28470, URZ ;  /* 0x0002847021217890 */ /* 0x000fe4000fffe03f */
[----:B------:R-:W-:-:S05]  /*15c30*/  UMOV UR13, UR37 ;  /* 0x00000025000d7c82 */ /* 0x000fca0008000000 */
[----:B------:R-:W-:Y:S01]  /*15c40*/  UMOV UR9, UR33 ;  /* 0x0000002100097c82 */ /* 0x000fe20008000000 */
[----:B--2---:R-:W-:Y:S02]  /*15c50*/  IMAD R3, R3, 0x4000, R17 ;  /* 0x0000400003037824 */ /* 0x004fe400078e0211 */
[----:B---3--:R-:W-:-:S03]  /*15c60*/  IMAD R0, R0, 0x40, R5 ;  /* 0x0000004000007824 */ /* 0x008fc600078e0205 */
[----:B------:R-:W-:Y:S02]  /*15c70*/  R2UR UR8, R3 ;  /* 0x00000000030872ca */ /* 0x000fe400000e0000 */
[----:B------:R-:W-:-:S11]  /*15c80*/  R2UR UR35, R0 ;  /* 0x00000000002372ca */ /* 0x000fd600000e0000 */
[----:B------:R-:W-:Y:S02]  /*15c90*/  UIADD3 UR32, UR8, 0x10000, URZ ;  /* 0x0001000008207890 */ /* 0x000fe4000fffe03f */
[----:B------:R-:W-:Y:S01]  /*15ca0*/  UIADD3 UR8, UR8, 0x12000, URZ ;  /* 0x0001200008087890 */ /* 0x000fe2000fffe03f */
[----:B------:R-:W-:-:S06]  /*15cb0*/  UMOV UR11, UR35 ;  /* 0x00000023000b7c82 */ /* 0x000fcc0008000000 */
[----:B------:R0:W-:Y:S02]  /*15cc0*/  UTMALDG.4D [UR32], [UR4], desc[UR6] ;  /* 0x00000620040075b4 */ /* 0x0001e40008019000 */
[----:B------:R0:W-:Y:S01]  /*15cd0*/  UTMALDG.4D [UR8], [UR4], desc[UR6] ;  /* 0x00000608040075b4 */ /* 0x0001e20008019000 */
[----:B------:R-:W2:Y:S02]  /*15ce0*/  SYNCS.PHASECHK.TRANS64.TRYWAIT P0, [R2+URZ+0x28440], R4 ;  /* 0x02844004020075a7 */ /* 0x000ea4000800017f */
[----:B0-2---:R-:W-:Y:S05]  /*15cf0*/  @!P0 BRA `(.L_x_1291) ;  /* 0x0000004000a08947 */ /* 0x005fea0003800000 */
.L_x_1365:
        /* <DEDUP_REMOVED lines=8> */
.L_x_1292:
        /* <DEDUP_REMOVED lines=26> */
.L_x_1286:
[----:B------:R-:W-:Y:S05]  /*15f20*/  WARPSYNC.ALL ;  /* 0x0000000000007948 */ /* 0x000fea0003800000 */
[----:B-1----:R-:W-:Y:S01]  /*15f30*/  VIADD R0, R17, 0x18000 ;  /* 0x0001800011007836 */ /* 0x002fe20000000000 */
[----:B---3--:R-:W-:Y:S01]  /*15f40*/  USHF.R.S32.HI UR4, URZ, 0x1f, UR43 ;  /* 0x0000001f3f047899 */ /* 0x008fe2000801142b */
[----:B------:R-:W-:Y:S03]  /*15f50*/  BAR.SYNC.DEFER_BLOCKING 0x8, 0x180 ;  /* 0x0206000000007b1d */ /* 0x000fe60000010000 */
[----:B------:R-:W-:-:S03]  /*15f60*/  LOP3.LUT P0, RZ, R0, 0x3ff, RZ, 0xc0, !PT ;  /* 0x000003ff00ff7812 */ /* 0x000fc6000780c0ff */
[----:B------:R-:W-:Y:S01]  /*15f70*/  ULDC.64 UR6, c[0x0][0x298] ;  /* 0x0000a60000067ab9 */ /* 0x000fe20000000a00 */
[----:B------:R-:W-:Y:S01]  /*15f80*/  BSSY B6, `(.L_x_1293) ;  /* 0x0000016000067945 */ /* 0x000fe20003800000 */
[----:B------:R-:W-:Y:S02]  /*15f90*/  UIMAD UR4, UR4, UR6, URZ ;  /* 0x00000006040472a4 */ /* 0x000fe4000f8e023f */
[----:B------:R-:W-:Y:S02]  /*15fa0*/  UIMAD.WIDE.U32 UR40, UR43, UR6, URZ ;  /* 0x000000062b2872a5 */ /* 0x000fe4000f8e003f */
[----:B------:R-:W-:-:S04]  /*15fb0*/  UIMAD UR4, UR43, UR7, UR4 ;  /* 0x000000072b0472a4 */ /* 0x000fc8000f8e0204 */
[----:B------:R-:W-:Y:S01]  /*15fc0*/  UIADD3 UR37, UR41, UR4, URZ ;  /* 0x0000000429257290 */ /* 0x000fe2000fffe03f */
[----:B------:R-:W-:Y:S11]  /*15fd0*/  @!P0 BRA `(.L_x_1294) ;  /* 0x0000000000408947 */ /* 0x000ff60003800000 */
        /* <DEDUP_REMOVED lines=15> */
[----:B-1----:R-:W-:Y:S05]  /*160d0*/  CALL.ABS.NOINC R2 ;  /* 0x0000000002007343 */ /* 0x002fea0003c00000 */
.L_x_1294:
[----:B------:R-:W-:Y:S05]  /*160e0*/  BSYNC B6 ;  /* 0x0000000000067941 */ /* 0x000fea0003800000 */
.L_x_1293:
[----:B--2---:R-:W1:Y:S01]  /*160f0*/  LDC R8, c[0x0][0x448] ;  /* 0x00011200ff087b82 */ /* 0x004e620000000800 */
[----:B------:R-:W2:Y:S01]  /*16100*/  S2R R2, SR_TID.X ;  /* 0x0000000000027919 */ /* 0x000ea20000002100 */
[----:B------:R-:W-:Y:S01]  /*16110*/  ULDC.64 UR8, c[0x0][0xa00] ;  /* 0x0002800000087ab9 */ /* 0x000fe20000000a00 */
[----:B------:R-:W-:Y:S01]  /*16120*/  ULDC.64 UR6, c[0x0][0x2d8] ;  /* 0x0000b60000067ab9 */ /* 0x000fe20000000a00 */
[----:B------:R-:W-:Y:S01]  /*16130*/  UISETP.NE.U32.AND UP0, UPT, UR8, URZ, UPT ;  /* 0x0000003f0800728c */ /* 0x000fe2000bf05070 */
[----:B------:R-:W3:Y:S01]  /*16140*/  S2R R9, SR_TID.X ;  /* 0x0000000000097919 */ /* 0x000ee20000002100 */
[----:B------:R-:W-:Y:S01]  /*16150*/  UMOV UR4, UR40 ;  /* 0x0000002800047c82 */ /* 0x000fe20008000000 */
[----:B------:R-:W-:Y:S01]  /*16160*/  UMOV UR5, UR37 ;  /* 0x0000002500057c82 */ /* 0x000fe20008000000 */
[----:B------:R-:W-:Y:S02]  /*16170*/  UISETP.NE.AND.EX UP0, UPT, UR9, URZ, UPT, UP0 ;  /* 0x0000003f0900728c */ /* 0x000fe4000bf05300 */
[----:B------:R-:W-:-:S02]  /*16180*/  UIMAD.WIDE.U32 UR4, UR36, UR6, UR4 ;  /* 0x00000006240472a5 */ /* 0x000fc4000f8e0004 */
[----:B------:R-:W-:Y:S01]  /*16190*/  USHF.R.S32.HI UR6, URZ, 0x1f, UR38 ;  /* 0x0000001f3f067899 */ /* 0x000fe20008011426 */
[----:B------:R-:W-:Y:S01]  /*161a0*/  ULDC.64 UR8, c[0x0][0x2e0] ;  /* 0x0000b80000087ab9 */ /* 0x000fe20000000a00 */
[----:B------:R-:W-:Y:S02]  /*161b0*/  UIMAD UR5, UR36, UR7, UR5 ;  /* 0x00000007240572a4 */ /* 0x000fe4000f8e0205 */
[----:B------:R-:W-:Y:S02]  /*161c0*/  USEL UR6, UR6, URZ, !UP0 ;  /* 0x0000003f06067287 */ /* 0x000fe4000c000000 */
[----:B------:R-:W-:Y:S02]  /*161d0*/  USEL UR7, UR38, URZ, !UP0 ;  /* 0x0000003f26077287 */ /* 0x000fe4000c000000 */
[----:B------:R-:W-:Y:S02]  /*161e0*/  UIMAD UR6, UR6, UR8, URZ ;  /* 0x00000008060672a4 */ /* 0x000fe4000f8e023f */
[----:B------:R-:W-:Y:S01]  /*161f0*/  UIMAD.WIDE.U32 UR4, UR7, UR8, UR4 ;  /* 0x00000008070472a5 */ /* 0x000fe2000f8e0004 */
[----:B-1----:R-:W-:Y:S01]  /*16200*/  ISETP.NE.AND P0, PT, R8, 0x1, PT ;  /* 0x000000010800780c */ /* 0x002fe20003f05270 */
[----:B------:R-:W-:-:S04]  /*16210*/  UIMAD UR6, UR7, UR9, UR6 ;  /* 0x00000009070672a4 */ /* 0x000fc8000f8e0206 */
[----:B------:R-:W-:Y:S01]  /*16220*/  UIADD3 UR6, UR5, UR6, URZ ;  /* 0x0000000605067290 */ /* 0x000fe2000fffe03f */
[----:B------:R-:W-:Y:S02]  /*16230*/  IMAD.U32 R6, RZ, RZ, UR4 ;  /* 0x00000004ff067e24 */ /* 0x000fe4000f8e00ff */
[----:B------:R-:W-:Y:S01]  /*16240*/  IMAD.U32 R7, RZ, RZ, UR5 ;  /* 0x00000005ff077e24 */ /* 0x000fe2000f8e00ff */
[C---:B--2---:R-:W-:Y:S01]  /*16250*/  LOP3.LUT R0, R2.reuse, 0x7f, RZ, 0xc0, !PT ;  /* 0x0000007f02007812 */ /* 0x044fe200078ec0ff */
[----:B------:R-:W-:Y:S01]  /*16260*/  IMAD.SHL.U32 R2, R2, 0x10, RZ ;  /* 0x0000001002027824 */ /* 0x000fe200078e00ff */
[----:B------:R-:W-:Y:S02]  /*16270*/  ULDC.64 UR4, c[0x0][0x2d0] ;  /* 0x0000b40000047ab9 */ /* 0x000fe40000000a00 */
[----:B------:R-:W1:Y:S01]  /*16280*/  @P0 LDC R3, c[0x0][0x44c] ;  /* 0x00011300ff030b82 */ /* 0x000e620000000800 */
[----:B------:R-:W-:Y:S01]  /*16290*/  SHF.R.U32.HI R0, RZ, 0x3, R0 ;  /* 0x00000003ff007819 */ /* 0x000fe20000011600 */
[----:B---3--:R-:W-:Y:S01]  /*162a0*/  IMAD.SHL.U32 R9, R9, 0x10, RZ ;  /* 0x0000001009097824 */ /* 0x008fe200078e00ff */
[----:B------:R-:W2:Y:S02]  /*162b0*/  S2R R7, SR_TID.X ;  /* 0x0000000000077919 */ /* 0x000ea40000002100 */
[----:B------:R-:W-:-:S02]  /*162c0*/  LOP3.LUT R2, R0, 0x70, R2, 0xf8, !PT ;  /* 0x0000007000027812 */ /* 0x000fc400078ef802 */
[----:B------:R-:W-:Y:S01]  /*162d0*/  LOP3.LUT R9, R9, 0x70, RZ, 0xc0, !PT ;  /* 0x0000007009097812 */ /* 0x000fe200078ec0ff */
[----:B------:R-:W3:Y:S02]  /*162e0*/  @P0 LDC R4, c[0x0][0x450] ;  /* 0x00011400ff040b82 */ /* 0x000ee40000000800 */
[----:B------:R-:W-:Y:S01]  /*162f0*/  IMAD.IADD R2, R2, 0x1, R18 ;  /* 0x0000000102027824 */ /* 0x000fe200078e0212 */
[----:B------:R-:W-:-:S03]  /*16300*/  LOP3.LUT R9, R9, 0x80, RZ, 0xfc, !PT ;  /* 0x0000008009097812 */ /* 0x000fc600078efcff */
[----:B------:R-:W-:Y:S02]  /*16310*/  IMAD.MOV.U32 R0, RZ, RZ, R2 ;  /* 0x000000ffff007224 */ /* 0x000fe400078e0002 */
[----:B-1----:R-:W-:-:S05]  /*16320*/  @P0 IMAD.HI.U32 R3, R2, R3, RZ ;  /* 0x0000000302030227 */ /* 0x002fca00078e00ff */
[----:B---3--:R-:W-:Y:S01]  /*16330*/  @P0 SHF.R.U32.HI R0, RZ, R4, R3 ;  /* 0x00000004ff000219 */ /* 0x008fe20000011603 */
[----:B------:R-:W-:Y:S01]  /*16340*/  IMAD.U32 R3, RZ, RZ, UR6 ;  /* 0x00000006ff037e24 */ /* 0x000fe2000f8e00ff */
[----:B------:R-:W-:Y:S01]  /*16350*/  ULDC.64 UR6, c[0x0][0x280] ;  /* 0x0000a00000067ab9 */ /* 0x000fe20000000a00 */
[----:B--2---:R-:W-:Y:S01]  /*16360*/  IMAD.SHL.U32 R10, R7, 0x10, RZ ;  /* 0x00000010070a7824 */ /* 0x004fe200078e00ff */
[--C-:B0-----:R-:W-:Y:S01]  /*16370*/  SHF.R.S32.HI R5, RZ, 0x1f, R0.reuse ;  /* 0x0000001fff057819 */ /* 0x101fe20000011400 */
[----:B------:R-:W-:-:S03]  /*16380*/  IMAD.MOV R4, RZ, RZ, -R0 ;  /* 0x000000ffff047224 */ /* 0x000fc600078e0a00 */
[----:B------:R-:W-:Y:S01]  /*16390*/  LOP3.LUT R10, R10, 0x70, RZ, 0xc0, !PT ;  /* 0x000000700a0a7812 */ /* 0x000fe200078ec0ff */
[----:B------:R-:W-:Y:S02]  /*163a0*/  IMAD R4, R8, R4, R2 ;  /* 0x0000000408047224 */ /* 0x000fe400078e0202 */
[----:B------:R-:W-:Y:S02]  /*163b0*/  IMAD.MOV.U32 R2, RZ, RZ, R6 ;  /* 0x000000ffff027224 */ /* 0x000fe400078e0006 */
[----:B------:R-:W-:Y:S02]  /*163c0*/  IMAD R5, R5, UR4, RZ ;  /* 0x0000000405057c24 */ /* 0x000fe4000f8e02ff */
[----:B------:R-:W-:-:S04]  /*163d0*/  IMAD.WIDE.U32 R2, R0, UR4, R2 ;  /* 0x0000000400027c25 */ /* 0x000fc8000f8e0002 */
[----:B------:R-:W-:Y:S01]  /*163e0*/  IMAD R0, R0, UR5, R5 ;  /* 0x0000000500007c24 */ /* 0x000fe2000f8e0205 */
[----:B------:R-:W-:-:S03]  /*163f0*/  ULDC.64 UR4, c[0x0][0x2c8] ;  /* 0x0000b20000047ab9 */ /* 0x000fc60000000a00 */
[----:B------:R-:W-:Y:S01]  /*16400*/  IMAD.IADD R3, R3, 0x1, R0 ;  /* 0x0000000103037824 */ /* 0x000fe200078e0200 */
[----:B------:R-:W-:Y:S01]  /*16410*/  SHF.R.S32.HI R0, RZ, 0x1f, R4 ;  /* 0x0000001fff007819 */ /* 0x000fe20000011404 */
[----:B------:R-:W-:-:S04]  /*16420*/  IMAD.WIDE.U32 R2, R4, UR4, R2 ;  /* 0x0000000404027c25 */ /* 0x000fc8000f8e0002 */
[----:B------:R-:W-:Y:S01]  /*16430*/  IMAD R0, R0, UR4, RZ ;  /* 0x0000000400007c24 */ /* 0x000fe2000f8e02ff */
[----:B------:R-:W-:Y:S02]  /*16440*/  ULDC UR4, c[0x0][0x2b8] ;  /* 0x0000ae0000047ab9 */ /* 0x000fe40000000800 */
[----:B------:R-:W-:Y:S01]  /*16450*/  ISETP.GE.AND P1, PT, R9, UR4, PT ;  /* 0x0000000409007c0c */ /* 0x000fe2000bf26270 */
[----:B------:R-:W-:Y:S01]  /*16460*/  IMAD R0, R4, UR5, R0 ;  /* 0x0000000504007c24 */ /* 0x000fe2000f8e0200 */
[----:B------:R0:W5:Y:S01]  /*16470*/  LDL R9, [R1+0x30] ;  /* 0x0000300001097983 */ /* 0x0001620000100800 */
[----:B------:R-:W-:Y:S02]  /*16480*/  IADD3 R4, P2, R2, UR6, RZ ;  /* 0x0000000602047c10 */ /* 0x000fe4000ff5e0ff */
[----:B------:R-:W-:Y:S01]  /*16490*/  ISETP.GE.AND P0, PT, R10, UR4, PT ;  /* 0x000000040a007c0c */ /* 0x000fe2000bf06270 */
[----:B------:R-:W-:Y:S01]  /*164a0*/  UMOV UR4, 0xffffffff ;  /* 0xffffffff00047882 */ /* 0x000fe20000000000 */
[----:B------:R-:W-:-:S02]  /*164b0*/  IADD3.X R3, R3, UR7, R0, P2, !PT ;  /* 0x0000000703037c10 */ /* 0x000fc400097fe400 */
[----:B------:R-:W-:Y:S09]  /*164c0*/  BRA.DIV UR4, `(.L_x_1295) ;  /* 0x0000003a04c07947 */ /* 0x000ff2000b800000 */
[----:B------:R-:W1:Y:S01]  /*164d0*/  S2R R5, SR_TID.X ;  /* 0x0000000000057919 */ /* 0x000e620000002100 */
[----:B------:R-:W-:Y:S01]  /*164e0*/  IMAD R2, R19, R8, RZ ;  /* 0x0000000813027224 */ /* 0x000fe200078e02ff */
[----:B------:R-:W2:Y:S04]  /*164f0*/  SHFL.IDX PT, R7, R4, RZ, 0x181f ;  /* 0x00181fff04077589 */ /* 0x000ea800000e0000 */
[----:B------:R-:W3:Y:S04]  /*16500*/  SHFL.IDX PT, R6, R3, RZ, 0x181f ;  /* 0x00181fff03067589 */ /* 0x000ee800000e0000 */
[----:B------:R-:W-:Y:S01]  /*16510*/  SHFL.IDX PT, R8, R3, 0x1, 0x181f ;  /* 0x00381f0003087f89 */ /* 0x000fe200000e0000 */
[----:B-1----:R-:W-:-:S04]  /*16520*/  LOP3.LUT R5, R5, 0x7f, RZ, 0xc0, !PT ;  /* 0x0000007f05057812 */ /* 0x002fc800078ec0ff */
[----:B------:R-:W-:-:S05]  /*16530*/  SHF.R.U32.HI R5, RZ, 0x3, R5 ;  /* 0x00000003ff057819 */ /* 0x000fca0000011605 */
[----:B------:R-:W-:-:S04]  /*16540*/  IMAD.IADD R0, R5, 0x1, R18 ;  /* 0x0000000105007824 */ /* 0x000fc800078e0212 */
[C---:B------:R-:W-:Y:S01]  /*16550*/  VIADD R5, R0.reuse, 0x10 ;  /* 0x0000001000057836 */ /* 0x040fe20000000000 */
[----:B------:R-:W-:-:S04]  /*16560*/  ISETP.GE.AND P4, PT, R0, R2, PT ;  /* 0x000000020000720c */ /* 0x000fc80003f86270 */
[----:B------:R-:W-:Y:S02]  /*16570*/  ISETP.GE.AND P2, PT, R5, R2, PT ;  /* 0x000000020500720c */ /* 0x000fe40003f46270 */
[----:B------:R-:W1:Y:S07]  /*16580*/  SHFL.IDX PT, R5, R4, 0x1, 0x181f ;  /* 0x00381f0004057f89 */ /* 0x000e6e00000e0000 */
[----:B--2---:R-:W-:-:S05]  /*16590*/  @!P4 IADD3 R7, P3, R10, R7, RZ ;  /* 0x000000070a07c210 */ /* 0x004fca0007f7e0ff */
[----:B---3--:R-:W-:-:S05]  /*165a0*/  @!P4 IMAD.X R6, RZ, RZ, R6, P3 ;  /* 0x000000ffff06c224 */ /* 0x008fca00018e0606 */
[----:B------:R-:W-:-:S04]  /*165b0*/  @!P4 LOP3.LUT R7, R7, R6, RZ, 0x3c, !PT ;  /* 0x000000060707c212 */ /* 0x000fc800078e3cff */
[----:B------:R-:W-:-:S04]  /*165c0*/  @!P4 LOP3.LUT R6, R7, R6, RZ, 0x3c, !PT ;  /* 0x000000060706c212 */ /* 0x000fc800078e3cff */
[----:B------:R-:W-:-:S05]  /*165d0*/  @!P4 LOP3.LUT R7, R7, R6, RZ, 0x3c, !PT ;  /* 0x000000060707c212 */ /* 0x000fca00078e3cff */
[----:B-----5:R-:W-:Y:S04]  /*165e0*/  @!P4 LDGSTS.E.BYPASS.LTC128B.128 [R9+0x18000], desc[UR48][R6.64], !P0 ;  /* 0x180000000609cfae */ /* 0x020fe8000c101d70 */
[----:B------:R1:W-:Y:S02]  /*165f0*/  @!P4 LDGSTS.E.BYPASS.LTC128B.128 [R9+0x1c000], desc[UR48][R6.64+0x80], !P1 ;  /* 0x1c0000800609cfae */ /* 0x0003e4000c901d70 */
[----:B-1----:R-:W-:Y:S01]  /*16600*/  @!P2 IADD3 R7, P3, R10, R5, RZ ;  /* 0x000000050a07a210 */ /* 0x002fe20007f7e0ff */
        /* <DEDUP_REMOVED lines=8> */
[----:B------:R-:W2:Y:S04]  /*16690*/  SHFL.IDX PT, R5, R4, 0x2, 0x181f ;  /* 0x00581f0004057f89 */ /* 0x000ea800000e0000 */
[----:B-1----:R-:W1:Y:S06]  /*166a0*/  SHFL.IDX PT, R6, R3, 0x2, 0x181f ;  /* 0x00581f0003067f89 */ /* 0x002e6c00000e0000 */
[----:B--2---:R-:W-:-:S05]  /*166b0*/  @!P2 IADD3 R5, P3, R10, R5, RZ ;  /* 0x000000050a05a210 */ /* 0x004fca0007f7e0ff */
[----:B-1----:R-:W-:-:S04]  /*166c0*/  @!P2 IMAD.X R6, RZ, RZ, R6, P3 ;  /* 0x000000ffff06a224 */ /* 0x002fc800018e0606 */
[----:B------:R-:W-:Y:S02]  /*166d0*/  @!P2 IMAD.MOV.U32 R7, RZ, RZ, R6 ;  /* 0x000000ffff07a224 */ /* 0x000fe400078e0006 */
[----:B------:R-:W-:Y:S02]  /*166e0*/  @!P2 IMAD.MOV.U32 R6, RZ, RZ, R5 ;  /* 0x000000ffff06a224 */ /* 0x000fe400078e0005 */
[----:B------:R-:W-:-:S03]  /*166f0*/  VIADD R5, R0, 0x30 ;  /* 0x0000003000057836 */ /* 0x000fc60000000000 */
        /* <DEDUP_REMOVED lines=34> */
[----:B------:R-:W-:Y:S04]  /*16920*/  SHFL.IDX PT, R4, R4, 0x7, 0x181f ;  /* 0x00f81f0004047f89 */ /* 0x000fe800000e0000 */
[----:B-1----:R-:W1:Y:S04]  /*16930*/  SHFL.IDX PT, R6, R3, 0x6, 0x181f ;  /* 0x00d81f0003067f89 */ /* 0x002e6800000e0000 */
[----:B------:R-:W3:Y:S01]  /*16940*/  SHFL.IDX PT, R3, R3, 0x7, 0x181f ;  /* 0x00f81f0003037f89 */ /* 0x000ee200000e0000 */
[----:B--2---:R-:W-:-:S05]  /*16950*/  @!P2 IADD3 R5, P3, R10, R5, RZ ;  /* 0x000000050a05a210 */ /* 0x004fca0007f7e0ff */
[----:B-1----:R-:W-:-:S04]  /*16960*/  @!P2 IMAD.X R6, RZ, RZ, R6, P3 ;  /* 0x000000ffff06a224 */ /* 0x002fc800018e0606 */
[----:B------:R-:W-:Y:S02]  /*16970*/  @!P2 IMAD.MOV.U32 R7, RZ, RZ, R6 ;  /* 0x000000ffff07a224 */ /* 0x000fe400078e0006 */
[----:B------:R-:W-:-:S05]  /*16980*/  @!P2 IMAD.MOV.U32 R6, RZ, RZ, R5 ;  /* 0x000000ffff06a224 */ /* 0x000fca00078e0005 */
[----:B------:R1:W-:Y:S04]  /*16990*/  @!P2 LDGSTS.E.BYPASS.LTC128B.128 [R9+0x1b000], desc[UR48][R6.64], !P0 ;  /* 0x1b0000000609afae */ /* 0x0003e8000c101d70 */
[----:B---3--:R1:W-:Y:S02]  /*169a0*/  @!P2 LDGSTS.E.BYPASS.LTC128B.128 [R9+0x1f000], desc[UR48][R6.64+0x80], !P1 ;  /* 0x1f0000800609afae */ /* 0x0083e4000c901d70 */
.L_x_1382:
[----:B------:R-:W-:Y:S01]  /*169b0*/  VIADD R0, R0, 0x70 ;  /* 0x0000007000007836 */ /* 0x000fe20000000000 */
[----:B------:R-:W-:Y:S04]  /*169c0*/  BSSY B0, `(.L_x_1296) ;  /* 0x000000a000007945 */ /* 0x000fe80003800000 */
[----:B------:R-:W-:-:S13]  /*169d0*/  ISETP.GE.AND P2, PT, R0, R2, PT ;  /* 0x000000020000720c */ /* 0x000fda0003f46270 */
[----:B------:R-:W-:Y:S05]  /*169e0*/  @P2 BRA `(.L_x_1297) ;  /* 0x00000000001c2947 */ /* 0x000fea0003800000 */
[----:B------:R-:W-:-:S05]  /*169f0*/  IADD3 R2, P2, R10, R4, RZ ;  /* 0x000000040a027210 */ /* 0x000fca0007f5e0ff */
[----:B------:R-:W-:-:S05]  /*16a00*/  IMAD.X R3, RZ, RZ, R3, P2 ;  /* 0x000000ffff037224 */ /* 0x000fca00010e0603 */
[----:B------:R-:W-:Y:S01]  /*16a10*/  @!PT LDS RZ, [RZ] ;  /* 0x00000000fffff984 */ /* 0x000fe20000000800 */
[----:B------:R-:W-:Y:S01]  /*16a20*/  @!PT LDS RZ, [RZ] ;  /* 0x00000000fffff984 */ /* 0x000fe20000000800 */
[----:B------:R-:W-:Y:S01]  /*16a30*/  @!PT LDS RZ, [RZ] ;  /* 0x00000000fffff984 */ /* 0x000fe20000000800 */
[----:B------:R2:W-:Y:S04]  /*16a40*/  LDGSTS.E.BYPASS.LTC128B.128 [R9+0x1b800], desc[UR48][R2.64], !P0 ;  /* 0x1b80000002097fae */ /* 0x0005e8000c101d70 */
[----:B------:R2:W-:Y:S02]  /*16a50*/  LDGSTS.E.BYPASS.LTC128B.128 [R9+0x1f800], desc[UR48][R2.64+0x80], !P1 ;  /* 0x1f80008002097fae */ /* 0x0005e4000c901d70 */
.L_x_1297:
[----:B------:R-:W-:Y:S05]  /*16a60*/  BSYNC B0 ;  /* 0x0000000000007941 */ /* 0x000fea0003800000 */
.L_x_1296:
[----:B------:R-:W-:Y:S01]  /*16a70*/  NOP ;  /* 0x0000000000007918 */ /* 0x000fe20000000000 */
[----:B------:R-:W-:-:S13]  /*16a80*/  PLOP3.LUT P0, PT, PT, PT, PT, 0x80, 0x0 ;  /* 0x000000000000781c */ /* 0x000fda0003f0f070 */
.L_x_1298:
[----:B------:R-:W-:Y:S02]  /*16a90*/  PLOP3.LUT P1, PT, P1, P0, PT, 0xa2, 0x0 ;  /* 0x000000000000781c */ /* 0x000fe40000f21472 */
[----:B------:R-:W-:-:S08]  /*16aa0*/  @P0 R2UR P1, UR4, R17 ;  /* 0x00000000110402ca */ /* 0x000fd00000020000 */
[----:B------:R-:W-:-:S05]  /*16ab0*/  @P0 PLOP3.LUT P0, PT, P1, PT, PT, 0x80, 0x0 ;  /* 0x000000000000081c */ /* 0x000fca0000f0f070 */
[----:B------:R-:W-:Y:S01]  /*16ac0*/  @!P1 SYNCS.ARRIVE.TRANS64.RED.A0T1 RZ, [UR4+0x28400], RZ ;  /* 0x028400ffffff99a7 */ /* 0x000fe20008200404 */
[----:B------:R-:W-:Y:S07]  /*16ad0*/  @!P1 ARRIVES.LDGSTSBAR.64.TRANSCNT [UR4+0x28400] ;  /* 0x02840000ff0099b0 */ /* 0x000fee0008000a84 */
[----:B------:R-:W-:Y:S05]  /*16ae0*/  @P0 BRA.U.ANY `(.L_x_1298) ;  /* 0xfffffffd00e80947 */ /* 0x000fea000393ffff */
[----:B--2---:R-:W2:Y:S02]  /*16af0*/  LDL.LU R2, [R1+0x38] ;  /* 0x0000380001027983 */ /* 0x004ea40000300800 */
        /* <DEDUP_REMOVED lines=9> */
[----:B------:R-:W3:Y:S03]  /*16b90*/  SYNCS.PHASECHK.TRANS64.TRYWAIT P0, [R17+URZ+0x28420], R0 ;  /* 0x02842000110075a7 */ /* 0x000ee6000800017f */
[----:B--23--:R-:W-:Y:S05]  /*16ba0*/  @!P0 BRA `(.L_x_1300) ;  /* 0x0000003c00bc8947 */ /* 0x00cfea0003800000 */
.L_x_1383:
[----:B------:R-:W-:Y:S05]  /*16bb0*/  BSYNC B0 ;  /* 0x0000000000007941 */ /* 0x000fea0003800000 */
.L_x_1299:
[----:B------:R-:W3:Y:S04]  /*16bc0*/  LDL.LU R2, [R1+0x34] ;  /* 0x0000340001027983 */ /* 0x000ee80000300800 */
[----:B------:R-:W4:Y:S01]  /*16bd0*/  LDL R3, [R1+0x18] ;  /* 0x0000180001037983 */ /* 0x000f220000100800 */
[----:B---3--:R-:W-:-:S05]  /*16be0*/  VIADD R2, R2, 0xfffffffe ;  /* 0xfffffffe02027836 */ /* 0x008fca0000000000 */
[----:B----4-:R-:W-:-:S13]  /*16bf0*/  ISETP.GE.AND P0, PT, R2, R3, PT ;  /* 0x000000030200720c */ /* 0x010fda0003f06270 */
[----:B------:R-:W-:Y:S05]  /*16c00*/  @!P0 BRA `(.L_x_1301) ;  /* 0x0000001000388947 */ /* 0x000fea0003800000 */
[----:B--2---:R2:W5:Y:S04]  /*16c10*/  LDL.LU R0, [R1] ;  /* 0x0000000001007983 */ /* 0x0045680000300800 */
[----:B------:R2:W5:Y:S02]  /*16c20*/  LDL.LU R3, [R1+0x8] ;  /* 0x0000080001037983 */ /* 0x0005640000300800 */
.L_x_1323:
[----:B------:R-:W3:Y:S01]  /*16c30*/  LDL R4, [R1+0x24] ;  /* 0x0000240001047983 */ /* 0x000ee20000100800 */
[----:B-----5:R-:W-:Y:S01]  /*16c40*/  VIADD R5, R0, 0x1 ;  /* 0x0000000100057836 */ /* 0x020fe20000000000 */
[----:B------:R-:W-:Y:S05]  /*16c50*/  YIELD ;  /* 0x0000000000007946 */ /* 0x000fea0003800000 */
[C---:B------:R-:W-:Y:S01]  /*16c60*/  ISETP.NE.AND P0, PT, R5.reuse, 0x2, PT ;  /* 0x000000020500780c */ /* 0x040fe20003f05270 */
[----:B------:R-:W-:Y:S03]  /*16c70*/  BSSY B0, `(.L_x_1302) ;  /* 0x000008b000007945 */ /* 0x000fe60003800000 */
[----:B------:R-:W-:-:S02]  /*16c80*/  SEL R10, R5, RZ, P0 ;  /* 0x000000ff050a7207 */ /* 0x000fc40000000000 */
[----:B---3--:R-:W-:Y:S02]  /*16c90*/  LOP3.LUT P1, RZ, R4, 0x1, RZ, 0xc0, !PT ;  /* 0x0000000104ff7812 */ /* 0x008fe4000782c0ff */
[----:B------:R-:W-:-:S04]  /*16ca0*/  SEL R4, RZ, 0x1, P0 ;  /* 0x00000001ff047807 */ /* 0x000fc80000000000 */
[----:B-1----:R-:W-:-:S05]  /*16cb0*/  LOP3.LUT R9, R3, R4, RZ, 0x3c, !PT ;  /* 0x0000000403097212 */ /* 0x002fca00078e3cff */
[----:B------:R1:W-:Y:S04]  /*16cc0*/  STL [R1+0x8], R9 ;  /* 0x0000080901007387 */ /* 0x0003e80000100800 */
[----:B------:R1:W-:Y:S01]  /*16cd0*/  STL [R1], R10 ;  /* 0x0000000a01007387 */ /* 0x0003e20000100800 */
        /* <DEDUP_REMOVED lines=11> */
[----:B------:R-:W4:Y:S02]  /*16d90*/  @P0 LDC.64 R4, c[0x0][0x440] ;  /* 0x00011000ff040b82 */ /* 0x000f240000000a00 */
[----:B----4-:R-:W-:-:S04]  /*16da0*/  @P0 IMAD.HI.U32 R6, R2, R4, RZ ;  /* 0x0000000402060227 */ /* 0x010fc800078e00ff */
[----:B------:R-:W-:Y:S01]  /*16db0*/  IMAD.MOV.U32 R4, RZ, RZ, R2 ;  /* 0x000000ffff047224 */ /* 0x000fe200078e0002 */
[----:B------:R-:W-:-:S04]  /*16dc0*/  @P0 SHF.R.U32.HI R4, RZ, R5, R6 ;  /* 0x00000005ff040219 */ /* 0x000fc80000011606 */
[--C-:B------:R-:W-:Y:S01]  /*16dd0*/  SHF.R.S32.HI R5, RZ, 0x1f, R4.reuse ;  /* 0x0000001fff057819 */ /* 0x100fe20000011404 */
[----:B------:R-:W-:-:S04]  /*16de0*/  IMAD.MOV R8, RZ, RZ, -R4 ;  /* 0x000000ffff087224 */ /* 0x000fc800078e0a04 */
[----:B------:R-:W-:Y:S02]  /*16df0*/  IMAD R8, R7, R8, R2 ;  /* 0x0000000807087224 */ /* 0x000fe400078e0202 */
[----:B---3--:R-:W-:-:S04]  /*16e00*/  IMAD R6, R12, UR6, RZ ;  /* 0x000000060c067c24 */ /* 0x008fc8000f8e02ff */
[C---:B--2---:R-:W-:Y:S02]  /*16e10*/  IMAD R6, R11.reuse, UR7, R6 ;  /* 0x000000070b067c24 */ /* 0x044fe4000f8e0206 */
[----:B------:R-:W-:-:S04]  /*16e20*/  IMAD.WIDE.U32 R4, R11, UR6, R4 ;  /* 0x000000060b047c25 */ /* 0x000fc8000f8e0004 */
[----:B------:R-:W-:Y:S01]  /*16e30*/  IMAD.IADD R5, R6, 0x1, R5 ;  /* 0x0000000106057824 */ /* 0x000fe200078e0205 */
[----:B------:R-:W-:-:S04]  /*16e40*/  LEA R6, P0, R4, UR4, 0x2 ;  /* 0x0000000404067c11 */ /* 0x000fc8000f8010ff */
[----:B------:R-:W-:-:S05]  /*16e50*/  LEA.HI.X R7, R4, UR5, R5, 0x2, P0 ;  /* 0x0000000504077c11 */ /* 0x000fca00080f1405 */
[----:B------:R3:W5:Y:S04]  /*16e60*/  LDG.E R16, desc[UR48][R6.64] ;  /* 0x0000003006107981 */ /* 0x000768000c1e1900 */
.L_x_1304:
[----:B---3--:R-:W-:Y:S01]  /*16e70*/  IMAD R6, R10, 0x8, R17 ;  /* 0x000000080a067824 */ /* 0x008fe200078e0211 */
[----:B------:R-:W-:Y:S01]  /*16e80*/  SHF.L.U32 R5, R9, 0x1f, RZ ;  /* 0x0000001f09057819 */ /* 0x000fe200000006ff */
[----:B------:R-:W3:Y:S01]  /*16e90*/  S2R R4, SR_TID.X ;  /* 0x0000000000047919 */ /* 0x000ee20000002100 */
[----:B------:R-:W-:Y:S02]  /*16ea0*/  BSSY B1, `(.L_x_1305) ;  /* 0x0000005000017945 */ /* 0x000fe40003800000 */
[----:B------:R-:W4:Y:S01]  /*16eb0*/  SYNCS.PHASECHK.TRANS64.TRYWAIT P0, [R6+URZ+0x28480], R5 ;  /* 0x02848005060075a7 */ /* 0x000f22000800017f */
[----:B---3--:R-:W-:-:S04]  /*16ec0*/  LOP3.LUT R4, R4, 0x7f, RZ, 0xc0, !PT ;  /* 0x0000007f04047812 */ /* 0x008fc800078ec0ff */
[----:B------:R-:W-:Y:S01]  /*16ed0*/  ISETP.NE.AND P1, PT, R4, RZ, PT ;  /* 0x000000ff0400720c */ /* 0x000fe20003f25270 */
[----:B----4-:R-:W-:-:S12]  /*16ee0*/  @!P0 BRA `(.L_x_1306) ;  /* 0x0000003c00008947 */ /* 0x010fd80003800000 */
.L_x_1384:
[----:B------:R-:W-:Y:S05]  /*16ef0*/  BSYNC B1 ;  /* 0x0000000000017941 */ /* 0x000fea0003800000 */
.L_x_1305:
[----:B------:R-:W-:Y:S04]  /*16f00*/  BSSY B1, `(.L_x_1307) ;  /* 0x0000009000017945 */ /* 0x000fe80003800000 */
[----:B------:R-:W-:Y:S05]  /*16f10*/  @P1 BRA `(.L_x_1308) ;  /* 0x00000000001c1947 */ /* 0x000fea0003800000 */
[----:B------:R-:W4:Y:S02]  /*16f20*/  S2R R4, SR_TID.X ;  /* 0x0000000000047919 */ /* 0x000f240000002100 */
[----:B----4-:R-:W-:Y:S01]  /*16f30*/  LOP3.LUT R7, R4, 0x1f, RZ, 0xc0, !PT ;  /* 0x0000001f04077812 */ /* 0x010fe200078ec0ff */
[----:B------:R-:W-:-:S03]  /*16f40*/  IMAD.MOV.U32 R4, RZ, RZ, 0x4000 ;  /* 0x00004000ff047424 */ /* 0x000fc600078e00ff */
[----:B------:R-:W-:Y:S01]  /*16f50*/  ISETP.NE.AND P0, PT, R7, RZ, PT ;  /* 0x000000ff0700720c */ /* 0x000fe20003f05270 */
[----:B------:R4:W-:-:S12]  /*16f60*/  SYNCS.ARRIVE.TRANS64 RZ, [R6+URZ+0x28470], R4 ;  /* 0x0284700406ff79a7 */ /* 0x0009d8000800003f */
[----:B----4-:R-:W-:Y:S05]  /*16f70*/  @!P0 BRA `(.L_x_1308) ;  /* 0x0000000000048947 */ /* 0x010fea0003800000 */
[----:B------:R-:W-:Y:S01]  /*16f80*/  BPT.TRAP 0x1 ;  /* 0x000000040000795c */ /* 0x000fe20000300000 */
.L_x_1308:
[----:B------:R-:W-:Y:S05]  /*16f90*/  BSYNC B1 ;  /* 0x0000000000017941 */ /* 0x000fea0003800000 */
.L_x_1307:
[----:B------:R-:W4:Y:S04]  /*16fa0*/  LDL R4, [R1] ;  /* 0x0000000001047983 */ /* 0x000f280000100800 */
[----:B------:R-:W2:Y:S01]  /*16fb0*/  LDL R7, [R1+0x28] ;  /* 0x0000280001077983 */ /* 0x000ea20000100800 */
[----:B------:R-:W-:Y:S01]  /*16fc0*/  IMAD.MOV.U32 R13, RZ, RZ, RZ ;  /* 0x000000ffff0d7224 */ /* 0x000fe200078e00ff */
[----:B------:R-:W-:Y:S01]  /*16fd0*/  UIADD3 UR4, UP0, UR44, 0x470, URZ ;  /* 0x000004702c047890 */ /* 0x000fe2000ff1e03f */
[----:B------:R-:W-:Y:S01]  /*16fe0*/  PLOP3.LUT P0, PT, PT, PT, PT, 0x80, 0x0 ;  /* 0x000000000000781c */ /* 0x000fe20003f0f070 */
[----:B------:R-:W-:Y:S01]  /*16ff0*/  UMOV UR6, 0x0 ;  /* 0x0000000000067882 */ /* 0x000fe20000000000 */
[----:B------:R-:W-:Y:S01]  /*17000*/  UMOV UR7, 0x14f00000 ;  /* 0x14f0000000077882 */ /* 0x000fe20000000000 */
[----:B------:R-:W-:Y:S01]  /*17010*/  R2UR UR10, R13 ;  /* 0x000000000d0a72ca */ /* 0x000fe200000e0000 */
[----:B------:R-:W-:Y:S01]  /*17020*/  UIADD3.X UR5, URZ, UR45, URZ, UP0, !UPT ;  /* 0x0000002d3f057290 */ /* 0x000fe200087fe43f */
[----:B----4-:R-:W-:-:S02]  /*17030*/  IMAD R4, R4, 0x4000, R17 ;  /* 0x0000400004047824 */ /* 0x010fc400078e0211 */
[----:B--2---:R-:W-:Y:S02]  /*17040*/  IMAD R8, R8, 0x40, R7 ;  /* 0x0000004008087824 */ /* 0x004fe400078e0207 */
[----:B------:R-:W-:Y:S02]  /*17050*/  VIADD R7, R6, 0x28470 ;  /* 0x0002847006077836 */ /* 0x000fe40000000000 */
[----:B-1----:R-:W-:-:S07]  /*17060*/  VIADD R9, R4, 0x10000 ;  /* 0x0001000004097836 */ /* 0x002fce0000000000 */
.L_x_1309:
        /* <DEDUP_REMOVED lines=16> */
.L_x_1310:
        /* <DEDUP_REMOVED lines=13> */
.L_x_1385:
[----:B------:R-:W-:Y:S05]  /*17240*/  BSYNC B1 ;  /* 0x0000000000017941 */ /* 0x000fea0003800000 */
.L_x_1311:
[----:B------:R-:W-:Y:S01]  /*17250*/  BSSY B1, `(.L_x_1313) ;  /* 0x000000b000017945 */ /* 0x000fe20003800000 */
[----:B------:R-:W-:Y:S02]  /*17260*/  IMAD.MOV.U32 R10, RZ, RZ, 0x0 ;  /* 0x00000000ff0a7424 */ /* 0x000fe400078e00ff */
[----:B------:R-:W-:Y:S01]  /*17270*/  IMAD.MOV.U32 R11, RZ, RZ, 0x14f00000 ;  /* 0x14f00000ff0b7424 */ /* 0x000fe200078e00ff */
[----:B------:R-:W-:Y:S06]  /*17280*/  @P1 BRA `(.L_x_1314) ;  /* 0x00000000001c1947 */ /* 0x000fec0003800000 */
[----:B------:R-:W2:Y:S01]  /*17290*/  S2R R7, SR_TID.X ;  /* 0x0000000000077919 */ /* 0x000ea20000002100 */
[----:B-1-3--:R-:W-:-:S04]  /*172a0*/  IMAD.MOV.U32 R5, RZ, RZ, 0x4000 ;  /* 0x00004000ff057424 */ /* 0x00afc800078e00ff */
[----:B------:R4:W-:Y:S01]  /*172b0*/  SYNCS.ARRIVE.TRANS64 RZ, [R6+URZ+0x28430], R5 ;  /* 0x0284300506ff79a7 */ /* 0x0009e2000800003f */
[----:B--2---:R-:W-:-:S04]  /*172c0*/  LOP3.LUT R7, R7, 0x1f, RZ, 0xc0, !PT ;  /* 0x0000001f07077812 */ /* 0x004fc800078ec0ff */
[----:B------:R-:W-:-:S13]  /*172d0*/  ISETP.NE.AND P0, PT, R7, RZ, PT ;  /* 0x000000ff0700720c */ /* 0x000fda0003f05270 */
[----:B----4-:R-:W-:Y:S05]  /*172e0*/  @!P0 BRA `(.L_x_1314) ;  /* 0x0000000000048947 */ /* 0x010fea0003800000 */
[----:B------:R-:W-:Y:S01]  /*172f0*/  BPT.TRAP 0x1 ;  /* 0x000000040000795c */ /* 0x000fe20000300000 */
.L_x_1314:
[----:B------:R-:W-:Y:S05]  /*17300*/  BSYNC B1 ;  /* 0x0000000000017941 */ /* 0x000fea0003800000 */
.L_x_1313:
[----:B------:R-:W-:Y:S01]  /*17310*/  R2UR UR10, R13 ;  /* 0x000000000d0a72ca */ /* 0x000fe200000e0000 */
[----:B------:R-:W-:Y:S01]  /*17320*/  UIADD3 UR4, UP0, UR44, 0x370, URZ ;  /* 0x000003702c047890 */ /* 0x000fe2000ff1e03f */
[----:B------:R-:W-:Y:S01]  /*17330*/  R2UR UR6, R10 ;  /* 0x000000000a0672ca */ /* 0x000fe200000e0000 */
[----:B-1-3--:R-:W-:Y:S01]  /*17340*/  VIADD R6, R6, 0x28430 ;  /* 0x0002843006067836 */ /* 0x00afe20000000000 */
[----:B------:R-:W-:Y:S01]  /*17350*/  R2UR UR7, R11 ;  /* 0x000000000b0772ca */ /* 0x000fe200000e0000 */
[----:B------:R-:W-:Y:S01]  /*17360*/  VIADD R5, R4, 0x20000 ;  /* 0x0002000004057836 */ /* 0x000fe20000000000 */
[----:B------:R-:W-:Y:S01]  /*17370*/  PLOP3.LUT P0, PT, PT, PT, PT, 0x80, 0x0 ;  /* 0x000000000000781c */ /* 0x000fe20003f0f070 */
[----:B------:R-:W-:-:S12]  /*17380*/  UIADD3.X UR5, URZ, UR45, URZ, UP0, !UPT ;  /* 0x0000002d3f057290 */ /* 0x000fd800087fe43f */
.L_x_1315:
        /* <DEDUP_REMOVED lines=15> */
.L_x_1316:
        /* <DEDUP_REMOVED lines=9> */
[----:B---3--:R-:W-:Y:S05]  /*17510*/  @P0 BRA.U.ANY `(.L_x_1316) ;  /* 0xfffffffd00d80947 */ /* 0x008fea000393ffff */
.L_x_1303:
[----:B------:R-:W-:Y:S05]  /*17520*/  BSYNC B0 ;  /* 0x0000000000007941 */ /* 0x000fea0003800000 */
.L_x_1302:
[----:B------:R-:W-:-:S06]  /*17530*/  UISETP.NE.AND UP0, UPT, UR39, 0x3, UPT ;  /* 0x000000032700788c */ /* 0x000fcc000bf05270 */
[----:B------:R-:W-:-:S13]  /*17540*/  PLOP3.LUT P0, PT, PT, PT, UP0, 0x80, 0x0 ;  /* 0x000000000000781c */ /* 0x000fda0003f0f008 */
[----:B------:R-:W-:Y:S05]  /*17550*/  @!P0 BRA `(.L_x_1317) ;  /* 0x0000000000048947 */ /* 0x000fea0003800000 */
[----:B------:R-:W-:Y:S01]  /*17560*/  BPT.TRAP 0x1 ;  /* 0x000000040000795c */ /* 0x000fe20000300000 */
.L_x_1317:
[----:B------:R-:W-:Y:S01]  /*17570*/  IMAD.U32 R4, RZ, RZ, UR42 ;  /* 0x0000002aff047e24 */ /* 0x000fe2000f8e00ff */
[----:B------:R-:W-:Y:S01]  /*17580*/  BSSY B0, `(.L_x_1318) ;  /* 0x0000007000007945 */ /* 0x000fe20003800000 */
[----:B------:R-:W-:-:S03]  /*17590*/  IMAD R19, R0, 0x8, R17 ;  /* 0x0000000800137824 */ /* 0x000fc600078e0211 */
[----:B------:R-:W-:Y:S02]  /*175a0*/  ISETP.NE.AND P1, PT, R4, 0x3, PT ;  /* 0x000000030400780c */ /* 0x000fe40003f25270 */
[----:B------:R-:W-:-:S04]  /*175b0*/  LOP3.LUT R4, R3, 0x1, RZ, 0x3c, !PT ;  /* 0x0000000103047812 */ /* 0x000fc800078e3cff */
[----:B------:R-:W-:-:S04]  /*175c0*/  SHF.L.U32 R4, R4, 0x1f, RZ ;  /* 0x0000001f04047819 */ /* 0x000fc800000006ff */
[----:B------:R-:W3:Y:S02]  /*175d0*/  SYNCS.PHASECHK.TRANS64.TRYWAIT P0, [R19+URZ+0x28470], R4 ;  /* 0x02847004130075a7 */ /* 0x000ee4000800017f */
[----:B---3--:R-:W-:Y:S05]  /*175e0*/  @!P0 BRA `(.L_x_1319) ;  /* 0x0000003400688947 */ /* 0x008fea0003800000 */
.L_x_1386:
[----:B------:R-:W-:Y:S05]  /*175f0*/  BSYNC B0 ;  /* 0x0000000000007941 */ /* 0x000fea0003800000 */
.L_x_1318:
[----:B------:R-:W-:Y:S05]  /*17600*/  @!P1 BRA `(.L_x_1320) ;  /* 0x0000000000049947 */ /* 0x000fea0003800000 */
[----:B------:R-:W-:Y:S01]  /*17610*/  BPT.TRAP 0x1 ;  /* 0x000000040000795c */ /* 0x000fe20000300000 */
.L_x_1320:
[----:B------:R-:W-:Y:S01]  /*17620*/  SHF.L.U32 R3, R3, 0x1f, RZ ;  /* 0x0000001f03037819 */ /* 0x000fe200000006ff */
[----:B------:R-:W-:-:S03]  /*17630*/  IMAD.SHL.U32 R0, R0, 0x4000, RZ ;  /* 0x0000400000007824 */ /* 0x000fc600078e00ff */
[----:B------:R-:W4:Y:S02]  /*17640*/  SYNCS.PHASECHK.TRANS64.TRYWAIT P0, [R19+URZ+0x28460], R3 ;  /* 0x02846003130075a7 */ /* 0x000f24000800017f */
[----:B----4-:R-:W-:Y:S05]  /*17650*/  @!P0 BRA `(.L_x_1321) ;  /* 0x0000003400608947 */ /* 0x010fea0003800000 */
.L_x_1387:
[----:B------:R-:W4:Y:S04]  /*17660*/  LDL R12, [R1+0x4] ;  /* 0x00000400010c7983 */ /* 0x000f280000100800 */
[----:B------:R-:W2:Y:S04]  /*17670*/  LDL R14, [R1+0x2c] ;  /* 0x00002c00010e7983 */ /* 0x000ea80000100800 */
[----:B------:R-:W3:Y:S04]  /*17680*/  LDL R13, [R1+0x20] ;  /* 0x00002000010d7983 */ /* 0x000ee80000100800 */
[----:B------:R0:W-:Y:S04]  /*17690*/  STL [R1+0x40], R2 ;  /* 0x0000400201007387 */ /* 0x0001e80000100800 */
[----:B0-----:R-:W3:Y:S01]  /*176a0*/  LDL R2, [R1+0xc] ;  /* 0x00000c0001027983 */ /* 0x001ee20000100800 */
[----:B------:R-:W-:Y:S05]  /*176b0*/  WARPSYNC.ALL ;  /* 0x0000000000007948 */ /* 0x000fea0003800000 */
[----:B----4-:R-:W-:-:S05]  /*176c0*/  LOP3.LUT R3, R0, R12, RZ, 0xfc, !PT ;  /* 0x0000000c00037212 */ /* 0x010fca00078efcff */
[----:B------:R-:W-:-:S05]  /*176d0*/  IMAD.IADD R3, R17, 0x1, R3 ;  /* 0x0000000111037824 */ /* 0x000fca00078e0203 */
[----:B-1----:R-:W3:Y:S01]  /*176e0*/  LDSM.16.MT88.4 R8, [R3+0x10000] ;  /* 0x010000000308783b */ /* 0x002ee20000004200 */
[----:B--2---:R-:W-:Y:S02]  /*176f0*/  IADD3 R18, R17, R14, R0 ;  /* 0x0000000e11127210 */ /* 0x004fe40007ffe000 */
[C-C-:B---3--:R-:W-:Y:S02]  /*17700*/  PRMT R4, R8.reuse, 0x6420, R9.reuse ;  /* 0x0000642008047816 */ /* 0x148fe40000000009 */
[----:B------:R-:W-:Y:S02]  /*17710*/  PRMT R5, R8, 0x7531, R9 ;  /* 0x0000753108057816 */ /* 0x000fe40000000009 */
[C-C-:B------:R-:W-:Y:S02]  /*17720*/  PRMT R6, R10.reuse, 0x6420, R11.reuse ;  /* 0x000064200a067816 */ /* 0x140fe4000000000b */
[----:B------:R-:W-:Y:S02]  /*17730*/  PRMT R7, R10, 0x7531, R11 ;  /* 0x000075310a077816 */ /* 0x000fe4000000000b */
[----:B------:R-:W0:Y:S01]  /*17740*/  LDSM.16.MT88.4 R8, [R18+0x10000] ;  /* 0x010000001208783b */ /* 0x000e220000004200 */
[----:B------:R-:W-:-:S05]  /*17750*/  IADD3 R3, R2, R0, R13 ;  /* 0x0000000002037210 */ /* 0x000fca0007ffe00d */
[----:B------:R1:W-:Y:S02]  /*17760*/  STSM.16.M88.4 [R3], R4 ;  /* 0x0000000403007844 */ /* 0x0003e40000000200 */
[----:B-1----:R-:W-:Y:S02]  /*17770*/  IMAD.MOV.U32 R6, RZ, RZ, R13 ;  /* 0x000000ffff067224 */ /* 0x002fe400078e000d */
[----:B------:R-:W-:Y:S02]  /*17780*/  IMAD.MOV.U32 R7, RZ, RZ, R12 ;  /* 0x000000ffff077224 */ /* 0x000fe400078e000c */
[----:B------:R-:W-:Y:S01]  /*17790*/  VIADD R4, R0, 0x2000 ;  /* 0x0000200000047836 */ /* 0x000fe20000000000 */
[C-C-:B0-----:R-:W-:Y:S02]  /*177a0*/  PRMT R12, R8.reuse, 0x6420, R9.reuse ;  /* 0x00006420080c7816 */ /* 0x141fe40000000009 */
[----:B------:R-:W-:Y:S02]  /*177b0*/  PRMT R13, R8, 0x7531, R9 ;  /* 0x00007531080d7816 */ /* 0x000fe40000000009 */
[----:B------:R-:W-:-:S02]  /*177c0*/  PRMT R14, R10, 0x6420, R11 ;  /* 0x000064200a0e7816 */ /* 0x000fc4000000000b */
[----:B------:R-:W-:-:S05]  /*177d0*/  PRMT R15, R10, 0x7531, R11 ;  /* 0x000075310a0f7816 */ /* 0x000fca000000000b */
[----:B------:R0:W-:Y:S02]  /*177e0*/  STSM.16.M88.4 [R3+0x1000], R12 ;  /* 0x0010000c03007844 */ /* 0x0001e40000000200 */
[----:B0-----:R-:W-:-:S05]  /*177f0*/  IMAD.MOV.U32 R15, RZ, RZ, R7 ;  /* 0x000000ffff0f7224 */ /* 0x001fca00078e0007 */
[----:B------:R-:W-:-:S05]  /*17800*/  LOP3.LUT R4, R4, R15, RZ, 0xfc, !PT ;  /* 0x0000000f04047212 */ /* 0x000fca00078efcff */
[----:B------:R-:W-:-:S05]  /*17810*/  IMAD.IADD R4, R17, 0x1, R4 ;  /* 0x0000000111047824 */ /* 0x000fca00078e0204 */
[----:B------:R-:W0:Y:S01]  /*17820*/  LDSM.16.MT88.4 R8, [R4+0x10000] ;  /* 0x010000000408783b */ /* 0x000e220000004200 */
[----:B------:R-:W-:Y:S01]  /*17830*/  IMAD.MOV.U32 R14, RZ, RZ, R6 ;  /* 0x000000ffff0e7224 */ /* 0x000fe200078e0006 */
[C-C-:B0-----:R-:W-:Y:S02]  /*17840*/  PRMT R4, R8.reuse, 0x6420, R9.reuse ;  /* 0x0000642008047816 */ /* 0x141fe40000000009 */
[----:B------:R-:W-:Y:S02]  /*17850*/  PRMT R5, R8, 0x7531, R9 ;  /* 0x0000753108057816 */ /* 0x000fe40000000009 */
        /* <DEDUP_REMOVED lines=10> */
[----:B------:R0:W-:Y:S02]  /*17900*/  STSM.16.M88.4 [R3+0x3000], R12 ;  /* 0x0030000c03007844 */ /* 0x0001e40000000200 */
[----:B0-----:R-:W-:Y:S02]  /*17910*/  IMAD.MOV.U32 R15, RZ, RZ, R7 ;  /* 0x000000ffff0f7224 */ /* 0x001fe400078e0007 */
[----:B------:R-:W0:Y:S01]  /*17920*/  S2R R7, SR_TID.X ;  /* 0x0000000000077919 */ /* 0x000e220000002100 */
[----:B------:R-:W-:Y:S02]  /*17930*/  VIADD R3, R0, 0x1000 ;  /* 0x0000100000037836 */ /* 0x000fe40000000000 */
[----:B------:R-:W-:-:S03]  /*17940*/  IMAD.MOV.U32 R13, RZ, RZ, 0x20 ;  /* 0x00000020ff0d7424 */ /* 0x000fc600078e00ff */
[----:B------:R-:W-:Y:S01]  /*17950*/  LOP3.LUT R3, R3, R15, RZ, 0xfc, !PT ;  /* 0x0000000f03037212 */ /* 0x000fe200078efcff */
[----:B------:R-:W-:-:S04]  /*17960*/  IMAD.MOV.U32 R14, RZ, RZ, R6 ;  /* 0x000000ffff0e7224 */ /* 0x000fc800078e0006 */
[----:B------:R-:W-:-:S05]  /*17970*/  IMAD.IADD R3, R17, 0x1, R3 ;  /* 0x0000000111037824 */ /* 0x000fca00078e0203 */
[----:B------:R1:W2:Y:S01]  /*17980*/  LDSM.16.MT88.4 R8, [R3+0x10000] ;  /* 0x010000000308783b */ /* 0x0002a20000004200 */
[----:B0-----:R-:W-:-:S04]  /*17990*/  LOP3.LUT P0, RZ, R7, 0x4, RZ, 0xc0, !PT ;  /* 0x0000000407ff7812 */ /* 0x001fc8000780c0ff */
[----:B------:R-:W-:-:S04]  /*179a0*/  SEL R13, R13, 0xffffffe0, !P0 ;  /* 0xffffffe00d0d7807 */ /* 0x000fc80004000000 */
[----:B-1----:R-:W-:-:S05]  /*179b0*/  IADD3 R3, R14, R0, R13 ;  /* 0x000000000e037210 */ /* 0x002fca0007ffe00d */
[----:B------:R-:W-:Y:S02]  /*179c0*/  IMAD.IADD R3, R2, 0x1, R3 ;  /* 0x0000000102037824 */ /* 0x000fe400078e0203 */
[----:B------:R0:W5:Y:S01]  /*179d0*/  LDL.LU R2, [R1+0x40] ;  /* 0x0000400001027983 */ /* 0x0001620000300800 */
[C-C-:B--2---:R-:W-:Y:S02]  /*179e0*/  PRMT R4, R8.reuse, 0x6420, R9.reuse ;  /* 0x0000642008047816 */ /* 0x144fe40000000009 */
[----:B------:R-:W-:Y:S02]  /*179f0*/  PRMT R5, R8, 0x7531, R9 ;  /* 0x0000753108057816 */ /* 0x000fe40000000009 */
[C-C-:B------:R-:W-:Y:S02]  /*17a00*/  PRMT R6, R10.reuse, 0x6420, R11.reuse ;  /* 0x000064200a067816 */ /* 0x140fe4000000000b */
[----:B------:R-:W-:Y:S02]  /*17a10*/  PRMT R7, R10, 0x7531, R11 ;  /* 0x000075310a077816 */ /* 0x000fe4000000000b */
[----:B------:R-:W1:Y:S01]  /*17a20*/  LDSM.16.MT88.4 R8, [R18+0x11000] ;  /* 0x011000001208783b */ /* 0x000e620000004200 */
[----:B------:R-:W-:-:S03]  /*17a30*/  VIADD R0, R0, 0x3000 ;  /* 0x0000300000007836 */ /* 0x000fc60000000000 */
[----:B------:R2:W-:Y:S02]  /*17a40*/  STSM.16.M88.4 [R3], R4 ;  /* 0x0000000403007844 */ /* 0x0005e40000000200 */
[----:B--2---:R-:W-:-:S05]  /*17a50*/  IMAD.MOV.U32 R7, RZ, RZ, R15 ;  /* 0x000000ffff077224 */ /* 0x004fca00078e000f */
[----:B------:R-:W-:-:S05]  /*17a60*/  LOP3.LUT R0, R0, R7, RZ, 0xfc, !PT ;  /* 0x0000000700007212 */ /* 0x000fca00078efcff */
        /* <DEDUP_REMOVED lines=26> */
.L_x_1322:
[----:B------:R-:W0:Y:S01]  /*17c10*/  S2R R0, SR_TID.X ;  /* 0x0000000000007919 */ /* 0x000e220000002100 */
[----:B-1----:R1:W-:Y:S01]  /*17c20*/  SYNCS.ARRIVE.TRANS64.A1T0 RZ, [R19+URZ+0x28450], RZ ;  /* 0x028450ff13ff79a7 */ /* 0x0023e2000810003f */
[----:B0-----:R-:W-:Y:S02]  /*17c30*/  LOP3.LUT R3, R0, 0x7f, RZ, 0xc0, !PT ;  /* 0x0000007f00037812 */ /* 0x001fe400078ec0ff */
[----:B------:R-:W2:Y:S01]  /*17c40*/  LDL R0, [R1+0x18] ;  /* 0x0000180001007983 */ /* 0x000ea20000100800 */
[----:B------:R-:W-:Y:S01]  /*17c50*/  BAR.SYNC.DEFER_BLOCKING 0x2, 0x80 ;  /* 0x0082000000007b1d */ /* 0x000fe20000010000 */
[----:B------:R-:W-:-:S05]  /*17c60*/  ISETP.NE.AND P0, PT, R3, RZ, PT ;  /* 0x000000ff0300720c */ /* 0x000fca0003f05270 */
[----:B------:R3:W5:Y:S08]  /*17c70*/  LDL R3, [R1+0x8] ;  /* 0x0000080001037983 */ /* 0x0007700000100800 */
[----:B-1----:R-:W-:-:S05]  /*17c80*/  @!P0 VIADD R19, R19, 0x28480 ;  /* 0x0002848013138836 */ /* 0x002fca0000000000 */
[----:B------:R-:W-:-:S04]  /*17c90*/  @!P0 PRMT R19, RZ, 0x654, R19 ;  /* 0x00000654ff138816 */ /* 0x000fc80000000013 */
[----:B------:R3:W-:Y:S01]  /*17ca0*/  @!P0 SYNCS.ARRIVE.TRANS64.RED.A1T0 RZ, [R19+URZ], RZ ;  /* 0x000000ff13ff89a7 */ /* 0x0007e2000810043f */
[C---:B--2--5:R-:W-:Y:S01]  /*17cb0*/  ISETP.GT.AND P0, PT, R2.reuse, R0, PT ;  /* 0x000000000200720c */ /* 0x064fe20003f04270 */
[----:B------:R-:W-:Y:S01]  /*17cc0*/  VIADD R2, R2, 0xffffffff ;  /* 0xffffffff02027836 */ /* 0x000fe20000000000 */
[----:B------:R3:W5:Y:S11]  /*17cd0*/  LDL R0, [R1] ;  /* 0x0000000001007983 */ /* 0x0007760000100800 */
[----:B---3--:R-:W-:Y:S05]  /*17ce0*/  @P0 BRA `(.L_x_1323) ;  /* 0xffffffec00d00947 */ /* 0x008fea000383ffff */
.L_x_1301:
[----:B------:R-:W3:Y:S01]  /*17cf0*/  S2R R4, SR_TID.X ;  /* 0x0000000000047919 */ /* 0x000ee20000002100 */
[----:B------:R-:W-:Y:S01]  /*17d00*/  BSSY B0, `(.L_x_1324) ;  /* 0x0000011000007945 */ /* 0x000fe20003800000 */
[----:B---3--:R-:W-:-:S04]  /*17d10*/  LOP3.LUT R4, R4, 0x7f, RZ, 0xc0, !PT ;  /* 0x0000007f04047812 */ /* 0x008fc800078ec0ff */
[----:B------:R-:W-:-:S13]  /*17d20*/  ISETP.NE.AND P0, PT, R4, RZ, PT ;  /* 0x000000ff0400720c */ /* 0x000fda0003f05270 */
[----:B------:R-:W-:Y:S05]  /*17d30*/  @P0 BRA `(.L_x_1325) ;  /* 0x0000000000340947 */ /* 0x000fea0003800000 */
[----:B------:R-:W3:Y:S01]  /*17d40*/  S2R R3, SR_LANEID ;  /* 0x0000000000037919 */ /* 0x000ee20000000000 */
[----:B------:R-:W-:Y:S01]  /*17d50*/  VOTEU.ANY UR4, UPT, PT ;  /* 0x0000000000047886 */ /* 0x000fe200038e0100 */
[----:B------:R-:W4:Y:S01]  /*17d60*/  LDC.64 R4, c[0x0][0xc60] ;  /* 0x00031800ff047b82 */ /* 0x000f220000000a00 */
[----:B--2--5:R-:W3:Y:S08]  /*17d70*/  FLO.U32 R0, UR4 ;  /* 0x0000000400007d00 */ /* 0x024ef000080e0000 */
[----:B------:R-:W4:Y:S01]  /*17d80*/  POPC R2, UR4 ;  /* 0x0000000400027d09 */ /* 0x000f220008000000 */
[----:B---3--:R-:W-:-:S13]  /*17d90*/  ISETP.EQ.U32.AND P1, PT, R0, R3, PT ;  /* 0x000000030000720c */ /* 0x008fda0003f22070 */
[----:B----4-:R-:W2:Y:S01]  /*17da0*/  @P1 ATOMG.E.ADD.STRONG.GPU PT, R5, desc[UR48][R4.64], R2 ;  /* 0x00000002040519a8 */ /* 0x010ea200081ee1f0 */
[----:B------:R-:W3:Y:S02]  /*17db0*/  S2R R3, SR_LTMASK ;  /* 0x0000000000037919 */ /* 0x000ee40000003900 */
[----:B---3--:R-:W-:-:S06]  /*17dc0*/  LOP3.LUT R3, R3, UR4, RZ, 0xc0, !PT ;  /* 0x0000000403037c12 */ /* 0x008fcc000f8ec0ff */
[----:B------:R-:W3:Y:S01]  /*17dd0*/  POPC R3, R3 ;  /* 0x0000000300037309 */ /* 0x000ee20000000000 */
[----:B--2---:R-:W3:Y:S02]  /*17de0*/  SHFL.IDX PT, R0, R5, R0, 0x1f ;  /* 0x00001f0005007589 */ /* 0x004ee400000e0000 */
[----:B---3--:R-:W-:-:S05]  /*17df0*/  IADD3 R0, R0, UR46, R3 ;  /* 0x0000002e00007c10 */ /* 0x008fca000fffe003 */
[----:B------:R3:W-:Y:S02]  /*17e00*/  STL [R1+0x10], R0 ;  /* 0x0000100001007387 */ /* 0x0007e40000100800 */
.L_x_1325:
[----:B------:R-:W-:Y:S05]  /*17e10*/  BSYNC B0 ;  /* 0x0000000000007941 */ /* 0x000fea0003800000 */
.L_x_1324:
[----:B------:R-:W-:-:S06]  /*17e20*/  UISETP.NE.AND UP0, UPT, UR39, 0x3, UPT ;  /* 0x000000032700788c */ /* 0x000fcc000bf05270 */
[----:B------:R-:W-:-:S13]  /*17e30*/  PLOP3.LUT P1, PT, PT, PT, UP0, 0x80, 0x0 ;  /* 0x000000000000781c */ /* 0x000fda0003f2f008 */
[----:B------:R-:W-:Y:S05]  /*17e40*/  @!P1 BRA `(.L_x_1326) ;  /* 0x0000000000049947 */ /* 0x000fea0003800000 */
[----:B------:R-:W-:Y:S01]  /*17e50*/  BPT.TRAP 0x1 ;  /* 0x000000040000795c */ /* 0x000fe20000300000 */
.L_x_1326:
[----:B------:R-:W4:Y:S04]  /*17e60*/  LDL R3, [R1+0x8] ;  /* 0x0000080001037983 */ /* 0x000f280000100800 */
[----:B------:R-:W4:Y:S01]  /*17e70*/  LDL R2, [R1] ;  /* 0x0000000001027983 */ /* 0x000f220000100800 */
[----:B--23-5:R-:W-:Y:S01]  /*17e80*/  IMAD.U32 R0, RZ, RZ, UR42 ;  /* 0x0000002aff007e24 */ /* 0x02cfe2000f8e00ff */
[----:B------:R-:W-:Y:S04]  /*17e90*/  BSSY B0, `(.L_x_1327) ;  /* 0x0000007000007945 */ /* 0x000fe80003800000 */
[----:B------:R-:W-:-:S02]  /*17ea0*/  ISETP.NE.AND P2, PT, R0, 0x3, PT ;  /* 0x000000030000780c */ /* 0x000fc40003f45270 */
[----:B----4-:R-:W-:-:S04]  /*17eb0*/  LOP3.LUT R0, R3, 0x1, RZ, 0x3c, !PT ;  /* 0x0000000103007812 */ /* 0x010fc800078e3cff */
[----:B------:R-:W-:Y:S01]  /*17ec0*/  SHF.L.U32 R0, R0, 0x1f, RZ ;  /* 0x0000001f00007819 */ /* 0x000fe200000006ff */
[----:B------:R-:W-:-:S04]  /*17ed0*/  IMAD R2, R2, 0x8, R17 ;  /* 0x0000000802027824 */ /* 0x000fc800078e0211 */
[----:B------:R-:W2:Y:S02]  /*17ee0*/  SYNCS.PHASECHK.TRANS64.TRYWAIT P1, [R2+URZ+0x28470], R0 ;  /* 0x02847000020075a7 */ /* 0x000ea4000802017f */
[----:B--2---:R-:W-:Y:S05]  /*17ef0*/  @!P1 BRA `(.L_x_1328) ;  /* 0x0000002c004c9947 */ /* 0x004fea0003800000 */
.L_x_1388:
[----:B------:R-:W-:Y:S05]  /*17f00*/  BSYNC B0 ;  /* 0x0000000000007941 */ /* 0x000fea0003800000 */
.L_x_1327:
[----:B------:R-:W-:Y:S05]  /*17f10*/  @!P2 BRA `(.L_x_1329) ;  /* 0x000000000004a947 */ /* 0x000fea0003800000 */
[----:B------:R-:W-:Y:S01]  /*17f20*/  BPT.TRAP 0x1 ;  /* 0x000000040000795c */ /* 0x000fe20000300000 */
.L_x_1329:
[----:B--2---:R-:W2:Y:S02]  /*17f30*/  LDL R0, [R1+0x8] ;  /* 0x0000080001007983 */ /* 0x004ea40000100800 */
[----:B--2---:R-:W-:-:S04]  /*17f40*/  SHF.L.U32 R0, R0, 0x1f, RZ ;  /* 0x0000001f00007819 */ /* 0x004fc800000006ff */
[----:B------:R-:W2:Y:S02]  /*17f50*/  SYNCS.PHASECHK.TRANS64.TRYWAIT P1, [R2+URZ+0x28460], R0 ;  /* 0x02846000020075a7 */ /* 0x000ea4000802017f */
[----:B--2---:R-:W-:Y:S05]  /*17f60*/  @!P1 BRA `(.L_x_1330) ;  /* 0x0000002c00449947 */ /* 0x004fea0003800000 */
.L_x_1389:
[----:B------:R-:W3:Y:S04]  /*17f70*/  LDL R3, [R1+0x2c] ;  /* 0x00002c0001037983 */ /* 0x000ee80000100800 */
[----:B------:R-:W4:Y:S04]  /*17f80*/  LDL R12, [R1+0x20] ;  /* 0x00002000010c7983 */ /* 0x000f280000100800 */
[----:B------:R2:W-:Y:S04]  /*17f90*/  STL [R1+0x40], R2 ;  /* 0x0000400201007387 */ /* 0x0005e80000100800 */
[----:B--2---:R-:W4:Y:S04]  /*17fa0*/  LDL.LU R2, [R1+0xc] ;  /* 0x00000c0001027983 */ /* 0x004f280000300800 */
[----:B------:R-:W2:Y:S04]  /*17fb0*/  LDL R18, [R1] ;  /* 0x0000000001127983 */ /* 0x000ea80000100800 */
[----:B------:R-:W3:Y:S01]  /*17fc0*/  LDL R19, [R1+0x4] ;  /* 0x0000040001137983 */ /* 0x000ee20000100800 */
[----:B------:R-:W-:Y:S05]  /*17fd0*/  WARPSYNC.ALL ;  /* 0x0000000000007948 */ /* 0x000fea0003800000 */
[----:B--2---:R-:W-:-:S05]  /*17fe0*/  IMAD.SHL.U32 R16, R18, 0x4000, RZ ;  /* 0x0000400012107824 */ /* 0x004fca00078e00ff */
[----:B---3--:R-:W-:-:S05]  /*17ff0*/  LOP3.LUT R0, R16, R19, RZ, 0xfc, !PT ;  /* 0x0000001310007212 */ /* 0x008fca00078efcff */
[----:B------:R-:W-:-:S05]  /*18000*/  IMAD.IADD R0, R17, 0x1, R0 ;  /* 0x0000000111007824 */ /* 0x000fca00078e0200 */
[----:B-1----:R-:W1:Y:S01]  /*18010*/  LDSM.16.MT88.4 R4, [R0+0x10000] ;  /* 0x010000000004783b */ /* 0x002e620000004200 */
[----:B------:R-:W-:Y:S02]  /*18020*/  IADD3 R3, R17, R3, R16 ;  /* 0x0000000311037210 */ /* 0x000fe40007ffe010 */
[C-C-:B-1----:R-:W-:Y:S02]  /*18030*/  PRMT R8, R4.reuse, 0x6420, R5.reuse ;  /* 0x0000642004087816 */ /* 0x142fe40000000005 */
[----:B------:R-:W-:Y:S02]  /*18040*/  PRMT R9, R4, 0x7531, R5 ;  /* 0x0000753104097816 */ /* 0x000fe40000000005 */
[C-C-:B------:R-:W-:Y:S02]  /*18050*/  PRMT R10, R6.reuse, 0x6420, R7.reuse ;  /* 0x00006420060a7816 */ /* 0x140fe40000000007 */
[----:B------:R-:W-:Y:S02]  /*18060*/  PRMT R11, R6, 0x7531, R7 ;  /* 0x00007531060b7816 */ /* 0x000fe40000000007 */
[----:B------:R-:W1:Y:S01]  /*18070*/  LDSM.16.MT88.4 R4, [R3+0x10000] ;  /* 0x010000000304783b */ /* 0x000e620000004200 */
[----:B----4-:R-:W-:-:S05]  /*18080*/  IADD3 R0, R2, R16, R12 ;  /* 0x0000001002007210 */ /* 0x010fca0007ffe00c */
[----:B------:R1:W-:Y:S02]  /*18090*/  STSM.16.M88.4 [R0], R8 ;  /* 0x0000000800007844 */ /* 0x0003e40000000200 */
[C-C-:B-1----:R-:W-:Y:S02]  /*180a0*/  PRMT R8, R4.reuse, 0x6420, R5.reuse ;  /* 0x0000642004087816 */ /* 0x142fe40000000005 */
[----:B------:R-:W-:Y:S01]  /*180b0*/  PRMT R9, R4, 0x7531, R5 ;  /* 0x0000753104097816 */ /* 0x000fe20000000005 */
[----:B------:R-:W-:-:S05]  /*180c0*/  VIADD R4, R16, 0x2000 ;  /* 0x0000200010047836 */ /* 0x000fca0000000000 */
[----:B------:R-:W-:Y:S02]  /*180d0*/  LOP3.LUT R4, R4, R19, RZ, 0xfc, !PT ;  /* 0x0000001304047212 */ /* 0x000fe400078efcff */
[C-C-:B------:R-:W-:Y:S02]  /*180e0*/  PRMT R10, R6.reuse, 0x6420, R7.reuse ;  /* 0x00006420060a7816 */ /* 0x140fe40000000007 */
[----:B------:R-:W-:Y:S01]  /*180f0*/  PRMT R11, R6, 0x7531, R7 ;  /* 0x00007531060b7816 */ /* 0x000fe20000000007 */
[----:B------:R-:W-:-:S04]  /*18100*/  IMAD.IADD R4, R17, 0x1, R4 ;  /* 0x0000000111047824 */ /* 0x000fc800078e0204 */
[----:B------:R1:W-:Y:S04]  /*18110*/  STSM.16.M88.4 [R0+0x1000], R8 ;  /* 0x0010000800007844 */ /* 0x0003e80000000200 */
[----:B------:R-:W2:Y:S01]  /*18120*/  LDSM.16.MT88.4 R4, [R4+0x10000] ;  /* 0x010000000404783b */ /* 0x000ea20000004200 */
[----:B-1----:R-:W-:Y:S01]  /*18130*/  IMAD.MOV.U32 R11, RZ, RZ, R12 ;  /* 0x000000ffff0b7224 */ /* 0x002fe200078e000c */
[C-C-:B--2---:R-:W-:Y:S02]  /*18140*/  PRMT R12, R4.reuse, 0x6420, R5.reuse ;  /* 0x00006420040c7816 */ /* 0x144fe40000000005 */
[----:B------:R-:W-:Y:S02]  /*18150*/  PRMT R13, R4, 0x7531, R5 ;  /* 0x00007531040d7816 */ /* 0x000fe40000000005 */
[----:B------:R-:W-:-:S02]  /*18160*/  PRMT R14, R6, 0x6420, R7 ;  /* 0x00006420060e7816 */ /* 0x000fc40000000007 */
[----:B------:R-:W-:Y:S02]  /*18170*/  PRMT R15, R6, 0x7531, R7 ;  /* 0x00007531060f7816 */ /* 0x000fe40000000007 */
[----:B------:R-:W1:Y:S04]  /*18180*/  LDSM.16.MT88.4 R4, [R3+0x12000] ;  /* 0x012000000304783b */ /* 0x000e680000004200 */
[----:B------:R2:W-:Y:S02]  /*18190*/  STSM.16.M88.4 [R0+0x2000], R12 ;  /* 0x0020000c00007844 */ /* 0x0005e40000000200 */
[----:B--2---:R-:W-:Y:S01]  /*181a0*/  IMAD.MOV.U32 R15, RZ, RZ, R11 ;  /* 0x000000ffff0f7224 */ /* 0x004fe200078e000b */
[C-C-:B-1----:R-:W-:Y:S02]  /*181b0*/  PRMT R8, R4.reuse, 0x6420, R5.reuse ;  /* 0x0000642004087816 */ /* 0x142fe40000000005 */
[----:B------:R-:W-:-:S02]  /*181c0*/  PRMT R9, R4, 0x7531, R5 ;  /* 0x0000753104097816 */ /* 0x000fc40000000005 */
[C-C-:B------:R-:W-:Y:S02]  /*181d0*/  PRMT R10, R6.reuse, 0x6420, R7.reuse ;  /* 0x00006420060a7816 */ /* 0x140fe40000000007 */
[----:B------:R-:W-:-:S05]  /*181e0*/  PRMT R11, R6, 0x7531, R7 ;  /* 0x00007531060b7816 */ /* 0x000fca0000000007 */
[----:B------:R1:W-:Y:S02]  /*181f0*/  STSM.16.M88.4 [R0+0x3000], R8 ;  /* 0x0030000800007844 */ /* 0x0003e40000000200 */
[----:B-1----:R-:W-:Y:S02]  /*18200*/  IMAD.MOV.U32 R11, RZ, RZ, R15 ;  /* 0x000000ffff0b7224 */ /* 0x002fe400078e000f */
[----:B------:R-:W1:Y:S01]  /*18210*/  S2R R15, SR_TID.X ;  /* 0x00000000000f7919 */ /* 0x000e620000002100 */
[----:B------:R-:W-:Y:S02]  /*18220*/  VIADD R0, R16, 0x1000 ;  /* 0x0000100010007836 */ /* 0x000fe40000000000 */
[----:B------:R-:W-:-:S03]  /*18230*/  IMAD.MOV.U32 R10, RZ, RZ, 0x20 ;  /* 0x00000020ff0a7424 */ /* 0x000fc600078e00ff */
[----:B------:R-:W-:-:S05]  /*18240*/  LOP3.LUT R0, R0, R19, RZ, 0xfc, !PT ;  /* 0x0000001300007212 */ /* 0x000fca00078efcff */
[----:B------:R-:W-:-:S05]  /*18250*/  IMAD.IADD R0, R17, 0x1, R0 ;  /* 0x0000000111007824 */ /* 0x000fca00078e0200 */
[----:B------:R2:W3:Y:S01]  /*18260*/  LDSM.16.MT88.4 R4, [R0+0x10000] ;  /* 0x010000000004783b */ /* 0x0004e20000004200 */
[----:B-1----:R-:W-:-:S04]  /*18270*/  LOP3.LUT P1, RZ, R15, 0x4, RZ, 0xc0, !PT ;  /* 0x000000040fff7812 */ /* 0x002fc8000782c0ff */
[----:B------:R-:W-:-:S04]  /*18280*/  SEL R10, R10, 0xffffffe0, !P1 ;  /* 0xffffffe00a0a7807 */ /* 0x000fc80004800000 */
[----:B--2---:R-:W-:-:S05]  /*18290*/  IADD3 R0, R11, R16, R10 ;  /* 0x000000100b007210 */ /* 0x004fca0007ffe00a */
[----:B------:R-:W-:Y:S02]  /*182a0*/  IMAD.IADD R0, R2, 0x1, R0 ;  /* 0x0000000102007824 */ /* 0x000fe400078e0200 */
[----:B------:R1:W5:Y:S01]  /*182b0*/  LDL.LU R2, [R1+0x40] ;  /* 0x0000400001027983 */ /* 0x0003620000300800 */
[C-C-:B---3--:R-:W-:Y:S02]  /*182c0*/  PRMT R12, R4.reuse, 0x6420, R5.reuse ;  /* 0x00006420040c7816 */ /* 0x148fe40000000005 */
[----:B------:R-:W-:Y:S02]  /*182d0*/  PRMT R13, R4, 0x7531, R5 ;  /* 0x00007531040d7816 */ /* 0x000fe40000000005 */
[C-C-:B------:R-:W-:Y:S02]  /*182e0*/  PRMT R14, R6.reuse, 0x6420, R7.reuse ;  /* 0x00006420060e7816 */ /* 0x140fe40000000007 */
[----:B------:R-:W-:Y:S02]  /*182f0*/  PRMT R15, R6, 0x7531, R7 ;  /* 0x00007531060f7816 */ /* 0x000fe40000000007 */
[----:B------:R-:W2:Y:S01]  /*18300*/  LDSM.16.MT88.4 R4, [R3+0x11000] ;  /* 0x011000000304783b */ /* 0x000ea20000004200 */
[----:B------:R-:W-:-:S05]  /*18310*/  VIADD R16, R16, 0x3000 ;  /* 0x0000300010107836 */ /* 0x000fca0000000000 */
[----:B------:R-:W-:Y:S01]  /*18320*/  LOP3.LUT R16, R16, R19, RZ, 0xfc, !PT ;  /* 0x0000001310107212 */ /* 0x000fe200078efcff */
[----:B------:R-:W-:Y:S01]  /*18330*/  STSM.16.M88.4 [R0], R12 ;  /* 0x0000000c00007844 */ /* 0x000fe20000000200 */
[C-C-:B--2---:R-:W-:Y:S02]  /*18340*/  PRMT R8, R4.reuse, 0x6420, R5.reuse ;  /* 0x0000642004087816 */ /* 0x144fe40000000005 */
[----:B------:R-:W-:Y:S01]  /*18350*/  PRMT R9, R4, 0x7531, R5 ;  /* 0x0000753104097816 */ /* 0x000fe20000000005 */
[----:B------:R-:W-:Y:S01]  /*18360*/  IMAD.IADD R4, R17, 0x1, R16 ;  /* 0x0000000111047824 */ /* 0x000fe200078e0210 */
[C-C-:B------:R-:W-:Y:S02]  /*18370*/  PRMT R10, R6.reuse, 0x6420, R7.reuse ;  /* 0x00006420060a7816 */ /* 0x140fe40000000007 */
[----:B------:R-:W-:-:S05]  /*18380*/  PRMT R11, R6, 0x7531, R7 ;  /* 0x00007531060b7816 */ /* 0x000fca0000000007 */
[----:B------:R-:W-:Y:S04]  /*18390*/  STSM.16.M88.4 [R0+0x1000], R8 ;  /* 0x0010000800007844 */ /* 0x000fe80000000200 */
[----:B------:R-:W2:Y:S02]  /*183a0*/  LDSM.16.MT88.4 R4, [R4+0x10000] ;  /* 0x010000000404783b */ /* 0x000ea40000004200 */
[C-C-:B--2---:R-:W-:Y:S02]  /*183b0*/  PRMT R12, R4.reuse, 0x6420, R5.reuse ;  /* 0x00006420040c7816 */ /* 0x144fe40000000005 */
[----:B------:R-:W-:Y:S02]  /*183c0*/  PRMT R13, R4, 0x7531, R5 ;  /* 0x00007531040d7816 */ /* 0x000fe40000000005 */
[----:B------:R-:W-:-:S02]  /*183d0*/  PRMT R14, R6, 0x6420, R7 ;  /* 0x00006420060e7816 */ /* 0x000fc40000000007 */
[----:B------:R-:W-:Y:S02]  /*183e0*/  PRMT R15, R6, 0x7531, R7 ;  /* 0x00007531060f7816 */ /* 0x000fe40000000007 */
[----:B------:R-:W2:Y:S04]  /*183f0*/  LDSM.16.MT88.4 R4, [R3+0x13000] ;  /* 0x013000000304783b */ /* 0x000ea80000004200 */
[----:B------:R1:W-:Y:S01]  /*18400*/  STSM.16.M88.4 [R0+0x2000], R12 ;  /* 0x0020000c00007844 */ /* 0x0003e20000000200 */
[C-C-:B--2---:R-:W-:Y:S02]  /*18410*/  PRMT R8, R4.reuse, 0x6420, R5.reuse ;  /* 0x0000642004087816 */ /* 0x144fe40000000005 */
        /* <DEDUP_REMOVED lines=12> */
.L_x_1331:
[----:B------:R-:W3:Y:S01]  /*184e0*/  LDL.LU R3, [R1+0x8] ;  /* 0x0000080001037983 */ /* 0x000ee20000300800 */
[----:B--2--5:R2:W-:Y:S01]  /*184f0*/  SYNCS.ARRIVE.TRANS64.A1T0 RZ, [R2+URZ+0x28450], RZ ;  /* 0x028450ff02ff79a7 */ /* 0x0245e2000810003f */
[----:B-1----:R-:W-:Y:S02]  /*18500*/  VIADD R0, R18, 0x1 ;  /* 0x0000000112007836 */ /* 0x002fe40000000000 */
[----:B--2---:R-:W-:-:S05]  /*18510*/  @!P0 VIADD R2, R2, 0x28480 ;  /* 0x0002848002028836 */ /* 0x004fca0000000000 */
[----:B------:R-:W-:Y:S01]  /*18520*/  @!P0 PRMT R2, RZ, 0x654, R2 ;  /* 0x00000654ff028816 */ /* 0x000fe20000000002 */
[----:B------:R-:W-:Y:S06]  /*18530*/  BAR.SYNC.DEFER_BLOCKING 0x2, 0x80 ;  /* 0x0082000000007b1d */ /* 0x000fec0000010000 */
[----:B------:R1:W-:Y:S01]  /*18540*/  @!P0 SYNCS.ARRIVE.TRANS64.RED.A1T0 RZ, [R2+URZ], RZ ;  /* 0x000000ff02ff89a7 */ /* 0x0003e2000810043f */
[----:B------:R-:W-:-:S04]  /*18550*/  ISETP.NE.AND P0, PT, R0, 0x2, PT ;  /* 0x000000020000780c */ /* 0x000fc80003f05270 */
[----:B------:R-:W-:Y:S02]  /*18560*/  SEL R0, R0, RZ, P0 ;  /* 0x000000ff00007207 */ /* 0x000fe40000000000 */
[----:B-1----:R-:W-:-:S03]  /*18570*/  SEL R2, RZ, 0x1, P0 ;  /* 0x00000001ff027807 */ /* 0x002fc60000000000 */
[----:B------:R1:W-:Y:S01]  /*18580*/  STL [R1], R0 ;  /* 0x0000000001007387 */ /* 0x0003e20000100800 */
[----:B---3--:R-:W-:-:S05]  /*18590*/  LOP3.LUT R3, R3, R2, RZ, 0x3c, !PT ;  /* 0x0000000203037212 */ /* 0x008fca00078e3cff */
[----:B------:R1:W-:Y:S02]  /*185a0*/  STL [R1+0x8], R3 ;  /* 0x0000080301007387 */ /* 0x0003e40000100800 */
.L_x_1276:
[----:B------:R-:W-:Y:S05]  /*185b0*/  BSYNC B7 ;  /* 0x0000000000077941 */ /* 0x000fea0003800000 */
.L_x_1274:
[----:B-12---:R-:W2:Y:S02]  /*185c0*/  LDL R0, [R1+0x24] ;  /* 0x0000240001007983 */ /* 0x006ea40000100800 */
[----:B--2---:R-:W-:-:S13]  /*185d0*/  LOP3.LUT P0, RZ, R0, 0x2, RZ, 0xc0, !PT ;  /* 0x0000000200ff7812 */ /* 0x004fda000780c0ff */
[----:B------:R-:W-:Y:S05]  /*185e0*/  @!P0 BRA `(.L_x_1332) ;  /* 0x0000000000308947 */ /* 0x000fea0003800000 */
[----:B------:R-:W1:Y:S08]  /*185f0*/  S2UR UR5, SR_CgaCtaId ;  /* 0x00000000000579c3 */ /* 0x000e700000008800 */
[----:B------:R-:W-:Y:S06]  /*18600*/  BAR.SYNC.DEFER_BLOCKING 0x5, 0x180 ;  /* 0x0146000000007b1d */ /* 0x000fec0000010000 */
[----:B------:R-:W-:-:S02]  /*18610*/  UMOV UR4, 0x400 ;  /* 0x0000040000047882 */ /* 0x000fc40000000000 */
[----:B-1----:R-:W-:-:S06]  /*18620*/  ULEA UR4, UR5, UR4, 0x18 ;  /* 0x0000000405047291 */ /* 0x002fcc000f8ec03f */
[----:B------:R-:W-:-:S05]  /*18630*/  IMAD.U32 R17, RZ, RZ, UR4 ;  /* 0x00000004ff117e24 */ /* 0x000fca000f8e00ff */
[----:B0-----:R-:W0:Y:S04]  /*18640*/  LDS.128 R4, [R17+0x284d0] ;  /* 0x0284d00011047984 */ /* 0x001e280000000c00 */
[----:B0-----:R0:W-:Y:S01]  /*18650*/  STL.64 [R1+0x10], R4 ;  /* 0x0000100401007387 */ /* 0x0011e20000100a00 */
[----:B------:R-:W-:-:S03]  /*18660*/  IMAD.MOV.U32 R0, RZ, RZ, R7 ;  /* 0x000000ffff007224 */ /* 0x000fc600078e0007 */
[----:B------:R0:W-:Y:S02]  /*18670*/  STL [R1+0x18], R6 ;  /* 0x0000180601007387 */ /* 0x0001e40000100800 */
[----:B------:R-:W-:Y:S01]  /*18680*/  R2UR UR38, R0 ;  /* 0x00000000002672ca */ /* 0x000fe200000e0000 */
[----:B------:R-:W-:Y:S06]  /*18690*/  BAR.ARV 0x4, 0x180 ;  /* 0x0106000000007b1d */ /* 0x000fec0000002000 */
[----:B------:R-:W-:Y:S08]  /*186a0*/  BRA `(.L_x_1333) ;  /* 0x0000000c00e47947 */ /* 0x000ff00003800000 */
.L_x_1332:
[----:B------:R-:W2:Y:S01]  /*186b0*/  LDL.LU R0, [R1+0x10] ;  /* 0x0000100001007983 */ /* 0x000ea20000300800 */
[----:B------:R-:W-:Y:S01]  /*186c0*/  ULDC UR4, c[0x0][0xc3c] ;  /* 0x00030f0000047ab9 */ /* 0x000fe20000000800 */
[----:B------:R-:W1:Y:S02]  /*186d0*/  S2R R2, SR_TID.X ;  /* 0x0000000000027919 */ /* 0x000e640000002100 */
[----:B-1----:R-:W-:-:S04]  /*186e0*/  LOP3.LUT R9, R2, 0x1f, RZ, 0xc0, !PT ;  /* 0x0000001f02097812 */ /* 0x002fc800078ec0ff */
[C---:B------:R-:W-:Y:S01]  /*186f0*/  ISETP.NE.AND P0, PT, R9.reuse, 0x1f, PT ;  /* 0x0000001f0900780c */ /* 0x040fe20003f05270 */
[----:B------:R-:W-:-:S05]  /*18700*/  VIADD R6, R9, UR38 ;  /* 0x0000002609067c36 */ /* 0x000fca0008000000 */
[----:B------:R-:W-:Y:S01]  /*18710*/  ISETP.GE.OR P1, PT, R6, UR4, !P0 ;  /* 0x0000000406007c0c */ /* 0x000fe2000c726670 */
[----:B------:R-:W-:Y:S02]  /*18720*/  IMAD.MOV.U32 R7, RZ, RZ, RZ ;  /* 0x000000ffff077224 */ /* 0x000fe400078e00ff */
[----:B--2---:R-:W-:-:S10]  /*18730*/  IMAD.MOV.U32 R8, RZ, RZ, R0 ;  /* 0x000000ffff087224 */ /* 0x004fd400078e0000 */
[----:B------:R-:W1:Y:S01]  /*18740*/  @!P1 LDC.64 R2, c[0x0][0xc80] ;  /* 0x00032000ff029b82 */ /* 0x000e620000000a00 */
[----:B------:R-:W-:Y:S01]  /*18750*/  IMAD.MOV.U32 R0, RZ, RZ, RZ ;  /* 0x000000ffff007224 */ /* 0x000fe200078e00ff */
[----:B------:R-:W-:Y:S01]  /*18760*/  ISETP.GE.U32.AND P2, PT, R9, 0x2, PT ;  /* 0x000000020900780c */ /* 0x000fe20003f46070 */
[----:B------:R-:W-:-:S05]  /*18770*/  ULDC UR4, c[0x0][0xc3c] ;  /* 0x00030f0000047ab9 */ /* 0x000fca0000000800 */
[----:B0-----:R-:W0:Y:S01]  /*18780*/  @!P1 LDC.64 R4, c[0x0][0xc78] ;  /* 0x00031e00ff049b82 */ /* 0x001e220000000a00 */
[----:B-1----:R-:W-:-:S05]  /*18790*/  @!P1 IMAD.WIDE R2, R6, 0x4, R2 ;  /* 0x0000000406029825 */ /* 0x002fca00078e0202 */
[----:B------:R0:W2:Y:S02]  /*187a0*/  @!P1 LDG.E R0, desc[UR48][R2.64] ;  /* 0x0000003002009981 */ /* 0x0000a4000c1e1900 */
[----:B0-----:R-:W-:-:S05]  /*187b0*/  @!P1 IMAD.WIDE R2, R6, 0x4, R4 ;  /* 0x0000000406029825 */ /* 0x001fca00078e0204 */
[----:B------:R-:W2:Y:S01]  /*187c0*/  @!P1 LDG.E R7, desc[UR48][R2.64] ;  /* 0x0000003002079981 */ /* 0x000ea2000c1e1900 */
[C---:B------:R-:W-:Y:S01]  /*187d0*/  ISETP.NE.AND P1, PT, R9.reuse, RZ, PT ;  /* 0x000000ff0900720c */ /* 0x040fe20003f25270 */
[----:B------:R-:W-:Y:S01]  /*187e0*/  IMAD.MOV.U32 R5, RZ, RZ, RZ ;  /* 0x000000ffff057224 */ /* 0x000fe200078e00ff */
[C---:B------:R-:W-:Y:S01]  /*187f0*/  ISETP.GE.U32.AND P3, PT, R9.reuse, 0x4, PT ;  /* 0x000000040900780c */ /* 0x040fe20003f66070 */
[----:B------:R-:W-:Y:S01]  /*18800*/  SHFL.IDX PT, R6, R8, 0x1, 0x1f ;  /* 0x00201f0008067f89 */ /* 0x000fe200000e0000 */
[C---:B------:R-:W-:Y:S02]  /*18810*/  ISETP.GE.U32.AND P4, PT, R9.reuse, 0x8, PT ;  /* 0x000000080900780c */ /* 0x040fe40003f86070 */
[----:B------:R-:W-:Y:S01]  /*18820*/  ISETP.GE.U32.AND P5, PT, R9, 0x10, PT ;  /* 0x000000100900780c */ /* 0x000fe20003fa6070 */
[----:B------:R-:W-:Y:S01]  /*18830*/  SHFL.IDX PT, R4, R8, RZ, 0x1f ;  /* 0x00001fff08047589 */ /* 0x000fe200000e0000 */
[----:B------:R-:W0:Y:S01]  /*18840*/  LDC R9, c[0x0][0xc38] ;  /* 0x00030e00ff097b82 */ /* 0x000e220000000800 */
[----:B--2---:R-:W-:-:S05]  /*18850*/  IMAD R2, R7, R0, RZ ;  /* 0x0000000007027224 */ /* 0x004fca00078e02ff */
        /* <DEDUP_REMOVED lines=19> */
[----:B------:R-:W-:Y:S05]  /*18990*/  @P6 BRA `(.L_x_1334) ;  /* 0x0000000000986947 */ /* 0x000fea0003800000 */
.L_x_1336:
[----:B------:R-:W-:-:S04]  /*189a0*/  UIADD3 UR38, UR38, 0x1f, URZ ;  /* 0x0000001f26267890 */ /* 0x000fc8000fffe03f */
[----:B------:R-:W-:-:S06]  /*189b0*/  UISETP.GE.AND UP0, UPT, UR38, UR4, UPT ;  /* 0x000000042600728c */ /* 0x000fcc000bf06270 */
[----:B------:R-:W-:-:S13]  /*189c0*/  PLOP3.LUT P6, PT, PT, PT, UP0, 0x40, 0x0 ;  /* 0x000000000000781c */ /* 0x000fda0003fce808 */
[----:B------:R-:W-:Y:S05]  /*189d0*/  @!P6 BRA `(.L_x_1335) ;  /* 0x0000000800c8e947 */ /* 0x000fea0003800000 */
[----:B------:R-:W0:Y:S01]  /*189e0*/  S2R R0, SR_TID.X ;  /* 0x0000000000007919 */ /* 0x000e220000002100 */
[----:B------:R-:W1:Y:S01]  /*189f0*/  LDC R9, c[0x0][0xc38] ;  /* 0x00030e00ff097b82 */ /* 0x000e620000000800 */
[----:B0-----:R-:W-:-:S05]  /*18a00*/  LOP3.LUT R0, R0, 0x1f, RZ, 0xc0, !PT ;  /* 0x0000001f00007812 */ /* 0x001fca00078ec0ff */
[----:B------:R-:W-:Y:S02]  /*18a10*/  VIADD R7, R0, UR38 ;  /* 0x0000002600077c36 */ /* 0x000fe40008000000 */
[----:B------:R-:W-:-:S03]  /*18a20*/  IMAD.MOV.U32 R0, RZ, RZ, RZ ;  /* 0x000000ffff007224 */ /* 0x000fc600078e00ff */
        /* <DEDUP_REMOVED lines=29> */
.L_x_1334:
        /* <DEDUP_REMOVED lines=13> */
.L_x_1337:
[----:B---34-:R-:W-:Y:S01]  /*18cd0*/  IMAD R2, R5, R9, R6 ;  /* 0x0000000905027224 */ /* 0x018fe200078e0206 */
[----:B--2---:R-:W-:Y:S01]  /*18ce0*/  ISETP.NE.AND P0, PT, R7, 0x1, PT ;  /* 0x000000010700780c */ /* 0x004fe20003f05270 */
[----:B------:R-:W-:Y:S02]  /*18cf0*/  UIADD3 UR38, UR4, UR38, URZ ;  /* 0x0000002604267290 */ /* 0x000fe4000fffe03f */
[----:B------:R-:W-:Y:S01]  /*18d00*/  IMAD.IADD R4, R4, 0x1, -R2 ;  /* 0x0000000104047824 */ /* 0x000fe200078e0a02 */
[----:B------:R2:W-:Y:S09]  /*18d10*/  STL [R1+0x10], R2 ;  /* 0x0000100201007387 */ /* 0x0005f20000100800 */
[----:B------:R-:W-:Y:S05]  /*18d20*/  @!P0 BRA `(.L_x_1338) ;  /* 0x0000000000e48947 */ /* 0x000fea0003800000 */
[----:B-1----:R-:W-:-:S04]  /*18d30*/  IABS R5, R0 ;  /* 0x0000000000057213 */ /* 0x002fc80000000000 */
[----:B--2---:R-:W1:Y:S08]  /*18d40*/  I2F.RP R2, R5 ;  /* 0x0000000500027306 */ /* 0x004e700000209400 */
[----:B-1----:R-:W1:Y:S02]  /*18d50*/  MUFU.RCP R2, R2 ;  /* 0x0000000200027308 */ /* 0x002e640000001000 */
[----:B-1----:R-:W-:-:S06]  /*18d60*/  VIADD R2, R2, 0xffffffe ;  /* 0x0ffffffe02027836 */ /* 0x002fcc0000000000 */
[----:B0-----:R-:W0:Y:S02]  /*18d70*/  F2I.FTZ.U32.TRUNC.NTZ R3, R2 ;  /* 0x0000000200037305 */ /* 0x001e24000021f000 */
[----:B0-----:R-:W-:-:S04]  /*18d80*/  IMAD.MOV R2, RZ, RZ, -R3 ;  /* 0x000000ffff027224 */ /* 0x001fc800078e0a03 */
        /* <DEDUP_REMOVED lines=12> */
[----:B------:R-:W-:Y:S02]  /*18e50*/  ISETP.GE.U32.AND P0, PT, R2, R5, PT ;  /* 0x000000050200720c */ /* 0x000fe40003f06070 */
[----:B------:R-:W-:-:S04]  /*18e60*/  IABS R5, R7 ;  /* 0x0000000700057213 */ /* 0x000fc80000000000 */
        /* <DEDUP_REMOVED lines=9> */
[----:B------:R-:W-:-:S03]  /*18f00*/  LOP3.LUT R2, R4, R0, RZ, 0x3c, !PT ;  /* 0x0000000004027212 */ /* 0x000fc600078e3cff */
[----:B------:R-:W-:Y:S01]  /*18f10*/  IMAD.MOV.U32 R3, RZ, RZ, R8 ;  /* 0x000000ffff037224 */ /* 0x000fe200078e0008 */
[----:B------:R-:W-:Y:S02]  /*18f20*/  ISETP.GE.AND P2, PT, R2, RZ, PT ;  /* 0x000000ff0200720c */ /* 0x000fe40003f46270 */
        /* <DEDUP_REMOVED lines=11> */
[----:B------:R-:W-:Y:S01]  /*18fe0*/  ISETP.GE.U32.AND P0, PT, R2, R5, PT ;  /* 0x000000050200720c */ /* 0x000fe20003f06070 */
[----:B------:R-:W-:-:S04]  /*18ff0*/  IMAD.MOV R2, RZ, RZ, -R3 ;  /* 0x000000ffff027224 */ /* 0x000fc800078e0a03 */
[----:B------:R-:W-:Y:S01]  /*19000*/  IMAD R4, R0, R2, R4 ;  /* 0x0000000200047224 */ /* 0x000fe200078e0204 */
[----:B------:R-:W-:-:S04]  /*19010*/  LOP3.LUT R2, R3, R7, RZ, 0x3c, !PT ;  /* 0x0000000703027212 */ /* 0x000fc800078e3cff */
[----:B------:R-:W-:-:S03]  /*19020*/  ISETP.GE.AND P2, PT, R2, RZ, PT ;  /* 0x000000ff0200720c */ /* 0x000fc60003f46270 */
[----:B------:R-:W-:-:S10]  /*19030*/  @P0 VIADD R6, R6, 0x1 ;  /* 0x0000000106060836 */ /* 0x000fd40000000000 */
[----:B------:R-:W-:Y:S01]  /*19040*/  @!P2 IMAD.MOV R6, RZ, RZ, -R6 ;  /* 0x000000ffff06a224 */ /* 0x000fe200078e0a06 */
[----:B------:R-:W-:-:S05]  /*19050*/  @!P1 LOP3.LUT R6, RZ, R7, RZ, 0x33, !PT ;  /* 0x00000007ff069212 */ /* 0x000fca00078e33ff */
[--C-:B------:R-:W-:Y:S02]  /*19060*/  IMAD.MOV R2, RZ, RZ, -R6.reuse ;  /* 0x000000ffff027224 */ /* 0x100fe400078e0a06 */
[C---:B------:R-:W-:Y:S02]  /*19070*/  IMAD R6, R7.reuse, 0x1000000, R6 ;  /* 0x0100000007067824 */ /* 0x040fe400078e0206 */
[----:B------:R-:W-:-:S04]  /*19080*/  IMAD R2, R7, R2, R3 ;  /* 0x0000000207027224 */ /* 0x000fc800078e0203 */
[----:B------:R-:W-:-:S05]  /*19090*/  IMAD R2, R2, 0x10000, R6 ;  /* 0x0001000002027824 */ /* 0x000fca00078e0206 */
[----:B------:R0:W-:Y:S01]  /*190a0*/  STL [R1+0x18], R2 ;  /* 0x0000180201007387 */ /* 0x0001e20000100800 */
[----:B------:R-:W-:Y:S05]  /*190b0*/  BRA `(.L_x_1339) ;  /* 0x0000000400007947 */ /* 0x000fea0003800000 */
.L_x_1338:
[----:B------:R-:W-:Y:S02]  /*190c0*/  ULDC.64 UR4, c[0x0][0xc90] ;  /* 0x0003240000047ab9 */ /* 0x000fe40000000a00 */
[----:B------:R-:W-:-:S06]  /*190d0*/  UIMAD.WIDE UR4, UR38, 0x4, UR4 ;  /* 0x00000004260478a5 */ /* 0x000fcc000f8e0204 */
[----:B--2---:R-:W-:Y:S02]  /*190e0*/  IMAD.U32 R2, RZ, RZ, UR4 ;  /* 0x00000004ff027e24 */ /* 0x004fe4000f8e00ff */
[----:B0-----:R-:W-:-:S05]  /*190f0*/  IMAD.U32 R3, RZ, RZ, UR5 ;  /* 0x00000005ff037e24 */ /* 0x001fca000f8e00ff */
[----:B------:R-:W1:Y:S02]  /*19100*/  LDG.E R6, desc[UR48][R2.64] ;  /* 0x0000003002067981 */ /* 0x000e64000c1e1900 */
[----:B-1----:R-:W-:-:S05]  /*19110*/  IMAD R5, R0, R6, RZ ;  /* 0x0000000600057224 */ /* 0x002fca00078e02ff */
[----:B------:R-:W-:-:S04]  /*19120*/  IABS R7, R5 ;  /* 0x0000000500077213 */ /* 0x000fc80000000000 */
[----:B------:R-:W0:Y:S08]  /*19130*/  I2F.RP R2, R7 ;  /* 0x0000000700027306 */ /* 0x000e300000209400 */
        /* <DEDUP_REMOVED lines=22> */
[----:B------:R-:W-:Y:S02]  /*192a0*/  IMAD R7, R6, R2, RZ ;  /* 0x0000000206077224 */ /* 0x000fe400078e02ff */
[----:B------:R-:W-:Y:S02]  /*192b0*/  IMAD.MOV R2, RZ, RZ, -R2 ;  /* 0x000000ffff027224 */ /* 0x000fe400078e0a02 */
[----:B------:R-:W-:Y:S02]  /*192c0*/  IMAD.MOV R3, RZ, RZ, -R7 ;  /* 0x000000ffff037224 */ /* 0x000fe400078e0a07 */
[----:B------:R-:W-:-:S03]  /*192d0*/  IMAD R4, R5, R2, R4 ;  /* 0x0000000205047224 */ /* 0x000fc600078e0204 */
[----:B------:R-:W-:-:S04]  /*192e0*/  VIADDMNMX R6, R3, R9, R6, PT ;  /* 0x0000000903067246 */ /* 0x000fc80003800106 */
        /* <DEDUP_REMOVED lines=19> */
[----:B------:R-:W-:Y:S02]  /*19420*/  LOP3.LUT R3, R4, R6, RZ, 0x3c, !PT ;  /* 0x0000000604037212 */ /* 0x000fe400078e3cff */
[----:B------:R-:W-:Y:S02]  /*19430*/  IADD3 R4, R7, 0x1000000, R4 ;  /* 0x0100000007047810 */ /* 0x000fe40007ffe004 */
[----:B------:R-:W-:-:S07]  /*19440*/  ISETP.GE.AND P2, PT, R3, RZ, PT ;  /* 0x000000ff0300720c */ /* 0x000fce0003f46270 */
[----:B------:R-:W-:-:S06]  /*19450*/  @P0 VIADD R2, R2, 0x1 ;  /* 0x0000000102020836 */ /* 0x000fcc0000000000 */
[----:B------:R-:W-:Y:S01]  /*19460*/  @!P2 IMAD.MOV R2, RZ, RZ, -R2 ;  /* 0x000000ffff02a224 */ /* 0x000fe200078e0a02 */
[----:B------:R-:W-:Y:S01]  /*19470*/  @!P1 LOP3.LUT R2, RZ, R6, RZ, 0x33, !PT ;  /* 0x00000006ff029212 */ /* 0x000fe200078e33ff */
[----:B------:R-:W-:-:S04]  /*19480*/  IMAD.MOV R6, RZ, RZ, -R6 ;  /* 0x000000ffff067224 */ /* 0x000fc800078e0a06 */
[----:B------:R-:W-:Y:S02]  /*19490*/  IMAD R3, R2, R6, R4 ;  /* 0x0000000602037224 */ /* 0x000fe400078e0204 */
[----:B------:R-:W-:-:S03]  /*194a0*/  IMAD.MOV.U32 R4, RZ, RZ, R2 ;  /* 0x000000ffff047224 */ /* 0x000fc600078e0002 */
[----:B------:R1:W-:Y:S04]  /*194b0*/  STL [R1+0x18], R3 ;  /* 0x0000180301007387 */ /* 0x0003e80000100800 */
.L_x_1339:
[----:B------:R-:W-:-:S05]  /*194c0*/  LOP3.LUT R4, RZ, R4, RZ, 0x33, !PT ;  /* 0x00000004ff047212 */ /* 0x000fca00078e33ff */
[----:B------:R-:W-:-:S05]  /*194d0*/  IMAD.IADD R0, R0, 0x1, R4 ;  /* 0x0000000100007824 */ /* 0x000fca00078e0204 */
[----:B------:R2:W-:Y:S01]  /*194e0*/  STL [R1+0x14], R0 ;  /* 0x0000140001007387 */ /* 0x0005e20000100800 */
[----:B------:R-:W-:Y:S05]  /*194f0*/  BRA `(.L_x_1340) ;  /* 0x0000000000107947 */ /* 0x000fea0003800000 */
.L_x_1335:
[----:B------:R0:W-:Y:S01]  /*19500*/  STL [R1+0x10], R4 ;  /* 0x0000100401007387 */ /* 0x0001e20000100800 */
[----:B------:R-:W-:-:S03]  /*19510*/  ULDC UR38, c[0x0][0xc3c] ;  /* 0x00030f0000267ab9 */ /* 0x000fc60000000800 */
[----:B------:R0:W-:Y:S04]  /*19520*/  STL [R1+0x14], RZ ;  /* 0x000014ff01007387 */ /* 0x0001e80000100800 */
[----:B------:R0:W-:Y:S02]  /*19530*/  STL [R1+0x18], RZ ;  /* 0x000018ff01007387 */ /* 0x0001e40000100800 */
.L_x_1340:
[----:B0-----:R-:W3:Y:S04]  /*19540*/  LDL R2, [R1+0x18] ;  /* 0x0000180001027983 */ /* 0x001ee80000100800 */
[----:B-1----:R-:W4:Y:S04]  /*19550*/  LDL R3, [R1+0x14] ;  /* 0x0000140001037983 */ /* 0x002f280000100800 */
[----:B------:R-:W5:Y:S01]  /*19560*/  LDL R4, [R1+0x10] ;  /* 0x0000100001047983 */ /* 0x000f620000100800 */
[----:B--2---:R-:W0:Y:S02]  /*19570*/  S2R R0, SR_TID.X ;  /* 0x0000000000007919 */ /* 0x004e240000002100 */
[----:B0-----:R-:W-:Y:S01]  /*19580*/  LOP3.LUT R0, R0, 0x1f, RZ, 0xc0, !PT ;  /* 0x0000001f00007812 */ /* 0x001fe200078ec0ff */
[----:B------:R-:W-:Y:S03]  /*19590*/  BAR.SYNC.DEFER_BLOCKING 0x4, 0x180 ;  /* 0x0106000000007b1d */ /* 0x000fe60000010000 */
[----:B------:R-:W-:-:S13]  /*195a0*/  ISETP.NE.AND P0, PT, R0, RZ, PT ;  /* 0x000000ff0000720c */ /* 0x000fda0003f05270 */
[----:B------:R-:W0:Y:S01]  /*195b0*/  @!P0 S2R R0, SR_CgaCtaId ;  /* 0x0000000000008919 */ /* 0x000e220000008800 */
[----:B---3--:R-:W-:Y:S01]  /*195c0*/  IMAD.MOV.U32 R6, RZ, RZ, R2 ;  /* 0x000000ffff067224 */ /* 0x008fe200078e0002 */
[----:B------:R-:W-:-:S04]  /*195d0*/  @!P0 MOV R2, 0x400 ;  /* 0x0000040000028802 */ /* 0x000fc80000000f00 */
[----:B0-----:R-:W-:Y:S01]  /*195e0*/  @!P0 LEA R17, R0, R2, 0x18 ;  /* 0x0000000200118211 */ /* 0x001fe200078ec0ff */
[----:B------:R-:W-:Y:S02]  /*195f0*/  IMAD.U32 R0, RZ, RZ, UR38 ;  /* 0x00000026ff007e24 */ /* 0x000fe4000f8e00ff */
[----:B----4-:R-:W-:Y:S02]  /*19600*/  IMAD.MOV.U32 R5, RZ, RZ, R3 ;  /* 0x000000ffff057224 */ /* 0x010fe400078e0003 */
[----:B------:R-:W-:-:S05]  /*19610*/  @!P0 IMAD.MOV.U32 R7, RZ, RZ, R0 ;  /* 0x000000ffff078224 */ /* 0x000fca00078e0000 */
[----:B-----5:R1:W-:Y:S01]  /*19620*/  @!P0 STS.128 [R17+0x284d0], R4 ;  /* 0x0284d00411008388 */ /* 0x0203e20000000c00 */
[----:B------:R-:W-:Y:S06]  /*19630*/  BAR.ARV 0x5, 0x180 ;  /* 0x0146000000007b1d */ /* 0x000fec0000002000 */
.L_x_1333:
[----:B------:R-:W-:Y:S02]  /*19640*/  ULDC UR4, c[0x0][0xc3c] ;  /* 0x00030f0000047ab9 */ /* 0x000fe40000000800 */
[----:B------:R-:W-:-:S06]  /*19650*/  UISETP.GE.AND UP0, UPT, UR38, UR4, UPT ;  /* 0x000000042600728c */ /* 0x000fcc000bf06270 */
[----:B------:R-:W-:-:S13]  /*19660*/  PLOP3.LUT P0, PT, PT, PT, UP0, 0x80, 0x0 ;  /* 0x000000000000781c */ /* 0x000fda0003f0f008 */
[----:B------:R-:W-:Y:S05]  /*19670*/  @!P0 BRA `(.L_x_1341) ;  /* 0xffffffac007c8947 */ /* 0x000fea000383ffff */
.L_x_1263:
[----:B------:R-:W2:Y:S01]  /*19680*/  LDL.LU R0, [R1+0x38] ;  /* 0x0000380001007983 */ /* 0x000ea20000300800 */
[----:B------:R-:W-:Y:S01]  /*19690*/  BSSY B0, `(.L_x_1342) ;  /* 0x000000b000007945 */ /* 0x000fe20003800000 */
[----:B01----:R-:W0:Y:S01]  /*196a0*/  S2R R5, SR_CgaCtaId ;  /* 0x0000000000057919 */ /* 0x003e220000008800 */
[----:B--2---:R-:W-:-:S05]  /*196b0*/  VIADD R0, R0, 0x1 ;  /* 0x0000000100007836 */ /* 0x004fca0000000000 */
[----:B------:R-:W-:-:S04]  /*196c0*/  LEA.HI R2, R0, R0, RZ, 0x1 ;  /* 0x0000000000027211 */ /* 0x000fc800078f08ff */
[----:B------:R-:W-:-:S05]  /*196d0*/  LOP3.LUT R3, R2, 0xfffffffe, RZ, 0xc0, !PT ;  /* 0xfffffffe02037812 */ /* 0x000fca00078ec0ff */
[----:B------:R-:W-:Y:S01]  /*196e0*/  IMAD.IADD R3, R0, 0x1, -R3 ;  /* 0x0000000100037824 */ /* 0x000fe200078e0a03 */
[----:B------:R-:W-:-:S04]  /*196f0*/  MOV R0, 0x400 ;  /* 0x0000040000007802 */ /* 0x000fc80000000f00 */
[----:B0-----:R-:W-:Y:S02]  /*19700*/  LEA R0, R5, R0, 0x18 ;  /* 0x0000000005007211 */ /* 0x001fe400078ec0ff */
[----:B------:R-:W-:-:S04]  /*19710*/  SHF.L.U32 R3, R3, 0x1f, RZ ;  /* 0x0000001f03037819 */ /* 0x000fc800000006ff */
[----:B------:R-:W0:Y:S02]  /*19720*/  SYNCS.PHASECHK.TRANS64.TRYWAIT P0, [R0+URZ+0x28420], R3 ;  /* 0x02842003000075a7 */ /* 0x000e24000800017f */
[----:B0-----:R-:W-:Y:S05]  /*19730*/  @!P0 BRA `(.L_x_1343) ;  /* 0x0000001400648947 */ /* 0x001fea0003800000 */
.L_x_1390:
[----:B------:R-:W-:Y:S05]  /*19740*/  BSYNC B0 ;  /* 0x0000000000007941 */ /* 0x000fea0003800000 */
.L_x_1342:
[----:B------:R-:W-:-:S03]  /*19750*/  UMOV UR4, 0xffffffff ;  /* 0xffffffff00047882 */ /* 0x000fc60000000000 */
[----:B------:R-:W-:Y:S05]  /*19760*/  BRA.DIV UR4, `(.L_x_1344) ;  /* 0x00000016046c7947 */ /* 0x000fea000b800000 */
[----:B------:R-:W1:Y:S02]  /*19770*/  S2R R2, SR_TID.X ;  /* 0x0000000000027919 */ /* 0x000e640000002100 */
[----:B-1----:R-:W-:-:S04]  /*19780*/  SHF.R.U32.HI R2, RZ, 0x5, R2 ;  /* 0x00000005ff027819 */ /* 0x002fc80000011602 */
[----:B------:R-:W-:-:S05]  /*19790*/  LOP3.LUT R2, R2, 0x3, RZ, 0xc0, !PT ;  /* 0x0000000302027812 */ /* 0x000fca00078ec0ff */
[----:B------:R1:W2:Y:S02]  /*197a0*/  SHFL.IDX PT, R14, R2, RZ, 0x1f ;  /* 0x00001fff020e7589 */ /* 0x0002a400000e0000 */
.L_x_1393:
[----:B--2---:R-:W-:Y:S01]  /*197b0*/  ISETP.NE.AND P0, PT, R14, RZ, PT ;  /* 0x000000ff0e00720c */ /* 0x004fe20003f05270 */
[----:B------:R-:W-:-:S12]  /*197c0*/  BSSY B0, `(.L_x_1345) ;  /* 0x0000030000007945 */ /* 0x000fd80003800000 */
[----:B------:R-:W-:Y:S05]  /*197d0*/  @P0 BRA `(.L_x_1346) ;  /* 0x0000000000b80947 */ /* 0x000fea0003800000 */
[----:B------:R-:W-:-:S03]  /*197e0*/  UMOV UR4, 0xffffffff ;  /* 0xffffffff00047882 */ /* 0x000fc60000000000 */
[----:B------:R-:W-:Y:S05]  /*197f0*/  BRA.DIV UR4, `(.L_x_1347) ;  /* 0x00000016047c7947 */ /* 0x000fea000b800000 */
[----:B------:R-:W-:-:S13]  /*19800*/  ELECT P6, URZ, PT ;  /* 0x00000000003f782f */ /* 0x000fda00038c0000 */
.L_x_1396:
[----:B------:R-:W-:Y:S05]  /*19810*/  @!P6 BRA `(.L_x_1346) ;  /* 0x0000000000a8e947 */ /* 0x000fea0003800000 */
[----:B-1----:R-:W2:Y:S02]  /*19820*/  LDL R2, [R1+0x3c] ;  /* 0x00003c0001027983 */ /* 0x002ea40000100800 */
[----:B--2---:R-:W-:-:S13]  /*19830*/  R2UR UR4, R2 ;  /* 0x00000000020472ca */ /* 0x004fda00000e0000 */
[----:B------:R-:W-:-:S06]  /*19840*/  ULOP3.LUT UR4, UR4, 0x2, URZ, 0xfc, !UPT ;  /* 0x0000000204047892 */ /* 0x000fcc000f8efc3f */
[----:B------:R-:W-:-:S05]  /*19850*/  IMAD.U32 R2, RZ, RZ, UR4 ;  /* 0x00000004ff027e24 */ /* 0x000fca000f8e00ff */
[----:B------:R-:W-:-:S13]  /*19860*/  ISETP.NE.AND P0, PT, R2, 0x3, PT ;  /* 0x000000030200780c */ /* 0x000fda0003f05270 */
[----:B------:R-:W-:Y:S05]  /*19870*/  @!P0 BRA `(.L_x_1348) ;  /* 0x0000000000048947 */ /* 0x000fea0003800000 */
[----:B------:R-:W-:Y:S01]  /*19880*/  BPT.TRAP 0x1 ;  /* 0x000000040000795c */ /* 0x000fe20000300000 */
.L_x_1348:
[----:B0-----:R-:W2:Y:S04]  /*19890*/  LDL R3, [R1] ;  /* 0x0000000001037983 */ /* 0x001ea80000100800 */
        /* <DEDUP_REMOVED lines=13> */
.L_x_1397:
[----:B------:R-:W1:Y:S02]  /*19970*/  SYNCS.PHASECHK.TRANS64.TRYWAIT P1, [R7+URZ], R2 ;  /* 0x00000002070075a7 */ /* 0x000e64000802017f */
[----:B-1----:R-:W-:Y:S05]  /*19980*/  @!P1 BRA `(.L_x_1350) ;  /* 0x00000014004c9947 */ /* 0x002fea0003800000 */
.L_x_1398:
[----:B------:R-:W-:Y:S05]  /*19990*/  @!P0 BRA `(.L_x_1351) ;  /* 0x0000000000048947 */ /* 0x000fea0003800000 */
[----:B------:R-:W-:Y:S01]  /*199a0*/  BPT.TRAP 0x1 ;  /* 0x000000040000795c */ /* 0x000fe20000300000 */
.L_x_1351:
[----:B------:R-:W2:Y:S02]  /*199b0*/  LDL.LU R4, [R1] ;  /* 0x0000000001047983 */ /* 0x000ea40000300800 */
[----:B--2---:R-:W-:-:S04]  /*199c0*/  IMAD R4, R4, 0x8, R0 ;  /* 0x0000000804047824 */ /* 0x004fc800078e0200 */
[----:B------:R-:W2:Y:S02]  /*199d0*/  SYNCS.PHASECHK.TRANS64.TRYWAIT P1, [R4+URZ+0x28460], R5 ;  /* 0x02846005040075a7 */ /* 0x000ea4000802017f */
[----:B--2---:R-:W-:Y:S05]  /*199e0*/  @!P1 BRA `(.L_x_1352) ;  /* 0x0000001400489947 */ /* 0x004fea0003800000 */
.L_x_1399:
[----:B------:R-:W-:Y:S05]  /*199f0*/  @!P0 BRA `(.L_x_1353) ;  /* 0x0000000000048947 */ /* 0x000fea0003800000 */
[----:B------:R-:W-:Y:S01]  /*19a00*/  BPT.TRAP 0x1 ;  /* 0x000000040000795c */ /* 0x000fe20000300000 */
.L_x_1353:
[----:B------:R-:W-:-:S04]  /*19a10*/  IMAD R3, R3, 0x8, R0 ;  /* 0x0000000803037824 */ /* 0x000fc800078e0200 */
[----:B------:R-:W3:Y:S02]  /*19a20*/  SYNCS.PHASECHK.TRANS64.TRYWAIT P1, [R3+URZ+0x28460], R2 ;  /* 0x02846002030075a7 */ /* 0x000ee4000802017f */
[----:B---3--:R-:W-:Y:S05]  /*19a30*/  @!P1 BRA `(.L_x_1354) ;  /* 0x0000001400489947 */ /* 0x008fea0003800000 */
.L_x_1400:
[----:B------:R-:W-:Y:S05]  /*19a40*/  @!P0 BRA `(.L_x_1355) ;  /* 0x0000000000048947 */ /* 0x000fea0003800000 */
[----:B------:R-:W-:Y:S01]  /*19a50*/  BPT.TRAP 0x1 ;  /* 0x000000040000795c */ /* 0x000fe20000300000 */
.L_x_1355:
[----:B------:R-:W4:Y:S02]  /*19a60*/  SYNCS.PHASECHK.TRANS64.TRYWAIT P0, [R4+URZ+0x28480], R5 ;  /* 0x02848005040075a7 */ /* 0x000f24000800017f */
[----:B----4-:R-:W-:Y:S05]  /*19a70*/  @!P0 BRA `(.L_x_1356) ;  /* 0x00000014004c8947 */ /* 0x010fea0003800000 */
.L_x_1357:
[----:B------:R0:W0:Y:S02]  /*19a80*/  SYNCS.PHASECHK.TRANS64.TRYWAIT P0, [R3+URZ+0x28480], R2 ;  /* 0x02848002030075a7 */ /* 0x000024000800017f */
[----:B0-----:R-:W-:Y:S05]  /*19a90*/  @!P0 NANOSLEEP.SYNCS 0x989680 ;  /* 0x009896800000895d */ /* 0x001fea0003900000 */
[----:B------:R-:W0:Y:S02]  /*19aa0*/  @!P0 SYNCS.PHASECHK.TRANS64 P0, [R3+URZ+0x28480], R2 ;  /* 0x02848002030085a7 */ /* 0x000e24000800007f */
[----:B0-----:R-:W-:Y:S05]  /*19ab0*/  @!P0 BRA `(.L_x_1357) ;  /* 0xfffffffc00f08947 */ /* 0x001fea000383ffff */
.L_x_1346:
[----:B------:R-:W-:Y:S05]  /*19ac0*/  BSYNC B0 ;  /* 0x0000000000007941 */ /* 0x000fea0003800000 */
.L_x_1345:
[----:B------:R-:W-:Y:S05]  /*19ad0*/  EXIT ;  /* 0x000000000000794d */ /* 0x000fea0003800000 */
.L_x_1158:
[----:B0-----:R-:W-:-:S04]  /*19ae0*/  IMAD.U32 R3, RZ, RZ, UR40 ;  /* 0x00000028ff037e24 */ /* 0x001fc8000f8e00ff */
[----:B------:R0:W1:Y:S03]  /*19af0*/  SYNCS.PHASECHK.TRANS64.TRYWAIT P1, [R3+URZ+0x28400], R8 ;  /* 0x02840008030075a7 */ /* 0x000066000802017f */
[----:B-1----:R-:W-:Y:S05]  /*19b00*/  @!P1 NANOSLEEP.SYNCS 0x989680 ;  /* 0x009896800000995d */ /* 0x002fea0003900000 */
[----:B------:R-:W1:Y:S02]  /*19b10*/  @!P1 SYNCS.PHASECHK.TRANS64 P1, [R3+URZ+0x28400], R8 ;  /* 0x02840008030095a7 */ /* 0x000e64000802007f */
[----:B-1----:R-:W-:Y:S05]  /*19b20*/  @!P1 BRA `(.L_x_1158) ;  /* 0xfffffffc00ec9947 */ /* 0x002fea000383ffff */
[----:B------:R-:W-:Y:S05]  /*19b30*/  BRA `(.L_x_1358) ;  /* 0xfffffe8c00147947 */ /* 0x000fea000383ffff */
.L_x_1162:
[----:B-1----:R1:W2:Y:S02]  /*19b40*/  SYNCS.PHASECHK.TRANS64.TRYWAIT P2, [R6+URZ+0x28430], R3 ;  /* 0x02843003060075a7 */ /* 0x0022a4000804017f */
[----:B--2---:R-:W-:Y:S05]  /*19b50*/  @!P2 NANOSLEEP.SYNCS 0x989680 ;  /* 0x009896800000a95d */ /* 0x004fea0003900000 */
[----:B------:R-:W2:Y:S02]  /*19b60*/  @!P2 SYNCS.PHASECHK.TRANS64 P2, [R6+URZ+0x28430], R3 ;  /* 0x028430030600a5a7 */ /* 0x000ea4000804007f */
[----:B--2---:R-:W-:Y:S05]  /*19b70*/  @!P2 BRA `(.L_x_1162) ;  /* 0xfffffffc00f0a947 */ /* 0x004fea000383ffff */
[----:B------:R-:W-:Y:S05]  /*19b80*/  BRA `(.L_x_1161) ;  /* 0xfffffe8c00387947 */ /* 0x000fea000383ffff */
.L_x_1178:
[----:B-1----:R-:W-:-:S04]  /*19b90*/  IMAD.U32 R7, RZ, RZ, UR10 ;  /* 0x0000000aff077e24 */ /* 0x002fc8000f8e00ff */
[----:B------:R1:W2:Y:S03]  /*19ba0*/  SYNCS.PHASECHK.TRANS64.TRYWAIT P2, [R7+URZ+0x28430], R6 ;  /* 0x02843006070075a7 */ /* 0x0002a6000804017f */
[----:B--2---:R-:W-:Y:S05]  /*19bb0*/  @!P2 NANOSLEEP.SYNCS 0x989680 ;  /* 0x009896800000a95d */ /* 0x004fea0003900000 */
[----:B------:R-:W2:Y:S02]  /*19bc0*/  @!P2 SYNCS.PHASECHK.TRANS64 P2, [R7+URZ+0x28430], R6 ;  /* 0x028430060700a5a7 */ /* 0x000ea4000804007f */
[----:B--2---:R-:W-:Y:S05]  /*19bd0*/  @!P2 BRA `(.L_x_1178) ;  /* 0xfffffffc00eca947 */ /* 0x004fea000383ffff */
[----:B------:R-:W-:Y:S05]  /*19be0*/  BRA `(.L_x_1175) ;  /* 0xfffffeb400d47947 */ /* 0x000fea000383ffff */
.L_x_1182:
[----:B-1----:R-:W-:-:S04]  /*19bf0*/  IMAD.U32 R7, RZ, RZ, UR10 ;  /* 0x0000000aff077e24 */ /* 0x002fc8000f8e00ff */
[----:B------:R1:W2:Y:S03]  /*19c00*/  SYNCS.PHASECHK.TRANS64.TRYWAIT P2, [R7+URZ+0x28450], R6 ;  /* 0x02845006070075a7 */ /* 0x0002a6000804017f */
[----:B--2---:R-:W-:Y:S05]  /*19c10*/  @!P2 NANOSLEEP.SYNCS 0x989680 ;  /* 0x009896800000a95d */ /* 0x004fea0003900000 */
[----:B------:R-:W2:Y:S02]  /*19c20*/  @!P2 SYNCS.PHASECHK.TRANS64 P2, [R7+URZ+0x28450], R6 ;  /* 0x028450060700a5a7 */ /* 0x000ea4000804007f */
[----:B--2---:R-:W-:Y:S05]  /*19c30*/  @!P2 BRA `(.L_x_1182) ;  /* 0xfffffffc00eca947 */ /* 0x004fea000383ffff */
[----:B------:R-:W-:Y:S05]  /*19c40*/  BRA `(.L_x_1179) ;  /* 0xfffffeb800a07947 */ /* 0x000fea000383ffff */
.L_x_1200:
[----:B-1----:R-:W-:-:S04]  /*19c50*/  IMAD.U32 R9, RZ, RZ, UR7 ;  /* 0x00000007ff097e24 */ /* 0x002fc8000f8e00ff */
[----:B------:R1:W2:Y:S03]  /*19c60*/  SYNCS.PHASECHK.TRANS64.TRYWAIT P2, [R9+URZ+0x28430], R8 ;  /* 0x02843008090075a7 */ /* 0x0002a6000804017f */
[----:B--2---:R-:W-:Y:S05]  /*19c70*/  @!P2 NANOSLEEP.SYNCS 0x989680 ;  /* 0x009896800000a95d */ /* 0x004fea0003900000 */
[----:B------:R-:W2:Y:S02]  /*19c80*/  @!P2 SYNCS.PHASECHK.TRANS64 P2, [R9+URZ+0x28430], R8 ;  /* 0x028430080900a5a7 */ /* 0x000ea4000804007f */
[----:B--2---:R-:W-:Y:S05]  /*19c90*/  @!P2 BRA `(.L_x_1200) ;  /* 0xfffffffc00eca947 */ /* 0x004fea000383ffff */
[----:B------:R-:W-:Y:S05]  /*19ca0*/  BRA `(.L_x_1197) ;  /* 0xfffffee000607947 */ /* 0x000fea000383ffff */
.L_x_1204:
[----:B-1----:R-:W-:-:S04]  /*19cb0*/  IMAD.U32 R9, RZ, RZ, UR10 ;  /* 0x0000000aff097e24 */ /* 0x002fc8000f8e00ff */
[----:B------:R1:W2:Y:S03]  /*19cc0*/  SYNCS.PHASECHK.TRANS64.TRYWAIT P2, [R9+URZ+0x28450], R8 ;  /* 0x02845008090075a7 */ /* 0x0002a6000804017f */
[----:B--2---:R-:W-:Y:S05]  /*19cd0*/  @!P2 NANOSLEEP.SYNCS 0x989680 ;  /* 0x009896800000a95d */ /* 0x004fea0003900000 */
[----:B------:R-:W2:Y:S02]  /*19ce0*/  @!P2 SYNCS.PHASECHK.TRANS64 P2, [R9+URZ+0x28450], R8 ;  /* 0x028450080900a5a7 */ /* 0x000ea4000804007f */
[----:B--2---:R-:W-:Y:S05]  /*19cf0*/  @!P2 BRA `(.L_x_1204) ;  /* 0xfffffffc00eca947 */ /* 0x004fea000383ffff */
[----:B------:R-:W-:Y:S05]  /*19d00*/  BRA `(.L_x_1201) ;  /* 0xfffffee400387947 */ /* 0x000fea000383ffff */
.L_x_1211:
[----:B-1----:R-:W-:-:S04]  /*19d10*/  IMAD.U32 R7, RZ, RZ, UR6 ;  /* 0x00000006ff077e24 */ /* 0x002fc8000f8e00ff */
[----:B------:R1:W2:Y:S03]  /*19d20*/  SYNCS.PHASECHK.TRANS64.TRYWAIT P2, [R7+URZ+0x28430], R6 ;  /* 0x02843006070075a7 */ /* 0x0002a6000804017f */
[----:B--2---:R-:W-:Y:S05]  /*19d30*/  @!P2 NANOSLEEP.SYNCS 0x989680 ;  /* 0x009896800000a95d */ /* 0x004fea0003900000 */
[----:B------:R-:W2:Y:S02]  /*19d40*/  @!P2 SYNCS.PHASECHK.TRANS64 P2, [R7+URZ+0x28430], R6 ;  /* 0x028430060700a5a7 */ /* 0x000ea4000804007f */
[----:B--2---:R-:W-:Y:S05]  /*19d50*/  @!P2 BRA `(.L_x_1211) ;  /* 0xfffffffc00eca947 */ /* 0x004fea000383ffff */
[----:B------:R-:W-:Y:S05]  /*19d60*/  BRA `(.L_x_1208) ;  /* 0xfffffefc00ac7947 */ /* 0x000fea000383ffff */
.L_x_1215:
[----:B-1----:R-:W-:-:S04]  /*19d70*/  IMAD.U32 R7, RZ, RZ, UR10 ;  /* 0x0000000aff077e24 */ /* 0x002fc8000f8e00ff */
[----:B------:R1:W2:Y:S03]  /*19d80*/  SYNCS.PHASECHK.TRANS64.TRYWAIT P2, [R7+URZ+0x28450], R6 ;  /* 0x02845006070075a7 */ /* 0x0002a6000804017f */
[----:B--2---:R-:W-:Y:S05]  /*19d90*/  @!P2 NANOSLEEP.SYNCS 0x989680 ;  /* 0x009896800000a95d */ /* 0x004fea0003900000 */
[----:B------:R-:W2:Y:S02]  /*19da0*/  @!P2 SYNCS.PHASECHK.TRANS64 P2, [R7+URZ+0x28450], R6 ;  /* 0x028450060700a5a7 */ /* 0x000ea4000804007f */
[----:B--2---:R-:W-:Y:S05]  /*19db0*/  @!P2 BRA `(.L_x_1215) ;  /* 0xfffffffc00eca947 */ /* 0x004fea000383ffff */
[----:B------:R-:W-:Y:S05]  /*19dc0*/  BRA `(.L_x_1212) ;  /* 0xffffff0000847947 */ /* 0x000fea000383ffff */
.L_x_1229:
[----:B-1----:R-:W-:-:S04]  /*19dd0*/  IMAD.U32 R5, RZ, RZ, UR14 ;  /* 0x0000000eff057e24 */ /* 0x002fc8000f8e00ff */
[----:B------:R1:W2:Y:S03]  /*19de0*/  SYNCS.PHASECHK.TRANS64.TRYWAIT P1, [R5+URZ+0x28450], R0 ;  /* 0x02845000050075a7 */ /* 0x0002a6000802017f */
[----:B--2---:R-:W-:Y:S05]  /*19df0*/  @!P1 NANOSLEEP.SYNCS 0x989680 ;  /* 0x009896800000995d */ /* 0x004fea0003900000 */
[----:B------:R-:W2:Y:S02]  /*19e00*/  @!P1 SYNCS.PHASECHK.TRANS64 P1, [R5+URZ+0x28450], R0 ;  /* 0x02845000050095a7 */ /* 0x000ea4000802007f */
[----:B--2---:R-:W-:Y:S05]  /*19e10*/  @!P1 BRA `(.L_x_1229) ;  /* 0xfffffffc00ec9947 */ /* 0x004fea000383ffff */
[----:B------:R-:W-:Y:S05]  /*19e20*/  BRA `(.L_x_1228) ;  /* 0xffffff2400687947 */ /* 0x000fea000383ffff */
.L_x_1285:
[----:B------:R-:W-:Y:S02]  /*19e30*/  IMAD.MOV.U32 R13, RZ, RZ, R0 ;  /* 0x000000ffff0d7224 */ /* 0x000fe400078e0000 */
[----:B------:R-:W-:Y:S02]  /*19e40*/  IMAD.MOV.U32 R12, RZ, RZ, RZ ;  /* 0x000000ffff0c7224 */ /* 0x000fe400078e00ff */
[----:B------:R-:W-:Y:S02]  /*19e50*/  IMAD.MOV.U32 R11, RZ, RZ, 0x1f ;  /* 0x0000001fff0b7424 */ /* 0x000fe400078e00ff */
[----:B------:R-:W-:-:S07]  /*19e60*/  IMAD.MOV.U32 R15, RZ, RZ, -0x1 ;  /* 0xffffffffff0f7424 */ /* 0x000fce00078e00ff */
[----:B0-2---:R-:W-:Y:S05]  /*19e70*/  WARPSYNC.COLLECTIVE R15, `(.L_x_1359) ;  /* 0x000000000f087348 */ /* 0x005fea0003c00000 */
[----:B------:R1:W3:Y:S02]  /*19e80*/  SHFL.IDX P6, R14, R13, R12, R11 ;  /* 0x0000000c0d0e7389 */ /* 0x0002e400000c000b */
[----:B0123--:R-:W-:Y:S01]  /*19e90*/  ENDCOLLECTIVE ;  /* 0x000000000000791b */ /* 0x00ffe20003800000 */
.L_x_1359:
[----:B------:R-:W-:Y:S05]  /*19ea0*/  BRA `(.L_x_1360) ;  /* 0xffffffb800687947 */ /* 0x000fea000383ffff */
.L_x_1287:
[----:B------:R-:W-:Y:S01]  /*19eb0*/  BSSY B0, `(.L_x_1361) ;  /* 0x0000006000007945 */ /* 0x000fe20003800000 */
[----:B------:R-:W-:-:S07]  /*19ec0*/  IMAD.MOV.U32 R15, RZ, RZ, -0x1 ;  /* 0xffffffffff0f7424 */ /* 0x000fce00078e00ff */
[----:B0-2---:R-:W-:Y:S05]  /*19ed0*/  WARPSYNC.COLLECTIVE R15, `(.L_x_1362) ;  /* 0x000000000f0c7348 */ /* 0x005fea0003c00000 */
[----:B------:R-:W-:Y:S02]  /*19ee0*/  ELECT P6, UR62, PT ;  /* 0x00000000003e782f */ /* 0x000fe400038c0000 */
[----:B------:R-:W-:Y:S01]  /*19ef0*/  MOV R14, UR62 ;  /* 0x0000003e000e7c02 */ /* 0x000fe20008000f00 */
[----:B0-2---:R-:W-:Y:S10]  /*19f00*/  ENDCOLLECTIVE ;  /* 0x000000000000791b */ /* 0x005ff40003800000 */
.L_x_1362:
[----:B------:R-:W-:Y:S05]  /*19f10*/  BSYNC B0 ;  /* 0x0000000000007941 */ /* 0x000fea0003800000 */
.L_x_1361:
[----:B------:R-:W-:Y:S05]  /*19f20*/  BRA `(.L_x_1363) ;  /* 0xffffffb800787947 */ /* 0x000fea000383ffff */
.L_x_1289:
[----:B-1----:R1:W2:Y:S02]  /*19f30*/  SYNCS.PHASECHK.TRANS64.TRYWAIT P0, [R2+URZ+0x28480], R4 ;  /* 0x02848004020075a7 */ /* 0x0022a4000800017f */
[----:B--2---:R-:W-:Y:S05]  /*19f40*/  @!P0 NANOSLEEP.SYNCS 0x989680 ;  /* 0x009896800000895d */ /* 0x004fea0003900000 */
[----:B------:R-:W2:Y:S02]  /*19f50*/  @!P0 SYNCS.PHASECHK.TRANS64 P0, [R2+URZ+0x28480], R4 ;  /* 0x02848004020085a7 */ /* 0x000ea4000800007f */
[----:B--2---:R-:W-:Y:S05]  /*19f60*/  @!P0 BRA `(.L_x_1289) ;  /* 0xfffffffc00f08947 */ /* 0x004fea000383ffff */
[----:B------:R-:W-:Y:S05]  /*19f70*/  BRA `(.L_x_1364) ;  /* 0xffffffb800dc7947 */ /* 0x000fea000383ffff */
.L_x_1291:
[----:B0-----:R0:W2:Y:S02]  /*19f80*/  SYNCS.PHASECHK.TRANS64.TRYWAIT P0, [R2+URZ+0x28440], R4 ;  /* 0x02844004020075a7 */ /* 0x0010a4000800017f */
[----:B--2---:R-:W-:Y:S05]  /*19f90*/  @!P0 NANOSLEEP.SYNCS 0x989680 ;  /* 0x009896800000895d */ /* 0x004fea0003900000 */
[----:B------:R-:W2:Y:S02]  /*19fa0*/  @!P0 SYNCS.PHASECHK.TRANS64 P0, [R2+URZ+0x28440], R4 ;  /* 0x02844004020085a7 */ /* 0x000ea4000800007f */
[----:B--2---:R-:W-:Y:S05]  /*19fb0*/  @!P0 BRA `(.L_x_1291) ;  /* 0xfffffffc00f08947 */ /* 0x004fea000383ffff */
[----:B------:R-:W-:Y:S05]  /*19fc0*/  BRA `(.L_x_1365) ;  /* 0xffffffbc004c7947 */ /* 0x000fea000383ffff */
.L_x_1295:
[----:B------:R-:W-:Y:S01]  /*19fd0*/  IMAD.MOV.U32 R13, RZ, RZ, R3 ;  /* 0x000000ffff0d7224 */ /* 0x000fe200078e0003 */
[----:B------:R-:W-:Y:S01]  /*19fe0*/  LOP3.LUT R7, R7, 0x7f, RZ, 0xc0, !PT ;  /* 0x0000007f07077812 */ /* 0x000fe200078ec0ff */
[----:B------:R-:W-:Y:S02]  /*19ff0*/  IMAD.MOV.U32 R12, RZ, RZ, RZ ;  /* 0x000000ffff0c7224 */ /* 0x000fe400078e00ff */
[----:B------:R-:W-:Y:S01]  /*1a000*/  IMAD.MOV.U32 R11, RZ, RZ, 0x181f ;  /* 0x0000181fff0b7424 */ /* 0x000fe200078e00ff */
[----:B------:R-:W-:Y:S01]  /*1a010*/  SHF.R.U32.HI R5, RZ, 0x3, R7 ;  /* 0x00000003ff057819 */ /* 0x000fe20000011607 */
[----:B------:R-:W-:Y:S02]  /*1a020*/  IMAD.MOV.U32 R15, RZ, RZ, -0x1 ;  /* 0xffffffffff0f7424 */ /* 0x000fe400078e00ff */
[----:B------:R-:W-:Y:S02]  /*1a030*/  IMAD R2, R19, R8, RZ ;  /* 0x0000000813027224 */ /* 0x000fe400078e02ff */
[----:B------:R-:W-:-:S07]  /*1a040*/  IMAD.IADD R0, R5, 0x1, R18 ;  /* 0x0000000105007824 */ /* 0x000fce00078e0212 */
[----:B0----5:R-:W-:Y:S05]  /*1a050*/  WARPSYNC.COLLECTIVE R15, `(.L_x_1366) ;  /* 0x000000000f087348 */ /* 0x021fea0003c00000 */
[----:B------:R1:W2:Y:S02]  /*1a060*/  SHFL.IDX P6, R14, R13, R12, R11 ;  /* 0x0000000c0d0e7389 */ /* 0x0002a400000c000b */
[----:B012--5:R-:W-:Y:S01]  /*1a070*/  ENDCOLLECTIVE ;  /* 0x000000000000791b */ /* 0x027fe20003800000 */
.L_x_1366:
[C---:B------:R-:W-:Y:S01]  /*1a080*/  VIADD R5, R0.reuse, 0x10 ;  /* 0x0000001000057836 */ /* 0x040fe20000000000 */
[----:B------:R-:W-:Y:S01]  /*1a090*/  ISETP.GE.AND P2, PT, R0, R2, PT ;  /* 0x000000020000720c */ /* 0x000fe20003f46270 */
[----:B------:R-:W-:Y:S02]  /*1a0a0*/  IMAD.MOV.U32 R13, RZ, RZ, R4 ;  /* 0x000000ffff0d7224 */ /* 0x000fe400078e0004 */
[----:B------:R-:W-:-:S10]  /*1a0b0*/  IMAD.MOV.U32 R6, RZ, RZ, R14 ;  /* 0x000000ffff067224 */ /* 0x000fd400078e000e */
[----:B------:R-:W-:Y:S05]  /*1a0c0*/  WARPSYNC.COLLECTIVE R15, `(.L_x_1367) ;  /* 0x000000000f087348 */ /* 0x000fea0003c00000 */
[----:B------:R0:W1:Y:S02]  /*1a0d0*/  SHFL.IDX P6, R14, R13, R12, R11 ;  /* 0x0000000c0d0e7389 */ /* 0x00006400000c000b */
[----:B01----:R-:W-:Y:S01]  /*1a0e0*/  ENDCOLLECTIVE ;  /* 0x000000000000791b */ /* 0x003fe20003800000 */
.L_x_1367:
[----:B------:R-:W-:Y:S02]  /*1a0f0*/  IMAD.MOV.U32 R13, RZ, RZ, R3 ;  /* 0x000000ffff0d7224 */ /* 0x000fe400078e0003 */
[----:B------:R-:W-:Y:S02]  /*1a100*/  IMAD.MOV.U32 R12, RZ, RZ, 0x1 ;  /* 0x00000001ff0c7424 */ /* 0x000fe400078e00ff */
[----:B------:R-:W-:-:S07]  /*1a110*/  IMAD.MOV.U32 R7, RZ, RZ, R14 ;  /* 0x000000ffff077224 */ /* 0x000fce00078e000e */
[----:B------:R-:W-:Y:S05]  /*1a120*/  WARPSYNC.COLLECTIVE R15, `(.L_x_1368) ;  /* 0x000000000f087348 */ /* 0x000fea0003c00000 */
[----:B------:R0:W1:Y:S02]  /*1a130*/  SHFL.IDX P6, R14, R13, R12, R11 ;  /* 0x0000000c0d0e7389 */ /* 0x00006400000c000b */
[----:B01----:R-:W-:Y:S01]  /*1a140*/  ENDCOLLECTIVE ;  /* 0x000000000000791b */ /* 0x003fe20003800000 */
.L_x_1368:
        /* <DEDUP_REMOVED lines=10> */
.L_x_1369:
        /* <DEDUP_REMOVED lines=12> */
.L_x_1370:
        /* <DEDUP_REMOVED lines=17> */
.L_x_1371:
[----:B------:R-:W-:Y:S02]  /*1a3c0*/  IMAD.MOV.U32 R13, RZ, RZ, R3 ;  /* 0x000000ffff0d7224 */ /* 0x000fe400078e0003 */
[----:B------:R-:W-:Y:S02]  /*1a3d0*/  IMAD.MOV.U32 R12, RZ, RZ, 0x3 ;  /* 0x00000003ff0c7424 */ /* 0x000fe400078e00ff */
[----:B------:R-:W-:-:S07]  /*1a3e0*/  IMAD.MOV.U32 R5, RZ, RZ, R14 ;  /* 0x000000ffff057224 */ /* 0x000fce00078e000e */
[----:B------:R-:W-:Y:S05]  /*1a3f0*/  WARPSYNC.COLLECTIVE R15, `(.L_x_1372) ;  /* 0x000000000f087348 */ /* 0x000fea0003c00000 */
[----:B------:R0:W1:Y:S02]  /*1a400*/  SHFL.IDX P6, R14, R13, R12, R11 ;  /* 0x0000000c0d0e7389 */ /* 0x00006400000c000b */
[----:B01----:R-:W-:Y:S01]  /*1a410*/  ENDCOLLECTIVE ;  /* 0x000000000000791b */ /* 0x003fe20003800000 */
.L_x_1372:
        /* <DEDUP_REMOVED lines=16> */
.L_x_1373:
[----:B------:R-:W-:Y:S02]  /*1a520*/  IMAD.MOV.U32 R13, RZ, RZ, R3 ;  /* 0x000000ffff0d7224 */ /* 0x000fe400078e0003 */
[----:B------:R-:W-:Y:S02]  /*1a530*/  IMAD.MOV.U32 R12, RZ, RZ, 0x4 ;  /* 0x00000004ff0c7424 */ /* 0x000fe400078e00ff */
[----:B------:R-:W-:-:S07]  /*1a540*/  IMAD.MOV.U32 R5, RZ, RZ, R14 ;  /* 0x000000ffff057224 */ /* 0x000fce00078e000e */
[----:B------:R-:W-:Y:S05]  /*1a550*/  WARPSYNC.COLLECTIVE R15, `(.L_x_1374) ;  /* 0x000000000f087348 */ /* 0x000fea0003c00000 */
[----:B------:R0:W1:Y:S02]  /*1a560*/  SHFL.IDX P6, R14, R13, R12, R11 ;  /* 0x0000000c0d0e7389 */ /* 0x00006400000c000b */
[----:B01----:R-:W-:Y:S01]  /*1a570*/  ENDCOLLECTIVE ;  /* 0x000000000000791b */ /* 0x003fe20003800000 */
.L_x_1374:
        /* <DEDUP_REMOVED lines=16> */
.L_x_1375:
[----:B------:R-:W-:Y:S02]  /*1a680*/  IMAD.MOV.U32 R13, RZ, RZ, R3 ;  /* 0x000000ffff0d7224 */ /* 0x000fe400078e0003 */
[----:B------:R-:W-:Y:S02]  /*1a690*/  IMAD.MOV.U32 R12, RZ, RZ, 0x5 ;  /* 0x00000005ff0c7424 */ /* 0x000fe400078e00ff */
[----:B------:R-:W-:-:S07]  /*1a6a0*/  IMAD.MOV.U32 R5, RZ, RZ, R14 ;  /* 0x000000ffff057224 */ /* 0x000fce00078e000e */
[----:B------:R-:W-:Y:S05]  /*1a6b0*/  WARPSYNC.COLLECTIVE R15, `(.L_x_1376) ;  /* 0x000000000f087348 */ /* 0x000fea0003c00000 */
[----:B------:R0:W1:Y:S02]  /*1a6c0*/  SHFL.IDX P6, R14, R13, R12, R11 ;  /* 0x0000000c0d0e7389 */ /* 0x00006400000c000b */
[----:B01----:R-:W-:Y:S01]  /*1a6d0*/  ENDCOLLECTIVE ;  /* 0x000000000000791b */ /* 0x003fe20003800000 */
.L_x_1376:
        /* <DEDUP_REMOVED lines=16> */
.L_x_1377:
[----:B------:R-:W-:Y:S02]  /*1a7e0*/  IMAD.MOV.U32 R13, RZ, RZ, R3 ;  /* 0x000000ffff0d7224 */ /* 0x000fe400078e0003 */
[----:B------:R-:W-:Y:S02]  /*1a7f0*/  IMAD.MOV.U32 R12, RZ, RZ, 0x6 ;  /* 0x00000006ff0c7424 */ /* 0x000fe400078e00ff */
[----:B------:R-:W-:-:S07]  /*1a800*/  IMAD.MOV.U32 R5, RZ, RZ, R14 ;  /* 0x000000ffff057224 */ /* 0x000fce00078e000e */
[----:B------:R-:W-:Y:S05]  /*1a810*/  WARPSYNC.COLLECTIVE R15, `(.L_x_1378) ;  /* 0x000000000f087348 */ /* 0x000fea0003c00000 */
[----:B------:R0:W1:Y:S02]  /*1a820*/  SHFL.IDX P6, R14, R13, R12, R11 ;  /* 0x0000000c0d0e7389 */ /* 0x00006400000c000b */
[----:B01----:R-:W-:Y:S01]  /*1a830*/  ENDCOLLECTIVE ;  /* 0x000000000000791b */ /* 0x003fe20003800000 */
.L_x_1378:
        /* <DEDUP_REMOVED lines=14> */
.L_x_1379:
        /* <DEDUP_REMOVED lines=8> */
.L_x_1380:
        /* <DEDUP_REMOVED lines=14> */
.L_x_1381:
[----:B------:R-:W-:Y:S01]  /*1aa80*/  IMAD.MOV.U32 R4, RZ, RZ, R14 ;  /* 0x000000ffff047224 */ /* 0x000fe200078e000e */
[----:B------:R-:W-:Y:S06]  /*1aa90*/  BRA `(.L_x_1382) ;  /* 0xffffffbc00c47947 */ /* 0x000fec000383ffff */
.L_x_1300:
[----:B--2---:R2:W3:Y:S02]  /*1aaa0*/  SYNCS.PHASECHK.TRANS64.TRYWAIT P0, [R17+URZ+0x28420], R0 ;  /* 0x02842000110075a7 */ /* 0x0044e4000800017f */
[----:B---3--:R-:W-:Y:S05]  /*1aab0*/  @!P0 NANOSLEEP.SYNCS 0x989680 ;  /* 0x009896800000895d */ /* 0x008fea0003900000 */
[----:B------:R-:W3:Y:S02]  /*1aac0*/  @!P0 SYNCS.PHASECHK.TRANS64 P0, [R17+URZ+0x28420], R0 ;  /* 0x02842000110085a7 */ /* 0x000ee4000800007f */
[----:B---3--:R-:W-:Y:S05]  /*1aad0*/  @!P0 BRA `(.L_x_1300) ;  /* 0xfffffffc00f08947 */ /* 0x008fea000383ffff */
[----:B------:R-:W-:Y:S05]  /*1aae0*/  BRA `(.L_x_1383) ;  /* 0xffffffc000307947 */ /* 0x000fea000383ffff */
.L_x_1306:
[----:B---3--:R3:W4:Y:S02]  /*1aaf0*/  SYNCS.PHASECHK.TRANS64.TRYWAIT P0, [R6+URZ+0x28480], R5 ;  /* 0x02848005060075a7 */ /* 0x008724000800017f */
[----:B----4-:R-:W-:Y:S05]  /*1ab00*/  @!P0 NANOSLEEP.SYNCS 0x989680 ;  /* 0x009896800000895d */ /* 0x010fea0003900000 */
[----:B------:R-:W4:Y:S02]  /*1ab10*/  @!P0 SYNCS.PHASECHK.TRANS64 P0, [R6+URZ+0x28480], R5 ;  /* 0x02848005060085a7 */ /* 0x000f24000800007f */
[----:B----4-:R-:W-:Y:S05]  /*1ab20*/  @!P0 BRA `(.L_x_1306) ;  /* 0xfffffffc00f08947 */ /* 0x010fea000383ffff */
[----:B------:R-:W-:Y:S05]  /*1ab30*/  BRA `(.L_x_1384) ;  /* 0xffffffc000ec7947 */ /* 0x000fea000383ffff */
.L_x_1312:
[----:B-1----:R1:W2:Y:S02]  /*1ab40*/  SYNCS.PHASECHK.TRANS64.TRYWAIT P0, [R6+URZ+0x28440], R5 ;  /* 0x02844005060075a7 */ /* 0x0022a4000800017f */
[----:B--2---:R-:W-:Y:S05]  /*1ab50*/  @!P0 NANOSLEEP.SYNCS 0x989680 ;  /* 0x009896800000895d */ /* 0x004fea0003900000 */
[----:B------:R-:W2:Y:S02]  /*1ab60*/  @!P0 SYNCS.PHASECHK.TRANS64 P0, [R6+URZ+0x28440], R5 ;  /* 0x02844005060085a7 */ /* 0x000ea4000800007f */
[----:B--2---:R-:W-:Y:S05]  /*1ab70*/  @!P0 BRA `(.L_x_1312) ;  /* 0xfffffffc00f08947 */ /* 0x004fea000383ffff */
[----:B------:R-:W-:Y:S05]  /*1ab80*/  BRA `(.L_x_1385) ;  /* 0xffffffc400ac7947 */ /* 0x000fea000383ffff */
.L_x_1319:
[----:B---3--:R3:W4:Y:S02]  /*1ab90*/  SYNCS.PHASECHK.TRANS64.TRYWAIT P0, [R19+URZ+0x28470], R4 ;  /* 0x02847004130075a7 */ /* 0x008724000800017f */
[----:B----4-:R-:W-:Y:S05]  /*1aba0*/  @!P0 NANOSLEEP.SYNCS 0x989680 ;  /* 0x009896800000895d */ /* 0x010fea0003900000 */
[----:B------:R-:W4:Y:S02]  /*1abb0*/  @!P0 SYNCS.PHASECHK.TRANS64 P0, [R19+URZ+0x28470], R4 ;  /* 0x02847004130085a7 */ /* 0x000f24000800007f */
[----:B----4-:R-:W-:Y:S05]  /*1abc0*/  @!P0 BRA `(.L_x_1319) ;  /* 0xfffffffc00f08947 */ /* 0x010fea000383ffff */
[----:B------:R-:W-:Y:S05]  /*1abd0*/  BRA `(.L_x_1386) ;  /* 0xffffffc800847947 */ /* 0x000fea000383ffff */
.L_x_1321:
[----:B----4-:R4:W0:Y:S02]  /*1abe0*/  SYNCS.PHASECHK.TRANS64.TRYWAIT P0, [R19+URZ+0x28460], R3 ;  /* 0x02846003130075a7 */ /* 0x010824000800017f */
[----:B0-----:R-:W-:Y:S05]  /*1abf0*/  @!P0 NANOSLEEP.SYNCS 0x989680 ;  /* 0x009896800000895d */ /* 0x001fea0003900000 */
[----:B------:R-:W0:Y:S02]  /*1ac00*/  @!P0 SYNCS.PHASECHK.TRANS64 P0, [R19+URZ+0x28460], R3 ;  /* 0x02846003130085a7 */ /* 0x000e24000800007f */
[----:B0-----:R-:W-:Y:S05]  /*1ac10*/  @!P0 BRA `(.L_x_1321) ;  /* 0xfffffffc00f08947 */ /* 0x001fea000383ffff */
[----:B------:R-:W-:Y:S05]  /*1ac20*/  BRA `(.L_x_1387) ;  /* 0xffffffc8008c7947 */ /* 0x000fea000383ffff */
.L_x_1328:
[----:B--2---:R2:W3:Y:S02]  /*1ac30*/  SYNCS.PHASECHK.TRANS64.TRYWAIT P1, [R2+URZ+0x28470], R0 ;  /* 0x02847000020075a7 */ /* 0x0044e4000802017f */
[----:B---3--:R-:W-:Y:S05]  /*1ac40*/  @!P1 NANOSLEEP.SYNCS 0x989680 ;  /* 0x009896800000995d */ /* 0x008fea0003900000 */
[----:B------:R-:W3:Y:S02]  /*1ac50*/  @!P1 SYNCS.PHASECHK.TRANS64 P1, [R2+URZ+0x28470], R0 ;  /* 0x02847000020095a7 */ /* 0x000ee4000802007f */
[----:B---3--:R-:W-:Y:S05]  /*1ac60*/  @!P1 BRA `(.L_x_1328) ;  /* 0xfffffffc00f09947 */ /* 0x008fea000383ffff */
[----:B------:R-:W-:Y:S05]  /*1ac70*/  BRA `(.L_x_1388) ;  /* 0xffffffd000a07947 */ /* 0x000fea000383ffff */
.L_x_1330:
[----:B--2---:R2:W3:Y:S02]  /*1ac80*/  SYNCS.PHASECHK.TRANS64.TRYWAIT P1, [R2+URZ+0x28460], R0 ;  /* 0x02846000020075a7 */ /* 0x0044e4000802017f */
[----:B---3--:R-:W-:Y:S05]  /*1ac90*/  @!P1 NANOSLEEP.SYNCS 0x989680 ;  /* 0x009896800000995d */ /* 0x008fea0003900000 */
[----:B------:R-:W3:Y:S02]  /*1aca0*/  @!P1 SYNCS.PHASECHK.TRANS64 P1, [R2+URZ+0x28460], R0 ;  /* 0x02846000020095a7 */ /* 0x000ee4000802007f */
[----:B---3--:R-:W-:Y:S05]  /*1acb0*/  @!P1 BRA `(.L_x_1330) ;  /* 0xfffffffc00f09947 */ /* 0x008fea000383ffff */
[----:B------:R-:W-:Y:S05]  /*1acc0*/  BRA `(.L_x_1389) ;  /* 0xffffffd000a87947 */ /* 0x000fea000383ffff */
.L_x_1343:
[----:B0-----:R0:W1:Y:S02]  /*1acd0*/  SYNCS.PHASECHK.TRANS64.TRYWAIT P0, [R0+URZ+0x28420], R3 ;  /* 0x02842003000075a7 */ /* 0x001064000800017f */
[----:B-1----:R-:W-:Y:S05]  /*1ace0*/  @!P0 NANOSLEEP.SYNCS 0x989680 ;  /* 0x009896800000895d */ /* 0x002fea0003900000 */
[----:B------:R-:W1:Y:S02]  /*1acf0*/  @!P0 SYNCS.PHASECHK.TRANS64 P0, [R0+URZ+0x28420], R3 ;  /* 0x02842003000085a7 */ /* 0x000e64000800007f */
[----:B-1----:R-:W-:Y:S05]  /*1ad00*/  @!P0 BRA `(.L_x_1343) ;  /* 0xfffffffc00f08947 */ /* 0x002fea000383ffff */
[----:B------:R-:W-:Y:S05]  /*1ad10*/  BRA `(.L_x_1390) ;  /* 0xffffffe800887947 */ /* 0x000fea000383ffff */
.L_x_1344:
        /* <DEDUP_REMOVED lines=11> */
.L_x_1392:
[----:B------:R-:W-:Y:S05]  /*1add0*/  BSYNC B0 ;  /* 0x0000000000007941 */ /* 0x000fea0003800000 */
.L_x_1391:
[----:B------:R-:W-:Y:S05]  /*1ade0*/  BRA `(.L_x_1393) ;  /* 0xffffffe800707947 */ /* 0x000fea000383ffff */
.L_x_1347:
[----:B------:R-:W-:Y:S01]  /*1adf0*/  BSSY B1, `(.L_x_1394) ;  /* 0x0000006000017945 */ /* 0x000fe20003800000 */
[----:B------:R-:W-:-:S07]  /*1ae00*/  IMAD.MOV.U32 R15, RZ, RZ, -0x1 ;  /* 0xffffffffff0f7424 */ /* 0x000fce00078e00ff */
[----:B01----:R-:W-:Y:S05]  /*1ae10*/  WARPSYNC.COLLECTIVE R15, `(.L_x_1395) ;  /* 0x000000000f0c7348 */ /* 0x003fea0003c00000 */
[----:B------:R-:W-:Y:S02]  /*1ae20*/  ELECT P6, UR62, PT ;  /* 0x00000000003e782f */ /* 0x000fe400038c0000 */
[----:B------:R-:W-:Y:S01]  /*1ae30*/  MOV R14, UR62 ;  /* 0x0000003e000e7c02 */ /* 0x000fe20008000f00 */
[----:B01----:R-:W-:Y:S10]  /*1ae40*/  ENDCOLLECTIVE ;  /* 0x000000000000791b */ /* 0x003ff40003800000 */
.L_x_1395:
[----:B------:R-:W-:Y:S05]  /*1ae50*/  BSYNC B1 ;  /* 0x0000000000017941 */ /* 0x000fea0003800000 */
.L_x_1394:
[----:B------:R-:W-:Y:S05]  /*1ae60*/  BRA `(.L_x_1396) ;  /* 0xffffffe800687947 */ /* 0x000fea000383ffff */
.L_x_1349:
[----:B0-----:R0:W1:Y:S02]  /*1ae70*/  SYNCS.PHASECHK.TRANS64.TRYWAIT P1, [R6+URZ], R5 ;  /* 0x00000005060075a7 */ /* 0x001064000802017f */
[----:B-1----:R-:W-:Y:S05]  /*1ae80*/  @!P1 NANOSLEEP.SYNCS 0x989680 ;  /* 0x009896800000995d */ /* 0x002fea0003900000 */
[----:B------:R-:W1:Y:S02]  /*1ae90*/  @!P1 SYNCS.PHASECHK.TRANS64 P1, [R6+URZ], R5 ;  /* 0x00000005060095a7 */ /* 0x000e64000802007f */
[----:B-1----:R-:W-:Y:S05]  /*1aea0*/  @!P1 BRA `(.L_x_1349) ;  /* 0xfffffffc00f09947 */ /* 0x002fea000383ffff */
[----:B------:R-:W-:Y:S05]  /*1aeb0*/  BRA `(.L_x_1397) ;  /* 0xffffffe800ac7947 */ /* 0x000fea000383ffff */
.L_x_1350:
[----:B-1----:R1:W2:Y:S02]  /*1aec0*/  SYNCS.PHASECHK.TRANS64.TRYWAIT P1, [R7+URZ], R2 ;  /* 0x00000002070075a7 */ /* 0x0022a4000802017f */
[----:B--2---:R-:W-:Y:S05]  /*1aed0*/  @!P1 NANOSLEEP.SYNCS 0x989680 ;  /* 0x009896800000995d */ /* 0x004fea0003900000 */
[----:B------:R-:W2:Y:S02]  /*1aee0*/  @!P1 SYNCS.PHASECHK.TRANS64 P1, [R7+URZ], R2 ;  /* 0x00000002070095a7 */ /* 0x000ea4000802007f */
[----:B--2---:R-:W-:Y:S05]  /*1aef0*/  @!P1 BRA `(.L_x_1350) ;  /* 0xfffffffc00f09947 */ /* 0x004fea000383ffff */
[----:B------:R-:W-:Y:S05]  /*1af00*/  BRA `(.L_x_1398) ;  /* 0xffffffe800a07947 */ /* 0x000fea000383ffff */
.L_x_1352:
[----:B--2---:R2:W3:Y:S02]  /*1af10*/  SYNCS.PHASECHK.TRANS64.TRYWAIT P1, [R4+URZ+0x28460], R5 ;  /* 0x02846005040075a7 */ /* 0x0044e4000802017f */
[----:B---3--:R-:W-:Y:S05]  /*1af20*/  @!P1 NANOSLEEP.SYNCS 0x989680 ;  /* 0x009896800000995d */ /* 0x008fea0003900000 */
[----:B------:R-:W3:Y:S02]  /*1af30*/  @!P1 SYNCS.PHASECHK.TRANS64 P1, [R4+URZ+0x28460], R5 ;  /* 0x02846005040095a7 */ /* 0x000ee4000802007f */
[----:B---3--:R-:W-:Y:S05]  /*1af40*/  @!P1 BRA `(.L_x_1352) ;  /* 0xfffffffc00f09947 */ /* 0x008fea000383ffff */
[----:B------:R-:W-:Y:S05]  /*1af50*/  BRA `(.L_x_1399) ;  /* 0xffffffe800a47947 */ /* 0x000fea000383ffff */
.L_x_1354:
[----:B---3--:R3:W4:Y:S02]  /*1af60*/  SYNCS.PHASECHK.TRANS64.TRYWAIT P1, [R3+URZ+0x28460], R2 ;  /* 0x02846002030075a7 */ /* 0x008724000802017f */
[----:B----4-:R-:W-:Y:S05]  /*1af70*/  @!P1 NANOSLEEP.SYNCS 0x989680 ;  /* 0x009896800000995d */ /* 0x010fea0003900000 */
[----:B------:R-:W4:Y:S02]  /*1af80*/  @!P1 SYNCS.PHASECHK.TRANS64 P1, [R3+URZ+0x28460], R2 ;  /* 0x02846002030095a7 */ /* 0x000f24000802007f */
[----:B----4-:R-:W-:Y:S05]  /*1af90*/  @!P1 BRA `(.L_x_1354) ;  /* 0xfffffffc00f09947 */ /* 0x010fea000383ffff */
[----:B------:R-:W-:Y:S05]  /*1afa0*/  BRA `(.L_x_1400) ;  /* 0xffffffe800a47947 */ /* 0x000fea000383ffff */
.L_x_1356:
[----:B----4-:R4:W0:Y:S02]  /*1afb0*/  SYNCS.PHASECHK.TRANS64.TRYWAIT P0, [R4+URZ+0x28480], R5 ;  /* 0x02848005040075a7 */ /* 0x010824000800017f */
[----:B0-----:R-:W-:Y:S05]  /*1afc0*/  @!P0 NANOSLEEP.SYNCS 0x989680 ;  /* 0x009896800000895d */ /* 0x001fea0003900000 */
[----:B------:R-:W0:Y:S02]  /*1afd0*/  @!P0 SYNCS.PHASECHK.TRANS64 P0, [R4+URZ+0x28480], R5 ;  /* 0x02848005040085a7 */ /* 0x000e24000800007f */
[----:B0-----:R-:W-:Y:S05]  /*1afe0*/  @!P0 BRA `(.L_x_1356) ;  /* 0xfffffffc00f08947 */ /* 0x001fea000383ffff */
[----:B------:R-:W-:Y:S05]  /*1aff0*/  BRA `(.L_x_1357) ;  /* 0xffffffe800a07947 */ /* 0x000fea000383ffff */
.L_x_1401:
        /* <DEDUP_REMOVED lines=16> */
.L_x_13342:


//--------------------- .text._ZN7cutlass13device_kernelIN5flash11enable_sm90INS1_16FlashAttnFwdSm90INS1_25CollectiveMainloopFwdSm90ILi2EN4cute5tupleIJNS5_1CILi1EEES8_S8_EEENS6_IJNS7_ILi128EEENS7_ILi64EEENS7_ILi256EEEEEELi256ENS_12float_e4m3_tEfNS_4arch4Sm90ELb0ELb1ELb1ELb1ELb0ELb1ELb0ELb1ELb1ELb1ELb1ELb0EEENS1_21CollectiveEpilogueFwdINS6_IJSA_SC_SB_EEES9_NS_10bfloat16_tESG_Li256ELb1ELb1ELb1ELb1EEENS1_36VarlenDynamicPersistentTileSchedulerILi128ELi64ELi256ELi128ELb1ELb1ELb1ELb1ELb0ELb1EEEEEEEEEvNT_6ParamsE --------------------------
	.section	.text._ZN7cutlass13device_kernelIN5flash11enable_sm90INS1_16FlashAttnFwdSm90INS1_25CollectiveMainloopFwdSm90ILi2EN4cute5tupleIJNS5_1CILi1EEES8_S8_EEENS6_IJNS7_ILi128EEENS7_ILi64EEENS7_ILi256EEEEEELi256ENS_12float_e4m3_tEfNS_4arch4Sm90ELb0ELb1ELb1ELb1ELb0ELb1ELb0ELb1ELb1ELb1ELb1ELb0EEENS1_21CollectiveEpilogueFwdINS6_IJSA_SC_SB_EEES9_NS_10bfloat16_tESG_Li256ELb1ELb1ELb1ELb1EEENS1_36VarlenDynamicPersistentTileSchedulerILi128ELi64ELi256ELi128ELb1ELb1ELb1ELb1ELb0ELb1EEEEEEEEEvNT_6ParamsE,"ax",@progbits
	.align	128
.text._ZN7cutlass13device_kernelIN5flash11enable_sm90INS1_16FlashAttnFwdSm90INS1_25CollectiveMainloopFwdSm90ILi2EN4cute5tupleIJNS5_1CILi1EEES8_S8_EEENS6_IJNS7_ILi128EEENS7_ILi64EEENS7_ILi256EEEEEELi256ENS_12float_e4m3_tEfNS_4arch4Sm90ELb0ELb1ELb1ELb1ELb0ELb1ELb0ELb1ELb1ELb1ELb1ELb0EEENS1_21CollectiveEpilogueFwdINS6_IJSA_SC_SB_EEES9_NS_10bfloat16_tESG_Li256ELb1ELb1ELb1ELb1EEENS1_36VarlenDynamicPersistentTileSchedulerILi128ELi64ELi256ELi128ELb1ELb1ELb1ELb1ELb0ELb1EEEEEEEEEvNT_6ParamsE:
        .type           _ZN7cutlass13device_kernelIN5flash11enable_sm90INS1_16FlashAttnFwdSm90INS1_25CollectiveMainloopFwdSm90ILi2EN4cute5tupleIJNS5_1CILi1EEES8_S8_EEENS6_IJNS7_ILi128EEENS7_ILi64EEENS7_ILi256EEEEEELi256ENS_12float_e4m3_tEfNS_4arch4Sm90ELb0ELb1ELb1ELb1ELb0ELb1ELb0ELb1ELb1ELb1ELb1ELb0EEENS1_21CollectiveEpilogueFwdINS6_IJSA_SC_SB_EEES9_NS_10bfloat16_tESG_Li256ELb1ELb1ELb1ELb1EEENS1_36VarlenDynamicPersistentTileSchedulerILi128ELi64ELi256ELi128ELb1ELb1ELb1ELb1ELb0ELb1EEEEEEEEEvNT_6ParamsE,@function
        .size           _ZN7cutlass13device_kernelIN5flash11enable_sm90INS1_16FlashAttnFwdSm90INS1_25CollectiveMainloopFwdSm90ILi2EN4cute5tupleIJNS5_1CILi1EEES8_S8_EEENS6_IJNS7_ILi128EEENS7_ILi64EEENS7_ILi256EEEEEELi256ENS_12float_e4m3_tEfNS_4arch4Sm90ELb0ELb1ELb1ELb1ELb0ELb1ELb0ELb1ELb1ELb1ELb1ELb0EEENS1_21CollectiveEpilogueFwdINS6_IJSA_SC_SB_EEES9_NS_10bfloat16_tESG_Li256ELb1ELb1ELb1ELb1EEENS1_36VarlenDynamicPersistentTileSchedulerILi128ELi64ELi256ELi128ELb1ELb1ELb1ELb1ELb0ELb1EEEEEEEEEvNT_6ParamsE,(.L_x_13343 - _ZN7cutlass13device_kernelIN5flash11enable_sm90INS1_16FlashAttnFwdSm90INS1_25CollectiveMainloopFwdSm90ILi2EN4cute5tupleIJNS5_1CILi1EEES8_S8_EEENS6_IJNS7_ILi128EEENS7_ILi64EEENS7_ILi256EEEEEELi256ENS_12float_e4m3_tEfNS_4arch4Sm90ELb0ELb1ELb1ELb1ELb0ELb1ELb0ELb1ELb1ELb1ELb1ELb0EEENS1_21CollectiveEpilogueFwdINS6_IJSA_SC_SB_EEES9_NS_10bfloat16_tESG_Li256ELb1ELb1ELb1ELb1EEENS1_36VarlenDynamicPersistentTileSchedulerILi128ELi64ELi256ELi128ELb1ELb1ELb1ELb1ELb0ELb1EEEEEEEEEvNT_6ParamsE)
        .other          _ZN7cutlass13device_kernelIN5flash11enable_sm90INS1_16FlashAttnFwdSm90INS1_25CollectiveMainloopFwdSm90ILi2EN4cute5tupleIJNS5_1CILi1EEES8_S8_EEENS6_IJNS7_ILi128EEENS7_ILi64EEENS7_ILi256EEEEEELi256ENS_12float_e4m3_tEfNS_4arch4Sm90ELb0ELb1ELb1ELb1ELb0ELb1ELb0ELb1ELb1ELb1ELb1ELb0EEENS1_21CollectiveEpilogueFwdINS6_IJSA_SC_SB_EEES9_NS_10bfloat16_tESG_Li256ELb1ELb1ELb1ELb1EEENS1_36VarlenDynamicPersistentTileSchedulerILi128ELi64ELi256ELi128ELb1ELb1ELb1ELb1ELb0ELb1EEEEEEEEEvNT_6ParamsE,@"STO_CUDA_ENTRY STV_DEFAULT"
_ZN7cutlass13device_kernelIN5flash11enable_sm90INS1_16FlashAttnFwdSm90INS1_25CollectiveMainloopFwdSm90ILi2EN4cute5tupleIJNS5_1CILi1EEES8_S8_EEENS6_IJNS7_ILi128EEENS7_ILi64EEENS7_ILi256EEEEEELi256ENS_12float_e4m3_tEfNS_4arch4Sm90ELb0ELb1ELb1ELb1ELb0ELb1ELb0ELb1ELb1ELb1ELb1ELb0EEENS1_21CollectiveEpilogueFwdINS6_IJSA_SC_SB_EEES9_NS_10bfloat16_tESG_Li256ELb1ELb1ELb1ELb1EEENS1_36VarlenDynamicPersistentTileSchedulerILi128ELi64ELi256ELi128ELb1ELb1ELb1ELb1ELb0ELb1EEEEEEEEEvNT_6ParamsE:
        /* <DEDUP_REMOVED lines=24> */
.L_x_1403:
[----:B------:R-:W-:Y:S05]  /*0180*/  BSYNC B0 ;  /* 0x0000000000007941 */ /* 0x000fea0003800000 */
.L_x_1402:
        /* <DEDUP_REMOVED lines=41> */
.L_x_1404:
        /* <DEDUP_REMOVED lines=22> */
.L_x_1405:
        /* <DEDUP_REMOVED lines=18> */
.L_x_1406:
        /* <DEDUP_REMOVED lines=22> */
.L_x_1407:
        /* <DEDUP_REMOVED lines=22> */
.L_x_1408:
        /* <DEDUP_REMOVED lines=8> */
.L_x_1411:
        /* <DEDUP_REMOVED lines=8> */
[----:B-1----:R-:W-:-:S06]  /*0a60*/  ULEA UR4, UR42, UR4, 0x18 ;  /* 0x000000042a047291 */ /* 0x002fcc000f8ec03f */
[----:B------:R-:W-:Y:S01]  /*0a70*/  IMAD.U32 R16, RZ, RZ, UR4 ;  /* 0x00000004ff107e24 */ /* 0x000fe2000f8e00ff */
[----:B0-----:R-:W-:Y:S01]  /*0a80*/  SHF.R.U32.HI R0, RZ, 0x7, R0 ;  /* 0x00000007ff007819 */ /* 0x001fe20000011600 */
[----:B------:R-:W-:-:S03]  /*0a90*/  ULDC UR4, c[0x0][0xc3c] ;  /* 0x00030f0000047ab9 */ /* 0x000fc60000000800 */
[----:B------:R-:W-:-:S13]  /*0aa0*/  ISETP.NE.AND P0, PT, R0, 0x1, PT ;  /* 0x000000010000780c */ /* 0x000fda0003f05270 */
[----:B------:R-:W-:Y:S08]  /*0ab0*/  @!P0 BAR.ARV 0x9, 0x100 ;  /* 0x0244000000008b1d */ /* 0x000ff00000002000 */
[----:B------:R-:W-:Y:S06]  /*0ac0*/  BAR.SYNC.DEFER_BLOCKING 0x5, 0x180 ;  /* 0x0146000000007b1d */ /* 0x000fec0000010000 */
[----:B------:R-:W0:Y:S02]  /*0ad0*/  LDS.128 R204, [R16+0x284d0] ;  /* 0x0284d00010cc7984 */ /* 0x000e240000000c00 */
[----:B------:R-:W-:Y:S06]  /*0ae0*/  BAR.ARV 0x4, 0x180 ;  /* 0x0106000000007b1d */ /* 0x000fec0000002000 */
[----:B0-----:R-:W-:-:S13]  /*0af0*/  ISETP.GE.AND P0, PT, R207, UR4, PT ;  /* 0x00000004cf007c0c */ /* 0x001fda000bf06270 */
[----:B------:R-:W-:Y:S05]  /*0b00*/  @P0 BRA `(.L_x_1412) ;  /* 0x000002b400d80947 */ /* 0x000fea0003800000 */
[----:B------:R-:W0:Y:S01]  /*0b10*/  S2R R0, SR_TID.X ;  /* 0x0000000000007919 */ /* 0x000e220000002100 */
[----:B------:R-:W-:Y:S02]  /*0b20*/  R2UR UR44, R16 ;  /* 0x00000000102c72ca */ /* 0x000fe400000e0000 */
[----:B------:R-:W-:Y:S01]  /*0b30*/  CS2R R192, SRZ ;  /* 0x0000000000c07805 */ /* 0x000fe2000001ff00 */
[----:B------:R-:W-:Y:S01]  /*0b40*/  IMAD.MOV.U32 R198, RZ, RZ, RZ ;  /* 0x000000ffffc67224 */ /* 0x000fe200078e00ff */
[----:B------:R-:W-:Y:S01]  /*0b50*/  ULOP3.LUT UR45, UR40, 0x1, URZ, 0xfc, !UPT ;  /* 0x00000001282d7892 */ /* 0x000fe2000f8efc3f */
[----:B------:R-:W-:Y:S01]  /*0b60*/  IMAD.MOV.U32 R200, RZ, RZ, RZ ;  /* 0x000000ffffc87224 */ /* 0x000fe200078e00ff */
[----:B------:R-:W-:-:S07]  /*0b70*/  UMOV UR43, URZ ;  /* 0x0000003f002b7c82 */ /* 0x000fce0008000000 */
[----:B------:R-:W-:Y:S01]  /*0b80*/  UIADD3 UR44, UR44, 0x18000, URZ ;  /* 0x000180002c2c7890 */ /* 0x000fe2000fffe03f */
[----:B0-----:R-:W-:-:S05]  /*0b90*/  VIADD R0, R0, 0xffffff80 ;  /* 0xffffff8000007836 */ /* 0x001fca0000000000 */
[----:B------:R-:W-:-:S04]  /*0ba0*/  SHF.R.S32.HI R3, RZ, 0x1f, R0 ;  /* 0x0000001fff037819 */ /* 0x000fc80000011400 */
[CC--:B------:R-:W-:Y:S02]  /*0bb0*/  LEA.HI R2, R3.reuse, R0.reuse, RZ, 0x7 ;  /* 0x0000000003027211 */ /* 0x0c0fe400078f38ff */
[CC--:B------:R-:W-:Y:S02]  /*0bc0*/  LEA.HI R5, R3.reuse, R0.reuse, RZ, 0x2 ;  /* 0x0000000003057211 */ /* 0x0c0fe400078f10ff */
[CC--:B------:R-:W-:Y:S02]  /*0bd0*/  LEA.HI R6, R3.reuse, R0.reuse, RZ, 0x4 ;  /* 0x0000000003067211 */ /* 0x0c0fe400078f20ff */
[CC--:B------:R-:W-:Y:S02]  /*0be0*/  LEA.HI R17, R3.reuse, R0.reuse, RZ, 0x3 ;  /* 0x0000000003117211 */ /* 0x0c0fe400078f18ff */
[----:B------:R-:W-:Y:S02]  /*0bf0*/  LOP3.LUT R11, R2, 0xffffff80, RZ, 0xc0, !PT ;  /* 0xffffff80020b7812 */ /* 0x000fe400078ec0ff */
[----:B------:R-:W-:-:S02]  /*0c00*/  LEA.HI R8, R3, R0, RZ, 0x5 ;  /* 0x0000000003087211 */ /* 0x000fc400078f28ff */
[----:B------:R-:W-:Y:S01]  /*0c10*/  LEA.HI R4, R3, R0, RZ, 0x6 ;  /* 0x0000000003047211 */ /* 0x000fe200078f30ff */
[----:B------:R-:W-:Y:S01]  /*0c20*/  IMAD.IADD R20, R0, 0x1, -R11 ;  /* 0x0000000100147824 */ /* 0x000fe200078e0a0b */
[----:B------:R-:W-:Y:S01]  /*0c30*/  LOP3.LUT R13, R5, 0xfffffffc, RZ, 0xc0, !PT ;  /* 0xfffffffc050d7812 */ /* 0x000fe200078ec0ff */
[----:B------:R-:W-:Y:S01]  /*0c40*/  IMAD.SHL.U32 R8, R8, 0x20, RZ ;  /* 0x0000002008087824 */ /* 0x000fe200078e00ff */
[----:B------:R-:W-:Y:S01]  /*0c50*/  LOP3.LUT R7, R6, 0x3fffff0, RZ, 0xc0, !PT ;  /* 0x03fffff006077812 */ /* 0x000fe200078ec0ff */
[----:B------:R-:W-:Y:S01]  /*0c60*/  IMAD.SHL.U32 R4, R4, 0x10, RZ ;  /* 0x0000001004047824 */ /* 0x000fe200078e00ff */
[----:B------:R-:W-:Y:S01]  /*0c70*/  LOP3.LUT R5, R17, 0xfffffff8, RZ, 0xc0, !PT ;  /* 0xfffffff811057812 */ /* 0x000fe200078ec0ff */
[C---:B------:R-:W-:Y:S01]  /*0c80*/  IMAD.IADD R13, R0.reuse, 0x1, -R13 ;  /* 0x00000001000d7824 */ /* 0x040fe200078e0a0d */
[----:B------:R-:W-:Y:S01]  /*0c90*/  SHF.R.S32.HI R3, RZ, 0x7, R2 ;  /* 0x00000007ff037819 */ /* 0x000fe20000011402 */
[C---:B------:R-:W-:Y:S01]  /*0ca0*/  IMAD.IADD R7, R0.reuse, 0x1, -R7 ;  /* 0x0000000100077824 */ /* 0x040fe200078e0a07 */
[----:B------:R-:W-:Y:S01]  /*0cb0*/  SHF.R.S32.HI R9, RZ, 0x4, R6 ;  /* 0x00000004ff097819 */ /* 0x000fe20000011406 */
[----:B------:R-:W-:Y:S01]  /*0cc0*/  IMAD.IADD R5, R0, 0x1, -R5 ;  /* 0x0000000100057824 */ /* 0x000fe200078e0a05 */
[----:B------:R-:W-:Y:S01]  /*0cd0*/  LEA.HI R2, R2, R3, RZ, 0x1 ;  /* 0x0000000302027211 */ /* 0x000fe200078f08ff */
[----:B------:R-:W-:Y:S01]  /*0ce0*/  STL [R1+0x98], R20 ;  /* 0x0000981401007387 */ /* 0x000fe20000100800 */
[----:B------:R-:W-:Y:S01]  /*0cf0*/  LEA.HI R6, R6, R9, RZ, 0x1 ;  /* 0x0000000906067211 */ /* 0x000fe200078f08ff */
[C---:B------:R-:W-:Y:S01]  /*0d00*/  IMAD.SHL.U32 R22, R5.reuse, 0x10, RZ ;  /* 0x0000001005167824 */ /* 0x040fe200078e00ff */
[----:B------:R-:W-:Y:S01]  /*0d10*/  SHF.R.S32.HI R0, RZ, 0x1f, R20 ;  /* 0x0000001fff007819 */ /* 0x000fe20000011414 */
[----:B------:R-:W-:Y:S01]  /*0d20*/  IMAD.SHL.U32 R18, R5, 0x8, RZ ;  /* 0x0000000805127824 */ /* 0x000fe200078e00ff */
[----:B------:R-:W-:-:S02]  /*0d30*/  LOP3.LUT R8, R8, 0xfffffc00, RZ, 0xc0, !PT ;  /* 0xfffffc0008087812 */ /* 0x000fc400078ec0ff */
[----:B------:R-:W-:Y:S01]  /*0d40*/  LOP3.LUT R2, R2, 0x3fffffe, RZ, 0xc0, !PT ;  /* 0x03fffffe02027812 */ /* 0x000fe200078ec0ff */
[----:B------:R-:W-:Y:S01]  /*0d50*/  VIADD R208, R18, 0x80 ;  /* 0x0000008012d07836 */ /* 0x000fe20000000000 */
[----:B------:R-:W-:Y:S01]  /*0d60*/  LOP3.LUT R6, R6, 0x1ffffffe, RZ, 0xc0, !PT ;  /* 0x1ffffffe06067812 */ /* 0x000fe200078ec0ff */
[----:B------:R-:W-:Y:S01]  /*0d70*/  IMAD R7, R7, 0x40, R8 ;  /* 0x0000004007077824 */ /* 0x000fe200078e0208 */
[-C--:B------:R-:W-:Y:S01]  /*0d80*/  LEA.HI R10, R0, R20.reuse, RZ, 0x2 ;  /* 0x00000014000a7211 */ /* 0x080fe200078f10ff */
[----:B------:R-:W-:Y:S01]  /*0d90*/  IMAD.IADD R2, R3, 0x1, -R2 ;  /* 0x0000000103027824 */ /* 0x000fe200078e0a02 */
[----:B------:R-:W-:Y:S01]  /*0da0*/  SHF.R.S32.HI R17, RZ, 0x3, R17 ;  /* 0x00000003ff117819 */ /* 0x000fe20000011411 */
[----:B------:R-:W-:Y:S01]  /*0db0*/  IMAD.IADD R6, R9, 0x1, -R6 ;  /* 0x0000000109067824 */ /* 0x000fe200078e0a06 */
[--C-:B------:R-:W-:Y:S01]  /*0dc0*/  SHF.R.S32.HI R3, RZ, 0x2, R10.reuse ;  /* 0x00000002ff037819 */ /* 0x100fe2000001140a */
[----:B------:R-:W-:Y:S01]  /*0dd0*/  VIADD R210, R18, 0xc0 ;  /* 0x000000c012d27836 */ /* 0x000fe20000000000 */
[----:B------:R-:W-:Y:S01]  /*0de0*/  SHF.R.S32.HI R8, RZ, 0x1f, R10 ;  /* 0x0000001fff087819 */ /* 0x000fe2000001140a */
[----:B------:R-:W-:Y:S01]  /*0df0*/  IMAD R6, R6, 0x8, R7 ;  /* 0x0000000806067824 */ /* 0x000fe200078e0207 */
[----:B------:R-:W-:Y:S01]  /*0e00*/  LEA.HI R9, R13, R13, RZ, 0x1 ;  /* 0x0000000d0d097211 */ /* 0x000fe200078f08ff */
[C---:B------:R-:W-:Y:S01]  /*0e10*/  VIADD R7, R17.reuse, 0x40 ;  /* 0x0000004011077836 */ /* 0x040fe20000000000 */
[----:B------:R-:W-:Y:S01]  /*0e20*/  LEA.HI R8, R8, R3, RZ, 0x3 ;  /* 0x0000000308087211 */ /* 0x000fe200078f18ff */
[----:B------:R-:W-:Y:S01]  /*0e30*/  VIADD R219, R17, 0x20 ;  /* 0x0000002011db7836 */ /* 0x000fe20000000000 */
[----:B------:R-:W-:Y:S01]  /*0e40*/  LEA.HI R0, R0, R20, RZ, 0x5 ;  /* 0x0000001400007211 */ /* 0x000fe200078f28ff */
[----:B------:R0:W-:Y:S01]  /*0e50*/  STL [R1+0xac], R6 ;  /* 0x0000ac0601007387 */ /* 0x0001e20000100800 */
[----:B------:R-:W-:Y:S01]  /*0e60*/  LOP3.LUT R8, R8, 0xfffffff8, RZ, 0xc0, !PT ;  /* 0xfffffff808087812 */ /* 0x000fe200078ec0ff */
[----:B------:R-:W-:Y:S01]  /*0e70*/  IMAD.SHL.U32 R203, R219, 0x80, RZ ;  /* 0x00000080dbcb7824 */ /* 0x000fe200078e00ff */
[----:B------:R-:W-:Y:S01]  /*0e80*/  SHF.R.S32.HI R0, RZ, 0x5, R0 ;  /* 0x00000005ff007819 */ /* 0x000fe20000011400 */
[----:B------:R-:W-:Y:S01]  /*0e90*/  IMAD.SHL.U32 R209, R17, 0x80, RZ ;  /* 0x0000008011d17824 */ /* 0x000fe200078e00ff */
[----:B------:R-:W-:Y:S01]  /*0ea0*/  SHF.R.S32.HI R12, RZ, 0x1f, R7 ;  /* 0x0000001fff0c7819 */ /* 0x000fe20000011407 */
[----:B------:R-:W-:Y:S01]  /*0eb0*/  IMAD.IADD R3, R3, 0x1, -R8 ;  /* 0x0000000103037824 */ /* 0x000fe200078e0a08 */
[----:B------:R-:W-:-:S02]  /*0ec0*/  LOP3.LUT R10, R10, 0x7ffffffc, RZ, 0xc0, !PT ;  /* 0x7ffffffc0a0a7812 */ /* 0x000fc400078ec0ff */
[----:B------:R-:W-:Y:S01]  /*0ed0*/  LEA.HI R12, R12, R7, RZ, 0x3 ;  /* 0x000000070c0c7211 */ /* 0x000fe200078f18ff */
[----:B------:R-:W-:Y:S01]  /*0ee0*/  IMAD R3, R0, 0x10, R3 ;  /* 0x0000001000037824 */ /* 0x000fe200078e0203 */
[----:B0-----:R-:W-:Y:S01]  /*0ef0*/  LOP3.LUT R6, R9, 0x1ffffffe, RZ, 0xc0, !PT ;  /* 0x1ffffffe09067812 */ /* 0x001fe200078ec0ff */
[----:B------:R-:W-:Y:S01]  /*0f00*/  VIADD R9, R17, 0x60 ;  /* 0x0000006011097836 */ /* 0x000fe20000000000 */
[----:B------:R-:W-:Y:S01]  /*0f10*/  SHF.R.S32.HI R0, RZ, 0x1f, R219 ;  /* 0x0000001fff007819 */ /* 0x000fe200000114db */
[----:B------:R-:W-:Y:S01]  /*0f20*/  IMAD.SHL.U32 R7, R7, 0x80, RZ ;  /* 0x0000008007077824 */ /* 0x000fe200078e00ff */
[----:B------:R-:W-:Y:S01]  /*0f30*/  LOP3.LUT R203, R203, 0x380, RZ, 0xc0, !PT ;  /* 0x00000380cbcb7812 */ /* 0x000fe200078ec0ff */
[----:B------:R-:W-:Y:S01]  /*0f40*/  IMAD R15, R2, 0x40, R3 ;  /* 0x00000040020f7824 */ /* 0x000fe200078e0203 */
[----:B------:R-:W-:Y:S01]  /*0f50*/  SHF.R.S32.HI R14, RZ, 0x1f, R9 ;  /* 0x0000001fff0e7819 */ /* 0x000fe20000011409 */
[----:B------:R-:W-:Y:S01]  /*0f60*/  IMAD.SHL.U32 R12, R12, 0x80, RZ ;  /* 0x000000800c0c7824 */ /* 0x000fe200078e00ff */
[----:B------:R-:W-:Y:S01]  /*0f70*/  LEA.HI R2, R0, R219, RZ, 0x3 ;  /* 0x000000db00027211 */ /* 0x000fe200078f18ff */
[----:B------:R-:W-:Y:S01]  /*0f80*/  IMAD.IADD R6, R13, 0x1, -R6 ;  /* 0x000000010d067824 */ /* 0x000fe200078e0a06 */
[----:B------:R-:W-:Y:S01]  /*0f90*/  LEA.HI R14, R14, R9, RZ, 0x3 ;  /* 0x000000090e0e7211 */ /* 0x000fe200078f18ff */
[----:B------:R-:W-:Y:S01]  /*0fa0*/  IMAD.SHL.U32 R9, R9, 0x80, RZ ;  /* 0x0000008009097824 */ /* 0x000fe200078e00ff */
[----:B------:R-:W-:Y:S01]  /*0fb0*/  LOP3.LUT R7, R7, 0x380, RZ, 0xc0, !PT ;  /* 0x0000038007077812 */ /* 0x000fe200078ec0ff */
[----:B------:R-:W-:Y:S01]  /*0fc0*/  IMAD.SHL.U32 R2, R2, 0x80, RZ ;  /* 0x0000008002027824 */ /* 0x000fe200078e00ff */
[----:B------:R-:W-:Y:S01]  /*0fd0*/  LOP3.LUT R209, R209, 0x380, RZ, 0xc0, !PT ;  /* 0x00000380d1d17812 */ /* 0x000fe200078ec0ff */
[----:B------:R-:W-:Y:S01]  /*0fe0*/  IMAD.SHL.U32 R14, R14, 0x80, RZ ;  /* 0x000000800e0e7824 */ /* 0x000fe200078e00ff */
[----:B------:R-:W-:Y:S01]  /*0ff0*/  LOP3.LUT R11, R9, 0x380, RZ, 0xc0, !PT ;  /* 0x00000380090b7812 */ /* 0x000fe200078ec0ff */
[----:B------:R-:W-:Y:S01]  /*1000*/  IMAD.IADD R10, R20, 0x1, -R10 ;  /* 0x00000001140a7824 */ /* 0x000fe200078e0a0a */
[--C-:B------:R-:W-:Y:S01]  /*1010*/  LOP3.LUT R8, R7, 0x70, R22.reuse, 0xf8, !PT ;  /* 0x0000007007087812 */ /* 0x100fe200078ef816 */
[----:B------:R-:W-:Y:S01]  /*1020*/  STL [R1+0xa8], R15 ;  /* 0x0000a80f01007387 */ /* 0x000fe20000100800 */
[----:B------:R-:W-:Y:S01]  /*1030*/  SHF.R.U32.HI R9, RZ, 0x3, R7 ;  /* 0x00000003ff097819 */ /* 0x000fe20000011607 */
[----:B------:R-:W-:Y:S01]  /*1040*/  IMAD.SHL.U32 R196, R10, 0x2, RZ ;  /* 0x000000020ac47824 */ /* 0x000fe200078e00ff */
[--C-:B------:R-:W-:Y:S01]  /*1050*/  LOP3.LUT R13, R11, 0x70, R22.reuse, 0xf8, !PT ;  /* 0x000000700b0d7812 */ /* 0x100fe200078ef816 */
[----:B------:R-:W-:Y:S01]  /*1060*/  IMAD R202, R6, 0x8, R15 ;  /* 0x0000000806ca7824 */ /* 0x000fe200078e020f */
[----:B------:R-:W-:Y:S01]  /*1070*/  LOP3.LUT R7, R12, 0xfffffc00, RZ, 0xc0, !PT ;  /* 0xfffffc000c077812 */ /* 0x000fe200078ec0ff */
[C---:B------:R-:W-:Y:S01]  /*1080*/  VIADD R25, R196.reuse, 0x8 ;  /* 0x00000008c4197836 */ /* 0x040fe20000000000 */
[----:B------:R-:W-:Y:S01]  /*1090*/  SHF.R.U32.HI R11, RZ, 0x3, R11 ;  /* 0x00000003ff0b7819 */ /* 0x000fe2000001160b */
[----:B------:R-:W-:Y:S01]  /*10a0*/  VIADD R24, R196, 0x10 ;  /* 0x00000010c4187836 */ /* 0x000fe20000000000 */
[----:B------:R-:W-:Y:S01]  /*10b0*/  LOP3.LUT R14, R14, 0xfffffc00, RZ, 0xc0, !PT ;  /* 0xfffffc000e0e7812 */ /* 0x000fe200078ec0ff */
[----:B------:R-:W-:Y:S01]  /*10c0*/  VIADD R20, R196, 0x20 ;  /* 0x00000020c4147836 */ /* 0x000fe20000000000 */
[----:B------:R-:W-:Y:S01]  /*10d0*/  LOP3.LUT R213, R4, 0xfffffc00, RZ, 0xc0, !PT ;  /* 0xfffffc0004d57812 */ /* 0x000fe200078ec0ff */
[C---:B------:R-:W-:Y:S01]  /*10e0*/  VIADD R12, R196.reuse, 0x38 ;  /* 0x00000038c40c7836 */ /* 0x040fe20000000000 */
[----:B------:R-:W-:Y:S01]  /*10f0*/  SHF.R.U32.HI R4, RZ, 0x3, R203 ;  /* 0x00000003ff047819 */ /* 0x000fe200000116cb */
[C---:B------:R-:W-:Y:S01]  /*1100*/  VIADD R10, R196.reuse, 0x48 ;  /* 0x00000048c40a7836 */ /* 0x040fe20000000000 */
[--C-:B------:R-:W-:Y:S01]  /*1110*/  LOP3.LUT R3, R203, 0x70, R22.reuse, 0xf8, !PT ;  /* 0x00000070cb037812 */ /* 0x100fe200078ef816 */
[----:B------:R-:W-:Y:S01]  /*1120*/  VIADD R5, R196, 0x68 ;  /* 0x00000068c4057836 */ /* 0x000fe20000000000 */
[----:B------:R-:W-:Y:S01]  /*1130*/  LOP3.LUT R212, R2, 0xfffffc00, RZ, 0xc0, !PT ;  /* 0xfffffc0002d47812 */ /* 0x000fe200078ec0ff */
[C---:B------:R-:W-:Y:S01]  /*1140*/  VIADD R237, R196.reuse, 0x90 ;  /* 0x00000090c4ed7836 */ /* 0x040fe20000000000 */
[----:B------:R-:W-:Y:S01]  /*1150*/  LOP3.LUT R7, R7, R8, R9, 0xf6, !PT ;  /* 0x0000000807077212 */ /* 0x000fe200078ef609 */
[C---:B------:R-:W-:Y:S01]  /*1160*/  VIADD R9, R196.reuse, 0x50 ;  /* 0x00000050c4097836 */ /* 0x040fe20000000000 */
[----:B------:R-:W-:Y:S01]  /*1170*/  LOP3.LUT R0, R209, 0x70, R22, 0xf8, !PT ;  /* 0x00000070d1007812 */ /* 0x000fe200078ef816 */
[C---:B------:R-:W-:Y:S01]  /*1180*/  VIADD R8, R196.reuse, 0x58 ;  /* 0x00000058c4087836 */ /* 0x040fe20000000000 */
[----:B------:R-:W-:Y:S01]  /*1190*/  SHF.R.U32.HI R21, RZ, 0x3, R209 ;  /* 0x00000003ff157819 */ /* 0x000fe200000116d1 */
[----:B------:R-:W-:Y:S01]  /*11a0*/  VIADD R236, R196, 0x98 ;  /* 0x00000098c4ec7836 */ /* 0x000fe20000000000 */
[----:B------:R-:W-:Y:S01]  /*11b0*/  LOP3.LUT R11, R14, R13, R11, 0xf6, !PT ;  /* 0x0000000d0e0b7212 */ /* 0x000fe200078ef60b */
[----:B------:R-:W-:Y:S01]  /*11c0*/  VIADD R14, R196, 0x28 ;  /* 0x00000028c40e7836 */ /* 0x000fe20000000000 */
[----:B------:R-:W-:Y:S01]  /*11d0*/  LOP3.LUT R3, R212, R3, R4, 0xf6, !PT ;  /* 0x00000003d4037212 */ /* 0x000fe200078ef604 */
[----:B------:R-:W-:Y:S01]  /*11e0*/  VIADD R13, R196, 0x30 ;  /* 0x00000030c40d7836 */ /* 0x000fe20000000000 */
[----:B------:R-:W-:Y:S01]  /*11f0*/  LOP3.LUT R215, R213, R0, R21, 0xf6, !PT ;  /* 0x00000000d5d77212 */ /* 0x000fe200078ef615 */
[C---:B------:R-:W-:Y:S01]  /*1200*/  IMAD.IADD R0, R16.reuse, 0x1, R7 ;  /* 0x0000000110007824 */ /* 0x040fe200078e0207 */
[----:B------:R-:W-:Y:S01]  /*1210*/  SHF.R.S32.HI R27, RZ, 0x1f, R25 ;  /* 0x0000001fff1b7819 */ /* 0x000fe20000011419 */
[----:B------:R-:W-:Y:S01]  /*1220*/  IMAD.IADD R4, R16, 0x1, R11 ;  /* 0x0000000110047824 */ /* 0x000fe200078e020b */
[----:B------:R-:W-:Y:S01]  /*1230*/  SHF.R.S32.HI R26, RZ, 0x1f, R24 ;  /* 0x0000001fff1a7819 */ /* 0x000fe20000011418 */
[----:B------:R-:W-:Y:S01]  /*1240*/  VIADD R21, R196, 0x18 ;  /* 0x00000018c4157836 */ /* 0x000fe20000000000 */
[----:B------:R0:W-:Y:S01]  /*1250*/  STL [R1+0xa0], R0 ;  /* 0x0000a00001007387 */ /* 0x0001e20000100800 */
[----:B------:R-:W-:Y:S01]  /*1260*/  IMAD.IADD R2, R16, 0x1, R3 ;  /* 0x0000000110027824 */ /* 0x000fe200078e0203 */
[----:B------:R-:W-:Y:S01]  /*1270*/  SHF.R.S32.HI R24, RZ, 0x1f, R20 ;  /* 0x0000001fff187819 */ /* 0x000fe20000011414 */
[C---:B------:R-:W-:Y:S01]  /*1280*/  VIADD R11, R196.reuse, 0x40 ;  /* 0x00000040c40b7836 */ /* 0x040fe20000000000 */
[----:B------:R1:W-:Y:S01]  /*1290*/  STL [R1+0x9c], R4 ;  /* 0x00009c0401007387 */ /* 0x0003e20000100800 */
[C---:B------:R-:W-:Y:S01]  /*12a0*/  VIADD R7, R196.reuse, 0x60 ;  /* 0x00000060c4077836 */ /* 0x040fe20000000000 */
[----:B------:R-:W-:Y:S01]  /*12b0*/  SHF.R.S32.HI R25, RZ, 0x1f, R21 ;  /* 0x0000001fff197819 */ /* 0x000fe20000011415 */
[C---:B------:R-:W-:Y:S01]  /*12c0*/  VIADD R3, R196.reuse, 0x78 ;  /* 0x00000078c4037836 */ /* 0x040fe20000000000 */
[----:B------:R2:W-:Y:S01]  /*12d0*/  STL [R1+0xa4], R2 ;  /* 0x0000a40201007387 */ /* 0x0005e20000100800 */
[----:B------:R-:W-:Y:S01]  /*12e0*/  SHF.R.S32.HI R21, RZ, 0x1f, R14 ;  /* 0x0000001fff157819 */ /* 0x000fe2000001140e */
[C---:B------:R-:W-:Y:S01]  /*12f0*/  VIADD R235, R196.reuse, 0xa0 ;  /* 0x000000a0c4eb7836 */ /* 0x040fe20000000000 */
[----:B0-----:R-:W-:Y:S01]  /*1300*/  SHF.R.S32.HI R0, RZ, 0x1f, R196 ;  /* 0x0000001fff007819 */ /* 0x001fe200000114c4 */
[C---:B------:R-:W-:Y:S01]  /*1310*/  VIADD R0, R196.reuse, 0x88 ;  /* 0x00000088c4007836 */ /* 0x040fe20000000000 */
[----:B------:R-:W-:Y:S01]  /*1320*/  SHF.R.S32.HI R20, RZ, 0x1f, R13 ;  /* 0x0000001fff147819 */ /* 0x000fe2000001140d */
[C---:B-1----:R-:W-:Y:S01]  /*1330*/  VIADD R4, R196.reuse, 0x70 ;  /* 0x00000070c4047836 */ /* 0x042fe20000000000 */
[----:B------:R-:W-:Y:S01]  /*1340*/  SHF.R.S32.HI R14, RZ, 0x1f, R12 ;  /* 0x0000001fff0e7819 */ /* 0x000fe2000001140c */
[C---:B------:R-:W-:Y:S01]  /*1350*/  VIADD R234, R196.reuse, 0xa8 ;  /* 0x000000a8c4ea7836 */ /* 0x040fe20000000000 */
[----:B------:R-:W-:Y:S01]  /*1360*/  SHF.R.S32.HI R13, RZ, 0x1f, R11 ;  /* 0x0000001fff0d7819 */ /* 0x000fe2000001140b */
[C---:B--2---:R-:W-:Y:S01]  /*1370*/  VIADD R2, R196.reuse, 0x80 ;  /* 0x00000080c4027836 */ /* 0x044fe20000000000 */
[----:B------:R-:W-:Y:S01]  /*1380*/  SHF.R.S32.HI R12, RZ, 0x1f, R10 ;  /* 0x0000001fff0c7819 */ /* 0x000fe2000001140a */
[C---:B------:R-:W-:Y:S01]  /*1390*/  VIADD R232, R196.reuse, 0xb8 ;  /* 0x000000b8c4e87836 */ /* 0x040fe20000000000 */
[----:B------:R-:W-:Y:S01]  /*13a0*/  SHF.R.S32.HI R11, RZ, 0x1f, R9 ;  /* 0x0000001fff0b7819 */ /* 0x000fe20000011409 */
[C---:B------:R-:W-:Y:S01]  /*13b0*/  VIADD R231, R196.reuse, 0xc0 ;  /* 0x000000c0c4e77836 */ /* 0x040fe20000000000 */
[----:B------:R-:W-:Y:S01]  /*13c0*/  SHF.R.S32.HI R10, RZ, 0x1f, R8 ;  /* 0x0000001fff0a7819 */ /* 0x000fe20000011408 */
[C---:B------:R-:W-:Y:S01]  /*13d0*/  VIADD R230, R196.reuse, 0xc8 ;  /* 0x000000c8c4e67836 */ /* 0x040fe20000000000 */
[C---:B------:R-:W-:Y:S01]  /*13e0*/  IADD3 R233, R196.reuse, 0xb0, RZ ;  /* 0x000000b0c4e97810 */ /* 0x040fe20007ffe0ff */
        /* <DEDUP_REMOVED lines=12> */
[----:B------:R-:W-:Y:S01]  /*14b0*/  IMAD.IADD R214, R16, 0x1, R215 ;  /* 0x0000000110d67824 */ /* 0x000fe200078e02d7 */
[----:B------:R-:W-:-:S02]  /*14c0*/  IADD3 R194, R18, 0x40, RZ ;  /* 0x0000004012c27810 */ /* 0x000fc40007ffe0ff */
[----:B------:R-:W-:Y:S02]  /*14d0*/  SHF.R.S32.HI R2, RZ, 0x1f, R237 ;  /* 0x0000001fff027819 */ /* 0x000fe400000114ed */
[----:B------:R-:W-:Y:S02]  /*14e0*/  SHF.R.S32.HI R0, RZ, 0x1f, R236 ;  /* 0x0000001fff007819 */ /* 0x000fe400000114ec */
[----:B------:R-:W-:Y:S02]  /*14f0*/  SHF.R.S32.HI R3, RZ, 0x1f, R235 ;  /* 0x0000001fff037819 */ /* 0x000fe400000114eb */
[----:B------:R-:W-:Y:S02]  /*1500*/  SHF.R.S32.HI R2, RZ, 0x1f, R234 ;  /* 0x0000001fff027819 */ /* 0x000fe400000114ea */
[----:B------:R-:W-:Y:S02]  /*1510*/  SHF.R.S32.HI R0, RZ, 0x1f, R233 ;  /* 0x0000001fff007819 */ /* 0x000fe400000114e9 */
[----:B------:R-:W-:-:S02]  /*1520*/  SHF.R.S32.HI R3, RZ, 0x1f, R232 ;  /* 0x0000001fff037819 */ /* 0x000fc400000114e8 */
        /* <DEDUP_REMOVED lines=12> */
[----:B------:R-:W-:-:S07]  /*15f0*/  SHF.R.S32.HI R0, RZ, 0x1f, R224 ;  /* 0x0000001fff007819 */ /* 0x000fce00000114e0 */
.L_x_1654:
[----:B------:R-:W-:Y:S05]  /*1600*/  YIELD ;  /* 0x0000000000007946 */ /* 0x000fea0003800000 */
[----:B------:R-:W-:Y:S01]  /*1610*/  ULDC.64 UR4, c[0x0][0xa28] ;  /* 0x00028a0000047ab9 */ /* 0x000fe20000000a00 */
[----:B01-3--:R-:W0:Y:S01]  /*1620*/  LDC.64 R4, c[0x0][0xa08] ;  /* 0x00028200ff047b82 */ /* 0x00be220000000a00 */
[----:B------:R-:W-:Y:S01]  /*1630*/  ISETP.NE.U32.AND P1, PT, RZ, UR4, PT ;  /* 0x00000004ff007c0c */ /* 0x000fe2000bf25070 */
[----:B------:R-:W-:Y:S02]  /*1640*/  IMAD.MOV.U32 R24, RZ, RZ, RZ ;  /* 0x000000ffff187224 */ /* 0x000fe400078e00ff */
[----:B------:R-:W-:Y:S01]  /*1650*/  IMAD.MOV.U32 R10, RZ, RZ, RZ ;  /* 0x000000ffff0a7224 */ /* 0x000fe200078e00ff */
[----:B------:R-:W-:Y:S01]  /*1660*/  ISETP.NE.AND.EX P1, PT, RZ, UR5, PT, P1 ;  /* 0x00000005ff007c0c */ /* 0x000fe2000bf25310 */
[----:B------:R-:W-:-:S02]  /*1670*/  ULDC.64 UR4, c[0x0][0xa18] ;  /* 0x0002860000047ab9 */ /* 0x000fc40000000a00 */
[----:B------:R-:W-:-:S04]  /*1680*/  ISETP.NE.U32.AND P2, PT, RZ, UR4, PT ;  /* 0x00000004ff007c0c */ /* 0x000fc8000bf45070 */
[----:B------:R-:W-:Y:S01]  /*1690*/  ISETP.NE.AND.EX P2, PT, RZ, UR5, PT, P2 ;  /* 0x00000005ff007c0c */ /* 0x000fe2000bf45320 */
[----:B------:R-:W-:Y:S02]  /*16a0*/  ULDC.64 UR4, c[0x0][0xa08] ;  /* 0x0002820000047ab9 */ /* 0x000fe40000000a00 */
[----:B------:R-:W-:-:S03]  /*16b0*/  ISETP.NE.U32.AND P0, PT, RZ, UR4, PT ;  /* 0x00000004ff007c0c */ /* 0x000fc6000bf05070 */
[----:B------:R-:W1:Y:S01]  /*16c0*/  @P1 LDC.64 R2, c[0x0][0xa28] ;  /* 0x00028a00ff021b82 */ /* 0x000e620000000a00 */
[----:B------:R-:W-:Y:S01]  /*16d0*/  ISETP.NE.AND.EX P0, PT, RZ, UR5, PT, P0 ;  /* 0x00000005ff007c0c */ /* 0x000fe2000bf05300 */
[----:B0-----:R-:W-:-:S06]  /*16e0*/  IMAD.WIDE R4, R207, 0x4, R4 ;  /* 0x00000004cf047825 */ /* 0x001fcc00078e0204 */
[----:B------:R-:W0:Y:S01]  /*16f0*/  @P2 LDC.64 R6, c[0x0][0xa18] ;  /* 0x00028600ff062b82 */ /* 0x000e220000000a00 */
[----:B------:R-:W-:Y:S02]  /*1700*/  ULDC UR4, c[0x0][0x288] ;  /* 0x0000a20000047ab9 */ /* 0x000fe40000000800 */
[----:B------:R-:W-:Y:S01]  /*1710*/  IMAD.U32 R195, RZ, RZ, UR4 ;  /* 0x00000004ffc37e24 */ /* 0x000fe2000f8e00ff */
[----:B------:R-:W-:Y:S02]  /*1720*/  ULDC.64 UR4, c[0x0][0x418] ;  /* 0x0001060000047ab9 */ /* 0x000fe40000000a00 */
[----:B------:R-:W5:Y:S01]  /*1730*/  @P0 LDG.E R24, desc[UR46][R4.64] ;  /* 0x0000002e04180981 */ /* 0x000f62000c1e1900 */
[----:B-1----:R-:W-:-:S04]  /*1740*/  @P1 IMAD.WIDE R2, R207, 0x4, R2 ;  /* 0x00000004cf021825 */ /* 0x002fc800078e0202 */
[----:B0-----:R-:W-:Y:S01]  /*1750*/  @P2 IMAD.WIDE R6, R207, 0x4, R6 ;  /* 0x00000004cf062825 */ /* 0x001fe200078e0206 */
[----:B------:R-:W-:Y:S01]  /*1760*/  UISETP.NE.U32.AND UP0, UPT, UR4, URZ, UPT ;  /* 0x0000003f0400728c */ /* 0x000fe2000bf05070 */
[----:B------:R0:W5:Y:S02]  /*1770*/  @P1 LDG.E R10, desc[UR46][R2.64] ;  /* 0x0000002e020a1981 */ /* 0x000164000c1e1900 */
[----:B------:R-:W-:Y:S02]  /*1780*/  ULDC UR4, c[0x0][0x424] ;  /* 0x0001090000047ab9 */ /* 0x000fe40000000800 */
[----:B------:R1:W5:Y:S01]  /*1790*/  @P2 LDG.E R195, desc[UR46][R6.64] ;  /* 0x0000002e06c32981 */ /* 0x000362000c1e1900 */
[----:B------:R-:W-:-:S03]  /*17a0*/  UISETP.NE.AND.EX UP0, UPT, UR5, URZ, UPT, UP0 ;  /* 0x0000003f0500728c */ /* 0x000fc6000bf05300 */
[----:B------:R-:W-:Y:S01]  /*17b0*/  ULDC UR5, c[0x0][0x2f0] ;  /* 0x0000bc0000057ab9 */ /* 0x000fe20000000800 */
[----:B------:R-:W-:-:S04]  /*17c0*/  USEL UR4, UR4, 0x1, UP0 ;  /* 0x0000000104047887 */ /* 0x000fc80008000000 */
[----:B------:R-:W-:-:S03]  /*17d0*/  UIMAD UR4, UR4, UR5, URZ ;  /* 0x00000005040472a4 */ /* 0x000fc6000f8e023f */
[----:B------:R-:W-:Y:S02]  /*17e0*/  ULDC UR5, c[0x0][0x348] ;  /* 0x0000d20000057ab9 */ /* 0x000fe40000000800 */
[----:B0-----:R-:W-:Y:S02]  /*17f0*/  IMAD.U32 R2, RZ, RZ, UR5 ;  /* 0x00000005ff027e24 */ /* 0x001fe4000f8e00ff */
[----:B------:R-:W-:Y:S01]  /*1800*/  IMAD.U32 R25, RZ, RZ, UR4 ;  /* 0x00000004ff197e24 */ /* 0x000fe2000f8e00ff */
[----:B-1--4-:R-:W-:Y:S06]  /*1810*/  @P2 BRA `(.L_x_1413) ;  /* 0x0000000000242947 */ /* 0x012fec0003800000 */
        /* <DEDUP_REMOVED lines=9> */
.L_x_1413:
[----:B------:R-:W-:Y:S01]  /*18b0*/  ULDC.64 UR4, c[0x0][0xa20] ;  /* 0x0002880000047ab9 */ /* 0x000fe20000000a00 */
[C---:B------:R-:W-:Y:S01]  /*18c0*/  LOP3.LUT R3, R206.reuse, 0xff000000, RZ, 0xc0, !PT ;  /* 0xff000000ce037812 */ /* 0x040fe200078ec0ff */
[----:B------:R-:W-:Y:S01]  /*18d0*/  IMAD.MOV.U32 R218, RZ, RZ, R207 ;  /* 0x000000ffffda7224 */ /* 0x000fe200078e00cf */
[----:B------:R-:W-:Y:S02]  /*18e0*/  ISETP.NE.U32.AND P1, PT, RZ, UR4, PT ;  /* 0x00000004ff007c0c */ /* 0x000fe4000bf25070 */
[C---:B------:R-:W-:Y:S02]  /*18f0*/  LOP3.LUT R0, R206.reuse, 0xff0000, RZ, 0xc0, !PT ;  /* 0x00ff0000ce007812 */ /* 0x040fe400078ec0ff */
[----:B------:R-:W-:Y:S02]  /*1900*/  ISETP.NE.AND.EX P1, PT, RZ, UR5, PT, P1 ;  /* 0x00000005ff007c0c */ /* 0x000fe4000bf25310 */
[----:B------:R-:W-:Y:S02]  /*1910*/  SHF.R.U32.HI R3, RZ, 0x8, R3 ;  /* 0x00000008ff037819 */ /* 0x000fe40000011603 */
[----:B------:R-:W-:-:S02]  /*1920*/  LOP3.LUT R211, R206, 0xffff, RZ, 0xc0, !PT ;  /* 0x0000ffffced37812 */ /* 0x000fc400078ec0ff */
[----:B------:R-:W-:-:S07]  /*1930*/  LEA.HI R217, R0, R3, RZ, 0x10 ;  /* 0x0000000300d97211 */ /* 0x000fce00078f80ff */
[----:B------:R-:W-:Y:S05]  /*1940*/  @!P1 BRA `(.L_x_1414) ;  /* 0x0000000000109947 */ /* 0x000fea0003800000 */
[----:B------:R-:W0:Y:S02]  /*1950*/  LDC.64 R4, c[0x0][0xa20] ;  /* 0x00028800ff047b82 */ /* 0x000e240000000a00 */
[----:B0-----:R-:W-:-:S05]  /*1960*/  IMAD.WIDE R4, R207, 0x4, R4 ;  /* 0x00000004cf047825 */ /* 0x001fca00078e0204 */
[----:B------:R0:W5:Y:S01]  /*1970*/  LDG.E R25, desc[UR46][R4.64] ;  /* 0x0000002e04197981 */ /* 0x000162000c1e1900 */
[----:B------:R-:W-:Y:S05]  /*1980*/  BRA `(.L_x_1415) ;  /* 0x0000000000107947 */ /* 0x000fea0003800000 */
.L_x_1414:
[----:B------:R-:W-:Y:S05]  /*1990*/  @!P0 BRA `(.L_x_1415) ;  /* 0x00000000000c8947 */ /* 0x000fea0003800000 */
[----:B------:R-:W2:Y:S04]  /*19a0*/  LDG.E R0, desc[UR46][R4.64] ;  /* 0x0000002e04007981 */ /* 0x000ea8000c1e1900 */
[----:B------:R-:W2:Y:S02]  /*19b0*/  LDG.E R25, desc[UR46][R4.64+0x4] ;  /* 0x0000042e04197981 */ /* 0x000ea4000c1e1900 */
[----:B--2---:R-:W-:-:S07]  /*19c0*/  IMAD.IADD R25, R25, 0x1, -R0 ;  /* 0x0000000119197824 */ /* 0x004fce00078e0a00 */
.L_x_1415:
[----:B------:R-:W-:Y:S01]  /*19d0*/  ULDC.64 UR4, c[0x0][0xa10] ;  /* 0x0002840000047ab9 */ /* 0x000fe20000000a00 */
[----:B0-----:R-:W0:Y:S01]  /*19e0*/  LDC R4, c[0x0][0x448] ;  /* 0x00011200ff047b82 */ /* 0x001e220000000800 */
[----:B------:R-:W-:-:S04]  /*19f0*/  ISETP.NE.U32.AND P0, PT, RZ, UR4, PT ;  /* 0x00000004ff007c0c */ /* 0x000fc8000bf05070 */
[----:B------:R-:W-:Y:S01]  /*1a00*/  ISETP.NE.AND.EX P0, PT, RZ, UR5, PT, P0 ;  /* 0x00000005ff007c0c */ /* 0x000fe2000bf05300 */
[----:B------:R-:W-:Y:S02]  /*1a10*/  ULDC.64 UR4, c[0x0][0xa30] ;  /* 0x00028c0000047ab9 */ /* 0x000fe40000000a00 */
[----:B------:R-:W-:-:S04]  /*1a20*/  ISETP.NE.U32.AND P1, PT, RZ, UR4, PT ;  /* 0x00000004ff007c0c */ /* 0x000fc8000bf25070 */
[----:B------:R-:W-:-:S06]  /*1a30*/  ISETP.NE.AND.EX P1, PT, RZ, UR5, PT, P1 ;  /* 0x00000005ff007c0c */ /* 0x000fcc000bf25310 */
[----:B------:R-:W1:Y:S08]  /*1a40*/  @P0 LDC.64 R6, c[0x0][0xa10] ;  /* 0x00028400ff060b82 */ /* 0x000e700000000a00 */
[----:B------:R-:W2:Y:S01]  /*1a50*/  @P1 LDC.64 R8, c[0x0][0xa30] ;  /* 0x00028c00ff081b82 */ /* 0x000ea20000000a00 */
[----:B-1----:R-:W-:-:S05]  /*1a60*/  @P0 IMAD.WIDE R6, R207, 0x4, R6 ;  /* 0x00000004cf060825 */ /* 0x002fca00078e0206 */
[----:B------:R-:W3:Y:S04]  /*1a70*/  @P0 LDG.E R0, desc[UR46][R6.64] ;  /* 0x0000002e06000981 */ /* 0x000ee8000c1e1900 */
[----:B------:R-:W3:Y:S01]  /*1a80*/  @P0 LDG.E R3, desc[UR46][R6.64+0x4] ;  /* 0x0000042e06030981 */ /* 0x000ee2000c1e1900 */
[----:B-----5:R-:W-:Y:S02]  /*1a90*/  IMAD.MOV.U32 R38, RZ, RZ, R25 ;  /* 0x000000ffff267224 */ /* 0x020fe400078e0019 */
[----:B--2---:R-:W-:-:S05]  /*1aa0*/  @P1 IMAD.WIDE R8, R207, 0x4, R8 ;  /* 0x00000004cf081825 */ /* 0x004fca00078e0208 */
[----:B------:R1:W5:Y:S01]  /*1ab0*/  @P1 LDG.E R38, desc[UR46][R8.64] ;  /* 0x0000002e08261981 */ /* 0x000362000c1e1900 */
[----:B0-----:R-:W-:Y:S01]  /*1ac0*/  ISETP.NE.AND P1, PT, R4, 0x1, PT ;  /* 0x000000010400780c */ /* 0x001fe20003f25270 */
[----:B------:R-:W-:Y:S01]  /*1ad0*/  IMAD.SHL.U32 R199, R205, 0x80, RZ ;  /* 0x00000080cdc77824 */ /* 0x000fe200078e00ff */
[----:B------:R-:W0:Y:S01]  /*1ae0*/  LDC.64 R4, c[0x0][0x9e0] ;  /* 0x00027800ff047b82 */ /* 0x000e220000000a00 */
[----:B------:R-:W-:-:S10]  /*1af0*/  IMAD.IADD R13, R25, 0x1, -R10 ;  /* 0x00000001190d7824 */ /* 0x000fd400078e0a0a */
[----:B------:R-:W2:Y:S08]  /*1b00*/  @P1 LDC R11, c[0x0][0x44c] ;  /* 0x00011300ff0b1b82 */ /* 0x000eb00000000800 */
[----:B------:R-:W4:Y:S01]  /*1b10*/  @P1 LDC R12, c[0x0][0x450] ;  /* 0x00011400ff0c1b82 */ /* 0x000f220000000800 */
[----:B0-----:R-:W-:Y:S01]  /*1b20*/  ISETP.GE.AND P2, PT, R5, 0x1, PT ;  /* 0x000000010500780c */ /* 0x001fe20003f46270 */
[----:B---3--:R-:W-:-:S02]  /*1b30*/  @P0 IMAD.IADD R2, R3, 0x1, -R0 ;  /* 0x0000000103020824 */ /* 0x008fc400078e0a00 */
[----:B------:R-:W-:Y:S02]  /*1b40*/  VIADD R0, R199, 0x7f ;  /* 0x0000007fc7007836 */ /* 0x000fe40000000000 */
[----:B------:R-:W-:Y:S02]  /*1b50*/  IMAD.IADD R197, R13, 0x1, R2 ;  /* 0x000000010dc57824 */ /* 0x000fe400078e0202 */
[----:B--2---:R-:W-:-:S03]  /*1b60*/  @P1 IMAD.HI.U32 R3, R0, R11, RZ ;  /* 0x0000000b00031227 */ /* 0x004fc600078e00ff */
[C---:B------:R-:W-:Y:S01]  /*1b70*/  IADD3 R40, R197.reuse, 0x1, -R195 ;  /* 0x00000001c5287810 */ /* 0x040fe20007ffe8c3 */
[----:B------:R-:W-:Y:S01]  /*1b80*/  IMAD.MOV.U32 R7, RZ, RZ, R0 ;  /* 0x000000ffff077224 */ /* 0x000fe200078e0000 */
[----:B----4-:R-:W-:Y:S01]  /*1b90*/  @P1 SHF.R.U32.HI R7, RZ, R12, R3 ;  /* 0x0000000cff071219 */ /* 0x010fe20000011603 */
[----:B------:R-:W-:-:S04]  /*1ba0*/  VIADD R0, R197, 0x3f ;  /* 0x0000003fc5007836 */ /* 0x000fc80000000000 */
[----:B-1----:R-:W-:Y:S01]  /*1bb0*/  IMAD.IADD R9, R40, 0x1, R7 ;  /* 0x0000000128097824 */ /* 0x002fe200078e0207 */
[----:B------:R-:W-:-:S03]  /*1bc0*/  SHF.R.S32.HI R3, RZ, 0x1f, R0 ;  /* 0x0000001fff037819 */ /* 0x000fc60000011400 */
[----:B------:R-:W-:Y:S01]  /*1bd0*/  IMAD.IADD R4, R9, 0x1, R4 ;  /* 0x0000000109047824 */ /* 0x000fe200078e0204 */
[----:B------:R-:W-:-:S04]  /*1be0*/  LEA.HI R3, R3, R0, RZ, 0x6 ;  /* 0x0000000003037211 */ /* 0x000fc800078f30ff */
[----:B------:R-:W-:Y:S01]  /*1bf0*/  SHF.R.S32.HI R39, RZ, 0x6, R3 ;  /* 0x00000006ff277819 */ /* 0x000fe20000011403 */
[----:B------:R-:W-:Y:S06]  /*1c00*/  @!P2 BRA `(.L_x_1416) ;  /* 0x000000000048a947 */ /* 0x000fec0003800000 */
[C---:B------:R-:W-:Y:S01]  /*1c10*/  ISETP.GT.AND P0, PT, R9.reuse, RZ, PT ;  /* 0x000000ff0900720c */ /* 0x040fe20003f04270 */
[----:B------:R-:W-:Y:S01]  /*1c20*/  BSSY B0, `(.L_x_1417) ;  /* 0x000000e000007945 */ /* 0x000fe20003800000 */
[----:B------:R-:W-:-:S11]  /*1c30*/  VIADD R0, R9, 0xffffffff ;  /* 0xffffffff09007836 */ /* 0x000fd60000000000 */
        /* <DEDUP_REMOVED lines=8> */
.L_x_1418:
[----:B------:R-:W-:-:S13]  /*1cc0*/  ISETP.NE.AND P0, PT, R5, 0x1, PT ;  /* 0x000000010500780c */ /* 0x000fda0003f05270 */
[----:B------:R-:W0:Y:S02]  /*1cd0*/  @P0 LDC.64 R6, c[0x0][0x9e8] ;  /* 0x00027a00ff060b82 */ /* 0x000e240000000a00 */
[----:B0-----:R-:W-:-:S05]  /*1ce0*/  @P0 IMAD.HI.U32 R6, R0, R6, RZ ;  /* 0x0000000600060227 */ /* 0x001fca00078e00ff */
[----:B------:R-:W-:-:S07]  /*1cf0*/  @P0 SHF.R.U32.HI R0, RZ, R7, R6 ;  /* 0x00000007ff000219 */ /* 0x000fce0000011606 */
.L_x_1419:
[----:B------:R-:W-:Y:S05]  /*1d00*/  BSYNC B0 ;  /* 0x0000000000007941 */ /* 0x000fea0003800000 */
.L_x_1417:
[----:B------:R-:W-:-:S05]  /*1d10*/  IMAD R3, R0, R5, R5 ;  /* 0x0000000500037224 */ /* 0x000fca00078e0205 */
[----:B------:R-:W-:-:S07]  /*1d20*/  VIMNMX R4, R4, R3, PT ;  /* 0x0000000304047248 */ /* 0x000fce0003fe0100 */
.L_x_1416:
[----:B------:R-:W0:Y:S01]  /*1d30*/  @P1 LDC R0, c[0x0][0x44c] ;  /* 0x00011300ff001b82 */ /* 0x000e220000000800 */
[----:B------:R-:W-:Y:S01]  /*1d40*/  IADD3 R4, R4, 0x3f, RZ ;  /* 0x0000003f04047810 */ /* 0x000fe20007ffe0ff */
[----:B------:R-:W-:Y:S01]  /*1d50*/  IMAD.MOV.U32 R6, RZ, RZ, R199 ;  /* 0x000000ffff067224 */ /* 0x000fe200078e00c7 */
[----:B------:R-:W-:Y:S01]  /*1d60*/  ULDC UR4, c[0x0][0x9dc] ;  /* 0x0002770000047ab9 */ /* 0x000fe20000000800 */
[----:B------:R-:W-:Y:S01]  /*1d70*/  IMAD.IADD R165, R197, 0x1, -R195 ;  /* 0x00000001c5a57824 */ /* 0x000fe200078e0ac3 */
[----:B------:R-:W-:-:S03]  /*1d80*/  SHF.R.S32.HI R3, RZ, 0x1f, R4 ;  /* 0x0000001fff037819 */ /* 0x000fc60000011404 */
[----:B------:R-:W1:Y:S01]  /*1d90*/  @P1 LDC R7, c[0x0][0x450] ;  /* 0x00011400ff071b82 */ /* 0x000e620000000800 */
[----:B------:R-:W-:Y:S01]  /*1da0*/  LEA.HI R3, R3, R4, RZ, 0x6 ;  /* 0x0000000403037211 */ /* 0x000fe200078f30ff */
[----:B0-----:R-:W-:-:S05]  /*1db0*/  @P1 IMAD.HI.U32 R0, R199, R0, RZ ;  /* 0x00000000c7001227 */ /* 0x001fca00078e00ff */
[----:B-1----:R-:W-:Y:S02]  /*1dc0*/  @P1 SHF.R.U32.HI R6, RZ, R7, R0 ;  /* 0x00000007ff061219 */ /* 0x002fe40000011600 */
[----:B------:R-:W-:-:S03]  /*1dd0*/  SHF.R.S32.HI R0, RZ, 0x6, R3 ;  /* 0x00000006ff007819 */ /* 0x000fc60000011403 */
[----:B------:R-:W-:Y:S01]  /*1de0*/  IMAD.IADD R3, R165, 0x1, R6 ;  /* 0x00000001a5037824 */ /* 0x000fe200078e0206 */
[----:B------:R-:W-:-:S03]  /*1df0*/  VIMNMX R8, R39, R0, PT ;  /* 0x0000000027087248 */ /* 0x000fc60003fe0100 */
[----:B------:R-:W-:Y:S01]  /*1e00*/  VIADD R0, R3, -UR4 ;  /* 0x8000000403007c36 */ /* 0x000fe20008000000 */
[----:B------:R-:W-:Y:S06]  /*1e10*/  @!P2 BRA `(.L_x_1420) ;  /* 0x000000000044a947 */ /* 0x000fec0003800000 */
[----:B------:R-:W-:Y:S01]  /*1e20*/  ISETP.GT.AND P0, PT, R3, -0x1, PT ;  /* 0xffffffff0300780c */ /* 0x000fe20003f04270 */
[----:B------:R-:W-:-:S12]  /*1e30*/  BSSY B0, `(.L_x_1421) ;  /* 0x000000d000007945 */ /* 0x000fd80003800000 */
        /* <DEDUP_REMOVED lines=8> */
.L_x_1422:
[----:B------:R-:W-:-:S13]  /*1ec0*/  ISETP.NE.AND P0, PT, R5, 0x1, PT ;  /* 0x000000010500780c */ /* 0x000fda0003f05270 */
[----:B------:R-:W0:Y:S02]  /*1ed0*/  @P0 LDC.64 R6, c[0x0][0x9e8] ;  /* 0x00027a00ff060b82 */ /* 0x000e240000000a00 */
[----:B0-----:R-:W-:-:S05]  /*1ee0*/  @P0 IMAD.HI.U32 R6, R3, R6, RZ ;  /* 0x0000000603060227 */ /* 0x001fca00078e00ff */
[----:B------:R-:W-:-:S07]  /*1ef0*/  @P0 SHF.R.U32.HI R3, RZ, R7, R6 ;  /* 0x00000007ff030219 */ /* 0x000fce0000011606 */
.L_x_1423:
[----:B------:R-:W-:Y:S05]  /*1f00*/  BSYNC B0 ;  /* 0x0000000000007941 */ /* 0x000fea0003800000 */
.L_x_1421:
[----:B------:R-:W-:-:S05]  /*1f10*/  IMAD R3, R3, R5, RZ ;  /* 0x0000000503037224 */ /* 0x000fca00078e02ff */
[----:B------:R-:W-:-:S07]  /*1f20*/  VIMNMX R0, R0, R3, !PT ;  /* 0x0000000300007248 */ /* 0x000fce0007fe0100 */
.L_x_1420:
[----:B------:R-:W-:Y:S01]  /*1f30*/  SHF.R.S32.HI R3, RZ, 0x1f, R0 ;  /* 0x0000001fff037819 */ /* 0x000fe20000011400 */
[----:B------:R-:W-:Y:S01]  /*1f40*/  BSSY B0, `(.L_x_1424) ;  /* 0x0000028000007945 */ /* 0x000fe20003800000 */
[----:B------:R-:W-:Y:S02]  /*1f50*/  LOP3.LUT R222, R217, 0xff, RZ, 0xc0, !PT ;  /* 0x000000ffd9de7812 */ /* 0x000fe400078ec0ff */
[----:B------:R-:W-:Y:S02]  /*1f60*/  LEA.HI R3, R3, R0, RZ, 0x6 ;  /* 0x0000000003037211 */ /* 0x000fe400078f30ff */
[----:B------:R-:W-:Y:S02]  /*1f70*/  SHF.R.U32.HI R217, RZ, 0x10, R217 ;  /* 0x00000010ffd97819 */ /* 0x000fe400000116d9 */
[----:B------:R-:W-:-:S04]  /*1f80*/  SHF.R.S32.HI R3, RZ, 0x6, R3 ;  /* 0x00000006ff037819 */ /* 0x000fc80000011403 */
[----:B------:R-:W-:Y:S01]  /*1f90*/  VIMNMX R9, RZ, R3, !PT ;  /* 0x00000003ff097248 */ /* 0x000fe20007fe0100 */
[----:B------:R-:W-:-:S03]  /*1fa0*/  IMAD.MOV.U32 R3, RZ, RZ, RZ ;  /* 0x000000ffff037224 */ /* 0x000fc600078e00ff */
[----:B------:R-:W-:-:S13]  /*1fb0*/  ISETP.GT.AND P0, PT, R8, R9, PT ;  /* 0x000000090800720c */ /* 0x000fda0003f04270 */
[----:B------:R-:W-:Y:S05]  /*1fc0*/  @!P0 BRA `(.L_x_1425) ;  /* 0x00000000007c8947 */ /* 0x000fea0003800000 */
[----:B------:R-:W-:Y:S01]  /*1fd0*/  ISETP.NE.AND P0, PT, R217, RZ, PT ;  /* 0x000000ffd900720c */ /* 0x000fe20003f05270 */
[----:B------:R-:W-:-:S03]  /*1fe0*/  ULDC UR4, c[0x0][0x9f0] ;  /* 0x00027c0000047ab9 */ /* 0x000fc60000000800 */
[----:B------:R-:W-:-:S04]  /*1ff0*/  SEL R11, R217, UR4, P0 ;  /* 0x00000004d90b7c07 */ /* 0x000fc80008000000 */
[-C--:B------:R-:W-:Y:S02]  /*2000*/  IABS R6, R11.reuse ;  /* 0x0000000b00067213 */ /* 0x080fe40000000000 */
[----:B------:R-:W-:Y:S02]  /*2010*/  IADD3 R0, R11, -0x1, R8 ;  /* 0xffffffff0b007810 */ /* 0x000fe40007ffe008 */
[----:B------:R-:W0:Y:S01]  /*2020*/  I2F.RP R3, R6 ;  /* 0x0000000600037306 */ /* 0x000e220000209400 */
[----:B------:R-:W-:Y:S02]  /*2030*/  IABS R12, R11 ;  /* 0x0000000b000c7213 */ /* 0x000fe40000000000 */
[----:B------:R-:W-:-:S05]  /*2040*/  IMAD.IADD R0, R0, 0x1, -R9 ;  /* 0x0000000100007824 */ /* 0x000fca00078e0a09 */
[----:B------:R-:W-:Y:S02]  /*2050*/  IABS R10, R0 ;  /* 0x00000000000a7213 */ /* 0x000fe40000000000 */
[----:B------:R-:W-:-:S04]  /*2060*/  LOP3.LUT R0, R0, R11, RZ, 0x3c, !PT ;  /* 0x0000000b00007212 */ /* 0x000fc800078e3cff */
        /* <DEDUP_REMOVED lines=21> */
.L_x_1425:
[----:B------:R-:W-:Y:S05]  /*21c0*/  BSYNC B0 ;  /* 0x0000000000007941 */ /* 0x000fea0003800000 */
.L_x_1424:
[----:B------:R-:W-:-:S05]  /*21d0*/  IMAD R0, R222, R3, R9 ;  /* 0x00000003de007224 */ /* 0x000fca00078e0209 */
        /* <DEDUP_REMOVED lines=15> */
[----:B------:R-:W-:Y:S01]  /*22d0*/  VIADD R0, R16, 0x20000 ;  /* 0x0002000010007836 */ /* 0x000fe20000000000 */
[----:B------:R-:W-:Y:S04]  /*22e0*/  BSSY B6, `(.L_x_1427) ;  /* 0x0000013000067945 */ /* 0x000fe80003800000 */
[----:B------:R-:W-:-:S13]  /*22f0*/  LOP3.LUT P0, RZ, R0, 0x3ff, RZ, 0xc0, !PT ;  /* 0x000003ff00ff7812 */ /* 0x000fda000780c0ff */
[----:B------:R-:W-:Y:S05]  /*2300*/  @!P0 BRA `(.L_x_1428) ;  /* 0x0000000000408947 */ /* 0x000fea0003800000 */
[----:B------:R-:W-:Y:S01]  /*2310*/  MOV R14, 0x0 ;  /* 0x00000000000e7802 */ /* 0x000fe20000000f00 */
[----:B------:R-:W-:Y:S01]  /*2320*/  ULDC.64 UR4, c[0x4][0x1c8] ;  /* 0x0100720000047ab9 */ /* 0x000fe20000000a00 */
[----:B------:R-:W-:Y:S01]  /*2330*/  ULDC.64 UR6, c[0x4][0x160] ;  /* 0x0100580000067ab9 */ /* 0x000fe20000000a00 */
[----:B------:R-:W-:Y:S02]  /*2340*/  IMAD.U32 R4, RZ, RZ, UR4 ;  /* 0x00000004ff047e24 */ /* 0x000fe4000f8e00ff */
[----:B------:R-:W-:Y:S01]  /*2350*/  IMAD.U32 R5, RZ, RZ, UR5 ;  /* 0x00000005ff057e24 */ /* 0x000fe2000f8e00ff */
[----:B------:R-:W0:Y:S01]  /*2360*/  LDC.64 R14, c[0x4][R14] ;  /* 0x010000000e0e7b82 */ /* 0x000e220000000a00 */
[----:B------:R-:W-:Y:S01]  /*2370*/  ULDC.64 UR4, c[0x4][0x1d0] ;  /* 0x0100740000047ab9 */ /* 0x000fe20000000a00 */
        /* <DEDUP_REMOVED lines=8> */
[----:B0----5:R-:W-:Y:S05]  /*2400*/  CALL.ABS.NOINC R14 ;  /* 0x000000000e007343 */ /* 0x021fea0003c00000 */
.L_x_1428:
[----:B------:R-:W-:Y:S05]  /*2410*/  BSYNC B6 ;  /* 0x0000000000067941 */ /* 0x000fea0003800000 */
.L_x_1427:
[----:B------:R-:W-:Y:S01]  /*2420*/  IADD3 R0, R16, 0x10000, RZ ;  /* 0x0001000010007810 */ /* 0x000fe20007ffe0ff */
[----:B------:R-:W-:Y:S03]  /*2430*/  BSSY B6, `(.L_x_1429) ;  /* 0x0000013000067945 */ /* 0x000fe60003800000 */
        /* <DEDUP_REMOVED lines=18> */
.L_x_1430:
[----:B------:R-:W-:Y:S05]  /*2560*/  BSYNC B6 ;  /* 0x0000000000067941 */ /* 0x000fea0003800000 */
.L_x_1429:
[----:B------:R-:W-:Y:S01]  /*2570*/  ULDC.64 UR4, c[0x0][0x9f8] ;  /* 0x00027e0000047ab9 */ /* 0x000fe20000000a00 */
[----:B------:R-:W-:Y:S01]  /*2580*/  IMAD.MOV.U32 R0, RZ, RZ, R207 ;  /* 0x000000ffff007224 */ /* 0x000fe200078e00cf */
[----:B------:R-:W-:Y:S01]  /*2590*/  ISETP.NE.U32.AND P0, PT, RZ, UR4, PT ;  /* 0x00000004ff007c0c */ /* 0x000fe2000bf05070 */
[----:B------:R-:W0:Y:S01]  /*25a0*/  LDC.64 R8, c[0x0][0x300] ;  /* 0x0000c000ff087b82 */ /* 0x000e220000000a00 */
[----:B------:R-:W-:Y:S01]  /*25b0*/  IMAD.IADD R24, R24, 0x1, R25 ;  /* 0x0000000118187824 */ /* 0x000fe200078e0219 */
[----:B------:R-:W-:Y:S01]  /*25c0*/  ULDC.64 UR6, c[0x0][0x310] ;  /* 0x0000c40000067ab9 */ /* 0x000fe20000000a00 */
[----:B------:R-:W-:Y:S01]  /*25d0*/  ISETP.NE.AND.EX P0, PT, RZ, UR5, PT, P0 ;  /* 0x00000005ff007c0c */ /* 0x000fe2000bf05300 */
[----:B------:R-:W1:Y:S01]  /*25e0*/  S2R R20, SR_TID.X ;  /* 0x0000000000147919 */ /* 0x000e620000002100 */
[----:B------:R-:W-:-:S03]  /*25f0*/  ULDC.64 UR4, c[0x0][0xa08] ;  /* 0x0002820000047ab9 */ /* 0x000fc60000000a00 */
[----:B------:R-:W2:Y:S08]  /*2600*/  LDC R71, c[0x0][0x3f4] ;  /* 0x0000fd00ff477b82 */ /* 0x000eb00000000800 */
[----:B------:R-:W3:Y:S02]  /*2610*/  @P0 LDC.64 R6, c[0x0][0x9f8] ;  /* 0x00027e00ff060b82 */ /* 0x000ee40000000a00 */
[----:B---3--:R-:W-:-:S05]  /*2620*/  @P0 IMAD.WIDE R6, R207, 0x4, R6 ;  /* 0x00000004cf060825 */ /* 0x008fca00078e0206 */
[----:B------:R3:W4:Y:S01]  /*2630*/  @P0 LDG.E R0, desc[UR46][R6.64] ;  /* 0x0000002e06000981 */ /* 0x000722000c1e1900 */
[----:B------:R-:W-:Y:S01]  /*2640*/  SHF.R.S32.HI R14, RZ, 0x1f, R24 ;  /* 0x0000001fff0e7819 */ /* 0x000fe20000011418 */
[-C--:B0-----:R-:W-:Y:S01]  /*2650*/  IMAD.WIDE.U32 R4, R24, R8.reuse, RZ ;  /* 0x0000000818047225 */ /* 0x081fe200078e00ff */
[----:B------:R-:W-:Y:S02]  /*2660*/  ISETP.NE.U32.AND P0, PT, RZ, UR4, PT ;  /* 0x00000004ff007c0c */ /* 0x000fe4000bf05070 */
[----:B-1----:R-:W-:Y:S01]  /*2670*/  SHF.R.U32.HI R26, RZ, 0x7, R20 ;  /* 0x00000007ff1a7819 */ /* 0x002fe20000011614 */
[-C--:B------:R-:W-:Y:S01]  /*2680*/  IMAD R10, R14, R8.reuse, RZ ;  /* 0x000000080e0a7224 */ /* 0x080fe200078e02ff */
[----:B------:R-:W-:Y:S01]  /*2690*/  ISETP.NE.AND.EX P0, PT, RZ, UR5, PT, P0 ;  /* 0x00000005ff007c0c */ /* 0x000fe2000bf05300 */
[----:B------:R-:W-:Y:S01]  /*26a0*/  ULDC.64 UR4, c[0x0][0x308] ;  /* 0x0000c20000047ab9 */ /* 0x000fe20000000a00 */
[----:B------:R-:W-:Y:S01]  /*26b0*/  SHF.R.S32.HI R23, RZ, 0x1f, R22 ;  /* 0x0000001fff177819 */ /* 0x000fe20000011416 */
[----:B------:R-:W-:Y:S01]  /*26c0*/  IMAD R3, R24, R9, R10 ;  /* 0x0000000918037224 */ /* 0x000fe200078e020a */
[----:B---3--:R-:W0:Y:S01]  /*26d0*/  LDC.64 R6, c[0x0][0x3f8] ;  /* 0x0000fe00ff067b82 */ /* 0x008e220000000a00 */
[----:B------:R-:W-:Y:S01]  /*26e0*/  ISETP.NE.AND P6, PT, R26, 0x1, PT ;  /* 0x000000011a00780c */ /* 0x000fe20003fc5270 */
[----:B------:R-:W-:Y:S01]  /*26f0*/  VIADD R68, R22, 0x80 ;  /* 0x0000008016447836 */ /* 0x000fe20000000000 */
[C---:B------:R-:W-:Y:S01]  /*2700*/  SHF.L.U64.HI R56, R8.reuse, 0x6, R9 ;  /* 0x0000000608387819 */ /* 0x040fe20000010209 */
[----:B------:R-:W-:Y:S01]  /*2710*/  IMAD.IADD R5, R5, 0x1, R3 ;  /* 0x0000000105057824 */ /* 0x000fe200078e0203 */
[----:B------:R-:W-:Y:S01]  /*2720*/  SHF.L.U64.HI R57, R8, 0x5, R9 ;  /* 0x0000000508397819 */ /* 0x000fe20000010209 */
[----:B------:R-:W-:Y:S01]  /*2730*/  IMAD.WIDE.U32 R20, R17, R8, R22 ;  /* 0x0000000811147225 */ /* 0x000fe200078e0016 */
[----:B------:R-:W-:-:S02]  /*2740*/  SHF.R.U32.HI R27, RZ, 0x3, R209 ;  /* 0x00000003ff1b7819 */ /* 0x000fc400000116d1 */
[----:B------:R-:W-:Y:S01]  /*2750*/  SHF.R.U32.HI R25, RZ, 0x3, R203 ;  /* 0x00000003ff197819 */ /* 0x000fe200000116cb */
[----:B------:R-:W-:Y:S01]  /*2760*/  IMAD.WIDE.U32 R4, R211, UR4, R4 ;  /* 0x00000004d3047c25 */ /* 0x000fe2000f8e0004 */
[----:B------:R-:W-:Y:S02]  /*2770*/  IADD3 R54, P1, R17, R24, RZ ;  /* 0x0000001811367210 */ /* 0x000fe40007f3e0ff */
[----:B------:R-:W-:Y:S01]  /*2780*/  SHF.R.S32.HI R69, RZ, 0x1f, R219 ;  /* 0x0000001fff457819 */ /* 0x000fe200000114db */
[----:B------:R-:W-:Y:S02]  /*2790*/  IMAD R5, R211, UR5, R5 ;  /* 0x00000005d3057c24 */ /* 0x000fe4000f8e0205 */
[----:B------:R-:W-:Y:S02]  /*27a0*/  IMAD.X R55, R223, 0x1, R14, P1 ;  /* 0x00000001df377824 */ /* 0x000fe400008e060e */
[C---:B------:R-:W-:Y:S02]  /*27b0*/  IMAD.SHL.U32 R58, R8.reuse, 0x40, RZ ;  /* 0x00000040083a7824 */ /* 0x040fe400078e00ff */
[----:B------:R-:W-:-:S02]  /*27c0*/  IMAD.SHL.U32 R59, R8, 0x20, RZ ;  /* 0x00000020083b7824 */ /* 0x000fc400078e00ff */
[----:B------:R-:W-:Y:S02]  /*27d0*/  VIADD R70, R26, 0x8 ;  /* 0x000000081a467836 */ /* 0x000fe40000000000 */
[-C--:B0-----:R-:W-:Y:S01]  /*27e0*/  IMAD R10, R223, R6.reuse, RZ ;  /* 0x00000006df0a7224 */ /* 0x081fe200078e02ff */
[C---:B------:R-:W-:Y:S01]  /*27f0*/  SHF.L.U64.HI R60, R6.reuse, 0x5, R7 ;  /* 0x00000005063c7819 */ /* 0x040fe20000010207 */
[----:B------:R-:W-:Y:S01]  /*2800*/  IMAD.WIDE.U32 R46, R17, R6, R18 ;  /* 0x00000006112e7225 */ /* 0x000fe200078e0012 */
[----:B------:R-:W-:-:S03]  /*2810*/  SHF.L.U64.HI R61, R6, 0x6, R7 ;  /* 0x00000006063d7819 */ /* 0x000fc60000010207 */
[C---:B------:R-:W-:Y:S02]  /*2820*/  IMAD R13, R17.reuse, R7, R10 ;  /* 0x00000007110d7224 */ /* 0x040fe400078e020a */
[----:B------:R-:W-:-:S04]  /*2830*/  IMAD.WIDE.U32 R48, R17, R6, R22 ;  /* 0x0000000611307225 */ /* 0x000fc800078e0016 */
[----:B------:R-:W-:Y:S02]  /*2840*/  IMAD.IADD R47, R47, 0x1, R13 ;  /* 0x000000012f2f7824 */ /* 0x000fe400078e020d */
[----:B------:R-:W-:Y:S02]  /*2850*/  IMAD.IADD R49, R13, 0x1, R49 ;  /* 0x000000010d317824 */ /* 0x000fe400078e0231 */
[----:B-----5:R-:W-:-:S04]  /*2860*/  IMAD.WIDE.U32 R46, R38, R6, R46 ;  /* 0x00000006262e7225 */ /* 0x020fc800078e002e */
[----:B------:R-:W-:-:S04]  /*2870*/  IMAD.WIDE.U32 R48, R38, R6, R48 ;  /* 0x0000000626307225 */ /* 0x000fc800078e0030 */
[C---:B------:R-:W-:Y:S02]  /*2880*/  IMAD.SHL.U32 R62, R6.reuse, 0x20, RZ ;  /* 0x00000020063e7824 */ /* 0x040fe400078e00ff */
[----:B------:R-:W-:Y:S01]  /*2890*/  IMAD.SHL.U32 R63, R6, 0x40, RZ ;  /* 0x00000040063f7824 */ /* 0x000fe200078e00ff */
[----:B----4-:R-:W-:Y:S02]  /*28a0*/  SHF.R.S32.HI R3, RZ, 0x1f, R0 ;  /* 0x0000001fff037819 */ /* 0x010fe40000011400 */
[----:B------:R-:W-:Y:S02]  /*28b0*/  SEL R15, R0, RZ, !P0 ;  /* 0x000000ff000f7207 */ /* 0x000fe40004000000 */
[----:B------:R-:W-:-:S03]  /*28c0*/  SEL R12, R3, RZ, !P0 ;  /* 0x000000ff030c7207 */ /* 0x000fc60004000000 */
[----:B------:R-:W-:Y:S02]  /*28d0*/  IMAD.WIDE.U32 R44, R15, UR6, R4 ;  /* 0x000000060f2c7c25 */ /* 0x000fe4000f8e0004 */
[----:B------:R-:W0:Y:S02]  /*28e0*/  LDC.64 R4, c[0x0][0x408] ;  /* 0x00010200ff047b82 */ /* 0x000e240000000a00 */
[----:B------:R-:W-:-:S04]  /*28f0*/  IMAD R0, R12, UR6, RZ ;  /* 0x000000060c007c24 */ /* 0x000fc8000f8e02ff */
[----:B------:R-:W-:Y:S01]  /*2900*/  IMAD R3, R15, UR7, R0 ;  /* 0x000000070f037c24 */ /* 0x000fe2000f8e0200 */
[----:B------:R-:W-:Y:S05]  /*2910*/  @!P6 WARPSYNC.ALL ;  /* 0x000000000000e948 */ /* 0x000fea0003800000 */
[----:B------:R-:W-:Y:S01]  /*2920*/  IMAD R0, R223, R8, RZ ;  /* 0x00000008df007224 */ /* 0x000fe200078e02ff */
[----:B------:R-:W-:Y:S02]  /*2930*/  ULDC.64 UR4, c[0x0][0x330] ;  /* 0x0000cc0000047ab9 */ /* 0x000fe40000000a00 */
[----:B------:R-:W-:-:S04]  /*2940*/  IMAD.WIDE.U32 R42, R211, UR4, R22 ;  /* 0x00000004d32a7c25 */ /* 0x000fc8000f8e0016 */
[----:B------:R-:W-:Y:S02]  /*2950*/  IMAD R11, R17, R9, R0 ;  /* 0x00000009110b7224 */ /* 0x000fe400078e0200 */
[----:B------:R-:W-:Y:S01]  /*2960*/  IMAD.IADD R0, R45, 0x1, R3 ;  /* 0x000000012d007824 */ /* 0x000fe200078e0203 */
[----:B------:R-:W-:Y:S01]  /*2970*/  IADD3 R3, P0, R44, R20, RZ ;  /* 0x000000142c037210 */ /* 0x000fe20007f1e0ff */
[----:B------:R-:W-:Y:S01]  /*2980*/  IMAD R43, R211, UR5, R43 ;  /* 0x00000005d32b7c24 */ /* 0x000fe2000f8e022b */
[----:B------:R-:W-:Y:S01]  /*2990*/  ULDC.64 UR4, c[0x0][0x338] ;  /* 0x0000ce0000047ab9 */ /* 0x000fe20000000a00 */
[-C--:B0-----:R-:W-:Y:S01]  /*29a0*/  IMAD.WIDE.U32 R50, R17, R4.reuse, R18 ;  /* 0x0000000411327225 */ /* 0x081fe200078e0012 */
[----:B------:R-:W-:Y:S02]  /*29b0*/  IADD3.X R20, R0, R21, R11, P0, !PT ;  /* 0x0000001500147210 */ /* 0x000fe400007fe40b */
[----:B--2---:R-:W-:Y:S01]  /*29c0*/  ISETP.GE.AND P0, PT, R22, R71, PT ;  /* 0x000000471600720c */ /* 0x004fe20003f06270 */
[----:B------:R-:W-:Y:S01]  /*29d0*/  IMAD R10, R12, UR4, RZ ;  /* 0x000000040c0a7c24 */ /* 0x000fe2000f8e02ff */
[C-C-:B------:R-:W-:Y:S01]  /*29e0*/  SHF.L.U64.HI R64, R4.reuse, 0x5, R5.reuse ;  /* 0x0000000504407819 */ /* 0x140fe20000010205 */
[----:B------:R-:W-:Y:S01]  /*29f0*/  IMAD R12, R223, R4, RZ ;  /* 0x00000004df0c7224 */ /* 0x000fe200078e02ff */
[----:B------:R-:W-:Y:S01]  /*2a00*/  SEL R11, R71, RZ, P0 ;  /* 0x000000ff470b7207 */ /* 0x000fe20000000000 */
[C---:B------:R-:W-:Y:S01]  /*2a10*/  IMAD R87, R15.reuse, UR5, R10 ;  /* 0x000000050f577c24 */ /* 0x040fe2000f8e020a */
[----:B------:R-:W-:Y:S01]  /*2a20*/  SHF.L.U64.HI R65, R4, 0x6, R5 ;  /* 0x0000000604417819 */ /* 0x000fe20000010205 */
[----:B------:R-:W-:Y:S01]  /*2a30*/  IMAD.WIDE.U32 R42, R15, UR4, R42 ;  /* 0x000000040f2a7c25 */ /* 0x000fe2000f8e002a */
[----:B------:R-:W-:Y:S01]  /*2a40*/  SHF.R.S32.HI R15, RZ, 0x1f, R38 ;  /* 0x0000001fff0f7819 */ /* 0x000fe20000011426 */
[----:B------:R-:W-:-:S02]  /*2a50*/  ULDC UR4, c[0x0][0x2f4] ;  /* 0x0000bd0000047ab9 */ /* 0x000fc40000000800 */
[C---:B------:R-:W-:Y:S01]  /*2a60*/  IMAD.IADD R11, R22.reuse, 0x1, R11 ;  /* 0x00000001160b7824 */ /* 0x040fe200078e020b */
[----:B------:R-:W-:Y:S01]  /*2a70*/  ISETP.GE.AND P1, PT, R22, UR4, PT ;  /* 0x0000000416007c0c */ /* 0x000fe2000bf26270 */
[C---:B------:R-:W-:Y:S01]  /*2a80*/  IMAD R13, R17.reuse, R5, R12 ;  /* 0x00000005110d7224 */ /* 0x040fe200078e020c */
[----:B------:R-:W-:Y:S01]  /*2a90*/  ISETP.GE.AND P2, PT, R68, UR4, PT ;  /* 0x0000000444007c0c */ /* 0x000fe2000bf46270 */
[----:B------:R-:W-:Y:S01]  /*2aa0*/  IMAD.WIDE.U32 R52, R17, R4, R22 ;  /* 0x0000000411347225 */ /* 0x000fe200078e0016 */
[----:B------:R-:W-:-:S03]  /*2ab0*/  SHF.R.S32.HI R10, RZ, 0x1f, R11 ;  /* 0x0000001fff0a7819 */ /* 0x000fc6000001140b */
[----:B------:R-:W-:Y:S01]  /*2ac0*/  IMAD.IADD R51, R51, 0x1, R13 ;  /* 0x0000000133337824 */ /* 0x000fe200078e020d */
[CC--:B------:R-:W-:Y:S01]  /*2ad0*/  LEA.HI R12, R10.reuse, R11.reuse, RZ, 0x7 ;  /* 0x0000000b0a0c7211 */ /* 0x0c0fe200078f38ff */
[----:B------:R-:W-:Y:S01]  /*2ae0*/  IMAD.IADD R53, R13, 0x1, R53 ;  /* 0x000000010d357824 */ /* 0x000fe200078e0235 */
[----:B------:R-:W-:Y:S01]  /*2af0*/  LEA.HI R10, R10, R11, RZ, 0x4 ;  /* 0x0000000b0a0a7211 */ /* 0x000fe200078f20ff */
[----:B------:R-:W-:Y:S02]  /*2b00*/  IMAD R9, R15, R6, RZ ;  /* 0x000000060f097224 */ /* 0x000fe400078e02ff */
[----:B------:R-:W-:Y:S01]  /*2b10*/  IMAD.SHL.U32 R12, R12, 0x40, RZ ;  /* 0x000000400c0c7824 */ /* 0x000fe200078e00ff */
[--C-:B------:R-:W-:Y:S01]  /*2b20*/  LOP3.LUT R11, R209, 0x70, R10.reuse, 0xf8, !PT ;  /* 0x00000070d10b7812 */ /* 0x100fe200078ef80a */
[-C--:B------:R-:W-:Y:S01]  /*2b30*/  IMAD R15, R15, R4.reuse, RZ ;  /* 0x000000040f0f7224 */ /* 0x080fe200078e02ff */
[----:B------:R-:W-:Y:S01]  /*2b40*/  LOP3.LUT R13, R203, 0x70, R10, 0xf8, !PT ;  /* 0x00000070cb0d7812 */ /* 0x000fe200078ef80a */
[----:B------:R-:W-:Y:S01]  /*2b50*/  IMAD R9, R38, R7, R9 ;  /* 0x0000000726097224 */ /* 0x000fe200078e0209 */
[----:B------:R-:W-:Y:S01]  /*2b60*/  LOP3.LUT R12, R12, 0xffffe000, RZ, 0xc0, !PT ;  /* 0xffffe0000c0c7812 */ /* 0x000fe200078ec0ff */
[C---:B------:R-:W-:Y:S01]  /*2b70*/  IMAD R15, R38.reuse, R5, R15 ;  /* 0x00000005260f7224 */ /* 0x040fe200078e020f */
[----:B------:R-:W-:Y:S01]  /*2b80*/  LOP3.LUT R11, R11, R27, RZ, 0x3c, !PT ;  /* 0x0000001b0b0b7212 */ /* 0x000fe200078e3cff */
[----:B------:R-:W-:Y:S01]  /*2b90*/  IMAD.WIDE.U32 R50, R38, R4, R50 ;  /* 0x0000000426327225 */ /* 0x000fe200078e0032 */
[----:B------:R-:W-:-:S02]  /*2ba0*/  LOP3.LUT R13, R13, R25, RZ, 0x3c, !PT ;  /* 0x000000190d0d7212 */ /* 0x000fc400078e3cff */
[----:B------:R-:W-:Y:S01]  /*2bb0*/  LOP3.LUT R74, R10, 0xfffffff0, RZ, 0xc0, !PT ;  /* 0xfffffff00a4a7812 */ /* 0x000fe200078ec0ff */
[----:B------:R-:W-:Y:S01]  /*2bc0*/  IMAD.WIDE.U32 R52, R38, R4, R52 ;  /* 0x0000000426347225 */ /* 0x000fe200078e0034 */
[-C--:B------:R-:W-:Y:S02]  /*2bd0*/  IADD3 R21, R11, R12.reuse, R213 ;  /* 0x0000000c0b157210 */ /* 0x080fe40007ffe0d5 */
[----:B------:R-:W-:Y:S01]  /*2be0*/  IADD3 R41, R13, R12, R212 ;  /* 0x0000000c0d297210 */ /* 0x000fe20007ffe0d4 */
[C---:B------:R-:W-:Y:S01]  /*2bf0*/  IMAD.SHL.U32 R66, R4.reuse, 0x20, RZ ;  /* 0x0000002004427824 */ /* 0x040fe200078e00ff */
[----:B------:R-:W-:Y:S01]  /*2c00*/  IADD3 R73, R9, R49, RZ ;  /* 0x0000003109497210 */ /* 0x000fe20007ffe0ff */
[----:B------:R-:W-:Y:S01]  /*2c10*/  IMAD.SHL.U32 R67, R4, 0x40, RZ ;  /* 0x0000004004437824 */ /* 0x000fe200078e00ff */
[----:B------:R-:W-:Y:S01]  /*2c20*/  SHF.R.S32.HI R79, RZ, 0x4, R10 ;  /* 0x00000004ff4f7819 */ /* 0x000fe2000001140a */
[----:B------:R-:W-:Y:S01]  /*2c30*/  IMAD.SHL.U32 R71, R71, 0x2, RZ ;  /* 0x0000000247477824 */ /* 0x000fe200078e00ff */
[----:B------:R-:W-:Y:S01]  /*2c40*/  SHF.R.S32.HI R86, RZ, 0x1f, R74 ;  /* 0x0000001fff567819 */ /* 0x000fe2000001144a */
[----:B------:R-:W-:-:S02]  /*2c50*/  IMAD.IADD R72, R47, 0x1, R9 ;  /* 0x000000012f487824 */ /* 0x000fc400078e0209 */
[----:B------:R-:W-:Y:S02]  /*2c60*/  IMAD.IADD R75, R51, 0x1, R15 ;  /* 0x00000001334b7824 */ /* 0x000fe400078e020f */
[----:B------:R-:W-:Y:S02]  /*2c70*/  IMAD.IADD R78, R15, 0x1, R53 ;  /* 0x000000010f4e7824 */ /* 0x000fe400078e0235 */
[----:B------:R-:W-:Y:S01]  /*2c80*/  IMAD.IADD R87, R43, 0x1, R87 ;  /* 0x000000012b577824 */ /* 0x000fe200078e0257 */
[----:B------:R-:W-:Y:S06]  /*2c90*/  @!P6 BAR.SYNC.DEFER_BLOCKING 0x9, 0x100 ;  /* 0x024400000000eb1d */ /* 0x000fec0000010000 */
.L_x_1478:
[----:B0-----:R-:W0:Y:S01]  /*2ca0*/  LDC.64 R76, c[0x0][0x2e8] ;  /* 0x0000ba00ff4c7b82 */ /* 0x001e220000000a00 */
[----:B------:R-:W-:Y:S01]  /*2cb0*/  VIADD R36, R36, 0xffffffff ;  /* 0xffffffff24247836 */ /* 0x000fe20000000000 */
[----:B------:R-:W-:Y:S05]  /*2cc0*/  YIELD ;  /* 0x0000000000007946 */ /* 0x000fea0003800000 */
[----:B------:R-:W-:Y:S01]  /*2cd0*/  SHF.R.S32.HI R11, RZ, 0x1f, R36 ;  /* 0x0000001fff0b7819 */ /* 0x000fe20000011424 */
[----:B------:R-:W1:Y:S01]  /*2ce0*/  LDC R82, c[0x0][0x3f4] ;  /* 0x0000fd00ff527b82 */ /* 0x000e620000000800 */
[-C--:B------:R-:W-:Y:S01]  /*2cf0*/  IMAD R5, R56, R36.reuse, RZ ;  /* 0x0000002438057224 */ /* 0x080fe200078e02ff */
[----:B------:R-:W-:Y:S01]  /*2d00*/  BSSY B0, `(.L_x_1431) ;  /* 0x0000487000007945 */ /* 0x000fe20003800000 */
[----:B------:R-:W-:-:S04]  /*2d10*/  IMAD.WIDE.U32 R80, R58, R36, RZ ;  /* 0x000000243a507225 */ /* 0x000fc800078e00ff */
[----:B------:R-:W-:Y:S01]  /*2d20*/  IMAD R5, R11, R58, R5 ;  /* 0x0000003a0b057224 */ /* 0x000fe200078e0205 */
[----:B------:R-:W-:Y:S01]  /*2d30*/  IADD3 R13, P3, P4, R3, R80, R59 ;  /* 0x00000050030d7210 */ /* 0x000fe20007c7e03b */
[----:B------:R-:W-:Y:S02]  /*2d40*/  IMAD R89, R192, 0x4000, R215 ;  /* 0x00004000c0597824 */ /* 0x000fe400078e02d7 */
[----:B------:R-:W-:Y:S02]  /*2d50*/  IMAD.IADD R33, R81, 0x1, R5 ;  /* 0x0000000151217824 */ /* 0x000fe400078e0205 */
[----:B------:R-:W-:-:S03]  /*2d60*/  IMAD.IADD R89, R16, 0x1, R89 ;  /* 0x0000000110597824 */ /* 0x000fc600078e0259 */
[----:B------:R-:W-:Y:S02]  /*2d70*/  IADD3.X R4, R20, R33, R57, P3, P4 ;  /* 0x0000002114047210 */ /* 0x000fe40001fe8439 */
[-C--:B0-----:R-:W-:Y:S02]  /*2d80*/  IADD3 R14, P4, P5, R80, R76.reuse, R3 ;  /* 0x0000004c500e7210 */ /* 0x081fe40007d9e003 */
[----:B------:R-:W-:Y:S02]  /*2d90*/  IADD3 R12, P3, R13, R76, RZ ;  /* 0x0000004c0d0c7210 */ /* 0x000fe40007f7e0ff */
[----:B------:R-:W-:Y:S02]  /*2da0*/  IADD3.X R15, R33, R77, R20, P4, P5 ;  /* 0x0000004d210f7210 */ /* 0x000fe400027ea414 */
[----:B-1----:R-:W-:Y:S01]  /*2db0*/  ISETP.GE.AND P4, PT, R82, 0x1, PT ;  /* 0x000000015200780c */ /* 0x002fe20003f86270 */
[----:B------:R-:W-:Y:S01]  /*2dc0*/  IMAD.X R13, R4, 0x1, R77, P3 ;  /* 0x00000001040d7824 */ /* 0x000fe200018e064d */
[----:B------:R-:W-:-:S04]  /*2dd0*/  ISETP.GT.AND P5, PT, R36, R37, PT ;  /* 0x000000252400720c */ /* 0x000fc80003fa4270 */
[----:B------:R-:W-:-:S07]  /*2de0*/  P2R R88, PR, RZ, 0x20 ;  /* 0x00000020ff587803 */ /* 0x000fce0000000000 */
[----:B----4-:R-:W-:Y:S05]  /*2df0*/  @!P4 BRA `(.L_x_1432) ;  /* 0x000000440074c947 */ /* 0x010fea0003800000 */
[----:B------:R-:W-:Y:S01]  /*2e00*/  ULDC.U8 UR4, c[0x0][0x410] ;  /* 0x0001040000047ab9 */ /* 0x000fe20000000000 */
[-C--:B------:R-:W-:Y:S01]  /*2e10*/  IMAD R4, R61, R36.reuse, RZ ;  /* 0x000000243d047224 */ /* 0x080fe200078e02ff */
[----:B------:R-:W-:Y:S01]  /*2e20*/  ISETP.NE.AND P3, PT, RZ, UR4, PT ;  /* 0x00000004ff007c0c */ /* 0x000fe2000bf65270 */
[-C--:B------:R-:W-:Y:S02]  /*2e30*/  IMAD R6, R65, R36.reuse, RZ ;  /* 0x0000002441067224 */ /* 0x080fe400078e02ff */
[C---:B------:R-:W-:Y:S02]  /*2e40*/  IMAD R9, R11.reuse, R63, R4 ;  /* 0x0000003f0b097224 */ /* 0x040fe400078e0204 */
[----:B------:R-:W-:Y:S02]  /*2e50*/  IMAD R11, R11, R67, R6 ;  /* 0x000000430b0b7224 */ /* 0x000fe400078e0206 */
[----:B------:R-:W-:Y:S02]  /*2e60*/  IMAD R90, R36, -0x40, R2 ;  /* 0xffffffc0245a7824 */ /* 0x000fe400078e0202 */
[----:B------:R-:W-:-:S03]  /*2e70*/  IMAD.WIDE.U32 R6, R63, R36, RZ ;  /* 0x000000243f067225 */ /* 0x000fc600078e00ff */
[----:B------:R-:W-:Y:S01]  /*2e80*/  VIMNMX R90, R90, 0x40, PT ;  /* 0x000000405a5a7848 */ /* 0x000fe20003fe0100 */
[----:B------:R-:W-:-:S04]  /*2e90*/  IMAD.WIDE.U32 R4, R67, R36, RZ ;  /* 0x0000002443047225 */ /* 0x000fc800078e00ff */
        /* <DEDUP_REMOVED lines=9> */
[----:B------:R-:W-:-:S03]  /*2f30*/  CS2R R32, SRZ ;  /* 0x0000000000207805 */ /* 0x000fc6000001ff00 */
[----:B------:R-:W-:Y:S05]  /*2f40*/  @P4 BRA `(.L_x_1435) ;  /* 0x0000000000404947 */ /* 0x000fea0003800000 */
        /* <DEDUP_REMOVED lines=16> */
.L_x_1435:
[----:B------:R-:W-:Y:S05]  /*3050*/  BSYNC B1 ;  /* 0x0000000000017941 */ /* 0x000fea0003800000 */
.L_x_1434:
[----:B------:R-:W-:Y:S01]  /*3060*/  ISETP.GE.AND P5, PT, R219, R90, PT ;  /* 0x0000005adb00720c */ /* 0x000fe20003fa6270 */
[----:B------:R-:W-:Y:S01]  /*3070*/  BSSY B1, `(.L_x_1436) ;  /* 0x000001b000017945 */ /* 0x000fe20003800000 */
[----:B0-----:R-:W-:Y:S02]  /*3080*/  CS2R R24, SRZ ;  /* 0x0000000000187805 */ /* 0x001fe4000001ff00 */
[----:B------:R-:W-:Y:S01]  /*3090*/  CS2R R10, SRZ ;  /* 0x00000000000a7805 */ /* 0x000fe2000001ff00 */
[----:B-----5:R-:W-:Y:S01]  /*30a0*/  IMAD.MOV.U32 R81, RZ, RZ, R28 ;  /* 0x000000ffff517224 */ /* 0x020fe200078e001c */
[----:B------:R-:W-:Y:S01]  /*30b0*/  CS2R R26, SRZ ;  /* 0x00000000001a7805 */ /* 0x000fe2000001ff00 */
[----:B------:R-:W-:-:S06]  /*30c0*/  IMAD.MOV.U32 R85, RZ, RZ, R34 ;  /* 0x000000ffff557224 */ /* 0x000fcc00078e0022 */
        /* <DEDUP_REMOVED lines=21> */
.L_x_1437:
[----:B------:R-:W-:Y:S05]  /*3220*/  BSYNC B1 ;  /* 0x0000000000017941 */ /* 0x000fea0003800000 */
.L_x_1436:
[----:B------:R-:W-:Y:S01]  /*3230*/  UISETP.NE.AND UP0, UPT, UR45, 0x3, UPT ;  /* 0x000000032d00788c */ /* 0x000fe2000bf05270 */
[----:B------:R-:W-:Y:S02]  /*3240*/  IMAD.MOV.U32 R84, RZ, RZ, R30 ;  /* 0x000000ffff547224 */ /* 0x000fe400078e001e */
[----:B------:R-:W-:Y:S02]  /*3250*/  IMAD.MOV.U32 R101, RZ, RZ, R32 ;  /* 0x000000ffff657224 */ /* 0x000fe400078e0020 */
[----:B-----5:R-:W-:Y:S01]  /*3260*/  IMAD.MOV.U32 R76, RZ, RZ, R8 ;  /* 0x000000ffff4c7224 */ /* 0x020fe200078e0008 */
[----:B------:R-:W-:Y:S01]  /*3270*/  PLOP3.LUT P3, PT, PT, PT, UP0, 0x80, 0x0 ;  /* 0x000000000000781c */ /* 0x000fe20003f6f008 */
[----:B------:R-:W-:Y:S02]  /*3280*/  IMAD.MOV.U32 R80, RZ, RZ, R24 ;  /* 0x000000ffff507224 */ /* 0x000fe400078e0018 */
[----:B------:R-:W-:Y:S02]  /*3290*/  IMAD.MOV.U32 R77, RZ, RZ, R10 ;  /* 0x000000ffff4d7224 */ /* 0x000fe400078e000a */
[----:B------:R-:W-:-:S08]  /*32a0*/  IMAD.MOV.U32 R83, RZ, RZ, R26 ;  /* 0x000000ffff537224 */ /* 0x000fd000078e001a */
[----:B------:R-:W-:Y:S05]  /*32b0*/  @!P3 BRA `(.L_x_1438) ;  /* 0x000000000004b947 */ /* 0x000fea0003800000 */
[----:B------:R-:W-:Y:S01]  /*32c0*/  BPT.TRAP 0x1 ;  /* 0x000000040000795c */ /* 0x000fe20000300000 */
.L_x_1438:
[----:B------:R-:W-:Y:S01]  /*32d0*/  IMAD R91, R192, 0x8, R16 ;  /* 0x00000008c05b7824 */ /* 0x000fe200078e0210 */
[----:B------:R-:W-:Y:S01]  /*32e0*/  SHF.L.U32 R92, R198, 0x1f, RZ ;  /* 0x0000001fc65c7819 */ /* 0x000fe200000006ff */
[----:B------:R-:W-:Y:S03]  /*32f0*/  BSSY B1, `(.L_x_1439) ;  /* 0x0000003000017945 */ /* 0x000fe60003800000 */
[----:B------:R-:W1:Y:S02]  /*3300*/  SYNCS.PHASECHK.TRANS64.TRYWAIT P6, [R91+URZ+0x28490], R92 ;  /* 0x0284905c5b0075a7 */ /* 0x000e6400080c017f */
[----:B-1----:R-:W-:Y:S05]  /*3310*/  @!P6 BRA `(.L_x_1440) ;  /* 0x0000028c00dce947 */ /* 0x002fea0003800000 */
.L_x_1809:
[----:B------:R-:W-:Y:S05]  /*3320*/  BSYNC B1 ;  /* 0x0000000000017941 */ /* 0x000fea0003800000 */
.L_x_1439:
[----:B------:R-:W-:Y:S04]  /*3330*/  BSSY B1, `(.L_x_1441) ;  /* 0x00000e9000017945 */ /* 0x000fe80003800000 */
[----:B------:R-:W-:Y:S05]  /*3340*/  @P4 BRA `(.L_x_1442) ;  /* 0x0000000c009c4947 */ /* 0x000fea0003800000 */
[----:B------:R-:W-:Y:S04]  /*3350*/  BSSY B2, `(.L_x_1443) ;  /* 0x0000073000027945 */ /* 0x000fe80003800000 */
[----:B------:R-:W-:Y:S05]  /*3360*/  @P1 BRA `(.L_x_1444) ;  /* 0x0000000400c41947 */ /* 0x000fea0003800000 */
[----:B0-----:R0:W2:Y:S01]  /*3370*/  LDS.128 R4, [R89+0x20000] ;  /* 0x0200000059047984 */ /* 0x0010a20000000c00 */
[----:B------:R-:W-:Y:S01]  /*3380*/  ISETP.GE.AND P4, PT, R18, R82, PT ;  /* 0x000000521200720c */ /* 0x000fe20003f86270 */
[----:B------:R-:W-:-:S12]  /*3390*/  BSSY B3, `(.L_x_1445) ;  /* 0x000006d000037945 */ /* 0x000fd80003800000 */
[----:B0-----:R-:W-:Y:S05]  /*33a0*/  @P4 BRA `(.L_x_1446) ;  /* 0x0000000400ac4947 */ /* 0x001fea0003800000 */
[--C-:B------:R-:W-:Y:S02]  /*33b0*/  SHF.R.U32.HI R98, RZ, 0x10, R35.reuse ;  /* 0x00000010ff627819 */ /* 0x100fe40000011623 */
[--C-:B------:R-:W-:Y:S02]  /*33c0*/  SHF.R.U32.HI R96, RZ, 0x8, R35.reuse ;  /* 0x00000008ff607819 */ /* 0x100fe40000011623 */
[----:B------:R-:W-:Y:S02]  /*33d0*/  LOP3.LUT R32, R35, 0xff, RZ, 0xc0, !PT ;  /* 0x000000ff23207812 */ /* 0x000fe400078ec0ff */
[----:B------:R-:W-:Y:S02]  /*33e0*/  SHF.R.U32.HI R97, RZ, 0x18, R35 ;  /* 0x00000018ff617819 */ /* 0x000fe40000011623 */
[----:B------:R-:W-:Y:S02]  /*33f0*/  SHF.R.U32.HI R93, RZ, 0x8, R33 ;  /* 0x00000008ff5d7819 */ /* 0x000fe40000011621 */
[----:B------:R-:W-:-:S02]  /*3400*/  LOP3.LUT R34, R33, 0xff, RZ, 0xc0, !PT ;  /* 0x000000ff21227812 */ /* 0x000fc400078ec0ff */
[--C-:B------:R-:W-:Y:S02]  /*3410*/  SHF.R.U32.HI R35, RZ, 0x18, R33.reuse ;  /* 0x00000018ff237819 */ /* 0x100fe40000011621 */
[----:B------:R-:W-:Y:S02]  /*3420*/  SHF.R.U32.HI R95, RZ, 0x10, R33 ;  /* 0x00000010ff5f7819 */ /* 0x000fe40000011621 */
[----:B------:R-:W-:Y:S01]  /*3430*/  PRMT R33, R97, 0x654, R32 ;  /* 0x0000065461217816 */ /* 0x000fe20000000020 */
[----:B------:R-:W-:Y:S01]  /*3440*/  IMAD.SHL.U32 R32, R96, 0x100, RZ ;  /* 0x0000010060207824 */ /* 0x000fe200078e00ff */
[----:B------:R-:W-:Y:S01]  /*3450*/  PRMT R94, R35, 0x654, R34 ;  /* 0x00000654235e7816 */ /* 0x000fe20000000022 */
[----:B------:R-:W-:Y:S01]  /*3460*/  IMAD.SHL.U32 R35, R93, 0x100, RZ ;  /* 0x000001005d237824 */ /* 0x000fe200078e00ff */
[----:B------:R-:W-:Y:S01]  /*3470*/  F2FP.F16.E4M3.UNPACK_B R93, R101.H1 ;  /* 0x00000065ff5d723e */ /* 0x000fe200030006ff */
[----:B--2---:R-:W-:Y:S01]  /*3480*/  IMAD.MOV.U32 R34, RZ, RZ, R4 ;  /* 0x000000ffff227224 */ /* 0x004fe200078e0004 */
[----:B------:R-:W-:Y:S01]  /*3490*/  LOP3.LUT R33, R33, 0xff00, R32, 0xf8, !PT ;  /* 0x0000ff0021217812 */ /* 0x000fe200078ef820 */
[----:B------:R-:W-:Y:S01]  /*34a0*/  IMAD.U32 R32, R98, 0x10000, RZ ;  /* 0x0001000062207824 */ /* 0x000fe200078e00ff */
[----:B------:R-:W-:Y:S01]  /*34b0*/  LOP3.LUT R94, R94, 0xff00, R35, 0xf8, !PT ;  /* 0x0000ff005e5e7812 */ /* 0x000fe200078ef823 */
[----:B------:R-:W-:Y:S01]  /*34c0*/  IMAD.U32 R35, R95, 0x10000, RZ ;  /* 0x000100005f237824 */ /* 0x000fe200078e00ff */
[----:B------:R-:W-:Y:S01]  /*34d0*/  F2FP.F16.E4M3.UNPACK_B R4, R5 ;  /* 0x00000005ff04723e */ /* 0x000fe200020006ff */
[--C-:B------:R-:W-:Y:S01]  /*34e0*/  HADD2.F32 R97, -RZ, R93.reuse.H0_H0 ;  /* 0x2000005dff617230 */ /* 0x100fe20000004100 */
[----:B------:R-:W-:Y:S01]  /*34f0*/  LOP3.LUT R32, R33, 0xff0000, R32, 0xf8, !PT ;  /* 0x00ff000021207812 */ /* 0x000fe200078ef820 */
[----:B------:R-:W-:Y:S01]  /*3500*/  HADD2.F32 R98, -RZ, R93.H1_H1 ;  /* 0x3000005dff627230 */ /* 0x000fe20000004100 */
[----:B------:R-:W-:Y:S01]  /*3510*/  LOP3.LUT R33, R94, 0xff0000, R35, 0xf8, !PT ;  /* 0x00ff00005e217812 */ /* 0x000fe200078ef823 */
[--C-:B------:R-:W-:Y:S01]  /*3520*/  HADD2.F32 R35, -RZ, R4.reuse.H1_H1 ;  /* 0x30000004ff237230 */ /* 0x100fe20000004100 */
[----:B------:R-:W-:Y:S01]  /*3530*/  F2FP.F16.E4M3.UNPACK_B R95, R85.H1 ;  /* 0x00000055ff5f723e */ /* 0x000fe200030006ff */
[----:B------:R-:W-:Y:S01]  /*3540*/  HADD2.F32 R4, -RZ, R4.H0_H0 ;  /* 0x20000004ff047230 */ /* 0x000fe20000004100 */
[----:B------:R-:W-:-:S02]  /*3550*/  F2FP.F16.E4M3.UNPACK_B R5, R5.H1 ;  /* 0x00000005ff05723e */ /* 0x000fc400030006ff */
[CC--:B------:R-:W-:Y:S01]  /*3560*/  FMUL.FTZ R99, R35.reuse, R97.reuse ;  /* 0x0000006123637220 */ /* 0x0c0fe20000410000 */
[----:B------:R-:W-:Y:S02]  /*3570*/  HADD2.F32 R96, -RZ, R95.H0_H0 ;  /* 0x2000005fff607230 */ /* 0x000fe40000004100 */
[C---:B------:R-:W-:Y:S01]  /*3580*/  FMUL.FTZ R100, R4.reuse, R97 ;  /* 0x0000006104647220 */ /* 0x040fe20000410000 */
[--C-:B------:R-:W-:Y:S01]  /*3590*/  HADD2.F32 R94, -RZ, R5.reuse.H1_H1 ;  /* 0x30000005ff5e7230 */ /* 0x100fe20000004100 */
[----:B------:R-:W-:Y:S01]  /*35a0*/  F2FP.F16.E4M3.UNPACK_B R97, R101 ;  /* 0x00000065ff61723e */ /* 0x000fe200020006ff */
[----:B------:R-:W-:Y:S02]  /*35b0*/  HADD2.F32 R93, -RZ, R5.H0_H0 ;  /* 0x20000005ff5d7230 */ /* 0x000fe40000004100 */
[-C--:B------:R-:W-:Y:S01]  /*35c0*/  FFMA.FTZ R4, R4, R96.reuse, -R99 ;  /* 0x0000006004047223 */ /* 0x080fe20000010863 */
[----:B------:R-:W-:Y:S02]  /*35d0*/  HADD2.F32 R95, -RZ, R95.H1_H1 ;  /* 0x3000005fff5f7230 */ /* 0x000fe40000004100 */
[----:B------:R-:W-:Y:S01]  /*35e0*/  FFMA.FTZ R5, R35, R96, R100 ;  /* 0x0000006023057223 */ /* 0x000fe20000010064 */
[CC--:B------:R-:W-:Y:S01]  /*35f0*/  FMUL.FTZ R102, R94.reuse, R98.reuse ;  /* 0x000000625e667220 */ /* 0x0c0fe20000410000 */
[C---:B------:R-:W-:Y:S01]  /*3600*/  FMUL.FTZ R99, R93.reuse, R98 ;  /* 0x000000625d637220 */ /* 0x040fe20000410000 */
[-C--:B------:R-:W-:Y:S01]  /*3610*/  F2FP.F16.E4M3.UNPACK_B R35, R34.reuse.H1 ;  /* 0x00000022ff23723e */ /* 0x080fe200030006ff */
[--C-:B------:R-:W-:Y:S01]  /*3620*/  HADD2.F32 R98, -RZ, R97.reuse.H0_H0 ;  /* 0x20000061ff627230 */ /* 0x100fe20000004100 */
[----:B------:R-:W-:Y:S01]  /*3630*/  F2FP.F16.E4M3.UNPACK_B R34, R34 ;  /* 0x00000022ff22723e */ /* 0x000fe200020006ff */
[-C--:B------:R-:W-:Y:S01]  /*3640*/  FFMA.FTZ R101, R93, R95.reuse, -R102 ;  /* 0x0000005f5d657223 */ /* 0x080fe20000010866 */
[----:B------:R-:W-:Y:S01]  /*3650*/  FFMA.FTZ R104, R94, R95, R99 ;  /* 0x0000005f5e687223 */ /* 0x000fe20000010063 */
[----:B------:R-:W-:Y:S01]  /*3660*/  HADD2.F32 R99, -RZ, R97.H1_H1 ;  /* 0x30000061ff637230 */ /* 0x000fe20000004100 */
[----:B------:R-:W-:Y:S01]  /*3670*/  F2FP.F16.E4M3.UNPACK_B R95, R85 ;  /* 0x00000055ff5f723e */ /* 0x000fe200020006ff */
[--C-:B------:R-:W-:Y:S01]  /*3680*/  HADD2.F32 R94, -RZ, R35.reuse.H1_H1 ;  /* 0x30000023ff5e7230 */ /* 0x100fe20000004100 */
[----:B------:R-:W-:Y:S01]  /*3690*/  F2FP.F16.E4M3.UNPACK_B R97, R32 ;  /* 0x00000020ff61723e */ /* 0x000fe200020006ff */
[----:B------:R-:W-:-:S02]  /*36a0*/  HADD2.F32 R93, -RZ, R35.H0_H0 ;  /* 0x20000023ff5d7230 */ /* 0x000fc40000004100 */
[--C-:B------:R-:W-:Y:S02]  /*36b0*/  HADD2.F32 R85, -RZ, R34.reuse.H1_H1 ;  /* 0x30000022ff557230 */ /* 0x100fe40000004100 */
[CC--:B------:R-:W-:Y:S01]  /*36c0*/  FMUL.FTZ R102, R94.reuse, R99.reuse ;  /* 0x000000635e667220 */ /* 0x0c0fe20000410000 */
[----:B------:R-:W-:Y:S02]  /*36d0*/  HADD2.F32 R35, -RZ, R34.H0_H0 ;  /* 0x20000022ff237230 */ /* 0x000fe40000004100 */
[----:B------:R-:W-:Y:S01]  /*36e0*/  FMUL.FTZ R99, R93, R99 ;  /* 0x000000635d637220 */ /* 0x000fe20000410000 */
[--C-:B------:R-:W-:Y:S02]  /*36f0*/  HADD2.F32 R34, -RZ, R95.reuse.H1_H1 ;  /* 0x3000005fff227230 */ /* 0x100fe40000004100 */
[-C--:B------:R-:W-:Y:S01]  /*3700*/  FMUL.FTZ R100, R85, R98.reuse ;  /* 0x0000006255647220 */ /* 0x080fe20000410000 */
[----:B------:R-:W-:Y:S02]  /*3710*/  HADD2.F32 R96, -RZ, R95.H0_H0 ;  /* 0x2000005fff607230 */ /* 0x000fe40000004100 */
[----:B------:R-:W-:Y:S01]  /*3720*/  FMUL.FTZ R98, R35, R98 ;  /* 0x0000006223627220 */ /* 0x000fe20000410000 */
[----:B------:R-:W-:Y:S01]  /*3730*/  F2FP.F16.E4M3.UNPACK_B R95, R7.H1 ;  /* 0x00000007ff5f723e */ /* 0x000fe200030006ff */
[-C--:B------:R-:W-:Y:S01]  /*3740*/  FFMA.FTZ R93, R93, R34.reuse, -R102 ;  /* 0x000000225d5d7223 */ /* 0x080fe20000010866 */
[----:B------:R-:W-:Y:S01]  /*3750*/  FFMA.FTZ R94, R94, R34, R99 ;  /* 0x000000225e5e7223 */ /* 0x000fe20000010063 */
[-C--:B------:R-:W-:Y:S01]  /*3760*/  FFMA.FTZ R34, R35, R96.reuse, -R100 ;  /* 0x0000006023227223 */ /* 0x080fe20000010864 */
[----:B------:R-:W-:Y:S01]  /*3770*/  FFMA.FTZ R35, R85, R96, R98 ;  /* 0x0000006055237223 */ /* 0x000fe20000010062 */
[----:B------:R-:W-:Y:S01]  /*3780*/  F2FP.SATFINITE.E4M3.F32.PACK_AB_MERGE_C R85, R104, R101, RZ ;  /* 0x000000656855723e */ /* 0x000fe200048070ff */
[--C-:B------:R-:W-:Y:S01]  /*3790*/  HADD2.F32 R96, -RZ, R95.reuse.H0_H0 ;  /* 0x2000005fff607230 */ /* 0x100fe20000004100 */
[----:B------:R-:W-:Y:S01]  /*37a0*/  F2FP.SATFINITE.E4M3.F32.PACK_AB_MERGE_C R93, R94, R93, RZ ;  /* 0x0000005d5e5d723e */ /* 0x000fe200048070ff */
[----:B------:R-:W-:Y:S01]  /*37b0*/  HADD2.F32 R95, -RZ, R95.H1_H1 ;  /* 0x3000005fff5f7230 */ /* 0x000fe20000004100 */
[----:B------:R-:W-:-:S02]  /*37c0*/  F2FP.F16.E4M3.UNPACK_B R101, R33.H1 ;  /* 0x00000021ff65723e */ /* 0x000fc400030006ff */
[----:B------:R-:W-:Y:S02]  /*37d0*/  F2FP.F16.E4M3.UNPACK_B R94, R6.H1 ;  /* 0x00000006ff5e723e */ /* 0x000fe400030006ff */
[----:B------:R-:W-:Y:S01]  /*37e0*/  F2FP.F16.E4M3.UNPACK_B R100, R33 ;  /* 0x00000021ff64723e */ /* 0x000fe200020006ff */
[----:B------:R-:W-:Y:S01]  /*37f0*/  HADD2.F32 R103, -RZ, R101.H1_H1 ;  /* 0x30000065ff677230 */ /* 0x000fe20000004100 */
[----:B------:R-:W-:Y:S01]  /*3800*/  F2FP.F16.E4M3.UNPACK_B R98, R32.H1 ;  /* 0x00000020ff62723e */ /* 0x000fe200030006ff */
[----:B------:R-:W-:Y:S01]  /*3810*/  HADD2.F32 R33, -RZ, R94.H1_H1 ;  /* 0x3000005eff217230 */ /* 0x000fe20000004100 */
[----:B------:R-:W-:Y:S01]  /*3820*/  F2FP.F16.E4M3.UNPACK_B R7, R7 ;  /* 0x00000007ff07723e */ /* 0x000fe200020006ff */
[----:B------:R-:W-:Y:S02]  /*3830*/  HADD2.F32 R102, -RZ, R100.H1_H1 ;  /* 0x30000064ff667230 */ /* 0x000fe40000004100 */
[----:B------:R-:W-:Y:S01]  /*3840*/  FMUL.FTZ R105, R95, R103 ;  /* 0x000000675f697220 */ /* 0x000fe20000410000 */
[----:B------:R-:W-:-:S02]  /*3850*/  HADD2.F32 R94, -RZ, R94.H0_H0 ;  /* 0x2000005eff5e7230 */ /* 0x000fc40000004100 */
[----:B------:R-:W-:Y:S01]  /*3860*/  FMUL.FTZ R104, R96, R103 ;  /* 0x0000006760687220 */ /* 0x000fe20000410000 */
[----:B------:R-:W-:Y:S02]  /*3870*/  HADD2.F32 R32, -RZ, R97.H1_H1 ;  /* 0x30000061ff207230 */ /* 0x000fe40000004100 */
[C---:B------:R-:W-:Y:S01]  /*3880*/  FMUL.FTZ R103, R33.reuse, R102 ;  /* 0x0000006621677220 */ /* 0x040fe20000410000 */
[----:B------:R-:W-:Y:S01]  /*3890*/  F2FP.F16.E4M3.UNPACK_B R6, R6 ;  /* 0x00000006ff06723e */ /* 0x000fe200020006ff */
[C---:B------:R-:W-:Y:S01]  /*38a0*/  FMUL.FTZ R102, R94.reuse, R102 ;  /* 0x000000665e667220 */ /* 0x040fe20000410000 */
[----:B------:R-:W-:Y:S02]  /*38b0*/  HADD2.F32 R99, -RZ, R98.H1_H1 ;  /* 0x30000062ff637230 */ /* 0x000fe40000004100 */
[-C--:B------:R-:W-:Y:S01]  /*38c0*/  FFMA.FTZ R103, R94, R32.reuse, -R103 ;  /* 0x000000205e677223 */ /* 0x080fe20000010867 */
[----:B------:R-:W-:Y:S02]  /*38d0*/  HADD2.F32 R101, -RZ, R101.H0_H0 ;  /* 0x20000065ff657230 */ /* 0x000fe40000004100 */
[----:B------:R-:W-:Y:S01]  /*38e0*/  FFMA.FTZ R102, R33, R32, R102 ;  /* 0x0000002021667223 */ /* 0x000fe20000010066 */
[----:B------:R-:W-:-:S02]  /*38f0*/  HADD2.F32 R32, -RZ, R7.H0_H0 ;  /* 0x20000007ff207230 */ /* 0x000fc40000004100 */
[-C--:B------:R-:W-:Y:S01]  /*3900*/  FFMA.FTZ R105, R96, R99.reuse, -R105 ;  /* 0x0000006360697223 */ /* 0x080fe20000010869 */
[----:B------:R-:W-:Y:S02]  /*3910*/  HADD2.F32 R33, -RZ, R7.H1_H1 ;  /* 0x30000007ff217230 */ /* 0x000fe40000004100 */
[----:B------:R-:W-:Y:S01]  /*3920*/  FFMA.FTZ R104, R95, R99, R104 ;  /* 0x000000635f687223 */ /* 0x000fe20000010068 */
[--C-:B------:R-:W-:Y:S02]  /*3930*/  HADD2.F32 R7, -RZ, R6.reuse.H0_H0 ;  /* 0x20000006ff077230 */ /* 0x100fe40000004100 */
[-C--:B------:R-:W-:Y:S01]  /*3940*/  FMUL.FTZ R96, R32, R101.reuse ;  /* 0x0000006520607220 */ /* 0x080fe20000410000 */
[----:B------:R-:W-:Y:S02]  /*3950*/  HADD2.F32 R6, -RZ, R6.H1_H1 ;  /* 0x30000006ff067230 */ /* 0x000fe40000004100 */
[----:B------:R-:W-:Y:S01]  /*3960*/  FMUL.FTZ R99, R33, R101 ;  /* 0x0000006521637220 */ /* 0x000fe20000410000 */
[----:B------:R-:W-:Y:S01]  /*3970*/  HADD2.F32 R100, -RZ, R100.H0_H0 ;  /* 0x20000064ff647230 */ /* 0x000fe20000004100 */
[----:B------:R-:W-:Y:S01]  /*3980*/  F2FP.SATFINITE.E4M3.F32.PACK_AB_MERGE_C R102, R102, R103, RZ ;  /* 0x000000676666723e */ /* 0x000fe200048070ff */
[----:B------:R-:W-:Y:S01]  /*3990*/  HADD2.F32 R98, -RZ, R98.H0_H0 ;  /* 0x20000062ff627230 */ /* 0x000fe20000004100 */
[----:B------:R-:W-:Y:S01]  /*39a0*/  F2FP.SATFINITE.E4M3.F32.PACK_AB_MERGE_C R104, R104, R105, RZ ;  /* 0x000000696868723e */ /* 0x000fe200048070ff */
[----:B------:R-:W-:-:S02]  /*39b0*/  HADD2.F32 R97, -RZ, R97.H0_H0 ;  /* 0x20000061ff617230 */ /* 0x000fc40000004100 */
[-C--:B------:R-:W-:Y:S01]  /*39c0*/  FMUL.FTZ R94, R6, R100.reuse ;  /* 0x00000064065e7220 */ /* 0x080fe20000410000 */
[----:B------:R-:W-:Y:S01]  /*39d0*/  FMUL.FTZ R95, R7, R100 ;  /* 0x00000064075f7220 */ /* 0x000fe20000410000 */
[-C--:B------:R-:W-:Y:S01]  /*39e0*/  FFMA.FTZ R99, R32, R98.reuse, -R99 ;  /* 0x0000006220637223 */ /* 0x080fe20000010863 */
[----:B------:R-:W-:Y:S01]  /*39f0*/  FFMA.FTZ R96, R33, R98, R96 ;  /* 0x0000006221607223 */ /* 0x000fe20000010060 */
[-C--:B------:R-:W-:Y:S01]  /*3a00*/  FFMA.FTZ R94, R7, R97.reuse, -R94 ;  /* 0x00000061075e7223 */ /* 0x080fe2000001085e */
[----:B------:R-:W-:Y:S01]  /*3a10*/  FFMA.FTZ R95, R6, R97, R95 ;  /* 0x00000061065f7223 */ /* 0x000fe2000001005f */
[----:B------:R-:W-:Y:S02]  /*3a20*/  F2FP.SATFINITE.E4M3.F32.PACK_AB_MERGE_C R5, R5, R4, R85 ;  /* 0x000000040505723e */ /* 0x000fe40004807055 */
[----:B------:R-:W-:Y:S02]  /*3a30*/  F2FP.SATFINITE.E4M3.F32.PACK_AB_MERGE_C R4, R35, R34, R93 ;  /* 0x000000222304723e */ /* 0x000fe4000480705d */
[----:B------:R-:W-:-:S02]  /*3a40*/  F2FP.SATFINITE.E4M3.F32.PACK_AB_MERGE_C R6, R95, R94, R102 ;  /* 0x0000005e5f06723e */ /* 0x000fc40004807066 */
[----:B------:R-:W-:-:S07]  /*3a50*/  F2FP.SATFINITE.E4M3.F32.PACK_AB_MERGE_C R7, R96, R99, R104 ;  /* 0x000000636007723e */ /* 0x000fce0004807068 */
.L_x_1446:
[----:B------:R-:W-:Y:S05]  /*3a60*/  BSYNC B3 ;  /* 0x0000000000037941 */ /* 0x000fea0003800000 */
.L_x_1445:
[----:B--2---:R2:W-:Y:S02]  /*3a70*/  STG.E.128 desc[UR46][R14.64], R4 ;  /* 0x000000040e007986 */ /* 0x0045e4000c101d2e */
.L_x_1444:
[----:B------:R-:W-:Y:S05]  /*3a80*/  BSYNC B2 ;  /* 0x0000000000027941 */ /* 0x000fea0003800000 */
.L_x_1443:
[----:B------:R-:W-:Y:S05]  /*3a90*/  @P2 BRA `(.L_x_1442) ;  /* 0x0000000400c82947 */ /* 0x000fea0003800000 */
[----:B0-2---:R0:W2:Y:S01]  /*3aa0*/  LDS.128 R4, [R89+0x22000] ;  /* 0x0220000059047984 */ /* 0x0050a20000000c00 */
[----:B------:R-:W-:Y:S01]  /*3ab0*/  ISETP.GE.AND P4, PT, R194, R82, PT ;  /* 0x00000052c200720c */ /* 0x000fe20003f86270 */
[----:B------:R-:W-:-:S12]  /*3ac0*/  BSSY B2, `(.L_x_1447) ;  /* 0x000006e000027945 */ /* 0x000fd80003800000 */
[----:B0-----:R-:W-:Y:S05]  /*3ad0*/  @P4 BRA `(.L_x_1448) ;  /* 0x0000000400b04947 */ /* 0x001fea0003800000 */
[----:B------:R-:W-:Y:S02]  /*3ae0*/  SHF.R.U32.HI R85, RZ, 0x8, R29 ;  /* 0x00000008ff557819 */ /* 0x000fe4000001161d */
[----:B------:R-:W-:Y:S02]  /*3af0*/  SHF.R.U32.HI R33, RZ, 0x8, R31 ;  /* 0x00000008ff217819 */ /* 0x000fe4000001161f */
[--C-:B------:R-:W-:Y:S02]  /*3b00*/  SHF.R.U32.HI R93, RZ, 0x18, R29.reuse ;  /* 0x00000018ff5d7819 */ /* 0x100fe4000001161d */
[----:B------:R-:W-:Y:S01]  /*3b10*/  LOP3.LUT R28, R29, 0xff, RZ, 0xc0, !PT ;  /* 0x000000ff1d1c7812 */ /* 0x000fe200078ec0ff */
[----:B------:R-:W-:Y:S01]  /*3b20*/  IMAD.SHL.U32 R33, R33, 0x100, RZ ;  /* 0x0000010021217824 */ /* 0x000fe200078e00ff */
[----:B------:R-:W-:Y:S02]  /*3b30*/  SHF.R.U32.HI R35, RZ, 0x10, R29 ;  /* 0x00000010ff237819 */ /* 0x000fe4000001161d */
[----:B------:R-:W-:-:S02]  /*3b40*/  SHF.R.U32.HI R32, RZ, 0x18, R31 ;  /* 0x00000018ff207819 */ /* 0x000fc4000001161f */
[----:B------:R-:W-:Y:S02]  /*3b50*/  LOP3.LUT R29, R31, 0xff, RZ, 0xc0, !PT ;  /* 0x000000ff1f1d7812 */ /* 0x000fe400078ec0ff */
[----:B------:R-:W-:Y:S01]  /*3b60*/  SHF.R.U32.HI R34, RZ, 0x10, R31 ;  /* 0x00000010ff227819 */ /* 0x000fe2000001161f */
[----:B------:R-:W-:Y:S01]  /*3b70*/  IMAD.SHL.U32 R31, R85, 0x100, RZ ;  /* 0x00000100551f7824 */ /* 0x000fe200078e00ff */
[----:B------:R-:W-:Y:S01]  /*3b80*/  PRMT R30, R93, 0x654, R28 ;  /* 0x000006545d1e7816 */ /* 0x000fe2000000001c */
[----:B--2---:R-:W-:Y:S01]  /*3b90*/  IMAD.MOV.U32 R28, RZ, RZ, R4 ;  /* 0x000000ffff1c7224 */ /* 0x004fe200078e0004 */
[----:B------:R-:W-:Y:S01]  /*3ba0*/  PRMT R32, R32, 0x654, R29 ;  /* 0x0000065420207816 */ /* 0x000fe2000000001d */
[----:B------:R-:W-:Y:S01]  /*3bb0*/  IMAD.MOV.U32 R29, RZ, RZ, R5 ;  /* 0x000000ffff1d7224 */ /* 0x000fe200078e0005 */
[----:B------:R-:W-:Y:S01]  /*3bc0*/  LOP3.LUT R5, R30, 0xff00, R31, 0xf8, !PT ;  /* 0x0000ff001e057812 */ /* 0x000fe200078ef81f */
[----:B------:R-:W-:Y:S01]  /*3bd0*/  IMAD.U32 R30, R35, 0x10000, RZ ;  /* 0x00010000231e7824 */ /* 0x000fe200078e00ff */
[----:B------:R-:W-:Y:S01]  /*3be0*/  LOP3.LUT R32, R32, 0xff00, R33, 0xf8, !PT ;  /* 0x0000ff0020207812 */ /* 0x000fe200078ef821 */
[----:B------:R-:W-:Y:S01]  /*3bf0*/  IMAD.U32 R33, R34, 0x10000, RZ ;  /* 0x0001000022217824 */ /* 0x000fe200078e00ff */
[----:B------:R-:W-:-:S02]  /*3c00*/  F2FP.F16.E4M3.UNPACK_B R4, R29 ;  /* 0x0000001dff04723e */ /* 0x000fc400020006ff */
[-C--:B------:R-:W-:Y:S02]  /*3c10*/  F2FP.F16.E4M3.UNPACK_B R31, R84.reuse.H1 ;  /* 0x00000054ff1f723e */ /* 0x080fe400030006ff */
[----:B------:R-:W-:Y:S01]  /*3c20*/  LOP3.LUT R5, R5, 0xff0000, R30, 0xf8, !PT ;  /* 0x00ff000005057812 */ /* 0x000fe200078ef81e */
[--C-:B------:R-:W-:Y:S01]  /*3c30*/  HADD2.F32 R30, -RZ, R4.reuse.H1_H1 ;  /* 0x30000004ff1e7230 */ /* 0x100fe20000004100 */
[----:B------:R-:W-:Y:S01]  /*3c40*/  LOP3.LUT R93, R32, 0xff0000, R33, 0xf8, !PT ;  /* 0x00ff0000205d7812 */ /* 0x000fe200078ef821 */
[--C-:B------:R-:W-:Y:S01]  /*3c50*/  HADD2.F32 R85, -RZ, R31.reuse.H0_H0 ;  /* 0x2000001fff557230 */ /* 0x100fe20000004100 */
[----:B------:R-:W-:Y:S01]  /*3c60*/  F2FP.F16.E4M3.UNPACK_B R33, R81.H1 ;  /* 0x00000051ff21723e */ /* 0x000fe200030006ff */
[----:B------:R-:W-:Y:S01]  /*3c70*/  HADD2.F32 R4, -RZ, R4.H0_H0 ;  /* 0x20000004ff047230 */ /* 0x000fe20000004100 */
[----:B------:R-:W-:Y:S01]  /*3c80*/  F2FP.F16.E4M3.UNPACK_B R29, R29.H1 ;  /* 0x0000001dff1d723e */ /* 0x000fe200030006ff */
[----:B------:R-:W-:Y:S02]  /*3c90*/  HADD2.F32 R34, -RZ, R31.H1_H1 ;  /* 0x3000001fff227230 */ /* 0x000fe40000004100 */
[----:B------:R-:W-:Y:S01]  /*3ca0*/  FMUL.FTZ R95, R30, R85 ;  /* 0x000000551e5f7220 */ /* 0x000fe20000410000 */
[----:B------:R-:W-:Y:S01]  /*3cb0*/  HADD2.F32 R35, -RZ, R33.H0_H0 ;  /* 0x20000021ff237230 */ /* 0x000fe20000004100 */
[----:B------:R-:W-:Y:S01]  /*3cc0*/  F2FP.F16.E4M3.UNPACK_B R84, R84 ;  /* 0x00000054ff54723e */ /* 0x000fe200020006ff */
[--C-:B------:R-:W-:Y:S01]  /*3cd0*/  HADD2.F32 R32, -RZ, R29.reuse.H1_H1 ;  /* 0x3000001dff207230 */ /* 0x100fe20000004100 */
[----:B------:R-:W-:Y:S01]  /*3ce0*/  F2FP.F16.E4M3.UNPACK_B R81, R81 ;  /* 0x00000051ff51723e */ /* 0x000fe200020006ff */
[----:B------:R-:W-:-:S02]  /*3cf0*/  HADD2.F32 R31, -RZ, R29.H0_H0 ;  /* 0x2000001dff1f7230 */ /* 0x000fc40000004100 */
[----:B------:R-:W-:Y:S01]  /*3d00*/  FMUL.FTZ R29, R4, R85 ;  /* 0x00000055041d7220 */ /* 0x000fe20000410000 */
[----:B------:R-:W-:Y:S02]  /*3d10*/  HADD2.F32 R33, -RZ, R33.H1_H1 ;  /* 0x30000021ff217230 */ /* 0x000fe40000004100 */
[----:B------:R-:W-:Y:S01]  /*3d20*/  FMUL.FTZ R94, R32, R34 ;  /* 0x00000022205e7220 */ /* 0x000fe20000410000 */
[-C--:B------:R-:W-:Y:S01]  /*3d30*/  FFMA.FTZ R4, R4, R35.reuse, -R95 ;  /* 0x0000002304047223 */ /* 0x080fe2000001085f */
[----:B------:R-:W-:Y:S01]  /*3d40*/  FFMA.FTZ R29, R30, R35, R29 ;  /* 0x000000231e1d7223 */ /* 0x000fe2000001001d */
[----:B------:R-:W-:Y:S01]  /*3d50*/  F2FP.F16.E4M3.UNPACK_B R30, R28.H1 ;  /* 0x0000001cff1e723e */ /* 0x000fe200030006ff */
[C---:B------:R-:W-:Y:S01]  /*3d60*/  FMUL.FTZ R85, R31.reuse, R34 ;  /* 0x000000221f557220 */ /* 0x040fe20000410000 */
[----:B------:R-:W-:Y:S01]  /*3d70*/  F2FP.F16.E4M3.UNPACK_B R28, R28 ;  /* 0x0000001cff1c723e */ /* 0x000fe200020006ff */
[----:B------:R-:W-:Y:S01]  /*3d80*/  FFMA.FTZ R94, R31, R33, -R94 ;  /* 0x000000211f5e7223 */ /* 0x000fe2000001085e */
[----:B------:R-:W-:-:S02]  /*3d90*/  HADD2.F32 R34, -RZ, R84.H1_H1 ;  /* 0x30000054ff227230 */ /* 0x000fc40000004100 */
[----:B------:R-:W-:Y:S01]  /*3da0*/  FFMA.FTZ R97, R32, R33, R85 ;  /* 0x0000002120617223 */ /* 0x000fe20000010055 */
[----:B------:R-:W-:Y:S02]  /*3db0*/  HADD2.F32 R84, -RZ, R84.H0_H0 ;  /* 0x20000054ff547230 */ /* 0x000fe40000004100 */
[--C-:B------:R-:W-:Y:S02]  /*3dc0*/  HADD2.F32 R32, -RZ, R30.reuse.H0_H0 ;  /* 0x2000001eff207230 */ /* 0x100fe40000004100 */
[----:B------:R-:W-:Y:S01]  /*3dd0*/  HADD2.F32 R33, -RZ, R30.H1_H1 ;  /* 0x3000001eff217230 */ /* 0x000fe20000004100 */
[----:B------:R-:W-:Y:S01]  /*3de0*/  F2FP.SATFINITE.E4M3.F32.PACK_AB_MERGE_C R99, R97, R94, RZ ;  /* 0x0000005e6163723e */ /* 0x000fe200048070ff */
[--C-:B------:R-:W-:Y:S02]  /*3df0*/  HADD2.F32 R31, -RZ, R28.reuse.H1_H1 ;  /* 0x3000001cff1f7230 */ /* 0x100fe40000004100 */
[----:B------:R-:W-:Y:S02]  /*3e00*/  HADD2.F32 R30, -RZ, R28.H0_H0 ;  /* 0x2000001cff1e7230 */ /* 0x000fe40000004100 */
[----:B------:R-:W-:Y:S01]  /*3e10*/  FMUL.FTZ R85, R33, R34 ;  /* 0x0000002221557220 */ /* 0x000fe20000410000 */
[----:B------:R-:W-:-:S02]  /*3e20*/  HADD2.F32 R28, -RZ, R81.H1_H1 ;  /* 0x30000051ff1c7230 */ /* 0x000fc40000004100 */
[CC--:B------:R-:W-:Y:S01]  /*3e30*/  FMUL.FTZ R35, R31.reuse, R84.reuse ;  /* 0x000000541f237220 */ /* 0x0c0fe20000410000 */
[----:B------:R-:W-:Y:S02]  /*3e40*/  HADD2.F32 R81, -RZ, R81.H0_H0 ;  /* 0x20000051ff517230 */ /* 0x000fe40000004100 */
[----:B------:R-:W-:Y:S01]  /*3e50*/  FMUL.FTZ R84, R30, R84 ;  /* 0x000000541e547220 */ /* 0x000fe20000410000 */
[C---:B------:R-:W-:Y:S01]  /*3e60*/  FMUL.FTZ R34, R32.reuse, R34 ;  /* 0x0000002220227220 */ /* 0x040fe20000410000 */
[-C--:B------:R-:W-:Y:S02]  /*3e70*/  FFMA.FTZ R85, R32, R28.reuse, -R85 ;  /* 0x0000001c20557223 */ /* 0x080fe40000010855 */
[----:B------:R-:W-:Y:S01]  /*3e80*/  FFMA.FTZ R95, R31, R81, R84 ;  /* 0x000000511f5f7223 */ /* 0x000fe20000010054 */
[----:B------:R-:W-:Y:S01]  /*3e90*/  F2FP.F16.E4M3.UNPACK_B R31, R7.H1 ;  /* 0x00000007ff1f723e */ /* 0x000fe200030006ff */
[----:B------:R-:W-:Y:S01]  /*3ea0*/  FFMA.FTZ R34, R33, R28, R34 ;  /* 0x0000001c21227223 */ /* 0x000fe20000010022 */
[----:B------:R-:W-:Y:S01]  /*3eb0*/  F2FP.F16.E4M3.UNPACK_B R84, R93.H1 ;  /* 0x0000005dff54723e */ /* 0x000fe200030006ff */
[----:B------:R-:W-:Y:S01]  /*3ec0*/  FFMA.FTZ R28, R30, R81, -R35 ;  /* 0x000000511e1c7223 */ /* 0x000fe20000010823 */
[----:B------:R-:W-:Y:S01]  /*3ed0*/  F2FP.F16.E4M3.UNPACK_B R35, R5.H1 ;  /* 0x00000005ff23723e */ /* 0x000fe200030006ff */
[--C-:B------:R-:W-:Y:S01]  /*3ee0*/  HADD2.F32 R33, -RZ, R31.reuse.H1_H1 ;  /* 0x3000001fff217230 */ /* 0x100fe20000004100 */
[----:B------:R-:W-:Y:S01]  /*3ef0*/  F2FP.F16.E4M3.UNPACK_B R30, R6.H1 ;  /* 0x00000006ff1e723e */ /* 0x000fe200030006ff */
[----:B------:R-:W-:Y:S01]  /*3f00*/  HADD2.F32 R94, -RZ, R84.H1_H1 ;  /* 0x30000054ff5e7230 */ /* 0x000fe20000004100 */
[----:B------:R-:W-:Y:S01]  /*3f10*/  F2FP.F16.E4M3.UNPACK_B R93, R93 ;  /* 0x0000005dff5d723e */ /* 0x000fe200020006ff */
[----:B------:R-:W-:Y:S01]  /*3f20*/  HADD2.F32 R32, -RZ, R31.H0_H0 ;  /* 0x2000001fff207230 */ /* 0x000fe20000004100 */
[----:B------:R-:W-:Y:S01]  /*3f30*/  F2FP.SATFINITE.E4M3.F32.PACK_AB_MERGE_C R98, R34, R85, RZ ;  /* 0x000000552262723e */ /* 0x000fe200048070ff */
[----:B------:R-:W-:Y:S01]  /*3f40*/  HADD2.F32 R81, -RZ, R35.H1_H1 ;  /* 0x30000023ff517230 */ /* 0x000fe20000004100 */
[----:B------:R-:W-:Y:S01]  /*3f50*/  F2FP.F16.E4M3.UNPACK_B R34, R5 ;  /* 0x00000005ff22723e */ /* 0x000fe200020006ff */
[----:B------:R-:W-:-:S02]  /*3f60*/  HADD2.F32 R31, -RZ, R30.H1_H1 ;  /* 0x3000001eff1f7230 */ /* 0x000fc40000004100 */
[-C--:B------:R-:W-:Y:S01]  /*3f70*/  FMUL.FTZ R5, R33, R94.reuse ;  /* 0x0000005e21057220 */ /* 0x080fe20000410000 */
[----:B------:R-:W-:Y:S02]  /*3f80*/  HADD2.F32 R85, -RZ, R93.H1_H1 ;  /* 0x3000005dff557230 */ /* 0x000fe40000004100 */
[C---:B------:R-:W-:Y:S01]  /*3f90*/  FMUL.FTZ R94, R32.reuse, R94 ;  /* 0x0000005e205e7220 */ /* 0x040fe20000410000 */
[----:B------:R-:W-:Y:S02]  /*3fa0*/  HADD2.F32 R30, -RZ, R30.H0_H0 ;  /* 0x2000001eff1e7230 */ /* 0x000fe40000004100 */
[----:B------:R-:W-:Y:S01]  /*3fb0*/  FFMA.FTZ R96, R32, R81, -R5 ;  /* 0x0000005120607223 */ /* 0x000fe20000010805 */
[----:B------:R-:W-:Y:S02]  /*3fc0*/  HADD2.F32 R5, -RZ, R34.H1_H1 ;  /* 0x30000022ff057230 */ /* 0x000fe40000004100 */
[----:B------:R-:W-:Y:S01]  /*3fd0*/  FMUL.FTZ R97, R31, R85 ;  /* 0x000000551f617220 */ /* 0x000fe20000410000 */
[----:B------:R-:W-:Y:S01]  /*3fe0*/  F2FP.F16.E4M3.UNPACK_B R7, R7 ;  /* 0x00000007ff07723e */ /* 0x000fe200020006ff */
[C---:B------:R-:W-:Y:S01]  /*3ff0*/  FMUL.FTZ R32, R30.reuse, R85 ;  /* 0x000000551e207220 */ /* 0x040fe20000410000 */
[----:B------:R-:W-:Y:S01]  /*4000*/  F2FP.F16.E4M3.UNPACK_B R6, R6 ;  /* 0x00000006ff06723e */ /* 0x000fe200020006ff */
[----:B------:R-:W-:Y:S01]  /*4010*/  FFMA.FTZ R33, R33, R81, R94 ;  /* 0x0000005121217223 */ /* 0x000fe2000001005e */
[-C--:B------:R-:W-:Y:S01]  /*4020*/  FFMA.FTZ R97, R30, R5.reuse, -R97 ;  /* 0x000000051e617223 */ /* 0x080fe20000010861 */
[----:B------:R-:W-:Y:S01]  /*4030*/  FFMA.FTZ R94, R31, R5, R32 ;  /* 0x000000051f5e7223 */ /* 0x000fe20000010020 */
[----:B------:R-:W-:-:S02]  /*4040*/  HADD2.F32 R30, -RZ, R7.H0_H0 ;  /* 0x20000007ff1e7230 */ /* 0x000fc40000004100 */
[----:B------:R-:W-:Y:S01]  /*4050*/  HADD2.F32 R5, -RZ, R6.H0_H0 ;  /* 0x20000006ff057230 */ /* 0x000fe20000004100 */
[----:B------:R-:W-:Y:S01]  /*4060*/  F2FP.SATFINITE.E4M3.F32.PACK_AB_MERGE_C R33, R33, R96, RZ ;  /* 0x000000602121723e */ /* 0x000fe200048070ff */
[----:B------:R-:W-:Y:S01]  /*4070*/  HADD2.F32 R7, -RZ, R7.H1_H1 ;  /* 0x30000007ff077230 */ /* 0x000fe20000004100 */
[----:B------:R-:W-:Y:S01]  /*4080*/  F2FP.SATFINITE.E4M3.F32.PACK_AB_MERGE_C R94, R94, R97, RZ ;  /* 0x000000615e5e723e */ /* 0x000fe200048070ff */
[----:B------:R-:W-:Y:S02]  /*4090*/  HADD2.F32 R84, -RZ, R84.H0_H0 ;  /* 0x20000054ff547230 */ /* 0x000fe40000004100 */
[----:B------:R-:W-:Y:S02]  /*40a0*/  HADD2.F32 R6, -RZ, R6.H1_H1 ;  /* 0x30000006ff067230 */ /* 0x000fe40000004100 */
[----:B------:R-:W-:Y:S02]  /*40b0*/  HADD2.F32 R93, -RZ, R93.H0_H0 ;  /* 0x2000005dff5d7230 */ /* 0x000fe40000004100 */
[----:B------:R-:W-:Y:S01]  /*40c0*/  FMUL.FTZ R31, R7, R84 ;  /* 0x00000054071f7220 */ /* 0x000fe20000410000 */
[----:B------:R-:W-:-:S02]  /*40d0*/  HADD2.F32 R35, -RZ, R35.H0_H0 ;  /* 0x20000023ff237230 */ /* 0x000fc40000004100 */
[----:B------:R-:W-:Y:S01]  /*40e0*/  FMUL.FTZ R84, R30, R84 ;  /* 0x000000541e547220 */ /* 0x000fe20000410000 */
[----:B------:R-:W-:Y:S02]  /*40f0*/  HADD2.F32 R34, -RZ, R34.H0_H0 ;  /* 0x20000022ff227230 */ /* 0x000fe40000004100 */
[-C--:B------:R-:W-:Y:S01]  /*4100*/  FMUL.FTZ R32, R6, R93.reuse ;  /* 0x0000005d06207220 */ /* 0x080fe20000410000 */
[----:B------:R-:W-:Y:S01]  /*4110*/  FMUL.FTZ R93, R5, R93 ;  /* 0x0000005d055d7220 */ /* 0x000fe20000410000 */
[-C--:B------:R-:W-:Y:S01]  /*4120*/  FFMA.FTZ R31, R30, R35.reuse, -R31 ;  /* 0x000000231e1f7223 */ /* 0x080fe2000001081f */
[----:B------:R-:W-:Y:S01]  /*4130*/  FFMA.FTZ R84, R7, R35, R84 ;  /* 0x0000002307547223 */ /* 0x000fe20000010054 */
[-C--:B------:R-:W-:Y:S01]  /*4140*/  FFMA.FTZ R32, R5, R34.reuse, -R32 ;  /* 0x0000002205207223 */ /* 0x080fe20000010820 */
[----:B------:R-:W-:Y:S01]  /*4150*/  FFMA.FTZ R93, R6, R34, R93 ;  /* 0x00000022065d7223 */ /* 0x000fe2000001005d */
[----:B------:R-:W-:Y:S02]  /*4160*/  F2FP.SATFINITE.E4M3.F32.PACK_AB_MERGE_C R5, R29, R4, R99 ;  /* 0x000000041d05723e */ /* 0x000fe40004807063 */
[----:B------:R-:W-:-:S02]  /*4170*/  F2FP.SATFINITE.E4M3.F32.PACK_AB_MERGE_C R4, R95, R28, R98 ;  /* 0x0000001c5f04723e */ /* 0x000fc40004807062 */
[----:B------:R-:W-:Y:S02]  /*4180*/  F2FP.SATFINITE.E4M3.F32.PACK_AB_MERGE_C R6, R93, R32, R94 ;  /* 0x000000205d06723e */ /* 0x000fe4000480705e */
[----:B------:R-:W-:-:S07]  /*4190*/  F2FP.SATFINITE.E4M3.F32.PACK_AB_MERGE_C R7, R84, R31, R33 ;  /* 0x0000001f5407723e */ /* 0x000fce0004807021 */
.L_x_1448:
[----:B------:R-:W-:Y:S05]  /*41a0*/  BSYNC B2 ;  /* 0x0000000000027941 */ /* 0x000fea0003800000 */
.L_x_1447:
[----:B--2---:R3:W-:Y:S02]  /*41b0*/  STG.E.128 desc[UR46][R14.64+0x80], R4 ;  /* 0x000080040e007986 */ /* 0x0047e4000c101d2e */
.L_x_1442:
[----:B------:R-:W-:Y:S05]  /*41c0*/  BSYNC B1 ;  /* 0x0000000000017941 */ /* 0x000fea0003800000 */
.L_x_1441:
[----:B------:R-:W-:Y:S05]  /*41d0*/  @P5 BRA `(.L_x_1449) ;  /* 0x0000003000e45947 */ /* 0x000fea0003800000 */
[----:B------:R-:W-:Y:S04]  /*41e0*/  BSSY B1, `(.L_x_1450) ;  /* 0x0000073000017945 */ /* 0x000fe80003800000 */
[----:B------:R-:W-:Y:S05]  /*41f0*/  @P1 BRA `(.L_x_1451) ;  /* 0x0000000400c41947 */ /* 0x000fea0003800000 */
[----:B0-23--:R0:W2:Y:S01]  /*4200*/  LDS.128 R4, [R89+0x21000] ;  /* 0x0210000059047984 */ /* 0x00d0a20000000c00 */
[----:B------:R-:W-:Y:S01]  /*4210*/  ISETP.GE.AND P4, PT, R18, R82, PT ;  /* 0x000000521200720c */ /* 0x000fe20003f86270 */
[----:B------:R-:W-:-:S12]  /*4220*/  BSSY B2, `(.L_x_1452) ;  /* 0x000006d000027945 */ /* 0x000fd80003800000 */
[----:B0-----:R-:W-:Y:S05]  /*4230*/  @P4 BRA `(.L_x_1453) ;  /* 0x0000000400ac4947 */ /* 0x001fea0003800000 */
[--C-:B------:R-:W-:Y:S02]  /*4240*/  SHF.R.U32.HI R15, RZ, 0x18, R25.reuse ;  /* 0x00000018ff0f7819 */ /* 0x100fe40000011619 */
[----:B------:R-:W-:Y:S02]  /*4250*/  LOP3.LUT R14, R25, 0xff, RZ, 0xc0, !PT ;  /* 0x000000ff190e7812 */ /* 0x000fe400078ec0ff */
[--C-:B------:R-:W-:Y:S02]  /*4260*/  SHF.R.U32.HI R29, RZ, 0x8, R25.reuse ;  /* 0x00000008ff1d7819 */ /* 0x100fe40000011619 */
[----:B------:R-:W-:Y:S02]  /*4270*/  SHF.R.U32.HI R28, RZ, 0x10, R25 ;  /* 0x00000010ff1c7819 */ /* 0x000fe40000011619 */
[----:B------:R-:W-:Y:S02]  /*4280*/  SHF.R.U32.HI R25, RZ, 0x18, R27 ;  /* 0x00000018ff197819 */ /* 0x000fe4000001161b */
[----:B------:R-:W-:-:S02]  /*4290*/  LOP3.LUT R24, R27, 0xff, RZ, 0xc0, !PT ;  /* 0x000000ff1b187812 */ /* 0x000fc400078ec0ff */
[--C-:B------:R-:W-:Y:S02]  /*42a0*/  SHF.R.U32.HI R26, RZ, 0x8, R27.reuse ;  /* 0x00000008ff1a7819 */ /* 0x100fe4000001161b */
[----:B------:R-:W-:Y:S02]  /*42b0*/  PRMT R25, R25, 0x654, R24 ;  /* 0x0000065419197816 */ /* 0x000fe40000000018 */
[----:B------:R-:W-:Y:S01]  /*42c0*/  SHF.R.U32.HI R27, RZ, 0x10, R27 ;  /* 0x00000010ff1b7819 */ /* 0x000fe2000001161b */
[----:B------:R-:W-:Y:S01]  /*42d0*/  IMAD.SHL.U32 R26, R26, 0x100, RZ ;  /* 0x000001001a1a7824 */ /* 0x000fe200078e00ff */
[----:B------:R-:W-:Y:S01]  /*42e0*/  PRMT R15, R15, 0x654, R14 ;  /* 0x000006540f0f7816 */ /* 0x000fe2000000000e */
[----:B--2---:R-:W-:Y:S01]  /*42f0*/  IMAD.MOV.U32 R14, RZ, RZ, R4 ;  /* 0x000000ffff0e7224 */ /* 0x004fe200078e0004 */
[----:B------:R-:W-:Y:S01]  /*4300*/  SHF.L.U32 R24, R29, 0x8, RZ ;  /* 0x000000081d187819 */ /* 0x000fe200000006ff */
[----:B------:R-:W-:Y:S01]  /*4310*/  IMAD.U32 R27, R27, 0x10000, RZ ;  /* 0x000100001b1b7824 */ /* 0x000fe200078e00ff */
[----:B------:R-:W-:-:S02]  /*4320*/  LOP3.LUT R26, R25, 0xff00, R26, 0xf8, !PT ;  /* 0x0000ff00191a7812 */ /* 0x000fc400078ef81a */
[----:B------:R-:W-:Y:S01]  /*4330*/  LOP3.LUT R15, R15, 0xff00, R24, 0xf8, !PT ;  /* 0x0000ff000f0f7812 */ /* 0x000fe200078ef818 */
[----:B------:R-:W-:Y:S01]  /*4340*/  IMAD.U32 R24, R28, 0x10000, RZ ;  /* 0x000100001c187824 */ /* 0x000fe200078e00ff */
[----:B------:R-:W-:Y:S02]  /*4350*/  F2FP.F16.E4M3.UNPACK_B R4, R5 ;  /* 0x00000005ff04723e */ /* 0x000fe400020006ff */
[----:B------:R-:W-:Y:S02]  /*4360*/  F2FP.F16.E4M3.UNPACK_B R25, R83.H1 ;  /* 0x00000053ff19723e */ /* 0x000fe400030006ff */
[----:B------:R-:W-:Y:S01]  /*4370*/  LOP3.LUT R28, R15, 0xff0000, R24, 0xf8, !PT ;  /* 0x00ff00000f1c7812 */ /* 0x000fe200078ef818 */
[--C-:B------:R-:W-:Y:S01]  /*4380*/  HADD2.F32 R15, -RZ, R4.reuse.H1_H1 ;  /* 0x30000004ff0f7230 */ /* 0x100fe20000004100 */
[----:B------:R-:W-:Y:S01]  /*4390*/  LOP3.LUT R31, R26, 0xff0000, R27, 0xf8, !PT ;  /* 0x00ff00001a1f7812 */ /* 0x000fe200078ef81b */
[--C-:B------:R-:W-:Y:S01]  /*43a0*/  HADD2.F32 R29, -RZ, R25.reuse.H0_H0 ;  /* 0x20000019ff1d7230 */ /* 0x100fe20000004100 */
[----:B------:R-:W-:Y:S01]  /*43b0*/  F2FP.F16.E4M3.UNPACK_B R26, R80.H1 ;  /* 0x00000050ff1a723e */ /* 0x000fe200030006ff */
[----:B------:R-:W-:Y:S01]  /*43c0*/  HADD2.F32 R4, -RZ, R4.H0_H0 ;  /* 0x20000004ff047230 */ /* 0x000fe20000004100 */
[----:B------:R-:W-:Y:S01]  /*43d0*/  F2FP.F16.E4M3.UNPACK_B R5, R5.H1 ;  /* 0x00000005ff05723e */ /* 0x000fe200030006ff */
[----:B------:R-:W-:-:S02]  /*43e0*/  HADD2.F32 R30, -RZ, R25.H1_H1 ;  /* 0x30000019ff1e7230 */ /* 0x000fc40000004100 */
[CC--:B------:R-:W-:Y:S01]  /*43f0*/  FMUL.FTZ R33, R15.reuse, R29.reuse ;  /* 0x0000001d0f217220 */ /* 0x0c0fe20000410000 */
[--C-:B------:R-:W-:Y:S02]  /*4400*/  HADD2.F32 R27, -RZ, R26.reuse.H0_H0 ;  /* 0x2000001aff1b7230 */ /* 0x100fe40000004100 */
[----:B------:R-:W-:Y:S01]  /*4410*/  FMUL.FTZ R32, R4, R29 ;  /* 0x0000001d04207220 */ /* 0x000fe20000410000 */
[--C-:B------:R-:W-:Y:S01]  /*4420*/  HADD2.F32 R25, -RZ, R5.reuse.H1_H1 ;  /* 0x30000005ff197230 */ /* 0x100fe20000004100 */
[----:B------:R-:W-:Y:S01]  /*4430*/  F2FP.F16.E4M3.UNPACK_B R83, R83 ;  /* 0x00000053ff53723e */ /* 0x000fe200020006ff */
[----:B------:R-:W-:Y:S02]  /*4440*/  HADD2.F32 R24, -RZ, R5.H0_H0 ;  /* 0x20000005ff187230 */ /* 0x000fe40000004100 */
[-C--:B------:R-:W-:Y:S01]  /*4450*/  FFMA.FTZ R5, R15, R27.reuse, R32 ;  /* 0x0000001b0f057223 */ /* 0x080fe20000010020 */
[----:B------:R-:W-:Y:S02]  /*4460*/  HADD2.F32 R26, -RZ, R26.H1_H1 ;  /* 0x3000001aff1a7230 */ /* 0x000fe40000004100 */
[C---:B------:R-:W-:Y:S01]  /*4470*/  FMUL.FTZ R29, R25.reuse, R30 ;  /* 0x0000001e191d7220 */ /* 0x040fe20000410000 */
[----:B------:R-:W-:Y:S01]  /*4480*/  F2FP.F16.E4M3.UNPACK_B R15, R14.H1 ;  /* 0x0000000eff0f723e */ /* 0x000fe200030006ff */
[----:B------:R-:W-:Y:S01]  /*4490*/  FMUL.FTZ R30, R24, R30 ;  /* 0x0000001e181e7220 */ /* 0x000fe20000410000 */
[----:B------:R-:W-:Y:S01]  /*44a0*/  FFMA.FTZ R4, R4, R27, -R33 ;  /* 0x0000001b04047223 */ /* 0x000fe20000010821 */
[----:B------:R-:W-:Y:S01]  /*44b0*/  FFMA.FTZ R34, R24, R26, -R29 ;  /* 0x0000001a18227223 */ /* 0x000fe2000001081d */
[----:B------:R-:W-:Y:S01]  /*44c0*/  F2FP.F16.E4M3.UNPACK_B R14, R14 ;  /* 0x0000000eff0e723e */ /* 0x000fe200020006ff */
[----:B------:R-:W-:Y:S01]  /*44d0*/  FFMA.FTZ R35, R25, R26, R30 ;  /* 0x0000001a19237223 */ /* 0x000fe2000001001e */
[----:B------:R-:W-:Y:S01]  /*44e0*/  F2FP.F16.E4M3.UNPACK_B R80, R80 ;  /* 0x00000050ff50723e */ /* 0x000fe200020006ff */
[----:B------:R-:W-:-:S02]  /*44f0*/  HADD2.F32 R27, -RZ, R83.H1_H1 ;  /* 0x30000053ff1b7230 */ /* 0x000fc40000004100 */
[--C-:B------:R-:W-:Y:S02]  /*4500*/  HADD2.F32 R24, -RZ, R15.reuse.H0_H0 ;  /* 0x2000000fff187230 */ /* 0x100fe40000004100 */
[----:B------:R-:W-:Y:S02]  /*4510*/  HADD2.F32 R25, -RZ, R15.H1_H1 ;  /* 0x3000000fff197230 */ /* 0x000fe40000004100 */
[----:B------:R-:W-:Y:S02]  /*4520*/  HADD2.F32 R15, -RZ, R14.H0_H0 ;  /* 0x2000000eff0f7230 */ /* 0x000fe40000004100 */
[-C--:B------:R-:W-:Y:S01]  /*4530*/  FMUL.FTZ R32, R24, R27.reuse ;  /* 0x0000001b18207220 */ /* 0x080fe20000410000 */
[----:B------:R-:W-:Y:S02]  /*4540*/  HADD2.F32 R26, -RZ, R80.H1_H1 ;  /* 0x30000050ff1a7230 */ /* 0x000fe40000004100 */
[----:B------:R-:W-:Y:S01]  /*4550*/  FMUL.FTZ R29, R25, R27 ;  /* 0x0000001b191d7220 */ /* 0x000fe20000410000 */
[----:B------:R-:W-:-:S02]  /*4560*/  HADD2.F32 R83, -RZ, R83.H0_H0 ;  /* 0x20000053ff537230 */ /* 0x000fc40000004100 */
[----:B------:R-:W-:Y:S02]  /*4570*/  HADD2.F32 R14, -RZ, R14.H1_H1 ;  /* 0x3000000eff0e7230 */ /* 0x000fe40000004100 */
[-C--:B------:R-:W-:Y:S01]  /*4580*/  FFMA.FTZ R29, R24, R26.reuse, -R29 ;  /* 0x0000001a181d7223 */ /* 0x080fe2000001081d */
[----:B------:R-:W-:Y:S02]  /*4590*/  HADD2.F32 R80, -RZ, R80.H0_H0 ;  /* 0x20000050ff507230 */ /* 0x000fe40000004100 */
[----:B------:R-:W-:Y:S01]  /*45a0*/  FFMA.FTZ R32, R25, R26, R32 ;  /* 0x0000001a19207223 */ /* 0x000fe20000010020 */
[-C--:B------:R-:W-:Y:S01]  /*45b0*/  F2FP.F16.E4M3.UNPACK_B R26, R28.reuse.H1 ;  /* 0x0000001cff1a723e */ /* 0x080fe200030006ff */
[-C--:B------:R-:W-:Y:S01]  /*45c0*/  FMUL.FTZ R30, R14, R83.reuse ;  /* 0x000000530e1e7220 */ /* 0x080fe20000410000 */
[C---:B------:R-:W-:Y:S01]  /*45d0*/  FMUL.FTZ R83, R15.reuse, R83 ;  /* 0x000000530f537220 */ /* 0x040fe20000410000 */
[----:B------:R-:W-:Y:S02]  /*45e0*/  F2FP.F16.E4M3.UNPACK_B R28, R28 ;  /* 0x0000001cff1c723e */ /* 0x000fe400020006ff */
[-C--:B------:R-:W-:Y:S01]  /*45f0*/  FFMA.FTZ R33, R15, R80.reuse, -R30 ;  /* 0x000000500f217223 */ /* 0x080fe2000001081e */
[----:B------:R-:W-:Y:S01]  /*4600*/  F2FP.SATFINITE.E4M3.F32.PACK_AB_MERGE_C R81, R32, R29, RZ ;  /* 0x0000001d2051723e */ /* 0x000fe200048070ff */
[----:B------:R-:W-:Y:S01]  /*4610*/  FFMA.FTZ R80, R14, R80, R83 ;  /* 0x000000500e507223 */ /* 0x000fe20000010053 */
[----:B------:R-:W-:Y:S01]  /*4620*/  F2FP.F16.E4M3.UNPACK_B R15, R7.H1 ;  /* 0x00000007ff0f723e */ /* 0x000fe200030006ff */
[--C-:B------:R-:W-:Y:S01]  /*4630*/  HADD2.F32 R27, -RZ, R26.reuse.H1_H1 ;  /* 0x3000001aff1b7230 */ /* 0x100fe20000004100 */
[-C--:B------:R-:W-:Y:S01]  /*4640*/  F2FP.F16.E4M3.UNPACK_B R29, R31.reuse.H1 ;  /* 0x0000001fff1d723e */ /* 0x080fe200030006ff */
[----:B------:R-:W-:Y:S01]  /*4650*/  HADD2.F32 R26, -RZ, R26.H0_H0 ;  /* 0x2000001aff1a7230 */ /* 0x000fe20000004100 */
[----:B------:R-:W-:Y:S01]  /*4660*/  F2FP.F16.E4M3.UNPACK_B R14, R6.H1 ;  /* 0x00000006ff0e723e */ /* 0x000fe200030006ff */
[----:B------:R-:W-:Y:S01]  /*4670*/  HADD2.F32 R25, -RZ, R15.H1_H1 ;  /* 0x3000000fff197230 */ /* 0x000fe20000004100 */
[----:B------:R-:W-:Y:S01]  /*4680*/  F2FP.F16.E4M3.UNPACK_B R31, R31 ;  /* 0x0000001fff1f723e */ /* 0x000fe200020006ff */
[----:B------:R-:W-:Y:S01]  /*4690*/  HADD2.F32 R32, -RZ, R29.H1_H1 ;  /* 0x3000001dff207230 */ /* 0x000fe20000004100 */
[----:B------:R-:W-:Y:S01]  /*46a0*/  F2FP.SATFINITE.E4M3.F32.PACK_AB_MERGE_C R83, R35, R34, RZ ;  /* 0x000000222353723e */ /* 0x000fe200048070ff */
[----:B------:R-:W-:Y:S01]  /*46b0*/  HADD2.F32 R24, -RZ, R15.H0_H0 ;  /* 0x2000000fff187230 */ /* 0x000fe20000004100 */
[----:B------:R-:W-:Y:S01]  /*46c0*/  F2FP.F16.E4M3.UNPACK_B R7, R7 ;  /* 0x00000007ff07723e */ /* 0x000fe200020006ff */
[----:B------:R-:W-:-:S02]  /*46d0*/  HADD2.F32 R15, -RZ, R14.H1_H1 ;  /* 0x3000000eff0f7230 */ /* 0x000fc40000004100 */
[-C--:B------:R-:W-:Y:S01]  /*46e0*/  FMUL.FTZ R35, R25, R32.reuse ;  /* 0x0000002019237220 */ /* 0x080fe20000410000 */
[--C-:B------:R-:W-:Y:S02]  /*46f0*/  HADD2.F32 R30, -RZ, R31.reuse.H1_H1 ;  /* 0x3000001fff1e7230 */ /* 0x100fe40000004100 */
[C---:B------:R-:W-:Y:S01]  /*4700*/  FMUL.FTZ R32, R24.reuse, R32 ;  /* 0x0000002018207220 */ /* 0x040fe20000410000 */
[----:B------:R-:W-:Y:S02]  /*4710*/  HADD2.F32 R14, -RZ, R14.H0_H0 ;  /* 0x2000000eff0e7230 */ /* 0x000fe40000004100 */
[----:B------:R-:W-:Y:S01]  /*4720*/  FFMA.FTZ R34, R24, R27, -R35 ;  /* 0x0000001b18227223 */ /* 0x000fe20000010823 */
[----:B------:R-:W-:Y:S02]  /*4730*/  HADD2.F32 R24, -RZ, R28.H1_H1 ;  /* 0x3000001cff187230 */ /* 0x000fe40000004100 */
[----:B------:R-:W-:Y:S01]  /*4740*/  FMUL.FTZ R35, R15, R30 ;  /* 0x0000001e0f237220 */ /* 0x000fe20000410000 */
[----:B------:R-:W-:Y:S01]  /*4750*/  F2FP.F16.E4M3.UNPACK_B R6, R6 ;  /* 0x00000006ff06723e */ /* 0x000fe200020006ff */
[----:B------:R-:W-:Y:S01]  /*4760*/  FMUL.FTZ R30, R14, R30 ;  /* 0x0000001e0e1e7220 */ /* 0x000fe20000410000 */
[----:B------:R-:W-:-:S02]  /*4770*/  HADD2.F32 R31, -RZ, R31.H0_H0 ;  /* 0x2000001fff1f7230 */ /* 0x000fc40000004100 */
[-C--:B------:R-:W-:Y:S01]  /*4780*/  FFMA.FTZ R35, R14, R24.reuse, -R35 ;  /* 0x000000180e237223 */ /* 0x080fe20000010823 */
[--C-:B------:R-:W-:Y:S02]  /*4790*/  HADD2.F32 R14, -RZ, R7.reuse.H0_H0 ;  /* 0x20000007ff0e7230 */ /* 0x100fe40000004100 */
[----:B------:R-:W-:Y:S01]  /*47a0*/  FFMA.FTZ R30, R15, R24, R30 ;  /* 0x000000180f1e7223 */ /* 0x000fe2000001001e */
[----:B------:R-:W-:Y:S02]  /*47b0*/  HADD2.F32 R15, -RZ, R7.H1_H1 ;  /* 0x30000007ff0f7230 */ /* 0x000fe40000004100 */
[----:B------:R-:W-:Y:S01]  /*47c0*/  FFMA.FTZ R27, R25, R27, R32 ;  /* 0x0000001b191b7223 */ /* 0x000fe20000010020 */
[--C-:B------:R-:W-:Y:S01]  /*47d0*/  HADD2.F32 R7, -RZ, R6.reuse.H0_H0 ;  /* 0x20000006ff077230 */ /* 0x100fe20000004100 */
[----:B------:R-:W-:Y:S01]  /*47e0*/  F2FP.SATFINITE.E4M3.F32.PACK_AB_MERGE_C R5, R5, R4, R83 ;  /* 0x000000040505723e */ /* 0x000fe20004807053 */
[----:B------:R-:W-:Y:S01]  /*47f0*/  HADD2.F32 R6, -RZ, R6.H1_H1 ;  /* 0x30000006ff067230 */ /* 0x000fe20000004100 */
[----:B------:R-:W-:Y:S01]  /*4800*/  F2FP.SATFINITE.E4M3.F32.PACK_AB_MERGE_C R30, R30, R35, RZ ;  /* 0x000000231e1e723e */ /* 0x000fe200048070ff */
[----:B------:R-:W-:Y:S01]  /*4810*/  HADD2.F32 R29, -RZ, R29.H0_H0 ;  /* 0x2000001dff1d7230 */ /* 0x000fe20000004100 */
[----:B------:R-:W-:Y:S01]  /*4820*/  F2FP.SATFINITE.E4M3.F32.PACK_AB_MERGE_C R27, R27, R34, RZ ;  /* 0x000000221b1b723e */ /* 0x000fe200048070ff */
[----:B------:R-:W-:-:S02]  /*4830*/  HADD2.F32 R28, -RZ, R28.H0_H0 ;  /* 0x2000001cff1c7230 */ /* 0x000fc40000004100 */
[-C--:B------:R-:W-:Y:S01]  /*4840*/  FMUL.FTZ R24, R6, R31.reuse ;  /* 0x0000001f06187220 */ /* 0x080fe20000410000 */
[----:B------:R-:W-:Y:S01]  /*4850*/  FMUL.FTZ R31, R7, R31 ;  /* 0x0000001f071f7220 */ /* 0x000fe20000410000 */
        /* <DEDUP_REMOVED lines=8> */
[----:B------:R-:W-:-:S07]  /*48e0*/  F2FP.SATFINITE.E4M3.F32.PACK_AB_MERGE_C R7, R32, R25, R27 ;  /* 0x000000192007723e */ /* 0x000fce000480701b */
.L_x_1453:
[----:B------:R-:W-:Y:S05]  /*48f0*/  BSYNC B2 ;  /* 0x0000000000027941 */ /* 0x000fea0003800000 */
.L_x_1452:
[----:B--2---:R4:W-:Y:S02]  /*4900*/  STG.E.128 desc[UR46][R12.64], R4 ;  /* 0x000000040c007986 */ /* 0x0049e4000c101d2e */
.L_x_1451:
[----:B------:R-:W-:Y:S05]  /*4910*/  BSYNC B1 ;  /* 0x0000000000017941 */ /* 0x000fea0003800000 */
.L_x_1450:
[----:B------:R-:W-:Y:S05]  /*4920*/  @P2 BRA `(.L_x_1449) ;  /* 0x0000002c00102947 */ /* 0x000fea0003800000 */
[----:B0-234-:R0:W2:Y:S01]  /*4930*/  LDS.128 R4, [R89+0x23000] ;  /* 0x0230000059047984 */ /* 0x01d0a20000000c00 */
        /* <DEDUP_REMOVED lines=8> */
[----:B------:R-:W-:-:S02]  /*49c0*/  SHF.R.U32.HI R24, RZ, 0x10, R11 ;  /* 0x00000010ff187819 */ /* 0x000fc4000001160b */
[----:B------:R-:W-:Y:S01]  /*49d0*/  LOP3.LUT R14, R11, 0xff0000ff, RZ, 0xc0, !PT ;  /* 0xff0000ff0b0e7812 */ /* 0x000fe200078ec0ff */
[----:B------:R-:W-:Y:S01]  /*49e0*/  IMAD.SHL.U32 R11, R15, 0x100, RZ ;  /* 0x000001000f0b7824 */ /* 0x000fe200078e00ff */
[----:B------:R-:W-:Y:S01]  /*49f0*/  PRMT R10, R9, 0x654, R8 ;  /* 0x00000654090a7816 */ /* 0x000fe20000000008 */
[----:B------:R-:W-:Y:S02]  /*4a00*/  IMAD.SHL.U32 R9, R25, 0x100, RZ ;  /* 0x0000010019097824 */ /* 0x000fe400078e00ff */
[----:B--2---:R-:W-:Y:S01]  /*4a10*/  IMAD.MOV.U32 R8, RZ, RZ, R4 ;  /* 0x000000ffff087224 */ /* 0x004fe200078e0004 */
[----:B------:R-:W-:Y:S01]  /*4a20*/  LOP3.LUT R15, R14, 0xff00, R11, 0xf8, !PT ;  /* 0x0000ff000e0f7812 */ /* 0x000fe200078ef80b */
[----:B------:R-:W-:Y:S01]  /*4a30*/  IMAD.U32 R14, R24, 0x10000, RZ ;  /* 0x00010000180e7824 */ /* 0x000fe200078e00ff */
[----:B------:R-:W-:Y:S01]  /*4a40*/  LOP3.LUT R10, R10, 0xff00, R9, 0xf8, !PT ;  /* 0x0000ff000a0a7812 */ /* 0x000fe200078ef809 */
[----:B------:R-:W-:Y:S01]  /*4a50*/  IMAD.U32 R9, R26, 0x10000, RZ ;  /* 0x000100001a097824 */ /* 0x000fe200078e00ff */
[----:B------:R-:W-:-:S02]  /*4a60*/  F2FP.F16.E4M3.UNPACK_B R4, R5 ;  /* 0x00000005ff04723e */ /* 0x000fc400020006ff */
        /* <DEDUP_REMOVED lines=10> */
[----:B------:R-:W-:-:S02]  /*4b10*/  HADD2.F32 R15, -RZ, R14.H0_H0 ;  /* 0x2000000eff0f7230 */ /* 0x000fc40000004100 */
        /* <DEDUP_REMOVED lines=15> */
[--C-:B------:R-:W-:Y:S01]  /*4c10*/  HADD2.F32 R10, -RZ, R9.reuse.H0_H0 ;  /* 0x20000009ff0a7230 */ /* 0x100fe20000004100 */
[----:B------:R-:W-:Y:S01]  /*4c20*/  F2FP.SATFINITE.E4M3.F32.PACK_AB_MERGE_C R33, R31, R30, RZ ;  /* 0x0000001e1f21723e */ /* 0x000fe200048070ff */
[----:B------:R-:W-:Y:S02]  /*4c30*/  HADD2.F32 R11, -RZ, R9.H1_H1 ;  /* 0x30000009ff0b7230 */ /* 0x000fe40000004100 */
[----:B------:R-:W-:Y:S02]  /*4c40*/  HADD2.F32 R9, -RZ, R8.H0_H0 ;  /* 0x20000008ff097230 */ /* 0x000fe40000004100 */
[-C--:B------:R-:W-:Y:S01]  /*4c50*/  FMUL.FTZ R28, R10, R15.reuse ;  /* 0x0000000f0a1c7220 */ /* 0x080fe20000410000 */
[----:B------:R-:W-:Y:S02]  /*4c60*/  HADD2.F32 R14, -RZ, R76.H1_H1 ;  /* 0x3000004cff0e7230 */ /* 0x000fe40000004100 */
[----:B------:R-:W-:Y:S01]  /*4c70*/  FMUL.FTZ R25, R11, R15 ;  /* 0x0000000f0b197220 */ /* 0x000fe20000410000 */
[----:B------:R-:W-:Y:S01]  /*4c80*/  HADD2.F32 R77, -RZ, R77.H0_H0 ;  /* 0x2000004dff4d7230 */ /* 0x000fe20000004100 */
[----:B------:R-:W-:Y:S01]  /*4c90*/  F2FP.SATFINITE.E4M3.F32.PACK_AB_MERGE_C R5, R5, R4, R33 ;  /* 0x000000040505723e */ /* 0x000fe20004807021 */
[----:B------:R-:W-:-:S02]  /*4ca0*/  HADD2.F32 R8, -RZ, R8.H1_H1 ;  /* 0x30000008ff087230 */ /* 0x000fc40000004100 */
        /* <DEDUP_REMOVED lines=14> */
[-C--:B------:R-:W-:Y:S01]  /*4d90*/  F2FP.F16.E4M3.UNPACK_B R8, R6.reuse.H1 ;  /* 0x00000006ff08723e */ /* 0x080fe200030006ff */
[----:B------:R-:W-:Y:S01]  /*4da0*/  HADD2.F32 R11, -RZ, R9.H1_H1 ;  /* 0x30000009ff0b7230 */ /* 0x000fe20000004100 */
[----:B------:R-:W-:Y:S01]  /*4db0*/  F2FP.F16.E4M3.UNPACK_B R27, R27 ;  /* 0x0000001bff1b723e */ /* 0x000fe200020006ff */
[----:B------:R-:W-:Y:S01]  /*4dc0*/  HADD2.F32 R28, -RZ, R25.H1_H1 ;  /* 0x30000019ff1c7230 */ /* 0x000fe20000004100 */
[----:B------:R-:W-:Y:S01]  /*4dd0*/  F2FP.F16.E4M3.UNPACK_B R7, R7 ;  /* 0x00000007ff07723e */ /* 0x000fe200020006ff */
        /* <DEDUP_REMOVED lines=10> */
[----:B------:R-:W-:-:S02]  /*4e80*/  HADD2.F32 R27, -RZ, R27.H0_H0 ;  /* 0x2000001bff1b7230 */ /* 0x000fc40000004100 */
[C---:B------:R-:W-:Y:S01]  /*4e90*/  FMUL.FTZ R26, R8.reuse, R26 ;  /* 0x0000001a081a7220 */ /* 0x040fe20000410000 */
[----:B------:R-:W-:Y:S02]  /*4ea0*/  HADD2.F32 R25, -RZ, R25.H0_H0 ;  /* 0x20000019ff197230 */ /* 0x000fe40000004100 */
[-C--:B------:R-:W-:Y:S01]  /*4eb0*/  FFMA.FTZ R31, R8, R10.reuse, -R31 ;  /* 0x0000000a081f7223 */ /* 0x080fe2000001081f */
[--C-:B------:R-:W-:Y:S02]  /*4ec0*/  HADD2.F32 R8, -RZ, R7.reuse.H0_H0 ;  /* 0x20000007ff087230 */ /* 0x100fe40000004100 */
[----:B------:R-:W-:Y:S01]  /*4ed0*/  FFMA.FTZ R26, R9, R10, R26 ;  /* 0x0000000a091a7223 */ /* 0x000fe2000001001a */
[----:B------:R-:W-:Y:S02]  /*4ee0*/  HADD2.F32 R9, -RZ, R7.H1_H1 ;  /* 0x30000007ff097230 */ /* 0x000fe40000004100 */
[----:B------:R-:W-:Y:S01]  /*4ef0*/  FFMA.FTZ R15, R11, R15, R28 ;  /* 0x0000000f0b0f7223 */ /* 0x000fe2000001001c */
[----:B------:R-:W-:-:S02]  /*4f00*/  HADD2.F32 R7, -RZ, R6.H0_H0 ;  /* 0x20000006ff077230 */ /* 0x000fc40000004100 */
[-C--:B------:R-:W-:Y:S01]  /*4f10*/  FMUL.FTZ R28, R8, R25.reuse ;  /* 0x00000019081c7220 */ /* 0x080fe20000410000 */
[----:B------:R-:W-:Y:S02]  /*4f20*/  HADD2.F32 R6, -RZ, R6.H1_H1 ;  /* 0x30000006ff067230 */ /* 0x000fe40000004100 */
[C---:B------:R-:W-:Y:S01]  /*4f30*/  FMUL.FTZ R11, R9.reuse, R25 ;  /* 0x00000019090b7220 */ /* 0x040fe20000410000 */
[----:B------:R-:W-:Y:S02]  /*4f40*/  HADD2.F32 R24, -RZ, R24.H0_H0 ;  /* 0x20000018ff187230 */ /* 0x000fe40000004100 */
[-C--:B------:R-:W-:Y:S01]  /*4f50*/  FFMA.FTZ R28, R9, R14.reuse, R28 ;  /* 0x0000000e091c7223 */ /* 0x080fe2000001001c */
[----:B------:R-:W-:Y:S01]  /*4f60*/  F2FP.SATFINITE.E4M3.F32.PACK_AB_MERGE_C R26, R26, R31, RZ ;  /* 0x0000001f1a1a723e */ /* 0x000fe200048070ff */
[-C--:B------:R-:W-:Y:S01]  /*4f70*/  FMUL.FTZ R10, R6, R27.reuse ;  /* 0x0000001b060a7220 */ /* 0x080fe20000410000 */
[----:B------:R-:W-:Y:S01]  /*4f80*/  FMUL.FTZ R27, R7, R27 ;  /* 0x0000001b071b7220 */ /* 0x000fe20000410000 */
[----:B------:R-:W-:Y:S01]  /*4f90*/  FFMA.FTZ R11, R8, R14, -R11 ;  /* 0x0000000e080b7223 */ /* 0x000fe2000001080b */
[----:B------:R-:W-:Y:S01]  /*4fa0*/  F2FP.SATFINITE.E4M3.F32.PACK_AB_MERGE_C R15, R15, R30, RZ ;  /* 0x0000001e0f0f723e */ /* 0x000fe200048070ff */
[-C--:B------:R-:W-:Y:S01]  /*4fb0*/  FFMA.FTZ R10, R7, R24.reuse, -R10 ;  /* 0x00000018070a7223 */ /* 0x080fe2000001080a */
[----:B------:R-:W-:Y:S01]  /*4fc0*/  FFMA.FTZ R27, R6, R24, R27 ;  /* 0x00000018061b7223 */ /* 0x000fe2000001001b */
[----:B------:R-:W-:-:S02]  /*4fd0*/  F2FP.SATFINITE.E4M3.F32.PACK_AB_MERGE_C R4, R76, R29, R32 ;  /* 0x0000001d4c04723e */ /* 0x000fc40004807020 */
[----:B------:R-:W-:Y:S02]  /*4fe0*/  F2FP.SATFINITE.E4M3.F32.PACK_AB_MERGE_C R7, R28, R11, R15 ;  /* 0x0000000b1c07723e */ /* 0x000fe4000480700f */
[----:B------:R-:W-:-:S07]  /*4ff0*/  F2FP.SATFINITE.E4M3.F32.PACK_AB_MERGE_C R6, R27, R10, R26 ;  /* 0x0000000a1b06723e */ /* 0x000fce000480701a */
.L_x_1455:
[----:B------:R-:W-:Y:S05]  /*5000*/  BSYNC B1 ;  /* 0x0000000000017941 */ /* 0x000fea0003800000 */
.L_x_1454:
[----:B--2---:R0:W-:Y:S01]  /*5010*/  STG.E.128 desc[UR46][R12.64+0x80], R4 ;  /* 0x000080040c007986 */ /* 0x0041e2000c101d2e */
[----:B------:R-:W-:Y:S05]  /*5020*/  BRA `(.L_x_1449) ;  /* 0x0000002400507947 */ /* 0x000fea0003800000 */
.L_x_1433:
[----:B------:R-:W-:Y:S02]  /*5030*/  ISETP.GE.AND P3, PT, R219, R90, PT ;  /* 0x0000005adb00720c */ /* 0x000fe40003f66270 */
[----:B------:R-:W-:Y:S02]  /*5040*/  CS2R R10, SRZ ;  /* 0x00000000000a7805 */ /* 0x000fe4000001ff00 */
[----:B------:R-:W-:Y:S02]  /*5050*/  CS2R R8, SRZ ;  /* 0x0000000000087805 */ /* 0x000fe4000001ff00 */
[----:B------:R-:W-:-:S13]  /*5060*/  ISETP.GE.OR P3, PT, R22, R82, P3 ;  /* 0x000000521600720c */ /* 0x000fda0001f66670 */
[----:B------:R-:W-:Y:S01]  /*5070*/  @!P3 IADD3 R27, P4, P5, R48, R6, R62 ;  /* 0x00000006301bb210 */ /* 0x000fe20007d9e03e */
[----:B------:R-:W0:Y:S03]  /*5080*/  @!P3 LDC.64 R28, c[0x0][0x3e8] ;  /* 0x0000fa00ff1cbb82 */ /* 0x000e260000000a00 */
[----:B------:R-:W-:Y:S02]  /*5090*/  @!P3 IADD3.X R26, R73, R83, R60, P4, P5 ;  /* 0x00000053491ab210 */ /* 0x000fe400027ea43c */
[----:B------:R-:W-:-:S03]  /*50a0*/  ISETP.GE.AND P4, PT, R17, R90, PT ;  /* 0x0000005a1100720c */ /* 0x000fc60003f86270 */
[----:B------:R-:W1:Y:S01]  /*50b0*/  @!P3 LDC.64 R30, c[0x0][0x400] ;  /* 0x00010000ff1ebb82 */ /* 0x000e620000000a00 */
[----:B------:R-:W-:-:S13]  /*50c0*/  ISETP.GE.OR P4, PT, R22, R82, P4 ;  /* 0x000000521600720c */ /* 0x000fda0002786670 */
[----:B------:R-:W2:Y:S08]  /*50d0*/  @!P4 LDC.64 R12, c[0x0][0x3e8] ;  /* 0x0000fa00ff0ccb82 */ /* 0x000eb00000000a00 */
[----:B------:R-:W3:Y:S01]  /*50e0*/  @!P4 LDC.64 R14, c[0x0][0x400] ;  /* 0x00010000ff0ecb82 */ /* 0x000ee20000000a00 */
[----:B--2---:R-:W-:Y:S02]  /*50f0*/  @!P4 IADD3 R12, P5, P6, R48, R12, R6 ;  /* 0x0000000c300cc210 */ /* 0x004fe40007ebe006 */
[----:B------:R-:W-:-:S02]  /*5100*/  CS2R R6, SRZ ;  /* 0x0000000000067805 */ /* 0x000fc4000001ff00 */
[----:B------:R-:W-:Y:S02]  /*5110*/  @!P4 IADD3.X R13, R73, R13, R83, P5, P6 ;  /* 0x0000000d490dc210 */ /* 0x000fe40002fec453 */
[----:B---3--:R-:W-:-:S04]  /*5120*/  @!P4 IADD3 R14, P5, P6, R52, R14, R4 ;  /* 0x0000000e340ec210 */ /* 0x008fc80007ebe004 */
[----:B------:R-:W-:Y:S02]  /*5130*/  @!P4 IADD3.X R15, R78, R15, R91, P5, P6 ;  /* 0x0000000f4e0fc210 */ /* 0x000fe40002fec45b */
[----:B------:R-:W-:Y:S02]  /*5140*/  @!P3 IADD3 R25, P5, P6, R52, R4, R66 ;  /* 0x000000043419b210 */ /* 0x000fe40007ebe042 */
[----:B------:R-:W-:Y:S01]  /*5150*/  CS2R R4, SRZ ;  /* 0x0000000000047805 */ /* 0x000fe2000001ff00 */
[----:B------:R2:W3:Y:S01]  /*5160*/  @!P4 LDG.E.128 R8, desc[UR46][R14.64] ;  /* 0x0000002e0e08c981 */ /* 0x0004e2000c1e1d00 */
[----:B------:R-:W-:-:S04]  /*5170*/  @!P3 IADD3.X R24, R78, R91, R64, P5, P6 ;  /* 0x0000005b4e18b210 */ /* 0x000fc80002fec440 */
[----:B------:R4:W5:Y:S01]  /*5180*/  @!P4 LDG.E.128 R4, desc[UR46][R12.64] ;  /* 0x0000002e0c04c981 */ /* 0x000962000c1e1d00 */
[----:B0-----:R-:W-:-:S05]  /*5190*/  @!P3 IADD3 R28, P4, R27, R28, RZ ;  /* 0x0000001c1b1cb210 */ /* 0x001fca0007f9e0ff */
[----:B------:R-:W-:Y:S01]  /*51a0*/  @!P3 IMAD.X R29, R26, 0x1, R29, P4 ;  /* 0x000000011a1db824 */ /* 0x000fe200020e061d */
[----:B-1----:R-:W-:Y:S02]  /*51b0*/  @!P3 IADD3 R30, P4, R25, R30, RZ ;  /* 0x0000001e191eb210 */ /* 0x002fe40007f9e0ff */
[----:B--2---:R-:W-:Y:S02]  /*51c0*/  CS2R R14, SRZ ;  /* 0x00000000000e7805 */ /* 0x004fe4000001ff00 */
[----:B------:R-:W-:Y:S02]  /*51d0*/  CS2R R26, SRZ ;  /* 0x00000000001a7805 */ /* 0x000fe4000001ff00 */
[----:B----4-:R-:W-:Y:S01]  /*51e0*/  CS2R R12, SRZ ;  /* 0x00000000000c7805 */ /* 0x010fe2000001ff00 */
[----:B------:R-:W-:Y:S01]  /*51f0*/  @!P3 IMAD.X R31, R24, 0x1, R31, P4 ;  /* 0x00000001181fb824 */ /* 0x000fe200020e061f */
[----:B------:R-:W-:-:S04]  /*5200*/  CS2R R24, SRZ ;  /* 0x0000000000187805 */ /* 0x000fc8000001ff00 */
[----:B------:R-:W2:Y:S04]  /*5210*/  @!P3 LDG.E.128 R12, desc[UR46][R28.64] ;  /* 0x0000002e1c0cb981 */ /* 0x000ea8000c1e1d00 */
[----:B------:R-:W4:Y:S01]  /*5220*/  @!P3 LDG.E.128 R24, desc[UR46][R30.64] ;  /* 0x0000002e1e18b981 */ /* 0x000f22000c1e1d00 */
[----:B------:R-:W-:-:S06]  /*5230*/  UISETP.NE.AND UP0, UPT, UR45, 0x3, UPT ;  /* 0x000000032d00788c */ /* 0x000fcc000bf05270 */
[----:B------:R-:W-:Y:S02]  /*5240*/  PLOP3.LUT P3, PT, PT, PT, UP0, 0x80, 0x0 ;  /* 0x000000000000781c */ /* 0x000fe40003f6f008 */
[----:B------:R-:W-:Y:S01]  /*5250*/  ISETP.GE.AND P4, PT, R22, R82, PT ;  /* 0x000000521600720c */ /* 0x000fe20003f86270 */
[----:B---3--:R-:W-:Y:S02]  /*5260*/  IMAD.MOV.U32 R104, RZ, RZ, R10 ;  /* 0x000000ffff687224 */ /* 0x008fe400078e000a */
[----:B------:R-:W-:Y:S02]  /*5270*/  IMAD.MOV.U32 R106, RZ, RZ, R8 ;  /* 0x000000ffff6a7224 */ /* 0x000fe400078e0008 */
[----:B-----5:R-:W-:Y:S02]  /*5280*/  IMAD.MOV.U32 R103, RZ, RZ, R6 ;  /* 0x000000ffff677224 */ /* 0x020fe400078e0006 */
[----:B------:R-:W-:Y:S02]  /*5290*/  IMAD.MOV.U32 R105, RZ, RZ, R4 ;  /* 0x000000ffff697224 */ /* 0x000fe400078e0004 */
[----:B--2---:R-:W-:-:S02]  /*52a0*/  IMAD.MOV.U32 R93, RZ, RZ, R14 ;  /* 0x000000ffff5d7224 */ /* 0x004fc400078e000e */
[----:B------:R-:W-:Y:S02]  /*52b0*/  IMAD.MOV.U32 R94, RZ, RZ, R12 ;  /* 0x000000ffff5e7224 */ /* 0x000fe400078e000c */
[----:B----4-:R-:W-:Y:S02]  /*52c0*/  IMAD.MOV.U32 R95, RZ, RZ, R26 ;  /* 0x000000ffff5f7224 */ /* 0x010fe400078e001a */
[----:B------:R-:W-:Y:S01]  /*52d0*/  IMAD.MOV.U32 R96, RZ, RZ, R24 ;  /* 0x000000ffff607224 */ /* 0x000fe200078e0018 */
[----:B------:R-:W-:Y:S06]  /*52e0*/  @!P3 BRA `(.L_x_1456) ;  /* 0x000000000004b947 */ /* 0x000fec0003800000 */
[----:B------:R-:W-:Y:S01]  /*52f0*/  BPT.TRAP 0x1 ;  /* 0x000000040000795c */ /* 0x000fe20000300000 */
.L_x_1456:
[----:B------:R-:W-:Y:S01]  /*5300*/  IMAD R91, R192, 0x8, R16 ;  /* 0x00000008c05b7824 */ /* 0x000fe200078e0210 */
[----:B------:R-:W-:Y:S01]  /*5310*/  SHF.L.U32 R92, R198, 0x1f, RZ ;  /* 0x0000001fc65c7819 */ /* 0x000fe200000006ff */
[----:B------:R-:W0:Y:S01]  /*5320*/  LDC R98, c[0x0][0x2f4] ;  /* 0x0000bd00ff627b82 */ /* 0x000e220000000800 */
[----:B------:R-:W-:Y:S01]  /*5330*/  BSSY B1, `(.L_x_1457) ;  /* 0x0000006000017945 */ /* 0x000fe20003800000 */
[----:B------:R-:W-:Y:S01]  /*5340*/  IMAD.MOV.U32 R81, RZ, RZ, R33 ;  /* 0x000000ffff517224 */ /* 0x000fe200078e0021 */
[----:B------:R-:W1:Y:S05]  /*5350*/  SYNCS.PHASECHK.TRANS64.TRYWAIT P5, [R91+URZ+0x28490], R92 ;  /* 0x0284905c5b0075a7 */ /* 0x000e6a00080a017f */
[----:B------:R-:W2:Y:S01]  /*5360*/  LDC.64 R82, c[0x0][0x300] ;  /* 0x0000c000ff527b82 */ /* 0x000ea20000000a00 */
[----:B0-----:R-:W-:Y:S01]  /*5370*/  IMAD.IADD R100, R98, 0x1, -R71 ;  /* 0x0000000162647824 */ /* 0x001fe200078e0a47 */
[----:B-1----:R-:W-:Y:S06]  /*5380*/  @!P5 BRA `(.L_x_1458) ;  /* 0x0000026c00d4d947 */ /* 0x002fec0003800000 */
.L_x_1810:
[----:B------:R-:W-:Y:S05]  /*5390*/  BSYNC B1 ;  /* 0x0000000000017941 */ /* 0x000fea0003800000 */
.L_x_1457:
[----:B------:R-:W-:Y:S01]  /*53a0*/  ISETP.GE.OR P5, PT, R17, R90, P1 ;  /* 0x0000005a1100720c */ /* 0x000fe20000fa6670 */
[----:B------:R-:W-:-:S12]  /*53b0*/  BSSY B1, `(.L_x_1459) ;  /* 0x00000fe000017945 */ /* 0x000fd80003800000 */
[----:B------:R-:W-:Y:S05]  /*53c0*/  @P5 BRA `(.L_x_1460) ;  /* 0x0000000c00f05947 */ /* 0x000fea0003800000 */
[-C--:B--2---:R-:W-:Y:S01]  /*53d0*/  IMAD R28, R223, R82.reuse, RZ ;  /* 0x00000052df1c7224 */ /* 0x084fe200078e02ff */
[----:B------:R-:W-:Y:S01]  /*53e0*/  SHF.R.U32.HI R30, RZ, 0x3, R209 ;  /* 0x00000003ff1e7819 */ /* 0x000fe200000116d1 */
[C---:B------:R-:W-:Y:S01]  /*53f0*/  IMAD.WIDE.U32 R84, R17.reuse, R82, R80 ;  /* 0x0000005211547225 */ /* 0x040fe200078e0050 */
[----:B------:R-:W-:Y:S03]  /*5400*/  BSSY B2, `(.L_x_1461) ;  /* 0x00000ec000027945 */ /* 0x000fe60003800000 */
[----:B------:R-:W-:Y:S01]  /*5410*/  IMAD R97, R17, R83, R28 ;  /* 0x0000005311617224 */ /* 0x000fe200078e021c */
[----:B------:R-:W-:Y:S02]  /*5420*/  SEL R28, R71, R100, !P0 ;  /* 0x00000064471c7207 */ /* 0x000fe40004000000 */
[----:B------:R-:W-:Y:S01]  /*5430*/  IADD3 R99, P5, P6, R44, R84, R74 ;  /* 0x000000542c637210 */ /* 0x000fe20007ebe04a */
[----:B------:R-:W-:Y:S01]  /*5440*/  IMAD.IADD R97, R97, 0x1, R85 ;  /* 0x0000000161617824 */ /* 0x000fe200078e0255 */
[----:B------:R-:W-:-:S04]  /*5450*/  SHF.R.S32.HI R29, RZ, 0x1f, R28 ;  /* 0x0000001fff1d7819 */ /* 0x000fc8000001141c */
[----:B------:R-:W-:Y:S02]  /*5460*/  LEA.HI R28, R29, R28, RZ, 0x5 ;  /* 0x0000001c1d1c7211 */ /* 0x000fe400078f28ff */
[----:B------:R-:W-:Y:S02]  /*5470*/  IADD3.X R102, R0, R97, R86, P5, P6 ;  /* 0x0000006100667210 */ /* 0x000fe40002fec456 */
[----:B------:R-:W-:-:S04]  /*5480*/  LEA.HI.SX32 R28, R28, R79, 0x1b ;  /* 0x0000004f1c1c7211 */ /* 0x000fc800078fdaff */
[----:B------:R-:W-:Y:S01]  /*5490*/  SHF.R.S32.HI R29, RZ, 0x1f, R28 ;  /* 0x0000001fff1d7819 */ /* 0x000fe2000001141c */
[----:B------:R-:W-:-:S03]  /*54a0*/  IMAD.SHL.U32 R101, R28, 0x10, RZ ;  /* 0x000000101c657824 */ /* 0x000fc600078e00ff */
[----:B------:R-:W-:Y:S02]  /*54b0*/  LEA.HI R29, R29, R28, RZ, 0x3 ;  /* 0x0000001c1d1d7211 */ /* 0x000fe400078f18ff */
[----:B------:R-:W-:-:S03]  /*54c0*/  LOP3.LUT R28, R209, 0x70, R101, 0xf8, !PT ;  /* 0x00000070d11c7812 */ /* 0x000fc600078ef865 */
[----:B------:R-:W-:Y:S01]  /*54d0*/  IMAD.SHL.U32 R29, R29, 0x400, RZ ;  /* 0x000004001d1d7824 */ /* 0x000fe200078e00ff */
[----:B------:R-:W-:-:S04]  /*54e0*/  LOP3.LUT R30, R28, R30, RZ, 0x3c, !PT ;  /* 0x0000001e1c1e7212 */ /* 0x000fc800078e3cff */
[----:B------:R-:W-:Y:S01]  /*54f0*/  LOP3.LUT R28, R29, 0xffffe000, RZ, 0xc0, !PT ;  /* 0xffffe0001d1c7812 */ /* 0x000fe200078ec0ff */
[----:B------:R-:W-:-:S03]  /*5500*/  IMAD R29, R192, 0x4000, R21 ;  /* 0x00004000c01d7824 */ /* 0x000fc600078e0215 */
[----:B------:R-:W-:Y:S01]  /*5510*/  IADD3 R31, R30, R28, R213 ;  /* 0x0000001c1e1f7210 */ /* 0x000fe20007ffe0d5 */
[----:B------:R-:W-:-:S04]  /*5520*/  IMAD.IADD R29, R16, 0x1, R29 ;  /* 0x00000001101d7824 */ /* 0x000fc800078e021d */
[----:B------:R-:W-:-:S04]  /*5530*/  IMAD R31, R192, 0x4000, R31 ;  /* 0x00004000c01f7824 */ /* 0x000fc800078e021f */
[----:B------:R-:W-:Y:S02]  /*5540*/  IMAD.IADD R32, R16, 0x1, R31 ;  /* 0x0000000110207824 */ /* 0x000fe400078e021f */
[----:B------:R-:W1:Y:S04]  /*5550*/  LDS.128 R28, [R29+0x20000] ;  /* 0x020000001d1c7984 */ /* 0x000e680000000c00 */
[----:B------:R-:W2:Y:S01]  /*5560*/  LDS.128 R32, [R32+0x20000] ;  /* 0x0200000020207984 */ /* 0x000ea20000000c00 */
[----:B------:R-:W-:Y:S05]  /*5570*/  @P4 BRA `(.L_x_1462) ;  /* 0x0000000c00504947 */ /* 0x000fea0003800000 */
[----:B------:R-:W-:Y:S02]  /*5580*/  SHF.R.U32.HI R114, RZ, 0x8, R5 ;  /* 0x00000008ff727819 */ /* 0x000fe40000011605 */
[----:B------:R-:W-:Y:S02]  /*5590*/  SHF.R.U32.HI R111, RZ, 0x8, R9 ;  /* 0x00000008ff6f7819 */ /* 0x000fe40000011609 */
[----:B------:R-:W-:Y:S02]  /*55a0*/  SHF.R.U32.HI R110, RZ, 0x18, R11 ;  /* 0x00000018ff6e7819 */ /* 0x000fe4000001160b */
[----:B------:R-:W-:Y:S02]  /*55b0*/  LOP3.LUT R109, R11, 0xff, RZ, 0xc0, !PT ;  /* 0x000000ff0b6d7812 */ /* 0x000fe400078ec0ff */
[----:B------:R-:W-:Y:S02]  /*55c0*/  SHF.R.U32.HI R117, RZ, 0x18, R5 ;  /* 0x00000018ff757819 */ /* 0x000fe40000011605 */
[----:B------:R-:W-:-:S02]  /*55d0*/  LOP3.LUT R8, R5, 0xff, RZ, 0xc0, !PT ;  /* 0x000000ff05087812 */ /* 0x000fc400078ec0ff */
[----:B------:R-:W-:Y:S02]  /*55e0*/  SHF.R.U32.HI R6, RZ, 0x10, R5 ;  /* 0x00000010ff067819 */ /* 0x000fe40000011605 */
[--C-:B------:R-:W-:Y:S02]  /*55f0*/  SHF.R.U32.HI R115, RZ, 0x18, R7.reuse ;  /* 0x00000018ff737819 */ /* 0x100fe40000011607 */
[----:B------:R-:W-:Y:S02]  /*5600*/  LOP3.LUT R10, R7, 0xff, RZ, 0xc0, !PT ;  /* 0x000000ff070a7812 */ /* 0x000fe400078ec0ff */
[----:B------:R-:W-:Y:S02]  /*5610*/  SHF.R.U32.HI R112, RZ, 0x8, R7 ;  /* 0x00000008ff707819 */ /* 0x000fe40000011607 */
[----:B------:R-:W-:Y:S02]  /*5620*/  SHF.R.U32.HI R108, RZ, 0x18, R9 ;  /* 0x00000018ff6c7819 */ /* 0x000fe40000011609 */
[----:B------:R-:W-:-:S02]  /*5630*/  LOP3.LUT R107, R9, 0xff, RZ, 0xc0, !PT ;  /* 0x000000ff096b7812 */ /* 0x000fc400078ec0ff */
[----:B------:R-:W-:Y:S01]  /*5640*/  SHF.R.U32.HI R5, RZ, 0x10, R9 ;  /* 0x00000010ff057819 */ /* 0x000fe20000011609 */
[----:B------:R-:W-:Y:S01]  /*5650*/  IMAD.SHL.U32 R9, R114, 0x100, RZ ;  /* 0x0000010072097824 */ /* 0x000fe200078e00ff */
[----:B------:R-:W-:Y:S02]  /*5660*/  SHF.R.U32.HI R4, RZ, 0x10, R7 ;  /* 0x00000010ff047819 */ /* 0x000fe40000011607 */
[----:B------:R-:W-:Y:S01]  /*5670*/  PRMT R110, R110, 0x654, R109 ;  /* 0x000006546e6e7816 */ /* 0x000fe2000000006d */
[----:B------:R-:W-:Y:S01]  /*5680*/  IMAD.SHL.U32 R109, R111, 0x100, RZ ;  /* 0x000001006f6d7824 */ /* 0x000fe200078e00ff */
[--C-:B------:R-:W-:Y:S01]  /*5690*/  SHF.R.U32.HI R113, RZ, 0x8, R11.reuse ;  /* 0x00000008ff717819 */ /* 0x100fe2000001160b */
[----:B------:R-:W-:Y:S01]  /*56a0*/  IMAD.U32 R4, R4, 0x10000, RZ ;  /* 0x0001000004047824 */ /* 0x000fe200078e00ff */
[----:B------:R-:W-:Y:S02]  /*56b0*/  SHF.R.U32.HI R7, RZ, 0x10, R11 ;  /* 0x00000010ff077819 */ /* 0x000fe4000001160b */
[----:B------:R-:W-:Y:S01]  /*56c0*/  PRMT R8, R117, 0x654, R8 ;  /* 0x0000065475087816 */ /* 0x000fe20000000008 */
[----:B------:R-:W-:Y:S01]  /*56d0*/  IMAD.SHL.U32 R113, R113, 0x100, RZ ;  /* 0x0000010071717824 */ /* 0x000fe200078e00ff */
[----:B------:R-:W-:Y:S01]  /*56e0*/  PRMT R10, R115, 0x654, R10 ;  /* 0x00000654730a7816 */ /* 0x000fe2000000000a */
[----:B------:R-:W-:Y:S01]  /*56f0*/  IMAD.U32 R114, R7, 0x10000, RZ ;  /* 0x0001000007727824 */ /* 0x000fe200078e00ff */
[----:B------:R-:W-:-:S02]  /*5700*/  PRMT R108, R108, 0x654, R107 ;  /* 0x000006546c6c7816 */ /* 0x000fc4000000006b */
[----:B------:R-:W-:Y:S01]  /*5710*/  SHF.L.U32 R11, R112, 0x8, RZ ;  /* 0x00000008700b7819 */ /* 0x000fe200000006ff */
[----:B------:R-:W-:Y:S01]  /*5720*/  IMAD.U32 R112, R5, 0x10000, RZ ;  /* 0x0001000005707824 */ /* 0x000fe200078e00ff */
[----:B------:R-:W-:Y:S01]  /*5730*/  LOP3.LUT R8, R8, 0xff00, R9, 0xf8, !PT ;  /* 0x0000ff0008087812 */ /* 0x000fe200078ef809 */
[----:B------:R-:W-:Y:S01]  /*5740*/  IMAD.U32 R9, R6, 0x10000, RZ ;  /* 0x0001000006097824 */ /* 0x000fe200078e00ff */
[----:B------:R-:W-:Y:S02]  /*5750*/  LOP3.LUT R107, R10, 0xff00, R11, 0xf8, !PT ;  /* 0x0000ff000a6b7812 */ /* 0x000fe400078ef80b */
[----:B------:R-:W-:Y:S02]  /*5760*/  LOP3.LUT R111, R108, 0xff00, R109, 0xf8, !PT ;  /* 0x0000ff006c6f7812 */ /* 0x000fe400078ef86d */
[----:B------:R-:W-:Y:S02]  /*5770*/  F2FP.F16.E4M3.UNPACK_B R109, R106.H1 ;  /* 0x0000006aff6d723e */ /* 0x000fe400030006ff */
[----:B--2---:R-:W-:-:S02]  /*5780*/  F2FP.F16.E4M3.UNPACK_B R11, R32.H1 ;  /* 0x00000020ff0b723e */ /* 0x004fc400030006ff */
[----:B-1----:R-:W-:Y:S02]  /*5790*/  F2FP.F16.E4M3.UNPACK_B R10, R28.H1 ;  /* 0x0000001cff0a723e */ /* 0x002fe400030006ff */
[----:B------:R-:W-:Y:S01]  /*57a0*/  LOP3.LUT R113, R110, 0xff00, R113, 0xf8, !PT ;  /* 0x0000ff006e717812 */ /* 0x000fe200078ef871 */
[----:B------:R-:W-:Y:S01]  /*57b0*/  HADD2.F32 R110, -RZ, R109.H0_H0 ;  /* 0x2000006dff6e7230 */ /* 0x000fe20000004100 */
[----:B------:R-:W-:Y:S01]  /*57c0*/  LOP3.LUT R6, R8, 0xff0000, R9, 0xf8, !PT ;  /* 0x00ff000008067812 */ /* 0x000fe200078ef809 */
[----:B------:R-:W-:Y:S01]  /*57d0*/  HADD2.F32 R9, -RZ, R11.H0_H0 ;  /* 0x2000000bff097230 */ /* 0x000fe20000004100 */
[----:B------:R-:W-:Y:S01]  /*57e0*/  LOP3.LUT R4, R107, 0xff0000, R4, 0xf8, !PT ;  /* 0x00ff00006b047812 */ /* 0x000fe200078ef804 */
[--C-:B------:R-:W-:Y:S01]  /*57f0*/  HADD2.F32 R8, -RZ, R10.reuse.H0_H0 ;  /* 0x2000000aff087230 */ /* 0x100fe20000004100 */
[-C--:B------:R-:W-:Y:S01]  /*5800*/  F2FP.F16.E4M3.UNPACK_B R107, R105.reuse.H1 ;  /* 0x00000069ff6b723e */ /* 0x080fe200030006ff */
[----:B------:R-:W-:Y:S02]  /*5810*/  HADD2.F32 R10, -RZ, R10.H1_H1 ;  /* 0x3000000aff0a7230 */ /* 0x000fe40000004100 */
[-C--:B------:R-:W-:Y:S01]  /*5820*/  FMUL.FTZ R115, R9, R110.reuse ;  /* 0x0000006e09737220 */ /* 0x080fe20000410000 */
[----:B------:R-:W-:Y:S01]  /*5830*/  LOP3.LUT R7, R111, 0xff0000, R112, 0xf8, !PT ;  /* 0x00ff00006f077812 */ /* 0x000fe200078ef870 */
[----:B------:R-:W-:Y:S01]  /*5840*/  FMUL.FTZ R110, R8, R110 ;  /* 0x0000006e086e7220 */ /* 0x000fe20000410000 */
[----:B------:R-:W-:Y:S01]  /*5850*/  HADD2.F32 R108, -RZ, R107.H0_H0 ;  /* 0x2000006bff6c7230 */ /* 0x000fe20000004100 */
[----:B------:R-:W-:Y:S01]  /*5860*/  F2FP.F16.E4M3.UNPACK_B R32, R32 ;  /* 0x00000020ff20723e */ /* 0x000fe200020006ff */
[----:B------:R-:W-:Y:S01]  /*5870*/  HADD2.F32 R112, -RZ, R109.H1_H1 ;  /* 0x3000006dff707230 */ /* 0x000fe20000004100 */
[----:B------:R-:W-:-:S02]  /*5880*/  F2FP.F16.E4M3.UNPACK_B R109, R105 ;  /* 0x00000069ff6d723e */ /* 0x000fc400020006ff */
[-C--:B------:R-:W-:Y:S01]  /*5890*/  FFMA.FTZ R8, R8, R108.reuse, -R115 ;  /* 0x0000006c08087223 */ /* 0x080fe20000010873 */
[----:B------:R-:W-:Y:S01]  /*58a0*/  FFMA.FTZ R9, R9, R108, R110 ;  /* 0x0000006c09097223 */ /* 0x000fe2000001006e */
[----:B------:R-:W-:Y:S01]  /*58b0*/  HADD2.F32 R108, -RZ, R107.H1_H1 ;  /* 0x3000006bff6c7230 */ /* 0x000fe20000004100 */
[----:B------:R-:W-:Y:S01]  /*58c0*/  F2FP.F16.E4M3.UNPACK_B R110, R106 ;  /* 0x0000006aff6e723e */ /* 0x000fe200020006ff */
[----:B------:R-:W-:Y:S01]  /*58d0*/  HADD2.F32 R107, -RZ, R11.H1_H1 ;  /* 0x3000000bff6b7230 */ /* 0x000fe20000004100 */
[----:B------:R-:W-:Y:S01]  /*58e0*/  F2FP.F16.E4M3.UNPACK_B R105, R28 ;  /* 0x0000001cff69723e */ /* 0x000fe200020006ff */
[----:B------:R-:W-:Y:S01]  /*58f0*/  HADD2.F32 R106, -RZ, R32.H0_H0 ;  /* 0x20000020ff6a7230 */ /* 0x000fe20000004100 */
[----:B------:R-:W-:Y:S01]  /*5900*/  LOP3.LUT R5, R113, 0xff0000, R114, 0xf8, !PT ;  /* 0x00ff000071057812 */ /* 0x000fe200078ef872 */
[----:B------:R-:W-:Y:S02]  /*5910*/  HADD2.F32 R111, -RZ, R110.H0_H0 ;  /* 0x2000006eff6f7230 */ /* 0x000fe40000004100 */
[-C--:B------:R-:W-:Y:S01]  /*5920*/  FMUL.FTZ R11, R107, R112.reuse ;  /* 0x000000706b0b7220 */ /* 0x080fe20000410000 */
[----:B------:R-:W-:Y:S01]  /*5930*/  FMUL.FTZ R112, R10, R112 ;  /* 0x000000700a707220 */ /* 0x000fe20000410000 */
[----:B------:R-:W-:-:S02]  /*5940*/  HADD2.F32 R28, -RZ, R105.H0_H0 ;  /* 0x20000069ff1c7230 */ /* 0x000fc40000004100 */
[-C--:B------:R-:W-:Y:S01]  /*5950*/  FFMA.FTZ R11, R10, R108.reuse, -R11 ;  /* 0x0000006c0a0b7223 */ /* 0x080fe2000001080b */
[----:B------:R-:W-:Y:S01]  /*5960*/  FFMA.FTZ R10, R107, R108, R112 ;  /* 0x0000006c6b0a7223 */ /* 0x000fe20000010070 */
[----:B------:R-:W-:Y:S02]  /*5970*/  HADD2.F32 R107, -RZ, R109.H0_H0 ;  /* 0x2000006dff6b7230 */ /* 0x000fe40000004100 */
[-C--:B------:R-:W-:Y:S01]  /*5980*/  FMUL.FTZ R113, R106, R111.reuse ;  /* 0x0000006f6a717220 */ /* 0x080fe20000410000 */
[----:B------:R-:W-:Y:S01]  /*5990*/  FMUL.FTZ R111, R28, R111 ;  /* 0x0000006f1c6f7220 */ /* 0x000fe20000410000 */
[----:B------:R-:W-:Y:S01]  /*59a0*/  HADD2.F32 R110, -RZ, R110.H1_H1 ;  /* 0x3000006eff6e7230 */ /* 0x000fe20000004100 */
[----:B------:R-:W-:Y:S01]  /*59b0*/  F2FP.F16.E4M3.UNPACK_B R112, R103.H1 ;  /* 0x00000067ff70723e */ /* 0x000fe200030006ff */
[----:B------:R-:W-:Y:S02]  /*59c0*/  HADD2.F32 R108, -RZ, R32.H1_H1 ;  /* 0x30000020ff6c7230 */ /* 0x000fe40000004100 */
[----:B------:R-:W-:Y:S01]  /*59d0*/  FFMA.FTZ R32, R106, R107, R111 ;  /* 0x0000006b6a207223 */ /* 0x000fe2000001006f */
[----:B------:R-:W-:-:S02]  /*59e0*/  HADD2.F32 R105, -RZ, R105.H1_H1 ;  /* 0x30000069ff697230 */ /* 0x000fc40000004100 */
[----:B------:R-:W-:Y:S01]  /*59f0*/  FFMA.FTZ R28, R28, R107, -R113 ;  /* 0x0000006b1c1c7223 */ /* 0x000fe20000010871 */
[----:B------:R-:W-:Y:S02]  /*5a00*/  HADD2.F32 R111, -RZ, R109.H1_H1 ;  /* 0x3000006dff6f7230 */ /* 0x000fe40000004100 */
[C---:B------:R-:W-:Y:S01]  /*5a10*/  FMUL.FTZ R106, R108.reuse, R110 ;  /* 0x0000006e6c6a7220 */ /* 0x040fe20000410000 */
[----:B------:R-:W-:Y:S01]  /*5a20*/  F2FP.F16.E4M3.UNPACK_B R113, R104.H1 ;  /* 0x00000068ff71723e */ /* 0x000fe200030006ff */
[C---:B------:R-:W-:Y:S01]  /*5a30*/  FMUL.FTZ R117, R105.reuse, R110 ;  /* 0x0000006e69757220 */ /* 0x040fe20000410000 */
[----:B------:R-:W-:Y:S01]  /*5a40*/  F2FP.F16.E4M3.UNPACK_B R109, R34.H1 ;  /* 0x00000022ff6d723e */ /* 0x000fe200030006ff */
[-C--:B------:R-:W-:Y:S01]  /*5a50*/  FFMA.FTZ R107, R105, R111.reuse, -R106 ;  /* 0x0000006f696b7223 */ /* 0x080fe2000001086a */
[-C--:B------:R-:W-:Y:S01]  /*5a60*/  F2FP.F16.E4M3.UNPACK_B R106, R30.reuse.H1 ;  /* 0x0000001eff6a723e */ /* 0x080fe200030006ff */
[----:B------:R-:W-:Y:S02]  /*5a70*/  HADD2.F32 R115, -RZ, R113.H0_H0 ;  /* 0x20000071ff737230 */ /* 0x000fe40000004100 */
[----:B------:R-:W-:Y:S01]  /*5a80*/  FFMA.FTZ R105, R108, R111, R117 ;  /* 0x0000006f6c697223 */ /* 0x000fe20000010075 */
[----:B------:R-:W-:Y:S01]  /*5a90*/  HADD2.F32 R110, -RZ, R109.H0_H0 ;  /* 0x2000006dff6e7230 */ /* 0x000fe20000004100 */
[----:B------:R-:W-:Y:S01]  /*5aa0*/  F2FP.F16.E4M3.UNPACK_B R30, R30 ;  /* 0x0000001eff1e723e */ /* 0x000fe200020006ff */
[----:B------:R-:W-:Y:S01]  /*5ab0*/  HADD2.F32 R108, -RZ, R106.H0_H0 ;  /* 0x2000006aff6c7230 */ /* 0x000fe20000004100 */
[----:B------:R-:W-:Y:S01]  /*5ac0*/  F2FP.SATFINITE.E4M3.F32.PACK_AB_MERGE_C R9, R10, R9, RZ ;  /* 0x000000090a09723e */ /* 0x000fe200048070ff */
[----:B------:R-:W-:-:S02]  /*5ad0*/  HADD2.F32 R114, -RZ, R113.H1_H1 ;  /* 0x30000071ff727230 */ /* 0x000fc40000004100 */
[-C--:B------:R-:W-:Y:S01]  /*5ae0*/  FMUL.FTZ R117, R110, R115.reuse ;  /* 0x000000736e757220 */ /* 0x080fe20000410000 */
[----:B------:R-:W-:Y:S02]  /*5af0*/  HADD2.F32 R113, -RZ, R112.H0_H0 ;  /* 0x20000070ff717230 */ /* 0x000fe40000004100 */
[C---:B------:R-:W-:Y:S01]  /*5b00*/  FMUL.FTZ R115, R108.reuse, R115 ;  /* 0x000000736c737220 */ /* 0x040fe20000410000 */
[----:B------:R-:W-:Y:S01]  /*5b10*/  HADD2.F32 R111, -RZ, R109.H1_H1 ;  /* 0x3000006dff6f7230 */ /* 0x000fe20000004100 */
[----:B------:R-:W-:Y:S01]  /*5b20*/  F2FP.SATFINITE.E4M3.F32.PACK_AB_MERGE_C R8, R11, R8, RZ ;  /* 0x000000080b08723e */ /* 0x000fe200048070ff */
[----:B------:R-:W-:Y:S02]  /*5b30*/  HADD2.F32 R109, -RZ, R106.H1_H1 ;  /* 0x3000006aff6d7230 */ /* 0x000fe40000004100 */
[-C--:B------:R-:W-:Y:S01]  /*5b40*/  FFMA.FTZ R106, R108, R113.reuse, -R117 ;  /* 0x000000716c6a7223 */ /* 0x080fe20000010875 */
[----:B------:R-:W-:Y:S02]  /*5b50*/  HADD2.F32 R112, -RZ, R112.H1_H1 ;  /* 0x30000070ff707230 */ /* 0x000fe40000004100 */
[----:B------:R-:W-:Y:S01]  /*5b60*/  FFMA.FTZ R108, R110, R113, R115 ;  /* 0x000000716e6c7223 */ /* 0x000fe20000010073 */
[----:B------:R-:W-:Y:S01]  /*5b70*/  FMUL.FTZ R116, R111, R114 ;  /* 0x000000726f747220 */ /* 0x000fe20000410000 */
[----:B------:R-:W-:Y:S01]  /*5b80*/  F2FP.F16.E4M3.UNPACK_B R110, R104 ;  /* 0x00000068ff6e723e */ /* 0x000fe200020006ff */
[C---:B------:R-:W-:Y:S01]  /*5b90*/  FMUL.FTZ R114, R109.reuse, R114 ;  /* 0x000000726d727220 */ /* 0x040fe20000410000 */
[----:B------:R-:W-:Y:S01]  /*5ba0*/  F2FP.F16.E4M3.UNPACK_B R104, R34 ;  /* 0x00000022ff68723e */ /* 0x000fe200020006ff */
[-C--:B------:R-:W-:Y:S01]  /*5bb0*/  FFMA.FTZ R117, R109, R112.reuse, -R116 ;  /* 0x000000706d757223 */ /* 0x080fe20000010874 */
[----:B------:R-:W-:Y:S01]  /*5bc0*/  F2FP.F16.E4M3.UNPACK_B R109, R103 ;  /* 0x00000067ff6d723e */ /* 0x000fe200020006ff */
[----:B------:R-:W-:Y:S01]  /*5bd0*/  FFMA.FTZ R119, R111, R112, R114 ;  /* 0x000000706f777223 */ /* 0x000fe20000010072 */
[----:B------:R-:W-:Y:S01]  /*5be0*/  HADD2.F32 R111, -RZ, R110.H0_H0 ;  /* 0x2000006eff6f7230 */ /* 0x000fe20000004100 */
[----:B------:R-:W-:Y:S01]  /*5bf0*/  F2FP.SATFINITE.E4M3.F32.PACK_AB_MERGE_C R32, R105, R32, R9 ;  /* 0x000000206920723e */ /* 0x000fe20004807009 */
[----:B------:R-:W-:Y:S01]  /*5c00*/  HADD2.F32 R34, -RZ, R30.H0_H0 ;  /* 0x2000001eff227230 */ /* 0x000fe20000004100 */
[----:B------:R-:W-:Y:S01]  /*5c10*/  F2FP.F16.E4M3.UNPACK_B R10, R33 ;  /* 0x00000021ff0a723e */ /* 0x000fe200020006ff */
[----:B------:R-:W-:Y:S01]  /*5c20*/  HADD2.F32 R103, -RZ, R104.H0_H0 ;  /* 0x20000068ff677230 */ /* 0x000fe20000004100 */
[----:B------:R-:W-:Y:S01]  /*5c30*/  F2FP.F16.E4M3.UNPACK_B R11, R7 ;  /* 0x00000007ff0b723e */ /* 0x000fe200020006ff */
[----:B------:R-:W-:-:S02]  /*5c40*/  HADD2.F32 R113, -RZ, R110.H1_H1 ;  /* 0x3000006eff717230 */ /* 0x000fc40000004100 */
[-C--:B------:R-:W-:Y:S01]  /*5c50*/  FMUL.FTZ R112, R34, R111.reuse ;  /* 0x0000006f22707220 */ /* 0x080fe20000410000 */
[----:B------:R-:W-:Y:S02]  /*5c60*/  HADD2.F32 R104, -RZ, R104.H1_H1 ;  /* 0x30000068ff687230 */ /* 0x000fe40000004100 */
[----:B------:R-:W-:Y:S01]  /*5c70*/  FMUL.FTZ R115, R103, R111 ;  /* 0x0000006f67737220 */ /* 0x000fe20000410000 */
[----:B------:R-:W-:Y:S01]  /*5c80*/  HADD2.F32 R30, -RZ, R30.H1_H1 ;  /* 0x3000001eff1e7230 */ /* 0x000fe20000004100 */
[----:B------:R-:W-:Y:S01]  /*5c90*/  F2FP.F16.E4M3.UNPACK_B R9, R29 ;  /* 0x0000001dff09723e */ /* 0x000fe200020006ff */
[--C-:B------:R-:W-:Y:S02]  /*5ca0*/  HADD2.F32 R110, -RZ, R109.reuse.H0_H0 ;  /* 0x2000006dff6e7230 */ /* 0x100fe40000004100 */
[-C--:B------:R-:W-:Y:S01]  /*5cb0*/  FMUL.FTZ R111, R104, R113.reuse ;  /* 0x00000071686f7220 */ /* 0x080fe20000410000 */
[----:B------:R-:W-:Y:S02]  /*5cc0*/  HADD2.F32 R109, -RZ, R109.H1_H1 ;  /* 0x3000006dff6d7230 */ /* 0x000fe40000004100 */
[----:B------:R-:W-:Y:S01]  /*5cd0*/  FMUL.FTZ R113, R30, R113 ;  /* 0x000000711e717220 */ /* 0x000fe20000410000 */
[----:B------:R-:W-:Y:S01]  /*5ce0*/  F2FP.SATFINITE.E4M3.F32.PACK_AB_MERGE_C R117, R117, R106, RZ ;  /* 0x0000006a7575723e */ /* 0x000fe200048070ff */
[-C--:B------:R-:W-:Y:S01]  /*5cf0*/  FFMA.FTZ R115, R34, R110.reuse, -R115 ;  /* 0x0000006e22737223 */ /* 0x080fe20000010873 */
[----:B------:R-:W-:Y:S01]  /*5d00*/  FFMA.FTZ R34, R103, R110, R112 ;  /* 0x0000006e67227223 */ /* 0x000fe20000010070 */
[----:B------:R-:W-:Y:S01]  /*5d10*/  FFMA.FTZ R113, R104, R109, R113 ;  /* 0x0000006d68717223 */ /* 0x000fe20000010071 */
[----:B------:R-:W-:Y:S01]  /*5d20*/  F2FP.SATFINITE.E4M3.F32.PACK_AB_MERGE_C R28, R107, R28, R8 ;  /* 0x0000001c6b1c723e */ /* 0x000fe20004807008 */
[--C-:B------:R-:W-:Y:S01]  /*5d30*/  HADD2.F32 R103, -RZ, R10.reuse.H0_H0 ;  /* 0x2000000aff677230 */ /* 0x100fe20000004100 */
[----:B------:R-:W-:Y:S01]  /*5d40*/  F2FP.SATFINITE.E4M3.F32.PACK_AB_MERGE_C R108, R119, R108, RZ ;  /* 0x0000006c776c723e */ /* 0x000fe200048070ff */
[----:B------:R-:W-:Y:S01]  /*5d50*/  HADD2.F32 R106, -RZ, R11.H0_H0 ;  /* 0x2000000bff6a7230 */ /* 0x000fe20000004100 */
[----:B------:R-:W-:Y:S01]  /*5d60*/  F2FP.F16.E4M3.UNPACK_B R104, R6 ;  /* 0x00000006ff68723e */ /* 0x000fe200020006ff */
[----:B------:R-:W-:Y:S01]  /*5d70*/  HADD2.F32 R8, -RZ, R9.H0_H0 ;  /* 0x20000009ff087230 */ /* 0x000fe20000004100 */
[----:B------:R-:W-:Y:S01]  /*5d80*/  F2FP.SATFINITE.E4M3.F32.PACK_AB_MERGE_C R34, R113, R34, R108 ;  /* 0x000000227122723e */ /* 0x000fe2000480706c */
[----:B------:R-:W-:-:S02]  /*5d90*/  HADD2.F32 R10, -RZ, R10.H1_H1 ;  /* 0x3000000aff0a7230 */ /* 0x000fc40000004100 */
[CC--:B------:R-:W-:Y:S01]  /*5da0*/  FMUL.FTZ R107, R103.reuse, R106.reuse ;  /* 0x0000006a676b7220 */ /* 0x0c0fe20000410000 */
[--C-:B------:R-:W-:Y:S02]  /*5db0*/  HADD2.F32 R105, -RZ, R104.reuse.H0_H0 ;  /* 0x20000068ff697230 */ /* 0x100fe40000004100 */
[C---:B------:R-:W-:Y:S01]  /*5dc0*/  FMUL.FTZ R108, R8.reuse, R106 ;  /* 0x0000006a086c7220 */ /* 0x040fe20000410000 */
[----:B------:R-:W-:Y:S01]  /*5dd0*/  HADD2.F32 R106, -RZ, R11.H1_H1 ;  /* 0x3000000bff6a7230 */ /* 0x000fe20000004100 */
[----:B------:R-:W-:Y:S01]  /*5de0*/  F2FP.F16.E4M3.UNPACK_B R33, R33.H1 ;  /* 0x00000021ff21723e */ /* 0x000fe200030006ff */
[----:B------:R-:W-:Y:S02]  /*5df0*/  HADD2.F32 R11, -RZ, R9.H1_H1 ;  /* 0x30000009ff0b7230 */ /* 0x000fe40000004100 */
[-C--:B------:R-:W-:Y:S01]  /*5e00*/  FFMA.FTZ R8, R8, R105.reuse, -R107 ;  /* 0x0000006908087223 */ /* 0x080fe2000001086b */
[----:B------:R-:W-:Y:S01]  /*5e10*/  FFMA.FTZ R9, R103, R105, R108 ;  /* 0x0000006967097223 */ /* 0x000fe2000001006c */
[----:B------:R-:W-:-:S02]  /*5e20*/  HADD2.F32 R104, -RZ, R104.H1_H1 ;  /* 0x30000068ff687230 */ /* 0x000fc40000004100 */
[-C--:B------:R-:W-:Y:S01]  /*5e30*/  FMUL.FTZ R108, R10, R106.reuse ;  /* 0x0000006a0a6c7220 */ /* 0x080fe20000410000 */
[C---:B------:R-:W-:Y:S01]  /*5e40*/  FMUL.FTZ R103, R11.reuse, R106 ;  /* 0x0000006a0b677220 */ /* 0x040fe20000410000 */
[----:B------:R-:W-:Y:S01]  /*5e50*/  F2FP.F16.E4M3.UNPACK_B R105, R7.H1 ;  /* 0x00000007ff69723e */ /* 0x000fe200030006ff */
[----:B------:R-:W-:Y:S01]  /*5e60*/  FFMA.FTZ R30, R30, R109, -R111 ;  /* 0x0000006d1e1e7223 */ /* 0x000fe2000001086f */
[----:B------:R-:W-:Y:S01]  /*5e70*/  F2FP.F16.E4M3.UNPACK_B R29, R29.H1 ;  /* 0x0000001dff1d723e */ /* 0x000fe200030006ff */
[-C--:B------:R-:W-:Y:S01]  /*5e80*/  FFMA.FTZ R11, R11, R104.reuse, -R108 ;  /* 0x000000680b0b7223 */ /* 0x080fe2000001086c */
[----:B------:R-:W-:Y:S01]  /*5e90*/  FFMA.FTZ R10, R10, R104, R103 ;  /* 0x000000680a0a7223 */ /* 0x000fe20000010067 */
[----:B------:R-:W-:Y:S01]  /*5ea0*/  F2FP.F16.E4M3.UNPACK_B R6, R6.H1 ;  /* 0x00000006ff06723e */ /* 0x000fe200030006ff */
[----:B------:R-:W-:Y:S01]  /*5eb0*/  HADD2.F32 R103, -RZ, R33.H0_H0 ;  /* 0x20000021ff677230 */ /* 0x000fe20000004100 */
[-C--:B------:R-:W-:Y:S01]  /*5ec0*/  F2FP.F16.E4M3.UNPACK_B R113, R5.reuse ;  /* 0x00000005ff71723e */ /* 0x080fe200020006ff */
[----:B------:R-:W-:Y:S01]  /*5ed0*/  HADD2.F32 R108, -RZ, R105.H0_H0 ;  /* 0x20000069ff6c7230 */ /* 0x000fe20000004100 */
[----:B------:R-:W-:Y:S01]  /*5ee0*/  F2FP.F16.E4M3.UNPACK_B R114, R5.H1 ;  /* 0x00000005ff72723e */ /* 0x000fe200030006ff */
[----:B------:R-:W-:Y:S01]  /*5ef0*/  HADD2.F32 R7, -RZ, R29.H0_H0 ;  /* 0x2000001dff077230 */ /* 0x000fe20000004100 */
[----:B------:R-:W-:Y:S01]  /*5f00*/  F2FP.F16.E4M3.UNPACK_B R109, R4 ;  /* 0x00000004ff6d723e */ /* 0x000fe200020006ff */
[----:B------:R-:W-:-:S02]  /*5f10*/  HADD2.F32 R106, -RZ, R6.H0_H0 ;  /* 0x20000006ff6a7230 */ /* 0x000fc40000004100 */
[-C--:B------:R-:W-:Y:S01]  /*5f20*/  FMUL.FTZ R110, R103, R108.reuse ;  /* 0x0000006c676e7220 */ /* 0x080fe20000410000 */
[----:B------:R-:W-:Y:S02]  /*5f30*/  HADD2.F32 R29, -RZ, R29.H1_H1 ;  /* 0x3000001dff1d7230 */ /* 0x000fe40000004100 */
[C---:B------:R-:W-:Y:S01]  /*5f40*/  FMUL.FTZ R108, R7.reuse, R108 ;  /* 0x0000006c076c7220 */ /* 0x040fe20000410000 */
[----:B------:R-:W-:Y:S01]  /*5f50*/  HADD2.F32 R104, -RZ, R33.H1_H1 ;  /* 0x30000021ff687230 */ /* 0x000fe20000004100 */
[-C--:B------:R-:W-:Y:S01]  /*5f60*/  F2FP.F16.E4M3.UNPACK_B R33, R31.reuse ;  /* 0x0000001fff21723e */ /* 0x080fe200020006ff */
[----:B------:R-:W-:Y:S01]  /*5f70*/  HADD2.F32 R105, -RZ, R105.H1_H1 ;  /* 0x30000069ff697230 */ /* 0x000fe20000004100 */
[----:B------:R-:W-:Y:S01]  /*5f80*/  F2FP.F16.E4M3.UNPACK_B R31, R31.H1 ;  /* 0x0000001fff1f723e */ /* 0x000fe200030006ff */
[----:B------:R-:W-:Y:S02]  /*5f90*/  HADD2.F32 R107, -RZ, R6.H1_H1 ;  /* 0x30000006ff6b7230 */ /* 0x000fe40000004100 */
[-C--:B------:R-:W-:Y:S01]  /*5fa0*/  FFMA.FTZ R6, R7, R106.reuse, -R110 ;  /* 0x0000006a07067223 */ /* 0x080fe2000001086e */
[----:B------:R-:W-:Y:S01]  /*5fb0*/  FFMA.FTZ R7, R103, R106, R108 ;  /* 0x0000006a67077223 */ /* 0x000fe2000001006c */
[CC--:B------:R-:W-:Y:S01]  /*5fc0*/  FMUL.FTZ R112, R104.reuse, R105.reuse ;  /* 0x0000006968707220 */ /* 0x0c0fe20000410000 */
[C---:B------:R-:W-:Y:S01]  /*5fd0*/  FMUL.FTZ R103, R29.reuse, R105 ;  /* 0x000000691d677220 */ /* 0x040fe20000410000 */
[-C--:B------:R-:W-:Y:S01]  /*5fe0*/  F2FP.F16.E4M3.UNPACK_B R105, R35.reuse ;  /* 0x00000023ff69723e */ /* 0x080fe200020006ff */
[----:B------:R-:W-:Y:S01]  /*5ff0*/  HADD2.F32 R5, -RZ, R114.H0_H0 ;  /* 0x20000072ff057230 */ /* 0x000fe20000004100 */
[----:B------:R-:W-:Y:S01]  /*6000*/  F2FP.F16.E4M3.UNPACK_B R106, R35.H1 ;  /* 0x00000023ff6a723e */ /* 0x000fe200030006ff */
[-C--:B------:R-:W-:Y:S01]  /*6010*/  FFMA.FTZ R29, R29, R107.reuse, -R112 ;  /* 0x0000006b1d1d7223 */ /* 0x080fe20000010870 */
[----:B------:R-:W-:Y:S01]  /*6020*/  FFMA.FTZ R104, R104, R107, R103 ;  /* 0x0000006b68687223 */ /* 0x000fe20000010067 */
[----:B------:R-:W-:Y:S01]  /*6030*/  F2FP.F16.E4M3.UNPACK_B R110, R4.H1 ;  /* 0x00000004ff6e723e */ /* 0x000fe200030006ff */
[----:B------:R-:W-:Y:S01]  /*6040*/  HADD2.F32 R35, -RZ, R33.H0_H0 ;  /* 0x20000021ff237230 */ /* 0x000fe20000004100 */
[----:B------:R-:W-:Y:S01]  /*6050*/  F2FP.SATFINITE.E4M3.F32.PACK_AB_MERGE_C R30, R30, R115, R117 ;  /* 0x000000731e1e723e */ /* 0x000fe20004807075 */
[----:B------:R-:W-:Y:S01]  /*6060*/  HADD2.F32 R107, -RZ, R105.H0_H0 ;  /* 0x20000069ff6b7230 */ /* 0x000fe20000004100 */
[----:B------:R-:W-:Y:S01]  /*6070*/  F2FP.SATFINITE.E4M3.F32.PACK_AB_MERGE_C R6, R29, R6, RZ ;  /* 0x000000061d06723e */ /* 0x000fe200048070ff */
[----:B------:R-:W-:Y:S01]  /*6080*/  HADD2.F32 R4, -RZ, R113.H0_H0 ;  /* 0x20000071ff047230 */ /* 0x000fe20000004100 */
        /* <DEDUP_REMOVED lines=9> */
[----:B------:R-:W-:Y:S02]  /*6120*/  HADD2.F32 R114, -RZ, R114.H1_H1 ;  /* 0x30000072ff727230 */ /* 0x000fe40000004100 */
[----:B------:R-:W-:Y:S01]  /*6130*/  FMUL.FTZ R115, R103, R5 ;  /* 0x0000000567737220 */ /* 0x000fe20000410000 */
[----:B------:R-:W-:-:S02]  /*6140*/  HADD2.F32 R31, -RZ, R31.H1_H1 ;  /* 0x3000001fff1f7230 */ /* 0x000fc40000004100 */
[-C--:B------:R-:W-:Y:S01]  /*6150*/  FFMA.FTZ R4, R35, R112.reuse, -R116 ;  /* 0x0000007023047223 */ /* 0x080fe20000010874 */
[--C-:B------:R-:W-:Y:S02]  /*6160*/  HADD2.F32 R111, -RZ, R110.reuse.H0_H0 ;  /* 0x2000006eff6f7230 */ /* 0x100fe40000004100 */
[----:B------:R-:W-:Y:S01]  /*6170*/  FFMA.FTZ R5, R107, R112, R118 ;  /* 0x000000706b057223 */ /* 0x000fe20000010076 */
[----:B------:R-:W-:Y:S02]  /*6180*/  HADD2.F32 R105, -RZ, R105.H1_H1 ;  /* 0x30000069ff697230 */ /* 0x000fe40000004100 */
[-C--:B------:R-:W-:Y:S01]  /*6190*/  FMUL.FTZ R116, R106, R114.reuse ;  /* 0x000000726a747220 */ /* 0x080fe20000410000 */
[----:B------:R-:W-:Y:S02]  /*61a0*/  HADD2.F32 R112, -RZ, R113.H1_H1 ;  /* 0x30000071ff707230 */ /* 0x000fe40000004100 */
[----:B------:R-:W-:Y:S01]  /*61b0*/  FMUL.FTZ R35, R31, R114 ;  /* 0x000000721f237220 */ /* 0x000fe20000410000 */
[----:B------:R-:W-:-:S02]  /*61c0*/  HADD2.F32 R110, -RZ, R110.H1_H1 ;  /* 0x3000006eff6e7230 */ /* 0x000fc40000004100 */
[-C--:B------:R-:W-:Y:S01]  /*61d0*/  FFMA.FTZ R115, R108, R111.reuse, R115 ;  /* 0x0000006f6c737223 */ /* 0x080fe20000010073 */
[----:B------:R-:W-:Y:S02]  /*61e0*/  HADD2.F32 R33, -RZ, R33.H1_H1 ;  /* 0x30000021ff217230 */ /* 0x000fe40000004100 */
[----:B------:R-:W-:Y:S01]  /*61f0*/  FFMA.FTZ R120, R103, R111, -R120 ;  /* 0x0000006f67787223 */ /* 0x000fe20000010878 */
[----:B------:R-:W-:Y:S02]  /*6200*/  HADD2.F32 R108, -RZ, R109.H1_H1 ;  /* 0x3000006dff6c7230 */ /* 0x000fe40000004100 */
[----:B------:R-:W-:Y:S01]  /*6210*/  FMUL.FTZ R114, R105, R112 ;  /* 0x0000007069727220 */ /* 0x000fe20000410000 */
[----:B------:R-:W-:Y:S01]  /*6220*/  FFMA.FTZ R31, R31, R110, -R116 ;  /* 0x0000006e1f1f7223 */ /* 0x000fe20000010874 */
[C---:B------:R-:W-:Y:S01]  /*6230*/  FMUL.FTZ R112, R33.reuse, R112 ;  /* 0x0000007021707220 */ /* 0x040fe20000410000 */
[----:B------:R-:W-:Y:S01]  /*6240*/  FFMA.FTZ R106, R106, R110, R35 ;  /* 0x0000006e6a6a7223 */ /* 0x000fe20000010023 */
[----:B------:R-:W-:-:S02]  /*6250*/  FFMA.FTZ R33, R33, R108, -R114 ;  /* 0x0000006c21217223 */ /* 0x000fc40000010872 */
[----:B------:R-:W-:Y:S01]  /*6260*/  FFMA.FTZ R112, R105, R108, R112 ;  /* 0x0000006c69707223 */ /* 0x000fe20000010070 */
[----:B------:R-:W-:Y:S02]  /*6270*/  F2FP.SATFINITE.E4M3.F32.PACK_AB_MERGE_C R31, R31, R120, RZ ;  /* 0x000000781f1f723e */ /* 0x000fe400048070ff */
[----:B------:R-:W-:Y:S02]  /*6280*/  F2FP.SATFINITE.E4M3.F32.PACK_AB_MERGE_C R106, R106, R115, RZ ;  /* 0x000000736a6a723e */ /* 0x000fe400048070ff */
[----:B------:R-:W-:Y:S02]  /*6290*/  F2FP.SATFINITE.E4M3.F32.PACK_AB_MERGE_C R31, R33, R4, R31 ;  /* 0x00000004211f723e */ /* 0x000fe4000480701f */
[----:B------:R-:W-:Y:S02]  /*62a0*/  F2FP.SATFINITE.E4M3.F32.PACK_AB_MERGE_C R33, R10, R9, R7 ;  /* 0x000000090a21723e */ /* 0x000fe40004807007 */
[----:B------:R-:W-:-:S07]  /*62b0*/  F2FP.SATFINITE.E4M3.F32.PACK_AB_MERGE_C R35, R112, R5, R106 ;  /* 0x000000057023723e */ /* 0x000fce000480706a */
.L_x_1462:
[----:B------:R-:W-:Y:S05]  /*62c0*/  BSYNC B2 ;  /* 0x0000000000027941 */ /* 0x000fea0003800000 */
.L_x_1461:
[----:B------:R-:W-:Y:S02]  /*62d0*/  ISETP.GE.AND P5, PT, R101, R98, PT ;  /* 0x000000626500720c */ /* 0x000fe40003fa6270 */
[----:B------:R-:W-:-:S11]  /*62e0*/  P2R R5, PR, RZ, 0x1 ;  /* 0x00000001ff057803 */ /* 0x000fd60000000000 */
[--C-:B------:R-:W-:Y:S02]  /*62f0*/  @!P5 SHF.R.S32.HI R4, RZ, 0x1f, R101.reuse ;  /* 0x0000001fff04d819 */ /* 0x100fe40000011465 */
[----:B------:R-:W-:-:S04]  /*6300*/  @!P5 IADD3 R7, P0, P6, R44, R84, R101 ;  /* 0x000000542c07d210 */ /* 0x000fc80007e1e065 */
[----:B------:R-:W-:Y:S02]  /*6310*/  @!P5 IADD3.X R8, R0, R97, R4, P0, P6 ;  /* 0x000000610008d210 */ /* 0x000fe400007ec404 */
[----:B------:R-:W-:Y:S02]  /*6320*/  IADD3 R4, P6, R99, R76, RZ ;  /* 0x0000004c63047210 */ /* 0x000fe40007fde0ff */
[----:B------:R-:W-:-:S03]  /*6330*/  ISETP.NE.AND P0, PT, R5, RZ, PT ;  /* 0x000000ff0500720c */ /* 0x000fc60003f05270 */
[----:B------:R-:W-:Y:S01]  /*6340*/  IMAD.X R5, R102, 0x1, R77, P6 ;  /* 0x0000000166057824 */ /* 0x000fe200030e064d */
[----:B------:R-:W-:-:S04]  /*6350*/  @!P5 IADD3 R6, P6, R7, R76, RZ ;  /* 0x0000004c0706d210 */ /* 0x000fc80007fde0ff */
[----:B-1----:R1:W-:Y:S01]  /*6360*/  STG.E.128 desc[UR46][R4.64], R28 ;  /* 0x0000001c04007986 */ /* 0x0023e2000c101d2e */
[----:B------:R-:W-:-:S05]  /*6370*/  @!P5 IMAD.X R7, R8, 0x1, R77, P6 ;  /* 0x000000010807d824 */ /* 0x000fca00030e064d */
[----:B--2---:R1:W-:Y:S03]  /*6380*/  @!P5 STG.E.128 desc[UR46][R6.64], R32 ;  /* 0x000000200600d986 */ /* 0x0043e6000c101d2e */
.L_x_1460:
[----:B------:R-:W-:Y:S05]  /*6390*/  BSYNC B1 ;  /* 0x0000000000017941 */ /* 0x000fea0003800000 */
.L_x_1459:
[----:B------:R-:W-:Y:S01]  /*63a0*/  ISETP.GE.OR P5, PT, R219, R90, P1 ;  /* 0x0000005adb00720c */ /* 0x000fe20000fa6670 */
[-C--:B-12---:R-:W-:Y:S02]  /*63b0*/  IMAD R4, R69, R82.reuse, RZ ;  /* 0x0000005245047224 */ /* 0x086fe400078e02ff */
[----:B------:R-:W-:-:S04]  /*63c0*/  IMAD.WIDE.U32 R80, R219, R82, R80 ;  /* 0x00000052db507225 */ /* 0x000fc800078e0050 */
[----:B------:R-:W-:-:S06]  /*63d0*/  IMAD R31, R219, R83, R4 ;  /* 0x00000053db1f7224 */ /* 0x000fcc00078e0204 */
[----:B------:R-:W-:Y:S05]  /*63e0*/  @P5 BRA `(.L_x_1449) ;  /* 0x0000001000605947 */ /* 0x000fea0003800000 */
[----:B------:R-:W-:Y:S01]  /*63f0*/  SEL R100, R71, R100, !P0 ;  /* 0x0000006447647207 */ /* 0x000fe20004000000 */
[----:B------:R-:W-:Y:S01]  /*6400*/  IMAD.IADD R31, R81, 0x1, R31 ;  /* 0x00000001511f7824 */ /* 0x000fe200078e021f */
[----:B------:R-:W-:Y:S01]  /*6410*/  IADD3 R29, P5, P6, R44, R80, R74 ;  /* 0x000000502c1d7210 */ /* 0x000fe20007ebe04a */
[----:B------:R-:W-:Y:S01]  /*6420*/  BSSY B1, `(.L_x_1463) ;  /* 0x00000f0000017945 */ /* 0x000fe20003800000 */
[----:B------:R-:W-:Y:S02]  /*6430*/  SHF.R.S32.HI R5, RZ, 0x1f, R100 ;  /* 0x0000001fff057819 */ /* 0x000fe40000011464 */
[----:B------:R-:W-:Y:S02]  /*6440*/  IADD3.X R4, R0, R31, R86, P5, P6 ;  /* 0x0000001f00047210 */ /* 0x000fe40002fec456 */
[----:B------:R-:W-:Y:S02]  /*6450*/  LEA.HI R100, R5, R100, RZ, 0x5 ;  /* 0x0000006405647211 */ /* 0x000fe400078f28ff */
[----:B------:R-:W-:-:S02]  /*6460*/  IADD3 R28, P5, R29, R76, RZ ;  /* 0x0000004c1d1c7210 */ /* 0x000fc40007fbe0ff */
[----:B------:R-:W-:Y:S02]  /*6470*/  LEA.HI.SX32 R100, R100, R79, 0x1b ;  /* 0x0000004f64647211 */ /* 0x000fe400078fdaff */
[----:B------:R-:W-:Y:S01]  /*6480*/  SHF.R.U32.HI R7, RZ, 0x3, R203 ;  /* 0x00000003ff077819 */ /* 0x000fe200000116cb */
[----:B------:R-:W-:Y:S01]  /*6490*/  IMAD.X R29, R4, 0x1, R77, P5 ;  /* 0x00000001041d7824 */ /* 0x000fe200028e064d */
[----:B------:R-:W-:Y:S01]  /*64a0*/  SHF.R.S32.HI R5, RZ, 0x1f, R100 ;  /* 0x0000001fff057819 */ /* 0x000fe20000011464 */
[----:B------:R-:W-:-:S03]  /*64b0*/  IMAD.SHL.U32 R33, R100, 0x10, RZ ;  /* 0x0000001064217824 */ /* 0x000fc600078e00ff */
[----:B------:R-:W-:Y:S02]  /*64c0*/  LEA.HI R5, R5, R100, RZ, 0x3 ;  /* 0x0000006405057211 */ /* 0x000fe400078f18ff */
[----:B------:R-:W-:-:S03]  /*64d0*/  LOP3.LUT R4, R203, 0x70, R33, 0xf8, !PT ;  /* 0x00000070cb047812 */ /* 0x000fc600078ef821 */
[----:B------:R-:W-:Y:S01]  /*64e0*/  IMAD.SHL.U32 R6, R5, 0x400, RZ ;  /* 0x0000040005067824 */ /* 0x000fe200078e00ff */
[----:B------:R-:W-:-:S04]  /*64f0*/  LOP3.LUT R5, R4, R7, RZ, 0x3c, !PT ;  /* 0x0000000704057212 */ /* 0x000fc800078e3cff */
[----:B------:R-:W-:-:S04]  /*6500*/  LOP3.LUT R6, R6, 0xffffe000, RZ, 0xc0, !PT ;  /* 0xffffe00006067812 */ /* 0x000fc800078ec0ff */
[----:B------:R-:W-:Y:S01]  /*6510*/  IADD3 R7, R5, R6, R212 ;  /* 0x0000000605077210 */ /* 0x000fe20007ffe0d4 */
[----:B------:R-:W-:-:S04]  /*6520*/  IMAD R5, R192, 0x4000, R41 ;  /* 0x00004000c0057824 */ /* 0x000fc800078e0229 */
[----:B------:R-:W-:Y:S02]  /*6530*/  IMAD R7, R192, 0x4000, R7 ;  /* 0x00004000c0077824 */ /* 0x000fe400078e0207 */
[C---:B------:R-:W-:Y:S02]  /*6540*/  IMAD.IADD R5, R16.reuse, 0x1, R5 ;  /* 0x0000000110057824 */ /* 0x040fe400078e0205 */
[----:B------:R-:W-:-:S04]  /*6550*/  IMAD.IADD R8, R16, 0x1, R7 ;  /* 0x0000000110087824 */ /* 0x000fc800078e0207 */
[----:B------:R-:W1:Y:S04]  /*6560*/  LDS.128 R4, [R5+0x20000] ;  /* 0x0200000005047984 */ /* 0x000e680000000c00 */
[----:B------:R-:W2:Y:S01]  /*6570*/  LDS.128 R8, [R8+0x20000] ;  /* 0x0200000008087984 */ /* 0x000ea20000000c00 */
[----:B------:R-:W-:Y:S05]  /*6580*/  @P4 BRA `(.L_x_1464) ;  /* 0x0000000c00644947 */ /* 0x000fea0003800000 */
[----:B------:R-:W-:Y:S01]  /*6590*/  SHF.R.U32.HI R100, RZ, 0x8, R13 ;  /* 0x00000008ff647819 */ /* 0x000fe2000001160d */
[----:B-1----:R-:W-:Y:S01]  /*65a0*/  IMAD.MOV.U32 R24, RZ, RZ, R4 ;  /* 0x000000ffff187224 */ /* 0x002fe200078e0004 */
[----:B------:R-:W-:Y:S01]  /*65b0*/  LOP3.LUT R14, R13, 0xff, RZ, 0xc0, !PT ;  /* 0x000000ff0d0e7812 */ /* 0x000fe200078ec0ff */
[----:B------:R-:W-:Y:S01]  /*65c0*/  IMAD.MOV.U32 R12, RZ, RZ, R5 ;  /* 0x000000ffff0c7224 */ /* 0x000fe200078e0005 */
[----:B------:R-:W-:Y:S01]  /*65d0*/  SHF.R.U32.HI R99, RZ, 0x18, R13 ;  /* 0x00000018ff637819 */ /* 0x000fe2000001160d */
[----:B------:R-:W-:Y:S01]  /*65e0*/  IMAD.SHL.U32 R4, R100, 0x100, RZ ;  /* 0x0000010064047824 */ /* 0x000fe200078e00ff */
[--C-:B------:R-:W-:Y:S02]  /*65f0*/  SHF.R.U32.HI R85, RZ, 0x8, R15.reuse ;  /* 0x00000008ff557819 */ /* 0x100fe4000001160f */
[----:B------:R-:W-:Y:S02]  /*6600*/  PRMT R5, R99, 0x654, R14 ;  /* 0x0000065463057816 */ /* 0x000fe4000000000e */
[----:B------:R-:W-:-:S02]  /*6610*/  SHF.R.U32.HI R97, RZ, 0x10, R15 ;  /* 0x00000010ff617819 */ /* 0x000fc4000001160f */
[----:B------:R-:W-:Y:S02]  /*6620*/  LOP3.LUT R26, R15, 0xff, RZ, 0xc0, !PT ;  /* 0x000000ff0f1a7812 */ /* 0x000fe400078ec0ff */
[----:B------:R-:W-:Y:S02]  /*6630*/  SHF.R.U32.HI R15, RZ, 0x18, R15 ;  /* 0x00000018ff0f7819 */ /* 0x000fe4000001160f */
[----:B------:R-:W-:Y:S01]  /*6640*/  LOP3.LUT R5, R5, 0xff00, R4, 0xf8, !PT ;  /* 0x0000ff0005057812 */ /* 0x000fe200078ef804 */
[----:B------:R-:W-:Y:S01]  /*6650*/  IMAD.SHL.U32 R4, R85, 0x100, RZ ;  /* 0x0000010055047824 */ /* 0x000fe200078e00ff */
[----:B------:R-:W-:Y:S02]  /*6660*/  SHF.R.U32.HI R34, RZ, 0x8, R25 ;  /* 0x00000008ff227819 */ /* 0x000fe40000011619 */
[----:B------:R-:W-:Y:S01]  /*6670*/  SHF.R.U32.HI R101, RZ, 0x10, R13 ;  /* 0x00000010ff657819 */ /* 0x000fe2000001160d */
[----:B------:R-:W-:Y:S01]  /*6680*/  IMAD.MOV.U32 R13, RZ, RZ, R6 ;  /* 0x000000ffff0d7224 */ /* 0x000fe200078e0006 */
[----:B------:R-:W-:-:S02]  /*6690*/  SHF.R.U32.HI R84, RZ, 0x10, R25 ;  /* 0x00000010ff547819 */ /* 0x000fc40000011619 */
[----:B------:R-:W-:Y:S01]  /*66a0*/  LOP3.LUT R30, R25, 0xff, RZ, 0xc0, !PT ;  /* 0x000000ff191e7812 */ /* 0x000fe200078ec0ff */
[----:B------:R-:W-:Y:S01]  /*66b0*/  IMAD.U32 R6, R101, 0x10000, RZ ;  /* 0x0001000065067824 */ /* 0x000fe200078e00ff */
[----:B------:R-:W-:Y:S01]  /*66c0*/  SHF.R.U32.HI R35, RZ, 0x18, R25 ;  /* 0x00000018ff237819 */ /* 0x000fe20000011619 */
[----:B--2---:R-:W-:Y:S01]  /*66d0*/  IMAD.MOV.U32 R25, RZ, RZ, R8 ;  /* 0x000000ffff197224 */ /* 0x004fe200078e0008 */
[--C-:B------:R-:W-:Y:S01]  /*66e0*/  SHF.R.U32.HI R32, RZ, 0x8, R27.reuse ;  /* 0x00000008ff207819 */ /* 0x100fe2000001161b */
[----:B------:R-:W-:Y:S01]  /*66f0*/  IMAD.SHL.U32 R8, R34, 0x100, RZ ;  /* 0x0000010022087824 */ /* 0x000fe200078e00ff */
[----:B------:R-:W-:Y:S02]  /*6700*/  PRMT R15, R15, 0x654, R26 ;  /* 0x000006540f0f7816 */ /* 0x000fe4000000001a */
[----:B------:R-:W-:Y:S01]  /*6710*/  SHF.R.U32.HI R82, RZ, 0x10, R27 ;  /* 0x00000010ff527819 */ /* 0x000fe2000001161b */
[----:B------:R-:W-:Y:S01]  /*6720*/  IMAD.SHL.U32 R14, R32, 0x100, RZ ;  /* 0x00000100200e7824 */ /* 0x000fe200078e00ff */
[----:B------:R-:W-:-:S02]  /*6730*/  LOP3.LUT R83, R27, 0xff0000ff, RZ, 0xc0, !PT ;  /* 0xff0000ff1b537812 */ /* 0x000fc400078ec0ff */
[----:B------:R-:W-:Y:S01]  /*6740*/  LOP3.LUT R15, R15, 0xff00, R4, 0xf8, !PT ;  /* 0x0000ff000f0f7812 */ /* 0x000fe200078ef804 */
[----:B------:R-:W-:Y:S01]  /*6750*/  IMAD.U32 R4, R97, 0x10000, RZ ;  /* 0x0001000061047824 */ /* 0x000fe200078e00ff */
[----:B------:R-:W-:Y:S01]  /*6760*/  PRMT R27, R35, 0x654, R30 ;  /* 0x00000654231b7816 */ /* 0x000fe2000000001e */
[----:B------:R-:W-:Y:S01]  /*6770*/  IMAD.U32 R82, R82, 0x10000, RZ ;  /* 0x0001000052527824 */ /* 0x000fe200078e00ff */
[----:B------:R-:W-:Y:S02]  /*6780*/  F2FP.F16.E4M3.UNPACK_B R34, R96.H1 ;  /* 0x00000060ff22723e */ /* 0x000fe400030006ff */
[----:B------:R-:W-:Y:S02]  /*6790*/  F2FP.F16.E4M3.UNPACK_B R30, R25.H1 ;  /* 0x00000019ff1e723e */ /* 0x000fe400030006ff */
[----:B------:R-:W-:Y:S02]  /*67a0*/  F2FP.F16.E4M3.UNPACK_B R26, R24.H1 ;  /* 0x00000018ff1a723e */ /* 0x000fe400030006ff */
[----:B------:R-:W-:Y:S01]  /*67b0*/  LOP3.LUT R35, R27, 0xff00, R8, 0xf8, !PT ;  /* 0x0000ff001b237812 */ /* 0x000fe200078ef808 */
[----:B------:R-:W-:Y:S01]  /*67c0*/  IMAD.U32 R8, R84, 0x10000, RZ ;  /* 0x0001000054087824 */ /* 0x000fe200078e00ff */
[----:B------:R-:W-:Y:S01]  /*67d0*/  LOP3.LUT R83, R83, 0xff00, R14, 0xf8, !PT ;  /* 0x0000ff0053537812 */ /* 0x000fe200078ef80e */
[----:B------:R-:W-:Y:S01]  /*67e0*/  HADD2.F32 R14, -RZ, R26.H0_H0 ;  /* 0x2000001aff0e7230 */ /* 0x000fe20000004100 */
[----:B------:R-:W-:Y:S01]  /*67f0*/  LOP3.LUT R6, R5, 0xff0000, R6, 0xf8, !PT ;  /* 0x00ff000005067812 */ /* 0x000fe200078ef806 */
[----:B------:R-:W-:Y:S01]  /*6800*/  HADD2.F32 R5, -RZ, R34.H0_H0 ;  /* 0x20000022ff057230 */ /* 0x000fe20000004100 */
[----:B------:R-:W-:Y:S01]  /*6810*/  LOP3.LUT R4, R15, 0xff0000, R4, 0xf8, !PT ;  /* 0x00ff00000f047812 */ /* 0x000fe200078ef804 */
[----:B------:R-:W-:Y:S01]  /*6820*/  HADD2.F32 R15, -RZ, R30.H0_H0 ;  /* 0x2000001eff0f7230 */ /* 0x000fe20000004100 */
[----:B------:R-:W-:Y:S01]  /*6830*/  F2FP.F16.E4M3.UNPACK_B R27, R94.H1 ;  /* 0x0000005eff1b723e */ /* 0x000fe200030006ff */
[----:B------:R-:W-:-:S02]  /*6840*/  HADD2.F32 R34, -RZ, R34.H1_H1 ;  /* 0x30000022ff227230 */ /* 0x000fc40000004100 */
[CC--:B------:R-:W-:Y:S01]  /*6850*/  FMUL.FTZ R84, R14.reuse, R5.reuse ;  /* 0x000000050e547220 */ /* 0x0c0fe20000410000 */
[----:B------:R-:W-:Y:S01]  /*6860*/  LOP3.LUT R8, R35, 0xff0000, R8, 0xf8, !PT ;  /* 0x00ff000023087812 */ /* 0x000fe200078ef808 */
[----:B------:R-:W-:Y:S01]  /*6870*/  FMUL.FTZ R85, R15, R5 ;  /* 0x000000050f557220 */ /* 0x000fe20000410000 */
[--C-:B------:R-:W-:Y:S01]  /*6880*/  HADD2.F32 R32, -RZ, R27.reuse.H0_H0 ;  /* 0x2000001bff207230 */ /* 0x100fe20000004100 */
[----:B------:R-:W-:Y:S01]  /*6890*/  LOP3.LUT R5, R83, 0xff0000, R82, 0xf8, !PT ;  /* 0x00ff000053057812 */ /* 0x000fe200078ef852 */
[----:B------:R-:W-:Y:S01]  /*68a0*/  HADD2.F32 R82, -RZ, R27.H1_H1 ;  /* 0x3000001bff527230 */ /* 0x000fe20000004100 */
[----:B------:R-:W-:Y:S01]  /*68b0*/  F2FP.F16.E4M3.UNPACK_B R96, R96 ;  /* 0x00000060ff60723e */ /* 0x000fe200020006ff */
[----:B------:R-:W-:Y:S02]  /*68c0*/  HADD2.F32 R27, -RZ, R26.H1_H1 ;  /* 0x3000001aff1b7230 */ /* 0x000fe40000004100 */
[-C--:B------:R-:W-:Y:S01]  /*68d0*/  FFMA.FTZ R14, R14, R32.reuse, -R85 ;  /* 0x000000200e0e7223 */ /* 0x080fe20000010855 */
[----:B------:R-:W-:Y:S01]  /*68e0*/  FFMA.FTZ R15, R15, R32, R84 ;  /* 0x000000200f0f7223 */ /* 0x000fe20000010054 */
[----:B------:R-:W-:Y:S01]  /*68f0*/  HADD2.F32 R35, -RZ, R30.H1_H1 ;  /* 0x3000001eff237230 */ /* 0x000fe20000004100 */
[----:B------:R-:W-:Y:S01]  /*6900*/  F2FP.F16.E4M3.UNPACK_B R32, R25 ;  /* 0x00000019ff20723e */ /* 0x000fe200020006ff */
[----:B------:R-:W-:Y:S01]  /*6910*/  FMUL.FTZ R84, R27, R34 ;  /* 0x000000221b547220 */ /* 0x000fe20000410000 */
[----:B------:R-:W-:Y:S01]  /*6920*/  F2FP.F16.E4M3.UNPACK_B R30, R24 ;  /* 0x00000018ff1e723e */ /* 0x000fe200020006ff */
[----:B------:R-:W-:Y:S01]  /*6930*/  HADD2.F32 R83, -RZ, R96.H0_H0 ;  /* 0x20000060ff537230 */ /* 0x000fe20000004100 */
[----:B------:R-:W-:Y:S01]  /*6940*/  F2FP.F16.E4M3.UNPACK_B R94, R94 ;  /* 0x0000005eff5e723e */ /* 0x000fe200020006ff */
[----:B------:R-:W-:Y:S01]  /*6950*/  FMUL.FTZ R24, R35, R34 ;  /* 0x0000002223187220 */ /* 0x000fe20000410000 */
[----:B------:R-:W-:-:S02]  /*6960*/  HADD2.F32 R34, -RZ, R32.H0_H0 ;  /* 0x20000020ff227230 */ /* 0x000fc40000004100 */
[----:B------:R-:W-:Y:S02]  /*6970*/  HADD2.F32 R26, -RZ, R30.H0_H0 ;  /* 0x2000001eff1a7230 */ /* 0x000fe40000004100 */
[-C--:B------:R-:W-:Y:S01]  /*6980*/  FFMA.FTZ R25, R27, R82.reuse, -R24 ;  /* 0x000000521b197223 */ /* 0x080fe20000010818 */
[----:B------:R-:W-:Y:S02]  /*6990*/  HADD2.F32 R27, -RZ, R94.H0_H0 ;  /* 0x2000005eff1b7230 */ /* 0x000fe40000004100 */
[----:B------:R-:W-:Y:S01]  /*69a0*/  FFMA.FTZ R24, R35, R82, R84 ;  /* 0x0000005223187223 */ /* 0x000fe20000010054 */
[-C--:B------:R-:W-:Y:S01]  /*69b0*/  FMUL.FTZ R85, R34, R83.reuse ;  /* 0x0000005322557220 */ /* 0x080fe20000410000 */
[----:B------:R-:W-:Y:S01]  /*69c0*/  FMUL.FTZ R83, R26, R83 ;  /* 0x000000531a537220 */ /* 0x000fe20000410000 */
[----:B------:R-:W-:Y:S01]  /*69d0*/  HADD2.F32 R35, -RZ, R96.H1_H1 ;  /* 0x30000060ff237230 */ /* 0x000fe20000004100 */
[----:B------:R-:W-:Y:S01]  /*69e0*/  F2FP.SATFINITE.E4M3.F32.PACK_AB_MERGE_C R14, R25, R14, RZ ;  /* 0x0000000e190e723e */ /* 0x000fe200048070ff */
[----:B------:R-:W-:-:S02]  /*69f0*/  HADD2.F32 R82, -RZ, R32.H1_H1 ;  /* 0x30000020ff527230 */ /* 0x000fc40000004100 */
[-C--:B------:R-:W-:Y:S01]  /*6a00*/  FFMA.FTZ R26, R26, R27.reuse, -R85 ;  /* 0x0000001b1a1a7223 */ /* 0x080fe20000010855 */
[----:B------:R-:W-:Y:S02]  /*6a10*/  HADD2.F32 R30, -RZ, R30.H1_H1 ;  /* 0x3000001eff1e7230 */ /* 0x000fe40000004100 */
[----:B------:R-:W-:Y:S01]  /*6a20*/  FFMA.FTZ R27, R34, R27, R83 ;  /* 0x0000001b221b7223 */ /* 0x000fe20000010053 */
[----:B------:R-:W-:Y:S02]  /*6a30*/  HADD2.F32 R85, -RZ, R94.H1_H1 ;  /* 0x3000005eff557230 */ /* 0x000fe40000004100 */
[-C--:B------:R-:W-:Y:S01]  /*6a40*/  FMUL.FTZ R97, R82, R35.reuse ;  /* 0x0000002352617220 */ /* 0x080fe20000410000 */
[----:B------:R-:W-:Y:S01]  /*6a50*/  F2FP.F16.E4M3.UNPACK_B R83, R10.H1 ;  /* 0x0000000aff53723e */ /* 0x000fe200030006ff */
[C---:B------:R-:W-:Y:S01]  /*6a60*/  FMUL.FTZ R99, R30.reuse, R35 ;  /* 0x000000231e637220 */ /* 0x040fe20000410000 */
[----:B------:R-:W-:Y:S01]  /*6a70*/  F2FP.F16.E4M3.UNPACK_B R34, R95.H1 ;  /* 0x0000005fff22723e */ /* 0x000fe200030006ff */
[----:B------:R-:W-:Y:S01]  /*6a80*/  FFMA.FTZ R35, R30, R85, -R97 ;  /* 0x000000551e237223 */ /* 0x000fe20000010861 */
[----:B------:R-:W-:Y:S01]  /*6a90*/  F2FP.F16.E4M3.UNPACK_B R94, R93.H1 ;  /* 0x0000005dff5e723e */ /* 0x000fe200030006ff */
[--C-:B------:R-:W-:Y:S01]  /*6aa0*/  HADD2.F32 R84, -RZ, R83.reuse.H0_H0 ;  /* 0x20000053ff547230 */ /* 0x100fe20000004100 */
[----:B------:R-:W-:Y:S01]  /*6ab0*/  F2FP.F16.E4M3.UNPACK_B R32, R13.H1 ;  /* 0x0000000dff20723e */ /* 0x000fe200030006ff */
[----:B------:R-:W-:Y:S01]  /*6ac0*/  FFMA.FTZ R30, R82, R85, R99 ;  /* 0x00000055521e7223 */ /* 0x000fe20000010063 */
[--C-:B------:R-:W-:Y:S01]  /*6ad0*/  HADD2.F32 R82, -RZ, R34.reuse.H1_H1 ;  /* 0x30000022ff527230 */ /* 0x100fe20000004100 */
[----:B------:R-:W-:Y:S01]  /*6ae0*/  F2FP.F16.E4M3.UNPACK_B R95, R95 ;  /* 0x0000005fff5f723e */ /* 0x000fe200020006ff */
[----:B------:R-:W-:Y:S01]  /*6af0*/  HADD2.F32 R83, -RZ, R83.H1_H1 ;  /* 0x30000053ff537230 */ /* 0x000fe20000004100 */
[----:B------:R-:W-:Y:S01]  /*6b00*/  F2FP.F16.E4M3.UNPACK_B R13, R13 ;  /* 0x0000000dff0d723e */ /* 0x000fe200020006ff */
[----:B------:R-:W-:Y:S01]  /*6b10*/  HADD2.F32 R97, -RZ, R34.H0_H0 ;  /* 0x20000022ff617230 */ /* 0x000fe20000004100 */
[----:B------:R-:W-:Y:S01]  /*6b20*/  F2FP.F16.E4M3.UNPACK_B R93, R93 ;  /* 0x0000005dff5d723e */ /* 0x000fe200020006ff */
[----:B------:R-:W-:-:S02]  /*6b30*/  HADD2.F32 R34, -RZ, R32.H0_H0 ;  /* 0x20000020ff227230 */ /* 0x000fc40000004100 */
[-C--:B------:R-:W-:Y:S01]  /*6b40*/  FMUL.FTZ R101, R83, R82.reuse ;  /* 0x0000005253657220 */ /* 0x080fe20000410000 */
[----:B------:R-:W-:Y:S02]  /*6b50*/  HADD2.F32 R85, -RZ, R94.H0_H0 ;  /* 0x2000005eff557230 */ /* 0x000fe40000004100 */
[-C--:B------:R-:W-:Y:S01]  /*6b60*/  FMUL.FTZ R99, R84, R97.reuse ;  /* 0x0000006154637220 */ /* 0x080fe20000410000 */
[----:B------:R-:W-:Y:S02]  /*6b70*/  HADD2.F32 R32, -RZ, R32.H1_H1 ;  /* 0x30000020ff207230 */ /* 0x000fe40000004100 */
[C---:B------:R-:W-:Y:S01]  /*6b80*/  FMUL.FTZ R97, R34.reuse, R97 ;  /* 0x0000006122617220 */ /* 0x040fe20000410000 */
[----:B------:R-:W-:Y:S02]  /*6b90*/  HADD2.F32 R94, -RZ, R94.H1_H1 ;  /* 0x3000005eff5e7230 */ /* 0x000fe40000004100 */
[----:B------:R-:W-:Y:S01]  /*6ba0*/  FFMA.FTZ R99, R34, R85, -R99 ;  /* 0x0000005522637223 */ /* 0x000fe20000010863 */
[----:B------:R-:W-:Y:S01]  /*6bb0*/  F2FP.SATFINITE.E4M3.F32.PACK_AB_MERGE_C R24, R24, R15, RZ ;  /* 0x0000000f1818723e */ /* 0x000fe200048070ff */
[----:B------:R-:W-:Y:S01]  /*6bc0*/  FMUL.FTZ R82, R32, R82 ;  /* 0x0000005220527220 */ /* 0x000fe20000410000 */
[----:B------:R-:W-:Y:S01]  /*6bd0*/  FFMA.FTZ R84, R84, R85, R97 ;  /* 0x0000005554547223 */ /* 0x000fe20000010061 */
[----:B------:R-:W-:Y:S01]  /*6be0*/  FFMA.FTZ R96, R32, R94, -R101 ;  /* 0x0000005e20607223 */ /* 0x000fe20000010865 */
[----:B------:R-:W-:Y:S01]  /*6bf0*/  F2FP.F16.E4M3.UNPACK_B R32, R10 ;  /* 0x0000000aff20723e */ /* 0x000fe200020006ff */
[----:B------:R-:W-:-:S02]  /*6c00*/  HADD2.F32 R85, -RZ, R95.H0_H0 ;  /* 0x2000005fff557230 */ /* 0x000fc40000004100 */
[----:B------:R-:W-:Y:S01]  /*6c10*/  FFMA.FTZ R101, R83, R94, R82 ;  /* 0x0000005e53657223 */ /* 0x000fe20000010052 */
[----:B------:R-:W-:Y:S01]  /*6c20*/  HADD2.F32 R95, -RZ, R95.H1_H1 ;  /* 0x3000005fff5f7230 */ /* 0x000fe20000004100 */
[----:B------:R-:W-:Y:S01]  /*6c30*/  F2FP.SATFINITE.E4M3.F32.PACK_AB_MERGE_C R15, R35, R26, R14 ;  /* 0x0000001a230f723e */ /* 0x000fe2000480700e */
[--C-:B------:R-:W-:Y:S01]  /*6c40*/  HADD2.F32 R34, -RZ, R32.reuse.H0_H0 ;  /* 0x20000020ff227230 */ /* 0x100fe20000004100 */
[----:B------:R-:W-:Y:S01]  /*6c50*/  F2FP.F16.E4M3.UNPACK_B R26, R8 ;  /* 0x00000008ff1a723e */ /* 0x000fe200020006ff */
[--C-:B------:R-:W-:Y:S01]  /*6c60*/  HADD2.F32 R10, -RZ, R13.reuse.H0_H0 ;  /* 0x2000000dff0a7230 */ /* 0x100fe20000004100 */
[----:B------:R-:W-:Y:S01]  /*6c70*/  F2FP.F16.E4M3.UNPACK_B R25, R12 ;  /* 0x0000000cff19723e */ /* 0x000fe200020006ff */
[----:B------:R-:W-:Y:S02]  /*6c80*/  HADD2.F32 R32, -RZ, R32.H1_H1 ;  /* 0x30000020ff207230 */ /* 0x000fe40000004100 */
[----:B------:R-:W-:Y:S01]  /*6c90*/  FMUL.FTZ R97, R34, R85 ;  /* 0x0000005522617220 */ /* 0x000fe20000410000 */
[----:B------:R-:W-:Y:S01]  /*6ca0*/  HADD2.F32 R13, -RZ, R13.H1_H1 ;  /* 0x3000000dff0d7230 */ /* 0x000fe20000004100 */
[----:B------:R-:W-:Y:S01]  /*6cb0*/  F2FP.SATFINITE.E4M3.F32.PACK_AB_MERGE_C R14, R30, R27, R24 ;  /* 0x0000001b1e0e723e */ /* 0x000fe20004807018 */
[----:B------:R-:W-:-:S02]  /*6cc0*/  HADD2.F32 R83, -RZ, R93.H0_H0 ;  /* 0x2000005dff537230 */ /* 0x000fc40000004100 */
[-C--:B------:R-:W-:Y:S01]  /*6cd0*/  FMUL.FTZ R82, R32, R95.reuse ;  /* 0x0000005f20527220 */ /* 0x080fe20000410000 */
[----:B------:R-:W-:Y:S02]  /*6ce0*/  HADD2.F32 R93, -RZ, R93.H1_H1 ;  /* 0x3000005dff5d7230 */ /* 0x000fe40000004100 */
[C---:B------:R-:W-:Y:S01]  /*6cf0*/  FMUL.FTZ R95, R13.reuse, R95 ;  /* 0x0000005f0d5f7220 */ /* 0x040fe20000410000 */
[C---:B------:R-:W-:Y:S01]  /*6d00*/  FMUL.FTZ R85, R10.reuse, R85 ;  /* 0x000000550a557220 */ /* 0x040fe20000410000 */
[----:B------:R-:W-:Y:S01]  /*6d10*/  F2FP.F16.E4M3.UNPACK_B R30, R6 ;  /* 0x00000006ff1e723e */ /* 0x000fe200020006ff */
[----:B------:R-:W-:Y:S01]  /*6d20*/  FFMA.FTZ R97, R10, R83, -R97 ;  /* 0x000000530a617223 */ /* 0x000fe20000010861 */
[----:B------:R-:W-:Y:S01]  /*6d30*/  FFMA.FTZ R95, R32, R93, R95 ;  /* 0x0000005d205f7223 */ /* 0x000fe2000001005f */
[----:B------:R-:W-:Y:S01]  /*6d40*/  F2FP.F16.E4M3.UNPACK_B R32, R9 ;  /* 0x00000009ff20723e */ /* 0x000fe200020006ff */
[----:B------:R-:W-:Y:S01]  /*6d50*/  FFMA.FTZ R82, R13, R93, -R82 ;  /* 0x0000005d0d527223 */ /* 0x000fe20000010852 */
[----:B------:R-:W-:Y:S01]  /*6d60*/  HADD2.F32 R35, -RZ, R26.H0_H0 ;  /* 0x2000001aff237230 */ /* 0x000fe20000004100 */
[----:B------:R-:W-:Y:S01]  /*6d70*/  F2FP.SATFINITE.E4M3.F32.PACK_AB_MERGE_C R13, R96, R99, RZ ;  /* 0x00000063600d723e */ /* 0x000fe200048070ff */
[----:B------:R-:W-:-:S02]  /*6d80*/  HADD2.F32 R24, -RZ, R25.H0_H0 ;  /* 0x20000019ff187230 */ /* 0x000fc40000004100 */
[----:B------:R-:W-:Y:S01]  /*6d90*/  FFMA.FTZ R10, R34, R83, R85 ;  /* 0x00000053220a7223 */ /* 0x000fe20000010055 */
[----:B------:R-:W-:Y:S01]  /*6da0*/  HADD2.F32 R27, -RZ, R32.H0_H0 ;  /* 0x20000020ff1b7230 */ /* 0x000fe20000004100 */
[----:B------:R-:W-:Y:S01]  /*6db0*/  F2FP.SATFINITE.E4M3.F32.PACK_AB_MERGE_C R13, R82, R97, R13 ;  /* 0x00000061520d723e */ /* 0x000fe2000480700d */
[----:B------:R-:W-:Y:S02]  /*6dc0*/  HADD2.F32 R34, -RZ, R30.H0_H0 ;  /* 0x2000001eff227230 */ /* 0x000fe40000004100 */
[-C--:B------:R-:W-:Y:S01]  /*6dd0*/  FMUL.FTZ R82, R24, R35.reuse ;  /* 0x0000002318527220 */ /* 0x080fe20000410000 */
[----:B------:R-:W-:Y:S02]  /*6de0*/  HADD2.F32 R32, -RZ, R32.H1_H1 ;  /* 0x30000020ff207230 */ /* 0x000fe40000004100 */
[----:B------:R-:W-:Y:S01]  /*6df0*/  FMUL.FTZ R85, R27, R35 ;  /* 0x000000231b557220 */ /* 0x000fe20000410000 */
[----:B------:R-:W-:Y:S01]  /*6e00*/  HADD2.F32 R83, -RZ, R26.H1_H1 ;  /* 0x3000001aff537230 */ /* 0x000fe20000004100 */
[----:B------:R-:W-:Y:S01]  /*6e10*/  F2FP.F16.E4M3.UNPACK_B R12, R12.H1 ;  /* 0x0000000cff0c723e */ /* 0x000fe200030006ff */
[----:B------:R-:W-:-:S02]  /*6e20*/  HADD2.F32 R26, -RZ, R25.H1_H1 ;  /* 0x30000019ff1a7230 */ /* 0x000fc40000004100 */
[-C--:B------:R-:W-:Y:S01]  /*6e30*/  FFMA.FTZ R24, R24, R34.reuse, -R85 ;  /* 0x0000002218187223 */ /* 0x080fe20000010855 */
[----:B------:R-:W-:Y:S01]  /*6e40*/  FFMA.FTZ R25, R27, R34, R82 ;  /* 0x000000221b197223 */ /* 0x000fe20000010052 */
[----:B------:R-:W-:Y:S02]  /*6e50*/  HADD2.F32 R35, -RZ, R30.H1_H1 ;  /* 0x3000001eff237230 */ /* 0x000fe40000004100 */
[-C--:B------:R-:W-:Y:S01]  /*6e60*/  FMUL.FTZ R85, R32, R83.reuse ;  /* 0x0000005320557220 */ /* 0x080fe20000410000 */
[----:B------:R-:W-:Y:S01]  /*6e70*/  FMUL.FTZ R83, R26, R83 ;  /* 0x000000531a537220 */ /* 0x000fe20000410000 */
[----:B------:R-:W-:Y:S02]  /*6e80*/  F2FP.F16.E4M3.UNPACK_B R27, R9.H1 ;  /* 0x00000009ff1b723e */ /* 0x000fe400030006ff */
[----:B------:R-:W-:Y:S01]  /*6e90*/  F2FP.F16.E4M3.UNPACK_B R34, R8.H1 ;  /* 0x00000008ff22723e */ /* 0x000fe200030006ff */
[-C--:B------:R-:W-:Y:S01]  /*6ea0*/  FFMA.FTZ R8, R32, R35.reuse, R83 ;  /* 0x0000002320087223 */ /* 0x080fe20000010053 */
[----:B------:R-:W-:Y:S01]  /*6eb0*/  FFMA.FTZ R9, R26, R35, -R85 ;  /* 0x000000231a097223 */ /* 0x000fe20000010855 */
[--C-:B------:R-:W-:Y:S01]  /*6ec0*/  HADD2.F32 R30, -RZ, R27.reuse.H0_H0 ;  /* 0x2000001bff1e7230 */ /* 0x100fe20000004100 */
[----:B------:R-:W-:Y:S01]  /*6ed0*/  F2FP.F16.E4M3.UNPACK_B R6, R6.H1 ;  /* 0x00000006ff06723e */ /* 0x000fe200030006ff */
[----:B------:R-:W-:Y:S01]  /*6ee0*/  HADD2.F32 R83, -RZ, R34.H0_H0 ;  /* 0x20000022ff537230 */ /* 0x000fe20000004100 */
[----:B------:R-:W-:Y:S01]  /*6ef0*/  F2FP.SATFINITE.E4M3.F32.PACK_AB_MERGE_C R84, R101, R84, RZ ;  /* 0x000000546554723e */ /* 0x000fe200048070ff */
[----:B------:R-:W-:Y:S01]  /*6f00*/  HADD2.F32 R26, -RZ, R12.H0_H0 ;  /* 0x2000000cff1a7230 */ /* 0x000fe20000004100 */
[----:B------:R-:W-:Y:S01]  /*6f10*/  F2FP.F16.E4M3.UNPACK_B R82, R5 ;  /* 0x00000005ff52723e */ /* 0x000fe200020006ff */
[----:B------:R-:W-:Y:S01]  /*6f20*/  HADD2.F32 R27, -RZ, R27.H1_H1 ;  /* 0x3000001bff1b7230 */ /* 0x000fe20000004100 */
[----:B------:R-:W-:Y:S01]  /*6f30*/  F2FP.SATFINITE.E4M3.F32.PACK_AB_MERGE_C R10, R95, R10, R84 ;  /* 0x0000000a5f0a723e */ /* 0x000fe20004807054 */
[----:B------:R-:W-:-:S02]  /*6f40*/  HADD2.F32 R34, -RZ, R34.H1_H1 ;  /* 0x30000022ff227230 */ /* 0x000fc40000004100 */
[-C--:B------:R-:W-:Y:S01]  /*6f50*/  FMUL.FTZ R85, R30, R83.reuse ;  /* 0x000000531e557220 */ /* 0x080fe20000410000 */
[----:B------:R-:W-:Y:S02]  /*6f60*/  HADD2.F32 R12, -RZ, R12.H1_H1 ;  /* 0x3000000cff0c7230 */ /* 0x000fe40000004100 */
[----:B------:R-:W-:Y:S01]  /*6f70*/  FMUL.FTZ R83, R26, R83 ;  /* 0x000000531a537220 */ /* 0x000fe20000410000 */
[--C-:B------:R-:W-:Y:S02]  /*6f80*/  HADD2.F32 R32, -RZ, R6.reuse.H1_H1 ;  /* 0x30000006ff207230 */ /* 0x100fe40000004100 */
[CC--:B------:R-:W-:Y:S01]  /*6f90*/  FMUL.FTZ R95, R27.reuse, R34.reuse ;  /* 0x000000221b5f7220 */ /* 0x0c0fe20000410000 */
[----:B------:R-:W-:Y:S02]  /*6fa0*/  HADD2.F32 R35, -RZ, R6.H0_H0 ;  /* 0x20000006ff237230 */ /* 0x000fe40000004100 */
[C---:B------:R-:W-:Y:S01]  /*6fb0*/  FMUL.FTZ R34, R12.reuse, R34 ;  /* 0x000000220c227220 */ /* 0x040fe20000410000 */
[-C--:B------:R-:W-:Y:S01]  /*6fc0*/  F2FP.F16.E4M3.UNPACK_B R6, R7.reuse ;  /* 0x00000007ff06723e */ /* 0x080fe200020006ff */
[-C--:B------:R-:W-:Y:S01]  /*6fd0*/  FFMA.FTZ R96, R12, R32.reuse, -R95 ;  /* 0x000000200c607223 */ /* 0x080fe2000001085f */
[----:B------:R-:W-:Y:S01]  /*6fe0*/  F2FP.F16.E4M3.UNPACK_B R7, R7.H1 ;  /* 0x00000007ff07723e */ /* 0x000fe200030006ff */
[----:B------:R-:W-:Y:S01]  /*6ff0*/  FFMA.FTZ R94, R30, R35, R83 ;  /* 0x000000231e5e7223 */ /* 0x000fe20000010053 */
[----:B------:R-:W-:Y:S01]  /*7000*/  FFMA.FTZ R95, R27, R32, R34 ;  /* 0x000000201b5f7223 */ /* 0x000fe20000010022 */
[----:B------:R-:W-:Y:S01]  /*7010*/  F2FP.F16.E4M3.UNPACK_B R27, R11.H1 ;  /* 0x0000000bff1b723e */ /* 0x000fe200030006ff */
[----:B------:R-:W-:Y:S01]  /*7020*/  FFMA.FTZ R93, R26, R35, -R85 ;  /* 0x000000231a5d7223 */ /* 0x000fe20000010855 */
[----:B------:R-:W-:Y:S01]  /*7030*/  F2FP.F16.E4M3.UNPACK_B R83, R5.H1 ;  /* 0x00000005ff53723e */ /* 0x000fe200030006ff */
[----:B------:R-:W-:Y:S01]  /*7040*/  HADD2.F32 R12, -RZ, R7.H0_H0 ;  /* 0x20000007ff0c7230 */ /* 0x000fe20000004100 */
[-C--:B------:R-:W-:Y:S01]  /*7050*/  F2FP.F16.E4M3.UNPACK_B R5, R4.reuse ;  /* 0x00000004ff05723e */ /* 0x080fe200020006ff */
[----:B------:R-:W-:Y:S01]  /*7060*/  HADD2.F32 R84, -RZ, R82.H0_H0 ;  /* 0x20000052ff547230 */ /* 0x000fe20000004100 */
[----:B------:R-:W-:Y:S01]  /*7070*/  F2FP.F16.E4M3.UNPACK_B R32, R4.H1 ;  /* 0x00000004ff20723e */ /* 0x000fe200030006ff */
[----:B------:R-:W-:Y:S01]  /*7080*/  HADD2.F32 R4, -RZ, R27.H0_H0 ;  /* 0x2000001bff047230 */ /* 0x000fe20000004100 */
[----:B------:R-:W-:Y:S01]  /*7090*/  F2FP.F16.E4M3.UNPACK_B R26, R11 ;  /* 0x0000000bff1a723e */ /* 0x000fe200020006ff */
[----:B------:R-:W-:Y:S01]  /*70a0*/  HADD2.F32 R85, -RZ, R83.H0_H0 ;  /* 0x20000053ff557230 */ /* 0x000fe20000004100 */
[----:B------:R-:W-:Y:S01]  /*70b0*/  F2FP.SATFINITE.E4M3.F32.PACK_AB_MERGE_C R93, R96, R93, RZ ;  /* 0x0000005d605d723e */ /* 0x000fe200048070ff */
[----:B------:R-:W-:Y:S01]  /*70c0*/  HADD2.F32 R35, -RZ, R32.H0_H0 ;  /* 0x20000020ff237230 */ /* 0x000fe20000004100 */
[----:B------:R-:W-:Y:S01]  /*70d0*/  F2FP.SATFINITE.E4M3.F32.PACK_AB_MERGE_C R94, R95, R94, RZ ;  /* 0x0000005e5f5e723e */ /* 0x000fe200048070ff */
[----:B------:R-:W-:-:S02]  /*70e0*/  HADD2.F32 R30, -RZ, R26.H0_H0 ;  /* 0x2000001aff1e7230 */ /* 0x000fc40000004100 */
[-C--:B------:R-:W-:Y:S01]  /*70f0*/  FMUL.FTZ R99, R4, R85.reuse ;  /* 0x0000005504637220 */ /* 0x080fe20000410000 */
[----:B------:R-:W-:Y:S01]  /*7100*/  FMUL.FTZ R85, R12, R85 ;  /* 0x000000550c557220 */ /* 0x000fe20000410000 */
[----:B------:R-:W-:Y:S02]  /*7110*/  HADD2.F32 R11, -RZ, R6.H0_H0 ;  /* 0x20000006ff0b7230 */ /* 0x000fe40000004100 */
[----:B------:R-:W-:Y:S02]  /*7120*/  HADD2.F32 R34, -RZ, R5.H0_H0 ;  /* 0x20000005ff227230 */ /* 0x000fe40000004100 */
[-C--:B------:R-:W-:Y:S01]  /*7130*/  FMUL.FTZ R100, R30, R84.reuse ;  /* 0x000000541e647220 */ /* 0x080fe20000410000 */
[----:B------:R-:W-:Y:S01]  /*7140*/  FFMA.FTZ R85, R4, R35, R85 ;  /* 0x0000002304557223 */ /* 0x000fe20000010055 */
[----:B------:R-:W-:Y:S02]  /*7150*/  HADD2.F32 R27, -RZ, R27.H1_H1 ;  /* 0x3000001bff1b7230 */ /* 0x000fe40000004100 */
[----:B------:R-:W-:Y:S01]  /*7160*/  FMUL.FTZ R97, R11, R84 ;  /* 0x000000540b617220 */ /* 0x000fe20000410000 */
[----:B------:R-:W-:-:S02]  /*7170*/  HADD2.F32 R4, -RZ, R83.H1_H1 ;  /* 0x30000053ff047230 */ /* 0x000fc40000004100 */
[----:B------:R-:W-:Y:S01]  /*7180*/  FFMA.FTZ R100, R11, R34, -R100 ;  /* 0x000000220b647223 */ /* 0x000fe20000010864 */
[----:B------:R-:W-:Y:S02]  /*7190*/  HADD2.F32 R7, -RZ, R7.H1_H1 ;  /* 0x30000007ff077230 */ /* 0x000fe40000004100 */
[----:B------:R-:W-:Y:S01]  /*71a0*/  FFMA.FTZ R99, R12, R35, -R99 ;  /* 0x000000230c637223 */ /* 0x000fe20000010863 */
[----:B------:R-:W-:Y:S02]  /*71b0*/  HADD2.F32 R26, -RZ, R26.H1_H1 ;  /* 0x3000001aff1a7230 */ /* 0x000fe40000004100 */
[-C--:B------:R-:W-:Y:S01]  /*71c0*/  FMUL.FTZ R12, R27, R4.reuse ;  /* 0x000000041b0c7220 */ /* 0x080fe20000410000 */
[----:B------:R-:W-:Y:S02]  /*71d0*/  HADD2.F32 R11, -RZ, R82.H1_H1 ;  /* 0x30000052ff0b7230 */ /* 0x000fe40000004100 */
[----:B------:R-:W-:Y:S01]  /*71e0*/  FMUL.FTZ R4, R7, R4 ;  /* 0x0000000407047220 */ /* 0x000fe20000410000 */
[----:B------:R-:W-:-:S02]  /*71f0*/  HADD2.F32 R6, -RZ, R6.H1_H1 ;  /* 0x30000006ff067230 */ /* 0x000fc40000004100 */
[----:B------:R-:W-:Y:S01]  /*7200*/  FFMA.FTZ R97, R30, R34, R97 ;  /* 0x000000221e617223 */ /* 0x000fe20000010061 */
[----:B------:R-:W-:Y:S02]  /*7210*/  HADD2.F32 R32, -RZ, R32.H1_H1 ;  /* 0x30000020ff207230 */ /* 0x000fe40000004100 */
[-C--:B------:R-:W-:Y:S01]  /*7220*/  FMUL.FTZ R35, R26, R11.reuse ;  /* 0x0000000b1a237220 */ /* 0x080fe20000410000 */
[----:B------:R-:W-:Y:S02]  /*7230*/  HADD2.F32 R5, -RZ, R5.H1_H1 ;  /* 0x30000005ff057230 */ /* 0x000fe40000004100 */
[----:B------:R-:W-:Y:S01]  /*7240*/  FMUL.FTZ R11, R6, R11 ;  /* 0x0000000b060b7220 */ /* 0x000fe20000410000 */
[-C--:B------:R-:W-:Y:S01]  /*7250*/  FFMA.FTZ R4, R27, R32.reuse, R4 ;  /* 0x000000201b047223 */ /* 0x080fe20000010004 */
[----:B------:R-:W-:Y:S02]  /*7260*/  FFMA.FTZ R12, R7, R32, -R12 ;  /* 0x00000020070c7223 */ /* 0x000fe4000001080c */
[-C--:B------:R-:W-:Y:S01]  /*7270*/  FFMA.FTZ R26, R26, R5.reuse, R11 ;  /* 0x000000051a1a7223 */ /* 0x080fe2000001000b */
[----:B------:R-:W-:Y:S01]  /*7280*/  FFMA.FTZ R35, R6, R5, -R35 ;  /* 0x0000000506237223 */ /* 0x000fe20000010823 */
[----:B------:R-:W-:-:S02]  /*7290*/  F2FP.SATFINITE.E4M3.F32.PACK_AB_MERGE_C R5, R9, R24, R93 ;  /* 0x000000180905723e */ /* 0x000fc4000480705d */
[----:B------:R-:W-:Y:S02]  /*72a0*/  F2FP.SATFINITE.E4M3.F32.PACK_AB_MERGE_C R4, R4, R85, RZ ;  /* 0x000000550404723e */ /* 0x000fe400048070ff */
[----:B------:R-:W-:Y:S02]  /*72b0*/  F2FP.SATFINITE.E4M3.F32.PACK_AB_MERGE_C R12, R12, R99, RZ ;  /* 0x000000630c0c723e */ /* 0x000fe400048070ff */
[----:B------:R-:W-:Y:S01]  /*72c0*/  F2FP.SATFINITE.E4M3.F32.PACK_AB_MERGE_C R9, R8, R25, R94 ;  /* 0x000000190809723e */ /* 0x000fe2000480705e */
[----:B------:R-:W-:Y:S01]  /*72d0*/  IMAD.MOV.U32 R8, RZ, RZ, R14 ;  /* 0x000000ffff087224 */ /* 0x000fe200078e000e */
[----:B------:R-:W-:Y:S01]  /*72e0*/  F2FP.SATFINITE.E4M3.F32.PACK_AB_MERGE_C R11, R26, R97, R4 ;  /* 0x000000611a0b723e */ /* 0x000fe20004807004 */
[----:B------:R-:W-:Y:S01]  /*72f0*/  IMAD.MOV.U32 R4, RZ, RZ, R15 ;  /* 0x000000ffff047224 */ /* 0x000fe200078e000f */
[----:B------:R-:W-:Y:S02]  /*7300*/  F2FP.SATFINITE.E4M3.F32.PACK_AB_MERGE_C R7, R35, R100, R12 ;  /* 0x000000642307723e */ /* 0x000fe4000480700c */
[----:B------:R-:W-:-:S07]  /*7310*/  MOV R6, R13 ;  /* 0x0000000d00067202 */ /* 0x000fce0000000f00 */
.L_x_1464:
[----:B------:R-:W-:Y:S05]  /*7320*/  BSYNC B1 ;  /* 0x0000000000017941 */ /* 0x000fea0003800000 */
.L_x_1463:
[----:B-1----:R4:W-:Y:S01]  /*7330*/  STG.E.128 desc[UR46][R28.64], R4 ;  /* 0x000000041c007986 */ /* 0x0029e2000c101d2e */
[----:B------:R-:W-:-:S13]  /*7340*/  ISETP.GE.AND P4, PT, R33, R98, PT ;  /* 0x000000622100720c */ /* 0x000fda0003f86270 */
[----:B------:R-:W-:Y:S05]  /*7350*/  @P4 BRA `(.L_x_1449) ;  /* 0x0000000000844947 */ /* 0x000fea0003800000 */
[--C-:B----4-:R-:W-:Y:S02]  /*7360*/  SHF.R.S32.HI R4, RZ, 0x1f, R33.reuse ;  /* 0x0000001fff047819 */ /* 0x110fe40000011421 */
[----:B------:R-:W-:-:S04]  /*7370*/  IADD3 R33, P4, P5, R44, R80, R33 ;  /* 0x000000502c217210 */ /* 0x000fc80007d9e021 */
[----:B------:R-:W-:Y:S02]  /*7380*/  IADD3.X R4, R0, R31, R4, P4, P5 ;  /* 0x0000001f00047210 */ /* 0x000fe400027ea404 */
[----:B------:R-:W-:-:S05]  /*7390*/  IADD3 R76, P4, R33, R76, RZ ;  /* 0x0000004c214c7210 */ /* 0x000fca0007f9e0ff */
[----:B------:R-:W-:-:S05]  /*73a0*/  IMAD.X R77, R4, 0x1, R77, P4 ;  /* 0x00000001044d7824 */ /* 0x000fca00020e064d */
[----:B--2---:R1:W-:Y:S01]  /*73b0*/  STG.E.128 desc[UR46][R76.64], R8 ;  /* 0x000000084c007986 */ /* 0x0043e2000c101d2e */
[----:B------:R-:W-:Y:S05]  /*73c0*/  BRA `(.L_x_1449) ;  /* 0x0000000000687947 */ /* 0x000fea0003800000 */
.L_x_1432:
[----:B------:R-:W-:-:S06]  /*73d0*/  UISETP.NE.AND UP0, UPT, UR45, 0x3, UPT ;  /* 0x000000032d00788c */ /* 0x000fcc000bf05270 */
[----:B------:R-:W-:-:S13]  /*73e0*/  PLOP3.LUT P3, PT, PT, PT, UP0, 0x80, 0x0 ;  /* 0x000000000000781c */ /* 0x000fda0003f6f008 */
[----:B------:R-:W-:Y:S05]  /*73f0*/  @!P3 BRA `(.L_x_1465) ;  /* 0x000000000004b947 */ /* 0x000fea0003800000 */
[----:B------:R-:W-:Y:S01]  /*7400*/  BPT.TRAP 0x1 ;  /* 0x000000040000795c */ /* 0x000fe20000300000 */
.L_x_1465:
[----:B------:R-:W-:Y:S01]  /*7410*/  IMAD R91, R192, 0x8, R16 ;  /* 0x00000008c05b7824 */ /* 0x000fe200078e0210 */
[----:B------:R-:W-:Y:S01]  /*7420*/  SHF.L.U32 R92, R198, 0x1f, RZ ;  /* 0x0000001fc65c7819 */ /* 0x000fe200000006ff */
[----:B------:R-:W-:Y:S01]  /*7430*/  IMAD R90, R36, -0x40, R2 ;  /* 0xffffffc0245a7824 */ /* 0x000fe200078e0202 */
[----:B------:R-:W-:Y:S02]  /*7440*/  BSSY B1, `(.L_x_1466) ;  /* 0x0000004000017945 */ /* 0x000fe40003800000 */
[----:B------:R-:W0:Y:S02]  /*7450*/  SYNCS.PHASECHK.TRANS64.TRYWAIT P4, [R91+URZ+0x28490], R92 ;  /* 0x0284905c5b0075a7 */ /* 0x000e24000808017f */
[----:B------:R-:W-:Y:S01]  /*7460*/  VIMNMX R90, R90, 0x40, PT ;  /* 0x000000405a5a7848 */ /* 0x000fe20003fe0100 */
[----:B0-----:R-:W-:Y:S06]  /*7470*/  @!P4 BRA `(.L_x_1467) ;  /* 0x0000024c00acc947 */ /* 0x001fec0003800000 */
.L_x_1811:
[----:B------:R-:W-:Y:S05]  /*7480*/  BSYNC B1 ;  /* 0x0000000000017941 */ /* 0x000fea0003800000 */
.L_x_1466:
[-C--:B------:R-:W-:Y:S01]  /*7490*/  ISETP.GE.AND P5, PT, R17, R90.reuse, PT ;  /* 0x0000005a1100720c */ /* 0x080fe20003fa6270 */
[----:B------:R-:W-:Y:S01]  /*74a0*/  BSSY B1, `(.L_x_1468) ;  /* 0x0000007000017945 */ /* 0x000fe20003800000 */
[----:B------:R-:W-:-:S11]  /*74b0*/  ISETP.GE.AND P4, PT, R219, R90, PT ;  /* 0x0000005adb00720c */ /* 0x000fd60003f86270 */
[----:B------:R-:W-:Y:S05]  /*74c0*/  @P5 BRA `(.L_x_1469) ;  /* 0x0000000000105947 */ /* 0x000fea0003800000 */
[----:B------:R-:W1:Y:S04]  /*74d0*/  @!P1 LDS.128 R4, [R89+0x20000] ;  /* 0x0200000059049984 */ /* 0x000e680000000c00 */
[----:B------:R-:W2:Y:S04]  /*74e0*/  @!P2 LDS.128 R8, [R89+0x22000] ;  /* 0x022000005908a984 */ /* 0x000ea80000000c00 */
[----:B-1----:R1:W-:Y:S04]  /*74f0*/  @!P1 STG.E.128 desc[UR46][R14.64], R4 ;  /* 0x000000040e009986 */ /* 0x0023e8000c101d2e */
[----:B--2---:R1:W-:Y:S02]  /*7500*/  @!P2 STG.E.128 desc[UR46][R14.64+0x80], R8 ;  /* 0x000080080e00a986 */ /* 0x0043e4000c101d2e */
.L_x_1469:
[----:B------:R-:W-:Y:S05]  /*7510*/  BSYNC B1 ;  /* 0x0000000000017941 */ /* 0x000fea0003800000 */
.L_x_1468:
[----:B------:R-:W-:Y:S05]  /*7520*/  @P4 BRA `(.L_x_1449) ;  /* 0x0000000000104947 */ /* 0x000fea0003800000 */
[----:B-1----:R-:W1:Y:S04]  /*7530*/  @!P1 LDS.128 R4, [R89+0x21000] ;  /* 0x0210000059049984 */ /* 0x002e680000000c00 */
[----:B------:R-:W2:Y:S04]  /*7540*/  @!P2 LDS.128 R8, [R89+0x23000] ;  /* 0x023000005908a984 */ /* 0x000ea80000000c00 */
[----:B-1----:R3:W-:Y:S04]  /*7550*/  @!P1 STG.E.128 desc[UR46][R12.64], R4 ;  /* 0x000000040c009986 */ /* 0x0027e8000c101d2e */
[----:B--2---:R3:W-:Y:S02]  /*7560*/  @!P2 STG.E.128 desc[UR46][R12.64+0x80], R8 ;  /* 0x000080080c00a986 */ /* 0x0047e4000c101d2e */
.L_x_1449:
[----:B------:R-:W-:Y:S05]  /*7570*/  BSYNC B0 ;  /* 0x0000000000007941 */ /* 0x000fea0003800000 */
.L_x_1431:
[----:B01234-:R-:W0:Y:S01]  /*7580*/  S2R R4, SR_TID.X ;  /* 0x0000000000047919 */ /* 0x01fe220000002100 */
[----:B------:R-:W-:Y:S01]  /*7590*/  @!PT LDS RZ, [RZ] ;  /* 0x00000000fffff984 */ /* 0x000fe20000000800 */
[----:B------:R-:W-:Y:S01]  /*75a0*/  @!PT LDS RZ, [RZ] ;  /* 0x00000000fffff984 */ /* 0x000fe20000000800 */
[----:B------:R-:W-:Y:S01]  /*75b0*/  @!PT LDS RZ, [RZ] ;  /* 0x00000000fffff984 */ /* 0x000fe20000000800 */
[----:B------:R-:W-:Y:S01]  /*75c0*/  @!PT LDS RZ, [RZ] ;  /* 0x00000000fffff984 */ /* 0x000fe20000000800 */
[----:B------:R1:W-:Y:S06]  /*75d0*/  MEMBAR.ALL.CTA ;  /* 0x0000000000007992 */ /* 0x0003ec0000008000 */
[----:B-1----:R-:W1:Y:S01]  /*75e0*/  FENCE.VIEW.ASYNC.S ;  /* 0x00000000000073c6 */ /* 0x002e620000000000 */
[----:B------:R-:W-:Y:S05]  /*75f0*/  WARPSYNC.ALL ;  /* 0x0000000000007948 */ /* 0x000fea0003800000 */
[----:B------:R-:W-:Y:S01]  /*7600*/  BSSY B0, `(.L_x_1470) ;  /* 0x0000009000007945 */ /* 0x000fe20003800000 */
[----:B0-----:R-:W-:Y:S01]  /*7610*/  LOP3.LUT R4, R4, 0x7f, RZ, 0xc0, !PT ;  /* 0x0000007f04047812 */ /* 0x001fe200078ec0ff */
[----:B-1----:R0:W-:Y:S03]  /*7620*/  BAR.SYNC.DEFER_BLOCKING R70, 0x80 ;  /* 0x000200460000751d */ /* 0x0021e60000010000 */
[----:B------:R-:W-:-:S13]  /*7630*/  ISETP.NE.AND P4, PT, R4, RZ, PT ;  /* 0x000000ff0400720c */ /* 0x000fda0003f85270 */
[----:B------:R-:W-:-:S05]  /*7640*/  @!P4 VIADD R4, R91, 0x284a0 ;  /* 0x000284a05b04c836 */ /* 0x000fca0000000000 */
[----:B------:R-:W-:-:S04]  /*7650*/  @!P4 PRMT R4, RZ, 0x654, R4 ;  /* 0x00000654ff04c816 */ /* 0x000fc80000000004 */
[----:B------:R0:W-:Y:S01]  /*7660*/  @!P4 SYNCS.ARRIVE.TRANS64.RED.A1T0 RZ, [R4+URZ], RZ ;  /* 0x000000ff04ffc9a7 */ /* 0x0001e2000810043f */
[----:B------:R-:W-:Y:S05]  /*7670*/  @!P3 BRA `(.L_x_1471) ;  /* 0x000000000004b947 */ /* 0x000fea0003800000 */
[----:B------:R-:W-:Y:S01]  /*7680*/  BPT.TRAP 0x1 ;  /* 0x000000040000795c */ /* 0x000fe20000300000 */
.L_x_1471:
[----:B------:R-:W-:Y:S05]  /*7690*/  BSYNC B0 ;  /* 0x0000000000007941 */ /* 0x000fea0003800000 */
.L_x_1470:
[----:B------:R-:W1:Y:S01]  /*76a0*/  SYNCS.PHASECHK.TRANS64.TRYWAIT P3, [R91+URZ+0x284b0], R92 ;  /* 0x0284b05c5b0075a7 */ /* 0x000e62000806017f */
[----:B------:R-:W-:Y:S01]  /*76b0*/  ULDC UR41, c[0x0][0x2f4] ;  /* 0x0000bd0000297ab9 */ /* 0x000fe20000000800 */
[----:B------:R-:W-:Y:S01]  /*76c0*/  ULDC.64 UR36, c[0x0][0x328] ;  /* 0x0000ca0000247ab9 */ /* 0x000fe20000000a00 */
[----:B------:R-:W-:Y:S01]  /*76d0*/  ULDC.64 UR38, c[0x0][0x318] ;  /* 0x0000c60000267ab9 */ /* 0x000fe20000000a00 */
[----:B------:R-:W-:Y:S04]  /*76e0*/  BSSY B0, `(.L_x_1472) ;  /* 0x0000002000007945 */ /* 0x000fe80003800000 */
[----:B-1----:R-:W-:Y:S05]  /*76f0*/  @!P3 BRA `(.L_x_1473) ;  /* 0x0000024c0020b947 */ /* 0x002fea0003800000 */
.L_x_1812:
[----:B------:R-:W-:Y:S05]  /*7700*/  BSYNC B0 ;  /* 0x0000000000007941 */ /* 0x000fea0003800000 */
.L_x_1472:
[----:B------:R-:W-:Y:S01]  /*7710*/  ISETP.GE.AND P3, PT, R17, R90, PT ;  /* 0x0000005a1100720c */ /* 0x000fe20003f66270 */
[----:B------:R-:W-:Y:S01]  /*7720*/  BSSY B0, `(.L_x_1474) ;  /* 0x0000010000007945 */ /* 0x000fe20003800000 */
[----:B------:R-:W-:-:S11]  /*7730*/  IMAD.WIDE R8, R36, 0x40, R54 ;  /* 0x0000004024087825 */ /* 0x000fd600078e0236 */
        /* <DEDUP_REMOVED lines=14> */
.L_x_1475:
[----:B------:R-:W-:Y:S05]  /*7820*/  BSYNC B0 ;  /* 0x0000000000007941 */ /* 0x000fea0003800000 */
.L_x_1474:
[----:B------:R-:W-:Y:S01]  /*7830*/  ISETP.GE.AND P3, PT, R219, R90, PT ;  /* 0x0000005adb00720c */ /* 0x000fe20003f66270 */
[----:B------:R-:W-:-:S12]  /*7840*/  BSSY B0, `(.L_x_1476) ;  /* 0x0000011000007945 */ /* 0x000fd80003800000 */
[----:B------:R-:W-:Y:S05]  /*7850*/  @P3 BRA `(.L_x_1477) ;  /* 0x00000000003c3947 */ /* 0x000fea0003800000 */
[----:B--2---:R-:W-:Y:S01]  /*7860*/  IADD3 R7, P3, R8, 0x20, RZ ;  /* 0x0000002008077810 */ /* 0x004fe20007f7e0ff */
[----:B0-----:R-:W-:Y:S02]  /*7870*/  IMAD.MOV.U32 R4, RZ, RZ, R42 ;  /* 0x000000ffff047224 */ /* 0x001fe400078e002a */
[----:B------:R-:W-:Y:S02]  /*7880*/  IMAD.MOV.U32 R5, RZ, RZ, R87 ;  /* 0x000000ffff057224 */ /* 0x000fe400078e0057 */
        /* <DEDUP_REMOVED lines=12> */
.L_x_1477:
[----:B------:R-:W-:Y:S05]  /*7950*/  BSYNC B0 ;  /* 0x0000000000007941 */ /* 0x000fea0003800000 */
.L_x_1476:
[----:B------:R-:W-:Y:S01]  /*7960*/  @!PT LDS RZ, [RZ] ;  /* 0x00000000fffff984 */ /* 0x000fe20000000800 */
[----:B------:R-:W-:Y:S01]  /*7970*/  @!PT LDS RZ, [RZ] ;  /* 0x00000000fffff984 */ /* 0x000fe20000000800 */
[----:B------:R-:W-:Y:S01]  /*7980*/  @!PT LDS RZ, [RZ] ;  /* 0x00000000fffff984 */ /* 0x000fe20000000800 */
[----:B------:R-:W-:Y:S01]  /*7990*/  @!PT LDS RZ, [RZ] ;  /* 0x00000000fffff984 */ /* 0x000fe20000000800 */
[----:B------:R4:W-:Y:S06]  /*79a0*/  MEMBAR.ALL.CTA ;  /* 0x0000000000007992 */ /* 0x0009ec0000008000 */
[----:B----4-:R-:W4:Y:S02]  /*79b0*/  FENCE.VIEW.ASYNC.S ;  /* 0x00000000000073c6 */ /* 0x010f240000000000 */
[----:B----4-:R4:W-:Y:S01]  /*79c0*/  BAR.SYNC.DEFER_BLOCKING R70, 0x80 ;  /* 0x000200460000751d */ /* 0x0109e20000010000 */
[----:B------:R-:W-:Y:S01]  /*79d0*/  ISETP.NE.AND P5, PT, R88, RZ, PT ;  /* 0x000000ff5800720c */ /* 0x000fe20003fa5270 */
[----:B------:R-:W-:-:S02]  /*79e0*/  VIADD R192, R192, 0x1 ;  /* 0x00000001c0c07836 */ /* 0x000fc40000000000 */
[----:B-1----:R-:W-:-:S03]  /*79f0*/  @!P4 VIADD R91, R91, 0x284c0 ;  /* 0x000284c05b5bc836 */ /* 0x002fc60000000000 */
[C---:B------:R-:W-:Y:S02]  /*7a00*/  ISETP.NE.AND P3, PT, R192.reuse, 0x2, PT ;  /* 0x00000002c000780c */ /* 0x040fe40003f65270 */
[----:B------:R-:W-:Y:S02]  /*7a10*/  @!P4 PRMT R91, RZ, 0x654, R91 ;  /* 0x00000654ff5bc816 */ /* 0x000fe4000000005b */
[----:B--23--:R-:W-:Y:S02]  /*7a20*/  SEL R5, RZ, 0x1, P3 ;  /* 0x00000001ff057807 */ /* 0x00cfe40001800000 */
[----:B------:R-:W-:Y:S02]  /*7a30*/  SEL R192, R192, RZ, P3 ;  /* 0x000000ffc0c07207 */ /* 0x000fe40001800000 */
[----:B------:R-:W-:Y:S01]  /*7a40*/  LOP3.LUT R198, R198, R5, RZ, 0x3c, !PT ;  /* 0x00000005c6c67212 */ /* 0x000fe200078e3cff */
[----:B------:R4:W-:Y:S01]  /*7a50*/  @!P4 SYNCS.ARRIVE.TRANS64.RED.A1T0 RZ, [R91+URZ], RZ ;  /* 0x000000ff5bffc9a7 */ /* 0x0009e2000810043f */
[----:B------:R-:W-:Y:S05]  /*7a60*/  @P5 BRA `(.L_x_1478) ;  /* 0xffffffb0008c5947 */ /* 0x000fea000383ffff */
[----:B0-----:R-:W0:Y:S01]  /*7a70*/  S2R R4, SR_TID.X ;  /* 0x0000000000047919 */ /* 0x001e220000002100 */
[----:B------:R-:W-:Y:S02]  /*7a80*/  PLOP3.LUT P0, PT, PT, PT, PT, 0x8, 0x0 ;  /* 0x000000000000781c */ /* 0x000fe40003f0e170 */
[----:B0-----:R-:W-:-:S04]  /*7a90*/  SHF.R.U32.HI R4, RZ, 0x7, R4 ;  /* 0x00000007ff047819 */ /* 0x001fc80000011604 */
[----:B------:R-:W-:-:S13]  /*7aa0*/  ISETP.NE.AND P5, PT, R4, 0x1, PT ;  /* 0x000000010400780c */ /* 0x000fda0003fa5270 */
[----:B------:R-:W-:Y:S06]  /*7ab0*/  @!P5 BAR.ARV 0x9, 0x100 ;  /* 0x024400000000db1d */ /* 0x000fec0000002000 */
.L_x_1426:
[----:B------:R-:W0:Y:S01]  /*7ac0*/  LDC R0, c[0x0][0x448] ;  /* 0x00011200ff007b82 */ /* 0x000e220000000800 */
[----:B------:R-:W-:-:S07]  /*7ad0*/  VIADD R5, R199, 0x7f ;  /* 0x0000007fc7057836 */ /* 0x000fce0000000000 */
[----:B------:R-:W1:Y:S01]  /*7ae0*/  LDC.64 R2, c[0x0][0x9e0] ;  /* 0x00027800ff027b82 */ /* 0x000e620000000a00 */
[----:B0-----:R-:W-:Y:S02]  /*7af0*/  ISETP.NE.AND P1, PT, R0, 0x1, PT ;  /* 0x000000010000780c */ /* 0x001fe40003f25270 */
[----:B-1----:R-:W-:-:S11]  /*7b00*/  ISETP.GE.AND P2, PT, R3, 0x1, PT ;  /* 0x000000010300780c */ /* 0x002fd60003f46270 */
[----:B------:R-:W0:Y:S08]  /*7b10*/  @P1 LDC R0, c[0x0][0x44c] ;  /* 0x00011300ff001b82 */ /* 0x000e300000000800 */
[----:B------:R-:W1:Y:S01]  /*7b20*/  @P1 LDC R7, c[0x0][0x450] ;  /* 0x00011400ff071b82 */ /* 0x000e620000000800 */
[----:B0-----:R-:W-:-:S05]  /*7b30*/  @P1 IMAD.HI.U32 R0, R5, R0, RZ ;  /* 0x0000000005001227 */ /* 0x001fca00078e00ff */
[----:B-1----:R-:W-:-:S05]  /*7b40*/  @P1 SHF.R.U32.HI R5, RZ, R7, R0 ;  /* 0x00000007ff051219 */ /* 0x002fca0000011600 */
[----:B------:R-:W-:Y:S01]  /*7b50*/  IMAD.IADD R5, R40, 0x1, R5 ;  /* 0x0000000128057824 */ /* 0x000fe200078e0205 */
[----:B------:R-:W-:Y:S06]  /*7b60*/  @P0 BRA `(.L_x_1479) ;  /* 0x00000000000c0947 */ /* 0x000fec0003800000 */
[----:B------:R-:W0:Y:S01]  /*7b70*/  FENCE.VIEW.ASYNC.G ;  /* 0x00000000000073c6 */ /* 0x000e220000000100 */
[----:B------:R-:W-:Y:S05]  /*7b80*/  WARPSYNC.ALL ;  /* 0x0000000000007948 */ /* 0x000fea0003800000 */
[----:B0-----:R-:W-:Y:S06]  /*7b90*/  BAR.ARV 0xc, 0x180 ;  /* 0x0306000000007b1d */ /* 0x001fec0000002000 */
.L_x_1479:
[----:B------:R-:W-:Y:S01]  /*7ba0*/  IMAD.IADD R2, R5, 0x1, R2 ;  /* 0x0000000105027824 */ /* 0x000fe200078e0202 */
        /* <DEDUP_REMOVED lines=12> */
.L_x_1482:
[----:B------:R-:W-:-:S13]  /*7c70*/  ISETP.NE.AND P0, PT, R3, 0x1, PT ;  /* 0x000000010300780c */ /* 0x000fda0003f05270 */
[----:B------:R-:W0:Y:S02]  /*7c80*/  @P0 LDC.64 R4, c[0x0][0x9e8] ;  /* 0x00027a00ff040b82 */ /* 0x000e240000000a00 */
[----:B0-----:R-:W-:-:S05]  /*7c90*/  @P0 IMAD.HI.U32 R4, R0, R4, RZ ;  /* 0x0000000400040227 */ /* 0x001fca00078e00ff */
[----:B------:R-:W-:-:S07]  /*7ca0*/  @P0 SHF.R.U32.HI R0, RZ, R5, R4 ;  /* 0x00000005ff000219 */ /* 0x000fce0000011604 */
.L_x_1483:
[----:B------:R-:W-:Y:S05]  /*7cb0*/  BSYNC B0 ;  /* 0x0000000000007941 */ /* 0x000fea0003800000 */
.L_x_1481:
[----:B------:R-:W-:-:S05]  /*7cc0*/  IMAD R5, R0, R3, R3 ;  /* 0x0000000300057224 */ /* 0x000fca00078e0203 */
[----:B------:R-:W-:-:S07]  /*7cd0*/  VIMNMX R2, R2, R5, PT ;  /* 0x0000000502027248 */ /* 0x000fce0003fe0100 */
.L_x_1480:
[----:B------:R-:W0:Y:S01]  /*7ce0*/  @P1 LDC R0, c[0x0][0x44c] ;  /* 0x00011300ff001b82 */ /* 0x000e220000000800 */
[----:B------:R-:W-:Y:S01]  /*7cf0*/  VIADD R2, R2, 0x3f ;  /* 0x0000003f02027836 */ /* 0x000fe20000000000 */
[----:B------:R-:W-:Y:S01]  /*7d00*/  ULDC UR4, c[0x0][0x9dc] ;  /* 0x0002770000047ab9 */ /* 0x000fe20000000800 */
[----:B------:R-:W-:-:S03]  /*7d10*/  IMAD.MOV.U32 R4, RZ, RZ, R199 ;  /* 0x000000ffff047224 */ /* 0x000fc600078e00c7 */
[----:B------:R-:W-:Y:S02]  /*7d20*/  SHF.R.S32.HI R5, RZ, 0x1f, R2 ;  /* 0x0000001fff057819 */ /* 0x000fe40000011402 */
[----:B------:R-:W1:Y:S02]  /*7d30*/  @P1 LDC R7, c[0x0][0x450] ;  /* 0x00011400ff071b82 */ /* 0x000e640000000800 */
        /* <DEDUP_REMOVED lines=18> */
.L_x_1486:
[----:B------:R-:W-:-:S13]  /*7e60*/  ISETP.NE.AND P0, PT, R3, 0x1, PT ;  /* 0x000000010300780c */ /* 0x000fda0003f05270 */
[----:B------:R-:W0:Y:S02]  /*7e70*/  @P0 LDC.64 R4, c[0x0][0x9e8] ;  /* 0x00027a00ff040b82 */ /* 0x000e240000000a00 */
[----:B0-----:R-:W-:-:S05]  /*7e80*/  @P0 IMAD.HI.U32 R4, R2, R4, RZ ;  /* 0x0000000402040227 */ /* 0x001fca00078e00ff */
[----:B------:R-:W-:-:S07]  /*7e90*/  @P0 SHF.R.U32.HI R2, RZ, R5, R4 ;  /* 0x00000005ff020219 */ /* 0x000fce0000011604 */
.L_x_1487:
[----:B------:R-:W-:Y:S05]  /*7ea0*/  BSYNC B0 ;  /* 0x0000000000007941 */ /* 0x000fea0003800000 */
.L_x_1485:
[----:B------:R-:W-:-:S05]  /*7eb0*/  IMAD R3, R2, R3, RZ ;  /* 0x0000000302037224 */ /* 0x000fca00078e02ff */
[----:B------:R-:W-:-:S07]  /*7ec0*/  VIMNMX R0, R0, R3, !PT ;  /* 0x0000000300007248 */ /* 0x000fce0007fe0100 */
.L_x_1484:
[----:B------:R-:W-:Y:S01]  /*7ed0*/  SHF.R.S32.HI R3, RZ, 0x1f, R0 ;  /* 0x0000001fff037819 */ /* 0x000fe20000011400 */
[----:B------:R-:W-:Y:S03]  /*7ee0*/  BSSY B0, `(.L_x_1488) ;  /* 0x0000025000007945 */ /* 0x000fe60003800000 */
[----:B------:R-:W-:-:S04]  /*7ef0*/  LEA.HI R3, R3, R0, RZ, 0x6 ;  /* 0x0000000003037211 */ /* 0x000fc800078f30ff */
        /* <DEDUP_REMOVED lines=13> */
[----:B0-----:R-:W0:Y:S02]  /*7fd0*/  MUFU.RCP R4, R4 ;  /* 0x0000000400047308 */ /* 0x001e240000001000 */
[----:B0-----:R-:W-:Y:S02]  /*7fe0*/  VIADD R2, R4, 0xffffffe ;  /* 0x0ffffffe04027836 */ /* 0x001fe40000000000 */
[----:B------:R-:W-:-:S04]  /*7ff0*/  IMAD.MOV R4, RZ, RZ, -R9 ;  /* 0x000000ffff047224 */ /* 0x000fc800078e0a09 */
[----:B------:R0:W1:Y:S02]  /*8000*/  F2I.FTZ.U32.TRUNC.NTZ R3, R2 ;  /* 0x0000000200037305 */ /* 0x000064000021f000 */
[----:B0-----:R-:W-:Y:S02]  /*8010*/  IMAD.MOV.U32 R2, RZ, RZ, RZ ;  /* 0x000000ffff027224 */ /* 0x001fe400078e00ff */
[----:B-1----:R-:W-:-:S04]  /*8020*/  IMAD.MOV R8, RZ, RZ, -R3 ;  /* 0x000000ffff087224 */ /* 0x002fc800078e0a03 */
[----:B------:R-:W-:Y:S01]  /*8030*/  IMAD R7, R8, R5, RZ ;  /* 0x0000000508077224 */ /* 0x000fe200078e02ff */
[----:B------:R-:W-:Y:S02]  /*8040*/  IABS R8, R0 ;  /* 0x0000000000087213 */ /* 0x000fe40000000000 */
[----:B------:R-:W-:Y:S01]  /*8050*/  LOP3.LUT R0, R0, R6, RZ, 0x3c, !PT ;  /* 0x0000000600007212 */ /* 0x000fe200078e3cff */
[----:B------:R-:W-:-:S03]  /*8060*/  IMAD.HI.U32 R3, R3, R7, R2 ;  /* 0x0000000703037227 */ /* 0x000fc600078e0002 */
[----:B------:R-:W-:Y:S01]  /*8070*/  ISETP.GE.AND P2, PT, R0, RZ, PT ;  /* 0x000000ff0000720c */ /* 0x000fe20003f46270 */
        /* <DEDUP_REMOVED lines=11> */
.L_x_1489:
[----:B------:R-:W-:Y:S05]  /*8130*/  BSYNC B0 ;  /* 0x0000000000007941 */ /* 0x000fea0003800000 */
.L_x_1488:
[-C--:B------:R-:W-:Y:S01]  /*8140*/  IMAD R204, R222, R3.reuse, R204 ;  /* 0x00000003decc7224 */ /* 0x080fe200078e02cc */
[----:B------:R-:W-:Y:S02]  /*8150*/  PLOP3.LUT P0, PT, PT, PT, PT, 0x80, 0x0 ;  /* 0x000000000000781c */ /* 0x000fe40003f0f070 */
[----:B------:R-:W-:Y:S02]  /*8160*/  CS2R R28, SRZ ;  /* 0x00000000001c7805 */ /* 0x000fe4000001ff00 */
[----:B------:R-:W-:Y:S02]  /*8170*/  CS2R R162, SRZ ;  /* 0x0000000000a27805 */ /* 0x000fe4000001ff00 */
[----:B------:R-:W-:Y:S02]  /*8180*/  MOV R5, RZ ;  /* 0x000000ff00057202 */ /* 0x000fe40000000f00 */
[----:B------:R-:W-:Y:S02]  /*8190*/  CS2R R146, SRZ ;  /* 0x0000000000927805 */ /* 0x000fe4000001ff00 */
[----:B------:R-:W-:-:S02]  /*81a0*/  VIADDMNMX R164, R204, R3, R39, PT ;  /* 0x00000003cca47246 */ /* 0x000fc40003800127 */
[----:B------:R-:W-:Y:S01]  /*81b0*/  CS2R R56, SRZ ;  /* 0x0000000000387805 */ /* 0x000fe2000001ff00 */
[----:B------:R-:W-:Y:S01]  /*81c0*/  IMAD.MOV.U32 R0, RZ, RZ, RZ ;  /* 0x000000ffff007224 */ /* 0x000fe200078e00ff */
[----:B------:R-:W-:Y:S02]  /*81d0*/  CS2R R152, SRZ ;  /* 0x0000000000987805 */ /* 0x000fe4000001ff00 */
[----:B------:R-:W-:Y:S01]  /*81e0*/  ISETP.GT.AND P1, PT, R164, R204, PT ;  /* 0x000000cca400720c */ /* 0x000fe20003f24270 */
        /* <DEDUP_REMOVED lines=19> */
[----:B----4-:R-:W-:Y:S02]  /*8320*/  CS2R R70, SRZ ;  /* 0x0000000000467805 */ /* 0x010fe4000001ff00 */
        /* <DEDUP_REMOVED lines=40> */
[----:B------:R-:W-:Y:S06]  /*85b0*/  @!P1 BRA `(.L_x_1490) ;  /* 0x00000148003c9947 */ /* 0x000fec0003800000 */
[----:B------:R-:W0:Y:S01]  /*85c0*/  S2R R2, SR_TID.X ;  /* 0x0000000000027919 */ /* 0x000e220000002100 */
[----:B------:R-:W-:Y:S01]  /*85d0*/  UMOV UR4, 0xffffffff ;  /* 0xffffffff00047882 */ /* 0x000fe20000000000 */
[----:B0-----:R-:W-:-:S05]  /*85e0*/  VIADD R26, R2, 0xffffff80 ;  /* 0xffffff80021a7836 */ /* 0x001fca0000000000 */
[----:B------:R-:W-:-:S04]  /*85f0*/  SHF.R.S32.HI R29, RZ, 0x1f, R26 ;  /* 0x0000001fff1d7819 */ /* 0x000fc8000001141a */
[----:B------:R-:W-:-:S04]  /*8600*/  LEA.HI R13, R29, R26, RZ, 0x7 ;  /* 0x0000001a1d0d7211 */ /* 0x000fc800078f38ff */
[----:B------:R-:W-:Y:S01]  /*8610*/  SHF.R.S32.HI R13, RZ, 0x7, R13 ;  /* 0x00000007ff0d7819 */ /* 0x000fe2000001140d */
[----:B------:R-:W-:Y:S06]  /*8620*/  BRA.DIV UR4, `(.L_x_1491) ;  /* 0x0000023e04687947 */ /* 0x000fec000b800000 */
[----:B------:R0:W1:Y:S02]  /*8630*/  SHFL.IDX PT, R201, R13, RZ, 0x1f ;  /* 0x00001fff0dc97589 */ /* 0x00006400000e0000 */
.L_x_1815:
[----:B-1----:R-:W-:Y:S01]  /*8640*/  LEA.HI R0, R201, R201, RZ, 0x1 ;  /* 0x000000c9c9007211 */ /* 0x002fe200078f08ff */
[----:B------:R-:W-:-:S03]  /*8650*/  ULOP3.LUT UP0, URZ, UR44, 0x1bf, URZ, 0xc0, !UPT ;  /* 0x000001bf2c3f7892 */ /* 0x000fc6000f80c03f */
[----:B------:R-:W-:-:S03]  /*8660*/  LOP3.LUT R0, R0, 0x1e, RZ, 0xc0, !PT ;  /* 0x0000001e00007812 */ /* 0x000fc600078ec0ff */
[----:B------:R-:W-:Y:S02]  /*8670*/  PLOP3.LUT P0, PT, PT, PT, UP0, 0x80, 0x0 ;  /* 0x000000000000781c */ /* 0x000fe40003f0f008 */
[----:B------:R-:W-:-:S05]  /*8680*/  IMAD.IADD R0, R201, 0x1, -R0 ;  /* 0x00000001c9007824 */ /* 0x000fca00078e0a00 */
[----:B------:R-:W-:-:S04]  /*8690*/  LEA R0, R0, UR44, 0xd ;  /* 0x0000002c00007c11 */ /* 0x000fc8000f8e68ff */
[----:B------:R-:W-:-:S04]  /*86a0*/  SHF.R.U32.HI R0, RZ, 0x4, R0 ;  /* 0x00000004ff007819 */ /* 0x000fc80000011600 */
[----:B------:R-:W-:Y:S01]  /*86b0*/  LOP3.LUT R36, R0, 0x3fff, RZ, 0xc0, !PT ;  /* 0x00003fff00247812 */ /* 0x000fe200078ec0ff */
[----:B------:R-:W-:Y:S06]  /*86c0*/  @!P0 BRA `(.L_x_1492) ;  /* 0x0000000000408947 */ /* 0x000fec0003800000 */
[----:B------:R-:W-:Y:S01]  /*86d0*/  MOV R2, 0x0 ;  /* 0x0000000000027802 */ /* 0x000fe20000000f00 */
[----:B------:R-:W-:Y:S01]  /*86e0*/  ULDC.64 UR4, c[0x4][0x1c8] ;  /* 0x0100720000047ab9 */ /* 0x000fe20000000a00 */
[----:B------:R-:W-:Y:S01]  /*86f0*/  ULDC.64 UR6, c[0x4][0x1d0] ;  /* 0x0100740000067ab9 */ /* 0x000fe20000000a00 */
[----:B------:R-:W-:Y:S02]  /*8700*/  IMAD.U32 R4, RZ, RZ, UR4 ;  /* 0x00000004ff047e24 */ /* 0x000fe4000f8e00ff */
[----:B------:R-:W-:Y:S01]  /*8710*/  IMAD.U32 R5, RZ, RZ, UR5 ;  /* 0x00000005ff057e24 */ /* 0x000fe2000f8e00ff */
[----:B------:R-:W1:Y:S01]  /*8720*/  LDC.64 R2, c[0x4][R2] ;  /* 0x0100000002027b82 */ /* 0x000e620000000a00 */
[----:B------:R-:W-:Y:S01]  /*8730*/  ULDC.64 UR4, c[0x4][0x168] ;  /* 0x01005a0000047ab9 */ /* 0x000fe20000000a00 */
[----:B------:R-:W-:Y:S02]  /*8740*/  IMAD.U32 R6, RZ, RZ, UR6 ;  /* 0x00000006ff067e24 */ /* 0x000fe4000f8e00ff */
[----:B------:R-:W-:-:S02]  /*8750*/  IMAD.U32 R7, RZ, RZ, UR7 ;  /* 0x00000007ff077e24 */ /* 0x000fc4000f8e00ff */
[----:B------:R-:W-:Y:S02]  /*8760*/  IMAD.U32 R10, RZ, RZ, UR4 ;  /* 0x00000004ff0a7e24 */ /* 0x000fe4000f8e00ff */
[----:B------:R-:W-:Y:S02]  /*8770*/  IMAD.U32 R11, RZ, RZ, UR5 ;  /* 0x00000005ff0b7e24 */ /* 0x000fe4000f8e00ff */
[----:B------:R-:W-:Y:S02]  /*8780*/  IMAD.MOV.U32 R8, RZ, RZ, 0x70 ;  /* 0x00000070ff087424 */ /* 0x000fe400078e00ff */
[----:B------:R-:W-:Y:S02]  /*8790*/  IMAD.MOV.U32 R12, RZ, RZ, 0x1 ;  /* 0x00000001ff0c7424 */ /* 0x000fe400078e00ff */
[----:B0-----:R-:W-:-:S07]  /*87a0*/  IMAD.MOV.U32 R13, RZ, RZ, RZ ;  /* 0x000000ffff0d7224 */ /* 0x001fce00078e00ff */
[----:B------:R-:W-:-:S07]  /*87b0*/  LEPC R20, `(.L_x_1492) ;  /* 0x000000001014794e */ /* 0x000fce0000000000 */
[----:B-1---5:R-:W-:Y:S05]  /*87c0*/  CALL.ABS.NOINC R2 ;  /* 0x0000000002007343 */ /* 0x022fea0003c00000 */
.L_x_1492:
[----:B------:R-:W-:Y:S01]  /*87d0*/  ULDC.64 UR4, c[0x0][0x990] ;  /* 0x0002640000047ab9 */ /* 0x000fe20000000a00 */
[----:B------:R-:W-:Y:S01]  /*87e0*/  ULDC.64 UR6, c[0x0][0x998] ;  /* 0x0002660000067ab9 */ /* 0x000fe20000000a00 */
[----:B------:R-:W-:Y:S02]  /*87f0*/  ISETP.NE.U32.AND P0, PT, RZ, UR4, PT ;  /* 0x00000004ff007c0c */ /* 0x000fe4000bf05070 */
[----:B------:R-:W-:Y:S02]  /*8800*/  ISETP.NE.U32.AND P1, PT, RZ, UR6, PT ;  /* 0x00000006ff007c0c */ /* 0x000fe4000bf25070 */
[----:B------:R-:W-:Y:S02]  /*8810*/  ISETP.NE.AND.EX P0, PT, RZ, UR5, PT, P0 ;  /* 0x00000005ff007c0c */ /* 0x000fe4000bf05300 */
[----:B------:R-:W-:-:S11]  /*8820*/  ISETP.NE.AND.EX P1, PT, RZ, UR7, PT, P1 ;  /* 0x00000007ff007c0c */ /* 0x000fd6000bf25310 */
[----:B------:R-:W1:Y:S01]  /*8830*/  @P0 LDC.64 R8, c[0x0][0x9a8] ;  /* 0x00026a00ff080b82 */ /* 0x000e620000000a00 */
[--C-:B------:R-:W-:Y:S02]  /*8840*/  @P0 SHF.R.S32.HI R11, RZ, 0x1f, R207.reuse ;  /* 0x0000001fff0b0819 */ /* 0x100fe400000114cf */
[----:B0-----:R-:W-:-:S05]  /*8850*/  @P1 SHF.R.S32.HI R13, RZ, 0x1f, R207 ;  /* 0x0000001fff0d1819 */ /* 0x001fca00000114cf */
[----:B------:R-:W0:Y:S08]  /*8860*/  @P1 LDC.64 R6, c[0x0][0x9b8] ;  /* 0x00026e00ff061b82 */ /* 0x000e300000000a00 */
[----:B------:R-:W2:Y:S08]  /*8870*/  @P0 LDC.64 R4, c[0x0][0x9b0] ;  /* 0x00026c00ff040b82 */ /* 0x000eb00000000a00 */
[----:B------:R-:W3:Y:S01]  /*8880*/  @P1 LDC.64 R2, c[0x0][0x9c0] ;  /* 0x00027000ff021b82 */ /* 0x000ee20000000a00 */
[----:B-1----:R-:W-:-:S04]  /*8890*/  @P0 IMAD R0, R11, R8, RZ ;  /* 0x000000080b000224 */ /* 0x002fc800078e02ff */
[C---:B------:R-:W-:Y:S02]  /*88a0*/  @P0 IMAD R11, R207.reuse, R9, R0 ;  /* 0x00000009cf0b0224 */ /* 0x040fe400078e0200 */
[----:B------:R-:W-:-:S04]  /*88b0*/  @P0 IMAD.WIDE.U32 R8, R207, R8, RZ ;  /* 0x00000008cf080225 */ /* 0x000fc800078e00ff */
[-C--:B0-----:R-:W-:Y:S02]  /*88c0*/  @P1 IMAD R10, R13, R6.reuse, RZ ;  /* 0x000000060d0a1224 */ /* 0x081fe400078e02ff */
[----:B------:R-:W-:Y:S02]  /*88d0*/  @P0 IMAD.IADD R9, R9, 0x1, R11 ;  /* 0x0000000109090824 */ /* 0x000fe400078e020b */
[C---:B------:R-:W-:Y:S02]  /*88e0*/  @P1 IMAD R13, R207.reuse, R7, R10 ;  /* 0x00000007cf0d1224 */ /* 0x040fe400078e020a */
[----:B------:R-:W-:-:S04]  /*88f0*/  @P1 IMAD.WIDE.U32 R6, R207, R6, RZ ;  /* 0x00000006cf061225 */ /* 0x000fc800078e00ff */
[----:B------:R-:W-:Y:S02]  /*8900*/  @P1 IMAD.IADD R11, R7, 0x1, R13 ;  /* 0x00000001070b1824 */ /* 0x000fe400078e020d */
[----:B------:R-:W-:Y:S02]  /*8910*/  @P1 IMAD.MOV.U32 R10, RZ, RZ, R6 ;  /* 0x000000ffff0a1224 */ /* 0x000fe400078e0006 */
[----:B--2---:R-:W-:-:S04]  /*8920*/  @P0 IMAD.WIDE.U32 R6, R211, R4, R8 ;  /* 0x00000004d3060225 */ /* 0x004fc800078e0008 */
[C---:B---3--:R-:W-:Y:S01]  /*8930*/  @P1 IMAD.WIDE.U32 R8, R211.reuse, R2, R10 ;  /* 0x00000002d3081225 */ /* 0x048fe200078e000a */
[----:B------:R-:W-:Y:S01]  /*8940*/  @P0 LEA R4, P2, R6, UR4, 0x2 ;  /* 0x0000000406040c11 */ /* 0x000fe2000f8410ff */
[----:B------:R-:W-:Y:S02]  /*8950*/  ULDC UR4, c[0x0][0x3f4] ;  /* 0x0000fd0000047ab9 */ /* 0x000fe40000000800 */
[C---:B------:R-:W-:Y:S01]  /*8960*/  @P1 IMAD R3, R211.reuse, R3, R9 ;  /* 0x00000003d3031224 */ /* 0x040fe200078e0209 */
[C---:B------:R-:W-:Y:S01]  /*8970*/  @P1 LEA R10, P3, R8.reuse, UR6, 0x2 ;  /* 0x00000006080a1c11 */ /* 0x040fe2000f8610ff */
[----:B------:R-:W-:Y:S02]  /*8980*/  @P0 IMAD R5, R211, R5, R7 ;  /* 0x00000005d3050224 */ /* 0x000fe400078e0207 */
[----:B------:R-:W-:Y:S01]  /*8990*/  IMAD.MOV.U32 R0, RZ, RZ, 0x3f800000 ;  /* 0x3f800000ff007424 */ /* 0x000fe200078e00ff */
[----:B------:R-:W-:Y:S01]  /*89a0*/  @P1 LEA.HI.X R11, R8, UR7, R3, 0x2, P3 ;  /* 0x00000007080b1c11 */ /* 0x000fe200098f1403 */
[----:B------:R-:W-:Y:S01]  /*89b0*/  IMAD.MOV.U32 R3, RZ, RZ, 0x3f800000 ;  /* 0x3f800000ff037424 */ /* 0x000fe200078e00ff */
[----:B------:R-:W-:-:S03]  /*89c0*/  @P0 LEA.HI.X R5, R6, UR5, R5, 0x2, P2 ;  /* 0x0000000506050c11 */ /* 0x000fc600090f1405 */
        /* <DEDUP_REMOVED lines=17> */
.L_x_1496:
[----:B-1----:R1:W2:Y:S02]  /*8ae0*/  SYNCS.PHASECHK.TRANS64.TRYWAIT P0, [R16+URZ+0x28400], R3 ;  /* 0x02840003100075a7 */ /* 0x0022a4000800017f */
[----:B--2---:R-:W-:Y:S05]  /*8af0*/  @!P0 NANOSLEEP.SYNCS 0x989680 ;  /* 0x009896800000895d */ /* 0x004fea0003900000 */
[----:B------:R-:W2:Y:S02]  /*8b00*/  @!P0 SYNCS.PHASECHK.TRANS64 P0, [R16+URZ+0x28400], R3 ;  /* 0x02840003100085a7 */ /* 0x000ea4000800007f */
[----:B--2---:R-:W-:Y:S05]  /*8b10*/  @!P0 BRA `(.L_x_1496) ;  /* 0xfffffffc00f08947 */ /* 0x004fea000383ffff */
.L_x_1495:
[----:B------:R-:W-:Y:S05]  /*8b20*/  BSYNC B0 ;  /* 0x0000000000007941 */ /* 0x000fea0003800000 */
.L_x_1494:
[----:B------:R-:W-:Y:S05]  /*8b30*/  BRA `(.L_x_1497) ;  /* 0x00000094006c7947 */ /* 0x000fea0003800000 */
.L_x_1493:
[----:B------:R-:W-:Y:S01]  /*8b40*/  ULOP3.LUT UP0, URZ, UR44, 0x3ff, URZ, 0xc0, !UPT ;  /* 0x000003ff2c3f7892 */ /* 0x000fe2000f80c03f */
[----:B-----5:R-:W-:Y:S01]  /*8b50*/  SHF.R.S32.HI R0, RZ, 0x1f, R38 ;  /* 0x0000001fff007819 */ /* 0x020fe20000011426 */
[----:B------:R-:W-:Y:S01]  /*8b60*/  ULDC.64 UR4, c[0x0][0x3f8] ;  /* 0x0000fe0000047ab9 */ /* 0x000fe20000000a00 */
[----:B------:R-:W-:Y:S01]  /*8b70*/  ULDC.64 UR6, c[0x0][0x408] ;  /* 0x0001020000067ab9 */ /* 0x000fe20000000a00 */
[----:B------:R-:W-:Y:S02]  /*8b80*/  IMAD.WIDE.U32 R24, R38, UR4, RZ ;  /* 0x0000000426187c25 */ /* 0x000fe4000f8e00ff */
[----:B------:R-:W-:Y:S02]  /*8b90*/  PLOP3.LUT P0, PT, PT, PT, UP0, 0x80, 0x0 ;  /* 0x000000000000781c */ /* 0x000fe40003f0f008 */
[C---:B------:R-:W-:Y:S02]  /*8ba0*/  IMAD R3, R0.reuse, UR4, RZ ;  /* 0x0000000400037c24 */ /* 0x040fe4000f8e02ff */
[----:B------:R-:W-:-:S02]  /*8bb0*/  IMAD R5, R0, UR6, RZ ;  /* 0x0000000600057c24 */ /* 0x000fc4000f8e02ff */
[C---:B------:R-:W-:Y:S02]  /*8bc0*/  IMAD R3, R38.reuse, UR5, R3 ;  /* 0x0000000526037c24 */ /* 0x040fe4000f8e0203 */
[C---:B------:R-:W-:Y:S02]  /*8bd0*/  IMAD R5, R38.reuse, UR7, R5 ;  /* 0x0000000726057c24 */ /* 0x040fe4000f8e0205 */
[----:B------:R-:W-:-:S04]  /*8be0*/  IMAD.WIDE.U32 R38, R38, UR6, RZ ;  /* 0x0000000626267c25 */ /* 0x000fc8000f8e00ff */
[----:B------:R-:W-:Y:S02]  /*8bf0*/  IMAD.IADD R51, R3, 0x1, R25 ;  /* 0x0000000103337824 */ /* 0x000fe400078e0219 */
[----:B------:R-:W-:Y:S01]  /*8c00*/  IMAD.IADD R27, R5, 0x1, R39 ;  /* 0x00000001051b7824 */ /* 0x000fe200078e0227 */
[----:B------:R-:W-:Y:S06]  /*8c10*/  @!P0 BRA `(.L_x_1498) ;  /* 0x0000000000408947 */ /* 0x000fec0003800000 */
[----:B------:R-:W-:Y:S01]  /*8c20*/  MOV R14, 0x0 ;  /* 0x00000000000e7802 */ /* 0x000fe20000000f00 */
[----:B------:R-:W-:Y:S01]  /*8c30*/  ULDC.64 UR4, c[0x4][0x1c8] ;  /* 0x0100720000047ab9 */ /* 0x000fe20000000a00 */
[----:B------:R-:W-:Y:S01]  /*8c40*/  ULDC.64 UR6, c[0x4][0x1d0] ;  /* 0x0100740000067ab9 */ /* 0x000fe20000000a00 */
[----:B------:R-:W-:Y:S01]  /*8c50*/  IMAD.U32 R4, RZ, RZ, UR4 ;  /* 0x00000004ff047e24 */ /* 0x000fe2000f8e00ff */
[----:B------:R-:W-:Y:S01]  /*8c60*/  MOV R13, RZ ;  /* 0x000000ff000d7202 */ /* 0x000fe20000000f00 */
        /* <DEDUP_REMOVED lines=8> */
[----:B------:R-:W-:-:S07]  /*8cf0*/  IMAD.MOV.U32 R12, RZ, RZ, 0x1 ;  /* 0x00000001ff0c7424 */ /* 0x000fce00078e00ff */
[----:B------:R-:W-:-:S07]  /*8d00*/  LEPC R20, `(.L_x_1498) ;  /* 0x000000001014794e */ /* 0x000fce0000000000 */
[----:B0-----:R-:W-:Y:S05]  /*8d10*/  CALL.ABS.NOINC R14 ;  /* 0x000000000e007343 */ /* 0x001fea0003c00000 */
.L_x_1498:
[----:B------:R-:W-:Y:S01]  /*8d20*/  ULDC.U8 UR4, c[0x0][0x410] ;  /* 0x0001040000047ab9 */ /* 0x000fe20000000000 */
[----:B------:R-:W-:Y:S01]  /*8d30*/  LEA.HI R29, R29, R26, RZ, 0x3 ;  /* 0x0000001a1d1d7211 */ /* 0x000fe200078f18ff */
[----:B------:R-:W-:Y:S01]  /*8d40*/  IMAD.IADD R0, R17, 0x1, R199 ;  /* 0x0000000111007824 */ /* 0x000fe200078e02c7 */
[----:B------:R-:W-:Y:S01]  /*8d50*/  ISETP.NE.AND P0, PT, RZ, UR4, PT ;  /* 0x00000004ff007c0c */ /* 0x000fe2000bf05270 */
[----:B------:R-:W-:Y:S01]  /*8d60*/  BSSY B0, `(.L_x_1499) ;  /* 0x0000930000007945 */ /* 0x000fe20003800000 */
[----:B------:R-:W-:-:S05]  /*8d70*/  LOP3.LUT R3, R29, 0xfffffff8, RZ, 0xc0, !PT ;  /* 0xfffffff81d037812 */ /* 0x000fca00078ec0ff */
[----:B------:R-:W-:-:S04]  /*8d80*/  IMAD.IADD R3, R26, 0x1, -R3 ;  /* 0x000000011a037824 */ /* 0x000fc800078e0a03 */
[----:B------:R-:W-:Y:S02]  /*8d90*/  IMAD R9, R3, 0x20, R0 ;  /* 0x0000002003097824 */ /* 0x000fe400078e0200 */
[----:B------:R-:W-:Y:S05]  /*8da0*/  @!P0 BRA `(.L_x_1500) ;  /* 0x00000048005c8947 */ /* 0x000fea0003800000 */
[----:B------:R-:W0:Y:S01]  /*8db0*/  LDC R8, c[0x0][0x448] ;  /* 0x00011200ff087b82 */ /* 0x000e220000000800 */
[----:B------:R-:W-:Y:S01]  /*8dc0*/  ULDC.64 UR4, c[0x0][0x3f8] ;  /* 0x0000fe0000047ab9 */ /* 0x000fe20000000a00 */
[----:B------:R-:W-:Y:S01]  /*8dd0*/  IMAD.MOV.U32 R50, RZ, RZ, R24 ;  /* 0x000000ffff327224 */ /* 0x000fe200078e0018 */
[----:B------:R-:W-:Y:S01]  /*8de0*/  ULDC.64 UR6, c[0x0][0x408] ;  /* 0x0001020000067ab9 */ /* 0x000fe20000000a00 */
[----:B------:R-:W-:Y:S01]  /*8df0*/  IMAD.MOV.U32 R5, RZ, RZ, R27 ;  /* 0x000000ffff057224 */ /* 0x000fe200078e001b */
[----:B------:R-:W-:Y:S01]  /*8e00*/  ULDC.64 UR8, c[0x0][0x400] ;  /* 0x0001000000087ab9 */ /* 0x000fe20000000a00 */
[----:B0-----:R-:W-:-:S13]  /*8e10*/  ISETP.NE.AND P0, PT, R8, 0x1, PT ;  /* 0x000000010800780c */ /* 0x001fda0003f05270 */
[----:B------:R-:W0:Y:S08]  /*8e20*/  @P0 LDC R4, c[0x0][0x44c] ;  /* 0x00011300ff040b82 */ /* 0x000e300000000800 */
[----:B------:R-:W1:Y:S01]  /*8e30*/  @P0 LDC R6, c[0x0][0x450] ;  /* 0x00011400ff060b82 */ /* 0x000e620000000800 */
[----:B0-----:R-:W-:-:S04]  /*8e40*/  @P0 IMAD.HI.U32 R3, R9, R4, RZ ;  /* 0x0000000409030227 */ /* 0x001fc800078e00ff */
[----:B------:R-:W-:Y:S01]  /*8e50*/  IMAD.MOV.U32 R4, RZ, RZ, R38 ;  /* 0x000000ffff047224 */ /* 0x000fe200078e0026 */
[----:B-1----:R-:W-:-:S04]  /*8e60*/  @P0 SHF.R.U32.HI R9, RZ, R6, R3 ;  /* 0x00000006ff090219 */ /* 0x002fc80000011603 */
[----:B------:R-:W-:Y:S01]  /*8e70*/  SHF.R.S32.HI R3, RZ, 0x1f, R9 ;  /* 0x0000001fff037819 */ /* 0x000fe20000011409 */
[----:B------:R-:W-:-:S04]  /*8e80*/  IMAD.WIDE.U32 R50, R9, UR4, R50 ;  /* 0x0000000409327c25 */ /* 0x000fc8000f8e0032 */
[----:B------:R-:W-:Y:S02]  /*8e90*/  IMAD R6, R3, UR4, RZ ;  /* 0x0000000403067c24 */ /* 0x000fe4000f8e02ff */
[----:B------:R-:W-:-:S04]  /*8ea0*/  IMAD.WIDE.U32 R4, R9, UR6, R4 ;  /* 0x0000000609047c25 */ /* 0x000fc8000f8e0004 */
[----:B------:R-:W-:Y:S01]  /*8eb0*/  IMAD R7, R9, UR5, R6 ;  /* 0x0000000509077c24 */ /* 0x000fe2000f8e0206 */
[----:B------:R-:W-:Y:S01]  /*8ec0*/  ULDC.64 UR4, c[0x0][0x3e8] ;  /* 0x0000fa0000047ab9 */ /* 0x000fe20000000a00 */
[----:B------:R-:W-:Y:S01]  /*8ed0*/  IMAD R6, R3, UR6, RZ ;  /* 0x0000000603067c24 */ /* 0x000fe2000f8e02ff */
[----:B------:R-:W-:Y:S01]  /*8ee0*/  IADD3 R48, P0, R50, UR4, RZ ;  /* 0x0000000432307c10 */ /* 0x000fe2000ff1e0ff */
[----:B------:R-:W-:Y:S01]  /*8ef0*/  UMOV UR4, 0xffffffff ;  /* 0xffffffff00047882 */ /* 0x000fe20000000000 */
[----:B------:R-:W-:Y:S01]  /*8f00*/  IADD3 R49, P1, R4, UR8, RZ ;  /* 0x0000000804317c10 */ /* 0x000fe2000ff3e0ff */
[----:B------:R-:W-:Y:S01]  /*8f10*/  IMAD R37, R9, UR7, R6 ;  /* 0x0000000709257c24 */ /* 0x000fe2000f8e0206 */
[----:B------:R-:W-:-:S04]  /*8f20*/  IADD3.X R50, R51, UR5, R7, P0, !PT ;  /* 0x0000000533327c10 */ /* 0x000fc800087fe407 */
[----:B------:R-:W-:Y:S01]  /*8f30*/  IADD3.X R37, R5, UR9, R37, P1, !PT ;  /* 0x0000000905257c10 */ /* 0x000fe20008ffe425 */
[----:B------:R-:W-:Y:S06]  /*8f40*/  BRA.DIV UR4, `(.L_x_1501) ;  /* 0x0000023604487947 */ /* 0x000fec000b800000 */
[----:B------:R0:W1:Y:S04]  /*8f50*/  SHFL.IDX PT, R3, R50, RZ, 0x181f ;  /* 0x00181fff32037589 */ /* 0x00006800000e0000 */
[----:B------:R0:W2:Y:S04]  /*8f60*/  SHFL.IDX PT, R5, R48, RZ, 0x181f ;  /* 0x00181fff30057589 */ /* 0x0000a800000e0000 */
[----:B------:R0:W3:Y:S04]  /*8f70*/  SHFL.IDX PT, R9, R37, RZ, 0x181f ;  /* 0x00181fff25097589 */ /* 0x0000e800000e0000 */
[----:B------:R0:W4:Y:S02]  /*8f80*/  SHFL.IDX PT, R14, R49, RZ, 0x181f ;  /* 0x00181fff310e7589 */ /* 0x00012400000e0000 */
.L_x_1821:
[----:B------:R-:W-:Y:S01]  /*8f90*/  IMAD R51, R195, R8, RZ ;  /* 0x00000008c3337224 */ /* 0x000fe200078e02ff */
[----:B------:R-:W-:Y:S01]  /*8fa0*/  BSSY B1, `(.L_x_1502) ;  /* 0x000001a000017945 */ /* 0x000fe20003800000 */
[----:B------:R-:W-:Y:S02]  /*8fb0*/  CS2R R40, SRZ ;  /* 0x0000000000287805 */ /* 0x000fe4000001ff00 */
[----:B------:R-:W-:Y:S02]  /*8fc0*/  CS2R R44, SRZ ;  /* 0x00000000002c7805 */ /* 0x000fe4000001ff00 */
[----:B------:R-:W-:Y:S02]  /*8fd0*/  CS2R R42, SRZ ;  /* 0x00000000002a7805 */ /* 0x000fe4000001ff00 */
[----:B------:R-:W-:Y:S02]  /*8fe0*/  ISETP.GE.AND P0, PT, R0, R51, PT ;  /* 0x000000330000720c */ /* 0x000fe40003f06270 */
[----:B------:R-:W-:-:S11]  /*8ff0*/  CS2R R46, SRZ ;  /* 0x00000000002e7805 */ /* 0x000fd6000001ff00 */
[----:B------:R-:W-:Y:S05]  /*9000*/  @P0 BRA `(.L_x_1503) ;  /* 0x00000000004c0947 */ /* 0x000fea0003800000 */
[----:B------:R-:W-:Y:S01]  /*9010*/  ULDC UR4, c[0x0][0x3f4] ;  /* 0x0000fd0000047ab9 */ /* 0x000fe20000000800 */
[----:B------:R-:W-:Y:S02]  /*9020*/  CS2R R40, SRZ ;  /* 0x0000000000287805 */ /* 0x000fe4000001ff00 */
[----:B------:R-:W-:Y:S02]  /*9030*/  ISETP.GE.AND P4, PT, R194, UR4, PT ;  /* 0x00000004c2007c0c */ /* 0x000fe4000bf86270 */
[----:B------:R-:W-:Y:S02]  /*9040*/  CS2R R44, SRZ ;  /* 0x00000000002c7805 */ /* 0x000fe4000001ff00 */
[----:B------:R-:W-:Y:S02]  /*9050*/  ISETP.GE.AND P3, PT, R18, UR4, PT ;  /* 0x0000000412007c0c */ /* 0x000fe4000bf66270 */
[----:B------:R-:W-:-:S07]  /*9060*/  CS2R R46, SRZ ;  /* 0x00000000002e7805 */ /* 0x000fce000001ff00 */
[----:B--2---:R-:W-:-:S04]  /*9070*/  @!P4 IADD3 R10, P0, R194, R5, RZ ;  /* 0x00000005c20ac210 */ /* 0x004fc80007f1e0ff */
[-C--:B----4-:R-:W-:Y:S02]  /*9080*/  @!P3 IADD3 R6, P1, R18, R14.reuse, RZ ;  /* 0x0000000e1206b210 */ /* 0x090fe40007f3e0ff */
[----:B------:R-:W-:Y:S01]  /*9090*/  @!P4 IADD3 R8, P2, R194, R14, RZ ;  /* 0x0000000ec208c210 */ /* 0x000fe20007f5e0ff */
[--C-:B-1----:R-:W-:Y:S01]  /*90a0*/  @!P4 IMAD.X R11, R3, 0x1, R216.reuse, P0 ;  /* 0x00000001030bc824 */ /* 0x102fe200000e06d8 */
[----:B------:R-:W-:Y:S01]  /*90b0*/  @!P3 IADD3 R4, P0, R18, R5, RZ ;  /* 0x000000051204b210 */ /* 0x000fe20007f1e0ff */
[C-C-:B---3--:R-:W-:Y:S01]  /*90c0*/  @!P3 IMAD.X R7, R9.reuse, 0x1, R19.reuse, P1 ;  /* 0x000000010907b824 */ /* 0x148fe200008e0613 */
[----:B------:R-:W-:Y:S01]  /*90d0*/  CS2R R42, SRZ ;  /* 0x00000000002a7805 */ /* 0x000fe2000001ff00 */
[----:B------:R-:W-:Y:S01]  /*90e0*/  @!P4 IMAD.X R9, R9, 0x1, R216, P2 ;  /* 0x000000010909c824 */ /* 0x000fe200010e06d8 */
[----:B------:R1:W5:Y:S01]  /*90f0*/  @!P4 LD.E.64 R40, desc[UR46][R10.64] ;  /* 0x0000002e0a28c980 */ /* 0x000362000c101b00 */
[----:B------:R-:W-:-:S03]  /*9100*/  @!P3 IMAD.X R5, R3, 0x1, R19, P0 ;  /* 0x000000010305b824 */ /* 0x000fc600000e0613 */
[----:B------:R1:W5:Y:S04]  /*9110*/  @!P3 LD.E.64 R46, desc[UR46][R6.64] ;  /* 0x0000002e062eb980 */ /* 0x000368000c101b00 */
[----:B------:R1:W5:Y:S04]  /*9120*/  @!P3 LD.E.64 R44, desc[UR46][R4.64] ;  /* 0x0000002e042cb980 */ /* 0x000368000c101b00 */
[----:B------:R1:W5:Y:S02]  /*9130*/  @!P4 LD.E.64 R42, desc[UR46][R8.64] ;  /* 0x0000002e082ac980 */ /* 0x000364000c101b00 */
.L_x_1503:
[----:B------:R-:W-:Y:S05]  /*9140*/  BSYNC B1 ;  /* 0x0000000000017941 */ /* 0x000fea0003800000 */
.L_x_1502:
[----:B------:R-:W-:Y:S01]  /*9150*/  UMOV UR4, 0xffffffff ;  /* 0xffffffff00047882 */ /* 0x000fe20000000000 */
[----:B------:R-:W-:Y:S02]  /*9160*/  CS2R R30, SRZ ;  /* 0x00000000001e7805 */ /* 0x000fe4000001ff00 */
[----:B------:R-:W-:Y:S05]  /*9170*/  BRA.DIV UR4, `(.L_x_1504) ;  /* 0x00000236042c7947 */ /* 0x000fea000b800000 */
[----:B-1----:R1:W0:Y:S04]  /*9180*/  SHFL.IDX PT, R3, R50, 0x1, 0x181f ;  /* 0x00381f0032037f89 */ /* 0x00222800000e0000 */
[----:B--2---:R1:W2:Y:S04]  /*9190*/  SHFL.IDX PT, R5, R48, 0x1, 0x181f ;  /* 0x00381f0030057f89 */ /* 0x0042a800000e0000 */
[----:B---3--:R1:W3:Y:S04]  /*91a0*/  SHFL.IDX PT, R9, R37, 0x1, 0x181f ;  /* 0x00381f0025097f89 */ /* 0x0082e800000e0000 */
[----:B----4-:R1:W4:Y:S02]  /*91b0*/  SHFL.IDX PT, R14, R49, 0x1, 0x181f ;  /* 0x00381f00310e7f89 */ /* 0x01032400000e0000 */
.L_x_1827:
[----:B------:R-:W-:Y:S01]  /*91c0*/  VIADD R4, R0, 0x20 ;  /* 0x0000002000047836 */ /* 0x000fe20000000000 */
[----:B------:R-:W-:Y:S01]  /*91d0*/  BSSY B1, `(.L_x_1505) ;  /* 0x0000019000017945 */ /* 0x000fe20003800000 */
[----:B------:R-:W-:Y:S02]  /*91e0*/  CS2R R34, SRZ ;  /* 0x0000000000227805 */ /* 0x000fe4000001ff00 */
[----:B------:R-:W-:Y:S02]  /*91f0*/  CS2R R32, SRZ ;  /* 0x0000000000207805 */ /* 0x000fe4000001ff00 */
[----:B------:R-:W-:Y:S02]  /*9200*/  CS2R R38, SRZ ;  /* 0x0000000000267805 */ /* 0x000fe4000001ff00 */
[----:B------:R-:W-:-:S13]  /*9210*/  ISETP.GE.AND P0, PT, R4, R51, PT ;  /* 0x000000330400720c */ /* 0x000fda0003f06270 */
[----:B------:R-:W-:Y:S05]  /*9220*/  @P0 BRA `(.L_x_1506) ;  /* 0x00000000004c0947 */ /* 0x000fea0003800000 */
[----:B------:R-:W-:Y:S01]  /*9230*/  ULDC UR4, c[0x0][0x3f4] ;  /* 0x0000fd0000047ab9 */ /* 0x000fe20000000800 */
[----:B------:R-:W-:Y:S02]  /*9240*/  CS2R R30, SRZ ;  /* 0x00000000001e7805 */ /* 0x000fe4000001ff00 */
[----:B------:R-:W-:Y:S02]  /*9250*/  ISETP.GE.AND P4, PT, R194, UR4, PT ;  /* 0x00000004c2007c0c */ /* 0x000fe4000bf86270 */
[----:B------:R-:W-:Y:S02]  /*9260*/  CS2R R34, SRZ ;  /* 0x0000000000227805 */ /* 0x000fe4000001ff00 */
[----:B------:R-:W-:-:S09]  /*9270*/  ISETP.GE.AND P3, PT, R18, UR4, PT ;  /* 0x0000000412007c0c */ /* 0x000fd2000bf66270 */
[----:B--2---:R-:W-:-:S05]  /*9280*/  @!P4 IADD3 R6, P0, R194, R5, RZ ;  /* 0x00000005c206c210 */ /* 0x004fca0007f1e0ff */
[C---:B0-----:R-:W-:Y:S01]  /*9290*/  @!P4 IMAD.X R7, R3.reuse, 0x1, R216, P0 ;  /* 0x000000010307c824 */ /* 0x041fe200000e06d8 */
[----:B------:R-:W-:Y:S02]  /*92a0*/  @!P3 IADD3 R4, P0, R18, R5, RZ ;  /* 0x000000051204b210 */ /* 0x000fe40007f1e0ff */
[----:B----4-:R-:W-:Y:S02]  /*92b0*/  @!P4 IADD3 R8, P2, R194, R14, RZ ;  /* 0x0000000ec208c210 */ /* 0x010fe40007f5e0ff */
[----:B------:R0:W5:Y:S01]  /*92c0*/  @!P4 LD.E.64 R30, desc[UR46][R6.64] ;  /* 0x0000002e061ec980 */ /* 0x000162000c101b00 */
[----:B------:R-:W-:Y:S02]  /*92d0*/  CS2R R38, SRZ ;  /* 0x0000000000267805 */ /* 0x000fe4000001ff00 */
[----:B------:R-:W-:Y:S01]  /*92e0*/  CS2R R32, SRZ ;  /* 0x0000000000207805 */ /* 0x000fe2000001ff00 */
[----:B------:R-:W-:-:S05]  /*92f0*/  @!P3 IMAD.X R5, R3, 0x1, R19, P0 ;  /* 0x000000010305b824 */ /* 0x000fca00000e0613 */
[----:B------:R2:W5:Y:S01]  /*9300*/  @!P3 LD.E.64 R34, desc[UR46][R4.64] ;  /* 0x0000002e0422b980 */ /* 0x000562000c101b00 */
[----:B0-----:R-:W-:-:S05]  /*9310*/  @!P3 IADD3 R6, P1, R18, R14, RZ ;  /* 0x0000000e1206b210 */ /* 0x001fca0007f3e0ff */
[C---:B---3--:R-:W-:Y:S02]  /*9320*/  @!P3 IMAD.X R7, R9.reuse, 0x1, R19, P1 ;  /* 0x000000010907b824 */ /* 0x048fe400008e0613 */
[----:B------:R-:W-:-:S03]  /*9330*/  @!P4 IMAD.X R9, R9, 0x1, R216, P2 ;  /* 0x000000010909c824 */ /* 0x000fc600010e06d8 */
[----:B------:R2:W5:Y:S04]  /*9340*/  @!P3 LD.E.64 R38, desc[UR46][R6.64] ;  /* 0x0000002e0626b980 */ /* 0x000568000c101b00 */
[----:B------:R2:W5:Y:S02]  /*9350*/  @!P4 LD.E.64 R32, desc[UR46][R8.64] ;  /* 0x0000002e0820c980 */ /* 0x000564000c101b00 */
.L_x_1506:
[----:B------:R-:W-:Y:S05]  /*9360*/  BSYNC B1 ;  /* 0x0000000000017941 */ /* 0x000fea0003800000 */
.L_x_1505:
[----:B------:R-:W-:-:S03]  /*9370*/  UMOV UR4, 0xffffffff ;  /* 0xffffffff00047882 */ /* 0x000fc60000000000 */
[----:B------:R-:W-:Y:S05]  /*9380*/  BRA.DIV UR4, `(.L_x_1507) ;  /* 0x0000023604187947 */ /* 0x000fea000b800000 */
[----:B0-----:R0:W0:Y:S04]  /*9390*/  SHFL.IDX PT, R3, R50, 0x2, 0x181f ;  /* 0x00581f0032037f89 */ /* 0x00102800000e0000 */
[----:B--2---:R2:W0:Y:S04]  /*93a0*/  SHFL.IDX PT, R5, R48, 0x2, 0x181f ;  /* 0x00581f0030057f89 */ /* 0x00442800000e0000 */
[----:B---3--:R2:W3:Y:S04]  /*93b0*/  SHFL.IDX PT, R9, R37, 0x2, 0x181f ;  /* 0x00581f0025097f89 */ /* 0x0084e800000e0000 */
[----:B----4-:R2:W4:Y:S02]  /*93c0*/  SHFL.IDX PT, R14, R49, 0x2, 0x181f ;  /* 0x00581f00310e7f89 */ /* 0x01052400000e0000 */
.L_x_1833:
[----:B------:R-:W-:Y:S01]  /*93d0*/  VIADD R4, R0, 0x40 ;  /* 0x0000004000047836 */ /* 0x000fe20000000000 */
        /* <DEDUP_REMOVED lines=11> */
[----:B------:R-:W-:-:S09]  /*9490*/  ISETP.GE.AND P3, PT, R18, UR4, PT ;  /* 0x0000000412007c0c */ /* 0x000fd2000bf66270 */
[----:B0-----:R-:W-:-:S05]  /*94a0*/  @!P4 IADD3 R6, P0, R194, R5, RZ ;  /* 0x00000005c206c210 */ /* 0x001fca0007f1e0ff */
[C---:B------:R-:W-:Y:S01]  /*94b0*/  @!P4 IMAD.X R7, R3.reuse, 0x1, R216, P0 ;  /* 0x000000010307c824 */ /* 0x040fe200000e06d8 */
        /* <DEDUP_REMOVED lines=12> */
.L_x_1509:
[----:B------:R-:W-:Y:S05]  /*9580*/  BSYNC B1 ;  /* 0x0000000000017941 */ /* 0x000fea0003800000 */
.L_x_1508:
[----:B------:R-:W-:Y:S01]  /*9590*/  UMOV UR4, 0xffffffff ;  /* 0xffffffff00047882 */ /* 0x000fe20000000000 */
[----:B---34-:R-:W-:Y:S02]  /*95a0*/  CS2R R8, SRZ ;  /* 0x0000000000087805 */ /* 0x018fe4000001ff00 */
[----:B------:R-:W-:Y:S05]  /*95b0*/  BRA.DIV UR4, `(.L_x_1510) ;  /* 0x0000023204fc7947 */ /* 0x000fea000b800000 */
[----:B0-----:R0:W3:Y:S04]  /*95c0*/  SHFL.IDX PT, R3, R50, 0x3, 0x181f ;  /* 0x00781f0032037f89 */ /* 0x0010e800000e0000 */
[----:B------:R0:W4:Y:S04]  /*95d0*/  SHFL.IDX PT, R5, R48, 0x3, 0x181f ;  /* 0x00781f0030057f89 */ /* 0x00012800000e0000 */
[----:B-12---:R-:W1:Y:S04]  /*95e0*/  SHFL.IDX PT, R37, R37, 0x3, 0x181f ;  /* 0x00781f0025257f89 */ /* 0x006e6800000e0000 */
[----:B0-----:R-:W2:Y:S02]  /*95f0*/  SHFL.IDX PT, R49, R49, 0x3, 0x181f ;  /* 0x00781f0031317f89 */ /* 0x001ea400000e0000 */
.L_x_1839:
        /* <DEDUP_REMOVED lines=12> */
[----:B----4-:R-:W-:-:S05]  /*96c0*/  @!P4 IADD3 R6, P0, R194, R5, RZ ;  /* 0x00000005c206c210 */ /* 0x010fca0007f1e0ff */
[C---:B---3--:R-:W-:Y:S01]  /*96d0*/  @!P4 IMAD.X R7, R3.reuse, 0x1, R216, P0 ;  /* 0x000000010307c824 */ /* 0x048fe200000e06d8 */
[----:B------:R-:W-:Y:S02]  /*96e0*/  @!P3 IADD3 R4, P0, R18, R5, RZ ;  /* 0x000000051204b210 */ /* 0x000fe40007f1e0ff */
[----:B--2---:R-:W-:Y:S02]  /*96f0*/  @!P4 IADD3 R48, P2, R194, R49, RZ ;  /* 0x00000031c230c210 */ /* 0x004fe40007f5e0ff */
[----:B------:R0:W5:Y:S01]  /*9700*/  @!P4 LD.E.64 R8, desc[UR46][R6.64] ;  /* 0x0000002e0608c980 */ /* 0x000162000c101b00 */
[----:B------:R-:W-:Y:S02]  /*9710*/  CS2R R14, SRZ ;  /* 0x00000000000e7805 */ /* 0x000fe4000001ff00 */
[----:B------:R-:W-:Y:S01]  /*9720*/  CS2R R10, SRZ ;  /* 0x00000000000a7805 */ /* 0x000fe2000001ff00 */
[----:B------:R-:W-:-:S05]  /*9730*/  @!P3 IMAD.X R5, R3, 0x1, R19, P0 ;  /* 0x000000010305b824 */ /* 0x000fca00000e0613 */
[----:B------:R2:W5:Y:S01]  /*9740*/  @!P3 LD.E.64 R12, desc[UR46][R4.64] ;  /* 0x0000002e040cb980 */ /* 0x000562000c101b00 */
[----:B0-----:R-:W-:Y:S01]  /*9750*/  @!P3 IADD3 R6, P1, R18, R49, RZ ;  /* 0x000000311206b210 */ /* 0x001fe20007f3e0ff */
[----:B-1----:R-:W-:-:S04]  /*9760*/  @!P4 IMAD.X R49, R37, 0x1, R216, P2 ;  /* 0x000000012531c824 */ /* 0x002fc800010e06d8 */
[----:B------:R-:W-:Y:S01]  /*9770*/  @!P3 IMAD.X R7, R37, 0x1, R19, P1 ;  /* 0x000000012507b824 */ /* 0x000fe200008e0613 */
[----:B------:R2:W5:Y:S04]  /*9780*/  @!P4 LD.E.64 R10, desc[UR46][R48.64] ;  /* 0x0000002e300ac980 */ /* 0x000568000c101b00 */
[----:B------:R2:W5:Y:S03]  /*9790*/  @!P3 LD.E.64 R14, desc[UR46][R6.64] ;  /* 0x0000002e060eb980 */ /* 0x000566000c101b00 */
.L_x_1512:
[----:B------:R-:W-:Y:S05]  /*97a0*/  BSYNC B1 ;  /* 0x0000000000017941 */ /* 0x000fea0003800000 */
.L_x_1511:
[----:B------:R-:W-:Y:S01]  /*97b0*/  ULEA.HI UR4, UR43, UR43, URZ, 0x1 ;  /* 0x0000002b2b047291 */ /* 0x000fe2000f8f083f */
[----:B------:R-:W-:Y:S01]  /*97c0*/  VIADDMNMX R0, R51, -R199, 0x80, PT ;  /* 0x0000008033007446 */ /* 0x000fe200038009c7 */
[----:B------:R-:W-:Y:S02]  /*97d0*/  BSSY B1, `(.L_x_1513) ;  /* 0x0000008000017945 */ /* 0x000fe40003800000 */
[----:B------:R-:W-:Y:S01]  /*97e0*/  ULOP3.LUT UR4, UR4, 0xfffffffe, URZ, 0xc0, !UPT ;  /* 0xfffffffe04047892 */ /* 0x000fe2000f8ec03f */
[----:B------:R-:W-:-:S03]  /*97f0*/  ISETP.GE.AND P1, PT, R17, R0, PT ;  /* 0x000000001100720c */ /* 0x000fc60003f26270 */
[----:B------:R-:W-:-:S06]  /*9800*/  UIADD3 UR4, UR43, -UR4, URZ ;  /* 0x800000042b047290 */ /* 0x000fcc000fffe03f */
[----:B---3--:R-:W-:-:S05]  /*9810*/  IMAD.U32 R3, RZ, RZ, UR4 ;  /* 0x00000004ff037e24 */ /* 0x008fca000f8e00ff */
[----:B------:R-:W-:-:S04]  /*9820*/  SHF.L.U32 R3, R3, 0x1f, RZ ;  /* 0x0000001f03037819 */ /* 0x000fc800000006ff */
[----:B------:R-:W0:Y:S02]  /*9830*/  SYNCS.PHASECHK.TRANS64.TRYWAIT P0, [R16+URZ+0x28400], R3 ;  /* 0x02840003100075a7 */ /* 0x000e24000800017f */
[----:B0-----:R-:W-:Y:S05]  /*9840*/  @!P0 BRA `(.L_x_1514) ;  /* 0x0000023000cc8947 */ /* 0x001fea0003800000 */
.L_x_1840:
[----:B------:R-:W-:Y:S05]  /*9850*/  BSYNC B1 ;  /* 0x0000000000017941 */ /* 0x000fea0003800000 */
.L_x_1513:
[----:B------:R-:W-:Y:S04]  /*9860*/  BSSY B1, `(.L_x_1515) ;  /* 0x00000f9000017945 */ /* 0x000fe80003800000 */
[----:B------:R-:W-:Y:S05]  /*9870*/  @P1 BRA `(.L_x_1516) ;  /* 0x0000000c00dc1947 */ /* 0x000fea0003800000 */
[----:B0-----:R-:W0:Y:S01]  /*9880*/  LDC R3, c[0x0][0x3f4] ;  /* 0x0000fd00ff037b82 */ /* 0x001e220000000800 */
[----:B------:R-:W-:Y:S01]  /*9890*/  BSSY B2, `(.L_x_1517) ;  /* 0x000007a000027945 */ /* 0x000fe20003800000 */
[-C--:B0-----:R-:W-:Y:S02]  /*98a0*/  ISETP.GE.AND P0, PT, R18, R3.reuse, PT ;  /* 0x000000031200720c */ /* 0x081fe40003f06270 */
[----:B------:R-:W-:-:S11]  /*98b0*/  ISETP.GE.AND P1, PT, R194, R3, PT ;  /* 0x00000003c200720c */ /* 0x000fd60003f26270 */
[----:B------:R-:W-:Y:S05]  /*98c0*/  @P0 BRA `(.L_x_1518) ;  /* 0x0000000400d80947 */ /* 0x000fea0003800000 */
[----:B--2-4-:R-:W0:Y:S01]  /*98d0*/  LDS.128 R4, [R214+0x18000] ;  /* 0x01800000d6047984 */ /* 0x014e220000000c00 */
[----:B-1---5:R-:W-:Y:S02]  /*98e0*/  SHF.R.U32.HI R37, RZ, 0x8, R44 ;  /* 0x00000008ff257819 */ /* 0x022fe4000001162c */
[----:B------:R-:W-:Y:S02]  /*98f0*/  SHF.R.U32.HI R50, RZ, 0x8, R45 ;  /* 0x00000008ff327819 */ /* 0x000fe4000001162d */
[----:B------:R-:W-:Y:S02]  /*9900*/  LOP3.LUT R3, R44, 0xff, RZ, 0xc0, !PT ;  /* 0x000000ff2c037812 */ /* 0x000fe400078ec0ff */
[----:B------:R-:W-:Y:S02]  /*9910*/  LOP3.LUT R48, R37, 0xff, RZ, 0xc0, !PT ;  /* 0x000000ff25307812 */ /* 0x000fe400078ec0ff */
[----:B------:R-:W-:Y:S02]  /*9920*/  SHF.R.U32.HI R52, RZ, 0x8, R47 ;  /* 0x00000008ff347819 */ /* 0x000fe4000001162f */
[----:B------:R-:W-:-:S02]  /*9930*/  LOP3.LUT R49, R45, 0xff, RZ, 0xc0, !PT ;  /* 0x000000ff2d317812 */ /* 0x000fc400078ec0ff */
[----:B------:R-:W-:Y:S02]  /*9940*/  LOP3.LUT R50, R50, 0xff, RZ, 0xc0, !PT ;  /* 0x000000ff32327812 */ /* 0x000fe400078ec0ff */
[----:B------:R-:W-:Y:S02]  /*9950*/  PRMT R3, R48, 0x7604, R3 ;  /* 0x0000760430037816 */ /* 0x000fe40000000003 */
[----:B------:R-:W-:Y:S02]  /*9960*/  SHF.R.U32.HI R54, RZ, 0x10, R45 ;  /* 0x00000010ff367819 */ /* 0x000fe4000001162d */
[----:B------:R-:W-:Y:S02]  /*9970*/  SHF.R.U32.HI R48, RZ, 0x8, R46 ;  /* 0x00000008ff307819 */ /* 0x000fe4000001162e */
[----:B------:R-:W-:Y:S02]  /*9980*/  SHF.R.U32.HI R53, RZ, 0x10, R47 ;  /* 0x00000010ff357819 */ /* 0x000fe4000001162f */
[----:B------:R-:W-:-:S02]  /*9990*/  LOP3.LUT R51, R47, 0xff, RZ, 0xc0, !PT ;  /* 0x000000ff2f337812 */ /* 0x000fc400078ec0ff */
[----:B------:R-:W-:Y:S01]  /*99a0*/  LOP3.LUT R52, R52, 0xff, RZ, 0xc0, !PT ;  /* 0x000000ff34347812 */ /* 0x000fe200078ec0ff */
[----:B------:R-:W-:Y:S01]  /*99b0*/  IMAD.U32 R53, R53, 0x10000, RZ ;  /* 0x0001000035357824 */ /* 0x000fe200078e00ff */
[----:B------:R-:W-:Y:S02]  /*99c0*/  PRMT R49, R50, 0x7604, R49 ;  /* 0x0000760432317816 */ /* 0x000fe40000000031 */
[----:B------:R-:W-:Y:S01]  /*99d0*/  LOP3.LUT R50, R48, 0xff, RZ, 0xc0, !PT ;  /* 0x000000ff30327812 */ /* 0x000fe200078ec0ff */
[----:B------:R-:W-:Y:S01]  /*99e0*/  IMAD.U32 R48, R54, 0x10000, RZ ;  /* 0x0001000036307824 */ /* 0x000fe200078e00ff */
[----:B------:R-:W-:Y:S02]  /*99f0*/  PRMT R52, R52, 0x7604, R51 ;  /* 0x0000760434347816 */ /* 0x000fe40000000033 */
[----:B------:R-:W-:Y:S02]  /*9a00*/  LOP3.LUT R37, R46, 0xff, RZ, 0xc0, !PT ;  /* 0x000000ff2e257812 */ /* 0x000fe400078ec0ff */
[----:B------:R-:W-:-:S02]  /*9a10*/  LOP3.LUT R49, R49, 0xff0000, R48, 0xf8, !PT ;  /* 0x00ff000031317812 */ /* 0x000fc400078ef830 */
[----:B------:R-:W-:Y:S02]  /*9a20*/  LOP3.LUT R53, R52, 0xff0000, R53, 0xf8, !PT ;  /* 0x00ff000034357812 */ /* 0x000fe400078ef835 */
[----:B------:R-:W-:Y:S02]  /*9a30*/  LOP3.LUT R49, R49, 0xff000000, R45, 0xf8, !PT ;  /* 0xff00000031317812 */ /* 0x000fe400078ef82d */
[----:B------:R-:W-:Y:S02]  /*9a40*/  LOP3.LUT R53, R53, 0xff000000, R47, 0xf8, !PT ;  /* 0xff00000035357812 */ /* 0x000fe400078ef82f */
[----:B------:R-:W-:Y:S02]  /*9a50*/  PRMT R51, R50, 0x7604, R37 ;  /* 0x0000760432337816 */ /* 0x000fe40000000025 */
[----:B------:R-:W-:Y:S02]  /*9a60*/  LOP3.LUT R37, R3, 0xff0000, R44, 0xf8, !PT ;  /* 0x00ff000003257812 */ /* 0x000fe400078ef82c */
[----:B0-----:R-:W-:-:S02]  /*9a70*/  F2FP.F16.E4M3.UNPACK_B R3, R6.H1 ;  /* 0x00000006ff03723e */ /* 0x001fc400030006ff */
[----:B------:R-:W-:Y:S02]  /*9a80*/  F2FP.F16.E4M3.UNPACK_B R52, R53 ;  /* 0x00000035ff34723e */ /* 0x000fe400020006ff */
[----:B------:R-:W-:Y:S02]  /*9a90*/  F2FP.F16.E4M3.UNPACK_B R47, R49 ;  /* 0x00000031ff2f723e */ /* 0x000fe400020006ff */
[----:B------:R-:W-:Y:S01]  /*9aa0*/  LOP3.LUT R48, R37, 0xff000000, R44, 0xf8, !PT ;  /* 0xff00000025307812 */ /* 0x000fe200078ef82c */
[----:B------:R-:W-:Y:S01]  /*9ab0*/  HADD2.F32 R37, -RZ, R3.H1_H1 ;  /* 0x30000003ff257230 */ /* 0x000fe20000004100 */
[--C-:B------:R-:W-:Y:S01]  /*9ac0*/  LOP3.LUT R51, R51, 0xff0000, R46.reuse, 0xf8, !PT ;  /* 0x00ff000033337812 */ /* 0x100fe200078ef82e */
[--C-:B------:R-:W-:Y:S01]  /*9ad0*/  HADD2.F32 R54, -RZ, R52.reuse.H1_H1 ;  /* 0x30000034ff367230 */ /* 0x100fe20000004100 */
[----:B------:R-:W-:Y:S01]  /*9ae0*/  F2FP.F16.E4M3.UNPACK_B R6, R6 ;  /* 0x00000006ff06723e */ /* 0x000fe200020006ff */
[----:B------:R-:W-:Y:S01]  /*9af0*/  HADD2.F32 R50, -RZ, R47.H1_H1 ;  /* 0x3000002fff327230 */ /* 0x000fe20000004100 */
[----:B------:R-:W-:Y:S01]  /*9b00*/  LOP3.LUT R51, R51, 0xff000000, R46, 0xf8, !PT ;  /* 0xff00000033337812 */ /* 0x000fe200078ef82e */
[----:B------:R-:W-:Y:S01]  /*9b10*/  HADD2.F32 R44, -RZ, R3.H0_H0 ;  /* 0x20000003ff2c7230 */ /* 0x000fe20000004100 */
[-C--:B------:R-:W-:Y:S01]  /*9b20*/  F2FP.F16.E4M3.UNPACK_B R45, R7.reuse ;  /* 0x00000007ff2d723e */ /* 0x080fe200020006ff */
[C---:B------:R-:W-:Y:S01]  /*9b30*/  FMUL.FTZ R55, R37.reuse, R54 ;  /* 0x0000003625377220 */ /* 0x040fe20000410000 */
[----:B------:R-:W-:Y:S01]  /*9b40*/  F2FP.F16.E4M3.UNPACK_B R46, R7.H1 ;  /* 0x00000007ff2e723e */ /* 0x000fe200030006ff */
[-C--:B------:R-:W-:Y:S01]  /*9b50*/  FMUL.FTZ R57, R37, R50.reuse ;  /* 0x0000003225397220 */ /* 0x080fe20000410000 */
[-C--:B------:R-:W-:Y:S01]  /*9b60*/  F2FP.F16.E4M3.UNPACK_B R7, R5.reuse ;  /* 0x00000005ff07723e */ /* 0x080fe200020006ff */
[----:B------:R-:W-:Y:S01]  /*9b70*/  HADD2.F32 R52, -RZ, R52.H0_H0 ;  /* 0x20000034ff347230 */ /* 0x000fe20000004100 */
[----:B------:R-:W-:Y:S01]  /*9b80*/  F2FP.F16.E4M3.UNPACK_B R37, R5.H1 ;  /* 0x00000005ff25723e */ /* 0x000fe200030006ff */
[--C-:B------:R-:W-:Y:S01]  /*9b90*/  HADD2.F32 R5, -RZ, R6.reuse.H1_H1 ;  /* 0x30000006ff057230 */ /* 0x100fe20000004100 */
[----:B------:R-:W-:Y:S01]  /*9ba0*/  F2FP.F16.E4M3.UNPACK_B R53, R53.H1 ;  /* 0x00000035ff35723e */ /* 0x000fe200030006ff */
[----:B------:R-:W-:Y:S01]  /*9bb0*/  HADD2.F32 R47, -RZ, R47.H0_H0 ;  /* 0x2000002fff2f7230 */ /* 0x000fe20000004100 */
[----:B------:R-:W-:Y:S01]  /*9bc0*/  F2FP.F16.E4M3.UNPACK_B R49, R49.H1 ;  /* 0x00000031ff31723e */ /* 0x000fe200030006ff */
[C---:B------:R-:W-:Y:S01]  /*9bd0*/  FFMA.FTZ R56, R44.reuse, R50, -R55 ;  /* 0x000000322c387223 */ /* 0x040fe20000010837 */
[----:B------:R-:W-:Y:S01]  /*9be0*/  FFMA.FTZ R59, R44, R54, R57 ;  /* 0x000000362c3b7223 */ /* 0x000fe20000010039 */
[----:B------:R-:W-:-:S02]  /*9bf0*/  HADD2.F32 R6, -RZ, R6.H0_H0 ;  /* 0x20000006ff067230 */ /* 0x000fc40000004100 */
[C---:B------:R-:W-:Y:S01]  /*9c00*/  FMUL.FTZ R55, R5.reuse, R52 ;  /* 0x0000003405377220 */ /* 0x040fe20000410000 */
[-C--:B------:R-:W-:Y:S01]  /*9c10*/  FMUL.FTZ R57, R5, R47.reuse ;  /* 0x0000002f05397220 */ /* 0x080fe20000410000 */
[----:B------:R-:W-:Y:S01]  /*9c20*/  HADD2.F32 R5, -RZ, R45.H1_H1 ;  /* 0x3000002dff057230 */ /* 0x000fe20000004100 */
[----:B------:R-:W-:Y:S01]  /*9c30*/  F2FP.F16.E4M3.UNPACK_B R3, R4 ;  /* 0x00000004ff03723e */ /* 0x000fe200020006ff */
[----:B------:R-:W-:Y:S02]  /*9c40*/  HADD2.F32 R50, -RZ, R53.H0_H0 ;  /* 0x20000035ff327230 */ /* 0x000fe40000004100 */
[C---:B------:R-:W-:Y:S01]  /*9c50*/  FFMA.FTZ R55, R6.reuse, R47, -R55 ;  /* 0x0000002f06377223 */ /* 0x040fe20000010837 */
[----:B------:R-:W-:Y:S02]  /*9c60*/  HADD2.F32 R44, -RZ, R49.H0_H0 ;  /* 0x20000031ff2c7230 */ /* 0x000fe40000004100 */
[----:B------:R-:W-:Y:S01]  /*9c70*/  FFMA.FTZ R54, R6, R52, R57 ;  /* 0x0000003406367223 */ /* 0x000fe20000010039 */
[----:B------:R-:W-:-:S02]  /*9c80*/  HADD2.F32 R45, -RZ, R45.H0_H0 ;  /* 0x2000002dff2d7230 */ /* 0x000fc40000004100 */
[C---:B------:R-:W-:Y:S01]  /*9c90*/  FMUL.FTZ R52, R5.reuse, R50 ;  /* 0x0000003205347220 */ /* 0x040fe20000410000 */
[----:B------:R-:W-:Y:S02]  /*9ca0*/  HADD2.F32 R53, -RZ, R53.H1_H1 ;  /* 0x30000035ff357230 */ /* 0x000fe40000004100 */
[-C--:B------:R-:W-:Y:S01]  /*9cb0*/  FMUL.FTZ R58, R5, R44.reuse ;  /* 0x0000002c053a7220 */ /* 0x080fe20000410000 */
[--C-:B------:R-:W-:Y:S02]  /*9cc0*/  HADD2.F32 R6, -RZ, R46.reuse.H1_H1 ;  /* 0x3000002eff067230 */ /* 0x100fe40000004100 */
[C---:B------:R-:W-:Y:S01]  /*9cd0*/  FFMA.FTZ R57, R45.reuse, R44, -R52 ;  /* 0x0000002c2d397223 */ /* 0x040fe20000010834 */
[----:B------:R-:W-:Y:S02]  /*9ce0*/  HADD2.F32 R49, -RZ, R49.H1_H1 ;  /* 0x30000031ff317230 */ /* 0x000fe40000004100 */
[----:B------:R-:W-:Y:S01]  /*9cf0*/  FFMA.FTZ R58, R45, R50, R58 ;  /* 0x000000322d3a7223 */ /* 0x000fe2000001003a */
[----:B------:R-:W-:-:S02]  /*9d00*/  HADD2.F32 R46, -RZ, R46.H0_H0 ;  /* 0x2000002eff2e7230 */ /* 0x000fc40000004100 */
[C---:B------:R-:W-:Y:S01]  /*9d10*/  FMUL.FTZ R47, R6.reuse, R53 ;  /* 0x00000035062f7220 */ /* 0x040fe20000410000 */
[----:B------:R-:W-:Y:S01]  /*9d20*/  F2FP.F16.E4M3.UNPACK_B R5, R51 ;  /* 0x00000033ff05723e */ /* 0x000fe200020006ff */
[-C--:B------:R-:W-:Y:S01]  /*9d30*/  FMUL.FTZ R45, R6, R49.reuse ;  /* 0x00000031062d7220 */ /* 0x080fe20000410000 */
[----:B------:R-:W-:Y:S01]  /*9d40*/  F2FP.F16.E4M3.UNPACK_B R4, R4.H1 ;  /* 0x00000004ff04723e */ /* 0x000fe200030006ff */
[C---:B------:R-:W-:Y:S01]  /*9d50*/  FFMA.FTZ R60, R46.reuse, R49, -R47 ;  /* 0x000000312e3c7223 */ /* 0x040fe2000001082f */
[-C--:B------:R-:W-:Y:S01]  /*9d60*/  F2FP.F16.E4M3.UNPACK_B R44, R48.reuse ;  /* 0x00000030ff2c723e */ /* 0x080fe200020006ff */
[----:B------:R-:W-:Y:S01]  /*9d70*/  FFMA.FTZ R53, R46, R53, R45 ;  /* 0x000000352e357223 */ /* 0x000fe2000001002d */
[--C-:B------:R-:W-:Y:S01]  /*9d80*/  HADD2.F32 R47, -RZ, R5.reuse.H1_H1 ;  /* 0x30000005ff2f7230 */ /* 0x100fe20000004100 */
[----:B------:R-:W-:Y:S01]  /*9d90*/  F2FP.F16.E4M3.UNPACK_B R48, R48.H1 ;  /* 0x00000030ff30723e */ /* 0x000fe200030006ff */
[----:B------:R-:W-:Y:S01]  /*9da0*/  HADD2.F32 R46, -RZ, R5.H0_H0 ;  /* 0x20000005ff2e7230 */ /* 0x000fe20000004100 */
[----:B------:R-:W-:Y:S01]  /*9db0*/  F2FP.F16.E4M3.UNPACK_B R51, R51.H1 ;  /* 0x00000033ff33723e */ /* 0x000fe200030006ff */
[----:B------:R-:W-:-:S02]  /*9dc0*/  HADD2.F32 R6, -RZ, R4.H1_H1 ;  /* 0x30000004ff067230 */ /* 0x000fc40000004100 */
[----:B------:R-:W-:Y:S02]  /*9dd0*/  HADD2.F32 R45, -RZ, R44.H1_H1 ;  /* 0x3000002cff2d7230 */ /* 0x000fe40000004100 */
[----:B------:R-:W-:Y:S02]  /*9de0*/  HADD2.F32 R5, -RZ, R4.H0_H0 ;  /* 0x20000004ff057230 */ /* 0x000fe40000004100 */
[C---:B------:R-:W-:Y:S01]  /*9df0*/  FMUL.FTZ R50, R6.reuse, R47 ;  /* 0x0000002f06327220 */ /* 0x040fe20000410000 */
[--C-:B------:R-:W-:Y:S02]  /*9e00*/  HADD2.F32 R4, -RZ, R3.reuse.H1_H1 ;  /* 0x30000003ff047230 */ /* 0x100fe40000004100 */
[-C--:B------:R-:W-:Y:S01]  /*9e10*/  FMUL.FTZ R52, R6, R45.reuse ;  /* 0x0000002d06347220 */ /* 0x080fe20000410000 */
[----:B------:R-:W-:Y:S02]  /*9e20*/  HADD2.F32 R44, -RZ, R44.H0_H0 ;  /* 0x2000002cff2c7230 */ /* 0x000fe40000004100 */
[----:B------:R-:W-:Y:S01]  /*9e30*/  FFMA.FTZ R50, R5, R45, -R50 ;  /* 0x0000002d05327223 */ /* 0x000fe20000010832 */
[----:B------:R-:W-:-:S02]  /*9e40*/  HADD2.F32 R3, -RZ, R3.H0_H0 ;  /* 0x20000003ff037230 */ /* 0x000fc40000004100 */
[C---:B------:R-:W-:Y:S01]  /*9e50*/  FMUL.FTZ R6, R4.reuse, R46 ;  /* 0x0000002e04067220 */ /* 0x040fe20000410000 */
[----:B------:R-:W-:Y:S01]  /*9e60*/  FFMA.FTZ R47, R5, R47, R52 ;  /* 0x0000002f052f7223 */ /* 0x000fe20000010034 */
[-C--:B------:R-:W-:Y:S01]  /*9e70*/  FMUL.FTZ R49, R4, R44.reuse ;  /* 0x0000002c04317220 */ /* 0x080fe20000410000 */
[----:B------:R-:W-:Y:S02]  /*9e80*/  HADD2.F32 R5, -RZ, R48.H1_H1 ;  /* 0x30000030ff057230 */ /* 0x000fe40000004100 */
[C---:B------:R-:W-:Y:S01]  /*9e90*/  FFMA.FTZ R45, R3.reuse, R44, -R6 ;  /* 0x0000002c032d7223 */ /* 0x040fe20000010806 */
[----:B------:R-:W-:Y:S02]  /*9ea0*/  HADD2.F32 R4, -RZ, R37.H1_H1 ;  /* 0x30000025ff047230 */ /* 0x000fe40000004100 */
[----:B------:R-:W-:Y:S01]  /*9eb0*/  FFMA.FTZ R46, R3, R46, R49 ;  /* 0x0000002e032e7223 */ /* 0x000fe20000010031 */
[--C-:B------:R-:W-:Y:S02]  /*9ec0*/  HADD2.F32 R44, -RZ, R51.reuse.H1_H1 ;  /* 0x30000033ff2c7230 */ /* 0x100fe40000004100 */
[----:B------:R-:W-:-:S02]  /*9ed0*/  HADD2.F32 R6, -RZ, R51.H0_H0 ;  /* 0x20000033ff067230 */ /* 0x000fc40000004100 */
[CC--:B------:R-:W-:Y:S01]  /*9ee0*/  FMUL.FTZ R49, R4.reuse, R5.reuse ;  /* 0x0000000504317220 */ /* 0x0c0fe20000410000 */
[----:B------:R-:W-:Y:S02]  /*9ef0*/  HADD2.F32 R3, -RZ, R7.H1_H1 ;  /* 0x30000007ff037230 */ /* 0x000fe40000004100 */
[----:B------:R-:W-:Y:S01]  /*9f00*/  FMUL.FTZ R52, R4, R44 ;  /* 0x0000002c04347220 */ /* 0x000fe20000410000 */
[----:B------:R-:W-:Y:S02]  /*9f10*/  HADD2.F32 R48, -RZ, R48.H0_H0 ;  /* 0x20000030ff307230 */ /* 0x000fe40000004100 */
[----:B------:R-:W-:Y:S02]  /*9f20*/  HADD2.F32 R37, -RZ, R37.H0_H0 ;  /* 0x20000025ff257230 */ /* 0x000fe40000004100 */
[C---:B------:R-:W-:Y:S01]  /*9f30*/  FMUL.FTZ R4, R3.reuse, R6 ;  /* 0x0000000603047220 */ /* 0x040fe20000410000 */
[----:B------:R-:W-:Y:S02]  /*9f40*/  HADD2.F32 R7, -RZ, R7.H0_H0 ;  /* 0x20000007ff077230 */ /* 0x000fe40000004100 */
[----:B------:R-:W-:Y:S01]  /*9f50*/  FMUL.FTZ R3, R3, R48 ;  /* 0x0000003003037220 */ /* 0x000fe20000410000 */
[C---:B------:R-:W-:Y:S01]  /*9f60*/  FFMA.FTZ R52, R37.reuse, R5, -R52 ;  /* 0x0000000525347223 */ /* 0x040fe20000010834 */
[----:B------:R-:W-:Y:S01]  /*9f70*/  FFMA.FTZ R49, R37, R44, R49 ;  /* 0x0000002c25317223 */ /* 0x000fe20000010031 */
[C---:B------:R-:W-:Y:S01]  /*9f80*/  FFMA.FTZ R5, R7.reuse, R48, -R4 ;  /* 0x0000003007057223 */ /* 0x040fe20000010804 */
[----:B------:R-:W-:Y:S01]  /*9f90*/  FFMA.FTZ R44, R7, R6, R3 ;  /* 0x00000006072c7223 */ /* 0x000fe20000010003 */
[----:B------:R-:W-:-:S02]  /*9fa0*/  F2FP.SATFINITE.E4M3.F32.PACK_AB_MERGE_C R6, R59, R56, RZ ;  /* 0x000000383b06723e */ /* 0x000fc400048070ff */
[----:B------:R-:W-:Y:S02]  /*9fb0*/  F2FP.SATFINITE.E4M3.F32.PACK_AB_MERGE_C R7, R53, R60, RZ ;  /* 0x0000003c3507723e */ /* 0x000fe400048070ff */
[----:B------:R-:W-:Y:S02]  /*9fc0*/  F2FP.SATFINITE.E4M3.F32.PACK_AB_MERGE_C R4, R47, R50, RZ ;  /* 0x000000322f04723e */ /* 0x000fe400048070ff */
[----:B------:R-:W-:Y:S02]  /*9fd0*/  F2FP.SATFINITE.E4M3.F32.PACK_AB_MERGE_C R49, R49, R52, RZ ;  /* 0x000000343131723e */ /* 0x000fe400048070ff */
[----:B------:R-:W-:Y:S02]  /*9fe0*/  F2FP.SATFINITE.E4M3.F32.PACK_AB_MERGE_C R6, R54, R55, R6 ;  /* 0x000000373606723e */ /* 0x000fe40004807006 */
[----:B------:R-:W-:Y:S02]  /*9ff0*/  F2FP.SATFINITE.E4M3.F32.PACK_AB_MERGE_C R7, R58, R57, R7 ;  /* 0x000000393a07723e */ /* 0x000fe40004807007 */
[----:B------:R-:W-:-:S02]  /*a000*/  F2FP.SATFINITE.E4M3.F32.PACK_AB_MERGE_C R4, R46, R45, R4 ;  /* 0x0000002d2e04723e */ /* 0x000fc40004807004 */
[----:B------:R-:W-:-:S05]  /*a010*/  F2FP.SATFINITE.E4M3.F32.PACK_AB_MERGE_C R5, R44, R5, R49 ;  /* 0x000000052c05723e */ /* 0x000fca0004807031 */
[----:B------:R0:W-:Y:S02]  /*a020*/  STS.128 [R214+0x18000], R4 ;  /* 0x01800004d6007388 */ /* 0x0001e40000000c00 */
.L_x_1518:
[----:B------:R-:W-:Y:S05]  /*a030*/  BSYNC B2 ;  /* 0x0000000000027941 */ /* 0x000fea0003800000 */
.L_x_1517:
[----:B------:R-:W-:Y:S05]  /*a040*/  @P1 BRA `(.L_x_1516) ;  /* 0x0000000400e81947 */ /* 0x000fea0003800000 */
[----:B0-2-4-:R-:W0:Y:S01]  /*a050*/  LDS.128 R4, [R214+0x1c000] ;  /* 0x01c00000d6047984 */ /* 0x015e220000000c00 */
[----:B-----5:R-:W-:Y:S02]  /*a060*/  SHF.R.U32.HI R45, RZ, 0x8, R42 ;  /* 0x00000008ff2d7819 */ /* 0x020fe4000001162a */
[----:B------:R-:W-:Y:S02]  /*a070*/  LOP3.LUT R48, R42, 0xff, RZ, 0xc0, !PT ;  /* 0x000000ff2a307812 */ /* 0x000fe400078ec0ff */
[----:B------:R-:W-:Y:S02]  /*a080*/  LOP3.LUT R45, R45, 0xff, RZ, 0xc0, !PT ;  /* 0x000000ff2d2d7812 */ /* 0x000fe400078ec0ff */
[----:B-1----:R-:W-:Y:S02]  /*a090*/  SHF.R.U32.HI R37, RZ, 0x8, R41 ;  /* 0x00000008ff257819 */ /* 0x002fe40000011629 */
[----:B------:R-:W-:Y:S02]  /*a0a0*/  SHF.R.U32.HI R47, RZ, 0x8, R43 ;  /* 0x00000008ff2f7819 */ /* 0x000fe4000001162b */
[----:B------:R-:W-:-:S02]  /*a0b0*/  SHF.R.U32.HI R3, RZ, 0x8, R40 ;  /* 0x00000008ff037819 */ /* 0x000fc40000011628 */
[----:B------:R-:W-:Y:S02]  /*a0c0*/  PRMT R48, R45, 0x7604, R48 ;  /* 0x000076042d307816 */ /* 0x000fe40000000030 */
[----:B------:R-:W-:Y:S02]  /*a0d0*/  LOP3.LUT R46, R41, 0xff, RZ, 0xc0, !PT ;  /* 0x000000ff292e7812 */ /* 0x000fe400078ec0ff */
[----:B------:R-:W-:Y:S02]  /*a0e0*/  LOP3.LUT R50, R43, 0xff, RZ, 0xc0, !PT ;  /* 0x000000ff2b327812 */ /* 0x000fe400078ec0ff */
[----:B------:R-:W-:Y:S02]  /*a0f0*/  LOP3.LUT R37, R37, 0xff, RZ, 0xc0, !PT ;  /* 0x000000ff25257812 */ /* 0x000fe400078ec0ff */
[----:B------:R-:W-:Y:S02]  /*a100*/  LOP3.LUT R47, R47, 0xff, RZ, 0xc0, !PT ;  /* 0x000000ff2f2f7812 */ /* 0x000fe400078ec0ff */
[----:B------:R-:W-:-:S02]  /*a110*/  SHF.R.U32.HI R45, RZ, 0x10, R41 ;  /* 0x00000010ff2d7819 */ /* 0x000fc40000011629 */
[----:B------:R-:W-:Y:S02]  /*a120*/  SHF.R.U32.HI R49, RZ, 0x10, R43 ;  /* 0x00000010ff317819 */ /* 0x000fe4000001162b */
[----:B------:R-:W-:Y:S02]  /*a130*/  LOP3.LUT R44, R40, 0xff, RZ, 0xc0, !PT ;  /* 0x000000ff282c7812 */ /* 0x000fe400078ec0ff */
[----:B------:R-:W-:Y:S02]  /*a140*/  LOP3.LUT R3, R3, 0xff, RZ, 0xc0, !PT ;  /* 0x000000ff03037812 */ /* 0x000fe400078ec0ff */
[----:B------:R-:W-:Y:S02]  /*a150*/  PRMT R46, R37, 0x7604, R46 ;  /* 0x00007604252e7816 */ /* 0x000fe4000000002e */
[----:B------:R-:W-:Y:S02]  /*a160*/  PRMT R50, R47, 0x7604, R50 ;  /* 0x000076042f327816 */ /* 0x000fe40000000032 */
[----:B------:R-:W-:-:S02]  /*a170*/  LOP3.LUT R45, R45, 0xff, RZ, 0xc0, !PT ;  /* 0x000000ff2d2d7812 */ /* 0x000fc400078ec0ff */
[----:B------:R-:W-:Y:S02]  /*a180*/  LOP3.LUT R49, R49, 0xff, RZ, 0xc0, !PT ;  /* 0x000000ff31317812 */ /* 0x000fe400078ec0ff */
[----:B------:R-:W-:Y:S02]  /*a190*/  PRMT R44, R3, 0x7604, R44 ;  /* 0x00007604032c7816 */ /* 0x000fe4000000002c */
[----:B------:R-:W-:Y:S02]  /*a1a0*/  SHF.R.U32.HI R3, RZ, 0x10, R40 ;  /* 0x00000010ff037819 */ /* 0x000fe40000011628 */
[----:B------:R-:W-:Y:S02]  /*a1b0*/  SHF.R.U32.HI R37, RZ, 0x10, R42 ;  /* 0x00000010ff257819 */ /* 0x000fe4000001162a */
[----:B------:R-:W-:Y:S02]  /*a1c0*/  PRMT R45, R45, 0x7054, R46 ;  /* 0x000070542d2d7816 */ /* 0x000fe4000000002e */
[----:B------:R-:W-:-:S02]  /*a1d0*/  PRMT R49, R49, 0x7054, R50 ;  /* 0x0000705431317816 */ /* 0x000fc40000000032 */
[----:B------:R-:W-:Y:S02]  /*a1e0*/  LOP3.LUT R3, R3, 0xff, RZ, 0xc0, !PT ;  /* 0x000000ff03037812 */ /* 0x000fe400078ec0ff */
[----:B------:R-:W-:Y:S02]  /*a1f0*/  LOP3.LUT R47, R37, 0xff, RZ, 0xc0, !PT ;  /* 0x000000ff252f7812 */ /* 0x000fe400078ec0ff */
[----:B------:R-:W-:Y:S02]  /*a200*/  LOP3.LUT R49, R49, 0xff000000, R43, 0xf8, !PT ;  /* 0xff00000031317812 */ /* 0x000fe400078ef82b */
[----:B------:R-:W-:Y:S02]  /*a210*/  LOP3.LUT R45, R45, 0xff000000, R41, 0xf8, !PT ;  /* 0xff0000002d2d7812 */ /* 0x000fe400078ef829 */
[----:B------:R-:W-:Y:S02]  /*a220*/  PRMT R37, R3, 0x7054, R44 ;  /* 0x0000705403257816 */ /* 0x000fe4000000002c */
[----:B------:R-:W-:-:S02]  /*a230*/  PRMT R47, R47, 0x7054, R48 ;  /* 0x000070542f2f7816 */ /* 0x000fc40000000030 */
[-C--:B0-----:R-:W-:Y:S02]  /*a240*/  F2FP.F16.E4M3.UNPACK_B R3, R6.reuse.H1 ;  /* 0x00000006ff03723e */ /* 0x081fe400030006ff */
[----:B------:R-:W-:Y:S02]  /*a250*/  F2FP.F16.E4M3.UNPACK_B R48, R49 ;  /* 0x00000031ff30723e */ /* 0x000fe400020006ff */
[----:B------:R-:W-:Y:S02]  /*a260*/  F2FP.F16.E4M3.UNPACK_B R43, R45 ;  /* 0x0000002dff2b723e */ /* 0x000fe400020006ff */
[----:B------:R-:W-:Y:S01]  /*a270*/  LOP3.LUT R44, R37, 0xff000000, R40, 0xf8, !PT ;  /* 0xff000000252c7812 */ /* 0x000fe200078ef828 */
[----:B------:R-:W-:Y:S01]  /*a280*/  HADD2.F32 R37, -RZ, R3.H1_H1 ;  /* 0x30000003ff257230 */ /* 0x000fe20000004100 */
[----:B------:R-:W-:Y:S01]  /*a290*/  F2FP.F16.E4M3.UNPACK_B R6, R6 ;  /* 0x00000006ff06723e */ /* 0x000fe200020006ff */
[--C-:B------:R-:W-:Y:S01]  /*a2a0*/  HADD2.F32 R50, -RZ, R48.reuse.H1_H1 ;  /* 0x30000030ff327230 */ /* 0x100fe20000004100 */
[----:B------:R-:W-:Y:S01]  /*a2b0*/  LOP3.LUT R47, R47, 0xff000000, R42, 0xf8, !PT ;  /* 0xff0000002f2f7812 */ /* 0x000fe200078ef82a */
[----:B------:R-:W-:Y:S01]  /*a2c0*/  HADD2.F32 R46, -RZ, R43.H1_H1 ;  /* 0x3000002bff2e7230 */ /* 0x000fe20000004100 */
[-C--:B------:R-:W-:Y:S01]  /*a2d0*/  F2FP.F16.E4M3.UNPACK_B R41, R7.reuse ;  /* 0x00000007ff29723e */ /* 0x080fe200020006ff */
[----:B------:R-:W-:Y:S01]  /*a2e0*/  HADD2.F32 R40, -RZ, R3.H0_H0 ;  /* 0x20000003ff287230 */ /* 0x000fe20000004100 */
[----:B------:R-:W-:Y:S01]  /*a2f0*/  F2FP.F16.E4M3.UNPACK_B R42, R7.H1 ;  /* 0x00000007ff2a723e */ /* 0x000fe200030006ff */
[C---:B------:R-:W-:Y:S01]  /*a300*/  FMUL.FTZ R51, R37.reuse, R50 ;  /* 0x0000003225337220 */ /* 0x040fe20000410000 */
        /* <DEDUP_REMOVED lines=78> */
.L_x_1516:
[----:B------:R-:W-:Y:S05]  /*a7f0*/  BSYNC B1 ;  /* 0x0000000000017941 */ /* 0x000fea0003800000 */
.L_x_1515:
[----:B------:R-:W-:Y:S01]  /*a800*/  ISETP.GE.AND P0, PT, R219, R0, PT ;  /* 0x00000000db00720c */ /* 0x000fe20003f06270 */
[----:B------:R-:W-:-:S12]  /*a810*/  BSSY B1, `(.L_x_1519) ;  /* 0x00000f9000017945 */ /* 0x000fd80003800000 */
[----:B------:R-:W-:Y:S05]  /*a820*/  @P0 BRA `(.L_x_1520) ;  /* 0x0000000c00dc0947 */ /* 0x000fea0003800000 */
[----:B0-----:R-:W0:Y:S01]  /*a830*/  LDC R3, c[0x0][0x3f4] ;  /* 0x0000fd00ff037b82 */ /* 0x001e220000000800 */
[----:B------:R-:W-:Y:S01]  /*a840*/  BSSY B2, `(.L_x_1521) ;  /* 0x000007e000027945 */ /* 0x000fe20003800000 */
[-C--:B0-----:R-:W-:Y:S02]  /*a850*/  ISETP.GE.AND P0, PT, R18, R3.reuse, PT ;  /* 0x000000031200720c */ /* 0x081fe40003f06270 */
[----:B------:R-:W-:-:S11]  /*a860*/  ISETP.GE.AND P1, PT, R194, R3, PT ;  /* 0x00000003c200720c */ /* 0x000fd60003f26270 */
[----:B------:R-:W-:Y:S05]  /*a870*/  @P0 BRA `(.L_x_1522) ;  /* 0x0000000400e80947 */ /* 0x000fea0003800000 */
[----:B--234-:R-:W0:Y:S01]  /*a880*/  LDS.128 R4, [R214+0x19000] ;  /* 0x01900000d6047984 */ /* 0x01ce220000000c00 */
        /* <DEDUP_REMOVED lines=32> */
[----:B------:R-:W-:Y:S01]  /*aa90*/  F2FP.F16.E4M3.UNPACK_B R39, R41 ;  /* 0x00000029ff27723e */ /* 0x000fe200020006ff */
[--C-:B------:R-:W-:Y:S01]  /*aaa0*/  HADD2.F32 R35, -RZ, R3.reuse.H0_H0 ;  /* 0x20000003ff237230 */ /* 0x100fe20000004100 */
[----:B------:R-:W-:Y:S01]  /*aab0*/  LOP3.LUT R40, R37, 0xff000000, R34, 0xf8, !PT ;  /* 0xff00000025287812 */ /* 0x000fe200078ef822 */
[----:B------:R-:W-:Y:S01]  /*aac0*/  HADD2.F32 R34, -RZ, R3.H1_H1 ;  /* 0x30000003ff227230 */ /* 0x000fe20000004100 */
[----:B------:R-:W-:Y:S01]  /*aad0*/  F2FP.F16.E4M3.UNPACK_B R6, R6 ;  /* 0x00000006ff06723e */ /* 0x000fe200020006ff */
[--C-:B------:R-:W-:Y:S01]  /*aae0*/  HADD2.F32 R46, -RZ, R44.reuse.H1_H1 ;  /* 0x3000002cff2e7230 */ /* 0x100fe20000004100 */
[----:B------:R-:W-:Y:S01]  /*aaf0*/  LOP3.LUT R43, R43, 0xff000000, R38, 0xf8, !PT ;  /* 0xff0000002b2b7812 */ /* 0x000fe200078ef826 */
[--C-:B------:R-:W-:Y:S01]  /*ab00*/  HADD2.F32 R42, -RZ, R39.reuse.H1_H1 ;  /* 0x30000027ff2a7230 */ /* 0x100fe20000004100 */
[-C--:B------:R-:W-:Y:S01]  /*ab10*/  F2FP.F16.E4M3.UNPACK_B R37, R7.reuse ;  /* 0x00000007ff25723e */ /* 0x080fe200020006ff */
[----:B------:R-:W-:Y:S01]  /*ab20*/  HADD2.F32 R44, -RZ, R44.H0_H0 ;  /* 0x2000002cff2c7230 */ /* 0x000fe20000004100 */
[----:B------:R-:W-:Y:S01]  /*ab30*/  F2FP.F16.E4M3.UNPACK_B R38, R7.H1 ;  /* 0x00000007ff26723e */ /* 0x000fe200030006ff */
[C---:B------:R-:W-:Y:S01]  /*ab40*/  FMUL.FTZ R48, R34.reuse, R46 ;  /* 0x0000002e22307220 */ /* 0x040fe20000410000 */
[----:B------:R-:W-:Y:S01]  /*ab50*/  FMUL.FTZ R47, R34, R42 ;  /* 0x0000002a222f7220 */ /* 0x000fe20000410000 */
[-C--:B------:R-:W-:Y:S01]  /*ab60*/  F2FP.F16.E4M3.UNPACK_B R7, R5.reuse ;  /* 0x00000005ff07723e */ /* 0x080fe200020006ff */
[----:B------:R-:W-:Y:S01]  /*ab70*/  HADD2.F32 R39, -RZ, R39.H0_H0 ;  /* 0x20000027ff277230 */ /* 0x000fe20000004100 */
[----:B------:R-:W-:Y:S01]  /*ab80*/  F2FP.F16.E4M3.UNPACK_B R34, R5.H1 ;  /* 0x00000005ff22723e */ /* 0x000fe200030006ff */
[----:B------:R-:W-:-:S02]  /*ab90*/  HADD2.F32 R5, -RZ, R6.H1_H1 ;  /* 0x30000006ff057230 */ /* 0x000fc40000004100 */
[C---:B------:R-:W-:Y:S01]  /*aba0*/  FFMA.FTZ R50, R35.reuse, R42, -R48 ;  /* 0x0000002a23327223 */ /* 0x040fe20000010830 */
[----:B------:R-:W-:Y:S01]  /*abb0*/  FFMA.FTZ R51, R35, R46, R47 ;  /* 0x0000002e23337223 */ /* 0x000fe2000001002f */
[----:B------:R-:W-:Y:S01]  /*abc0*/  HADD2.F32 R6, -RZ, R6.H0_H0 ;  /* 0x20000006ff067230 */ /* 0x000fe20000004100 */
[----:B------:R-:W-:Y:S01]  /*abd0*/  F2FP.F16.E4M3.UNPACK_B R45, R45.H1 ;  /* 0x0000002dff2d723e */ /* 0x000fe200030006ff */
[C---:B------:R-:W-:Y:S01]  /*abe0*/  FMUL.FTZ R35, R5.reuse, R44 ;  /* 0x0000002c05237220 */ /* 0x040fe20000410000 */
[----:B------:R-:W-:Y:S01]  /*abf0*/  F2FP.F16.E4M3.UNPACK_B R41, R41.H1 ;  /* 0x00000029ff29723e */ /* 0x000fe200030006ff */
[-C--:B------:R-:W-:Y:S01]  /*ac00*/  FMUL.FTZ R49, R5, R39.reuse ;  /* 0x0000002705317220 */ /* 0x080fe20000410000 */
[----:B------:R-:W-:Y:S02]  /*ac10*/  HADD2.F32 R5, -RZ, R37.H1_H1 ;  /* 0x30000025ff057230 */ /* 0x000fe40000004100 */
[----:B------:R-:W-:Y:S01]  /*ac20*/  FFMA.FTZ R47, R6, R39, -R35 ;  /* 0x00000027062f7223 */ /* 0x000fe20000010823 */
[----:B------:R-:W-:-:S02]  /*ac30*/  HADD2.F32 R46, -RZ, R45.H0_H0 ;  /* 0x2000002dff2e7230 */ /* 0x000fc40000004100 */
[----:B------:R-:W-:Y:S01]  /*ac40*/  FFMA.FTZ R48, R6, R44, R49 ;  /* 0x0000002c06307223 */ /* 0x000fe20000010031 */
[----:B------:R-:W-:Y:S01]  /*ac50*/  HADD2.F32 R42, -RZ, R41.H0_H0 ;  /* 0x20000029ff2a7230 */ /* 0x000fe20000004100 */
[----:B------:R-:W-:Y:S01]  /*ac60*/  F2FP.F16.E4M3.UNPACK_B R3, R4 ;  /* 0x00000004ff03723e */ /* 0x000fe200020006ff */
[----:B------:R-:W-:Y:S02]  /*ac70*/  HADD2.F32 R45, -RZ, R45.H1_H1 ;  /* 0x3000002dff2d7230 */ /* 0x000fe40000004100 */
[C---:B------:R-:W-:Y:S01]  /*ac80*/  FMUL.FTZ R44, R5.reuse, R46 ;  /* 0x0000002e052c7220 */ /* 0x040fe20000410000 */
[----:B------:R-:W-:Y:S02]  /*ac90*/  HADD2.F32 R6, -RZ, R38.H1_H1 ;  /* 0x30000026ff067230 */ /* 0x000fe40000004100 */
[----:B------:R-:W-:Y:S01]  /*aca0*/  FMUL.FTZ R52, R5, R42 ;  /* 0x0000002a05347220 */ /* 0x000fe20000410000 */
[----:B------:R-:W-:Y:S01]  /*acb0*/  HADD2.F32 R37, -RZ, R37.H0_H0 ;  /* 0x20000025ff257230 */ /* 0x000fe20000004100 */
[----:B------:R-:W-:Y:S01]  /*acc0*/  F2FP.F16.E4M3.UNPACK_B R5, R43 ;  /* 0x0000002bff05723e */ /* 0x000fe200020006ff */
[----:B------:R-:W-:-:S02]  /*acd0*/  HADD2.F32 R41, -RZ, R41.H1_H1 ;  /* 0x30000029ff297230 */ /* 0x000fc40000004100 */
[C---:B------:R-:W-:Y:S01]  /*ace0*/  FMUL.FTZ R35, R6.reuse, R45 ;  /* 0x0000002d06237220 */ /* 0x040fe20000410000 */
[----:B------:R-:W-:Y:S02]  /*acf0*/  HADD2.F32 R38, -RZ, R38.H0_H0 ;  /* 0x20000026ff267230 */ /* 0x000fe40000004100 */
[C---:B------:R-:W-:Y:S01]  /*ad00*/  FFMA.FTZ R49, R37.reuse, R42, -R44 ;  /* 0x0000002a25317223 */ /* 0x040fe2000001082c */
[----:B------:R-:W-:Y:S01]  /*ad10*/  FFMA.FTZ R52, R37, R46, R52 ;  /* 0x0000002e25347223 */ /* 0x000fe20000010034 */
        /* <DEDUP_REMOVED lines=13> */
[----:B------:R-:W-:Y:S02]  /*adf0*/  HADD2.F32 R4, -RZ, R3.H1_H1 ;  /* 0x30000003ff047230 */ /* 0x000fe40000004100 */
[-C--:B------:R-:W-:Y:S01]  /*ae00*/  FMUL.FTZ R44, R6, R37.reuse ;  /* 0x00000025062c7220 */ /* 0x080fe20000410000 */
[----:B------:R-:W-:Y:S02]  /*ae10*/  HADD2.F32 R35, -RZ, R35.H0_H0 ;  /* 0x20000023ff237230 */ /* 0x000fe40000004100 */
[----:B------:R-:W-:Y:S01]  /*ae20*/  FFMA.FTZ R42, R5, R37, -R42 ;  /* 0x00000025052a7223 */ /* 0x000fe2000001082a */
[----:B------:R-:W-:-:S02]  /*ae30*/  HADD2.F32 R3, -RZ, R3.H0_H0 ;  /* 0x20000003ff037230 */ /* 0x000fc40000004100 */
[CC--:B------:R-:W-:Y:S01]  /*ae40*/  FMUL.FTZ R6, R4.reuse, R38.reuse ;  /* 0x0000002604067220 */ /* 0x0c0fe20000410000 */
        /* <DEDUP_REMOVED lines=8> */
[C---:B------:R-:W-:Y:S01]  /*aed0*/  FMUL.FTZ R44, R4.reuse, R5 ;  /* 0x00000005042c7220 */ /* 0x040fe20000410000 */
[--C-:B------:R-:W-:Y:S02]  /*aee0*/  HADD2.F32 R3, -RZ, R7.reuse.H1_H1 ;  /* 0x30000007ff037230 */ /* 0x100fe40000004100 */
[----:B------:R-:W-:Y:S01]  /*aef0*/  FMUL.FTZ R41, R4, R35 ;  /* 0x0000002304297220 */ /* 0x000fe20000410000 */
[----:B------:R-:W-:Y:S02]  /*af00*/  HADD2.F32 R40, -RZ, R40.H0_H0 ;  /* 0x20000028ff287230 */ /* 0x000fe40000004100 */
[----:B------:R-:W-:Y:S02]  /*af10*/  HADD2.F32 R34, -RZ, R34.H0_H0 ;  /* 0x20000022ff227230 */ /* 0x000fe40000004100 */
[C---:B------:R-:W-:Y:S01]  /*af20*/  FMUL.FTZ R4, R3.reuse, R6 ;  /* 0x0000000603047220 */ /* 0x040fe20000410000 */
[----:B------:R-:W-:Y:S02]  /*af30*/  HADD2.F32 R7, -RZ, R7.H0_H0 ;  /* 0x20000007ff077230 */ /* 0x000fe40000004100 */
[-C--:B------:R-:W-:Y:S01]  /*af40*/  FMUL.FTZ R3, R3, R40.reuse ;  /* 0x0000002803037220 */ /* 0x080fe20000410000 */
        /* <DEDUP_REMOVED lines=13> */
.L_x_1522:
[----:B------:R-:W-:Y:S05]  /*b020*/  BSYNC B2 ;  /* 0x0000000000027941 */ /* 0x000fea0003800000 */
.L_x_1521:
[----:B------:R-:W-:Y:S05]  /*b030*/  @P1 BRA `(.L_x_1520) ;  /* 0x0000000400d81947 */ /* 0x000fea0003800000 */
[----:B0-234-:R-:W0:Y:S01]  /*b040*/  LDS.128 R4, [R214+0x1d000] ;  /* 0x01d00000d6047984 */ /* 0x01de220000000c00 */
[----:B-----5:R-:W-:Y:S02]  /*b050*/  SHF.R.U32.HI R34, RZ, 0x8, R30 ;  /* 0x00000008ff227819 */ /* 0x020fe4000001161e */
        /* <DEDUP_REMOVED lines=16> */
[----:B-1----:R-:W-:Y:S02]  /*b160*/  LOP3.LUT R37, R32, 0xff, RZ, 0xc0, !PT ;  /* 0x000000ff20257812 */ /* 0x002fe400078ec0ff */
[----:B------:R-:W-:Y:S02]  /*b170*/  PRMT R40, R40, 0x7604, R39 ;  /* 0x0000760428287816 */ /* 0x000fe40000000027 */
[----:B------:R-:W-:-:S02]  /*b180*/  PRMT R39, R38, 0x7604, R37 ;  /* 0x0000760426277816 */ /* 0x000fc40000000025 */
[----:B------:R-:W-:Y:S02]  /*b190*/  LOP3.LUT R37, R35, 0xff0000, R34, 0xf8, !PT ;  /* 0x00ff000023257812 */ /* 0x000fe400078ef822 */
[----:B------:R-:W-:Y:S02]  /*b1a0*/  LOP3.LUT R41, R40, 0xff0000, R41, 0xf8, !PT ;  /* 0x00ff000028297812 */ /* 0x000fe400078ef829 */
[----:B------:R-:W-:Y:S02]  /*b1b0*/  LOP3.LUT R37, R37, 0xff000000, R31, 0xf8, !PT ;  /* 0xff00000025257812 */ /* 0x000fe400078ef81f */
[----:B------:R-:W-:Y:S02]  /*b1c0*/  LOP3.LUT R41, R41, 0xff000000, R33, 0xf8, !PT ;  /* 0xff00000029297812 */ /* 0x000fe400078ef821 */
[----:B------:R-:W-:Y:S02]  /*b1d0*/  LOP3.LUT R35, R3, 0xff0000, R30, 0xf8, !PT ;  /* 0x00ff000003237812 */ /* 0x000fe400078ef81e */
[----:B0-----:R-:W-:-:S02]  /*b1e0*/  F2FP.F16.E4M3.UNPACK_B R3, R6.H1 ;  /* 0x00000006ff03723e */ /* 0x001fc400030006ff */
[----:B------:R-:W-:Y:S02]  /*b1f0*/  F2FP.F16.E4M3.UNPACK_B R40, R41 ;  /* 0x00000029ff28723e */ /* 0x000fe400020006ff */
[----:B------:R-:W-:Y:S01]  /*b200*/  F2FP.F16.E4M3.UNPACK_B R34, R37 ;  /* 0x00000025ff22723e */ /* 0x000fe200020006ff */
[--C-:B------:R-:W-:Y:S01]  /*b210*/  HADD2.F32 R31, -RZ, R3.reuse.H0_H0 ;  /* 0x20000003ff1f7230 */ /* 0x100fe20000004100 */
[----:B------:R-:W-:Y:S01]  /*b220*/  LOP3.LUT R35, R35, 0xff000000, R30, 0xf8, !PT ;  /* 0xff00000023237812 */ /* 0x000fe200078ef81e */
[----:B------:R-:W-:Y:S01]  /*b230*/  HADD2.F32 R30, -RZ, R3.H1_H1 ;  /* 0x30000003ff1e7230 */ /* 0x000fe20000004100 */
[--C-:B------:R-:W-:Y:S01]  /*b240*/  LOP3.LUT R39, R39, 0xff0000, R32.reuse, 0xf8, !PT ;  /* 0x00ff000027277812 */ /* 0x100fe200078ef820 */
[----:B------:R-:W-:Y:S01]  /*b250*/  HADD2.F32 R42, -RZ, R40.H1_H1 ;  /* 0x30000028ff2a7230 */ /* 0x000fe20000004100 */
[----:B------:R-:W-:Y:S01]  /*b260*/  F2FP.F16.E4M3.UNPACK_B R6, R6 ;  /* 0x00000006ff06723e */ /* 0x000fe200020006ff */
[----:B------:R-:W-:Y:S01]  /*b270*/  HADD2.F32 R38, -RZ, R34.H1_H1 ;  /* 0x30000022ff267230 */ /* 0x000fe20000004100 */
[----:B------:R-:W-:Y:S01]  /*b280*/  LOP3.LUT R39, R39, 0xff000000, R32, 0xf8, !PT ;  /* 0xff00000027277812 */ /* 0x000fe200078ef820 */
[----:B------:R-:W-:Y:S01]  /*b290*/  HADD2.F32 R40, -RZ, R40.H0_H0 ;  /* 0x20000028ff287230 */ /* 0x000fe20000004100 */
[-C--:B------:R-:W-:Y:S01]  /*b2a0*/  F2FP.F16.E4M3.UNPACK_B R32, R7.reuse ;  /* 0x00000007ff20723e */ /* 0x080fe200020006ff */
[C---:B------:R-:W-:Y:S01]  /*b2b0*/  FMUL.FTZ R44, R30.reuse, R42 ;  /* 0x0000002a1e2c7220 */ /* 0x040fe20000410000 */
[----:B------:R-:W-:Y:S01]  /*b2c0*/  F2FP.F16.E4M3.UNPACK_B R33, R7.H1 ;  /* 0x00000007ff21723e */ /* 0x000fe200030006ff */
        /* <DEDUP_REMOVED lines=18> */
[----:B------:R-:W-:Y:S02]  /*b3f0*/  HADD2.F32 R32, -RZ, R32.H0_H0 ;  /* 0x20000020ff207230 */ /* 0x000fe40000004100 */
[C---:B------:R-:W-:Y:S01]  /*b400*/  FMUL.FTZ R47, R5.reuse, R38 ;  /* 0x00000026052f7220 */ /* 0x040fe20000410000 */
[----:B------:R-:W-:Y:S02]  /*b410*/  HADD2.F32 R41, -RZ, R41.H1_H1 ;  /* 0x30000029ff297230 */ /* 0x000fe40000004100 */
[-C--:B------:R-:W-:Y:S01]  /*b420*/  FMUL.FTZ R5, R5, R31.reuse ;  /* 0x0000001f05057220 */ /* 0x080fe20000410000 */
[----:B------:R-:W-:Y:S02]  /*b430*/  HADD2.F32 R6, -RZ, R33.H1_H1 ;  /* 0x30000021ff067230 */ /* 0x000fe40000004100 */
[----:B------:R-:W-:Y:S01]  /*b440*/  FFMA.FTZ R47, R32, R31, -R47 ;  /* 0x0000001f202f7223 */ /* 0x000fe2000001082f */
[----:B------:R-:W-:-:S02]  /*b450*/  HADD2.F32 R37, -RZ, R37.H1_H1 ;  /* 0x30000025ff257230 */ /* 0x000fc40000004100 */
[----:B------:R-:W-:Y:S01]  /*b460*/  FFMA.FTZ R46, R32, R38, R5 ;  /* 0x00000026202e7223 */ /* 0x000fe20000010005 */
[----:B------:R-:W-:Y:S02]  /*b470*/  HADD2.F32 R33, -RZ, R33.H0_H0 ;  /* 0x20000021ff217230 */ /* 0x000fe40000004100 */
[C---:B------:R-:W-:Y:S01]  /*b480*/  FMUL.FTZ R34, R6.reuse, R41 ;  /* 0x0000002906227220 */ /* 0x040fe20000410000 */
[----:B------:R-:W-:Y:S01]  /*b490*/  F2FP.F16.E4M3.UNPACK_B R5, R39 ;  /* 0x00000027ff05723e */ /* 0x000fe200020006ff */
[-C--:B------:R-:W-:Y:S01]  /*b4a0*/  FMUL.FTZ R32, R6, R37.reuse ;  /* 0x0000002506207220 */ /* 0x080fe20000410000 */
[----:B------:R-:W-:Y:S01]  /*b4b0*/  F2FP.F16.E4M3.UNPACK_B R4, R4.H1 ;  /* 0x00000004ff04723e */ /* 0x000fe200030006ff */
[C---:B------:R-:W-:Y:S01]  /*b4c0*/  FFMA.FTZ R48, R33.reuse, R37, -R34 ;  /* 0x0000002521307223 */ /* 0x040fe20000010822 */
[----:B------:R-:W-:Y:S01]  /*b4d0*/  F2FP.F16.E4M3.UNPACK_B R31, R35 ;  /* 0x00000023ff1f723e */ /* 0x000fe200020006ff */
        /* <DEDUP_REMOVED lines=19> */
[--C-:B------:R-:W-:Y:S02]  /*b610*/  HADD2.F32 R31, -RZ, R39.reuse.H1_H1 ;  /* 0x30000027ff1f7230 */ /* 0x100fe40000004100 */
[----:B------:R-:W-:Y:S01]  /*b620*/  FFMA.FTZ R33, R3, R33, R4 ;  /* 0x0000002103217223 */ /* 0x000fe20000010004 */
[----:B------:R-:W-:Y:S02]  /*b630*/  HADD2.F32 R4, -RZ, R30.H1_H1 ;  /* 0x3000001eff047230 */ /* 0x000fe40000004100 */
[----:B------:R-:W-:-:S02]  /*b640*/  HADD2.F32 R32, -RZ, R39.H0_H0 ;  /* 0x20000027ff207230 */ /* 0x000fc40000004100 */
[----:B------:R-:W-:Y:S02]  /*b650*/  HADD2.F32 R3, -RZ, R7.H1_H1 ;  /* 0x30000007ff037230 */ /* 0x000fe40000004100 */
[C---:B------:R-:W-:Y:S01]  /*b660*/  FMUL.FTZ R40, R4.reuse, R5 ;  /* 0x0000000504287220 */ /* 0x040fe20000410000 */
[----:B------:R-:W-:Y:S02]  /*b670*/  HADD2.F32 R6, -RZ, R35.H0_H0 ;  /* 0x20000023ff067230 */ /* 0x000fe40000004100 */
[----:B------:R-:W-:Y:S01]  /*b680*/  FMUL.FTZ R35, R4, R31 ;  /* 0x0000001f04237220 */ /* 0x000fe20000410000 */
        /* <DEDUP_REMOVED lines=17> */
.L_x_1520:
[----:B------:R-:W-:Y:S05]  /*b7a0*/  BSYNC B1 ;  /* 0x0000000000017941 */ /* 0x000fea0003800000 */
.L_x_1519:
[----:B0-----:R-:W-:Y:S01]  /*b7b0*/  IADD3 R3, R17, 0x40, RZ ;  /* 0x0000004011037810 */ /* 0x001fe20007ffe0ff */
[----:B------:R-:W-:Y:S03]  /*b7c0*/  BSSY B1, `(.L_x_1523) ;  /* 0x00000fa000017945 */ /* 0x000fe60003800000 */
[----:B------:R-:W-:-:S13]  /*b7d0*/  ISETP.GE.AND P0, PT, R3, R0, PT ;  /* 0x000000000300720c */ /* 0x000fda0003f06270 */
[----:B------:R-:W-:Y:S05]  /*b7e0*/  @P0 BRA `(.L_x_1524) ;  /* 0x0000000c00dc0947 */ /* 0x000fea0003800000 */
[----:B------:R-:W0:Y:S01]  /*b7f0*/  LDC R3, c[0x0][0x3f4] ;  /* 0x0000fd00ff037b82 */ /* 0x000e220000000800 */
        /* <DEDUP_REMOVED lines=8> */
[----:B------:R-:W-:Y:S02]  /*b880*/  SHF.R.U32.HI R32, RZ, 0x8, R27 ;  /* 0x00000008ff207819 */ /* 0x000fe4000001161b */
[----:B------:R-:W-:Y:S02]  /*b890*/  SHF.R.U32.HI R35, RZ, 0x8, R29 ;  /* 0x00000008ff237819 */ /* 0x000fe4000001161d */
[----:B------:R-:W-:-:S02]  /*b8a0*/  PRMT R3, R30, 0x7604, R3 ;  /* 0x000076041e037816 */ /* 0x000fc40000000003 */
[----:B------:R-:W-:Y:S02]  /*b8b0*/  LOP3.LUT R31, R27, 0xff, RZ, 0xc0, !PT ;  /* 0x000000ff1b1f7812 */ /* 0x000fe400078ec0ff */
[----:B------:R-:W-:Y:S02]  /*b8c0*/  LOP3.LUT R32, R32, 0xff, RZ, 0xc0, !PT ;  /* 0x000000ff20207812 */ /* 0x000fe400078ec0ff */
[----:B------:R-:W-:Y:S02]  /*b8d0*/  SHF.R.U32.HI R38, RZ, 0x10, R27 ;  /* 0x00000010ff267819 */ /* 0x000fe4000001161b */
[----:B------:R-:W-:Y:S02]  /*b8e0*/  SHF.R.U32.HI R30, RZ, 0x8, R28 ;  /* 0x00000008ff1e7819 */ /* 0x000fe4000001161c */
[----:B-1----:R-:W-:Y:S02]  /*b8f0*/  SHF.R.U32.HI R37, RZ, 0x10, R29 ;  /* 0x00000010ff257819 */ /* 0x002fe4000001161d */
[----:B------:R-:W-:-:S02]  /*b900*/  LOP3.LUT R34, R29, 0xff, RZ, 0xc0, !PT ;  /* 0x000000ff1d227812 */ /* 0x000fc400078ec0ff */
[----:B------:R-:W-:Y:S01]  /*b910*/  LOP3.LUT R35, R35, 0xff, RZ, 0xc0, !PT ;  /* 0x000000ff23237812 */ /* 0x000fe200078ec0ff */
[----:B------:R-:W-:Y:S01]  /*b920*/  IMAD.U32 R37, R37, 0x10000, RZ ;  /* 0x0001000025257824 */ /* 0x000fe200078e00ff */
[----:B------:R-:W-:Y:S02]  /*b930*/  PRMT R31, R32, 0x7604, R31 ;  /* 0x00007604201f7816 */ /* 0x000fe4000000001f */
[----:B------:R-:W-:Y:S01]  /*b940*/  LOP3.LUT R33, R30, 0xff, RZ, 0xc0, !PT ;  /* 0x000000ff1e217812 */ /* 0x000fe200078ec0ff */
[----:B------:R-:W-:Y:S01]  /*b950*/  IMAD.U32 R30, R38, 0x10000, RZ ;  /* 0x00010000261e7824 */ /* 0x000fe200078e00ff */
[----:B------:R-:W-:Y:S02]  /*b960*/  LOP3.LUT R32, R28, 0xff, RZ, 0xc0, !PT ;  /* 0x000000ff1c207812 */ /* 0x000fe400078ec0ff */
        /* <DEDUP_REMOVED lines=99> */
.L_x_1526:
[----:B------:R-:W-:Y:S05]  /*bfa0*/  BSYNC B2 ;  /* 0x0000000000027941 */ /* 0x000fea0003800000 */
.L_x_1525:
[----:B------:R-:W-:Y:S05]  /*bfb0*/  @P1 BRA `(.L_x_1524) ;  /* 0x0000000400e81947 */ /* 0x000fea0003800000 */
[----:B0-234-:R-:W0:Y:S01]  /*bfc0*/  LDS.128 R4, [R214+0x1e000] ;  /* 0x01e00000d6047984 */ /* 0x01de220000000c00 */
[----:B-----5:R-:W-:Y:S02]  /*bfd0*/  SHF.R.U32.HI R27, RZ, 0x8, R25 ;  /* 0x00000008ff1b7819 */ /* 0x020fe40000011619 */
[----:B------:R-:W-:Y:S02]  /*bfe0*/  SHF.R.U32.HI R32, RZ, 0x8, R21 ;  /* 0x00000008ff207819 */ /* 0x000fe40000011615 */
[----:B------:R-:W-:Y:S02]  /*bff0*/  SHF.R.U32.HI R29, RZ, 0x8, R20 ;  /* 0x00000008ff1d7819 */ /* 0x000fe40000011614 */
[----:B------:R-:W-:Y:S02]  /*c000*/  LOP3.LUT R28, R25, 0xff, RZ, 0xc0, !PT ;  /* 0x000000ff191c7812 */ /* 0x000fe400078ec0ff */
[----:B------:R-:W-:Y:S02]  /*c010*/  LOP3.LUT R33, R21, 0xff, RZ, 0xc0, !PT ;  /* 0x000000ff15217812 */ /* 0x000fe400078ec0ff */
[----:B------:R-:W-:-:S02]  /*c020*/  LOP3.LUT R27, R27, 0xff, RZ, 0xc0, !PT ;  /* 0x000000ff1b1b7812 */ /* 0x000fc400078ec0ff */
[----:B------:R-:W-:Y:S02]  /*c030*/  LOP3.LUT R32, R32, 0xff, RZ, 0xc0, !PT ;  /* 0x000000ff20207812 */ /* 0x000fe400078ec0ff */
[----:B------:R-:W-:Y:S02]  /*c040*/  SHF.R.U32.HI R3, RZ, 0x8, R24 ;  /* 0x00000008ff037819 */ /* 0x000fe40000011618 */
[----:B------:R-:W-:Y:S02]  /*c050*/  LOP3.LUT R30, R29, 0xff, RZ, 0xc0, !PT ;  /* 0x000000ff1d1e7812 */ /* 0x000fe400078ec0ff */
[----:B------:R-:W-:Y:S02]  /*c060*/  PRMT R29, R27, 0x7604, R28 ;  /* 0x000076041b1d7816 */ /* 0x000fe4000000001c */
[----:B------:R-:W-:Y:S02]  /*c070*/  PRMT R33, R32, 0x7604, R33 ;  /* 0x0000760420217816 */ /* 0x000fe40000000021 */
[----:B------:R-:W-:-:S02]  /*c080*/  SHF.R.U32.HI R28, RZ, 0x10, R25 ;  /* 0x00000010ff1c7819 */ /* 0x000fc40000011619 */
[----:B------:R-:W-:Y:S02]  /*c090*/  SHF.R.U32.HI R32, RZ, 0x10, R21 ;  /* 0x00000010ff207819 */ /* 0x000fe40000011615 */
[----:B------:R-:W-:Y:S02]  /*c0a0*/  LOP3.LUT R26, R24, 0xff, RZ, 0xc0, !PT ;  /* 0x000000ff181a7812 */ /* 0x000fe400078ec0ff */
[----:B------:R-:W-:Y:S02]  /*c0b0*/  LOP3.LUT R3, R3, 0xff, RZ, 0xc0, !PT ;  /* 0x000000ff03037812 */ /* 0x000fe400078ec0ff */
[----:B------:R-:W-:Y:S02]  /*c0c0*/  LOP3.LUT R28, R28, 0xff, RZ, 0xc0, !PT ;  /* 0x000000ff1c1c7812 */ /* 0x000fe400078ec0ff */
[----:B------:R-:W-:Y:S02]  /*c0d0*/  LOP3.LUT R32, R32, 0xff, RZ, 0xc0, !PT ;  /* 0x000000ff20207812 */ /* 0x000fe400078ec0ff */
[----:B------:R-:W-:-:S02]  /*c0e0*/  LOP3.LUT R31, R20, 0xff, RZ, 0xc0, !PT ;  /* 0x000000ff141f7812 */ /* 0x000fc400078ec0ff */
[----:B------:R-:W-:Y:S02]  /*c0f0*/  PRMT R26, R3, 0x7604, R26 ;  /* 0x00007604031a7816 */ /* 0x000fe4000000001a */
[----:B------:R-:W-:Y:S02]  /*c100*/  SHF.R.U32.HI R3, RZ, 0x10, R24 ;  /* 0x00000010ff037819 */ /* 0x000fe40000011618 */
[----:B------:R-:W-:Y:S02]  /*c110*/  SHF.R.U32.HI R27, RZ, 0x10, R20 ;  /* 0x00000010ff1b7819 */ /* 0x000fe40000011614 */
[----:B------:R-:W-:Y:S02]  /*c120*/  PRMT R29, R28, 0x7054, R29 ;  /* 0x000070541c1d7816 */ /* 0x000fe4000000001d */
        /* <DEDUP_REMOVED lines=15> */
[----:B------:R-:W-:Y:S01]  /*c220*/  HADD2.F32 R32, -RZ, R30.H1_H1 ;  /* 0x3000001eff207230 */ /* 0x000fe20000004100 */
[----:B------:R-:W-:Y:S01]  /*c230*/  LOP3.LUT R27, R27, 0xff000000, R24, 0xf8, !PT ;  /* 0xff0000001b1b7812 */ /* 0x000fe200078ef818 */
[----:B------:R-:W-:Y:S01]  /*c240*/  HADD2.F32 R28, -RZ, R26.H1_H1 ;  /* 0x3000001aff1c7230 */ /* 0x000fe20000004100 */
        /* <DEDUP_REMOVED lines=10> */
[----:B-1----:R-:W-:Y:S01]  /*c2f0*/  FFMA.FTZ R37, R21, R32, R35 ;  /* 0x0000002015257223 */ /* 0x002fe20000010023 */
        /* <DEDUP_REMOVED lines=70> */
.L_x_1524:
[----:B------:R-:W-:Y:S05]  /*c760*/  BSYNC B1 ;  /* 0x0000000000017941 */ /* 0x000fea0003800000 */
.L_x_1523:
[----:B------:R-:W-:-:S05]  /*c770*/  VIADD R3, R17, 0x60 ;  /* 0x0000006011037836 */ /* 0x000fca0000000000 */
        /* <DEDUP_REMOVED lines=9> */
[----:B------:R-:W-:Y:S02]  /*c810*/  SHF.R.U32.HI R26, RZ, 0x8, R15 ;  /* 0x00000008ff1a7819 */ /* 0x000fe4000001160f */
[----:B------:R-:W-:Y:S02]  /*c820*/  LOP3.LUT R21, R13, 0xff, RZ, 0xc0, !PT ;  /* 0x000000ff0d157812 */ /* 0x000fe400078ec0ff */
[----:B------:R-:W-:Y:S02]  /*c830*/  LOP3.LUT R27, R15, 0xff, RZ, 0xc0, !PT ;  /* 0x000000ff0f1b7812 */ /* 0x000fe400078ec0ff */
[----:B------:R-:W-:Y:S02]  /*c840*/  LOP3.LUT R20, R20, 0xff, RZ, 0xc0, !PT ;  /* 0x000000ff14147812 */ /* 0x000fe400078ec0ff */
[----:B------:R-:W-:-:S02]  /*c850*/  LOP3.LUT R26, R26, 0xff, RZ, 0xc0, !PT ;  /* 0x000000ff1a1a7812 */ /* 0x000fc400078ec0ff */
[----:B------:R-:W-:Y:S02]  /*c860*/  SHF.R.U32.HI R0, RZ, 0x8, R12 ;  /* 0x00000008ff007819 */ /* 0x000fe4000001160c */
[----:B------:R-:W-:Y:S02]  /*c870*/  SHF.R.U32.HI R24, RZ, 0x8, R14 ;  /* 0x00000008ff187819 */ /* 0x000fe4000001160e */
[----:B------:R-:W-:Y:S02]  /*c880*/  PRMT R21, R20, 0x7604, R21 ;  /* 0x0000760414157816 */ /* 0x000fe40000000015 */
[----:B------:R-:W-:Y:S02]  /*c890*/  PRMT R27, R26, 0x7604, R27 ;  /* 0x000076041a1b7816 */ /* 0x000fe4000000001b */
[----:B------:R-:W-:Y:S02]  /*c8a0*/  SHF.R.U32.HI R20, RZ, 0x10, R13 ;  /* 0x00000010ff147819 */ /* 0x000fe4000001160d */
[----:B------:R-:W-:-:S02]  /*c8b0*/  SHF.R.U32.HI R26, RZ, 0x10, R15 ;  /* 0x00000010ff1a7819 */ /* 0x000fc4000001160f */
[----:B------:R-:W-:Y:S02]  /*c8c0*/  LOP3.LUT R3, R12, 0xff, RZ, 0xc0, !PT ;  /* 0x000000ff0c037812 */ /* 0x000fe400078ec0ff */
[----:B------:R-:W-:Y:S02]  /*c8d0*/  LOP3.LUT R25, R14, 0xff, RZ, 0xc0, !PT ;  /* 0x000000ff0e197812 */ /* 0x000fe400078ec0ff */
[----:B------:R-:W-:Y:S02]  /*c8e0*/  LOP3.LUT R0, R0, 0xff, RZ, 0xc0, !PT ;  /* 0x000000ff00007812 */ /* 0x000fe400078ec0ff */
[----:B------:R-:W-:Y:S02]  /*c8f0*/  LOP3.LUT R24, R24, 0xff, RZ, 0xc0, !PT ;  /* 0x000000ff18187812 */ /* 0x000fe400078ec0ff */
[----:B------:R-:W-:Y:S02]  /*c900*/  LOP3.LUT R20, R20, 0xff, RZ, 0xc0, !PT ;  /* 0x000000ff14147812 */ /* 0x000fe400078ec0ff */
[----:B------:R-:W-:-:S02]  /*c910*/  LOP3.LUT R26, R26, 0xff, RZ, 0xc0, !PT ;  /* 0x000000ff1a1a7812 */ /* 0x000fc400078ec0ff */
[----:B------:R-:W-:Y:S02]  /*c920*/  PRMT R3, R0, 0x7604, R3 ;  /* 0x0000760400037816 */ /* 0x000fe40000000003 */
        /* <DEDUP_REMOVED lines=14> */
[----:B------:R-:W-:Y:S01]  /*ca10*/  HADD2.F32 R13, -RZ, R0.H1_H1 ;  /* 0x30000000ff0d7230 */ /* 0x000fe20000004100 */
[----:B------:R-:W-:Y:S01]  /*ca20*/  LOP3.LUT R20, R3, 0xff000000, R12, 0xf8, !PT ;  /* 0xff00000003147812 */ /* 0x000fe200078ef80c */
[----:B------:R-:W-:Y:S01]  /*ca30*/  HADD2.F32 R29, -RZ, R28.H1_H1 ;  /* 0x3000001cff1d7230 */ /* 0x000fe20000004100 */
[----:B------:R-:W-:Y:S01]  /*ca40*/  LOP3.LUT R26, R25, 0xff000000, R14, 0xf8, !PT ;  /* 0xff000000191a7812 */ /* 0x000fe200078ef80e */
[----:B------:R-:W-:Y:S01]  /*ca50*/  HADD2.F32 R25, -RZ, R24.H1_H1 ;  /* 0x30000018ff197230 */ /* 0x000fe20000004100 */
[----:B------:R-:W-:Y:S01]  /*ca60*/  F2FP.F16.E4M3.UNPACK_B R3, R6 ;  /* 0x00000006ff03723e */ /* 0x000fe200020006ff */
[----:B------:R-:W-:Y:S01]  /*ca70*/  HADD2.F32 R12, -RZ, R0.H0_H0 ;  /* 0x20000000ff0c7230 */ /* 0x000fe20000004100 */
[----:B------:R-:W-:Y:S01]  /*ca80*/  F2FP.F16.E4M3.UNPACK_B R14, R7 ;  /* 0x00000007ff0e723e */ /* 0x000fe200020006ff */
[C---:B------:R-:W-:Y:S01]  /*ca90*/  FMUL.FTZ R31, R13.reuse, R29 ;  /* 0x0000001d0d1f7220 */ /* 0x040fe20000410000 */
[----:B------:R-:W-:Y:S01]  /*caa0*/  F2FP.F16.E4M3.UNPACK_B R15, R7.H1 ;  /* 0x00000007ff0f723e */ /* 0x000fe200030006ff */
[----:B------:R-:W-:Y:S01]  /*cab0*/  FMUL.FTZ R30, R13, R25 ;  /* 0x000000190d1e7220 */ /* 0x000fe20000410000 */
[-C--:B------:R-:W-:Y:S01]  /*cac0*/  F2FP.F16.E4M3.UNPACK_B R6, R5.reuse ;  /* 0x00000005ff06723e */ /* 0x080fe200020006ff */
[----:B------:R-:W-:Y:S01]  /*cad0*/  HADD2.F32 R28, -RZ, R28.H0_H0 ;  /* 0x2000001cff1c7230 */ /* 0x000fe20000004100 */
[----:B------:R-:W-:Y:S01]  /*cae0*/  F2FP.F16.E4M3.UNPACK_B R7, R5.H1 ;  /* 0x00000005ff07723e */ /* 0x000fe200030006ff */
[----:B------:R-:W-:Y:S01]  /*caf0*/  HADD2.F32 R5, -RZ, R3.H1_H1 ;  /* 0x30000003ff057230 */ /* 0x000fe20000004100 */
[----:B------:R-:W-:Y:S01]  /*cb00*/  F2FP.F16.E4M3.UNPACK_B R27, R27.H1 ;  /* 0x0000001bff1b723e */ /* 0x000fe200030006ff */
[----:B------:R-:W-:-:S02]  /*cb10*/  HADD2.F32 R24, -RZ, R24.H0_H0 ;  /* 0x20000018ff187230 */ /* 0x000fc40000004100 */
[C---:B------:R-:W-:Y:S01]  /*cb20*/  FFMA.FTZ R31, R12.reuse, R25, -R31 ;  /* 0x000000190c1f7223 */ /* 0x040fe2000001081f */
[----:B------:R-:W-:Y:S01]  /*cb30*/  FFMA.FTZ R30, R12, R29, R30 ;  /* 0x0000001d0c1e7223 */ /* 0x000fe2000001001e */
[----:B------:R-:W-:Y:S01]  /*cb40*/  HADD2.F32 R3, -RZ, R3.H0_H0 ;  /* 0x20000003ff037230 */ /* 0x000fe20000004100 */
[----:B------:R-:W-:Y:S01]  /*cb50*/  F2FP.F16.E4M3.UNPACK_B R21, R21.H1 ;  /* 0x00000015ff15723e */ /* 0x000fe200030006ff */
[C---:B------:R-:W-:Y:S01]  /*cb60*/  FMUL.FTZ R12, R5.reuse, R28 ;  /* 0x0000001c050c7220 */ /* 0x040fe20000410000 */
[----:B------:R-:W-:Y:S01]  /*cb70*/  FMUL.FTZ R25, R5, R24 ;  /* 0x0000001805197220 */ /* 0x000fe20000410000 */
[--C-:B------:R-:W-:Y:S01]  /*cb80*/  HADD2.F32 R5, -RZ, R14.reuse.H1_H1 ;  /* 0x3000000eff057230 */ /* 0x100fe20000004100 */
[----:B------:R-:W-:Y:S01]  /*cb90*/  F2FP.F16.E4M3.UNPACK_B R0, R4 ;  /* 0x00000004ff00723e */ /* 0x000fe200020006ff */
[----:B------:R-:W-:Y:S02]  /*cba0*/  HADD2.F32 R13, -RZ, R27.H0_H0 ;  /* 0x2000001bff0d7230 */ /* 0x000fe40000004100 */
[C---:B------:R-:W-:Y:S01]  /*cbb0*/  FFMA.FTZ R29, R3.reuse, R24, -R12 ;  /* 0x00000018031d7223 */ /* 0x040fe2000001080c */
[----:B------:R-:W-:Y:S01]  /*cbc0*/  FFMA.FTZ R28, R3, R28, R25 ;  /* 0x0000001c031c7223 */ /* 0x000fe20000010019 */
[----:B------:R-:W-:Y:S01]  /*cbd0*/  HADD2.F32 R12, -RZ, R21.H0_H0 ;  /* 0x20000015ff0c7230 */ /* 0x000fe20000004100 */
[----:B------:R-:W-:Y:S01]  /*cbe0*/  F2FP.F16.E4M3.UNPACK_B R4, R4.H1 ;  /* 0x00000004ff04723e */ /* 0x000fe200030006ff */
[----:B------:R-:W-:-:S02]  /*cbf0*/  HADD2.F32 R14, -RZ, R14.H0_H0 ;  /* 0x2000000eff0e7230 */ /* 0x000fc40000004100 */
[CC--:B------:R-:W-:Y:S01]  /*cc00*/  FMUL.FTZ R25, R5.reuse, R13.reuse ;  /* 0x0000000d05197220 */ /* 0x0c0fe20000410000 */
[----:B------:R-:W-:Y:S02]  /*cc10*/  HADD2.F32 R24, -RZ, R27.H1_H1 ;  /* 0x3000001bff187230 */ /* 0x000fe40000004100 */
[-C--:B------:R-:W-:Y:S01]  /*cc20*/  FMUL.FTZ R5, R5, R12.reuse ;  /* 0x0000000c05057220 */ /* 0x080fe20000410000 */
[----:B------:R-:W-:Y:S02]  /*cc30*/  HADD2.F32 R3, -RZ, R15.H1_H1 ;  /* 0x3000000fff037230 */ /* 0x000fe40000004100 */
[C---:B------:R-:W-:Y:S01]  /*cc40*/  FFMA.FTZ R27, R14.reuse, R12, -R25 ;  /* 0x0000000c0e1b7223 */ /* 0x040fe20000010819 */
[----:B------:R-:W-:Y:S02]  /*cc50*/  HADD2.F32 R12, -RZ, R21.H1_H1 ;  /* 0x30000015ff0c7230 */ /* 0x000fe40000004100 */
[----:B------:R-:W-:Y:S01]  /*cc60*/  FFMA.FTZ R32, R14, R13, R5 ;  /* 0x0000000d0e207223 */ /* 0x000fe20000010005 */
[----:B------:R-:W-:-:S02]  /*cc70*/  HADD2.F32 R15, -RZ, R15.H0_H0 ;  /* 0x2000000fff0f7230 */ /* 0x000fc40000004100 */
[C---:B------:R-:W-:Y:S01]  /*cc80*/  FMUL.FTZ R34, R3.reuse, R24 ;  /* 0x0000001803227220 */ /* 0x040fe20000410000 */
[----:B------:R-:W-:Y:S01]  /*cc90*/  F2FP.F16.E4M3.UNPACK_B R13, R26 ;  /* 0x0000001aff0d723e */ /* 0x000fe200020006ff */
[-C--:B------:R-:W-:Y:S01]  /*cca0*/  FMUL.FTZ R14, R3, R12.reuse ;  /* 0x0000000c030e7220 */ /* 0x080fe20000410000 */
[----:B------:R-:W-:Y:S02]  /*ccb0*/  HADD2.F32 R5, -RZ, R4.H1_H1 ;  /* 0x30000004ff057230 */ /* 0x000fe40000004100 */
        /* <DEDUP_REMOVED lines=8> */
[C---:B------:R-:W-:Y:S01]  /*cd40*/  FMUL.FTZ R15, R5.reuse, R21 ;  /* 0x00000015050f7220 */ /* 0x040fe20000410000 */
[----:B------:R-:W-:Y:S02]  /*cd50*/  HADD2.F32 R3, -RZ, R0.H1_H1 ;  /* 0x30000000ff037230 */ /* 0x000fe40000004100 */
[----:B------:R-:W-:Y:S02]  /*cd60*/  HADD2.F32 R12, -RZ, R12.H0_H0 ;  /* 0x2000000cff0c7230 */ /* 0x000fe40000004100 */
[-C--:B------:R-:W-:Y:S01]  /*cd70*/  FMUL.FTZ R25, R5, R13.reuse ;  /* 0x0000000d05197220 */ /* 0x080fe20000410000 */
        /* <DEDUP_REMOVED lines=8> */
[----:B------:R-:W-:-:S02]  /*ce00*/  HADD2.F32 R4, -RZ, R20.H1_H1 ;  /* 0x30000014ff047230 */ /* 0x000fc40000004100 */
[--C-:B------:R-:W-:Y:S02]  /*ce10*/  HADD2.F32 R3, -RZ, R7.reuse.H1_H1 ;  /* 0x30000007ff037230 */ /* 0x100fe40000004100 */
[--C-:B------:R-:W-:Y:S02]  /*ce20*/  HADD2.F32 R12, -RZ, R26.reuse.H1_H1 ;  /* 0x3000001aff0c7230 */ /* 0x100fe40000004100 */
[----:B------:R-:W-:Y:S02]  /*ce30*/  HADD2.F32 R13, -RZ, R26.H0_H0 ;  /* 0x2000001aff0d7230 */ /* 0x000fe40000004100 */
[C---:B------:R-:W-:Y:S01]  /*ce40*/  FMUL.FTZ R21, R3.reuse, R4 ;  /* 0x0000000403157220 */ /* 0x040fe20000410000 */
[----:B------:R-:W-:Y:S02]  /*ce50*/  HADD2.F32 R0, -RZ, R6.H1_H1 ;  /* 0x30000006ff007230 */ /* 0x000fe40000004100 */
[----:B------:R-:W-:Y:S02]  /*ce60*/  HADD2.F32 R5, -RZ, R20.H0_H0 ;  /* 0x20000014ff057230 */ /* 0x000fe40000004100 */
[----:B------:R-:W-:Y:S01]  /*ce70*/  FMUL.FTZ R20, R3, R12 ;  /* 0x0000000c03147220 */ /* 0x000fe20000410000 */
[----:B------:R-:W-:-:S02]  /*ce80*/  HADD2.F32 R7, -RZ, R7.H0_H0 ;  /* 0x20000007ff077230 */ /* 0x000fc40000004100 */
[C---:B------:R-:W-:Y:S01]  /*ce90*/  FMUL.FTZ R3, R0.reuse, R13 ;  /* 0x0000000d00037220 */ /* 0x040fe20000410000 */
[----:B------:R-:W-:Y:S02]  /*cea0*/  HADD2.F32 R6, -RZ, R6.H0_H0 ;  /* 0x20000006ff067230 */ /* 0x000fe40000004100 */
[-C--:B------:R-:W-:Y:S01]  /*ceb0*/  FMUL.FTZ R0, R0, R5.reuse ;  /* 0x0000000500007220 */ /* 0x080fe20000410000 */
[C---:B------:R-:W-:Y:S01]  /*cec0*/  FFMA.FTZ R20, R7.reuse, R4, -R20 ;  /* 0x0000000407147223 */ /* 0x040fe20000010814 */
[----:B------:R-:W-:Y:S01]  /*ced0*/  FFMA.FTZ R21, R7, R12, R21 ;  /* 0x0000000c07157223 */ /* 0x000fe20000010015 */
[C---:B------:R-:W-:Y:S01]  /*cee0*/  FFMA.FTZ R5, R6.reuse, R5, -R3 ;  /* 0x0000000506057223 */ /* 0x040fe20000010803 */
[----:B------:R-:W-:Y:S01]  /*cef0*/  FFMA.FTZ R0, R6, R13, R0 ;  /* 0x0000000d06007223 */ /* 0x000fe20000010000 */
[----:B------:R-:W-:Y:S02]  /*cf00*/  F2FP.SATFINITE.E4M3.F32.PACK_AB_MERGE_C R6, R30, R31, RZ ;  /* 0x0000001f1e06723e */ /* 0x000fe400048070ff */
[----:B------:R-:W-:-:S02]  /*cf10*/  F2FP.SATFINITE.E4M3.F32.PACK_AB_MERGE_C R7, R33, R34, RZ ;  /* 0x000000222107723e */ /* 0x000fc400048070ff */
[----:B------:R-:W-:Y:S02]  /*cf20*/  F2FP.SATFINITE.E4M3.F32.PACK_AB_MERGE_C R4, R25, R24, RZ ;  /* 0x000000181904723e */ /* 0x000fe400048070ff */
[----:B------:R-:W-:Y:S02]  /*cf30*/  F2FP.SATFINITE.E4M3.F32.PACK_AB_MERGE_C R20, R21, R20, RZ ;  /* 0x000000141514723e */ /* 0x000fe400048070ff */
[----:B------:R-:W-:Y:S02]  /*cf40*/  F2FP.SATFINITE.E4M3.F32.PACK_AB_MERGE_C R6, R28, R29, R6 ;  /* 0x0000001d1c06723e */ /* 0x000fe40004807006 */
[----:B------:R-:W-:Y:S02]  /*cf50*/  F2FP.SATFINITE.E4M3.F32.PACK_AB_MERGE_C R7, R32, R27, R7 ;  /* 0x0000001b2007723e */ /* 0x000fe40004807007 */
[----:B------:R-:W-:Y:S02]  /*cf60*/  F2FP.SATFINITE.E4M3.F32.PACK_AB_MERGE_C R4, R14, R15, R4 ;  /* 0x0000000f0e04723e */ /* 0x000fe40004807004 */
[----:B------:R-:W-:-:S05]  /*cf70*/  F2FP.SATFINITE.E4M3.F32.PACK_AB_MERGE_C R5, R0, R5, R20 ;  /* 0x000000050005723e */ /* 0x000fca0004807014 */
[----:B------:R0:W-:Y:S02]  /*cf80*/  STS.128 [R214+0x1b000], R4 ;  /* 0x01b00004d6007388 */ /* 0x0001e40000000c00 */
.L_x_1529:
[----:B------:R-:W-:Y:S05]  /*cf90*/  BSYNC B1 ;  /* 0x0000000000017941 */ /* 0x000fea0003800000 */
.L_x_1528:
[----:B------:R-:W-:Y:S05]  /*cfa0*/  @P1 BRA `(.L_x_1527) ;  /* 0x00000050002c1947 */ /* 0x000fea0003800000 */
[----:B0-234-:R-:W0:Y:S01]  /*cfb0*/  LDS.128 R4, [R214+0x1f000] ;  /* 0x01f00000d6047984 */ /* 0x01de220000000c00 */
[----:B-----5:R-:W-:Y:S02]  /*cfc0*/  SHF.R.U32.HI R13, RZ, 0x8, R9 ;  /* 0x00000008ff0d7819 */ /* 0x020fe40000011609 */
[----:B------:R-:W-:Y:S02]  /*cfd0*/  LOP3.LUT R12, R9, 0xff, RZ, 0xc0, !PT ;  /* 0x000000ff090c7812 */ /* 0x000fe400078ec0ff */
[----:B------:R-:W-:Y:S02]  /*cfe0*/  LOP3.LUT R13, R13, 0xff, RZ, 0xc0, !PT ;  /* 0x000000ff0d0d7812 */ /* 0x000fe400078ec0ff */
[----:B------:R-:W-:Y:S02]  /*cff0*/  SHF.R.U32.HI R21, RZ, 0x8, R11 ;  /* 0x00000008ff157819 */ /* 0x000fe4000001160b */
[----:B------:R-:W-:Y:S02]  /*d000*/  PRMT R12, R13, 0x7604, R12 ;  /* 0x000076040d0c7816 */ /* 0x000fe4000000000c */
[----:B------:R-:W-:-:S02]  /*d010*/  SHF.R.U32.HI R24, RZ, 0x10, R9 ;  /* 0x00000010ff187819 */ /* 0x000fc40000011609 */
[----:B------:R-:W-:Y:S02]  /*d020*/  SHF.R.U32.HI R13, RZ, 0x8, R10 ;  /* 0x00000008ff0d7819 */ /* 0x000fe4000001160a */
[----:B------:R-:W-:Y:S02]  /*d030*/  LOP3.LUT R14, R11, 0xff, RZ, 0xc0, !PT ;  /* 0x000000ff0b0e7812 */ /* 0x000fe400078ec0ff */
[----:B------:R-:W-:Y:S02]  /*d040*/  LOP3.LUT R21, R21, 0xff, RZ, 0xc0, !PT ;  /* 0x000000ff15157812 */ /* 0x000fe400078ec0ff */
[----:B------:R-:W-:Y:S02]  /*d050*/  SHF.R.U32.HI R20, RZ, 0x10, R11 ;  /* 0x00000010ff147819 */ /* 0x000fe4000001160b */
[----:B------:R-:W-:Y:S02]  /*d060*/  SHF.R.U32.HI R3, RZ, 0x8, R8 ;  /* 0x00000008ff037819 */ /* 0x000fe40000011608 */
[----:B------:R-:W-:Y:S01]  /*d070*/  LOP3.LUT R15, R13, 0xff, RZ, 0xc0, !PT ;  /* 0x000000ff0d0f7812 */ /* 0x000fe200078ec0ff */
[----:B------:R-:W-:Y:S01]  /*d080*/  IMAD.U32 R13, R24, 0x10000, RZ ;  /* 0x00010000180d7824 */ /* 0x000fe200078e00ff */
[----:B------:R-:W-:Y:S01]  /*d090*/  PRMT R14, R21, 0x7604, R14 ;  /* 0x00007604150e7816 */ /* 0x000fe2000000000e */
[----:B------:R-:W-:Y:S01]  /*d0a0*/  IMAD.U32 R21, R20, 0x10000, RZ ;  /* 0x0001000014157824 */ /* 0x000fe200078e00ff */
[----:B------:R-:W-:-:S02]  /*d0b0*/  LOP3.LUT R0, R8, 0xff, RZ, 0xc0, !PT ;  /* 0x000000ff08007812 */ /* 0x000fc400078ec0ff */
[----:B------:R-:W-:Y:S02]  /*d0c0*/  LOP3.LUT R3, R3, 0xff, RZ, 0xc0, !PT ;  /* 0x000000ff03037812 */ /* 0x000fe400078ec0ff */
[----:B------:R-:W-:Y:S02]  /*d0d0*/  LOP3.LUT R13, R12, 0xff0000, R13, 0xf8, !PT ;  /* 0x00ff00000c0d7812 */ /* 0x000fe400078ef80d */
[----:B------:R-:W-:Y:S02]  /*d0e0*/  PRMT R3, R3, 0x7604, R0 ;  /* 0x0000760403037816 */ /* 0x000fe40000000000 */
[----:B------:R-:W-:Y:S02]  /*d0f0*/  LOP3.LUT R0, R10, 0xff, RZ, 0xc0, !PT ;  /* 0x000000ff0a007812 */ /* 0x000fe400078ec0ff */
[----:B------:R-:W-:Y:S02]  /*d100*/  LOP3.LUT R21, R14, 0xff0000, R21, 0xf8, !PT ;  /* 0x00ff00000e157812 */ /* 0x000fe400078ef815 */
[----:B------:R-:W-:-:S02]  /*d110*/  PRMT R15, R15, 0x7604, R0 ;  /* 0x000076040f0f7816 */ /* 0x000fc40000000000 */
[----:B------:R-:W-:Y:S02]  /*d120*/  LOP3.LUT R21, R21, 0xff000000, R11, 0xf8, !PT ;  /* 0xff00000015157812 */ /* 0x000fe400078ef80b */
[----:B------:R-:W-:Y:S02]  /*d130*/  LOP3.LUT R13, R13, 0xff000000, R9, 0xf8, !PT ;  /* 0xff0000000d0d7812 */ /* 0x000fe400078ef809 */
[----:B------:R-:W-:Y:S02]  /*d140*/  LOP3.LUT R3, R3, 0xff0000, R8, 0xf8, !PT ;  /* 0x00ff000003037812 */ /* 0x000fe400078ef808 */
[----:B0-----:R-:W-:Y:S02]  /*d150*/  F2FP.F16.E4M3.UNPACK_B R0, R6.H1 ;  /* 0x00000006ff00723e */ /* 0x001fe400030006ff */
[----:B------:R-:W-:Y:S02]  /*d160*/  LOP3.LUT R15, R15, 0xff0000, R10, 0xf8, !PT ;  /* 0x00ff00000f0f7812 */ /* 0x000fe400078ef80a */
[----:B------:R-:W-:Y:S01]  /*d170*/  F2FP.F16.E4M3.UNPACK_B R24, R21 ;  /* 0x00000015ff18723e */ /* 0x000fe200020006ff */
[----:B------:R-:W-:Y:S01]  /*d180*/  HADD2.F32 R9, -RZ, R0.H1_H1 ;  /* 0x30000000ff097230 */ /* 0x000fe20000004100 */
[----:B------:R-:W-:-:S02]  /*d190*/  F2FP.F16.E4M3.UNPACK_B R14, R13 ;  /* 0x0000000dff0e723e */ /* 0x000fc400020006ff */
        /* <DEDUP_REMOVED lines=86> */
[----:B------:R0:W-:Y:S01]  /*d700*/  STS.128 [R214+0x1f000], R4 ;  /* 0x01f00004d6007388 */ /* 0x0001e20000000c00 */
[----:B------:R-:W-:Y:S05]  /*d710*/  BRA `(.L_x_1527) ;  /* 0x0000004800507947 */ /* 0x000fea0003800000 */
.L_x_1500:
[----:B------:R-:W0:Y:S01]  /*d720*/  LDC R8, c[0x0][0x448] ;  /* 0x00011200ff087b82 */ /* 0x000e220000000800 */
[----:B------:R-:W-:Y:S01]  /*d730*/  IMAD.MOV.U32 R6, RZ, RZ, R24 ;  /* 0x000000ffff067224 */ /* 0x000fe200078e0018 */
[----:B------:R-:W-:Y:S01]  /*d740*/  ULDC.64 UR4, c[0x0][0x3f8] ;  /* 0x0000fe0000047ab9 */ /* 0x000fe20000000a00 */
[----:B------:R-:W-:Y:S01]  /*d750*/  IMAD.MOV.U32 R7, RZ, RZ, R51 ;  /* 0x000000ffff077224 */ /* 0x000fe200078e0033 */
[----:B------:R-:W-:Y:S01]  /*d760*/  ULDC.64 UR6, c[0x0][0x408] ;  /* 0x0001020000067ab9 */ /* 0x000fe20000000a00 */
[----:B------:R-:W-:Y:S01]  /*d770*/  ULDC.64 UR8, c[0x0][0x400] ;  /* 0x0001000000087ab9 */ /* 0x000fe20000000a00 */
[----:B------:R-:W-:Y:S02]  /*d780*/  SHF.R.S32.HI R59, RZ, 0x1f, R22 ;  /* 0x0000001fff3b7819 */ /* 0x000fe40000011416 */
[----:B0-----:R-:W-:-:S13]  /*d790*/  ISETP.NE.AND P0, PT, R8, 0x1, PT ;  /* 0x000000010800780c */ /* 0x001fda0003f05270 */
[----:B------:R-:W0:Y:S08]  /*d7a0*/  @P0 LDC R4, c[0x0][0x44c] ;  /* 0x00011300ff040b82 */ /* 0x000e300000000800 */
[----:B------:R-:W1:Y:S01]  /*d7b0*/  @P0 LDC R5, c[0x0][0x450] ;  /* 0x00011400ff050b82 */ /* 0x000e620000000800 */
[----:B0-----:R-:W-:-:S05]  /*d7c0*/  @P0 IMAD.HI.U32 R4, R9, R4, RZ ;  /* 0x0000000409040227 */ /* 0x001fca00078e00ff */
[----:B-1----:R-:W-:Y:S01]  /*d7d0*/  @P0 SHF.R.U32.HI R9, RZ, R5, R4 ;  /* 0x00000005ff090219 */ /* 0x002fe20000011604 */
[----:B------:R-:W-:Y:S02]  /*d7e0*/  IMAD.MOV.U32 R4, RZ, RZ, R38 ;  /* 0x000000ffff047224 */ /* 0x000fe400078e0026 */
[----:B------:R-:W-:Y:S01]  /*d7f0*/  IMAD.MOV.U32 R5, RZ, RZ, R27 ;  /* 0x000000ffff057224 */ /* 0x000fe200078e001b */
[----:B------:R-:W-:Y:S01]  /*d800*/  SHF.R.S32.HI R10, RZ, 0x1f, R9 ;  /* 0x0000001fff0a7819 */ /* 0x000fe20000011409 */
[----:B------:R-:W-:-:S04]  /*d810*/  IMAD.WIDE.U32 R6, R9, UR4, R6 ;  /* 0x0000000409067c25 */ /* 0x000fc8000f8e0006 */
[----:B------:R-:W-:Y:S02]  /*d820*/  IMAD R12, R10, UR4, RZ ;  /* 0x000000040a0c7c24 */ /* 0x000fe4000f8e02ff */
[----:B------:R-:W-:-:S04]  /*d830*/  IMAD.WIDE.U32 R4, R9, UR6, R4 ;  /* 0x0000000609047c25 */ /* 0x000fc8000f8e0004 */
[----:B------:R-:W-:Y:S01]  /*d840*/  IMAD R10, R10, UR6, RZ ;  /* 0x000000060a0a7c24 */ /* 0x000fe2000f8e02ff */
[----:B------:R-:W-:Y:S01]  /*d850*/  IADD3 R55, P1, R4, UR8, RZ ;  /* 0x0000000804377c10 */ /* 0x000fe2000ff3e0ff */
[C---:B------:R-:W-:Y:S01]  /*d860*/  IMAD R37, R9.reuse, UR5, R12 ;  /* 0x0000000509257c24 */ /* 0x040fe2000f8e020c */
[----:B------:R-:W-:Y:S01]  /*d870*/  ULDC.64 UR4, c[0x0][0x3e8] ;  /* 0x0000fa0000047ab9 */ /* 0x000fe20000000a00 */
[----:B------:R-:W-:Y:S01]  /*d880*/  IMAD R9, R9, UR7, R10 ;  /* 0x0000000709097c24 */ /* 0x000fe2000f8e020a */
[----:B------:R-:W-:Y:S01]  /*d890*/  IADD3 R53, P0, R6, UR4, RZ ;  /* 0x0000000406357c10 */ /* 0x000fe2000ff1e0ff */
[----:B------:R-:W-:-:S03]  /*d8a0*/  UMOV UR4, 0xffffffff ;  /* 0xffffffff00047882 */ /* 0x000fc60000000000 */
[----:B------:R-:W-:Y:S02]  /*d8b0*/  IADD3.X R37, R7, UR5, R37, P0, !PT ;  /* 0x0000000507257c10 */ /* 0x000fe400087fe425 */
[----:B------:R-:W-:Y:S01]  /*d8c0*/  IADD3.X R54, R5, UR9, R9, P1, !PT ;  /* 0x0000000905367c10 */ /* 0x000fe20008ffe409 */
[----:B------:R-:W-:Y:S06]  /*d8d0*/  BRA.DIV UR4, `(.L_x_1530) ;  /* 0x000001f204bc7947 */ /* 0x000fec000b800000 */
[----:B------:R-:W0:Y:S01]  /*d8e0*/  LDC R52, c[0x0][0x3f4] ;  /* 0x0000fd00ff347b82 */ /* 0x000e220000000800 */
[----:B------:R-:W1:Y:S01]  /*d8f0*/  SHFL.IDX PT, R5, R53, RZ, 0x181f ;  /* 0x00181fff35057589 */ /* 0x000e6200000e0000 */
[----:B------:R-:W-:-:S03]  /*d900*/  IMAD R57, R195, R8, RZ ;  /* 0x00000008c3397224 */ /* 0x000fc600078e02ff */
[----:B------:R-:W2:Y:S04]  /*d910*/  SHFL.IDX PT, R14, R55, RZ, 0x181f ;  /* 0x00181fff370e7589 */ /* 0x000ea800000e0000 */
[----:B------:R-:W3:Y:S04]  /*d920*/  SHFL.IDX PT, R4, R37, RZ, 0x181f ;  /* 0x00181fff25047589 */ /* 0x000ee800000e0000 */
[----:B------:R-:W4:Y:S01]  /*d930*/  SHFL.IDX PT, R6, R54, RZ, 0x181f ;  /* 0x00181fff36067589 */ /* 0x000f2200000e0000 */
[----:B0-----:R-:W-:-:S04]  /*d940*/  ISETP.GE.AND P0, PT, R22, R52, PT ;  /* 0x000000341600720c */ /* 0x001fc80003f06270 */
[----:B------:R-:W-:-:S13]  /*d950*/  ISETP.GE.OR P1, PT, R0, R57, P0 ;  /* 0x000000390000720c */ /* 0x000fda0000726670 */
[C---:B-1----:R-:W-:Y:S02]  /*d960*/  @!P1 IADD3 R7, P2, R22.reuse, R5, RZ ;  /* 0x0000000516079210 */ /* 0x042fe40007f5e0ff */
[----:B--2---:R-:W-:-:S03]  /*d970*/  @!P1 IADD3 R24, P3, R22, R14, RZ ;  /* 0x0000000e16189210 */ /* 0x004fc60007f7e0ff */
[----:B---3--:R-:W-:Y:S02]  /*d980*/  @!P1 IMAD.X R5, R4, 0x1, R59, P2 ;  /* 0x0000000104059824 */ /* 0x008fe400010e063b */
[----:B------:R-:W-:Y:S02]  /*d990*/  @!P1 IMAD.MOV.U32 R4, RZ, RZ, R7 ;  /* 0x000000ffff049224 */ /* 0x000fe400078e0007 */
[----:B----4-:R-:W-:-:S04]  /*d9a0*/  @!P1 IMAD.X R25, R6, 0x1, R59, P3 ;  /* 0x0000000106199824 */ /* 0x010fc800018e063b */
[----:B------:R-:W2:Y:S04]  /*d9b0*/  @!P1 LD.E.128 R4, desc[UR46][R4.64] ;  /* 0x0000002e04049980 */ /* 0x000ea8000c101d00 */
[----:B------:R-:W3:Y:S01]  /*d9c0*/  @!P1 LD.E.128 R24, desc[UR46][R24.64] ;  /* 0x0000002e18189980 */ /* 0x000ee2000c101d00 */
[----:B------:R-:W-:Y:S02]  /*d9d0*/  CS2R R44, SRZ ;  /* 0x00000000002c7805 */ /* 0x000fe4000001ff00 */
[----:B------:R-:W-:Y:S02]  /*d9e0*/  CS2R R46, SRZ ;  /* 0x00000000002e7805 */ /* 0x000fe4000001ff00 */
[----:B------:R-:W-:Y:S01]  /*d9f0*/  CS2R R48, SRZ ;  /* 0x0000000000307805 */ /* 0x000fe2000001ff00 */
[----:B------:R0:W1:Y:S01]  /*da00*/  SHFL.IDX PT, R8, R37, 0x1, 0x181f ;  /* 0x00381f0025087f89 */ /* 0x00006200000e0000 */
[----:B------:R-:W-:-:S03]  /*da10*/  CS2R R50, SRZ ;  /* 0x0000000000327805 */ /* 0x000fc6000001ff00 */
[----:B------:R0:W4:Y:S04]  /*da20*/  SHFL.IDX PT, R9, R53, 0x1, 0x181f ;  /* 0x00381f0035097f89 */ /* 0x00012800000e0000 */
[----:B------:R0:W0:Y:S04]  /*da30*/  SHFL.IDX PT, R10, R54, 0x1, 0x181f ;  /* 0x00381f00360a7f89 */ /* 0x00002800000e0000 */
[----:B------:R0:W0:Y:S01]  /*da40*/  SHFL.IDX PT, R14, R55, 0x1, 0x181f ;  /* 0x00381f00370e7f89 */ /* 0x00002200000e0000 */
[----:B--2---:R-:W-:Y:S02]  /*da50*/  @!P1 IMAD.MOV.U32 R44, RZ, RZ, R4 ;  /* 0x000000ffff2c9224 */ /* 0x004fe400078e0004 */
[----:B------:R-:W-:Y:S01]  /*da60*/  @!P1 IMAD.MOV.U32 R45, RZ, RZ, R5 ;  /* 0x000000ffff2d9224 */ /* 0x000fe200078e0005 */
[----:B------:R-:W-:Y:S01]  /*da70*/  CS2R R4, SRZ ;  /* 0x0000000000047805 */ /* 0x000fe2000001ff00 */
[----:B------:R-:W-:-:S02]  /*da80*/  @!P1 IMAD.MOV.U32 R46, RZ, RZ, R6 ;  /* 0x000000ffff2e9224 */ /* 0x000fc400078e0006 */
[----:B------:R-:W-:Y:S02]  /*da90*/  @!P1 IMAD.MOV.U32 R47, RZ, RZ, R7 ;  /* 0x000000ffff2f9224 */ /* 0x000fe400078e0007 */
[----:B---3--:R-:W-:Y:S02]  /*daa0*/  @!P1 IMAD.MOV.U32 R48, RZ, RZ, R24 ;  /* 0x000000ffff309224 */ /* 0x008fe400078e0018 */
[----:B------:R-:W-:Y:S02]  /*dab0*/  @!P1 IMAD.MOV.U32 R49, RZ, RZ, R25 ;  /* 0x000000ffff319224 */ /* 0x000fe400078e0019 */
[----:B------:R-:W-:Y:S02]  /*dac0*/  @!P1 IMAD.MOV.U32 R50, RZ, RZ, R26 ;  /* 0x000000ffff329224 */ /* 0x000fe400078e001a */
[----:B01--4-:R-:W-:-:S07]  /*dad0*/  @!P1 IMAD.MOV.U32 R51, RZ, RZ, R27 ;  /* 0x000000ffff339224 */ /* 0x013fce00078e001b */
.L_x_1850:
[----:B------:R-:W-:Y:S01]  /*dae0*/  VIADD R6, R0, 0x20 ;  /* 0x0000002000067836 */ /* 0x000fe20000000000 */
[----:B------:R-:W-:Y:S01]  /*daf0*/  BSSY B1, `(.L_x_1531) ;  /* 0x0000010000017945 */ /* 0x000fe20003800000 */
[----:B------:R-:W-:Y:S02]  /*db00*/  CS2R R28, SRZ ;  /* 0x00000000001c7805 */ /* 0x000fe4000001ff00 */
[----:B------:R-:W-:Y:S02]  /*db10*/  CS2R R30, SRZ ;  /* 0x00000000001e7805 */ /* 0x000fe4000001ff00 */
[----:B------:R-:W-:Y:S02]  /*db20*/  ISETP.GE.AND P1, PT, R6, R57, PT ;  /* 0x000000390600720c */ /* 0x000fe40003f26270 */
[----:B------:R-:W-:-:S11]  /*db30*/  CS2R R6, SRZ ;  /* 0x0000000000067805 */ /* 0x000fd6000001ff00 */
[----:B------:R-:W-:Y:S05]  /*db40*/  @P1 BRA `(.L_x_1532) ;  /* 0x0000000000281947 */ /* 0x000fea0003800000 */
[----:B------:R-:W-:Y:S02]  /*db50*/  CS2R R6, SRZ ;  /* 0x0000000000067805 */ /* 0x000fe4000001ff00 */
[----:B------:R-:W-:Y:S02]  /*db60*/  CS2R R28, SRZ ;  /* 0x00000000001c7805 */ /* 0x000fe4000001ff00 */
[----:B------:R-:W-:Y:S01]  /*db70*/  CS2R R30, SRZ ;  /* 0x00000000001e7805 */ /* 0x000fe2000001ff00 */
[----:B------:R-:W-:Y:S06]  /*db80*/  @P0 BRA `(.L_x_1532) ;  /* 0x0000000000180947 */ /* 0x000fec0003800000 */
[C---:B------:R-:W-:Y:S02]  /*db90*/  IADD3 R28, P1, R22.reuse, R9, RZ ;  /* 0x00000009161c7210 */ /* 0x040fe40007f3e0ff */
[----:B------:R-:W-:-:S03]  /*dba0*/  IADD3 R4, P2, R22, R14, RZ ;  /* 0x0000000e16047210 */ /* 0x000fc60007f5e0ff */
[--C-:B------:R-:W-:Y:S02]  /*dbb0*/  IMAD.X R29, R8, 0x1, R59.reuse, P1 ;  /* 0x00000001081d7824 */ /* 0x100fe400008e063b */
[----:B------:R-:W-:-:S04]  /*dbc0*/  IMAD.X R5, R10, 0x1, R59, P2 ;  /* 0x000000010a057824 */ /* 0x000fc800010e063b */
[----:B------:R-:W5:Y:S04]  /*dbd0*/  LD.E.128 R28, desc[UR46][R28.64] ;  /* 0x0000002e1c1c7980 */ /* 0x000f68000c101d00 */
[----:B------:R-:W5:Y:S02]  /*dbe0*/  LD.E.128 R4, desc[UR46][R4.64] ;  /* 0x0000002e04047980 */ /* 0x000f64000c101d00 */
.L_x_1532:
[----:B------:R-:W-:Y:S05]  /*dbf0*/  BSYNC B1 ;  /* 0x0000000000017941 */ /* 0x000fea0003800000 */
.L_x_1531:
[----:B------:R-:W-:-:S03]  /*dc00*/  UMOV UR4, 0xffffffff ;  /* 0xffffffff00047882 */ /* 0x000fc60000000000 */
[----:B------:R-:W-:Y:S05]  /*dc10*/  BRA.DIV UR4, `(.L_x_1533) ;  /* 0x000001f6040c7947 */ /* 0x000fea000b800000 */
[----:B------:R-:W0:Y:S01]  /*dc20*/  SHFL.IDX PT, R9, R53, 0x2, 0x181f ;  /* 0x00581f0035097f89 */ /* 0x000e2200000e0000 */
[----:B------:R-:W-:-:S03]  /*dc30*/  VIADD R12, R0, 0x40 ;  /* 0x00000040000c7836 */ /* 0x000fc60000000000 */
[----:B------:R-:W1:Y:S02]  /*dc40*/  SHFL.IDX PT, R14, R55, 0x2, 0x181f ;  /* 0x00581f00370e7f89 */ /* 0x000e6400000e0000 */
[----:B------:R-:W-:Y:S02]  /*dc50*/  ISETP.GE.OR P1, PT, R12, R57, P0 ;  /* 0x000000390c00720c */ /* 0x000fe40000726670 */
[----:B------:R-:W2:Y:S04]  /*dc60*/  SHFL.IDX PT, R8, R37, 0x2, 0x181f ;  /* 0x00581f0025087f89 */ /* 0x000ea800000e0000 */
[----:B------:R-:W3:Y:S07]  /*dc70*/  SHFL.IDX PT, R10, R54, 0x2, 0x181f ;  /* 0x00581f00360a7f89 */ /* 0x000eee00000e0000 */
[----:B0-----:R-:W-:-:S02]  /*dc80*/  @!P1 IADD3 R24, P2, R22, R9, RZ ;  /* 0x0000000916189210 */ /* 0x001fc40007f5e0ff */
[----:B-1----:R-:W-:-:S03]  /*dc90*/  @!P1 IADD3 R32, P3, R22, R14, RZ ;  /* 0x0000000e16209210 */ /* 0x002fc60007f7e0ff */
[--C-:B--2---:R-:W-:Y:S02]  /*dca0*/  @!P1 IMAD.X R25, R8, 0x1, R59.reuse, P2 ;  /* 0x0000000108199824 */ /* 0x104fe400010e063b */
[----:B---3--:R-:W-:-:S04]  /*dcb0*/  @!P1 IMAD.X R33, R10, 0x1, R59, P3 ;  /* 0x000000010a219824 */ /* 0x008fc800018e063b */
[----:B------:R-:W2:Y:S04]  /*dcc0*/  @!P1 LD.E.128 R24, desc[UR46][R24.64] ;  /* 0x0000002e18189980 */ /* 0x000ea8000c101d00 */
[----:B------:R-:W3:Y:S01]  /*dcd0*/  @!P1 LD.E.128 R32, desc[UR46][R32.64] ;  /* 0x0000002e20209980 */ /* 0x000ee2000c101d00 */
[----:B------:R-:W-:Y:S02]  /*dce0*/  CS2R R20, SRZ ;  /* 0x0000000000147805 */ /* 0x000fe4000001ff00 */
[----:B------:R-:W-:Y:S02]  /*dcf0*/  CS2R R38, SRZ ;  /* 0x0000000000267805 */ /* 0x000fe4000001ff00 */
[----:B------:R-:W-:Y:S01]  /*dd00*/  CS2R R40, SRZ ;  /* 0x0000000000287805 */ /* 0x000fe2000001ff00 */
[----:B------:R-:W0:Y:S01]  /*dd10*/  SHFL.IDX PT, R53, R53, 0x3, 0x181f ;  /* 0x00781f0035357f89 */ /* 0x000e2200000e0000 */
[----:B------:R-:W-:-:S02]  /*dd20*/  CS2R R42, SRZ ;  /* 0x00000000002a7805 */ /* 0x000fc4000001ff00 */
[----:B------:R-:W-:Y:S01]  /*dd30*/  CS2R R8, SRZ ;  /* 0x0000000000087805 */ /* 0x000fe2000001ff00 */
[----:B------:R-:W1:Y:S04]  /*dd40*/  SHFL.IDX PT, R37, R37, 0x3, 0x181f ;  /* 0x00781f0025257f89 */ /* 0x000e6800000e0000 */
[----:B------:R-:W4:Y:S04]  /*dd50*/  SHFL.IDX PT, R55, R55, 0x3, 0x181f ;  /* 0x00781f0037377f89 */ /* 0x000f2800000e0000 */
[----:B------:R-:W0:Y:S01]  /*dd60*/  SHFL.IDX PT, R54, R54, 0x3, 0x181f ;  /* 0x00781f0036367f89 */ /* 0x000e2200000e0000 */
[----:B--2---:R-:W-:Y:S01]  /*dd70*/  @!P1 IMAD.MOV.U32 R20, RZ, RZ, R24 ;  /* 0x000000ffff149224 */ /* 0x004fe200078e0018 */
[----:B------:R-:W-:Y:S01]  /*dd80*/  @!P1 MOV R39, R27 ;  /* 0x0000001b00279202 */ /* 0x000fe20000000f00 */
[----:B------:R-:W-:-:S02]  /*dd90*/  @!P1 IMAD.MOV.U32 R21, RZ, RZ, R25 ;  /* 0x000000ffff159224 */ /* 0x000fc400078e0019 */
[----:B------:R-:W-:Y:S02]  /*dda0*/  @!P1 IMAD.MOV.U32 R38, RZ, RZ, R26 ;  /* 0x000000ffff269224 */ /* 0x000fe400078e001a */
[----:B---3--:R-:W-:Y:S02]  /*ddb0*/  @!P1 IMAD.MOV.U32 R40, RZ, RZ, R32 ;  /* 0x000000ffff289224 */ /* 0x008fe400078e0020 */
[----:B------:R-:W-:Y:S02]  /*ddc0*/  @!P1 IMAD.MOV.U32 R41, RZ, RZ, R33 ;  /* 0x000000ffff299224 */ /* 0x000fe400078e0021 */
[----:B------:R-:W-:Y:S02]  /*ddd0*/  @!P1 IMAD.MOV.U32 R42, RZ, RZ, R34 ;  /* 0x000000ffff2a9224 */ /* 0x000fe400078e0022 */
[----:B01--4-:R-:W-:-:S07]  /*dde0*/  @!P1 IMAD.MOV.U32 R43, RZ, RZ, R35 ;  /* 0x000000ffff2b9224 */ /* 0x013fce00078e0023 */
.L_x_1860:
[----:B------:R-:W-:Y:S01]  /*ddf0*/  VIADD R0, R0, 0x60 ;  /* 0x0000006000007836 */ /* 0x000fe20000000000 */
[----:B------:R-:W-:Y:S01]  /*de00*/  BSSY B1, `(.L_x_1534) ;  /* 0x0000010000017945 */ /* 0x000fe20003800000 */
[----:B------:R-:W-:Y:S02]  /*de10*/  CS2R R10, SRZ ;  /* 0x00000000000a7805 */ /* 0x000fe4000001ff00 */
[----:B------:R-:W-:Y:S02]  /*de20*/  CS2R R12, SRZ ;  /* 0x00000000000c7805 */ /* 0x000fe4000001ff00 */
[----:B------:R-:W-:Y:S02]  /*de30*/  CS2R R14, SRZ ;  /* 0x00000000000e7805 */ /* 0x000fe4000001ff00 */
[----:B------:R-:W-:-:S13]  /*de40*/  ISETP.GE.AND P1, PT, R0, R57, PT ;  /* 0x000000390000720c */ /* 0x000fda0003f26270 */
        /* <DEDUP_REMOVED lines=11> */
.L_x_1535:
[----:B------:R-:W-:Y:S05]  /*df00*/  BSYNC B1 ;  /* 0x0000000000017941 */ /* 0x000fea0003800000 */
.L_x_1534:
[----:B------:R-:W-:Y:S01]  /*df10*/  ULEA.HI UR4, UR43, UR43, URZ, 0x1 ;  /* 0x0000002b2b047291 */ /* 0x000fe2000f8f083f */
[----:B------:R-:W-:Y:S01]  /*df20*/  VIADD R37, R17, 0x40 ;  /* 0x0000004011257836 */ /* 0x000fe20000000000 */
[----:B------:R-:W-:Y:S01]  /*df30*/  VIADDMNMX R24, R57, -R199, 0x80, PT ;  /* 0x0000008039187446 */ /* 0x000fe200038009c7 */
[C---:B------:R-:W-:Y:S01]  /*df40*/  VIADD R0, R17.reuse, 0x60 ;  /* 0x0000006011007836 */ /* 0x040fe20000000000 */
[----:B------:R-:W-:Y:S01]  /*df50*/  ULOP3.LUT UR4, UR4, 0xfffffffe, URZ, 0xc0, !UPT ;  /* 0xfffffffe04047892 */ /* 0x000fe2000f8ec03f */
[----:B------:R-:W-:Y:S01]  /*df60*/  BSSY B1, `(.L_x_1536) ;  /* 0x000000a000017945 */ /* 0x000fe20003800000 */
[-C--:B------:R-:W-:Y:S02]  /*df70*/  ISETP.GE.OR P3, PT, R17, R24.reuse, P0 ;  /* 0x000000181100720c */ /* 0x080fe40000766670 */
[----:B------:R-:W-:Y:S01]  /*df80*/  UIADD3 UR4, UR43, -UR4, URZ ;  /* 0x800000042b047290 */ /* 0x000fe2000fffe03f */
[-C--:B------:R-:W-:Y:S02]  /*df90*/  ISETP.GE.OR P2, PT, R219, R24.reuse, P0 ;  /* 0x00000018db00720c */ /* 0x080fe40000746670 */
[----:B------:R-:W-:-:S02]  /*dfa0*/  ISETP.GE.OR P1, PT, R37, R24, P0 ;  /* 0x000000182500720c */ /* 0x000fc40000726670 */
[----:B------:R-:W-:Y:S01]  /*dfb0*/  ISETP.GE.OR P0, PT, R0, R24, P0 ;  /* 0x000000180000720c */ /* 0x000fe20000706670 */
[----:B------:R-:W-:-:S05]  /*dfc0*/  IMAD.U32 R25, RZ, RZ, UR4 ;  /* 0x00000004ff197e24 */ /* 0x000fca000f8e00ff */
[----:B------:R-:W-:-:S04]  /*dfd0*/  SHF.L.U32 R25, R25, 0x1f, RZ ;  /* 0x0000001f19197819 */ /* 0x000fc800000006ff */
[----:B------:R-:W0:Y:S02]  /*dfe0*/  SYNCS.PHASECHK.TRANS64.TRYWAIT P4, [R16+URZ+0x28400], R25 ;  /* 0x02840019100075a7 */ /* 0x000e24000808017f */
[----:B0-----:R-:W-:Y:S05]  /*dff0*/  @!P4 BRA `(.L_x_1537) ;  /* 0x000001f4002cc947 */ /* 0x001fea0003800000 */
.L_x_1861:
[----:B------:R-:W-:Y:S05]  /*e000*/  BSYNC B1 ;  /* 0x0000000000017941 */ /* 0x000fea0003800000 */
.L_x_1536:
[----:B------:R-:W-:Y:S04]  /*e010*/  BSSY B1, `(.L_x_1538) ;  /* 0x0000101000017945 */ /* 0x000fe80003800000 */
[----:B------:R-:W-:Y:S05]  /*e020*/  @P3 BRA `(.L_x_1539) ;  /* 0x0000000c00fc3947 */ /* 0x000fea0003800000 */
[----:B------:R-:W-:Y:S02]  /*e030*/  SHF.R.U32.HI R24, RZ, 0x8, R44 ;  /* 0x00000008ff187819 */ /* 0x000fe4000001162c */
[----:B------:R-:W-:Y:S02]  /*e040*/  LOP3.LUT R26, R44, 0xff, RZ, 0xc0, !PT ;  /* 0x000000ff2c1a7812 */ /* 0x000fe400078ec0ff */
[----:B0-----:R-:W-:Y:S02]  /*e050*/  LOP3.LUT R25, R24, 0xff, RZ, 0xc0, !PT ;  /* 0x000000ff18197812 */ /* 0x001fe400078ec0ff */
[----:B------:R-:W-:Y:S02]  /*e060*/  LEA.HI R24, R52, R3, RZ, 0x1c ;  /* 0x0000000334187211 */ /* 0x000fe400078fe0ff */
[----:B------:R-:W-:Y:S02]  /*e070*/  PRMT R55, R25, 0x7604, R26 ;  /* 0x0000760419377816 */ /* 0x000fe4000000001a */
[----:B------:R-:W-:-:S02]  /*e080*/  SHF.R.S32.HI R25, RZ, 0x1f, R24 ;  /* 0x0000001fff197819 */ /* 0x000fc40000011418 */
[----:B------:R-:W-:Y:S02]  /*e090*/  SHF.R.U32.HI R27, RZ, 0x8, R45 ;  /* 0x00000008ff1b7819 */ /* 0x000fe4000001162d */
[----:B------:R-:W-:Y:S01]  /*e0a0*/  LEA.HI R25, R25, R24, RZ, 0x3 ;  /* 0x0000001819197211 */ /* 0x000fe200078f18ff */
[----:B------:R-:W-:Y:S01]  /*e0b0*/  IMAD.SHL.U32 R24, R24, 0x10, RZ ;  /* 0x0000001018187824 */ /* 0x000fe200078e00ff */
[----:B------:R-:W-:Y:S02]  /*e0c0*/  LOP3.LUT R32, R45, 0xff, RZ, 0xc0, !PT ;  /* 0x000000ff2d207812 */ /* 0x000fe400078ec0ff */
[----:B------:R-:W-:Y:S01]  /*e0d0*/  LOP3.LUT R27, R27, 0xff, RZ, 0xc0, !PT ;  /* 0x000000ff1b1b7812 */ /* 0x000fe200078ec0ff */
[----:B------:R-:W-:Y:S01]  /*e0e0*/  IMAD.SHL.U32 R25, R25, 0x800, RZ ;  /* 0x0000080019197824 */ /* 0x000fe200078e00ff */
[----:B------:R-:W-:Y:S02]  /*e0f0*/  SHF.R.U32.HI R26, RZ, 0x8, R46 ;  /* 0x00000008ff1a7819 */ /* 0x000fe4000001162e */
[----:B------:R-:W-:-:S02]  /*e100*/  SHF.R.U32.HI R33, RZ, 0x8, R47 ;  /* 0x00000008ff217819 */ /* 0x000fc4000001162f */
[----:B------:R-:W-:Y:S02]  /*e110*/  LOP3.LUT R24, R209, 0x70, R24, 0xf8, !PT ;  /* 0x00000070d1187812 */ /* 0x000fe400078ef818 */
[----:B------:R-:W-:Y:S02]  /*e120*/  SHF.R.U32.HI R53, RZ, 0x3, R209 ;  /* 0x00000003ff357819 */ /* 0x000fe400000116d1 */
[----:B------:R-:W-:Y:S02]  /*e130*/  PRMT R57, R27, 0x7604, R32 ;  /* 0x000076041b397816 */ /* 0x000fe40000000020 */
[----:B------:R-:W-:Y:S02]  /*e140*/  LOP3.LUT R27, R26, 0xff, RZ, 0xc0, !PT ;  /* 0x000000ff1a1b7812 */ /* 0x000fe400078ec0ff */
[----:B------:R-:W-:Y:S02]  /*e150*/  LOP3.LUT R32, R46, 0xff, RZ, 0xc0, !PT ;  /* 0x000000ff2e207812 */ /* 0x000fe400078ec0ff */
[----:B------:R-:W-:-:S02]  /*e160*/  LOP3.LUT R34, R47, 0xff, RZ, 0xc0, !PT ;  /* 0x000000ff2f227812 */ /* 0x000fc400078ec0ff */
[----:B------:R-:W-:Y:S02]  /*e170*/  SHF.R.U32.HI R35, RZ, 0x8, R48 ;  /* 0x00000008ff237819 */ /* 0x000fe40000011630 */
[----:B------:R-:W-:Y:S02]  /*e180*/  LOP3.LUT R33, R33, 0xff, RZ, 0xc0, !PT ;  /* 0x000000ff21217812 */ /* 0x000fe400078ec0ff */
[----:B------:R-:W-:Y:S02]  /*e190*/  LOP3.LUT R26, R24, R53, RZ, 0x3c, !PT ;  /* 0x00000035181a7212 */ /* 0x000fe400078e3cff */
[----:B------:R-:W-:Y:S02]  /*e1a0*/  LOP3.LUT R24, R25, 0xffffc000, RZ, 0xc0, !PT ;  /* 0xffffc00019187812 */ /* 0x000fe400078ec0ff */
[----:B------:R-:W-:Y:S02]  /*e1b0*/  LOP3.LUT R54, R48, 0xff, RZ, 0xc0, !PT ;  /* 0x000000ff30367812 */ /* 0x000fe400078ec0ff */
[----:B------:R-:W-:-:S02]  /*e1c0*/  LOP3.LUT R35, R35, 0xff, RZ, 0xc0, !PT ;  /* 0x000000ff23237812 */ /* 0x000fc400078ec0ff */
[----:B------:R-:W-:Y:S02]  /*e1d0*/  PRMT R59, R27, 0x7604, R32 ;  /* 0x000076041b3b7816 */ /* 0x000fe40000000020 */
[----:B------:R-:W-:Y:S02]  /*e1e0*/  PRMT R61, R33, 0x7604, R34 ;  /* 0x00007604213d7816 */ /* 0x000fe40000000022 */
[----:B------:R-:W-:Y:S02]  /*e1f0*/  IADD3 R53, R26, R24, R213 ;  /* 0x000000181a357210 */ /* 0x000fe40007ffe0d5 */
[----:B------:R-:W-:Y:S01]  /*e200*/  SHF.R.U32.HI R32, RZ, 0x8, R49 ;  /* 0x00000008ff207819 */ /* 0x000fe20000011631 */
[----:B------:R-:W-:Y:S01]  /*e210*/  LDS.128 R24, [R214+0x18000] ;  /* 0x01800000d6187984 */ /* 0x000fe20000000c00 */
[----:B------:R-:W-:Y:S01]  /*e220*/  SHF.R.U32.HI R34, RZ, 0x8, R50 ;  /* 0x00000008ff227819 */ /* 0x000fe20000011632 */
[----:B------:R-:W-:Y:S01]  /*e230*/  IMAD.IADD R53, R16, 0x1, R53 ;  /* 0x0000000110357824 */ /* 0x000fe200078e0235 */
[----:B------:R-:W-:-:S02]  /*e240*/  PRMT R63, R35, 0x7604, R54 ;  /* 0x00007604233f7816 */ /* 0x000fc40000000036 */
[----:B------:R-:W-:Y:S02]  /*e250*/  LOP3.LUT R33, R49, 0xff, RZ, 0xc0, !PT ;  /* 0x000000ff31217812 */ /* 0x000fe400078ec0ff */
[----:B------:R-:W-:Y:S02]  /*e260*/  LOP3.LUT R35, R50, 0xff, RZ, 0xc0, !PT ;  /* 0x000000ff32237812 */ /* 0x000fe400078ec0ff */
[----:B------:R-:W-:Y:S02]  /*e270*/  LOP3.LUT R32, R32, 0xff, RZ, 0xc0, !PT ;  /* 0x000000ff20207812 */ /* 0x000fe400078ec0ff */
[----:B------:R-:W-:Y:S02]  /*e280*/  LOP3.LUT R34, R34, 0xff, RZ, 0xc0, !PT ;  /* 0x000000ff22227812 */ /* 0x000fe400078ec0ff */
[----:B------:R-:W-:Y:S02]  /*e290*/  PRMT R67, R32, 0x7604, R33 ;  /* 0x0000760420437816 */ /* 0x000fe40000000021 */
[----:B------:R-:W-:-:S02]  /*e2a0*/  PRMT R69, R34, 0x7604, R35 ;  /* 0x0000760422457816 */ /* 0x000fc40000000023 */
[----:B------:R-:W0:Y:S01]  /*e2b0*/  LDS.128 R32, [R53+0x18000] ;  /* 0x0180000035207984 */ /* 0x000e220000000c00 */
[----:B------:R-:W-:Y:S02]  /*e2c0*/  SHF.R.U32.HI R54, RZ, 0x8, R51 ;  /* 0x00000008ff367819 */ /* 0x000fe40000011633 */
[----:B------:R-:W-:Y:S02]  /*e2d0*/  SHF.R.U32.HI R56, RZ, 0x10, R45 ;  /* 0x00000010ff387819 */ /* 0x000fe4000001162d */
[----:B------:R-:W-:Y:S02]  /*e2e0*/  LOP3.LUT R65, R51, 0xff, RZ, 0xc0, !PT ;  /* 0x000000ff33417812 */ /* 0x000fe400078ec0ff */
[----:B------:R-:W-:Y:S02]  /*e2f0*/  LOP3.LUT R54, R54, 0xff, RZ, 0xc0, !PT ;  /* 0x000000ff36367812 */ /* 0x000fe400078ec0ff */
[----:B------:R-:W-:Y:S02]  /*e300*/  LOP3.LUT R56, R56, 0xff, RZ, 0xc0, !PT ;  /* 0x000000ff38387812 */ /* 0x000fe400078ec0ff */
[----:B------:R-:W-:-:S02]  /*e310*/  PRMT R71, R54, 0x7604, R65 ;  /* 0x0000760436477816 */ /* 0x000fc40000000041 */
[----:B------:R-:W-:Y:S02]  /*e320*/  SHF.R.U32.HI R58, RZ, 0x10, R46 ;  /* 0x00000010ff3a7819 */ /* 0x000fe4000001162e */
[----:B------:R-:W-:Y:S02]  /*e330*/  SHF.R.U32.HI R54, RZ, 0x10, R44 ;  /* 0x00000010ff367819 */ /* 0x000fe4000001162c */
[----:B------:R-:W-:Y:S02]  /*e340*/  PRMT R57, R56, 0x7054, R57 ;  /* 0x0000705438397816 */ /* 0x000fe40000000039 */
[----:B------:R-:W-:Y:S02]  /*e350*/  SHF.R.U32.HI R56, RZ, 0x10, R49 ;  /* 0x00000010ff387819 */ /* 0x000fe40000011631 */
[----:B------:R-:W-:Y:S02]  /*e360*/  LOP3.LUT R58, R58, 0xff, RZ, 0xc0, !PT ;  /* 0x000000ff3a3a7812 */ /* 0x000fe400078ec0ff */
[----:B------:R-:W-:-:S02]  /*e370*/  LOP3.LUT R54, R54, 0xff, RZ, 0xc0, !PT ;  /* 0x000000ff36367812 */ /* 0x000fc400078ec0ff */
[----:B------:R-:W-:Y:S02]  /*e380*/  LOP3.LUT R56, R56, 0xff, RZ, 0xc0, !PT ;  /* 0x000000ff38387812 */ /* 0x000fe400078ec0ff */
[----:B------:R-:W-:Y:S02]  /*e390*/  PRMT R59, R58, 0x7054, R59 ;  /* 0x000070543a3b7816 */ /* 0x000fe4000000003b */
[----:B------:R-:W-:Y:S02]  /*e3a0*/  SHF.R.U32.HI R60, RZ, 0x10, R47 ;  /* 0x00000010ff3c7819 */ /* 0x000fe4000001162f */
[----:B------:R-:W-:Y:S02]  /*e3b0*/  PRMT R55, R54, 0x7054, R55 ;  /* 0x0000705436377816 */ /* 0x000fe40000000037 */
[----:B------:R-:W-:Y:S02]  /*e3c0*/  SHF.R.U32.HI R58, RZ, 0x10, R50 ;  /* 0x00000010ff3a7819 */ /* 0x000fe40000011632 */
[----:B------:R-:W-:-:S02]  /*e3d0*/  SHF.R.U32.HI R54, RZ, 0x10, R48 ;  /* 0x00000010ff367819 */ /* 0x000fc40000011630 */
[----:B------:R-:W-:Y:S02]  /*e3e0*/  PRMT R67, R56, 0x7054, R67 ;  /* 0x0000705438437816 */ /* 0x000fe40000000043 */
[----:B------:R-:W-:Y:S02]  /*e3f0*/  LOP3.LUT R60, R60, 0xff, RZ, 0xc0, !PT ;  /* 0x000000ff3c3c7812 */ /* 0x000fe400078ec0ff */
[----:B------:R-:W-:Y:S02]  /*e400*/  LOP3.LUT R58, R58, 0xff, RZ, 0xc0, !PT ;  /* 0x000000ff3a3a7812 */ /* 0x000fe400078ec0ff */
[----:B------:R-:W-:Y:S02]  /*e410*/  LOP3.LUT R54, R54, 0xff, RZ, 0xc0, !PT ;  /* 0x000000ff36367812 */ /* 0x000fe400078ec0ff */
[----:B------:R-:W-:Y:S02]  /*e420*/  LOP3.LUT R67, R67, 0xff000000, R49, 0xf8, !PT ;  /* 0xff00000043437812 */ /* 0x000fe400078ef831 */
[----:B------:R-:W-:-:S02]  /*e430*/  PRMT R61, R60, 0x7054, R61 ;  /* 0x000070543c3d7816 */ /* 0x000fc4000000003d */
[----:B------:R-:W-:Y:S02]  /*e440*/  PRMT R69, R58, 0x7054, R69 ;  /* 0x000070543a457816 */ /* 0x000fe40000000045 */
[----:B------:R-:W-:Y:S02]  /*e450*/  PRMT R65, R54, 0x7054, R63 ;  /* 0x0000705436417816 */ /* 0x000fe4000000003f */
[----:B------:R-:W-:Y:S02]  /*e460*/  LOP3.LUT R58, R57, 0xff000000, R45, 0xf8, !PT ;  /* 0xff000000393a7812 */ /* 0x000fe400078ef82d */
[----:B------:R-:W-:Y:S02]  /*e470*/  F2FP.F16.E4M3.UNPACK_B R68, R67 ;  /* 0x00000043ff44723e */ /* 0x000fe400020006ff */
[----:B0-----:R-:W-:Y:S02]  /*e480*/  F2FP.F16.E4M3.UNPACK_B R56, R33 ;  /* 0x00000021ff38723e */ /* 0x001fe400020006ff */
[----:B------:R-:W-:Y:S01]  /*e490*/  LOP3.LUT R63, R61, 0xff000000, R47, 0xf8, !PT ;  /* 0xff0000003d3f7812 */ /* 0x000fe200078ef82f */
[----:B------:R-:W-:Y:S01]  /*e4a0*/  HADD2.F32 R70, -RZ, R68.H0_H0 ;  /* 0x20000044ff467230 */ /* 0x000fe20000004100 */
[----:B------:R-:W-:-:S02]  /*e4b0*/  LOP3.LUT R54, R55, 0xff000000, R44, 0xf8, !PT ;  /* 0xff00000037367812 */ /* 0x000fc400078ef82c */
[----:B------:R-:W-:Y:S02]  /*e4c0*/  LOP3.LUT R47, R65, 0xff000000, R48, 0xf8, !PT ;  /* 0xff000000412f7812 */ /* 0x000fe400078ef830 */
[----:B------:R-:W-:Y:S02]  /*e4d0*/  F2FP.F16.E4M3.UNPACK_B R61, R58 ;  /* 0x0000003aff3d723e */ /* 0x000fe400020006ff */
[-C--:B------:R-:W-:Y:S02]  /*e4e0*/  F2FP.F16.E4M3.UNPACK_B R48, R25.reuse ;  /* 0x00000019ff30723e */ /* 0x080fe400020006ff */
[----:B------:R-:W-:Y:S01]  /*e4f0*/  F2FP.F16.E4M3.UNPACK_B R55, R25.H1 ;  /* 0x00000019ff37723e */ /* 0x000fe200030006ff */
[----:B------:R-:W-:Y:S01]  /*e500*/  HADD2.F32 R25, -RZ, R56.H0_H0 ;  /* 0x20000038ff197230 */ /* 0x000fe20000004100 */
[----:B------:R-:W-:Y:S01]  /*e510*/  LOP3.LUT R44, R59, 0xff000000, R46, 0xf8, !PT ;  /* 0xff0000003b2c7812 */ /* 0x000fe200078ef82e */
[--C-:B------:R-:W-:Y:S01]  /*e520*/  HADD2.F32 R66, -RZ, R61.reuse.H0_H0 ;  /* 0x2000003dff427230 */ /* 0x100fe20000004100 */
[----:B------:R-:W-:Y:S01]  /*e530*/  LOP3.LUT R45, R69, 0xff000000, R50, 0xf8, !PT ;  /* 0xff000000452d7812 */ /* 0x000fe200078ef832 */
[----:B------:R-:W-:Y:S01]  /*e540*/  HADD2.F32 R49, -RZ, R48.H0_H0 ;  /* 0x20000030ff317230 */ /* 0x000fe20000004100 */
[----:B------:R-:W-:Y:S01]  /*e550*/  SHF.R.U32.HI R60, RZ, 0x10, R51 ;  /* 0x00000010ff3c7819 */ /* 0x000fe20000011633 */
[----:B------:R-:W-:Y:S01]  /*e560*/  HADD2.F32 R69, -RZ, R68.H1_H1 ;  /* 0x30000044ff457230 */ /* 0x000fe20000004100 */
[-C--:B------:R-:W-:Y:S01]  /*e570*/  F2FP.F16.E4M3.UNPACK_B R50, R32.reuse ;  /* 0x00000020ff32723e */ /* 0x080fe200020006ff */
[----:B------:R-:W-:Y:S01]  /*e580*/  HADD2.F32 R56, -RZ, R56.H1_H1 ;  /* 0x30000038ff387230 */ /* 0x000fe20000004100 */
[----:B------:R-:W-:Y:S01]  /*e590*/  F2FP.F16.E4M3.UNPACK_B R59, R32.H1 ;  /* 0x00000020ff3b723e */ /* 0x000fe200030006ff */
[C---:B------:R-:W-:Y:S01]  /*e5a0*/  FMUL.FTZ R32, R25.reuse, R70 ;  /* 0x0000004619207220 */ /* 0x040fe20000410000 */
[----:B------:R-:W-:Y:S01]  /*e5b0*/  F2FP.F16.E4M3.UNPACK_B R57, R33.H1 ;  /* 0x00000021ff39723e */ /* 0x000fe200030006ff */
[-C--:B------:R-:W-:Y:S01]  /*e5c0*/  FMUL.FTZ R33, R25, R66.reuse ;  /* 0x0000004219217220 */ /* 0x080fe20000410000 */
[----:B------:R-:W-:Y:S01]  /*e5d0*/  F2FP.F16.E4M3.UNPACK_B R67, R67.H1 ;  /* 0x00000043ff43723e */ /* 0x000fe200030006ff */
[C---:B------:R-:W-:Y:S01]  /*e5e0*/  FFMA.FTZ R25, R49.reuse, R66, -R32 ;  /* 0x0000004231197223 */ /* 0x040fe20000010820 */
[----:B------:R-:W-:Y:S01]  /*e5f0*/  F2FP.F16.E4M3.UNPACK_B R58, R58.H1 ;  /* 0x0000003aff3a723e */ /* 0x000fe200030006ff */
[----:B------:R-:W-:Y:S01]  /*e600*/  HADD2.F32 R61, -RZ, R61.H1_H1 ;  /* 0x3000003dff3d7230 */ /* 0x000fe20000004100 */
[----:B------:R-:W-:Y:S01]  /*e610*/  LOP3.LUT R60, R60, 0xff, RZ, 0xc0, !PT ;  /* 0x000000ff3c3c7812 */ /* 0x000fe200078ec0ff */
[----:B------:R-:W-:Y:S01]  /*e620*/  HADD2.F32 R66, -RZ, R67.H0_H0 ;  /* 0x20000043ff427230 */ /* 0x000fe20000004100 */
[-C--:B------:R-:W-:Y:S01]  /*e630*/  F2FP.F16.E4M3.UNPACK_B R62, R35.reuse ;  /* 0x00000023ff3e723e */ /* 0x080fe200020006ff */
[----:B------:R-:W-:Y:S01]  /*e640*/  HADD2.F32 R32, -RZ, R57.H0_H0 ;  /* 0x20000039ff207230 */ /* 0x000fe20000004100 */
[----:B------:R-:W-:Y:S01]  /*e650*/  F2FP.F16.E4M3.UNPACK_B R65, R35.H1 ;  /* 0x00000023ff41723e */ /* 0x000fe200030006ff */
[----:B------:R-:W-:Y:S01]  /*e660*/  HADD2.F32 R35, -RZ, R58.H0_H0 ;  /* 0x2000003aff237230 */ /* 0x000fe20000004100 */
[----:B------:R-:W-:Y:S01]  /*e670*/  PRMT R71, R60, 0x7054, R71 ;  /* 0x000070543c477816 */ /* 0x000fe20000000047 */
[----:B------:R-:W-:Y:S01]  /*e680*/  FFMA.FTZ R33, R49, R70, R33 ;  /* 0x0000004631217223 */ /* 0x000fe20000010021 */
[----:B------:R-:W-:-:S02]  /*e690*/  HADD2.F32 R48, -RZ, R48.H1_H1 ;  /* 0x30000030ff307230 */ /* 0x000fc40000004100 */
[C---:B------:R-:W-:Y:S01]  /*e6a0*/  FMUL.FTZ R73, R56.reuse, R69 ;  /* 0x0000004538497220 */ /* 0x040fe20000410000 */
[----:B------:R-:W-:Y:S02]  /*e6b0*/  HADD2.F32 R49, -RZ, R55.H0_H0 ;  /* 0x20000037ff317230 */ /* 0x000fe40000004100 */
[----:B------:R-:W-:Y:S01]  /*e6c0*/  FMUL.FTZ R56, R56, R61 ;  /* 0x0000003d38387220 */ /* 0x000fe20000410000 */
[CC--:B------:R-:W-:Y:S01]  /*e6d0*/  FMUL.FTZ R68, R32.reuse, R66.reuse ;  /* 0x0000004220447220 */ /* 0x0c0fe20000410000 */
[----:B------:R-:W-:Y:S01]  /*e6e0*/  LOP3.LUT R71, R71, 0xff000000, R51, 0xf8, !PT ;  /* 0xff00000047477812 */ /* 0x000fe200078ef833 */
[----:B------:R-:W-:Y:S01]  /*e6f0*/  FMUL.FTZ R75, R32, R35 ;  /* 0x00000023204b7220 */ /* 0x000fe20000410000 */
[C---:B------:R-:W-:Y:S01]  /*e700*/  FFMA.FTZ R32, R48.reuse, R61, -R73 ;  /* 0x0000003d30207223 */ /* 0x040fe20000010849 */
[----:B------:R-:W-:Y:S01]  /*e710*/  FFMA.FTZ R48, R48, R69, R56 ;  /* 0x0000004530307223 */ /* 0x000fe20000010038 */
[C---:B------:R-:W-:Y:S01]  /*e720*/  FFMA.FTZ R35, R49.reuse, R35, -R68 ;  /* 0x0000002331237223 */ /* 0x040fe20000010844 */
[----:B------:R-:W-:Y:S01]  /*e730*/  FFMA.FTZ R49, R49, R66, R75 ;  /* 0x0000004231317223 */ /* 0x000fe2000001004b */
[----:B------:R-:W-:Y:S01]  /*e740*/  F2FP.F16.E4M3.UNPACK_B R69, R71 ;  /* 0x00000047ff45723e */ /* 0x000fe200020006ff */
[----:B------:R-:W-:Y:S01]  /*e750*/  HADD2.F32 R68, -RZ, R67.H1_H1 ;  /* 0x30000043ff447230 */ /* 0x000fe20000004100 */
[----:B------:R-:W-:Y:S01]  /*e760*/  F2FP.F16.E4M3.UNPACK_B R66, R63 ;  /* 0x0000003fff42723e */ /* 0x000fe200020006ff */
[----:B------:R-:W-:Y:S01]  /*e770*/  HADD2.F32 R57, -RZ, R57.H1_H1 ;  /* 0x30000039ff397230 */ /* 0x000fe20000004100 */
[-C--:B------:R-:W-:Y:S01]  /*e780*/  F2FP.F16.E4M3.UNPACK_B R60, R27.reuse ;  /* 0x0000001bff3c723e */ /* 0x080fe200020006ff */
[----:B------:R-:W-:Y:S01]  /*e790*/  HADD2.F32 R58, -RZ, R58.H1_H1 ;  /* 0x3000003aff3a7230 */ /* 0x000fe20000004100 */
[----:B------:R-:W-:Y:S01]  /*e7a0*/  F2FP.F16.E4M3.UNPACK_B R64, R27.H1 ;  /* 0x0000001bff40723e */ /* 0x000fe200030006ff */
[----:B------:R-:W-:-:S02]  /*e7b0*/  HADD2.F32 R70, -RZ, R69.H0_H0 ;  /* 0x20000045ff467230 */ /* 0x000fc40000004100 */
[C---:B------:R-:W-:Y:S01]  /*e7c0*/  FMUL.FTZ R72, R57.reuse, R68 ;  /* 0x0000004439487220 */ /* 0x040fe20000410000 */
[----:B------:R-:W-:Y:S02]  /*e7d0*/  HADD2.F32 R56, -RZ, R62.H0_H0 ;  /* 0x2000003eff387230 */ /* 0x000fe40000004100 */
[----:B------:R-:W-:Y:S01]  /*e7e0*/  FMUL.FTZ R57, R57, R58 ;  /* 0x0000003a39397220 */ /* 0x000fe20000410000 */
[----:B------:R-:W-:Y:S01]  /*e7f0*/  HADD2.F32 R67, -RZ, R66.H0_H0 ;  /* 0x20000042ff437230 */ /* 0x000fe20000004100 */
[----:B------:R-:W-:Y:S01]  /*e800*/  F2FP.F16.E4M3.UNPACK_B R51, R24.H1 ;  /* 0x00000018ff33723e */ /* 0x000fe200030006ff */
[----:B------:R-:W-:Y:S02]  /*e810*/  HADD2.F32 R55, -RZ, R55.H1_H1 ;  /* 0x30000037ff377230 */ /* 0x000fe40000004100 */
[C---:B------:R-:W-:Y:S01]  /*e820*/  FMUL.FTZ R74, R56.reuse, R70 ;  /* 0x00000046384a7220 */ /* 0x040fe20000410000 */
[----:B------:R-:W-:Y:S02]  /*e830*/  HADD2.F32 R61, -RZ, R60.H0_H0 ;  /* 0x2000003cff3d7230 */ /* 0x000fe40000004100 */
[----:B------:R-:W-:Y:S01]  /*e840*/  FMUL.FTZ R73, R56, R67 ;  /* 0x0000004338497220 */ /* 0x000fe20000410000 */
[----:B------:R-:W-:-:S02]  /*e850*/  HADD2.F32 R69, -RZ, R69.H1_H1 ;  /* 0x30000045ff457230 */ /* 0x000fc40000004100 */
[C---:B------:R-:W-:Y:S01]  /*e860*/  FFMA.FTZ R56, R55.reuse, R58, -R72 ;  /* 0x0000003a37387223 */ /* 0x040fe20000010848 */
[----:B------:R-:W-:Y:S01]  /*e870*/  FFMA.FTZ R58, R55, R68, R57 ;  /* 0x00000044373a7223 */ /* 0x000fe20000010039 */
[C---:B------:R-:W-:Y:S01]  /*e880*/  FFMA.FTZ R57, R61.reuse, R67, -R74 ;  /* 0x000000433d397223 */ /* 0x040fe2000001084a */
[----:B------:R-:W-:Y:S01]  /*e890*/  F2FP.F16.E4M3.UNPACK_B R72, R71.H1 ;  /* 0x00000047ff48723e */ /* 0x000fe200030006ff */
[----:B------:R-:W-:Y:S01]  /*e8a0*/  HADD2.F32 R67, -RZ, R66.H1_H1 ;  /* 0x30000042ff437230 */ /* 0x000fe20000004100 */
[----:B------:R-:W-:Y:S01]  /*e8b0*/  F2FP.F16.E4M3.UNPACK_B R66, R63.H1 ;  /* 0x0000003fff42723e */ /* 0x000fe200030006ff */
[----:B------:R-:W-:Y:S01]  /*e8c0*/  FFMA.FTZ R55, R61, R70, R73 ;  /* 0x000000463d377223 */ /* 0x000fe20000010049 */
[----:B------:R-:W-:Y:S01]  /*e8d0*/  HADD2.F32 R62, -RZ, R62.H1_H1 ;  /* 0x3000003eff3e7230 */ /* 0x000fe20000004100 */
[----:B------:R-:W-:Y:S01]  /*e8e0*/  F2FP.F16.E4M3.UNPACK_B R46, R24 ;  /* 0x00000018ff2e723e */ /* 0x000fe200020006ff */
[----:B------:R-:W-:Y:S01]  /*e8f0*/  HADD2.F32 R70, -RZ, R72.H0_H0 ;  /* 0x20000048ff467230 */ /* 0x000fe20000004100 */
[----:B------:R-:W-:Y:S01]  /*e900*/  F2FP.F16.E4M3.UNPACK_B R24, R26 ;  /* 0x0000001aff18723e */ /* 0x000fe200020006ff */
[----:B------:R-:W-:-:S02]  /*e910*/  HADD2.F32 R61, -RZ, R65.H0_H0 ;  /* 0x20000041ff3d7230 */ /* 0x000fc40000004100 */
[C---:B------:R-:W-:Y:S01]  /*e920*/  FMUL.FTZ R71, R62.reuse, R69 ;  /* 0x000000453e477220 */ /* 0x040fe20000410000 */
[----:B------:R-:W-:Y:S02]  /*e930*/  HADD2.F32 R68, -RZ, R66.H0_H0 ;  /* 0x20000042ff447230 */ /* 0x000fe40000004100 */
[----:B------:R-:W-:Y:S01]  /*e940*/  FMUL.FTZ R74, R62, R67 ;  /* 0x000000433e4a7220 */ /* 0x000fe20000410000 */
[----:B------:R-:W-:Y:S02]  /*e950*/  HADD2.F32 R60, -RZ, R60.H1_H1 ;  /* 0x3000003cff3c7230 */ /* 0x000fe40000004100 */
[C---:B------:R-:W-:Y:S01]  /*e960*/  FMUL.FTZ R76, R61.reuse, R70 ;  /* 0x000000463d4c7220 */ /* 0x040fe20000410000 */
[----:B------:R-:W-:Y:S02]  /*e970*/  HADD2.F32 R63, -RZ, R64.H0_H0 ;  /* 0x20000040ff3f7230 */ /* 0x000fe40000004100 */
[----:B------:R-:W-:Y:S01]  /*e980*/  FMUL.FTZ R73, R61, R68 ;  /* 0x000000443d497220 */ /* 0x000fe20000410000 */
[----:B------:R-:W-:-:S02]  /*e990*/  HADD2.F32 R65, -RZ, R65.H1_H1 ;  /* 0x30000041ff417230 */ /* 0x000fc40000004100 */
[C---:B------:R-:W-:Y:S01]  /*e9a0*/  FFMA.FTZ R62, R60.reuse, R67, -R71 ;  /* 0x000000433c3e7223 */ /* 0x040fe20000010847 */
[----:B------:R-:W-:Y:S01]  /*e9b0*/  F2FP.F16.E4M3.UNPACK_B R71, R47.H1 ;  /* 0x0000002fff47723e */ /* 0x000fe200030006ff */
[C---:B------:R-:W-:Y:S01]  /*e9c0*/  FFMA.FTZ R61, R63.reuse, R68, -R76 ;  /* 0x000000443f3d7223 */ /* 0x040fe2000001084c */
[----:B------:R-:W-:Y:S01]  /*e9d0*/  F2FP.F16.E4M3.UNPACK_B R68, R54.H1 ;  /* 0x00000036ff44723e */ /* 0x000fe200030006ff */
[----:B------:R-:W-:Y:S01]  /*e9e0*/  FFMA.FTZ R63, R63, R70, R73 ;  /* 0x000000463f3f7223 */ /* 0x000fe20000010049 */
[----:B------:R-:W-:Y:S02]  /*e9f0*/  HADD2.F32 R70, -RZ, R66.H1_H1 ;  /* 0x30000042ff467230 */ /* 0x000fe40000004100 */
[----:B------:R-:W-:Y:S01]  /*ea00*/  FFMA.FTZ R60, R60, R69, R74 ;  /* 0x000000453c3c7223 */ /* 0x000fe2000001004a */
[----:B------:R-:W-:Y:S01]  /*ea10*/  HADD2.F32 R73, -RZ, R72.H1_H1 ;  /* 0x30000048ff497230 */ /* 0x000fe20000004100 */
[----:B------:R-:W-:Y:S01]  /*ea20*/  F2FP.F16.E4M3.UNPACK_B R27, R26.H1 ;  /* 0x0000001aff1b723e */ /* 0x000fe200030006ff */
        /* <DEDUP_REMOVED lines=11> */
[-C--:B------:R-:W-:Y:S01]  /*eae0*/  FMUL.FTZ R75, R64, R69.reuse ;  /* 0x00000045404b7220 */ /* 0x080fe20000410000 */
[----:B------:R-:W-:Y:S01]  /*eaf0*/  FFMA.FTZ R64, R66, R70, -R77 ;  /* 0x0000004642407223 */ /* 0x000fe2000001084d */
[C---:B------:R-:W-:Y:S01]  /*eb00*/  FFMA.FTZ R65, R67.reuse, R69, -R74 ;  /* 0x0000004543417223 */ /* 0x040fe2000001084a */
[----:B------:R-:W-:Y:S02]  /*eb10*/  HADD2.F32 R70, -RZ, R68.H1_H1 ;  /* 0x30000044ff467230 */ /* 0x000fe40000004100 */
[----:B------:R-:W-:Y:S01]  /*eb20*/  FFMA.FTZ R67, R67, R72, R75 ;  /* 0x0000004843437223 */ /* 0x000fe2000001004b */
[----:B------:R-:W-:Y:S01]  /*eb30*/  HADD2.F32 R72, -RZ, R71.H1_H1 ;  /* 0x30000047ff487230 */ /* 0x000fe20000004100 */
[----:B------:R-:W-:Y:S01]  /*eb40*/  F2FP.F16.E4M3.UNPACK_B R69, R47 ;  /* 0x0000002fff45723e */ /* 0x000fe200020006ff */
[----:B------:R-:W-:Y:S01]  /*eb50*/  HADD2.F32 R51, -RZ, R51.H1_H1 ;  /* 0x30000033ff337230 */ /* 0x000fe20000004100 */
[----:B------:R-:W-:Y:S01]  /*eb60*/  F2FP.F16.E4M3.UNPACK_B R68, R54 ;  /* 0x00000036ff44723e */ /* 0x000fe200020006ff */
[C---:B------:R-:W-:Y:S01]  /*eb70*/  FMUL.FTZ R47, R59.reuse, R70 ;  /* 0x000000463b2f7220 */ /* 0x040fe20000410000 */
[----:B------:R-:W-:Y:S01]  /*eb80*/  FMUL.FTZ R74, R59, R72 ;  /* 0x000000483b4a7220 */ /* 0x000fe20000410000 */
[----:B------:R-:W-:-:S02]  /*eb90*/  HADD2.F32 R59, -RZ, R69.H0_H0 ;  /* 0x20000045ff3b7230 */ /* 0x000fc40000004100 */
[----:B------:R-:W-:Y:S01]  /*eba0*/  FFMA.FTZ R66, R66, R73, R76 ;  /* 0x0000004942427223 */ /* 0x000fe2000001004c */
[----:B------:R-:W-:Y:S02]  /*ebb0*/  HADD2.F32 R54, -RZ, R50.H0_H0 ;  /* 0x20000032ff367230 */ /* 0x000fe40000004100 */
[C---:B------:R-:W-:Y:S01]  /*ebc0*/  FFMA.FTZ R74, R51.reuse, R70, -R74 ;  /* 0x00000046334a7223 */ /* 0x040fe2000001084a */
[----:B------:R-:W-:Y:S01]  /*ebd0*/  FFMA.FTZ R76, R51, R72, R47 ;  /* 0x00000048334c7223 */ /* 0x000fe2000001002f */
[----:B------:R-:W-:Y:S01]  /*ebe0*/  HADD2.F32 R51, -RZ, R68.H0_H0 ;  /* 0x20000044ff337230 */ /* 0x000fe20000004100 */
[----:B------:R-:W-:Y:S01]  /*ebf0*/  F2FP.SATFINITE.E4M3.F32.PACK_AB_MERGE_C R35, R56, R35, RZ ;  /* 0x000000233823723e */ /* 0x000fe200048070ff */
[----:B------:R-:W-:Y:S02]  /*ec00*/  HADD2.F32 R47, -RZ, R46.H0_H0 ;  /* 0x2000002eff2f7230 */ /* 0x000fe40000004100 */
[----:B------:R-:W-:Y:S01]  /*ec10*/  FMUL.FTZ R70, R54, R59 ;  /* 0x0000003b36467220 */ /* 0x000fe20000410000 */
[----:B------:R-:W-:-:S02]  /*ec20*/  HADD2.F32 R69, -RZ, R69.H1_H1 ;  /* 0x30000045ff457230 */ /* 0x000fc40000004100 */
[-C--:B------:R-:W-:Y:S01]  /*ec30*/  FMUL.FTZ R54, R54, R51.reuse ;  /* 0x0000003336367220 */ /* 0x080fe20000410000 */
[----:B------:R-:W-:Y:S02]  /*ec40*/  HADD2.F32 R50, -RZ, R50.H1_H1 ;  /* 0x30000032ff327230 */ /* 0x000fe40000004100 */
[C---:B------:R-:W-:Y:S01]  /*ec50*/  FFMA.FTZ R70, R47.reuse, R51, -R70 ;  /* 0x000000332f467223 */ /* 0x040fe20000010846 */
[----:B------:R-:W-:Y:S01]  /*ec60*/  HADD2.F32 R51, -RZ, R68.H1_H1 ;  /* 0x30000044ff337230 */ /* 0x000fe20000004100 */
[----:B------:R-:W-:Y:S01]  /*ec70*/  F2FP.F16.E4M3.UNPACK_B R68, R45.H1 ;  /* 0x0000002dff44723e */ /* 0x000fe200030006ff */
[----:B------:R-:W-:Y:S02]  /*ec80*/  HADD2.F32 R46, -RZ, R46.H1_H1 ;  /* 0x3000002eff2e7230 */ /* 0x000fe40000004100 */
[C---:B------:R-:W-:Y:S01]  /*ec90*/  FMUL.FTZ R71, R50.reuse, R69 ;  /* 0x0000004532477220 */ /* 0x040fe20000410000 */
[----:B------:R-:W-:Y:S01]  /*eca0*/  FFMA.FTZ R59, R47, R59, R54 ;  /* 0x0000003b2f3b7223 */ /* 0x000fe20000010036 */
[-C--:B------:R-:W-:Y:S01]  /*ecb0*/  F2FP.F16.E4M3.UNPACK_B R54, R44.reuse.H1 ;  /* 0x0000002cff36723e */ /* 0x080fe200030006ff */
[-C--:B------:R-:W-:Y:S01]  /*ecc0*/  FMUL.FTZ R50, R50, R51.reuse ;  /* 0x0000003332327220 */ /* 0x080fe20000410000 */
[----:B------:R-:W-:Y:S01]  /*ecd0*/  FFMA.FTZ R71, R46, R51, -R71 ;  /* 0x000000332e477223 */ /* 0x000fe20000010847 */
[----:B------:R-:W-:Y:S01]  /*ece0*/  HADD2.F32 R51, -RZ, R68.H0_H0 ;  /* 0x20000044ff337230 */ /* 0x000fe20000004100 */
[----:B------:R-:W-:Y:S01]  /*ecf0*/  F2FP.F16.E4M3.UNPACK_B R44, R44 ;  /* 0x0000002cff2c723e */ /* 0x000fe200020006ff */
[----:B------:R-:W-:-:S02]  /*ed00*/  HADD2.F32 R47, -RZ, R34.H0_H0 ;  /* 0x20000022ff2f7230 */ /* 0x000fc40000004100 */
[----:B------:R-:W-:Y:S01]  /*ed10*/  FFMA.FTZ R72, R46, R69, R50 ;  /* 0x000000452e487223 */ /* 0x000fe20000010032 */
[--C-:B------:R-:W-:Y:S01]  /*ed20*/  HADD2.F32 R50, -RZ, R54.reuse.H0_H0 ;  /* 0x20000036ff327230 */ /* 0x100fe20000004100 */
[----:B------:R-:W-:Y:S01]  /*ed30*/  F2FP.SATFINITE.E4M3.F32.PACK_AB_MERGE_C R49, R58, R49, RZ ;  /* 0x000000313a31723e */ /* 0x000fe200048070ff */
        /* <DEDUP_REMOVED lines=8> */
[----:B------:R-:W-:Y:S01]  /*edc0*/  HADD2.F32 R27, -RZ, R27.H1_H1 ;  /* 0x3000001bff1b7230 */ /* 0x000fe20000004100 */
[----:B------:R-:W-:Y:S01]  /*edd0*/  F2FP.SATFINITE.E4M3.F32.PACK_AB_MERGE_C R63, R66, R63, RZ ;  /* 0x0000003f423f723e */ /* 0x000fe200048070ff */
[--C-:B------:R-:W-:Y:S02]  /*ede0*/  HADD2.F32 R47, -RZ, R44.reuse.H1_H1 ;  /* 0x3000002cff2f7230 */ /* 0x100fe40000004100 */
[C---:B------:R-:W-:Y:S01]  /*edf0*/  FMUL.FTZ R78, R34.reuse, R68 ;  /* 0x00000044224e7220 */ /* 0x040fe20000410000 */
[-C--:B------:R-:W-:Y:S01]  /*ee00*/  FMUL.FTZ R69, R34, R54.reuse ;  /* 0x0000003622457220 */ /* 0x080fe20000410000 */
[----:B------:R-:W-:Y:S01]  /*ee10*/  F2FP.F16.E4M3.UNPACK_B R34, R45 ;  /* 0x0000002dff22723e */ /* 0x000fe200020006ff */
[----:B------:R-:W-:Y:S02]  /*ee20*/  HADD2.F32 R45, -RZ, R44.H0_H0 ;  /* 0x2000002cff2d7230 */ /* 0x000fe40000004100 */
[C---:B------:R-:W-:Y:S01]  /*ee30*/  FFMA.FTZ R77, R27.reuse, R54, -R78 ;  /* 0x000000361b4d7223 */ /* 0x040fe2000001084e */
[----:B------:R-:W-:Y:S01]  /*ee40*/  FFMA.FTZ R68, R27, R68, R69 ;  /* 0x000000441b447223 */ /* 0x000fe20000010045 */
[----:B------:R-:W-:Y:S01]  /*ee50*/  HADD2.F32 R27, -RZ, R26.H0_H0 ;  /* 0x2000001aff1b7230 */ /* 0x000fe20000004100 */
[----:B------:R-:W-:Y:S01]  /*ee60*/  F2FP.SATFINITE.E4M3.F32.PACK_AB_MERGE_C R67, R76, R67, RZ ;  /* 0x000000434c43723e */ /* 0x000fe200048070ff */
[--C-:B------:R-:W-:Y:S01]  /*ee70*/  HADD2.F32 R44, -RZ, R34.reuse.H0_H0 ;  /* 0x20000022ff2c7230 */ /* 0x100fe20000004100 */
[----:B------:R-:W-:Y:S01]  /*ee80*/  F2FP.SATFINITE.E4M3.F32.PACK_AB_MERGE_C R50, R77, R50, RZ ;  /* 0x000000324d32723e */ /* 0x000fe200048070ff */
[----:B------:R-:W-:Y:S01]  /*ee90*/  HADD2.F32 R51, -RZ, R34.H1_H1 ;  /* 0x30000022ff337230 */ /* 0x000fe20000004100 */
[----:B------:R-:W-:Y:S01]  /*eea0*/  F2FP.SATFINITE.E4M3.F32.PACK_AB_MERGE_C R68, R68, R75, RZ ;  /* 0x0000004b4444723e */ /* 0x000fe200048070ff */
[----:B------:R-:W-:-:S02]  /*eeb0*/  HADD2.F32 R34, -RZ, R26.H1_H1 ;  /* 0x3000001aff227230 */ /* 0x000fc40000004100 */
[CC--:B------:R-:W-:Y:S01]  /*eec0*/  FMUL.FTZ R69, R27.reuse, R44.reuse ;  /* 0x0000002c1b457220 */ /* 0x0c0fe20000410000 */
[--C-:B------:R-:W-:Y:S02]  /*eed0*/  HADD2.F32 R26, -RZ, R24.reuse.H0_H0 ;  /* 0x20000018ff1a7230 */ /* 0x100fe40000004100 */
[----:B------:R-:W-:Y:S01]  /*eee0*/  FMUL.FTZ R27, R27, R45 ;  /* 0x0000002d1b1b7220 */ /* 0x000fe20000410000 */
[----:B------:R-:W-:Y:S02]  /*eef0*/  HADD2.F32 R24, -RZ, R24.H1_H1 ;  /* 0x30000018ff187230 */ /* 0x000fe40000004100 */
[C---:B------:R-:W-:Y:S01]  /*ef00*/  FMUL.FTZ R73, R34.reuse, R51 ;  /* 0x0000003322497220 */ /* 0x040fe20000410000 */
[----:B------:R-:W-:Y:S01]  /*ef10*/  FMUL.FTZ R46, R34, R47 ;  /* 0x0000002f222e7220 */ /* 0x000fe20000410000 */
[C---:B------:R-:W-:Y:S01]  /*ef20*/  FFMA.FTZ R69, R26.reuse, R45, -R69 ;  /* 0x0000002d1a457223 */ /* 0x040fe20000010845 */
[----:B------:R-:W-:Y:S01]  /*ef30*/  FFMA.FTZ R34, R26, R44, R27 ;  /* 0x0000002c1a227223 */ /* 0x000fe2000001001b */
[C---:B------:R-:W-:Y:S01]  /*ef40*/  FFMA.FTZ R26, R24.reuse, R47, -R73 ;  /* 0x0000002f181a7223 */ /* 0x040fe20000010849 */
[----:B------:R-:W-:Y:S01]  /*ef50*/  FFMA.FTZ R51, R24, R51, R46 ;  /* 0x0000003318337223 */ /* 0x000fe2000001002e */
[----:B------:R-:W-:-:S02]  /*ef60*/  F2FP.SATFINITE.E4M3.F32.PACK_AB_MERGE_C R27, R64, R61, RZ ;  /* 0x0000003d401b723e */ /* 0x000fc400048070ff */
[----:B------:R-:W-:Y:S02]  /*ef70*/  F2FP.SATFINITE.E4M3.F32.PACK_AB_MERGE_C R24, R74, R65, RZ ;  /* 0x000000414a18723e */ /* 0x000fe400048070ff */
[----:B------:R-:W-:Y:S02]  /*ef80*/  F2FP.SATFINITE.E4M3.F32.PACK_AB_MERGE_C R25, R32, R25, R35 ;  /* 0x000000192019723e */ /* 0x000fe40004807023 */
[----:B------:R-:W-:Y:S02]  /*ef90*/  F2FP.SATFINITE.E4M3.F32.PACK_AB_MERGE_C R27, R62, R57, R27 ;  /* 0x000000393e1b723e */ /* 0x000fe4000480701b */
[----:B------:R-:W-:Y:S02]  /*efa0*/  F2FP.SATFINITE.E4M3.F32.PACK_AB_MERGE_C R24, R71, R70, R24 ;  /* 0x000000464718723e */ /* 0x000fe40004807018 */
[----:B------:R-:W-:Y:S02]  /*efb0*/  F2FP.SATFINITE.E4M3.F32.PACK_AB_MERGE_C R26, R26, R69, R50 ;  /* 0x000000451a1a723e */ /* 0x000fe40004807032 */
[----:B------:R-:W-:-:S02]  /*efc0*/  F2FP.SATFINITE.E4M3.F32.PACK_AB_MERGE_C R33, R48, R33, R49 ;  /* 0x000000213021723e */ /* 0x000fc40004807031 */
[----:B------:R-:W-:Y:S01]  /*efd0*/  F2FP.SATFINITE.E4M3.F32.PACK_AB_MERGE_C R35, R60, R55, R63 ;  /* 0x000000373c23723e */ /* 0x000fe2000480703f */
[----:B------:R1:W-:Y:S01]  /*efe0*/  STS.128 [R214+0x18000], R24 ;  /* 0x01800018d6007388 */ /* 0x0003e20000000c00 */
[----:B------:R-:W-:Y:S02]  /*eff0*/  F2FP.SATFINITE.E4M3.F32.PACK_AB_MERGE_C R32, R72, R59, R67 ;  /* 0x0000003b4820723e */ /* 0x000fe40004807043 */
[----:B------:R-:W-:-:S05]  /*f000*/  F2FP.SATFINITE.E4M3.F32.PACK_AB_MERGE_C R34, R51, R34, R68 ;  /* 0x000000223322723e */ /* 0x000fca0004807044 */
[----:B------:R1:W-:Y:S02]  /*f010*/  STS.128 [R53+0x18000], R32 ;  /* 0x0180002035007388 */ /* 0x0003e40000000c00 */
.L_x_1539:
[----:B------:R-:W-:Y:S05]  /*f020*/  BSYNC B1 ;  /* 0x0000000000017941 */ /* 0x000fea0003800000 */
.L_x_1538:
[----:B------:R-:W-:Y:S04]  /*f030*/  BSSY B1, `(.L_x_1540) ;  /* 0x00000fa000017945 */ /* 0x000fe80003800000 */
[----:B------:R-:W-:Y:S05]  /*f040*/  @P2 BRA `(.L_x_1541) ;  /* 0x0000000c00e02947 */ /* 0x000fea0003800000 */
[----:B------:R-:W2:Y:S01]  /*f050*/  LDL R71, [R1+0xa4] ;  /* 0x0000a40001477983 */ /* 0x000ea20000100800 */
[----:B01---5:R-:W-:Y:S02]  /*f060*/  SHF.R.U32.HI R25, RZ, 0x8, R28 ;  /* 0x00000008ff197819 */ /* 0x023fe4000001161c */
[----:B------:R-:W-:Y:S02]  /*f070*/  LOP3.LUT R24, R28, 0xff, RZ, 0xc0, !PT ;  /* 0x000000ff1c187812 */ /* 0x000fe400078ec0ff */
[----:B------:R-:W-:Y:S02]  /*f080*/  SHF.R.U32.HI R33, RZ, 0x8, R30 ;  /* 0x00000008ff217819 */ /* 0x000fe4000001161e */
[----:B------:R-:W-:Y:S02]  /*f090*/  LOP3.LUT R25, R25, 0xff, RZ, 0xc0, !PT ;  /* 0x000000ff19197812 */ /* 0x000fe400078ec0ff */
[----:B------:R-:W-:Y:S02]  /*f0a0*/  LEA.HI R34, R52, R3, RZ, 0x1c ;  /* 0x0000000334227211 */ /* 0x000fe400078fe0ff */
[----:B------:R-:W-:-:S02]  /*f0b0*/  LOP3.LUT R32, R30, 0xff, RZ, 0xc0, !PT ;  /* 0x000000ff1e207812 */ /* 0x000fc400078ec0ff */
[----:B------:R-:W-:Y:S02]  /*f0c0*/  LOP3.LUT R33, R33, 0xff, RZ, 0xc0, !PT ;  /* 0x000000ff21217812 */ /* 0x000fe400078ec0ff */
[----:B------:R-:W-:Y:S01]  /*f0d0*/  PRMT R45, R25, 0x7604, R24 ;  /* 0x00007604192d7816 */ /* 0x000fe20000000018 */
[----:B------:R-:W-:Y:S01]  /*f0e0*/  IMAD.SHL.U32 R24, R34, 0x10, RZ ;  /* 0x0000001022187824 */ /* 0x000fe200078e00ff */
[----:B------:R-:W-:Y:S02]  /*f0f0*/  SHF.R.S32.HI R25, RZ, 0x1f, R34 ;  /* 0x0000001fff197819 */ /* 0x000fe40000011422 */
[----:B------:R-:W-:Y:S02]  /*f100*/  PRMT R49, R33, 0x7604, R32 ;  /* 0x0000760421317816 */ /* 0x000fe40000000020 */
[----:B------:R-:W-:Y:S02]  /*f110*/  LEA.HI R33, R25, R34, RZ, 0x3 ;  /* 0x0000002219217211 */ /* 0x000fe400078f18ff */
[----:B------:R-:W-:-:S02]  /*f120*/  SHF.R.U32.HI R27, RZ, 0x8, R29 ;  /* 0x00000008ff1b7819 */ /* 0x000fc4000001161d */
[----:B------:R-:W-:Y:S01]  /*f130*/  LOP3.LUT R24, R203, 0x70, R24, 0xf8, !PT ;  /* 0x00000070cb187812 */ /* 0x000fe200078ef818 */
[----:B------:R-:W-:Y:S01]  /*f140*/  IMAD.SHL.U32 R34, R33, 0x800, RZ ;  /* 0x0000080021227824 */ /* 0x000fe200078e00ff */
[----:B------:R-:W-:Y:S02]  /*f150*/  SHF.R.U32.HI R35, RZ, 0x3, R203 ;  /* 0x00000003ff237819 */ /* 0x000fe400000116cb */
[----:B------:R-:W-:Y:S02]  /*f160*/  LOP3.LUT R26, R29, 0xff, RZ, 0xc0, !PT ;  /* 0x000000ff1d1a7812 */ /* 0x000fe400078ec0ff */
[----:B------:R-:W-:Y:S02]  /*f170*/  LOP3.LUT R27, R27, 0xff, RZ, 0xc0, !PT ;  /* 0x000000ff1b1b7812 */ /* 0x000fe400078ec0ff */
[----:B------:R-:W-:Y:S02]  /*f180*/  LOP3.LUT R33, R24, R35, RZ, 0x3c, !PT ;  /* 0x0000002318217212 */ /* 0x000fe400078e3cff */
[----:B------:R-:W-:-:S02]  /*f190*/  LOP3.LUT R34, R34, 0xffffc000, RZ, 0xc0, !PT ;  /* 0xffffc00022227812 */ /* 0x000fc400078ec0ff */
[----:B------:R-:W-:Y:S02]  /*f1a0*/  PRMT R46, R27, 0x7604, R26 ;  /* 0x000076041b2e7816 */ /* 0x000fe4000000001a */
[----:B------:R-:W-:Y:S02]  /*f1b0*/  SHF.R.U32.HI R26, RZ, 0x8, R31 ;  /* 0x00000008ff1a7819 */ /* 0x000fe4000001161f */
[----:B------:R-:W-:Y:S02]  /*f1c0*/  SHF.R.U32.HI R32, RZ, 0x8, R4 ;  /* 0x00000008ff207819 */ /* 0x000fe40000011604 */
[----:B------:R-:W-:Y:S02]  /*f1d0*/  IADD3 R33, R33, R34, R212 ;  /* 0x0000002221217210 */ /* 0x000fe40007ffe0d4 */
[----:B------:R-:W-:Y:S02]  /*f1e0*/  LOP3.LUT R25, R31, 0xff, RZ, 0xc0, !PT ;  /* 0x000000ff1f197812 */ /* 0x000fe400078ec0ff */
[----:B------:R-:W-:Y:S01]  /*f1f0*/  LOP3.LUT R27, R4, 0xff, RZ, 0xc0, !PT ;  /* 0x000000ff041b7812 */ /* 0x000fe200078ec0ff */
[----:B------:R-:W-:Y:S01]  /*f200*/  IMAD.IADD R44, R16, 0x1, R33 ;  /* 0x00000001102c7824 */ /* 0x000fe200078e0221 */
[----:B------:R-:W-:-:S02]  /*f210*/  LOP3.LUT R26, R26, 0xff, RZ, 0xc0, !PT ;  /* 0x000000ff1a1a7812 */ /* 0x000fc400078ec0ff */
[----:B------:R-:W-:Y:S02]  /*f220*/  LOP3.LUT R32, R32, 0xff, RZ, 0xc0, !PT ;  /* 0x000000ff20207812 */ /* 0x000fe400078ec0ff */
[----:B------:R-:W-:Y:S02]  /*f230*/  PRMT R48, R26, 0x7604, R25 ;  /* 0x000076041a307816 */ /* 0x000fe40000000019 */
[----:B------:R-:W-:Y:S02]  /*f240*/  PRMT R53, R32, 0x7604, R27 ;  /* 0x0000760420357816 */ /* 0x000fe4000000001b */
[----:B------:R-:W0:Y:S01]  /*f250*/  LDS.128 R32, [R44+0x18000] ;  /* 0x018000002c207984 */ /* 0x000e220000000c00 */
[----:B------:R-:W-:Y:S02]  /*f260*/  SHF.R.U32.HI R56, RZ, 0x8, R7 ;  /* 0x00000008ff387819 */ /* 0x000fe40000011607 */
[----:B------:R-:W-:Y:S02]  /*f270*/  SHF.R.U32.HI R50, RZ, 0x8, R5 ;  /* 0x00000008ff327819 */ /* 0x000fe40000011605 */
[----:B------:R-:W-:-:S02]  /*f280*/  LOP3.LUT R55, R7, 0xff, RZ, 0xc0, !PT ;  /* 0x000000ff07377812 */ /* 0x000fc400078ec0ff */
[----:B------:R-:W-:Y:S02]  /*f290*/  LOP3.LUT R56, R56, 0xff, RZ, 0xc0, !PT ;  /* 0x000000ff38387812 */ /* 0x000fe400078ec0ff */
[----:B------:R-:W-:Y:S02]  /*f2a0*/  LOP3.LUT R47, R5, 0xff, RZ, 0xc0, !PT ;  /* 0x000000ff052f7812 */ /* 0x000fe400078ec0ff */
[----:B------:R-:W-:Y:S02]  /*f2b0*/  LOP3.LUT R50, R50, 0xff, RZ, 0xc0, !PT ;  /* 0x000000ff32327812 */ /* 0x000fe400078ec0ff */
[----:B------:R-:W-:Y:S02]  /*f2c0*/  SHF.R.U32.HI R54, RZ, 0x8, R6 ;  /* 0x00000008ff367819 */ /* 0x000fe40000011606 */
[----:B------:R-:W-:Y:S02]  /*f2d0*/  PRMT R56, R56, 0x7604, R55 ;  /* 0x0000760438387816 */ /* 0x000fe40000000037 */
[----:B------:R-:W-:-:S02]  /*f2e0*/  PRMT R50, R50, 0x7604, R47 ;  /* 0x0000760432327816 */ /* 0x000fc4000000002f */
[----:B------:R-:W-:Y:S02]  /*f2f0*/  SHF.R.U32.HI R55, RZ, 0x10, R5 ;  /* 0x00000010ff377819 */ /* 0x000fe40000011605 */
[----:B------:R-:W-:Y:S02]  /*f300*/  LOP3.LUT R51, R6, 0xff, RZ, 0xc0, !PT ;  /* 0x000000ff06337812 */ /* 0x000fe400078ec0ff */
[----:B------:R-:W-:Y:S01]  /*f310*/  LOP3.LUT R54, R54, 0xff, RZ, 0xc0, !PT ;  /* 0x000000ff36367812 */ /* 0x000fe200078ec0ff */
[----:B------:R-:W-:Y:S01]  /*f320*/  IMAD.U32 R55, R55, 0x10000, RZ ;  /* 0x0001000037377824 */ /* 0x000fe200078e00ff */
[----:B------:R-:W-:Y:S02]  /*f330*/  SHF.R.U32.HI R47, RZ, 0x10, R29 ;  /* 0x00000010ff2f7819 */ /* 0x000fe4000001161d */
[----:B------:R-:W-:Y:S02]  /*f340*/  SHF.R.U32.HI R59, RZ, 0x10, R7 ;  /* 0x00000010ff3b7819 */ /* 0x000fe40000011607 */
[----:B------:R-:W-:Y:S01]  /*f350*/  PRMT R57, R54, 0x7604, R51 ;  /* 0x0000760436397816 */ /* 0x000fe20000000033 */
[----:B------:R-:W-:Y:S01]  /*f360*/  IMAD.U32 R47, R47, 0x10000, RZ ;  /* 0x000100002f2f7824 */ /* 0x000fe200078e00ff */
[----:B------:R-:W-:Y:S01]  /*f370*/  SHF.R.U32.HI R51, RZ, 0x10, R31 ;  /* 0x00000010ff337819 */ /* 0x000fe2000001161f */
[----:B------:R-:W-:Y:S01]  /*f380*/  IMAD.U32 R59, R59, 0x10000, RZ ;  /* 0x000100003b3b7824 */ /* 0x000fe200078e00ff */
[----:B------:R-:W-:-:S02]  /*f390*/  LOP3.LUT R55, R50, 0xff0000, R55, 0xf8, !PT ;  /* 0x00ff000032377812 */ /* 0x000fc400078ef837 */
[----:B------:R-:W-:Y:S01]  /*f3a0*/  LOP3.LUT R47, R46, 0xff0000, R47, 0xf8, !PT ;  /* 0x00ff00002e2f7812 */ /* 0x000fe200078ef82f */
[----:B------:R-:W-:Y:S01]  /*f3b0*/  IMAD.U32 R51, R51, 0x10000, RZ ;  /* 0x0001000033337824 */ /* 0x000fe200078e00ff */
[----:B------:R-:W-:Y:S02]  /*f3c0*/  LOP3.LUT R45, R45, 0xff0000, R28, 0xf8, !PT ;  /* 0x00ff00002d2d7812 */ /* 0x000fe400078ef81c */
[----:B------:R-:W-:Y:S02]  /*f3d0*/  LOP3.LUT R49, R49, 0xff0000, R30, 0xf8, !PT ;  /* 0x00ff000031317812 */ /* 0x000fe400078ef81e */
[----:B------:R-:W-:Y:S02]  /*f3e0*/  LOP3.LUT R59, R56, 0xff0000, R59, 0xf8, !PT ;  /* 0x00ff0000383b7812 */ /* 0x000fe400078ef83b */
[----:B------:R-:W-:Y:S02]  /*f3f0*/  LOP3.LUT R58, R55, 0xff000000, R5, 0xf8, !PT ;  /* 0xff000000373a7812 */ /* 0x000fe400078ef805 */
[----:B------:R-:W-:-:S02]  /*f400*/  LOP3.LUT R45, R45, 0xff000000, R28, 0xf8, !PT ;  /* 0xff0000002d2d7812 */ /* 0x000fc400078ef81c */
[----:B------:R-:W-:Y:S02]  /*f410*/  LOP3.LUT R47, R47, 0xff000000, R29, 0xf8, !PT ;  /* 0xff0000002f2f7812 */ /* 0x000fe400078ef81d */
[----:B------:R-:W-:Y:S02]  /*f420*/  LOP3.LUT R51, R48, 0xff0000, R51, 0xf8, !PT ;  /* 0x00ff000030337812 */ /* 0x000fe400078ef833 */
[----:B------:R-:W-:Y:S02]  /*f430*/  LOP3.LUT R28, R49, 0xff000000, R30, 0xf8, !PT ;  /* 0xff000000311c7812 */ /* 0x000fe400078ef81e */
[----:B------:R-:W-:Y:S02]  /*f440*/  LOP3.LUT R53, R53, 0xff0000, R4, 0xf8, !PT ;  /* 0x00ff000035357812 */ /* 0x000fe400078ef804 */
[----:B------:R-:W-:Y:S02]  /*f450*/  LOP3.LUT R61, R59, 0xff000000, R7, 0xf8, !PT ;  /* 0xff0000003b3d7812 */ /* 0x000fe400078ef807 */
[----:B------:R-:W-:-:S02]  /*f460*/  LOP3.LUT R57, R57, 0xff0000, R6, 0xf8, !PT ;  /* 0x00ff000039397812 */ /* 0x000fc400078ef806 */
[----:B------:R-:W-:Y:S02]  /*f470*/  F2FP.F16.E4M3.UNPACK_B R59, R58 ;  /* 0x0000003aff3b723e */ /* 0x000fe400020006ff */
[----:B------:R-:W-:Y:S02]  /*f480*/  LOP3.LUT R54, R51, 0xff000000, R31, 0xf8, !PT ;  /* 0xff00000033367812 */ /* 0x000fe400078ef81f */
[----:B------:R-:W-:Y:S01]  /*f490*/  LOP3.LUT R31, R53, 0xff000000, R4, 0xf8, !PT ;  /* 0xff000000351f7812 */ /* 0x000fe200078ef804 */
[--C-:B------:R-:W-:Y:S01]  /*f4a0*/  HADD2.F32 R60, -RZ, R59.reuse.H0_H0 ;  /* 0x2000003bff3c7230 */ /* 0x100fe20000004100 */
[----:B------:R-:W-:Y:S01]  /*f4b0*/  LOP3.LUT R4, R57, 0xff000000, R6, 0xf8, !PT ;  /* 0xff00000039047812 */ /* 0x000fe200078ef806 */
[----:B------:R-:W-:Y:S01]  /*f4c0*/  HADD2.F32 R59, -RZ, R59.H1_H1 ;  /* 0x3000003bff3b7230 */ /* 0x000fe20000004100 */
[-C--:B0-----:R-:W-:Y:S02]  /*f4d0*/  F2FP.F16.E4M3.UNPACK_B R48, R32.reuse ;  /* 0x00000020ff30723e */ /* 0x081fe400020006ff */
[----:B------:R-:W-:-:S02]  /*f4e0*/  F2FP.F16.E4M3.UNPACK_B R55, R32.H1 ;  /* 0x00000020ff37723e */ /* 0x000fc400030006ff */
[-C--:B------:R-:W-:Y:S02]  /*f4f0*/  F2FP.F16.E4M3.UNPACK_B R51, R35.reuse ;  /* 0x00000023ff33723e */ /* 0x080fe400020006ff */
[----:B------:R-:W-:Y:S02]  /*f500*/  F2FP.F16.E4M3.UNPACK_B R57, R35.H1 ;  /* 0x00000023ff39723e */ /* 0x000fe400030006ff */
[----:B------:R-:W-:Y:S02]  /*f510*/  F2FP.F16.E4M3.UNPACK_B R58, R58.H1 ;  /* 0x0000003aff3a723e */ /* 0x000fe400030006ff */
[-C--:B------:R-:W-:Y:S02]  /*f520*/  F2FP.F16.E4M3.UNPACK_B R62, R61.reuse ;  /* 0x0000003dff3e723e */ /* 0x080fe400020006ff */
[----:B------:R-:W-:Y:S02]  /*f530*/  F2FP.F16.E4M3.UNPACK_B R61, R61.H1 ;  /* 0x0000003dff3d723e */ /* 0x000fe400030006ff */
[-C--:B------:R-:W-:Y:S01]  /*f540*/  F2FP.F16.E4M3.UNPACK_B R7, R34.reuse ;  /* 0x00000022ff07723e */ /* 0x080fe200020006ff */
[--C-:B------:R-:W-:Y:S01]  /*f550*/  HADD2.F32 R64, -RZ, R62.reuse.H0_H0 ;  /* 0x2000003eff407230 */ /* 0x100fe20000004100 */
[----:B------:R-:W-:Y:S01]  /*f560*/  F2FP.F16.E4M3.UNPACK_B R34, R34.H1 ;  /* 0x00000022ff22723e */ /* 0x000fe200030006ff */
[----:B------:R-:W-:Y:S01]  /*f570*/  HADD2.F32 R62, -RZ, R62.H1_H1 ;  /* 0x3000003eff3e7230 */ /* 0x000fe20000004100 */
[----:B--2---:R-:W0:Y:S02]  /*f580*/  LDS.128 R24, [R71+0x18000] ;  /* 0x0180000047187984 */ /* 0x004e240000000c00 */
[----:B0-----:R-:W-:-:S02]  /*f590*/  F2FP.F16.E4M3.UNPACK_B R29, R24 ;  /* 0x00000018ff1d723e */ /* 0x001fc400020006ff */
[----:B------:R-:W-:Y:S02]  /*f5a0*/  F2FP.F16.E4M3.UNPACK_B R49, R24.H1 ;  /* 0x00000018ff31723e */ /* 0x000fe400030006ff */
[-C--:B------:R-:W-:Y:S02]  /*f5b0*/  F2FP.F16.E4M3.UNPACK_B R50, R27.reuse ;  /* 0x0000001bff32723e */ /* 0x080fe400020006ff */
[----:B------:R-:W-:Y:S02]  /*f5c0*/  F2FP.F16.E4M3.UNPACK_B R56, R27.H1 ;  /* 0x0000001bff38723e */ /* 0x000fe400030006ff */
[----:B------:R-:W-:Y:S02]  /*f5d0*/  F2FP.F16.E4M3.UNPACK_B R24, R33 ;  /* 0x00000021ff18723e */ /* 0x000fe400020006ff */
[----:B------:R-:W-:Y:S02]  /*f5e0*/  F2FP.F16.E4M3.UNPACK_B R27, R47 ;  /* 0x0000002fff1b723e */ /* 0x000fe400020006ff */
[-C--:B------:R-:W-:Y:S01]  /*f5f0*/  F2FP.F16.E4M3.UNPACK_B R30, R25.reuse ;  /* 0x00000019ff1e723e */ /* 0x080fe200020006ff */
[----:B------:R-:W-:Y:S01]  /*f600*/  HADD2.F32 R6, -RZ, R24.H0_H0 ;  /* 0x20000018ff067230 */ /* 0x000fe20000004100 */
[----:B------:R-:W-:Y:S01]  /*f610*/  F2FP.F16.E4M3.UNPACK_B R46, R25.H1 ;  /* 0x00000019ff2e723e */ /* 0x000fe200030006ff */
[----:B------:R-:W-:Y:S01]  /*f620*/  HADD2.F32 R53, -RZ, R27.H0_H0 ;  /* 0x2000001bff357230 */ /* 0x000fe20000004100 */
[----:B------:R-:W-:Y:S01]  /*f630*/  F2FP.F16.E4M3.UNPACK_B R33, R33.H1 ;  /* 0x00000021ff21723e */ /* 0x000fe200030006ff */
[----:B------:R-:W-:-:S02]  /*f640*/  HADD2.F32 R25, -RZ, R30.H0_H0 ;  /* 0x2000001eff197230 */ /* 0x000fc40000004100 */
[CC--:B------:R-:W-:Y:S01]  /*f650*/  FMUL.FTZ R32, R6.reuse, R60.reuse ;  /* 0x0000003c06207220 */ /* 0x0c0fe20000410000 */
[----:B------:R-:W-:Y:S02]  /*f660*/  HADD2.F32 R24, -RZ, R24.H1_H1 ;  /* 0x30000018ff187230 */ /* 0x000fe40000004100 */
[----:B------:R-:W-:Y:S01]  /*f670*/  FMUL.FTZ R35, R6, R53 ;  /* 0x0000003506237220 */ /* 0x000fe20000410000 */
[----:B------:R-:W-:Y:S01]  /*f680*/  F2FP.F16.E4M3.UNPACK_B R47, R47.H1 ;  /* 0x0000002fff2f723e */ /* 0x000fe200030006ff */
[C---:B------:R-:W-:Y:S01]  /*f690*/  FFMA.FTZ R6, R25.reuse, R53, -R32 ;  /* 0x0000003519067223 */ /* 0x040fe20000010820 */
[----:B------:R-:W-:Y:S02]  /*f6a0*/  HADD2.F32 R30, -RZ, R30.H1_H1 ;  /* 0x3000001eff1e7230 */ /* 0x000fe40000004100 */
[----:B------:R-:W-:Y:S01]  /*f6b0*/  FFMA.FTZ R25, R25, R60, R35 ;  /* 0x0000003c19197223 */ /* 0x000fe20000010023 */
[----:B------:R-:W-:Y:S02]  /*f6c0*/  HADD2.F32 R35, -RZ, R27.H1_H1 ;  /* 0x3000001bff237230 */ /* 0x000fe40000004100 */
[----:B------:R-:W-:Y:S01]  /*f6d0*/  FMUL.FTZ R63, R24, R59 ;  /* 0x0000003b183f7220 */ /* 0x000fe20000410000 */
[----:B------:R-:W-:Y:S01]  /*f6e0*/  HADD2.F32 R60, -RZ, R58.H0_H0 ;  /* 0x2000003aff3c7230 */ /* 0x000fe20000004100 */
[----:B------:R-:W-:Y:S01]  /*f6f0*/  F2FP.F16.E4M3.UNPACK_B R5, R26 ;  /* 0x0000001aff05723e */ /* 0x000fe200020006ff */
[----:B------:R-:W-:-:S02]  /*f700*/  HADD2.F32 R27, -RZ, R33.H0_H0 ;  /* 0x20000021ff1b7230 */ /* 0x000fc40000004100 */
[----:B------:R-:W-:Y:S01]  /*f710*/  FMUL.FTZ R24, R24, R35 ;  /* 0x0000002318187220 */ /* 0x000fe20000410000 */
[--C-:B------:R-:W-:Y:S01]  /*f720*/  HADD2.F32 R53, -RZ, R47.reuse.H0_H0 ;  /* 0x2000002fff357230 */ /* 0x100fe20000004100 */
[----:B------:R-:W-:Y:S01]  /*f730*/  F2FP.F16.E4M3.UNPACK_B R26, R26.H1 ;  /* 0x0000001aff1a723e */ /* 0x000fe200030006ff */
[----:B------:R-:W-:Y:S02]  /*f740*/  HADD2.F32 R32, -RZ, R46.H0_H0 ;  /* 0x2000002eff207230 */ /* 0x000fe40000004100 */
[C---:B------:R-:W-:Y:S01]  /*f750*/  FMUL.FTZ R65, R27.reuse, R60 ;  /* 0x0000003c1b417220 */ /* 0x040fe20000410000 */
[C---:B------:R-:W-:Y:S01]  /*f760*/  FFMA.FTZ R24, R30.reuse, R59, R24 ;  /* 0x0000003b1e187223 */ /* 0x040fe20000010018 */
[----:B------:R-:W-:Y:S01]  /*f770*/  FMUL.FTZ R67, R27, R53 ;  /* 0x000000351b437220 */ /* 0x000fe20000410000 */
[----:B------:R-:W-:Y:S02]  /*f780*/  HADD2.F32 R59, -RZ, R58.H1_H1 ;  /* 0x3000003aff3b7230 */ /* 0x000fe40000004100 */
[----:B------:R-:W-:Y:S01]  /*f790*/  FFMA.FTZ R27, R30, R35, -R63 ;  /* 0x000000231e1b7223 */ /* 0x000fe2000001083f */
[----:B------:R-:W-:Y:S01]  /*f7a0*/  F2FP.F16.E4M3.UNPACK_B R58, R54 ;  /* 0x00000036ff3a723e */ /* 0x000fe200020006ff */
[----:B------:R-:W-:Y:S01]  /*f7b0*/  FFMA.FTZ R30, R32, R53, -R65 ;  /* 0x00000035201e7223 */ /* 0x000fe20000010841 */
[----:B------:R-:W-:-:S02]  /*f7c0*/  HADD2.F32 R53, -RZ, R47.H1_H1 ;  /* 0x3000002fff357230 */ /* 0x000fc40000004100 */
[----:B------:R-:W-:Y:S01]  /*f7d0*/  FFMA.FTZ R32, R32, R60, R67 ;  /* 0x0000003c20207223 */ /* 0x000fe20000010043 */
[----:B------:R-:W-:Y:S02]  /*f7e0*/  HADD2.F32 R33, -RZ, R33.H1_H1 ;  /* 0x30000021ff217230 */ /* 0x000fe40000004100 */
[----:B------:R-:W-:Y:S02]  /*f7f0*/  HADD2.F32 R47, -RZ, R51.H0_H0 ;  /* 0x20000033ff2f7230 */ /* 0x000fe40000004100 */
[----:B------:R-:W-:Y:S02]  /*f800*/  HADD2.F32 R60, -RZ, R58.H0_H0 ;  /* 0x2000003aff3c7230 */ /* 0x000fe40000004100 */
[----:B------:R-:W-:Y:S01]  /*f810*/  FMUL.FTZ R66, R33, R53 ;  /* 0x0000003521427220 */ /* 0x000fe20000410000 */
[----:B------:R-:W-:Y:S02]  /*f820*/  HADD2.F32 R46, -RZ, R46.H1_H1 ;  /* 0x3000002eff2e7230 */ /* 0x000fe40000004100 */
[----:B------:R-:W-:Y:S01]  /*f830*/  FMUL.FTZ R68, R47, R64 ;  /* 0x000000402f447220 */ /* 0x000fe20000410000 */
[----:B------:R-:W-:Y:S01]  /*f840*/  FMUL.FTZ R63, R33, R59 ;  /* 0x0000003b213f7220 */ /* 0x000fe20000410000 */
[----:B------:R-:W-:Y:S01]  /*f850*/  FMUL.FTZ R65, R47, R60 ;  /* 0x0000003c2f417220 */ /* 0x000fe20000410000 */
[----:B------:R-:W-:-:S02]  /*f860*/  HADD2.F32 R35, -RZ, R50.H0_H0 ;  /* 0x20000032ff237230 */ /* 0x000fc40000004100 */
[C---:B------:R-:W-:Y:S01]  /*f870*/  FFMA.FTZ R47, R46.reuse, R59, R66 ;  /* 0x0000003b2e2f7223 */ /* 0x040fe20000010042 */
[----:B------:R-:W-:Y:S01]  /*f880*/  HADD2.F32 R59, -RZ, R58.H1_H1 ;  /* 0x3000003aff3b7230 */ /* 0x000fe20000004100 */
[----:B------:R-:W-:Y:S01]  /*f890*/  F2FP.F16.E4M3.UNPACK_B R58, R54.H1 ;  /* 0x00000036ff3a723e */ /* 0x000fe200030006ff */
[----:B------:R-:W-:Y:S01]  /*f8a0*/  FFMA.FTZ R33, R46, R53, -R63 ;  /* 0x000000352e217223 */ /* 0x000fe2000001083f */
[C---:B------:R-:W-:Y:S01]  /*f8b0*/  FFMA.FTZ R46, R35.reuse, R60, -R68 ;  /* 0x0000003c232e7223 */ /* 0x040fe20000010844 */
[----:B------:R-:W-:Y:S02]  /*f8c0*/  HADD2.F32 R63, -RZ, R61.H0_H0 ;  /* 0x2000003dff3f7230 */ /* 0x000fe40000004100 */
[----:B------:R-:W-:Y:S01]  /*f8d0*/  FFMA.FTZ R35, R35, R64, R65 ;  /* 0x0000004023237223 */ /* 0x000fe20000010041 */
[----:B------:R-:W-:Y:S01]  /*f8e0*/  HADD2.F32 R53, -RZ, R57.H0_H0 ;  /* 0x20000039ff357230 */ /* 0x000fe20000004100 */
[----:B------:R-:W-:Y:S01]  /*f8f0*/  F2FP.SATFINITE.E4M3.F32.PACK_AB_MERGE_C R32, R47, R32, RZ ;  /* 0x000000202f20723e */ /* 0x000fe200048070ff */
[----:B------:R-:W-:-:S02]  /*f900*/  HADD2.F32 R60, -RZ, R58.H0_H0 ;  /* 0x2000003aff3c7230 */ /* 0x000fc40000004100 */
[----:B------:R-:W-:Y:S02]  /*f910*/  HADD2.F32 R51, -RZ, R51.H1_H1 ;  /* 0x30000033ff337230 */ /* 0x000fe40000004100 */
[C---:B------:R-:W-:Y:S01]  /*f920*/  FMUL.FTZ R69, R53.reuse, R63 ;  /* 0x0000003f35457220 */ /* 0x040fe20000410000 */
[----:B------:R-:W-:Y:S02]  /*f930*/  HADD2.F32 R54, -RZ, R56.H0_H0 ;  /* 0x20000038ff367230 */ /* 0x000fe40000004100 */
[----:B------:R-:W-:Y:S01]  /*f940*/  FMUL.FTZ R64, R53, R60 ;  /* 0x0000003c35407220 */ /* 0x000fe20000410000 */
[----:B------:R-:W-:Y:S02]  /*f950*/  HADD2.F32 R50, -RZ, R50.H1_H1 ;  /* 0x30000032ff327230 */ /* 0x000fe40000004100 */
[C---:B------:R-:W-:Y:S01]  /*f960*/  FMUL.FTZ R65, R51.reuse, R62 ;  /* 0x0000003e33417220 */ /* 0x040fe20000410000 */
[----:B------:R-:W-:Y:S01]  /*f970*/  FMUL.FTZ R67, R51, R59 ;  /* 0x0000003b33437220 */ /* 0x000fe20000410000 */
[C---:B------:R-:W-:Y:S01]  /*f980*/  FFMA.FTZ R53, R54.reuse, R60, -R69 ;  /* 0x0000003c36357223 */ /* 0x040fe20000010845 */
[----:B------:R-:W-:Y:S01]  /*f990*/  FFMA.FTZ R54, R54, R63, R64 ;  /* 0x0000003f36367223 */ /* 0x000fe20000010040 */
[----:B------:R-:W-:Y:S01]  /*f9a0*/  F2FP.F16.E4M3.UNPACK_B R63, R31.H1 ;  /* 0x0000001fff3f723e */ /* 0x000fe200030006ff */
[C---:B------:R-:W-:Y:S01]  /*f9b0*/  FFMA.FTZ R51, R50.reuse, R59, -R65 ;  /* 0x0000003b32337223 */ /* 0x040fe20000010841 */
[----:B------:R-:W-:Y:S01]  /*f9c0*/  F2FP.F16.E4M3.UNPACK_B R60, R45.H1 ;  /* 0x0000002dff3c723e */ /* 0x000fe200030006ff */
[----:B------:R-:W-:Y:S01]  /*f9d0*/  FFMA.FTZ R50, R50, R62, R67 ;  /* 0x0000003e32327223 */ /* 0x000fe20000010043 */
[----:B------:R-:W-:Y:S01]  /*f9e0*/  HADD2.F32 R62, -RZ, R58.H1_H1 ;  /* 0x3000003aff3e7230 */ /* 0x000fe20000004100 */
[----:B------:R-:W-:Y:S01]  /*f9f0*/  F2FP.SATFINITE.E4M3.F32.PACK_AB_MERGE_C R25, R24, R25, R32 ;  /* 0x000000191819723e */ /* 0x000fe20004807020 */
[----:B------:R-:W-:-:S02]  /*fa00*/  HADD2.F32 R58, -RZ, R56.H1_H1 ;  /* 0x30000038ff3a7230 */ /* 0x000fc40000004100 */
[----:B------:R-:W-:Y:S02]  /*fa10*/  HADD2.F32 R65, -RZ, R61.H1_H1 ;  /* 0x3000003dff417230 */ /* 0x000fe40000004100 */
[----:B------:R-:W-:Y:S02]  /*fa20*/  HADD2.F32 R59, -RZ, R57.H1_H1 ;  /* 0x30000039ff3b7230 */ /* 0x000fe40000004100 */
[----:B------:R-:W-:Y:S02]  /*fa30*/  HADD2.F32 R64, -RZ, R63.H0_H0 ;  /* 0x2000003fff407230 */ /* 0x000fe40000004100 */
[----:B------:R-:W-:Y:S02]  /*fa40*/  HADD2.F32 R56, -RZ, R55.H0_H0 ;  /* 0x20000037ff387230 */ /* 0x000fe40000004100 */
        /* <DEDUP_REMOVED lines=8> */
[C---:B------:R-:W-:Y:S01]  /*fad0*/  FFMA.FTZ R66, R57.reuse, R61, -R66 ;  /* 0x0000003d39427223 */ /* 0x040fe20000010842 */
[----:B------:R-:W-:Y:S01]  /*fae0*/  FFMA.FTZ R65, R58, R65, R68 ;  /* 0x000000413a417223 */ /* 0x000fe20000010044 */
[----:B------:R-:W-:Y:S01]  /*faf0*/  FFMA.FTZ R61, R57, R64, R59 ;  /* 0x00000040393d7223 */ /* 0x000fe2000001003b */
[----:B------:R-:W-:Y:S01]  /*fb00*/  HADD2.F32 R60, -RZ, R60.H1_H1 ;  /* 0x3000003cff3c7230 */ /* 0x000fe20000004100 */
[----:B------:R-:W-:Y:S01]  /*fb10*/  F2FP.F16.E4M3.UNPACK_B R59, R31 ;  /* 0x0000001fff3b723e */ /* 0x000fe200020006ff */
[----:B------:R-:W-:Y:S01]  /*fb20*/  HADD2.F32 R58, -RZ, R63.H1_H1 ;  /* 0x3000003fff3a7230 */ /* 0x000fe20000004100 */
[----:B------:R-:W-:Y:S01]  /*fb30*/  F2FP.F16.E4M3.UNPACK_B R57, R45 ;  /* 0x0000002dff39723e */ /* 0x000fe200020006ff */
[----:B------:R-:W-:-:S02]  /*fb40*/  HADD2.F32 R49, -RZ, R49.H1_H1 ;  /* 0x30000031ff317230 */ /* 0x000fc40000004100 */
[C---:B------:R-:W-:Y:S01]  /*fb50*/  FMUL.FTZ R31, R55.reuse, R60 ;  /* 0x0000003c371f7220 */ /* 0x040fe20000410000 */
[----:B------:R-:W-:Y:S02]  /*fb60*/  HADD2.F32 R62, -RZ, R59.H0_H0 ;  /* 0x2000003bff3e7230 */ /* 0x000fe40000004100 */
[-C--:B------:R-:W-:Y:S01]  /*fb70*/  FMUL.FTZ R64, R55, R58.reuse ;  /* 0x0000003a37407220 */ /* 0x080fe20000410000 */
[----:B------:R-:W-:Y:S02]  /*fb80*/  HADD2.F32 R45, -RZ, R48.H0_H0 ;  /* 0x20000030ff2d7230 */ /* 0x000fe40000004100 */
[C---:B------:R-:W-:Y:S01]  /*fb90*/  FFMA.FTZ R68, R49.reuse, R58, R31 ;  /* 0x0000003a31447223 */ /* 0x040fe2000001001f */
[----:B------:R-:W-:Y:S02]  /*fba0*/  HADD2.F32 R58, -RZ, R57.H0_H0 ;  /* 0x20000039ff3a7230 */ /* 0x000fe40000004100 */
[----:B------:R-:W-:Y:S01]  /*fbb0*/  FFMA.FTZ R55, R49, R60, -R64 ;  /* 0x0000003c31377223 */ /* 0x000fe20000010840 */
[----:B------:R-:W-:-:S02]  /*fbc0*/  HADD2.F32 R31, -RZ, R29.H0_H0 ;  /* 0x2000001dff1f7230 */ /* 0x000fc40000004100 */
[C---:B------:R-:W-:Y:S01]  /*fbd0*/  FMUL.FTZ R60, R45.reuse, R62 ;  /* 0x0000003e2d3c7220 */ /* 0x040fe20000410000 */
[----:B------:R-:W-:Y:S02]  /*fbe0*/  HADD2.F32 R59, -RZ, R59.H1_H1 ;  /* 0x3000003bff3b7230 */ /* 0x000fe40000004100 */
[-C--:B------:R-:W-:Y:S01]  /*fbf0*/  FMUL.FTZ R64, R45, R58.reuse ;  /* 0x0000003a2d407220 */ /* 0x080fe20000410000 */
[----:B------:R-:W-:Y:S02]  /*fc00*/  HADD2.F32 R48, -RZ, R48.H1_H1 ;  /* 0x30000030ff307230 */ /* 0x000fe40000004100 */
[C---:B------:R-:W-:Y:S01]  /*fc10*/  FFMA.FTZ R60, R31.reuse, R58, -R60 ;  /* 0x0000003a1f3c7223 */ /* 0x040fe2000001083c */
[----:B------:R-:W-:Y:S01]  /*fc20*/  HADD2.F32 R57, -RZ, R57.H1_H1 ;  /* 0x30000039ff397230 */ /* 0x000fe20000004100 */
[----:B------:R-:W-:Y:S01]  /*fc30*/  F2FP.F16.E4M3.UNPACK_B R49, R4.H1 ;  /* 0x00000004ff31723e */ /* 0x000fe200030006ff */
[----:B------:R-:W-:Y:S02]  /*fc40*/  HADD2.F32 R29, -RZ, R29.H1_H1 ;  /* 0x3000001dff1d7230 */ /* 0x000fe40000004100 */
[C---:B------:R-:W-:Y:S01]  /*fc50*/  FMUL.FTZ R58, R48.reuse, R59 ;  /* 0x0000003b303a7220 */ /* 0x040fe20000410000 */
[----:B------:R-:W-:Y:S01]  /*fc60*/  F2FP.F16.E4M3.UNPACK_B R45, R28.H1 ;  /* 0x0000001cff2d723e */ /* 0x000fe200030006ff */
[-C--:B------:R-:W-:Y:S01]  /*fc70*/  FMUL.FTZ R48, R48, R57.reuse ;  /* 0x0000003930307220 */ /* 0x080fe20000410000 */
[----:B------:R-:W-:Y:S01]  /*fc80*/  FFMA.FTZ R64, R31, R62, R64 ;  /* 0x0000003e1f407223 */ /* 0x000fe20000010040 */
[----:B------:R-:W-:Y:S01]  /*fc90*/  FFMA.FTZ R57, R29, R57, -R58 ;  /* 0x000000391d397223 */ /* 0x000fe2000001083a */
[----:B------:R-:W-:-:S02]  /*fca0*/  HADD2.F32 R58, -RZ, R49.H0_H0 ;  /* 0x20000031ff3a7230 */ /* 0x000fc40000004100 */
[----:B------:R-:W-:Y:S01]  /*fcb0*/  FFMA.FTZ R59, R29, R59, R48 ;  /* 0x0000003b1d3b7223 */ /* 0x000fe20000010030 */
[--C-:B------:R-:W-:Y:S01]  /*fcc0*/  HADD2.F32 R31, -RZ, R34.reuse.H0_H0 ;  /* 0x20000022ff1f7230 */ /* 0x100fe20000004100 */
[----:B------:R-:W-:Y:S01]  /*fcd0*/  F2FP.F16.E4M3.UNPACK_B R28, R28 ;  /* 0x0000001cff1c723e */ /* 0x000fe200020006ff */
[----:B------:R-:W-:Y:S01]  /*fce0*/  HADD2.F32 R48, -RZ, R45.H0_H0 ;  /* 0x2000002dff307230 */ /* 0x000fe20000004100 */
[----:B------:R-:W-:Y:S01]  /*fcf0*/  F2FP.F16.E4M3.UNPACK_B R4, R4 ;  /* 0x00000004ff04723e */ /* 0x000fe200020006ff */
[----:B------:R-:W-:Y:S02]  /*fd00*/  HADD2.F32 R49, -RZ, R49.H1_H1 ;  /* 0x30000031ff317230 */ /* 0x000fe40000004100 */
[C---:B------:R-:W-:Y:S01]  /*fd10*/  FMUL.FTZ R62, R31.reuse, R58 ;  /* 0x0000003a1f3e7220 */ /* 0x040fe20000410000 */
[----:B------:R-:W-:Y:S02]  /*fd20*/  HADD2.F32 R34, -RZ, R34.H1_H1 ;  /* 0x30000022ff227230 */ /* 0x000fe40000004100 */
[----:B------:R-:W-:Y:S01]  /*fd30*/  FMUL.FTZ R70, R31, R48 ;  /* 0x000000301f467220 */ /* 0x000fe20000410000 */
[----:B------:R-:W-:Y:S01]  /*fd40*/  HADD2.F32 R45, -RZ, R45.H1_H1 ;  /* 0x3000002dff2d7230 */ /* 0x000fe20000004100 */
[----:B------:R-:W-:Y:S01]  /*fd50*/  F2FP.SATFINITE.E4M3.F32.PACK_AB_MERGE_C R54, R65, R54, RZ ;  /* 0x000000364136723e */ /* 0x000fe200048070ff */
[----:B------:R-:W-:-:S02]  /*fd60*/  HADD2.F32 R29, -RZ, R26.H0_H0 ;  /* 0x2000001aff1d7230 */ /* 0x000fc40000004100 */
[C---:B------:R-:W-:Y:S01]  /*fd70*/  FMUL.FTZ R31, R34.reuse, R49 ;  /* 0x00000031221f7220 */ /* 0x040fe20000410000 */
[----:B------:R-:W-:Y:S02]  /*fd80*/  HADD2.F32 R26, -RZ, R26.H1_H1 ;  /* 0x3000001aff1a7230 */ /* 0x000fe40000004100 */
[----:B------:R-:W-:Y:S01]  /*fd90*/  FMUL.FTZ R34, R34, R45 ;  /* 0x0000002d22227220 */ /* 0x000fe20000410000 */
[----:B------:R-:W-:Y:S01]  /*fda0*/  F2FP.SATFINITE.E4M3.F32.PACK_AB_MERGE_C R61, R68, R61, RZ ;  /* 0x0000003d443d723e */ /* 0x000fe200048070ff */
[C---:B------:R-:W-:Y:S01]  /*fdb0*/  FFMA.FTZ R62, R29.reuse, R48, -R62 ;  /* 0x000000301d3e7223 */ /* 0x040fe2000001083e */
[----:B------:R-:W-:Y:S01]  /*fdc0*/  FFMA.FTZ R70, R29, R58, R70 ;  /* 0x0000003a1d467223 */ /* 0x000fe20000010046 */
[C---:B------:R-:W-:Y:S01]  /*fdd0*/  FFMA.FTZ R63, R26.reuse, R45, -R31 ;  /* 0x0000002d1a3f7223 */ /* 0x040fe2000001081f */
[----:B------:R-:W-:Y:S01]  /*fde0*/  FFMA.FTZ R49, R26, R49, R34 ;  /* 0x000000311a317223 */ /* 0x000fe20000010022 */
[----:B------:R-:W-:Y:S01]  /*fdf0*/  HADD2.F32 R26, -RZ, R7.H0_H0 ;  /* 0x20000007ff1a7230 */ /* 0x000fe20000004100 */
[----:B------:R-:W-:Y:S01]  /*fe00*/  F2FP.SATFINITE.E4M3.F32.PACK_AB_MERGE_C R24, R59, R64, R61 ;  /* 0x000000403b18723e */ /* 0x000fe2000480703d */
[----:B------:R-:W-:Y:S01]  /*fe10*/  HADD2.F32 R29, -RZ, R28.H0_H0 ;  /* 0x2000001cff1d7230 */ /* 0x000fe20000004100 */
[----:B------:R-:W-:Y:S01]  /*fe20*/  F2FP.SATFINITE.E4M3.F32.PACK_AB_MERGE_C R62, R63, R62, RZ ;  /* 0x0000003e3f3e723e */ /* 0x000fe200048070ff */
[--C-:B------:R-:W-:Y:S01]  /*fe30*/  HADD2.F32 R31, -RZ, R4.reuse.H0_H0 ;  /* 0x20000004ff1f7230 */ /* 0x100fe20000004100 */
[----:B------:R-:W-:Y:S01]  /*fe40*/  F2FP.SATFINITE.E4M3.F32.PACK_AB_MERGE_C R49, R49, R70, RZ ;  /* 0x000000463131723e */ /* 0x000fe200048070ff */
[----:B------:R-:W-:-:S02]  /*fe50*/  HADD2.F32 R34, -RZ, R4.H1_H1 ;  /* 0x30000004ff227230 */ /* 0x000fc40000004100 */
[----:B------:R-:W-:Y:S02]  /*fe60*/  HADD2.F32 R7, -RZ, R7.H1_H1 ;  /* 0x30000007ff077230 */ /* 0x000fe40000004100 */
[C---:B------:R-:W-:Y:S01]  /*fe70*/  FMUL.FTZ R45, R26.reuse, R31 ;  /* 0x0000001f1a2d7220 */ /* 0x040fe20000410000 */
[----:B------:R-:W-:Y:S02]  /*fe80*/  HADD2.F32 R28, -RZ, R28.H1_H1 ;  /* 0x3000001cff1c7230 */ /* 0x000fe40000004100 */
[-C--:B------:R-:W-:Y:S01]  /*fe90*/  FMUL.FTZ R26, R26, R29.reuse ;  /* 0x0000001d1a1a7220 */ /* 0x080fe20000410000 */
[--C-:B------:R-:W-:Y:S02]  /*fea0*/  HADD2.F32 R4, -RZ, R5.reuse.H0_H0 ;  /* 0x20000005ff047230 */ /* 0x100fe40000004100 */
[C---:B------:R-:W-:Y:S01]  /*feb0*/  FMUL.FTZ R48, R7.reuse, R34 ;  /* 0x0000002207307220 */ /* 0x040fe20000410000 */
[----:B------:R-:W-:Y:S02]  /*fec0*/  HADD2.F32 R5, -RZ, R5.H1_H1 ;  /* 0x30000005ff057230 */ /* 0x000fe40000004100 */
        /* <DEDUP_REMOVED lines=8> */
[----:B------:R-:W-:Y:S02]  /*ff50*/  F2FP.SATFINITE.E4M3.F32.PACK_AB_MERGE_C R5, R27, R6, R5 ;  /* 0x000000061b05723e */ /* 0x000fe40004807005 */
[----:B------:R-:W-:Y:S02]  /*ff60*/  F2FP.SATFINITE.E4M3.F32.PACK_AB_MERGE_C R7, R51, R46, R7 ;  /* 0x0000002e3307723e */ /* 0x000fe40004807007 */
[----:B------:R-:W-:Y:S02]  /*ff70*/  F2FP.SATFINITE.E4M3.F32.PACK_AB_MERGE_C R4, R57, R60, R4 ;  /* 0x0000003c3904723e */ /* 0x000fe40004807004 */
[----:B------:R-:W-:-:S02]  /*ff80*/  F2FP.SATFINITE.E4M3.F32.PACK_AB_MERGE_C R6, R48, R45, R62 ;  /* 0x0000002d3006723e */ /* 0x000fc4000480703e */
[----:B------:R-:W-:Y:S02]  /*ff90*/  F2FP.SATFINITE.E4M3.F32.PACK_AB_MERGE_C R27, R50, R35, R54 ;  /* 0x00000023321b723e */ /* 0x000fe40004807036 */
[----:B------:R-:W-:Y:S01]  /*ffa0*/  F2FP.SATFINITE.E4M3.F32.PACK_AB_MERGE_C R26, R29, R26, R49 ;  /* 0x0000001a1d1a723e */ /* 0x000fe20004807031 */
[----:B------:R2:W-:Y:S04]  /*ffb0*/  STS.128 [R71+0x18000], R4 ;  /* 0x0180000447007388 */ /* 0x0005e80000000c00 */
[----:B------:R2:W-:Y:S02]  /*ffc0*/  STS.128 [R44+0x18000], R24 ;  /* 0x018000182c007388 */ /* 0x0005e40000000c00 */
.L_x_1541:
[----:B------:R-:W-:Y:S05]  /*ffd0*/  BSYNC B1 ;  /* 0x0000000000017941 */ /* 0x000fea0003800000 */
.L_x_1540:
[----:B------:R-:W-:Y:S04]  /*ffe0*/  BSSY B1, `(.L_x_1542) ;  /* 0x0000108000017945 */ /* 0x000fe80003800000 */
[----:B------:R-:W-:Y:S05]  /*fff0*/  @P1 BRA `(.L_x_1543) ;  /* 0x0000001000181947 */ /* 0x000fea0003800000 */
[----:B------:R-:W3:Y:S01]  /*10000*/  LDL R61, [R1+0xa0] ;  /* 0x0000a000013d7983 */ /* 0x000ee20000100800 */
[----:B012---:R-:W-:Y:S01]  /*10010*/  LEA.HI R25, R52, R3, RZ, 0x1c ;  /* 0x0000000334197211 */ /* 0x007fe200078fe0ff */
[----:B-----5:R-:W-:Y:S01]  /*10020*/  IMAD.SHL.U32 R5, R37, 0x80, RZ ;  /* 0x0000008025057824 */ /* 0x020fe200078e00ff */
[----:B------:R-:W-:Y:S02]  /*10030*/  SHF.R.S32.HI R4, RZ, 0x1f, R37 ;  /* 0x0000001fff047819 */ /* 0x000fe40000011425 */
[----:B------:R-:W-:Y:S01]  /*10040*/  SHF.R.U32.HI R7, RZ, 0x8, R21 ;  /* 0x00000008ff077819 */ /* 0x000fe20000011615 */
[----:B------:R-:W-:Y:S01]  /*10050*/  IMAD.SHL.U32 R26, R25, 0x10, RZ ;  /* 0x00000010191a7824 */ /* 0x000fe200078e00ff */
[----:B------:R-:W-:Y:S02]  /*10060*/  SHF.R.S32.HI R28, RZ, 0x1f, R25 ;  /* 0x0000001fff1c7819 */ /* 0x000fe40000011419 */
[----:B------:R-:W-:Y:S02]  /*10070*/  LEA.HI R37, R4, R37, RZ, 0x3 ;  /* 0x0000002504257211 */ /* 0x000fe400078f18ff */
[----:B------:R-:W-:-:S02]  /*10080*/  SHF.R.U32.HI R4, RZ, 0x8, R20 ;  /* 0x00000008ff047819 */ /* 0x000fc40000011614 */
[----:B------:R-:W-:Y:S01]  /*10090*/  LOP3.LUT R24, R21, 0xff, RZ, 0xc0, !PT ;  /* 0x000000ff15187812 */ /* 0x000fe200078ec0ff */
[----:B------:R-:W-:Y:S01]  /*100a0*/  IMAD.SHL.U32 R37, R37, 0x80, RZ ;  /* 0x0000008025257824 */ /* 0x000fe200078e00ff */
[----:B------:R-:W-:Y:S02]  /*100b0*/  LOP3.LUT R27, R5, 0x380, RZ, 0xc0, !PT ;  /* 0x00000380051b7812 */ /* 0x000fe400078ec0ff */
[----:B------:R-:W-:Y:S02]  /*100c0*/  LOP3.LUT R7, R7, 0xff, RZ, 0xc0, !PT ;  /* 0x000000ff07077812 */ /* 0x000fe400078ec0ff */
[----:B------:R-:W-:Y:S02]  /*100d0*/  LEA.HI R28, R28, R25, RZ, 0x3 ;  /* 0x000000191c1c7211 */ /* 0x000fe400078f18ff */
[----:B------:R-:W-:Y:S02]  /*100e0*/  LOP3.LUT R5, R4, 0xff, RZ, 0xc0, !PT ;  /* 0x000000ff04057812 */ /* 0x000fe400078ec0ff */
[----:B------:R-:W-:Y:S01]  /*100f0*/  LOP3.LUT R4, R27, 0x70, R26, 0xf8, !PT ;  /* 0x000000701b047812 */ /* 0x000fe200078ef81a */
[----:B------:R-:W-:Y:S01]  /*10100*/  IMAD.SHL.U32 R28, R28, 0x800, RZ ;  /* 0x000008001c1c7824 */ /* 0x000fe200078e00ff */
[----:B------:R-:W-:-:S02]  /*10110*/  PRMT R32, R7, 0x7604, R24 ;  /* 0x0000760407207816 */ /* 0x000fc40000000018 */
[----:B------:R-:W-:Y:S02]  /*10120*/  SHF.R.U32.HI R27, RZ, 0x3, R27 ;  /* 0x00000003ff1b7819 */ /* 0x000fe4000001161b */
[----:B------:R-:W-:Y:S02]  /*10130*/  SHF.R.U32.HI R7, RZ, 0x8, R39 ;  /* 0x00000008ff077819 */ /* 0x000fe40000011627 */
[----:B------:R-:W-:Y:S02]  /*10140*/  SHF.R.U32.HI R25, RZ, 0x8, R40 ;  /* 0x00000008ff197819 */ /* 0x000fe40000011628 */
[----:B------:R-:W-:Y:S02]  /*10150*/  LOP3.LUT R4, R4, R27, RZ, 0x3c, !PT ;  /* 0x0000001b04047212 */ /* 0x000fe400078e3cff */
[----:B------:R-:W-:Y:S02]  /*10160*/  LOP3.LUT R24, R39, 0xff, RZ, 0xc0, !PT ;  /* 0x000000ff27187812 */ /* 0x000fe400078ec0ff */
[----:B------:R-:W-:-:S02]  /*10170*/  LOP3.LUT R26, R40, 0xff, RZ, 0xc0, !PT ;  /* 0x000000ff281a7812 */ /* 0x000fc400078ec0ff */
[----:B------:R-:W-:Y:S02]  /*10180*/  LOP3.LUT R7, R7, 0xff, RZ, 0xc0, !PT ;  /* 0x000000ff07077812 */ /* 0x000fe400078ec0ff */
[----:B------:R-:W-:Y:S02]  /*10190*/  LOP3.LUT R25, R25, 0xff, RZ, 0xc0, !PT ;  /* 0x000000ff19197812 */ /* 0x000fe400078ec0ff */
[----:B------:R-:W-:Y:S02]  /*101a0*/  LOP3.LUT R29, R37, 0xfffffc00, RZ, 0xc0, !PT ;  /* 0xfffffc00251d7812 */ /* 0x000fe400078ec0ff */
[----:B------:R-:W-:Y:S02]  /*101b0*/  LOP3.LUT R27, R28, 0xffffc000, RZ, 0xc0, !PT ;  /* 0xffffc0001c1b7812 */ /* 0x000fe400078ec0ff */
[----:B------:R-:W-:Y:S02]  /*101c0*/  LOP3.LUT R6, R20, 0xff, RZ, 0xc0, !PT ;  /* 0x000000ff14067812 */ /* 0x000fe400078ec0ff */
[----:B------:R-:W-:-:S02]  /*101d0*/  PRMT R44, R7, 0x7604, R24 ;  /* 0x00007604072c7816 */ /* 0x000fc40000000018 */
[----:B------:R-:W-:Y:S02]  /*101e0*/  PRMT R37, R25, 0x7604, R26 ;  /* 0x0000760419257816 */ /* 0x000fe4000000001a */
[----:B------:R-:W-:Y:S02]  /*101f0*/  IADD3 R25, R4, R27, R29 ;  /* 0x0000001b04197210 */ /* 0x000fe40007ffe01d */
[----:B------:R-:W-:Y:S02]  /*10200*/  SHF.R.U32.HI R24, RZ, 0x8, R41 ;  /* 0x00000008ff187819 */ /* 0x000fe40000011629 */
[----:B------:R-:W-:Y:S01]  /*10210*/  SHF.R.U32.HI R26, RZ, 0x8, R42 ;  /* 0x00000008ff1a7819 */ /* 0x000fe2000001162a */
[----:B------:R-:W-:Y:S01]  /*10220*/  IMAD.IADD R28, R16, 0x1, R25 ;  /* 0x00000001101c7824 */ /* 0x000fe200078e0219 */
[----:B------:R-:W-:Y:S02]  /*10230*/  PRMT R30, R5, 0x7604, R6 ;  /* 0x00007604051e7816 */ /* 0x000fe40000000006 */
        /* <DEDUP_REMOVED lines=9> */
[----:B------:R-:W0:Y:S01]  /*102d0*/  LDS.128 R24, [R28+0x18000] ;  /* 0x018000001c187984 */ /* 0x000e220000000c00 */
[----:B------:R-:W-:Y:S02]  /*102e0*/  PRMT R34, R5, 0x7604, R6 ;  /* 0x0000760405227816 */ /* 0x000fe40000000006 */
[----:B------:R-:W-:Y:S02]  /*102f0*/  SHF.R.U32.HI R31, RZ, 0x8, R43 ;  /* 0x00000008ff1f7819 */ /* 0x000fe4000001162b */
[----:B------:R-:W-:Y:S02]  /*10300*/  LOP3.LUT R46, R43, 0xff, RZ, 0xc0, !PT ;  /* 0x000000ff2b2e7812 */ /* 0x000fe400078ec0ff */
[----:B------:R-:W-:-:S02]  /*10310*/  LOP3.LUT R31, R31, 0xff, RZ, 0xc0, !PT ;  /* 0x000000ff1f1f7812 */ /* 0x000fc400078ec0ff */
[----:B------:R-:W-:Y:S02]  /*10320*/  SHF.R.U32.HI R29, RZ, 0x10, R20 ;  /* 0x00000010ff1d7819 */ /* 0x000fe40000011614 */
[----:B------:R-:W-:Y:S02]  /*10330*/  PRMT R49, R31, 0x7604, R46 ;  /* 0x000076041f317816 */ /* 0x000fe4000000002e */
[----:B------:R-:W-:Y:S02]  /*10340*/  SHF.R.U32.HI R31, RZ, 0x10, R21 ;  /* 0x00000010ff1f7819 */ /* 0x000fe40000011615 */
[----:B------:R-:W-:Y:S02]  /*10350*/  SHF.R.U32.HI R35, RZ, 0x10, R39 ;  /* 0x00000010ff237819 */ /* 0x000fe40000011627 */
[----:B------:R-:W-:Y:S02]  /*10360*/  LOP3.LUT R31, R31, 0xff, RZ, 0xc0, !PT ;  /* 0x000000ff1f1f7812 */ /* 0x000fe400078ec0ff */
[----:B------:R-:W-:-:S02]  /*10370*/  SHF.R.U32.HI R33, RZ, 0x10, R38 ;  /* 0x00000010ff217819 */ /* 0x000fc40000011626 */
[----:B------:R-:W-:Y:S02]  /*10380*/  LOP3.LUT R29, R29, 0xff, RZ, 0xc0, !PT ;  /* 0x000000ff1d1d7812 */ /* 0x000fe400078ec0ff */
[----:B------:R-:W-:Y:S02]  /*10390*/  LOP3.LUT R35, R35, 0xff, RZ, 0xc0, !PT ;  /* 0x000000ff23237812 */ /* 0x000fe400078ec0ff */
[----:B------:R-:W-:Y:S02]  /*103a0*/  PRMT R31, R31, 0x7054, R32 ;  /* 0x000070541f1f7816 */ /* 0x000fe40000000020 */
[----:B------:R-:W-:Y:S02]  /*103b0*/  SHF.R.U32.HI R32, RZ, 0x10, R41 ;  /* 0x00000010ff207819 */ /* 0x000fe40000011629 */
[----:B------:R-:W-:Y:S02]  /*103c0*/  LOP3.LUT R33, R33, 0xff, RZ, 0xc0, !PT ;  /* 0x000000ff21217812 */ /* 0x000fe400078ec0ff */
[----:B------:R-:W-:-:S02]  /*103d0*/  PRMT R29, R29, 0x7054, R30 ;  /* 0x000070541d1d7816 */ /* 0x000fc4000000001e */
[----:B------:R-:W-:Y:S02]  /*103e0*/  PRMT R35, R35, 0x7054, R44 ;  /* 0x0000705423237816 */ /* 0x000fe4000000002c */
[----:B------:R-:W-:Y:S02]  /*103f0*/  SHF.R.U32.HI R30, RZ, 0x10, R40 ;  /* 0x00000010ff1e7819 */ /* 0x000fe40000011628 */
[----:B------:R-:W-:Y:S02]  /*10400*/  SHF.R.U32.HI R44, RZ, 0x10, R43 ;  /* 0x00000010ff2c7819 */ /* 0x000fe4000001162b */
[----:B------:R-:W-:Y:S02]  /*10410*/  LOP3.LUT R32, R32, 0xff, RZ, 0xc0, !PT ;  /* 0x000000ff20207812 */ /* 0x000fe400078ec0ff */
[----:B------:R-:W-:Y:S02]  /*10420*/  PRMT R33, R33, 0x7054, R34 ;  /* 0x0000705421217816 */ /* 0x000fe40000000022 */
[----:B------:R-:W-:-:S02]  /*10430*/  SHF.R.U32.HI R34, RZ, 0x10, R42 ;  /* 0x00000010ff227819 */ /* 0x000fc4000001162a */
[----:B------:R-:W-:Y:S02]  /*10440*/  LOP3.LUT R30, R30, 0xff, RZ, 0xc0, !PT ;  /* 0x000000ff1e1e7812 */ /* 0x000fe400078ec0ff */
[----:B------:R-:W-:Y:S02]  /*10450*/  LOP3.LUT R44, R44, 0xff, RZ, 0xc0, !PT ;  /* 0x000000ff2c2c7812 */ /* 0x000fe400078ec0ff */
[----:B------:R-:W-:Y:S02]  /*10460*/  PRMT R45, R32, 0x7054, R45 ;  /* 0x00007054202d7816 */ /* 0x000fe4000000002d */
[----:B------:R-:W-:Y:S02]  /*10470*/  LOP3.LUT R34, R34, 0xff, RZ, 0xc0, !PT ;  /* 0x000000ff22227812 */ /* 0x000fe400078ec0ff */
[----:B------:R-:W-:Y:S02]  /*10480*/  PRMT R37, R30, 0x7054, R37 ;  /* 0x000070541e257816 */ /* 0x000fe40000000025 */
[----:B------:R-:W-:-:S02]  /*10490*/  PRMT R51, R44, 0x7054, R49 ;  /* 0x000070542c337816 */ /* 0x000fc40000000031 */
[----:B------:R-:W-:Y:S02]  /*104a0*/  LOP3.LUT R49, R45, 0xff000000, R41, 0xf8, !PT ;  /* 0xff0000002d317812 */ /* 0x000fe400078ef829 */
[----:B------:R-:W-:Y:S02]  /*104b0*/  PRMT R47, R34, 0x7054, R47 ;  /* 0x00007054222f7816 */ /* 0x000fe4000000002f */
[----:B------:R-:W-:Y:S02]  /*104c0*/  LOP3.LUT R44, R31, 0xff000000, R21, 0xf8, !PT ;  /* 0xff0000001f2c7812 */ /* 0x000fe400078ef815 */
[----:B------:R-:W-:Y:S02]  /*104d0*/  LOP3.LUT R34, R37, 0xff000000, R40, 0xf8, !PT ;  /* 0xff00000025227812 */ /* 0x000fe400078ef828 */
[----:B------:R-:W-:Y:S02]  /*104e0*/  F2FP.F16.E4M3.UNPACK_B R50, R49 ;  /* 0x00000031ff32723e */ /* 0x000fe400020006ff */
[----:B0-----:R-:W-:-:S02]  /*104f0*/  F2FP.F16.E4M3.UNPACK_B R37, R25 ;  /* 0x00000019ff25723e */ /* 0x001fc400020006ff */
[----:B------:R-:W-:Y:S01]  /*10500*/  LOP3.LUT R46, R35, 0xff000000, R39, 0xf8, !PT ;  /* 0xff000000232e7812 */ /* 0x000fe200078ef827 */
[--C-:B------:R-:W-:Y:S01]  /*10510*/  HADD2.F32 R54, -RZ, R50.reuse.H0_H0 ;  /* 0x20000032ff367230 */ /* 0x100fe20000004100 */
[----:B------:R-:W-:Y:S01]  /*10520*/  F2FP.F16.E4M3.UNPACK_B R40, R44 ;  /* 0x0000002cff28723e */ /* 0x000fe200020006ff */
[----:B------:R-:W-:Y:S01]  /*10530*/  HADD2.F32 R50, -RZ, R50.H1_H1 ;  /* 0x30000032ff327230 */ /* 0x000fe20000004100 */
[----:B------:R-:W-:Y:S02]  /*10540*/  LOP3.LUT R29, R29, 0xff000000, R20, 0xf8, !PT ;  /* 0xff0000001d1d7812 */ /* 0x000fe400078ef814 */
[----:B------:R-:W-:Y:S01]  /*10550*/  LOP3.LUT R21, R47, 0xff000000, R42, 0xf8, !PT ;  /* 0xff0000002f157812 */ /* 0x000fe200078ef82a */
[--C-:B------:R-:W-:Y:S01]  /*10560*/  HADD2.F32 R42, -RZ, R40.reuse.H0_H0 ;  /* 0x20000028ff2a7230 */ /* 0x100fe20000004100 */
[----:B------:R-:W-:Y:S01]  /*10570*/  LOP3.LUT R20, R33, 0xff000000, R38, 0xf8, !PT ;  /* 0xff00000021147812 */ /* 0x000fe200078ef826 */
[----:B------:R-:W-:Y:S01]  /*10580*/  HADD2.F32 R40, -RZ, R40.H1_H1 ;  /* 0x30000028ff287230 */ /* 0x000fe20000004100 */
[----:B------:R-:W-:-:S02]  /*10590*/  LOP3.LUT R53, R51, 0xff000000, R43, 0xf8, !PT ;  /* 0xff00000033357812 */ /* 0x000fc400078ef82b */
[-C--:B------:R-:W-:Y:S02]  /*105a0*/  F2FP.F16.E4M3.UNPACK_B R33, R24.reuse ;  /* 0x00000018ff21723e */ /* 0x080fe400020006ff */
[----:B------:R-:W-:Y:S02]  /*105b0*/  F2FP.F16.E4M3.UNPACK_B R47, R24.H1 ;  /* 0x00000018ff2f723e */ /* 0x000fe400030006ff */
[----:B------:R-:W-:Y:S02]  /*105c0*/  F2FP.F16.E4M3.UNPACK_B R38, R25.H1 ;  /* 0x00000019ff26723e */ /* 0x000fe400030006ff */
[----:B------:R-:W-:Y:S02]  /*105d0*/  F2FP.F16.E4M3.UNPACK_B R51, R49.H1 ;  /* 0x00000031ff33723e */ /* 0x000fe400030006ff */
[----:B------:R-:W-:Y:S02]  /*105e0*/  F2FP.F16.E4M3.UNPACK_B R44, R44.H1 ;  /* 0x0000002cff2c723e */ /* 0x000fe400030006ff */
[-C--:B------:R-:W-:Y:S01]  /*105f0*/  F2FP.F16.E4M3.UNPACK_B R43, R27.reuse ;  /* 0x0000001bff2b723e */ /* 0x080fe200020006ff */
[--C-:B------:R-:W-:Y:S01]  /*10600*/  HADD2.F32 R49, -RZ, R51.reuse.H0_H0 ;  /* 0x20000033ff317230 */ /* 0x100fe20000004100 */
[----:B------:R-:W-:Y:S01]  /*10610*/  F2FP.F16.E4M3.UNPACK_B R48, R27.H1 ;  /* 0x0000001bff30723e */ /* 0x000fe200030006ff */
[----:B------:R-:W-:Y:S01]  /*10620*/  HADD2.F32 R51, -RZ, R51.H1_H1 ;  /* 0x30000033ff337230 */ /* 0x000fe20000004100 */
[----:B------:R-:W-:Y:S01]  /*10630*/  F2FP.F16.E4M3.UNPACK_B R27, R26.H1 ;  /* 0x0000001aff1b723e */ /* 0x000fe200030006ff */
[----:B---3--:R-:W0:Y:S02]  /*10640*/  LDS.128 R4, [R61+0x18000] ;  /* 0x018000003d047984 */ /* 0x008e240000000c00 */
[----:B0-----:R-:W-:-:S02]  /*10650*/  F2FP.F16.E4M3.UNPACK_B R30, R5 ;  /* 0x00000005ff1e723e */ /* 0x001fc400020006ff */
[----:B------:R-:W-:Y:S01]  /*10660*/  F2FP.F16.E4M3.UNPACK_B R35, R5.H1 ;  /* 0x00000005ff23723e */ /* 0x000fe200030006ff */
[--C-:B------:R-:W-:Y:S01]  /*10670*/  HADD2.F32 R5, -RZ, R37.reuse.H0_H0 ;  /* 0x20000025ff057230 */ /* 0x100fe20000004100 */
[-C--:B------:R-:W-:Y:S01]  /*10680*/  F2FP.F16.E4M3.UNPACK_B R39, R7.reuse ;  /* 0x00000007ff27723e */ /* 0x080fe200020006ff */
[--C-:B------:R-:W-:Y:S01]  /*10690*/  HADD2.F32 R31, -RZ, R30.reuse.H0_H0 ;  /* 0x2000001eff1f7230 */ /* 0x100fe20000004100 */
[----:B------:R-:W-:Y:S01]  /*106a0*/  F2FP.F16.E4M3.UNPACK_B R45, R7.H1 ;  /* 0x00000007ff2d723e */ /* 0x000fe200030006ff */
[----:B------:R-:W-:Y:S02]  /*106b0*/  HADD2.F32 R37, -RZ, R37.H1_H1 ;  /* 0x30000025ff257230 */ /* 0x000fe40000004100 */
[C---:B------:R-:W-:Y:S01]  /*106c0*/  FMUL.FTZ R24, R5.reuse, R54 ;  /* 0x0000003605187220 */ /* 0x040fe20000410000 */
[----:B------:R-:W-:Y:S01]  /*106d0*/  FMUL.FTZ R25, R5, R42 ;  /* 0x0000002a05197220 */ /* 0x000fe20000410000 */
[----:B------:R-:W-:Y:S01]  /*106e0*/  HADD2.F32 R30, -RZ, R30.H1_H1 ;  /* 0x3000001eff1e7230 */ /* 0x000fe20000004100 */
[----:B------:R-:W-:Y:S01]  /*106f0*/  F2FP.F16.E4M3.UNPACK_B R32, R4 ;  /* 0x00000004ff20723e */ /* 0x000fe200020006ff */
[----:B------:R-:W-:Y:S01]  /*10700*/  FFMA.FTZ R5, R31, R42, -R24 ;  /* 0x0000002a1f057223 */ /* 0x000fe20000010818 */
[----:B------:R-:W-:-:S02]  /*10710*/  HADD2.F32 R24, -RZ, R38.H0_H0 ;  /* 0x20000026ff187230 */ /* 0x000fc40000004100 */
[----:B------:R-:W-:Y:S01]  /*10720*/  FFMA.FTZ R25, R31, R54, R25 ;  /* 0x000000361f197223 */ /* 0x000fe20000010019 */
[----:B------:R-:W-:Y:S02]  /*10730*/  HADD2.F32 R42, -RZ, R44.H0_H0 ;  /* 0x2000002cff2a7230 */ /* 0x000fe40000004100 */
[C---:B------:R-:W-:Y:S01]  /*10740*/  FMUL.FTZ R55, R37.reuse, R50 ;  /* 0x0000003225377220 */ /* 0x040fe20000410000 */
[----:B------:R-:W-:Y:S02]  /*10750*/  HADD2.F32 R31, -RZ, R35.H0_H0 ;  /* 0x20000023ff1f7230 */ /* 0x000fe40000004100 */
[----:B------:R-:W-:Y:S01]  /*10760*/  FMUL.FTZ R37, R37, R40 ;  /* 0x0000002825257220 */ /* 0x000fe20000410000 */
[----:B------:R-:W-:Y:S01]  /*10770*/  F2FP.F16.E4M3.UNPACK_B R41, R4.H1 ;  /* 0x00000004ff29723e */ /* 0x000fe200030006ff */
[C---:B------:R-:W-:Y:S01]  /*10780*/  FMUL.FTZ R54, R24.reuse, R49 ;  /* 0x0000003118367220 */ /* 0x040fe20000410000 */
[----:B------:R-:W-:Y:S01]  /*10790*/  F2FP.F16.E4M3.UNPACK_B R4, R6 ;  /* 0x00000006ff04723e */ /* 0x000fe200020006ff */
[----:B------:R-:W-:Y:S01]  /*107a0*/  FMUL.FTZ R56, R24, R42 ;  /* 0x0000002a18387220 */ /* 0x000fe20000410000 */
[----:B------:R-:W-:Y:S01]  /*107b0*/  F2FP.F16.E4M3.UNPACK_B R7, R6.H1 ;  /* 0x00000006ff07723e */ /* 0x000fe200030006ff */
[C---:B------:R-:W-:Y:S01]  /*107c0*/  FFMA.FTZ R24, R30.reuse, R50, R37 ;  /* 0x000000321e187223 */ /* 0x040fe20000010025 */
[----:B------:R-:W-:Y:S01]  /*107d0*/  F2FP.F16.E4M3.UNPACK_B R6, R26 ;  /* 0x0000001aff06723e */ /* 0x000fe200020006ff */
[----:B------:R-:W-:Y:S01]  /*107e0*/  FFMA.FTZ R26, R30, R40, -R55 ;  /* 0x000000281e1a7223 */ /* 0x000fe20000010837 */
[C---:B------:R-:W-:Y:S01]  /*107f0*/  FFMA.FTZ R30, R31.reuse, R42, -R54 ;  /* 0x0000002a1f1e7223 */ /* 0x040fe20000010836 */
[----:B------:R-:W-:Y:S01]  /*10800*/  F2FP.F16.E4M3.UNPACK_B R50, R53 ;  /* 0x00000035ff32723e */ /* 0x000fe200020006ff */
[----:B------:R-:W-:Y:S01]  /*10810*/  FFMA.FTZ R31, R31, R49, R56 ;  /* 0x000000311f1f7223 */ /* 0x000fe20000010038 */
[-C--:B------:R-:W-:Y:S01]  /*10820*/  F2FP.F16.E4M3.UNPACK_B R42, R46.reuse ;  /* 0x0000002eff2a723e */ /* 0x080fe200020006ff */
[----:B------:R-:W-:Y:S01]  /*10830*/  HADD2.F32 R38, -RZ, R38.H1_H1 ;  /* 0x30000026ff267230 */ /* 0x000fe20000004100 */
[----:B------:R-:W-:Y:S01]  /*10840*/  F2FP.F16.E4M3.UNPACK_B R46, R46.H1 ;  /* 0x0000002eff2e723e */ /* 0x000fe200030006ff */
[----:B------:R-:W-:-:S02]  /*10850*/  HADD2.F32 R49, -RZ, R44.H1_H1 ;  /* 0x3000002cff317230 */ /* 0x000fc40000004100 */
[----:B------:R-:W-:Y:S02]  /*10860*/  HADD2.F32 R40, -RZ, R35.H1_H1 ;  /* 0x30000023ff287230 */ /* 0x000fe40000004100 */
[C---:B------:R-:W-:Y:S01]  /*10870*/  FMUL.FTZ R55, R38.reuse, R51 ;  /* 0x0000003326377220 */ /* 0x040fe20000410000 */
[----:B------:R-:W-:Y:S02]  /*10880*/  HADD2.F32 R54, -RZ, R50.H0_H0 ;  /* 0x20000032ff367230 */ /* 0x000fe40000004100 */
[----:B------:R-:W-:Y:S01]  /*10890*/  FMUL.FTZ R38, R38, R49 ;  /* 0x0000003126267220 */ /* 0x000fe20000410000 */
[----:B------:R-:W-:Y:S02]  /*108a0*/  HADD2.F32 R35, -RZ, R43.H0_H0 ;  /* 0x2000002bff237230 */ /* 0x000fe40000004100 */
[----:B------:R-:W-:Y:S02]  /*108b0*/  HADD2.F32 R44, -RZ, R42.H0_H0 ;  /* 0x2000002aff2c7230 */ /* 0x000fe40000004100 */
[----:B------:R-:W-:-:S02]  /*108c0*/  HADD2.F32 R37, -RZ, R39.H0_H0 ;  /* 0x20000027ff257230 */ /* 0x000fc40000004100 */
[C---:B------:R-:W-:Y:S01]  /*108d0*/  FMUL.FTZ R56, R35.reuse, R54 ;  /* 0x0000003623387220 */ /* 0x040fe20000410000 */
[----:B------:R-:W-:Y:S02]  /*108e0*/  HADD2.F32 R43, -RZ, R43.H1_H1 ;  /* 0x3000002bff2b7230 */ /* 0x000fe40000004100 */
[-C--:B------:R-:W-:Y:S01]  /*108f0*/  FMUL.FTZ R57, R35, R44.reuse ;  /* 0x0000002c23397220 */ /* 0x080fe20000410000 */
[C---:B------:R-:W-:Y:S01]  /*10900*/  FFMA.FTZ R35, R40.reuse, R49, -R55 ;  /* 0x0000003128237223 */ /* 0x040fe20000010837 */
[----:B------:R-:W-:Y:S01]  /*10910*/  FFMA.FTZ R40, R40, R51, R38 ;  /* 0x0000003328287223 */ /* 0x000fe20000010026 */
[----:B------:R-:W-:Y:S01]  /*10920*/  F2FP.F16.E4M3.UNPACK_B R51, R53.H1 ;  /* 0x00000035ff33723e */ /* 0x000fe200030006ff */
[C---:B------:R-:W-:Y:S01]  /*10930*/  FFMA.FTZ R38, R37.reuse, R44, -R56 ;  /* 0x0000002c25267223 */ /* 0x040fe20000010838 */
[----:B------:R-:W-:Y:S02]  /*10940*/  HADD2.F32 R49, -RZ, R42.H1_H1 ;  /* 0x3000002aff317230 */ /* 0x000fe40000004100 */
[----:B------:R-:W-:Y:S01]  /*10950*/  FFMA.FTZ R37, R37, R54, R57 ;  /* 0x0000003625257223 */ /* 0x000fe20000010039 */
[----:B------:R-:W-:Y:S01]  /*10960*/  HADD2.F32 R53, -RZ, R50.H1_H1 ;  /* 0x30000032ff357230 */ /* 0x000fe20000004100 */
[----:B------:R-:W-:Y:S01]  /*10970*/  F2FP.SATFINITE.E4M3.F32.PACK_AB_MERGE_C R30, R35, R30, RZ ;  /* 0x0000001e231e723e */ /* 0x000fe200048070ff */
[----:B------:R-:W-:-:S02]  /*10980*/  HADD2.F32 R42, -RZ, R39.H1_H1 ;  /* 0x30000027ff2a7230 */ /* 0x000fc40000004100 */
[C---:B------:R-:W-:Y:S01]  /*10990*/  FMUL.FTZ R56, R43.reuse, R49 ;  /* 0x000000312b387220 */ /* 0x040fe20000410000 */
[----:B------:R-:W-:Y:S02]  /*109a0*/  HADD2.F32 R54, -RZ, R51.H0_H0 ;  /* 0x20000033ff367230 */ /* 0x000fe40000004100 */
[----:B------:R-:W-:Y:S01]  /*109b0*/  FMUL.FTZ R55, R43, R53 ;  /* 0x000000352b377220 */ /* 0x000fe20000410000 */
[----:B------:R-:W-:Y:S01]  /*109c0*/  HADD2.F32 R39, -RZ, R48.H0_H0 ;  /* 0x20000030ff277230 */ /* 0x000fe20000004100 */
[----:B------:R-:W-:Y:S01]  /*109d0*/  F2FP.SATFINITE.E4M3.F32.PACK_AB_MERGE_C R31, R40, R31, RZ ;  /* 0x0000001f281f723e */ /* 0x000fe200048070ff */
[----:B------:R-:W-:Y:S01]  /*109e0*/  HADD2.F32 R50, -RZ, R46.H0_H0 ;  /* 0x2000002eff327230 */ /* 0x000fe20000004100 */
[----:B------:R-:W-:Y:S01]  /*109f0*/  F2FP.SATFINITE.E4M3.F32.PACK_AB_MERGE_C R5, R26, R5, R30 ;  /* 0x000000051a05723e */ /* 0x000fe2000480701e */
[----:B------:R-:W-:Y:S02]  /*10a00*/  HADD2.F32 R44, -RZ, R45.H0_H0 ;  /* 0x2000002dff2c7230 */ /* 0x000fe40000004100 */
[C---:B------:R-:W-:Y:S01]  /*10a10*/  FMUL.FTZ R43, R39.reuse, R54 ;  /* 0x00000036272b7220 */ /* 0x040fe20000410000 */
[----:B------:R-:W-:Y:S01]  /*10a20*/  F2FP.SATFINITE.E4M3.F32.PACK_AB_MERGE_C R25, R24, R25, R31 ;  /* 0x000000191819723e */ /* 0x000fe2000480701f */
[-C--:B------:R-:W-:Y:S01]  /*10a30*/  FMUL.FTZ R57, R39, R50.reuse ;  /* 0x0000003227397220 */ /* 0x080fe20000410000 */
[----:B------:R-:W-:Y:S01]  /*10a40*/  FFMA.FTZ R39, R42, R49, -R55 ;  /* 0x000000312a277223 */ /* 0x000fe20000010837 */
[C---:B------:R-:W-:Y:S01]  /*10a50*/  FFMA.FTZ R43, R44.reuse, R50, -R43 ;  /* 0x000000322c2b7223 */ /* 0x040fe2000001082b */
[----:B------:R-:W-:Y:S01]  /*10a60*/  F2FP.F16.E4M3.UNPACK_B R50, R29.H1 ;  /* 0x0000001dff32723e */ /* 0x000fe200030006ff */
[----:B------:R-:W-:Y:S01]  /*10a70*/  FFMA.FTZ R44, R44, R54, R57 ;  /* 0x000000362c2c7223 */ /* 0x000fe20000010039 */
[----:B------:R-:W-:Y:S01]  /*10a80*/  F2FP.F16.E4M3.UNPACK_B R54, R34.H1 ;  /* 0x00000022ff36723e */ /* 0x000fe200030006ff */
[----:B------:R-:W-:Y:S01]  /*10a90*/  FFMA.FTZ R42, R42, R53, R56 ;  /* 0x000000352a2a7223 */ /* 0x000fe20000010038 */
[----:B------:R-:W-:-:S02]  /*10aa0*/  HADD2.F32 R49, -RZ, R48.H1_H1 ;  /* 0x30000030ff317230 */ /* 0x000fc40000004100 */
[----:B------:R-:W-:Y:S02]  /*10ab0*/  HADD2.F32 R56, -RZ, R51.H1_H1 ;  /* 0x30000033ff387230 */ /* 0x000fe40000004100 */
[----:B------:R-:W-:Y:S02]  /*10ac0*/  HADD2.F32 R55, -RZ, R54.H0_H0 ;  /* 0x20000036ff377230 */ /* 0x000fe40000004100 */
[----:B------:R-:W-:Y:S02]  /*10ad0*/  HADD2.F32 R48, -RZ, R47.H0_H0 ;  /* 0x2000002fff307230 */ /* 0x000fe40000004100 */
[----:B------:R-:W-:Y:S01]  /*10ae0*/  FMUL.FTZ R57, R49, R56 ;  /* 0x0000003831397220 */ /* 0x000fe20000410000 */
[----:B------:R-:W-:Y:S02]  /*10af0*/  HADD2.F32 R53, -RZ, R46.H1_H1 ;  /* 0x3000002eff357230 */ /* 0x000fe40000004100 */
[----:B------:R-:W-:Y:S02]  /*10b00*/  HADD2.F32 R51, -RZ, R50.H0_H0 ;  /* 0x20000032ff337230 */ /* 0x000fe40000004100 */
[----:B------:R-:W-:Y:S01]  /*10b10*/  FMUL.FTZ R58, R48, R55 ;  /* 0x00000037303a7220 */ /* 0x000fe20000410000 */
[----:B------:R-:W-:-:S02]  /*10b20*/  HADD2.F32 R46, -RZ, R45.H1_H1 ;  /* 0x3000002dff2e7230 */ /* 0x000fc40000004100 */
[----:B------:R-:W-:Y:S01]  /*10b30*/  FMUL.FTZ R49, R49, R53 ;  /* 0x0000003531317220 */ /* 0x000fe20000410000 */
[----:B------:R-:W-:Y:S02]  /*10b40*/  HADD2.F32 R45, -RZ, R41.H0_H0 ;  /* 0x20000029ff2d7230 */ /* 0x000fe40000004100 */
[----:B------:R-:W-:Y:S01]  /*10b50*/  FMUL.FTZ R48, R48, R51 ;  /* 0x0000003330307220 */ /* 0x000fe20000410000 */
[----:B------:R-:W-:Y:S02]  /*10b60*/  HADD2.F32 R54, -RZ, R54.H1_H1 ;  /* 0x30000036ff367230 */ /* 0x000fe40000004100 */
[C---:B------:R-:W-:Y:S01]  /*10b70*/  FFMA.FTZ R64, R46.reuse, R53, -R57 ;  /* 0x000000352e407223 */ /* 0x040fe20000010839 */
[----:B------:R-:W-:Y:S02]  /*10b80*/  HADD2.F32 R47, -RZ, R47.H1_H1 ;  /* 0x3000002fff2f7230 */ /* 0x000fe40000004100 */
[----:B------:R-:W-:Y:S01]  /*10b90*/  FFMA.FTZ R59, R46, R56, R49 ;  /* 0x000000382e3b7223 */ /* 0x000fe20000010031 */
[----:B------:R-:W-:-:S02]  /*10ba0*/  HADD2.F32 R50, -RZ, R50.H1_H1 ;  /* 0x30000032ff327230 */ /* 0x000fc40000004100 */
[C---:B------:R-:W-:Y:S01]  /*10bb0*/  FFMA.FTZ R58, R45.reuse, R51, -R58 ;  /* 0x000000332d3a7223 */ /* 0x040fe2000001083a */
[----:B------:R-:W-:Y:S01]  /*10bc0*/  FFMA.FTZ R55, R45, R55, R48 ;  /* 0x000000372d377223 */ /* 0x000fe20000010030 */
[----:B------:R-:W-:Y:S01]  /*10bd0*/  F2FP.F16.E4M3.UNPACK_B R46, R34 ;  /* 0x00000022ff2e723e */ /* 0x000fe200020006ff */
[----:B------:R-:W-:Y:S01]  /*10be0*/  HADD2.F32 R41, -RZ, R41.H1_H1 ;  /* 0x30000029ff297230 */ /* 0x000fe20000004100 */
[----:B------:R-:W-:Y:S01]  /*10bf0*/  F2FP.F16.E4M3.UNPACK_B R45, R29 ;  /* 0x0000001dff2d723e */ /* 0x000fe200020006ff */
[C---:B------:R-:W-:Y:S01]  /*10c00*/  FMUL.FTZ R48, R47.reuse, R54 ;  /* 0x000000362f307220 */ /* 0x040fe20000410000 */
[-C--:B------:R-:W-:Y:S01]  /*10c10*/  FMUL.FTZ R29, R47, R50.reuse ;  /* 0x000000322f1d7220 */ /* 0x080fe20000410000 */
[----:B------:R-:W-:Y:S02]  /*10c20*/  HADD2.F32 R47, -RZ, R46.H0_H0 ;  /* 0x2000002eff2f7230 */ /* 0x000fe40000004100 */
[----:B------:R-:W-:Y:S02]  /*10c30*/  HADD2.F32 R34, -RZ, R33.H0_H0 ;  /* 0x20000021ff227230 */ /* 0x000fe40000004100 */
[C---:B------:R-:W-:Y:S01]  /*10c40*/  FFMA.FTZ R57, R41.reuse, R50, -R48 ;  /* 0x0000003229397223 */ /* 0x040fe20000010830 */
[----:B------:R-:W-:Y:S01]  /*10c50*/  FFMA.FTZ R56, R41, R54, R29 ;  /* 0x0000003629387223 */ /* 0x000fe2000001001d */
[----:B------:R-:W-:-:S02]  /*10c60*/  HADD2.F32 R41, -RZ, R45.H0_H0 ;  /* 0x2000002dff297230 */ /* 0x000fc40000004100 */
[----:B------:R-:W-:Y:S02]  /*10c70*/  HADD2.F32 R29, -RZ, R32.H0_H0 ;  /* 0x20000020ff1d7230 */ /* 0x000fe40000004100 */
[C---:B------:R-:W-:Y:S01]  /*10c80*/  FMUL.FTZ R48, R34.reuse, R47 ;  /* 0x0000002f22307220 */ /* 0x040fe20000410000 */
[----:B------:R-:W-:Y:S02]  /*10c90*/  HADD2.F32 R46, -RZ, R46.H1_H1 ;  /* 0x3000002eff2e7230 */ /* 0x000fe40000004100 */
[-C--:B------:R-:W-:Y:S01]  /*10ca0*/  FMUL.FTZ R34, R34, R41.reuse ;  /* 0x0000002922227220 */ /* 0x080fe20000410000 */
[----:B------:R-:W-:Y:S02]  /*10cb0*/  HADD2.F32 R33, -RZ, R33.H1_H1 ;  /* 0x30000021ff217230 */ /* 0x000fe40000004100 */
[----:B------:R-:W-:Y:S01]  /*10cc0*/  FFMA.FTZ R49, R29, R41, -R48 ;  /* 0x000000291d317223 */ /* 0x000fe20000010830 */
[----:B------:R-:W-:Y:S01]  /*10cd0*/  HADD2.F32 R45, -RZ, R45.H1_H1 ;  /* 0x3000002dff2d7230 */ /* 0x000fe20000004100 */
[----:B------:R-:W-:Y:S01]  /*10ce0*/  F2FP.F16.E4M3.UNPACK_B R41, R21.H1 ;  /* 0x00000015ff29723e */ /* 0x000fe200030006ff */
[----:B------:R-:W-:-:S02]  /*10cf0*/  HADD2.F32 R32, -RZ, R32.H1_H1 ;  /* 0x30000020ff207230 */ /* 0x000fc40000004100 */
[----:B------:R-:W-:Y:S01]  /*10d00*/  FFMA.FTZ R47, R29, R47, R34 ;  /* 0x0000002f1d2f7223 */ /* 0x000fe20000010022 */
[C---:B------:R-:W-:Y:S01]  /*10d10*/  FMUL.FTZ R51, R33.reuse, R46 ;  /* 0x0000002e21337220 */ /* 0x040fe20000410000 */
[----:B------:R-:W-:Y:S01]  /*10d20*/  F2FP.F16.E4M3.UNPACK_B R29, R20.H1 ;  /* 0x00000014ff1d723e */ /* 0x000fe200030006ff */
[-C--:B------:R-:W-:Y:S01]  /*10d30*/  FMUL.FTZ R53, R33, R45.reuse ;  /* 0x0000002d21357220 */ /* 0x080fe20000410000 */
[----:B------:R-:W-:Y:S02]  /*10d40*/  HADD2.F32 R48, -RZ, R41.H0_H0 ;  /* 0x20000029ff307230 */ /* 0x000fe40000004100 */
[C---:B------:R-:W-:Y:S01]  /*10d50*/  FFMA.FTZ R50, R32.reuse, R45, -R51 ;  /* 0x0000002d20327223 */ /* 0x040fe20000010833 */
[----:B------:R-:W-:Y:S02]  /*10d60*/  HADD2.F32 R33, -RZ, R27.H0_H0 ;  /* 0x2000001bff217230 */ /* 0x000fe40000004100 */
[----:B------:R-:W-:Y:S01]  /*10d70*/  FFMA.FTZ R54, R32, R46, R53 ;  /* 0x0000002e20367223 */ /* 0x000fe20000010035 */
[--C-:B------:R-:W-:Y:S01]  /*10d80*/  HADD2.F32 R32, -RZ, R29.reuse.H0_H0 ;  /* 0x2000001dff207230 */ /* 0x100fe20000004100 */
[----:B------:R-:W-:Y:S01]  /*10d90*/  F2FP.F16.E4M3.UNPACK_B R20, R20 ;  /* 0x00000014ff14723e */ /* 0x000fe200020006ff */
[----:B------:R-:W-:-:S02]  /*10da0*/  HADD2.F32 R34, -RZ, R29.H1_H1 ;  /* 0x3000001dff227230 */ /* 0x000fc40000004100 */
[C---:B------:R-:W-:Y:S01]  /*10db0*/  FMUL.FTZ R60, R33.reuse, R48 ;  /* 0x00000030213c7220 */ /* 0x040fe20000410000 */
[----:B------:R-:W-:Y:S02]  /*10dc0*/  HADD2.F32 R29, -RZ, R7.H0_H0 ;  /* 0x20000007ff1d7230 */ /* 0x000fe40000004100 */
[-C--:B------:R-:W-:Y:S01]  /*10dd0*/  FMUL.FTZ R62, R33, R32.reuse ;  /* 0x00000020213e7220 */ /* 0x080fe20000410000 */
[----:B------:R-:W-:Y:S01]  /*10de0*/  HADD2.F32 R46, -RZ, R41.H1_H1 ;  /* 0x30000029ff2e7230 */ /* 0x000fe20000004100 */
[----:B------:R-:W-:Y:S01]  /*10df0*/  F2FP.SATFINITE.E4M3.F32.PACK_AB_MERGE_C R55, R56, R55, RZ ;  /* 0x000000373837723e */ /* 0x000fe200048070ff */
[----:B------:R-:W-:Y:S02]  /*10e00*/  HADD2.F32 R27, -RZ, R27.H1_H1 ;  /* 0x3000001bff1b7230 */ /* 0x000fe40000004100 */
[C---:B------:R-:W-:Y:S01]  /*10e10*/  FFMA.FTZ R60, R29.reuse, R32, -R60 ;  /* 0x000000201d3c7223 */ /* 0x040fe2000001083c */
[----:B------:R-:W-:Y:S02]  /*10e20*/  HADD2.F32 R7, -RZ, R7.H1_H1 ;  /* 0x30000007ff077230 */ /* 0x000fe40000004100 */
[----:B------:R-:W-:Y:S01]  /*10e30*/  FFMA.FTZ R62, R29, R48, R62 ;  /* 0x000000301d3e7223 */ /* 0x000fe2000001003e */
[----:B------:R-:W-:Y:S01]  /*10e40*/  F2FP.F16.E4M3.UNPACK_B R29, R21 ;  /* 0x00000015ff1d723e */ /* 0x000fe200020006ff */
[C---:B------:R-:W-:Y:S01]  /*10e50*/  FMUL.FTZ R32, R27.reuse, R46 ;  /* 0x0000002e1b207220 */ /* 0x040fe20000410000 */
[-C--:B------:R-:W-:Y:S01]  /*10e60*/  FMUL.FTZ R27, R27, R34.reuse ;  /* 0x000000221b1b7220 */ /* 0x080fe20000410000 */
[--C-:B------:R-:W-:Y:S01]  /*10e70*/  HADD2.F32 R21, -RZ, R20.reuse.H0_H0 ;  /* 0x20000014ff157230 */ /* 0x100fe20000004100 */
[----:B------:R-:W-:Y:S01]  /*10e80*/  F2FP.SATFINITE.E4M3.F32.PACK_AB_MERGE_C R24, R54, R47, R55 ;  /* 0x0000002f3618723e */ /* 0x000fe20004807037 */
[C---:B------:R-:W-:Y:S01]  /*10e90*/  FFMA.FTZ R45, R7.reuse, R34, -R32 ;  /* 0x00000022072d7223 */ /* 0x040fe20000010820 */
[----:B------:R-:W-:Y:S01]  /*10ea0*/  FFMA.FTZ R51, R7, R46, R27 ;  /* 0x0000002e07337223 */ /* 0x000fe2000001001b */
[----:B------:R-:W-:-:S02]  /*10eb0*/  HADD2.F32 R27, -RZ, R20.H1_H1 ;  /* 0x30000014ff1b7230 */ /* 0x000fc40000004100 */
[--C-:B------:R-:W-:Y:S01]  /*10ec0*/  HADD2.F32 R32, -RZ, R29.reuse.H0_H0 ;  /* 0x2000001dff207230 */ /* 0x100fe20000004100 */
[----:B------:R-:W-:Y:S01]  /*10ed0*/  F2FP.SATFINITE.E4M3.F32.PACK_AB_MERGE_C R45, R45, R60, RZ ;  /* 0x0000003c2d2d723e */ /* 0x000fe200048070ff */
[--C-:B------:R-:W-:Y:S01]  /*10ee0*/  HADD2.F32 R7, -RZ, R6.reuse.H0_H0 ;  /* 0x20000006ff077230 */ /* 0x100fe20000004100 */
[----:B------:R-:W-:Y:S01]  /*10ef0*/  F2FP.SATFINITE.E4M3.F32.PACK_AB_MERGE_C R51, R51, R62, RZ ;  /* 0x0000003e3333723e */ /* 0x000fe200048070ff */
[----:B------:R-:W-:Y:S02]  /*10f00*/  HADD2.F32 R29, -RZ, R29.H1_H1 ;  /* 0x3000001dff1d7230 */ /* 0x000fe40000004100 */
[----:B------:R-:W-:Y:S02]  /*10f10*/  HADD2.F32 R20, -RZ, R6.H1_H1 ;  /* 0x30000006ff147230 */ /* 0x000fe40000004100 */
[C---:B------:R-:W-:Y:S01]  /*10f20*/  FMUL.FTZ R33, R7.reuse, R32 ;  /* 0x0000002007217220 */ /* 0x040fe20000410000 */
[--C-:B------:R-:W-:Y:S02]  /*10f30*/  HADD2.F32 R6, -RZ, R4.reuse.H0_H0 ;  /* 0x20000004ff067230 */ /* 0x100fe40000004100 */
[----:B------:R-:W-:Y:S01]  /*10f40*/  FMUL.FTZ R7, R7, R21 ;  /* 0x0000001507077220 */ /* 0x000fe20000410000 */
[----:B------:R-:W-:-:S02]  /*10f50*/  HADD2.F32 R4, -RZ, R4.H1_H1 ;  /* 0x30000004ff047230 */ /* 0x000fc40000004100 */
[C---:B------:R-:W-:Y:S01]  /*10f60*/  FMUL.FTZ R41, R20.reuse, R29 ;  /* 0x0000001d14297220 */ /* 0x040fe20000410000 */
[----:B------:R-:W-:Y:S01]  /*10f70*/  FMUL.FTZ R20, R20, R27 ;  /* 0x0000001b14147220 */ /* 0x000fe20000410000 */
[C---:B------:R-:W-:Y:S01]  /*10f80*/  FFMA.FTZ R33, R6.reuse, R21, -R33 ;  /* 0x0000001506217223 */ /* 0x040fe20000010821 */
[----:B------:R-:W-:Y:S01]  /*10f90*/  FFMA.FTZ R32, R6, R32, R7 ;  /* 0x0000002006207223 */ /* 0x000fe20000010007 */
[C---:B------:R-:W-:Y:S01]  /*10fa0*/  FFMA.FTZ R6, R4.reuse, R27, -R41 ;  /* 0x0000001b04067223 */ /* 0x040fe20000010829 */
[----:B------:R-:W-:Y:S01]  /*10fb0*/  FFMA.FTZ R29, R4, R29, R20 ;  /* 0x0000001d041d7223 */ /* 0x000fe20000010014 */
[----:B------:R-:W-:Y:S02]  /*10fc0*/  F2FP.SATFINITE.E4M3.F32.PACK_AB_MERGE_C R7, R64, R43, RZ ;  /* 0x0000002b4007723e */ /* 0x000fe400048070ff */
[----:B------:R-:W-:Y:S02]  /*10fd0*/  F2FP.SATFINITE.E4M3.F32.PACK_AB_MERGE_C R4, R57, R58, RZ ;  /* 0x0000003a3904723e */ /* 0x000fe400048070ff */
[----:B------:R-:W-:-:S02]  /*10fe0*/  F2FP.SATFINITE.E4M3.F32.PACK_AB_MERGE_C R27, R59, R44, RZ ;  /* 0x0000002c3b1b723e */ /* 0x000fc400048070ff */
[----:B------:R-:W-:Y:S02]  /*10ff0*/  F2FP.SATFINITE.E4M3.F32.PACK_AB_MERGE_C R7, R39, R38, R7 ;  /* 0x000000262707723e */ /* 0x000fe40004807007 */
[----:B------:R-:W-:Y:S02]  /*11000*/  F2FP.SATFINITE.E4M3.F32.PACK_AB_MERGE_C R4, R50, R49, R4 ;  /* 0x000000313204723e */ /* 0x000fe40004807004 */
[----:B------:R-:W-:Y:S02]  /*11010*/  F2FP.SATFINITE.E4M3.F32.PACK_AB_MERGE_C R6, R6, R33, R45 ;  /* 0x000000210606723e */ /* 0x000fe4000480702d */
[----:B------:R-:W-:Y:S02]  /*11020*/  F2FP.SATFINITE.E4M3.F32.PACK_AB_MERGE_C R27, R42, R37, R27 ;  /* 0x000000252a1b723e */ /* 0x000fe4000480701b */
[----:B------:R-:W-:Y:S01]  /*11030*/  F2FP.SATFINITE.E4M3.F32.PACK_AB_MERGE_C R26, R29, R32, R51 ;  /* 0x000000201d1a723e */ /* 0x000fe20004807033 */
[----:B------:R3:W-:Y:S04]  /*11040*/  STS.128 [R61+0x18000], R4 ;  /* 0x018000043d007388 */ /* 0x0007e80000000c00 */
[----:B------:R3:W-:Y:S02]  /*11050*/  STS.128 [R28+0x18000], R24 ;  /* 0x018000181c007388 */ /* 0x0007e40000000c00 */
.L_x_1543:
[----:B------:R-:W-:Y:S05]  /*11060*/  BSYNC B1 ;  /* 0x0000000000017941 */ /* 0x000fea0003800000 */
.L_x_1542:
[----:B------:R-:W-:Y:S05]  /*11070*/  @P0 BRA `(.L_x_1527) ;  /* 0x0000000c00f80947 */ /* 0x000fea0003800000 */
[----:B------:R-:W4:Y:S01]  /*11080*/  LDL R47, [R1+0x9c] ;  /* 0x00009c00012f7983 */ /* 0x000f220000100800 */
[----:B--23-5:R-:W-:Y:S01]  /*11090*/  SHF.R.S32.HI R5, RZ, 0x1f, R0 ;  /* 0x0000001fff057819 */ /* 0x02cfe20000011400 */
[----:B------:R-:W-:Y:S01]  /*110a0*/  IMAD.SHL.U32 R4, R0, 0x80, RZ ;  /* 0x0000008000047824 */ /* 0x000fe200078e00ff */
[----:B------:R-:W-:Y:S02]  /*110b0*/  LEA.HI R52, R52, R3, RZ, 0x1c ;  /* 0x0000000334347211 */ /* 0x000fe400078fe0ff */
[----:B-1----:R-:W-:Y:S02]  /*110c0*/  LEA.HI R26, R5, R0, RZ, 0x3 ;  /* 0x00000000051a7211 */ /* 0x002fe400078f18ff */
[----:B------:R-:W-:Y:S02]  /*110d0*/  SHF.R.S32.HI R21, RZ, 0x1f, R52 ;  /* 0x0000001fff157819 */ /* 0x000fe40000011434 */
[----:B------:R-:W-:Y:S01]  /*110e0*/  SHF.R.U32.HI R0, RZ, 0x8, R12 ;  /* 0x00000008ff007819 */ /* 0x000fe2000001160c */
[----:B------:R-:W-:Y:S01]  /*110f0*/  IMAD.SHL.U32 R26, R26, 0x80, RZ ;  /* 0x000000801a1a7824 */ /* 0x000fe200078e00ff */
[----:B------:R-:W-:-:S02]  /*11100*/  LOP3.LUT R27, R4, 0x380, RZ, 0xc0, !PT ;  /* 0x00000380041b7812 */ /* 0x000fc400078ec0ff */
[----:B0-----:R-:W-:Y:S01]  /*11110*/  LEA.HI R25, R21, R52, RZ, 0x3 ;  /* 0x0000003415197211 */ /* 0x001fe200078f18ff */
[----:B------:R-:W-:Y:S01]  /*11120*/  IMAD.SHL.U32 R52, R52, 0x10, RZ ;  /* 0x0000001034347824 */ /* 0x000fe200078e00ff */
[----:B------:R-:W-:Y:S02]  /*11130*/  LOP3.LUT R3, R12, 0xff, RZ, 0xc0, !PT ;  /* 0x000000ff0c037812 */ /* 0x000fe400078ec0ff */
[----:B------:R-:W-:Y:S01]  /*11140*/  LOP3.LUT R4, R0, 0xff, RZ, 0xc0, !PT ;  /* 0x000000ff00047812 */ /* 0x000fe200078ec0ff */
[----:B------:R-:W-:Y:S01]  /*11150*/  IMAD.SHL.U32 R25, R25, 0x800, RZ ;  /* 0x0000080019197824 */ /* 0x000fe200078e00ff */
[----:B------:R-:W-:Y:S02]  /*11160*/  LOP3.LUT R0, R27, 0x70, R52, 0xf8, !PT ;  /* 0x000000701b007812 */ /* 0x000fe400078ef834 */
[----:B------:R-:W-:Y:S02]  /*11170*/  PRMT R21, R4, 0x7604, R3 ;  /* 0x0000760404157816 */ /* 0x000fe40000000003 */
[----:B------:R-:W-:-:S02]  /*11180*/  SHF.R.U32.HI R4, RZ, 0x8, R15 ;  /* 0x00000008ff047819 */ /* 0x000fc4000001160f */
[----:B------:R-:W-:Y:S02]  /*11190*/  SHF.R.U32.HI R27, RZ, 0x3, R27 ;  /* 0x00000003ff1b7819 */ /* 0x000fe4000001161b */
[----:B------:R-:W-:Y:S02]  /*111a0*/  SHF.R.U32.HI R6, RZ, 0x8, R13 ;  /* 0x00000008ff067819 */ /* 0x000fe4000001160d */
[----:B------:R-:W-:Y:S02]  /*111b0*/  SHF.R.U32.HI R20, RZ, 0x8, R14 ;  /* 0x00000008ff147819 */ /* 0x000fe4000001160e */
[----:B------:R-:W-:Y:S02]  /*111c0*/  LOP3.LUT R3, R15, 0xff, RZ, 0xc0, !PT ;  /* 0x000000ff0f037812 */ /* 0x000fe400078ec0ff */
[----:B------:R-:W-:Y:S02]  /*111d0*/  LOP3.LUT R4, R4, 0xff, RZ, 0xc0, !PT ;  /* 0x000000ff04047812 */ /* 0x000fe400078ec0ff */
[----:B------:R-:W-:-:S02]  /*111e0*/  LOP3.LUT R0, R0, R27, RZ, 0x3c, !PT ;  /* 0x0000001b00007212 */ /* 0x000fc400078e3cff */
[----:B------:R-:W-:Y:S02]  /*111f0*/  LOP3.LUT R26, R26, 0xfffffc00, RZ, 0xc0, !PT ;  /* 0xfffffc001a1a7812 */ /* 0x000fe400078ec0ff */
[----:B------:R-:W-:Y:S02]  /*11200*/  LOP3.LUT R25, R25, 0xffffc000, RZ, 0xc0, !PT ;  /* 0xffffc00019197812 */ /* 0x000fe400078ec0ff */
[----:B------:R-:W-:Y:S02]  /*11210*/  LOP3.LUT R5, R13, 0xff, RZ, 0xc0, !PT ;  /* 0x000000ff0d057812 */ /* 0x000fe400078ec0ff */
[----:B------:R-:W-:Y:S02]  /*11220*/  LOP3.LUT R7, R14, 0xff, RZ, 0xc0, !PT ;  /* 0x000000ff0e077812 */ /* 0x000fe400078ec0ff */
[----:B------:R-:W-:Y:S02]  /*11230*/  LOP3.LUT R6, R6, 0xff, RZ, 0xc0, !PT ;  /* 0x000000ff06067812 */ /* 0x000fe400078ec0ff */
[----:B------:R-:W-:-:S02]  /*11240*/  LOP3.LUT R24, R20, 0xff, RZ, 0xc0, !PT ;  /* 0x000000ff14187812 */ /* 0x000fc400078ec0ff */
[----:B------:R-:W-:Y:S02]  /*11250*/  PRMT R28, R4, 0x7604, R3 ;  /* 0x00007604041c7816 */ /* 0x000fe40000000003 */
[----:B------:R-:W-:Y:S02]  /*11260*/  IADD3 R3, R0, R25, R26 ;  /* 0x0000001900037210 */ /* 0x000fe40007ffe01a */
[----:B------:R-:W-:Y:S02]  /*11270*/  PRMT R20, R6, 0x7604, R5 ;  /* 0x0000760406147816 */ /* 0x000fe40000000005 */
[----:B------:R-:W-:Y:S02]  /*11280*/  PRMT R29, R24, 0x7604, R7 ;  /* 0x00007604181d7816 */ /* 0x000fe40000000007 */
[----:B------:R-:W-:Y:S02]  /*11290*/  SHF.R.U32.HI R6, RZ, 0x8, R8 ;  /* 0x00000008ff067819 */ /* 0x000fe40000011608 */
[----:B------:R-:W-:-:S02]  /*112a0*/  SHF.R.U32.HI R24, RZ, 0x8, R9 ;  /* 0x00000008ff187819 */ /* 0x000fc40000011609 */
[----:B------:R-:W-:Y:S02]  /*112b0*/  IADD3 R0, R16, R3, RZ ;  /* 0x0000000310007210 */ /* 0x000fe40007ffe0ff */
[----:B------:R-:W-:Y:S02]  /*112c0*/  LOP3.LUT R5, R8, 0xff, RZ, 0xc0, !PT ;  /* 0x000000ff08057812 */ /* 0x000fe400078ec0ff */
[----:B------:R-:W-:Y:S02]  /*112d0*/  LOP3.LUT R6, R6, 0xff, RZ, 0xc0, !PT ;  /* 0x000000ff06067812 */ /* 0x000fe400078ec0ff */
[----:B------:R-:W-:Y:S02]  /*112e0*/  LOP3.LUT R3, R24, 0xff, RZ, 0xc0, !PT ;  /* 0x000000ff18037812 */ /* 0x000fe400078ec0ff */
[----:B------:R-:W0:Y:S01]  /*112f0*/  LDS.128 R24, [R0+0x18000] ;  /* 0x0180000000187984 */ /* 0x000e220000000c00 */
[----:B------:R-:W-:Y:S02]  /*11300*/  PRMT R33, R6, 0x7604, R5 ;  /* 0x0000760406217816 */ /* 0x000fe40000000005 */
[----:B------:R-:W-:-:S02]  /*11310*/  SHF.R.U32.HI R35, RZ, 0x8, R11 ;  /* 0x00000008ff237819 */ /* 0x000fc4000001160b */
[----:B------:R-:W-:Y:S02]  /*11320*/  LOP3.LUT R34, R11, 0xff, RZ, 0xc0, !PT ;  /* 0x000000ff0b227812 */ /* 0x000fe400078ec0ff */
[----:B------:R-:W-:Y:S02]  /*11330*/  LOP3.LUT R35, R35, 0xff, RZ, 0xc0, !PT ;  /* 0x000000ff23237812 */ /* 0x000fe400078ec0ff */
[----:B------:R-:W-:Y:S02]  /*11340*/  LOP3.LUT R30, R9, 0xff, RZ, 0xc0, !PT ;  /* 0x000000ff091e7812 */ /* 0x000fe400078ec0ff */
[----:B------:R-:W-:Y:S02]  /*11350*/  SHF.R.U32.HI R32, RZ, 0x8, R10 ;  /* 0x00000008ff207819 */ /* 0x000fe4000001160a */
[----:B------:R-:W-:Y:S02]  /*11360*/  PRMT R34, R35, 0x7604, R34 ;  /* 0x0000760423227816 */ /* 0x000fe40000000022 */
[----:B------:R-:W-:-:S02]  /*11370*/  PRMT R30, R3, 0x7604, R30 ;  /* 0x00007604031e7816 */ /* 0x000fc4000000001e */
[----:B------:R-:W-:Y:S02]  /*11380*/  SHF.R.U32.HI R35, RZ, 0x10, R9 ;  /* 0x00000010ff237819 */ /* 0x000fe40000011609 */
[----:B------:R-:W-:Y:S02]  /*11390*/  SHF.R.U32.HI R3, RZ, 0x10, R13 ;  /* 0x00000010ff037819 */ /* 0x000fe4000001160d */
[----:B------:R-:W-:Y:S01]  /*113a0*/  LOP3.LUT R31, R10, 0xff, RZ, 0xc0, !PT ;  /* 0x000000ff0a1f7812 */ /* 0x000fe200078ec0ff */
[----:B------:R-:W-:Y:S01]  /*113b0*/  IMAD.U32 R35, R35, 0x10000, RZ ;  /* 0x0001000023237824 */ /* 0x000fe200078e00ff */
[----:B------:R-:W-:Y:S01]  /*113c0*/  LOP3.LUT R32, R32, 0xff, RZ, 0xc0, !PT ;  /* 0x000000ff20207812 */ /* 0x000fe200078ec0ff */
[----:B------:R-:W-:Y:S01]  /*113d0*/  IMAD.U32 R3, R3, 0x10000, RZ ;  /* 0x0001000003037824 */ /* 0x000fe200078e00ff */
[----:B------:R-:W-:Y:S02]  /*113e0*/  SHF.R.U32.HI R39, RZ, 0x10, R11 ;  /* 0x00000010ff277819 */ /* 0x000fe4000001160b */
[----:B------:R-:W-:-:S02]  /*113f0*/  PRMT R37, R32, 0x7604, R31 ;  /* 0x0000760420257816 */ /* 0x000fc4000000001f */
[----:B------:R-:W-:Y:S01]  /*11400*/  SHF.R.U32.HI R31, RZ, 0x10, R15 ;  /* 0x00000010ff1f7819 */ /* 0x000fe2000001160f */
[----:B------:R-:W-:Y:S01]  /*11410*/  IMAD.U32 R39, R39, 0x10000, RZ ;  /* 0x0001000027277824 */ /* 0x000fe200078e00ff */
[----:B------:R-:W-:Y:S02]  /*11420*/  LOP3.LUT R35, R30, 0xff0000, R35, 0xf8, !PT ;  /* 0x00ff00001e237812 */ /* 0x000fe400078ef823 */
[----:B------:R-:W-:Y:S01]  /*11430*/  LOP3.LUT R3, R20, 0xff0000, R3, 0xf8, !PT ;  /* 0x00ff000014037812 */ /* 0x000fe200078ef803 */
[----:B------:R-:W-:Y:S01]  /*11440*/  IMAD.U32 R31, R31, 0x10000, RZ ;  /* 0x000100001f1f7824 */ /* 0x000fe200078e00ff */
        /* <DEDUP_REMOVED lines=9> */
[----:B------:R-:W-:Y:S02]  /*114e0*/  LOP3.LUT R41, R39, 0xff000000, R11, 0xf8, !PT ;  /* 0xff00000027297812 */ /* 0x000fe400078ef80b */
[----:B------:R-:W-:Y:S02]  /*114f0*/  LOP3.LUT R3, R29, 0xff000000, R14, 0xf8, !PT ;  /* 0xff0000001d037812 */ /* 0x000fe400078ef80e */
[----:B------:R-:W-:Y:S02]  /*11500*/  F2FP.F16.E4M3.UNPACK_B R38, R32 ;  /* 0x00000020ff26723e */ /* 0x000fe400020006ff */
[----:B0-----:R-:W-:Y:S02]  /*11510*/  F2FP.F16.E4M3.UNPACK_B R11, R25 ;  /* 0x00000019ff0b723e */ /* 0x001fe400020006ff */
[----:B------:R-:W-:Y:S01]  /*11520*/  F2FP.F16.E4M3.UNPACK_B R14, R13 ;  /* 0x0000000dff0e723e */ /* 0x000fe200020006ff */
[--C-:B------:R-:W-:Y:S01]  /*11530*/  HADD2.F32 R40, -RZ, R38.reuse.H0_H0 ;  /* 0x20000026ff287230 */ /* 0x100fe20000004100 */
[----:B------:R-:W-:Y:S01]  /*11540*/  LOP3.LUT R28, R33, 0xff000000, R8, 0xf8, !PT ;  /* 0xff000000211c7812 */ /* 0x000fe200078ef808 */
[----:B------:R-:W-:Y:S01]  /*11550*/  HADD2.F32 R38, -RZ, R38.H1_H1 ;  /* 0x30000026ff267230 */ /* 0x000fe20000004100 */
[----:B------:R-:W-:Y:S01]  /*11560*/  LOP3.LUT R37, R31, 0xff000000, R15, 0xf8, !PT ;  /* 0xff0000001f257812 */ /* 0x000fe200078ef80f */
[----:B------:R-:W-:Y:S01]  /*11570*/  HADD2.F32 R20, -RZ, R14.H0_H0 ;  /* 0x2000000eff147230 */ /* 0x000fe20000004100 */
[----:B------:R-:W-:-:S02]  /*11580*/  LOP3.LUT R8, R21, 0xff000000, R10, 0xf8, !PT ;  /* 0xff00000015087812 */ /* 0x000fc400078ef80a */
[-C--:B------:R-:W-:Y:S02]  /*11590*/  F2FP.F16.E4M3.UNPACK_B R33, R27.reuse ;  /* 0x0000001bff21723e */ /* 0x080fe400020006ff */
[----:B------:R-:W-:Y:S02]  /*115a0*/  F2FP.F16.E4M3.UNPACK_B R35, R27.H1 ;  /* 0x0000001bff23723e */ /* 0x000fe400030006ff */
[-C--:B------:R-:W-:Y:S02]  /*115b0*/  F2FP.F16.E4M3.UNPACK_B R27, R24.reuse ;  /* 0x00000018ff1b723e */ /* 0x080fe400020006ff */
[----:B------:R-:W-:Y:S02]  /*115c0*/  F2FP.F16.E4M3.UNPACK_B R34, R24.H1 ;  /* 0x00000018ff22723e */ /* 0x000fe400030006ff */
[----:B------:R-:W-:Y:S01]  /*115d0*/  F2FP.F16.E4M3.UNPACK_B R25, R25.H1 ;  /* 0x00000019ff19723e */ /* 0x000fe200030006ff */
[----:B----4-:R-:W0:Y:S02]  /*115e0*/  LDS.128 R4, [R47+0x18000] ;  /* 0x018000002f047984 */ /* 0x010e240000000c00 */
[----:B0-----:R-:W-:-:S02]  /*115f0*/  F2FP.F16.E4M3.UNPACK_B R10, R5 ;  /* 0x00000005ff0a723e */ /* 0x001fc400020006ff */
[----:B------:R-:W-:Y:S01]  /*11600*/  F2FP.F16.E4M3.UNPACK_B R15, R5.H1 ;  /* 0x00000005ff0f723e */ /* 0x000fe200030006ff */
[--C-:B------:R-:W-:Y:S01]  /*11610*/  HADD2.F32 R5, -RZ, R11.reuse.H0_H0 ;  /* 0x2000000bff057230 */ /* 0x100fe20000004100 */
[-C--:B------:R-:W-:Y:S01]  /*11620*/  F2FP.F16.E4M3.UNPACK_B R30, R7.reuse ;  /* 0x00000007ff1e723e */ /* 0x080fe200020006ff */
[----:B------:R-:W-:Y:S01]  /*11630*/  HADD2.F32 R9, -RZ, R10.H0_H0 ;  /* 0x2000000aff097230 */ /* 0x000fe20000004100 */
[----:B------:R-:W-:Y:S01]  /*11640*/  F2FP.F16.E4M3.UNPACK_B R31, R7.H1 ;  /* 0x00000007ff1f723e */ /* 0x000fe200030006ff */
[----:B------:R-:W-:Y:S02]  /*11650*/  HADD2.F32 R11, -RZ, R11.H1_H1 ;  /* 0x3000000bff0b7230 */ /* 0x000fe40000004100 */
[C---:B------:R-:W-:Y:S01]  /*11660*/  FMUL.FTZ R24, R5.reuse, R40 ;  /* 0x0000002805187220 */ /* 0x040fe20000410000 */
[----:B------:R-:W-:Y:S01]  /*11670*/  FMUL.FTZ R39, R5, R20 ;  /* 0x0000001405277220 */ /* 0x000fe20000410000 */
[----:B------:R-:W-:Y:S02]  /*11680*/  F2FP.F16.E4M3.UNPACK_B R29, R4.H1 ;  /* 0x00000004ff1d723e */ /* 0x000fe400030006ff */
[C---:B------:R-:W-:Y:S01]  /*11690*/  FFMA.FTZ R5, R9.reuse, R20, -R24 ;  /* 0x0000001409057223 */ /* 0x040fe20000010818 */
[----:B------:R-:W-:Y:S01]  /*116a0*/  FFMA.FTZ R9, R9, R40, R39 ;  /* 0x0000002809097223 */ /* 0x000fe20000010027 */
[----:B------:R-:W-:Y:S01]  /*116b0*/  F2FP.F16.E4M3.UNPACK_B R39, R32.H1 ;  /* 0x00000020ff27723e */ /* 0x000fe200030006ff */
[----:B------:R-:W-:Y:S01]  /*116c0*/  HADD2.F32 R24, -RZ, R14.H1_H1 ;  /* 0x3000000eff187230 */ /* 0x000fe20000004100 */
[----:B------:R-:W-:Y:S01]  /*116d0*/  F2FP.F16.E4M3.UNPACK_B R20, R13.H1 ;  /* 0x0000000dff14723e */ /* 0x000fe200030006ff */
[----:B------:R-:W-:-:S02]  /*116e0*/  HADD2.F32 R14, -RZ, R10.H1_H1 ;  /* 0x3000000aff0e7230 */ /* 0x000fc40000004100 */
[C---:B------:R-:W-:Y:S01]  /*116f0*/  FMUL.FTZ R43, R11.reuse, R38 ;  /* 0x000000260b2b7220 */ /* 0x040fe20000410000 */
[----:B------:R-:W-:Y:S02]  /*11700*/  HADD2.F32 R40, -RZ, R39.H0_H0 ;  /* 0x20000027ff287230 */ /* 0x000fe40000004100 */
[----:B------:R-:W-:Y:S01]  /*11710*/  FMUL.FTZ R11, R11, R24 ;  /* 0x000000180b0b7220 */ /* 0x000fe20000410000 */
[----:B------:R-:W-:Y:S01]  /*11720*/  HADD2.F32 R10, -RZ, R25.H0_H0 ;  /* 0x20000019ff0a7230 */ /* 0x000fe20000004100 */
[----:B------:R-:W-:Y:S01]  /*11730*/  F2FP.F16.E4M3.UNPACK_B R21, R4 ;  /* 0x00000004ff15723e */ /* 0x000fe200020006ff */
[----:B------:R-:W-:Y:S01]  /*11740*/  HADD2.F32 R32, -RZ, R20.H0_H0 ;  /* 0x20000014ff207230 */ /* 0x000fe20000004100 */
[----:B------:R-:W-:Y:S01]  /*11750*/  F2FP.F16.E4M3.UNPACK_B R4, R6 ;  /* 0x00000006ff04723e */ /* 0x000fe200020006ff */
[--C-:B------:R-:W-:Y:S02]  /*11760*/  HADD2.F32 R13, -RZ, R15.reuse.H0_H0 ;  /* 0x2000000fff0d7230 */ /* 0x100fe40000004100 */
        /* <DEDUP_REMOVED lines=9> */
[----:B------:R-:W-:Y:S01]  /*11800*/  HADD2.F32 R32, -RZ, R20.H1_H1 ;  /* 0x30000014ff207230 */ /* 0x000fe20000004100 */
[----:B------:R-:W-:Y:S01]  /*11810*/  F2FP.F16.E4M3.UNPACK_B R41, R41.H1 ;  /* 0x00000029ff29723e */ /* 0x000fe200030006ff */
[----:B------:R-:W-:Y:S01]  /*11820*/  HADD2.F32 R40, -RZ, R39.H1_H1 ;  /* 0x30000027ff287230 */ /* 0x000fe20000004100 */
[----:B------:R-:W-:Y:S01]  /*11830*/  F2FP.F16.E4M3.UNPACK_B R7, R6.H1 ;  /* 0x00000006ff07723e */ /* 0x000fe200030006ff */
[----:B------:R-:W-:Y:S01]  /*11840*/  HADD2.F32 R20, -RZ, R25.H1_H1 ;  /* 0x30000019ff147230 */ /* 0x000fe20000004100 */
[-C--:B------:R-:W-:Y:S01]  /*11850*/  F2FP.F16.E4M3.UNPACK_B R6, R26.reuse ;  /* 0x0000001aff06723e */ /* 0x080fe200020006ff */
[----:B------:R-:W-:Y:S01]  /*11860*/  HADD2.F32 R43, -RZ, R42.H0_H0 ;  /* 0x2000002aff2b7230 */ /* 0x000fe20000004100 */
[----:B------:R-:W-:Y:S01]  /*11870*/  F2FP.F16.E4M3.UNPACK_B R26, R26.H1 ;  /* 0x0000001aff1a723e */ /* 0x000fe200030006ff */
[----:B------:R-:W-:-:S02]  /*11880*/  HADD2.F32 R24, -RZ, R33.H0_H0 ;  /* 0x20000021ff187230 */ /* 0x000fc40000004100 */
[C---:B------:R-:W-:Y:S01]  /*11890*/  FMUL.FTZ R44, R20.reuse, R40 ;  /* 0x00000028142c7220 */ /* 0x040fe20000410000 */
[----:B------:R-:W-:Y:S02]  /*118a0*/  HADD2.F32 R39, -RZ, R38.H0_H0 ;  /* 0x20000026ff277230 */ /* 0x000fe40000004100 */
[-C--:B------:R-:W-:Y:S01]  /*118b0*/  FMUL.FTZ R45, R20, R32.reuse ;  /* 0x00000020142d7220 */ /* 0x080fe20000410000 */
[----:B------:R-:W-:Y:S02]  /*118c0*/  HADD2.F32 R25, -RZ, R30.H0_H0 ;  /* 0x2000001eff197230 */ /* 0x000fe40000004100 */
[C---:B------:R-:W-:Y:S01]  /*118d0*/  FMUL.FTZ R46, R24.reuse, R43 ;  /* 0x0000002b182e7220 */ /* 0x040fe20000410000 */
[C---:B------:R-:W-:Y:S01]  /*118e0*/  FFMA.FTZ R20, R15.reuse, R32, -R44 ;  /* 0x000000200f147223 */ /* 0x040fe2000001082c */
[-C--:B------:R-:W-:Y:S01]  /*118f0*/  FMUL.FTZ R48, R24, R39.reuse ;  /* 0x0000002718307220 */ /* 0x080fe20000410000 */
[----:B------:R-:W-:Y:S01]  /*11900*/  FFMA.FTZ R24, R15, R40, R45 ;  /* 0x000000280f187223 */ /* 0x000fe2000001002d */
[C---:B------:R-:W-:Y:S01]  /*11910*/  FFMA.FTZ R15, R25.reuse, R39, -R46 ;  /* 0x00000027190f7223 */ /* 0x040fe2000001082e */
[----:B------:R-:W-:Y:S01]  /*11920*/  HADD2.F32 R39, -RZ, R38.H1_H1 ;  /* 0x30000026ff277230 */ /* 0x000fe20000004100 */
[----:B------:R-:W-:Y:S01]  /*11930*/  F2FP.F16.E4M3.UNPACK_B R38, R37.H1 ;  /* 0x00000025ff26723e */ /* 0x000fe200030006ff */
[----:B------:R-:W-:Y:S01]  /*11940*/  FFMA.FTZ R25, R25, R43, R48 ;  /* 0x0000002b19197223 */ /* 0x000fe20000010030 */
[----:B------:R-:W-:Y:S01]  /*11950*/  HADD2.F32 R43, -RZ, R42.H1_H1 ;  /* 0x3000002aff2b7230 */ /* 0x000fe20000004100 */
[----:B------:R-:W-:Y:S01]  /*11960*/  F2FP.SATFINITE.E4M3.F32.PACK_AB_MERGE_C R11, R20, R11, RZ ;  /* 0x0000000b140b723e */ /* 0x000fe200048070ff */
[----:B------:R-:W-:Y:S01]  /*11970*/  HADD2.F32 R32, -RZ, R30.H1_H1 ;  /* 0x3000001eff207230 */ /* 0x000fe20000004100 */
[----:B------:R-:W-:Y:S01]  /*11980*/  F2FP.SATFINITE.E4M3.F32.PACK_AB_MERGE_C R13, R24, R13, RZ ;  /* 0x0000000d180d723e */ /* 0x000fe200048070ff */
[----:B------:R-:W-:Y:S01]  /*11990*/  HADD2.F32 R30, -RZ, R33.H1_H1 ;  /* 0x30000021ff1e7230 */ /* 0x000fe20000004100 */
[----:B------:R-:W-:Y:S01]  /*119a0*/  F2FP.SATFINITE.E4M3.F32.PACK_AB_MERGE_C R5, R10, R5, R11 ;  /* 0x000000050a05723e */ /* 0x000fe2000480700b */
[----:B------:R-:W-:Y:S01]  /*119b0*/  HADD2.F32 R42, -RZ, R41.H0_H0 ;  /* 0x20000029ff2a7230 */ /* 0x000fe20000004100 */
[----:B------:R-:W-:Y:S01]  /*119c0*/  F2FP.SATFINITE.E4M3.F32.PACK_AB_MERGE_C R9, R14, R9, R13 ;  /* 0x000000090e09723e */ /* 0x000fe2000480700d */
[----:B------:R-:W-:-:S02]  /*119d0*/  HADD2.F32 R37, -RZ, R35.H0_H0 ;  /* 0x20000023ff257230 */ /* 0x000fc40000004100 */
[C---:B------:R-:W-:Y:S01]  /*119e0*/  FMUL.FTZ R45, R30.reuse, R43 ;  /* 0x0000002b1e2d7220 */ /* 0x040fe20000410000 */
[--C-:B------:R-:W-:Y:S02]  /*119f0*/  HADD2.F32 R40, -RZ, R38.reuse.H0_H0 ;  /* 0x20000026ff287230 */ /* 0x100fe40000004100 */
[-C--:B------:R-:W-:Y:S01]  /*11a00*/  FMUL.FTZ R44, R30, R39.reuse ;  /* 0x000000271e2c7220 */ /* 0x080fe20000410000 */
[----:B------:R-:W-:Y:S02]  /*11a10*/  HADD2.F32 R33, -RZ, R31.H0_H0 ;  /* 0x2000001fff217230 */ /* 0x000fe40000004100 */
[C---:B------:R-:W-:Y:S01]  /*11a20*/  FMUL.FTZ R46, R37.reuse, R42 ;  /* 0x0000002a252e7220 */ /* 0x040fe20000410000 */
[C---:B------:R-:W-:Y:S01]  /*11a30*/  FFMA.FTZ R30, R32.reuse, R39, -R45 ;  /* 0x00000027201e7223 */ /* 0x040fe2000001082d */
[----:B------:R-:W-:Y:S01]  /*11a40*/  FMUL.FTZ R37, R37, R40 ;  /* 0x0000002825257220 */ /* 0x000fe20000410000 */
[----:B------:R-:W-:Y:S01]  /*11a50*/  F2FP.F16.E4M3.UNPACK_B R39, R28.H1 ;  /* 0x0000001cff27723e */ /* 0x000fe200030006ff */
[----:B------:R-:W-:Y:S01]  /*11a60*/  FFMA.FTZ R32, R32, R43, R44 ;  /* 0x0000002b20207223 */ /* 0x000fe2000001002c */
[C---:B------:R-:W-:Y:S01]  /*11a70*/  FFMA.FTZ R43, R33.reuse, R40, -R46 ;  /* 0x00000028212b7223 */ /* 0x040fe2000001082e */
[----:B------:R-:W-:Y:S01]  /*11a80*/  FFMA.FTZ R45, R33, R42, R37 ;  /* 0x0000002a212d7223 */ /* 0x000fe20000010025 */
[----:B------:R-:W-:Y:S01]  /*11a90*/  HADD2.F32 R42, -RZ, R38.H1_H1 ;  /* 0x30000026ff2a7230 */ /* 0x000fe20000004100 */
[----:B------:R-:W-:Y:S01]  /*11aa0*/  F2FP.F16.E4M3.UNPACK_B R38, R12.H1 ;  /* 0x0000000cff26723e */ /* 0x000fe200030006ff */
[----:B------:R-:W-:-:S02]  /*11ab0*/  HADD2.F32 R37, -RZ, R35.H1_H1 ;  /* 0x30000023ff257230 */ /* 0x000fc40000004100 */
[----:B------:R-:W-:Y:S02]  /*11ac0*/  HADD2.F32 R44, -RZ, R39.H0_H0 ;  /* 0x20000027ff2c7230 */ /* 0x000fe40000004100 */
[----:B------:R-:W-:Y:S02]  /*11ad0*/  HADD2.F32 R35, -RZ, R34.H0_H0 ;  /* 0x20000022ff237230 */ /* 0x000fe40000004100 */
[----:B------:R-:W-:Y:S02]  /*11ae0*/  HADD2.F32 R40, -RZ, R38.H0_H0 ;  /* 0x20000026ff287230 */ /* 0x000fe40000004100 */
[----:B------:R-:W-:Y:S02]  /*11af0*/  HADD2.F32 R46, -RZ, R41.H1_H1 ;  /* 0x30000029ff2e7230 */ /* 0x000fe40000004100 */
[C---:B------:R-:W-:Y:S01]  /*11b00*/  FMUL.FTZ R48, R35.reuse, R44 ;  /* 0x0000002c23307220 */ /* 0x040fe20000410000 */
[----:B------:R-:W-:Y:S02]  /*11b10*/  HADD2.F32 R33, -RZ, R31.H1_H1 ;  /* 0x3000001fff217230 */ /* 0x000fe40000004100 */
[----:B------:R-:W-:Y:S01]  /*11b20*/  FMUL.FTZ R35, R35, R40 ;  /* 0x0000002823237220 */ /* 0x000fe20000410000 */
[----:B------:R-:W-:-:S02]  /*11b30*/  HADD2.F32 R31, -RZ, R29.H0_H0 ;  /* 0x2000001dff1f7230 */ /* 0x000fc40000004100 */
[C---:B------:R-:W-:Y:S01]  /*11b40*/  FMUL.FTZ R50, R37.reuse, R46 ;  /* 0x0000002e25327220 */ /* 0x040fe20000410000 */
[----:B------:R-:W-:Y:S02]  /*11b50*/  HADD2.F32 R39, -RZ, R39.H1_H1 ;  /* 0x30000027ff277230 */ /* 0x000fe40000004100 */
[----:B------:R-:W-:Y:S01]  /*11b60*/  FMUL.FTZ R37, R37, R42 ;  /* 0x0000002a25257220 */ /* 0x000fe20000410000 */
[----:B------:R-:W-:Y:S02]  /*11b70*/  HADD2.F32 R34, -RZ, R34.H1_H1 ;  /* 0x30000022ff227230 */ /* 0x000fe40000004100 */
[C---:B------:R-:W-:Y:S01]  /*11b80*/  FFMA.FTZ R48, R31.reuse, R40, -R48 ;  /* 0x000000281f307223 */ /* 0x040fe20000010830 */
[----:B------:R-:W-:Y:S02]  /*11b90*/  HADD2.F32 R38, -RZ, R38.H1_H1 ;  /* 0x30000026ff267230 */ /* 0x000fe40000004100 */
[----:B------:R-:W-:Y:S01]  /*11ba0*/  FFMA.FTZ R44, R31, R44, R35 ;  /* 0x0000002c1f2c7223 */ /* 0x000fe20000010023 */
[----:B------:R-:W-:Y:S01]  /*11bb0*/  F2FP.F16.E4M3.UNPACK_B R31, R12 ;  /* 0x0000000cff1f723e */ /* 0x000fe200020006ff */
[C---:B------:R-:W-:Y:S01]  /*11bc0*/  FFMA.FTZ R50, R33.reuse, R42, -R50 ;  /* 0x0000002a21327223 */ /* 0x040fe20000010832 */
[----:B------:R-:W-:Y:S01]  /*11bd0*/  FFMA.FTZ R46, R33, R46, R37 ;  /* 0x0000002e212e7223 */ /* 0x000fe20000010025 */
[----:B------:R-:W-:-:S02]  /*11be0*/  HADD2.F32 R29, -RZ, R29.H1_H1 ;  /* 0x3000001dff1d7230 */ /* 0x000fc40000004100 */
[CC--:B------:R-:W-:Y:S01]  /*11bf0*/  FMUL.FTZ R12, R34.reuse, R39.reuse ;  /* 0x00000027220c7220 */ /* 0x0c0fe20000410000 */
[----:B------:R-:W-:Y:S01]  /*11c00*/  F2FP.F16.E4M3.UNPACK_B R33, R28 ;  /* 0x0000001cff21723e */ /* 0x000fe200020006ff */
[-C--:B------:R-:W-:Y:S01]  /*11c10*/  FMUL.FTZ R34, R34, R38.reuse ;  /* 0x0000002622227220 */ /* 0x080fe20000410000 */
[----:B------:R-:W-:Y:S02]  /*11c20*/  HADD2.F32 R28, -RZ, R27.H0_H0 ;  /* 0x2000001bff1c7230 */ /* 0x000fe40000004100 */
        /* <DEDUP_REMOVED lines=8> */
[----:B------:R-:W-:Y:S02]  /*11cb0*/  HADD2.F32 R27, -RZ, R27.H1_H1 ;  /* 0x3000001bff1b7230 */ /* 0x000fe40000004100 */
[-C--:B------:R-:W-:Y:S01]  /*11cc0*/  FMUL.FTZ R33, R28, R29.reuse ;  /* 0x0000001d1c217220 */ /* 0x080fe20000410000 */
[----:B------:R-:W-:Y:S02]  /*11cd0*/  HADD2.F32 R28, -RZ, R31.H1_H1 ;  /* 0x3000001fff1c7230 */ /* 0x000fe40000004100 */
[C---:B------:R-:W-:Y:S01]  /*11ce0*/  FFMA.FTZ R37, R12.reuse, R29, -R37 ;  /* 0x0000001d0c257223 */ /* 0x040fe20000010825 */
[----:B------:R-:W-:Y:S01]  /*11cf0*/  HADD2.F32 R21, -RZ, R21.H1_H1 ;  /* 0x30000015ff157230 */ /* 0x000fe20000004100 */
[----:B------:R-:W-:Y:S01]  /*11d00*/  F2FP.F16.E4M3.UNPACK_B R29, R8.H1 ;  /* 0x00000008ff1d723e */ /* 0x000fe200030006ff */
[----:B------:R-:W-:Y:S01]  /*11d10*/  FFMA.FTZ R33, R12, R35, R33 ;  /* 0x000000230c217223 */ /* 0x000fe20000010021 */
[C---:B------:R-:W-:Y:S01]  /*11d20*/  FMUL.FTZ R38, R27.reuse, R34 ;  /* 0x000000221b267220 */ /* 0x040fe20000410000 */
[----:B------:R-:W-:Y:S01]  /*11d30*/  F2FP.F16.E4M3.UNPACK_B R12, R3.H1 ;  /* 0x00000003ff0c723e */ /* 0x000fe200030006ff */
[----:B------:R-:W-:Y:S01]  /*11d40*/  FMUL.FTZ R35, R27, R28 ;  /* 0x0000001c1b237220 */ /* 0x000fe20000410000 */
[----:B------:R-:W-:-:S02]  /*11d50*/  HADD2.F32 R31, -RZ, R29.H0_H0 ;  /* 0x2000001dff1f7230 */ /* 0x000fc40000004100 */
[C---:B------:R-:W-:Y:S01]  /*11d60*/  FFMA.FTZ R38, R21.reuse, R28, -R38 ;  /* 0x0000001c15267223 */ /* 0x040fe20000010826 */
[----:B------:R-:W-:Y:S02]  /*11d70*/  HADD2.F32 R27, -RZ, R26.H0_H0 ;  /* 0x2000001aff1b7230 */ /* 0x000fe40000004100 */
[----:B------:R-:W-:Y:S01]  /*11d80*/  FFMA.FTZ R34, R21, R34, R35 ;  /* 0x0000002215227223 */ /* 0x000fe20000010023 */
[--C-:B------:R-:W-:Y:S01]  /*11d90*/  HADD2.F32 R21, -RZ, R12.reuse.H0_H0 ;  /* 0x2000000cff157230 */ /* 0x100fe20000004100 */
[----:B------:R-:W-:Y:S01]  /*11da0*/  F2FP.F16.E4M3.UNPACK_B R3, R3 ;  /* 0x00000003ff03723e */ /* 0x000fe200020006ff */
[----:B------:R-:W-:Y:S02]  /*11db0*/  HADD2.F32 R28, -RZ, R12.H1_H1 ;  /* 0x3000000cff1c7230 */ /* 0x000fe40000004100 */
[C---:B------:R-:W-:Y:S01]  /*11dc0*/  FMUL.FTZ R35, R27.reuse, R31 ;  /* 0x0000001f1b237220 */ /* 0x040fe20000410000 */
[----:B------:R-:W-:Y:S02]  /*11dd0*/  HADD2.F32 R12, -RZ, R7.H0_H0 ;  /* 0x20000007ff0c7230 */ /* 0x000fe40000004100 */
[----:B------:R-:W-:Y:S01]  /*11de0*/  FMUL.FTZ R27, R27, R21 ;  /* 0x000000151b1b7220 */ /* 0x000fe20000410000 */
[----:B------:R-:W-:Y:S01]  /*11df0*/  HADD2.F32 R29, -RZ, R29.H1_H1 ;  /* 0x3000001dff1d7230 */ /* 0x000fe20000004100 */
[----:B------:R-:W-:Y:S01]  /*11e00*/  F2FP.SATFINITE.E4M3.F32.PACK_AB_MERGE_C R11, R32, R25, R45 ;  /* 0x00000019200b723e */ /* 0x000fe2000480702d */
[----:B------:R-:W-:-:S02]  /*11e10*/  HADD2.F32 R26, -RZ, R26.H1_H1 ;  /* 0x3000001aff1a7230 */ /* 0x000fc40000004100 */
[C---:B------:R-:W-:Y:S01]  /*11e20*/  FFMA.FTZ R35, R12.reuse, R21, -R35 ;  /* 0x000000150c237223 */ /* 0x040fe20000010823 */
[----:B------:R-:W-:Y:S02]  /*11e30*/  HADD2.F32 R7, -RZ, R7.H1_H1 ;  /* 0x30000007ff077230 */ /* 0x000fe40000004100 */
[----:B------:R-:W-:Y:S01]  /*11e40*/  FFMA.FTZ R31, R12, R31, R27 ;  /* 0x0000001f0c1f7223 */ /* 0x000fe2000001001b */
[----:B------:R-:W-:Y:S01]  /*11e50*/  F2FP.F16.E4M3.UNPACK_B R12, R8 ;  /* 0x00000008ff0c723e */ /* 0x000fe200020006ff */
[CC--:B------:R-:W-:Y:S01]  /*11e60*/  FMUL.FTZ R40, R26.reuse, R29.reuse ;  /* 0x0000001d1a287220 */ /* 0x0c0fe20000410000 */
[-C--:B------:R-:W-:Y:S01]  /*11e70*/  FMUL.FTZ R26, R26, R28.reuse ;  /* 0x0000001c1a1a7220 */ /* 0x080fe20000410000 */
[----:B------:R-:W-:Y:S02]  /*11e80*/  HADD2.F32 R8, -RZ, R3.H0_H0 ;  /* 0x20000003ff087230 */ /* 0x000fe40000004100 */
[C---:B------:R-:W-:Y:S01]  /*11e90*/  FFMA.FTZ R40, R7.reuse, R28, -R40 ;  /* 0x0000001c07287223 */ /* 0x040fe20000010828 */
[----:B------:R-:W-:Y:S01]  /*11ea0*/  FFMA.FTZ R42, R7, R29, R26 ;  /* 0x0000001d072a7223 */ /* 0x000fe2000001001a */
[----:B------:R-:W-:-:S02]  /*11eb0*/  HADD2.F32 R26, -RZ, R12.H0_H0 ;  /* 0x2000000cff1a7230 */ /* 0x000fc40000004100 */
[----:B------:R-:W-:Y:S01]  /*11ec0*/  HADD2.F32 R7, -RZ, R6.H0_H0 ;  /* 0x20000006ff077230 */ /* 0x000fe20000004100 */
[----:B------:R-:W-:Y:S01]  /*11ed0*/  F2FP.SATFINITE.E4M3.F32.PACK_AB_MERGE_C R35, R40, R35, RZ ;  /* 0x000000232823723e */ /* 0x000fe200048070ff */
[----:B------:R-:W-:Y:S01]  /*11ee0*/  HADD2.F32 R21, -RZ, R3.H1_H1 ;  /* 0x30000003ff157230 */ /* 0x000fe20000004100 */
[----:B------:R-:W-:Y:S01]  /*11ef0*/  F2FP.SATFINITE.E4M3.F32.PACK_AB_MERGE_C R31, R42, R31, RZ ;  /* 0x0000001f2a1f723e */ /* 0x000fe200048070ff */
[----:B------:R-:W-:Y:S02]  /*11f00*/  HADD2.F32 R27, -RZ, R12.H1_H1 ;  /* 0x3000000cff1b7230 */ /* 0x000fe40000004100 */
[C---:B------:R-:W-:Y:S01]  /*11f10*/  FMUL.FTZ R12, R7.reuse, R26 ;  /* 0x0000001a070c7220 */ /* 0x040fe20000410000 */
[----:B------:R-:W-:Y:S02]  /*11f20*/  HADD2.F32 R6, -RZ, R6.H1_H1 ;  /* 0x30000006ff067230 */ /* 0x000fe40000004100 */
[----:B------:R-:W-:Y:S01]  /*11f30*/  FMUL.FTZ R7, R7, R8 ;  /* 0x0000000807077220 */ /* 0x000fe20000410000 */
[----:B------:R-:W-:-:S02]  /*11f40*/  HADD2.F32 R3, -RZ, R4.H0_H0 ;  /* 0x20000004ff037230 */ /* 0x000fc40000004100 */
[----:B------:R-:W-:Y:S02]  /*11f50*/  HADD2.F32 R4, -RZ, R4.H1_H1 ;  /* 0x30000004ff047230 */ /* 0x000fe40000004100 */
[C---:B------:R-:W-:Y:S01]  /*11f60*/  FMUL.FTZ R29, R6.reuse, R27 ;  /* 0x0000001b061d7220 */ /* 0x040fe20000410000 */
        /* <DEDUP_REMOVED lines=11> */
[----:B------:R-:W-:Y:S02]  /*12020*/  F2FP.SATFINITE.E4M3.F32.PACK_AB_MERGE_C R8, R34, R33, R8 ;  /* 0x000000212208723e */ /* 0x000fe40004807008 */
[----:B------:R-:W-:Y:S01]  /*12030*/  F2FP.SATFINITE.E4M3.F32.PACK_AB_MERGE_C R10, R28, R3, R31 ;  /* 0x000000031c0a723e */ /* 0x000fe2000480701f */
[----:B------:R0:W-:Y:S04]  /*12040*/  STS.128 [R47+0x18000], R4 ;  /* 0x018000042f007388 */ /* 0x0001e80000000c00 */
[----:B------:R0:W-:Y:S02]  /*12050*/  STS.128 [R0+0x18000], R8 ;  /* 0x0180000800007388 */ /* 0x0001e40000000c00 */
.L_x_1527:
[----:B------:R-:W-:Y:S05]  /*12060*/  BSYNC B0 ;  /* 0x0000000000007941 */ /* 0x000fea0003800000 */
.L_x_1499:
[----:B------:R-:W-:Y:S01]  /*12070*/  @!PT LDS RZ, [RZ] ;  /* 0x00000000fffff984 */ /* 0x000fe20000000800 */
[----:B------:R-:W-:Y:S01]  /*12080*/  @!PT LDS RZ, [RZ] ;  /* 0x00000000fffff984 */ /* 0x000fe20000000800 */
[----:B------:R-:W-:Y:S01]  /*12090*/  @!PT LDS RZ, [RZ] ;  /* 0x00000000fffff984 */ /* 0x000fe20000000800 */
[----:B------:R-:W-:Y:S01]  /*120a0*/  @!PT LDS RZ, [RZ] ;  /* 0x00000000fffff984 */ /* 0x000fe20000000800 */
[----:B------:R1:W-:Y:S06]  /*120b0*/  MEMBAR.ALL.CTA ;  /* 0x0000000000007992 */ /* 0x0003ec0000008000 */
[----:B-1----:R-:W1:Y:S01]  /*120c0*/  FENCE.VIEW.ASYNC.S ;  /* 0x00000000000073c6 */ /* 0x002e620000000000 */
[----:B------:R-:W-:Y:S05]  /*120d0*/  WARPSYNC.ALL ;  /* 0x0000000000007948 */ /* 0x000fea0003800000 */
[----:B-1----:R-:W-:Y:S06]  /*120e0*/  BAR.SYNC.DEFER_BLOCKING 0xd, 0x100 ;  /* 0x0344000000007b1d */ /* 0x002fec0000010000 */
.L_x_1497:
[----:B0-----:R-:W-:-:S05]  /*120f0*/  IMAD.U32 R0, RZ, RZ, UR45 ;  /* 0x0000002dff007e24 */ /* 0x001fca000f8e00ff */
[----:B------:R-:W-:-:S13]  /*12100*/  ISETP.NE.AND P0, PT, R0, 0x3, PT ;  /* 0x000000030000780c */ /* 0x000fda0003f05270 */
[----:B------:R-:W-:Y:S05]  /*12110*/  @!P0 BRA `(.L_x_1544) ;  /* 0x0000000000048947 */ /* 0x000fea0003800000 */
[----:B------:R-:W-:Y:S01]  /*12120*/  BPT.TRAP 0x1 ;  /* 0x000000040000795c */ /* 0x000fe20000300000 */
.L_x_1544:
[----:B-----5:R-:W-:Y:S01]  /*12130*/  IMAD R11, R200, 0x8, R16 ;  /* 0x00000008c80b7824 */ /* 0x020fe200078e0210 */
[----:B------:R-:W-:-:S04]  /*12140*/  SHF.L.U32 R0, R193, 0x1f, RZ ;  /* 0x0000001fc1007819 */ /* 0x000fc800000006ff */
[----:B------:R0:W0:Y:S01]  /*12150*/  SYNCS.PHASECHK.TRANS64.TRYWAIT P2, [R11+URZ+0x28430], R0 ;  /* 0x028430000b0075a7 */ /* 0x000022000804017f */
[----:B------:R-:W-:Y:S05]  /*12160*/  @!P0 BRA `(.L_x_1545) ;  /* 0x0000000000048947 */ /* 0x000fea0003800000 */
[----:B------:R-:W-:Y:S01]  /*12170*/  BPT.TRAP 0x1 ;  /* 0x000000040000795c */ /* 0x000fe20000300000 */
.L_x_1545:
[----:B-1----:R-:W1:Y:S02]  /*12180*/  S2R R3, SR_TID.X ;  /* 0x0000000000037919 */ /* 0x002e640000002100 */
[----:B-1----:R-:W-:-:S04]  /*12190*/  LOP3.LUT R3, R3, 0x7f, RZ, 0xc0, !PT ;  /* 0x0000007f03037812 */ /* 0x002fc800078ec0ff */
[----:B------:R-:W-:Y:S01]  /*121a0*/  ISETP.NE.AND P1, PT, R3, RZ, PT ;  /* 0x000000ff0300720c */ /* 0x000fe20003f25270 */
[----:B0-----:R-:W-:-:S12]  /*121b0*/  @P2 BRA `(.L_x_1546) ;  /* 0x0000000000082947 */ /* 0x001fd80003800000 */
[----:B------:R-:W0:Y:S02]  /*121c0*/  SYNCS.PHASECHK.TRANS64.TRYWAIT P2, [R11+URZ+0x28430], R0 ;  /* 0x028430000b0075a7 */ /* 0x000e24000804017f */
[----:B0-----:R-:W-:Y:S05]  /*121d0*/  @!P2 BRA `(.L_x_1547) ;  /* 0x000001b000c8a947 */ /* 0x001fea0003800000 */
.L_x_1546:
[----:B------:R-:W-:Y:S05]  /*121e0*/  WARPSYNC.ALL ;  /* 0x0000000000007948 */ /* 0x000fea0003800000 */
[----:B0-----:R-:W-:Y:S01]  /*121f0*/  VIADD R0, R16, 0x20000 ;  /* 0x0002000010007836 */ /* 0x001fe20000000000 */
[----:B------:R-:W-:Y:S01]  /*12200*/  R2UR UR12, R36 ;  /* 0x00000000240c72ca */ /* 0x000fe200000e0000 */
[----:B--23--:R-:W-:Y:S01]  /*12210*/  IMAD.MOV.U32 R7, RZ, RZ, 0x40000040 ;  /* 0x40000040ff077424 */ /* 0x00cfe200078e00ff */
[----:B------:R-:W-:Y:S01]  /*12220*/  WARPGROUP.ARRIVE ;  /* 0x00000000000079c5 */ /* 0x000fe20000000000 */
[----:B------:R-:W-:Y:S01]  /*12230*/  UMOV UR13, 0x40000040 ;  /* 0x40000040000d7882 */ /* 0x000fe20000000000 */
[----:B------:R-:W-:Y:S01]  /*12240*/  SHF.R.U32.HI R0, RZ, 0x4, R0 ;  /* 0x00000004ff007819 */ /* 0x000fe20000011600 */
[----:B------:R-:W-:Y:S01]  /*12250*/  IMAD.MOV.U32 R9, RZ, RZ, 0x40000040 ;  /* 0x40000040ff097424 */ /* 0x000fe200078e00ff */
[----:B------:R-:W-:Y:S01]  /*12260*/  R2UR UR15, R7 ;  /* 0x00000000070f72ca */ /* 0x000fe200000e0000 */
[----:B------:R-:W-:Y:S01]  /*12270*/  UMOV UR9, 0x40000040 ;  /* 0x4000004000097882 */ /* 0x000fe20000000000 */
[----:B------:R-:W-:Y:S01]  /*12280*/  LOP3.LUT R0, R0, 0x3fff, RZ, 0xc0, !PT ;  /* 0x00003fff00007812 */ /* 0x000fe200078ec0ff */
[----:B------:R-:W-:Y:S01]  /*12290*/  UMOV UR5, 0x40000040 ;  /* 0x4000004000057882 */ /* 0x000fe20000000000 */
[----:B------:R-:W-:Y:S01]  /*122a0*/  R2UR UR11, R9 ;  /* 0x00000000090b72ca */ /* 0x000fe200000e0000 */
[----:B------:R-:W-:Y:S01]  /*122b0*/  IMAD.MOV.U32 R9, RZ, RZ, 0x40000040 ;  /* 0x40000040ff097424 */ /* 0x000fe200078e00ff */
[----:B------:R-:W-:Y:S01]  /*122c0*/  LOP3.LUT R4, R0, 0x10000, RZ, 0xfc, !PT ;  /* 0x0001000000047812 */ /* 0x000fe200078efcff */
[----:B------:R-:W-:Y:S01]  /*122d0*/  ULOP3.LUT UR12, UR12, 0x10000, URZ, 0xfc, !UPT ;  /* 0x000100000c0c7892 */ /* 0x000fe2000f8efc3f */
[----:B------:R-:W-:Y:S01]  /*122e0*/  IMAD.MOV.U32 R7, RZ, RZ, 0x40000040 ;  /* 0x40000040ff077424 */ /* 0x000fe200078e00ff */
[----:B------:R-:W-:Y:S01]  /*122f0*/  UMOV UR17, 0x40000040 ;  /* 0x4000004000117882 */ /* 0x000fe20000000000 */
[----:B------:R-:W-:Y:S01]  /*12300*/  R2UR UR7, R9 ;  /* 0x00000000090772ca */ /* 0x000fe200000e0000 */
[----:B------:R-:W-:Y:S01]  /*12310*/  IMAD R6, R200, 0x400, R4 ;  /* 0x00000400c8067824 */ /* 0x000fe200078e0204 */
[----:B------:R-:W-:Y:S01]  /*12320*/  UIADD3 UR8, UR12, 0x2, URZ ;  /* 0x000000020c087890 */ /* 0x000fe2000fffe03f */
[----:B------:R-:W-:Y:S01]  /*12330*/  IMAD.MOV.U32 R9, RZ, RZ, 0x40000040 ;  /* 0x40000040ff097424 */ /* 0x000fe200078e00ff */
[----:B------:R-:W-:Y:S01]  /*12340*/  UIADD3 UR4, UR12, 0x4, URZ ;  /* 0x000000040c047890 */ /* 0x000fe2000fffe03f */
[C---:B------:R-:W-:Y:S01]  /*12350*/  VIADD R8, R6.reuse, 0x2 ;  /* 0x0000000206087836 */ /* 0x040fe20000000000 */
[----:B------:R-:W-:Y:S01]  /*12360*/  R2UR UR14, R6 ;  /* 0x00000000060e72ca */ /* 0x000fe200000e0000 */
[----:B------:R-:W-:Y:S01]  /*12370*/  UIADD3 UR16, UR12, 0x6, URZ ;  /* 0x000000060c107890 */ /* 0x000fe2000fffe03f */
[----:B------:R-:W-:Y:S01]  /*12380*/  R2UR UR19, R9 ;  /* 0x00000000091372ca */ /* 0x000fe200000e0000 */
[----:B------:R-:W-:Y:S01]  /*12390*/  IMAD.MOV.U32 R9, RZ, RZ, 0x40000040 ;  /* 0x40000040ff097424 */ /* 0x000fe200078e00ff */
[----:B------:R-:W-:Y:S01]  /*123a0*/  R2UR UR10, R8 ;  /* 0x00000000080a72ca */ /* 0x000fe200000e0000 */
[----:B------:R-:W-:Y:S01]  /*123b0*/  VIADD R8, R6, 0x4 ;  /* 0x0000000406087836 */ /* 0x000fe20000000000 */
[----:B------:R-:W-:Y:S01]  /*123c0*/  UIADD3 UR20, UR12, 0x400, URZ ;  /* 0x000004000c147890 */ /* 0x000fe2000fffe03f */
[----:B------:R-:W-:Y:S01]  /*123d0*/  R2UR UR35, R7 ;  /* 0x00000000072372ca */ /* 0x000fe200000e0000 */
[----:B------:R-:W-:Y:S01]  /*123e0*/  UMOV UR21, 0x40000040 ;  /* 0x4000004000157882 */ /* 0x000fe20000000000 */
[----:B------:R-:W-:Y:S01]  /*123f0*/  R2UR UR23, R9 ;  /* 0x00000000091772ca */ /* 0x000fe200000e0000 */
[----:B------:R-:W-:Y:S01]  /*12400*/  IMAD.MOV.U32 R9, RZ, RZ, 0x40000040 ;  /* 0x40000040ff097424 */ /* 0x000fe200078e00ff */
[----:B------:R-:W-:Y:S01]  /*12410*/  R2UR UR6, R8 ;  /* 0x00000000080672ca */ /* 0x000fe200000e0000 */
[----:B------:R-:W-:Y:S01]  /*12420*/  VIADD R8, R6, 0x6 ;  /* 0x0000000606087836 */ /* 0x000fe20000000000 */
[----:B------:R-:W-:Y:S01]  /*12430*/  QGMMA.64x64x32.F32.E4M3.E4M3 R24, gdesc[UR12], RZ, !UPT, gsb0 ;  /* 0x00e000000c1879f3 */ /* 0x000fe2000c0008ff */
[----:B------:R-:W-:Y:S01]  /*12440*/  UIADD3 UR24, UR12, 0x402, URZ ;  /* 0x000004020c187890 */ /* 0x000fe2000fffe03f */
[----:B------:R-:W-:Y:S01]  /*12450*/  R2UR UR27, R9 ;  /* 0x00000000091b72ca */ /* 0x000fe200000e0000 */
[----:B------:R-:W-:Y:S01]  /*12460*/  UMOV UR25, 0x40000040 ;  /* 0x4000004000197882 */ /* 0x000fe20000000000 */
[----:B------:R-:W-:Y:S01]  /*12470*/  R2UR UR18, R8 ;  /* 0x00000000081272ca */ /* 0x000fe200000e0000 */
[----:B------:R-:W-:Y:S01]  /*12480*/  VIADD R8, R6, 0x200 ;  /* 0x0000020006087836 */ /* 0x000fe20000000000 */
[----:B------:R-:W-:Y:S01]  /*12490*/  UIADD3 UR28, UR12, 0x404, URZ ;  /* 0x000004040c1c7890 */ /* 0x000fe2000fffe03f */
[----:B------:R-:W-:Y:S01]  /*124a0*/  IMAD.MOV.U32 R9, RZ, RZ, 0x40000040 ;  /* 0x40000040ff097424 */ /* 0x000fe200078e00ff */
[----:B------:R-:W-:Y:S01]  /*124b0*/  UMOV UR29, 0x40000040 ;  /* 0x40000040001d7882 */ /* 0x000fe20000000000 */
[----:B------:R-:W-:Y:S01]  /*124c0*/  UIADD3 UR32, UR12, 0x406, URZ ;  /* 0x000004060c207890 */ /* 0x000fe2000fffe03f */
[----:B------:R-:W-:Y:S01]  /*124d0*/  R2UR UR22, R8 ;  /* 0x00000000081672ca */ /* 0x000fe200000e0000 */
[----:B------:R-:W-:Y:S01]  /*124e0*/  VIADD R8, R6, 0x202 ;  /* 0x0000020206087836 */ /* 0x000fe20000000000 */
[----:B------:R-:W-:Y:S01]  /*124f0*/  R2UR UR31, R9 ;  /* 0x00000000091f72ca */ /* 0x000fe200000e0000 */
[----:B------:R-:W-:Y:S01]  /*12500*/  UMOV UR33, 0x40000040 ;  /* 0x4000004000217882 */ /* 0x000fe20000000000 */
[----:B----4-:R-:W0:Y:S01]  /*12510*/  LDC R5, c[0x0][0x448] ;  /* 0x00011200ff057b82 */ /* 0x010e220000000800 */
[----:B------:R-:W-:Y:S01]  /*12520*/  IMAD.MOV.U32 R9, RZ, RZ, -0x40 ;  /* 0xffffffc0ff097424 */ /* 0x000fe200078e00ff */
[----:B------:R-:W-:Y:S01]  /*12530*/  R2UR UR26, R8 ;  /* 0x00000000081a72ca */ /* 0x000fe200000e0000 */
[C---:B------:R-:W-:Y:S01]  /*12540*/  VIADD R8, R6.reuse, 0x204 ;  /* 0x0000020406087836 */ /* 0x040fe20000000000 */
[----:B------:R-:W-:Y:S01]  /*12550*/  ULDC UR55, c[0x0][0x9dc] ;  /* 0x0002770000377ab9 */ /* 0x000fe20000000800 */
[----:B------:R-:W-:Y:S01]  /*12560*/  VIADD R6, R6, 0x206 ;  /* 0x0000020606067836 */ /* 0x000fe20000000000 */
[----:B------:R-:W-:-:S02]  /*12570*/  ULOP3.LUT UR55, URZ, UR55, URZ, 0x33, !UPT ;  /* 0x000000373f377292 */ /* 0x000fc4000f8e333f */
[----:B------:R-:W-:Y:S02]  /*12580*/  R2UR UR30, R8 ;  /* 0x00000000081e72ca */ /* 0x000fe400000e0000 */
[----:B------:R-:W-:Y:S02]  /*12590*/  R2UR UR34, R6 ;  /* 0x00000000062272ca */ /* 0x000fe400000e0000 */
[----:B0-----:R-:W-:Y:S01]  /*125a0*/  ISETP.NE.AND P2, PT, R5, 0x1, PT ;  /* 0x000000010500780c */ /* 0x001fe20003f45270 */
[----:B------:R-:W-:-:S12]  /*125b0*/  IMAD.IADD R5, R202, 0x1, R199 ;  /* 0x00000001ca057824 */ /* 0x000fd800078e02c7 */
[----:B------:R-:W0:Y:S08]  /*125c0*/  @P2 LDC R6, c[0x0][0x44c] ;  /* 0x00011300ff062b82 */ /* 0x000e300000000800 */
[----:B------:R-:W1:Y:S01]  /*125d0*/  @P2 LDC R7, c[0x0][0x450] ;  /* 0x00011400ff072b82 */ /* 0x000e620000000800 */
[----:B0-----:R-:W-:Y:S01]  /*125e0*/  @P2 IMAD.HI.U32 R6, R5, R6, RZ ;  /* 0x0000000605062227 */ /* 0x001fe200078e00ff */
        /* <DEDUP_REMOVED lines=35> */
[----:B0-----:R-:W-:Y:S01]  /*12820*/  IMAD.MOV.U32 R44, RZ, RZ, R5 ;  /* 0x000000ffff2c7224 */ /* 0x001fe200078e0005 */
[----:B-1----:R-:W-:Y:S01]  /*12830*/  @P2 SHF.R.U32.HI R44, RZ, R7, R6 ;  /* 0x00000007ff2c2219 */ /* 0x002fe20000011606 */
[----:B------:R-:W-:Y:S01]  /*12840*/  @!P1 VIADD R5, R11, 0x28440 ;  /* 0x000284400b059836 */ /* 0x000fe20000000000 */
[----:B------:R-:W0:Y:S01]  /*12850*/  LDC.64 R6, c[0x0][0x9e0] ;  /* 0x00027800ff067b82 */ /* 0x000e220000000a00 */
[----:B------:R1:W3:Y:S01]  /*12860*/  MUFU.TANH R10, R28 ;  /* 0x0000001c000a7308 */ /* 0x0002e20000002400 */
[C---:B------:R-:W-:Y:S01]  /*12870*/  FMUL.FTZ R20, R2.reuse, R31 ;  /* 0x0000001f02147220 */ /* 0x040fe20000410000 */
[----:B------:R-:W4:Y:S01]  /*12880*/  SHFL.IDX PT, R38, R44, RZ, 0x1c1f ;  /* 0x001c1fff2c267589 */ /* 0x000f2200000e0000 */
[----:B------:R-:W-:Y:S01]  /*12890*/  FMUL.FTZ R21, R2, R34 ;  /* 0x0000002202157220 */ /* 0x000fe20000410000 */
[----:B------:R-:W-:-:S02]  /*128a0*/  IMAD R47, R164, R9, 0x40 ;  /* 0x00000040a42f7424 */ /* 0x000fc400078e0209 */
[C---:B------:R-:W-:Y:S01]  /*128b0*/  FMUL.FTZ R24, R2.reuse, R35 ;  /* 0x0000002302187220 */ /* 0x040fe20000410000 */
[C---:B------:R-:W-:Y:S01]  /*128c0*/  FMUL.FTZ R36, R2.reuse, R36 ;  /* 0x0000002402247220 */ /* 0x040fe20000410000 */
[C---:B------:R-:W-:Y:S01]  /*128d0*/  FMUL.FTZ R37, R2.reuse, R37 ;  /* 0x0000002502257220 */ /* 0x040fe20000410000 */
[----:B------:R5:W0:Y:S01]  /*128e0*/  MUFU.TANH R12, R29 ;  /* 0x0000001d000c7308 */ /* 0x000a220000002400 */
[C---:B------:R-:W-:Y:S01]  /*128f0*/  FMUL.FTZ R26, R2.reuse, R39 ;  /* 0x00000027021a7220 */ /* 0x040fe20000410000 */
[C---:B------:R-:W-:Y:S01]  /*12900*/  FMUL.FTZ R27, R2.reuse, R42 ;  /* 0x0000002a021b7220 */ /* 0x040fe20000410000 */
[C---:B-1----:R-:W-:Y:S01]  /*12910*/  FMUL.FTZ R28, R2.reuse, R43 ;  /* 0x0000002b021c7220 */ /* 0x042fe20000410000 */
[C---:B------:R-:W-:Y:S01]  /*12920*/  FMUL.FTZ R48, R2.reuse, R48 ;  /* 0x0000003002307220 */ /* 0x040fe20000410000 */
[C---:B------:R-:W-:Y:S01]  /*12930*/  FMUL.FTZ R49, R2.reuse, R49 ;  /* 0x0000003102317220 */ /* 0x040fe20000410000 */
[C---:B------:R-:W-:Y:S01]  /*12940*/  FMUL.FTZ R31, R2.reuse, R50 ;  /* 0x00000032021f7220 */ /* 0x040fe20000410000 */
[C---:B------:R-:W-:Y:S01]  /*12950*/  FMUL.FTZ R52, R2.reuse, R52 ;  /* 0x0000003402347220 */ /* 0x040fe20000410000 */
[----:B------:R1:W0:Y:S01]  /*12960*/  MUFU.TANH R56, R32 ;  /* 0x0000002000387308 */ /* 0x0002220000002400 */
[C---:B-----5:R-:W-:Y:S01]  /*12970*/  FMUL.FTZ R29, R2.reuse, R46 ;  /* 0x0000002e021d7220 */ /* 0x060fe20000410000 */
[C---:B------:R-:W-:Y:S01]  /*12980*/  FMUL.FTZ R53, R2.reuse, R53 ;  /* 0x0000003502357220 */ /* 0x040fe20000410000 */
[C---:B------:R-:W-:Y:S01]  /*12990*/  FMUL.FTZ R34, R2.reuse, R55 ;  /* 0x0000003702227220 */ /* 0x040fe20000410000 */
[C---:B------:R-:W-:Y:S01]  /*129a0*/  FMUL.FTZ R40, R2.reuse, R40 ;  /* 0x0000002802287220 */ /* 0x040fe20000410000 */
[C---:B------:R-:W-:Y:S01]  /*129b0*/  FMUL.FTZ R41, R2.reuse, R41 ;  /* 0x0000002902297220 */ /* 0x040fe20000410000 */
[----:B------:R-:W-:Y:S01]  /*129c0*/  @!P1 PRMT R5, RZ, 0x654, R5 ;  /* 0x00000654ff059816 */ /* 0x000fe20000000005 */
[C---:B------:R-:W-:Y:S01]  /*129d0*/  FMUL.FTZ R45, R2.reuse, R45 ;  /* 0x0000002d022d7220 */ /* 0x040fe20000410000 */
[----:B------:R5:W0:Y:S01]  /*129e0*/  MUFU.TANH R57, R33 ;  /* 0x0000002100397308 */ /* 0x000a220000002400 */
[----:B-1----:R-:W-:Y:S01]  /*129f0*/  FMUL.FTZ R32, R2, R51 ;  /* 0x0000003302207220 */ /* 0x002fe20000410000 */
[----:B0-----:R-:W-:Y:S01]  /*12a00*/  ISETP.GE.AND P3, PT, R7, 0x1, PT ;  /* 0x000000010700780c */ /* 0x001fe20003f66270 */
[----:B------:R0:W-:Y:S01]  /*12a10*/  @!P1 SYNCS.ARRIVE.TRANS64.RED.A1T0 RZ, [R5+URZ], RZ ;  /* 0x000000ff05ff99a7 */ /* 0x0001e2000810043f */
[----:B------:R-:W-:-:S02]  /*12a20*/  IADD3 R8, -R196, 0x1, R47 ;  /* 0x00000001c4087810 */ /* 0x000fc40007ffe12f */
[----:B------:R-:W-:Y:S02]  /*12a30*/  IADD3 R51, -R196, R197, R47 ;  /* 0x000000c5c4337210 */ /* 0x000fe40007ffe12f */
[----:B------:R-:W1:Y:S01]  /*12a40*/  MUFU.TANH R13, R13 ;  /* 0x0000000d000d7308 */ /* 0x000e620000002400 */
[----:B-----5:R-:W-:Y:S01]  /*12a50*/  FMUL.FTZ R33, R2, R54 ;  /* 0x0000003602217220 */ /* 0x020fe20000410000 */
[----:B------:R-:W-:Y:S02]  /*12a60*/  LEA R50, R164, 0xffffffc0, 0x6 ;  /* 0xffffffc0a4327811 */ /* 0x000fe400078e30ff */
[----:B0-----:R-:W-:-:S04]  /*12a70*/  IADD3 R5, -R195, R8, R197 ;  /* 0x00000008c3057210 */ /* 0x001fc80007ffe1c5 */
[----:B------:R-:W0:Y:S01]  /*12a80*/  MUFU.TANH R3, R3 ;  /* 0x0000000300037308 */ /* 0x000e220000002400 */
[C---:B------:R-:W-:Y:S02]  /*12a90*/  VIADD R55, R5.reuse, UR55 ;  /* 0x0000003705377c36 */ /* 0x040fe40008000000 */
[----:B------:R-:W-:-:S05]  /*12aa0*/  IMAD.IADD R54, R5, 0x1, R6 ;  /* 0x0000000105367824 */ /* 0x000fca00078e0206 */
[----:B------:R-:W0:Y:S01]  /*12ab0*/  MUFU.TANH R0, R0 ;  /* 0x0000000000007308 */ /* 0x000e220000002400 */
[----:B----4-:R-:W-:-:S07]  /*12ac0*/  VIADDMNMX R46, R38, R54, R51, PT ;  /* 0x00000036262e7246 */ /* 0x010fce0003800133 */
        /* <DEDUP_REMOVED lines=23> */
[----:B------:R5:W0:Y:S02]  /*12c40*/  MUFU.TANH R60, R45 ;  /* 0x0000002d003c7308 */ /* 0x000a240000002400 */
[----:B-----5:R-:W-:Y:S01]  /*12c50*/  IADD3 R45, R55, R38, RZ ;  /* 0x00000026372d7210 */ /* 0x020fe20007ffe0ff */
[----:B-1234-:R-:W-:Y:S06]  /*12c60*/  @!P3 BRA `(.L_x_1548) ;  /* 0x000000000050b947 */ /* 0x01efec0003800000 */
[----:B------:R-:W-:Y:S01]  /*12c70*/  IADD3 R5, -R195, R197, R38 ;  /* 0x000000c5c3057210 */ /* 0x000fe20007ffe126 */
[----:B------:R-:W-:Y:S03]  /*12c80*/  BSSY B0, `(.L_x_1549) ;  /* 0x000000e000007945 */ /* 0x000fe60003800000 */
        /* <DEDUP_REMOVED lines=9> */
.L_x_1550:
[----:B------:R-:W-:-:S13]  /*12d20*/  ISETP.NE.AND P4, PT, R7, 0x1, PT ;  /* 0x000000010700780c */ /* 0x000fda0003f85270 */
[----:B------:R-:W1:Y:S02]  /*12d30*/  @P4 LDC.64 R8, c[0x0][0x9e8] ;  /* 0x00027a00ff084b82 */ /* 0x000e640000000a00 */
[----:B-1----:R-:W-:-:S05]  /*12d40*/  @P4 IMAD.HI.U32 R8, R5, R8, RZ ;  /* 0x0000000805084227 */ /* 0x002fca00078e00ff */
[----:B------:R-:W-:-:S07]  /*12d50*/  @P4 SHF.R.U32.HI R5, RZ, R9, R8 ;  /* 0x00000009ff054219 */ /* 0x000fce0000011608 */
.L_x_1551:
[----:B------:R-:W-:Y:S05]  /*12d60*/  BSYNC B0 ;  /* 0x0000000000007941 */ /* 0x000fea0003800000 */
.L_x_1549:
[----:B------:R-:W-:-:S04]  /*12d70*/  IMAD R5, R5, R7, -R50 ;  /* 0x0000000705057224 */ /* 0x000fc800078e0a32 */
[----:B------:R-:W-:-:S05]  /*12d80*/  IMAD.IADD R8, R5, 0x1, -R196 ;  /* 0x0000000105087824 */ /* 0x000fca00078e0ac4 */
[----:B------:R-:W-:Y:S02]  /*12d90*/  VIMNMX R45, R45, R8, !PT ;  /* 0x000000082d2d7248 */ /* 0x000fe40007fe0100 */
[----:B------:R-:W-:-:S07]  /*12da0*/  VIADDMNMX R46, R8, R7, R46, PT ;  /* 0x00000007082e7246 */ /* 0x000fce000380012e */
.L_x_1548:
[C---:B------:R-:W-:Y:S01]  /*12db0*/  ISETP.GE.AND P4, PT, R47.reuse, 0x2, PT ;  /* 0x000000022f00780c */ /* 0x040fe20003f86270 */
[----:B------:R-:W1:Y:S01]  /*12dc0*/  SHFL.IDX PT, R44, R44, 0x1, 0x1c1f ;  /* 0x003c1f002c2c7f89 */ /* 0x000e6200000e0000 */
[----:B------:R-:W-:Y:S02]  /*12dd0*/  ISETP.GE.AND P6, PT, R47, 0x9, PT ;  /* 0x000000092f00780c */ /* 0x000fe40003fc6270 */
[----:B------:R-:W-:Y:S02]  /*12de0*/  ISETP.GT.AND P5, PT, R45, 0x1, !P4 ;  /* 0x000000012d00780c */ /* 0x000fe400067a4270 */
[----:B------:R-:W-:Y:S02]  /*12df0*/  P2R R61, PR, RZ, 0x40 ;  /* 0x00000040ff3d7803 */ /* 0x000fe40000000000 */
[----:B------:R-:W-:-:S04]  /*12e00*/  ISETP.LT.OR P5, PT, R46, 0x2, P5 ;  /* 0x000000022e00780c */ /* 0x000fc80002fa1670 */
[----:B0-----:R-:W-:Y:S02]  /*12e10*/  FSEL R43, R3, -INF , !P5 ;  /* 0xff800000032b7808 */ /* 0x001fe40006800000 */
[----:B------:R-:W-:Y:S02]  /*12e20*/  ISETP.GT.AND P5, PT, R45, 0x8, !P6 ;  /* 0x000000082d00780c */ /* 0x000fe400077a4270 */
[----:B------:R-:W-:Y:S02]  /*12e30*/  ISETP.GE.AND P6, PT, R47, 0xa, PT ;  /* 0x0000000a2f00780c */ /* 0x000fe40003fc6270 */
[----:B------:R-:W-:Y:S02]  /*12e40*/  ISETP.LT.OR P5, PT, R46, 0x9, P5 ;  /* 0x000000092e00780c */ /* 0x000fe40002fa1670 */
[----:B------:R-:W-:Y:S02]  /*12e50*/  P2R R62, PR, RZ, 0x40 ;  /* 0x00000040ff3e7803 */ /* 0x000fe40000000000 */
[----:B------:R-:W-:-:S02]  /*12e60*/  FSEL R42, R10, -INF , !P5 ;  /* 0xff8000000a2a7808 */ /* 0x000fc40006800000 */
[----:B------:R-:W-:Y:S02]  /*12e70*/  ISETP.GT.AND P5, PT, R45, 0x9, !P6 ;  /* 0x000000092d00780c */ /* 0x000fe400077a4270 */
[----:B------:R-:W-:Y:S02]  /*12e80*/  ISETP.GE.AND P6, PT, R47, 0x11, PT ;  /* 0x000000112f00780c */ /* 0x000fe40003fc6270 */
[----:B------:R-:W-:Y:S02]  /*12e90*/  ISETP.LT.OR P5, PT, R46, 0xa, P5 ;  /* 0x0000000a2e00780c */ /* 0x000fe40002fa1670 */
[----:B------:R-:W-:Y:S02]  /*12ea0*/  P2R R63, PR, RZ, 0x40 ;  /* 0x00000040ff3f7803 */ /* 0x000fe40000000000 */
[----:B------:R-:W-:Y:S02]  /*12eb0*/  FSEL R41, R12, -INF , !P5 ;  /* 0xff8000000c297808 */ /* 0x000fe40006800000 */
[----:B------:R-:W-:-:S02]  /*12ec0*/  ISETP.GT.AND P5, PT, R45, 0x10, !P6 ;  /* 0x000000102d00780c */ /* 0x000fc400077a4270 */
[----:B------:R-:W-:Y:S02]  /*12ed0*/  ISETP.GE.AND P6, PT, R47, 0x12, PT ;  /* 0x000000122f00780c */ /* 0x000fe40003fc6270 */
[----:B------:R-:W-:-:S04]  /*12ee0*/  ISETP.LT.OR P5, PT, R46, 0x11, P5 ;  /* 0x000000112e00780c */ /* 0x000fc80002fa1670 */
        /* <DEDUP_REMOVED lines=18> */
[C---:B------:R-:W-:Y:S02]  /*13010*/  ISETP.LT.OR P5, PT, R46.reuse, 0x21, P5 ;  /* 0x000000212e00780c */ /* 0x040fe40002fa1670 */
        /* <DEDUP_REMOVED lines=38> */
[----:B-1----:R-:W-:-:S03]  /*13280*/  IMAD.IADD R45, R55, 0x1, R44 ;  /* 0x00000001372d7824 */ /* 0x002fc600078e022c */
[----:B------:R-:W-:Y:S02]  /*13290*/  ISETP.LT.OR P6, PT, R46, 0x3a, P6 ;  /* 0x0000003a2e00780c */ /* 0x000fe400037c1670 */
[----:B------:R-:W-:Y:S02]  /*132a0*/  VIADDMNMX R46, R44, R54, R51, PT ;  /* 0x000000362c2e7246 */ /* 0x000fe40003800133 */
[----:B------:R-:W-:Y:S01]  /*132b0*/  FSEL R13, R53, -INF , !P6 ;  /* 0xff800000350d7808 */ /* 0x000fe20007000000 */
[----:B------:R-:W-:Y:S08]  /*132c0*/  @!P3 BRA `(.L_x_1552) ;  /* 0x000000000050b947 */ /* 0x000ff00003800000 */
[----:B------:R-:W-:Y:S01]  /*132d0*/  IADD3 R44, -R195, R197, R44 ;  /* 0x000000c5c32c7210 */ /* 0x000fe20007ffe12c */
[----:B------:R-:W-:Y:S03]  /*132e0*/  BSSY B0, `(.L_x_1553) ;  /* 0x000000e000007945 */ /* 0x000fe60003800000 */
        /* <DEDUP_REMOVED lines=9> */
.L_x_1554:
[----:B------:R-:W-:-:S13]  /*13380*/  ISETP.NE.AND P6, PT, R7, 0x1, PT ;  /* 0x000000010700780c */ /* 0x000fda0003fc5270 */
[----:B------:R-:W0:Y:S02]  /*13390*/  @P6 LDC.64 R8, c[0x0][0x9e8] ;  /* 0x00027a00ff086b82 */ /* 0x000e240000000a00 */
[----:B0-----:R-:W-:-:S05]  /*133a0*/  @P6 IMAD.HI.U32 R8, R44, R8, RZ ;  /* 0x000000082c086227 */ /* 0x001fca00078e00ff */
[----:B------:R-:W-:-:S07]  /*133b0*/  @P6 SHF.R.U32.HI R44, RZ, R9, R8 ;  /* 0x00000009ff2c6219 */ /* 0x000fce0000011608 */
.L_x_1555:
[----:B------:R-:W-:Y:S05]  /*133c0*/  BSYNC B0 ;  /* 0x0000000000007941 */ /* 0x000fea0003800000 */
.L_x_1553:
[----:B------:R-:W-:-:S04]  /*133d0*/  IMAD R9, R44, R7, -R50 ;  /* 0x000000072c097224 */ /* 0x000fc800078e0a32 */
[----:B------:R-:W-:-:S05]  /*133e0*/  IMAD.IADD R8, R9, 0x1, -R196 ;  /* 0x0000000109087824 */ /* 0x000fca00078e0ac4 */
[----:B------:R-:W-:Y:S02]  /*133f0*/  VIMNMX R45, R45, R8, !PT ;  /* 0x000000082d2d7248 */ /* 0x000fe40007fe0100 */
[----:B------:R-:W-:-:S07]  /*13400*/  VIADDMNMX R46, R8, R7, R46, PT ;  /* 0x00000007082e7246 */ /* 0x000fce000380012e */
.L_x_1552:
[----:B------:R-:W-:Y:S01]  /*13410*/  ISETP.GT.AND P4, PT, R45, 0x1, !P4 ;  /* 0x000000012d00780c */ /* 0x000fe20006784270 */
[----:B------:R-:W-:Y:S01]  /*13420*/  ULDC UR56, c[0x0][0x988] ;  /* 0x0002620000387ab9 */ /* 0x000fe20000000800 */
[----:B------:R-:W-:Y:S02]  /*13430*/  ISETP.NE.AND P6, PT, R62, RZ, PT ;  /* 0x000000ff3e00720c */ /* 0x000fe40003fc5270 */
[----:B------:R-:W-:Y:S02]  /*13440*/  ISETP.LT.OR P4, PT, R46, 0x2, P4 ;  /* 0x000000022e00780c */ /* 0x000fe40002781670 */
[----:B------:R-:W-:Y:S02]  /*13450*/  FMNMX.FTZ R9, R49, R43, !PT ;  /* 0x0000002b31097209 */ /* 0x000fe40007810000 */
[----:B------:R-:W-:Y:S02]  /*13460*/  FSEL R14, R14, -INF , !P4 ;  /* 0xff8000000e0e7808 */ /* 0x000fe40006000000 */
[----:B------:R-:W-:-:S02]  /*13470*/  ISETP.NE.AND P4, PT, R61, RZ, PT ;  /* 0x000000ff3d00720c */ /* 0x000fc40003f85270 */
[C---:B------:R-:W-:Y:S02]  /*13480*/  ISETP.GT.AND P5, PT, R45.reuse, 0x38, !P5 ;  /* 0x000000382d00780c */ /* 0x040fe40006fa4270 */
[----:B------:R-:W-:Y:S02]  /*13490*/  ISETP.GT.AND P4, PT, R45, 0x8, !P4 ;  /* 0x000000082d00780c */ /* 0x000fe40006784270 */
[C---:B------:R-:W-:Y:S02]  /*134a0*/  ISETP.LT.OR P5, PT, R46.reuse, 0x39, P5 ;  /* 0x000000392e00780c */ /* 0x040fe40002fa1670 */
[----:B------:R-:W-:Y:S02]  /*134b0*/  ISETP.LT.OR P4, PT, R46, 0x9, P4 ;  /* 0x000000092e00780c */ /* 0x000fe40002781670 */
[----:B------:R-:W-:Y:S02]  /*134c0*/  FSEL R33, R33, -INF , !P5 ;  /* 0xff80000021217808 */ /* 0x000fe40006800000 */
[----:B------:R-:W-:-:S02]  /*134d0*/  FSEL R15, R15, -INF , !P4 ;  /* 0xff8000000f0f7808 */ /* 0x000fc40006000000 */
[----:B------:R-:W-:Y:S02]  /*134e0*/  ISETP.GT.AND P4, PT, R45, 0x9, !P6 ;  /* 0x000000092d00780c */ /* 0x000fe40007784270 */
[----:B------:R-:W-:Y:S02]  /*134f0*/  ISETP.NE.AND P6, PT, R48, RZ, PT ;  /* 0x000000ff3000720c */ /* 0x000fe40003fc5270 */
[----:B------:R-:W-:-:S04]  /*13500*/  ISETP.LT.OR P4, PT, R46, 0xa, P4 ;  /* 0x0000000a2e00780c */ /* 0x000fc80002781670 */
[----:B------:R-:W-:Y:S02]  /*13510*/  FSEL R20, R20, -INF , !P4 ;  /* 0xff80000014147808 */ /* 0x000fe40006000000 */
[----:B------:R-:W-:-:S04]  /*13520*/  ISETP.NE.AND P4, PT, R63, RZ, PT ;  /* 0x000000ff3f00720c */ /* 0x000fc80003f85270 */
[----:B------:R-:W-:-:S04]  /*13530*/  ISETP.GT.AND P4, PT, R45, 0x10, !P4 ;  /* 0x000000102d00780c */ /* 0x000fc80006784270 */
        /* <DEDUP_REMOVED lines=38> */
[----:B------:R-:W-:Y:S02]  /*137a0*/  ISETP.GT.AND P4, PT, R45, RZ, !P6 ;  /* 0x000000ff2d00720c */ /* 0x000fe40007784270 */
[----:B------:R-:W-:Y:S02]  /*137b0*/  ISETP.NE.AND P6, PT, R52, RZ, PT ;  /* 0x000000ff3400720c */ /* 0x000fe40003fc5270 */
[----:B------:R-:W-:-:S04]  /*137c0*/  ISETP.LT.OR P4, PT, R46, 0x1, P4 ;  /* 0x000000012e00780c */ /* 0x000fc80002781670 */
[----:B------:R-:W-:Y:S02]  /*137d0*/  FSEL R47, R0, -INF , !P4 ;  /* 0xff800000002f7808 */ /* 0x000fe40006000000 */
[----:B------:R-:W-:-:S04]  /*137e0*/  FMNMX.FTZ R0, R42, R9, !PT ;  /* 0x000000092a007209 */ /* 0x000fc80007810000 */
        /* <DEDUP_REMOVED lines=12> */
[----:B------:R-:W-:-:S05]  /*138b0*/  FMNMX.FTZ R44, R13, R0, !PT ;  /* 0x000000000d2c7209 */ /* 0x000fca0007810000 */
[----:B------:R-:W0:Y:S02]  /*138c0*/  SHFL.BFLY PT, R9, R44, 0x2, 0x1f ;  /* 0x0c401f002c097f89 */ /* 0x000e2400000e0000 */
[----:B0-----:R-:W-:-:S05]  /*138d0*/  FMNMX.FTZ R48, R44, R9, !PT ;  /* 0x000000092c307209 */ /* 0x001fca0007810000 */
[----:B------:R-:W0:Y:S02]  /*138e0*/  SHFL.BFLY PT, R9, R48, 0x1, 0x1f ;  /* 0x0c201f0030097f89 */ /* 0x000e2400000e0000 */
[----:B0-----:R-:W-:Y:S01]  /*138f0*/  FMNMX.FTZ R8, R48, R9, !PT ;  /* 0x0000000930087209 */ /* 0x001fe20007810000 */
[----:B------:R-:W-:-:S03]  /*13900*/  IMAD.U32 R9, RZ, RZ, UR56 ;  /* 0x00000038ff097e24 */ /* 0x000fc6000f8e00ff */
[C---:B------:R-:W-:Y:S01]  /*13910*/  FSETP.NEU.FTZ.AND P4, PT, R8.reuse, -INF , PT ;  /* 0xff8000000800780b */ /* 0x040fe20003f9d000 */
[----:B------:R-:W-:-:S05]  /*13920*/  FFMA.FTZ R0, R8, R9, -8 ;  /* 0xc100000008007423 */ /* 0x000fca0000010009 */
[----:B------:R-:W-:Y:S02]  /*13930*/  FSEL R50, R0, RZ, P4 ;  /* 0x000000ff00327208 */ /* 0x000fe40002000000 */
[----:B------:R-:W-:Y:S02]  /*13940*/  FMNMX.FTZ R0, R47, R14, !PT ;  /* 0x0000000e2f007209 */ /* 0x000fe40007810000 */
[----:B------:R-:W-:Y:S01]  /*13950*/  ISETP.GT.AND P4, PT, R45, 0x39, !P6 ;  /* 0x000000392d00780c */ /* 0x000fe20007784270 */
[----:B------:R-:W-:-:S01]  /*13960*/  FFMA.FTZ R44, R49, UR56, -R50 ;  /* 0x00000038312c7c23 */ /* 0x000fc20008010832 */
[----:B------:R-:W-:Y:S01]  /*13970*/  FMNMX.FTZ R9, R15, R0, !PT ;  /* 0x000000000f097209 */ /* 0x000fe20007810000 */
[----:B------:R-:W-:-:S01]  /*13980*/  FFMA.FTZ R43, R43, UR56, -R50 ;  /* 0x000000382b2b7c23 */ /* 0x000fc20008010832 */
[----:B------:R-:W-:Y:S01]  /*13990*/  ISETP.LT.OR P4, PT, R46, 0x3a, P4 ;  /* 0x0000003a2e00780c */ /* 0x000fe20002781670 */
[----:B------:R-:W-:-:S01]  /*139a0*/  FFMA.FTZ R42, R42, UR56, -R50 ;  /* 0x000000382a2a7c23 */ /* 0x000fc20008010832 */
[----:B------:R-:W-:Y:S01]  /*139b0*/  FMNMX.FTZ R0, R20, R9, !PT ;  /* 0x0000000914007209 */ /* 0x000fe20007810000 */
[----:B------:R-:W-:Y:S01]  /*139c0*/  MUFU.EX2 R44, R44 ;  /* 0x0000002c002c7308 */ /* 0x000fe20000000800 */
[----:B------:R-:W-:Y:S01]  /*139d0*/  FSEL R34, R34, -INF , !P4 ;  /* 0xff80000022227808 */ /* 0x000fe20006000000 */
[--C-:B------:R-:W-:Y:S01]  /*139e0*/  FFMA.FTZ R41, R41, UR56, -R50.reuse ;  /* 0x0000003829297c23 */ /* 0x100fe20008010832 */
[----:B------:R-:W-:Y:S01]  /*139f0*/  FMNMX.FTZ R9, R21, R0, !PT ;  /* 0x0000000015097209 */ /* 0x000fe20007810000 */
[--C-:B------:R-:W-:Y:S01]  /*13a00*/  FFMA.FTZ R40, R40, UR56, -R50.reuse ;  /* 0x0000003828287c23 */ /* 0x100fe20008010832 */
[----:B------:R-:W-:-:S01]  /*13a10*/  FFMA.FTZ R38, R38, UR56, -R50 ;  /* 0x0000003826267c23 */ /* 0x000fc20008010832 */
        /* <DEDUP_REMOVED lines=9> */
[----:B------:R-:W-:Y:S01]  /*13ab0*/  FMNMX.FTZ R0, R26, R9, !PT ;  /* 0x000000091a007209 */ /* 0x000fe20007810000 */
[----:B------:R-:W1:Y:S01]  /*13ac0*/  MUFU.EX2 R42, R42 ;  /* 0x0000002a002a7308 */ /* 0x000e620000000800 */
[----:B------:R-:W-:-:S01]  /*13ad0*/  FFMA.FTZ R35, R35, UR56, -R50 ;  /* 0x0000003823237c23 */ /* 0x000fc20008010832 */
[--C-:B------:R-:W-:Y:S01]  /*13ae0*/  FFMA.FTZ R3, R3, UR56, -R50.reuse ;  /* 0x0000003803037c23 */ /* 0x100fe20008010832 */
[----:B------:R-:W-:Y:S01]  /*13af0*/  FMNMX.FTZ R9, R27, R0, !PT ;  /* 0x000000001b097209 */ /* 0x000fe20007810000 */
[--C-:B------:R-:W-:Y:S01]  /*13b00*/  FFMA.FTZ R5, R5, UR56, -R50.reuse ;  /* 0x0000003805057c23 */ /* 0x100fe20008010832 */
[----:B------:R-:W-:-:S02]  /*13b10*/  FFMA.FTZ R10, R10, UR56, -R50 ;  /* 0x000000380a0a7c23 */ /* 0x000fc40008010832 */
[----:B------:R-:W-:Y:S01]  /*13b20*/  FMNMX.FTZ R0, R28, R9, !PT ;  /* 0x000000091c007209 */ /* 0x000fe20007810000 */
[----:B------:R-:W2:Y:S03]  /*13b30*/  MUFU.EX2 R41, R41 ;  /* 0x0000002900297308 */ /* 0x000ea60000000800 */
        /* <DEDUP_REMOVED lines=8> */
[----:B------:R-:W3:Y:S04]  /*13bc0*/  MUFU.EX2 R37, R37 ;  /* 0x0000002500257308 */ /* 0x000ee80000000800 */
[----:B------:R-:W4:Y:S04]  /*13bd0*/  SHFL.BFLY PT, R0, R9, 0x2, 0x1f ;  /* 0x0c401f0009007f89 */ /* 0x000f2800000e0000 */
[----:B------:R-:W5:Y:S08]  /*13be0*/  MUFU.EX2 R39, R39 ;  /* 0x0000002700277308 */ /* 0x000f700000000800 */
[----:B------:R-:W-:Y:S08]  /*13bf0*/  MUFU.EX2 R12, R12 ;  /* 0x0000000c000c7308 */ /* 0x000ff00000000800 */
[----:B------:R-:W5:Y:S01]  /*13c00*/  MUFU.EX2 R11, R11 ;  /* 0x0000000b000b7308 */ /* 0x000f620000000800 */
[----:B----4-:R-:W-:-:S07]  /*13c10*/  FMNMX.FTZ R0, R9, R0, !PT ;  /* 0x0000000009007209 */ /* 0x010fce0007810000 */
[----:B------:R-:W-:Y:S01]  /*13c20*/  MUFU.EX2 R36, R36 ;  /* 0x0000002400247308 */ /* 0x000fe20000000800 */
[----:B------:R-:W4:Y:S07]  /*13c30*/  SHFL.BFLY PT, R9, R0, 0x1, 0x1f ;  /* 0x0c201f0000097f89 */ /* 0x000f2e00000e0000 */
[----:B------:R-:W-:Y:S08]  /*13c40*/  MUFU.EX2 R35, R35 ;  /* 0x0000002300237308 */ /* 0x000ff00000000800 */
[----:B------:R-:W-:Y:S08]  /*13c50*/  MUFU.EX2 R3, R3 ;  /* 0x0000000300037308 */ /* 0x000ff00000000800 */
[----:B------:R-:W-:Y:S01]  /*13c60*/  MUFU.EX2 R5, R5 ;  /* 0x0000000500057308 */ /* 0x000fe20000000800 */
[----:B----4-:R-:W-:Y:S01]  /*13c70*/  FMNMX.FTZ R9, R0, R9, !PT ;  /* 0x0000000900097209 */ /* 0x010fe20007810000 */
[----:B------:R-:W-:-:S03]  /*13c80*/  IMAD.U32 R0, RZ, RZ, UR56 ;  /* 0x00000038ff007e24 */ /* 0x000fc6000f8e00ff */
[C---:B------:R-:W-:Y:S01]  /*13c90*/  FSETP.NEU.FTZ.AND P4, PT, R9.reuse, -INF , PT ;  /* 0xff8000000900780b */ /* 0x040fe20003f9d000 */
[----:B------:R-:W-:-:S02]  /*13ca0*/  FFMA.FTZ R0, R9, R0, -8 ;  /* 0xc100000009007423 */ /* 0x000fc40000010000 */
[----:B------:R-:W-:Y:S03]  /*13cb0*/  MUFU.EX2 R10, R10 ;  /* 0x0000000a000a7308 */ /* 0x000fe60000000800 */
[----:B------:R-:W-:-:S05]  /*13cc0*/  FSEL R45, R0, RZ, P4 ;  /* 0x000000ff002d7208 */ /* 0x000fca0002000000 */
[--C-:B------:R-:W-:Y:S01]  /*13cd0*/  FFMA.FTZ R47, R47, UR56, -R45.reuse ;  /* 0x000000382f2f7c23 */ /* 0x100fe2000801082d */
[----:B------:R-:W-:-:S01]  /*13ce0*/  FFMA.FTZ R14, R14, UR56, -R45 ;  /* 0x000000380e0e7c23 */ /* 0x000fc2000801082d */
[--C-:B------:R-:W-:Y:S01]  /*13cf0*/  FFMA.FTZ R15, R15, UR56, -R45.reuse ;  /* 0x000000380f0f7c23 */ /* 0x100fe2000801082d */
[----:B------:R-:W-:-:S01]  /*13d00*/  FFMA.FTZ R20, R20, UR56, -R45 ;  /* 0x0000003814147c23 */ /* 0x000fc2000801082d */
[--C-:B------:R-:W-:Y:S01]  /*13d10*/  FFMA.FTZ R21, R21, UR56, -R45.reuse ;  /* 0x0000003815157c23 */ /* 0x100fe2000801082d */
[----:B------:R0:W-:Y:S01]  /*13d20*/  MUFU.EX2 R0, R13 ;  /* 0x0000000d00007308 */ /* 0x0001e20000000800 */
        /* <DEDUP_REMOVED lines=8> */
[----:B0-----:R-:W-:-:S01]  /*13db0*/  FADD.FTZ R13, R44, R43 ;  /* 0x0000002b2c0d7221 */ /* 0x001fc20000010000 */
[--C-:B------:R-:W-:Y:S01]  /*13dc0*/  FFMA.FTZ R31, R31, UR56, -R45.reuse ;  /* 0x000000381f1f7c23 */ /* 0x100fe2000801082d */
[----:B------:R-:W-:-:S01]  /*13dd0*/  FFMA.FTZ R32, R32, UR56, -R45 ;  /* 0x0000003820207c23 */ /* 0x000fc2000801082d */
[----:B------:R-:W-:Y:S01]  /*13de0*/  FFMA.FTZ R33, R33, UR56, -R45 ;  /* 0x0000003821217c23 */ /* 0x000fe2000801082d */
[----:B-1----:R-:W-:-:S01]  /*13df0*/  FADD.FTZ R46, R42, R13 ;  /* 0x0000000d2a2e7221 */ /* 0x002fc20000010000 */
[----:B--2---:R-:W-:Y:S01]  /*13e00*/  F2FP.SATFINITE.E4M3.F32.PACK_AB_MERGE_C R13, R41, R42, RZ ;  /* 0x0000002a290d723e */ /* 0x004fe200048070ff */
[----:B------:R-:W-:-:S01]  /*13e10*/  FFMA.FTZ R34, R34, UR56, -R45 ;  /* 0x0000003822227c23 */ /* 0x000fc2000801082d */
[----:B------:R-:W0:Y:S01]  /*13e20*/  MUFU.EX2 R14, R14 ;  /* 0x0000000e000e7308 */ /* 0x000e220000000800 */
[----:B------:R-:W-:-:S01]  /*13e30*/  FADD.FTZ R41, R41, R46 ;  /* 0x0000002e29297221 */ /* 0x000fc20000010000 */
[----:B------:R-:W-:-:S02]  /*13e40*/  F2FP.SATFINITE.E4M3.F32.PACK_AB_MERGE_C R188, R43, R44, R13 ;  /* 0x0000002c2bbc723e */ /* 0x000fc4000480700d */
[----:B---3--:R-:W-:Y:S01]  /*13e50*/  F2FP.SATFINITE.E4M3.F32.PACK_AB_MERGE_C R43, R37, R38, RZ ;  /* 0x00000026252b723e */ /* 0x008fe200048070ff */
[----:B------:R-:W-:-:S03]  /*13e60*/  FADD.FTZ R44, R40, R41 ;  /* 0x00000029282c7221 */ /* 0x000fc60000010000 */
[----:B------:R-:W1:Y:S01]  /*13e70*/  MUFU.EX2 R15, R15 ;  /* 0x0000000f000f7308 */ /* 0x000e620000000800 */
[----:B-----5:R-:W-:-:S01]  /*13e80*/  FADD.FTZ R41, R39, R44 ;  /* 0x0000002c27297221 */ /* 0x020fc20000010000 */
[----:B------:R-:W-:Y:S02]  /*13e90*/  F2FP.SATFINITE.E4M3.F32.PACK_AB_MERGE_C R190, R39, R40, R43 ;  /* 0x0000002827be723e */ /* 0x000fe4000480702b */
[----:B------:R-:W-:Y:S01]  /*13ea0*/  F2FP.SATFINITE.E4M3.F32.PACK_AB_MERGE_C R39, R11, R12, RZ ;  /* 0x0000000c0b27723e */ /* 0x000fe200048070ff */
[----:B------:R-:W-:-:S03]  /*13eb0*/  FADD.FTZ R40, R38, R41 ;  /* 0x0000002926287221 */ /* 0x000fc60000010000 */
[----:B------:R-:W2:Y:S01]  /*13ec0*/  MUFU.EX2 R20, R20 ;  /* 0x0000001400147308 */ /* 0x000ea20000000800 */
[----:B0-----:R-:W-:-:S01]  /*13ed0*/  FADD.FTZ R42, R47, R14 ;  /* 0x0000000e2f2a7221 */ /* 0x001fc20000010000 */
[----:B------:R-:W-:Y:S01]  /*13ee0*/  FADD.FTZ R37, R37, R40 ;  /* 0x0000002825257221 */ /* 0x000fe20000010000 */
[----:B------:R-:W-:Y:S01]  /*13ef0*/  F2FP.SATFINITE.E4M3.F32.PACK_AB_MERGE_C R184, R35, R36, R39 ;  /* 0x0000002423b8723e */ /* 0x000fe20004807027 */
[----:B------:R-:W0:Y:S02]  /*13f00*/  @P2 LDC R40, c[0x0][0x44c] ;  /* 0x00011300ff282b82 */ /* 0x000e240000000800 */
[----:B------:R-:W-:-:S02]  /*13f10*/  FADD.FTZ R36, R36, R37 ;  /* 0x0000002524247221 */ /* 0x000fc40000010000 */
[----:B------:R-:W3:Y:S01]  /*13f20*/  MUFU.EX2 R21, R21 ;  /* 0x0000001500157308 */ /* 0x000ee20000000800 */
[----:B-1----:R-:W-:-:S01]  /*13f30*/  FADD.FTZ R13, R15, R42 ;  /* 0x0000002a0f0d7221 */ /* 0x002fc20000010000 */
[----:B------:R-:W-:-:S02]  /*13f40*/  FADD.FTZ R35, R35, R36 ;  /* 0x0000002423237221 */ /* 0x000fc40000010000 */
[----:B------:R-:W1:Y:S02]  /*13f50*/  @P2 LDC R37, c[0x0][0x450] ;  /* 0x00011400ff252b82 */ /* 0x000e640000000800 */
[----:B------:R-:W-:-:S02]  /*13f60*/  FADD.FTZ R12, R12, R35 ;  /* 0x000000230c0c7221 */ /* 0x000fc40000010000 */
[----:B------:R-:W4:Y:S01]  /*13f70*/  MUFU.EX2 R24, R24 ;  /* 0x0000001800187308 */ /* 0x000f220000000800 */
[----:B--2---:R-:W-:-:S01]  /*13f80*/  FADD.FTZ R42, R20, R13 ;  /* 0x0000000d142a7221 */ /* 0x004fc20000010000 */
[----:B------:R-:W-:Y:S01]  /*13f90*/  F2FP.SATFINITE.E4M3.F32.PACK_AB_MERGE_C R15, R20, R15, RZ ;  /* 0x0000000f140f723e */ /* 0x000fe200048070ff */
[----:B------:R-:W-:-:S03]  /*13fa0*/  FADD.FTZ R12, R11, R12 ;  /* 0x0000000c0b0c7221 */ /* 0x000fc60000010000 */
[----:B------:R-:W-:Y:S02]  /*13fb0*/  F2FP.SATFINITE.E4M3.F32.PACK_AB_MERGE_C R189, R14, R47, R15 ;  /* 0x0000002f0ebd723e */ /* 0x000fe4000480700f */
[----:B------:R-:W2:Y:S01]  /*13fc0*/  MUFU.EX2 R25, R25 ;  /* 0x0000001900197308 */ /* 0x000ea20000000800 */
[----:B---3--:R-:W-:-:S01]  /*13fd0*/  FADD.FTZ R13, R21, R42 ;  /* 0x0000002a150d7221 */ /* 0x008fc20000010000 */
[----:B------:R-:W-:Y:S01]  /*13fe0*/  F2FP.SATFINITE.E4M3.F32.PACK_AB_MERGE_C R14, R0, R3, RZ ;  /* 0x00000003000e723e */ /* 0x000fe200048070ff */
[----:B0-----:R-:W-:-:S03]  /*13ff0*/  @P2 IMAD.HI.U32 R40, R199, R40, RZ ;  /* 0x00000028c7282227 */ /* 0x001fc600078e00ff */
[----:B------:R-:W-:Y:S01]  /*14000*/  F2FP.SATFINITE.E4M3.F32.PACK_AB_MERGE_C R186, R10, R5, R14 ;  /* 0x000000050aba723e */ /* 0x000fe2000480700e */
[----:B------:R-:W-:-:S01]  /*14010*/  FADD.FTZ R5, R5, R12 ;  /* 0x0000000c05057221 */ /* 0x000fc20000010000 */
[----:B------:R-:W0:Y:S01]  /*14020*/  MUFU.EX2 R26, R26 ;  /* 0x0000001a001a7308 */ /* 0x000e220000000800 */
[----:B----4-:R-:W-:-:S01]  /*14030*/  FADD.FTZ R38, R24, R13 ;  /* 0x0000000d18267221 */ /* 0x010fc20000010000 */
[----:B------:R-:W-:Y:S02]  /*14040*/  IMAD.MOV.U32 R14, RZ, RZ, R199 ;  /* 0x000000ffff0e7224 */ /* 0x000fe400078e00c7 */
[----:B------:R-:W-:-:S01]  /*14050*/  FADD.FTZ R10, R10, R5 ;  /* 0x000000050a0a7221 */ /* 0x000fc20000010000 */
[----:B-1----:R-:W-:-:S03]  /*14060*/  @P2 SHF.R.U32.HI R14, RZ, R37, R40 ;  /* 0x00000025ff0e2219 */ /* 0x002fc60000011628 */
[----:B------:R-:W-:Y:S01]  /*14070*/  FADD.FTZ R3, R3, R10 ;  /* 0x0000000a03037221 */ /* 0x000fe20000010000 */
[----:B------:R-:W1:Y:S01]  /*14080*/  MUFU.EX2 R27, R27 ;  /* 0x0000001b001b7308 */ /* 0x000e620000000800 */
[----:B--2---:R-:W-:-:S02]  /*14090*/  FADD.FTZ R13, R25, R38 ;  /* 0x00000026190d7221 */ /* 0x004fc40000010000 */
[----:B------:R-:W-:-:S05]  /*140a0*/  FADD.FTZ R3, R0, R3 ;  /* 0x0000000300037221 */ /* 0x000fca0000010000 */
[----:B------:R-:W2:Y:S01]  /*140b0*/  MUFU.EX2 R28, R28 ;  /* 0x0000001c001c7308 */ /* 0x000ea20000000800 */
[----:B0-----:R-:W-:-:S01]  /*140c0*/  FADD.FTZ R38, R26, R13 ;  /* 0x0000000d1a267221 */ /* 0x001fc20000010000 */
[----:B------:R-:W-:-:S04]  /*140d0*/  F2FP.SATFINITE.E4M3.F32.PACK_AB_MERGE_C R25, R26, R25, RZ ;  /* 0x000000191a19723e */ /* 0x000fc800048070ff */
[----:B------:R-:W-:Y:S02]  /*140e0*/  F2FP.SATFINITE.E4M3.F32.PACK_AB_MERGE_C R191, R24, R21, R25 ;  /* 0x0000001518bf723e */ /* 0x000fe40004807019 */
[----:B------:R-:W0:Y:S01]  /*140f0*/  MUFU.EX2 R29, R29 ;  /* 0x0000001d001d7308 */ /* 0x000e220000000800 */
[----:B-1----:R-:W-:-:S07]  /*14100*/  FADD.FTZ R13, R27, R38 ;  /* 0x000000261b0d7221 */ /* 0x002fce0000010000 */
[----:B------:R-:W1:Y:S01]  /*14110*/  MUFU.EX2 R30, R30 ;  /* 0x0000001e001e7308 */ /* 0x000e620000000800 */
[----:B--2---:R-:W-:-:S07]  /*14120*/  FADD.FTZ R20, R28, R13 ;  /* 0x0000000d1c147221 */ /* 0x004fce0000010000 */
[----:B------:R-:W2:Y:S01]  /*14130*/  MUFU.EX2 R31, R31 ;  /* 0x0000001f001f7308 */ /* 0x000ea20000000800 */
[----:B0-----:R-:W-:-:S07]  /*14140*/  FADD.FTZ R13, R29, R20 ;  /* 0x000000141d0d7221 */ /* 0x001fce0000010000 */
[----:B------:R-:W0:Y:S01]  /*14150*/  MUFU.EX2 R32, R32 ;  /* 0x0000002000207308 */ /* 0x000e220000000800 */
[C---:B-1----:R-:W-:Y:S01]  /*14160*/  F2FP.SATFINITE.E4M3.F32.PACK_AB_MERGE_C R29, R30.reuse, R29, RZ ;  /* 0x0000001d1e1d723e */ /* 0x042fe200048070ff */
[----:B------:R-:W-:Y:S01]  /*14170*/  FADD.FTZ R30, R30, R13 ;  /* 0x0000000d1e1e7221 */ /* 0x000fe20000010000 */
[----:B------:R-:W-:Y:S02]  /*14180*/  IMAD.IADD R13, R165, 0x1, R14 ;  /* 0x00000001a50d7824 */ /* 0x000fe400078e020e */
[----:B------:R-:W-:Y:S02]  /*14190*/  F2FP.SATFINITE.E4M3.F32.PACK_AB_MERGE_C R185, R28, R27, R29 ;  /* 0x0000001b1cb9723e */ /* 0x000fe4000480701d */
[----:B------:R-:W-:Y:S01]  /*141a0*/  IMAD.IADD R6, R13, 0x1, R6 ;  /* 0x000000010d067824 */ /* 0x000fe200078e0206 */
[----:B------:R-:W-:Y:S01]  /*141b0*/  MUFU.EX2 R33, R33 ;  /* 0x0000002100217308 */ /* 0x000fe20000000800 */
[----:B--2---:R-:W-:-:S07]  /*141c0*/  FADD.FTZ R11, R31, R30 ;  /* 0x0000001e1f0b7221 */ /* 0x004fce0000010000 */
[----:B------:R-:W1:Y:S01]  /*141d0*/  MUFU.EX2 R34, R34 ;  /* 0x0000002200227308 */ /* 0x000e620000000800 */
[----:B0-----:R-:W-:-:S01]  /*141e0*/  FADD.FTZ R12, R32, R11 ;  /* 0x0000000b200c7221 */ /* 0x001fc20000010000 */
[----:B-1----:R-:W-:-:S03]  /*141f0*/  F2FP.SATFINITE.E4M3.F32.PACK_AB_MERGE_C R5, R34, R33, RZ ;  /* 0x000000212205723e */ /* 0x002fc600048070ff */
[----:B------:R-:W-:Y:S01]  /*14200*/  FADD.FTZ R33, R33, R12 ;  /* 0x0000000c21217221 */ /* 0x000fe20000010000 */
[----:B------:R-:W-:-:S03]  /*14210*/  F2FP.SATFINITE.E4M3.F32.PACK_AB_MERGE_C R187, R32, R31, R5 ;  /* 0x0000001f20bb723e */ /* 0x000fc60004807005 */
[----:B------:R-:W-:Y:S01]  /*14220*/  FADD.FTZ R0, R34, R33 ;  /* 0x0000002122007221 */ /* 0x000fe20000010000 */
[----:B------:R-:W-:Y:S01]  /*14230*/  VIADD R5, R164, 0xfffffffe ;  /* 0xfffffffea4057836 */ /* 0x000fe20000000000 */
        /* <DEDUP_REMOVED lines=12> */
.L_x_1558:
[----:B------:R-:W-:-:S13]  /*14300*/  ISETP.NE.AND P4, PT, R7, 0x1, PT ;  /* 0x000000010700780c */ /* 0x000fda0003f85270 */
[----:B------:R-:W0:Y:S02]  /*14310*/  @P4 LDC.64 R10, c[0x0][0x9e8] ;  /* 0x00027a00ff0a4b82 */ /* 0x000e240000000a00 */
[----:B0-----:R-:W-:-:S05]  /*14320*/  @P4 IMAD.HI.U32 R10, R12, R10, RZ ;  /* 0x0000000a0c0a4227 */ /* 0x001fca00078e00ff */
[----:B------:R-:W-:-:S07]  /*14330*/  @P4 SHF.R.U32.HI R12, RZ, R11, R10 ;  /* 0x0000000bff0c4219 */ /* 0x000fce000001160a */
.L_x_1559:
[----:B------:R-:W-:Y:S05]  /*14340*/  BSYNC B0 ;  /* 0x0000000000007941 */ /* 0x000fea0003800000 */
.L_x_1557:
[----:B------:R-:W-:-:S05]  /*14350*/  IMAD R7, R12, R7, R7 ;  /* 0x000000070c077224 */ /* 0x000fca00078e0207 */
[----:B------:R-:W-:-:S07]  /*14360*/  VIMNMX R6, R6, R7, PT ;  /* 0x0000000706067248 */ /* 0x000fce0003fe0100 */
.L_x_1556:
[----:B------:R-:W-:Y:S01]  /*14370*/  SHF.R.S32.HI R7, RZ, 0x1f, R6 ;  /* 0x0000001fff077819 */ /* 0x000fe20000011406 */
[----:B------:R-:W-:Y:S01]  /*14380*/  ULDC UR52, c[0x0][0x9e4] ;  /* 0x0002790000347ab9 */ /* 0x000fe20000000800 */
[----:B------:R-:W-:Y:S01]  /*14390*/  ULDC UR49, c[0x0][0x9e4] ;  /* 0x0002790000317ab9 */ /* 0x000fe20000000800 */
[----:B------:R-:W-:Y:S01]  /*143a0*/  ULDC UR48, c[0x0][0x988] ;  /* 0x0002620000307ab9 */ /* 0x000fe20000000800 */
[----:B------:R-:W-:Y:S01]  /*143b0*/  LEA.HI R7, R7, R6, RZ, 0x6 ;  /* 0x0000000607077211 */ /* 0x000fe200078f30ff */
[----:B------:R-:W-:Y:S01]  /*143c0*/  ULDC UR51, c[0x0][0x988] ;  /* 0x0002620000337ab9 */ /* 0x000fe20000000800 */
[----:B------:R-:W-:Y:S01]  /*143d0*/  ULDC UR50, c[0x0][0x988] ;  /* 0x0002620000327ab9 */ /* 0x000fe20000000800 */
[----:B------:R-:W-:Y:S01]  /*143e0*/  ULDC UR54, c[0x0][0x9e0] ;  /* 0x0002780000367ab9 */ /* 0x000fe20000000800 */
[----:B------:R-:W-:Y:S01]  /*143f0*/  SHF.R.S32.HI R7, RZ, 0x6, R7 ;  /* 0x00000006ff077819 */ /* 0x000fe20000011407 */
[----:B------:R-:W-:Y:S01]  /*14400*/  ULDC UR53, c[0x0][0x9e0] ;  /* 0x0002780000357ab9 */ /* 0x000fe20000000800 */
[----:B------:R-:W-:-:S02]  /*14410*/  CS2R R24, SRZ ;  /* 0x0000000000187805 */ /* 0x000fc4000001ff00 */
[----:B------:R-:W-:Y:S02]  /*14420*/  CS2R R26, SRZ ;  /* 0x00000000001a7805 */ /* 0x000fe4000001ff00 */
[----:B------:R-:W-:Y:S02]  /*14430*/  VIMNMX R10, R204, R7, !PT ;  /* 0x00000007cc0a7248 */ /* 0x000fe40007fe0100 */
[----:B------:R-:W-:Y:S02]  /*14440*/  CS2R R28, SRZ ;  /* 0x00000000001c7805 */ /* 0x000fe4000001ff00 */
[----:B------:R-:W-:Y:S02]  /*14450*/  CS2R R30, SRZ ;  /* 0x00000000001e7805 */ /* 0x000fe4000001ff00 */
[----:B------:R-:W-:Y:S02]  /*14460*/  CS2R R32, SRZ ;  /* 0x0000000000207805 */ /* 0x000fe4000001ff00 */
[----:B------:R-:W-:-:S02]  /*14470*/  ISETP.GE.AND P4, PT, R5, R10, PT ;  /* 0x0000000a0500720c */ /* 0x000fc40003f86270 */
        /* <DEDUP_REMOVED lines=123> */
[----:B------:R-:W-:-:S07]  /*14c30*/  CS2R R24, SRZ ;  /* 0x0000000000187805 */ /* 0x000fce000001ff00 */
.L_x_1579:
[----:B------:R-:W-:Y:S01]  /*14c40*/  VIADD R11, R200, 0x1 ;  /* 0x00000001c80b7836 */ /* 0x000fe20000000000 */
[----:B------:R-:W-:Y:S05]  /*14c50*/  YIELD ;  /* 0x0000000000007946 */ /* 0x000fea0003800000 */
[----:B------:R-:W-:-:S04]  /*14c60*/  ISETP.NE.AND P4, PT, R11, 0x2, PT ;  /* 0x000000020b00780c */ /* 0x000fc80003f85270 */
[----:B------:R-:W-:Y:S02]  /*14c70*/  SEL R11, R11, RZ, P4 ;  /* 0x000000ff0b0b7207 */ /* 0x000fe40002000000 */
[----:B------:R-:W-:Y:S02]  /*14c80*/  SEL R205, RZ, 0x1, P4 ;  /* 0x00000001ffcd7807 */ /* 0x000fe40002000000 */
[----:B------:R-:W-:Y:S02]  /*14c90*/  ISETP.NE.AND P4, PT, R201, RZ, PT ;  /* 0x000000ffc900720c */ /* 0x000fe40003f85270 */
[----:B------:R-:W-:-:S11]  /*14ca0*/  LOP3.LUT R205, R193, R205, RZ, 0x3c, !PT ;  /* 0x000000cdc1cd7212 */ /* 0x000fd600078e3cff */
[----:B------:R-:W-:Y:S05]  /*14cb0*/  @P4 BRA `(.L_x_1561) ;  /* 0x0000000000304947 */ /* 0x000fea0003800000 */
[----:B------:R-:W-:Y:S05]  /*14cc0*/  @!P0 BRA `(.L_x_1562) ;  /* 0x0000000000048947 */ /* 0x000fea0003800000 */
[----:B------:R-:W-:Y:S01]  /*14cd0*/  BPT.TRAP 0x1 ;  /* 0x000000040000795c */ /* 0x000fe20000300000 */
.L_x_1562:
[----:B------:R-:W-:Y:S01]  /*14ce0*/  IMAD R6, R11, 0x8, R16 ;  /* 0x000000080b067824 */ /* 0x000fe200078e0210 */
[----:B------:R-:W-:-:S04]  /*14cf0*/  SHF.L.U32 R7, R205, 0x1f, RZ ;  /* 0x0000001fcd077819 */ /* 0x000fc800000006ff */
[----:B------:R0:W1:Y:S01]  /*14d00*/  SYNCS.PHASECHK.TRANS64.TRYWAIT P5, [R6+URZ+0x28430], R7 ;  /* 0x02843007060075a7 */ /* 0x00006200080a017f */
[----:B------:R-:W-:Y:S05]  /*14d10*/  @!P0 BRA `(.L_x_1563) ;  /* 0x0000000000048947 */ /* 0x000fea0003800000 */
[----:B------:R-:W-:Y:S01]  /*14d20*/  BPT.TRAP 0x1 ;  /* 0x000000040000795c */ /* 0x000fe20000300000 */
.L_x_1563:
[----:B------:R-:W-:Y:S04]  /*14d30*/  BSSY B0, `(.L_x_1561) ;  /* 0x0000004000007945 */ /* 0x000fe80003800000 */
[----:B-1----:R-:W-:Y:S05]  /*14d40*/  @P5 BRA `(.L_x_1564) ;  /* 0x0000000000085947 */ /* 0x002fea0003800000 */
[----:B------:R-:W1:Y:S02]  /*14d50*/  SYNCS.PHASECHK.TRANS64.TRYWAIT P5, [R6+URZ+0x28430], R7 ;  /* 0x02843007060075a7 */ /* 0x000e6400080a017f */
[----:B-1----:R-:W-:Y:S05]  /*14d60*/  @!P5 BRA `(.L_x_1565) ;  /* 0x0000018400f8d947 */ /* 0x002fea0003800000 */
.L_x_1564:
[----:B------:R-:W-:Y:S05]  /*14d70*/  BSYNC B0 ;  /* 0x0000000000007941 */ /* 0x000fea0003800000 */
.L_x_1561:
[----:B01----:R-:W0:Y:S01]  /*14d80*/  S2R R6, SR_TID.X ;  /* 0x0000000000067919 */ /* 0x003e220000002100 */
[----:B------:R-:W-:Y:S05]  /*14d90*/  WARPSYNC.ALL ;  /* 0x0000000000007948 */ /* 0x000fea0003800000 */
[----:B------:R-:W-:Y:S02]  /*14da0*/  IMAD.MOV.U32 R15, RZ, RZ, 0x40000040 ;  /* 0x40000040ff0f7424 */ /* 0x000fe400078e00ff */
[----:B------:R-:W-:Y:S02]  /*14db0*/  IMAD.MOV.U32 R21, RZ, RZ, 0x40000040 ;  /* 0x40000040ff157424 */ /* 0x000fe400078e00ff */
[----:B------:R-:W-:Y:S01]  /*14dc0*/  IMAD.MOV.U32 R13, RZ, RZ, 0x40000040 ;  /* 0x40000040ff0d7424 */ /* 0x000fe200078e00ff */
[----:B------:R-:W-:-:S02]  /*14dd0*/  R2UR UR11, R15 ;  /* 0x000000000f0b72ca */ /* 0x000fc400000e0000 */
[----:B------:R-:W-:Y:S02]  /*14de0*/  R2UR UR7, R21 ;  /* 0x00000000150772ca */ /* 0x000fe400000e0000 */
[----:B------:R-:W-:Y:S02]  /*14df0*/  R2UR UR19, R13 ;  /* 0x000000000d1372ca */ /* 0x000fe400000e0000 */
[----:B------:R-:W-:Y:S02]  /*14e00*/  R2UR UR23, R15 ;  /* 0x000000000f1772ca */ /* 0x000fe400000e0000 */
[----:B------:R-:W-:Y:S02]  /*14e10*/  R2UR UR27, R13 ;  /* 0x000000000d1b72ca */ /* 0x000fe400000e0000 */
[----:B------:R-:W-:Y:S02]  /*14e20*/  R2UR UR31, R21 ;  /* 0x00000000151f72ca */ /* 0x000fe400000e0000 */
[----:B0-----:R-:W-:Y:S01]  /*14e30*/  SHF.R.U32.HI R12, RZ, 0x7, R6 ;  /* 0x00000007ff0c7819 */ /* 0x001fe20000011606 */
[----:B------:R-:W-:-:S04]  /*14e40*/  IMAD R6, R11, 0x400, R4 ;  /* 0x000004000b067824 */ /* 0x000fc800078e0204 */
[----:B------:R-:W-:Y:S01]  /*14e50*/  VIADD R7, R12, 0x8 ;  /* 0x000000080c077836 */ /* 0x000fe20000000000 */
[C---:B------:R-:W-:Y:S01]  /*14e60*/  R2UR UR14, R6.reuse ;  /* 0x00000000060e72ca */ /* 0x040fe200000e0000 */
[C---:B------:R-:W-:Y:S02]  /*14e70*/  VIADD R14, R6.reuse, 0x2 ;  /* 0x00000002060e7836 */ /* 0x040fe40000000000 */
[C---:B------:R-:W-:Y:S01]  /*14e80*/  VIADD R20, R6.reuse, 0x4 ;  /* 0x0000000406147836 */ /* 0x040fe20000000000 */
[----:B------:R0:W-:Y:S01]  /*14e90*/  BAR.SYNC.DEFER_BLOCKING R7, 0x100 ;  /* 0x000400070000751d */ /* 0x0001e20000010000 */
[----:B------:R-:W-:Y:S01]  /*14ea0*/  VIADD R12, R6, 0x6 ;  /* 0x00000006060c7836 */ /* 0x000fe20000000000 */
[----:B------:R-:W-:Y:S01]  /*14eb0*/  R2UR UR10, R14 ;  /* 0x000000000e0a72ca */ /* 0x000fe200000e0000 */
[----:B------:R-:W-:Y:S01]  /*14ec0*/  VIADD R14, R6, 0x200 ;  /* 0x00000200060e7836 */ /* 0x000fe20000000000 */
[----:B------:R-:W-:Y:S01]  /*14ed0*/  R2UR UR6, R20 ;  /* 0x00000000140672ca */ /* 0x000fe200000e0000 */
[----:B------:R-:W-:Y:S01]  /*14ee0*/  VIADD R20, R6, 0x204 ;  /* 0x0000020406147836 */ /* 0x000fe20000000000 */
[----:B------:R-:W-:Y:S01]  /*14ef0*/  R2UR UR18, R12 ;  /* 0x000000000c1272ca */ /* 0x000fe200000e0000 */
[----:B------:R-:W-:Y:S01]  /*14f00*/  VIADD R12, R6, 0x202 ;  /* 0x00000202060c7836 */ /* 0x000fe20000000000 */
[----:B------:R-:W-:Y:S01]  /*14f10*/  R2UR UR22, R14 ;  /* 0x000000000e1672ca */ /* 0x000fe200000e0000 */
[----:B0-----:R-:W-:Y:S01]  /*14f20*/  IMAD.MOV.U32 R7, RZ, RZ, 0x40000040 ;  /* 0x40000040ff077424 */ /* 0x001fe200078e00ff */
[----:B------:R-:W-:Y:S01]  /*14f30*/  R2UR UR30, R20 ;  /* 0x00000000141e72ca */ /* 0x000fe200000e0000 */
[----:B------:R-:W-:Y:S01]  /*14f40*/  VIADD R6, R6, 0x206 ;  /* 0x0000020606067836 */ /* 0x000fe20000000000 */
[----:B------:R-:W-:-:S02]  /*14f50*/  R2UR UR26, R12 ;  /* 0x000000000c1a72ca */ /* 0x000fc400000e0000 */
[C---:B------:R-:W-:Y:S02]  /*14f60*/  R2UR UR15, R7.reuse ;  /* 0x00000000070f72ca */ /* 0x040fe400000e0000 */
[----:B------:R-:W-:Y:S02]  /*14f70*/  R2UR UR34, R6 ;  /* 0x00000000062272ca */ /* 0x000fe400000e0000 */
[----:B------:R-:W-:Y:S01]  /*14f80*/  R2UR UR35, R7 ;  /* 0x00000000072372ca */ /* 0x000fe200000e0000 */
[----:B------:R-:W-:-:S08]  /*14f90*/  WARPGROUP.ARRIVE ;  /* 0x00000000000079c5 */ /* 0x000fd00000000000 */
        /* <DEDUP_REMOVED lines=23> */
[----:B------:R-:W-:Y:S05]  /*15110*/  @P4 BRA `(.L_x_1566) ;  /* 0x0000000000284947 */ /* 0x000fea0003800000 */
[----:B------:R-:W-:Y:S05]  /*15120*/  @!P0 BRA `(.L_x_1567) ;  /* 0x0000000000048947 */ /* 0x000fea0003800000 */
[----:B------:R-:W-:Y:S01]  /*15130*/  BPT.TRAP 0x1 ;  /* 0x000000040000795c */ /* 0x000fe20000300000 */
.L_x_1567:
[----:B------:R-:W-:Y:S01]  /*15140*/  SHF.L.U32 R6, R193, 0x1f, RZ ;  /* 0x0000001fc1067819 */ /* 0x000fe200000006ff */
[----:B------:R-:W-:-:S04]  /*15150*/  IMAD R7, R200, 0x8, R16 ;  /* 0x00000008c8077824 */ /* 0x000fc800078e0210 */
[----:B------:R0:W1:Y:S01]  /*15160*/  SYNCS.PHASECHK.TRANS64.TRYWAIT P4, [R7+URZ+0x28450], R6 ;  /* 0x02845006070075a7 */ /* 0x000062000808017f */
[----:B------:R-:W-:Y:S05]  /*15170*/  @!P0 BRA `(.L_x_1568) ;  /* 0x0000000000048947 */ /* 0x000fea0003800000 */
[----:B------:R-:W-:Y:S01]  /*15180*/  BPT.TRAP 0x1 ;  /* 0x000000040000795c */ /* 0x000fe20000300000 */
.L_x_1568:
[----:B-1----:R-:W-:Y:S05]  /*15190*/  @P4 BRA `(.L_x_1566) ;  /* 0x0000000000084947 */ /* 0x002fea0003800000 */
[----:B------:R-:W1:Y:S02]  /*151a0*/  SYNCS.PHASECHK.TRANS64.TRYWAIT P4, [R7+URZ+0x28450], R6 ;  /* 0x02845006070075a7 */ /* 0x000e64000808017f */
[----:B-1----:R-:W-:Y:S05]  /*151b0*/  @!P4 BRA `(.L_x_1569) ;  /* 0x0000018000f8c947 */ /* 0x002fea0003800000 */
.L_x_1566:
[----:B01----:R-:W-:Y:S01]  /*151c0*/  VIADD R6, R16, 0x8000 ;  /* 0x0000800010067836 */ /* 0x003fe20000000000 */
[----:B------:R-:W-:Y:S01]  /*151d0*/  MOV R7, 0x80000020 ;  /* 0x8000002000077802 */ /* 0x000fe20000000f00 */
[----:B------:R-:W-:Y:S05]  /*151e0*/  WARPSYNC.ALL ;  /* 0x0000000000007948 */ /* 0x000fea0003800000 */
[----:B------:R-:W-:Y:S01]  /*151f0*/  SHF.R.U32.HI R6, RZ, 0x4, R6 ;  /* 0x00000004ff067819 */ /* 0x000fe20000011606 */
[----:B------:R-:W-:Y:S01]  /*15200*/  WARPGROUP.ARRIVE ;  /* 0x00000000000079c5 */ /* 0x000fe20000000000 */
[----:B------:R-:W-:Y:S01]  /*15210*/  R2UR UR7, R7 ;  /* 0x00000000070772ca */ /* 0x000fe200000e0000 */
[----:B------:R-:W-:Y:S01]  /*15220*/  IMAD.MOV.U32 R7, RZ, RZ, -0x7fffffe0 ;  /* 0x80000020ff077424 */ /* 0x000fe200078e00ff */
[----:B------:R-:W-:-:S03]  /*15230*/  LOP3.LUT R6, R6, 0x3fff, RZ, 0xc0, !PT ;  /* 0x00003fff06067812 */ /* 0x000fc600078ec0ff */
[----:B------:R-:W0:Y:S01]  /*15240*/  S2R R193, SR_TID.X ;  /* 0x0000000000c17919 */ /* 0x000e220000002100 */
[----:B------:R-:W-:Y:S02]  /*15250*/  IMAD.IADD R14, R202, 0x1, R199 ;  /* 0x00000001ca0e7824 */ /* 0x000fe400078e02c7 */
[----:B------:R-:W-:Y:S01]  /*15260*/  FMUL.FTZ R15, R2, R152 ;  /* 0x00000098020f7220 */ /* 0x000fe20000410000 */
[----:B------:R-:W-:Y:S01]  /*15270*/  LOP3.LUT R6, R6, 0x10000, RZ, 0xfc, !PT ;  /* 0x0001000006067812 */ /* 0x000fe200078efcff */
[C---:B------:R-:W-:Y:S01]  /*15280*/  FMUL.FTZ R20, R2.reuse, R153 ;  /* 0x0000009902147220 */ /* 0x040fe20000410000 */
[C---:B------:R-:W-:Y:S01]  /*15290*/  FMUL.FTZ R12, R2.reuse, R154 ;  /* 0x0000009a020c7220 */ /* 0x040fe20000410000 */
[C---:B------:R-:W-:Y:S01]  /*152a0*/  FMUL.FTZ R13, R2.reuse, R155 ;  /* 0x0000009b020d7220 */ /* 0x040fe20000410000 */
[----:B------:R-:W-:Y:S01]  /*152b0*/  FMUL.FTZ R153, R2, R156 ;  /* 0x0000009c02997220 */ /* 0x000fe20000410000 */
[----:B------:R-:W-:Y:S02]  /*152c0*/  IMAD R6, R200, 0x400, R6 ;  /* 0x00000400c8067824 */ /* 0x000fe400078e0206 */
[C---:B------:R-:W-:Y:S01]  /*152d0*/  FMUL.FTZ R154, R2.reuse, R157 ;  /* 0x0000009d029a7220 */ /* 0x040fe20000410000 */
[C---:B------:R-:W-:Y:S01]  /*152e0*/  FMUL.FTZ R21, R2.reuse, R158 ;  /* 0x0000009e02157220 */ /* 0x040fe20000410000 */
[C---:B------:R-:W-:Y:S01]  /*152f0*/  FMUL.FTZ R152, R2.reuse, R159 ;  /* 0x0000009f02987220 */ /* 0x040fe20000410000 */
[----:B------:R-:W-:Y:S01]  /*15300*/  FMUL.FTZ R155, R2, R162 ;  /* 0x000000a2029b7220 */ /* 0x000fe20000410000 */
[C---:B------:R-:W-:Y:S01]  /*15310*/  R2UR UR6, R6.reuse ;  /* 0x00000000060672ca */ /* 0x040fe200000e0000 */
[----:B------:R-:W-:-:S02]  /*15320*/  VIADD R6, R6, 0x2 ;  /* 0x0000000206067836 */ /* 0x000fc40000000000 */
        /* <DEDUP_REMOVED lines=12> */
[----:B------:R-:W-:Y:S01]  /*153f0*/  R2UR UR6, R6 ;  /* 0x00000000060672ca */ /* 0x000fe200000e0000 */
[C---:B------:R-:W-:Y:S01]  /*15400*/  FMUL.FTZ R169, R2.reuse, R172 ;  /* 0x000000ac02a97220 */ /* 0x040fe20000410000 */
[----:B------:R-:W-:Y:S01]  /*15410*/  R2UR UR7, R7 ;  /* 0x00000000070772ca */ /* 0x000fe200000e0000 */
[----:B------:R-:W1:Y:S01]  /*15420*/  @P2 LDC R6, c[0x0][0x450] ;  /* 0x00011400ff062b82 */ /* 0x000e620000000800 */
[C---:B------:R-:W-:Y:S01]  /*15430*/  FMUL.FTZ R170, R2.reuse, R173 ;  /* 0x000000ad02aa7220 */ /* 0x040fe20000410000 */
[C---:B------:R-:W-:Y:S01]  /*15440*/  FMUL.FTZ R167, R2.reuse, R174 ;  /* 0x000000ae02a77220 */ /* 0x040fe20000410000 */
[C---:B------:R-:W-:Y:S01]  /*15450*/  FMUL.FTZ R168, R2.reuse, R175 ;  /* 0x000000af02a87220 */ /* 0x040fe20000410000 */
[C---:B------:R-:W-:Y:S01]  /*15460*/  FMUL.FTZ R173, R2.reuse, R176 ;  /* 0x000000b002ad7220 */ /* 0x040fe20000410000 */
[C---:B------:R-:W-:Y:S01]  /*15470*/  FMUL.FTZ R174, R2.reuse, R177 ;  /* 0x000000b102ae7220 */ /* 0x040fe20000410000 */
[C---:B------:R-:W-:Y:S01]  /*15480*/  FMUL.FTZ R171, R2.reuse, R178 ;  /* 0x000000b202ab7220 */ /* 0x040fe20000410000 */
[----:B------:R-:W-:Y:S01]  /*15490*/  FMUL.FTZ R172, R2, R179 ;  /* 0x000000b302ac7220 */ /* 0x000fe20000410000 */
[----:B------:R-:W2:Y:S01]  /*154a0*/  @P2 LDC R7, c[0x0][0x44c] ;  /* 0x00011300ff072b82 */ /* 0x000ea20000000800 */
[----:B------:R-:W-:-:S02]  /*154b0*/  IMAD.SHL.U32 R175, R5, 0x40, RZ ;  /* 0x0000004005af7824 */ /* 0x000fc400078e00ff */
[C---:B------:R-:W-:Y:S01]  /*154c0*/  FMUL.FTZ R178, R2.reuse, R180 ;  /* 0x000000b402b27220 */ /* 0x040fe20000410000 */
[C---:B------:R-:W-:Y:S01]  /*154d0*/  FMUL.FTZ R179, R2.reuse, R181 ;  /* 0x000000b502b37220 */ /* 0x040fe20000410000 */
[C---:B------:R-:W-:Y:S01]  /*154e0*/  FMUL.FTZ R176, R2.reuse, R182 ;  /* 0x000000b602b07220 */ /* 0x040fe20000410000 */
[----:B------:R-:W-:Y:S01]  /*154f0*/  FMUL.FTZ R177, R2, R183 ;  /* 0x000000b702b17220 */ /* 0x000fe20000410000 */
[----:B------:R-:W-:Y:S01]  /*15500*/  IADD3 R181, -R196, 0x1, -R175 ;  /* 0x00000001c4b57810 */ /* 0x000fe20007ffe9af */
[----:B------:R-:W3:Y:S01]  /*15510*/  MUFU.TANH R15, R15 ;  /* 0x0000000f000f7308 */ /* 0x000ee20000002400 */
[----:B0-----:R-:W-:Y:S02]  /*15520*/  SHF.R.U32.HI R193, RZ, 0x7, R193 ;  /* 0x00000007ffc17819 */ /* 0x001fe400000116c1 */
[----:B------:R-:W-:-:S05]  /*15530*/  IADD3 R181, -R195, R181, R197 ;  /* 0x000000b5c3b57210 */ /* 0x000fca0007ffe1c5 */
[----:B------:R-:W0:Y:S01]  /*15540*/  MUFU.TANH R20, R20 ;  /* 0x0000001400147308 */ /* 0x000e220000002400 */
[C---:B------:R-:W-:Y:S02]  /*15550*/  VIADD R180, R181.reuse, UR54 ;  /* 0x00000036b5b47c36 */ /* 0x040fe40008000000 */
[----:B------:R-:W-:-:S05]  /*15560*/  VIADD R181, R181, UR55 ;  /* 0x00000037b5b57c36 */ /* 0x000fca0008000000 */
[----:B------:R-:W4:Y:S01]  /*15570*/  MUFU.TANH R12, R12 ;  /* 0x0000000c000c7308 */ /* 0x000f220000002400 */
[----:B--2---:R-:W-:-:S05]  /*15580*/  @P2 IMAD.HI.U32 R7, R14, R7, RZ ;  /* 0x000000070e072227 */ /* 0x004fca00078e00ff */
[----:B-1----:R-:W-:Y:S01]  /*15590*/  @P2 SHF.R.U32.HI R14, RZ, R6, R7 ;  /* 0x00000006ff0e2219 */ /* 0x002fe20000011607 */
[----:B------:R-:W-:Y:S01]  /*155a0*/  @!P1 IMAD R6, R11, 0x8, R16 ;  /* 0x000000080b069824 */ /* 0x000fe200078e0210 */
[----:B------:R-:W1:Y:S01]  /*155b0*/  MUFU.TANH R13, R13 ;  /* 0x0000000d000d7308 */ /* 0x000e620000002400 */
[----:B------:R-:W-:Y:S02]  /*155c0*/  IADD3 R7, -R193, 0xb, RZ ;  /* 0x0000000bc1077810 */ /* 0x000fe40007ffe1ff */
[----:B------:R-:W-:-:S05]  /*155d0*/  @!P1 VIADD R6, R6, 0x28440 ;  /* 0x0002844006069836 */ /* 0x000fca0000000000 */
[----:B------:R-:W2:Y:S01]  /*155e0*/  MUFU.TANH R153, R153 ;  /* 0x0000009900997308 */ /* 0x000ea20000002400 */
[----:B------:R-:W-:-:S07]  /*155f0*/  @!P1 PRMT R6, RZ, 0x654, R6 ;  /* 0x00000654ff069816 */ /* 0x000fce0000000006 */
        /* <DEDUP_REMOVED lines=28> */
[----:B------:R-:W-:-:S06]  /*157c0*/  WARPGROUP.ARRIVE ;  /* 0x00000000000079c5 */ /* 0x000fcc0000000000 */
[----:B------:R-:W-:Y:S03]  /*157d0*/  QGMMA.64x256x32.F32.E4M3.E4M3 R24, R184, gdesc[UR4], R24, gsb0 ;  /* 0x03e00004b8187df3 */ /* 0x000fe60008000818 */
[----:B------:R-:W-:Y:S02]  /*157e0*/  WARPGROUP.DEPBAR.LE gsb0, 0x0 ;  /* 0x00008000000079c5 */ /* 0x000fe40000010000 */
[----:B------:R-:W5:Y:S01]  /*157f0*/  SHFL.IDX PT, R184, R14, RZ, 0x1c1f ;  /* 0x001c1fff0eb87589 */ /* 0x000f6200000e0000 */
[----:B------:R0:W-:Y:S06]  /*15800*/  BAR.ARV R7, 0x100 ;  /* 0x000400070000751d */ /* 0x0001ec0000002000 */
[----:B------:R0:W-:Y:S01]  /*15810*/  @!P1 SYNCS.ARRIVE.TRANS64.RED.A1T0 RZ, [R6+URZ], RZ ;  /* 0x000000ff06ff99a7 */ /* 0x0001e2000810043f */
[----:B-----5:R-:W-:-:S02]  /*15820*/  IMAD.IADD R182, R180, 0x1, R184 ;  /* 0x00000001b4b67824 */ /* 0x020fc400078e02b8 */
[----:B------:R-:W-:Y:S01]  /*15830*/  IMAD.IADD R183, R181, 0x1, R184 ;  /* 0x00000001b5b77824 */ /* 0x000fe200078e02b8 */
[----:B01234-:R-:W-:Y:S06]  /*15840*/  @!P3 BRA `(.L_x_1570) ;  /* 0x000000000058b947 */ /* 0x01ffec0003800000 */
[----:B------:R-:W-:Y:S01]  /*15850*/  IADD3 R184, -R195, R197, R184 ;  /* 0x000000c5c3b87210 */ /* 0x000fe20007ffe1b8 */
[----:B------:R-:W-:Y:S03]  /*15860*/  BSSY B0, `(.L_x_1571) ;  /* 0x0000010000007945 */ /* 0x000fe60003800000 */
        /* <DEDUP_REMOVED lines=10> */
.L_x_1572:
[----:B------:R-:W-:-:S05]  /*15910*/  IMAD.U32 R185, RZ, RZ, UR52 ;  /* 0x00000034ffb97e24 */ /* 0x000fca000f8e00ff */
[----:B------:R-:W-:-:S13]  /*15920*/  ISETP.NE.AND P4, PT, R185, 0x1, PT ;  /* 0x00000001b900780c */ /* 0x000fda0003f85270 */
[----:B------:R-:W0:Y:S02]  /*15930*/  @P4 LDC.64 R6, c[0x0][0x9e8] ;  /* 0x00027a00ff064b82 */ /* 0x000e240000000a00 */
[----:B0-----:R-:W-:-:S05]  /*15940*/  @P4 IMAD.HI.U32 R6, R184, R6, RZ ;  /* 0x00000006b8064227 */ /* 0x001fca00078e00ff */
[----:B------:R-:W-:-:S07]  /*15950*/  @P4 SHF.R.U32.HI R184, RZ, R7, R6 ;  /* 0x00000007ffb84219 */ /* 0x000fce0000011606 */
.L_x_1573:
[----:B------:R-:W-:Y:S05]  /*15960*/  BSYNC B0 ;  /* 0x0000000000007941 */ /* 0x000fea0003800000 */
.L_x_1571:
[----:B------:R-:W-:-:S04]  /*15970*/  IMAD R184, R184, R185, -R175 ;  /* 0x000000b9b8b87224 */ /* 0x000fc800078e0aaf */
[----:B------:R-:W-:-:S05]  /*15980*/  IMAD.IADD R184, R184, 0x1, -R196 ;  /* 0x00000001b8b87824 */ /* 0x000fca00078e0ac4 */
[----:B------:R-:W-:Y:S02]  /*15990*/  VIMNMX R183, R183, R184, !PT ;  /* 0x000000b8b7b77248 */ /* 0x000fe40007fe0100 */
[----:B------:R-:W-:-:S07]  /*159a0*/  VIADDMNMX R182, R184, R185, R182, PT ;  /* 0x000000b9b8b67246 */ /* 0x000fce00038001b6 */
.L_x_1570:
[----:B------:R-:W-:Y:S01]  /*159b0*/  ISETP.GT.AND P5, PT, R5, -0x1, PT ;  /* 0xffffffff0500780c */ /* 0x000fe20003fa4270 */
[----:B------:R-:W0:Y:S03]  /*159c0*/  SHFL.IDX PT, R14, R14, 0x1, 0x1c1f ;  /* 0x003c1f000e0e7f89 */ /* 0x000e2600000e0000 */
[----:B------:R-:W-:-:S04]  /*159d0*/  ISETP.GT.AND P4, PT, R183, RZ, P5 ;  /* 0x000000ffb700720c */ /* 0x000fc80002f84270 */
[----:B------:R-:W-:-:S04]  /*159e0*/  ISETP.LT.OR P4, PT, R182, 0x1, P4 ;  /* 0x00000001b600780c */ /* 0x000fc80002781670 */
[----:B------:R-:W-:Y:S02]  /*159f0*/  FSEL R15, R15, -INF , !P4 ;  /* 0xff8000000f0f7808 */ /* 0x000fe40006000000 */
[----:B------:R-:W-:-:S04]  /*15a00*/  ISETP.GT.AND P4, PT, R183, 0x1, P5 ;  /* 0x00000001b700780c */ /* 0x000fc80002f84270 */
[----:B------:R-:W-:-:S04]  /*15a10*/  ISETP.LT.OR P4, PT, R182, 0x2, P4 ;  /* 0x00000002b600780c */ /* 0x000fc80002781670 */
[----:B------:R-:W-:Y:S02]  /*15a20*/  FSEL R20, R20, -INF , !P4 ;  /* 0xff80000014147808 */ /* 0x000fe40006000000 */
[----:B------:R-:W-:Y:S01]  /*15a30*/  ISETP.GT.AND P4, PT, R183, 0x8, P5 ;  /* 0x00000008b700780c */ /* 0x000fe20002f84270 */
[--C-:B0-----:R-:W-:Y:S02]  /*15a40*/  IMAD.IADD R180, R180, 0x1, R14.reuse ;  /* 0x00000001b4b47824 */ /* 0x101fe400078e020e */
[----:B------:R-:W-:Y:S01]  /*15a50*/  IMAD.IADD R181, R181, 0x1, R14 ;  /* 0x00000001b5b57824 */ /* 0x000fe200078e020e */
[----:B------:R-:W-:-:S04]  /*15a60*/  ISETP.LT.OR P4, PT, R182, 0x9, P4 ;  /* 0x00000009b600780c */ /* 0x000fc80002781670 */
[----:B------:R-:W-:Y:S02]  /*15a70*/  FSEL R153, R153, -INF , !P4 ;  /* 0xff80000099997808 */ /* 0x000fe40006000000 */
[----:B------:R-:W-:-:S04]  /*15a80*/  ISETP.GT.AND P4, PT, R183, 0x9, P5 ;  /* 0x00000009b700780c */ /* 0x000fc80002f84270 */
        /* <DEDUP_REMOVED lines=37> */
[----:B------:R-:W-:Y:S01]  /*15ce0*/  FSEL R179, R179, -INF , !P4 ;  /* 0xff800000b3b37808 */ /* 0x000fe20006000000 */
[----:B------:R-:W-:Y:S08]  /*15cf0*/  @!P3 BRA `(.L_x_1574) ;  /* 0x000000000058b947 */ /* 0x000ff00003800000 */
        /* <DEDUP_REMOVED lines=12> */
.L_x_1576:
[----:B------:R-:W-:-:S05]  /*15dc0*/  IMAD.U32 R182, RZ, RZ, UR52 ;  /* 0x00000034ffb67e24 */ /* 0x000fca000f8e00ff */
[----:B------:R-:W-:-:S13]  /*15dd0*/  ISETP.NE.AND P4, PT, R182, 0x1, PT ;  /* 0x00000001b600780c */ /* 0x000fda0003f85270 */
[----:B------:R-:W0:Y:S02]  /*15de0*/  @P4 LDC.64 R6, c[0x0][0x9e8] ;  /* 0x00027a00ff064b82 */ /* 0x000e240000000a00 */
[----:B0-----:R-:W-:-:S05]  /*15df0*/  @P4 IMAD.HI.U32 R6, R14, R6, RZ ;  /* 0x000000060e064227 */ /* 0x001fca00078e00ff */
[----:B------:R-:W-:-:S07]  /*15e00*/  @P4 SHF.R.U32.HI R14, RZ, R7, R6 ;  /* 0x00000007ff0e4219 */ /* 0x000fce0000011606 */
.L_x_1577:
[----:B------:R-:W-:Y:S05]  /*15e10*/  BSYNC B0 ;  /* 0x0000000000007941 */ /* 0x000fea0003800000 */
.L_x_1575:
[----:B------:R-:W-:-:S04]  /*15e20*/  IMAD R14, R14, R182, -R175 ;  /* 0x000000b60e0e7224 */ /* 0x000fc800078e0aaf */
[----:B------:R-:W-:-:S05]  /*15e30*/  IMAD.IADD R14, R14, 0x1, -R196 ;  /* 0x000000010e0e7824 */ /* 0x000fca00078e0ac4 */
[----:B------:R-:W-:Y:S02]  /*15e40*/  VIMNMX R181, R181, R14, !PT ;  /* 0x0000000eb5b57248 */ /* 0x000fe40007fe0100 */
[----:B------:R-:W-:-:S07]  /*15e50*/  VIADDMNMX R180, R14, R182, R180, PT ;  /* 0x000000b60eb47246 */ /* 0x000fce00038001b4 */
.L_x_1574:
[----:B------:R-:W-:Y:S01]  /*15e60*/  FMNMX.FTZ R6, R15, R8, !PT ;  /* 0x000000080f067209 */ /* 0x000fe20007810000 */
[----:B------:R-:W-:-:S03]  /*15e70*/  UMOV UR56, UR51 ;  /* 0x0000003300387c82 */ /* 0x000fc60008000000 */
        /* <DEDUP_REMOVED lines=18> */
[----:B0-----:R-:W-:-:S04]  /*15fa0*/  FMNMX.FTZ R6, R6, R7, !PT ;  /* 0x0000000706067209 */ /* 0x001fc80007810000 */
[----:B------:R-:W-:-:S04]  /*15fb0*/  FSETP.NEU.FTZ.AND P4, PT, R6, -INF , PT ;  /* 0xff8000000600780b */ /* 0x000fc80003f9d000 */
[----:B------:R-:W-:-:S05]  /*15fc0*/  FSEL R7, R6, RZ, P4 ;  /* 0x000000ff06077208 */ /* 0x000fca0002000000 */
[----:B------:R-:W-:Y:S01]  /*15fd0*/  FADD.FTZ R7, -R7, R8 ;  /* 0x0000000807077221 */ /* 0x000fe20000010100 */
[----:B------:R-:W-:-:S03]  /*15fe0*/  IMAD.U32 R8, RZ, RZ, UR56 ;  /* 0x00000038ff087e24 */ /* 0x000fc6000f8e00ff */
[----:B------:R-:W-:Y:S01]  /*15ff0*/  FMUL.FTZ R7, R7, UR56 ;  /* 0x0000003807077c20 */ /* 0x000fe20008410000 */
[----:B------:R-:W-:-:S05]  /*16000*/  FFMA.FTZ R8, R6, R8, -8 ;  /* 0xc100000006087423 */ /* 0x000fca0000010008 */
[----:B------:R-:W-:Y:S01]  /*16010*/  FSEL R8, R8, RZ, P4 ;  /* 0x000000ff08087208 */ /* 0x000fe20002000000 */
[----:B------:R-:W-:Y:S01]  /*16020*/  MUFU.EX2 R7, R7 ;  /* 0x0000000700077308 */ /* 0x000fe20000000800 */
[----:B------:R-:W-:-:S03]  /*16030*/  ISETP.GT.AND P4, PT, R181, 0x1, P5 ;  /* 0x00000001b500780c */ /* 0x000fc60002f84270 */
[--C-:B------:R-:W-:Y:S01]  /*16040*/  FFMA.FTZ R15, R15, UR56, -R8.reuse ;  /* 0x000000380f0f7c23 */ /* 0x100fe20008010808 */
[----:B------:R-:W-:Y:S01]  /*16050*/  ISETP.LT.OR P4, PT, R180, 0x2, P4 ;  /* 0x00000002b400780c */ /* 0x000fe20002781670 */
[--C-:B------:R-:W-:Y:S01]  /*16060*/  FFMA.FTZ R20, R20, UR56, -R8.reuse ;  /* 0x0000003814147c23 */ /* 0x100fe20008010808 */
[----:B------:R-:W-:-:S01]  /*16070*/  FFMA.FTZ R153, R153, UR56, -R8 ;  /* 0x0000003899997c23 */ /* 0x000fc20008010808 */
[--C-:B------:R-:W-:Y:S01]  /*16080*/  FFMA.FTZ R154, R154, UR56, -R8.reuse ;  /* 0x000000389a9a7c23 */ /* 0x100fe20008010808 */
[----:B------:R-:W-:Y:S01]  /*16090*/  FSEL R13, R13, -INF , !P4 ;  /* 0xff8000000d0d7808 */ /* 0x000fe20006000000 */
[----:B------:R-:W0:Y:S01]  /*160a0*/  MUFU.EX2 R15, R15 ;  /* 0x0000000f000f7308 */ /* 0x000e220000000800 */
[----:B------:R-:W-:Y:S01]  /*160b0*/  ISETP.GT.AND P4, PT, R181, 0x8, P5 ;  /* 0x00000008b500780c */ /* 0x000fe20002f84270 */
[--C-:B------:R-:W-:Y:S01]  /*160c0*/  FFMA.FTZ R157, R157, UR56, -R8.reuse ;  /* 0x000000389d9d7c23 */ /* 0x100fe20008010808 */
[----:B------:R-:W-:-:S01]  /*160d0*/  FFMA.FTZ R158, R158, UR56, -R8 ;  /* 0x000000389e9e7c23 */ /* 0x000fc20008010808 */
[--C-:B------:R-:W-:Y:S01]  /*160e0*/  FFMA.FTZ R161, R161, UR56, -R8.reuse ;  /* 0x00000038a1a17c23 */ /* 0x100fe20008010808 */
[----:B------:R-:W-:Y:S01]  /*160f0*/  ISETP.LT.OR P4, PT, R180, 0x9, P4 ;  /* 0x00000009b400780c */ /* 0x000fe20002781670 */
[--C-:B------:R-:W-:Y:S01]  /*16100*/  FFMA.FTZ R162, R162, UR56, -R8.reuse ;  /* 0x00000038a2a27c23 */ /* 0x100fe20008010808 */
[----:B------:R-:W-:-:S01]  /*16110*/  FFMA.FTZ R165, R165, UR56, -R8 ;  /* 0x00000038a5a57c23 */ /* 0x000fc20008010808 */
[----:B------:R-:W1:Y:S01]  /*16120*/  MUFU.EX2 R20, R20 ;  /* 0x0000001400147308 */ /* 0x000e620000000800 */
[----:B------:R-:W-:Y:S01]  /*16130*/  FSEL R21, R21, -INF , !P4 ;  /* 0xff80000015157808 */ /* 0x000fe20006000000 */
[--C-:B------:R-:W-:Y:S01]  /*16140*/  FFMA.FTZ R166, R166, UR56, -R8.reuse ;  /* 0x00000038a6a67c23 */ /* 0x100fe20008010808 */
[----:B------:R-:W-:Y:S01]  /*16150*/  ISETP.GT.AND P4, PT, R181, 0x9, P5 ;  /* 0x00000009b500780c */ /* 0x000fe20002f84270 */
[--C-:B------:R-:W-:Y:S01]  /*16160*/  FFMA.FTZ R169, R169, UR56, -R8.reuse ;  /* 0x00000038a9a97c23 */ /* 0x100fe20008010808 */
[----:B------:R-:W-:-:S01]  /*16170*/  FFMA.FTZ R170, R170, UR56, -R8 ;  /* 0x00000038aaaa7c23 */ /* 0x000fc20008010808 */
[----:B------:R-:W-:Y:S01]  /*16180*/  FFMA.FTZ R173, R173, UR56, -R8 ;  /* 0x00000038adad7c23 */ /* 0x000fe20008010808 */
[----:B------:R-:W-:Y:S01]  /*16190*/  ISETP.LT.OR P4, PT, R180, 0xa, P4 ;  /* 0x0000000ab400780c */ /* 0x000fe20002781670 */
[----:B------:R-:W-:Y:S01]  /*161a0*/  MUFU.EX2 R153, R153 ;  /* 0x0000009900997308 */ /* 0x000fe20000000800 */
[----:B0-----:R-:W-:-:S01]  /*161b0*/  FFMA.FTZ R3, R7, R3, R15 ;  /* 0x0000000307037223 */ /* 0x001fc2000001000f */
[--C-:B------:R-:W-:Y:S01]  /*161c0*/  FFMA.FTZ R174, R174, UR56, -R8.reuse ;  /* 0x00000038aeae7c23 */ /* 0x100fe20008010808 */
[----:B------:R-:W-:Y:S01]  /*161d0*/  FSEL R152, R152, -INF , !P4 ;  /* 0xff80000098987808 */ /* 0x000fe20006000000 */
[--C-:B------:R-:W-:Y:S01]  /*161e0*/  FFMA.FTZ R178, R178, UR56, -R8.reuse ;  /* 0x00000038b2b27c23 */ /* 0x100fe20008010808 */
[----:B------:R-:W-:Y:S01]  /*161f0*/  ISETP.GT.AND P4, PT, R181, 0x10, P5 ;  /* 0x00000010b500780c */ /* 0x000fe20002f84270 */
[----:B------:R-:W-:-:S02]  /*16200*/  FFMA.FTZ R8, R179, UR56, -R8 ;  /* 0x00000038b3087c23 */ /* 0x000fc40008010808 */
[----:B------:R-:W-:Y:S01]  /*16210*/  MUFU.EX2 R154, R154 ;  /* 0x0000009a009a7308 */ /* 0x000fe20000000800 */
[----:B------:R-:W-:Y:S01]  /*16220*/  ISETP.LT.OR P4, PT, R180, 0x11, P4 ;  /* 0x00000011b400780c */ /* 0x000fe20002781670 */
[----:B-1----:R-:W-:-:S03]  /*16230*/  FADD.FTZ R3, R20, R3 ;  /* 0x0000000314037221 */ /* 0x002fc60000010000 */
[----:B------:R-:W-:Y:S02]  /*16240*/  FSEL R155, R155, -INF , !P4 ;  /* 0xff8000009b9b7808 */ /* 0x000fe40006000000 */
[----:B------:R-:W-:Y:S01]  /*16250*/  ISETP.GT.AND P4, PT, R181, 0x11, P5 ;  /* 0x00000011b500780c */ /* 0x000fe20002f84270 */
[----:B------:R-:W-:Y:S03]  /*16260*/  MUFU.EX2 R157, R157 ;  /* 0x0000009d009d7308 */ /* 0x000fe60000000800 */
[----:B------:R-:W-:-:S04]  /*16270*/  ISETP.LT.OR P4, PT, R180, 0x12, P4 ;  /* 0x00000012b400780c */ /* 0x000fc80002781670 */
[----:B------:R-:W-:Y:S01]  /*16280*/  FSEL R156, R156, -INF , !P4 ;  /* 0xff8000009c9c7808 */ /* 0x000fe20006000000 */
[----:B------:R-:W-:Y:S01]  /*16290*/  MUFU.EX2 R158, R158 ;  /* 0x0000009e009e7308 */ /* 0x000fe20000000800 */
[----:B------:R-:W-:-:S04]  /*162a0*/  ISETP.GT.AND P4, PT, R181, 0x18, P5 ;  /* 0x00000018b500780c */ /* 0x000fc80002f84270 */
[----:B------:R-:W-:-:S03]  /*162b0*/  ISETP.LT.OR P4, PT, R180, 0x19, P4 ;  /* 0x00000019b400780c */ /* 0x000fc60002781670 */
[----:B------:R-:W-:Y:S01]  /*162c0*/  MUFU.EX2 R161, R161 ;  /* 0x000000a100a17308 */ /* 0x000fe20000000800 */
[----:B------:R-:W-:Y:S02]  /*162d0*/  FSEL R159, R159, -INF , !P4 ;  /* 0xff8000009f9f7808 */ /* 0x000fe40006000000 */
[----:B------:R-:W-:-:S04]  /*162e0*/  ISETP.GT.AND P4, PT, R181, 0x19, P5 ;  /* 0x00000019b500780c */ /* 0x000fc80002f84270 */
[----:B------:R-:W-:Y:S01]  /*162f0*/  ISETP.LT.OR P4, PT, R180, 0x1a, P4 ;  /* 0x0000001ab400780c */ /* 0x000fe20002781670 */
[----:B------:R-:W-:Y:S03]  /*16300*/  MUFU.EX2 R162, R162 ;  /* 0x000000a200a27308 */ /* 0x000fe60000000800 */
[----:B------:R-:W-:Y:S02]  /*16310*/  FSEL R160, R160, -INF , !P4 ;  /* 0xff800000a0a07808 */ /* 0x000fe40006000000 */
[----:B------:R-:W-:-:S03]  /*16320*/  ISETP.GT.AND P4, PT, R181, 0x20, P5 ;  /* 0x00000020b500780c */ /* 0x000fc60002f84270 */
[----:B------:R-:W-:Y:S01]  /*16330*/  MUFU.EX2 R165, R165 ;  /* 0x000000a500a57308 */ /* 0x000fe20000000800 */
[----:B------:R-:W-:-:S04]  /*16340*/  ISETP.LT.OR P4, PT, R180, 0x21, P4 ;  /* 0x00000021b400780c */ /* 0x000fc80002781670 */
        /* <DEDUP_REMOVED lines=23> */
[----:B------:R-:W-:-:S04]  /*164c0*/  ISETP.GT.AND P4, PT, R181, RZ, P5 ;  /* 0x000000ffb500720c */ /* 0x000fc80002f84270 */
[----:B------:R-:W-:-:S04]  /*164d0*/  ISETP.LT.OR P4, PT, R180, 0x1, P4 ;  /* 0x00000001b400780c */ /* 0x000fc80002781670 */
[----:B------:R-:W-:Y:S02]  /*164e0*/  FSEL R12, R12, -INF , !P4 ;  /* 0xff8000000c0c7808 */ /* 0x000fe40006000000 */
        /* <DEDUP_REMOVED lines=10> */
[----:B------:R-:W-:-:S02]  /*16590*/  FSEL R177, R177, -INF , !P5 ;  /* 0xff800000b1b17808 */ /* 0x000fc40006800000 */
        /* <DEDUP_REMOVED lines=40> */
[----:B------:R-:W-:-:S05]  /*16820*/  FFMA.FTZ R14, R177, UR56, -R14 ;  /* 0x00000038b10e7c23 */ /* 0x000fca000801080e */
[----:B------:R-:W2:Y:S01]  /*16830*/  MUFU.EX2 R21, R21 ;  /* 0x0000001500157308 */ /* 0x000ea20000000800 */
[----:B0-----:R-:W-:-:S07]  /*16840*/  FFMA.FTZ R0, R9, R0, R12 ;  /* 0x0000000009007223 */ /* 0x001fce000001000c */
        /* <DEDUP_REMOVED lines=26> */
[----:B------:R-:W-:-:S06]  /*169f0*/  FADD.FTZ R0, R178, R0 ;  /* 0x00000000b2007221 */ /* 0x000fcc0000010000 */
        /* <DEDUP_REMOVED lines=11> */
[----:B-1----:R-:W-:-:S04]  /*16ab0*/  FADD.FTZ R3, R172, R3 ;  /* 0x00000003ac037221 */ /* 0x002fc80000010000 */
[----:B--2---:R-:W-:Y:S01]  /*16ac0*/  FADD.FTZ R177, R176, R3 ;  /* 0x00000003b0b17221 */ /* 0x004fe20000010000 */
[----:B------:R-:W-:-:S03]  /*16ad0*/  FADD.FTZ R3, R8, R0 ;  /* 0x0000000008037221 */ /* 0x000fc60000010000 */
[----:B0-----:R-:W-:Y:S01]  /*16ae0*/  FADD.FTZ R0, R14, R177 ;  /* 0x000000b10e007221 */ /* 0x001fe20000010000 */
[----:B------:R-:W-:Y:S06]  /*16af0*/  @!P0 BRA `(.L_x_1578) ;  /* 0x0000000000048947 */ /* 0x000fec0003800000 */
[----:B------:R-:W-:Y:S01]  /*16b00*/  BPT.TRAP 0x1 ;  /* 0x000000040000795c */ /* 0x000fe20000300000 */
.L_x_1578:
[----:B------:R-:W-:Y:S01]  /*16b10*/  IMAD R177, R200, 0x8, R16 ;  /* 0x00000008c8b17824 */ /* 0x000fe200078e0210 */
[----:B------:R-:W-:Y:S01]  /*16b20*/  ISETP.GT.AND P4, PT, R5, R10, PT ;  /* 0x0000000a0500720c */ /* 0x000fe20003f84270 */
        /* <DEDUP_REMOVED lines=14> */
[----:B------:R-:W-:Y:S01]  /*16c10*/  FMUL.FTZ R35, R35, R9 ;  /* 0x0000000923237220 */ /* 0x000fe20000410000 */
[----:B------:R-:W-:Y:S01]  /*16c20*/  F2FP.SATFINITE.E4M3.F32.PACK_AB_MERGE_C R21, R152, R21, RZ ;  /* 0x000000159815723e */ /* 0x000fe200048070ff */
[-C--:B------:R-:W-:Y:S01]  /*16c30*/  FMUL.FTZ R38, R38, R9.reuse ;  /* 0x0000000926267220 */ /* 0x080fe20000410000 */
[----:B------:R-:W-:Y:S01]  /*16c40*/  PRMT R177, R179, 0x654, R177 ;  /* 0x00000654b3b17816 */ /* 0x000fe200000000b1 */
[----:B------:R-:W-:Y:S01]  /*16c50*/  FMUL.FTZ R39, R39, R9 ;  /* 0x0000000927277220 */ /* 0x000fe20000410000 */
        /* <DEDUP_REMOVED lines=129> */
[----:B------:R-:W-:Y:S01]  /*17470*/  VIADD R5, R5, 0xffffffff ;  /* 0xffffffff05057836 */ /* 0x000fe20000000000 */
        /* <DEDUP_REMOVED lines=12> */
[----:B0-----:R-:W-:Y:S06]  /*17540*/  @P4 BRA `(.L_x_1579) ;  /* 0xffffffd400bc4947 */ /* 0x001fec000383ffff */
[----:B------:R-:W-:Y:S02]  /*17550*/  IMAD.MOV.U32 R9, RZ, RZ, R175 ;  /* 0x000000ffff097224 */ /* 0x000fe400078e00af */
[----:B------:R-:W-:Y:S02]  /*17560*/  IMAD.MOV.U32 R8, RZ, RZ, R6 ;  /* 0x000000ffff087224 */ /* 0x000fe400078e0006 */
[----:B------:R-:W-:Y:S02]  /*17570*/  IMAD.MOV.U32 R200, RZ, RZ, R11 ;  /* 0x000000ffffc87224 */ /* 0x000fe400078e000b */
[----:B------:R-:W-:-:S07]  /*17580*/  IMAD.MOV.U32 R193, RZ, RZ, R205 ;  /* 0x000000ffffc17224 */ /* 0x000fce00078e00cd */
.L_x_1560:
[----:B------:R-:W0:Y:S01]  /*17590*/  LDC R6, c[0x0][0x448] ;  /* 0x00011200ff067b82 */ /* 0x000e220000000800 */
[----:B------:R-:W-:Y:S01]  /*175a0*/  VIADD R7, R199, 0x7f ;  /* 0x0000007fc7077836 */ /* 0x000fe20000000000 */
[----:B------:R-:W-:-:S06]  /*175b0*/  ULDC UR6, c[0x0][0x9dc] ;  /* 0x0002770000067ab9 */ /* 0x000fcc0000000800 */
[----:B------:R-:W1:Y:S01]  /*175c0*/  LDC R12, c[0x0][0x9e4] ;  /* 0x00027900ff0c7b82 */ /* 0x000e620000000800 */
[----:B0-----:R-:W-:Y:S02]  /*175d0*/  ISETP.NE.AND P5, PT, R6, 0x1, PT ;  /* 0x000000010600780c */ /* 0x001fe40003fa5270 */
[----:B-1----:R-:W-:-:S11]  /*175e0*/  ISETP.GE.AND P4, PT, R12, 0x1, PT ;  /* 0x000000010c00780c */ /* 0x002fd60003f86270 */
[----:B------:R-:W0:Y:S08]  /*175f0*/  @P5 LDC R10, c[0x0][0x44c] ;  /* 0x00011300ff0a5b82 */ /* 0x000e300000000800 */
[----:B------:R-:W1:Y:S01]  /*17600*/  @P5 LDC R6, c[0x0][0x450] ;  /* 0x00011400ff065b82 */ /* 0x000e620000000800 */
[----:B0-----:R-:W-:-:S05]  /*17610*/  @P5 IMAD.HI.U32 R10, R7, R10, RZ ;  /* 0x0000000a070a5227 */ /* 0x001fca00078e00ff */
[----:B-1----:R-:W-:Y:S02]  /*17620*/  @P5 SHF.R.U32.HI R7, RZ, R6, R10 ;  /* 0x00000006ff075219 */ /* 0x002fe4000001160a */
[----:B------:R-:W-:-:S05]  /*17630*/  IADD3 R6, R197, 0x1, -R195 ;  /* 0x00000001c5067810 */ /* 0x000fca0007ffe8c3 */
[----:B------:R-:W-:-:S04]  /*17640*/  IMAD.IADD R7, R7, 0x1, R6 ;  /* 0x0000000107077824 */ /* 0x000fc800078e0206 */
[----:B------:R-:W-:Y:S01]  /*17650*/  VIADD R10, R7, -UR6 ;  /* 0x80000006070a7c36 */ /* 0x000fe20008000000 */
[----:B------:R-:W-:Y:S06]  /*17660*/  @!P4 BRA `(.L_x_1580) ;  /* 0x000000000048c947 */ /* 0x000fec0003800000 */
[----:B------:R-:W-:Y:S01]  /*17670*/  IMAD.MOV.U32 R11, RZ, RZ, R7 ;  /* 0x000000ffff0b7224 */ /* 0x000fe200078e0007 */
[----:B------:R-:W-:Y:S04]  /*17680*/  BSSY B0, `(.L_x_1581) ;  /* 0x000000e000007945 */ /* 0x000fe80003800000 */
        /* <DEDUP_REMOVED lines=9> */
.L_x_1582:
[----:B------:R-:W-:-:S13]  /*17720*/  ISETP.NE.AND P2, PT, R12, 0x1, PT ;  /* 0x000000010c00780c */ /* 0x000fda0003f45270 */
[----:B------:R-:W0:Y:S02]  /*17730*/  @P2 LDC.64 R6, c[0x0][0x9e8] ;  /* 0x00027a00ff062b82 */ /* 0x000e240000000a00 */
[----:B0-----:R-:W-:-:S05]  /*17740*/  @P2 IMAD.HI.U32 R6, R11, R6, RZ ;  /* 0x000000060b062227 */ /* 0x001fca00078e00ff */
[----:B------:R-:W-:-:S07]  /*17750*/  @P2 SHF.R.U32.HI R11, RZ, R7, R6 ;  /* 0x00000007ff0b2219 */ /* 0x000fce0000011606 */
.L_x_1583:
[----:B------:R-:W-:Y:S05]  /*17760*/  BSYNC B0 ;  /* 0x0000000000007941 */ /* 0x000fea0003800000 */
.L_x_1581:
[----:B------:R-:W-:-:S05]  /*17770*/  IMAD R11, R11, R12, RZ ;  /* 0x0000000c0b0b7224 */ /* 0x000fca00078e02ff */
[----:B------:R-:W-:-:S07]  /*17780*/  VIMNMX R10, R10, R11, !PT ;  /* 0x0000000b0a0a7248 */ /* 0x000fce0007fe0100 */
.L_x_1580:
[----:B------:R-:W-:-:S05]  /*17790*/  VIADD R10, R10, 0x3f ;  /* 0x0000003f0a0a7836 */ /* 0x000fca0000000000 */
[----:B------:R-:W-:-:S04]  /*177a0*/  SHF.R.S32.HI R6, RZ, 0x1f, R10 ;  /* 0x0000001fff067819 */ /* 0x000fc8000001140a */
[----:B------:R-:W-:-:S04]  /*177b0*/  LEA.HI R6, R6, R10, RZ, 0x6 ;  /* 0x0000000a06067211 */ /* 0x000fc800078f30ff */
[----:B------:R-:W-:-:S04]  /*177c0*/  SHF.R.S32.HI R6, RZ, 0x6, R6 ;  /* 0x00000006ff067819 */ /* 0x000fc80000011406 */
[----:B------:R-:W-:-:S04]  /*177d0*/  VIMNMX R10, R204, R6, !PT ;  /* 0x00000006cc0a7248 */ /* 0x000fc80007fe0100 */
[----:B------:R-:W-:-:S13]  /*177e0*/  ISETP.GE.AND P2, PT, R5, R10, PT ;  /* 0x0000000a0500720c */ /* 0x000fda0003f46270 */
[----:B------:R-:W-:Y:S05]  /*177f0*/  @!P2 BRA `(.L_x_1584) ;  /* 0x0000001c00d0a947 */ /* 0x000fea0003800000 */
[----:B------:R-:W-:Y:S02]  /*17800*/  IMAD.MOV.U32 R11, RZ, RZ, R9 ;  /* 0x000000ffff0b7224 */ /* 0x000fe400078e0009 */
[----:B------:R-:W-:Y:S02]  /*17810*/  IMAD.MOV.U32 R12, RZ, RZ, R8 ;  /* 0x000000ffff0c7224 */ /* 0x000fe400078e0008 */
[----:B------:R-:W-:-:S07]  /*17820*/  IMAD.MOV.U32 R205, RZ, RZ, R193 ;  /* 0x000000ffffcd7224 */ /* 0x000fce00078e00c1 */
.L_x_1595:
[----:B------:R-:W-:Y:S01]  /*17830*/  ISETP.NE.AND P2, PT, R200, 0x1, PT ;  /* 0x00000001c800780c */ /* 0x000fe20003f45270 */
[----:B------:R-:W-:Y:S05]  /*17840*/  YIELD ;  /* 0x0000000000007946 */ /* 0x000fea0003800000 */
[----:B------:R-:W-:Y:S02]  /*17850*/  SEL R193, RZ, 0x1, P2 ;  /* 0x00000001ffc17807 */ /* 0x000fe40001000000 */
[----:B------:R-:W-:Y:S02]  /*17860*/  ISETP.NE.AND P2, PT, R201, RZ, PT ;  /* 0x000000ffc900720c */ /* 0x000fe40003f45270 */
[----:B------:R-:W-:-:S11]  /*17870*/  LOP3.LUT R193, R205, R193, RZ, 0x3c, !PT ;  /* 0x000000c1cdc17212 */ /* 0x000fd600078e3cff */
[----:B------:R-:W-:Y:S05]  /*17880*/  @P2 BRA `(.L_x_1585) ;  /* 0x00000000003c2947 */ /* 0x000fea0003800000 */
[----:B------:R-:W-:Y:S05]  /*17890*/  @!P0 BRA `(.L_x_1586) ;  /* 0x0000000000048947 */ /* 0x000fea0003800000 */
[----:B------:R-:W-:Y:S01]  /*178a0*/  BPT.TRAP 0x1 ;  /* 0x000000040000795c */ /* 0x000fe20000300000 */
.L_x_1586:
        /* <DEDUP_REMOVED lines=8> */
.L_x_1587:
[----:B------:R-:W-:Y:S04]  /*17930*/  BSSY B0, `(.L_x_1585) ;  /* 0x0000004000007945 */ /* 0x000fe80003800000 */
[----:B-1----:R-:W-:Y:S05]  /*17940*/  @P3 BRA `(.L_x_1588) ;  /* 0x0000000000083947 */ /* 0x002fea0003800000 */
[----:B------:R-:W1:Y:S02]  /*17950*/  SYNCS.PHASECHK.TRANS64.TRYWAIT P3, [R6+URZ+0x28430], R7 ;  /* 0x02843007060075a7 */ /* 0x000e64000806017f */
[----:B-1----:R-:W-:Y:S05]  /*17960*/  @!P3 BRA `(.L_x_1589) ;  /* 0x0000015c0020b947 */ /* 0x002fea0003800000 */
.L_x_1588:
[----:B------:R-:W-:Y:S05]  /*17970*/  BSYNC B0 ;  /* 0x0000000000007941 */ /* 0x000fea0003800000 */
.L_x_1585:
[----:B01----:R-:W0:Y:S01]  /*17980*/  S2R R6, SR_TID.X ;  /* 0x0000000000067919 */ /* 0x003e220000002100 */
[----:B------:R-:W-:Y:S01]  /*17990*/  VIADD R13, R200, 0x1 ;  /* 0x00000001c80d7836 */ /* 0x000fe20000000000 */
[----:B------:R-:W-:Y:S05]  /*179a0*/  WARPSYNC.ALL ;  /* 0x0000000000007948 */ /* 0x000fea0003800000 */
[C---:B------:R-:W-:Y:S01]  /*179b0*/  ISETP.NE.AND P3, PT, R13.reuse, 0x2, PT ;  /* 0x000000020d00780c */ /* 0x040fe20003f65270 */
[----:B------:R-:W-:Y:S02]  /*179c0*/  IMAD.MOV.U32 R15, RZ, RZ, 0x40000040 ;  /* 0x40000040ff0f7424 */ /* 0x000fe400078e00ff */
[----:B------:R-:W-:Y:S01]  /*179d0*/  IMAD.MOV.U32 R21, RZ, RZ, 0x40000040 ;  /* 0x40000040ff157424 */ /* 0x000fe200078e00ff */
[----:B------:R-:W-:Y:S01]  /*179e0*/  SEL R13, R13, RZ, P3 ;  /* 0x000000ff0d0d7207 */ /* 0x000fe20001800000 */
[----:B------:R-:W-:Y:S01]  /*179f0*/  IMAD.MOV.U32 R9, RZ, RZ, 0x40000040 ;  /* 0x40000040ff097424 */ /* 0x000fe200078e00ff */
[----:B------:R-:W-:-:S02]  /*17a00*/  R2UR UR11, R15 ;  /* 0x000000000f0b72ca */ /* 0x000fc400000e0000 */
[----:B------:R-:W-:Y:S02]  /*17a10*/  R2UR UR7, R21 ;  /* 0x00000000150772ca */ /* 0x000fe400000e0000 */
[----:B------:R-:W-:Y:S02]  /*17a20*/  R2UR UR19, R9 ;  /* 0x00000000091372ca */ /* 0x000fe400000e0000 */
[----:B------:R-:W-:Y:S02]  /*17a30*/  R2UR UR23, R15 ;  /* 0x000000000f1772ca */ /* 0x000fe400000e0000 */
[----:B------:R-:W-:Y:S02]  /*17a40*/  R2UR UR27, R9 ;  /* 0x00000000091b72ca */ /* 0x000fe400000e0000 */
[----:B------:R-:W-:Y:S02]  /*17a50*/  R2UR UR31, R21 ;  /* 0x00000000151f72ca */ /* 0x000fe400000e0000 */
[----:B0-----:R-:W-:-:S05]  /*17a60*/  SHF.R.U32.HI R6, RZ, 0x7, R6 ;  /* 0x00000007ff067819 */ /* 0x001fca0000011606 */
[----:B------:R-:W-:Y:S02]  /*17a70*/  VIADD R7, R6, 0x8 ;  /* 0x0000000806077836 */ /* 0x000fe40000000000 */
[----:B------:R-:W-:-:S03]  /*17a80*/  IMAD R6, R13, 0x400, R4 ;  /* 0x000004000d067824 */ /* 0x000fc600078e0204 */
[----:B------:R0:W-:Y:S01]  /*17a90*/  BAR.SYNC.DEFER_BLOCKING R7, 0x100 ;  /* 0x000400070000751d */ /* 0x0001e20000010000 */
[C---:B------:R-:W-:Y:S01]  /*17aa0*/  VIADD R14, R6.reuse, 0x2 ;  /* 0x00000002060e7836 */ /* 0x040fe20000000000 */
[C---:B------:R-:W-:Y:S01]  /*17ab0*/  R2UR UR14, R6.reuse ;  /* 0x00000000060e72ca */ /* 0x040fe200000e0000 */
[C---:B------:R-:W-:Y:S02]  /*17ac0*/  VIADD R20, R6.reuse, 0x4 ;  /* 0x0000000406147836 */ /* 0x040fe40000000000 */
[----:B------:R-:W-:Y:S01]  /*17ad0*/  VIADD R8, R6, 0x6 ;  /* 0x0000000606087836 */ /* 0x000fe20000000000 */
[----:B------:R-:W-:Y:S01]  /*17ae0*/  R2UR UR10, R14 ;  /* 0x000000000e0a72ca */ /* 0x000fe200000e0000 */
[----:B0-----:R-:W-:Y:S01]  /*17af0*/  IMAD.MOV.U32 R7, RZ, RZ, 0x40000040 ;  /* 0x40000040ff077424 */ /* 0x001fe200078e00ff */
[----:B------:R-:W-:Y:S01]  /*17b00*/  R2UR UR6, R20 ;  /* 0x00000000140672ca */ /* 0x000fe200000e0000 */
[----:B------:R-:W-:Y:S01]  /*17b10*/  VIADD R20, R6, 0x204 ;  /* 0x0000020406147836 */ /* 0x000fe20000000000 */
[----:B------:R-:W-:Y:S01]  /*17b20*/  R2UR UR18, R8 ;  /* 0x00000000081272ca */ /* 0x000fe200000e0000 */
[----:B------:R-:W-:Y:S01]  /*17b30*/  VIADD R8, R6, 0x202 ;  /* 0x0000020206087836 */ /* 0x000fe20000000000 */
[----:B------:R-:W-:-:S02]  /*17b40*/  R2UR UR15, R7 ;  /* 0x00000000070f72ca */ /* 0x000fc400000e0000 */
[C---:B------:R-:W-:Y:S01]  /*17b50*/  IADD3 R14, R6.reuse, 0x200, RZ ;  /* 0x00000200060e7810 */ /* 0x040fe20007ffe0ff */
[----:B------:R-:W-:Y:S01]  /*17b60*/  VIADD R6, R6, 0x206 ;  /* 0x0000020606067836 */ /* 0x000fe20000000000 */
[----:B------:R-:W-:Y:S02]  /*17b70*/  R2UR UR26, R8 ;  /* 0x00000000081a72ca */ /* 0x000fe400000e0000 */
[----:B------:R-:W-:Y:S02]  /*17b80*/  R2UR UR22, R14 ;  /* 0x000000000e1672ca */ /* 0x000fe400000e0000 */
[----:B------:R-:W-:Y:S02]  /*17b90*/  R2UR UR30, R20 ;  /* 0x00000000141e72ca */ /* 0x000fe400000e0000 */
[----:B------:R-:W-:Y:S01]  /*17ba0*/  R2UR UR34, R6 ;  /* 0x00000000062272ca */ /* 0x000fe200000e0000 */
[----:B------:R-:W-:Y:S01]  /*17bb0*/  WARPGROUP.ARRIVE ;  /* 0x00000000000079c5 */ /* 0x000fe20000000000 */
[----:B------:R-:W-:-:S05]  /*17bc0*/  R2UR UR35, R7 ;  /* 0x00000000072372ca */ /* 0x000fca00000e0000 */
        /* <DEDUP_REMOVED lines=26> */
.L_x_1591:
[----:B------:R-:W-:Y:S01]  /*17d70*/  SHF.L.U32 R6, R205, 0x1f, RZ ;  /* 0x0000001fcd067819 */ /* 0x000fe200000006ff */
[----:B------:R-:W-:-:S04]  /*17d80*/  IMAD R7, R200, 0x8, R16 ;  /* 0x00000008c8077824 */ /* 0x000fc800078e0210 */
[----:B------:R0:W1:Y:S01]  /*17d90*/  SYNCS.PHASECHK.TRANS64.TRYWAIT P2, [R7+URZ+0x28450], R6 ;  /* 0x02845006070075a7 */ /* 0x000062000804017f */
[----:B------:R-:W-:Y:S05]  /*17da0*/  @!P0 BRA `(.L_x_1592) ;  /* 0x0000000000048947 */ /* 0x000fea0003800000 */
[----:B------:R-:W-:Y:S01]  /*17db0*/  BPT.TRAP 0x1 ;  /* 0x000000040000795c */ /* 0x000fe20000300000 */
.L_x_1592:
[----:B-1----:R-:W-:Y:S05]  /*17dc0*/  @P2 BRA `(.L_x_1590) ;  /* 0x0000000000082947 */ /* 0x002fea0003800000 */
[----:B------:R-:W1:Y:S02]  /*17dd0*/  SYNCS.PHASECHK.TRANS64.TRYWAIT P2, [R7+URZ+0x28450], R6 ;  /* 0x02845006070075a7 */ /* 0x000e64000804017f */
[----:B-1----:R-:W-:Y:S05]  /*17de0*/  @!P2 BRA `(.L_x_1593) ;  /* 0x000001580014a947 */ /* 0x002fea0003800000 */
.L_x_1590:
[----:B01----:R-:W-:Y:S01]  /*17df0*/  VIADD R6, R16, 0x8000 ;  /* 0x0000800010067836 */ /* 0x003fe20000000000 */
[----:B------:R-:W-:Y:S05]  /*17e00*/  WARPSYNC.ALL ;  /* 0x0000000000007948 */ /* 0x000fea0003800000 */
[----:B------:R-:W-:-:S04]  /*17e10*/  SHF.R.U32.HI R6, RZ, 0x4, R6 ;  /* 0x00000004ff067819 */ /* 0x000fc80000011606 */
[----:B------:R-:W-:-:S04]  /*17e20*/  LOP3.LUT R6, R6, 0x3fff, RZ, 0xc0, !PT ;  /* 0x00003fff06067812 */ /* 0x000fc800078ec0ff */
[----:B------:R-:W-:-:S05]  /*17e30*/  LOP3.LUT R6, R6, 0x10000, RZ, 0xfc, !PT ;  /* 0x0001000006067812 */ /* 0x000fca00078efcff */
[----:B------:R-:W-:Y:S01]  /*17e40*/  IMAD R6, R200, 0x400, R6 ;  /* 0x00000400c8067824 */ /* 0x000fe200078e0206 */
[----:B------:R-:W-:Y:S01]  /*17e50*/  WARPGROUP.ARRIVE ;  /* 0x00000000000079c5 */ /* 0x000fe20000000000 */
[----:B------:R-:W-:Y:S02]  /*17e60*/  IMAD.MOV.U32 R7, RZ, RZ, -0x7fffffe0 ;  /* 0x80000020ff077424 */ /* 0x000fe400078e00ff */
[C---:B------:R-:W-:Y:S01]  /*17e70*/  FMUL.FTZ R14, R2.reuse, R154 ;  /* 0x0000009a020e7220 */ /* 0x040fe20000410000 */
[----:B------:R-:W-:Y:S01]  /*17e80*/  FMUL.FTZ R15, R2, R155 ;  /* 0x0000009b020f7220 */ /* 0x000fe20000410000 */
[C---:B------:R-:W-:Y:S01]  /*17e90*/  R2UR UR6, R6.reuse ;  /* 0x00000000060672ca */ /* 0x040fe200000e0000 */
[----:B------:R-:W-:Y:S01]  /*17ea0*/  VIADD R6, R6, 0x2 ;  /* 0x0000000206067836 */ /* 0x000fe20000000000 */
[----:B------:R-:W-:Y:S01]  /*17eb0*/  R2UR UR7, R7 ;  /* 0x00000000070772ca */ /* 0x000fe200000e0000 */
[----:B------:R-:W-:Y:S01]  /*17ec0*/  IMAD.MOV.U32 R7, RZ, RZ, -0x7fffffe0 ;  /* 0x80000020ff077424 */ /* 0x000fe200078e00ff */
        /* <DEDUP_REMOVED lines=10> */
[----:B------:R-:W-:Y:S01]  /*17f70*/  FMUL.FTZ R162, R2, R168 ;  /* 0x000000a802a27220 */ /* 0x000fe20000410000 */
[----:B------:R-:W-:Y:S01]  /*17f80*/  QGMMA.64x256x32.F32.E4M3.E4M3 R24, R188, gdesc[UR4], R24, gsb0 ;  /* 0x03e00004bc187df3 */ /* 0x000fe20008000818 */
[----:B------:R-:W-:Y:S01]  /*17f90*/  R2UR UR6, R6 ;  /* 0x00000000060672ca */ /* 0x000fe200000e0000 */
[C---:B------:R-:W-:Y:S01]  /*17fa0*/  FMUL.FTZ R6, R2.reuse, R152 ;  /* 0x0000009802067220 */ /* 0x040fe20000410000 */
[----:B------:R-:W-:Y:S01]  /*17fb0*/  R2UR UR7, R7 ;  /* 0x00000000070772ca */ /* 0x000fe200000e0000 */
[C---:B------:R-:W-:Y:S01]  /*17fc0*/  FMUL.FTZ R7, R2.reuse, R153 ;  /* 0x0000009902077220 */ /* 0x040fe20000410000 */
[C---:B------:R-:W-:Y:S01]  /*17fd0*/  FMUL.FTZ R152, R2.reuse, R158 ;  /* 0x0000009e02987220 */ /* 0x040fe20000410000 */
[C---:B------:R-:W-:Y:S01]  /*17fe0*/  FMUL.FTZ R153, R2.reuse, R159 ;  /* 0x0000009f02997220 */ /* 0x040fe20000410000 */
[----:B------:R-:W-:Y:S01]  /*17ff0*/  MUFU.TANH R20, R20 ;  /* 0x0000001400147308 */ /* 0x000fe20000002400 */
[----:B------:R-:W-:Y:S01]  /*18000*/  FMUL.FTZ R158, R2, R164 ;  /* 0x000000a4029e7220 */ /* 0x000fe20000410000 */
[----:B0-----:R-:W-:Y:S01]  /*18010*/  FMNMX.FTZ R8, R14, R11, !PT ;  /* 0x0000000b0e087209 */ /* 0x001fe20007810000 */
[C---:B------:R-:W-:Y:S01]  /*18020*/  FMUL.FTZ R159, R2.reuse, R165 ;  /* 0x000000a5029f7220 */ /* 0x040fe20000410000 */
[C---:B------:R-:W-:Y:S01]  /*18030*/  FMUL.FTZ R164, R2.reuse, R170 ;  /* 0x000000aa02a47220 */ /* 0x040fe20000410000 */
[C---:B------:R-:W-:Y:S01]  /*18040*/  FMUL.FTZ R163, R2.reuse, R169 ;  /* 0x000000a902a37220 */ /* 0x040fe20000410000 */
[C---:B------:R-:W-:Y:S01]  /*18050*/  FMUL.FTZ R165, R2.reuse, R171 ;  /* 0x000000ab02a57220 */ /* 0x040fe20000410000 */
[----:B-1----:R-:W-:Y:S01]  /*18060*/  FMNMX.FTZ R8, R15, R8, !PT ;  /* 0x000000080f087209 */ /* 0x002fe20007810000 */
        /* <DEDUP_REMOVED lines=14> */
[----:B------:R-:W-:Y:S01]  /*18150*/  UMOV UR56, UR50 ;  /* 0x0000003200387c82 */ /* 0x000fe20008000000 */
[----:B------:R-:W2:Y:S01]  /*18160*/  S2R R205, SR_TID.X ;  /* 0x0000000000cd7919 */ /* 0x000ea20000002100 */
[----:B------:R-:W3:Y:S01]  /*18170*/  MUFU.TANH R152, R152 ;  /* 0x0000009800987308 */ /* 0x000ee20000002400 */
[----:B0-----:R-:W-:-:S07]  /*18180*/  FMNMX.FTZ R9, R6, R12, !PT ;  /* 0x0000000c06097209 */ /* 0x001fce0007810000 */
[----:B------:R-:W0:Y:S01]  /*18190*/  MUFU.TANH R21, R21 ;  /* 0x0000001500157308 */ /* 0x000e220000002400 */
[----:B-1----:R-:W-:-:S04]  /*181a0*/  FMNMX.FTZ R9, R7, R9, !PT ;  /* 0x0000000907097209 */ /* 0x002fc80007810000 */
[----:B------:R-:W-:-:S03]  /*181b0*/  FMNMX.FTZ R9, R20, R9, !PT ;  /* 0x0000000914097209 */ /* 0x000fc60007810000 */
[----:B------:R-:W1:Y:S01]  /*181c0*/  MUFU.TANH R153, R153 ;  /* 0x0000009900997308 */ /* 0x000e620000002400 */
[----:B---3--:R-:W-:-:S07]  /*181d0*/  FMNMX.FTZ R8, R152, R8, !PT ;  /* 0x0000000898087209 */ /* 0x008fce0007810000 */
[----:B------:R-:W3:Y:S01]  /*181e0*/  MUFU.TANH R154, R154 ;  /* 0x0000009a009a7308 */ /* 0x000ee20000002400 */
[----:B0-----:R-:W-:Y:S02]  /*181f0*/  FMNMX.FTZ R9, R21, R9, !PT ;  /* 0x0000000915097209 */ /* 0x001fe40007810000 */
[----:B--2---:R-:W-:-:S05]  /*18200*/  SHF.R.U32.HI R205, RZ, 0x7, R205 ;  /* 0x00000007ffcd7819 */ /* 0x004fca00000116cd */
[----:B------:R-:W0:Y:S01]  /*18210*/  MUFU.TANH R156, R156 ;  /* 0x0000009c009c7308 */ /* 0x000e220000002400 */
[----:B-1----:R-:W-:Y:S02]  /*18220*/  FMNMX.FTZ R8, R153, R8, !PT ;  /* 0x0000000899087209 */ /* 0x002fe40007810000 */
        /* <DEDUP_REMOVED lines=44> */
[----:B--2---:R-:W-:Y:S02]  /*184f0*/  FMNMX.FTZ R178, R176, R8, !PT ;  /* 0x00000008b0b27209 */ /* 0x004fe40007810000 */
[----:B0-----:R-:W-:-:S05]  /*18500*/  FMNMX.FTZ R8, R175, R9, !PT ;  /* 0x00000009af087209 */ /* 0x001fca0007810000 */
[----:B------:R-:W0:Y:S01]  /*18510*/  SHFL.BFLY PT, R179, R8, 0x2, 0x1f ;  /* 0x0c401f0008b37f89 */ /* 0x000e2200000e0000 */
[----:B-1----:R-:W-:-:S05]  /*18520*/  FMNMX.FTZ R9, R177, R178, !PT ;  /* 0x000000b2b1097209 */ /* 0x002fca0007810000 */
[----:B------:R-:W1:Y:S01]  /*18530*/  SHFL.BFLY PT, R178, R9, 0x2, 0x1f ;  /* 0x0c401f0009b27f89 */ /* 0x000e6200000e0000 */
[----:B------:R-:W-:Y:S02]  /*18540*/  WARPGROUP.DEPBAR.LE gsb0, 0x0 ;  /* 0x00008000000079c5 */ /* 0x000fe40000010000 */
[----:B------:R-:W-:Y:S01]  /*18550*/  WARPGROUP.ARRIVE ;  /* 0x00000000000079c5 */ /* 0x000fe20000000000 */
[----:B0-----:R-:W-:-:S05]  /*18560*/  FMNMX.FTZ R8, R8, R179, !PT ;  /* 0x000000b308087209 */ /* 0x001fca0007810000 */
[----:B------:R-:W-:Y:S01]  /*18570*/  QGMMA.64x256x32.F32.E4M3.E4M3 R24, R184, gdesc[UR4], R24, gsb0 ;  /* 0x03e00004b8187df3 */ /* 0x000fe20008000818 */
        /* <DEDUP_REMOVED lines=50> */
[----:B------:R-:W-:-:S07]  /*188a0*/  FFMA.FTZ R177, R177, UR56, -R178 ;  /* 0x00000038b1b17c23 */ /* 0x000fce00080108b2 */
[----:B------:R-:W2:Y:S01]  /*188b0*/  MUFU.EX2 R15, R15 ;  /* 0x0000000f000f7308 */ /* 0x000ea20000000800 */
[----:B-1----:R-:W-:-:S07]  /*188c0*/  FFMA.FTZ R0, R11, R0, R14 ;  /* 0x000000000b007223 */ /* 0x002fce000001000e */
        /* <DEDUP_REMOVED lines=42> */
[----:B------:R-:W-:-:S06]  /*18b70*/  WARPGROUP.DEPBAR.LE gsb0, 0x0 ;  /* 0x00008000000079c5 */ /* 0x000fcc0000010000 */
        /* <DEDUP_REMOVED lines=10> */
[----:B------:R2:W3:Y:S01]  /*18c20*/  MUFU.EX2 R174, R179 ;  /* 0x000000b300ae7308 */ /* 0x0004e20000000800 */
[----:B-1----:R-:W-:-:S07]  /*18c30*/  FADD.FTZ R0, R175, R0 ;  /* 0x00000000af007221 */ /* 0x002fce0000010000 */
[----:B------:R-:W1:Y:S01]  /*18c40*/  MUFU.EX2 R177, R177 ;  /* 0x000000b100b17308 */ /* 0x000e620000000800 */
[----:B--2---:R-:W-:Y:S02]  /*18c50*/  @!P1 IMAD R179, R13, 0x8, R16 ;  /* 0x000000080db39824 */ /* 0x004fe400078e0210 */
[----:B0-----:R-:W-:Y:S02]  /*18c60*/  FADD.FTZ R178, R176, R3 ;  /* 0x00000003b0b27221 */ /* 0x001fe40000010000 */
[----:B------:R-:W-:Y:S02]  /*18c70*/  @!P1 VIADD R179, R179, 0x28440 ;  /* 0x00028440b3b39836 */ /* 0x000fe40000000000 */
[----:B---3--:R-:W-:-:S03]  /*18c80*/  FADD.FTZ R3, R174, R0 ;  /* 0x00000000ae037221 */ /* 0x008fc60000010000 */
[----:B------:R-:W-:Y:S01]  /*18c90*/  @!P1 PRMT R179, RZ, 0x654, R179 ;  /* 0x00000654ffb39816 */ /* 0x000fe200000000b3 */
[----:B------:R0:W-:Y:S06]  /*18ca0*/  BAR.ARV R180, 0x100 ;  /* 0x000400b40000751d */ /* 0x0001ec0000002000 */
[----:B------:R0:W-:Y:S01]  /*18cb0*/  @!P1 SYNCS.ARRIVE.TRANS64.RED.A1T0 RZ, [R179+URZ], RZ ;  /* 0x000000ffb3ff99a7 */ /* 0x0001e2000810043f */
[----:B-1----:R-:W-:-:S01]  /*18cc0*/  FADD.FTZ R0, R177, R178 ;  /* 0x000000b2b1007221 */ /* 0x002fc20000010000 */
[----:B------:R-:W-:Y:S06]  /*18cd0*/  @!P0 BRA `(.L_x_1594) ;  /* 0x0000000000048947 */ /* 0x000fec0003800000 */
[----:B------:R-:W-:Y:S01]  /*18ce0*/  BPT.TRAP 0x1 ;  /* 0x000000040000795c */ /* 0x000fe20000300000 */
.L_x_1594:
[----:B------:R-:W-:Y:S01]  /*18cf0*/  IMAD R178, R200, 0x8, R16 ;  /* 0x00000008c8b27824 */ /* 0x000fe200078e0210 */
[----:B------:R-:W-:Y:S01]  /*18d00*/  ISETP.GT.AND P2, PT, R5, R10, PT ;  /* 0x0000000a0500720c */ /* 0x000fe20003f44270 */
[----:B0-----:R-:W-:Y:S01]  /*18d10*/  IMAD.U32 R179, RZ, RZ, UR42 ;  /* 0x0000002affb37e24 */ /* 0x001fe2000f8e00ff */
        /* <DEDUP_REMOVED lines=161> */
[----:B------:R-:W-:-:S07]  /*19730*/  IMAD.MOV.U32 R200, RZ, RZ, R13 ;  /* 0x000000ffffc87224 */ /* 0x000fce00078e000d */
.L_x_1584:
[----:B------:R-:W-:-:S13]  /*19740*/  ISETP.GE.AND P2, PT, R5, R204, PT ;  /* 0x000000cc0500720c */ /* 0x000fda0003f46270 */
[----:B------:R-:W-:Y:S05]  /*19750*/  @!P2 BRA `(.L_x_1596) ;  /* 0x000000280064a947 */ /* 0x000fea0003800000 */
[----:B------:R-:W-:Y:S02]  /*19760*/  IMAD.MOV.U32 R11, RZ, RZ, R9 ;  /* 0x000000ffff0b7224 */ /* 0x000fe400078e0009 */
[----:B------:R-:W-:Y:S02]  /*19770*/  IMAD.MOV.U32 R10, RZ, RZ, R8 ;  /* 0x000000ffff0a7224 */ /* 0x000fe400078e0008 */
[----:B------:R-:W-:-:S07]  /*19780*/  IMAD.MOV.U32 R21, RZ, RZ, R193 ;  /* 0x000000ffff157224 */ /* 0x000fce00078e00c1 */
.L_x_1615:
        /* <DEDUP_REMOVED lines=8> */
.L_x_1598:
        /* <DEDUP_REMOVED lines=8> */
.L_x_1599:
[----:B------:R-:W-:Y:S04]  /*19890*/  BSSY B0, `(.L_x_1597) ;  /* 0x0000004000007945 */ /* 0x000fe80003800000 */
[----:B-1----:R-:W-:Y:S05]  /*198a0*/  @P3 BRA `(.L_x_1600) ;  /* 0x0000000000083947 */ /* 0x002fea0003800000 */
[----:B------:R-:W1:Y:S02]  /*198b0*/  SYNCS.PHASECHK.TRANS64.TRYWAIT P3, [R6+URZ+0x28430], R7 ;  /* 0x02843007060075a7 */ /* 0x000e64000806017f */
[----:B-1----:R-:W-:Y:S05]  /*198c0*/  @!P3 BRA `(.L_x_1601) ;  /* 0x0000013c0070b947 */ /* 0x002fea0003800000 */
.L_x_1600:
[----:B------:R-:W-:Y:S05]  /*198d0*/  BSYNC B0 ;  /* 0x0000000000007941 */ /* 0x000fea0003800000 */
.L_x_1597:
        /* <DEDUP_REMOVED lines=23> */
[----:B------:R-:W-:Y:S01]  /*19a50*/  VIADD R12, R6, 0x200 ;  /* 0x00000200060c7836 */ /* 0x000fe20000000000 */
[----:B------:R-:W-:Y:S01]  /*19a60*/  R2UR UR6, R14 ;  /* 0x000000000e0672ca */ /* 0x000fe200000e0000 */
[----:B0-----:R-:W-:Y:S01]  /*19a70*/  IMAD.MOV.U32 R7, RZ, RZ, 0x40000040 ;  /* 0x40000040ff077424 */ /* 0x001fe200078e00ff */
[----:B------:R-:W-:Y:S01]  /*19a80*/  R2UR UR18, R8 ;  /* 0x00000000081272ca */ /* 0x000fe200000e0000 */
[----:B------:R-:W-:Y:S01]  /*19a90*/  VIADD R8, R6, 0x202 ;  /* 0x0000020206087836 */ /* 0x000fe20000000000 */
[----:B------:R-:W-:Y:S01]  /*19aa0*/  R2UR UR22, R12 ;  /* 0x000000000c1672ca */ /* 0x000fe200000e0000 */
[C---:B------:R-:W-:Y:S01]  /*19ab0*/  VIADD R14, R6.reuse, 0x204 ;  /* 0x00000204060e7836 */ /* 0x040fe20000000000 */
[----:B------:R-:W-:Y:S01]  /*19ac0*/  R2UR UR15, R7 ;  /* 0x00000000070f72ca */ /* 0x000fe200000e0000 */
[----:B------:R-:W-:Y:S01]  /*19ad0*/  VIADD R6, R6, 0x206 ;  /* 0x0000020606067836 */ /* 0x000fe20000000000 */
[----:B------:R-:W-:-:S02]  /*19ae0*/  R2UR UR26, R8 ;  /* 0x00000000081a72ca */ /* 0x000fc400000e0000 */
[----:B------:R-:W-:Y:S02]  /*19af0*/  R2UR UR30, R14 ;  /* 0x000000000e1e72ca */ /* 0x000fe400000e0000 */
[----:B------:R-:W-:Y:S02]  /*19b00*/  R2UR UR34, R6 ;  /* 0x00000000062272ca */ /* 0x000fe400000e0000 */
[----:B------:R-:W-:Y:S01]  /*19b10*/  R2UR UR35, R7 ;  /* 0x00000000072372ca */ /* 0x000fe200000e0000 */
        /* <DEDUP_REMOVED lines=27> */
.L_x_1603:
[----:B------:R-:W-:Y:S01]  /*19cd0*/  SHF.L.U32 R6, R21, 0x1f, RZ ;  /* 0x0000001f15067819 */ /* 0x000fe200000006ff */
[----:B------:R-:W-:-:S04]  /*19ce0*/  IMAD R7, R200, 0x8, R16 ;  /* 0x00000008c8077824 */ /* 0x000fc800078e0210 */
[----:B------:R0:W1:Y:S01]  /*19cf0*/  SYNCS.PHASECHK.TRANS64.TRYWAIT P2, [R7+URZ+0x28450], R6 ;  /* 0x02845006070075a7 */ /* 0x000062000804017f */
[----:B------:R-:W-:Y:S05]  /*19d00*/  @!P0 BRA `(.L_x_1604) ;  /* 0x0000000000048947 */ /* 0x000fea0003800000 */
[----:B------:R-:W-:Y:S01]  /*19d10*/  BPT.TRAP 0x1 ;  /* 0x000000040000795c */ /* 0x000fe20000300000 */
.L_x_1604:
[----:B-1----:R-:W-:Y:S05]  /*19d20*/  @P2 BRA `(.L_x_1602) ;  /* 0x0000000000082947 */ /* 0x002fea0003800000 */
[----:B------:R-:W1:Y:S02]  /*19d30*/  SYNCS.PHASECHK.TRANS64.TRYWAIT P2, [R7+URZ+0x28450], R6 ;  /* 0x02845006070075a7 */ /* 0x000e64000804017f */
[----:B-1----:R-:W-:Y:S05]  /*19d40*/  @!P2 BRA `(.L_x_1605) ;  /* 0x000001380064a947 */ /* 0x002fea0003800000 */
.L_x_1602:
[----:B01----:R-:W-:Y:S01]  /*19d50*/  VIADD R6, R16, 0x8000 ;  /* 0x0000800010067836 */ /* 0x003fe20000000000 */
[----:B------:R-:W-:Y:S05]  /*19d60*/  WARPSYNC.ALL ;  /* 0x0000000000007948 */ /* 0x000fea0003800000 */
[----:B------:R-:W-:Y:S01]  /*19d70*/  SHF.R.U32.HI R6, RZ, 0x4, R6 ;  /* 0x00000004ff067819 */ /* 0x000fe20000011606 */
[----:B------:R-:W-:Y:S01]  /*19d80*/  IMAD.MOV.U32 R7, RZ, RZ, -0x7fffffe0 ;  /* 0x80000020ff077424 */ /* 0x000fe200078e00ff */
[----:B------:R-:W-:-:S06]  /*19d90*/  WARPGROUP.ARRIVE ;  /* 0x00000000000079c5 */ /* 0x000fcc0000000000 */
[----:B------:R-:W0:Y:S01]  /*19da0*/  S2R R205, SR_TID.X ;  /* 0x0000000000cd7919 */ /* 0x000e220000002100 */
[----:B------:R-:W-:Y:S01]  /*19db0*/  LOP3.LUT R6, R6, 0x3fff, RZ, 0xc0, !PT ;  /* 0x00003fff06067812 */ /* 0x000fe200078ec0ff */
[----:B------:R-:W-:Y:S01]  /*19dc0*/  IMAD.IADD R8, R202, 0x1, R199 ;  /* 0x00000001ca087824 */ /* 0x000fe200078e02c7 */
[----:B------:R-:W-:Y:S01]  /*19dd0*/  R2UR UR7, R7 ;  /* 0x00000000070772ca */ /* 0x000fe200000e0000 */
[----:B------:R-:W-:Y:S01]  /*19de0*/  IMAD.MOV.U32 R7, RZ, RZ, -0x7fffffe0 ;  /* 0x80000020ff077424 */ /* 0x000fe200078e00ff */
[----:B------:R-:W-:Y:S01]  /*19df0*/  LOP3.LUT R6, R6, 0x10000, RZ, 0xfc, !PT ;  /* 0x0001000006067812 */ /* 0x000fe200078efcff */
[C---:B------:R-:W-:Y:S01]  /*19e00*/  FMUL.FTZ R9, R2.reuse, R154 ;  /* 0x0000009a02097220 */ /* 0x040fe20000410000 */
[C---:B------:R-:W-:Y:S01]  /*19e10*/  FMUL.FTZ R154, R2.reuse, R157 ;  /* 0x0000009d029a7220 */ /* 0x040fe20000410000 */
[C---:B------:R-:W-:Y:S01]  /*19e20*/  FMUL.FTZ R157, R2.reuse, R166 ;  /* 0x000000a6029d7220 */ /* 0x040fe20000410000 */
[----:B------:R-:W-:Y:S01]  /*19e30*/  FMUL.FTZ R166, R2, R169 ;  /* 0x000000a902a67220 */ /* 0x000fe20000410000 */
[----:B------:R-:W-:-:S02]  /*19e40*/  IMAD R6, R200, 0x400, R6 ;  /* 0x00000400c8067824 */ /* 0x000fc400078e0206 */
[C---:B------:R-:W-:Y:S01]  /*19e50*/  FMUL.FTZ R13, R2.reuse, R152 ;  /* 0x00000098020d7220 */ /* 0x040fe20000410000 */
[C---:B------:R-:W-:Y:S01]  /*19e60*/  FMUL.FTZ R169, R2.reuse, R173 ;  /* 0x000000ad02a97220 */ /* 0x040fe20000410000 */
[C---:B------:R-:W-:Y:S01]  /*19e70*/  FMUL.FTZ R152, R2.reuse, R156 ;  /* 0x0000009c02987220 */ /* 0x040fe20000410000 */
[----:B------:R-:W-:Y:S01]  /*19e80*/  FMUL.FTZ R156, R2, R160 ;  /* 0x000000a0029c7220 */ /* 0x000fe20000410000 */
[C---:B------:R-:W-:Y:S01]  /*19e90*/  R2UR UR6, R6.reuse ;  /* 0x00000000060672ca */ /* 0x040fe200000e0000 */
[----:B------:R-:W-:Y:S02]  /*19ea0*/  VIADD R6, R6, 0x2 ;  /* 0x0000000206067836 */ /* 0x000fe40000000000 */
        /* <DEDUP_REMOVED lines=16> */
[----:B0-----:R-:W-:Y:S01]  /*19fb0*/  SHF.R.U32.HI R205, RZ, 0x7, R205 ;  /* 0x00000007ffcd7819 */ /* 0x001fe200000116cd */
[C---:B------:R-:W-:Y:S01]  /*19fc0*/  FMUL.FTZ R168, R2.reuse, R172 ;  /* 0x000000ac02a87220 */ /* 0x040fe20000410000 */
[C---:B------:R-:W-:Y:S01]  /*19fd0*/  FMUL.FTZ R167, R2.reuse, R175 ;  /* 0x000000af02a77220 */ /* 0x040fe20000410000 */
[C---:B------:R-:W-:Y:S01]  /*19fe0*/  FMUL.FTZ R163, R2.reuse, R171 ;  /* 0x000000ab02a37220 */ /* 0x040fe20000410000 */
[----:B------:R-:W-:Y:S01]  /*19ff0*/  IADD3 R173, -R205, 0xb, RZ ;  /* 0x0000000bcdad7810 */ /* 0x000fe20007ffe1ff */
[C---:B------:R-:W-:Y:S01]  /*1a000*/  FMUL.FTZ R165, R2.reuse, R174 ;  /* 0x000000ae02a57220 */ /* 0x040fe20000410000 */
[C---:B------:R-:W-:Y:S01]  /*1a010*/  FMUL.FTZ R172, R2.reuse, R176 ;  /* 0x000000b002ac7220 */ /* 0x040fe20000410000 */
[----:B------:R-:W0:Y:S01]  /*1a020*/  @P5 LDC R7, c[0x0][0x44c] ;  /* 0x00011300ff075b82 */ /* 0x000e220000000800 */
[C---:B------:R-:W-:Y:S01]  /*1a030*/  FMUL.FTZ R175, R2.reuse, R177 ;  /* 0x000000b102af7220 */ /* 0x040fe20000410000 */
[C---:B------:R-:W-:Y:S01]  /*1a040*/  FMUL.FTZ R170, R2.reuse, R178 ;  /* 0x000000b202aa7220 */ /* 0x040fe20000410000 */
[C---:B------:R-:W-:Y:S01]  /*1a050*/  FMUL.FTZ R171, R2.reuse, R179 ;  /* 0x000000b302ab7220 */ /* 0x040fe20000410000 */
[C---:B------:R-:W-:Y:S01]  /*1a060*/  FMUL.FTZ R178, R2.reuse, R180 ;  /* 0x000000b402b27220 */ /* 0x040fe20000410000 */
[C---:B------:R-:W-:Y:S01]  /*1a070*/  FMUL.FTZ R177, R2.reuse, R181 ;  /* 0x000000b502b17220 */ /* 0x040fe20000410000 */
[----:B------:R-:W-:Y:S01]  /*1a080*/  SHF.L.U32 R174, R5, 0x6, RZ ;  /* 0x0000000605ae7819 */ /* 0x000fe200000006ff */
[----:B------:R-:W-:Y:S01]  /*1a090*/  FMUL.FTZ R176, R2, R183 ;  /* 0x000000b702b07220 */ /* 0x000fe20000410000 */
[----:B------:R-:W2:Y:S02]  /*1a0a0*/  MUFU.TANH R13, R13 ;  /* 0x0000000d000d7308 */ /* 0x000ea40000002400 */
[----:B------:R-:W-:-:S04]  /*1a0b0*/  IADD3 R180, -R196, 0x1, -R174 ;  /* 0x00000001c4b47810 */ /* 0x000fc80007ffe9ae */
[----:B------:R-:W-:Y:S02]  /*1a0c0*/  IADD3 R180, -R195, R180, R197 ;  /* 0x000000b4c3b47210 */ /* 0x000fe40007ffe1c5 */
[----:B------:R-:W3:Y:S03]  /*1a0d0*/  MUFU.TANH R15, R15 ;  /* 0x0000000f000f7308 */ /* 0x000ee60000002400 */
[C---:B------:R-:W-:Y:S02]  /*1a0e0*/  VIADD R179, R180.reuse, UR53 ;  /* 0x00000035b4b37c36 */ /* 0x040fe40008000000 */
[----:B------:R-:W-:Y:S02]  /*1a0f0*/  VIADD R180, R180, UR55 ;  /* 0x00000037b4b47c36 */ /* 0x000fe40008000000 */
[----:B0-----:R-:W-:Y:S01]  /*1a100*/  @P5 IMAD.HI.U32 R7, R8, R7, RZ ;  /* 0x0000000708075227 */ /* 0x001fe200078e00ff */
[----:B------:R-:W0:Y:S04]  /*1a110*/  MUFU.TANH R9, R9 ;  /* 0x0000000900097308 */ /* 0x000e280000002400 */
[----:B-1----:R-:W-:Y:S01]  /*1a120*/  @P5 SHF.R.U32.HI R8, RZ, R6, R7 ;  /* 0x00000006ff085219 */ /* 0x002fe20000011607 */
[----:B------:R-:W-:-:S03]  /*1a130*/  @!P1 IMAD R7, R20, 0x8, R16 ;  /* 0x0000000814079824 */ /* 0x000fc600078e0210 */
[----:B------:R-:W1:Y:S01]  /*1a140*/  MUFU.TANH R12, R12 ;  /* 0x0000000c000c7308 */ /* 0x000e620000002400 */
[----:B------:R-:W4:Y:S01]  /*1a150*/  SHFL.IDX PT, R6, R8, RZ, 0x1c1f ;  /* 0x001c1fff08067589 */ /* 0x000f2200000e0000 */
[----:B------:R-:W-:-:S05]  /*1a160*/  @!P1 VIADD R7, R7, 0x28440 ;  /* 0x0002844007079836 */ /* 0x000fca0000000000 */
[----:B------:R-:W-:Y:S01]  /*1a170*/  @!P1 PRMT R7, RZ, 0x654, R7 ;  /* 0x00000654ff079816 */ /* 0x000fe20000000007 */
[----:B------:R-:W0:Y:S08]  /*1a180*/  MUFU.TANH R152, R152 ;  /* 0x0000009800987308 */ /* 0x000e300000002400 */
[----:B------:R-:W0:Y:S08]  /*1a190*/  MUFU.TANH R154, R154 ;  /* 0x0000009a009a7308 */ /* 0x000e300000002400 */
[----:B------:R-:W0:Y:S01]  /*1a1a0*/  MUFU.TANH R14, R14 ;  /* 0x0000000e000e7308 */ /* 0x000e220000002400 */
[----:B----4-:R-:W-:-:S07]  /*1a1b0*/  IMAD.IADD R181, R179, 0x1, R6 ;  /* 0x00000001b3b57824 */ /* 0x010fce00078e0206 */
        /* <DEDUP_REMOVED lines=28> */
[----:B------:R5:W-:Y:S06]  /*1a380*/  BAR.ARV R173, 0x100 ;  /* 0x000400ad0000751d */ /* 0x000bec0000002000 */
[----:B------:R0:W-:Y:S01]  /*1a390*/  @!P1 SYNCS.ARRIVE.TRANS64.RED.A1T0 RZ, [R7+URZ], RZ ;  /* 0x000000ff07ff99a7 */ /* 0x0001e2000810043f */
[----:B-----5:R-:W-:Y:S01]  /*1a3a0*/  FMUL.FTZ R173, R2, R182 ;  /* 0x000000b602ad7220 */ /* 0x020fe20000410000 */
[----:B------:R-:W-:-:S05]  /*1a3b0*/  IMAD.IADD R182, R180, 0x1, R6 ;  /* 0x00000001b4b67824 */ /* 0x000fca00078e0206 */
[----:B------:R-:W0:Y:S01]  /*1a3c0*/  MUFU.TANH R173, R173 ;  /* 0x000000ad00ad7308 */ /* 0x000e220000002400 */
[----:B-1234-:R-:W-:Y:S05]  /*1a3d0*/  @!P4 BRA `(.L_x_1606) ;  /* 0x000000000058c947 */ /* 0x01efea0003800000 */
[----:B------:R-:W-:Y:S01]  /*1a3e0*/  IADD3 R183, -R195, R197, R6 ;  /* 0x000000c5c3b77210 */ /* 0x000fe20007ffe106 */
[----:B------:R-:W-:Y:S03]  /*1a3f0*/  BSSY B0, `(.L_x_1607) ;  /* 0x0000010000007945 */ /* 0x000fe60003800000 */
[----:B------:R-:W-:-:S13]  /*1a400*/  ISETP.GT.AND P2, PT, R183, -0x1, PT ;  /* 0xffffffffb700780c */ /* 0x000fda0003f44270 */
[----:B------:R-:W-:Y:S05]  /*1a410*/  @P2 BRA `(.L_x_1608) ;  /* 0x0000000000202947 */ /* 0x000fea0003800000 */
[----:B------:R-:W-:Y:S01]  /*1a420*/  IMAD.U32 R184, RZ, RZ, UR49 ;  /* 0x00000031ffb87e24 */ /* 0x000fe2000f8e00ff */
[----:B------:R-:W-:-:S04]  /*1a430*/  LOP3.LUT R183, RZ, R183, RZ, 0x33, !PT ;  /* 0x000000b7ffb77212 */ /* 0x000fc800078e33ff */
[----:B------:R-:W-:-:S13]  /*1a440*/  ISETP.NE.AND P2, PT, R184, 0x1, PT ;  /* 0x00000001b800780c */ /* 0x000fda0003f45270 */
[----:B0-----:R-:W0:Y:S02]  /*1a450*/  @P2 LDC.64 R6, c[0x0][0x9e8] ;  /* 0x00027a00ff062b82 */ /* 0x001e240000000a00 */
[----:B0-----:R-:W-:-:S05]  /*1a460*/  @P2 IMAD.HI.U32 R6, R183, R6, RZ ;  /* 0x00000006b7062227 */ /* 0x001fca00078e00ff */
[----:B------:R-:W-:-:S04]  /*1a470*/  @P2 SHF.R.U32.HI R183, RZ, R7, R6 ;  /* 0x00000007ffb72219 */ /* 0x000fc80000011606 */
[----:B------:R-:W-:Y:S01]  /*1a480*/  LOP3.LUT R183, RZ, R183, RZ, 0x33, !PT ;  /* 0x000000b7ffb77212 */ /* 0x000fe200078e33ff */
[----:B------:R-:W-:Y:S06]  /*1a490*/  BRA `(.L_x_1609) ;  /* 0x0000000000147947 */ /* 0x000fec0003800000 */
.L_x_1608:
[----:B------:R-:W-:-:S05]  /*1a4a0*/  IMAD.U32 R184, RZ, RZ, UR49 ;  /* 0x00000031ffb87e24 */ /* 0x000fca000f8e00ff */
[----:B------:R-:W-:-:S13]  /*1a4b0*/  ISETP.NE.AND P2, PT, R184, 0x1, PT ;  /* 0x00000001b800780c */ /* 0x000fda0003f45270 */
[----:B0-----:R-:W0:Y:S02]  /*1a4c0*/  @P2 LDC.64 R6, c[0x0][0x9e8] ;  /* 0x00027a00ff062b82 */ /* 0x001e240000000a00 */
[----:B0-----:R-:W-:-:S05]  /*1a4d0*/  @P2 IMAD.HI.U32 R6, R183, R6, RZ ;  /* 0x00000006b7062227 */ /* 0x001fca00078e00ff */
[----:B------:R-:W-:-:S07]  /*1a4e0*/  @P2 SHF.R.U32.HI R183, RZ, R7, R6 ;  /* 0x00000007ffb72219 */ /* 0x000fce0000011606 */
.L_x_1609:
[----:B------:R-:W-:Y:S05]  /*1a4f0*/  BSYNC B0 ;  /* 0x0000000000007941 */ /* 0x000fea0003800000 */
.L_x_1607:
[----:B------:R-:W-:-:S04]  /*1a500*/  IMAD R183, R183, R184, -R174 ;  /* 0x000000b8b7b77224 */ /* 0x000fc800078e0aae */
[----:B------:R-:W-:-:S05]  /*1a510*/  IMAD.IADD R183, R183, 0x1, -R196 ;  /* 0x00000001b7b77824 */ /* 0x000fca00078e0ac4 */
[----:B------:R-:W-:Y:S02]  /*1a520*/  VIMNMX R182, R182, R183, !PT ;  /* 0x000000b7b6b67248 */ /* 0x000fe40007fe0100 */
[----:B------:R-:W-:-:S07]  /*1a530*/  VIADDMNMX R181, R183, R184, R181, PT ;  /* 0x000000b8b7b57246 */ /* 0x000fce00038001b5 */
.L_x_1606:
[----:B------:R-:W-:Y:S01]  /*1a540*/  ISETP.GT.AND P3, PT, R5, -0x1, PT ;  /* 0xffffffff0500780c */ /* 0x000fe20003f64270 */
[----:B------:R-:W1:Y:S03]  /*1a550*/  SHFL.IDX PT, R8, R8, 0x1, 0x1c1f ;  /* 0x003c1f0008087f89 */ /* 0x000e6600000e0000 */
[----:B------:R-:W-:-:S04]  /*1a560*/  ISETP.GT.AND P2, PT, R182, RZ, P3 ;  /* 0x000000ffb600720c */ /* 0x000fc80001f44270 */
[----:B------:R-:W-:-:S04]  /*1a570*/  ISETP.LT.OR P2, PT, R181, 0x1, P2 ;  /* 0x00000001b500780c */ /* 0x000fc80001741670 */
[----:B------:R-:W-:Y:S02]  /*1a580*/  FSEL R13, R13, -INF , !P2 ;  /* 0xff8000000d0d7808 */ /* 0x000fe40005000000 */
[----:B------:R-:W-:-:S04]  /*1a590*/  ISETP.GT.AND P2, PT, R182, 0x1, P3 ;  /* 0x00000001b600780c */ /* 0x000fc80001f44270 */
[----:B------:R-:W-:-:S04]  /*1a5a0*/  ISETP.LT.OR P2, PT, R181, 0x2, P2 ;  /* 0x00000002b500780c */ /* 0x000fc80001741670 */
[----:B------:R-:W-:Y:S02]  /*1a5b0*/  FSEL R15, R15, -INF , !P2 ;  /* 0xff8000000f0f7808 */ /* 0x000fe40005000000 */
[----:B------:R-:W-:Y:S01]  /*1a5c0*/  ISETP.GT.AND P2, PT, R182, 0x8, P3 ;  /* 0x00000008b600780c */ /* 0x000fe20001f44270 */
[--C-:B-1----:R-:W-:Y:S02]  /*1a5d0*/  IMAD.IADD R179, R179, 0x1, R8.reuse ;  /* 0x00000001b3b37824 */ /* 0x102fe400078e0208 */
[----:B------:R-:W-:Y:S01]  /*1a5e0*/  IMAD.IADD R180, R180, 0x1, R8 ;  /* 0x00000001b4b47824 */ /* 0x000fe200078e0208 */
[----:B------:R-:W-:-:S04]  /*1a5f0*/  ISETP.LT.OR P2, PT, R181, 0x9, P2 ;  /* 0x00000009b500780c */ /* 0x000fc80001741670 */
[----:B0-----:R-:W-:Y:S02]  /*1a600*/  FSEL R152, R152, -INF , !P2 ;  /* 0xff80000098987808 */ /* 0x001fe40005000000 */
        /* <DEDUP_REMOVED lines=52> */
.L_x_1612:
[----:B------:R-:W-:-:S05]  /*1a950*/  IMAD.U32 R181, RZ, RZ, UR49 ;  /* 0x00000031ffb57e24 */ /* 0x000fca000f8e00ff */
[----:B------:R-:W-:-:S13]  /*1a960*/  ISETP.NE.AND P2, PT, R181, 0x1, PT ;  /* 0x00000001b500780c */ /* 0x000fda0003f45270 */
[----:B------:R-:W0:Y:S02]  /*1a970*/  @P2 LDC.64 R6, c[0x0][0x9e8] ;  /* 0x00027a00ff062b82 */ /* 0x000e240000000a00 */
[----:B0-----:R-:W-:-:S05]  /*1a980*/  @P2 IMAD.HI.U32 R6, R8, R6, RZ ;  /* 0x0000000608062227 */ /* 0x001fca00078e00ff */
[----:B------:R-:W-:-:S07]  /*1a990*/  @P2 SHF.R.U32.HI R8, RZ, R7, R6 ;  /* 0x00000007ff082219 */ /* 0x000fce0000011606 */
.L_x_1613:
[----:B------:R-:W-:Y:S05]  /*1a9a0*/  BSYNC B0 ;  /* 0x0000000000007941 */ /* 0x000fea0003800000 */
.L_x_1611:
[----:B------:R-:W-:-:S04]  /*1a9b0*/  IMAD R8, R8, R181, -R174 ;  /* 0x000000b508087224 */ /* 0x000fc800078e0aae */
[----:B------:R-:W-:-:S05]  /*1a9c0*/  IMAD.IADD R8, R8, 0x1, -R196 ;  /* 0x0000000108087824 */ /* 0x000fca00078e0ac4 */
[----:B------:R-:W-:Y:S02]  /*1a9d0*/  VIMNMX R180, R180, R8, !PT ;  /* 0x00000008b4b47248 */ /* 0x000fe40007fe0100 */
[----:B------:R-:W-:-:S07]  /*1a9e0*/  VIADDMNMX R179, R8, R181, R179, PT ;  /* 0x000000b508b37246 */ /* 0x000fce00038001b3 */
.L_x_1610:
        /* <DEDUP_REMOVED lines=30> */
[----:B------:R-:W-:Y:S01]  /*1abd0*/  FMUL.FTZ R6, R6, UR56 ;  /* 0x0000003806067c20 */ /* 0x000fe20008410000 */
[----:B------:R-:W-:-:S01]  /*1abe0*/  FFMA.FTZ R15, R15, UR56, -R7 ;  /* 0x000000380f0f7c23 */ /* 0x000fc20008010807 */
[--C-:B------:R-:W-:Y:S01]  /*1abf0*/  FFMA.FTZ R152, R152, UR56, -R7.reuse ;  /* 0x0000003898987c23 */ /* 0x100fe20008010807 */
[----:B------:R-:W-:Y:S01]  /*1ac00*/  FSEL R12, R12, -INF , !P2 ;  /* 0xff8000000c0c7808 */ /* 0x000fe20005000000 */
[----:B------:R-:W-:Y:S01]  /*1ac10*/  MUFU.EX2 R13, R13 ;  /* 0x0000000d000d7308 */ /* 0x000fe20000000800 */
[----:B------:R-:W-:Y:S01]  /*1ac20*/  ISETP.GT.AND P2, PT, R180, 0x8, P3 ;  /* 0x00000008b400780c */ /* 0x000fe20001f44270 */
[--C-:B------:R-:W-:Y:S01]  /*1ac30*/  FFMA.FTZ R154, R154, UR56, -R7.reuse ;  /* 0x000000389a9a7c23 */ /* 0x100fe20008010807 */
[----:B------:R-:W-:-:S01]  /*1ac40*/  FFMA.FTZ R156, R156, UR56, -R7 ;  /* 0x000000389c9c7c23 */ /* 0x000fc20008010807 */
[--C-:B------:R-:W-:Y:S01]  /*1ac50*/  FFMA.FTZ R158, R158, UR56, -R7.reuse ;  /* 0x000000389e9e7c23 */ /* 0x100fe20008010807 */
[----:B------:R-:W-:Y:S01]  /*1ac60*/  ISETP.LT.OR P2, PT, R179, 0x9, P2 ;  /* 0x00000009b300780c */ /* 0x000fe20001741670 */
[--C-:B------:R-:W-:Y:S01]  /*1ac70*/  FFMA.FTZ R160, R160, UR56, -R7.reuse ;  /* 0x00000038a0a07c23 */ /* 0x100fe20008010807 */
[----:B------:R-:W-:-:S01]  /*1ac80*/  FFMA.FTZ R162, R162, UR56, -R7 ;  /* 0x00000038a2a27c23 */ /* 0x000fc20008010807 */
[----:B------:R-:W0:Y:S01]  /*1ac90*/  MUFU.EX2 R6, R6 ;  /* 0x0000000600067308 */ /* 0x000e220000000800 */
[----:B------:R-:W-:Y:S01]  /*1aca0*/  FSEL R14, R14, -INF , !P2 ;  /* 0xff8000000e0e7808 */ /* 0x000fe20005000000 */
[--C-:B------:R-:W-:Y:S01]  /*1acb0*/  FFMA.FTZ R164, R164, UR56, -R7.reuse ;  /* 0x00000038a4a47c23 */ /* 0x100fe20008010807 */
[----:B------:R-:W-:Y:S01]  /*1acc0*/  ISETP.GT.AND P2, PT, R180, 0x9, P3 ;  /* 0x00000009b400780c */ /* 0x000fe20001f44270 */
[--C-:B------:R-:W-:Y:S01]  /*1acd0*/  FFMA.FTZ R166, R166, UR56, -R7.reuse ;  /* 0x00000038a6a67c23 */ /* 0x100fe20008010807 */
[----:B------:R-:W-:-:S01]  /*1ace0*/  FFMA.FTZ R168, R168, UR56, -R7 ;  /* 0x00000038a8a87c23 */ /* 0x000fc20008010807 */
[--C-:B------:R-:W-:Y:S01]  /*1acf0*/  FFMA.FTZ R169, R169, UR56, -R7.reuse ;  /* 0x00000038a9a97c23 */ /* 0x100fe20008010807 */
[----:B------:R-:W-:Y:S01]  /*1ad00*/  ISETP.LT.OR P2, PT, R179, 0xa, P2 ;  /* 0x0000000ab300780c */ /* 0x000fe20001741670 */
[----:B------:R-:W1:Y:S01]  /*1ad10*/  MUFU.EX2 R15, R15 ;  /* 0x0000000f000f7308 */ /* 0x000e620000000800 */
[----:B------:R-:W-:-:S01]  /*1ad20*/  FFMA.FTZ R172, R172, UR56, -R7 ;  /* 0x00000038acac7c23 */ /* 0x000fc20008010807 */
[--C-:B------:R-:W-:Y:S01]  /*1ad30*/  FFMA.FTZ R175, R175, UR56, -R7.reuse ;  /* 0x00000038afaf7c23 */ /* 0x100fe20008010807 */
[----:B------:R-:W-:Y:S01]  /*1ad40*/  FSEL R21, R21, -INF , !P2 ;  /* 0xff80000015157808 */ /* 0x000fe20005000000 */
[--C-:B------:R-:W-:Y:S01]  /*1ad50*/  FFMA.FTZ R178, R178, UR56, -R7.reuse ;  /* 0x00000038b2b27c23 */ /* 0x100fe20008010807 */
[----:B------:R-:W-:Y:S01]  /*1ad60*/  ISETP.GT.AND P2, PT, R180, 0x10, P3 ;  /* 0x00000010b400780c */ /* 0x000fe20001f44270 */
[----:B------:R-:W-:-:S02]  /*1ad70*/  FFMA.FTZ R7, R177, UR56, -R7 ;  /* 0x00000038b1077c23 */ /* 0x000fc40008010807 */
[----:B------:R-:W-:Y:S01]  /*1ad80*/  MUFU.EX2 R152, R152 ;  /* 0x0000009800987308 */ /* 0x000fe20000000800 */
[----:B------:R-:W-:Y:S01]  /*1ad90*/  ISETP.LT.OR P2, PT, R179, 0x11, P2 ;  /* 0x00000011b300780c */ /* 0x000fe20001741670 */
[----:B0-----:R-:W-:-:S03]  /*1ada0*/  FFMA.FTZ R3, R6, R3, R13 ;  /* 0x0000000306037223 */ /* 0x001fc6000001000d */
[----:B------:R-:W-:Y:S02]  /*1adb0*/  FSEL R153, R153, -INF , !P2 ;  /* 0xff80000099997808 */ /* 0x000fe40005000000 */
[----:B------:R-:W-:Y:S01]  /*1adc0*/  ISETP.GT.AND P2, PT, R180, 0x11, P3 ;  /* 0x00000011b400780c */ /* 0x000fe20001f44270 */
[----:B------:R-:W-:Y:S01]  /*1add0*/  MUFU.EX2 R154, R154 ;  /* 0x0000009a009a7308 */ /* 0x000fe20000000800 */
[----:B-1----:R-:W-:-:S02]  /*1ade0*/  FADD.FTZ R3, R15, R3 ;  /* 0x000000030f037221 */ /* 0x002fc40000010000 */
        /* <DEDUP_REMOVED lines=38> */
[----:B------:R-:W-:-:S03]  /*1b050*/  ISETP.LT.OR P2, PT, R179, 0x1, P2 ;  /* 0x00000001b300780c */ /* 0x000fc60001741670 */
[----:B------:R-:W-:Y:S01]  /*1b060*/  MUFU.EX2 R7, R7 ;  /* 0x0000000700077308 */ /* 0x000fe20000000800 */
[----:B------:R-:W-:Y:S02]  /*1b070*/  FSEL R10, R9, -INF , !P2 ;  /* 0xff800000090a7808 */ /* 0x000fe40005000000 */
[----:B------:R-:W-:Y:S02]  /*1b080*/  ISETP.GT.AND P2, PT, R180, 0x38, P3 ;  /* 0x00000038b400780c */ /* 0x000fe40001f44270 */
        /* <DEDUP_REMOVED lines=97> */
.L_x_1614:
[----:B------:R-:W-:Y:S01]  /*1b6a0*/  IMAD R176, R200, 0x8, R16 ;  /* 0x00000008c8b07824 */ /* 0x000fe200078e0210 */
[----:B------:R-:W-:Y:S01]  /*1b6b0*/  ISETP.GT.AND P2, PT, R5, R204, PT ;  /* 0x000000cc0500720c */ /* 0x000fe20003f44270 */
[----:B------:R-:W-:Y:S01]  /*1b6c0*/  IMAD.U32 R177, RZ, RZ, UR42 ;  /* 0x0000002affb17e24 */ /* 0x000fe2000f8e00ff */
[----:B------:R-:W-:Y:S01]  /*1b6d0*/  F2FP.SATFINITE.E4M3.F32.PACK_AB_MERGE_C R152, R154, R152, RZ ;  /* 0x000000989a98723e */ /* 0x000fe200048070ff */
[----:B------:R-:W-:Y:S01]  /*1b6e0*/  VIADD R176, R176, 0x28460 ;  /* 0x00028460b0b07836 */ /* 0x000fe20000000000 */
        /* <DEDUP_REMOVED lines=17> */
[-C--:B------:R-:W-:Y:S01]  /*1b800*/  FMUL.FTZ R42, R42, R11.reuse ;  /* 0x0000000b2a2a7220 */ /* 0x080fe20000410000 */
[----:B------:R-:W-:Y:S01]  /*1b810*/  F2FP.SATFINITE.E4M3.F32.PACK_AB_MERGE_C R14, R12, R10, R14 ;  /* 0x0000000a0c0e723e */ /* 0x000fe2000480700e */
[----:B------:R0:W-:Y:S01]  /*1b820*/  SYNCS.ARRIVE.TRANS64.RED.A1T0 RZ, [R176+URZ], RZ ;  /* 0x000000ffb0ff79a7 */ /* 0x0001e2000810043f */
        /* <DEDUP_REMOVED lines=140> */
.L_x_1596:
[----:B------:R-:W-:Y:S05]  /*1c0f0*/  WARPSYNC.ALL ;  /* 0x0000000000007948 */ /* 0x000fea0003800000 */
[----:B------:R-:W-:Y:S06]  /*1c100*/  BAR.ARV 0x8, 0x180 ;  /* 0x0206000000007b1d */ /* 0x000fec0000002000 */
[----:B------:R-:W-:Y:S05]  /*1c110*/  @!P0 BRA `(.L_x_1616) ;  /* 0x0000000000048947 */ /* 0x000fea0003800000 */
[----:B------:R-:W-:Y:S01]  /*1c120*/  BPT.TRAP 0x1 ;  /* 0x000000040000795c */ /* 0x000fe20000300000 */
.L_x_1616:
[----:B------:R-:W-:Y:S01]  /*1c130*/  IMAD R10, R200, 0x8, R16 ;  /* 0x00000008c80a7824 */ /* 0x000fe200078e0210 */
[----:B------:R-:W-:-:S04]  /*1c140*/  SHF.L.U32 R2, R193, 0x1f, RZ ;  /* 0x0000001fc1027819 */ /* 0x000fc800000006ff */
[----:B------:R0:W1:Y:S01]  /*1c150*/  SYNCS.PHASECHK.TRANS64.TRYWAIT P1, [R10+URZ+0x28450], R2 ;  /* 0x028450020a0075a7 */ /* 0x000062000802017f */
[----:B------:R-:W-:Y:S05]  /*1c160*/  @!P0 BRA `(.L_x_1617) ;  /* 0x0000000000048947 */ /* 0x000fea0003800000 */
[----:B------:R-:W-:Y:S01]  /*1c170*/  BPT.TRAP 0x1 ;  /* 0x000000040000795c */ /* 0x000fe20000300000 */
.L_x_1617:
[----:B-1----:R-:W-:Y:S05]  /*1c180*/  @P1 BRA `(.L_x_1618) ;  /* 0x0000000000081947 */ /* 0x002fea0003800000 */
[----:B------:R-:W1:Y:S02]  /*1c190*/  SYNCS.PHASECHK.TRANS64.TRYWAIT P1, [R10+URZ+0x28450], R2 ;  /* 0x028450020a0075a7 */ /* 0x000e64000802017f */
[----:B-1----:R-:W-:Y:S05]  /*1c1a0*/  @!P1 BRA `(.L_x_1619) ;  /* 0x0000011400609947 */ /* 0x002fea0003800000 */
.L_x_1618:
[----:B------:R-:W-:Y:S01]  /*1c1b0*/  VIADD R16, R16, 0x8000 ;  /* 0x0000800010107836 */ /* 0x000fe20000000000 */
[----:B------:R-:W-:Y:S05]  /*1c1c0*/  WARPSYNC.ALL ;  /* 0x0000000000007948 */ /* 0x000fea0003800000 */
[----:B------:R-:W-:Y:S01]  /*1c1d0*/  SHF.R.U32.HI R16, RZ, 0x4, R16 ;  /* 0x00000004ff107819 */ /* 0x000fe20000011610 */
[----:B------:R-:W-:Y:S01]  /*1c1e0*/  ULDC.64 UR4, c[0x0][0x9a0] ;  /* 0x0002680000047ab9 */ /* 0x000fe20000000a00 */
[----:B------:R-:W-:Y:S01]  /*1c1f0*/  IMAD.MOV.U32 R5, RZ, RZ, -0x7fffffe0 ;  /* 0x80000020ff057424 */ /* 0x000fe200078e00ff */
[----:B------:R-:W-:Y:S01]  /*1c200*/  ISETP.NE.U32.AND P1, PT, RZ, UR4, PT ;  /* 0x00000004ff007c0c */ /* 0x000fe2000bf25070 */
[----:B------:R-:W-:Y:S01]  /*1c210*/  WARPGROUP.ARRIVE ;  /* 0x00000000000079c5 */ /* 0x000fe20000000000 */
[----:B------:R-:W-:-:S02]  /*1c220*/  LOP3.LUT R16, R16, 0x3fff, RZ, 0xc0, !PT ;  /* 0x00003fff10107812 */ /* 0x000fc400078ec0ff */
[----:B------:R-:W-:Y:S02]  /*1c230*/  ISETP.NE.AND.EX P1, PT, RZ, UR5, PT, P1 ;  /* 0x00000005ff007c0c */ /* 0x000fe4000bf25310 */
[----:B------:R-:W-:Y:S02]  /*1c240*/  LOP3.LUT R16, R16, 0x10000, RZ, 0xfc, !PT ;  /* 0x0001000010107812 */ /* 0x000fe400078efcff */
[----:B------:R-:W-:Y:S01]  /*1c250*/  R2UR UR7, R5 ;  /* 0x00000000050772ca */ /* 0x000fe200000e0000 */
[----:B------:R-:W-:Y:S02]  /*1c260*/  IMAD.MOV.U32 R5, RZ, RZ, -0x7fffffe0 ;  /* 0x80000020ff057424 */ /* 0x000fe400078e00ff */
[----:B------:R-:W-:-:S05]  /*1c270*/  IMAD R4, R200, 0x400, R16 ;  /* 0x00000400c8047824 */ /* 0x000fca00078e0210 */
[C---:B------:R-:W-:Y:S01]  /*1c280*/  R2UR UR6, R4.reuse ;  /* 0x00000000040672ca */ /* 0x040fe200000e0000 */
[----:B------:R-:W2:Y:S01]  /*1c290*/  @P1 LDC.64 R6, c[0x0][0x9c8] ;  /* 0x00027200ff061b82 */ /* 0x000ea20000000a00 */
[----:B------:R-:W-:Y:S01]  /*1c2a0*/  VIADD R4, R4, 0x2 ;  /* 0x0000000204047836 */ /* 0x000fe20000000000 */
[----:B01----:R-:W-:-:S10]  /*1c2b0*/  @P1 SHF.R.S32.HI R2, RZ, 0x1f, R207 ;  /* 0x0000001fff021819 */ /* 0x003fd400000114cf */
[----:B------:R-:W-:Y:S01]  /*1c2c0*/  QGMMA.64x256x32.F32.E4M3.E4M3 R24, R188, gdesc[UR4], R24, gsb0 ;  /* 0x03e00004bc187df3 */ /* 0x000fe20008000818 */
[----:B------:R-:W-:Y:S02]  /*1c2d0*/  R2UR UR6, R4 ;  /* 0x00000000040672ca */ /* 0x000fe400000e0000 */
[----:B------:R-:W-:Y:S02]  /*1c2e0*/  R2UR UR7, R5 ;  /* 0x00000000050772ca */ /* 0x000fe400000e0000 */
[----:B------:R-:W0:Y:S01]  /*1c2f0*/  @P1 LDC.64 R4, c[0x0][0x9d0] ;  /* 0x00027400ff041b82 */ /* 0x000e220000000a00 */
[----:B--2---:R-:W-:-:S04]  /*1c300*/  @P1 IMAD R2, R2, R6, RZ ;  /* 0x0000000602021224 */ /* 0x004fc800078e02ff */
[C---:B------:R-:W-:Y:S02]  /*1c310*/  @P1 IMAD R2, R207.reuse, R7, R2 ;  /* 0x00000007cf021224 */ /* 0x040fe400078e0202 */
[----:B------:R-:W-:-:S04]  /*1c320*/  @P1 IMAD.WIDE.U32 R6, R207, R6, RZ ;  /* 0x00000006cf061225 */ /* 0x000fc800078e00ff */
[----:B------:R-:W-:Y:S02]  /*1c330*/  @P1 IMAD.IADD R7, R7, 0x1, R2 ;  /* 0x0000000107071824 */ /* 0x000fe400078e0202 */
[----:B------:R-:W-:Y:S02]  /*1c340*/  IMAD.MOV.U32 R2, RZ, RZ, 0x3f800000 ;  /* 0x3f800000ff027424 */ /* 0x000fe400078e00ff */
[----:B0-----:R-:W-:-:S04]  /*1c350*/  @P1 IMAD.WIDE.U32 R6, R211, R4, R6 ;  /* 0x00000004d3061225 */ /* 0x001fc800078e0006 */
[----:B------:R-:W-:Y:S01]  /*1c360*/  @P1 IMAD R5, R211, R5, R7 ;  /* 0x00000005d3051224 */ /* 0x000fe200078e0207 */
[----:B------:R-:W-:-:S04]  /*1c370*/  @P1 LEA R4, P2, R6, UR4, 0x2 ;  /* 0x0000000406041c11 */ /* 0x000fc8000f8410ff */
[----:B------:R-:W-:-:S05]  /*1c380*/  @P1 LEA.HI.X R5, R6, UR5, R5, 0x2, P2 ;  /* 0x0000000506051c11 */ /* 0x000fca00090f1405 */
[----:B------:R0:W2:Y:S04]  /*1c390*/  @P1 LDG.E R2, desc[UR46][R4.64] ;  /* 0x0000002e04021981 */ /* 0x0000a8000c1e1900 */
[----:B0-----:R-:W0:Y:S02]  /*1c3a0*/  SHFL.BFLY PT, R4, R3, 0x2, 0x1f ;  /* 0x0c401f0003047f89 */ /* 0x001e2400000e0000 */
[----:B0-----:R-:W-:-:S05]  /*1c3b0*/  FADD.FTZ R3, R4, R3 ;  /* 0x0000000304037221 */ /* 0x001fca0000010000 */
[----:B------:R-:W0:Y:S04]  /*1c3c0*/  SHFL.BFLY PT, R5, R3, 0x1, 0x1f ;  /* 0x0c201f0003057f89 */ /* 0x000e2800000e0000 */
[----:B------:R-:W1:Y:S01]  /*1c3d0*/  SHFL.BFLY PT, R4, R0, 0x2, 0x1f ;  /* 0x0c401f0000047f89 */ /* 0x000e6200000e0000 */
[----:B0-----:R-:W-:-:S04]  /*1c3e0*/  FADD.FTZ R3, R3, R5 ;  /* 0x0000000503037221 */ /* 0x001fc80000010000 */
[----:B------:R-:W-:-:S05]  /*1c3f0*/  FMUL.FTZ R6, R3, 0.00390625 ;  /* 0x3b80000003067820 */ /* 0x000fca0000410000 */
[----:B------:R-:W-:Y:S01]  /*1c400*/  FSETP.NE.FTZ.AND P1, PT, R6, RZ, PT ;  /* 0x000000ff0600720b */ /* 0x000fe20003f35000 */
[----:B-1----:R-:W-:-:S05]  /*1c410*/  FADD.FTZ R0, R4, R0 ;  /* 0x0000000004007221 */ /* 0x002fca0000010000 */
[----:B------:R-:W0:Y:S07]  /*1c420*/  SHFL.BFLY PT, R4, R0, 0x1, 0x1f ;  /* 0x0c201f0000047f89 */ /* 0x000e2e00000e0000 */
[----:B------:R-:W1:Y:S01]  /*1c430*/  @P1 MUFU.LG2 R6, R6 ;  /* 0x0000000600061308 */ /* 0x000e620000000c00 */
[----:B------:R-:W-:-:S04]  /*1c440*/  IMAD.U32 R5, RZ, RZ, UR56 ;  /* 0x00000038ff057e24 */ /* 0x000fc8000f8e00ff */
[----:B------:R-:W-:Y:S01]  /*1c450*/  @P1 FMUL.FTZ R5, R5, 0.69314718246459960938 ;  /* 0x3f31721805051820 */ /* 0x000fe20000410000 */
[----:B------:R-:W-:Y:S02]  /*1c460*/  IMAD.MOV.U32 R163, RZ, RZ, -0x800000 ;  /* 0xff800000ffa37424 */ /* 0x000fe400078e00ff */
[----:B-1----:R-:W-:Y:S01]  /*1c470*/  @P1 FMUL.FTZ R6, R6, 0.69314718246459960938 ;  /* 0x3f31721806061820 */ /* 0x002fe20000410000 */
[----:B------:R-:W-:Y:S02]  /*1c480*/  WARPGROUP.DEPBAR.LE gsb0, 0x0 ;  /* 0x00008000000079c5 */ /* 0x000fe40000010000 */
[----:B------:R-:W-:-:S06]  /*1c490*/  WARPGROUP.ARRIVE ;  /* 0x00000000000079c5 */ /* 0x000fcc0000000000 */
[----:B------:R-:W-:Y:S01]  /*1c4a0*/  QGMMA.64x256x32.F32.E4M3.E4M3 R24, R184, gdesc[UR4], R24, gsb0 ;  /* 0x03e00004b8187df3 */ /* 0x000fe20008000818 */
[----:B------:R-:W-:-:S01]  /*1c4b0*/  @P1 FFMA.FTZ R163, R5, R8, R6 ;  /* 0x0000000805a31223 */ /* 0x000fc20000010006 */
[----:B0-----:R-:W-:Y:S01]  /*1c4c0*/  FADD.FTZ R5, R0, R4 ;  /* 0x0000000400057221 */ /* 0x001fe20000010000 */
[----:B------:R-:W-:-:S03]  /*1c4d0*/  FSETP.NE.FTZ.AND P1, PT, R3, RZ, PT ;  /* 0x000000ff0300720b */ /* 0x000fc60003f35000 */
[----:B------:R-:W-:Y:S01]  /*1c4e0*/  FMUL.FTZ R6, R5, 0.00390625 ;  /* 0x3b80000005067820 */ /* 0x000fe20000410000 */
[----:B------:R-:W-:-:S04]  /*1c4f0*/  IMAD.MOV.U32 R0, RZ, RZ, RZ ;  /* 0x000000ffff007224 */ /* 0x000fc800078e00ff */
[----:B------:R-:W-:-:S05]  /*1c500*/  FSETP.NE.FTZ.AND P2, PT, R6, RZ, PT ;  /* 0x000000ff0600720b */ /* 0x000fca0003f55000 */
[----:B------:R0:W-:Y:S01]  /*1c510*/  @P1 MUFU.RCP R0, R3 ;  /* 0x0000000300001308 */ /* 0x0001e20000001000 */
[----:B------:R-:W-:Y:S01]  /*1c520*/  FSETP.NE.FTZ.AND P1, PT, R5, RZ, PT ;  /* 0x000000ff0500720b */ /* 0x000fe20003f35000 */
[----:B------:R-:W-:-:S06]  /*1c530*/  IMAD.MOV.U32 R4, RZ, RZ, RZ ;  /* 0x000000ffff047224 */ /* 0x000fcc00078e00ff */
[----:B------:R-:W1:Y:S01]  /*1c540*/  @P2 MUFU.LG2 R6, R6 ;  /* 0x0000000600062308 */ /* 0x000e620000000c00 */
[----:B0-----:R-:W-:-:S07]  /*1c550*/  IMAD.U32 R3, RZ, RZ, UR56 ;  /* 0x00000038ff037e24 */ /* 0x001fce000f8e00ff */
[----:B------:R-:W0:Y:S01]  /*1c560*/  @P1 MUFU.RCP R4, R5 ;  /* 0x0000000500041308 */ /* 0x000e220000001000 */
[----:B------:R-:W-:Y:S01]  /*1c570*/  @P2 FMUL.FTZ R3, R3, 0.69314718246459960938 ;  /* 0x3f31721803032820 */ /* 0x000fe20000410000 */
[----:B------:R-:W-:Y:S02]  /*1c580*/  IMAD.MOV.U32 R162, RZ, RZ, -0x800000 ;  /* 0xff800000ffa27424 */ /* 0x000fe400078e00ff */
[----:B-1----:R-:W-:-:S04]  /*1c590*/  @P2 FMUL.FTZ R6, R6, 0.69314718246459960938 ;  /* 0x3f31721806062820 */ /* 0x002fc80000410000 */
[----:B------:R-:W-:Y:S01]  /*1c5a0*/  @P2 FFMA.FTZ R162, R3, R9, R6 ;  /* 0x0000000903a22223 */ /* 0x000fe20000010006 */
[-C--:B--2---:R-:W-:Y:S01]  /*1c5b0*/  FMUL.FTZ R3, R0, R2.reuse ;  /* 0x0000000200037220 */ /* 0x084fe20000410000 */
[----:B0-----:R-:W-:Y:S01]  /*1c5c0*/  FMUL.FTZ R2, R4, R2 ;  /* 0x0000000204027220 */ /* 0x001fe20000410000 */
[----:B------:R-:W-:Y:S02]  /*1c5d0*/  WARPGROUP.DEPBAR.LE gsb0, 0x0 ;  /* 0x00008000000079c5 */ /* 0x000fe40000010000 */
[----:B------:R-:W-:Y:S05]  /*1c5e0*/  @!P0 BRA `(.L_x_1620) ;  /* 0x0000000000048947 */ /* 0x000fea0003800000 */
[----:B------:R-:W-:Y:S01]  /*1c5f0*/  BPT.TRAP 0x1 ;  /* 0x000000040000795c */ /* 0x000fe20000300000 */
.L_x_1620:
[----:B------:R-:W-:Y:S02]  /*1c600*/  VIADD R10, R10, 0x28460 ;  /* 0x000284600a0a7836 */ /* 0x000fe40000000000 */
[-C--:B------:R-:W-:Y:S01]  /*1c610*/  FMUL.FTZ R6, R146, R2.reuse ;  /* 0x0000000292067220 */ /* 0x080fe20000410000 */
[----:B------:R-:W-:Y:S02]  /*1c620*/  IMAD.U32 R0, RZ, RZ, UR42 ;  /* 0x0000002aff007e24 */ /* 0x000fe4000f8e00ff */
[-C--:B------:R-:W-:Y:S01]  /*1c630*/  FMUL.FTZ R152, R31, R2.reuse ;  /* 0x000000021f987220 */ /* 0x080fe20000410000 */
[----:B------:R-:W-:Y:S02]  /*1c640*/  VIADD R200, R200, 0x1 ;  /* 0x00000001c8c87836 */ /* 0x000fe40000000000 */
[-C--:B------:R-:W-:Y:S01]  /*1c650*/  FMUL.FTZ R153, R34, R2.reuse ;  /* 0x0000000222997220 */ /* 0x080fe20000410000 */
[-C--:B------:R-:W-:Y:S01]  /*1c660*/  FMUL.FTZ R154, R39, R2.reuse ;  /* 0x00000002279a7220 */ /* 0x080fe20000410000 */
[----:B------:R-:W-:Y:S01]  /*1c670*/  PRMT R0, R0, 0x654, R10 ;  /* 0x0000065400007816 */ /* 0x000fe2000000000a */
[-C--:B------:R-:W-:Y:S01]  /*1c680*/  FMUL.FTZ R155, R42, R2.reuse ;  /* 0x000000022a9b7220 */ /* 0x080fe20000410000 */
[----:B------:R-:W-:Y:S01]  /*1c690*/  ISETP.NE.AND P1, PT, R200, 0x2, PT ;  /* 0x00000002c800780c */ /* 0x000fe20003f25270 */
        /* <DEDUP_REMOVED lines=129> */
.L_x_1490:
[----:B------:R-:W-:Y:S05]  /*1ceb0*/  WARPSYNC.ALL ;  /* 0x0000000000007948 */ /* 0x000fea0003800000 */
[----:B------:R-:W0:Y:S08]  /*1cec0*/  S2UR UR42, SR_CgaCtaId ;  /* 0x00000000002a79c3 */ /* 0x000e300000008800 */
[----:B------:R-:W-:Y:S01]  /*1ced0*/  BAR.SYNC.DEFER_BLOCKING 0x5, 0x180 ;  /* 0x0146000000007b1d */ /* 0x000fe20000010000 */
[----:B------:R-:W-:-:S05]  /*1cee0*/  ISETP.NE.AND P1, PT, R217, RZ, PT ;  /* 0x000000ffd900720c */ /* 0x000fca0003f25270 */
[----:B------:R-:W-:Y:S01]  /*1cef0*/  UMOV UR4, 0x400 ;  /* 0x0000040000047882 */ /* 0x000fe20000000000 */
[----:B------:R-:W-:Y:S07]  /*1cf00*/  BSSY B0, `(.L_x_1621) ;  /* 0x00006da000007945 */ /* 0x000fee0003800000 */
[----:B------:R-:W1:Y:S01]  /*1cf10*/  @!P1 LDC R217, c[0x0][0xad4] ;  /* 0x0002b500ffd99b82 */ /* 0x000e620000000800 */
[----:B0-----:R-:W-:-:S06]  /*1cf20*/  ULEA UR4, UR42, UR4, 0x18 ;  /* 0x000000042a047291 */ /* 0x001fcc000f8ec03f */
[----:B------:R-:W-:-:S05]  /*1cf30*/  IMAD.U32 R16, RZ, RZ, UR4 ;  /* 0x00000004ff107e24 */ /* 0x000fca000f8e00ff */
[----:B------:R0:W2:Y:S01]  /*1cf40*/  LDS.128 R204, [R16+0x284d0] ;  /* 0x0284d00010cc7984 */ /* 0x0000a20000000c00 */
[----:B------:R-:W-:Y:S06]  /*1cf50*/  BAR.ARV 0x4, 0x180 ;  /* 0x0106000000007b1d */ /* 0x000fec0000002000 */
[----:B------:R-:W-:Y:S05]  /*1cf60*/  @P0 BRA `(.L_x_1622) ;  /* 0x0000005c00c00947 */ /* 0x000fea0003800000 */
[----:B------:R-:W3:Y:S01]  /*1cf70*/  LDL R3, [R1+0xac] ;  /* 0x0000ac0001037983 */ /* 0x000ee20000100800 */
[----:B------:R-:W-:Y:S01]  /*1cf80*/  ULDC.64 UR4, c[0x4][0x140] ;  /* 0x0100500000047ab9 */ /* 0x000fe20000000a00 */
[----:B------:R-:W4:Y:S01]  /*1cf90*/  S2R R2, SR_SWINHI ;  /* 0x0000000000027919 */ /* 0x000f220000002f00 */
[----:B------:R-:W-:Y:S02]  /*1cfa0*/  MOV R32, R16 ;  /* 0x0000001000207202 */ /* 0x000fe40000000f00 */
[----:B----4-:R-:W-:-:S03]  /*1cfb0*/  MOV R33, R2 ;  /* 0x0000000200217202 */ /* 0x010fc60000000f00 */
[----:B---3--:R-:W-:-:S03]  /*1cfc0*/  IMAD.WIDE R2, R3, 0x2, R32 ;  /* 0x0000000203027825 */ /* 0x008fc600078e0220 */
[C---:B-----5:R-:W-:Y:S02]  /*1cfd0*/  IADD3 R38, P5, R2.reuse, 0xc000, RZ ;  /* 0x0000c00002267810 */ /* 0x060fe40007fbe0ff */
[----:B------:R-:W-:Y:S02]  /*1cfe0*/  IADD3 R42, P1, R2, 0xc060, RZ ;  /* 0x0000c060022a7810 */ /* 0x000fe40007f3e0ff */
[----:B------:R-:W-:Y:S02]  /*1cff0*/  LOP3.LUT R39, R38, 0x380, RZ, 0xc0, !PT ;  /* 0x0000038026277812 */ /* 0x000fe400078ec0ff */
[----:B------:R-:W-:Y:S01]  /*1d000*/  LOP3.LUT R4, R42, 0x380, RZ, 0xc0, !PT ;  /* 0x000003802a047812 */ /* 0x000fe200078ec0ff */
[----:B------:R-:W-:Y:S01]  /*1d010*/  IMAD.X R43, RZ, RZ, R3, P1 ;  /* 0x000000ffff2b7224 */ /* 0x000fe200008e0603 */
[----:B------:R-:W-:Y:S02]  /*1d020*/  SHF.R.U64 R39, R39, 0x3, RZ ;  /* 0x0000000327277819 */ /* 0x000fe400000012ff */
[----:B------:R-:W-:-:S02]  /*1d030*/  IADD3 R46, P0, R2, 0xc040, RZ ;  /* 0x0000c040022e7810 */ /* 0x000fc40007f1e0ff */
[----:B------:R-:W-:Y:S01]  /*1d040*/  LOP3.LUT R38, R39, R38, RZ, 0x3c, !PT ;  /* 0x0000002627267212 */ /* 0x000fe200078e3cff */
[--C-:B------:R-:W-:Y:S01]  /*1d050*/  IMAD.X R39, RZ, RZ, R3.reuse, P5 ;  /* 0x000000ffff277224 */ /* 0x100fe200028e0603 */
[----:B------:R-:W-:Y:S02]  /*1d060*/  SHF.R.U64 R4, R4, 0x3, RZ ;  /* 0x0000000304047819 */ /* 0x000fe400000012ff */
[----:B------:R-:W-:Y:S02]  /*1d070*/  LOP3.LUT R47, R46, 0x380, RZ, 0xc0, !PT ;  /* 0x000003802e2f7812 */ /* 0x000fe400078ec0ff */
[C---:B------:R-:W-:Y:S02]  /*1d080*/  IADD3 R20, P5, R2.reuse, 0x4040, RZ ;  /* 0x0000404002147810 */ /* 0x040fe40007fbe0ff */
[----:B------:R-:W-:Y:S02]  /*1d090*/  IADD3 R26, P4, R2, 0x8060, RZ ;  /* 0x00008060021a7810 */ /* 0x000fe40007f9e0ff */
[----:B------:R-:W-:Y:S01]  /*1d0a0*/  LOP3.LUT R42, R4, R42, RZ, 0x3c, !PT ;  /* 0x0000002a042a7212 */ /* 0x000fe200078e3cff */
[----:B------:R-:W-:Y:S01]  /*1d0b0*/  IMAD.X R21, RZ, RZ, R3, P5 ;  /* 0x000000ffff157224 */ /* 0x000fe200028e0603 */
[----:B------:R-:W-:-:S02]  /*1d0c0*/  SHF.R.U64 R47, R47, 0x3, RZ ;  /* 0x000000032f2f7819 */ /* 0x000fc400000012ff */
[----:B------:R-:W-:Y:S02]  /*1d0d0*/  LOP3.LUT R4, R20, 0x380, RZ, 0xc0, !PT ;  /* 0x0000038014047812 */ /* 0x000fe400078ec0ff */
[----:B------:R-:W-:Y:S02]  /*1d0e0*/  LOP3.LUT R27, R26, 0x380, RZ, 0xc0, !PT ;  /* 0x000003801a1b7812 */ /* 0x000fe400078ec0ff */
[----:B------:R-:W-:Y:S01]  /*1d0f0*/  LOP3.LUT R46, R47, R46, RZ, 0x3c, !PT ;  /* 0x0000002e2f2e7212 */ /* 0x000fe200078e3cff */
[----:B------:R-:W-:Y:S01]  /*1d100*/  IMAD.X R47, RZ, RZ, R3, P0 ;  /* 0x000000ffff2f7224 */ /* 0x000fe200000e0603 */
[----:B------:R-:W-:Y:S02]  /*1d110*/  SHF.R.U64 R4, R4, 0x3, RZ ;  /* 0x0000000304047819 */ /* 0x000fe400000012ff */
[----:B------:R-:W-:Y:S02]  /*1d120*/  IADD3 R34, P3, R2, 0xc020, RZ ;  /* 0x0000c02002227810 */ /* 0x000fe40007f7e0ff */
[----:B------:R-:W-:-:S02]  /*1d130*/  SHF.R.U64 R27, R27, 0x3, RZ ;  /* 0x000000031b1b7819 */ /* 0x000fc400000012ff */
[----:B------:R-:W-:Y:S02]  /*1d140*/  LOP3.LUT R20, R4, R20, RZ, 0x3c, !PT ;  /* 0x0000001404147212 */ /* 0x000fe400078e3cff */
[----:B------:R-:W-:Y:S02]  /*1d150*/  MOV R9, R42 ;  /* 0x0000002a00097202 */ /* 0x000fe40000000f00 */
[----:B------:R-:W-:Y:S02]  /*1d160*/  LOP3.LUT R35, R34, 0x380, RZ, 0xc0, !PT ;  /* 0x0000038022237812 */ /* 0x000fe400078ec0ff */
[----:B------:R-:W-:Y:S01]  /*1d170*/  LOP3.LUT R26, R27, R26, RZ, 0x3c, !PT ;  /* 0x0000001a1b1a7212 */ /* 0x000fe200078e3cff */
[----:B------:R-:W-:Y:S01]  /*1d180*/  IMAD.X R27, RZ, RZ, R3, P4 ;  /* 0x000000ffff1b7224 */ /* 0x000fe200020e0603 */
[----:B------:R-:W-:Y:S01]  /*1d190*/  MOV R4, R46 ;  /* 0x0000002e00047202 */ /* 0x000fe20000000f00 */
[----:B------:R-:W-:Y:S01]  /*1d1a0*/  STL [R1+0x94], R9 ;  /* 0x0000940901007387 */ /* 0x000fe20000100800 */
[----:B------:R-:W-:-:S02]  /*1d1b0*/  IADD3 R42, P4, R2, 0x4020, RZ ;  /* 0x00004020022a7810 */ /* 0x000fc40007f9e0ff */
[----:B------:R-:W-:Y:S01]  /*1d1c0*/  IADD3 R30, P2, R2, 0x8040, RZ ;  /* 0x00008040021e7810 */ /* 0x000fe20007f5e0ff */
[----:B------:R3:W-:Y:S01]  /*1d1d0*/  STL [R1+0x90], R4 ;  /* 0x0000900401007387 */ /* 0x0007e20000100800 */
[----:B------:R-:W-:Y:S02]  /*1d1e0*/  SHF.R.U64 R35, R35, 0x3, RZ ;  /* 0x0000000323237819 */ /* 0x000fe400000012ff */
[----:B------:R-:W-:Y:S02]  /*1d1f0*/  LOP3.LUT R31, R30, 0x380, RZ, 0xc0, !PT ;  /* 0x000003801e1f7812 */ /* 0x000fe400078ec0ff */
[----:B------:R-:W-:Y:S01]  /*1d200*/  LOP3.LUT R34, R35, R34, RZ, 0x3c, !PT ;  /* 0x0000002223227212 */ /* 0x000fe200078e3cff */
[----:B------:R-:W-:Y:S01]  /*1d210*/  IMAD.X R35, RZ, RZ, R3, P3 ;  /* 0x000000ffff237224 */ /* 0x000fe200018e0603 */
[----:B------:R-:W-:Y:S02]  /*1d220*/  SHF.R.U64 R31, R31, 0x3, RZ ;  /* 0x000000031f1f7819 */ /* 0x000fe400000012ff */
[----:B------:R-:W-:-:S02]  /*1d230*/  IADD3 R10, P1, R2, 0x8020, RZ ;  /* 0x00008020020a7810 */ /* 0x000fc40007f3e0ff */
[----:B---3--:R-:W-:Y:S02]  /*1d240*/  LOP3.LUT R4, R42, 0x380, RZ, 0xc0, !PT ;  /* 0x000003802a047812 */ /* 0x008fe400078ec0ff */
[----:B------:R-:W-:Y:S02]  /*1d250*/  MOV R9, R34 ;  /* 0x0000002200097202 */ /* 0x000fe40000000f00 */
[----:B------:R-:W-:Y:S02]  /*1d260*/  SHF.R.U64 R4, R4, 0x3, RZ ;  /* 0x0000000304047819 */ /* 0x000fe400000012ff */
[----:B------:R-:W-:Y:S01]  /*1d270*/  LOP3.LUT R30, R31, R30, RZ, 0x3c, !PT ;  /* 0x0000001e1f1e7212 */ /* 0x000fe200078e3cff */
[----:B------:R-:W-:Y:S01]  /*1d280*/  IMAD.X R31, RZ, RZ, R3, P2 ;  /* 0x000000ffff1f7224 */ /* 0x000fe200010e0603 */
[----:B------:R-:W-:Y:S01]  /*1d290*/  LOP3.LUT R42, R4, R42, RZ, 0x3c, !PT ;  /* 0x0000002a042a7212 */ /* 0x000fe200078e3cff */
[----:B------:R3:W-:Y:S01]  /*1d2a0*/  STL [R1+0x8c], R9 ;  /* 0x00008c0901007387 */ /* 0x0007e20000100800 */
[----:B------:R-:W-:-:S02]  /*1d2b0*/  MOV R4, R38 ;  /* 0x0000002600047202 */ /* 0x000fc40000000f00 */
[----:B------:R-:W-:Y:S02]  /*1d2c0*/  IADD3 R34, P2, R2, 0x4000, RZ ;  /* 0x0000400002227810 */ /* 0x000fe40007f5e0ff */
[----:B------:R-:W-:Y:S01]  /*1d2d0*/  LOP3.LUT R11, R10, 0x380, RZ, 0xc0, !PT ;  /* 0x000003800a0b7812 */ /* 0x000fe200078ec0ff */
[----:B------:R4:W-:Y:S01]  /*1d2e0*/  STL [R1+0x88], R4 ;  /* 0x0000880401007387 */ /* 0x0009e20000100800 */
[----:B------:R-:W-:Y:S01]  /*1d2f0*/  IADD3 R12, P0, R2, 0x8000, RZ ;  /* 0x00008000020c7810 */ /* 0x000fe20007f1e0ff */
[--C-:B------:R-:W-:Y:S01]  /*1d300*/  IMAD.X R35, RZ, RZ, R3.reuse, P2 ;  /* 0x000000ffff237224 */ /* 0x100fe200010e0603 */
[----:B------:R-:W-:Y:S02]  /*1d310*/  SHF.R.U64 R11, R11, 0x3, RZ ;  /* 0x000000030b0b7819 */ /* 0x000fe400000012ff */
[----:B---3--:R-:W-:Y:S02]  /*1d320*/  MOV R9, R26 ;  /* 0x0000001a00097202 */ /* 0x008fe40000000f00 */
[----:B------:R-:W-:Y:S01]  /*1d330*/  LOP3.LUT R10, R11, R10, RZ, 0x3c, !PT ;  /* 0x0000000a0b0a7212 */ /* 0x000fe200078e3cff */
[----:B------:R-:W-:Y:S01]  /*1d340*/  IMAD.X R11, RZ, RZ, R3, P1 ;  /* 0x000000ffff0b7224 */ /* 0x000fe200008e0603 */
[----:B------:R-:W-:Y:S01]  /*1d350*/  LOP3.LUT R13, R12, 0x380, RZ, 0xc0, !PT ;  /* 0x000003800c0d7812 */ /* 0x000fe200078ec0ff */
[----:B------:R3:W-:Y:S01]  /*1d360*/  STL [R1+0x84], R9 ;  /* 0x0000840901007387 */ /* 0x0007e20000100800 */
[----:B----4-:R-:W-:-:S02]  /*1d370*/  LOP3.LUT R4, R34, 0x380, RZ, 0xc0, !PT ;  /* 0x0000038022047812 */ /* 0x010fc400078ec0ff */
[----:B------:R-:W-:Y:S02]  /*1d380*/  IADD3 R14, P3, R2, 0x4060, RZ ;  /* 0x00004060020e7810 */ /* 0x000fe40007f7e0ff */
[----:B------:R-:W-:Y:S02]  /*1d390*/  SHF.R.U64 R4, R4, 0x3, RZ ;  /* 0x0000000304047819 */ /* 0x000fe400000012ff */
[----:B------:R-:W-:Y:S02]  /*1d3a0*/  IADD3 R26, P1, R2, 0x60, RZ ;  /* 0x00000060021a7810 */ /* 0x000fe40007f3e0ff */
[----:B------:R-:W-:Y:S02]  /*1d3b0*/  LOP3.LUT R34, R4, R34, RZ, 0x3c, !PT ;  /* 0x0000002204227212 */ /* 0x000fe400078e3cff */
[----:B------:R-:W-:Y:S01]  /*1d3c0*/  MOV R4, R30 ;  /* 0x0000001e00047202 */ /* 0x000fe20000000f00 */
[----:B------:R-:W-:Y:S01]  /*1d3d0*/  IMAD.X R27, RZ, RZ, R3, P1 ;  /* 0x000000ffff1b7224 */ /* 0x000fe200008e0603 */
[----:B------:R-:W-:-:S02]  /*1d3e0*/  SHF.R.U64 R13, R13, 0x3, RZ ;  /* 0x000000030d0d7819 */ /* 0x000fc400000012ff */
[----:B------:R-:W-:Y:S01]  /*1d3f0*/  LOP3.LUT R15, R14, 0x380, RZ, 0xc0, !PT ;  /* 0x000003800e0f7812 */ /* 0x000fe200078ec0ff */
[----:B------:R4:W-:Y:S01]  /*1d400*/  STL [R1+0x80], R4 ;  /* 0x0000800401007387 */ /* 0x0009e20000100800 */
[----:B------:R-:W-:Y:S01]  /*1d410*/  LOP3.LUT R12, R13, R12, RZ, 0x3c, !PT ;  /* 0x0000000c0d0c7212 */ /* 0x000fe200078e3cff */
[--C-:B------:R-:W-:Y:S01]  /*1d420*/  IMAD.X R13, RZ, RZ, R3.reuse, P0 ;  /* 0x000000ffff0d7224 */ /* 0x100fe200000e0603 */
[----:B------:R-:W-:Y:S02]  /*1d430*/  SHF.R.U64 R15, R15, 0x3, RZ ;  /* 0x000000030f0f7819 */ /* 0x000fe400000012ff */
[----:B---3--:R-:W-:Y:S02]  /*1d440*/  MOV R9, R10 ;  /* 0x0000000a00097202 */ /* 0x008fe40000000f00 */
[----:B------:R-:W-:Y:S01]  /*1d450*/  LOP3.LUT R14, R15, R14, RZ, 0x3c, !PT ;  /* 0x0000000e0f0e7212 */ /* 0x000fe200078e3cff */
[----:B------:R-:W-:Y:S01]  /*1d460*/  IMAD.X R15, RZ, RZ, R3, P3 ;  /* 0x000000ffff0f7224 */ /* 0x000fe200018e0603 */
[----:B------:R-:W-:Y:S01]  /*1d470*/  IADD3.X R43, RZ, R3, RZ, P4, !PT ;  /* 0x00000003ff2b7210 */ /* 0x000fe200027fe4ff */
[----:B------:R3:W-:Y:S01]  /*1d480*/  STL [R1+0x7c], R9 ;  /* 0x00007c0901007387 */ /* 0x0007e20000100800 */
[----:B----4-:R-:W-:-:S02]  /*1d490*/  LOP3.LUT R4, R26, 0x380, RZ, 0xc0, !PT ;  /* 0x000003801a047812 */ /* 0x010fc400078ec0ff */
[----:B------:R-:W-:Y:S02]  /*1d4a0*/  IADD3 R10, P0, R2, 0x40, RZ ;  /* 0x00000040020a7810 */ /* 0x000fe40007f1e0ff */
[----:B------:R-:W-:-:S03]  /*1d4b0*/  SHF.R.U64 R4, R4, 0x3, RZ ;  /* 0x0000000304047819 */ /* 0x000fc600000012ff */
[----:B------:R-:W-:Y:S01]  /*1d4c0*/  IMAD.X R11, RZ, RZ, R3, P0 ;  /* 0x000000ffff0b7224 */ /* 0x000fe200000e0603 */
[----:B------:R-:W-:Y:S02]  /*1d4d0*/  LOP3.LUT R26, R4, R26, RZ, 0x3c, !PT ;  /* 0x0000001a041a7212 */ /* 0x000fe400078e3cff */
[----:B------:R-:W-:Y:S02]  /*1d4e0*/  MOV R4, R12 ;  /* 0x0000000c00047202 */ /* 0x000fe40000000f00 */
[----:B---3--:R-:W-:-:S03]  /*1d4f0*/  MOV R9, R14 ;  /* 0x0000000e00097202 */ /* 0x008fc60000000f00 */
[----:B------:R3:W-:Y:S04]  /*1d500*/  STL [R1+0x78], R4 ;  /* 0x0000780401007387 */ /* 0x0007e80000100800 */
[----:B------:R4:W-:Y:S01]  /*1d510*/  STL [R1+0x74], R9 ;  /* 0x0000740901007387 */ /* 0x0009e20000100800 */
[----:B---3--:R-:W-:Y:S02]  /*1d520*/  MOV R4, R20 ;  /* 0x0000001400047202 */ /* 0x008fe40000000f00 */
[----:B----4-:R-:W-:-:S03]  /*1d530*/  MOV R9, R42 ;  /* 0x0000002a00097202 */ /* 0x010fc60000000f00 */
[----:B------:R3:W-:Y:S04]  /*1d540*/  STL [R1+0x70], R4 ;  /* 0x0000700401007387 */ /* 0x0007e80000100800 */
[----:B------:R4:W-:Y:S01]  /*1d550*/  STL [R1+0x6c], R9 ;  /* 0x00006c0901007387 */ /* 0x0009e20000100800 */
[----:B---3--:R-:W-:Y:S02]  /*1d560*/  MOV R4, R34 ;  /* 0x0000002200047202 */ /* 0x008fe40000000f00 */
[----:B----4-:R-:W-:-:S03]  /*1d570*/  MOV R9, R26 ;  /* 0x0000001a00097202 */ /* 0x010fc60000000f00 */
[----:B------:R3:W-:Y:S04]  /*1d580*/  STL [R1+0x68], R4 ;  /* 0x0000680401007387 */ /* 0x0007e80000100800 */
[----:B------:R4:W-:Y:S01]  /*1d590*/  STL [R1+0x64], R9 ;  /* 0x0000640901007387 */ /* 0x0009e20000100800 */
[----:B---3--:R-:W-:-:S04]  /*1d5a0*/  LOP3.LUT R4, R10, 0x380, RZ, 0xc0, !PT ;  /* 0x000003800a047812 */ /* 0x008fc800078ec0ff */
[----:B------:R-:W-:-:S04]  /*1d5b0*/  SHF.R.U64 R4, R4, 0x3, RZ ;  /* 0x0000000304047819 */ /* 0x000fc800000012ff */
[----:B------:R-:W-:-:S04]  /*1d5c0*/  LOP3.LUT R10, R4, R10, RZ, 0x3c, !PT ;  /* 0x0000000a040a7212 */ /* 0x000fc800078e3cff */
[----:B----4-:R-:W-:Y:S02]  /*1d5d0*/  MOV R9, R10 ;  /* 0x0000000a00097202 */ /* 0x010fe40000000f00 */
[----:B------:R-:W-:-:S03]  /*1d5e0*/  IADD3 R10, P0, R2, 0x20, RZ ;  /* 0x00000020020a7810 */ /* 0x000fc60007f1e0ff */
[----:B------:R3:W-:Y:S01]  /*1d5f0*/  STL [R1+0x60], R9 ;  /* 0x0000600901007387 */ /* 0x0007e20000100800 */
[----:B------:R-:W-:Y:S01]  /*1d600*/  LOP3.LUT R4, R10, 0x380, RZ, 0xc0, !PT ;  /* 0x000003800a047812 */ /* 0x000fe200078ec0ff */
[----:B------:R-:W-:-:S03]  /*1d610*/  IMAD.X R11, RZ, RZ, R3, P0 ;  /* 0x000000ffff0b7224 */ /* 0x000fc600000e0603 */
[----:B------:R-:W-:-:S04]  /*1d620*/  SHF.R.U64 R4, R4, 0x3, RZ ;  /* 0x0000000304047819 */ /* 0x000fc800000012ff */
[----:B------:R-:W-:Y:S02]  /*1d630*/  LOP3.LUT R10, R4, R10, RZ, 0x3c, !PT ;  /* 0x0000000a040a7212 */ /* 0x000fe400078e3cff */
[----:B------:R-:W-:Y:S02]  /*1d640*/  LOP3.LUT R4, R2, 0x380, RZ, 0xc0, !PT ;  /* 0x0000038002047812 */ /* 0x000fe400078ec0ff */
[----:B---3--:R-:W-:Y:S02]  /*1d650*/  MOV R9, R10 ;  /* 0x0000000a00097202 */ /* 0x008fe40000000f00 */
[----:B------:R-:W-:-:S03]  /*1d660*/  SHF.R.U64 R4, R4, 0x3, RZ ;  /* 0x0000000304047819 */ /* 0x000fc600000012ff */
[----:B------:R3:W-:Y:S01]  /*1d670*/  STL [R1+0x5c], R9 ;  /* 0x00005c0901007387 */ /* 0x0007e20000100800 */
[----:B------:R-:W-:-:S04]  /*1d680*/  LOP3.LUT R2, R4, R2, RZ, 0x3c, !PT ;  /* 0x0000000204027212 */ /* 0x000fc800078e3cff */
[----:B------:R-:W-:Y:S01]  /*1d690*/  MOV R3, R2 ;  /* 0x0000000200037202 */ /* 0x000fe20000000f00 */
[----:B---3--:R-:W3:Y:S04]  /*1d6a0*/  S2R R9, SR_TID.X ;  /* 0x0000000000097919 */ /* 0x008ee80000002100 */
[----:B------:R4:W-:Y:S01]  /*1d6b0*/  STL [R1+0x50], R3 ;  /* 0x0000500301007387 */ /* 0x0009e20000100800 */
[----:B---3--:R-:W-:-:S04]  /*1d6c0*/  LOP3.LUT P0, R2, R9, 0x3, RZ, 0xc0, !PT ;  /* 0x0000000309027812 */ /* 0x008fc8000780c0ff */
[----:B------:R-:W-:Y:S01]  /*1d6d0*/  ISETP.EQ.OR P0, PT, R2, 0x3, !P0 ;  /* 0x000000030200780c */ /* 0x000fe20004702670 */
[----:B------:R-:W-:-:S03]  /*1d6e0*/  IMAD.SHL.U32 R2, R9, 0x4, RZ ;  /* 0x0000000409027824 */ /* 0x000fc600078e00ff */
[----:B------:R-:W-:Y:S02]  /*1d6f0*/  SEL R13, R28, R0, P0 ;  /* 0x000000001c0d7207 */ /* 0x000fe40000000000 */
[----:B------:R-:W-:Y:S02]  /*1d700*/  LOP3.LUT R2, R2, 0xc, RZ, 0xc0, !PT ;  /* 0x0000000c02027812 */ /* 0x000fe400078ec0ff */
[----:B------:R-:W-:Y:S02]  /*1d710*/  SEL R21, R0, R28, P0 ;  /* 0x0000001c00157207 */ /* 0x000fe40000000000 */
[----:B------:R-:W-:Y:S02]  /*1d720*/  IADD3 R2, P1, R2, UR4, RZ ;  /* 0x0000000402027c10 */ /* 0x000fe4000ff3e0ff */
[----:B------:R-:W-:Y:S01]  /*1d730*/  SEL R4, R5, R25, P0 ;  /* 0x0000001905047207 */ /* 0x000fe20000000000 */
[----:B------:R-:W-:Y:S01]  /*1d740*/  UMOV UR4, 0xffffffff ;  /* 0xffffffff00047882 */ /* 0x000fe20000000000 */
[----:B------:R-:W-:Y:S01]  /*1d750*/  SEL R5, R25, R5, P0 ;  /* 0x0000000519057207 */ /* 0x000fe20000000000 */
[----:B----4-:R-:W-:-:S05]  /*1d760*/  IMAD.X R3, RZ, RZ, UR5, P1 ;  /* 0x00000005ff037e24 */ /* 0x010fca00088e06ff */
[----:B------:R3:W5:Y:S01]  /*1d770*/  LDG.E.CONSTANT R0, desc[UR46][R2.64] ;  /* 0x0000002e02007981 */ /* 0x000762000c1e9900 */
[----:B------:R-:W-:Y:S05]  /*1d780*/  BRA.DIV UR4, `(.L_x_1623) ;  /* 0x000000fe04fc7947 */ /* 0x000fea000b800000 */
[----:B---3-5:R-:W-:Y:S01]  /*1d790*/  LOP3.LUT R2, R0, 0x2, RZ, 0x3c, !PT ;  /* 0x0000000200027812 */ /* 0x028fe200078e3cff */
[----:B------:R-:W-:Y:S01]  /*1d7a0*/  SHFL.IDX PT, R4, R4, R0, 0x1c1f ;  /* 0x001c1f0004047589 */ /* 0x000fe200000e0000 */
[----:B------:R-:W-:Y:S02]  /*1d7b0*/  SEL R47, R104, R105, P0 ;  /* 0x00000069682f7207 */ /* 0x000fe40000000000 */
[----:B------:R-:W-:Y:S01]  /*1d7c0*/  SEL R104, R105, R104, P0 ;  /* 0x0000006869687207 */ /* 0x000fe20000000000 */
[----:B------:R-:W3:Y:S01]  /*1d7d0*/  SHFL.IDX PT, R5, R5, R2, 0x1c1f ;  /* 0x001c1f0205057589 */ /* 0x000ee200000e0000 */
        /* <DEDUP_REMOVED lines=17> */
[----:B------:R-:W-:Y:S01]  /*1d8f0*/  SHFL.IDX PT, R55, R55, R2, 0x1c1f ;  /* 0x001c1f0237377589 */ /* 0x000fe200000e0000 */
[----:B---3--:R-:W-:Y:S02]  /*1d900*/  SEL R9, R4, R5, P0 ;  /* 0x0000000504097207 */ /* 0x008fe40000000000 */
[----:B------:R-:W-:Y:S01]  /*1d910*/  SEL R62, R66, R67, P0 ;  /* 0x00000043423e7207 */ /* 0x000fe20000000000 */
[----:B------:R-:W-:Y:S01]  /*1d920*/  SHFL.IDX PT, R54, R54, R0, 0x1c1f ;  /* 0x001c1f0036367589 */ /* 0x000fe200000e0000 */
[----:B------:R-:W-:-:S02]  /*1d930*/  SEL R30, R29, R57, P0 ;  /* 0x000000391d1e7207 */ /* 0x000fc40000000000 */
[----:B------:R-:W-:Y:S01]  /*1d940*/  SEL R67, R67, R66, P0 ;  /* 0x0000004243437207 */ /* 0x000fe20000000000 */
[----:B------:R3:W-:Y:S01]  /*1d950*/  STL [R1+0x24], R9 ;  /* 0x0000240901007387 */ /* 0x0007e20000100800 */
[----:B------:R-:W-:Y:S02]  /*1d960*/  SEL R38, R52, R53, P0 ;  /* 0x0000003534267207 */ /* 0x000fe40000000000 */
[----:B------:R-:W-:Y:S01]  /*1d970*/  SEL R29, R57, R29, P0 ;  /* 0x0000001d391d7207 */ /* 0x000fe20000000000 */
[----:B------:R-:W-:Y:S01]  /*1d980*/  SHFL.IDX PT, R59, R59, R2, 0x1c1f ;  /* 0x001c1f023b3b7589 */ /* 0x000fe200000e0000 */
[----:B------:R-:W-:Y:S02]  /*1d990*/  SEL R66, R70, R71, P0 ;  /* 0x0000004746427207 */ /* 0x000fe40000000000 */
[----:B------:R-:W-:Y:S01]  /*1d9a0*/  SEL R34, R48, R49, P0 ;  /* 0x0000003130227207 */ /* 0x000fe20000000000 */
[----:B------:R-:W-:Y:S01]  /*1d9b0*/  SHFL.IDX PT, R58, R58, R0, 0x1c1f ;  /* 0x001c1f003a3a7589 */ /* 0x000fe200000e0000 */
[----:B------:R-:W-:-:S02]  /*1d9c0*/  SEL R31, R49, R48, P0 ;  /* 0x00000030311f7207 */ /* 0x000fc40000000000 */
[----:B---3--:R-:W-:Y:S01]  /*1d9d0*/  SEL R9, R8, R7, P0 ;  /* 0x0000000708097207 */ /* 0x008fe20000000000 */
        /* <DEDUP_REMOVED lines=81> */
[----:B------:R-:W2:Y:S01]  /*1def0*/  SHFL.IDX PT, R96, R96, R2, 0x1c1f ;  /* 0x001c1f0260607589 */ /* 0x000ea200000e0000 */
        /* <DEDUP_REMOVED lines=72> */
[----:B----4-:R-:W-:Y:S02]  /*1e380*/  SEL R4, R3, R6, P0 ;  /* 0x0000000603047207 */ /* 0x010fe40000000000 */
[----:B------:R-:W-:Y:S01]  /*1e390*/  SEL R3, R6, R3, P0 ;  /* 0x0000000306037207 */ /* 0x000fe20000000000 */
[----:B------:R-:W-:Y:S01]  /*1e3a0*/  SHFL.IDX PT, R61, R61, R0, 0x1c1f ;  /* 0x001c1f003d3d7589 */ /* 0x000fe200000e0000 */
[----:B---3--:R-:W-:Y:S02]  /*1e3b0*/  SEL R180, R36, R68, P0 ;  /* 0x0000004424b47207 */ /* 0x008fe40000000000 */
[----:B------:R-:W-:Y:S01]  /*1e3c0*/  SEL R179, R68, R36, P0 ;  /* 0x0000002444b37207 */ /* 0x000fe20000000000 */
[----:B------:R-:W-:Y:S01]  /*1e3d0*/  SHFL.IDX PT, R124, R124, R2, 0x1c1f ;  /* 0x001c1f027c7c7589 */ /* 0x000fe200000e0000 */
[----:B0-----:R-:W-:-:S02]  /*1e3e0*/  SEL R174, R39, R80, P0 ;  /* 0x0000005027ae7207 */ /* 0x001fc40000000000 */
[----:B------:R-:W-:Y:S01]  /*1e3f0*/  SEL R173, R80, R39, P0 ;  /* 0x0000002750ad7207 */ /* 0x000fe20000000000 */
[----:B------:R-:W-:Y:S01]  /*1e400*/  SHFL.IDX PT, R64, R64, R0, 0x1c1f ;  /* 0x001c1f0040407589 */ /* 0x000fe200000e0000 */
[----:B------:R-:W-:Y:S02]  /*1e410*/  SEL R172, R41, R84, P0 ;  /* 0x0000005429ac7207 */ /* 0x000fe40000000000 */
[----:B------:R-:W-:Y:S01]  /*1e420*/  SEL R171, R84, R41, P0 ;  /* 0x0000002954ab7207 */ /* 0x000fe20000000000 */
[----:B------:R-:W-:Y:S01]  /*1e430*/  SHFL.IDX PT, R128, R128, R2, 0x1c1f ;  /* 0x001c1f0280807589 */ /* 0x000fe200000e0000 */
[----:B-1----:R-:W-:Y:S02]  /*1e440*/  SEL R170, R42, R88, P0 ;  /* 0x000000582aaa7207 */ /* 0x002fe40000000000 */
[----:B------:R-:W-:Y:S01]  /*1e450*/  SEL R169, R88, R42, P0 ;  /* 0x0000002a58a97207 */ /* 0x000fe20000000000 */
[----:B------:R-:W-:Y:S01]  /*1e460*/  SHFL.IDX PT, R65, R65, R0, 0x1c1f ;  /* 0x001c1f0041417589 */ /* 0x000fe200000e0000 */
[----:B--2---:R-:W-:-:S02]  /*1e470*/  SEL R168, R43, R92, P0 ;  /* 0x0000005c2ba87207 */ /* 0x004fc40000000000 */
[----:B------:R-:W-:Y:S01]  /*1e480*/  SEL R167, R92, R43, P0 ;  /* 0x0000002b5ca77207 */ /* 0x000fe20000000000 */
[----:B------:R-:W0:Y:S01]  /*1e490*/  SHFL.IDX PT, R132, R132, R2, 0x1c1f ;  /* 0x001c1f0284847589 */ /* 0x000e2200000e0000 */
        /* <DEDUP_REMOVED lines=41> */
[----:B------:R-:W3:Y:S01]  /*1e730*/  SHFL.IDX PT, R153, R153, R2, 0x1c1f ;  /* 0x001c1f0299997589 */ /* 0x000ee200000e0000 */
        /* <DEDUP_REMOVED lines=16> */
[----:B0-----:R-:W-:Y:S01]  /*1e840*/  SEL R6, R65, R132, P0 ;  /* 0x0000008441067207 */ /* 0x001fe20000000000 */
[----:B------:R-:W0:Y:S01]  /*1e850*/  SHFL.IDX PT, R51, R51, R2, 0x1c1f ;  /* 0x001c1f0233337589 */ /* 0x000e2200000e0000 */
[----:B-1----:R-:W-:-:S02]  /*1e860*/  SEL R20, R85, R157, P0 ;  /* 0x0000009d55147207 */ /* 0x002fc40000000000 */
[----:B--2---:R-:W-:Y:S01]  /*1e870*/  SEL R21, R56, R146, P0 ;  /* 0x0000009238157207 */ /* 0x004fe20000000000 */
[----:B------:R-:W-:Y:S01]  /*1e880*/  SHFL.IDX PT, R66, R66, R0, 0x1c1f ;  /* 0x001c1f0042427589 */ /* 0x000fe200000e0000 */
[----:B---3--:R-:W-:Y:S02]  /*1e890*/  SEL R34, R89, R153, P0 ;  /* 0x0000009959227207 */ /* 0x008fe40000000000 */
[----:B------:R-:W-:Y:S01]  /*1e8a0*/  SEL R63, R114, R111, P0 ;  /* 0x0000006f723f7207 */ /* 0x000fe20000000000 */
[----:B------:R-:W1:Y:S01]  /*1e8b0*/  SHFL.IDX PT, R71, R71, R2, 0x1c1f ;  /* 0x001c1f0247477589 */ /* 0x000e6200000e0000 */
[----:B----4-:R-:W-:Y:S02]  /*1e8c0*/  SEL R35, R93, R154, P0 ;  /* 0x0000009a5d237207 */ /* 0x010fe40000000000 */
        /* <DEDUP_REMOVED lines=11> */
[----:B0-----:R-:W-:-:S02]  /*1e980*/  SEL R38, R105, R51, P0 ;  /* 0x0000003369267207 */ /* 0x001fc40000000000 */
[----:B------:R-:W-:Y:S01]  /*1e990*/  SEL R97, R156, R97, P0 ;  /* 0x000000619c617207 */ /* 0x000fe20000000000 */
[----:B------:R-:W-:Y:S01]  /*1e9a0*/  SHFL.IDX PT, R79, R79, R0, 0x1c1f ;  /* 0x001c1f004f4f7589 */ /* 0x000fe200000e0000 */
[----:B------:R-:W-:Y:S02]  /*1e9b0*/  SEL R51, R51, R105, P0 ;  /* 0x0000006933337207 */ /* 0x000fe40000000000 */
[----:B------:R-:W-:Y:S01]  /*1e9c0*/  SEL R111, R111, R114, P0 ;  /* 0x000000726f6f7207 */ /* 0x000fe20000000000 */
[----:B------:R-:W0:Y:S01]  /*1e9d0*/  SHFL.IDX PT, R86, R86, R2, 0x1c1f ;  /* 0x001c1f0256567589 */ /* 0x000e2200000e0000 */
[----:B-1----:R-:W-:Y:S02]  /*1e9e0*/  SEL R44, R66, R71, P0 ;  /* 0x00000047422c7207 */ /* 0x002fe40000000000 */
[----:B------:R-:W-:Y:S01]  /*1e9f0*/  SEL R66, R71, R66, P0 ;  /* 0x0000004247427207 */ /* 0x000fe20000000000 */
[----:B------:R-:W-:Y:S01]  /*1ea00*/  SHFL.IDX PT, R125, R125, R0, 0x1c1f ;  /* 0x001c1f007d7d7589 */ /* 0x000fe200000e0000 */
[----:B------:R-:W-:-:S03]  /*1ea10*/  SEL R115, R119, R115, P0 ;  /* 0x0000007377737207 */ /* 0x000fc60000000000 */
[----:B------:R-:W1:Y:S01]  /*1ea20*/  SHFL.IDX PT, R121, R121, R2, 0x1c1f ;  /* 0x001c1f0279797589 */ /* 0x000e6200000e0000 */
[----:B--2---:R-:W-:Y:S02]  /*1ea30*/  SEL R45, R109, R75, P0 ;  /* 0x0000004b6d2d7207 */ /* 0x004fe40000000000 */
[----:B------:R-:W-:Y:S01]  /*1ea40*/  SEL R75, R75, R109, P0 ;  /* 0x0000006d4b4b7207 */ /* 0x000fe20000000000 */
[----:B------:R-:W-:Y:S04]  /*1ea50*/  SHFL.IDX PT, R82, R82, R0, 0x1c1f ;  /* 0x001c1f0052527589 */ /* 0x000fe800000e0000 */
[----:B------:R-:W2:Y:S01]  /*1ea60*/  SHFL.IDX PT, R94, R94, R2, 0x1c1f ;  /* 0x001c1f025e5e7589 */ /* 0x000ea200000e0000 */
[----:B---3--:R-:W-:Y:S02]  /*1ea70*/  SEL R47, R113, R117, P0 ;  /* 0x00000075712f7207 */ /* 0x008fe40000000000 */
[----:B------:R-:W-:Y:S01]  /*1ea80*/  SEL R113, R117, R113, P0 ;  /* 0x0000007175717207 */ /* 0x000fe20000000000 */
[----:B------:R-:W-:Y:S04]  /*1ea90*/  SHFL.IDX PT, R83, R83, R0, 0x1c1f ;  /* 0x001c1f0053537589 */ /* 0x000fe800000e0000 */
[----:B------:R-:W3:Y:S01]  /*1eaa0*/  SHFL.IDX PT, R98, R98, R2, 0x1c1f ;  /* 0x001c1f0262627589 */ /* 0x000ee200000e0000 */
[----:B0-----:R-:W-:-:S02]  /*1eab0*/  SEL R48, R79, R86, P0 ;  /* 0x000000564f307207 */ /* 0x001fc40000000000 */
[----:B------:R-:W-:Y:S01]  /*1eac0*/  SEL R79, R86, R79, P0 ;  /* 0x0000004f564f7207 */ /* 0x000fe20000000000 */
[----:B------:R-:W-:Y:S04]  /*1ead0*/  SHFL.IDX PT, R87, R87, R0, 0x1c1f ;  /* 0x001c1f0057577589 */ /* 0x000fe800000e0000 */
[----:B------:R-:W0:Y:S01]  /*1eae0*/  SHFL.IDX PT, R102, R102, R2, 0x1c1f ;  /* 0x001c1f0266667589 */ /* 0x000e2200000e0000 */
[----:B-1----:R-:W-:Y:S02]  /*1eaf0*/  SEL R49, R125, R121, P0 ;  /* 0x000000797d317207 */ /* 0x002fe40000000000 */
[----:B------:R-:W-:Y:S01]  /*1eb00*/  SEL R121, R121, R125, P0 ;  /* 0x0000007d79797207 */ /* 0x000fe20000000000 */
[----:B------:R-:W1:Y:S04]  /*1eb10*/  SHFL.IDX PT, R107, R107, R2, 0x1c1f ;  /* 0x001c1f026b6b7589 */ /* 0x000e6800000e0000 */
[----:B------:R-:W-:Y:S01]  /*1eb20*/  SHFL.IDX PT, R90, R90, R0, 0x1c1f ;  /* 0x001c1f005a5a7589 */ /* 0x000fe200000e0000 */
[----:B--2---:R-:W-:-:S02]  /*1eb30*/  SEL R52, R82, R94, P0 ;  /* 0x0000005e52347207 */ /* 0x004fc40000000000 */
[----:B------:R-:W-:Y:S01]  /*1eb40*/  SEL R82, R94, R82, P0 ;  /* 0x000000525e527207 */ /* 0x000fe20000000000 */
[----:B------:R-:W2:Y:S04]  /*1eb50*/  SHFL.IDX PT, R110, R110, R2, 0x1c1f ;  /* 0x001c1f026e6e7589 */ /* 0x000ea800000e0000 */
[----:B------:R-:W-:Y:S01]  /*1eb60*/  SHFL.IDX PT, R91, R91, R0, 0x1c1f ;  /* 0x001c1f005b5b7589 */ /* 0x000fe200000e0000 */
[----:B---3--:R-:W-:Y:S02]  /*1eb70*/  SEL R53, R83, R98, P0 ;  /* 0x0000006253357207 */ /* 0x008fe40000000000 */
[----:B------:R-:W-:Y:S01]  /*1eb80*/  SEL R83, R98, R83, P0 ;  /* 0x0000005362537207 */ /* 0x000fe20000000000 */
[----:B------:R-:W3:Y:S04]  /*1eb90*/  SHFL.IDX PT, R118, R118, R2, 0x1c1f ;  /* 0x001c1f0276767589 */ /* 0x000ee800000e0000 */
[----:B------:R-:W-:Y:S01]  /*1eba0*/  SHFL.IDX PT, R95, R95, R0, 0x1c1f ;  /* 0x001c1f005f5f7589 */ /* 0x000fe200000e0000 */
[----:B0-----:R-:W-:-:S02]  /*1ebb0*/  SEL R55, R87, R102, P0 ;  /* 0x0000006657377207 */ /* 0x001fc40000000000 */
[----:B------:R-:W-:Y:S01]  /*1ebc0*/  SEL R87, R102, R87, P0 ;  /* 0x0000005766577207 */ /* 0x000fe20000000000 */
[----:B------:R-:W0:Y:S01]  /*1ebd0*/  SHFL.IDX PT, R126, R126, R2, 0x1c1f ;  /* 0x001c1f027e7e7589 */ /* 0x000e2200000e0000 */
[----:B-1----:R-:W-:Y:S02]  /*1ebe0*/  SEL R59, R106, R107, P0 ;  /* 0x0000006b6a3b7207 */ /* 0x002fe40000000000 */
[----:B------:R-:W-:Y:S01]  /*1ebf0*/  SEL R106, R107, R106, P0 ;  /* 0x0000006a6b6a7207 */ /* 0x000fe20000000000 */
[----:B------:R-:W-:Y:S04]  /*1ec00*/  SHFL.IDX PT, R123, R123, R0, 0x1c1f ;  /* 0x001c1f007b7b7589 */ /* 0x000fe800000e0000 */
[----:B------:R-:W1:Y:S01]  /*1ec10*/  SHFL.IDX PT, R122, R130, R2, 0x1c1f ;  /* 0x001c1f02827a7589 */ /* 0x000e6200000e0000 */
[----:B--2---:R-:W-:-:S02]  /*1ec20*/  SEL R60, R90, R110, P0 ;  /* 0x0000006e5a3c7207 */ /* 0x004fc40000000000 */
        /* <DEDUP_REMOVED lines=21> */
[----:B------:R-:W3:Y:S04]  /*1ed80*/  SHFL.IDX PT, R150, R150, R2, 0x1c1f ;  /* 0x001c1f0296967589 */ /* 0x000ee800000e0000 */
[----:B------:R4:W-:Y:S01]  /*1ed90*/  STL [R1+0x28], R5 ;  /* 0x0000280501007387 */ /* 0x0009e20000100800 */
[----:B0-----:R-:W-:-:S02]  /*1eda0*/  SEL R84, R101, R142, P0 ;  /* 0x0000008e65547207 */ /* 0x001fc40000000000 */
[----:B------:R-:W-:Y:S01]  /*1edb0*/  SEL R101, R142, R101, P0 ;  /* 0x000000658e657207 */ /* 0x000fe20000000000 */
[----:B------:R0:W-:Y:S04]  /*1edc0*/  STL [R1+0x18], R4 ;  /* 0x0000180401007387 */ /* 0x0001e80000100800 */
[----:B------:R2:W-:Y:S01]  /*1edd0*/  STL [R1+0x20], R3 ;  /* 0x0000200301007387 */ /* 0x0005e20000100800 */
[----:B-1----:R-:W-:Y:S02]  /*1ede0*/  SEL R185, R30, R29, P0 ;  /* 0x0000001d1eb97207 */ /* 0x002fe40000000000 */
[----:B----4-:R-:W-:Y:S01]  /*1edf0*/  SEL R5, R64, R128, P0 ;  /* 0x0000008040057207 */ /* 0x010fe20000000000 */
[----:B------:R-:W1:Y:S01]  /*1ee00*/  SHFL.IDX PT, R70, R12, R0, 0x1c1f ;  /* 0x001c1f000c467589 */ /* 0x000e6200000e0000 */
[----:B------:R-:W-:-:S02]  /*1ee10*/  SEL R186, R29, R30, P0 ;  /* 0x0000001e1dba7207 */ /* 0x000fc40000000000 */
[----:B0-----:R-:W-:Y:S01]  /*1ee20*/  SEL R4, R9, R8, P0 ;  /* 0x0000000809047207 */ /* 0x001fe20000000000 */
[----:B------:R-:W0:Y:S01]  /*1ee30*/  SHFL.IDX PT, R103, R103, R0, 0x1c1f ;  /* 0x001c1f0067677589 */ /* 0x000e2200000e0000 */
[----:B--2---:R-:W-:Y:S02]  /*1ee40*/  SEL R182, R28, R27, P0 ;  /* 0x0000001b1cb67207 */ /* 0x004fe40000000000 */
[----:B------:R-:W-:Y:S01]  /*1ee50*/  SEL R3, R8, R9, P0 ;  /* 0x0000000908037207 */ /* 0x000fe20000000000 */
[----:B------:R2:W4:Y:S01]  /*1ee60*/  SHFL.IDX PT, R0, R11, R2, 0x1c1f ;  /* 0x001c1f020b007589 */ /* 0x00052200000e0000 */
[----:B------:R-:W-:Y:S02]  /*1ee70*/  SEL R8, R73, R140, P0 ;  /* 0x0000008c49087207 */ /* 0x000fe40000000000 */
[----:B------:R-:W-:Y:S01]  /*1ee80*/  SEL R9, R77, R144, P0 ;  /* 0x000000904d097207 */ /* 0x000fe20000000000 */
[----:B------:R3:W-:Y:S01]  /*1ee90*/  STL [R1+0x10], R3 ;  /* 0x0000100301007387 */ /* 0x0007e20000100800 */
[----:B------:R-:W-:-:S02]  /*1eea0*/  SEL R181, R27, R28, P0 ;  /* 0x0000001c1bb57207 */ /* 0x000fc40000000000 */
[----:B------:R-:W-:Y:S01]  /*1eeb0*/  SEL R64, R128, R64, P0 ;  /* 0x0000004080407207 */ /* 0x000fe20000000000 */
[----:B------:R1:W-:Y:S01]  /*1eec0*/  STL [R1+0x14], R4 ;  /* 0x0000140401007387 */ /* 0x0003e20000100800 */
[----:B------:R-:W-:Y:S01]  /*1eed0*/  SEL R73, R140, R73, P0 ;  /* 0x000000498c497207 */ /* 0x000fe20000000000 */
[----:B--2---:R-:W-:Y:S01]  /*1eee0*/  IMAD.MOV.U32 R11, RZ, RZ, RZ ;  /* 0x000000ffff0b7224 */ /* 0x004fe200078e00ff */
[----:B------:R-:W-:Y:S02]  /*1eef0*/  SEL R77, R144, R77, P0 ;  /* 0x0000004d904d7207 */ /* 0x000fe40000000000 */
[----:B---3--:R-:W-:Y:S02]  /*1ef00*/  SEL R3, R10, R7, P0 ;  /* 0x000000070a037207 */ /* 0x008fe40000000000 */
[----:B------:R-:W-:Y:S02]  /*1ef10*/  SEL R7, R69, R136, P0 ;  /* 0x0000008845077207 */ /* 0x000fe40000000000 */
[----:B-1----:R-:W-:Y:S01]  /*1ef20*/  SEL R4, R61, R124, P0 ;  /* 0x0000007c3d047207 */ /* 0x002fe20000000000 */
[----:B------:R1:W-:Y:S01]  /*1ef30*/  STL [R1+0xc], R3 ;  /* 0x00000c0301007387 */ /* 0x0003e20000100800 */
[----:B------:R-:W-:-:S02]  /*1ef40*/  SEL R10, R81, R148, P0 ;  /* 0x00000094510a7207 */ /* 0x000fc40000000000 */
[----:B------:R-:W-:Y:S02]  /*1ef50*/  SEL R61, R124, R61, P0 ;  /* 0x0000003d7c3d7207 */ /* 0x000fe40000000000 */
[----:B------:R-:W-:Y:S02]  /*1ef60*/  SEL R69, R136, R69, P0 ;  /* 0x0000004588457207 */ /* 0x000fe40000000000 */
[----:B------:R-:W-:Y:S02]  /*1ef70*/  SEL R81, R148, R81, P0 ;  /* 0x0000005194517207 */ /* 0x000fe40000000000 */
[----:B-1----:R-:W-:Y:S02]  /*1ef80*/  SEL R3, R57, R120, P0 ;  /* 0x0000007839037207 */ /* 0x002fe40000000000 */
[----:B0---4-:R-:W-:-:S07]  /*1ef90*/  SEL R57, R120, R57, P0 ;  /* 0x0000003978397207 */ /* 0x011fce0000000000 */
.L_x_1990:
[----:B------:R-:W2:Y:S01]  /*1efa0*/  LDL.LU R24, [R1+0x50] ;  /* 0x0000500001187983 */ /* 0x000ea20000300800 */
[----:B------:R-:W-:Y:S05]  /*1efb0*/  WARPSYNC.ALL ;  /* 0x0000000000007948 */ /* 0x000fea0003800000 */
[----:B------:R-:W3:Y:S01]  /*1efc0*/  LDL.LU R28, [R1+0x5c] ;  /* 0x00005c00011c7983 */ /* 0x000ee20000300800 */
[----:B------:R-:W-:Y:S01]  /*1efd0*/  F2FP.BF16.F32.PACK_AB R13, R21, R20 ;  /* 0x00000014150d723e */ /* 0x000fe200000010ff */
[----:B------:R-:W-:Y:S01]  /*1efe0*/  ULDC.64 UR4, c[0x0][0xc00] ;  /* 0x0003000000047ab9 */ /* 0x000fe20000000a00 */
[----:B------:R-:W-:Y:S01]  /*1eff0*/  F2FP.BF16.F32.PACK_AB R15, R56, R85 ;  /* 0x00000055380f723e */ /* 0x000fe200000010ff */
[----:B------:R-:W4:Y:S01]  /*1f000*/  LDL.LU R71, [R1+0x60] ;  /* 0x0000600001477983 */ /* 0x000f220000300800 */
[----:B------:R-:W-:Y:S01]  /*1f010*/  F2FP.BF16.F32.PACK_AB R25, R35, R34 ;  /* 0x000000222319723e */ /* 0x000fe200000010ff */
[----:B------:R-:W-:Y:S01]  /*1f020*/  ULDC.64 UR6, c[0x0][0xc08] ;  /* 0x0003020000067ab9 */ /* 0x000fe20000000a00 */
[----:B------:R-:W-:Y:S01]  /*1f030*/  F2FP.BF16.F32.PACK_AB R27, R93, R89 ;  /* 0x000000595d1b723e */ /* 0x000fe200000010ff */
[----:B------:R-:W4:Y:S01]  /*1f040*/  LDL.LU R2, [R1+0x64] ;  /* 0x0000640001027983 */ /* 0x000f220000300800 */
[----:B------:R-:W-:Y:S01]  /*1f050*/  F2FP.BF16.F32.PACK_AB R29, R37, R36 ;  /* 0x00000024251d723e */ /* 0x000fe200000010ff */
[----:B------:R-:W0:Y:S02]  /*1f060*/  LDC R107, c[0x0][0xbe8] ;  /* 0x0002fa00ff6b7b82 */ /* 0x000e240000000800 */
[----:B------:R-:W4:Y:S04]  /*1f070*/  LDL.LU R102, [R1+0x68] ;  /* 0x0000680001667983 */ /* 0x000f280000300800 */
[----:B------:R-:W4:Y:S04]  /*1f080*/  LDL.LU R98, [R1+0x6c] ;  /* 0x00006c0001627983 */ /* 0x000f280000300800 */
[----:B------:R-:W2:Y:S04]  /*1f090*/  LDL R120, [R1+0x18] ;  /* 0x0000180001787983 */ /* 0x000ea80000100800 */
[----:B------:R-:W2:Y:S04]  /*1f0a0*/  LDL R119, [R1+0x24] ;  /* 0x0000240001777983 */ /* 0x000ea80000100800 */
[----:B------:R-:W3:Y:S04]  /*1f0b0*/  LDL R118, [R1+0x20] ;  /* 0x0000200001767983 */ /* 0x000ee80000100800 */
[----:B------:R-:W3:Y:S04]  /*1f0c0*/  LDL R117, [R1+0x28] ;  /* 0x0000280001757983 */ /* 0x000ee80000100800 */
[----:B------:R-:W4:Y:S04]  /*1f0d0*/  LDL R114, [R1+0x10] ;  /* 0x0000100001727983 */ /* 0x000f280000100800 */
[----:B------:R-:W4:Y:S04]  /*1f0e0*/  LDL R110, [R1+0xc] ;  /* 0x00000c00016e7983 */ /* 0x000f280000100800 */
[----:B------:R-:W4:Y:S01]  /*1f0f0*/  LDL R109, [R1+0x14] ;  /* 0x00001400016d7983 */ /* 0x000f220000100800 */
[----:B------:R-:W-:-:S02]  /*1f100*/  F2FP.BF16.F32.PACK_AB R30, R195, R201 ;  /* 0x000000c9c31e723e */ /* 0x000fc400000010ff */
[----:B------:R-:W-:Y:S01]  /*1f110*/  F2FP.BF16.F32.PACK_AB R31, R97, R40 ;  /* 0x00000028611f723e */ /* 0x000fe200000010ff */
[----:B------:R-:W4:Y:S04]  /*1f120*/  LDL.LU R94, [R1+0x70] ;  /* 0x00007000015e7983 */ /* 0x000f280000300800 */
[----:B------:R-:W4:Y:S01]  /*1f130*/  LDL.LU R86, [R1+0x74] ;  /* 0x0000740001567983 */ /* 0x000f220000300800 */
[----:B------:R-:W-:Y:S01]  /*1f140*/  BAR.SYNC.DEFER_BLOCKING 0x1, 0x100 ;  /* 0x0044000000007b1d */ /* 0x000fe20000010000 */
[----:B--2---:R-:W-:Y:S02]  /*1f150*/  F2FP.BF16.F32.PACK_AB R12, R120, R119 ;  /* 0x00000077780c723e */ /* 0x004fe400000010ff */
[----:B---3--:R-:W-:-:S05]  /*1f160*/  F2FP.BF16.F32.PACK_AB R14, R118, R117 ;  /* 0x00000075760e723e */ /* 0x008fca00000010ff */
[----:B------:R1:W-:Y:S01]  /*1f170*/  STSM.16.M88.4 [R24], R12 ;  /* 0x0000000c18007844 */ /* 0x0003e20000000200 */
[----:B----4-:R-:W-:Y:S02]  /*1f180*/  F2FP.BF16.F32.PACK_AB R26, R110, R109 ;  /* 0x0000006d6e1a723e */ /* 0x010fe400000010ff */
[----:B-1----:R-:W-:-:S05]  /*1f190*/  F2FP.BF16.F32.PACK_AB R24, R204, R114 ;  /* 0x00000072cc18723e */ /* 0x002fca00000010ff */
[----:B------:R1:W-:Y:S01]  /*1f1a0*/  STSM.16.M88.4 [R28], R24 ;  /* 0x000000181c007844 */ /* 0x0003e20000000200 */
[----:B------:R-:W-:Y:S02]  /*1f1b0*/  F2FP.BF16.F32.PACK_AB R12, R187, R189 ;  /* 0x000000bdbb0c723e */ /* 0x000fe400000010ff */
[----:B------:R-:W-:Y:S02]  /*1f1c0*/  F2FP.BF16.F32.PACK_AB R13, R39, R38 ;  /* 0x00000026270d723e */ /* 0x000fe400000010ff */
[----:B------:R-:W-:Y:S02]  /*1f1d0*/  F2FP.BF16.F32.PACK_AB R14, R188, R190 ;  /* 0x000000bebc0e723e */ /* 0x000fe400000010ff */
[----:B-1----:R-:W-:-:S05]  /*1f1e0*/  F2FP.BF16.F32.PACK_AB R28, R191, R197 ;  /* 0x000000c5bf1c723e */ /* 0x002fca00000010ff */
[----:B------:R1:W-:Y:S01]  /*1f1f0*/  STSM.16.M88.4 [R71], R28 ;  /* 0x0000001c47007844 */ /* 0x0003e20000000200 */
[----:B------:R-:W-:-:S05]  /*1f200*/  F2FP.BF16.F32.PACK_AB R15, R50, R51 ;  /* 0x00000033320f723e */ /* 0x000fca00000010ff */
[----:B------:R2:W-:Y:S04]  /*1f210*/  STSM.16.M88.4 [R2], R12 ;  /* 0x0000000c02007844 */ /* 0x0005e80000000200 */
[----:B-1----:R-:W3:Y:S04]  /*1f220*/  LDL.LU R71, [R1+0x78] ;  /* 0x0000780001477983 */ /* 0x002ee80000300800 */
[----:B--2---:R-:W2:Y:S01]  /*1f230*/  LDL.LU R2, [R1+0x7c] ;  /* 0x00007c0001027983 */ /* 0x004ea20000300800 */
[----:B------:R-:W-:Y:S02]  /*1f240*/  F2FP.BF16.F32.PACK_AB R24, R183, R185 ;  /* 0x000000b9b718723e */ /* 0x000fe400000010ff */
[----:B------:R-:W-:-:S02]  /*1f250*/  F2FP.BF16.F32.PACK_AB R25, R42, R41 ;  /* 0x000000292a19723e */ /* 0x000fc400000010ff */
[----:B------:R-:W-:Y:S02]  /*1f260*/  F2FP.BF16.F32.PACK_AB R26, R184, R186 ;  /* 0x000000bab81a723e */ /* 0x000fe400000010ff */
[----:B------:R-:W-:Y:S02]  /*1f270*/  F2FP.BF16.F32.PACK_AB R27, R58, R54 ;  /* 0x000000363a1b723e */ /* 0x000fe400000010ff */
[----:B------:R-:W-:Y:S02]  /*1f280*/  F2FP.BF16.F32.PACK_AB R28, R180, R182 ;  /* 0x000000b6b41c723e */ /* 0x000fe400000010ff */
[----:B------:R-:W-:Y:S02]  /*1f290*/  F2FP.BF16.F32.PACK_AB R29, R44, R43 ;  /* 0x0000002b2c1d723e */ /* 0x000fe400000010ff */
[----:B------:R-:W-:Y:S02]  /*1f2a0*/  F2FP.BF16.F32.PACK_AB R30, R179, R181 ;  /* 0x000000b5b31e723e */ /* 0x000fe400000010ff */
[----:B------:R-:W-:Y:S01]  /*1f2b0*/  F2FP.BF16.F32.PACK_AB R31, R66, R62 ;  /* 0x0000003e421f723e */ /* 0x000fe200000010ff */
[----:B------:R1:W-:Y:S01]  /*1f2c0*/  STSM.16.M88.4 [R102], R24 ;  /* 0x0000001866007844 */ /* 0x0003e20000000200 */
[----:B------:R-:W-:-:S02]  /*1f2d0*/  F2FP.BF16.F32.PACK_AB R12, R176, R178 ;  /* 0x000000b2b00c723e */ /* 0x000fc400000010ff */
[----:B------:R-:W-:Y:S01]  /*1f2e0*/  F2FP.BF16.F32.PACK_AB R13, R46, R45 ;  /* 0x0000002d2e0d723e */ /* 0x000fe200000010ff */
[----:B------:R4:W-:Y:S01]  /*1f2f0*/  STSM.16.M88.4 [R98], R28 ;  /* 0x0000001c62007844 */ /* 0x0009e20000000200 */
[----:B------:R-:W-:Y:S02]  /*1f300*/  F2FP.BF16.F32.PACK_AB R14, R175, R177 ;  /* 0x000000b1af0e723e */ /* 0x000fe400000010ff */
[----:B------:R-:W-:-:S05]  /*1f310*/  F2FP.BF16.F32.PACK_AB R15, R74, R75 ;  /* 0x0000004b4a0f723e */ /* 0x000fca00000010ff */
[----:B------:R0:W-:Y:S04]  /*1f320*/  STSM.16.M88.4 [R94], R12 ;  /* 0x0000000c5e007844 */ /* 0x0001e80000000200 */
[----:B-1----:R-:W2:Y:S01]  /*1f330*/  LDL.LU R102, [R1+0x80] ;  /* 0x0000800001667983 */ /* 0x002ea20000300800 */
[----:B------:R-:W-:Y:S02]  /*1f340*/  F2FP.BF16.F32.PACK_AB R24, R172, R174 ;  /* 0x000000aeac18723e */ /* 0x000fe400000010ff */
[----:B------:R-:W-:Y:S01]  /*1f350*/  F2FP.BF16.F32.PACK_AB R25, R48, R47 ;  /* 0x0000002f3019723e */ /* 0x000fe200000010ff */
[----:B----4-:R-:W4:Y:S01]  /*1f360*/  LDL.LU R98, [R1+0x84] ;  /* 0x0000840001627983 */ /* 0x010f220000300800 */
[----:B------:R-:W-:Y:S02]  /*1f370*/  F2FP.BF16.F32.PACK_AB R26, R171, R173 ;  /* 0x000000adab1a723e */ /* 0x000fe400000010ff */
[----:B------:R-:W-:-:S02]  /*1f380*/  F2FP.BF16.F32.PACK_AB R27, R79, R113 ;  /* 0x000000714f1b723e */ /* 0x000fc400000010ff */
[----:B------:R-:W-:Y:S02]  /*1f390*/  F2FP.BF16.F32.PACK_AB R28, R168, R170 ;  /* 0x000000aaa81c723e */ /* 0x000fe400000010ff */
[----:B------:R-:W-:Y:S01]  /*1f3a0*/  F2FP.BF16.F32.PACK_AB R29, R52, R49 ;  /* 0x00000031341d723e */ /* 0x000fe200000010ff */
[----:B0-----:R-:W4:Y:S01]  /*1f3b0*/  LDL.LU R94, [R1+0x88] ;  /* 0x00008800015e7983 */ /* 0x001f220000300800 */
[----:B------:R-:W-:Y:S02]  /*1f3c0*/  F2FP.BF16.F32.PACK_AB R30, R167, R169 ;  /* 0x000000a9a71e723e */ /* 0x000fe400000010ff */
[----:B------:R-:W-:Y:S01]  /*1f3d0*/  F2FP.BF16.F32.PACK_AB R31, R82, R121 ;  /* 0x00000079521f723e */ /* 0x000fe200000010ff */
[----:B------:R0:W-:Y:S01]  /*1f3e0*/  STSM.16.M88.4 [R86], R24 ;  /* 0x0000001856007844 */ /* 0x0001e20000000200 */
[----:B------:R-:W-:Y:S02]  /*1f3f0*/  F2FP.BF16.F32.PACK_AB R12, R164, R166 ;  /* 0x000000a6a40c723e */ /* 0x000fe400000010ff */
[----:B------:R-:W-:-:S02]  /*1f400*/  F2FP.BF16.F32.PACK_AB R13, R55, R53 ;  /* 0x00000035370d723e */ /* 0x000fc400000010ff */
[----:B------:R-:W-:Y:S02]  /*1f410*/  F2FP.BF16.F32.PACK_AB R14, R147, R165 ;  /* 0x000000a5930e723e */ /* 0x000fe400000010ff */
[----:B------:R-:W-:Y:S01]  /*1f420*/  F2FP.BF16.F32.PACK_AB R15, R87, R83 ;  /* 0x00000053570f723e */ /* 0x000fe200000010ff */
[----:B0-----:R-:W4:Y:S04]  /*1f430*/  LDL.LU R86, [R1+0x8c] ;  /* 0x00008c0001567983 */ /* 0x001f280000300800 */
[----:B---3--:R0:W-:Y:S04]  /*1f440*/  STSM.16.M88.4 [R71], R28 ;  /* 0x0000001c47007844 */ /* 0x0081e80000000200 */
[----:B--2---:R1:W-:Y:S04]  /*1f450*/  STSM.16.M88.4 [R2], R12 ;  /* 0x0000000c02007844 */ /* 0x0043e80000000200 */
[----:B0-----:R-:W2:Y:S04]  /*1f460*/  LDL.LU R71, [R1+0x90] ;  /* 0x0000900001477983 */ /* 0x001ea80000300800 */
[----:B-1----:R-:W3:Y:S01]  /*1f470*/  LDL.LU R2, [R1+0x94] ;  /* 0x0000940001027983 */ /* 0x002ee20000300800 */
[----:B------:R-:W-:-:S02]  /*1f480*/  F2FP.BF16.F32.PACK_AB R24, R96, R100 ;  /* 0x000000646018723e */ /* 0x000fc400000010ff */
[----:B------:R-:W-:Y:S02]  /*1f490*/  F2FP.BF16.F32.PACK_AB R25, R60, R59 ;  /* 0x0000003b3c19723e */ /* 0x000fe400000010ff */
[----:B------:R-:W-:Y:S02]  /*1f4a0*/  F2FP.BF16.F32.PACK_AB R26, R108, R104 ;  /* 0x000000686c1a723e */ /* 0x000fe400000010ff */
[----:B------:R-:W-:Y:S02]  /*1f4b0*/  F2FP.BF16.F32.PACK_AB R27, R90, R106 ;  /* 0x0000006a5a1b723e */ /* 0x000fe400000010ff */
[----:B------:R-:W-:Y:S02]  /*1f4c0*/  F2FP.BF16.F32.PACK_AB R28, R88, R92 ;  /* 0x0000005c581c723e */ /* 0x000fe400000010ff */
[----:B------:R-:W-:Y:S02]  /*1f4d0*/  F2FP.BF16.F32.PACK_AB R29, R67, R63 ;  /* 0x0000003f431d723e */ /* 0x000fe400000010ff */
[----:B------:R-:W-:-:S02]  /*1f4e0*/  F2FP.BF16.F32.PACK_AB R30, R116, R112 ;  /* 0x00000070741e723e */ /* 0x000fc400000010ff */
[----:B------:R-:W-:Y:S01]  /*1f4f0*/  F2FP.BF16.F32.PACK_AB R31, R91, R111 ;  /* 0x0000006f5b1f723e */ /* 0x000fe200000010ff */
[----:B------:R0:W-:Y:S01]  /*1f500*/  STSM.16.M88.4 [R102], R24 ;  /* 0x0000001866007844 */ /* 0x0001e20000000200 */
[----:B------:R-:W-:Y:S02]  /*1f510*/  F2FP.BF16.F32.PACK_AB R12, R4, R3 ;  /* 0x00000003040c723e */ /* 0x000fe400000010ff */
[----:B------:R-:W-:Y:S01]  /*1f520*/  F2FP.BF16.F32.PACK_AB R13, R72, R68 ;  /* 0x00000044480d723e */ /* 0x000fe200000010ff */
[----:B----4-:R1:W-:Y:S01]  /*1f530*/  STSM.16.M88.4 [R98], R28 ;  /* 0x0000001c62007844 */ /* 0x0103e20000000200 */
[----:B------:R-:W-:Y:S02]  /*1f540*/  F2FP.BF16.F32.PACK_AB R14, R61, R57 ;  /* 0x000000393d0e723e */ /* 0x000fe400000010ff */
[----:B------:R-:W-:-:S05]  /*1f550*/  F2FP.BF16.F32.PACK_AB R15, R95, R115 ;  /* 0x000000735f0f723e */ /* 0x000fca00000010ff */
[----:B------:R4:W-:Y:S01]  /*1f560*/  STSM.16.M88.4 [R94], R12 ;  /* 0x0000000c5e007844 */ /* 0x0009e20000000200 */
[----:B0-----:R-:W-:Y:S02]  /*1f570*/  F2FP.BF16.F32.PACK_AB R24, R6, R5 ;  /* 0x000000050618723e */ /* 0x001fe400000010ff */
[----:B------:R-:W-:Y:S02]  /*1f580*/  F2FP.BF16.F32.PACK_AB R25, R78, R76 ;  /* 0x0000004c4e19723e */ /* 0x000fe400000010ff */
[----:B------:R-:W-:Y:S02]  /*1f590*/  F2FP.BF16.F32.PACK_AB R26, R65, R64 ;  /* 0x00000040411a723e */ /* 0x000fe400000010ff */
[----:B------:R-:W-:Y:S02]  /*1f5a0*/  F2FP.BF16.F32.PACK_AB R27, R99, R122 ;  /* 0x0000007a631b723e */ /* 0x000fe400000010ff */
[----:B-1----:R-:W-:Y:S02]  /*1f5b0*/  F2FP.BF16.F32.PACK_AB R28, R8, R7 ;  /* 0x00000007081c723e */ /* 0x002fe400000010ff */
[----:B------:R-:W-:-:S02]  /*1f5c0*/  F2FP.BF16.F32.PACK_AB R29, R84, R80 ;  /* 0x00000050541d723e */ /* 0x000fc400000010ff */
[----:B------:R-:W-:Y:S02]  /*1f5d0*/  F2FP.BF16.F32.PACK_AB R30, R73, R69 ;  /* 0x00000045491e723e */ /* 0x000fe400000010ff */
[----:B------:R-:W-:Y:S01]  /*1f5e0*/  F2FP.BF16.F32.PACK_AB R31, R101, R127 ;  /* 0x0000007f651f723e */ /* 0x000fe200000010ff */
[----:B------:R0:W-:Y:S01]  /*1f5f0*/  STSM.16.M88.4 [R86], R24 ;  /* 0x0000001856007844 */ /* 0x0001e20000000200 */
[----:B----4-:R-:W-:Y:S02]  /*1f600*/  F2FP.BF16.F32.PACK_AB R12, R10, R9 ;  /* 0x000000090a0c723e */ /* 0x010fe400000010ff */
[----:B------:R-:W-:Y:S02]  /*1f610*/  F2FP.BF16.F32.PACK_AB R14, R81, R77 ;  /* 0x0000004d510e723e */ /* 0x000fe400000010ff */
[----:B0-----:R-:W-:Y:S02]  /*1f620*/  SEL R24, R70, R0, P0 ;  /* 0x0000000046187207 */ /* 0x001fe40000000000 */
[----:B------:R-:W-:-:S02]  /*1f630*/  SEL R70, R0, R70, P0 ;  /* 0x0000004600467207 */ /* 0x000fc40000000000 */
[----:B------:R-:W-:-:S04]  /*1f640*/  SEL R25, R103, R150, P0 ;  /* 0x0000009667197207 */ /* 0x000fc80000000000 */
[----:B------:R-:W-:Y:S02]  /*1f650*/  F2FP.BF16.F32.PACK_AB R13, R25, R24 ;  /* 0x00000018190d723e */ /* 0x000fe400000010ff */
[----:B------:R-:W-:-:S04]  /*1f660*/  ISETP.NE.U32.AND P3, PT, RZ, UR4, PT ;  /* 0x00000004ff007c0c */ /* 0x000fc8000bf65070 */
[----:B------:R-:W-:Y:S01]  /*1f670*/  ISETP.NE.AND.EX P3, PT, RZ, UR5, PT, P3 ;  /* 0x00000005ff007c0c */ /* 0x000fe2000bf65330 */
[----:B--2---:R0:W-:Y:S02]  /*1f680*/  STSM.16.M88.4 [R71], R28 ;  /* 0x0000001c47007844 */ /* 0x0041e40000000200 */
[----:B0-----:R-:W-:-:S04]  /*1f690*/  SEL R71, R150, R103, P0 ;  /* 0x0000006796477207 */ /* 0x001fc80000000000 */
[----:B------:R-:W-:-:S05]  /*1f6a0*/  F2FP.BF16.F32.PACK_AB R15, R71, R70 ;  /* 0x00000046470f723e */ /* 0x000fca00000010ff */
[----:B---3--:R0:W-:Y:S02]  /*1f6b0*/  STSM.16.M88.4 [R2], R12 ;  /* 0x0000000c02007844 */ /* 0x0081e40000000200 */
[----:B0-----:R-:W0:Y:S02]  /*1f6c0*/  LDC.64 R12, c[0x0][0xc00] ;  /* 0x00030000ff0c7b82 */ /* 0x001e240000000a00 */
[----:B0-----:R-:W-:-:S06]  /*1f6d0*/  IMAD.WIDE R12, R218, 0x4, R12 ;  /* 0x00000004da0c7825 */ /* 0x001fcc00078e020c */
[----:B------:R-:W-:Y:S06]  /*1f6e0*/  BAR.SYNC.DEFER_BLOCKING 0x1, 0x100 ;  /* 0x0044000000007b1d */ /* 0x000fec0000010000 */
[----:B------:R-:W5:Y:S01]  /*1f6f0*/  @P3 LDG.E R11, desc[UR46][R12.64] ;  /* 0x0000002e0c0b3981 */ /* 0x000f62000c1e1900 */
[----:B------:R-:W-:-:S04]  /*1f700*/  ISETP.NE.U32.AND P0, PT, RZ, UR6, PT ;  /* 0x00000006ff007c0c */ /* 0x000fc8000bf05070 */
[----:B------:R-:W-:-:S13]  /*1f710*/  ISETP.NE.AND.EX P0, PT, RZ, UR7, PT, P0 ;  /* 0x00000007ff007c0c */ /* 0x000fda000bf05300 */
[----:B------:R-:W0:Y:S01]  /*1f720*/  @P0 LDC.64 R14, c[0x0][0xc08] ;  /* 0x00030200ff0e0b82 */ /* 0x000e220000000a00 */
[----:B------:R-:W-:Y:S01]  /*1f730*/  ULDC UR6, c[0x0][0xa88] ;  /* 0x0002a20000067ab9 */ /* 0x000fe20000000800 */
[----:B------:R-:W-:Y:S01]  /*1f740*/  IMAD.MOV.U32 R30, RZ, RZ, 0x9b8 ;  /* 0x000009b8ff1e7424 */ /* 0x000fe200078e00ff */
[----:B------:R-:W-:Y:S01]  /*1f750*/  ISETP.GT.AND P1, PT, R217, 0x1, PT ;  /* 0x00000001d900780c */ /* 0x000fe20003f24270 */
[----:B------:R-:W-:-:S03]  /*1f760*/  IMAD.U32 R0, RZ, RZ, UR6 ;  /* 0x00000006ff007e24 */ /* 0x000fc6000f8e00ff */
[----:B------:R-:W-:-:S04]  /*1f770*/  SEL R30, R30, 0x978, P1 ;  /* 0x000009781e1e7807 */ /* 0x000fc80000800000 */
[----:B------:R1:W2:Y:S01]  /*1f780*/  LDC.64 R28, c[0x0][R30+0x218] ;  /* 0x000086001e1c7b82 */ /* 0x0002a20000000a00 */
[----:B0-----:R-:W-:-:S07]  /*1f790*/  @P0 IMAD.WIDE R14, R218, 0x4, R14 ;  /* 0x00000004da0e0825 */ /* 0x001fce00078e020e */
[----:B------:R1:W0:Y:S01]  /*1f7a0*/  LDC.64 R26, c[0x0][R30+0x228] ;  /* 0x00008a001e1a7b82 */ /* 0x0002220000000a00 */
[----:B------:R3:W5:Y:S07]  /*1f7b0*/  @P0 LDG.E R0, desc[UR46][R14.64] ;  /* 0x0000002e0e000981 */ /* 0x00076e000c1e1900 */
[----:B---3--:R1:W3:Y:S01]  /*1f7c0*/  LDC.64 R14, c[0x0][R30+0x220] ;  /* 0x000088001e0e7b82 */ /* 0x0082e20000000a00 */
[----:B------:R-:W-:-:S13]  /*1f7d0*/  ISETP.NE.AND P2, PT, R107, 0x1, PT ;  /* 0x000000016b00780c */ /* 0x000fda0003f45270 */
[----:B------:R-:W4:Y:S08]  /*1f7e0*/  @P2 LDC R2, c[0x0][0xbec] ;  /* 0x0002fb00ff022b82 */ /* 0x000f300000000800 */
[----:B------:R-:W0:Y:S01]  /*1f7f0*/  @P2 LDC R31, c[0x0][0xbf0] ;  /* 0x0002fc00ff1f2b82 */ /* 0x000e220000000800 */
[----:B-12---:R-:W-:Y:S05]  /*1f800*/  @P0 BRA `(.L_x_1624) ;  /* 0x0000000000100947 */ /* 0x006fea0003800000 */
[----:B------:R-:W-:Y:S05]  /*1f810*/  @!P3 BRA `(.L_x_1624) ;  /* 0x00000000000cb947 */ /* 0x000fea0003800000 */
[----:B-----5:R-:W2:Y:S04]  /*1f820*/  LDG.E R0, desc[UR46][R12.64] ;  /* 0x0000002e0c007981 */ /* 0x020ea8000c1e1900 */
[----:B------:R-:W2:Y:S02]  /*1f830*/  LDG.E R12, desc[UR46][R12.64+0x4] ;  /* 0x0000042e0c0c7981 */ /* 0x000ea4000c1e1900 */
[----:B--2---:R-:W-:-:S07]  /*1f840*/  IMAD.IADD R0, R12, 0x1, -R0 ;  /* 0x000000010c007824 */ /* 0x004fce00078e0a00 */
.L_x_1624:
[----:B------:R-:W2:Y:S04]  /*1f850*/  LDL R124, [R1+0xa8] ;  /* 0x0000a800017c7983 */ /* 0x000ea80000100800 */
[----:B------:R-:W2:Y:S01]  /*1f860*/  LDL R123, [R1+0x98] ;  /* 0x00009800017b7983 */ /* 0x000ea20000100800 */
[----:B------:R-:W-:Y:S01]  /*1f870*/  IMAD.IADD R98, R202, 0x1, R199 ;  /* 0x00000001ca627824 */ /* 0x000fe200078e02c7 */
[----:B------:R-:W-:Y:S01]  /*1f880*/  ISETP.NE.U32.AND P0, PT, RZ, UR4, PT ;  /* 0x00000004ff007c0c */ /* 0x000fe2000bf05070 */
[----:B------:R-:W-:Y:S01]  /*1f890*/  IMAD R102, R29, R211, RZ ;  /* 0x000000d31d667224 */ /* 0x000fe200078e02ff */
[----:B------:R-:W-:Y:S01]  /*1f8a0*/  SEL R105, R222, RZ, P1 ;  /* 0x000000ffde697207 */ /* 0x000fe20000800000 */
[----:B----4-:R-:W-:Y:S01]  /*1f8b0*/  @P2 IMAD.HI.U32 R12, R98, R2, RZ ;  /* 0x00000002620c2227 */ /* 0x010fe200078e00ff */
[----:B------:R-:W-:-:S03]  /*1f8c0*/  ISETP.NE.AND.EX P0, PT, RZ, UR5, PT, P0 ;  /* 0x00000005ff007c0c */ /* 0x000fc6000bf05300 */
[----:B------:R-:W-:Y:S01]  /*1f8d0*/  IMAD.MOV.U32 R2, RZ, RZ, R98 ;  /* 0x000000ffff027224 */ /* 0x000fe200078e0062 */
[----:B0-----:R-:W-:Y:S01]  /*1f8e0*/  @P2 SHF.R.U32.HI R2, RZ, R31, R12 ;  /* 0x0000001fff022219 */ /* 0x001fe2000001160c */
[----:B------:R-:W-:Y:S01]  /*1f8f0*/  IMAD.WIDE.U32 R28, R28, R211, RZ ;  /* 0x000000d31c1c7225 */ /* 0x000fe200078e00ff */
[----:B------:R-:W-:Y:S01]  /*1f900*/  SHF.R.S32.HI R31, RZ, 0x1f, R218 ;  /* 0x0000001fff1f7819 */ /* 0x000fe200000114da */
[----:B------:R0:W1:Y:S01]  /*1f910*/  LDC.64 R12, c[0x0][R30+0x210] ;  /* 0x000084001e0c7b82 */ /* 0x0000620000000a00 */
[----:B------:R-:W-:Y:S01]  /*1f920*/  SEL R86, R218, RZ, !P0 ;  /* 0x000000ffda567207 */ /* 0x000fe20004000000 */
[-C--:B------:R-:W-:Y:S01]  /*1f930*/  IMAD R103, R27, R105.reuse, RZ ;  /* 0x000000691b677224 */ /* 0x080fe200078e02ff */
[----:B------:R-:W-:Y:S01]  /*1f940*/  SEL R31, R31, RZ, !P0 ;  /* 0x000000ff1f1f7207 */ /* 0x000fe20004000000 */
[----:B------:R-:W-:-:S04]  /*1f950*/  IMAD.WIDE.U32 R26, R26, R105, RZ ;  /* 0x000000691a1a7225 */ /* 0x000fc800078e00ff */
[-C--:B---3--:R-:W-:Y:S02]  /*1f960*/  IMAD R94, R15, R86.reuse, RZ ;  /* 0x000000560f5e7224 */ /* 0x088fe400078e02ff */
[----:B------:R-:W-:Y:S02]  /*1f970*/  IMAD.IADD R102, R29, 0x1, R102 ;  /* 0x000000011d667824 */ /* 0x000fe400078e0266 */
[C---:B------:R-:W-:Y:S02]  /*1f980*/  IMAD R94, R14.reuse, R31, R94 ;  /* 0x0000001f0e5e7224 */ /* 0x040fe400078e025e */
[----:B0-----:R-:W0:Y:S01]  /*1f990*/  LDC.64 R30, c[0x0][0xba8] ;  /* 0x0002ea00ff1e7b82 */ /* 0x001e220000000a00 */
[----:B------:R-:W-:-:S04]  /*1f9a0*/  IMAD.WIDE.U32 R14, R14, R86, RZ ;  /* 0x000000560e0e7225 */ /* 0x000fc800078e00ff */
[----:B------:R-:W-:Y:S01]  /*1f9b0*/  IMAD.IADD R15, R15, 0x1, R94 ;  /* 0x000000010f0f7824 */ /* 0x000fe200078e025e */
[----:B-----5:R-:W-:Y:S01]  /*1f9c0*/  IADD3 R14, P0, P3, R14, R28, R11 ;  /* 0x0000001c0e0e7210 */ /* 0x020fe20007b1e00b */
[----:B------:R-:W-:Y:S01]  /*1f9d0*/  IMAD.IADD R103, R27, 0x1, R103 ;  /* 0x000000011b677824 */ /* 0x000fe200078e0267 */
[----:B------:R-:W-:Y:S01]  /*1f9e0*/  SHF.R.S32.HI R94, RZ, 0x1f, R11 ;  /* 0x0000001fff5e7819 */ /* 0x000fe2000001140b */
[----:B------:R-:W-:Y:S01]  /*1f9f0*/  IMAD R0, R0, R107, RZ ;  /* 0x0000006b00007224 */ /* 0x000fe200078e02ff */
[----:B------:R-:W-:Y:S02]  /*1fa00*/  IADD3 R26, P4, P5, R2, R14, R26 ;  /* 0x0000000e021a7210 */ /* 0x000fe40007d9e01a */
[----:B------:R-:W-:Y:S02]  /*1fa10*/  IADD3.X R15, R15, R102, R94, P0, P3 ;  /* 0x000000660f0f7210 */ /* 0x000fe400007e645e */
[----:B------:R-:W-:-:S04]  /*1fa20*/  SHF.R.S32.HI R14, RZ, 0x1f, R2 ;  /* 0x0000001fff0e7819 */ /* 0x000fc80000011402 */
[----:B------:R-:W-:Y:S01]  /*1fa30*/  IADD3.X R27, R14, R15, R103, P4, P5 ;  /* 0x0000000f0e1b7210 */ /* 0x000fe200027ea467 */
[----:B------:R-:W-:-:S04]  /*1fa40*/  IMAD.MOV R14, RZ, RZ, -R2 ;  /* 0x000000ffff0e7224 */ /* 0x000fc800078e0a02 */
[----:B------:R-:W-:Y:S01]  /*1fa50*/  IMAD R14, R107, R14, R98 ;  /* 0x0000000e6b0e7224 */ /* 0x000fe200078e0262 */
[----:B0-----:R-:W0:Y:S04]  /*1fa60*/  @!P1 LDC R30, c[0x0][0xb50] ;  /* 0x0002d400ff1e9b82 */ /* 0x001e280000000800 */
[----:B------:R-:W-:-:S04]  /*1fa70*/  SHF.R.S32.HI R2, RZ, 0x1f, R14 ;  /* 0x0000001fff027819 */ /* 0x000fc8000001140e */
[----:B------:R-:W3:Y:S01]  /*1fa80*/  @!P1 LDC R31, c[0x0][0xb54] ;  /* 0x0002d500ff1f9b82 */ /* 0x000ee20000000800 */
[-C--:B-1----:R-:W-:Y:S02]  /*1fa90*/  IMAD R13, R13, R14.reuse, RZ ;  /* 0x0000000e0d0d7224 */ /* 0x082fe400078e02ff */
[----:B------:R-:W-:-:S04]  /*1faa0*/  IMAD.WIDE.U32 R26, R12, R14, R26 ;  /* 0x0000000e0c1a7225 */ /* 0x000fc800078e001a */
[----:B------:R-:W-:-:S04]  /*1fab0*/  IMAD R2, R12, R2, R13 ;  /* 0x000000020c027224 */ /* 0x000fc800078e020d */
[----:B------:R-:W-:Y:S01]  /*1fac0*/  IMAD.IADD R2, R27, 0x1, R2 ;  /* 0x000000011b027824 */ /* 0x000fe200078e0202 */
[----:B0-----:R-:W-:-:S05]  /*1fad0*/  LEA R30, P0, R26, R30, 0x2 ;  /* 0x0000001e1a1e7211 */ /* 0x001fca00078010ff */
[----:B------:R-:W-:Y:S01]  /*1fae0*/  SHFL.IDX PT, R12, R30, RZ, 0x1c1f ;  /* 0x001c1fff1e0c7589 */ /* 0x000fe200000e0000 */
[----:B---3--:R-:W-:-:S03]  /*1faf0*/  LEA.HI.X R2, R26, R31, R2, 0x2, P0 ;  /* 0x0000001f1a027211 */ /* 0x008fc600000f1402 */
[----:B------:R-:W-:Y:S04]  /*1fb00*/  SHFL.IDX PT, R14, R30, 0x1, 0x1c1f ;  /* 0x003c1f001e0e7f89 */ /* 0x000fe800000e0000 */
[----:B------:R-:W0:Y:S04]  /*1fb10*/  SHFL.IDX PT, R13, R2, RZ, 0x1c1f ;  /* 0x001c1fff020d7589 */ /* 0x000e2800000e0000 */
[----:B------:R1:W3:Y:S01]  /*1fb20*/  SHFL.IDX PT, R15, R2, 0x1, 0x1c1f ;  /* 0x003c1f00020f7f89 */ /* 0x0002e200000e0000 */
[----:B--2---:R-:W-:Y:S01]  /*1fb30*/  IMAD.IADD R26, R124, 0x1, R199 ;  /* 0x000000017c1a7824 */ /* 0x004fe200078e02c7 */
[----:B------:R-:W-:-:S03]  /*1fb40*/  LOP3.LUT P0, RZ, R123, 0x3, RZ, 0xc0, !PT ;  /* 0x000000037bff7812 */ /* 0x000fc6000780c0ff */
[C---:B-1----:R-:W-:Y:S01]  /*1fb50*/  VIADD R2, R26.reuse, 0x8 ;  /* 0x000000081a027836 */ /* 0x042fe20000000000 */
[----:B------:R-:W-:-:S04]  /*1fb60*/  ISETP.GE.OR P3, PT, R26, R0, P0 ;  /* 0x000000001a00720c */ /* 0x000fc80000766670 */
[----:B------:R-:W-:-:S09]  /*1fb70*/  ISETP.GE.OR P0, PT, R2, R0, P0 ;  /* 0x000000000200720c */ /* 0x000fd20000706670 */
[----:B0-----:R0:W-:Y:S04]  /*1fb80*/  @!P3 ST.E desc[UR46][R12.64], R163 ;  /* 0x000000a30c00b985 */ /* 0x0011e8000c10192e */
[----:B---3--:R0:W-:Y:S01]  /*1fb90*/  @!P0 ST.E desc[UR46][R14.64], R162 ;  /* 0x000000a20e008985 */ /* 0x0081e2000c10192e */
[----:B------:R-:W-:Y:S05]  /*1fba0*/  @P1 BRA `(.L_x_1625) ;  /* 0x0000000c00fc1947 */ /* 0x000fea0003800000 */
[----:B------:R-:W1:Y:S01]  /*1fbb0*/  S2R R123, SR_TID.X ;  /* 0x00000000007b7919 */ /* 0x000e620000002100 */
[----:B------:R-:W2:Y:S01]  /*1fbc0*/  @P2 LDC R10, c[0x0][0xbec] ;  /* 0x0002fb00ff0a2b82 */ /* 0x000ea20000000800 */
[----:B------:R-:W-:-:S07]  /*1fbd0*/  ULDC.64 UR4, c[0x0][0xaa0] ;  /* 0x0002a80000047ab9 */ /* 0x000fce0000000a00 */
[----:B0-----:R-:W0:Y:S01]  /*1fbe0*/  @P2 LDC R15, c[0x0][0xbf0] ;  /* 0x0002fc00ff0f2b82 */ /* 0x001e220000000800 */
[----:B-1----:R-:W-:-:S05]  /*1fbf0*/  VIADD R8, R123, 0xffffff80 ;  /* 0xffffff807b087836 */ /* 0x002fca0000000000 */
[----:B------:R-:W-:-:S04]  /*1fc00*/  SHF.R.S32.HI R3, RZ, 0x1f, R8 ;  /* 0x0000001fff037819 */ /* 0x000fc80000011408 */
[----:B------:R-:W-:-:S04]  /*1fc10*/  LEA.HI R3, R3, R8, RZ, 0x3 ;  /* 0x0000000803037211 */ /* 0x000fc800078f18ff */
[----:B------:R-:W-:-:S05]  /*1fc20*/  LOP3.LUT R3, R3, 0xfffffff8, RZ, 0xc0, !PT ;  /* 0xfffffff803037812 */ /* 0x000fca00078ec0ff */
[----:B------:R-:W-:-:S04]  /*1fc30*/  IMAD.IADD R8, R8, 0x1, -R3 ;  /* 0x0000000108087824 */ /* 0x000fc800078e0a03 */
[----:B------:R-:W-:-:S04]  /*1fc40*/  IMAD R3, R17, 0x8, R8 ;  /* 0x0000000811037824 */ /* 0x000fc800078e0208 */
[----:B------:R-:W-:-:S04]  /*1fc50*/  IMAD.SHL.U32 R3, R3, 0x8, RZ ;  /* 0x0000000803037824 */ /* 0x000fc800078e00ff */
[----:B------:R-:W-:-:S03]  /*1fc60*/  IMAD.WIDE R2, R3, 0x2, R32 ;  /* 0x0000000203027825 */ /* 0x000fc600078e0220 */
[C---:B------:R-:W-:Y:S02]  /*1fc70*/  IADD3 R25, P0, R2.reuse, 0x1000, RZ ;  /* 0x0000100002197810 */ /* 0x040fe40007f1e0ff */
[C---:B------:R-:W-:Y:S02]  /*1fc80*/  IADD3 R29, P1, R2.reuse, 0x2000, RZ ;  /* 0x00002000021d7810 */ /* 0x040fe40007f3e0ff */
[C---:B------:R-:W-:Y:S02]  /*1fc90*/  IADD3 R33, P3, R2.reuse, 0x3000, RZ ;  /* 0x0000300002217810 */ /* 0x040fe40007f7e0ff */
[C---:B------:R-:W-:Y:S02]  /*1fca0*/  IADD3 R37, P4, R2.reuse, 0x4000, RZ ;  /* 0x0000400002257810 */ /* 0x040fe40007f9e0ff */
[----:B------:R-:W-:Y:S02]  /*1fcb0*/  IADD3 R41, P5, R2, 0x5000, RZ ;  /* 0x0000500002297810 */ /* 0x000fe40007fbe0ff */
[----:B------:R-:W-:-:S02]  /*1fcc0*/  LOP3.LUT R24, R25, 0x380, RZ, 0xc0, !PT ;  /* 0x0000038019187812 */ /* 0x000fc400078ec0ff */
[----:B------:R-:W-:Y:S02]  /*1fcd0*/  LOP3.LUT R28, R29, 0x380, RZ, 0xc0, !PT ;  /* 0x000003801d1c7812 */ /* 0x000fe400078ec0ff */
[----:B------:R-:W-:Y:S02]  /*1fce0*/  LOP3.LUT R32, R33, 0x380, RZ, 0xc0, !PT ;  /* 0x0000038021207812 */ /* 0x000fe400078ec0ff */
[----:B------:R-:W-:Y:S02]  /*1fcf0*/  LOP3.LUT R36, R37, 0x380, RZ, 0xc0, !PT ;  /* 0x0000038025247812 */ /* 0x000fe400078ec0ff */
[----:B------:R-:W-:Y:S02]  /*1fd00*/  LOP3.LUT R40, R41, 0x380, RZ, 0xc0, !PT ;  /* 0x0000038029287812 */ /* 0x000fe400078ec0ff */
[----:B------:R-:W-:Y:S02]  /*1fd10*/  SHF.R.U64 R24, R24, 0x3, RZ ;  /* 0x0000000318187819 */ /* 0x000fe400000012ff */
[----:B------:R-:W-:-:S02]  /*1fd20*/  SHF.R.U64 R28, R28, 0x3, RZ ;  /* 0x000000031c1c7819 */ /* 0x000fc400000012ff */
        /* <DEDUP_REMOVED lines=13> */
[----:B------:R-:W-:Y:S01]  /*1fe00*/  IADD3 R45, P0, R2, 0x6000, RZ ;  /* 0x00006000022d7810 */ /* 0x000fe20007f1e0ff */
[----:B------:R-:W-:Y:S01]  /*1fe10*/  IMAD R94, R94, UR4, RZ ;  /* 0x000000045e5e7c24 */ /* 0x000fe2000f8e02ff */
[----:B------:R-:W-:Y:S01]  /*1fe20*/  IADD3 R49, P1, R2, 0x7000, RZ ;  /* 0x0000700002317810 */ /* 0x000fe20007f3e0ff */
[----:B------:R-:W-:Y:S01]  /*1fe30*/  IMAD R8, R8, 0x20, R17 ;  /* 0x0000002008087824 */ /* 0x000fe200078e0211 */
[C---:B------:R-:W-:Y:S01]  /*1fe40*/  IADD3 R53, P3, R2.reuse, 0x8000, RZ ;  /* 0x0000800002357810 */ /* 0x040fe20007f7e0ff */
[----:B------:R-:W5:Y:S01]  /*1fe50*/  LD.E.128 R24, desc[UR46][R24.64] ;  /* 0x0000002e18187980 */ /* 0x000f62000c101d00 */
[----:B------:R-:W-:-:S02]  /*1fe60*/  IADD3 R57, P4, R2, 0x9000, RZ ;  /* 0x0000900002397810 */ /* 0x000fc40007f9e0ff */
[----:B------:R-:W-:Y:S01]  /*1fe70*/  IADD3 R61, P5, R2, 0xa000, RZ ;  /* 0x0000a000023d7810 */ /* 0x000fe20007fbe0ff */
        /* <DEDUP_REMOVED lines=11> */
[----:B------:R-:W-:Y:S02]  /*1ff30*/  SHF.R.U64 R52, R52, 0x3, RZ ;  /* 0x0000000334347819 */ /* 0x000fe400000012ff */
[----:B------:R-:W-:Y:S02]  /*1ff40*/  SHF.R.U64 R56, R56, 0x3, RZ ;  /* 0x0000000338387819 */ /* 0x000fe400000012ff */
[----:B------:R-:W-:Y:S02]  /*1ff50*/  SHF.R.U64 R60, R60, 0x3, RZ ;  /* 0x000000033c3c7819 */ /* 0x000fe400000012ff */
[----:B------:R-:W-:Y:S01]  /*1ff60*/  LOP3.LUT R44, R44, R45, RZ, 0x3c, !PT ;  /* 0x0000002d2c2c7212 */ /* 0x000fe200078e3cff */
[----:B------:R-:W-:Y:S01]  /*1ff70*/  IMAD.X R45, RZ, RZ, R3, P0 ;  /* 0x000000ffff2d7224 */ /* 0x000fe200000e0603 */
[----:B------:R-:W-:-:S02]  /*1ff80*/  LOP3.LUT R48, R48, R49, RZ, 0x3c, !PT ;  /* 0x0000003130307212 */ /* 0x000fc400078e3cff */
[----:B------:R-:W-:Y:S01]  /*1ff90*/  LOP3.LUT R52, R52, R53, RZ, 0x3c, !PT ;  /* 0x0000003534347212 */ /* 0x000fe200078e3cff */
[--C-:B------:R-:W-:Y:S01]  /*1ffa0*/  IMAD.X R53, RZ, RZ, R3.reuse, P3 ;  /* 0x000000ffff357224 */ /* 0x100fe200018e0603 */
[----:B------:R-:W-:Y:S01]  /*1ffb0*/  LOP3.LUT R56, R56, R57, RZ, 0x3c, !PT ;  /* 0x0000003938387212 */ /* 0x000fe200078e3cff */
[--C-:B------:R-:W-:Y:S01]  /*1ffc0*/  IMAD.X R57, RZ, RZ, R3.reuse, P4 ;  /* 0x000000ffff397224 */ /* 0x100fe200020e0603 */
[----:B------:R-:W-:Y:S01]  /*1ffd0*/  LOP3.LUT R60, R60, R61, RZ, 0x3c, !PT ;  /* 0x0000003d3c3c7212 */ /* 0x000fe200078e3cff */
[----:B------:R-:W-:Y:S01]  /*1ffe0*/  IMAD.X R61, RZ, RZ, R3, P5 ;  /* 0x000000ffff3d7224 */ /* 0x000fe200028e0603 */
[----:B------:R-:W-:Y:S02]  /*1fff0*/  IADD3.X R49, RZ, R3, RZ, P1, !PT ;  /* 0x00000003ff317210 */ /* 0x000fe40000ffe4ff */
[C---:B------:R-:W-:Y:S01]  /*20000*/  LOP3.LUT R9, R2.reuse, 0x380, RZ, 0xc0, !PT ;  /* 0x0000038002097812 */ /* 0x040fe200078ec0ff */
[----:B------:R-:W-:Y:S01]  /*20010*/  IMAD.IADD R13, R199, 0x1, R8 ;  /* 0x00000001c70d7824 */ /* 0x000fe200078e0208 */
[C---:B------:R-:W-:Y:S01]  /*20020*/  IADD3 R65, P0, R2.reuse, 0xb000, RZ ;  /* 0x0000b00002417810 */ /* 0x040fe20007f1e0ff */
[----:B------:R-:W5:Y:S01]  /*20030*/  LD.E.128 R44, desc[UR46][R44.64] ;  /* 0x0000002e2c2c7980 */ /* 0x000f62000c101d00 */
[----:B------:R-:W-:-:S02]  /*20040*/  IADD3 R69, P1, R2, 0xc000, RZ ;  /* 0x0000c00002457810 */ /* 0x000fc40007f3e0ff */
[C---:B------:R-:W-:Y:S01]  /*20050*/  IADD3 R73, P3, R2.reuse, 0xd000, RZ ;  /* 0x0000d00002497810 */ /* 0x040fe20007f7e0ff */
[----:B------:R-:W5:Y:S01]  /*20060*/  LD.E.128 R48, desc[UR46][R48.64] ;  /* 0x0000002e30307980 */ /* 0x000f62000c101d00 */
[C---:B------:R-:W-:Y:S02]  /*20070*/  IADD3 R77, P4, R2.reuse, 0xe000, RZ ;  /* 0x0000e000024d7810 */ /* 0x040fe40007f9e0ff */
[----:B------:R-:W-:Y:S01]  /*20080*/  IADD3 R7, P5, R2, 0xf000, RZ ;  /* 0x0000f00002077810 */ /* 0x000fe20007fbe0ff */
[----:B------:R-:W5:Y:S01]  /*20090*/  LD.E.128 R52, desc[UR46][R52.64] ;  /* 0x0000002e34347980 */ /* 0x000f62000c101d00 */
[----:B------:R-:W-:Y:S02]  /*200a0*/  LOP3.LUT R64, R65, 0x380, RZ, 0xc0, !PT ;  /* 0x0000038041407812 */ /* 0x000fe400078ec0ff */
[----:B------:R-:W-:Y:S01]  /*200b0*/  LOP3.LUT R68, R69, 0x380, RZ, 0xc0, !PT ;  /* 0x0000038045447812 */ /* 0x000fe200078ec0ff */
[----:B------:R-:W-:Y:S01]  /*200c0*/  IMAD.X R81, RZ, RZ, R3, P5 ;  /* 0x000000ffff517224 */ /* 0x000fe200028e0603 */
[----:B------:R-:W-:Y:S01]  /*200d0*/  LOP3.LUT R72, R73, 0x380, RZ, 0xc0, !PT ;  /* 0x0000038049487812 */ /* 0x000fe200078ec0ff */
[----:B------:R-:W5:Y:S01]  /*200e0*/  LD.E.128 R56, desc[UR46][R56.64] ;  /* 0x0000002e38387980 */ /* 0x000f62000c101d00 */
[----:B------:R-:W-:-:S02]  /*200f0*/  LOP3.LUT R76, R77, 0x380, RZ, 0xc0, !PT ;  /* 0x000003804d4c7812 */ /* 0x000fc400078ec0ff */
[----:B------:R-:W-:Y:S01]  /*20100*/  SHF.R.U64 R9, R9, 0x3, RZ ;  /* 0x0000000309097819 */ /* 0x000fe200000012ff */
[----:B------:R-:W5:Y:S01]  /*20110*/  LD.E.128 R60, desc[UR46][R60.64] ;  /* 0x0000002e3c3c7980 */ /* 0x000f62000c101d00 */
[----:B------:R-:W-:Y:S02]  /*20120*/  LOP3.LUT R5, R7, 0x380, RZ, 0xc0, !PT ;  /* 0x0000038007057812 */ /* 0x000fe400078ec0ff */
[----:B------:R-:W-:Y:S02]  /*20130*/  SHF.R.U64 R64, R64, 0x3, RZ ;  /* 0x0000000340407819 */ /* 0x000fe400000012ff */
[----:B------:R-:W-:Y:S02]  /*20140*/  SHF.R.U64 R68, R68, 0x3, RZ ;  /* 0x0000000344447819 */ /* 0x000fe400000012ff */
[----:B------:R-:W-:Y:S02]  /*20150*/  SHF.R.U64 R72, R72, 0x3, RZ ;  /* 0x0000000348487819 */ /* 0x000fe400000012ff */
[----:B------:R-:W-:-:S02]  /*20160*/  SHF.R.U64 R76, R76, 0x3, RZ ;  /* 0x000000034c4c7819 */ /* 0x000fc400000012ff */
[----:B------:R-:W-:Y:S02]  /*20170*/  LOP3.LUT R4, R9, R2, RZ, 0x3c, !PT ;  /* 0x0000000209047212 */ /* 0x000fe400078e3cff */
[----:B------:R-:W-:Y:S01]  /*20180*/  SHF.R.U64 R2, R5, 0x3, RZ ;  /* 0x0000000305027819 */ /* 0x000fe200000012ff */
[--C-:B------:R-:W-:Y:S01]  /*20190*/  IMAD.MOV.U32 R5, RZ, RZ, R3.reuse ;  /* 0x000000ffff057224 */ /* 0x100fe200078e0003 */
        /* <DEDUP_REMOVED lines=9> */
[C---:B------:R-:W-:Y:S01]  /*20230*/  IMAD R9, R11.reuse, UR5, R94 ;  /* 0x000000050b097c24 */ /* 0x040fe2000f8e025e */
[----:B------:R-:W5:Y:S01]  /*20240*/  LD.E.128 R4, desc[UR46][R4.64] ;  /* 0x0000002e04047980 */ /* 0x000f62000c101d00 */
[----:B------:R-:W-:Y:S01]  /*20250*/  IMAD.WIDE.U32 R2, R11, UR4, RZ ;  /* 0x000000040b027c25 */ /* 0x000fe2000f8e00ff */
[----:B------:R-:W-:-:S02]  /*20260*/  ULDC.64 UR4, c[0x0][0xae8] ;  /* 0x0002ba0000047ab9 */ /* 0x000fc40000000a00 */
[----:B------:R-:W5:Y:S01]  /*20270*/  LD.E.128 R64, desc[UR46][R64.64] ;  /* 0x0000002e40407980 */ /* 0x000f62000c101d00 */
[----:B------:R-:W-:Y:S02]  /*20280*/  IMAD.IADD R3, R3, 0x1, R9 ;  /* 0x0000000103037824 */ /* 0x000fe400078e0209 */
[----:B--2---:R-:W-:Y:S01]  /*20290*/  @P2 IMAD.HI.U32 R8, R13, R10, RZ ;  /* 0x0000000a0d082227 */ /* 0x004fe200078e00ff */
[----:B------:R-:W5:Y:S01]  /*202a0*/  LD.E.128 R68, desc[UR46][R68.64] ;  /* 0x0000002e44447980 */ /* 0x000f62000c101d00 */
[----:B------:R-:W-:Y:S02]  /*202b0*/  SHF.R.S32.HI R11, RZ, 0x1f, R86 ;  /* 0x0000001fff0b7819 */ /* 0x000fe40000011456 */
[C---:B------:R-:W-:Y:S01]  /*202c0*/  IMAD.WIDE.U32 R2, R211.reuse, UR4, R2 ;  /* 0x00000004d3027c25 */ /* 0x040fe2000f8e0002 */
        /* <DEDUP_REMOVED lines=8> */
[----:B-1----:R-:W1:Y:S01]  /*20350*/  FENCE.VIEW.ASYNC.S ;  /* 0x00000000000073c6 */ /* 0x002e620000000000 */
[----:B------:R-:W-:Y:S01]  /*20360*/  IMAD R3, R211, UR5, R3 ;  /* 0x00000005d3037c24 */ /* 0x000fe2000f8e0203 */
[----:B------:R-:W-:Y:S01]  /*20370*/  ULDC.64 UR4, c[0x0][0xaf0] ;  /* 0x0002bc0000047ab9 */ /* 0x000fe20000000a00 */
[----:B------:R-:W-:Y:S01]  /*20380*/  IMAD.MOV.U32 R9, RZ, RZ, R13 ;  /* 0x000000ffff097224 */ /* 0x000fe200078e000d */
[----:B0-----:R-:W-:Y:S01]  /*20390*/  @P2 SHF.R.U32.HI R9, RZ, R15, R8 ;  /* 0x0000000fff092219 */ /* 0x001fe20000011608 */
[----:B------:R-:W-:-:S03]  /*203a0*/  IMAD R11, R11, UR4, RZ ;  /* 0x000000040b0b7c24 */ /* 0x000fc6000f8e02ff */
[----:B------:R-:W-:Y:S01]  /*203b0*/  SHF.R.S32.HI R8, RZ, 0x1f, R9 ;  /* 0x0000001fff087819 */ /* 0x000fe20000011409 */
[C---:B------:R-:W-:Y:S02]  /*203c0*/  IMAD R11, R86.reuse, UR5, R11 ;  /* 0x00000005560b7c24 */ /* 0x040fe4000f8e020b */
[----:B------:R-:W-:Y:S01]  /*203d0*/  IMAD.WIDE.U32 R2, R86, UR4, R2 ;  /* 0x0000000456027c25 */ /* 0x000fe2000f8e0002 */
[----:B------:R-:W-:-:S03]  /*203e0*/  ULDC.64 UR4, c[0x0][0xae0] ;  /* 0x0002b80000047ab9 */ /* 0x000fc60000000a00 */
[----:B------:R-:W-:Y:S02]  /*203f0*/  IMAD.MOV R12, RZ, RZ, -R9 ;  /* 0x000000ffff0c7224 */ /* 0x000fe400078e0a09 */
[----:B------:R-:W-:Y:S02]  /*20400*/  IMAD R10, R8, UR4, RZ ;  /* 0x00000004080a7c24 */ /* 0x000fe4000f8e02ff */
[----:B------:R-:W-:Y:S02]  /*20410*/  IMAD.IADD R3, R3, 0x1, R11 ;  /* 0x0000000103037824 */ /* 0x000fe400078e020b */
[----:B------:R-:W-:Y:S02]  /*20420*/  IMAD R107, R107, R12, R13 ;  /* 0x0000000c6b6b7224 */ /* 0x000fe400078e020d */
[----:B------:R-:W-:Y:S02]  /*20430*/  VIADD R8, R16, 0x28420 ;  /* 0x0002842010087836 */ /* 0x000fe40000000000 */
        /* <DEDUP_REMOVED lines=14> */
[----:B------:R-:W-:-:S03]  /*20520*/  IMAD.IADD R199, R17, 0x1, R199 ;  /* 0x0000000111c77824 */ /* 0x000fc600078e02c7 */
[----:B------:R-:W-:Y:S01]  /*20530*/  LEA.HI.X R84, R2, UR5, R3, 0x1, P0 ;  /* 0x0000000502547c11 */ /* 0x000fe200080f0c03 */
[----:B------:R-:W-:Y:S06]  /*20540*/  BRA.DIV UR4, `(.L_x_1626) ;  /* 0x0000010e04987947 */ /* 0x000fec000b800000 */
[----:B------:R0:W1:Y:S04]  /*20550*/  SHFL.IDX PT, R21, R84, RZ, 0x181f ;  /* 0x00181fff54157589 */ /* 0x00006800000e0000 */
[----:B------:R0:W2:Y:S02]  /*20560*/  SHFL.IDX PT, R14, R20, RZ, 0x181f ;  /* 0x00181fff140e7589 */ /* 0x0000a400000e0000 */
.L_x_1993:
[----:B------:R-:W-:Y:S01]  /*20570*/  ISETP.GE.AND P0, PT, R199, R0, PT ;  /* 0x00000000c700720c */ /* 0x000fe20003f06270 */
[----:B------:R-:W-:-:S12]  /*20580*/  BSSY B1, `(.L_x_1627) ;  /* 0x0000013000017945 */ /* 0x000fd80003800000 */
[----:B------:R-:W-:Y:S05]  /*20590*/  @P0 BRA `(.L_x_1628) ;  /* 0x0000000000440947 */ /* 0x000fea0003800000 */
[----:B------:R-:W-:Y:S02]  /*205a0*/  ULDC UR4, c[0x0][0xac8] ;  /* 0x0002b20000047ab9 */ /* 0x000fe40000000800 */
[----:B------:R-:W-:Y:S02]  /*205b0*/  ISETP.GE.AND P3, PT, R18, UR4, PT ;  /* 0x0000000412007c0c */ /* 0x000fe4000bf66270 */
[----:B------:R-:W-:Y:S02]  /*205c0*/  ISETP.GE.AND P2, PT, R194, UR4, PT ;  /* 0x00000004c2007c0c */ /* 0x000fe4000bf46270 */
[----:B------:R-:W-:Y:S02]  /*205d0*/  ISETP.GE.AND P1, PT, R208, UR4, PT ;  /* 0x00000004d0007c0c */ /* 0x000fe4000bf26270 */
[----:B------:R-:W-:-:S07]  /*205e0*/  ISETP.GE.AND P0, PT, R210, UR4, PT ;  /* 0x00000004d2007c0c */ /* 0x000fce000bf06270 */
[-C--:B--2---:R-:W-:Y:S02]  /*205f0*/  @!P3 LEA R2, P5, R18, R14.reuse, 0x1 ;  /* 0x0000000e1202b211 */ /* 0x084fe400078a08ff */
[-C--:B------:R-:W-:Y:S02]  /*20600*/  @!P2 LEA R8, P4, R194, R14.reuse, 0x1 ;  /* 0x0000000ec208a211 */ /* 0x080fe400078808ff */
[-C--:B-1----:R-:W-:Y:S02]  /*20610*/  @!P3 LEA.HI.X R3, R18, R21.reuse, R19, 0x1, P5 ;  /* 0x000000151203b211 */ /* 0x082fe400028f0c13 */
[-C--:B------:R-:W-:Y:S02]  /*20620*/  @!P1 LEA R10, P5, R208, R14.reuse, 0x1 ;  /* 0x0000000ed00a9211 */ /* 0x080fe400078a08ff */
[----:B------:R-:W-:Y:S01]  /*20630*/  @!P2 LEA.HI.X R9, R194, R21, R216, 0x1, P4 ;  /* 0x00000015c209a211 */ /* 0x000fe200020f0cd8 */
[----:B-----5:R3:W-:Y:S01]  /*20640*/  @!P3 ST.E.128 desc[UR46][R2.64], R4 ;  /* 0x000000040200b985 */ /* 0x0207e2000c101d2e */
[----:B------:R-:W-:-:S02]  /*20650*/  @!P0 LEA R12, P4, R210, R14, 0x1 ;  /* 0x0000000ed20c8211 */ /* 0x000fc400078808ff */
[-C--:B------:R-:W-:Y:S01]  /*20660*/  @!P1 LEA.HI.X R11, R208, R21.reuse, R221, 0x1, P5 ;  /* 0x00000015d00b9211 */ /* 0x080fe200028f0cdd */
[----:B------:R3:W-:Y:S01]  /*20670*/  @!P2 ST.E.128 desc[UR46][R8.64], R36 ;  /* 0x000000240800a985 */ /* 0x0007e2000c101d2e */
[----:B------:R-:W-:-:S03]  /*20680*/  @!P0 LEA.HI.X R13, R210, R21, R220, 0x1, P4 ;  /* 0x00000015d20d8211 */ /* 0x000fc600020f0cdc */
[----:B------:R3:W-:Y:S04]  /*20690*/  @!P1 ST.E.128 desc[UR46][R10.64], R52 ;  /* 0x000000340a009985 */ /* 0x0007e8000c101d2e */
[----:B------:R3:W-:Y:S02]  /*206a0*/  @!P0 ST.E.128 desc[UR46][R12.64], R68 ;  /* 0x000000440c008985 */ /* 0x0007e4000c101d2e */
.L_x_1628:
[----:B------:R-:W-:Y:S05]  /*206b0*/  BSYNC B1 ;  /* 0x0000000000017941 */ /* 0x000fea0003800000 */
.L_x_1627:
[----:B------:R-:W-:-:S03]  /*206c0*/  UMOV UR4, 0xffffffff ;  /* 0xffffffff00047882 */ /* 0x000fc60000000000 */
[----:B------:R-:W-:Y:S05]  /*206d0*/  BRA.DIV UR4, `(.L_x_1629) ;  /* 0x0000010e04687947 */ /* 0x000fea000b800000 */
[----:B---3--:R3:W4:Y:S04]  /*206e0*/  SHFL.IDX PT, R9, R84, 0x1, 0x181f ;  /* 0x00381f0054097f89 */ /* 0x00872800000e0000 */
[----:B--2---:R3:W2:Y:S02]  /*206f0*/  SHFL.IDX PT, R14, R20, 0x1, 0x181f ;  /* 0x00381f00140e7f89 */ /* 0x0046a400000e0000 */
.L_x_1997:
[----:B------:R-:W-:Y:S01]  /*20700*/  VIADD R3, R199, 0x20 ;  /* 0x00000020c7037836 */ /* 0x000fe20000000000 */
[----:B------:R-:W-:Y:S04]  /*20710*/  BSSY B1, `(.L_x_1630) ;  /* 0x0000014000017945 */ /* 0x000fe80003800000 */
[----:B------:R-:W-:-:S13]  /*20720*/  ISETP.GE.AND P0, PT, R3, R0, PT ;  /* 0x000000000300720c */ /* 0x000fda0003f06270 */
[----:B------:R-:W-:Y:S05]  /*20730*/  @P0 BRA `(.L_x_1631) ;  /* 0x0000000000440947 */ /* 0x000fea0003800000 */
[----:B------:R-:W-:Y:S02]  /*20740*/  ULDC UR4, c[0x0][0xac8] ;  /* 0x0002b20000047ab9 */ /* 0x000fe40000000800 */
[----:B------:R-:W-:Y:S02]  /*20750*/  ISETP.GE.AND P3, PT, R18, UR4, PT ;  /* 0x0000000412007c0c */ /* 0x000fe4000bf66270 */
[----:B------:R-:W-:Y:S02]  /*20760*/  ISETP.GE.AND P2, PT, R194, UR4, PT ;  /* 0x00000004c2007c0c */ /* 0x000fe4000bf46270 */
[----:B------:R-:W-:Y:S02]  /*20770*/  ISETP.GE.AND P1, PT, R208, UR4, PT ;  /* 0x00000004d0007c0c */ /* 0x000fe4000bf26270 */
[----:B------:R-:W-:-:S07]  /*20780*/  ISETP.GE.AND P0, PT, R210, UR4, PT ;  /* 0x00000004d2007c0c */ /* 0x000fce000bf06270 */
[-C--:B--2---:R-:W-:Y:S02]  /*20790*/  @!P3 LEA R2, P5, R18, R14.reuse, 0x1 ;  /* 0x0000000e1202b211 */ /* 0x084fe400078a08ff */
[-C--:B-----5:R-:W-:Y:S02]  /*207a0*/  @!P2 LEA R4, P4, R194, R14.reuse, 0x1 ;  /* 0x0000000ec204a211 */ /* 0x0a0fe400078808ff */
[-C--:B----4-:R-:W-:Y:S02]  /*207b0*/  @!P3 LEA.HI.X R3, R18, R9.reuse, R19, 0x1, P5 ;  /* 0x000000091203b211 */ /* 0x090fe400028f0c13 */
[-C--:B------:R-:W-:Y:S02]  /*207c0*/  @!P1 LEA R6, P5, R208, R14.reuse, 0x1 ;  /* 0x0000000ed0069211 */ /* 0x080fe400078a08ff */
        /* <DEDUP_REMOVED lines=8> */
.L_x_1631:
[----:B------:R-:W-:Y:S05]  /*20850*/  BSYNC B1 ;  /* 0x0000000000017941 */ /* 0x000fea0003800000 */
.L_x_1630:
[----:B------:R-:W-:-:S03]  /*20860*/  UMOV UR4, 0xffffffff ;  /* 0xffffffff00047882 */ /* 0x000fc60000000000 */
[----:B------:R-:W-:Y:S05]  /*20870*/  BRA.DIV UR4, `(.L_x_1632) ;  /* 0x0000010e04487947 */ /* 0x000fea000b800000 */
[----:B--2-4-:R2:W4:Y:S04]  /*20880*/  SHFL.IDX PT, R9, R84, 0x2, 0x181f ;  /* 0x00581f0054097f89 */ /* 0x01452800000e0000 */
[----:B------:R2:W0:Y:S02]  /*20890*/  SHFL.IDX PT, R14, R20, 0x2, 0x181f ;  /* 0x00581f00140e7f89 */ /* 0x00042400000e0000 */
.L_x_2001:
        /* <DEDUP_REMOVED lines=9> */
[-C--:B0-----:R-:W-:Y:S02]  /*20930*/  @!P3 LEA R2, P5, R18, R14.reuse, 0x1 ;  /* 0x0000000e1202b211 */ /* 0x081fe400078a08ff */
        /* <DEDUP_REMOVED lines=11> */
.L_x_1634:
[----:B------:R-:W-:Y:S05]  /*209f0*/  BSYNC B1 ;  /* 0x0000000000017941 */ /* 0x000fea0003800000 */
.L_x_1633:
[----:B------:R-:W-:-:S03]  /*20a00*/  UMOV UR4, 0xffffffff ;  /* 0xffffffff00047882 */ /* 0x000fc60000000000 */
[----:B------:R-:W-:Y:S05]  /*20a10*/  BRA.DIV UR4, `(.L_x_1635) ;  /* 0x0000010e04287947 */ /* 0x000fea000b800000 */
[----:B0-----:R0:W0:Y:S04]  /*20a20*/  SHFL.IDX PT, R3, R84, 0x3, 0x181f ;  /* 0x00781f0054037f89 */ /* 0x00102800000e0000 */
[----:B------:R0:W0:Y:S02]  /*20a30*/  SHFL.IDX PT, R14, R20, 0x3, 0x181f ;  /* 0x00781f00140e7f89 */ /* 0x00002400000e0000 */
.L_x_2005:
[----:B-----5:R-:W-:-:S05]  /*20a40*/  VIADD R5, R199, 0x60 ;  /* 0x00000060c7057836 */ /* 0x020fca0000000000 */
[----:B------:R-:W-:-:S13]  /*20a50*/  ISETP.GE.AND P0, PT, R5, R0, PT ;  /* 0x000000000500720c */ /* 0x000fda0003f06270 */
[----:B------:R-:W-:Y:S05]  /*20a60*/  @P0 BRA `(.L_x_1636) ;  /* 0x00000030008c0947 */ /* 0x000fea0003800000 */
        /* <DEDUP_REMOVED lines=15> */
[----:B------:R-:W-:-:S04]  /*20b60*/  LEA R14, P0, R210, R14, 0x1 ;  /* 0x0000000ed20e7211 */ /* 0x000fc800078008ff */
[----:B------:R-:W-:-:S05]  /*20b70*/  LEA.HI.X R15, R210, R3, R220, 0x1, P0 ;  /* 0x00000003d20f7211 */ /* 0x000fca00000f0cdc */
[----:B------:R4:W-:Y:S01]  /*20b80*/  ST.E.128 desc[UR46][R14.64], R80 ;  /* 0x000000500e007985 */ /* 0x0009e2000c101d2e */
[----:B------:R-:W-:Y:S05]  /*20b90*/  BRA `(.L_x_1636) ;  /* 0x0000003000407947 */ /* 0x000fea0003800000 */
.L_x_1625:
        /* <DEDUP_REMOVED lines=11> */
[----:B------:R-:W-:Y:S01]  /*20c50*/  IMAD.IADD R13, R13, 0x1, R15 ;  /* 0x000000010d0d7824 */ /* 0x000fe200078e020f */
[----:B------:R-:W-:Y:S01]  /*20c60*/  SHF.R.S32.HI R15, RZ, 0x1f, R14 ;  /* 0x0000001fff0f7819 */ /* 0x000fe2000001140e */
[----:B------:R-:W-:-:S04]  /*20c70*/  IMAD.WIDE.U32 R12, R211, UR4, R12 ;  /* 0x00000004d30c7c25 */ /* 0x000fc8000f8e000c */
[----:B------:R-:W-:Y:S01]  /*20c80*/  IMAD R13, R211, UR5, R13 ;  /* 0x00000005d30d7c24 */ /* 0x000fe2000f8e020d */
[----:B------:R-:W-:Y:S02]  /*20c90*/  ULDC.64 UR4, c[0x0][0xb40] ;  /* 0x0002d00000047ab9 */ /* 0x000fe40000000a00 */
[----:B------:R-:W-:Y:S02]  /*20ca0*/  IMAD R11, R11, UR4, RZ ;  /* 0x000000040b0b7c24 */ /* 0x000fe4000f8e02ff */
[----:B------:R-:W-:-:S04]  /*20cb0*/  IMAD.WIDE.U32 R12, R86, UR4, R12 ;  /* 0x00000004560c7c25 */ /* 0x000fc8000f8e000c */
[----:B------:R-:W-:Y:S01]  /*20cc0*/  IMAD R11, R86, UR5, R11 ;  /* 0x00000005560b7c24 */ /* 0x000fe2000f8e020b */
[----:B------:R-:W-:-:S03]  /*20cd0*/  ULDC.64 UR4, c[0x0][0xb48] ;  /* 0x0002d20000047ab9 */ /* 0x000fc60000000a00 */
[----:B------:R-:W-:Y:S02]  /*20ce0*/  IMAD.IADD R13, R13, 0x1, R11 ;  /* 0x000000010d0d7824 */ /* 0x000fe400078e020b */
        /* <DEDUP_REMOVED lines=10> */
[----:B------:R-:W-:-:S03]  /*20d90*/  IMAD.IADD R13, R13, 0x1, R15 ;  /* 0x000000010d0d7824 */ /* 0x000fc600078e020f */
[----:B------:R-:W-:Y:S01]  /*20da0*/  PRMT R14, RZ, 0x654, R14 ;  /* 0x00000654ff0e7816 */ /* 0x000fe2000000000e */
[----:B------:R-:W-:-:S03]  /*20db0*/  IMAD.WIDE.U32 R12, R11, UR4, R12 ;  /* 0x000000040b0c7c25 */ /* 0x000fc6000f8e000c */
[----:B------:R0:W-:Y:S02]  /*20dc0*/  SYNCS.ARRIVE.TRANS64.RED.A1T0 RZ, [R14+URZ], RZ ;  /* 0x000000ff0eff79a7 */ /* 0x0001e4000810043f */
[----:B0-----:R-:W-:-:S05]  /*20dd0*/  SHF.R.S32.HI R14, RZ, 0x1f, R11 ;  /* 0x0000001fff0e7819 */ /* 0x001fca000001140b */
[----:B------:R-:W-:-:S04]  /*20de0*/  IMAD R14, R14, UR4, RZ ;  /* 0x000000040e0e7c24 */ /* 0x000fc8000f8e02ff */
[----:B------:R-:W-:Y:S01]  /*20df0*/  IMAD R14, R11, UR5, R14 ;  /* 0x000000050b0e7c24 */ /* 0x000fe2000f8e020e */
[----:B------:R-:W-:Y:S02]  /*20e00*/  ULDC.64 UR4, c[0x0][0xb00] ;  /* 0x0002c00000047ab9 */ /* 0x000fe40000000a00 */
[----:B------:R-:W-:Y:S01]  /*20e10*/  LEA R30, P0, R12, UR4, 0x2 ;  /* 0x000000040c1e7c11 */ /* 0x000fe2000f8010ff */
[----:B------:R-:W-:Y:S01]  /*20e20*/  IMAD.IADD R14, R13, 0x1, R14 ;  /* 0x000000010d0e7824 */ /* 0x000fe200078e020e */
[----:B------:R-:W-:-:S04]  /*20e30*/  UMOV UR4, 0xffffffff ;  /* 0xffffffff00047882 */ /* 0x000fc80000000000 */
[----:B------:R-:W-:Y:S01]  /*20e40*/  LEA.HI.X R31, R12, UR5, R14, 0x2, P0 ;  /* 0x000000050c1f7c11 */ /* 0x000fe200080f140e */
[----:B------:R-:W-:Y:S06]  /*20e50*/  BRA.DIV UR4, `(.L_x_1637) ;  /* 0x0000010a04607947 */ /* 0x000fec000b800000 */
[----:B------:R0:W1:Y:S04]  /*20e60*/  SHFL.IDX PT, R32, R31, RZ, 0x1c1f ;  /* 0x001c1fff1f207589 */ /* 0x00006800000e0000 */
[----:B------:R0:W2:Y:S02]  /*20e70*/  SHFL.IDX PT, R11, R30, RZ, 0x1c1f ;  /* 0x001c1fff1e0b7589 */ /* 0x0000a400000e0000 */
.L_x_2008:
[----:B------:R-:W-:Y:S01]  /*20e80*/  ISETP.GE.AND P0, PT, R26, R0, PT ;  /* 0x000000001a00720c */ /* 0x000fe20003f06270 */
[----:B------:R-:W-:-:S12]  /*20e90*/  BSSY B1, `(.L_x_1638) ;  /* 0x0000103000017945 */ /* 0x000fd80003800000 */
[----:B------:R-:W-:Y:S05]  /*20ea0*/  @P0 BRA `(.L_x_1639) ;  /* 0x0000001000040947 */ /* 0x000fea0003800000 */
[----:B------:R-:W-:Y:S01]  /*20eb0*/  ULDC UR4, c[0x0][0xac8] ;  /* 0x0002b20000047ab9 */ /* 0x000fe20000000800 */
[----:B------:R-:W-:Y:S01]  /*20ec0*/  SHF.R.S32.HI R14, RZ, 0x1f, R196 ;  /* 0x0000001fff0e7819 */ /* 0x000fe200000114c4 */
[C---:B------:R-:W-:Y:S01]  /*20ed0*/  VIADD R28, R196.reuse, 0x8 ;  /* 0x00000008c41c7836 */ /* 0x040fe20000000000 */
[C---:B------:R-:W-:Y:S01]  /*20ee0*/  ISETP.GE.AND P0, PT, R196.reuse, UR4, PT ;  /* 0x00000004c4007c0c */ /* 0x040fe2000bf06270 */
[C---:B------:R-:W-:Y:S01]  /*20ef0*/  VIADD R29, R196.reuse, 0x10 ;  /* 0x00000010c41d7836 */ /* 0x040fe20000000000 */
[C---:B------:R-:W-:Y:S01]  /*20f00*/  IADD3 R27, R196.reuse, 0x8, RZ ;  /* 0x00000008c41b7810 */ /* 0x040fe20007ffe0ff */
[C---:B------:R-:W-:Y:S01]  /*20f10*/  VIADD R33, R196.reuse, 0x10 ;  /* 0x00000010c4217836 */ /* 0x040fe20000000000 */
[----:B------:R-:W-:Y:S01]  /*20f20*/  SHF.R.S32.HI R28, RZ, 0x1f, R28 ;  /* 0x0000001fff1c7819 */ /* 0x000fe2000001141c */
[C---:B------:R-:W-:Y:S02]  /*20f30*/  VIADD R26, R196.reuse, 0x40 ;  /* 0x00000040c41a7836 */ /* 0x040fe40000000000 */
[C---:B------:R-:W-:Y:S01]  /*20f40*/  VIADD R86, R196.reuse, 0x58 ;  /* 0x00000058c4567836 */ /* 0x040fe20000000000 */
[----:B------:R-:W-:Y:S01]  /*20f50*/  SHF.R.S32.HI R33, RZ, 0x1f, R33 ;  /* 0x0000001fff217819 */ /* 0x000fe20000011421 */
[----:B------:R-:W-:-:S02]  /*20f60*/  VIADD R98, R196, 0x60 ;  /* 0x00000060c4627836 */ /* 0x000fc40000000000 */
[C---:B------:R-:W-:Y:S01]  /*20f70*/  VIADD R94, R196.reuse, 0x70 ;  /* 0x00000070c45e7836 */ /* 0x040fe20000000000 */
[----:B------:R-:W-:Y:S01]  /*20f80*/  SHF.R.S32.HI R86, RZ, 0x1f, R86 ;  /* 0x0000001fff567819 */ /* 0x000fe20000011456 */
[----:B------:R-:W-:Y:S01]  /*20f90*/  @!P0 IMAD.MOV.U32 R15, RZ, RZ, R120 ;  /* 0x000000ffff0f8224 */ /* 0x000fe200078e0078 */
[C---:B--2---:R-:W-:Y:S02]  /*20fa0*/  @!P0 LEA R12, P1, R196.reuse, R11, 0x2 ;  /* 0x0000000bc40c8211 */ /* 0x044fe400078210ff */
[----:B------:R-:W-:Y:S02]  /*20fb0*/  SHF.R.S32.HI R98, RZ, 0x1f, R98 ;  /* 0x0000001fff627819 */ /* 0x000fe40000011462 */
[----:B-1----:R-:W-:Y:S01]  /*20fc0*/  @!P0 LEA.HI.X R13, R196, R32, R14, 0x2, P1 ;  /* 0x00000020c40d8211 */ /* 0x002fe200008f140e */
[----:B------:R-:W-:-:S05]  /*20fd0*/  @!P0 IMAD.MOV.U32 R14, RZ, RZ, R119 ;  /* 0x000000ffff0e8224 */ /* 0x000fca00078e0077 */
[----:B------:R1:W-:Y:S01]  /*20fe0*/  @!P0 ST.E.64 desc[UR46][R12.64], R14 ;  /* 0x0000000e0c008985 */ /* 0x0003e2000c101b2e */
[----:B------:R-:W-:-:S13]  /*20ff0*/  ISETP.GE.AND P0, PT, R27, UR4, PT ;  /* 0x000000041b007c0c */ /* 0x000fda000bf06270 */
[C---:B-1----:R-:W-:Y:S01]  /*21000*/  @!P0 LEA R12, P1, R27.reuse, R11, 0x2 ;  /* 0x0000000b1b0c8211 */ /* 0x042fe200078210ff */
[----:B------:R-:W-:Y:S02]  /*21010*/  @!P0 IMAD.MOV.U32 R14, RZ, RZ, R117 ;  /* 0x000000ffff0e8224 */ /* 0x000fe400078e0075 */
[----:B------:R-:W-:Y:S01]  /*21020*/  @!P0 IMAD.MOV.U32 R15, RZ, RZ, R118 ;  /* 0x000000ffff0f8224 */ /* 0x000fe200078e0076 */
[----:B------:R-:W-:Y:S01]  /*21030*/  @!P0 LEA.HI.X R13, R27, R32, R28, 0x2, P1 ;  /* 0x000000201b0d8211 */ /* 0x000fe200008f141c */
[C---:B------:R-:W-:Y:S02]  /*21040*/  VIADD R27, R196.reuse, 0x18 ;  /* 0x00000018c41b7836 */ /* 0x040fe40000000000 */
[----:B------:R-:W-:Y:S02]  /*21050*/  VIADD R28, R196, 0x20 ;  /* 0x00000020c41c7836 */ /* 0x000fe40000000000 */
[----:B------:R1:W-:Y:S01]  /*21060*/  @!P0 ST.E.64 desc[UR46][R12.64], R14 ;  /* 0x0000000e0c008985 */ /* 0x0003e2000c101b2e */
[----:B------:R-:W-:-:S02]  /*21070*/  ISETP.GE.AND P0, PT, R29, UR4, PT ;  /* 0x000000041d007c0c */ /* 0x000fc4000bf06270 */
[----:B------:R-:W-:-:S11]  /*21080*/  ISETP.GE.AND P1, PT, R27, UR4, PT ;  /* 0x000000041b007c0c */ /* 0x000fd6000bf26270 */
        /* <DEDUP_REMOVED lines=8> */
[----:B------:R-:W-:Y:S02]  /*21110*/  SHF.R.S32.HI R33, RZ, 0x1f, R33 ;  /* 0x0000001fff217819 */ /* 0x000fe40000011421 */
[C---:B-1----:R-:W-:Y:S01]  /*21120*/  @!P1 LEA R12, P2, R27.reuse, R11, 0x2 ;  /* 0x0000000b1b0c9211 */ /* 0x042fe200078410ff */
[----:B------:R-:W-:Y:S02]  /*21130*/  @!P1 IMAD.MOV.U32 R14, RZ, RZ, R109 ;  /* 0x000000ffff0e9224 */ /* 0x000fe400078e006d */
[----:B------:R-:W-:Y:S01]  /*21140*/  @!P1 IMAD.MOV.U32 R15, RZ, RZ, R110 ;  /* 0x000000ffff0f9224 */ /* 0x000fe200078e006e */
[----:B------:R-:W-:Y:S01]  /*21150*/  @!P1 LEA.HI.X R13, R27, R32, R33, 0x2, P2 ;  /* 0x000000201b0d9211 */ /* 0x000fe200010f1421 */
[C---:B------:R-:W-:Y:S02]  /*21160*/  VIADD R33, R196.reuse, 0x20 ;  /* 0x00000020c4217836 */ /* 0x040fe40000000000 */
[----:B------:R-:W-:Y:S02]  /*21170*/  VIADD R27, R196, 0x30 ;  /* 0x00000030c41b7836 */ /* 0x000fe40000000000 */
[----:B------:R1:W-:Y:S01]  /*21180*/  @!P1 ST.E.64 desc[UR46][R12.64], R14 ;  /* 0x0000000e0c009985 */ /* 0x0003e2000c101b2e */
[----:B------:R-:W-:-:S02]  /*21190*/  SHF.R.S32.HI R33, RZ, 0x1f, R33 ;  /* 0x0000001fff217819 */ /* 0x000fc40000011421 */
[----:B------:R-:W-:Y:S02]  /*211a0*/  ISETP.GE.AND P1, PT, R29, UR4, PT ;  /* 0x000000041d007c0c */ /* 0x000fe4000bf26270 */
        /* <DEDUP_REMOVED lines=28> */
[----:B------:R-:W-:Y:S01]  /*21370*/  @!P1 IMAD.MOV.U32 R15, RZ, RZ, R188 ;  /* 0x000000ffff0f9224 */ /* 0x000fe200078e00bc */
[----:B------:R-:W-:Y:S02]  /*21380*/  @!P1 MOV R14, R190 ;  /* 0x000000be000e9202 */ /* 0x000fe40000000f00 */
[----:B------:R-:W-:Y:S01]  /*21390*/  @!P1 LEA.HI.X R13, R28, R32, R29, 0x2, P2 ;  /* 0x000000201c0d9211 */ /* 0x000fe200010f141d */
[C---:B------:R-:W-:Y:S01]  /*213a0*/  VIADD R28, R196.reuse, 0x40 ;  /* 0x00000040c41c7836 */ /* 0x040fe20000000000 */
[----:B------:R-:W-:Y:S01]  /*213b0*/  ISETP.GE.AND P2, PT, R27, UR4, PT ;  /* 0x000000041b007c0c */ /* 0x000fe2000bf46270 */
[----:B------:R-:W-:Y:S02]  /*213c0*/  VIADD R29, R196, 0x58 ;  /* 0x00000058c41d7836 */ /* 0x000fe40000000000 */
[----:B------:R1:W-:Y:S01]  /*213d0*/  @!P1 ST.E.64 desc[UR46][R12.64], R14 ;  /* 0x0000000e0c009985 */ /* 0x0003e2000c101b2e */
[----:B------:R-:W-:-:S02]  /*213e0*/  SHF.R.S32.HI R28, RZ, 0x1f, R28 ;  /* 0x0000001fff1c7819 */ /* 0x000fc4000001141c */
[C---:B-1----:R-:W-:Y:S01]  /*213f0*/  @!P0 LEA R12, P1, R26.reuse, R11, 0x2 ;  /* 0x0000000b1a0c8211 */ /* 0x042fe200078210ff */
[----:B------:R-:W-:Y:S02]  /*21400*/  @!P0 IMAD.MOV.U32 R14, RZ, RZ, R185 ;  /* 0x000000ffff0e8224 */ /* 0x000fe400078e00b9 */
[----:B------:R-:W-:Y:S01]  /*21410*/  @!P0 IMAD.MOV.U32 R15, RZ, RZ, R183 ;  /* 0x000000ffff0f8224 */ /* 0x000fe200078e00b7 */
[----:B------:R-:W-:Y:S01]  /*21420*/  @!P0 LEA.HI.X R13, R26, R32, R28, 0x2, P1 ;  /* 0x000000201a0d8211 */ /* 0x000fe200008f141c */
[C---:B------:R-:W-:Y:S01]  /*21430*/  VIADD R26, R196.reuse, 0x50 ;  /* 0x00000050c41a7836 */ /* 0x040fe20000000000 */
[----:B------:R-:W-:Y:S01]  /*21440*/  ISETP.GE.AND P1, PT, R29, UR4, PT ;  /* 0x000000041d007c0c */ /* 0x000fe2000bf26270 */
        /* <DEDUP_REMOVED lines=13> */
[----:B------:R-:W-:Y:S02]  /*21520*/  ISETP.GE.AND P3, PT, R28, UR4, PT ;  /* 0x000000041c007c0c */ /* 0x000fe4000bf66270 */
[CC--:B-1----:R-:W-:Y:S02]  /*21530*/  @!P0 LEA R14, P4, R26.reuse, R11.reuse, 0x2 ;  /* 0x0000000b1a0e8211 */ /* 0x0c2fe400078810ff */
[C---:B------:R-:W-:Y:S02]  /*21540*/  @!P1 LEA R12, P5, R29.reuse, R11, 0x2 ;  /* 0x0000000b1d0c9211 */ /* 0x040fe400078a10ff */
[-C--:B------:R-:W-:Y:S01]  /*21550*/  @!P0 LEA.HI.X R15, R26, R32.reuse, R27, 0x2, P4 ;  /* 0x000000201a0f8211 */ /* 0x080fe200020f141b */
[----:B------:R-:W-:Y:S01]  /*21560*/  @!P0 IMAD.MOV.U32 R26, RZ, RZ, R182 ;  /* 0x000000ffff1a8224 */ /* 0x000fe200078e00b6 */
[----:B------:R-:W-:Y:S01]  /*21570*/  @!P1 LEA.HI.X R13, R29, R32, R86, 0x2, P5 ;  /* 0x000000201d0d9211 */ /* 0x000fe200028f1456 */
[----:B------:R-:W-:-:S02]  /*21580*/  @!P0 IMAD.MOV.U32 R27, RZ, RZ, R180 ;  /* 0x000000ffff1b8224 */ /* 0x000fc400078e00b4 */
[C---:B------:R-:W-:Y:S02]  /*21590*/  VIADD R29, R196.reuse, 0x78 ;  /* 0x00000078c41d7836 */ /* 0x040fe40000000000 */
[----:B------:R-:W-:Y:S01]  /*215a0*/  VIADD R86, R196, 0x68 ;  /* 0x00000068c4567836 */ /* 0x000fe20000000000 */
[----:B------:R1:W-:Y:S01]  /*215b0*/  @!P0 ST.E.64 desc[UR46][R14.64], R26 ;  /* 0x0000001a0e008985 */ /* 0x0003e2000c101b2e */
[----:B------:R-:W-:-:S03]  /*215c0*/  ISETP.GE.AND P0, PT, R94, UR4, PT ;  /* 0x000000045e007c0c */ /* 0x000fc6000bf06270 */
[----:B------:R-:W-:Y:S01]  /*215d0*/  SHF.R.S32.HI R86, RZ, 0x1f, R86 ;  /* 0x0000001fff567819 */ /* 0x000fe20000011456 */
[----:B-1----:R-:W-:Y:S01]  /*215e0*/  @!P1 IMAD.MOV.U32 R26, RZ, RZ, R181 ;  /* 0x000000ffff1a9224 */ /* 0x002fe200078e00b5 */
[----:B------:R-:W-:Y:S01]  /*215f0*/  @!P2 LEA R14, P4, R33, R11, 0x2 ;  /* 0x0000000b210ea211 */ /* 0x000fe200078810ff */
[----:B------:R-:W-:-:S03]  /*21600*/  @!P1 IMAD.MOV.U32 R27, RZ, RZ, R179 ;  /* 0x000000ffff1b9224 */ /* 0x000fc600078e00b3 */
[----:B------:R-:W-:Y:S01]  /*21610*/  @!P2 LEA.HI.X R15, R33, R32, R98, 0x2, P4 ;  /* 0x00000020210fa211 */ /* 0x000fe200020f1462 */
[C---:B------:R-:W-:Y:S01]  /*21620*/  VIADD R33, R196.reuse, 0x80 ;  /* 0x00000080c4217836 */ /* 0x040fe20000000000 */
[----:B------:R1:W-:Y:S01]  /*21630*/  @!P1 ST.E.64 desc[UR46][R12.64], R26 ;  /* 0x0000001a0c009985 */ /* 0x0003e2000c101b2e */
[----:B------:R-:W-:Y:S01]  /*21640*/  ISETP.GE.AND P1, PT, R29, UR4, PT ;  /* 0x000000041d007c0c */ /* 0x000fe2000bf26270 */
[----:B------:R-:W-:-:S05]  /*21650*/  VIADD R98, R196, 0x70 ;  /* 0x00000070c4627836 */ /* 0x000fca0000000000 */
        /* <DEDUP_REMOVED lines=8> */
[----:B------:R-:W-:Y:S02]  /*216e0*/  VIADD R28, R196, 0x88 ;  /* 0x00000088c41c7836 */ /* 0x000fe40000000000 */
[----:B------:R-:W-:Y:S01]  /*216f0*/  SHF.R.S32.HI R86, RZ, 0x1f, R86 ;  /* 0x0000001fff567819 */ /* 0x000fe20000011456 */
[----:B-1----:R-:W-:Y:S01]  /*21700*/  @!P3 IMAD.MOV.U32 R26, RZ, RZ, R177 ;  /* 0x000000ffff1ab224 */ /* 0x002fe200078e00b1 */
[----:B------:R-:W-:Y:S01]  /*21710*/  @!P0 LEA R14, P4, R94, R11, 0x2 ;  /* 0x0000000b5e0e8211 */ /* 0x000fe200078810ff */
[----:B------:R-:W-:-:S03]  /*21720*/  @!P3 IMAD.MOV.U32 R27, RZ, RZ, R175 ;  /* 0x000000ffff1bb224 */ /* 0x000fc600078e00af */
[----:B------:R-:W-:Y:S02]  /*21730*/  @!P0 LEA.HI.X R15, R94, R32, R98, 0x2, P4 ;  /* 0x000000205e0f8211 */ /* 0x000fe400020f1462 */
[----:B------:R1:W-:Y:S01]  /*21740*/  @!P3 ST.E.64 desc[UR46][R12.64], R26 ;  /* 0x0000001a0c00b985 */ /* 0x0003e2000c101b2e */
[----:B------:R-:W-:Y:S02]  /*21750*/  ISETP.GE.AND P3, PT, R28, UR4, PT ;  /* 0x000000041c007c0c */ /* 0x000fe4000bf66270 */
[C---:B-1----:R-:W-:Y:S01]  /*21760*/  @!P1 LEA R12, P5, R29.reuse, R11, 0x2 ;  /* 0x0000000b1d0c9211 */ /* 0x042fe200078a10ff */
[----:B------:R-:W-:Y:S01]  /*21770*/  @!P0 IMAD.MOV.U32 R27, RZ, RZ, R172 ;  /* 0x000000ffff1b8224 */ /* 0x000fe200078e00ac */
[----:B------:R-:W-:Y:S02]  /*21780*/  @!P0 MOV R26, R174 ;  /* 0x000000ae001a8202 */ /* 0x000fe40000000f00 */
[----:B------:R-:W-:Y:S01]  /*21790*/  @!P1 LEA.HI.X R13, R29, R32, R86, 0x2, P5 ;  /* 0x000000201d0d9211 */ /* 0x000fe200028f1456 */
[----:B------:R-:W-:-:S02]  /*217a0*/  VIADD R86, R196, 0x80 ;  /* 0x00000080c4567836 */ /* 0x000fc40000000000 */
[----:B------:R1:W-:Y:S01]  /*217b0*/  @!P0 ST.E.64 desc[UR46][R14.64], R26 ;  /* 0x0000001a0e008985 */ /* 0x0003e2000c101b2e */
[----:B------:R-:W-:Y:S01]  /*217c0*/  ISETP.GE.AND P0, PT, R237, UR4, PT ;  /* 0x00000004ed007c0c */ /* 0x000fe2000bf06270 */
[----:B------:R-:W-:Y:S01]  /*217d0*/  VIADD R29, R196, 0x88 ;  /* 0x00000088c41d7836 */ /* 0x000fe20000000000 */
[----:B------:R-:W-:-:S04]  /*217e0*/  SHF.R.S32.HI R86, RZ, 0x1f, R86 ;  /* 0x0000001fff567819 */ /* 0x000fc80000011456 */
[----:B------:R-:W-:Y:S01]  /*217f0*/  SHF.R.S32.HI R29, RZ, 0x1f, R29 ;  /* 0x0000001fff1d7819 */ /* 0x000fe2000001141d */
[----:B-1----:R-:W-:Y:S01]  /*21800*/  @!P1 IMAD.MOV.U32 R26, RZ, RZ, R173 ;  /* 0x000000ffff1a9224 */ /* 0x002fe200078e00ad */
[----:B------:R-:W-:Y:S01]  /*21810*/  @!P2 LEA R14, P4, R33, R11, 0x2 ;  /* 0x0000000b210ea211 */ /* 0x000fe200078810ff */
[----:B------:R-:W-:-:S03]  /*21820*/  @!P1 IMAD.MOV.U32 R27, RZ, RZ, R171 ;  /* 0x000000ffff1b9224 */ /* 0x000fc600078e00ab */
[----:B------:R-:W-:Y:S02]  /*21830*/  @!P2 LEA.HI.X R15, R33, R32, R86, 0x2, P4 ;  /* 0x00000020210fa211 */ /* 0x000fe400020f1456 */
[----:B------:R1:W-:Y:S01]  /*21840*/  @!P1 ST.E.64 desc[UR46][R12.64], R26 ;  /* 0x0000001a0c009985 */ /* 0x0003e2000c101b2e */
[----:B------:R-:W-:Y:S02]  /*21850*/  ISETP.GE.AND P1, PT, R236, UR4, PT ;  /* 0x00000004ec007c0c */ /* 0x000fe4000bf26270 */
[----:B------:R-:W-:Y:S02]  /*21860*/  ISETP.GE.AND P4, PT, R234, UR4, PT ;  /* 0x00000004ea007c0c */ /* 0x000fe4000bf86270 */
[----:B------:R-:W-:Y:S02]  /*21870*/  SHF.R.S32.HI R33, RZ, 0x1f, R230 ;  /* 0x0000001fff217819 */ /* 0x000fe400000114e6 */
[----:B------:R-:W-:Y:S01]  /*21880*/  SHF.R.S32.HI R86, RZ, 0x1f, R228 ;  /* 0x0000001fff567819 */ /* 0x000fe200000114e4 */
[----:B-1----:R-:W-:Y:S01]  /*21890*/  @!P2 IMAD.MOV.U32 R26, RZ, RZ, R170 ;  /* 0x000000ffff1aa224 */ /* 0x002fe200078e00aa */
[----:B------:R-:W-:Y:S01]  /*218a0*/  @!P3 LEA R12, P5, R28, R11, 0x2 ;  /* 0x0000000b1c0cb211 */ /* 0x000fe200078a10ff */
[----:B------:R-:W-:-:S03]  /*218b0*/  @!P2 IMAD.MOV.U32 R27, RZ, RZ, R168 ;  /* 0x000000ffff1ba224 */ /* 0x000fc600078e00a8 */
[----:B------:R-:W-:Y:S02]  /*218c0*/  @!P3 LEA.HI.X R13, R28, R32, R29, 0x2, P5 ;  /* 0x000000201c0db211 */ /* 0x000fe400028f141d */
[----:B------:R1:W-:Y:S01]  /*218d0*/  @!P2 ST.E.64 desc[UR46][R14.64], R26 ;  /* 0x0000001a0e00a985 */ /* 0x0003e2000c101b2e */
        /* <DEDUP_REMOVED lines=8> */
[----:B------:R-:W-:Y:S01]  /*21960*/  SHF.R.S32.HI R29, RZ, 0x1f, R235 ;  /* 0x0000001fff1d7819 */ /* 0x000fe200000114eb */
[----:B-1----:R-:W-:Y:S01]  /*21970*/  @!P0 IMAD.MOV.U32 R26, RZ, RZ, R166 ;  /* 0x000000ffff1a8224 */ /* 0x002fe200078e00a6 */
[----:B------:R-:W-:Y:S01]  /*21980*/  @!P1 LEA R12, P3, R236, R11, 0x2 ;  /* 0x0000000bec0c9211 */ /* 0x000fe200078610ff */
[----:B------:R-:W-:-:S03]  /*21990*/  @!P0 IMAD.MOV.U32 R27, RZ, RZ, R164 ;  /* 0x000000ffff1b8224 */ /* 0x000fc600078e00a4 */
[----:B------:R-:W-:Y:S02]  /*219a0*/  @!P1 LEA.HI.X R13, R236, R32, R28, 0x2, P3 ;  /* 0x00000020ec0d9211 */ /* 0x000fe400018f141c */
[----:B------:R1:W-:Y:S01]  /*219b0*/  @!P0 ST.E.64 desc[UR46][R14.64], R26 ;  /* 0x0000001a0e008985 */ /* 0x0003e2000c101b2e */
[----:B------:R-:W-:Y:S02]  /*219c0*/  ISETP.GE.AND P0, PT, R233, UR4, PT ;  /* 0x00000004e9007c0c */ /* 0x000fe4000bf06270 */
        /* <DEDUP_REMOVED lines=18> */
[-C--:B------:R-:W-:Y:S02]  /*21af0*/  @!P0 LEA.HI.X R15, R233, R32.reuse, R29, 0x2, P3 ;  /* 0x00000020e90f8211 */ /* 0x080fe400018f141d */
[----:B------:R1:W-:Y:S01]  /*21b00*/  @!P4 ST.E.64 desc[UR46][R12.64], R26 ;  /* 0x0000001a0c00c985 */ /* 0x0003e2000c101b2e */
[----:B------:R-:W-:Y:S02]  /*21b10*/  ISETP.GE.AND P4, PT, R230, UR4, PT ;  /* 0x00000004e6007c0c */ /* 0x000fe4000bf86270 */
[----:B------:R-:W-:Y:S01]  /*21b20*/  ISETP.GE.AND P3, PT, R229, UR4, PT ;  /* 0x00000004e5007c0c */ /* 0x000fe2000bf66270 */
[----:B-1----:R-:W-:Y:S01]  /*21b30*/  @!P0 IMAD.MOV.U32 R26, RZ, RZ, R92 ;  /* 0x000000ffff1a8224 */ /* 0x002fe200078e005c */
[C---:B------:R-:W-:Y:S01]  /*21b40*/  @!P1 LEA R12, P5, R232.reuse, R11, 0x2 ;  /* 0x0000000be80c9211 */ /* 0x040fe200078a10ff */
[----:B------:R-:W-:Y:S01]  /*21b50*/  @!P0 IMAD.MOV.U32 R27, RZ, RZ, R88 ;  /* 0x000000ffff1b8224 */ /* 0x000fe200078e0058 */
[----:B------:R-:W-:Y:S02]  /*21b60*/  SHF.R.S32.HI R88, RZ, 0x1f, R226 ;  /* 0x0000001fff587819 */ /* 0x000fe400000114e2 */
[----:B------:R-:W-:-:S02]  /*21b70*/  @!P1 LEA.HI.X R13, R232, R32, R28, 0x2, P5 ;  /* 0x00000020e80d9211 */ /* 0x000fc400028f141c */
[----:B------:R1:W-:Y:S01]  /*21b80*/  @!P0 ST.E.64 desc[UR46][R14.64], R26 ;  /* 0x0000001a0e008985 */ /* 0x0003e2000c101b2e */
[----:B------:R-:W-:Y:S01]  /*21b90*/  SHF.R.S32.HI R28, RZ, 0x1f, R231 ;  /* 0x0000001fff1c7819 */ /* 0x000fe200000114e7 */
[----:B-1----:R-:W-:Y:S01]  /*21ba0*/  @!P1 IMAD.MOV.U32 R14, RZ, RZ, R112 ;  /* 0x000000ffff0e9224 */ /* 0x002fe200078e0070 */
[----:B------:R-:W-:Y:S01]  /*21bb0*/  @!P2 LEA R26, P0, R231, R11, 0x2 ;  /* 0x0000000be71aa211 */ /* 0x000fe200078010ff */
[----:B------:R-:W-:-:S03]  /*21bc0*/  @!P1 IMAD.MOV.U32 R15, RZ, RZ, R116 ;  /* 0x000000ffff0f9224 */ /* 0x000fc600078e0074 */
[-C--:B------:R-:W-:Y:S02]  /*21bd0*/  @!P2 LEA.HI.X R27, R231, R32.reuse, R28, 0x2, P0 ;  /* 0x00000020e71ba211 */ /* 0x080fe400000f141c */
[----:B------:R1:W-:Y:S01]  /*21be0*/  @!P1 ST.E.64 desc[UR46][R12.64], R14 ;  /* 0x0000000e0c009985 */ /* 0x0003e2000c101b2e */
[----:B------:R-:W-:Y:S02]  /*21bf0*/  ISETP.GE.AND P0, PT, R228, UR4, PT ;  /* 0x00000004e4007c0c */ /* 0x000fe4000bf06270 */
[-C--:B------:R-:W-:Y:S02]  /*21c00*/  @!P3 LEA R28, P5, R229, R11.reuse, 0x2 ;  /* 0x0000000be51cb211 */ /* 0x080fe400078a10ff */
[C---:B-1----:R-:W-:Y:S01]  /*21c10*/  @!P4 LEA R12, P1, R230.reuse, R11, 0x2 ;  /* 0x0000000be60cc211 */ /* 0x042fe200078210ff */
[----:B------:R-:W-:Y:S02]  /*21c20*/  @!P2 IMAD.MOV.U32 R14, RZ, RZ, R3 ;  /* 0x000000ffff0ea224 */ /* 0x000fe400078e0003 */
[----:B------:R-:W-:Y:S01]  /*21c30*/  @!P2 IMAD.MOV.U32 R15, RZ, RZ, R4 ;  /* 0x000000ffff0fa224 */ /* 0x000fe200078e0004 */
[-C--:B------:R-:W-:Y:S01]  /*21c40*/  @!P4 LEA.HI.X R13, R230, R32.reuse, R33, 0x2, P1 ;  /* 0x00000020e60dc211 */ /* 0x080fe200008f1421 */
[----:B------:R-:W-:Y:S01]  /*21c50*/  @!P3 IMAD.MOV.U32 R4, RZ, RZ, R5 ;  /* 0x000000ffff04b224 */ /* 0x000fe200078e0005 */
[----:B------:R-:W-:Y:S01]  /*21c60*/  ISETP.GE.AND P1, PT, R227, UR4, PT ;  /* 0x00000004e3007c0c */ /* 0x000fe2000bf26270 */
[----:B------:R-:W-:Y:S01]  /*21c70*/  @!P3 IMAD.MOV.U32 R5, RZ, RZ, R6 ;  /* 0x000000ffff05b224 */ /* 0x000fe200078e0006 */
[----:B------:R-:W-:Y:S01]  /*21c80*/  SHF.R.S32.HI R33, RZ, 0x1f, R229 ;  /* 0x0000001fff217819 */ /* 0x000fe200000114e5 */
[----:B------:R1:W-:Y:S03]  /*21c90*/  @!P2 ST.E.64 desc[UR46][R26.64], R14 ;  /* 0x0000000e1a00a985 */ /* 0x0003e6000c101b2e */
[----:B------:R-:W-:-:S02]  /*21ca0*/  @!P3 LEA.HI.X R29, R229, R32, R33, 0x2, P5 ;  /* 0x00000020e51db211 */ /* 0x000fc400028f1421 */
[----:B------:R-:W-:Y:S02]  /*21cb0*/  ISETP.GE.AND P5, PT, R225, UR4, PT ;  /* 0x00000004e1007c0c */ /* 0x000fe4000bfa6270 */
[----:B------:R-:W-:-:S03]  /*21cc0*/  SHF.R.S32.HI R33, RZ, 0x1f, R227 ;  /* 0x0000001fff217819 */ /* 0x000fc600000114e3 */
[----:B------:R-:W-:Y:S02]  /*21cd0*/  @!P1 IMAD.MOV.U32 R6, RZ, RZ, R7 ;  /* 0x000000ffff069224 */ /* 0x000fe400078e0007 */
[----:B------:R-:W-:Y:S02]  /*21ce0*/  @!P1 IMAD.MOV.U32 R7, RZ, RZ, R8 ;  /* 0x000000ffff079224 */ /* 0x000fe400078e0008 */
[----:B-1----:R-:W-:Y:S02]  /*21cf0*/  @!P4 IMAD.MOV.U32 R14, RZ, RZ, R57 ;  /* 0x000000ffff0ec224 */ /* 0x002fe400078e0039 */
[----:B------:R-:W-:-:S05]  /*21d00*/  @!P4 IMAD.MOV.U32 R15, RZ, RZ, R61 ;  /* 0x000000ffff0fc224 */ /* 0x000fca00078e003d */
[----:B------:R1:W-:Y:S01]  /*21d10*/  @!P4 ST.E.64 desc[UR46][R12.64], R14 ;  /* 0x0000000e0c00c985 */ /* 0x0003e2000c101b2e */
[----:B------:R-:W-:-:S03]  /*21d20*/  ISETP.GE.AND P4, PT, R226, UR4, PT ;  /* 0x00000004e2007c0c */ /* 0x000fc6000bf86270 */
[----:B------:R2:W-:Y:S01]  /*21d30*/  @!P3 ST.E.64 desc[UR46][R28.64], R4 ;  /* 0x000000041c00b985 */ /* 0x0005e2000c101b2e */
[----:B------:R-:W-:Y:S02]  /*21d40*/  ISETP.GE.AND P3, PT, R224, UR4, PT ;  /* 0x00000004e0007c0c */ /* 0x000fe4000bf66270 */
[----:B-1----:R-:W-:-:S07]  /*21d50*/  @!P0 LEA R12, P2, R228, R11, 0x2 ;  /* 0x0000000be40c8211 */ /* 0x002fce00078410ff */
[----:B------:R-:W-:Y:S01]  /*21d60*/  @!P4 IMAD.MOV.U32 R15, RZ, RZ, R73 ;  /* 0x000000ffff0fc224 */ /* 0x000fe200078e0049 */
[----:B------:R-:W-:Y:S02]  /*21d70*/  @!P4 MOV R14, R69 ;  /* 0x00000045000ec202 */ /* 0x000fe40000000f00 */
[-C--:B------:R-:W-:Y:S01]  /*21d80*/  @!P0 LEA.HI.X R13, R228, R32.reuse, R86, 0x2, P2 ;  /* 0x00000020e40d8211 */ /* 0x080fe200010f1456 */
[----:B------:R-:W-:Y:S01]  /*21d90*/  @!P3 IMAD.MOV.U32 R8, RZ, RZ, R77 ;  /* 0x000000ffff08b224 */ /* 0x000fe200078e004d */
[C---:B--2---:R-:W-:Y:S02]  /*21da0*/  @!P1 LEA R4, P2, R227.reuse, R11, 0x2 ;  /* 0x0000000be3049211 */ /* 0x044fe400078410ff */
[----:B------:R-:W-:Y:S01]  /*21db0*/  SHF.R.S32.HI R86, RZ, 0x1f, R225 ;  /* 0x0000001fff567819 */ /* 0x000fe200000114e1 */
[----:B------:R1:W-:Y:S01]  /*21dc0*/  @!P0 ST.E.64 desc[UR46][R12.64], R64 ;  /* 0x000000400c008985 */ /* 0x0003e2000c101b2e */
[----:B------:R-:W-:Y:S02]  /*21dd0*/  @!P1 LEA.HI.X R5, R227, R32, R33, 0x2, P2 ;  /* 0x00000020e3059211 */ /* 0x000fe400010f1421 */
[----:B------:R-:W-:-:S03]  /*21de0*/  SHF.R.S32.HI R33, RZ, 0x1f, R224 ;  /* 0x0000001fff217819 */ /* 0x000fc600000114e0 */
[----:B------:R2:W-:Y:S01]  /*21df0*/  @!P1 ST.E.64 desc[UR46][R4.64], R6 ;  /* 0x0000000604009985 */ /* 0x0005e2000c101b2e */
[----:B-1----:R-:W-:-:S04]  /*21e00*/  @!P4 LEA R12, P0, R226, R11, 0x2 ;  /* 0x0000000be20cc211 */ /* 0x002fc800078010ff */
[-C--:B------:R-:W-:Y:S02]  /*21e10*/  @!P4 LEA.HI.X R13, R226, R32.reuse, R88, 0x2, P0 ;  /* 0x00000020e20dc211 */ /* 0x080fe400000f1458 */
[CC--:B--2---:R-:W-:Y:S02]  /*21e20*/  @!P5 LEA R4, P1, R225.reuse, R11.reuse, 0x2 ;  /* 0x0000000be104d211 */ /* 0x0c4fe400078210ff */
[C---:B------:R-:W-:Y:S01]  /*21e30*/  @!P3 LEA R6, P2, R224.reuse, R11, 0x2 ;  /* 0x0000000be006b211 */ /* 0x040fe200078410ff */
[----:B------:R-:W-:Y:S01]  /*21e40*/  @!P5 IMAD.MOV.U32 R11, RZ, RZ, R10 ;  /* 0x000000ffff0bd224 */ /* 0x000fe200078e000a */
[-C--:B------:R-:W-:Y:S01]  /*21e50*/  @!P5 LEA.HI.X R5, R225, R32.reuse, R86, 0x2, P1 ;  /* 0x00000020e105d211 */ /* 0x080fe200008f1456 */
[----:B------:R-:W-:Y:S01]  /*21e60*/  @!P5 IMAD.MOV.U32 R10, RZ, RZ, R9 ;  /* 0x000000ffff0ad224 */ /* 0x000fe200078e0009 */
[----:B------:R-:W-:Y:S01]  /*21e70*/  @!P3 LEA.HI.X R7, R224, R32, R33, 0x2, P2 ;  /* 0x00000020e007b211 */ /* 0x000fe200010f1421 */
[----:B------:R-:W-:Y:S01]  /*21e80*/  @!P3 IMAD.MOV.U32 R9, RZ, RZ, R81 ;  /* 0x000000ffff09b224 */ /* 0x000fe200078e0051 */
[----:B------:R3:W-:Y:S04]  /*21e90*/  @!P4 ST.E.64 desc[UR46][R12.64], R14 ;  /* 0x0000000e0c00c985 */ /* 0x0007e8000c101b2e */
[----:B------:R3:W-:Y:S04]  /*21ea0*/  @!P5 ST.E.64 desc[UR46][R4.64], R10 ;  /* 0x0000000a0400d985 */ /* 0x0007e8000c101b2e */
[----:B------:R3:W-:Y:S02]  /*21eb0*/  @!P3 ST.E.64 desc[UR46][R6.64], R8 ;  /* 0x000000080600b985 */ /* 0x0007e4000c101b2e */
.L_x_1639:
[----:B------:R-:W-:Y:S05]  /*21ec0*/  BSYNC B1 ;  /* 0x0000000000017941 */ /* 0x000fea0003800000 */
.L_x_1638:
[----:B------:R-:W-:-:S03]  /*21ed0*/  UMOV UR4, 0xffffffff ;  /* 0xffffffff00047882 */ /* 0x000fc60000000000 */
[----:B------:R-:W-:Y:S05]  /*21ee0*/  BRA.DIV UR4, `(.L_x_1640) ;  /* 0x000000fa04747947 */ /* 0x000fea000b800000 */
[----:B0-----:R-:W0:Y:S04]  /*21ef0*/  SHFL.IDX PT, R31, R31, 0x1, 0x1c1f ;  /* 0x003c1f001f1f7f89 */ /* 0x001e2800000e0000 */
[----:B------:R-:W4:Y:S02]  /*21f00*/  SHFL.IDX PT, R30, R30, 0x1, 0x1c1f ;  /* 0x003c1f001e1e7f89 */ /* 0x000f2400000e0000 */
.L_x_2012:
[----:B------:R-:W-:-:S13]  /*21f10*/  ISETP.GE.AND P0, PT, R2, R0, PT ;  /* 0x000000000200720c */ /* 0x000fda0003f06270 */
[----:B------:R-:W-:Y:S05]  /*21f20*/  @P0 BRA `(.L_x_1636) ;  /* 0x0000001c005c0947 */ /* 0x000fea0003800000 */
[----:B------:R-:W-:Y:S01]  /*21f30*/  ULDC UR4, c[0x0][0xac8] ;  /* 0x0002b20000047ab9 */ /* 0x000fe20000000800 */
[C---:B---3--:R-:W-:Y:S01]  /*21f40*/  VIADD R9, R196.reuse, 0x8 ;  /* 0x00000008c4097836 */ /* 0x048fe20000000000 */
[C---:B------:R-:W-:Y:S01]  /*21f50*/  ISETP.GE.AND P5, PT, R196.reuse, UR4, PT ;  /* 0x00000004c4007c0c */ /* 0x040fe2000bfa6270 */
[C---:B------:R-:W-:Y:S01]  /*21f60*/  VIADD R7, R196.reuse, 0x10 ;  /* 0x00000010c4077836 */ /* 0x040fe20000000000 */
[----:B------:R-:W-:Y:S01]  /*21f70*/  SHF.R.S32.HI R4, RZ, 0x1f, R196 ;  /* 0x0000001fff047819 */ /* 0x000fe200000114c4 */
[C---:B------:R-:W-:Y:S01]  /*21f80*/  VIADD R6, R196.reuse, 0x18 ;  /* 0x00000018c4067836 */ /* 0x040fe20000000000 */
[----:B------:R-:W-:Y:S01]  /*21f90*/  ISETP.GE.AND P0, PT, R9, UR4, PT ;  /* 0x0000000409007c0c */ /* 0x000fe2000bf06270 */
[C---:B--2---:R-:W-:Y:S01]  /*21fa0*/  VIADD R11, R196.reuse, 0x8 ;  /* 0x00000008c40b7836 */ /* 0x044fe20000000000 */
[----:B------:R-:W-:Y:S01]  /*21fb0*/  ISETP.GE.AND P3, PT, R7, UR4, PT ;  /* 0x0000000407007c0c */ /* 0x000fe2000bf66270 */
[----:B------:R-:W-:Y:S01]  /*21fc0*/  VIADD R10, R196, 0x10 ;  /* 0x00000010c40a7836 */ /* 0x000fe20000000000 */
[----:B------:R-:W-:Y:S01]  /*21fd0*/  ISETP.GE.AND P2, PT, R6, UR4, PT ;  /* 0x0000000406007c0c */ /* 0x000fe2000bf46270 */
[C---:B------:R-:W-:Y:S01]  /*21fe0*/  VIADD R8, R196.reuse, 0x20 ;  /* 0x00000020c4087836 */ /* 0x040fe20000000000 */
[----:B------:R-:W-:Y:S01]  /*21ff0*/  SHF.R.S32.HI R11, RZ, 0x1f, R11 ;  /* 0x0000001fff0b7819 */ /* 0x000fe2000001140b */
[C---:B------:R-:W-:Y:S01]  /*22000*/  VIADD R12, R196.reuse, 0x20 ;  /* 0x00000020c40c7836 */ /* 0x040fe20000000000 */
[----:B------:R-:W-:Y:S01]  /*22010*/  SHF.R.S32.HI R10, RZ, 0x1f, R10 ;  /* 0x0000001fff0a7819 */ /* 0x000fe2000001140a */
[C---:B------:R-:W-:Y:S01]  /*22020*/  VIADD R13, R196.reuse, 0x28 ;  /* 0x00000028c40d7836 */ /* 0x040fe20000000000 */
[----:B----4-:R-:W-:-:S02]  /*22030*/  @!P5 LEA R2, P1, R196, R30, 0x2 ;  /* 0x0000001ec402d211 */ /* 0x010fc400078210ff */
[----:B------:R-:W-:Y:S01]  /*22040*/  SHF.R.S32.HI R12, RZ, 0x1f, R12 ;  /* 0x0000001fff0c7819 */ /* 0x000fe2000001140c */
[----:B------:R-:W-:Y:S01]  /*22050*/  @!P0 IMAD.MOV.U32 R57, RZ, RZ, R56 ;  /* 0x000000ffff398224 */ /* 0x000fe200078e0038 */
[-C--:B0-----:R-:W-:Y:S01]  /*22060*/  @!P5 LEA.HI.X R3, R196, R31.reuse, R4, 0x2, P1 ;  /* 0x0000001fc403d211 */ /* 0x081fe200008f1404 */
[----:B------:R-:W-:Y:S01]  /*22070*/  @!P0 IMAD.MOV.U32 R56, RZ, RZ, R85 ;  /* 0x000000ffff388224 */ /* 0x000fe200078e0055 */
[C---:B------:R-:W-:Y:S02]  /*22080*/  @!P0 LEA R4, P4, R9.reuse, R30, 0x2 ;  /* 0x0000001e09048211 */ /* 0x040fe400078810ff */
[----:B------:R-:W-:Y:S01]  /*22090*/  ISETP.GE.AND P1, PT, R8, UR4, PT ;  /* 0x0000000408007c0c */ /* 0x000fe2000bf26270 */
[----:B------:R0:W-:Y:S01]  /*220a0*/  @!P5 ST.E.64 desc[UR46][R2.64], R20 ;  /* 0x000000140200d985 */ /* 0x0001e2000c101b2e */
[----:B------:R-:W-:Y:S01]  /*220b0*/  @!P0 LEA.HI.X R5, R9, R31, R11, 0x2, P4 ;  /* 0x0000001f09058211 */ /* 0x000fe200020f140b */
[C---:B------:R-:W-:Y:S01]  /*220c0*/  VIADD R9, R196.reuse, 0x28 ;  /* 0x00000028c4097836 */ /* 0x040fe20000000000 */
[----:B------:R-:W-:Y:S01]  /*220d0*/  SHF.R.S32.HI R13, RZ, 0x1f, R13 ;  /* 0x0000001fff0d7819 */ /* 0x000fe2000001140d */
[----:B------:R-:W-:Y:S01]  /*220e0*/  VIADD R11, R196, 0x38 ;  /* 0x00000038c40b7836 */ /* 0x000fe20000000000 */
[----:B------:R-:W-:Y:S01]  /*220f0*/  SHF.R.S32.HI R14, RZ, 0x1f, R227 ;  /* 0x0000001fff0e7819 */ /* 0x000fe200000114e3 */
[----:B------:R2:W-:Y:S01]  /*22100*/  @!P0 ST.E.64 desc[UR46][R4.64], R56 ;  /* 0x0000003804008985 */ /* 0x0005e2000c101b2e */
[----:B------:R-:W-:-:S02]  /*22110*/  ISETP.GE.AND P0, PT, R9, UR4, PT ;  /* 0x0000000409007c0c */ /* 0x000fc4000bf06270 */
[----:B0-----:R-:W-:-:S04]  /*22120*/  @!P3 LEA R2, P5, R7, R30, 0x2 ;  /* 0x0000001e0702b211 */ /* 0x001fc800078a10ff */
[-C--:B------:R-:W-:Y:S01]  /*22130*/  @!P3 LEA.HI.X R3, R7, R31.reuse, R10, 0x2, P5 ;  /* 0x0000001f0703b211 */ /* 0x080fe200028f140a */
[----:B------:R-:W-:Y:S01]  /*22140*/  VIADD R7, R196, 0x18 ;  /* 0x00000018c4077836 */ /* 0x000fe20000000000 */
[----:B--2---:R-:W-:Y:S01]  /*22150*/  @!P2 LEA R4, P4, R6, R30, 0x2 ;  /* 0x0000001e0604a211 */ /* 0x004fe200078810ff */
[----:B------:R-:W-:Y:S02]  /*22160*/  VIADD R10, R196, 0x30 ;  /* 0x00000030c40a7836 */ /* 0x000fe40000000000 */
[----:B------:R0:W-:Y:S01]  /*22170*/  @!P3 ST.E.64 desc[UR46][R2.64], R34 ;  /* 0x000000220200b985 */ /* 0x0001e2000c101b2e */
[----:B------:R-:W-:Y:S02]  /*22180*/  SHF.R.S32.HI R7, RZ, 0x1f, R7 ;  /* 0x0000001fff077819 */ /* 0x000fe40000011407 */
[----:B------:R-:W-:Y:S02]  /*22190*/  ISETP.GE.AND P3, PT, R10, UR4, PT ;  /* 0x000000040a007c0c */ /* 0x000fe4000bf66270 */
[----:B------:R-:W-:Y:S01]  /*221a0*/  @!P2 LEA.HI.X R5, R6, R31, R7, 0x2, P4 ;  /* 0x0000001f0605a211 */ /* 0x000fe200020f1407 */
[----:B------:R-:W-:-:S02]  /*221b0*/  @!P2 IMAD.MOV.U32 R6, RZ, RZ, R89 ;  /* 0x000000ffff06a224 */ /* 0x000fc400078e0059 */
[----:B------:R-:W-:-:S05]  /*221c0*/  @!P2 IMAD.MOV.U32 R7, RZ, RZ, R93 ;  /* 0x000000ffff07a224 */ /* 0x000fca00078e005d */
[----:B------:R2:W-:Y:S01]  /*221d0*/  @!P2 ST.E.64 desc[UR46][R4.64], R6 ;  /* 0x000000060400a985 */ /* 0x0005e2000c101b2e */
[C---:B0-----:R-:W-:Y:S02]  /*221e0*/  @!P1 LEA R2, P5, R8.reuse, R30, 0x2 ;  /* 0x0000001e08029211 */ /* 0x041fe400078a10ff */
[----:B------:R-:W-:Y:S02]  /*221f0*/  ISETP.GE.AND P2, PT, R11, UR4, PT ;  /* 0x000000040b007c0c */ /* 0x000fe4000bf46270 */
[----:B------:R-:W-:Y:S01]  /*22200*/  @!P1 LEA.HI.X R3, R8, R31, R12, 0x2, P5 ;  /* 0x0000001f08039211 */ /* 0x000fe200028f140c */
[C---:B------:R-:W-:Y:S02]  /*22210*/  VIADD R8, R196.reuse, 0x40 ;  /* 0x00000040c4087836 */ /* 0x040fe40000000000 */
[----:B------:R-:W-:Y:S02]  /*22220*/  VIADD R12, R196, 0x30 ;  /* 0x00000030c40c7836 */ /* 0x000fe40000000000 */
[----:B------:R0:W-:Y:S01]  /*22230*/  @!P1 ST.E.64 desc[UR46][R2.64], R36 ;  /* 0x0000002402009985 */ /* 0x0001e2000c101b2e */
[----:B------:R-:W-:-:S02]  /*22240*/  ISETP.GE.AND P1, PT, R8, UR4, PT ;  /* 0x0000000408007c0c */ /* 0x000fc4000bf26270 */
[----:B------:R-:W-:Y:S01]  /*22250*/  SHF.R.S32.HI R12, RZ, 0x1f, R12 ;  /* 0x0000001fff0c7819 */ /* 0x000fe2000001140c */
[----:B--2---:R-:W-:Y:S01]  /*22260*/  @!P0 IMAD.MOV.U32 R6, RZ, RZ, R40 ;  /* 0x000000ffff068224 */ /* 0x004fe200078e0028 */
[----:B------:R-:W-:Y:S01]  /*22270*/  @!P0 LEA R4, P4, R9, R30, 0x2 ;  /* 0x0000001e09048211 */ /* 0x000fe200078810ff */
[----:B------:R-:W-:Y:S01]  /*22280*/  @!P0 IMAD.MOV.U32 R7, RZ, RZ, R97 ;  /* 0x000000ffff078224 */ /* 0x000fe200078e0061 */
[-C--:B------:R-:W-:Y:S02]  /*22290*/  @!P2 LOP3.LUT R51, R51, R50.reuse, RZ, 0x3c, !PT ;  /* 0x000000323333a212 */ /* 0x080fe400078e3cff */
[----:B------:R-:W-:Y:S01]  /*222a0*/  @!P0 LEA.HI.X R5, R9, R31, R13, 0x2, P4 ;  /* 0x0000001f09058211 */ /* 0x000fe200020f140d */
[C---:B------:R-:W-:Y:S01]  /*222b0*/  VIADD R9, R196.reuse, 0x48 ;  /* 0x00000048c4097836 */ /* 0x040fe20000000000 */
[----:B------:R-:W-:Y:S01]  /*222c0*/  @!P2 LOP3.LUT R50, R51, R50, RZ, 0x3c, !PT ;  /* 0x000000323332a212 */ /* 0x000fe200078e3cff */
[----:B------:R-:W-:Y:S01]  /*222d0*/  VIADD R13, R196, 0x38 ;  /* 0x00000038c40d7836 */ /* 0x000fe20000000000 */
[----:B0-----:R-:W-:Y:S01]  /*222e0*/  @!P3 LEA R2, P5, R10, R30, 0x2 ;  /* 0x0000001e0a02b211 */ /* 0x001fe200078a10ff */
[----:B------:R0:W-:Y:S01]  /*222f0*/  @!P0 ST.E.64 desc[UR46][R4.64], R6 ;  /* 0x0000000604008985 */ /* 0x0001e2000c101b2e */
[----:B------:R-:W-:-:S02]  /*22300*/  ISETP.GE.AND P0, PT, R9, UR4, PT ;  /* 0x0000000409007c0c */ /* 0x000fc4000bf06270 */
[----:B------:R-:W-:Y:S01]  /*22310*/  @!P3 LEA.HI.X R3, R10, R31, R12, 0x2, P5 ;  /* 0x0000001f0a03b211 */ /* 0x000fe200028f140c */
[C---:B------:R-:W-:Y:S01]  /*22320*/  VIADD R10, R196.reuse, 0x50 ;  /* 0x00000050c40a7836 */ /* 0x040fe20000000000 */
[----:B------:R-:W-:Y:S01]  /*22330*/  SHF.R.S32.HI R13, RZ, 0x1f, R13 ;  /* 0x0000001fff0d7819 */ /* 0x000fe2000001140d */
[----:B------:R-:W-:Y:S01]  /*22340*/  VIADD R12, R196, 0x40 ;  /* 0x00000040c40c7836 */ /* 0x000fe20000000000 */
[----:B------:R-:W-:Y:S01]  /*22350*/  @!P2 LOP3.LUT R51, R51, R50, RZ, 0x3c, !PT ;  /* 0x000000323333a212 */ /* 0x000fe200078e3cff */
[----:B------:R2:W-:Y:S01]  /*22360*/  @!P3 ST.E.64 desc[UR46][R2.64], R38 ;  /* 0x000000260200b985 */ /* 0x0005e2000c101b2e */
[----:B------:R-:W-:Y:S02]  /*22370*/  ISETP.GE.AND P3, PT, R10, UR4, PT ;  /* 0x000000040a007c0c */ /* 0x000fe4000bf66270 */
[----:B------:R-:W-:Y:S02]  /*22380*/  SHF.R.S32.HI R12, RZ, 0x1f, R12 ;  /* 0x0000001fff0c7819 */ /* 0x000fe4000001140c */
[----:B0-----:R-:W-:-:S04]  /*22390*/  @!P2 LEA R4, P4, R11, R30, 0x2 ;  /* 0x0000001e0b04a211 */ /* 0x001fc800078810ff */
[-C--:B------:R-:W-:Y:S01]  /*223a0*/  @!P2 LEA.HI.X R5, R11, R31.reuse, R13, 0x2, P4 ;  /* 0x0000001f0b05a211 */ /* 0x080fe200020f140d */
[C---:B------:R-:W-:Y:S01]  /*223b0*/  VIADD R13, R196.reuse, 0x48 ;  /* 0x00000048c40d7836 */ /* 0x040fe20000000000 */
[----:B------:R-:W-:Y:S02]  /*223c0*/  IADD3 R11, R196, 0x58, RZ ;  /* 0x00000058c40b7810 */ /* 0x000fe40007ffe0ff */
[CC--:B--2---:R-:W-:Y:S01]  /*223d0*/  @!P1 LEA R2, P5, R8.reuse, R30.reuse, 0x2 ;  /* 0x0000001e08029211 */ /* 0x0c4fe200078a10ff */
[----:B------:R0:W-:Y:S01]  /*223e0*/  @!P2 ST.E.64 desc[UR46][R4.64], R50 ;  /* 0x000000320400a985 */ /* 0x0001e2000c101b2e */
[----:B------:R-:W-:Y:S02]  /*223f0*/  ISETP.GE.AND P2, PT, R11, UR4, PT ;  /* 0x000000040b007c0c */ /* 0x000fe4000bf46270 */
[----:B------:R-:W-:Y:S01]  /*22400*/  @!P1 LEA.HI.X R3, R8, R31, R12, 0x2, P5 ;  /* 0x0000001f08039211 */ /* 0x000fe200028f140c */
[C---:B------:R-:W-:Y:S01]  /*22410*/  VIADD R8, R196.reuse, 0x60 ;  /* 0x00000060c4087836 */ /* 0x040fe20000000000 */
[----:B------:R-:W-:Y:S01]  /*22420*/  @!P0 LEA R6, P4, R9, R30, 0x2 ;  /* 0x0000001e09068211 */ /* 0x000fe200078810ff */
[----:B------:R-:W-:Y:S01]  /*22430*/  VIADD R12, R196, 0x50 ;  /* 0x00000050c40c7836 */ /* 0x000fe20000000000 */
[----:B------:R-:W-:-:S04]  /*22440*/  SHF.R.S32.HI R13, RZ, 0x1f, R13 ;  /* 0x0000001fff0d7819 */ /* 0x000fc8000001140d */
[----:B------:R-:W-:Y:S01]  /*22450*/  @!P0 LEA.HI.X R7, R9, R31, R13, 0x2, P4 ;  /* 0x0000001f09078211 */ /* 0x000fe200020f140d */
[C---:B------:R-:W-:Y:S01]  /*22460*/  VIADD R9, R196.reuse, 0x68 ;  /* 0x00000068c4097836 */ /* 0x040fe20000000000 */
[----:B------:R-:W-:Y:S01]  /*22470*/  SHF.R.S32.HI R12, RZ, 0x1f, R12 ;  /* 0x0000001fff0c7819 */ /* 0x000fe2000001140c */
[----:B0-----:R-:W-:Y:S02]  /*22480*/  @!P1 IMAD.MOV.U32 R4, RZ, RZ, R41 ;  /* 0x000000ffff049224 */ /* 0x001fe400078e0029 */
[----:B------:R-:W-:Y:S02]  /*22490*/  @!P1 IMAD.MOV.U32 R5, RZ, RZ, R42 ;  /* 0x000000ffff059224 */ /* 0x000fe400078e002a */
[----:B------:R-:W-:-:S03]  /*224a0*/  VIADD R13, R196, 0x58 ;  /* 0x00000058c40d7836 */ /* 0x000fc60000000000 */
[----:B------:R0:W-:Y:S01]  /*224b0*/  @!P1 ST.E.64 desc[UR46][R2.64], R4 ;  /* 0x0000000402009985 */ /* 0x0001e2000c101b2e */
[----:B------:R-:W-:Y:S02]  /*224c0*/  ISETP.GE.AND P1, PT, R8, UR4, PT ;  /* 0x0000000408007c0c */ /* 0x000fe4000bf26270 */
[----:B------:R-:W-:Y:S01]  /*224d0*/  SHF.R.S32.HI R13, RZ, 0x1f, R13 ;  /* 0x0000001fff0d7819 */ /* 0x000fe2000001140d */
[----:B0-----:R-:W-:Y:S01]  /*224e0*/  @!P0 IMAD.MOV.U32 R4, RZ, RZ, R54 ;  /* 0x000000ffff048224 */ /* 0x001fe200078e0036 */
        /* <DEDUP_REMOVED lines=8> */
[----:B0-----:R-:W-:Y:S01]  /*22570*/  @!P3 IMAD.MOV.U32 R4, RZ, RZ, R43 ;  /* 0x000000ffff04b224 */ /* 0x001fe200078e002b */
[----:B------:R-:W-:Y:S01]  /*22580*/  @!P2 LEA R6, P4, R11, R30, 0x2 ;  /* 0x0000001e0b06a211 */ /* 0x000fe200078810ff */
[----:B------:R-:W-:-:S04]  /*22590*/  @!P3 IMAD.MOV.U32 R5, RZ, RZ, R44 ;  /* 0x000000ffff05b224 */ /* 0x000fc800078e002c */
[-C--:B------:R-:W-:Y:S02]  /*225a0*/  @!P0 LOP3.LUT R75, R75, R74.reuse, RZ, 0x3c, !PT ;  /* 0x0000004a4b4b8212 */ /* 0x080fe400078e3cff */
[----:B------:R-:W-:Y:S01]  /*225b0*/  @!P2 LEA.HI.X R7, R11, R31, R13, 0x2, P4 ;  /* 0x0000001f0b07a211 */ /* 0x000fe200020f140d */
[----:B------:R-:W-:Y:S01]  /*225c0*/  VIADD R11, R196, 0x78 ;  /* 0x00000078c40b7836 */ /* 0x000fe20000000000 */
[----:B------:R0:W-:Y:S01]  /*225d0*/  @!P3 ST.E.64 desc[UR46][R2.64], R4 ;  /* 0x000000040200b985 */ /* 0x0001e2000c101b2e */
[----:B------:R-:W-:Y:S01]  /*225e0*/  ISETP.GE.AND P3, PT, R10, UR4, PT ;  /* 0x000000040a007c0c */ /* 0x000fe2000bf66270 */
[----:B------:R-:W-:Y:S01]  /*225f0*/  VIADD R13, R196, 0x68 ;  /* 0x00000068c40d7836 */ /* 0x000fe20000000000 */
[----:B------:R-:W-:-:S04]  /*22600*/  @!P0 LOP3.LUT R74, R75, R74, RZ, 0x3c, !PT ;  /* 0x0000004a4b4a8212 */ /* 0x000fc800078e3cff */
[----:B------:R-:W-:Y:S02]  /*22610*/  SHF.R.S32.HI R13, RZ, 0x1f, R13 ;  /* 0x0000001fff0d7819 */ /* 0x000fe4000001140d */
[----:B------:R-:W-:Y:S01]  /*22620*/  @!P0 LOP3.LUT R75, R75, R74, RZ, 0x3c, !PT ;  /* 0x0000004a4b4b8212 */ /* 0x000fe200078e3cff */
[----:B0-----:R-:W-:Y:S01]  /*22630*/  @!P2 IMAD.MOV.U32 R4, RZ, RZ, R62 ;  /* 0x000000ffff04a224 */ /* 0x001fe200078e003e */
[----:B------:R-:W-:Y:S01]  /*22640*/  @!P1 LEA R2, P5, R8, R30, 0x2 ;  /* 0x0000001e08029211 */ /* 0x000fe200078a10ff */
[----:B------:R-:W-:-:S03]  /*22650*/  @!P2 IMAD.MOV.U32 R5, RZ, RZ, R66 ;  /* 0x000000ffff05a224 */ /* 0x000fc600078e0042 */
[----:B------:R-:W-:Y:S01]  /*22660*/  @!P1 LEA.HI.X R3, R8, R31, R12, 0x2, P5 ;  /* 0x0000001f08039211 */ /* 0x000fe200028f140c */
[C---:B------:R-:W-:Y:S01]  /*22670*/  VIADD R8, R196.reuse, 0x80 ;  /* 0x00000080c4087836 */ /* 0x040fe20000000000 */
[----:B------:R0:W-:Y:S01]  /*22680*/  @!P2 ST.E.64 desc[UR46][R6.64], R4 ;  /* 0x000000040600a985 */ /* 0x0001e2000c101b2e */
[----:B------:R-:W-:Y:S01]  /*22690*/  VIADD R12, R196, 0x70 ;  /* 0x00000070c40c7836 */ /* 0x000fe20000000000 */
[----:B------:R-:W-:-:S04]  /*226a0*/  ISETP.GE.AND P2, PT, R11, UR4, PT ;  /* 0x000000040b007c0c */ /* 0x000fc8000bf46270 */
[----:B------:R-:W-:Y:S01]  /*226b0*/  SHF.R.S32.HI R12, RZ, 0x1f, R12 ;  /* 0x0000001fff0c7819 */ /* 0x000fe2000001140c */
[----:B0-----:R-:W-:Y:S01]  /*226c0*/  @!P1 IMAD.MOV.U32 R4, RZ, RZ, R45 ;  /* 0x000000ffff049224 */ /* 0x001fe200078e002d */
[----:B------:R-:W-:Y:S01]  /*226d0*/  @!P0 LEA R6, P4, R9, R30, 0x2 ;  /* 0x0000001e09068211 */ /* 0x000fe200078810ff */
[----:B------:R-:W-:-:S03]  /*226e0*/  @!P1 IMAD.MOV.U32 R5, RZ, RZ, R46 ;  /* 0x000000ffff059224 */ /* 0x000fc600078e002e */
[----:B------:R-:W-:Y:S01]  /*226f0*/  @!P0 LEA.HI.X R7, R9, R31, R13, 0x2, P4 ;  /* 0x0000001f09078211 */ /* 0x000fe200020f140d */
[----:B------:R-:W-:Y:S01]  /*22700*/  VIADD R9, R196, 0x88 ;  /* 0x00000088c4097836 */ /* 0x000fe20000000000 */
[----:B------:R0:W-:Y:S01]  /*22710*/  @!P1 ST.E.64 desc[UR46][R2.64], R4 ;  /* 0x0000000402009985 */ /* 0x0001e2000c101b2e */
[----:B------:R-:W-:Y:S02]  /*22720*/  ISETP.GE.AND P1, PT, R8, UR4, PT ;  /* 0x0000000408007c0c */ /* 0x000fe4000bf26270 */
[----:B------:R-:W-:Y:S01]  /*22730*/  SHF.R.S32.HI R13, RZ, 0x1f, R229 ;  /* 0x0000001fff0d7819 */ /* 0x000fe200000114e5 */
[----:B------:R2:W-:Y:S01]  /*22740*/  @!P0 ST.E.64 desc[UR46][R6.64], R74 ;  /* 0x0000004a06008985 */ /* 0x0005e2000c101b2e */
[----:B------:R-:W-:Y:S02]  /*22750*/  ISETP.GE.AND P0, PT, R9, UR4, PT ;  /* 0x0000000409007c0c */ /* 0x000fe4000bf06270 */
[----:B0-----:R-:W-:Y:S01]  /*22760*/  @!P3 LEA R2, P5, R10, R30, 0x2 ;  /* 0x0000001e0a02b211 */ /* 0x001fe200078a10ff */
[----:B------:R-:W-:-:S02]  /*22770*/  @!P3 IMAD.MOV.U32 R4, RZ, RZ, R47 ;  /* 0x000000ffff04b224 */ /* 0x000fc400078e002f */
[----:B------:R-:W-:Y:S01]  /*22780*/  @!P3 IMAD.MOV.U32 R5, RZ, RZ, R48 ;  /* 0x000000ffff05b224 */ /* 0x000fe200078e0030 */
[-C--:B------:R-:W-:Y:S01]  /*22790*/  @!P3 LEA.HI.X R3, R10, R31.reuse, R12, 0x2, P5 ;  /* 0x0000001f0a03b211 */ /* 0x080fe200028f140c */
[C---:B------:R-:W-:Y:S01]  /*227a0*/  VIADD R12, R196.reuse, 0x78 ;  /* 0x00000078c40c7836 */ /* 0x040fe20000000000 */
[C---:B--2---:R-:W-:Y:S01]  /*227b0*/  @!P2 LEA R6, P4, R11.reuse, R30, 0x2 ;  /* 0x0000001e0b06a211 */ /* 0x044fe200078810ff */
[----:B------:R-:W-:Y:S02]  /*227c0*/  VIADD R10, R196, 0x80 ;  /* 0x00000080c40a7836 */ /* 0x000fe40000000000 */
[----:B------:R0:W-:Y:S01]  /*227d0*/  @!P3 ST.E.64 desc[UR46][R2.64], R4 ;  /* 0x000000040200b985 */ /* 0x0001e2000c101b2e */
[----:B------:R-:W-:Y:S02]  /*227e0*/  SHF.R.S32.HI R12, RZ, 0x1f, R12 ;  /* 0x0000001fff0c7819 */ /* 0x000fe4000001140c */
[----:B------:R-:W-:Y:S02]  /*227f0*/  SHF.R.S32.HI R10, RZ, 0x1f, R10 ;  /* 0x0000001fff0a7819 */ /* 0x000fe4000001140a */
[----:B------:R-:W-:-:S02]  /*22800*/  @!P2 LEA.HI.X R7, R11, R31, R12, 0x2, P4 ;  /* 0x0000001f0b07a211 */ /* 0x000fc400020f140c */
[----:B------:R-:W-:Y:S02]  /*22810*/  ISETP.GE.AND P3, PT, R237, UR4, PT ;  /* 0x00000004ed007c0c */ /* 0x000fe4000bf66270 */
[----:B------:R-:W-:Y:S02]  /*22820*/  SHF.R.S32.HI R12, RZ, 0x1f, R228 ;  /* 0x0000001fff0c7819 */ /* 0x000fe400000114e4 */
[C---:B0-----:R-:W-:Y:S01]  /*22830*/  @!P1 LEA R2, P5, R8.reuse, R30, 0x2 ;  /* 0x0000001e08029211 */ /* 0x041fe200078a10ff */
[----:B------:R-:W-:Y:S02]  /*22840*/  @!P2 IMAD.MOV.U32 R4, RZ, RZ, R113 ;  /* 0x000000ffff04a224 */ /* 0x000fe400078e0071 */
[----:B------:R-:W-:Y:S01]  /*22850*/  @!P2 IMAD.MOV.U32 R5, RZ, RZ, R79 ;  /* 0x000000ffff05a224 */ /* 0x000fe200078e004f */
[----:B------:R-:W-:Y:S01]  /*22860*/  @!P1 LEA.HI.X R3, R8, R31, R10, 0x2, P5 ;  /* 0x0000001f08039211 */ /* 0x000fe200028f140a */
[----:B------:R-:W-:Y:S01]  /*22870*/  VIADD R10, R196, 0x88 ;  /* 0x00000088c40a7836 */ /* 0x000fe20000000000 */
[----:B------:R-:W-:-:S02]  /*22880*/  SHF.R.S32.HI R8, RZ, 0x1f, R237 ;  /* 0x0000001fff087819 */ /* 0x000fc400000114ed */
[----:B------:R0:W-:Y:S01]  /*22890*/  @!P2 ST.E.64 desc[UR46][R6.64], R4 ;  /* 0x000000040600a985 */ /* 0x0001e2000c101b2e */
[----:B------:R-:W-:Y:S02]  /*228a0*/  ISETP.GE.AND P2, PT, R236, UR4, PT ;  /* 0x00000004ec007c0c */ /* 0x000fe4000bf46270 */
[----:B------:R-:W-:Y:S01]  /*228b0*/  SHF.R.S32.HI R10, RZ, 0x1f, R10 ;  /* 0x0000001fff0a7819 */ /* 0x000fe2000001140a */
[----:B0-----:R-:W-:Y:S01]  /*228c0*/  @!P1 IMAD.MOV.U32 R4, RZ, RZ, R49 ;  /* 0x000000ffff049224 */ /* 0x001fe200078e0031 */
[----:B------:R-:W-:Y:S02]  /*228d0*/  @!P1 MOV R5, R52 ;  /* 0x0000003400059202 */ /* 0x000fe40000000f00 */
[----:B------:R-:W-:-:S03]  /*228e0*/  @!P0 LEA R6, P4, R9, R30, 0x2 ;  /* 0x0000001e09068211 */ /* 0x000fc600078810ff */
[----:B------:R0:W-:Y:S01]  /*228f0*/  @!P1 ST.E.64 desc[UR46][R2.64], R4 ;  /* 0x0000000402009985 */ /* 0x0001e2000c101b2e */
[----:B------:R-:W-:Y:S02]  /*22900*/  ISETP.GE.AND P1, PT, R235, UR4, PT ;  /* 0x00000004eb007c0c */ /* 0x000fe4000bf26270 */
[----:B------:R-:W-:Y:S02]  /*22910*/  @!P0 LEA.HI.X R7, R9, R31, R10, 0x2, P4 ;  /* 0x0000001f09078211 */ /* 0x000fe400020f140a */
[----:B------:R-:W-:Y:S02]  /*22920*/  SHF.R.S32.HI R9, RZ, 0x1f, R236 ;  /* 0x0000001fff097819 */ /* 0x000fe400000114ec */
[----:B------:R-:W-:Y:S01]  /*22930*/  SHF.R.S32.HI R10, RZ, 0x1f, R231 ;  /* 0x0000001fff0a7819 */ /* 0x000fe200000114e7 */
[----:B0-----:R-:W-:Y:S01]  /*22940*/  @!P0 IMAD.MOV.U32 R4, RZ, RZ, R121 ;  /* 0x000000ffff048224 */ /* 0x001fe200078e0079 */
[----:B------:R-:W-:Y:S01]  /*22950*/  @!P3 LEA R2, P5, R237, R30, 0x2 ;  /* 0x0000001eed02b211 */ /* 0x000fe200078a10ff */
[----:B------:R-:W-:-:S04]  /*22960*/  @!P0 IMAD.MOV.U32 R5, RZ, RZ, R82 ;  /* 0x000000ffff058224 */ /* 0x000fc800078e0052 */
[----:B------:R-:W-:Y:S01]  /*22970*/  @!P1 IMAD.MOV.U32 R61, RZ, RZ, R60 ;  /* 0x000000ffff3d9224 */ /* 0x000fe200078e003c */
[----:B------:R-:W-:Y:S01]  /*22980*/  @!P3 LEA.HI.X R3, R237, R31, R8, 0x2, P5 ;  /* 0x0000001fed03b211 */ /* 0x000fe200028f1408 */
[----:B------:R-:W-:Y:S01]  /*22990*/  @!P1 IMAD.MOV.U32 R60, RZ, RZ, R59 ;  /* 0x000000ffff3c9224 */ /* 0x000fe200078e003b */
[----:B------:R0:W-:Y:S01]  /*229a0*/  @!P0 ST.E.64 desc[UR46][R6.64], R4 ;  /* 0x0000000406008985 */ /* 0x0001e2000c101b2e */
[----:B------:R-:W-:Y:S02]  /*229b0*/  ISETP.GE.AND P0, PT, R234, UR4, PT ;  /* 0x00000004ea007c0c */ /* 0x000fe4000bf06270 */
[----:B------:R-:W-:Y:S01]  /*229c0*/  SHF.R.S32.HI R8, RZ, 0x1f, R235 ;  /* 0x0000001fff087819 */ /* 0x000fe200000114eb */
[----:B0-----:R-:W-:Y:S01]  /*229d0*/  @!P3 IMAD.MOV.U32 R4, RZ, RZ, R53 ;  /* 0x000000ffff04b224 */ /* 0x001fe200078e0035 */
[----:B------:R-:W-:Y:S01]  /*229e0*/  @!P2 LEA R6, P4, R236, R30, 0x2 ;  /* 0x0000001eec06a211 */ /* 0x000fe200078810ff */
[----:B------:R-:W-:-:S08]  /*229f0*/  @!P3 IMAD.MOV.U32 R5, RZ, RZ, R55 ;  /* 0x000000ffff05b224 */ /* 0x000fd000078e0037 */
[----:B------:R-:W-:Y:S01]  /*22a00*/  @!P0 IMAD.MOV.U32 R107, RZ, RZ, R90 ;  /* 0x000000ffff6b8224 */ /* 0x000fe200078e005a */
[----:B------:R-:W-:Y:S01]  /*22a10*/  @!P2 LEA.HI.X R7, R236, R31, R9, 0x2, P4 ;  /* 0x0000001fec07a211 */ /* 0x000fe200020f1409 */
[----:B------:R0:W-:Y:S01]  /*22a20*/  @!P3 ST.E.64 desc[UR46][R2.64], R4 ;  /* 0x000000040200b985 */ /* 0x0001e2000c101b2e */
[----:B------:R-:W-:Y:S02]  /*22a30*/  ISETP.GE.AND P3, PT, R233, UR4, PT ;  /* 0x00000004e9007c0c */ /* 0x000fe4000bf66270 */
[----:B------:R-:W-:Y:S01]  /*22a40*/  SHF.R.S32.HI R9, RZ, 0x1f, R234 ;  /* 0x0000001fff097819 */ /* 0x000fe200000114ea */
[----:B0-----:R-:W-:Y:S01]  /*22a50*/  @!P2 IMAD.MOV.U32 R4, RZ, RZ, R83 ;  /* 0x000000ffff04a224 */ /* 0x001fe200078e0053 */
[----:B------:R-:W-:Y:S01]  /*22a60*/  @!P1 LEA R2, P5, R235, R30, 0x2 ;  /* 0x0000001eeb029211 */ /* 0x000fe200078a10ff */
[----:B------:R-:W-:-:S03]  /*22a70*/  @!P2 IMAD.MOV.U32 R5, RZ, RZ, R87 ;  /* 0x000000ffff05a224 */ /* 0x000fc600078e0057 */
[----:B------:R-:W-:Y:S02]  /*22a80*/  @!P1 LEA.HI.X R3, R235, R31, R8, 0x2, P5 ;  /* 0x0000001feb039211 */ /* 0x000fe400028f1408 */
[----:B------:R0:W-:Y:S01]  /*22a90*/  @!P2 ST.E.64 desc[UR46][R6.64], R4 ;  /* 0x000000040600a985 */ /* 0x0001e2000c101b2e */
[----:B------:R-:W-:Y:S02]  /*22aa0*/  ISETP.GE.AND P2, PT, R232, UR4, PT ;  /* 0x00000004e8007c0c */ /* 0x000fe4000bf46270 */
[----:B------:R-:W-:Y:S01]  /*22ab0*/  SHF.R.S32.HI R8, RZ, 0x1f, R233 ;  /* 0x0000001fff087819 */ /* 0x000fe200000114e9 */
[----:B------:R2:W-:Y:S01]  /*22ac0*/  @!P1 ST.E.64 desc[UR46][R2.64], R60 ;  /* 0x0000003c02009985 */ /* 0x0005e2000c101b2e */
[----:B------:R-:W-:Y:S02]  /*22ad0*/  ISETP.GE.AND P1, PT, R231, UR4, PT ;  /* 0x00000004e7007c0c */ /* 0x000fe4000bf26270 */
[----:B0-----:R-:W-:-:S04]  /*22ae0*/  @!P0 LEA R4, P4, R234, R30, 0x2 ;  /* 0x0000001eea048211 */ /* 0x001fc800078810ff */
[----:B------:R-:W-:-:S07]  /*22af0*/  @!P0 LEA.HI.X R5, R234, R31, R9, 0x2, P4 ;  /* 0x0000001fea058211 */ /* 0x000fce00020f1409 */
[----:B------:R-:W-:Y:S01]  /*22b00*/  @!P1 IMAD.MOV.U32 R69, RZ, RZ, R72 ;  /* 0x000000ffff459224 */ /* 0x000fe200078e0048 */
[CC--:B--2---:R-:W-:Y:S02]  /*22b10*/  @!P3 LEA R2, P5, R233.reuse, R30.reuse, 0x2 ;  /* 0x0000001ee902b211 */ /* 0x0c4fe400078a10ff */
[----:B------:R-:W-:Y:S01]  /*22b20*/  ISETP.GE.AND P4, PT, R230, UR4, PT ;  /* 0x00000004e6007c0c */ /* 0x000fe2000bf86270 */
[----:B------:R0:W-:Y:S01]  /*22b30*/  @!P0 ST.E.64 desc[UR46][R4.64], R106 ;  /* 0x0000006a04008985 */ /* 0x0001e2000c101b2e */
[----:B------:R-:W-:Y:S02]  /*22b40*/  @!P3 LEA.HI.X R3, R233, R31, R8, 0x2, P5 ;  /* 0x0000001fe903b211 */ /* 0x000fe400028f1408 */
[----:B------:R-:W-:Y:S02]  /*22b50*/  SHF.R.S32.HI R8, RZ, 0x1f, R232 ;  /* 0x0000001fff087819 */ /* 0x000fe400000114e8 */
[----:B------:R-:W-:-:S04]  /*22b60*/  @!P2 LEA R6, P0, R232, R30, 0x2 ;  /* 0x0000001ee806a211 */ /* 0x000fc800078010ff */
[----:B------:R-:W-:Y:S02]  /*22b70*/  @!P2 LEA.HI.X R7, R232, R31, R8, 0x2, P0 ;  /* 0x0000001fe807a211 */ /* 0x000fe400000f1408 */
[----:B------:R-:W-:Y:S01]  /*22b80*/  ISETP.GE.AND P0, PT, R229, UR4, PT ;  /* 0x00000004e5007c0c */ /* 0x000fe2000bf06270 */
[----:B------:R-:W-:Y:S02]  /*22b90*/  @!P4 IMAD.MOV.U32 R94, RZ, RZ, R115 ;  /* 0x000000ffff5ec224 */ /* 0x000fe400078e0073 */
[----:B0-----:R-:W-:Y:S02]  /*22ba0*/  @!P3 IMAD.MOV.U32 R4, RZ, RZ, R63 ;  /* 0x000000ffff04b224 */ /* 0x001fe400078e003f */
[----:B------:R-:W-:-:S05]  /*22bb0*/  @!P3 IMAD.MOV.U32 R5, RZ, RZ, R67 ;  /* 0x000000ffff05b224 */ /* 0x000fca00078e0043 */
[----:B------:R0:W-:Y:S01]  /*22bc0*/  @!P3 ST.E.64 desc[UR46][R2.64], R4 ;  /* 0x000000040200b985 */ /* 0x0001e2000c101b2e */
[-C--:B------:R-:W-:Y:S02]  /*22bd0*/  @!P4 LEA R8, P3, R230, R30.reuse, 0x2 ;  /* 0x0000001ee608c211 */ /* 0x080fe400078610ff */
[----:B------:R-:W-:Y:S02]  /*22be0*/  @!P0 IMAD.MOV.U32 R77, RZ, RZ, R78 ;  /* 0x000000ffff4d8224 */ /* 0x000fe400078e004e */
[----:B0-----:R-:W-:Y:S01]  /*22bf0*/  @!P2 IMAD.MOV.U32 R4, RZ, RZ, R111 ;  /* 0x000000ffff04a224 */ /* 0x001fe200078e006f */
[----:B------:R-:W-:Y:S01]  /*22c00*/  @!P1 LEA R2, P5, R231, R30, 0x2 ;  /* 0x0000001ee7029211 */ /* 0x000fe200078a10ff */
[----:B------:R-:W-:-:S03]  /*22c10*/  @!P2 IMAD.MOV.U32 R5, RZ, RZ, R91 ;  /* 0x000000ffff05a224 */ /* 0x000fc600078e005b */
[-C--:B------:R-:W-:Y:S02]  /*22c20*/  @!P1 LEA.HI.X R3, R231, R31.reuse, R10, 0x2, P5 ;  /* 0x0000001fe7039211 */ /* 0x080fe400028f140a */
[----:B------:R0:W-:Y:S01]  /*22c30*/  @!P2 ST.E.64 desc[UR46][R6.64], R4 ;  /* 0x000000040600a985 */ /* 0x0001e2000c101b2e */
[----:B------:R-:W-:Y:S02]  /*22c40*/  SHF.R.S32.HI R10, RZ, 0x1f, R230 ;  /* 0x0000001fff0a7819 */ /* 0x000fe400000114e6 */
[----:B------:R-:W-:Y:S01]  /*22c50*/  ISETP.GE.AND P2, PT, R228, UR4, PT ;  /* 0x00000004e4007c0c */ /* 0x000fe2000bf46270 */
[----:B------:R2:W-:Y:S01]  /*22c60*/  @!P1 ST.E.64 desc[UR46][R2.64], R68 ;  /* 0x0000004402009985 */ /* 0x0005e2000c101b2e */
[----:B------:R-:W-:Y:S02]  /*22c70*/  @!P4 LEA.HI.X R9, R230, R31, R10, 0x2, P3 ;  /* 0x0000001fe609c211 */ /* 0x000fe400018f140a */
[----:B------:R-:W-:Y:S02]  /*22c80*/  ISETP.GE.AND P3, PT, R227, UR4, PT ;  /* 0x00000004e3007c0c */ /* 0x000fe4000bf66270 */
[----:B------:R-:W-:Y:S01]  /*22c90*/  @!P0 LEA R10, P1, R229, R30, 0x2 ;  /* 0x0000001ee50a8211 */ /* 0x000fe200078210ff */
[----:B------:R3:W-:Y:S01]  /*22ca0*/  @!P4 ST.E.64 desc[UR46][R8.64], R94 ;  /* 0x0000005e0800c985 */ /* 0x0007e2000c101b2e */
[----:B------:R-:W-:-:S02]  /*22cb0*/  ISETP.GE.AND P5, PT, R226, UR4, PT ;  /* 0x00000004e2007c0c */ /* 0x000fc4000bfa6270 */
[----:B------:R-:W-:Y:S02]  /*22cc0*/  ISETP.GE.AND P4, PT, R225, UR4, PT ;  /* 0x00000004e1007c0c */ /* 0x000fe4000bf86270 */
[-C--:B------:R-:W-:Y:S01]  /*22cd0*/  @!P0 LEA.HI.X R11, R229, R31.reuse, R13, 0x2, P1 ;  /* 0x0000001fe50b8211 */ /* 0x080fe200008f140d */
[----:B------:R-:W-:Y:S01]  /*22ce0*/  @!P2 IMAD.MOV.U32 R123, RZ, RZ, R99 ;  /* 0x000000ffff7ba224 */ /* 0x000fe200078e0063 */
[CC--:B0-----:R-:W-:Y:S02]  /*22cf0*/  @!P2 LEA R4, P1, R228.reuse, R30.reuse, 0x2 ;  /* 0x0000001ee404a211 */ /* 0x0c1fe400078210ff */
[----:B------:R-:W-:Y:S01]  /*22d00*/  SHF.R.S32.HI R13, RZ, 0x1f, R226 ;  /* 0x0000001fff0d7819 */ /* 0x000fe200000114e2 */
[----:B------:R0:W-:Y:S01]  /*22d10*/  @!P0 ST.E.64 desc[UR46][R10.64], R76 ;  /* 0x0000004c0a008985 */ /* 0x0001e2000c101b2e */
[----:B------:R-:W-:Y:S01]  /*22d20*/  @!P2 LEA.HI.X R5, R228, R31, R12, 0x2, P1 ;  /* 0x0000001fe405a211 */ /* 0x000fe200008f140c */
[----:B------:R-:W-:Y:S01]  /*22d30*/  @!P3 IMAD.MOV.U32 R81, RZ, RZ, R84 ;  /* 0x000000ffff51b224 */ /* 0x000fe200078e0054 */
[-C--:B--2---:R-:W-:Y:S01]  /*22d40*/  @!P3 LEA R2, P0, R227, R30.reuse, 0x2 ;  /* 0x0000001ee302b211 */ /* 0x084fe200078010ff */
[----:B------:R-:W-:Y:S01]  /*22d50*/  @!P5 IMAD.MOV.U32 R100, RZ, RZ, R127 ;  /* 0x000000ffff64d224 */ /* 0x000fe200078e007f */
[-C--:B------:R-:W-:Y:S01]  /*22d60*/  @!P5 LEA R6, P1, R226, R30.reuse, 0x2 ;  /* 0x0000001ee206d211 */ /* 0x080fe200078210ff */
[----:B------:R0:W-:Y:S01]  /*22d70*/  @!P2 ST.E.64 desc[UR46][R4.64], R122 ;  /* 0x0000007a0400a985 */ /* 0x0001e2000c101b2e */
[----:B---3--:R-:W-:-:S02]  /*22d80*/  @!P4 LEA R8, P2, R225, R30, 0x2 ;  /* 0x0000001ee108c211 */ /* 0x008fc400078410ff */
[----:B------:R-:W-:Y:S02]  /*22d90*/  SHF.R.S32.HI R12, RZ, 0x1f, R225 ;  /* 0x0000001fff0c7819 */ /* 0x000fe400000114e1 */
[-C--:B------:R-:W-:Y:S02]  /*22da0*/  @!P3 LEA.HI.X R3, R227, R31.reuse, R14, 0x2, P0 ;  /* 0x0000001fe303b211 */ /* 0x080fe400000f140e */
[-C--:B------:R-:W-:Y:S02]  /*22db0*/  @!P5 LEA.HI.X R7, R226, R31.reuse, R13, 0x2, P1 ;  /* 0x0000001fe207d211 */ /* 0x080fe400008f140d */
[----:B------:R-:W-:Y:S01]  /*22dc0*/  @!P4 LEA.HI.X R9, R225, R31, R12, 0x2, P2 ;  /* 0x0000001fe109c211 */ /* 0x000fe200010f140c */
[----:B------:R0:W-:Y:S01]  /*22dd0*/  @!P3 ST.E.64 desc[UR46][R2.64], R80 ;  /* 0x000000500200b985 */ /* 0x0001e2000c101b2e */
[----:B------:R-:W-:-:S03]  /*22de0*/  ISETP.GE.AND P0, PT, R224, UR4, PT ;  /* 0x00000004e0007c0c */ /* 0x000fc6000bf06270 */
[----:B------:R0:W-:Y:S04]  /*22df0*/  @!P5 ST.E.64 desc[UR46][R6.64], R100 ;  /* 0x000000640600d985 */ /* 0x0001e8000c101b2e */
[----:B------:R0:W-:Y:S06]  /*22e00*/  @!P4 ST.E.64 desc[UR46][R8.64], R24 ;  /* 0x000000180800c985 */ /* 0x0001ec000c101b2e */
[----:B------:R-:W-:Y:S05]  /*22e10*/  @P0 BRA `(.L_x_1636) ;  /* 0x0000000c00a00947 */ /* 0x000fea0003800000 */
[----:B------:R-:W-:Y:S02]  /*22e20*/  SHF.R.S32.HI R12, RZ, 0x1f, R224 ;  /* 0x0000001fff0c7819 */ /* 0x000fe400000114e0 */
[----:B------:R-:W-:-:S04]  /*22e30*/  LEA R30, P0, R224, R30, 0x2 ;  /* 0x0000001ee01e7211 */ /* 0x000fc800078010ff */
[----:B------:R-:W-:-:S05]  /*22e40*/  LEA.HI.X R31, R224, R31, R12, 0x2, P0 ;  /* 0x0000001fe01f7211 */ /* 0x000fca00000f140c */
[----:B------:R2:W-:Y:S01]  /*22e50*/  ST.E.64 desc[UR46][R30.64], R70 ;  /* 0x000000461e007985 */ /* 0x0005e2000c101b2e */
[----:B------:R-:W-:Y:S05]  /*22e60*/  BRA `(.L_x_1636) ;  /* 0x0000000c008c7947 */ /* 0x000fea0003800000 */
.L_x_1622:
[----:B------:R-:W-:Y:S01]  /*22e70*/  ULDC.64 UR4, c[0x0][0xc08] ;  /* 0x0003020000047ab9 */ /* 0x000fe20000000a00 */
[----:B------:R-:W3:Y:S01]  /*22e80*/  LDC.64 R2, c[0x0][0xc00] ;  /* 0x00030000ff027b82 */ /* 0x000ee20000000a00 */
[----:B------:R-:W-:Y:S01]  /*22e90*/  ISETP.NE.U32.AND P0, PT, RZ, UR4, PT ;  /* 0x00000004ff007c0c */ /* 0x000fe2000bf05070 */
[----:B------:R-:W-:-:S03]  /*22ea0*/  IMAD.MOV.U32 R15, RZ, RZ, RZ ;  /* 0x000000ffff0f7224 */ /* 0x000fc600078e00ff */
[----:B------:R-:W-:Y:S01]  /*22eb0*/  ISETP.NE.AND.EX P1, PT, RZ, UR5, PT, P0 ;  /* 0x00000005ff007c0c */ /* 0x000fe2000bf25300 */
[----:B------:R-:W-:Y:S02]  /*22ec0*/  ULDC.64 UR4, c[0x0][0xc00] ;  /* 0x0003000000047ab9 */ /* 0x000fe40000000a00 */
[----:B------:R-:W-:-:S04]  /*22ed0*/  ISETP.NE.U32.AND P0, PT, RZ, UR4, PT ;  /* 0x00000004ff007c0c */ /* 0x000fc8000bf05070 */
[----:B------:R-:W-:-:S06]  /*22ee0*/  ISETP.NE.AND.EX P0, PT, RZ, UR5, PT, P0 ;  /* 0x00000005ff007c0c */ /* 0x000fcc000bf05300 */
[----:B------:R-:W4:Y:S01]  /*22ef0*/  @P1 LDC.64 R4, c[0x0][0xc08] ;  /* 0x00030200ff041b82 */ /* 0x000f220000000a00 */
[----:B------:R-:W-:Y:S02]  /*22f00*/  ULDC UR4, c[0x0][0xa88] ;  /* 0x0002a20000047ab9 */ /* 0x000fe40000000800 */
[----:B------:R-:W-:Y:S02]  /*22f10*/  IMAD.U32 R20, RZ, RZ, UR4 ;  /* 0x00000004ff147e24 */ /* 0x000fe4000f8e00ff */
[----:B---3--:R-:W-:-:S05]  /*22f20*/  IMAD.WIDE R2, R218, 0x4, R2 ;  /* 0x00000004da027825 */ /* 0x008fca00078e0202 */
[----:B------:R3:W5:Y:S01]  /*22f30*/  @P0 LDG.E R15, desc[UR46][R2.64] ;  /* 0x0000002e020f0981 */ /* 0x000762000c1e1900 */
[----:B------:R-:W0:Y:S01]  /*22f40*/  S2R R28, SR_TID.X ;  /* 0x00000000001c7919 */ /* 0x000e220000002100 */
[----:B----4-:R-:W-:-:S05]  /*22f50*/  @P1 IMAD.WIDE R4, R218, 0x4, R4 ;  /* 0x00000004da041825 */ /* 0x010fca00078e0204 */
[----:B------:R3:W5:Y:S01]  /*22f60*/  @P1 LDG.E R20, desc[UR46][R4.64] ;  /* 0x0000002e04141981 */ /* 0x000762000c1e1900 */
[----:B-1----:R-:W-:Y:S02]  /*22f70*/  ISETP.GT.AND P2, PT, R217, 0x1, PT ;  /* 0x00000001d900780c */ /* 0x002fe40003f44270 */
[----:B------:R-:W-:Y:S01]  /*22f80*/  SHF.R.S32.HI R24, RZ, 0x1f, R218 ;  /* 0x0000001fff187819 */ /* 0x000fe200000114da */
[----:B0-----:R-:W-:-:S05]  /*22f90*/  VIADD R0, R28, 0xffffff80 ;  /* 0xffffff801c007836 */ /* 0x001fca0000000000 */
[----:B------:R-:W-:Y:S01]  /*22fa0*/  ISETP.GT.AND P3, PT, R0, 0x7f, PT ;  /* 0x0000007f0000780c */ /* 0x000fe20003f64270 */
[----:B---3--:R-:W-:-:S12]  /*22fb0*/  @P1 BRA `(.L_x_1641) ;  /* 0x0000000000101947 */ /* 0x008fd80003800000 */
[----:B------:R-:W-:Y:S05]  /*22fc0*/  @!P0 BRA `(.L_x_1641) ;  /* 0x00000000000c8947 */ /* 0x000fea0003800000 */
[----:B------:R-:W3:Y:S04]  /*22fd0*/  LDG.E R5, desc[UR46][R2.64] ;  /* 0x0000002e02057981 */ /* 0x000ee8000c1e1900 */
[----:B-----5:R-:W3:Y:S02]  /*22fe0*/  LDG.E R20, desc[UR46][R2.64+0x4] ;  /* 0x0000042e02147981 */ /* 0x020ee4000c1e1900 */
[----:B---3--:R-:W-:-:S07]  /*22ff0*/  IMAD.IADD R20, R20, 0x1, -R5 ;  /* 0x0000000114147824 */ /* 0x008fce00078e0a05 */
.L_x_1641:
[----:B------:R-:W-:Y:S01]  /*23000*/  BSSY B1, `(.L_x_1642) ;  /* 0x0000035000017945 */ /* 0x000fe20003800000 */
[----:B------:R-:W-:Y:S02]  /*23010*/  SEL R25, R218, RZ, !P0 ;  /* 0x000000ffda197207 */ /* 0x000fe40004000000 */
[----:B------:R-:W-:Y:S02]  /*23020*/  SEL R24, R24, RZ, !P0 ;  /* 0x000000ff18187207 */ /* 0x000fe40004000000 */
[----:B-----5:R-:W-:Y:S01]  /*23030*/  SHF.R.S32.HI R14, RZ, 0x1f, R15 ;  /* 0x0000001fff0e7819 */ /* 0x020fe2000001140f */
[----:B------:R-:W-:Y:S06]  /*23040*/  @P3 BRA `(.L_x_1643) ;  /* 0x0000000000c03947 */ /* 0x000fec0003800000 */
[----:B------:R-:W0:Y:S01]  /*23050*/  LDC R29, c[0x0][0xbe8] ;  /* 0x0002fa00ff1d7b82 */ /* 0x000e220000000800 */
[----:B------:R-:W-:Y:S01]  /*23060*/  IADD3 R27, R199, -0x80, R28 ;  /* 0xffffff80c71b7810 */ /* 0x000fe20007ffe01c */
[----:B0-----:R-:W-:-:S05]  /*23070*/  IMAD R0, R20, R29, RZ ;  /* 0x0000001d14007224 */ /* 0x001fca00078e02ff */
[----:B------:R-:W-:-:S13]  /*23080*/  ISETP.GE.AND P0, PT, R27, R0, PT ;  /* 0x000000001b00720c */ /* 0x000fda0003f06270 */
[----:B------:R-:W-:Y:S05]  /*23090*/  @P0 BRA `(.L_x_1643) ;  /* 0x0000000000ac0947 */ /* 0x000fea0003800000 */
[----:B------:R-:W-:Y:S01]  /*230a0*/  IMAD.MOV.U32 R0, RZ, RZ, 0x9b8 ;  /* 0x000009b8ff007424 */ /* 0x000fe200078e00ff */
[----:B------:R-:W-:Y:S01]  /*230b0*/  ISETP.GT.AND P3, PT, R217, 0x1, PT ;  /* 0x00000001d900780c */ /* 0x000fe20003f64270 */
[----:B------:R-:W0:Y:S01]  /*230c0*/  LDC.64 R2, c[0x0][0xba8] ;  /* 0x0002ea00ff027b82 */ /* 0x000e220000000a00 */
[----:B------:R-:W-:Y:S01]  /*230d0*/  ISETP.NE.AND P0, PT, R29, 0x1, PT ;  /* 0x000000011d00780c */ /* 0x000fe20003f05270 */
[----:B------:R-:W-:Y:S01]  /*230e0*/  IMAD.MOV.U32 R21, RZ, RZ, R27 ;  /* 0x000000ffff157224 */ /* 0x000fe200078e001b */
[----:B------:R-:W-:-:S05]  /*230f0*/  SEL R26, R0, 0x978, P3 ;  /* 0x00000978001a7807 */ /* 0x000fca0001800000 */
[----:B------:R-:W1:Y:S08]  /*23100*/  LDC.64 R10, c[0x0][R26+0x220] ;  /* 0x000088001a0a7b82 */ /* 0x000e700000000a00 */
[----:B------:R-:W3:Y:S08]  /*23110*/  LDC.64 R12, c[0x0][R26+0x218] ;  /* 0x000086001a0c7b82 */ /* 0x000ef00000000a00 */
[----:B------:R-:W4:Y:S08]  /*23120*/  LDC.64 R6, c[0x0][R26+0x228] ;  /* 0x00008a001a067b82 */ /* 0x000f300000000a00 */
[----:B------:R-:W5:Y:S08]  /*23130*/  LDC.64 R4, c[0x0][R26+0x210] ;  /* 0x000084001a047b82 */ /* 0x000f700000000a00 */
[----:B------:R-:W2:Y:S08]  /*23140*/  @P0 LDC R0, c[0x0][0xbec] ;  /* 0x0002fb00ff000b82 */ /* 0x000eb00000000800 */
[----:B------:R-:W4:Y:S01]  /*23150*/  @P0 LDC R33, c[0x0][0xbf0] ;  /* 0x0002fc00ff210b82 */ /* 0x000f220000000800 */
[----:B-1----:R-:W-:-:S07]  /*23160*/  IMAD R11, R11, R25, RZ ;  /* 0x000000190b0b7224 */ /* 0x002fce00078e02ff */
[----:B0-----:R-:W0:Y:S01]  /*23170*/  @!P3 LDC R2, c[0x0][0xb50] ;  /* 0x0002d400ff02bb82 */ /* 0x001e220000000800 */
[----:B------:R-:W-:-:S04]  /*23180*/  IMAD.WIDE.U32 R8, R10, R25, RZ ;  /* 0x000000190a087225 */ /* 0x000fc800078e00ff */
[----:B------:R-:W-:Y:S02]  /*23190*/  IMAD R11, R10, R24, R11 ;  /* 0x000000180a0b7224 */ /* 0x000fe400078e020b */
[----:B--2---:R-:W-:Y:S01]  /*231a0*/  @P0 IMAD.HI.U32 R0, R27, R0, RZ ;  /* 0x000000001b000227 */ /* 0x004fe200078e00ff */
[----:B------:R-:W1:Y:S03]  /*231b0*/  @!P3 LDC R3, c[0x0][0xb54] ;  /* 0x0002d500ff03bb82 */ /* 0x000e660000000800 */
[-C--:B---3--:R-:W-:Y:S02]  /*231c0*/  IMAD R31, R13, R211.reuse, RZ ;  /* 0x000000d30d1f7224 */ /* 0x088fe400078e02ff */
[----:B------:R-:W-:Y:S01]  /*231d0*/  IMAD.WIDE.U32 R12, R12, R211, RZ ;  /* 0x000000d30c0c7225 */ /* 0x000fe200078e00ff */
[----:B----4-:R-:W-:Y:S02]  /*231e0*/  @P0 SHF.R.U32.HI R21, RZ, R33, R0 ;  /* 0x00000021ff150219 */ /* 0x010fe40000011600 */
[----:B------:R-:W-:Y:S01]  /*231f0*/  SEL R33, R222, RZ, P3 ;  /* 0x000000ffde217207 */ /* 0x000fe20001800000 */
[----:B------:R-:W-:Y:S01]  /*23200*/  IMAD.IADD R13, R31, 0x1, R13 ;  /* 0x000000011f0d7824 */ /* 0x000fe200078e020d */
[----:B------:R-:W-:Y:S01]  /*23210*/  IADD3 R12, P0, P1, R8, R12, R15 ;  /* 0x0000000c080c7210 */ /* 0x000fe2000791e00f */
[----:B------:R-:W-:-:S02]  /*23220*/  IMAD.MOV R0, RZ, RZ, -R21 ;  /* 0x000000ffff007224 */ /* 0x000fc400078e0a15 */
[----:B------:R-:W-:Y:S02]  /*23230*/  IMAD.IADD R11, R9, 0x1, R11 ;  /* 0x00000001090b7824 */ /* 0x000fe400078e020b */
[-C--:B------:R-:W-:Y:S02]  /*23240*/  IMAD R31, R7, R33.reuse, RZ ;  /* 0x00000021071f7224 */ /* 0x080fe400078e02ff */
[----:B------:R-:W-:-:S04]  /*23250*/  IMAD.WIDE.U32 R6, R6, R33, RZ ;  /* 0x0000002106067225 */ /* 0x000fc800078e00ff */
[----:B------:R-:W-:Y:S01]  /*23260*/  IMAD R9, R29, R0, R27 ;  /* 0x000000001d097224 */ /* 0x000fe200078e021b */
[----:B------:R-:W-:Y:S02]  /*23270*/  IADD3.X R0, R11, R13, R14, P0, P1 ;  /* 0x0000000d0b007210 */ /* 0x000fe400007e240e */
[----:B------:R-:W-:Y:S02]  /*23280*/  IADD3 R6, P0, P1, R21, R12, R6 ;  /* 0x0000000c15067210 */ /* 0x000fe4000791e006 */
[----:B------:R-:W-:Y:S02]  /*23290*/  IADD3 R7, R31, R7, RZ ;  /* 0x000000071f077210 */ /* 0x000fe40007ffe0ff */
[----:B------:R-:W-:Y:S02]  /*232a0*/  SHF.R.S32.HI R21, RZ, 0x1f, R21 ;  /* 0x0000001fff157819 */ /* 0x000fe40000011415 */
[----:B------:R-:W-:Y:S02]  /*232b0*/  SHF.R.S32.HI R11, RZ, 0x1f, R9 ;  /* 0x0000001fff0b7819 */ /* 0x000fe40000011409 */
[----:B------:R-:W-:Y:S01]  /*232c0*/  IADD3.X R7, R21, R0, R7, P0, P1 ;  /* 0x0000000015077210 */ /* 0x000fe200007e2407 */
[----:B-----5:R-:W-:-:S04]  /*232d0*/  IMAD R0, R5, R9, RZ ;  /* 0x0000000905007224 */ /* 0x020fc800078e02ff */
[C---:B------:R-:W-:Y:S02]  /*232e0*/  IMAD R11, R4.reuse, R11, R0 ;  /* 0x0000000b040b7224 */ /* 0x040fe400078e0200 */
[----:B------:R-:W-:-:S04]  /*232f0*/  IMAD.WIDE.U32 R4, R4, R9, R6 ;  /* 0x0000000904047225 */ /* 0x000fc800078e0006 */
[----:B------:R-:W-:Y:S01]  /*23300*/  IMAD.IADD R0, R5, 0x1, R11 ;  /* 0x0000000105007824 */ /* 0x000fe200078e020b */
[----:B0-----:R-:W-:Y:S01]  /*23310*/  LEA R2, P0, R4, R2, 0x2 ;  /* 0x0000000204027211 */ /* 0x001fe200078010ff */
[----:B------:R-:W-:-:S03]  /*23320*/  IMAD.MOV.U32 R5, RZ, RZ, -0x800000 ;  /* 0xff800000ff057424 */ /* 0x000fc600078e00ff */
[----:B-1----:R-:W-:-:S05]  /*23330*/  LEA.HI.X R3, R4, R3, R0, 0x2, P0 ;  /* 0x0000000304037211 */ /* 0x002fca00000f1400 */
[----:B------:R0:W-:Y:S04]  /*23340*/  STG.E desc[UR46][R2.64], R5 ;  /* 0x0000000502007986 */ /* 0x0001e8000c10192e */
.L_x_1643:
[----:B------:R-:W-:Y:S05]  /*23350*/  BSYNC B1 ;  /* 0x0000000000017941 */ /* 0x000fea0003800000 */
.L_x_1642:
[----:B------:R-:W-:Y:S05]  /*23360*/  @P2 BRA `(.L_x_1636) ;  /* 0x00000008004c2947 */ /* 0x000fea0003800000 */
[----:B------:R-:W1:Y:S01]  /*23370*/  LDC R9, c[0x0][0xbe8] ;  /* 0x0002fa00ff097b82 */ /* 0x000e620000000800 */
[----:B------:R-:W-:Y:S01]  /*23380*/  VIADD R4, R28, 0xffffff80 ;  /* 0xffffff801c047836 */ /* 0x000fe20000000000 */
[----:B------:R-:W-:Y:S02]  /*23390*/  ULDC.64 UR4, c[0x0][0xaa0] ;  /* 0x0002a80000047ab9 */ /* 0x000fe40000000a00 */
[----:B------:R-:W-:Y:S02]  /*233a0*/  IMAD R0, R14, UR4, RZ ;  /* 0x000000040e007c24 */ /* 0x000fe4000f8e02ff */
[----:B------:R-:W-:Y:S01]  /*233b0*/  SHF.R.S32.HI R11, RZ, 0x1f, R4 ;  /* 0x0000001fff0b7819 */ /* 0x000fe20000011404 */
[----:B0-----:R-:W-:-:S04]  /*233c0*/  IMAD.WIDE.U32 R2, R15, UR4, RZ ;  /* 0x000000040f027c25 */ /* 0x001fc8000f8e00ff */
[----:B------:R-:W-:Y:S01]  /*233d0*/  IMAD R5, R15, UR5, R0 ;  /* 0x000000050f057c24 */ /* 0x000fe2000f8e0200 */
[----:B------:R-:W-:Y:S01]  /*233e0*/  LEA.HI R0, R11, R4, RZ, 0x3 ;  /* 0x000000040b007211 */ /* 0x000fe200078f18ff */
[----:B------:R-:W-:Y:S02]  /*233f0*/  ULDC.64 UR4, c[0x0][0xae8] ;  /* 0x0002ba0000047ab9 */ /* 0x000fe40000000a00 */
[----:B------:R-:W-:Y:S01]  /*23400*/  IMAD.IADD R3, R3, 0x1, R5 ;  /* 0x0000000103037824 */ /* 0x000fe200078e0205 */
[----:B------:R-:W-:Y:S01]  /*23410*/  LOP3.LUT R13, R0, 0xfffffff8, RZ, 0xc0, !PT ;  /* 0xfffffff8000d7812 */ /* 0x000fe200078ec0ff */
[----:B------:R-:W-:-:S04]  /*23420*/  IMAD.WIDE.U32 R2, R211, UR4, R2 ;  /* 0x00000004d3027c25 */ /* 0x000fc8000f8e0002 */
[----:B------:R-:W-:Y:S01]  /*23430*/  IMAD.IADD R0, R4, 0x1, -R13 ;  /* 0x0000000104007824 */ /* 0x000fe200078e0a0d */
[----:B-1----:R-:W-:Y:S01]  /*23440*/  ISETP.NE.AND P0, PT, R9, 0x1, PT ;  /* 0x000000010900780c */ /* 0x002fe20003f05270 */
[----:B------:R-:W-:Y:S01]  /*23450*/  IMAD R3, R211, UR5, R3 ;  /* 0x00000005d3037c24 */ /* 0x000fe2000f8e0203 */
[----:B------:R-:W-:Y:S01]  /*23460*/  ULDC.64 UR4, c[0x0][0xaf0] ;  /* 0x0002bc0000047ab9 */ /* 0x000fe20000000a00 */
[----:B------:R-:W-:Y:S02]  /*23470*/  IMAD R0, R0, 0x20, R17 ;  /* 0x0000002000007824 */ /* 0x000fe400078e0211 */
[----:B------:R-:W-:Y:S02]  /*23480*/  IMAD R4, R24, UR4, RZ ;  /* 0x0000000418047c24 */ /* 0x000fe4000f8e02ff */
[----:B------:R-:W-:Y:S02]  /*23490*/  IMAD.IADD R6, R199, 0x1, R0 ;  /* 0x00000001c7067824 */ /* 0x000fe400078e0200 */
[----:B------:R-:W-:-:S04]  /*234a0*/  IMAD.WIDE.U32 R2, R25, UR4, R2 ;  /* 0x0000000419027c25 */ /* 0x000fc8000f8e0002 */
[----:B------:R-:W0:Y:S01]  /*234b0*/  @P0 LDC R7, c[0x0][0xbec] ;  /* 0x0002fb00ff070b82 */ /* 0x000e220000000800 */
[----:B------:R-:W-:Y:S02]  /*234c0*/  IMAD.MOV.U32 R5, RZ, RZ, R6 ;  /* 0x000000ffff057224 */ /* 0x000fe400078e0006 */
[----:B------:R-:W-:-:S05]  /*234d0*/  IMAD.IADD R199, R17, 0x1, R199 ;  /* 0x0000000111c77824 */ /* 0x000fca00078e02c7 */
[----:B------:R-:W1:Y:S01]  /*234e0*/  @P0 LDC R11, c[0x0][0xbf0] ;  /* 0x0002fc00ff0b0b82 */ /* 0x000e620000000800 */
[----:B0-----:R-:W-:-:S04]  /*234f0*/  @P0 IMAD.HI.U32 R0, R6, R7, RZ ;  /* 0x0000000706000227 */ /* 0x001fc800078e00ff */
[----:B------:R-:W-:Y:S01]  /*23500*/  IMAD R7, R25, UR5, R4 ;  /* 0x0000000519077c24 */ /* 0x000fe2000f8e0204 */
[----:B------:R-:W-:Y:S01]  /*23510*/  ULDC.64 UR4, c[0x0][0xae0] ;  /* 0x0002b80000047ab9 */ /* 0x000fe20000000a00 */
[----:B-1----:R-:W-:Y:S02]  /*23520*/  @P0 SHF.R.U32.HI R5, RZ, R11, R0 ;  /* 0x0000000bff050219 */ /* 0x002fe40000011600 */
[----:B------:R-:W-:Y:S02]  /*23530*/  IMAD.IADD R3, R3, 0x1, R7 ;  /* 0x0000000103037824 */ /* 0x000fe400078e0207 */
[--C-:B------:R-:W-:Y:S01]  /*23540*/  SHF.R.S32.HI R0, RZ, 0x1f, R5.reuse ;  /* 0x0000001fff007819 */ /* 0x100fe20000011405 */
[----:B------:R-:W-:Y:S02]  /*23550*/  IMAD.MOV R7, RZ, RZ, -R5 ;  /* 0x000000ffff077224 */ /* 0x000fe400078e0a05 */
[----:B------:R-:W-:-:S04]  /*23560*/  IMAD.WIDE.U32 R2, R5, UR4, R2 ;  /* 0x0000000405027c25 */ /* 0x000fc8000f8e0002 */
[----:B------:R-:W-:Y:S02]  /*23570*/  IMAD R0, R0, UR4, RZ ;  /* 0x0000000400007c24 */ /* 0x000fe4000f8e02ff */
[----:B------:R-:W-:Y:S02]  /*23580*/  IMAD R7, R9, R7, R6 ;  /* 0x0000000709077224 */ /* 0x000fe400078e0206 */
        /* <DEDUP_REMOVED lines=14> */
[----:B------:R0:W3:Y:S02]  /*23670*/  SHFL.IDX PT, R14, R0, RZ, 0x181f ;  /* 0x00181fff000e7589 */ /* 0x0000e400000e0000 */
.L_x_2015:
[----:B------:R-:W-:Y:S01]  /*23680*/  IMAD R9, R20, R9, RZ ;  /* 0x0000000914097224 */ /* 0x000fe200078e02ff */
        /* <DEDUP_REMOVED lines=8> */
[-C--:B---3--:R-:W-:Y:S02]  /*23710*/  @!P3 LEA R4, P5, R18, R14.reuse, 0x1 ;  /* 0x0000000e1204b211 */ /* 0x088fe400078a08ff */
[-C--:B------:R-:W-:Y:S02]  /*23720*/  @!P2 LEA R6, P4, R194, R14.reuse, 0x1 ;  /* 0x0000000ec206a211 */ /* 0x080fe400078808ff */
[-C--:B-1----:R-:W-:Y:S02]  /*23730*/  @!P3 LEA.HI.X R5, R18, R3.reuse, R19, 0x1, P5 ;  /* 0x000000031205b211 */ /* 0x082fe400028f0c13 */
[-C--:B------:R-:W-:Y:S02]  /*23740*/  @!P1 LEA R10, P5, R208, R14.reuse, 0x1 ;  /* 0x0000000ed00a9211 */ /* 0x080fe400078a08ff */
        /* <DEDUP_REMOVED lines=8> */
.L_x_1646:
[----:B------:R-:W-:Y:S05]  /*237d0*/  BSYNC B1 ;  /* 0x0000000000017941 */ /* 0x000fea0003800000 */
.L_x_1645:
[----:B------:R-:W-:-:S03]  /*237e0*/  UMOV UR4, 0xffffffff ;  /* 0xffffffff00047882 */ /* 0x000fc60000000000 */
[----:B------:R-:W-:Y:S05]  /*237f0*/  BRA.DIV UR4, `(.L_x_1647) ;  /* 0x000000e204b07947 */ /* 0x000fea000b800000 */
[----:B-1----:R1:W0:Y:S04]  /*23800*/  SHFL.IDX PT, R3, R2, 0x1, 0x181f ;  /* 0x00381f0002037f89 */ /* 0x00222800000e0000 */
[----:B---34-:R1:W3:Y:S02]  /*23810*/  SHFL.IDX PT, R14, R0, 0x1, 0x181f ;  /* 0x00381f00000e7f89 */ /* 0x0182e400000e0000 */
.L_x_2019:
        /* <DEDUP_REMOVED lines=11> */
[-C--:B0-----:R-:W-:Y:S02]  /*238d0*/  @!P3 LEA.HI.X R5, R18, R3.reuse, R19, 0x1, P5 ;  /* 0x000000031205b211 */ /* 0x081fe400028f0c13 */
        /* <DEDUP_REMOVED lines=9> */
.L_x_1649:
[----:B------:R-:W-:Y:S05]  /*23970*/  BSYNC B1 ;  /* 0x0000000000017941 */ /* 0x000fea0003800000 */
.L_x_1648:
[----:B------:R-:W-:-:S03]  /*23980*/  UMOV UR4, 0xffffffff ;  /* 0xffffffff00047882 */ /* 0x000fc60000000000 */
[----:B------:R-:W-:Y:S05]  /*23990*/  BRA.DIV UR4, `(.L_x_1650) ;  /* 0x000000e204907947 */ /* 0x000fea000b800000 */
[----:B0-----:R0:W0:Y:S04]  /*239a0*/  SHFL.IDX PT, R3, R2, 0x2, 0x181f ;  /* 0x00581f0002037f89 */ /* 0x00102800000e0000 */
[----:B---34-:R3:W4:Y:S02]  /*239b0*/  SHFL.IDX PT, R14, R0, 0x2, 0x181f ;  /* 0x00581f00000e7f89 */ /* 0x01872400000e0000 */
.L_x_2023:
        /* <DEDUP_REMOVED lines=21> */
.L_x_1652:
[----:B------:R-:W-:Y:S05]  /*23b10*/  BSYNC B1 ;  /* 0x0000000000017941 */ /* 0x000fea0003800000 */
.L_x_1651:
[----:B------:R-:W-:-:S03]  /*23b20*/  UMOV UR4, 0xffffffff ;  /* 0xffffffff00047882 */ /* 0x000fc60000000000 */
[----:B------:R-:W-:Y:S05]  /*23b30*/  BRA.DIV UR4, `(.L_x_1653) ;  /* 0x000000e204707947 */ /* 0x000fea000b800000 */
[----:B0-----:R0:W0:Y:S04]  /*23b40*/  SHFL.IDX PT, R3, R2, 0x3, 0x181f ;  /* 0x00781f0002037f89 */ /* 0x00102800000e0000 */
[----:B----4-:R4:W0:Y:S02]  /*23b50*/  SHFL.IDX PT, R14, R0, 0x3, 0x181f ;  /* 0x00781f00000e7f89 */ /* 0x01082400000e0000 */
.L_x_2027:
[----:B-1-34-:R-:W-:-:S05]  /*23b60*/  VIADD R0, R199, 0x60 ;  /* 0x00000060c7007836 */ /* 0x01afca0000000000 */
        /* <DEDUP_REMOVED lines=9> */
[-C--:B------:R-:W-:Y:S02]  /*23c00*/  @!P3 LEA.HI.X R5, R18, R3.reuse, R19, 0x1, P5 ;  /* 0x000000031205b211 */ /* 0x080fe400028f0c13 */
        /* <DEDUP_REMOVED lines=9> */
.L_x_1636:
[----:B------:R-:W-:Y:S05]  /*23ca0*/  BSYNC B0 ;  /* 0x0000000000007941 */ /* 0x000fea0003800000 */
.L_x_1621:
[----:B------:R-:W-:Y:S02]  /*23cb0*/  ULDC UR4, c[0x0][0xc3c] ;  /* 0x00030f0000047ab9 */ /* 0x000fe40000000800 */
[----:B--2---:R-:W-:-:S13]  /*23cc0*/  ISETP.GE.AND P0, PT, R207, UR4, PT ;  /* 0x00000004cf007c0c */ /* 0x004fda000bf06270 */
[----:B------:R-:W-:Y:S05]  /*23cd0*/  @!P0 BRA `(.L_x_1654) ;  /* 0xfffffdd800488947 */ /* 0x000fea000383ffff */
[----:B------:R-:W-:Y:S05]  /*23ce0*/  BRA `(.L_x_1412) ;  /* 0x0000008400607947 */ /* 0x000fea0003800000 */
.L_x_1410:
        /* <DEDUP_REMOVED lines=20> */
.L_x_1655:
[----:B------:R-:W1:Y:S01]  /*23e30*/  S2R R0, SR_TID.X ;  /* 0x0000000000007919 */ /* 0x000e620000002100 */
[----:B------:R-:W-:Y:S01]  /*23e40*/  ULDC UR4, c[0x0][0xc3c] ;  /* 0x00030f0000047ab9 */ /* 0x000fe20000000800 */
        /* <DEDUP_REMOVED lines=9> */
[----:B-1----:R-:W-:-:S04]  /*23ee0*/  @!P1 IMAD.WIDE.U32 R2, R0, 0x4, R4 ;  /* 0x0000000400029825 */ /* 0x002fc800078e0004 */
[----:B------:R-:W-:-:S06]  /*23ef0*/  IMAD.MOV.U32 R5, RZ, RZ, RZ ;  /* 0x000000ffff057224 */ /* 0x000fcc00078e00ff */
        /* <DEDUP_REMOVED lines=28> */
[----:B------:R-:W-:Y:S01]  /*240c0*/  IMAD.MOV.U32 R7, RZ, RZ, R4 ;  /* 0x000000ffff077224 */ /* 0x000fe200078e0004 */
[----:B------:R-:W-:Y:S01]  /*240d0*/  UMOV UR4, URZ ;  /* 0x0000003f00047c82 */ /* 0x000fe20008000000 */
[----:B------:R-:W-:-:S05]  /*240e0*/  ULDC UR5, c[0x0][0xc38] ;  /* 0x00030e0000057ab9 */ /* 0x000fca0000000800 */
.L_x_1659:
        /* <DEDUP_REMOVED lines=35> */
[----:B------:R-:W-:-:S05]  /*24320*/  IMAD.IADD R7, R4, 0x1, R7 ;  /* 0x0000000104077824 */ /* 0x000fca00078e0207 */
[----:B------:R-:W-:-:S13]  /*24330*/  ISETP.GT.AND P6, PT, R7, UR6, PT ;  /* 0x0000000607007c0c */ /* 0x000fda000bfc4270 */
[----:B------:R-:W-:Y:S05]  /*24340*/  @!P6 BRA `(.L_x_1659) ;  /* 0xfffffffc0068e947 */ /* 0x000fea000383ffff */
[----:B------:R-:W-:-:S07]  /*24350*/  IMAD.MOV.U32 R3, RZ, RZ, R2 ;  /* 0x000000ffff037224 */ /* 0x000fce00078e0002 */
.L_x_1657:
[----:B------:R-:W-:Y:S02]  /*24360*/  IMAD.IADD R9, R7, 0x1, -R4 ;  /* 0x0000000107097824 */ /* 0x000fe400078e0a04 */
[----:B------:R-:W-:Y:S02]  /*24370*/  IMAD.MOV.U32 R8, RZ, RZ, RZ ;  /* 0x000000ffff087224 */ /* 0x000fe400078e00ff */
[----:B------:R-:W-:-:S05]  /*24380*/  IMAD R2, R3, UR5, R9 ;  /* 0x0000000503027c24 */ /* 0x000fca000f8e0209 */
[----:B------:R-:W-:-:S13]  /*24390*/  ISETP.GT.AND P0, PT, R2, UR6, PT ;  /* 0x0000000602007c0c */ /* 0x000fda000bf04270 */
[----:B------:R-:W-:-:S04]  /*243a0*/  VOTE.ANY R2, PT, !P0 ;  /* 0x0000000000027806 */ /* 0x000fc800040e0100 */
[----:B------:R-:W0:Y:S01]  /*243b0*/  POPC R10, R2 ;  /* 0x00000002000a7309 */ /* 0x000e220000000000 */
[----:B------:R-:W-:Y:S01]  /*243c0*/  ISETP.NE.AND P0, PT, R2, RZ, PT ;  /* 0x000000ff0200720c */ /* 0x000fe20003f05270 */
[----:B0-----:R0:W1:Y:S04]  /*243d0*/  SHFL.IDX PT, R7, R5, R10, 0x1f ;  /* 0x00001f0a05077589 */ /* 0x00106800000e0000 */
[----:B------:R0:W2:Y:S08]  /*243e0*/  SHFL.IDX PT, R4, R6, R10, 0x1f ;  /* 0x00001f0a06047589 */ /* 0x0000b000000e0000 */
[----:B------:R-:W-:Y:S05]  /*243f0*/  @!P0 BRA `(.L_x_1660) ;  /* 0x0000000000088947 */ /* 0x000fea0003800000 */
[----:B------:R-:W-:-:S06]  /*24400*/  VIADD R8, R10, 0xffffffff ;  /* 0xffffffff0a087836 */ /* 0x000fcc0000000000 */
[----:B------:R3:W4:Y:S02]  /*24410*/  SHFL.IDX PT, R8, R3, R8, 0x1f ;  /* 0x00001f0803087589 */ /* 0x00072400000e0000 */
.L_x_1660:
[----:B----4-:R-:W-:Y:S01]  /*24420*/  IMAD R2, R8, UR5, R9 ;  /* 0x0000000508027c24 */ /* 0x010fe2000f8e0209 */
[----:B-1----:R-:W-:Y:S01]  /*24430*/  ISETP.NE.AND P0, PT, R7, 0x1, PT ;  /* 0x000000010700780c */ /* 0x002fe20003f05270 */
[----:B------:R-:W-:-:S03]  /*24440*/  VIADD R12, R10, UR4 ;  /* 0x000000040a0c7c36 */ /* 0x000fc60008000000 */
[----:B------:R1:W-:Y:S01]  /*24450*/  STL [R1], R2 ;  /* 0x0000000201007387 */ /* 0x0003e20000100800 */
[----:B0-----:R-:W-:-:S03]  /*24460*/  IADD3 R5, -R2, UR6, RZ ;  /* 0x0000000602057c10 */ /* 0x001fc6000fffe1ff */
[----:B------:R1:W-:Y:S05]  /*24470*/  STL [R1+0xc], R12 ;  /* 0x00000c0c01007387 */ /* 0x0003ea0000100800 */
[----:B------:R-:W-:Y:S05]  /*24480*/  @!P0 BRA `(.L_x_1661) ;  /* 0x0000000000e08947 */ /* 0x000fea0003800000 */
[-C--:B--2---:R-:W-:Y:S02]  /*24490*/  IABS R6, R4.reuse ;  /* 0x0000000400067213 */ /* 0x084fe40000000000 */
[----:B------:R-:W-:Y:S02]  /*244a0*/  IABS R8, R7 ;  /* 0x0000000700087213 */ /* 0x000fe40000000000 */
[----:B------:R-:W0:Y:S08]  /*244b0*/  I2F.RP R9, R6 ;  /* 0x0000000600097306 */ /* 0x000e300000209400 */
[----:B------:R-:W2:Y:S08]  /*244c0*/  I2F.RP R10, R8 ;  /* 0x00000008000a7306 */ /* 0x000eb00000209400 */
[----:B0-----:R-:W1:Y:S08]  /*244d0*/  MUFU.RCP R9, R9 ;  /* 0x0000000900097308 */ /* 0x001e700000001000 */
[----:B--2---:R-:W-:Y:S01]  /*244e0*/  MUFU.RCP R10, R10 ;  /* 0x0000000a000a7308 */ /* 0x004fe20000001000 */
[----:B-1----:R-:W-:Y:S01]  /*244f0*/  VIADD R2, R9, 0xffffffe ;  /* 0x0ffffffe09027836 */ /* 0x002fe20000000000 */
[----:B------:R-:W-:-:S06]  /*24500*/  IABS R9, R4 ;  /* 0x0000000400097213 */ /* 0x000fcc0000000000 */
[----:B---3--:R0:W1:Y:S02]  /*24510*/  F2I.FTZ.U32.TRUNC.NTZ R3, R2 ;  /* 0x0000000200037305 */ /* 0x008064000021f000 */
[----:B0-----:R-:W-:Y:S02]  /*24520*/  IMAD.MOV.U32 R2, RZ, RZ, RZ ;  /* 0x000000ffff027224 */ /* 0x001fe400078e00ff */
[----:B-1----:R-:W-:-:S04]  /*24530*/  IMAD.MOV R11, RZ, RZ, -R3 ;  /* 0x000000ffff0b7224 */ /* 0x002fc800078e0a03 */
[----:B------:R-:W-:-:S04]  /*24540*/  IMAD R11, R11, R6, RZ ;  /* 0x000000060b0b7224 */ /* 0x000fc800078e02ff */
[----:B------:R-:W-:Y:S01]  /*24550*/  IMAD.HI.U32 R3, R3, R11, R2 ;  /* 0x0000000b03037227 */ /* 0x000fe200078e0002 */
[----:B------:R-:W-:-:S03]  /*24560*/  IABS R2, R5 ;  /* 0x0000000500027213 */ /* 0x000fc60000000000 */
[----:B------:R-:W-:Y:S02]  /*24570*/  IMAD.MOV R11, RZ, RZ, -R9 ;  /* 0x000000ffff0b7224 */ /* 0x000fe400078e0a09 */
[----:B------:R-:W-:-:S04]  /*24580*/  IMAD.HI.U32 R9, R3, R2, RZ ;  /* 0x0000000203097227 */ /* 0x000fc800078e00ff */
[----:B------:R-:W-:Y:S02]  /*24590*/  IMAD R11, R9, R11, R2 ;  /* 0x0000000b090b7224 */ /* 0x000fe400078e0202 */
[----:B------:R-:W-:Y:S02]  /*245a0*/  VIADD R3, R10, 0xffffffe ;  /* 0x0ffffffe0a037836 */ /* 0x000fe40000000000 */
[----:B------:R-:W-:Y:S01]  /*245b0*/  IMAD.MOV.U32 R2, RZ, RZ, RZ ;  /* 0x000000ffff027224 */ /* 0x000fe200078e00ff */
[----:B------:R-:W-:-:S03]  /*245c0*/  ISETP.GT.U32.AND P1, PT, R6, R11, PT ;  /* 0x0000000b0600720c */ /* 0x000fc60003f24070 */
[----:B------:R-:W0:Y:S10]  /*245d0*/  F2I.FTZ.U32.TRUNC.NTZ R3, R3 ;  /* 0x0000000300037305 */ /* 0x000e34000021f000 */
[----:B------:R-:W-:-:S02]  /*245e0*/  @!P1 IMAD.IADD R11, R11, 0x1, -R6 ;  /* 0x000000010b0b9824 */ /* 0x000fc400078e0a06 */
[----:B------:R-:W-:Y:S01]  /*245f0*/  @!P1 VIADD R9, R9, 0x1 ;  /* 0x0000000109099836 */ /* 0x000fe20000000000 */
[----:B------:R-:W-:Y:S02]  /*24600*/  ISETP.NE.AND P1, PT, R4, RZ, PT ;  /* 0x000000ff0400720c */ /* 0x000fe40003f25270 */
[----:B------:R-:W-:Y:S01]  /*24610*/  ISETP.GE.U32.AND P0, PT, R11, R6, PT ;  /* 0x000000060b00720c */ /* 0x000fe20003f06070 */
[----:B0-----:R-:W-:-:S04]  /*24620*/  IMAD.MOV R11, RZ, RZ, -R3 ;  /* 0x000000ffff0b7224 */ /* 0x001fc800078e0a03 */
[----:B------:R-:W-:-:S04]  /*24630*/  IMAD R11, R11, R8, RZ ;  /* 0x000000080b0b7224 */ /* 0x000fc800078e02ff */
[----:B------:R-:W-:Y:S01]  /*24640*/  IMAD.HI.U32 R6, R3, R11, R2 ;  /* 0x0000000b03067227 */ /* 0x000fe200078e0002 */
[----:B------:R-:W-:-:S03]  /*24650*/  LOP3.LUT R2, R5, R4, RZ, 0x3c, !PT ;  /* 0x0000000405027212 */ /* 0x000fc600078e3cff */
[----:B------:R-:W-:Y:S01]  /*24660*/  @P0 VIADD R9, R9, 0x1 ;  /* 0x0000000109090836 */ /* 0x000fe20000000000 */
[----:B------:R-:W-:Y:S02]  /*24670*/  ISETP.GE.AND P2, PT, R2, RZ, PT ;  /* 0x000000ff0200720c */ /* 0x000fe40003f46270 */
[----:B------:R-:W-:-:S05]  /*24680*/  IABS R2, R7 ;  /* 0x0000000700027213 */ /* 0x000fca0000000000 */
[----:B------:R-:W-:-:S06]  /*24690*/  IMAD.MOV R2, RZ, RZ, -R2 ;  /* 0x000000ffff027224 */ /* 0x000fcc00078e0a02 */
[----:B------:R-:W-:Y:S01]  /*246a0*/  @!P2 IMAD.MOV R9, RZ, RZ, -R9 ;  /* 0x000000ffff09a224 */ /* 0x000fe200078e0a09 */
[----:B------:R-:W-:-:S04]  /*246b0*/  @!P1 LOP3.LUT R9, RZ, R4, RZ, 0x33, !PT ;  /* 0x00000004ff099212 */ /* 0x000fc800078e33ff */
[----:B------:R-:W-:-:S05]  /*246c0*/  IABS R3, R9 ;  /* 0x0000000900037213 */ /* 0x000fca0000000000 */
        /* <DEDUP_REMOVED lines=12> */
[--C-:B------:R-:W-:Y:S02]  /*24790*/  IMAD.MOV R2, RZ, RZ, -R6.reuse ;  /* 0x000000ffff027224 */ /* 0x100fe400078e0a06 */
[C---:B------:R-:W-:Y:S02]  /*247a0*/  IMAD R6, R7.reuse, 0x1000000, R6 ;  /* 0x0100000007067824 */ /* 0x040fe400078e0206 */
[--C-:B------:R-:W-:Y:S02]  /*247b0*/  IMAD R7, R7, R2, R9.reuse ;  /* 0x0000000207077224 */ /* 0x100fe400078e0209 */
[----:B------:R-:W-:-:S03]  /*247c0*/  IMAD.MOV R2, RZ, RZ, -R9 ;  /* 0x000000ffff027224 */ /* 0x000fc600078e0a09 */
[----:B------:R-:W-:Y:S01]  /*247d0*/  LEA R3, R7, R6, 0x10 ;  /* 0x0000000607037211 */ /* 0x000fe200078e80ff */
[----:B------:R-:W-:-:S04]  /*247e0*/  IMAD R2, R4, R2, R5 ;  /* 0x0000000204027224 */ /* 0x000fc800078e0205 */
[----:B------:R0:W-:Y:S01]  /*247f0*/  STL [R1+0x8], R3 ;  /* 0x0000080301007387 */ /* 0x0001e20000100800 */
[----:B------:R-:W-:Y:S05]  /*24800*/  BRA `(.L_x_1662) ;  /* 0x0000000000f47947 */ /* 0x000fea0003800000 */
.L_x_1661:
[----:B-1-3--:R-:W0:Y:S02]  /*24810*/  LDC.64 R2, c[0x0][0xc90] ;  /* 0x00032400ff027b82 */ /* 0x00ae240000000a00 */
[----:B0-----:R-:W-:-:S05]  /*24820*/  IMAD.WIDE R2, R12, 0x4, R2 ;  /* 0x000000040c027825 */ /* 0x001fca00078e0202 */
        /* <DEDUP_REMOVED lines=30> */
[----:B------:R-:W-:-:S04]  /*24a10*/  VIADDMNMX R7, R10, UR5, R7, PT ;  /* 0x000000050a077c46 */ /* 0x000fc8000b800107 */
        /* <DEDUP_REMOVED lines=28> */
.L_x_1662:
[----:B01----:R-:W-:-:S05]  /*24be0*/  LOP3.LUT R3, RZ, R2, RZ, 0x33, !PT ;  /* 0x00000002ff037212 */ /* 0x003fca00078e33ff */
[----:B------:R-:W-:-:S05]  /*24bf0*/  IMAD.IADD R2, R4, 0x1, R3 ;  /* 0x0000000104027824 */ /* 0x000fca00078e0203 */
[----:B------:R1:W-:Y:S01]  /*24c00*/  STL [R1+0x4], R2 ;  /* 0x0000040201007387 */ /* 0x0003e20000100800 */
[----:B------:R-:W-:Y:S05]  /*24c10*/  BRA `(.L_x_1663) ;  /* 0x0000000000107947 */ /* 0x000fea0003800000 */
.L_x_1658:
[----:B------:R-:W-:Y:S01]  /*24c20*/  IMAD.U32 R2, RZ, RZ, UR6 ;  /* 0x00000006ff027e24 */ /* 0x000fe2000f8e00ff */
[----:B------:R0:W-:Y:S04]  /*24c30*/  STL [R1+0x4], RZ ;  /* 0x000004ff01007387 */ /* 0x0001e80000100800 */
[----:B------:R0:W-:Y:S04]  /*24c40*/  STL [R1+0x8], RZ ;  /* 0x000008ff01007387 */ /* 0x0001e80000100800 */
[----:B------:R0:W-:Y:S02]  /*24c50*/  STL [R1], R2 ;  /* 0x0000000201007387 */ /* 0x0001e40000100800 */
.L_x_1663:
[----:B------:R-:W2:Y:S04]  /*24c60*/  LDL R4, [R1] ;  /* 0x0000000001047983 */ /* 0x000ea80000100800 */
[----:B------:R-:W2:Y:S04]  /*24c70*/  LDL R5, [R1+0x4] ;  /* 0x0000040001057983 */ /* 0x000ea80000100800 */
[----:B------:R-:W2:Y:S04]  /*24c80*/  LDL R6, [R1+0x8] ;  /* 0x0000080001067983 */ /* 0x000ea80000100800 */
[----:B------:R-:W2:Y:S01]  /*24c90*/  LDL R7, [R1+0xc] ;  /* 0x00000c0001077983 */ /* 0x000ea20000100800 */
[----:B------:R-:W-:-:S13]  /*24ca0*/  ISETP.NE.AND P0, PT, R0, RZ, PT ;  /* 0x000000ff0000720c */ /* 0x000fda0003f05270 */
[----:B------:R-:W3:Y:S01]  /*24cb0*/  @!P0 S2R R3, SR_CgaCtaId ;  /* 0x0000000000038919 */ /* 0x000ee20000008800 */
[----:B------:R-:W-:-:S04]  /*24cc0*/  @!P0 MOV R0, 0x400 ;  /* 0x0000040000008802 */ /* 0x000fc80000000f00 */
[----:B---3--:R-:W-:-:S05]  /*24cd0*/  @!P0 LEA R0, R3, R0, 0x18 ;  /* 0x0000000003008211 */ /* 0x008fca00078ec0ff */
[----:B--2---:R2:W-:Y:S01]  /*24ce0*/  @!P0 STS.128 [R0+0x284d0], R4 ;  /* 0x0284d00400008388 */ /* 0x0045e20000000c00 */
[----:B------:R-:W-:Y:S06]  /*24cf0*/  BAR.ARV 0x5, 0x180 ;  /* 0x0146000000007b1d */ /* 0x000fec0000002000 */
.L_x_1656:
        /* <DEDUP_REMOVED lines=19> */
[C---:B01----:R-:W-:Y:S01]  /*24e30*/  IMAD.SHL.U32 R2, R10.reuse, 0x80, RZ ;  /* 0x000000800a027824 */ /* 0x043fe200078e00ff */
[C---:B------:R-:W-:Y:S01]  /*24e40*/  LOP3.LUT P0, RZ, R10.reuse, 0x4, RZ, 0xc0, !PT ;  /* 0x000000040aff7812 */ /* 0x040fe2000780c0ff */
[----:B------:R-:W-:Y:S02]  /*24e50*/  IMAD.SHL.U32 R5, R10, 0x8, RZ ;  /* 0x000000080a057824 */ /* 0x000fe400078e00ff */
[----:B---3--:R-:W-:-:S05]  /*24e60*/  IMAD.SHL.U32 R0, R9, 0x20, RZ ;  /* 0x0000002009007824 */ /* 0x008fca00078e00ff */
[----:B------:R-:W-:Y:S01]  /*24e70*/  LOP3.LUT R3, R0, 0xc00, RZ, 0xc0, !PT ;  /* 0x00000c0000037812 */ /* 0x000fe200078ec0ff */
[----:B------:R-:W-:-:S05]  /*24e80*/  IMAD.SHL.U32 R0, R10, 0x40, RZ ;  /* 0x000000400a007824 */ /* 0x000fca00078e00ff */
[--C-:B------:R-:W-:Y:S02]  /*24e90*/  LOP3.LUT R3, R3, 0x40, R0.reuse, 0xf8, !PT ;  /* 0x0000004003037812 */ /* 0x100fe400078ef800 */
[----:B------:R-:W-:Y:S02]  /*24ea0*/  LOP3.LUT R4, R0, 0x180, RZ, 0xc0, !PT ;  /* 0x0000018000047812 */ /* 0x000fe400078ec0ff */
[----:B------:R-:W-:Y:S02]  /*24eb0*/  LOP3.LUT R7, R3, 0x200, R0, 0xf8, !PT ;  /* 0x0000020003077812 */ /* 0x000fe400078ef800 */
[--C-:B------:R-:W-:Y:S02]  /*24ec0*/  SHF.R.U32.HI R3, RZ, 0x1, R10.reuse ;  /* 0x00000001ff037819 */ /* 0x100fe4000001160a */
[----:B------:R-:W-:Y:S02]  /*24ed0*/  LOP3.LUT R0, R2, 0x380, RZ, 0xc0, !PT ;  /* 0x0000038002007812 */ /* 0x000fe400078ec0ff */
[----:B------:R-:W-:-:S02]  /*24ee0*/  LOP3.LUT R4, R4, 0x10, R10, 0xf8, !PT ;  /* 0x0000001004047812 */ /* 0x000fc400078ef80a */
[----:B------:R-:W-:Y:S01]  /*24ef0*/  LOP3.LUT R3, R0, 0x30, R3, 0xf8, !PT ;  /* 0x0000003000037812 */ /* 0x000fe200078ef803 */
[----:B------:R-:W-:Y:S01]  /*24f00*/  IMAD.SHL.U32 R0, R10, 0x10, RZ ;  /* 0x000000100a007824 */ /* 0x000fe200078e00ff */
[----:B------:R-:W-:Y:S02]  /*24f10*/  LOP3.LUT R4, R4, 0x30, R5, 0x78, !PT ;  /* 0x0000003004047812 */ /* 0x000fe400078e7805 */
[----:B------:R-:W-:Y:S02]  /*24f20*/  SHF.R.U32.HI R5, RZ, 0x3, R9 ;  /* 0x00000003ff057819 */ /* 0x000fe40000011609 */
[----:B------:R-:W-:Y:S02]  /*24f30*/  LOP3.LUT R3, R3, 0x70, R0, 0x78, !PT ;  /* 0x0000007003037812 */ /* 0x000fe400078e7800 */
[----:B------:R-:W-:Y:S02]  /*24f40*/  LOP3.LUT R6, R7, R4, RZ, 0xfc, !PT ;  /* 0x0000000407067212 */ /* 0x000fe400078efcff */
[----:B------:R-:W-:Y:S01]  /*24f50*/  LOP3.LUT R8, R3, 0xc00, R2, 0xf8, !PT ;  /* 0x00000c0003087812 */ /* 0x000fe200078ef802 */
[----:B------:R-:W-:Y:S01]  /*24f60*/  IMAD.SHL.U32 R3, R10, 0x2, RZ ;  /* 0x000000020a037824 */ /* 0x000fe200078e00ff */
[----:B------:R-:W-:Y:S01]  /*24f70*/  LOP3.LUT R2, R0, 0x3f0, RZ, 0xc0, !PT ;  /* 0x000003f000027812 */ /* 0x000fe200078ec0ff */
[----:B------:R-:W-:Y:S02]  /*24f80*/  STL [R1+0x10], R6 ;  /* 0x0000100601007387 */ /* 0x000fe40000100800 */
[----:B------:R-:W-:Y:S01]  /*24f90*/  VIADD R4, R8, 0x40 ;  /* 0x0000004008047836 */ /* 0x000fe20000000000 */
[----:B------:R-:W-:Y:S01]  /*24fa0*/  LOP3.LUT R3, R2, 0x70, R3, 0x78, !PT ;  /* 0x0000007002037812 */ /* 0x000fe200078e7803 */
[----:B------:R-:W-:Y:S01]  /*24fb0*/  IMAD.SHL.U32 R2, R9, 0x10, RZ ;  /* 0x0000001009027824 */ /* 0x000fe200078e00ff */
[----:B------:R-:W-:Y:S01]  /*24fc0*/  STL [R1+0x18], R8 ;  /* 0x0000180801007387 */ /* 0x000fe20000100800 */
[----:B------:R-:W-:-:S03]  /*24fd0*/  @P0 VIADD R4, R8, 0xffffffc0 ;  /* 0xffffffc008040836 */ /* 0x000fc60000000000 */
[----:B------:R-:W-:Y:S02]  /*24fe0*/  LOP3.LUT R3, R3, 0x400, R2, 0xf8, !PT ;  /* 0x0000040003037812 */ /* 0x000fe400078ef802 */
[----:B------:R-:W-:-:S03]  /*24ff0*/  MOV R2, 0x20 ;  /* 0x0000002000027802 */ /* 0x000fc60000000f00 */
[----:B------:R-:W-:Y:S01]  /*25000*/  IMAD.IADD R3, R18, 0x1, R3 ;  /* 0x0000000112037824 */ /* 0x000fe200078e0203 */
[----:B------:R-:W-:-:S05]  /*25010*/  SEL R2, R2, 0xffffffe0, !P0 ;  /* 0xffffffe002027807 */ /* 0x000fca0004000000 */
[----:B------:R0:W-:Y:S04]  /*25020*/  STL [R1+0x40], R2 ;  /* 0x0000400201007387 */ /* 0x0001e80000100800 */
[----:B------:R1:W-:Y:S04]  /*25030*/  STL [R1+0x44], R3 ;  /* 0x0000440301007387 */ /* 0x0003e80000100800 */
[----:B------:R-:W-:Y:S01]  /*25040*/  STL [R1+0x60], RZ ;  /* 0x000060ff01007387 */ /* 0x000fe20000100800 */
[----:B0-----:R-:W-:Y:S02]  /*25050*/  LOP3.LUT R2, R0, 0x70, RZ, 0xc0, !PT ;  /* 0x0000007000027812 */ /* 0x001fe400078ec0ff */
[----:B------:R-:W-:Y:S01]  /*25060*/  LOP3.LUT R0, R5, 0x70, R0, 0xf8, !PT ;  /* 0x0000007005007812 */ /* 0x000fe200078ef800 */
[----:B------:R-:W-:Y:S01]  /*25070*/  IMAD.MOV.U32 R0, RZ, RZ, 0x1 ;  /* 0x00000001ff007424 */ /* 0x000fe200078e00ff */
[----:B------:R-:W-:Y:S01]  /*25080*/  STL [R1+0x38], R4 ;  /* 0x0000380401007387 */ /* 0x000fe20000100800 */
[----:B-1----:R-:W-:Y:S01]  /*25090*/  IMAD.MOV.U32 R3, RZ, RZ, 0x1 ;  /* 0x00000001ff037424 */ /* 0x002fe200078e00ff */
[----:B------:R-:W-:-:S02]  /*250a0*/  LOP3.LUT R2, R2, 0x80, RZ, 0xfc, !PT ;  /* 0x0000008002027812 */ /* 0x000fc400078efcff */
[----:B------:R0:W-:Y:S04]  /*250b0*/  STL [R1+0x24], R0 ;  /* 0x0000240001007387 */ /* 0x0001e80000100800 */
[----:B------:R1:W-:Y:S04]  /*250c0*/  STL [R1+0x1c], RZ ;  /* 0x00001cff01007387 */ /* 0x0003e80000100800 */
[----:B------:R1:W-:Y:S01]  /*250d0*/  STL [R1+0x14], RZ ;  /* 0x000014ff01007387 */ /* 0x0003e20000100800 */
[----:B0-----:R-:W-:-:S03]  /*250e0*/  LOP3.LUT R0, R6, 0x1000, RZ, 0xfc, !PT ;  /* 0x0000100006007812 */ /* 0x001fc600078efcff */
[----:B------:R1:W-:Y:S04]  /*250f0*/  STL [R1+0x20], R3 ;  /* 0x0000200301007387 */ /* 0x0003e80000100800 */
[----:B------:R1:W-:Y:S02]  /*25100*/  STL [R1+0x3c], R0 ;  /* 0x00003c0001007387 */ /* 0x0003e40000100800 */
.L_x_1794:
[----:B--2---:R-:W2:Y:S01]  /*25110*/  LDL R14, [R1+0xc] ;  /* 0x00000c00010e7983 */ /* 0x004ea20000100800 */
[----:B------:R-:W-:Y:S05]  /*25120*/  YIELD ;  /* 0x0000000000007946 */ /* 0x000fea0003800000 */
[----:B------:R-:W-:Y:S01]  /*25130*/  ULDC.64 UR4, c[0x0][0xa28] ;  /* 0x00028a0000047ab9 */ /* 0x000fe20000000a00 */
[----:B-1----:R-:W-:Y:S02]  /*25140*/  CS2R R6, SRZ ;  /* 0x0000000000067805 */ /* 0x002fe4000001ff00 */
[----:B------:R-:W-:Y:S01]  /*25150*/  ISETP.NE.U32.AND P0, PT, RZ, UR4, PT ;  /* 0x00000004ff007c0c */ /* 0x000fe2000bf05070 */
[----:B0-----:R-:W0:Y:S01]  /*25160*/  LDC.64 R12, c[0x0][0xa00] ;  /* 0x00028000ff0c7b82 */ /* 0x001e220000000a00 */
[----:B------:R-:W-:Y:S01]  /*25170*/  ULDC.64 UR6, c[0x0][0xa08] ;  /* 0x0002820000067ab9 */ /* 0x000fe20000000a00 */
[----:B------:R-:W-:Y:S01]  /*25180*/  ULDC.64 UR8, c[0x0][0xa10] ;  /* 0x0002840000087ab9 */ /* 0x000fe20000000a00 */
[----:B------:R-:W-:Y:S01]  /*25190*/  ISETP.NE.AND.EX P0, PT, RZ, UR5, PT, P0 ;  /* 0x00000005ff007c0c */ /* 0x000fe2000bf05300 */
[----:B------:R-:W-:-:S04]  /*251a0*/  ULDC.64 UR4, c[0x0][0xa18] ;  /* 0x0002860000047ab9 */ /* 0x000fc80000000a00 */
[----:B------:R-:W3:Y:S08]  /*251b0*/  LDC.64 R4, c[0x0][0xa08] ;  /* 0x00028200ff047b82 */ /* 0x000ef00000000a00 */
[----:B-1----:R-:W2:Y:S02]  /*251c0*/  @P0 LDC.64 R2, c[0x0][0xa28] ;  /* 0x00028a00ff020b82 */ /* 0x002ea40000000a00 */
[----:B--2---:R-:W-:-:S05]  /*251d0*/  @P0 IMAD.WIDE R2, R14, 0x4, R2 ;  /* 0x000000040e020825 */ /* 0x004fca00078e0202 */
[----:B------:R1:W5:Y:S01]  /*251e0*/  @P0 LDG.E R6, desc[UR46][R2.64] ;  /* 0x0000002e02060981 */ /* 0x000362000c1e1900 */
[----:B------:R-:W-:Y:S01]  /*251f0*/  ISETP.NE.U32.AND P0, PT, RZ, UR4, PT ;  /* 0x00000004ff007c0c */ /* 0x000fe2000bf05070 */
[----:B0-----:R-:W-:Y:S01]  /*25200*/  IMAD.WIDE R12, R14, 0x4, R12 ;  /* 0x000000040e0c7825 */ /* 0x001fe200078e020c */
[----:B------:R-:W-:Y:S02]  /*25210*/  ISETP.NE.U32.AND P2, PT, RZ, UR6, PT ;  /* 0x00000006ff007c0c */ /* 0x000fe4000bf45070 */
[----:B------:R-:W-:Y:S01]  /*25220*/  ISETP.NE.AND.EX P0, PT, RZ, UR5, PT, P0 ;  /* 0x00000005ff007c0c */ /* 0x000fe2000bf05300 */
[----:B------:R-:W-:Y:S01]  /*25230*/  ULDC.64 UR4, c[0x0][0xa00] ;  /* 0x0002800000047ab9 */ /* 0x000fe20000000a00 */
[----:B------:R-:W-:Y:S01]  /*25240*/  ISETP.NE.U32.AND P4, PT, RZ, UR8, PT ;  /* 0x00000008ff007c0c */ /* 0x000fe2000bf85070 */
[----:B------:R-:W-:Y:S01]  /*25250*/  IMAD.MOV.U32 R8, RZ, RZ, RZ ;  /* 0x000000ffff087224 */ /* 0x000fe200078e00ff */
[----:B------:R-:W-:Y:S01]  /*25260*/  ISETP.NE.U32.AND P1, PT, RZ, UR4, PT ;  /* 0x00000004ff007c0c */ /* 0x000fe2000bf25070 */
[----:B-1----:R-:W0:Y:S01]  /*25270*/  LDC.64 R2, c[0x0][0xa10] ;  /* 0x00028400ff027b82 */ /* 0x002e220000000a00 */
[----:B------:R-:W-:-:S02]  /*25280*/  IMAD.MOV.U32 R0, RZ, RZ, RZ ;  /* 0x000000ffff007224 */ /* 0x000fc400078e00ff */
[----:B------:R-:W-:Y:S01]  /*25290*/  ISETP.NE.AND.EX P3, PT, RZ, UR5, PT, P1 ;  /* 0x00000005ff007c0c */ /* 0x000fe2000bf65310 */
[----:B---3--:R-:W-:-:S04]  /*252a0*/  IMAD.WIDE R4, R14, 0x4, R4 ;  /* 0x000000040e047825 */ /* 0x008fc800078e0204 */
[----:B------:R-:W1:Y:S01]  /*252b0*/  @P0 LDC.64 R10, c[0x0][0xa18] ;  /* 0x00028600ff0a0b82 */ /* 0x000e620000000a00 */
[----:B------:R-:W-:Y:S01]  /*252c0*/  ULDC UR4, c[0x0][0x288] ;  /* 0x0000a20000047ab9 */ /* 0x000fe20000000800 */
[----:B------:R-:W-:Y:S02]  /*252d0*/  ISETP.NE.AND.EX P1, PT, RZ, UR7, PT, P2 ;  /* 0x00000007ff007c0c */ /* 0x000fe4000bf25320 */
[----:B------:R-:W-:-:S04]  /*252e0*/  ISETP.NE.AND.EX P2, PT, RZ, UR9, PT, P4 ;  /* 0x00000009ff007c0c */ /* 0x000fc8000bf45340 */
[----:B------:R-:W2:Y:S07]  /*252f0*/  @P3 LDG.E R7, desc[UR46][R12.64] ;  /* 0x0000002e0c073981 */ /* 0x000eae000c1e1900 */
[----:B------:R-:W5:Y:S01]  /*25300*/  @P1 LDG.E R8, desc[UR46][R4.64] ;  /* 0x0000002e04081981 */ /* 0x000f62000c1e1900 */
[----:B0-----:R-:W-:-:S05]  /*25310*/  IMAD.WIDE R2, R14, 0x4, R2 ;  /* 0x000000040e027825 */ /* 0x001fca00078e0202 */
[----:B------:R-:W5:Y:S01]  /*25320*/  @P2 LDG.E R0, desc[UR46][R2.64] ;  /* 0x0000002e02002981 */ /* 0x000f62000c1e1900 */
[----:B-1----:R-:W-:-:S03]  /*25330*/  @P0 IMAD.WIDE R10, R14, 0x4, R10 ;  /* 0x000000040e0a0825 */ /* 0x002fc600078e020a */
[----:B--2---:R0:W-:Y:S02]  /*25340*/  STL [R1+0x50], R7 ;  /* 0x0000500701007387 */ /* 0x0041e40000100800 */
[----:B0-----:R-:W-:Y:S01]  /*25350*/  IMAD.U32 R7, RZ, RZ, UR4 ;  /* 0x00000004ff077e24 */ /* 0x001fe2000f8e00ff */
[----:B------:R-:W-:-:S05]  /*25360*/  ULDC.64 UR4, c[0x0][0x418] ;  /* 0x0001060000047ab9 */ /* 0x000fca0000000a00 */
        /* <DEDUP_REMOVED lines=9> */
[----:B--2---:R0:W-:Y:S01]  /*25400*/  STL [R1+0x48], R7 ;  /* 0x0000480701007387 */ /* 0x0041e20000100800 */
[----:B------:R-:W-:Y:S02]  /*25410*/  IMAD.MOV.U32 R15, RZ, RZ, R7 ;  /* 0x000000ffff0f7224 */ /* 0x000fe400078e0007 */
[----:B0-----:R-:W-:Y:S01]  /*25420*/  IMAD.U32 R7, RZ, RZ, UR4 ;  /* 0x00000004ff077e24 */ /* 0x001fe2000f8e00ff */
[----:B------:R-:W-:Y:S06]  /*25430*/  @P0 BRA `(.L_x_1665) ;  /* 0x0000000000140947 */ /* 0x000fec0003800000 */
[----:B------:R-:W-:Y:S05]  /*25440*/  @!P3 BRA `(.L_x_1665) ;  /* 0x000000000010b947 */ /* 0x000fea0003800000 */
[----:B------:R-:W2:Y:S04]  /*25450*/  LDG.E R9, desc[UR46][R12.64] ;  /* 0x0000002e0c097981 */ /* 0x000ea8000c1e1900 */
[----:B------:R-:W2:Y:S02]  /*25460*/  LDG.E R12, desc[UR46][R12.64+0x4] ;  /* 0x0000042e0c0c7981 */ /* 0x000ea4000c1e1900 */
[----:B--2---:R-:W-:-:S05]  /*25470*/  IMAD.IADD R15, R12, 0x1, -R9 ;  /* 0x000000010c0f7824 */ /* 0x004fca00078e0a09 */
[----:B------:R0:W-:Y:S02]  /*25480*/  STL [R1+0x48], R15 ;  /* 0x0000480f01007387 */ /* 0x0001e40000100800 */
.L_x_1665:
[----:B------:R-:W2:Y:S01]  /*25490*/  LDL.LU R10, [R1+0x8] ;  /* 0x00000800010a7983 */ /* 0x000ea20000300800 */
[----:B-----5:R-:W-:Y:S01]  /*254a0*/  IMAD.IADD R8, R8, 0x1, R6 ;  /* 0x0000000108087824 */ /* 0x020fe200078e0206 */
[----:B------:R-:W-:Y:S02]  /*254b0*/  ULDC.64 UR4, c[0x0][0xa20] ;  /* 0x0002880000047ab9 */ /* 0x000fe40000000a00 */
[----:B------:R-:W-:Y:S02]  /*254c0*/  ISETP.NE.U32.AND P0, PT, RZ, UR4, PT ;  /* 0x00000004ff007c0c */ /* 0x000fe4000bf05070 */
[----:B------:R1:W-:Y:S02]  /*254d0*/  STL [R1+0x34], R8 ;  /* 0x0000340801007387 */ /* 0x0003e40000100800 */
[----:B------:R-:W-:Y:S02]  /*254e0*/  ISETP.NE.AND.EX P0, PT, RZ, UR5, PT, P0 ;  /* 0x00000005ff007c0c */ /* 0x000fe4000bf05300 */
[----:B--2---:R-:W-:-:S02]  /*254f0*/  LOP3.LUT R17, R10, 0xff000000, RZ, 0xc0, !PT ;  /* 0xff0000000a117812 */ /* 0x004fc400078ec0ff */
[C---:B------:R-:W-:Y:S02]  /*25500*/  LOP3.LUT R9, R10.reuse, 0xff0000, RZ, 0xc0, !PT ;  /* 0x00ff00000a097812 */ /* 0x040fe400078ec0ff */
[----:B------:R-:W-:Y:S02]  /*25510*/  SHF.R.U32.HI R17, RZ, 0x8, R17 ;  /* 0x00000008ff117819 */ /* 0x000fe40000011611 */
[----:B------:R-:W-:Y:S02]  /*25520*/  LOP3.LUT R16, R10, 0xffff, RZ, 0xc0, !PT ;  /* 0x0000ffff0a107812 */ /* 0x000fe400078ec0ff */
[----:B------:R-:W-:-:S03]  /*25530*/  LEA.HI R17, R9, R17, RZ, 0x10 ;  /* 0x0000001109117211 */ /* 0x000fc600078f80ff */
[----:B-1----:R-:W-:Y:S05]  /*25540*/  @!P0 BRA `(.L_x_1666) ;  /* 0x0000000000108947 */ /* 0x002fea0003800000 */
[----:B------:R-:W1:Y:S02]  /*25550*/  LDC.64 R4, c[0x0][0xa20] ;  /* 0x00028800ff047b82 */ /* 0x000e640000000a00 */
[----:B-1----:R-:W-:-:S05]  /*25560*/  IMAD.WIDE R4, R14, 0x4, R4 ;  /* 0x000000040e047825 */ /* 0x002fca00078e0204 */
[----:B------:R1:W5:Y:S01]  /*25570*/  LDG.E R7, desc[UR46][R4.64] ;  /* 0x0000002e04077981 */ /* 0x000362000c1e1900 */
[----:B------:R-:W-:Y:S05]  /*25580*/  BRA `(.L_x_1667) ;  /* 0x0000000000107947 */ /* 0x000fea0003800000 */
.L_x_1666:
[----:B------:R-:W-:Y:S05]  /*25590*/  @!P1 BRA `(.L_x_1667) ;  /* 0x00000000000c9947 */ /* 0x000fea0003800000 */
[----:B------:R-:W2:Y:S04]  /*255a0*/  LDG.E R7, desc[UR46][R4.64] ;  /* 0x0000002e04077981 */ /* 0x000ea8000c1e1900 */
[----:B------:R-:W2:Y:S02]  /*255b0*/  LDG.E R4, desc[UR46][R4.64+0x4] ;  /* 0x0000042e04047981 */ /* 0x000ea4000c1e1900 */
[----:B--2---:R-:W-:-:S07]  /*255c0*/  IMAD.IADD R7, R4, 0x1, -R7 ;  /* 0x0000000104077824 */ /* 0x004fce00078e0a07 */
.L_x_1667:
[----:B------:R-:W2:Y:S04]  /*255d0*/  LDL.LU R8, [R1+0x4] ;  /* 0x0000040001087983 */ /* 0x000ea80000300800 */
[----:B-1----:R-:W3:Y:S04]  /*255e0*/  @P2 LDG.E R4, desc[UR46][R2.64] ;  /* 0x0000002e02042981 */ /* 0x002ee8000c1e1900 */
[----:B------:R1:W3:Y:S01]  /*255f0*/  @P2 LDG.E R2, desc[UR46][R2.64+0x4] ;  /* 0x0000042e02022981 */ /* 0x0002e2000c1e1900 */
[----:B-----5:R-:W-:Y:S01]  /*25600*/  IMAD.IADD R10, R7, 0x1, -R6 ;  /* 0x00000001070a7824 */ /* 0x020fe200078e0a06 */
[----:B-1----:R-:W1:Y:S02]  /*25610*/  LDC R3, c[0x0][0x448] ;  /* 0x00011200ff037b82 */ /* 0x002e640000000800 */
[----:B-1----:R-:W-:-:S13]  /*25620*/  ISETP.NE.AND P1, PT, R3, 0x1, PT ;  /* 0x000000010300780c */ /* 0x002fda0003f25270 */
[----:B------:R-:W1:Y:S08]  /*25630*/  @P1 LDC R3, c[0x0][0x44c] ;  /* 0x00011300ff031b82 */ /* 0x000e700000000800 */
[----:B------:R-:W4:Y:S01]  /*25640*/  @P1 LDC R5, c[0x0][0x450] ;  /* 0x00011400ff051b82 */ /* 0x000f220000000800 */
[----:B--2---:R-:W-:-:S05]  /*25650*/  IMAD.SHL.U32 R9, R8, 0x80, RZ ;  /* 0x0000008008097824 */ /* 0x004fca00078e00ff */
[----:B------:R2:W-:Y:S01]  /*25660*/  STL [R1+0x4], R9 ;  /* 0x0000040901007387 */ /* 0x0005e20000100800 */
[----:B---3--:R-:W-:Y:S02]  /*25670*/  @P2 IMAD.IADD R11, R2, 0x1, -R4 ;  /* 0x00000001020b2824 */ /* 0x008fe400078e0a04 */
[----:B------:R-:W-:Y:S02]  /*25680*/  VIADD R2, R9, 0x7f ;  /* 0x0000007f09027836 */ /* 0x000fe40000000000 */
[----:B------:R-:W-:Y:S02]  /*25690*/  IMAD.IADD R7, R10, 0x1, R11 ;  /* 0x000000010a077824 */ /* 0x000fe400078e020b */
[----:B-1----:R-:W-:-:S03]  /*256a0*/  @P1 IMAD.HI.U32 R3, R2, R3, RZ ;  /* 0x0000000302031227 */ /* 0x002fc600078e00ff */
[C---:B------:R-:W-:Y:S01]  /*256b0*/  IADD3 R19, R7.reuse, 0x1, -R15 ;  /* 0x0000000107137810 */ /* 0x040fe20007ffe80f */
[----:B------:R-:W-:Y:S01]  /*256c0*/  IMAD.MOV.U32 R6, RZ, RZ, R2 ;  /* 0x000000ffff067224 */ /* 0x000fe200078e0002 */
[----:B----4-:R-:W-:Y:S01]  /*256d0*/  @P1 SHF.R.U32.HI R6, RZ, R5, R3 ;  /* 0x00000005ff061219 */ /* 0x010fe20000011603 */
[----:B------:R-:W-:-:S04]  /*256e0*/  VIADD R2, R7, 0x3f ;  /* 0x0000003f07027836 */ /* 0x000fc80000000000 */
[----:B------:R-:W-:Y:S01]  /*256f0*/  IMAD.IADD R6, R19, 0x1, R6 ;  /* 0x0000000113067824 */ /* 0x000fe200078e0206 */
[----:B------:R-:W-:-:S04]  /*25700*/  SHF.R.S32.HI R3, RZ, 0x1f, R2 ;  /* 0x0000001fff037819 */ /* 0x000fc80000011402 */
[----:B------:R-:W-:Y:S02]  /*25710*/  LEA.HI R21, R3, R2, RZ, 0x6 ;  /* 0x0000000203157211 */ /* 0x000fe400078f30ff */
[----:B------:R-:W1:Y:S02]  /*25720*/  LDC.64 R2, c[0x0][0x9e0] ;  /* 0x00027800ff027b82 */ /* 0x000e640000000a00 */
[----:B------:R-:W-:Y:S02]  /*25730*/  SHF.R.S32.HI R21, RZ, 0x6, R21 ;  /* 0x00000006ff157819 */ /* 0x000fe40000011415 */
[----:B-1----:R-:W-:Y:S01]  /*25740*/  ISETP.GE.AND P3, PT, R3, 0x1, PT ;  /* 0x000000010300780c */ /* 0x002fe20003f66270 */
[----:B------:R-:W-:-:S12]  /*25750*/  IMAD.IADD R8, R6, 0x1, R2 ;  /* 0x0000000106087824 */ /* 0x000fd800078e0202 */
[----:B--2---:R-:W-:Y:S05]  /*25760*/  @!P3 BRA `(.L_x_1668) ;  /* 0x000000000048b947 */ /* 0x004fea0003800000 */
[C---:B------:R-:W-:Y:S01]  /*25770*/  ISETP.GT.AND P0, PT, R6.reuse, RZ, PT ;  /* 0x000000ff0600720c */ /* 0x040fe20003f04270 */
[----:B------:R-:W-:Y:S01]  /*25780*/  BSSY B0, `(.L_x_1669) ;  /* 0x000000e000007945 */ /* 0x000fe20003800000 */
[----:B------:R-:W-:-:S11]  /*25790*/  VIADD R2, R6, 0xffffffff ;  /* 0xffffffff06027836 */ /* 0x000fd60000000000 */
[----:B------:R-:W-:Y:S05]  /*257a0*/  @P0 BRA `(.L_x_1670) ;  /* 0x00000000001c0947 */ /* 0x000fea0003800000 */
[----:B------:R-:W-:Y:S01]  /*257b0*/  ISETP.NE.AND P0, PT, R3, 0x1, PT ;  /* 0x000000010300780c */ /* 0x000fe20003f05270 */
[----:B------:R-:W-:-:S12]  /*257c0*/  IMAD.MOV R2, RZ, RZ, -R6 ;  /* 0x000000ffff027224 */ /* 0x000fd800078e0a06 */
[----:B------:R-:W1:Y:S02]  /*257d0*/  @P0 LDC.64 R4, c[0x0][0x9e8] ;  /* 0x00027a00ff040b82 */ /* 0x000e640000000a00 */
[----:B-1----:R-:W-:-:S05]  /*257e0*/  @P0 IMAD.HI.U32 R4, R2, R4, RZ ;  /* 0x0000000402040227 */ /* 0x002fca00078e00ff */
[----:B------:R-:W-:-:S04]  /*257f0*/  @P0 SHF.R.U32.HI R2, RZ, R5, R4 ;  /* 0x00000005ff020219 */ /* 0x000fc80000011604 */
[----:B------:R-:W-:Y:S01]  /*25800*/  LOP3.LUT R2, RZ, R2, RZ, 0x33, !PT ;  /* 0x00000002ff027212 */ /* 0x000fe200078e33ff */
[----:B------:R-:W-:Y:S06]  /*25810*/  BRA `(.L_x_1671) ;  /* 0x0000000000107947 */ /* 0x000fec0003800000 */
.L_x_1670:
[----:B------:R-:W-:-:S13]  /*25820*/  ISETP.NE.AND P0, PT, R3, 0x1, PT ;  /* 0x000000010300780c */ /* 0x000fda0003f05270 */
[----:B------:R-:W1:Y:S02]  /*25830*/  @P0 LDC.64 R4, c[0x0][0x9e8] ;  /* 0x00027a00ff040b82 */ /* 0x000e640000000a00 */
[----:B-1----:R-:W-:-:S05]  /*25840*/  @P0 IMAD.HI.U32 R4, R2, R4, RZ ;  /* 0x0000000402040227 */ /* 0x002fca00078e00ff */
[----:B------:R-:W-:-:S07]  /*25850*/  @P0 SHF.R.U32.HI R2, RZ, R5, R4 ;  /* 0x00000005ff020219 */ /* 0x000fce0000011604 */
.L_x_1671:
[----:B------:R-:W-:Y:S05]  /*25860*/  BSYNC B0 ;  /* 0x0000000000007941 */ /* 0x000fea0003800000 */
.L_x_1669:
[----:B------:R-:W-:-:S05]  /*25870*/  IMAD R2, R2, R3, R3 ;  /* 0x0000000302027224 */ /* 0x000fca00078e0203 */
[----:B------:R-:W-:-:S07]  /*25880*/  VIMNMX R8, R8, R2, PT ;  /* 0x0000000208087248 */ /* 0x000fce0003fe0100 */
.L_x_1668:
[----:B------:R-:W1:Y:S01]  /*25890*/  @P1 LDC R4, c[0x0][0x44c] ;  /* 0x00011300ff041b82 */ /* 0x000e620000000800 */
[----:B------:R-:W-:Y:S01]  /*258a0*/  VIADD R8, R8, 0x3f ;  /* 0x0000003f08087836 */ /* 0x000fe20000000000 */
[----:B------:R-:W-:Y:S01]  /*258b0*/  ULDC UR4, c[0x0][0x9dc] ;  /* 0x0002770000047ab9 */ /* 0x000fe20000000800 */
[----:B------:R-:W-:Y:S02]  /*258c0*/  IMAD.MOV.U32 R2, RZ, RZ, R9 ;  /* 0x000000ffff027224 */ /* 0x000fe400078e0009 */
[----:B------:R-:W-:-:S03]  /*258d0*/  IMAD.IADD R20, R7, 0x1, -R15 ;  /* 0x0000000107147824 */ /* 0x000fc600078e0a0f */
[----:B------:R-:W2:Y:S01]  /*258e0*/  @P1 LDC R5, c[0x0][0x450] ;  /* 0x00011400ff051b82 */ /* 0x000ea20000000800 */
[----:B-1----:R-:W-:Y:S01]  /*258f0*/  @P1 IMAD.HI.U32 R4, R9, R4, RZ ;  /* 0x0000000409041227 */ /* 0x002fe200078e00ff */
[----:B------:R-:W-:-:S04]  /*25900*/  SHF.R.S32.HI R9, RZ, 0x1f, R8 ;  /* 0x0000001fff097819 */ /* 0x000fc80000011408 */
[----:B------:R-:W-:Y:S02]  /*25910*/  LEA.HI R9, R9, R8, RZ, 0x6 ;  /* 0x0000000809097211 */ /* 0x000fe400078f30ff */
[----:B--2---:R-:W-:Y:S02]  /*25920*/  @P1 SHF.R.U32.HI R2, RZ, R5, R4 ;  /* 0x00000005ff021219 */ /* 0x004fe40000011604 */
[----:B------:R-:W-:Y:S02]  /*25930*/  SHF.R.S32.HI R9, RZ, 0x6, R9 ;  /* 0x00000006ff097819 */ /* 0x000fe40000011409 */
[----:B------:R-:W-:Y:S02]  /*25940*/  IADD3 R2, R20, R2, RZ ;  /* 0x0000000214027210 */ /* 0x000fe40007ffe0ff */
        /* <DEDUP_REMOVED lines=13> */
.L_x_1674:
[----:B------:R-:W-:-:S13]  /*25a20*/  ISETP.NE.AND P0, PT, R3, 0x1, PT ;  /* 0x000000010300780c */ /* 0x000fda0003f05270 */
[----:B------:R-:W1:Y:S02]  /*25a30*/  @P0 LDC.64 R4, c[0x0][0x9e8] ;  /* 0x00027a00ff040b82 */ /* 0x000e640000000a00 */
[----:B-1----:R-:W-:-:S05]  /*25a40*/  @P0 IMAD.HI.U32 R4, R2, R4, RZ ;  /* 0x0000000402040227 */ /* 0x002fca00078e00ff */
[----:B------:R-:W-:-:S07]  /*25a50*/  @P0 SHF.R.U32.HI R2, RZ, R5, R4 ;  /* 0x00000005ff020219 */ /* 0x000fce0000011604 */
.L_x_1675:
[----:B------:R-:W-:Y:S05]  /*25a60*/  BSYNC B0 ;  /* 0x0000000000007941 */ /* 0x000fea0003800000 */
.L_x_1673:
[----:B------:R-:W-:-:S05]  /*25a70*/  IMAD R2, R2, R3, RZ ;  /* 0x0000000302027224 */ /* 0x000fca00078e02ff */
[----:B------:R-:W-:-:S07]  /*25a80*/  VIMNMX R6, R6, R2, !PT ;  /* 0x0000000206067248 */ /* 0x000fce0007fe0100 */
.L_x_1672:
[----:B------:R-:W-:Y:S01]  /*25a90*/  SHF.R.S32.HI R8, RZ, 0x1f, R6 ;  /* 0x0000001fff087819 */ /* 0x000fe20000011406 */
[----:B------:R-:W-:Y:S01]  /*25aa0*/  BSSY B0, `(.L_x_1676) ;  /* 0x0000028000007945 */ /* 0x000fe20003800000 */
[----:B------:R-:W-:Y:S01]  /*25ab0*/  LOP3.LUT R12, R17, 0xff, RZ, 0xc0, !PT ;  /* 0x000000ff110c7812 */ /* 0x000fe200078ec0ff */
[----:B------:R-:W-:Y:S01]  /*25ac0*/  IMAD.MOV.U32 R2, RZ, RZ, RZ ;  /* 0x000000ffff027224 */ /* 0x000fe200078e00ff */
[----:B------:R-:W-:Y:S02]  /*25ad0*/  LEA.HI R8, R8, R6, RZ, 0x6 ;  /* 0x0000000608087211 */ /* 0x000fe400078f30ff */
[----:B------:R-:W-:Y:S01]  /*25ae0*/  SHF.R.U32.HI R17, RZ, 0x10, R17 ;  /* 0x00000010ff117819 */ /* 0x000fe20000011611 */
[----:B------:R1:W-:Y:S01]  /*25af0*/  STL [R1+0x8], R12 ;  /* 0x0000080c01007387 */ /* 0x0003e20000100800 */
[----:B------:R-:W-:-:S04]  /*25b00*/  SHF.R.S32.HI R8, RZ, 0x6, R8 ;  /* 0x00000006ff087819 */ /* 0x000fc80000011408 */
[----:B------:R-:W-:-:S04]  /*25b10*/  VIMNMX R8, RZ, R8, !PT ;  /* 0x00000008ff087248 */ /* 0x000fc80007fe0100 */
[----:B------:R-:W-:-:S13]  /*25b20*/  ISETP.GT.AND P0, PT, R9, R8, PT ;  /* 0x000000080900720c */ /* 0x000fda0003f04270 */
[----:B-1----:R-:W-:Y:S05]  /*25b30*/  @!P0 BRA `(.L_x_1677) ;  /* 0x0000000000788947 */ /* 0x002fea0003800000 */
[----:B------:R-:W-:Y:S01]  /*25b40*/  ISETP.NE.AND P0, PT, R17, RZ, PT ;  /* 0x000000ff1100720c */ /* 0x000fe20003f05270 */
[----:B------:R-:W-:-:S03]  /*25b50*/  ULDC UR4, c[0x0][0x9f0] ;  /* 0x00027c0000047ab9 */ /* 0x000fc60000000800 */
[----:B------:R-:W-:-:S04]  /*25b60*/  SEL R3, R17, UR4, P0 ;  /* 0x0000000411037c07 */ /* 0x000fc80008000000 */
[----:B------:R-:W-:Y:S02]  /*25b70*/  IABS R4, R3 ;  /* 0x0000000300047213 */ /* 0x000fe40000000000 */
[----:B------:R-:W-:Y:S02]  /*25b80*/  IADD3 R2, R3, -0x1, R9 ;  /* 0xffffffff03027810 */ /* 0x000fe40007ffe009 */
[----:B------:R-:W1:Y:S03]  /*25b90*/  I2F.RP R6, R4 ;  /* 0x0000000400067306 */ /* 0x000e660000209400 */
[----:B------:R-:W-:-:S05]  /*25ba0*/  IMAD.IADD R2, R2, 0x1, -R8 ;  /* 0x0000000102027824 */ /* 0x000fca00078e0a08 */
[----:B------:R-:W-:-:S04]  /*25bb0*/  LOP3.LUT R5, R2, R3, RZ, 0x3c, !PT ;  /* 0x0000000302057212 */ /* 0x000fc800078e3cff */
[----:B------:R-:W-:Y:S01]  /*25bc0*/  ISETP.GE.AND P3, PT, R5, RZ, PT ;  /* 0x000000ff0500720c */ /* 0x000fe20003f66270 */
[----:B-1----:R-:W1:Y:S02]  /*25bd0*/  MUFU.RCP R6, R6 ;  /* 0x0000000600067308 */ /* 0x002e640000001000 */
[----:B-1----:R-:W-:-:S06]  /*25be0*/  VIADD R6, R6, 0xffffffe ;  /* 0x0ffffffe06067836 */ /* 0x002fcc0000000000 */
[----:B------:R1:W2:Y:S02]  /*25bf0*/  F2I.FTZ.U32.TRUNC.NTZ R7, R6 ;  /* 0x0000000600077305 */ /* 0x0002a4000021f000 */
[----:B-1----:R-:W-:Y:S02]  /*25c00*/  IMAD.MOV.U32 R6, RZ, RZ, RZ ;  /* 0x000000ffff067224 */ /* 0x002fe400078e00ff */
[----:B--2---:R-:W-:-:S04]  /*25c10*/  IMAD.MOV R5, RZ, RZ, -R7 ;  /* 0x000000ffff057224 */ /* 0x004fc800078e0a07 */
[----:B------:R-:W-:-:S04]  /*25c20*/  IMAD R5, R5, R4, RZ ;  /* 0x0000000405057224 */ /* 0x000fc800078e02ff */
        /* <DEDUP_REMOVED lines=15> */
.L_x_1677:
[----:B------:R-:W-:Y:S05]  /*25d20*/  BSYNC B0 ;  /* 0x0000000000007941 */ /* 0x000fea0003800000 */
.L_x_1676:
[-C--:B------:R-:W-:Y:S01]  /*25d30*/  IMAD R8, R12, R2.reuse, R8 ;  /* 0x000000020c087224 */ /* 0x080fe200078e0208 */
[----:B------:R-:W-:Y:S03]  /*25d40*/  BSSY B0, `(.L_x_1678) ;  /* 0x0000120000007945 */ /* 0x000fe60003800000 */
[C---:B------:R-:W-:Y:S01]  /*25d50*/  IMAD R3, R8.reuse, 0x40, -R10 ;  /* 0x0000004008037824 */ /* 0x040fe200078e0a0a */
[----:B------:R-:W-:-:S04]  /*25d60*/  VIADDMNMX R2, R8, R2, R9, PT ;  /* 0x0000000208027246 */ /* 0x000fc80003800109 */
[----:B------:R-:W-:Y:S01]  /*25d70*/  VIMNMX R3, RZ, R3, !PT ;  /* 0x00000003ff037248 */ /* 0x000fe20007fe0100 */
[----:B------:R-:W-:-:S05]  /*25d80*/  IMAD R10, R2, 0x40, -R10 ;  /* 0x00000040020a7824 */ /* 0x000fca00078e0a0a */
[----:B------:R-:W-:-:S04]  /*25d90*/  VIMNMX R11, R10, R11, PT ;  /* 0x0000000b0a0b7248 */ /* 0x000fc80003fe0100 */
[----:B------:R-:W-:Y:S02]  /*25da0*/  ISETP.GT.AND P0, PT, R11, R3, PT ;  /* 0x000000030b00720c */ /* 0x000fe40003f04270 */
[----:B------:R-:W-:-:S05]  /*25db0*/  SHF.R.U32.HI R3, RZ, 0x6, R3 ;  /* 0x00000006ff037819 */ /* 0x000fca0000011603 */
[----:B------:R-:W-:-:S06]  /*25dc0*/  IMAD.MOV.U32 R8, RZ, RZ, R3 ;  /* 0x000000ffff087224 */ /* 0x000fcc00078e0003 */
[----:B------:R-:W-:-:S05]  /*25dd0*/  @P0 VIADD R11, R11, 0x3f ;  /* 0x0000003f0b0b0836 */ /* 0x000fca0000000000 */
[----:B------:R-:W-:-:S04]  /*25de0*/  @P0 SHF.R.S32.HI R2, RZ, 0x1f, R11 ;  /* 0x0000001fff020819 */ /* 0x000fc8000001140b */
        /* <DEDUP_REMOVED lines=8> */
[----:B------:R-:W1:Y:S02]  /*25e70*/  S2R R4, SR_TID.X ;  /* 0x0000000000047919 */ /* 0x000e640000002100 */
[----:B-1----:R-:W-:-:S04]  /*25e80*/  SHF.R.U32.HI R4, RZ, 0x5, R4 ;  /* 0x00000005ff047819 */ /* 0x002fc80000011604 */
[----:B------:R-:W-:-:S05]  /*25e90*/  LOP3.LUT R4, R4, 0x3, RZ, 0xc0, !PT ;  /* 0x0000000304047812 */ /* 0x000fca00078ec0ff */
[----:B------:R1:W2:Y:S02]  /*25ea0*/  SHFL.IDX PT, R14, R4, RZ, 0x1f ;  /* 0x00001fff040e7589 */ /* 0x0002a400000e0000 */
.L_x_2030:
[----:B--2---:R-:W-:Y:S02]  /*25eb0*/  ISETP.NE.AND P0, PT, R14, RZ, PT ;  /* 0x000000ff0e00720c */ /* 0x004fe40003f05270 */
[----:B------:R-:W-:-:S11]  /*25ec0*/  PLOP3.LUT P6, PT, PT, PT, PT, 0x8, 0x0 ;  /* 0x000000000000781c */ /* 0x000fd60003fce170 */
[----:B------:R-:W-:Y:S05]  /*25ed0*/  @P0 BRA `(.L_x_1681) ;  /* 0x00000000000c0947 */ /* 0x000fea0003800000 */
[----:B------:R-:W-:-:S03]  /*25ee0*/  UMOV UR4, 0xffffffff ;  /* 0xffffffff00047882 */ /* 0x000fc60000000000 */
[----:B------:R-:W-:Y:S05]  /*25ef0*/  BRA.DIV UR4, `(.L_x_1682) ;  /* 0x000000be04fc7947 */ /* 0x000fea000b800000 */
[----:B------:R-:W-:-:S13]  /*25f00*/  ELECT P6, URZ, PT ;  /* 0x00000000003f782f */ /* 0x000fda00038c0000 */
.L_x_1681:
[----:B-1----:R-:W2:Y:S01]  /*25f10*/  LDL R4, [R1+0x60] ;  /* 0x0000600001047983 */ /* 0x002ea20000100800 */
[----:B------:R-:W-:Y:S01]  /*25f20*/  BSSY B1, `(.L_x_1683) ;  /* 0x0000008000017945 */ /* 0x000fe20003800000 */
[----:B--2---:R-:W-:-:S05]  /*25f30*/  VIADD R4, R4, 0x1 ;  /* 0x0000000104047836 */ /* 0x004fca0000000000 */
[----:B------:R-:W-:-:S04]  /*25f40*/  LEA.HI R5, R4, R4, RZ, 0x1 ;  /* 0x0000000404057211 */ /* 0x000fc800078f08ff */
[----:B------:R-:W-:-:S05]  /*25f50*/  LOP3.LUT R5, R5, 0xfffffffe, RZ, 0xc0, !PT ;  /* 0xfffffffe05057812 */ /* 0x000fca00078ec0ff */
[----:B------:R-:W-:-:S05]  /*25f60*/  IMAD.IADD R4, R4, 0x1, -R5 ;  /* 0x0000000104047824 */ /* 0x000fca00078e0a05 */
[----:B------:R-:W-:-:S04]  /*25f70*/  SHF.L.U32 R4, R4, 0x1f, RZ ;  /* 0x0000001f04047819 */ /* 0x000fc800000006ff */
[----:B------:R-:W1:Y:S02]  /*25f80*/  SYNCS.PHASECHK.TRANS64.TRYWAIT P0, [R18+URZ+0x28420], R4 ;  /* 0x02842004120075a7 */ /* 0x000e64000800017f */
[----:B-1----:R-:W-:Y:S05]  /*25f90*/  @!P0 BRA `(.L_x_1684) ;  /* 0x000000bc00f48947 */ /* 0x002fea0003800000 */
.L_x_2033:
[----:B------:R-:W-:Y:S05]  /*25fa0*/  BSYNC B1 ;  /* 0x0000000000017941 */ /* 0x000fea0003800000 */
.L_x_1683:
[----:B------:R-:W-:Y:S04]  /*25fb0*/  BSSY B1, `(.L_x_1685) ;  /* 0x000006f000017945 */ /* 0x000fe80003800000 */
[----:B------:R-:W-:Y:S05]  /*25fc0*/  @!P6 BRA `(.L_x_1686) ;  /* 0x0000000400b4e947 */ /* 0x000fea0003800000 */
[----:B------:R-:W2:Y:S04]  /*25fd0*/  LDL R7, [R1+0x1c] ;  /* 0x00001c0001077983 */ /* 0x000ea80000100800 */
[----:B------:R-:W3:Y:S01]  /*25fe0*/  LDL R6, [R1+0x24] ;  /* 0x0000240001067983 */ /* 0x000ee20000100800 */
[----:B------:R-:W4:Y:S01]  /*25ff0*/  S2R R5, SR_TID.X ;  /* 0x0000000000057919 */ /* 0x000f220000002100 */
[----:B------:R-:W-:Y:S01]  /*26000*/  BSSY B2, `(.L_x_1687) ;  /* 0x0000007000027945 */ /* 0x000fe20003800000 */
[----:B----4-:R-:W-:-:S04]  /*26010*/  LOP3.LUT R5, R5, 0x7f, RZ, 0xc0, !PT ;  /* 0x0000007f05057812 */ /* 0x010fc800078ec0ff */
[----:B------:R-:W-:Y:S01]  /*26020*/  ISETP.NE.AND P1, PT, R5, RZ, PT ;  /* 0x000000ff0500720c */ /* 0x000fe20003f25270 */
[----:B--2---:R-:W-:Y:S01]  /*26030*/  IMAD R7, R7, 0x8, R18 ;  /* 0x0000000807077824 */ /* 0x004fe200078e0212 */
[----:B---3--:R-:W-:-:S04]  /*26040*/  SHF.L.U32 R10, R6, 0x1f, RZ ;  /* 0x0000001f060a7819 */ /* 0x008fc800000006ff */
[----:B------:R-:W2:Y:S02]  /*26050*/  SYNCS.PHASECHK.TRANS64.TRYWAIT P0, [R7+URZ+0x284a0], R10 ;  /* 0x0284a00a070075a7 */ /* 0x000ea4000800017f */
[----:B--2---:R-:W-:Y:S05]  /*26060*/  @!P0 BRA `(.L_x_1688) ;  /* 0x000000bc00d48947 */ /* 0x004fea0003800000 */
.L_x_2034:
[----:B------:R-:W-:Y:S05]  /*26070*/  BSYNC B2 ;  /* 0x0000000000027941 */ /* 0x000fea0003800000 */
.L_x_1687:
[----:B------:R-:W-:Y:S04]  /*26080*/  BSSY B2, `(.L_x_1689) ;  /* 0x0000009000027945 */ /* 0x000fe80003800000 */
[----:B------:R-:W-:Y:S05]  /*26090*/  @P1 BRA `(.L_x_1690) ;  /* 0x00000000001c1947 */ /* 0x000fea0003800000 */
[----:B-1----:R-:W1:Y:S02]  /*260a0*/  S2R R4, SR_TID.X ;  /* 0x0000000000047919 */ /* 0x002e640000002100 */
[----:B-1----:R-:W-:Y:S01]  /*260b0*/  LOP3.LUT R5, R4, 0x1f, RZ, 0xc0, !PT ;  /* 0x0000001f04057812 */ /* 0x002fe200078ec0ff */
[----:B------:R-:W-:-:S03]  /*260c0*/  IMAD.MOV.U32 R4, RZ, RZ, 0x4000 ;  /* 0x00004000ff047424 */ /* 0x000fc600078e00ff */
[----:B------:R-:W-:Y:S01]  /*260d0*/  ISETP.NE.AND P0, PT, R5, RZ, PT ;  /* 0x000000ff0500720c */ /* 0x000fe20003f05270 */
[----:B------:R3:W-:-:S12]  /*260e0*/  SYNCS.ARRIVE.TRANS64 RZ, [R7+URZ+0x28490], R4 ;  /* 0x0284900407ff79a7 */ /* 0x0007d8000800003f */
[----:B---3--:R-:W-:Y:S05]  /*260f0*/  @!P0 BRA `(.L_x_1690) ;  /* 0x0000000000048947 */ /* 0x008fea0003800000 */
[----:B------:R-:W-:Y:S01]  /*26100*/  BPT.TRAP 0x1 ;  /* 0x000000040000795c */ /* 0x000fe20000300000 */
.L_x_1690:
[----:B------:R-:W-:Y:S05]  /*26110*/  BSYNC B2 ;  /* 0x0000000000027941 */ /* 0x000fea0003800000 */
.L_x_1689:
[----:B-1----:R-:W3:Y:S01]  /*26120*/  LDL R4, [R1+0x1c] ;  /* 0x00001c0001047983 */ /* 0x002ee20000100800 */
[----:B------:R-:W-:Y:S01]  /*26130*/  IMAD.MOV.U32 R13, RZ, RZ, RZ ;  /* 0x000000ffff0d7224 */ /* 0x000fe200078e00ff */
[----:B------:R-:W-:Y:S01]  /*26140*/  UIADD3 UR4, UP0, UR42, 0x570, URZ ;  /* 0x000005702a047890 */ /* 0x000fe2000ff1e03f */
[----:B------:R-:W-:Y:S01]  /*26150*/  IMAD R5, R8, 0x40, R0 ;  /* 0x0000004008057824 */ /* 0x000fe200078e0200 */
[----:B------:R-:W-:Y:S01]  /*26160*/  PLOP3.LUT P0, PT, PT, PT, PT, 0x80, 0x0 ;  /* 0x000000000000781c */ /* 0x000fe20003f0f070 */
[----:B------:R-:W-:Y:S01]  /*26170*/  UMOV UR6, 0x0 ;  /* 0x0000000000067882 */ /* 0x000fe20000000000 */
[----:B------:R-:W-:Y:S01]  /*26180*/  R2UR UR10, R13 ;  /* 0x000000000d0a72ca */ /* 0x000fe200000e0000 */
[----:B------:R-:W-:Y:S01]  /*26190*/  VIADD R5, R5, 0xffffffc0 ;  /* 0xffffffc005057836 */ /* 0x000fe20000000000 */
[----:B------:R-:W-:Y:S01]  /*261a0*/  UIADD3.X UR5, URZ, UR43, URZ, UP0, !UPT ;  /* 0x0000002b3f057290 */ /* 0x000fe200087fe43f */
[----:B------:R-:W-:Y:S01]  /*261b0*/  UMOV UR7, 0x12f00000 ;  /* 0x12f0000000077882 */ /* 0x000fe20000000000 */
[----:B---3--:R-:W-:-:S02]  /*261c0*/  IMAD R9, R4, 0x4000, R18 ;  /* 0x0000400004097824 */ /* 0x008fc400078e0212 */
[----:B------:R-:W-:Y:S02]  /*261d0*/  VIADD R4, R7, 0x28490 ;  /* 0x0002849007047836 */ /* 0x000fe40000000000 */
[----:B------:R-:W-:-:S07]  /*261e0*/  VIADD R6, R9, 0x20000 ;  /* 0x0002000009067836 */ /* 0x000fce0000000000 */
.L_x_1691:
        /* <DEDUP_REMOVED lines=16> */
.L_x_1692:
        /* <DEDUP_REMOVED lines=13> */
.L_x_2035:
[----:B------:R-:W-:Y:S05]  /*263c0*/  BSYNC B2 ;  /* 0x0000000000027941 */ /* 0x000fea0003800000 */
.L_x_1693:
[----:B------:R-:W-:Y:S01]  /*263d0*/  BSSY B2, `(.L_x_1695) ;  /* 0x000000b000027945 */ /* 0x000fe20003800000 */
[----:B-12---:R-:W-:Y:S01]  /*263e0*/  IMAD.MOV.U32 R10, RZ, RZ, 0x0 ;  /* 0x00000000ff0a7424 */ /* 0x006fe200078e00ff */
[----:B------:R-:W-:Y:S02]  /*263f0*/  MOV R11, 0x12f00000 ;  /* 0x12f00000000b7802 */ /* 0x000fe40000000f00 */
        /* <DEDUP_REMOVED lines=8> */
.L_x_1696:
[----:B------:R-:W-:Y:S05]  /*26480*/  BSYNC B2 ;  /* 0x0000000000027941 */ /* 0x000fea0003800000 */
.L_x_1695:
        /* <DEDUP_REMOVED lines=8> */
.L_x_1697:
        /* <DEDUP_REMOVED lines=15> */
.L_x_1698:
        /* <DEDUP_REMOVED lines=10> */
.L_x_1686:
[----:B------:R-:W-:Y:S05]  /*266a0*/  BSYNC B1 ;  /* 0x0000000000017941 */ /* 0x000fea0003800000 */
.L_x_1685:
[----:B------:R-:W1:Y:S04]  /*266b0*/  LDL.LU R9, [R1+0x1c] ;  /* 0x00001c0001097983 */ /* 0x000e680000300800 */
[----:B------:R-:W2:Y:S01]  /*266c0*/  LDL.LU R7, [R1+0x24] ;  /* 0x0000240001077983 */ /* 0x000ea20000300800 */
[----:B------:R-:W-:Y:S01]  /*266d0*/  PLOP3.LUT P0, PT, PT, PT, PT, 0x8, 0x0 ;  /* 0x000000000000781c */ /* 0x000fe20003f0e170 */
[----:B-1----:R-:W-:Y:S02]  /*266e0*/  VIADD R4, R9, 0x1 ;  /* 0x0000000109047836 */ /* 0x002fe40000000000 */
[----:B------:R-:W-:-:S03]  /*266f0*/  VIADD R9, R8, 0xfffffffe ;  /* 0xfffffffe08097836 */ /* 0x000fc60000000000 */
[C---:B------:R-:W-:Y:S02]  /*26700*/  ISETP.NE.AND P1, PT, R4.reuse, 0x2, PT ;  /* 0x000000020400780c */ /* 0x040fe40003f25270 */
[----:B------:R-:W-:Y:S02]  /*26710*/  ISETP.GE.AND P2, PT, R9, R3, PT ;  /* 0x000000030900720c */ /* 0x000fe40003f46270 */
[----:B------:R-:W-:Y:S02]  /*26720*/  SEL R5, RZ, 0x1, P1 ;  /* 0x00000001ff057807 */ /* 0x000fe40000800000 */
[----:B------:R-:W-:Y:S02]  /*26730*/  SEL R4, R4, RZ, P1 ;  /* 0x000000ff04047207 */ /* 0x000fe40000800000 */
[----:B--2---:R-:W-:-:S03]  /*26740*/  LOP3.LUT R7, R7, R5, RZ, 0x3c, !PT ;  /* 0x0000000507077212 */ /* 0x004fc600078e3cff */
[----:B------:R1:W-:Y:S04]  /*26750*/  STL [R1+0x1c], R4 ;  /* 0x00001c0401007387 */ /* 0x0003e80000100800 */
[----:B------:R1:W-:Y:S01]  /*26760*/  STL [R1+0x24], R7 ;  /* 0x0000240701007387 */ /* 0x0003e20000100800 */
[----:B------:R-:W-:Y:S05]  /*26770*/  @!P2 BRA `(.L_x_1679) ;  /* 0x0000000400f0a947 */ /* 0x000fea0003800000 */
.L_x_1713:
[----:B------:R-:W-:Y:S05]  /*26780*/  YIELD ;  /* 0x0000000000007946 */ /* 0x000fea0003800000 */
[----:B------:R-:W-:Y:S04]  /*26790*/  BSSY B1, `(.L_x_1699) ;  /* 0x000006e000017945 */ /* 0x000fe80003800000 */
[----:B--2---:R-:W-:Y:S05]  /*267a0*/  @!P6 BRA `(.L_x_1700) ;  /* 0x0000000400b0e947 */ /* 0x004fea0003800000 */
[----:B------:R-:W2:Y:S04]  /*267b0*/  LDL R6, [R1+0x1c] ;  /* 0x00001c0001067983 */ /* 0x000ea80000100800 */
[----:B------:R-:W3:Y:S01]  /*267c0*/  LDL R5, [R1+0x24] ;  /* 0x0000240001057983 */ /* 0x000ee20000100800 */
[----:B-1----:R-:W1:Y:S01]  /*267d0*/  S2R R4, SR_TID.X ;  /* 0x0000000000047919 */ /* 0x002e620000002100 */
[----:B------:R-:W-:Y:S01]  /*267e0*/  BSSY B2, `(.L_x_1701) ;  /* 0x0000007000027945 */ /* 0x000fe20003800000 */
[----:B-1----:R-:W-:-:S04]  /*267f0*/  LOP3.LUT R4, R4, 0x7f, RZ, 0xc0, !PT ;  /* 0x0000007f04047812 */ /* 0x002fc800078ec0ff */
[----:B------:R-:W-:Y:S01]  /*26800*/  ISETP.NE.AND P2, PT, R4, RZ, PT ;  /* 0x000000ff0400720c */ /* 0x000fe20003f45270 */
[----:B--2---:R-:W-:Y:S01]  /*26810*/  IMAD R8, R6, 0x8, R18 ;  /* 0x0000000806087824 */ /* 0x004fe200078e0212 */
[----:B---3--:R-:W-:-:S04]  /*26820*/  SHF.L.U32 R7, R5, 0x1f, RZ ;  /* 0x0000001f05077819 */ /* 0x008fc800000006ff */
[----:B------:R-:W1:Y:S02]  /*26830*/  SYNCS.PHASECHK.TRANS64.TRYWAIT P1, [R8+URZ+0x284a0], R7 ;  /* 0x0284a007080075a7 */ /* 0x000e64000802017f */
[----:B-1----:R-:W-:Y:S05]  /*26840*/  @!P1 BRA `(.L_x_1702) ;  /* 0x000000b800049947 */ /* 0x002fea0003800000 */
.L_x_2036:
[----:B------:R-:W-:Y:S05]  /*26850*/  BSYNC B2 ;  /* 0x0000000000027941 */ /* 0x000fea0003800000 */
.L_x_1701:
        /* <DEDUP_REMOVED lines=9> */
.L_x_1704:
[----:B------:R-:W-:Y:S05]  /*268f0*/  BSYNC B2 ;  /* 0x0000000000027941 */ /* 0x000fea0003800000 */
.L_x_1703:
[----:B------:R-:W2:Y:S01]  /*26900*/  LDL R4, [R1+0x1c] ;  /* 0x00001c0001047983 */ /* 0x000ea20000100800 */
[----:B------:R-:W-:Y:S01]  /*26910*/  IMAD.MOV.U32 R12, RZ, RZ, RZ ;  /* 0x000000ffff0c7224 */ /* 0x000fe200078e00ff */
[----:B------:R-:W-:Y:S01]  /*26920*/  UIADD3 UR4, UP0, UR42, 0x570, URZ ;  /* 0x000005702a047890 */ /* 0x000fe2000ff1e03f */
[----:B------:R-:W-:Y:S01]  /*26930*/  PLOP3.LUT P1, PT, PT, PT, PT, 0x80, 0x0 ;  /* 0x000000000000781c */ /* 0x000fe20003f2f070 */
[----:B------:R-:W-:Y:S01]  /*26940*/  IMAD R5, R9, 0x40, R0 ;  /* 0x0000004009057824 */ /* 0x000fe200078e0200 */
[----:B------:R-:W-:Y:S01]  /*26950*/  UMOV UR6, 0x0 ;  /* 0x0000000000067882 */ /* 0x000fe20000000000 */
[----:B------:R-:W-:Y:S01]  /*26960*/  R2UR UR10, R12 ;  /* 0x000000000c0a72ca */ /* 0x000fe200000e0000 */
[----:B------:R-:W-:Y:S01]  /*26970*/  UIADD3.X UR5, URZ, UR43, URZ, UP0, !UPT ;  /* 0x0000002b3f057290 */ /* 0x000fe200087fe43f */
[----:B------:R-:W-:Y:S01]  /*26980*/  UMOV UR7, 0x12f00000 ;  /* 0x12f0000000077882 */ /* 0x000fe20000000000 */
[----:B--2---:R-:W-:Y:S02]  /*26990*/  IMAD R6, R4, 0x4000, R18 ;  /* 0x0000400004067824 */ /* 0x004fe400078e0212 */
[----:B------:R-:W-:-:S02]  /*269a0*/  VIADD R4, R8, 0x28490 ;  /* 0x0002849008047836 */ /* 0x000fc40000000000 */
[----:B------:R-:W-:-:S08]  /*269b0*/  VIADD R10, R6, 0x20000 ;  /* 0x00020000060a7836 */ /* 0x000fd00000000000 */
.L_x_1705:
        /* <DEDUP_REMOVED lines=10> */
[----:B------:R-:W-:Y:S01]  /*26a60*/  IMAD.MOV.U32 R13, RZ, RZ, 0x80 ;  /* 0x00000080ff0d7424 */ /* 0x000fe200078e00ff */
[----:B------:R-:W-:Y:S01]  /*26a70*/  PLOP3.LUT P1, PT, PT, PT, PT, 0x80, 0x0 ;  /* 0x000000000000781c */ /* 0x000fe20003f2f070 */
[----:B------:R-:W-:Y:S01]  /*26a80*/  VIADD R10, R6, 0x22000 ;  /* 0x00022000060a7836 */ /* 0x000fe20000000000 */
[----:B------:R-:W-:Y:S01]  /*26a90*/  UMOV UR6, 0x0 ;  /* 0x0000000000067882 */ /* 0x000fe20000000000 */
[----:B------:R-:W-:Y:S01]  /*26aa0*/  UMOV UR7, 0x12f00000 ;  /* 0x12f0000000077882 */ /* 0x000fe20000000000 */
[----:B------:R-:W-:-:S15]  /*26ab0*/  R2UR UR10, R13 ;  /* 0x000000000d0a72ca */ /* 0x000fde00000e0000 */
.L_x_1706:
        /* <DEDUP_REMOVED lines=13> */
.L_x_2037:
[----:B------:R-:W-:Y:S05]  /*26b90*/  BSYNC B2 ;  /* 0x0000000000027941 */ /* 0x000fea0003800000 */
.L_x_1707:
[----:B------:R-:W-:Y:S01]  /*26ba0*/  BSSY B2, `(.L_x_1709) ;  /* 0x000000b000027945 */ /* 0x000fe20003800000 */
[----:B------:R-:W-:Y:S02]  /*26bb0*/  IMAD.MOV.U32 R10, RZ, RZ, 0x0 ;  /* 0x00000000ff0a7424 */ /* 0x000fe400078e00ff */
[----:B------:R-:W-:Y:S01]  /*26bc0*/  IMAD.MOV.U32 R11, RZ, RZ, 0x12f00000 ;  /* 0x12f00000ff0b7424 */ /* 0x000fe200078e00ff */
[----:B------:R-:W-:Y:S06]  /*26bd0*/  @P2 BRA `(.L_x_1710) ;  /* 0x00000000001c2947 */ /* 0x000fec0003800000 */
[----:B------:R-:W3:Y:S02]  /*26be0*/  S2R R4, SR_TID.X ;  /* 0x0000000000047919 */ /* 0x000ee40000002100 */
[----:B---3--:R-:W-:Y:S01]  /*26bf0*/  LOP3.LUT R14, R4, 0x1f, RZ, 0xc0, !PT ;  /* 0x0000001f040e7812 */ /* 0x008fe200078ec0ff */
[----:B------:R-:W-:-:S03]  /*26c00*/  IMAD.MOV.U32 R4, RZ, RZ, 0x4000 ;  /* 0x00004000ff047424 */ /* 0x000fc600078e00ff */
[----:B------:R-:W-:Y:S01]  /*26c10*/  ISETP.NE.AND P1, PT, R14, RZ, PT ;  /* 0x000000ff0e00720c */ /* 0x000fe20003f25270 */
[----:B------:R3:W-:-:S12]  /*26c20*/  SYNCS.ARRIVE.TRANS64 RZ, [R8+URZ+0x284b0], R4 ;  /* 0x0284b00408ff79a7 */ /* 0x0007d8000800003f */
[----:B---3--:R-:W-:Y:S05]  /*26c30*/  @!P1 BRA `(.L_x_1710) ;  /* 0x0000000000049947 */ /* 0x008fea0003800000 */
[----:B------:R-:W-:Y:S01]  /*26c40*/  BPT.TRAP 0x1 ;  /* 0x000000040000795c */ /* 0x000fe20000300000 */
.L_x_1710:
[----:B------:R-:W-:Y:S05]  /*26c50*/  BSYNC B2 ;  /* 0x0000000000027941 */ /* 0x000fea0003800000 */
.L_x_1709:
        /* <DEDUP_REMOVED lines=8> */
.L_x_1711:
        /* <DEDUP_REMOVED lines=15> */
.L_x_1712:
        /* <DEDUP_REMOVED lines=10> */
.L_x_1700:
[----:B------:R-:W-:Y:S05]  /*26e70*/  BSYNC B1 ;  /* 0x0000000000017941 */ /* 0x000fea0003800000 */
.L_x_1699:
[----:B-1----:R-:W2:Y:S04]  /*26e80*/  LDL.LU R4, [R1+0x1c] ;  /* 0x00001c0001047983 */ /* 0x002ea80000300800 */
        /* <DEDUP_REMOVED lines=11> */
.L_x_1679:
[----:B------:R-:W-:Y:S05]  /*26f40*/  BSYNC B0 ;  /* 0x0000000000007941 */ /* 0x000fea0003800000 */
.L_x_1678:
[----:B-12---:R-:W2:Y:S01]  /*26f50*/  LDL R7, [R1+0x4] ;  /* 0x0000040001077983 */ /* 0x006ea20000100800 */
[----:B------:R-:W1:Y:S01]  /*26f60*/  LDC R0, c[0x0][0x448] ;  /* 0x00011200ff007b82 */ /* 0x000e620000000800 */
[----:B------:R-:W-:Y:S07]  /*26f70*/  @!P0 WARPSYNC.ALL ;  /* 0x0000000000008948 */ /* 0x000fee0003800000 */
[----:B------:R-:W-:Y:S01]  /*26f80*/  @!P0 BAR.SYNC.DEFER_BLOCKING 0xc, 0x180 ;  /* 0x0306000000008b1d */ /* 0x000fe20000010000 */
[----:B-1----:R-:W-:-:S13]  /*26f90*/  ISETP.NE.AND P1, PT, R0, 0x1, PT ;  /* 0x000000010000780c */ /* 0x002fda0003f25270 */
[----:B------:R-:W1:Y:S08]  /*26fa0*/  @P1 LDC R2, c[0x0][0x44c] ;  /* 0x00011300ff021b82 */ /* 0x000e700000000800 */
[----:B------:R-:W3:Y:S01]  /*26fb0*/  @P1 LDC R3, c[0x0][0x450] ;  /* 0x00011400ff031b82 */ /* 0x000ee20000000800 */
[----:B--2---:R-:W-:-:S04]  /*26fc0*/  VIADD R0, R7, 0x7f ;  /* 0x0000007f07007836 */ /* 0x004fc80000000000 */
[----:B-1----:R-:W-:-:S04]  /*26fd0*/  @P1 IMAD.HI.U32 R2, R0, R2, RZ ;  /* 0x0000000200021227 */ /* 0x002fc800078e00ff */
[----:B------:R-:W-:Y:S01]  /*26fe0*/  IMAD.MOV.U32 R6, RZ, RZ, R0 ;  /* 0x000000ffff067224 */ /* 0x000fe200078e0000 */
[----:B---3--:R-:W-:Y:S02]  /*26ff0*/  @P1 SHF.R.U32.HI R6, RZ, R3, R2 ;  /* 0x00000003ff061219 */ /* 0x008fe40000011602 */
[----:B------:R-:W1:Y:S03]  /*27000*/  LDC.64 R2, c[0x0][0x9e0] ;  /* 0x00027800ff027b82 */ /* 0x000e660000000a00 */
[----:B------:R-:W-:Y:S01]  /*27010*/  IMAD.IADD R6, R19, 0x1, R6 ;  /* 0x0000000113067824 */ /* 0x000fe200078e0206 */
[----:B-1----:R-:W-:-:S03]  /*27020*/  ISETP.GE.AND P2, PT, R3, 0x1, PT ;  /* 0x000000010300780c */ /* 0x002fc60003f46270 */
[----:B------:R-:W-:-:S10]  /*27030*/  IMAD.IADD R2, R6, 0x1, R2 ;  /* 0x0000000106027824 */ /* 0x000fd400078e0202 */
[----:B------:R-:W-:Y:S05]  /*27040*/  @!P2 BRA `(.L_x_1714) ;  /* 0x000000000048a947 */ /* 0x000fea0003800000 */
        /* <DEDUP_REMOVED lines=11> */
.L_x_1716:
[----:B------:R-:W-:-:S13]  /*27100*/  ISETP.NE.AND P0, PT, R3, 0x1, PT ;  /* 0x000000010300780c */ /* 0x000fda0003f05270 */
[----:B------:R-:W1:Y:S02]  /*27110*/  @P0 LDC.64 R4, c[0x0][0x9e8] ;  /* 0x00027a00ff040b82 */ /* 0x000e640000000a00 */
[----:B-1----:R-:W-:-:S05]  /*27120*/  @P0 IMAD.HI.U32 R4, R0, R4, RZ ;  /* 0x0000000400040227 */ /* 0x002fca00078e00ff */
[----:B------:R-:W-:-:S07]  /*27130*/  @P0 SHF.R.U32.HI R0, RZ, R5, R4 ;  /* 0x00000005ff000219 */ /* 0x000fce0000011604 */
.L_x_1717:
[----:B------:R-:W-:Y:S05]  /*27140*/  BSYNC B0 ;  /* 0x0000000000007941 */ /* 0x000fea0003800000 */
.L_x_1715:
[----:B------:R-:W-:-:S05]  /*27150*/  IMAD R0, R0, R3, R3 ;  /* 0x0000000300007224 */ /* 0x000fca00078e0203 */
[----:B------:R-:W-:-:S07]  /*27160*/  VIMNMX R2, R2, R0, PT ;  /* 0x0000000002027248 */ /* 0x000fce0003fe0100 */
.L_x_1714:
[----:B------:R-:W-:Y:S01]  /*27170*/  IADD3 R2, R2, 0x3f, RZ ;  /* 0x0000003f02027810 */ /* 0x000fe20007ffe0ff */
[----:B------:R-:W1:Y:S01]  /*27180*/  @P1 LDC R4, c[0x0][0x450] ;  /* 0x00011400ff041b82 */ /* 0x000e620000000800 */
[----:B------:R-:W-:Y:S01]  /*27190*/  IMAD.MOV.U32 R0, RZ, RZ, R7 ;  /* 0x000000ffff007224 */ /* 0x000fe200078e0007 */
[----:B------:R-:W-:Y:S01]  /*271a0*/  ULDC UR4, c[0x0][0x9dc] ;  /* 0x0002770000047ab9 */ /* 0x000fe20000000800 */
[----:B------:R-:W-:-:S04]  /*271b0*/  SHF.R.S32.HI R6, RZ, 0x1f, R2 ;  /* 0x0000001fff067819 */ /* 0x000fc80000011402 */
[----:B------:R-:W-:Y:S02]  /*271c0*/  LEA.HI R6, R6, R2, RZ, 0x6 ;  /* 0x0000000206067211 */ /* 0x000fe400078f30ff */
[----:B------:R-:W2:Y:S02]  /*271d0*/  @P1 LDC R2, c[0x0][0x44c] ;  /* 0x00011300ff021b82 */ /* 0x000ea40000000800 */
[----:B------:R-:W-:-:S04]  /*271e0*/  SHF.R.S32.HI R6, RZ, 0x6, R6 ;  /* 0x00000006ff067819 */ /* 0x000fc80000011406 */
[----:B------:R-:W-:Y:S01]  /*271f0*/  VIMNMX R6, R21, R6, PT ;  /* 0x0000000615067248 */ /* 0x000fe20003fe0100 */
[----:B--2---:R-:W-:-:S05]  /*27200*/  @P1 IMAD.HI.U32 R2, R7, R2, RZ ;  /* 0x0000000207021227 */ /* 0x004fca00078e00ff */
[----:B-1----:R-:W-:-:S05]  /*27210*/  @P1 SHF.R.U32.HI R0, RZ, R4, R2 ;  /* 0x00000004ff001219 */ /* 0x002fca0000011602 */
[----:B------:R-:W-:-:S04]  /*27220*/  IMAD.IADD R0, R20, 0x1, R0 ;  /* 0x0000000114007824 */ /* 0x000fc800078e0200 */
        /* <DEDUP_REMOVED lines=12> */
.L_x_1720:
[----:B------:R-:W-:-:S13]  /*272f0*/  ISETP.NE.AND P0, PT, R3, 0x1, PT ;  /* 0x000000010300780c */ /* 0x000fda0003f05270 */
[----:B------:R-:W1:Y:S02]  /*27300*/  @P0 LDC.64 R4, c[0x0][0x9e8] ;  /* 0x00027a00ff040b82 */ /* 0x000e640000000a00 */
[----:B-1----:R-:W-:-:S05]  /*27310*/  @P0 IMAD.HI.U32 R4, R0, R4, RZ ;  /* 0x0000000400040227 */ /* 0x002fca00078e00ff */
[----:B------:R-:W-:-:S07]  /*27320*/  @P0 SHF.R.U32.HI R0, RZ, R5, R4 ;  /* 0x00000005ff000219 */ /* 0x000fce0000011604 */
.L_x_1721:
[----:B------:R-:W-:Y:S05]  /*27330*/  BSYNC B0 ;  /* 0x0000000000007941 */ /* 0x000fea0003800000 */
.L_x_1719:
[----:B------:R-:W-:-:S05]  /*27340*/  IMAD R0, R0, R3, RZ ;  /* 0x0000000300007224 */ /* 0x000fca00078e02ff */
[----:B------:R-:W-:-:S07]  /*27350*/  VIMNMX R2, R2, R0, !PT ;  /* 0x0000000002027248 */ /* 0x000fce0007fe0100 */
.L_x_1718:
[----:B------:R-:W-:Y:S01]  /*27360*/  ISETP.NE.AND P1, PT, R17, RZ, PT ;  /* 0x000000ff1100720c */ /* 0x000fe20003f25270 */
[----:B------:R-:W-:Y:S01]  /*27370*/  BSSY B0, `(.L_x_1722) ;  /* 0x0000025000007945 */ /* 0x000fe20003800000 */
[----:B------:R-:W-:Y:S01]  /*27380*/  SHF.R.S32.HI R4, RZ, 0x1f, R2 ;  /* 0x0000001fff047819 */ /* 0x000fe20000011402 */
[----:B------:R-:W-:-:S03]  /*27390*/  IMAD.MOV.U32 R0, RZ, RZ, RZ ;  /* 0x000000ffff007224 */ /* 0x000fc600078e00ff */
[----:B------:R-:W-:-:S04]  /*273a0*/  LEA.HI R4, R4, R2, RZ, 0x6 ;  /* 0x0000000204047211 */ /* 0x000fc800078f30ff */
[----:B------:R-:W-:-:S03]  /*273b0*/  SHF.R.S32.HI R4, RZ, 0x6, R4 ;  /* 0x00000006ff047819 */ /* 0x000fc60000011404 */
[----:B------:R-:W1:Y:S01]  /*273c0*/  @!P1 LDC R17, c[0x0][0x9f0] ;  /* 0x00027c00ff119b82 */ /* 0x000e620000000800 */
[----:B------:R-:W-:-:S04]  /*273d0*/  VIMNMX R4, RZ, R4, !PT ;  /* 0x00000004ff047248 */ /* 0x000fc80007fe0100 */
[----:B------:R-:W-:-:S13]  /*273e0*/  ISETP.GT.AND P0, PT, R6, R4, PT ;  /* 0x000000040600720c */ /* 0x000fda0003f04270 */
[----:B------:R-:W-:Y:S05]  /*273f0*/  @!P0 BRA `(.L_x_1723) ;  /* 0x0000000000708947 */ /* 0x000fea0003800000 */
[----:B-1----:R-:W-:-:S04]  /*27400*/  IABS R0, R17 ;  /* 0x0000001100007213 */ /* 0x002fc80000000000 */
[----:B------:R-:W1:Y:S08]  /*27410*/  I2F.RP R2, R0 ;  /* 0x0000000000027306 */ /* 0x000e700000209400 */
[----:B-1----:R-:W1:Y:S02]  /*27420*/  MUFU.RCP R2, R2 ;  /* 0x0000000200027308 */ /* 0x002e640000001000 */
[----:B-1----:R-:W-:-:S06]  /*27430*/  VIADD R2, R2, 0xffffffe ;  /* 0x0ffffffe02027836 */ /* 0x002fcc0000000000 */
[----:B------:R-:W1:Y:S02]  /*27440*/  F2I.FTZ.U32.TRUNC.NTZ R3, R2 ;  /* 0x0000000200037305 */ /* 0x000e64000021f000 */
[----:B-1----:R-:W-:-:S04]  /*27450*/  IMAD.MOV R2, RZ, RZ, -R3 ;  /* 0x000000ffff027224 */ /* 0x002fc800078e0a03 */
[----:B------:R-:W-:Y:S02]  /*27460*/  IMAD R5, R2, R0, RZ ;  /* 0x0000000002057224 */ /* 0x000fe400078e02ff */
[----:B------:R-:W-:-:S04]  /*27470*/  IMAD.MOV.U32 R2, RZ, RZ, RZ ;  /* 0x000000ffff027224 */ /* 0x000fc800078e00ff */
[----:B------:R-:W-:Y:S01]  /*27480*/  IMAD.HI.U32 R8, R3, R5, R2 ;  /* 0x0000000503087227 */ /* 0x000fe200078e0002 */
[----:B------:R-:W-:Y:S02]  /*27490*/  IADD3 R5, R17, -0x1, R6 ;  /* 0xffffffff11057810 */ /* 0x000fe40007ffe006 */
[----:B------:R-:W-:-:S03]  /*274a0*/  IABS R2, R17 ;  /* 0x0000001100027213 */ /* 0x000fc60000000000 */
[----:B------:R-:W-:Y:S02]  /*274b0*/  IMAD.IADD R5, R5, 0x1, -R4 ;  /* 0x0000000105057824 */ /* 0x000fe400078e0a04 */
[----:B------:R-:W-:-:S03]  /*274c0*/  IMAD.MOV R2, RZ, RZ, -R2 ;  /* 0x000000ffff027224 */ /* 0x000fc600078e0a02 */
[----:B------:R-:W-:Y:S01]  /*274d0*/  IABS R3, R5 ;  /* 0x0000000500037213 */ /* 0x000fe20000000000 */
[----:B------:R-:W-:Y:S01]  /*274e0*/  IMAD.MOV.U32 R7, RZ, RZ, R2 ;  /* 0x000000ffff077224 */ /* 0x000fe200078e0002 */
        /* <DEDUP_REMOVED lines=13> */
.L_x_1723:
[----:B------:R-:W-:Y:S05]  /*275c0*/  BSYNC B0 ;  /* 0x0000000000007941 */ /* 0x000fea0003800000 */
.L_x_1722:
[----:B------:R-:W2:Y:S02]  /*275d0*/  LDL.LU R2, [R1+0x8] ;  /* 0x0000080001027983 */ /* 0x000ea40000300800 */
[----:B--2---:R-:W-:-:S05]  /*275e0*/  IMAD R3, R2, R0, R4 ;  /* 0x0000000002037224 */ /* 0x004fca00078e0204 */
[----:B------:R-:W-:Y:S01]  /*275f0*/  VIADDMNMX R2, R3, R0, R6, PT ;  /* 0x0000000003027246 */ /* 0x000fe20003800106 */
[----:B------:R2:W-:Y:S03]  /*27600*/  STL [R1+0x2c], R3 ;  /* 0x00002c0301007387 */ /* 0x0005e60000100800 */
[----:B------:R-:W-:Y:S01]  /*27610*/  ISETP.GT.AND P0, PT, R2, R3, PT ;  /* 0x000000030200720c */ /* 0x000fe20003f04270 */
[----:B------:R2:W-:-:S12]  /*27620*/  STL [R1+0x4c], R2 ;  /* 0x00004c0201007387 */ /* 0x0005d80000100800 */
[----:B--2---:R-:W-:Y:S05]  /*27630*/  @P0 BRA `(.L_x_1724) ;  /* 0x0000000000480947 */ /* 0x004fea0003800000 */
[----:B------:R-:W2:Y:S02]  /*27640*/  S2R R2, SR_TID.X ;  /* 0x0000000000027919 */ /* 0x000ea40000002100 */
[----:B--2---:R-:W-:-:S04]  /*27650*/  LOP3.LUT R2, R2, 0x7f, RZ, 0xc0, !PT ;  /* 0x0000007f02027812 */ /* 0x004fc800078ec0ff */
[----:B------:R-:W-:-:S13]  /*27660*/  ISETP.NE.AND P0, PT, R2, RZ, PT ;  /* 0x000000ff0200720c */ /* 0x000fda0003f05270 */
[----:B------:R-:W-:Y:S05]  /*27670*/  @P0 BRA `(.L_x_1725) ;  /* 0x00000034006c0947 */ /* 0x000fea0003800000 */
[----:B------:R-:W2:Y:S01]  /*27680*/  S2R R2, SR_LANEID ;  /* 0x0000000000027919 */ /* 0x000ea20000000000 */
[----:B------:R-:W-:Y:S01]  /*27690*/  VOTEU.ANY UR4, UPT, PT ;  /* 0x0000000000047886 */ /* 0x000fe200038e0100 */
[----:B------:R-:W3:Y:S01]  /*276a0*/  LDC.64 R4, c[0x0][0xc60] ;  /* 0x00031800ff047b82 */ /* 0x000ee20000000a00 */
[----:B------:R-:W2:Y:S02]  /*276b0*/  FLO.U32 R0, UR4 ;  /* 0x0000000400007d00 */ /* 0x000ea400080e0000 */
[----:B--2---:R-:W-:-:S06]  /*276c0*/  ISETP.EQ.U32.AND P0, PT, R0, R2, PT ;  /* 0x000000020000720c */ /* 0x004fcc0003f02070 */
[----:B------:R-:W3:Y:S07]  /*276d0*/  POPC R2, UR4 ;  /* 0x0000000400027d09 */ /* 0x000eee0008000000 */
[----:B---3--:R-:W2:Y:S04]  /*276e0*/  @P0 ATOMG.E.ADD.STRONG.GPU PT, R2, desc[UR46][R4.64], R2 ;  /* 0x00000002040209a8 */ /* 0x008ea800081ee1ee */
[----:B--2---:R2:W3:Y:S02]  /*276f0*/  SHFL.IDX PT, R2, R2, R0, 0x1f ;  /* 0x00001f0002027589 */ /* 0x0044e400000e0000 */
[----:B--2---:R-:W2:Y:S02]  /*27700*/  S2R R0, SR_LTMASK ;  /* 0x0000000000007919 */ /* 0x004ea40000003900 */
[----:B--2---:R-:W-:-:S06]  /*27710*/  LOP3.LUT R0, R0, UR4, RZ, 0xc0, !PT ;  /* 0x0000000400007c12 */ /* 0x004fcc000f8ec0ff */
[----:B------:R-:W3:Y:S02]  /*27720*/  POPC R0, R0 ;  /* 0x0000000000007309 */ /* 0x000ee40000000000 */
[----:B---3--:R-:W-:-:S05]  /*27730*/  IADD3 R0, R2, UR37, R0 ;  /* 0x0000002502007c10 */ /* 0x008fca000fffe000 */
[----:B------:R2:W-:Y:S01]  /*27740*/  STL [R1], R0 ;  /* 0x0000000001007387 */ /* 0x0005e20000100800 */
[----:B------:R-:W-:Y:S05]  /*27750*/  BRA `(.L_x_1725) ;  /* 0x0000003400347947 */ /* 0x000fea0003800000 */
.L_x_1724:
        /* <DEDUP_REMOVED lines=19> */
[----:B012---:R-:W-:Y:S05]  /*27890*/  CALL.ABS.NOINC R2 ;  /* 0x0000000002007343 */ /* 0x007fea0003c00000 */
.L_x_1727:
[----:B------:R-:W-:Y:S05]  /*278a0*/  BSYNC B6 ;  /* 0x0000000000067941 */ /* 0x000fea0003800000 */
.L_x_1726:
[----:B-1----:R-:W2:Y:S01]  /*278b0*/  LDL.LU R17, [R1+0x28] ;  /* 0x0000280001117983 */ /* 0x002ea20000300800 */
        /* <DEDUP_REMOVED lines=13> */
[----:B------:R-:W2:Y:S01]  /*27990*/  LDC.64 R2, c[0x4][R2] ;  /* 0x0100000002027b82 */ /* 0x000ea20000000a00 */
        /* <DEDUP_REMOVED lines=8> */
[----:B012---:R-:W-:Y:S05]  /*27a20*/  CALL.ABS.NOINC R2 ;  /* 0x0000000002007343 */ /* 0x007fea0003c00000 */
.L_x_1729:
[----:B------:R-:W-:Y:S05]  /*27a30*/  BSYNC B6 ;  /* 0x0000000000067941 */ /* 0x000fea0003800000 */
.L_x_1728:
        /* <DEDUP_REMOVED lines=20> */
.L_x_1731:
[----:B------:R-:W-:Y:S05]  /*27b80*/  BSYNC B6 ;  /* 0x0000000000067941 */ /* 0x000fea0003800000 */
.L_x_1730:
        /* <DEDUP_REMOVED lines=19> */
.L_x_1733:
[----:B------:R-:W-:Y:S05]  /*27cc0*/  BSYNC B6 ;  /* 0x0000000000067941 */ /* 0x000fea0003800000 */
.L_x_1732:
[----:B-1----:R-:W2:Y:S01]  /*27cd0*/  LDL R17, [R1+0xc] ;  /* 0x00000c0001117983 */ /* 0x002ea20000100800 */
[----:B------:R-:W-:Y:S02]  /*27ce0*/  ULDC.64 UR4, c[0x0][0x9f8] ;  /* 0x00027e0000047ab9 */ /* 0x000fe40000000a00 */
[----:B------:R-:W-:-:S04]  /*27cf0*/  ISETP.NE.U32.AND P0, PT, RZ, UR4, PT ;  /* 0x00000004ff007c0c */ /* 0x000fc8000bf05070 */
[----:B------:R-:W-:Y:S01]  /*27d00*/  ISETP.NE.AND.EX P0, PT, RZ, UR5, PT, P0 ;  /* 0x00000005ff007c0c */ /* 0x000fe2000bf05300 */
[----:B------:R-:W-:-:S12]  /*27d10*/  ULDC.64 UR4, c[0x0][0xa08] ;  /* 0x0002820000047ab9 */ /* 0x000fd80000000a00 */
[----:B------:R-:W1:Y:S01]  /*27d20*/  @P0 LDC.64 R2, c[0x0][0x9f8] ;  /* 0x00027e00ff020b82 */ /* 0x000e620000000a00 */
[----:B--2---:R-:W-:Y:S02]  /*27d30*/  IMAD.MOV.U32 R9, RZ, RZ, R17 ;  /* 0x000000ffff097224 */ /* 0x004fe400078e0011 */
[----:B-1----:R-:W-:-:S05]  /*27d40*/  @P0 IMAD.WIDE R2, R17, 0x4, R2 ;  /* 0x0000000411020825 */ /* 0x002fca00078e0202 */
[----:B------:R1:W2:Y:S02]  /*27d50*/  @P0 LDG.E R9, desc[UR46][R2.64] ;  /* 0x0000002e02090981 */ /* 0x0002a4000c1e1900 */
[----:B-1----:R-:W1:Y:S02]  /*27d60*/  LDC.64 R2, c[0x0][0x418] ;  /* 0x00010600ff027b82 */ /* 0x002e640000000a00 */
[----:B-1----:R-:W-:Y:S01]  /*27d70*/  LOP3.LUT P0, RZ, R2, UR4, RZ, 0xfc, !PT ;  /* 0x0000000402ff7c12 */ /* 0x002fe2000f80fcff */
[----:B------:R-:W-:-:S03]  /*27d80*/  UMOV UR4, 0xffffffff ;  /* 0xffffffff00047882 */ /* 0x000fc60000000000 */
[----:B------:R-:W-:Y:S02]  /*27d90*/  LOP3.LUT P0, RZ, R3, UR5, RZ, 0xfc, P0 ;  /* 0x0000000503ff7c12 */ /* 0x000fe4000800fcff */
[----:B--2---:R-:W-:Y:S01]  /*27da0*/  SHF.R.S32.HI R10, RZ, 0x1f, R9 ;  /* 0x0000001fff0a7819 */ /* 0x004fe20000011409 */
[----:B------:R1:W-:Y:S01]  /*27db0*/  STL [R1+0x8], R9 ;  /* 0x0000080901007387 */ /* 0x0003e20000100800 */
[----:B------:R-:W-:-:S03]  /*27dc0*/  SEL R17, R9, RZ, !P0 ;  /* 0x000000ff09117207 */ /* 0x000fc60004000000 */
[----:B------:R1:W-:Y:S01]  /*27dd0*/  STL [R1+0x30], R10 ;  /* 0x0000300a01007387 */ /* 0x0003e20000100800 */
[----:B------:R-:W-:Y:S05]  /*27de0*/  BRA.DIV UR4, `(.L_x_1734) ;  /* 0x000000a204c47947 */ /* 0x000fea000b800000 */
[----:B------:R-:W2:Y:S02]  /*27df0*/  S2R R0, SR_TID.X ;  /* 0x0000000000007919 */ /* 0x000ea40000002100 */
[----:B--2---:R-:W-:-:S04]  /*27e00*/  SHF.R.U32.HI R0, RZ, 0x5, R0 ;  /* 0x00000005ff007819 */ /* 0x004fc80000011600 */
[----:B------:R-:W-:-:S05]  /*27e10*/  LOP3.LUT R0, R0, 0x3, RZ, 0xc0, !PT ;  /* 0x0000000300007812 */ /* 0x000fca00078ec0ff */
[----:B------:R2:W3:Y:S02]  /*27e20*/  SHFL.IDX PT, R14, R0, RZ, 0x1f ;  /* 0x00001fff000e7589 */ /* 0x0004e400000e0000 */
.L_x_2040:
[----:B--2---:R-:W2:Y:S01]  /*27e30*/  LDL.LU R0, [R1+0x28] ;  /* 0x0000280001007983 */ /* 0x004ea20000300800 */
[----:B------:R-:W-:Y:S02]  /*27e40*/  PLOP3.LUT P1, PT, PT, PT, PT, 0x8, 0x0 ;  /* 0x000000000000781c */ /* 0x000fe40003f2e170 */
[----:B---3--:R-:W-:Y:S02]  /*27e50*/  ISETP.NE.AND P0, PT, R14, RZ, PT ;  /* 0x000000ff0e00720c */ /* 0x008fe40003f05270 */
[----:B--2---:R-:W-:-:S09]  /*27e60*/  LOP3.LUT R0, R0, 0xfffffffe, RZ, 0xc0, !PT ;  /* 0xfffffffe00007812 */ /* 0x004fd200078ec0ff */
[----:B------:R-:W-:-:S05]  /*27e70*/  @P1 LOP3.LUT R0, R0, 0x1, RZ, 0xfc, !PT ;  /* 0x0000000100001812 */ /* 0x000fca00078efcff */
[----:B------:R2:W-:Y:S01]  /*27e80*/  STL [R1+0x28], R0 ;  /* 0x0000280001007387 */ /* 0x0005e20000100800 */
[----:B------:R-:W-:Y:S05]  /*27e90*/  @P0 BRA `(.L_x_1735) ;  /* 0x0000000400900947 */ /* 0x000fea0003800000 */
[----:B------:R-:W-:-:S03]  /*27ea0*/  UMOV UR4, 0xffffffff ;  /* 0xffffffff00047882 */ /* 0x000fc60000000000 */
[----:B------:R-:W-:Y:S05]  /*27eb0*/  BRA.DIV UR4, `(.L_x_1736) ;  /* 0x000000a204c47947 */ /* 0x000fea000b800000 */
[----:B------:R-:W-:-:S13]  /*27ec0*/  ELECT P6, URZ, PT ;  /* 0x00000000003f782f */ /* 0x000fda00038c0000 */
.L_x_2043:
[----:B------:R-:W-:Y:S05]  /*27ed0*/  @!P6 BRA `(.L_x_1735) ;  /* 0x000000040080e947 */ /* 0x000fea0003800000 */
[----:B--2---:R-:W2:Y:S01]  /*27ee0*/  LDL R0, [R1+0x4c] ;  /* 0x00004c0001007983 */ /* 0x004ea20000100800 */
[----:B------:R-:W-:-:S04]  /*27ef0*/  ISETP.NE.U32.AND P0, PT, R2, RZ, PT ;  /* 0x000000ff0200720c */ /* 0x000fc80003f05070 */
[----:B------:R-:W-:Y:S01]  /*27f00*/  ISETP.NE.AND.EX P0, PT, R3, RZ, PT, P0 ;  /* 0x000000ff0300720c */ /* 0x000fe20003f05300 */
[----:B--2---:R-:W-:-:S12]  /*27f10*/  VIADD R4, R0, 0xffffffff ;  /* 0xffffffff00047836 */ /* 0x004fd80000000000 */
[----:B------:R-:W-:Y:S05]  /*27f20*/  @!P0 BRA `(.L_x_1737) ;  /* 0x0000000000488947 */ /* 0x000fea0003800000 */
[----:B------:R-:W2:Y:S01]  /*27f30*/  LDC R8, c[0x0][0x43c] ;  /* 0x00010f00ff087b82 */ /* 0x000ea20000000800 */
[----:B------:R-:W-:Y:S01]  /*27f40*/  IMAD.MOV.U32 R0, RZ, RZ, R4 ;  /* 0x000000ffff007224 */ /* 0x000fe200078e0004 */
[----:B------:R-:W-:Y:S01]  /*27f50*/  ULDC.64 UR4, c[0x0][0x428] ;  /* 0x00010a0000047ab9 */ /* 0x000fe20000000a00 */
[----:B--2---:R-:W-:-:S13]  /*27f60*/  ISETP.NE.AND P0, PT, R8, 0x1, PT ;  /* 0x000000010800780c */ /* 0x004fda0003f05270 */
[----:B------:R-:W2:Y:S02]  /*27f70*/  @P0 LDC.64 R6, c[0x0][0x440] ;  /* 0x00011000ff060b82 */ /* 0x000ea40000000a00 */
[----:B--2---:R-:W-:-:S05]  /*27f80*/  @P0 IMAD.HI.U32 R6, R4, R6, RZ ;  /* 0x0000000604060227 */ /* 0x004fca00078e00ff */
        /* <DEDUP_REMOVED lines=8> */
[----:B------:R-:W-:-:S04]  /*28010*/  LEA R2, P0, R6, R2, 0x2 ;  /* 0x0000000206027211 */ /* 0x000fc800078010ff */
[----:B------:R-:W-:-:S04]  /*28020*/  IADD3 R0, R7, R0, RZ ;  /* 0x0000000007007210 */ /* 0x000fc80007ffe0ff */
[----:B------:R-:W-:-:S05]  /*28030*/  LEA.HI.X R3, R6, R3, R0, 0x2, P0 ;  /* 0x0000000306037211 */ /* 0x000fca00000f1400 */
[----:B------:R2:W5:Y:S02]  /*28040*/  LDG.E R17, desc[UR46][R2.64] ;  /* 0x0000002e02117981 */ /* 0x000564000c1e1900 */
.L_x_1737:
[----:B------:R-:W3:Y:S04]  /*28050*/  LDL R0, [R1+0x14] ;  /* 0x0000140001007983 */ /* 0x000ee80000100800 */
[----:B--2---:R-:W2:Y:S01]  /*28060*/  LDL R2, [R1+0x20] ;  /* 0x0000200001027983 */ /* 0x004ea20000100800 */
[----:B-1----:R-:W1:Y:S02]  /*28070*/  S2R R9, SR_TID.X ;  /* 0x0000000000097919 */ /* 0x002e640000002100 */
[----:B-1----:R-:W-:-:S04]  /*28080*/  LOP3.LUT R9, R9, 0x7f, RZ, 0xc0, !PT ;  /* 0x0000007f09097812 */ /* 0x002fc800078ec0ff */
[----:B------:R-:W-:Y:S01]  /*28090*/  ISETP.NE.AND P1, PT, R9, RZ, PT ;  /* 0x000000ff0900720c */ /* 0x000fe20003f25270 */
[----:B---3--:R-:W-:Y:S01]  /*280a0*/  IMAD R0, R0, 0x8, R18 ;  /* 0x0000000800007824 */ /* 0x008fe200078e0212 */
[----:B--2---:R-:W-:-:S04]  /*280b0*/  SHF.L.U32 R3, R2, 0x1f, RZ ;  /* 0x0000001f02037819 */ /* 0x004fc800000006ff */
[----:B------:R-:W1:Y:S02]  /*280c0*/  SYNCS.PHASECHK.TRANS64.TRYWAIT P0, [R0+URZ+0x28480], R3 ;  /* 0x02848003000075a7 */ /* 0x000e64000800017f */
[----:B-1----:R-:W-:Y:S05]  /*280d0*/  @!P0 BRA `(.L_x_1738) ;  /* 0x000000a0005c8947 */ /* 0x002fea0003800000 */
.L_x_2044:
        /* <DEDUP_REMOVED lines=8> */
.L_x_1739:
        /* <DEDUP_REMOVED lines=19> */
[----:B--2---:R-:W-:Y:S01]  /*28290*/  UMOV UR8, UR14 ;  /* 0x0000000e00087c82 */ /* 0x004fe20008000000 */
[----:B------:R-:W-:Y:S02]  /*282a0*/  UMOV UR10, UR15 ;  /* 0x0000000f000a7c82 */ /* 0x000fe40008000000 */
[----:B------:R2:W-:Y:S01]  /*282b0*/  UTMALDG.4D [UR8], [UR4], desc[UR6] ;  /* 0x00000608040075b4 */ /* 0x0005e20008019000 */
[----:B------:R-:W3:Y:S02]  /*282c0*/  SYNCS.PHASECHK.TRANS64.TRYWAIT P0, [R0+URZ+0x28440], R3 ;  /* 0x02844003000075a7 */ /* 0x000ee4000800017f */
[----:B--23--:R-:W-:Y:S05]  /*282d0*/  @!P0 BRA `(.L_x_1740) ;  /* 0x0000009c00f08947 */ /* 0x00cfea0003800000 */
.L_x_2045:
[----:B------:R-:W-:Y:S05]  /*282e0*/  @P1 BRA `(.L_x_1741) ;  /* 0x00000000001c1947 */ /* 0x000fea0003800000 */
[----:B------:R-:W3:Y:S01]  /*282f0*/  S2R R5, SR_TID.X ;  /* 0x0000000000057919 */ /* 0x000ee20000002100 */
[----:B-12---:R-:W-:-:S04]  /*28300*/  IMAD.MOV.U32 R3, RZ, RZ, 0x4000 ;  /* 0x00004000ff037424 */ /* 0x006fc800078e00ff */
[----:B------:R4:W-:Y:S01]  /*28310*/  SYNCS.ARRIVE.TRANS64 RZ, [R0+URZ+0x28430], R3 ;  /* 0x0284300300ff79a7 */ /* 0x0009e2000800003f */
[----:B---3--:R-:W-:-:S04]  /*28320*/  LOP3.LUT R5, R5, 0x1f, RZ, 0xc0, !PT ;  /* 0x0000001f05057812 */ /* 0x008fc800078ec0ff */
[----:B------:R-:W-:-:S13]  /*28330*/  ISETP.NE.AND P0, PT, R5, RZ, PT ;  /* 0x000000ff0500720c */ /* 0x000fda0003f05270 */
[----:B----4-:R-:W-:Y:S05]  /*28340*/  @!P0 BRA `(.L_x_1741) ;  /* 0x0000000000048947 */ /* 0x010fea0003800000 */
[----:B------:R-:W-:Y:S01]  /*28350*/  BPT.TRAP 0x1 ;  /* 0x000000040000795c */ /* 0x000fe20000300000 */
.L_x_1741:
[----:B-12---:R-:W2:Y:S01]  /*28360*/  LDL.LU R3, [R1+0x28] ;  /* 0x0000280001037983 */ /* 0x006ea20000300800 */
        /* <DEDUP_REMOVED lines=16> */
[----:B-1----:R-:W-:Y:S01]  /*28470*/  UMOV UR8, UR14 ;  /* 0x0000000e00087c82 */ /* 0x002fe20008000000 */
[----:B------:R-:W-:Y:S02]  /*28480*/  UMOV UR10, UR15 ;  /* 0x0000000f000a7c82 */ /* 0x000fe40008000000 */
[----:B------:R3:W-:Y:S01]  /*28490*/  UTMALDG.4D [UR8], [UR4], desc[UR6] ;  /* 0x00000608040075b4 */ /* 0x0007e20008019000 */
[----:B--2---:R-:W-:-:S04]  /*284a0*/  LOP3.LUT R3, R3, 0xfffffffe, RZ, 0xc0, !PT ;  /* 0xfffffffe03037812 */ /* 0x004fc800078ec0ff */
[----:B------:R-:W-:-:S05]  /*284b0*/  @P0 LOP3.LUT R3, R3, 0x1, RZ, 0xfc, !PT ;  /* 0x0000000103030812 */ /* 0x000fca00078efcff */
[----:B------:R3:W-:Y:S01]  /*284c0*/  STL [R1+0x28], R3 ;  /* 0x0000280301007387 */ /* 0x0007e20000100800 */
[----:B------:R-:W-:Y:S01]  /*284d0*/  NOP ;  /* 0x0000000000007918 */ /* 0x000fe20000000000 */
.L_x_1735:
[----:B---3--:R-:W2:Y:S01]  /*284e0*/  LDL.LU R3, [R1+0x50] ;  /* 0x0000500001037983 */ /* 0x008ea20000300800 */
[----:B------:R-:W-:Y:S05]  /*284f0*/  WARPSYNC.ALL ;  /* 0x0000000000007948 */ /* 0x000fea0003800000 */
[----:B------:R-:W-:Y:S01]  /*28500*/  ULDC.64 UR4, c[0x0][0x298] ;  /* 0x0000a60000047ab9 */ /* 0x000fe20000000a00 */
[----:B------:R-:W-:Y:S01]  /*28510*/  BSSY B6, `(.L_x_1742) ;  /* 0x000001c000067945 */ /* 0x000fe20003800000 */
[----:B------:R-:W-:Y:S01]  /*28520*/  BAR.SYNC.DEFER_BLOCKING 0x8, 0x180 ;  /* 0x0206000000007b1d */ /* 0x000fe20000010000 */
[----:B--2---:R-:W-:Y:S01]  /*28530*/  SHF.R.S32.HI R0, RZ, 0x1f, R3 ;  /* 0x0000001fff007819 */ /* 0x004fe20000011403 */
[----:B------:R-:W-:-:S04]  /*28540*/  IMAD.WIDE.U32 R4, R3, UR4, RZ ;  /* 0x0000000403047c25 */ /* 0x000fc8000f8e00ff */
[----:B------:R-:W-:Y:S01]  /*28550*/  IMAD R2, R0, UR4, RZ ;  /* 0x0000000400027c24 */ /* 0x000fe2000f8e02ff */
[----:B------:R2:W-:Y:S01]  /*28560*/  STL.64 [R1+0x50], R4 ;  /* 0x0000500401007387 */ /* 0x0005e20000100a00 */
[----:B------:R-:W-:Y:S02]  /*28570*/  VIADD R0, R18, 0x18000 ;  /* 0x0001800012007836 */ /* 0x000fe40000000000 */
[----:B------:R-:W-:-:S03]  /*28580*/  IMAD R2, R3, UR5, R2 ;  /* 0x0000000503027c24 */ /* 0x000fc6000f8e0202 */
[----:B------:R-:W-:Y:S01]  /*28590*/  LOP3.LUT P0, RZ, R0, 0x3ff, RZ, 0xc0, !PT ;  /* 0x000003ff00ff7812 */ /* 0x000fe2000780c0ff */
[----:B------:R-:W-:-:S05]  /*285a0*/  IMAD.IADD R0, R5, 0x1, R2 ;  /* 0x0000000105007824 */ /* 0x000fca00078e0202 */
[----:B------:R2:W-:Y:S07]  /*285b0*/  STL [R1+0x58], R0 ;  /* 0x0000580001007387 */ /* 0x0005ee0000100800 */
[----:B------:R-:W-:Y:S05]  /*285c0*/  @!P0 BRA `(.L_x_1743) ;  /* 0x0000000000408947 */ /* 0x000fea0003800000 */
[----:B------:R-:W-:Y:S01]  /*285d0*/  MOV R2, 0x0 ;  /* 0x0000000000027802 */ /* 0x000fe20000000f00 */
[----:B------:R-:W-:Y:S01]  /*285e0*/  ULDC.64 UR4, c[0x4][0x1c8] ;  /* 0x0100720000047ab9 */ /* 0x000fe20000000a00 */
[----:B------:R-:W-:Y:S01]  /*285f0*/  ULDC.64 UR6, c[0x4][0x1d0] ;  /* 0x0100740000067ab9 */ /* 0x000fe20000000a00 */
[----:B------:R-:W-:Y:S01]  /*28600*/  ULDC.64 UR8, c[0x4][0x138] ;  /* 0x01004e0000087ab9 */ /* 0x000fe20000000a00 */
[----:B--2---:R-:W-:Y:S02]  /*28610*/  IMAD.U32 R4, RZ, RZ, UR4 ;  /* 0x00000004ff047e24 */ /* 0x004fe4000f8e00ff */
[----:B------:R-:W2:Y:S01]  /*28620*/  LDC.64 R2, c[0x4][R2] ;  /* 0x0100000002027b82 */ /* 0x000ea20000000a00 */
[----:B------:R-:W-:Y:S02]  /*28630*/  IMAD.U32 R5, RZ, RZ, UR5 ;  /* 0x00000005ff057e24 */ /* 0x000fe4000f8e00ff */
[----:B------:R-:W-:Y:S02]  /*28640*/  IMAD.U32 R6, RZ, RZ, UR6 ;  /* 0x00000006ff067e24 */ /* 0x000fe4000f8e00ff */
[----:B------:R-:W-:-:S02]  /*28650*/  IMAD.U32 R7, RZ, RZ, UR7 ;  /* 0x00000007ff077e24 */ /* 0x000fc4000f8e00ff */
[----:B-1----:R-:W-:Y:S02]  /*28660*/  IMAD.U32 R10, RZ, RZ, UR8 ;  /* 0x00000008ff0a7e24 */ /* 0x002fe4000f8e00ff */
[----:B------:R-:W-:Y:S02]  /*28670*/  IMAD.U32 R11, RZ, RZ, UR9 ;  /* 0x00000009ff0b7e24 */ /* 0x000fe4000f8e00ff */
[----:B------:R-:W-:Y:S02]  /*28680*/  IMAD.MOV.U32 R8, RZ, RZ, 0x70 ;  /* 0x00000070ff087424 */ /* 0x000fe400078e00ff */
[----:B------:R-:W-:Y:S02]  /*28690*/  IMAD.MOV.U32 R12, RZ, RZ, 0x1 ;  /* 0x00000001ff0c7424 */ /* 0x000fe400078e00ff */
[----:B------:R-:W-:-:S07]  /*286a0*/  IMAD.MOV.U32 R13, RZ, RZ, RZ ;  /* 0x000000ffff0d7224 */ /* 0x000fce00078e00ff */
[----:B------:R-:W-:-:S07]  /*286b0*/  LEPC R20, `(.L_x_1743) ;  /* 0x000000001014794e */ /* 0x000fce0000000000 */
[----:B0-2---:R-:W-:Y:S05]  /*286c0*/  CALL.ABS.NOINC R2 ;  /* 0x0000000002007343 */ /* 0x005fea0003c00000 */
.L_x_1743:
[----:B------:R-:W-:Y:S05]  /*286d0*/  BSYNC B6 ;  /* 0x0000000000067941 */ /* 0x000fea0003800000 */
.L_x_1742:
[----:B--2---:R-:W2:Y:S01]  /*286e0*/  LDL.LU R0, [R1+0x58] ;  /* 0x0000580001007983 */ /* 0x004ea20000300800 */
[----:B------:R-:W-:Y:S01]  /*286f0*/  ULDC.64 UR6, c[0x0][0xa00] ;  /* 0x0002800000067ab9 */ /* 0x000fe20000000a00 */
[----:B------:R-:W3:Y:S01]  /*28700*/  LDC R7, c[0x0][0x448] ;  /* 0x00011200ff077b82 */ /* 0x000ee20000000800 */
[----:B------:R-:W-:Y:S01]  /*28710*/  ULDC.64 UR4, c[0x0][0x2d8] ;  /* 0x0000b60000047ab9 */ /* 0x000fe20000000a00 */
[----:B------:R-:W2:Y:S04]  /*28720*/  LDL.LU.64 R2, [R1+0x50] ;  /* 0x0000500001027983 */ /* 0x000ea80000300a00 */
[----:B------:R-:W4:Y:S04]  /*28730*/  LDL R6, [R1+0xc] ;  /* 0x00000c0001067983 */ /* 0x000f280000100800 */
[----:B------:R-:W3:Y:S01]  /*28740*/  LDL R8, [R1+0x4] ;  /* 0x0000040001087983 */ /* 0x000ee20000100800 */
[----:B------:R-:W-:-:S04]  /*28750*/  ISETP.NE.U32.AND P0, PT, RZ, UR6, PT ;  /* 0x00000006ff007c0c */ /* 0x000fc8000bf05070 */
[----:B------:R-:W-:Y:S01]  /*28760*/  ISETP.NE.AND.EX P0, PT, RZ, UR7, PT, P0 ;  /* 0x00000007ff007c0c */ /* 0x000fe2000bf05300 */
[----:B------:R-:W0:Y:S01]  /*28770*/  S2R R5, SR_TID.X ;  /* 0x0000000000057919 */ /* 0x000e220000002100 */
[----:B------:R-:W-:Y:S01]  /*28780*/  ULDC.64 UR6, c[0x0][0x280] ;  /* 0x0000a00000067ab9 */ /* 0x000fe20000000a00 */
[----:B0-----:R-:W-:-:S04]  /*28790*/  LOP3.LUT R5, R5, 0x7f, RZ, 0xc0, !PT ;  /* 0x0000007f05057812 */ /* 0x001fc800078ec0ff */
[----:B------:R-:W-:Y:S01]  /*287a0*/  SHF.R.U32.HI R5, RZ, 0x3, R5 ;  /* 0x00000003ff057819 */ /* 0x000fe20000011605 */
[----:B--2---:R-:W-:Y:S01]  /*287b0*/  IMAD.MOV.U32 R3, RZ, RZ, R0 ;  /* 0x000000ffff037224 */ /* 0x004fe200078e0000 */
[----:B----4-:R-:W-:-:S04]  /*287c0*/  SHF.R.S32.HI R0, RZ, 0x1f, R6 ;  /* 0x0000001fff007819 */ /* 0x010fc80000011406 */
[----:B------:R-:W-:Y:S02]  /*287d0*/  SEL R4, R0, RZ, !P0 ;  /* 0x000000ff00047207 */ /* 0x000fe40004000000 */
[----:B------:R-:W-:Y:S02]  /*287e0*/  SEL R0, R6, RZ, !P0 ;  /* 0x000000ff06007207 */ /* 0x000fe40004000000 */
[----:B------:R-:W1:Y:S01]  /*287f0*/  S2R R6, SR_TID.X ;  /* 0x0000000000067919 */ /* 0x000e620000002100 */
[----:B---3--:R-:W-:Y:S01]  /*28800*/  ISETP.NE.AND P0, PT, R7, 0x1, PT ;  /* 0x000000010700780c */ /* 0x008fe20003f05270 */
[----:B------:R-:W-:-:S04]  /*28810*/  IMAD.WIDE.U32 R2, R16, UR4, R2 ;  /* 0x0000000410027c25 */ /* 0x000fc8000f8e0002 */
[----:B------:R-:W-:Y:S01]  /*28820*/  IMAD R3, R16, UR5, R3 ;  /* 0x0000000510037c24 */ /* 0x000fe2000f8e0203 */
[----:B------:R-:W-:Y:S02]  /*28830*/  ULDC.64 UR4, c[0x0][0x2e0] ;  /* 0x0000b80000047ab9 */ /* 0x000fe40000000a00 */
[----:B------:R-:W-:Y:S02]  /*28840*/  IMAD R4, R4, UR4, RZ ;  /* 0x0000000404047c24 */ /* 0x000fe4000f8e02ff */
[----:B------:R-:W-:-:S04]  /*28850*/  IMAD.WIDE.U32 R2, R0, UR4, R2 ;  /* 0x0000000400027c25 */ /* 0x000fc8000f8e0002 */
[----:B-1----:R-:W-:Y:S02]  /*28860*/  IMAD.SHL.U32 R9, R6, 0x10, RZ ;  /* 0x0000001006097824 */ /* 0x002fe400078e00ff */
[----:B------:R-:W0:Y:S03]  /*28870*/  @P0 LDC R6, c[0x0][0x450] ;  /* 0x00011400ff060b82 */ /* 0x000e260000000800 */
[----:B------:R-:W-:-:S05]  /*28880*/  LOP3.LUT R9, R5, 0x70, R9, 0xf8, !PT ;  /* 0x0000007005097812 */ /* 0x000fca00078ef809 */
[----:B------:R-:W1:Y:S01]  /*28890*/  @P0 LDC R5, c[0x0][0x44c] ;  /* 0x00011300ff050b82 */ /* 0x000e620000000800 */
[----:B------:R-:W-:Y:S01]  /*288a0*/  IMAD R0, R0, UR5, R4 ;  /* 0x0000000500007c24 */ /* 0x000fe2000f8e0204 */
[----:B------:R-:W-:Y:S01]  /*288b0*/  ULDC.64 UR4, c[0x0][0x2d0] ;  /* 0x0000b40000047ab9 */ /* 0x000fe20000000a00 */
[----:B------:R-:W-:Y:S02]  /*288c0*/  IMAD.IADD R4, R9, 0x1, R8 ;  /* 0x0000000109047824 */ /* 0x000fe400078e0208 */
[----:B------:R-:W2:Y:S01]  /*288d0*/  S2R R9, SR_TID.X ;  /* 0x0000000000097919 */ /* 0x000ea20000002100 */
[----:B------:R-:W-:Y:S02]  /*288e0*/  IMAD.IADD R3, R3, 0x1, R0 ;  /* 0x0000000103037824 */ /* 0x000fe400078e0200 */
[----:B------:R-:W-:Y:S02]  /*288f0*/  IMAD.MOV.U32 R0, RZ, RZ, R4 ;  /* 0x000000ffff007224 */ /* 0x000fe400078e0004 */
[----:B-1----:R-:W-:-:S05]  /*28900*/  @P0 IMAD.HI.U32 R5, R4, R5, RZ ;  /* 0x0000000504050227 */ /* 0x002fca00078e00ff */
[----:B0-----:R-:W-:-:S05]  /*28910*/  @P0 SHF.R.U32.HI R0, RZ, R6, R5 ;  /* 0x00000006ff000219 */ /* 0x001fca0000011605 */
[----:B------:R-:W-:-:S04]  /*28920*/  IMAD.MOV R5, RZ, RZ, -R0 ;  /* 0x000000ffff057224 */ /* 0x000fc800078e0a00 */
[----:B------:R-:W-:Y:S01]  /*28930*/  IMAD R4, R7, R5, R4 ;  /* 0x0000000507047224 */ /* 0x000fe200078e0204 */
[----:B------:R-:W-:Y:S01]  /*28940*/  SHF.R.S32.HI R5, RZ, 0x1f, R0 ;  /* 0x0000001fff057819 */ /* 0x000fe20000011400 */
[----:B------:R-:W-:-:S04]  /*28950*/  IMAD.WIDE.U32 R2, R0, UR4, R2 ;  /* 0x0000000400027c25 */ /* 0x000fc8000f8e0002 */
[----:B------:R-:W-:Y:S02]  /*28960*/  IMAD R5, R5, UR4, RZ ;  /* 0x0000000405057c24 */ /* 0x000fe4000f8e02ff */
[----:B--2---:R-:W-:Y:S02]  /*28970*/  IMAD.SHL.U32 R9, R9, 0x10, RZ ;  /* 0x0000001009097824 */ /* 0x004fe400078e00ff */
[----:B------:R-:W-:Y:S01]  /*28980*/  IMAD R0, R0, UR5, R5 ;  /* 0x0000000500007c24 */ /* 0x000fe2000f8e0205 */
[----:B------:R-:W-:Y:S02]  /*28990*/  ULDC.64 UR4, c[0x0][0x2c8] ;  /* 0x0000b20000047ab9 */ /* 0x000fe40000000a00 */
[----:B------:R-:W-:Y:S01]  /*289a0*/  LOP3.LUT R9, R9, 0x70, RZ, 0xc0, !PT ;  /* 0x0000007009097812 */ /* 0x000fe200078ec0ff */
[----:B------:R-:W-:Y:S01]  /*289b0*/  IMAD.IADD R3, R3, 0x1, R0 ;  /* 0x0000000103037824 */ /* 0x000fe200078e0200 */
[----:B------:R-:W-:Y:S02]  /*289c0*/  SHF.R.S32.HI R0, RZ, 0x1f, R4 ;  /* 0x0000001fff007819 */ /* 0x000fe40000011404 */
[----:B------:R-:W-:Y:S01]  /*289d0*/  LOP3.LUT R9, R9, 0x80, RZ, 0xfc, !PT ;  /* 0x0000008009097812 */ /* 0x000fe200078efcff */
        /* <DEDUP_REMOVED lines=14> */
[----:B------:R-:W0:Y:S01]  /*28ac0*/  S2R R6, SR_TID.X ;  /* 0x0000000000067919 */ /* 0x000e220000002100 */
[----:B------:R-:W2:Y:S01]  /*28ad0*/  LDL.LU R11, [R1+0x4] ;  /* 0x00000400010b7983 */ /* 0x000ea20000300800 */
[----:B0-----:R-:W-:-:S04]  /*28ae0*/  LOP3.LUT R6, R6, 0x7f, RZ, 0xc0, !PT ;  /* 0x0000007f06067812 */ /* 0x001fc800078ec0ff */
[----:B------:R-:W-:Y:S02]  /*28af0*/  SHF.R.U32.HI R8, RZ, 0x3, R6 ;  /* 0x00000003ff087819 */ /* 0x000fe40000011606 */
[----:B------:R-:W3:Y:S03]  /*28b00*/  LDL.LU R6, [R1+0x48] ;  /* 0x0000480001067983 */ /* 0x000ee60000300800 */
[----:B--2---:R-:W-:-:S04]  /*28b10*/  IMAD.IADD R0, R8, 0x1, R11 ;  /* 0x0000000108007824 */ /* 0x004fc800078e020b */
[----:B------:R-:W-:Y:S02]  /*28b20*/  VIADD R5, R0, 0x10 ;  /* 0x0000001000057836 */ /* 0x000fe40000000000 */
[----:B---3--:R-:W-:Y:S02]  /*28b30*/  IMAD R2, R6, R7, RZ ;  /* 0x0000000706027224 */ /* 0x008fe400078e02ff */
[----:B------:R-:W0:Y:S04]  /*28b40*/  SHFL.IDX PT, R7, R4, RZ, 0x181f ;  /* 0x00181fff04077589 */ /* 0x000e2800000e0000 */
[----:B------:R-:W1:Y:S01]  /*28b50*/  SHFL.IDX PT, R6, R3, RZ, 0x181f ;  /* 0x00181fff03067589 */ /* 0x000e6200000e0000 */
[-C--:B------:R-:W-:Y:S02]  /*28b60*/  ISETP.GE.AND P4, PT, R0, R2.reuse, PT ;  /* 0x000000020000720c */ /* 0x080fe40003f86270 */
[----:B------:R-:W-:-:S02]  /*28b70*/  ISETP.GE.AND P2, PT, R5, R2, PT ;  /* 0x000000020500720c */ /* 0x000fc40003f46270 */
[----:B------:R-:W2:Y:S04]  /*28b80*/  SHFL.IDX PT, R5, R4, 0x1, 0x181f ;  /* 0x00381f0004057f89 */ /* 0x000ea800000e0000 */
[----:B------:R-:W3:Y:S05]  /*28b90*/  SHFL.IDX PT, R8, R3, 0x1, 0x181f ;  /* 0x00381f0003087f89 */ /* 0x000eea00000e0000 */
[----:B0-----:R-:W-:-:S05]  /*28ba0*/  @!P4 IADD3 R7, P3, R10, R7, RZ ;  /* 0x000000070a07c210 */ /* 0x001fca0007f7e0ff */
[----:B-1----:R-:W-:-:S05]  /*28bb0*/  @!P4 IMAD.X R6, RZ, RZ, R6, P3 ;  /* 0x000000ffff06c224 */ /* 0x002fca00018e0606 */
[----:B------:R-:W-:-:S04]  /*28bc0*/  @!P4 LOP3.LUT R7, R7, R6, RZ, 0x3c, !PT ;  /* 0x000000060707c212 */ /* 0x000fc800078e3cff */
[----:B------:R-:W-:-:S04]  /*28bd0*/  @!P4 LOP3.LUT R6, R7, R6, RZ, 0x3c, !PT ;  /* 0x000000060706c212 */ /* 0x000fc800078e3cff */
[----:B------:R-:W-:-:S05]  /*28be0*/  @!P4 LOP3.LUT R7, R7, R6, RZ, 0x3c, !PT ;  /* 0x000000060707c212 */ /* 0x000fca00078e3cff */
[----:B-----5:R-:W-:Y:S04]  /*28bf0*/  @!P4 LDGSTS.E.BYPASS.LTC128B.128 [R9+0x18000], desc[UR46][R6.64], !P0 ;  /* 0x180000000609cfae */ /* 0x020fe8000c101d6e */
[----:B------:R2:W-:Y:S02]  /*28c00*/  @!P4 LDGSTS.E.BYPASS.LTC128B.128 [R9+0x1c000], desc[UR46][R6.64+0x80], !P1 ;  /* 0x1c0000800609cfae */ /* 0x0005e4000c901d6e */
[----:B--2---:R-:W-:-:S05]  /*28c10*/  @!P2 IADD3 R7, P3, R10, R5, RZ ;  /* 0x000000050a07a210 */ /* 0x004fca0007f7e0ff */
[----:B---3--:R-:W-:-:S05]  /*28c20*/  @!P2 IMAD.X R6, RZ, RZ, R8, P3 ;  /* 0x000000ffff06a224 */ /* 0x008fca00018e0608 */
[----:B------:R-:W-:-:S04]  /*28c30*/  @!P2 LOP3.LUT R7, R7, R6, RZ, 0x3c, !PT ;  /* 0x000000060707a212 */ /* 0x000fc800078e3cff */
[C---:B------:R-:W-:Y:S02]  /*28c40*/  @!P2 LOP3.LUT R6, R7.reuse, R6, RZ, 0x3c, !PT ;  /* 0x000000060706a212 */ /* 0x040fe400078e3cff */
[----:B------:R-:W-:Y:S02]  /*28c50*/  IADD3 R5, R0, 0x20, RZ ;  /* 0x0000002000057810 */ /* 0x000fe40007ffe0ff */
        /* <DEDUP_REMOVED lines=50> */
[----:B------:R0:W1:Y:S04]  /*28f80*/  SHFL.IDX PT, R5, R3, 0x7, 0x181f ;  /* 0x00f81f0003057f89 */ /* 0x00006800000e0000 */
[----:B------:R0:W-:Y:S04]  /*28f90*/  @!P2 LDGSTS.E.BYPASS.LTC128B.128 [R9+0x1b000], desc[UR46][R6.64], !P0 ;  /* 0x1b0000000609afae */ /* 0x0001e8000c101d6e */
[----:B------:R0:W-:Y:S04]  /*28fa0*/  @!P2 LDGSTS.E.BYPASS.LTC128B.128 [R9+0x1f000], desc[UR46][R6.64+0x80], !P1 ;  /* 0x1f0000800609afae */ /* 0x0001e8000c901d6e */
[----:B------:R0:W2:Y:S02]  /*28fb0*/  SHFL.IDX PT, R3, R4, 0x7, 0x181f ;  /* 0x00f81f0004037f89 */ /* 0x0000a400000e0000 */
.L_x_2062:
[----:B------:R-:W-:Y:S01]  /*28fc0*/  VIADD R0, R0, 0x70 ;  /* 0x0000007000007836 */ /* 0x000fe20000000000 */
[----:B------:R-:W-:Y:S04]  /*28fd0*/  BSSY B0, `(.L_x_1745) ;  /* 0x000000a000007945 */ /* 0x000fe80003800000 */
[----:B------:R-:W-:-:S13]  /*28fe0*/  ISETP.GE.AND P2, PT, R0, R2, PT ;  /* 0x000000020000720c */ /* 0x000fda0003f46270 */
[----:B------:R-:W-:Y:S05]  /*28ff0*/  @P2 BRA `(.L_x_1746) ;  /* 0x00000000001c2947 */ /* 0x000fea0003800000 */
[----:B--2---:R-:W-:-:S05]  /*29000*/  IADD3 R2, P2, R10, R3, RZ ;  /* 0x000000030a027210 */ /* 0x004fca0007f5e0ff */
[----:B01----:R-:W-:-:S05]  /*29010*/  IMAD.X R3, RZ, RZ, R5, P2 ;  /* 0x000000ffff037224 */ /* 0x003fca00010e0605 */
[----:B------:R-:W-:Y:S01]  /*29020*/  @!PT LDS RZ, [RZ] ;  /* 0x00000000fffff984 */ /* 0x000fe20000000800 */
[----:B------:R-:W-:Y:S01]  /*29030*/  @!PT LDS RZ, [RZ] ;  /* 0x00000000fffff984 */ /* 0x000fe20000000800 */
[----:B------:R-:W-:Y:S01]  /*29040*/  @!PT LDS RZ, [RZ] ;  /* 0x00000000fffff984 */ /* 0x000fe20000000800 */
[----:B------:R3:W-:Y:S04]  /*29050*/  LDGSTS.E.BYPASS.LTC128B.128 [R9+0x1b800], desc[UR46][R2.64], !P0 ;  /* 0x1b80000002097fae */ /* 0x0007e8000c101d6e */
[----:B------:R3:W-:Y:S02]  /*29060*/  LDGSTS.E.BYPASS.LTC128B.128 [R9+0x1f800], desc[UR46][R2.64+0x80], !P1 ;  /* 0x1f80008002097fae */ /* 0x0007e4000c901d6e */
.L_x_1746:
[----:B------:R-:W-:Y:S05]  /*29070*/  BSYNC B0 ;  /* 0x0000000000007941 */ /* 0x000fea0003800000 */
.L_x_1745:
[----:B------:R-:W-:Y:S01]  /*29080*/  NOP ;  /* 0x0000000000007918 */ /* 0x000fe20000000000 */
[----:B------:R-:W-:-:S13]  /*29090*/  PLOP3.LUT P0, PT, PT, PT, PT, 0x80, 0x0 ;  /* 0x000000000000781c */ /* 0x000fda0003f0f070 */
.L_x_1747:
        /* <DEDUP_REMOVED lines=18> */
.L_x_2063:
[----:B------:R-:W-:Y:S05]  /*291c0*/  BSYNC B0 ;  /* 0x0000000000007941 */ /* 0x000fea0003800000 */
.L_x_1748:
[----:B------:R-:W4:Y:S04]  /*291d0*/  LDL.LU R2, [R1+0x4c] ;  /* 0x00004c0001027983 */ /* 0x000f280000300800 */
[----:B0-2---:R-:W2:Y:S01]  /*291e0*/  LDL R3, [R1+0x2c] ;  /* 0x00002c0001037983 */ /* 0x005ea20000100800 */
[----:B----4-:R-:W-:-:S05]  /*291f0*/  VIADD R2, R2, 0xfffffffe ;  /* 0xfffffffe02027836 */ /* 0x010fca0000000000 */
[----:B--2---:R-:W-:-:S13]  /*29200*/  ISETP.GE.AND P0, PT, R2, R3, PT ;  /* 0x000000030200720c */ /* 0x004fda0003f06270 */
[----:B------:R-:W-:Y:S05]  /*29210*/  @!P0 BRA `(.L_x_1750) ;  /* 0x0000001000448947 */ /* 0x000fea0003800000 */
[----:B---3--:R0:W5:Y:S04]  /*29220*/  LDL.LU R0, [R1+0x14] ;  /* 0x0000140001007983 */ /* 0x0081680000300800 */
[----:B------:R0:W5:Y:S02]  /*29230*/  LDL.LU R3, [R1+0x20] ;  /* 0x0000200001037983 */ /* 0x0001640000300800 */
.L_x_1772:
        /* <DEDUP_REMOVED lines=36> */
.L_x_1753:
[----:B--2---:R-:W-:Y:S01]  /*29480*/  LEA R6, R10, R18, 0x3 ;  /* 0x000000120a067211 */ /* 0x004fe200078e18ff */
[----:B------:R-:W2:Y:S01]  /*29490*/  S2R R4, SR_TID.X ;  /* 0x0000000000047919 */ /* 0x000ea20000002100 */
[----:B------:R-:W-:Y:S01]  /*294a0*/  SHF.L.U32 R5, R9, 0x1f, RZ ;  /* 0x0000001f09057819 */ /* 0x000fe200000006ff */
[----:B------:R-:W-:Y:S03]  /*294b0*/  BSSY B1, `(.L_x_1754) ;  /* 0x0000005000017945 */ /* 0x000fe60003800000 */
[----:B------:R-:W3:Y:S01]  /*294c0*/  SYNCS.PHASECHK.TRANS64.TRYWAIT P0, [R6+URZ+0x28480], R5 ;  /* 0x02848005060075a7 */ /* 0x000ee2000800017f */
[----:B--2---:R-:W-:-:S04]  /*294d0*/  LOP3.LUT R4, R4, 0x7f, RZ, 0xc0, !PT ;  /* 0x0000007f04047812 */ /* 0x004fc800078ec0ff */
[----:B------:R-:W-:Y:S01]  /*294e0*/  ISETP.NE.AND P1, PT, R4, RZ, PT ;  /* 0x000000ff0400720c */ /* 0x000fe20003f25270 */
[----:B---3--:R-:W-:-:S12]  /*294f0*/  @!P0 BRA `(.L_x_1755) ;  /* 0x0000009800488947 */ /* 0x008fd80003800000 */
.L_x_2064:
[----:B------:R-:W-:Y:S05]  /*29500*/  BSYNC B1 ;  /* 0x0000000000017941 */ /* 0x000fea0003800000 */
.L_x_1754:
        /* <DEDUP_REMOVED lines=9> */
.L_x_1757:
[----:B------:R-:W-:Y:S05]  /*295a0*/  BSYNC B1 ;  /* 0x0000000000017941 */ /* 0x000fea0003800000 */
.L_x_1756:
        /* <DEDUP_REMOVED lines=9> */
[----:B---3--:R-:W-:-:S02]  /*29640*/  IMAD R4, R4, 0x4000, R18 ;  /* 0x0000400004047824 */ /* 0x008fc400078e0212 */
[----:B----4-:R-:W-:Y:S02]  /*29650*/  IMAD R8, R8, 0x40, R7 ;  /* 0x0000004008087824 */ /* 0x010fe400078e0207 */
[----:B------:R-:W-:Y:S02]  /*29660*/  VIADD R7, R6, 0x28470 ;  /* 0x0002847006077836 */ /* 0x000fe40000000000 */
[----:B-1----:R-:W-:-:S07]  /*29670*/  VIADD R9, R4, 0x10000 ;  /* 0x0001000004097836 */ /* 0x002fce0000000000 */
.L_x_1758:
        /* <DEDUP_REMOVED lines=16> */
.L_x_1759:
        /* <DEDUP_REMOVED lines=13> */
.L_x_2065:
[----:B------:R-:W-:Y:S05]  /*29850*/  BSYNC B1 ;  /* 0x0000000000017941 */ /* 0x000fea0003800000 */
.L_x_1760:
        /* <DEDUP_REMOVED lines=11> */
.L_x_1763:
[----:B------:R-:W-:Y:S05]  /*29910*/  BSYNC B1 ;  /* 0x0000000000017941 */ /* 0x000fea0003800000 */
.L_x_1762:
        /* <DEDUP_REMOVED lines=8> */
.L_x_1764:
        /* <DEDUP_REMOVED lines=15> */
.L_x_1765:
        /* <DEDUP_REMOVED lines=10> */
.L_x_1752:
[----:B------:R-:W-:Y:S05]  /*29b30*/  BSYNC B0 ;  /* 0x0000000000007941 */ /* 0x000fea0003800000 */
.L_x_1751:
[----:B------:R-:W-:-:S06]  /*29b40*/  UISETP.NE.AND UP0, UPT, UR36, 0x3, UPT ;  /* 0x000000032400788c */ /* 0x000fcc000bf05270 */
[----:B------:R-:W-:-:S13]  /*29b50*/  PLOP3.LUT P0, PT, PT, PT, UP0, 0x80, 0x0 ;  /* 0x000000000000781c */ /* 0x000fda0003f0f008 */
[----:B------:R-:W-:Y:S05]  /*29b60*/  @!P0 BRA `(.L_x_1766) ;  /* 0x0000000000048947 */ /* 0x000fea0003800000 */
[----:B------:R-:W-:Y:S01]  /*29b70*/  BPT.TRAP 0x1 ;  /* 0x000000040000795c */ /* 0x000fe20000300000 */
.L_x_1766:
        /* <DEDUP_REMOVED lines=8> */
.L_x_2066:
[----:B------:R-:W-:Y:S05]  /*29c00*/  BSYNC B0 ;  /* 0x0000000000007941 */ /* 0x000fea0003800000 */
.L_x_1767:
[----:B------:R-:W-:Y:S05]  /*29c10*/  @!P1 BRA `(.L_x_1769) ;  /* 0x0000000000049947 */ /* 0x000fea0003800000 */
[----:B------:R-:W-:Y:S01]  /*29c20*/  BPT.TRAP 0x1 ;  /* 0x000000040000795c */ /* 0x000fe20000300000 */
.L_x_1769:
[----:B------:R-:W-:Y:S01]  /*29c30*/  SHF.L.U32 R3, R3, 0x1f, RZ ;  /* 0x0000001f03037819 */ /* 0x000fe200000006ff */
[----:B------:R-:W-:-:S03]  /*29c40*/  IMAD.SHL.U32 R0, R0, 0x4000, RZ ;  /* 0x0000400000007824 */ /* 0x000fc600078e00ff */
[----:B------:R-:W3:Y:S02]  /*29c50*/  SYNCS.PHASECHK.TRANS64.TRYWAIT P0, [R20+URZ+0x28460], R3 ;  /* 0x02846003140075a7 */ /* 0x000ee4000800017f */
[----:B---3--:R-:W-:Y:S05]  /*29c60*/  @!P0 BRA `(.L_x_1770) ;  /* 0x0000009000a88947 */ /* 0x008fea0003800000 */
.L_x_2067:
[----:B------:R-:W3:Y:S04]  /*29c70*/  LDL R13, [R1+0x18] ;  /* 0x00001800010d7983 */ /* 0x000ee80000100800 */
[----:B------:R-:W4:Y:S04]  /*29c80*/  LDL R12, [R1+0x38] ;  /* 0x00003800010c7983 */ /* 0x000f280000100800 */
[----:B------:R-:W5:Y:S01]  /*29c90*/  LDL R14, [R1+0x10] ;  /* 0x00001000010e7983 */ /* 0x000f620000100800 */
[----:B------:R-:W-:Y:S05]  /*29ca0*/  WARPSYNC.ALL ;  /* 0x0000000000007948 */ /* 0x000fea0003800000 */
[C---:B------:R-:W-:Y:S01]  /*29cb0*/  VIADD R21, R0.reuse, 0x1000 ;  /* 0x0000100000157836 */ /* 0x040fe20000000000 */
[----:B---3--:R-:W-:-:S05]  /*29cc0*/  LOP3.LUT R3, R0, R13, RZ, 0xfc, !PT ;  /* 0x0000000d00037212 */ /* 0x008fca00078efcff */
[----:B------:R-:W-:-:S05]  /*29cd0*/  IMAD.IADD R3, R18, 0x1, R3 ;  /* 0x0000000112037824 */ /* 0x000fca00078e0203 */
[----:B--2---:R4:W2:Y:S02]  /*29ce0*/  LDSM.16.MT88.4 R4, [R3+0x10000] ;  /* 0x010000000304783b */ /* 0x0048a40000004200 */
[----:B----4-:R-:W-:Y:S02]  /*29cf0*/  IADD3 R3, R18, R12, R0 ;  /* 0x0000000c12037210 */ /* 0x010fe40007ffe000 */
[----:B-----5:R-:W-:Y:S02]  /*29d00*/  LOP3.LUT R12, R0, R14, RZ, 0xfc, !PT ;  /* 0x0000000e000c7212 */ /* 0x020fe400078efcff */
[C-C-:B--2---:R-:W-:Y:S02]  /*29d10*/  PRMT R8, R4.reuse, 0x6420, R5.reuse ;  /* 0x0000642004087816 */ /* 0x144fe40000000005 */
[----:B-1----:R-:W-:Y:S02]  /*29d20*/  PRMT R9, R4, 0x7531, R5 ;  /* 0x0000753104097816 */ /* 0x002fe40000000005 */
[----:B------:R-:W-:-:S02]  /*29d30*/  PRMT R10, R6, 0x6420, R7 ;  /* 0x00006420060a7816 */ /* 0x000fc40000000007 */
[----:B------:R-:W-:Y:S02]  /*29d40*/  PRMT R11, R6, 0x7531, R7 ;  /* 0x00007531060b7816 */ /* 0x000fe40000000007 */
[----:B------:R-:W1:Y:S01]  /*29d50*/  LDSM.16.MT88.4 R4, [R3+0x10000] ;  /* 0x010000000304783b */ /* 0x000e620000004200 */
[----:B------:R-:W-:-:S05]  /*29d60*/  IMAD.IADD R12, R19, 0x1, R12 ;  /* 0x00000001130c7824 */ /* 0x000fca00078e020c */
[----:B------:R1:W-:Y:S02]  /*29d70*/  STSM.16.M88.4 [R12], R8 ;  /* 0x000000080c007844 */ /* 0x0003e40000000200 */
[C-C-:B-1----:R-:W-:Y:S02]  /*29d80*/  PRMT R8, R4.reuse, 0x6420, R5.reuse ;  /* 0x0000642004087816 */ /* 0x142fe40000000005 */
[----:B------:R-:W-:Y:S02]  /*29d90*/  PRMT R9, R4, 0x7531, R5 ;  /* 0x0000753104097816 */ /* 0x000fe40000000005 */
[----:B------:R-:W-:Y:S02]  /*29da0*/  LOP3.LUT R4, R21, R14, RZ, 0xfc, !PT ;  /* 0x0000000e15047212 */ /* 0x000fe400078efcff */
[C-C-:B------:R-:W-:Y:S02]  /*29db0*/  PRMT R10, R6.reuse, 0x6420, R7.reuse ;  /* 0x00006420060a7816 */ /* 0x140fe40000000007 */
[----:B------:R-:W-:Y:S01]  /*29dc0*/  PRMT R11, R6, 0x7531, R7 ;  /* 0x00007531060b7816 */ /* 0x000fe20000000007 */
[----:B------:R-:W-:-:S05]  /*29dd0*/  IMAD.IADD R4, R19, 0x1, R4 ;  /* 0x0000000113047824 */ /* 0x000fca00078e0204 */
[----:B------:R1:W-:Y:S02]  /*29de0*/  STSM.16.M88.4 [R4], R8 ;  /* 0x0000000804007844 */ /* 0x0003e40000000200 */
[----:B-1----:R-:W-:Y:S02]  /*29df0*/  IMAD.MOV.U32 R11, RZ, RZ, R13 ;  /* 0x000000ffff0b7224 */ /* 0x002fe400078e000d */
[----:B------:R-:W-:-:S05]  /*29e00*/  VIADD R8, R0, 0x2000 ;  /* 0x0000200000087836 */ /* 0x000fca0000000000 */
[----:B------:R-:W-:-:S05]  /*29e10*/  LOP3.LUT R4, R8, R11, RZ, 0xfc, !PT ;  /* 0x0000000b08047212 */ /* 0x000fca00078efcff */
[----:B------:R-:W-:-:S06]  /*29e20*/  IMAD.IADD R4, R18, 0x1, R4 ;  /* 0x0000000112047824 */ /* 0x000fcc00078e0204 */
[----:B------:R-:W1:Y:S01]  /*29e30*/  LDSM.16.MT88.4 R4, [R4+0x10000] ;  /* 0x010000000404783b */ /* 0x000e620000004200 */
[----:B------:R-:W-:-:S05]  /*29e40*/  IMAD.MOV.U32 R10, RZ, RZ, R14 ;  /* 0x000000ffff0a7224 */ /* 0x000fca00078e000e */
[----:B------:R-:W-:Y:S02]  /*29e50*/  LOP3.LUT R8, R8, R10, RZ, 0xfc, !PT ;  /* 0x0000000a08087212 */ /* 0x000fe400078efcff */
[C-C-:B-1----:R-:W-:Y:S02]  /*29e60*/  PRMT R12, R4.reuse, 0x6420, R5.reuse ;  /* 0x00006420040c7816 */ /* 0x142fe40000000005 */
[----:B------:R-:W-:Y:S02]  /*29e70*/  PRMT R13, R4, 0x7531, R5 ;  /* 0x00007531040d7816 */ /* 0x000fe40000000005 */
[C-C-:B------:R-:W-:Y:S02]  /*29e80*/  PRMT R14, R6.reuse, 0x6420, R7.reuse ;  /* 0x00006420060e7816 */ /* 0x140fe40000000007 */
[----:B------:R-:W-:Y:S02]  /*29e90*/  PRMT R15, R6, 0x7531, R7 ;  /* 0x00007531060f7816 */ /* 0x000fe40000000007 */
[----:B------:R-:W1:Y:S01]  /*29ea0*/  LDSM.16.MT88.4 R4, [R3+0x12000] ;  /* 0x012000000304783b */ /* 0x000e620000004200 */
[----:B------:R-:W-:-:S05]  /*29eb0*/  IMAD.IADD R8, R19, 0x1, R8 ;  /* 0x0000000113087824 */ /* 0x000fca00078e0208 */
[----:B------:R2:W-:Y:S02]  /*29ec0*/  STSM.16.M88.4 [R8], R12 ;  /* 0x0000000c08007844 */ /* 0x0005e40000000200 */
[----:B--2---:R-:W-:Y:S02]  /*29ed0*/  IMAD.MOV.U32 R13, RZ, RZ, R10 ;  /* 0x000000ffff0d7224 */ /* 0x004fe400078e000a */
[----:B------:R-:W-:Y:S02]  /*29ee0*/  VIADD R15, R0, 0x3000 ;  /* 0x00003000000f7836 */ /* 0x000fe40000000000 */
[----:B------:R-:W-:Y:S01]  /*29ef0*/  IMAD.MOV.U32 R14, RZ, RZ, R11 ;  /* 0x000000ffff0e7224 */ /* 0x000fe200078e000b */
[C-C-:B-1----:R-:W-:Y:S02]  /*29f00*/  PRMT R8, R4.reuse, 0x6420, R5.reuse ;  /* 0x0000642004087816 */ /* 0x142fe40000000005 */
[----:B------:R-:W-:Y:S02]  /*29f10*/  PRMT R9, R4, 0x7531, R5 ;  /* 0x0000753104097816 */ /* 0x000fe40000000005 */
[----:B------:R-:W-:-:S02]  /*29f20*/  LOP3.LUT R4, R15, R13, RZ, 0xfc, !PT ;  /* 0x0000000d0f047212 */ /* 0x000fc400078efcff */
[C-C-:B------:R-:W-:Y:S02]  /*29f30*/  PRMT R10, R6.reuse, 0x6420, R7.reuse ;  /* 0x00006420060a7816 */ /* 0x140fe40000000007 */
[----:B------:R-:W-:Y:S02]  /*29f40*/  PRMT R11, R6, 0x7531, R7 ;  /* 0x00007531060b7816 */ /* 0x000fe40000000007 */
[----:B------:R-:W-:-:S05]  /*29f50*/  IADD3 R4, R19, R4, RZ ;  /* 0x0000000413047210 */ /* 0x000fca0007ffe0ff */
[----:B------:R1:W-:Y:S04]  /*29f60*/  STSM.16.M88.4 [R4], R8 ;  /* 0x0000000804007844 */ /* 0x0003e80000000200 */
[----:B-1----:R-:W2:Y:S01]  /*29f70*/  LDL R8, [R1+0x40] ;  /* 0x0000400001087983 */ /* 0x002ea20000100800 */
[----:B------:R-:W-:-:S05]  /*29f80*/  IMAD.MOV.U32 R10, RZ, RZ, R14 ;  /* 0x000000ffff0a7224 */ /* 0x000fca00078e000e */
[----:B------:R-:W-:-:S05]  /*29f90*/  LOP3.LUT R21, R21, R10, RZ, 0xfc, !PT ;  /* 0x0000000a15157212 */ /* 0x000fca00078efcff */
[----:B------:R-:W-:-:S06]  /*29fa0*/  IMAD.IADD R4, R18, 0x1, R21 ;  /* 0x0000000112047824 */ /* 0x000fcc00078e0215 */
[----:B------:R-:W1:Y:S01]  /*29fb0*/  LDSM.16.MT88.4 R4, [R4+0x10000] ;  /* 0x010000000404783b */ /* 0x000e620000004200 */
[----:B------:R-:W-:Y:S02]  /*29fc0*/  IMAD.MOV.U32 R9, RZ, RZ, R13 ;  /* 0x000000ffff097224 */ /* 0x000fe400078e000d */
[----:B------:R-:W-:Y:S01]  /*29fd0*/  IMAD.MOV.U32 R11, RZ, RZ, R15 ;  /* 0x000000ffff0b7224 */ /* 0x000fe200078e000f */
[C-C-:B-1----:R-:W-:Y:S02]  /*29fe0*/  PRMT R12, R4.reuse, 0x6420, R5.reuse ;  /* 0x00006420040c7816 */ /* 0x142fe40000000005 */
[----:B------:R-:W-:Y:S02]  /*29ff0*/  PRMT R13, R4, 0x7531, R5 ;  /* 0x00007531040d7816 */ /* 0x000fe40000000005 */
[C-C-:B------:R-:W-:Y:S02]  /*2a000*/  PRMT R14, R6.reuse, 0x6420, R7.reuse ;  /* 0x00006420060e7816 */ /* 0x140fe40000000007 */
[----:B------:R-:W-:-:S02]  /*2a010*/  PRMT R15, R6, 0x7531, R7 ;  /* 0x00007531060f7816 */ /* 0x000fc40000000007 */
[----:B------:R-:W1:Y:S01]  /*2a020*/  LDSM.16.MT88.4 R4, [R3+0x11000] ;  /* 0x011000000304783b */ /* 0x000e620000004200 */
[----:B--2---:R-:W-:-:S05]  /*2a030*/  IMAD.IADD R0, R8, 0x1, R0 ;  /* 0x0000000108007824 */ /* 0x004fca00078e0200 */
[----:B------:R-:W-:-:S05]  /*2a040*/  IADD3 R21, R19, R0, R9 ;  /* 0x0000000013157210 */ /* 0x000fca0007ffe009 */
[----:B------:R2:W-:Y:S04]  /*2a050*/  STSM.16.M88.4 [R21], R12 ;  /* 0x0000000c15007844 */ /* 0x0005e80000000200 */
[----:B--2---:R-:W2:Y:S01]  /*2a060*/  LDL R13, [R1+0x3c] ;  /* 0x00003c00010d7983 */ /* 0x004ea20000100800 */
[----:B------:R-:W-:Y:S02]  /*2a070*/  IMAD.MOV.U32 R14, RZ, RZ, R10 ;  /* 0x000000ffff0e7224 */ /* 0x000fe400078e000a */
[----:B------:R-:W-:Y:S01]  /*2a080*/  IMAD.MOV.U32 R15, RZ, RZ, R11 ;  /* 0x000000ffff0f7224 */ /* 0x000fe200078e000b */
[C-C-:B-1----:R-:W-:Y:S02]  /*2a090*/  PRMT R8, R4.reuse, 0x6420, R5.reuse ;  /* 0x0000642004087816 */ /* 0x142fe40000000005 */
[----:B------:R-:W-:-:S02]  /*2a0a0*/  PRMT R9, R4, 0x7531, R5 ;  /* 0x0000753104097816 */ /* 0x000fc40000000005 */
[----:B------:R-:W-:Y:S02]  /*2a0b0*/  LOP3.LUT R4, R15, R14, RZ, 0xfc, !PT ;  /* 0x0000000e0f047212 */ /* 0x000fe400078efcff */
[C-C-:B------:R-:W-:Y:S02]  /*2a0c0*/  PRMT R10, R6.reuse, 0x6420, R7.reuse ;  /* 0x00006420060a7816 */ /* 0x140fe40000000007 */
[----:B------:R-:W-:Y:S01]  /*2a0d0*/  PRMT R11, R6, 0x7531, R7 ;  /* 0x00007531060b7816 */ /* 0x000fe20000000007 */
[----:B------:R-:W-:Y:S01]  /*2a0e0*/  IMAD.IADD R4, R18, 0x1, R4 ;  /* 0x0000000112047824 */ /* 0x000fe200078e0204 */
[----:B--2---:R-:W-:-:S05]  /*2a0f0*/  IADD3 R0, R19, R13, R0 ;  /* 0x0000000d13007210 */ /* 0x004fca0007ffe000 */
[----:B------:R-:W-:Y:S04]  /*2a100*/  STSM.16.M88.4 [R0], R8 ;  /* 0x0000000800007844 */ /* 0x000fe80000000200 */
[----:B------:R-:W1:Y:S02]  /*2a110*/  LDSM.16.MT88.4 R4, [R4+0x10000] ;  /* 0x010000000404783b */ /* 0x000e640000004200 */
[C-C-:B-1----:R-:W-:Y:S02]  /*2a120*/  PRMT R12, R4.reuse, 0x6420, R5.reuse ;  /* 0x00006420040c7816 */ /* 0x142fe40000000005 */
[----:B------:R-:W-:Y:S02]  /*2a130*/  PRMT R13, R4, 0x7531, R5 ;  /* 0x00007531040d7816 */ /* 0x000fe40000000005 */
[----:B------:R-:W-:-:S02]  /*2a140*/  PRMT R14, R6, 0x6420, R7 ;  /* 0x00006420060e7816 */ /* 0x000fc40000000007 */
[----:B------:R-:W-:Y:S02]  /*2a150*/  PRMT R15, R6, 0x7531, R7 ;  /* 0x00007531060f7816 */ /* 0x000fe40000000007 */
[----:B------:R-:W1:Y:S04]  /*2a160*/  LDSM.16.MT88.4 R4, [R3+0x13000] ;  /* 0x013000000304783b */ /* 0x000e680000004200 */
[----:B------:R2:W-:Y:S01]  /*2a170*/  STSM.16.M88.4 [R21+0x2000], R12 ;  /* 0x0020000c15007844 */ /* 0x0005e20000000200 */
[C-C-:B-1----:R-:W-:Y:S02]  /*2a180*/  PRMT R8, R4.reuse, 0x6420, R5.reuse ;  /* 0x0000642004087816 */ /* 0x142fe40000000005 */
        /* <DEDUP_REMOVED lines=12> */
.L_x_1771:
[----:B--2---:R-:W2:Y:S01]  /*2a250*/  S2R R0, SR_TID.X ;  /* 0x0000000000007919 */ /* 0x004ea20000002100 */
[----:B-1----:R1:W-:Y:S01]  /*2a260*/  SYNCS.ARRIVE.TRANS64.A1T0 RZ, [R20+URZ+0x28450], RZ ;  /* 0x028450ff14ff79a7 */ /* 0x0023e2000810003f */
[----:B--2---:R-:W-:Y:S02]  /*2a270*/  LOP3.LUT R3, R0, 0x7f, RZ, 0xc0, !PT ;  /* 0x0000007f00037812 */ /* 0x004fe400078ec0ff */
[----:B------:R-:W2:Y:S01]  /*2a280*/  LDL R0, [R1+0x2c] ;  /* 0x00002c0001007983 */ /* 0x000ea20000100800 */
[----:B------:R-:W-:Y:S01]  /*2a290*/  BAR.SYNC.DEFER_BLOCKING 0x2, 0x80 ;  /* 0x0082000000007b1d */ /* 0x000fe20000010000 */
[----:B------:R-:W-:-:S05]  /*2a2a0*/  ISETP.NE.AND P0, PT, R3, RZ, PT ;  /* 0x000000ff0300720c */ /* 0x000fca0003f05270 */
[----:B------:R4:W5:Y:S08]  /*2a2b0*/  LDL R3, [R1+0x20] ;  /* 0x0000200001037983 */ /* 0x0009700000100800 */
[----:B-1----:R-:W-:-:S05]  /*2a2c0*/  @!P0 VIADD R20, R20, 0x28480 ;  /* 0x0002848014148836 */ /* 0x002fca0000000000 */
[----:B------:R-:W-:-:S04]  /*2a2d0*/  @!P0 PRMT R20, RZ, 0x654, R20 ;  /* 0x00000654ff148816 */ /* 0x000fc80000000014 */
[----:B------:R4:W-:Y:S01]  /*2a2e0*/  @!P0 SYNCS.ARRIVE.TRANS64.RED.A1T0 RZ, [R20+URZ], RZ ;  /* 0x000000ff14ff89a7 */ /* 0x0009e2000810043f */
[C---:B--2---:R-:W-:Y:S01]  /*2a2f0*/  ISETP.GT.AND P0, PT, R2.reuse, R0, PT ;  /* 0x000000000200720c */ /* 0x044fe20003f04270 */
[----:B------:R-:W-:Y:S01]  /*2a300*/  VIADD R2, R2, 0xffffffff ;  /* 0xffffffff02027836 */ /* 0x000fe20000000000 */
[----:B------:R4:W5:Y:S11]  /*2a310*/  LDL R0, [R1+0x14] ;  /* 0x0000140001007983 */ /* 0x0009760000100800 */
[----:B----4-:R-:W-:Y:S05]  /*2a320*/  @P0 BRA `(.L_x_1772) ;  /* 0xffffffec00c40947 */ /* 0x010fea000383ffff */
.L_x_1750:
        /* <DEDUP_REMOVED lines=18> */
.L_x_1774:
[----:B------:R-:W-:Y:S05]  /*2a450*/  BSYNC B0 ;  /* 0x0000000000007941 */ /* 0x000fea0003800000 */
.L_x_1773:
[----:B------:R-:W-:-:S06]  /*2a460*/  UISETP.NE.AND UP0, UPT, UR36, 0x3, UPT ;  /* 0x000000032400788c */ /* 0x000fcc000bf05270 */
[----:B------:R-:W-:-:S13]  /*2a470*/  PLOP3.LUT P1, PT, PT, PT, UP0, 0x80, 0x0 ;  /* 0x000000000000781c */ /* 0x000fda0003f2f008 */
[----:B------:R-:W-:Y:S05]  /*2a480*/  @!P1 BRA `(.L_x_1775) ;  /* 0x0000000000049947 */ /* 0x000fea0003800000 */
[----:B------:R-:W-:Y:S01]  /*2a490*/  BPT.TRAP 0x1 ;  /* 0x000000040000795c */ /* 0x000fe20000300000 */
.L_x_1775:
[----:B------:R-:W4:Y:S04]  /*2a4a0*/  LDL R2, [R1+0x20] ;  /* 0x0000200001027983 */ /* 0x000f280000100800 */
[----:B-----5:R-:W4:Y:S01]  /*2a4b0*/  LDL R3, [R1+0x14] ;  /* 0x0000140001037983 */ /* 0x020f220000100800 */
[----:B--23--:R-:W-:Y:S01]  /*2a4c0*/  IMAD.U32 R0, RZ, RZ, UR38 ;  /* 0x00000026ff007e24 */ /* 0x00cfe2000f8e00ff */
[----:B------:R-:W-:Y:S04]  /*2a4d0*/  BSSY B0, `(.L_x_1776) ;  /* 0x0000007000007945 */ /* 0x000fe80003800000 */
[----:B------:R-:W-:-:S02]  /*2a4e0*/  ISETP.NE.AND P2, PT, R0, 0x3, PT ;  /* 0x000000030000780c */ /* 0x000fc40003f45270 */
[----:B----4-:R-:W-:-:S04]  /*2a4f0*/  LOP3.LUT R2, R2, 0x1, RZ, 0x3c, !PT ;  /* 0x0000000102027812 */ /* 0x010fc800078e3cff */
[----:B------:R-:W-:Y:S01]  /*2a500*/  SHF.L.U32 R2, R2, 0x1f, RZ ;  /* 0x0000001f02027819 */ /* 0x000fe200000006ff */
[----:B------:R-:W-:-:S04]  /*2a510*/  IMAD R0, R3, 0x8, R18 ;  /* 0x0000000803007824 */ /* 0x000fc800078e0212 */
[----:B------:R-:W2:Y:S02]  /*2a520*/  SYNCS.PHASECHK.TRANS64.TRYWAIT P1, [R0+URZ+0x28470], R2 ;  /* 0x02847002000075a7 */ /* 0x000ea4000802017f */
[----:B--2---:R-:W-:Y:S05]  /*2a530*/  @!P1 BRA `(.L_x_1777) ;  /* 0x0000008800889947 */ /* 0x004fea0003800000 */
.L_x_2068:
[----:B------:R-:W-:Y:S05]  /*2a540*/  BSYNC B0 ;  /* 0x0000000000007941 */ /* 0x000fea0003800000 */
.L_x_1776:
[----:B------:R-:W-:Y:S05]  /*2a550*/  @!P2 BRA `(.L_x_1778) ;  /* 0x000000000004a947 */ /* 0x000fea0003800000 */
[----:B------:R-:W-:Y:S01]  /*2a560*/  BPT.TRAP 0x1 ;  /* 0x000000040000795c */ /* 0x000fe20000300000 */
.L_x_1778:
[----:B--2---:R-:W2:Y:S02]  /*2a570*/  LDL R2, [R1+0x20] ;  /* 0x0000200001027983 */ /* 0x004ea40000100800 */
[----:B--2---:R-:W-:-:S04]  /*2a580*/  SHF.L.U32 R2, R2, 0x1f, RZ ;  /* 0x0000001f02027819 */ /* 0x004fc800000006ff */
[----:B------:R-:W2:Y:S02]  /*2a590*/  SYNCS.PHASECHK.TRANS64.TRYWAIT P1, [R0+URZ+0x28460], R2 ;  /* 0x02846002000075a7 */ /* 0x000ea4000802017f */
[----:B--2---:R-:W-:Y:S05]  /*2a5a0*/  @!P1 BRA `(.L_x_1779) ;  /* 0x0000008800809947 */ /* 0x004fea0003800000 */
.L_x_2069:
[----:B------:R-:W3:Y:S04]  /*2a5b0*/  LDL R12, [R1+0x38] ;  /* 0x00003800010c7983 */ /* 0x000ee80000100800 */
[----:B------:R2:W-:Y:S04]  /*2a5c0*/  STL [R1+0xb0], R0 ;  /* 0x0000b00001007387 */ /* 0x0005e80000100800 */
[----:B------:R-:W4:Y:S04]  /*2a5d0*/  LDL R17, [R1+0x14] ;  /* 0x0000140001117983 */ /* 0x000f280000100800 */
[----:B--2---:R-:W2:Y:S01]  /*2a5e0*/  LDL R0, [R1+0x18] ;  /* 0x0000180001007983 */ /* 0x004ea20000100800 */
[----:B------:R-:W-:Y:S05]  /*2a5f0*/  WARPSYNC.ALL ;  /* 0x0000000000007948 */ /* 0x000fea0003800000 */
[----:B----4-:R-:W-:Y:S01]  /*2a600*/  IMAD.SHL.U32 R3, R17, 0x4000, RZ ;  /* 0x0000400011037824 */ /* 0x010fe200078e00ff */
[----:B------:R4:W-:Y:S04]  /*2a610*/  STL [R1+0xb4], R17 ;  /* 0x0000b41101007387 */ /* 0x0009e80000100800 */
[----:B----4-:R-:W4:Y:S01]  /*2a620*/  LDL R17, [R1+0x10] ;  /* 0x0000100001117983 */ /* 0x010f220000100800 */
[----:B--2---:R-:W-:-:S05]  /*2a630*/  LOP3.LUT R2, R3, R0, RZ, 0xfc, !PT ;  /* 0x0000000003027212 */ /* 0x004fca00078efcff */
[----:B------:R-:W-:-:S05]  /*2a640*/  IMAD.IADD R2, R18, 0x1, R2 ;  /* 0x0000000112027824 */ /* 0x000fca00078e0202 */
[----:B-1----:R3:W1:Y:S02]  /*2a650*/  LDSM.16.MT88.4 R4, [R2+0x10000] ;  /* 0x010000000204783b */ /* 0x0026640000004200 */
[----:B---3--:R-:W-:Y:S02]  /*2a660*/  IADD3 R2, R18, R12, R3 ;  /* 0x0000000c12027210 */ /* 0x008fe40007ffe003 */
[C-C-:B-1----:R-:W-:Y:S02]  /*2a670*/  PRMT R8, R4.reuse, 0x6420, R5.reuse ;  /* 0x0000642004087816 */ /* 0x142fe40000000005 */
[----:B------:R-:W-:Y:S02]  /*2a680*/  PRMT R9, R4, 0x7531, R5 ;  /* 0x0000753104097816 */ /* 0x000fe40000000005 */
[C-C-:B------:R-:W-:Y:S02]  /*2a690*/  PRMT R10, R6.reuse, 0x6420, R7.reuse ;  /* 0x00006420060a7816 */ /* 0x140fe40000000007 */
[----:B------:R-:W-:-:S02]  /*2a6a0*/  PRMT R11, R6, 0x7531, R7 ;  /* 0x00007531060b7816 */ /* 0x000fc40000000007 */
[----:B------:R-:W1:Y:S01]  /*2a6b0*/  LDSM.16.MT88.4 R4, [R2+0x10000] ;  /* 0x010000000204783b */ /* 0x000e620000004200 */
[C---:B------:R-:W-:Y:S01]  /*2a6c0*/  VIADD R16, R3.reuse, 0x1000 ;  /* 0x0000100003107836 */ /* 0x040fe20000000000 */
[----:B----4-:R-:W-:-:S05]  /*2a6d0*/  LOP3.LUT R12, R3, R17, RZ, 0xfc, !PT ;  /* 0x00000011030c7212 */ /* 0x010fca00078efcff */
        /* <DEDUP_REMOVED lines=9> */
[----:B-1----:R-:W-:-:S05]  /*2a770*/  VIADD R8, R3, 0x2000 ;  /* 0x0000200003087836 */ /* 0x002fca0000000000 */
[----:B------:R-:W-:-:S05]  /*2a780*/  LOP3.LUT R4, R8, R0, RZ, 0xfc, !PT ;  /* 0x0000000008047212 */ /* 0x000fca00078efcff */
[----:B------:R-:W-:-:S06]  /*2a790*/  IMAD.IADD R4, R18, 0x1, R4 ;  /* 0x0000000112047824 */ /* 0x000fcc00078e0204 */
[----:B------:R-:W1:Y:S01]  /*2a7a0*/  LDSM.16.MT88.4 R4, [R4+0x10000] ;  /* 0x010000000404783b */ /* 0x000e620000004200 */
[----:B------:R-:W-:-:S05]  /*2a7b0*/  LOP3.LUT R8, R8, R17, RZ, 0xfc, !PT ;  /* 0x0000001108087212 */ /* 0x000fca00078efcff */
[----:B------:R-:W-:Y:S01]  /*2a7c0*/  IMAD.IADD R8, R19, 0x1, R8 ;  /* 0x0000000113087824 */ /* 0x000fe200078e0208 */
[C-C-:B-1----:R-:W-:Y:S02]  /*2a7d0*/  PRMT R12, R4.reuse, 0x6420, R5.reuse ;  /* 0x00006420040c7816 */ /* 0x142fe40000000005 */
[----:B------:R-:W-:Y:S02]  /*2a7e0*/  PRMT R13, R4, 0x7531, R5 ;  /* 0x00007531040d7816 */ /* 0x000fe40000000005 */
[C-C-:B------:R-:W-:Y:S02]  /*2a7f0*/  PRMT R14, R6.reuse, 0x6420, R7.reuse ;  /* 0x00006420060e7816 */ /* 0x140fe40000000007 */
[----:B------:R-:W-:Y:S02]  /*2a800*/  PRMT R15, R6, 0x7531, R7 ;  /* 0x00007531060f7816 */ /* 0x000fe40000000007 */
[----:B------:R-:W1:Y:S04]  /*2a810*/  LDSM.16.MT88.4 R4, [R2+0x12000] ;  /* 0x012000000204783b */ /* 0x000e680000004200 */
[----:B------:R2:W-:Y:S04]  /*2a820*/  STSM.16.M88.4 [R8], R12 ;  /* 0x0000000c08007844 */ /* 0x0005e80000000200 */
[----:B--2---:R-:W2:Y:S04]  /*2a830*/  LDL R14, [R1+0x40] ;  /* 0x00004000010e7983 */ /* 0x004ea80000100800 */
[----:B------:R-:W3:Y:S01]  /*2a840*/  LDL R15, [R1+0x3c] ;  /* 0x00003c00010f7983 */ /* 0x000ee20000100800 */
[----:B------:R-:W-:Y:S01]  /*2a850*/  VIADD R12, R3, 0x3000 ;  /* 0x00003000030c7836 */ /* 0x000fe20000000000 */
[----:B-1----:R-:W-:-:S02]  /*2a860*/  PRMT R8, R4, 0x6420, R5 ;  /* 0x0000642004087816 */ /* 0x002fc40000000005 */
[----:B------:R-:W-:Y:S02]  /*2a870*/  PRMT R9, R4, 0x7531, R5 ;  /* 0x0000753104097816 */ /* 0x000fe40000000005 */
[----:B------:R-:W-:Y:S02]  /*2a880*/  LOP3.LUT R4, R12, R17, RZ, 0xfc, !PT ;  /* 0x000000110c047212 */ /* 0x000fe400078efcff */
[C-C-:B------:R-:W-:Y:S02]  /*2a890*/  PRMT R10, R6.reuse, 0x6420, R7.reuse ;  /* 0x00006420060a7816 */ /* 0x140fe40000000007 */
[----:B------:R-:W-:Y:S01]  /*2a8a0*/  PRMT R11, R6, 0x7531, R7 ;  /* 0x00007531060b7816 */ /* 0x000fe20000000007 */
[----:B------:R-:W-:-:S05]  /*2a8b0*/  IMAD.IADD R4, R19, 0x1, R4 ;  /* 0x0000000113047824 */ /* 0x000fca00078e0204 */
[----:B------:R1:W-:Y:S01]  /*2a8c0*/  STSM.16.M88.4 [R4], R8 ;  /* 0x0000000804007844 */ /* 0x0003e20000000200 */
[-C--:B------:R-:W-:Y:S02]  /*2a8d0*/  LOP3.LUT R16, R16, R0.reuse, RZ, 0xfc, !PT ;  /* 0x0000000010107212 */ /* 0x080fe400078efcff */
[----:B------:R-:W-:-:S03]  /*2a8e0*/  LOP3.LUT R12, R12, R0, RZ, 0xfc, !PT ;  /* 0x000000000c0c7212 */ /* 0x000fc600078efcff */
[----:B-1----:R-:W-:-:S06]  /*2a8f0*/  IMAD.IADD R4, R18, 0x1, R16 ;  /* 0x0000000112047824 */ /* 0x002fcc00078e0210 */
[----:B------:R-:W1:Y:S02]  /*2a900*/  LDSM.16.MT88.4 R4, [R4+0x10000] ;  /* 0x010000000404783b */ /* 0x000e640000004200 */
[----:B-1----:R-:W-:Y:S02]  /*2a910*/  PRMT R9, R4, 0x7531, R5 ;  /* 0x0000753104097816 */ /* 0x002fe40000000005 */
[C-C-:B------:R-:W-:Y:S02]  /*2a920*/  PRMT R10, R6.reuse, 0x6420, R7.reuse ;  /* 0x00006420060a7816 */ /* 0x140fe40000000007 */
[----:B------:R-:W-:Y:S01]  /*2a930*/  PRMT R11, R6, 0x7531, R7 ;  /* 0x00007531060b7816 */ /* 0x000fe20000000007 */
[----:B--2---:R-:W-:-:S05]  /*2a940*/  IMAD.IADD R8, R14, 0x1, R3 ;  /* 0x000000010e087824 */ /* 0x004fca00078e0203 */
[C---:B------:R-:W-:Y:S02]  /*2a950*/  IADD3 R3, R19.reuse, R8, R17 ;  /* 0x0000000813037210 */ /* 0x040fe40007ffe011 */
[----:B------:R1:W5:Y:S04]  /*2a960*/  LDL.LU R17, [R1+0xb4] ;  /* 0x0000b40001117983 */ /* 0x0003680000300800 */
[----:B------:R1:W5:Y:S01]  /*2a970*/  LDL.LU R0, [R1+0xb0] ;  /* 0x0000b00001007983 */ /* 0x0003620000300800 */
[----:B---3--:R-:W-:Y:S02]  /*2a980*/  IADD3 R19, R19, R15, R8 ;  /* 0x0000000f13137210 */ /* 0x008fe40007ffe008 */
[----:B------:R-:W-:Y:S02]  /*2a990*/  PRMT R8, R4, 0x6420, R5 ;  /* 0x0000642004087816 */ /* 0x000fe40000000005 */
[----:B------:R-:W2:Y:S04]  /*2a9a0*/  LDSM.16.MT88.4 R4, [R2+0x11000] ;  /* 0x011000000204783b */ /* 0x000ea80000004200 */
[----:B------:R2:W-:Y:S02]  /*2a9b0*/  STSM.16.M88.4 [R3], R8 ;  /* 0x0000000803007844 */ /* 0x0005e40000000200 */
[----:B--2---:R-:W-:-:S02]  /*2a9c0*/  PRMT R8, R4, 0x6420, R5 ;  /* 0x0000642004087816 */ /* 0x004fc40000000005 */
[----:B------:R-:W-:Y:S01]  /*2a9d0*/  PRMT R9, R4, 0x7531, R5 ;  /* 0x0000753104097816 */ /* 0x000fe20000000005 */
[----:B------:R-:W-:Y:S01]  /*2a9e0*/  IMAD.IADD R4, R18, 0x1, R12 ;  /* 0x0000000112047824 */ /* 0x000fe200078e020c */
[C-C-:B------:R-:W-:Y:S02]  /*2a9f0*/  PRMT R10, R6.reuse, 0x6420, R7.reuse ;  /* 0x00006420060a7816 */ /* 0x140fe40000000007 */
[----:B------:R-:W-:-:S05]  /*2aa00*/  PRMT R11, R6, 0x7531, R7 ;  /* 0x00007531060b7816 */ /* 0x000fca0000000007 */
[----:B------:R-:W-:Y:S04]  /*2aa10*/  STSM.16.M88.4 [R19], R8 ;  /* 0x0000000813007844 */ /* 0x000fe80000000200 */
        /* <DEDUP_REMOVED lines=20> */
.L_x_1780:
[----:B-1----:R-:W3:Y:S01]  /*2ab60*/  LDL.LU R3, [R1+0x20] ;  /* 0x0000200001037983 */ /* 0x002ee20000300800 */
[----:B--2--5:R1:W-:Y:S02]  /*2ab70*/  SYNCS.ARRIVE.TRANS64.A1T0 RZ, [R0+URZ+0x28450], RZ ;  /* 0x028450ff00ff79a7 */ /* 0x0243e4000810003f */
[----:B-1----:R-:W-:-:S05]  /*2ab80*/  @!P0 VIADD R0, R0, 0x28480 ;  /* 0x0002848000008836 */ /* 0x002fca0000000000 */
[----:B------:R-:W-:Y:S01]  /*2ab90*/  @!P0 PRMT R0, RZ, 0x654, R0 ;  /* 0x00000654ff008816 */ /* 0x000fe20000000000 */
[----:B------:R-:W-:Y:S06]  /*2aba0*/  BAR.SYNC.DEFER_BLOCKING 0x2, 0x80 ;  /* 0x0082000000007b1d */ /* 0x000fec0000010000 */
[----:B------:R1:W-:Y:S02]  /*2abb0*/  @!P0 SYNCS.ARRIVE.TRANS64.RED.A1T0 RZ, [R0+URZ], RZ ;  /* 0x000000ff00ff89a7 */ /* 0x0003e4000810043f */
[----:B-1----:R-:W-:-:S05]  /*2abc0*/  VIADD R0, R17, 0x1 ;  /* 0x0000000111007836 */ /* 0x002fca0000000000 */
[----:B------:R-:W-:-:S04]  /*2abd0*/  ISETP.NE.AND P0, PT, R0, 0x2, PT ;  /* 0x000000020000780c */ /* 0x000fc80003f05270 */
[----:B------:R-:W-:Y:S02]  /*2abe0*/  SEL R2, RZ, 0x1, P0 ;  /* 0x00000001ff027807 */ /* 0x000fe40000000000 */
[----:B------:R-:W-:-:S05]  /*2abf0*/  SEL R0, R0, RZ, P0 ;  /* 0x000000ff00007207 */ /* 0x000fca0000000000 */
[----:B------:R1:W-:Y:S01]  /*2ac00*/  STL [R1+0x14], R0 ;  /* 0x0000140001007387 */ /* 0x0003e20000100800 */
[----:B---3--:R-:W-:-:S05]  /*2ac10*/  LOP3.LUT R3, R3, R2, RZ, 0x3c, !PT ;  /* 0x0000000203037212 */ /* 0x008fca00078e3cff */
[----:B------:R1:W-:Y:S02]  /*2ac20*/  STL [R1+0x20], R3 ;  /* 0x0000200301007387 */ /* 0x0003e40000100800 */
.L_x_1725:
        /* <DEDUP_REMOVED lines=14> */
.L_x_1781:
        /* <DEDUP_REMOVED lines=8> */
[----:B--2---:R-:W-:Y:S01]  /*2ad90*/  MOV R11, R2 ;  /* 0x00000002000b7202 */ /* 0x004fe20000000f00 */
[----:B---3--:R-:W-:-:S05]  /*2ada0*/  IMAD.IADD R0, R4, 0x1, R16 ;  /* 0x0000000104007824 */ /* 0x008fca00078e0210 */
[----:B------:R-:W-:-:S13]  /*2adb0*/  ISETP.GE.OR P1, PT, R0, UR4, !P0 ;  /* 0x0000000400007c0c */ /* 0x000fda000c726670 */
[----:B------:R-:W1:Y:S08]  /*2adc0*/  @!P1 LDC.64 R2, c[0x0][0xc80] ;  /* 0x00032000ff029b82 */ /* 0x000e700000000a00 */
[----:B------:R-:W2:Y:S01]  /*2add0*/  @!P1 LDC.64 R6, c[0x0][0xc78] ;  /* 0x00031e00ff069b82 */ /* 0x000ea20000000a00 */
[----:B-1----:R-:W-:-:S05]  /*2ade0*/  @!P1 IMAD.WIDE R2, R0, 0x4, R2 ;  /* 0x0000000400029825 */ /* 0x002fca00078e0202 */
[----:B------:R2:W3:Y:S02]  /*2adf0*/  @!P1 LDG.E R4, desc[UR46][R2.64] ;  /* 0x0000002e02049981 */ /* 0x0004e4000c1e1900 */
[----:B--2---:R-:W-:-:S06]  /*2ae00*/  @!P1 IMAD.WIDE R2, R0, 0x4, R6 ;  /* 0x0000000400029825 */ /* 0x004fcc00078e0206 */
[----:B------:R-:W2:Y:S01]  /*2ae10*/  @!P1 LDG.E R2, desc[UR46][R2.64] ;  /* 0x0000002e02029981 */ /* 0x000ea2000c1e1900 */
[----:B------:R-:W-:Y:S01]  /*2ae20*/  IMAD.MOV.U32 R0, RZ, RZ, RZ ;  /* 0x000000ffff007224 */ /* 0x000fe200078e00ff */
[C---:B------:R-:W-:Y:S01]  /*2ae30*/  ISETP.GE.U32.AND P2, PT, R16.reuse, 0x2, PT ;  /* 0x000000021000780c */ /* 0x040fe20003f46070 */
[----:B------:R-:W-:Y:S01]  /*2ae40*/  IMAD.MOV.U32 R6, RZ, RZ, RZ ;  /* 0x000000ffff067224 */ /* 0x000fe200078e00ff */
[C---:B------:R-:W-:Y:S01]  /*2ae50*/  ISETP.GE.U32.AND P3, PT, R16.reuse, 0x4, PT ;  /* 0x000000041000780c */ /* 0x040fe20003f66070 */
[----:B------:R-:W-:Y:S01]  /*2ae60*/  SHFL.IDX PT, R5, R11, RZ, 0x1f ;  /* 0x00001fff0b057589 */ /* 0x000fe200000e0000 */
[C---:B------:R-:W-:Y:S01]  /*2ae70*/  ISETP.GE.U32.AND P4, PT, R16.reuse, 0x8, PT ;  /* 0x000000081000780c */ /* 0x040fe20003f86070 */
[----:B------:R-:W-:Y:S01]  /*2ae80*/  IMAD.MOV.U32 R9, RZ, RZ, RZ ;  /* 0x000000ffff097224 */ /* 0x000fe200078e00ff */
[----:B------:R-:W-:Y:S01]  /*2ae90*/  ISETP.GE.U32.AND P5, PT, R16, 0x10, PT ;  /* 0x000000101000780c */ /* 0x000fe20003fa6070 */
[----:B------:R-:W-:Y:S01]  /*2aea0*/  SHFL.IDX PT, R10, R11, 0x1, 0x1f ;  /* 0x00201f000b0a7f89 */ /* 0x000fe200000e0000 */
[----:B---3--:R-:W-:-:S02]  /*2aeb0*/  @!P1 IMAD.MOV.U32 R0, RZ, RZ, R4 ;  /* 0x000000ffff009224 */ /* 0x008fc400078e0004 */
[----:B--2---:R-:W-:Y:S01]  /*2aec0*/  @!P1 IMAD.MOV.U32 R6, RZ, RZ, R2 ;  /* 0x000000ffff069224 */ /* 0x004fe200078e0002 */
[----:B------:R-:W-:-:S03]  /*2aed0*/  ISETP.NE.AND P1, PT, R16, RZ, PT ;  /* 0x000000ff1000720c */ /* 0x000fc60003f25270 */
[----:B------:R-:W-:-:S05]  /*2aee0*/  IMAD R2, R6, R0, RZ ;  /* 0x0000000006027224 */ /* 0x000fca00078e02ff */
        /* <DEDUP_REMOVED lines=15> */
[----:B------:R1:W2:Y:S02]  /*2afe0*/  SHFL.IDX PT, R8, R3, 0x1f, 0x1f ;  /* 0x03e01f0003087f89 */ /* 0x0002a400000e0000 */
.L_x_2079:
[----:B------:R-:W-:Y:S01]  /*2aff0*/  ULDC UR4, c[0x0][0xc38] ;  /* 0x00030e0000047ab9 */ /* 0x000fe20000000800 */
[----:B------:R-:W-:Y:S02]  /*2b000*/  IMAD.MOV.U32 R7, RZ, RZ, R3 ;  /* 0x000000ffff077224 */ /* 0x000fe400078e0003 */
[----:B------:R-:W-:-:S04]  /*2b010*/  IMAD.U32 R2, RZ, RZ, UR4 ;  /* 0x00000004ff027e24 */ /* 0x000fc8000f8e00ff */
[----:B--2---:R-:W-:-:S04]  /*2b020*/  IMAD R8, R8, R2, RZ ;  /* 0x0000000208087224 */ /* 0x004fc800078e02ff */
[----:B------:R-:W-:-:S05]  /*2b030*/  IMAD.IADD R4, R10, 0x1, R8 ;  /* 0x000000010a047824 */ /* 0x000fca00078e0208 */
[----:B------:R-:W-:-:S13]  /*2b040*/  ISETP.GT.AND P6, PT, R4, R5, PT ;  /* 0x000000050400720c */ /* 0x000fda0003fc4270 */
[----:B------:R-:W-:Y:S05]  /*2b050*/  @P6 BRA `(.L_x_1784) ;  /* 0x0000000000b06947 */ /* 0x000fea0003800000 */
.L_x_1787:
[----:B------:R-:W2:Y:S01]  /*2b060*/  LDL.LU R2, [R1+0xc] ;  /* 0x00000c0001027983 */ /* 0x000ea20000300800 */
[----:B------:R-:W3:Y:S01]  /*2b070*/  LDC R0, c[0x0][0xc3c] ;  /* 0x00030f00ff007b82 */ /* 0x000ee20000000800 */
[----:B--2---:R-:W-:-:S05]  /*2b080*/  VIADD R2, R2, 0x1f ;  /* 0x0000001f02027836 */ /* 0x004fca0000000000 */
[----:B---3--:R-:W-:-:S13]  /*2b090*/  ISETP.GE.AND P6, PT, R2, R0, PT ;  /* 0x000000000200720c */ /* 0x008fda0003fc6270 */
[----:B------:R-:W-:Y:S05]  /*2b0a0*/  @P6 BRA `(.L_x_1785) ;  /* 0x0000000800f06947 */ /* 0x000fea0003800000 */
[----:B-1----:R-:W1:Y:S01]  /*2b0b0*/  S2R R3, SR_TID.X ;  /* 0x0000000000037919 */ /* 0x002e620000002100 */
[----:B------:R2:W-:Y:S01]  /*2b0c0*/  STL [R1+0xc], R2 ;  /* 0x00000c0201007387 */ /* 0x0005e20000100800 */
[----:B-1----:R-:W-:-:S05]  /*2b0d0*/  LOP3.LUT R3, R3, 0x1f, RZ, 0xc0, !PT ;  /* 0x0000001f03037812 */ /* 0x002fca00078ec0ff */
[----:B------:R-:W-:-:S05]  /*2b0e0*/  IMAD.IADD R6, R2, 0x1, R3 ;  /* 0x0000000102067824 */ /* 0x000fca00078e0203 */
[----:B------:R-:W-:Y:S01]  /*2b0f0*/  ISETP.GE.OR P6, PT, R6, R0, !P0 ;  /* 0x000000000600720c */ /* 0x000fe200047c6670 */
[----:B------:R-:W-:-:S12]  /*2b100*/  IMAD.MOV.U32 R0, RZ, RZ, RZ ;  /* 0x000000ffff007224 */ /* 0x000fd800078e00ff */
[----:B--2---:R-:W1:Y:S02]  /*2b110*/  @!P6 LDC.64 R2, c[0x0][0xc80] ;  /* 0x00032000ff02eb82 */ /* 0x004e640000000a00 */
[----:B-1----:R-:W-:-:S05]  /*2b120*/  @!P6 IMAD.WIDE R2, R6, 0x4, R2 ;  /* 0x000000040602e825 */ /* 0x002fca00078e0202 */
[----:B------:R1:W2:Y:S02]  /*2b130*/  @!P6 LDG.E R0, desc[UR46][R2.64] ;  /* 0x0000002e0200e981 */ /* 0x0002a4000c1e1900 */
[----:B-1----:R-:W1:Y:S02]  /*2b140*/  @!P6 LDC.64 R2, c[0x0][0xc78] ;  /* 0x00031e00ff02eb82 */ /* 0x002e640000000a00 */
[----:B-1----:R-:W-:-:S04]  /*2b150*/  @!P6 IMAD.WIDE R2, R6, 0x4, R2 ;  /* 0x000000040602e825 */ /* 0x002fc800078e0202 */
[----:B------:R-:W-:-:S06]  /*2b160*/  IMAD.MOV.U32 R6, RZ, RZ, RZ ;  /* 0x000000ffff067224 */ /* 0x000fcc00078e00ff */
        /* <DEDUP_REMOVED lines=20> */
.L_x_2087:
[----:B------:R-:W-:Y:S02]  /*2b2b0*/  ULDC UR4, c[0x0][0xc38] ;  /* 0x00030e0000047ab9 */ /* 0x000fe40000000800 */
[----:B------:R-:W-:-:S04]  /*2b2c0*/  IMAD.U32 R2, RZ, RZ, UR4 ;  /* 0x00000004ff027e24 */ /* 0x000fc8000f8e00ff */
[----:B--2---:R-:W-:-:S04]  /*2b2d0*/  IMAD R8, R8, R2, RZ ;  /* 0x0000000208087224 */ /* 0x004fc800078e02ff */
[----:B------:R-:W-:-:S05]  /*2b2e0*/  IMAD.IADD R4, R8, 0x1, R4 ;  /* 0x0000000108047824 */ /* 0x000fca00078e0204 */
[----:B------:R-:W-:-:S13]  /*2b2f0*/  ISETP.GT.AND P6, PT, R4, R5, PT ;  /* 0x000000050400720c */ /* 0x000fda0003fc4270 */
[----:B------:R-:W-:Y:S05]  /*2b300*/  @!P6 BRA `(.L_x_1787) ;  /* 0xfffffffc0054e947 */ /* 0x000fea000383ffff */
[----:B------:R-:W-:-:S07]  /*2b310*/  IMAD.MOV.U32 R7, RZ, RZ, R3 ;  /* 0x000000ffff077224 */ /* 0x000fce00078e0003 */
.L_x_1784:
[----:B------:R-:W-:Y:S01]  /*2b320*/  IMAD.IADD R10, R4, 0x1, -R8 ;  /* 0x00000001040a7824 */ /* 0x000fe200078e0a08 */
[----:B------:R-:W-:-:S03]  /*2b330*/  UMOV UR4, 0xffffffff ;  /* 0xffffffff00047882 */ /* 0x000fc60000000000 */
[----:B-1----:R-:W-:-:S05]  /*2b340*/  IMAD R3, R7, R2, R10 ;  /* 0x0000000207037224 */ /* 0x002fca00078e020a */
[----:B------:R-:W-:Y:S01]  /*2b350*/  ISETP.GT.AND P6, PT, R3, R5, PT ;  /* 0x000000050300720c */ /* 0x000fe20003fc4270 */
[----:B------:R-:W-:-:S12]  /*2b360*/  BRA.DIV UR4, `(.L_x_1788) ;  /* 0x00000086045c7947 */ /* 0x000fd8000b800000 */
[----:B------:R-:W2:Y:S01]  /*2b370*/  LDL.LU R8, [R1+0xc] ;  /* 0x00000c0001087983 */ /* 0x000ea20000300800 */
[----:B------:R-:W-:-:S04]  /*2b380*/  VOTE.ANY R4, PT, !P6 ;  /* 0x0000000000047806 */ /* 0x000fc800070e0100 */
[----:B------:R-:W1:Y:S02]  /*2b390*/  POPC R3, R4 ;  /* 0x0000000400037309 */ /* 0x000e640000000000 */
[----:B-1----:R1:W3:Y:S04]  /*2b3a0*/  SHFL.IDX PT, R0, R0, R3, 0x1f ;  /* 0x00001f0300007589 */ /* 0x0022e800000e0000 */
[----:B------:R1:W4:Y:S01]  /*2b3b0*/  SHFL.IDX PT, R6, R6, R3, 0x1f ;  /* 0x00001f0306067589 */ /* 0x00032200000e0000 */
[----:B--2---:R-:W-:-:S05]  /*2b3c0*/  IMAD.IADD R8, R3, 0x1, R8 ;  /* 0x0000000103087824 */ /* 0x004fca00078e0208 */
[----:B---34-:R1:W-:Y:S02]  /*2b3d0*/  STL [R1+0xc], R8 ;  /* 0x00000c0801007387 */ /* 0x0183e40000100800 */
.L_x_2092:
[----:B------:R-:W-:-:S13]  /*2b3e0*/  ISETP.NE.AND P0, PT, R4, RZ, PT ;  /* 0x000000ff0400720c */ /* 0x000fda0003f05270 */
[----:B------:R-:W-:Y:S05]  /*2b3f0*/  @!P0 BRA `(.L_x_1789) ;  /* 0x0000000000148947 */ /* 0x000fea0003800000 */
[----:B------:R-:W-:Y:S01]  /*2b400*/  UMOV UR4, 0xffffffff ;  /* 0xffffffff00047882 */ /* 0x000fe20000000000 */
[----:B-1----:R-:W-:Y:S02]  /*2b410*/  VIADD R3, R3, 0xffffffff ;  /* 0xffffffff03037836 */ /* 0x002fe40000000000 */
[----:B------:R-:W-:Y:S05]  /*2b420*/  BRA.DIV UR4, `(.L_x_1790) ;  /* 0x0000008604947947 */ /* 0x000fea000b800000 */
[----:B------:R1:W2:Y:S02]  /*2b430*/  SHFL.IDX PT, R3, R7, R3, 0x1f ;  /* 0x00001f0307037589 */ /* 0x0002a400000e0000 */
.L_x_2095:
[----:B--2---:R-:W-:-:S07]  /*2b440*/  IMAD.MOV.U32 R9, RZ, RZ, R3 ;  /* 0x000000ffff097224 */ /* 0x004fce00078e0003 */
.L_x_1789:
[----:B-1----:R-:W-:Y:S01]  /*2b450*/  IMAD R3, R9, R2, R10 ;  /* 0x0000000209037224 */ /* 0x002fe200078e020a */
[----:B------:R-:W-:-:S04]  /*2b460*/  ISETP.NE.AND P0, PT, R6, 0x1, PT ;  /* 0x000000010600780c */ /* 0x000fc80003f05270 */
[----:B------:R1:W-:Y:S01]  /*2b470*/  STL [R1], R3 ;  /* 0x0000000301007387 */ /* 0x0003e20000100800 */
[----:B------:R-:W-:-:S08]  /*2b480*/  IADD3 R4, R5, -R3, RZ ;  /* 0x8000000305047210 */ /* 0x000fd00007ffe0ff */
[----:B------:R-:W-:Y:S05]  /*2b490*/  @!P0 BRA `(.L_x_1791) ;  /* 0x0000000000e08947 */ /* 0x000fea0003800000 */
[----:B------:R-:W-:-:S04]  /*2b4a0*/  IABS R7, R0 ;  /* 0x0000000000077213 */ /* 0x000fc80000000000 */
[----:B------:R-:W2:Y:S08]  /*2b4b0*/  I2F.RP R2, R7 ;  /* 0x0000000700027306 */ /* 0x000eb00000209400 */
[----:B--2---:R-:W2:Y:S02]  /*2b4c0*/  MUFU.RCP R2, R2 ;  /* 0x0000000200027308 */ /* 0x004ea40000001000 */
[----:B--2---:R-:W-:-:S06]  /*2b4d0*/  VIADD R2, R2, 0xffffffe ;  /* 0x0ffffffe02027836 */ /* 0x004fcc0000000000 */
[----:B-1----:R-:W1:Y:S02]  /*2b4e0*/  F2I.FTZ.U32.TRUNC.NTZ R3, R2 ;  /* 0x0000000200037305 */ /* 0x002e64000021f000 */
        /* <DEDUP_REMOVED lines=15> */
[----:B------:R-:W1:Y:S07]  /*2b5e0*/  I2F.RP R2, R7 ;  /* 0x0000000700027306 */ /* 0x000e6e0000209400 */
[----:B------:R-:W-:Y:S01]  /*2b5f0*/  @P0 VIADD R5, R5, 0x1 ;  /* 0x0000000105050836 */ /* 0x000fe20000000000 */
[----:B-1----:R-:W1:Y:S02]  /*2b600*/  MUFU.RCP R2, R2 ;  /* 0x0000000200027308 */ /* 0x002e640000001000 */
[----:B-1----:R-:W-:-:S06]  /*2b610*/  VIADD R2, R2, 0xffffffe ;  /* 0x0ffffffe02027836 */ /* 0x002fcc0000000000 */
[----:B------:R-:W1:Y:S02]  /*2b620*/  F2I.FTZ.U32.TRUNC.NTZ R3, R2 ;  /* 0x0000000200037305 */ /* 0x000e64000021f000 */
[----:B-1----:R-:W-:-:S04]  /*2b630*/  IMAD.MOV R2, RZ, RZ, -R3 ;  /* 0x000000ffff027224 */ /* 0x002fc800078e0a03 */
[----:B0-----:R-:W-:Y:S02]  /*2b640*/  IMAD R8, R2, R7, RZ ;  /* 0x0000000702087224 */ /* 0x001fe400078e02ff */
        /* <DEDUP_REMOVED lines=29> */
.L_x_1791:
[----:B-1----:R-:W2:Y:S01]  /*2b820*/  LDL R3, [R1+0xc] ;  /* 0x00000c0001037983 */ /* 0x002ea20000100800 */
[----:B------:R-:W2:Y:S02]  /*2b830*/  LDC.64 R6, c[0x0][0xc90] ;  /* 0x00032400ff067b82 */ /* 0x000ea40000000a00 */
[----:B--2---:R-:W-:-:S05]  /*2b840*/  IMAD.WIDE R6, R3, 0x4, R6 ;  /* 0x0000000403067825 */ /* 0x004fca00078e0206 */
[----:B------:R-:W2:Y:S02]  /*2b850*/  LDG.E R3, desc[UR46][R6.64] ;  /* 0x0000002e06037981 */ /* 0x000ea4000c1e1900 */
[----:B--2---:R-:W-:-:S05]  /*2b860*/  IMAD R9, R0, R3, RZ ;  /* 0x0000000300097224 */ /* 0x004fca00078e02ff */
[----:B------:R-:W-:-:S04]  /*2b870*/  IABS R5, R9 ;  /* 0x0000000900057213 */ /* 0x000fc80000000000 */
[----:B------:R-:W1:Y:S08]  /*2b880*/  I2F.RP R6, R5 ;  /* 0x0000000500067306 */ /* 0x000e700000209400 */
[----:B-1----:R-:W1:Y:S02]  /*2b890*/  MUFU.RCP R6, R6 ;  /* 0x0000000600067308 */ /* 0x002e640000001000 */
[----:B-1----:R-:W-:-:S06]  /*2b8a0*/  VIADD R6, R6, 0xffffffe ;  /* 0x0ffffffe06067836 */ /* 0x002fcc0000000000 */
[----:B------:R-:W1:Y:S02]  /*2b8b0*/  F2I.FTZ.U32.TRUNC.NTZ R7, R6 ;  /* 0x0000000600077305 */ /* 0x000e64000021f000 */
[----:B-1----:R-:W-:-:S04]  /*2b8c0*/  IMAD.MOV R6, RZ, RZ, -R7 ;  /* 0x000000ffff067224 */ /* 0x002fc800078e0a07 */
[----:B0-----:R-:W-:Y:S02]  /*2b8d0*/  IMAD R8, R6, R5, RZ ;  /* 0x0000000506087224 */ /* 0x001fe400078e02ff */
        /* <DEDUP_REMOVED lines=14> */
[----:B------:R-:W-:-:S04]  /*2b9c0*/  @P0 VIADD R6, R6, 0x1 ;  /* 0x0000000106060836 */ /* 0x000fc80000000000 */
[----:B------:R-:W-:-:S04]  /*2b9d0*/  IMAD.MOV.U32 R5, RZ, RZ, R6 ;  /* 0x000000ffff057224 */ /* 0x000fc800078e0006 */
[----:B------:R-:W-:Y:S01]  /*2b9e0*/  @!P2 IMAD.MOV R5, RZ, RZ, -R5 ;  /* 0x000000ffff05a224 */ /* 0x000fe200078e0a05 */
[----:B------:R-:W-:-:S05]  /*2b9f0*/  @!P1 LOP3.LUT R5, RZ, R9, RZ, 0x33, !PT ;  /* 0x00000009ff059212 */ /* 0x000fca00078e33ff */
[----:B------:R-:W-:Y:S02]  /*2ba00*/  IMAD R8, R3, R5, RZ ;  /* 0x0000000503087224 */ /* 0x000fe400078e02ff */
[----:B------:R-:W-:-:S03]  /*2ba10*/  IMAD.MOV R5, RZ, RZ, -R5 ;  /* 0x000000ffff057224 */ /* 0x000fc600078e0a05 */
[----:B------:R-:W-:Y:S01]  /*2ba20*/  IADD3 R6, -R8, RZ, RZ ;  /* 0x000000ff08067210 */ /* 0x000fe20007ffe1ff */
        /* <DEDUP_REMOVED lines=32> */
.L_x_1792:
[----:B------:R-:W-:-:S05]  /*2bc30*/  LOP3.LUT R4, RZ, R4, RZ, 0x33, !PT ;  /* 0x00000004ff047212 */ /* 0x000fca00078e33ff */
[----:B------:R-:W-:-:S05]  /*2bc40*/  IMAD.IADD R0, R0, 0x1, R4 ;  /* 0x0000000100007824 */ /* 0x000fca00078e0204 */
[----:B------:R2:W-:Y:S01]  /*2bc50*/  STL [R1+0x4], R0 ;  /* 0x0000040001007387 */ /* 0x0005e20000100800 */
[----:B------:R-:W-:Y:S05]  /*2bc60*/  BRA `(.L_x_1793) ;  /* 0x0000000000287947 */ /* 0x000fea0003800000 */
.L_x_1785:
[----:B------:R-:W-:Y:S01]  /*2bc70*/  UMOV UR4, URZ ;  /* 0x0000003f00047c82 */ /* 0x000fe20008000000 */
[----:B------:R-:W-:Y:S01]  /*2bc80*/  ULDC UR6, c[0x0][0xc3c] ;  /* 0x00030f0000067ab9 */ /* 0x000fe20000000800 */
[----:B------:R-:W-:Y:S01]  /*2bc90*/  UMOV UR5, URZ ;  /* 0x0000003f00057c82 */ /* 0x000fe20008000000 */
[----:B-1----:R-:W-:Y:S01]  /*2bca0*/  IMAD.U32 R3, RZ, RZ, UR4 ;  /* 0x00000004ff037e24 */ /* 0x002fe2000f8e00ff */
[----:B------:R1:W-:Y:S01]  /*2bcb0*/  STL [R1], R5 ;  /* 0x0000000501007387 */ /* 0x0003e20000100800 */
[----:B------:R-:W-:Y:S02]  /*2bcc0*/  IMAD.U32 R0, RZ, RZ, UR6 ;  /* 0x00000006ff007e24 */ /* 0x000fe4000f8e00ff */
[----:B------:R-:W-:Y:S01]  /*2bcd0*/  IMAD.U32 R2, RZ, RZ, UR5 ;  /* 0x00000005ff027e24 */ /* 0x000fe2000f8e00ff */
[----:B------:R1:W-:Y:S04]  /*2bce0*/  STL [R1+0x4], R3 ;  /* 0x0000040301007387 */ /* 0x0003e80000100800 */
[----:B------:R1:W-:Y:S04]  /*2bcf0*/  STL [R1+0xc], R0 ;  /* 0x00000c0001007387 */ /* 0x0003e80000100800 */
[----:B------:R1:W-:Y:S02]  /*2bd00*/  STL [R1+0x8], R2 ;  /* 0x0000080201007387 */ /* 0x0003e40000100800 */
.L_x_1793:
[----:B01----:R-:W3:Y:S04]  /*2bd10*/  LDL R2, [R1+0xc] ;  /* 0x00000c0001027983 */ /* 0x003ee80000100800 */
[----:B------:R-:W4:Y:S04]  /*2bd20*/  LDL R3, [R1+0x8] ;  /* 0x0000080001037983 */ /* 0x000f280000100800 */
[----:B------:R-:W5:Y:S04]  /*2bd30*/  LDL R4, [R1] ;  /* 0x0000000001047983 */ /* 0x000f680000100800 */
[----:B------:R-:W5:Y:S01]  /*2bd40*/  LDL R5, [R1+0x4] ;  /* 0x0000040001057983 */ /* 0x000f620000100800 */
[----:B--2---:R-:W0:Y:S01]  /*2bd50*/  S2R R0, SR_TID.X ;  /* 0x0000000000007919 */ /* 0x004e220000002100 */
[----:B------:R-:W-:Y:S05]  /*2bd60*/  WARPSYNC.ALL ;  /* 0x0000000000007948 */ /* 0x000fea0003800000 */
[----:B0-----:R-:W-:Y:S01]  /*2bd70*/  LOP3.LUT R0, R0, 0x1f, RZ, 0xc0, !PT ;  /* 0x0000001f00007812 */ /* 0x001fe200078ec0ff */
[----:B------:R-:W-:Y:S03]  /*2bd80*/  BAR.SYNC.DEFER_BLOCKING 0x4, 0x180 ;  /* 0x0106000000007b1d */ /* 0x000fe60000010000 */
[----:B------:R-:W-:-:S13]  /*2bd90*/  ISETP.NE.AND P0, PT, R0, RZ, PT ;  /* 0x000000ff0000720c */ /* 0x000fda0003f05270 */
[----:B------:R-:W0:Y:S01]  /*2bda0*/  @!P0 S2R R0, SR_CgaCtaId ;  /* 0x0000000000008919 */ /* 0x000e220000008800 */
[----:B---3--:R-:W-:Y:S01]  /*2bdb0*/  IMAD.MOV.U32 R7, RZ, RZ, R2 ;  /* 0x000000ffff077224 */ /* 0x008fe200078e0002 */
[----:B------:R-:W-:Y:S01]  /*2bdc0*/  @!P0 MOV R2, 0x400 ;  /* 0x0000040000028802 */ /* 0x000fe20000000f00 */
[----:B----4-:R-:W-:-:S03]  /*2bdd0*/  IMAD.MOV.U32 R6, RZ, RZ, R3 ;  /* 0x000000ffff067224 */ /* 0x010fc600078e0003 */
[----:B0-----:R-:W-:-:S05]  /*2bde0*/  @!P0 LEA R18, R0, R2, 0x18 ;  /* 0x0000000200128211 */ /* 0x001fca00078ec0ff */
[----:B-----5:R2:W-:Y:S01]  /*2bdf0*/  @!P0 STS.128 [R18+0x284d0], R4 ;  /* 0x0284d00412008388 */ /* 0x0205e20000000c00 */
[----:B------:R-:W-:Y:S06]  /*2be00*/  BAR.ARV 0x5, 0x180 ;  /* 0x0146000000007b1d */ /* 0x000fec0000002000 */
.L_x_1782:
[----:B------:R-:W3:Y:S01]  /*2be10*/  LDL R0, [R1+0xc] ;  /* 0x00000c0001007983 */ /* 0x000ee20000100800 */
[----:B------:R-:W-:Y:S02]  /*2be20*/  ULDC UR4, c[0x0][0xc3c] ;  /* 0x00030f0000047ab9 */ /* 0x000fe40000000800 */
[----:B---3--:R-:W-:-:S13]  /*2be30*/  ISETP.GE.AND P0, PT, R0, UR4, PT ;  /* 0x0000000400007c0c */ /* 0x008fda000bf06270 */
[----:B------:R-:W-:Y:S05]  /*2be40*/  @!P0 BRA `(.L_x_1794) ;  /* 0xffffff9000b08947 */ /* 0x000fea000383ffff */
[----:B------:R-:W-:Y:S05]  /*2be50*/  BSYNC B7 ;  /* 0x0000000000077941 */ /* 0x000fea0003800000 */
.L_x_1664:
        /* <DEDUP_REMOVED lines=12> */
.L_x_2096:
[----:B------:R-:W-:Y:S05]  /*2bf20*/  BSYNC B0 ;  /* 0x0000000000007941 */ /* 0x000fea0003800000 */
.L_x_1795:
[----:B------:R-:W-:-:S03]  /*2bf30*/  UMOV UR4, 0xffffffff ;  /* 0xffffffff00047882 */ /* 0x000fc60000000000 */
[----:B------:R-:W-:Y:S05]  /*2bf40*/  BRA.DIV UR4, `(.L_x_1797) ;  /* 0x0000007e040c7947 */ /* 0x000fea000b800000 */
[----:B------:R-:W1:Y:S02]  /*2bf50*/  S2R R2, SR_TID.X ;  /* 0x0000000000027919 */ /* 0x000e640000002100 */
[----:B-1----:R-:W-:-:S04]  /*2bf60*/  SHF.R.U32.HI R2, RZ, 0x5, R2 ;  /* 0x00000005ff027819 */ /* 0x002fc80000011602 */
[----:B------:R-:W-:-:S05]  /*2bf70*/  LOP3.LUT R2, R2, 0x3, RZ, 0xc0, !PT ;  /* 0x0000000302027812 */ /* 0x000fca00078ec0ff */
[----:B------:R1:W2:Y:S02]  /*2bf80*/  SHFL.IDX PT, R14, R2, RZ, 0x1f ;  /* 0x00001fff020e7589 */ /* 0x0002a400000e0000 */
.L_x_2099:
[----:B--2---:R-:W-:-:S13]  /*2bf90*/  ISETP.NE.AND P0, PT, R14, RZ, PT ;  /* 0x000000ff0e00720c */ /* 0x004fda0003f05270 */
[----:B------:R-:W-:Y:S05]  /*2bfa0*/  @P0 BRA `(.L_x_1412) ;  /* 0x0000000000b00947 */ /* 0x000fea0003800000 */
[----:B------:R-:W-:-:S03]  /*2bfb0*/  UMOV UR4, 0xffffffff ;  /* 0xffffffff00047882 */ /* 0x000fc60000000000 */
[----:B------:R-:W-:Y:S05]  /*2bfc0*/  BRA.DIV UR4, `(.L_x_1798) ;  /* 0x0000007e04207947 */ /* 0x000fea000b800000 */
[----:B------:R-:W-:-:S13]  /*2bfd0*/  ELECT P6, URZ, PT ;  /* 0x00000000003f782f */ /* 0x000fda00038c0000 */
.L_x_2102:
[----:B------:R-:W-:Y:S05]  /*2bfe0*/  @!P6 BRA `(.L_x_1412) ;  /* 0x0000000000a0e947 */ /* 0x000fea0003800000 */
[----:B------:R-:W-:-:S06]  /*2bff0*/  ULOP3.LUT UR4, UR40, 0x2, URZ, 0xfc, !UPT ;  /* 0x0000000228047892 */ /* 0x000fcc000f8efc3f */
[----:B-1----:R-:W-:-:S05]  /*2c000*/  IMAD.U32 R2, RZ, RZ, UR4 ;  /* 0x00000004ff027e24 */ /* 0x002fca000f8e00ff */
[----:B------:R-:W-:-:S13]  /*2c010*/  ISETP.NE.AND P0, PT, R2, 0x3, PT ;  /* 0x000000030200780c */ /* 0x000fda0003f05270 */
[----:B------:R-:W-:Y:S05]  /*2c020*/  @!P0 BRA `(.L_x_1799) ;  /* 0x0000000000048947 */ /* 0x000fea0003800000 */
[----:B------:R-:W-:Y:S01]  /*2c030*/  BPT.TRAP 0x1 ;  /* 0x000000040000795c */ /* 0x000fe20000300000 */
.L_x_1799:
        /* <DEDUP_REMOVED lines=14> */
.L_x_2103:
[----:B------:R-:W1:Y:S02]  /*2c120*/  SYNCS.PHASECHK.TRANS64.TRYWAIT P1, [R7+URZ], R2 ;  /* 0x00000002070075a7 */ /* 0x000e64000802017f */
[----:B-1----:R-:W-:Y:S05]  /*2c130*/  @!P1 BRA `(.L_x_1801) ;  /* 0x0000007800f89947 */ /* 0x002fea0003800000 */
.L_x_2104:
[----:B------:R-:W-:Y:S05]  /*2c140*/  @!P0 BRA `(.L_x_1802) ;  /* 0x0000000000048947 */ /* 0x000fea0003800000 */
[----:B------:R-:W-:Y:S01]  /*2c150*/  BPT.TRAP 0x1 ;  /* 0x000000040000795c */ /* 0x000fe20000300000 */
.L_x_1802:
[----:B------:R-:W2:Y:S02]  /*2c160*/  LDL.LU R4, [R1+0x14] ;  /* 0x0000140001047983 */ /* 0x000ea40000300800 */
[----:B--2---:R-:W-:-:S04]  /*2c170*/  IMAD R4, R4, 0x8, R0 ;  /* 0x0000000804047824 */ /* 0x004fc800078e0200 */
[----:B------:R-:W2:Y:S02]  /*2c180*/  SYNCS.PHASECHK.TRANS64.TRYWAIT P1, [R4+URZ+0x28460], R5 ;  /* 0x02846005040075a7 */ /* 0x000ea4000802017f */
[----:B--2---:R-:W-:Y:S05]  /*2c190*/  @!P1 BRA `(.L_x_1803) ;  /* 0x0000007800f49947 */ /* 0x004fea0003800000 */
.L_x_2105:
[----:B------:R-:W-:Y:S05]  /*2c1a0*/  @!P0 BRA `(.L_x_1804) ;  /* 0x0000000000048947 */ /* 0x000fea0003800000 */
[----:B------:R-:W-:Y:S01]  /*2c1b0*/  BPT.TRAP 0x1 ;  /* 0x000000040000795c */ /* 0x000fe20000300000 */
.L_x_1804:
[----:B------:R-:W-:-:S04]  /*2c1c0*/  IMAD R3, R3, 0x8, R0 ;  /* 0x0000000803037824 */ /* 0x000fc800078e0200 */
[----:B------:R-:W3:Y:S02]  /*2c1d0*/  SYNCS.PHASECHK.TRANS64.TRYWAIT P1, [R3+URZ+0x28460], R2 ;  /* 0x02846002030075a7 */ /* 0x000ee4000802017f */
[----:B---3--:R-:W-:Y:S05]  /*2c1e0*/  @!P1 BRA `(.L_x_1805) ;  /* 0x0000007800f49947 */ /* 0x008fea0003800000 */
.L_x_2106:
[----:B------:R-:W-:Y:S05]  /*2c1f0*/  @!P0 BRA `(.L_x_1806) ;  /* 0x0000000000048947 */ /* 0x000fea0003800000 */
[----:B------:R-:W-:Y:S01]  /*2c200*/  BPT.TRAP 0x1 ;  /* 0x000000040000795c */ /* 0x000fe20000300000 */
.L_x_1806:
[----:B------:R-:W4:Y:S02]  /*2c210*/  SYNCS.PHASECHK.TRANS64.TRYWAIT P0, [R4+URZ+0x28480], R5 ;  /* 0x02848005040075a7 */ /* 0x000f24000800017f */
[----:B----4-:R-:W-:Y:S05]  /*2c220*/  @!P0 BRA `(.L_x_1807) ;  /* 0x0000007800f88947 */ /* 0x010fea0003800000 */
.L_x_1808:
[----:B------:R0:W0:Y:S02]  /*2c230*/  SYNCS.PHASECHK.TRANS64.TRYWAIT P0, [R3+URZ+0x28480], R2 ;  /* 0x02848002030075a7 */ /* 0x000024000800017f */
[----:B0-----:R-:W-:Y:S05]  /*2c240*/  @!P0 NANOSLEEP.SYNCS 0x989680 ;  /* 0x009896800000895d */ /* 0x001fea0003900000 */
[----:B------:R-:W0:Y:S02]  /*2c250*/  @!P0 SYNCS.PHASECHK.TRANS64 P0, [R3+URZ+0x28480], R2 ;  /* 0x02848002030085a7 */ /* 0x000e24000800007f */
[----:B0-----:R-:W-:Y:S05]  /*2c260*/  @!P0 BRA `(.L_x_1808) ;  /* 0xfffffffc00f08947 */ /* 0x001fea000383ffff */
.L_x_1412:
[----:B------:R-:W-:Y:S05]  /*2c270*/  BSYNC B8 ;  /* 0x0000000000087941 */ /* 0x000fea0003800000 */
.L_x_1409:
[----:B------:R-:W-:Y:S05]  /*2c280*/  EXIT ;  /* 0x000000000000794d */ /* 0x000fea0003800000 */
.L_x_1440:
[----:B-1----:R1:W2:Y:S02]  /*2c290*/  SYNCS.PHASECHK.TRANS64.TRYWAIT P6, [R91+URZ+0x28490], R92 ;  /* 0x0284905c5b0075a7 */ /* 0x0022a400080c017f */
[----:B--2---:R-:W-:Y:S05]  /*2c2a0*/  @!P6 NANOSLEEP.SYNCS 0x989680 ;  /* 0x009896800000e95d */ /* 0x004fea0003900000 */
[----:B------:R-:W2:Y:S02]  /*2c2b0*/  @!P6 SYNCS.PHASECHK.TRANS64 P6, [R91+URZ+0x28490], R92 ;  /* 0x0284905c5b00e5a7 */ /* 0x000ea400080c007f */
[----:B--2---:R-:W-:Y:S05]  /*2c2c0*/  @!P6 BRA `(.L_x_1440) ;  /* 0xfffffffc00f0e947 */ /* 0x004fea000383ffff */
[----:B------:R-:W-:Y:S05]  /*2c2d0*/  BRA `(.L_x_1809) ;  /* 0xfffffd7000107947 */ /* 0x000fea000383ffff */
.L_x_1458:
[----:B0-----:R0:W1:Y:S02]  /*2c2e0*/  SYNCS.PHASECHK.TRANS64.TRYWAIT P5, [R91+URZ+0x28490], R92 ;  /* 0x0284905c5b0075a7 */ /* 0x00106400080a017f */
[----:B-1----:R-:W-:Y:S05]  /*2c2f0*/  @!P5 NANOSLEEP.SYNCS 0x989680 ;  /* 0x009896800000d95d */ /* 0x002fea0003900000 */
[----:B------:R-:W1:Y:S02]  /*2c300*/  @!P5 SYNCS.PHASECHK.TRANS64 P5, [R91+URZ+0x28490], R92 ;  /* 0x0284905c5b00d5a7 */ /* 0x000e6400080a007f */
[----:B-1----:R-:W-:Y:S05]  /*2c310*/  @!P5 BRA `(.L_x_1458) ;  /* 0xfffffffc00f0d947 */ /* 0x002fea000383ffff */
[----:B------:R-:W-:Y:S05]  /*2c320*/  BRA `(.L_x_1810) ;  /* 0xfffffd9000187947 */ /* 0x000fea000383ffff */
.L_x_1467:
[----:B0-----:R0:W1:Y:S02]  /*2c330*/  SYNCS.PHASECHK.TRANS64.TRYWAIT P4, [R91+URZ+0x28490], R92 ;  /* 0x0284905c5b0075a7 */ /* 0x001064000808017f */
[----:B-1----:R-:W-:Y:S05]  /*2c340*/  @!P4 NANOSLEEP.SYNCS 0x989680 ;  /* 0x009896800000c95d */ /* 0x002fea0003900000 */
[----:B------:R-:W1:Y:S02]  /*2c350*/  @!P4 SYNCS.PHASECHK.TRANS64 P4, [R91+URZ+0x28490], R92 ;  /* 0x0284905c5b00c5a7 */ /* 0x000e64000808007f */
[----:B-1----:R-:W-:Y:S05]  /*2c360*/  @!P4 BRA `(.L_x_1467) ;  /* 0xfffffffc00f0c947 */ /* 0x002fea000383ffff */
[----:B------:R-:W-:Y:S05]  /*2c370*/  BRA `(.L_x_1811) ;  /* 0xfffffdb000407947 */ /* 0x000fea000383ffff */
.L_x_1473:
[----:B-1----:R1:W2:Y:S02]  /*2c380*/  SYNCS.PHASECHK.TRANS64.TRYWAIT P3, [R91+URZ+0x284b0], R92 ;  /* 0x0284b05c5b0075a7 */ /* 0x0022a4000806017f */
[----:B--2---:R-:W-:Y:S05]  /*2c390*/  @!P3 NANOSLEEP.SYNCS 0x989680 ;  /* 0x009896800000b95d */ /* 0x004fea0003900000 */
[----:B------:R-:W2:Y:S02]  /*2c3a0*/  @!P3 SYNCS.PHASECHK.TRANS64 P3, [R91+URZ+0x284b0], R92 ;  /* 0x0284b05c5b00b5a7 */ /* 0x000ea4000806007f */
[----:B--2---:R-:W-:Y:S05]  /*2c3b0*/  @!P3 BRA `(.L_x_1473) ;  /* 0xfffffffc00f0b947 */ /* 0x004fea000383ffff */
[----:B------:R-:W-:Y:S05]  /*2c3c0*/  BRA `(.L_x_1812) ;  /* 0xfffffdb000cc7947 */ /* 0x000fea000383ffff */
.L_x_1491:
[----:B------:R-:W-:Y:S01]  /*2c3d0*/  BSSY B0, `(.L_x_1813) ;  /* 0x0000007000007945 */ /* 0x000fe20003800000 */
[----:B------:R-:W-:Y:S01]  /*2c3e0*/  IMAD.MOV.U32 R12, RZ, RZ, RZ ;  /* 0x000000ffff0c7224 */ /* 0x000fe200078e00ff */
[----:B------:R-:W-:Y:S01]  /*2c3f0*/  MOV R15, 0xffffffff ;  /* 0xffffffff000f7802 */ /* 0x000fe20000000f00 */
[----:B------:R-:W-:-:S07]  /*2c400*/  IMAD.MOV.U32 R11, RZ, RZ, 0x1f ;  /* 0x0000001fff0b7424 */ /* 0x000fce00078e00ff */
[----:B-----5:R-:W-:Y:S05]  /*2c410*/  WARPSYNC.COLLECTIVE R15, `(.L_x_1814) ;  /* 0x000000000f087348 */ /* 0x020fea0003c00000 */
[----:B------:R0:W1:Y:S02]  /*2c420*/  SHFL.IDX P6, R14, R13, R12, R11 ;  /* 0x0000000c0d0e7389 */ /* 0x00006400000c000b */
[----:B01---5:R-:W-:Y:S01]  /*2c430*/  ENDCOLLECTIVE ;  /* 0x000000000000791b */ /* 0x023fe20003800000 */
.L_x_1814:
[----:B------:R-:W-:Y:S05]  /*2c440*/  BSYNC B0 ;  /* 0x0000000000007941 */ /* 0x000fea0003800000 */
.L_x_1813:
[----:B------:R-:W-:Y:S01]  /*2c450*/  IMAD.MOV.U32 R201, RZ, RZ, R14 ;  /* 0x000000ffffc97224 */ /* 0x000fe200078e000e */
[----:B------:R-:W-:Y:S06]  /*2c460*/  BRA `(.L_x_1815) ;  /* 0xfffffdc000747947 */ /* 0x000fec000383ffff */
.L_x_1501:
[----:B------:R-:W-:Y:S01]  /*2c470*/  BSSY B1, `(.L_x_1816) ;  /* 0x0000008000017945 */ /* 0x000fe20003800000 */
[----:B------:R-:W-:Y:S02]  /*2c480*/  IMAD.MOV.U32 R13, RZ, RZ, R50 ;  /* 0x000000ffff0d7224 */ /* 0x000fe400078e0032 */
[----:B------:R-:W-:Y:S02]  /*2c490*/  IMAD.MOV.U32 R12, RZ, RZ, RZ ;  /* 0x000000ffff0c7224 */ /* 0x000fe400078e00ff */
[----:B------:R-:W-:Y:S02]  /*2c4a0*/  IMAD.MOV.U32 R11, RZ, RZ, 0x181f ;  /* 0x0000181fff0b7424 */ /* 0x000fe400078e00ff */
[----:B------:R-:W-:-:S07]  /*2c4b0*/  IMAD.MOV.U32 R15, RZ, RZ, -0x1 ;  /* 0xffffffffff0f7424 */ /* 0x000fce00078e00ff */
[----:B------:R-:W-:Y:S05]  /*2c4c0*/  WARPSYNC.COLLECTIVE R15, `(.L_x_1817) ;  /* 0x000000000f087348 */ /* 0x000fea0003c00000 */
[----:B------:R0:W1:Y:S02]  /*2c4d0*/  SHFL.IDX P6, R14, R13, R12, R11 ;  /* 0x0000000c0d0e7389 */ /* 0x00006400000c000b */
[----:B01----:R-:W-:Y:S01]  /*2c4e0*/  ENDCOLLECTIVE ;  /* 0x000000000000791b */ /* 0x003fe20003800000 */
.L_x_1817:
[----:B------:R-:W-:Y:S05]  /*2c4f0*/  BSYNC B1 ;  /* 0x0000000000017941 */ /* 0x000fea0003800000 */
.L_x_1816:
[----:B------:R-:W-:Y:S02]  /*2c500*/  IMAD.MOV.U32 R13, RZ, RZ, R48 ;  /* 0x000000ffff0d7224 */ /* 0x000fe400078e0030 */
[----:B------:R-:W-:Y:S02]  /*2c510*/  IMAD.MOV.U32 R12, RZ, RZ, RZ ;  /* 0x000000ffff0c7224 */ /* 0x000fe400078e00ff */
[----:B------:R-:W-:Y:S02]  /*2c520*/  IMAD.MOV.U32 R11, RZ, RZ, 0x181f ;  /* 0x0000181fff0b7424 */ /* 0x000fe400078e00ff */
[----:B------:R-:W-:Y:S02]  /*2c530*/  IMAD.MOV.U32 R15, RZ, RZ, -0x1 ;  /* 0xffffffffff0f7424 */ /* 0x000fe400078e00ff */
[----:B------:R-:W-:-:S07]  /*2c540*/  IMAD.MOV.U32 R3, RZ, RZ, R14 ;  /* 0x000000ffff037224 */ /* 0x000fce00078e000e */
[----:B------:R-:W-:Y:S05]  /*2c550*/  WARPSYNC.COLLECTIVE R15, `(.L_x_1818) ;  /* 0x000000000f087348 */ /* 0x000fea0003c00000 */
[----:B------:R0:W1:Y:S02]  /*2c560*/  SHFL.IDX P6, R14, R13, R12, R11 ;  /* 0x0000000c0d0e7389 */ /* 0x00006400000c000b */
[----:B01----:R-:W-:Y:S01]  /*2c570*/  ENDCOLLECTIVE ;  /* 0x000000000000791b */ /* 0x003fe20003800000 */
.L_x_1818:
[----:B------:R-:W-:Y:S02]  /*2c580*/  IMAD.MOV.U32 R13, RZ, RZ, R37 ;  /* 0x000000ffff0d7224 */ /* 0x000fe400078e0025 */
[----:B------:R-:W-:-:S07]  /*2c590*/  IMAD.MOV.U32 R5, RZ, RZ, R14 ;  /* 0x000000ffff057224 */ /* 0x000fce00078e000e */
[----:B------:R-:W-:Y:S05]  /*2c5a0*/  WARPSYNC.COLLECTIVE R15, `(.L_x_1819) ;  /* 0x000000000f087348 */ /* 0x000fea0003c00000 */
[----:B------:R0:W1:Y:S02]  /*2c5b0*/  SHFL.IDX P6, R14, R13, R12, R11 ;  /* 0x0000000c0d0e7389 */ /* 0x00006400000c000b */
[----:B01----:R-:W-:Y:S01]  /*2c5c0*/  ENDCOLLECTIVE ;  /* 0x000000000000791b */ /* 0x003fe20003800000 */
.L_x_1819:
[----:B------:R-:W-:Y:S02]  /*2c5d0*/  IMAD.MOV.U32 R13, RZ, RZ, R49 ;  /* 0x000000ffff0d7224 */ /* 0x000fe400078e0031 */
[----:B------:R-:W-:-:S07]  /*2c5e0*/  IMAD.MOV.U32 R9, RZ, RZ, R14 ;  /* 0x000000ffff097224 */ /* 0x000fce00078e000e */
[----:B------:R-:W-:Y:S05]  /*2c5f0*/  WARPSYNC.COLLECTIVE R15, `(.L_x_1820) ;  /* 0x000000000f087348 */ /* 0x000fea0003c00000 */
[----:B------:R0:W1:Y:S02]  /*2c600*/  SHFL.IDX P6, R14, R13, R12, R11 ;  /* 0x0000000c0d0e7389 */ /* 0x00006400000c000b */
[----:B01----:R-:W-:Y:S01]  /*2c610*/  ENDCOLLECTIVE ;  /* 0x000000000000791b */ /* 0x003fe20003800000 */
.L_x_1820:
[----:B------:R-:W-:Y:S05]  /*2c620*/  BRA `(.L_x_1821) ;  /* 0xfffffdc800587947 */ /* 0x000fea000383ffff */
.L_x_1504:
[----:B------:R-:W-:Y:S01]  /*2c630*/  BSSY B1, `(.L_x_1822) ;  /* 0x0000008000017945 */ /* 0x000fe20003800000 */
[----:B------:R-:W-:Y:S02]  /*2c640*/  IMAD.MOV.U32 R13, RZ, RZ, R50 ;  /* 0x000000ffff0d7224 */ /* 0x000fe400078e0032 */
[----:B------:R-:W-:Y:S02]  /*2c650*/  IMAD.MOV.U32 R12, RZ, RZ, 0x1 ;  /* 0x00000001ff0c7424 */ /* 0x000fe400078e00ff */
[----:B-1----:R-:W-:Y:S02]  /*2c660*/  IMAD.MOV.U32 R11, RZ, RZ, 0x181f ;  /* 0x0000181fff0b7424 */ /* 0x002fe400078e00ff */
[----:B------:R-:W-:-:S07]  /*2c670*/  IMAD.MOV.U32 R15, RZ, RZ, -0x1 ;  /* 0xffffffffff0f7424 */ /* 0x000fce00078e00ff */
[----:B0-2345:R-:W-:Y:S05]  /*2c680*/  WARPSYNC.COLLECTIVE R15, `(.L_x_1823) ;  /* 0x000000000f087348 */ /* 0x03dfea0003c00000 */
[----:B----4-:R1:W4:Y:S02]  /*2c690*/  SHFL.IDX P6, R14, R13, R12, R11 ;  /* 0x0000000c0d0e7389 */ /* 0x01032400000c000b */
[----:B012345:R-:W-:Y:S01]  /*2c6a0*/  ENDCOLLECTIVE ;  /* 0x000000000000791b */ /* 0x03ffe20003800000 */
.L_x_1823:
[----:B------:R-:W-:Y:S05]  /*2c6b0*/  BSYNC B1 ;  /* 0x0000000000017941 */ /* 0x000fea0003800000 */
.L_x_1822:
[----:B------:R-:W-:Y:S02]  /*2c6c0*/  IMAD.MOV.U32 R13, RZ, RZ, R48 ;  /* 0x000000ffff0d7224 */ /* 0x000fe400078e0030 */
[----:B------:R-:W-:Y:S02]  /*2c6d0*/  IMAD.MOV.U32 R12, RZ, RZ, 0x1 ;  /* 0x00000001ff0c7424 */ /* 0x000fe400078e00ff */
[----:B------:R-:W-:Y:S02]  /*2c6e0*/  IMAD.MOV.U32 R11, RZ, RZ, 0x181f ;  /* 0x0000181fff0b7424 */ /* 0x000fe400078e00ff */
[----:B------:R-:W-:Y:S02]  /*2c6f0*/  IMAD.MOV.U32 R15, RZ, RZ, -0x1 ;  /* 0xffffffffff0f7424 */ /* 0x000fe400078e00ff */
[----:B------:R-:W-:-:S07]  /*2c700*/  IMAD.MOV.U32 R3, RZ, RZ, R14 ;  /* 0x000000ffff037224 */ /* 0x000fce00078e000e */
[----:B------:R-:W-:Y:S05]  /*2c710*/  WARPSYNC.COLLECTIVE R15, `(.L_x_1824) ;  /* 0x000000000f087348 */ /* 0x000fea0003c00000 */
[----:B------:R0:W1:Y:S02]  /*2c720*/  SHFL.IDX P6, R14, R13, R12, R11 ;  /* 0x0000000c0d0e7389 */ /* 0x00006400000c000b */
[----:B01----:R-:W-:Y:S01]  /*2c730*/  ENDCOLLECTIVE ;  /* 0x000000000000791b */ /* 0x003fe20003800000 */
.L_x_1824:
[----:B------:R-:W-:Y:S02]  /*2c740*/  IMAD.MOV.U32 R13, RZ, RZ, R37 ;  /* 0x000000ffff0d7224 */ /* 0x000fe400078e0025 */
[----:B------:R-:W-:-:S07]  /*2c750*/  IMAD.MOV.U32 R5, RZ, RZ, R14 ;  /* 0x000000ffff057224 */ /* 0x000fce00078e000e */
[----:B------:R-:W-:Y:S05]  /*2c760*/  WARPSYNC.COLLECTIVE R15, `(.L_x_1825) ;  /* 0x000000000f087348 */ /* 0x000fea0003c00000 */
[----:B------:R0:W1:Y:S02]  /*2c770*/  SHFL.IDX P6, R14, R13, R12, R11 ;  /* 0x0000000c0d0e7389 */ /* 0x00006400000c000b */
[----:B01----:R-:W-:Y:S01]  /*2c780*/  ENDCOLLECTIVE ;  /* 0x000000000000791b */ /* 0x003fe20003800000 */
.L_x_1825:
[----:B------:R-:W-:Y:S02]  /*2c790*/  IMAD.MOV.U32 R13, RZ, RZ, R49 ;  /* 0x000000ffff0d7224 */ /* 0x000fe400078e0031 */
[----:B------:R-:W-:-:S07]  /*2c7a0*/  IMAD.MOV.U32 R9, RZ, RZ, R14 ;  /* 0x000000ffff097224 */ /* 0x000fce00078e000e */
[----:B------:R-:W-:Y:S05]  /*2c7b0*/  WARPSYNC.COLLECTIVE R15, `(.L_x_1826) ;  /* 0x000000000f087348 */ /* 0x000fea0003c00000 */
[----:B------:R0:W1:Y:S02]  /*2c7c0*/  SHFL.IDX P6, R14, R13, R12, R11 ;  /* 0x0000000c0d0e7389 */ /* 0x00006400000c000b */
[----:B01----:R-:W-:Y:S01]  /*2c7d0*/  ENDCOLLECTIVE ;  /* 0x000000000000791b */ /* 0x003fe20003800000 */
.L_x_1826:
[----:B------:R-:W-:Y:S05]  /*2c7e0*/  BRA `(.L_x_1827) ;  /* 0xfffffdc800747947 */ /* 0x000fea000383ffff */
.L_x_1507:
[----:B------:R-:W-:Y:S01]  /*2c7f0*/  BSSY B1, `(.L_x_1828) ;  /* 0x0000008000017945 */ /* 0x000fe20003800000 */
[----:B------:R-:W-:Y:S01]  /*2c800*/  IMAD.MOV.U32 R13, RZ, RZ, R50 ;  /* 0x000000ffff0d7224 */ /* 0x000fe200078e0032 */
[----:B------:R-:W-:Y:S01]  /*2c810*/  MOV R11, 0x181f ;  /* 0x0000181f000b7802 */ /* 0x000fe20000000f00 */
[----:B------:R-:W-:Y:S02]  /*2c820*/  IMAD.MOV.U32 R12, RZ, RZ, 0x2 ;  /* 0x00000002ff0c7424 */ /* 0x000fe400078e00ff */
[----:B------:R-:W-:-:S07]  /*2c830*/  IMAD.MOV.U32 R15, RZ, RZ, -0x1 ;  /* 0xffffffffff0f7424 */ /* 0x000fce00078e00ff */
[----:B012345:R-:W-:Y:S05]  /*2c840*/  WARPSYNC.COLLECTIVE R15, `(.L_x_1829) ;  /* 0x000000000f087348 */ /* 0x03ffea0003c00000 */
[----:B----4-:R4:W0:Y:S02]  /*2c850*/  SHFL.IDX P6, R14, R13, R12, R11 ;  /* 0x0000000c0d0e7389 */ /* 0x01082400000c000b */
[----:B012345:R-:W-:Y:S01]  /*2c860*/  ENDCOLLECTIVE ;  /* 0x000000000000791b */ /* 0x03ffe20003800000 */
.L_x_1829:
[----:B------:R-:W-:Y:S05]  /*2c870*/  BSYNC B1 ;  /* 0x0000000000017941 */ /* 0x000fea0003800000 */
.L_x_1828:
        /* <DEDUP_REMOVED lines=8> */
.L_x_1830:
[----:B------:R-:W-:Y:S02]  /*2c900*/  IMAD.MOV.U32 R13, RZ, RZ, R37 ;  /* 0x000000ffff0d7224 */ /* 0x000fe400078e0025 */
[----:B------:R-:W-:-:S07]  /*2c910*/  IMAD.MOV.U32 R5, RZ, RZ, R14 ;  /* 0x000000ffff057224 */ /* 0x000fce00078e000e */
[----:B------:R-:W-:Y:S05]  /*2c920*/  WARPSYNC.COLLECTIVE R15, `(.L_x_1831) ;  /* 0x000000000f087348 */ /* 0x000fea0003c00000 */
[----:B------:R0:W1:Y:S02]  /*2c930*/  SHFL.IDX P6, R14, R13, R12, R11 ;  /* 0x0000000c0d0e7389 */ /* 0x00006400000c000b */
[----:B01----:R-:W-:Y:S01]  /*2c940*/  ENDCOLLECTIVE ;  /* 0x000000000000791b */ /* 0x003fe20003800000 */
.L_x_1831:
[----:B------:R-:W-:Y:S02]  /*2c950*/  IMAD.MOV.U32 R13, RZ, RZ, R49 ;  /* 0x000000ffff0d7224 */ /* 0x000fe400078e0031 */
[----:B------:R-:W-:-:S07]  /*2c960*/  IMAD.MOV.U32 R9, RZ, RZ, R14 ;  /* 0x000000ffff097224 */ /* 0x000fce00078e000e */
[----:B------:R-:W-:Y:S05]  /*2c970*/  WARPSYNC.COLLECTIVE R15, `(.L_x_1832) ;  /* 0x000000000f087348 */ /* 0x000fea0003c00000 */
[----:B------:R0:W1:Y:S02]  /*2c980*/  SHFL.IDX P6, R14, R13, R12, R11 ;  /* 0x0000000c0d0e7389 */ /* 0x00006400000c000b */
[----:B01----:R-:W-:Y:S01]  /*2c990*/  ENDCOLLECTIVE ;  /* 0x000000000000791b */ /* 0x003fe20003800000 */
.L_x_1832:
[----:B------:R-:W-:Y:S05]  /*2c9a0*/  BRA `(.L_x_1833) ;  /* 0xfffffdc800887947 */ /* 0x000fea000383ffff */
.L_x_1510:
[----:B------:R-:W-:Y:S01]  /*2c9b0*/  BSSY B1, `(.L_x_1834) ;  /* 0x0000008000017945 */ /* 0x000fe20003800000 */
[----:B------:R-:W-:Y:S02]  /*2c9c0*/  IMAD.MOV.U32 R13, RZ, RZ, R50 ;  /* 0x000000ffff0d7224 */ /* 0x000fe400078e0032 */
[----:B------:R-:W-:Y:S02]  /*2c9d0*/  IMAD.MOV.U32 R12, RZ, RZ, 0x3 ;  /* 0x00000003ff0c7424 */ /* 0x000fe400078e00ff */
[----:B------:R-:W-:Y:S02]  /*2c9e0*/  IMAD.MOV.U32 R11, RZ, RZ, 0x181f ;  /* 0x0000181fff0b7424 */ /* 0x000fe400078e00ff */
[----:B------:R-:W-:-:S07]  /*2c9f0*/  IMAD.MOV.U32 R15, RZ, RZ, -0x1 ;  /* 0xffffffffff0f7424 */ /* 0x000fce00078e00ff */
[----:B012--5:R-:W-:Y:S05]  /*2ca00*/  WARPSYNC.COLLECTIVE R15, `(.L_x_1835) ;  /* 0x000000000f087348 */ /* 0x027fea0003c00000 */
[----:B------:R3:W4:Y:S02]  /*2ca10*/  SHFL.IDX P6, R14, R13, R12, R11 ;  /* 0x0000000c0d0e7389 */ /* 0x00072400000c000b */
[----:B012345:R-:W-:Y:S01]  /*2ca20*/  ENDCOLLECTIVE ;  /* 0x000000000000791b */ /* 0x03ffe20003800000 */
.L_x_1835:
[----:B------:R-:W-:Y:S05]  /*2ca30*/  BSYNC B1 ;  /* 0x0000000000017941 */ /* 0x000fea0003800000 */
.L_x_1834:
        /* <DEDUP_REMOVED lines=8> */
.L_x_1836:
[----:B------:R-:W-:Y:S02]  /*2cac0*/  IMAD.MOV.U32 R13, RZ, RZ, R37 ;  /* 0x000000ffff0d7224 */ /* 0x000fe400078e0025 */
[----:B------:R-:W-:-:S07]  /*2cad0*/  IMAD.MOV.U32 R5, RZ, RZ, R14 ;  /* 0x000000ffff057224 */ /* 0x000fce00078e000e */
[----:B------:R-:W-:Y:S05]  /*2cae0*/  WARPSYNC.COLLECTIVE R15, `(.L_x_1837) ;  /* 0x000000000f087348 */ /* 0x000fea0003c00000 */
[----:B------:R0:W1:Y:S02]  /*2caf0*/  SHFL.IDX P6, R14, R13, R12, R11 ;  /* 0x0000000c0d0e7389 */ /* 0x00006400000c000b */
[----:B01----:R-:W-:Y:S01]  /*2cb00*/  ENDCOLLECTIVE ;  /* 0x000000000000791b */ /* 0x003fe20003800000 */
.L_x_1837:
[----:B------:R-:W-:Y:S02]  /*2cb10*/  IMAD.MOV.U32 R13, RZ, RZ, R49 ;  /* 0x000000ffff0d7224 */ /* 0x000fe400078e0031 */
[----:B------:R-:W-:-:S07]  /*2cb20*/  IMAD.MOV.U32 R37, RZ, RZ, R14 ;  /* 0x000000ffff257224 */ /* 0x000fce00078e000e */
[----:B------:R-:W-:Y:S05]  /*2cb30*/  WARPSYNC.COLLECTIVE R15, `(.L_x_1838) ;  /* 0x000000000f087348 */ /* 0x000fea0003c00000 */
[----:B------:R0:W1:Y:S02]  /*2cb40*/  SHFL.IDX P6, R14, R13, R12, R11 ;  /* 0x0000000c0d0e7389 */ /* 0x00006400000c000b */
[----:B01----:R-:W-:Y:S01]  /*2cb50*/  ENDCOLLECTIVE ;  /* 0x000000000000791b */ /* 0x003fe20003800000 */
.L_x_1838:
[----:B------:R-:W-:Y:S01]  /*2cb60*/  IMAD.MOV.U32 R49, RZ, RZ, R14 ;  /* 0x000000ffff317224 */ /* 0x000fe200078e000e */
[----:B------:R-:W-:Y:S06]  /*2cb70*/  BRA `(.L_x_1839) ;  /* 0xfffffdc800a07947 */ /* 0x000fec000383ffff */
.L_x_1514:
[----:B0-----:R0:W3:Y:S02]  /*2cb80*/  SYNCS.PHASECHK.TRANS64.TRYWAIT P0, [R16+URZ+0x28400], R3 ;  /* 0x02840003100075a7 */ /* 0x0010e4000800017f */
[----:B---3--:R-:W-:Y:S05]  /*2cb90*/  @!P0 NANOSLEEP.SYNCS 0x989680 ;  /* 0x009896800000895d */ /* 0x008fea0003900000 */
[----:B------:R-:W3:Y:S02]  /*2cba0*/  @!P0 SYNCS.PHASECHK.TRANS64 P0, [R16+URZ+0x28400], R3 ;  /* 0x02840003100085a7 */ /* 0x000ee4000800007f */
[----:B---3--:R-:W-:Y:S05]  /*2cbb0*/  @!P0 BRA `(.L_x_1514) ;  /* 0xfffffffc00f08947 */ /* 0x008fea000383ffff */
[----:B------:R-:W-:Y:S05]  /*2cbc0*/  BRA `(.L_x_1840) ;  /* 0xfffffdcc00207947 */ /* 0x000fea000383ffff */
.L_x_1530:
[----:B------:R-:W0:Y:S01]  /*2cbd0*/  LDC R52, c[0x0][0x3f4] ;  /* 0x0000fd00ff347b82 */ /* 0x000e220000000800 */
[----:B------:R-:W-:Y:S01]  /*2cbe0*/  BSSY B1, `(.L_x_1841) ;  /* 0x0000008000017945 */ /* 0x000fe20003800000 */
[----:B------:R-:W-:Y:S02]  /*2cbf0*/  IMAD.MOV.U32 R13, RZ, RZ, R37 ;  /* 0x000000ffff0d7224 */ /* 0x000fe400078e0025 */
[----:B------:R-:W-:Y:S02]  /*2cc00*/  IMAD.MOV.U32 R12, RZ, RZ, RZ ;  /* 0x000000ffff0c7224 */ /* 0x000fe400078e00ff */
[----:B------:R-:W-:Y:S02]  /*2cc10*/  IMAD.MOV.U32 R11, RZ, RZ, 0x181f ;  /* 0x0000181fff0b7424 */ /* 0x000fe400078e00ff */
[----:B------:R-:W-:-:S07]  /*2cc20*/  IMAD.MOV.U32 R15, RZ, RZ, -0x1 ;  /* 0xffffffffff0f7424 */ /* 0x000fce00078e00ff */
[----:B0-----:R-:W-:Y:S05]  /*2cc30*/  WARPSYNC.COLLECTIVE R15, `(.L_x_1842) ;  /* 0x000000000f087348 */ /* 0x001fea0003c00000 */
[----:B------:R1:W2:Y:S02]  /*2cc40*/  SHFL.IDX P6, R14, R13, R12, R11 ;  /* 0x0000000c0d0e7389 */ /* 0x0002a400000c000b */
[----:B012---:R-:W-:Y:S01]  /*2cc50*/  ENDCOLLECTIVE ;  /* 0x000000000000791b */ /* 0x007fe20003800000 */
.L_x_1842:
[----:B------:R-:W-:Y:S05]  /*2cc60*/  BSYNC B1 ;  /* 0x0000000000017941 */ /* 0x000fea0003800000 */
.L_x_1841:
[----:B------:R-:W-:Y:S01]  /*2cc70*/  MOV R13, R53 ;  /* 0x00000035000d7202 */ /* 0x000fe20000000f00 */
[----:B------:R-:W-:Y:S01]  /*2cc80*/  IMAD.MOV.U32 R12, RZ, RZ, RZ ;  /* 0x000000ffff0c7224 */ /* 0x000fe200078e00ff */
[----:B------:R-:W-:Y:S01]  /*2cc90*/  ISETP.GE.AND P0, PT, R22, R52, PT ;  /* 0x000000341600720c */ /* 0x000fe20003f06270 */
[----:B------:R-:W-:Y:S02]  /*2cca0*/  IMAD.MOV.U32 R11, RZ, RZ, 0x181f ;  /* 0x0000181fff0b7424 */ /* 0x000fe400078e00ff */
[----:B------:R-:W-:Y:S02]  /*2ccb0*/  IMAD.MOV.U32 R15, RZ, RZ, -0x1 ;  /* 0xffffffffff0f7424 */ /* 0x000fe400078e00ff */
[----:B------:R-:W-:Y:S02]  /*2ccc0*/  IMAD.MOV.U32 R4, RZ, RZ, R14 ;  /* 0x000000ffff047224 */ /* 0x000fe400078e000e */
[----:B------:R-:W-:-:S07]  /*2ccd0*/  IMAD R57, R195, R8, RZ ;  /* 0x00000008c3397224 */ /* 0x000fce00078e02ff */
[----:B------:R-:W-:Y:S05]  /*2cce0*/  WARPSYNC.COLLECTIVE R15, `(.L_x_1843) ;  /* 0x000000000f087348 */ /* 0x000fea0003c00000 */
[----:B------:R0:W1:Y:S02]  /*2ccf0*/  SHFL.IDX P6, R14, R13, R12, R11 ;  /* 0x0000000c0d0e7389 */ /* 0x00006400000c000b */
[----:B01----:R-:W-:Y:S01]  /*2cd00*/  ENDCOLLECTIVE ;  /* 0x000000000000791b */ /* 0x003fe20003800000 */
.L_x_1843:
[----:B------:R-:W-:Y:S01]  /*2cd10*/  ISETP.GE.OR P1, PT, R0, R57, P0 ;  /* 0x000000390000720c */ /* 0x000fe20000726670 */
[----:B------:R-:W-:Y:S02]  /*2cd20*/  IMAD.MOV.U32 R13, RZ, RZ, R54 ;  /* 0x000000ffff0d7224 */ /* 0x000fe400078e0036 */
[----:B------:R-:W-:-:S10]  /*2cd30*/  IMAD.MOV.U32 R5, RZ, RZ, R14 ;  /* 0x000000ffff057224 */ /* 0x000fd400078e000e */
[----:B------:R-:W-:Y:S05]  /*2cd40*/  WARPSYNC.COLLECTIVE R15, `(.L_x_1844) ;  /* 0x000000000f087348 */ /* 0x000fea0003c00000 */
[----:B------:R0:W1:Y:S02]  /*2cd50*/  SHFL.IDX P6, R14, R13, R12, R11 ;  /* 0x0000000c0d0e7389 */ /* 0x00006400000c000b */
[----:B01----:R-:W-:Y:S01]  /*2cd60*/  ENDCOLLECTIVE ;  /* 0x000000000000791b */ /* 0x003fe20003800000 */
.L_x_1844:
[----:B------:R-:W-:-:S05]  /*2cd70*/  @!P1 IADD3 R7, P2, R22, R5, RZ ;  /* 0x0000000516079210 */ /* 0x000fca0007f5e0ff */
[----:B------:R-:W-:Y:S02]  /*2cd80*/  @!P1 IMAD.X R5, R4, 0x1, R59, P2 ;  /* 0x0000000104059824 */ /* 0x000fe400010e063b */
[----:B------:R-:W-:Y:S02]  /*2cd90*/  @!P1 IMAD.MOV.U32 R4, RZ, RZ, R7 ;  /* 0x000000ffff049224 */ /* 0x000fe400078e0007 */
[----:B------:R-:W-:Y:S02]  /*2cda0*/  IMAD.MOV.U32 R13, RZ, RZ, R55 ;  /* 0x000000ffff0d7224 */ /* 0x000fe400078e0037 */
[----:B------:R-:W-:-:S07]  /*2cdb0*/  IMAD.MOV.U32 R6, RZ, RZ, R14 ;  /* 0x000000ffff067224 */ /* 0x000fce00078e000e */
[----:B------:R-:W-:Y:S05]  /*2cdc0*/  WARPSYNC.COLLECTIVE R15, `(.L_x_1845) ;  /* 0x000000000f087348 */ /* 0x000fea0003c00000 */
[----:B------:R0:W1:Y:S02]  /*2cdd0*/  SHFL.IDX P6, R14, R13, R12, R11 ;  /* 0x0000000c0d0e7389 */ /* 0x00006400000c000b */
[----:B01----:R-:W-:Y:S01]  /*2cde0*/  ENDCOLLECTIVE ;  /* 0x000000000000791b */ /* 0x003fe20003800000 */
.L_x_1845:
[----:B------:R-:W-:-:S05]  /*2cdf0*/  @!P1 IADD3 R24, P3, R22, R14, RZ ;  /* 0x0000000e16189210 */ /* 0x000fca0007f7e0ff */
[----:B------:R-:W-:Y:S02]  /*2ce00*/  @!P1 IMAD.X R25, R6, 0x1, R59, P3 ;  /* 0x0000000106199824 */ /* 0x000fe400018e063b */
[----:B------:R-:W5:Y:S04]  /*2ce10*/  @!P1 LD.E.128 R4, desc[UR46][R4.64] ;  /* 0x0000002e04049980 */ /* 0x000f68000c101d00 */
[----:B------:R-:W5:Y:S01]  /*2ce20*/  @!P1 LD.E.128 R24, desc[UR46][R24.64] ;  /* 0x0000002e18189980 */ /* 0x000f62000c101d00 */
[----:B------:R-:W-:Y:S01]  /*2ce30*/  IMAD.MOV.U32 R13, RZ, RZ, R37 ;  /* 0x000000ffff0d7224 */ /* 0x000fe200078e0025 */
[----:B------:R-:W-:Y:S01]  /*2ce40*/  CS2R R44, SRZ ;  /* 0x00000000002c7805 */ /* 0x000fe2000001ff00 */
[----:B------:R-:W-:Y:S01]  /*2ce50*/  IMAD.MOV.U32 R12, RZ, RZ, 0x1 ;  /* 0x00000001ff0c7424 */ /* 0x000fe200078e00ff */
[----:B------:R-:W-:-:S02]  /*2ce60*/  CS2R R46, SRZ ;  /* 0x00000000002e7805 */ /* 0x000fc4000001ff00 */
[----:B------:R-:W-:Y:S02]  /*2ce70*/  CS2R R48, SRZ ;  /* 0x0000000000307805 */ /* 0x000fe4000001ff00 */
[----:B------:R-:W-:-:S07]  /*2ce80*/  CS2R R50, SRZ ;  /* 0x0000000000327805 */ /* 0x000fce000001ff00 */
[----:B-----5:R-:W-:Y:S05]  /*2ce90*/  WARPSYNC.COLLECTIVE R15, `(.L_x_1846) ;  /* 0x000000000f087348 */ /* 0x020fea0003c00000 */
[----:B------:R0:W1:Y:S02]  /*2cea0*/  SHFL.IDX P6, R14, R13, R12, R11 ;  /* 0x0000000c0d0e7389 */ /* 0x00006400000c000b */
[----:B01---5:R-:W-:Y:S01]  /*2ceb0*/  ENDCOLLECTIVE ;  /* 0x000000000000791b */ /* 0x023fe20003800000 */
.L_x_1846:
[----:B------:R-:W-:Y:S02]  /*2cec0*/  IMAD.MOV.U32 R13, RZ, RZ, R53 ;  /* 0x000000ffff0d7224 */ /* 0x000fe400078e0035 */
[----:B------:R-:W-:-:S07]  /*2ced0*/  IMAD.MOV.U32 R8, RZ, RZ, R14 ;  /* 0x000000ffff087224 */ /* 0x000fce00078e000e */
[----:B------:R-:W-:Y:S05]  /*2cee0*/  WARPSYNC.COLLECTIVE R15, `(.L_x_1847) ;  /* 0x000000000f087348 */ /* 0x000fea0003c00000 */
[----:B------:R0:W1:Y:S02]  /*2cef0*/  SHFL.IDX P6, R14, R13, R12, R11 ;  /* 0x0000000c0d0e7389 */ /* 0x00006400000c000b */
[----:B01----:R-:W-:Y:S01]  /*2cf00*/  ENDCOLLECTIVE ;  /* 0x000000000000791b */ /* 0x003fe20003800000 */
.L_x_1847:
[----:B------:R-:W-:Y:S02]  /*2cf10*/  IMAD.MOV.U32 R13, RZ, RZ, R54 ;  /* 0x000000ffff0d7224 */ /* 0x000fe400078e0036 */
[----:B------:R-:W-:-:S07]  /*2cf20*/  IMAD.MOV.U32 R9, RZ, RZ, R14 ;  /* 0x000000ffff097224 */ /* 0x000fce00078e000e */
[----:B------:R-:W-:Y:S05]  /*2cf30*/  WARPSYNC.COLLECTIVE R15, `(.L_x_1848) ;  /* 0x000000000f087348 */ /* 0x000fea0003c00000 */
[----:B------:R0:W1:Y:S02]  /*2cf40*/  SHFL.IDX P6, R14, R13, R12, R11 ;  /* 0x0000000c0d0e7389 */ /* 0x00006400000c000b */
[----:B01----:R-:W-:Y:S01]  /*2cf50*/  ENDCOLLECTIVE ;  /* 0x000000000000791b */ /* 0x003fe20003800000 */
.L_x_1848:
[----:B------:R-:W-:Y:S02]  /*2cf60*/  IMAD.MOV.U32 R13, RZ, RZ, R55 ;  /* 0x000000ffff0d7224 */ /* 0x000fe400078e0037 */
[----:B------:R-:W-:-:S07]  /*2cf70*/  IMAD.MOV.U32 R10, RZ, RZ, R14 ;  /* 0x000000ffff0a7224 */ /* 0x000fce00078e000e */
[----:B------:R-:W-:Y:S05]  /*2cf80*/  WARPSYNC.COLLECTIVE R15, `(.L_x_1849) ;  /* 0x000000000f087348 */ /* 0x000fea0003c00000 */
[----:B------:R0:W1:Y:S02]  /*2cf90*/  SHFL.IDX P6, R14, R13, R12, R11 ;  /* 0x0000000c0d0e7389 */ /* 0x00006400000c000b */
[----:B01----:R-:W-:Y:S01]  /*2cfa0*/  ENDCOLLECTIVE ;  /* 0x000000000000791b */ /* 0x003fe20003800000 */
.L_x_1849:
[----:B------:R-:W-:Y:S02]  /*2cfb0*/  @!P1 IMAD.MOV.U32 R44, RZ, RZ, R4 ;  /* 0x000000ffff2c9224 */ /* 0x000fe400078e0004 */
[----:B------:R-:W-:Y:S01]  /*2cfc0*/  @!P1 IMAD.MOV.U32 R45, RZ, RZ, R5 ;  /* 0x000000ffff2d9224 */ /* 0x000fe200078e0005 */
[----:B------:R-:W-:Y:S01]  /*2cfd0*/  CS2R R4, SRZ ;  /* 0x0000000000047805 */ /* 0x000fe2000001ff00 */
[----:B------:R-:W-:Y:S02]  /*2cfe0*/  @!P1 IMAD.MOV.U32 R46, RZ, RZ, R6 ;  /* 0x000000ffff2e9224 */ /* 0x000fe400078e0006 */
[----:B------:R-:W-:Y:S02]  /*2cff0*/  @!P1 IMAD.MOV.U32 R47, RZ, RZ, R7 ;  /* 0x000000ffff2f9224 */ /* 0x000fe400078e0007 */
[----:B------:R-:W-:Y:S02]  /*2d000*/  @!P1 IMAD.MOV.U32 R48, RZ, RZ, R24 ;  /* 0x000000ffff309224 */ /* 0x000fe400078e0018 */
[----:B------:R-:W-:-:S02]  /*2d010*/  @!P1 IMAD.MOV.U32 R49, RZ, RZ, R25 ;  /* 0x000000ffff319224 */ /* 0x000fc400078e0019 */
[----:B------:R-:W-:Y:S02]  /*2d020*/  @!P1 IMAD.MOV.U32 R50, RZ, RZ, R26 ;  /* 0x000000ffff329224 */ /* 0x000fe400078e001a */
[----:B------:R-:W-:Y:S01]  /*2d030*/  @!P1 IMAD.MOV.U32 R51, RZ, RZ, R27 ;  /* 0x000000ffff339224 */ /* 0x000fe200078e001b */
[----:B------:R-:W-:Y:S06]  /*2d040*/  BRA `(.L_x_1850) ;  /* 0xfffffe0800a47947 */ /* 0x000fec000383ffff */
.L_x_1533:
[----:B------:R-:W-:Y:S01]  /*2d050*/  BSSY B1, `(.L_x_1851) ;  /* 0x0000008000017945 */ /* 0x000fe20003800000 */
[----:B------:R-:W-:Y:S01]  /*2d060*/  IMAD.MOV.U32 R13, RZ, RZ, R37 ;  /* 0x000000ffff0d7224 */ /* 0x000fe200078e0025 */
[----:B------:R-:W-:Y:S01]  /*2d070*/  MOV R15, 0xffffffff ;  /* 0xffffffff000f7802 */ /* 0x000fe20000000f00 */
[----:B------:R-:W-:Y:S02]  /*2d080*/  IMAD.MOV.U32 R12, RZ, RZ, 0x2 ;  /* 0x00000002ff0c7424 */ /* 0x000fe400078e00ff */
[----:B------:R-:W-:-:S07]  /*2d090*/  IMAD.MOV.U32 R11, RZ, RZ, 0x181f ;  /* 0x0000181fff0b7424 */ /* 0x000fce00078e00ff */
[----:B-----5:R-:W-:Y:S05]  /*2d0a0*/  WARPSYNC.COLLECTIVE R15, `(.L_x_1852) ;  /* 0x000000000f087348 */ /* 0x020fea0003c00000 */
[----:B------:R0:W1:Y:S02]  /*2d0b0*/  SHFL.IDX P6, R14, R13, R12, R11 ;  /* 0x0000000c0d0e7389 */ /* 0x00006400000c000b */
[----:B01---5:R-:W-:Y:S01]  /*2d0c0*/  ENDCOLLECTIVE ;  /* 0x000000000000791b */ /* 0x023fe20003800000 */
.L_x_1852:
[----:B------:R-:W-:Y:S05]  /*2d0d0*/  BSYNC B1 ;  /* 0x0000000000017941 */ /* 0x000fea0003800000 */
.L_x_1851:
[----:B------:R-:W-:Y:S02]  /*2d0e0*/  IMAD.MOV.U32 R13, RZ, RZ, R53 ;  /* 0x000000ffff0d7224 */ /* 0x000fe400078e0035 */
[----:B------:R-:W-:Y:S02]  /*2d0f0*/  IMAD.MOV.U32 R12, RZ, RZ, 0x2 ;  /* 0x00000002ff0c7424 */ /* 0x000fe400078e00ff */
[----:B------:R-:W-:Y:S02]  /*2d100*/  IMAD.MOV.U32 R11, RZ, RZ, 0x181f ;  /* 0x0000181fff0b7424 */ /* 0x000fe400078e00ff */
[----:B------:R-:W-:Y:S02]  /*2d110*/  IMAD.MOV.U32 R15, RZ, RZ, -0x1 ;  /* 0xffffffffff0f7424 */ /* 0x000fe400078e00ff */
[----:B------:R-:W-:Y:S02]  /*2d120*/  IMAD.MOV.U32 R8, RZ, RZ, R14 ;  /* 0x000000ffff087224 */ /* 0x000fe400078e000e */
[----:B------:R-:W-:-:S07]  /*2d130*/  VIADD R20, R0, 0x40 ;  /* 0x0000004000147836 */ /* 0x000fce0000000000 */
[----:B------:R-:W-:Y:S05]  /*2d140*/  WARPSYNC.COLLECTIVE R15, `(.L_x_1853) ;  /* 0x000000000f087348 */ /* 0x000fea0003c00000 */
[----:B------:R0:W1:Y:S02]  /*2d150*/  SHFL.IDX P6, R14, R13, R12, R11 ;  /* 0x0000000c0d0e7389 */ /* 0x00006400000c000b */
[----:B01----:R-:W-:Y:S01]  /*2d160*/  ENDCOLLECTIVE ;  /* 0x000000000000791b */ /* 0x003fe20003800000 */
.L_x_1853:
[----:B------:R-:W-:Y:S01]  /*2d170*/  ISETP.GE.OR P1, PT, R20, R57, P0 ;  /* 0x000000391400720c */ /* 0x000fe20000726670 */
[----:B------:R-:W-:Y:S02]  /*2d180*/  IMAD.MOV.U32 R13, RZ, RZ, R54 ;  /* 0x000000ffff0d7224 */ /* 0x000fe400078e0036 */
[----:B------:R-:W-:-:S10]  /*2d190*/  IMAD.MOV.U32 R9, RZ, RZ, R14 ;  /* 0x000000ffff097224 */ /* 0x000fd400078e000e */
[----:B------:R-:W-:Y:S05]  /*2d1a0*/  WARPSYNC.COLLECTIVE R15, `(.L_x_1854) ;  /* 0x000000000f087348 */ /* 0x000fea0003c00000 */
[----:B------:R0:W1:Y:S02]  /*2d1b0*/  SHFL.IDX P6, R14, R13, R12, R11 ;  /* 0x0000000c0d0e7389 */ /* 0x00006400000c000b */
[----:B01----:R-:W-:Y:S01]  /*2d1c0*/  ENDCOLLECTIVE ;  /* 0x000000000000791b */ /* 0x003fe20003800000 */
.L_x_1854:
[----:B------:R-:W-:-:S05]  /*2d1d0*/  @!P1 IADD3 R24, P2, R22, R9, RZ ;  /* 0x0000000916189210 */ /* 0x000fca0007f5e0ff */
[----:B------:R-:W-:Y:S02]  /*2d1e0*/  @!P1 IMAD.X R25, R8, 0x1, R59, P2 ;  /* 0x0000000108199824 */ /* 0x000fe400010e063b */
[----:B------:R-:W-:-:S04]  /*2d1f0*/  IMAD.MOV.U32 R13, RZ, RZ, R55 ;  /* 0x000000ffff0d7224 */ /* 0x000fc800078e0037 */
[----:B------:R-:W5:Y:S01]  /*2d200*/  @!P1 LD.E.128 R24, desc[UR46][R24.64] ;  /* 0x0000002e18189980 */ /* 0x000f62000c101d00 */
[----:B------:R-:W-:-:S07]  /*2d210*/  IMAD.MOV.U32 R10, RZ, RZ, R14 ;  /* 0x000000ffff0a7224 */ /* 0x000fce00078e000e */
[----:B-----5:R-:W-:Y:S05]  /*2d220*/  WARPSYNC.COLLECTIVE R15, `(.L_x_1855) ;  /* 0x000000000f087348 */ /* 0x020fea0003c00000 */
[----:B------:R0:W1:Y:S02]  /*2d230*/  SHFL.IDX P6, R14, R13, R12, R11 ;  /* 0x0000000c0d0e7389 */ /* 0x00006400000c000b */
[----:B01---5:R-:W-:Y:S01]  /*2d240*/  ENDCOLLECTIVE ;  /* 0x000000000000791b */ /* 0x023fe20003800000 */
.L_x_1855:
[----:B------:R-:W-:-:S05]  /*2d250*/  @!P1 IADD3 R32, P3, R22, R14, RZ ;  /* 0x0000000e16209210 */ /* 0x000fca0007f7e0ff */
[----:B------:R-:W-:-:S06]  /*2d260*/  @!P1 IMAD.X R33, R10, 0x1, R59, P3 ;  /* 0x000000010a219824 */ /* 0x000fcc00018e063b */
[----:B------:R-:W5:Y:S01]  /*2d270*/  @!P1 LD.E.128 R32, desc[UR46][R32.64] ;  /* 0x0000002e20209980 */ /* 0x000f62000c101d00 */
[----:B------:R-:W-:Y:S02]  /*2d280*/  IMAD.MOV.U32 R13, RZ, RZ, R37 ;  /* 0x000000ffff0d7224 */ /* 0x000fe400078e0025 */
[----:B------:R-:W-:-:S07]  /*2d290*/  IMAD.MOV.U32 R12, RZ, RZ, 0x3 ;  /* 0x00000003ff0c7424 */ /* 0x000fce00078e00ff */
[----:B-----5:R-:W-:Y:S05]  /*2d2a0*/  WARPSYNC.COLLECTIVE R15, `(.L_x_1856) ;  /* 0x000000000f087348 */ /* 0x020fea0003c00000 */
[----:B------:R0:W1:Y:S02]  /*2d2b0*/  SHFL.IDX P6, R14, R13, R12, R11 ;  /* 0x0000000c0d0e7389 */ /* 0x00006400000c000b */
[----:B01---5:R-:W-:Y:S01]  /*2d2c0*/  ENDCOLLECTIVE ;  /* 0x000000000000791b */ /* 0x023fe20003800000 */
.L_x_1856:
[----:B------:R-:W-:Y:S02]  /*2d2d0*/  IMAD.MOV.U32 R13, RZ, RZ, R53 ;  /* 0x000000ffff0d7224 */ /* 0x000fe400078e0035 */
[----:B------:R-:W-:-:S07]  /*2d2e0*/  IMAD.MOV.U32 R37, RZ, RZ, R14 ;  /* 0x000000ffff257224 */ /* 0x000fce00078e000e */
[----:B------:R-:W-:Y:S05]  /*2d2f0*/  WARPSYNC.COLLECTIVE R15, `(.L_x_1857) ;  /* 0x000000000f087348 */ /* 0x000fea0003c00000 */
[----:B------:R0:W1:Y:S02]  /*2d300*/  SHFL.IDX P6, R14, R13, R12, R11 ;  /* 0x0000000c0d0e7389 */ /* 0x00006400000c000b */
[----:B01----:R-:W-:Y:S01]  /*2d310*/  ENDCOLLECTIVE ;  /* 0x000000000000791b */ /* 0x003fe20003800000 */
.L_x_1857:
[----:B------:R-:W-:Y:S02]  /*2d320*/  IMAD.MOV.U32 R13, RZ, RZ, R54 ;  /* 0x000000ffff0d7224 */ /* 0x000fe400078e0036 */
[----:B------:R-:W-:-:S07]  /*2d330*/  IMAD.MOV.U32 R53, RZ, RZ, R14 ;  /* 0x000000ffff357224 */ /* 0x000fce00078e000e */
[----:B------:R-:W-:Y:S05]  /*2d340*/  WARPSYNC.COLLECTIVE R15, `(.L_x_1858) ;  /* 0x000000000f087348 */ /* 0x000fea0003c00000 */
[----:B------:R0:W1:Y:S02]  /*2d350*/  SHFL.IDX P6, R14, R13, R12, R11 ;  /* 0x0000000c0d0e7389 */ /* 0x00006400000c000b */
[----:B01----:R-:W-:Y:S01]  /*2d360*/  ENDCOLLECTIVE ;  /* 0x000000000000791b */ /* 0x003fe20003800000 */
.L_x_1858:
[----:B------:R-:W-:Y:S02]  /*2d370*/  IMAD.MOV.U32 R13, RZ, RZ, R55 ;  /* 0x000000ffff0d7224 */ /* 0x000fe400078e0037 */
[----:B------:R-:W-:-:S07]  /*2d380*/  IMAD.MOV.U32 R54, RZ, RZ, R14 ;  /* 0x000000ffff367224 */ /* 0x000fce00078e000e */
[----:B------:R-:W-:Y:S05]  /*2d390*/  WARPSYNC.COLLECTIVE R15, `(.L_x_1859) ;  /* 0x000000000f087348 */ /* 0x000fea0003c00000 */
[----:B------:R0:W1:Y:S02]  /*2d3a0*/  SHFL.IDX P6, R14, R13, R12, R11 ;  /* 0x0000000c0d0e7389 */ /* 0x00006400000c000b */
[----:B01----:R-:W-:Y:S01]  /*2d3b0*/  ENDCOLLECTIVE ;  /* 0x000000000000791b */ /* 0x003fe20003800000 */
.L_x_1859:
[----:B------:R-:W-:Y:S02]  /*2d3c0*/  CS2R R20, SRZ ;  /* 0x0000000000147805 */ /* 0x000fe4000001ff00 */
[----:B------:R-:W-:Y:S02]  /*2d3d0*/  CS2R R38, SRZ ;  /* 0x0000000000267805 */ /* 0x000fe4000001ff00 */
[----:B------:R-:W-:Y:S02]  /*2d3e0*/  CS2R R40, SRZ ;  /* 0x0000000000287805 */ /* 0x000fe4000001ff00 */
[----:B------:R-:W-:Y:S02]  /*2d3f0*/  CS2R R42, SRZ ;  /* 0x00000000002a7805 */ /* 0x000fe4000001ff00 */
[----:B------:R-:W-:Y:S01]  /*2d400*/  CS2R R8, SRZ ;  /* 0x0000000000087805 */ /* 0x000fe2000001ff00 */
[----:B------:R-:W-:Y:S02]  /*2d410*/  IMAD.MOV.U32 R55, RZ, RZ, R14 ;  /* 0x000000ffff377224 */ /* 0x000fe400078e000e */
[----:B------:R-:W-:-:S02]  /*2d420*/  @!P1 IMAD.MOV.U32 R20, RZ, RZ, R24 ;  /* 0x000000ffff149224 */ /* 0x000fc400078e0018 */
[----:B------:R-:W-:Y:S02]  /*2d430*/  @!P1 IMAD.MOV.U32 R21, RZ, RZ, R25 ;  /* 0x000000ffff159224 */ /* 0x000fe400078e0019 */
[----:B------:R-:W-:Y:S02]  /*2d440*/  @!P1 IMAD.MOV.U32 R38, RZ, RZ, R26 ;  /* 0x000000ffff269224 */ /* 0x000fe400078e001a */
[----:B------:R-:W-:Y:S02]  /*2d450*/  @!P1 IMAD.MOV.U32 R39, RZ, RZ, R27 ;  /* 0x000000ffff279224 */ /* 0x000fe400078e001b */
[----:B------:R-:W-:Y:S02]  /*2d460*/  @!P1 IMAD.MOV.U32 R40, RZ, RZ, R32 ;  /* 0x000000ffff289224 */ /* 0x000fe400078e0020 */
[----:B------:R-:W-:Y:S02]  /*2d470*/  @!P1 IMAD.MOV.U32 R41, RZ, RZ, R33 ;  /* 0x000000ffff299224 */ /* 0x000fe400078e0021 */
[----:B------:R-:W-:-:S02]  /*2d480*/  @!P1 IMAD.MOV.U32 R42, RZ, RZ, R34 ;  /* 0x000000ffff2a9224 */ /* 0x000fc400078e0022 */
[----:B------:R-:W-:Y:S01]  /*2d490*/  @!P1 IMAD.MOV.U32 R43, RZ, RZ, R35 ;  /* 0x000000ffff2b9224 */ /* 0x000fe200078e0023 */
[----:B------:R-:W-:Y:S06]  /*2d4a0*/  BRA `(.L_x_1860) ;  /* 0xfffffe0800507947 */ /* 0x000fec000383ffff */
.L_x_1537:
[----:B0-----:R0:W1:Y:S02]  /*2d4b0*/  SYNCS.PHASECHK.TRANS64.TRYWAIT P4, [R16+URZ+0x28400], R25 ;  /* 0x02840019100075a7 */ /* 0x001064000808017f */
[----:B-1----:R-:W-:Y:S05]  /*2d4c0*/  @!P4 NANOSLEEP.SYNCS 0x989680 ;  /* 0x009896800000c95d */ /* 0x002fea0003900000 */
[----:B------:R-:W1:Y:S02]  /*2d4d0*/  @!P4 SYNCS.PHASECHK.TRANS64 P4, [R16+URZ+0x28400], R25 ;  /* 0x028400191000c5a7 */ /* 0x000e64000808007f */
[----:B-1----:R-:W-:Y:S05]  /*2d4e0*/  @!P4 BRA `(.L_x_1537) ;  /* 0xfffffffc00f0c947 */ /* 0x002fea000383ffff */
[----:B------:R-:W-:Y:S05]  /*2d4f0*/  BRA `(.L_x_1861) ;  /* 0xfffffe0800c07947 */ /* 0x000fea000383ffff */
.L_x_1547:
[----:B0-----:R0:W1:Y:S02]  /*2d500*/  SYNCS.PHASECHK.TRANS64.TRYWAIT P2, [R11+URZ+0x28430], R0 ;  /* 0x028430000b0075a7 */ /* 0x001064000804017f */
[----:B-1----:R-:W-:Y:S05]  /*2d510*/  @!P2 NANOSLEEP.SYNCS 0x989680 ;  /* 0x009896800000a95d */ /* 0x002fea0003900000 */
[----:B------:R-:W1:Y:S02]  /*2d520*/  @!P2 SYNCS.PHASECHK.TRANS64 P2, [R11+URZ+0x28430], R0 ;  /* 0x028430000b00a5a7 */ /* 0x000e64000804007f */
[----:B-1----:R-:W-:Y:S05]  /*2d530*/  @!P2 BRA `(.L_x_1547) ;  /* 0xfffffffc00f0a947 */ /* 0x002fea000383ffff */
[----:B------:R-:W-:Y:S05]  /*2d540*/  BRA `(.L_x_1546) ;  /* 0xfffffe4c00247947 */ /* 0x000fea000383ffff */
.L_x_1565:
[----:B-1----:R1:W2:Y:S02]  /*2d550*/  SYNCS.PHASECHK.TRANS64.TRYWAIT P5, [R6+URZ+0x28430], R7 ;  /* 0x02843007060075a7 */ /* 0x0022a400080a017f */
[----:B--2---:R-:W-:Y:S05]  /*2d560*/  @!P5 NANOSLEEP.SYNCS 0x989680 ;  /* 0x009896800000d95d */ /* 0x004fea0003900000 */
[----:B------:R-:W2:Y:S02]  /*2d570*/  @!P5 SYNCS.PHASECHK.TRANS64 P5, [R6+URZ+0x28430], R7 ;  /* 0x028430070600d5a7 */ /* 0x000ea400080a007f */
[----:B--2---:R-:W-:Y:S05]  /*2d580*/  @!P5 BRA `(.L_x_1565) ;  /* 0xfffffffc00f0d947 */ /* 0x004fea000383ffff */
[----:B------:R-:W-:Y:S05]  /*2d590*/  BRA `(.L_x_1564) ;  /* 0xfffffe7400f47947 */ /* 0x000fea000383ffff */
.L_x_1569:
[----:B-1----:R1:W2:Y:S02]  /*2d5a0*/  SYNCS.PHASECHK.TRANS64.TRYWAIT P4, [R7+URZ+0x28450], R6 ;  /* 0x02845006070075a7 */ /* 0x0022a4000808017f */
[----:B--2---:R-:W-:Y:S05]  /*2d5b0*/  @!P4 NANOSLEEP.SYNCS 0x989680 ;  /* 0x009896800000c95d */ /* 0x004fea0003900000 */
[----:B------:R-:W2:Y:S02]  /*2d5c0*/  @!P4 SYNCS.PHASECHK.TRANS64 P4, [R7+URZ+0x28450], R6 ;  /* 0x028450060700c5a7 */ /* 0x000ea4000808007f */
[----:B--2---:R-:W-:Y:S05]  /*2d5d0*/  @!P4 BRA `(.L_x_1569) ;  /* 0xfffffffc00f0c947 */ /* 0x004fea000383ffff */
[----:B------:R-:W-:Y:S05]  /*2d5e0*/  BRA `(.L_x_1566) ;  /* 0xfffffe7800f47947 */ /* 0x000fea000383ffff */
.L_x_1589:
[----:B-1----:R1:W2:Y:S02]  /*2d5f0*/  SYNCS.PHASECHK.TRANS64.TRYWAIT P3, [R6+URZ+0x28430], R7 ;  /* 0x02843007060075a7 */ /* 0x0022a4000806017f */
[----:B--2---:R-:W-:Y:S05]  /*2d600*/  @!P3 NANOSLEEP.SYNCS 0x989680 ;  /* 0x009896800000b95d */ /* 0x004fea0003900000 */
[----:B------:R-:W2:Y:S02]  /*2d610*/  @!P3 SYNCS.PHASECHK.TRANS64 P3, [R6+URZ+0x28430], R7 ;  /* 0x028430070600b5a7 */ /* 0x000ea4000806007f */
[----:B--2---:R-:W-:Y:S05]  /*2d620*/  @!P3 BRA `(.L_x_1589) ;  /* 0xfffffffc00f0b947 */ /* 0x004fea000383ffff */
[----:B------:R-:W-:Y:S05]  /*2d630*/  BRA `(.L_x_1588) ;  /* 0xfffffea000cc7947 */ /* 0x000fea000383ffff */
.L_x_1593:
[----:B-1----:R1:W2:Y:S02]  /*2d640*/  SYNCS.PHASECHK.TRANS64.TRYWAIT P2, [R7+URZ+0x28450], R6 ;  /* 0x02845006070075a7 */ /* 0x0022a4000804017f */
[----:B--2---:R-:W-:Y:S05]  /*2d650*/  @!P2 NANOSLEEP.SYNCS 0x989680 ;  /* 0x009896800000a95d */ /* 0x004fea0003900000 */
[----:B------:R-:W2:Y:S02]  /*2d660*/  @!P2 SYNCS.PHASECHK.TRANS64 P2, [R7+URZ+0x28450], R6 ;  /* 0x028450060700a5a7 */ /* 0x000ea4000804007f */
[----:B--2---:R-:W-:Y:S05]  /*2d670*/  @!P2 BRA `(.L_x_1593) ;  /* 0xfffffffc00f0a947 */ /* 0x004fea000383ffff */
[----:B------:R-:W-:Y:S05]  /*2d680*/  BRA `(.L_x_1590) ;  /* 0xfffffea400d87947 */ /* 0x000fea000383ffff */
.L_x_1601:
[----:B-1----:R1:W2:Y:S02]  /*2d690*/  SYNCS.PHASECHK.TRANS64.TRYWAIT P3, [R6+URZ+0x28430], R7 ;  /* 0x02843007060075a7 */ /* 0x0022a4000806017f */
[----:B--2---:R-:W-:Y:S05]  /*2d6a0*/  @!P3 NANOSLEEP.SYNCS 0x989680 ;  /* 0x009896800000b95d */ /* 0x004fea0003900000 */
[----:B------:R-:W2:Y:S02]  /*2d6b0*/  @!P3 SYNCS.PHASECHK.TRANS64 P3, [R6+URZ+0x28430], R7 ;  /* 0x028430070600b5a7 */ /* 0x000ea4000806007f */
[----:B--2---:R-:W-:Y:S05]  /*2d6c0*/  @!P3 BRA `(.L_x_1601) ;  /* 0xfffffffc00f0b947 */ /* 0x004fea000383ffff */
[----:B------:R-:W-:Y:S05]  /*2d6d0*/  BRA `(.L_x_1600) ;  /* 0xfffffec0007c7947 */ /* 0x000fea000383ffff */
.L_x_1605:
[----:B-1----:R1:W2:Y:S02]  /*2d6e0*/  SYNCS.PHASECHK.TRANS64.TRYWAIT P2, [R7+URZ+0x28450], R6 ;  /* 0x02845006070075a7 */ /* 0x0022a4000804017f */
[----:B--2---:R-:W-:Y:S05]  /*2d6f0*/  @!P2 NANOSLEEP.SYNCS 0x989680 ;  /* 0x009896800000a95d */ /* 0x004fea0003900000 */
[----:B------:R-:W2:Y:S02]  /*2d700*/  @!P2 SYNCS.PHASECHK.TRANS64 P2, [R7+URZ+0x28450], R6 ;  /* 0x028450060700a5a7 */ /* 0x000ea4000804007f */
[----:B--2---:R-:W-:Y:S05]  /*2d710*/  @!P2 BRA `(.L_x_1605) ;  /* 0xfffffffc00f0a947 */ /* 0x004fea000383ffff */
[----:B------:R-:W-:Y:S05]  /*2d720*/  BRA `(.L_x_1602) ;  /* 0xfffffec400887947 */ /* 0x000fea000383ffff */
.L_x_1619:
[----:B-1----:R1:W2:Y:S02]  /*2d730*/  SYNCS.PHASECHK.TRANS64.TRYWAIT P1, [R10+URZ+0x28450], R2 ;  /* 0x028450020a0075a7 */ /* 0x0022a4000802017f */
[----:B--2---:R-:W-:Y:S05]  /*2d740*/  @!P1 NANOSLEEP.SYNCS 0x989680 ;  /* 0x009896800000995d */ /* 0x004fea0003900000 */
[----:B------:R-:W2:Y:S02]  /*2d750*/  @!P1 SYNCS.PHASECHK.TRANS64 P1, [R10+URZ+0x28450], R2 ;  /* 0x028450020a0095a7 */ /* 0x000ea4000802007f */
[----:B--2---:R-:W-:Y:S05]  /*2d760*/  @!P1 BRA `(.L_x_1619) ;  /* 0xfffffffc00f09947 */ /* 0x004fea000383ffff */
[----:B------:R-:W-:Y:S05]  /*2d770*/  BRA `(.L_x_1618) ;  /* 0xfffffee8008c7947 */ /* 0x000fea000383ffff */
.L_x_1623:
[----:B-----5:R-:W-:Y:S01]  /*2d780*/  MOV R12, R0 ;  /* 0x00000000000c7202 */ /* 0x020fe20000000f00 */
[----:B------:R-:W-:Y:S01]  /*2d790*/  IMAD.MOV.U32 R11, RZ, RZ, 0x1c1f ;  /* 0x00001c1fff0b7424 */ /* 0x000fe200078e00ff */
[----:B---3--:R-:W-:Y:S01]  /*2d7a0*/  LOP3.LUT R2, R0, 0x2, RZ, 0x3c, !PT ;  /* 0x0000000200027812 */ /* 0x008fe200078e3cff */
[----:B------:R-:W-:Y:S01]  /*2d7b0*/  IMAD.MOV.U32 R15, RZ, RZ, -0x1 ;  /* 0xffffffffff0f7424 */ /* 0x000fe200078e00ff */
[----:B------:R-:W-:Y:S02]  /*2d7c0*/  SEL R165, R6, R147, P0 ;  /* 0x0000009306a57207 */ /* 0x000fe40000000000 */
[----:B------:R-:W-:-:S07]  /*2d7d0*/  SEL R164, R147, R6, P0 ;  /* 0x0000000693a47207 */ /* 0x000fce0000000000 */
[----:B012---:R-:W-:Y:S05]  /*2d7e0*/  WARPSYNC.COLLECTIVE R15, `(.L_x_1862) ;  /* 0x000000000f087348 */ /* 0x007fea0003c00000 */
[----:B------:R3:W4:Y:S02]  /*2d7f0*/  SHFL.IDX P6, R14, R13, R12, R11 ;  /* 0x0000000c0d0e7389 */ /* 0x00072400000c000b */
[----:B01234-:R-:W-:Y:S01]  /*2d800*/  ENDCOLLECTIVE ;  /* 0x000000000000791b */ /* 0x01ffe20003800000 */
.L_x_1862:
        /* <DEDUP_REMOVED lines=18> */
.L_x_1863:
        /* <DEDUP_REMOVED lines=19> */
.L_x_1864:
        /* <DEDUP_REMOVED lines=18> */
.L_x_1865:
        /* <DEDUP_REMOVED lines=19> */
.L_x_1866:
        /* <DEDUP_REMOVED lines=18> */
.L_x_1867:
        /* <DEDUP_REMOVED lines=19> */
.L_x_1868:
        /* <DEDUP_REMOVED lines=18> */
.L_x_1869:
        /* <DEDUP_REMOVED lines=19> */
.L_x_1870:
        /* <DEDUP_REMOVED lines=18> */
.L_x_1871:
[----:B------:R-:W-:Y:S02]  /*2e270*/  SEL R127, R138, R139, P0 ;  /* 0x0000008b8a7f7207 */ /* 0x000fe40000000000 */
[----:B------:R-:W-:Y:S02]  /*2e280*/  SEL R142, R143, R142, P0 ;  /* 0x0000008e8f8e7207 */ /* 0x000fe40000000000 */
[----:B------:R-:W-:Y:S02]  /*2e290*/  SEL R138, R139, R138, P0 ;  /* 0x0000008a8b8a7207 */ /* 0x000fe40000000000 */
[----:B------:R-:W-:Y:S02]  /*2e2a0*/  SEL R103, R150, R151, P0 ;  /* 0x0000009796677207 */ /* 0x000fe40000000000 */
[----:B------:R-:W-:Y:S02]  /*2e2b0*/  SEL R150, R151, R150, P0 ;  /* 0x0000009697967207 */ /* 0x000fe40000000000 */
[----:B------:R-:W-:Y:S01]  /*2e2c0*/  SEL R204, R7, R10, P0 ;  /* 0x0000000a07cc7207 */ /* 0x000fe20000000000 */
[----:B------:R-:W-:-:S02]  /*2e2d0*/  IMAD.MOV.U32 R13, RZ, RZ, R44 ;  /* 0x000000ffff0d7224 */ /* 0x000fc400078e002c */
[----:B------:R-:W-:Y:S02]  /*2e2e0*/  IMAD.MOV.U32 R12, RZ, RZ, R2 ;  /* 0x000000ffff0c7224 */ /* 0x000fe400078e0002 */
[----:B------:R-:W-:-:S07]  /*2e2f0*/  IMAD.MOV.U32 R20, RZ, RZ, R14 ;  /* 0x000000ffff147224 */ /* 0x000fce00078e000e */
[----:B------:R-:W-:Y:S05]  /*2e300*/  WARPSYNC.COLLECTIVE R15, `(.L_x_1872) ;  /* 0x000000000f087348 */ /* 0x000fea0003c00000 */
[----:B------:R0:W1:Y:S02]  /*2e310*/  SHFL.IDX P6, R14, R13, R12, R11 ;  /* 0x0000000c0d0e7389 */ /* 0x00006400000c000b */
[----:B01----:R-:W-:Y:S01]  /*2e320*/  ENDCOLLECTIVE ;  /* 0x000000000000791b */ /* 0x003fe20003800000 */
.L_x_1872:
[----:B------:R-:W-:Y:S02]  /*2e330*/  IMAD.MOV.U32 R13, RZ, RZ, R40 ;  /* 0x000000ffff0d7224 */ /* 0x000fe400078e0028 */
[----:B------:R-:W-:-:S07]  /*2e340*/  IMAD.MOV.U32 R25, RZ, RZ, R14 ;  /* 0x000000ffff197224 */ /* 0x000fce00078e000e */
[----:B------:R-:W-:Y:S05]  /*2e350*/  WARPSYNC.COLLECTIVE R15, `(.L_x_1873) ;  /* 0x000000000f087348 */ /* 0x000fea0003c00000 */
[----:B------:R0:W1:Y:S02]  /*2e360*/  SHFL.IDX P6, R14, R13, R12, R11 ;  /* 0x0000000c0d0e7389 */ /* 0x00006400000c000b */
[----:B01----:R-:W-:Y:S01]  /*2e370*/  ENDCOLLECTIVE ;  /* 0x000000000000791b */ /* 0x003fe20003800000 */
.L_x_1873:
        /* <DEDUP_REMOVED lines=8> */
.L_x_1874:
[----:B------:R-:W-:Y:S02]  /*2e400*/  SEL R197, R20, R24, P0 ;  /* 0x0000001814c57207 */ /* 0x000fe40000000000 */
[----:B------:R-:W-:Y:S01]  /*2e410*/  SEL R201, R24, R20, P0 ;  /* 0x0000001418c97207 */ /* 0x000fe20000000000 */
[----:B------:R-:W-:Y:S02]  /*2e420*/  IMAD.MOV.U32 R13, RZ, RZ, R34 ;  /* 0x000000ffff0d7224 */ /* 0x000fe400078e0022 */
[----:B------:R-:W-:-:S07]  /*2e430*/  IMAD.MOV.U32 R38, RZ, RZ, R14 ;  /* 0x000000ffff267224 */ /* 0x000fce00078e000e */
[----:B------:R-:W-:Y:S05]  /*2e440*/  WARPSYNC.COLLECTIVE R15, `(.L_x_1875) ;  /* 0x000000000f087348 */ /* 0x000fea0003c00000 */
[----:B------:R0:W1:Y:S02]  /*2e450*/  SHFL.IDX P6, R14, R13, R12, R11 ;  /* 0x0000000c0d0e7389 */ /* 0x00006400000c000b */
[----:B01----:R-:W-:Y:S01]  /*2e460*/  ENDCOLLECTIVE ;  /* 0x000000000000791b */ /* 0x003fe20003800000 */
.L_x_1875:
[----:B------:R-:W-:Y:S02]  /*2e470*/  IMAD.MOV.U32 R13, RZ, RZ, R52 ;  /* 0x000000ffff0d7224 */ /* 0x000fe400078e0034 */
[----:B------:R-:W-:Y:S02]  /*2e480*/  IMAD.MOV.U32 R12, RZ, RZ, R2 ;  /* 0x000000ffff0c7224 */ /* 0x000fe400078e0002 */
[----:B------:R-:W-:-:S07]  /*2e490*/  IMAD.MOV.U32 R34, RZ, RZ, R14 ;  /* 0x000000ffff227224 */ /* 0x000fce00078e000e */
[----:B------:R-:W-:Y:S05]  /*2e4a0*/  WARPSYNC.COLLECTIVE R15, `(.L_x_1876) ;  /* 0x000000000f087348 */ /* 0x000fea0003c00000 */
[----:B------:R0:W1:Y:S02]  /*2e4b0*/  SHFL.IDX P6, R14, R13, R12, R11 ;  /* 0x0000000c0d0e7389 */ /* 0x00006400000c000b */
[----:B01----:R-:W-:Y:S01]  /*2e4c0*/  ENDCOLLECTIVE ;  /* 0x000000000000791b */ /* 0x003fe20003800000 */
.L_x_1876:
[----:B------:R-:W-:Y:S02]  /*2e4d0*/  IMAD.MOV.U32 R13, RZ, RZ, R31 ;  /* 0x000000ffff0d7224 */ /* 0x000fe400078e001f */
[----:B------:R-:W-:-:S07]  /*2e4e0*/  IMAD.MOV.U32 R52, RZ, RZ, R14 ;  /* 0x000000ffff347224 */ /* 0x000fce00078e000e */
[----:B------:R-:W-:Y:S05]  /*2e4f0*/  WARPSYNC.COLLECTIVE R15, `(.L_x_1877) ;  /* 0x000000000f087348 */ /* 0x000fea0003c00000 */
[----:B------:R0:W1:Y:S02]  /*2e500*/  SHFL.IDX P6, R14, R13, R12, R11 ;  /* 0x0000000c0d0e7389 */ /* 0x00006400000c000b */
[----:B01----:R-:W-:Y:S01]  /*2e510*/  ENDCOLLECTIVE ;  /* 0x000000000000791b */ /* 0x003fe20003800000 */
.L_x_1877:
[----:B------:R-:W-:Y:S02]  /*2e520*/  SEL R187, R38, R52, P0 ;  /* 0x0000003426bb7207 */ /* 0x000fe40000000000 */
[----:B------:R-:W-:Y:S01]  /*2e530*/  SEL R188, R52, R38, P0 ;  /* 0x0000002634bc7207 */ /* 0x000fe20000000000 */
[----:B------:R-:W-:Y:S02]  /*2e540*/  IMAD.MOV.U32 R13, RZ, RZ, R37 ;  /* 0x000000ffff0d7224 */ /* 0x000fe400078e0025 */
[----:B------:R-:W-:Y:S02]  /*2e550*/  IMAD.MOV.U32 R12, RZ, RZ, R0 ;  /* 0x000000ffff0c7224 */ /* 0x000fe400078e0000 */
[----:B------:R-:W-:-:S07]  /*2e560*/  IMAD.MOV.U32 R31, RZ, RZ, R14 ;  /* 0x000000ffff1f7224 */ /* 0x000fce00078e000e */
[----:B------:R-:W-:Y:S05]  /*2e570*/  WARPSYNC.COLLECTIVE R15, `(.L_x_1878) ;  /* 0x000000000f087348 */ /* 0x000fea0003c00000 */
[----:B------:R0:W1:Y:S02]  /*2e580*/  SHFL.IDX P6, R14, R13, R12, R11 ;  /* 0x0000000c0d0e7389 */ /* 0x00006400000c000b */
[----:B01----:R-:W-:Y:S01]  /*2e590*/  ENDCOLLECTIVE ;  /* 0x000000000000791b */ /* 0x003fe20003800000 */
.L_x_1878:
[----:B------:R-:W-:Y:S02]  /*2e5a0*/  SEL R189, R34, R31, P0 ;  /* 0x0000001f22bd7207 */ /* 0x000fe40000000000 */
[----:B------:R-:W-:Y:S01]  /*2e5b0*/  SEL R190, R31, R34, P0 ;  /* 0x000000221fbe7207 */ /* 0x000fe20000000000 */
[----:B------:R-:W-:Y:S02]  /*2e5c0*/  IMAD.MOV.U32 R13, RZ, RZ, R30 ;  /* 0x000000ffff0d7224 */ /* 0x000fe400078e001e */
[----:B------:R-:W-:-:S07]  /*2e5d0*/  IMAD.MOV.U32 R37, RZ, RZ, R14 ;  /* 0x000000ffff257224 */ /* 0x000fce00078e000e */
[----:B------:R-:W-:Y:S05]  /*2e5e0*/  WARPSYNC.COLLECTIVE R15, `(.L_x_1879) ;  /* 0x000000000f087348 */ /* 0x000fea0003c00000 */
[----:B------:R0:W1:Y:S02]  /*2e5f0*/  SHFL.IDX P6, R14, R13, R12, R11 ;  /* 0x0000000c0d0e7389 */ /* 0x00006400000c000b */
[----:B01----:R-:W-:Y:S01]  /*2e600*/  ENDCOLLECTIVE ;  /* 0x000000000000791b */ /* 0x003fe20003800000 */
.L_x_1879:
[----:B------:R-:W-:Y:S02]  /*2e610*/  IMAD.MOV.U32 R13, RZ, RZ, R60 ;  /* 0x000000ffff0d7224 */ /* 0x000fe400078e003c */
[----:B------:R-:W-:Y:S02]  /*2e620*/  IMAD.MOV.U32 R12, RZ, RZ, R2 ;  /* 0x000000ffff0c7224 */ /* 0x000fe400078e0002 */
[----:B------:R-:W-:-:S07]  /*2e630*/  IMAD.MOV.U32 R30, RZ, RZ, R14 ;  /* 0x000000ffff1e7224 */ /* 0x000fce00078e000e */
[----:B------:R-:W-:Y:S05]  /*2e640*/  WARPSYNC.COLLECTIVE R15, `(.L_x_1880) ;  /* 0x000000000f087348 */ /* 0x000fea0003c00000 */
[----:B------:R0:W1:Y:S02]  /*2e650*/  SHFL.IDX P6, R14, R13, R12, R11 ;  /* 0x0000000c0d0e7389 */ /* 0x00006400000c000b */
[----:B01----:R-:W-:Y:S01]  /*2e660*/  ENDCOLLECTIVE ;  /* 0x000000000000791b */ /* 0x003fe20003800000 */
.L_x_1880:
[----:B------:R-:W-:Y:S02]  /*2e670*/  IMAD.MOV.U32 R13, RZ, RZ, R29 ;  /* 0x000000ffff0d7224 */ /* 0x000fe400078e001d */
[----:B------:R-:W-:-:S07]  /*2e680*/  IMAD.MOV.U32 R60, RZ, RZ, R14 ;  /* 0x000000ffff3c7224 */ /* 0x000fce00078e000e */
[----:B------:R-:W-:Y:S05]  /*2e690*/  WARPSYNC.COLLECTIVE R15, `(.L_x_1881) ;  /* 0x000000000f087348 */ /* 0x000fea0003c00000 */
[----:B------:R0:W1:Y:S02]  /*2e6a0*/  SHFL.IDX P6, R14, R13, R12, R11 ;  /* 0x0000000c0d0e7389 */ /* 0x00006400000c000b */
[----:B01----:R-:W-:Y:S01]  /*2e6b0*/  ENDCOLLECTIVE ;  /* 0x000000000000791b */ /* 0x003fe20003800000 */
.L_x_1881:
        /* <DEDUP_REMOVED lines=8> */
.L_x_1882:
[----:B------:R-:W-:Y:S02]  /*2e740*/  SEL R185, R30, R29, P0 ;  /* 0x0000001d1eb97207 */ /* 0x000fe40000000000 */
[----:B------:R-:W-:Y:S01]  /*2e750*/  SEL R186, R29, R30, P0 ;  /* 0x0000001e1dba7207 */ /* 0x000fe20000000000 */
[----:B------:R-:W-:Y:S02]  /*2e760*/  IMAD.MOV.U32 R13, RZ, RZ, R28 ;  /* 0x000000ffff0d7224 */ /* 0x000fe400078e001c */
[----:B------:R-:W-:-:S07]  /*2e770*/  IMAD.MOV.U32 R36, RZ, RZ, R14 ;  /* 0x000000ffff247224 */ /* 0x000fce00078e000e */
[----:B------:R-:W-:Y:S05]  /*2e780*/  WARPSYNC.COLLECTIVE R15, `(.L_x_1883) ;  /* 0x000000000f087348 */ /* 0x000fea0003c00000 */
[----:B------:R0:W1:Y:S02]  /*2e790*/  SHFL.IDX P6, R14, R13, R12, R11 ;  /* 0x0000000c0d0e7389 */ /* 0x00006400000c000b */
[----:B01----:R-:W-:Y:S01]  /*2e7a0*/  ENDCOLLECTIVE ;  /* 0x000000000000791b */ /* 0x003fe20003800000 */
.L_x_1883:
[----:B------:R-:W-:Y:S02]  /*2e7b0*/  IMAD.MOV.U32 R13, RZ, RZ, R68 ;  /* 0x000000ffff0d7224 */ /* 0x000fe400078e0044 */
[----:B------:R-:W-:Y:S02]  /*2e7c0*/  IMAD.MOV.U32 R12, RZ, RZ, R2 ;  /* 0x000000ffff0c7224 */ /* 0x000fe400078e0002 */
[----:B------:R-:W-:-:S07]  /*2e7d0*/  IMAD.MOV.U32 R28, RZ, RZ, R14 ;  /* 0x000000ffff1c7224 */ /* 0x000fce00078e000e */
[----:B------:R-:W-:Y:S05]  /*2e7e0*/  WARPSYNC.COLLECTIVE R15, `(.L_x_1884) ;  /* 0x000000000f087348 */ /* 0x000fea0003c00000 */
[----:B------:R0:W1:Y:S02]  /*2e7f0*/  SHFL.IDX P6, R14, R13, R12, R11 ;  /* 0x0000000c0d0e7389 */ /* 0x00006400000c000b */
[----:B01----:R-:W-:Y:S01]  /*2e800*/  ENDCOLLECTIVE ;  /* 0x000000000000791b */ /* 0x003fe20003800000 */
.L_x_1884:
[----:B------:R-:W-:Y:S02]  /*2e810*/  IMAD.MOV.U32 R13, RZ, RZ, R27 ;  /* 0x000000ffff0d7224 */ /* 0x000fe400078e001b */
[----:B------:R-:W-:-:S07]  /*2e820*/  IMAD.MOV.U32 R68, RZ, RZ, R14 ;  /* 0x000000ffff447224 */ /* 0x000fce00078e000e */
[----:B------:R-:W-:Y:S05]  /*2e830*/  WARPSYNC.COLLECTIVE R15, `(.L_x_1885) ;  /* 0x000000000f087348 */ /* 0x000fea0003c00000 */
[----:B------:R0:W1:Y:S02]  /*2e840*/  SHFL.IDX P6, R14, R13, R12, R11 ;  /* 0x0000000c0d0e7389 */ /* 0x00006400000c000b */
[----:B01----:R-:W-:Y:S01]  /*2e850*/  ENDCOLLECTIVE ;  /* 0x000000000000791b */ /* 0x003fe20003800000 */
.L_x_1885:
        /* <DEDUP_REMOVED lines=8> */
.L_x_1886:
[----:B------:R-:W-:Y:S02]  /*2e8e0*/  SEL R182, R28, R27, P0 ;  /* 0x0000001b1cb67207 */ /* 0x000fe40000000000 */
[----:B------:R-:W-:Y:S01]  /*2e8f0*/  SEL R181, R27, R28, P0 ;  /* 0x0000001c1bb57207 */ /* 0x000fe20000000000 */
[----:B------:R-:W-:Y:S02]  /*2e900*/  IMAD.MOV.U32 R13, RZ, RZ, R26 ;  /* 0x000000ffff0d7224 */ /* 0x000fe400078e001a */
[----:B------:R-:W-:-:S07]  /*2e910*/  IMAD.MOV.U32 R35, RZ, RZ, R14 ;  /* 0x000000ffff237224 */ /* 0x000fce00078e000e */
[----:B------:R-:W-:Y:S05]  /*2e920*/  WARPSYNC.COLLECTIVE R15, `(.L_x_1887) ;  /* 0x000000000f087348 */ /* 0x000fea0003c00000 */
[----:B------:R0:W1:Y:S02]  /*2e930*/  SHFL.IDX P6, R14, R13, R12, R11 ;  /* 0x0000000c0d0e7389 */ /* 0x00006400000c000b */
[----:B01----:R-:W-:Y:S01]  /*2e940*/  ENDCOLLECTIVE ;  /* 0x000000000000791b */ /* 0x003fe20003800000 */
.L_x_1887:
[----:B------:R-:W-:Y:S02]  /*2e950*/  IMAD.MOV.U32 R13, RZ, RZ, R76 ;  /* 0x000000ffff0d7224 */ /* 0x000fe400078e004c */
[----:B------:R-:W-:Y:S02]  /*2e960*/  IMAD.MOV.U32 R12, RZ, RZ, R2 ;  /* 0x000000ffff0c7224 */ /* 0x000fe400078e0002 */
[----:B------:R-:W-:-:S07]  /*2e970*/  IMAD.MOV.U32 R26, RZ, RZ, R14 ;  /* 0x000000ffff1a7224 */ /* 0x000fce00078e000e */
[----:B------:R-:W-:Y:S05]  /*2e980*/  WARPSYNC.COLLECTIVE R15, `(.L_x_1888) ;  /* 0x000000000f087348 */ /* 0x000fea0003c00000 */
[----:B------:R0:W1:Y:S02]  /*2e990*/  SHFL.IDX P6, R14, R13, R12, R11 ;  /* 0x0000000c0d0e7389 */ /* 0x00006400000c000b */
[----:B01----:R-:W-:Y:S01]  /*2e9a0*/  ENDCOLLECTIVE ;  /* 0x000000000000791b */ /* 0x003fe20003800000 */
.L_x_1888:
[----:B------:R-:W-:Y:S02]  /*2e9b0*/  IMAD.MOV.U32 R13, RZ, RZ, R72 ;  /* 0x000000ffff0d7224 */ /* 0x000fe400078e0048 */
[----:B------:R-:W-:-:S07]  /*2e9c0*/  IMAD.MOV.U32 R76, RZ, RZ, R14 ;  /* 0x000000ffff4c7224 */ /* 0x000fce00078e000e */
[----:B------:R-:W-:Y:S05]  /*2e9d0*/  WARPSYNC.COLLECTIVE R15, `(.L_x_1889) ;  /* 0x000000000f087348 */ /* 0x000fea0003c00000 */
[----:B------:R0:W1:Y:S02]  /*2e9e0*/  SHFL.IDX P6, R14, R13, R12, R11 ;  /* 0x0000000c0d0e7389 */ /* 0x00006400000c000b */
[----:B01----:R-:W-:Y:S01]  /*2e9f0*/  ENDCOLLECTIVE ;  /* 0x000000000000791b */ /* 0x003fe20003800000 */
.L_x_1889:
        /* <DEDUP_REMOVED lines=8> */
.L_x_1890:
[----:B------:R-:W-:Y:S02]  /*2ea80*/  SEL R178, R26, R72, P0 ;  /* 0x000000481ab27207 */ /* 0x000fe40000000000 */
[----:B------:R-:W-:Y:S01]  /*2ea90*/  SEL R177, R72, R26, P0 ;  /* 0x0000001a48b17207 */ /* 0x000fe20000000000 */
[----:B------:R-:W-:Y:S02]  /*2eaa0*/  IMAD.MOV.U32 R13, RZ, RZ, R39 ;  /* 0x000000ffff0d7224 */ /* 0x000fe400078e0027 */
[----:B------:R-:W-:-:S07]  /*2eab0*/  IMAD.MOV.U32 R41, RZ, RZ, R14 ;  /* 0x000000ffff297224 */ /* 0x000fce00078e000e */
[----:B------:R-:W-:Y:S05]  /*2eac0*/  WARPSYNC.COLLECTIVE R15, `(.L_x_1891) ;  /* 0x000000000f087348 */ /* 0x000fea0003c00000 */
[----:B------:R0:W1:Y:S02]  /*2ead0*/  SHFL.IDX P6, R14, R13, R12, R11 ;  /* 0x0000000c0d0e7389 */ /* 0x00006400000c000b */
[----:B01----:R-:W-:Y:S01]  /*2eae0*/  ENDCOLLECTIVE ;  /* 0x000000000000791b */ /* 0x003fe20003800000 */
.L_x_1891:
[----:B------:R-:W-:Y:S02]  /*2eaf0*/  IMAD.MOV.U32 R13, RZ, RZ, R84 ;  /* 0x000000ffff0d7224 */ /* 0x000fe400078e0054 */
[----:B------:R-:W-:Y:S02]  /*2eb00*/  IMAD.MOV.U32 R12, RZ, RZ, R2 ;  /* 0x000000ffff0c7224 */ /* 0x000fe400078e0002 */
[----:B------:R-:W-:-:S07]  /*2eb10*/  IMAD.MOV.U32 R39, RZ, RZ, R14 ;  /* 0x000000ffff277224 */ /* 0x000fce00078e000e */
[----:B------:R-:W-:Y:S05]  /*2eb20*/  WARPSYNC.COLLECTIVE R15, `(.L_x_1892) ;  /* 0x000000000f087348 */ /* 0x000fea0003c00000 */
[----:B------:R0:W1:Y:S02]  /*2eb30*/  SHFL.IDX P6, R14, R13, R12, R11 ;  /* 0x0000000c0d0e7389 */ /* 0x00006400000c000b */
[----:B01----:R-:W-:Y:S01]  /*2eb40*/  ENDCOLLECTIVE ;  /* 0x000000000000791b */ /* 0x003fe20003800000 */
.L_x_1892:
[----:B------:R-:W-:Y:S02]  /*2eb50*/  IMAD.MOV.U32 R13, RZ, RZ, R80 ;  /* 0x000000ffff0d7224 */ /* 0x000fe400078e0050 */
[----:B------:R-:W-:-:S07]  /*2eb60*/  IMAD.MOV.U32 R84, RZ, RZ, R14 ;  /* 0x000000ffff547224 */ /* 0x000fce00078e000e */
[----:B------:R-:W-:Y:S05]  /*2eb70*/  WARPSYNC.COLLECTIVE R15, `(.L_x_1893) ;  /* 0x000000000f087348 */ /* 0x000fea0003c00000 */
[----:B------:R0:W1:Y:S02]  /*2eb80*/  SHFL.IDX P6, R14, R13, R12, R11 ;  /* 0x0000000c0d0e7389 */ /* 0x00006400000c000b */
[----:B01----:R-:W-:Y:S01]  /*2eb90*/  ENDCOLLECTIVE ;  /* 0x000000000000791b */ /* 0x003fe20003800000 */
.L_x_1893:
        /* <DEDUP_REMOVED lines=8> */
.L_x_1894:
[----:B------:R-:W-:Y:S02]  /*2ec20*/  SEL R174, R39, R80, P0 ;  /* 0x0000005027ae7207 */ /* 0x000fe40000000000 */
[----:B------:R-:W-:Y:S01]  /*2ec30*/  SEL R173, R80, R39, P0 ;  /* 0x0000002750ad7207 */ /* 0x000fe20000000000 */
[----:B------:R-:W-:Y:S02]  /*2ec40*/  IMAD.MOV.U32 R13, RZ, RZ, R42 ;  /* 0x000000ffff0d7224 */ /* 0x000fe400078e002a */
[----:B------:R-:W-:-:S07]  /*2ec50*/  IMAD.MOV.U32 R43, RZ, RZ, R14 ;  /* 0x000000ffff2b7224 */ /* 0x000fce00078e000e */
[----:B------:R-:W-:Y:S05]  /*2ec60*/  WARPSYNC.COLLECTIVE R15, `(.L_x_1895) ;  /* 0x000000000f087348 */ /* 0x000fea0003c00000 */
[----:B------:R0:W1:Y:S02]  /*2ec70*/  SHFL.IDX P6, R14, R13, R12, R11 ;  /* 0x0000000c0d0e7389 */ /* 0x00006400000c000b */
[----:B01----:R-:W-:Y:S01]  /*2ec80*/  ENDCOLLECTIVE ;  /* 0x000000000000791b */ /* 0x003fe20003800000 */
.L_x_1895:
[----:B------:R-:W-:Y:S02]  /*2ec90*/  IMAD.MOV.U32 R13, RZ, RZ, R92 ;  /* 0x000000ffff0d7224 */ /* 0x000fe400078e005c */
[----:B------:R-:W-:Y:S02]  /*2eca0*/  IMAD.MOV.U32 R12, RZ, RZ, R2 ;  /* 0x000000ffff0c7224 */ /* 0x000fe400078e0002 */
[----:B------:R-:W-:-:S07]  /*2ecb0*/  IMAD.MOV.U32 R42, RZ, RZ, R14 ;  /* 0x000000ffff2a7224 */ /* 0x000fce00078e000e */
[----:B------:R-:W-:Y:S05]  /*2ecc0*/  WARPSYNC.COLLECTIVE R15, `(.L_x_1896) ;  /* 0x000000000f087348 */ /* 0x000fea0003c00000 */
[----:B------:R0:W1:Y:S02]  /*2ecd0*/  SHFL.IDX P6, R14, R13, R12, R11 ;  /* 0x0000000c0d0e7389 */ /* 0x00006400000c000b */
[----:B01----:R-:W-:Y:S01]  /*2ece0*/  ENDCOLLECTIVE ;  /* 0x000000000000791b */ /* 0x003fe20003800000 */
.L_x_1896:
[----:B------:R-:W-:Y:S02]  /*2ecf0*/  IMAD.MOV.U32 R13, RZ, RZ, R88 ;  /* 0x000000ffff0d7224 */ /* 0x000fe400078e0058 */
[----:B------:R-:W-:-:S07]  /*2ed00*/  IMAD.MOV.U32 R92, RZ, RZ, R14 ;  /* 0x000000ffff5c7224 */ /* 0x000fce00078e000e */
[----:B------:R-:W-:Y:S05]  /*2ed10*/  WARPSYNC.COLLECTIVE R15, `(.L_x_1897) ;  /* 0x000000000f087348 */ /* 0x000fea0003c00000 */
[----:B------:R0:W1:Y:S02]  /*2ed20*/  SHFL.IDX P6, R14, R13, R12, R11 ;  /* 0x0000000c0d0e7389 */ /* 0x00006400000c000b */
[----:B01----:R-:W-:Y:S01]  /*2ed30*/  ENDCOLLECTIVE ;  /* 0x000000000000791b */ /* 0x003fe20003800000 */
.L_x_1897:
        /* <DEDUP_REMOVED lines=8> */
.L_x_1898:
[----:B------:R-:W-:Y:S02]  /*2edc0*/  SEL R170, R42, R88, P0 ;  /* 0x000000582aaa7207 */ /* 0x000fe40000000000 */
[----:B------:R-:W-:Y:S01]  /*2edd0*/  SEL R169, R88, R42, P0 ;  /* 0x0000002a58a97207 */ /* 0x000fe20000000000 */
[----:B------:R-:W-:Y:S02]  /*2ede0*/  IMAD.MOV.U32 R13, RZ, RZ, R45 ;  /* 0x000000ffff0d7224 */ /* 0x000fe400078e002d */
[----:B------:R-:W-:-:S07]  /*2edf0*/  IMAD.MOV.U32 R46, RZ, RZ, R14 ;  /* 0x000000ffff2e7224 */ /* 0x000fce00078e000e */
[----:B------:R-:W-:Y:S05]  /*2ee00*/  WARPSYNC.COLLECTIVE R15, `(.L_x_1899) ;  /* 0x000000000f087348 */ /* 0x000fea0003c00000 */
[----:B------:R0:W1:Y:S02]  /*2ee10*/  SHFL.IDX P6, R14, R13, R12, R11 ;  /* 0x0000000c0d0e7389 */ /* 0x00006400000c000b */
[----:B01----:R-:W-:Y:S01]  /*2ee20*/  ENDCOLLECTIVE ;  /* 0x000000000000791b */ /* 0x003fe20003800000 */
.L_x_1899:
[----:B------:R-:W-:Y:S02]  /*2ee30*/  IMAD.MOV.U32 R13, RZ, RZ, R100 ;  /* 0x000000ffff0d7224 */ /* 0x000fe400078e0064 */
[----:B------:R-:W-:Y:S02]  /*2ee40*/  IMAD.MOV.U32 R12, RZ, RZ, R2 ;  /* 0x000000ffff0c7224 */ /* 0x000fe400078e0002 */
[----:B------:R-:W-:-:S07]  /*2ee50*/  IMAD.MOV.U32 R45, RZ, RZ, R14 ;  /* 0x000000ffff2d7224 */ /* 0x000fce00078e000e */
[----:B------:R-:W-:Y:S05]  /*2ee60*/  WARPSYNC.COLLECTIVE R15, `(.L_x_1900) ;  /* 0x000000000f087348 */ /* 0x000fea0003c00000 */
[----:B------:R0:W1:Y:S02]  /*2ee70*/  SHFL.IDX P6, R14, R13, R12, R11 ;  /* 0x0000000c0d0e7389 */ /* 0x00006400000c000b */
[----:B01----:R-:W-:Y:S01]  /*2ee80*/  ENDCOLLECTIVE ;  /* 0x000000000000791b */ /* 0x003fe20003800000 */
.L_x_1900:
[----:B------:R-:W-:Y:S02]  /*2ee90*/  IMAD.MOV.U32 R13, RZ, RZ, R96 ;  /* 0x000000ffff0d7224 */ /* 0x000fe400078e0060 */
[----:B------:R-:W-:-:S07]  /*2eea0*/  IMAD.MOV.U32 R100, RZ, RZ, R14 ;  /* 0x000000ffff647224 */ /* 0x000fce00078e000e */
[----:B------:R-:W-:Y:S05]  /*2eeb0*/  WARPSYNC.COLLECTIVE R15, `(.L_x_1901) ;  /* 0x000000000f087348 */ /* 0x000fea0003c00000 */
[----:B------:R0:W1:Y:S02]  /*2eec0*/  SHFL.IDX P6, R14, R13, R12, R11 ;  /* 0x0000000c0d0e7389 */ /* 0x00006400000c000b */
[----:B01----:R-:W-:Y:S01]  /*2eed0*/  ENDCOLLECTIVE ;  /* 0x000000000000791b */ /* 0x003fe20003800000 */
.L_x_1901:
[----:B------:R-:W-:Y:S01]  /*2eee0*/  SEL R147, R100, R46, P0 ;  /* 0x0000002e64937207 */ /* 0x000fe20000000000 */
[----:B------:R-:W-:Y:S02]  /*2eef0*/  IMAD.MOV.U32 R13, RZ, RZ, R48 ;  /* 0x000000ffff0d7224 */ /* 0x000fe400078e0030 */
[----:B------:R-:W-:Y:S02]  /*2ef00*/  IMAD.MOV.U32 R12, RZ, RZ, R0 ;  /* 0x000000ffff0c7224 */ /* 0x000fe400078e0000 */
[----:B------:R-:W-:-:S07]  /*2ef10*/  IMAD.MOV.U32 R96, RZ, RZ, R14 ;  /* 0x000000ffff607224 */ /* 0x000fce00078e000e */
[----:B------:R-:W-:Y:S05]  /*2ef20*/  WARPSYNC.COLLECTIVE R15, `(.L_x_1902) ;  /* 0x000000000f087348 */ /* 0x000fea0003c00000 */
[----:B------:R0:W1:Y:S02]  /*2ef30*/  SHFL.IDX P6, R14, R13, R12, R11 ;  /* 0x0000000c0d0e7389 */ /* 0x00006400000c000b */
[----:B01----:R-:W-:Y:S01]  /*2ef40*/  ENDCOLLECTIVE ;  /* 0x000000000000791b */ /* 0x003fe20003800000 */
.L_x_1902:
[----:B------:R-:W-:Y:S01]  /*2ef50*/  SEL R166, R45, R96, P0 ;  /* 0x000000602da67207 */ /* 0x000fe20000000000 */
[----:B------:R-:W-:Y:S02]  /*2ef60*/  IMAD.MOV.U32 R13, RZ, RZ, R47 ;  /* 0x000000ffff0d7224 */ /* 0x000fe400078e002f */
[----:B------:R-:W-:-:S07]  /*2ef70*/  IMAD.MOV.U32 R48, RZ, RZ, R14 ;  /* 0x000000ffff307224 */ /* 0x000fce00078e000e */
[----:B------:R-:W-:Y:S05]  /*2ef80*/  WARPSYNC.COLLECTIVE R15, `(.L_x_1903) ;  /* 0x000000000f087348 */ /* 0x000fea0003c00000 */
[----:B------:R0:W1:Y:S02]  /*2ef90*/  SHFL.IDX P6, R14, R13, R12, R11 ;  /* 0x0000000c0d0e7389 */ /* 0x00006400000c000b */
[----:B01----:R-:W-:Y:S01]  /*2efa0*/  ENDCOLLECTIVE ;  /* 0x000000000000791b */ /* 0x003fe20003800000 */
.L_x_1903:
[----:B------:R-:W-:Y:S02]  /*2efb0*/  IMAD.MOV.U32 R13, RZ, RZ, R108 ;  /* 0x000000ffff0d7224 */ /* 0x000fe400078e006c */
[----:B------:R-:W-:Y:S02]  /*2efc0*/  IMAD.MOV.U32 R12, RZ, RZ, R2 ;  /* 0x000000ffff0c7224 */ /* 0x000fe400078e0002 */
[----:B------:R-:W-:-:S07]  /*2efd0*/  IMAD.MOV.U32 R47, RZ, RZ, R14 ;  /* 0x000000ffff2f7224 */ /* 0x000fce00078e000e */
[----:B------:R-:W-:Y:S05]  /*2efe0*/  WARPSYNC.COLLECTIVE R15, `(.L_x_1904) ;  /* 0x000000000f087348 */ /* 0x000fea0003c00000 */
[----:B------:R0:W1:Y:S02]  /*2eff0*/  SHFL.IDX P6, R14, R13, R12, R11 ;  /* 0x0000000c0d0e7389 */ /* 0x00006400000c000b */
[----:B01----:R-:W-:Y:S01]  /*2f000*/  ENDCOLLECTIVE ;  /* 0x000000000000791b */ /* 0x003fe20003800000 */
.L_x_1904:
[----:B------:R-:W-:Y:S02]  /*2f010*/  IMAD.MOV.U32 R13, RZ, RZ, R104 ;  /* 0x000000ffff0d7224 */ /* 0x000fe400078e0068 */
[----:B------:R-:W-:-:S07]  /*2f020*/  IMAD.MOV.U32 R108, RZ, RZ, R14 ;  /* 0x000000ffff6c7224 */ /* 0x000fce00078e000e */
[----:B------:R-:W-:Y:S05]  /*2f030*/  WARPSYNC.COLLECTIVE R15, `(.L_x_1905) ;  /* 0x000000000f087348 */ /* 0x000fea0003c00000 */
[----:B------:R0:W1:Y:S02]  /*2f040*/  SHFL.IDX P6, R14, R13, R12, R11 ;  /* 0x0000000c0d0e7389 */ /* 0x00006400000c000b */
[----:B01----:R-:W-:Y:S01]  /*2f050*/  ENDCOLLECTIVE ;  /* 0x000000000000791b */ /* 0x003fe20003800000 */
.L_x_1905:
[----:B------:R-:W-:Y:S02]  /*2f060*/  IMAD.MOV.U32 R13, RZ, RZ, R53 ;  /* 0x000000ffff0d7224 */ /* 0x000fe400078e0035 */
[----:B------:R-:W-:Y:S02]  /*2f070*/  IMAD.MOV.U32 R12, RZ, RZ, R0 ;  /* 0x000000ffff0c7224 */ /* 0x000fe400078e0000 */
[----:B------:R-:W-:-:S07]  /*2f080*/  IMAD.MOV.U32 R104, RZ, RZ, R14 ;  /* 0x000000ffff687224 */ /* 0x000fce00078e000e */
[----:B------:R-:W-:Y:S05]  /*2f090*/  WARPSYNC.COLLECTIVE R15, `(.L_x_1906) ;  /* 0x000000000f087348 */ /* 0x000fea0003c00000 */
[----:B------:R0:W1:Y:S02]  /*2f0a0*/  SHFL.IDX P6, R14, R13, R12, R11 ;  /* 0x0000000c0d0e7389 */ /* 0x00006400000c000b */
[----:B01----:R-:W-:Y:S01]  /*2f0b0*/  ENDCOLLECTIVE ;  /* 0x000000000000791b */ /* 0x003fe20003800000 */
.L_x_1906:
[----:B------:R-:W-:Y:S02]  /*2f0c0*/  IMAD.MOV.U32 R13, RZ, RZ, R49 ;  /* 0x000000ffff0d7224 */ /* 0x000fe400078e0031 */
[----:B------:R-:W-:-:S07]  /*2f0d0*/  IMAD.MOV.U32 R53, RZ, RZ, R14 ;  /* 0x000000ffff357224 */ /* 0x000fce00078e000e */
[----:B------:R-:W-:Y:S05]  /*2f0e0*/  WARPSYNC.COLLECTIVE R15, `(.L_x_1907) ;  /* 0x000000000f087348 */ /* 0x000fea0003c00000 */
[----:B------:R0:W1:Y:S02]  /*2f0f0*/  SHFL.IDX P6, R14, R13, R12, R11 ;  /* 0x0000000c0d0e7389 */ /* 0x00006400000c000b */
[----:B01----:R-:W-:Y:S01]  /*2f100*/  ENDCOLLECTIVE ;  /* 0x000000000000791b */ /* 0x003fe20003800000 */
.L_x_1907:
[----:B------:R-:W-:Y:S02]  /*2f110*/  IMAD.MOV.U32 R13, RZ, RZ, R116 ;  /* 0x000000ffff0d7224 */ /* 0x000fe400078e0074 */
[----:B------:R-:W-:Y:S02]  /*2f120*/  IMAD.MOV.U32 R12, RZ, RZ, R2 ;  /* 0x000000ffff0c7224 */ /* 0x000fe400078e0002 */
[----:B------:R-:W-:-:S07]  /*2f130*/  IMAD.MOV.U32 R49, RZ, RZ, R14 ;  /* 0x000000ffff317224 */ /* 0x000fce00078e000e */
[----:B------:R-:W-:Y:S05]  /*2f140*/  WARPSYNC.COLLECTIVE R15, `(.L_x_1908) ;  /* 0x000000000f087348 */ /* 0x000fea0003c00000 */
[----:B------:R0:W1:Y:S02]  /*2f150*/  SHFL.IDX P6, R14, R13, R12, R11 ;  /* 0x0000000c0d0e7389 */ /* 0x00006400000c000b */
[----:B01----:R-:W-:Y:S01]  /*2f160*/  ENDCOLLECTIVE ;  /* 0x000000000000791b */ /* 0x003fe20003800000 */
.L_x_1908:
[----:B------:R-:W-:Y:S02]  /*2f170*/  IMAD.MOV.U32 R13, RZ, RZ, R112 ;  /* 0x000000ffff0d7224 */ /* 0x000fe400078e0070 */
[----:B------:R-:W-:-:S07]  /*2f180*/  IMAD.MOV.U32 R116, RZ, RZ, R14 ;  /* 0x000000ffff747224 */ /* 0x000fce00078e000e */
[----:B------:R-:W-:Y:S05]  /*2f190*/  WARPSYNC.COLLECTIVE R15, `(.L_x_1909) ;  /* 0x000000000f087348 */ /* 0x000fea0003c00000 */
[----:B------:R0:W1:Y:S02]  /*2f1a0*/  SHFL.IDX P6, R14, R13, R12, R11 ;  /* 0x0000000c0d0e7389 */ /* 0x00006400000c000b */
[----:B01----:R-:W-:Y:S01]  /*2f1b0*/  ENDCOLLECTIVE ;  /* 0x000000000000791b */ /* 0x003fe20003800000 */
.L_x_1909:
        /* <DEDUP_REMOVED lines=8> */
.L_x_1910:
[----:B------:R-:W-:Y:S02]  /*2f240*/  SEL R92, R49, R112, P0 ;  /* 0x00000070315c7207 */ /* 0x000fe40000000000 */
[----:B------:R-:W-:Y:S01]  /*2f250*/  SEL R112, R112, R49, P0 ;  /* 0x0000003170707207 */ /* 0x000fe20000000000 */
[----:B------:R-:W-:Y:S02]  /*2f260*/  IMAD.MOV.U32 R13, RZ, RZ, R57 ;  /* 0x000000ffff0d7224 */ /* 0x000fe400078e0039 */
[----:B------:R-:W-:-:S07]  /*2f270*/  IMAD.MOV.U32 R61, RZ, RZ, R14 ;  /* 0x000000ffff3d7224 */ /* 0x000fce00078e000e */
[----:B------:R-:W-:Y:S05]  /*2f280*/  WARPSYNC.COLLECTIVE R15, `(.L_x_1911) ;  /* 0x000000000f087348 */ /* 0x000fea0003c00000 */
[----:B------:R0:W1:Y:S02]  /*2f290*/  SHFL.IDX P6, R14, R13, R12, R11 ;  /* 0x0000000c0d0e7389 */ /* 0x00006400000c000b */
[----:B01----:R-:W-:Y:S01]  /*2f2a0*/  ENDCOLLECTIVE ;  /* 0x000000000000791b */ /* 0x003fe20003800000 */
.L_x_1911:
[----:B------:R-:W-:Y:S02]  /*2f2b0*/  IMAD.MOV.U32 R13, RZ, RZ, R124 ;  /* 0x000000ffff0d7224 */ /* 0x000fe400078e007c */
[----:B------:R-:W-:Y:S02]  /*2f2c0*/  IMAD.MOV.U32 R12, RZ, RZ, R2 ;  /* 0x000000ffff0c7224 */ /* 0x000fe400078e0002 */
[----:B------:R-:W-:-:S07]  /*2f2d0*/  IMAD.MOV.U32 R57, RZ, RZ, R14 ;  /* 0x000000ffff397224 */ /* 0x000fce00078e000e */
[----:B------:R-:W-:Y:S05]  /*2f2e0*/  WARPSYNC.COLLECTIVE R15, `(.L_x_1912) ;  /* 0x000000000f087348 */ /* 0x000fea0003c00000 */
[----:B------:R0:W1:Y:S02]  /*2f2f0*/  SHFL.IDX P6, R14, R13, R12, R11 ;  /* 0x0000000c0d0e7389 */ /* 0x00006400000c000b */
[----:B01----:R-:W-:Y:S01]  /*2f300*/  ENDCOLLECTIVE ;  /* 0x000000000000791b */ /* 0x003fe20003800000 */
.L_x_1912:
[----:B------:R-:W-:Y:S02]  /*2f310*/  IMAD.MOV.U32 R13, RZ, RZ, R120 ;  /* 0x000000ffff0d7224 */ /* 0x000fe400078e0078 */
[----:B------:R-:W-:-:S07]  /*2f320*/  IMAD.MOV.U32 R124, RZ, RZ, R14 ;  /* 0x000000ffff7c7224 */ /* 0x000fce00078e000e */
[----:B------:R-:W-:Y:S05]  /*2f330*/  WARPSYNC.COLLECTIVE R15, `(.L_x_1913) ;  /* 0x000000000f087348 */ /* 0x000fea0003c00000 */
[----:B------:R0:W1:Y:S02]  /*2f340*/  SHFL.IDX P6, R14, R13, R12, R11 ;  /* 0x0000000c0d0e7389 */ /* 0x00006400000c000b */
[----:B01----:R-:W-:Y:S01]  /*2f350*/  ENDCOLLECTIVE ;  /* 0x000000000000791b */ /* 0x003fe20003800000 */
.L_x_1913:
[----:B------:R-:W-:Y:S02]  /*2f360*/  IMAD.MOV.U32 R13, RZ, RZ, R65 ;  /* 0x000000ffff0d7224 */ /* 0x000fe400078e0041 */
[----:B------:R-:W-:Y:S02]  /*2f370*/  IMAD.MOV.U32 R12, RZ, RZ, R0 ;  /* 0x000000ffff0c7224 */ /* 0x000fe400078e0000 */
[----:B------:R-:W-:-:S07]  /*2f380*/  IMAD.MOV.U32 R120, RZ, RZ, R14 ;  /* 0x000000ffff787224 */ /* 0x000fce00078e000e */
[----:B------:R-:W-:Y:S05]  /*2f390*/  WARPSYNC.COLLECTIVE R15, `(.L_x_1914) ;  /* 0x000000000f087348 */ /* 0x000fea0003c00000 */
[----:B------:R0:W1:Y:S02]  /*2f3a0*/  SHFL.IDX P6, R14, R13, R12, R11 ;  /* 0x0000000c0d0e7389 */ /* 0x00006400000c000b */
[----:B01----:R-:W-:Y:S01]  /*2f3b0*/  ENDCOLLECTIVE ;  /* 0x000000000000791b */ /* 0x003fe20003800000 */
.L_x_1914:
[----:B------:R-:W-:Y:S02]  /*2f3c0*/  IMAD.MOV.U32 R13, RZ, RZ, R64 ;  /* 0x000000ffff0d7224 */ /* 0x000fe400078e0040 */
[----:B------:R-:W-:-:S07]  /*2f3d0*/  IMAD.MOV.U32 R65, RZ, RZ, R14 ;  /* 0x000000ffff417224 */ /* 0x000fce00078e000e */
[----:B------:R-:W-:Y:S05]  /*2f3e0*/  WARPSYNC.COLLECTIVE R15, `(.L_x_1915) ;  /* 0x000000000f087348 */ /* 0x000fea0003c00000 */
[----:B------:R0:W1:Y:S02]  /*2f3f0*/  SHFL.IDX P6, R14, R13, R12, R11 ;  /* 0x0000000c0d0e7389 */ /* 0x00006400000c000b */
[----:B01----:R-:W-:Y:S01]  /*2f400*/  ENDCOLLECTIVE ;  /* 0x000000000000791b */ /* 0x003fe20003800000 */
.L_x_1915:
[----:B------:R-:W-:Y:S02]  /*2f410*/  IMAD.MOV.U32 R13, RZ, RZ, R132 ;  /* 0x000000ffff0d7224 */ /* 0x000fe400078e0084 */
[----:B------:R-:W-:Y:S02]  /*2f420*/  IMAD.MOV.U32 R12, RZ, RZ, R2 ;  /* 0x000000ffff0c7224 */ /* 0x000fe400078e0002 */
[----:B------:R-:W-:-:S07]  /*2f430*/  IMAD.MOV.U32 R64, RZ, RZ, R14 ;  /* 0x000000ffff407224 */ /* 0x000fce00078e000e */
[----:B------:R-:W-:Y:S05]  /*2f440*/  WARPSYNC.COLLECTIVE R15, `(.L_x_1916) ;  /* 0x000000000f087348 */ /* 0x000fea0003c00000 */
[----:B------:R0:W1:Y:S02]  /*2f450*/  SHFL.IDX P6, R14, R13, R12, R11 ;  /* 0x0000000c0d0e7389 */ /* 0x00006400000c000b */
[----:B01----:R-:W-:Y:S01]  /*2f460*/  ENDCOLLECTIVE ;  /* 0x000000000000791b */ /* 0x003fe20003800000 */
.L_x_1916:
[----:B------:R-:W-:Y:S02]  /*2f470*/  IMAD.MOV.U32 R13, RZ, RZ, R128 ;  /* 0x000000ffff0d7224 */ /* 0x000fe400078e0080 */
[----:B------:R-:W-:-:S07]  /*2f480*/  IMAD.MOV.U32 R132, RZ, RZ, R14 ;  /* 0x000000ffff847224 */ /* 0x000fce00078e000e */
[----:B------:R-:W-:Y:S05]  /*2f490*/  WARPSYNC.COLLECTIVE R15, `(.L_x_1917) ;  /* 0x000000000f087348 */ /* 0x000fea0003c00000 */
[----:B------:R0:W1:Y:S02]  /*2f4a0*/  SHFL.IDX P6, R14, R13, R12, R11 ;  /* 0x0000000c0d0e7389 */ /* 0x00006400000c000b */
[----:B01----:R-:W-:Y:S01]  /*2f4b0*/  ENDCOLLECTIVE ;  /* 0x000000000000791b */ /* 0x003fe20003800000 */
.L_x_1917:
[----:B------:R-:W-:Y:S02]  /*2f4c0*/  IMAD.MOV.U32 R13, RZ, RZ, R73 ;  /* 0x000000ffff0d7224 */ /* 0x000fe400078e0049 */
[----:B------:R-:W-:Y:S02]  /*2f4d0*/  IMAD.MOV.U32 R12, RZ, RZ, R0 ;  /* 0x000000ffff0c7224 */ /* 0x000fe400078e0000 */
[----:B------:R-:W-:-:S07]  /*2f4e0*/  IMAD.MOV.U32 R128, RZ, RZ, R14 ;  /* 0x000000ffff807224 */ /* 0x000fce00078e000e */
[----:B------:R-:W-:Y:S05]  /*2f4f0*/  WARPSYNC.COLLECTIVE R15, `(.L_x_1918) ;  /* 0x000000000f087348 */ /* 0x000fea0003c00000 */
[----:B------:R0:W1:Y:S02]  /*2f500*/  SHFL.IDX P6, R14, R13, R12, R11 ;  /* 0x0000000c0d0e7389 */ /* 0x00006400000c000b */
[----:B01----:R-:W-:Y:S01]  /*2f510*/  ENDCOLLECTIVE ;  /* 0x000000000000791b */ /* 0x003fe20003800000 */
.L_x_1918:
[----:B------:R-:W-:Y:S02]  /*2f520*/  IMAD.MOV.U32 R13, RZ, RZ, R69 ;  /* 0x000000ffff0d7224 */ /* 0x000fe400078e0045 */
[----:B------:R-:W-:-:S07]  /*2f530*/  IMAD.MOV.U32 R73, RZ, RZ, R14 ;  /* 0x000000ffff497224 */ /* 0x000fce00078e000e */
[----:B------:R-:W-:Y:S05]  /*2f540*/  WARPSYNC.COLLECTIVE R15, `(.L_x_1919) ;  /* 0x000000000f087348 */ /* 0x000fea0003c00000 */
[----:B------:R0:W1:Y:S02]  /*2f550*/  SHFL.IDX P6, R14, R13, R12, R11 ;  /* 0x0000000c0d0e7389 */ /* 0x00006400000c000b */
[----:B01----:R-:W-:Y:S01]  /*2f560*/  ENDCOLLECTIVE ;  /* 0x000000000000791b */ /* 0x003fe20003800000 */
.L_x_1919:
[----:B------:R-:W-:Y:S02]  /*2f570*/  IMAD.MOV.U32 R13, RZ, RZ, R140 ;  /* 0x000000ffff0d7224 */ /* 0x000fe400078e008c */
[----:B------:R-:W-:Y:S02]  /*2f580*/  IMAD.MOV.U32 R12, RZ, RZ, R2 ;  /* 0x000000ffff0c7224 */ /* 0x000fe400078e0002 */
[----:B------:R-:W-:-:S07]  /*2f590*/  IMAD.MOV.U32 R69, RZ, RZ, R14 ;  /* 0x000000ffff457224 */ /* 0x000fce00078e000e */
[----:B------:R-:W-:Y:S05]  /*2f5a0*/  WARPSYNC.COLLECTIVE R15, `(.L_x_1920) ;  /* 0x000000000f087348 */ /* 0x000fea0003c00000 */
[----:B------:R0:W1:Y:S02]  /*2f5b0*/  SHFL.IDX P6, R14, R13, R12, R11 ;  /* 0x0000000c0d0e7389 */ /* 0x00006400000c000b */
[----:B01----:R-:W-:Y:S01]  /*2f5c0*/  ENDCOLLECTIVE ;  /* 0x000000000000791b */ /* 0x003fe20003800000 */
.L_x_1920:
[----:B------:R-:W-:Y:S02]  /*2f5d0*/  IMAD.MOV.U32 R13, RZ, RZ, R136 ;  /* 0x000000ffff0d7224 */ /* 0x000fe400078e0088 */
[----:B------:R-:W-:-:S07]  /*2f5e0*/  IMAD.MOV.U32 R140, RZ, RZ, R14 ;  /* 0x000000ffff8c7224 */ /* 0x000fce00078e000e */
[----:B------:R-:W-:Y:S05]  /*2f5f0*/  WARPSYNC.COLLECTIVE R15, `(.L_x_1921) ;  /* 0x000000000f087348 */ /* 0x000fea0003c00000 */
[----:B------:R0:W1:Y:S02]  /*2f600*/  SHFL.IDX P6, R14, R13, R12, R11 ;  /* 0x0000000c0d0e7389 */ /* 0x00006400000c000b */
[----:B01----:R-:W-:Y:S01]  /*2f610*/  ENDCOLLECTIVE ;  /* 0x000000000000791b */ /* 0x003fe20003800000 */
.L_x_1921:
[----:B------:R-:W-:Y:S02]  /*2f620*/  IMAD.MOV.U32 R13, RZ, RZ, R81 ;  /* 0x000000ffff0d7224 */ /* 0x000fe400078e0051 */
[----:B------:R-:W-:Y:S01]  /*2f630*/  IMAD.MOV.U32 R12, RZ, RZ, R0 ;  /* 0x000000ffff0c7224 */ /* 0x000fe200078e0000 */
[----:B------:R-:W-:-:S07]  /*2f640*/  MOV R136, R14 ;  /* 0x0000000e00887202 */ /* 0x000fce0000000f00 */
[----:B------:R-:W-:Y:S05]  /*2f650*/  WARPSYNC.COLLECTIVE R15, `(.L_x_1922) ;  /* 0x000000000f087348 */ /* 0x000fea0003c00000 */
[----:B------:R0:W1:Y:S02]  /*2f660*/  SHFL.IDX P6, R14, R13, R12, R11 ;  /* 0x0000000c0d0e7389 */ /* 0x00006400000c000b */
[----:B01----:R-:W-:Y:S01]  /*2f670*/  ENDCOLLECTIVE ;  /* 0x000000000000791b */ /* 0x003fe20003800000 */
.L_x_1922:
[----:B------:R-:W-:Y:S02]  /*2f680*/  IMAD.MOV.U32 R13, RZ, RZ, R77 ;  /* 0x000000ffff0d7224 */ /* 0x000fe400078e004d */
[----:B------:R-:W-:-:S07]  /*2f690*/  IMAD.MOV.U32 R81, RZ, RZ, R14 ;  /* 0x000000ffff517224 */ /* 0x000fce00078e000e */
[----:B------:R-:W-:Y:S05]  /*2f6a0*/  WARPSYNC.COLLECTIVE R15, `(.L_x_1923) ;  /* 0x000000000f087348 */ /* 0x000fea0003c00000 */
[----:B------:R0:W1:Y:S02]  /*2f6b0*/  SHFL.IDX P6, R14, R13, R12, R11 ;  /* 0x0000000c0d0e7389 */ /* 0x00006400000c000b */
[----:B01----:R-:W-:Y:S01]  /*2f6c0*/  ENDCOLLECTIVE ;  /* 0x000000000000791b */ /* 0x003fe20003800000 */
.L_x_1923:
[----:B------:R-:W-:Y:S02]  /*2f6d0*/  IMAD.MOV.U32 R13, RZ, RZ, R148 ;  /* 0x000000ffff0d7224 */ /* 0x000fe400078e0094 */
[----:B------:R-:W-:Y:S02]  /*2f6e0*/  IMAD.MOV.U32 R12, RZ, RZ, R2 ;  /* 0x000000ffff0c7224 */ /* 0x000fe400078e0002 */
[----:B------:R-:W-:-:S07]  /*2f6f0*/  IMAD.MOV.U32 R77, RZ, RZ, R14 ;  /* 0x000000ffff4d7224 */ /* 0x000fce00078e000e */
[----:B------:R-:W-:Y:S05]  /*2f700*/  WARPSYNC.COLLECTIVE R15, `(.L_x_1924) ;  /* 0x000000000f087348 */ /* 0x000fea0003c00000 */
[----:B------:R0:W1:Y:S02]  /*2f710*/  SHFL.IDX P6, R14, R13, R12, R11 ;  /* 0x0000000c0d0e7389 */ /* 0x00006400000c000b */
[----:B01----:R-:W-:Y:S01]  /*2f720*/  ENDCOLLECTIVE ;  /* 0x000000000000791b */ /* 0x003fe20003800000 */
.L_x_1924:
[----:B------:R-:W-:Y:S02]  /*2f730*/  IMAD.MOV.U32 R13, RZ, RZ, R144 ;  /* 0x000000ffff0d7224 */ /* 0x000fe400078e0090 */
[----:B------:R-:W-:-:S07]  /*2f740*/  IMAD.MOV.U32 R148, RZ, RZ, R14 ;  /* 0x000000ffff947224 */ /* 0x000fce00078e000e */
[----:B------:R-:W-:Y:S05]  /*2f750*/  WARPSYNC.COLLECTIVE R15, `(.L_x_1925) ;  /* 0x000000000f087348 */ /* 0x000fea0003c00000 */
[----:B------:R0:W1:Y:S02]  /*2f760*/  SHFL.IDX P6, R14, R13, R12, R11 ;  /* 0x0000000c0d0e7389 */ /* 0x00006400000c000b */
[----:B01----:R-:W-:Y:S01]  /*2f770*/  ENDCOLLECTIVE ;  /* 0x000000000000791b */ /* 0x003fe20003800000 */
.L_x_1925:
[----:B------:R-:W-:Y:S02]  /*2f780*/  IMAD.MOV.U32 R13, RZ, RZ, R56 ;  /* 0x000000ffff0d7224 */ /* 0x000fe400078e0038 */
[----:B------:R-:W-:Y:S02]  /*2f790*/  IMAD.MOV.U32 R12, RZ, RZ, R0 ;  /* 0x000000ffff0c7224 */ /* 0x000fe400078e0000 */
[----:B------:R-:W-:-:S07]  /*2f7a0*/  IMAD.MOV.U32 R144, RZ, RZ, R14 ;  /* 0x000000ffff907224 */ /* 0x000fce00078e000e */
[----:B------:R-:W-:Y:S05]  /*2f7b0*/  WARPSYNC.COLLECTIVE R15, `(.L_x_1926) ;  /* 0x000000000f087348 */ /* 0x000fea0003c00000 */
[----:B------:R0:W1:Y:S02]  /*2f7c0*/  SHFL.IDX P6, R14, R13, R12, R11 ;  /* 0x0000000c0d0e7389 */ /* 0x00006400000c000b */
[----:B01----:R-:W-:Y:S01]  /*2f7d0*/  ENDCOLLECTIVE ;  /* 0x000000000000791b */ /* 0x003fe20003800000 */
.L_x_1926:
[----:B------:R-:W-:Y:S02]  /*2f7e0*/  IMAD.MOV.U32 R13, RZ, RZ, R85 ;  /* 0x000000ffff0d7224 */ /* 0x000fe400078e0055 */
[----:B------:R-:W-:-:S07]  /*2f7f0*/  IMAD.MOV.U32 R56, RZ, RZ, R14 ;  /* 0x000000ffff387224 */ /* 0x000fce00078e000e */
[----:B------:R-:W-:Y:S05]  /*2f800*/  WARPSYNC.COLLECTIVE R15, `(.L_x_1927) ;  /* 0x000000000f087348 */ /* 0x000fea0003c00000 */
[----:B------:R0:W1:Y:S02]  /*2f810*/  SHFL.IDX P6, R14, R13, R12, R11 ;  /* 0x0000000c0d0e7389 */ /* 0x00006400000c000b */
[----:B01----:R-:W-:Y:S01]  /*2f820*/  ENDCOLLECTIVE ;  /* 0x000000000000791b */ /* 0x003fe20003800000 */
.L_x_1927:
[----:B------:R-:W-:Y:S02]  /*2f830*/  IMAD.MOV.U32 R13, RZ, RZ, R146 ;  /* 0x000000ffff0d7224 */ /* 0x000fe400078e0092 */
[----:B------:R-:W-:Y:S02]  /*2f840*/  IMAD.MOV.U32 R12, RZ, RZ, R2 ;  /* 0x000000ffff0c7224 */ /* 0x000fe400078e0002 */
[----:B------:R-:W-:-:S07]  /*2f850*/  IMAD.MOV.U32 R85, RZ, RZ, R14 ;  /* 0x000000ffff557224 */ /* 0x000fce00078e000e */
[----:B------:R-:W-:Y:S05]  /*2f860*/  WARPSYNC.COLLECTIVE R15, `(.L_x_1928) ;  /* 0x000000000f087348 */ /* 0x000fea0003c00000 */
[----:B------:R0:W1:Y:S02]  /*2f870*/  SHFL.IDX P6, R14, R13, R12, R11 ;  /* 0x0000000c0d0e7389 */ /* 0x00006400000c000b */
[----:B01----:R-:W-:Y:S01]  /*2f880*/  ENDCOLLECTIVE ;  /* 0x000000000000791b */ /* 0x003fe20003800000 */
.L_x_1928:
[----:B------:R-:W-:Y:S02]  /*2f890*/  IMAD.MOV.U32 R13, RZ, RZ, R157 ;  /* 0x000000ffff0d7224 */ /* 0x000fe400078e009d */
[----:B------:R-:W-:-:S07]  /*2f8a0*/  IMAD.MOV.U32 R146, RZ, RZ, R14 ;  /* 0x000000ffff927224 */ /* 0x000fce00078e000e */
[----:B------:R-:W-:Y:S05]  /*2f8b0*/  WARPSYNC.COLLECTIVE R15, `(.L_x_1929) ;  /* 0x000000000f087348 */ /* 0x000fea0003c00000 */
[----:B------:R0:W1:Y:S02]  /*2f8c0*/  SHFL.IDX P6, R14, R13, R12, R11 ;  /* 0x0000000c0d0e7389 */ /* 0x00006400000c000b */
[----:B01----:R-:W-:Y:S01]  /*2f8d0*/  ENDCOLLECTIVE ;  /* 0x000000000000791b */ /* 0x003fe20003800000 */
.L_x_1929:
        /* <DEDUP_REMOVED lines=8> */
.L_x_1930:
[----:B------:R-:W-:Y:S02]  /*2f960*/  SEL R20, R85, R157, P0 ;  /* 0x0000009d55147207 */ /* 0x000fe40000000000 */
[----:B------:R-:W-:Y:S01]  /*2f970*/  SEL R85, R157, R85, P0 ;  /* 0x000000559d557207 */ /* 0x000fe20000000000 */
[----:B------:R-:W-:Y:S02]  /*2f980*/  IMAD.MOV.U32 R13, RZ, RZ, R89 ;  /* 0x000000ffff0d7224 */ /* 0x000fe400078e0059 */
[----:B------:R-:W-:-:S07]  /*2f990*/  IMAD.MOV.U32 R93, RZ, RZ, R14 ;  /* 0x000000ffff5d7224 */ /* 0x000fce00078e000e */
[----:B------:R-:W-:Y:S05]  /*2f9a0*/  WARPSYNC.COLLECTIVE R15, `(.L_x_1931) ;  /* 0x000000000f087348 */ /* 0x000fea0003c00000 */
[----:B------:R0:W1:Y:S02]  /*2f9b0*/  SHFL.IDX P6, R14, R13, R12, R11 ;  /* 0x0000000c0d0e7389 */ /* 0x00006400000c000b */
[----:B01----:R-:W-:Y:S01]  /*2f9c0*/  ENDCOLLECTIVE ;  /* 0x000000000000791b */ /* 0x003fe20003800000 */
.L_x_1931:
[----:B------:R-:W-:Y:S02]  /*2f9d0*/  IMAD.MOV.U32 R13, RZ, RZ, R154 ;  /* 0x000000ffff0d7224 */ /* 0x000fe400078e009a */
[----:B------:R-:W-:Y:S02]  /*2f9e0*/  IMAD.MOV.U32 R12, RZ, RZ, R2 ;  /* 0x000000ffff0c7224 */ /* 0x000fe400078e0002 */
[----:B------:R-:W-:-:S07]  /*2f9f0*/  IMAD.MOV.U32 R89, RZ, RZ, R14 ;  /* 0x000000ffff597224 */ /* 0x000fce00078e000e */
[----:B------:R-:W-:Y:S05]  /*2fa00*/  WARPSYNC.COLLECTIVE R15, `(.L_x_1932) ;  /* 0x000000000f087348 */ /* 0x000fea0003c00000 */
[----:B------:R0:W1:Y:S02]  /*2fa10*/  SHFL.IDX P6, R14, R13, R12, R11 ;  /* 0x0000000c0d0e7389 */ /* 0x00006400000c000b */
[----:B01----:R-:W-:Y:S01]  /*2fa20*/  ENDCOLLECTIVE ;  /* 0x000000000000791b */ /* 0x003fe20003800000 */
.L_x_1932:
[----:B------:R-:W-:Y:S02]  /*2fa30*/  IMAD.MOV.U32 R13, RZ, RZ, R153 ;  /* 0x000000ffff0d7224 */ /* 0x000fe400078e0099 */
[----:B------:R-:W-:-:S07]  /*2fa40*/  IMAD.MOV.U32 R154, RZ, RZ, R14 ;  /* 0x000000ffff9a7224 */ /* 0x000fce00078e000e */
[----:B------:R-:W-:Y:S05]  /*2fa50*/  WARPSYNC.COLLECTIVE R15, `(.L_x_1933) ;  /* 0x000000000f087348 */ /* 0x000fea0003c00000 */
[----:B------:R0:W1:Y:S02]  /*2fa60*/  SHFL.IDX P6, R14, R13, R12, R11 ;  /* 0x0000000c0d0e7389 */ /* 0x00006400000c000b */
[----:B01----:R-:W-:Y:S01]  /*2fa70*/  ENDCOLLECTIVE ;  /* 0x000000000000791b */ /* 0x003fe20003800000 */
.L_x_1933:
        /* <DEDUP_REMOVED lines=8> */
.L_x_1934:
[----:B------:R-:W-:Y:S02]  /*2fb00*/  SEL R34, R89, R153, P0 ;  /* 0x0000009959227207 */ /* 0x000fe40000000000 */
[----:B------:R-:W-:Y:S01]  /*2fb10*/  SEL R89, R153, R89, P0 ;  /* 0x0000005999597207 */ /* 0x000fe20000000000 */
[----:B------:R-:W-:Y:S02]  /*2fb20*/  IMAD.MOV.U32 R13, RZ, RZ, R109 ;  /* 0x000000ffff0d7224 */ /* 0x000fe400078e006d */
[----:B------:R-:W-:-:S07]  /*2fb30*/  IMAD.MOV.U32 R97, RZ, RZ, R14 ;  /* 0x000000ffff617224 */ /* 0x000fce00078e000e */
[----:B------:R-:W-:Y:S05]  /*2fb40*/  WARPSYNC.COLLECTIVE R15, `(.L_x_1935) ;  /* 0x000000000f087348 */ /* 0x000fea0003c00000 */
[----:B------:R0:W1:Y:S02]  /*2fb50*/  SHFL.IDX P6, R14, R13, R12, R11 ;  /* 0x0000000c0d0e7389 */ /* 0x00006400000c000b */
[----:B01----:R-:W-:Y:S01]  /*2fb60*/  ENDCOLLECTIVE ;  /* 0x000000000000791b */ /* 0x003fe20003800000 */
.L_x_1935:
[----:B------:R-:W-:Y:S02]  /*2fb70*/  IMAD.MOV.U32 R13, RZ, RZ, R156 ;  /* 0x000000ffff0d7224 */ /* 0x000fe400078e009c */
[----:B------:R-:W-:Y:S02]  /*2fb80*/  IMAD.MOV.U32 R12, RZ, RZ, R2 ;  /* 0x000000ffff0c7224 */ /* 0x000fe400078e0002 */
[----:B------:R-:W-:-:S07]  /*2fb90*/  IMAD.MOV.U32 R44, RZ, RZ, R14 ;  /* 0x000000ffff2c7224 */ /* 0x000fce00078e000e */
[----:B------:R-:W-:Y:S05]  /*2fba0*/  WARPSYNC.COLLECTIVE R15, `(.L_x_1936) ;  /* 0x000000000f087348 */ /* 0x000fea0003c00000 */
[----:B------:R0:W1:Y:S02]  /*2fbb0*/  SHFL.IDX P6, R14, R13, R12, R11 ;  /* 0x0000000c0d0e7389 */ /* 0x00006400000c000b */
[----:B01----:R-:W-:Y:S01]  /*2fbc0*/  ENDCOLLECTIVE ;  /* 0x000000000000791b */ /* 0x003fe20003800000 */
.L_x_1936:
[----:B------:R-:W-:Y:S02]  /*2fbd0*/  IMAD.MOV.U32 R13, RZ, RZ, R155 ;  /* 0x000000ffff0d7224 */ /* 0x000fe400078e009b */
[----:B------:R-:W-:-:S07]  /*2fbe0*/  IMAD.MOV.U32 R156, RZ, RZ, R14 ;  /* 0x000000ffff9c7224 */ /* 0x000fce00078e000e */
[----:B------:R-:W-:Y:S05]  /*2fbf0*/  WARPSYNC.COLLECTIVE R15, `(.L_x_1937) ;  /* 0x000000000f087348 */ /* 0x000fea0003c00000 */
[----:B------:R0:W1:Y:S02]  /*2fc00*/  SHFL.IDX P6, R14, R13, R12, R11 ;  /* 0x0000000c0d0e7389 */ /* 0x00006400000c000b */
[----:B01----:R-:W-:Y:S01]  /*2fc10*/  ENDCOLLECTIVE ;  /* 0x000000000000791b */ /* 0x003fe20003800000 */
.L_x_1937:
        /* <DEDUP_REMOVED lines=8> */
.L_x_1938:
[----:B------:R-:W-:Y:S02]  /*2fca0*/  SEL R36, R44, R40, P0 ;  /* 0x000000282c247207 */ /* 0x000fe40000000000 */
[----:B------:R-:W-:Y:S01]  /*2fcb0*/  SEL R40, R40, R44, P0 ;  /* 0x0000002c28287207 */ /* 0x000fe20000000000 */
[----:B------:R-:W-:Y:S02]  /*2fcc0*/  IMAD.MOV.U32 R13, RZ, RZ, R105 ;  /* 0x000000ffff0d7224 */ /* 0x000fe400078e0069 */
[----:B------:R-:W-:-:S07]  /*2fcd0*/  IMAD.MOV.U32 R50, RZ, RZ, R14 ;  /* 0x000000ffff327224 */ /* 0x000fce00078e000e */
[----:B------:R-:W-:Y:S05]  /*2fce0*/  WARPSYNC.COLLECTIVE R15, `(.L_x_1939) ;  /* 0x000000000f087348 */ /* 0x000fea0003c00000 */
[----:B------:R0:W1:Y:S02]  /*2fcf0*/  SHFL.IDX P6, R14, R13, R12, R11 ;  /* 0x0000000c0d0e7389 */ /* 0x00006400000c000b */
[----:B01----:R-:W-:Y:S01]  /*2fd00*/  ENDCOLLECTIVE ;  /* 0x000000000000791b */ /* 0x003fe20003800000 */
.L_x_1939:
[----:B------:R-:W-:Y:S02]  /*2fd10*/  IMAD.MOV.U32 R13, RZ, RZ, R55 ;  /* 0x000000ffff0d7224 */ /* 0x000fe400078e0037 */
[----:B------:R-:W-:Y:S02]  /*2fd20*/  IMAD.MOV.U32 R12, RZ, RZ, R2 ;  /* 0x000000ffff0c7224 */ /* 0x000fe400078e0002 */
[----:B------:R-:W-:-:S07]  /*2fd30*/  IMAD.MOV.U32 R105, RZ, RZ, R14 ;  /* 0x000000ffff697224 */ /* 0x000fce00078e000e */
[----:B------:R-:W-:Y:S05]  /*2fd40*/  WARPSYNC.COLLECTIVE R15, `(.L_x_1940) ;  /* 0x000000000f087348 */ /* 0x000fea0003c00000 */
[----:B------:R0:W1:Y:S02]  /*2fd50*/  SHFL.IDX P6, R14, R13, R12, R11 ;  /* 0x0000000c0d0e7389 */ /* 0x00006400000c000b */
[----:B01----:R-:W-:Y:S01]  /*2fd60*/  ENDCOLLECTIVE ;  /* 0x000000000000791b */ /* 0x003fe20003800000 */
.L_x_1940:
[----:B------:R-:W-:Y:S02]  /*2fd70*/  IMAD.MOV.U32 R13, RZ, RZ, R51 ;  /* 0x000000ffff0d7224 */ /* 0x000fe400078e0033 */
[----:B------:R-:W-:-:S07]  /*2fd80*/  IMAD.MOV.U32 R55, RZ, RZ, R14 ;  /* 0x000000ffff377224 */ /* 0x000fce00078e000e */
[----:B------:R-:W-:Y:S05]  /*2fd90*/  WARPSYNC.COLLECTIVE R15, `(.L_x_1941) ;  /* 0x000000000f087348 */ /* 0x000fea0003c00000 */
[----:B------:R0:W1:Y:S02]  /*2fda0*/  SHFL.IDX P6, R14, R13, R12, R11 ;  /* 0x0000000c0d0e7389 */ /* 0x00006400000c000b */
[----:B01----:R-:W-:Y:S01]  /*2fdb0*/  ENDCOLLECTIVE ;  /* 0x000000000000791b */ /* 0x003fe20003800000 */
.L_x_1941:
        /* <DEDUP_REMOVED lines=8> */
.L_x_1942:
[----:B------:R-:W-:Y:S02]  /*2fe40*/  SEL R38, R105, R51, P0 ;  /* 0x0000003369267207 */ /* 0x000fe40000000000 */
[----:B------:R-:W-:Y:S01]  /*2fe50*/  SEL R51, R51, R105, P0 ;  /* 0x0000006933337207 */ /* 0x000fe20000000000 */
[----:B------:R-:W-:Y:S02]  /*2fe60*/  IMAD.MOV.U32 R13, RZ, RZ, R54 ;  /* 0x000000ffff0d7224 */ /* 0x000fe400078e0036 */
[----:B------:R-:W-:-:S07]  /*2fe70*/  IMAD.MOV.U32 R58, RZ, RZ, R14 ;  /* 0x000000ffff3a7224 */ /* 0x000fce00078e000e */
[----:B------:R-:W-:Y:S05]  /*2fe80*/  WARPSYNC.COLLECTIVE R15, `(.L_x_1943) ;  /* 0x000000000f087348 */ /* 0x000fea0003c00000 */
[----:B------:R0:W1:Y:S02]  /*2fe90*/  SHFL.IDX P6, R14, R13, R12, R11 ;  /* 0x0000000c0d0e7389 */ /* 0x00006400000c000b */
[----:B01----:R-:W-:Y:S01]  /*2fea0*/  ENDCOLLECTIVE ;  /* 0x000000000000791b */ /* 0x003fe20003800000 */
.L_x_1943:
[----:B------:R-:W-:Y:S02]  /*2feb0*/  IMAD.MOV.U32 R13, RZ, RZ, R63 ;  /* 0x000000ffff0d7224 */ /* 0x000fe400078e003f */
[----:B------:R-:W-:Y:S02]  /*2fec0*/  IMAD.MOV.U32 R12, RZ, RZ, R2 ;  /* 0x000000ffff0c7224 */ /* 0x000fe400078e0002 */
[----:B------:R-:W-:-:S07]  /*2fed0*/  IMAD.MOV.U32 R54, RZ, RZ, R14 ;  /* 0x000000ffff367224 */ /* 0x000fce00078e000e */
[----:B------:R-:W-:Y:S05]  /*2fee0*/  WARPSYNC.COLLECTIVE R15, `(.L_x_1944) ;  /* 0x000000000f087348 */ /* 0x000fea0003c00000 */
[----:B------:R0:W1:Y:S02]  /*2fef0*/  SHFL.IDX P6, R14, R13, R12, R11 ;  /* 0x0000000c0d0e7389 */ /* 0x00006400000c000b */
[----:B01----:R-:W-:Y:S01]  /*2ff00*/  ENDCOLLECTIVE ;  /* 0x000000000000791b */ /* 0x003fe20003800000 */
.L_x_1944:
[----:B------:R-:W-:Y:S02]  /*2ff10*/  IMAD.MOV.U32 R13, RZ, RZ, R59 ;  /* 0x000000ffff0d7224 */ /* 0x000fe400078e003b */
[----:B------:R-:W-:-:S07]  /*2ff20*/  IMAD.MOV.U32 R63, RZ, RZ, R14 ;  /* 0x000000ffff3f7224 */ /* 0x000fce00078e000e */
[----:B------:R-:W-:Y:S05]  /*2ff30*/  WARPSYNC.COLLECTIVE R15, `(.L_x_1945) ;  /* 0x000000000f087348 */ /* 0x000fea0003c00000 */
[----:B------:R0:W1:Y:S02]  /*2ff40*/  SHFL.IDX P6, R14, R13, R12, R11 ;  /* 0x0000000c0d0e7389 */ /* 0x00006400000c000b */
[----:B01----:R-:W-:Y:S01]  /*2ff50*/  ENDCOLLECTIVE ;  /* 0x000000000000791b */ /* 0x003fe20003800000 */
.L_x_1945:
        /* <DEDUP_REMOVED lines=8> */
.L_x_1946:
[----:B------:R-:W-:Y:S02]  /*2ffe0*/  SEL R41, R54, R59, P0 ;  /* 0x0000003b36297207 */ /* 0x000fe40000000000 */
[----:B------:R-:W-:Y:S01]  /*2fff0*/  SEL R54, R59, R54, P0 ;  /* 0x000000363b367207 */ /* 0x000fe20000000000 */
[----:B------:R-:W-:Y:S02]  /*30000*/  IMAD.MOV.U32 R13, RZ, RZ, R62 ;  /* 0x000000ffff0d7224 */ /* 0x000fe400078e003e */
[----:B------:R-:W-:-:S07]  /*30010*/  IMAD.MOV.U32 R66, RZ, RZ, R14 ;  /* 0x000000ffff427224 */ /* 0x000fce00078e000e */
[----:B------:R-:W-:Y:S05]  /*30020*/  WARPSYNC.COLLECTIVE R15, `(.L_x_1947) ;  /* 0x000000000f087348 */ /* 0x000fea0003c00000 */
[----:B------:R0:W1:Y:S02]  /*30030*/  SHFL.IDX P6, R14, R13, R12, R11 ;  /* 0x0000000c0d0e7389 */ /* 0x00006400000c000b */
[----:B01----:R-:W-:Y:S01]  /*30040*/  ENDCOLLECTIVE ;  /* 0x000000000000791b */ /* 0x003fe20003800000 */
.L_x_1947:
[----:B------:R-:W-:Y:S02]  /*30050*/  IMAD.MOV.U32 R13, RZ, RZ, R71 ;  /* 0x000000ffff0d7224 */ /* 0x000fe400078e0047 */
[----:B------:R-:W-:Y:S02]  /*30060*/  IMAD.MOV.U32 R12, RZ, RZ, R2 ;  /* 0x000000ffff0c7224 */ /* 0x000fe400078e0002 */
[----:B------:R-:W-:-:S07]  /*30070*/  IMAD.MOV.U32 R62, RZ, RZ, R14 ;  /* 0x000000ffff3e7224 */ /* 0x000fce00078e000e */
[----:B------:R-:W-:Y:S05]  /*30080*/  WARPSYNC.COLLECTIVE R15, `(.L_x_1948) ;  /* 0x000000000f087348 */ /* 0x000fea0003c00000 */
[----:B------:R0:W1:Y:S02]  /*30090*/  SHFL.IDX P6, R14, R13, R12, R11 ;  /* 0x0000000c0d0e7389 */ /* 0x00006400000c000b */
[----:B01----:R-:W-:Y:S01]  /*300a0*/  ENDCOLLECTIVE ;  /* 0x000000000000791b */ /* 0x003fe20003800000 */
.L_x_1948:
[----:B------:R-:W-:Y:S02]  /*300b0*/  IMAD.MOV.U32 R13, RZ, RZ, R67 ;  /* 0x000000ffff0d7224 */ /* 0x000fe400078e0043 */
[----:B------:R-:W-:-:S07]  /*300c0*/  IMAD.MOV.U32 R71, RZ, RZ, R14 ;  /* 0x000000ffff477224 */ /* 0x000fce00078e000e */
[----:B------:R-:W-:Y:S05]  /*300d0*/  WARPSYNC.COLLECTIVE R15, `(.L_x_1949) ;  /* 0x000000000f087348 */ /* 0x000fea0003c00000 */
[----:B------:R0:W1:Y:S02]  /*300e0*/  SHFL.IDX P6, R14, R13, R12, R11 ;  /* 0x0000000c0d0e7389 */ /* 0x00006400000c000b */
[----:B01----:R-:W-:Y:S01]  /*300f0*/  ENDCOLLECTIVE ;  /* 0x000000000000791b */ /* 0x003fe20003800000 */
.L_x_1949:
        /* <DEDUP_REMOVED lines=8> */
.L_x_1950:
[----:B------:R-:W-:Y:S02]  /*30180*/  SEL R43, R62, R67, P0 ;  /* 0x000000433e2b7207 */ /* 0x000fe40000000000 */
[----:B------:R-:W-:Y:S01]  /*30190*/  SEL R62, R67, R62, P0 ;  /* 0x0000003e433e7207 */ /* 0x000fe20000000000 */
[----:B------:R-:W-:Y:S02]  /*301a0*/  IMAD.MOV.U32 R13, RZ, RZ, R70 ;  /* 0x000000ffff0d7224 */ /* 0x000fe400078e0046 */
[----:B------:R-:W-:-:S07]  /*301b0*/  IMAD.MOV.U32 R74, RZ, RZ, R14 ;  /* 0x000000ffff4a7224 */ /* 0x000fce00078e000e */
[----:B------:R-:W-:Y:S05]  /*301c0*/  WARPSYNC.COLLECTIVE R15, `(.L_x_1951) ;  /* 0x000000000f087348 */ /* 0x000fea0003c00000 */
[----:B------:R0:W1:Y:S02]  /*301d0*/  SHFL.IDX P6, R14, R13, R12, R11 ;  /* 0x0000000c0d0e7389 */ /* 0x00006400000c000b */
[----:B01----:R-:W-:Y:S01]  /*301e0*/  ENDCOLLECTIVE ;  /* 0x000000000000791b */ /* 0x003fe20003800000 */
.L_x_1951:
[----:B------:R-:W-:Y:S02]  /*301f0*/  IMAD.MOV.U32 R13, RZ, RZ, R78 ;  /* 0x000000ffff0d7224 */ /* 0x000fe400078e004e */
[----:B------:R-:W-:Y:S02]  /*30200*/  IMAD.MOV.U32 R12, RZ, RZ, R2 ;  /* 0x000000ffff0c7224 */ /* 0x000fe400078e0002 */
[----:B------:R-:W-:-:S07]  /*30210*/  IMAD.MOV.U32 R109, RZ, RZ, R14 ;  /* 0x000000ffff6d7224 */ /* 0x000fce00078e000e */
[----:B------:R-:W-:Y:S05]  /*30220*/  WARPSYNC.COLLECTIVE R15, `(.L_x_1952) ;  /* 0x000000000f087348 */ /* 0x000fea0003c00000 */
[----:B------:R0:W1:Y:S02]  /*30230*/  SHFL.IDX P6, R14, R13, R12, R11 ;  /* 0x0000000c0d0e7389 */ /* 0x00006400000c000b */
[----:B01----:R-:W-:Y:S01]  /*30240*/  ENDCOLLECTIVE ;  /* 0x000000000000791b */ /* 0x003fe20003800000 */
.L_x_1952:
[----:B------:R-:W-:Y:S02]  /*30250*/  IMAD.MOV.U32 R13, RZ, RZ, R75 ;  /* 0x000000ffff0d7224 */ /* 0x000fe400078e004b */
[----:B------:R-:W-:-:S07]  /*30260*/  IMAD.MOV.U32 R78, RZ, RZ, R14 ;  /* 0x000000ffff4e7224 */ /* 0x000fce00078e000e */
[----:B------:R-:W-:Y:S05]  /*30270*/  WARPSYNC.COLLECTIVE R15, `(.L_x_1953) ;  /* 0x000000000f087348 */ /* 0x000fea0003c00000 */
[----:B------:R0:W1:Y:S02]  /*30280*/  SHFL.IDX P6, R14, R13, R12, R11 ;  /* 0x0000000c0d0e7389 */ /* 0x00006400000c000b */
[----:B01----:R-:W-:Y:S01]  /*30290*/  ENDCOLLECTIVE ;  /* 0x000000000000791b */ /* 0x003fe20003800000 */
.L_x_1953:
[----:B------:R-:W-:Y:S02]  /*302a0*/  IMAD.MOV.U32 R13, RZ, RZ, R79 ;  /* 0x000000ffff0d7224 */ /* 0x000fe400078e004f */
[----:B------:R-:W-:Y:S02]  /*302b0*/  IMAD.MOV.U32 R12, RZ, RZ, R0 ;  /* 0x000000ffff0c7224 */ /* 0x000fe400078e0000 */
[----:B------:R-:W-:-:S07]  /*302c0*/  IMAD.MOV.U32 R75, RZ, RZ, R14 ;  /* 0x000000ffff4b7224 */ /* 0x000fce00078e000e */
[----:B------:R-:W-:Y:S05]  /*302d0*/  WARPSYNC.COLLECTIVE R15, `(.L_x_1954) ;  /* 0x000000000f087348 */ /* 0x000fea0003c00000 */
[----:B------:R0:W1:Y:S02]  /*302e0*/  SHFL.IDX P6, R14, R13, R12, R11 ;  /* 0x0000000c0d0e7389 */ /* 0x00006400000c000b */
[----:B01----:R-:W-:Y:S01]  /*302f0*/  ENDCOLLECTIVE ;  /* 0x000000000000791b */ /* 0x003fe20003800000 */
.L_x_1954:
[----:B------:R-:W-:Y:S02]  /*30300*/  IMAD.MOV.U32 R13, RZ, RZ, R113 ;  /* 0x000000ffff0d7224 */ /* 0x000fe400078e0071 */
[----:B------:R-:W-:-:S07]  /*30310*/  IMAD.MOV.U32 R79, RZ, RZ, R14 ;  /* 0x000000ffff4f7224 */ /* 0x000fce00078e000e */
[----:B------:R-:W-:Y:S05]  /*30320*/  WARPSYNC.COLLECTIVE R15, `(.L_x_1955) ;  /* 0x000000000f087348 */ /* 0x000fea0003c00000 */
[----:B------:R0:W1:Y:S02]  /*30330*/  SHFL.IDX P6, R14, R13, R12, R11 ;  /* 0x0000000c0d0e7389 */ /* 0x00006400000c000b */
[----:B01----:R-:W-:Y:S01]  /*30340*/  ENDCOLLECTIVE ;  /* 0x000000000000791b */ /* 0x003fe20003800000 */
.L_x_1955:
[----:B------:R-:W-:Y:S02]  /*30350*/  IMAD.MOV.U32 R13, RZ, RZ, R86 ;  /* 0x000000ffff0d7224 */ /* 0x000fe400078e0056 */
[----:B------:R-:W-:Y:S02]  /*30360*/  IMAD.MOV.U32 R12, RZ, RZ, R2 ;  /* 0x000000ffff0c7224 */ /* 0x000fe400078e0002 */
[----:B------:R-:W-:-:S07]  /*30370*/  IMAD.MOV.U32 R113, RZ, RZ, R14 ;  /* 0x000000ffff717224 */ /* 0x000fce00078e000e */
[----:B------:R-:W-:Y:S05]  /*30380*/  WARPSYNC.COLLECTIVE R15, `(.L_x_1956) ;  /* 0x000000000f087348 */ /* 0x000fea0003c00000 */
[----:B------:R0:W1:Y:S02]  /*30390*/  SHFL.IDX P6, R14, R13, R12, R11 ;  /* 0x0000000c0d0e7389 */ /* 0x00006400000c000b */
[----:B01----:R-:W-:Y:S01]  /*303a0*/  ENDCOLLECTIVE ;  /* 0x000000000000791b */ /* 0x003fe20003800000 */
.L_x_1956:
[----:B------:R-:W-:Y:S02]  /*303b0*/  IMAD.MOV.U32 R13, RZ, RZ, R117 ;  /* 0x000000ffff0d7224 */ /* 0x000fe400078e0075 */
[----:B------:R-:W-:-:S07]  /*303c0*/  IMAD.MOV.U32 R86, RZ, RZ, R14 ;  /* 0x000000ffff567224 */ /* 0x000fce00078e000e */
[----:B------:R-:W-:Y:S05]  /*303d0*/  WARPSYNC.COLLECTIVE R15, `(.L_x_1957) ;  /* 0x000000000f087348 */ /* 0x000fea0003c00000 */
[----:B------:R0:W1:Y:S02]  /*303e0*/  SHFL.IDX P6, R14, R13, R12, R11 ;  /* 0x0000000c0d0e7389 */ /* 0x00006400000c000b */
[----:B01----:R-:W-:Y:S01]  /*303f0*/  ENDCOLLECTIVE ;  /* 0x000000000000791b */ /* 0x003fe20003800000 */
.L_x_1957:
[----:B------:R-:W-:Y:S02]  /*30400*/  IMAD.MOV.U32 R13, RZ, RZ, R82 ;  /* 0x000000ffff0d7224 */ /* 0x000fe400078e0052 */
[----:B------:R-:W-:Y:S01]  /*30410*/  IMAD.MOV.U32 R12, RZ, RZ, R0 ;  /* 0x000000ffff0c7224 */ /* 0x000fe200078e0000 */
[----:B------:R-:W-:-:S07]  /*30420*/  MOV R117, R14 ;  /* 0x0000000e00757202 */ /* 0x000fce0000000f00 */
[----:B------:R-:W-:Y:S05]  /*30430*/  WARPSYNC.COLLECTIVE R15, `(.L_x_1958) ;  /* 0x000000000f087348 */ /* 0x000fea0003c00000 */
[----:B------:R0:W1:Y:S02]  /*30440*/  SHFL.IDX P6, R14, R13, R12, R11 ;  /* 0x0000000c0d0e7389 */ /* 0x00006400000c000b */
[----:B01----:R-:W-:Y:S01]  /*30450*/  ENDCOLLECTIVE ;  /* 0x000000000000791b */ /* 0x003fe20003800000 */
.L_x_1958:
[----:B------:R-:W-:Y:S02]  /*30460*/  IMAD.MOV.U32 R13, RZ, RZ, R125 ;  /* 0x000000ffff0d7224 */ /* 0x000fe400078e007d */
[----:B------:R-:W-:-:S07]  /*30470*/  IMAD.MOV.U32 R82, RZ, RZ, R14 ;  /* 0x000000ffff527224 */ /* 0x000fce00078e000e */
[----:B------:R-:W-:Y:S05]  /*30480*/  WARPSYNC.COLLECTIVE R15, `(.L_x_1959) ;  /* 0x000000000f087348 */ /* 0x000fea0003c00000 */
[----:B------:R0:W1:Y:S02]  /*30490*/  SHFL.IDX P6, R14, R13, R12, R11 ;  /* 0x0000000c0d0e7389 */ /* 0x00006400000c000b */
[----:B01----:R-:W-:Y:S01]  /*304a0*/  ENDCOLLECTIVE ;  /* 0x000000000000791b */ /* 0x003fe20003800000 */
.L_x_1959:
[----:B------:R-:W-:Y:S02]  /*304b0*/  IMAD.MOV.U32 R13, RZ, RZ, R94 ;  /* 0x000000ffff0d7224 */ /* 0x000fe400078e005e */
[----:B------:R-:W-:Y:S02]  /*304c0*/  IMAD.MOV.U32 R12, RZ, RZ, R2 ;  /* 0x000000ffff0c7224 */ /* 0x000fe400078e0002 */
[----:B------:R-:W-:-:S07]  /*304d0*/  IMAD.MOV.U32 R125, RZ, RZ, R14 ;  /* 0x000000ffff7d7224 */ /* 0x000fce00078e000e */
[----:B------:R-:W-:Y:S05]  /*304e0*/  WARPSYNC.COLLECTIVE R15, `(.L_x_1960) ;  /* 0x000000000f087348 */ /* 0x000fea0003c00000 */
[----:B------:R0:W1:Y:S02]  /*304f0*/  SHFL.IDX P6, R14, R13, R12, R11 ;  /* 0x0000000c0d0e7389 */ /* 0x00006400000c000b */
[----:B01----:R-:W-:Y:S01]  /*30500*/  ENDCOLLECTIVE ;  /* 0x000000000000791b */ /* 0x003fe20003800000 */
.L_x_1960:
[----:B------:R-:W-:Y:S02]  /*30510*/  IMAD.MOV.U32 R13, RZ, RZ, R121 ;  /* 0x000000ffff0d7224 */ /* 0x000fe400078e0079 */
[----:B------:R-:W-:-:S07]  /*30520*/  IMAD.MOV.U32 R94, RZ, RZ, R14 ;  /* 0x000000ffff5e7224 */ /* 0x000fce00078e000e */
[----:B------:R-:W-:Y:S05]  /*30530*/  WARPSYNC.COLLECTIVE R15, `(.L_x_1961) ;  /* 0x000000000f087348 */ /* 0x000fea0003c00000 */
[----:B------:R0:W1:Y:S02]  /*30540*/  SHFL.IDX P6, R14, R13, R12, R11 ;  /* 0x0000000c0d0e7389 */ /* 0x00006400000c000b */
[----:B01----:R-:W-:Y:S01]  /*30550*/  ENDCOLLECTIVE ;  /* 0x000000000000791b */ /* 0x003fe20003800000 */
.L_x_1961:
        /* <DEDUP_REMOVED lines=8> */
.L_x_1962:
[----:B------:R-:W-:Y:S02]  /*305e0*/  SEL R49, R125, R121, P0 ;  /* 0x000000797d317207 */ /* 0x000fe40000000000 */
[----:B------:R-:W-:Y:S01]  /*305f0*/  SEL R121, R121, R125, P0 ;  /* 0x0000007d79797207 */ /* 0x000fe20000000000 */
[----:B------:R-:W-:Y:S02]  /*30600*/  IMAD.MOV.U32 R13, RZ, RZ, R83 ;  /* 0x000000ffff0d7224 */ /* 0x000fe400078e0053 */
[----:B------:R-:W-:-:S07]  /*30610*/  IMAD.MOV.U32 R87, RZ, RZ, R14 ;  /* 0x000000ffff577224 */ /* 0x000fce00078e000e */
[----:B------:R-:W-:Y:S05]  /*30620*/  WARPSYNC.COLLECTIVE R15, `(.L_x_1963) ;  /* 0x000000000f087348 */ /* 0x000fea0003c00000 */
[----:B------:R0:W1:Y:S02]  /*30630*/  SHFL.IDX P6, R14, R13, R12, R11 ;  /* 0x0000000c0d0e7389 */ /* 0x00006400000c000b */
[----:B01----:R-:W-:Y:S01]  /*30640*/  ENDCOLLECTIVE ;  /* 0x000000000000791b */ /* 0x003fe20003800000 */
.L_x_1963:
[----:B------:R-:W-:Y:S02]  /*30650*/  IMAD.MOV.U32 R13, RZ, RZ, R102 ;  /* 0x000000ffff0d7224 */ /* 0x000fe400078e0066 */
[----:B------:R-:W-:Y:S02]  /*30660*/  IMAD.MOV.U32 R12, RZ, RZ, R2 ;  /* 0x000000ffff0c7224 */ /* 0x000fe400078e0002 */
[----:B------:R-:W-:-:S07]  /*30670*/  IMAD.MOV.U32 R83, RZ, RZ, R14 ;  /* 0x000000ffff537224 */ /* 0x000fce00078e000e */
[----:B------:R-:W-:Y:S05]  /*30680*/  WARPSYNC.COLLECTIVE R15, `(.L_x_1964) ;  /* 0x000000000f087348 */ /* 0x000fea0003c00000 */
[----:B------:R0:W1:Y:S02]  /*30690*/  SHFL.IDX P6, R14, R13, R12, R11 ;  /* 0x0000000c0d0e7389 */ /* 0x00006400000c000b */
[----:B01----:R-:W-:Y:S01]  /*306a0*/  ENDCOLLECTIVE ;  /* 0x000000000000791b */ /* 0x003fe20003800000 */
.L_x_1964:
[----:B------:R-:W-:Y:S02]  /*306b0*/  IMAD.MOV.U32 R13, RZ, RZ, R98 ;  /* 0x000000ffff0d7224 */ /* 0x000fe400078e0062 */
[----:B------:R-:W-:-:S07]  /*306c0*/  IMAD.MOV.U32 R102, RZ, RZ, R14 ;  /* 0x000000ffff667224 */ /* 0x000fce00078e000e */
[----:B------:R-:W-:Y:S05]  /*306d0*/  WARPSYNC.COLLECTIVE R15, `(.L_x_1965) ;  /* 0x000000000f087348 */ /* 0x000fea0003c00000 */
[----:B------:R0:W1:Y:S02]  /*306e0*/  SHFL.IDX P6, R14, R13, R12, R11 ;  /* 0x0000000c0d0e7389 */ /* 0x00006400000c000b */
[----:B01----:R-:W-:Y:S01]  /*306f0*/  ENDCOLLECTIVE ;  /* 0x000000000000791b */ /* 0x003fe20003800000 */
.L_x_1965:
        /* <DEDUP_REMOVED lines=8> */
.L_x_1966:
[----:B------:R-:W-:Y:S02]  /*30780*/  SEL R53, R83, R98, P0 ;  /* 0x0000006253357207 */ /* 0x000fe40000000000 */
[----:B------:R-:W-:Y:S01]  /*30790*/  SEL R83, R98, R83, P0 ;  /* 0x0000005362537207 */ /* 0x000fe20000000000 */
[----:B------:R-:W-:Y:S02]  /*307a0*/  IMAD.MOV.U32 R13, RZ, RZ, R129 ;  /* 0x000000ffff0d7224 */ /* 0x000fe400078e0081 */
[----:B------:R-:W-:-:S07]  /*307b0*/  IMAD.MOV.U32 R90, RZ, RZ, R14 ;  /* 0x000000ffff5a7224 */ /* 0x000fce00078e000e */
[----:B------:R-:W-:Y:S05]  /*307c0*/  WARPSYNC.COLLECTIVE R15, `(.L_x_1967) ;  /* 0x000000000f087348 */ /* 0x000fea0003c00000 */
[----:B------:R0:W1:Y:S02]  /*307d0*/  SHFL.IDX P6, R14, R13, R12, R11 ;  /* 0x0000000c0d0e7389 */ /* 0x00006400000c000b */
[----:B01----:R-:W-:Y:S01]  /*307e0*/  ENDCOLLECTIVE ;  /* 0x000000000000791b */ /* 0x003fe20003800000 */
.L_x_1967:
[----:B------:R-:W-:Y:S02]  /*307f0*/  IMAD.MOV.U32 R13, RZ, RZ, R110 ;  /* 0x000000ffff0d7224 */ /* 0x000fe400078e006e */
[----:B------:R-:W-:Y:S02]  /*30800*/  IMAD.MOV.U32 R12, RZ, RZ, R2 ;  /* 0x000000ffff0c7224 */ /* 0x000fe400078e0002 */
[----:B------:R-:W-:-:S07]  /*30810*/  IMAD.MOV.U32 R106, RZ, RZ, R14 ;  /* 0x000000ffff6a7224 */ /* 0x000fce00078e000e */
[----:B------:R-:W-:Y:S05]  /*30820*/  WARPSYNC.COLLECTIVE R15, `(.L_x_1968) ;  /* 0x000000000f087348 */ /* 0x000fea0003c00000 */
[----:B------:R0:W1:Y:S02]  /*30830*/  SHFL.IDX P6, R14, R13, R12, R11 ;  /* 0x0000000c0d0e7389 */ /* 0x00006400000c000b */
[----:B01----:R-:W-:Y:S01]  /*30840*/  ENDCOLLECTIVE ;  /* 0x000000000000791b */ /* 0x003fe20003800000 */
.L_x_1968:
[----:B------:R-:W-:Y:S02]  /*30850*/  IMAD.MOV.U32 R13, RZ, RZ, R107 ;  /* 0x000000ffff0d7224 */ /* 0x000fe400078e006b */
[----:B------:R-:W-:-:S07]  /*30860*/  IMAD.MOV.U32 R110, RZ, RZ, R14 ;  /* 0x000000ffff6e7224 */ /* 0x000fce00078e000e */
[----:B------:R-:W-:Y:S05]  /*30870*/  WARPSYNC.COLLECTIVE R15, `(.L_x_1969) ;  /* 0x000000000f087348 */ /* 0x000fea0003c00000 */
[----:B------:R0:W1:Y:S02]  /*30880*/  SHFL.IDX P6, R14, R13, R12, R11 ;  /* 0x0000000c0d0e7389 */ /* 0x00006400000c000b */
[----:B01----:R-:W-:Y:S01]  /*30890*/  ENDCOLLECTIVE ;  /* 0x000000000000791b */ /* 0x003fe20003800000 */
.L_x_1969:
        /* <DEDUP_REMOVED lines=8> */
.L_x_1970:
[----:B------:R-:W-:Y:S02]  /*30920*/  SEL R59, R106, R107, P0 ;  /* 0x0000006b6a3b7207 */ /* 0x000fe40000000000 */
[----:B------:R-:W-:Y:S01]  /*30930*/  SEL R106, R107, R106, P0 ;  /* 0x0000006a6b6a7207 */ /* 0x000fe20000000000 */
[----:B------:R-:W-:Y:S02]  /*30940*/  IMAD.MOV.U32 R13, RZ, RZ, R111 ;  /* 0x000000ffff0d7224 */ /* 0x000fe400078e006f */
[----:B------:R-:W-:-:S07]  /*30950*/  IMAD.MOV.U32 R91, RZ, RZ, R14 ;  /* 0x000000ffff5b7224 */ /* 0x000fce00078e000e */
[----:B------:R-:W-:Y:S05]  /*30960*/  WARPSYNC.COLLECTIVE R15, `(.L_x_1971) ;  /* 0x000000000f087348 */ /* 0x000fea0003c00000 */
[----:B------:R0:W1:Y:S02]  /*30970*/  SHFL.IDX P6, R14, R13, R12, R11 ;  /* 0x0000000c0d0e7389 */ /* 0x00006400000c000b */
[----:B01----:R-:W-:Y:S01]  /*30980*/  ENDCOLLECTIVE ;  /* 0x000000000000791b */ /* 0x003fe20003800000 */
.L_x_1971:
[----:B------:R-:W-:Y:S02]  /*30990*/  IMAD.MOV.U32 R13, RZ, RZ, R118 ;  /* 0x000000ffff0d7224 */ /* 0x000fe400078e0076 */
[----:B------:R-:W-:Y:S02]  /*309a0*/  IMAD.MOV.U32 R12, RZ, RZ, R2 ;  /* 0x000000ffff0c7224 */ /* 0x000fe400078e0002 */
[----:B------:R-:W-:-:S07]  /*309b0*/  IMAD.MOV.U32 R114, RZ, RZ, R14 ;  /* 0x000000ffff727224 */ /* 0x000fce00078e000e */
[----:B------:R-:W-:Y:S05]  /*309c0*/  WARPSYNC.COLLECTIVE R15, `(.L_x_1972) ;  /* 0x000000000f087348 */ /* 0x000fea0003c00000 */
[----:B------:R0:W1:Y:S02]  /*309d0*/  SHFL.IDX P6, R14, R13, R12, R11 ;  /* 0x0000000c0d0e7389 */ /* 0x00006400000c000b */
[----:B01----:R-:W-:Y:S01]  /*309e0*/  ENDCOLLECTIVE ;  /* 0x000000000000791b */ /* 0x003fe20003800000 */
.L_x_1972:
[----:B------:R-:W-:Y:S02]  /*309f0*/  IMAD.MOV.U32 R13, RZ, RZ, R115 ;  /* 0x000000ffff0d7224 */ /* 0x000fe400078e0073 */
[----:B------:R-:W-:-:S07]  /*30a00*/  IMAD.MOV.U32 R118, RZ, RZ, R14 ;  /* 0x000000ffff767224 */ /* 0x000fce00078e000e */
[----:B------:R-:W-:Y:S05]  /*30a10*/  WARPSYNC.COLLECTIVE R15, `(.L_x_1973) ;  /* 0x000000000f087348 */ /* 0x000fea0003c00000 */
[----:B------:R0:W1:Y:S02]  /*30a20*/  SHFL.IDX P6, R14, R13, R12, R11 ;  /* 0x0000000c0d0e7389 */ /* 0x00006400000c000b */
[----:B01----:R-:W-:Y:S01]  /*30a30*/  ENDCOLLECTIVE ;  /* 0x000000000000791b */ /* 0x003fe20003800000 */
.L_x_1973:
        /* <DEDUP_REMOVED lines=8> */
.L_x_1974:
[----:B------:R-:W-:Y:S02]  /*30ac0*/  SEL R63, R114, R111, P0 ;  /* 0x0000006f723f7207 */ /* 0x000fe40000000000 */
[----:B------:R-:W-:Y:S01]  /*30ad0*/  SEL R111, R111, R114, P0 ;  /* 0x000000726f6f7207 */ /* 0x000fe20000000000 */
[----:B------:R-:W-:Y:S02]  /*30ae0*/  IMAD.MOV.U32 R13, RZ, RZ, R119 ;  /* 0x000000ffff0d7224 */ /* 0x000fe400078e0077 */
[----:B------:R-:W-:-:S07]  /*30af0*/  IMAD.MOV.U32 R95, RZ, RZ, R14 ;  /* 0x000000ffff5f7224 */ /* 0x000fce00078e000e */
[----:B------:R-:W-:Y:S05]  /*30b00*/  WARPSYNC.COLLECTIVE R15, `(.L_x_1975) ;  /* 0x000000000f087348 */ /* 0x000fea0003c00000 */
[----:B------:R0:W1:Y:S02]  /*30b10*/  SHFL.IDX P6, R14, R13, R12, R11 ;  /* 0x0000000c0d0e7389 */ /* 0x00006400000c000b */
[----:B01----:R-:W-:Y:S01]  /*30b20*/  ENDCOLLECTIVE ;  /* 0x000000000000791b */ /* 0x003fe20003800000 */
.L_x_1975:
[----:B------:R-:W-:Y:S02]  /*30b30*/  IMAD.MOV.U32 R13, RZ, RZ, R126 ;  /* 0x000000ffff0d7224 */ /* 0x000fe400078e007e */
[----:B------:R-:W-:Y:S02]  /*30b40*/  IMAD.MOV.U32 R12, RZ, RZ, R2 ;  /* 0x000000ffff0c7224 */ /* 0x000fe400078e0002 */
[----:B------:R-:W-:-:S07]  /*30b50*/  IMAD.MOV.U32 R115, RZ, RZ, R14 ;  /* 0x000000ffff737224 */ /* 0x000fce00078e000e */
[----:B------:R-:W-:Y:S05]  /*30b60*/  WARPSYNC.COLLECTIVE R15, `(.L_x_1976) ;  /* 0x000000000f087348 */ /* 0x000fea0003c00000 */
[----:B------:R0:W1:Y:S02]  /*30b70*/  SHFL.IDX P6, R14, R13, R12, R11 ;  /* 0x0000000c0d0e7389 */ /* 0x00006400000c000b */
[----:B01----:R-:W-:Y:S01]  /*30b80*/  ENDCOLLECTIVE ;  /* 0x000000000000791b */ /* 0x003fe20003800000 */
.L_x_1976:
[----:B------:R-:W-:Y:S02]  /*30b90*/  IMAD.MOV.U32 R13, RZ, RZ, R122 ;  /* 0x000000ffff0d7224 */ /* 0x000fe400078e007a */
[----:B------:R-:W-:-:S07]  /*30ba0*/  IMAD.MOV.U32 R126, RZ, RZ, R14 ;  /* 0x000000ffff7e7224 */ /* 0x000fce00078e000e */
[----:B------:R-:W-:Y:S05]  /*30bb0*/  WARPSYNC.COLLECTIVE R15, `(.L_x_1977) ;  /* 0x000000000f087348 */ /* 0x000fea0003c00000 */
[----:B------:R0:W1:Y:S02]  /*30bc0*/  SHFL.IDX P6, R14, R13, R12, R11 ;  /* 0x0000000c0d0e7389 */ /* 0x00006400000c000b */
[----:B01----:R-:W-:Y:S01]  /*30bd0*/  ENDCOLLECTIVE ;  /* 0x000000000000791b */ /* 0x003fe20003800000 */
.L_x_1977:
        /* <DEDUP_REMOVED lines=8> */
.L_x_1978:
[----:B------:R-:W-:Y:S02]  /*30c60*/  SEL R68, R115, R119, P0 ;  /* 0x0000007773447207 */ /* 0x000fe40000000000 */
[----:B------:R-:W-:Y:S01]  /*30c70*/  SEL R115, R119, R115, P0 ;  /* 0x0000007377737207 */ /* 0x000fe20000000000 */
[----:B------:R-:W-:Y:S02]  /*30c80*/  IMAD.MOV.U32 R13, RZ, RZ, R123 ;  /* 0x000000ffff0d7224 */ /* 0x000fe400078e007b */
[----:B------:R-:W-:-:S07]  /*30c90*/  IMAD.MOV.U32 R99, RZ, RZ, R14 ;  /* 0x000000ffff637224 */ /* 0x000fce00078e000e */
[----:B------:R-:W-:Y:S05]  /*30ca0*/  WARPSYNC.COLLECTIVE R15, `(.L_x_1979) ;  /* 0x000000000f087348 */ /* 0x000fea0003c00000 */
[----:B------:R0:W1:Y:S02]  /*30cb0*/  SHFL.IDX P6, R14, R13, R12, R11 ;  /* 0x0000000c0d0e7389 */ /* 0x00006400000c000b */
[----:B01----:R-:W-:Y:S01]  /*30cc0*/  ENDCOLLECTIVE ;  /* 0x000000000000791b */ /* 0x003fe20003800000 */
.L_x_1979:
[----:B------:R-:W-:Y:S02]  /*30cd0*/  IMAD.MOV.U32 R13, RZ, RZ, R134 ;  /* 0x000000ffff0d7224 */ /* 0x000fe400078e0086 */
[----:B------:R-:W-:Y:S02]  /*30ce0*/  IMAD.MOV.U32 R12, RZ, RZ, R2 ;  /* 0x000000ffff0c7224 */ /* 0x000fe400078e0002 */
[----:B------:R-:W-:-:S07]  /*30cf0*/  IMAD.MOV.U32 R123, RZ, RZ, R14 ;  /* 0x000000ffff7b7224 */ /* 0x000fce00078e000e */
[----:B------:R-:W-:Y:S05]  /*30d00*/  WARPSYNC.COLLECTIVE R15, `(.L_x_1980) ;  /* 0x000000000f087348 */ /* 0x000fea0003c00000 */
[----:B------:R0:W1:Y:S02]  /*30d10*/  SHFL.IDX P6, R14, R13, R12, R11 ;  /* 0x0000000c0d0e7389 */ /* 0x00006400000c000b */
[----:B01----:R-:W-:Y:S01]  /*30d20*/  ENDCOLLECTIVE ;  /* 0x000000000000791b */ /* 0x003fe20003800000 */
.L_x_1980:
[----:B------:R-:W-:Y:S02]  /*30d30*/  IMAD.MOV.U32 R13, RZ, RZ, R130 ;  /* 0x000000ffff0d7224 */ /* 0x000fe400078e0082 */
[----:B------:R-:W-:-:S07]  /*30d40*/  IMAD.MOV.U32 R134, RZ, RZ, R14 ;  /* 0x000000ffff867224 */ /* 0x000fce00078e000e */
[----:B------:R-:W-:Y:S05]  /*30d50*/  WARPSYNC.COLLECTIVE R15, `(.L_x_1981) ;  /* 0x000000000f087348 */ /* 0x000fea0003c00000 */
[----:B------:R0:W1:Y:S02]  /*30d60*/  SHFL.IDX P6, R14, R13, R12, R11 ;  /* 0x0000000c0d0e7389 */ /* 0x00006400000c000b */
[----:B01----:R-:W-:Y:S01]  /*30d70*/  ENDCOLLECTIVE ;  /* 0x000000000000791b */ /* 0x003fe20003800000 */
.L_x_1981:
[----:B------:R-:W-:Y:S02]  /*30d80*/  IMAD.MOV.U32 R13, RZ, RZ, R101 ;  /* 0x000000ffff0d7224 */ /* 0x000fe400078e0065 */
[----:B------:R-:W-:Y:S01]  /*30d90*/  IMAD.MOV.U32 R12, RZ, RZ, R0 ;  /* 0x000000ffff0c7224 */ /* 0x000fe200078e0000 */
[----:B------:R-:W-:-:S07]  /*30da0*/  MOV R122, R14 ;  /* 0x0000000e007a7202 */ /* 0x000fce0000000f00 */
[----:B------:R-:W-:Y:S05]  /*30db0*/  WARPSYNC.COLLECTIVE R15, `(.L_x_1982) ;  /* 0x000000000f087348 */ /* 0x000fea0003c00000 */
[----:B------:R0:W1:Y:S02]  /*30dc0*/  SHFL.IDX P6, R14, R13, R12, R11 ;  /* 0x0000000c0d0e7389 */ /* 0x00006400000c000b */
[----:B01----:R-:W-:Y:S01]  /*30dd0*/  ENDCOLLECTIVE ;  /* 0x000000000000791b */ /* 0x003fe20003800000 */
.L_x_1982:
[----:B------:R-:W-:Y:S02]  /*30de0*/  SEL R76, R123, R122, P0 ;  /* 0x0000007a7b4c7207 */ /* 0x000fe40000000000 */
[----:B------:R-:W-:Y:S01]  /*30df0*/  SEL R122, R122, R123, P0 ;  /* 0x0000007b7a7a7207 */ /* 0x000fe20000000000 */
[----:B------:R-:W-:Y:S02]  /*30e00*/  IMAD.MOV.U32 R13, RZ, RZ, R127 ;  /* 0x000000ffff0d7224 */ /* 0x000fe400078e007f */
[----:B------:R-:W-:-:S07]  /*30e10*/  IMAD.MOV.U32 R101, RZ, RZ, R14 ;  /* 0x000000ffff657224 */ /* 0x000fce00078e000e */
[----:B------:R-:W-:Y:S05]  /*30e20*/  WARPSYNC.COLLECTIVE R15, `(.L_x_1983) ;  /* 0x000000000f087348 */ /* 0x000fea0003c00000 */
[----:B------:R0:W1:Y:S02]  /*30e30*/  SHFL.IDX P6, R14, R13, R12, R11 ;  /* 0x0000000c0d0e7389 */ /* 0x00006400000c000b */
[----:B01----:R-:W-:Y:S01]  /*30e40*/  ENDCOLLECTIVE ;  /* 0x000000000000791b */ /* 0x003fe20003800000 */
.L_x_1983:
[----:B------:R-:W-:Y:S02]  /*30e50*/  IMAD.MOV.U32 R13, RZ, RZ, R142 ;  /* 0x000000ffff0d7224 */ /* 0x000fe400078e008e */
[----:B------:R-:W-:Y:S02]  /*30e60*/  IMAD.MOV.U32 R12, RZ, RZ, R2 ;  /* 0x000000ffff0c7224 */ /* 0x000fe400078e0002 */
[----:B------:R-:W-:-:S07]  /*30e70*/  IMAD.MOV.U32 R127, RZ, RZ, R14 ;  /* 0x000000ffff7f7224 */ /* 0x000fce00078e000e */
[----:B------:R-:W-:Y:S05]  /*30e80*/  WARPSYNC.COLLECTIVE R15, `(.L_x_1984) ;  /* 0x000000000f087348 */ /* 0x000fea0003c00000 */
[----:B------:R0:W1:Y:S02]  /*30e90*/  SHFL.IDX P6, R14, R13, R12, R11 ;  /* 0x0000000c0d0e7389 */ /* 0x00006400000c000b */
[----:B01----:R-:W-:Y:S01]  /*30ea0*/  ENDCOLLECTIVE ;  /* 0x000000000000791b */ /* 0x003fe20003800000 */
.L_x_1984:
[----:B------:R-:W-:Y:S02]  /*30eb0*/  IMAD.MOV.U32 R13, RZ, RZ, R138 ;  /* 0x000000ffff0d7224 */ /* 0x000fe400078e008a */
[----:B------:R-:W-:-:S07]  /*30ec0*/  IMAD.MOV.U32 R142, RZ, RZ, R14 ;  /* 0x000000ffff8e7224 */ /* 0x000fce00078e000e */
[----:B------:R-:W-:Y:S05]  /*30ed0*/  WARPSYNC.COLLECTIVE R15, `(.L_x_1985) ;  /* 0x000000000f087348 */ /* 0x000fea0003c00000 */
[----:B------:R0:W1:Y:S02]  /*30ee0*/  SHFL.IDX P6, R14, R13, R12, R11 ;  /* 0x0000000c0d0e7389 */ /* 0x00006400000c000b */
[----:B01----:R-:W-:Y:S01]  /*30ef0*/  ENDCOLLECTIVE ;  /* 0x000000000000791b */ /* 0x003fe20003800000 */
.L_x_1985:
        /* <DEDUP_REMOVED lines=8> */
.L_x_1986:
[----:B------:R-:W-:Y:S02]  /*30f80*/  SEL R80, R127, R129, P0 ;  /* 0x000000817f507207 */ /* 0x000fe40000000000 */
[----:B------:R-:W-:Y:S01]  /*30f90*/  SEL R127, R129, R127, P0 ;  /* 0x0000007f817f7207 */ /* 0x000fe20000000000 */
[----:B------:R-:W-:Y:S01]  /*30fa0*/  IMAD.MOV.U32 R13, RZ, RZ, R165 ;  /* 0x000000ffff0d7224 */ /* 0x000fe200078e00a5 */
[----:B------:R-:W-:Y:S02]  /*30fb0*/  SEL R165, R96, R45, P0 ;  /* 0x0000002d60a57207 */ /* 0x000fe40000000000 */
[----:B------:R-:W-:Y:S02]  /*30fc0*/  SEL R96, R48, R108, P0 ;  /* 0x0000006c30607207 */ /* 0x000fe40000000000 */
[----:B------:R-:W-:Y:S02]  /*30fd0*/  SEL R108, R108, R48, P0 ;  /* 0x000000306c6c7207 */ /* 0x000fe40000000000 */
[----:B------:R-:W-:-:S02]  /*30fe0*/  SEL R45, R109, R75, P0 ;  /* 0x0000004b6d2d7207 */ /* 0x000fc40000000000 */
[----:B------:R-:W-:Y:S01]  /*30ff0*/  SEL R48, R79, R86, P0 ;  /* 0x000000564f307207 */ /* 0x000fe20000000000 */
[----:B------:R-:W-:Y:S01]  /*31000*/  IMAD.MOV.U32 R103, RZ, RZ, R14 ;  /* 0x000000ffff677224 */ /* 0x000fe200078e000e */
[----:B------:R-:W-:-:S07]  /*31010*/  SEL R75, R75, R109, P0 ;  /* 0x0000006d4b4b7207 */ /* 0x000fce0000000000 */
[----:B------:R-:W-:Y:S05]  /*31020*/  WARPSYNC.COLLECTIVE R15, `(.L_x_1987) ;  /* 0x000000000f087348 */ /* 0x000fea0003c00000 */
[----:B------:R0:W1:Y:S02]  /*31030*/  SHFL.IDX P6, R14, R13, R12, R11 ;  /* 0x0000000c0d0e7389 */ /* 0x00006400000c000b */
[----:B01----:R-:W-:Y:S01]  /*31040*/  ENDCOLLECTIVE ;  /* 0x000000000000791b */ /* 0x003fe20003800000 */
.L_x_1987:
[----:B------:R-:W-:Y:S01]  /*31050*/  SEL R79, R86, R79, P0 ;  /* 0x0000004f564f7207 */ /* 0x000fe20000000000 */
[----:B------:R-:W-:Y:S02]  /*31060*/  IMAD.MOV.U32 R13, RZ, RZ, R150 ;  /* 0x000000ffff0d7224 */ /* 0x000fe400078e0096 */
[----:B------:R-:W-:Y:S01]  /*31070*/  IMAD.MOV.U32 R12, RZ, RZ, R2 ;  /* 0x000000ffff0c7224 */ /* 0x000fe200078e0002 */
[----:B------:R-:W-:Y:S01]  /*31080*/  SEL R2, R5, R4, P0 ;  /* 0x0000000405027207 */ /* 0x000fe20000000000 */
[----:B------:R-:W-:-:S07]  /*31090*/  IMAD.MOV.U32 R70, RZ, RZ, R14 ;  /* 0x000000ffff467224 */ /* 0x000fce00078e000e */
[----:B------:R-:W-:Y:S05]  /*310a0*/  WARPSYNC.COLLECTIVE R15, `(.L_x_1988) ;  /* 0x000000000f087348 */ /* 0x000fea0003c00000 */
[----:B------:R0:W1:Y:S02]  /*310b0*/  SHFL.IDX P6, R14, R13, R12, R11 ;  /* 0x0000000c0d0e7389 */ /* 0x00006400000c000b */
[----:B01----:R-:W-:Y:S01]  /*310c0*/  ENDCOLLECTIVE ;  /* 0x000000000000791b */ /* 0x003fe20003800000 */
.L_x_1988:
        /* <DEDUP_REMOVED lines=11> */
.L_x_1989:
[----:B------:R-:W-:Y:S02]  /*31180*/  SEL R78, R99, R134, P0 ;  /* 0x00000086634e7207 */ /* 0x000fe40000000000 */
[----:B------:R-:W-:Y:S02]  /*31190*/  SEL R113, R117, R113, P0 ;  /* 0x0000007175717207 */ /* 0x000fe40000000000 */
[----:B------:R-:W-:Y:S02]  /*311a0*/  SEL R99, R134, R99, P0 ;  /* 0x0000006386637207 */ /* 0x000fe40000000000 */
[----:B------:R-:W-:Y:S02]  /*311b0*/  SEL R11, R4, R5, P0 ;  /* 0x00000005040b7207 */ /* 0x000fe40000000000 */
[----:B------:R-:W-:Y:S02]  /*311c0*/  SEL R5, R3, R6, P0 ;  /* 0x0000000603057207 */ /* 0x000fe40000000000 */
[----:B------:R-:W-:Y:S01]  /*311d0*/  SEL R4, R6, R3, P0 ;  /* 0x0000000306047207 */ /* 0x000fe20000000000 */
[----:B------:R0:W-:Y:S01]  /*311e0*/  STL [R1+0x24], R11 ;  /* 0x0000240b01007387 */ /* 0x0001e20000100800 */
[----:B------:R-:W-:-:S02]  /*311f0*/  SEL R3, R9, R8, P0 ;  /* 0x0000000809037207 */ /* 0x000fc40000000000 */
[----:B------:R-:W-:Y:S01]  /*31200*/  SEL R6, R65, R132, P0 ;  /* 0x0000008441067207 */ /* 0x000fe20000000000 */
[----:B------:R1:W-:Y:S01]  /*31210*/  STL [R1+0x28], R2 ;  /* 0x0000280201007387 */ /* 0x0003e20000100800 */
[----:B------:R-:W-:Y:S01]  /*31220*/  IMAD.MOV.U32 R0, RZ, RZ, R14 ;  /* 0x000000ffff007224 */ /* 0x000fe200078e000e */
[----:B------:R-:W-:Y:S02]  /*31230*/  SEL R65, R132, R65, P0 ;  /* 0x0000004184417207 */ /* 0x000fe40000000000 */
[----:B------:R2:W-:Y:S01]  /*31240*/  STL [R1+0x18], R5 ;  /* 0x0000180501007387 */ /* 0x0005e20000100800 */
[----:B0-----:R-:W-:-:S03]  /*31250*/  IMAD.MOV.U32 R11, RZ, RZ, RZ ;  /* 0x000000ffff0b7224 */ /* 0x001fc600078e00ff */
[----:B------:R0:W-:Y:S01]  /*31260*/  STL [R1+0x20], R4 ;  /* 0x0000200401007387 */ /* 0x0001e20000100800 */
[----:B-1----:R-:W-:Y:S02]  /*31270*/  SEL R2, R8, R9, P0 ;  /* 0x0000000908027207 */ /* 0x002fe40000000000 */
[----:B------:R-:W-:Y:S02]  /*31280*/  SEL R8, R73, R140, P0 ;  /* 0x0000008c49087207 */ /* 0x000fe40000000000 */
[----:B--2---:R-:W-:Y:S01]  /*31290*/  SEL R5, R64, R128, P0 ;  /* 0x0000008040057207 */ /* 0x004fe20000000000 */
[----:B------:R1:W-:Y:S01]  /*312a0*/  STL [R1+0x10], R2 ;  /* 0x0000100201007387 */ /* 0x0003e20000100800 */
[----:B------:R-:W-:Y:S02]  /*312b0*/  SEL R9, R77, R144, P0 ;  /* 0x000000904d097207 */ /* 0x000fe40000000000 */
[----:B0-----:R-:W-:Y:S01]  /*312c0*/  SEL R4, R61, R124, P0 ;  /* 0x0000007c3d047207 */ /* 0x001fe20000000000 */
[----:B------:R0:W-:Y:S01]  /*312d0*/  STL [R1+0x14], R3 ;  /* 0x0000140301007387 */ /* 0x0001e20000100800 */
[----:B------:R-:W-:-:S02]  /*312e0*/  SEL R61, R124, R61, P0 ;  /* 0x0000003d7c3d7207 */ /* 0x000fc40000000000 */
[----:B------:R-:W-:Y:S02]  /*312f0*/  SEL R64, R128, R64, P0 ;  /* 0x0000004080407207 */ /* 0x000fe40000000000 */
[----:B------:R-:W-:Y:S02]  /*31300*/  SEL R73, R140, R73, P0 ;  /* 0x000000498c497207 */ /* 0x000fe40000000000 */
[----:B-1----:R-:W-:Y:S02]  /*31310*/  SEL R2, R10, R7, P0 ;  /* 0x000000070a027207 */ /* 0x002fe40000000000 */
[----:B------:R-:W-:Y:S02]  /*31320*/  SEL R7, R69, R136, P0 ;  /* 0x0000008845077207 */ /* 0x000fe40000000000 */
[----:B0-----:R-:W-:Y:S01]  /*31330*/  SEL R3, R57, R120, P0 ;  /* 0x0000007839037207 */ /* 0x001fe20000000000 */
[----:B------:R0:W-:Y:S01]  /*31340*/  STL [R1+0xc], R2 ;  /* 0x00000c0201007387 */ /* 0x0001e20000100800 */
[----:B------:R-:W-:-:S02]  /*31350*/  SEL R10, R81, R148, P0 ;  /* 0x00000094510a7207 */ /* 0x000fc40000000000 */
[----:B------:R-:W-:Y:S02]  /*31360*/  SEL R57, R120, R57, P0 ;  /* 0x0000003978397207 */ /* 0x000fe40000000000 */
[----:B------:R-:W-:Y:S02]  /*31370*/  SEL R69, R136, R69, P0 ;  /* 0x0000004588457207 */ /* 0x000fe40000000000 */
[----:B------:R-:W-:Y:S02]  /*31380*/  SEL R77, R144, R77, P0 ;  /* 0x0000004d904d7207 */ /* 0x000fe40000000000 */
[----:B------:R-:W-:Y:S01]  /*31390*/  SEL R81, R148, R81, P0 ;  /* 0x0000005194517207 */ /* 0x000fe20000000000 */
[----:B0-----:R-:W-:Y:S06]  /*313a0*/  BRA `(.L_x_1990) ;  /* 0xfffffed800fc7947 */ /* 0x001fec000383ffff */
.L_x_1626:
[----:B------:R-:W-:Y:S02]  /*313b0*/  IMAD.MOV.U32 R13, RZ, RZ, R84 ;  /* 0x000000ffff0d7224 */ /* 0x000fe400078e0054 */
[----:B------:R-:W-:Y:S02]  /*313c0*/  IMAD.MOV.U32 R12, RZ, RZ, RZ ;  /* 0x000000ffff0c7224 */ /* 0x000fe400078e00ff */
[----:B------:R-:W-:Y:S02]  /*313d0*/  IMAD.MOV.U32 R11, RZ, RZ, 0x181f ;  /* 0x0000181fff0b7424 */ /* 0x000fe400078e00ff */
[----:B------:R-:W-:-:S07]  /*313e0*/  IMAD.MOV.U32 R15, RZ, RZ, -0x1 ;  /* 0xffffffffff0f7424 */ /* 0x000fce00078e00ff */
[----:B-----5:R-:W-:Y:S05]  /*313f0*/  WARPSYNC.COLLECTIVE R15, `(.L_x_1991) ;  /* 0x000000000f087348 */ /* 0x020fea0003c00000 */
[----:B------:R0:W1:Y:S02]  /*31400*/  SHFL.IDX P6, R14, R13, R12, R11 ;  /* 0x0000000c0d0e7389 */ /* 0x00006400000c000b */
[----:B01---5:R-:W-:Y:S01]  /*31410*/  ENDCOLLECTIVE ;  /* 0x000000000000791b */ /* 0x023fe20003800000 */
.L_x_1991:
[----:B------:R-:W-:Y:S02]  /*31420*/  IMAD.MOV.U32 R13, RZ, RZ, R20 ;  /* 0x000000ffff0d7224 */ /* 0x000fe400078e0014 */
[----:B------:R-:W-:-:S07]  /*31430*/  IMAD.MOV.U32 R21, RZ, RZ, R14 ;  /* 0x000000ffff157224 */ /* 0x000fce00078e000e */
[----:B------:R-:W-:Y:S05]  /*31440*/  WARPSYNC.COLLECTIVE R15, `(.L_x_1992) ;  /* 0x000000000f087348 */ /* 0x000fea0003c00000 */
[----:B------:R0:W1:Y:S02]  /*31450*/  SHFL.IDX P6, R14, R13, R12, R11 ;  /* 0x0000000c0d0e7389 */ /* 0x00006400000c000b */
[----:B01----:R-:W-:Y:S01]  /*31460*/  ENDCOLLECTIVE ;  /* 0x000000000000791b */ /* 0x003fe20003800000 */
.L_x_1992:
[----:B------:R-:W-:Y:S05]  /*31470*/  BRA `(.L_x_1993) ;  /* 0xfffffef0003c7947 */ /* 0x000fea000383ffff */
.L_x_1629:
[----:B------:R-:W-:Y:S01]  /*31480*/  BSSY B1, `(.L_x_1994) ;  /* 0x0000008000017945 */ /* 0x000fe20003800000 */
[----:B---3--:R-:W-:Y:S01]  /*31490*/  IMAD.MOV.U32 R13, RZ, RZ, R84 ;  /* 0x000000ffff0d7224 */ /* 0x008fe200078e0054 */
[----:B------:R-:W-:Y:S01]  /*314a0*/  MOV R11, 0x181f ;  /* 0x0000181f000b7802 */ /* 0x000fe20000000f00 */
[----:B------:R-:W-:Y:S02]  /*314b0*/  IMAD.MOV.U32 R12, RZ, RZ, 0x1 ;  /* 0x00000001ff0c7424 */ /* 0x000fe400078e00ff */
[----:B------:R-:W-:-:S07]  /*314c0*/  IMAD.MOV.U32 R15, RZ, RZ, -0x1 ;  /* 0xffffffffff0f7424 */ /* 0x000fce00078e00ff */
[----:B012--5:R-:W-:Y:S05]  /*314d0*/  WARPSYNC.COLLECTIVE R15, `(.L_x_1995) ;  /* 0x000000000f087348 */ /* 0x027fea0003c00000 */
[----:B--2---:R2:W3:Y:S02]  /*314e0*/  SHFL.IDX P6, R14, R13, R12, R11 ;  /* 0x0000000c0d0e7389 */ /* 0x0044e400000c000b */
[----:B0123-5:R-:W-:Y:S01]  /*314f0*/  ENDCOLLECTIVE ;  /* 0x000000000000791b */ /* 0x02ffe20003800000 */
.L_x_1995:
[----:B------:R-:W-:Y:S05]  /*31500*/  BSYNC B1 ;  /* 0x0000000000017941 */ /* 0x000fea0003800000 */
.L_x_1994:
        /* <DEDUP_REMOVED lines=8> */
.L_x_1996:
[----:B------:R-:W-:Y:S05]  /*31590*/  BRA `(.L_x_1997) ;  /* 0xfffffef000587947 */ /* 0x000fea000383ffff */
.L_x_1632:
[----:B------:R-:W-:Y:S01]  /*315a0*/  BSSY B1, `(.L_x_1998) ;  /* 0x0000008000017945 */ /* 0x000fe20003800000 */
[----:B------:R-:W-:Y:S02]  /*315b0*/  IMAD.MOV.U32 R13, RZ, RZ, R84 ;  /* 0x000000ffff0d7224 */ /* 0x000fe400078e0054 */
[----:B------:R-:W-:Y:S02]  /*315c0*/  IMAD.MOV.U32 R12, RZ, RZ, 0x2 ;  /* 0x00000002ff0c7424 */ /* 0x000fe400078e00ff */
[----:B------:R-:W-:Y:S02]  /*315d0*/  IMAD.MOV.U32 R11, RZ, RZ, 0x181f ;  /* 0x0000181fff0b7424 */ /* 0x000fe400078e00ff */
[----:B------:R-:W-:-:S07]  /*315e0*/  IMAD.MOV.U32 R15, RZ, RZ, -0x1 ;  /* 0xffffffffff0f7424 */ /* 0x000fce00078e00ff */
[----:B012345:R-:W-:Y:S05]  /*315f0*/  WARPSYNC.COLLECTIVE R15, `(.L_x_1999) ;  /* 0x000000000f087348 */ /* 0x03ffea0003c00000 */
[----:B--2---:R2:W0:Y:S02]  /*31600*/  SHFL.IDX P6, R14, R13, R12, R11 ;  /* 0x0000000c0d0e7389 */ /* 0x00442400000c000b */
[----:B012345:R-:W-:Y:S01]  /*31610*/  ENDCOLLECTIVE ;  /* 0x000000000000791b */ /* 0x03ffe20003800000 */
.L_x_1999:
[----:B------:R-:W-:Y:S05]  /*31620*/  BSYNC B1 ;  /* 0x0000000000017941 */ /* 0x000fea0003800000 */
.L_x_1998:
        /* <DEDUP_REMOVED lines=8> */
.L_x_2000:
[----:B------:R-:W-:Y:S05]  /*316b0*/  BRA `(.L_x_2001) ;  /* 0xfffffef000787947 */ /* 0x000fea000383ffff */
.L_x_1635:
[----:B------:R-:W-:Y:S01]  /*316c0*/  BSSY B1, `(.L_x_2002) ;  /* 0x0000008000017945 */ /* 0x000fe20003800000 */
[----:B------:R-:W-:Y:S02]  /*316d0*/  IMAD.MOV.U32 R13, RZ, RZ, R84 ;  /* 0x000000ffff0d7224 */ /* 0x000fe400078e0054 */
[----:B------:R-:W-:Y:S02]  /*316e0*/  IMAD.MOV.U32 R12, RZ, RZ, 0x3 ;  /* 0x00000003ff0c7424 */ /* 0x000fe400078e00ff */
[----:B------:R-:W-:Y:S02]  /*316f0*/  IMAD.MOV.U32 R11, RZ, RZ, 0x181f ;  /* 0x0000181fff0b7424 */ /* 0x000fe400078e00ff */
[----:B------:R-:W-:-:S07]  /*31700*/  IMAD.MOV.U32 R15, RZ, RZ, -0x1 ;  /* 0xffffffffff0f7424 */ /* 0x000fce00078e00ff */
[----:B012345:R-:W-:Y:S05]  /*31710*/  WARPSYNC.COLLECTIVE R15, `(.L_x_2003) ;  /* 0x000000000f087348 */ /* 0x03ffea0003c00000 */
[----:B0-----:R0:W0:Y:S02]  /*31720*/  SHFL.IDX P6, R14, R13, R12, R11 ;  /* 0x0000000c0d0e7389 */ /* 0x00102400000c000b */
[----:B012345:R-:W-:Y:S01]  /*31730*/  ENDCOLLECTIVE ;  /* 0x000000000000791b */ /* 0x03ffe20003800000 */
.L_x_2003:
[----:B------:R-:W-:Y:S05]  /*31740*/  BSYNC B1 ;  /* 0x0000000000017941 */ /* 0x000fea0003800000 */
.L_x_2002:
        /* <DEDUP_REMOVED lines=8> */
.L_x_2004:
[----:B------:R-:W-:Y:S05]  /*317d0*/  BRA `(.L_x_2005) ;  /* 0xfffffef000987947 */ /* 0x000fea000383ffff */
.L_x_1637:
[----:B------:R-:W-:Y:S02]  /*317e0*/  IMAD.MOV.U32 R13, RZ, RZ, R31 ;  /* 0x000000ffff0d7224 */ /* 0x000fe400078e001f */
[----:B------:R-:W-:Y:S02]  /*317f0*/  IMAD.MOV.U32 R12, RZ, RZ, RZ ;  /* 0x000000ffff0c7224 */ /* 0x000fe400078e00ff */
[----:B------:R-:W-:Y:S02]  /*31800*/  IMAD.MOV.U32 R11, RZ, RZ, 0x1c1f ;  /* 0x00001c1fff0b7424 */ /* 0x000fe400078e00ff */
[----:B------:R-:W-:-:S07]  /*31810*/  IMAD.MOV.U32 R15, RZ, RZ, -0x1 ;  /* 0xffffffffff0f7424 */ /* 0x000fce00078e00ff */
[----:B------:R-:W-:Y:S05]  /*31820*/  WARPSYNC.COLLECTIVE R15, `(.L_x_2006) ;  /* 0x000000000f087348 */ /* 0x000fea0003c00000 */
[----:B------:R0:W1:Y:S02]  /*31830*/  SHFL.IDX P6, R14, R13, R12, R11 ;  /* 0x0000000c0d0e7389 */ /* 0x00006400000c000b */
[----:B01----:R-:W-:Y:S01]  /*31840*/  ENDCOLLECTIVE ;  /* 0x000000000000791b */ /* 0x003fe20003800000 */
.L_x_2006:
[----:B------:R-:W-:Y:S01]  /*31850*/  MOV R13, R30 ;  /* 0x0000001e000d7202 */ /* 0x000fe20000000f00 */
[----:B------:R-:W-:-:S07]  /*31860*/  IMAD.MOV.U32 R32, RZ, RZ, R14 ;  /* 0x000000ffff207224 */ /* 0x000fce00078e000e */
[----:B------:R-:W-:Y:S05]  /*31870*/  WARPSYNC.COLLECTIVE R15, `(.L_x_2007) ;  /* 0x000000000f087348 */ /* 0x000fea0003c00000 */
[----:B------:R0:W1:Y:S02]  /*31880*/  SHFL.IDX P6, R14, R13, R12, R11 ;  /* 0x0000000c0d0e7389 */ /* 0x00006400000c000b */
[----:B01----:R-:W-:Y:S01]  /*31890*/  ENDCOLLECTIVE ;  /* 0x000000000000791b */ /* 0x003fe20003800000 */
.L_x_2007:
[----:B------:R-:W-:Y:S01]  /*318a0*/  IMAD.MOV.U32 R11, RZ, RZ, R14 ;  /* 0x000000ffff0b7224 */ /* 0x000fe200078e000e */
[----:B------:R-:W-:Y:S06]  /*318b0*/  BRA `(.L_x_2008) ;  /* 0xfffffef400707947 */ /* 0x000fec000383ffff */
.L_x_1640:
[----:B------:R-:W-:Y:S01]  /*318c0*/  BSSY B1, `(.L_x_2009) ;  /* 0x0000008000017945 */ /* 0x000fe20003800000 */
[----:B---3--:R-:W-:Y:S02]  /*318d0*/  IMAD.MOV.U32 R13, RZ, RZ, R31 ;  /* 0x000000ffff0d7224 */ /* 0x008fe400078e001f */
[----:B------:R-:W-:Y:S02]  /*318e0*/  IMAD.MOV.U32 R12, RZ, RZ, 0x1 ;  /* 0x00000001ff0c7424 */ /* 0x000fe400078e00ff */
[----:B--2---:R-:W-:Y:S02]  /*318f0*/  IMAD.MOV.U32 R11, RZ, RZ, 0x1c1f ;  /* 0x00001c1fff0b7424 */ /* 0x004fe400078e00ff */
[----:B------:R-:W-:-:S07]  /*31900*/  IMAD.MOV.U32 R15, RZ, RZ, -0x1 ;  /* 0xffffffffff0f7424 */ /* 0x000fce00078e00ff */
[----:B01----:R-:W-:Y:S05]  /*31910*/  WARPSYNC.COLLECTIVE R15, `(.L_x_2010) ;  /* 0x000000000f087348 */ /* 0x003fea0003c00000 */
[----:B------:R2:W3:Y:S02]  /*31920*/  SHFL.IDX P6, R14, R13, R12, R11 ;  /* 0x0000000c0d0e7389 */ /* 0x0004e400000c000b */
[----:B0123--:R-:W-:Y:S01]  /*31930*/  ENDCOLLECTIVE ;  /* 0x000000000000791b */ /* 0x00ffe20003800000 */
.L_x_2010:
[----:B------:R-:W-:Y:S05]  /*31940*/  BSYNC B1 ;  /* 0x0000000000017941 */ /* 0x000fea0003800000 */
.L_x_2009:
        /* <DEDUP_REMOVED lines=8> */
.L_x_2011:
[----:B------:R-:W-:Y:S01]  /*319d0*/  IMAD.MOV.U32 R30, RZ, RZ, R14 ;  /* 0x000000ffff1e7224 */ /* 0x000fe200078e000e */
[----:B------:R-:W-:Y:S06]  /*319e0*/  BRA `(.L_x_2012) ;  /* 0xffffff0400487947 */ /* 0x000fec000383ffff */
.L_x_1644:
[----:B------:R-:W-:Y:S02]  /*319f0*/  IMAD.MOV.U32 R13, RZ, RZ, R2 ;  /* 0x000000ffff0d7224 */ /* 0x000fe400078e0002 */
[----:B------:R-:W-:Y:S02]  /*31a00*/  IMAD.MOV.U32 R12, RZ, RZ, RZ ;  /* 0x000000ffff0c7224 */ /* 0x000fe400078e00ff */
[----:B------:R-:W-:Y:S02]  /*31a10*/  IMAD.MOV.U32 R11, RZ, RZ, 0x181f ;  /* 0x0000181fff0b7424 */ /* 0x000fe400078e00ff */
[----:B------:R-:W-:-:S07]  /*31a20*/  IMAD.MOV.U32 R15, RZ, RZ, -0x1 ;  /* 0xffffffffff0f7424 */ /* 0x000fce00078e00ff */
[----:B--2---:R-:W-:Y:S05]  /*31a30*/  WARPSYNC.COLLECTIVE R15, `(.L_x_2013) ;  /* 0x000000000f087348 */ /* 0x004fea0003c00000 */
[----:B------:R0:W1:Y:S02]  /*31a40*/  SHFL.IDX P6, R14, R13, R12, R11 ;  /* 0x0000000c0d0e7389 */ /* 0x00006400000c000b */
[----:B012---:R-:W-:Y:S01]  /*31a50*/  ENDCOLLECTIVE ;  /* 0x000000000000791b */ /* 0x007fe20003800000 */
.L_x_2013:
[----:B------:R-:W-:Y:S02]  /*31a60*/  IMAD.MOV.U32 R13, RZ, RZ, R0 ;  /* 0x000000ffff0d7224 */ /* 0x000fe400078e0000 */
[----:B------:R-:W-:-:S07]  /*31a70*/  IMAD.MOV.U32 R3, RZ, RZ, R14 ;  /* 0x000000ffff037224 */ /* 0x000fce00078e000e */
[----:B------:R-:W-:Y:S05]  /*31a80*/  WARPSYNC.COLLECTIVE R15, `(.L_x_2014) ;  /* 0x000000000f087348 */ /* 0x000fea0003c00000 */
[----:B------:R0:W1:Y:S02]  /*31a90*/  SHFL.IDX P6, R14, R13, R12, R11 ;  /* 0x0000000c0d0e7389 */ /* 0x00006400000c000b */
[----:B01----:R-:W-:Y:S01]  /*31aa0*/  ENDCOLLECTIVE ;  /* 0x000000000000791b */ /* 0x003fe20003800000 */
.L_x_2014:
[----:B------:R-:W-:Y:S05]  /*31ab0*/  BRA `(.L_x_2015) ;  /* 0xffffff1800f07947 */ /* 0x000fea000383ffff */
.L_x_1647:
[----:B------:R-:W-:Y:S01]  /*31ac0*/  BSSY B1, `(.L_x_2016) ;  /* 0x0000008000017945 */ /* 0x000fe20003800000 */
[----:B------:R-:W-:Y:S02]  /*31ad0*/  IMAD.MOV.U32 R13, RZ, RZ, R2 ;  /* 0x000000ffff0d7224 */ /* 0x000fe400078e0002 */
[----:B------:R-:W-:Y:S02]  /*31ae0*/  IMAD.MOV.U32 R12, RZ, RZ, 0x1 ;  /* 0x00000001ff0c7424 */ /* 0x000fe400078e00ff */
[----:B----4-:R-:W-:Y:S02]  /*31af0*/  IMAD.MOV.U32 R11, RZ, RZ, 0x181f ;  /* 0x0000181fff0b7424 */ /* 0x010fe400078e00ff */
[----:B------:R-:W-:-:S07]  /*31b00*/  IMAD.MOV.U32 R15, RZ, RZ, -0x1 ;  /* 0xffffffffff0f7424 */ /* 0x000fce00078e00ff */
[----:B0123--:R-:W-:Y:S05]  /*31b10*/  WARPSYNC.COLLECTIVE R15, `(.L_x_2017) ;  /* 0x000000000f087348 */ /* 0x00ffea0003c00000 */
[----:B---3--:R3:W4:Y:S02]  /*31b20*/  SHFL.IDX P6, R14, R13, R12, R11 ;  /* 0x0000000c0d0e7389 */ /* 0x00872400000c000b */
[----:B01234-:R-:W-:Y:S01]  /*31b30*/  ENDCOLLECTIVE ;  /* 0x000000000000791b */ /* 0x01ffe20003800000 */
.L_x_2017:
[----:B------:R-:W-:Y:S05]  /*31b40*/  BSYNC B1 ;  /* 0x0000000000017941 */ /* 0x000fea0003800000 */
.L_x_2016:
        /* <DEDUP_REMOVED lines=8> */
.L_x_2018:
[----:B------:R-:W-:Y:S05]  /*31bd0*/  BRA `(.L_x_2019) ;  /* 0xffffff1c00107947 */ /* 0x000fea000383ffff */
.L_x_1650:
[----:B------:R-:W-:Y:S01]  /*31be0*/  BSSY B1, `(.L_x_2020) ;  /* 0x0000008000017945 */ /* 0x000fe20003800000 */
[----:B------:R-:W-:Y:S01]  /*31bf0*/  IMAD.MOV.U32 R13, RZ, RZ, R2 ;  /* 0x000000ffff0d7224 */ /* 0x000fe200078e0002 */
[----:B----4-:R-:W-:Y:S01]  /*31c00*/  MOV R15, 0xffffffff ;  /* 0xffffffff000f7802 */ /* 0x010fe20000000f00 */
[----:B------:R-:W-:Y:S02]  /*31c10*/  IMAD.MOV.U32 R12, RZ, RZ, 0x2 ;  /* 0x00000002ff0c7424 */ /* 0x000fe400078e00ff */
[----:B------:R-:W-:-:S07]  /*31c20*/  IMAD.MOV.U32 R11, RZ, RZ, 0x181f ;  /* 0x0000181fff0b7424 */ /* 0x000fce00078e00ff */
[----:B0123--:R-:W-:Y:S05]  /*31c30*/  WARPSYNC.COLLECTIVE R15, `(.L_x_2021) ;  /* 0x000000000f087348 */ /* 0x00ffea0003c00000 */
[----:B---3--:R3:W4:Y:S02]  /*31c40*/  SHFL.IDX P6, R14, R13, R12, R11 ;  /* 0x0000000c0d0e7389 */ /* 0x00872400000c000b */
[----:B01234-:R-:W-:Y:S01]  /*31c50*/  ENDCOLLECTIVE ;  /* 0x000000000000791b */ /* 0x01ffe20003800000 */
.L_x_2021:
[----:B------:R-:W-:Y:S05]  /*31c60*/  BSYNC B1 ;  /* 0x0000000000017941 */ /* 0x000fea0003800000 */
.L_x_2020:
        /* <DEDUP_REMOVED lines=8> */
.L_x_2022:
[----:B------:R-:W-:Y:S05]  /*31cf0*/  BRA `(.L_x_2023) ;  /* 0xffffff1c00307947 */ /* 0x000fea000383ffff */
.L_x_1653:
[----:B------:R-:W-:Y:S01]  /*31d00*/  BSSY B1, `(.L_x_2024) ;  /* 0x0000008000017945 */ /* 0x000fe20003800000 */
[----:B------:R-:W-:Y:S02]  /*31d10*/  IMAD.MOV.U32 R13, RZ, RZ, R2 ;  /* 0x000000ffff0d7224 */ /* 0x000fe400078e0002 */
[----:B------:R-:W-:Y:S02]  /*31d20*/  IMAD.MOV.U32 R12, RZ, RZ, 0x3 ;  /* 0x00000003ff0c7424 */ /* 0x000fe400078e00ff */
[----:B0-----:R-:W-:Y:S02]  /*31d30*/  IMAD.MOV.U32 R11, RZ, RZ, 0x181f ;  /* 0x0000181fff0b7424 */ /* 0x001fe400078e00ff */
[----:B------:R-:W-:-:S07]  /*31d40*/  IMAD.MOV.U32 R15, RZ, RZ, -0x1 ;  /* 0xffffffffff0f7424 */ /* 0x000fce00078e00ff */
[----:B-1234-:R-:W-:Y:S05]  /*31d50*/  WARPSYNC.COLLECTIVE R15, `(.L_x_2025) ;  /* 0x000000000f087348 */ /* 0x01efea0003c00000 */
[----:B----4-:R0:W4:Y:S02]  /*31d60*/  SHFL.IDX P6, R14, R13, R12, R11 ;  /* 0x0000000c0d0e7389 */ /* 0x01012400000c000b */
[----:B01234-:R-:W-:Y:S01]  /*31d70*/  ENDCOLLECTIVE ;  /* 0x000000000000791b */ /* 0x01ffe20003800000 */
.L_x_2025:
[----:B------:R-:W-:Y:S05]  /*31d80*/  BSYNC B1 ;  /* 0x0000000000017941 */ /* 0x000fea0003800000 */
.L_x_2024:
        /* <DEDUP_REMOVED lines=8> */
.L_x_2026:
[----:B------:R-:W-:Y:S05]  /*31e10*/  BRA `(.L_x_2027) ;  /* 0xffffff1c00507947 */ /* 0x000fea000383ffff */
.L_x_1680:
[----:B------:R-:W1:Y:S01]  /*31e20*/  S2R R4, SR_TID.X ;  /* 0x0000000000047919 */ /* 0x000e620000002100 */
[----:B------:R-:W-:Y:S01]  /*31e30*/  BSSY B1, `(.L_x_2028) ;  /* 0x000000a000017945 */ /* 0x000fe20003800000 */
[----:B------:R-:W-:Y:S02]  /*31e40*/  IMAD.MOV.U32 R12, RZ, RZ, RZ ;  /* 0x000000ffff0c7224 */ /* 0x000fe400078e00ff */
[----:B------:R-:W-:Y:S02]  /*31e50*/  IMAD.MOV.U32 R11, RZ, RZ, 0x1f ;  /* 0x0000001fff0b7424 */ /* 0x000fe400078e00ff */
[----:B0-----:R-:W-:Y:S01]  /*31e60*/  IMAD.MOV.U32 R15, RZ, RZ, -0x1 ;  /* 0xffffffffff0f7424 */ /* 0x001fe200078e00ff */
[----:B-1----:R-:W-:-:S04]  /*31e70*/  SHF.R.U32.HI R4, RZ, 0x5, R4 ;  /* 0x00000005ff047819 */ /* 0x002fc80000011604 */
[----:B------:R-:W-:-:S05]  /*31e80*/  LOP3.LUT R4, R4, 0x3, RZ, 0xc0, !PT ;  /* 0x0000000304047812 */ /* 0x000fca00078ec0ff */
[----:B------:R-:W-:-:S07]  /*31e90*/  IMAD.MOV.U32 R13, RZ, RZ, R4 ;  /* 0x000000ffff0d7224 */ /* 0x000fce00078e0004 */
[----:B------:R-:W-:Y:S05]  /*31ea0*/  WARPSYNC.COLLECTIVE R15, `(.L_x_2029) ;  /* 0x000000000f087348 */ /* 0x000fea0003c00000 */
[----:B------:R0:W1:Y:S02]  /*31eb0*/  SHFL.IDX P6, R14, R13, R12, R11 ;  /* 0x0000000c0d0e7389 */ /* 0x00006400000c000b */
[----:B01----:R-:W-:Y:S01]  /*31ec0*/  ENDCOLLECTIVE ;  /* 0x000000000000791b */ /* 0x003fe20003800000 */
.L_x_2029:
[----:B------:R-:W-:Y:S05]  /*31ed0*/  BSYNC B1 ;  /* 0x0000000000017941 */ /* 0x000fea0003800000 */
.L_x_2028:
[----:B------:R-:W-:Y:S05]  /*31ee0*/  BRA `(.L_x_2030) ;  /* 0xffffff3c00f07947 */ /* 0x000fea000383ffff */
.L_x_1682:
[----:B------:R-:W-:Y:S01]  /*31ef0*/  BSSY B1, `(.L_x_2031) ;  /* 0x0000006000017945 */ /* 0x000fe20003800000 */
[----:B0-----:R-:W-:-:S07]  /*31f00*/  IMAD.MOV.U32 R15, RZ, RZ, -0x1 ;  /* 0xffffffffff0f7424 */ /* 0x001fce00078e00ff */
[----:B-1----:R-:W-:Y:S05]  /*31f10*/  WARPSYNC.COLLECTIVE R15, `(.L_x_2032) ;  /* 0x000000000f0c7348 */ /* 0x002fea0003c00000 */
[----:B------:R-:W-:Y:S02]  /*31f20*/  ELECT P6, UR62, PT ;  /* 0x00000000003e782f */ /* 0x000fe400038c0000 */
[----:B------:R-:W-:Y:S01]  /*31f30*/  MOV R14, UR62 ;  /* 0x0000003e000e7c02 */ /* 0x000fe20008000f00 */
[----:B-1----:R-:W-:Y:S10]  /*31f40*/  ENDCOLLECTIVE ;  /* 0x000000000000791b */ /* 0x002ff40003800000 */
.L_x_2032:
[----:B------:R-:W-:Y:S05]  /*31f50*/  BSYNC B1 ;  /* 0x0000000000017941 */ /* 0x000fea0003800000 */
.L_x_2031:
[----:B------:R-:W-:Y:S05]  /*31f60*/  BRA `(.L_x_1681) ;  /* 0xffffff3c00e87947 */ /* 0x000fea000383ffff */
.L_x_1684:
[----:B-1----:R1:W2:Y:S02]  /*31f70*/  SYNCS.PHASECHK.TRANS64.TRYWAIT P0, [R18+URZ+0x28420], R4 ;  /* 0x02842004120075a7 */ /* 0x0022a4000800017f */
[----:B--2---:R-:W-:Y:S05]  /*31f80*/  @!P0 NANOSLEEP.SYNCS 0x989680 ;  /* 0x009896800000895d */ /* 0x004fea0003900000 */
[----:B------:R-:W2:Y:S02]  /*31f90*/  @!P0 SYNCS.PHASECHK.TRANS64 P0, [R18+URZ+0x28420], R4 ;  /* 0x02842004120085a7 */ /* 0x000ea4000800007f */
[----:B--2---:R-:W-:Y:S05]  /*31fa0*/  @!P0 BRA `(.L_x_1684) ;  /* 0xfffffffc00f08947 */ /* 0x004fea000383ffff */
[----:B------:R-:W-:Y:S05]  /*31fb0*/  BRA `(.L_x_2033) ;  /* 0xffffff3c00f87947 */ /* 0x000fea000383ffff */
.L_x_1688:
[----:B--2---:R2:W3:Y:S02]  /*31fc0*/  SYNCS.PHASECHK.TRANS64.TRYWAIT P0, [R7+URZ+0x284a0], R10 ;  /* 0x0284a00a070075a7 */ /* 0x0044e4000800017f */
[----:B---3--:R-:W-:Y:S05]  /*31fd0*/  @!P0 NANOSLEEP.SYNCS 0x989680 ;  /* 0x009896800000895d */ /* 0x008fea0003900000 */
[----:B------:R-:W3:Y:S02]  /*31fe0*/  @!P0 SYNCS.PHASECHK.TRANS64 P0, [R7+URZ+0x284a0], R10 ;  /* 0x0284a00a070085a7 */ /* 0x000ee4000800007f */
[----:B---3--:R-:W-:Y:S05]  /*31ff0*/  @!P0 BRA `(.L_x_1688) ;  /* 0xfffffffc00f08947 */ /* 0x008fea000383ffff */
[----:B------:R-:W-:Y:S05]  /*32000*/  BRA `(.L_x_2034) ;  /* 0xffffff4000187947 */ /* 0x000fea000383ffff */
.L_x_1694:
[----:B-1----:R1:W3:Y:S02]  /*32010*/  SYNCS.PHASECHK.TRANS64.TRYWAIT P0, [R7+URZ+0x284c0], R10 ;  /* 0x0284c00a070075a7 */ /* 0x0022e4000800017f */
[----:B---3--:R-:W-:Y:S05]  /*32020*/  @!P0 NANOSLEEP.SYNCS 0x989680 ;  /* 0x009896800000895d */ /* 0x008fea0003900000 */
[----:B------:R-:W3:Y:S02]  /*32030*/  @!P0 SYNCS.PHASECHK.TRANS64 P0, [R7+URZ+0x284c0], R10 ;  /* 0x0284c00a070085a7 */ /* 0x000ee4000800007f */
[----:B---3--:R-:W-:Y:S05]  /*32040*/  @!P0 BRA `(.L_x_1694) ;  /* 0xfffffffc00f08947 */ /* 0x008fea000383ffff */
[----:B------:R-:W-:Y:S05]  /*32050*/  BRA `(.L_x_2035) ;  /* 0xffffff4000d87947 */ /* 0x000fea000383ffff */
.L_x_1702:
[----:B-1----:R1:W2:Y:S02]  /*32060*/  SYNCS.PHASECHK.TRANS64.TRYWAIT P1, [R8+URZ+0x284a0], R7 ;  /* 0x0284a007080075a7 */ /* 0x0022a4000802017f */
[----:B--2---:R-:W-:Y:S05]  /*32070*/  @!P1 NANOSLEEP.SYNCS 0x989680 ;  /* 0x009896800000995d */ /* 0x004fea0003900000 */
[----:B------:R-:W2:Y:S02]  /*32080*/  @!P1 SYNCS.PHASECHK.TRANS64 P1, [R8+URZ+0x284a0], R7 ;  /* 0x0284a007080095a7 */ /* 0x000ea4000802007f */
[----:B--2---:R-:W-:Y:S05]  /*32090*/  @!P1 BRA `(.L_x_1702) ;  /* 0xfffffffc00f09947 */ /* 0x004fea000383ffff */
[----:B------:R-:W-:Y:S05]  /*320a0*/  BRA `(.L_x_2036) ;  /* 0xffffff4400e87947 */ /* 0x000fea000383ffff */
.L_x_1708:
[----:B--2---:R2:W3:Y:S02]  /*320b0*/  SYNCS.PHASECHK.TRANS64.TRYWAIT P1, [R8+URZ+0x284c0], R7 ;  /* 0x0284c007080075a7 */ /* 0x0044e4000802017f */
[----:B---3--:R-:W-:Y:S05]  /*320c0*/  @!P1 NANOSLEEP.SYNCS 0x989680 ;  /* 0x009896800000995d */ /* 0x008fea0003900000 */
[----:B------:R-:W3:Y:S02]  /*320d0*/  @!P1 SYNCS.PHASECHK.TRANS64 P1, [R8+URZ+0x284c0], R7 ;  /* 0x0284c007080095a7 */ /* 0x000ee4000802007f */
[----:B---3--:R-:W-:Y:S05]  /*320e0*/  @!P1 BRA `(.L_x_1708) ;  /* 0xfffffffc00f09947 */ /* 0x008fea000383ffff */
[----:B------:R-:W-:Y:S05]  /*320f0*/  BRA `(.L_x_2037) ;  /* 0xffffff4800a47947 */ /* 0x000fea000383ffff */
.L_x_1734:
[----:B------:R-:W2:Y:S01]  /*32100*/  S2R R0, SR_TID.X ;  /* 0x0000000000007919 */ /* 0x000ea20000002100 */
[----:B------:R-:W-:Y:S01]  /*32110*/  BSSY B0, `(.L_x_2038) ;  /* 0x000000a000007945 */ /* 0x000fe20003800000 */
[----:B------:R-:W-:Y:S02]  /*32120*/  IMAD.MOV.U32 R12, RZ, RZ, RZ ;  /* 0x000000ffff0c7224 */ /* 0x000fe400078e00ff */
[----:B------:R-:W-:Y:S02]  /*32130*/  IMAD.MOV.U32 R11, RZ, RZ, 0x1f ;  /* 0x0000001fff0b7424 */ /* 0x000fe400078e00ff */
[----:B0-----:R-:W-:Y:S01]  /*32140*/  IMAD.MOV.U32 R15, RZ, RZ, -0x1 ;  /* 0xffffffffff0f7424 */ /* 0x001fe200078e00ff */
[----:B--2---:R-:W-:-:S04]  /*32150*/  SHF.R.U32.HI R0, RZ, 0x5, R0 ;  /* 0x00000005ff007819 */ /* 0x004fc80000011600 */
[----:B------:R-:W-:-:S05]  /*32160*/  LOP3.LUT R0, R0, 0x3, RZ, 0xc0, !PT ;  /* 0x0000000300007812 */ /* 0x000fca00078ec0ff */
[----:B------:R-:W-:-:S07]  /*32170*/  IMAD.MOV.U32 R13, RZ, RZ, R0 ;  /* 0x000000ffff0d7224 */ /* 0x000fce00078e0000 */
[----:B-1----:R-:W-:Y:S05]  /*32180*/  WARPSYNC.COLLECTIVE R15, `(.L_x_2039) ;  /* 0x000000000f087348 */ /* 0x002fea0003c00000 */
[----:B------:R0:W2:Y:S02]  /*32190*/  SHFL.IDX P6, R14, R13, R12, R11 ;  /* 0x0000000c0d0e7389 */ /* 0x0000a400000c000b */
[----:B012---:R-:W-:Y:S01]  /*321a0*/  ENDCOLLECTIVE ;  /* 0x000000000000791b */ /* 0x007fe20003800000 */
.L_x_2039:
[----:B------:R-:W-:Y:S05]  /*321b0*/  BSYNC B0 ;  /* 0x0000000000007941 */ /* 0x000fea0003800000 */
.L_x_2038:
[----:B------:R-:W-:Y:S05]  /*321c0*/  BRA `(.L_x_2040) ;  /* 0xffffff5c00187947 */ /* 0x000fea000383ffff */
.L_x_1736:
[----:B------:R-:W-:Y:S01]  /*321d0*/  BSSY B0, `(.L_x_2041) ;  /* 0x0000006000007945 */ /* 0x000fe20003800000 */
[----:B0-----:R-:W-:-:S07]  /*321e0*/  IMAD.MOV.U32 R15, RZ, RZ, -0x1 ;  /* 0xffffffffff0f7424 */ /* 0x001fce00078e00ff */
[----:B-12---:R-:W-:Y:S05]  /*321f0*/  WARPSYNC.COLLECTIVE R15, `(.L_x_2042) ;  /* 0x000000000f0c7348 */ /* 0x006fea0003c00000 */
[----:B------:R-:W-:Y:S02]  /*32200*/  ELECT P6, UR62, PT ;  /* 0x00000000003e782f */ /* 0x000fe400038c0000 */
[----:B------:R-:W-:Y:S01]  /*32210*/  MOV R14, UR62 ;  /* 0x0000003e000e7c02 */ /* 0x000fe20008000f00 */
[----:B-12---:R-:W-:Y:S10]  /*32220*/  ENDCOLLECTIVE ;  /* 0x000000000000791b */ /* 0x006ff40003800000 */
.L_x_2042:
[----:B------:R-:W-:Y:S05]  /*32230*/  BSYNC B0 ;  /* 0x0000000000007941 */ /* 0x000fea0003800000 */
.L_x_2041:
[----:B------:R-:W-:Y:S05]  /*32240*/  BRA `(.L_x_2043) ;  /* 0xffffff5c00207947 */ /* 0x000fea000383ffff */
.L_x_1738:
[----:B-1----:R1:W2:Y:S02]  /*32250*/  SYNCS.PHASECHK.TRANS64.TRYWAIT P0, [R0+URZ+0x28480], R3 ;  /* 0x02848003000075a7 */ /* 0x0022a4000800017f */
[----:B--2---:R-:W-:Y:S05]  /*32260*/  @!P0 NANOSLEEP.SYNCS 0x989680 ;  /* 0x009896800000895d */ /* 0x004fea0003900000 */
[----:B------:R-:W2:Y:S02]  /*32270*/  @!P0 SYNCS.PHASECHK.TRANS64 P0, [R0+URZ+0x28480], R3 ;  /* 0x02848003000085a7 */ /* 0x000ea4000800007f */
[----:B--2---:R-:W-:Y:S05]  /*32280*/  @!P0 BRA `(.L_x_1738) ;  /* 0xfffffffc00f08947 */ /* 0x004fea000383ffff */
[----:B------:R-:W-:Y:S05]  /*32290*/  BRA `(.L_x_2044) ;  /* 0xffffff5c00907947 */ /* 0x000fea000383ffff */
.L_x_1740:
[----:B--2---:R2:W3:Y:S02]  /*322a0*/  SYNCS.PHASECHK.TRANS64.TRYWAIT P0, [R0+URZ+0x28440], R3 ;  /* 0x02844003000075a7 */ /* 0x0044e4000800017f */
[----:B---3--:R-:W-:Y:S05]  /*322b0*/  @!P0 NANOSLEEP.SYNCS 0x989680 ;  /* 0x009896800000895d */ /* 0x008fea0003900000 */
[----:B------:R-:W3:Y:S02]  /*322c0*/  @!P0 SYNCS.PHASECHK.TRANS64 P0, [R0+URZ+0x28440], R3 ;  /* 0x02844003000085a7 */ /* 0x000ee4000800007f */
[----:B---3--:R-:W-:Y:S05]  /*322d0*/  @!P0 BRA `(.L_x_1740) ;  /* 0xfffffffc00f08947 */ /* 0x008fea000383ffff */
[----:B------:R-:W-:Y:S05]  /*322e0*/  BRA `(.L_x_2045) ;  /* 0xffffff5c00fc7947 */ /* 0x000fea000383ffff */
.L_x_1744:
[----:B------:R-:W2:Y:S01]  /*322f0*/  LDL.LU R11, [R1+0x48] ;  /* 0x00004800010b7983 */ /* 0x000ea20000300800 */
[----:B------:R-:W-:Y:S01]  /*32300*/  IMAD.MOV.U32 R13, RZ, RZ, R3 ;  /* 0x000000ffff0d7224 */ /* 0x000fe200078e0003 */
[----:B------:R-:W-:Y:S01]  /*32310*/  LOP3.LUT R5, R5, 0x7f, RZ, 0xc0, !PT ;  /* 0x0000007f05057812 */ /* 0x000fe200078ec0ff */
[----:B------:R-:W-:Y:S02]  /*32320*/  IMAD.MOV.U32 R12, RZ, RZ, RZ ;  /* 0x000000ffff0c7224 */ /* 0x000fe400078e00ff */
[----:B------:R-:W-:Y:S01]  /*32330*/  IMAD.MOV.U32 R15, RZ, RZ, -0x1 ;  /* 0xffffffffff0f7424 */ /* 0x000fe200078e00ff */
[----:B------:R-:W-:-:S05]  /*32340*/  SHF.R.U32.HI R5, RZ, 0x3, R5 ;  /* 0x00000003ff057819 */ /* 0x000fca0000011605 */
[----:B------:R-:W-:-:S04]  /*32350*/  IMAD.IADD R0, R5, 0x1, R8 ;  /* 0x0000000105007824 */ /* 0x000fc800078e0208 */
[----:B------:R-:W-:Y:S02]  /*32360*/  VIADD R5, R0, 0x10 ;  /* 0x0000001000057836 */ /* 0x000fe40000000000 */
[----:B--2---:R-:W-:Y:S02]  /*32370*/  IMAD R2, R11, R7, RZ ;  /* 0x000000070b027224 */ /* 0x004fe400078e02ff */
[----:B------:R-:W-:-:S03]  /*32380*/  IMAD.MOV.U32 R11, RZ, RZ, 0x181f ;  /* 0x0000181fff0b7424 */ /* 0x000fc600078e00ff */
[----:B------:R-:W-:-:S13]  /*32390*/  ISETP.GE.AND P2, PT, R0, R2, PT ;  /* 0x000000020000720c */ /* 0x000fda0003f46270 */
[----:B-----5:R-:W-:Y:S05]  /*323a0*/  WARPSYNC.COLLECTIVE R15, `(.L_x_2046) ;  /* 0x000000000f087348 */ /* 0x020fea0003c00000 */
[----:B------:R0:W1:Y:S02]  /*323b0*/  SHFL.IDX P6, R14, R13, R12, R11 ;  /* 0x0000000c0d0e7389 */ /* 0x00006400000c000b */
[----:B01---5:R-:W-:Y:S01]  /*323c0*/  ENDCOLLECTIVE ;  /* 0x000000000000791b */ /* 0x023fe20003800000 */
.L_x_2046:
[----:B------:R-:W-:Y:S01]  /*323d0*/  MOV R13, R4 ;  /* 0x00000004000d7202 */ /* 0x000fe20000000f00 */
[----:B------:R-:W-:-:S07]  /*323e0*/  IMAD.MOV.U32 R6, RZ, RZ, R14 ;  /* 0x000000ffff067224 */ /* 0x000fce00078e000e */
[----:B------:R-:W-:Y:S05]  /*323f0*/  WARPSYNC.COLLECTIVE R15, `(.L_x_2047) ;  /* 0x000000000f087348 */ /* 0x000fea0003c00000 */
[----:B------:R0:W1:Y:S02]  /*32400*/  SHFL.IDX P6, R14, R13, R12, R11 ;  /* 0x0000000c0d0e7389 */ /* 0x00006400000c000b */
[----:B01----:R-:W-:Y:S01]  /*32410*/  ENDCOLLECTIVE ;  /* 0x000000000000791b */ /* 0x003fe20003800000 */
.L_x_2047:
[----:B------:R-:W-:Y:S02]  /*32420*/  IMAD.MOV.U32 R13, RZ, RZ, R3 ;  /* 0x000000ffff0d7224 */ /* 0x000fe400078e0003 */
[----:B------:R-:W-:Y:S02]  /*32430*/  IMAD.MOV.U32 R12, RZ, RZ, 0x1 ;  /* 0x00000001ff0c7424 */ /* 0x000fe400078e00ff */
[----:B------:R-:W-:-:S07]  /*32440*/  IMAD.MOV.U32 R7, RZ, RZ, R14 ;  /* 0x000000ffff077224 */ /* 0x000fce00078e000e */
[----:B------:R-:W-:Y:S05]  /*32450*/  WARPSYNC.COLLECTIVE R15, `(.L_x_2048) ;  /* 0x000000000f087348 */ /* 0x000fea0003c00000 */
[----:B------:R0:W1:Y:S02]  /*32460*/  SHFL.IDX P6, R14, R13, R12, R11 ;  /* 0x0000000c0d0e7389 */ /* 0x00006400000c000b */
[----:B01----:R-:W-:Y:S01]  /*32470*/  ENDCOLLECTIVE ;  /* 0x000000000000791b */ /* 0x003fe20003800000 */
.L_x_2048:
        /* <DEDUP_REMOVED lines=10> */
.L_x_2049:
        /* <DEDUP_REMOVED lines=12> */
.L_x_2050:
        /* <DEDUP_REMOVED lines=17> */
.L_x_2051:
[----:B------:R-:W-:Y:S02]  /*326f0*/  IMAD.MOV.U32 R13, RZ, RZ, R3 ;  /* 0x000000ffff0d7224 */ /* 0x000fe400078e0003 */
[----:B------:R-:W-:Y:S02]  /*32700*/  IMAD.MOV.U32 R12, RZ, RZ, 0x3 ;  /* 0x00000003ff0c7424 */ /* 0x000fe400078e00ff */
[----:B------:R-:W-:-:S07]  /*32710*/  IMAD.MOV.U32 R5, RZ, RZ, R14 ;  /* 0x000000ffff057224 */ /* 0x000fce00078e000e */
[----:B------:R-:W-:Y:S05]  /*32720*/  WARPSYNC.COLLECTIVE R15, `(.L_x_2052) ;  /* 0x000000000f087348 */ /* 0x000fea0003c00000 */
[----:B------:R0:W1:Y:S02]  /*32730*/  SHFL.IDX P6, R14, R13, R12, R11 ;  /* 0x0000000c0d0e7389 */ /* 0x00006400000c000b */
[----:B01----:R-:W-:Y:S01]  /*32740*/  ENDCOLLECTIVE ;  /* 0x000000000000791b */ /* 0x003fe20003800000 */
.L_x_2052:
        /* <DEDUP_REMOVED lines=16> */
.L_x_2053:
[----:B------:R-:W-:Y:S01]  /*32850*/  MOV R13, R3 ;  /* 0x00000003000d7202 */ /* 0x000fe20000000f00 */
[----:B------:R-:W-:Y:S02]  /*32860*/  IMAD.MOV.U32 R12, RZ, RZ, 0x4 ;  /* 0x00000004ff0c7424 */ /* 0x000fe400078e00ff */
[----:B------:R-:W-:-:S07]  /*32870*/  IMAD.MOV.U32 R5, RZ, RZ, R14 ;  /* 0x000000ffff057224 */ /* 0x000fce00078e000e */
[----:B------:R-:W-:Y:S05]  /*32880*/  WARPSYNC.COLLECTIVE R15, `(.L_x_2054) ;  /* 0x000000000f087348 */ /* 0x000fea0003c00000 */
[----:B------:R0:W1:Y:S02]  /*32890*/  SHFL.IDX P6, R14, R13, R12, R11 ;  /* 0x0000000c0d0e7389 */ /* 0x00006400000c000b */
[----:B01----:R-:W-:Y:S01]  /*328a0*/  ENDCOLLECTIVE ;  /* 0x000000000000791b */ /* 0x003fe20003800000 */
.L_x_2054:
        /* <DEDUP_REMOVED lines=16> */
.L_x_2055:
[----:B------:R-:W-:Y:S02]  /*329b0*/  IMAD.MOV.U32 R13, RZ, RZ, R3 ;  /* 0x000000ffff0d7224 */ /* 0x000fe400078e0003 */
[----:B------:R-:W-:Y:S02]  /*329c0*/  IMAD.MOV.U32 R12, RZ, RZ, 0x5 ;  /* 0x00000005ff0c7424 */ /* 0x000fe400078e00ff */
[----:B------:R-:W-:-:S07]  /*329d0*/  IMAD.MOV.U32 R5, RZ, RZ, R14 ;  /* 0x000000ffff057224 */ /* 0x000fce00078e000e */
[----:B------:R-:W-:Y:S05]  /*329e0*/  WARPSYNC.COLLECTIVE R15, `(.L_x_2056) ;  /* 0x000000000f087348 */ /* 0x000fea0003c00000 */
[----:B------:R0:W1:Y:S02]  /*329f0*/  SHFL.IDX P6, R14, R13, R12, R11 ;  /* 0x0000000c0d0e7389 */ /* 0x00006400000c000b */
[----:B01----:R-:W-:Y:S01]  /*32a00*/  ENDCOLLECTIVE ;  /* 0x000000000000791b */ /* 0x003fe20003800000 */
.L_x_2056:
        /* <DEDUP_REMOVED lines=16> */
.L_x_2057:
[----:B------:R-:W-:Y:S02]  /*32b10*/  IMAD.MOV.U32 R13, RZ, RZ, R3 ;  /* 0x000000ffff0d7224 */ /* 0x000fe400078e0003 */
[----:B------:R-:W-:Y:S02]  /*32b20*/  IMAD.MOV.U32 R12, RZ, RZ, 0x6 ;  /* 0x00000006ff0c7424 */ /* 0x000fe400078e00ff */
[----:B------:R-:W-:-:S07]  /*32b30*/  IMAD.MOV.U32 R5, RZ, RZ, R14 ;  /* 0x000000ffff057224 */ /* 0x000fce00078e000e */
[----:B------:R-:W-:Y:S05]  /*32b40*/  WARPSYNC.COLLECTIVE R15, `(.L_x_2058) ;  /* 0x000000000f087348 */ /* 0x000fea0003c00000 */
[----:B------:R0:W1:Y:S02]  /*32b50*/  SHFL.IDX P6, R14, R13, R12, R11 ;  /* 0x0000000c0d0e7389 */ /* 0x00006400000c000b */
[----:B01----:R-:W-:Y:S01]  /*32b60*/  ENDCOLLECTIVE ;  /* 0x000000000000791b */ /* 0x003fe20003800000 */
.L_x_2058:
        /* <DEDUP_REMOVED lines=14> */
.L_x_2059:
        /* <DEDUP_REMOVED lines=8> */
.L_x_2060:
        /* <DEDUP_REMOVED lines=14> */
.L_x_2061:
[----:B------:R-:W-:Y:S01]  /*32db0*/  MOV R3, R14 ;  /* 0x0000000e00037202 */ /* 0x000fe20000000f00 */
[----:B------:R-:W-:Y:S06]  /*32dc0*/  BRA `(.L_x_2062) ;  /* 0xffffff60007c7947 */ /* 0x000fec000383ffff */
.L_x_1749:
[----:B---3--:R3:W4:Y:S02]  /*32dd0*/  SYNCS.PHASECHK.TRANS64.TRYWAIT P0, [R18+URZ+0x28420], R0 ;  /* 0x02842000120075a7 */ /* 0x008724000800017f */
[----:B----4-:R-:W-:Y:S05]  /*32de0*/  @!P0 NANOSLEEP.SYNCS 0x989680 ;  /* 0x009896800000895d */ /* 0x010fea0003900000 */
[----:B------:R-:W4:Y:S02]  /*32df0*/  @!P0 SYNCS.PHASECHK.TRANS64 P0, [R18+URZ+0x28420], R0 ;  /* 0x02842000120085a7 */ /* 0x000f24000800007f */
[----:B----4-:R-:W-:Y:S05]  /*32e00*/  @!P0 BRA `(.L_x_1749) ;  /* 0xfffffffc00f08947 */ /* 0x010fea000383ffff */
[----:B------:R-:W-:Y:S05]  /*32e10*/  BRA `(.L_x_2063) ;  /* 0xffffff6000e87947 */ /* 0x000fea000383ffff */
.L_x_1755:
[----:B--2---:R2:W3:Y:S02]  /*32e20*/  SYNCS.PHASECHK.TRANS64.TRYWAIT P0, [R6+URZ+0x28480], R5 ;  /* 0x02848005060075a7 */ /* 0x0044e4000800017f */
[----:B---3--:R-:W-:Y:S05]  /*32e30*/  @!P0 NANOSLEEP.SYNCS 0x989680 ;  /* 0x009896800000895d */ /* 0x008fea0003900000 */
[----:B------:R-:W3:Y:S02]  /*32e40*/  @!P0 SYNCS.PHASECHK.TRANS64 P0, [R6+URZ+0x28480], R5 ;  /* 0x02848005060085a7 */ /* 0x000ee4000800007f */
[----:B---3--:R-:W-:Y:S05]  /*32e50*/  @!P0 BRA `(.L_x_1755) ;  /* 0xfffffffc00f08947 */ /* 0x008fea000383ffff */
[----:B------:R-:W-:Y:S05]  /*32e60*/  BRA `(.L_x_2064) ;  /* 0xffffff6400a47947 */ /* 0x000fea000383ffff */
.L_x_1761:
[----:B-1----:R1:W3:Y:S02]  /*32e70*/  SYNCS.PHASECHK.TRANS64.TRYWAIT P0, [R6+URZ+0x28440], R5 ;  /* 0x02844005060075a7 */ /* 0x0022e4000800017f */
[----:B---3--:R-:W-:Y:S05]  /*32e80*/  @!P0 NANOSLEEP.SYNCS 0x989680 ;  /* 0x009896800000895d */ /* 0x008fea0003900000 */
[----:B------:R-:W3:Y:S02]  /*32e90*/  @!P0 SYNCS.PHASECHK.TRANS64 P0, [R6+URZ+0x28440], R5 ;  /* 0x02844005060085a7 */ /* 0x000ee4000800007f */
[----:B---3--:R-:W-:Y:S05]  /*32ea0*/  @!P0 BRA `(.L_x_1761) ;  /* 0xfffffffc00f08947 */ /* 0x008fea000383ffff */
[----:B------:R-:W-:Y:S05]  /*32eb0*/  BRA `(.L_x_2065) ;  /* 0xffffff6800647947 */ /* 0x000fea000383ffff */
.L_x_1768:
[----:B--2---:R2:W3:Y:S02]  /*32ec0*/  SYNCS.PHASECHK.TRANS64.TRYWAIT P0, [R20+URZ+0x28470], R4 ;  /* 0x02847004140075a7 */ /* 0x0044e4000800017f */
[----:B---3--:R-:W-:Y:S05]  /*32ed0*/  @!P0 NANOSLEEP.SYNCS 0x989680 ;  /* 0x009896800000895d */ /* 0x008fea0003900000 */
[----:B------:R-:W3:Y:S02]  /*32ee0*/  @!P0 SYNCS.PHASECHK.TRANS64 P0, [R20+URZ+0x28470], R4 ;  /* 0x02847004140085a7 */ /* 0x000ee4000800007f */
[----:B---3--:R-:W-:Y:S05]  /*32ef0*/  @!P0 BRA `(.L_x_1768) ;  /* 0xfffffffc00f08947 */ /* 0x008fea000383ffff */
[----:B------:R-:W-:Y:S05]  /*32f00*/  BRA `(.L_x_2066) ;  /* 0xffffff6c003c7947 */ /* 0x000fea000383ffff */
.L_x_1770:
[----:B---3--:R3:W4:Y:S02]  /*32f10*/  SYNCS.PHASECHK.TRANS64.TRYWAIT P0, [R20+URZ+0x28460], R3 ;  /* 0x02846003140075a7 */ /* 0x008724000800017f */
[----:B----4-:R-:W-:Y:S05]  /*32f20*/  @!P0 NANOSLEEP.SYNCS 0x989680 ;  /* 0x009896800000895d */ /* 0x010fea0003900000 */
[----:B------:R-:W4:Y:S02]  /*32f30*/  @!P0 SYNCS.PHASECHK.TRANS64 P0, [R20+URZ+0x28460], R3 ;  /* 0x02846003140085a7 */ /* 0x000f24000800007f */
[----:B----4-:R-:W-:Y:S05]  /*32f40*/  @!P0 BRA `(.L_x_1770) ;  /* 0xfffffffc00f08947 */ /* 0x010fea000383ffff */
[----:B------:R-:W-:Y:S05]  /*32f50*/  BRA `(.L_x_2067) ;  /* 0xffffff6c00447947 */ /* 0x000fea000383ffff */
.L_x_1777:
[----:B--2---:R2:W3:Y:S02]  /*32f60*/  SYNCS.PHASECHK.TRANS64.TRYWAIT P1, [R0+URZ+0x28470], R2 ;  /* 0x02847002000075a7 */ /* 0x0044e4000802017f */
[----:B---3--:R-:W-:Y:S05]  /*32f70*/  @!P1 NANOSLEEP.SYNCS 0x989680 ;  /* 0x009896800000995d */ /* 0x008fea0003900000 */
[----:B------:R-:W3:Y:S02]  /*32f80*/  @!P1 SYNCS.PHASECHK.TRANS64 P1, [R0+URZ+0x28470], R2 ;  /* 0x02847002000095a7 */ /* 0x000ee4000802007f */
[----:B---3--:R-:W-:Y:S05]  /*32f90*/  @!P1 BRA `(.L_x_1777) ;  /* 0xfffffffc00f09947 */ /* 0x008fea000383ffff */
[----:B------:R-:W-:Y:S05]  /*32fa0*/  BRA `(.L_x_2068) ;  /* 0xffffff7400647947 */ /* 0x000fea000383ffff */
.L_x_1779:
[----:B--2---:R2:W3:Y:S02]  /*32fb0*/  SYNCS.PHASECHK.TRANS64.TRYWAIT P1, [R0+URZ+0x28460], R2 ;  /* 0x02846002000075a7 */ /* 0x0044e4000802017f */
[----:B---3--:R-:W-:Y:S05]  /*32fc0*/  @!P1 NANOSLEEP.SYNCS 0x989680 ;  /* 0x009896800000995d */ /* 0x008fea0003900000 */
[----:B------:R-:W3:Y:S02]  /*32fd0*/  @!P1 SYNCS.PHASECHK.TRANS64 P1, [R0+URZ+0x28460], R2 ;  /* 0x02846002000095a7 */ /* 0x000ee4000802007f */
[----:B---3--:R-:W-:Y:S05]  /*32fe0*/  @!P1 BRA `(.L_x_1779) ;  /* 0xfffffffc00f09947 */ /* 0x008fea000383ffff */
[----:B------:R-:W-:Y:S05]  /*32ff0*/  BRA `(.L_x_2069) ;  /* 0xffffff74006c7947 */ /* 0x000fea000383ffff */
.L_x_1783:
[----:B------:R-:W2:Y:S01]  /*33000*/  LDL R2, [R1] ;  /* 0x0000000001027983 */ /* 0x000ea20000100800 */
[----:B------:R-:W-:Y:S01]  /*33010*/  BSSY B0, `(.L_x_2070) ;  /* 0x0000008000007945 */ /* 0x000fe20003800000 */
[----:B------:R-:W-:Y:S02]  /*33020*/  IMAD.MOV.U32 R12, RZ, RZ, RZ ;  /* 0x000000ffff0c7224 */ /* 0x000fe400078e00ff */
[----:B------:R-:W-:Y:S02]  /*33030*/  IMAD.MOV.U32 R11, RZ, RZ, 0x1f ;  /* 0x0000001fff0b7424 */ /* 0x000fe400078e00ff */
[----:B0-----:R-:W-:Y:S02]  /*33040*/  IMAD.MOV.U32 R15, RZ, RZ, -0x1 ;  /* 0xffffffffff0f7424 */ /* 0x001fe400078e00ff */
[----:B--2---:R-:W-:-:S07]  /*33050*/  IMAD.MOV.U32 R13, RZ, RZ, R2 ;  /* 0x000000ffff0d7224 */ /* 0x004fce00078e0002 */
[----:B------:R-:W-:Y:S05]  /*33060*/  WARPSYNC.COLLECTIVE R15, `(.L_x_2071) ;  /* 0x000000000f087348 */ /* 0x000fea0003c00000 */
[----:B------:R0:W1:Y:S02]  /*33070*/  SHFL.IDX P6, R14, R13, R12, R11 ;  /* 0x0000000c0d0e7389 */ /* 0x00006400000c000b */
[----:B01----:R-:W-:Y:S01]  /*33080*/  ENDCOLLECTIVE ;  /* 0x000000000000791b */ /* 0x003fe20003800000 */
.L_x_2071:
[----:B------:R-:W-:Y:S05]  /*33090*/  BSYNC B0 ;  /* 0x0000000000007941 */ /* 0x000fea0003800000 */
.L_x_2070:
[----:B------:R0:W5:Y:S01]  /*330a0*/  LDL R0, [R1+0xc] ;  /* 0x00000c0001007983 */ /* 0x0001620000100800 */
[----:B------:R-:W-:Y:S02]  /*330b0*/  IMAD.MOV.U32 R13, RZ, RZ, R2 ;  /* 0x000000ffff0d7224 */ /* 0x000fe400078e0002 */
[----:B------:R-:W-:Y:S02]  /*330c0*/  IMAD.MOV.U32 R12, RZ, RZ, 0x1 ;  /* 0x00000001ff0c7424 */ /* 0x000fe400078e00ff */
[----:B------:R-:W-:Y:S02]  /*330d0*/  IMAD.MOV.U32 R11, RZ, RZ, 0x1f ;  /* 0x0000001fff0b7424 */ /* 0x000fe400078e00ff */
[----:B------:R-:W-:Y:S02]  /*330e0*/  IMAD.MOV.U32 R15, RZ, RZ, -0x1 ;  /* 0xffffffffff0f7424 */ /* 0x000fe400078e00ff */
[----:B0-----:R-:W-:-:S07]  /*330f0*/  IMAD.MOV.U32 R5, RZ, RZ, R14 ;  /* 0x000000ffff057224 */ /* 0x001fce00078e000e */
[----:B-----5:R-:W-:Y:S05]  /*33100*/  WARPSYNC.COLLECTIVE R15, `(.L_x_2072) ;  /* 0x000000000f087348 */ /* 0x020fea0003c00000 */
[----:B------:R0:W1:Y:S02]  /*33110*/  SHFL.IDX P6, R14, R13, R12, R11 ;  /* 0x0000000c0d0e7389 */ /* 0x00006400000c000b */
[----:B01---5:R-:W-:Y:S01]  /*33120*/  ENDCOLLECTIVE ;  /* 0x000000000000791b */ /* 0x023fe20003800000 */
.L_x_2072:
[----:B------:R-:W-:Y:S01]  /*33130*/  ULDC UR4, c[0x0][0xc3c] ;  /* 0x00030f0000047ab9 */ /* 0x000fe20000000800 */
[----:B------:R-:W-:Y:S02]  /*33140*/  IMAD.IADD R0, R0, 0x1, R16 ;  /* 0x0000000100007824 */ /* 0x000fe400078e0210 */
[----:B------:R-:W-:Y:S02]  /*33150*/  IMAD.MOV.U32 R11, RZ, RZ, RZ ;  /* 0x000000ffff0b7224 */ /* 0x000fe400078e00ff */
[----:B------:R-:W-:Y:S01]  /*33160*/  IMAD.MOV.U32 R10, RZ, RZ, R14 ;  /* 0x000000ffff0a7224 */ /* 0x000fe200078e000e */
[----:B------:R-:W-:-:S13]  /*33170*/  ISETP.GE.OR P1, PT, R0, UR4, !P0 ;  /* 0x0000000400007c0c */ /* 0x000fda000c726670 */
[----:B------:R-:W0:Y:S08]  /*33180*/  @!P1 LDC.64 R2, c[0x0][0xc80] ;  /* 0x00032000ff029b82 */ /* 0x000e300000000a00 */
[----:B------:R-:W1:Y:S01]  /*33190*/  @!P1 LDC.64 R6, c[0x0][0xc78] ;  /* 0x00031e00ff069b82 */ /* 0x000e620000000a00 */
[----:B0-----:R-:W-:-:S05]  /*331a0*/  @!P1 IMAD.WIDE R2, R0, 0x4, R2 ;  /* 0x0000000400029825 */ /* 0x001fca00078e0202 */
[----:B------:R1:W2:Y:S02]  /*331b0*/  @!P1 LDG.E R4, desc[UR46][R2.64] ;  /* 0x0000002e02049981 */ /* 0x0002a4000c1e1900 */
[----:B-1----:R-:W-:-:S06]  /*331c0*/  @!P1 IMAD.WIDE R2, R0, 0x4, R6 ;  /* 0x0000000400029825 */ /* 0x002fcc00078e0206 */
[----:B------:R-:W3:Y:S01]  /*331d0*/  @!P1 LDG.E R2, desc[UR46][R2.64] ;  /* 0x0000002e02029981 */ /* 0x000ee2000c1e1900 */
[----:B------:R-:W-:Y:S01]  /*331e0*/  IMAD.MOV.U32 R0, RZ, RZ, RZ ;  /* 0x000000ffff007224 */ /* 0x000fe200078e00ff */
[C---:B------:R-:W-:Y:S01]  /*331f0*/  ISETP.GE.U32.AND P2, PT, R16.reuse, 0x2, PT ;  /* 0x000000021000780c */ /* 0x040fe20003f46070 */
[----:B------:R-:W-:Y:S01]  /*33200*/  IMAD.MOV.U32 R6, RZ, RZ, RZ ;  /* 0x000000ffff067224 */ /* 0x000fe200078e00ff */
[C---:B------:R-:W-:Y:S01]  /*33210*/  ISETP.GE.U32.AND P3, PT, R16.reuse, 0x4, PT ;  /* 0x000000041000780c */ /* 0x040fe20003f66070 */
[----:B------:R-:W-:Y:S01]  /*33220*/  IMAD.MOV.U32 R9, RZ, RZ, RZ ;  /* 0x000000ffff097224 */ /* 0x000fe200078e00ff */
[C---:B------:R-:W-:Y:S02]  /*33230*/  ISETP.GE.U32.AND P4, PT, R16.reuse, 0x8, PT ;  /* 0x000000081000780c */ /* 0x040fe40003f86070 */
[C---:B------:R-:W-:Y:S01]  /*33240*/  ISETP.GE.U32.AND P5, PT, R16.reuse, 0x10, PT ;  /* 0x000000101000780c */ /* 0x040fe20003fa6070 */
[----:B--2---:R-:W-:Y:S02]  /*33250*/  @!P1 IMAD.MOV.U32 R0, RZ, RZ, R4 ;  /* 0x000000ffff009224 */ /* 0x004fe400078e0004 */
[----:B---3--:R-:W-:Y:S01]  /*33260*/  @!P1 IMAD.MOV.U32 R6, RZ, RZ, R2 ;  /* 0x000000ffff069224 */ /* 0x008fe200078e0002 */
[----:B------:R-:W-:-:S03]  /*33270*/  ISETP.NE.AND P1, PT, R16, RZ, PT ;  /* 0x000000ff1000720c */ /* 0x000fc60003f25270 */
[----:B------:R-:W-:-:S04]  /*33280*/  IMAD R2, R6, R0, RZ ;  /* 0x0000000006027224 */ /* 0x000fc800078e02ff */
[----:B------:R-:W-:-:S07]  /*33290*/  IMAD.MOV.U32 R13, RZ, RZ, R2 ;  /* 0x000000ffff0d7224 */ /* 0x000fce00078e0002 */
[----:B------:R-:W-:Y:S05]  /*332a0*/  WARPSYNC.COLLECTIVE R15, `(.L_x_2073) ;  /* 0x000000000f087348 */ /* 0x000fea0003c00000 */
[----:B------:R0:W1:Y:S02]  /*332b0*/  SHFL.UP P6, R14, R13, R12, R11 ;  /* 0x0400000c0d0e7389 */ /* 0x00006400000c000b */
[----:B01----:R-:W-:Y:S01]  /*332c0*/  ENDCOLLECTIVE ;  /* 0x000000000000791b */ /* 0x003fe20003800000 */
.L_x_2073:
[----:B------:R-:W-:Y:S02]  /*332d0*/  IMAD.MOV.U32 R12, RZ, RZ, 0x2 ;  /* 0x00000002ff0c7424 */ /* 0x000fe400078e00ff */
[----:B------:R-:W-:-:S05]  /*332e0*/  IMAD.MOV.U32 R3, RZ, RZ, R14 ;  /* 0x000000ffff037224 */ /* 0x000fca00078e000e */
[----:B------:R-:W-:-:S05]  /*332f0*/  SEL R3, R3, RZ, P1 ;  /* 0x000000ff03037207 */ /* 0x000fca0000800000 */
[----:B------:R-:W-:-:S04]  /*33300*/  IMAD.IADD R2, R2, 0x1, R3 ;  /* 0x0000000102027824 */ /* 0x000fc800078e0203 */
[----:B------:R-:W-:-:S07]  /*33310*/  IMAD.MOV.U32 R13, RZ, RZ, R2 ;  /* 0x000000ffff0d7224 */ /* 0x000fce00078e0002 */
[----:B------:R-:W-:Y:S05]  /*33320*/  WARPSYNC.COLLECTIVE R15, `(.L_x_2074) ;  /* 0x000000000f087348 */ /* 0x000fea0003c00000 */
[----:B------:R0:W1:Y:S02]  /*33330*/  SHFL.UP P6, R14, R13, R12, R11 ;  /* 0x0400000c0d0e7389 */ /* 0x00006400000c000b */
[----:B01----:R-:W-:Y:S01]  /*33340*/  ENDCOLLECTIVE ;  /* 0x000000000000791b */ /* 0x003fe20003800000 */
.L_x_2074:
        /* <DEDUP_REMOVED lines=8> */
.L_x_2075:
        /* <DEDUP_REMOVED lines=8> */
.L_x_2076:
[----:B------:R-:W-:Y:S01]  /*33450*/  IMAD.MOV.U32 R12, RZ, RZ, 0x10 ;  /* 0x00000010ff0c7424 */ /* 0x000fe200078e00ff */
[----:B------:R-:W-:-:S04]  /*33460*/  MOV R3, R14 ;  /* 0x0000000e00037202 */ /* 0x000fc80000000f00 */
[----:B------:R-:W-:-:S05]  /*33470*/  SEL R3, R3, RZ, P4 ;  /* 0x000000ff03037207 */ /* 0x000fca0002000000 */
[----:B------:R-:W-:-:S04]  /*33480*/  IMAD.IADD R2, R2, 0x1, R3 ;  /* 0x0000000102027824 */ /* 0x000fc800078e0203 */
[----:B------:R-:W-:-:S07]  /*33490*/  IMAD.MOV.U32 R13, RZ, RZ, R2 ;  /* 0x000000ffff0d7224 */ /* 0x000fce00078e0002 */
[----:B------:R-:W-:Y:S05]  /*334a0*/  WARPSYNC.COLLECTIVE R15, `(.L_x_2077) ;  /* 0x000000000f087348 */ /* 0x000fea0003c00000 */
[----:B------:R0:W1:Y:S02]  /*334b0*/  SHFL.UP P6, R14, R13, R12, R11 ;  /* 0x0400000c0d0e7389 */ /* 0x00006400000c000b */
[----:B01----:R-:W-:Y:S01]  /*334c0*/  ENDCOLLECTIVE ;  /* 0x000000000000791b */ /* 0x003fe20003800000 */
.L_x_2077:
[----:B------:R-:W-:Y:S02]  /*334d0*/  IMAD.MOV.U32 R12, RZ, RZ, 0x1f ;  /* 0x0000001fff0c7424 */ /* 0x000fe400078e00ff */
[----:B------:R-:W-:Y:S02]  /*334e0*/  IMAD.MOV.U32 R11, RZ, RZ, 0x1f ;  /* 0x0000001fff0b7424 */ /* 0x000fe400078e00ff */
[----:B------:R-:W-:-:S05]  /*334f0*/  IMAD.MOV.U32 R3, RZ, RZ, R14 ;  /* 0x000000ffff037224 */ /* 0x000fca00078e000e */
[----:B------:R-:W-:-:S05]  /*33500*/  SEL R3, R3, RZ, P5 ;  /* 0x000000ff03037207 */ /* 0x000fca0002800000 */
[----:B------:R-:W-:-:S04]  /*33510*/  IMAD.IADD R3, R2, 0x1, R3 ;  /* 0x0000000102037824 */ /* 0x000fc800078e0203 */
[----:B------:R-:W-:-:S07]  /*33520*/  IMAD.MOV.U32 R13, RZ, RZ, R3 ;  /* 0x000000ffff0d7224 */ /* 0x000fce00078e0003 */
[----:B------:R-:W-:Y:S05]  /*33530*/  WARPSYNC.COLLECTIVE R15, `(.L_x_2078) ;  /* 0x000000000f087348 */ /* 0x000fea0003c00000 */
[----:B------:R0:W1:Y:S02]  /*33540*/  SHFL.IDX P6, R14, R13, R12, R11 ;  /* 0x0000000c0d0e7389 */ /* 0x00006400000c000b */
[----:B01----:R-:W-:Y:S01]  /*33550*/  ENDCOLLECTIVE ;  /* 0x000000000000791b */ /* 0x003fe20003800000 */
.L_x_2078:
[----:B------:R-:W-:Y:S01]  /*33560*/  IMAD.MOV.U32 R8, RZ, RZ, R14 ;  /* 0x000000ffff087224 */ /* 0x000fe200078e000e */
[----:B------:R-:W-:Y:S06]  /*33570*/  BRA `(.L_x_2079) ;  /* 0xffffff78009c7947 */ /* 0x000fec000383ffff */
.L_x_1786:
[----:B------:R-:W-:Y:S01]  /*33580*/  BSSY B0, `(.L_x_2080) ;  /* 0x0000008000007945 */ /* 0x000fe20003800000 */
[----:B------:R-:W-:Y:S02]  /*33590*/  IMAD.MOV.U32 R13, RZ, RZ, R2 ;  /* 0x000000ffff0d7224 */ /* 0x000fe400078e0002 */
[----:B------:R-:W-:Y:S02]  /*335a0*/  IMAD.MOV.U32 R12, RZ, RZ, 0x1 ;  /* 0x00000001ff0c7424 */ /* 0x000fe400078e00ff */
[----:B------:R-:W-:Y:S02]  /*335b0*/  IMAD.MOV.U32 R11, RZ, RZ, RZ ;  /* 0x000000ffff0b7224 */ /* 0x000fe400078e00ff */
[----:B0-----:R-:W-:-:S07]  /*335c0*/  IMAD.MOV.U32 R15, RZ, RZ, -0x1 ;  /* 0xffffffffff0f7424 */ /* 0x001fce00078e00ff */
[----:B------:R-:W-:Y:S05]  /*335d0*/  WARPSYNC.COLLECTIVE R15, `(.L_x_2081) ;  /* 0x000000000f087348 */ /* 0x000fea0003c00000 */
[----:B------:R0:W1:Y:S02]  /*335e0*/  SHFL.UP P6, R14, R13, R12, R11 ;  /* 0x0400000c0d0e7389 */ /* 0x00006400000c000b */
[----:B01----:R-:W-:Y:S01]  /*335f0*/  ENDCOLLECTIVE ;  /* 0x000000000000791b */ /* 0x003fe20003800000 */
.L_x_2081:
[----:B------:R-:W-:Y:S05]  /*33600*/  BSYNC B0 ;  /* 0x0000000000007941 */ /* 0x000fea0003800000 */
.L_x_2080:
[----:B------:R-:W-:Y:S02]  /*33610*/  IMAD.MOV.U32 R3, RZ, RZ, R14 ;  /* 0x000000ffff037224 */ /* 0x000fe400078e000e */
[----:B------:R-:W-:Y:S02]  /*33620*/  IMAD.MOV.U32 R12, RZ, RZ, 0x2 ;  /* 0x00000002ff0c7424 */ /* 0x000fe400078e00ff */
[----:B------:R-:W-:Y:S01]  /*33630*/  IMAD.MOV.U32 R11, RZ, RZ, RZ ;  /* 0x000000ffff0b7224 */ /* 0x000fe200078e00ff */
[----:B------:R-:W-:Y:S01]  /*33640*/  SEL R3, R3, RZ, P1 ;  /* 0x000000ff03037207 */ /* 0x000fe20000800000 */
[----:B------:R-:W-:-:S04]  /*33650*/  IMAD.MOV.U32 R15, RZ, RZ, -0x1 ;  /* 0xffffffffff0f7424 */ /* 0x000fc800078e00ff */
[----:B------:R-:W-:-:S04]  /*33660*/  IMAD.IADD R2, R2, 0x1, R3 ;  /* 0x0000000102027824 */ /* 0x000fc800078e0203 */
[----:B------:R-:W-:-:S07]  /*33670*/  IMAD.MOV.U32 R13, RZ, RZ, R2 ;  /* 0x000000ffff0d7224 */ /* 0x000fce00078e0002 */
[----:B------:R-:W-:Y:S05]  /*33680*/  WARPSYNC.COLLECTIVE R15, `(.L_x_2082) ;  /* 0x000000000f087348 */ /* 0x000fea0003c00000 */
[----:B------:R0:W1:Y:S02]  /*33690*/  SHFL.UP P6, R14, R13, R12, R11 ;  /* 0x0400000c0d0e7389 */ /* 0x00006400000c000b */
[----:B01----:R-:W-:Y:S01]  /*336a0*/  ENDCOLLECTIVE ;  /* 0x000000000000791b */ /* 0x003fe20003800000 */
.L_x_2082:
        /* <DEDUP_REMOVED lines=8> */
.L_x_2083:
        /* <DEDUP_REMOVED lines=8> */
.L_x_2084:
        /* <DEDUP_REMOVED lines=8> */
.L_x_2085:
        /* <DEDUP_REMOVED lines=9> */
.L_x_2086:
[----:B------:R-:W-:Y:S01]  /*338c0*/  IMAD.MOV.U32 R8, RZ, RZ, R14 ;  /* 0x000000ffff087224 */ /* 0x000fe200078e000e */
[----:B------:R-:W-:Y:S06]  /*338d0*/  BRA `(.L_x_2087) ;  /* 0xffffff7800747947 */ /* 0x000fec000383ffff */
.L_x_1788:
[----:B------:R-:W-:Y:S01]  /*338e0*/  BSSY B0, `(.L_x_2088) ;  /* 0x0000006000007945 */ /* 0x000fe20003800000 */
[----:B------:R-:W-:Y:S01]  /*338f0*/  PLOP3.LUT P6, PT, P6, PT, PT, 0x8, 0x0 ;  /* 0x000000000000781c */ /* 0x000fe200037ce170 */
[----:B0-----:R-:W-:-:S12]  /*33900*/  IMAD.MOV.U32 R15, RZ, RZ, -0x1 ;  /* 0xffffffffff0f7424 */ /* 0x001fd800078e00ff */
[----:B------:R-:W-:Y:S05]  /*33910*/  WARPSYNC.COLLECTIVE R15, `(.L_x_2089) ;  /* 0x000000000f087348 */ /* 0x000fea0003c00000 */
[----:B------:R-:W-:Y:S01]  /*33920*/  VOTE.ANY R14, PT, P6 ;  /* 0x00000000000e7806 */ /* 0x000fe200030e0100 */
[----:B------:R-:W-:Y:S06]  /*33930*/  ENDCOLLECTIVE ;  /* 0x000000000000791b */ /* 0x000fec0003800000 */
.L_x_2089:
[----:B------:R-:W-:Y:S05]  /*33940*/  BSYNC B0 ;  /* 0x0000000000007941 */ /* 0x000fea0003800000 */
.L_x_2088:
[----:B------:R0:W5:Y:S01]  /*33950*/  LDL.LU R16, [R1+0xc] ;  /* 0x00000c0001107983 */ /* 0x0001620000300800 */
[----:B------:R-:W-:Y:S02]  /*33960*/  IMAD.MOV.U32 R4, RZ, RZ, R14 ;  /* 0x000000ffff047224 */ /* 0x000fe400078e000e */
[----:B------:R-:W-:Y:S02]  /*33970*/  IMAD.MOV.U32 R13, RZ, RZ, R0 ;  /* 0x000000ffff0d7224 */ /* 0x000fe400078e0000 */
[----:B------:R-:W1:Y:S01]  /*33980*/  POPC R3, R4 ;  /* 0x0000000400037309 */ /* 0x000e620000000000 */
[----:B------:R-:W-:Y:S02]  /*33990*/  IMAD.MOV.U32 R11, RZ, RZ, 0x1f ;  /* 0x0000001fff0b7424 */ /* 0x000fe400078e00ff */
[----:B------:R-:W-:Y:S02]  /*339a0*/  IMAD.MOV.U32 R15, RZ, RZ, -0x1 ;  /* 0xffffffffff0f7424 */ /* 0x000fe400078e00ff */
[----:B01----:R-:W-:-:S07]  /*339b0*/  IMAD.MOV.U32 R12, RZ, RZ, R3 ;  /* 0x000000ffff0c7224 */ /* 0x003fce00078e0003 */
[----:B-----5:R-:W-:Y:S05]  /*339c0*/  WARPSYNC.COLLECTIVE R15, `(.L_x_2090) ;  /* 0x000000000f087348 */ /* 0x020fea0003c00000 */
[----:B------:R0:W1:Y:S02]  /*339d0*/  SHFL.IDX P6, R14, R13, R12, R11 ;  /* 0x0000000c0d0e7389 */ /* 0x00006400000c000b */
[----:B01---5:R-:W-:Y:S01]  /*339e0*/  ENDCOLLECTIVE ;  /* 0x000000000000791b */ /* 0x023fe20003800000 */
.L_x_2090:
[----:B------:R-:W-:Y:S02]  /*339f0*/  IMAD.MOV.U32 R13, RZ, RZ, R6 ;  /* 0x000000ffff0d7224 */ /* 0x000fe400078e0006 */
[----:B------:R-:W-:-:S07]  /*33a00*/  IMAD.MOV.U32 R0, RZ, RZ, R14 ;  /* 0x000000ffff007224 */ /* 0x000fce00078e000e */
[----:B------:R-:W-:Y:S05]  /*33a10*/  WARPSYNC.COLLECTIVE R15, `(.L_x_2091) ;  /* 0x000000000f087348 */ /* 0x000fea0003c00000 */
[----:B------:R0:W1:Y:S02]  /*33a20*/  SHFL.IDX P6, R14, R13, R12, R11 ;  /* 0x0000000c0d0e7389 */ /* 0x00006400000c000b */
[----:B01----:R-:W-:Y:S01]  /*33a30*/  ENDCOLLECTIVE ;  /* 0x000000000000791b */ /* 0x003fe20003800000 */
.L_x_2091:
[----:B------:R-:W-:Y:S02]  /*33a40*/  IMAD.MOV.U32 R6, RZ, RZ, R14 ;  /* 0x000000ffff067224 */ /* 0x000fe400078e000e */
[----:B------:R-:W-:-:S05]  /*33a50*/  IMAD.IADD R8, R3, 0x1, R16 ;  /* 0x0000000103087824 */ /* 0x000fca00078e0210 */
[----:B------:R0:W-:Y:S01]  /*33a60*/  STL [R1+0xc], R8 ;  /* 0x00000c0801007387 */ /* 0x0001e20000100800 */
[----:B------:R-:W-:Y:S05]  /*33a70*/  BRA `(.L_x_2092) ;  /* 0xffffff7800587947 */ /* 0x000fea000383ffff */
.L_x_1790:
[----:B------:R-:W-:Y:S01]  /*33a80*/  BSSY B0, `(.L_x_2093) ;  /* 0x0000008000007945 */ /* 0x000fe20003800000 */
[----:B------:R-:W-:Y:S02]  /*33a90*/  IMAD.MOV.U32 R13, RZ, RZ, R7 ;  /* 0x000000ffff0d7224 */ /* 0x000fe400078e0007 */
[----:B------:R-:W-:Y:S02]  /*33aa0*/  IMAD.MOV.U32 R12, RZ, RZ, R3 ;  /* 0x000000ffff0c7224 */ /* 0x000fe400078e0003 */
[----:B------:R-:W-:Y:S02]  /*33ab0*/  IMAD.MOV.U32 R11, RZ, RZ, 0x1f ;  /* 0x0000001fff0b7424 */ /* 0x000fe400078e00ff */
[----:B0-----:R-:W-:-:S07]  /*33ac0*/  IMAD.MOV.U32 R15, RZ, RZ, -0x1 ;  /* 0xffffffffff0f7424 */ /* 0x001fce00078e00ff */
[----:B------:R-:W-:Y:S05]  /*33ad0*/  WARPSYNC.COLLECTIVE R15, `(.L_x_2094) ;  /* 0x000000000f087348 */ /* 0x000fea0003c00000 */
[----:B------:R0:W1:Y:S02]  /*33ae0*/  SHFL.IDX P6, R14, R13, R12, R11 ;  /* 0x0000000c0d0e7389 */ /* 0x00006400000c000b */
[----:B01----:R-:W-:Y:S01]  /*33af0*/  ENDCOLLECTIVE ;  /* 0x000000000000791b */ /* 0x003fe20003800000 */
.L_x_2094:
[----:B------:R-:W-:Y:S05]  /*33b00*/  BSYNC B0 ;  /* 0x0000000000007941 */ /* 0x000fea0003800000 */
.L_x_2093:
[----:B------:R-:W-:Y:S01]  /*33b10*/  IMAD.MOV.U32 R3, RZ, RZ, R14 ;  /* 0x000000ffff037224 */ /* 0x000fe200078e000e */
[----:B------:R-:W-:Y:S06]  /*33b20*/  BRA `(.L_x_2095) ;  /* 0xffffff7800447947 */ /* 0x000fec000383ffff */
.L_x_1796:
[----:B0-----:R0:W1:Y:S02]  /*33b30*/  SYNCS.PHASECHK.TRANS64.TRYWAIT P0, [R0+URZ+0x28420], R3 ;  /* 0x02842003000075a7 */ /* 0x001064000800017f */
[----:B-1----:R-:W-:Y:S05]  /*33b40*/  @!P0 NANOSLEEP.SYNCS 0x989680 ;  /* 0x009896800000895d */ /* 0x002fea0003900000 */
[----:B------:R-:W1:Y:S02]  /*33b50*/  @!P0 SYNCS.PHASECHK.TRANS64 P0, [R0+URZ+0x28420], R3 ;  /* 0x02842003000085a7 */ /* 0x000e64000800007f */
[----:B-1----:R-:W-:Y:S05]  /*33b60*/  @!P0 BRA `(.L_x_1796) ;  /* 0xfffffffc00f08947 */ /* 0x002fea000383ffff */
[----:B------:R-:W-:Y:S05]  /*33b70*/  BRA `(.L_x_2096) ;  /* 0xffffff8000e87947 */ /* 0x000fea000383ffff */
.L_x_1797:
        /* <DEDUP_REMOVED lines=11> */
.L_x_2098:
[----:B------:R-:W-:Y:S05]  /*33c30*/  BSYNC B0 ;  /* 0x0000000000007941 */ /* 0x000fea0003800000 */
.L_x_2097:
[----:B------:R-:W-:Y:S05]  /*33c40*/  BRA `(.L_x_2099) ;  /* 0xffffff8000d07947 */ /* 0x000fea000383ffff */
.L_x_1798:
[----:B------:R-:W-:Y:S01]  /*33c50*/  BSSY B0, `(.L_x_2100) ;  /* 0x0000006000007945 */ /* 0x000fe20003800000 */
[----:B------:R-:W-:-:S07]  /*33c60*/  IMAD.MOV.U32 R15, RZ, RZ, -0x1 ;  /* 0xffffffffff0f7424 */ /* 0x000fce00078e00ff */
[----:B01----:R-:W-:Y:S05]  /*33c70*/  WARPSYNC.COLLECTIVE R15, `(.L_x_2101) ;  /* 0x000000000f0c7348 */ /* 0x003fea0003c00000 */
[----:B------:R-:W-:Y:S02]  /*33c80*/  ELECT P6, UR62, PT ;  /* 0x00000000003e782f */ /* 0x000fe400038c0000 */
[----:B------:R-:W-:Y:S01]  /*33c90*/  MOV R14, UR62 ;  /* 0x0000003e000e7c02 */ /* 0x000fe20008000f00 */
[----:B01----:R-:W-:Y:S10]  /*33ca0*/  ENDCOLLECTIVE ;  /* 0x000000000000791b */ /* 0x003ff40003800000 */
.L_x_2101:
[----:B------:R-:W-:Y:S05]  /*33cb0*/  BSYNC B0 ;  /* 0x0000000000007941 */ /* 0x000fea0003800000 */
.L_x_2100:
[----:B------:R-:W-:Y:S05]  /*33cc0*/  BRA `(.L_x_2102) ;  /* 0xffffff8000c47947 */ /* 0x000fea000383ffff */
.L_x_1800:
[----:B0-----:R0:W1:Y:S02]  /*33cd0*/  SYNCS.PHASECHK.TRANS64.TRYWAIT P1, [R6+URZ], R5 ;  /* 0x00000005060075a7 */ /* 0x001064000802017f */
[----:B-1----:R-:W-:Y:S05]  /*33ce0*/  @!P1 NANOSLEEP.SYNCS 0x989680 ;  /* 0x009896800000995d */ /* 0x002fea0003900000 */
[----:B------:R-:W1:Y:S02]  /*33cf0*/  @!P1 SYNCS.PHASECHK.TRANS64 P1, [R6+URZ], R5 ;  /* 0x00000005060095a7 */ /* 0x000e64000802007f */
[----:B-1----:R-:W-:Y:S05]  /*33d00*/  @!P1 BRA `(.L_x_1800) ;  /* 0xfffffffc00f09947 */ /* 0x002fea000383ffff */
[----:B------:R-:W-:Y:S05]  /*33d10*/  BRA `(.L_x_2103) ;  /* 0xffffff8400007947 */ /* 0x000fea000383ffff */
.L_x_1801:
[----:B-1----:R1:W2:Y:S02]  /*33d20*/  SYNCS.PHASECHK.TRANS64.TRYWAIT P1, [R7+URZ], R2 ;  /* 0x00000002070075a7 */ /* 0x0022a4000802017f */
[----:B--2---:R-:W-:Y:S05]  /*33d30*/  @!P1 NANOSLEEP.SYNCS 0x989680 ;  /* 0x009896800000995d */ /* 0x004fea0003900000 */
[----:B------:R-:W2:Y:S02]  /*33d40*/  @!P1 SYNCS.PHASECHK.TRANS64 P1, [R7+URZ], R2 ;  /* 0x00000002070095a7 */ /* 0x000ea4000802007f */
[----:B--2---:R-:W-:Y:S05]  /*33d50*/  @!P1 BRA `(.L_x_1801) ;  /* 0xfffffffc00f09947 */ /* 0x004fea000383ffff */
[----:B------:R-:W-:Y:S05]  /*33d60*/  BRA `(.L_x_2104) ;  /* 0xffffff8000f47947 */ /* 0x000fea000383ffff */
.L_x_1803:
[----:B--2---:R2:W3:Y:S02]  /*33d70*/  SYNCS.PHASECHK.TRANS64.TRYWAIT P1, [R4+URZ+0x28460], R5 ;  /* 0x02846005040075a7 */ /* 0x0044e4000802017f */
[----:B---3--:R-:W-:Y:S05]  /*33d80*/  @!P1 NANOSLEEP.SYNCS 0x989680 ;  /* 0x009896800000995d */ /* 0x008fea0003900000 */
[----:B------:R-:W3:Y:S02]  /*33d90*/  @!P1 SYNCS.PHASECHK.TRANS64 P1, [R4+URZ+0x28460], R5 ;  /* 0x02846005040095a7 */ /* 0x000ee4000802007f */
[----:B---3--:R-:W-:Y:S05]  /*33da0*/  @!P1 BRA `(.L_x_1803) ;  /* 0xfffffffc00f09947 */ /* 0x008fea000383ffff */
[----:B------:R-:W-:Y:S05]  /*33db0*/  BRA `(.L_x_2105) ;  /* 0xffffff8000f87947 */ /* 0x000fea000383ffff */
.L_x_1805:
[----:B---3--:R3:W4:Y:S02]  /*33dc0*/  SYNCS.PHASECHK.TRANS64.TRYWAIT P1, [R3+URZ+0x28460], R2 ;  /* 0x02846002030075a7 */ /* 0x008724000802017f */
[----:B----4-:R-:W-:Y:S05]  /*33dd0*/  @!P1 NANOSLEEP.SYNCS 0x989680 ;  /* 0x009896800000995d */ /* 0x010fea0003900000 */
[----:B------:R-:W4:Y:S02]  /*33de0*/  @!P1 SYNCS.PHASECHK.TRANS64 P1, [R3+URZ+0x28460], R2 ;  /* 0x02846002030095a7 */ /* 0x000f24000802007f */
[----:B----4-:R-:W-:Y:S05]  /*33df0*/  @!P1 BRA `(.L_x_1805) ;  /* 0xfffffffc00f09947 */ /* 0x010fea000383ffff */
[----:B------:R-:W-:Y:S05]  /*33e00*/  BRA `(.L_x_2106) ;  /* 0xffffff8000f87947 */ /* 0x000fea000383ffff */
.L_x_1807:
[----:B----4-:R4:W0:Y:S02]  /*33e10*/  SYNCS.PHASECHK.TRANS64.TRYWAIT P0, [R4+URZ+0x28480], R5 ;  /* 0x02848005040075a7 */ /* 0x010824000800017f */
[----:B0-----:R-:W-:Y:S05]  /*33e20*/  @!P0 NANOSLEEP.SYNCS 0x989680 ;  /* 0x009896800000895d */ /* 0x001fea0003900000 */
[----:B------:R-:W0:Y:S02]  /*33e30*/  @!P0 SYNCS.PHASECHK.TRANS64 P0, [R4+URZ+0x28480], R5 ;  /* 0x02848005040085a7 */ /* 0x000e24000800007f */
[----:B0-----:R-:W-:Y:S05]  /*33e40*/  @!P0 BRA `(.L_x_1807) ;  /* 0xfffffffc00f08947 */ /* 0x001fea000383ffff */
[----:B------:R-:W-:Y:S05]  /*33e50*/  BRA `(.L_x_1808) ;  /* 0xffffff8000f47947 */ /* 0x000fea000383ffff */
.L_x_2107:
        /* <DEDUP_REMOVED lines=10> */
.L_x_13343:


//--------------------- .text._ZN7cutlass13device_kernelIN5flash11enable_sm90INS1_16FlashAttnFwdSm90INS1_25CollectiveMainloopFwdSm90ILi2EN4cute5tupleIJNS5_1CILi1EEES8_S8_EEENS6_IJNS7_ILi128EEESA_NS7_ILi256EEEEEELi256ENS_12float_e4m3_tEfNS_4arch4Sm90ELb1ELb0ELb1ELb0ELb0ELb0ELb0ELb1ELb1ELb1ELb1ELb0EEENS1_21CollectiveEpilogueFwdINS6_IJSA_SB_SA_EEES9_NS_10bfloat16_tESF_Li256ELb0ELb1ELb1ELb1EEENS1_19SingleTileSchedulerILb0ELb1ELb1ELi128EEEEEEEEEvNT_6ParamsE --------------------------
	.section	.text._ZN7cutlass13device_kernelIN5flash11enable_sm90INS1_16FlashAttnFwdSm90INS1_25CollectiveMainloopFwdSm90ILi2EN4cute5tupleIJNS5_1CILi1EEES8_S8_EEENS6_IJNS7_ILi128EEESA_NS7_ILi256EEEEEELi256ENS_12float_e4m3_tEfNS_4arch4Sm90ELb1ELb0ELb1ELb0ELb0ELb0ELb0ELb1ELb1ELb1ELb1ELb0EEENS1_21CollectiveEpilogueFwdINS6_IJSA_SB_SA_EEES9_NS_10bfloat16_tESF_Li256ELb0ELb1ELb1ELb1EEENS1_19SingleTileSchedulerILb0ELb1ELb1ELi128EEEEEEEEEvNT_6ParamsE,"ax",@progbits
	.align	128
.text._ZN7cutlass13device_kernelIN5flash11enable_sm90INS1_16FlashAttnFwdSm90INS1_25CollectiveMainloopFwdSm90ILi2EN4cute5tupleIJNS5_1CILi1EEES8_S8_EEENS6_IJNS7_ILi128EEESA_NS7_ILi256EEEEEELi256ENS_12float_e4m3_tEfNS_4arch4Sm90ELb1ELb0ELb1ELb0ELb0ELb0ELb0ELb1ELb1ELb1ELb1ELb0EEENS1_21CollectiveEpilogueFwdINS6_IJSA_SB_SA_EEES9_NS_10bfloat16_tESF_Li256ELb0ELb1ELb1ELb1EEENS1_19SingleTileSchedulerILb0ELb1ELb1ELi128EEEEEEEEEvNT_6ParamsE:
        .type           _ZN7cutlass13device_kernelIN5flash11enable_sm90INS1_16FlashAttnFwdSm90INS1_25CollectiveMainloopFwdSm90ILi2EN4cute5tupleIJNS5_1CILi1EEES8_S8_EEENS6_IJNS7_ILi128EEESA_NS7_ILi256EEEEEELi256ENS_12float_e4m3_tEfNS_4arch4Sm90ELb1ELb0ELb1ELb0ELb0ELb0ELb0ELb1ELb1ELb1ELb1ELb0EEENS1_21CollectiveEpilogueFwdINS6_IJSA_SB_SA_EEES9_NS_10bfloat16_tESF_Li256ELb0ELb1ELb1ELb1EEENS1_19SingleTileSchedulerILb0ELb1ELb1ELi128EEEEEEEEEvNT_6ParamsE,@function
        .size           _ZN7cutlass13device_kernelIN5flash11enable_sm90INS1_16FlashAttnFwdSm90INS1_25CollectiveMainloopFwdSm90ILi2EN4cute5tupleIJNS5_1CILi1EEES8_S8_EEENS6_IJNS7_ILi128EEESA_NS7_ILi256EEEEEELi256ENS_12float_e4m3_tEfNS_4arch4Sm90ELb1ELb0ELb1ELb0ELb0ELb0ELb0ELb1ELb1ELb1ELb1ELb0EEENS1_21CollectiveEpilogueFwdINS6_IJSA_SB_SA_EEES9_NS_10bfloat16_tESF_Li256ELb0ELb1ELb1ELb1EEENS1_19SingleTileSchedulerILb0ELb1ELb1ELi128EEEEEEEEEvNT_6ParamsE,(.L_x_13344 - _ZN7cutlass13device_kernelIN5flash11enable_sm90INS1_16FlashAttnFwdSm90INS1_25CollectiveMainloopFwdSm90ILi2EN4cute5tupleIJNS5_1CILi1EEES8_S8_EEENS6_IJNS7_ILi128EEESA_NS7_ILi256EEEEEELi256ENS_12float_e4m3_tEfNS_4arch4Sm90ELb1ELb0ELb1ELb0ELb0ELb0ELb0ELb1ELb1ELb1ELb1ELb0EEENS1_21CollectiveEpilogueFwdINS6_IJSA_SB_SA_EEES9_NS_10bfloat16_tESF_Li256ELb0ELb1ELb1ELb1EEENS1_19SingleTileSchedulerILb0ELb1ELb1ELi128EEEEEEEEEvNT_6ParamsE)
        .other          _ZN7cutlass13device_kernelIN5flash11enable_sm90INS1_16FlashAttnFwdSm90INS1_25CollectiveMainloopFwdSm90ILi2EN4cute5tupleIJNS5_1CILi1EEES8_S8_EEENS6_IJNS7_ILi128EEESA_NS7_ILi256EEEEEELi256ENS_12float_e4m3_tEfNS_4arch4Sm90ELb1ELb0ELb1ELb0ELb0ELb0ELb0ELb1ELb1ELb1ELb1ELb0EEENS1_21CollectiveEpilogueFwdINS6_IJSA_SB_SA_EEES9_NS_10bfloat16_tESF_Li256ELb0ELb1ELb1ELb1EEENS1_19SingleTileSchedulerILb0ELb1ELb1ELi128EEEEEEEEEvNT_6ParamsE,@"STO_CUDA_ENTRY STV_DEFAULT"
_ZN7cutlass13device_kernelIN5flash11enable_sm90INS1_16FlashAttnFwdSm90INS1_25CollectiveMainloopFwdSm90ILi2EN4cute5tupleIJNS5_1CILi1EEES8_S8_EEENS6_IJNS7_ILi128EEESA_NS7_ILi256EEEEEELi256ENS_12float_e4m3_tEfNS_4arch4Sm90ELb1ELb0ELb1ELb0ELb0ELb0ELb0ELb1ELb1ELb1ELb1ELb0EEENS1_21CollectiveEpilogueFwdINS6_IJSA_SB_SA_EEES9_NS_10bfloat16_tESF_Li256ELb0ELb1ELb1ELb1EEENS1_19SingleTileSchedulerILb0ELb1ELb1ELi128EEEEEEEEEvNT_6ParamsE:
        /* <DEDUP_REMOVED lines=17> */
.L_x_2109:
[----:B------:R-:W-:Y:S05]  /*0110*/  BSYNC B0 ;  /* 0x0000000000007941 */ /* 0x000fea0003800000 */
.L_x_2108:
        /* <DEDUP_REMOVED lines=40> */
.L_x_2110:
        /* <DEDUP_REMOVED lines=22> */
.L_x_2111:
        /* <DEDUP_REMOVED lines=18> */
.L_x_2112:
        /* <DEDUP_REMOVED lines=22> */
.L_x_2113:
        /* <DEDUP_REMOVED lines=22> */
.L_x_2114:
        /* <DEDUP_REMOVED lines=9> */
.L_x_2117:
        /* <DEDUP_REMOVED lines=22> */
[----:B------:R-:W0:Y:S01]  /*0ad0*/  LDC R0, c[0x0][0x448] ;  /* 0x00011200ff007b82 */ /* 0x000e220000000800 */
[----:B------:R-:W1:Y:S01]  /*0ae0*/  S2R R22, SR_CTAID.X ;  /* 0x0000000000167919 */ /* 0x000e620000002500 */
[----:B------:R-:W-:Y:S01]  /*0af0*/  SHF.R.U32.HI R4, RZ, 0x10, R18 ;  /* 0x00000010ff047819 */ /* 0x000fe20000011612 */
[----:B------:R-:W-:Y:S01]  /*0b00*/  IMAD.MOV.U32 R23, RZ, RZ, RZ ;  /* 0x000000ffff177224 */ /* 0x000fe200078e00ff */
[----:B------:R-:W-:-:S04]  /*0b10*/  LOP3.LUT R18, R18, 0xffff, RZ, 0xc0, !PT ;  /* 0x0000ffff12127812 */ /* 0x000fc800078ec0ff */
[----:B------:R-:W2:Y:S08]  /*0b20*/  LDC.64 R10, c[0x0][0x418] ;  /* 0x00010600ff0a7b82 */ /* 0x000eb00000000a00 */
[----:B------:R-:W3:Y:S01]  /*0b30*/  LDC R3, c[0x0][0x288] ;  /* 0x0000a200ff037b82 */ /* 0x000ee20000000800 */
[----:B0-----:R-:W-:-:S07]  /*0b40*/  ISETP.NE.AND P1, PT, R0, 0x1, PT ;  /* 0x000000010000780c */ /* 0x001fce0003f25270 */
[----:B------:R-:W0:Y:S01]  /*0b50*/  LDC R16, c[0x0][0x424] ;  /* 0x00010900ff107b82 */ /* 0x000e220000000800 */
[----:B--2---:R-:W-:-:S07]  /*0b60*/  ISETP.NE.U32.AND P0, PT, R10, RZ, PT ;  /* 0x000000ff0a00720c */ /* 0x004fce0003f05070 */
[----:B------:R-:W2:Y:S01]  /*0b70*/  LDC R9, c[0x0][0x2f0] ;  /* 0x0000bc00ff097b82 */ /* 0x000ea20000000800 */
[----:B-1----:R-:W-:Y:S01]  /*0b80*/  IMAD.SHL.U32 R22, R22, 0x80, RZ ;  /* 0x0000008016167824 */ /* 0x002fe200078e00ff */
[----:B------:R-:W-:-:S03]  /*0b90*/  ISETP.NE.AND.EX P0, PT, R11, RZ, PT, P0 ;  /* 0x000000ff0b00720c */ /* 0x000fc60003f05300 */
[----:B------:R-:W-:Y:S01]  /*0ba0*/  @P1 VIADD R0, R22, 0x7f ;  /* 0x0000007f16001836 */ /* 0x000fe20000000000 */
[----:B---3--:R-:W-:Y:S02]  /*0bb0*/  IADD3 R3, -R3, 0x80, RZ ;  /* 0x0000008003037810 */ /* 0x008fe40007ffe1ff */
[----:B------:R-:W1:Y:S08]  /*0bc0*/  @P1 LDC R5, c[0x0][0x44c] ;  /* 0x00011300ff051b82 */ /* 0x000e700000000800 */
[----:B------:R-:W3:Y:S01]  /*0bd0*/  @P1 LDC R7, c[0x0][0x450] ;  /* 0x00011400ff071b82 */ /* 0x000ee20000000800 */
[----:B0-----:R-:W-:-:S02]  /*0be0*/  SEL R16, R16, 0x1, P0 ;  /* 0x0000000110107807 */ /* 0x001fc40000000000 */
[----:B------:R-:W-:-:S03]  /*0bf0*/  ISETP.NE.AND P0, PT, R4, RZ, PT ;  /* 0x000000ff0400720c */ /* 0x000fc60003f05270 */
[----:B--2---:R-:W-:Y:S02]  /*0c00*/  IMAD R3, R16, R9, R3 ;  /* 0x0000000910037224 */ /* 0x004fe400078e0203 */
[----:B-1----:R-:W-:-:S08]  /*0c10*/  @P1 IMAD.HI.U32 R2, R0, R5, RZ ;  /* 0x0000000500021227 */ /* 0x002fd000078e00ff */
[----:B------:R-:W0:Y:S01]  /*0c20*/  @!P0 LDC R4, c[0x0][0x9f0] ;  /* 0x00027c00ff048b82 */ /* 0x000e220000000800 */
[----:B------:R-:W-:Y:S01]  /*0c30*/  VIADD R0, R22, 0x7f ;  /* 0x0000007f16007836 */ /* 0x000fe20000000000 */
[----:B---3--:R-:W-:Y:S01]  /*0c40*/  @P1 SHF.R.U32.HI R0, RZ, R7, R2 ;  /* 0x00000007ff001219 */ /* 0x008fe20000011602 */
[----:B------:R-:W-:-:S04]  /*0c50*/  IMAD R2, R16, R9, 0x7f ;  /* 0x0000007f10027424 */ /* 0x000fc800078e0209 */
[----:B------:R-:W-:Y:S01]  /*0c60*/  IMAD.IADD R0, R3, 0x1, R0 ;  /* 0x0000000103007824 */ /* 0x000fe200078e0200 */
[----:B------:R-:W-:-:S04]  /*0c70*/  SHF.R.S32.HI R3, RZ, 0x1f, R2 ;  /* 0x0000001fff037819 */ /* 0x000fc80000011402 */
[----:B------:R-:W-:Y:S02]  /*0c80*/  SHF.R.S32.HI R5, RZ, 0x1f, R0 ;  /* 0x0000001fff057819 */ /* 0x000fe40000011400 */
[----:B------:R-:W-:Y:S02]  /*0c90*/  LEA.HI R3, R3, R2, RZ, 0x7 ;  /* 0x0000000203037211 */ /* 0x000fe400078f38ff */
[----:B------:R-:W-:Y:S02]  /*0ca0*/  LEA.HI R5, R5, R0, RZ, 0x7 ;  /* 0x0000000005057211 */ /* 0x000fe400078f38ff */
[----:B------:R-:W-:Y:S02]  /*0cb0*/  SHF.R.S32.HI R3, RZ, 0x7, R3 ;  /* 0x00000007ff037819 */ /* 0x000fe40000011403 */
[----:B------:R-:W-:-:S04]  /*0cc0*/  SHF.R.S32.HI R0, RZ, 0x7, R5 ;  /* 0x00000007ff007819 */ /* 0x000fc80000011405 */
[----:B------:R-:W-:-:S04]  /*0cd0*/  VIMNMX R11, R3, R0, PT ;  /* 0x00000000030b7248 */ /* 0x000fc80003fe0100 */
[----:B------:R-:W-:-:S13]  /*0ce0*/  ISETP.GE.AND P1, PT, R11, 0x1, PT ;  /* 0x000000010b00780c */ /* 0x000fda0003f26270 */
[----:B------:R-:W-:Y:S05]  /*0cf0*/  @!P1 BRA `(.L_x_2119) ;  /* 0x00000000006c9947 */ /* 0x000fea0003800000 */
        /* <DEDUP_REMOVED lines=27> */
.L_x_2119:
[-C--:B------:R-:W-:Y:S01]  /*0eb0*/  IMAD R18, R18, R23.reuse, RZ ;  /* 0x0000001712127224 */ /* 0x080fe200078e02ff */
[----:B------:R-:W-:Y:S01]  /*0ec0*/  USHF.R.S32.HI UR38, URZ, 0x1f, UR39 ;  /* 0x0000001f3f267899 */ /* 0x000fe20008011427 */
[----:B------:R-:W-:Y:S01]  /*0ed0*/  VIADD R146, R12, 0xffffff80 ;  /* 0xffffff800c927836 */ /* 0x000fe20000000000 */
[----:B------:R-:W-:Y:S02]  /*0ee0*/  PLOP3.LUT P0, PT, PT, PT, PT, 0x80, 0x0 ;  /* 0x000000000000781c */ /* 0x000fe40003f0f070 */
[----:B------:R-:W-:Y:S02]  /*0ef0*/  CS2R R28, SRZ ;  /* 0x00000000001c7805 */ /* 0x000fe4000001ff00 */
[----:B------:R-:W-:Y:S01]  /*0f00*/  VIADDMNMX R23, R18, R23, R11, PT ;  /* 0x0000001712177246 */ /* 0x000fe2000380010b */
[----:B------:R-:W-:Y:S01]  /*0f10*/  IMAD.MOV.U32 R2, RZ, RZ, RZ ;  /* 0x000000ffff027224 */ /* 0x000fe200078e00ff */
[----:B------:R-:W-:Y:S01]  /*0f20*/  CS2R R24, SRZ ;  /* 0x0000000000187805 */ /* 0x000fe2000001ff00 */
[----:B------:R-:W-:Y:S01]  /*0f30*/  IMAD.MOV.U32 R0, RZ, RZ, RZ ;  /* 0x000000ffff007224 */ /* 0x000fe200078e00ff */
[----:B------:R-:W-:-:S02]  /*0f40*/  ISETP.GT.AND P1, PT, R23, R18, PT ;  /* 0x000000121700720c */ /* 0x000fc40003f24270 */
        /* <DEDUP_REMOVED lines=61> */
[----:B------:R-:W-:Y:S02]  /*1320*/  IMAD.MOV.U32 R8, RZ, RZ, RZ ;  /* 0x000000ffff087224 */ /* 0x000fe400078e00ff */
[----:B------:R-:W-:Y:S01]  /*1330*/  IMAD.MOV.U32 R147, RZ, RZ, RZ ;  /* 0x000000ffff937224 */ /* 0x000fe200078e00ff */
[----:B------:R-:W-:Y:S06]  /*1340*/  @!P1 BRA `(.L_x_2120) ;  /* 0x000000a400609947 */ /* 0x000fec0003800000 */
[----:B------:R-:W-:Y:S01]  /*1350*/  SHF.R.S32.HI R89, RZ, 0x1f, R146 ;  /* 0x0000001fff597819 */ /* 0x000fe20000011492 */
[----:B------:R-:W1:Y:S01]  /*1360*/  S2UR UR5, SR_CgaCtaId ;  /* 0x00000000000579c3 */ /* 0x000e620000008800 */
[----:B------:R-:W-:Y:S02]  /*1370*/  UMOV UR36, 0x400 ;  /* 0x0000040000247882 */ /* 0x000fe40000000000 */
[----:B------:R-:W-:-:S04]  /*1380*/  LEA.HI R88, R89, R146, RZ, 0x7 ;  /* 0x0000009259587211 */ /* 0x000fc800078f38ff */
[----:B------:R-:W-:-:S05]  /*1390*/  SHF.R.S32.HI R90, RZ, 0x7, R88 ;  /* 0x00000007ff5a7819 */ /* 0x000fca0000011458 */
[----:B------:R-:W2:Y:S01]  /*13a0*/  SHFL.IDX PT, R0, R90, RZ, 0x1f ;  /* 0x00001fff5a007589 */ /* 0x000ea200000e0000 */
[----:B-1----:R-:W-:-:S04]  /*13b0*/  ULEA UR36, UR5, UR36, 0x18 ;  /* 0x0000002405247291 */ /* 0x002fc8000f8ec03f */
[----:B------:R-:W-:-:S04]  /*13c0*/  UIADD3 UR5, UR36, 0x20400, URZ ;  /* 0x0002040024057890 */ /* 0x000fc8000fffe03f */
[----:B------:R-:W-:Y:S01]  /*13d0*/  ULOP3.LUT UP0, URZ, UR5, 0x3ff, URZ, 0xc0, !UPT ;  /* 0x000003ff053f7892 */ /* 0x000fe2000f80c03f */
[----:B--2---:R-:W-:-:S05]  /*13e0*/  R2UR UR37, R0 ;  /* 0x00000000002572ca */ /* 0x004fca00000e0000 */
        /* <DEDUP_REMOVED lines=11> */
[----:B0-----:R-:W-:Y:S01]  /*14a0*/  IMAD.U32 R4, RZ, RZ, UR4 ;  /* 0x00000004ff047e24 */ /* 0x001fe2000f8e00ff */
        /* <DEDUP_REMOVED lines=12> */
.L_x_2121:
[----:B------:R-:W1:Y:S01]  /*1570*/  LDC.64 R12, c[0x0][0x990] ;  /* 0x00026400ff0c7b82 */ /* 0x000e620000000a00 */
[----:B------:R-:W2:Y:S01]  /*1580*/  LDL.LU R26, [R1+0x28] ;  /* 0x00002800011a7983 */ /* 0x000ea20000300800 */
[----:B------:R-:W-:-:S06]  /*1590*/  ULDC UR4, c[0x0][0x9d8] ;  /* 0x0002760000047ab9 */ /* 0x000fcc0000000800 */
[----:B------:R-:W3:Y:S01]  /*15a0*/  LDC.64 R20, c[0x0][0x998] ;  /* 0x00026600ff147b82 */ /* 0x000ee20000000a00 */
[----:B-1----:R-:W-:-:S04]  /*15b0*/  ISETP.NE.U32.AND P0, PT, R12, RZ, PT ;  /* 0x000000ff0c00720c */ /* 0x002fc80003f05070 */
[----:B------:R-:W-:Y:S02]  /*15c0*/  ISETP.NE.AND.EX P0, PT, R13, RZ, PT, P0 ;  /* 0x000000ff0d00720c */ /* 0x000fe40003f05300 */
[----:B---3--:R-:W-:-:S04]  /*15d0*/  ISETP.NE.U32.AND P1, PT, R20, RZ, PT ;  /* 0x000000ff1400720c */ /* 0x008fc80003f25070 */
[----:B------:R-:W-:-:S07]  /*15e0*/  ISETP.NE.AND.EX P1, PT, R21, RZ, PT, P1 ;  /* 0x000000ff1500720c */ /* 0x000fce0003f25310 */
[----:B------:R-:W1:Y:S01]  /*15f0*/  @P0 LDC.64 R8, c[0x0][0x9a8] ;  /* 0x00026a00ff080b82 */ /* 0x000e620000000a00 */
[----:B------:R-:W-:-:S07]  /*1600*/  @P0 SHF.R.S32.HI R7, RZ, 0x1f, R17 ;  /* 0x0000001fff070819 */ /* 0x000fce0000011411 */
[----:B------:R-:W0:Y:S08]  /*1610*/  @P1 LDC.64 R10, c[0x0][0x9b8] ;  /* 0x00026e00ff0a1b82 */ /* 0x000e300000000a00 */
[----:B------:R-:W3:Y:S08]  /*1620*/  @P1 LDC.64 R24, c[0x0][0x9c0] ;  /* 0x00027000ff181b82 */ /* 0x000ef00000000a00 */
[----:B------:R-:W4:Y:S01]  /*1630*/  @P0 LDC.64 R14, c[0x0][0x9b0] ;  /* 0x00026c00ff0e0b82 */ /* 0x000f220000000a00 */
[----:B-1----:R-:W-:-:S02]  /*1640*/  @P0 IMAD R0, R8, UR38, RZ ;  /* 0x0000002608000c24 */ /* 0x002fc4000f8e02ff */
[----:B------:R-:W-:-:S04]  /*1650*/  @P0 IMAD.WIDE.U32 R2, R8, UR39, RZ ;  /* 0x0000002708020c25 */ /* 0x000fc8000f8e00ff */
[----:B------:R-:W-:Y:S02]  /*1660*/  @P0 IMAD R9, R9, UR39, R0 ;  /* 0x0000002709090c24 */ /* 0x000fe4000f8e0200 */
[C---:B0-----:R-:W-:Y:S02]  /*1670*/  @P1 IMAD R4, R10.reuse, UR38, RZ ;  /* 0x000000260a041c24 */ /* 0x041fe4000f8e02ff */
[----:B------:R-:W-:Y:S01]  /*1680*/  @P0 IMAD.IADD R3, R3, 0x1, R9 ;  /* 0x0000000103030824 */ /* 0x000fe200078e0209 */
[----:B------:R-:W-:Y:S01]  /*1690*/  @P1 SHF.R.S32.HI R9, RZ, 0x1f, R17 ;  /* 0x0000001fff091819 */ /* 0x000fe20000011411 */
[----:B------:R-:W-:Y:S02]  /*16a0*/  @P1 IMAD R11, R11, UR39, R4 ;  /* 0x000000270b0b1c24 */ /* 0x000fe4000f8e0204 */
[----:B------:R-:W-:-:S04]  /*16b0*/  @P1 IMAD.WIDE.U32 R4, R10, UR39, RZ ;  /* 0x000000270a041c25 */ /* 0x000fc8000f8e00ff */
[----:B---3--:R-:W-:Y:S02]  /*16c0*/  @P1 IMAD R6, R9, R24, RZ ;  /* 0x0000001809061224 */ /* 0x008fe400078e02ff */
[----:B------:R-:W-:Y:S02]  /*16d0*/  @P1 IMAD.IADD R5, R5, 0x1, R11 ;  /* 0x0000000105051824 */ /* 0x000fe400078e020b */
[----:B------:R-:W-:Y:S02]  /*16e0*/  @P1 IMAD R11, R17, R25, R6 ;  /* 0x00000019110b1224 */ /* 0x000fe400078e0206 */
[-C--:B----4-:R-:W-:Y:S02]  /*16f0*/  @P0 IMAD R0, R7, R14.reuse, RZ ;  /* 0x0000000e07000224 */ /* 0x090fe400078e02ff */
[----:B------:R-:W-:-:S04]  /*1700*/  @P0 IMAD.WIDE.U32 R2, R17, R14, R2 ;  /* 0x0000000e11020225 */ /* 0x000fc800078e0002 */
        /* <DEDUP_REMOVED lines=19> */
.L_x_2216:
[----:B------:R-:W-:Y:S05]  /*1840*/  @!P1 BRA `(.L_x_2123) ;  /* 0x0000000000049947 */ /* 0x000fea0003800000 */
[----:B------:R-:W-:Y:S01]  /*1850*/  BPT.TRAP 0x1 ;  /* 0x000000040000795c */ /* 0x000fe20000300000 */
.L_x_2123:
[----:B------:R1:W2:Y:S01]  /*1860*/  SYNCS.PHASECHK.TRANS64.TRYWAIT P2, [UR36+0x38830], R7 ;  /* 0x03883007ff0075a7 */ /* 0x0002a20008040164 */
[----:B------:R-:W-:Y:S05]  /*1870*/  @!P1 BRA `(.L_x_2124) ;  /* 0x0000000000049947 */ /* 0x000fea0003800000 */
[----:B------:R-:W-:Y:S01]  /*1880*/  BPT.TRAP 0x1 ;  /* 0x000000040000795c */ /* 0x000fe20000300000 */
.L_x_2124:
[----:B0-----:R-:W0:Y:S01]  /*1890*/  S2R R2, SR_TID.X ;  /* 0x0000000000027919 */ /* 0x001e220000002100 */
[----:B------:R-:W-:-:S05]  /*18a0*/  IMAD.U32 R6, RZ, RZ, UR42 ;  /* 0x0000002aff067e24 */ /* 0x000fca000f8e00ff */
[----:B------:R-:W-:Y:S02]  /*18b0*/  LOP3.LUT R6, R6, 0x10000, RZ, 0xfc, !PT ;  /* 0x0001000006067812 */ /* 0x000fe400078efcff */
[----:B0-----:R-:W-:-:S04]  /*18c0*/  LOP3.LUT R2, R2, 0x7f, RZ, 0xc0, !PT ;  /* 0x0000007f02027812 */ /* 0x001fc800078ec0ff */
[----:B------:R-:W-:Y:S01]  /*18d0*/  ISETP.NE.AND P0, PT, R2, RZ, PT ;  /* 0x000000ff0200720c */ /* 0x000fe20003f05270 */
[----:B--2---:R-:W-:-:S12]  /*18e0*/  @P2 BRA `(.L_x_2125) ;  /* 0x0000000000082947 */ /* 0x004fd80003800000 */
[----:B------:R-:W0:Y:S02]  /*18f0*/  SYNCS.PHASECHK.TRANS64.TRYWAIT P2, [UR36+0x38830], R7 ;  /* 0x03883007ff0075a7 */ /* 0x000e240008040164 */
[----:B0-----:R-:W-:Y:S05]  /*1900*/  @!P2 BRA `(.L_x_2126) ;  /* 0x000001200004a947 */ /* 0x001fea0003800000 */
.L_x_2125:
[----:B------:R-:W-:Y:S05]  /*1910*/  WARPSYNC.ALL ;  /* 0x0000000000007948 */ /* 0x000fea0003800000 */
[----:B01----:R-:W-:Y:S01]  /*1920*/  IMAD.MOV.U32 R7, RZ, RZ, 0x40000040 ;  /* 0x40000040ff077424 */ /* 0x003fe200078e00ff */
        /* <DEDUP_REMOVED lines=9> */
[----:B------:R-:W0:Y:S01]  /*19c0*/  LDC R2, c[0x0][0x448] ;  /* 0x00011200ff027b82 */ /* 0x000e220000000800 */
[----:B------:R-:W-:Y:S01]  /*19d0*/  UMOV UR15, 0x40000040 ;  /* 0x40000040000f7882 */ /* 0x000fe20000000000 */
[----:B------:R-:W-:Y:S01]  /*19e0*/  UMOV UR17, 0x40000040 ;  /* 0x4000004000117882 */ /* 0x000fe20000000000 */
[----:B------:R-:W-:Y:S01]  /*19f0*/  ULOP3.LUT UR6, UR4, 0x10000, URZ, 0xfc, !UPT ;  /* 0x0001000004067892 */ /* 0x000fe2000f8efc3f */
[----:B------:R-:W-:Y:S01]  /*1a00*/  LOP3.LUT R3, R88, 0xffffff80, RZ, 0xc0, !PT ;  /* 0xffffff8058037812 */ /* 0x000fe200078ec0ff */
[----:B------:R-:W-:Y:S01]  /*1a10*/  UMOV UR19, 0x40000040 ;  /* 0x4000004000137882 */ /* 0x000fe20000000000 */
[----:B------:R-:W-:Y:S01]  /*1a20*/  UMOV UR21, 0x40000040 ;  /* 0x4000004000157882 */ /* 0x000fe20000000000 */
[----:B------:R-:W-:Y:S01]  /*1a30*/  UIADD3 UR14, UR6, 0x4, URZ ;  /* 0x00000004060e7890 */ /* 0x000fe2000fffe03f */
[----:B------:R-:W-:Y:S01]  /*1a40*/  LEA.HI R89, R89, R146, RZ, 0x2 ;  /* 0x0000009259597211 */ /* 0x000fe200078f10ff */
[----:B------:R-:W-:Y:S01]  /*1a50*/  UIADD3 UR12, UR32, 0x4, URZ ;  /* 0x00000004200c7890 */ /* 0x000fe2000fffe03f */
[C---:B------:R-:W-:Y:S01]  /*1a60*/  IMAD.IADD R8, R146.reuse, 0x1, -R3 ;  /* 0x0000000192087824 */ /* 0x040fe200078e0a03 */
[----:B------:R-:W-:Y:S01]  /*1a70*/  UMOV UR10, UR6 ;  /* 0x00000006000a7c82 */ /* 0x000fe20008000000 */
[----:B------:R-:W-:Y:S01]  /*1a80*/  UIADD3 UR16, UR32, 0x6, URZ ;  /* 0x0000000620107890 */ /* 0x000fe2000fffe03f */
[----:B------:R-:W-:Y:S01]  /*1a90*/  QGMMA.64x128x32.F32.E4M3.E4M3 R24, gdesc[UR8], RZ, !UPT, gsb0 ;  /* 0x01e00000081879f3 */ /* 0x000fe2000c0008ff */
[----:B------:R-:W-:Y:S01]  /*1aa0*/  UIADD3 UR8, UR32, 0x2, URZ ;  /* 0x0000000220087890 */ /* 0x000fe2000fffe03f */
[----:B------:R-:W-:Y:S01]  /*1ab0*/  SHF.R.S32.HI R3, RZ, 0x1f, R8 ;  /* 0x0000001fff037819 */ /* 0x000fe20000011408 */
[----:B------:R-:W-:Y:S01]  /*1ac0*/  UIADD3 UR10, UR6, 0x2, URZ ;  /* 0x00000002060a7890 */ /* 0x000fe2000fffe03f */
[----:B------:R-:W-:Y:S01]  /*1ad0*/  LOP3.LUT R89, R89, 0xfffffffc, RZ, 0xc0, !PT ;  /* 0xfffffffc59597812 */ /* 0x000fe200078ec0ff */
[----:B------:R-:W-:Y:S01]  /*1ae0*/  UMOV UR9, 0x40000040 ;  /* 0x4000004000097882 */ /* 0x000fe20000000000 */
[----:B------:R-:W-:Y:S01]  /*1af0*/  UMOV UR11, 0x40000040 ;  /* 0x40000040000b7882 */ /* 0x000fe20000000000 */
[----:B------:R-:W-:Y:S01]  /*1b00*/  UIADD3 UR18, UR6, 0x6, URZ ;  /* 0x0000000606127890 */ /* 0x000fe2000fffe03f */
[C---:B------:R-:W-:Y:S01]  /*1b10*/  LEA.HI R4, R3.reuse, R8, RZ, 0x5 ;  /* 0x0000000803047211 */ /* 0x040fe200078f28ff */
[----:B------:R-:W-:Y:S01]  /*1b20*/  UIADD3 UR20, UR32, 0x400, URZ ;  /* 0x0000040020147890 */ /* 0x000fe2000fffe03f */
[----:B------:R-:W-:Y:S01]  /*1b30*/  IMAD.IADD R89, R146, 0x1, -R89 ;  /* 0x0000000192597824 */ /* 0x000fe200078e0a59 */
[----:B------:R-:W-:Y:S01]  /*1b40*/  UIADD3 UR22, UR6, 0x400, URZ ;  /* 0x0000040006167890 */ /* 0x000fe2000fffe03f */
[----:B0-----:R-:W-:Y:S01]  /*1b50*/  ISETP.NE.AND P2, PT, R2, 0x1, PT ;  /* 0x000000010200780c */ /* 0x001fe20003f45270 */
[----:B------:R-:W-:Y:S01]  /*1b60*/  UMOV UR23, 0x40000040 ;  /* 0x4000004000177882 */ /* 0x000fe20000000000 */
[----:B------:R-:W-:Y:S01]  /*1b70*/  UIADD3 UR24, UR32, 0x402, URZ ;  /* 0x0000040220187890 */ /* 0x000fe2000fffe03f */
[----:B------:R-:W-:Y:S01]  /*1b80*/  LEA.HI R2, R90, R90, RZ, 0x1 ;  /* 0x0000005a5a027211 */ /* 0x000fe200078f08ff */
[----:B------:R-:W-:Y:S01]  /*1b90*/  UIADD3 UR26, UR6, 0x402, URZ ;  /* 0x00000402061a7890 */ /* 0x000fe2000fffe03f */
[----:B------:R-:W-:Y:S01]  /*1ba0*/  SHF.R.S32.HI R5, RZ, 0x5, R4 ;  /* 0x00000005ff057819 */ /* 0x000fe20000011404 */
[----:B------:R-:W-:Y:S01]  /*1bb0*/  UMOV UR25, 0x40000040 ;  /* 0x4000004000197882 */ /* 0x000fe20000000000 */
[----:B------:R-:W-:Y:S01]  /*1bc0*/  UMOV UR27, 0x40000040 ;  /* 0x40000040001b7882 */ /* 0x000fe20000000000 */
[----:B------:R-:W-:Y:S01]  /*1bd0*/  UIADD3 UR28, UR32, 0x404, URZ ;  /* 0x00000404201c7890 */ /* 0x000fe2000fffe03f */
[----:B------:R-:W-:Y:S01]  /*1be0*/  LOP3.LUT R9, R2, 0x3fffffe, RZ, 0xc0, !PT ;  /* 0x03fffffe02097812 */ /* 0x000fe200078ec0ff */
[----:B------:R-:W-:Y:S01]  /*1bf0*/  UIADD3 UR30, UR6, 0x404, URZ ;  /* 0x00000404061e7890 */ /* 0x000fe2000fffe03f */
[----:B------:R-:W-:Y:S01]  /*1c00*/  LEA.HI R2, R3, R8, RZ, 0x2 ;  /* 0x0000000803027211 */ /* 0x000fe200078f10ff */
[----:B------:R-:W-:Y:S01]  /*1c10*/  UMOV UR29, 0x40000040 ;  /* 0x40000040001d7882 */ /* 0x000fe20000000000 */
[----:B------:R-:W-:Y:S01]  /*1c20*/  UMOV UR31, 0x40000040 ;  /* 0x40000040001f7882 */ /* 0x000fe20000000000 */
[----:B------:R-:W-:Y:S01]  /*1c30*/  UIADD3 UR32, UR32, 0x406, URZ ;  /* 0x0000040620207890 */ /* 0x000fe2000fffe03f */
[--C-:B------:R-:W-:Y:S01]  /*1c40*/  SHF.R.S32.HI R3, RZ, 0x2, R2.reuse ;  /* 0x00000002ff037819 */ /* 0x100fe20000011402 */
[----:B------:R-:W-:Y:S01]  /*1c50*/  UIADD3 UR34, UR6, 0x406, URZ ;  /* 0x0000040606227890 */ /* 0x000fe2000fffe03f */
[----:B------:R-:W-:Y:S01]  /*1c60*/  SHF.R.S32.HI R10, RZ, 0x1f, R2 ;  /* 0x0000001fff0a7819 */ /* 0x000fe20000011402 */
[----:B------:R-:W-:Y:S01]  /*1c70*/  UMOV UR33, 0x40000040 ;  /* 0x4000004000217882 */ /* 0x000fe20000000000 */
[----:B------:R-:W-:Y:S01]  /*1c80*/  UMOV UR35, 0x40000040 ;  /* 0x4000004000237882 */ /* 0x000fe20000000000 */
[----:B------:R-:W0:Y:S01]  /*1c90*/  @P2 LDC R12, c[0x0][0x44c] ;  /* 0x00011300ff0c2b82 */ /* 0x000e220000000800 */
[----:B------:R-:W-:Y:S01]  /*1ca0*/  LEA.HI R10, R10, R3, RZ, 0x3 ;  /* 0x000000030a0a7211 */ /* 0x000fe200078f18ff */
[----:B------:R-:W-:Y:S01]  /*1cb0*/  IMAD R5, R5, 0x10, R22 ;  /* 0x0000001005057824 */ /* 0x000fe200078e0216 */
[----:B------:R-:W-:Y:S01]  /*1cc0*/  LEA.HI R4, R89, R89, RZ, 0x1 ;  /* 0x0000005959047211 */ /* 0x000fe200078f08ff */
[----:B------:R-:W-:Y:S01]  /*1cd0*/  IMAD.IADD R9, R90, 0x1, -R9 ;  /* 0x000000015a097824 */ /* 0x000fe200078e0a09 */
[----:B------:R-:W-:Y:S01]  /*1ce0*/  LOP3.LUT R10, R10, 0xfffffff8, RZ, 0xc0, !PT ;  /* 0xfffffff80a0a7812 */ /* 0x000fe200078ec0ff */
[----:B------:R-:W-:Y:S01]  /*1cf0*/  ULDC UR4, c[0x0][0x2f0] ;  /* 0x0000bc0000047ab9 */ /* 0x000fe20000000800 */
[----:B------:R-:W-:Y:S01]  /*1d00*/  LOP3.LUT R4, R4, 0x1ffffffe, RZ, 0xc0, !PT ;  /* 0x1ffffffe04047812 */ /* 0x000fe200078ec0ff */
[----:B------:R-:W-:Y:S01]  /*1d10*/  ULDC UR5, c[0x0][0x988] ;  /* 0x0002620000057ab9 */ /* 0x000fe20000000800 */
[----:B------:R-:W-:-:S02]  /*1d20*/  IADD3 R10, R5, R3, -R10 ;  /* 0x00000003050a7210 */ /* 0x000fc40007ffe80a */
[----:B------:R-:W-:Y:S02]  /*1d30*/  CS2R R120, SRZ ;  /* 0x0000000000787805 */ /* 0x000fe4000001ff00 */
[----:B------:R-:W-:Y:S01]  /*1d40*/  CS2R R122, SRZ ;  /* 0x00000000007a7805 */ /* 0x000fe2000001ff00 */
[----:B------:R-:W-:Y:S01]  /*1d50*/  IMAD.IADD R4, R89, 0x1, -R4 ;  /* 0x0000000159047824 */ /* 0x000fe200078e0a04 */
[----:B------:R-:W-:Y:S01]  /*1d60*/  CS2R R124, SRZ ;  /* 0x00000000007c7805 */ /* 0x000fe2000001ff00 */
[----:B------:R-:W-:Y:S01]  /*1d70*/  IMAD R5, R9, 0x40, R10 ;  /* 0x0000004009057824 */ /* 0x000fe200078e020a */
[----:B------:R-:W-:Y:S01]  /*1d80*/  LOP3.LUT R9, R2, 0x7ffffffc, RZ, 0xc0, !PT ;  /* 0x7ffffffc02097812 */ /* 0x000fe200078ec0ff */
[----:B------:R-:W-:Y:S01]  /*1d90*/  IMAD.MOV.U32 R10, RZ, RZ, -0x80 ;  /* 0xffffff80ff0a7424 */ /* 0x000fe200078e00ff */
[----:B------:R-:W-:Y:S01]  /*1da0*/  CS2R R126, SRZ ;  /* 0x00000000007e7805 */ /* 0x000fe2000001ff00 */
[----:B------:R-:W-:Y:S01]  /*1db0*/  IMAD R5, R4, 0x8, R5 ;  /* 0x0000000804057824 */ /* 0x000fe200078e0205 */
[----:B------:R-:W-:Y:S01]  /*1dc0*/  CS2R R128, SRZ ;  /* 0x0000000000807805 */ /* 0x000fe2000001ff00 */
[----:B------:R-:W-:Y:S01]  /*1dd0*/  IMAD R11, R23, R10, 0x80 ;  /* 0x00000080170b7424 */ /* 0x000fe200078e020a */
[----:B------:R-:W-:Y:S01]  /*1de0*/  CS2R R130, SRZ ;  /* 0x0000000000827805 */ /* 0x000fe2000001ff00 */
[----:B------:R-:W-:Y:S01]  /*1df0*/  IMAD.MOV.U32 R4, RZ, RZ, R5 ;  /* 0x000000ffff047224 */ /* 0x000fe200078e0005 */
[----:B------:R-:W-:Y:S01]  /*1e00*/  CS2R R132, SRZ ;  /* 0x0000000000847805 */ /* 0x000fe2000001ff00 */
[----:B0-----:R-:W-:Y:S01]  /*1e10*/  @P2 IMAD.HI.U32 R3, R5, R12, RZ ;  /* 0x0000000c05032227 */ /* 0x001fe200078e00ff */
[----:B------:R-:W-:-:S02]  /*1e20*/  CS2R R134, SRZ ;  /* 0x0000000000867805 */ /* 0x000fc4000001ff00 */
[----:B------:R-:W-:Y:S02]  /*1e30*/  CS2R R136, SRZ ;  /* 0x0000000000887805 */ /* 0x000fe4000001ff00 */
[----:B------:R-:W-:Y:S01]  /*1e40*/  CS2R R138, SRZ ;  /* 0x00000000008a7805 */ /* 0x000fe2000001ff00 */
[----:B------:R-:W-:Y:S01]  /*1e50*/  IMAD.IADD R8, R8, 0x1, -R9 ;  /* 0x0000000108087824 */ /* 0x000fe200078e0a09 */
[----:B------:R-:W-:Y:S01]  /*1e60*/  CS2R R140, SRZ ;  /* 0x00000000008c7805 */ /* 0x000fe2000001ff00 */
[----:B------:R-:W-:Y:S01]  /*1e70*/  VIADD R9, R11, 0x1 ;  /* 0x000000010b097836 */ /* 0x000fe20000000000 */
[----:B------:R-:W-:Y:S01]  /*1e80*/  CS2R R142, SRZ ;  /* 0x00000000008e7805 */ /* 0x000fe2000001ff00 */
[----:B------:R-:W-:Y:S01]  /*1e90*/  IMAD R11, R16, UR4, R11 ;  /* 0x00000004100b7c24 */ /* 0x000fe2000f8e020b */
[----:B------:R-:W-:Y:S01]  /*1ea0*/  CS2R R144, SRZ ;  /* 0x0000000000907805 */ /* 0x000fe2000001ff00 */
[C---:B------:R-:W-:Y:S01]  /*1eb0*/  IMAD R9, R8.reuse, -0x2, R9 ;  /* 0xfffffffe08097824 */ /* 0x040fe200078e0209 */
[----:B------:R-:W-:Y:S01]  /*1ec0*/  CS2R R146, SRZ ;  /* 0x0000000000927805 */ /* 0x000fe2000001ff00 */
[----:B------:R-:W-:Y:S01]  /*1ed0*/  IMAD R11, R8, -0x2, R11 ;  /* 0xfffffffe080b7824 */ /* 0x000fe200078e020b */
[----:B------:R-:W-:Y:S01]  /*1ee0*/  CS2R R148, SRZ ;  /* 0x0000000000947805 */ /* 0x000fe2000001ff00 */
[----:B------:R-:W-:Y:S01]  /*1ef0*/  IMAD R10, R16, UR4, R9 ;  /* 0x00000004100a7c24 */ /* 0x000fe2000f8e0209 */
[----:B------:R-:W-:Y:S01]  /*1f00*/  CS2R R150, SRZ ;  /* 0x0000000000967805 */ /* 0x000fe2000001ff00 */
[----:B------:R-:W-:-:S02]  /*1f10*/  WARPGROUP.DEPBAR.LE gsb0, 0x0 ;  /* 0x00008000000079c5 */ /* 0x000fc40000010000 */
        /* <DEDUP_REMOVED lines=34> */
[----:B0-----:R-:W0:Y:S01]  /*2140*/  @P2 LDC R56, c[0x0][0x450] ;  /* 0x00011400ff382b82 */ /* 0x001e220000000800 */
[C---:B------:R-:W-:Y:S01]  /*2150*/  FMUL.FTZ R72, R0.reuse, R72 ;  /* 0x0000004800487220 */ /* 0x040fe20000410000 */
[C---:B------:R-:W-:Y:S01]  /*2160*/  FMUL.FTZ R41, R0.reuse, R41 ;  /* 0x0000002900297220 */ /* 0x040fe20000410000 */
[C---:B------:R-:W-:Y:S01]  /*2170*/  FMUL.FTZ R76, R0.reuse, R76 ;  /* 0x0000004c004c7220 */ /* 0x040fe20000410000 */
[C---:B------:R-:W-:Y:S01]  /*2180*/  FMUL.FTZ R44, R0.reuse, R44 ;  /* 0x0000002c002c7220 */ /* 0x040fe20000410000 */
        /* <DEDUP_REMOVED lines=9> */
[C---:B------:R-:W-:Y:S01]  /*2220*/  FMUL.FTZ R64, R0.reuse, R64 ;  /* 0x0000004000407220 */ /* 0x040fe20000410000 */
[----:B------:R-:W3:Y:S01]  /*2230*/  MUFU.TANH R14, R28 ;  /* 0x0000001c000e7308 */ /* 0x000ee20000002400 */
[C---:B------:R-:W-:Y:S01]  /*2240*/  FMUL.FTZ R60, R0.reuse, R60 ;  /* 0x0000003c003c7220 */ /* 0x040fe20000410000 */
[C---:B------:R-:W-:Y:S01]  /*2250*/  FMUL.FTZ R61, R0.reuse, R61 ;  /* 0x0000003d003d7220 */ /* 0x040fe20000410000 */
[C---:B------:R-:W-:Y:S01]  /*2260*/  FMUL.FTZ R65, R0.reuse, R65 ;  /* 0x0000004100417220 */ /* 0x040fe20000410000 */
[C---:B------:R-:W-:Y:S01]  /*2270*/  FMUL.FTZ R69, R0.reuse, R69 ;  /* 0x0000004500457220 */ /* 0x040fe20000410000 */
[C---:B------:R-:W-:Y:S01]  /*2280*/  FMUL.FTZ R73, R0.reuse, R73 ;  /* 0x0000004900497220 */ /* 0x040fe20000410000 */
[C---:B------:R-:W-:Y:S01]  /*2290*/  FMUL.FTZ R30, R0.reuse, R30 ;  /* 0x0000001e001e7220 */ /* 0x040fe20000410000 */
[C---:B------:R-:W-:Y:S01]  /*22a0*/  FMUL.FTZ R34, R0.reuse, R34 ;  /* 0x0000002200227220 */ /* 0x040fe20000410000 */
[----:B------:R-:W4:Y:S01]  /*22b0*/  MUFU.TANH R29, R29 ;  /* 0x0000001d001d7308 */ /* 0x000f220000002400 */
[----:B0-----:R-:W-:Y:S01]  /*22c0*/  @P2 SHF.R.U32.HI R4, RZ, R56, R3 ;  /* 0x00000038ff042219 */ /* 0x001fe20000011603 */
[C---:B------:R-:W-:Y:S01]  /*22d0*/  FMUL.FTZ R77, R0.reuse, R77 ;  /* 0x0000004d004d7220 */ /* 0x040fe20000410000 */
[----:B------:R-:W0:Y:S01]  /*22e0*/  LDC R3, c[0x0][0x288] ;  /* 0x0000a200ff037b82 */ /* 0x000e220000000800 */
[C---:B------:R-:W-:Y:S01]  /*22f0*/  FMUL.FTZ R50, R0.reuse, R50 ;  /* 0x0000003200327220 */ /* 0x040fe20000410000 */
[C---:B------:R-:W-:Y:S01]  /*2300*/  FMUL.FTZ R38, R0.reuse, R38 ;  /* 0x0000002600267220 */ /* 0x040fe20000410000 */
[----:B------:R-:W5:Y:S01]  /*2310*/  SHFL.IDX PT, R12, R4, RZ, 0x1c1f ;  /* 0x001c1fff040c7589 */ /* 0x000f6200000e0000 */
[C---:B------:R-:W-:Y:S01]  /*2320*/  FMUL.FTZ R81, R0.reuse, R81 ;  /* 0x0000005100517220 */ /* 0x040fe20000410000 */
[----:B------:R-:W4:Y:S01]  /*2330*/  MUFU.TANH R32, R32 ;  /* 0x0000002000207308 */ /* 0x000f220000002400 */
[C---:B------:R-:W-:Y:S01]  /*2340*/  FMUL.FTZ R85, R0.reuse, R85 ;  /* 0x0000005500557220 */ /* 0x040fe20000410000 */
[C---:B------:R-:W-:Y:S01]  /*2350*/  FMUL.FTZ R46, R0.reuse, R46 ;  /* 0x0000002e002e7220 */ /* 0x040fe20000410000 */
[C---:B------:R-:W-:Y:S01]  /*2360*/  FMUL.FTZ R42, R0.reuse, R42 ;  /* 0x0000002a002a7220 */ /* 0x040fe20000410000 */
[C---:B------:R-:W-:Y:S01]  /*2370*/  FMUL.FTZ R26, R0.reuse, R26 ;  /* 0x0000001a001a7220 */ /* 0x040fe20000410000 */
[----:B------:R-:W4:Y:S01]  /*2380*/  SHFL.IDX PT, R4, R4, 0x1, 0x1c1f ;  /* 0x003c1f0004047f89 */ /* 0x000f2200000e0000 */
        /* <DEDUP_REMOVED lines=12> */
[----:B------:R-:W-:Y:S01]  /*2450*/  FMUL.FTZ R47, R0, R47 ;  /* 0x0000002f002f7220 */ /* 0x000fe20000410000 */
[----:B0-----:R-:W-:-:S02]  /*2460*/  IMAD.IADD R2, R10, 0x1, -R3 ;  /* 0x000000010a027824 */ /* 0x001fc400078e0a03 */
[C---:B------:R-:W-:Y:S01]  /*2470*/  FMUL.FTZ R74, R0.reuse, R74 ;  /* 0x0000004a004a7220 */ /* 0x040fe20000410000 */
[C---:B------:R-:W-:Y:S01]  /*2480*/  FMUL.FTZ R51, R0.reuse, R51 ;  /* 0x0000003300337220 */ /* 0x040fe20000410000 */
[C---:B------:R-:W-:Y:S01]  /*2490*/  FMUL.FTZ R78, R0.reuse, R78 ;  /* 0x0000004e004e7220 */ /* 0x040fe20000410000 */
[----:B------:R-:W-:Y:S01]  /*24a0*/  FMUL.FTZ R55, R0, R55 ;  /* 0x0000003700377220 */ /* 0x000fe20000410000 */
[----:B-----5:R-:W-:Y:S01]  /*24b0*/  VIADDMNMX R2, R12, R2, R11, PT ;  /* 0x000000020c027246 */ /* 0x020fe2000380010b */
[----:B------:R-:W-:Y:S01]  /*24c0*/  MUFU.TANH R37, R37 ;  /* 0x0000002500257308 */ /* 0x000fe20000002400 */
[C---:B------:R-:W-:Y:S01]  /*24d0*/  FMUL.FTZ R82, R0.reuse, R82 ;  /* 0x0000005200527220 */ /* 0x040fe20000410000 */
[----:B------:R-:W-:Y:S01]  /*24e0*/  FMUL.FTZ R59, R0, R59 ;  /* 0x0000003b003b7220 */ /* 0x000fe20000410000 */
[----:B------:R-:W-:Y:S01]  /*24f0*/  ISETP.GT.AND P3, PT, R2, RZ, PT ;  /* 0x000000ff0200720c */ /* 0x000fe20003f64270 */
[----:B------:R-:W-:Y:S01]  /*2500*/  FMUL.FTZ R86, R0, R86 ;  /* 0x0000005600567220 */ /* 0x000fe20000410000 */
[----:B------:R-:W-:Y:S01]  /*2510*/  ISETP.GT.AND P4, PT, R2, 0x1, PT ;  /* 0x000000010200780c */ /* 0x000fe20003f84270 */
[----:B------:R-:W-:Y:S01]  /*2520*/  FMUL.FTZ R63, R0, R63 ;  /* 0x0000003f003f7220 */ /* 0x000fe20000410000 */
[----:B------:R-:W-:Y:S01]  /*2530*/  ISETP.GT.AND P5, PT, R2, 0x8, PT ;  /* 0x000000080200780c */ /* 0x000fe20003fa4270 */
[----:B------:R4:W-:Y:S01]  /*2540*/  MUFU.TANH R97, R68 ;  /* 0x0000004400617308 */ /* 0x0009e20000002400 */
[----:B-1----:R-:W-:Y:S01]  /*2550*/  FSEL R12, R24, -INF , P3 ;  /* 0xff800000180c7808 */ /* 0x002fe20001800000 */
[C---:B------:R-:W-:Y:S01]  /*2560*/  FMUL.FTZ R67, R0.reuse, R67 ;  /* 0x0000004300437220 */ /* 0x040fe20000410000 */
[----:B--2---:R-:W-:Y:S01]  /*2570*/  FSEL R9, R25, -INF , P4 ;  /* 0xff80000019097808 */ /* 0x004fe20002000000 */
[----:B------:R-:W-:Y:S01]  /*2580*/  FMUL.FTZ R71, R0, R71 ;  /* 0x0000004700477220 */ /* 0x000fe20000410000 */
[----:B------:R-:W-:Y:S01]  /*2590*/  ISETP.GT.AND P3, PT, R2, 0x9, PT ;  /* 0x000000090200780c */ /* 0x000fe20003f64270 */
[----:B------:R-:W-:Y:S01]  /*25a0*/  FMUL.FTZ R75, R0, R75 ;  /* 0x0000004b004b7220 */ /* 0x000fe20000410000 */
[----:B---3--:R-:W-:Y:S01]  /*25b0*/  FSEL R14, R14, -INF , P5 ;  /* 0xff8000000e0e7808 */ /* 0x008fe20002800000 */
[----:B------:R-:W0:Y:S01]  /*25c0*/  MUFU.TANH R40, R40 ;  /* 0x0000002800287308 */ /* 0x000e220000002400 */
[----:B------:R-:W-:Y:S01]  /*25d0*/  FMNMX.FTZ R13, R12, R9, !PT ;  /* 0x000000090c0d7209 */ /* 0x000fe20007810000 */
[----:B------:R-:W-:Y:S01]  /*25e0*/  FMUL.FTZ R79, R0, R79 ;  /* 0x0000004f004f7220 */ /* 0x000fe20000410000 */
[----:B------:R-:W-:Y:S01]  /*25f0*/  ISETP.GT.AND P4, PT, R2, 0x10, PT ;  /* 0x000000100200780c */ /* 0x000fe20003f84270 */
[C---:B------:R-:W-:Y:S01]  /*2600*/  FMUL.FTZ R83, R0.reuse, R83 ;  /* 0x0000005300537220 */ /* 0x040fe20000410000 */
[----:B----4-:R-:W-:Y:S01]  /*2610*/  FSEL R68, R29, -INF , P3 ;  /* 0xff8000001d447808 */ /* 0x010fe20001800000 */
[----:B------:R-:W-:Y:S01]  /*2620*/  FMUL.FTZ R87, R0, R87 ;  /* 0x0000005700577220 */ /* 0x000fe20000410000 */
[----:B------:R-:W-:Y:S01]  /*2630*/  FMNMX.FTZ R13, R14, R13, !PT ;  /* 0x0000000d0e0d7209 */ /* 0x000fe20007810000 */
[----:B------:R1:W-:Y:S01]  /*2640*/  MUFU.TANH R98, R72 ;  /* 0x0000004800627308 */ /* 0x0003e20000002400 */
[----:B------:R-:W-:-:S02]  /*2650*/  ISETP.GT.AND P3, PT, R2, 0x11, PT ;  /* 0x000000110200780c */ /* 0x000fc40003f64270 */
[----:B------:R-:W-:Y:S02]  /*2660*/  FMNMX.FTZ R13, R68, R13, !PT ;  /* 0x0000000d440d7209 */ /* 0x000fe40007810000 */
[----:B------:R-:W-:-:S03]  /*2670*/  IADD3 R4, R4, -R3, R10 ;  /* 0x8000000304047210 */ /* 0x000fc60007ffe00a */
[----:B------:R-:W-:Y:S01]  /*2680*/  MUFU.TANH R20, R41 ;  /* 0x0000002900147308 */ /* 0x000fe20000002400 */
[----:B-1----:R-:W-:Y:S02]  /*2690*/  FSEL R72, R32, -INF , P4 ;  /* 0xff80000020487808 */ /* 0x002fe40002000000 */
[----:B------:R-:W-:Y:S02]  /*26a0*/  ISETP.GT.AND P4, PT, R2, 0x18, PT ;  /* 0x000000180200780c */ /* 0x000fe40003f84270 */
[----:B------:R-:W-:Y:S02]  /*26b0*/  FMNMX.FTZ R13, R72, R13, !PT ;  /* 0x0000000d480d7209 */ /* 0x000fe40007810000 */
[----:B------:R-:W-:Y:S01]  /*26c0*/  VIMNMX R25, R11, R4, PT ;  /* 0x000000040b197248 */ /* 0x000fe20003fe0100 */
[----:B------:R1:W-:Y:S03]  /*26d0*/  MUFU.TANH R99, R76 ;  /* 0x0000004c00637308 */ /* 0x0003e60000002400 */
[----:B------:R-:W-:-:S05]  /*26e0*/  ISETP.GT.AND P5, PT, R25, 0x8, PT ;  /* 0x000000081900780c */ /* 0x000fca0003fa4270 */
[----:B------:R-:W2:Y:S01]  /*26f0*/  MUFU.TANH R44, R44 ;  /* 0x0000002c002c7308 */ /* 0x000ea20000002400 */
[----:B-1----:R-:W-:Y:S02]  /*2700*/  FSEL R76, R33, -INF , P3 ;  /* 0xff800000214c7808 */ /* 0x002fe40001800000 */
[----:B------:R-:W-:Y:S02]  /*2710*/  ISETP.GT.AND P3, PT, R2, 0x19, PT ;  /* 0x000000190200780c */ /* 0x000fe40003f64270 */
[----:B------:R-:W-:-:S03]  /*2720*/  FMNMX.FTZ R13, R76, R13, !PT ;  /* 0x0000000d4c0d7209 */ /* 0x000fc60007810000 */
[----:B------:R1:W-:Y:S08]  /*2730*/  MUFU.TANH R100, R80 ;  /* 0x0000005000647308 */ /* 0x0003f00000002400 */
[----:B------:R-:W3:Y:S01]  /*2740*/  MUFU.TANH R94, R45 ;  /* 0x0000002d005e7308 */ /* 0x000ee20000002400 */
[----:B-1----:R-:W-:Y:S02]  /*2750*/  FSEL R80, R36, -INF , P4 ;  /* 0xff80000024507808 */ /* 0x002fe40002000000 */
[----:B------:R-:W-:-:S02]  /*2760*/  ISETP.GT.AND P4, PT, R2, 0x20, PT ;  /* 0x000000200200780c */ /* 0x000fc40003f84270 */
[----:B------:R-:W-:Y:S02]  /*2770*/  FMNMX.FTZ R13, R80, R13, !PT ;  /* 0x0000000d500d7209 */ /* 0x000fe40007810000 */
[----:B0-----:R-:W-:Y:S01]  /*2780*/  FSEL R88, R40, -INF , P4 ;  /* 0xff80000028587808 */ /* 0x001fe20002000000 */
[----:B------:R0:W-:Y:S01]  /*2790*/  MUFU.TANH R89, R84 ;  /* 0x0000005400597308 */ /* 0x0001e20000002400 */
[----:B------:R-:W-:-:S04]  /*27a0*/  ISETP.GT.AND P4, PT, R2, 0x28, PT ;  /* 0x000000280200780c */ /* 0x000fc80003f84270 */
[----:B--2---:R-:W-:Y:S02]  /*27b0*/  FSEL R92, R44, -INF , P4 ;  /* 0xff8000002c5c7808 */ /* 0x004fe40002000000 */
[C---:B------:R-:W-:Y:S01]  /*27c0*/  ISETP.GT.AND P4, PT, R2.reuse, 0x30, PT ;  /* 0x000000300200780c */ /* 0x040fe20003f84270 */
[----:B------:R-:W1:Y:S01]  /*27d0*/  MUFU.TANH R48, R48 ;  /* 0x0000003000307308 */ /* 0x000e620000002400 */
[----:B0-----:R-:W-:Y:S02]  /*27e0*/  FSEL R84, R37, -INF , P3 ;  /* 0xff80000025547808 */ /* 0x001fe40001800000 */
[----:B------:R-:W-:Y:S02]  /*27f0*/  ISETP.GT.AND P3, PT, R2, 0x21, PT ;  /* 0x000000210200780c */ /* 0x000fe40003f64270 */
[----:B------:R-:W-:Y:S02]  /*2800*/  FMNMX.FTZ R13, R84, R13, !PT ;  /* 0x0000000d540d7209 */ /* 0x000fe40007810000 */
[----:B------:R-:W-:Y:S01]  /*2810*/  FSEL R90, R20, -INF , P3 ;  /* 0xff800000145a7808 */ /* 0x000fe20001800000 */
[----:B------:R-:W0:Y:S01]  /*2820*/  MUFU.TANH R28, R49 ;  /* 0x00000031001c7308 */ /* 0x000e220000002400 */
[----:B------:R-:W-:-:S02]  /*2830*/  FMNMX.FTZ R13, R88, R13, !PT ;  /* 0x0000000d580d7209 */ /* 0x000fc40007810000 */
[----:B------:R-:W-:Y:S02]  /*2840*/  ISETP.GT.AND P3, PT, R2, 0x29, PT ;  /* 0x000000290200780c */ /* 0x000fe40003f64270 */
[----:B------:R-:W-:Y:S02]  /*2850*/  FMNMX.FTZ R13, R90, R13, !PT ;  /* 0x0000000d5a0d7209 */ /* 0x000fe40007810000 */
[----:B---3--:R-:W-:Y:S01]  /*2860*/  FSEL R94, R94, -INF , P3 ;  /* 0xff8000005e5e7808 */ /* 0x008fe20001800000 */
[----:B------:R-:W-:Y:S01]  /*2870*/  MUFU.TANH R52, R52 ;  /* 0x0000003400347308 */ /* 0x000fe20000002400 */
[----:B------:R-:W-:Y:S02]  /*2880*/  FMNMX.FTZ R13, R92, R13, !PT ;  /* 0x0000000d5c0d7209 */ /* 0x000fe40007810000 */
[----:B------:R-:W-:Y:S02]  /*2890*/  ISETP.GT.AND P3, PT, R2, 0x31, PT ;  /* 0x000000310200780c */ /* 0x000fe40003f64270 */
[----:B-1----:R-:W-:-:S02]  /*28a0*/  FSEL R96, R48, -INF , P4 ;  /* 0xff80000030607808 */ /* 0x002fc40002000000 */
[----:B------:R-:W-:Y:S01]  /*28b0*/  FMNMX.FTZ R13, R94, R13, !PT ;  /* 0x0000000d5e0d7209 */ /* 0x000fe20007810000 */
[----:B------:R-:W1:Y:S01]  /*28c0*/  MUFU.TANH R53, R53 ;  /* 0x0000003500357308 */ /* 0x000e620000002400 */
[----:B------:R-:W-:Y:S02]  /*28d0*/  ISETP.GT.AND P4, PT, R2, 0x38, PT ;  /* 0x000000380200780c */ /* 0x000fe40003f84270 */
[----:B------:R-:W-:-:S05]  /*28e0*/  FMNMX.FTZ R13, R96, R13, !PT ;  /* 0x0000000d600d7209 */ /* 0x000fca0007810000 */
[----:B------:R-:W2:Y:S08]  /*28f0*/  MUFU.TANH R57, R57 ;  /* 0x0000003900397308 */ /* 0x000eb00000002400 */
[----:B------:R0:W-:Y:S08]  /*2900*/  MUFU.TANH R95, R64 ;  /* 0x00000040005f7308 */ /* 0x0001f00000002400 */
[----:B------:R3:W4:Y:S01]  /*2910*/  MUFU.TANH R93, R60 ;  /* 0x0000003c005d7308 */ /* 0x0007220000002400 */
[----:B0-----:R-:W-:-:S02]  /*2920*/  FSEL R64, R28, -INF , P3 ;  /* 0xff8000001c407808 */ /* 0x001fc40001800000 */
[----:B------:R-:W-:Y:S02]  /*2930*/  ISETP.GT.AND P3, PT, R2, 0x39, PT ;  /* 0x000000390200780c */ /* 0x000fe40003f64270 */
[----:B------:R-:W-:Y:S02]  /*2940*/  FMNMX.FTZ R13, R64, R13, !PT ;  /* 0x0000000d400d7209 */ /* 0x000fe40007810000 */
[----:B-1----:R-:W-:Y:S01]  /*2950*/  FSEL R56, R53, -INF , P3 ;  /* 0xff80000035387808 */ /* 0x002fe20001800000 */
[----:B------:R-:W0:Y:S01]  /*2960*/  MUFU.TANH R61, R61 ;  /* 0x0000003d003d7308 */ /* 0x000e220000002400 */
[----:B---3--:R-:W-:Y:S02]  /*2970*/  FSEL R60, R52, -INF , P4 ;  /* 0xff800000343c7808 */ /* 0x008fe40002000000 */
[----:B------:R-:W-:Y:S02]  /*2980*/  ISETP.GT.AND P4, PT, R2, 0x40, PT ;  /* 0x000000400200780c */ /* 0x000fe40003f84270 */
[----:B------:R-:W-:-:S02]  /*2990*/  FMNMX.FTZ R13, R60, R13, !PT ;  /* 0x0000000d3c0d7209 */ /* 0x000fc40007810000 */
[----:B------:R-:W-:Y:S01]  /*29a0*/  ISETP.GT.AND P3, PT, R2, 0x41, PT ;  /* 0x000000410200780c */ /* 0x000fe20003f64270 */
[----:B------:R-:W1:Y:S01]  /*29b0*/  MUFU.TANH R65, R65 ;  /* 0x0000004100417308 */ /* 0x000e620000002400 */
[----:B------:R-:W-:Y:S02]  /*29c0*/  FSEL R52, R91, -INF , P4 ;  /* 0xff8000005b347808 */ /* 0x000fe40002000000 */
[----:B------:R-:W-:Y:S02]  /*29d0*/  FMNMX.FTZ R13, R56, R13, !PT ;  /* 0x0000000d380d7209 */ /* 0x000fe40007810000 */
[----:B------:R-:W-:Y:S02]  /*29e0*/  ISETP.GT.AND P4, PT, R2, 0x48, PT ;  /* 0x000000480200780c */ /* 0x000fe40003f84270 */
[----:B--2---:R-:W-:Y:S01]  /*29f0*/  FSEL R32, R57, -INF , P3 ;  /* 0xff80000039207808 */ /* 0x004fe20001800000 */
[----:B------:R-:W2:Y:S01]  /*2a00*/  MUFU.TANH R69, R69 ;  /* 0x0000004500457308 */ /* 0x000ea20000002400 */
[----:B------:R-:W-:-:S02]  /*2a10*/  FMNMX.FTZ R13, R52, R13, !PT ;  /* 0x0000000d340d7209 */ /* 0x000fc40007810000 */
[----:B------:R-:W-:Y:S02]  /*2a20*/  ISETP.GT.AND P3, PT, R2, 0x49, PT ;  /* 0x000000490200780c */ /* 0x000fe40003f64270 */
[----:B----4-:R-:W-:Y:S02]  /*2a30*/  FSEL R20, R93, -INF , P4 ;  /* 0xff8000005d147808 */ /* 0x010fe40002000000 */
[----:B------:R-:W-:Y:S01]  /*2a40*/  FMNMX.FTZ R13, R32, R13, !PT ;  /* 0x0000000d200d7209 */ /* 0x000fe20007810000 */
[----:B------:R-:W3:Y:S01]  /*2a50*/  MUFU.TANH R73, R73 ;  /* 0x0000004900497308 */ /* 0x000ee20000002400 */
[----:B------:R-:W-:Y:S02]  /*2a60*/  ISETP.GT.AND P4, PT, R2, 0x50, PT ;  /* 0x000000500200780c */ /* 0x000fe40003f84270 */
[----:B0-----:R-:W-:Y:S02]  /*2a70*/  FSEL R28, R61, -INF , P3 ;  /* 0xff8000003d1c7808 */ /* 0x001fe40001800000 */
[----:B------:R-:W-:-:S02]  /*2a80*/  FMNMX.FTZ R13, R20, R13, !PT ;  /* 0x0000000d140d7209 */ /* 0x000fc40007810000 */
[----:B------:R-:W-:Y:S01]  /*2a90*/  ISETP.GT.AND P3, PT, R2, 0x51, PT ;  /* 0x000000510200780c */ /* 0x000fe20003f64270 */
[----:B------:R1:W-:Y:S01]  /*2aa0*/  MUFU.TANH R21, R30 ;  /* 0x0000001e00157308 */ /* 0x0003e20000002400 */
[----:B------:R-:W-:Y:S02]  /*2ab0*/  FSEL R24, R95, -INF , P4 ;  /* 0xff8000005f187808 */ /* 0x000fe40002000000 */
[----:B------:R-:W-:Y:S02]  /*2ac0*/  FMNMX.FTZ R13, R28, R13, !PT ;  /* 0x0000000d1c0d7209 */ /* 0x000fe40007810000 */
[----:B------:R-:W-:Y:S02]  /*2ad0*/  ISETP.GT.AND P4, PT, R2, 0x58, PT ;  /* 0x000000580200780c */ /* 0x000fe40003f84270 */
[----:B------:R-:W-:Y:S01]  /*2ae0*/  FMNMX.FTZ R13, R24, R13, !PT ;  /* 0x0000000d180d7209 */ /* 0x000fe20007810000 */
[----:B------:R0:W-:Y:S01]  /*2af0*/  MUFU.TANH R41, R34 ;  /* 0x0000002200297308 */ /* 0x0001e20000002400 */
[----:B-1----:R-:W-:-:S02]  /*2b00*/  FSEL R30, R65, -INF , P3 ;  /* 0xff800000411e7808 */ /* 0x002fc40001800000 */
[----:B------:R-:W-:Y:S02]  /*2b10*/  ISETP.GT.AND P3, PT, R2, 0x59, PT ;  /* 0x000000590200780c */ /* 0x000fe40003f64270 */
[----:B------:R-:W-:-:S03]  /*2b20*/  FMNMX.FTZ R13, R30, R13, !PT ;  /* 0x0000000d1e0d7209 */ /* 0x000fc60007810000 */
[----:B------:R-:W1:Y:S01]  /*2b30*/  MUFU.TANH R77, R77 ;  /* 0x0000004d004d7308 */ /* 0x000e620000002400 */
[----:B0-----:R-:W-:Y:S02]  /*2b40*/  FSEL R34, R97, -INF , P4 ;  /* 0xff80000061227808 */ /* 0x001fe40002000000 */
[----:B------:R-:W-:Y:S02]  /*2b50*/  ISETP.GT.AND P4, PT, R2, 0x60, PT ;  /* 0x000000600200780c */ /* 0x000fe40003f84270 */
[----:B------:R-:W-:-:S03]  /*2b60*/  FMNMX.FTZ R13, R34, R13, !PT ;  /* 0x0000000d220d7209 */ /* 0x000fc60007810000 */
[----:B------:R2:W-:Y:S08]  /*2b70*/  MUFU.TANH R53, R50 ;  /* 0x0000003200357308 */ /* 0x0005f00000002400 */
[----:B------:R0:W-:Y:S01]  /*2b80*/  MUFU.TANH R29, R38 ;  /* 0x00000026001d7308 */ /* 0x0001e20000002400 */
[----:B--2---:R-:W-:Y:S02]  /*2b90*/  FSEL R50, R69, -INF , P3 ;  /* 0xff80000045327808 */ /* 0x004fe40001800000 */
[----:B------:R-:W-:-:S02]  /*2ba0*/  ISETP.GT.AND P3, PT, R2, 0x61, PT ;  /* 0x000000610200780c */ /* 0x000fc40003f64270 */
[----:B------:R-:W-:Y:S02]  /*2bb0*/  FMNMX.FTZ R13, R50, R13, !PT ;  /* 0x0000000d320d7209 */ /* 0x000fe40007810000 */
[----:B---3--:R-:W-:Y:S01]  /*2bc0*/  FSEL R36, R73, -INF , P3 ;  /* 0xff80000049247808 */ /* 0x008fe20001800000 */
[----:B------:R-:W2:Y:S01]  /*2bd0*/  MUFU.TANH R81, R81 ;  /* 0x0000005100517308 */ /* 0x000ea20000002400 */
[----:B0-----:R-:W-:Y:S02]  /*2be0*/  FSEL R38, R98, -INF , P4 ;  /* 0xff80000062267808 */ /* 0x001fe40002000000 */
[----:B------:R-:W-:Y:S02]  /*2bf0*/  ISETP.GT.AND P4, PT, R2, 0x68, PT ;  /* 0x000000680200780c */ /* 0x000fe40003f84270 */
[----:B------:R-:W-:Y:S02]  /*2c00*/  FMNMX.FTZ R13, R38, R13, !PT ;  /* 0x0000000d260d7209 */ /* 0x000fe40007810000 */
[----:B------:R-:W-:Y:S01]  /*2c10*/  ISETP.GT.AND P3, PT, R2, 0x69, PT ;  /* 0x000000690200780c */ /* 0x000fe20003f64270 */
[----:B------:R-:W0:Y:S01]  /*2c20*/  MUFU.TANH R85, R85 ;  /* 0x0000005500557308 */ /* 0x000e220000002400 */
[----:B------:R-:W-:-:S02]  /*2c30*/  FSEL R48, R99, -INF , P4 ;  /* 0xff80000063307808 */ /* 0x000fc40002000000 */
[----:B------:R-:W-:Y:S02]  /*2c40*/  FMNMX.FTZ R13, R36, R13, !PT ;  /* 0x0000000d240d7209 */ /* 0x000fe40007810000 */
[----:B------:R-:W-:Y:S02]  /*2c50*/  ISETP.GT.AND P4, PT, R2, 0x70, PT ;  /* 0x000000700200780c */ /* 0x000fe40003f84270 */
[----:B------:R-:W-:Y:S01]  /*2c60*/  FMNMX.FTZ R13, R48, R13, !PT ;  /* 0x0000000d300d7209 */ /* 0x000fe20007810000 */
[----:B------:R1:W-:Y:S01]  /*2c70*/  MUFU.TANH R49, R46 ;  /* 0x0000002e00317308 */ /* 0x0003e20000002400 */
[----:B------:R-:W-:Y:S02]  /*2c80*/  FSEL R44, R100, -INF , P4 ;  /* 0xff800000642c7808 */ /* 0x000fe40002000000 */
[----:B------:R-:W-:-:S04]  /*2c90*/  ISETP.GT.AND P4, PT, R2, 0x78, PT ;  /* 0x000000780200780c */ /* 0x000fc80003f84270 */
[----:B------:R-:W-:Y:S01]  /*2ca0*/  FSEL R40, R89, -INF , P4 ;  /* 0xff80000059287808 */ /* 0x000fe20002000000 */
[----:B------:R2:W-:Y:S01]  /*2cb0*/  MUFU.TANH R33, R42 ;  /* 0x0000002a00217308 */ /* 0x0005e20000002400 */
[----:B-1----:R-:W-:Y:S02]  /*2cc0*/  FSEL R46, R77, -INF , P3 ;  /* 0xff8000004d2e7808 */ /* 0x002fe40001800000 */
[----:B------:R-:W-:Y:S02]  /*2cd0*/  ISETP.GT.AND P3, PT, R2, 0x71, PT ;  /* 0x000000710200780c */ /* 0x000fe40003f64270 */
[----:B------:R-:W-:Y:S02]  /*2ce0*/  FMNMX.FTZ R13, R46, R13, !PT ;  /* 0x0000000d2e0d7209 */ /* 0x000fe40007810000 */
[----:B------:R-:W-:Y:S01]  /*2cf0*/  ISETP.GT.AND P4, PT, R25, 0x1, PT ;  /* 0x000000011900780c */ /* 0x000fe20003f84270 */
[----:B------:R0:W-:Y:S01]  /*2d00*/  MUFU.TANH R15, R26 ;  /* 0x0000001a000f7308 */ /* 0x0001e20000002400 */
[----:B--2---:R-:W-:-:S02]  /*2d10*/  FSEL R42, R81, -INF , P3 ;  /* 0xff800000512a7808 */ /* 0x004fc40001800000 */
[----:B------:R-:W-:Y:S02]  /*2d20*/  FMNMX.FTZ R13, R44, R13, !PT ;  /* 0x0000000d2c0d7209 */ /* 0x000fe40007810000 */
[----:B------:R-:W-:Y:S02]  /*2d30*/  ISETP.GT.AND P3, PT, R2, 0x79, PT ;  /* 0x000000790200780c */ /* 0x000fe40003f64270 */
[----:B------:R-:W-:Y:S01]  /*2d40*/  FMNMX.FTZ R13, R42, R13, !PT ;  /* 0x0000000d2a0d7209 */ /* 0x000fe20007810000 */
[----:B------:R-:W1:Y:S01]  /*2d50*/  MUFU.TANH R27, R27 ;  /* 0x0000001b001b7308 */ /* 0x000e620000002400 */
[----:B0-----:R-:W-:Y:S02]  /*2d60*/  FSEL R26, R85, -INF , P3 ;  /* 0xff800000551a7808 */ /* 0x001fe40001800000 */
[----:B------:R-:W-:-:S04]  /*2d70*/  FMNMX.FTZ R13, R40, R13, !PT ;  /* 0x0000000d280d7209 */ /* 0x000fc80007810000 */
[----:B------:R-:W-:Y:S01]  /*2d80*/  FMNMX.FTZ R13, R26, R13, !PT ;  /* 0x0000000d1a0d7209 */ /* 0x000fe20007810000 */
[----:B------:R-:W0:Y:S04]  /*2d90*/  MUFU.TANH R31, R31 ;  /* 0x0000001f001f7308 */ /* 0x000e280000002400 */
[----:B------:R-:W2:Y:S04]  /*2da0*/  SHFL.BFLY PT, R2, R13, 0x2, 0x1f ;  /* 0x0c401f000d027f89 */ /* 0x000ea800000e0000 */
[----:B------:R1:W3:Y:S08]  /*2db0*/  MUFU.TANH R45, R35 ;  /* 0x00000023002d7308 */ /* 0x0002f00000002400 */
[----:B------:R-:W-:Y:S01]  /*2dc0*/  MUFU.TANH R57, R54 ;  /* 0x0000003600397308 */ /* 0x000fe20000002400 */
[----:B-1----:R-:W-:-:S02]  /*2dd0*/  FSEL R35, R27, -INF , P4 ;  /* 0xff8000001b237808 */ /* 0x002fc40002000000 */
[----:B------:R-:W-:-:S05]  /*2de0*/  ISETP.GT.AND P4, PT, R25, 0x10, PT ;  /* 0x000000101900780c */ /* 0x000fca0003f84270 */
[----:B------:R1:W-:Y:S01]  /*2df0*/  MUFU.TANH R61, R58 ;  /* 0x0000003a003d7308 */ /* 0x0003e20000002400 */
[----:B--2---:R-:W-:-:S07]  /*2e00*/  FMNMX.FTZ R2, R13, R2, !PT ;  /* 0x000000020d027209 */ /* 0x004fce0007810000 */
[----:B------:R-:W2:Y:S01]  /*2e10*/  MUFU.TANH R39, R39 ;  /* 0x0000002700277308 */ /* 0x000ea20000002400 */
[----:B------:R-:W4:Y:S01]  /*2e20*/  SHFL.BFLY PT, R13, R2, 0x1, 0x1f ;  /* 0x0c201f00020d7f89 */ /* 0x000f2200000e0000 */
[----:B-1----:R-:W-:-:S06]  /*2e30*/  FSEL R58, R21, -INF , P5 ;  /* 0xff800000153a7808 */ /* 0x002fcc0002800000 */
[----:B------:R-:W-:Y:S08]  /*2e40*/  MUFU.TANH R98, R62 ;  /* 0x0000003e00627308 */ /* 0x000ff00000002400 */
[----:B------:R1:W-:Y:S08]  /*2e50*/  MUFU.TANH R100, R66 ;  /* 0x0000004200647308 */ /* 0x0003f00000002400 */
[----:B------:R-:W5:Y:S01]  /*2e60*/  MUFU.TANH R43, R43 ;  /* 0x0000002b002b7308 */ /* 0x000f620000002400 */
[----:B----4-:R-:W-:Y:S01]  /*2e70*/  FMNMX.FTZ R170, R2, R13, !PT ;  /* 0x0000000d02aa7209 */ /* 0x010fe20007810000 */
[----:B------:R-:W-:Y:S01]  /*2e80*/  IMAD.U32 R13, RZ, RZ, UR5 ;  /* 0x00000005ff0d7e24 */ /* 0x000fe2000f8e00ff */
[----:B-1----:R-:W-:Y:S01]  /*2e90*/  FSEL R66, R41, -INF , P4 ;  /* 0xff80000029427808 */ /* 0x002fe20002000000 */
[----:B------:R-:W1:Y:S01]  /*2ea0*/  S2UR UR5, SR_CgaCtaId ;  /* 0x00000000000579c3 */ /* 0x000e620000008800 */
[C---:B------:R-:W-:Y:S01]  /*2eb0*/  FSETP.NEU.FTZ.AND P3, PT, R170.reuse, -INF , PT ;  /* 0xff800000aa00780b */ /* 0x040fe20003f7d000 */
[----:B------:R-:W-:Y:S01]  /*2ec0*/  FFMA.FTZ R2, R170, R13, -8 ;  /* 0xc1000000aa027423 */ /* 0x000fe2000001000d */
[----:B------:R-:W-:Y:S01]  /*2ed0*/  ISETP.GT.AND P4, PT, R25, 0x18, PT ;  /* 0x000000181900780c */ /* 0x000fe20003f84270 */
[----:B------:R4:W-:Y:S03]  /*2ee0*/  MUFU.TANH R102, R70 ;  /* 0x0000004600667308 */ /* 0x0009e60000002400 */
[----:B------:R-:W-:-:S02]  /*2ef0*/  FSEL R37, R2, RZ, P3 ;  /* 0x000000ff02257208 */ /* 0x000fc40001800000 */
[----:B------:R-:W-:-:S03]  /*2f00*/  ISETP.GT.AND P3, PT, R25, RZ, PT ;  /* 0x000000ff1900720c */ /* 0x000fc60003f64270 */
[-CC-:B------:R-:W-:Y:S01]  /*2f10*/  FFMA.FTZ R11, R68, R13.reuse, -R37.reuse ;  /* 0x0000000d440b7223 */ /* 0x180fe20000010825 */
[----:B------:R-:W-:Y:S01]  /*2f20*/  FSEL R54, R15, -INF , P3 ;  /* 0xff8000000f367808 */ /* 0x000fe20001800000 */
[----:B------:R-:W1:Y:S01]  /*2f30*/  MUFU.TANH R47, R47 ;  /* 0x0000002f002f7308 */ /* 0x000e620000002400 */
[----:B------:R-:W-:Y:S01]  /*2f40*/  ISETP.GT.AND P3, PT, R25, 0x9, PT ;  /* 0x000000091900780c */ /* 0x000fe20003f64270 */
[--C-:B------:R-:W-:Y:S01]  /*2f50*/  FFMA.FTZ R10, R72, R13, -R37.reuse ;  /* 0x0000000d480a7223 */ /* 0x100fe20000010825 */
[----:B------:R-:W-:Y:S01]  /*2f60*/  FMNMX.FTZ R15, R54, R35, !PT ;  /* 0x00000023360f7209 */ /* 0x000fe20007810000 */
[-CC-:B------:R-:W-:Y:S01]  /*2f70*/  FFMA.FTZ R4, R14, R13.reuse, -R37.reuse ;  /* 0x0000000d0e047223 */ /* 0x180fe20000010825 */
[----:B0-----:R-:W-:Y:S01]  /*2f80*/  FSEL R62, R31, -INF , P3 ;  /* 0xff8000001f3e7808 */ /* 0x001fe20001800000 */
[--C-:B------:R-:W-:Y:S01]  /*2f90*/  FFMA.FTZ R14, R76, R13, -R37.reuse ;  /* 0x0000000d4c0e7223 */ /* 0x100fe20000010825 */
[----:B------:R-:W-:Y:S01]  /*2fa0*/  FMNMX.FTZ R15, R58, R15, !PT ;  /* 0x0000000f3a0f7209 */ /* 0x000fe20007810000 */
[----:B------:R0:W-:Y:S01]  /*2fb0*/  MUFU.TANH R104, R74 ;  /* 0x0000004a00687308 */ /* 0x0001e20000002400 */
[----:B------:R-:W-:Y:S01]  /*2fc0*/  ISETP.GT.AND P3, PT, R25, 0x11, PT ;  /* 0x000000111900780c */ /* 0x000fe20003f64270 */
[--C-:B------:R-:W-:Y:S01]  /*2fd0*/  FFMA.FTZ R2, R12, R13, -R37.reuse ;  /* 0x0000000d0c027223 */ /* 0x100fe20000010825 */
[----:B------:R-:W-:Y:S01]  /*2fe0*/  FMNMX.FTZ R15, R62, R15, !PT ;  /* 0x0000000f3e0f7209 */ /* 0x000fe20007810000 */
[-CC-:B------:R-:W-:Y:S01]  /*2ff0*/  FFMA.FTZ R12, R80, R13.reuse, -R37.reuse ;  /* 0x0000000d500c7223 */ /* 0x180fe20000010825 */
[----:B---3--:R-:W-:Y:S01]  /*3000*/  FSEL R68, R45, -INF , P3 ;  /* 0xff8000002d447808 */ /* 0x008fe20001800000 */
[--C-:B------:R-:W-:Y:S01]  /*3010*/  FFMA.FTZ R31, R92, R13, -R37.reuse ;  /* 0x0000000d5c1f7223 */ /* 0x100fe20000010825 */
[----:B------:R-:W-:Y:S01]  /*3020*/  FMNMX.FTZ R15, R66, R15, !PT ;  /* 0x0000000f420f7209 */ /* 0x000fe20007810000 */
[----:B------:R-:W3:Y:S01]  /*3030*/  MUFU.TANH R51, R51 ;  /* 0x0000003300337308 */ /* 0x000ee20000002400 */
[----:B------:R-:W-:Y:S01]  /*3040*/  ISETP.GT.AND P3, PT, R25, 0x19, PT ;  /* 0x000000191900780c */ /* 0x000fe20003f64270 */
[-CC-:B------:R-:W-:Y:S01]  /*3050*/  FFMA.FTZ R226, R96, R13.reuse, -R37.reuse ;  /* 0x0000000d60e27223 */ /* 0x180fe20000010825 */
[----:B----4-:R-:W-:Y:S01]  /*3060*/  FSEL R70, R29, -INF , P4 ;  /* 0xff8000001d467808 */ /* 0x010fe20002000000 */
[--C-:B------:R-:W-:Y:S01]  /*3070*/  FFMA.FTZ R29, R84, R13, -R37.reuse ;  /* 0x0000000d541d7223 */ /* 0x100fe20000010825 */
[----:B------:R-:W-:Y:S01]  /*3080*/  FMNMX.FTZ R21, R68, R15, !PT ;  /* 0x0000000f44157209 */ /* 0x000fe20007810000 */
[-CC-:B------:R-:W-:Y:S01]  /*3090*/  FFMA.FTZ R41, R56, R13.reuse, -R37.reuse ;  /* 0x0000000d38297223 */ /* 0x180fe20000010825 */
[----:B------:R-:W-:Y:S01]  /*30a0*/  ISETP.GT.AND P4, PT, R25, 0x20, PT ;  /* 0x000000201900780c */ /* 0x000fe20003f84270 */
[----:B------:R4:W-:Y:S01]  /*30b0*/  MUFU.TANH R106, R78 ;  /* 0x0000004e006a7308 */ /* 0x0009e20000002400 */
[----:B--2---:R-:W-:Y:S01]  /*30c0*/  FSEL R72, R39, -INF , P3 ;  /* 0xff80000027487808 */ /* 0x004fe20001800000 */
[--C-:B------:R-:W-:Y:S01]  /*30d0*/  FFMA.FTZ R39, R60, R13, -R37.reuse ;  /* 0x0000000d3c277223 */ /* 0x100fe20000010825 */
[----:B------:R-:W-:Y:S01]  /*30e0*/  FMNMX.FTZ R21, R70, R21, !PT ;  /* 0x0000001546157209 */ /* 0x000fe20007810000 */
[-CC-:B------:R-:W-:Y:S01]  /*30f0*/  FFMA.FTZ R45, R24, R13.reuse, -R37.reuse ;  /* 0x0000000d182d7223 */ /* 0x180fe20000010825 */
[----:B------:R-:W-:Y:S01]  /*3100*/  ISETP.GT.AND P3, PT, R25, 0x21, PT ;  /* 0x000000211900780c */ /* 0x000fe20003f64270 */
[--C-:B------:R-:W-:Y:S01]  /*3110*/  FFMA.FTZ R36, R36, R13, -R37.reuse ;  /* 0x0000000d24247223 */ /* 0x100fe20000010825 */
[----:B0-----:R-:W-:Y:S01]  /*3120*/  FSEL R74, R33, -INF , P4 ;  /* 0xff800000214a7808 */ /* 0x001fe20002000000 */
[----:B------:R-:W0:Y:S01]  /*3130*/  MUFU.TANH R55, R55 ;  /* 0x0000003700377308 */ /* 0x000e220000002400 */
[----:B------:R-:W-:Y:S01]  /*3140*/  FMNMX.FTZ R21, R72, R21, !PT ;  /* 0x0000001548157209 */ /* 0x000fe20007810000 */
[-CC-:B------:R-:W-:Y:S01]  /*3150*/  FFMA.FTZ R33, R90, R13.reuse, -R37.reuse ;  /* 0x0000000d5a217223 */ /* 0x180fe20000010825 */
[----:B------:R-:W-:Y:S01]  /*3160*/  ISETP.GT.AND P4, PT, R25, 0x28, PT ;  /* 0x000000281900780c */ /* 0x000fe20003f84270 */
[-CC-:B------:R-:W-:Y:S01]  /*3170*/  FFMA.FTZ R28, R28, R13.reuse, -R37.reuse ;  /* 0x0000000d1c1c7223 */ /* 0x180fe20000010825 */
[----:B-----5:R-:W-:Y:S01]  /*3180*/  FSEL R76, R43, -INF , P3 ;  /* 0xff8000002b4c7808 */ /* 0x020fe20001800000 */
[--C-:B------:R-:W-:Y:S01]  /*3190*/  FFMA.FTZ R43, R52, R13, -R37.reuse ;  /* 0x0000000d342b7223 */ /* 0x100fe20000010825 */
[----:B------:R-:W-:Y:S01]  /*31a0*/  FMNMX.FTZ R21, R74, R21, !PT ;  /* 0x000000154a157209 */ /* 0x000fe20007810000 */
[----:B------:R2:W-:Y:S01]  /*31b0*/  MUFU.TANH R108, R82 ;  /* 0x00000052006c7308 */ /* 0x0005e20000002400 */
[----:B------:R-:W-:Y:S01]  /*31c0*/  ISETP.GT.AND P3, PT, R25, 0x29, PT ;  /* 0x000000291900780c */ /* 0x000fe20003f64270 */
[-CC-:B------:R-:W-:Y:S01]  /*31d0*/  FFMA.FTZ R9, R9, R13.reuse, -R37.reuse ;  /* 0x0000000d09097223 */ /* 0x180fe20000010825 */
[----:B----4-:R-:W-:Y:S01]  /*31e0*/  FSEL R78, R49, -INF , P4 ;  /* 0xff800000314e7808 */ /* 0x010fe20002000000 */
[--C-:B------:R-:W-:Y:S01]  /*31f0*/  FFMA.FTZ R30, R30, R13, -R37.reuse ;  /* 0x0000000d1e1e7223 */ /* 0x100fe20000010825 */
[----:B------:R-:W-:Y:S01]  /*3200*/  FMNMX.FTZ R21, R76, R21, !PT ;  /* 0x000000154c157209 */ /* 0x000fe20007810000 */
[-CC-:B------:R-:W-:Y:S01]  /*3210*/  FFMA.FTZ R34, R34, R13.reuse, -R37.reuse ;  /* 0x0000000d22227223 */ /* 0x180fe20000010825 */
[----:B------:R-:W-:Y:S01]  /*3220*/  ISETP.GT.AND P4, PT, R25, 0x30, PT ;  /* 0x000000301900780c */ /* 0x000fe20003f84270 */
[----:B------:R-:W4:Y:S01]  /*3230*/  MUFU.TANH R59, R59 ;  /* 0x0000003b003b7308 */ /* 0x000f220000002400 */
[----:B-1----:R-:W-:Y:S01]  /*3240*/  FSEL R80, R47, -INF , P3 ;  /* 0xff8000002f507808 */ /* 0x002fe20001800000 */
[--C-:B------:R-:W-:Y:S01]  /*3250*/  FFMA.FTZ R50, R50, R13, -R37.reuse ;  /* 0x0000000d32327223 */ /* 0x100fe20000010825 */
[----:B------:R-:W-:Y:S01]  /*3260*/  FMNMX.FTZ R21, R78, R21, !PT ;  /* 0x000000154e157209 */ /* 0x000fe20007810000 */
[-CC-:B------:R-:W-:Y:S01]  /*3270*/  FFMA.FTZ R38, R38, R13.reuse, -R37.reuse ;  /* 0x0000000d26267223 */ /* 0x180fe20000010825 */
[----:B------:R-:W-:Y:S01]  /*3280*/  ISETP.GT.AND P3, PT, R25, 0x31, PT ;  /* 0x000000311900780c */ /* 0x000fe20003f64270 */
[--C-:B------:R-:W-:Y:S01]  /*3290*/  FFMA.FTZ R48, R48, R13, -R37.reuse ;  /* 0x0000000d30307223 */ /* 0x100fe20000010825 */
[----:B--2---:R-:W-:Y:S01]  /*32a0*/  FSEL R82, R53, -INF , P4 ;  /* 0xff80000035527808 */ /* 0x004fe20002000000 */
[----:B------:R1:W-:Y:S01]  /*32b0*/  MUFU.TANH R110, R86 ;  /* 0x00000056006e7308 */ /* 0x0003e20000002400 */
[----:B------:R-:W-:Y:S01]  /*32c0*/  FMNMX.FTZ R21, R80, R21, !PT ;  /* 0x0000001550157209 */ /* 0x000fe20007810000 */
[----:B------:R-:W-:Y:S01]  /*32d0*/  FFMA.FTZ R42, R42, R13, -R37 ;  /* 0x0000000d2a2a7223 */ /* 0x000fe20000010825 */
[----:B------:R-:W-:-:S02]  /*32e0*/  ISETP.GT.AND P4, PT, R25, 0x38, PT ;  /* 0x000000381900780c */ /* 0x000fc40003f84270 */
[----:B---3--:R-:W-:Y:S02]  /*32f0*/  FSEL R84, R51, -INF , P3 ;  /* 0xff80000033547808 */ /* 0x008fe40001800000 */
[----:B------:R-:W-:Y:S01]  /*3300*/  FMNMX.FTZ R21, R82, R21, !PT ;  /* 0x0000001552157209 */ /* 0x000fe20007810000 */
[----:B------:R2:W-:Y:S01]  /*3310*/  MUFU.EX2 R15, R14 ;  /* 0x0000000e000f7308 */ /* 0x0005e20000000800 */
[----:B------:R-:W-:Y:S02]  /*3320*/  ISETP.GT.AND P3, PT, R25, 0x39, PT ;  /* 0x000000391900780c */ /* 0x000fe40003f64270 */
[----:B-1----:R-:W-:Y:S02]  /*3330*/  FSEL R86, R57, -INF , P4 ;  /* 0xff80000039567808 */ /* 0x002fe40002000000 */
[----:B------:R-:W-:Y:S02]  /*3340*/  FMNMX.FTZ R27, R84, R21, !PT ;  /* 0x00000015541b7209 */ /* 0x000fe40007810000 */
[----:B------:R-:W-:Y:S01]  /*3350*/  ISETP.GT.AND P4, PT, R25, 0x40, PT ;  /* 0x000000401900780c */ /* 0x000fe20003f84270 */
[----:B------:R-:W1:Y:S01]  /*3360*/  MUFU.TANH R63, R63 ;  /* 0x0000003f003f7308 */ /* 0x000e620000002400 */
[----:B--2---:R-:W-:Y:S01]  /*3370*/  FFMA.FTZ R14, R88, R13, -R37 ;  /* 0x0000000d580e7223 */ /* 0x004fe20000010825 */
[----:B0-----:R-:W-:-:S02]  /*3380*/  FSEL R88, R55, -INF , P3 ;  /* 0xff80000037587808 */ /* 0x001fc40001800000 */
[----:B------:R-:W-:Y:S02]  /*3390*/  FMNMX.FTZ R27, R86, R27, !PT ;  /* 0x0000001b561b7209 */ /* 0x000fe40007810000 */
[----:B------:R-:W-:Y:S02]  /*33a0*/  ISETP.GT.AND P3, PT, R25, 0x41, PT ;  /* 0x000000411900780c */ /* 0x000fe40003f64270 */
[----:B------:R-:W-:Y:S01]  /*33b0*/  FSEL R90, R61, -INF , P4 ;  /* 0xff8000003d5a7808 */ /* 0x000fe20002000000 */
[----:B------:R-:W0:Y:S01]  /*33c0*/  MUFU.TANH R67, R67 ;  /* 0x0000004300437308 */ /* 0x000e220000002400 */
[----:B------:R-:W-:Y:S02]  /*33d0*/  FMNMX.FTZ R27, R88, R27, !PT ;  /* 0x0000001b581b7209 */ /* 0x000fe40007810000 */
[----:B------:R-:W-:Y:S02]  /*33e0*/  ISETP.GT.AND P4, PT, R25, 0x48, PT ;  /* 0x000000481900780c */ /* 0x000fe40003f84270 */
[----:B----4-:R-:W-:-:S02]  /*33f0*/  FSEL R92, R59, -INF , P3 ;  /* 0xff8000003b5c7808 */ /* 0x010fc40001800000 */
[----:B------:R-:W-:Y:S01]  /*3400*/  FMNMX.FTZ R27, R90, R27, !PT ;  /* 0x0000001b5a1b7209 */ /* 0x000fe20007810000 */
[----:B------:R2:W-:Y:S01]  /*3410*/  MUFU.EX2 R21, R33 ;  /* 0x0000002100157308 */ /* 0x0005e20000000800 */
[C---:B------:R-:W-:Y:S02]  /*3420*/  ISETP.GT.AND P3, PT, R25.reuse, 0x49, PT ;  /* 0x000000491900780c */ /* 0x040fe40003f64270 */
[----:B------:R-:W-:Y:S02]  /*3430*/  FSEL R98, R98, -INF , P4 ;  /* 0xff80000062627808 */ /* 0x000fe40002000000 */
[----:B------:R-:W-:Y:S02]  /*3440*/  FMNMX.FTZ R27, R92, R27, !PT ;  /* 0x0000001b5c1b7209 */ /* 0x000fe40007810000 */
[----:B------:R-:W-:Y:S01]  /*3450*/  ISETP.GT.AND P4, PT, R25, 0x50, PT ;  /* 0x000000501900780c */ /* 0x000fe20003f84270 */
[----:B------:R-:W3:Y:S01]  /*3460*/  MUFU.TANH R71, R71 ;  /* 0x0000004700477308 */ /* 0x000ee20000002400 */
[----:B--2---:R-:W-:Y:S01]  /*3470*/  FFMA.FTZ R33, R94, R13, -R37 ;  /* 0x0000000d5e217223 */ /* 0x004fe20000010825 */
[----:B-1----:R-:W-:-:S02]  /*3480*/  FSEL R94, R63, -INF , P3 ;  /* 0xff8000003f5e7808 */ /* 0x002fc40001800000 */
[----:B------:R-:W-:Y:S02]  /*3490*/  FMNMX.FTZ R27, R98, R27, !PT ;  /* 0x0000001b621b7209 */ /* 0x000fe40007810000 */
[C---:B------:R-:W-:Y:S02]  /*34a0*/  ISETP.GT.AND P3, PT, R25.reuse, 0x51, PT ;  /* 0x000000511900780c */ /* 0x040fe40003f64270 */
[----:B------:R-:W-:Y:S01]  /*34b0*/  FSEL R100, R100, -INF , P4 ;  /* 0xff80000064647808 */ /* 0x000fe20002000000 */
[----:B------:R-:W1:Y:S01]  /*34c0*/  MUFU.TANH R75, R75 ;  /* 0x0000004b004b7308 */ /* 0x000e620000002400 */
[----:B------:R-:W-:Y:S02]  /*34d0*/  FMNMX.FTZ R27, R94, R27, !PT ;  /* 0x0000001b5e1b7209 */ /* 0x000fe40007810000 */
[----:B------:R-:W-:Y:S02]  /*34e0*/  ISETP.GT.AND P4, PT, R25, 0x58, PT ;  /* 0x000000581900780c */ /* 0x000fe40003f84270 */
[----:B0-----:R-:W-:-:S02]  /*34f0*/  FSEL R96, R67, -INF , P3 ;  /* 0xff80000043607808 */ /* 0x001fc40001800000 */
[----:B------:R-:W-:Y:S01]  /*3500*/  FMNMX.FTZ R27, R100, R27, !PT ;  /* 0x0000001b641b7209 */ /* 0x000fe20007810000 */
[----:B------:R0:W-:Y:S01]  /*3510*/  MUFU.EX2 R112, R33 ;  /* 0x0000002100707308 */ /* 0x0001e20000000800 */
[C---:B------:R-:W-:Y:S02]  /*3520*/  ISETP.GT.AND P3, PT, R25.reuse, 0x59, PT ;  /* 0x000000591900780c */ /* 0x040fe40003f64270 */
[----:B------:R-:W-:Y:S02]  /*3530*/  FSEL R102, R102, -INF , P4 ;  /* 0xff80000066667808 */ /* 0x000fe40002000000 */
[----:B------:R-:W-:Y:S02]  /*3540*/  FMNMX.FTZ R27, R96, R27, !PT ;  /* 0x0000001b601b7209 */ /* 0x000fe40007810000 */
[----:B------:R-:W-:Y:S01]  /*3550*/  ISETP.GT.AND P4, PT, R25, 0x60, PT ;  /* 0x000000601900780c */ /* 0x000fe20003f84270 */
[----:B------:R-:W2:Y:S01]  /*3560*/  MUFU.TANH R79, R79 ;  /* 0x0000004f004f7308 */ /* 0x000ea20000002400 */
[----:B0-----:R-:W-:Y:S01]  /*3570*/  FFMA.FTZ R33, R64, R13, -R37 ;  /* 0x0000000d40217223 */ /* 0x001fe20000010825 */
[----:B---3--:R-:W-:-:S02]  /*3580*/  FSEL R64, R71, -INF , P3 ;  /* 0xff80000047407808 */ /* 0x008fc40001800000 */
[----:B------:R-:W-:Y:S02]  /*3590*/  FMNMX.FTZ R27, R102, R27, !PT ;  /* 0x0000001b661b7209 */ /* 0x000fe40007810000 */
[C---:B------:R-:W-:Y:S02]  /*35a0*/  ISETP.GT.AND P3, PT, R25.reuse, 0x61, PT ;  /* 0x000000611900780c */ /* 0x040fe40003f64270 */
[----:B------:R-:W-:Y:S01]  /*35b0*/  FSEL R104, R104, -INF , P4 ;  /* 0xff80000068687808 */ /* 0x000fe20002000000 */
[----:B------:R-:W0:Y:S01]  /*35c0*/  MUFU.TANH R83, R83 ;  /* 0x0000005300537308 */ /* 0x000e220000002400 */
[----:B------:R-:W-:Y:S02]  /*35d0*/  FMNMX.FTZ R27, R64, R27, !PT ;  /* 0x0000001b401b7209 */ /* 0x000fe40007810000 */
[----:B------:R-:W-:Y:S02]  /*35e0*/  ISETP.GT.AND P4, PT, R25, 0x68, PT ;  /* 0x000000681900780c */ /* 0x000fe40003f84270 */
[----:B-1----:R-:W-:-:S02]  /*35f0*/  FSEL R60, R75, -INF , P3 ;  /* 0xff8000004b3c7808 */ /* 0x002fc40001800000 */
[----:B------:R-:W-:Y:S01]  /*3600*/  FMNMX.FTZ R27, R104, R27, !PT ;  /* 0x0000001b681b7209 */ /* 0x000fe20007810000 */
[----:B------:R-:W1:Y:S01]  /*3610*/  MUFU.TANH R87, R87 ;  /* 0x0000005700577308 */ /* 0x000e620000002400 */
[C---:B------:R-:W-:Y:S02]  /*3620*/  ISETP.GT.AND P3, PT, R25.reuse, 0x69, PT ;  /* 0x000000691900780c */ /* 0x040fe40003f64270 */
[----:B------:R-:W-:Y:S02]  /*3630*/  FSEL R106, R106, -INF , P4 ;  /* 0xff8000006a6a7808 */ /* 0x000fe40002000000 */
[----:B------:R-:W-:Y:S02]  /*3640*/  FMNMX.FTZ R27, R60, R27, !PT ;  /* 0x0000001b3c1b7209 */ /* 0x000fe40007810000 */
[----:B------:R-:W-:Y:S01]  /*3650*/  ISETP.GT.AND P4, PT, R25, 0x70, PT ;  /* 0x000000701900780c */ /* 0x000fe20003f84270 */
[----:B------:R3:W-:Y:S01]  /*3660*/  MUFU.EX2 R114, R41 ;  /* 0x0000002900727308 */ /* 0x0007e20000000800 */
[----:B--2---:R-:W-:-:S02]  /*3670*/  FSEL R56, R79, -INF , P3 ;  /* 0xff8000004f387808 */ /* 0x004fc40001800000 */
[----:B------:R-:W-:Y:S02]  /*3680*/  FMNMX.FTZ R27, R106, R27, !PT ;  /* 0x0000001b6a1b7209 */ /* 0x000fe40007810000 */
[C---:B------:R-:W-:Y:S02]  /*3690*/  ISETP.GT.AND P3, PT, R25.reuse, 0x71, PT ;  /* 0x000000711900780c */ /* 0x040fe40003f64270 */
[----:B------:R-:W-:Y:S01]  /*36a0*/  FSEL R108, R108, -INF , P4 ;  /* 0xff8000006c6c7808 */ /* 0x000fe20002000000 */
[----:B------:R-:W-:Y:S01]  /*36b0*/  MUFU.EX2 R49, R36 ;  /* 0x0000002400317308 */ /* 0x000fe20000000800 */
[----:B------:R-:W-:Y:S01]  /*36c0*/  FMNMX.FTZ R27, R56, R27, !PT ;  /* 0x0000001b381b7209 */ /* 0x000fe20007810000 */
[----:B---3--:R-:W-:Y:S01]  /*36d0*/  FFMA.FTZ R41, R20, R13, -R37 ;  /* 0x0000000d14297223 */ /* 0x008fe20000010825 */
[----:B------:R-:W-:Y:S02]  /*36e0*/  ISETP.GT.AND P4, PT, R25, 0x78, PT ;  /* 0x000000781900780c */ /* 0x000fe40003f84270 */
[----:B0-----:R-:W-:-:S02]  /*36f0*/  FSEL R52, R83, -INF , P3 ;  /* 0xff80000053347808 */ /* 0x001fc40001800000 */
[----:B------:R-:W-:Y:S01]  /*3700*/  FMNMX.FTZ R27, R108, R27, !PT ;  /* 0x0000001b6c1b7209 */ /* 0x000fe20007810000 */
[----:B------:R0:W-:Y:S01]  /*3710*/  MUFU.EX2 R118, R28 ;  /* 0x0000001c00767308 */ /* 0x0001e20000000800 */
[----:B------:R-:W-:Y:S01]  /*3720*/  ISETP.GT.AND P3, PT, R25, 0x79, PT ;  /* 0x000000791900780c */ /* 0x000fe20003f64270 */
[--C-:B------:R-:W-:Y:S01]  /*3730*/  FFMA.FTZ R25, R32, R13, -R37.reuse ;  /* 0x0000000d20197223 */ /* 0x100fe20000010825 */
[----:B------:R-:W-:Y:S02]  /*3740*/  FSEL R110, R110, -INF , P4 ;  /* 0xff8000006e6e7808 */ /* 0x000fe40002000000 */
[----:B------:R-:W-:Y:S02]  /*3750*/  FMNMX.FTZ R27, R52, R27, !PT ;  /* 0x0000001b341b7209 */ /* 0x000fe40007810000 */
[----:B-1----:R-:W-:Y:S01]  /*3760*/  FSEL R32, R87, -INF , P3 ;  /* 0xff80000057207808 */ /* 0x002fe20001800000 */
[----:B------:R-:W-:Y:S01]  /*3770*/  MUFU.EX2 R116, R25 ;  /* 0x0000001900747308 */ /* 0x000fe20000000800 */
[----:B------:R-:W-:Y:S01]  /*3780*/  FMNMX.FTZ R27, R110, R27, !PT ;  /* 0x0000001b6e1b7209 */ /* 0x000fe20007810000 */
[----:B0-----:R-:W-:-:S03]  /*3790*/  FFMA.FTZ R28, R46, R13, -R37 ;  /* 0x0000000d2e1c7223 */ /* 0x001fc60000010825 */
[----:B------:R-:W-:-:S03]  /*37a0*/  FMNMX.FTZ R27, R32, R27, !PT ;  /* 0x0000001b201b7209 */ /* 0x000fc60007810000 */
[----:B------:R-:W-:Y:S02]  /*37b0*/  MUFU.EX2 R2, R2 ;  /* 0x0000000200027308 */ /* 0x000fe40000000800 */
[----:B------:R-:W0:Y:S06]  /*37c0*/  SHFL.BFLY PT, R20, R27, 0x2, 0x1f ;  /* 0x0c401f001b147f89 */ /* 0x000e2c00000e0000 */
[----:B------:R-:W1:Y:S08]  /*37d0*/  MUFU.EX2 R9, R9 ;  /* 0x0000000900097308 */ /* 0x000e700000000800 */
[----:B------:R-:W-:Y:S08]  /*37e0*/  MUFU.EX2 R4, R4 ;  /* 0x0000000400047308 */ /* 0x000ff00000000800 */
[----:B------:R-:W2:Y:S01]  /*37f0*/  MUFU.EX2 R11, R11 ;  /* 0x0000000b000b7308 */ /* 0x000ea20000000800 */
[----:B-1----:R-:W-:Y:S01]  /*3800*/  FADD.FTZ R67, R2, R9 ;  /* 0x0000000902437221 */ /* 0x002fe20000010000 */
[----:B0-----:R-:W-:Y:S01]  /*3810*/  FMNMX.FTZ R24, R27, R20, !PT ;  /* 0x000000141b187209 */ /* 0x001fe20007810000 */
[-CC-:B------:R-:W-:Y:S01]  /*3820*/  FFMA.FTZ R20, R44, R13.reuse, -R37.reuse ;  /* 0x0000000d2c147223 */ /* 0x180fe20000010825 */
[----:B------:R-:W-:Y:S01]  /*3830*/  FFMA.FTZ R27, R26, R13, -R37 ;  /* 0x0000000d1a1b7223 */ /* 0x000fe20000010825 */
[----:B------:R-:W-:-:S02]  /*3840*/  IMAD.U32 R26, RZ, RZ, UR36 ;  /* 0x00000024ff1a7e24 */ /* 0x000fc4000f8e00ff */
[----:B------:R-:W0:Y:S01]  /*3850*/  SHFL.BFLY PT, R25, R24, 0x1, 0x1f ;  /* 0x0c201f0018197f89 */ /* 0x000e2200000e0000 */
[----:B------:R-:W1:Y:S01]  /*3860*/  MUFU.EX2 R10, R10 ;  /* 0x0000000a000a7308 */ /* 0x000e620000000800 */
[----:B------:R-:W-:-:S05]  /*3870*/  @!P0 VIADD R26, R26, 0x38840 ;  /* 0x000388401a1a8836 */ /* 0x000fca0000000000 */
[----:B------:R-:W-:Y:S02]  /*3880*/  @!P0 PRMT R26, RZ, 0x654, R26 ;  /* 0x00000654ff1a8816 */ /* 0x000fe4000000001a */
[----:B------:R-:W-:Y:S01]  /*3890*/  MUFU.EX2 R12, R12 ;  /* 0x0000000c000c7308 */ /* 0x000fe20000000800 */
[----:B--2---:R-:W-:Y:S01]  /*38a0*/  F2FP.SATFINITE.E4M3.F32.PACK_AB_MERGE_C R228, R11, R4, RZ ;  /* 0x000000040be4723e */ /* 0x004fe200048070ff */
[----:B------:R2:W-:Y:S03]  /*38b0*/  @!P0 SYNCS.ARRIVE.TRANS64.RED.A1T0 RZ, [R26+URZ], RZ ;  /* 0x000000ff1aff89a7 */ /* 0x0005e6000810043f */
[----:B------:R-:W-:-:S03]  /*38c0*/  F2FP.SATFINITE.E4M3.F32.PACK_AB_MERGE_C R228, R9, R2, R228 ;  /* 0x0000000209e4723e */ /* 0x000fc600048070e4 */
[----:B------:R-:W3:Y:S01]  /*38d0*/  MUFU.EX2 R29, R29 ;  /* 0x0000001d001d7308 */ /* 0x000ee20000000800 */
[----:B--2---:R-:W-:-:S04]  /*38e0*/  FADD.FTZ R26, R4, R67 ;  /* 0x00000043041a7221 */ /* 0x004fc80000010000 */
[----:B------:R-:W-:Y:S01]  /*38f0*/  FADD.FTZ R71, R11, R26 ;  /* 0x0000001a0b477221 */ /* 0x000fe20000010000 */
[----:B0-----:R-:W-:Y:S01]  /*3900*/  FMNMX.FTZ R180, R24, R25, !PT ;  /* 0x0000001918b47209 */ /* 0x001fe20007810000 */
[-C--:B------:R-:W-:Y:S01]  /*3910*/  FFMA.FTZ R24, R40, R13.reuse, -R37 ;  /* 0x0000000d28187223 */ /* 0x080fe20000010825 */
[----:B------:R-:W0:Y:S02]  /*3920*/  MUFU.EX2 R14, R14 ;  /* 0x0000000e000e7308 */ /* 0x000e240000000800 */
[C---:B------:R-:W-:Y:S01]  /*3930*/  FSETP.NEU.FTZ.AND P3, PT, R180.reuse, -INF , PT ;  /* 0xff800000b400780b */ /* 0x040fe20003f7d000 */
[----:B------:R-:W-:-:S05]  /*3940*/  FFMA.FTZ R36, R180, R13, -8 ;  /* 0xc1000000b4247423 */ /* 0x000fca000001000d */
[----:B------:R-:W-:Y:S01]  /*3950*/  FSEL R37, R36, RZ, P3 ;  /* 0x000000ff24257208 */ /* 0x000fe20001800000 */
[----:B-1----:R-:W-:Y:S01]  /*3960*/  FADD.FTZ R36, R10, R71 ;  /* 0x000000470a247221 */ /* 0x002fe20000010000 */
[----:B------:R-:W-:Y:S01]  /*3970*/  MUFU.EX2 R31, R31 ;  /* 0x0000001f001f7308 */ /* 0x000fe20000000800 */
[----:B---3--:R-:W-:Y:S02]  /*3980*/  F2FP.SATFINITE.E4M3.F32.PACK_AB_MERGE_C R230, R29, R12, RZ ;  /* 0x0000000c1de6723e */ /* 0x008fe400048070ff */
[-CC-:B------:R-:W-:Y:S01]  /*3990*/  FFMA.FTZ R54, R54, R13.reuse, -R37.reuse ;  /* 0x0000000d36367223 */ /* 0x180fe20000010825 */
[-CC-:B------:R-:W-:Y:S01]  /*39a0*/  FFMA.FTZ R35, R35, R13.reuse, -R37.reuse ;  /* 0x0000000d23237223 */ /* 0x180fe20000010825 */
[-CC-:B------:R-:W-:Y:S01]  /*39b0*/  FFMA.FTZ R58, R58, R13.reuse, -R37.reuse ;  /* 0x0000000d3a3a7223 */ /* 0x180fe20000010825 */
[-CC-:B------:R-:W-:Y:S01]  /*39c0*/  FFMA.FTZ R62, R62, R13.reuse, -R37.reuse ;  /* 0x0000000d3e3e7223 */ /* 0x180fe20000010825 */
[-CC-:B------:R-:W-:Y:S01]  /*39d0*/  FFMA.FTZ R66, R66, R13.reuse, -R37.reuse ;  /* 0x0000000d42427223 */ /* 0x180fe20000010825 */
[-CC-:B------:R-:W-:Y:S01]  /*39e0*/  FFMA.FTZ R68, R68, R13.reuse, -R37.reuse ;  /* 0x0000000d44447223 */ /* 0x180fe20000010825 */
[----:B------:R-:W-:Y:S01]  /*39f0*/  MUFU.EX2 R54, R54 ;  /* 0x0000003600367308 */ /* 0x000fe20000000800 */
[-CC-:B------:R-:W-:Y:S01]  /*3a00*/  FFMA.FTZ R70, R70, R13.reuse, -R37.reuse ;  /* 0x0000000d46467223 */ /* 0x180fe20000010825 */
[-CC-:B------:R-:W-:Y:S01]  /*3a10*/  FFMA.FTZ R72, R72, R13.reuse, -R37.reuse ;  /* 0x0000000d48487223 */ /* 0x180fe20000010825 */
[-CC-:B------:R-:W-:Y:S01]  /*3a20*/  FFMA.FTZ R74, R74, R13.reuse, -R37.reuse ;  /* 0x0000000d4a4a7223 */ /* 0x180fe20000010825 */
[-CC-:B------:R-:W-:Y:S01]  /*3a30*/  FFMA.FTZ R76, R76, R13.reuse, -R37.reuse ;  /* 0x0000000d4c4c7223 */ /* 0x180fe20000010825 */
[----:B------:R-:W-:Y:S01]  /*3a40*/  FADD.FTZ R71, R15, R36 ;  /* 0x000000240f477221 */ /* 0x000fe20000010000 */
[-CC-:B------:R-:W-:Y:S01]  /*3a50*/  FFMA.FTZ R78, R78, R13.reuse, -R37.reuse ;  /* 0x0000000d4e4e7223 */ /* 0x180fe20000010825 */
[-C--:B------:R-:W-:Y:S01]  /*3a60*/  FFMA.FTZ R80, R80, R13.reuse, -R37 ;  /* 0x0000000d50507223 */ /* 0x080fe20000010825 */
[----:B------:R-:W1:Y:S01]  /*3a70*/  MUFU.EX2 R35, R35 ;  /* 0x0000002300237308 */ /* 0x000e620000000800 */
[----:B------:R-:W-:Y:S01]  /*3a80*/  FADD.FTZ R36, R12, R71 ;  /* 0x000000470c247221 */ /* 0x000fe20000010000 */
[-CC-:B------:R-:W-:Y:S01]  /*3a90*/  FFMA.FTZ R82, R82, R13.reuse, -R37.reuse ;  /* 0x0000000d52527223 */ /* 0x180fe20000010825 */
[-CC-:B------:R-:W-:Y:S01]  /*3aa0*/  FFMA.FTZ R84, R84, R13.reuse, -R37.reuse ;  /* 0x0000000d54547223 */ /* 0x180fe20000010825 */
[-CC-:B------:R-:W-:Y:S01]  /*3ab0*/  FFMA.FTZ R86, R86, R13.reuse, -R37.reuse ;  /* 0x0000000d56567223 */ /* 0x180fe20000010825 */
[----:B------:R-:W-:Y:S01]  /*3ac0*/  FADD.FTZ R73, R29, R36 ;  /* 0x000000241d497221 */ /* 0x000fe20000010000 */
[-CC-:B------:R-:W-:Y:S01]  /*3ad0*/  FFMA.FTZ R88, R88, R13.reuse, -R37.reuse ;  /* 0x0000000d58587223 */ /* 0x180fe20000010825 */
[-C--:B------:R-:W-:Y:S01]  /*3ae0*/  FFMA.FTZ R90, R90, R13.reuse, -R37 ;  /* 0x0000000d5a5a7223 */ /* 0x080fe20000010825 */
[----:B------:R-:W2:Y:S01]  /*3af0*/  MUFU.EX2 R58, R58 ;  /* 0x0000003a003a7308 */ /* 0x000ea20000000800 */
[----:B0-----:R-:W-:Y:S01]  /*3b00*/  FADD.FTZ R36, R14, R73 ;  /* 0x000000490e247221 */ /* 0x001fe20000010000 */
[-CC-:B------:R-:W-:Y:S01]  /*3b10*/  FFMA.FTZ R92, R92, R13.reuse, -R37.reuse ;  /* 0x0000000d5c5c7223 */ /* 0x180fe20000010825 */
[-CC-:B------:R-:W-:Y:S01]  /*3b20*/  FFMA.FTZ R98, R98, R13.reuse, -R37.reuse ;  /* 0x0000000d62627223 */ /* 0x180fe20000010825 */
[-CC-:B------:R-:W-:Y:S01]  /*3b30*/  FFMA.FTZ R94, R94, R13.reuse, -R37.reuse ;  /* 0x0000000d5e5e7223 */ /* 0x180fe20000010825 */
[----:B------:R-:W-:Y:S01]  /*3b40*/  FADD.FTZ R36, R21, R36 ;  /* 0x0000002415247221 */ /* 0x000fe20000010000 */
[-CC-:B------:R-:W-:Y:S01]  /*3b50*/  FFMA.FTZ R100, R100, R13.reuse, -R37.reuse ;  /* 0x0000000d64647223 */ /* 0x180fe20000010825 */
[-C--:B------:R-:W-:Y:S01]  /*3b60*/  FFMA.FTZ R96, R96, R13.reuse, -R37 ;  /* 0x0000000d60607223 */ /* 0x080fe20000010825 */
[----:B------:R-:W0:Y:S01]  /*3b70*/  MUFU.EX2 R53, R62 ;  /* 0x0000003e00357308 */ /* 0x000e220000000800 */
[----:B-1----:R-:W-:Y:S01]  /*3b80*/  FADD.FTZ R69, R54, R35 ;  /* 0x0000002336457221 */ /* 0x002fe20000010000 */
[-CC-:B------:R-:W-:Y:S01]  /*3b90*/  FFMA.FTZ R102, R102, R13.reuse, -R37.reuse ;  /* 0x0000000d66667223 */ /* 0x180fe20000010825 */
[-CC-:B------:R-:W-:Y:S01]  /*3ba0*/  FFMA.FTZ R64, R64, R13.reuse, -R37.reuse ;  /* 0x0000000d40407223 */ /* 0x180fe20000010825 */
[-CC-:B------:R-:W-:Y:S01]  /*3bb0*/  FFMA.FTZ R104, R104, R13.reuse, -R37.reuse ;  /* 0x0000000d68687223 */ /* 0x180fe20000010825 */
[-CC-:B------:R-:W-:Y:S01]  /*3bc0*/  FFMA.FTZ R60, R60, R13.reuse, -R37.reuse ;  /* 0x0000000d3c3c7223 */ /* 0x180fe20000010825 */
[-CC-:B------:R-:W-:Y:S01]  /*3bd0*/  FFMA.FTZ R106, R106, R13.reuse, -R37.reuse ;  /* 0x0000000d6a6a7223 */ /* 0x180fe20000010825 */
[-C--:B------:R-:W-:Y:S01]  /*3be0*/  FFMA.FTZ R56, R56, R13.reuse, -R37 ;  /* 0x0000000d38387223 */ /* 0x080fe20000010825 */
[----:B------:R-:W1:Y:S01]  /*3bf0*/  MUFU.EX2 R66, R66 ;  /* 0x0000004200427308 */ /* 0x000e620000000800 */
[----:B--2---:R-:W-:Y:S01]  /*3c00*/  FADD.FTZ R26, R58, R69 ;  /* 0x000000453a1a7221 */ /* 0x004fe20000010000 */
[-CC-:B------:R-:W-:Y:S01]  /*3c10*/  FFMA.FTZ R108, R108, R13.reuse, -R37.reuse ;  /* 0x0000000d6c6c7223 */ /* 0x180fe20000010825 */
[-CC-:B------:R-:W-:Y:S01]  /*3c20*/  FFMA.FTZ R52, R52, R13.reuse, -R37.reuse ;  /* 0x0000000d34347223 */ /* 0x180fe20000010825 */
[-CC-:B------:R-:W-:Y:S01]  /*3c30*/  FFMA.FTZ R110, R110, R13.reuse, -R37.reuse ;  /* 0x0000000d6e6e7223 */ /* 0x180fe20000010825 */
[----:B------:R-:W-:Y:S01]  /*3c40*/  FFMA.FTZ R32, R32, R13, -R37 ;  /* 0x0000000d20207223 */ /* 0x000fe20000010825 */
[----:B------:R-:W-:-:S02]  /*3c50*/  F2FP.SATFINITE.E4M3.F32.PACK_AB_MERGE_C R230, R15, R10, R230 ;  /* 0x0000000a0fe6723e */ /* 0x000fc400048070e6 */
[----:B------:R-:W2:Y:S01]  /*3c60*/  MUFU.EX2 R231, R68 ;  /* 0x0000004400e77308 */ /* 0x000ea20000000800 */
[C---:B0-----:R-:W-:Y:S01]  /*3c70*/  FADD.FTZ R69, R53.reuse, R26 ;  /* 0x0000001a35457221 */ /* 0x041fe20000010000 */
[----:B------:R-:W-:Y:S02]  /*3c80*/  F2FP.SATFINITE.E4M3.F32.PACK_AB_MERGE_C R224, R112, R31, RZ ;  /* 0x0000001f70e0723e */ /* 0x000fe400048070ff */
[----:B------:R-:W-:Y:S02]  /*3c90*/  F2FP.SATFINITE.E4M3.F32.PACK_AB_MERGE_C R229, R53, R58, RZ ;  /* 0x0000003a35e5723e */ /* 0x000fe400048070ff */
[----:B------:R-:W-:Y:S02]  /*3ca0*/  F2FP.SATFINITE.E4M3.F32.PACK_AB_MERGE_C R224, R21, R14, R224 ;  /* 0x0000000e15e0723e */ /* 0x000fe400048070e0 */
[----:B------:R-:W0:Y:S01]  /*3cb0*/  MUFU.EX2 R70, R70 ;  /* 0x0000004600467308 */ /* 0x000e220000000800 */
[----:B-1----:R-:W-:Y:S01]  /*3cc0*/  FADD.FTZ R26, R66, R69 ;  /* 0x00000045421a7221 */ /* 0x002fe20000010000 */
[----:B------:R-:W-:-:S06]  /*3cd0*/  F2FP.SATFINITE.E4M3.F32.PACK_AB_MERGE_C R229, R35, R54, R229 ;  /* 0x0000003623e5723e */ /* 0x000fcc00048070e5 */
[----:B------:R1:W3:Y:S01]  /*3ce0*/  MUFU.EX2 R55, R72 ;  /* 0x0000004800377308 */ /* 0x0002e20000000800 */
[----:B--2---:R-:W-:-:S07]  /*3cf0*/  FADD.FTZ R71, R231, R26 ;  /* 0x0000001ae7477221 */ /* 0x004fce0000010000 */
[----:B------:R-:W2:Y:S01]  /*3d00*/  MUFU.EX2 R74, R74 ;  /* 0x0000004a004a7308 */ /* 0x000ea20000000800 */
[----:B0-----:R-:W-:Y:S01]  /*3d10*/  FADD.FTZ R26, R70, R71 ;  /* 0x00000047461a7221 */ /* 0x001fe20000010000 */
[----:B-1----:R-:W-:-:S06]  /*3d20*/  CS2R R72, SRZ ;  /* 0x0000000000487805 */ /* 0x002fcc000001ff00 */
[----:B------:R0:W1:Y:S01]  /*3d30*/  MUFU.EX2 R57, R76 ;  /* 0x0000004c00397308 */ /* 0x0000620000000800 */
[C---:B---3--:R-:W-:Y:S01]  /*3d40*/  FADD.FTZ R71, R55.reuse, R26 ;  /* 0x0000001a37477221 */ /* 0x048fe20000010000 */
[----:B------:R-:W-:-:S04]  /*3d50*/  F2FP.SATFINITE.E4M3.F32.PACK_AB_MERGE_C R55, R55, R70, RZ ;  /* 0x000000463737723e */ /* 0x000fc800048070ff */
[----:B------:R-:W-:Y:S02]  /*3d60*/  F2FP.SATFINITE.E4M3.F32.PACK_AB_MERGE_C R231, R231, R66, R55 ;  /* 0x00000042e7e7723e */ /* 0x000fe40004807037 */
[----:B------:R-:W-:Y:S01]  /*3d70*/  CS2R R54, SRZ ;  /* 0x0000000000367805 */ /* 0x000fe2000001ff00 */
[----:B------:R-:W3:Y:S01]  /*3d80*/  MUFU.EX2 R78, R78 ;  /* 0x0000004e004e7308 */ /* 0x000ee20000000800 */
[----:B--2---:R-:W-:Y:S01]  /*3d90*/  FADD.FTZ R26, R74, R71 ;  /* 0x000000474a1a7221 */ /* 0x004fe20000010000 */
[----:B------:R-:W-:Y:S01]  /*3da0*/  FADD.FTZ R71, R31, R36 ;  /* 0x000000241f477221 */ /* 0x000fe20000010000 */
[----:B0-----:R-:W-:Y:S01]  /*3db0*/  CS2R R76, SRZ ;  /* 0x00000000004c7805 */ /* 0x001fe2000001ff00 */
[----:B------:R-:W0:Y:S02]  /*3dc0*/  @P2 LDC R31, c[0x0][0x44c] ;  /* 0x00011300ff1f2b82 */ /* 0x000e240000000800 */
[----:B------:R-:W-:Y:S01]  /*3dd0*/  FADD.FTZ R71, R112, R71 ;  /* 0x0000004770477221 */ /* 0x000fe20000010000 */
[----:B------:R-:W-:Y:S01]  /*3de0*/  CS2R R112, SRZ ;  /* 0x0000000000707805 */ /* 0x000fe2000001ff00 */
[----:B------:R-:W2:Y:S01]  /*3df0*/  MUFU.EX2 R226, R226 ;  /* 0x000000e200e27308 */ /* 0x000ea20000000800 */
[----:B-1----:R-:W-:-:S07]  /*3e00*/  FADD.FTZ R37, R57, R26 ;  /* 0x0000001a39257221 */ /* 0x002fce0000010000 */
[----:B------:R1:W4:Y:S01]  /*3e10*/  MUFU.EX2 R59, R80 ;  /* 0x00000050003b7308 */ /* 0x0003220000000800 */
[----:B---3--:R-:W-:Y:S01]  /*3e20*/  FADD.FTZ R4, R78, R37 ;  /* 0x000000254e047221 */ /* 0x008fe20000010000 */
[----:B------:R-:W-:-:S06]  /*3e30*/  CS2R R36, SRZ ;  /* 0x0000000000247805 */ /* 0x000fcc000001ff00 */
[----:B------:R-:W3:Y:S01]  /*3e40*/  MUFU.EX2 R33, R33 ;  /* 0x0000002100217308 */ /* 0x000ee20000000800 */
[----:B--2---:R-:W-:Y:S01]  /*3e50*/  FADD.FTZ R12, R226, R71 ;  /* 0x00000047e20c7221 */ /* 0x004fe20000010000 */
[----:B------:R-:W-:Y:S02]  /*3e60*/  CS2R R70, SRZ ;  /* 0x0000000000467805 */ /* 0x000fe4000001ff00 */
[----:B-1----:R-:W-:Y:S01]  /*3e70*/  CS2R R80, SRZ ;  /* 0x0000000000507805 */ /* 0x002fe2000001ff00 */
[----:B0-----:R-:W-:-:S03]  /*3e80*/  @P2 IMAD.HI.U32 R10, R22, R31, RZ ;  /* 0x0000001f160a2227 */ /* 0x001fc600078e00ff */
[----:B------:R-:W0:Y:S01]  /*3e90*/  MUFU.EX2 R82, R82 ;  /* 0x0000005200527308 */ /* 0x000e220000000800 */
[C---:B----4-:R-:W-:Y:S01]  /*3ea0*/  FADD.FTZ R9, R59.reuse, R4 ;  /* 0x000000043b097221 */ /* 0x050fe20000010000 */
[----:B------:R-:W-:Y:S02]  /*3eb0*/  F2FP.SATFINITE.E4M3.F32.PACK_AB_MERGE_C R59, R59, R78, RZ ;  /* 0x0000004e3b3b723e */ /* 0x000fe400048070ff */
[----:B------:R-:W-:Y:S02]  /*3ec0*/  CS2R R78, SRZ ;  /* 0x00000000004e7805 */ /* 0x000fe4000001ff00 */
[----:B------:R-:W-:Y:S02]  /*3ed0*/  F2FP.SATFINITE.E4M3.F32.PACK_AB_MERGE_C R225, R57, R74, R59 ;  /* 0x0000004a39e1723e */ /* 0x000fe4000480703b */
[----:B------:R-:W-:Y:S01]  /*3ee0*/  CS2R R58, SRZ ;  /* 0x00000000003a7805 */ /* 0x000fe2000001ff00 */
[----:B------:R-:W1:Y:S01]  /*3ef0*/  MUFU.EX2 R39, R39 ;  /* 0x0000002700277308 */ /* 0x000e620000000800 */
[----:B---3--:R-:W-:Y:S01]  /*3f00*/  FADD.FTZ R12, R33, R12 ;  /* 0x0000000c210c7221 */ /* 0x008fe20000010000 */
[----:B------:R-:W-:-:S06]  /*3f10*/  CS2R R74, SRZ ;  /* 0x00000000004a7805 */ /* 0x000fcc000001ff00 */
[----:B------:R2:W3:Y:S01]  /*3f20*/  MUFU.EX2 R61, R84 ;  /* 0x00000054003d7308 */ /* 0x0004e20000000800 */
[----:B0-----:R-:W-:-:S07]  /*3f30*/  FADD.FTZ R2, R82, R9 ;  /* 0x0000000952027221 */ /* 0x001fce0000010000 */
[----:B------:R-:W0:Y:S01]  /*3f40*/  MUFU.EX2 R86, R86 ;  /* 0x0000005600567308 */ /* 0x000e220000000800 */
[----:B-1----:R-:W-:Y:S01]  /*3f50*/  FADD.FTZ R9, R39, R12 ;  /* 0x0000000c27097221 */ /* 0x002fe20000010000 */
[C---:B------:R-:W-:Y:S01]  /*3f60*/  F2FP.SATFINITE.E4M3.F32.PACK_AB_MERGE_C R39, R114.reuse, R39, RZ ;  /* 0x000000277227723e */ /* 0x040fe200048070ff */
[----:B------:R-:W-:Y:S01]  /*3f70*/  VIADD R12, R23, 0xfffffffe ;  /* 0xfffffffe170c7836 */ /* 0x000fe20000000000 */
[----:B--2---:R-:W-:Y:S01]  /*3f80*/  CS2R R84, SRZ ;  /* 0x0000000000547805 */ /* 0x004fe2000001ff00 */
[----:B------:R-:W-:Y:S01]  /*3f90*/  FADD.FTZ R114, R114, R9 ;  /* 0x0000000972727221 */ /* 0x000fe20000010000 */
[----:B------:R-:W-:Y:S02]  /*3fa0*/  F2FP.SATFINITE.E4M3.F32.PACK_AB_MERGE_C R226, R33, R226, R39 ;  /* 0x000000e221e2723e */ /* 0x000fe40004807027 */
[----:B------:R-:W1:Y:S01]  /*3fb0*/  MUFU.EX2 R41, R41 ;  /* 0x0000002900297308 */ /* 0x000e620000000800 */
[----:B---3--:R-:W-:Y:S01]  /*3fc0*/  FADD.FTZ R15, R61, R2 ;  /* 0x000000023d0f7221 */ /* 0x008fe20000010000 */
[----:B------:R-:W2:Y:S06]  /*3fd0*/  @P2 LDC R33, c[0x0][0x450] ;  /* 0x00011400ff212b82 */ /* 0x000eac0000000800 */
[----:B------:R-:W3:Y:S01]  /*3fe0*/  MUFU.EX2 R43, R43 ;  /* 0x0000002b002b7308 */ /* 0x000ee20000000800 */
[----:B0-----:R-:W-:-:S07]  /*3ff0*/  FADD.FTZ R2, R86, R15 ;  /* 0x0000000f56027221 */ /* 0x001fce0000010000 */
[----:B------:R0:W4:Y:S01]  /*4000*/  MUFU.EX2 R63, R88 ;  /* 0x00000058003f7308 */ /* 0x0001220000000800 */
[----:B-1----:R-:W-:-:S07]  /*4010*/  F2FP.SATFINITE.E4M3.F32.PACK_AB_MERGE_C R220, R118, R41, RZ ;  /* 0x0000002976dc723e */ /* 0x002fce00048070ff */
[----:B------:R-:W1:Y:S01]  /*4020*/  MUFU.EX2 R90, R90 ;  /* 0x0000005a005a7308 */ /* 0x000e620000000800 */
[----:B---3--:R-:W-:Y:S01]  /*4030*/  FADD.FTZ R21, R43, R114 ;  /* 0x000000722b157221 */ /* 0x008fe20000010000 */
[C---:B------:R-:W-:Y:S02]  /*4040*/  F2FP.SATFINITE.E4M3.F32.PACK_AB_MERGE_C R220, R116.reuse, R43, R220 ;  /* 0x0000002b74dc723e */ /* 0x040fe400048070dc */
[----:B0-----:R-:W-:Y:S02]  /*4050*/  CS2R R88, SRZ ;  /* 0x0000000000587805 */ /* 0x001fe4000001ff00 */
[----:B--2---:R-:W-:Y:S01]  /*4060*/  @P2 SHF.R.U32.HI R22, RZ, R33, R10 ;  /* 0x00000021ff162219 */ /* 0x004fe2000001160a */
[----:B------:R-:W-:Y:S01]  /*4070*/  FADD.FTZ R116, R116, R21 ;  /* 0x0000001574747221 */ /* 0x000fe20000010000 */
[----:B------:R-:W-:Y:S01]  /*4080*/  CS2R R114, SRZ ;  /* 0x0000000000727805 */ /* 0x000fe2000001ff00 */
[----:B------:R0:W2:Y:S01]  /*4090*/  MUFU.EX2 R65, R92 ;  /* 0x0000005c00417308 */ /* 0x0000a20000000800 */
[----:B----4-:R-:W-:Y:S01]  /*40a0*/  FADD.FTZ R15, R63, R2 ;  /* 0x000000023f0f7221 */ /* 0x010fe20000010000 */
[----:B------:R-:W-:Y:S01]  /*40b0*/  FADD.FTZ R41, R41, R116 ;  /* 0x0000007429297221 */ /* 0x000fe20000010000 */
[----:B------:R-:W-:-:S02]  /*40c0*/  F2FP.SATFINITE.E4M3.F32.PACK_AB_MERGE_C R63, R63, R86, RZ ;  /* 0x000000563f3f723e */ /* 0x000fc400048070ff */
[----:B------:R-:W-:Y:S02]  /*40d0*/  CS2R R86, SRZ ;  /* 0x0000000000567805 */ /* 0x000fe4000001ff00 */
[----:B------:R-:W-:Y:S01]  /*40e0*/  CS2R R116, SRZ ;  /* 0x0000000000747805 */ /* 0x000fe2000001ff00 */
[----:B------:R-:W-:Y:S01]  /*40f0*/  FADD.FTZ R118, R118, R41 ;  /* 0x0000002976767221 */ /* 0x000fe20000010000 */
[----:B------:R-:W-:Y:S01]  /*4100*/  F2FP.SATFINITE.E4M3.F32.PACK_AB_MERGE_C R227, R61, R82, R63 ;  /* 0x000000523de3723e */ /* 0x000fe2000480703f */
[----:B------:R-:W3:Y:S01]  /*4110*/  MUFU.EX2 R98, R98 ;  /* 0x0000006200627308 */ /* 0x000ee20000000800 */
[----:B-1----:R-:W-:Y:S01]  /*4120*/  FADD.FTZ R2, R90, R15 ;  /* 0x0000000f5a027221 */ /* 0x002fe20000010000 */
[----:B------:R-:W-:Y:S02]  /*4130*/  CS2R R40, SRZ ;  /* 0x0000000000287805 */ /* 0x000fe4000001ff00 */
[----:B------:R-:W-:Y:S02]  /*4140*/  CS2R R62, SRZ ;  /* 0x00000000003e7805 */ /* 0x000fe4000001ff00 */
[----:B------:R-:W-:-:S02]  /*4150*/  CS2R R82, SRZ ;  /* 0x0000000000527805 */ /* 0x000fc4000001ff00 */
[----:B0-----:R-:W-:Y:S01]  /*4160*/  CS2R R92, SRZ ;  /* 0x00000000005c7805 */ /* 0x001fe2000001ff00 */
[----:B------:R-:W0:Y:S01]  /*4170*/  MUFU.EX2 R45, R45 ;  /* 0x0000002d002d7308 */ /* 0x000e220000000800 */
[----:B--2---:R-:W-:-:S07]  /*4180*/  FADD.FTZ R21, R65, R2 ;  /* 0x0000000241157221 */ /* 0x004fce0000010000 */
[----:B------:R1:W2:Y:S01]  /*4190*/  MUFU.EX2 R67, R94 ;  /* 0x0000005e00437308 */ /* 0x0002a20000000800 */
[----:B---3--:R-:W-:-:S07]  /*41a0*/  FADD.FTZ R2, R98, R21 ;  /* 0x0000001562027221 */ /* 0x008fce0000010000 */
[----:B------:R-:W3:Y:S01]  /*41b0*/  MUFU.EX2 R30, R30 ;  /* 0x0000001e001e7308 */ /* 0x000ee20000000800 */
[----:B0-----:R-:W-:Y:S01]  /*41c0*/  FADD.FTZ R29, R45, R118 ;  /* 0x000000762d1d7221 */ /* 0x001fe20000010000 */
[----:B-1----:R-:W-:Y:S02]  /*41d0*/  CS2R R94, SRZ ;  /* 0x00000000005e7805 */ /* 0x002fe4000001ff00 */
[----:B------:R-:W-:-:S04]  /*41e0*/  CS2R R118, SRZ ;  /* 0x0000000000767805 */ /* 0x000fc8000001ff00 */
[----:B------:R-:W0:Y:S01]  /*41f0*/  MUFU.EX2 R100, R100 ;  /* 0x0000006400647308 */ /* 0x000e220000000800 */
[C---:B--2---:R-:W-:Y:S01]  /*4200*/  FADD.FTZ R21, R67.reuse, R2 ;  /* 0x0000000243157221 */ /* 0x044fe20000010000 */
[----:B------:R-:W-:Y:S02]  /*4210*/  F2FP.SATFINITE.E4M3.F32.PACK_AB_MERGE_C R67, R67, R98, RZ ;  /* 0x000000624343723e */ /* 0x000fe400048070ff */
[----:B------:R-:W-:Y:S02]  /*4220*/  CS2R R98, SRZ ;  /* 0x0000000000627805 */ /* 0x000fe4000001ff00 */
[----:B------:R-:W-:Y:S02]  /*4230*/  F2FP.SATFINITE.E4M3.F32.PACK_AB_MERGE_C R221, R65, R90, R67 ;  /* 0x0000005a41dd723e */ /* 0x000fe40004807043 */
[----:B------:R-:W-:Y:S01]  /*4240*/  CS2R R66, SRZ ;  /* 0x0000000000427805 */ /* 0x000fe2000001ff00 */
[----:B------:R-:W-:Y:S01]  /*4250*/  MUFU.EX2 R34, R34 ;  /* 0x0000002200227308 */ /* 0x000fe20000000800 */
[----:B---3--:R-:W-:Y:S01]  /*4260*/  FADD.FTZ R29, R30, R29 ;  /* 0x0000001d1e1d7221 */ /* 0x008fe20000010000 */
[----:B------:R-:W-:-:S06]  /*4270*/  CS2R R90, SRZ ;  /* 0x00000000005a7805 */ /* 0x000fcc000001ff00 */
[----:B------:R-:W1:Y:S01]  /*4280*/  MUFU.EX2 R47, R50 ;  /* 0x00000032002f7308 */ /* 0x000e620000000800 */
[----:B0-----:R-:W-:-:S07]  /*4290*/  FADD.FTZ R2, R100, R21 ;  /* 0x0000001564027221 */ /* 0x001fce0000010000 */
[----:B------:R0:W2:Y:S08]  /*42a0*/  MUFU.EX2 R69, R96 ;  /* 0x0000006000457308 */ /* 0x0000b00000000800 */
[----:B------:R-:W3:Y:S01]  /*42b0*/  MUFU.EX2 R102, R102 ;  /* 0x0000006600667308 */ /* 0x000ee20000000800 */
[----:B-1----:R-:W-:Y:S01]  /*42c0*/  F2FP.SATFINITE.E4M3.F32.PACK_AB_MERGE_C R222, R47, R34, RZ ;  /* 0x000000222fde723e */ /* 0x002fe200048070ff */
[----:B------:R-:W-:Y:S01]  /*42d0*/  FADD.FTZ R34, R34, R29 ;  /* 0x0000001d22227221 */ /* 0x000fe20000010000 */
[----:B0-----:R-:W-:-:S02]  /*42e0*/  CS2R R96, SRZ ;  /* 0x0000000000607805 */ /* 0x001fc4000001ff00 */
[----:B------:R-:W-:Y:S01]  /*42f0*/  F2FP.SATFINITE.E4M3.F32.PACK_AB_MERGE_C R222, R30, R45, R222 ;  /* 0x0000002d1ede723e */ /* 0x000fe200048070de */
[----:B------:R-:W-:Y:S01]  /*4300*/  FADD.FTZ R47, R47, R34 ;  /* 0x000000222f2f7221 */ /* 0x000fe20000010000 */
[----:B------:R-:W-:Y:S01]  /*4310*/  CS2R R30, SRZ ;  /* 0x00000000001e7805 */ /* 0x000fe2000001ff00 */
[----:B------:R0:W1:Y:S01]  /*4320*/  MUFU.EX2 R11, R64 ;  /* 0x00000040000b7308 */ /* 0x0000620000000800 */
[----:B--2---:R-:W-:Y:S01]  /*4330*/  FADD.FTZ R29, R69, R2 ;  /* 0x00000002451d7221 */ /* 0x004fe20000010000 */
[----:B------:R-:W-:Y:S02]  /*4340*/  CS2R R34, SRZ ;  /* 0x0000000000227805 */ /* 0x000fe4000001ff00 */
[----:B------:R-:W-:-:S04]  /*4350*/  CS2R R44, SRZ ;  /* 0x00000000002c7805 */ /* 0x000fc8000001ff00 */
[----:B------:R-:W2:Y:S01]  /*4360*/  MUFU.EX2 R104, R104 ;  /* 0x0000006800687308 */ /* 0x000ea20000000800 */
[----:B---3--:R-:W-:Y:S01]  /*4370*/  FADD.FTZ R2, R102, R29 ;  /* 0x0000001d66027221 */ /* 0x008fe20000010000 */
[----:B0-----:R-:W-:-:S06]  /*4380*/  CS2R R64, SRZ ;  /* 0x0000000000407805 */ /* 0x001fcc000001ff00 */
[----:B------:R0:W3:Y:S01]  /*4390*/  MUFU.EX2 R9, R60 ;  /* 0x0000003c00097308 */ /* 0x0000e20000000800 */
[C---:B-1----:R-:W-:Y:S01]  /*43a0*/  F2FP.SATFINITE.E4M3.F32.PACK_AB_MERGE_C R102, R11.reuse, R102, RZ ;  /* 0x000000660b66723e */ /* 0x042fe200048070ff */
[----:B------:R-:W-:-:S03]  /*43b0*/  FADD.FTZ R11, R11, R2 ;  /* 0x000000020b0b7221 */ /* 0x000fc60000010000 */
[----:B------:R-:W-:Y:S02]  /*43c0*/  F2FP.SATFINITE.E4M3.F32.PACK_AB_MERGE_C R223, R69, R100, R102 ;  /* 0x0000006445df723e */ /* 0x000fe40004807066 */
[----:B------:R-:W-:Y:S02]  /*43d0*/  CS2R R68, SRZ ;  /* 0x0000000000447805 */ /* 0x000fe4000001ff00 */
[----:B------:R-:W-:Y:S01]  /*43e0*/  CS2R R100, SRZ ;  /* 0x0000000000647805 */ /* 0x000fe2000001ff00 */
[----:B------:R-:W1:Y:S01]  /*43f0*/  MUFU.EX2 R106, R106 ;  /* 0x0000006a006a7308 */ /* 0x000e620000000800 */
[----:B--2---:R-:W-:Y:S01]  /*4400*/  FADD.FTZ R2, R104, R11 ;  /* 0x0000000b68027221 */ /* 0x004fe20000010000 */
[----:B0-----:R-:W-:Y:S02]  /*4410*/  CS2R R60, SRZ ;  /* 0x00000000003c7805 */ /* 0x001fe4000001ff00 */
[----:B------:R-:W-:-:S04]  /*4420*/  CS2R R102, SRZ ;  /* 0x0000000000667805 */ /* 0x000fc8000001ff00 */
[----:B------:R0:W2:Y:S01]  /*4430*/  MUFU.EX2 R15, R56 ;  /* 0x00000038000f7308 */ /* 0x0000a20000000800 */
[----:B---3--:R-:W-:-:S07]  /*4440*/  FADD.FTZ R29, R9, R2 ;  /* 0x00000002091d7221 */ /* 0x008fce0000010000 */
[----:B------:R-:W3:Y:S01]  /*4450*/  MUFU.EX2 R108, R108 ;  /* 0x0000006c006c7308 */ /* 0x000ee20000000800 */
[----:B-1----:R-:W-:Y:S01]  /*4460*/  FADD.FTZ R2, R106, R29 ;  /* 0x0000001d6a027221 */ /* 0x002fe20000010000 */
[----:B------:R-:W-:Y:S01]  /*4470*/  IMAD R29, R16, UR4, -R3 ;  /* 0x00000004101d7c24 */ /* 0x000fe2000f8e0a03 */
[----:B------:R-:W-:Y:S01]  /*4480*/  UMOV UR4, URZ ;  /* 0x0000003f00047c82 */ /* 0x000fe20008000000 */
[----:B0-----:R-:W-:Y:S02]  /*4490*/  CS2R R56, SRZ ;  /* 0x0000000000387805 */ /* 0x001fe4000001ff00 */
[----:B------:R-:W-:Y:S02]  /*44a0*/  IMAD.IADD R29, R29, 0x1, R22 ;  /* 0x000000011d1d7824 */ /* 0x000fe400078e0216 */
[----:B------:R-:W-:Y:S01]  /*44b0*/  MUFU.EX2 R51, R48 ;  /* 0x0000003000337308 */ /* 0x000fe20000000800 */
[C---:B--2---:R-:W-:Y:S01]  /*44c0*/  F2FP.SATFINITE.E4M3.F32.PACK_AB_MERGE_C R106, R15.reuse, R106, RZ ;  /* 0x0000006a0f6a723e */ /* 0x044fe200048070ff */
[----:B------:R-:W-:Y:S01]  /*44d0*/  FADD.FTZ R15, R15, R2 ;  /* 0x000000020f0f7221 */ /* 0x000fe20000010000 */
[----:B------:R-:W-:-:S02]  /*44e0*/  SHF.R.S32.HI R10, RZ, 0x1f, R29 ;  /* 0x0000001fff0a7819 */ /* 0x000fc4000001141d */
[----:B------:R-:W-:Y:S02]  /*44f0*/  F2FP.SATFINITE.E4M3.F32.PACK_AB_MERGE_C R217, R9, R104, R106 ;  /* 0x0000006809d9723e */ /* 0x000fe4000480706a */
[----:B------:R-:W-:Y:S02]  /*4500*/  CS2R R104, SRZ ;  /* 0x0000000000687805 */ /* 0x000fe4000001ff00 */
[----:B------:R-:W-:Y:S01]  /*4510*/  LEA.HI R10, R10, R29, RZ, 0x7 ;  /* 0x0000001d0a0a7211 */ /* 0x000fe200078f38ff */
[----:B------:R-:W0:Y:S01]  /*4520*/  MUFU.EX2 R28, R28 ;  /* 0x0000001c001c7308 */ /* 0x000e220000000800 */
[----:B---3--:R-:W-:Y:S01]  /*4530*/  FADD.FTZ R2, R108, R15 ;  /* 0x0000000f6c027221 */ /* 0x008fe20000010000 */
[----:B------:R-:W-:-:S06]  /*4540*/  CS2R R106, SRZ ;  /* 0x00000000006a7805 */ /* 0x000fcc000001ff00 */
[----:B------:R1:W2:Y:S08]  /*4550*/  MUFU.EX2 R21, R52 ;  /* 0x0000003400157308 */ /* 0x0002b00000000800 */
[----:B------:R-:W3:Y:S01]  /*4560*/  MUFU.EX2 R38, R38 ;  /* 0x0000002600267308 */ /* 0x000ee20000000800 */
[----:B0-----:R-:W-:Y:S02]  /*4570*/  F2FP.SATFINITE.E4M3.F32.PACK_AB_MERGE_C R4, R28, R51, RZ ;  /* 0x000000331c04723e */ /* 0x001fe400048070ff */
[----:B-1----:R-:W-:-:S05]  /*4580*/  CS2R R52, SRZ ;  /* 0x0000000000347805 */ /* 0x002fca000001ff00 */
[----:B------:R-:W-:Y:S01]  /*4590*/  MUFU.EX2 R110, R110 ;  /* 0x0000006e006e7308 */ /* 0x000fe20000000800 */
[----:B--2---:R-:W-:-:S07]  /*45a0*/  FADD.FTZ R3, R21, R2 ;  /* 0x0000000215037221 */ /* 0x004fce0000010000 */
[----:B------:R0:W1:Y:S01]  /*45b0*/  MUFU.EX2 R11, R32 ;  /* 0x00000020000b7308 */ /* 0x0000620000000800 */
[----:B---3--:R-:W-:Y:S01]  /*45c0*/  F2FP.SATFINITE.E4M3.F32.PACK_AB_MERGE_C R216, R49, R38, R4 ;  /* 0x0000002631d8723e */ /* 0x008fe20004807004 */
[----:B------:R-:W-:Y:S01]  /*45d0*/  FADD.FTZ R38, R38, R47 ;  /* 0x0000002f26267221 */ /* 0x000fe20000010000 */
[----:B------:R-:W-:-:S03]  /*45e0*/  CS2R R46, SRZ ;  /* 0x00000000002e7805 */ /* 0x000fc6000001ff00 */
[----:B------:R-:W-:Y:S01]  /*45f0*/  FADD.FTZ R38, R49, R38 ;  /* 0x0000002631267221 */ /* 0x000fe20000010000 */
[----:B------:R-:W-:Y:S01]  /*4600*/  CS2R R48, SRZ ;  /* 0x0000000000307805 */ /* 0x000fe2000001ff00 */
[----:B------:R-:W-:Y:S01]  /*4610*/  MUFU.EX2 R24, R24 ;  /* 0x0000001800187308 */ /* 0x000fe20000000800 */
[----:B0-----:R-:W-:Y:S01]  /*4620*/  CS2R R32, SRZ ;  /* 0x0000000000207805 */ /* 0x001fe2000001ff00 */
[----:B------:R-:W-:Y:S01]  /*4630*/  FADD.FTZ R51, R51, R38 ;  /* 0x0000002633337221 */ /* 0x000fe20000010000 */
[----:B------:R-:W-:-:S03]  /*4640*/  CS2R R38, SRZ ;  /* 0x0000000000267805 */ /* 0x000fc6000001ff00 */
[----:B------:R-:W-:Y:S01]  /*4650*/  FADD.FTZ R51, R28, R51 ;  /* 0x000000331c337221 */ /* 0x000fe20000010000 */
[----:B------:R-:W-:Y:S01]  /*4660*/  CS2R R28, SRZ ;  /* 0x00000000001c7805 */ /* 0x000fe2000001ff00 */
[----:B------:R-:W0:Y:S01]  /*4670*/  MUFU.EX2 R27, R27 ;  /* 0x0000001b001b7308 */ /* 0x000e220000000800 */
[----:B-1----:R-:W-:Y:S01]  /*4680*/  F2FP.SATFINITE.E4M3.F32.PACK_AB_MERGE_C R2, R11, R110, RZ ;  /* 0x0000006e0b02723e */ /* 0x002fe200048070ff */
[----:B------:R-:W-:-:S03]  /*4690*/  FADD.FTZ R110, R110, R3 ;  /* 0x000000036e6e7221 */ /* 0x000fc60000010000 */
[----:B------:R-:W-:Y:S01]  /*46a0*/  F2FP.SATFINITE.E4M3.F32.PACK_AB_MERGE_C R219, R21, R108, R2 ;  /* 0x0000006c15db723e */ /* 0x000fe20004807002 */
[----:B------:R-:W-:Y:S01]  /*46b0*/  FADD.FTZ R3, R11, R110 ;  /* 0x0000006e0b037221 */ /* 0x000fe20000010000 */
[----:B------:R-:W-:Y:S01]  /*46c0*/  SHF.R.S32.HI R11, RZ, 0x7, R10 ;  /* 0x00000007ff0b7819 */ /* 0x000fe2000001140a */
[----:B------:R-:W-:Y:S01]  /*46d0*/  MUFU.EX2 R20, R20 ;  /* 0x0000001400147308 */ /* 0x000fe20000000800 */
[----:B------:R-:W-:Y:S01]  /*46e0*/  IMAD.MOV.U32 R2, RZ, RZ, RZ ;  /* 0x000000ffff027224 */ /* 0x000fe200078e00ff */
[----:B------:R-:W-:Y:S02]  /*46f0*/  CS2R R108, SRZ ;  /* 0x00000000006c7805 */ /* 0x000fe4000001ff00 */
[----:B------:R-:W-:Y:S02]  /*4700*/  VIMNMX R11, R18, R11, !PT ;  /* 0x0000000b120b7248 */ /* 0x000fe40007fe0100 */
[----:B------:R-:W-:Y:S02]  /*4710*/  CS2R R110, SRZ ;  /* 0x00000000006e7805 */ /* 0x000fe4000001ff00 */
[----:B------:R-:W-:Y:S01]  /*4720*/  ISETP.GE.AND P3, PT, R12, R11, PT ;  /* 0x0000000b0c00720c */ /* 0x000fe20003f66270 */
[----:B------:R1:W2:Y:S01]  /*4730*/  MUFU.EX2 R25, R42 ;  /* 0x0000002a00197308 */ /* 0x0002a20000000800 */
[----:B0-----:R-:W-:-:S02]  /*4740*/  F2FP.SATFINITE.E4M3.F32.PACK_AB_MERGE_C R4, R27, R24, RZ ;  /* 0x000000181b04723e */ /* 0x001fc400048070ff */
[----:B-1----:R-:W-:Y:S02]  /*4750*/  CS2R R42, SRZ ;  /* 0x00000000002a7805 */ /* 0x002fe4000001ff00 */
[----:B--2---:R-:W-:Y:S01]  /*4760*/  F2FP.SATFINITE.E4M3.F32.PACK_AB_MERGE_C R218, R25, R20, R4 ;  /* 0x0000001419da723e */ /* 0x004fe20004807004 */
[----:B------:R-:W-:Y:S01]  /*4770*/  FADD.FTZ R20, R20, R51 ;  /* 0x0000003314147221 */ /* 0x000fe20000010000 */
[----:B------:R-:W-:-:S03]  /*4780*/  CS2R R50, SRZ ;  /* 0x0000000000327805 */ /* 0x000fc6000001ff00 */
[----:B------:R-:W-:-:S04]  /*4790*/  FADD.FTZ R25, R25, R20 ;  /* 0x0000001419197221 */ /* 0x000fc80000010000 */
[----:B------:R-:W-:Y:S01]  /*47a0*/  FADD.FTZ R4, R24, R25 ;  /* 0x0000001918047221 */ /* 0x000fe20000010000 */
[----:B------:R-:W-:-:S03]  /*47b0*/  CS2R R24, SRZ ;  /* 0x0000000000187805 */ /* 0x000fc6000001ff00 */
[----:B------:R-:W-:Y:S01]  /*47c0*/  FADD.FTZ R4, R27, R4 ;  /* 0x000000041b047221 */ /* 0x000fe20000010000 */
[----:B------:R-:W-:Y:S01]  /*47d0*/  CS2R R26, SRZ ;  /* 0x00000000001a7805 */ /* 0x000fe2000001ff00 */
[----:B------:R-:W-:Y:S06]  /*47e0*/  @!P3 BRA `(.L_x_2127) ;  /* 0x000000380014b947 */ /* 0x000fec0003800000 */
        /* <DEDUP_REMOVED lines=68> */
[----:B------:R-:W-:Y:S01]  /*4c30*/  ULDC UR42, c[0x0][0x288] ;  /* 0x0000a200002a7ab9 */ /* 0x000fe20000000800 */
[----:B------:R-:W-:-:S05]  /*4c40*/  ULDC UR43, c[0x0][0x2f0] ;  /* 0x0000bc00002b7ab9 */ /* 0x000fca0000000800 */
.L_x_2137:
[----:B------:R-:W-:Y:S01]  /*4c50*/  ISETP.NE.AND P4, PT, RZ, UR37, PT ;  /* 0x00000025ff007c0c */ /* 0x000fe2000bf85270 */
[----:B------:R-:W-:-:S04]  /*4c60*/  UISETP.NE.AND UP0, UPT, UR4, 0x1, UPT ;  /* 0x000000010400788c */ /* 0x000fc8000bf05270 */
[----:B------:R-:W-:-:S06]  /*4c70*/  USEL UR7, URZ, 0x1, UP0 ;  /* 0x000000013f077887 */ /* 0x000fcc0008000000 */
[----:B------:R-:W-:Y:S02]  /*4c80*/  LOP3.LUT R2, R14, UR7, RZ, 0x3c, !PT ;  /* 0x000000070e027c12 */ /* 0x000fe4000f8e3cff */
[----:B------:R-:W-:Y:S05]  /*4c90*/  @P4 BRA `(.L_x_2128) ;  /* 0x0000000000344947 */ /* 0x000fea0003800000 */
[----:B------:R-:W-:Y:S05]  /*4ca0*/  @!P1 BRA `(.L_x_2129) ;  /* 0x0000000000049947 */ /* 0x000fea0003800000 */
[----:B------:R-:W-:Y:S01]  /*4cb0*/  BPT.TRAP 0x1 ;  /* 0x000000040000795c */ /* 0x000fe20000300000 */
.L_x_2129:
        /* <DEDUP_REMOVED lines=8> */
.L_x_2130:
[----:B-1----:R-:W-:Y:S05]  /*4d40*/  @P3 BRA `(.L_x_2128) ;  /* 0x0000000000083947 */ /* 0x002fea0003800000 */
[----:B------:R-:W1:Y:S02]  /*4d50*/  SYNCS.PHASECHK.TRANS64.TRYWAIT P3, [UR7+0x38830], R13 ;  /* 0x0388300dff0075a7 */ /* 0x000e640008060147 */
[----:B-1----:R-:W-:Y:S05]  /*4d60*/  @!P3 BRA `(.L_x_2131) ;  /* 0x000000ec0004b947 */ /* 0x002fea0003800000 */
.L_x_2128:
        /* <DEDUP_REMOVED lines=50> */
.L_x_2133:
[----:B------:R-:W-:Y:S01]  /*5090*/  ULEA UR10, UR4, UR36, 0x3 ;  /* 0x00000024040a7291 */ /* 0x000fe2000f8e183f */
[----:B------:R-:W-:-:S08]  /*50a0*/  SHF.L.U32 R13, R14, 0x1f, RZ ;  /* 0x0000001f0e0d7819 */ /* 0x000fd000000006ff */
[----:B------:R0:W1:Y:S01]  /*50b0*/  SYNCS.PHASECHK.TRANS64.TRYWAIT P3, [UR10+0x38850], R13 ;  /* 0x0388500dff0075a7 */ /* 0x000062000806014a */
[----:B------:R-:W-:Y:S05]  /*50c0*/  @!P1 BRA `(.L_x_2134) ;  /* 0x0000000000049947 */ /* 0x000fea0003800000 */
[----:B------:R-:W-:Y:S01]  /*50d0*/  BPT.TRAP 0x1 ;  /* 0x000000040000795c */ /* 0x000fe20000300000 */
.L_x_2134:
[----:B-1----:R-:W-:Y:S05]  /*50e0*/  @P3 BRA `(.L_x_2132) ;  /* 0x0000000000083947 */ /* 0x002fea0003800000 */
[----:B------:R-:W1:Y:S02]  /*50f0*/  SYNCS.PHASECHK.TRANS64.TRYWAIT P3, [UR10+0x38850], R13 ;  /* 0x0388500dff0075a7 */ /* 0x000e64000806014a */
[----:B-1----:R-:W-:Y:S05]  /*5100*/  @!P3 BRA `(.L_x_2135) ;  /* 0x000000e80034b947 */ /* 0x002fea0003800000 */
.L_x_2132:
[----:B------:R-:W-:Y:S01]  /*5110*/  UIADD3 UR10, UR36, 0x400, URZ ;  /* 0x00000400240a7890 */ /* 0x000fe2000fffe03f */
[----:B------:R-:W-:Y:S01]  /*5120*/  WARPGROUP.ARRIVE ;  /* 0x00000000000079c5 */ /* 0x000fe20000000000 */
[----:B------:R-:W-:Y:S01]  /*5130*/  UMOV UR11, 0x40000040 ;  /* 0x40000040000b7882 */ /* 0x000fe20000000000 */
[----:B------:R-:W-:Y:S01]  /*5140*/  UMOV UR15, 0x40000040 ;  /* 0x40000040000f7882 */ /* 0x000fe20000000000 */
[----:B------:R-:W-:Y:S01]  /*5150*/  USHF.R.U32.HI UR10, URZ, 0x4, UR10 ;  /* 0x000000043f0a7899 */ /* 0x000fe2000801160a */
[C---:B------:R-:W-:Y:S01]  /*5160*/  FMUL.FTZ R15, R0.reuse, R154 ;  /* 0x0000009a000f7220 */ /* 0x040fe20000410000 */
[C---:B------:R-:W-:Y:S01]  /*5170*/  FMUL.FTZ R154, R0.reuse, R161 ;  /* 0x000000a1009a7220 */ /* 0x040fe20000410000 */
[C---:B------:R-:W-:Y:S01]  /*5180*/  FMUL.FTZ R161, R0.reuse, R168 ;  /* 0x000000a800a17220 */ /* 0x040fe20000410000 */
[----:B------:R-:W-:Y:S01]  /*5190*/  ULOP3.LUT UR10, UR10, 0x3fff, URZ, 0xc0, !UPT ;  /* 0x00003fff0a0a7892 */ /* 0x000fe2000f8ec03f */
[C---:B------:R-:W-:Y:S01]  /*51a0*/  FMUL.FTZ R168, R0.reuse, R175 ;  /* 0x000000af00a87220 */ /* 0x040fe20000410000 */
[C---:B------:R-:W-:Y:S01]  /*51b0*/  FMUL.FTZ R175, R0.reuse, R182 ;  /* 0x000000b600af7220 */ /* 0x040fe20000410000 */
[C---:B------:R-:W-:Y:S01]  /*51c0*/  FMUL.FTZ R20, R0.reuse, R155 ;  /* 0x0000009b00147220 */ /* 0x040fe20000410000 */
[----:B------:R-:W-:Y:S01]  /*51d0*/  ULOP3.LUT UR10, UR10, 0x10000, URZ, 0xfc, !UPT ;  /* 0x000100000a0a7892 */ /* 0x000fe2000f8efc3f */
[----:B------:R-:W2:Y:S01]  /*51e0*/  @P2 LDC R182, c[0x0][0x44c] ;  /* 0x00011300ffb62b82 */ /* 0x000ea20000000800 */
[C---:B------:R-:W-:Y:S01]  /*51f0*/  FMUL.FTZ R155, R0.reuse, R162 ;  /* 0x000000a2009b7220 */ /* 0x040fe20000410000 */
[C---:B------:R-:W-:Y:S01]  /*5200*/  FMUL.FTZ R162, R0.reuse, R169 ;  /* 0x000000a900a27220 */ /* 0x040fe20000410000 */
[----:B------:R-:W-:Y:S01]  /*5210*/  ULEA UR10, UR4, UR10, 0xb ;  /* 0x0000000a040a7291 */ /* 0x000fe2000f8e583f */
[C---:B------:R-:W-:Y:S01]  /*5220*/  FMUL.FTZ R169, R0.reuse, R176 ;  /* 0x000000b000a97220 */ /* 0x040fe20000410000 */
[C---:B------:R-:W-:Y:S01]  /*5230*/  FMUL.FTZ R176, R0.reuse, R183 ;  /* 0x000000b700b07220 */ /* 0x040fe20000410000 */
[C---:B------:R-:W-:Y:S01]  /*5240*/  FMUL.FTZ R23, R0.reuse, R158 ;  /* 0x0000009e00177220 */ /* 0x040fe20000410000 */
[----:B------:R-:W-:Y:S01]  /*5250*/  UIADD3 UR14, UR10, 0x2, URZ ;  /* 0x000000020a0e7890 */ /* 0x000fe2000fffe03f */
[----:B------:R-:W3:Y:S01]  /*5260*/  @P2 LDC R183, c[0x0][0x450] ;  /* 0x00011400ffb72b82 */ /* 0x000ee20000000800 */
[C---:B------:R-:W-:Y:S01]  /*5270*/  FMUL.FTZ R158, R0.reuse, R165 ;  /* 0x000000a5009e7220 */ /* 0x040fe20000410000 */
[C---:B------:R-:W-:Y:S01]  /*5280*/  FMUL.FTZ R165, R0.reuse, R172 ;  /* 0x000000ac00a57220 */ /* 0x040fe20000410000 */
[----:B------:R-:W-:Y:S01]  /*5290*/  FMUL.FTZ R172, R0, R179 ;  /* 0x000000b300ac7220 */ /* 0x000fe20000410000 */
[----:B------:R-:W-:Y:S01]  /*52a0*/  QGMMA.64x256x32.F32.E4M3.E4M3 R24, R228, gdesc[UR8], R24, gsb0 ;  /* 0x03e00008e4187df3 */ /* 0x000fe20008000818 */
[----:B------:R-:W-:-:S02]  /*52b0*/  IMAD.MOV.U32 R179, RZ, RZ, R5 ;  /* 0x000000ffffb37224 */ /* 0x000fc400078e0005 */
[C---:B-1----:R-:W-:Y:S01]  /*52c0*/  FMUL.FTZ R14, R0.reuse, R153 ;  /* 0x00000099000e7220 */ /* 0x042fe20000410000 */
[C---:B------:R-:W-:Y:S01]  /*52d0*/  FMUL.FTZ R153, R0.reuse, R160 ;  /* 0x000000a000997220 */ /* 0x040fe20000410000 */
[C---:B------:R-:W-:Y:S01]  /*52e0*/  FMUL.FTZ R160, R0.reuse, R167 ;  /* 0x000000a700a07220 */ /* 0x040fe20000410000 */
[C---:B------:R-:W-:Y:S01]  /*52f0*/  FMUL.FTZ R167, R0.reuse, R174 ;  /* 0x000000ae00a77220 */ /* 0x040fe20000410000 */
[C---:B------:R-:W-:Y:S01]  /*5300*/  FMUL.FTZ R174, R0.reuse, R181 ;  /* 0x000000b500ae7220 */ /* 0x040fe20000410000 */
[C---:B------:R-:W-:Y:S01]  /*5310*/  FMUL.FTZ R181, R0.reuse, R187 ;  /* 0x000000bb00b57220 */ /* 0x040fe20000410000 */
[----:B------:R-:W-:Y:S02]  /*5320*/  IMAD.MOV.U32 R187, RZ, RZ, -0x80 ;  /* 0xffffff80ffbb7424 */ /* 0x000fe400078e00ff */
[C---:B0-----:R-:W-:Y:S01]  /*5330*/  FMUL.FTZ R13, R0.reuse, R152 ;  /* 0x00000098000d7220 */ /* 0x041fe20000410000 */
[C---:B------:R-:W-:Y:S01]  /*5340*/  FMUL.FTZ R21, R0.reuse, R156 ;  /* 0x0000009c00157220 */ /* 0x040fe20000410000 */
[----:B------:R-:W-:Y:S01]  /*5350*/  FMUL.FTZ R156, R0, R163 ;  /* 0x000000a3009c7220 */ /* 0x000fe20000410000 */
[----:B--2---:R-:W-:-:S04]  /*5360*/  @P2 IMAD.HI.U32 R182, R5, R182, RZ ;  /* 0x000000b605b62227 */ /* 0x004fc800078e00ff */
[C---:B------:R-:W-:Y:S01]  /*5370*/  FMUL.FTZ R163, R0.reuse, R170 ;  /* 0x000000aa00a37220 */ /* 0x040fe20000410000 */
[----:B------:R-:W-:Y:S01]  /*5380*/  FMUL.FTZ R170, R0, R177 ;  /* 0x000000b100aa7220 */ /* 0x000fe20000410000 */
[----:B------:R-:W0:Y:S01]  /*5390*/  MUFU.TANH R13, R13 ;  /* 0x0000000d000d7308 */ /* 0x000e220000002400 */
[----:B------:R-:W-:Y:S02]  /*53a0*/  IMAD R187, R12, R187, 0x1 ;  /* 0x000000010cbb7424 */ /* 0x000fe400078e02bb */
[C---:B------:R-:W-:Y:S01]  /*53b0*/  FMUL.FTZ R177, R0.reuse, R184 ;  /* 0x000000b800b17220 */ /* 0x040fe20000410000 */
[C---:B------:R-:W-:Y:S01]  /*53c0*/  FMUL.FTZ R22, R0.reuse, R157 ;  /* 0x0000009d00167220 */ /* 0x040fe20000410000 */
[----:B------:R-:W-:Y:S01]  /*53d0*/  FMUL.FTZ R157, R0, R164 ;  /* 0x000000a4009d7220 */ /* 0x000fe20000410000 */
[----:B---3--:R-:W-:Y:S01]  /*53e0*/  @P2 SHF.R.U32.HI R179, RZ, R183, R182 ;  /* 0x000000b7ffb32219 */ /* 0x008fe200000116b6 */
[----:B------:R-:W-:Y:S02]  /*53f0*/  IMAD R187, R8, -0x2, R187 ;  /* 0xfffffffe08bb7824 */ /* 0x000fe400078e02bb */
[C---:B------:R-:W-:Y:S01]  /*5400*/  FMUL.FTZ R164, R0.reuse, R171 ;  /* 0x000000ab00a47220 */ /* 0x040fe20000410000 */
[----:B------:R-:W1:Y:S01]  /*5410*/  MUFU.TANH R14, R14 ;  /* 0x0000000e000e7308 */ /* 0x000e620000002400 */
[----:B------:R-:W-:Y:S01]  /*5420*/  FMUL.FTZ R171, R0, R178 ;  /* 0x000000b200ab7220 */ /* 0x000fe20000410000 */
[----:B------:R-:W-:-:S02]  /*5430*/  IMAD R184, R16, UR43, R187 ;  /* 0x0000002b10b87c24 */ /* 0x000fc4000f8e02bb */
        /* <DEDUP_REMOVED lines=19> */
[----:B------:R-:W-:Y:S01]  /*5570*/  FMUL.FTZ R191, R0, R191 ;  /* 0x000000bf00bf7220 */ /* 0x000fe20000410000 */
[----:B------:R-:W-:Y:S01]  /*5580*/  UMOV UR11, 0x40000040 ;  /* 0x40000040000b7882 */ /* 0x000fe20000000000 */
[----:B------:R-:W4:Y:S08]  /*5590*/  MUFU.TANH R153, R153 ;  /* 0x0000009900997308 */ /* 0x000f300000002400 */
[----:B------:R-:W5:Y:S08]  /*55a0*/  MUFU.TANH R154, R154 ;  /* 0x0000009a009a7308 */ /* 0x000f700000002400 */
        /* <DEDUP_REMOVED lines=27> */
[----:B------:R-:W-:Y:S01]  /*5760*/  WARPGROUP.ARRIVE ;  /* 0x00000000000079c5 */ /* 0x000fe20000000000 */
[C---:B------:R-:W-:Y:S01]  /*5770*/  FMUL.FTZ R228, R0.reuse, R200 ;  /* 0x000000c800e47220 */ /* 0x040fe20000410000 */
[----:B------:R-:W-:-:S03]  /*5780*/  FMUL.FTZ R230, R0, R204 ;  /* 0x000000cc00e67220 */ /* 0x000fc60000410000 */
[----:B------:R-:W-:Y:S01]  /*5790*/  MUFU.TANH R164, R164 ;  /* 0x000000a400a47308 */ /* 0x000fe20000002400 */
[----:B------:R-:W-:Y:S01]  /*57a0*/  QGMMA.64x256x32.F32.E4M3.E4M3 R24, R224, gdesc[UR12], R24, gsb0 ;  /* 0x03e0000ce0187df3 */ /* 0x000fe20008000818 */
[----:B------:R-:W-:Y:S01]  /*57b0*/  UIADD3 UR14, UR10, 0x4, URZ ;  /* 0x000000040a0e7890 */ /* 0x000fe2000fffe03f */
[----:B------:R-:W-:Y:S01]  /*57c0*/  UMOV UR15, 0x40000040 ;  /* 0x40000040000f7882 */ /* 0x000fe20000000000 */
[----:B------:R-:W-:-:S04]  /*57d0*/  UIADD3 UR10, UR10, 0x6, URZ ;  /* 0x000000060a0a7890 */ /* 0x000fc8000fffe03f */
        /* <DEDUP_REMOVED lines=13> */
[----:B------:R-:W0:Y:S01]  /*58b0*/  SHFL.IDX PT, R225, R179, RZ, 0x1c1f ;  /* 0x001c1fffb3e17589 */ /* 0x000e2200000e0000 */
[----:B------:R-:W-:Y:S01]  /*58c0*/  WARPGROUP.ARRIVE ;  /* 0x00000000000079c5 */ /* 0x000fe20000000000 */
[C---:B------:R-:W-:Y:S01]  /*58d0*/  FMUL.FTZ R224, R0.reuse, R201 ;  /* 0x000000c900e07220 */ /* 0x040fe20000410000 */
[----:B------:R-:W-:Y:S02]  /*58e0*/  FMUL.FTZ R226, R0, R205 ;  /* 0x000000cd00e27220 */ /* 0x000fe40000410000 */
[----:B------:R-:W5:Y:S02]  /*58f0*/  SHFL.IDX PT, R205, R179, 0x1, 0x1c1f ;  /* 0x003c1f00b3cd7f89 */ /* 0x000f6400000e0000 */
[----:B------:R-:W-:Y:S01]  /*5900*/  QGMMA.64x256x32.F32.E4M3.E4M3 R24, R220, gdesc[UR12], R24, gsb0 ;  /* 0x03e0000cdc187df3 */ /* 0x000fe20008000818 */
[----:B------:R-:W-:Y:S08]  /*5910*/  MUFU.TANH R224, R224 ;  /* 0x000000e000e07308 */ /* 0x000ff00000002400 */
[----:B------:R-:W-:Y:S01]  /*5920*/  MUFU.TANH R226, R226 ;  /* 0x000000e200e27308 */ /* 0x000fe20000002400 */
[----:B0-----:R-:W-:-:S04]  /*5930*/  IADD3 R186, R225, -UR42, R184 ;  /* 0x8000002ae1ba7c10 */ /* 0x001fc8000fffe0b8 */
[C---:B------:R-:W-:Y:S02]  /*5940*/  ISETP.GT.AND P3, PT, R186.reuse, RZ, PT ;  /* 0x000000ffba00720c */ /* 0x040fe40003f64270 */
[C---:B------:R-:W-:Y:S02]  /*5950*/  ISETP.GT.AND P4, PT, R186.reuse, 0x1, PT ;  /* 0x00000001ba00780c */ /* 0x040fe40003f84270 */
[----:B------:R-:W-:Y:S02]  /*5960*/  FSEL R188, R13, -INF , P3 ;  /* 0xff8000000dbc7808 */ /* 0x000fe40001800000 */
[----:B------:R-:W-:Y:S01]  /*5970*/  ISETP.GT.AND P3, PT, R186, 0x8, PT ;  /* 0x00000008ba00780c */ /* 0x000fe20003f64270 */
[----:B------:R0:W5:Y:S01]  /*5980*/  MUFU.TANH R13, R193 ;  /* 0x000000c1000d7308 */ /* 0x0001620000002400 */
[----:B-1----:R-:W-:Y:S02]  /*5990*/  FSEL R14, R14, -INF , P4 ;  /* 0xff8000000e0e7808 */ /* 0x002fe40002000000 */
[----:B------:R-:W-:-:S02]  /*59a0*/  FMNMX.FTZ R189, R188, R9, !PT ;  /* 0x00000009bcbd7209 */ /* 0x000fc40007810000 */
[----:B------:R-:W-:Y:S02]  /*59b0*/  ISETP.GT.AND P4, PT, R186, 0x9, PT ;  /* 0x00000009ba00780c */ /* 0x000fe40003f84270 */
[----:B--2---:R-:W-:Y:S02]  /*59c0*/  FSEL R21, R21, -INF , P3 ;  /* 0xff80000015157808 */ /* 0x004fe40001800000 */
[----:B------:R-:W-:Y:S01]  /*59d0*/  FMNMX.FTZ R190, R14, R189, !PT ;  /* 0x000000bd0ebe7209 */ /* 0x000fe20007810000 */
[----:B0-----:R-:W-:Y:S01]  /*59e0*/  FMUL.FTZ R193, R0, R203 ;  /* 0x000000cb00c17220 */ /* 0x001fe20000410000 */
[----:B------:R-:W-:Y:S01]  /*59f0*/  ISETP.GT.AND P3, PT, R186, 0x10, PT ;  /* 0x00000010ba00780c */ /* 0x000fe20003f64270 */
[----:B------:R-:W-:Y:S01]  /*5a00*/  FMUL.FTZ R203, R0, R215 ;  /* 0x000000d700cb7220 */ /* 0x000fe20000410000 */
[----:B---3--:R-:W-:Y:S02]  /*5a10*/  FSEL R22, R22, -INF , P4 ;  /* 0xff80000016167808 */ /* 0x008fe40002000000 */
[----:B------:R-:W-:Y:S01]  /*5a20*/  FMNMX.FTZ R189, R21, R190, !PT ;  /* 0x000000be15bd7209 */ /* 0x000fe20007810000 */
[----:B------:R-:W-:Y:S01]  /*5a30*/  MUFU.TANH R193, R193 ;  /* 0x000000c100c17308 */ /* 0x000fe20000002400 */
[----:B------:R-:W-:-:S02]  /*5a40*/  ISETP.GT.AND P4, PT, R186, 0x11, PT ;  /* 0x00000011ba00780c */ /* 0x000fc40003f84270 */
[----:B----4-:R-:W-:Y:S02]  /*5a50*/  FSEL R153, R153, -INF , P3 ;  /* 0xff80000099997808 */ /* 0x010fe40001800000 */
[----:B------:R-:W-:Y:S02]  /*5a60*/  FMNMX.FTZ R190, R22, R189, !PT ;  /* 0x000000bd16be7209 */ /* 0x000fe40007810000 */
[----:B------:R-:W-:Y:S01]  /*5a70*/  ISETP.GT.AND P3, PT, R186, 0x18, PT ;  /* 0x00000018ba00780c */ /* 0x000fe20003f64270 */
[----:B------:R-:W-:Y:S01]  /*5a80*/  MUFU.TANH R203, R203 ;  /* 0x000000cb00cb7308 */ /* 0x000fe20000002400 */
[----:B-----5:R-:W-:Y:S02]  /*5a90*/  FSEL R154, R154, -INF , P4 ;  /* 0xff8000009a9a7808 */ /* 0x020fe40002000000 */
[----:B------:R-:W-:Y:S02]  /*5aa0*/  FMNMX.FTZ R189, R153, R190, !PT ;  /* 0x000000be99bd7209 */ /* 0x000fe40007810000 */
[----:B------:R-:W-:-:S02]  /*5ab0*/  ISETP.GT.AND P4, PT, R186, 0x19, PT ;  /* 0x00000019ba00780c */ /* 0x000fc40003f84270 */
[----:B------:R-:W-:Y:S02]  /*5ac0*/  FSEL R157, R157, -INF , P3 ;  /* 0xff8000009d9d7808 */ /* 0x000fe40001800000 */
[----:B------:R-:W-:Y:S02]  /*5ad0*/  FMNMX.FTZ R190, R154, R189, !PT ;  /* 0x000000bd9abe7209 */ /* 0x000fe40007810000 */
[----:B------:R-:W-:Y:S02]  /*5ae0*/  ISETP.GT.AND P3, PT, R186, 0x20, PT ;  /* 0x00000020ba00780c */ /* 0x000fe40003f64270 */
[----:B------:R-:W-:Y:S02]  /*5af0*/  FSEL R158, R158, -INF , P4 ;  /* 0xff8000009e9e7808 */ /* 0x000fe40002000000 */
        /* <DEDUP_REMOVED lines=15> */
[----:B------:R-:W-:Y:S01]  /*5bf0*/  FMNMX.FTZ R189, R166, R189, !PT ;  /* 0x000000bda6bd7209 */ /* 0x000fe20007810000 */
[----:B------:R0:W1:Y:S01]  /*5c00*/  MUFU.TANH R169, R208 ;  /* 0x000000d000a97308 */ /* 0x0000620000002400 */
[----:B------:R-:W-:Y:S02]  /*5c10*/  ISETP.GT.AND P3, PT, R186, 0x38, PT ;  /* 0x00000038ba00780c */ /* 0x000fe40003f64270 */
[----:B------:R-:W-:Y:S01]  /*5c20*/  FSEL R192, R170, -INF , P4 ;  /* 0xff800000aac07808 */ /* 0x000fe20002000000 */
[----:B------:R-:W-:Y:S01]  /*5c30*/  FMUL.FTZ R170, R0, R212 ;  /* 0x000000d400aa7220 */ /* 0x000fe20000410000 */
[----:B------:R-:W-:Y:S02]  /*5c40*/  FMNMX.FTZ R189, R190, R189, !PT ;  /* 0x000000bdbebd7209 */ /* 0x000fe40007810000 */
[----:B------:R-:W-:-:S02]  /*5c50*/  ISETP.GT.AND P4, PT, R186, 0x39, PT ;  /* 0x00000039ba00780c */ /* 0x000fc40003f84270 */
[----:B------:R-:W-:Y:S02]  /*5c60*/  FSEL R196, R173, -INF , P3 ;  /* 0xff800000adc47808 */ /* 0x000fe40001800000 */
[----:B------:R-:W-:Y:S01]  /*5c70*/  FMNMX.FTZ R189, R192, R189, !PT ;  /* 0x000000bdc0bd7209 */ /* 0x000fe20007810000 */
[----:B------:R-:W2:Y:S01]  /*5c80*/  MUFU.TANH R173, R209 ;  /* 0x000000d100ad7308 */ /* 0x000ea20000002400 */
[----:B------:R-:W-:Y:S02]  /*5c90*/  ISETP.GT.AND P3, PT, R186, 0x40, PT ;  /* 0x00000040ba00780c */ /* 0x000fe40003f64270 */
[----:B------:R-:W-:Y:S02]  /*5ca0*/  FSEL R174, R174, -INF , P4 ;  /* 0xff800000aeae7808 */ /* 0x000fe40002000000 */
[----:B------:R-:W-:Y:S02]  /*5cb0*/  FMNMX.FTZ R189, R196, R189, !PT ;  /* 0x000000bdc4bd7209 */ /* 0x000fe40007810000 */
[----:B------:R-:W-:-:S02]  /*5cc0*/  ISETP.GT.AND P4, PT, R186, 0x41, PT ;  /* 0x00000041ba00780c */ /* 0x000fc40003f84270 */
[----:B------:R-:W-:Y:S02]  /*5cd0*/  FSEL R200, R177, -INF , P3 ;  /* 0xff800000b1c87808 */ /* 0x000fe40001800000 */
[----:B------:R-:W-:Y:S01]  /*5ce0*/  FMNMX.FTZ R189, R174, R189, !PT ;  /* 0x000000bdaebd7209 */ /* 0x000fe20007810000 */
[----:B------:R-:W-:Y:S01]  /*5cf0*/  MUFU.TANH R177, R213 ;  /* 0x000000d500b17308 */ /* 0x000fe20000002400 */
[----:B------:R-:W-:Y:S02]  /*5d00*/  ISETP.GT.AND P5, PT, R186, 0x48, PT ;  /* 0x00000048ba00780c */ /* 0x000fe40003fa4270 */
[----:B------:R-:W-:Y:S02]  /*5d10*/  FSEL R180, R180, -INF , P4 ;  /* 0xff800000b4b47808 */ /* 0x000fe40002000000 */
[----:B------:R-:W-:Y:S02]  /*5d20*/  FMNMX.FTZ R189, R200, R189, !PT ;  /* 0x000000bdc8bd7209 */ /* 0x000fe40007810000 */
[----:B------:R-:W-:-:S02]  /*5d30*/  ISETP.GT.AND P3, PT, R186, 0x49, PT ;  /* 0x00000049ba00780c */ /* 0x000fc40003f64270 */
[----:B------:R-:W-:Y:S01]  /*5d40*/  FSEL R204, R183, -INF , P5 ;  /* 0xff800000b7cc7808 */ /* 0x000fe20002800000 */
[----:B------:R-:W-:Y:S01]  /*5d50*/  FMUL.FTZ R183, R0, R194 ;  /* 0x000000c200b77220 */ /* 0x000fe20000410000 */
[----:B------:R-:W-:Y:S02]  /*5d60*/  FMNMX.FTZ R189, R180, R189, !PT ;  /* 0x000000bdb4bd7209 */ /* 0x000fe40007810000 */
[----:B------:R-:W-:Y:S02]  /*5d70*/  ISETP.GT.AND P4, PT, R186, 0x50, PT ;  /* 0x00000050ba00780c */ /* 0x000fe40003f84270 */
[----:B0-----:R-:W-:Y:S01]  /*5d80*/  FSEL R208, R185, -INF , P3 ;  /* 0xff800000b9d07808 */ /* 0x001fe20001800000 */
[----:B------:R-:W-:Y:S01]  /*5d90*/  FMUL.FTZ R185, R0, R195 ;  /* 0x000000c300b97220 */ /* 0x000fe20000410000 */
[----:B------:R-:W-:Y:S01]  /*5da0*/  FMNMX.FTZ R189, R204, R189, !PT ;  /* 0x000000bdccbd7209 */ /* 0x000fe20007810000 */
[----:B------:R-:W-:Y:S01]  /*5db0*/  FMUL.FTZ R195, R0, R206 ;  /* 0x000000ce00c37220 */ /* 0x000fe20000410000 */
[----:B------:R-:W-:Y:S01]  /*5dc0*/  ISETP.GT.AND P5, PT, R186, 0x51, PT ;  /* 0x00000051ba00780c */ /* 0x000fe20003fa4270 */
[----:B------:R-:W-:Y:S01]  /*5dd0*/  MUFU.TANH R183, R183 ;  /* 0x000000b700b77308 */ /* 0x000fe20000002400 */
[----:B------:R-:W-:Y:S01]  /*5de0*/  FSEL R212, R187, -INF , P4 ;  /* 0xff800000bbd47808 */ /* 0x000fe20002000000 */
[----:B------:R-:W-:Y:S01]  /*5df0*/  FMUL.FTZ R187, R0, R198 ;  /* 0x000000c600bb7220 */ /* 0x000fe20000410000 */
[----:B------:R-:W-:Y:S01]  /*5e00*/  FMNMX.FTZ R189, R208, R189, !PT ;  /* 0x000000bdd0bd7209 */ /* 0x000fe20007810000 */
[----:B------:R-:W-:Y:S01]  /*5e10*/  FMUL.FTZ R198, R0, R210 ;  /* 0x000000d200c67220 */ /* 0x000fe20000410000 */
[----:B------:R-:W-:-:S02]  /*5e20*/  ISETP.GT.AND P6, PT, R186, 0x58, PT ;  /* 0x00000058ba00780c */ /* 0x000fc40003fc4270 */
[----:B------:R-:W-:Y:S01]  /*5e30*/  FSEL R234, R13, -INF , P5 ;  /* 0xff8000000dea7808 */ /* 0x000fe20002800000 */
[----:B------:R-:W-:Y:S01]  /*5e40*/  MUFU.TANH R185, R185 ;  /* 0x000000b900b97308 */ /* 0x000fe20000002400 */
[----:B------:R-:W-:Y:S02]  /*5e50*/  FMNMX.FTZ R189, R212, R189, !PT ;  /* 0x000000bdd4bd7209 */ /* 0x000fe40007810000 */
[----:B------:R-:W-:Y:S02]  /*5e60*/  ISETP.GT.AND P3, PT, R186, 0x59, PT ;  /* 0x00000059ba00780c */ /* 0x000fe40003f64270 */
[----:B------:R-:W-:Y:S02]  /*5e70*/  FSEL R236, R236, -INF , P6 ;  /* 0xff800000ecec7808 */ /* 0x000fe40003000000 */
[----:B------:R-:W-:Y:S01]  /*5e80*/  FMNMX.FTZ R189, R234, R189, !PT ;  /* 0x000000bdeabd7209 */ /* 0x000fe20007810000 */
[----:B------:R0:W3:Y:S01]  /*5e90*/  MUFU.TANH R13, R170 ;  /* 0x000000aa000d7308 */ /* 0x0000e20000002400 */
[----:B------:R-:W-:-:S02]  /*5ea0*/  ISETP.GT.AND P4, PT, R186, 0x60, PT ;  /* 0x00000060ba00780c */ /* 0x000fc40003f84270 */
[----:B------:R-:W-:Y:S02]  /*5eb0*/  FSEL R232, R232, -INF , P3 ;  /* 0xff800000e8e87808 */ /* 0x000fe40001800000 */
[----:B------:R-:W-:Y:S02]  /*5ec0*/  FMNMX.FTZ R189, R236, R189, !PT ;  /* 0x000000bdecbd7209 */ /* 0x000fe40007810000 */
[----:B------:R-:W-:Y:S01]  /*5ed0*/  ISETP.GT.AND P5, PT, R186, 0x61, PT ;  /* 0x00000061ba00780c */ /* 0x000fe20003fa4270 */
[----:B------:R-:W-:Y:S01]  /*5ee0*/  MUFU.TANH R187, R187 ;  /* 0x000000bb00bb7308 */ /* 0x000fe20000002400 */
[----:B------:R-:W-:Y:S02]  /*5ef0*/  FSEL R228, R228, -INF , P4 ;  /* 0xff800000e4e47808 */ /* 0x000fe40002000000 */
[----:B------:R-:W-:Y:S02]  /*5f00*/  FMNMX.FTZ R189, R232, R189, !PT ;  /* 0x000000bde8bd7209 */ /* 0x000fe40007810000 */
[----:B------:R-:W-:-:S02]  /*5f10*/  ISETP.GT.AND P6, PT, R186, 0x68, PT ;  /* 0x00000068ba00780c */ /* 0x000fc40003fc4270 */
[----:B------:R-:W-:Y:S01]  /*5f20*/  FSEL R224, R224, -INF , P5 ;  /* 0xff800000e0e07808 */ /* 0x000fe20002800000 */
[----:B------:R-:W-:Y:S01]  /*5f30*/  MUFU.TANH R195, R195 ;  /* 0x000000c300c37308 */ /* 0x000fe20000002400 */
[----:B------:R-:W-:Y:S02]  /*5f40*/  FMNMX.FTZ R189, R228, R189, !PT ;  /* 0x000000bde4bd7209 */ /* 0x000fe40007810000 */
[----:B------:R-:W-:Y:S02]  /*5f50*/  ISETP.GT.AND P3, PT, R186, 0x69, PT ;  /* 0x00000069ba00780c */ /* 0x000fe40003f64270 */
[----:B------:R-:W-:Y:S02]  /*5f60*/  FSEL R230, R230, -INF , P6 ;  /* 0xff800000e6e67808 */ /* 0x000fe40003000000 */
[----:B------:R-:W-:Y:S01]  /*5f70*/  FMNMX.FTZ R189, R224, R189, !PT ;  /* 0x000000bde0bd7209 */ /* 0x000fe20007810000 */
[----:B------:R-:W-:Y:S01]  /*5f80*/  MUFU.TANH R198, R198 ;  /* 0x000000c600c67308 */ /* 0x000fe20000002400 */
[----:B------:R-:W-:-:S02]  /*5f90*/  ISETP.GT.AND P4, PT, R186, 0x70, PT ;  /* 0x00000070ba00780c */ /* 0x000fc40003f84270 */
[----:B------:R-:W-:Y:S02]  /*5fa0*/  FSEL R226, R226, -INF , P3 ;  /* 0xff800000e2e27808 */ /* 0x000fe40001800000 */
[----:B------:R-:W-:Y:S02]  /*5fb0*/  FMNMX.FTZ R189, R230, R189, !PT ;  /* 0x000000bde6bd7209 */ /* 0x000fe40007810000 */
[C---:B------:R-:W-:Y:S02]  /*5fc0*/  ISETP.GT.AND P5, PT, R186.reuse, 0x71, PT ;  /* 0x00000071ba00780c */ /* 0x040fe40003fa4270 */
[C---:B------:R-:W-:Y:S02]  /*5fd0*/  ISETP.GT.AND P6, PT, R186.reuse, 0x78, PT ;  /* 0x00000078ba00780c */ /* 0x040fe40003fc4270 */
[----:B------:R-:W-:Y:S02]  /*5fe0*/  ISETP.GT.AND P3, PT, R186, 0x79, PT ;  /* 0x00000079ba00780c */ /* 0x000fe40003f64270 */
[----:B-1----:R-:W-:-:S02]  /*5ff0*/  FSEL R186, R169, -INF , P4 ;  /* 0xff800000a9ba7808 */ /* 0x002fc40002000000 */
[----:B------:R-:W-:Y:S01]  /*6000*/  FMNMX.FTZ R189, R226, R189, !PT ;  /* 0x000000bde2bd7209 */ /* 0x000fe20007810000 */
[----:B------:R1:W4:Y:S01]  /*6010*/  MUFU.TANH R169, R191 ;  /* 0x000000bf00a97308 */ /* 0x0003220000002400 */
[----:B--2---:R-:W-:Y:S02]  /*6020*/  FSEL R173, R173, -INF , P5 ;  /* 0xff800000adad7808 */ /* 0x004fe40002800000 */
[----:B0-----:R-:W-:Y:S01]  /*6030*/  FMNMX.FTZ R170, R186, R189, !PT ;  /* 0x000000bdbaaa7209 */ /* 0x001fe20007810000 */
[C---:B------:R-:W-:Y:S01]  /*6040*/  FMUL.FTZ R189, R0.reuse, R199 ;  /* 0x000000c700bd7220 */ /* 0x040fe20000410000 */
[----:B---3--:R-:W-:Y:S01]  /*6050*/  FSEL R194, R13, -INF , P6 ;  /* 0xff8000000dc27808 */ /* 0x008fe20003000000 */
[C---:B------:R-:W-:Y:S01]  /*6060*/  FMUL.FTZ R199, R0.reuse, R211 ;  /* 0x000000d300c77220 */ /* 0x040fe20000410000 */
[----:B------:R-:W-:Y:S02]  /*6070*/  FMNMX.FTZ R13, R173, R170, !PT ;  /* 0x000000aaad0d7209 */ /* 0x000fe40007810000 */
[----:B------:R-:W-:Y:S01]  /*6080*/  FSEL R177, R177, -INF , P3 ;  /* 0xff800000b1b17808 */ /* 0x000fe20001800000 */
[----:B-1----:R-:W-:Y:S01]  /*6090*/  FMUL.FTZ R191, R0, R202 ;  /* 0x000000ca00bf7220 */ /* 0x002fe20000410000 */
[----:B------:R-:W-:Y:S01]  /*60a0*/  FMNMX.FTZ R170, R194, R13, !PT ;  /* 0x0000000dc2aa7209 */ /* 0x000fe20007810000 */
[----:B------:R-:W-:Y:S01]  /*60b0*/  FMUL.FTZ R202, R0, R214 ;  /* 0x000000d600ca7220 */ /* 0x000fe20000410000 */
[----:B------:R-:W-:Y:S01]  /*60c0*/  IADD3 R184, R205, -UR42, R184 ;  /* 0x8000002acdb87c10 */ /* 0x000fe2000fffe0b8 */
[----:B------:R-:W0:Y:S01]  /*60d0*/  MUFU.TANH R189, R189 ;  /* 0x000000bd00bd7308 */ /* 0x000e220000002400 */
[----:B------:R-:W-:-:S02]  /*60e0*/  FMNMX.FTZ R170, R177, R170, !PT ;  /* 0x000000aab1aa7209 */ /* 0x000fc40007810000 */
[C---:B------:R-:W-:Y:S02]  /*60f0*/  ISETP.GT.AND P4, PT, R184.reuse, RZ, PT ;  /* 0x000000ffb800720c */ /* 0x040fe40003f84270 */
[C---:B------:R-:W-:Y:S01]  /*6100*/  ISETP.GT.AND P5, PT, R184.reuse, 0x1, PT ;  /* 0x00000001b800780c */ /* 0x040fe20003fa4270 */
[----:B------:R-:W1:Y:S01]  /*6110*/  SHFL.BFLY PT, R13, R170, 0x2, 0x1f ;  /* 0x0c401f00aa0d7f89 */ /* 0x000e6200000e0000 */
[----:B------:R-:W-:Y:S01]  /*6120*/  FSEL R15, R15, -INF , P4 ;  /* 0xff8000000f0f7808 */ /* 0x000fe20002000000 */
[----:B------:R-:W2:Y:S01]  /*6130*/  MUFU.TANH R191, R191 ;  /* 0x000000bf00bf7308 */ /* 0x000ea20000002400 */
[----:B------:R-:W-:-:S04]  /*6140*/  ISETP.GT.AND P4, PT, R184, 0x8, PT ;  /* 0x00000008b800780c */ /* 0x000fc80003f84270 */
[----:B------:R-:W-:Y:S02]  /*6150*/  FSEL R206, R23, -INF , P4 ;  /* 0xff80000017ce7808 */ /* 0x000fe40002000000 */
[----:B------:R-:W-:Y:S01]  /*6160*/  ISETP.GT.AND P4, PT, R184, 0x10, PT ;  /* 0x00000010b800780c */ /* 0x000fe20003f84270 */
[----:B------:R-:W3:Y:S08]  /*6170*/  MUFU.TANH R199, R199 ;  /* 0x000000c700c77308 */ /* 0x000ef00000002400 */
[----:B------:R-:W5:Y:S01]  /*6180*/  MUFU.TANH R202, R202 ;  /* 0x000000ca00ca7308 */ /* 0x000f620000002400 */
[----:B-1----:R-:W-:-:S02]  /*6190*/  FMNMX.FTZ R201, R170, R13, !PT ;  /* 0x0000000daac97209 */ /* 0x002fc40007810000 */
[----:B------:R-:W1:Y:S03]  /*61a0*/  LDC R13, c[0x0][0x988] ;  /* 0x00026200ff0d7b82 */ /* 0x000e660000000800 */
[----:B------:R-:W4:Y:S01]  /*61b0*/  SHFL.BFLY PT, R170, R201, 0x1, 0x1f ;  /* 0x0c201f00c9aa7f89 */ /* 0x000f2200000e0000 */
[----:B------:R-:W-:Y:S02]  /*61c0*/  WARPGROUP.DEPBAR.LE gsb0, 0x0 ;  /* 0x00008000000079c5 */ /* 0x000fe40000010000 */
[----:B----4-:R-:W-:Y:S01]  /*61d0*/  FMNMX.FTZ R170, R201, R170, !PT ;  /* 0x000000aac9aa7209 */ /* 0x010fe20007810000 */
[----:B------:R-:W-:-:S03]  /*61e0*/  WARPGROUP.ARRIVE ;  /* 0x00000000000079c5 */ /* 0x000fc60000000000 */
[C---:B------:R-:W-:Y:S01]  /*61f0*/  FSETP.NEU.FTZ.AND P3, PT, R170.reuse, -INF , PT ;  /* 0xff800000aa00780b */ /* 0x040fe20003f7d000 */
[----:B-1----:R-:W-:-:S02]  /*6200*/  FFMA.FTZ R201, R170, R13, -8 ;  /* 0xc1000000aac97423 */ /* 0x002fc4000001000d */
[----:B------:R-:W-:Y:S03]  /*6210*/  QGMMA.64x256x32.F32.E4M3.E4M3 R24, R216, gdesc[UR8], R24, gsb0 ;  /* 0x03e00008d8187df3 */ /* 0x000fe60008000818 */
[----:B------:R-:W-:-:S05]  /*6220*/  FSEL R201, R201, RZ, P3 ;  /* 0x000000ffc9c97208 */ /* 0x000fca0001800000 */
[-CC-:B------:R-:W-:Y:S01]  /*6230*/  FFMA.FTZ R188, R188, R13.reuse, -R201.reuse ;  /* 0x0000000dbcbc7223 */ /* 0x180fe200000108c9 */
[----:B------:R-:W-:-:S01]  /*6240*/  FFMA.FTZ R205, R21, R13, -R201 ;  /* 0x0000000d15cd7223 */ /* 0x000fc200000108c9 */
[----:B------:R-:W-:Y:S01]  /*6250*/  FMNMX.FTZ R21, R15, R10, !PT ;  /* 0x0000000a0f157209 */ /* 0x000fe20007810000 */
[----:B------:R-:W-:-:S01]  /*6260*/  FFMA.FTZ R207, R22, R13, -R201 ;  /* 0x0000000d16cf7223 */ /* 0x000fc200000108c9 */
[----:B------:R1:W-:Y:S01]  /*6270*/  MUFU.EX2 R179, R188 ;  /* 0x000000bc00b37308 */ /* 0x0003e20000000800 */
[----:B------:R-:W-:Y:S01]  /*6280*/  FSEL R22, R155, -INF , P4 ;  /* 0xff8000009b167808 */ /* 0x000fe20002000000 */
[-CC-:B------:R-:W-:Y:S01]  /*6290*/  FFMA.FTZ R155, R153, R13.reuse, -R201.reuse ;  /* 0x0000000d999b7223 */ /* 0x180fe200000108c9 */
[----:B------:R-:W-:Y:S01]  /*62a0*/  ISETP.GT.AND P4, PT, R184, 0x18, PT ;  /* 0x00000018b800780c */ /* 0x000fe20003f84270 */
[-CC-:B------:R-:W-:Y:S01]  /*62b0*/  FFMA.FTZ R157, R157, R13.reuse, -R201.reuse ;  /* 0x0000000d9d9d7223 */ /* 0x180fe200000108c9 */
[----:B------:R-:W-:-:S01]  /*62c0*/  FFMA.FTZ R161, R161, R13, -R201 ;  /* 0x0000000da1a17223 */ /* 0x000fc200000108c9 */
[-CC-:B------:R-:W-:Y:S01]  /*62d0*/  FFMA.FTZ R165, R165, R13.reuse, -R201.reuse ;  /* 0x0000000da5a57223 */ /* 0x180fe200000108c9 */
[----:B------:R-:W-:Y:S01]  /*62e0*/  FSEL R210, R159, -INF , P4 ;  /* 0xff8000009fd27808 */ /* 0x000fe20002000000 */
[-CC-:B------:R-:W-:Y:S01]  /*62f0*/  FFMA.FTZ R14, R14, R13.reuse, -R201.reuse ;  /* 0x0000000d0e0e7223 */ /* 0x180fe200000108c9 */
[----:B-1----:R-:W-:Y:S01]  /*6300*/  FSEL R188, R20, -INF , P5 ;  /* 0xff80000014bc7808 */ /* 0x002fe20002800000 */
[-CC-:B------:R-:W-:Y:S01]  /*6310*/  FFMA.FTZ R154, R154, R13.reuse, -R201.reuse ;  /* 0x0000000d9a9a7223 */ /* 0x180fe200000108c9 */
[----:B------:R-:W-:Y:S01]  /*6320*/  ISETP.GT.AND P5, PT, R184, 0x9, PT ;  /* 0x00000009b800780c */ /* 0x000fe20003fa4270 */
[--C-:B------:R-:W-:Y:S01]  /*6330*/  FFMA.FTZ R158, R158, R13, -R201.reuse ;  /* 0x0000000d9e9e7223 */ /* 0x100fe200000108c9 */
[----:B------:R-:W-:Y:S01]  /*6340*/  FMNMX.FTZ R23, R188, R21, !PT ;  /* 0x00000015bc177209 */ /* 0x000fe20007810000 */
[----:B------:R-:W-:Y:S01]  /*6350*/  MUFU.EX2 R14, R14 ;  /* 0x0000000e000e7308 */ /* 0x000fe20000000800 */
[----:B------:R-:W-:Y:S01]  /*6360*/  FSEL R152, R152, -INF , P5 ;  /* 0xff80000098987808 */ /* 0x000fe20002800000 */
[--C-:B------:R-:W-:Y:S01]  /*6370*/  FFMA.FTZ R162, R162, R13, -R201.reuse ;  /* 0x0000000da2a27223 */ /* 0x100fe200000108c9 */
[----:B------:R-:W-:Y:S01]  /*6380*/  FMNMX.FTZ R23, R206, R23, !PT ;  /* 0x00000017ce177209 */ /* 0x000fe20007810000 */
[-CC-:B------:R-:W-:Y:S01]  /*6390*/  FFMA.FTZ R166, R166, R13.reuse, -R201.reuse ;  /* 0x0000000da6a67223 */ /* 0x180fe200000108c9 */
[----:B------:R-:W-:Y:S01]  /*63a0*/  ISETP.GT.AND P5, PT, R184, 0x11, PT ;  /* 0x00000011b800780c */ /* 0x000fe20003fa4270 */
[--C-:B------:R-:W-:Y:S01]  /*63b0*/  FFMA.FTZ R192, R192, R13, -R201.reuse ;  /* 0x0000000dc0c07223 */ /* 0x100fe200000108c9 */
[----:B------:R-:W-:Y:S01]  /*63c0*/  FMNMX.FTZ R153, R152, R23, !PT ;  /* 0x0000001798997209 */ /* 0x000fe20007810000 */
[--C-:B------:R-:W-:Y:S01]  /*63d0*/  FFMA.FTZ R224, R224, R13, -R201.reuse ;  /* 0x0000000de0e07223 */ /* 0x100fe200000108c9 */
[----:B------:R-:W-:Y:S01]  /*63e0*/  FSEL R156, R156, -INF , P5 ;  /* 0xff8000009c9c7808 */ /* 0x000fe20002800000 */
[----:B------:R1:W-:Y:S01]  /*63f0*/  MUFU.EX2 R23, R155 ;  /* 0x0000009b00177308 */ /* 0x0003e20000000800 */
[----:B------:R-:W-:Y:S01]  /*6400*/  FMNMX.FTZ R153, R22, R153, !PT ;  /* 0x0000009916997209 */ /* 0x000fe20007810000 */
[-CC-:B------:R-:W-:Y:S01]  /*6410*/  FFMA.FTZ R226, R226, R13.reuse, -R201.reuse ;  /* 0x0000000de2e27223 */ /* 0x180fe200000108c9 */
[----:B------:R-:W-:Y:S01]  /*6420*/  ISETP.GT.AND P5, PT, R184, 0x19, PT ;  /* 0x00000019b800780c */ /* 0x000fe20003fa4270 */
[--C-:B------:R-:W-:Y:S01]  /*6430*/  FFMA.FTZ R186, R186, R13, -R201.reuse ;  /* 0x0000000dbaba7223 */ /* 0x100fe200000108c9 */
[----:B------:R-:W-:Y:S01]  /*6440*/  FMNMX.FTZ R153, R156, R153, !PT ;  /* 0x000000999c997209 */ /* 0x000fe20007810000 */
[-CC-:B------:R-:W-:Y:S01]  /*6450*/  FFMA.FTZ R173, R173, R13.reuse, -R201.reuse ;  /* 0x0000000dadad7223 */ /* 0x180fe200000108c9 */
[----:B------:R-:W-:Y:S01]  /*6460*/  ISETP.GT.AND P4, PT, R184, 0x20, PT ;  /* 0x00000020b800780c */ /* 0x000fe20003f84270 */
[-CC-:B------:R-:W-:Y:S01]  /*6470*/  FFMA.FTZ R194, R194, R13.reuse, -R201.reuse ;  /* 0x0000000dc2c27223 */ /* 0x180fe200000108c9 */
[----:B------:R-:W-:Y:S01]  /*6480*/  FSEL R160, R160, -INF , P5 ;  /* 0xff800000a0a07808 */ /* 0x000fe20002800000 */
[----:B------:R-:W-:Y:S01]  /*6490*/  FFMA.FTZ R177, R177, R13, -R201 ;  /* 0x0000000db1b17223 */ /* 0x000fe200000108c9 */
[----:B------:R-:W-:Y:S01]  /*64a0*/  FMNMX.FTZ R153, R210, R153, !PT ;  /* 0x00000099d2997209 */ /* 0x000fe20007810000 */
[----:B------:R-:W-:Y:S01]  /*64b0*/  MUFU.EX2 R20, R205 ;  /* 0x000000cd00147308 */ /* 0x000fe20000000800 */
[----:B------:R-:W-:-:S02]  /*64c0*/  ISETP.GT.AND P5, PT, R184, 0x21, PT ;  /* 0x00000021b800780c */ /* 0x000fc40003fa4270 */
[----:B------:R-:W-:Y:S01]  /*64d0*/  FSEL R214, R163, -INF , P4 ;  /* 0xff800000a3d67808 */ /* 0x000fe20002000000 */
[----:B------:R-:W-:-:S01]  /*64e0*/  FFMA.FTZ R163, R190, R13, -R201 ;  /* 0x0000000dbea37223 */ /* 0x000fc200000108c9 */
[----:B-1----:R-:W-:Y:S02]  /*64f0*/  FMNMX.FTZ R155, R160, R153, !PT ;  /* 0x00000099a09b7209 */ /* 0x002fe40007810000 */
[----:B------:R-:W-:Y:S01]  /*6500*/  ISETP.GT.AND P4, PT, R184, 0x28, PT ;  /* 0x00000028b800780c */ /* 0x000fe20003f84270 */
[----:B------:R1:W-:Y:S01]  /*6510*/  MUFU.EX2 R153, R157 ;  /* 0x0000009d00997308 */ /* 0x0003e20000000800 */
[----:B------:R-:W-:Y:S02]  /*6520*/  FSEL R164, R164, -INF , P5 ;  /* 0xff800000a4a47808 */ /* 0x000fe40002800000 */
[----:B------:R-:W-:Y:S02]  /*6530*/  FMNMX.FTZ R155, R214, R155, !PT ;  /* 0x0000009bd69b7209 */ /* 0x000fe40007810000 */
[----:B------:R-:W-:-:S02]  /*6540*/  ISETP.GT.AND P5, PT, R184, 0x29, PT ;  /* 0x00000029b800780c */ /* 0x000fc40003fa4270 */
[----:B------:R-:W-:Y:S01]  /*6550*/  FSEL R220, R167, -INF , P4 ;  /* 0xff800000a7dc7808 */ /* 0x000fe20002000000 */
[----:B------:R-:W-:-:S01]  /*6560*/  FFMA.FTZ R167, R196, R13, -R201 ;  /* 0x0000000dc4a77223 */ /* 0x000fc200000108c9 */
[----:B------:R-:W-:Y:S01]  /*6570*/  FMNMX.FTZ R155, R164, R155, !PT ;  /* 0x0000009ba49b7209 */ /* 0x000fe20007810000 */
[----:B------:R-:W-:Y:S01]  /*6580*/  MUFU.EX2 R21, R207 ;  /* 0x000000cf00157308 */ /* 0x000fe20000000800 */
[----:B------:R-:W-:Y:S02]  /*6590*/  ISETP.GT.AND P4, PT, R184, 0x30, PT ;  /* 0x00000030b800780c */ /* 0x000fe40003f84270 */
[----:B------:R-:W-:Y:S02]  /*65a0*/  FSEL R168, R168, -INF , P5 ;  /* 0xff800000a8a87808 */ /* 0x000fe40002800000 */
[----:B------:R-:W-:Y:S02]  /*65b0*/  FMNMX.FTZ R155, R220, R155, !PT ;  /* 0x0000009bdc9b7209 */ /* 0x000fe40007810000 */
[----:B------:R-:W-:Y:S01]  /*65c0*/  ISETP.GT.AND P5, PT, R184, 0x31, PT ;  /* 0x00000031b800780c */ /* 0x000fe20003fa4270 */
[----:B------:R-:W-:Y:S01]  /*65d0*/  MUFU.EX2 R154, R154 ;  /* 0x0000009a009a7308 */ /* 0x000fe20000000800 */
[----:B------:R-:W-:Y:S01]  /*65e0*/  FSEL R222, R171, -INF , P4 ;  /* 0xff800000abde7808 */ /* 0x000fe20002000000 */
[----:B------:R-:W-:Y:S01]  /*65f0*/  FFMA.FTZ R171, R174, R13, -R201 ;  /* 0x0000000daeab7223 */ /* 0x000fe200000108c9 */
[----:B-1----:R-:W-:-:S02]  /*6600*/  FMNMX.FTZ R157, R168, R155, !PT ;  /* 0x0000009ba89d7209 */ /* 0x002fc40007810000 */
[----:B------:R-:W-:Y:S02]  /*6610*/  ISETP.GT.AND P4, PT, R184, 0x38, PT ;  /* 0x00000038b800780c */ /* 0x000fe40003f84270 */
[----:B------:R-:W-:Y:S01]  /*6620*/  FSEL R172, R172, -INF , P5 ;  /* 0xff800000acac7808 */ /* 0x000fe20002800000 */
[----:B------:R1:W-:Y:S01]  /*6630*/  MUFU.EX2 R155, R161 ;  /* 0x000000a1009b7308 */ /* 0x0003e20000000800 */
[----:B------:R-:W-:Y:S02]  /*6640*/  FMNMX.FTZ R157, R222, R157, !PT ;  /* 0x0000009dde9d7209 */ /* 0x000fe40007810000 */
[----:B------:R-:W-:Y:S02]  /*6650*/  ISETP.GT.AND P5, PT, R184, 0x39, PT ;  /* 0x00000039b800780c */ /* 0x000fe40003fa4270 */
[----:B------:R-:W-:Y:S02]  /*6660*/  FSEL R175, R175, -INF , P4 ;  /* 0xff800000afaf7808 */ /* 0x000fe40002000000 */
[----:B------:R-:W-:Y:S01]  /*6670*/  FMNMX.FTZ R157, R172, R157, !PT ;  /* 0x0000009dac9d7209 */ /* 0x000fe20007810000 */
[----:B------:R-:W-:Y:S01]  /*6680*/  MUFU.EX2 R158, R158 ;  /* 0x0000009e009e7308 */ /* 0x000fe20000000800 */
[----:B------:R-:W-:-:S02]  /*6690*/  ISETP.GT.AND P4, PT, R184, 0x40, PT ;  /* 0x00000040b800780c */ /* 0x000fc40003f84270 */
[----:B------:R-:W-:Y:S02]  /*66a0*/  FSEL R176, R176, -INF , P5 ;  /* 0xff800000b0b07808 */ /* 0x000fe40002800000 */
[----:B------:R-:W-:Y:S02]  /*66b0*/  FMNMX.FTZ R157, R175, R157, !PT ;  /* 0x0000009daf9d7209 */ /* 0x000fe40007810000 */
[----:B------:R-:W-:Y:S01]  /*66c0*/  ISETP.GT.AND P5, PT, R184, 0x41, PT ;  /* 0x00000041b800780c */ /* 0x000fe20003fa4270 */
[----:B------:R-:W-:Y:S01]  /*66d0*/  MUFU.EX2 R162, R162 ;  /* 0x000000a200a27308 */ /* 0x000fe20000000800 */
[----:B------:R-:W-:Y:S02]  /*66e0*/  FSEL R178, R178, -INF , P4 ;  /* 0xff800000b2b27808 */ /* 0x000fe40002000000 */
[----:B------:R-:W-:Y:S02]  /*66f0*/  FMNMX.FTZ R159, R176, R157, !PT ;  /* 0x0000009db09f7209 */ /* 0x000fe40007810000 */
[----:B------:R-:W-:-:S02]  /*6700*/  ISETP.GT.AND P4, PT, R184, 0x48, PT ;  /* 0x00000048b800780c */ /* 0x000fc40003f84270 */
[----:B------:R-:W-:Y:S01]  /*6710*/  FSEL R181, R181, -INF , P5 ;  /* 0xff800000b5b57808 */ /* 0x000fe20002800000 */
[----:B------:R-:W-:Y:S01]  /*6720*/  MUFU.EX2 R157, R165 ;  /* 0x000000a5009d7308 */ /* 0x000fe20000000800 */
        /* <DEDUP_REMOVED lines=8> */
[C---:B------:R-:W-:Y:S01]  /*67b0*/  ISETP.GT.AND P5, PT, R184.reuse, 0x51, PT ;  /* 0x00000051b800780c */ /* 0x040fe20003fa4270 */
[----:B------:R-:W-:Y:S01]  /*67c0*/  MUFU.EX2 R192, R192 ;  /* 0x000000c000c07308 */ /* 0x000fe20000000800 */
[----:B------:R-:W-:Y:S02]  /*67d0*/  FSEL R183, R183, -INF , P4 ;  /* 0xff800000b7b77808 */ /* 0x000fe40002000000 */
[----:B-1----:R-:W-:Y:S02]  /*67e0*/  FMNMX.FTZ R161, R169, R159, !PT ;  /* 0x0000009fa9a17209 */ /* 0x002fe40007810000 */
[----:B------:R-:W-:-:S02]  /*67f0*/  ISETP.GT.AND P4, PT, R184, 0x58, PT ;  /* 0x00000058b800780c */ /* 0x000fc40003f84270 */
[----:B------:R-:W-:Y:S01]  /*6800*/  FSEL R190, R185, -INF , P5 ;  /* 0xff800000b9be7808 */ /* 0x000fe20002800000 */
[----:B------:R1:W-:Y:S01]  /*6810*/  MUFU.EX2 R159, R163 ;  /* 0x000000a3009f7308 */ /* 0x0003e20000000800 */
[----:B------:R-:W-:Y:S01]  /*6820*/  FMNMX.FTZ R161, R183, R161, !PT ;  /* 0x000000a1b7a17209 */ /* 0x000fe20007810000 */
[----:B------:R-:W-:Y:S01]  /*6830*/  FFMA.FTZ R185, R200, R13, -R201 ;  /* 0x0000000dc8b97223 */ /* 0x000fe200000108c9 */
[----:B------:R-:W-:Y:S02]  /*6840*/  ISETP.GT.AND P5, PT, R184, 0x59, PT ;  /* 0x00000059b800780c */ /* 0x000fe40003fa4270 */
[----:B------:R-:W-:Y:S02]  /*6850*/  FSEL R187, R187, -INF , P4 ;  /* 0xff800000bbbb7808 */ /* 0x000fe40002000000 */
[----:B------:R-:W-:Y:S01]  /*6860*/  FMNMX.FTZ R161, R190, R161, !PT ;  /* 0x000000a1bea17209 */ /* 0x000fe20007810000 */
[----:B------:R-:W-:Y:S01]  /*6870*/  MUFU.EX2 R224, R224 ;  /* 0x000000e000e07308 */ /* 0x000fe20000000800 */
[----:B------:R-:W-:-:S02]  /*6880*/  ISETP.GT.AND P4, PT, R184, 0x60, PT ;  /* 0x00000060b800780c */ /* 0x000fc40003f84270 */
[----:B0-----:R-:W-:Y:S02]  /*6890*/  FSEL R189, R189, -INF , P5 ;  /* 0xff800000bdbd7808 */ /* 0x001fe40002800000 */
[----:B------:R-:W-:Y:S02]  /*68a0*/  FMNMX.FTZ R161, R187, R161, !PT ;  /* 0x000000a1bba17209 */ /* 0x000fe40007810000 */
[C---:B------:R-:W-:Y:S01]  /*68b0*/  ISETP.GT.AND P5, PT, R184.reuse, 0x61, PT ;  /* 0x00000061b800780c */ /* 0x040fe20003fa4270 */
[----:B------:R-:W-:Y:S01]  /*68c0*/  MUFU.EX2 R226, R226 ;  /* 0x000000e200e27308 */ /* 0x000fe20000000800 */
[----:B--2---:R-:W-:Y:S02]  /*68d0*/  FSEL R191, R191, -INF , P4 ;  /* 0xff800000bfbf7808 */ /* 0x004fe40002000000 */
[----:B-1----:R-:W-:Y:S02]  /*68e0*/  FMNMX.FTZ R163, R189, R161, !PT ;  /* 0x000000a1bda37209 */ /* 0x002fe40007810000 */
[----:B------:R-:W-:-:S02]  /*68f0*/  ISETP.GT.AND P4, PT, R184, 0x68, PT ;  /* 0x00000068b800780c */ /* 0x000fc40003f84270 */
        /* <DEDUP_REMOVED lines=8> */
[----:B------:R-:W-:Y:S01]  /*6980*/  FSEL R174, R197, -INF , P5 ;  /* 0xff800000c5ae7808 */ /* 0x000fe20002800000 */
[----:B------:R-:W-:-:S01]  /*6990*/  FFMA.FTZ R197, R230, R13, -R201 ;  /* 0x0000000de6c57223 */ /* 0x000fc200000108c9 */
[----:B------:R-:W-:Y:S02]  /*69a0*/  FMNMX.FTZ R165, R195, R165, !PT ;  /* 0x000000a5c3a57209 */ /* 0x000fe40007810000 */
[----:B------:R-:W-:Y:S01]  /*69b0*/  ISETP.GT.AND P5, PT, R184, 0x71, PT ;  /* 0x00000071b800780c */ /* 0x000fe20003fa4270 */
[----:B------:R1:W-:Y:S01]  /*69c0*/  MUFU.EX2 R163, R171 ;  /* 0x000000ab00a37308 */ /* 0x0003e20000000800 */
[----:B------:R-:W-:Y:S02]  /*69d0*/  FSEL R198, R198, -INF , P4 ;  /* 0xff800000c6c67808 */ /* 0x000fe40002000000 */
[----:B0-----:R-:W-:Y:S02]  /*69e0*/  FMNMX.FTZ R167, R174, R165, !PT ;  /* 0x000000a5aea77209 */ /* 0x001fe40007810000 */
[----:B------:R-:W-:-:S02]  /*69f0*/  ISETP.GT.AND P4, PT, R184, 0x78, PT ;  /* 0x00000078b800780c */ /* 0x000fc40003f84270 */
[----:B---3--:R-:W-:Y:S01]  /*6a00*/  FSEL R200, R199, -INF , P5 ;  /* 0xff800000c7c87808 */ /* 0x008fe20002800000 */
[----:B------:R0:W-:Y:S01]  /*6a10*/  MUFU.EX2 R165, R185 ;  /* 0x000000b900a57308 */ /* 0x0001e20000000800 */
[----:B------:R-:W-:Y:S01]  /*6a20*/  FMNMX.FTZ R167, R198, R167, !PT ;  /* 0x000000a7c6a77209 */ /* 0x000fe20007810000 */
[-CC-:B-1----:R-:W-:Y:S01]  /*6a30*/  FFMA.FTZ R171, R212, R13.reuse, -R201.reuse ;  /* 0x0000000dd4ab7223 */ /* 0x182fe200000108c9 */
[----:B------:R-:W-:Y:S01]  /*6a40*/  ISETP.GT.AND P5, PT, R184, 0x79, PT ;  /* 0x00000079b800780c */ /* 0x000fe20003fa4270 */
[-CC-:B------:R-:W-:Y:S01]  /*6a50*/  FFMA.FTZ R184, R180, R13.reuse, -R201.reuse ;  /* 0x0000000db4b87223 */ /* 0x180fe200000108c9 */
[----:B-----5:R-:W-:Y:S01]  /*6a60*/  FSEL R202, R202, -INF , P4 ;  /* 0xff800000caca7808 */ /* 0x020fe20002000000 */
[--C-:B------:R-:W-:Y:S01]  /*6a70*/  FFMA.FTZ R212, R232, R13, -R201.reuse ;  /* 0x0000000de8d47223 */ /* 0x100fe200000108c9 */
[----:B------:R-:W-:Y:S01]  /*6a80*/  FMNMX.FTZ R167, R200, R167, !PT ;  /* 0x000000a7c8a77209 */ /* 0x000fe20007810000 */
[----:B------:R-:W-:Y:S01]  /*6a90*/  MUFU.EX2 R171, R171 ;  /* 0x000000ab00ab7308 */ /* 0x000fe20000000800 */
[----:B------:R-:W-:Y:S01]  /*6aa0*/  FSEL R203, R203, -INF , P5 ;  /* 0xff800000cbcb7808 */ /* 0x000fe20002800000 */
[--C-:B0-----:R-:W-:Y:S01]  /*6ab0*/  FFMA.FTZ R185, R236, R13, -R201.reuse ;  /* 0x0000000decb97223 */ /* 0x101fe200000108c9 */
[----:B------:R-:W-:Y:S01]  /*6ac0*/  FMNMX.FTZ R180, R202, R167, !PT ;  /* 0x000000a7cab47209 */ /* 0x000fe20007810000 */
[-CC-:B------:R-:W-:Y:S01]  /*6ad0*/  FFMA.FTZ R167, R204, R13.reuse, -R201.reuse ;  /* 0x0000000dcca77223 */ /* 0x180fe200000108c9 */
[----:B------:R-:W-:-:S01]  /*6ae0*/  FFMA.FTZ R204, R208, R13, -R201 ;  /* 0x0000000dd0cc7223 */ /* 0x000fc200000108c9 */
[--C-:B------:R-:W-:Y:S01]  /*6af0*/  FFMA.FTZ R208, R234, R13, -R201.reuse ;  /* 0x0000000dead07223 */ /* 0x100fe200000108c9 */
[----:B------:R-:W-:Y:S01]  /*6b00*/  FMNMX.FTZ R180, R203, R180, !PT ;  /* 0x000000b4cbb47209 */ /* 0x000fe20007810000 */
[----:B------:R-:W-:Y:S04]  /*6b10*/  MUFU.EX2 R184, R184 ;  /* 0x000000b800b87308 */ /* 0x000fe80000000800 */
[----:B------:R-:W0:Y:S04]  /*6b20*/  SHFL.BFLY PT, R193, R180, 0x2, 0x1f ;  /* 0x0c401f00b4c17f89 */ /* 0x000e2800000e0000 */
[----:B------:R-:W-:Y:S08]  /*6b30*/  MUFU.EX2 R167, R167 ;  /* 0x000000a700a77308 */ /* 0x000ff00000000800 */
[----:B------:R-:W-:Y:S08]  /*6b40*/  MUFU.EX2 R204, R204 ;  /* 0x000000cc00cc7308 */ /* 0x000ff00000000800 */
        /* <DEDUP_REMOVED lines=11> */
[----:B------:R-:W-:Y:S03]  /*6c00*/  MUFU.EX2 R173, R173 ;  /* 0x000000ad00ad7308 */ /* 0x000fe60000000800 */
[----:B------:R-:W-:-:S05]  /*6c10*/  FSEL R199, R199, RZ, P4 ;  /* 0x000000ffc7c77208 */ /* 0x000fca0002000000 */
[-CC-:B------:R-:W-:Y:S01]  /*6c20*/  FFMA.FTZ R211, R168, R13.reuse, -R199.reuse ;  /* 0x0000000da8d37223 */ /* 0x180fe200000108c7 */
[----:B------:R-:W-:Y:S01]  /*6c30*/  FSEL R168, R170, RZ, P3 ;  /* 0x000000ffaaa87208 */ /* 0x000fe20001800000 */
[-CC-:B------:R-:W-:Y:S01]  /*6c40*/  FFMA.FTZ R213, R172, R13.reuse, -R199.reuse ;  /* 0x0000000dacd57223 */ /* 0x180fe200000108c7 */
[----:B------:R-:W-:-:S01]  /*6c50*/  FFMA.FTZ R172, R175, R13, -R199 ;  /* 0x0000000dafac7223 */ /* 0x000fc200000108c7 */
[----:B------:R-:W-:Y:S01]  /*6c60*/  FSEL R175, R180, RZ, P4 ;  /* 0x000000ffb4af7208 */ /* 0x000fe20002000000 */
[----:B------:R-:W-:-:S01]  /*6c70*/  FFMA.FTZ R228, R15, R13, -R199 ;  /* 0x0000000d0fe47223 */ /* 0x000fc200000108c7 */
[----:B------:R-:W-:Y:S01]  /*6c80*/  FADD.FTZ R168, -R168, R9 ;  /* 0x00000009a8a87221 */ /* 0x000fe20000010100 */
[----:B------:R-:W-:-:S01]  /*6c90*/  FFMA.FTZ R15, R188, R13, -R199 ;  /* 0x0000000dbc0f7223 */ /* 0x000fc200000108c7 */
[-CC-:B------:R-:W-:Y:S01]  /*6ca0*/  FFMA.FTZ R188, R206, R13.reuse, -R199.reuse ;  /* 0x0000000dcebc7223 */ /* 0x180fe200000108c7 */
[----:B------:R-:W-:-:S01]  /*6cb0*/  FFMA.FTZ R201, R152, R13, -R199 ;  /* 0x0000000d98c97223 */ /* 0x000fc200000108c7 */
[----:B------:R-:W-:Y:S01]  /*6cc0*/  FMUL.FTZ R206, R168, R13 ;  /* 0x0000000da8ce7220 */ /* 0x000fe20000410000 */
[----:B------:R-:W-:-:S01]  /*6cd0*/  FADD.FTZ R168, -R175, R10 ;  /* 0x0000000aafa87221 */ /* 0x000fc20000010100 */
[----:B------:R-:W-:Y:S01]  /*6ce0*/  MUFU.EX2 R228, R228 ;  /* 0x000000e400e47308 */ /* 0x000fe20000000800 */
[----:B------:R-:W-:-:S01]  /*6cf0*/  FFMA.FTZ R22, R22, R13, -R199 ;  /* 0x0000000d16167223 */ /* 0x000fc200000108c7 */
[-CC-:B------:R-:W-:Y:S01]  /*6d00*/  FFMA.FTZ R205, R156, R13.reuse, -R199.reuse ;  /* 0x0000000d9ccd7223 */ /* 0x180fe200000108c7 */
[-C--:B------:R-:W-:Y:S01]  /*6d10*/  FMUL.FTZ R175, R168, R13.reuse ;  /* 0x0000000da8af7220 */ /* 0x080fe20000410000 */
        /* <DEDUP_REMOVED lines=14> */
[----:B------:R-:W-:-:S06]  /*6e00*/  WARPGROUP.DEPBAR.LE gsb0, 0x0 ;  /* 0x00008000000079c5 */ /* 0x000fcc0000010000 */
[----:B------:R-:W2:Y:S01]  /*6e10*/  MUFU.EX2 R15, R15 ;  /* 0x0000000f000f7308 */ /* 0x000ea20000000800 */
[----:B0-----:R-:W-:-:S04]  /*6e20*/  FFMA.FTZ R215, R10, R4, R179 ;  /* 0x000000040ad77223 */ /* 0x001fc800000100b3 */
[----:B------:R-:W-:-:S03]  /*6e30*/  FADD.FTZ R215, R14, R215 ;  /* 0x000000d70ed77221 */ /* 0x000fc60000010000 */
[----:B------:R-:W0:Y:S01]  /*6e40*/  MUFU.EX2 R188, R188 ;  /* 0x000000bc00bc7308 */ /* 0x000e220000000800 */
[----:B-1----:R-:W-:-:S07]  /*6e50*/  FFMA.FTZ R4, R175, R3, R228 ;  /* 0x00000003af047223 */ /* 0x002fce00000100e4 */
[----:B------:R-:W1:Y:S01]  /*6e60*/  MUFU.EX2 R201, R201 ;  /* 0x000000c900c97308 */ /* 0x000e620000000800 */
[----:B--2---:R-:W-:-:S01]  /*6e70*/  FADD.FTZ R3, R15, R4 ;  /* 0x000000040f037221 */ /* 0x004fc20000010000 */
[----:B------:R-:W-:-:S04]  /*6e80*/  FADD.FTZ R4, R20, R215 ;  /* 0x000000d714047221 */ /* 0x000fc80000010000 */
[----:B------:R-:W-:Y:S02]  /*6e90*/  FADD.FTZ R4, R21, R4 ;  /* 0x0000000415047221 */ /* 0x000fe40000010000 */
[----:B------:R-:W2:Y:S08]  /*6ea0*/  MUFU.EX2 R22, R22 ;  /* 0x0000001600167308 */ /* 0x000eb00000000800 */
[----:B------:R-:W3:Y:S08]  /*6eb0*/  MUFU.EX2 R205, R205 ;  /* 0x000000cd00cd7308 */ /* 0x000ef00000000800 */
[----:B------:R-:W-:Y:S08]  /*6ec0*/  MUFU.EX2 R9, R172 ;  /* 0x000000ac00097308 */ /* 0x000ff00000000800 */
[----:B------:R-:W4:Y:S08]  /*6ed0*/  MUFU.EX2 R152, R152 ;  /* 0x0000009800987308 */ /* 0x000f300000000800 */
[----:B------:R0:W-:Y:S08]  /*6ee0*/  MUFU.EX2 R172, R178 ;  /* 0x000000b200ac7308 */ /* 0x0001f00000000800 */
[----:B------:R-:W5:Y:S01]  /*6ef0*/  MUFU.EX2 R207, R207 ;  /* 0x000000cf00cf7308 */ /* 0x000f620000000800 */
[----:B0-----:R-:W-:-:S04]  /*6f00*/  FADD.FTZ R178, R188, R3 ;  /* 0x00000003bcb27221 */ /* 0x001fc80000010000 */
[----:B-1----:R-:W-:Y:S01]  /*6f10*/  FADD.FTZ R3, R201, R178 ;  /* 0x000000b2c9037221 */ /* 0x002fe20000010000 */
[----:B------:R-:W-:-:S01]  /*6f20*/  FFMA.FTZ R178, R183, R13, -R199 ;  /* 0x0000000db7b27223 */ /* 0x000fc200000108c7 */
[----:B------:R-:W-:Y:S01]  /*6f30*/  FADD.FTZ R183, R23, R4 ;  /* 0x0000000417b77221 */ /* 0x000fe20000010000 */
[----:B------:R-:W0:Y:S01]  /*6f40*/  MUFU.EX2 R156, R156 ;  /* 0x0000009c009c7308 */ /* 0x000e220000000800 */
[----:B--2---:R-:W-:-:S02]  /*6f50*/  FADD.FTZ R4, R22, R3 ;  /* 0x0000000316047221 */ /* 0x004fc40000010000 */
[----:B------:R-:W-:Y:S01]  /*6f60*/  FADD.FTZ R182, R154, R183 ;  /* 0x000000b79ab67221 */ /* 0x000fe20000010000 */
[----:B------:R-:W-:-:S01]  /*6f70*/  FFMA.FTZ R183, R190, R13, -R199 ;  /* 0x0000000dbeb77223 */ /* 0x000fc200000108c7 */
[----:B---3--:R-:W-:Y:S02]  /*6f80*/  FADD.FTZ R3, R205, R4 ;  /* 0x00000004cd037221 */ /* 0x008fe40000010000 */
[----:B------:R-:W-:-:S01]  /*6f90*/  FADD.FTZ R215, R153, R182 ;  /* 0x000000b699d77221 */ /* 0x000fc20000010000 */
[----:B------:R-:W1:Y:S01]  /*6fa0*/  MUFU.EX2 R209, R209 ;  /* 0x000000d100d17308 */ /* 0x000e620000000800 */
[----:B----4-:R-:W-:-:S01]  /*6fb0*/  FADD.FTZ R4, R152, R3 ;  /* 0x0000000398047221 */ /* 0x010fc20000010000 */
[----:B------:R-:W-:Y:S01]  /*6fc0*/  FFMA.FTZ R182, R187, R13, -R199 ;  /* 0x0000000dbbb67223 */ /* 0x000fe200000108c7 */
[----:B------:R-:W-:-:S02]  /*6fd0*/  FADD.FTZ R190, R158, R215 ;  /* 0x000000d79ebe7221 */ /* 0x000fc40000010000 */
[----:B-----5:R-:W-:Y:S02]  /*6fe0*/  FADD.FTZ R3, R207, R4 ;  /* 0x00000004cf037221 */ /* 0x020fe40000010000 */
[----:B------:R-:W-:-:S01]  /*6ff0*/  FADD.FTZ R187, R155, R190 ;  /* 0x000000be9bbb7221 */ /* 0x000fc20000010000 */
[----:B------:R-:W2:Y:S01]  /*7000*/  MUFU.EX2 R160, R160 ;  /* 0x000000a000a07308 */ /* 0x000ea20000000800 */
[----:B0-----:R-:W-:-:S02]  /*7010*/  FADD.FTZ R4, R156, R3 ;  /* 0x000000039c047221 */ /* 0x001fc40000010000 */
[----:B------:R-:W-:Y:S01]  /*7020*/  FADD.FTZ R190, R162, R187 ;  /* 0x000000bba2be7221 */ /* 0x000fe20000010000 */
[----:B------:R-:W-:-:S03]  /*7030*/  FFMA.FTZ R187, R189, R13, -R199 ;  /* 0x0000000dbdbb7223 */ /* 0x000fc600000108c7 */
[----:B------:R-:W-:Y:S01]  /*7040*/  FADD.FTZ R189, R157, R190 ;  /* 0x000000be9dbd7221 */ /* 0x000fe20000010000 */
[----:B------:R-:W0:Y:S01]  /*7050*/  MUFU.EX2 R211, R211 ;  /* 0x000000d300d37308 */ /* 0x000e220000000800 */
[----:B-1----:R-:W-:-:S02]  /*7060*/  FADD.FTZ R3, R209, R4 ;  /* 0x00000004d1037221 */ /* 0x002fc40000010000 */
[----:B------:R-:W-:Y:S01]  /*7070*/  FADD.FTZ R190, R166, R189 ;  /* 0x000000bda6be7221 */ /* 0x000fe20000010000 */
[----:B------:R-:W-:-:S03]  /*7080*/  FFMA.FTZ R189, R191, R13, -R199 ;  /* 0x0000000dbfbd7223 */ /* 0x000fc600000108c7 */
[----:B------:R-:W-:Y:S01]  /*7090*/  FADD.FTZ R191, R159, R190 ;  /* 0x000000be9fbf7221 */ /* 0x000fe20000010000 */
[----:B------:R-:W1:Y:S01]  /*70a0*/  MUFU.EX2 R164, R164 ;  /* 0x000000a400a47308 */ /* 0x000e620000000800 */
[----:B--2---:R-:W-:-:S01]  /*70b0*/  FADD.FTZ R4, R160, R3 ;  /* 0x00000003a0047221 */ /* 0x004fc20000010000 */
[----:B------:R-:W-:Y:S01]  /*70c0*/  FFMA.FTZ R190, R196, R13, -R199 ;  /* 0x0000000dc4be7223 */ /* 0x000fe200000108c7 */
[----:B------:R-:W-:-:S01]  /*70d0*/  FADD.FTZ R206, R192, R191 ;  /* 0x000000bfc0ce7221 */ /* 0x000fc20000010000 */
[----:B------:R-:W-:-:S03]  /*70e0*/  FFMA.FTZ R191, R195, R13, -R199 ;  /* 0x0000000dc3bf7223 */ /* 0x000fc600000108c7 */
[----:B------:R-:W-:Y:S01]  /*70f0*/  FADD.FTZ R206, R161, R206 ;  /* 0x000000cea1ce7221 */ /* 0x000fe20000010000 */
[----:B------:R-:W2:Y:S01]  /*7100*/  MUFU.EX2 R213, R213 ;  /* 0x000000d500d57308 */ /* 0x000ea20000000800 */
[----:B0-----:R-:W-:-:S02]  /*7110*/  FADD.FTZ R3, R211, R4 ;  /* 0x00000004d3037221 */ /* 0x001fc40000010000 */
[----:B------:R-:W-:-:S04]  /*7120*/  FADD.FTZ R206, R163, R206 ;  /* 0x000000cea3ce7221 */ /* 0x000fc80000010000 */
[----:B------:R-:W-:Y:S01]  /*7130*/  FADD.FTZ R195, R165, R206 ;  /* 0x000000cea5c37221 */ /* 0x000fe20000010000 */
[----:B------:R-:W0:Y:S01]  /*7140*/  MUFU.EX2 R168, R168 ;  /* 0x000000a800a87308 */ /* 0x000e220000000800 */
[----:B-1----:R-:W-:-:S01]  /*7150*/  FADD.FTZ R4, R164, R3 ;  /* 0x00000003a4047221 */ /* 0x002fc20000010000 */
[----:B------:R-:W-:Y:S02]  /*7160*/  IMAD.U32 R206, RZ, RZ, UR7 ;  /* 0x00000007ffce7e24 */ /* 0x000fe4000f8e00ff */
[----:B------:R-:W-:-:S04]  /*7170*/  FADD.FTZ R196, R184, R195 ;  /* 0x000000c3b8c47221 */ /* 0x000fc80000010000 */
[----:B------:R-:W-:Y:S01]  /*7180*/  FADD.FTZ R195, R167, R196 ;  /* 0x000000c4a7c37221 */ /* 0x000fe20000010000 */
[----:B------:R-:W1:Y:S01]  /*7190*/  MUFU.EX2 R181, R181 ;  /* 0x000000b500b57308 */ /* 0x000e620000000800 */
[----:B--2---:R-:W-:-:S01]  /*71a0*/  FADD.FTZ R4, R213, R4 ;  /* 0x00000004d5047221 */ /* 0x004fc20000010000 */
[----:B------:R-:W-:Y:S01]  /*71b0*/  @!P0 LEA R206, R206, UR36, 0x3 ;  /* 0x00000024cece8c11 */ /* 0x000fe2000f8e18ff */
[----:B------:R-:W-:-:S01]  /*71c0*/  FADD.FTZ R196, R204, R195 ;  /* 0x000000c3ccc47221 */ /* 0x000fc20000010000 */
[----:B------:R-:W-:Y:S01]  /*71d0*/  FFMA.FTZ R195, R198, R13, -R199 ;  /* 0x0000000dc6c37223 */ /* 0x000fe200000108c7 */
[----:B------:R-:W-:-:S02]  /*71e0*/  FADD.FTZ R3, R9, R4 ;  /* 0x0000000409037221 */ /* 0x000fc40000010000 */
[----:B------:R-:W-:Y:S01]  /*71f0*/  FADD.FTZ R215, R171, R196 ;  /* 0x000000c4abd77221 */ /* 0x000fe20000010000 */
[----:B------:R-:W2:Y:S01]  /*7200*/  MUFU.EX2 R176, R176 ;  /* 0x000000b000b07308 */ /* 0x000ea20000000800 */
[----:B0-----:R-:W-:-:S01]  /*7210*/  FADD.FTZ R3, R168, R3 ;  /* 0x00000003a8037221 */ /* 0x001fc20000010000 */
[----:B------:R-:W-:Y:S01]  /*7220*/  FFMA.FTZ R196, R200, R13, -R199 ;  /* 0x0000000dc8c47223 */ /* 0x000fe200000108c7 */
[----:B------:R-:W-:-:S02]  /*7230*/  FADD.FTZ R198, R208, R215 ;  /* 0x000000d7d0c67221 */ /* 0x000fc40000010000 */
[----:B------:R-:W-:Y:S02]  /*7240*/  FADD.FTZ R4, R172, R3 ;  /* 0x00000003ac047221 */ /* 0x000fe40000010000 */
[----:B------:R-:W-:-:S01]  /*7250*/  FADD.FTZ R217, R185, R198 ;  /* 0x000000c6b9d97221 */ /* 0x000fc20000010000 */
[----:B------:R-:W0:Y:S01]  /*7260*/  MUFU.EX2 R169, R169 ;  /* 0x000000a900a97308 */ /* 0x000e220000000800 */
[----:B-1----:R-:W-:-:S01]  /*7270*/  FADD.FTZ R3, R181, R4 ;  /* 0x00000004b5037221 */ /* 0x002fc20000010000 */
[----:B------:R-:W-:Y:S01]  /*7280*/  FFMA.FTZ R198, R202, R13, -R199 ;  /* 0x0000000dcac67223 */ /* 0x000fe200000108c7 */
[----:B------:R-:W-:-:S01]  /*7290*/  FADD.FTZ R200, R212, R217 ;  /* 0x000000d9d4c87221 */ /* 0x000fc20000010000 */
[----:B------:R-:W-:-:S04]  /*72a0*/  FFMA.FTZ R199, R203, R13, -R199 ;  /* 0x0000000dcbc77223 */ /* 0x000fc800000108c7 */
[----:B------:R-:W1:Y:S01]  /*72b0*/  MUFU.EX2 R178, R178 ;  /* 0x000000b200b27308 */ /* 0x000e620000000800 */
[----:B--2---:R-:W-:-:S07]  /*72c0*/  FADD.FTZ R4, R176, R3 ;  /* 0x00000003b0047221 */ /* 0x004fce0000010000 */
[----:B------:R-:W2:Y:S01]  /*72d0*/  MUFU.EX2 R183, R183 ;  /* 0x000000b700b77308 */ /* 0x000ea20000000800 */
[----:B0-----:R-:W-:-:S07]  /*72e0*/  FADD.FTZ R3, R169, R4 ;  /* 0x00000004a9037221 */ /* 0x001fce0000010000 */
[----:B------:R-:W0:Y:S01]  /*72f0*/  MUFU.EX2 R182, R182 ;  /* 0x000000b600b67308 */ /* 0x000e220000000800 */
[----:B-1----:R-:W-:-:S01]  /*7300*/  FADD.FTZ R4, R178, R3 ;  /* 0x00000003b2047221 */ /* 0x002fc20000010000 */
[----:B------:R-:W-:-:S05]  /*7310*/  IADD3 R3, -R19, 0xb, RZ ;  /* 0x0000000b13037810 */ /* 0x000fca0007ffe1ff */
[----:B------:R1:W-:Y:S06]  /*7320*/  BAR.ARV R3, 0x100 ;  /* 0x000400030000751d */ /* 0x0003ec0000002000 */
[----:B------:R-:W3:Y:S01]  /*7330*/  MUFU.EX2 R187, R187 ;  /* 0x000000bb00bb7308 */ /* 0x000ee20000000800 */
[----:B--2---:R-:W-:-:S01]  /*7340*/  FADD.FTZ R215, R183, R4 ;  /* 0x00000004b7d77221 */ /* 0x004fc20000010000 */
[----:B-1----:R-:W-:-:S03]  /*7350*/  @!P0 VIADD R3, R206, 0x38840 ;  /* 0x00038840ce038836 */ /* 0x002fc60000000000 */
[----:B0-----:R-:W-:Y:S01]  /*7360*/  FADD.FTZ R4, R182, R215 ;  /* 0x000000d7b6047221 */ /* 0x001fe20000010000 */
[----:B------:R-:W-:-:S01]  /*7370*/  FADD.FTZ R215, R193, R200 ;  /* 0x000000c8c1d77221 */ /* 0x000fc20000010000 */
[----:B------:R-:W-:Y:S01]  /*7380*/  @!P0 PRMT R3, RZ, 0x654, R3 ;  /* 0x00000654ff038816 */ /* 0x000fe20000000003 */
[----:B------:R-:W0:Y:S03]  /*7390*/  MUFU.EX2 R189, R189 ;  /* 0x000000bd00bd7308 */ /* 0x000e260000000800 */
[----:B------:R1:W-:Y:S05]  /*73a0*/  @!P0 SYNCS.ARRIVE.TRANS64.RED.A1T0 RZ, [R3+URZ], RZ ;  /* 0x000000ff03ff89a7 */ /* 0x0003ea000810043f */
[----:B------:R-:W2:Y:S01]  /*73b0*/  MUFU.EX2 R190, R190 ;  /* 0x000000be00be7308 */ /* 0x000ea20000000800 */
[----:B---3--:R-:W-:-:S07]  /*73c0*/  FADD.FTZ R4, R187, R4 ;  /* 0x00000004bb047221 */ /* 0x008fce0000010000 */
[----:B------:R-:W3:Y:S01]  /*73d0*/  MUFU.EX2 R191, R191 ;  /* 0x000000bf00bf7308 */ /* 0x000ee20000000800 */
[----:B0-----:R-:W-:-:S01]  /*73e0*/  FADD.FTZ R217, R189, R4 ;  /* 0x00000004bdd97221 */ /* 0x001fc20000010000 */
[----:B------:R-:W-:-:S04]  /*73f0*/  FADD.FTZ R4, R224, R215 ;  /* 0x000000d7e0047221 */ /* 0x000fc80000010000 */
[----:B------:R-:W-:Y:S02]  /*7400*/  FADD.FTZ R203, R197, R4 ;  /* 0x00000004c5cb7221 */ /* 0x000fe40000010000 */
[----:B------:R-:W0:Y:S01]  /*7410*/  MUFU.EX2 R174, R174 ;  /* 0x000000ae00ae7308 */ /* 0x000e220000000800 */
[----:B--2---:R-:W-:-:S01]  /*7420*/  FADD.FTZ R200, R190, R217 ;  /* 0x000000d9bec87221 */ /* 0x004fc20000010000 */
[----:B------:R-:W-:-:S06]  /*7430*/  FADD.FTZ R203, R226, R203 ;  /* 0x000000cbe2cb7221 */ /* 0x000fcc0000010000 */
[----:B------:R-:W1:Y:S01]  /*7440*/  MUFU.EX2 R195, R195 ;  /* 0x000000c300c37308 */ /* 0x000e620000000800 */
[----:B---3--:R-:W-:-:S01]  /*7450*/  FADD.FTZ R215, R191, R200 ;  /* 0x000000c8bfd77221 */ /* 0x008fc20000010000 */
[----:B------:R-:W-:-:S04]  /*7460*/  FADD.FTZ R200, R186, R203 ;  /* 0x000000cbbac87221 */ /* 0x000fc80000010000 */
[----:B------:R-:W-:Y:S02]  /*7470*/  FADD.FTZ R203, R173, R200 ;  /* 0x000000c8adcb7221 */ /* 0x000fe40000010000 */
        /* <DEDUP_REMOVED lines=14> */
.L_x_2136:
        /* <DEDUP_REMOVED lines=12> */
[-C--:B------:R-:W-:Y:S01]  /*7620*/  FMUL.FTZ R29, R29, R10.reuse ;  /* 0x0000000a1d1d7220 */ /* 0x080fe20000410000 */
[----:B------:R-:W-:Y:S01]  /*7630*/  F2FP.SATFINITE.E4M3.F32.PACK_AB_MERGE_C R20, R14, R179, R20 ;  /* 0x000000b30e14723e */ /* 0x000fe20004807014 */
[-C--:B------:R-:W-:Y:S01]  /*7640*/  FMUL.FTZ R32, R32, R10.reuse ;  /* 0x0000000a20207220 */ /* 0x080fe20000410000 */
[----:B------:R-:W-:Y:S01]  /*7650*/  F2FP.SATFINITE.E4M3.F32.PACK_AB_MERGE_C R157, R162, R155, R157 ;  /* 0x0000009ba29d723e */ /* 0x000fe2000480709d */
        /* <DEDUP_REMOVED lines=151> */
[----:B------:R-:W-:Y:S02]  /*7fd0*/  IMAD.MOV.U32 R10, RZ, RZ, R180 ;  /* 0x000000ffff0a7224 */ /* 0x000fe400078e00b4 */
[----:B------:R-:W-:Y:S02]  /*7fe0*/  IMAD.MOV.U32 R9, RZ, RZ, R170 ;  /* 0x000000ffff097224 */ /* 0x000fe400078e00aa */
[----:B------:R-:W-:Y:S02]  /*7ff0*/  IMAD.MOV.U32 R14, RZ, RZ, R2 ;  /* 0x000000ffff0e7224 */ /* 0x000fe400078e0002 */
[----:B------:R-:W-:Y:S02]  /*8000*/  IMAD.MOV.U32 R228, RZ, RZ, R20 ;  /* 0x000000ffffe47224 */ /* 0x000fe400078e0014 */
[----:B------:R-:W-:Y:S01]  /*8010*/  IMAD.MOV.U32 R224, RZ, RZ, R157 ;  /* 0x000000ffffe07224 */ /* 0x000fe200078e009d */
[----:B------:R-:W-:Y:S06]  /*8020*/  @P3 BRA `(.L_x_2137) ;  /* 0xffffffcc00083947 */ /* 0x000fec000383ffff */
[----:B------:R-:W-:-:S05]  /*8030*/  UMOV UR4, UR7 ;  /* 0x0000000700047c82 */ /* 0x000fca0008000000 */
.L_x_2127:
[----:B------:R-:W-:-:S13]  /*8040*/  ISETP.GE.AND P2, PT, R12, R18, PT ;  /* 0x000000120c00720c */ /* 0x000fda0003f46270 */
[----:B------:R-:W-:Y:S05]  /*8050*/  @!P2 BRA `(.L_x_2138) ;  /* 0x0000002800a4a947 */ /* 0x000fea0003800000 */
[C---:B------:R-:W-:Y:S01]  /*8060*/  VIADD R9, R19.reuse, 0x8 ;  /* 0x0000000813097836 */ /* 0x040fe20000000000 */
[----:B------:R-:W-:Y:S01]  /*8070*/  IADD3 R19, -R19, 0xb, RZ ;  /* 0x0000000b13137810 */ /* 0x000fe20007ffe1ff */
[----:B------:R-:W-:Y:S01]  /*8080*/  IMAD.MOV.U32 R8, RZ, RZ, R180 ;  /* 0x000000ffff087224 */ /* 0x000fe200078e00b4 */
[----:B------:R-:W-:Y:S01]  /*8090*/  UMOV UR7, UR4 ;  /* 0x0000000400077c82 */ /* 0x000fe20008000000 */
[----:B------:R-:W-:Y:S02]  /*80a0*/  IMAD.MOV.U32 R5, RZ, RZ, R170 ;  /* 0x000000ffff057224 */ /* 0x000fe400078e00aa */
[----:B------:R-:W-:-:S07]  /*80b0*/  IMAD.MOV.U32 R10, RZ, RZ, R2 ;  /* 0x000000ffff0a7224 */ /* 0x000fce00078e0002 */
.L_x_2148:
[----:B------:R-:W-:Y:S01]  /*80c0*/  UIADD3 UR4, UR7, 0x1, URZ ;  /* 0x0000000107047890 */ /* 0x000fe2000fffe03f */
[----:B------:R-:W-:-:S03]  /*80d0*/  ISETP.NE.AND P3, PT, RZ, UR37, PT ;  /* 0x00000025ff007c0c */ /* 0x000fc6000bf65270 */
[----:B------:R-:W-:-:S04]  /*80e0*/  UISETP.NE.AND UP0, UPT, UR4, 0x2, UPT ;  /* 0x000000020400788c */ /* 0x000fc8000bf05270 */
[----:B------:R-:W-:Y:S02]  /*80f0*/  USEL UR10, URZ, 0x1, UP0 ;  /* 0x000000013f0a7887 */ /* 0x000fe40008000000 */
[----:B------:R-:W-:-:S04]  /*8100*/  USEL UR4, UR4, URZ, UP0 ;  /* 0x0000003f04047287 */ /* 0x000fc80008000000 */
[----:B------:R-:W-:Y:S01]  /*8110*/  LOP3.LUT R2, R10, UR10, RZ, 0x3c, !PT ;  /* 0x0000000a0a027c12 */ /* 0x000fe2000f8e3cff */
[----:B------:R-:W-:Y:S07]  /*8120*/  @P3 BRA `(.L_x_2139) ;  /* 0x0000000000283947 */ /* 0x000fee0003800000 */
[----:B------:R-:W-:Y:S05]  /*8130*/  @!P1 BRA `(.L_x_2140) ;  /* 0x0000000000049947 */ /* 0x000fea0003800000 */
[----:B------:R-:W-:Y:S01]  /*8140*/  BPT.TRAP 0x1 ;  /* 0x000000040000795c */ /* 0x000fe20000300000 */
.L_x_2140:
[----:B------:R-:W-:Y:S01]  /*8150*/  ULEA UR10, UR4, UR36, 0x3 ;  /* 0x00000024040a7291 */ /* 0x000fe2000f8e183f */
[----:B------:R-:W-:-:S08]  /*8160*/  SHF.L.U32 R11, R2, 0x1f, RZ ;  /* 0x0000001f020b7819 */ /* 0x000fd000000006ff */
[----:B------:R0:W1:Y:S01]  /*8170*/  SYNCS.PHASECHK.TRANS64.TRYWAIT P2, [UR10+0x38830], R11 ;  /* 0x0388300bff0075a7 */ /* 0x000062000804014a */
[----:B------:R-:W-:Y:S05]  /*8180*/  @!P1 BRA `(.L_x_2141) ;  /* 0x0000000000049947 */ /* 0x000fea0003800000 */
[----:B------:R-:W-:Y:S01]  /*8190*/  BPT.TRAP 0x1 ;  /* 0x000000040000795c */ /* 0x000fe20000300000 */
.L_x_2141:
[----:B-1----:R-:W-:Y:S05]  /*81a0*/  @P2 BRA `(.L_x_2139) ;  /* 0x0000000000082947 */ /* 0x002fea0003800000 */
[----:B------:R-:W1:Y:S02]  /*81b0*/  SYNCS.PHASECHK.TRANS64.TRYWAIT P2, [UR10+0x38830], R11 ;  /* 0x0388300bff0075a7 */ /* 0x000e64000804014a */
[----:B-1----:R-:W-:Y:S05]  /*81c0*/  @!P2 BRA `(.L_x_2142) ;  /* 0x000000b8001ca947 */ /* 0x002fea0003800000 */
.L_x_2139:
        /* <DEDUP_REMOVED lines=43> */
[----:B--2---:R-:W-:Y:S05]  /*8480*/  @P3 BRA `(.L_x_2143) ;  /* 0x0000000000283947 */ /* 0x004fea0003800000 */
[----:B------:R-:W-:Y:S05]  /*8490*/  @!P1 BRA `(.L_x_2144) ;  /* 0x0000000000049947 */ /* 0x000fea0003800000 */
[----:B------:R-:W-:Y:S01]  /*84a0*/  BPT.TRAP 0x1 ;  /* 0x000000040000795c */ /* 0x000fe20000300000 */
.L_x_2144:
[----:B------:R-:W-:Y:S01]  /*84b0*/  ULEA UR10, UR7, UR36, 0x3 ;  /* 0x00000024070a7291 */ /* 0x000fe2000f8e183f */
[----:B------:R-:W-:-:S08]  /*84c0*/  SHF.L.U32 R10, R10, 0x1f, RZ ;  /* 0x0000001f0a0a7819 */ /* 0x000fd000000006ff */
[----:B------:R2:W3:Y:S01]  /*84d0*/  SYNCS.PHASECHK.TRANS64.TRYWAIT P2, [UR10+0x38850], R10 ;  /* 0x0388500aff0075a7 */ /* 0x0004e2000804014a */
[----:B------:R-:W-:Y:S05]  /*84e0*/  @!P1 BRA `(.L_x_2145) ;  /* 0x0000000000049947 */ /* 0x000fea0003800000 */
[----:B------:R-:W-:Y:S01]  /*84f0*/  BPT.TRAP 0x1 ;  /* 0x000000040000795c */ /* 0x000fe20000300000 */
.L_x_2145:
[----:B---3--:R-:W-:Y:S05]  /*8500*/  @P2 BRA `(.L_x_2143) ;  /* 0x0000000000082947 */ /* 0x008fea0003800000 */
[----:B------:R-:W3:Y:S02]  /*8510*/  SYNCS.PHASECHK.TRANS64.TRYWAIT P2, [UR10+0x38850], R10 ;  /* 0x0388500aff0075a7 */ /* 0x000ee4000804014a */
[----:B---3--:R-:W-:Y:S05]  /*8520*/  @!P2 BRA `(.L_x_2146) ;  /* 0x000000b4005ca947 */ /* 0x008fea0003800000 */
.L_x_2143:
[----:B------:R-:W-:Y:S01]  /*8530*/  UIADD3 UR10, UR36, 0x400, URZ ;  /* 0x00000400240a7890 */ /* 0x000fe2000fffe03f */
[----:B------:R-:W-:Y:S01]  /*8540*/  WARPGROUP.ARRIVE ;  /* 0x00000000000079c5 */ /* 0x000fe20000000000 */
[----:B------:R-:W-:Y:S01]  /*8550*/  UMOV UR11, 0x40000040 ;  /* 0x40000040000b7882 */ /* 0x000fe20000000000 */
[----:B------:R-:W-:Y:S01]  /*8560*/  UMOV UR15, 0x40000040 ;  /* 0x40000040000f7882 */ /* 0x000fe20000000000 */
[----:B------:R-:W-:Y:S01]  /*8570*/  USHF.R.U32.HI UR10, URZ, 0x4, UR10 ;  /* 0x000000043f0a7899 */ /* 0x000fe2000801160a */
[C---:B0-2---:R-:W-:Y:S01]  /*8580*/  FMUL.FTZ R10, R0.reuse, R152 ;  /* 0x00000098000a7220 */ /* 0x045fe20000410000 */
[C---:B-1----:R-:W-:Y:S01]  /*8590*/  FMUL.FTZ R11, R0.reuse, R154 ;  /* 0x0000009a000b7220 */ /* 0x042fe20000410000 */
[C---:B------:R-:W-:Y:S01]  /*85a0*/  FMUL.FTZ R14, R0.reuse, R153 ;  /* 0x00000099000e7220 */ /* 0x040fe20000410000 */
        /* <DEDUP_REMOVED lines=18> */
[----:B------:R-:W-:Y:S01]  /*86d0*/  FMUL.FTZ R166, R0, R166 ;  /* 0x000000a600a67220 */ /* 0x000fe20000410000 */
        /* <DEDUP_REMOVED lines=52> */
[----:B------:R-:W-:Y:S01]  /*8a20*/  FMUL.FTZ R214, R0, R214 ;  /* 0x000000d600d67220 */ /* 0x000fe20000410000 */
[----:B------:R-:W-:-:S03]  /*8a30*/  UMOV UR11, 0x40000040 ;  /* 0x40000040000b7882 */ /* 0x000fc60000000000 */
        /* <DEDUP_REMOVED lines=11> */
[----:B------:R-:W-:Y:S01]  /*8af0*/  MUFU.TANH R168, R168 ;  /* 0x000000a800a87308 */ /* 0x000fe20000002400 */
[----:B0-----:R-:W-:-:S07]  /*8b00*/  FMNMX.FTZ R13, R164, R13, !PT ;  /* 0x0000000da40d7209 */ /* 0x001fce0007810000 */
[----:B------:R-:W-:Y:S01]  /*8b10*/  MUFU.TANH R234, R234 ;  /* 0x000000ea00ea7308 */ /* 0x000fe20000002400 */
[----:B-1----:R-:W-:-:S07]  /*8b20*/  FMNMX.FTZ R183, R166, R183, !PT ;  /* 0x000000b7a6b77209 */ /* 0x002fce0007810000 */
        /* <DEDUP_REMOVED lines=23> */
[C---:B------:R-:W-:Y:S01]  /*8ca0*/  FMUL.FTZ R230, R0.reuse, R167 ;  /* 0x000000a700e67220 */ /* 0x040fe20000410000 */
[C---:B------:R-:W-:Y:S02]  /*8cb0*/  FMUL.FTZ R165, R0.reuse, R189 ;  /* 0x000000bd00a57220 */ /* 0x040fe40000410000 */
[----:B------:R-:W-:Y:S01]  /*8cc0*/  MUFU.TANH R163, R163 ;  /* 0x000000a300a37308 */ /* 0x000fe20000002400 */
[----:B------:R-:W-:Y:S01]  /*8cd0*/  FMUL.FTZ R167, R0, R191 ;  /* 0x000000bf00a77220 */ /* 0x000fe20000410000 */
[----:B------:R-:W-:Y:S01]  /*8ce0*/  QGMMA.64x256x32.F32.E4M3.E4M3 R24, R224, gdesc[UR12], R24, gsb0 ;  /* 0x03e0000ce0187df3 */ /* 0x000fe20008000818 */
[----:B------:R-:W-:Y:S01]  /*8cf0*/  UIADD3 UR14, UR10, 0x4, URZ ;  /* 0x000000040a0e7890 */ /* 0x000fe2000fffe03f */
[----:B------:R-:W-:Y:S01]  /*8d00*/  UMOV UR15, 0x40000040 ;  /* 0x40000040000f7882 */ /* 0x000fe20000000000 */
[----:B------:R-:W-:-:S03]  /*8d10*/  UIADD3 UR10, UR10, 0x6, URZ ;  /* 0x000000060a0a7890 */ /* 0x000fc6000fffe03f */
[----:B------:R-:W0:Y:S08]  /*8d20*/  MUFU.TANH R228, R228 ;  /* 0x000000e400e47308 */ /* 0x000e300000002400 */
[----:B------:R-:W1:Y:S08]  /*8d30*/  MUFU.TANH R230, R230 ;  /* 0x000000e600e67308 */ /* 0x000e700000002400 */
[----:B------:R-:W-:Y:S01]  /*8d40*/  MUFU.TANH R165, R165 ;  /* 0x000000a500a57308 */ /* 0x000fe20000002400 */
[----:B0-----:R-:W-:-:S04]  /*8d50*/  FMNMX.FTZ R13, R228, R13, !PT ;  /* 0x0000000de40d7209 */ /* 0x001fc80007810000 */
[----:B------:R-:W-:-:S03]  /*8d60*/  FMNMX.FTZ R13, R168, R13, !PT ;  /* 0x0000000da80d7209 */ /* 0x000fc60007810000 */
[----:B------:R-:W-:Y:S01]  /*8d70*/  MUFU.TANH R196, R196 ;  /* 0x000000c400c47308 */ /* 0x000fe20000002400 */
[----:B-1----:R-:W-:Y:S02]  /*8d80*/  FMNMX.FTZ R183, R230, R183, !PT ;  /* 0x000000b7e6b77209 */ /* 0x002fe40007810000 */
[----:B------:R-:W-:Y:S02]  /*8d90*/  FMNMX.FTZ R13, R232, R13, !PT ;  /* 0x0000000de80d7209 */ /* 0x000fe40007810000 */
[----:B------:R-:W-:Y:S02]  /*8da0*/  FMNMX.FTZ R183, R234, R183, !PT ;  /* 0x000000b7eab77209 */ /* 0x000fe40007810000 */
[----:B------:R-:W-:Y:S01]  /*8db0*/  FMNMX.FTZ R170, R172, R13, !PT ;  /* 0x0000000dacaa7209 */ /* 0x000fe20007810000 */
[----:B------:R-:W0:Y:S01]  /*8dc0*/  MUFU.TANH R190, R190 ;  /* 0x000000be00be7308 */ /* 0x000e220000002400 */
[----:B------:R-:W-:Y:S01]  /*8dd0*/  FMNMX.FTZ R185, R236, R183, !PT ;  /* 0x000000b7ecb97209 */ /* 0x000fe20007810000 */
[----:B------:R-:W-:Y:S01]  /*8de0*/  FMUL.FTZ R183, R0, R207 ;  /* 0x000000cf00b77220 */ /* 0x000fe20000410000 */
[----:B------:R-:W-:-:S02]  /*8df0*/  FMNMX.FTZ R13, R15, R170, !PT ;  /* 0x000000aa0f0d7209 */ /* 0x000fc40007810000 */
[----:B------:R-:W-:Y:S02]  /*8e00*/  FMNMX.FTZ R180, R174, R185, !PT ;  /* 0x000000b9aeb47209 */ /* 0x000fe40007810000 */
[----:B------:R-:W-:Y:S01]  /*8e10*/  FMNMX.FTZ R170, R176, R13, !PT ;  /* 0x0000000db0aa7209 */ /* 0x000fe20007810000 */
[----:B------:R-:W-:Y:S01]  /*8e20*/  MUFU.TANH R173, R173 ;  /* 0x000000ad00ad7308 */ /* 0x000fe20000002400 */
[----:B------:R-:W-:Y:S02]  /*8e30*/  FMNMX.FTZ R185, R21, R180, !PT ;  /* 0x000000b415b97209 */ /* 0x000fe40007810000 */
[----:B------:R-:W-:Y:S02]  /*8e40*/  FMNMX.FTZ R170, R23, R170, !PT ;  /* 0x000000aa17aa7209 */ /* 0x000fe40007810000 */
[----:B------:R-:W-:Y:S01]  /*8e50*/  FMNMX.FTZ R180, R178, R185, !PT ;  /* 0x000000b9b2b47209 */ /* 0x000fe20007810000 */
[----:B------:R-:W-:Y:S01]  /*8e60*/  FMUL.FTZ R185, R0, R209 ;  /* 0x000000d100b97220 */ /* 0x000fe20000410000 */
[----:B------:R-:W-:Y:S01]  /*8e70*/  FMNMX.FTZ R170, R155, R170, !PT ;  /* 0x000000aa9baa7209 */ /* 0x000fe20007810000 */
[----:B------:R-:W1:Y:S01]  /*8e80*/  MUFU.TANH R167, R167 ;  /* 0x000000a700a77308 */ /* 0x000e620000002400 */
[----:B------:R-:W-:Y:S01]  /*8e90*/  FMNMX.FTZ R13, R153, R180, !PT ;  /* 0x000000b4990d7209 */ /* 0x000fe20007810000 */
[----:B------:R-:W-:-:S03]  /*8ea0*/  IMAD.U32 R209, RZ, RZ, UR4 ;  /* 0x00000004ffd17e24 */ /* 0x000fc6000f8e00ff */
        /* <DEDUP_REMOVED lines=8> */
[----:B------:R-:W2:Y:S01]  /*8f30*/  MUFU.TANH R194, R194 ;  /* 0x000000c200c27308 */ /* 0x000ea20000002400 */
[----:B------:R-:W-:-:S02]  /*8f40*/  FMNMX.FTZ R189, R163, R180, !PT ;  /* 0x000000b4a3bd7209 */ /* 0x000fc40007810000 */
[----:B------:R-:W-:Y:S02]  /*8f50*/  FMNMX.FTZ R170, R188, R13, !PT ;  /* 0x0000000dbcaa7209 */ /* 0x000fe40007810000 */
[----:B0-----:R-:W-:Y:S02]  /*8f60*/  FMNMX.FTZ R180, R190, R189, !PT ;  /* 0x000000bdbeb47209 */ /* 0x001fe40007810000 */
[----:B------:R-:W-:Y:S01]  /*8f70*/  FMNMX.FTZ R13, R165, R170, !PT ;  /* 0x000000aaa50d7209 */ /* 0x000fe20007810000 */
[----:B------:R-:W0:Y:S01]  /*8f80*/  MUFU.TANH R177, R177 ;  /* 0x000000b100b17308 */ /* 0x000e220000002400 */
[----:B-1----:R-:W-:Y:S02]  /*8f90*/  FMNMX.FTZ R189, R167, R180, !PT ;  /* 0x000000b4a7bd7209 */ /* 0x002fe40007810000 */
[----:B------:R-:W-:Y:S02]  /*8fa0*/  FMNMX.FTZ R170, R192, R13, !PT ;  /* 0x0000000dc0aa7209 */ /* 0x000fe40007810000 */
[----:B------:R-:W-:-:S02]  /*8fb0*/  @!P0 LEA R209, R209, UR36, 0x3 ;  /* 0x00000024d1d18c11 */ /* 0x000fc4000f8e18ff */
[----:B------:R-:W-:Y:S01]  /*8fc0*/  FMNMX.FTZ R13, R169, R170, !PT ;  /* 0x000000aaa90d7209 */ /* 0x000fe20007810000 */
[----:B------:R-:W1:Y:S01]  /*8fd0*/  MUFU.TANH R171, R171 ;  /* 0x000000ab00ab7308 */ /* 0x000e620000002400 */
[----:B--2---:R-:W-:Y:S01]  /*8fe0*/  FMNMX.FTZ R180, R194, R189, !PT ;  /* 0x000000bdc2b47209 */ /* 0x004fe20007810000 */
[----:B------:R-:W-:Y:S01]  /*8ff0*/  FMUL.FTZ R189, R0, R213 ;  /* 0x000000d500bd7220 */ /* 0x000fe20000410000 */
[----:B------:R-:W-:-:S04]  /*9000*/  FMNMX.FTZ R170, R196, R13, !PT ;  /* 0x0000000dc4aa7209 */ /* 0x000fc80007810000 */
[----:B------:R-:W-:Y:S01]  /*9010*/  FMNMX.FTZ R13, R173, R170, !PT ;  /* 0x000000aaad0d7209 */ /* 0x000fe20007810000 */
[----:B------:R-:W2:Y:S03]  /*9020*/  MUFU.TANH R204, R204 ;  /* 0x000000cc00cc7308 */ /* 0x000ea60000002400 */
[----:B------:R-:W-:-:S04]  /*9030*/  FMNMX.FTZ R170, R200, R13, !PT ;  /* 0x0000000dc8aa7209 */ /* 0x000fc80007810000 */
[----:B0-----:R-:W-:Y:S01]  /*9040*/  FMNMX.FTZ R13, R177, R170, !PT ;  /* 0x000000aab10d7209 */ /* 0x001fe20007810000 */
        /* <DEDUP_REMOVED lines=19> */
[----:B-1----:R-:W-:Y:S02]  /*9180*/  FMNMX.FTZ R170, R212, R13, !PT ;  /* 0x0000000dd4aa7209 */ /* 0x002fe40007810000 */
[----:B------:R-:W1:Y:S05]  /*9190*/  LDC R13, c[0x0][0x988] ;  /* 0x00026200ff0d7b82 */ /* 0x000e6a0000000800 */
[----:B------:R-:W3:Y:S01]  /*91a0*/  MUFU.TANH R183, R183 ;  /* 0x000000b700b77308 */ /* 0x000ee20000002400 */
[----:B--2---:R-:W-:-:S07]  /*91b0*/  FMNMX.FTZ R180, R206, R191, !PT ;  /* 0x000000bfceb47209 */ /* 0x004fce0007810000 */
[----:B------:R-:W2:Y:S01]  /*91c0*/  MUFU.TANH R210, R210 ;  /* 0x000000d200d27308 */ /* 0x000ea20000002400 */
[----:B0-----:R-:W-:-:S05]  /*91d0*/  FMNMX.FTZ R193, R189, R170, !PT ;  /* 0x000000aabdc17209 */ /* 0x001fca0007810000 */
[----:B------:R-:W0:Y:S02]  /*91e0*/  SHFL.BFLY PT, R170, R193, 0x2, 0x1f ;  /* 0x0c401f00c1aa7f89 */ /* 0x000e2400000e0000 */
[----:B------:R-:W4:Y:S01]  /*91f0*/  MUFU.TANH R187, R187 ;  /* 0x000000bb00bb7308 */ /* 0x000f220000002400 */
[----:B---3--:R-:W-:-:S07]  /*9200*/  FMNMX.FTZ R191, R183, R180, !PT ;  /* 0x000000b4b7bf7209 */ /* 0x008fce0007810000 */
[----:B------:R-:W3:Y:S01]  /*9210*/  MUFU.TANH R214, R214 ;  /* 0x000000d600d67308 */ /* 0x000ee20000002400 */
[----:B--2---:R-:W-:-:S04]  /*9220*/  FMNMX.FTZ R180, R210, R191, !PT ;  /* 0x000000bfd2b47209 */ /* 0x004fc80007810000 */
[----:B----4-:R-:W-:Y:S02]  /*9230*/  FMNMX.FTZ R191, R187, R180, !PT ;  /* 0x000000b4bbbf7209 */ /* 0x010fe40007810000 */
[----:B0-----:R-:W-:Y:S02]  /*9240*/  FMNMX.FTZ R195, R193, R170, !PT ;  /* 0x000000aac1c37209 */ /* 0x001fe40007810000 */
[----:B---3--:R-:W-:-:S03]  /*9250*/  FMNMX.FTZ R191, R214, R191, !PT ;  /* 0x000000bfd6bf7209 */ /* 0x008fc60007810000 */
[----:B------:R-:W0:Y:S02]  /*9260*/  SHFL.BFLY PT, R170, R195, 0x1, 0x1f ;  /* 0x0c201f00c3aa7f89 */ /* 0x000e2400000e0000 */
[----:B0-----:R-:W-:Y:S01]  /*9270*/  FMNMX.FTZ R170, R195, R170, !PT ;  /* 0x000000aac3aa7209 */ /* 0x001fe20007810000 */
[----:B------:R-:W-:Y:S02]  /*9280*/  WARPGROUP.DEPBAR.LE gsb0, 0x0 ;  /* 0x00008000000079c5 */ /* 0x000fe40000010000 */
[----:B------:R-:W-:Y:S01]  /*9290*/  WARPGROUP.ARRIVE ;  /* 0x00000000000079c5 */ /* 0x000fe20000000000 */
[----:B------:R-:W-:Y:S01]  /*92a0*/  FMUL.FTZ R224, R0, R215 ;  /* 0x000000d700e07220 */ /* 0x000fe20000410000 */
[----:B------:R-:W-:-:S04]  /*92b0*/  FADD.FTZ R226, -R170, R5 ;  /* 0x00000005aae27221 */ /* 0x000fc80000010100 */
[----:B------:R-:W-:Y:S01]  /*92c0*/  QGMMA.64x256x32.F32.E4M3.E4M3 R24, R220, gdesc[UR12], R24, gsb0 ;  /* 0x03e0000cdc187df3 */ /* 0x000fe20008000818 */
[----:B------:R-:W0:Y:S01]  /*92d0*/  MUFU.TANH R224, R224 ;  /* 0x000000e000e07308 */ /* 0x000e220000002400 */
[-C--:B-1----:R-:W-:Y:S01]  /*92e0*/  FMUL.FTZ R5, R226, R13.reuse ;  /* 0x0000000de2057220 */ /* 0x082fe20000410000 */
[----:B------:R-:W-:-:S04]  /*92f0*/  FFMA.FTZ R226, R170, R13, -8 ;  /* 0xc1000000aae27423 */ /* 0x000fc8000001000d */
        /* <DEDUP_REMOVED lines=11> */
[----:B0-----:R-:W-:Y:S01]  /*93b0*/  FMNMX.FTZ R191, R224, R191, !PT ;  /* 0x000000bfe0bf7209 */ /* 0x001fe20007810000 */
[-CC-:B------:R-:W-:Y:S01]  /*93c0*/  FFMA.FTZ R195, R158, R13.reuse, -R226.reuse ;  /* 0x0000000d9ec37223 */ /* 0x180fe200000108e2 */
[----:B------:R-:W-:-:S01]  /*93d0*/  FFMA.FTZ R199, R232, R13, -R226 ;  /* 0x0000000de8c77223 */ /* 0x000fc200000108e2 */
[-CC-:B------:R-:W-:Y:S01]  /*93e0*/  FFMA.FTZ R158, R172, R13.reuse, -R226.reuse ;  /* 0x0000000dac9e7223 */ /* 0x180fe200000108e2 */
[----:B------:R-:W-:-:S01]  /*93f0*/  FFMA.FTZ R15, R15, R13, -R226 ;  /* 0x0000000d0f0f7223 */ /* 0x000fc200000108e2 */
[----:B------:R-:W0:Y:S01]  /*9400*/  SHFL.BFLY PT, R180, R191, 0x2, 0x1f ;  /* 0x0c401f00bfb47f89 */ /* 0x000e2200000e0000 */
        /* <DEDUP_REMOVED lines=10> */
[----:B-1----:R-:W-:-:S07]  /*94b0*/  FFMA.FTZ R4, R5, R4, R10 ;  /* 0x0000000405047223 */ /* 0x002fce000001000a */
[----:B------:R-:W-:Y:S01]  /*94c0*/  MUFU.EX2 R22, R22 ;  /* 0x0000001600167308 */ /* 0x000fe20000000800 */
[----:B0-----:R-:W-:Y:S01]  /*94d0*/  FMNMX.FTZ R197, R191, R180, !PT ;  /* 0x000000b4bfc57209 */ /* 0x001fe20007810000 */
[-CC-:B------:R-:W-:Y:S01]  /*94e0*/  FFMA.FTZ R191, R14, R13.reuse, -R226.reuse ;  /* 0x0000000d0ebf7223 */ /* 0x180fe200000108e2 */
[----:B------:R-:W-:-:S01]  /*94f0*/  FFMA.FTZ R14, R20, R13, -R226 ;  /* 0x0000000d140e7223 */ /* 0x000fc200000108e2 */
[-CC-:B------:R-:W-:Y:S01]  /*9500*/  FFMA.FTZ R20, R156, R13.reuse, -R226.reuse ;  /* 0x0000000d9c147223 */ /* 0x180fe200000108e2 */
[----:B------:R-:W-:-:S01]  /*9510*/  FFMA.FTZ R156, R168, R13, -R226 ;  /* 0x0000000da89c7223 */ /* 0x000fc200000108e2 */
[----:B------:R-:W0:Y:S01]  /*9520*/  SHFL.BFLY PT, R180, R197, 0x1, 0x1f ;  /* 0x0c201f00c5b47f89 */ /* 0x000e2200000e0000 */
[----:B------:R-:W-:-:S01]  /*9530*/  FFMA.FTZ R168, R157, R13, -R226 ;  /* 0x0000000d9da87223 */ /* 0x000fc200000108e2 */
[-CC-:B------:R-:W-:Y:S01]  /*9540*/  FFMA.FTZ R157, R184, R13.reuse, -R226.reuse ;  /* 0x0000000db89d7223 */ /* 0x180fe200000108e2 */
[----:B------:R-:W-:-:S01]  /*9550*/  FFMA.FTZ R184, R169, R13, -R226 ;  /* 0x0000000da9b87223 */ /* 0x000fc200000108e2 */
[-CC-:B------:R-:W-:Y:S01]  /*9560*/  FFMA.FTZ R169, R196, R13.reuse, -R226.reuse ;  /* 0x0000000dc4a97223 */ /* 0x180fe200000108e2 */
[----:B------:R-:W-:-:S01]  /*9570*/  FFMA.FTZ R196, R181, R13, -R226 ;  /* 0x0000000db5c47223 */ /* 0x000fc200000108e2 */
[-C--:B------:R-:W-:Y:S01]  /*9580*/  FFMA.FTZ R181, R208, R13.reuse, -R226 ;  /* 0x0000000dd0b57223 */ /* 0x080fe200000108e2 */
[----:B------:R-:W1:Y:S08]  /*9590*/  MUFU.EX2 R191, R191 ;  /* 0x000000bf00bf7308 */ /* 0x000e700000000800 */
[----:B------:R-:W2:Y:S08]  /*95a0*/  MUFU.EX2 R14, R14 ;  /* 0x0000000e000e7308 */ /* 0x000eb00000000800 */
[----:B------:R-:W-:Y:S01]  /*95b0*/  MUFU.EX2 R20, R20 ;  /* 0x0000001400147308 */ /* 0x000fe20000000800 */
[----:B0-----:R-:W-:Y:S01]  /*95c0*/  FMNMX.FTZ R180, R197, R180, !PT ;  /* 0x000000b4c5b47209 */ /* 0x001fe20007810000 */
[----:B-1----:R-:W-:Y:S01]  /*95d0*/  FADD.FTZ R207, R191, R4 ;  /* 0x00000004bfcf7221 */ /* 0x002fe20000010000 */
[----:B------:R-:W-:-:S03]  /*95e0*/  FFMA.FTZ R197, R228, R13, -R226 ;  /* 0x0000000de4c57223 */ /* 0x000fc600000108e2 */
[C---:B------:R-:W-:Y:S01]  /*95f0*/  FADD.FTZ R8, -R180.reuse, R8 ;  /* 0x00000008b4087221 */ /* 0x040fe20000010100 */
[----:B------:R-:W-:-:S01]  /*9600*/  FFMA.FTZ R208, R180, R13, -8 ;  /* 0xc1000000b4d07423 */ /* 0x000fc2000001000d */
[----:B------:R-:W-:Y:S01]  /*9610*/  MUFU.EX2 R156, R156 ;  /* 0x0000009c009c7308 */ /* 0x000fe20000000800 */
[----:B--2---:R-:W-:-:S01]  /*9620*/  FADD.FTZ R4, R14, R207 ;  /* 0x000000cf0e047221 */ /* 0x004fc20000010000 */
[-C--:B------:R-:W-:Y:S01]  /*9630*/  FMUL.FTZ R8, R8, R13.reuse ;  /* 0x0000000d08087220 */ /* 0x080fe20000410000 */
        /* <DEDUP_REMOVED lines=27> */
[----:B------:R-:W-:-:S02]  /*97f0*/  FFMA.FTZ R187, R187, R13, -R208 ;  /* 0x0000000dbbbb7223 */ /* 0x000fc400000108d0 */
[----:B------:R-:W2:Y:S01]  /*9800*/  MUFU.EX2 R152, R152 ;  /* 0x0000009800987308 */ /* 0x000ea20000000800 */
[----:B0-----:R-:W-:-:S07]  /*9810*/  FFMA.FTZ R3, R8, R3, R11 ;  /* 0x0000000308037223 */ /* 0x001fce000001000b */
[----:B------:R-:W0:Y:S01]  /*9820*/  MUFU.EX2 R189, R189 ;  /* 0x000000bd00bd7308 */ /* 0x000e220000000800 */
[----:B-1----:R-:W-:-:S07]  /*9830*/  FADD.FTZ R3, R16, R3 ;  /* 0x0000000310037221 */ /* 0x002fce0000010000 */
[----:B------:R-:W1:Y:S01]  /*9840*/  MUFU.EX2 R154, R154 ;  /* 0x0000009a009a7308 */ /* 0x000e620000000800 */
[----:B--2---:R-:W-:-:S01]  /*9850*/  FADD.FTZ R190, R152, R3 ;  /* 0x0000000398be7221 */ /* 0x004fc20000010000 */
[----:B------:R-:W-:-:S04]  /*9860*/  FADD.FTZ R3, R193, R4 ;  /* 0x00000004c1037221 */ /* 0x000fc80000010000 */
[----:B------:R-:W-:Y:S02]  /*9870*/  FADD.FTZ R4, R20, R3 ;  /* 0x0000000314047221 */ /* 0x000fe40000010000 */
[----:B------:R-:W2:Y:S01]  /*9880*/  MUFU.EX2 R201, R201 ;  /* 0x000000c900c97308 */ /* 0x000ea20000000800 */
[----:B0-----:R-:W-:-:S01]  /*9890*/  FADD.FTZ R207, R189, R190 ;  /* 0x000000bebdcf7221 */ /* 0x001fc20000010000 */
[----:B------:R-:W-:Y:S01]  /*98a0*/  FFMA.FTZ R190, R194, R13, -R208 ;  /* 0x0000000dc2be7223 */ /* 0x000fe200000108d0 */
[----:B------:R-:W-:-:S04]  /*98b0*/  FADD.FTZ R3, R195, R4 ;  /* 0x00000004c3037221 */ /* 0x000fc80000010000 */
[----:B------:R-:W-:Y:S01]  /*98c0*/  FADD.FTZ R4, R22, R3 ;  /* 0x0000000316047221 */ /* 0x000fe20000010000 */
        /* <DEDUP_REMOVED lines=8> */
[----:B------:R-:W-:-:S03]  /*9950*/  FADD.FTZ R4, R156, R3 ;  /* 0x000000039c047221 */ /* 0x000fc60000010000 */
[----:B------:R-:W1:Y:S01]  /*9960*/  MUFU.EX2 R199, R199 ;  /* 0x000000c700c77308 */ /* 0x000e620000000800 */
[----:B--2---:R-:W-:-:S01]  /*9970*/  FADD.FTZ R207, R203, R194 ;  /* 0x000000c2cbcf7221 */ /* 0x004fc20000010000 */
[----:B------:R-:W-:-:S06]  /*9980*/  FFMA.FTZ R194, R198, R13, -R208 ;  /* 0x0000000dc6c27223 */ /* 0x000fcc00000108d0 */
        /* <DEDUP_REMOVED lines=14> */
[----:B------:R-:W-:-:S06]  /*9a70*/  FFMA.FTZ R198, R202, R13, -R208 ;  /* 0x0000000dcac67223 */ /* 0x000fcc00000108d0 */
        /* <DEDUP_REMOVED lines=8> */
[----:B------:R-:W-:Y:S01]  /*9b00*/  FFMA.FTZ R202, R206, R13, -R208 ;  /* 0x0000000dceca7223 */ /* 0x000fe200000108d0 */
[----:B------:R-:W-:Y:S02]  /*9b10*/  WARPGROUP.DEPBAR.LE gsb0, 0x0 ;  /* 0x00008000000079c5 */ /* 0x000fe40000010000 */
[----:B------:R-:W-:-:S03]  /*9b20*/  WARPGROUP.ARRIVE ;  /* 0x00000000000079c5 */ /* 0x000fc60000000000 */
[----:B------:R-:W1:Y:S01]  /*9b30*/  MUFU.EX2 R168, R168 ;  /* 0x000000a800a87308 */ /* 0x000e620000000800 */
[----:B--2---:R-:W-:-:S02]  /*9b40*/  FADD.FTZ R207, R155, R4 ;  /* 0x000000049bcf7221 */ /* 0x004fc40000010000 */
[----:B------:R-:W-:Y:S05]  /*9b50*/  QGMMA.64x256x32.F32.E4M3.E4M3 R24, R216, gdesc[UR8], R24, gsb0 ;  /* 0x03e00008d8187df3 */ /* 0x000fea0008000818 */
        /* <DEDUP_REMOVED lines=16> */
[----:B------:R-:W-:-:S06]  /*9c60*/  FFMA.FTZ R206, R210, R13, -R208 ;  /* 0x0000000dd2ce7223 */ /* 0x000fcc00000108d0 */
        /* <DEDUP_REMOVED lines=18> */
[----:B------:R-:W-:-:S05]  /*9d90*/  @!P0 VIADD R3, R209, 0x38840 ;  /* 0x00038840d1038836 */ /* 0x000fca0000000000 */
[----:B------:R-:W-:Y:S01]  /*9da0*/  @!P0 PRMT R3, RZ, 0x654, R3 ;  /* 0x00000654ff038816 */ /* 0x000fe20000000003 */
[----:B------:R-:W1:Y:S01]  /*9db0*/  MUFU.EX2 R173, R173 ;  /* 0x000000ad00ad7308 */ /* 0x000e620000000800 */
[----:B--2---:R-:W-:-:S01]  /*9dc0*/  FADD.FTZ R210, R188, R207 ;  /* 0x000000cfbcd27221 */ /* 0x004fc20000010000 */
[-CC-:B------:R-:W-:Y:S01]  /*9dd0*/  FFMA.FTZ R207, R214, R13.reuse, -R208.reuse ;  /* 0x0000000dd6cf7223 */ /* 0x180fe200000108d0 */
[----:B------:R-:W-:-:S05]  /*9de0*/  FFMA.FTZ R208, R224, R13, -R208 ;  /* 0x0000000de0d07223 */ /* 0x000fca00000108d0 */
        /* <DEDUP_REMOVED lines=12> */
[----:B------:R-:W-:Y:S01]  /*9eb0*/  MUFU.EX2 R183, R183 ;  /* 0x000000b700b77308 */ /* 0x000fe20000000800 */
[----:B0-----:R-:W-:-:S07]  /*9ec0*/  FADD.FTZ R4, R202, R209 ;  /* 0x000000d1ca047221 */ /* 0x001fce0000010000 */
[----:B------:R-:W0:Y:S01]  /*9ed0*/  MUFU.EX2 R181, R181 ;  /* 0x000000b500b57308 */ /* 0x000e220000000800 */
[----:B-1----:R-:W-:-:S07]  /*9ee0*/  FADD.FTZ R210, R196, R211 ;  /* 0x000000d3c4d27221 */ /* 0x002fce0000010000 */
[----:B------:R-:W-:Y:S08]  /*9ef0*/  MUFU.EX2 R206, R206 ;  /* 0x000000ce00ce7308 */ /* 0x000ff00000000800 */
[----:B------:R-:W1:Y:S01]  /*9f00*/  MUFU.EX2 R200, R200 ;  /* 0x000000c800c87308 */ /* 0x000e620000000800 */
[----:B0-----:R-:W-:-:S07]  /*9f10*/  FADD.FTZ R209, R181, R210 ;  /* 0x000000d2b5d17221 */ /* 0x001fce0000010000 */
[----:B------:R-:W-:Y:S08]  /*9f20*/  MUFU.EX2 R187, R187 ;  /* 0x000000bb00bb7308 */ /* 0x000ff00000000800 */
[----:B------:R-:W0:Y:S01]  /*9f30*/  MUFU.EX2 R185, R185 ;  /* 0x000000b900b97308 */ /* 0x000e220000000800 */
[----:B-1----:R-:W-:-:S07]  /*9f40*/  FADD.FTZ R210, R200, R209 ;  /* 0x000000d1c8d27221 */ /* 0x002fce0000010000 */
[----:B------:R-:W1:Y:S08]  /*9f50*/  MUFU.EX2 R207, R207 ;  /* 0x000000cf00cf7308 */ /* 0x000e700000000800 */
[----:B------:R-:W2:Y:S08]  /*9f60*/  MUFU.EX2 R204, R204 ;  /* 0x000000cc00cc7308 */ /* 0x000eb00000000800 */
[----:B------:R-:W3:Y:S01]  /*9f70*/  MUFU.EX2 R208, R208 ;  /* 0x000000d000d07308 */ /* 0x000ee20000000800 */
[----:B------:R-:W-:-:S02]  /*9f80*/  WARPGROUP.DEPBAR.LE gsb0, 0x0 ;  /* 0x00008000000079c5 */ /* 0x000fc40000010000 */
[----:B------:R4:W-:Y:S06]  /*9f90*/  BAR.ARV R19, 0x100 ;  /* 0x000400130000751d */ /* 0x0009ec0000002000 */
[----:B------:R5:W-:Y:S02]  /*9fa0*/  @!P0 SYNCS.ARRIVE.TRANS64.RED.A1T0 RZ, [R3+URZ], RZ ;  /* 0x000000ff03ff89a7 */ /* 0x000be4000810043f */
[----:B-----5:R-:W-:-:S04]  /*9fb0*/  FADD.FTZ R3, R183, R4 ;  /* 0x00000004b7037221 */ /* 0x020fc80000010000 */
[----:B------:R-:W-:Y:S01]  /*9fc0*/  FADD.FTZ R4, R206, R3 ;  /* 0x00000003ce047221 */ /* 0x000fe20000010000 */
[----:B0-----:R-:W-:-:S03]  /*9fd0*/  FADD.FTZ R3, R185, R210 ;  /* 0x000000d2b9037221 */ /* 0x001fc60000010000 */
[----:B------:R-:W-:-:S04]  /*9fe0*/  FADD.FTZ R4, R187, R4 ;  /* 0x00000004bb047221 */ /* 0x000fc80000010000 */
[----:B-1----:R-:W-:Y:S01]  /*9ff0*/  FADD.FTZ R209, R207, R4 ;  /* 0x00000004cfd17221 */ /* 0x002fe20000010000 */
[----:B--2---:R-:W-:-:S03]  /*a000*/  FADD.FTZ R4, R204, R3 ;  /* 0x00000003cc047221 */ /* 0x004fc60000010000 */
[----:B---3--:R-:W-:Y:S01]  /*a010*/  FADD.FTZ R3, R208, R209 ;  /* 0x000000d1d0037221 */ /* 0x008fe20000010000 */
[----:B----4-:R-:W-:Y:S06]  /*a020*/  @!P1 BRA `(.L_x_2147) ;  /* 0x0000000000049947 */ /* 0x010fec0003800000 */
[----:B------:R-:W-:Y:S01]  /*a030*/  BPT.TRAP 0x1 ;  /* 0x000000040000795c */ /* 0x000fe20000300000 */
.L_x_2147:
[----:B------:R-:W-:Y:S01]  /*a040*/  ULEA UR7, UR7, UR36, 0x3 ;  /* 0x0000002407077291 */ /* 0x000fe2000f8e183f */
[----:B------:R-:W-:Y:S01]  /*a050*/  ISETP.GT.AND P2, PT, R12, R18, PT ;  /* 0x000000120c00720c */ /* 0x000fe20003f44270 */
[-C--:B------:R-:W-:Y:S01]  /*a060*/  FMUL.FTZ R24, R24, R5.reuse ;  /* 0x0000000518187220 */ /* 0x080fe20000410000 */
[----:B------:R-:W-:Y:S01]  /*a070*/  F2FP.SATFINITE.E4M3.F32.PACK_AB_MERGE_C R14, R193, R14, RZ ;  /* 0x0000000ec10e723e */ /* 0x000fe200048070ff */
[----:B------:R-:W-:Y:S01]  /*a080*/  UIADD3 UR7, UR7, 0x38860, URZ ;  /* 0x0003886007077890 */ /* 0x000fe2000fffe03f */
[----:B------:R-:W-:Y:S01]  /*a090*/  F2FP.SATFINITE.E4M3.F32.PACK_AB_MERGE_C R152, R189, R152, RZ ;  /* 0x00000098bd98723e */ /* 0x000fe200048070ff */
[-C--:B------:R-:W-:Y:S01]  /*a0a0*/  FMUL.FTZ R25, R25, R5.reuse ;  /* 0x0000000519197220 */ /* 0x080fe20000410000 */
[----:B------:R-:W-:Y:S01]  /*a0b0*/  F2FP.SATFINITE.E4M3.F32.PACK_AB_MERGE_C R22, R197, R22, RZ ;  /* 0x00000016c516723e */ /* 0x000fe200048070ff */
[----:B------:R-:W-:Y:S01]  /*a0c0*/  UPRMT UR7, UR5, 0x654, UR7 ;  /* 0x0000065405077896 */ /* 0x000fe20008000007 */
        /* <DEDUP_REMOVED lines=9> */
[----:B------:R-:W-:Y:S01]  /*a160*/  SYNCS.ARRIVE.TRANS64.RED.A1T0 RZ, [UR7], RZ ;  /* 0x000000ffffff79a7 */ /* 0x000fe20008100407 */
[----:B------:R-:W-:Y:S01]  /*a170*/  F2FP.SATFINITE.E4M3.F32.PACK_AB_MERGE_C R161, R176, R161, RZ ;  /* 0x000000a1b0a1723e */ /* 0x000fe200048070ff */
[----:B------:R-:W-:Y:S01]  /*a180*/  UMOV UR7, UR4 ;  /* 0x0000000400077c82 */ /* 0x000fe20008000000 */
        /* <DEDUP_REMOVED lines=150> */
.L_x_2138:
[----:B------:R-:W-:Y:S06]  /*aaf0*/  BAR.ARV 0x8, 0x180 ;  /* 0x0206000000007b1d */ /* 0x000fec0000002000 */
[----:B------:R-:W-:Y:S05]  /*ab00*/  @!P1 BRA `(.L_x_2149) ;  /* 0x0000000000049947 */ /* 0x000fea0003800000 */
[----:B------:R-:W-:Y:S01]  /*ab10*/  BPT.TRAP 0x1 ;  /* 0x000000040000795c */ /* 0x000fe20000300000 */
.L_x_2149:
[----:B------:R-:W-:Y:S01]  /*ab20*/  ULEA UR7, UR4, UR36, 0x3 ;  /* 0x0000002404077291 */ /* 0x000fe2000f8e183f */
[----:B------:R-:W-:-:S08]  /*ab30*/  SHF.L.U32 R2, R2, 0x1f, RZ ;  /* 0x0000001f02027819 */ /* 0x000fd000000006ff */
[----:B------:R0:W1:Y:S01]  /*ab40*/  SYNCS.PHASECHK.TRANS64.TRYWAIT P0, [UR7+0x38850], R2 ;  /* 0x03885002ff0075a7 */ /* 0x0000620008000147 */
[----:B------:R-:W-:Y:S05]  /*ab50*/  @!P1 BRA `(.L_x_2150) ;  /* 0x0000000000049947 */ /* 0x000fea0003800000 */
[----:B------:R-:W-:Y:S01]  /*ab60*/  BPT.TRAP 0x1 ;  /* 0x000000040000795c */ /* 0x000fe20000300000 */
.L_x_2150:
[----:B-1----:R-:W-:Y:S05]  /*ab70*/  @P0 BRA `(.L_x_2151) ;  /* 0x0000000000080947 */ /* 0x002fea0003800000 */
[----:B------:R-:W1:Y:S02]  /*ab80*/  SYNCS.PHASECHK.TRANS64.TRYWAIT P0, [UR7+0x38850], R2 ;  /* 0x03885002ff0075a7 */ /* 0x000e640008000147 */
[----:B-1----:R-:W-:Y:S05]  /*ab90*/  @!P0 BRA `(.L_x_2152) ;  /* 0x0000008c00d88947 */ /* 0x002fea0003800000 */
.L_x_2151:
[----:B------:R-:W-:Y:S01]  /*aba0*/  UIADD3 UR36, UR36, 0x400, URZ ;  /* 0x0000040024247890 */ /* 0x000fe2000fffe03f */
[----:B------:R-:W-:Y:S01]  /*abb0*/  WARPGROUP.ARRIVE ;  /* 0x00000000000079c5 */ /* 0x000fe20000000000 */
[----:B------:R-:W-:Y:S01]  /*abc0*/  UMOV UR11, 0x40000040 ;  /* 0x40000040000b7882 */ /* 0x000fe20000000000 */
[----:B------:R-:W2:Y:S01]  /*abd0*/  LDC.64 R8, c[0x0][0x9a0] ;  /* 0x00026800ff087b82 */ /* 0x000ea20000000a00 */
[----:B------:R-:W-:-:S04]  /*abe0*/  USHF.R.U32.HI UR36, URZ, 0x4, UR36 ;  /* 0x000000043f247899 */ /* 0x000fc80008011624 */
        /* <DEDUP_REMOVED lines=8> */
[----:B--2---:R-:W-:Y:S01]  /*ac70*/  ISETP.NE.U32.AND P0, PT, R8, RZ, PT ;  /* 0x000000ff0800720c */ /* 0x004fe20003f05070 */
[----:B------:R-:W-:-:S03]  /*ac80*/  UIADD3 UR6, UR4, 0x4, URZ ;  /* 0x0000000404067890 */ /* 0x000fc6000fffe03f */
[----:B------:R-:W-:-:S13]  /*ac90*/  ISETP.NE.AND.EX P0, PT, R9, RZ, PT, P0 ;  /* 0x000000ff0900720c */ /* 0x000fda0003f05300 */
[----:B------:R-:W2:Y:S01]  /*aca0*/  @P0 LDC.64 R6, c[0x0][0x9c8] ;  /* 0x00027200ff060b82 */ /* 0x000ea20000000a00 */
[----:B------:R-:W-:-:S07]  /*acb0*/  @P0 SHF.R.S32.HI R15, RZ, 0x1f, R17 ;  /* 0x0000001fff0f0819 */ /* 0x000fce0000011411 */
[----:B------:R-:W3:Y:S01]  /*acc0*/  @P0 LDC.64 R10, c[0x0][0x9d0] ;  /* 0x00027400ff0a0b82 */ /* 0x000ee20000000a00 */
[----:B--2---:R-:W-:-:S04]  /*acd0*/  @P0 IMAD R0, R6, UR38, RZ ;  /* 0x0000002606000c24 */ /* 0x004fc8000f8e02ff */
[----:B-1----:R-:W-:Y:S02]  /*ace0*/  @P0 IMAD R5, R7, UR39, R0 ;  /* 0x0000002707050c24 */ /* 0x002fe4000f8e0200 */
[----:B------:R-:W-:-:S04]  /*acf0*/  @P0 IMAD.WIDE.U32 R6, R6, UR39, RZ ;  /* 0x0000002706060c25 */ /* 0x000fc8000f8e00ff */
[----:B------:R-:W-:Y:S02]  /*ad00*/  @P0 IMAD.IADD R7, R7, 0x1, R5 ;  /* 0x0000000107070824 */ /* 0x000fe400078e0205 */
[-C--:B---3--:R-:W-:Y:S02]  /*ad10*/  @P0 IMAD R0, R15, R10.reuse, RZ ;  /* 0x0000000a0f000224 */ /* 0x088fe400078e02ff */
[----:B------:R-:W-:-:S04]  /*ad20*/  @P0 IMAD.WIDE.U32 R6, R17, R10, R6 ;  /* 0x0000000a11060225 */ /* 0x000fc800078e0006 */
[----:B------:R-:W-:Y:S01]  /*ad30*/  @P0 IMAD R5, R17, R11, R0 ;  /* 0x0000000b11050224 */ /* 0x000fe200078e0200 */
[----:B------:R-:W-:-:S03]  /*ad40*/  @P0 LEA R8, P2, R6, R8, 0x2 ;  /* 0x0000000806080211 */ /* 0x000fc600078410ff */
[----:B------:R-:W-:Y:S02]  /*ad50*/  @P0 IMAD.IADD R0, R7, 0x1, R5 ;  /* 0x0000000107000824 */ /* 0x000fe400078e0205 */
[----:B------:R-:W-:-:S03]  /*ad60*/  IMAD.MOV.U32 R5, RZ, RZ, 0x3f800000 ;  /* 0x3f800000ff057424 */ /* 0x000fc600078e00ff */
        /* <DEDUP_REMOVED lines=8> */
[----:B------:R-:W3:Y:S04]  /*adf0*/  SHFL.BFLY PT, R7, R4, 0x2, 0x1f ;  /* 0x0c401f0004077f89 */ /* 0x000ee800000e0000 */
[----:B0-----:R-:W0:Y:S01]  /*ae00*/  SHFL.BFLY PT, R2, R3, 0x2, 0x1f ;  /* 0x0c401f0003027f89 */ /* 0x001e2200000e0000 */
[----:B------:R-:W-:Y:S02]  /*ae10*/  WARPGROUP.DEPBAR.LE gsb0, 0x0 ;  /* 0x00008000000079c5 */ /* 0x000fe40000010000 */
[----:B------:R-:W-:-:S15]  /*ae20*/  WARPGROUP.ARRIVE ;  /* 0x00000000000079c5 */ /* 0x000fde0000000000 */
[----:B------:R-:W-:-:S02]  /*ae30*/  NOP ;  /* 0x0000000000007918 */ /* 0x000fc40000000000 */
[----:B------:R-:W-:Y:S01]  /*ae40*/  QGMMA.64x256x32.F32.E4M3.E4M3 R24, R220, gdesc[UR8], R24, gsb0 ;  /* 0x03e00008dc187df3 */ /* 0x000fe20008000818 */
[----:B------:R-:W-:Y:S01]  /*ae50*/  UMOV UR10, UR4 ;  /* 0x00000004000a7c82 */ /* 0x000fe20008000000 */
[----:B------:R-:W-:Y:S01]  /*ae60*/  UMOV UR11, 0x40000040 ;  /* 0x40000040000b7882 */ /* 0x000fe20000000000 */
[----:B---3--:R-:W-:Y:S01]  /*ae70*/  FADD.FTZ R7, R7, R4 ;  /* 0x0000000407077221 */ /* 0x008fe20000010000 */
[----:B0-----:R-:W-:-:S04]  /*ae80*/  FADD.FTZ R2, R2, R3 ;  /* 0x0000000302027221 */ /* 0x001fc80000010000 */
[----:B------:R-:W0:Y:S04]  /*ae90*/  SHFL.BFLY PT, R0, R7, 0x1, 0x1f ;  /* 0x0c201f0007007f89 */ /* 0x000e2800000e0000 */
[----:B------:R-:W3:Y:S01]  /*aea0*/  SHFL.BFLY PT, R11, R2, 0x1, 0x1f ;  /* 0x0c201f00020b7f89 */ /* 0x000ee200000e0000 */
[----:B------:R-:W-:Y:S02]  /*aeb0*/  IMAD.MOV.U32 R4, RZ, RZ, RZ ;  /* 0x000000ffff047224 */ /* 0x000fe400078e00ff */
[----:B0-----:R-:W-:Y:S01]  /*aec0*/  FADD.FTZ R10, R7, R0 ;  /* 0x00000000070a7221 */ /* 0x001fe20000010000 */
[----:B---3--:R-:W-:-:S04]  /*aed0*/  FADD.FTZ R11, R2, R11 ;  /* 0x0000000b020b7221 */ /* 0x008fc80000010000 */
[C---:B------:R-:W-:Y:S01]  /*aee0*/  FSETP.NE.FTZ.AND P0, PT, R10.reuse, RZ, PT ;  /* 0x000000ff0a00720b */ /* 0x040fe20003f15000 */
[----:B-1----:R-:W-:Y:S01]  /*aef0*/  FMUL.FTZ R9, R10, 0.00390625 ;  /* 0x3b8000000a097820 */ /* 0x002fe20000410000 */
        /* <DEDUP_REMOVED lines=10> */
[----:B0-----:R-:W-:Y:S01]  /*afa0*/  @P2 FMUL.FTZ R6, R6, 0.69314718246459960938 ;  /* 0x3f31721806062820 */ /* 0x001fe20000410000 */
[----:B------:R-:W-:Y:S01]  /*afb0*/  @P3 FMUL.FTZ R14, R13, 0.69314718246459960938 ;  /* 0x3f3172180d0e3820 */ /* 0x000fe20000410000 */
        /* <DEDUP_REMOVED lines=13> */
.L_x_2153:
        /* <DEDUP_REMOVED lines=132> */
.L_x_2120:
[----:B------:R-:W-:Y:S05]  /*b8d0*/  @P0 BRA `(.L_x_2154) ;  /* 0x0000003800540947 */ /* 0x000fea0003800000 */
[----:B------:R-:W1:Y:S01]  /*b8e0*/  S2R R6, SR_TID.X ;  /* 0x0000000000067919 */ /* 0x000e620000002100 */
[----:B------:R-:W-:Y:S01]  /*b8f0*/  ULDC.64 UR4, c[0x4][0x140] ;  /* 0x0100500000047ab9 */ /* 0x000fe20000000a00 */
[----:B------:R-:W-:Y:S01]  /*b900*/  ULDC.64 UR6, c[0x0][0xb38] ;  /* 0x0002ce0000067ab9 */ /* 0x000fe20000000a00 */
[----:B------:R-:W-:Y:S01]  /*b910*/  ULDC.64 UR8, c[0x0][0xb28] ;  /* 0x0002ca0000087ab9 */ /* 0x000fe20000000a00 */
[----:B-1----:R-:W-:-:S05]  /*b920*/  IMAD.SHL.U32 R3, R6, 0x4, RZ ;  /* 0x0000000406037824 */ /* 0x002fca00078e00ff */
[----:B------:R-:W-:Y:S01]  /*b930*/  LOP3.LUT R3, R3, 0xc, RZ, 0xc0, !PT ;  /* 0x0000000c03037812 */ /* 0x000fe200078ec0ff */
[----:B------:R-:W-:Y:S03]  /*b940*/  BAR.SYNC.DEFER_BLOCKING 0x1, 0x100 ;  /* 0x0044000000007b1d */ /* 0x000fe60000010000 */
[----:B0-----:R-:W-:-:S05]  /*b950*/  IADD3 R4, P0, R3, UR4, RZ ;  /* 0x0000000403047c10 */ /* 0x001fca000ff1e0ff */
        /* <DEDUP_REMOVED lines=8> */
[----:B0-----:R-:W-:Y:S02]  /*b9e0*/  SHF.R.S32.HI R5, RZ, 0x1f, R6 ;  /* 0x0000001fff057819 */ /* 0x001fe40000011406 */
        /* <DEDUP_REMOVED lines=8> */
[----:B------:R-:W-:Y:S02]  /*ba70*/  SEL R38, R42, R43, P0 ;  /* 0x0000002b2a267207 */ /* 0x000fe40000000000 */
[----:B------:R-:W-:Y:S02]  /*ba80*/  SHF.R.S32.HI R10, RZ, 0x1f, R45 ;  /* 0x0000001fff0a7819 */ /* 0x000fe4000001142d */
[----:B------:R-:W-:-:S02]  /*ba90*/  SEL R15, R43, R42, P0 ;  /* 0x0000002a2b0f7207 */ /* 0x000fc40000000000 */
[----:B------:R-:W-:Y:S01]  /*baa0*/  SEL R42, R46, R47, P0 ;  /* 0x0000002f2e2a7207 */ /* 0x000fe20000000000 */
[----:B------:R-:W0:Y:S01]  /*bab0*/  S2R R43, SR_CTAID.X ;  /* 0x00000000002b7919 */ /* 0x000e220000002500 */
[----:B------:R-:W-:Y:S02]  /*bac0*/  SEL R23, R47, R46, P0 ;  /* 0x0000002e2f177207 */ /* 0x000fe40000000000 */
[----:B------:R-:W-:Y:S02]  /*bad0*/  SHF.R.S32.HI R9, RZ, 0x7, R4 ;  /* 0x00000007ff097819 */ /* 0x000fe40000011404 */
[----:B------:R-:W-:Y:S02]  /*bae0*/  SEL R204, R26, R27, P0 ;  /* 0x0000001b1acc7207 */ /* 0x000fe40000000000 */
[----:B------:R-:W-:Y:S02]  /*baf0*/  LEA.HI R47, R10, R45, RZ, 0x2 ;  /* 0x0000002d0a2f7211 */ /* 0x000fe400078f10ff */
[----:B------:R-:W-:-:S02]  /*bb00*/  SEL R16, R28, R29, P0 ;  /* 0x0000001d1c107207 */ /* 0x000fc40000000000 */
[----:B------:R-:W-:Y:S02]  /*bb10*/  SEL R26, R27, R26, P0 ;  /* 0x0000001a1b1a7207 */ /* 0x000fe40000000000 */
[----:B------:R-:W-:Y:S02]  /*bb20*/  SEL R28, R29, R28, P0 ;  /* 0x0000001c1d1c7207 */ /* 0x000fe40000000000 */
[----:B------:R-:W-:Y:S02]  /*bb30*/  SEL R212, R54, R55, P0 ;  /* 0x0000003736d47207 */ /* 0x000fe40000000000 */
[----:B------:R-:W-:Y:S02]  /*bb40*/  SEL R27, R55, R54, P0 ;  /* 0x00000036371b7207 */ /* 0x000fe40000000000 */
[----:B------:R-:W-:Y:S02]  /*bb50*/  LEA.HI R7, R5, R6, RZ, 0x2 ;  /* 0x0000000605077211 */ /* 0x000fe400078f10ff */
[----:B------:R-:W-:-:S02]  /*bb60*/  SEL R54, R90, R91, P0 ;  /* 0x0000005b5a367207 */ /* 0x000fc40000000000 */
[----:B------:R-:W-:Y:S02]  /*bb70*/  SEL R29, R91, R90, P0 ;  /* 0x0000005a5b1d7207 */ /* 0x000fe40000000000 */
[----:B------:R-:W-:Y:S02]  /*bb80*/  LEA.HI R4, R4, R9, RZ, 0x1 ;  /* 0x0000000904047211 */ /* 0x000fe400078f08ff */
[----:B------:R-:W-:Y:S02]  /*bb90*/  SEL R188, R120, R121, P0 ;  /* 0x0000007978bc7207 */ /* 0x000fe40000000000 */
[--C-:B------:R-:W-:Y:S02]  /*bba0*/  SHF.R.S32.HI R5, RZ, 0x2, R47.reuse ;  /* 0x00000002ff057819 */ /* 0x100fe4000001142f */
[----:B------:R-:W-:Y:S02]  /*bbb0*/  SHF.R.S32.HI R90, RZ, 0x1f, R47 ;  /* 0x0000001fff5a7819 */ /* 0x000fe4000001142f */
[----:B------:R-:W-:-:S02]  /*bbc0*/  SEL R154, R52, R53, P0 ;  /* 0x00000035349a7207 */ /* 0x000fc40000000000 */
[----:B------:R-:W-:Y:S02]  /*bbd0*/  SEL R120, R121, R120, P0 ;  /* 0x0000007879787207 */ /* 0x000fe40000000000 */
[----:B------:R-:W-:Y:S02]  /*bbe0*/  SEL R52, R53, R52, P0 ;  /* 0x0000003435347207 */ /* 0x000fe40000000000 */
[----:B------:R-:W-:Y:S02]  /*bbf0*/  LOP3.LUT R11, R7, 0xfffffffc, RZ, 0xc0, !PT ;  /* 0xfffffffc070b7812 */ /* 0x000fe400078ec0ff */
[----:B------:R-:W-:Y:S02]  /*bc00*/  SEL R184, R112, R113, P0 ;  /* 0x0000007170b87207 */ /* 0x000fe40000000000 */
[----:B------:R-:W-:Y:S02]  /*bc10*/  LOP3.LUT R4, R4, 0x3fffffe, RZ, 0xc0, !PT ;  /* 0x03fffffe04047812 */ /* 0x000fe400078ec0ff */
[----:B------:R-:W-:-:S02]  /*bc20*/  SEL R112, R113, R112, P0 ;  /* 0x0000007071707207 */ /* 0x000fc40000000000 */
[----:B------:R-:W-:Y:S01]  /*bc30*/  LEA.HI R7, R90, R5, RZ, 0x3 ;  /* 0x000000055a077211 */ /* 0x000fe200078f18ff */
[----:B------:R-:W-:Y:S01]  /*bc40*/  IMAD.IADD R9, R9, 0x1, -R4 ;  /* 0x0000000109097824 */ /* 0x000fe200078e0a04 */
[----:B------:R-:W-:Y:S02]  /*bc50*/  SEL R12, R8, R147, P0 ;  /* 0x00000093080c7207 */ /* 0x000fe40000000000 */
[----:B------:R-:W-:Y:S02]  /*bc60*/  SEL R152, R48, R49, P0 ;  /* 0x0000003130987207 */ /* 0x000fe40000000000 */
[----:B------:R-:W-:Y:S02]  /*bc70*/  SEL R113, R142, R143, P0 ;  /* 0x0000008f8e717207 */ /* 0x000fe40000000000 */
[----:B------:R-:W-:Y:S02]  /*bc80*/  SHF.R.S32.HI R90, RZ, 0x1f, R17 ;  /* 0x0000001fff5a7819 */ /* 0x000fe40000011411 */
[----:B------:R-:W-:-:S02]  /*bc90*/  SEL R8, R147, R8, P0 ;  /* 0x0000000893087207 */ /* 0x000fc40000000000 */
[----:B------:R-:W-:Y:S01]  /*bca0*/  SEL R48, R49, R48, P0 ;  /* 0x0000003031307207 */ /* 0x000fe20000000000 */
[----:B------:R-:W-:Y:S01]  /*bcb0*/  IMAD.IADD R49, R6, 0x1, -R11 ;  /* 0x0000000106317824 */ /* 0x000fe200078e0a0b */
        /* <DEDUP_REMOVED lines=9> */
[----:B------:R-:W-:Y:S01]  /*bd50*/  LEA.HI R4, R10, R45, RZ, 0x5 ;  /* 0x0000002d0a047211 */ /* 0x000fe200078f28ff */
[C---:B------:R-:W-:Y:S01]  /*bd60*/  IMAD R10, R90.reuse, UR4, RZ ;  /* 0x000000045a0a7c24 */ /* 0x040fe2000f8e02ff */
[----:B------:R-:W-:Y:S01]  /*bd70*/  SEL R138, R139, R138, P0 ;  /* 0x0000008a8b8a7207 */ /* 0x000fe20000000000 */
[----:B------:R-:W-:Y:S01]  /*bd80*/  IMAD R90, R90, UR6, RZ ;  /* 0x000000065a5a7c24 */ /* 0x000fe2000f8e02ff */
[----:B------:R-:W-:Y:S01]  /*bd90*/  LOP3.LUT R6, R7, 0xfffffff8, RZ, 0xc0, !PT ;  /* 0xfffffff807067812 */ /* 0x000fe200078ec0ff */
[----:B------:R-:W-:Y:S01]  /*bda0*/  IMAD R11, R17, UR5, R10 ;  /* 0x00000005110b7c24 */ /* 0x000fe2000f8e020a */
[----:B------:R-:W-:-:S02]  /*bdb0*/  SEL R210, R50, R51, P0 ;  /* 0x0000003332d27207 */ /* 0x000fc40000000000 */
[----:B------:R-:W-:Y:S01]  /*bdc0*/  SEL R21, R51, R50, P0 ;  /* 0x0000003233157207 */ /* 0x000fe20000000000 */
[----:B------:R-:W-:Y:S01]  /*bdd0*/  IMAD.IADD R6, R5, 0x1, -R6 ;  /* 0x0000000105067824 */ /* 0x000fe200078e0a06 */
[----:B------:R-:W-:Y:S02]  /*bde0*/  SEL R164, R72, R73, P0 ;  /* 0x0000004948a47207 */ /* 0x000fe40000000000 */
[----:B------:R-:W-:Y:S02]  /*bdf0*/  SEL R202, R148, R149, P0 ;  /* 0x0000009594ca7207 */ /* 0x000fe40000000000 */
[----:B------:R-:W-:Y:S02]  /*be00*/  SEL R230, R106, R107, P0 ;  /* 0x0000006b6ae67207 */ /* 0x000fe40000000000 */
[----:B------:R-:W-:Y:S02]  /*be10*/  SEL R61, R107, R106, P0 ;  /* 0x0000006a6b3d7207 */ /* 0x000fe40000000000 */
[----:B------:R-:W-:-:S02]  /*be20*/  LEA.HI R51, R49, R49, RZ, 0x1 ;  /* 0x0000003131337211 */ /* 0x000fc400078f08ff */
[----:B------:R-:W-:Y:S02]  /*be30*/  SEL R22, R40, R41, P0 ;  /* 0x0000002928167207 */ /* 0x000fe40000000000 */
[----:B------:R-:W-:Y:S02]  /*be40*/  SEL R72, R73, R72, P0 ;  /* 0x0000004849487207 */ /* 0x000fe40000000000 */
[----:B------:R-:W-:Y:S02]  /*be50*/  SEL R148, R149, R148, P0 ;  /* 0x0000009495947207 */ /* 0x000fe40000000000 */
[----:B------:R-:W-:Y:S01]  /*be60*/  SEL R40, R41, R40, P0 ;  /* 0x0000002829287207 */ /* 0x000fe20000000000 */
[----:B------:R-:W-:Y:S01]  /*be70*/  IMAD R41, R17, UR7, R90 ;  /* 0x0000000711297c24 */ /* 0x000fe2000f8e025a */
[----:B------:R-:W-:Y:S02]  /*be80*/  SEL R186, R116, R117, P0 ;  /* 0x0000007574ba7207 */ /* 0x000fe40000000000 */
[----:B------:R-:W-:-:S02]  /*be90*/  SEL R116, R117, R116, P0 ;  /* 0x0000007475747207 */ /* 0x000fc40000000000 */
[----:B------:R-:W-:Y:S02]  /*bea0*/  SEL R39, R122, R123, P0 ;  /* 0x0000007b7a277207 */ /* 0x000fe40000000000 */
[----:B------:R-:W-:Y:S01]  /*beb0*/  SHF.R.S32.HI R7, RZ, 0x5, R4 ;  /* 0x00000005ff077819 */ /* 0x000fe20000011404 */
[----:B------:R-:W-:Y:S01]  /*bec0*/  IMAD.WIDE.U32 R4, R17, UR4, RZ ;  /* 0x0000000411047c25 */ /* 0x000fe2000f8e00ff */
[----:B------:R-:W-:Y:S01]  /*bed0*/  SEL R14, R24, R25, P0 ;  /* 0x00000019180e7207 */ /* 0x000fe20000000000 */
[----:B------:R-:W1:Y:S01]  /*bee0*/  S2UR UR4, SR_CTAID.Y ;  /* 0x00000000000479c3 */ /* 0x000e620000002600 */
[----:B------:R-:W-:Y:S01]  /*bef0*/  SEL R178, R100, R101, P0 ;  /* 0x0000006564b27207 */ /* 0x000fe20000000000 */
[----:B------:R-:W-:Y:S01]  /*bf00*/  IMAD.IADD R5, R5, 0x1, R11 ;  /* 0x0000000105057824 */ /* 0x000fe200078e020b */
[----:B------:R-:W-:Y:S01]  /*bf10*/  SEL R180, R104, R105, P0 ;  /* 0x0000006968b47207 */ /* 0x000fe20000000000 */
[----:B------:R-:W-:Y:S01]  /*bf20*/  IMAD R10, R7, 0x10, R6 ;  /* 0x00000010070a7824 */ /* 0x000fe200078e0206 */
[----:B------:R-:W-:Y:S01]  /*bf30*/  SEL R122, R123, R122, P0 ;  /* 0x0000007a7b7a7207 */ /* 0x000fe20000000000 */
[----:B------:R-:W-:Y:S01]  /*bf40*/  IMAD.WIDE.U32 R6, R17, UR6, RZ ;  /* 0x0000000611067c25 */ /* 0x000fe2000f8e00ff */
[----:B------:R-:W-:Y:S01]  /*bf50*/  LOP3.LUT R90, R51, 0x1ffffffe, RZ, 0xc0, !PT ;  /* 0x1ffffffe335a7812 */ /* 0x000fe200078ec0ff */
[----:B------:R-:W-:Y:S01]  /*bf60*/  ULDC.64 UR6, c[0x0][0xb48] ;  /* 0x0002d20000067ab9 */ /* 0x000fe20000000a00 */
[----:B------:R-:W-:Y:S01]  /*bf70*/  SEL R172, R88, R89, P0 ;  /* 0x0000005958ac7207 */ /* 0x000fe20000000000 */
[----:B------:R-:W-:Y:S01]  /*bf80*/  IMAD R10, R9, 0x40, R10 ;  /* 0x00000040090a7824 */ /* 0x000fe200078e020a */
[----:B------:R-:W-:Y:S01]  /*bf90*/  SEL R100, R101, R100, P0 ;  /* 0x0000006465647207 */ /* 0x000fe20000000000 */
[----:B------:R-:W-:Y:S01]  /*bfa0*/  IMAD.IADD R11, R49, 0x1, -R90 ;  /* 0x00000001310b7824 */ /* 0x000fe200078e0a5a */
[----:B------:R-:W-:Y:S01]  /*bfb0*/  SEL R104, R105, R104, P0 ;  /* 0x0000006869687207 */ /* 0x000fe20000000000 */
[----:B------:R-:W-:Y:S01]  /*bfc0*/  IMAD.IADD R7, R7, 0x1, R41 ;  /* 0x0000000107077824 */ /* 0x000fe200078e0229 */
[----:B------:R-:W-:Y:S01]  /*bfd0*/  SEL R123, R150, R151, P0 ;  /* 0x00000097967b7207 */ /* 0x000fe20000000000 */
[--C-:B------:R-:W-:Y:S01]  /*bfe0*/  IMAD R11, R11, 0x8, R10.reuse ;  /* 0x000000080b0b7824 */ /* 0x100fe200078e020a */
[----:B------:R-:W-:Y:S01]  /*bff0*/  SEL R88, R89, R88, P0 ;  /* 0x0000005859587207 */ /* 0x000fe20000000000 */
[C---:B0-----:R-:W-:Y:S01]  /*c000*/  IMAD R10, R43.reuse, 0x80, R10 ;  /* 0x000000802b0a7824 */ /* 0x041fe200078e020a */
        /* <DEDUP_REMOVED lines=69> */
[----:B--2---:R-:W-:Y:S01]  /*c460*/  SHFL.IDX PT, R154, R154, R3, 0x1c1f ;  /* 0x001c1f039a9a7589 */ /* 0x004fe200000e0000 */
[----:B------:R-:W-:Y:S02]  /*c470*/  LOP3.LUT R121, R3, 0x2, RZ, 0x3c, !PT ;  /* 0x0000000203797812 */ /* 0x000fe400078e3cff */
[----:B------:R-:W-:Y:S01]  /*c480*/  SEL R63, R115, R114, P0 ;  /* 0x00000072733f7207 */ /* 0x000fe20000000000 */
[----:B------:R-:W-:Y:S01]  /*c490*/  SHFL.IDX PT, R107, R38, R3, 0x1c1f ;  /* 0x001c1f03266b7589 */ /* 0x000fe200000e0000 */
[----:B------:R-:W-:-:S02]  /*c4a0*/  SEL R234, R114, R115, P0 ;  /* 0x0000007372ea7207 */ /* 0x000fc40000000000 */
[----:B------:R-:W-:Y:S01]  /*c4b0*/  LOP3.LUT P1, RZ, R45, 0x3, RZ, 0xc0, !PT ;  /* 0x000000032dff7812 */ /* 0x000fe2000782c0ff */
[----:B------:R-:W-:Y:S04]  /*c4c0*/  SHFL.IDX PT, R143, R52, R121, 0x1c1f ;  /* 0x001c1f79348f7589 */ /* 0x000fe800000e0000 */
[----:B------:R0:W-:Y:S04]  /*c4d0*/  SHFL.IDX PT, R139, R8, R121, 0x1c1f ;  /* 0x001c1f79088b7589 */ /* 0x0001e800000e0000 */
[----:B------:R-:W-:Y:S04]  /*c4e0*/  SHFL.IDX PT, R73, R16, R3, 0x1c1f ;  /* 0x001c1f0310497589 */ /* 0x000fe800000e0000 */
[----:B------:R-:W-:Y:S01]  /*c4f0*/  SHFL.IDX PT, R158, R158, R3, 0x1c1f ;  /* 0x001c1f039e9e7589 */ /* 0x000fe200000e0000 */
[----:B0-----:R-:W0:Y:S03]  /*c500*/  LDC R8, c[0x0][0xbe8] ;  /* 0x0002fa00ff087b82 */ /* 0x001e260000000800 */
[----:B------:R-:W-:Y:S04]  /*c510*/  SHFL.IDX PT, R38, R97, R3, 0x1c1f ;  /* 0x001c1f0361267589 */ /* 0x000fe800000e0000 */
[----:B------:R-:W2:Y:S04]  /*c520*/  SHFL.IDX PT, R28, R28, R121, 0x1c1f ;  /* 0x001c1f791c1c7589 */ /* 0x000ea800000e0000 */
[----:B------:R-:W-:Y:S04]  /*c530*/  SHFL.IDX PT, R149, R60, R121, 0x1c1f ;  /* 0x001c1f793c957589 */ /* 0x000fe800000e0000 */
[----:B------:R-:W-:Y:S04]  /*c540*/  SHFL.IDX PT, R146, R146, R3, 0x1c1f ;  /* 0x001c1f0392927589 */ /* 0x000fe800000e0000 */
[----:B------:R-:W-:Y:S04]  /*c550*/  SHFL.IDX PT, R152, R152, R3, 0x1c1f ;  /* 0x001c1f0398987589 */ /* 0x000fe800000e0000 */
[----:B------:R-:W-:Y:S01]  /*c560*/  SHFL.IDX PT, R97, R44, R121, 0x1c1f ;  /* 0x001c1f792c617589 */ /* 0x000fe200000e0000 */
[----:B0-----:R-:W-:-:S03]  /*c570*/  ISETP.NE.AND P2, PT, R8, 0x1, PT ;  /* 0x000000010800780c */ /* 0x001fc60003f45270 */
[----:B------:R-:W0:Y:S04]  /*c580*/  SHFL.IDX PT, R147, R48, R121, 0x1c1f ;  /* 0x001c1f7930937589 */ /* 0x000e2800000e0000 */
        /* <DEDUP_REMOVED lines=25> */
[----:B------:R-:W-:Y:S01]  /*c720*/  SHFL.IDX PT, R91, R212, R3, 0x1c1f ;  /* 0x001c1f03d45b7589 */ /* 0x000fe200000e0000 */
[----:B0-----:R-:W-:-:S03]  /*c730*/  SEL R28, R152, R147, P0 ;  /* 0x00000093981c7207 */ /* 0x001fc60000000000 */
[----:B------:R0:W-:Y:S04]  /*c740*/  SHFL.IDX PT, R109, R144, R121, 0x1c1f ;  /* 0x001c1f79906d7589 */ /* 0x0001e800000e0000 */
[----:B------:R2:W-:Y:S04]  /*c750*/  SHFL.IDX PT, R150, R27, R121, 0x1c1f ;  /* 0x001c1f791b967589 */ /* 0x0005e800000e0000 */
[----:B------:R-:W-:Y:S01]  /*c760*/  SHFL.IDX PT, R94, R188, R3, 0x1c1f ;  /* 0x001c1f03bc5e7589 */ /* 0x000fe200000e0000 */
[----:B0-----:R-:W0:Y:S03]  /*c770*/  @P2 LDC R144, c[0x0][0xbec] ;  /* 0x0002fb00ff902b82 */ /* 0x001e260000000800 */
[----:B------:R-:W-:Y:S01]  /*c780*/  SHFL.IDX PT, R98, R192, R3, 0x1c1f ;  /* 0x001c1f03c0627589 */ /* 0x000fe200000e0000 */
[----:B--2---:R-:W-:-:S03]  /*c790*/  SEL R27, R97, R146, P0 ;  /* 0x00000092611b7207 */ /* 0x004fc60000000000 */
        /* <DEDUP_REMOVED lines=9> */
[----:B------:R2:W-:Y:S04]  /*c830*/  SHFL.IDX PT, R145, R29, R121, 0x1c1f ;  /* 0x001c1f791d917589 */ /* 0x0005e800000e0000 */
[----:B------:R3:W-:Y:S04]  /*c840*/  SHFL.IDX PT, R124, R31, R121, 0x1c1f ;  /* 0x001c1f791f7c7589 */ /* 0x0007e800000e0000 */
[----:B------:R-:W-:Y:S01]  /*c850*/  SHFL.IDX PT, R95, R190, R3, 0x1c1f ;  /* 0x001c1f03be5f7589 */ /* 0x000fe200000e0000 */
[----:B--2---:R-:W-:-:S03]  /*c860*/  SEL R29, R154, R143, P0 ;  /* 0x0000008f9a1d7207 */ /* 0x004fc60000000000 */
[----:B------:R-:W-:Y:S01]  /*c870*/  SHFL.IDX PT, R46, R46, R3, 0x1c1f ;  /* 0x001c1f032e2e7589 */ /* 0x000fe200000e0000 */
[----:B---3--:R-:W-:-:S03]  /*c880*/  SEL R31, R143, R154, P0 ;  /* 0x0000009a8f1f7207 */ /* 0x008fc60000000000 */
[----:B------:R-:W2:Y:S04]  /*c890*/  SHFL.IDX PT, R151, R151, R121, 0x1c1f ;  /* 0x001c1f7997977589 */ /* 0x000ea800000e0000 */
[----:B------:R-:W-:Y:S04]  /*c8a0*/  SHFL.IDX PT, R137, R66, R121, 0x1c1f ;  /* 0x001c1f7942897589 */ /* 0x000fe800000e0000 */
[----:B------:R3:W-:Y:S04]  /*c8b0*/  SHFL.IDX PT, R135, R142, R121, 0x1c1f ;  /* 0x001c1f798e877589 */ /* 0x0007e800000e0000 */
[----:B------:R-:W-:Y:S04]  /*c8c0*/  SHFL.IDX PT, R190, R132, R121, 0x1c1f ;  /* 0x001c1f7984be7589 */ /* 0x000fe800000e0000 */
[----:B------:R-:W-:Y:S01]  /*c8d0*/  SHFL.IDX PT, R47, R218, R3, 0x1c1f ;  /* 0x001c1f03da2f7589 */ /* 0x000fe200000e0000 */
[----:B---3--:R-:W3:Y:S03]  /*c8e0*/  LDC.64 R142, c[0x0][0xbd8] ;  /* 0x0002f600ff8e7b82 */ /* 0x008ee60000000a00 */
        /* <DEDUP_REMOVED lines=9> */
[----:B------:R2:W-:Y:S01]  /*c980*/  SHFL.IDX PT, R176, R30, R121, 0x1c1f ;  /* 0x001c1f791eb07589 */ /* 0x0005e200000e0000 */
[----:B----4-:R-:W-:-:S03]  /*c990*/  SEL R61, R149, R158, P0 ;  /* 0x0000009e953d7207 */ /* 0x010fc60000000000 */
[----:B------:R-:W-:Y:S01]  /*c9a0*/  SHFL.IDX PT, R141, R78, R121, 0x1c1f ;  /* 0x001c1f794e8d7589 */ /* 0x000fe200000e0000 */
[----:B------:R-:W1:Y:S03]  /*c9b0*/  LDC R149, c[0x0][0xc50] ;  /* 0x00031400ff957b82 */ /* 0x000e660000000800 */
[----:B------:R-:W-:Y:S01]  /*c9c0*/  SHFL.IDX PT, R81, R178, R3, 0x1c1f ;  /* 0x001c1f03b2517589 */ /* 0x000fe200000e0000 */
[----:B--2---:R-:W-:-:S03]  /*c9d0*/  SEL R30, R147, R152, P0 ;  /* 0x00000098931e7207 */ /* 0x004fc60000000000 */
[----:B------:R2:W-:Y:S01]  /*c9e0*/  SHFL.IDX PT, R44, R118, R121, 0x1c1f ;  /* 0x001c1f79762c7589 */ /* 0x0005e200000e0000 */
[----:B------:R-:W4:Y:S03]  /*c9f0*/  LDC.64 R146, c[0x0][0xb40] ;  /* 0x0002d000ff927b82 */ /* 0x000f260000000a00 */
[----:B------:R-:W-:Y:S04]  /*ca00*/  SHFL.IDX PT, R16, R113, R3, 0x1c1f ;  /* 0x001c1f0371107589 */ /* 0x000fe800000e0000 */
[----:B------:R-:W-:Y:S01]  /*ca10*/  SHFL.IDX PT, R182, R40, R121, 0x1c1f ;  /* 0x001c1f7928b67589 */ /* 0x000fe200000e0000 */
[----:B--2---:R-:W-:-:S03]  /*ca20*/  SEL R118, R119, R116, P0 ;  /* 0x0000007477767207 */ /* 0x004fc60000000000 */
[----:B------:R-:W-:Y:S01]  /*ca30*/  SHFL.IDX PT, R169, R128, R121, 0x1c1f ;  /* 0x001c1f7980a97589 */ /* 0x000fe200000e0000 */
[----:B------:R-:W-:Y:S02]  /*ca40*/  SEL R116, R116, R119, P0 ;  /* 0x0000007774747207 */ /* 0x000fe40000000000 */
[----:B------:R-:W-:Y:S01]  /*ca50*/  SEL R119, R117, R100, P0 ;  /* 0x0000006475777207 */ /* 0x000fe20000000000 */
[----:B------:R-:W-:Y:S01]  /*ca60*/  SHFL.IDX PT, R178, R140, R121, 0x1c1f ;  /* 0x001c1f798cb27589 */ /* 0x000fe200000e0000 */
[----:B------:R-:W-:Y:S02]  /*ca70*/  SEL R117, R100, R117, P0 ;  /* 0x0000007564757207 */ /* 0x000fe40000000000 */
[----:B------:R-:W-:Y:S01]  /*ca80*/  SEL R100, R101, R172, P0 ;  /* 0x000000ac65647207 */ /* 0x000fe20000000000 */
[----:B------:R-:W-:Y:S04]  /*ca90*/  SHFL.IDX PT, R24, R24, R121, 0x1c1f ;  /* 0x001c1f7918187589 */ /* 0x000fe800000e0000 */
[----:B------:R-:W-:Y:S01]  /*caa0*/  SHFL.IDX PT, R32, R32, R121, 0x1c1f ;  /* 0x001c1f7920207589 */ /* 0x000fe200000e0000 */
[----:B----4-:R-:W-:-:S03]  /*cab0*/  IMAD.WIDE.U32 R6, R146, UR39, R6 ;  /* 0x0000002792067c25 */ /* 0x010fc6000f8e0006 */
        /* <DEDUP_REMOVED lines=8> */
[----:B------:R-:W2:Y:S04]  /*cb40*/  SHFL.IDX PT, R88, R88, R121, 0x1c1f ;  /* 0x001c1f7958587589 */ /* 0x000ea800000e0000 */
[----:B------:R-:W4:Y:S04]  /*cb50*/  SHFL.IDX PT, R96, R96, R121, 0x1c1f ;  /* 0x001c1f7960607589 */ /* 0x000f2800000e0000 */
[----:B------:R-:W5:Y:S04]  /*cb60*/  SHFL.IDX PT, R112, R112, R121, 0x1c1f ;  /* 0x001c1f7970707589 */ /* 0x000f6800000e0000 */
[----:B------:R0:W-:Y:S04]  /*cb70*/  SHFL.IDX PT, R167, R120, R121, 0x1c1f ;  /* 0x001c1f7978a77589 */ /* 0x0001e800000e0000 */
[----:B------:R-:W-:Y:S04]  /*cb80*/  SHFL.IDX PT, R113, R26, R121, 0x1c1f ;  /* 0x001c1f791a717589 */ /* 0x000fe800000e0000 */
[----:B------:R3:W-:Y:S01]  /*cb90*/  SHFL.IDX PT, R140, R74, R121, 0x1c1f ;  /* 0x001c1f794a8c7589 */ /* 0x0007e200000e0000 */
[----:B0-----:R-:W-:-:S03]  /*cba0*/  SEL R120, R107, R174, P0 ;  /* 0x000000ae6b787207 */ /* 0x001fc60000000000 */
[----:B------:R0:W-:Y:S01]  /*cbb0*/  SHFL.IDX PT, R52, R86, R121, 0x1c1f ;  /* 0x001c1f7956347589 */ /* 0x0001e200000e0000 */
[----:B--2---:R-:W-:-:S03]  /*cbc0*/  SEL R76, R88, R75, P0 ;  /* 0x0000004b584c7207 */ /* 0x004fc60000000000 */
[----:B------:R2:W-:Y:S01]  /*cbd0*/  SHFL.IDX PT, R128, R82, R121, 0x1c1f ;  /* 0x001c1f7952807589 */ /* 0x0005e200000e0000 */
[----:B----4-:R-:W-:Y:S02]  /*cbe0*/  SEL R78, R79, R96, P0 ;  /* 0x000000604f4e7207 */ /* 0x010fe40000000000 */
[----:B---3--:R-:W-:Y:S01]  /*cbf0*/  SEL R74, R75, R88, P0 ;  /* 0x000000584b4a7207 */ /* 0x008fe20000000000 */
[----:B------:R-:W-:Y:S01]  /*cc00*/  SHFL.IDX PT, R125, R102, R121, 0x1c1f ;  /* 0x001c1f79667d7589 */ /* 0x000fe200000e0000 */
[----:B-----5:R-:W-:Y:S02]  /*cc10*/  SEL R88, R112, R87, P0 ;  /* 0x0000005770587207 */ /* 0x020fe40000000000 */
[----:B0-----:R-:W-:Y:S01]  /*cc20*/  SEL R86, R87, R112, P0 ;  /* 0x0000007057567207 */ /* 0x001fe20000000000 */
[----:B------:R-:W-:Y:S01]  /*cc30*/  SHFL.IDX PT, R40, R65, R121, 0x1c1f ;  /* 0x001c1f7941287589 */ /* 0x000fe200000e0000 */
[----:B------:R-:W-:Y:S02]  /*cc40*/  SEL R75, R77, R92, P0 ;  /* 0x0000005c4d4b7207 */ /* 0x000fe40000000000 */
[----:B--2---:R-:W-:Y:S01]  /*cc50*/  SEL R82, R83, R104, P0 ;  /* 0x0000006853527207 */ /* 0x004fe20000000000 */
[----:B------:R-:W-:Y:S01]  /*cc60*/  SHFL.IDX PT, R129, R63, R121, 0x1c1f ;  /* 0x001c1f793f817589 */ /* 0x000fe200000e0000 */
[----:B------:R-:W-:-:S02]  /*cc70*/  SEL R83, R85, R108, P0 ;  /* 0x0000006c55537207 */ /* 0x000fc40000000000 */
[----:B------:R-:W-:Y:S01]  /*cc80*/  SEL R85, R108, R85, P0 ;  /* 0x000000556c557207 */ /* 0x000fe20000000000 */
[----:B------:R0:W-:Y:S01]  /*cc90*/  SHFL.IDX PT, R131, R126, R121, 0x1c1f ;  /* 0x001c1f797e837589 */ /* 0x0001e200000e0000 */
[----:B------:R-:W-:Y:S02]  /*cca0*/  SEL R108, R110, R109, P0 ;  /* 0x0000006d6e6c7207 */ /* 0x000fe40000000000 */
[----:B------:R-:W-:Y:S01]  /*ccb0*/  SEL R110, R109, R110, P0 ;  /* 0x0000006e6d6e7207 */ /* 0x000fe20000000000 */
[----:B------:R2:W-:Y:S01]  /*ccc0*/  SHFL.IDX PT, R48, R122, R121, 0x1c1f ;  /* 0x001c1f797a307589 */ /* 0x0005e200000e0000 */
[----:B------:R-:W-:Y:S02]  /*ccd0*/  SEL R109, R111, R148, P0 ;  /* 0x000000946f6d7207 */ /* 0x000fe40000000000 */
[----:B------:R-:W-:Y:S01]  /*cce0*/  SEL R111, R148, R111, P0 ;  /* 0x0000006f946f7207 */ /* 0x000fe20000000000 */
[----:B------:R-:W-:Y:S01]  /*ccf0*/  SHFL.IDX PT, R134, R134, R121, 0x1c1f ;  /* 0x001c1f7986867589 */ /* 0x000fe200000e0000 */
[----:B------:R-:W3:Y:S01]  /*cd00*/  @P2 LDC R148, c[0x0][0xbf0] ;  /* 0x0002fc00ff942b82 */ /* 0x000ee20000000800 */
[----:B0-----:R-:W-:-:S02]  /*cd10*/  SEL R126, R90, R127, P0 ;  /* 0x0000007f5a7e7207 */ /* 0x001fc40000000000 */
[----:B------:R-:W-:Y:S01]  /*cd20*/  SHFL.IDX PT, R130, R130, R121, 0x1c1f ;  /* 0x001c1f7982827589 */ /* 0x000fe200000e0000 */
[----:B------:R-:W-:Y:S02]  /*cd30*/  SEL R90, R127, R90, P0 ;  /* 0x0000005a7f5a7207 */ /* 0x000fe40000000000 */
[----:B--2---:R-:W-:Y:S01]  /*cd40*/  SEL R122, R174, R107, P0 ;  /* 0x0000006bae7a7207 */ /* 0x004fe20000000000 */
[----:B------:R0:W-:Y:S01]  /*cd50*/  SHFL.IDX PT, R133, R138, R121, 0x1c1f ;  /* 0x001c1f798a857589 */ /* 0x0001e200000e0000 */
[----:B------:R-:W-:Y:S02]  /*cd60*/  SEL R107, R150, R91, P0 ;  /* 0x0000005b966b7207 */ /* 0x000fe40000000000 */
[----:B------:R-:W-:Y:S01]  /*cd70*/  SEL R127, R59, R136, P0 ;  /* 0x000000883b7f7207 */ /* 0x000fe20000000000 */
[----:B------:R-:W2:Y:S01]  /*cd80*/  SHFL.IDX PT, R49, R220, R3, 0x1c1f ;  /* 0x001c1f03dc317589 */ /* 0x000ea200000e0000 */
[----:B------:R-:W-:Y:S02]  /*cd90*/  SEL R77, R92, R77, P0 ;  /* 0x0000004d5c4d7207 */ /* 0x000fe40000000000 */
[----:B------:R-:W-:Y:S01]  /*cda0*/  SEL R80, R96, R79, P0 ;  /* 0x0000004f60507207 */ /* 0x000fe20000000000 */
[----:B------:R-:W-:Y:S01]  /*cdb0*/  SHFL.IDX PT, R12, R12, R3, 0x1c1f ;  /* 0x001c1f030c0c7589 */ /* 0x000fe200000e0000 */
[----:B------:R-:W-:Y:S01]  /*cdc0*/  SEL R79, R81, R184, P0 ;  /* 0x000000b8514f7207 */ /* 0x000fe20000000000 */
[----:B0-----:R-:W-:Y:S01]  /*cdd0*/  IMAD R138, R142, UR38, RZ ;  /* 0x000000268e8a7c24 */ /* 0x001fe2000f8e02ff */
[----:B------:R-:W-:Y:S01]  /*cde0*/  SEL R121, R106, R123, P0 ;  /* 0x0000007b6a797207 */ /* 0x000fe20000000000 */
[----:B------:R0:W4:Y:S01]  /*cdf0*/  SHFL.IDX PT, R71, R18, R3, 0x1c1f ;  /* 0x001c1f0312477589 */ /* 0x00012200000e0000 */
[----:B------:R-:W-:-:S02]  /*ce00*/  SEL R123, R123, R106, P0 ;  /* 0x0000006a7b7b7207 */ /* 0x000fc40000000000 */
[----:B------:R-:W-:Y:S01]  /*ce10*/  SEL R106, R172, R101, P0 ;  /* 0x00000065ac6a7207 */ /* 0x000fe20000000000 */
[----:B------:R4:W5:Y:S01]  /*ce20*/  SHFL.IDX PT, R69, R20, R3, 0x1c1f ;  /* 0x001c1f0314457589 */ /* 0x00096200000e0000 */
[----:B------:R-:W-:Y:S02]  /*ce30*/  SEL R101, R91, R150, P0 ;  /* 0x000000965b657207 */ /* 0x000fe40000000000 */
[----:B------:R-:W0:Y:S01]  /*ce40*/  @P2 LDC R150, c[0x0][0xbec] ;  /* 0x0002fb00ff962b82 */ /* 0x000e220000000800 */
[----:B------:R3:W5:Y:S01]  /*ce50*/  SHFL.IDX PT, R67, R22, R3, 0x1c1f ;  /* 0x001c1f0316437589 */ /* 0x00076200000e0000 */
[----:B------:R-:W-:Y:S01]  /*ce60*/  SEL R91, R136, R59, P0 ;  /* 0x0000003b885b7207 */ /* 0x000fe20000000000 */
[----:B------:R-:W-:Y:S01]  /*ce70*/  IMAD R59, R143, UR39, R138 ;  /* 0x000000278f3b7c24 */ /* 0x000fe2000f8e028a */
[----:B------:R-:W-:Y:S01]  /*ce80*/  SEL R136, R46, R137, P0 ;  /* 0x000000892e887207 */ /* 0x000fe20000000000 */
[----:B------:R-:W-:Y:S01]  /*ce90*/  SHFL.IDX PT, R156, R156, R3, 0x1c1f ;  /* 0x001c1f039c9c7589 */ /* 0x000fe200000e0000 */
[----:B------:R-:W-:Y:S01]  /*cea0*/  SEL R46, R137, R46, P0 ;  /* 0x0000002e892e7207 */ /* 0x000fe20000000000 */
[----:B------:R-:W-:Y:S01]  /*ceb0*/  IMAD.WIDE.U32 R142, R142, UR39, R4 ;  /* 0x000000278e8e7c25 */ /* 0x000fe2000f8e0004 */
[----:B------:R-:W-:Y:S01]  /*cec0*/  SEL R137, R47, R132, P0 ;  /* 0x000000842f897207 */ /* 0x000fe20000000000 */
[----:B------:R-:W-:Y:S01]  /*ced0*/  SHFL.IDX PT, R160, R160, R3, 0x1c1f ;  /* 0x001c1f03a0a07589 */ /* 0x000fe200000e0000 */
[----:B------:R-:W-:Y:S01]  /*cee0*/  SEL R47, R132, R47, P0 ;  /* 0x0000002f842f7207 */ /* 0x000fe20000000000 */
[----:B------:R-:W-:Y:S01]  /*cef0*/  IMAD.MOV R132, RZ, RZ, -R17 ;  /* 0x000000ffff847224 */ /* 0x000fe200078e0a11 */
[----:B------:R-:W-:Y:S01]  /*cf00*/  SEL R5, R50, R141, P0 ;  /* 0x0000008d32057207 */ /* 0x000fe20000000000 */
[----:B------:R-:W-:Y:S01]  /*cf10*/  SHFL.IDX PT, R162, R162, R3, 0x1c1f ;  /* 0x001c1f03a2a27589 */ /* 0x000fe200000e0000 */
[----:B------:R-:W-:Y:S01]  /*cf20*/  SEL R141, R141, R50, P0 ;  /* 0x000000328d8d7207 */ /* 0x000fe20000000000 */
[----:B-1----:R-:W-:Y:S01]  /*cf30*/  IMAD R132, R149, R132, UR4 ;  /* 0x0000000495847e24 */ /* 0x002fe2000f8e0284 */
[----:B--2---:R-:W-:Y:S01]  /*cf40*/  SEL R4, R49, R140, P0 ;  /* 0x0000008c31047207 */ /* 0x004fe20000000000 */
[----:B------:R-:W-:Y:S01]  /*cf50*/  SHFL.IDX PT, R164, R164, R3, 0x1c1f ;  /* 0x001c1f03a4a47589 */ /* 0x000fe200000e0000 */
[----:B------:R-:W-:Y:S01]  /*cf60*/  IMAD R50, R146, UR38, RZ ;  /* 0x0000002692327c24 */ /* 0x000fe2000f8e02ff */
[----:B------:R-:W-:Y:S01]  /*cf70*/  ULDC.64 UR4, c[0x0][0xbe0] ;  /* 0x0002f80000047ab9 */ /* 0x000fe20000000a00 */
[----:B------:R-:W-:Y:S01]  /*cf80*/  IMAD.IADD R143, R143, 0x1, R59 ;  /* 0x000000018f8f7824 */ /* 0x000fe200078e023b */
[----:B------:R-:W-:Y:S01]  /*cf90*/  SHFL.IDX PT, R166, R166, R3, 0x1c1f ;  /* 0x001c1f03a6a67589 */ /* 0x000fe200000e0000 */
[----:B------:R-:W-:Y:S01]  /*cfa0*/  IMAD R147, R147, UR39, R50 ;  /* 0x0000002793937c24 */ /* 0x000fe2000f8e0232 */
[----:B------:R-:W-:Y:S01]  /*cfb0*/  SHF.R.S32.HI R59, RZ, 0x1f, R132 ;  /* 0x0000001fff3b7819 */ /* 0x000fe20000011484 */
[----:B0-----:R-:W-:Y:S01]  /*cfc0*/  @P2 IMAD.HI.U32 R150, R11, R150, RZ ;  /* 0x000000960b962227 */ /* 0x001fe200078e00ff */
[----:B------:R-:W-:Y:S01]  /*cfd0*/  SHFL.IDX PT, R168, R168, R3, 0x1c1f ;  /* 0x001c1f03a8a87589 */ /* 0x000fe200000e0000 */
[----:B------:R-:W-:-:S02]  /*cfe0*/  SEL R140, R140, R49, P0 ;  /* 0x000000318c8c7207 */ /* 0x000fc40000000000 */
[----:B------:R-:W-:Y:S01]  /*cff0*/  IMAD.IADD R147, R7, 0x1, R147 ;  /* 0x0000000107937824 */ /* 0x000fe200078e0293 */
[----:B------:R-:W-:Y:S01]  /*d000*/  SHFL.IDX PT, R170, R170, R3, 0x1c1f ;  /* 0x001c1f03aaaa7589 */ /* 0x000fe200000e0000 */
[----:B------:R-:W-:Y:S01]  /*d010*/  @P2 IMAD.HI.U32 R49, R11, R144, RZ ;  /* 0x000000900b312227 */ /* 0x000fe200078e00ff */
[----:B------:R-:W-:Y:S02]  /*d020*/  SEL R18, R24, R93, P0 ;  /* 0x0000005d18127207 */ /* 0x000fe40000000000 */
[----:B------:R-:W-:Y:S01]  /*d030*/  SHFL.IDX PT, R99, R194, R3, 0x1c1f ;  /* 0x001c1f03c2637589 */ /* 0x000fe200000e0000 */
[----:B------:R-:W-:Y:S01]  /*d040*/  IMAD R7, R59, UR4, RZ ;  /* 0x000000043b077c24 */ /* 0x000fe2000f8e02ff */
[----:B----4-:R-:W-:Y:S01]  /*d050*/  SEL R20, R71, R32, P0 ;  /* 0x0000002047147207 */ /* 0x010fe20000000000 */
[----:B------:R-:W-:Y:S01]  /*d060*/  IMAD.MOV.U32 R17, RZ, RZ, R11 ;  /* 0x000000ffff117224 */ /* 0x000fe200078e000b */
[----:B------:R-:W0:Y:S01]  /*d070*/  SHFL.IDX PT, R103, R196, R3, 0x1c1f ;  /* 0x001c1f03c4677589 */ /* 0x000e2200000e0000 */
[----:B------:R-:W-:Y:S01]  /*d080*/  IMAD.MOV.U32 R146, RZ, RZ, R6 ;  /* 0x000000ffff927224 */ /* 0x000fe200078e0006 */
[----:B---3--:R-:W-:Y:S01]  /*d090*/  @P2 SHF.R.U32.HI R17, RZ, R148, R49 ;  /* 0x00000094ff112219 */ /* 0x008fe20000011631 */
[C---:B------:R-:W-:Y:S01]  /*d0a0*/  IMAD R50, R132.reuse, UR5, R7 ;  /* 0x0000000584327c24 */ /* 0x040fe2000f8e0207 */
[----:B------:R-:W-:Y:S01]  /*d0b0*/  SHFL.IDX PT, R105, R198, R3, 0x1c1f ;  /* 0x001c1f03c6697589 */ /* 0x000fe200000e0000 */
[----:B------:R-:W-:Y:S01]  /*d0c0*/  IMAD.WIDE.U32 R6, R132, UR4, R142 ;  /* 0x0000000484067c25 */ /* 0x000fe2000f8e008e */
[----:B------:R-:W-:Y:S01]  /*d0d0*/  ULDC.64 UR4, c[0x0][0xb30] ;  /* 0x0002cc0000047ab9 */ /* 0x000fe20000000a00 */
[----:B------:R-:W-:Y:S01]  /*d0e0*/  SEL R22, R32, R71, P0 ;  /* 0x0000004720167207 */ /* 0x000fe20000000000 */
[----:B------:R-:W1:Y:S01]  /*d0f0*/  SHFL.IDX PT, R114, R204, R3, 0x1c1f ;  /* 0x001c1f03cc727589 */ /* 0x000e6200000e0000 */
[----:B------:R-:W-:Y:S01]  /*d100*/  IMAD.MOV.U32 R49, RZ, RZ, R11 ;  /* 0x000000ffff317224 */ /* 0x000fe200078e000b */
[----:B-----5:R-:W-:Y:S01]  /*d110*/  SEL R21, R69, R180, P0 ;  /* 0x000000b445157207 */ /* 0x020fe20000000000 */
[----:B------:R-:W-:Y:S01]  /*d120*/  IMAD R59, R59, UR6, RZ ;  /* 0x000000063b3b7c24 */ /* 0x000fe2000f8e02ff */
[----:B------:R-:W2:Y:S01]  /*d130*/  SHFL.IDX PT, R115, R206, R3, 0x1c1f ;  /* 0x001c1f03ce737589 */ /* 0x000ea200000e0000 */
[----:B------:R-:W-:Y:S01]  /*d140*/  IMAD.WIDE.U32 R146, R132, UR6, R146 ;  /* 0x0000000684927c25 */ /* 0x000fe2000f8e0092 */
[----:B------:R-:W-:-:S02]  /*d150*/  SEL R23, R180, R69, P0 ;  /* 0x00000045b4177207 */ /* 0x000fc40000000000 */
[----:B------:R-:W3:Y:S01]  /*d160*/  SHFL.IDX PT, R51, R222, R3, 0x1c1f ;  /* 0x001c1f03de337589 */ /* 0x000ee200000e0000 */
[----:B------:R-:W-:Y:S01]  /*d170*/  IMAD R143, R132, UR7, R59 ;  /* 0x00000007848f7c24 */ /* 0x000fe2000f8e023b */
[----:B------:R-:W-:Y:S01]  /*d180*/  SHF.R.S32.HI R59, RZ, 0x1f, R17 ;  /* 0x0000001fff3b7819 */ /* 0x000fe20000011411 */
[----:B------:R-:W-:Y:S01]  /*d190*/  ULDC.64 UR6, c[0x0][0xbc8] ;  /* 0x0002f20000067ab9 */ /* 0x000fe20000000a00 */
[----:B------:R-:W4:Y:S01]  /*d1a0*/  SHFL.IDX PT, R53, R224, R3, 0x1c1f ;  /* 0x001c1f03e0357589 */ /* 0x000f2200000e0000 */
[----:B------:R-:W-:Y:S01]  /*d1b0*/  IMAD.IADD R147, R147, 0x1, R143 ;  /* 0x0000000193937824 */ /* 0x000fe200078e028f */
[----:B------:R-:W-:Y:S02]  /*d1c0*/  SEL R26, R182, R67, P0 ;  /* 0x00000043b61a7207 */ /* 0x000fe40000000000 */
[----:B------:R-:W-:Y:S01]  /*d1d0*/  SHFL.IDX PT, R54, R54, R3, 0x1c1f ;  /* 0x001c1f0336367589 */ /* 0x000fe200000e0000 */
[----:B0-----:R-:W-:Y:S02]  /*d1e0*/  SEL R102, R103, R192, P0 ;  /* 0x000000c067667207 */ /* 0x001fe40000000000 */
[----:B------:R-:W-:Y:S01]  /*d1f0*/  SEL R104, R192, R103, P0 ;  /* 0x00000067c0687207 */ /* 0x000fe20000000000 */
[----:B------:R-:W0:Y:S01]  /*d200*/  SHFL.IDX PT, R55, R226, R3, 0x1c1f ;  /* 0x001c1f03e2377589 */ /* 0x000e2200000e0000 */
[----:B------:R-:W-:-:S02]  /*d210*/  SEL R87, R89, R186, P0 ;  /* 0x000000ba59577207 */ /* 0x000fc40000000000 */
[----:B------:R-:W-:Y:S01]  /*d220*/  SEL R92, R94, R167, P0 ;  /* 0x000000a75e5c7207 */ /* 0x000fe20000000000 */
[----:B------:R-:W5:Y:S01]  /*d230*/  SHFL.IDX PT, R57, R228, R3, 0x1c1f ;  /* 0x001c1f03e4397589 */ /* 0x000f6200000e0000 */
[----:B-1----:R-:W-:Y:S02]  /*d240*/  SEL R112, R114, R113, P0 ;  /* 0x0000007172707207 */ /* 0x002fe40000000000 */
[----:B------:R-:W-:Y:S01]  /*d250*/  SEL R114, R113, R114, P0 ;  /* 0x0000007271727207 */ /* 0x000fe20000000000 */
[----:B------:R-:W1:Y:S01]  /*d260*/  SHFL.IDX PT, R58, R58, R3, 0x1c1f ;  /* 0x001c1f033a3a7589 */ /* 0x000e6200000e0000 */
[----:B------:R-:W-:Y:S02]  /*d270*/  SEL R96, R98, R169, P0 ;  /* 0x000000a962607207 */ /* 0x000fe40000000000 */
[----:B------:R-:W-:Y:S01]  /*d280*/  SEL R97, R99, R190, P0 ;  /* 0x000000be63617207 */ /* 0x000fe20000000000 */
[----:B------:R-:W-:Y:S01]  /*d290*/  SHFL.IDX PT, R45, R230, R3, 0x1c1f ;  /* 0x001c1f03e62d7589 */ /* 0x000fe200000e0000 */
[----:B------:R-:W-:-:S02]  /*d2a0*/  SEL R103, R105, R178, P0 ;  /* 0x000000b269677207 */ /* 0x000fc40000000000 */
[----:B--2---:R-:W-:Y:S01]  /*d2b0*/  SEL R113, R115, R176, P0 ;  /* 0x000000b073717207 */ /* 0x004fe20000000000 */
        /* <DEDUP_REMOVED lines=15> */
[----:B------:R2:W-:Y:S01]  /*d3b0*/  SHFL.IDX PT, R35, R35, R3, 0x1c1f ;  /* 0x001c1f0323237589 */ /* 0x0005e200000e0000 */
[----:B------:R-:W-:-:S02]  /*d3c0*/  SEL R72, R165, R168, P0 ;  /* 0x000000a8a5487207 */ /* 0x000fc40000000000 */
[----:B------:R-:W-:Y:S02]  /*d3d0*/  SEL R71, R170, R163, P0 ;  /* 0x000000a3aa477207 */ /* 0x000fe40000000000 */
[----:B------:R-:W-:Y:S02]  /*d3e0*/  SEL R73, R163, R170, P0 ;  /* 0x000000aaa3497207 */ /* 0x000fe40000000000 */
[----:B------:R-:W-:Y:S02]  /*d3f0*/  SEL R81, R184, R81, P0 ;  /* 0x00000051b8517207 */ /* 0x000fe40000000000 */
[----:B------:R-:W-:Y:S02]  /*d400*/  SEL R89, R186, R89, P0 ;  /* 0x00000059ba597207 */ /* 0x000fe40000000000 */
[----:B--2---:R-:W-:Y:S02]  /*d410*/  SEL R3, R14, R151, P0 ;  /* 0x000000970e037207 */ /* 0x004fe40000000000 */
[----:B------:R-:W2:Y:S01]  /*d420*/  @P2 LDC R151, c[0x0][0xbf0] ;  /* 0x0002fc00ff972b82 */ /* 0x000ea20000000800 */
        /* <DEDUP_REMOVED lines=10> */
[----:B--2---:R-:W-:Y:S02]  /*d4d0*/  @P2 SHF.R.U32.HI R49, RZ, R151, R150 ;  /* 0x00000097ff312219 */ /* 0x004fe40000011696 */
[----:B------:R-:W-:Y:S01]  /*d4e0*/  IADD3 R142, P2, R17, R6, RZ ;  /* 0x00000006118e7210 */ /* 0x000fe20007f5e0ff */
[----:B------:R-:W-:Y:S01]  /*d4f0*/  IMAD.MOV R17, RZ, RZ, -R17 ;  /* 0x000000ffff117224 */ /* 0x000fe200078e0a11 */
[--C-:B------:R-:W-:Y:S01]  /*d500*/  SHF.R.S32.HI R6, RZ, 0x1f, R49.reuse ;  /* 0x0000001fff067819 */ /* 0x100fe20000011431 */
[----:B------:R-:W-:Y:S01]  /*d510*/  IMAD.MOV R132, RZ, RZ, -R49 ;  /* 0x000000ffff847224 */ /* 0x000fe200078e0a31 */
[----:B------:R-:W-:Y:S01]  /*d520*/  IADD3.X R143, R59, R7, R50, P2, !PT ;  /* 0x000000073b8f7210 */ /* 0x000fe200017fe432 */
[----:B------:R-:W-:-:S02]  /*d530*/  IMAD R17, R8, R17, R11 ;  /* 0x0000001108117224 */ /* 0x000fc400078e020b */
[----:B------:R-:W-:Y:S02]  /*d540*/  IMAD R6, R6, UR4, RZ ;  /* 0x0000000406067c24 */ /* 0x000fe4000f8e02ff */
[----:B------:R-:W-:Y:S02]  /*d550*/  IMAD R11, R8, R132, R11 ;  /* 0x00000084080b7224 */ /* 0x000fe400078e020b */
[C---:B------:R-:W-:Y:S01]  /*d560*/  IMAD R59, R49.reuse, UR5, R6 ;  /* 0x00000005313b7c24 */ /* 0x040fe2000f8e0206 */
[----:B------:R-:W2:Y:S01]  /*d570*/  S2UR UR5, SR_CgaCtaId ;  /* 0x00000000000579c3 */ /* 0x000ea20000008800 */
[----:B------:R-:W-:Y:S01]  /*d580*/  IMAD.WIDE.U32 R6, R49, UR4, R146 ;  /* 0x0000000431067c25 */ /* 0x000fe2000f8e0092 */
[----:B------:R-:W-:Y:S01]  /*d590*/  SHF.R.S32.HI R49, RZ, 0x1f, R17 ;  /* 0x0000001fff317819 */ /* 0x000fe20000011411 */
[----:B------:R-:W-:Y:S01]  /*d5a0*/  UMOV UR4, 0x400 ;  /* 0x0000040000047882 */ /* 0x000fe20000000000 */
[----:B------:R-:W-:Y:S01]  /*d5b0*/  SHF.R.S32.HI R50, RZ, 0x1f, R11 ;  /* 0x0000001fff327819 */ /* 0x000fe2000001140b */
[----:B------:R-:W-:-:S02]  /*d5c0*/  IMAD.IADD R7, R7, 0x1, R59 ;  /* 0x0000000107077824 */ /* 0x000fc400078e023b */
[----:B------:R-:W-:Y:S02]  /*d5d0*/  IMAD R132, R49, UR6, RZ ;  /* 0x0000000631847c24 */ /* 0x000fe4000f8e02ff */
[----:B------:R-:W-:Y:S02]  /*d5e0*/  IMAD R50, R50, UR8, RZ ;  /* 0x0000000832327c24 */ /* 0x000fe4000f8e02ff */
[C---:B------:R-:W-:Y:S02]  /*d5f0*/  IMAD R49, R17.reuse, UR7, R132 ;  /* 0x0000000711317c24 */ /* 0x040fe4000f8e0284 */
[----:B------:R-:W-:Y:S01]  /*d600*/  IMAD.WIDE.U32 R142, R17, UR6, R142 ;  /* 0x00000006118e7c25 */ /* 0x000fe2000f8e008e */
[----:B------:R-:W-:-:S03]  /*d610*/  ULDC.64 UR6, c[0x0][0xba8] ;  /* 0x0002ea0000067ab9 */ /* 0x000fc60000000a00 */
[----:B------:R-:W-:Y:S01]  /*d620*/  IMAD.WIDE.U32 R146, R11, UR8, R6 ;  /* 0x000000080b927c25 */ /* 0x000fe2000f8e0006 */
[----:B------:R-:W-:Y:S01]  /*d630*/  LEA R59, P2, R142, UR6, 0x2 ;  /* 0x000000068e3b7c11 */ /* 0x000fe2000f8410ff */
[----:B------:R-:W-:Y:S01]  /*d640*/  ULDC UR6, c[0x0][0xa88] ;  /* 0x0002a20000067ab9 */ /* 0x000fe20000000800 */
[----:B---3--:R-:W-:Y:S01]  /*d650*/  SEL R6, R51, R128, P0 ;  /* 0x0000008033067207 */ /* 0x008fe20000000000 */
[----:B------:R-:W-:Y:S01]  /*d660*/  IMAD R17, R11, UR9, R50 ;  /* 0x000000090b117c24 */ /* 0x000fe2000f8e0232 */
[----:B------:R-:W-:Y:S01]  /*d670*/  ULDC.64 UR8, c[0x0][0xb00] ;  /* 0x0002c00000087ab9 */ /* 0x000fe20000000a00 */
[----:B------:R-:W-:Y:S01]  /*d680*/  IMAD.IADD R7, R143, 0x1, R49 ;  /* 0x000000018f077824 */ /* 0x000fe200078e0231 */
[----:B------:R-:W-:Y:S01]  /*d690*/  SEL R50, R128, R51, P0 ;  /* 0x0000003380327207 */ /* 0x000fe20000000000 */
[----:B------:R-:W-:Y:S01]  /*d6a0*/  IMAD.IADD R49, R147, 0x1, R17 ;  /* 0x0000000193317824 */ /* 0x000fe200078e0211 */
[----:B------:R-:W-:Y:S01]  /*d6b0*/  LEA R17, P3, R146, UR8, 0x2 ;  /* 0x0000000892117c11 */ /* 0x000fe2000f8610ff */
[----:B------:R-:W-:Y:S01]  /*d6c0*/  SHFL.IDX PT, R148, R59, 0x1, 0x1c1f ;  /* 0x003c1f003b947f89 */ /* 0x000fe200000e0000 */
[----:B------:R-:W-:Y:S01]  /*d6d0*/  LEA.HI.X R128, R142, UR7, R7, 0x2, P2 ;  /* 0x000000078e807c11 */ /* 0x000fe200090f1407 */
[----:B--2---:R-:W-:Y:S01]  /*d6e0*/  ULEA UR4, UR5, UR4, 0x18 ;  /* 0x0000000405047291 */ /* 0x004fe2000f8ec03f */
[----:B------:R-:W-:Y:S01]  /*d6f0*/  LEA.HI.X R49, R146, UR9, R49, 0x2, P3 ;  /* 0x0000000992317c11 */ /* 0x000fe200098f1431 */
[----:B------:R-:W-:Y:S01]  /*d700*/  IMAD R11, R8, UR6, RZ ;  /* 0x00000006080b7c24 */ /* 0x000fe2000f8e02ff */
[----:B------:R-:W-:Y:S01]  /*d710*/  SHFL.IDX PT, R146, R59, RZ, 0x1c1f ;  /* 0x001c1fff3b927589 */ /* 0x000fe200000e0000 */
[C---:B------:R-:W-:Y:S01]  /*d720*/  VIADD R8, R10.reuse, 0x8 ;  /* 0x000000080a087836 */ /* 0x040fe20000000000 */
[----:B------:R-:W-:Y:S01]  /*d730*/  UIADD3 UR4, UR4, 0x38820, URZ ;  /* 0x0003882004047890 */ /* 0x000fe2000fffe03f */
[----:B----4-:R-:W-:Y:S01]  /*d740*/  SEL R7, R53, R52, P0 ;  /* 0x0000003435077207 */ /* 0x010fe20000000000 */
[----:B------:R-:W2:Y:S01]  /*d750*/  SHFL.IDX PT, R147, R128, RZ, 0x1c1f ;  /* 0x001c1fff80937589 */ /* 0x000ea200000e0000 */
[-C--:B------:R-:W-:Y:S01]  /*d760*/  ISETP.GE.OR P2, PT, R10, R11.reuse, P1 ;  /* 0x0000000b0a00720c */ /* 0x080fe20000f46670 */
[----:B------:R-:W-:Y:S01]  /*d770*/  UPRMT UR4, URZ, 0x654, UR4 ;  /* 0x000006543f047896 */ /* 0x000fe20008000004 */
[-C--:B------:R-:W-:Y:S01]  /*d780*/  ISETP.GE.OR P1, PT, R8, R11.reuse, P1 ;  /* 0x0000000b0800720c */ /* 0x080fe20000f26670 */
[----:B------:R-:W3:Y:S01]  /*d790*/  SHFL.IDX PT, R149, R128, 0x1, 0x1c1f ;  /* 0x003c1f0080957f89 */ /* 0x000ee200000e0000 */
[----:B------:R-:W-:-:S02]  /*d7a0*/  ISETP.GE.AND P3, PT, R10, R11, PT ;  /* 0x0000000b0a00720c */ /* 0x000fc40003f66270 */
[----:B------:R-:W-:Y:S01]  /*d7b0*/  SEL R51, R52, R53, P0 ;  /* 0x0000003534337207 */ /* 0x000fe20000000000 */
[----:B------:R4:W4:Y:S01]  /*d7c0*/  SHFL.IDX PT, R142, R17, RZ, 0x1c1f ;  /* 0x001c1fff118e7589 */ /* 0x00092200000e0000 */
[----:B0-----:R-:W-:Y:S02]  /*d7d0*/  SEL R53, R55, R56, P0 ;  /* 0x0000003837357207 */ /* 0x001fe40000000000 */
[----:B------:R-:W-:Y:S01]  /*d7e0*/  SYNCS.ARRIVE.TRANS64.RED.A1T0 RZ, [UR4], RZ ;  /* 0x000000ffffff79a7 */ /* 0x000fe20008100404 */
[----:B------:R-:W-:Y:S01]  /*d7f0*/  SEL R55, R56, R55, P0 ;  /* 0x0000003738377207 */ /* 0x000fe20000000000 */
[----:B------:R0:W0:Y:S01]  /*d800*/  SHFL.IDX PT, R143, R49, RZ, 0x1c1f ;  /* 0x001c1fff318f7589 */ /* 0x00002200000e0000 */
[----:B-----5:R-:W-:Y:S02]  /*d810*/  SEL R56, R57, R124, P0 ;  /* 0x0000007c39387207 */ /* 0x020fe40000000000 */
[----:B------:R-:W-:Y:S02]  /*d820*/  SEL R124, R124, R57, P0 ;  /* 0x000000397c7c7207 */ /* 0x000fe40000000000 */
[----:B------:R-:W-:-:S02]  /*d830*/  SEL R52, R54, R145, P0 ;  /* 0x0000009136347207 */ /* 0x000fc40000000000 */
[----:B-1----:R-:W-:Y:S02]  /*d840*/  SEL R57, R58, R125, P0 ;  /* 0x0000007d3a397207 */ /* 0x002fe40000000000 */
[----:B------:R-:W-:Y:S01]  /*d850*/  SEL R54, R145, R54, P0 ;  /* 0x0000003691367207 */ /* 0x000fe20000000000 */
[----:B--2---:R1:W-:Y:S01]  /*d860*/  @!P2 ST.E desc[UR40][R146.64], R0 ;  /* 0x000000009200a985 */ /* 0x0043e2000c101928 */
[----:B------:R-:W-:-:S03]  /*d870*/  SEL R125, R125, R58, P0 ;  /* 0x0000003a7d7d7207 */ /* 0x000fc60000000000 */
[----:B---3--:R1:W-:Y:S01]  /*d880*/  @!P1 ST.E desc[UR40][R148.64], R2 ;  /* 0x0000000294009985 */ /* 0x0083e2000c101928 */
[----:B------:R-:W-:Y:S05]  /*d890*/  @P3 BRA `(.L_x_2156) ;  /* 0x0000000800f83947 */ /* 0x000fea0003800000 */
[----:B------:R-:W-:Y:S01]  /*d8a0*/  ULDC UR4, c[0x0][0xac8] ;  /* 0x0002b20000047ab9 */ /* 0x000fe20000000800 */
[C---:B-1----:R-:W-:Y:S01]  /*d8b0*/  VIADD R0, R9.reuse, 0x8 ;  /* 0x0000000809007836 */ /* 0x042fe20000000000 */
        /* <DEDUP_REMOVED lines=10> */
[----:B0---4-:R-:W-:Y:S01]  /*d960*/  @!P1 IMAD.WIDE R58, R9, 0x4, R142 ;  /* 0x00000004093a9825 */ /* 0x011fe200078e028e */
        /* <DEDUP_REMOVED lines=21> */
[----:B------:R-:W-:Y:S01]  /*dac0*/  VIADD R128, R9, 0x48 ;  /* 0x0000004809807836 */ /* 0x000fe20000000000 */
[----:B------:R2:W-:Y:S01]  /*dad0*/  @!P6 ST.E.64 desc[UR40][R144.64], R22 ;  /* 0x000000169000e985 */ /* 0x0005e2000c101b28 */
[----:B------:R-:W-:-:S03]  /*dae0*/  ISETP.GE.AND P5, PT, R10, UR4, PT ;  /* 0x000000040a007c0c */ /* 0x000fc6000bfa6270 */
[----:B------:R-:W-:Y:S02]  /*daf0*/  ISETP.GE.AND P6, PT, R128, UR4, PT ;  /* 0x0000000480007c0c */ /* 0x000fe4000bfc6270 */
[----:B0-----:R-:W-:Y:S01]  /*db00*/  @!P2 LOP3.LUT R19, R138, 0xfffffffe, RZ, 0xc0, !PT ;  /* 0xfffffffe8a13a812 */ /* 0x001fe200078ec0ff */
[----:B------:R-:W-:Y:S01]  /*db10*/  @!P1 IMAD.WIDE R14, R147, 0x4, R142 ;  /* 0x00000004930e9825 */ /* 0x000fe200078e028e */
[----:B-1----:R-:W-:-:S03]  /*db20*/  @!P3 LOP3.LUT R21, R146, 0xfffffffe, RZ, 0xc0, !PT ;  /* 0xfffffffe9215b812 */ /* 0x002fc600078ec0ff */
[--C-:B------:R-:W-:Y:S01]  /*db30*/  @!P2 IMAD.WIDE R18, R19, 0x4, R142.reuse ;  /* 0x000000041312a825 */ /* 0x100fe200078e028e */
[----:B------:R0:W-:Y:S01]  /*db40*/  @!P1 ST.E.64 desc[UR40][R14.64], R24 ;  /* 0x000000180e009985 */ /* 0x0001e2000c101b28 */
[----:B------:R-:W-:Y:S02]  /*db50*/  @!P4 LEA.HI R0, R0, R0, RZ, 0x1 ;  /* 0x000000000000c211 */ /* 0x000fe400078f08ff */
[--C-:B------:R-:W-:Y:S01]  /*db60*/  @!P3 IMAD.WIDE R20, R21, 0x4, R142.reuse ;  /* 0x000000041514b825 */ /* 0x100fe200078e028e */
[----:B------:R1:W-:Y:S01]  /*db70*/  @!P2 ST.E.64 desc[UR40][R18.64], R26 ;  /* 0x0000001a1200a985 */ /* 0x0003e2000c101b28 */
[----:B------:R-:W-:Y:S02]  /*db80*/  @!P5 LEA.HI R10, R10, R10, RZ, 0x1 ;  /* 0x0000000a0a0ad211 */ /* 0x000fe400078f08ff */
[C---:B--2---:R-:W-:Y:S01]  /*db90*/  VIADD R22, R9.reuse, 0x50 ;  /* 0x0000005009167836 */ /* 0x044fe20000000000 */
[----:B------:R2:W-:Y:S01]  /*dba0*/  @!P3 ST.E.64 desc[UR40][R20.64], R28 ;  /* 0x0000001c1400b985 */ /* 0x0005e2000c101b28 */
[C---:B------:R-:W-:Y:S01]  /*dbb0*/  VIADD R58, R9.reuse, 0x58 ;  /* 0x00000058093a7836 */ /* 0x040fe20000000000 */
[----:B------:R-:W-:Y:S01]  /*dbc0*/  @!P4 LOP3.LUT R23, R0, 0xfffffffe, RZ, 0xc0, !PT ;  /* 0xfffffffe0017c812 */ /* 0x000fe200078ec0ff */
[C---:B------:R-:W-:Y:S01]  /*dbd0*/  VIADD R59, R9.reuse, 0x60 ;  /* 0x00000060093b7836 */ /* 0x040fe20000000000 */
[----:B------:R-:W-:Y:S01]  /*dbe0*/  ISETP.GE.AND P3, PT, R22, UR4, PT ;  /* 0x0000000416007c0c */ /* 0x000fe2000bf66270 */
[----:B------:R-:W-:Y:S01]  /*dbf0*/  VIADD R0, R9, 0x68 ;  /* 0x0000006809007836 */ /* 0x000fe20000000000 */
[----:B------:R-:W-:Y:S01]  /*dc00*/  @!P6 LEA.HI R128, R128, R128, RZ, 0x1 ;  /* 0x000000808080e211 */ /* 0x000fe200078f08ff */
[----:B0-----:R-:W-:Y:S01]  /*dc10*/  @!P4 IMAD.WIDE R14, R23, 0x4, R142 ;  /* 0x00000004170ec825 */ /* 0x001fe200078e028e */
[----:B------:R-:W-:-:S02]  /*dc20*/  @!P5 LOP3.LUT R25, R10, 0xfffffffe, RZ, 0xc0, !PT ;  /* 0xfffffffe0a19d812 */ /* 0x000fc400078ec0ff */
        /* <DEDUP_REMOVED lines=15> */
[----:B------:R-:W-:Y:S02]  /*dd20*/  @!P1 LEA.HI R58, R58, R58, RZ, 0x1 ;  /* 0x0000003a3a3a9211 */ /* 0x000fe400078f08ff */
        /* <DEDUP_REMOVED lines=8> */
[----:B--2---:R-:W-:Y:S01]  /*ddb0*/  @!P2 LOP3.LUT R21, R59, 0xfffffffe, RZ, 0xc0, !PT ;  /* 0xfffffffe3b15a812 */ /* 0x004fe200078ec0ff */
[----:B------:R-:W-:Y:S01]  /*ddc0*/  VIADD R25, R9, 0x88 ;  /* 0x0000008809197836 */ /* 0x000fe20000000000 */
        /* <DEDUP_REMOVED lines=107> */
.L_x_2156:
[----:B------:R-:W-:Y:S05]  /*e480*/  BSYNC B0 ;  /* 0x0000000000007941 */ /* 0x000fea0003800000 */
.L_x_2155:
[----:B------:R-:W-:Y:S01]  /*e490*/  ISETP.GE.AND P1, PT, R8, R11, PT ;  /* 0x0000000b0800720c */ /* 0x000fe20003f26270 */
[----:B--2---:R2:W3:Y:S01]  /*e4a0*/  SHFL.IDX PT, R15, R49, 0x1, 0x1c1f ;  /* 0x003c1f00310f7f89 */ /* 0x0044e200000e0000 */
        /* <DEDUP_REMOVED lines=22> */
[----:B------:R-:W-:Y:S01]  /*e610*/  SEL R12, R139, R12, P0 ;  /* 0x0000000c8b0c7207 */ /* 0x000fe20000000000 */
[----:B0-23--:R-:W-:Y:S06]  /*e620*/  @P1 BRA `(.L_x_2118) ;  /* 0x00000050009c1947 */ /* 0x00dfec0003800000 */
        /* <DEDUP_REMOVED lines=14> */
[C-C-:B----4-:R-:W-:Y:S02]  /*e710*/  @!P3 IMAD.WIDE R16, R9.reuse, 0x4, R14.reuse ;  /* 0x000000040910b825 */ /* 0x150fe400078e020e */
        /* <DEDUP_REMOVED lines=141> */
[----:B---3--:R-:W-:Y:S01]  /*eff0*/  @!P2 IMAD.WIDE R4, R17, 0x4, R14 ;  /* 0x000000041104a825 */ /* 0x008fe200078e020e */
        /* <DEDUP_REMOVED lines=35> */
.L_x_2154:
[----:B------:R-:W1:Y:S02]  /*f230*/  S2R R0, SR_TID.X ;  /* 0x0000000000007919 */ /* 0x000e640000002100 */
[----:B-1----:R-:W-:-:S05]  /*f240*/  VIADD R2, R0, 0xffffff80 ;  /* 0xffffff8000027836 */ /* 0x002fca0000000000 */
[----:B------:R-:W-:-:S13]  /*f250*/  ISETP.GT.AND P0, PT, R2, 0x7f, PT ;  /* 0x0000007f0200780c */ /* 0x000fda0003f04270 */
[----:B------:R-:W-:Y:S05]  /*f260*/  @P0 BRA `(.L_x_2118) ;  /* 0x00000044008c0947 */ /* 0x000fea0003800000 */
[----:B------:R-:W1:Y:S01]  /*f270*/  S2R R3, SR_CTAID.X ;  /* 0x0000000000037919 */ /* 0x000e620000002500 */
[----:B------:R-:W2:Y:S01]  /*f280*/  LDC R6, c[0x0][0xbe8] ;  /* 0x0002fa00ff067b82 */ /* 0x000ea20000000800 */
[----:B------:R-:W-:Y:S01]  /*f290*/  ULDC UR4, c[0x0][0xa88] ;  /* 0x0002a20000047ab9 */ /* 0x000fe20000000800 */
[----:B-1----:R-:W-:Y:S02]  /*f2a0*/  IMAD R0, R3, 0x80, R0 ;  /* 0x0000008003007824 */ /* 0x002fe400078e0200 */
[----:B--2---:R-:W-:Y:S02]  /*f2b0*/  IMAD R3, R6, UR4, RZ ;  /* 0x0000000406037c24 */ /* 0x004fe4000f8e02ff */
[----:B------:R-:W-:-:S05]  /*f2c0*/  VIADD R0, R0, 0xffffff80 ;  /* 0xffffff8000007836 */ /* 0x000fca0000000000 */
[----:B------:R-:W-:-:S13]  /*f2d0*/  ISETP.GE.AND P0, PT, R0, R3, PT ;  /* 0x000000030000720c */ /* 0x000fda0003f06270 */
[----:B------:R-:W-:Y:S05]  /*f2e0*/  @P0 BRA `(.L_x_2118) ;  /* 0x00000044006c0947 */ /* 0x000fea0003800000 */
[----:B------:R-:W-:Y:S01]  /*f2f0*/  ISETP.NE.AND P0, PT, R6, 0x1, PT ;  /* 0x000000010600780c */ /* 0x000fe20003f05270 */
[----:B------:R-:W1:Y:S01]  /*f300*/  LDC.64 R10, c[0x0][0xbd8] ;  /* 0x0002f600ff0a7b82 */ /* 0x000e620000000a00 */
[----:B0-----:R-:W-:Y:S01]  /*f310*/  SHF.R.S32.HI R4, RZ, 0x1f, R17 ;  /* 0x0000001fff047819 */ /* 0x001fe20000011411 */
[----:B------:R-:W-:Y:S02]  /*f320*/  ULDC.64 UR4, c[0x0][0xbd0] ;  /* 0x0002f40000047ab9 */ /* 0x000fe40000000a00 */
[----:B------:R-:W-:-:S04]  /*f330*/  IMAD.WIDE.U32 R2, R17, UR4, RZ ;  /* 0x0000000411027c25 */ /* 0x000fc8000f8e00ff */
[----:B------:R-:W0:Y:S01]  /*f340*/  S2UR UR6, SR_CTAID.Y ;  /* 0x00000000000679c3 */ /* 0x000e220000002600 */
[----:B------:R-:W-:-:S04]  /*f350*/  IMAD R4, R4, UR4, RZ ;  /* 0x0000000404047c24 */ /* 0x000fc8000f8e02ff */
[----:B------:R-:W-:Y:S01]  /*f360*/  IMAD R5, R17, UR5, R4 ;  /* 0x0000000511057c24 */ /* 0x000fe2000f8e0204 */
[----:B------:R-:W-:Y:S01]  /*f370*/  ULDC.64 UR4, c[0x0][0xbe0] ;  /* 0x0002f80000047ab9 */ /* 0x000fe20000000a00 */
[----:B------:R-:W-:Y:S01]  /*f380*/  IMAD.MOV R17, RZ, RZ, -R17 ;  /* 0x000000ffff117224 */ /* 0x000fe200078e0a11 */
[----:B------:R-:W2:Y:S01]  /*f390*/  @P0 LDC R7, c[0x0][0xbec] ;  /* 0x0002fb00ff070b82 */ /* 0x000ea20000000800 */
[----:B------:R-:W-:Y:S02]  /*f3a0*/  IMAD.IADD R3, R3, 0x1, R5 ;  /* 0x0000000103037824 */ /* 0x000fe400078e0205 */
[----:B------:R-:W-:-:S05]  /*f3b0*/  IMAD.MOV.U32 R5, RZ, RZ, R0 ;  /* 0x000000ffff057224 */ /* 0x000fca00078e0000 */
[----:B------:R-:W0:Y:S01]  /*f3c0*/  LDC R8, c[0x0][0xc50] ;  /* 0x00031400ff087b82 */ /* 0x000e220000000800 */
[C---:B-1----:R-:W-:Y:S02]  /*f3d0*/  IMAD R12, R10.reuse, UR38, RZ ;  /* 0x000000260a0c7c24 */ /* 0x042fe4000f8e02ff */
[----:B------:R-:W-:-:S04]  /*f3e0*/  IMAD.WIDE.U32 R2, R10, UR39, R2 ;  /* 0x000000270a027c25 */ /* 0x000fc8000f8e0002 */
[----:B------:R-:W-:Y:S01]  /*f3f0*/  IMAD R11, R11, UR39, R12 ;  /* 0x000000270b0b7c24 */ /* 0x000fe2000f8e020c */
[----:B------:R-:W1:Y:S03]  /*f400*/  @P0 LDC R9, c[0x0][0xbf0] ;  /* 0x0002fc00ff090b82 */ /* 0x000e660000000800 */
[----:B------:R-:W-:Y:S02]  /*f410*/  IMAD.IADD R3, R11, 0x1, R3 ;  /* 0x000000010b037824 */ /* 0x000fe400078e0203 */
[----:B--2---:R-:W-:-:S04]  /*f420*/  @P0 IMAD.HI.U32 R4, R0, R7, RZ ;  /* 0x0000000700040227 */ /* 0x004fc800078e00ff */
[----:B0-----:R-:W-:-:S04]  /*f430*/  IMAD R17, R8, R17, UR6 ;  /* 0x0000000608117e24 */ /* 0x001fc8000f8e0211 */
[----:B------:R-:W-:Y:S01]  /*f440*/  IMAD.WIDE.U32 R2, R17, UR4, R2 ;  /* 0x0000000411027c25 */ /* 0x000fe2000f8e0002 */
[----:B-1----:R-:W-:Y:S02]  /*f450*/  @P0 SHF.R.U32.HI R5, RZ, R9, R4 ;  /* 0x00000009ff050219 */ /* 0x002fe40000011604 */
[----:B------:R-:W-:Y:S02]  /*f460*/  SHF.R.S32.HI R4, RZ, 0x1f, R17 ;  /* 0x0000001fff047819 */ /* 0x000fe40000011411 */
[--C-:B------:R-:W-:Y:S01]  /*f470*/  SHF.R.S32.HI R9, RZ, 0x1f, R5.reuse ;  /* 0x0000001fff097819 */ /* 0x100fe20000011405 */
[----:B------:R-:W-:Y:S01]  /*f480*/  IMAD.MOV R7, RZ, RZ, -R5 ;  /* 0x000000ffff077224 */ /* 0x000fe200078e0a05 */
[----:B------:R-:W-:Y:S01]  /*f490*/  IADD3 R2, P0, R5, R2, RZ ;  /* 0x0000000205027210 */ /* 0x000fe20007f1e0ff */
[----:B------:R-:W-:Y:S02]  /*f4a0*/  IMAD R4, R4, UR4, RZ ;  /* 0x0000000404047c24 */ /* 0x000fe4000f8e02ff */
[----:B------:R-:W-:-:S02]  /*f4b0*/  IMAD R7, R6, R7, R0 ;  /* 0x0000000706077224 */ /* 0x000fc400078e0200 */
[----:B------:R-:W-:Y:S01]  /*f4c0*/  IMAD R4, R17, UR5, R4 ;  /* 0x0000000511047c24 */ /* 0x000fe2000f8e0204 */
[----:B------:R-:W-:Y:S02]  /*f4d0*/  ULDC.64 UR4, c[0x0][0xbc8] ;  /* 0x0002f20000047ab9 */ /* 0x000fe40000000a00 */
        /* <DEDUP_REMOVED lines=12> */
.L_x_2116:
        /* <DEDUP_REMOVED lines=18> */
.L_x_2157:
[----:B------:R-:W-:Y:S01]  /*f6c0*/  ULDC UR7, c[0x0][0xc50] ;  /* 0x0003140000077ab9 */ /* 0x000fe20000000800 */
[----:B------:R-:W-:Y:S01]  /*f6d0*/  UMOV UR36, UR6 ;  /* 0x0000000600247c82 */ /* 0x000fe20008000000 */
[----:B------:R-:W-:-:S11]  /*f6e0*/  UISETP.NE.AND UP0, UPT, UR7, 0x1, UPT ;  /* 0x000000010700788c */ /* 0x000fd6000bf05270 */
[----:B------:R-:W-:Y:S01]  /*f6f0*/  @UP0 ULDC UR4, c[0x0][0xc54] ;  /* 0x0003150000040ab9 */ /* 0x000fe20000000800 */
[----:B------:R-:W-:Y:S01]  /*f700*/  @UP0 ULDC UR8, c[0x0][0xc58] ;  /* 0x0003160000080ab9 */ /* 0x000fe20000000800 */
[----:B------:R-:W-:-:S04]  /*f710*/  UIMAD.WIDE.U32 UR4, UR6, UR4, URZ ;  /* 0x00000004060472a5 */ /* 0x000fc8000f8e003f */
[----:B------:R-:W-:-:S12]  /*f720*/  @UP0 USHF.R.U32.HI UR36, URZ, UR8, UR5 ;  /* 0x000000083f240299 */ /* 0x000fd80008011605 */
.L_x_2158:
        /* <DEDUP_REMOVED lines=8> */
[----:B------:R-:W-:Y:S01]  /*f7b0*/  ULDC UR6, c[0x0][0x448] ;  /* 0x0001120000067ab9 */ /* 0x000fe20000000800 */
[----:B------:R-:W-:Y:S01]  /*f7c0*/  ULDC.64 UR4, c[0x0][0x418] ;  /* 0x0001060000047ab9 */ /* 0x000fe20000000a00 */
[----:B------:R-:W-:Y:S01]  /*f7d0*/  UISETP.NE.AND UP1, UPT, UR6, 0x1, UPT ;  /* 0x000000010600788c */ /* 0x000fe2000bf25270 */
[----:B------:R-:W-:Y:S01]  /*f7e0*/  IMAD.MOV.U32 R18, RZ, RZ, RZ ;  /* 0x000000ffff127224 */ /* 0x000fe200078e00ff */
[----:B------:R-:W-:Y:S01]  /*f7f0*/  UISETP.NE.U32.AND UP0, UPT, UR4, URZ, UPT ;  /* 0x0000003f0400728c */ /* 0x000fe2000bf05070 */
[----:B------:R-:W-:Y:S02]  /*f800*/  ULDC UR8, c[0x0][0x424] ;  /* 0x0001090000087ab9 */ /* 0x000fe40000000800 */
[----:B------:R-:W-:Y:S01]  /*f810*/  ULDC UR4, c[0x0][0x288] ;  /* 0x0000a20000047ab9 */ /* 0x000fe20000000800 */
[----:B------:R-:W-:Y:S02]  /*f820*/  UISETP.NE.AND.EX UP0, UPT, UR5, URZ, UPT, UP0 ;  /* 0x0000003f0500728c */ /* 0x000fe4000bf05300 */
[----:B------:R-:W-:-:S02]  /*f830*/  UIADD3 UR10, -UR4, 0x80, URZ ;  /* 0x00000080040a7890 */ /* 0x000fc4000fffe13f */
[----:B------:R-:W-:Y:S01]  /*f840*/  USEL UR8, UR8, 0x1, UP0 ;  /* 0x0000000108087887 */ /* 0x000fe20008000000 */
[----:B------:R-:W-:Y:S01]  /*f850*/  @UP1 ULDC UR4, c[0x0][0x44c] ;  /* 0x0001130000041ab9 */ /* 0x000fe20000000800 */
[----:B------:R-:W-:Y:S01]  /*f860*/  ULDC UR9, c[0x0][0x2f0] ;  /* 0x0000bc0000097ab9 */ /* 0x000fe20000000800 */
[----:B------:R-:W-:Y:S01]  /*f870*/  @UP1 ULDC UR11, c[0x0][0x450] ;  /* 0x00011400000b1ab9 */ /* 0x000fe20000000800 */
[----:B------:R-:W-:Y:S02]  /*f880*/  UIMAD UR10, UR8, UR9, UR10 ;  /* 0x00000009080a72a4 */ /* 0x000fe4000f8e020a */
[----:B------:R-:W-:Y:S02]  /*f890*/  UIMAD UR8, UR8, UR9, 0x7f ;  /* 0x0000007f080874a4 */ /* 0x000fe4000f8e0209 */
[----:B0-----:R-:W-:-:S04]  /*f8a0*/  USHF.L.U32 UR39, UR39, 0x7, URZ ;  /* 0x0000000727277899 */ /* 0x001fc8000800063f */
[----:B------:R-:W-:-:S04]  /*f8b0*/  UIADD3 UR6, UR39, 0x7f, URZ ;  /* 0x0000007f27067890 */ /* 0x000fc8000fffe03f */
[----:B------:R-:W-:-:S04]  /*f8c0*/  UIMAD.WIDE.U32 UR4, UR6, UR4, URZ ;  /* 0x00000004060472a5 */ /* 0x000fc8000f8e003f */
[----:B------:R-:W-:Y:S02]  /*f8d0*/  @UP1 USHF.R.U32.HI UR6, URZ, UR11, UR5 ;  /* 0x0000000b3f061299 */ /* 0x000fe40008011605 */
[----:B------:R-:W-:Y:S02]  /*f8e0*/  USHF.R.S32.HI UR5, URZ, 0x1f, UR8 ;  /* 0x0000001f3f057899 */ /* 0x000fe40008011408 */
[----:B------:R-:W-:Y:S02]  /*f8f0*/  UIADD3 UR6, UR10, UR6, URZ ;  /* 0x000000060a067290 */ /* 0x000fe4000fffe03f */
[----:B------:R-:W-:Y:S02]  /*f900*/  ULEA.HI UR5, UR5, UR8, URZ, 0x7 ;  /* 0x0000000805057291 */ /* 0x000fe4000f8f383f */
[----:B------:R-:W-:Y:S02]  /*f910*/  USHF.R.S32.HI UR4, URZ, 0x1f, UR6 ;  /* 0x0000001f3f047899 */ /* 0x000fe40008011406 */
[----:B------:R-:W-:-:S02]  /*f920*/  USHF.R.S32.HI UR5, URZ, 0x7, UR5 ;  /* 0x000000073f057899 */ /* 0x000fc40008011405 */
[----:B------:R-:W-:Y:S02]  /*f930*/  ULEA.HI UR4, UR4, UR6, URZ, 0x7 ;  /* 0x0000000604047291 */ /* 0x000fe4000f8f383f */
[----:B------:R-:W-:Y:S02]  /*f940*/  USHF.R.U32.HI UR8, URZ, 0x10, UR7 ;  /* 0x000000103f087899 */ /* 0x000fe40008011607 */
[----:B------:R-:W-:-:S04]  /*f950*/  USHF.R.S32.HI UR4, URZ, 0x7, UR4 ;  /* 0x000000073f047899 */ /* 0x000fc80008011404 */
[----:B------:R-:W-:-:S04]  /*f960*/  UISETP.LT.AND UP0, UPT, UR5, UR4, UPT ;  /* 0x000000040500728c */ /* 0x000fc8000bf01270 */
[----:B------:R-:W-:Y:S02]  /*f970*/  USEL UR6, UR5, UR4, UP0 ;  /* 0x0000000405067287 */ /* 0x000fe40008000000 */
[----:B------:R-:W-:Y:S02]  /*f980*/  UISETP.NE.AND UP0, UPT, UR8, URZ, UPT ;  /* 0x0000003f0800728c */ /* 0x000fe4000bf05270 */
[----:B------:R-:W-:Y:S02]  /*f990*/  UISETP.GE.AND UP1, UPT, UR6, 0x1, UPT ;  /* 0x000000010600788c */ /* 0x000fe4000bf26270 */
[----:B------:R-:W-:-:S04]  /*f9a0*/  ULOP3.LUT UR5, UR7, 0xffff, URZ, 0xc0, !UPT ;  /* 0x0000ffff07057892 */ /* 0x000fc8000f8ec03f */
[----:B------:R-:W-:-:S03]  /*f9b0*/  PLOP3.LUT P0, PT, PT, PT, UP1, 0x80, 0x0 ;  /* 0x000000000000781c */ /* 0x000fc60003f0f018 */
[----:B------:R-:W-:-:S10]  /*f9c0*/  @!UP0 ULDC UR8, c[0x0][0x9f0] ;  /* 0x00027c0000088ab9 */ /* 0x000fd40000000800 */
[----:B------:R-:W-:Y:S05]  /*f9d0*/  @!P0 BRA `(.L_x_2160) ;  /* 0x0000000000708947 */ /* 0x000fea0003800000 */
        /* <DEDUP_REMOVED lines=28> */
.L_x_2160:
        /* <DEDUP_REMOVED lines=30> */
.L_x_2161:
        /* <DEDUP_REMOVED lines=20> */
.L_x_2162:
        /* <DEDUP_REMOVED lines=20> */
.L_x_2163:
        /* <DEDUP_REMOVED lines=18> */
.L_x_2164:
        /* <DEDUP_REMOVED lines=10> */
[----:B------:R-:W-:Y:S01]  /*101c0*/  IMAD.SHL.U32 R19, R7, 0x10, RZ ;  /* 0x0000001007137824 */ /* 0x000fe200078e00ff */
[----:B------:R-:W-:Y:S02]  /*101d0*/  UMOV UR4, 0xffffffff ;  /* 0xffffffff00047882 */ /* 0x000fe40000000000 */
[----:B------:R-:W-:Y:S02]  /*101e0*/  SHF.R.U32.HI R5, RZ, 0x5, R8 ;  /* 0x00000005ff057819 */ /* 0x000fe40000011608 */
[C---:B------:R-:W-:Y:S01]  /*101f0*/  LOP3.LUT R0, R17.reuse, 0x380, RZ, 0xc0, !PT ;  /* 0x0000038011007812 */ /* 0x040fe200078ec0ff */
[----:B0-----:R-:W0:Y:S01]  /*10200*/  LDC.64 R2, c[0x0][0x418] ;  /* 0x00010600ff027b82 */ /* 0x001e220000000a00 */
[----:B------:R-:W-:-:S03]  /*10210*/  LOP3.LUT R6, R17, 0x400, RZ, 0xc0, !PT ;  /* 0x0000040011067812 */ /* 0x000fc600078ec0ff */
[----:B------:R-:W-:Y:S01]  /*10220*/  IMAD R4, R5, 0x10, R0 ;  /* 0x0000001005047824 */ /* 0x000fe200078e0200 */
[----:B------:R-:W-:Y:S02]  /*10230*/  LOP3.LUT R19, R19, 0x70, RZ, 0xc0, !PT ;  /* 0x0000007013137812 */ /* 0x000fe400078ec0ff */
[----:B------:R-:W-:Y:S01]  /*10240*/  LOP3.LUT R0, R0, 0x10, R7, 0xf8, !PT ;  /* 0x0000001000007812 */ /* 0x000fe200078ef807 */
[----:B------:R-:W-:Y:S01]  /*10250*/  IMAD R6, R5, 0x800, R6 ;  /* 0x0000080005067824 */ /* 0x000fe200078e0206 */
[-C--:B------:R-:W-:Y:S02]  /*10260*/  LOP3.LUT R4, R4, R19.reuse, RZ, 0x3c, !PT ;  /* 0x0000001304047212 */ /* 0x080fe400078e3cff */
[----:B------:R-:W-:Y:S02]  /*10270*/  LOP3.LUT R5, R0, R19, RZ, 0x3c, !PT ;  /* 0x0000001300057212 */ /* 0x000fe400078e3cff */
[----:B------:R-:W-:Y:S01]  /*10280*/  LOP3.LUT R17, R4, 0xc00, R17, 0xf8, !PT ;  /* 0x00000c0004117812 */ /* 0x000fe200078ef811 */
[----:B------:R-:W-:-:S02]  /*10290*/  IMAD.MOV.U32 R4, RZ, RZ, 0x20 ;  /* 0x00000020ff047424 */ /* 0x000fc400078e00ff */
[----:B------:R-:W-:-:S05]  /*102a0*/  IMAD.IADD R0, R6, 0x1, R5 ;  /* 0x0000000106007824 */ /* 0x000fca00078e0205 */
[----:B------:R1:W-:Y:S01]  /*102b0*/  STL [R1], R0 ;  /* 0x0000000001007387 */ /* 0x0003e20000100800 */
[----:B0-----:R-:W-:-:S04]  /*102c0*/  ISETP.NE.U32.AND P0, PT, R2, RZ, PT ;  /* 0x000000ff0200720c */ /* 0x001fc80003f05070 */
[----:B------:R-:W-:Y:S01]  /*102d0*/  R2P PR, R7, 0x6 ;  /* 0x0000000607007804 */ /* 0x000fe20000000000 */
[----:B-1----:R-:W-:Y:S01]  /*102e0*/  IMAD.MOV.U32 R0, RZ, RZ, 0x40 ;  /* 0x00000040ff007424 */ /* 0x002fe200078e00ff */
[----:B------:R-:W-:Y:S02]  /*102f0*/  ISETP.NE.AND.EX P3, PT, R3, RZ, PT, P0 ;  /* 0x000000ff0300720c */ /* 0x000fe40003f65300 */
[----:B------:R-:W-:Y:S02]  /*10300*/  SHF.R.U32.HI R7, RZ, 0x5, R7 ;  /* 0x00000005ff077819 */ /* 0x000fe40000011607 */
[----:B------:R-:W-:Y:S02]  /*10310*/  SEL R6, R0, 0xffffffc0, !P2 ;  /* 0xffffffc000067807 */ /* 0x000fe40005000000 */
[----:B------:R-:W-:Y:S02]  /*10320*/  P2R R5, PR, RZ, 0x8 ;  /* 0x00000008ff057803 */ /* 0x000fe40000000000 */
[----:B------:R-:W-:Y:S01]  /*10330*/  SEL R0, R4, 0xffffffe0, !P1 ;  /* 0xffffffe004007807 */ /* 0x000fe20004800000 */
[----:B------:R0:W-:Y:S01]  /*10340*/  STL [R1+0x8], R6 ;  /* 0x0000080601007387 */ /* 0x0001e20000100800 */
[----:B------:R-:W-:-:S02]  /*10350*/  LOP3.LUT R7, R7, 0x3, RZ, 0xc0, !PT ;  /* 0x0000000307077812 */ /* 0x000fc400078ec0ff */
[----:B--2---:R-:W-:Y:S01]  /*10360*/  SHF.R.S32.HI R10, RZ, 0x1f, R9 ;  /* 0x0000001fff0a7819 */ /* 0x004fe20000011409 */
[----:B------:R0:W-:Y:S01]  /*10370*/  STL [R1+0x4], R9 ;  /* 0x0000040901007387 */ /* 0x0001e20000100800 */
[----:B------:R-:W-:-:S03]  /*10380*/  SEL R16, R9, RZ, !P3 ;  /* 0x000000ff09107207 */ /* 0x000fc60005800000 */
[----:B------:R0:W-:Y:S04]  /*10390*/  STL [R1+0x24], R5 ;  /* 0x0000240501007387 */ /* 0x0001e80000100800 */
[----:B------:R0:W-:Y:S04]  /*103a0*/  STL [R1+0x10], R0 ;  /* 0x0000100001007387 */ /* 0x0001e80000100800 */
[----:B------:R0:W-:Y:S01]  /*103b0*/  STL [R1+0x14], R10 ;  /* 0x0000140a01007387 */ /* 0x0001e20000100800 */
[----:B------:R-:W-:Y:S05]  /*103c0*/  BRA.DIV UR4, `(.L_x_2165) ;  /* 0x0000003604e47947 */ /* 0x000fea000b800000 */
[----:B------:R1:W2:Y:S02]  /*103d0*/  SHFL.IDX PT, R14, R7, RZ, 0x1f ;  /* 0x00001fff070e7589 */ /* 0x0002a400000e0000 */
.L_x_2218:
[----:B------:R-:W-:Y:S02]  /*103e0*/  PLOP3.LUT P1, PT, PT, PT, PT, 0x8, 0x0 ;  /* 0x000000000000781c */ /* 0x000fe40003f2e170 */
[----:B--2---:R-:W-:Y:S02]  /*103f0*/  ISETP.NE.AND P0, PT, R14, RZ, PT ;  /* 0x000000ff0e00720c */ /* 0x004fe40003f05270 */
[----:B0-----:R-:W-:-:S05]  /*10400*/  P2R R0, PR, RZ, 0x2 ;  /* 0x00000002ff007803 */ /* 0x001fca0000000000 */
[----:B------:R0:W-:Y:S06]  /*10410*/  STL [R1+0x18], R0 ;  /* 0x0000180001007387 */ /* 0x0001ec0000100800 */
[----:B------:R-:W-:Y:S05]  /*10420*/  @P0 BRA `(.L_x_2166) ;  /* 0x0000000400580947 */ /* 0x000fea0003800000 */
[----:B------:R-:W-:Y:S01]  /*10430*/  UMOV UR4, 0xffffffff ;  /* 0xffffffff00047882 */ /* 0x000fe20000000000 */
[----:B0-----:R-:W-:Y:S02]  /*10440*/  VIADD R0, R18, 0xffffffff ;  /* 0xffffffff12007836 */ /* 0x001fe40000000000 */
[----:B------:R-:W-:Y:S05]  /*10450*/  BRA.DIV UR4, `(.L_x_2167) ;  /* 0x0000003604e07947 */ /* 0x000fea000b800000 */
[----:B------:R-:W-:-:S13]  /*10460*/  ELECT P6, URZ, PT ;  /* 0x00000000003f782f */ /* 0x000fda00038c0000 */
.L_x_2221:
[----:B------:R-:W-:Y:S05]  /*10470*/  @!P6 BRA `(.L_x_2166) ;  /* 0x000000040044e947 */ /* 0x000fea0003800000 */
[----:B------:R-:W-:Y:S01]  /*10480*/  IMAD.MOV.U32 R16, RZ, RZ, R9 ;  /* 0x000000ffff107224 */ /* 0x000fe200078e0009 */
[----:B------:R-:W-:Y:S06]  /*10490*/  @!P3 BRA `(.L_x_2168) ;  /* 0x000000000044b947 */ /* 0x000fec0003800000 */
[----:B-1----:R-:W0:Y:S01]  /*104a0*/  LDC R7, c[0x0][0x43c] ;  /* 0x00010f00ff077b82 */ /* 0x002e220000000800 */
        /* <DEDUP_REMOVED lines=16> */
.L_x_2168:
[----:B0-----:R-:W-:Y:S01]  /*105b0*/  IMAD.MOV.U32 R2, RZ, RZ, 0x1 ;  /* 0x00000001ff027424 */ /* 0x001fe200078e00ff */
[----:B------:R-:W-:-:S04]  /*105c0*/  ISETP.NE.AND P1, PT, R8, RZ, PT ;  /* 0x000000ff0800720c */ /* 0x000fc80003f25270 */
[----:B------:R-:W-:-:S04]  /*105d0*/  SHF.L.U32 R2, R2, 0x1f, RZ ;  /* 0x0000001f02027819 */ /* 0x000fc800000006ff */
[----:B------:R-:W0:Y:S02]  /*105e0*/  SYNCS.PHASECHK.TRANS64.TRYWAIT P0, [UR38+0x38880], R2 ;  /* 0x03888002ff0075a7 */ /* 0x000e240008000166 */
[----:B0-----:R-:W-:Y:S05]  /*105f0*/  @!P0 BRA `(.L_x_2169) ;  /* 0x0000003400988947 */ /* 0x001fea0003800000 */
.L_x_2222:
[----:B------:R-:W-:Y:S05]  /*10600*/  @P1 BRA `(.L_x_2170) ;  /* 0x0000000000181947 */ /* 0x000fea0003800000 */
[----:B------:R-:W2:Y:S01]  /*10610*/  S2R R4, SR_TID.X ;  /* 0x0000000000047919 */ /* 0x000ea20000002100 */
[----:B0-----:R-:W-:-:S04]  /*10620*/  IMAD.MOV.U32 R3, RZ, RZ, 0x8000 ;  /* 0x00008000ff037424 */ /* 0x001fc800078e00ff */
[----:B------:R3:W-:Y:S01]  /*10630*/  SYNCS.ARRIVE.TRANS64 RZ, [UR38+0x38870], R3 ;  /* 0x03887003ffff79a7 */ /* 0x0007e20008000026 */
[----:B--2---:R-:W-:-:S13]  /*10640*/  LOP3.LUT P0, RZ, R4, 0x1f, RZ, 0xc0, !PT ;  /* 0x0000001f04ff7812 */ /* 0x004fda000780c0ff */
[----:B---3--:R-:W-:Y:S05]  /*10650*/  @!P0 BRA `(.L_x_2170) ;  /* 0x0000000000048947 */ /* 0x008fea0003800000 */
[----:B------:R-:W-:Y:S01]  /*10660*/  BPT.TRAP 0x1 ;  /* 0x000000040000795c */ /* 0x000fe20000300000 */
.L_x_2170:
        /* <DEDUP_REMOVED lines=21> */
.L_x_2223:
[----:B------:R-:W-:Y:S05]  /*107c0*/  @P1 BRA `(.L_x_2172) ;  /* 0x0000000000181947 */ /* 0x000fea0003800000 */
[----:B0-----:R-:W0:Y:S01]  /*107d0*/  S2R R3, SR_TID.X ;  /* 0x0000000000037919 */ /* 0x001e220000002100 */
[----:B------:R-:W-:-:S04]  /*107e0*/  IMAD.MOV.U32 R2, RZ, RZ, 0x8000 ;  /* 0x00008000ff027424 */ /* 0x000fc800078e00ff */
[----:B------:R2:W-:Y:S01]  /*107f0*/  SYNCS.ARRIVE.TRANS64 RZ, [UR38+0x38830], R2 ;  /* 0x03883002ffff79a7 */ /* 0x0005e20008000026 */
[----:B0-----:R-:W-:-:S13]  /*10800*/  LOP3.LUT P0, RZ, R3, 0x1f, RZ, 0xc0, !PT ;  /* 0x0000001f03ff7812 */ /* 0x001fda000780c0ff */
[----:B--2---:R-:W-:Y:S05]  /*10810*/  @!P0 BRA `(.L_x_2172) ;  /* 0x0000000000048947 */ /* 0x004fea0003800000 */
[----:B------:R-:W-:Y:S01]  /*10820*/  BPT.TRAP 0x1 ;  /* 0x000000040000795c */ /* 0x000fe20000300000 */
.L_x_2172:
        /* <DEDUP_REMOVED lines=22> */
.L_x_2166:
[----:B------:R-:W-:Y:S05]  /*10990*/  WARPSYNC.ALL ;  /* 0x0000000000007948 */ /* 0x000fea0003800000 */
[----:B--2---:R-:W-:Y:S01]  /*109a0*/  UIADD3 UR4, UR38, 0x20400, URZ ;  /* 0x0002040026047890 */ /* 0x004fe2000fffe03f */
[----:B------:R-:W-:Y:S03]  /*109b0*/  BAR.SYNC.DEFER_BLOCKING 0x8, 0x180 ;  /* 0x0206000000007b1d */ /* 0x000fe60000010000 */
[----:B------:R-:W-:-:S06]  /*109c0*/  ULOP3.LUT UP0, URZ, UR4, 0x3ff, URZ, 0xc0, !UPT ;  /* 0x000003ff043f7892 */ /* 0x000fcc000f80c03f */
[----:B------:R-:W-:-:S13]  /*109d0*/  PLOP3.LUT P0, PT, PT, PT, UP0, 0x80, 0x0 ;  /* 0x000000000000781c */ /* 0x000fda0003f0f008 */
[----:B------:R-:W-:Y:S05]  /*109e0*/  @!P0 BRA `(.L_x_2173) ;  /* 0x0000000000408947 */ /* 0x000fea0003800000 */
[----:B0-----:R-:W-:Y:S01]  /*109f0*/  MOV R2, 0x0 ;  /* 0x0000000000027802 */ /* 0x001fe20000000f00 */
[----:B------:R-:W-:Y:S01]  /*10a00*/  ULDC.64 UR6, c[0x4][0x1c8] ;  /* 0x0100720000067ab9 */ /* 0x000fe20000000a00 */
[----:B------:R-:W-:Y:S01]  /*10a10*/  ULDC.64 UR8, c[0x4][0x1d0] ;  /* 0x0100740000087ab9 */ /* 0x000fe20000000a00 */
[----:B------:R-:W-:Y:S01]  /*10a20*/  ULDC.64 UR4, c[0x4][0x138] ;  /* 0x01004e0000047ab9 */ /* 0x000fe20000000a00 */
[----:B------:R-:W-:Y:S02]  /*10a30*/  IMAD.U32 R4, RZ, RZ, UR6 ;  /* 0x00000006ff047e24 */ /* 0x000fe4000f8e00ff */
[----:B------:R-:W0:Y:S01]  /*10a40*/  LDC.64 R2, c[0x4][R2] ;  /* 0x0100000002027b82 */ /* 0x000e220000000a00 */
[----:B------:R-:W-:Y:S02]  /*10a50*/  IMAD.U32 R5, RZ, RZ, UR7 ;  /* 0x00000007ff057e24 */ /* 0x000fe4000f8e00ff */
[----:B------:R-:W-:Y:S02]  /*10a60*/  IMAD.U32 R6, RZ, RZ, UR8 ;  /* 0x00000008ff067e24 */ /* 0x000fe4000f8e00ff */
[----:B-1----:R-:W-:-:S02]  /*10a70*/  IMAD.U32 R7, RZ, RZ, UR9 ;  /* 0x00000009ff077e24 */ /* 0x002fc4000f8e00ff */
[----:B------:R-:W-:Y:S02]  /*10a80*/  IMAD.U32 R10, RZ, RZ, UR4 ;  /* 0x00000004ff0a7e24 */ /* 0x000fe4000f8e00ff */
[----:B------:R-:W-:Y:S02]  /*10a90*/  IMAD.U32 R11, RZ, RZ, UR5 ;  /* 0x00000005ff0b7e24 */ /* 0x000fe4000f8e00ff */
[----:B------:R-:W-:Y:S02]  /*10aa0*/  IMAD.MOV.U32 R8, RZ, RZ, 0x70 ;  /* 0x00000070ff087424 */ /* 0x000fe400078e00ff */
[----:B------:R-:W-:Y:S02]  /*10ab0*/  IMAD.MOV.U32 R12, RZ, RZ, 0x1 ;  /* 0x00000001ff0c7424 */ /* 0x000fe400078e00ff */
[----:B------:R-:W-:-:S07]  /*10ac0*/  IMAD.MOV.U32 R13, RZ, RZ, RZ ;  /* 0x000000ffff0d7224 */ /* 0x000fce00078e00ff */
[----:B------:R-:W-:-:S07]  /*10ad0*/  LEPC R20, `(.L_x_2173) ;  /* 0x000000001014794e */ /* 0x000fce0000000000 */
[----:B0-----:R-:W-:Y:S05]  /*10ae0*/  CALL.ABS.NOINC R2 ;  /* 0x0000000002007343 */ /* 0x001fea0003c00000 */
.L_x_2173:
[----:B------:R-:W2:Y:S01]  /*10af0*/  S2R R5, SR_CTAID.Z ;  /* 0x0000000000057919 */ /* 0x000ea20000002700 */
[----:B------:R-:W3:Y:S01]  /*10b00*/  LDC R8, c[0x0][0x448] ;  /* 0x00011200ff087b82 */ /* 0x000ee20000000800 */
[----:B------:R-:W-:Y:S01]  /*10b10*/  USHF.R.S32.HI UR4, URZ, 0x1f, UR36 ;  /* 0x0000001f3f047899 */ /* 0x000fe20008011424 */
[----:B-1----:R-:W1:Y:S01]  /*10b20*/  S2R R7, SR_TID.X ;  /* 0x0000000000077919 */ /* 0x002e620000002100 */
[----:B------:R-:W-:Y:S02]  /*10b30*/  ULDC.64 UR8, c[0x0][0x2d8] ;  /* 0x0000b60000087ab9 */ /* 0x000fe40000000a00 */
[----:B------:R-:W-:Y:S01]  /*10b40*/  UIMAD UR6, UR4, UR8, URZ ;  /* 0x00000008040672a4 */ /* 0x000fe2000f8e023f */
[----:B------:R-:W4:Y:S02]  /*10b50*/  S2R R4, SR_CTAID.X ;  /* 0x0000000000047919 */ /* 0x000f240000002500 */
[----:B0-----:R-:W0:Y:S01]  /*10b60*/  LDC.64 R2, c[0x0][0x2e0] ;  /* 0x0000b800ff027b82 */ /* 0x001e220000000a00 */
[----:B------:R-:W-:-:S02]  /*10b70*/  UIMAD.WIDE.U32 UR4, UR36, UR8, URZ ;  /* 0x00000008240472a5 */ /* 0x000fc4000f8e003f */
[----:B------:R-:W-:-:S04]  /*10b80*/  UIMAD UR6, UR36, UR9, UR6 ;  /* 0x00000009240672a4 */ /* 0x000fc8000f8e0206 */
[----:B------:R-:W-:Y:S01]  /*10b90*/  UIADD3 UR5, UR5, UR6, URZ ;  /* 0x0000000605057290 */ /* 0x000fe2000fffe03f */
[----:B---3--:R-:W-:Y:S02]  /*10ba0*/  ISETP.NE.AND P0, PT, R8, 0x1, PT ;  /* 0x000000010800780c */ /* 0x008fe40003f05270 */
[----:B--2---:R-:W-:Y:S02]  /*10bb0*/  SHF.R.S32.HI R0, RZ, 0x1f, R5 ;  /* 0x0000001fff007819 */ /* 0x004fe40000011405 */
[----:B-1----:R-:W-:-:S03]  /*10bc0*/  LOP3.LUT R9, R7, 0x7f, RZ, 0xc0, !PT ;  /* 0x0000007f07097812 */ /* 0x002fc600078ec0ff */
[----:B0-----:R-:W-:-:S06]  /*10bd0*/  IMAD R0, R0, R2, RZ ;  /* 0x0000000200007224 */ /* 0x001fcc00078e02ff */
[----:B------:R-:W0:Y:S01]  /*10be0*/  @P0 LDC R6, c[0x0][0x44c] ;  /* 0x00011300ff060b82 */ /* 0x000e220000000800 */
[----:B------:R-:W-:Y:S01]  /*10bf0*/  SHF.R.U32.HI R7, RZ, 0x3, R7 ;  /* 0x00000003ff077819 */ /* 0x000fe20000011607 */
[C---:B------:R-:W-:Y:S02]  /*10c00*/  IMAD R0, R5.reuse, R3, R0 ;  /* 0x0000000305007224 */ /* 0x040fe400078e0200 */
[----:B------:R-:W-:Y:S01]  /*10c10*/  IMAD.WIDE.U32 R2, R5, R2, UR4 ;  /* 0x0000000405027e25 */ /* 0x000fe2000f8e0002 */
[----:B------:R-:W-:-:S03]  /*10c20*/  ULDC.64 UR4, c[0x0][0x2d0] ;  /* 0x0000b40000047ab9 */ /* 0x000fc60000000a00 */
[----:B------:R-:W1:Y:S01]  /*10c30*/  @P0 LDC R5, c[0x0][0x450] ;  /* 0x00011400ff050b82 */ /* 0x000e620000000800 */
[----:B------:R-:W-:Y:S01]  /*10c40*/  IMAD.IADD R3, R3, 0x1, R0 ;  /* 0x0000000103037824 */ /* 0x000fe200078e0200 */
[----:B------:R-:W-:-:S05]  /*10c50*/  LEA.HI R0, R9, R19, RZ, 0x1d ;  /* 0x0000001309007211 */ /* 0x000fca00078fe8ff */
        /* <DEDUP_REMOVED lines=16> */
[----:B------:R-:W-:Y:S01]  /*10d60*/  ULDC.64 UR4, c[0x0][0x280] ;  /* 0x0000a00000047ab9 */ /* 0x000fe20000000a00 */
[----:B------:R-:W-:Y:S01]  /*10d70*/  IMAD.SHL.U32 R5, R9, 0x10, RZ ;  /* 0x0000001009057824 */ /* 0x000fe200078e00ff */
        /* <DEDUP_REMOVED lines=10> */
[----:B------:R-:W-:-:S04]  /*10e20*/  LOP3.LUT R3, R3, 0x70, R4, 0x78, !PT ;  /* 0x0000007003037812 */ /* 0x000fc800078e7804 */
[----:B------:R-:W-:Y:S01]  /*10e30*/  LOP3.LUT R5, R3, 0x400, R5, 0xf8, !PT ;  /* 0x0000040003057812 */ /* 0x000fe200078ef805 */
[----:B------:R-:W-:Y:S06]  /*10e40*/  BRA.DIV UR4, `(.L_x_2174) ;  /* 0x0000002e04b47947 */ /* 0x000fec000b800000 */
[----:B------:R-:W0:Y:S01]  /*10e50*/  SHFL.IDX PT, R7, R0, RZ, 0x181f ;  /* 0x00181fff00077589 */ /* 0x000e2200000e0000 */
[----:B------:R-:W-:Y:S01]  /*10e60*/  ULDC UR4, c[0x0][0x288] ;  /* 0x0000a20000047ab9 */ /* 0x000fe20000000800 */
[----:B------:R-:W-:Y:S01]  /*10e70*/  LEA.HI R4, R9, UR39, RZ, 0x1d ;  /* 0x0000002709047c11 */ /* 0x000fe2000f8fe8ff */
[----:B------:R-:W-:Y:S01]  /*10e80*/  IMAD R3, R8, UR4, RZ ;  /* 0x0000000408037c24 */ /* 0x000fe2000f8e02ff */
[----:B------:R-:W1:Y:S04]  /*10e90*/  SHFL.IDX PT, R6, R2, RZ, 0x181f ;  /* 0x00181fff02067589 */ /* 0x000e6800000e0000 */
        /* <DEDUP_REMOVED lines=84> */
.L_x_2240:
        /* <DEDUP_REMOVED lines=12> */
.L_x_2176:
[----:B------:R-:W-:Y:S05]  /*114a0*/  BSYNC B0 ;  /* 0x0000000000007941 */ /* 0x000fea0003800000 */
.L_x_2175:
        /* <DEDUP_REMOVED lines=9> */
.L_x_2241:
        /* <DEDUP_REMOVED lines=18> */
.L_x_2197:
[----:B-1----:R-:W2:Y:S01]  /*11660*/  LDL R4, [R1+0x18] ;  /* 0x0000180001047983 */ /* 0x002ea20000100800 */
[----:B------:R-:W-:Y:S01]  /*11670*/  VIADD R20, R2, 0x1 ;  /* 0x0000000102147836 */ /* 0x000fe20000000000 */
[----:B------:R-:W-:Y:S04]  /*11680*/  BSSY B0, `(.L_x_2179) ;  /* 0x0000082000007945 */ /* 0x000fe80003800000 */
[----:B------:R-:W-:-:S04]  /*11690*/  ISETP.NE.AND P0, PT, R20, 0x2, PT ;  /* 0x000000021400780c */ /* 0x000fc80003f05270 */
[----:B------:R-:W-:Y:S02]  /*116a0*/  SEL R21, RZ, 0x1, P0 ;  /* 0x00000001ff157807 */ /* 0x000fe40000000000 */
[----:B------:R-:W-:Y:S02]  /*116b0*/  SEL R20, R20, RZ, P0 ;  /* 0x000000ff14147207 */ /* 0x000fe40000000000 */
[----:B------:R-:W-:Y:S02]  /*116c0*/  LOP3.LUT R21, R0, R21, RZ, 0x3c, !PT ;  /* 0x0000001500157212 */ /* 0x000fe400078e3cff */
[----:B--2---:R-:W-:-:S13]  /*116d0*/  ISETP.NE.AND P1, PT, R4, RZ, PT ;  /* 0x000000ff0400720c */ /* 0x004fda0003f25270 */
[----:B0-----:R-:W-:Y:S05]  /*116e0*/  @!P1 BRA `(.L_x_2180) ;  /* 0x0000000400ec9947 */ /* 0x001fea0003800000 */
[----:B------:R-:W2:Y:S01]  /*116f0*/  LDL R4, [R1+0x24] ;  /* 0x0000240001047983 */ /* 0x000ea20000100800 */
[----:B------:R-:W-:Y:S01]  /*11700*/  IMAD.MOV.U32 R8, RZ, RZ, R3 ;  /* 0x000000ffff087224 */ /* 0x000fe200078e0003 */
[----:B--2---:R-:W-:-:S13]  /*11710*/  ISETP.NE.AND P1, PT, R4, RZ, PT ;  /* 0x000000ff0400720c */ /* 0x004fda0003f25270 */
        /* <DEDUP_REMOVED lines=21> */
.L_x_2181:
[----:B0-----:R-:W-:Y:S01]  /*11870*/  LEA R6, R20, UR38, 0x3 ;  /* 0x0000002614067c11 */ /* 0x001fe2000f8e18ff */
[----:B------:R-:W0:Y:S01]  /*11880*/  S2R R4, SR_TID.X ;  /* 0x0000000000047919 */ /* 0x000e220000002100 */
[----:B------:R-:W-:-:S04]  /*11890*/  SHF.L.U32 R5, R21, 0x1f, RZ ;  /* 0x0000001f15057819 */ /* 0x000fc800000006ff */
[----:B------:R-:W1:Y:S01]  /*118a0*/  SYNCS.PHASECHK.TRANS64.TRYWAIT P0, [R6+URZ+0x38880], R5 ;  /* 0x03888005060075a7 */ /* 0x000e62000800017f */
[----:B0-----:R-:W-:-:S04]  /*118b0*/  LOP3.LUT R4, R4, 0x7f, RZ, 0xc0, !PT ;  /* 0x0000007f04047812 */ /* 0x001fc800078ec0ff */
[----:B------:R-:W-:Y:S01]  /*118c0*/  ISETP.NE.AND P1, PT, R4, RZ, PT ;  /* 0x000000ff0400720c */ /* 0x000fe20003f25270 */
[----:B-1----:R-:W-:-:S12]  /*118d0*/  @!P0 BRA `(.L_x_2182) ;  /* 0x0000003000088947 */ /* 0x002fd80003800000 */
.L_x_2242:
        /* <DEDUP_REMOVED lines=9> */
.L_x_2184:
[----:B------:R-:W-:Y:S05]  /*11970*/  BSYNC B1 ;  /* 0x0000000000017941 */ /* 0x000fea0003800000 */
.L_x_2183:
        /* <DEDUP_REMOVED lines=15> */
.L_x_2185:
        /* <DEDUP_REMOVED lines=13> */
.L_x_2186:
        /* <DEDUP_REMOVED lines=10> */
.L_x_2243:
        /* <DEDUP_REMOVED lines=11> */
.L_x_2189:
[----:B------:R-:W-:Y:S05]  /*11c90*/  BSYNC B1 ;  /* 0x0000000000017941 */ /* 0x000fea0003800000 */
.L_x_2188:
        /* <DEDUP_REMOVED lines=12> */
.L_x_2190:
        /* <DEDUP_REMOVED lines=13> */
.L_x_2191:
[----:B------:R-:W-:-:S13]  /*11e30*/  @P0 ELECT P1, URZ, PT ;  /* 0x00000000003f082f */ /* 0x000fda0003820000 */
[----:B------:R-:W-:Y:S01]  /*11e40*/  @P1 R2UR UR13, R16 ;  /* 0x00000000100d12ca */ /* 0x000fe200000e0000 */
[----:B------:R-:W-:Y:S01]  /*11e50*/  UMOV UR12, UR36 ;  /* 0x00000024000c7c82 */ /* 0x000fe20008000000 */
[----:B------:R-:W-:-:S11]  /*11e60*/  @P1 PLOP3.LUT P0, PT, P1, PT, PT, 0x8, 0x0 ;  /* 0x000000000000181c */ /* 0x000fd60000f0e170 */
[----:B------:R2:W-:Y:S01]  /*11e70*/  UTMALDG.4D [UR8], [UR6], desc[UR14] ;  /* 0x00000e08060075b4 */ /* 0x0005e20008019000 */
[----:B------:R-:W-:Y:S01]  /*11e80*/  PLOP3.LUT P1, PT, PT, PT, PT, 0x8, 0x0 ;  /* 0x000000000000781c */ /* 0x000fe20003f2e170 */
[----:B--2---:R-:W-:-:S12]  /*11e90*/  @P0 BRA.U.ANY `(.L_x_2191) ;  /* 0xfffffffd00e40947 */ /* 0x004fd8000393ffff */
.L_x_2180:
[----:B------:R-:W-:Y:S05]  /*11ea0*/  BSYNC B0 ;  /* 0x0000000000007941 */ /* 0x000fea0003800000 */
.L_x_2179:
[----:B------:R-:W2:Y:S02]  /*11eb0*/  LDL R4, [R1+0x30] ;  /* 0x0000300001047983 */ /* 0x000ea40000100800 */
[----:B--2---:R-:W-:-:S13]  /*11ec0*/  ISETP.NE.AND P0, PT, R4, 0x3, PT ;  /* 0x000000030400780c */ /* 0x004fda0003f05270 */
[----:B------:R-:W-:Y:S05]  /*11ed0*/  @!P0 BRA `(.L_x_2192) ;  /* 0x0000000000048947 */ /* 0x000fea0003800000 */
[----:B------:R-:W-:Y:S01]  /*11ee0*/  BPT.TRAP 0x1 ;  /* 0x000000040000795c */ /* 0x000fe20000300000 */
.L_x_2192:
[----:B01----:R-:W2:Y:S01]  /*11ef0*/  LDL R5, [R1+0x2c] ;  /* 0x00002c0001057983 */ /* 0x003ea20000100800 */
[----:B------:R-:W-:Y:S02]  /*11f00*/  LOP3.LUT R4, R0, 0x1, RZ, 0x3c, !PT ;  /* 0x0000000100047812 */ /* 0x000fe400078e3cff */
[----:B------:R-:W-:Y:S02]  /*11f10*/  LEA R19, R2, UR38, 0x3 ;  /* 0x0000002602137c11 */ /* 0x000fe4000f8e18ff */
[----:B------:R-:W-:-:S04]  /*11f20*/  SHF.L.U32 R4, R4, 0x1f, RZ ;  /* 0x0000001f04047819 */ /* 0x000fc800000006ff */
[----:B------:R-:W0:Y:S01]  /*11f30*/  SYNCS.PHASECHK.TRANS64.TRYWAIT P0, [R19+URZ+0x38870], R4 ;  /* 0x03887004130075a7 */ /* 0x000e22000800017f */
[----:B--2---:R-:W-:Y:S01]  /*11f40*/  ISETP.NE.AND P1, PT, R5, 0x3, PT ;  /* 0x000000030500780c */ /* 0x004fe20003f25270 */
[----:B0-----:R-:W-:-:S12]  /*11f50*/  @!P0 BRA `(.L_x_2193) ;  /* 0x0000002800908947 */ /* 0x001fd80003800000 */
.L_x_2244:
[----:B------:R-:W-:Y:S05]  /*11f60*/  @!P1 BRA `(.L_x_2194) ;  /* 0x0000000000049947 */ /* 0x000fea0003800000 */
[----:B------:R-:W-:Y:S01]  /*11f70*/  BPT.TRAP 0x1 ;  /* 0x000000040000795c */ /* 0x000fe20000300000 */
.L_x_2194:
[----:B0-----:R-:W-:Y:S01]  /*11f80*/  SHF.L.U32 R4, R0, 0x1f, RZ ;  /* 0x0000001f00047819 */ /* 0x001fe200000006ff */
[----:B------:R-:W-:-:S03]  /*11f90*/  IMAD.SHL.U32 R0, R2, 0x8000, RZ ;  /* 0x0000800002007824 */ /* 0x000fc600078e00ff */
[----:B------:R-:W0:Y:S02]  /*11fa0*/  SYNCS.PHASECHK.TRANS64.TRYWAIT P0, [R19+URZ+0x38860], R4 ;  /* 0x03886004130075a7 */ /* 0x000e24000800017f */
[----:B0-----:R-:W-:Y:S05]  /*11fb0*/  @!P0 BRA `(.L_x_2195) ;  /* 0x00000028008c8947 */ /* 0x001fea0003800000 */
.L_x_2245:
        /* <DEDUP_REMOVED lines=152> */
.L_x_2196:
        /* <DEDUP_REMOVED lines=15> */
.L_x_2178:
[----:B------:R-:W-:-:S07]  /*12a30*/  IMAD.MOV.U32 R20, RZ, RZ, RZ ;  /* 0x000000ffff147224 */ /* 0x000fce00078e00ff */
.L_x_2198:
[----:B------:R-:W2:Y:S02]  /*12a40*/  LDL R2, [R1+0x28] ;  /* 0x0000280001027983 */ /* 0x000ea40000100800 */
[----:B--2---:R-:W-:-:S04]  /*12a50*/  LOP3.LUT R0, R2, 0x1, RZ, 0xfc, !PT ;  /* 0x0000000102007812 */ /* 0x004fc800078efcff */
[----:B------:R-:W-:-:S13]  /*12a60*/  ISETP.NE.AND P0, PT, R0, 0x3, PT ;  /* 0x000000030000780c */ /* 0x000fda0003f05270 */
[----:B------:R-:W-:Y:S05]  /*12a70*/  @!P0 BRA `(.L_x_2199) ;  /* 0x0000000000048947 */ /* 0x000fea0003800000 */
[----:B------:R-:W-:Y:S01]  /*12a80*/  BPT.TRAP 0x1 ;  /* 0x000000040000795c */ /* 0x000fe20000300000 */
.L_x_2199:
        /* <DEDUP_REMOVED lines=8> */
.L_x_2246:
[----:B------:R-:W-:Y:S05]  /*12b10*/  BSYNC B0 ;  /* 0x0000000000007941 */ /* 0x000fea0003800000 */
.L_x_2200:
[----:B------:R-:W-:Y:S05]  /*12b20*/  @!P1 BRA `(.L_x_2202) ;  /* 0x0000000000049947 */ /* 0x000fea0003800000 */
[----:B------:R-:W-:Y:S01]  /*12b30*/  BPT.TRAP 0x1 ;  /* 0x000000040000795c */ /* 0x000fe20000300000 */
.L_x_2202:
[----:B--2---:R-:W-:-:S04]  /*12b40*/  SHF.L.U32 R3, R21, 0x1f, RZ ;  /* 0x0000001f15037819 */ /* 0x004fc800000006ff */
[----:B------:R-:W2:Y:S02]  /*12b50*/  SYNCS.PHASECHK.TRANS64.TRYWAIT P0, [R16+URZ+0x38860], R3 ;  /* 0x03886003100075a7 */ /* 0x000ea4000800017f */
[----:B--2---:R-:W-:Y:S05]  /*12b60*/  @!P0 BRA `(.L_x_2203) ;  /* 0x0000001c00c88947 */ /* 0x004fea0003800000 */
.L_x_2247:
        /* <DEDUP_REMOVED lines=146> */
.L_x_2204:
        /* <DEDUP_REMOVED lines=14> */
.L_x_2159:
[----:B------:R-:W1:Y:S01]  /*13570*/  S2R R4, SR_CgaCtaId ;  /* 0x0000000000047919 */ /* 0x000e620000008800 */
[----:B0-----:R-:W-:Y:S02]  /*13580*/  MOV R3, 0x400 ;  /* 0x0000040000037802 */ /* 0x001fe40000000f00 */
[----:B------:R-:W-:Y:S02]  /*13590*/  SHF.L.U32 R2, R2, 0x1f, RZ ;  /* 0x0000001f02027819 */ /* 0x000fe400000006ff */
[----:B-1----:R-:W-:-:S04]  /*135a0*/  LEA R7, R4, R3, 0x18 ;  /* 0x0000000304077211 */ /* 0x002fc800078ec0ff */
[----:B------:R-:W0:Y:S02]  /*135b0*/  SYNCS.PHASECHK.TRANS64.TRYWAIT P0, [R7+URZ+0x38820], R2 ;  /* 0x03882002070075a7 */ /* 0x000e24000800017f */
[----:B0-----:R-:W-:Y:S05]  /*135c0*/  @!P0 BRA `(.L_x_2205) ;  /* 0x0000001400448947 */ /* 0x001fea0003800000 */
.L_x_2248:
        /* <DEDUP_REMOVED lines=13> */
.L_x_2206:
        /* <DEDUP_REMOVED lines=12> */
.L_x_2249:
[----:B------:R-:W1:Y:S02]  /*13760*/  SYNCS.PHASECHK.TRANS64.TRYWAIT P1, [R5+URZ], R2 ;  /* 0x00000002050075a7 */ /* 0x000e64000802017f */
[----:B-1----:R-:W-:Y:S05]  /*13770*/  @!P1 BRA `(.L_x_2208) ;  /* 0x0000001400009947 */ /* 0x002fea0003800000 */
.L_x_2250:
[----:B------:R-:W-:Y:S05]  /*13780*/  @!P0 BRA `(.L_x_2209) ;  /* 0x0000000000048947 */ /* 0x000fea0003800000 */
[----:B------:R-:W-:Y:S01]  /*13790*/  BPT.TRAP 0x1 ;  /* 0x000000040000795c */ /* 0x000fe20000300000 */
.L_x_2209:
[----:B------:R-:W-:-:S04]  /*137a0*/  IMAD R0, R0, 0x8, R7 ;  /* 0x0000000800007824 */ /* 0x000fc800078e0207 */
[----:B------:R-:W2:Y:S02]  /*137b0*/  SYNCS.PHASECHK.TRANS64.TRYWAIT P1, [R0+URZ+0x38860], R3 ;  /* 0x03886003000075a7 */ /* 0x000ea4000802017f */
[----:B--2---:R-:W-:Y:S05]  /*137c0*/  @!P1 BRA `(.L_x_2210) ;  /* 0x0000001400009947 */ /* 0x004fea0003800000 */
.L_x_2251:
[----:B------:R-:W-:Y:S05]  /*137d0*/  @!P0 BRA `(.L_x_2211) ;  /* 0x0000000000048947 */ /* 0x000fea0003800000 */
[----:B------:R-:W-:Y:S01]  /*137e0*/  BPT.TRAP 0x1 ;  /* 0x000000040000795c */ /* 0x000fe20000300000 */
.L_x_2211:
[----:B-1----:R-:W-:-:S04]  /*137f0*/  IMAD R5, R4, 0x8, R7 ;  /* 0x0000000804057824 */ /* 0x002fc800078e0207 */
[----:B------:R-:W1:Y:S02]  /*13800*/  SYNCS.PHASECHK.TRANS64.TRYWAIT P1, [R5+URZ+0x38860], R2 ;  /* 0x03886002050075a7 */ /* 0x000e64000802017f */
[----:B-1----:R-:W-:Y:S05]  /*13810*/  @!P1 BRA `(.L_x_2212) ;  /* 0x0000001400009947 */ /* 0x002fea0003800000 */
.L_x_2252:
[----:B------:R-:W-:Y:S05]  /*13820*/  @!P0 BRA `(.L_x_2213) ;  /* 0x0000000000048947 */ /* 0x000fea0003800000 */
[----:B------:R-:W-:Y:S01]  /*13830*/  BPT.TRAP 0x1 ;  /* 0x000000040000795c */ /* 0x000fe20000300000 */
.L_x_2213:
[----:B------:R-:W3:Y:S02]  /*13840*/  SYNCS.PHASECHK.TRANS64.TRYWAIT P0, [R0+URZ+0x38880], R3 ;  /* 0x03888003000075a7 */ /* 0x000ee4000800017f */
[----:B---3--:R-:W-:Y:S05]  /*13850*/  @!P0 BRA `(.L_x_2214) ;  /* 0x0000001400048947 */ /* 0x008fea0003800000 */
.L_x_2215:
[----:B----4-:R4:W0:Y:S02]  /*13860*/  SYNCS.PHASECHK.TRANS64.TRYWAIT P0, [R5+URZ+0x38880], R2 ;  /* 0x03888002050075a7 */ /* 0x010824000800017f */
[----:B0-----:R-:W-:Y:S05]  /*13870*/  @!P0 NANOSLEEP.SYNCS 0x989680 ;  /* 0x009896800000895d */ /* 0x001fea0003900000 */
[----:B------:R-:W0:Y:S02]  /*13880*/  @!P0 SYNCS.PHASECHK.TRANS64 P0, [R5+URZ+0x38880], R2 ;  /* 0x03888002050085a7 */ /* 0x000e24000800007f */
[----:B0-----:R-:W-:Y:S05]  /*13890*/  @!P0 BRA `(.L_x_2215) ;  /* 0xfffffffc00f08947 */ /* 0x001fea000383ffff */
.L_x_2118:
[----:B------:R-:W-:Y:S05]  /*138a0*/  BSYNC B6 ;  /* 0x0000000000067941 */ /* 0x000fea0003800000 */
.L_x_2115:
[----:B------:R-:W-:Y:S05]  /*138b0*/  EXIT ;  /* 0x000000000000794d */ /* 0x000fea0003800000 */
.L_x_2122:
[----:B0-----:R-:W-:-:S04]  /*138c0*/  IMAD.U32 R2, RZ, RZ, UR36 ;  /* 0x00000024ff027e24 */ /* 0x001fc8000f8e00ff */
[----:B------:R0:W1:Y:S03]  /*138d0*/  SYNCS.PHASECHK.TRANS64.TRYWAIT P0, [R2+URZ+0x38800], R7 ;  /* 0x03880007020075a7 */ /* 0x000066000800017f */
[----:B-1----:R-:W-:Y:S05]  /*138e0*/  @!P0 NANOSLEEP.SYNCS 0x989680 ;  /* 0x009896800000895d */ /* 0x002fea0003900000 */
[----:B------:R-:W1:Y:S02]  /*138f0*/  @!P0 SYNCS.PHASECHK.TRANS64 P0, [R2+URZ+0x38800], R7 ;  /* 0x03880007020085a7 */ /* 0x000e64000800007f */
[----:B-1----:R-:W-:Y:S05]  /*13900*/  @!P0 BRA `(.L_x_2122) ;  /* 0xfffffffc00ec8947 */ /* 0x002fea000383ffff */
[----:B------:R-:W-:Y:S05]  /*13910*/  BRA `(.L_x_2216) ;  /* 0xfffffedc00c87947 */ /* 0x000fea000383ffff */
.L_x_2126:
[----:B0-----:R-:W-:-:S04]  /*13920*/  IMAD.U32 R2, RZ, RZ, UR36 ;  /* 0x00000024ff027e24 */ /* 0x001fc8000f8e00ff */
[----:B------:R0:W2:Y:S03]  /*13930*/  SYNCS.PHASECHK.TRANS64.TRYWAIT P2, [R2+URZ+0x38830], R7 ;  /* 0x03883007020075a7 */ /* 0x0000a6000804017f */
[----:B--2---:R-:W-:Y:S05]  /*13940*/  @!P2 NANOSLEEP.SYNCS 0x989680 ;  /* 0x009896800000a95d */ /* 0x004fea0003900000 */
[----:B------:R-:W2:Y:S02]  /*13950*/  @!P2 SYNCS.PHASECHK.TRANS64 P2, [R2+URZ+0x38830], R7 ;  /* 0x038830070200a5a7 */ /* 0x000ea4000804007f */
[----:B--2---:R-:W-:Y:S05]  /*13960*/  @!P2 BRA `(.L_x_2126) ;  /* 0xfffffffc00eca947 */ /* 0x004fea000383ffff */
[----:B------:R-:W-:Y:S05]  /*13970*/  BRA `(.L_x_2125) ;  /* 0xfffffedc00e47947 */ /* 0x000fea000383ffff */
.L_x_2131:
[----:B-1----:R-:W-:-:S04]  /*13980*/  IMAD.U32 R20, RZ, RZ, UR7 ;  /* 0x00000007ff147e24 */ /* 0x002fc8000f8e00ff */
[----:B------:R1:W2:Y:S03]  /*13990*/  SYNCS.PHASECHK.TRANS64.TRYWAIT P3, [R20+URZ+0x38830], R13 ;  /* 0x0388300d140075a7 */ /* 0x0002a6000806017f */
[----:B--2---:R-:W-:Y:S05]  /*139a0*/  @!P3 NANOSLEEP.SYNCS 0x989680 ;  /* 0x009896800000b95d */ /* 0x004fea0003900000 */
[----:B------:R-:W2:Y:S02]  /*139b0*/  @!P3 SYNCS.PHASECHK.TRANS64 P3, [R20+URZ+0x38830], R13 ;  /* 0x0388300d1400b5a7 */ /* 0x000ea4000806007f */
[----:B--2---:R-:W-:Y:S05]  /*139c0*/  @!P3 BRA `(.L_x_2131) ;  /* 0xfffffffc00ecb947 */ /* 0x004fea000383ffff */
[----:B------:R-:W-:Y:S05]  /*139d0*/  BRA `(.L_x_2128) ;  /* 0xffffff1000e47947 */ /* 0x000fea000383ffff */
.L_x_2135:
[----:B-1----:R-:W-:-:S04]  /*139e0*/  IMAD.U32 R14, RZ, RZ, UR10 ;  /* 0x0000000aff0e7e24 */ /* 0x002fc8000f8e00ff */
[----:B------:R1:W2:Y:S03]  /*139f0*/  SYNCS.PHASECHK.TRANS64.TRYWAIT P3, [R14+URZ+0x38850], R13 ;  /* 0x0388500d0e0075a7 */ /* 0x0002a6000806017f */
[----:B--2---:R-:W-:Y:S05]  /*13a00*/  @!P3 NANOSLEEP.SYNCS 0x989680 ;  /* 0x009896800000b95d */ /* 0x004fea0003900000 */
[----:B------:R-:W2:Y:S02]  /*13a10*/  @!P3 SYNCS.PHASECHK.TRANS64 P3, [R14+URZ+0x38850], R13 ;  /* 0x0388500d0e00b5a7 */ /* 0x000ea4000806007f */
[----:B--2---:R-:W-:Y:S05]  /*13a20*/  @!P3 BRA `(.L_x_2135) ;  /* 0xfffffffc00ecb947 */ /* 0x004fea000383ffff */
[----:B------:R-:W-:Y:S05]  /*13a30*/  BRA `(.L_x_2132) ;  /* 0xffffff1400b47947 */ /* 0x000fea000383ffff */
.L_x_2142:
[----:B-1----:R-:W-:-:S04]  /*13a40*/  IMAD.U32 R14, RZ, RZ, UR10 ;  /* 0x0000000aff0e7e24 */ /* 0x002fc8000f8e00ff */
[----:B------:R1:W2:Y:S03]  /*13a50*/  SYNCS.PHASECHK.TRANS64.TRYWAIT P2, [R14+URZ+0x38830], R11 ;  /* 0x0388300b0e0075a7 */ /* 0x0002a6000804017f */
[----:B--2---:R-:W-:Y:S05]  /*13a60*/  @!P2 NANOSLEEP.SYNCS 0x989680 ;  /* 0x009896800000a95d */ /* 0x004fea0003900000 */
[----:B------:R-:W2:Y:S02]  /*13a70*/  @!P2 SYNCS.PHASECHK.TRANS64 P2, [R14+URZ+0x38830], R11 ;  /* 0x0388300b0e00a5a7 */ /* 0x000ea4000804007f */
[----:B--2---:R-:W-:Y:S05]  /*13a80*/  @!P2 BRA `(.L_x_2142) ;  /* 0xfffffffc00eca947 */ /* 0x004fea000383ffff */
[----:B------:R-:W-:Y:S05]  /*13a90*/  BRA `(.L_x_2139) ;  /* 0xffffff4400cc7947 */ /* 0x000fea000383ffff */
.L_x_2146:
[----:B01----:R-:W-:-:S04]  /*13aa0*/  IMAD.U32 R11, RZ, RZ, UR10 ;  /* 0x0000000aff0b7e24 */ /* 0x003fc8000f8e00ff */
[----:B------:R0:W1:Y:S03]  /*13ab0*/  SYNCS.PHASECHK.TRANS64.TRYWAIT P2, [R11+URZ+0x38850], R10 ;  /* 0x0388500a0b0075a7 */ /* 0x000066000804017f */
[----:B-1----:R-:W-:Y:S05]  /*13ac0*/  @!P2 NANOSLEEP.SYNCS 0x989680 ;  /* 0x009896800000a95d */ /* 0x002fea0003900000 */
[----:B------:R-:W1:Y:S02]  /*13ad0*/  @!P2 SYNCS.PHASECHK.TRANS64 P2, [R11+URZ+0x38850], R10 ;  /* 0x0388500a0b00a5a7 */ /* 0x000e64000804007f */
[----:B-1----:R-:W-:Y:S05]  /*13ae0*/  @!P2 BRA `(.L_x_2146) ;  /* 0xfffffffc00eca947 */ /* 0x002fea000383ffff */
[----:B------:R-:W-:Y:S05]  /*13af0*/  BRA `(.L_x_2143) ;  /* 0xffffff48008c7947 */ /* 0x000fea000383ffff */
.L_x_2152:
[----:B-1----:R-:W-:-:S04]  /*13b00*/  IMAD.U32 R5, RZ, RZ, UR7 ;  /* 0x00000007ff057e24 */ /* 0x002fc8000f8e00ff */
[----:B------:R1:W2:Y:S03]  /*13b10*/  SYNCS.PHASECHK.TRANS64.TRYWAIT P0, [R5+URZ+0x38850], R2 ;  /* 0x03885002050075a7 */ /* 0x0002a6000800017f */
[----:B--2---:R-:W-:Y:S05]  /*13b20*/  @!P0 NANOSLEEP.SYNCS 0x989680 ;  /* 0x009896800000895d */ /* 0x004fea0003900000 */
[----:B------:R-:W2:Y:S02]  /*13b30*/  @!P0 SYNCS.PHASECHK.TRANS64 P0, [R5+URZ+0x38850], R2 ;  /* 0x03885002050085a7 */ /* 0x000ea4000800007f */
[----:B--2---:R-:W-:Y:S05]  /*13b40*/  @!P0 BRA `(.L_x_2152) ;  /* 0xfffffffc00ec8947 */ /* 0x004fea000383ffff */
[----:B------:R-:W-:Y:S05]  /*13b50*/  BRA `(.L_x_2151) ;  /* 0xffffff7000107947 */ /* 0x000fea000383ffff */
.L_x_2165:
[----:B------:R-:W-:Y:S02]  /*13b60*/  IMAD.MOV.U32 R13, RZ, RZ, R7 ;  /* 0x000000ffff0d7224 */ /* 0x000fe400078e0007 */
[----:B------:R-:W-:Y:S02]  /*13b70*/  IMAD.MOV.U32 R12, RZ, RZ, RZ ;  /* 0x000000ffff0c7224 */ /* 0x000fe400078e00ff */
[----:B------:R-:W-:Y:S02]  /*13b80*/  IMAD.MOV.U32 R11, RZ, RZ, 0x1f ;  /* 0x0000001fff0b7424 */ /* 0x000fe400078e00ff */
[----:B------:R-:W-:-:S07]  /*13b90*/  IMAD.MOV.U32 R15, RZ, RZ, -0x1 ;  /* 0xffffffffff0f7424 */ /* 0x000fce00078e00ff */
[----:B0-----:R-:W-:Y:S05]  /*13ba0*/  WARPSYNC.COLLECTIVE R15, `(.L_x_2217) ;  /* 0x000000000f087348 */ /* 0x001fea0003c00000 */
[----:B------:R1:W2:Y:S02]  /*13bb0*/  SHFL.IDX P6, R14, R13, R12, R11 ;  /* 0x0000000c0d0e7389 */ /* 0x0002a400000c000b */
[----:B012---:R-:W-:Y:S01]  /*13bc0*/  ENDCOLLECTIVE ;  /* 0x000000000000791b */ /* 0x007fe20003800000 */
.L_x_2217:
[----:B------:R-:W-:Y:S05]  /*13bd0*/  BRA `(.L_x_2218) ;  /* 0xffffffc800007947 */ /* 0x000fea000383ffff */
.L_x_2167:
[----:B------:R-:W-:Y:S01]  /*13be0*/  BSSY B0, `(.L_x_2219) ;  /* 0x0000006000007945 */ /* 0x000fe20003800000 */
[----:B------:R-:W-:-:S07]  /*13bf0*/  IMAD.MOV.U32 R15, RZ, RZ, -0x1 ;  /* 0xffffffffff0f7424 */ /* 0x000fce00078e00ff */
[----:B-1----:R-:W-:Y:S05]  /*13c00*/  WARPSYNC.COLLECTIVE R15, `(.L_x_2220) ;  /* 0x000000000f0c7348 */ /* 0x002fea0003c00000 */
[----:B------:R-:W-:Y:S02]  /*13c10*/  ELECT P6, UR62, PT ;  /* 0x00000000003e782f */ /* 0x000fe400038c0000 */
[----:B------:R-:W-:Y:S01]  /*13c20*/  MOV R14, UR62 ;  /* 0x0000003e000e7c02 */ /* 0x000fe20008000f00 */
[----:B-1----:R-:W-:Y:S10]  /*13c30*/  ENDCOLLECTIVE ;  /* 0x000000000000791b */ /* 0x002ff40003800000 */
.L_x_2220:
[----:B------:R-:W-:Y:S05]  /*13c40*/  BSYNC B0 ;  /* 0x0000000000007941 */ /* 0x000fea0003800000 */
.L_x_2219:
[----:B------:R-:W-:Y:S05]  /*13c50*/  BRA `(.L_x_2221) ;  /* 0xffffffc800047947 */ /* 0x000fea000383ffff */
.L_x_2169:
[----:B0-----:R-:W-:-:S04]  /*13c60*/  IMAD.U32 R3, RZ, RZ, UR38 ;  /* 0x00000026ff037e24 */ /* 0x001fc8000f8e00ff */
[----:B------:R0:W2:Y:S03]  /*13c70*/  SYNCS.PHASECHK.TRANS64.TRYWAIT P0, [R3+URZ+0x38880], R2 ;  /* 0x03888002030075a7 */ /* 0x0000a6000800017f */
[----:B--2---:R-:W-:Y:S05]  /*13c80*/  @!P0 NANOSLEEP.SYNCS 0x989680 ;  /* 0x009896800000895d */ /* 0x004fea0003900000 */
[----:B------:R-:W2:Y:S02]  /*13c90*/  @!P0 SYNCS.PHASECHK.TRANS64 P0, [R3+URZ+0x38880], R2 ;  /* 0x03888002030085a7 */ /* 0x000ea4000800007f */
[----:B--2---:R-:W-:Y:S05]  /*13ca0*/  @!P0 BRA `(.L_x_2169) ;  /* 0xfffffffc00ec8947 */ /* 0x004fea000383ffff */
[----:B------:R-:W-:Y:S05]  /*13cb0*/  BRA `(.L_x_2222) ;  /* 0xffffffc800507947 */ /* 0x000fea000383ffff */
.L_x_2171:
[----:B0-----:R-:W-:-:S04]  /*13cc0*/  IMAD.U32 R3, RZ, RZ, UR38 ;  /* 0x00000026ff037e24 */ /* 0x001fc8000f8e00ff */
[----:B------:R0:W2:Y:S03]  /*13cd0*/  SYNCS.PHASECHK.TRANS64.TRYWAIT P0, [R3+URZ+0x38840], R2 ;  /* 0x03884002030075a7 */ /* 0x0000a6000800017f */
[----:B--2---:R-:W-:Y:S05]  /*13ce0*/  @!P0 NANOSLEEP.SYNCS 0x989680 ;  /* 0x009896800000895d */ /* 0x004fea0003900000 */
[----:B------:R-:W2:Y:S02]  /*13cf0*/  @!P0 SYNCS.PHASECHK.TRANS64 P0, [R3+URZ+0x38840], R2 ;  /* 0x03884002030085a7 */ /* 0x000ea4000800007f */
[----:B--2---:R-:W-:Y:S05]  /*13d00*/  @!P0 BRA `(.L_x_2171) ;  /* 0xfffffffc00ec8947 */ /* 0x004fea000383ffff */
[----:B------:R-:W-:Y:S05]  /*13d10*/  BRA `(.L_x_2223) ;  /* 0xffffffc800a87947 */ /* 0x000fea000383ffff */
.L_x_2174:
        /* <DEDUP_REMOVED lines=8> */
.L_x_2224:
[----:B------:R-:W-:Y:S02]  /*13da0*/  IMAD.MOV.U32 R13, RZ, RZ, R0 ;  /* 0x000000ffff0d7224 */ /* 0x000fe400078e0000 */
[----:B------:R-:W-:-:S07]  /*13db0*/  IMAD.MOV.U32 R6, RZ, RZ, R14 ;  /* 0x000000ffff067224 */ /* 0x000fce00078e000e */
[----:B------:R-:W-:Y:S05]  /*13dc0*/  WARPSYNC.COLLECTIVE R15, `(.L_x_2225) ;  /* 0x000000000f087348 */ /* 0x000fea0003c00000 */
[----:B------:R0:W1:Y:S02]  /*13dd0*/  SHFL.IDX P6, R14, R13, R12, R11 ;  /* 0x0000000c0d0e7389 */ /* 0x00006400000c000b */
[----:B01----:R-:W-:Y:S01]  /*13de0*/  ENDCOLLECTIVE ;  /* 0x000000000000791b */ /* 0x003fe20003800000 */
.L_x_2225:
        /* <DEDUP_REMOVED lines=10> */
.L_x_2226:
        /* <DEDUP_REMOVED lines=17> */
.L_x_2227:
[----:B------:R-:W-:Y:S02]  /*13fa0*/  @!P2 VIADD R8, R5, UR38 ;  /* 0x000000260508ac36 */ /* 0x000fe40008000000 */
[----:B------:R-:W-:Y:S02]  /*13fb0*/  IMAD.MOV.U32 R13, RZ, RZ, R2 ;  /* 0x000000ffff0d7224 */ /* 0x000fe400078e0002 */
[----:B------:R-:W-:Y:S02]  /*13fc0*/  IMAD.MOV.U32 R12, RZ, RZ, 0x2 ;  /* 0x00000002ff0c7424 */ /* 0x000fe400078e00ff */
[----:B------:R-:W-:-:S07]  /*13fd0*/  IMAD.MOV.U32 R7, RZ, RZ, R14 ;  /* 0x000000ffff077224 */ /* 0x000fce00078e000e */
[----:B------:R-:W-:Y:S05]  /*13fe0*/  WARPSYNC.COLLECTIVE R15, `(.L_x_2228) ;  /* 0x000000000f087348 */ /* 0x000fea0003c00000 */
[----:B------:R0:W1:Y:S02]  /*13ff0*/  SHFL.IDX P6, R14, R13, R12, R11 ;  /* 0x0000000c0d0e7389 */ /* 0x00006400000c000b */
[----:B01----:R-:W-:Y:S01]  /*14000*/  ENDCOLLECTIVE ;  /* 0x000000000000791b */ /* 0x003fe20003800000 */
.L_x_2228:
        /* <DEDUP_REMOVED lines=17> */
.L_x_2229:
[----:B------:R-:W-:Y:S02]  /*14120*/  @!P2 VIADD R8, R5, UR38 ;  /* 0x000000260508ac36 */ /* 0x000fe40008000000 */
[----:B------:R-:W-:Y:S02]  /*14130*/  IMAD.MOV.U32 R13, RZ, RZ, R2 ;  /* 0x000000ffff0d7224 */ /* 0x000fe400078e0002 */
[----:B------:R-:W-:Y:S02]  /*14140*/  IMAD.MOV.U32 R12, RZ, RZ, 0x3 ;  /* 0x00000003ff0c7424 */ /* 0x000fe400078e00ff */
[----:B------:R-:W-:-:S07]  /*14150*/  IMAD.MOV.U32 R7, RZ, RZ, R14 ;  /* 0x000000ffff077224 */ /* 0x000fce00078e000e */
[----:B------:R-:W-:Y:S05]  /*14160*/  WARPSYNC.COLLECTIVE R15, `(.L_x_2230) ;  /* 0x000000000f087348 */ /* 0x000fea0003c00000 */
[----:B------:R0:W1:Y:S02]  /*14170*/  SHFL.IDX P6, R14, R13, R12, R11 ;  /* 0x0000000c0d0e7389 */ /* 0x00006400000c000b */
[----:B01----:R-:W-:Y:S01]  /*14180*/  ENDCOLLECTIVE ;  /* 0x000000000000791b */ /* 0x003fe20003800000 */
.L_x_2230:
        /* <DEDUP_REMOVED lines=17> */
.L_x_2231:
[----:B------:R-:W-:Y:S02]  /*142a0*/  @!P2 VIADD R8, R5, UR38 ;  /* 0x000000260508ac36 */ /* 0x000fe40008000000 */
[----:B------:R-:W-:Y:S02]  /*142b0*/  IMAD.MOV.U32 R13, RZ, RZ, R2 ;  /* 0x000000ffff0d7224 */ /* 0x000fe400078e0002 */
[----:B------:R-:W-:Y:S02]  /*142c0*/  IMAD.MOV.U32 R12, RZ, RZ, 0x4 ;  /* 0x00000004ff0c7424 */ /* 0x000fe400078e00ff */
[----:B------:R-:W-:-:S07]  /*142d0*/  IMAD.MOV.U32 R7, RZ, RZ, R14 ;  /* 0x000000ffff077224 */ /* 0x000fce00078e000e */
[----:B------:R-:W-:Y:S05]  /*142e0*/  WARPSYNC.COLLECTIVE R15, `(.L_x_2232) ;  /* 0x000000000f087348 */ /* 0x000fea0003c00000 */
[----:B------:R0:W1:Y:S02]  /*142f0*/  SHFL.IDX P6, R14, R13, R12, R11 ;  /* 0x0000000c0d0e7389 */ /* 0x00006400000c000b */
[----:B01----:R-:W-:Y:S01]  /*14300*/  ENDCOLLECTIVE ;  /* 0x000000000000791b */ /* 0x003fe20003800000 */
.L_x_2232:
        /* <DEDUP_REMOVED lines=17> */
.L_x_2233:
[----:B------:R-:W-:Y:S02]  /*14420*/  @!P2 VIADD R8, R5, UR38 ;  /* 0x000000260508ac36 */ /* 0x000fe40008000000 */
[----:B------:R-:W-:Y:S02]  /*14430*/  IMAD.MOV.U32 R13, RZ, RZ, R2 ;  /* 0x000000ffff0d7224 */ /* 0x000fe400078e0002 */
[----:B------:R-:W-:Y:S02]  /*14440*/  IMAD.MOV.U32 R12, RZ, RZ, 0x5 ;  /* 0x00000005ff0c7424 */ /* 0x000fe400078e00ff */
[----:B------:R-:W-:-:S07]  /*14450*/  IMAD.MOV.U32 R7, RZ, RZ, R14 ;  /* 0x000000ffff077224 */ /* 0x000fce00078e000e */
[----:B------:R-:W-:Y:S05]  /*14460*/  WARPSYNC.COLLECTIVE R15, `(.L_x_2234) ;  /* 0x000000000f087348 */ /* 0x000fea0003c00000 */
[----:B------:R0:W1:Y:S02]  /*14470*/  SHFL.IDX P6, R14, R13, R12, R11 ;  /* 0x0000000c0d0e7389 */ /* 0x00006400000c000b */
[----:B01----:R-:W-:Y:S01]  /*14480*/  ENDCOLLECTIVE ;  /* 0x000000000000791b */ /* 0x003fe20003800000 */
.L_x_2234:
        /* <DEDUP_REMOVED lines=17> */
.L_x_2235:
[----:B------:R-:W-:Y:S02]  /*145a0*/  @!P2 VIADD R8, R5, UR38 ;  /* 0x000000260508ac36 */ /* 0x000fe40008000000 */
[----:B------:R-:W-:Y:S02]  /*145b0*/  IMAD.MOV.U32 R13, RZ, RZ, R2 ;  /* 0x000000ffff0d7224 */ /* 0x000fe400078e0002 */
[----:B------:R-:W-:Y:S02]  /*145c0*/  IMAD.MOV.U32 R12, RZ, RZ, 0x6 ;  /* 0x00000006ff0c7424 */ /* 0x000fe400078e00ff */
[----:B------:R-:W-:-:S07]  /*145d0*/  IMAD.MOV.U32 R7, RZ, RZ, R14 ;  /* 0x000000ffff077224 */ /* 0x000fce00078e000e */
[----:B------:R-:W-:Y:S05]  /*145e0*/  WARPSYNC.COLLECTIVE R15, `(.L_x_2236) ;  /* 0x000000000f087348 */ /* 0x000fea0003c00000 */
[----:B------:R0:W1:Y:S02]  /*145f0*/  SHFL.IDX P6, R14, R13, R12, R11 ;  /* 0x0000000c0d0e7389 */ /* 0x00006400000c000b */
[----:B01----:R-:W-:Y:S01]  /*14600*/  ENDCOLLECTIVE ;  /* 0x000000000000791b */ /* 0x003fe20003800000 */
.L_x_2236:
        /* <DEDUP_REMOVED lines=15> */
.L_x_2237:
        /* <DEDUP_REMOVED lines=9> */
.L_x_2238:
        /* <DEDUP_REMOVED lines=15> */
.L_x_2239:
[----:B------:R-:W-:Y:S01]  /*14880*/  IMAD.MOV.U32 R0, RZ, RZ, R14 ;  /* 0x000000ffff007224 */ /* 0x000fe200078e000e */
[----:B------:R-:W-:Y:S06]  /*14890*/  BRA `(.L_x_2240) ;  /* 0xffffffc800d07947 */ /* 0x000fec000383ffff */
.L_x_2177:
[----:B0-2---:R-:W-:-:S04]  /*148a0*/  IMAD.U32 R2, RZ, RZ, UR38 ;  /* 0x00000026ff027e24 */ /* 0x005fc8000f8e00ff */
[----:B------:R0:W2:Y:S03]  /*148b0*/  SYNCS.PHASECHK.TRANS64.TRYWAIT P0, [R2+URZ+0x38820], R0 ;  /* 0x03882000020075a7 */ /* 0x0000a6000800017f */
[----:B--2---:R-:W-:Y:S05]  /*148c0*/  @!P0 NANOSLEEP.SYNCS 0x989680 ;  /* 0x009896800000895d */ /* 0x004fea0003900000 */
[----:B------:R-:W2:Y:S02]  /*148d0*/  @!P0 SYNCS.PHASECHK.TRANS64 P0, [R2+URZ+0x38820], R0 ;  /* 0x03882000020085a7 */ /* 0x000ea4000800007f */
[----:B--2---:R-:W-:Y:S05]  /*148e0*/  @!P0 BRA `(.L_x_2177) ;  /* 0xfffffffc00ec8947 */ /* 0x004fea000383ffff */
[----:B------:R-:W-:Y:S05]  /*148f0*/  BRA `(.L_x_2241) ;  /* 0xffffffcc00107947 */ /* 0x000fea000383ffff */
.L_x_2182:
[----:B0-----:R0:W1:Y:S02]  /*14900*/  SYNCS.PHASECHK.TRANS64.TRYWAIT P0, [R6+URZ+0x38880], R5 ;  /* 0x03888005060075a7 */ /* 0x001064000800017f */
[----:B-1----:R-:W-:Y:S05]  /*14910*/  @!P0 NANOSLEEP.SYNCS 0x989680 ;  /* 0x009896800000895d */ /* 0x002fea0003900000 */
[----:B------:R-:W1:Y:S02]  /*14920*/  @!P0 SYNCS.PHASECHK.TRANS64 P0, [R6+URZ+0x38880], R5 ;  /* 0x03888005060085a7 */ /* 0x000e64000800007f */
[----:B-1----:R-:W-:Y:S05]  /*14930*/  @!P0 BRA `(.L_x_2182) ;  /* 0xfffffffc00f08947 */ /* 0x002fea000383ffff */
[----:B------:R-:W-:Y:S05]  /*14940*/  BRA `(.L_x_2242) ;  /* 0xffffffcc00e47947 */ /* 0x000fea000383ffff */
.L_x_2187:
[----:B-1----:R1:W2:Y:S02]  /*14950*/  SYNCS.PHASECHK.TRANS64.TRYWAIT P0, [R6+URZ+0x38840], R5 ;  /* 0x03884005060075a7 */ /* 0x0022a4000800017f */
[----:B--2---:R-:W-:Y:S05]  /*14960*/  @!P0 NANOSLEEP.SYNCS 0x989680 ;  /* 0x009896800000895d */ /* 0x004fea0003900000 */
[----:B------:R-:W2:Y:S02]  /*14970*/  @!P0 SYNCS.PHASECHK.TRANS64 P0, [R6+URZ+0x38840], R5 ;  /* 0x03884005060085a7 */ /* 0x000ea4000800007f */
[----:B--2---:R-:W-:Y:S05]  /*14980*/  @!P0 BRA `(.L_x_2187) ;  /* 0xfffffffc00f08947 */ /* 0x004fea000383ffff */
[----:B------:R-:W-:Y:S05]  /*14990*/  BRA `(.L_x_2243) ;  /* 0xffffffd000907947 */ /* 0x000fea000383ffff */
.L_x_2193:
[----:B0-----:R0:W1:Y:S02]  /*149a0*/  SYNCS.PHASECHK.TRANS64.TRYWAIT P0, [R19+URZ+0x38870], R4 ;  /* 0x03887004130075a7 */ /* 0x001064000800017f */
[----:B-1----:R-:W-:Y:S05]  /*149b0*/  @!P0 NANOSLEEP.SYNCS 0x989680 ;  /* 0x009896800000895d */ /* 0x002fea0003900000 */
[----:B------:R-:W1:Y:S02]  /*149c0*/  @!P0 SYNCS.PHASECHK.TRANS64 P0, [R19+URZ+0x38870], R4 ;  /* 0x03887004130085a7 */ /* 0x000e64000800007f */
[----:B-1----:R-:W-:Y:S05]  /*149d0*/  @!P0 BRA `(.L_x_2193) ;  /* 0xfffffffc00f08947 */ /* 0x002fea000383ffff */
[----:B------:R-:W-:Y:S05]  /*149e0*/  BRA `(.L_x_2244) ;  /* 0xffffffd4005c7947 */ /* 0x000fea000383ffff */
.L_x_2195:
[----:B0-----:R0:W1:Y:S02]  /*149f0*/  SYNCS.PHASECHK.TRANS64.TRYWAIT P0, [R19+URZ+0x38860], R4 ;  /* 0x03886004130075a7 */ /* 0x001064000800017f */
[----:B-1----:R-:W-:Y:S05]  /*14a00*/  @!P0 NANOSLEEP.SYNCS 0x989680 ;  /* 0x009896800000895d */ /* 0x002fea0003900000 */
[----:B------:R-:W1:Y:S02]  /*14a10*/  @!P0 SYNCS.PHASECHK.TRANS64 P0, [R19+URZ+0x38860], R4 ;  /* 0x03886004130085a7 */ /* 0x000e64000800007f */
[----:B-1----:R-:W-:Y:S05]  /*14a20*/  @!P0 BRA `(.L_x_2195) ;  /* 0xfffffffc00f08947 */ /* 0x002fea000383ffff */
[----:B------:R-:W-:Y:S05]  /*14a30*/  BRA `(.L_x_2245) ;  /* 0xffffffd400607947 */ /* 0x000fea000383ffff */
.L_x_2201:
[----:B--2---:R2:W3:Y:S02]  /*14a40*/  SYNCS.PHASECHK.TRANS64.TRYWAIT P0, [R16+URZ+0x38870], R3 ;  /* 0x03887003100075a7 */ /* 0x0044e4000800017f */
[----:B---3--:R-:W-:Y:S05]  /*14a50*/  @!P0 NANOSLEEP.SYNCS 0x989680 ;  /* 0x009896800000895d */ /* 0x008fea0003900000 */
[----:B------:R-:W3:Y:S02]  /*14a60*/  @!P0 SYNCS.PHASECHK.TRANS64 P0, [R16+URZ+0x38870], R3 ;  /* 0x03887003100085a7 */ /* 0x000ee4000800007f */
[----:B---3--:R-:W-:Y:S05]  /*14a70*/  @!P0 BRA `(.L_x_2201) ;  /* 0xfffffffc00f08947 */ /* 0x008fea000383ffff */
[----:B------:R-:W-:Y:S05]  /*14a80*/  BRA `(.L_x_2246) ;  /* 0xffffffe000207947 */ /* 0x000fea000383ffff */
.L_x_2203:
[----:B--2---:R2:W3:Y:S02]  /*14a90*/  SYNCS.PHASECHK.TRANS64.TRYWAIT P0, [R16+URZ+0x38860], R3 ;  /* 0x03886003100075a7 */ /* 0x0044e4000800017f */
[----:B---3--:R-:W-:Y:S05]  /*14aa0*/  @!P0 NANOSLEEP.SYNCS 0x989680 ;  /* 0x009896800000895d */ /* 0x008fea0003900000 */
[----:B------:R-:W3:Y:S02]  /*14ab0*/  @!P0 SYNCS.PHASECHK.TRANS64 P0, [R16+URZ+0x38860], R3 ;  /* 0x03886003100085a7 */ /* 0x000ee4000800007f */
[----:B---3--:R-:W-:Y:S05]  /*14ac0*/  @!P0 BRA `(.L_x_2203) ;  /* 0xfffffffc00f08947 */ /* 0x008fea000383ffff */
[----:B------:R-:W-:Y:S05]  /*14ad0*/  BRA `(.L_x_2247) ;  /* 0xffffffe000247947 */ /* 0x000fea000383ffff */
.L_x_2205:
[----:B0-----:R0:W1:Y:S02]  /*14ae0*/  SYNCS.PHASECHK.TRANS64.TRYWAIT P0, [R7+URZ+0x38820], R2 ;  /* 0x03882002070075a7 */ /* 0x001064000800017f */
[----:B-1----:R-:W-:Y:S05]  /*14af0*/  @!P0 NANOSLEEP.SYNCS 0x989680 ;  /* 0x009896800000895d */ /* 0x002fea0003900000 */
[----:B------:R-:W1:Y:S02]  /*14b00*/  @!P0 SYNCS.PHASECHK.TRANS64 P0, [R7+URZ+0x38820], R2 ;  /* 0x03882002070085a7 */ /* 0x000e64000800007f */
[----:B-1----:R-:W-:Y:S05]  /*14b10*/  @!P0 BRA `(.L_x_2205) ;  /* 0xfffffffc00f08947 */ /* 0x002fea000383ffff */
[----:B------:R-:W-:Y:S05]  /*14b20*/  BRA `(.L_x_2248) ;  /* 0xffffffe800a87947 */ /* 0x000fea000383ffff */
.L_x_2207:
[----:B0-----:R0:W1:Y:S02]  /*14b30*/  SYNCS.PHASECHK.TRANS64.TRYWAIT P1, [R6+URZ], R3 ;  /* 0x00000003060075a7 */ /* 0x001064000802017f */
[----:B-1----:R-:W-:Y:S05]  /*14b40*/  @!P1 NANOSLEEP.SYNCS 0x989680 ;  /* 0x009896800000995d */ /* 0x002fea0003900000 */
[----:B------:R-:W1:Y:S02]  /*14b50*/  @!P1 SYNCS.PHASECHK.TRANS64 P1, [R6+URZ], R3 ;  /* 0x00000003060095a7 */ /* 0x000e64000802007f */
[----:B-1----:R-:W-:Y:S05]  /*14b60*/  @!P1 BRA `(.L_x_2207) ;  /* 0xfffffffc00f09947 */ /* 0x002fea000383ffff */
[----:B------:R-:W-:Y:S05]  /*14b70*/  BRA `(.L_x_2249) ;  /* 0xffffffe800f87947 */ /* 0x000fea000383ffff */
.L_x_2208:
[----:B-1----:R1:W2:Y:S02]  /*14b80*/  SYNCS.PHASECHK.TRANS64.TRYWAIT P1, [R5+URZ], R2 ;  /* 0x00000002050075a7 */ /* 0x0022a4000802017f */
[----:B--2---:R-:W-:Y:S05]  /*14b90*/  @!P1 NANOSLEEP.SYNCS 0x989680 ;  /* 0x009896800000995d */ /* 0x004fea0003900000 */
[----:B------:R-:W2:Y:S02]  /*14ba0*/  @!P1 SYNCS.PHASECHK.TRANS64 P1, [R5+URZ], R2 ;  /* 0x00000002050095a7 */ /* 0x000ea4000802007f */
[----:B--2---:R-:W-:Y:S05]  /*14bb0*/  @!P1 BRA `(.L_x_2208) ;  /* 0xfffffffc00f09947 */ /* 0x004fea000383ffff */
[----:B------:R-:W-:Y:S05]  /*14bc0*/  BRA `(.L_x_2250) ;  /* 0xffffffe800ec7947 */ /* 0x000fea000383ffff */
.L_x_2210:
[----:B--2---:R2:W3:Y:S02]  /*14bd0*/  SYNCS.PHASECHK.TRANS64.TRYWAIT P1, [R0+URZ+0x38860], R3 ;  /* 0x03886003000075a7 */ /* 0x0044e4000802017f */
[----:B---3--:R-:W-:Y:S05]  /*14be0*/  @!P1 NANOSLEEP.SYNCS 0x989680 ;  /* 0x009896800000995d */ /* 0x008fea0003900000 */
[----:B------:R-:W3:Y:S02]  /*14bf0*/  @!P1 SYNCS.PHASECHK.TRANS64 P1, [R0+URZ+0x38860], R3 ;  /* 0x03886003000095a7 */ /* 0x000ee4000802007f */
[----:B---3--:R-:W-:Y:S05]  /*14c00*/  @!P1 BRA `(.L_x_2210) ;  /* 0xfffffffc00f09947 */ /* 0x008fea000383ffff */
[----:B------:R-:W-:Y:S05]  /*14c10*/  BRA `(.L_x_2251) ;  /* 0xffffffe800ec7947 */ /* 0x000fea000383ffff */
.L_x_2212:
[----:B-1----:R1:W3:Y:S02]  /*14c20*/  SYNCS.PHASECHK.TRANS64.TRYWAIT P1, [R5+URZ+0x38860], R2 ;  /* 0x03886002050075a7 */ /* 0x0022e4000802017f */
[----:B---3--:R-:W-:Y:S05]  /*14c30*/  @!P1 NANOSLEEP.SYNCS 0x989680 ;  /* 0x009896800000995d */ /* 0x008fea0003900000 */
[----:B------:R-:W3:Y:S02]  /*14c40*/  @!P1 SYNCS.PHASECHK.TRANS64 P1, [R5+URZ+0x38860], R2 ;  /* 0x03886002050095a7 */ /* 0x000ee4000802007f */
[----:B---3--:R-:W-:Y:S05]  /*14c50*/  @!P1 BRA `(.L_x_2212) ;  /* 0xfffffffc00f09947 */ /* 0x008fea000383ffff */
[----:B------:R-:W-:Y:S05]  /*14c60*/  BRA `(.L_x_2252) ;  /* 0xffffffe800ec7947 */ /* 0x000fea000383ffff */
.L_x_2214:
[----:B---3--:R3:W4:Y:S02]  /*14c70*/  SYNCS.PHASECHK.TRANS64.TRYWAIT P0, [R0+URZ+0x38880], R3 ;  /* 0x03888003000075a7 */ /* 0x008724000800017f */
[----:B----4-:R-:W-:Y:S05]  /*14c80*/  @!P0 NANOSLEEP.SYNCS 0x989680 ;  /* 0x009896800000895d */ /* 0x010fea0003900000 */
[----:B------:R-:W4:Y:S02]  /*14c90*/  @!P0 SYNCS.PHASECHK.TRANS64 P0, [R0+URZ+0x38880], R3 ;  /* 0x03888003000085a7 */ /* 0x000f24000800007f */
[----:B----4-:R-:W-:Y:S05]  /*14ca0*/  @!P0 BRA `(.L_x_2214) ;  /* 0xfffffffc00f08947 */ /* 0x010fea000383ffff */
[----:B------:R-:W-:Y:S05]  /*14cb0*/  BRA `(.L_x_2215) ;  /* 0xffffffe800e87947 */ /* 0x000fea000383ffff */
.L_x_2253:
        /* <DEDUP_REMOVED lines=12> */
.L_x_13344:


//--------------------- .text._ZN7cutlass13device_kernelIN5flash11enable_sm90INS1_16FlashAttnFwdSm90INS1_25CollectiveMainloopFwdSm90ILi2EN4cute5tupleIJNS5_1CILi1EEES8_S8_EEENS6_IJNS7_ILi128EEESA_NS7_ILi256EEEEEELi256ENS_12float_e4m3_tEfNS_4arch4Sm90ELb1ELb0ELb1ELb1ELb0ELb0ELb0ELb1ELb1ELb1ELb1ELb0EEENS1_21CollectiveEpilogueFwdINS6_IJSA_SB_SA_EEES9_NS_10bfloat16_tESF_Li256ELb1ELb1ELb1ELb1EEENS1_36VarlenDynamicPersistentTileSchedulerILi128ELi128ELi256ELi128ELb1ELb1ELb1ELb1ELb1ELb1EEEEEEEEEvNT_6ParamsE --------------------------
	.section	.text._ZN7cutlass13device_kernelIN5flash11enable_sm90INS1_16FlashAttnFwdSm90INS1_25CollectiveMainloopFwdSm90ILi2EN4cute5tupleIJNS5_1CILi1EEES8_S8_EEENS6_IJNS7_ILi128EEESA_NS7_ILi256EEEEEELi256ENS_12float_e4m3_tEfNS_4arch4Sm90ELb1ELb0ELb1ELb1ELb0ELb0ELb0ELb1ELb1ELb1ELb1ELb0EEENS1_21CollectiveEpilogueFwdINS6_IJSA_SB_SA_EEES9_NS_10bfloat16_tESF_Li256ELb1ELb1ELb1ELb1EEENS1_36VarlenDynamicPersistentTileSchedulerILi128ELi128ELi256ELi128ELb1ELb1ELb1ELb1ELb1ELb1EEEEEEEEEvNT_6ParamsE,"ax",@progbits
	.align	128
.text._ZN7cutlass13device_kernelIN5flash11enable_sm90INS1_16FlashAttnFwdSm90INS1_25CollectiveMainloopFwdSm90ILi2EN4cute5tupleIJNS5_1CILi1EEES8_S8_EEENS6_IJNS7_ILi128EEESA_NS7_ILi256EEEEEELi256ENS_12float_e4m3_tEfNS_4arch4Sm90ELb1ELb0ELb1ELb1ELb0ELb0ELb0ELb1ELb1ELb1ELb1ELb0EEENS1_21CollectiveEpilogueFwdINS6_IJSA_SB_SA_EEES9_NS_10bfloat16_tESF_Li256ELb1ELb1ELb1ELb1EEENS1_36VarlenDynamicPersistentTileSchedulerILi128ELi128ELi256ELi128ELb1ELb1ELb1ELb1ELb1ELb1EEEEEEEEEvNT_6ParamsE:
        .type           _ZN7cutlass13device_kernelIN5flash11enable_sm90INS1_16FlashAttnFwdSm90INS1_25CollectiveMainloopFwdSm90ILi2EN4cute5tupleIJNS5_1CILi1EEES8_S8_EEENS6_IJNS7_ILi128EEESA_NS7_ILi256EEEEEELi256ENS_12float_e4m3_tEfNS_4arch4Sm90ELb1ELb0ELb1ELb1ELb0ELb0ELb0ELb1ELb1ELb1ELb1ELb0EEENS1_21CollectiveEpilogueFwdINS6_IJSA_SB_SA_EEES9_NS_10bfloat16_tESF_Li256ELb1ELb1ELb1ELb1EEENS1_36VarlenDynamicPersistentTileSchedulerILi128ELi128ELi256ELi128ELb1ELb1ELb1ELb1ELb1ELb1EEEEEEEEEvNT_6ParamsE,@function
        .size           _ZN7cutlass13device_kernelIN5flash11enable_sm90INS1_16FlashAttnFwdSm90INS1_25CollectiveMainloopFwdSm90ILi2EN4cute5tupleIJNS5_1CILi1EEES8_S8_EEENS6_IJNS7_ILi128EEESA_NS7_ILi256EEEEEELi256ENS_12float_e4m3_tEfNS_4arch4Sm90ELb1ELb0ELb1ELb1ELb0ELb0ELb0ELb1ELb1ELb1ELb1ELb0EEENS1_21CollectiveEpilogueFwdINS6_IJSA_SB_SA_EEES9_NS_10bfloat16_tESF_Li256ELb1ELb1ELb1ELb1EEENS1_36VarlenDynamicPersistentTileSchedulerILi128ELi128ELi256ELi128ELb1ELb1ELb1ELb1ELb1ELb1EEEEEEEEEvNT_6ParamsE,(.L_x_13345 - _ZN7cutlass13device_kernelIN5flash11enable_sm90INS1_16FlashAttnFwdSm90INS1_25CollectiveMainloopFwdSm90ILi2EN4cute5tupleIJNS5_1CILi1EEES8_S8_EEENS6_IJNS7_ILi128EEESA_NS7_ILi256EEEEEELi256ENS_12float_e4m3_tEfNS_4arch4Sm90ELb1ELb0ELb1ELb1ELb0ELb0ELb0ELb1ELb1ELb1ELb1ELb0EEENS1_21CollectiveEpilogueFwdINS6_IJSA_SB_SA_EEES9_NS_10bfloat16_tESF_Li256ELb1ELb1ELb1ELb1EEENS1_36VarlenDynamicPersistentTileSchedulerILi128ELi128ELi256ELi128ELb1ELb1ELb1ELb1ELb1ELb1EEEEEEEEEvNT_6ParamsE)
        .other          _ZN7cutlass13device_kernelIN5flash11enable_sm90INS1_16FlashAttnFwdSm90INS1_25CollectiveMainloopFwdSm90ILi2EN4cute5tupleIJNS5_1CILi1EEES8_S8_EEENS6_IJNS7_ILi128EEESA_NS7_ILi256EEEEEELi256ENS_12float_e4m3_tEfNS_4arch4Sm90ELb1ELb0ELb1ELb1ELb0ELb0ELb0ELb1ELb1ELb1ELb1ELb0EEENS1_21CollectiveEpilogueFwdINS6_IJSA_SB_SA_EEES9_NS_10bfloat16_tESF_Li256ELb1ELb1ELb1ELb1EEENS1_36VarlenDynamicPersistentTileSchedulerILi128ELi128ELi256ELi128ELb1ELb1ELb1ELb1ELb1ELb1EEEEEEEEEvNT_6ParamsE,@"STO_CUDA_ENTRY STV_DEFAULT"
_ZN7cutlass13device_kernelIN5flash11enable_sm90INS1_16FlashAttnFwdSm90INS1_25CollectiveMainloopFwdSm90ILi2EN4cute5tupleIJNS5_1CILi1EEES8_S8_EEENS6_IJNS7_ILi128EEESA_NS7_ILi256EEEEEELi256ENS_12float_e4m3_tEfNS_4arch4Sm90ELb1ELb0ELb1ELb1ELb0ELb0ELb0ELb1ELb1ELb1ELb1ELb0EEENS1_21CollectiveEpilogueFwdINS6_IJSA_SB_SA_EEES9_NS_10bfloat16_tESF_Li256ELb1ELb1ELb1ELb1EEENS1_36VarlenDynamicPersistentTileSchedulerILi128ELi128ELi256ELi128ELb1ELb1ELb1ELb1ELb1ELb1EEEEEEEEEvNT_6ParamsE:
        /* <DEDUP_REMOVED lines=18> */
.L_x_2255:
[----:B------:R-:W-:Y:S05]  /*0120*/  BSYNC B0 ;  /* 0x0000000000007941 */ /* 0x000fea0003800000 */
.L_x_2254:
        /* <DEDUP_REMOVED lines=41> */
.L_x_2256:
        /* <DEDUP_REMOVED lines=22> */
.L_x_2257:
        /* <DEDUP_REMOVED lines=18> */
.L_x_2258:
        /* <DEDUP_REMOVED lines=22> */
.L_x_2259:
        /* <DEDUP_REMOVED lines=22> */
.L_x_2260:
[----:B------:R-:W-:Y:S01]  /*0900*/  PLOP3.LUT P0, PT, PT, PT, UP0, 0x80, 0x0 ;  /* 0x000000000000781c */ /* 0x000fe20003f0f008 */
[----:B------:R-:W-:Y:S01]  /*0910*/  UMOV UR38, 0x1 ;  /* 0x0000000100267882 */ /* 0x000fe20000000000 */
[----:B------:R-:W-:Y:S01]  /*0920*/  NOP ;  /* 0x0000000000007918 */ /* 0x000fe20000000000 */
[----:B------:R-:W-:Y:S01]  /*0930*/  USEL UR38, UR38, 0x2, !UP0 ;  /* 0x0000000226267887 */ /* 0x000fe2000c000000 */
[----:B------:R-:W-:Y:S01]  /*0940*/  ULDC.64 UR52, c[0x0][0x208] ;  /* 0x0000820000347ab9 */ /* 0x000fe20000000a00 */
[----:B012-4-:R-:W-:Y:S08]  /*0950*/  BAR.SYNC.DEFER_BLOCKING 0x0 ;  /* 0x0000000000007b1d */ /* 0x017ff00000010000 */
[----:B------:R-:W-:Y:S05]  /*0960*/  @!P0 BRA `(.L_x_2261) ;  /* 0x0000011c00808947 */ /* 0x000fea0003800000 */
.L_x_2262:
        /* <DEDUP_REMOVED lines=125> */
.L_x_2323:
[----:B------:R-:W-:Y:S01]  /*1140*/  ULDC.64 UR8, c[0x0][0xc88] ;  /* 0x0003220000087ab9 */ /* 0x000fe20000000a00 */
[----:B------:R-:W-:Y:S01]  /*1150*/  ULDC.64 UR10, c[0x0][0xa18] ;  /* 0x00028600000a7ab9 */ /* 0x000fe20000000a00 */
[----:B------:R-:W-:Y:S02]  /*1160*/  UIMAD.WIDE UR8, UR7, 0x4, UR8 ;  /* 0x00000004070878a5 */ /* 0x000fe4000f8e0208 */
[----:B------:R-:W-:Y:S02]  /*1170*/  UISETP.NE.U32.AND UP1, UPT, UR10, URZ, UPT ;  /* 0x0000003f0a00728c */ /* 0x000fe4000bf25070 */
[----:B------:R-:W-:Y:S02]  /*1180*/  ULOP3.LUT UR4, UR6, 0xff000000, URZ, 0xc0, !UPT ;  /* 0xff00000006047892 */ /* 0x000fe4000f8ec03f */
[----:B0-234-:R-:W-:Y:S01]  /*1190*/  IMAD.U32 R2, RZ, RZ, UR8 ;  /* 0x00000008ff027e24 */ /* 0x01dfe2000f8e00ff */
[----:B------:R-:W-:Y:S01]  /*11a0*/  ULDC UR7, c[0x0][0x424] ;  /* 0x0001090000077ab9 */ /* 0x000fe20000000800 */
[----:B-1----:R-:W-:Y:S01]  /*11b0*/  IMAD.U32 R3, RZ, RZ, UR9 ;  /* 0x00000009ff037e24 */ /* 0x002fe2000f8e00ff */
[----:B------:R-:W-:-:S04]  /*11c0*/  ULDC.64 UR8, c[0x0][0xa28] ;  /* 0x00028a0000087ab9 */ /* 0x000fc80000000a00 */
[----:B------:R-:W2:Y:S01]  /*11d0*/  LDG.E R2, desc[UR52][R2.64] ;  /* 0x0000003402027981 */ /* 0x000ea2000c1e1900 */
        /* <DEDUP_REMOVED lines=16> */
[----:B------:R-:W2:Y:S01]  /*12e0*/  @P0 LDG.E R2, desc[UR52][R2.64] ;  /* 0x0000003402020981 */ /* 0x000ea2000c1e1900 */
[----:B------:R-:W-:Y:S01]  /*12f0*/  UISETP.NE.U32.AND UP0, UPT, UR8, URZ, UPT ;  /* 0x0000003f0800728c */ /* 0x000fe2000bf05070 */
[----:B------:R-:W-:Y:S02]  /*1300*/  ULDC.64 UR10, c[0x0][0xa20] ;  /* 0x00028800000a7ab9 */ /* 0x000fe40000000a00 */
[----:B------:R-:W3:Y:S01]  /*1310*/  @P2 LDG.E R4, desc[UR52][R4.64] ;  /* 0x0000003404042981 */ /* 0x000ee2000c1e1900 */
[----:B------:R-:W-:Y:S01]  /*1320*/  UISETP.NE.AND.EX UP0, UPT, UR9, URZ, UPT, UP0 ;  /* 0x0000003f0900728c */ /* 0x000fe2000bf05300 */
[----:B------:R-:W-:Y:S01]  /*1330*/  ISETP.NE.U32.AND P1, PT, RZ, UR10, PT ;  /* 0x0000000aff007c0c */ /* 0x000fe2000bf25070 */
[----:B------:R-:W-:Y:S02]  /*1340*/  ULOP3.LUT UR46, UR6, 0xff0000, URZ, 0xc0, !UPT ;  /* 0x00ff0000062e7892 */ /* 0x000fe4000f8ec03f */
[----:B------:R-:W-:Y:S01]  /*1350*/  USHF.R.U32.HI UR4, URZ, 0x8, UR4 ;  /* 0x000000083f047899 */ /* 0x000fe20008011604 */
[----:B------:R-:W-:Y:S01]  /*1360*/  ISETP.NE.AND.EX P1, PT, RZ, UR11, PT, P1 ;  /* 0x0000000bff007c0c */ /* 0x000fe2000bf25310 */
[----:B------:R-:W-:Y:S01]  /*1370*/  USEL UR7, UR7, 0x1, UP0 ;  /* 0x0000000107077887 */ /* 0x000fe20008000000 */
[----:B------:R-:W-:Y:S01]  /*1380*/  ULDC UR8, c[0x0][0x2f0] ;  /* 0x0000bc0000087ab9 */ /* 0x000fe20000000800 */
[----:B------:R-:W-:Y:S01]  /*1390*/  UMOV UR51, URZ ;  /* 0x0000003f00337c82 */ /* 0x000fe20008000000 */
        /* <DEDUP_REMOVED lines=20> */
.L_x_2263:
[----:B------:R-:W-:Y:S05]  /*14e0*/  @!P1 BRA `(.L_x_2264) ;  /* 0x00000000001c9947 */ /* 0x000fea0003800000 */
[----:B------:R-:W-:-:S04]  /*14f0*/  ULEA UR4, UP0, UR43, UR10, 0x2 ;  /* 0x0000000a2b047291 */ /* 0x000fc8000f80103f */
[----:B------:R-:W-:Y:S02]  /*1500*/  ULEA.HI.X UR6, UR43, UR11, UR42, 0x2, UP0 ;  /* 0x0000000b2b067291 */ /* 0x000fe400080f142a */
[----:B------:R-:W-:-:S04]  /*1510*/  IMAD.U32 R2, RZ, RZ, UR4 ;  /* 0x00000004ff027e24 */ /* 0x000fc8000f8e00ff */
[----:B------:R-:W-:-:S05]  /*1520*/  IMAD.U32 R3, RZ, RZ, UR6 ;  /* 0x00000006ff037e24 */ /* 0x000fca000f8e00ff */
[----:B------:R-:W2:Y:S02]  /*1530*/  LDG.E R2, desc[UR52][R2.64] ;  /* 0x0000003402027981 */ /* 0x000ea4000c1e1900 */
[----:B--2---:R-:W-:Y:S01]  /*1540*/  R2UR UR4, R2 ;  /* 0x00000000020472ca */ /* 0x004fe200000e0000 */
[----:B------:R-:W-:-:S14]  /*1550*/  BRA `(.L_x_2265) ;  /* 0x0000000000347947 */ /* 0x000fdc0003800000 */
.L_x_2264:
        /* <DEDUP_REMOVED lines=13> */
.L_x_2265:
[----:B------:R-:W-:Y:S01]  /*1630*/  ULDC UR6, c[0x0][0x448] ;  /* 0x0001120000067ab9 */ /* 0x000fe20000000800 */
[----:B------:R-:W-:Y:S02]  /*1640*/  USHF.L.U32 UR36, UR5, 0x7, URZ ;  /* 0x0000000705247899 */ /* 0x000fe4000800063f */
[----:B------:R-:W-:Y:S02]  /*1650*/  UISETP.NE.AND UP0, UPT, UR6, 0x1, UPT ;  /* 0x000000010600788c */ /* 0x000fe4000bf05270 */
[----:B------:R-:W-:Y:S02]  /*1660*/  UIADD3 UR6, UR36, 0x7f, URZ ;  /* 0x0000007f24067890 */ /* 0x000fe4000fffe03f */
[----:B------:R-:W-:Y:S02]  /*1670*/  UIADD3 UR51, -UR51, UR4, URZ ;  /* 0x0000000433337290 */ /* 0x000fe4000fffe13f */
[----:B------:R-:W-:Y:S02]  /*1680*/  ULOP3.LUT UR37, UR46, 0xff, URZ, 0xc0, !UPT ;  /* 0x000000ff2e257892 */ /* 0x000fe4000f8ec03f */
[----:B------:R-:W-:-:S02]  /*1690*/  UIADD3 UR7, UR51, 0x80, -UR54 ;  /* 0x0000008033077890 */ /* 0x000fc4000fffe836 */
[----:B------:R-:W-:Y:S01]  /*16a0*/  USHF.R.U32.HI UR46, URZ, 0x10, UR46 ;  /* 0x000000103f2e7899 */ /* 0x000fe2000801162e */
[----:B------:R-:W-:Y:S01]  /*16b0*/  @UP0 ULDC UR4, c[0x0][0x44c] ;  /* 0x0001130000040ab9 */ /* 0x000fe20000000800 */
[----:B------:R-:W-:Y:S01]  /*16c0*/  @UP0 ULDC UR8, c[0x0][0x450] ;  /* 0x0001140000080ab9 */ /* 0x000fe20000000800 */
[----:B------:R-:W-:Y:S02]  /*16d0*/  UIMAD.WIDE.U32 UR4, UR6, UR4, URZ ;  /* 0x00000004060472a5 */ /* 0x000fe4000f8e003f */
[----:B------:R-:W-:Y:S02]  /*16e0*/  UIADD3 UR4, UR51, 0x7f, URZ ;  /* 0x0000007f33047890 */ /* 0x000fe4000fffe03f */
[----:B------:R-:W-:Y:S02]  /*16f0*/  @UP0 USHF.R.U32.HI UR6, URZ, UR8, UR5 ;  /* 0x000000083f060299 */ /* 0x000fe40008011605 */
[----:B------:R-:W-:Y:S02]  /*1700*/  USHF.R.S32.HI UR5, URZ, 0x1f, UR4 ;  /* 0x0000001f3f057899 */ /* 0x000fe40008011404 */
[----:B------:R-:W-:-:S02]  /*1710*/  UIADD3 UR6, UR7, UR6, URZ ;  /* 0x0000000607067290 */ /* 0x000fc4000fffe03f */
[----:B------:R-:W-:Y:S02]  /*1720*/  ULEA.HI UR5, UR5, UR4, URZ, 0x7 ;  /* 0x0000000405057291 */ /* 0x000fe4000f8f383f */
[----:B------:R-:W-:Y:S02]  /*1730*/  USHF.R.S32.HI UR7, URZ, 0x1f, UR6 ;  /* 0x0000001f3f077899 */ /* 0x000fe40008011406 */
[----:B------:R-:W-:Y:S02]  /*1740*/  USHF.R.S32.HI UR5, URZ, 0x7, UR5 ;  /* 0x000000073f057899 */ /* 0x000fe40008011405 */
[----:B------:R-:W-:Y:S01]  /*1750*/  ULEA.HI UR7, UR7, UR6, URZ, 0x7 ;  /* 0x0000000607077291 */ /* 0x000fe2000f8f383f */
[----:B------:R-:W-:-:S03]  /*1760*/  UMOV UR4, URZ ;  /* 0x0000003f00047c82 */ /* 0x000fc60008000000 */
[----:B------:R-:W-:-:S04]  /*1770*/  USHF.R.S32.HI UR7, URZ, 0x7, UR7 ;  /* 0x000000073f077899 */ /* 0x000fc80008011407 */
[----:B------:R-:W-:-:S04]  /*1780*/  UISETP.LT.AND UP0, UPT, UR5, UR7, UPT ;  /* 0x000000070500728c */ /* 0x000fc8000bf01270 */
[----:B------:R-:W-:-:S04]  /*1790*/  USEL UR9, UR5, UR7, UP0 ;  /* 0x0000000705097287 */ /* 0x000fc80008000000 */
[----:B------:R-:W-:-:S06]  /*17a0*/  UISETP.GE.AND UP0, UPT, UR9, 0x1, UPT ;  /* 0x000000010900788c */ /* 0x000fcc000bf06270 */
[----:B------:R-:W-:-:S13]  /*17b0*/  PLOP3.LUT P0, PT, PT, PT, UP0, 0x80, 0x0 ;  /* 0x000000000000781c */ /* 0x000fda0003f0f008 */
[----:B------:R-:W-:Y:S05]  /*17c0*/  @!P0 BRA `(.L_x_2266) ;  /* 0x0000000000908947 */ /* 0x000fea0003800000 */
        /* <DEDUP_REMOVED lines=36> */
.L_x_2266:
[----:B------:R-:W-:Y:S01]  /*1a10*/  UIMAD UR39, UR37, UR4, URZ ;  /* 0x00000004252772a4 */ /* 0x000fe2000f8e023f */
[----:B------:R-:W-:Y:S01]  /*1a20*/  IMAD.U32 R0, RZ, RZ, UR9 ;  /* 0x00000009ff007e24 */ /* 0x000fe2000f8e00ff */
[----:B------:R-:W-:Y:S01]  /*1a30*/  PLOP3.LUT P0, PT, PT, PT, PT, 0x80, 0x0 ;  /* 0x000000000000781c */ /* 0x000fe20003f0f070 */
[----:B------:R-:W-:Y:S01]  /*1a40*/  IMAD.U32 R3, RZ, RZ, UR4 ;  /* 0x00000004ff037e24 */ /* 0x000fe2000f8e00ff */
[----:B------:R-:W-:Y:S02]  /*1a50*/  CS2R R28, SRZ ;  /* 0x00000000001c7805 */ /* 0x000fe4000001ff00 */
[----:B------:R-:W-:Y:S02]  /*1a60*/  CS2R R24, SRZ ;  /* 0x0000000000187805 */ /* 0x000fe4000001ff00 */
[----:B------:R-:W-:Y:S02]  /*1a70*/  CS2R R30, SRZ ;  /* 0x00000000001e7805 */ /* 0x000fe4000001ff00 */
[----:B------:R-:W-:-:S02]  /*1a80*/  CS2R R26, SRZ ;  /* 0x00000000001a7805 */ /* 0x000fc4000001ff00 */
[----:B------:R-:W-:Y:S02]  /*1a90*/  VIADDMNMX R0, R3, UR39, R0, PT ;  /* 0x0000002703007c46 */ /* 0x000fe4000b800100 */
[----:B------:R-:W-:Y:S02]  /*1aa0*/  CS2R R2, SRZ ;  /* 0x0000000000027805 */ /* 0x000fe4000001ff00 */
[----:B------:R-:W-:Y:S02]  /*1ab0*/  CS2R R36, SRZ ;  /* 0x0000000000247805 */ /* 0x000fe4000001ff00 */
[----:B------:R-:W-:Y:S02]  /*1ac0*/  CS2R R32, SRZ ;  /* 0x0000000000207805 */ /* 0x000fe4000001ff00 */
        /* <DEDUP_REMOVED lines=13> */
[----:B------:R-:W-:Y:S01]  /*1ba0*/  UISETP.GT.AND UP0, UPT, UR56, UR39, UPT ;  /* 0x000000273800728c */ /* 0x000fe2000bf04270 */
[----:B------:R-:W-:Y:S02]  /*1bb0*/  CS2R R56, SRZ ;  /* 0x0000000000387805 */ /* 0x000fe4000001ff00 */
[----:B------:R-:W-:-:S02]  /*1bc0*/  CS2R R62, SRZ ;  /* 0x00000000003e7805 */ /* 0x000fc4000001ff00 */
[----:B------:R-:W-:Y:S02]  /*1bd0*/  CS2R R58, SRZ ;  /* 0x00000000003a7805 */ /* 0x000fe4000001ff00 */
[----:B------:R-:W-:Y:S02]  /*1be0*/  CS2R R68, SRZ ;  /* 0x0000000000447805 */ /* 0x000fe4000001ff00 */
[----:B------:R-:W-:Y:S02]  /*1bf0*/  CS2R R64, SRZ ;  /* 0x0000000000407805 */ /* 0x000fe4000001ff00 */
[----:B------:R-:W-:Y:S02]  /*1c00*/  PLOP3.LUT P1, PT, PT, PT, UP0, 0x80, 0x0 ;  /* 0x000000000000781c */ /* 0x000fe40003f2f008 */
        /* <DEDUP_REMOVED lines=79> */
.L_x_2268:
        /* <DEDUP_REMOVED lines=24> */
[----:B------:R-:W-:-:S03]  /*2280*/  @P1 IMAD R3, R13, UR44, R7 ;  /* 0x0000002c0d031c24 */ /* 0x000fc6000f8e0207 */
[----:B------:R-:W-:Y:S02]  /*2290*/  @P0 LEA.HI.X R5, R2, UR5, R5, 0x2, P2 ;  /* 0x0000000502050c11 */ /* 0x000fe400090f1405 */
[----:B------:R-:W-:Y:S01]  /*22a0*/  @P1 LEA.HI.X R9, R6, UR7, R3, 0x2, P3 ;  /* 0x0000000706091c11 */ /* 0x000fe200098f1403 */
[----:B------:R-:W-:-:S04]  /*22b0*/  IMAD.MOV.U32 R3, RZ, RZ, 0x3f800000 ;  /* 0x3f800000ff037424 */ /* 0x000fc800078e00ff */
[----:B------:R-:W2:Y:S04]  /*22c0*/  @P1 LDG.E R0, desc[UR52][R8.64] ;  /* 0x0000003408001981 */ /* 0x000ea8000c1e1900 */
[----:B------:R-:W2:Y:S01]  /*22d0*/  @P0 LDG.E R3, desc[UR52][R4.64] ;  /* 0x0000003404030981 */ /* 0x000ea2000c1e1900 */
[----:B------:R-:W-:-:S04]  /*22e0*/  ULEA.HI UR4, UR48, UR48, URZ, 0x1 ;  /* 0x0000003030047291 */ /* 0x000fc8000f8f083f */
[----:B------:R-:W-:-:S04]  /*22f0*/  ULOP3.LUT UR4, UR4, 0xfffffffe, URZ, 0xc0, !UPT ;  /* 0xfffffffe04047892 */ /* 0x000fc8000f8ec03f */
[----:B------:R-:W-:-:S06]  /*2300*/  UIADD3 UR4, UR48, -UR4, URZ ;  /* 0x8000000430047290 */ /* 0x000fcc000fffe03f */
[----:B------:R-:W-:Y:S01]  /*2310*/  IMAD.U32 R2, RZ, RZ, UR4 ;  /* 0x00000004ff027e24 */ /* 0x000fe2000f8e00ff */
[----:B------:R-:W-:-:S04]  /*2320*/  ULDC UR4, c[0x0][0x9d8] ;  /* 0x0002760000047ab9 */ /* 0x000fc80000000800 */
[----:B------:R-:W-:-:S04]  /*2330*/  SHF.L.U32 R2, R2, 0x1f, RZ ;  /* 0x0000001f02027819 */ /* 0x000fc800000006ff */
[----:B------:R-:W0:Y:S01]  /*2340*/  SYNCS.PHASECHK.TRANS64.TRYWAIT P0, [UR41+0x38800], R2 ;  /* 0x03880002ff0075a7 */ /* 0x000e220008000169 */
[----:B------:R-:W-:-:S05]  /*2350*/  IMAD.U32 R6, RZ, RZ, UR49 ;  /* 0x00000031ff067e24 */ /* 0x000fca000f8e00ff */
[----:B------:R-:W-:Y:S01]  /*2360*/  ISETP.NE.AND P1, PT, R6, 0x3, PT ;  /* 0x000000030600780c */ /* 0x000fe20003f25270 */
[----:B--2---:R-:W-:-:S04]  /*2370*/  FMUL.FTZ R0, R3, R0 ;  /* 0x0000000003007220 */ /* 0x004fc80000410000 */
[----:B------:R-:W-:Y:S01]  /*2380*/  FMUL.FTZ R0, R0, UR4 ;  /* 0x0000000400007c20 */ /* 0x000fe20008410000 */
[----:B0-----:R-:W-:Y:S07]  /*2390*/  @!P0 BRA `(.L_x_2269) ;  /* 0x0000017400188947 */ /* 0x001fee0003800000 */
.L_x_2422:
[----:B------:R-:W-:Y:S05]  /*23a0*/  @!P1 BRA `(.L_x_2270) ;  /* 0x0000000000049947 */ /* 0x000fea0003800000 */
[----:B------:R-:W-:Y:S01]  /*23b0*/  BPT.TRAP 0x1 ;  /* 0x000000040000795c */ /* 0x000fe20000300000 */
.L_x_2270:
[----:B0-----:R-:W-:Y:S02]  /*23c0*/  IMAD.U32 R2, RZ, RZ, UR55 ;  /* 0x00000037ff027e24 */ /* 0x001fe4000f8e00ff */
[----:B------:R-:W-:-:S03]  /*23d0*/  IMAD.U32 R3, RZ, RZ, UR47 ;  /* 0x0000002fff037e24 */ /* 0x000fc6000f8e00ff */
[----:B------:R-:W-:Y:S02]  /*23e0*/  LEA R2, R2, UR41, 0x3 ;  /* 0x0000002902027c11 */ /* 0x000fe4000f8e18ff */
[----:B------:R-:W-:-:S04]  /*23f0*/  SHF.L.U32 R3, R3, 0x1f, RZ ;  /* 0x0000001f03037819 */ /* 0x000fc800000006ff */
[----:B------:R0:W1:Y:S01]  /*2400*/  SYNCS.PHASECHK.TRANS64.TRYWAIT P2, [R2+URZ+0x38830], R3 ;  /* 0x03883003020075a7 */ /* 0x000062000804017f */
[----:B------:R-:W-:Y:S05]  /*2410*/  @!P1 BRA `(.L_x_2271) ;  /* 0x0000000000049947 */ /* 0x000fea0003800000 */
[----:B------:R-:W-:Y:S01]  /*2420*/  BPT.TRAP 0x1 ;  /* 0x000000040000795c */ /* 0x000fe20000300000 */
.L_x_2271:
[----:B------:R-:W2:Y:S02]  /*2430*/  S2R R4, SR_TID.X ;  /* 0x0000000000047919 */ /* 0x000ea40000002100 */
[----:B--2---:R-:W-:Y:S01]  /*2440*/  LOP3.LUT P0, RZ, R4, 0x7f, RZ, 0xc0, !PT ;  /* 0x0000007f04ff7812 */ /* 0x004fe2000780c0ff */
[----:B-1----:R-:W-:-:S12]  /*2450*/  @P2 BRA `(.L_x_2272) ;  /* 0x0000000000082947 */ /* 0x002fd80003800000 */
[----:B------:R-:W1:Y:S02]  /*2460*/  SYNCS.PHASECHK.TRANS64.TRYWAIT P2, [R2+URZ+0x38830], R3 ;  /* 0x03883003020075a7 */ /* 0x000e64000804017f */
[----:B-1----:R-:W-:Y:S05]  /*2470*/  @!P2 BRA `(.L_x_2273) ;  /* 0x0000017000f8a947 */ /* 0x002fea0003800000 */
.L_x_2272:
[----:B------:R-:W-:Y:S05]  /*2480*/  WARPSYNC.ALL ;  /* 0x0000000000007948 */ /* 0x000fea0003800000 */
[----:B------:R-:W-:Y:S01]  /*2490*/  UIADD3 UR4, UR41, 0x28400, URZ ;  /* 0x0002840029047890 */ /* 0x000fe2000fffe03f */
[----:B------:R-:W-:Y:S01]  /*24a0*/  WARPGROUP.ARRIVE ;  /* 0x00000000000079c5 */ /* 0x000fe20000000000 */
[----:B------:R-:W-:Y:S01]  /*24b0*/  ULOP3.LUT UR32, UR57, 0x10000, URZ, 0xfc, !UPT ;  /* 0x0001000039207892 */ /* 0x000fe2000f8efc3f */
[----:B01----:R-:W-:Y:S01]  /*24c0*/  @!P0 VIADD R2, R2, 0x38840 ;  /* 0x0003884002028836 */ /* 0x003fe20000000000 */
[----:B------:R-:W-:Y:S01]  /*24d0*/  USHF.R.U32.HI UR4, URZ, 0x4, UR4 ;  /* 0x000000043f047899 */ /* 0x000fe20008011604 */
[----:B------:R-:W-:Y:S01]  /*24e0*/  CS2R R94, SRZ ;  /* 0x00000000005e7805 */ /* 0x000fe2000001ff00 */
[----:B------:R-:W-:Y:S01]  /*24f0*/  UMOV UR33, 0x40000040 ;  /* 0x4000004000217882 */ /* 0x000fe20000000000 */
[----:B------:R-:W-:Y:S01]  /*2500*/  UMOV UR35, 0x40000040 ;  /* 0x4000004000237882 */ /* 0x000fe20000000000 */
[----:B------:R-:W-:Y:S01]  /*2510*/  ULOP3.LUT UR4, UR4, 0x3fff, URZ, 0xc0, !UPT ;  /* 0x00003fff04047892 */ /* 0x000fe2000f8ec03f */
[----:B------:R-:W-:Y:S01]  /*2520*/  @!P0 PRMT R2, RZ, 0x654, R2 ;  /* 0x00000654ff028816 */ /* 0x000fe20000000002 */
[----:B------:R-:W-:Y:S01]  /*2530*/  UMOV UR5, 0x40000040 ;  /* 0x4000004000057882 */ /* 0x000fe20000000000 */
[----:B------:R-:W-:Y:S01]  /*2540*/  UMOV UR7, 0x40000040 ;  /* 0x4000004000077882 */ /* 0x000fe20000000000 */
[----:B------:R-:W-:Y:S01]  /*2550*/  ULOP3.LUT UR50, UR4, 0x10000, URZ, 0xfc, !UPT ;  /* 0x0001000004327892 */ /* 0x000fe2000f8efc3f */
[----:B------:R-:W-:Y:S01]  /*2560*/  CS2R R96, SRZ ;  /* 0x0000000000607805 */ /* 0x000fe2000001ff00 */
[----:B------:R-:W-:Y:S01]  /*2570*/  UIADD3 UR4, UR32, 0x2, URZ ;  /* 0x0000000220047890 */ /* 0x000fe2000fffe03f */
[----:B------:R-:W-:Y:S01]  /*2580*/  CS2R R98, SRZ ;  /* 0x0000000000627805 */ /* 0x000fe2000001ff00 */
[----:B------:R-:W-:Y:S01]  /*2590*/  ULEA UR34, UR55, UR50, 0xb ;  /* 0x0000003237227291 */ /* 0x000fe2000f8e583f */
[----:B------:R-:W-:Y:S01]  /*25a0*/  CS2R R100, SRZ ;  /* 0x0000000000647805 */ /* 0x000fe2000001ff00 */
[----:B------:R-:W-:Y:S01]  /*25b0*/  UIADD3 UR8, UR32, 0x4, URZ ;  /* 0x0000000420087890 */ /* 0x000fe2000fffe03f */
[----:B------:R-:W-:Y:S01]  /*25c0*/  CS2R R102, SRZ ;  /* 0x0000000000667805 */ /* 0x000fe2000001ff00 */
[----:B------:R-:W-:Y:S01]  /*25d0*/  UIADD3 UR6, UR34, 0x2, URZ ;  /* 0x0000000222067890 */ /* 0x000fe2000fffe03f */
[----:B------:R-:W-:Y:S01]  /*25e0*/  CS2R R104, SRZ ;  /* 0x0000000000687805 */ /* 0x000fe2000001ff00 */
[----:B------:R-:W-:Y:S01]  /*25f0*/  UIADD3 UR10, UR34, 0x4, URZ ;  /* 0x00000004220a7890 */ /* 0x000fe2000fffe03f */
[----:B------:R-:W-:Y:S01]  /*2600*/  CS2R R106, SRZ ;  /* 0x00000000006a7805 */ /* 0x000fe2000001ff00 */
[----:B------:R-:W-:Y:S01]  /*2610*/  UMOV UR9, 0x40000040 ;  /* 0x4000004000097882 */ /* 0x000fe20000000000 */
[----:B------:R-:W-:Y:S01]  /*2620*/  QGMMA.64x128x32.F32.E4M3.E4M3 R24, gdesc[UR32], RZ, !UPT, gsb0 ;  /* 0x01e00000201879f3 */ /* 0x000fe2000c0008ff */
[----:B------:R-:W-:Y:S01]  /*2630*/  UMOV UR11, 0x40000040 ;  /* 0x40000040000b7882 */ /* 0x000fe20000000000 */
[----:B------:R-:W-:Y:S01]  /*2640*/  UIADD3 UR12, UR32, 0x6, URZ ;  /* 0x00000006200c7890 */ /* 0x000fe2000fffe03f */
[----:B------:R-:W-:Y:S01]  /*2650*/  CS2R R108, SRZ ;  /* 0x00000000006c7805 */ /* 0x000fe2000001ff00 */
[----:B------:R-:W-:Y:S01]  /*2660*/  UIADD3 UR14, UR34, 0x6, URZ ;  /* 0x00000006220e7890 */ /* 0x000fe2000fffe03f */
[----:B------:R-:W-:Y:S01]  /*2670*/  CS2R R110, SRZ ;  /* 0x00000000006e7805 */ /* 0x000fe2000001ff00 */
[----:B------:R-:W-:Y:S01]  /*2680*/  UMOV UR13, 0x40000040 ;  /* 0x40000040000d7882 */ /* 0x000fe20000000000 */
        /* <DEDUP_REMOVED lines=25> */
[----:B------:R-:W-:Y:S01]  /*2820*/  UIADD3 UR57, UR56, -0x2, URZ ;  /* 0xfffffffe38397890 */ /* 0x000fe2000fffe03f */
        /* <DEDUP_REMOVED lines=12> */
[----:B------:R-:W-:Y:S02]  /*28f0*/  WARPGROUP.DEPBAR.LE gsb0, 0x0 ;  /* 0x00008000000079c5 */ /* 0x000fe40000010000 */
[----:B------:R-:W-:-:S06]  /*2900*/  WARPGROUP.ARRIVE ;  /* 0x00000000000079c5 */ /* 0x000fcc0000000000 */
[----:B------:R-:W-:Y:S01]  /*2910*/  QGMMA.64x128x32.F32.E4M3.E4M3 R24, gdesc[UR4], R24, gsb0 ;  /* 0x01e00000041879f3 */ /* 0x000fe20008000818 */
[----:B------:R-:W-:Y:S02]  /*2920*/  ULDC UR6, c[0x0][0x448] ;  /* 0x0001120000067ab9 */ /* 0x000fe40000000800 */
[----:B------:R-:W-:-:S06]  /*2930*/  UISETP.NE.AND UP0, UPT, UR6, 0x1, UPT ;  /* 0x000000010600788c */ /* 0x000fcc000bf05270 */
[----:B------:R-:W-:-:S05]  /*2940*/  PLOP3.LUT P2, PT, PT, PT, UP0, 0x80, 0x0 ;  /* 0x000000000000781c */ /* 0x000fca0003f4f008 */
[----:B------:R-:W-:Y:S01]  /*2950*/  @UP0 ULDC UR6, c[0x0][0x44c] ;  /* 0x0001130000060ab9 */ /* 0x000fe20000000800 */
[----:B------:R-:W-:Y:S02]  /*2960*/  WARPGROUP.DEPBAR.LE gsb0, 0x0 ;  /* 0x00008000000079c5 */ /* 0x000fe40000010000 */
[----:B------:R-:W-:-:S06]  /*2970*/  WARPGROUP.ARRIVE ;  /* 0x00000000000079c5 */ /* 0x000fcc0000000000 */
[----:B------:R-:W-:Y:S01]  /*2980*/  QGMMA.64x128x32.F32.E4M3.E4M3 R24, gdesc[UR8], R24, gsb0 ;  /* 0x01e00000081879f3 */ /* 0x000fe20008000818 */
[----:B------:R-:W-:Y:S01]  /*2990*/  ULDC UR10, c[0x0][0x988] ;  /* 0x00026200000a7ab9 */ /* 0x000fe20000000800 */
[----:B------:R-:W-:Y:S01]  /*29a0*/  UMOV UR11, UR36 ;  /* 0x00000024000b7c82 */ /* 0x000fe20008000000 */
[----:B------:R-:W-:Y:S02]  /*29b0*/  WARPGROUP.DEPBAR.LE gsb0, 0x0 ;  /* 0x00008000000079c5 */ /* 0x000fe40000010000 */
[----:B------:R-:W-:-:S07]  /*29c0*/  WARPGROUP.ARRIVE ;  /* 0x00000000000079c5 */ /* 0x000fce0000000000 */
[----:B------:R-:W-:Y:S01]  /*29d0*/  QGMMA.64x128x32.F32.E4M3.E4M3 R24, gdesc[UR12], R24, gsb0 ;  /* 0x01e000000c1879f3 */ /* 0x000fe20008000818 */
[----:B------:R-:W-:Y:S02]  /*29e0*/  @UP0 ULDC UR14, c[0x0][0x450] ;  /* 0x00011400000e0ab9 */ /* 0x000fe40000000800 */
        /* <DEDUP_REMOVED lines=15> */
[----:B------:R-:W-:Y:S02]  /*2ae0*/  VIADD R48, R17, UR36 ;  /* 0x0000002411307c36 */ /* 0x000fe40008000000 */
[C---:B------:R-:W-:Y:S01]  /*2af0*/  FMUL.FTZ R27, R0.reuse, R27 ;  /* 0x0000001b001b7220 */ /* 0x040fe20000410000 */
[C---:B------:R-:W-:Y:S01]  /*2b00*/  FMUL.FTZ R10, R0.reuse, R37 ;  /* 0x00000025000a7220 */ /* 0x040fe20000410000 */
[----:B------:R0:W1:Y:S01]  /*2b10*/  MUFU.TANH R93, R26 ;  /* 0x0000001a005d7308 */ /* 0x0000620000002400 */
[C---:B------:R-:W-:Y:S01]  /*2b20*/  FMUL.FTZ R30, R0.reuse, R30 ;  /* 0x0000001e001e7220 */ /* 0x040fe20000410000 */
[C---:B------:R-:W-:Y:S01]  /*2b30*/  FMUL.FTZ R3, R0.reuse, R24 ;  /* 0x0000001800037220 */ /* 0x040fe20000410000 */
[C---:B------:R-:W-:Y:S01]  /*2b40*/  FMUL.FTZ R12, R0.reuse, R40 ;  /* 0x00000028000c7220 */ /* 0x040fe20000410000 */
[C---:B------:R-:W-:Y:S01]  /*2b50*/  FMUL.FTZ R24, R0.reuse, R53 ;  /* 0x0000003500187220 */ /* 0x040fe20000410000 */
[----:B------:R-:W-:Y:S01]  /*2b60*/  FMUL.FTZ R54, R0, R54 ;  /* 0x0000003600367220 */ /* 0x000fe20000410000 */
[----:B------:R-:W-:-:S02]  /*2b70*/  IMAD.U32 R40, RZ, RZ, UR54 ;  /* 0x00000036ff287e24 */ /* 0x000fc4000f8e00ff */
[----:B------:R-:W-:Y:S01]  /*2b80*/  FMUL.FTZ R31, R0, R31 ;  /* 0x0000001f001f7220 */ /* 0x000fe20000410000 */
[----:B------:R-:W-:Y:S01]  /*2b90*/  MUFU.TANH R27, R27 ;  /* 0x0000001b001b7308 */ /* 0x000fe20000002400 */
[----:B0-----:R-:W-:Y:S01]  /*2ba0*/  @P2 IMAD.HI.U32 R26, R48, UR6, RZ ;  /* 0x00000006301a2c27 */ /* 0x001fe2000f8e00ff */
[----:B------:R-:W-:-:S03]  /*2bb0*/  @UP0 ULDC UR6, c[0x0][0x450] ;  /* 0x0001140000060ab9 */ /* 0x000fc60000000800 */
[C---:B------:R-:W-:Y:S01]  /*2bc0*/  FMUL.FTZ R7, R0.reuse, R33 ;  /* 0x0000002100077220 */ /* 0x040fe20000410000 */
[C---:B------:R-:W-:Y:S01]  /*2bd0*/  FMUL.FTZ R34, R0.reuse, R34 ;  /* 0x0000002200227220 */ /* 0x040fe20000410000 */
[C---:B------:R-:W-:Y:S01]  /*2be0*/  FMUL.FTZ R13, R0.reuse, R44 ;  /* 0x0000002c000d7220 */ /* 0x040fe20000410000 */
[----:B------:R-:W-:Y:S01]  /*2bf0*/  @P2 SHF.R.U32.HI R48, RZ, UR6, R26 ;  /* 0x00000006ff302c19 */ /* 0x000fe2000801161a */
[----:B------:R-:W-:Y:S01]  /*2c00*/  UMOV UR6, 0xffffff80 ;  /* 0xffffff8000067882 */ /* 0x000fe20000000000 */
[----:B------:R-:W0:Y:S01]  /*2c10*/  MUFU.TANH R30, R30 ;  /* 0x0000001e001e7308 */ /* 0x000e220000002400 */
[----:B------:R-:W-:Y:S01]  /*2c20*/  UIMAD UR6, UR56, UR6, 0x80 ;  /* 0x00000080380674a4 */ /* 0x000fe2000f8e0206 */
[C---:B------:R-:W-:Y:S01]  /*2c30*/  FMUL.FTZ R35, R0.reuse, R35 ;  /* 0x0000002300237220 */ /* 0x040fe20000410000 */
[----:B------:R-:W2:Y:S01]  /*2c40*/  SHFL.IDX PT, R26, R48, 0x1, 0x1c1f ;  /* 0x003c1f00301a7f89 */ /* 0x000ea200000e0000 */
[C---:B------:R-:W-:Y:S01]  /*2c50*/  FMUL.FTZ R55, R0.reuse, R55 ;  /* 0x0000003700377220 */ /* 0x040fe20000410000 */
[C---:B------:R-:W-:Y:S01]  /*2c60*/  FMUL.FTZ R38, R0.reuse, R38 ;  /* 0x0000002600267220 */ /* 0x040fe20000410000 */
[C---:B------:R-:W-:Y:S01]  /*2c70*/  FMUL.FTZ R9, R0.reuse, R36 ;  /* 0x0000002400097220 */ /* 0x040fe20000410000 */
[----:B------:R-:W-:Y:S01]  /*2c80*/  IMAD.U32 R37, RZ, RZ, UR6 ;  /* 0x00000006ff257e24 */ /* 0x000fe2000f8e00ff */
[----:B------:R3:W-:Y:S01]  /*2c90*/  MUFU.TANH R33, R54 ;  /* 0x0000003600217308 */ /* 0x0007e20000002400 */
[C---:B------:R-:W-:Y:S01]  /*2ca0*/  FMUL.FTZ R39, R0.reuse, R39 ;  /* 0x0000002700277220 */ /* 0x040fe20000410000 */
[C---:B------:R-:W-:Y:S01]  /*2cb0*/  FMUL.FTZ R42, R0.reuse, R42 ;  /* 0x0000002a002a7220 */ /* 0x040fe20000410000 */
[----:B------:R-:W-:Y:S01]  /*2cc0*/  FMUL.FTZ R4, R0, R25 ;  /* 0x0000001900047220 */ /* 0x000fe20000410000 */
[----:B------:R-:W-:Y:S01]  /*2cd0*/  IADD3 R53, -R16, 0x1, R37 ;  /* 0x0000000110357810 */ /* 0x000fe20007ffe125 */
[C---:B------:R-:W-:Y:S01]  /*2ce0*/  FMUL.FTZ R25, R0.reuse, R57 ;  /* 0x0000003900197220 */ /* 0x040fe20000410000 */
[C---:B------:R-:W-:Y:S01]  /*2cf0*/  FMUL.FTZ R59, R0.reuse, R59 ;  /* 0x0000003b003b7220 */ /* 0x040fe20000410000 */
[----:B------:R-:W-:Y:S01]  /*2d00*/  FMUL.FTZ R43, R0, R43 ;  /* 0x0000002b002b7220 */ /* 0x000fe20000410000 */
[----:B------:R-:W-:Y:S01]  /*2d10*/  IADD3 R53, -R40, UR51, R53 ;  /* 0x0000003328357c10 */ /* 0x000fe2000fffe135 */
[----:B------:R-:W4:Y:S01]  /*2d20*/  MUFU.TANH R31, R31 ;  /* 0x0000001f001f7308 */ /* 0x000f220000002400 */
[----:B---3--:R-:W-:Y:S01]  /*2d30*/  IADD3 R54, -R16, UR51, R37 ;  /* 0x0000003310367c10 */ /* 0x008fe2000fffe125 */
        /* <DEDUP_REMOVED lines=8> */
[----:B--2---:R-:W-:Y:S01]  /*2dc0*/  VIADDMNMX R44, R26, R53, R54, PT ;  /* 0x000000351a2c7246 */ /* 0x004fe20003800136 */
[C---:B------:R-:W-:Y:S01]  /*2dd0*/  FMUL.FTZ R15, R0.reuse, R49 ;  /* 0x00000031000f7220 */ /* 0x040fe20000410000 */
[C---:B------:R-:W-:Y:S01]  /*2de0*/  FMUL.FTZ R58, R0.reuse, R58 ;  /* 0x0000003a003a7220 */ /* 0x040fe20000410000 */
[----:B------:R-:W-:Y:S01]  /*2df0*/  FMUL.FTZ R62, R0, R62 ;  /* 0x0000003e003e7220 */ /* 0x000fe20000410000 */
[----:B------:R-:W-:Y:S01]  /*2e00*/  ISETP.GT.AND P3, PT, R44, RZ, PT ;  /* 0x000000ff2c00720c */ /* 0x000fe20003f64270 */
[----:B------:R-:W-:Y:S01]  /*2e10*/  FMUL.FTZ R66, R0, R66 ;  /* 0x0000004200427220 */ /* 0x000fe20000410000 */
[C---:B------:R-:W-:Y:S01]  /*2e20*/  ISETP.GT.AND P4, PT, R44.reuse, 0x1, PT ;  /* 0x000000012c00780c */ /* 0x040fe20003f84270 */
[----:B------:R-:W2:Y:S01]  /*2e30*/  MUFU.TANH R35, R35 ;  /* 0x0000002300237308 */ /* 0x000ea20000002400 */
[----:B------:R-:W-:Y:S01]  /*2e40*/  ISETP.GT.AND P5, PT, R44, 0x8, PT ;  /* 0x000000082c00780c */ /* 0x000fe20003fa4270 */
[C---:B------:R-:W-:Y:S01]  /*2e50*/  FMUL.FTZ R70, R0.reuse, R70 ;  /* 0x0000004600467220 */ /* 0x040fe20000410000 */
[----:B-1----:R-:W-:Y:S01]  /*2e60*/  FSEL R93, R93, -INF , P3 ;  /* 0xff8000005d5d7808 */ /* 0x002fe20001800000 */
[----:B------:R-:W-:Y:S01]  /*2e70*/  FMUL.FTZ R71, R0, R71 ;  /* 0x0000004700477220 */ /* 0x000fe20000410000 */
[----:B------:R-:W-:Y:S01]  /*2e80*/  ISETP.GT.AND P3, PT, R44, 0x9, PT ;  /* 0x000000092c00780c */ /* 0x000fe20003f64270 */
[----:B------:R-:W-:Y:S01]  /*2e90*/  FMUL.FTZ R74, R0, R74 ;  /* 0x0000004a004a7220 */ /* 0x000fe20000410000 */
[----:B0-----:R-:W-:Y:S01]  /*2ea0*/  FSEL R91, R30, -INF , P5 ;  /* 0xff8000001e5b7808 */ /* 0x001fe20002800000 */
[----:B------:R0:W-:Y:S01]  /*2eb0*/  MUFU.TANH R36, R55 ;  /* 0x0000003700247308 */ /* 0x0001e20000002400 */
[----:B----4-:R-:W-:Y:S01]  /*2ec0*/  FSEL R57, R31, -INF , P3 ;  /* 0xff8000001f397808 */ /* 0x010fe20001800000 */
[----:B------:R-:W-:Y:S01]  /*2ed0*/  FMUL.FTZ R75, R0, R75 ;  /* 0x0000004b004b7220 */ /* 0x000fe20000410000 */
[----:B------:R-:W-:Y:S01]  /*2ee0*/  ISETP.GT.AND P3, PT, R44, 0x11, PT ;  /* 0x000000112c00780c */ /* 0x000fe20003f64270 */
[C---:B------:R-:W-:Y:S01]  /*2ef0*/  FMUL.FTZ R78, R0.reuse, R78 ;  /* 0x0000004e004e7220 */ /* 0x040fe20000410000 */
[C---:B------:R-:W-:Y:S01]  /*2f00*/  FMUL.FTZ R79, R0.reuse, R79 ;  /* 0x0000004f004f7220 */ /* 0x040fe20000410000 */
[C---:B------:R-:W-:Y:S01]  /*2f10*/  FMUL.FTZ R11, R0.reuse, R41 ;  /* 0x00000029000b7220 */ /* 0x040fe20000410000 */
[C---:B------:R-:W-:Y:S01]  /*2f20*/  FMUL.FTZ R82, R0.reuse, R82 ;  /* 0x0000005200527220 */ /* 0x040fe20000410000 */
[----:B------:R-:W1:Y:S01]  /*2f30*/  MUFU.TANH R38, R38 ;  /* 0x0000002600267308 */ /* 0x000e620000002400 */
[----:B0-----:R-:W-:Y:S01]  /*2f40*/  FSEL R55, R27, -INF , P4 ;  /* 0xff8000001b377808 */ /* 0x001fe20002000000 */
[----:B------:R-:W-:Y:S01]  /*2f50*/  FMUL.FTZ R83, R0, R83 ;  /* 0x0000005300537220 */ /* 0x000fe20000410000 */
[----:B------:R-:W-:Y:S01]  /*2f60*/  ISETP.GT.AND P4, PT, R44, 0x10, PT ;  /* 0x000000102c00780c */ /* 0x000fe20003f84270 */
[C---:B------:R-:W-:Y:S01]  /*2f70*/  FMUL.FTZ R86, R0.reuse, R86 ;  /* 0x0000005600567220 */ /* 0x040fe20000410000 */
[----:B------:R-:W-:Y:S01]  /*2f80*/  FMNMX.FTZ R26, R93, R55, !PT ;  /* 0x000000375d1a7209 */ /* 0x000fe20007810000 */
[C---:B------:R-:W-:Y:S01]  /*2f90*/  FMUL.FTZ R87, R0.reuse, R87 ;  /* 0x0000005700577220 */ /* 0x040fe20000410000 */
[----:B--2---:R-:W-:Y:S01]  /*2fa0*/  FSEL R89, R35, -INF , P3 ;  /* 0xff80000023597808 */ /* 0x004fe20001800000 */
[----:B------:R-:W0:Y:S01]  /*2fb0*/  MUFU.TANH R39, R39 ;  /* 0x0000002700277308 */ /* 0x000e220000002400 */
[----:B------:R-:W-:Y:S01]  /*2fc0*/  FMNMX.FTZ R26, R91, R26, !PT ;  /* 0x0000001a5b1a7209 */ /* 0x000fe20007810000 */
[----:B------:R-:W-:Y:S01]  /*2fd0*/  FMUL.FTZ R21, R0, R52 ;  /* 0x0000003400157220 */ /* 0x000fe20000410000 */
[----:B------:R-:W-:Y:S01]  /*2fe0*/  ISETP.GT.AND P3, PT, R44, 0x19, PT ;  /* 0x000000192c00780c */ /* 0x000fe20003f64270 */
[C---:B------:R-:W-:Y:S01]  /*2ff0*/  FMUL.FTZ R14, R0.reuse, R45 ;  /* 0x0000002d000e7220 */ /* 0x040fe20000410000 */
[----:B------:R-:W-:Y:S01]  /*3000*/  FMNMX.FTZ R26, R57, R26, !PT ;  /* 0x0000001a391a7209 */ /* 0x000fe20007810000 */
[----:B------:R-:W-:Y:S01]  /*3010*/  SHFL.IDX PT, R48, R48, RZ, 0x1c1f ;  /* 0x001c1fff30307589 */ /* 0x000fe200000e0000 */
        /* <DEDUP_REMOVED lines=17> */
[----:B------:R-:W3:Y:S01]  /*3130*/  MUFU.TANH R43, R43 ;  /* 0x0000002b002b7308 */ /* 0x000ee20000002400 */
[----:B--2---:R-:W-:Y:S01]  /*3140*/  FSEL R59, R34, -INF , P4 ;  /* 0xff800000223b7808 */ /* 0x004fe20002000000 */
[----:B------:R-:W-:Y:S01]  /*3150*/  FMUL.FTZ R85, R0, R85 ;  /* 0x0000005500557220 */ /* 0x000fe20000410000 */
[----:B------:R-:W-:Y:S01]  /*3160*/  ISETP.GT.AND P4, PT, R44, 0x18, PT ;  /* 0x000000182c00780c */ /* 0x000fe20003f84270 */
[----:B------:R2:W-:Y:S01]  /*3170*/  @!P0 SYNCS.ARRIVE.TRANS64.RED.A1T0 RZ, [R2+URZ], RZ ;  /* 0x000000ff02ff89a7 */ /* 0x0005e2000810043f */
[----:B------:R-:W-:Y:S01]  /*3180*/  FMNMX.FTZ R30, R59, R26, !PT ;  /* 0x0000001a3b1e7209 */ /* 0x000fe20007810000 */
[----:B------:R-:W-:Y:S01]  /*3190*/  FMUL.FTZ R26, R0, R67 ;  /* 0x00000043001a7220 */ /* 0x000fe20000410000 */
[----:B-1----:R-:W-:Y:S01]  /*31a0*/  FSEL R67, R38, -INF , P4 ;  /* 0xff80000026437808 */ /* 0x002fe20002000000 */
[----:B------:R-:W-:Y:S01]  /*31b0*/  MUFU.TANH R46, R46 ;  /* 0x0000002e002e7308 */ /* 0x000fe20000002400 */
[----:B------:R-:W-:Y:S01]  /*31c0*/  FMNMX.FTZ R30, R89, R30, !PT ;  /* 0x0000001e591e7209 */ /* 0x000fe20007810000 */
[----:B------:R-:W-:Y:S01]  /*31d0*/  @UP0 ULDC UR6, c[0x0][0x44c] ;  /* 0x0001130000060ab9 */ /* 0x000fe20000000800 */
[----:B------:R-:W-:Y:S01]  /*31e0*/  ISETP.GT.AND P4, PT, R44, 0x20, PT ;  /* 0x000000202c00780c */ /* 0x000fe20003f84270 */
[----:B------:R-:W-:Y:S01]  /*31f0*/  UIMAD.WIDE.U32 UR6, UR36, UR6, URZ ;  /* 0x00000006240672a5 */ /* 0x000fe2000f8e003f */
[----:B------:R-:W-:-:S03]  /*3200*/  FMNMX.FTZ R30, R67, R30, !PT ;  /* 0x0000001e431e7209 */ /* 0x000fc60007810000 */
[----:B------:R-:W1:Y:S01]  /*3210*/  MUFU.TANH R47, R47 ;  /* 0x0000002f002f7308 */ /* 0x000e620000002400 */
[----:B------:R-:W-:-:S04]  /*3220*/  @UP0 USHF.R.U32.HI UR11, URZ, UR14, UR7 ;  /* 0x0000000e3f0b0299 */ /* 0x000fc80008011607 */
[----:B------:R-:W-:-:S03]  /*3230*/  UIADD3 UR6, UR11, UR51, -UR54 ;  /* 0x000000330b067290 */ /* 0x000fc6000fffe836 */
[----:B------:R0:W-:Y:S01]  /*3240*/  MUFU.TANH R40, R63 ;  /* 0x0000003f00287308 */ /* 0x0001e20000002400 */
[----:B------:R-:W-:-:S04]  /*3250*/  USHF.R.S32.HI UR7, URZ, 0x1f, UR6 ;  /* 0x0000001f3f077899 */ /* 0x000fc80008011406 */
[----:B------:R-:W-:-:S03]  /*3260*/  ULEA.HI UR7, UR7, UR6, URZ, 0x7 ;  /* 0x0000000607077291 */ /* 0x000fc6000f8f383f */
[----:B------:R3:W4:Y:S01]  /*3270*/  MUFU.TANH R29, R50 ;  /* 0x00000032001d7308 */ /* 0x0007220000002400 */
[----:B0-----:R-:W-:Y:S01]  /*3280*/  FSEL R63, R39, -INF , P3 ;  /* 0xff800000273f7808 */ /* 0x001fe20001800000 */
[----:B------:R-:W-:Y:S01]  /*3290*/  USHF.R.S32.HI UR7, URZ, 0x7, UR7 ;  /* 0x000000073f077899 */ /* 0x000fe20008011407 */
[C---:B------:R-:W-:Y:S02]  /*32a0*/  ISETP.GT.AND P3, PT, R44.reuse, 0x21, PT ;  /* 0x000000212c00780c */ /* 0x040fe40003f64270 */
[----:B------:R-:W-:Y:S01]  /*32b0*/  FMNMX.FTZ R30, R63, R30, !PT ;  /* 0x0000001e3f1e7209 */ /* 0x000fe20007810000 */
[----:B------:R-:W-:Y:S02]  /*32c0*/  UISETP.LT.AND UP1, UPT, UR39, UR7, UPT ;  /* 0x000000072700728c */ /* 0x000fe4000bf21270 */
[----:B------:R0:W5:Y:S01]  /*32d0*/  MUFU.TANH R32, R51 ;  /* 0x0000003300207308 */ /* 0x0001620000002400 */
[----:B---3--:R-:W-:Y:S01]  /*32e0*/  FSEL R50, R43, -INF , P3 ;  /* 0xff8000002b327808 */ /* 0x008fe20001800000 */
[----:B------:R-:W-:Y:S01]  /*32f0*/  USEL UR56, UR39, UR7, !UP1 ;  /* 0x0000000727387287 */ /* 0x000fe2000c800000 */
[----:B------:R-:W-:-:S03]  /*3300*/  ISETP.GT.AND P3, PT, R44, 0x29, PT ;  /* 0x000000292c00780c */ /* 0x000fc60003f64270 */
[----:B------:R-:W-:Y:S01]  /*3310*/  UISETP.GE.AND UP1, UPT, UR57, UR56, UPT ;  /* 0x000000383900728c */ /* 0x000fe2000bf26270 */
[----:B-1----:R-:W-:Y:S01]  /*3320*/  FSEL R47, R47, -INF , P3 ;  /* 0xff8000002f2f7808 */ /* 0x002fe20001800000 */
[----:B------:R1:W-:Y:S01]  /*3330*/  MUFU.TANH R38, R26 ;  /* 0x0000001a00267308 */ /* 0x0003e20000002400 */
[----:B0-----:R-:W-:Y:S02]  /*3340*/  FSEL R51, R42, -INF , P4 ;  /* 0xff8000002a337808 */ /* 0x001fe40002000000 */
[----:B------:R-:W-:Y:S02]  /*3350*/  ISETP.GT.AND P4, PT, R44, 0x28, PT ;  /* 0x000000282c00780c */ /* 0x000fe40003f84270 */
[----:B------:R-:W-:Y:S02]  /*3360*/  FMNMX.FTZ R27, R51, R30, !PT ;  /* 0x0000001e331b7209 */ /* 0x000fe40007810000 */
[----:B------:R-:W-:Y:S01]  /*3370*/  FSEL R49, R46, -INF , P4 ;  /* 0xff8000002e317808 */ /* 0x000fe20002000000 */
[----:B------:R-:W0:Y:S01]  /*3380*/  MUFU.TANH R58, R58 ;  /* 0x0000003a003a7308 */ /* 0x000e220000002400 */
[----:B-1----:R-:W-:-:S02]  /*3390*/  FMNMX.FTZ R26, R50, R27, !PT ;  /* 0x0000001b321a7209 */ /* 0x002fc40007810000 */
[C---:B------:R-:W-:Y:S02]  /*33a0*/  ISETP.GT.AND P4, PT, R44.reuse, 0x30, PT ;  /* 0x000000302c00780c */ /* 0x040fe40003f84270 */
[----:B------:R-:W-:Y:S02]  /*33b0*/  FMNMX.FTZ R26, R49, R26, !PT ;  /* 0x0000001a311a7209 */ /* 0x000fe40007810000 */
[C---:B------:R-:W-:Y:S01]  /*33c0*/  ISETP.GT.AND P3, PT, R44.reuse, 0x31, PT ;  /* 0x000000312c00780c */ /* 0x040fe20003f64270 */
[----:B------:R-:W1:Y:S01]  /*33d0*/  MUFU.TANH R62, R62 ;  /* 0x0000003e003e7308 */ /* 0x000e620000002400 */
[----:B----4-:R-:W-:Y:S02]  /*33e0*/  FSEL R46, R29, -INF , P4 ;  /* 0xff8000001d2e7808 */ /* 0x010fe40002000000 */
[----:B------:R-:W-:Y:S02]  /*33f0*/  FMNMX.FTZ R27, R47, R26, !PT ;  /* 0x0000001a2f1b7209 */ /* 0x000fe40007810000 */
[----:B------:R-:W-:-:S02]  /*3400*/  ISETP.GT.AND P4, PT, R44, 0x38, PT ;  /* 0x000000382c00780c */ /* 0x000fc40003f84270 */
[----:B-----5:R-:W-:Y:S01]  /*3410*/  FSEL R39, R32, -INF , P3 ;  /* 0xff80000020277808 */ /* 0x020fe20001800000 */
[----:B------:R-:W3:Y:S01]  /*3420*/  MUFU.TANH R66, R66 ;  /* 0x0000004200427308 */ /* 0x000ee20000002400 */
[----:B------:R-:W-:Y:S02]  /*3430*/  FMNMX.FTZ R26, R46, R27, !PT ;  /* 0x0000001b2e1a7209 */ /* 0x000fe40007810000 */
[C---:B------:R-:W-:Y:S02]  /*3440*/  ISETP.GT.AND P3, PT, R44.reuse, 0x39, PT ;  /* 0x000000392c00780c */ /* 0x040fe40003f64270 */
[----:B------:R-:W-:Y:S02]  /*3450*/  FSEL R32, R33, -INF , P4 ;  /* 0xff80000021207808 */ /* 0x000fe40002000000 */
[----:B------:R-:W-:Y:S01]  /*3460*/  FMNMX.FTZ R27, R39, R26, !PT ;  /* 0x0000001a271b7209 */ /* 0x000fe20007810000 */
[----:B------:R-:W4:Y:S01]  /*3470*/  MUFU.TANH R70, R70 ;  /* 0x0000004600467308 */ /* 0x000f220000002400 */
[----:B------:R-:W-:-:S02]  /*3480*/  ISETP.GT.AND P4, PT, R44, 0x40, PT ;  /* 0x000000402c00780c */ /* 0x000fc40003f84270 */
[----:B------:R-:W-:Y:S02]  /*3490*/  FSEL R31, R36, -INF , P3 ;  /* 0xff800000241f7808 */ /* 0x000fe40001800000 */
[----:B------:R-:W-:Y:S02]  /*34a0*/  FMNMX.FTZ R26, R32, R27, !PT ;  /* 0x0000001b201a7209 */ /* 0x000fe40007810000 */
[----:B------:R-:W-:Y:S01]  /*34b0*/  ISETP.GT.AND P3, PT, R44, 0x41, PT ;  /* 0x000000412c00780c */ /* 0x000fe20003f64270 */
[----:B------:R-:W5:Y:S01]  /*34c0*/  MUFU.TANH R71, R71 ;  /* 0x0000004700477308 */ /* 0x000f620000002400 */
[----:B0-----:R-:W-:Y:S02]  /*34d0*/  FSEL R27, R58, -INF , P4 ;  /* 0xff8000003a1b7808 */ /* 0x001fe40002000000 */
[----:B------:R-:W-:Y:S02]  /*34e0*/  FMNMX.FTZ R30, R31, R26, !PT ;  /* 0x0000001a1f1e7209 */ /* 0x000fe40007810000 */
[----:B------:R-:W-:-:S02]  /*34f0*/  ISETP.GT.AND P4, PT, R44, 0x48, PT ;  /* 0x000000482c00780c */ /* 0x000fc40003f84270 */
[----:B------:R-:W-:Y:S01]  /*3500*/  FSEL R26, R37, -INF , P3 ;  /* 0xff800000251a7808 */ /* 0x000fe20001800000 */
[----:B------:R-:W0:Y:S01]  /*3510*/  MUFU.TANH R74, R74 ;  /* 0x0000004a004a7308 */ /* 0x000e220000002400 */
[----:B------:R-:W-:Y:S02]  /*3520*/  FMNMX.FTZ R33, R27, R30, !PT ;  /* 0x0000001e1b217209 */ /* 0x000fe40007810000 */
[----:B------:R-:W-:Y:S02]  /*3530*/  ISETP.GT.AND P3, PT, R44, 0x49, PT ;  /* 0x000000492c00780c */ /* 0x000fe40003f64270 */
[----:B-1----:R-:W-:Y:S02]  /*3540*/  FSEL R29, R62, -INF , P4 ;  /* 0xff8000003e1d7808 */ /* 0x002fe40002000000 */
[----:B------:R-:W-:Y:S01]  /*3550*/  FMNMX.FTZ R34, R26, R33, !PT ;  /* 0x000000211a227209 */ /* 0x000fe20007810000 */
[----:B------:R-:W1:Y:S01]  /*3560*/  MUFU.TANH R75, R75 ;  /* 0x0000004b004b7308 */ /* 0x000e620000002400 */
[----:B------:R-:W-:-:S02]  /*3570*/  ISETP.GT.AND P4, PT, R44, 0x50, PT ;  /* 0x000000502c00780c */ /* 0x000fc40003f84270 */
[----:B------:R-:W-:Y:S02]  /*3580*/  FSEL R30, R40, -INF , P3 ;  /* 0xff800000281e7808 */ /* 0x000fe40001800000 */
[----:B------:R-:W-:Y:S02]  /*3590*/  FMNMX.FTZ R35, R29, R34, !PT ;  /* 0x000000221d237209 */ /* 0x000fe40007810000 */
[----:B------:R-:W-:Y:S01]  /*35a0*/  ISETP.GT.AND P3, PT, R44, 0x51, PT ;  /* 0x000000512c00780c */ /* 0x000fe20003f64270 */
[----:B------:R-:W2:Y:S01]  /*35b0*/  MUFU.TANH R78, R78 ;  /* 0x0000004e004e7308 */ /* 0x000ea20000002400 */
[----:B---3--:R-:W-:Y:S02]  /*35c0*/  FSEL R33, R66, -INF , P4 ;  /* 0xff80000042217808 */ /* 0x008fe40002000000 */
[----:B------:R-:W-:Y:S02]  /*35d0*/  FMNMX.FTZ R36, R30, R35, !PT ;  /* 0x000000231e247209 */ /* 0x000fe40007810000 */
[----:B------:R-:W-:-:S02]  /*35e0*/  ISETP.GT.AND P4, PT, R44, 0x58, PT ;  /* 0x000000582c00780c */ /* 0x000fc40003f84270 */
[----:B------:R-:W-:Y:S01]  /*35f0*/  FSEL R34, R38, -INF , P3 ;  /* 0xff80000026227808 */ /* 0x000fe20001800000 */
[----:B------:R-:W3:Y:S01]  /*3600*/  MUFU.TANH R79, R79 ;  /* 0x0000004f004f7308 */ /* 0x000ee20000002400 */
[----:B------:R-:W-:Y:S02]  /*3610*/  FMNMX.FTZ R37, R33, R36, !PT ;  /* 0x0000002421257209 */ /* 0x000fe40007810000 */
[----:B------:R-:W-:Y:S02]  /*3620*/  ISETP.GT.AND P3, PT, R44, 0x59, PT ;  /* 0x000000592c00780c */ /* 0x000fe40003f64270 */
[----:B----4-:R-:W-:Y:S02]  /*3630*/  FSEL R35, R70, -INF , P4 ;  /* 0xff80000046237808 */ /* 0x010fe40002000000 */
[----:B------:R-:W-:Y:S01]  /*3640*/  FMNMX.FTZ R38, R34, R37, !PT ;  /* 0x0000002522267209 */ /* 0x000fe20007810000 */
[----:B------:R-:W4:Y:S01]  /*3650*/  MUFU.TANH R42, R82 ;  /* 0x00000052002a7308 */ /* 0x000f220000002400 */
[----:B------:R-:W-:-:S02]  /*3660*/  ISETP.GT.AND P4, PT, R44, 0x60, PT ;  /* 0x000000602c00780c */ /* 0x000fc40003f84270 */
[----:B-----5:R-:W-:Y:S02]  /*3670*/  FSEL R36, R71, -INF , P3 ;  /* 0xff80000047247808 */ /* 0x020fe40001800000 */
[----:B------:R-:W-:Y:S02]  /*3680*/  FMNMX.FTZ R41, R35, R38, !PT ;  /* 0x0000002623297209 */ /* 0x000fe40007810000 */
[----:B------:R-:W-:Y:S01]  /*3690*/  ISETP.GT.AND P3, PT, R44, 0x61, PT ;  /* 0x000000612c00780c */ /* 0x000fe20003f64270 */
[----:B------:R-:W5:Y:S01]  /*36a0*/  MUFU.TANH R83, R83 ;  /* 0x0000005300537308 */ /* 0x000f620000002400 */
[----:B0-----:R-:W-:Y:S02]  /*36b0*/  FSEL R37, R74, -INF , P4 ;  /* 0xff8000004a257808 */ /* 0x001fe40002000000 */
[----:B------:R-:W-:Y:S02]  /*36c0*/  FMNMX.FTZ R40, R36, R41, !PT ;  /* 0x0000002924287209 */ /* 0x000fe40007810000 */
[----:B------:R-:W-:-:S02]  /*36d0*/  ISETP.GT.AND P4, PT, R44, 0x68, PT ;  /* 0x000000682c00780c */ /* 0x000fc40003f84270 */
[----:B-1----:R-:W-:Y:S01]  /*36e0*/  FSEL R38, R75, -INF , P3 ;  /* 0xff8000004b267808 */ /* 0x002fe20001800000 */
[----:B------:R-:W0:Y:S01]  /*36f0*/  MUFU.TANH R86, R86 ;  /* 0x0000005600567308 */ /* 0x000e220000002400 */
[----:B------:R-:W-:Y:S02]  /*3700*/  FMNMX.FTZ R41, R37, R40, !PT ;  /* 0x0000002825297209 */ /* 0x000fe40007810000 */
[----:B------:R-:W-:Y:S02]  /*3710*/  ISETP.GT.AND P3, PT, R44, 0x69, PT ;  /* 0x000000692c00780c */ /* 0x000fe40003f64270 */
[----:B--2---:R-:W-:Y:S02]  /*3720*/  FSEL R40, R78, -INF , P4 ;  /* 0xff8000004e287808 */ /* 0x004fe40002000000 */
[----:B------:R-:W-:Y:S01]  /*3730*/  FMNMX.FTZ R43, R38, R41, !PT ;  /* 0x00000029262b7209 */ /* 0x000fe20007810000 */
[----:B------:R-:W1:Y:S01]  /*3740*/  MUFU.TANH R87, R87 ;  /* 0x0000005700577308 */ /* 0x000e620000002400 */
[----:B------:R-:W-:-:S02]  /*3750*/  ISETP.GT.AND P4, PT, R44, 0x70, PT ;  /* 0x000000702c00780c */ /* 0x000fc40003f84270 */
[----:B---3--:R-:W-:Y:S02]  /*3760*/  FSEL R41, R79, -INF , P3 ;  /* 0xff8000004f297808 */ /* 0x008fe40001800000 */
[----:B------:R-:W-:Y:S02]  /*3770*/  FMNMX.FTZ R52, R40, R43, !PT ;  /* 0x0000002b28347209 */ /* 0x000fe40007810000 */
[----:B------:R-:W-:Y:S01]  /*3780*/  ISETP.GT.AND P3, PT, R44, 0x71, PT ;  /* 0x000000712c00780c */ /* 0x000fe20003f64270 */
[----:B------:R-:W-:Y:S01]  /*3790*/  MUFU.TANH R3, R3 ;  /* 0x0000000300037308 */ /* 0x000fe20000002400 */
[----:B----4-:R-:W-:Y:S02]  /*37a0*/  FSEL R42, R42, -INF , P4 ;  /* 0xff8000002a2a7808 */ /* 0x010fe40002000000 */
[----:B------:R-:W-:Y:S02]  /*37b0*/  FMNMX.FTZ R45, R41, R52, !PT ;  /* 0x00000034292d7209 */ /* 0x000fe40007810000 */
[----:B------:R-:W-:-:S02]  /*37c0*/  ISETP.GT.AND P4, PT, R44, 0x78, PT ;  /* 0x000000782c00780c */ /* 0x000fc40003f84270 */
[----:B-----5:R-:W-:Y:S01]  /*37d0*/  FSEL R43, R83, -INF , P3 ;  /* 0xff800000532b7808 */ /* 0x020fe20001800000 */
[----:B------:R-:W2:Y:S01]  /*37e0*/  MUFU.TANH R4, R4 ;  /* 0x0000000400047308 */ /* 0x000ea20000002400 */
[----:B------:R-:W-:Y:S02]  /*37f0*/  FMNMX.FTZ R52, R42, R45, !PT ;  /* 0x0000002d2a347209 */ /* 0x000fe40007810000 */
[----:B------:R-:W-:Y:S02]  /*3800*/  ISETP.GT.AND P3, PT, R44, 0x79, PT ;  /* 0x000000792c00780c */ /* 0x000fe40003f64270 */
[----:B0-----:R-:W-:Y:S02]  /*3810*/  FSEL R44, R86, -INF , P4 ;  /* 0xff800000562c7808 */ /* 0x001fe40002000000 */
[----:B------:R-:W-:Y:S01]  /*3820*/  FMNMX.FTZ R71, R43, R52, !PT ;  /* 0x000000342b477209 */ /* 0x000fe20007810000 */
[----:B------:R-:W0:Y:S01]  /*3830*/  MUFU.TANH R5, R5 ;  /* 0x0000000500057308 */ /* 0x000e220000002400 */
[----:B-1----:R-:W-:-:S02]  /*3840*/  FSEL R45, R87, -INF , P3 ;  /* 0xff800000572d7808 */ /* 0x002fc40001800000 */
[----:B------:R-:W-:Y:S02]  /*3850*/  CS2R R86, SRZ ;  /* 0x0000000000567805 */ /* 0x000fe4000001ff00 */
[----:B------:R-:W-:-:S04]  /*3860*/  FMNMX.FTZ R52, R44, R71, !PT ;  /* 0x000000472c347209 */ /* 0x000fc80007810000 */
[----:B------:R-:W-:Y:S01]  /*3870*/  FMNMX.FTZ R52, R45, R52, !PT ;  /* 0x000000342d347209 */ /* 0x000fe20007810000 */
[----:B------:R-:W1:Y:S04]  /*3880*/  MUFU.TANH R6, R6 ;  /* 0x0000000600067308 */ /* 0x000e680000002400 */
[----:B------:R-:W3:Y:S04]  /*3890*/  SHFL.BFLY PT, R71, R52, 0x2, 0x1f ;  /* 0x0c401f0034477f89 */ /* 0x000ee800000e0000 */
[----:B------:R-:W4:Y:S08]  /*38a0*/  MUFU.TANH R8, R8 ;  /* 0x0000000800087308 */ /* 0x000f300000002400 */
[----:B------:R-:W5:Y:S08]  /*38b0*/  MUFU.TANH R7, R7 ;  /* 0x0000000700077308 */ /* 0x000f700000002400 */
[----:B------:R-:W5:Y:S01]  /*38c0*/  MUFU.TANH R9, R9 ;  /* 0x0000000900097308 */ /* 0x000f620000002400 */
[----:B---3--:R-:W-:-:S07]  /*38d0*/  FMNMX.FTZ R71, R52, R71, !PT ;  /* 0x0000004734477209 */ /* 0x008fce0007810000 */
[----:B------:R-:W3:Y:S01]  /*38e0*/  MUFU.TANH R10, R10 ;  /* 0x0000000a000a7308 */ /* 0x000ee20000002400 */
[----:B------:R-:W2:Y:S07]  /*38f0*/  SHFL.BFLY PT, R52, R71, 0x1, 0x1f ;  /* 0x0c201f0047347f89 */ /* 0x000eae00000e0000 */
[----:B------:R-:W3:Y:S08]  /*3900*/  MUFU.TANH R12, R12 ;  /* 0x0000000c000c7308 */ /* 0x000ef00000002400 */
[----:B------:R-:W3:Y:S08]  /*3910*/  MUFU.TANH R11, R11 ;  /* 0x0000000b000b7308 */ /* 0x000ef00000002400 */
[----:B------:R-:W3:Y:S01]  /*3920*/  MUFU.TANH R13, R13 ;  /* 0x0000000d000d7308 */ /* 0x000ee20000002400 */
[----:B--2---:R-:W-:Y:S01]  /*3930*/  FMNMX.FTZ R185, R71, R52, !PT ;  /* 0x0000003447b97209 */ /* 0x004fe20007810000 */
[----:B------:R-:W-:Y:S01]  /*3940*/  IMAD.U32 R52, RZ, RZ, UR10 ;  /* 0x0000000aff347e24 */ /* 0x000fe2000f8e00ff */
[----:B------:R-:W-:-:S02]  /*3950*/  VIADDMNMX R71, R48, R53, R54, PT ;  /* 0x0000003530477246 */ /* 0x000fc40003800136 */
[C---:B------:R-:W-:Y:S01]  /*3960*/  FSETP.NEU.FTZ.AND P3, PT, R185.reuse, -INF , PT ;  /* 0xff800000b900780b */ /* 0x040fe20003f7d000 */
[----:B------:R-:W-:-:S01]  /*3970*/  FFMA.FTZ R52, R185, R52, -8 ;  /* 0xc1000000b9347423 */ /* 0x000fc20000010034 */
[C---:B------:R-:W-:Y:S01]  /*3980*/  ISETP.GT.AND P4, PT, R71.reuse, 0x1, PT ;  /* 0x000000014700780c */ /* 0x040fe20003f84270 */
[----:B------:R-:W2:Y:S01]  /*3990*/  MUFU.TANH R14, R14 ;  /* 0x0000000e000e7308 */ /* 0x000ea20000002400 */
[C---:B------:R-:W-:Y:S02]  /*39a0*/  ISETP.GT.AND P5, PT, R71.reuse, 0x8, PT ;  /* 0x000000084700780c */ /* 0x040fe40003fa4270 */
[----:B------:R-:W-:Y:S02]  /*39b0*/  FSEL R52, R52, RZ, P3 ;  /* 0x000000ff34347208 */ /* 0x000fe40001800000 */
[----:B------:R-:W-:Y:S02]  /*39c0*/  ISETP.GT.AND P3, PT, R71, RZ, PT ;  /* 0x000000ff4700720c */ /* 0x000fe40003f64270 */
[----:B------:R-:W-:Y:S01]  /*39d0*/  FSEL R56, R4, -INF , P4 ;  /* 0xff80000004387808 */ /* 0x000fe20002000000 */
[----:B------:R-:W-:-:S01]  /*39e0*/  FFMA.FTZ R48, R55, UR10, -R52 ;  /* 0x0000000a37307c23 */ /* 0x000fc20008010834 */
[----:B------:R-:W-:Y:S01]  /*39f0*/  FSEL R55, R3, -INF , P3 ;  /* 0xff80000003377808 */ /* 0x000fe20001800000 */
[----:B------:R-:W-:-:S01]  /*3a00*/  FFMA.FTZ R4, R57, UR10, -R52 ;  /* 0x0000000a39047c23 */ /* 0x000fc20008010834 */
[----:B------:R-:W-:Y:S01]  /*3a10*/  ISETP.GT.AND P3, PT, R71, 0x9, PT ;  /* 0x000000094700780c */ /* 0x000fe20003f64270 */
[----:B------:R-:W-:-:S01]  /*3a20*/  FFMA.FTZ R231, R59, UR10, -R52 ;  /* 0x0000000a3be77c23 */ /* 0x000fc20008010834 */
[----:B0-----:R-:W-:Y:S01]  /*3a30*/  FSEL R54, R5, -INF , P5 ;  /* 0xff80000005367808 */ /* 0x001fe20002800000 */
[----:B------:R-:W0:Y:S01]  /*3a40*/  MUFU.TANH R20, R20 ;  /* 0x0000001400147308 */ /* 0x000e220000002400 */
[----:B------:R-:W-:Y:S01]  /*3a50*/  FMNMX.FTZ R5, R55, R56, !PT ;  /* 0x0000003837057209 */ /* 0x000fe20007810000 */
[--C-:B------:R-:W-:Y:S01]  /*3a60*/  FFMA.FTZ R225, R51, UR10, -R52.reuse ;  /* 0x0000000a33e17c23 */ /* 0x100fe20008010834 */
[----:B-1----:R-:W-:Y:S01]  /*3a70*/  FSEL R53, R6, -INF , P3 ;  /* 0xff80000006357808 */ /* 0x002fe20001800000 */
[--C-:B------:R-:W-:Y:S01]  /*3a80*/  FFMA.FTZ R67, R67, UR10, -R52.reuse ;  /* 0x0000000a43437c23 */ /* 0x100fe20008010834 */
[----:B------:R-:W-:Y:S01]  /*3a90*/  ISETP.GT.AND P4, PT, R71, 0x10, PT ;  /* 0x000000104700780c */ /* 0x000fe20003f84270 */
[--C-:B------:R-:W-:Y:S01]  /*3aa0*/  FFMA.FTZ R49, R49, UR10, -R52.reuse ;  /* 0x0000000a31317c23 */ /* 0x100fe20008010834 */
[----:B------:R-:W-:Y:S01]  /*3ab0*/  FMNMX.FTZ R6, R54, R5, !PT ;  /* 0x0000000536067209 */ /* 0x000fe20007810000 */
[----:B------:R1:W-:Y:S01]  /*3ac0*/  MUFU.TANH R70, R60 ;  /* 0x0000003c00467308 */ /* 0x0003e20000002400 */
[----:B------:R-:W-:Y:S01]  /*3ad0*/  ISETP.GT.AND P3, PT, R71, 0x11, PT ;  /* 0x000000114700780c */ /* 0x000fe20003f64270 */
[--C-:B------:R-:W-:Y:S01]  /*3ae0*/  FFMA.FTZ R47, R47, UR10, -R52.reuse ;  /* 0x0000000a2f2f7c23 */ /* 0x100fe20008010834 */
[----:B----4-:R-:W-:Y:S01]  /*3af0*/  FSEL R57, R8, -INF , P4 ;  /* 0xff80000008397808 */ /* 0x010fe20002000000 */
[--C-:B------:R-:W-:Y:S01]  /*3b00*/  FFMA.FTZ R227, R46, UR10, -R52.reuse ;  /* 0x0000000a2ee37c23 */ /* 0x100fe20008010834 */
[----:B------:R-:W-:Y:S01]  /*3b10*/  FMNMX.FTZ R6, R53, R6, !PT ;  /* 0x0000000635067209 */ /* 0x000fe20007810000 */
[--C-:B------:R-:W-:Y:S01]  /*3b20*/  FFMA.FTZ R221, R27, UR10, -R52.reuse ;  /* 0x0000000a1bdd7c23 */ /* 0x100fe20008010834 */
[----:B------:R-:W-:Y:S01]  /*3b30*/  ISETP.GT.AND P4, PT, R71, 0x18, PT ;  /* 0x000000184700780c */ /* 0x000fe20003f84270 */
[----:B------:R-:W-:Y:S01]  /*3b40*/  MUFU.TANH R15, R15 ;  /* 0x0000000f000f7308 */ /* 0x000fe20000002400 */
[----:B-----5:R-:W-:Y:S01]  /*3b50*/  FSEL R58, R7, -INF , P3 ;  /* 0xff800000073a7808 */ /* 0x020fe20001800000 */
[--C-:B------:R-:W-:Y:S01]  /*3b60*/  FFMA.FTZ R217, R37, UR10, -R52.reuse ;  /* 0x0000000a25d97c23 */ /* 0x100fe20008010834 */
[----:B------:R-:W-:Y:S01]  /*3b70*/  FMNMX.FTZ R5, R57, R6, !PT ;  /* 0x0000000639057209 */ /* 0x000fe20007810000 */
[--C-:B------:R-:W-:Y:S01]  /*3b80*/  FFMA.FTZ R50, R50, UR10, -R52.reuse ;  /* 0x0000000a32327c23 */ /* 0x100fe20008010834 */
[----:B------:R-:W-:Y:S01]  /*3b90*/  ISETP.GT.AND P3, PT, R71, 0x19, PT ;  /* 0x000000194700780c */ /* 0x000fe20003f64270 */
[--C-:B------:R-:W-:Y:S01]  /*3ba0*/  FFMA.FTZ R229, R93, UR10, -R52.reuse ;  /* 0x0000000a5de57c23 */ /* 0x100fe20008010834 */
[----:B------:R-:W-:Y:S01]  /*3bb0*/  FSEL R9, R9, -INF , P4 ;  /* 0xff80000009097808 */ /* 0x000fe20002000000 */
[----:B------:R-:W4:Y:S01]  /*3bc0*/  MUFU.TANH R21, R21 ;  /* 0x0000001500157308 */ /* 0x000f220000002400 */
[----:B------:R-:W-:Y:S01]  /*3bd0*/  FMNMX.FTZ R6, R58, R5, !PT ;  /* 0x000000053a067209 */ /* 0x000fe20007810000 */
[--C-:B------:R-:W-:Y:S01]  /*3be0*/  FFMA.FTZ R3, R91, UR10, -R52.reuse ;  /* 0x0000000a5b037c23 */ /* 0x100fe20008010834 */
[----:B------:R-:W-:Y:S01]  /*3bf0*/  ISETP.GT.AND P4, PT, R71, 0x20, PT ;  /* 0x000000204700780c */ /* 0x000fe20003f84270 */
[--C-:B------:R-:W-:Y:S01]  /*3c00*/  FFMA.FTZ R45, R45, UR10, -R52.reuse ;  /* 0x0000000a2d2d7c23 */ /* 0x100fe20008010834 */
[----:B---3--:R-:W-:Y:S01]  /*3c10*/  FSEL R59, R10, -INF , P3 ;  /* 0xff8000000a3b7808 */ /* 0x008fe20001800000 */
[--C-:B------:R-:W-:Y:S01]  /*3c20*/  FFMA.FTZ R223, R33, UR10, -R52.reuse ;  /* 0x0000000a21df7c23 */ /* 0x100fe20008010834 */
[----:B------:R-:W-:Y:S01]  /*3c30*/  FMNMX.FTZ R8, R9, R6, !PT ;  /* 0x0000000609087209 */ /* 0x000fe20007810000 */
[----:B------:R3:W-:Y:S01]  /*3c40*/  MUFU.TANH R74, R61 ;  /* 0x0000003d004a7308 */ /* 0x0007e20000002400 */
[----:B------:R-:W-:Y:S01]  /*3c50*/  ISETP.GT.AND P3, PT, R71, 0x21, PT ;  /* 0x000000214700780c */ /* 0x000fe20003f64270 */
[--C-:B------:R-:W-:Y:S01]  /*3c60*/  FFMA.FTZ R89, R89, UR10, -R52.reuse ;  /* 0x0000000a59597c23 */ /* 0x100fe20008010834 */
[----:B-1----:R-:W-:Y:S01]  /*3c70*/  FSEL R60, R12, -INF , P4 ;  /* 0xff8000000c3c7808 */ /* 0x002fe20002000000 */
[--C-:B------:R-:W-:Y:S01]  /*3c80*/  FFMA.FTZ R12, R63, UR10, -R52.reuse ;  /* 0x0000000a3f0c7c23 */ /* 0x100fe20008010834 */
[----:B------:R-:W-:Y:S01]  /*3c90*/  FMNMX.FTZ R5, R59, R8, !PT ;  /* 0x000000083b057209 */ /* 0x000fe20007810000 */
[--C-:B------:R-:W-:Y:S01]  /*3ca0*/  FFMA.FTZ R33, R36, UR10, -R52.reuse ;  /* 0x0000000a24217c23 */ /* 0x100fe20008010834 */
[----:B------:R-:W-:Y:S01]  /*3cb0*/  ISETP.GT.AND P4, PT, R71, 0x28, PT ;  /* 0x000000284700780c */ /* 0x000fe20003f84270 */
[----:B------:R-:W-:Y:S01]  /*3cc0*/  MUFU.TANH R24, R24 ;  /* 0x0000001800187308 */ /* 0x000fe20000002400 */
[----:B------:R-:W-:Y:S01]  /*3cd0*/  FSEL R11, R11, -INF , P3 ;  /* 0xff8000000b0b7808 */ /* 0x000fe20001800000 */
[--C-:B------:R-:W-:Y:S01]  /*3ce0*/  FFMA.FTZ R36, R40, UR10, -R52.reuse ;  /* 0x0000000a28247c23 */ /* 0x100fe20008010834 */
[----:B------:R-:W-:Y:S01]  /*3cf0*/  FMNMX.FTZ R8, R60, R5, !PT ;  /* 0x000000053c087209 */ /* 0x000fe20007810000 */
[--C-:B------:R-:W-:Y:S01]  /*3d00*/  FFMA.FTZ R40, R44, UR10, -R52.reuse ;  /* 0x0000000a2c287c23 */ /* 0x100fe20008010834 */
[----:B------:R-:W-:Y:S01]  /*3d10*/  ISETP.GT.AND P3, PT, R71, 0x29, PT ;  /* 0x000000294700780c */ /* 0x000fe20003f64270 */
[--C-:B------:R-:W-:Y:S01]  /*3d20*/  FFMA.FTZ R29, R29, UR10, -R52.reuse ;  /* 0x0000000a1d1d7c23 */ /* 0x100fe20008010834 */
[----:B---3--:R-:W-:Y:S01]  /*3d30*/  FSEL R61, R13, -INF , P4 ;  /* 0xff8000000d3d7808 */ /* 0x008fe20002000000 */
[----:B------:R-:W1:Y:S01]  /*3d40*/  MUFU.TANH R28, R28 ;  /* 0x0000001c001c7308 */ /* 0x000e620000002400 */
[----:B------:R-:W-:Y:S01]  /*3d50*/  FMNMX.FTZ R8, R11, R8, !PT ;  /* 0x000000080b087209 */ /* 0x000fe20007810000 */
[----:B------:R-:W-:Y:S01]  /*3d60*/  FFMA.FTZ R38, R38, UR10, -R52 ;  /* 0x0000000a26267c23 */ /* 0x000fe20008010834 */
[----:B------:R-:W-:-:S02]  /*3d70*/  ISETP.GT.AND P4, PT, R71, 0x30, PT ;  /* 0x000000304700780c */ /* 0x000fc40003f84270 */
[----:B------:R-:W-:Y:S02]  /*3d80*/  CS2R R90, SRZ ;  /* 0x00000000005a7805 */ /* 0x000fe4000001ff00 */
[----:B--2---:R-:W-:Y:S02]  /*3d90*/  FSEL R62, R14, -INF , P3 ;  /* 0xff8000000e3e7808 */ /* 0x004fe40001800000 */
[----:B------:R-:W-:Y:S02]  /*3da0*/  CS2R R92, SRZ ;  /* 0x00000000005c7805 */ /* 0x000fe4000001ff00 */
[----:B------:R-:W-:Y:S01]  /*3db0*/  FMNMX.FTZ R7, R61, R8, !PT ;  /* 0x000000083d077209 */ /* 0x000fe20007810000 */
[----:B------:R-:W2:Y:S01]  /*3dc0*/  MUFU.TANH R25, R25 ;  /* 0x0000001900197308 */ /* 0x000ea20000002400 */
[----:B------:R-:W-:Y:S02]  /*3dd0*/  ISETP.GT.AND P3, PT, R71, 0x31, PT ;  /* 0x000000314700780c */ /* 0x000fe40003f64270 */
[----:B0-----:R-:W-:-:S02]  /*3de0*/  FSEL R63, R20, -INF , P4 ;  /* 0xff800000143f7808 */ /* 0x001fc40002000000 */
[----:B------:R-:W-:Y:S02]  /*3df0*/  FMNMX.FTZ R10, R62, R7, !PT ;  /* 0x000000073e0a7209 */ /* 0x000fe40007810000 */
[----:B------:R-:W-:Y:S01]  /*3e00*/  ISETP.GT.AND P4, PT, R71, 0x38, PT ;  /* 0x000000384700780c */ /* 0x000fe20003f84270 */
[----:B------:R0:W-:Y:S01]  /*3e10*/  MUFU.TANH R75, R64 ;  /* 0x00000040004b7308 */ /* 0x0001e20000002400 */
[----:B------:R-:W-:Y:S02]  /*3e20*/  FMNMX.FTZ R7, R63, R10, !PT ;  /* 0x0000000a3f077209 */ /* 0x000fe40007810000 */
[----:B----4-:R-:W-:Y:S02]  /*3e30*/  FSEL R51, R21, -INF , P4 ;  /* 0xff80000015337808 */ /* 0x010fe40002000000 */
[----:B------:R-:W-:-:S03]  /*3e40*/  ISETP.GT.AND P4, PT, R71, 0x40, PT ;  /* 0x000000404700780c */ /* 0x000fc60003f84270 */
[----:B------:R3:W4:Y:S01]  /*3e50*/  MUFU.TANH R78, R65 ;  /* 0x00000041004e7308 */ /* 0x0007220000002400 */
[----:B0-----:R-:W-:Y:S02]  /*3e60*/  FSEL R64, R15, -INF , P3 ;  /* 0xff8000000f407808 */ /* 0x001fe40001800000 */
[----:B------:R-:W-:Y:S02]  /*3e70*/  ISETP.GT.AND P3, PT, R71, 0x39, PT ;  /* 0x000000394700780c */ /* 0x000fe40003f64270 */
[----:B------:R-:W-:Y:S02]  /*3e80*/  FMNMX.FTZ R10, R64, R7, !PT ;  /* 0x00000007400a7209 */ /* 0x000fe40007810000 */
[----:B-1----:R-:W-:Y:S01]  /*3e90*/  FSEL R66, R28, -INF , P4 ;  /* 0xff8000001c427808 */ /* 0x002fe20002000000 */
[----:B------:R0:W-:Y:S01]  /*3ea0*/  MUFU.EX2 R8, R12 ;  /* 0x0000000c00087308 */ /* 0x0001e20000000800 */
[----:B---3--:R-:W-:Y:S01]  /*3eb0*/  FSEL R65, R24, -INF , P3 ;  /* 0xff80000018417808 */ /* 0x008fe20001800000 */
[----:B------:R-:W-:Y:S01]  /*3ec0*/  FFMA.FTZ R24, R39, UR10, -R52 ;  /* 0x0000000a27187c23 */ /* 0x000fe20008010834 */
[----:B------:R-:W-:-:S02]  /*3ed0*/  ISETP.GT.AND P3, PT, R71, 0x41, PT ;  /* 0x000000414700780c */ /* 0x000fc40003f64270 */
[----:B------:R-:W-:-:S03]  /*3ee0*/  ISETP.GT.AND P4, PT, R71, 0x48, PT ;  /* 0x000000484700780c */ /* 0x000fc60003f84270 */
[----:B------:R2:W1:Y:S01]  /*3ef0*/  MUFU.TANH R79, R68 ;  /* 0x00000044004f7308 */ /* 0x0004620000002400 */
[----:B0-----:R-:W-:-:S04]  /*3f00*/  FMNMX.FTZ R12, R51, R10, !PT ;  /* 0x0000000a330c7209 */ /* 0x001fc80007810000 */
[----:B------:R-:W-:-:S03]  /*3f10*/  FMNMX.FTZ R7, R65, R12, !PT ;  /* 0x0000000c41077209 */ /* 0x000fc60007810000 */
[----:B------:R0:W3:Y:S01]  /*3f20*/  MUFU.TANH R82, R69 ;  /* 0x0000004500527308 */ /* 0x0000e20000002400 */
[----:B--2---:R-:W-:Y:S02]  /*3f30*/  FSEL R68, R25, -INF , P3 ;  /* 0xff80000019447808 */ /* 0x004fe40001800000 */
[----:B------:R-:W-:Y:S02]  /*3f40*/  FMNMX.FTZ R13, R66, R7, !PT ;  /* 0x00000007420d7209 */ /* 0x000fe40007810000 */
[C---:B------:R-:W-:Y:S02]  /*3f50*/  ISETP.GT.AND P3, PT, R71.reuse, 0x49, PT ;  /* 0x000000494700780c */ /* 0x040fe40003f64270 */
[----:B------:R-:W-:Y:S01]  /*3f60*/  FMNMX.FTZ R12, R68, R13, !PT ;  /* 0x0000000d440c7209 */ /* 0x000fe20007810000 */
[----:B------:R-:W2:Y:S01]  /*3f70*/  MUFU.TANH R72, R72 ;  /* 0x0000004800487308 */ /* 0x000ea20000002400 */
[----:B0-----:R-:W-:Y:S02]  /*3f80*/  FSEL R69, R70, -INF , P4 ;  /* 0xff80000046457808 */ /* 0x001fe40002000000 */
[----:B------:R-:W-:-:S02]  /*3f90*/  ISETP.GT.AND P4, PT, R71, 0x50, PT ;  /* 0x000000504700780c */ /* 0x000fc40003f84270 */
[----:B------:R-:W-:Y:S02]  /*3fa0*/  FSEL R70, R74, -INF , P3 ;  /* 0xff8000004a467808 */ /* 0x000fe40001800000 */
[----:B------:R-:W-:Y:S01]  /*3fb0*/  FMNMX.FTZ R13, R69, R12, !PT ;  /* 0x0000000c450d7209 */ /* 0x000fe20007810000 */
[----:B------:R0:W-:Y:S01]  /*3fc0*/  MUFU.EX2 R5, R67 ;  /* 0x0000004300057308 */ /* 0x0001e20000000800 */
[C---:B------:R-:W-:Y:S02]  /*3fd0*/  ISETP.GT.AND P3, PT, R71.reuse, 0x51, PT ;  /* 0x000000514700780c */ /* 0x040fe40003f64270 */
[----:B------:R-:W-:Y:S02]  /*3fe0*/  FMNMX.FTZ R14, R70, R13, !PT ;  /* 0x0000000d460e7209 */ /* 0x000fe40007810000 */
[----:B----4-:R-:W-:Y:S02]  /*3ff0*/  FSEL R21, R78, -INF , P3 ;  /* 0xff8000004e157808 */ /* 0x010fe40001800000 */
[----:B------:R-:W-:Y:S01]  /*4000*/  ISETP.GT.AND P3, PT, R71, 0x59, PT ;  /* 0x000000594700780c */ /* 0x000fe20003f64270 */
[----:B------:R-:W4:Y:S01]  /*4010*/  MUFU.TANH R73, R73 ;  /* 0x0000004900497308 */ /* 0x000f220000002400 */
[----:B0-----:R-:W-:-:S02]  /*4020*/  FSEL R67, R75, -INF , P4 ;  /* 0xff8000004b437808 */ /* 0x001fc40002000000 */
[----:B------:R-:W-:Y:S02]  /*4030*/  CS2R R74, SRZ ;  /* 0x00000000004a7805 */ /* 0x000fe4000001ff00 */
[----:B------:R-:W-:Y:S02]  /*4040*/  ISETP.GT.AND P4, PT, R71, 0x58, PT ;  /* 0x000000584700780c */ /* 0x000fe40003f84270 */
[----:B------:R-:W-:Y:S02]  /*4050*/  FMNMX.FTZ R14, R67, R14, !PT ;  /* 0x0000000e430e7209 */ /* 0x000fe40007810000 */
[----:B-1----:R-:W-:Y:S01]  /*4060*/  FSEL R15, R79, -INF , P4 ;  /* 0xff8000004f0f7808 */ /* 0x002fe20002000000 */
[----:B------:R-:W-:Y:S01]  /*4070*/  MUFU.TANH R76, R76 ;  /* 0x0000004c004c7308 */ /* 0x000fe20000002400 */
[----:B------:R-:W-:Y:S02]  /*4080*/  FMNMX.FTZ R14, R21, R14, !PT ;  /* 0x0000000e150e7209 */ /* 0x000fe40007810000 */
[----:B------:R-:W-:-:S02]  /*4090*/  CS2R R78, SRZ ;  /* 0x00000000004e7805 */ /* 0x000fc4000001ff00 */
[----:B------:R-:W-:Y:S02]  /*40a0*/  ISETP.GT.AND P4, PT, R71, 0x60, PT ;  /* 0x000000604700780c */ /* 0x000fe40003f84270 */
[----:B---3--:R-:W-:Y:S02]  /*40b0*/  FSEL R25, R82, -INF , P3 ;  /* 0xff80000052197808 */ /* 0x008fe40001800000 */
[----:B------:R-:W-:Y:S02]  /*40c0*/  CS2R R82, SRZ ;  /* 0x0000000000527805 */ /* 0x000fe4000001ff00 */
[----:B------:R-:W-:Y:S01]  /*40d0*/  FMNMX.FTZ R20, R15, R14, !PT ;  /* 0x0000000e0f147209 */ /* 0x000fe20007810000 */
[----:B------:R-:W0:Y:S01]  /*40e0*/  MUFU.TANH R77, R77 ;  /* 0x0000004d004d7308 */ /* 0x000e220000002400 */
[----:B------:R-:W-:Y:S02]  /*40f0*/  ISETP.GT.AND P3, PT, R71, 0x61, PT ;  /* 0x000000614700780c */ /* 0x000fe40003f64270 */
[----:B--2---:R-:W-:-:S02]  /*4100*/  FSEL R28, R72, -INF , P4 ;  /* 0xff800000481c7808 */ /* 0x004fc40002000000 */
[----:B------:R-:W-:Y:S02]  /*4110*/  FMNMX.FTZ R13, R25, R20, !PT ;  /* 0x00000014190d7209 */ /* 0x000fe40007810000 */
[----:B------:R-:W-:Y:S01]  /*4120*/  ISETP.GT.AND P4, PT, R71, 0x68, PT ;  /* 0x000000684700780c */ /* 0x000fe20003f84270 */
[----:B------:R-:W1:Y:S01]  /*4130*/  MUFU.TANH R80, R80 ;  /* 0x0000005000507308 */ /* 0x000e620000002400 */
[----:B----4-:R-:W-:Y:S01]  /*4140*/  FSEL R39, R73, -INF , P3 ;  /* 0xff80000049277808 */ /* 0x010fe20001800000 */
[----:B------:R-:W-:Y:S01]  /*4150*/  FFMA.FTZ R73, R26, UR10, -R52 ;  /* 0x0000000a1a497c23 */ /* 0x000fe20008010834 */
[----:B------:R-:W-:Y:S02]  /*4160*/  FMNMX.FTZ R20, R28, R13, !PT ;  /* 0x0000000d1c147209 */ /* 0x000fe40007810000 */
[----:B------:R-:W-:-:S03]  /*4170*/  ISETP.GT.AND P3, PT, R71, 0x69, PT ;  /* 0x000000694700780c */ /* 0x000fc60003f64270 */
[----:B------:R-:W-:Y:S01]  /*4180*/  MUFU.TANH R81, R81 ;  /* 0x0000005100517308 */ /* 0x000fe20000002400 */
[----:B0-----:R-:W-:Y:S02]  /*4190*/  FSEL R46, R77, -INF , P3 ;  /* 0xff8000004d2e7808 */ /* 0x001fe40001800000 */
[----:B------:R-:W-:-:S05]  /*41a0*/  ISETP.GT.AND P3, PT, R71, 0x71, PT ;  /* 0x000000714700780c */ /* 0x000fca0003f64270 */
[----:B------:R0:W-:Y:S08]  /*41b0*/  MUFU.EX2 R7, R49 ;  /* 0x0000003100077308 */ /* 0x0001f00000000800 */
[----:B------:R-:W2:Y:S01]  /*41c0*/  MUFU.TANH R84, R84 ;  /* 0x0000005400547308 */ /* 0x000ea20000002400 */
[----:B0-----:R-:W-:-:S01]  /*41d0*/  FFMA.FTZ R49, R32, UR10, -R52 ;  /* 0x0000000a20317c23 */ /* 0x001fc20008010834 */
[----:B------:R-:W-:-:S02]  /*41e0*/  FSEL R32, R76, -INF , P4 ;  /* 0xff8000004c207808 */ /* 0x000fc40002000000 */
[----:B------:R-:W-:Y:S02]  /*41f0*/  CS2R R76, SRZ ;  /* 0x00000000004c7805 */ /* 0x000fe4000001ff00 */
[----:B------:R-:W-:Y:S02]  /*4200*/  ISETP.GT.AND P4, PT, R71, 0x70, PT ;  /* 0x000000704700780c */ /* 0x000fe40003f84270 */
[----:B------:R0:W-:Y:S08]  /*4210*/  MUFU.EX2 R12, R47 ;  /* 0x0000002f000c7308 */ /* 0x0001f00000000800 */
[----:B------:R-:W3:Y:S01]  /*4220*/  MUFU.TANH R85, R85 ;  /* 0x0000005500557308 */ /* 0x000ee20000002400 */
[----:B0-----:R-:W-:Y:S01]  /*4230*/  FMNMX.FTZ R47, R39, R20, !PT ;  /* 0x00000014272f7209 */ /* 0x001fe20007810000 */
[----:B------:R-:W-:Y:S01]  /*4240*/  FFMA.FTZ R20, R31, UR10, -R52 ;  /* 0x0000000a1f147c23 */ /* 0x000fe20008010834 */
[----:B-1----:R-:W-:-:S02]  /*4250*/  FSEL R31, R80, -INF , P4 ;  /* 0xff800000501f7808 */ /* 0x002fc40002000000 */
[----:B------:R-:W-:Y:S02]  /*4260*/  FMNMX.FTZ R47, R32, R47, !PT ;  /* 0x0000002f202f7209 */ /* 0x000fe40007810000 */
[----:B------:R-:W-:Y:S01]  /*4270*/  ISETP.GT.AND P4, PT, R71, 0x78, PT ;  /* 0x000000784700780c */ /* 0x000fe20003f84270 */
[----:B------:R0:W-:Y:S03]  /*4280*/  MUFU.EX2 R14, R24 ;  /* 0x00000018000e7308 */ /* 0x0001e60000000800 */
[----:B--2---:R-:W-:-:S05]  /*4290*/  FSEL R27, R84, -INF , P4 ;  /* 0xff800000541b7808 */ /* 0x004fca0002000000 */
[----:B------:R3:W-:Y:S01]  /*42a0*/  MUFU.EX2 R13, R49 ;  /* 0x00000031000d7308 */ /* 0x0007e20000000800 */
[----:B0-----:R-:W-:Y:S02]  /*42b0*/  FMNMX.FTZ R24, R46, R47, !PT ;  /* 0x0000002f2e187209 */ /* 0x001fe40007810000 */
[----:B------:R-:W-:Y:S02]  /*42c0*/  FSEL R47, R81, -INF , P3 ;  /* 0xff800000512f7808 */ /* 0x000fe40001800000 */
[----:B------:R-:W-:Y:S02]  /*42d0*/  CS2R R80, SRZ ;  /* 0x0000000000507805 */ /* 0x000fe4000001ff00 */
[----:B------:R-:W-:Y:S02]  /*42e0*/  FMNMX.FTZ R24, R31, R24, !PT ;  /* 0x000000181f187209 */ /* 0x000fe40007810000 */
[----:B------:R-:W-:Y:S01]  /*42f0*/  ISETP.GT.AND P3, PT, R71, 0x79, PT ;  /* 0x000000794700780c */ /* 0x000fe20003f64270 */
[----:B------:R0:W-:Y:S01]  /*4300*/  MUFU.EX2 R10, R50 ;  /* 0x00000032000a7308 */ /* 0x0001e20000000800 */
[----:B------:R-:W-:-:S02]  /*4310*/  FMNMX.FTZ R24, R47, R24, !PT ;  /* 0x000000182f187209 */ /* 0x000fc40007810000 */
[----:B---3--:R-:W-:Y:S02]  /*4320*/  FSEL R49, R85, -INF , P3 ;  /* 0xff80000055317808 */ /* 0x008fe40001800000 */
[----:B------:R-:W-:Y:S02]  /*4330*/  CS2R R84, SRZ ;  /* 0x0000000000547805 */ /* 0x000fe4000001ff00 */
[----:B------:R-:W-:Y:S01]  /*4340*/  FMNMX.FTZ R26, R27, R24, !PT ;  /* 0x000000181b1a7209 */ /* 0x000fe20007810000 */
[----:B------:R-:W-:Y:S03]  /*4350*/  MUFU.EX2 R229, R229 ;  /* 0x000000e500e57308 */ /* 0x000fe60000000800 */
[----:B------:R-:W-:Y:S01]  /*4360*/  FMNMX.FTZ R71, R49, R26, !PT ;  /* 0x0000001a31477209 */ /* 0x000fe20007810000 */
[--C-:B0-----:R-:W-:Y:S01]  /*4370*/  FFMA.FTZ R50, R30, UR10, -R52.reuse ;  /* 0x0000000a1e327c23 */ /* 0x101fe20008010834 */
[----:B------:R-:W-:-:S01]  /*4380*/  FFMA.FTZ R30, R35, UR10, -R52 ;  /* 0x0000000a231e7c23 */ /* 0x000fc20008010834 */
[--C-:B------:R-:W-:Y:S01]  /*4390*/  FFMA.FTZ R35, R41, UR10, -R52.reuse ;  /* 0x0000000a29237c23 */ /* 0x100fe20008010834 */
[----:B------:R-:W-:Y:S01]  /*43a0*/  IMAD.U32 R41, RZ, RZ, UR10 ;  /* 0x0000000aff297e24 */ /* 0x000fe2000f8e00ff */
[----:B------:R-:W0:Y:S01]  /*43b0*/  SHFL.BFLY PT, R72, R71, 0x2, 0x1f ;  /* 0x0c401f0047487f89 */ /* 0x000e2200000e0000 */
[----:B------:R-:W-:-:S01]  /*43c0*/  FFMA.FTZ R26, R34, UR10, -R52 ;  /* 0x0000000a221a7c23 */ /* 0x000fc20008010834 */
[----:B------:R-:W-:Y:S01]  /*43d0*/  FFMA.FTZ R34, R42, UR10, -R52 ;  /* 0x0000000a2a227c23 */ /* 0x000fe20008010834 */
[----:B------:R-:W1:Y:S08]  /*43e0*/  MUFU.EX2 R48, R48 ;  /* 0x0000003000307308 */ /* 0x000e700000000800 */
[----:B------:R-:W2:Y:S08]  /*43f0*/  MUFU.EX2 R3, R3 ;  /* 0x0000000300037308 */ /* 0x000eb00000000800 */
[----:B------:R-:W3:Y:S01]  /*4400*/  MUFU.EX2 R4, R4 ;  /* 0x0000000400047308 */ /* 0x000ee20000000800 */
[----:B0-----:R-:W-:-:S07]  /*4410*/  FMNMX.FTZ R72, R71, R72, !PT ;  /* 0x0000004847487209 */ /* 0x001fce0007810000 */
[----:B------:R-:W0:Y:S01]  /*4420*/  MUFU.EX2 R231, R231 ;  /* 0x000000e700e77308 */ /* 0x000e220000000800 */
[----:B------:R-:W4:Y:S07]  /*4430*/  SHFL.BFLY PT, R37, R72, 0x1, 0x1f ;  /* 0x0c201f0048257f89 */ /* 0x000f2e00000e0000 */
[----:B------:R5:W0:Y:S08]  /*4440*/  MUFU.EX2 R6, R89 ;  /* 0x0000005900067308 */ /* 0x000a300000000800 */
[----:B------:R-:W-:Y:S01]  /*4450*/  MUFU.EX2 R225, R225 ;  /* 0x000000e100e17308 */ /* 0x000fe20000000800 */
[----:B-----5:R-:W-:-:S07]  /*4460*/  CS2R R88, SRZ ;  /* 0x0000000000587805 */ /* 0x020fce000001ff00 */
[----:B------:R-:W-:Y:S01]  /*4470*/  MUFU.EX2 R227, R227 ;  /* 0x000000e300e37308 */ /* 0x000fe20000000800 */
[----:B----4-:R-:W-:Y:S01]  /*4480*/  FMNMX.FTZ R188, R72, R37, !PT ;  /* 0x0000002548bc7209 */ /* 0x010fe20007810000 */
[----:B------:R-:W-:-:S03]  /*4490*/  FFMA.FTZ R37, R43, UR10, -R52 ;  /* 0x0000000a2b257c23 */ /* 0x000fc60008010834 */
[C---:B------:R-:W-:Y:S01]  /*44a0*/  FSETP.NEU.FTZ.AND P3, PT, R188.reuse, -INF , PT ;  /* 0xff800000bc00780b */ /* 0x040fe20003f7d000 */
[----:B------:R-:W-:-:S02]  /*44b0*/  FFMA.FTZ R41, R188, R41, -8 ;  /* 0xc1000000bc297423 */ /* 0x000fc40000010029 */
[----:B------:R-:W-:Y:S03]  /*44c0*/  MUFU.EX2 R20, R20 ;  /* 0x0000001400147308 */ /* 0x000fe60000000800 */
[----:B------:R-:W-:Y:S02]  /*44d0*/  FSEL R42, R41, RZ, P3 ;  /* 0x000000ff292a7208 */ /* 0x000fe40001800000 */
[----:B------:R-:W-:-:S03]  /*44e0*/  PLOP3.LUT P3, PT, PT, PT, UP1, 0x80, 0x0 ;  /* 0x000000000000781c */ /* 0x000fc60003f6f018 */
[----:B------:R4:W-:Y:S01]  /*44f0*/  MUFU.EX2 R41, R45 ;  /* 0x0000002d00297308 */ /* 0x0009e20000000800 */
[----:B------:R-:W-:-:S01]  /*4500*/  FFMA.FTZ R228, R55, UR10, -R42 ;  /* 0x0000000a37e47c23 */ /* 0x000fc2000801082a */
[--C-:B------:R-:W-:Y:S01]  /*4510*/  FFMA.FTZ R43, R56, UR10, -R42.reuse ;  /* 0x0000000a382b7c23 */ /* 0x100fe2000801082a */
[----:B------:R-:W-:-:S01]  /*4520*/  FFMA.FTZ R54, R54, UR10, -R42 ;  /* 0x0000000a36367c23 */ /* 0x000fc2000801082a */
[--C-:B------:R-:W-:Y:S01]  /*4530*/  FFMA.FTZ R53, R53, UR10, -R42.reuse ;  /* 0x0000000a35357c23 */ /* 0x100fe2000801082a */
[----:B------:R-:W-:-:S01]  /*4540*/  FFMA.FTZ R230, R57, UR10, -R42 ;  /* 0x0000000a39e67c23 */ /* 0x000fc2000801082a */
[----:B------:R-:W-:Y:S01]  /*4550*/  FFMA.FTZ R44, R9, UR10, -R42 ;  /* 0x0000000a092c7c23 */ /* 0x000fe2000801082a */
[----:B-1----:R-:W-:-:S01]  /*4560*/  FADD.FTZ R56, R229, R48 ;  /* 0x00000030e5387221 */ /* 0x002fc20000010000 */
[----:B------:R-:W-:Y:S01]  /*4570*/  MUFU.EX2 R228, R228 ;  /* 0x000000e400e47308 */ /* 0x000fe20000000800 */
[----:B----4-:R-:W-:-:S01]  /*4580*/  FFMA.FTZ R45, R58, UR10, -R42 ;  /* 0x0000000a3a2d7c23 */ /* 0x010fc2000801082a */
[----:B------:R-:W-:Y:S01]  /*4590*/  FFMA.FTZ R59, R59, UR10, -R42 ;  /* 0x0000000a3b3b7c23 */ /* 0x000fe2000801082a */
[----:B--2---:R-:W-:-:S01]  /*45a0*/  FADD.FTZ R57, R3, R56 ;  /* 0x0000003803397221 */ /* 0x004fc20000010000 */
[--C-:B------:R-:W-:Y:S01]  /*45b0*/  FFMA.FTZ R224, R60, UR10, -R42.reuse ;  /* 0x0000000a3ce07c23 */ /* 0x100fe2000801082a */
[----:B------:R-:W-:-:S01]  /*45c0*/  FFMA.FTZ R9, R11, UR10, -R42 ;  /* 0x0000000a0b097c23 */ /* 0x000fc2000801082a */
[----:B------:R-:W-:Y:S01]  /*45d0*/  FFMA.FTZ R61, R61, UR10, -R42 ;  /* 0x0000000a3d3d7c23 */ /* 0x000fe2000801082a */
[----:B---3--:R-:W-:-:S01]  /*45e0*/  FADD.FTZ R58, R4, R57 ;  /* 0x00000039043a7221 */ /* 0x008fc20000010000 */
[----:B------:R-:W1:Y:S01]  /*45f0*/  MUFU.EX2 R43, R43 ;  /* 0x0000002b002b7308 */ /* 0x000e620000000800 */
[----:B------:R-:W-:-:S01]  /*4600*/  FFMA.FTZ R62, R62, UR10, -R42 ;  /* 0x0000000a3e3e7c23 */ /* 0x000fc2000801082a */
[----:B------:R-:W-:Y:S01]  /*4610*/  FFMA.FTZ R226, R63, UR10, -R42 ;  /* 0x0000000a3fe27c23 */ /* 0x000fe2000801082a */
[----:B0-----:R-:W-:-:S01]  /*4620*/  FADD.FTZ R57, R231, R58 ;  /* 0x0000003ae7397221 */ /* 0x001fc20000010000 */
[--C-:B------:R-:W-:Y:S01]  /*4630*/  FFMA.FTZ R11, R64, UR10, -R42.reuse ;  /* 0x0000000a400b7c23 */ /* 0x100fe2000801082a */
[----:B------:R-:W-:-:S01]  /*4640*/  FFMA.FTZ R52, R51, UR10, -R42 ;  /* 0x0000000a33347c23 */ /* 0x000fc2000801082a */
[----:B------:R-:W-:Y:S01]  /*4650*/  FFMA.FTZ R21, R21, UR10, -R42 ;  /* 0x0000000a15157c23 */ /* 0x000fe2000801082a */
[----:B------:R-:W-:-:S01]  /*4660*/  FADD.FTZ R58, R6, R57 ;  /* 0x00000039063a7221 */ /* 0x000fc20000010000 */
[----:B------:R-:W0:Y:S01]  /*4670*/  MUFU.EX2 R54, R54 ;  /* 0x0000003600367308 */ /* 0x000e220000000800 */
[----:B------:R-:W-:-:S01]  /*4680*/  FFMA.FTZ R65, R65, UR10, -R42 ;  /* 0x0000000a41417c23 */ /* 0x000fc2000801082a */
[----:B------:R-:W-:Y:S01]  /*4690*/  FFMA.FTZ R220, R66, UR10, -R42 ;  /* 0x0000000a42dc7c23 */ /* 0x000fe2000801082a */
[----:B------:R-:W-:-:S01]  /*46a0*/  FADD.FTZ R57, R5, R58 ;  /* 0x0000003a05397221 */ /* 0x000fc20000010000 */
[--C-:B------:R-:W-:Y:S01]  /*46b0*/  FFMA.FTZ R51, R68, UR10, -R42.reuse ;  /* 0x0000000a44337c23 */ /* 0x100fe2000801082a */
[----:B------:R-:W-:-:S01]  /*46c0*/  FFMA.FTZ R69, R69, UR10, -R42 ;  /* 0x0000000a45457c23 */ /* 0x000fc2000801082a */
[--C-:B------:R-:W-:Y:S01]  /*46d0*/  FFMA.FTZ R25, R25, UR10, -R42.reuse ;  /* 0x0000000a19197c23 */ /* 0x100fe2000801082a */
[----:B------:R-:W-:-:S01]  /*46e0*/  FFMA.FTZ R70, R70, UR10, -R42 ;  /* 0x0000000a46467c23 */ /* 0x000fc2000801082a */
[----:B------:R-:W2:Y:S01]  /*46f0*/  MUFU.EX2 R53, R53 ;  /* 0x0000003500357308 */ /* 0x000ea20000000800 */
[----:B-1----:R-:W-:-:S01]  /*4700*/  FADD.FTZ R55, R228, R43 ;  /* 0x0000002be4377221 */ /* 0x002fc20000010000 */
        /* <DEDUP_REMOVED lines=13> */
[----:B--2---:R-:W-:-:S01]  /*47e0*/  FADD.FTZ R55, R53, R56 ;  /* 0x0000003835377221 */ /* 0x004fc20000010000 */
[----:B------:R-:W-:-:S04]  /*47f0*/  F2FP.SATFINITE.E4M3.F32.PACK_AB_MERGE_C R53, R53, R54, RZ ;  /* 0x000000363535723e */ /* 0x000fc800048070ff */
[----:B------:R-:W-:Y:S02]  /*4800*/  F2FP.SATFINITE.E4M3.F32.PACK_AB_MERGE_C R228, R43, R228, R53 ;  /* 0x000000e42be4723e */ /* 0x000fe40004807035 */
[----:B------:R-:W2:Y:S01]  /*4810*/  MUFU.EX2 R44, R44 ;  /* 0x0000002c002c7308 */ /* 0x000ea20000000800 */
[----:B-1----:R-:W-:-:S07]  /*4820*/  FADD.FTZ R56, R230, R55 ;  /* 0x00000037e6387221 */ /* 0x002fce0000010000 */
        /* <DEDUP_REMOVED lines=8> */
[----:B-1----:R-:W-:-:S01]  /*48b0*/  FADD.FTZ R55, R59, R2 ;  /* 0x000000023b377221 */ /* 0x002fc20000010000 */
[----:B------:R-:W-:-:S04]  /*48c0*/  F2FP.SATFINITE.E4M3.F32.PACK_AB_MERGE_C R44, R59, R44, RZ ;  /* 0x0000002c3b2c723e */ /* 0x000fc800048070ff */
[----:B------:R-:W-:Y:S02]  /*48d0*/  F2FP.SATFINITE.E4M3.F32.PACK_AB_MERGE_C R230, R45, R230, R44 ;  /* 0x000000e62de6723e */ /* 0x000fe4000480702c */
[----:B------:R-:W-:Y:S01]  /*48e0*/  CS2R R44, SRZ ;  /* 0x00000000002c7805 */ /* 0x000fe2000001ff00 */
[----:B------:R-:W1:Y:S01]  /*48f0*/  MUFU.EX2 R61, R61 ;  /* 0x0000003d003d7308 */ /* 0x000e620000000800 */
[----:B0-----:R-:W-:-:S01]  /*4900*/  FADD.FTZ R2, R224, R55 ;  /* 0x00000037e0027221 */ /* 0x001fc20000010000 */
[----:B------:R-:W-:Y:S01]  /*4910*/  FADD.FTZ R55, R7, R58 ;  /* 0x0000003a07377221 */ /* 0x000fe20000010000 */
[----:B------:R-:W-:-:S05]  /*4920*/  CS2R R58, SRZ ;  /* 0x00000000003a7805 */ /* 0x000fca000001ff00 */
[----:B------:R-:W0:Y:S01]  /*4930*/  MUFU.EX2 R62, R62 ;  /* 0x0000003e003e7308 */ /* 0x000e220000000800 */
[----:B--2---:R-:W-:-:S07]  /*4940*/  FADD.FTZ R56, R9, R2 ;  /* 0x0000000209387221 */ /* 0x004fce0000010000 */
[----:B------:R-:W2:Y:S08]  /*4950*/  MUFU.EX2 R226, R226 ;  /* 0x000000e200e27308 */ /* 0x000eb00000000800 */
[----:B------:R-:W3:Y:S08]  /*4960*/  MUFU.EX2 R11, R11 ;  /* 0x0000000b000b7308 */ /* 0x000ef00000000800 */
[----:B------:R-:W4:Y:S08]  /*4970*/  MUFU.EX2 R52, R52 ;  /* 0x0000003400347308 */ /* 0x000f300000000800 */
[----:B------:R1:W-:Y:S08]  /*4980*/  MUFU.EX2 R222, R21 ;  /* 0x0000001500de7308 */ /* 0x0003f00000000800 */
[----:B------:R-:W5:Y:S01]  /*4990*/  MUFU.EX2 R65, R65 ;  /* 0x0000004100417308 */ /* 0x000f620000000800 */
[----:B-1----:R-:W-:-:S01]  /*49a0*/  FADD.FTZ R21, R61, R56 ;  /* 0x000000383d157221 */ /* 0x002fc20000010000 */
[C---:B------:R-:W-:Y:S01]  /*49b0*/  FADD.FTZ R56, R12.reuse, R55 ;  /* 0x000000370c387221 */ /* 0x040fe20000010000 */
[----:B------:R-:W-:-:S02]  /*49c0*/  F2FP.SATFINITE.E4M3.F32.PACK_AB_MERGE_C R12, R12, R7, RZ ;  /* 0x000000070c0c723e */ /* 0x000fc400048070ff */
[----:B0-----:R-:W-:Y:S01]  /*49d0*/  FADD.FTZ R21, R62, R21 ;  /* 0x000000153e157221 */ /* 0x001fe20000010000 */
[----:B------:R-:W-:-:S01]  /*49e0*/  FADD.FTZ R55, R227, R56 ;  /* 0x00000038e3377221 */ /* 0x000fc20000010000 */
[----:B------:R-:W-:Y:S01]  /*49f0*/  F2FP.SATFINITE.E4M3.F32.PACK_AB_MERGE_C R61, R62, R61, RZ ;  /* 0x0000003d3e3d723e */ /* 0x000fe200048070ff */
[----:B------:R-:W0:Y:S01]  /*4a00*/  MUFU.EX2 R221, R221 ;  /* 0x000000dd00dd7308 */ /* 0x000e220000000800 */
[----:B--2---:R-:W-:-:S01]  /*4a10*/  FADD.FTZ R56, R226, R21 ;  /* 0x00000015e2387221 */ /* 0x004fc20000010000 */
[----:B------:R-:W-:Y:S01]  /*4a20*/  F2FP.SATFINITE.E4M3.F32.PACK_AB_MERGE_C R21, R4, R3, RZ ;  /* 0x000000030415723e */ /* 0x000fe200048070ff */
[----:B------:R-:W-:-:S01]  /*4a30*/  FADD.FTZ R4, R14, R55 ;  /* 0x000000370e047221 */ /* 0x000fc20000010000 */
[----:B------:R-:W-:Y:S01]  /*4a40*/  F2FP.SATFINITE.E4M3.F32.PACK_AB_MERGE_C R224, R9, R224, R61 ;  /* 0x000000e009e0723e */ /* 0x000fe2000480703d */
[----:B---3--:R-:W-:-:S01]  /*4a50*/  FADD.FTZ R3, R11, R56 ;  /* 0x000000380b037221 */ /* 0x008fc20000010000 */
[----:B------:R-:W-:Y:S02]  /*4a60*/  F2FP.SATFINITE.E4M3.F32.PACK_AB_MERGE_C R229, R48, R229, R21 ;  /* 0x000000e530e5723e */ /* 0x000fe40004807015 */
[----:B------:R-:W-:Y:S01]  /*4a70*/  CS2R R48, SRZ ;  /* 0x0000000000307805 */ /* 0x000fe2000001ff00 */
[----:B------:R-:W1:Y:S01]  /*4a80*/  MUFU.EX2 R220, R220 ;  /* 0x000000dc00dc7308 */ /* 0x000e620000000800 */
[----:B------:R-:W-:-:S02]  /*4a90*/  F2FP.SATFINITE.E4M3.F32.PACK_AB_MERGE_C R225, R10, R225, R12 ;  /* 0x000000e10ae1723e */ /* 0x000fc4000480700c */
[----:B------:R-:W-:Y:S02]  /*4aa0*/  CS2R R54, SRZ ;  /* 0x0000000000367805 */ /* 0x000fe4000001ff00 */
[----:B------:R-:W-:Y:S02]  /*4ab0*/  CS2R R56, SRZ ;  /* 0x0000000000387805 */ /* 0x000fe4000001ff00 */
[----:B------:R-:W-:Y:S02]  /*4ac0*/  CS2R R60, SRZ ;  /* 0x00000000003c7805 */ /* 0x000fe4000001ff00 */
[----:B------:R-:W-:Y:S01]  /*4ad0*/  CS2R R62, SRZ ;  /* 0x00000000003e7805 */ /* 0x000fe2000001ff00 */
[----:B------:R2:W3:Y:S08]  /*4ae0*/  MUFU.EX2 R24, R73 ;  /* 0x0000004900187308 */ /* 0x0004f00000000800 */
[----:B------:R-:W3:Y:S01]  /*4af0*/  MUFU.EX2 R51, R51 ;  /* 0x0000003300337308 */ /* 0x000ee20000000800 */
[----:B--2---:R-:W-:-:S07]  /*4b00*/  CS2R R72, SRZ ;  /* 0x0000000000487805 */ /* 0x004fce000001ff00 */
[----:B------:R2:W-:Y:S08]  /*4b10*/  MUFU.EX2 R2, R25 ;  /* 0x0000001900027308 */ /* 0x0005f00000000800 */
[----:B------:R-:W3:Y:S01]  /*4b20*/  MUFU.EX2 R29, R29 ;  /* 0x0000001d001d7308 */ /* 0x000ee20000000800 */
[----:B--2---:R-:W-:Y:S01]  /*4b30*/  F2FP.SATFINITE.E4M3.F32.PACK_AB_MERGE_C R25, R8, R5, RZ ;  /* 0x000000050819723e */ /* 0x004fe200048070ff */
[----:B------:R-:W-:Y:S01]  /*4b40*/  FADD.FTZ R5, R13, R4 ;  /* 0x000000040d057221 */ /* 0x000fe20000010000 */
[----:B----4-:R-:W-:-:S01]  /*4b50*/  FADD.FTZ R4, R52, R3 ;  /* 0x0000000334047221 */ /* 0x010fc20000010000 */
[----:B------:R-:W-:-:S02]  /*4b60*/  F2FP.SATFINITE.E4M3.F32.PACK_AB_MERGE_C R13, R20, R13, RZ ;  /* 0x0000000d140d723e */ /* 0x000fc400048070ff */
[----:B------:R-:W-:-:S01]  /*4b70*/  FADD.FTZ R20, R20, R5 ;  /* 0x0000000514147221 */ /* 0x000fc20000010000 */
[----:B-----5:R-:W-:Y:S01]  /*4b80*/  FADD.FTZ R3, R65, R4 ;  /* 0x0000000441037221 */ /* 0x020fe20000010000 */
[----:B------:R-:W2:Y:S01]  /*4b90*/  MUFU.EX2 R69, R69 ;  /* 0x0000004500457308 */ /* 0x000ea20000000800 */
[----:B------:R-:W-:Y:S01]  /*4ba0*/  F2FP.SATFINITE.E4M3.F32.PACK_AB_MERGE_C R231, R6, R231, R25 ;  /* 0x000000e706e7723e */ /* 0x000fe20004807019 */
[----:B0-----:R-:W-:Y:S01]  /*4bb0*/  FADD.FTZ R5, R221, R20 ;  /* 0x00000014dd057221 */ /* 0x001fe20000010000 */
[----:B-1----:R-:W-:-:S01]  /*4bc0*/  FADD.FTZ R4, R220, R3 ;  /* 0x00000003dc047221 */ /* 0x002fc20000010000 */
[----:B------:R-:W-:Y:S02]  /*4bd0*/  F2FP.SATFINITE.E4M3.F32.PACK_AB_MERGE_C R52, R65, R52, RZ ;  /* 0x000000344134723e */ /* 0x000fe400048070ff */
[----:B------:R-:W-:Y:S01]  /*4be0*/  CS2R R64, SRZ ;  /* 0x0000000000407805 */ /* 0x000fe2000001ff00 */
[----:B---3--:R-:W-:Y:S01]  /*4bf0*/  FADD.FTZ R8, R24, R5 ;  /* 0x0000000518087221 */ /* 0x008fe20000010000 */
[----:B------:R-:W-:-:S01]  /*4c00*/  FADD.FTZ R4, R51, R4 ;  /* 0x0000000433047221 */ /* 0x000fc20000010000 */
[----:B------:R-:W0:Y:S01]  /*4c10*/  MUFU.EX2 R50, R50 ;  /* 0x0000003200327308 */ /* 0x000e220000000800 */
[----:B------:R-:W-:Y:S01]  /*4c20*/  F2FP.SATFINITE.E4M3.F32.PACK_AB_MERGE_C R226, R11, R226, R52 ;  /* 0x000000e20be2723e */ /* 0x000fe20004807034 */
[----:B------:R-:W-:Y:S01]  /*4c30*/  FADD.FTZ R7, R29, R8 ;  /* 0x000000081d077221 */ /* 0x000fe20000010000 */
[----:B------:R-:W-:-:S02]  /*4c40*/  F2FP.SATFINITE.E4M3.F32.PACK_AB_MERGE_C R227, R14, R227, R13 ;  /* 0x000000e30ee3723e */ /* 0x000fc4000480700d */
[----:B------:R-:W-:-:S03]  /*4c50*/  CS2R R52, SRZ ;  /* 0x0000000000347805 */ /* 0x000fc6000001ff00 */
[----:B------:R-:W1:Y:S01]  /*4c60*/  MUFU.EX2 R70, R70 ;  /* 0x0000004600467308 */ /* 0x000e620000000800 */
[----:B--2---:R-:W-:-:S07]  /*4c70*/  FADD.FTZ R5, R69, R4 ;  /* 0x0000000445057221 */ /* 0x004fce0000010000 */
[----:B------:R-:W2:Y:S01]  /*4c80*/  MUFU.EX2 R223, R223 ;  /* 0x000000df00df7308 */ /* 0x000ea20000000800 */
[C---:B0-----:R-:W-:Y:S01]  /*4c90*/  F2FP.SATFINITE.E4M3.F32.PACK_AB_MERGE_C R29, R50.reuse, R29, RZ ;  /* 0x0000001d321d723e */ /* 0x041fe200048070ff */
[----:B------:R-:W-:-:S03]  /*4ca0*/  FADD.FTZ R50, R50, R7 ;  /* 0x0000000732327221 */ /* 0x000fc60000010000 */
[----:B------:R-:W-:Y:S02]  /*4cb0*/  F2FP.SATFINITE.E4M3.F32.PACK_AB_MERGE_C R221, R24, R221, R29 ;  /* 0x000000dd18dd723e */ /* 0x000fe4000480701d */
[----:B------:R-:W-:Y:S01]  /*4cc0*/  CS2R R24, SRZ ;  /* 0x0000000000187805 */ /* 0x000fe2000001ff00 */
[----:B------:R-:W0:Y:S01]  /*4cd0*/  MUFU.EX2 R67, R67 ;  /* 0x0000004300437308 */ /* 0x000e220000000800 */
[C---:B-1----:R-:W-:Y:S01]  /*4ce0*/  F2FP.SATFINITE.E4M3.F32.PACK_AB_MERGE_C R69, R70.reuse, R69, RZ ;  /* 0x000000454645723e */ /* 0x042fe200048070ff */
[----:B------:R-:W-:-:S03]  /*4cf0*/  FADD.FTZ R70, R70, R5 ;  /* 0x0000000546467221 */ /* 0x000fc60000010000 */
[----:B------:R-:W-:Y:S02]  /*4d00*/  F2FP.SATFINITE.E4M3.F32.PACK_AB_MERGE_C R220, R51, R220, R69 ;  /* 0x000000dc33dc723e */ /* 0x000fe40004807045 */
[----:B------:R-:W-:Y:S01]  /*4d10*/  CS2R R68, SRZ ;  /* 0x0000000000447805 */ /* 0x000fe2000001ff00 */
[----:B------:R-:W1:Y:S01]  /*4d20*/  MUFU.EX2 R26, R26 ;  /* 0x0000001a001a7308 */ /* 0x000e620000000800 */
[----:B--2---:R-:W-:-:S01]  /*4d30*/  FADD.FTZ R7, R223, R50 ;  /* 0x00000032df077221 */ /* 0x004fc20000010000 */
[----:B------:R-:W-:-:S06]  /*4d40*/  CS2R R50, SRZ ;  /* 0x0000000000327805 */ /* 0x000fcc000001ff00 */
[----:B------:R-:W2:Y:S01]  /*4d50*/  MUFU.EX2 R30, R30 ;  /* 0x0000001e001e7308 */ /* 0x000ea20000000800 */
[----:B0-----:R-:W-:-:S01]  /*4d60*/  FADD.FTZ R5, R67, R70 ;  /* 0x0000004643057221 */ /* 0x001fc20000010000 */
[----:B------:R-:W-:-:S03]  /*4d70*/  CS2R R70, SRZ ;  /* 0x0000000000467805 */ /* 0x000fc6000001ff00 */
[----:B------:R-:W-:-:S03]  /*4d80*/  FADD.FTZ R6, R222, R5 ;  /* 0x00000005de067221 */ /* 0x000fc60000010000 */
[----:B------:R-:W0:Y:S01]  /*4d90*/  MUFU.EX2 R15, R15 ;  /* 0x0000000f000f7308 */ /* 0x000e220000000800 */
[----:B-1----:R-:W-:-:S07]  /*4da0*/  FADD.FTZ R7, R26, R7 ;  /* 0x000000071a077221 */ /* 0x002fce0000010000 */
[----:B------:R-:W1:Y:S01]  /*4db0*/  MUFU.EX2 R33, R33 ;  /* 0x0000002100217308 */ /* 0x000e620000000800 */
[----:B--2---:R-:W-:-:S07]  /*4dc0*/  FADD.FTZ R8, R30, R7 ;  /* 0x000000071e087221 */ /* 0x004fce0000010000 */
[----:B------:R-:W2:Y:S01]  /*4dd0*/  MUFU.EX2 R217, R217 ;  /* 0x000000d900d97308 */ /* 0x000ea20000000800 */
[----:B0-----:R-:W-:-:S01]  /*4de0*/  FADD.FTZ R5, R15, R6 ;  /* 0x000000060f057221 */ /* 0x001fc20000010000 */
[----:B------:R-:W-:-:S03]  /*4df0*/  F2FP.SATFINITE.E4M3.F32.PACK_AB_MERGE_C R15, R2, R15, RZ ;  /* 0x0000000f020f723e */ /* 0x000fc600048070ff */
[----:B------:R-:W-:Y:S01]  /*4e00*/  FADD.FTZ R5, R2, R5 ;  /* 0x0000000502057221 */ /* 0x000fe20000010000 */
[----:B------:R-:W-:Y:S02]  /*4e10*/  F2FP.SATFINITE.E4M3.F32.PACK_AB_MERGE_C R222, R222, R67, R15 ;  /* 0x00000043dede723e */ /* 0x000fe4000480700f */
[----:B------:R-:W-:Y:S01]  /*4e20*/  CS2R R66, SRZ ;  /* 0x0000000000427805 */ /* 0x000fe2000001ff00 */
[----:B------:R-:W0:Y:S01]  /*4e30*/  MUFU.EX2 R28, R28 ;  /* 0x0000001c001c7308 */ /* 0x000e220000000800 */
[----:B-1----:R-:W-:-:S01]  /*4e40*/  FADD.FTZ R8, R33, R8 ;  /* 0x0000000821087221 */ /* 0x002fc20000010000 */
[----:B------:R-:W-:-:S04]  /*4e50*/  F2FP.SATFINITE.E4M3.F32.PACK_AB_MERGE_C R30, R33, R30, RZ ;  /* 0x0000001e211e723e */ /* 0x000fc800048070ff */
[----:B------:R-:W-:Y:S02]  /*4e60*/  F2FP.SATFINITE.E4M3.F32.PACK_AB_MERGE_C R223, R26, R223, R30 ;  /* 0x000000df1adf723e */ /* 0x000fe4000480701e */
[----:B------:R-:W1:Y:S01]  /*4e70*/  MUFU.EX2 R38, R38 ;  /* 0x0000002600267308 */ /* 0x000e620000000800 */
[----:B--2---:R-:W-:-:S07]  /*4e80*/  FADD.FTZ R7, R217, R8 ;  /* 0x00000008d9077221 */ /* 0x004fce0000010000 */
[----:B------:R-:W2:Y:S01]  /*4e90*/  MUFU.EX2 R39, R39 ;  /* 0x0000002700277308 */ /* 0x000ea20000000800 */
[----:B0-----:R-:W-:-:S07]  /*4ea0*/  FADD.FTZ R2, R28, R5 ;  /* 0x000000051c027221 */ /* 0x001fce0000010000 */
[----:B------:R-:W-:Y:S01]  /*4eb0*/  MUFU.EX2 R36, R36 ;  /* 0x0000002400247308 */ /* 0x000fe20000000800 */
[----:B-1----:R-:W-:-:S07]  /*4ec0*/  FADD.FTZ R7, R38, R7 ;  /* 0x0000000726077221 */ /* 0x002fce0000010000 */
[----:B------:R-:W0:Y:S01]  /*4ed0*/  MUFU.EX2 R35, R35 ;  /* 0x0000002300237308 */ /* 0x000e220000000800 */
[----:B--2---:R-:W-:-:S07]  /*4ee0*/  FADD.FTZ R5, R39, R2 ;  /* 0x0000000227057221 */ /* 0x004fce0000010000 */
[----:B------:R-:W1:Y:S08]  /*4ef0*/  MUFU.EX2 R32, R32 ;  /* 0x0000002000207308 */ /* 0x000e700000000800 */
[----:B------:R-:W2:Y:S01]  /*4f00*/  MUFU.EX2 R3, R46 ;  /* 0x0000002e00037308 */ /* 0x000ea20000000800 */
[----:B0-----:R-:W-:Y:S01]  /*4f10*/  F2FP.SATFINITE.E4M3.F32.PACK_AB_MERGE_C R6, R35, R36, RZ ;  /* 0x000000242306723e */ /* 0x001fe200048070ff */
[----:B------:R-:W-:-:S03]  /*4f20*/  FADD.FTZ R36, R36, R7 ;  /* 0x0000000724247221 */ /* 0x000fc60000010000 */
[----:B------:R-:W-:Y:S01]  /*4f30*/  F2FP.SATFINITE.E4M3.F32.PACK_AB_MERGE_C R217, R38, R217, R6 ;  /* 0x000000d926d9723e */ /* 0x000fe20004807006 */
[----:B------:R-:W-:-:S02]  /*4f40*/  FADD.FTZ R35, R35, R36 ;  /* 0x0000002423237221 */ /* 0x000fc40000010000 */
[----:B------:R-:W0:Y:S01]  /*4f50*/  MUFU.EX2 R40, R40 ;  /* 0x0000002800287308 */ /* 0x000e220000000800 */
[----:B-1----:R-:W-:-:S07]  /*4f60*/  FADD.FTZ R2, R32, R5 ;  /* 0x0000000520027221 */ /* 0x002fce0000010000 */
[----:B------:R-:W1:Y:S01]  /*4f70*/  MUFU.EX2 R34, R34 ;  /* 0x0000002200227308 */ /* 0x000e620000000800 */
[----:B--2---:R-:W-:-:S01]  /*4f80*/  FADD.FTZ R2, R3, R2 ;  /* 0x0000000203027221 */ /* 0x004fc20000010000 */
[----:B------:R-:W-:-:S04]  /*4f90*/  F2FP.SATFINITE.E4M3.F32.PACK_AB_MERGE_C R32, R3, R32, RZ ;  /* 0x000000200320723e */ /* 0x000fc800048070ff */
[----:B------:R-:W-:Y:S02]  /*4fa0*/  F2FP.SATFINITE.E4M3.F32.PACK_AB_MERGE_C R216, R39, R28, R32 ;  /* 0x0000001c27d8723e */ /* 0x000fe40004807020 */
[----:B------:R-:W-:Y:S01]  /*4fb0*/  CS2R R28, SRZ ;  /* 0x00000000001c7805 */ /* 0x000fe2000001ff00 */
[----:B------:R-:W2:Y:S01]  /*4fc0*/  MUFU.EX2 R31, R31 ;  /* 0x0000001f001f7308 */ /* 0x000ea20000000800 */
[----:B0-----:R-:W-:Y:S02]  /*4fd0*/  F2FP.SATFINITE.E4M3.F32.PACK_AB_MERGE_C R219, R41, R40, RZ ;  /* 0x0000002829db723e */ /* 0x001fe400048070ff */
[----:B------:R-:W-:Y:S02]  /*4fe0*/  CS2R R32, SRZ ;  /* 0x0000000000207805 */ /* 0x000fe4000001ff00 */
[----:B------:R-:W-:-:S03]  /*4ff0*/  CS2R R38, SRZ ;  /* 0x0000000000267805 */ /* 0x000fc6000001ff00 */
[----:B------:R-:W0:Y:S01]  /*5000*/  MUFU.EX2 R37, R37 ;  /* 0x0000002500257308 */ /* 0x000e220000000800 */
[----:B-1----:R-:W-:-:S07]  /*5010*/  FADD.FTZ R6, R34, R35 ;  /* 0x0000002322067221 */ /* 0x002fce0000010000 */
[----:B------:R1:W3:Y:S01]  /*5020*/  MUFU.EX2 R4, R47 ;  /* 0x0000002f00047308 */ /* 0x0002e20000000800 */
[----:B--2---:R-:W-:-:S07]  /*5030*/  FADD.FTZ R3, R31, R2 ;  /* 0x000000021f037221 */ /* 0x004fce0000010000 */
[----:B------:R-:W2:Y:S01]  /*5040*/  MUFU.EX2 R27, R27 ;  /* 0x0000001b001b7308 */ /* 0x000ea20000000800 */
[C---:B0-----:R-:W-:Y:S01]  /*5050*/  F2FP.SATFINITE.E4M3.F32.PACK_AB_MERGE_C R219, R37.reuse, R34, R219 ;  /* 0x0000002225db723e */ /* 0x041fe200048070db */
[----:B------:R-:W-:Y:S01]  /*5060*/  FADD.FTZ R37, R37, R6 ;  /* 0x0000000625257221 */ /* 0x000fe20000010000 */
[----:B------:R-:W-:Y:S02]  /*5070*/  CS2R R34, SRZ ;  /* 0x0000000000227805 */ /* 0x000fe4000001ff00 */
[----:B-1----:R-:W-:Y:S01]  /*5080*/  CS2R R46, SRZ ;  /* 0x00000000002e7805 */ /* 0x002fe2000001ff00 */
[----:B------:R-:W-:-:S01]  /*5090*/  FADD.FTZ R40, R40, R37 ;  /* 0x0000002528287221 */ /* 0x000fc20000010000 */
[----:B------:R-:W-:Y:S01]  /*50a0*/  CS2R R36, SRZ ;  /* 0x0000000000247805 */ /* 0x000fe2000001ff00 */
[----:B------:R-:W0:Y:S01]  /*50b0*/  MUFU.EX2 R42, R42 ;  /* 0x0000002a002a7308 */ /* 0x000e220000000800 */
[----:B---3--:R-:W-:-:S04]  /*50c0*/  FADD.FTZ R2, R4, R3 ;  /* 0x0000000304027221 */ /* 0x008fc80000010000 */
[----:B--2---:R-:W-:Y:S01]  /*50d0*/  FADD.FTZ R3, R27, R2 ;  /* 0x000000021b037221 */ /* 0x004fe20000010000 */
[----:B------:R-:W-:-:S01]  /*50e0*/  FADD.FTZ R2, R41, R40 ;  /* 0x0000002829027221 */ /* 0x000fc20000010000 */
[----:B------:R-:W-:Y:S02]  /*50f0*/  CS2R R40, SRZ ;  /* 0x0000000000287805 */ /* 0x000fe4000001ff00 */
[C---:B0-----:R-:W-:Y:S01]  /*5100*/  F2FP.SATFINITE.E4M3.F32.PACK_AB_MERGE_C R5, R42.reuse, R27, RZ ;  /* 0x0000001b2a05723e */ /* 0x041fe200048070ff */
[----:B------:R-:W-:Y:S01]  /*5110*/  FADD.FTZ R3, R42, R3 ;  /* 0x000000032a037221 */ /* 0x000fe20000010000 */
[----:B------:R-:W-:Y:S02]  /*5120*/  CS2R R26, SRZ ;  /* 0x00000000001a7805 */ /* 0x000fe4000001ff00 */
[----:B------:R-:W-:Y:S02]  /*5130*/  CS2R R42, SRZ ;  /* 0x00000000002a7805 */ /* 0x000fe4000001ff00 */
[----:B------:R-:W-:-:S02]  /*5140*/  F2FP.SATFINITE.E4M3.F32.PACK_AB_MERGE_C R218, R4, R31, R5 ;  /* 0x0000001f04da723e */ /* 0x000fc40004807005 */
[----:B------:R-:W-:Y:S01]  /*5150*/  CS2R R30, SRZ ;  /* 0x00000000001e7805 */ /* 0x000fe2000001ff00 */
        /* <DEDUP_REMOVED lines=70> */
.L_x_2284:
[----:B------:R-:W-:Y:S01]  /*55c0*/  ISETP.NE.AND P4, PT, RZ, UR45, PT ;  /* 0x0000002dff007c0c */ /* 0x000fe2000bf85270 */
[----:B------:R-:W-:-:S04]  /*55d0*/  UISETP.NE.AND UP1, UPT, UR59, 0x1, UPT ;  /* 0x000000013b00788c */ /* 0x000fc8000bf25270 */
[----:B------:R-:W-:-:S04]  /*55e0*/  USEL UR47, URZ, 0x1, UP1 ;  /* 0x000000013f2f7887 */ /* 0x000fc80008800000 */
[----:B------:R-:W-:-:S04]  /*55f0*/  ULOP3.LUT UR47, UR60, UR47, URZ, 0x3c, !UPT ;  /* 0x0000002f3c2f7292 */ /* 0x000fc8000f8e3c3f */
[----:B------:R-:W-:Y:S08]  /*5600*/  @P4 BRA `(.L_x_2275) ;  /* 0x0000000000384947 */ /* 0x000ff00003800000 */
[----:B------:R-:W-:Y:S05]  /*5610*/  @!P1 BRA `(.L_x_2276) ;  /* 0x0000000000049947 */ /* 0x000fea0003800000 */
[----:B------:R-:W-:Y:S01]  /*5620*/  BPT.TRAP 0x1 ;  /* 0x000000040000795c */ /* 0x000fe20000300000 */
.L_x_2276:
        /* <DEDUP_REMOVED lines=9> */
.L_x_2277:
[----:B-1----:R-:W-:Y:S05]  /*56c0*/  @P3 BRA `(.L_x_2275) ;  /* 0x0000000000083947 */ /* 0x002fea0003800000 */
[----:B------:R-:W1:Y:S02]  /*56d0*/  SYNCS.PHASECHK.TRANS64.TRYWAIT P3, [UR6+0x38830], R6 ;  /* 0x03883006ff0075a7 */ /* 0x000e640008060146 */
[----:B-1----:R-:W-:Y:S05]  /*56e0*/  @!P3 BRA `(.L_x_2278) ;  /* 0x000001400070b947 */ /* 0x002fea0003800000 */
.L_x_2275:
        /* <DEDUP_REMOVED lines=50> */
.L_x_2280:
[----:B------:R-:W-:Y:S01]  /*5a10*/  ULEA UR6, UR59, UR41, 0x3 ;  /* 0x000000293b067291 */ /* 0x000fe2000f8e183f */
[----:B------:R-:W-:-:S05]  /*5a20*/  IMAD.U32 R6, RZ, RZ, UR60 ;  /* 0x0000003cff067e24 */ /* 0x000fca000f8e00ff */
[----:B------:R-:W-:-:S04]  /*5a30*/  SHF.L.U32 R6, R6, 0x1f, RZ ;  /* 0x0000001f06067819 */ /* 0x000fc800000006ff */
[----:B------:R0:W1:Y:S01]  /*5a40*/  SYNCS.PHASECHK.TRANS64.TRYWAIT P3, [UR6+0x38850], R6 ;  /* 0x03885006ff0075a7 */ /* 0x0000620008060146 */
[----:B------:R-:W-:Y:S05]  /*5a50*/  @!P1 BRA `(.L_x_2281) ;  /* 0x0000000000049947 */ /* 0x000fea0003800000 */
[----:B------:R-:W-:Y:S01]  /*5a60*/  BPT.TRAP 0x1 ;  /* 0x000000040000795c */ /* 0x000fe20000300000 */
.L_x_2281:
[----:B-1----:R-:W-:Y:S05]  /*5a70*/  @P3 BRA `(.L_x_2279) ;  /* 0x0000000000083947 */ /* 0x002fea0003800000 */
[----:B------:R-:W1:Y:S02]  /*5a80*/  SYNCS.PHASECHK.TRANS64.TRYWAIT P3, [UR6+0x38850], R6 ;  /* 0x03885006ff0075a7 */ /* 0x000e640008060146 */
[----:B-1----:R-:W-:Y:S05]  /*5a90*/  @!P3 BRA `(.L_x_2282) ;  /* 0x0000013c009cb947 */ /* 0x002fea0003800000 */
.L_x_2279:
[----:B------:R-:W-:Y:S01]  /*5aa0*/  UIADD3 UR6, UR41, 0x400, URZ ;  /* 0x0000040029067890 */ /* 0x000fe2000fffe03f */
[----:B------:R-:W-:Y:S01]  /*5ab0*/  WARPGROUP.ARRIVE ;  /* 0x00000000000079c5 */ /* 0x000fe20000000000 */
[----:B------:R-:W-:Y:S01]  /*5ac0*/  UMOV UR7, 0x40000040 ;  /* 0x4000004000077882 */ /* 0x000fe20000000000 */
[C---:B------:R-:W-:Y:S01]  /*5ad0*/  FMUL.FTZ R14, R0.reuse, R160 ;  /* 0x000000a0000e7220 */ /* 0x040fe20000410000 */
[----:B------:R-:W-:Y:S01]  /*5ae0*/  USHF.R.U32.HI UR6, URZ, 0x4, UR6 ;  /* 0x000000043f067899 */ /* 0x000fe20008011606 */
[C---:B------:R-:W-:Y:S01]  /*5af0*/  FMUL.FTZ R160, R0.reuse, R173 ;  /* 0x000000ad00a07220 */ /* 0x040fe20000410000 */
[----:B------:R-:W-:Y:S02]  /*5b00*/  VIADD R173, R17, UR36 ;  /* 0x0000002411ad7c36 */ /* 0x000fe40008000000 */
[C---:B------:R-:W-:Y:S01]  /*5b10*/  FMUL.FTZ R15, R0.reuse, R161 ;  /* 0x000000a1000f7220 */ /* 0x040fe20000410000 */
[----:B------:R-:W-:Y:S01]  /*5b20*/  ULOP3.LUT UR6, UR6, 0x3fff, URZ, 0xc0, !UPT ;  /* 0x00003fff06067892 */ /* 0x000fe2000f8ec03f */
[C---:B------:R-:W-:Y:S01]  /*5b30*/  FMUL.FTZ R161, R0.reuse, R176 ;  /* 0x000000b000a17220 */ /* 0x040fe20000410000 */
[C---:B------:R-:W-:Y:S01]  /*5b40*/  FMUL.FTZ R20, R0.reuse, R162 ;  /* 0x000000a200147220 */ /* 0x040fe20000410000 */
[C---:B------:R-:W-:Y:S01]  /*5b50*/  FMUL.FTZ R162, R0.reuse, R177 ;  /* 0x000000b100a27220 */ /* 0x040fe20000410000 */
[----:B------:R-:W-:Y:S01]  /*5b60*/  ULOP3.LUT UR6, UR6, 0x10000, URZ, 0xfc, !UPT ;  /* 0x0001000006067892 */ /* 0x000fe2000f8efc3f */
[C---:B------:R-:W-:Y:S01]  /*5b70*/  FMUL.FTZ R8, R0.reuse, R153 ;  /* 0x0000009900087220 */ /* 0x040fe20000410000 */
[C---:B------:R-:W-:Y:S01]  /*5b80*/  FMUL.FTZ R153, R0.reuse, R165 ;  /* 0x000000a500997220 */ /* 0x040fe20000410000 */
[C---:B------:R-:W-:Y:S01]  /*5b90*/  FMUL.FTZ R165, R0.reuse, R184 ;  /* 0x000000b800a57220 */ /* 0x040fe20000410000 */
[----:B------:R-:W-:Y:S01]  /*5ba0*/  ULEA UR10, UR59, UR6, 0xb ;  /* 0x000000063b0a7291 */ /* 0x000fe2000f8e583f */
[C---:B01----:R-:W-:Y:S01]  /*5bb0*/  FMUL.FTZ R6, R0.reuse, R152 ;  /* 0x0000009800067220 */ /* 0x043fe20000410000 */
[C---:B------:R-:W-:Y:S01]  /*5bc0*/  FMUL.FTZ R10, R0.reuse, R156 ;  /* 0x0000009c000a7220 */ /* 0x040fe20000410000 */
[----:B------:R-:W-:Y:S01]  /*5bd0*/  FMUL.FTZ R12, R0, R157 ;  /* 0x0000009d000c7220 */ /* 0x000fe20000410000 */
[----:B------:R-:W-:-:S02]  /*5be0*/  IMAD.U32 R184, RZ, RZ, UR51 ;  /* 0x00000033ffb87e24 */ /* 0x000fc4000f8e00ff */
[C---:B------:R-:W-:Y:S01]  /*5bf0*/  FMUL.FTZ R152, R0.reuse, R164 ;  /* 0x000000a400987220 */ /* 0x040fe20000410000 */
[----:B------:R-:W-:Y:S01]  /*5c00*/  MUFU.TANH R8, R8 ;  /* 0x0000000800087308 */ /* 0x000fe20000002400 */
[----:B------:R-:W-:Y:S01]  /*5c10*/  UMOV UR6, UR10 ;  /* 0x0000000a00067c82 */ /* 0x000fe20008000000 */
[C---:B------:R-:W-:Y:S01]  /*5c20*/  FMUL.FTZ R13, R0.reuse, R159 ;  /* 0x0000009f000d7220 */ /* 0x040fe20000410000 */
[----:B------:R-:W-:Y:S01]  /*5c30*/  QGMMA.64x256x32.F32.E4M3.E4M3 R24, R228, gdesc[UR4], R24, gsb0 ;  /* 0x03e00004e4187df3 */ /* 0x000fe20008000818 */
[----:B------:R-:W-:Y:S01]  /*5c40*/  UIADD3 UR6, UR10, 0x2, URZ ;  /* 0x000000020a067890 */ /* 0x000fe2000fffe03f */
[C---:B------:R-:W-:Y:S01]  /*5c50*/  FMUL.FTZ R156, R0.reuse, R168 ;  /* 0x000000a8009c7220 */ /* 0x040fe20000410000 */
[----:B------:R-:W-:Y:S01]  /*5c60*/  UMOV UR7, 0x40000040 ;  /* 0x4000004000077882 */ /* 0x000fe20000000000 */
        /* <DEDUP_REMOVED lines=41> */
[----:B------:R-:W5:Y:S01]  /*5f00*/  MUFU.TANH R152, R152 ;  /* 0x0000009800987308 */ /* 0x000f620000002400 */
[C---:B------:R-:W-:Y:S01]  /*5f10*/  FMUL.FTZ R175, R0.reuse, R175 ;  /* 0x000000af00af7220 */ /* 0x040fe20000410000 */
[C---:B------:R-:W-:Y:S01]  /*5f20*/  FMUL.FTZ R204, R0.reuse, R210 ;  /* 0x000000d200cc7220 */ /* 0x040fe20000410000 */
[C---:B------:R-:W-:Y:S01]  /*5f30*/  FMUL.FTZ R206, R0.reuse, R206 ;  /* 0x000000ce00ce7220 */ /* 0x040fe20000410000 */
[----:B------:R-:W-:-:S04]  /*5f40*/  FMUL.FTZ R183, R0, R183 ;  /* 0x000000b700b77220 */ /* 0x000fc80000410000 */
        /* <DEDUP_REMOVED lines=19> */
[----:B------:R0:W-:Y:S08]  /*6080*/  MUFU.TANH R171, R205 ;  /* 0x000000cd00ab7308 */ /* 0x0001f00000002400 */
[----:B------:R-:W-:Y:S01]  /*6090*/  MUFU.TANH R192, R192 ;  /* 0x000000c000c07308 */ /* 0x000fe20000002400 */
[----:B0-----:R-:W-:-:S07]  /*60a0*/  FMUL.FTZ R205, R0, R211 ;  /* 0x000000d300cd7220 */ /* 0x001fce0000410000 */
        /* <DEDUP_REMOVED lines=10> */
[----:B------:R-:W-:Y:S01]  /*6150*/  MUFU.TANH R174, R174 ;  /* 0x000000ae00ae7308 */ /* 0x000fe20000002400 */
[----:B------:R-:W-:Y:S01]  /*6160*/  QGMMA.64x256x32.F32.E4M3.E4M3 R24, R224, gdesc[UR4], R24, gsb0 ;  /* 0x03e00004e0187df3 */ /* 0x000fe20008000818 */
[----:B------:R-:W-:Y:S01]  /*6170*/  UIADD3 UR6, UR10, 0x4, URZ ;  /* 0x000000040a067890 */ /* 0x000fe2000fffe03f */
[----:B------:R-:W-:-:S05]  /*6180*/  UMOV UR7, 0x40000040 ;  /* 0x4000004000077882 */ /* 0x000fca0000000000 */
[----:B------:R-:W-:Y:S08]  /*6190*/  MUFU.TANH R178, R178 ;  /* 0x000000b200b27308 */ /* 0x000ff00000002400 */
[----:B------:R-:W-:Y:S08]  /*61a0*/  MUFU.TANH R179, R179 ;  /* 0x000000b300b37308 */ /* 0x000ff00000002400 */
[----:B------:R-:W-:Y:S01]  /*61b0*/  MUFU.TANH R182, R182 ;  /* 0x000000b600b67308 */ /* 0x000fe20000002400 */
[----:B0-----:R-:W-:-:S07]  /*61c0*/  SHF.R.U32.HI R231, RZ, 0x7, R231 ;  /* 0x00000007ffe77819 */ /* 0x001fce00000116e7 */
        /* <DEDUP_REMOVED lines=14> */
[----:B------:R-:W-:Y:S01]  /*62b0*/  QGMMA.64x256x32.F32.E4M3.E4M3 R24, R220, gdesc[UR4], R24, gsb0 ;  /* 0x03e00004dc187df3 */ /* 0x000fe20008000818 */
[----:B------:R-:W-:Y:S01]  /*62c0*/  UIADD3 UR6, UR10, 0x6, URZ ;  /* 0x000000060a067890 */ /* 0x000fe2000fffe03f */
[----:B------:R-:W-:Y:S02]  /*62d0*/  UMOV UR7, 0x40000040 ;  /* 0x4000004000077882 */ /* 0x000fe40000000000 */
[----:B------:R-:W-:Y:S01]  /*62e0*/  UMOV UR10, UR55 ;  /* 0x00000037000a7c82 */ /* 0x000fe20008000000 */
[----:B------:R-:W-:Y:S02]  /*62f0*/  WARPGROUP.DEPBAR.LE gsb0, 0x0 ;  /* 0x00008000000079c5 */ /* 0x000fe40000010000 */
[----:B------:R-:W-:-:S15]  /*6300*/  WARPGROUP.ARRIVE ;  /* 0x00000000000079c5 */ /* 0x000fde0000000000 */
[----:B------:R-:W-:-:S06]  /*6310*/  NOP ;  /* 0x0000000000007918 */ /* 0x000fcc0000000000 */
[----:B------:R-:W-:Y:S01]  /*6320*/  QGMMA.64x256x32.F32.E4M3.E4M3 R24, R216, gdesc[UR4], R24, gsb0 ;  /* 0x03e00004d8187df3 */ /* 0x000fe20008000818 */
[----:B------:R-:W-:Y:S02]  /*6330*/  @UP0 ULDC UR6, c[0x0][0x44c] ;  /* 0x0001130000060ab9 */ /* 0x000fe40000000800 */
[----:B------:R-:W-:Y:S01]  /*6340*/  @P2 IMAD.HI.U32 R176, R173, UR6, RZ ;  /* 0x00000006adb02c27 */ /* 0x000fe2000f8e00ff */
[----:B------:R-:W-:-:S04]  /*6350*/  @UP0 ULDC UR6, c[0x0][0x450] ;  /* 0x0001140000060ab9 */ /* 0x000fc80000000800 */
[----:B------:R-:W-:Y:S01]  /*6360*/  @P2 SHF.R.U32.HI R173, RZ, UR6, R176 ;  /* 0x00000006ffad2c19 */ /* 0x000fe200080116b0 */
[----:B------:R-:W-:Y:S01]  /*6370*/  UMOV UR6, 0xffffff80 ;  /* 0xffffff8000067882 */ /* 0x000fe20000000000 */
[C---:B------:R-:W-:Y:S01]  /*6380*/  FMUL.FTZ R176, R0.reuse, R197 ;  /* 0x000000c500b07220 */ /* 0x040fe20000410000 */
[----:B------:R-:W-:Y:S01]  /*6390*/  UIMAD UR6, UR57, UR6, 0x1 ;  /* 0x00000001390674a4 */ /* 0x000fe2000f8e0206 */
[----:B------:R-:W-:Y:S01]  /*63a0*/  FMUL.FTZ R197, R0, R191 ;  /* 0x000000bf00c57220 */ /* 0x000fe20000410000 */
[----:B------:R-:W0:Y:S03]  /*63b0*/  SHFL.IDX PT, R177, R173, RZ, 0x1c1f ;  /* 0x001c1fffadb17589 */ /* 0x000e2600000e0000 */
[----:B------:R-:W5:Y:S01]  /*63c0*/  MUFU.TANH R176, R176 ;  /* 0x000000b000b07308 */ /* 0x000f620000002400 */
[----:B------:R-:W-:Y:S01]  /*63d0*/  IADD3 R184, R184, UR6, -R16 ;  /* 0x00000006b8b87c10 */ /* 0x000fe2000fffe810 */
[----:B------:R-:W1:Y:S04]  /*63e0*/  SHFL.IDX PT, R173, R173, 0x1, 0x1c1f ;  /* 0x003c1f00adad7f89 */ /* 0x000e6800000e0000 */
[----:B------:R-:W-:-:S04]  /*63f0*/  VIADD R184, R184, -UR54 ;  /* 0x80000036b8b87c36 */ /* 0x000fc80008000000 */
[----:B0-----:R-:W-:-:S05]  /*6400*/  IMAD.IADD R177, R184, 0x1, R177 ;  /* 0x00000001b8b17824 */ /* 0x001fca00078e02b1 */
[C---:B------:R-:W-:Y:S01]  /*6410*/  ISETP.GT.AND P5, PT, R177.reuse, RZ, PT ;  /* 0x000000ffb100720c */ /* 0x040fe20003fa4270 */
[----:B-1----:R-:W-:Y:S01]  /*6420*/  IMAD.IADD R173, R184, 0x1, R173 ;  /* 0x00000001b8ad7824 */ /* 0x002fe200078e02ad */
[C---:B------:R-:W-:Y:S01]  /*6430*/  ISETP.GT.AND P6, PT, R177.reuse, 0x1, PT ;  /* 0x00000001b100780c */ /* 0x040fe20003fc4270 */
[----:B------:R-:W-:Y:S01]  /*6440*/  FMUL.FTZ R184, R0, R215 ;  /* 0x000000d700b87220 */ /* 0x000fe20000410000 */
[C---:B------:R-:W-:Y:S02]  /*6450*/  ISETP.GT.AND P3, PT, R177.reuse, 0x8, PT ;  /* 0x00000008b100780c */ /* 0x040fe40003f64270 */
[----:B------:R-:W-:Y:S02]  /*6460*/  ISETP.GT.AND P4, PT, R177, 0x9, PT ;  /* 0x00000009b100780c */ /* 0x000fe40003f84270 */
[----:B------:R-:W-:Y:S01]  /*6470*/  FSEL R6, R6, -INF , P5 ;  /* 0xff80000006067808 */ /* 0x000fe20002800000 */
[----:B------:R-:W-:Y:S01]  /*6480*/  MUFU.TANH R184, R184 ;  /* 0x000000b800b87308 */ /* 0x000fe20000002400 */
[----:B------:R-:W-:-:S02]  /*6490*/  FSEL R8, R8, -INF , P6 ;  /* 0xff80000008087808 */ /* 0x000fc40003000000 */
[----:B------:R-:W-:Y:S02]  /*64a0*/  FSEL R10, R10, -INF , P3 ;  /* 0xff8000000a0a7808 */ /* 0x000fe40001800000 */
[----:B--2---:R-:W-:Y:S02]  /*64b0*/  FSEL R12, R12, -INF , P4 ;  /* 0xff8000000c0c7808 */ /* 0x004fe40002000000 */
[C---:B------:R-:W-:Y:S02]  /*64c0*/  ISETP.GT.AND P5, PT, R177.reuse, 0x10, PT ;  /* 0x00000010b100780c */ /* 0x040fe40003fa4270 */
[C---:B------:R-:W-:Y:S02]  /*64d0*/  ISETP.GT.AND P6, PT, R177.reuse, 0x11, PT ;  /* 0x00000011b100780c */ /* 0x040fe40003fc4270 */
[C---:B------:R-:W-:Y:S02]  /*64e0*/  ISETP.GT.AND P3, PT, R177.reuse, 0x18, PT ;  /* 0x00000018b100780c */ /* 0x040fe40003f64270 */
[----:B------:R-:W-:-:S02]  /*64f0*/  ISETP.GT.AND P4, PT, R177, 0x19, PT ;  /* 0x00000019b100780c */ /* 0x000fc40003f84270 */
[----:B---3--:R-:W-:Y:S02]  /*6500*/  FSEL R14, R14, -INF , P5 ;  /* 0xff8000000e0e7808 */ /* 0x008fe40002800000 */
[----:B----4-:R-:W-:Y:S02]  /*6510*/  FSEL R15, R15, -INF , P6 ;  /* 0xff8000000f0f7808 */ /* 0x010fe40003000000 */
[----:B-----5:R-:W-:Y:S02]  /*6520*/  FSEL R152, R152, -INF , P3 ;  /* 0xff80000098987808 */ /* 0x020fe40001800000 */
[----:B------:R-:W-:Y:S02]  /*6530*/  FSEL R153, R153, -INF , P4 ;  /* 0xff80000099997808 */ /* 0x000fe40002000000 */
[C---:B------:R-:W-:Y:S02]  /*6540*/  ISETP.GT.AND P5, PT, R177.reuse, 0x20, PT ;  /* 0x00000020b100780c */ /* 0x040fe40003fa4270 */
[----:B------:R-:W-:-:S02]  /*6550*/  ISETP.GT.AND P6, PT, R177, 0x21, PT ;  /* 0x00000021b100780c */ /* 0x000fc40003fc4270 */
[C---:B------:R-:W-:Y:S02]  /*6560*/  ISETP.GT.AND P3, PT, R177.reuse, 0x28, PT ;  /* 0x00000028b100780c */ /* 0x040fe40003f64270 */
[----:B------:R-:W-:Y:S02]  /*6570*/  ISETP.GT.AND P4, PT, R177, 0x29, PT ;  /* 0x00000029b100780c */ /* 0x000fe40003f84270 */
[----:B------:R-:W-:Y:S02]  /*6580*/  FSEL R156, R156, -INF , P5 ;  /* 0xff8000009c9c7808 */ /* 0x000fe40002800000 */
[----:B------:R-:W-:Y:S02]  /*6590*/  FSEL R157, R157, -INF , P6 ;  /* 0xff8000009d9d7808 */ /* 0x000fe40003000000 */
[----:B------:R-:W-:Y:S02]  /*65a0*/  FSEL R159, R159, -INF , P3 ;  /* 0xff8000009f9f7808 */ /* 0x000fe40001800000 */
[----:B------:R-:W-:-:S02]  /*65b0*/  FSEL R160, R160, -INF , P4 ;  /* 0xff800000a0a07808 */ /* 0x000fc40002000000 */
[C---:B------:R-:W-:Y:S02]  /*65c0*/  ISETP.GT.AND P5, PT, R177.reuse, 0x30, PT ;  /* 0x00000030b100780c */ /* 0x040fe40003fa4270 */
[C---:B------:R-:W-:Y:S02]  /*65d0*/  ISETP.GT.AND P6, PT, R177.reuse, 0x31, PT ;  /* 0x00000031b100780c */ /* 0x040fe40003fc4270 */
[C---:B------:R-:W-:Y:S02]  /*65e0*/  ISETP.GT.AND P3, PT, R177.reuse, 0x38, PT ;  /* 0x00000038b100780c */ /* 0x040fe40003f64270 */
[----:B------:R-:W-:Y:S02]  /*65f0*/  ISETP.GT.AND P4, PT, R177, 0x39, PT ;  /* 0x00000039b100780c */ /* 0x000fe40003f84270 */
[----:B------:R-:W-:Y:S02]  /*6600*/  FSEL R161, R161, -INF , P5 ;  /* 0xff800000a1a17808 */ /* 0x000fe40002800000 */
[----:B------:R-:W-:-:S02]  /*6610*/  FSEL R162, R162, -INF , P6 ;  /* 0xff800000a2a27808 */ /* 0x000fc40003000000 */
[----:B------:R-:W-:Y:S02]  /*6620*/  FSEL R163, R163, -INF , P3 ;  /* 0xff800000a3a37808 */ /* 0x000fe40001800000 */
[----:B------:R-:W-:Y:S02]  /*6630*/  FSEL R164, R164, -INF , P4 ;  /* 0xff800000a4a47808 */ /* 0x000fe40002000000 */
[C---:B------:R-:W-:Y:S02]  /*6640*/  ISETP.GT.AND P5, PT, R177.reuse, 0x40, PT ;  /* 0x00000040b100780c */ /* 0x040fe40003fa4270 */
[C---:B------:R-:W-:Y:S02]  /*6650*/  ISETP.GT.AND P6, PT, R177.reuse, 0x41, PT ;  /* 0x00000041b100780c */ /* 0x040fe40003fc4270 */
[C---:B------:R-:W-:Y:S02]  /*6660*/  ISETP.GT.AND P3, PT, R177.reuse, 0x48, PT ;  /* 0x00000048b100780c */ /* 0x040fe40003f64270 */
[----:B------:R-:W-:-:S02]  /*6670*/  ISETP.GT.AND P4, PT, R177, 0x49, PT ;  /* 0x00000049b100780c */ /* 0x000fc40003f84270 */
[----:B------:R-:W-:Y:S02]  /*6680*/  FSEL R165, R165, -INF , P5 ;  /* 0xff800000a5a57808 */ /* 0x000fe40002800000 */
[----:B------:R-:W-:Y:S02]  /*6690*/  FSEL R166, R166, -INF , P6 ;  /* 0xff800000a6a67808 */ /* 0x000fe40003000000 */
[----:B------:R-:W-:Y:S02]  /*66a0*/  FSEL R167, R167, -INF , P3 ;  /* 0xff800000a7a77808 */ /* 0x000fe40001800000 */
        /* <DEDUP_REMOVED lines=21> */
[----:B------:R0:W1:Y:S01]  /*6800*/  MUFU.TANH R177, R188 ;  /* 0x000000bc00b17308 */ /* 0x0000620000002400 */
[----:B------:R-:W-:Y:S02]  /*6810*/  FSEL R192, R192, -INF , P6 ;  /* 0xff800000c0c07808 */ /* 0x000fe40003000000 */
[----:B------:R-:W-:-:S04]  /*6820*/  ISETP.GT.AND P6, PT, R173, 0x1, PT ;  /* 0x00000001ad00780c */ /* 0x000fc80003fc4270 */
[----:B------:R-:W-:Y:S02]  /*6830*/  FSEL R9, R9, -INF , P6 ;  /* 0xff80000009097808 */ /* 0x000fe40003000000 */
[----:B0-----:R-:W-:Y:S02]  /*6840*/  FMNMX.FTZ R188, R6, R5, !PT ;  /* 0x0000000506bc7209 */ /* 0x001fe40007810000 */
[----:B------:R-:W-:Y:S02]  /*6850*/  ISETP.GT.AND P6, PT, R173, 0x11, PT ;  /* 0x00000011ad00780c */ /* 0x000fe40003fc4270 */
[----:B------:R-:W-:Y:S02]  /*6860*/  FMNMX.FTZ R188, R8, R188, !PT ;  /* 0x000000bc08bc7209 */ /* 0x000fe40007810000 */
[----:B------:R-:W-:Y:S02]  /*6870*/  FSEL R21, R21, -INF , P6 ;  /* 0xff80000015157808 */ /* 0x000fe40003000000 */
[----:B------:R-:W-:-:S02]  /*6880*/  FMNMX.FTZ R188, R10, R188, !PT ;  /* 0x000000bc0abc7209 */ /* 0x000fc40007810000 */
[----:B------:R-:W-:Y:S02]  /*6890*/  ISETP.GT.AND P6, PT, R173, 0x21, PT ;  /* 0x00000021ad00780c */ /* 0x000fe40003fc4270 */
[----:B------:R-:W-:Y:S02]  /*68a0*/  FMNMX.FTZ R188, R12, R188, !PT ;  /* 0x000000bc0cbc7209 */ /* 0x000fe40007810000 */
[----:B-1----:R-:W-:Y:S02]  /*68b0*/  FSEL R177, R177, -INF , P6 ;  /* 0xff800000b1b17808 */ /* 0x002fe40003000000 */
[----:B------:R-:W-:Y:S02]  /*68c0*/  FMNMX.FTZ R188, R14, R188, !PT ;  /* 0x000000bc0ebc7209 */ /* 0x000fe40007810000 */
[----:B------:R-:W-:Y:S02]  /*68d0*/  ISETP.GT.AND P6, PT, R173, 0x31, PT ;  /* 0x00000031ad00780c */ /* 0x000fe40003fc4270 */
[----:B------:R-:W-:-:S02]  /*68e0*/  FMNMX.FTZ R188, R15, R188, !PT ;  /* 0x000000bc0fbc7209 */ /* 0x000fc40007810000 */
[----:B------:R-:W-:Y:S02]  /*68f0*/  FSEL R179, R179, -INF , P6 ;  /* 0xff800000b3b37808 */ /* 0x000fe40003000000 */
[----:B------:R-:W-:Y:S02]  /*6900*/  FMNMX.FTZ R188, R152, R188, !PT ;  /* 0x000000bc98bc7209 */ /* 0x000fe40007810000 */
[----:B------:R-:W-:Y:S02]  /*6910*/  ISETP.GT.AND P6, PT, R173, 0x41, PT ;  /* 0x00000041ad00780c */ /* 0x000fe40003fc4270 */
        /* <DEDUP_REMOVED lines=12> */
[----:B------:R-:W-:Y:S02]  /*69e0*/  FMNMX.FTZ R190, R168, R188, !PT ;  /* 0x000000bca8be7209 */ /* 0x000fe40007810000 */
[----:B------:R-:W0:Y:S02]  /*69f0*/  MUFU.TANH R188, R208 ;  /* 0x000000d000bc7308 */ /* 0x000e240000002400 */
[----:B------:R-:W-:-:S04]  /*6a00*/  FMNMX.FTZ R190, R169, R190, !PT ;  /* 0x000000bea9be7209 */ /* 0x000fc80007810000 */
[----:B------:R-:W-:-:S04]  /*6a10*/  FMNMX.FTZ R190, R170, R190, !PT ;  /* 0x000000beaabe7209 */ /* 0x000fc80007810000 */
[----:B------:R-:W-:-:S04]  /*6a20*/  FMNMX.FTZ R190, R172, R190, !PT ;  /* 0x000000beacbe7209 */ /* 0x000fc80007810000 */
[----:B------:R-:W-:Y:S02]  /*6a30*/  FMNMX.FTZ R193, R176, R190, !PT ;  /* 0x000000beb0c17209 */ /* 0x000fe40007810000 */
[----:B------:R-:W1:Y:S01]  /*6a40*/  MUFU.TANH R190, R212 ;  /* 0x000000d400be7308 */ /* 0x000e620000002400 */
[----:B0-----:R-:W-:Y:S02]  /*6a50*/  FSEL R191, R188, -INF , P5 ;  /* 0xff800000bcbf7808 */ /* 0x001fe40002800000 */
[----:B------:R-:W-:Y:S02]  /*6a60*/  FMNMX.FTZ R193, R180, R193, !PT ;  /* 0x000000c1b4c17209 */ /* 0x000fe40007810000 */
[----:B------:R-:W-:Y:S01]  /*6a70*/  ISETP.GT.AND P5, PT, R173, RZ, PT ;  /* 0x000000ffad00720c */ /* 0x000fe20003fa4270 */
[----:B------:R-:W-:Y:S02]  /*6a80*/  WARPGROUP.DEPBAR.LE gsb0, 0x0 ;  /* 0x00008000000079c5 */ /* 0x000fe40000010000 */
[----:B------:R-:W-:-:S02]  /*6a90*/  FMNMX.FTZ R196, R181, R193, !PT ;  /* 0x000000c1b5c47209 */ /* 0x000fc40007810000 */
[----:B------:R-:W0:Y:S01]  /*6aa0*/  MUFU.TANH R193, R213 ;  /* 0x000000d500c17308 */ /* 0x000e220000002400 */
[----:B------:R-:W-:Y:S02]  /*6ab0*/  FSEL R7, R7, -INF , P5 ;  /* 0xff80000007077808 */ /* 0x000fe40002800000 */
[----:B------:R-:W-:Y:S02]  /*6ac0*/  FMNMX.FTZ R196, R185, R196, !PT ;  /* 0x000000c4b9c47209 */ /* 0x000fe40007810000 */
[----:B------:R-:W-:Y:S02]  /*6ad0*/  ISETP.GT.AND P5, PT, R173, 0x10, PT ;  /* 0x00000010ad00780c */ /* 0x000fe40003fa4270 */
[----:B------:R-:W-:Y:S02]  /*6ae0*/  FMNMX.FTZ R188, R171, R196, !PT ;  /* 0x000000c4abbc7209 */ /* 0x000fe40007810000 */
[----:B-1----:R-:W-:Y:S01]  /*6af0*/  FSEL R190, R190, -INF , P3 ;  /* 0xff800000bebe7808 */ /* 0x002fe20001800000 */
[----:B------:R1:W2:Y:S01]  /*6b00*/  MUFU.TANH R196, R197 ;  /* 0x000000c500c47308 */ /* 0x0002a20000002400 */
[----:B------:R-:W-:-:S02]  /*6b10*/  FMNMX.FTZ R188, R191, R188, !PT ;  /* 0x000000bcbfbc7209 */ /* 0x000fc40007810000 */
[----:B------:R-:W-:Y:S02]  /*6b20*/  ISETP.GT.AND P3, PT, R173, 0x8, PT ;  /* 0x00000008ad00780c */ /* 0x000fe40003f64270 */
[----:B------:R-:W-:Y:S02]  /*6b30*/  FMNMX.FTZ R188, R192, R188, !PT ;  /* 0x000000bcc0bc7209 */ /* 0x000fe40007810000 */
[----:B0-----:R-:W-:Y:S02]  /*6b40*/  FSEL R193, R193, -INF , P4 ;  /* 0xff800000c1c17808 */ /* 0x001fe40002000000 */
[----:B------:R-:W-:Y:S01]  /*6b50*/  FMNMX.FTZ R188, R190, R188, !PT ;  /* 0x000000bcbebc7209 */ /* 0x000fe20007810000 */
[C---:B-1----:R-:W-:Y:S01]  /*6b60*/  FMUL.FTZ R197, R0.reuse, R198 ;  /* 0x000000c600c57220 */ /* 0x042fe20000410000 */
[----:B------:R-:W-:Y:S01]  /*6b70*/  FSEL R11, R11, -INF , P3 ;  /* 0xff8000000b0b7808 */ /* 0x000fe20001800000 */
[C---:B------:R-:W-:Y:S01]  /*6b80*/  FMUL.FTZ R198, R0.reuse, R199 ;  /* 0x000000c700c67220 */ /* 0x040fe20000410000 */
[----:B------:R-:W-:Y:S01]  /*6b90*/  FMNMX.FTZ R188, R193, R188, !PT ;  /* 0x000000bcc1bc7209 */ /* 0x000fe20007810000 */
[----:B------:R-:W-:Y:S01]  /*6ba0*/  FMUL.FTZ R199, R0, R202 ;  /* 0x000000ca00c77220 */ /* 0x000fe20000410000 */
[----:B------:R-:W-:Y:S01]  /*6bb0*/  FSEL R20, R20, -INF , P5 ;  /* 0xff80000014147808 */ /* 0x000fe20002800000 */
[----:B------:R-:W0:Y:S01]  /*6bc0*/  MUFU.TANH R197, R197 ;  /* 0x000000c500c57308 */ /* 0x000e220000002400 */
[C---:B------:R-:W-:Y:S01]  /*6bd0*/  ISETP.GT.AND P3, PT, R173.reuse, 0x18, PT ;  /* 0x00000018ad00780c */ /* 0x040fe20003f64270 */
[----:B------:R-:W1:Y:S01]  /*6be0*/  SHFL.BFLY PT, R200, R188, 0x2, 0x1f ;  /* 0x0c401f00bcc87f89 */ /* 0x000e6200000e0000 */
[----:B------:R-:W-:Y:S01]  /*6bf0*/  ISETP.GT.AND P5, PT, R173, 0x20, PT ;  /* 0x00000020ad00780c */ /* 0x000fe20003fa4270 */
[----:B------:R-:W-:Y:S01]  /*6c00*/  FMUL.FTZ R202, R0, R207 ;  /* 0x000000cf00ca7220 */ /* 0x000fe20000410000 */
[----:B------:R-:W-:-:S02]  /*6c10*/  FSEL R154, R154, -INF , P3 ;  /* 0xff8000009a9a7808 */ /* 0x000fc40001800000 */
[----:B------:R-:W-:Y:S01]  /*6c20*/  FSEL R158, R158, -INF , P5 ;  /* 0xff8000009e9e7808 */ /* 0x000fe20002800000 */
[----:B------:R-:W-:Y:S01]  /*6c30*/  MUFU.TANH R198, R198 ;  /* 0x000000c600c67308 */ /* 0x000fe20000002400 */
[C---:B------:R-:W-:Y:S02]  /*6c40*/  ISETP.GT.AND P3, PT, R173.reuse, 0x28, PT ;  /* 0x00000028ad00780c */ /* 0x040fe40003f64270 */
[C---:B------:R-:W-:Y:S02]  /*6c50*/  ISETP.GT.AND P5, PT, R173.reuse, 0x30, PT ;  /* 0x00000030ad00780c */ /* 0x040fe40003fa4270 */
[----:B------:R-:W-:Y:S02]  /*6c60*/  FSEL R174, R174, -INF , P3 ;  /* 0xff800000aeae7808 */ /* 0x000fe40001800000 */
[----:B------:R-:W-:Y:S01]  /*6c70*/  FSEL R178, R178, -INF , P5 ;  /* 0xff800000b2b27808 */ /* 0x000fe20002800000 */
[----:B------:R-:W3:Y:S01]  /*6c80*/  MUFU.TANH R199, R199 ;  /* 0x000000c700c77308 */ /* 0x000ee20000002400 */
[----:B------:R-:W-:-:S02]  /*6c90*/  ISETP.GT.AND P3, PT, R173, 0x38, PT ;  /* 0x00000038ad00780c */ /* 0x000fc40003f64270 */
[C---:B------:R-:W-:Y:S02]  /*6ca0*/  ISETP.GT.AND P5, PT, R173.reuse, 0x40, PT ;  /* 0x00000040ad00780c */ /* 0x040fe40003fa4270 */
[----:B------:R-:W-:Y:S02]  /*6cb0*/  FSEL R182, R182, -INF , P3 ;  /* 0xff800000b6b67808 */ /* 0x000fe40001800000 */
[----:B------:R-:W-:Y:S01]  /*6cc0*/  FSEL R186, R186, -INF , P5 ;  /* 0xff800000baba7808 */ /* 0x000fe20002800000 */
[----:B------:R-:W-:Y:S01]  /*6cd0*/  MUFU.TANH R202, R202 ;  /* 0x000000ca00ca7308 */ /* 0x000fe20000002400 */
[C---:B------:R-:W-:Y:S02]  /*6ce0*/  ISETP.GT.AND P3, PT, R173.reuse, 0x48, PT ;  /* 0x00000048ad00780c */ /* 0x040fe40003f64270 */
[----:B-1----:R-:W-:Y:S02]  /*6cf0*/  FMNMX.FTZ R188, R188, R200, !PT ;  /* 0x000000c8bcbc7209 */ /* 0x002fe40007810000 */
[----:B------:R-:W-:-:S02]  /*6d00*/  ISETP.GT.AND P5, PT, R173, 0x49, PT ;  /* 0x00000049ad00780c */ /* 0x000fc40003fa4270 */
[----:B------:R-:W-:Y:S01]  /*6d10*/  FSEL R189, R189, -INF , P3 ;  /* 0xff800000bdbd7808 */ /* 0x000fe20001800000 */
[----:B------:R-:W1:Y:S01]  /*6d20*/  SHFL.BFLY PT, R203, R188, 0x1, 0x1f ;  /* 0x0c201f00bccb7f89 */ /* 0x000e6200000e0000 */
[----:B------:R4:W5:Y:S01]  /*6d30*/  MUFU.TANH R200, R206 ;  /* 0x000000ce00c87308 */ /* 0x0009620000002400 */
[----:B--2---:R-:W-:Y:S02]  /*6d40*/  FSEL R196, R196, -INF , P5 ;  /* 0xff800000c4c47808 */ /* 0x004fe40002800000 */
[C---:B------:R-:W-:Y:S02]  /*6d50*/  ISETP.GT.AND P4, PT, R173.reuse, 0x9, PT ;  /* 0x00000009ad00780c */ /* 0x040fe40003f84270 */
[C---:B------:R-:W-:Y:S02]  /*6d60*/  ISETP.GT.AND P3, PT, R173.reuse, 0x51, PT ;  /* 0x00000051ad00780c */ /* 0x040fe40003f64270 */
[----:B------:R-:W-:Y:S02]  /*6d70*/  ISETP.GT.AND P5, PT, R173, 0x58, PT ;  /* 0x00000058ad00780c */ /* 0x000fe40003fa4270 */
[----:B------:R-:W-:Y:S01]  /*6d80*/  FSEL R13, R13, -INF , P4 ;  /* 0xff8000000d0d7808 */ /* 0x000fe20002000000 */
[----:B----4-:R-:W-:Y:S01]  /*6d90*/  FMUL.FTZ R206, R0, R214 ;  /* 0x000000d600ce7220 */ /* 0x010fe20000410000 */
[----:B------:R-:W-:-:S02]  /*6da0*/  FSEL R195, R195, -INF , P3 ;  /* 0xff800000c3c37808 */ /* 0x000fc40001800000 */
[----:B0-----:R-:W-:Y:S02]  /*6db0*/  FSEL R197, R197, -INF , P5 ;  /* 0xff800000c5c57808 */ /* 0x001fe40002800000 */
[C---:B------:R-:W-:Y:S01]  /*6dc0*/  ISETP.GT.AND P4, PT, R173.reuse, 0x19, PT ;  /* 0x00000019ad00780c */ /* 0x040fe20003f84270 */
[----:B------:R-:W0:Y:S01]  /*6dd0*/  MUFU.TANH R206, R206 ;  /* 0x000000ce00ce7308 */ /* 0x000e220000002400 */
[C---:B------:R-:W-:Y:S02]  /*6de0*/  ISETP.GT.AND P3, PT, R173.reuse, 0x60, PT ;  /* 0x00000060ad00780c */ /* 0x040fe40003f64270 */
[----:B------:R-:W-:Y:S02]  /*6df0*/  ISETP.GT.AND P5, PT, R173, 0x61, PT ;  /* 0x00000061ad00780c */ /* 0x000fe40003fa4270 */
[----:B------:R-:W-:Y:S02]  /*6e00*/  FSEL R155, R155, -INF , P4 ;  /* 0xff8000009b9b7808 */ /* 0x000fe40002000000 */
[----:B-1----:R-:W-:Y:S01]  /*6e10*/  FMNMX.FTZ R188, R188, R203, !PT ;  /* 0x000000cbbcbc7209 */ /* 0x002fe20007810000 */
[----:B------:R-:W-:Y:S01]  /*6e20*/  IMAD.U32 R203, RZ, RZ, UR10 ;  /* 0x0000000affcb7e24 */ /* 0x000fe2000f8e00ff */
[----:B---3--:R-:W-:-:S02]  /*6e30*/  FSEL R199, R199, -INF , P3 ;  /* 0xff800000c7c77808 */ /* 0x008fc40001800000 */
[----:B------:R-:W-:Y:S01]  /*6e40*/  FSEL R201, R201, -INF , P5 ;  /* 0xff800000c9c97808 */ /* 0x000fe20002800000 */
[----:B------:R-:W-:-:S01]  /*6e50*/  FFMA.FTZ R207, R188, R203, -8 ;  /* 0xc1000000bccf7423 */ /* 0x000fc200000100cb */
[----:B------:R-:W-:Y:S02]  /*6e60*/  FSEL R203, R187, -INF , P6 ;  /* 0xff800000bbcb7808 */ /* 0x000fe40003000000 */
[C---:B------:R-:W-:Y:S02]  /*6e70*/  ISETP.GT.AND P6, PT, R173.reuse, 0x50, PT ;  /* 0x00000050ad00780c */ /* 0x040fe40003fc4270 */
[C---:B------:R-:W-:Y:S02]  /*6e80*/  ISETP.GT.AND P4, PT, R173.reuse, 0x29, PT ;  /* 0x00000029ad00780c */ /* 0x040fe40003f84270 */
[----:B------:R-:W-:Y:S02]  /*6e90*/  FSEL R194, R194, -INF , P6 ;  /* 0xff800000c2c27808 */ /* 0x000fe40003000000 */
[----:B------:R-:W-:-:S02]  /*6ea0*/  ISETP.GT.AND P6, PT, R173, 0x59, PT ;  /* 0x00000059ad00780c */ /* 0x000fc40003fc4270 */
[C---:B------:R-:W-:Y:S02]  /*6eb0*/  ISETP.GT.AND P3, PT, R173.reuse, 0x69, PT ;  /* 0x00000069ad00780c */ /* 0x040fe40003f64270 */
[----:B------:R-:W-:Y:S02]  /*6ec0*/  FSEL R198, R198, -INF , P6 ;  /* 0xff800000c6c67808 */ /* 0x000fe40003000000 */
[C---:B------:R-:W-:Y:S02]  /*6ed0*/  ISETP.GT.AND P6, PT, R173.reuse, 0x68, PT ;  /* 0x00000068ad00780c */ /* 0x040fe40003fc4270 */
[----:B------:R-:W-:Y:S02]  /*6ee0*/  ISETP.GT.AND P5, PT, R173, 0x70, PT ;  /* 0x00000070ad00780c */ /* 0x000fe40003fa4270 */
[----:B------:R-:W-:Y:S02]  /*6ef0*/  FSEL R175, R175, -INF , P4 ;  /* 0xff800000afaf7808 */ /* 0x000fe40002000000 */
[----:B-----5:R-:W-:-:S02]  /*6f00*/  FSEL R200, R200, -INF , P6 ;  /* 0xff800000c8c87808 */ /* 0x020fc40003000000 */
[----:B------:R-:W-:Y:S02]  /*6f10*/  FSEL R202, R202, -INF , P3 ;  /* 0xff800000caca7808 */ /* 0x000fe40001800000 */
[----:B------:R-:W-:Y:S02]  /*6f20*/  FSEL R204, R204, -INF , P5 ;  /* 0xff800000cccc7808 */ /* 0x000fe40002800000 */
[C---:B------:R-:W-:Y:S02]  /*6f30*/  ISETP.GT.AND P4, PT, R173.reuse, 0x39, PT ;  /* 0x00000039ad00780c */ /* 0x040fe40003f84270 */
[C---:B------:R-:W-:Y:S02]  /*6f40*/  ISETP.GT.AND P6, PT, R173.reuse, 0x71, PT ;  /* 0x00000071ad00780c */ /* 0x040fe40003fc4270 */
[C---:B------:R-:W-:Y:S02]  /*6f50*/  ISETP.GT.AND P3, PT, R173.reuse, 0x78, PT ;  /* 0x00000078ad00780c */ /* 0x040fe40003f64270 */
[----:B------:R-:W-:-:S02]  /*6f60*/  ISETP.GT.AND P5, PT, R173, 0x79, PT ;  /* 0x00000079ad00780c */ /* 0x000fc40003fa4270 */
[----:B------:R-:W-:Y:S02]  /*6f70*/  FMNMX.FTZ R173, R7, R4, !PT ;  /* 0x0000000407ad7209 */ /* 0x000fe40007810000 */
[----:B------:R-:W-:Y:S02]  /*6f80*/  FSEL R183, R183, -INF , P4 ;  /* 0xff800000b7b77808 */ /* 0x000fe40002000000 */
[----:B------:R-:W-:Y:S02]  /*6f90*/  FMNMX.FTZ R173, R9, R173, !PT ;  /* 0x000000ad09ad7209 */ /* 0x000fe40007810000 */
[----:B------:R-:W-:Y:S02]  /*6fa0*/  FSEL R205, R205, -INF , P6 ;  /* 0xff800000cdcd7808 */ /* 0x000fe40003000000 */
[----:B------:R-:W-:Y:S02]  /*6fb0*/  FMNMX.FTZ R173, R11, R173, !PT ;  /* 0x000000ad0bad7209 */ /* 0x000fe40007810000 */
[----:B0-----:R-:W-:-:S02]  /*6fc0*/  FSEL R206, R206, -INF , P3 ;  /* 0xff800000cece7808 */ /* 0x001fc40001800000 */
[----:B------:R-:W-:Y:S02]  /*6fd0*/  FMNMX.FTZ R173, R13, R173, !PT ;  /* 0x000000ad0dad7209 */ /* 0x000fe40007810000 */
[----:B------:R-:W-:Y:S02]  /*6fe0*/  FSEL R184, R184, -INF , P5 ;  /* 0xff800000b8b87808 */ /* 0x000fe40002800000 */
[----:B------:R-:W-:Y:S02]  /*6ff0*/  FMNMX.FTZ R173, R20, R173, !PT ;  /* 0x000000ad14ad7209 */ /* 0x000fe40007810000 */
[----:B------:R-:W-:Y:S02]  /*7000*/  FSETP.NEU.FTZ.AND P4, PT, R188, -INF , PT ;  /* 0xff800000bc00780b */ /* 0x000fe40003f9d000 */
[----:B------:R-:W-:Y:S02]  /*7010*/  FMNMX.FTZ R173, R21, R173, !PT ;  /* 0x000000ad15ad7209 */ /* 0x000fe40007810000 */
[----:B------:R-:W-:-:S02]  /*7020*/  FSEL R187, R207, RZ, P4 ;  /* 0x000000ffcfbb7208 */ /* 0x000fc40002000000 */
[----:B------:R-:W-:-:S03]  /*7030*/  FMNMX.FTZ R173, R154, R173, !PT ;  /* 0x000000ad9aad7209 */ /* 0x000fc60007810000 */
        /* <DEDUP_REMOVED lines=36> */
[----:B------:R-:W-:Y:S01]  /*7280*/  FFMA.FTZ R190, R190, UR10, -R187 ;  /* 0x0000000abebe7c23 */ /* 0x000fe200080108bb */
        /* <DEDUP_REMOVED lines=23> */
[----:B------:R-:W-:-:S05]  /*7400*/  FMNMX.FTZ R173, R184, R173, !PT ;  /* 0x000000adb8ad7209 */ /* 0x000fca0007810000 */
[----:B------:R-:W0:Y:S01]  /*7410*/  SHFL.BFLY PT, R207, R173, 0x2, 0x1f ;  /* 0x0c401f00adcf7f89 */ /* 0x000e2200000e0000 */
[----:B------:R-:W-:Y:S08]  /*7420*/  MUFU.EX2 R156, R156 ;  /* 0x0000009c009c7308 */ /* 0x000ff00000000800 */
[----:B------:R-:W-:Y:S08]  /*7430*/  MUFU.EX2 R157, R157 ;  /* 0x0000009d009d7308 */ /* 0x000ff00000000800 */
[----:B------:R-:W-:Y:S01]  /*7440*/  MUFU.EX2 R159, R159 ;  /* 0x0000009f009f7308 */ /* 0x000fe20000000800 */
[----:B0-----:R-:W-:Y:S01]  /*7450*/  FMNMX.FTZ R207, R173, R207, !PT ;  /* 0x000000cfadcf7209 */ /* 0x001fe20007810000 */
[--C-:B------:R-:W-:Y:S01]  /*7460*/  FFMA.FTZ R173, R180, UR10, -R187.reuse ;  /* 0x0000000ab4ad7c23 */ /* 0x100fe200080108bb */
[----:B------:R-:W-:-:S01]  /*7470*/  FFMA.FTZ R180, R181, UR10, -R187 ;  /* 0x0000000ab5b47c23 */ /* 0x000fc200080108bb */
[--C-:B------:R-:W-:Y:S01]  /*7480*/  FFMA.FTZ R181, R185, UR10, -R187.reuse ;  /* 0x0000000ab9b57c23 */ /* 0x100fe200080108bb */
[----:B------:R-:W-:-:S01]  /*7490*/  FFMA.FTZ R187, R193, UR10, -R187 ;  /* 0x0000000ac1bb7c23 */ /* 0x000fc200080108bb */
[----:B------:R-:W0:Y:S01]  /*74a0*/  SHFL.BFLY PT, R208, R207, 0x1, 0x1f ;  /* 0x0c201f00cfd07f89 */ /* 0x000e2200000e0000 */
[----:B------:R-:W-:Y:S01]  /*74b0*/  FSEL R193, R188, RZ, P4 ;  /* 0x000000ffbcc17208 */ /* 0x000fe20002000000 */
[----:B------:R-:W-:Y:S08]  /*74c0*/  MUFU.EX2 R160, R160 ;  /* 0x000000a000a07308 */ /* 0x000ff00000000800 */
[----:B------:R-:W-:Y:S08]  /*74d0*/  MUFU.EX2 R161, R161 ;  /* 0x000000a100a17308 */ /* 0x000ff00000000800 */
[----:B------:R-:W-:Y:S01]  /*74e0*/  MUFU.EX2 R162, R162 ;  /* 0x000000a200a27308 */ /* 0x000fe20000000800 */
[----:B0-----:R-:W-:Y:S01]  /*74f0*/  FMNMX.FTZ R185, R207, R208, !PT ;  /* 0x000000d0cfb97209 */ /* 0x001fe20007810000 */
[----:B------:R-:W-:-:S06]  /*7500*/  IMAD.U32 R207, RZ, RZ, UR10 ;  /* 0x0000000affcf7e24 */ /* 0x000fcc000f8e00ff */
[----:B------:R-:W-:Y:S01]  /*7510*/  MUFU.EX2 R163, R163 ;  /* 0x000000a300a37308 */ /* 0x000fe20000000800 */
[C---:B------:R-:W-:Y:S01]  /*7520*/  FSETP.NEU.FTZ.AND P3, PT, R185.reuse, -INF , PT ;  /* 0xff800000b900780b */ /* 0x040fe20003f7d000 */
[----:B------:R-:W-:-:S05]  /*7530*/  FFMA.FTZ R207, R185, R207, -8 ;  /* 0xc1000000b9cf7423 */ /* 0x000fca00000100cf */
[----:B------:R-:W-:Y:S01]  /*7540*/  FSEL R208, R207, RZ, P3 ;  /* 0x000000ffcfd07208 */ /* 0x000fe20001800000 */
[----:B------:R-:W-:Y:S04]  /*7550*/  MUFU.EX2 R164, R164 ;  /* 0x000000a400a47308 */ /* 0x000fe80000000800 */
[----:B------:R-:W-:-:S01]  /*7560*/  FFMA.FTZ R207, R182, UR10, -R208 ;  /* 0x0000000ab6cf7c23 */ /* 0x000fc200080108d0 */
[----:B------:R-:W-:Y:S01]  /*7570*/  FADD.FTZ R182, -R193, R5 ;  /* 0x00000005c1b67221 */ /* 0x000fe20000010100 */
[----:B------:R-:W-:Y:S01]  /*7580*/  FSEL R193, R185, RZ, P3 ;  /* 0x000000ffb9c17208 */ /* 0x000fe20001800000 */
[--C-:B------:R-:W-:Y:S01]  /*7590*/  FFMA.FTZ R7, R7, UR10, -R208.reuse ;  /* 0x0000000a07077c23 */ /* 0x100fe200080108d0 */
[----:B------:R-:W-:-:S01]  /*75a0*/  FFMA.FTZ R9, R9, UR10, -R208 ;  /* 0x0000000a09097c23 */ /* 0x000fc200080108d0 */
[----:B------:R-:W-:Y:S01]  /*75b0*/  FMUL.FTZ R182, R182, UR10 ;  /* 0x0000000ab6b67c20 */ /* 0x000fe20008410000 */
[----:B------:R-:W-:-:S01]  /*75c0*/  FFMA.FTZ R11, R11, UR10, -R208 ;  /* 0x0000000a0b0b7c23 */ /* 0x000fc200080108d0 */
[----:B------:R-:W-:Y:S01]  /*75d0*/  FADD.FTZ R193, -R193, R4 ;  /* 0x00000004c1c17221 */ /* 0x000fe20000010100 */
[----:B------:R-:W-:-:S01]  /*75e0*/  FFMA.FTZ R13, R13, UR10, -R208 ;  /* 0x0000000a0d0d7c23 */ /* 0x000fc200080108d0 */
[----:B------:R-:W-:Y:S01]  /*75f0*/  MUFU.EX2 R7, R7 ;  /* 0x0000000700077308 */ /* 0x000fe20000000800 */
[----:B------:R-:W-:-:S01]  /*7600*/  FFMA.FTZ R20, R20, UR10, -R208 ;  /* 0x0000000a14147c23 */ /* 0x000fc200080108d0 */
[----:B------:R-:W-:Y:S01]  /*7610*/  FMUL.FTZ R193, R193, UR10 ;  /* 0x0000000ac1c17c20 */ /* 0x000fe20008410000 */
[----:B------:R-:W-:-:S01]  /*7620*/  FFMA.FTZ R21, R21, UR10, -R208 ;  /* 0x0000000a15157c23 */ /* 0x000fc200080108d0 */
[----:B------:R-:W-:Y:S01]  /*7630*/  IADD3 R4, -R231, 0xb, RZ ;  /* 0x0000000be7047810 */ /* 0x000fe20007ffe1ff */
        /* <DEDUP_REMOVED lines=20> */
[----:B0-----:R-:W-:-:S01]  /*7780*/  FFMA.FTZ R3, R182, R3, R6 ;  /* 0x00000003b6037223 */ /* 0x001fc20000010006 */
[--C-:B------:R-:W-:Y:S01]  /*7790*/  FFMA.FTZ R199, R199, UR10, -R208.reuse ;  /* 0x0000000ac7c77c23 */ /* 0x100fe200080108d0 */
[----:B------:R-:W-:-:S01]  /*77a0*/  FFMA.FTZ R201, R201, UR10, -R208 ;  /* 0x0000000ac9c97c23 */ /* 0x000fc200080108d0 */
[----:B------:R-:W-:Y:S01]  /*77b0*/  FFMA.FTZ R200, R200, UR10, -R208 ;  /* 0x0000000ac8c87c23 */ /* 0x000fe200080108d0 */
[----:B------:R-:W-:-:S01]  /*77c0*/  FADD.FTZ R3, R8, R3 ;  /* 0x0000000308037221 */ /* 0x000fc20000010000 */
[--C-:B------:R-:W-:Y:S01]  /*77d0*/  FFMA.FTZ R202, R202, UR10, -R208.reuse ;  /* 0x0000000acaca7c23 */ /* 0x100fe200080108d0 */
[----:B------:R-:W-:-:S01]  /*77e0*/  FFMA.FTZ R204, R204, UR10, -R208 ;  /* 0x0000000acccc7c23 */ /* 0x000fc200080108d0 */
[----:B------:R-:W0:Y:S01]  /*77f0*/  MUFU.EX2 R11, R11 ;  /* 0x0000000b000b7308 */ /* 0x000e220000000800 */
[----:B-1----:R-:W-:-:S01]  /*7800*/  FFMA.FTZ R2, R193, R2, R7 ;  /* 0x00000002c1027223 */ /* 0x002fc20000010007 */
[----:B------:R2:W-:Y:S06]  /*7810*/  BAR.ARV R4, 0x100 ;  /* 0x000400040000751d */ /* 0x0005ec0000002000 */
[----:B------:R-:W1:Y:S01]  /*7820*/  MUFU.EX2 R13, R13 ;  /* 0x0000000d000d7308 */ /* 0x000e620000000800 */
[----:B------:R-:W-:-:S01]  /*7830*/  FFMA.FTZ R205, R205, UR10, -R208 ;  /* 0x0000000acdcd7c23 */ /* 0x000fc200080108d0 */
[----:B--2---:R-:W-:Y:S01]  /*7840*/  FADD.FTZ R4, R9, R2 ;  /* 0x0000000209047221 */ /* 0x004fe20000010000 */
[----:B------:R-:W-:-:S01]  /*7850*/  FADD.FTZ R2, R10, R3 ;  /* 0x000000030a027221 */ /* 0x000fc20000010000 */
[--C-:B------:R-:W-:Y:S01]  /*7860*/  FFMA.FTZ R206, R206, UR10, -R208.reuse ;  /* 0x0000000acece7c23 */ /* 0x100fe200080108d0 */
[----:B------:R-:W-:-:S02]  /*7870*/  FFMA.FTZ R184, R184, UR10, -R208 ;  /* 0x0000000ab8b87c23 */ /* 0x000fc400080108d0 */
[----:B------:R-:W-:Y:S01]  /*7880*/  FADD.FTZ R2, R12, R2 ;  /* 0x000000020c027221 */ /* 0x000fe20000010000 */
[----:B------:R-:W2:Y:S01]  /*7890*/  MUFU.EX2 R20, R20 ;  /* 0x0000001400147308 */ /* 0x000ea20000000800 */
[----:B0-----:R-:W-:-:S02]  /*78a0*/  FADD.FTZ R3, R11, R4 ;  /* 0x000000040b037221 */ /* 0x001fc40000010000 */
[----:B------:R-:W-:-:S04]  /*78b0*/  FADD.FTZ R2, R14, R2 ;  /* 0x000000020e027221 */ /* 0x000fc80000010000 */
[----:B------:R-:W-:Y:S01]  /*78c0*/  FADD.FTZ R2, R15, R2 ;  /* 0x000000020f027221 */ /* 0x000fe20000010000 */
[----:B------:R-:W0:Y:S01]  /*78d0*/  MUFU.EX2 R21, R21 ;  /* 0x0000001500157308 */ /* 0x000e220000000800 */
[----:B-1----:R-:W-:-:S02]  /*78e0*/  FADD.FTZ R3, R13, R3 ;  /* 0x000000030d037221 */ /* 0x002fc40000010000 */
[----:B------:R-:W-:-:S04]  /*78f0*/  FADD.FTZ R2, R152, R2 ;  /* 0x0000000298027221 */ /* 0x000fc80000010000 */
[----:B------:R-:W-:Y:S01]  /*7900*/  FADD.FTZ R2, R153, R2 ;  /* 0x0000000299027221 */ /* 0x000fe20000010000 */
[----:B------:R-:W1:Y:S01]  /*7910*/  MUFU.EX2 R154, R154 ;  /* 0x0000009a009a7308 */ /* 0x000e620000000800 */
[----:B--2---:R-:W-:-:S02]  /*7920*/  FADD.FTZ R3, R20, R3 ;  /* 0x0000000314037221 */ /* 0x004fc40000010000 */
[----:B------:R-:W-:-:S04]  /*7930*/  FADD.FTZ R2, R156, R2 ;  /* 0x000000029c027221 */ /* 0x000fc80000010000 */
        /* <DEDUP_REMOVED lines=21> */
[----:B------:R0:W3:Y:S01]  /*7a90*/  MUFU.EX2 R5, R207 ;  /* 0x000000cf00057308 */ /* 0x0000e20000000800 */
[----:B-1----:R-:W-:-:S07]  /*7aa0*/  FADD.FTZ R3, R178, R3 ;  /* 0x00000003b2037221 */ /* 0x002fce0000010000 */
[----:B------:R-:W1:Y:S01]  /*7ab0*/  MUFU.EX2 R183, R183 ;  /* 0x000000b700b77308 */ /* 0x000e620000000800 */
[----:B--2---:R-:W-:-:S01]  /*7ac0*/  FADD.FTZ R3, R179, R3 ;  /* 0x00000003b3037221 */ /* 0x004fc20000010000 */
[----:B0-----:R-:W-:-:S05]  /*7ad0*/  IMAD.U32 R207, RZ, RZ, UR58 ;  /* 0x0000003affcf7e24 */ /* 0x001fca000f8e00ff */
[----:B------:R-:W-:Y:S01]  /*7ae0*/  @!P0 LEA R207, R207, UR41, 0x3 ;  /* 0x00000029cfcf8c11 */ /* 0x000fe2000f8e18ff */
[----:B------:R-:W0:Y:S01]  /*7af0*/  MUFU.EX2 R165, R165 ;  /* 0x000000a500a57308 */ /* 0x000e220000000800 */
[----:B---3--:R-:W-:-:S03]  /*7b00*/  FADD.FTZ R3, R5, R3 ;  /* 0x0000000305037221 */ /* 0x008fc60000010000 */
[----:B------:R-:W-:-:S04]  /*7b10*/  @!P0 VIADD R207, R207, 0x38840 ;  /* 0x00038840cfcf8836 */ /* 0x000fc80000000000 */
[----:B------:R-:W2:Y:S01]  /*7b20*/  MUFU.EX2 R186, R186 ;  /* 0x000000ba00ba7308 */ /* 0x000ea20000000800 */
[----:B-1----:R-:W-:-:S01]  /*7b30*/  FADD.FTZ R3, R183, R3 ;  /* 0x00000003b7037221 */ /* 0x002fc20000010000 */
[----:B------:R-:W-:-:S04]  /*7b40*/  @!P0 PRMT R207, RZ, 0x654, R207 ;  /* 0x00000654ffcf8816 */ /* 0x000fc800000000cf */
[----:B------:R1:W-:Y:S02]  /*7b50*/  @!P0 SYNCS.ARRIVE.TRANS64.RED.A1T0 RZ, [R207+URZ], RZ ;  /* 0x000000ffcfff89a7 */ /* 0x0003e4000810043f */
[----:B------:R-:W3:Y:S01]  /*7b60*/  MUFU.EX2 R166, R166 ;  /* 0x000000a600a67308 */ /* 0x000ee20000000800 */
[----:B0-----:R-:W-:-:S07]  /*7b70*/  FADD.FTZ R2, R165, R2 ;  /* 0x00000002a5027221 */ /* 0x001fce0000010000 */
[----:B------:R-:W0:Y:S01]  /*7b80*/  MUFU.EX2 R203, R203 ;  /* 0x000000cb00cb7308 */ /* 0x000e220000000800 */
[----:B--2---:R-:W-:-:S07]  /*7b90*/  FADD.FTZ R3, R186, R3 ;  /* 0x00000003ba037221 */ /* 0x004fce0000010000 */
[----:B------:R-:W2:Y:S01]  /*7ba0*/  MUFU.EX2 R167, R167 ;  /* 0x000000a700a77308 */ /* 0x000ea20000000800 */
[----:B---3--:R-:W-:-:S07]  /*7bb0*/  FADD.FTZ R2, R166, R2 ;  /* 0x00000002a6027221 */ /* 0x008fce0000010000 */
        /* <DEDUP_REMOVED lines=53> */
[----:B---3--:R-:W-:-:S01]  /*7f10*/  FADD.FTZ R4, R206, R3 ;  /* 0x00000003ce047221 */ /* 0x008fc20000010000 */
[----:B0-----:R-:W-:-:S03]  /*7f20*/  FADD.FTZ R3, R187, R2 ;  /* 0x00000002bb037221 */ /* 0x001fc60000010000 */
[----:B--2---:R-:W-:Y:S01]  /*7f30*/  FADD.FTZ R2, R184, R4 ;  /* 0x00000004b8027221 */ /* 0x004fe20000010000 */
[----:B-1----:R-:W-:Y:S06]  /*7f40*/  @!P1 BRA `(.L_x_2283) ;  /* 0x0000000000049947 */ /* 0x002fec0003800000 */
[----:B------:R-:W-:Y:S01]  /*7f50*/  BPT.TRAP 0x1 ;  /* 0x000000040000795c */ /* 0x000fe20000300000 */
.L_x_2283:
[----:B------:R-:W-:Y:S01]  /*7f60*/  UISETP.GT.AND UP1, UPT, UR57, UR56, UPT ;  /* 0x000000383900728c */ /* 0x000fe2000bf24270 */
[----:B------:R-:W-:Y:S01]  /*7f70*/  F2FP.SATFINITE.E4M3.F32.PACK_AB_MERGE_C R10, R12, R10, RZ ;  /* 0x0000000a0c0a723e */ /* 0x000fe200048070ff */
[----:B------:R-:W-:Y:S01]  /*7f80*/  ULEA UR6, UR59, UR41, 0x3 ;  /* 0x000000293b067291 */ /* 0x000fe2000f8e183f */
[----:B------:R-:W-:Y:S01]  /*7f90*/  F2FP.SATFINITE.E4M3.F32.PACK_AB_MERGE_C R11, R13, R11, RZ ;  /* 0x0000000b0d0b723e */ /* 0x000fe200048070ff */
[----:B------:R-:W-:Y:S01]  /*7fa0*/  UIADD3 UR57, UR57, -0x1, URZ ;  /* 0xffffffff39397890 */ /* 0x000fe2000fffe03f */
[----:B------:R-:W-:Y:S01]  /*7fb0*/  F2FP.SATFINITE.E4M3.F32.PACK_AB_MERGE_C R152, R153, R152, RZ ;  /* 0x000000989998723e */ /* 0x000fe200048070ff */
[----:B------:R-:W-:Y:S01]  /*7fc0*/  UIADD3 UR6, UR6, 0x38860, URZ ;  /* 0x0003886006067890 */ /* 0x000fe2000fffe03f */
[----:B------:R-:W-:Y:S01]  /*7fd0*/  PLOP3.LUT P3, PT, PT, PT, UP1, 0x80, 0x0 ;  /* 0x000000000000781c */ /* 0x000fe20003f6f018 */
[----:B------:R-:W-:Y:S01]  /*7fe0*/  UMOV UR60, UR47 ;  /* 0x0000002f003c7c82 */ /* 0x000fe20008000000 */
[----:B------:R-:W-:Y:S01]  /*7ff0*/  F2FP.SATFINITE.E4M3.F32.PACK_AB_MERGE_C R154, R155, R154, RZ ;  /* 0x0000009a9b9a723e */ /* 0x000fe200048070ff */
[----:B------:R-:W-:Y:S01]  /*8000*/  UPRMT UR6, UR40, 0x654, UR6 ;  /* 0x0000065428067896 */ /* 0x000fe20008000006 */
        /* <DEDUP_REMOVED lines=8> */
[----:B------:R-:W-:Y:S01]  /*8090*/  F2FP.SATFINITE.E4M3.F32.PACK_AB_MERGE_C R10, R8, R6, R10 ;  /* 0x00000006080a723e */ /* 0x000fe2000480700a */
[----:B------:R-:W-:Y:S01]  /*80a0*/  SYNCS.ARRIVE.TRANS64.RED.A1T0 RZ, [UR6], RZ ;  /* 0x000000ffffff79a7 */ /* 0x000fe20008100406 */
        /* <DEDUP_REMOVED lines=157> */
[----:B------:R-:W-:Y:S01]  /*8a80*/  IMAD.MOV.U32 R227, RZ, RZ, R178 ;  /* 0x000000ffffe37224 */ /* 0x000fe200078e00b2 */
[----:B------:R-:W-:Y:S06]  /*8a90*/  @P3 BRA `(.L_x_2284) ;  /* 0xffffffc800c83947 */ /* 0x000fec000383ffff */
[----:B------:R-:W-:-:S05]  /*8aa0*/  UMOV UR55, UR58 ;  /* 0x0000003a00377c82 */ /* 0x000fca0008000000 */
.L_x_2274:
[----:B------:R-:W-:-:S06]  /*8ab0*/  UISETP.GE.AND UP0, UPT, UR57, UR39, UPT ;  /* 0x000000273900728c */ /* 0x000fcc000bf06270 */
[----:B------:R-:W-:-:S13]  /*8ac0*/  PLOP3.LUT P2, PT, PT, PT, UP0, 0x80, 0x0 ;  /* 0x000000000000781c */ /* 0x000fda0003f4f008 */
[----:B------:R-:W-:Y:S05]  /*8ad0*/  @!P2 BRA `(.L_x_2285) ;  /* 0x0000002800e8a947 */ /* 0x000fea0003800000 */
[----:B------:R-:W-:Y:S01]  /*8ae0*/  IMAD.MOV.U32 R4, RZ, RZ, R185 ;  /* 0x000000ffff047224 */ /* 0x000fe200078e00b9 */
[----:B------:R-:W-:Y:S01]  /*8af0*/  UMOV UR56, UR47 ;  /* 0x0000002f00387c82 */ /* 0x000fe20008000000 */
[----:B------:R-:W-:Y:S01]  /*8b00*/  IMAD.MOV.U32 R5, RZ, RZ, R188 ;  /* 0x000000ffff057224 */ /* 0x000fe200078e00bc */
[----:B------:R-:W-:Y:S01]  /*8b10*/  UMOV UR54, UR55 ;  /* 0x0000003700367c82 */ /* 0x000fe20008000000 */
[----:B------:R-:W-:-:S05]  /*8b20*/  ULDC UR51, c[0x0][0x988] ;  /* 0x0002620000337ab9 */ /* 0x000fca0000000800 */
.L_x_2295:
[----:B------:R-:W-:Y:S01]  /*8b30*/  UIADD3 UR55, UR54, 0x1, URZ ;  /* 0x0000000136377890 */ /* 0x000fe2000fffe03f */
[----:B------:R-:W-:-:S03]  /*8b40*/  ISETP.NE.AND P3, PT, RZ, UR45, PT ;  /* 0x0000002dff007c0c */ /* 0x000fc6000bf65270 */
[----:B------:R-:W-:-:S04]  /*8b50*/  UISETP.NE.AND UP0, UPT, UR55, 0x2, UPT ;  /* 0x000000023700788c */ /* 0x000fc8000bf05270 */
[----:B------:R-:W-:Y:S02]  /*8b60*/  USEL UR47, URZ, 0x1, UP0 ;  /* 0x000000013f2f7887 */ /* 0x000fe40008000000 */
[----:B------:R-:W-:Y:S02]  /*8b70*/  USEL UR55, UR55, URZ, UP0 ;  /* 0x0000003f37377287 */ /* 0x000fe40008000000 */
[----:B------:R-:W-:Y:S02]  /*8b80*/  ULOP3.LUT UR47, UR56, UR47, URZ, 0x3c, !UPT ;  /* 0x0000002f382f7292 */ /* 0x000fe4000f8e3c3f */
[----:B--2---:R-:W-:Y:S10]  /*8b90*/  @P3 BRA `(.L_x_2286) ;  /* 0x00000000002c3947 */ /* 0x004ff40003800000 */
[----:B------:R-:W-:Y:S05]  /*8ba0*/  @!P1 BRA `(.L_x_2287) ;  /* 0x0000000000049947 */ /* 0x000fea0003800000 */
[----:B------:R-:W-:Y:S01]  /*8bb0*/  BPT.TRAP 0x1 ;  /* 0x000000040000795c */ /* 0x000fe20000300000 */
.L_x_2287:
[----:B------:R-:W-:Y:S01]  /*8bc0*/  ULEA UR6, UR55, UR41, 0x3 ;  /* 0x0000002937067291 */ /* 0x000fe2000f8e183f */
[----:B------:R-:W-:-:S05]  /*8bd0*/  IMAD.U32 R6, RZ, RZ, UR47 ;  /* 0x0000002fff067e24 */ /* 0x000fca000f8e00ff */
[----:B------:R-:W-:-:S04]  /*8be0*/  SHF.L.U32 R6, R6, 0x1f, RZ ;  /* 0x0000001f06067819 */ /* 0x000fc800000006ff */
[----:B------:R0:W1:Y:S01]  /*8bf0*/  SYNCS.PHASECHK.TRANS64.TRYWAIT P2, [UR6+0x38830], R6 ;  /* 0x03883006ff0075a7 */ /* 0x0000620008040146 */
[----:B------:R-:W-:Y:S05]  /*8c00*/  @!P1 BRA `(.L_x_2288) ;  /* 0x0000000000049947 */ /* 0x000fea0003800000 */
[----:B------:R-:W-:Y:S01]  /*8c10*/  BPT.TRAP 0x1 ;  /* 0x000000040000795c */ /* 0x000fe20000300000 */
.L_x_2288:
[----:B-1----:R-:W-:Y:S05]  /*8c20*/  @P2 BRA `(.L_x_2286) ;  /* 0x0000000000082947 */ /* 0x002fea0003800000 */
[----:B------:R-:W1:Y:S02]  /*8c30*/  SYNCS.PHASECHK.TRANS64.TRYWAIT P2, [UR6+0x38830], R6 ;  /* 0x03883006ff0075a7 */ /* 0x000e640008040146 */
[----:B-1----:R-:W-:Y:S05]  /*8c40*/  @!P2 BRA `(.L_x_2289) ;  /* 0x0000010c0048a947 */ /* 0x002fea0003800000 */
.L_x_2286:
[----:B-1----:R-:W1:Y:S01]  /*8c50*/  S2R R7, SR_TID.X ;  /* 0x0000000000077919 */ /* 0x002e620000002100 */
[----:B------:R-:W-:Y:S01]  /*8c60*/  ULEA UR34, UR55, UR50, 0xb ;  /* 0x0000003237227291 */ /* 0x000fe2000f8e583f */
[----:B------:R-:W-:Y:S01]  /*8c70*/  UMOV UR35, 0x40000040 ;  /* 0x4000004000237882 */ /* 0x000fe20000000000 */
[----:B------:R-:W-:Y:S02]  /*8c80*/  UMOV UR7, 0x40000040 ;  /* 0x4000004000077882 */ /* 0x000fe40000000000 */
[----:B------:R-:W-:Y:S02]  /*8c90*/  UIADD3 UR6, UR34, 0x2, URZ ;  /* 0x0000000222067890 */ /* 0x000fe4000fffe03f */
        /* <DEDUP_REMOVED lines=42> */
.L_x_2291:
[----:B------:R-:W-:Y:S01]  /*8f40*/  ULEA UR6, UR54, UR41, 0x3 ;  /* 0x0000002936067291 */ /* 0x000fe2000f8e183f */
[----:B------:R-:W-:-:S05]  /*8f50*/  IMAD.U32 R6, RZ, RZ, UR56 ;  /* 0x00000038ff067e24 */ /* 0x000fca000f8e00ff */
[----:B------:R-:W-:-:S04]  /*8f60*/  SHF.L.U32 R6, R6, 0x1f, RZ ;  /* 0x0000001f06067819 */ /* 0x000fc800000006ff */
[----:B------:R0:W1:Y:S01]  /*8f70*/  SYNCS.PHASECHK.TRANS64.TRYWAIT P2, [UR6+0x38850], R6 ;  /* 0x03885006ff0075a7 */ /* 0x0000620008040146 */
[----:B------:R-:W-:Y:S05]  /*8f80*/  @!P1 BRA `(.L_x_2292) ;  /* 0x0000000000049947 */ /* 0x000fea0003800000 */
[----:B------:R-:W-:Y:S01]  /*8f90*/  BPT.TRAP 0x1 ;  /* 0x000000040000795c */ /* 0x000fe20000300000 */
.L_x_2292:
[----:B-1----:R-:W-:Y:S05]  /*8fa0*/  @P2 BRA `(.L_x_2290) ;  /* 0x0000000000082947 */ /* 0x002fea0003800000 */
[----:B------:R-:W1:Y:S02]  /*8fb0*/  SYNCS.PHASECHK.TRANS64.TRYWAIT P2, [UR6+0x38850], R6 ;  /* 0x03885006ff0075a7 */ /* 0x000e640008040146 */
[----:B-1----:R-:W-:Y:S05]  /*8fc0*/  @!P2 BRA `(.L_x_2293) ;  /* 0x000001080080a947 */ /* 0x002fea0003800000 */
.L_x_2290:
[----:B------:R-:W-:Y:S01]  /*8fd0*/  UIADD3 UR6, UR41, 0x400, URZ ;  /* 0x0000040029067890 */ /* 0x000fe2000fffe03f */
[----:B------:R-:W-:Y:S01]  /*8fe0*/  WARPGROUP.ARRIVE ;  /* 0x00000000000079c5 */ /* 0x000fe20000000000 */
[----:B------:R-:W-:Y:S01]  /*8ff0*/  UMOV UR7, 0x40000040 ;  /* 0x4000004000077882 */ /* 0x000fe20000000000 */
[C---:B01----:R-:W-:Y:S01]  /*9000*/  FMUL.FTZ R6, R0.reuse, R152 ;  /* 0x0000009800067220 */ /* 0x043fe20000410000 */
[----:B------:R-:W-:Y:S01]  /*9010*/  USHF.R.U32.HI UR6, URZ, 0x4, UR6 ;  /* 0x000000043f067899 */ /* 0x000fe20008011606 */
[C---:B------:R-:W-:Y:S01]  /*9020*/  FMUL.FTZ R8, R0.reuse, R154 ;  /* 0x0000009a00087220 */ /* 0x040fe20000410000 */
[C---:B------:R-:W-:Y:S01]  /*9030*/  FMUL.FTZ R7, R0.reuse, R153 ;  /* 0x0000009900077220 */ /* 0x040fe20000410000 */
[C---:B------:R-:W-:Y:S01]  /*9040*/  FMUL.FTZ R9, R0.reuse, R155 ;  /* 0x0000009b00097220 */ /* 0x040fe20000410000 */
[----:B------:R-:W-:Y:S01]  /*9050*/  ULOP3.LUT UR6, UR6, 0x3fff, URZ, 0xc0, !UPT ;  /* 0x00003fff06067892 */ /* 0x000fe2000f8ec03f */
[----:B------:R-:W0:Y:S01]  /*9060*/  MUFU.TANH R6, R6 ;  /* 0x0000000600067308 */ /* 0x000e220000002400 */
[C---:B------:R-:W-:Y:S01]  /*9070*/  FMUL.FTZ R10, R0.reuse, R156 ;  /* 0x0000009c000a7220 */ /* 0x040fe20000410000 */
[C---:B------:R-:W-:Y:S01]  /*9080*/  FMUL.FTZ R12, R0.reuse, R158 ;  /* 0x0000009e000c7220 */ /* 0x040fe20000410000 */
[----:B------:R-:W-:Y:S01]  /*9090*/  ULOP3.LUT UR6, UR6, 0x10000, URZ, 0xfc, !UPT ;  /* 0x0001000006067892 */ /* 0x000fe2000f8efc3f */
[C---:B------:R-:W-:Y:S01]  /*90a0*/  FMUL.FTZ R11, R0.reuse, R157 ;  /* 0x0000009d000b7220 */ /* 0x040fe20000410000 */
[C---:B------:R-:W-:Y:S01]  /*90b0*/  FMUL.FTZ R13, R0.reuse, R159 ;  /* 0x0000009f000d7220 */ /* 0x040fe20000410000 */
[C---:B------:R-:W-:Y:S01]  /*90c0*/  FMUL.FTZ R14, R0.reuse, R160 ;  /* 0x000000a0000e7220 */ /* 0x040fe20000410000 */
[----:B------:R-:W-:Y:S01]  /*90d0*/  ULEA UR10, UR54, UR6, 0xb ;  /* 0x00000006360a7291 */ /* 0x000fe2000f8e583f */
[----:B------:R-:W1:Y:S01]  /*90e0*/  MUFU.TANH R8, R8 ;  /* 0x0000000800087308 */ /* 0x000e620000002400 */
[C---:B------:R-:W-:Y:S01]  /*90f0*/  FMUL.FTZ R20, R0.reuse, R162 ;  /* 0x000000a200147220 */ /* 0x040fe20000410000 */
[C---:B------:R-:W-:Y:S01]  /*9100*/  FMUL.FTZ R15, R0.reuse, R161 ;  /* 0x000000a1000f7220 */ /* 0x040fe20000410000 */
[C---:B------:R-:W-:Y:S01]  /*9110*/  FMUL.FTZ R152, R0.reuse, R164 ;  /* 0x000000a400987220 */ /* 0x040fe20000410000 */
[C---:B------:R-:W-:Y:S01]  /*9120*/  FMUL.FTZ R21, R0.reuse, R163 ;  /* 0x000000a300157220 */ /* 0x040fe20000410000 */
[C---:B------:R-:W-:Y:S01]  /*9130*/  FMUL.FTZ R164, R0.reuse, R176 ;  /* 0x000000b000a47220 */ /* 0x040fe20000410000 */
[----:B------:R-:W-:Y:S01]  /*9140*/  UMOV UR6, UR10 ;  /* 0x0000000a00067c82 */ /* 0x000fe20008000000 */
[C---:B------:R-:W-:Y:S01]  /*9150*/  FMUL.FTZ R161, R0.reuse, R173 ;  /* 0x000000ad00a17220 */ /* 0x040fe20000410000 */
[----:B------:R-:W-:Y:S01]  /*9160*/  QGMMA.64x256x32.F32.E4M3.E4M3 R24, R228, gdesc[UR4], R24, gsb0 ;  /* 0x03e00004e4187df3 */ /* 0x000fe20008000818 */
[----:B------:R-:W-:Y:S01]  /*9170*/  UIADD3 UR6, UR10, 0x2, URZ ;  /* 0x000000020a067890 */ /* 0x000fe2000fffe03f */
[----:B------:R-:W2:Y:S01]  /*9180*/  MUFU.TANH R7, R7 ;  /* 0x0000000700077308 */ /* 0x000ea20000002400 */
[----:B------:R-:W-:Y:S01]  /*9190*/  UMOV UR7, 0x40000040 ;  /* 0x4000004000077882 */ /* 0x000fe20000000000 */
[C---:B------:R-:W-:Y:S01]  /*91a0*/  FMUL.FTZ R176, R0.reuse, R188 ;  /* 0x000000bc00b07220 */ /* 0x040fe20000410000 */
[----:B------:R-:W-:Y:S01]  /*91b0*/  FMUL.FTZ R173, R0, R185 ;  /* 0x000000b900ad7220 */ /* 0x000fe20000410000 */
[----:B0-----:R-:W-:Y:S01]  /*91c0*/  FMNMX.FTZ R188, R6, R5, !PT ;  /* 0x0000000506bc7209 */ /* 0x001fe20007810000 */
[C---:B------:R-:W-:Y:S01]  /*91d0*/  FMUL.FTZ R154, R0.reuse, R166 ;  /* 0x000000a6009a7220 */ /* 0x040fe20000410000 */
[----:B------:R-:W-:Y:S01]  /*91e0*/  FMUL.FTZ R153, R0, R165 ;  /* 0x000000a500997220 */ /* 0x000fe20000410000 */
        /* <DEDUP_REMOVED lines=60> */
[----:B------:R-:W-:-:S05]  /*95b0*/  FMUL.FTZ R205, R0, R215 ;  /* 0x000000d700cd7220 */ /* 0x000fca0000410000 */
        /* <DEDUP_REMOVED lines=64> */
[----:B0-----:R-:W-:-:S05]  /*99c0*/  SHF.R.U32.HI R231, RZ, 0x7, R231 ;  /* 0x00000007ffe77819 */ /* 0x001fca00000116e7 */
        /* <DEDUP_REMOVED lines=57> */
[----:B------:R-:W-:Y:S02]  /*9d60*/  WARPGROUP.DEPBAR.LE gsb0, 0x0 ;  /* 0x00008000000079c5 */ /* 0x000fe40000010000 */
[----:B------:R-:W-:-:S06]  /*9d70*/  WARPGROUP.ARRIVE ;  /* 0x00000000000079c5 */ /* 0x000fcc0000000000 */
[----:B------:R-:W-:Y:S01]  /*9d80*/  QGMMA.64x256x32.F32.E4M3.E4M3 R24, R220, gdesc[UR4], R24, gsb0 ;  /* 0x03e00004dc187df3 */ /* 0x000fe20008000818 */
[----:B------:R-:W-:Y:S01]  /*9d90*/  UIADD3 UR6, UR10, 0x6, URZ ;  /* 0x000000060a067890 */ /* 0x000fe2000fffe03f */
[----:B0-----:R-:W-:Y:S01]  /*9da0*/  FMNMX.FTZ R188, R188, R207, !PT ;  /* 0x000000cfbcbc7209 */ /* 0x001fe20007810000 */
[----:B------:R-:W-:Y:S01]  /*9db0*/  UMOV UR7, 0x40000040 ;  /* 0x4000004000077882 */ /* 0x000fe20000000000 */
[----:B------:R-:W-:Y:S02]  /*9dc0*/  UMOV UR10, UR51 ;  /* 0x00000033000a7c82 */ /* 0x000fe40008000000 */
[----:B------:R-:W-:Y:S02]  /*9dd0*/  IMAD.U32 R207, RZ, RZ, UR10 ;  /* 0x0000000affcf7e24 */ /* 0x000fe4000f8e00ff */
[----:B------:R-:W-:-:S01]  /*9de0*/  FADD.FTZ R5, -R188, R5 ;  /* 0x00000005bc057221 */ /* 0x000fc20000010100 */
[----:B-1----:R-:W-:Y:S01]  /*9df0*/  FMNMX.FTZ R185, R185, R206, !PT ;  /* 0x000000ceb9b97209 */ /* 0x002fe20007810000 */
[----:B------:R-:W-:-:S02]  /*9e00*/  IMAD.U32 R206, RZ, RZ, UR10 ;  /* 0x0000000affce7e24 */ /* 0x000fc4000f8e00ff */
[----:B------:R-:W-:Y:S01]  /*9e10*/  FFMA.FTZ R207, R188, R207, -8 ;  /* 0xc1000000bccf7423 */ /* 0x000fe200000100cf */
[----:B------:R-:W-:Y:S01]  /*9e20*/  FMUL.FTZ R5, R5, UR10 ;  /* 0x0000000a05057c20 */ /* 0x000fe20008410000 */
[C---:B------:R-:W-:Y:S01]  /*9e30*/  FADD.FTZ R4, -R185.reuse, R4 ;  /* 0x00000004b9047221 */ /* 0x040fe20000010100 */
[----:B------:R-:W-:-:S01]  /*9e40*/  FFMA.FTZ R206, R185, R206, -8 ;  /* 0xc1000000b9ce7423 */ /* 0x000fc200000100ce */
[--C-:B------:R-:W-:Y:S01]  /*9e50*/  FFMA.FTZ R6, R6, UR10, -R207.reuse ;  /* 0x0000000a06067c23 */ /* 0x100fe200080108cf */
[----:B------:R-:W-:-:S01]  /*9e60*/  FFMA.FTZ R7, R7, UR10, -R207 ;  /* 0x0000000a07077c23 */ /* 0x000fc200080108cf */
[----:B------:R-:W-:Y:S01]  /*9e70*/  FMUL.FTZ R4, R4, UR10 ;  /* 0x0000000a04047c20 */ /* 0x000fe20008410000 */
[----:B------:R-:W-:-:S01]  /*9e80*/  FFMA.FTZ R8, R8, UR10, -R206 ;  /* 0x0000000a08087c23 */ /* 0x000fc200080108ce */
[----:B------:R-:W-:Y:S01]  /*9e90*/  FFMA.FTZ R9, R9, UR10, -R206 ;  /* 0x0000000a09097c23 */ /* 0x000fe200080108ce */
[----:B------:R-:W-:Y:S01]  /*9ea0*/  MUFU.EX2 R5, R5 ;  /* 0x0000000500057308 */ /* 0x000fe20000000800 */
[----:B------:R-:W-:-:S01]  /*9eb0*/  FFMA.FTZ R10, R10, UR10, -R207 ;  /* 0x0000000a0a0a7c23 */ /* 0x000fc200080108cf */
[----:B------:R-:W-:Y:S01]  /*9ec0*/  FFMA.FTZ R12, R12, UR10, -R206 ;  /* 0x0000000a0c0c7c23 */ /* 0x000fe200080108ce */
[----:B------:R-:W-:-:S01]  /*9ed0*/  FFMA.FTZ R11, R11, UR10, -R207 ;  /* 0x0000000a0b0b7c23 */ /* 0x000fc200080108cf */
[----:B------:R-:W-:Y:S01]  /*9ee0*/  FFMA.FTZ R13, R13, UR10, -R206 ;  /* 0x0000000a0d0d7c23 */ /* 0x000fe200080108ce */
[----:B------:R-:W-:-:S01]  /*9ef0*/  FFMA.FTZ R14, R14, UR10, -R207 ;  /* 0x0000000a0e0e7c23 */ /* 0x000fc200080108cf */
[----:B------:R-:W-:Y:S01]  /*9f00*/  FFMA.FTZ R20, R20, UR10, -R206 ;  /* 0x0000000a14147c23 */ /* 0x000fe200080108ce */
[----:B------:R-:W-:-:S01]  /*9f10*/  FFMA.FTZ R15, R15, UR10, -R207 ;  /* 0x0000000a0f0f7c23 */ /* 0x000fc200080108cf */
[----:B------:R-:W0:Y:S01]  /*9f20*/  MUFU.EX2 R6, R6 ;  /* 0x0000000600067308 */ /* 0x000e220000000800 */
[----:B------:R-:W-:-:S01]  /*9f30*/  FFMA.FTZ R21, R21, UR10, -R206 ;  /* 0x0000000a15157c23 */ /* 0x000fc200080108ce */
[----:B------:R-:W-:Y:S01]  /*9f40*/  FFMA.FTZ R152, R152, UR10, -R207 ;  /* 0x0000000a98987c23 */ /* 0x000fe200080108cf */
        /* <DEDUP_REMOVED lines=31> */
[----:B------:R-:W-:Y:S01]  /*a140*/  FFMA.FTZ R205, R205, UR10, -R206 ;  /* 0x0000000acdcd7c23 */ /* 0x000fe200080108ce */
        /* <DEDUP_REMOVED lines=10> */
[----:B------:R-:W-:-:S01]  /*a1f0*/  FFMA.FTZ R169, R169, UR10, -R207 ;  /* 0x0000000aa9a97c23 */ /* 0x000fc200080108cf */
[--C-:B------:R-:W-:Y:S01]  /*a200*/  FFMA.FTZ R172, R172, UR10, -R207.reuse ;  /* 0x0000000aacac7c23 */ /* 0x100fe200080108cf */
[----:B------:R-:W-:-:S01]  /*a210*/  FFMA.FTZ R173, R173, UR10, -R207 ;  /* 0x0000000aadad7c23 */ /* 0x000fc200080108cf */
[----:B------:R-:W0:Y:S01]  /*a220*/  MUFU.EX2 R12, R12 ;  /* 0x0000000c000c7308 */ /* 0x000e220000000800 */
[----:B--2---:R-:W-:-:S01]  /*a230*/  FADD.FTZ R206, R9, R2 ;  /* 0x0000000209ce7221 */ /* 0x004fc20000010000 */
[--C-:B------:R-:W-:Y:S01]  /*a240*/  FFMA.FTZ R176, R176, UR10, -R207.reuse ;  /* 0x0000000ab0b07c23 */ /* 0x100fe200080108cf */
[----:B------:R-:W-:-:S01]  /*a250*/  FFMA.FTZ R177, R177, UR10, -R207 ;  /* 0x0000000ab1b17c23 */ /* 0x000fc200080108cf */
        /* <DEDUP_REMOVED lines=15> */
[----:B------:R-:W-:-:S05]  /*a350*/  FFMA.FTZ R207, R203, UR10, -R207 ;  /* 0x0000000acbcf7c23 */ /* 0x000fca00080108cf */
        /* <DEDUP_REMOVED lines=43> */
[----:B------:R-:W-:Y:S02]  /*a610*/  WARPGROUP.DEPBAR.LE gsb0, 0x0 ;  /* 0x00008000000079c5 */ /* 0x000fe40000010000 */
[----:B------:R-:W-:Y:S01]  /*a620*/  WARPGROUP.ARRIVE ;  /* 0x00000000000079c5 */ /* 0x000fe20000000000 */
[----:B--2---:R-:W-:-:S04]  /*a630*/  FADD.FTZ R3, R167, R3 ;  /* 0x00000003a7037221 */ /* 0x004fc80000010000 */
[----:B------:R-:W2:Y:S01]  /*a640*/  MUFU.EX2 R169, R169 ;  /* 0x000000a900a97308 */ /* 0x000ea20000000800 */
[----:B------:R-:W-:Y:S01]  /*a650*/  QGMMA.64x256x32.F32.E4M3.E4M3 R24, R216, gdesc[UR4], R24, gsb0 ;  /* 0x03e00004d8187df3 */ /* 0x000fe20008000818 */
[----:B-1----:R-:W-:-:S06]  /*a660*/  FADD.FTZ R2, R168, R2 ;  /* 0x00000002a8027221 */ /* 0x002fcc0000010000 */
        /* <DEDUP_REMOVED lines=60> */
[----:B------:R1:W-:Y:S01]  /*aa30*/  MUFU.EX2 R202, R207 ;  /* 0x000000cf00ca7308 */ /* 0x0003e20000000800 */
[----:B0-----:R-:W-:-:S07]  /*aa40*/  FADD.FTZ R3, R201, R3 ;  /* 0x00000003c9037221 */ /* 0x001fce0000010000 */
[----:B------:R-:W0:Y:S01]  /*aa50*/  MUFU.EX2 R204, R204 ;  /* 0x000000cc00cc7308 */ /* 0x000e220000000800 */
[----:B-1----:R-:W-:Y:S02]  /*aa60*/  IMAD.U32 R207, RZ, RZ, UR55 ;  /* 0x00000037ffcf7e24 */ /* 0x002fe4000f8e00ff */
[----:B--2---:R-:W-:-:S03]  /*aa70*/  FADD.FTZ R2, R203, R2 ;  /* 0x00000002cb027221 */ /* 0x004fc60000010000 */
[----:B------:R-:W-:Y:S02]  /*aa80*/  @!P0 LEA R207, R207, UR41, 0x3 ;  /* 0x00000029cfcf8c11 */ /* 0x000fe4000f8e18ff */
[----:B------:R-:W1:Y:S03]  /*aa90*/  MUFU.EX2 R205, R205 ;  /* 0x000000cd00cd7308 */ /* 0x000e660000000800 */
[----:B------:R-:W-:Y:S01]  /*aaa0*/  @!P0 VIADD R207, R207, 0x38840 ;  /* 0x00038840cfcf8836 */ /* 0x000fe20000000000 */
[----:B------:R-:W-:-:S04]  /*aab0*/  WARPGROUP.DEPBAR.LE gsb0, 0x0 ;  /* 0x00008000000079c5 */ /* 0x000fc80000010000 */
[----:B------:R-:W-:Y:S01]  /*aac0*/  @!P0 PRMT R207, RZ, 0x654, R207 ;  /* 0x00000654ffcf8816 */ /* 0x000fe200000000cf */
[----:B------:R2:W-:Y:S06]  /*aad0*/  BAR.ARV R208, 0x100 ;  /* 0x000400d00000751d */ /* 0x0005ec0000002000 */
[----:B0-----:R-:W-:-:S01]  /*aae0*/  FADD.FTZ R206, R204, R3 ;  /* 0x00000003ccce7221 */ /* 0x001fc20000010000 */
[----:B------:R2:W-:Y:S01]  /*aaf0*/  @!P0 SYNCS.ARRIVE.TRANS64.RED.A1T0 RZ, [R207+URZ], RZ ;  /* 0x000000ffcfff89a7 */ /* 0x0005e2000810043f */
[----:B------:R-:W-:-:S02]  /*ab00*/  FADD.FTZ R3, R202, R2 ;  /* 0x00000002ca037221 */ /* 0x000fc40000010000 */
[----:B-1----:R-:W-:Y:S01]  /*ab10*/  FADD.FTZ R2, R205, R206 ;  /* 0x000000cecd027221 */ /* 0x002fe20000010000 */
[----:B------:R-:W-:Y:S06]  /*ab20*/  @!P1 BRA `(.L_x_2294) ;  /* 0x0000000000049947 */ /* 0x000fec0003800000 */
[----:B------:R-:W-:Y:S01]  /*ab30*/  BPT.TRAP 0x1 ;  /* 0x000000040000795c */ /* 0x000fe20000300000 */
.L_x_2294:
        /* <DEDUP_REMOVED lines=18> */
[-C--:B------:R-:W-:Y:S01]  /*ac60*/  FMUL.FTZ R28, R28, R5.reuse ;  /* 0x000000051c1c7220 */ /* 0x080fe20000410000 */
[----:B------:R-:W-:Y:S01]  /*ac70*/  F2FP.SATFINITE.E4M3.F32.PACK_AB_MERGE_C R10, R7, R6, R10 ;  /* 0x00000006070a723e */ /* 0x000fe2000480700a */
[----:B------:R-:W-:Y:S01]  /*ac80*/  SYNCS.ARRIVE.TRANS64.RED.A1T0 RZ, [UR6], RZ ;  /* 0x000000ffffff79a7 */ /* 0x000fe20008100406 */
        /* <DEDUP_REMOVED lines=157> */
[----:B------:R-:W-:Y:S01]  /*b660*/  IMAD.MOV.U32 R227, RZ, RZ, R170 ;  /* 0x000000ffffe37224 */ /* 0x000fe200078e00aa */
[----:B------:R-:W-:Y:S06]  /*b670*/  @P2 BRA `(.L_x_2295) ;  /* 0xffffffd4002c2947 */ /* 0x000fec000383ffff */
.L_x_2285:
[----:B------:R-:W-:Y:S06]  /*b680*/  BAR.ARV 0x8, 0x180 ;  /* 0x0206000000007b1d */ /* 0x000fec0000002000 */
[----:B------:R-:W-:Y:S05]  /*b690*/  @!P1 BRA `(.L_x_2296) ;  /* 0x0000000000049947 */ /* 0x000fea0003800000 */
[----:B------:R-:W-:Y:S01]  /*b6a0*/  BPT.TRAP 0x1 ;  /* 0x000000040000795c */ /* 0x000fe20000300000 */
.L_x_2296:
[----:B------:R-:W-:Y:S01]  /*b6b0*/  ULEA UR5, UR55, UR41, 0x3 ;  /* 0x0000002937057291 */ /* 0x000fe2000f8e183f */
[----:B------:R-:W-:-:S05]  /*b6c0*/  IMAD.U32 R0, RZ, RZ, UR47 ;  /* 0x0000002fff007e24 */ /* 0x000fca000f8e00ff */
[----:B------:R-:W-:-:S04]  /*b6d0*/  SHF.L.U32 R0, R0, 0x1f, RZ ;  /* 0x0000001f00007819 */ /* 0x000fc800000006ff */
[----:B------:R0:W1:Y:S01]  /*b6e0*/  SYNCS.PHASECHK.TRANS64.TRYWAIT P0, [UR5+0x38850], R0 ;  /* 0x03885000ff0075a7 */ /* 0x0000620008000145 */
[----:B------:R-:W-:Y:S05]  /*b6f0*/  @!P1 BRA `(.L_x_2297) ;  /* 0x0000000000049947 */ /* 0x000fea0003800000 */
[----:B------:R-:W-:Y:S01]  /*b700*/  BPT.TRAP 0x1 ;  /* 0x000000040000795c */ /* 0x000fe20000300000 */
.L_x_2297:
[----:B-1----:R-:W-:Y:S05]  /*b710*/  @P0 BRA `(.L_x_2298) ;  /* 0x0000000000080947 */ /* 0x002fea0003800000 */
[----:B------:R-:W1:Y:S02]  /*b720*/  SYNCS.PHASECHK.TRANS64.TRYWAIT P0, [UR5+0x38850], R0 ;  /* 0x03885000ff0075a7 */ /* 0x000e640008000145 */
[----:B-1----:R-:W-:Y:S05]  /*b730*/  @!P0 BRA `(.L_x_2299) ;  /* 0x000000e000bc8947 */ /* 0x002fea0003800000 */
.L_x_2298:
[----:B------:R-:W-:Y:S01]  /*b740*/  UIADD3 UR41, UR41, 0x400, URZ ;  /* 0x0000040029297890 */ /* 0x000fe2000fffe03f */
[----:B------:R-:W-:Y:S01]  /*b750*/  WARPGROUP.ARRIVE ;  /* 0x00000000000079c5 */ /* 0x000fe20000000000 */
[----:B------:R-:W-:Y:S01]  /*b760*/  UMOV UR7, 0x40000040 ;  /* 0x4000004000077882 */ /* 0x000fe20000000000 */
[----:B------:R-:W-:Y:S01]  /*b770*/  ULDC.64 UR8, c[0x0][0x9a0] ;  /* 0x0002680000087ab9 */ /* 0x000fe20000000a00 */
[----:B------:R-:W-:Y:S01]  /*b780*/  USHF.R.U32.HI UR41, URZ, 0x4, UR41 ;  /* 0x000000043f297899 */ /* 0x000fe20008011629 */
[----:B------:R-:W-:-:S03]  /*b790*/  ISETP.NE.U32.AND P0, PT, RZ, UR8, PT ;  /* 0x00000008ff007c0c */ /* 0x000fc6000bf05070 */
[----:B------:R-:W-:Y:S01]  /*b7a0*/  ULOP3.LUT UR41, UR41, 0x3fff, URZ, 0xc0, !UPT ;  /* 0x00003fff29297892 */ /* 0x000fe2000f8ec03f */
[----:B------:R-:W-:-:S03]  /*b7b0*/  ISETP.NE.AND.EX P0, PT, RZ, UR9, PT, P0 ;  /* 0x00000009ff007c0c */ /* 0x000fc6000bf05300 */
[----:B------:R-:W-:-:S04]  /*b7c0*/  ULOP3.LUT UR4, UR41, 0x10000, URZ, 0xfc, !UPT ;  /* 0x0001000029047892 */ /* 0x000fc8000f8efc3f */
[----:B------:R-:W-:-:S06]  /*b7d0*/  ULEA UR4, UR55, UR4, 0xb ;  /* 0x0000000437047291 */ /* 0x000fcc000f8e583f */
[----:B------:R-:W0:Y:S01]  /*b7e0*/  @P0 LDC.64 R6, c[0x0][0x9c8] ;  /* 0x00027200ff060b82 */ /* 0x000e220000000a00 */
[----:B------:R-:W-:Y:S02]  /*b7f0*/  UMOV UR6, UR4 ;  /* 0x0000000400067c82 */ /* 0x000fe40008000000 */
[----:B------:R-:W-:Y:S01]  /*b800*/  QGMMA.64x256x32.F32.E4M3.E4M3 R24, R228, gdesc[UR4], R24, gsb0 ;  /* 0x03e00004e4187df3 */ /* 0x000fe20008000818 */
[----:B------:R-:W-:Y:S01]  /*b810*/  UIADD3 UR6, UR4, 0x2, URZ ;  /* 0x0000000204067890 */ /* 0x000fe2000fffe03f */
[----:B------:R-:W-:-:S03]  /*b820*/  UMOV UR7, 0x40000040 ;  /* 0x4000004000077882 */ /* 0x000fc60000000000 */
[----:B-1----:R-:W1:Y:S01]  /*b830*/  @P0 LDC.64 R4, c[0x0][0x9d0] ;  /* 0x00027400ff040b82 */ /* 0x002e620000000a00 */
[----:B0-----:R-:W-:-:S04]  /*b840*/  @P0 IMAD R0, R6, UR42, RZ ;  /* 0x0000002a06000c24 */ /* 0x001fc8000f8e02ff */
[----:B------:R-:W-:Y:S02]  /*b850*/  @P0 IMAD R9, R7, UR43, R0 ;  /* 0x0000002b07090c24 */ /* 0x000fe4000f8e0200 */
[----:B------:R-:W-:-:S04]  /*b860*/  @P0 IMAD.WIDE.U32 R6, R6, UR43, RZ ;  /* 0x0000002b06060c25 */ /* 0x000fc8000f8e00ff */
[----:B------:R-:W-:Y:S02]  /*b870*/  @P0 IMAD.IADD R7, R7, 0x1, R9 ;  /* 0x0000000107070824 */ /* 0x000fe400078e0209 */
[----:B-1----:R-:W-:-:S04]  /*b880*/  @P0 IMAD.WIDE.U32 R6, R4, UR44, R6 ;  /* 0x0000002c04060c25 */ /* 0x002fc8000f8e0006 */
[----:B------:R-:W-:Y:S01]  /*b890*/  @P0 IMAD R5, R5, UR44, R7 ;  /* 0x0000002c05050c24 */ /* 0x000fe2000f8e0207 */
[----:B------:R-:W-:-:S04]  /*b8a0*/  @P0 LEA R4, P2, R6, UR8, 0x2 ;  /* 0x0000000806040c11 */ /* 0x000fc8000f8410ff */
[----:B------:R-:W-:Y:S01]  /*b8b0*/  @P0 LEA.HI.X R5, R6, UR9, R5, 0x2, P2 ;  /* 0x0000000906050c11 */ /* 0x000fe200090f1405 */
[----:B------:R-:W-:-:S06]  /*b8c0*/  IMAD.MOV.U32 R6, RZ, RZ, 0x3f800000 ;  /* 0x3f800000ff067424 */ /* 0x000fcc00078e00ff */
[----:B------:R0:W3:Y:S01]  /*b8d0*/  @P0 LDG.E R6, desc[UR52][R4.64] ;  /* 0x0000003404060981 */ /* 0x0000e2000c1e1900 */
[----:B------:R-:W-:Y:S02]  /*b8e0*/  WARPGROUP.DEPBAR.LE gsb0, 0x0 ;  /* 0x00008000000079c5 */ /* 0x000fe40000010000 */
[----:B------:R-:W-:-:S06]  /*b8f0*/  WARPGROUP.ARRIVE ;  /* 0x00000000000079c5 */ /* 0x000fcc0000000000 */
[----:B------:R-:W-:Y:S01]  /*b900*/  QGMMA.64x256x32.F32.E4M3.E4M3 R24, R224, gdesc[UR4], R24, gsb0 ;  /* 0x03e00004e0187df3 */ /* 0x000fe20008000818 */
[----:B------:R-:W-:Y:S01]  /*b910*/  UIADD3 UR6, UR4, 0x4, URZ ;  /* 0x0000000404067890 */ /* 0x000fe2000fffe03f */
[----:B------:R-:W-:Y:S01]  /*b920*/  UMOV UR7, 0x40000040 ;  /* 0x4000004000077882 */ /* 0x000fe20000000000 */
[----:B------:R-:W1:Y:S04]  /*b930*/  SHFL.BFLY PT, R0, R3, 0x2, 0x1f ;  /* 0x0c401f0003007f89 */ /* 0x000e6800000e0000 */
[----:B------:R-:W4:Y:S01]  /*b940*/  SHFL.BFLY PT, R9, R2, 0x2, 0x1f ;  /* 0x0c401f0002097f89 */ /* 0x000f2200000e0000 */
[----:B------:R-:W-:Y:S02]  /*b950*/  WARPGROUP.DEPBAR.LE gsb0, 0x0 ;  /* 0x00008000000079c5 */ /* 0x000fe40000010000 */
[----:B------:R-:W-:-:S15]  /*b960*/  WARPGROUP.ARRIVE ;  /* 0x00000000000079c5 */ /* 0x000fde0000000000 */
[----:B------:R-:W-:-:S03]  /*b970*/  NOP ;  /* 0x0000000000007918 */ /* 0x000fc60000000000 */
[----:B------:R-:W-:Y:S01]  /*b980*/  QGMMA.64x256x32.F32.E4M3.E4M3 R24, R220, gdesc[UR4], R24, gsb0 ;  /* 0x03e00004dc187df3 */ /* 0x000fe20008000818 */
[----:B------:R-:W-:Y:S01]  /*b990*/  UIADD3 UR6, UR4, 0x6, URZ ;  /* 0x0000000604067890 */ /* 0x000fe2000fffe03f */
[----:B------:R-:W-:Y:S01]  /*b9a0*/  UMOV UR7, 0x40000040 ;  /* 0x4000004000077882 */ /* 0x000fe20000000000 */
[----:B-1----:R-:W-:-:S01]  /*b9b0*/  FADD.FTZ R0, R0, R3 ;  /* 0x0000000300007221 */ /* 0x002fc20000010000 */
[----:B----4-:R-:W-:-:S04]  /*b9c0*/  FADD.FTZ R9, R9, R2 ;  /* 0x0000000209097221 */ /* 0x010fc80000010000 */
[----:B------:R-:W1:Y:S04]  /*b9d0*/  SHFL.BFLY PT, R7, R0, 0x1, 0x1f ;  /* 0x0c201f0000077f89 */ /* 0x000e6800000e0000 */
[----:B------:R-:W4:Y:S01]  /*b9e0*/  SHFL.BFLY PT, R8, R9, 0x1, 0x1f ;  /* 0x0c201f0009087f89 */ /* 0x000f2200000e0000 */
[----:B------:R-:W-:Y:S02]  /*b9f0*/  IMAD.MOV.U32 R3, RZ, RZ, RZ ;  /* 0x000000ffff037224 */ /* 0x000fe400078e00ff */
[----:B-1----:R-:W-:Y:S01]  /*ba00*/  FADD.FTZ R10, R0, R7 ;  /* 0x00000007000a7221 */ /* 0x002fe20000010000 */
[----:B----4-:R-:W-:-:S04]  /*ba10*/  FADD.FTZ R11, R9, R8 ;  /* 0x00000008090b7221 */ /* 0x010fc80000010000 */
[C---:B------:R-:W-:Y:S01]  /*ba20*/  FSETP.NE.FTZ.AND P0, PT, R10.reuse, RZ, PT ;  /* 0x000000ff0a00720b */ /* 0x040fe20003f15000 */
[----:B0-----:R-:W-:Y:S01]  /*ba30*/  FMUL.FTZ R4, R10, 0.00390625 ;  /* 0x3b8000000a047820 */ /* 0x001fe20000410000 */
        /* <DEDUP_REMOVED lines=8> */
[----:B------:R-:W-:-:S07]  /*bac0*/  IMAD.U32 R5, RZ, RZ, UR10 ;  /* 0x0000000aff057e24 */ /* 0x000fce000f8e00ff */
[----:B------:R-:W4:Y:S01]  /*bad0*/  @P0 MUFU.RCP R7, R11 ;  /* 0x0000000b00070308 */ /* 0x000f220000001000 */
[----:B------:R-:W-:Y:S02]  /*bae0*/  IMAD.U32 R9, RZ, RZ, UR10 ;  /* 0x0000000aff097e24 */ /* 0x000fe4000f8e00ff */
[----:B------:R-:W-:Y:S01]  /*baf0*/  @P2 FMUL.FTZ R5, R5, 0.69314718246459960938 ;  /* 0x3f31721805052820 */ /* 0x000fe20000410000 */
[----:B0-----:R-:W-:Y:S01]  /*bb00*/  @P2 FMUL.FTZ R4, R4, 0.69314718246459960938 ;  /* 0x3f31721804042820 */ /* 0x001fe20000410000 */
[----:B------:R-:W-:Y:S02]  /*bb10*/  IMAD.MOV.U32 R2, RZ, RZ, -0x800000 ;  /* 0xff800000ff027424 */ /* 0x000fe400078e00ff */
[----:B------:R-:W-:Y:S01]  /*bb20*/  @P3 FMUL.FTZ R9, R9, 0.69314718246459960938 ;  /* 0x3f31721809093820 */ /* 0x000fe20000410000 */
[----:B------:R-:W-:Y:S02]  /*bb30*/  IMAD.MOV.U32 R0, RZ, RZ, -0x800000 ;  /* 0xff800000ff007424 */ /* 0x000fe400078e00ff */
[----:B------:R-:W-:-:S01]  /*bb40*/  @P2 FFMA.FTZ R2, R5, R188, R4 ;  /* 0x000000bc05022223 */ /* 0x000fc20000010004 */
[----:B-1----:R-:W-:Y:S01]  /*bb50*/  @P3 FMUL.FTZ R8, R8, 0.69314718246459960938 ;  /* 0x3f31721808083820 */ /* 0x002fe20000410000 */
[----:B---3--:R-:W-:-:S03]  /*bb60*/  FMUL.FTZ R4, R3, R6 ;  /* 0x0000000603047220 */ /* 0x008fc60000410000 */
[----:B------:R-:W-:Y:S01]  /*bb70*/  @P3 FFMA.FTZ R0, R9, R185, R8 ;  /* 0x000000b909003223 */ /* 0x000fe20000010008 */
[----:B----4-:R-:W-:Y:S01]  /*bb80*/  FMUL.FTZ R3, R7, R6 ;  /* 0x0000000607037220 */ /* 0x010fe20000410000 */
[----:B------:R-:W-:Y:S02]  /*bb90*/  WARPGROUP.DEPBAR.LE gsb0, 0x0 ;  /* 0x00008000000079c5 */ /* 0x000fe40000010000 */
[----:B------:R-:W-:-:S06]  /*bba0*/  WARPGROUP.ARRIVE ;  /* 0x00000000000079c5 */ /* 0x000fcc0000000000 */
[----:B------:R-:W-:Y:S03]  /*bbb0*/  QGMMA.64x256x32.F32.E4M3.E4M3 R24, R216, gdesc[UR4], R24, gsb0 ;  /* 0x03e00004d8187df3 */ /* 0x000fe60008000818 */
[----:B------:R-:W-:Y:S02]  /*bbc0*/  WARPGROUP.DEPBAR.LE gsb0, 0x0 ;  /* 0x00008000000079c5 */ /* 0x000fe40000010000 */
[----:B------:R-:W-:Y:S05]  /*bbd0*/  @!P1 BRA `(.L_x_2300) ;  /* 0x0000000000049947 */ /* 0x000fea0003800000 */
[----:B------:R-:W-:Y:S01]  /*bbe0*/  BPT.TRAP 0x1 ;  /* 0x000000040000795c */ /* 0x000fe20000300000 */
.L_x_2300:
        /* <DEDUP_REMOVED lines=134> */
[----:B------:R-:W-:Y:S01]  /*c450*/  FMUL.FTZ R3, R147, R3 ;  /* 0x0000000393037220 */ /* 0x000fe20000410000 */
[----:B------:R-:W-:-:S02]  /*c460*/  UIADD3 UR48, UR48, 0x1, URZ ;  /* 0x0000000130307890 */ /* 0x000fc4000fffe03f */
[----:B------:R-:W-:Y:S02]  /*c470*/  USEL UR55, UR55, URZ, UP0 ;  /* 0x0000003f37377287 */ /* 0x000fe40008000000 */
[----:B------:R-:W-:-:S12]  /*c480*/  ULOP3.LUT UR47, UR47, UR4, URZ, 0x3c, !UPT ;  /* 0x000000042f2f7292 */ /* 0x000fd8000f8e3c3f */
.L_x_2267:
        /* <DEDUP_REMOVED lines=15> */
[----:B------:R-:W3:Y:S01]  /*c580*/  LDL R154, [R1+0x54] ;  /* 0x00005400019a7983 */ /* 0x000ee20000100800 */
[----:B------:R-:W1:Y:S01]  /*c590*/  S2UR UR4, SR_SWINHI ;  /* 0x00000000000479c3 */ /* 0x000e620000002f00 */
[----:B------:R-:W-:Y:S01]  /*c5a0*/  ULDC.64 UR16, c[0x0][0xc00] ;  /* 0x0003000000107ab9 */ /* 0x000fe20000000a00 */
[----:B------:R-:W-:Y:S01]  /*c5b0*/  ULDC.64 UR12, c[0x0][0xc00] ;  /* 0x00030000000c7ab9 */ /* 0x000fe20000000a00 */
[----:B------:R-:W-:Y:S01]  /*c5c0*/  ULDC.64 UR14, c[0x0][0xc08] ;  /* 0x00030200000e7ab9 */ /* 0x000fe20000000a00 */
[----:B------:R-:W-:Y:S01]  /*c5d0*/  ULDC UR22, c[0x0][0xbe8] ;  /* 0x0002fa0000167ab9 */ /* 0x000fe20000000800 */
[----:B0-----:R-:W-:-:S05]  /*c5e0*/  IMAD.SHL.U32 R4, R184, 0x4, RZ ;  /* 0x00000004b8047824 */ /* 0x001fca00078e00ff */
[----:B------:R-:W-:Y:S01]  /*c5f0*/  LOP3.LUT R4, R4, 0xc, RZ, 0xc0, !PT ;  /* 0x0000000c04047812 */ /* 0x000fe200078ec0ff */
[----:B------:R-:W-:Y:S03]  /*c600*/  BAR.SYNC.DEFER_BLOCKING 0x1, 0x100 ;  /* 0x0044000000007b1d */ /* 0x000fe60000010000 */
[----:B------:R-:W-:-:S05]  /*c610*/  IADD3 R4, P0, R4, UR10, RZ ;  /* 0x0000000a04047c10 */ /* 0x000fca000ff1e0ff */
[----:B------:R-:W-:-:S05]  /*c620*/  IMAD.X R5, RZ, RZ, UR11, P0 ;  /* 0x0000000bff057e24 */ /* 0x000fca00080e06ff */
[----:B------:R0:W4:Y:S01]  /*c630*/  LDG.E.CONSTANT R8, desc[UR52][R4.64] ;  /* 0x0000003404087981 */ /* 0x000122000c1e9900 */
[----:B------:R-:W-:Y:S01]  /*c640*/  LOP3.LUT P0, R6, R184, 0x3, RZ, 0xc0, !PT ;  /* 0x00000003b8067812 */ /* 0x000fe2000780c0ff */
[----:B------:R-:W-:Y:S01]  /*c650*/  UMOV UR10, UR8 ;  /* 0x00000008000a7c82 */ /* 0x000fe20008000000 */
[----:B-1----:R-:W-:Y:S01]  /*c660*/  UMOV UR11, UR4 ;  /* 0x00000004000b7c82 */ /* 0x002fe20008000000 */
[----:B------:R-:W-:Y:S01]  /*c670*/  UIMAD.WIDE UR12, UR43, 0x4, UR12 ;  /* 0x000000042b0c78a5 */ /* 0x000fe2000f8e020c */
        /* <DEDUP_REMOVED lines=124> */
[----:B---3--:R-:W-:Y:S01]  /*ce40*/  IMAD.WIDE R30, R154, R30, UR10 ;  /* 0x0000000a9a1e7e25 */ /* 0x008fe2000f8e021e */
[----:B------:R-:W-:Y:S02]  /*ce50*/  SEL R139, R142, R143, P0 ;  /* 0x0000008f8e8b7207 */ /* 0x000fe40000000000 */
[----:B------:R-:W-:Y:S02]  /*ce60*/  SEL R142, R143, R142, P0 ;  /* 0x0000008e8f8e7207 */ /* 0x000fe40000000000 */
[C---:B------:R-:W-:Y:S02]  /*ce70*/  IADD3 R43, P3, R30.reuse, 0xc040, RZ ;  /* 0x0000c0401e2b7810 */ /* 0x040fe40007f7e0ff */
[----:B------:R-:W-:-:S02]  /*ce80*/  IADD3 R79, P4, R30, 0xc060, RZ ;  /* 0x0000c0601e4f7810 */ /* 0x000fc40007f9e0ff */
[----:B------:R-:W-:Y:S02]  /*ce90*/  IADD3 R47, P2, R30, 0xc020, RZ ;  /* 0x0000c0201e2f7810 */ /* 0x000fe40007f5e0ff */
[----:B------:R-:W-:Y:S02]  /*cea0*/  LOP3.LUT R42, R43, 0x380, RZ, 0xc0, !PT ;  /* 0x000003802b2a7812 */ /* 0x000fe400078ec0ff */
[----:B------:R-:W-:Y:S02]  /*ceb0*/  LOP3.LUT R78, R79, 0x380, RZ, 0xc0, !PT ;  /* 0x000003804f4e7812 */ /* 0x000fe400078ec0ff */
[----:B------:R-:W-:Y:S02]  /*cec0*/  LOP3.LUT R46, R47, 0x380, RZ, 0xc0, !PT ;  /* 0x000003802f2e7812 */ /* 0x000fe400078ec0ff */
[----:B------:R-:W-:Y:S02]  /*ced0*/  SHF.R.U64 R42, R42, 0x3, RZ ;  /* 0x000000032a2a7819 */ /* 0x000fe400000012ff */
[----:B------:R-:W-:-:S02]  /*cee0*/  SHF.R.U64 R78, R78, 0x3, RZ ;  /* 0x000000034e4e7819 */ /* 0x000fc400000012ff */
[----:B------:R-:W-:Y:S02]  /*cef0*/  SHF.R.U64 R46, R46, 0x3, RZ ;  /* 0x000000032e2e7819 */ /* 0x000fe400000012ff */
[----:B------:R-:W-:Y:S01]  /*cf00*/  LOP3.LUT R42, R42, R43, RZ, 0x3c, !PT ;  /* 0x0000002b2a2a7212 */ /* 0x000fe200078e3cff */
[--C-:B------:R-:W-:Y:S01]  /*cf10*/  IMAD.X R43, RZ, RZ, R31.reuse, P3 ;  /* 0x000000ffff2b7224 */ /* 0x100fe200018e061f */
[C---:B------:R-:W-:Y:S02]  /*cf20*/  IADD3 R55, P6, R30.reuse, 0x8060, RZ ;  /* 0x000080601e377810 */ /* 0x040fe40007fde0ff */
[----:B------:R-:W-:Y:S02]  /*cf30*/  IADD3 R67, P3, R30, 0x8000, RZ ;  /* 0x000080001e437810 */ /* 0x000fe40007f7e0ff */
[----:B------:R-:W-:Y:S01]  /*cf40*/  LOP3.LUT R78, R78, R79, RZ, 0x3c, !PT ;  /* 0x0000004f4e4e7212 */ /* 0x000fe200078e3cff */
[--C-:B------:R-:W-:Y:S01]  /*cf50*/  IMAD.X R79, RZ, RZ, R31.reuse, P4 ;  /* 0x000000ffff4f7224 */ /* 0x100fe200020e061f */
[----:B------:R-:W-:Y:S01]  /*cf60*/  LOP3.LUT R46, R46, R47, RZ, 0x3c, !PT ;  /* 0x0000002f2e2e7212 */ /* 0x000fe200078e3cff */
[----:B------:R-:W-:Y:S01]  /*cf70*/  IMAD.X R47, RZ, RZ, R31, P2 ;  /* 0x000000ffff2f7224 */ /* 0x000fe200010e061f */
[----:B------:R-:W-:-:S02]  /*cf80*/  IADD3 R59, P5, R30, 0x8040, RZ ;  /* 0x000080401e3b7810 */ /* 0x000fc40007fbe0ff */
[----:B------:R-:W-:Y:S02]  /*cf90*/  LOP3.LUT R54, R55, 0x380, RZ, 0xc0, !PT ;  /* 0x0000038037367812 */ /* 0x000fe400078ec0ff */
[C---:B------:R-:W-:Y:S02]  /*cfa0*/  IADD3 R63, P4, R30.reuse, 0x8020, RZ ;  /* 0x000080201e3f7810 */ /* 0x040fe40007f9e0ff */
[----:B------:R-:W-:Y:S02]  /*cfb0*/  IADD3 R71, P2, R30, 0x4060, RZ ;  /* 0x000040601e477810 */ /* 0x000fe40007f5e0ff */
[----:B------:R-:W-:Y:S02]  /*cfc0*/  LOP3.LUT R66, R67, 0x380, RZ, 0xc0, !PT ;  /* 0x0000038043427812 */ /* 0x000fe400078ec0ff */
[----:B------:R-:W-:Y:S02]  /*cfd0*/  LOP3.LUT R58, R59, 0x380, RZ, 0xc0, !PT ;  /* 0x000003803b3a7812 */ /* 0x000fe400078ec0ff */
[----:B------:R-:W-:-:S02]  /*cfe0*/  SHF.R.U64 R54, R54, 0x3, RZ ;  /* 0x0000000336367819 */ /* 0x000fc400000012ff */
[----:B------:R-:W-:Y:S01]  /*cff0*/  LOP3.LUT R62, R63, 0x380, RZ, 0xc0, !PT ;  /* 0x000003803f3e7812 */ /* 0x000fe200078ec0ff */
[----:B----4-:R-:W-:Y:S01]  /*d000*/  SHFL.IDX PT, R129, R129, R8, 0x1c1f ;  /* 0x001c1f0881817589 */ /* 0x010fe200000e0000 */
[----:B------:R-:W-:Y:S02]  /*d010*/  LOP3.LUT R70, R71, 0x380, RZ, 0xc0, !PT ;  /* 0x0000038047467812 */ /* 0x000fe400078ec0ff */
[----:B------:R-:W-:Y:S01]  /*d020*/  SHF.R.U64 R66, R66, 0x3, RZ ;  /* 0x0000000342427819 */ /* 0x000fe200000012ff */
[----:B------:R-:W-:Y:S01]  /*d030*/  SHFL.IDX PT, R165, R165, R8, 0x1c1f ;  /* 0x001c1f08a5a57589 */ /* 0x000fe200000e0000 */
[----:B------:R-:W-:Y:S02]  /*d040*/  SHF.R.U64 R58, R58, 0x3, RZ ;  /* 0x000000033a3a7819 */ /* 0x000fe400000012ff */
[----:B------:R-:W-:Y:S01]  /*d050*/  LOP3.LUT R54, R54, R55, RZ, 0x3c, !PT ;  /* 0x0000003736367212 */ /* 0x000fe200078e3cff */
[----:B------:R-:W-:Y:S01]  /*d060*/  IMAD.X R55, RZ, RZ, R31, P6 ;  /* 0x000000ffff377224 */ /* 0x000fe200030e061f */
[----:B------:R-:W-:Y:S01]  /*d070*/  SHF.R.U64 R62, R62, 0x3, RZ ;  /* 0x000000033e3e7819 */ /* 0x000fe200000012ff */
[----:B------:R-:W-:Y:S01]  /*d080*/  SHFL.IDX PT, R167, R167, R8, 0x1c1f ;  /* 0x001c1f08a7a77589 */ /* 0x000fe200000e0000 */
[----:B------:R-:W-:-:S02]  /*d090*/  SHF.R.U64 R70, R70, 0x3, RZ ;  /* 0x0000000346467819 */ /* 0x000fc400000012ff */
[----:B------:R-:W-:Y:S01]  /*d0a0*/  LOP3.LUT R66, R66, R67, RZ, 0x3c, !PT ;  /* 0x0000004342427212 */ /* 0x000fe200078e3cff */
[--C-:B------:R-:W-:Y:S01]  /*d0b0*/  IMAD.X R67, RZ, RZ, R31.reuse, P3 ;  /* 0x000000ffff437224 */ /* 0x100fe200018e061f */
[C---:B------:R-:W-:Y:S01]  /*d0c0*/  IADD3 R51, P1, R30.reuse, 0xc000, RZ ;  /* 0x0000c0001e337810 */ /* 0x040fe20007f3e0ff */
[----:B------:R-:W-:Y:S01]  /*d0d0*/  SHFL.IDX PT, R169, R169, R8, 0x1c1f ;  /* 0x001c1f08a9a97589 */ /* 0x000fe200000e0000 */
[C---:B------:R-:W-:Y:S02]  /*d0e0*/  IADD3 R99, P6, R30.reuse, 0x4020, RZ ;  /* 0x000040201e637810 */ /* 0x040fe40007fde0ff */
[----:B------:R-:W-:Y:S01]  /*d0f0*/  IADD3 R35, P3, R30, 0x4000, RZ ;  /* 0x000040001e237810 */ /* 0x000fe20007f7e0ff */
[----:B------:R-:W-:Y:S01]  /*d100*/  SHFL.IDX PT, R137, R137, R8, 0x1c1f ;  /* 0x001c1f0889897589 */ /* 0x000fe200000e0000 */
[----:B------:R-:W-:Y:S01]  /*d110*/  LOP3.LUT R58, R58, R59, RZ, 0x3c, !PT ;  /* 0x0000003b3a3a7212 */ /* 0x000fe200078e3cff */
[--C-:B------:R-:W-:Y:S01]  /*d120*/  IMAD.X R59, RZ, RZ, R31.reuse, P5 ;  /* 0x000000ffff3b7224 */ /* 0x100fe200028e061f */
[----:B------:R-:W-:Y:S01]  /*d130*/  LOP3.LUT R62, R62, R63, RZ, 0x3c, !PT ;  /* 0x0000003f3e3e7212 */ /* 0x000fe200078e3cff */
[--C-:B------:R-:W-:Y:S01]  /*d140*/  IMAD.X R63, RZ, RZ, R31.reuse, P4 ;  /* 0x000000ffff3f7224 */ /* 0x100fe200020e061f */
[----:B------:R-:W-:Y:S01]  /*d150*/  LOP3.LUT R70, R70, R71, RZ, 0x3c, !PT ;  /* 0x0000004746467212 */ /* 0x000fe200078e3cff */
[----:B------:R-:W-:Y:S01]  /*d160*/  IMAD.X R71, RZ, RZ, R31, P2 ;  /* 0x000000ffff477224 */ /* 0x000fe200010e061f */
[----:B------:R-:W-:Y:S01]  /*d170*/  LOP3.LUT R50, R51, 0x380, RZ, 0xc0, !PT ;  /* 0x0000038033327812 */ /* 0x000fe200078ec0ff */
[----:B------:R-:W-:Y:S01]  /*d180*/  SHFL.IDX PT, R170, R170, R8, 0x1c1f ;  /* 0x001c1f08aaaa7589 */ /* 0x000fe200000e0000 */
[----:B------:R-:W-:-:S02]  /*d190*/  LOP3.LUT R98, R99, 0x380, RZ, 0xc0, !PT ;  /* 0x0000038063627812 */ /* 0x000fc400078ec0ff */
[C---:B------:R-:W-:Y:S01]  /*d1a0*/  IADD3 R85, P5, R30.reuse, 0x20, RZ ;  /* 0x000000201e557810 */ /* 0x040fe20007fbe0ff */
[----:B------:R-:W-:Y:S01]  /*d1b0*/  SHFL.IDX PT, R41, R41, R8, 0x1c1f ;  /* 0x001c1f0829297589 */ /* 0x000fe200000e0000 */
[C---:B------:R-:W-:Y:S02]  /*d1c0*/  IADD3 R39, P4, R30.reuse, 0x40, RZ ;  /* 0x000000401e277810 */ /* 0x040fe40007f9e0ff */
[----:B------:R-:W-:Y:S01]  /*d1d0*/  LOP3.LUT R34, R35, 0x380, RZ, 0xc0, !PT ;  /* 0x0000038023227812 */ /* 0x000fe200078ec0ff */
[----:B------:R-:W-:Y:S01]  /*d1e0*/  SHFL.IDX PT, R81, R81, R8, 0x1c1f ;  /* 0x001c1f0851517589 */ /* 0x000fe200000e0000 */
[----:B------:R-:W-:Y:S02]  /*d1f0*/  IADD3 R155, P2, R30, 0x60, RZ ;  /* 0x000000601e9b7810 */ /* 0x000fe40007f5e0ff */
[----:B------:R-:W-:Y:S01]  /*d200*/  SHF.R.U64 R50, R50, 0x3, RZ ;  /* 0x0000000332327819 */ /* 0x000fe200000012ff */
[----:B------:R-:W-:Y:S01]  /*d210*/  SHFL.IDX PT, R117, R117, R8, 0x1c1f ;  /* 0x001c1f0875757589 */ /* 0x000fe200000e0000 */
[----:B------:R-:W-:-:S02]  /*d220*/  SHF.R.U64 R98, R98, 0x3, RZ ;  /* 0x0000000362627819 */ /* 0x000fc400000012ff */
[----:B------:R-:W-:Y:S01]  /*d230*/  LOP3.LUT R84, R85, 0x380, RZ, 0xc0, !PT ;  /* 0x0000038055547812 */ /* 0x000fe200078ec0ff */
[----:B------:R-:W-:Y:S01]  /*d240*/  SHFL.IDX PT, R159, R159, R8, 0x1c1f ;  /* 0x001c1f089f9f7589 */ /* 0x000fe200000e0000 */
[----:B------:R-:W-:Y:S02]  /*d250*/  LOP3.LUT R3, R30, 0x380, RZ, 0xc0, !PT ;  /* 0x000003801e037812 */ /* 0x000fe400078ec0ff */
[----:B------:R-:W-:Y:S01]  /*d260*/  LOP3.LUT R38, R39, 0x380, RZ, 0xc0, !PT ;  /* 0x0000038027267812 */ /* 0x000fe200078ec0ff */
[----:B------:R-:W-:Y:S01]  /*d270*/  SHFL.IDX PT, R57, R57, R8, 0x1c1f ;  /* 0x001c1f0839397589 */ /* 0x000fe200000e0000 */
[----:B------:R-:W-:Y:S02]  /*d280*/  SHF.R.U64 R34, R34, 0x3, RZ ;  /* 0x0000000322227819 */ /* 0x000fe400000012ff */
[----:B------:R-:W-:Y:S01]  /*d290*/  LOP3.LUT R154, R155, 0x380, RZ, 0xc0, !PT ;  /* 0x000003809b9a7812 */ /* 0x000fe200078ec0ff */
[----:B------:R-:W-:Y:S01]  /*d2a0*/  SHFL.IDX PT, R89, R89, R8, 0x1c1f ;  /* 0x001c1f0859597589 */ /* 0x000fe200000e0000 */
[----:B------:R-:W-:Y:S01]  /*d2b0*/  LOP3.LUT R50, R50, R51, RZ, 0x3c, !PT ;  /* 0x0000003332327212 */ /* 0x000fe200078e3cff */
[--C-:B------:R-:W-:Y:S01]  /*d2c0*/  IMAD.X R51, RZ, RZ, R31.reuse, P1 ;  /* 0x000000ffff337224 */ /* 0x100fe200008e061f */
[----:B------:R-:W-:Y:S01]  /*d2d0*/  LOP3.LUT R98, R98, R99, RZ, 0x3c, !PT ;  /* 0x0000006362627212 */ /* 0x000fe200078e3cff */
[----:B------:R-:W-:Y:S01]  /*d2e0*/  IMAD.X R99, RZ, RZ, R31, P6 ;  /* 0x000000ffff637224 */ /* 0x000fe200030e061f */
        /* <DEDUP_REMOVED lines=9> */
[----:B------:R-:W-:Y:S02]  /*d380*/  MOV R177, R58 ;  /* 0x0000003a00b17202 */ /* 0x000fe40000000f00 */
[----:B------:R-:W-:Y:S01]  /*d390*/  IADD3 R75, P1, R30, 0x4040, RZ ;  /* 0x000040401e4b7810 */ /* 0x000fe20007f3e0ff */
[----:B------:R-:W-:Y:S01]  /*d3a0*/  SHFL.IDX PT, R59, R9, R8, 0x1c1f ;  /* 0x001c1f08093b7589 */ /* 0x000fe200000e0000 */
[----:B------:R-:W-:Y:S01]  /*d3b0*/  LOP3.LUT R84, R84, R85, RZ, 0x3c, !PT ;  /* 0x0000005554547212 */ /* 0x000fe200078e3cff */
[--C-:B------:R-:W-:Y:S01]  /*d3c0*/  IMAD.X R85, RZ, RZ, R31.reuse, P5 ;  /* 0x000000ffff557224 */ /* 0x100fe200028e061f */
[----:B------:R-:W-:Y:S01]  /*d3d0*/  LOP3.LUT R30, R3, R30, RZ, 0x3c, !PT ;  /* 0x0000001e031e7212 */ /* 0x000fe200078e3cff */
[----:B------:R0:W-:Y:S01]  /*d3e0*/  SHFL.IDX PT, R9, R109, R8, 0x1c1f ;  /* 0x001c1f086d097589 */ /* 0x0001e200000e0000 */
[----:B------:R-:W-:Y:S01]  /*d3f0*/  LOP3.LUT R38, R38, R39, RZ, 0x3c, !PT ;  /* 0x0000002726267212 */ /* 0x000fe200078e3cff */
[--C-:B------:R-:W-:Y:S01]  /*d400*/  IMAD.X R39, RZ, RZ, R31.reuse, P4 ;  /* 0x000000ffff277224 */ /* 0x100fe200020e061f */
[----:B------:R-:W-:Y:S01]  /*d410*/  LOP3.LUT R154, R154, R155, RZ, 0x3c, !PT ;  /* 0x0000009b9a9a7212 */ /* 0x000fe200078e3cff */
[----:B------:R-:W-:Y:S01]  /*d420*/  IMAD.X R155, RZ, RZ, R31, P2 ;  /* 0x000000ffff9b7224 */ /* 0x000fe200010e061f */
[----:B------:R-:W-:Y:S01]  /*d430*/  MOV R181, R42 ;  /* 0x0000002a00b57202 */ /* 0x000fe20000000f00 */
[----:B------:R-:W-:Y:S01]  /*d440*/  SHFL.IDX PT, R58, R10, R8, 0x1c1f ;  /* 0x001c1f080a3a7589 */ /* 0x000fe200000e0000 */
[----:B------:R-:W-:-:S02]  /*d450*/  LOP3.LUT R74, R75, 0x380, RZ, 0xc0, !PT ;  /* 0x000003804b4a7812 */ /* 0x000fc400078ec0ff */
[----:B------:R-:W-:Y:S01]  /*d460*/  MOV R98, R98 ;  /* 0x0000006200627202 */ /* 0x000fe20000000f00 */
[----:B------:R-:W-:Y:S01]  /*d470*/  SHFL.IDX PT, R43, R14, R8, 0x1c1f ;  /* 0x001c1f080e2b7589 */ /* 0x000fe200000e0000 */
[----:B0-----:R-:W-:Y:S02]  /*d480*/  LOP3.LUT R109, R8, 0x2, RZ, 0x3c, !PT ;  /* 0x00000002086d7812 */ /* 0x001fe400078e3cff */
[----:B------:R-:W-:Y:S01]  /*d490*/  SEL R143, R150, R151, P0 ;  /* 0x00000097968f7207 */ /* 0x000fe20000000000 */
[----:B------:R-:W-:Y:S01]  /*d4a0*/  SHFL.IDX PT, R14, R73, R8, 0x1c1f ;  /* 0x001c1f08490e7589 */ /* 0x000fe200000e0000 */
[----:B------:R-:W-:Y:S02]  /*d4b0*/  MOV R99, R34 ;  /* 0x0000002200637202 */ /* 0x000fe40000000f00 */
[----:B------:R-:W-:Y:S01]  /*d4c0*/  MOV R180, R46 ;  /* 0x0000002e00b47202 */ /* 0x000fe20000000f00 */
[----:B------:R-:W-:Y:S01]  /*d4d0*/  SHFL.IDX PT, R35, R21, R8, 0x1c1f ;  /* 0x001c1f0815237589 */ /* 0x000fe200000e0000 */
[----:B------:R-:W-:-:S02]  /*d4e0*/  SEL R150, R151, R150, P0 ;  /* 0x0000009697967207 */ /* 0x000fc40000000000 */
[----:B------:R-:W-:Y:S01]  /*d4f0*/  MOV R7, R30 ;  /* 0x0000001e00077202 */ /* 0x000fe20000000f00 */
[----:B------:R-:W-:Y:S01]  /*d500*/  SHFL.IDX PT, R73, R135, R8, 0x1c1f ;  /* 0x001c1f0887497589 */ /* 0x000fe200000e0000 */
[----:B------:R-:W-:Y:S02]  /*d510*/  MOV R176, R62 ;  /* 0x0000003e00b07202 */ /* 0x000fe40000000f00 */
[----:B------:R-:W-:Y:S01]  /*d520*/  SHF.R.U64 R74, R74, 0x3, RZ ;  /* 0x000000034a4a7819 */ /* 0x000fe200000012ff */
        /* <DEDUP_REMOVED lines=8> */
[----:B------:R-:W-:Y:S01]  /*d5b0*/  SEL R61, R96, R97, P0 ;  /* 0x00000061603d7207 */ /* 0x000fe20000000000 */
[----:B------:R-:W-:Y:S01]  /*d5c0*/  SHFL.IDX PT, R30, R29, R8, 0x1c1f ;  /* 0x001c1f081d1e7589 */ /* 0x000fe200000e0000 */
[----:B------:R-:W-:Y:S02]  /*d5d0*/  MOV R178, R54 ;  /* 0x0000003600b27202 */ /* 0x000fe40000000f00 */
[----:B------:R-:W-:Y:S01]  /*d5e0*/  LOP3.LUT R74, R74, R75, RZ, 0x3c, !PT ;  /* 0x0000004b4a4a7212 */ /* 0x000fe200078e3cff */
[----:B------:R-:W-:Y:S01]  /*d5f0*/  SHFL.IDX PT, R63, R152, R8, 0x1c1f ;  /* 0x001c1f08983f7589 */ /* 0x000fe200000e0000 */
[----:B------:R-:W-:Y:S01]  /*d600*/  MOV R175, R66 ;  /* 0x0000004200af7202 */ /* 0x000fe20000000f00 */
[----:B------:R-:W-:Y:S01]  /*d610*/  IMAD.X R75, RZ, RZ, R31, P1 ;  /* 0x000000ffff4b7224 */ /* 0x000fe200008e061f */
[----:B------:R-:W-:Y:S01]  /*d620*/  SEL R97, R97, R96, P0 ;  /* 0x0000006061617207 */ /* 0x000fe20000000000 */
[----:B------:R-:W-:Y:S01]  /*d630*/  SHFL.IDX PT, R69, R60, R109, 0x1c1f ;  /* 0x001c1f6d3c457589 */ /* 0x000fe200000e0000 */
[----:B------:R-:W-:-:S02]  /*d640*/  MOV R182, R78 ;  /* 0x0000004e00b67202 */ /* 0x000fc40000000f00 */
[----:B------:R-:W-:Y:S01]  /*d650*/  MOV R3, R74 ;  /* 0x0000004a00037202 */ /* 0x000fe20000000f00 */
        /* <DEDUP_REMOVED lines=30> */
[----:B------:R-:W0:Y:S04]  /*d840*/  SHFL.IDX PT, R133, R133, R109, 0x1c1f ;  /* 0x001c1f6d85857589 */ /* 0x000e2800000e0000 */
[----:B------:R0:W-:Y:S04]  /*d850*/  SHFL.IDX PT, R131, R141, R109, 0x1c1f ;  /* 0x001c1f6d8d837589 */ /* 0x0001e800000e0000 */
[----:B------:R-:W1:Y:S04]  /*d860*/  SHFL.IDX PT, R150, R150, R109, 0x1c1f ;  /* 0x001c1f6d96967589 */ /* 0x000e6800000e0000 */
[----:B------:R-:W-:Y:S04]  /*d870*/  SHFL.IDX PT, R92, R168, R109, 0x1c1f ;  /* 0x001c1f6da85c7589 */ /* 0x000fe800000e0000 */
[----:B------:R-:W-:Y:S04]  /*d880*/  SHFL.IDX PT, R31, R25, R8, 0x1c1f ;  /* 0x001c1f08191f7589 */ /* 0x000fe800000e0000 */
[----:B------:R-:W-:Y:S04]  /*d890*/  SHFL.IDX PT, R11, R93, R8, 0x1c1f ;  /* 0x001c1f085d0b7589 */ /* 0x000fe800000e0000 */
[----:B------:R-:W-:Y:S01]  /*d8a0*/  SHFL.IDX PT, R4, R113, R8, 0x1c1f ;  /* 0x001c1f0871047589 */ /* 0x000fe200000e0000 */
[----:B0-----:R-:W-:-:S03]  /*d8b0*/  SEL R141, R137, R133, P0 ;  /* 0x00000085898d7207 */ /* 0x001fc60000000000 */
[----:B------:R-:W-:Y:S04]  /*d8c0*/  SHFL.IDX PT, R65, R147, R8, 0x1c1f ;  /* 0x001c1f0893417589 */ /* 0x000fe800000e0000 */
[----:B------:R-:W-:Y:S01]  /*d8d0*/  SHFL.IDX PT, R34, R111, R8, 0x1c1f ;  /* 0x001c1f086f227589 */ /* 0x000fe200000e0000 */
[----:B-1----:R-:W-:Y:S02]  /*d8e0*/  SEL R157, R155, R150, P0 ;  /* 0x000000969b9d7207 */ /* 0x002fe40000000000 */
[----:B------:R-:W-:Y:S01]  /*d8f0*/  SEL R155, R150, R155, P0 ;  /* 0x0000009b969b7207 */ /* 0x000fe20000000000 */
        /* <DEDUP_REMOVED lines=10> */
[----:B------:R-:W1:Y:S04]  /*d9a0*/  SHFL.IDX PT, R105, R28, R109, 0x1c1f ;  /* 0x001c1f6d1c697589 */ /* 0x000e6800000e0000 */
[----:B------:R-:W3:Y:S01]  /*d9b0*/  SHFL.IDX PT, R68, R68, R109, 0x1c1f ;  /* 0x001c1f6d44447589 */ /* 0x000ee200000e0000 */
[----:B0-----:R-:W-:-:S02]  /*d9c0*/  SEL R152, R151, R113, P0 ;  /* 0x0000007197987207 */ /* 0x001fc40000000000 */
[----:B------:R-:W-:Y:S01]  /*d9d0*/  SEL R150, R113, R151, P0 ;  /* 0x0000009771967207 */ /* 0x000fe20000000000 */
[----:B------:R-:W-:Y:S04]  /*d9e0*/  SHFL.IDX PT, R44, R104, R109, 0x1c1f ;  /* 0x001c1f6d682c7589 */ /* 0x000fe800000e0000 */
[----:B------:R-:W-:Y:S04]  /*d9f0*/  SHFL.IDX PT, R32, R116, R109, 0x1c1f ;  /* 0x001c1f6d74207589 */ /* 0x000fe800000e0000 */
[----:B------:R-:W0:Y:S04]  /*da00*/  SHFL.IDX PT, R147, R26, R109, 0x1c1f ;  /* 0x001c1f6d1a937589 */ /* 0x000e2800000e0000 */
[----:B------:R-:W4:Y:S04]  /*da10*/  SHFL.IDX PT, R115, R158, R109, 0x1c1f ;  /* 0x001c1f6d9e737589 */ /* 0x000f2800000e0000 */
[----:B------:R-:W-:Y:S01]  /*da20*/  SHFL.IDX PT, R61, R161, R8, 0x1c1f ;  /* 0x001c1f08a13d7589 */ /* 0x000fe200000e0000 */
[----:B-1----:R-:W-:-:S02]  /*da30*/  SEL R153, R59, R105, P0 ;  /* 0x000000693b997207 */ /* 0x002fc40000000000 */
[----:B------:R-:W-:Y:S01]  /*da40*/  SEL R151, R105, R59, P0 ;  /* 0x0000003b69977207 */ /* 0x000fe20000000000 */
[----:B------:R-:W-:Y:S01]  /*da50*/  SHFL.IDX PT, R42, R103, R8, 0x1c1f ;  /* 0x001c1f08672a7589 */ /* 0x000fe200000e0000 */
[----:B---3--:R-:W-:-:S03]  /*da60*/  SEL R113, R30, R68, P0 ;  /* 0x000000441e717207 */ /* 0x008fc60000000000 */
[----:B------:R-:W-:Y:S04]  /*da70*/  SHFL.IDX PT, R27, R119, R8, 0x1c1f ;  /* 0x001c1f08771b7589 */ /* 0x000fe800000e0000 */
[----:B------:R-:W-:Y:S04]  /*da80*/  SHFL.IDX PT, R28, R120, R109, 0x1c1f ;  /* 0x001c1f6d781c7589 */ /* 0x000fe800000e0000 */
[----:B------:R-:W-:Y:S01]  /*da90*/  SHFL.IDX PT, R104, R162, R109, 0x1c1f ;  /* 0x001c1f6da2687589 */ /* 0x000fe200000e0000 */
[----:B0-----:R-:W-:-:S03]  /*daa0*/  SEL R146, R147, R117, P0 ;  /* 0x0000007593927207 */ /* 0x001fc60000000000 */
[----:B------:R-:W0:Y:S01]  /*dab0*/  SHFL.IDX PT, R119, R56, R109, 0x1c1f ;  /* 0x001c1f6d38777589 */ /* 0x000e2200000e0000 */
[----:B----4-:R-:W-:-:S03]  /*dac0*/  SEL R116, R159, R115, P0 ;  /* 0x000000739f747207 */ /* 0x010fc60000000000 */
[----:B------:R-:W-:Y:S04]  /*dad0*/  SHFL.IDX PT, R103, R72, R109, 0x1c1f ;  /* 0x001c1f6d48677589 */ /* 0x000fe800000e0000 */
[----:B------:R-:W1:Y:S04]  /*dae0*/  SHFL.IDX PT, R121, R121, R109, 0x1c1f ;  /* 0x001c1f6d79797589 */ /* 0x000e6800000e0000 */
[----:B------:R-:W-:Y:S04]  /*daf0*/  SHFL.IDX PT, R166, R90, R109, 0x1c1f ;  /* 0x001c1f6d5aa67589 */ /* 0x000fe800000e0000 */
[----:B------:R3:W-:Y:S04]  /*db00*/  SHFL.IDX PT, R26, R122, R109, 0x1c1f ;  /* 0x001c1f6d7a1a7589 */ /* 0x0007e800000e0000 */
[----:B------:R-:W4:Y:S04]  /*db10*/  SHFL.IDX PT, R64, R76, R109, 0x1c1f ;  /* 0x001c1f6d4c407589 */ /* 0x000f2800000e0000 */
[----:B------:R-:W-:Y:S01]  /*db20*/  SHFL.IDX PT, R183, R82, R109, 0x1c1f ;  /* 0x001c1f6d52b77589 */ /* 0x000fe200000e0000 */
[----:B0-----:R-:W-:-:S02]  /*db30*/  SEL R120, R38, R119, P0 ;  /* 0x0000007726787207 */ /* 0x001fc40000000000 */
[----:B---3--:R-:W-:Y:S01]  /*db40*/  SEL R122, R123, R63, P0 ;  /* 0x0000003f7b7a7207 */ /* 0x008fe20000000000 */
[----:B------:R0:W-:Y:S04]  /*db50*/  SHFL.IDX PT, R90, R110, R109, 0x1c1f ;  /* 0x001c1f6d6e5a7589 */ /* 0x0001e800000e0000 */
[----:B------:R-:W-:Y:S01]  /*db60*/  SHFL.IDX PT, R96, R5, R8, 0x1c1f ;  /* 0x001c1f0805607589 */ /* 0x000fe200000e0000 */
[----:B-1----:R-:W-:-:S03]  /*db70*/  SEL R149, R67, R121, P0 ;  /* 0x0000007943957207 */ /* 0x002fc60000000000 */
[----:B------:R1:W-:Y:S01]  /*db80*/  SHFL.IDX PT, R82, R118, R109, 0x1c1f ;  /* 0x001c1f6d76527589 */ /* 0x0003e200000e0000 */
[----:B0-----:R-:W-:-:S03]  /*db90*/  SEL R110, R111, R31, P0 ;  /* 0x0000001f6f6e7207 */ /* 0x001fc60000000000 */
[----:B------:R0:W-:Y:S04]  /*dba0*/  SHFL.IDX PT, R80, R126, R109, 0x1c1f ;  /* 0x001c1f6d7e507589 */ /* 0x0001e800000e0000 */
[----:B------:R-:W-:Y:S01]  /*dbb0*/  SHFL.IDX PT, R53, R53, R8, 0x1c1f ;  /* 0x001c1f0835357589 */ /* 0x000fe200000e0000 */
[----:B----4-:R-:W-:Y:S02]  /*dbc0*/  SEL R105, R37, R64, P0 ;  /* 0x0000004025697207 */ /* 0x010fe40000000000 */
[----:B-1----:R-:W-:Y:S01]  /*dbd0*/  SEL R118, R119, R38, P0 ;  /* 0x0000002677767207 */ /* 0x002fe20000000000 */
[----:B------:R-:W1:Y:S01]  /*dbe0*/  SHFL.IDX PT, R77, R77, R8, 0x1c1f ;  /* 0x001c1f084d4d7589 */ /* 0x000e6200000e0000 */
[----:B------:R-:W-:Y:S02]  /*dbf0*/  SEL R119, R69, R35, P0 ;  /* 0x0000002345777207 */ /* 0x000fe40000000000 */
[----:B0-----:R-:W-:Y:S01]  /*dc00*/  SEL R126, R127, R43, P0 ;  /* 0x0000002b7f7e7207 */ /* 0x001fe20000000000 */
[----:B------:R-:W-:Y:S04]  /*dc10*/  SHFL.IDX PT, R160, R160, R8, 0x1c1f ;  /* 0x001c1f08a0a07589 */ /* 0x000fe800000e0000 */
[----:B------:R-:W-:Y:S04]  /*dc20*/  SHFL.IDX PT, R156, R156, R8, 0x1c1f ;  /* 0x001c1f089c9c7589 */ /* 0x000fe800000e0000 */
[----:B------:R-:W-:Y:S04]  /*dc30*/  SHFL.IDX PT, R171, R171, R8, 0x1c1f ;  /* 0x001c1f08abab7589 */ /* 0x000fe800000e0000 */
[----:B------:R-:W-:Y:S04]  /*dc40*/  SHFL.IDX PT, R83, R83, R8, 0x1c1f ;  /* 0x001c1f0853537589 */ /* 0x000fe800000e0000 */
[----:B------:R-:W-:Y:S04]  /*dc50*/  SHFL.IDX PT, R172, R172, R8, 0x1c1f ;  /* 0x001c1f08acac7589 */ /* 0x000fe800000e0000 */
[----:B------:R-:W-:Y:S01]  /*dc60*/  SHFL.IDX PT, R91, R91, R8, 0x1c1f ;  /* 0x001c1f085b5b7589 */ /* 0x000fe200000e0000 */
[----:B-1----:R-:W-:-:S03]  /*dc70*/  SEL R38, R36, R77, P0 ;  /* 0x0000004d24267207 */ /* 0x002fc60000000000 */
[----:B------:R-:W-:Y:S04]  /*dc80*/  SHFL.IDX PT, R173, R173, R8, 0x1c1f ;  /* 0x001c1f08adad7589 */ /* 0x000fe800000e0000 */
[----:B------:R0:W-:Y:S04]  /*dc90*/  SHFL.IDX PT, R5, R139, R8, 0x1c1f ;  /* 0x001c1f088b057589 */ /* 0x0001e800000e0000 */
[----:B------:R1:W3:Y:S04]  /*dca0*/  SHFL.IDX PT, R74, R132, R109, 0x1c1f ;  /* 0x001c1f6d844a7589 */ /* 0x0002e800000e0000 */
[----:B------:R4:W5:Y:S01]  /*dcb0*/  SHFL.IDX PT, R8, R136, R109, 0x1c1f ;  /* 0x001c1f6d88087589 */ /* 0x00096200000e0000 */
[----:B0-----:R-:W-:-:S03]  /*dcc0*/  SEL R139, R133, R137, P0 ;  /* 0x00000089858b7207 */ /* 0x001fc60000000000 */
[----:B------:R0:W2:Y:S01]  /*dcd0*/  SHFL.IDX PT, R24, R124, R109, 0x1c1f ;  /* 0x001c1f6d7c187589 */ /* 0x0000a200000e0000 */
[----:B------:R-:W-:Y:S02]  /*dce0*/  SEL R133, R65, R112, P0 ;  /* 0x0000007041857207 */ /* 0x000fe40000000000 */
[----:B-1----:R-:W-:Y:S01]  /*dcf0*/  SEL R132, R66, R131, P0 ;  /* 0x0000008342847207 */ /* 0x002fe20000000000 */
[----:B------:R1:W-:Y:S01]  /*dd00*/  SHFL.IDX PT, R75, R128, R109, 0x1c1f ;  /* 0x001c1f6d804b7589 */ /* 0x0003e200000e0000 */
[----:B------:R-:W-:Y:S02]  /*dd10*/  SEL R137, R47, R93, P0 ;  /* 0x0000005d2f897207 */ /* 0x000fe40000000000 */
[----:B----4-:R-:W-:Y:S01]  /*dd20*/  SEL R136, R51, R135, P0 ;  /* 0x0000008733887207 */ /* 0x010fe20000000000 */
[----:B------:R4:W-:Y:S01]  /*dd30*/  SHFL.IDX PT, R72, R140, R109, 0x1c1f ;  /* 0x001c1f6d8c487589 */ /* 0x0009e200000e0000 */
[----:B0-----:R-:W-:-:S03]  /*dd40*/  SEL R124, R63, R123, P0 ;  /* 0x0000007b3f7c7207 */ /* 0x001fc60000000000 */
[----:B------:R-:W0:Y:S01]  /*dd50*/  SHFL.IDX PT, R168, R86, R109, 0x1c1f ;  /* 0x001c1f6d56a87589 */ /* 0x000e2200000e0000 */
[----:B------:R-:W-:Y:S02]  /*dd60*/  SEL R123, R108, R62, P0 ;  /* 0x0000003e6c7b7207 */ /* 0x000fe40000000000 */
[----:B-1----:R-:W-:Y:S01]  /*dd70*/  SEL R128, R43, R127, P0 ;  /* 0x0000007f2b807207 */ /* 0x002fe20000000000 */
[----:B------:R-:W1:Y:S01]  /*dd80*/  SHFL.IDX PT, R56, R88, R109, 0x1c1f ;  /* 0x001c1f6d58387589 */ /* 0x000e6200000e0000 */
[----:B------:R-:W-:Y:S02]  /*dd90*/  SEL R127, R71, R39, P0 ;  /* 0x00000027477f7207 */ /* 0x000fe40000000000 */
[----:B----4-:R-:W-:Y:S01]  /*dda0*/  SEL R140, R129, R125, P0 ;  /* 0x0000007d818c7207 */ /* 0x010fe20000000000 */
[----:B------:R4:W-:Y:S01]  /*ddb0*/  SHFL.IDX PT, R78, R134, R109, 0x1c1f ;  /* 0x001c1f6d864e7589 */ /* 0x0009e200000e0000 */
[----:B------:R-:W-:Y:S02]  /*ddc0*/  SEL R63, R52, R57, P0 ;  /* 0x00000039343f7207 */ /* 0x000fe40000000000 */
[----:B------:R-:W-:Y:S01]  /*ddd0*/  SEL R43, R90, R29, P0 ;  /* 0x0000001d5a2b7207 */ /* 0x000fe20000000000 */
[----:B------:R3:W1:Y:S04]  /*dde0*/  SHFL.IDX PT, R79, R130, R109, 0x1c1f ;  /* 0x001c1f6d824f7589 */ /* 0x00066800000e0000 */
[----:B------:R5:W1:Y:S01]  /*ddf0*/  SHFL.IDX PT, R76, R138, R109, 0x1c1f ;  /* 0x001c1f6d8a4c7589 */ /* 0x000a6200000e0000 */
[----:B----4-:R-:W-:-:S03]  /*de00*/  SEL R134, R135, R51, P0 ;  /* 0x0000003387867207 */ /* 0x010fc60000000000 */
[----:B------:R-:W4:Y:S01]  /*de10*/  SHFL.IDX PT, R48, R97, R109, 0x1c1f ;  /* 0x001c1f6d61307589 */ /* 0x000f2200000e0000 */
[----:B------:R-:W-:Y:S02]  /*de20*/  SEL R135, R93, R47, P0 ;  /* 0x0000002f5d877207 */ /* 0x000fe40000000000 */
[----:B---3--:R-:W-:Y:S01]  /*de30*/  SEL R130, R131, R66, P0 ;  /* 0x0000004283827207 */ /* 0x008fe20000000000 */
[----:B------:R-:W-:Y:S01]  /*de40*/  SHFL.IDX PT, R163, R87, R109, 0x1c1f ;  /* 0x001c1f6d57a37589 */ /* 0x000fe200000e0000 */
[----:B------:R-:W-:Y:S02]  /*de50*/  SEL R131, R112, R65, P0 ;  /* 0x0000004170837207 */ /* 0x000fe40000000000 */
[----:B-----5:R-:W-:Y:S01]  /*de60*/  SEL R138, R125, R129, P0 ;  /* 0x000000817d8a7207 */ /* 0x020fe20000000000 */
[----:B------:R3:W5:Y:S01]  /*de70*/  SHFL.IDX PT, R158, R106, R109, 0x1c1f ;  /* 0x001c1f6d6a9e7589 */ /* 0x00076200000e0000 */
[----:B------:R-:W-:Y:S02]  /*de80*/  SEL R125, R62, R108, P0 ;  /* 0x0000006c3e7d7207 */ /* 0x000fe40000000000 */
[----:B------:R-:W-:Y:S01]  /*de90*/  SEL R108, R165, R107, P0 ;  /* 0x0000006ba56c7207 */ /* 0x000fe20000000000 */
[----:B------:R2:W5:Y:S01]  /*dea0*/  SHFL.IDX PT, R87, R114, R109, 0x1c1f ;  /* 0x001c1f6d72577589 */ /* 0x00056200000e0000 */
[----:B------:R-:W-:-:S02]  /*deb0*/  SEL R129, R39, R71, P0 ;  /* 0x0000004727817207 */ /* 0x000fc40000000000 */
[----:B------:R-:W-:Y:S01]  /*dec0*/  SEL R112, R31, R111, P0 ;  /* 0x0000006f1f707207 */ /* 0x000fe20000000000 */
[----:B------:R0:W5:Y:S01]  /*ded0*/  SHFL.IDX PT, R86, R142, R109, 0x1c1f ;  /* 0x001c1f6d8e567589 */ /* 0x00016200000e0000 */
[----:B------:R-:W-:Y:S02]  /*dee0*/  SEL R111, R68, R30, P0 ;  /* 0x0000001e446f7207 */ /* 0x000fe40000000000 */
[----:B---3--:R-:W-:Y:S01]  /*def0*/  SEL R106, R107, R165, P0 ;  /* 0x000000a56b6a7207 */ /* 0x008fe20000000000 */
[----:B------:R3:W5:Y:S01]  /*df00*/  SHFL.IDX PT, R88, R144, R109, 0x1c1f ;  /* 0x001c1f6d90587589 */ /* 0x00076200000e0000 */
[----:B------:R-:W-:Y:S02]  /*df10*/  SEL R107, R100, R167, P0 ;  /* 0x000000a7646b7207 */ /* 0x000fe40000000000 */
[----:B--2---:R-:W-:Y:S01]  /*df20*/  SEL R114, R115, R159, P0 ;  /* 0x0000009f73727207 */ /* 0x004fe20000000000 */
[----:B------:R2:W5:Y:S01]  /*df30*/  SHFL.IDX PT, R164, R94, R109, 0x1c1f ;  /* 0x001c1f6d5ea47589 */ /* 0x00056200000e0000 */
[----:B------:R-:W-:-:S02]  /*df40*/  SEL R39, R32, R81, P0 ;  /* 0x0000005120277207 */ /* 0x000fc40000000000 */
[----:B0-----:R-:W-:Y:S01]  /*df50*/  SEL R142, R143, R58, P0 ;  /* 0x0000003a8f8e7207 */ /* 0x001fe20000000000 */
[----:B------:R0:W-:Y:S01]  /*df60*/  SHFL.IDX PT, R161, R148, R109, 0x1c1f ;  /* 0x001c1f6d94a17589 */ /* 0x0001e200000e0000 */
[----:B------:R-:W-:Y:S02]  /*df70*/  SEL R115, R104, R61, P0 ;  /* 0x0000003d68737207 */ /* 0x000fe40000000000 */
[----:B---3--:R-:W-:Y:S01]  /*df80*/  SEL R144, R58, R143, P0 ;  /* 0x0000008f3a907207 */ /* 0x008fe20000000000 */
[----:B------:R-:W3:Y:S01]  /*df90*/  SHFL.IDX PT, R162, R102, R109, 0x1c1f ;  /* 0x001c1f6d66a27589 */ /* 0x000ee200000e0000 */
[----:B------:R-:W-:Y:S02]  /*dfa0*/  SEL R143, R95, R55, P0 ;  /* 0x000000375f8f7207 */ /* 0x000fe40000000000 */
[----:B--2---:R-:W-:Y:S01]  /*dfb0*/  SEL R94, R101, R169, P0 ;  /* 0x000000a9655e7207 */ /* 0x004fe20000000000 */
[----:B------:R2:W3:Y:S01]  /*dfc0*/  SHFL.IDX PT, R97, R6, R109, 0x1c1f ;  /* 0x001c1f6d06617589 */ /* 0x0004e200000e0000 */
[----:B------:R-:W-:-:S02]  /*dfd0*/  SEL R95, R92, R170, P0 ;  /* 0x000000aa5c5f7207 */ /* 0x000fc40000000000 */
[----:B0-----:R-:W-:Y:S02]  /*dfe0*/  SEL R148, R117, R147, P0 ;  /* 0x0000009375947207 */ /* 0x001fe40000000000 */
[----:B------:R-:W-:Y:S02]  /*dff0*/  SEL R117, R61, R104, P0 ;  /* 0x000000683d757207 */ /* 0x000fe40000000000 */
[----:B------:R-:W-:Y:S02]  /*e000*/  SEL R65, R57, R52, P0 ;  /* 0x0000003439417207 */ /* 0x000fe40000000000 */
[----:B------:R-:W-:Y:S02]  /*e010*/  SEL R30, R28, R89, P0 ;  /* 0x000000591c1e7207 */ /* 0x000fe40000000000 */
[----:B--2---:R-:W-:Y:S02]  /*e020*/  SEL R109, R167, R100, P0 ;  /* 0x00000064a76d7207 */ /* 0x004fe40000000000 */
        /* <DEDUP_REMOVED lines=44> */
[----:B------:R-:W-:Y:S02]  /*e2f0*/  SEL R6, R73, R76, P0 ;  /* 0x0000004c49067207 */ /* 0x000fe40000000000 */
[----:B------:R-:W-:Y:S01]  /*e300*/  SEL R4, R76, R73, P0 ;  /* 0x000000494c047207 */ /* 0x000fe20000000000 */
[----:B------:R0:W-:Y:S01]  /*e310*/  STSM.16.M88.4 [R7], R80 ;  /* 0x0000005007007844 */ /* 0x0001e20000000200 */
[----:B----4-:R-:W-:Y:S02]  /*e320*/  SEL R56, R54, R48, P0 ;  /* 0x0000003036387207 */ /* 0x010fe40000000000 */
        /* <DEDUP_REMOVED lines=8> */
[----:B------:R-:W-:Y:S01]  /*e3b0*/  F2FP.BF16.F32.PACK_AB R76, R137, R136 ;  /* 0x00000088894c723e */ /* 0x000fe200000010ff */
[----:B------:R1:W-:Y:S01]  /*e3c0*/  STSM.16.M88.4 [R84], R72 ;  /* 0x0000004854007844 */ /* 0x0003e20000000200 */
[----:B------:R-:W-:Y:S02]  /*e3d0*/  F2FP.BF16.F32.PACK_AB R77, R133, R132 ;  /* 0x00000084854d723e */ /* 0x000fe400000010ff */
[----:B------:R-:W-:Y:S02]  /*e3e0*/  F2FP.BF16.F32.PACK_AB R78, R135, R134 ;  /* 0x00000086874e723e */ /* 0x000fe400000010ff */
[----:B------:R-:W-:Y:S02]  /*e3f0*/  F2FP.BF16.F32.PACK_AB R79, R131, R130 ;  /* 0x00000082834f723e */ /* 0x000fe400000010ff */
[----:B------:R-:W-:Y:S02]  /*e400*/  SEL R48, R46, R44, P0 ;  /* 0x0000002c2e307207 */ /* 0x000fe40000000000 */
[----:B------:R-:W-:Y:S01]  /*e410*/  SEL R46, R44, R46, P0 ;  /* 0x0000002e2c2e7207 */ /* 0x000fe20000000000 */
[----:B------:R2:W-:Y:S01]  /*e420*/  STSM.16.M88.4 [R85], R76 ;  /* 0x0000004c55007844 */ /* 0x0005e20000000200 */
[----:B-----5:R-:W-:-:S02]  /*e430*/  SEL R44, R42, R158, P0 ;  /* 0x0000009e2a2c7207 */ /* 0x020fc40000000000 */
[----:B------:R-:W-:Y:S02]  /*e440*/  SEL R42, R158, R42, P0 ;  /* 0x0000002a9e2a7207 */ /* 0x000fe40000000000 */
[----:B------:R-:W-:Y:S02]  /*e450*/  SEL R36, R34, R87, P0 ;  /* 0x0000005722247207 */ /* 0x000fe40000000000 */
[----:B0-----:R-:W-:Y:S02]  /*e460*/  SEL R7, R5, R86, P0 ;  /* 0x0000005605077207 */ /* 0x001fe40000000000 */
[----:B------:R-:W-:Y:S02]  /*e470*/  SEL R34, R87, R34, P0 ;  /* 0x0000002257227207 */ /* 0x000fe40000000000 */
[----:B------:R-:W-:Y:S02]  /*e480*/  SEL R5, R86, R5, P0 ;  /* 0x0000000556057207 */ /* 0x000fe40000000000 */
[----:B------:R-:W-:-:S02]  /*e490*/  SEL R158, R160, R88, P0 ;  /* 0x00000058a09e7207 */ /* 0x000fc40000000000 */
[----:B------:R-:W-:Y:S02]  /*e4a0*/  F2FP.BF16.F32.PACK_AB R80, R129, R128 ;  /* 0x000000808150723e */ /* 0x000fe400000010ff */
        /* <DEDUP_REMOVED lines=9> */
[----:B-1----:R-:W-:Y:S02]  /*e540*/  F2FP.BF16.F32.PACK_AB R84, R121, R120 ;  /* 0x000000787954723e */ /* 0x002fe400000010ff */
[----:B------:R-:W-:Y:S02]  /*e550*/  F2FP.BF16.F32.PACK_AB R86, R119, R118 ;  /* 0x000000767756723e */ /* 0x000fe400000010ff */
[----:B------:R-:W-:Y:S02]  /*e560*/  F2FP.BF16.F32.PACK_AB R87, R115, R114 ;  /* 0x000000727357723e */ /* 0x000fe400000010ff */
[----:B--2---:R-:W-:-:S02]  /*e570*/  F2FP.BF16.F32.PACK_AB R85, R117, R116 ;  /* 0x000000747555723e */ /* 0x004fc400000010ff */
[----:B------:R-:W-:Y:S02]  /*e580*/  SEL R60, R172, R166, P0 ;  /* 0x000000a6ac3c7207 */ /* 0x000fe40000000000 */
[----:B------:R-:W-:Y:S01]  /*e590*/  SEL R58, R166, R172, P0 ;  /* 0x000000aca63a7207 */ /* 0x000fe20000000000 */
[----:B------:R1:W-:Y:S01]  /*e5a0*/  STSM.16.M88.4 [R99], R84 ;  /* 0x0000005463007844 */ /* 0x0003e20000000200 */
[----:B------:R-:W-:Y:S02]  /*e5b0*/  SEL R52, R50, R163, P0 ;  /* 0x000000a332347207 */ /* 0x000fe40000000000 */
[----:B------:R-:W-:Y:S02]  /*e5c0*/  F2FP.BF16.F32.PACK_AB R88, R113, R112 ;  /* 0x000000707158723e */ /* 0x000fe400000010ff */
[----:B------:R-:W-:Y:S02]  /*e5d0*/  F2FP.BF16.F32.PACK_AB R90, R111, R110 ;  /* 0x0000006e6f5a723e */ /* 0x000fe400000010ff */
[----:B------:R-:W-:-:S02]  /*e5e0*/  F2FP.BF16.F32.PACK_AB R91, R107, R106 ;  /* 0x0000006a6b5b723e */ /* 0x000fc400000010ff */
[----:B------:R-:W-:Y:S02]  /*e5f0*/  F2FP.BF16.F32.PACK_AB R89, R109, R108 ;  /* 0x0000006c6d59723e */ /* 0x000fe400000010ff */
[----:B------:R-:W-:Y:S02]  /*e600*/  SEL R50, R163, R50, P0 ;  /* 0x00000032a3327207 */ /* 0x000fe40000000000 */
[----:B---3--:R-:W-:Y:S01]  /*e610*/  SEL R53, R173, R162, P0 ;  /* 0x000000a2ad357207 */ /* 0x008fe20000000000 */
[----:B------:R2:W-:Y:S01]  /*e620*/  STSM.16.M88.4 [R98], R88 ;  /* 0x0000005862007844 */ /* 0x0005e20000000200 */
[----:B------:R-:W-:Y:S02]  /*e630*/  SEL R51, R162, R173, P0 ;  /* 0x000000ada2337207 */ /* 0x000fe40000000000 */
[----:B------:R-:W-:Y:S02]  /*e640*/  F2FP.BF16.F32.PACK_AB R72, R105, R104 ;  /* 0x000000686948723e */ /* 0x000fe400000010ff */
[----:B------:R-:W-:-:S02]  /*e650*/  F2FP.BF16.F32.PACK_AB R74, R103, R102 ;  /* 0x00000066674a723e */ /* 0x000fc400000010ff */
[----:B------:R-:W-:Y:S02]  /*e660*/  F2FP.BF16.F32.PACK_AB R75, R95, R94 ;  /* 0x0000005e5f4b723e */ /* 0x000fe400000010ff */
[----:B------:R-:W-:Y:S02]  /*e670*/  F2FP.BF16.F32.PACK_AB R73, R101, R100 ;  /* 0x000000646549723e */ /* 0x000fe400000010ff */
[----:B------:R-:W-:Y:S02]  /*e680*/  F2FP.BF16.F32.PACK_AB R76, R93, R92 ;  /* 0x0000005c5d4c723e */ /* 0x000fe400000010ff */
[----:B------:R-:W-:Y:S01]  /*e690*/  F2FP.BF16.F32.PACK_AB R78, R71, R70 ;  /* 0x00000046474e723e */ /* 0x000fe200000010ff */
[----:B------:R3:W-:Y:S01]  /*e6a0*/  STSM.16.M88.4 [R3], R72 ;  /* 0x0000004803007844 */ /* 0x0007e20000000200 */
[----:B------:R-:W-:Y:S02]  /*e6b0*/  F2FP.BF16.F32.PACK_AB R79, R67, R66 ;  /* 0x00000042434f723e */ /* 0x000fe400000010ff */
[----:B------:R-:W-:-:S02]  /*e6c0*/  F2FP.BF16.F32.PACK_AB R77, R69, R68 ;  /* 0x00000044454d723e */ /* 0x000fc400000010ff */
[----:B------:R-:W-:Y:S02]  /*e6d0*/  SEL R159, R156, R161, P0 ;  /* 0x000000a19c9f7207 */ /* 0x000fe40000000000 */
[----:B0-----:R-:W-:Y:S01]  /*e6e0*/  F2FP.BF16.F32.PACK_AB R80, R65, R64 ;  /* 0x000000404150723e */ /* 0x001fe200000010ff */
[----:B------:R0:W-:Y:S01]  /*e6f0*/  STSM.16.M88.4 [R174], R76 ;  /* 0x0000004cae007844 */ /* 0x0001e20000000200 */
[----:B------:R-:W-:Y:S02]  /*e700*/  F2FP.BF16.F32.PACK_AB R82, R63, R62 ;  /* 0x0000003e3f52723e */ /* 0x000fe400000010ff */
        /* <DEDUP_REMOVED lines=11> */
[----:B--2---:R-:W-:-:S02]  /*e7c0*/  F2FP.BF16.F32.PACK_AB R88, R49, R48 ;  /* 0x000000303158723e */ /* 0x004fc400000010ff */
[----:B------:R-:W-:Y:S02]  /*e7d0*/  F2FP.BF16.F32.PACK_AB R90, R47, R46 ;  /* 0x0000002e2f5a723e */ /* 0x000fe400000010ff */
[----:B------:R-:W-:Y:S02]  /*e7e0*/  F2FP.BF16.F32.PACK_AB R91, R43, R42 ;  /* 0x0000002a2b5b723e */ /* 0x000fe400000010ff */
[----:B------:R-:W-:Y:S02]  /*e7f0*/  F2FP.BF16.F32.PACK_AB R89, R45, R44 ;  /* 0x0000002c2d59723e */ /* 0x000fe400000010ff */
[----:B------:R-:W-:Y:S02]  /*e800*/  F2FP.BF16.F32.PACK_AB R96, R41, R40 ;  /* 0x000000282960723e */ /* 0x000fe400000010ff */
[----:B------:R-:W-:Y:S01]  /*e810*/  F2FP.BF16.F32.PACK_AB R98, R39, R38 ;  /* 0x000000262762723e */ /* 0x000fe200000010ff */
[----:B------:R-:W-:Y:S01]  /*e820*/  STSM.16.M88.4 [R177], R88 ;  /* 0x00000058b1007844 */ /* 0x000fe20000000200 */
[----:B------:R-:W-:-:S02]  /*e830*/  F2FP.BF16.F32.PACK_AB R99, R35, R34 ;  /* 0x000000222363723e */ /* 0x000fc400000010ff */
[----:B------:R-:W-:Y:S02]  /*e840*/  F2FP.BF16.F32.PACK_AB R97, R37, R36 ;  /* 0x000000242561723e */ /* 0x000fe400000010ff */
[----:B---3--:R-:W-:Y:S02]  /*e850*/  F2FP.BF16.F32.PACK_AB R72, R33, R32 ;  /* 0x000000202148723e */ /* 0x008fe400000010ff */
[----:B------:R-:W-:Y:S01]  /*e860*/  F2FP.BF16.F32.PACK_AB R74, R31, R30 ;  /* 0x0000001e1f4a723e */ /* 0x000fe200000010ff */
[----:B------:R-:W-:Y:S01]  /*e870*/  STSM.16.M88.4 [R178], R96 ;  /* 0x00000060b2007844 */ /* 0x000fe20000000200 */
[----:B------:R-:W-:Y:S02]  /*e880*/  F2FP.BF16.F32.PACK_AB R75, R27, R26 ;  /* 0x0000001a1b4b723e */ /* 0x000fe400000010ff */
[----:B------:R-:W-:Y:S02]  /*e890*/  F2FP.BF16.F32.PACK_AB R73, R29, R28 ;  /* 0x0000001c1d49723e */ /* 0x000fe400000010ff */
[----:B0-----:R-:W-:-:S02]  /*e8a0*/  F2FP.BF16.F32.PACK_AB R76, R25, R24 ;  /* 0x00000018194c723e */ /* 0x001fc400000010ff */
[----:B------:R-:W-:Y:S01]  /*e8b0*/  F2FP.BF16.F32.PACK_AB R78, R21, R20 ;  /* 0x00000014154e723e */ /* 0x000fe200000010ff */
[----:B------:R0:W-:Y:S01]  /*e8c0*/  STSM.16.M88.4 [R179], R72 ;  /* 0x00000048b3007844 */ /* 0x0001e20000000200 */
[----:B------:R-:W-:Y:S02]  /*e8d0*/  F2FP.BF16.F32.PACK_AB R79, R13, R12 ;  /* 0x0000000c0d4f723e */ /* 0x000fe400000010ff */
[----:B------:R-:W-:Y:S02]  /*e8e0*/  F2FP.BF16.F32.PACK_AB R77, R15, R14 ;  /* 0x0000000e0f4d723e */ /* 0x000fe400000010ff */
[----:B-1----:R-:W-:Y:S02]  /*e8f0*/  F2FP.BF16.F32.PACK_AB R80, R11, R10 ;  /* 0x0000000a0b50723e */ /* 0x002fe400000010ff */
[----:B------:R-:W-:Y:S01]  /*e900*/  F2FP.BF16.F32.PACK_AB R82, R9, R8 ;  /* 0x000000080952723e */ /* 0x000fe200000010ff */
[----:B------:R-:W-:Y:S01]  /*e910*/  STSM.16.M88.4 [R180], R76 ;  /* 0x0000004cb4007844 */ /* 0x000fe20000000200 */
[----:B------:R-:W-:-:S02]  /*e920*/  F2FP.BF16.F32.PACK_AB R83, R5, R4 ;  /* 0x000000040553723e */ /* 0x000fc400000010ff */
[----:B------:R-:W-:Y:S02]  /*e930*/  F2FP.BF16.F32.PACK_AB R81, R7, R6 ;  /* 0x000000060751723e */ /* 0x000fe400000010ff */
[----:B----4-:R-:W-:Y:S02]  /*e940*/  F2FP.BF16.F32.PACK_AB R85, R157, R156 ;  /* 0x0000009c9d55723e */ /* 0x010fe400000010ff */
        /* <DEDUP_REMOVED lines=8> */
[----:B------:R-:W-:Y:S01]  /*e9d0*/  BAR.SYNC.DEFER_BLOCKING 0x1, 0x100 ;  /* 0x0044000000007b1d */ /* 0x000fe20000010000 */
[----:B------:R-:W-:Y:S01]  /*e9e0*/  ISETP.NE.AND.EX P0, PT, RZ, UR17, PT, P0 ;  /* 0x00000011ff007c0c */ /* 0x000fe2000bf05300 */
[----:B------:R-:W-:-:S04]  /*e9f0*/  UISETP.NE.U32.AND UP0, UPT, UR14, URZ, UPT ;  /* 0x0000003f0e00728c */ /* 0x000fc8000bf05070 */
[----:B------:R-:W-:-:S08]  /*ea00*/  UISETP.NE.AND.EX UP0, UPT, UR15, URZ, UPT, UP0 ;  /* 0x0000003f0f00728c */ /* 0x000fd0000bf05300 */
[----:B------:R2:W3:Y:S03]  /*ea10*/  @P0 LDG.E R3, desc[UR52][R72.64] ;  /* 0x0000003448030981 */ /* 0x0004e6000c1e1900 */
[----:B------:R-:W-:Y:S01]  /*ea20*/  @UP0 ULEA UR14, UP1, UR43, UR14, 0x2 ;  /* 0x0000000e2b0e0291 */ /* 0x000fe2000f82103f */
[----:B------:R-:W-:-:S03]  /*ea30*/  PLOP3.LUT P4, PT, PT, PT, UP0, 0x80, 0x0 ;  /* 0x000000000000781c */ /* 0x000fc60003f8f008 */
[----:B------:R-:W-:Y:S02]  /*ea40*/  @UP0 ULEA.HI.X UR15, UR43, UR15, UR42, 0x2, UP1 ;  /* 0x0000000f2b0f0291 */ /* 0x000fe400088f142a */
[----:B--2---:R-:W-:-:S04]  /*ea50*/  IMAD.U32 R72, RZ, RZ, UR14 ;  /* 0x0000000eff487e24 */ /* 0x004fc8000f8e00ff */
[----:B------:R-:W-:-:S05]  /*ea60*/  IMAD.U32 R73, RZ, RZ, UR15 ;  /* 0x0000000fff497e24 */ /* 0x000fca000f8e00ff */
[----:B------:R2:W4:Y:S01]  /*ea70*/  @P4 LDG.E R74, desc[UR52][R72.64] ;  /* 0x00000034484a4981 */ /* 0x000522000c1e1900 */
[----:B------:R-:W-:Y:S01]  /*ea80*/  UISETP.NE.AND UP2, UPT, UR22, 0x1, UPT ;  /* 0x000000011600788c */ /* 0x000fe2000bf45270 */
[----:B-1----:R-:W-:Y:S01]  /*ea90*/  VIADD R82, R17, UR36 ;  /* 0x0000002411527c36 */ /* 0x002fe20008000000 */
[----:B------:R-:W-:Y:S01]  /*eaa0*/  UISETP.GT.AND UP1, UPT, UR46, 0x1, UPT ;  /* 0x000000012e00788c */ /* 0x000fe2000bf24270 */
[----:B------:R-:W-:Y:S01]  /*eab0*/  UMOV UR23, 0x9b8 ;  /* 0x000009b800177882 */ /* 0x000fe20000000000 */
[----:B------:R-:W-:Y:S02]  /*eac0*/  UISETP.NE.U32.AND UP0, UPT, UR16, URZ, UPT ;  /* 0x0000003f1000728c */ /* 0x000fe4000bf05070 */
[----:B------:R-:W-:Y:S01]  /*ead0*/  PLOP3.LUT P1, PT, PT, PT, UP2, 0x80, 0x0 ;  /* 0x000000000000781c */ /* 0x000fe20003f2f028 */
[----:B------:R-:W-:Y:S02]  /*eae0*/  USEL UR23, UR23, 0x978, UP1 ;  /* 0x0000097817177887 */ /* 0x000fe40008800000 */
[----:B------:R-:W-:Y:S01]  /*eaf0*/  UISETP.NE.AND.EX UP0, UPT, UR17, URZ, UPT, UP0 ;  /* 0x0000003f1100728c */ /* 0x000fe2000bf05300 */
[----:B------:R-:W-:Y:S01]  /*eb00*/  UMOV UR4, URZ ;  /* 0x0000003f00047c82 */ /* 0x000fe20008000000 */
[----:B------:R-:W-:-:S02]  /*eb10*/  @UP2 ULDC UR26, c[0x0][0xbec] ;  /* 0x0002fb00001a2ab9 */ /* 0x000fc40000000800 */
[----:B------:R-:W-:Y:S02]  /*eb20*/  USEL UR43, UR43, URZ, !UP0 ;  /* 0x0000003f2b2b7287 */ /* 0x000fe4000c000000 */
[----:B------:R-:W-:Y:S02]  /*eb30*/  USEL UR9, UR37, URZ, UP1 ;  /* 0x0000003f25097287 */ /* 0x000fe40008800000 */
[----:B------:R-:W-:Y:S02]  /*eb40*/  USEL UR42, UR42, URZ, !UP0 ;  /* 0x0000003f2a2a7287 */ /* 0x000fe4000c000000 */
[----:B------:R-:W-:Y:S01]  /*eb50*/  ULDC.64 UR16, c[0x0][UR23+0x220] ;  /* 0x0000880017107abb */ /* 0x000fe20008000a00 */
[----:B------:R-:W-:Y:S01]  /*eb60*/  ULDC.64 UR20, c[0x0][UR23+0x218] ;  /* 0x0000860017147abb */ /* 0x000fe20008000a00 */
[----:B--2---:R-:W-:Y:S01]  /*eb70*/  @P1 IMAD.HI.U32 R72, R82, UR26, RZ ;  /* 0x0000001a52481c27 */ /* 0x004fe2000f8e00ff */
[----:B------:R-:W-:Y:S01]  /*eb80*/  ULDC.64 UR18, c[0x0][UR23+0x228] ;  /* 0x00008a0017127abb */ /* 0x000fe20008000a00 */
[----:B------:R-:W-:-:S02]  /*eb90*/  UIMAD UR17, UR17, UR43, URZ ;  /* 0x0000002b111172a4 */ /* 0x000fc4000f8e023f */
[----:B------:R-:W-:Y:S01]  /*eba0*/  UIMAD.WIDE.U32 UR14, UR20, UR44, URZ ;  /* 0x0000002c140e72a5 */ /* 0x000fe2000f8e003f */
[----:B------:R-:W-:Y:S01]  /*ebb0*/  @UP2 ULDC UR27, c[0x0][0xbf0] ;  /* 0x0002fc00001b2ab9 */ /* 0x000fe20000000800 */
[----:B------:R-:W-:Y:S02]  /*ebc0*/  UIMAD UR20, UR21, UR44, URZ ;  /* 0x0000002c151472a4 */ /* 0x000fe4000f8e023f */
[----:B------:R-:W-:Y:S02]  /*ebd0*/  UIMAD.WIDE.U32 UR24, UR18, UR9, URZ ;  /* 0x00000009121872a5 */ /* 0x000fe4000f8e003f */
[----:B------:R-:W-:Y:S02]  /*ebe0*/  UIMAD UR9, UR19, UR9, URZ ;  /* 0x00000009130972a4 */ /* 0x000fe4000f8e023f */
[----:B------:R-:W-:Y:S02]  /*ebf0*/  UIMAD.WIDE.U32 UR18, UR16, UR43, URZ ;  /* 0x0000002b101272a5 */ /* 0x000fe4000f8e003f */
[----:B------:R-:W-:-:S02]  /*ec00*/  UIMAD UR17, UR16, UR42, UR17 ;  /* 0x0000002a101172a4 */ /* 0x000fc4000f8e0211 */
[----:B------:R-:W-:Y:S02]  /*ec10*/  UIADD3 UR20, UR15, UR20, URZ ;  /* 0x000000140f147290 */ /* 0x000fe4000fffe03f */
[----:B------:R-:W-:Y:S02]  /*ec20*/  UIADD3 UR15, UR25, UR9, URZ ;  /* 0x00000009190f7290 */ /* 0x000fe4000fffe03f */
[----:B------:R-:W-:-:S04]  /*ec30*/  UIADD3 UR9, UR19, UR17, URZ ;  /* 0x0000001113097290 */ /* 0x000fc8000fffe03f */
[----:B------:R-:W-:Y:S01]  /*ec40*/  IMAD.U32 R78, RZ, RZ, UR15 ;  /* 0x0000000fff4e7e24 */ /* 0x000fe2000f8e00ff */
[----:B---3--:R-:W-:Y:S01]  /*ec50*/  @P0 R2UR UR4, R3 ;  /* 0x00000000030402ca */ /* 0x008fe200000e0000 */
[----:B------:R-:W-:Y:S01]  /*ec60*/  IMAD.MOV.U32 R3, RZ, RZ, R82 ;  /* 0x000000ffff037224 */ /* 0x000fe200078e0052 */
[----:B------:R-:W-:Y:S01]  /*ec70*/  @P1 SHF.R.U32.HI R3, RZ, UR27, R72 ;  /* 0x0000001bff031c19 */ /* 0x000fe20008011648 */
[----:B------:R-:W-:-:S03]  /*ec80*/  IMAD.U32 R72, RZ, RZ, UR24 ;  /* 0x00000018ff487e24 */ /* 0x000fc6000f8e00ff */
[--C-:B------:R-:W-:Y:S01]  /*ec90*/  SHF.R.S32.HI R73, RZ, 0x1f, R3.reuse ;  /* 0x0000001fff497819 */ /* 0x100fe20000011403 */
[----:B------:R-:W-:-:S04]  /*eca0*/  IMAD.MOV R75, RZ, RZ, -R3 ;  /* 0x000000ffff4b7224 */ /* 0x000fc800078e0a03 */
[----:B------:R-:W-:Y:S02]  /*ecb0*/  IMAD R75, R75, UR22, R82 ;  /* 0x000000164b4b7c24 */ /* 0x000fe4000f8e0252 */
        /* <DEDUP_REMOVED lines=9> */
[----:B------:R-:W-:Y:S01]  /*ed50*/  @!UP1 ULDC UR19, c[0x0][0xb54] ;  /* 0x0002d50000139ab9 */ /* 0x000fe20000000800 */
[----:B------:R-:W-:Y:S01]  /*ed60*/  IADD3.X R73, R73, UR9, R78, P2, P3 ;  /* 0x0000000949497c10 */ /* 0x000fe200097e644e */
[----:B------:R-:W-:Y:S01]  /*ed70*/  ULDC UR9, c[0x0][0xa88] ;  /* 0x0002a20000097ab9 */ /* 0x000fe20000000800 */
[----:B------:R-:W-:Y:S01]  /*ed80*/  IMAD R3, R3, UR14, R76 ;  /* 0x0000000e03037c24 */ /* 0x000fe2000f8e024c */
        /* <DEDUP_REMOVED lines=16> */
.L_x_2303:
[----:B------:R-:W2:Y:S04]  /*ee90*/  LDL R78, [R1+0x50] ;  /* 0x00005000014e7983 */ /* 0x000ea80000100800 */
[----:B------:R-:W3:Y:S01]  /*eea0*/  LDL R77, [R1+0x48] ;  /* 0x00004800014d7983 */ /* 0x000ee20000100800 */
[----:B------:R-:W-:-:S03]  /*eeb0*/  UIMAD UR9, UR9, UR22, URZ ;  /* 0x00000016090972a4 */ /* 0x000fc6000f8e023f */
[----:B------:R-:W-:Y:S04]  /*eec0*/  SHFL.IDX PT, R72, R76, RZ, 0x1c1f ;  /* 0x001c1fff4c487589 */ /* 0x000fe800000e0000 */
[----:B------:R-:W0:Y:S04]  /*eed0*/  SHFL.IDX PT, R73, R3, RZ, 0x1c1f ;  /* 0x001c1fff03497589 */ /* 0x000e2800000e0000 */
[----:B------:R-:W-:Y:S04]  /*eee0*/  SHFL.IDX PT, R74, R76, 0x1, 0x1c1f ;  /* 0x003c1f004c4a7f89 */ /* 0x000fe800000e0000 */
[----:B------:R-:W1:Y:S01]  /*eef0*/  SHFL.IDX PT, R75, R3, 0x1, 0x1c1f ;  /* 0x003c1f00034b7f89 */ /* 0x000e6200000e0000 */
[----:B--2---:R-:W-:Y:S01]  /*ef00*/  VIADD R80, R78, UR36 ;  /* 0x000000244e507c36 */ /* 0x004fe20008000000 */
        /* <DEDUP_REMOVED lines=21> */
[----:B------:R-:W-:Y:S02]  /*f060*/  LOP3.LUT R24, R25, 0x380, RZ, 0xc0, !PT ;  /* 0x0000038019187812 */ /* 0x000fe400078ec0ff */
[----:B------:R-:W-:Y:S02]  /*f070*/  IADD3 R13, P3, R2, 0x2000, RZ ;  /* 0x00002000020d7810 */ /* 0x000fe40007f7e0ff */
[----:B------:R-:W-:Y:S02]  /*f080*/  SHF.R.U64 R24, R24, 0x3, RZ ;  /* 0x0000000318187819 */ /* 0x000fe400000012ff */
[----:B------:R-:W-:-:S02]  /*f090*/  LOP3.LUT R8, R9, 0x380, RZ, 0xc0, !PT ;  /* 0x0000038009087812 */ /* 0x000fc400078ec0ff */
[----:B------:R-:W-:Y:S02]  /*f0a0*/  LOP3.LUT R12, R13, 0x380, RZ, 0xc0, !PT ;  /* 0x000003800d0c7812 */ /* 0x000fe400078ec0ff */
[----:B------:R-:W-:Y:S01]  /*f0b0*/  LOP3.LUT R24, R24, R25, RZ, 0x3c, !PT ;  /* 0x0000001918187212 */ /* 0x000fe200078e3cff */
[--C-:B------:R-:W-:Y:S01]  /*f0c0*/  IMAD.X R25, RZ, RZ, R3.reuse, P2 ;  /* 0x000000ffff197224 */ /* 0x100fe200010e0603 */
[----:B------:R-:W-:Y:S02]  /*f0d0*/  IADD3 R49, P2, R2, 0x9000, RZ ;  /* 0x0000900002317810 */ /* 0x000fe40007f5e0ff */
[----:B------:R-:W-:Y:S02]  /*f0e0*/  SHF.R.U64 R8, R8, 0x3, RZ ;  /* 0x0000000308087819 */ /* 0x000fe400000012ff */
[----:B------:R-:W-:Y:S01]  /*f0f0*/  SHF.R.U64 R12, R12, 0x3, RZ ;  /* 0x000000030c0c7819 */ /* 0x000fe200000012ff */
[----:B------:R-:W-:Y:S01]  /*f100*/  UIMAD UR12, UR16, UR14, URZ ;  /* 0x0000000e100c72a4 */ /* 0x000fe2000f8e023f */
[----:B------:R-:W-:Y:S01]  /*f110*/  LOP3.LUT R48, R49, 0x380, RZ, 0xc0, !PT ;  /* 0x0000038031307812 */ /* 0x000fe200078ec0ff */
[----:B------:R-:W-:Y:S01]  /*f120*/  UIMAD.WIDE.U32 UR10, UR4, UR14, URZ ;  /* 0x0000000e040a72a5 */ /* 0x000fe2000f8e003f */
[----:B------:R-:W-:Y:S01]  /*f130*/  LOP3.LUT R8, R8, R9, RZ, 0x3c, !PT ;  /* 0x0000000908087212 */ /* 0x000fe200078e3cff */
[--C-:B------:R-:W-:Y:S01]  /*f140*/  IMAD.X R9, RZ, RZ, R3.reuse, P4 ;  /* 0x000000ffff097224 */ /* 0x100fe200020e0603 */
[----:B------:R-:W-:Y:S01]  /*f150*/  LOP3.LUT R12, R12, R13, RZ, 0x3c, !PT ;  /* 0x0000000d0c0c7212 */ /* 0x000fe200078e3cff */
[----:B------:R-:W-:Y:S01]  /*f160*/  IMAD.X R13, RZ, RZ, R3, P3 ;  /* 0x000000ffff0d7224 */ /* 0x000fe200018e0603 */
[----:B------:R-:W-:-:S02]  /*f170*/  IADD3 R29, P0, R2, 0x4000, RZ ;  /* 0x00004000021d7810 */ /* 0x000fc40007f1e0ff */
[C---:B------:R-:W-:Y:S02]  /*f180*/  IADD3 R33, P6, R2.reuse, 0x5000, RZ ;  /* 0x0000500002217810 */ /* 0x040fe40007fde0ff */
[C---:B------:R-:W-:Y:S02]  /*f190*/  IADD3 R37, P5, R2.reuse, 0x6000, RZ ;  /* 0x0000600002257810 */ /* 0x040fe40007fbe0ff */
[C---:B------:R-:W-:Y:S01]  /*f1a0*/  LOP3.LUT R7, R2.reuse, 0x380, RZ, 0xc0, !PT ;  /* 0x0000038002077812 */ /* 0x040fe200078ec0ff */
[----:B------:R-:W-:Y:S01]  /*f1b0*/  UIMAD UR12, UR4, UR15, UR12 ;  /* 0x0000000f040c72a4 */ /* 0x000fe2000f8e020c */
[C---:B------:R-:W-:Y:S01]  /*f1c0*/  IADD3 R41, P4, R2.reuse, 0x7000, RZ ;  /* 0x0000700002297810 */ /* 0x040fe20007f9e0ff */
[----:B------:R-:W-:Y:S01]  /*f1d0*/  @UP2 ULDC UR14, c[0x0][0xbec] ;  /* 0x0002fb00000e2ab9 */ /* 0x000fe20000000800 */
[----:B------:R-:W-:Y:S01]  /*f1e0*/  IADD3 R45, P3, R2, 0x8000, RZ ;  /* 0x00008000022d7810 */ /* 0x000fe20007f7e0ff */
[----:B------:R-:W5:Y:S01]  /*f1f0*/  LD.E.128 R8, desc[UR52][R8.64] ;  /* 0x0000003408087980 */ /* 0x000f62000c101d00 */
[----:B------:R-:W-:-:S02]  /*f200*/  SHF.R.U64 R48, R48, 0x3, RZ ;  /* 0x0000000330307819 */ /* 0x000fc400000012ff */
[----:B------:R-:W-:Y:S01]  /*f210*/  LOP3.LUT R28, R29, 0x380, RZ, 0xc0, !PT ;  /* 0x000003801d1c7812 */ /* 0x000fe200078ec0ff */
        /* <DEDUP_REMOVED lines=8> */
[----:B------:R-:W-:-:S02]  /*f2a0*/  IADD3 R5, P2, R2, 0xf000, RZ ;  /* 0x0000f00002057810 */ /* 0x000fc40007f5e0ff */
[----:B------:R-:W-:Y:S02]  /*f2b0*/  SHF.R.U64 R28, R28, 0x3, RZ ;  /* 0x000000031c1c7819 */ /* 0x000fe400000012ff */
[----:B------:R-:W-:Y:S02]  /*f2c0*/  SHF.R.U64 R32, R32, 0x3, RZ ;  /* 0x0000000320207819 */ /* 0x000fe400000012ff */
[----:B------:R-:W-:Y:S01]  /*f2d0*/  SHF.R.U64 R7, R7, 0x3, RZ ;  /* 0x0000000307077819 */ /* 0x000fe200000012ff */
[----:B------:R-:W-:Y:S01]  /*f2e0*/  UIADD3 UR11, UR11, UR12, URZ ;  /* 0x0000000c0b0b7290 */ /* 0x000fe2000fffe03f */
[----:B------:R-:W-:Y:S01]  /*f2f0*/  SHF.R.U64 R36, R36, 0x3, RZ ;  /* 0x0000000324247819 */ /* 0x000fe200000012ff */
[----:B------:R-:W-:Y:S01]  /*f300*/  USHF.R.S32.HI UR4, URZ, 0x1f, UR43 ;  /* 0x0000001f3f047899 */ /* 0x000fe2000801142b */
[----:B------:R-:W-:Y:S01]  /*f310*/  SHF.R.U64 R40, R40, 0x3, RZ ;  /* 0x0000000328287819 */ /* 0x000fe200000012ff */
[----:B------:R-:W-:Y:S01]  /*f320*/  ULDC.64 UR12, c[0x0][0xae8] ;  /* 0x0002ba00000c7ab9 */ /* 0x000fe20000000a00 */
[----:B------:R-:W-:Y:S01]  /*f330*/  SHF.R.U64 R44, R44, 0x3, RZ ;  /* 0x000000032c2c7819 */ /* 0x000fe200000012ff */
[--C-:B------:R-:W-:Y:S01]  /*f340*/  IMAD.X R73, RZ, RZ, R3.reuse, P2 ;  /* 0x000000ffff497224 */ /* 0x100fe200010e0603 */
[----:B------:R-:W-:Y:S01]  /*f350*/  LOP3.LUT R4, R5, 0x380, RZ, 0xc0, !PT ;  /* 0x0000038005047812 */ /* 0x000fe200078ec0ff */
[----:B------:R-:W5:Y:S01]  /*f360*/  LD.E.128 R48, desc[UR52][R48.64] ;  /* 0x0000003430307980 */ /* 0x000f62000c101d00 */
        /* <DEDUP_REMOVED lines=11> */
[----:B------:R-:W-:Y:S01]  /*f420*/  UIMAD.WIDE.U32 UR10, UR44, UR12, UR10 ;  /* 0x0000000c2c0a72a5 */ /* 0x000fe2000f8e000a */
[C---:B------:R-:W-:Y:S01]  /*f430*/  IADD3 R57, P6, R2.reuse, 0xb000, RZ ;  /* 0x0000b00002397810 */ /* 0x040fe20007fde0ff */
[----:B------:R-:W5:Y:S01]  /*f440*/  LD.E.128 R28, desc[UR52][R28.64] ;  /* 0x000000341c1c7980 */ /* 0x000f62000c101d00 */
[----:B------:R-:W-:-:S02]  /*f450*/  IADD3 R61, P5, R2, 0xc000, RZ ;  /* 0x0000c000023d7810 */ /* 0x000fc40007fbe0ff */
[C---:B------:R-:W-:Y:S01]  /*f460*/  IADD3 R65, P4, R2.reuse, 0xd000, RZ ;  /* 0x0000d00002417810 */ /* 0x040fe20007f9e0ff */
[----:B------:R-:W5:Y:S01]  /*f470*/  LD.E.128 R32, desc[UR52][R32.64] ;  /* 0x0000003420207980 */ /* 0x000f62000c101d00 */
[----:B------:R-:W-:Y:S02]  /*f480*/  IADD3 R69, P3, R2, 0xe000, RZ ;  /* 0x0000e00002457810 */ /* 0x000fe40007f7e0ff */
[----:B------:R-:W-:Y:S01]  /*f490*/  SHF.R.U64 R4, R4, 0x3, RZ ;  /* 0x0000000304047819 */ /* 0x000fe200000012ff */
[----:B------:R-:W5:Y:S01]  /*f4a0*/  LD.E.128 R36, desc[UR52][R36.64] ;  /* 0x0000003424247980 */ /* 0x000f62000c101d00 */
[----:B------:R-:W-:Y:S02]  /*f4b0*/  LOP3.LUT R2, R7, R2, RZ, 0x3c, !PT ;  /* 0x0000000207027212 */ /* 0x000fe400078e3cff */
[----:B------:R-:W-:Y:S01]  /*f4c0*/  LOP3.LUT R72, R4, R5, RZ, 0x3c, !PT ;  /* 0x0000000504487212 */ /* 0x000fe200078e3cff */
[----:B------:R-:W-:Y:S01]  /*f4d0*/  UIMAD UR11, UR44, UR13, UR11 ;  /* 0x0000000d2c0b72a4 */ /* 0x000fe2000f8e020b */
[----:B------:R-:W-:Y:S01]  /*f4e0*/  LOP3.LUT R52, R53, 0x380, RZ, 0xc0, !PT ;  /* 0x0000038035347812 */ /* 0x000fe200078ec0ff */
[----:B------:R0:W5:Y:S01]  /*f4f0*/  LD.E.128 R4, desc[UR52][R2.64] ;  /* 0x0000003402047980 */ /* 0x000162000c101d00 */
[----:B------:R-:W-:Y:S01]  /*f500*/  ULDC.64 UR12, c[0x0][0xaf0] ;  /* 0x0002bc00000c7ab9 */ /* 0x000fe20000000a00 */
[----:B------:R-:W-:-:S02]  /*f510*/  LOP3.LUT R56, R57, 0x380, RZ, 0xc0, !PT ;  /* 0x0000038039387812 */ /* 0x000fc400078ec0ff */
[----:B------:R-:W-:Y:S01]  /*f520*/  LOP3.LUT R60, R61, 0x380, RZ, 0xc0, !PT ;  /* 0x000003803d3c7812 */ /* 0x000fe200078ec0ff */
[----:B------:R-:W5:Y:S01]  /*f530*/  LD.E.128 R40, desc[UR52][R40.64] ;  /* 0x0000003428287980 */ /* 0x000f62000c101d00 */
[----:B------:R-:W-:Y:S02]  /*f540*/  LOP3.LUT R64, R65, 0x380, RZ, 0xc0, !PT ;  /* 0x0000038041407812 */ /* 0x000fe400078ec0ff */
[----:B------:R-:W-:Y:S01]  /*f550*/  LOP3.LUT R68, R69, 0x380, RZ, 0xc0, !PT ;  /* 0x0000038045447812 */ /* 0x000fe200078ec0ff */
[----:B------:R-:W5:Y:S01]  /*f560*/  LD.E.128 R44, desc[UR52][R44.64] ;  /* 0x000000342c2c7980 */ /* 0x000f62000c101d00 */
[----:B0-----:R-:W-:Y:S01]  /*f570*/  IMAD R2, R20, 0x20, R81 ;  /* 0x0000002014027824 */ /* 0x001fe200078e0251 */
[----:B------:R-:W-:Y:S01]  /*f580*/  UIMAD UR4, UR4, UR12, URZ ;  /* 0x0000000c040472a4 */ /* 0x000fe2000f8e023f */
[----:B------:R-:W-:Y:S01]  /*f590*/  SHF.R.U64 R52, R52, 0x3, RZ ;  /* 0x0000000334347819 */ /* 0x000fe200000012ff */
[----:B------:R-:W5:Y:S01]  /*f5a0*/  LD.E.128 R72, desc[UR52][R72.64] ;  /* 0x0000003448487980 */ /* 0x000f62000c101d00 */
[----:B------:R-:W-:Y:S01]  /*f5b0*/  VIADD R76, R2, UR36 ;  /* 0x00000024024c7c36 */ /* 0x000fe20008000000 */
[----:B------:R-:W-:Y:S01]  /*f5c0*/  UIMAD.WIDE.U32 UR10, UR43, UR12, UR10 ;  /* 0x0000000c2b0a72a5 */ /* 0x000fe2000f8e000a */
[----:B------:R-:W-:-:S02]  /*f5d0*/  SHF.R.U64 R56, R56, 0x3, RZ ;  /* 0x0000000338387819 */ /* 0x000fc400000012ff */
[----:B------:R-:W-:Y:S01]  /*f5e0*/  @P1 IMAD.HI.U32 R2, R76, UR14, RZ ;  /* 0x0000000e4c021c27 */ /* 0x000fe2000f8e00ff */
[----:B------:R-:W-:Y:S01]  /*f5f0*/  @UP2 ULDC UR12, c[0x0][0xbf0] ;  /* 0x0002fc00000c2ab9 */ /* 0x000fe20000000800 */
[----:B------:R-:W-:Y:S01]  /*f600*/  UIMAD UR4, UR43, UR13, UR4 ;  /* 0x0000000d2b0472a4 */ /* 0x000fe2000f8e0204 */
[----:B------:R-:W-:Y:S01]  /*f610*/  SHF.R.U64 R60, R60, 0x3, RZ ;  /* 0x000000033c3c7819 */ /* 0x000fe200000012ff */
[----:B------:R-:W-:Y:S01]  /*f620*/  IMAD.MOV.U32 R21, RZ, RZ, R76 ;  /* 0x000000ffff157224 */ /* 0x000fe200078e004c */
[----:B------:R-:W-:Y:S01]  /*f630*/  @P1 SHF.R.U32.HI R21, RZ, UR12, R2 ;  /* 0x0000000cff151c19 */ /* 0x000fe20008011602 */
[----:B------:R-:W-:Y:S01]  /*f640*/  UIADD3 UR4, UR11, UR4, URZ ;  /* 0x000000040b047290 */ /* 0x000fe2000fffe03f */
[----:B------:R-:W-:Y:S01]  /*f650*/  SHF.R.U64 R64, R64, 0x3, RZ ;  /* 0x0000000340407819 */ /* 0x000fe200000012ff */
[----:B------:R-:W-:Y:S01]  /*f660*/  ULDC.64 UR12, c[0x0][0xae0] ;  /* 0x0002b800000c7ab9 */ /* 0x000fe20000000a00 */
[----:B------:R-:W-:Y:S01]  /*f670*/  SHF.R.U64 R68, R68, 0x3, RZ ;  /* 0x0000000344447819 */ /* 0x000fe200000012ff */
[--C-:B------:R-:W-:Y:S01]  /*f680*/  IMAD.MOV R77, RZ, RZ, -R21.reuse ;  /* 0x000000ffff4d7224 */ /* 0x100fe200078e0a15 */
[----:B------:R-:W-:-:S02]  /*f690*/  SHF.R.S32.HI R20, RZ, 0x1f, R21 ;  /* 0x0000001fff147819 */ /* 0x000fc40000011415 */
        /* <DEDUP_REMOVED lines=10> */
[----:B------:R-:W5:Y:S01]  /*f740*/  LD.E.128 R52, desc[UR52][R52.64] ;  /* 0x0000003434347980 */ /* 0x000f62000c101d00 */
[----:B------:R-:W-:-:S02]  /*f750*/  IMAD R20, R20, UR12, RZ ;  /* 0x0000000c14147c24 */ /* 0x000fc4000f8e02ff */
[----:B------:R-:W-:Y:S01]  /*f760*/  IMAD R77, R77, UR22, R76 ;  /* 0x000000164d4d7c24 */ /* 0x000fe2000f8e024c */
[----:B------:R-:W5:Y:S01]  /*f770*/  LD.E.128 R56, desc[UR52][R56.64] ;  /* 0x0000003438387980 */ /* 0x000f62000c101d00 */
[----:B------:R-:W-:Y:S02]  /*f780*/  IMAD.U32 R3, RZ, RZ, UR11 ;  /* 0x0000000bff037e24 */ /* 0x000fe4000f8e00ff */
[----:B------:R-:W-:Y:S01]  /*f790*/  IMAD.U32 R2, RZ, RZ, UR10 ;  /* 0x0000000aff027e24 */ /* 0x000fe2000f8e00ff */
[----:B------:R-:W-:Y:S01]  /*f7a0*/  ULDC.64 UR10, c[0x0][0xad8] ;  /* 0x0002b600000a7ab9 */ /* 0x000fe20000000a00 */
[----:B------:R-:W-:Y:S01]  /*f7b0*/  IMAD.U32 R3, RZ, RZ, UR4 ;  /* 0x00000004ff037e24 */ /* 0x000fe2000f8e00ff */
[----:B------:R-:W5:Y:S01]  /*f7c0*/  LD.E.128 R60, desc[UR52][R60.64] ;  /* 0x000000343c3c7980 */ /* 0x000f62000c101d00 */
[C---:B------:R-:W-:Y:S01]  /*f7d0*/  IMAD R79, R21.reuse, UR13, R20 ;  /* 0x0000000d154f7c24 */ /* 0x040fe2000f8e0214 */
[----:B------:R-:W-:Y:S01]  /*f7e0*/  SHF.R.S32.HI R20, RZ, 0x1f, R77 ;  /* 0x0000001fff147819 */ /* 0x000fe2000001144d */
[----:B------:R-:W-:Y:S01]  /*f7f0*/  IMAD.WIDE.U32 R2, R21, UR12, R2 ;  /* 0x0000000c15027c25 */ /* 0x000fe2000f8e0002 */
[----:B------:R-:W5:Y:S03]  /*f800*/  LD.E.128 R64, desc[UR52][R64.64] ;  /* 0x0000003440407980 */ /* 0x000f66000c101d00 */
[----:B------:R-:W-:Y:S01]  /*f810*/  IMAD.IADD R3, R3, 0x1, R79 ;  /* 0x0000000103037824 */ /* 0x000fe200078e024f */
[----:B------:R-:W5:Y:S01]  /*f820*/  LD.E.128 R68, desc[UR52][R68.64] ;  /* 0x0000003444447980 */ /* 0x000f62000c101d00 */
[----:B------:R-:W-:Y:S01]  /*f830*/  IMAD R20, R20, UR10, RZ ;  /* 0x0000000a14147c24 */ /* 0x000fe2000f8e02ff */
[----:B------:R-:W-:Y:S01]  /*f840*/  @!PT LDS RZ, [RZ] ;  /* 0x00000000fffff984 */ /* 0x000fe20000000800 */
[----:B------:R-:W-:Y:S01]  /*f850*/  @!PT LDS RZ, [RZ] ;  /* 0x00000000fffff984 */ /* 0x000fe20000000800 */
[----:B------:R-:W-:Y:S01]  /*f860*/  @!PT LDS RZ, [RZ] ;  /* 0x00000000fffff984 */ /* 0x000fe20000000800 */
[----:B------:R-:W-:Y:S01]  /*f870*/  @!PT LDS RZ, [RZ] ;  /* 0x00000000fffff984 */ /* 0x000fe20000000800 */
[----:B------:R0:W-:Y:S06]  /*f880*/  MEMBAR.ALL.CTA ;  /* 0x0000000000007992 */ /* 0x0001ec0000008000 */
[----:B0-----:R-:W0:Y:S01]  /*f890*/  FENCE.VIEW.ASYNC.S ;  /* 0x00000000000073c6 */ /* 0x001e220000000000 */
[----:B------:R-:W-:-:S02]  /*f8a0*/  IMAD R21, R77, UR11, R20 ;  /* 0x0000000b4d157c24 */ /* 0x000fc4000f8e0214 */
[----:B------:R-:W-:Y:S01]  /*f8b0*/  IMAD.WIDE.U32 R2, R77, UR10, R2 ;  /* 0x0000000a4d027c25 */ /* 0x000fe2000f8e0002 */
[----:B------:R-:W-:-:S03]  /*f8c0*/  ULDC.64 UR10, c[0x0][0xa80] ;  /* 0x0002a000000a7ab9 */ /* 0x000fc60000000a00 */
[----:B------:R-:W-:Y:S01]  /*f8d0*/  IMAD.IADD R3, R3, 0x1, R21 ;  /* 0x0000000103037824 */ /* 0x000fe200078e0215 */
[C---:B------:R-:W-:Y:S01]  /*f8e0*/  LEA R80, P2, R2.reuse, UR10, 0x1 ;  /* 0x0000000a02507c11 */ /* 0x040fe2000f8408ff */
[----:B------:R-:W-:Y:S01]  /*f8f0*/  VIADD R82, R81, UR36 ;  /* 0x0000002451527c36 */ /* 0x000fe20008000000 */
[----:B------:R-:W-:Y:S02]  /*f900*/  UIADD3 UR8, UR8, 0x38820, URZ ;  /* 0x0003882008087890 */ /* 0x000fe4000fffe03f */
[----:B------:R-:W-:Y:S02]  /*f910*/  LEA.HI.X R81, R2, UR11, R3, 0x1, P2 ;  /* 0x0000000b02517c11 */ /* 0x000fe400090f0c03 */
[C---:B------:R-:W-:Y:S01]  /*f920*/  ISETP.GE.AND P2, PT, R82.reuse, UR9, PT ;  /* 0x0000000952007c0c */ /* 0x040fe2000bf46270 */
[----:B------:R-:W-:Y:S01]  /*f930*/  UPRMT UR8, URZ, 0x654, UR8 ;  /* 0x000006543f087896 */ /* 0x000fe20008000008 */
[C---:B------:R-:W-:Y:S02]  /*f940*/  VIADD R20, R82.reuse, 0x20 ;  /* 0x0000002052147836 */ /* 0x040fe40000000000 */
[----:B------:R-:W-:-:S02]  /*f950*/  VIADD R76, R82, 0x40 ;  /* 0x00000040524c7836 */ /* 0x000fc40000000000 */
        /* <DEDUP_REMOVED lines=31> */
.L_x_2306:
[----:B------:R-:W-:Y:S05]  /*fb50*/  BSYNC B1 ;  /* 0x0000000000017941 */ /* 0x000fea0003800000 */
.L_x_2305:
        /* <DEDUP_REMOVED lines=21> */
.L_x_2308:
[----:B------:R-:W-:Y:S05]  /*fcb0*/  BSYNC B1 ;  /* 0x0000000000017941 */ /* 0x000fea0003800000 */
.L_x_2307:
        /* <DEDUP_REMOVED lines=21> */
.L_x_2310:
[----:B------:R-:W-:Y:S05]  /*fe10*/  BSYNC B1 ;  /* 0x0000000000017941 */ /* 0x000fea0003800000 */
.L_x_2309:
        /* <DEDUP_REMOVED lines=24> */
.L_x_2304:
        /* <DEDUP_REMOVED lines=21> */
[----:B------:R-:W-:Y:S01]  /*100f0*/  VIADD R176, R16, 0x58 ;  /* 0x0000005810b07836 */ /* 0x000fe20000000000 */
[----:B------:R-:W-:Y:S01]  /*10100*/  @UP2 ULDC UR12, c[0x0][0xbec] ;  /* 0x0002fb00000c2ab9 */ /* 0x000fe20000000800 */
[----:B------:R-:W-:Y:S01]  /*10110*/  UIADD3 UR8, UR8, 0x38820, URZ ;  /* 0x0003882008087890 */ /* 0x000fe2000fffe03f */
[----:B------:R-:W-:Y:S01]  /*10120*/  @P1 IMAD.HI.U32 R0, R82, UR12, RZ ;  /* 0x0000000c52001c27 */ /* 0x000fe2000f8e00ff */
[----:B------:R-:W-:Y:S01]  /*10130*/  UIMAD.WIDE.U32 UR10, UR43, UR14, UR10 ;  /* 0x0000000e2b0a72a5 */ /* 0x000fe2000f8e000a */
[----:B------:R-:W-:Y:S01]  /*10140*/  BSSY B1, `(.L_x_2312) ;  /* 0x00000de000017945 */ /* 0x000fe20003800000 */
[----:B------:R-:W-:Y:S01]  /*10150*/  ULDC.64 UR12, c[0x0][0xb48] ;  /* 0x0002d200000c7ab9 */ /* 0x000fe20000000a00 */
[----:B------:R-:W-:Y:S01]  /*10160*/  UPRMT UR8, URZ, 0x654, UR8 ;  /* 0x000006543f087896 */ /* 0x000fe20008000008 */
[C---:B------:R-:W-:Y:S01]  /*10170*/  VIADD R178, R16.reuse, 0x50 ;  /* 0x0000005010b27836 */ /* 0x040fe20000000000 */
[----:B------:R-:W-:Y:S01]  /*10180*/  UIADD3 UR11, UR11, UR4, URZ ;  /* 0x000000040b0b7290 */ /* 0x000fe2000fffe03f */
[C---:B------:R-:W-:Y:S01]  /*10190*/  VIADD R180, R16.reuse, 0x48 ;  /* 0x0000004810b47836 */ /* 0x040fe20000000000 */
[----:B------:R-:W-:Y:S01]  /*101a0*/  SHF.R.S32.HI R86, RZ, 0x1f, R19 ;  /* 0x0000001fff567819 */ /* 0x000fe20000011413 */
[----:B------:R-:W-:Y:S01]  /*101b0*/  @UP2 ULDC UR4, c[0x0][0xbf0] ;  /* 0x0002fc0000042ab9 */ /* 0x000fe20000000800 */
[----:B------:R-:W-:Y:S01]  /*101c0*/  UIMAD.WIDE.U32 UR10, UR37, UR12, UR10 ;  /* 0x0000000c250a72a5 */ /* 0x000fe2000f8e000a */
[----:B------:R-:W-:Y:S01]  /*101d0*/  @P1 SHF.R.U32.HI R73, RZ, UR4, R0 ;  /* 0x00000004ff491c19 */ /* 0x000fe20008011600 */
[----:B------:R-:W-:Y:S01]  /*101e0*/  VIADD R182, R16, 0x40 ;  /* 0x0000004010b67836 */ /* 0x000fe20000000000 */
[----:B------:R-:W-:Y:S01]  /*101f0*/  SYNCS.ARRIVE.TRANS64.RED.A1T0 RZ, [UR8], RZ ;  /* 0x000000ffffff79a7 */ /* 0x000fe20008100408 */
[----:B------:R-:W-:Y:S01]  /*10200*/  UIMAD UR37, UR37, UR13, UR11 ;  /* 0x0000000d252572a4 */ /* 0x000fe2000f8e020b */
[--C-:B------:R-:W-:Y:S01]  /*10210*/  SHF.R.S32.HI R0, RZ, 0x1f, R73.reuse ;  /* 0x0000001fff007819 */ /* 0x100fe20000011449 */
[----:B------:R-:W-:Y:S01]  /*10220*/  IMAD.MOV R75, RZ, RZ, -R73 ;  /* 0x000000ffff4b7224 */ /* 0x000fe200078e0a49 */
[----:B------:R-:W-:Y:S01]  /*10230*/  ULDC.64 UR12, c[0x0][0xb30] ;  /* 0x0002cc00000c7ab9 */ /* 0x000fe20000000a00 */
[----:B------:R-:W-:Y:S01]  /*10240*/  IMAD.U32 R3, RZ, RZ, UR11 ;  /* 0x0000000bff037e24 */ /* 0x000fe2000f8e00ff */
[----:B------:R-:W-:Y:S01]  /*10250*/  SHF.R.S32.HI R87, RZ, 0x1f, R22 ;  /* 0x0000001fff577819 */ /* 0x000fe20000011416 */
        /* <DEDUP_REMOVED lines=64> */
[C---:B------:R-:W-:Y:S02]  /*10660*/  VIADD R189, R16.reuse, 0x20 ;  /* 0x0000002010bd7836 */ /* 0x040fe40000000000 */
[C---:B------:R-:W-:Y:S02]  /*10670*/  VIADD R191, R16.reuse, 0x18 ;  /* 0x0000001810bf7836 */ /* 0x040fe40000000000 */
        /* <DEDUP_REMOVED lines=10> */
[-C--:B------:R-:W-:Y:S02]  /*10720*/  @!P2 LEA R72, P6, R195, R2.reuse, 0x2 ;  /* 0x00000002c348a211 */ /* 0x080fe400078c10ff */
[----:B------:R-:W-:Y:S01]  /*10730*/  @!P1 LEA R76, P5, R193, R2, 0x2 ;  /* 0x00000002c14c9211 */ /* 0x000fe200078a10ff */
[----:B------:R0:W-:Y:S01]  /*10740*/  @!P4 ST.E.64 desc[UR52][R74.64], R152 ;  /* 0x000000984a00c985 */ /* 0x0001e2000c101b34 */
[----:B------:R-:W-:Y:S02]  /*10750*/  ISETP.GE.AND P4, PT, R187, UR4, PT ;  /* 0x00000004bb007c0c */ /* 0x000fe4000bf86270 */
[-C--:B------:R-:W-:Y:S02]  /*10760*/  @!P2 LEA.HI.X R73, R195, R3.reuse, R196, 0x2, P6 ;  /* 0x00000003c349a211 */ /* 0x080fe400030f14c4 */
[----:B------:R-:W-:-:S03]  /*10770*/  @!P1 LEA.HI.X R77, R193, R3, R194, 0x2, P5 ;  /* 0x00000003c14d9211 */ /* 0x000fc600028f14c2 */
[----:B------:R1:W-:Y:S04]  /*10780*/  @!P2 ST.E.64 desc[UR52][R72.64], R150 ;  /* 0x000000964800a985 */ /* 0x0003e8000c101b34 */
[----:B------:R2:W-:Y:S01]  /*10790*/  @!P1 ST.E.64 desc[UR52][R76.64], R144 ;  /* 0x000000904c009985 */ /* 0x0005e2000c101b34 */
[----:B------:R-:W-:Y:S02]  /*107a0*/  ISETP.GE.AND P1, PT, R185, UR4, PT ;  /* 0x00000004b9007c0c */ /* 0x000fe4000bf26270 */
[----:B0-----:R-:W-:-:S04]  /*107b0*/  @!P0 LEA R74, P6, R189, R2, 0x2 ;  /* 0x00000002bd4a8211 */ /* 0x001fc800078c10ff */
[----:B------:R-:W-:Y:S02]  /*107c0*/  @!P0 LEA.HI.X R75, R189, R3, R190, 0x2, P6 ;  /* 0x00000003bd4b8211 */ /* 0x000fe400030f14be */
[----:B-1----:R-:W-:-:S04]  /*107d0*/  @!P3 LEA R72, P2, R191, R2, 0x2 ;  /* 0x00000002bf48b211 */ /* 0x002fc800078410ff */
[-C--:B------:R-:W-:Y:S02]  /*107e0*/  @!P3 LEA.HI.X R73, R191, R3.reuse, R192, 0x2, P2 ;  /* 0x00000003bf49b211 */ /* 0x080fe400010f14c0 */
[----:B------:R-:W-:Y:S02]  /*107f0*/  ISETP.GE.AND P2, PT, R183, UR4, PT ;  /* 0x00000004b7007c0c */ /* 0x000fe4000bf46270 */
[----:B--2---:R-:W-:Y:S01]  /*10800*/  @!P4 LEA R76, P5, R187, R2, 0x2 ;  /* 0x00000002bb4cc211 */ /* 0x004fe200078a10ff */
[----:B------:R0:W-:Y:S01]  /*10810*/  @!P3 ST.E.64 desc[UR52][R72.64], R142 ;  /* 0x0000008e4800b985 */ /* 0x0001e2000c101b34 */
[----:B------:R-:W-:Y:S02]  /*10820*/  ISETP.GE.AND P3, PT, R181, UR4, PT ;  /* 0x00000004b5007c0c */ /* 0x000fe4000bf66270 */
[----:B------:R-:W-:Y:S01]  /*10830*/  @!P4 LEA.HI.X R77, R187, R3, R188, 0x2, P5 ;  /* 0x00000003bb4dc211 */ /* 0x000fe200028f14bc */
[----:B------:R1:W-:Y:S04]  /*10840*/  @!P0 ST.E.64 desc[UR52][R74.64], R136 ;  /* 0x000000884a008985 */ /* 0x0003e8000c101b34 */
[----:B------:R2:W-:Y:S01]  /*10850*/  @!P4 ST.E.64 desc[UR52][R76.64], R134 ;  /* 0x000000864c00c985 */ /* 0x0005e2000c101b34 */
[----:B------:R-:W-:-:S02]  /*10860*/  ISETP.GE.AND P4, PT, R179, UR4, PT ;  /* 0x00000004b3007c0c */ /* 0x000fc4000bf86270 */
[----:B0-----:R-:W-:-:S04]  /*10870*/  @!P1 LEA R72, P0, R185, R2, 0x2 ;  /* 0x00000002b9489211 */ /* 0x001fc800078010ff */
[-C--:B------:R-:W-:Y:S02]  /*10880*/  @!P1 LEA.HI.X R73, R185, R3.reuse, R186, 0x2, P0 ;  /* 0x00000003b9499211 */ /* 0x080fe400000f14ba */
[-C--:B-1----:R-:W-:Y:S02]  /*10890*/  @!P2 LEA R74, P6, R183, R2.reuse, 0x2 ;  /* 0x00000002b74aa211 */ /* 0x082fe400078c10ff */
[----:B------:R-:W-:Y:S01]  /*108a0*/  ISETP.GE.AND P0, PT, R177, UR4, PT ;  /* 0x00000004b1007c0c */ /* 0x000fe2000bf06270 */
[----:B------:R0:W-:Y:S01]  /*108b0*/  @!P1 ST.E.64 desc[UR52][R72.64], R128 ;  /* 0x0000008048009985 */ /* 0x0001e2000c101b34 */
[-C--:B------:R-:W-:Y:S02]  /*108c0*/  @!P2 LEA.HI.X R75, R183, R3.reuse, R184, 0x2, P6 ;  /* 0x00000003b74ba211 */ /* 0x080fe400030f14b8 */
[----:B--2---:R-:W-:Y:S02]  /*108d0*/  @!P3 LEA R76, P5, R181, R2, 0x2 ;  /* 0x00000002b54cb211 */ /* 0x004fe400078a10ff */
[----:B------:R-:W-:Y:S01]  /*108e0*/  ISETP.GE.AND P1, PT, R175, UR4, PT ;  /* 0x00000004af007c0c */ /* 0x000fe2000bf26270 */
[----:B------:R1:W-:Y:S01]  /*108f0*/  @!P2 ST.E.64 desc[UR52][R74.64], R126 ;  /* 0x0000007e4a00a985 */ /* 0x0003e2000c101b34 */
[----:B------:R-:W-:-:S02]  /*10900*/  @!P3 LEA.HI.X R77, R181, R3, R182, 0x2, P5 ;  /* 0x00000003b54db211 */ /* 0x000fc400028f14b6 */
        /* <DEDUP_REMOVED lines=12> */
[----:B------:R-:W-:Y:S02]  /*109d0*/  ISETP.GE.AND P0, PT, R167, UR4, PT ;  /* 0x00000004a7007c0c */ /* 0x000fe4000bf06270 */
[----:B0-----:R-:W-:Y:S01]  /*109e0*/  @!P2 LEA R72, P5, R173, R2, 0x2 ;  /* 0x00000002ad48a211 */ /* 0x001fe200078a10ff */
[----:B------:R0:W-:Y:S01]  /*109f0*/  @!P1 ST.E.64 desc[UR52][R76.64], R110 ;  /* 0x0000006e4c009985 */ /* 0x0001e2000c101b34 */
[----:B------:R-:W-:Y:S02]  /*10a00*/  ISETP.GE.AND P1, PT, R165, UR4, PT ;  /* 0x00000004a5007c0c */ /* 0x000fe4000bf26270 */
[----:B------:R-:W-:-:S05]  /*10a10*/  @!P2 LEA.HI.X R73, R173, R3, R174, 0x2, P5 ;  /* 0x00000003ad49a211 */ /* 0x000fca00028f14ae */
[----:B------:R2:W-:Y:S01]  /*10a20*/  @!P2 ST.E.64 desc[UR52][R72.64], R104 ;  /* 0x000000684800a985 */ /* 0x0005e2000c101b34 */
[-C--:B-1----:R-:W-:Y:S02]  /*10a30*/  @!P3 LEA R74, P6, R171, R2.reuse, 0x2 ;  /* 0x00000002ab4ab211 */ /* 0x082fe400078c10ff */
[----:B------:R-:W-:Y:S02]  /*10a40*/  ISETP.GE.AND P2, PT, R163, UR4, PT ;  /* 0x00000004a3007c0c */ /* 0x000fe4000bf46270 */
[-C--:B------:R-:W-:Y:S02]  /*10a50*/  @!P3 LEA.HI.X R75, R171, R3.reuse, R172, 0x2, P6 ;  /* 0x00000003ab4bb211 */ /* 0x080fe400030f14ac */
[-C--:B0-----:R-:W-:Y:S02]  /*10a60*/  @!P4 LEA R76, P5, R169, R2.reuse, 0x2 ;  /* 0x00000002a94cc211 */ /* 0x081fe400078a10ff */
[----:B------:R-:W-:Y:S01]  /*10a70*/  @!P1 LEA R84, P6, R165, R2, 0x2 ;  /* 0x00000002a5549211 */ /* 0x000fe200078c10ff */
[----:B------:R0:W-:Y:S01]  /*10a80*/  @!P3 ST.E.64 desc[UR52][R74.64], R102 ;  /* 0x000000664a00b985 */ /* 0x0001e2000c101b34 */
[----:B------:R-:W-:-:S02]  /*10a90*/  @!P4 LEA.HI.X R77, R169, R3, R170, 0x2, P5 ;  /* 0x00000003a94dc211 */ /* 0x000fc400028f14aa */
[-C--:B------:R-:W-:Y:S02]  /*10aa0*/  @!P0 LEA R80, P5, R167, R2.reuse, 0x2 ;  /* 0x00000002a7508211 */ /* 0x080fe400078a10ff */
[----:B------:R-:W-:Y:S01]  /*10ab0*/  ISETP.GE.AND P3, PT, R99, UR4, PT ;  /* 0x0000000463007c0c */ /* 0x000fe2000bf66270 */
[----:B------:R1:W-:Y:S01]  /*10ac0*/  @!P4 ST.E.64 desc[UR52][R76.64], R92 ;  /* 0x0000005c4c00c985 */ /* 0x0003e2000c101b34 */
[----:B------:R-:W-:Y:S02]  /*10ad0*/  ISETP.GE.AND P4, PT, R237, UR4, PT ;  /* 0x00000004ed007c0c */ /* 0x000fe4000bf86270 */
[-C--:B------:R-:W-:Y:S02]  /*10ae0*/  @!P0 LEA.HI.X R81, R167, R3.reuse, R168, 0x2, P5 ;  /* 0x00000003a7518211 */ /* 0x080fe400028f14a8 */
[----:B------:R-:W-:Y:S02]  /*10af0*/  @!P2 LEA R82, P5, R163, R2, 0x2 ;  /* 0x00000002a352a211 */ /* 0x000fe400078a10ff */
[-C--:B------:R-:W-:Y:S01]  /*10b00*/  @!P1 LEA.HI.X R85, R165, R3.reuse, R166, 0x2, P6 ;  /* 0x00000003a5559211 */ /* 0x080fe200030f14a6 */
[----:B------:R-:W-:Y:S01]  /*10b10*/  @!P0 ST.E.64 desc[UR52][R80.64], R70 ;  /* 0x0000004650008985 */ /* 0x000fe2000c101b34 */
[----:B------:R-:W-:-:S02]  /*10b20*/  @!P2 LEA.HI.X R83, R163, R3, R164, 0x2, P5 ;  /* 0x00000003a353a211 */ /* 0x000fc400028f14a4 */
[----:B------:R-:W-:Y:S01]  /*10b30*/  ISETP.GE.AND P0, PT, R236, UR4, PT ;  /* 0x00000004ec007c0c */ /* 0x000fe2000bf06270 */
[----:B------:R-:W-:Y:S01]  /*10b40*/  @!P1 ST.E.64 desc[UR52][R84.64], R64 ;  /* 0x0000004054009985 */ /* 0x000fe2000c101b34 */
[-C--:B--2---:R-:W-:Y:S02]  /*10b50*/  @!P3 LEA R72, P1, R99, R2.reuse, 0x2 ;  /* 0x000000026348b211 */ /* 0x084fe400078210ff */
[----:B0-----:R-:W-:Y:S01]  /*10b60*/  @!P4 LEA R74, P6, R237, R2, 0x2 ;  /* 0x00000002ed4ac211 */ /* 0x001fe200078c10ff */
[----:B------:R0:W-:Y:S01]  /*10b70*/  @!P2 ST.E.64 desc[UR52][R82.64], R62 ;  /* 0x0000003e5200a985 */ /* 0x0001e2000c101b34 */
[----:B------:R-:W-:Y:S02]  /*10b80*/  ISETP.GE.AND P2, PT, R235, UR4, PT ;  /* 0x00000004eb007c0c */ /* 0x000fe4000bf46270 */
[-C--:B------:R-:W-:Y:S02]  /*10b90*/  @!P3 LEA.HI.X R73, R99, R3.reuse, R162, 0x2, P1 ;  /* 0x000000036349b211 */ /* 0x080fe400008f14a2 */
[----:B------:R-:W-:-:S02]  /*10ba0*/  @!P4 LEA.HI.X R75, R237, R3, R98, 0x2, P6 ;  /* 0x00000003ed4bc211 */ /* 0x000fc400030f1462 */
[----:B------:R-:W-:Y:S01]  /*10bb0*/  ISETP.GE.AND P1, PT, R234, UR4, PT ;  /* 0x00000004ea007c0c */ /* 0x000fe2000bf26270 */
[----:B------:R2:W-:Y:S01]  /*10bc0*/  @!P3 ST.E.64 desc[UR52][R72.64], R56 ;  /* 0x000000384800b985 */ /* 0x0005e2000c101b34 */
[-C--:B-1----:R-:W-:Y:S02]  /*10bd0*/  @!P0 LEA R76, P5, R236, R2.reuse, 0x2 ;  /* 0x00000002ec4c8211 */ /* 0x082fe400078a10ff */
[----:B------:R-:W-:Y:S01]  /*10be0*/  ISETP.GE.AND P3, PT, R233, UR4, PT ;  /* 0x00000004e9007c0c */ /* 0x000fe2000bf66270 */
[----:B------:R-:W-:Y:S01]  /*10bf0*/  @!P4 ST.E.64 desc[UR52][R74.64], R54 ;  /* 0x000000364a00c985 */ /* 0x000fe2000c101b34 */
[----:B------:R-:W-:Y:S02]  /*10c00*/  ISETP.GE.AND P4, PT, R232, UR4, PT ;  /* 0x00000004e8007c0c */ /* 0x000fe4000bf86270 */
[----:B------:R-:W-:Y:S02]  /*10c10*/  @!P0 LEA.HI.X R77, R236, R3, R97, 0x2, P5 ;  /* 0x00000003ec4d8211 */ /* 0x000fe400028f1461 */
[----:B0-----:R-:W-:-:S03]  /*10c20*/  @!P2 LEA R62, P5, R235, R2, 0x2 ;  /* 0x00000002eb3ea211 */ /* 0x001fc600078a10ff */
[----:B------:R0:W-:Y:S01]  /*10c30*/  @!P0 ST.E.64 desc[UR52][R76.64], R48 ;  /* 0x000000304c008985 */ /* 0x0001e2000c101b34 */
[-C--:B------:R-:W-:Y:S01]  /*10c40*/  @!P2 LEA.HI.X R63, R235, R3.reuse, R96, 0x2, P5 ;  /* 0x00000003eb3fa211 */ /* 0x080fe200028f1460 */
[----:B--2---:R-:W-:Y:S01]  /*10c50*/  VIADD R73, R16, 0xe8 ;  /* 0x000000e810497836 */ /* 0x004fe20000000000 */
[----:B------:R-:W-:Y:S02]  /*10c60*/  ISETP.GE.AND P0, PT, R23, UR4, PT ;  /* 0x0000000417007c0c */ /* 0x000fe4000bf06270 */
[-C--:B------:R-:W-:Y:S01]  /*10c70*/  @!P1 LEA R64, P6, R234, R2.reuse, 0x2 ;  /* 0x00000002ea409211 */ /* 0x080fe200078c10ff */
[----:B------:R1:W-:Y:S01]  /*10c80*/  @!P2 ST.E.64 desc[UR52][R62.64], R46 ;  /* 0x0000002e3e00a985 */ /* 0x0003e2000c101b34 */
[-C--:B------:R-:W-:Y:S02]  /*10c90*/  @!P3 LEA R70, P5, R233, R2.reuse, 0x2 ;  /* 0x00000002e946b211 */ /* 0x080fe400078a10ff */
[----:B------:R-:W-:Y:S02]  /*10ca0*/  @!P4 LEA R56, P2, R232, R2, 0x2 ;  /* 0x00000002e838c211 */ /* 0x000fe400078410ff */
[----:B------:R-:W-:-:S02]  /*10cb0*/  @!P1 LEA.HI.X R65, R234, R3, R91, 0x2, P6 ;  /* 0x00000003ea419211 */ /* 0x000fc400030f145b */
[-C--:B------:R-:W-:Y:S01]  /*10cc0*/  @!P3 LEA.HI.X R71, R233, R3.reuse, R90, 0x2, P5 ;  /* 0x00000003e947b211 */ /* 0x080fe200028f145a */
[----:B0-----:R-:W-:Y:S01]  /*10cd0*/  VIADD R49, R16, 0xf0 ;  /* 0x000000f010317836 */ /* 0x001fe20000000000 */
[-C--:B------:R-:W-:Y:S01]  /*10ce0*/  @!P4 LEA.HI.X R57, R232, R3.reuse, R89, 0x2, P2 ;  /* 0x00000003e839c211 */ /* 0x080fe200010f1459 */
[----:B------:R0:W-:Y:S01]  /*10cf0*/  @!P1 ST.E.64 desc[UR52][R64.64], R40 ;  /* 0x0000002840009985 */ /* 0x0001e2000c101b34 */
[----:B------:R-:W-:Y:S02]  /*10d00*/  ISETP.GE.AND P2, PT, R22, UR4, PT ;  /* 0x0000000416007c0c */ /* 0x000fe4000bf46270 */
[----:B------:R-:W-:Y:S01]  /*10d10*/  ISETP.GE.AND P1, PT, R19, UR4, PT ;  /* 0x0000000413007c0c */ /* 0x000fe2000bf26270 */
[----:B------:R2:W-:Y:S01]  /*10d20*/  @!P3 ST.E.64 desc[UR52][R70.64], R38 ;  /* 0x000000264600b985 */ /* 0x0005e2000c101b34 */
[C---:B------:R-:W-:Y:S01]  /*10d30*/  @!P0 LEA R54, P5, R23.reuse, R2, 0x2 ;  /* 0x0000000217368211 */ /* 0x040fe200078a10ff */
[----:B-1----:R-:W-:Y:S01]  /*10d40*/  VIADD R63, R16, 0xf8 ;  /* 0x000000f8103f7836 */ /* 0x002fe20000000000 */
[----:B------:R-:W-:Y:S01]  /*10d50*/  ISETP.GE.AND P3, PT, R18, UR4, PT ;  /* 0x0000000412007c0c */ /* 0x000fe2000bf66270 */
[----:B------:R1:W-:Y:S01]  /*10d60*/  @!P4 ST.E.64 desc[UR52][R56.64], R32 ;  /* 0x000000203800c985 */ /* 0x0003e2000c101b34 */
[----:B------:R-:W-:-:S02]  /*10d70*/  @!P0 LEA.HI.X R55, R23, R3, R88, 0x2, P5 ;  /* 0x0000000317378211 */ /* 0x000fc400028f1458 */
[----:B------:R-:W-:Y:S02]  /*10d80*/  ISETP.GE.AND P4, PT, R73, UR4, PT ;  /* 0x0000000449007c0c */ /* 0x000fe4000bf86270 */
[----:B------:R-:W-:Y:S01]  /*10d90*/  SHF.R.S32.HI R47, RZ, 0x1f, R18 ;  /* 0x0000001fff2f7819 */ /* 0x000fe20000011412 */
[----:B------:R3:W-:Y:S01]  /*10da0*/  @!P0 ST.E.64 desc[UR52][R54.64], R30 ;  /* 0x0000001e36008985 */ /* 0x0007e2000c101b34 */
[----:B------:R-:W-:Y:S02]  /*10db0*/  ISETP.GE.AND P0, PT, R49, UR4, PT ;  /* 0x0000000431007c0c */ /* 0x000fe4000bf06270 */
[CC--:B0-----:R-:W-:Y:S02]  /*10dc0*/  @!P1 LEA R40, P6, R19.reuse, R2.reuse, 0x2 ;  /* 0x0000000213289211 */ /* 0x0c1fe400078c10ff */
[----:B--2---:R-:W-:Y:S02]  /*10dd0*/  @!P2 LEA R38, P5, R22, R2, 0x2 ;  /* 0x000000021626a211 */ /* 0x004fe400078a10ff */
[----:B------:R-:W-:-:S02]  /*10de0*/  @!P1 LEA.HI.X R41, R19, R3, R86, 0x2, P6 ;  /* 0x0000000313299211 */ /* 0x000fc400030f1456 */
[-C--:B------:R-:W-:Y:S02]  /*10df0*/  @!P2 LEA.HI.X R39, R22, R3.reuse, R87, 0x2, P5 ;  /* 0x000000031627a211 */ /* 0x080fe400028f1457 */
[CC--:B-1----:R-:W-:Y:S02]  /*10e00*/  @!P3 LEA R32, P5, R18.reuse, R2.reuse, 0x2 ;  /* 0x000000021220b211 */ /* 0x0c2fe400078a10ff */
[----:B------:R-:W-:Y:S01]  /*10e10*/  ISETP.GE.AND P6, PT, R63, UR4, PT ;  /* 0x000000043f007c0c */ /* 0x000fe2000bfc6270 */
[----:B------:R0:W-:Y:S01]  /*10e20*/  @!P2 ST.E.64 desc[UR52][R38.64], R24 ;  /* 0x000000182600a985 */ /* 0x0001e2000c101b34 */
[----:B------:R-:W-:Y:S02]  /*10e30*/  @!P3 LEA.HI.X R33, R18, R3, R47, 0x2, P5 ;  /* 0x000000031221b211 */ /* 0x000fe400028f142f */
[----:B---3--:R-:W-:Y:S01]  /*10e40*/  SHF.R.S32.HI R31, RZ, 0x1f, R73 ;  /* 0x0000001fff1f7819 */ /* 0x008fe20000011449 */
[----:B------:R0:W-:Y:S01]  /*10e50*/  @!P1 ST.E.64 desc[UR52][R40.64], R20 ;  /* 0x0000001428009985 */ /* 0x0001e2000c101b34 */
[----:B------:R-:W-:-:S02]  /*10e60*/  @!P4 LEA R30, P5, R73, R2, 0x2 ;  /* 0x00000002491ec211 */ /* 0x000fc400078a10ff */
[----:B------:R-:W-:Y:S01]  /*10e70*/  SHF.R.S32.HI R47, RZ, 0x1f, R49 ;  /* 0x0000001fff2f7819 */ /* 0x000fe20000011431 */
[----:B------:R0:W-:Y:S01]  /*10e80*/  @!P3 ST.E.64 desc[UR52][R32.64], R10 ;  /* 0x0000000a2000b985 */ /* 0x0001e2000c101b34 */
[-C--:B------:R-:W-:Y:S02]  /*10e90*/  @!P4 LEA.HI.X R31, R73, R3.reuse, R31, 0x2, P5 ;  /* 0x00000003491fc211 */ /* 0x080fe400028f141f */
[CC--:B------:R-:W-:Y:S02]  /*10ea0*/  @!P0 LEA R46, P5, R49.reuse, R2.reuse, 0x2 ;  /* 0x00000002312e8211 */ /* 0x0c0fe400078a10ff */
[----:B------:R-:W-:Y:S01]  /*10eb0*/  SHF.R.S32.HI R48, RZ, 0x1f, R63 ;  /* 0x0000001fff307819 */ /* 0x000fe2000001143f */
[----:B------:R0:W-:Y:S01]  /*10ec0*/  @!P4 ST.E.64 desc[UR52][R30.64], R8 ;  /* 0x000000081e00c985 */ /* 0x0001e2000c101b34 */
[----:B------:R-:W-:Y:S02]  /*10ed0*/  @!P0 LEA.HI.X R47, R49, R3, R47, 0x2, P5 ;  /* 0x00000003312f8211 */ /* 0x000fe400028f142f */
[----:B------:R-:W-:-:S03]  /*10ee0*/  @!P6 LEA R2, P5, R63, R2, 0x2 ;  /* 0x000000023f02e211 */ /* 0x000fc600078a10ff */
[----:B------:R0:W-:Y:S01]  /*10ef0*/  @!P0 ST.E.64 desc[UR52][R46.64], R158 ;  /* 0x0000009e2e008985 */ /* 0x0001e2000c101b34 */
[----:B------:R-:W-:-:S05]  /*10f00*/  @!P6 LEA.HI.X R3, R63, R3, R48, 0x2, P5 ;  /* 0x000000033f03e211 */ /* 0x000fca00028f1430 */
[----:B------:R0:W-:Y:S04]  /*10f10*/  @!P6 ST.E.64 desc[UR52][R2.64], R160 ;  /* 0x000000a00200e985 */ /* 0x0001e8000c101b34 */
.L_x_2313:
[----:B------:R-:W-:Y:S05]  /*10f20*/  BSYNC B1 ;  /* 0x0000000000017941 */ /* 0x000fea0003800000 */
.L_x_2312:
[----:B------:R-:W-:Y:S01]  /*10f30*/  ISETP.GE.AND P0, PT, R78, UR9, PT ;  /* 0x000000094e007c0c */ /* 0x000fe2000bf06270 */
[----:B0-----:R0:W1:Y:S04]  /*10f40*/  SHFL.IDX PT, R3, R79, 0x1, 0x1c1f ;  /* 0x003c1f004f037f89 */ /* 0x00106800000e0000 */
[----:B------:R0:W2:Y:S08]  /*10f50*/  SHFL.IDX PT, R2, R0, 0x1, 0x1c1f ;  /* 0x003c1f0000027f89 */ /* 0x0000b000000e0000 */
[----:B0-----:R-:W-:Y:S05]  /*10f60*/  @P0 BRA `(.L_x_2311) ;  /* 0x0000001400e80947 */ /* 0x001fea0003800000 */
[----:B------:R-:W-:Y:S01]  /*10f70*/  ULDC UR4, c[0x0][0xac8] ;  /* 0x0002b20000047ab9 */ /* 0x000fe20000000800 */
[C---:B------:R-:W-:Y:S01]  /*10f80*/  VIADD R41, R16.reuse, 0xe8 ;  /* 0x000000e810297836 */ /* 0x040fe20000000000 */
[----:B------:R-:W-:Y:S01]  /*10f90*/  ISETP.GE.AND P4, PT, R195, UR4, PT ;  /* 0x00000004c3007c0c */ /* 0x000fe2000bf86270 */
[C---:B------:R-:W-:Y:S01]  /*10fa0*/  VIADD R39, R16.reuse, 0xf0 ;  /* 0x000000f010277836 */ /* 0x040fe20000000000 */
[----:B------:R-:W-:Y:S02]  /*10fb0*/  ISETP.GE.AND P0, PT, R193, UR4, PT ;  /* 0x00000004c1007c0c */ /* 0x000fe4000bf06270 */
[----:B------:R-:W-:Y:S02]  /*10fc0*/  ISETP.GE.AND P6, PT, R16, UR4, PT ;  /* 0x0000000410007c0c */ /* 0x000fe4000bfc6270 */
[----:B------:R-:W-:Y:S02]  /*10fd0*/  ISETP.GE.AND P2, PT, R191, UR4, PT ;  /* 0x00000004bf007c0c */ /* 0x000fe4000bf46270 */
[----:B------:R-:W-:-:S02]  /*10fe0*/  ISETP.GE.AND P1, PT, R189, UR4, PT ;  /* 0x00000004bd007c0c */ /* 0x000fc4000bf26270 */
[----:B------:R-:W-:-:S03]  /*10ff0*/  SHF.R.S32.HI R0, RZ, 0x1f, R39 ;  /* 0x0000001fff007819 */ /* 0x000fc60000011427 */
[-C--:B--2---:R-:W-:Y:S02]  /*11000*/  @!P4 LEA R10, P3, R195, R2.reuse, 0x2 ;  /* 0x00000002c30ac211 */ /* 0x084fe400078610ff */
[-C--:B------:R-:W-:Y:S02]  /*11010*/  @!P0 LEA R20, P5, R193, R2.reuse, 0x2 ;  /* 0x00000002c1148211 */ /* 0x080fe400078a10ff */
[----:B-1----:R-:W-:Y:S01]  /*11020*/  @!P6 IMAD.WIDE R8, R16, 0x4, R2 ;  /* 0x000000041008e825 */ /* 0x002fe200078e0202 */
[-C--:B------:R-:W-:Y:S02]  /*11030*/  @!P4 LEA.HI.X R11, R195, R3.reuse, R196, 0x2, P3 ;  /* 0x00000003c30bc211 */ /* 0x080fe400018f14c4 */
[----:B------:R-:W-:Y:S02]  /*11040*/  ISETP.GE.AND P3, PT, R187, UR4, PT ;  /* 0x00000004bb007c0c */ /* 0x000fe4000bf66270 */
[----:B------:R-:W-:Y:S01]  /*11050*/  @!P0 LEA.HI.X R21, R193, R3, R194, 0x2, P5 ;  /* 0x00000003c1158211 */ /* 0x000fe200028f14c2 */
[----:B------:R0:W-:Y:S01]  /*11060*/  @!P6 ST.E.64 desc[UR52][R8.64], R148 ;  /* 0x000000940800e985 */ /* 0x0001e2000c101b34 */
[----:B------:R-:W-:-:S02]  /*11070*/  @!P2 LEA R24, P5, R191, R2, 0x2 ;  /* 0x00000002bf18a211 */ /* 0x000fc400078a10ff */
        /* <DEDUP_REMOVED lines=10> */
[-C--:B------:R-:W-:Y:S02]  /*11120*/  @!P3 LEA.HI.X R33, R187, R3.reuse, R188, 0x2, P5 ;  /* 0x00000003bb21b211 */ /* 0x080fe400028f14bc */
[-C--:B0-----:R-:W-:Y:S01]  /*11130*/  @!P4 LEA R8, P5, R185, R2.reuse, 0x2 ;  /* 0x00000002b908c211 */ /* 0x081fe200078a10ff */
[----:B------:R0:W-:Y:S01]  /*11140*/  @!P1 ST.E.64 desc[UR52][R30.64], R132 ;  /* 0x000000841e009985 */ /* 0x0001e2000c101b34 */
[----:B------:R-:W-:Y:S02]  /*11150*/  ISETP.GE.AND P1, PT, R179, UR4, PT ;  /* 0x00000004b3007c0c */ /* 0x000fe4000bf26270 */
[----:B-1----:R-:W-:Y:S01]  /*11160*/  @!P0 LEA R10, P6, R183, R2, 0x2 ;  /* 0x00000002b70a8211 */ /* 0x002fe200078c10ff */
[----:B------:R1:W-:Y:S01]  /*11170*/  @!P3 ST.E.64 desc[UR52][R32.64], R130 ;  /* 0x000000822000b985 */ /* 0x0003e2000c101b34 */
[----:B------:R-:W-:-:S02]  /*11180*/  @!P4 LEA.HI.X R9, R185, R3, R186, 0x2, P5 ;  /* 0x00000003b909c211 */ /* 0x000fc400028f14ba */
[----:B------:R-:W-:Y:S02]  /*11190*/  ISETP.GE.AND P3, PT, R177, UR4, PT ;  /* 0x00000004b1007c0c */ /* 0x000fe4000bf66270 */
[-C--:B--2---:R-:W-:Y:S01]  /*111a0*/  @!P2 LEA R20, P5, R181, R2.reuse, 0x2 ;  /* 0x00000002b514a211 */ /* 0x084fe200078a10ff */
[----:B------:R2:W-:Y:S01]  /*111b0*/  @!P4 ST.E.64 desc[UR52][R8.64], R124 ;  /* 0x0000007c0800c985 */ /* 0x0005e2000c101b34 */
[-C--:B------:R-:W-:Y:S02]  /*111c0*/  @!P0 LEA.HI.X R11, R183, R3.reuse, R184, 0x2, P6 ;  /* 0x00000003b70b8211 */ /* 0x080fe400030f14b8 */
[----:B------:R-:W-:Y:S02]  /*111d0*/  ISETP.GE.AND P4, PT, R175, UR4, PT ;  /* 0x00000004af007c0c */ /* 0x000fe4000bf86270 */
[----:B------:R-:W-:Y:S01]  /*111e0*/  @!P2 LEA.HI.X R21, R181, R3, R182, 0x2, P5 ;  /* 0x00000003b515a211 */ /* 0x000fe200028f14b6 */
[----:B------:R4:W-:Y:S01]  /*111f0*/  @!P0 ST.E.64 desc[UR52][R10.64], R122 ;  /* 0x0000007a0a008985 */ /* 0x0009e2000c101b34 */
[----:B---3--:R-:W-:-:S03]  /*11200*/  @!P1 LEA R24, P0, R179, R2, 0x2 ;  /* 0x00000002b3189211 */ /* 0x008fc600078010ff */
[----:B------:R3:W-:Y:S01]  /*11210*/  @!P2 ST.E.64 desc[UR52][R20.64], R116 ;  /* 0x000000741400a985 */ /* 0x0007e2000c101b34 */
[----:B------:R-:W-:Y:S02]  /*11220*/  ISETP.GE.AND P2, PT, R173, UR4, PT ;  /* 0x00000004ad007c0c */ /* 0x000fe4000bf46270 */
[-C--:B------:R-:W-:Y:S02]  /*11230*/  @!P1 LEA.HI.X R25, R179, R3.reuse, R180, 0x2, P0 ;  /* 0x00000003b3199211 */ /* 0x080fe400000f14b4 */
[-C--:B0-----:R-:W-:Y:S02]  /*11240*/  @!P3 LEA R30, P6, R177, R2.reuse, 0x2 ;  /* 0x00000002b11eb211 */ /* 0x081fe400078c10ff */
[----:B------:R-:W-:Y:S01]  /*11250*/  ISETP.GE.AND P0, PT, R171, UR4, PT ;  /* 0x00000004ab007c0c */ /* 0x000fe2000bf06270 */
[----:B------:R0:W-:Y:S01]  /*11260*/  @!P1 ST.E.64 desc[UR52][R24.64], R114 ;  /* 0x0000007218009985 */ /* 0x0001e2000c101b34 */
[----:B-1----:R-:W-:Y:S02]  /*11270*/  @!P4 LEA R32, P5, R175, R2, 0x2 ;  /* 0x00000002af20c211 */ /* 0x002fe400078a10ff */
[----:B------:R-:W-:-:S02]  /*11280*/  @!P3 LEA.HI.X R31, R177, R3, R178, 0x2, P6 ;  /* 0x00000003b11fb211 */ /* 0x000fc400030f14b2 */
[----:B------:R-:W-:Y:S02]  /*11290*/  ISETP.GE.AND P1, PT, R169, UR4, PT ;  /* 0x00000004a9007c0c */ /* 0x000fe4000bf26270 */
[----:B------:R-:W-:Y:S01]  /*112a0*/  @!P4 LEA.HI.X R33, R175, R3, R176, 0x2, P5 ;  /* 0x00000003af21c211 */ /* 0x000fe200028f14b0 */
[----:B------:R1:W-:Y:S01]  /*112b0*/  @!P3 ST.E.64 desc[UR52][R30.64], R108 ;  /* 0x0000006c1e00b985 */ /* 0x0003e2000c101b34 */
[----:B--2---:R-:W-:-:S03]  /*112c0*/  @!P2 LEA R8, P3, R173, R2, 0x2 ;  /* 0x00000002ad08a211 */ /* 0x004fc600078610ff */
[----:B------:R2:W-:Y:S01]  /*112d0*/  @!P4 ST.E.64 desc[UR52][R32.64], R106 ;  /* 0x0000006a2000c985 */ /* 0x0005e2000c101b34 */
[----:B------:R-:W-:Y:S02]  /*112e0*/  ISETP.GE.AND P4, PT, R167, UR4, PT ;  /* 0x00000004a7007c0c */ /* 0x000fe4000bf86270 */
[-C--:B------:R-:W-:Y:S02]  /*112f0*/  @!P2 LEA.HI.X R9, R173, R3.reuse, R174, 0x2, P3 ;  /* 0x00000003ad09a211 */ /* 0x080fe400018f14ae */
[-C--:B----4-:R-:W-:Y:S02]  /*11300*/  @!P0 LEA R10, P6, R171, R2.reuse, 0x2 ;  /* 0x00000002ab0a8211 */ /* 0x090fe400078c10ff */
[----:B------:R-:W-:Y:S01]  /*11310*/  ISETP.GE.AND P3, PT, R165, UR4, PT ;  /* 0x00000004a5007c0c */ /* 0x000fe2000bf66270 */
[----:B------:R4:W-:Y:S01]  /*11320*/  @!P2 ST.E.64 desc[UR52][R8.64], R100 ;  /* 0x000000640800a985 */ /* 0x0009e2000c101b34 */
[----:B---3--:R-:W-:Y:S02]  /*11330*/  @!P1 LEA R20, P5, R169, R2, 0x2 ;  /* 0x00000002a9149211 */ /* 0x008fe400078a10ff */
[----:B------:R-:W-:-:S02]  /*11340*/  @!P0 LEA.HI.X R11, R171, R3, R172, 0x2, P6 ;  /* 0x00000003ab0b8211 */ /* 0x000fc400030f14ac */
[----:B------:R-:W-:Y:S02]  /*11350*/  ISETP.GE.AND P2, PT, R163, UR4, PT ;  /* 0x00000004a3007c0c */ /* 0x000fe4000bf46270 */
[----:B------:R-:W-:Y:S01]  /*11360*/  @!P1 LEA.HI.X R21, R169, R3, R170, 0x2, P5 ;  /* 0x00000003a9159211 */ /* 0x000fe200028f14aa */
[----:B------:R3:W-:Y:S01]  /*11370*/  @!P0 ST.E.64 desc[UR52][R10.64], R94 ;  /* 0x0000005e0a008985 */ /* 0x0007e2000c101b34 */
[----:B------:R-:W-:Y:S02]  /*11380*/  ISETP.GE.AND P0, PT, R99, UR4, PT ;  /* 0x0000000463007c0c */ /* 0x000fe4000bf06270 */
[-C--:B0-----:R-:W-:Y:S01]  /*11390*/  @!P4 LEA R24, P5, R167, R2.reuse, 0x2 ;  /* 0x00000002a718c211 */ /* 0x081fe200078a10ff */
[----:B------:R0:W-:Y:S01]  /*113a0*/  @!P1 ST.E.64 desc[UR52][R20.64], R68 ;  /* 0x0000004414009985 */ /* 0x0001e2000c101b34 */
[----:B-1----:R-:W-:Y:S02]  /*113b0*/  @!P3 LEA R30, P6, R165, R2, 0x2 ;  /* 0x00000002a51eb211 */ /* 0x002fe400078c10ff */
[----:B------:R-:W-:-:S02]  /*113c0*/  ISETP.GE.AND P1, PT, R237, UR4, PT ;  /* 0x00000004ed007c0c */ /* 0x000fc4000bf26270 */
[-C--:B------:R-:W-:Y:S02]  /*113d0*/  @!P4 LEA.HI.X R25, R167, R3.reuse, R168, 0x2, P5 ;  /* 0x00000003a719c211 */ /* 0x080fe400028f14a8 */
[-C--:B------:R-:W-:Y:S02]  /*113e0*/  @!P3 LEA.HI.X R31, R165, R3.reuse, R166, 0x2, P6 ;  /* 0x00000003a51fb211 */ /* 0x080fe400030f14a6 */
[CC--:B--2---:R-:W-:Y:S01]  /*113f0*/  @!P2 LEA R32, P5, R163.reuse, R2.reuse, 0x2 ;  /* 0x00000002a320a211 */ /* 0x0c4fe200078a10ff */
[----:B------:R1:W-:Y:S01]  /*11400*/  @!P4 ST.E.64 desc[UR52][R24.64], R66 ;  /* 0x000000421800c985 */ /* 0x0003e2000c101b34 */
[----:B------:R-:W-:Y:S02]  /*11410*/  ISETP.GE.AND P4, PT, R236, UR4, PT ;  /* 0x00000004ec007c0c */ /* 0x000fe4000bf86270 */
[----:B------:R-:W-:Y:S01]  /*11420*/  @!P2 LEA.HI.X R33, R163, R3, R164, 0x2, P5 ;  /* 0x00000003a321a211 */ /* 0x000fe200028f14a4 */
[----:B------:R2:W-:Y:S01]  /*11430*/  @!P3 ST.E.64 desc[UR52][R30.64], R60 ;  /* 0x0000003c1e00b985 */ /* 0x0005e2000c101b34 */
[----:B----4-:R-:W-:-:S02]  /*11440*/  @!P0 LEA R8, P5, R99, R2, 0x2 ;  /* 0x0000000263088211 */ /* 0x010fc400078a10ff */
[----:B------:R-:W-:Y:S01]  /*11450*/  ISETP.GE.AND P3, PT, R235, UR4, PT ;  /* 0x00000004eb007c0c */ /* 0x000fe2000bf66270 */
[----:B------:R4:W-:Y:S01]  /*11460*/  @!P2 ST.E.64 desc[UR52][R32.64], R58 ;  /* 0x0000003a2000a985 */ /* 0x0009e2000c101b34 */
[----:B---3--:R-:W-:Y:S02]  /*11470*/  @!P1 LEA R10, P6, R237, R2, 0x2 ;  /* 0x00000002ed0a9211 */ /* 0x008fe400078c10ff */
[-C--:B------:R-:W-:Y:S02]  /*11480*/  @!P0 LEA.HI.X R9, R99, R3.reuse, R162, 0x2, P5 ;  /* 0x0000000363098211 */ /* 0x080fe400028f14a2 */
[----:B------:R-:W-:Y:S02]  /*11490*/  @!P1 LEA.HI.X R11, R237, R3, R98, 0x2, P6 ;  /* 0x00000003ed0b9211 */ /* 0x000fe400030f1462 */
[----:B------:R-:W-:Y:S01]  /*114a0*/  ISETP.GE.AND P2, PT, R234, UR4, PT ;  /* 0x00000004ea007c0c */ /* 0x000fe2000bf46270 */
[----:B------:R3:W-:Y:S01]  /*114b0*/  @!P0 ST.E.64 desc[UR52][R8.64], R52 ;  /* 0x0000003408008985 */ /* 0x0007e2000c101b34 */
[----:B------:R-:W-:-:S02]  /*114c0*/  ISETP.GE.AND P0, PT, R233, UR4, PT ;  /* 0x00000004e9007c0c */ /* 0x000fc4000bf06270 */
[CC--:B0-----:R-:W-:Y:S01]  /*114d0*/  @!P4 LEA R20, P5, R236.reuse, R2.reuse, 0x2 ;  /* 0x00000002ec14c211 */ /* 0x0c1fe200078a10ff */
[----:B------:R0:W-:Y:S01]  /*114e0*/  @!P1 ST.E.64 desc[UR52][R10.64], R50 ;  /* 0x000000320a009985 */ /* 0x0001e2000c101b34 */
[CC--:B-1----:R-:W-:Y:S02]  /*114f0*/  @!P3 LEA R24, P1, R235.reuse, R2.reuse, 0x2 ;  /* 0x00000002eb18b211 */ /* 0x0c2fe400078210ff */
[-C--:B------:R-:W-:Y:S02]  /*11500*/  @!P4 LEA.HI.X R21, R236, R3.reuse, R97, 0x2, P5 ;  /* 0x00000003ec15c211 */ /* 0x080fe400028f1461 */
[----:B------:R-:W-:Y:S02]  /*11510*/  @!P3 LEA.HI.X R25, R235, R3, R96, 0x2, P1 ;  /* 0x00000003eb19b211 */ /* 0x000fe400008f1460 */
[----:B------:R-:W-:Y:S01]  /*11520*/  ISETP.GE.AND P1, PT, R232, UR4, PT ;  /* 0x00000004e8007c0c */ /* 0x000fe2000bf26270 */
[----:B------:R-:W-:Y:S01]  /*11530*/  @!P4 ST.E.64 desc[UR52][R20.64], R44 ;  /* 0x0000002c1400c985 */ /* 0x000fe2000c101b34 */
[----:B--2---:R-:W-:-:S02]  /*11540*/  @!P2 LEA R30, P4, R234, R2, 0x2 ;  /* 0x00000002ea1ea211 */ /* 0x004fc400078810ff */
[----:B----4-:R-:W-:Y:S01]  /*11550*/  @!P0 LEA R32, P5, R233, R2, 0x2 ;  /* 0x00000002e9208211 */ /* 0x010fe200078a10ff */
[----:B------:R1:W-:Y:S01]  /*11560*/  @!P3 ST.E.64 desc[UR52][R24.64], R42 ;  /* 0x0000002a1800b985 */ /* 0x0003e2000c101b34 */
[----:B------:R-:W-:Y:S02]  /*11570*/  ISETP.GE.AND P3, PT, R23, UR4, PT ;  /* 0x0000000417007c0c */ /* 0x000fe4000bf66270 */
[-C--:B------:R-:W-:Y:S02]  /*11580*/  @!P2 LEA.HI.X R31, R234, R3.reuse, R91, 0x2, P4 ;  /* 0x00000003ea1fa211 */ /* 0x080fe400020f145b */
[----:B------:R-:W-:Y:S02]  /*11590*/  @!P0 LEA.HI.X R33, R233, R3, R90, 0x2, P5 ;  /* 0x00000003e9218211 */ /* 0x000fe400028f145a */
[----:B------:R-:W-:Y:S01]  /*115a0*/  ISETP.GE.AND P4, PT, R19, UR4, PT ;  /* 0x0000000413007c0c */ /* 0x000fe2000bf86270 */
[----:B------:R2:W-:Y:S01]  /*115b0*/  @!P2 ST.E.64 desc[UR52][R30.64], R36 ;  /* 0x000000241e00a985 */ /* 0x0005e2000c101b34 */
[----:B------:R-:W-:-:S02]  /*115c0*/  ISETP.GE.AND P2, PT, R41, UR4, PT ;  /* 0x0000000429007c0c */ /* 0x000fc4000bf46270 */
[----:B------:R-:W-:Y:S01]  /*115d0*/  ISETP.GE.AND P5, PT, R22, UR4, PT ;  /* 0x0000000416007c0c */ /* 0x000fe2000bfa6270 */
[----:B------:R-:W-:Y:S01]  /*115e0*/  @!P0 ST.E.64 desc[UR52][R32.64], R34 ;  /* 0x0000002220008985 */ /* 0x000fe2000c101b34 */
[CC--:B---3--:R-:W-:Y:S02]  /*115f0*/  @!P1 LEA R8, P0, R232.reuse, R2.reuse, 0x2 ;  /* 0x00000002e8089211 */ /* 0x0c8fe400078010ff */
[C---:B0-----:R-:W-:Y:S02]  /*11600*/  @!P3 LEA R10, P6, R23.reuse, R2, 0x2 ;  /* 0x00000002170ab211 */ /* 0x041fe400078c10ff */
[-C--:B------:R-:W-:Y:S02]  /*11610*/  @!P1 LEA.HI.X R9, R232, R3.reuse, R89, 0x2, P0 ;  /* 0x00000003e8099211 */ /* 0x080fe400000f1459 */
[----:B------:R-:W-:Y:S02]  /*11620*/  @!P3 LEA.HI.X R11, R23, R3, R88, 0x2, P6 ;  /* 0x00000003170bb211 */ /* 0x000fe400030f1458 */
[----:B------:R-:W-:Y:S01]  /*11630*/  ISETP.GE.AND P0, PT, R39, UR4, PT ;  /* 0x0000000427007c0c */ /* 0x000fe2000bf06270 */
[----:B------:R0:W-:Y:S01]  /*11640*/  @!P1 ST.E.64 desc[UR52][R8.64], R28 ;  /* 0x0000001c08009985 */ /* 0x0001e2000c101b34 */
[----:B------:R-:W-:-:S02]  /*11650*/  ISETP.GE.AND P1, PT, R18, UR4, PT ;  /* 0x0000000412007c0c */ /* 0x000fc4000bf26270 */
[----:B-1----:R-:W-:Y:S01]  /*11660*/  SHF.R.S32.HI R24, RZ, 0x1f, R41 ;  /* 0x0000001fff187819 */ /* 0x002fe20000011429 */
[----:B------:R1:W-:Y:S01]  /*11670*/  @!P3 ST.E.64 desc[UR52][R10.64], R26 ;  /* 0x0000001a0a00b985 */ /* 0x0003e2000c101b34 */
[CC--:B--2---:R-:W-:Y:S02]  /*11680*/  @!P2 LEA R30, P3, R41.reuse, R2.reuse, 0x2 ;  /* 0x00000002291ea211 */ /* 0x0c4fe400078610ff */
[CC--:B------:R-:W-:Y:S02]  /*11690*/  @!P5 LEA R20, P6, R22.reuse, R2.reuse, 0x2 ;  /* 0x000000021614d211 */ /* 0x0c0fe400078c10ff */
[-C--:B------:R-:W-:Y:S02]  /*116a0*/  @!P2 LEA.HI.X R31, R41, R3.reuse, R24, 0x2, P3 ;  /* 0x00000003291fa211 */ /* 0x080fe400018f1418 */
[----:B------:R-:W-:Y:S02]  /*116b0*/  @!P4 LEA R24, P3, R19, R2, 0x2 ;  /* 0x000000021318c211 */ /* 0x000fe400078610ff */
[----:B------:R-:W-:-:S02]  /*116c0*/  @!P5 LEA.HI.X R21, R22, R3, R87, 0x2, P6 ;  /* 0x000000031615d211 */ /* 0x000fc400030f1457 */
[-C--:B------:R-:W-:Y:S02]  /*116d0*/  @!P4 LEA.HI.X R25, R19, R3.reuse, R86, 0x2, P3 ;  /* 0x000000031319c211 */ /* 0x080fe400018f1456 */
[----:B0-----:R-:W-:Y:S01]  /*116e0*/  SHF.R.S32.HI R9, RZ, 0x1f, R18 ;  /* 0x0000001fff097819 */ /* 0x001fe20000011412 */
[----:B------:R0:W-:Y:S01]  /*116f0*/  @!P5 ST.E.64 desc[UR52][R20.64], R14 ;  /* 0x0000000e1400d985 */ /* 0x0001e2000c101b34 */
[-C--:B------:R-:W-:Y:S01]  /*11700*/  @!P1 LEA R8, P3, R18, R2.reuse, 0x2 ;  /* 0x0000000212089211 */ /* 0x080fe200078610ff */
[----:B-1----:R-:W-:Y:S01]  /*11710*/  VIADD R11, R16, 0xf8 ;  /* 0x000000f8100b7836 */ /* 0x002fe20000000000 */
[C---:B------:R-:W-:Y:S01]  /*11720*/  @!P0 LEA R32, P6, R39.reuse, R2, 0x2 ;  /* 0x0000000227208211 */ /* 0x040fe200078c10ff */
[----:B------:R0:W-:Y:S01]  /*11730*/  @!P4 ST.E.64 desc[UR52][R24.64], R12 ;  /* 0x0000000c1800c985 */ /* 0x0001e2000c101b34 */
[-C--:B------:R-:W-:Y:S02]  /*11740*/  @!P1 LEA.HI.X R9, R18, R3.reuse, R9, 0x2, P3 ;  /* 0x0000000312099211 */ /* 0x080fe400018f1409 */
[----:B------:R-:W-:-:S03]  /*11750*/  @!P0 LEA.HI.X R33, R39, R3, R0, 0x2, P6 ;  /* 0x0000000327218211 */ /* 0x000fc600030f1400 */
[----:B------:R0:W-:Y:S04]  /*11760*/  @!P1 ST.E.64 desc[UR52][R8.64], R6 ;  /* 0x0000000608009985 */ /* 0x0001e8000c101b34 */
[----:B------:R0:W-:Y:S04]  /*11770*/  @!P2 ST.E.64 desc[UR52][R30.64], R4 ;  /* 0x000000041e00a985 */ /* 0x0001e8000c101b34 */
[----:B------:R0:W-:Y:S01]  /*11780*/  @!P0 ST.E.64 desc[UR52][R32.64], R156 ;  /* 0x0000009c20008985 */ /* 0x0001e2000c101b34 */
[----:B------:R-:W-:-:S13]  /*11790*/  ISETP.GE.AND P0, PT, R11, UR4, PT ;  /* 0x000000040b007c0c */ /* 0x000fda000bf06270 */
[----:B0-----:R-:W-:Y:S05]  /*117a0*/  @P0 BRA `(.L_x_2311) ;  /* 0x0000000c00d80947 */ /* 0x001fea0003800000 */
[----:B------:R-:W-:Y:S02]  /*117b0*/  LEA R2, P0, R11, R2, 0x2 ;  /* 0x000000020b027211 */ /* 0x000fe400078010ff */
[----:B------:R-:W-:-:S04]  /*117c0*/  SHF.R.S32.HI R0, RZ, 0x1f, R11 ;  /* 0x0000001fff007819 */ /* 0x000fc8000001140b */
[----:B------:R-:W-:-:S05]  /*117d0*/  LEA.HI.X R3, R11, R3, R0, 0x2, P0 ;  /* 0x000000030b037211 */ /* 0x000fca00000f1400 */
[----:B------:R0:W-:Y:S01]  /*117e0*/  ST.E.64 desc[UR52][R2.64], R154 ;  /* 0x0000009a02007985 */ /* 0x0001e2000c101b34 */
[----:B------:R-:W-:Y:S05]  /*117f0*/  BRA `(.L_x_2311) ;  /* 0x0000000c00c47947 */ /* 0x000fea0003800000 */
.L_x_2302:
        /* <DEDUP_REMOVED lines=10> */
[----:B------:R-:W3:Y:S01]  /*118a0*/  @P1 LDG.E R6, desc[UR52][R2.64] ;  /* 0x0000003402061981 */ /* 0x000ee2000c1e1900 */
[----:B------:R-:W-:Y:S01]  /*118b0*/  UISETP.NE.AND.EX UP1, UPT, UR9, URZ, UPT, UP1 ;  /* 0x0000003f0900728c */ /* 0x000fe2000bf25310 */
[----:B------:R-:W-:Y:S01]  /*118c0*/  ULDC UR4, c[0x0][0xa88] ;  /* 0x0002a20000047ab9 */ /* 0x000fe20000000800 */
[----:B------:R-:W0:Y:S01]  /*118d0*/  S2R R7, SR_TID.X ;  /* 0x0000000000077919 */ /* 0x000e220000002100 */
        /* <DEDUP_REMOVED lines=8> */
[----:B---3--:R-:W-:Y:S01]  /*11960*/  @P1 R2UR UR4, R6 ;  /* 0x00000000060412ca */ /* 0x008fe200000e0000 */
[----:B0-----:R-:W-:-:S05]  /*11970*/  VIADD R6, R7, 0xffffff80 ;  /* 0xffffff8007067836 */ /* 0x001fca0000000000 */
[----:B------:R-:W-:-:S07]  /*11980*/  ISETP.GT.AND P0, PT, R6, 0x7f, PT ;  /* 0x0000007f0600780c */ /* 0x000fce0003f04270 */
[----:B------:R-:W-:Y:S01]  /*11990*/  USHF.R.S32.HI UR16, URZ, 0x1f, UR4 ;  /* 0x0000001f3f107899 */ /* 0x000fe20008011404 */
[----:B-1----:R-:W-:Y:S11]  /*119a0*/  @P2 BRA `(.L_x_2314) ;  /* 0x0000000000102947 */ /* 0x002ff60003800000 */
[----:B------:R-:W-:Y:S05]  /*119b0*/  @!P1 BRA `(.L_x_2314) ;  /* 0x00000000000c9947 */ /* 0x000fea0003800000 */
[----:B------:R-:W3:Y:S04]  /*119c0*/  LDG.E R5, desc[UR52][R2.64] ;  /* 0x0000003402057981 */ /* 0x000ee8000c1e1900 */
[----:B-----5:R-:W3:Y:S02]  /*119d0*/  LDG.E R0, desc[UR52][R2.64+0x4] ;  /* 0x0000043402007981 */ /* 0x020ee4000c1e1900 */
[----:B---3--:R-:W-:-:S07]  /*119e0*/  IMAD.IADD R0, R0, 0x1, -R5 ;  /* 0x0000000100007824 */ /* 0x008fce00078e0a05 */
.L_x_2314:
[----:B------:R-:W-:Y:S01]  /*119f0*/  USEL UR43, UR43, URZ, !UP0 ;  /* 0x0000003f2b2b7287 */ /* 0x000fe2000c000000 */
[----:B------:R-:W-:Y:S01]  /*11a00*/  BSSY B1, `(.L_x_2315) ;  /* 0x0000037000017945 */ /* 0x000fe20003800000 */
[----:B------:R-:W-:-:S03]  /*11a10*/  USEL UR42, UR42, URZ, !UP0 ;  /* 0x0000003f2a2a7287 */ /* 0x000fc6000c000000 */
[----:B------:R-:W-:Y:S09]  /*11a20*/  @P0 BRA `(.L_x_2316) ;  /* 0x0000000000d00947 */ /* 0x000ff20003800000 */
        /* <DEDUP_REMOVED lines=29> */
[----:B------:R-:W-:Y:S02]  /*11c00*/  IMAD.U32 R3, RZ, RZ, UR21 ;  /* 0x00000015ff037e24 */ /* 0x000fe4000f8e00ff */
[----:B------:R-:W-:Y:S01]  /*11c10*/  IMAD.U32 R8, RZ, RZ, UR8 ;  /* 0x00000008ff087e24 */ /* 0x000fe2000f8e00ff */
[----:B------:R-:W-:Y:S01]  /*11c20*/  ULDC.64 UR8, c[0x0][UR17+0x210] ;  /* 0x0000840011087abb */ /* 0x000fe20008000a00 */
[----:B-1----:R-:W-:Y:S01]  /*11c30*/  @P0 SHF.R.U32.HI R5, RZ, R7, R2 ;  /* 0x00000007ff050219 */ /* 0x002fe20000011602 */
        /* <DEDUP_REMOVED lines=19> */
.L_x_2316:
[----:B------:R-:W-:Y:S05]  /*11d70*/  BSYNC B1 ;  /* 0x0000000000017941 */ /* 0x000fea0003800000 */
.L_x_2315:
        /* <DEDUP_REMOVED lines=50> */
[----:B------:R-:W-:Y:S02]  /*120a0*/  VIADD R4, R6, 0x40 ;  /* 0x0000004006047836 */ /* 0x000fe40000000000 */
[----:B------:R-:W-:Y:S01]  /*120b0*/  IMAD.IADD R3, R3, 0x1, R5 ;  /* 0x0000000103037824 */ /* 0x000fe200078e0205 */
[----:B------:R-:W-:Y:S01]  /*120c0*/  LEA R5, P2, R2, UR8, 0x1 ;  /* 0x0000000802057c11 */ /* 0x000fe2000f8408ff */
        /* <DEDUP_REMOVED lines=11> */
[----:B------:R0:W3:Y:S01]  /*12180*/  SHFL.IDX PT, R0, R4, RZ, 0x181f ;  /* 0x00181fff04007589 */ /* 0x0000e200000e0000 */
        /* <DEDUP_REMOVED lines=21> */
.L_x_2318:
[----:B------:R-:W-:Y:S05]  /*122e0*/  BSYNC B1 ;  /* 0x0000000000017941 */ /* 0x000fea0003800000 */
.L_x_2317:
[----:B---3--:R3:W0:Y:S01]  /*122f0*/  SHFL.IDX PT, R0, R4, 0x1, 0x181f ;  /* 0x00381f0004007f89 */ /* 0x00862200000e0000 */
[----:B------:R-:W-:Y:S03]  /*12300*/  BSSY B1, `(.L_x_2319) ;  /* 0x0000014000017945 */ /* 0x000fe60003800000 */
[----:B-1--4-:R3:W1:Y:S01]  /*12310*/  SHFL.IDX PT, R2, R5, 0x1, 0x181f ;  /* 0x00381f0005027f89 */ /* 0x01266200000e0000 */
        /* <DEDUP_REMOVED lines=18> */
.L_x_2320:
[----:B------:R-:W-:Y:S05]  /*12440*/  BSYNC B1 ;  /* 0x0000000000017941 */ /* 0x000fea0003800000 */
.L_x_2319:
[----:B0-----:R0:W0:Y:S01]  /*12450*/  SHFL.IDX PT, R0, R4, 0x2, 0x181f ;  /* 0x00581f0004007f89 */ /* 0x00102200000e0000 */
[----:B------:R-:W-:Y:S03]  /*12460*/  BSSY B1, `(.L_x_2321) ;  /* 0x0000014000017945 */ /* 0x000fe60003800000 */
[----:B-1--4-:R1:W4:Y:S01]  /*12470*/  SHFL.IDX PT, R2, R5, 0x2, 0x181f ;  /* 0x00581f0005027f89 */ /* 0x01232200000e0000 */
        /* <DEDUP_REMOVED lines=18> */
.L_x_2322:
[----:B------:R-:W-:Y:S05]  /*125a0*/  BSYNC B1 ;  /* 0x0000000000017941 */ /* 0x000fea0003800000 */
.L_x_2321:
[----:B0-----:R-:W-:Y:S01]  /*125b0*/  VIADD R0, R6, 0x60 ;  /* 0x0000006006007836 */ /* 0x001fe20000000000 */
[----:B---3--:R-:W0:Y:S04]  /*125c0*/  SHFL.IDX PT, R4, R4, 0x3, 0x181f ;  /* 0x00781f0004047f89 */ /* 0x008e2800000e0000 */
[----:B------:R-:W-:Y:S01]  /*125d0*/  ISETP.GE.AND P0, PT, R0, R11, PT ;  /* 0x0000000b0000720c */ /* 0x000fe20003f06270 */
[----:B----4-:R3:W4:-:S12]  /*125e0*/  SHFL.IDX PT, R2, R5, 0x3, 0x181f ;  /* 0x00781f0005027f89 */ /* 0x01071800000e0000 */
[----:B---3--:R-:W-:Y:S05]  /*125f0*/  @P0 BRA `(.L_x_2311) ;  /* 0x0000000000440947 */ /* 0x008fea0003800000 */
[----:B------:R-:W-:Y:S02]  /*12600*/  ULDC UR4, c[0x0][0xac8] ;  /* 0x0002b20000047ab9 */ /* 0x000fe40000000800 */
[----:B------:R-:W-:Y:S02]  /*12610*/  ISETP.GE.AND P3, PT, R7, UR4, PT ;  /* 0x0000000407007c0c */ /* 0x000fe4000bf66270 */
[----:B------:R-:W-:Y:S02]  /*12620*/  ISETP.GE.AND P2, PT, R9, UR4, PT ;  /* 0x0000000409007c0c */ /* 0x000fe4000bf46270 */
[----:B------:R-:W-:Y:S02]  /*12630*/  ISETP.GE.AND P1, PT, R13, UR4, PT ;  /* 0x000000040d007c0c */ /* 0x000fe4000bf26270 */
[----:B------:R-:W-:-:S07]  /*12640*/  ISETP.GE.AND P0, PT, R15, UR4, PT ;  /* 0x000000040f007c0c */ /* 0x000fce000bf06270 */
[----:B----4-:R-:W-:-:S04]  /*12650*/  @!P3 LEA R6, P4, R7, R2, 0x1 ;  /* 0x000000020706b211 */ /* 0x010fc800078808ff */
        /* <DEDUP_REMOVED lines=11> */
.L_x_2311:
[----:B------:R-:W-:Y:S05]  /*12710*/  BSYNC B0 ;  /* 0x0000000000007941 */ /* 0x000fea0003800000 */
.L_x_2301:
[----:B------:R-:W-:Y:S02]  /*12720*/  ULDC UR4, c[0x0][0xc3c] ;  /* 0x00030f0000047ab9 */ /* 0x000fe40000000800 */
[----:B------:R-:W-:-:S06]  /*12730*/  UISETP.GE.AND UP0, UPT, UR7, UR4, UPT ;  /* 0x000000040700728c */ /* 0x000fcc000bf06270 */
[----:B------:R-:W-:-:S13]  /*12740*/  PLOP3.LUT P0, PT, PT, PT, UP0, 0x80, 0x0 ;  /* 0x000000000000781c */ /* 0x000fda0003f0f008 */
[----:B------:R-:W-:Y:S05]  /*12750*/  @!P0 BRA `(.L_x_2323) ;  /* 0xfffffee800788947 */ /* 0x000fea000383ffff */
[----:B------:R-:W-:Y:S05]  /*12760*/  EXIT ;  /* 0x000000000000794d */ /* 0x000fea0003800000 */
.L_x_2261:
[----:B------:R-:W-:-:S08]  /*12770*/  NOP ;  /* 0x0000000000007918 */ /* 0x000fd00000000000 */
[----:B------:R-:W0:-:S00]  /*12780*/  USETMAXREG.DEALLOC.CTAPOOL 0x18 ;  /* 0x00000018000079c8 */ /* 0x000e0000080e0500 */
[----:B0-----:R-:W-:Y:S01]  /*12790*/  LOP3.LUT R0, R0, 0x3, RZ, 0xc0, !PT ;  /* 0x0000000300007812 */ /* 0x001fe200078ec0ff */
[----:B------:R-:W-:-:S05]  /*127a0*/  IMAD.MOV.U32 R6, RZ, RZ, RZ ;  /* 0x000000ffff067224 */ /* 0x000fca00078e00ff */
[----:B------:R-:W0:Y:S02]  /*127b0*/  SHFL.IDX PT, R0, R0, RZ, 0x1f ;  /* 0x00001fff00007589 */ /* 0x000e2400000e0000 */
[----:B0-----:R-:W-:-:S04]  /*127c0*/  ISETP.NE.AND P0, PT, R0, RZ, PT ;  /* 0x000000ff0000720c */ /* 0x001fc80003f05270 */
[----:B------:R-:W-:-:S05]  /*127d0*/  P2R R0, PR, RZ, 0x1 ;  /* 0x00000001ff007803 */ /* 0x000fca0000000000 */
[----:B------:R0:W-:Y:S04]  /*127e0*/  STL [R1+0x4c], R0 ;  /* 0x00004c0001007387 */ /* 0x0001e80000100800 */
[----:B------:R-:W-:Y:S05]  /*127f0*/  @!P0 BRA `(.L_x_2324) ;  /* 0x00000000002c8947 */ /* 0x000fea0003800000 */
[----:B------:R-:W1:Y:S08]  /*12800*/  S2UR UR5, SR_CgaCtaId ;  /* 0x00000000000579c3 */ /* 0x000e700000008800 */
[----:B------:R-:W-:Y:S06]  /*12810*/  BAR.SYNC.DEFER_BLOCKING 0x5, 0x180 ;  /* 0x0146000000007b1d */ /* 0x000fec0000010000 */
[----:B------:R-:W-:-:S02]  /*12820*/  UMOV UR4, 0x400 ;  /* 0x0000040000047882 */ /* 0x000fc40000000000 */
[----:B-1----:R-:W-:-:S09]  /*12830*/  ULEA UR4, UR5, UR4, 0x18 ;  /* 0x0000000405047291 */ /* 0x002fd2000f8ec03f */
[----:B------:R-:W1:Y:S04]  /*12840*/  LDS.128 R4, [UR4+0x388d0] ;  /* 0x0388d004ff047984 */ /* 0x000e680008000c00 */
[----:B-1----:R1:W-:Y:S01]  /*12850*/  STL.64 [R1+0x10], R4 ;  /* 0x0000100401007387 */ /* 0x0023e20000100a00 */
[----:B0-----:R-:W-:-:S03]  /*12860*/  IMAD.MOV.U32 R0, RZ, RZ, R7 ;  /* 0x000000ffff007224 */ /* 0x001fc600078e0007 */
[----:B------:R1:W-:Y:S02]  /*12870*/  STL [R1+0x18], R6 ;  /* 0x0000180601007387 */ /* 0x0003e40000100800 */
[----:B------:R-:W-:Y:S01]  /*12880*/  R2UR UR42, R0 ;  /* 0x00000000002a72ca */ /* 0x000fe200000e0000 */
[----:B------:R-:W-:Y:S06]  /*12890*/  BAR.ARV 0x4, 0x180 ;  /* 0x0106000000007b1d */ /* 0x000fec0000002000 */
[----:B------:R-:W-:Y:S08]  /*128a0*/  BRA `(.L_x_2325) ;  /* 0x0000000c00c47947 */ /* 0x000ff00003800000 */
.L_x_2324:
[----:B0-----:R-:W0:Y:S01]  /*128b0*/  S2R R0, SR_TID.X ;  /* 0x0000000000007919 */ /* 0x001e220000002100 */
[----:B------:R-:W-:Y:S01]  /*128c0*/  ULDC UR4, c[0x0][0xc3c] ;  /* 0x00030f0000047ab9 */ /* 0x000fe20000000800 */
[----:B0-----:R-:W-:-:S04]  /*128d0*/  LOP3.LUT R0, R0, 0x1f, RZ, 0xc0, !PT ;  /* 0x0000001f00007812 */ /* 0x001fc800078ec0ff */
[----:B------:R-:W-:-:S04]  /*128e0*/  ISETP.NE.AND P0, PT, R0, 0x1f, PT ;  /* 0x0000001f0000780c */ /* 0x000fc80003f05270 */
[----:B------:R-:W-:-:S13]  /*128f0*/  ISETP.GE.OR P1, PT, R0, UR4, !P0 ;  /* 0x0000000400007c0c */ /* 0x000fda000c726670 */
[----:B------:R-:W0:Y:S08]  /*12900*/  @!P1 LDC.64 R2, c[0x0][0xc80] ;  /* 0x00032000ff029b82 */ /* 0x000e300000000a00 */
        /* <DEDUP_REMOVED lines=38> */
.L_x_2328:
        /* <DEDUP_REMOVED lines=39> */
.L_x_2326:
        /* <DEDUP_REMOVED lines=15> */
.L_x_2329:
        /* <DEDUP_REMOVED lines=62> */
.L_x_2330:
        /* <DEDUP_REMOVED lines=63> */
.L_x_2331:
[----:B01----:R-:W-:-:S05]  /*136a0*/  LOP3.LUT R3, RZ, R2, RZ, 0x33, !PT ;  /* 0x00000002ff037212 */ /* 0x003fca00078e33ff */
[----:B------:R-:W-:-:S05]  /*136b0*/  IMAD.IADD R2, R6, 0x1, R3 ;  /* 0x0000000106027824 */ /* 0x000fca00078e0203 */
[----:B------:R1:W-:Y:S01]  /*136c0*/  STL [R1+0x14], R2 ;  /* 0x0000140201007387 */ /* 0x0003e20000100800 */
[----:B------:R-:W-:Y:S05]  /*136d0*/  BRA `(.L_x_2332) ;  /* 0x00000000000c7947 */ /* 0x000fea0003800000 */
.L_x_2327:
[----:B------:R0:W-:Y:S04]  /*136e0*/  STL [R1+0x10], R7 ;  /* 0x0000100701007387 */ /* 0x0001e80000100800 */
[----:B------:R0:W-:Y:S04]  /*136f0*/  STL [R1+0x14], RZ ;  /* 0x000014ff01007387 */ /* 0x0001e80000100800 */
[----:B------:R0:W-:Y:S02]  /*13700*/  STL [R1+0x18], RZ ;  /* 0x000018ff01007387 */ /* 0x0001e40000100800 */
.L_x_2332:
        /* <DEDUP_REMOVED lines=11> */
.L_x_2325:
[----:B0-----:R-:W-:Y:S01]  /*137c0*/  IMAD.MOV.U32 R0, RZ, RZ, 0x1 ;  /* 0x00000001ff007424 */ /* 0x001fe200078e00ff */
[----:B------:R-:W-:Y:S01]  /*137d0*/  ULDC UR4, c[0x0][0xc3c] ;  /* 0x00030f0000047ab9 */ /* 0x000fe20000000800 */
[----:B------:R0:W-:Y:S01]  /*137e0*/  STL [R1+0x4], RZ ;  /* 0x000004ff01007387 */ /* 0x0001e20000100800 */
[----:B------:R-:W-:-:S03]  /*137f0*/  UISETP.GE.AND UP0, UPT, UR42, UR4, UPT ;  /* 0x000000042a00728c */ /* 0x000fc6000bf06270 */
[----:B------:R0:W-:Y:S03]  /*13800*/  STL [R1+0xc], R0 ;  /* 0x00000c0001007387 */ /* 0x0001e60000100800 */
[----:B------:R-:W-:Y:S01]  /*13810*/  PLOP3.LUT P0, PT, PT, PT, UP0, 0x80, 0x0 ;  /* 0x000000000000781c */ /* 0x000fe20003f0f008 */
[----:B------:R0:W-:-:S12]  /*13820*/  STL [R1+0x44], RZ ;  /* 0x000044ff01007387 */ /* 0x0001d80000100800 */
[----:B0-----:R-:W-:Y:S05]  /*13830*/  @P0 BRA `(.L_x_2333) ;  /* 0x0000005800e00947 */ /* 0x001fea0003800000 */
[----:B-1----:R-:W0:Y:S01]  /*13840*/  S2R R4, SR_TID.X ;  /* 0x0000000000047919 */ /* 0x002e220000002100 */
[----:B------:R-:W1:Y:S01]  /*13850*/  S2UR UR5, SR_CgaCtaId ;  /* 0x00000000000579c3 */ /* 0x000e620000008800 */
[----:B------:R-:W-:Y:S01]  /*13860*/  UMOV UR4, 0x400 ;  /* 0x0000040000047882 */ /* 0x000fe20000000000 */
[----:B------:R-:W-:Y:S01]  /*13870*/  ULDC UR40, c[0x0][0xc] ;  /* 0x0000030000287ab9 */ /* 0x000fe20000000800 */
[----:B------:R-:W-:Y:S02]  /*13880*/  ULOP3.LUT UR39, UR38, 0x1, URZ, 0xfc, !UPT ;  /* 0x0000000126277892 */ /* 0x000fe4000f8efc3f */
[----:B------:R-:W-:Y:S01]  /*13890*/  ULOP3.LUT UR41, UR38, 0x2, URZ, 0xfc, !UPT ;  /* 0x0000000226297892 */ /* 0x000fe2000f8efc3f */
[----:B------:R-:W-:Y:S01]  /*138a0*/  ULDC.64 UR48, c[0x0][0x198] ;  /* 0x0000660000307ab9 */ /* 0x000fe20000000a00 */
[----:B-1----:R-:W-:-:S06]  /*138b0*/  ULEA UR4, UR5, UR4, 0x18 ;  /* 0x0000000405047291 */ /* 0x002fcc000f8ec03f */
[----:B------:R-:W-:Y:S01]  /*138c0*/  IMAD.U32 R17, RZ, RZ, UR4 ;  /* 0x00000004ff117e24 */ /* 0x000fe2000f8e00ff */
[C---:B0-----:R-:W-:Y:S01]  /*138d0*/  LOP3.LUT R6, R4.reuse, 0x7f, RZ, 0xc0, !PT ;  /* 0x0000007f04067812 */ /* 0x041fe200078ec0ff */
[C---:B------:R-:W-:Y:S01]  /*138e0*/  IMAD.SHL.U32 R18, R4.reuse, 0x80, RZ ;  /* 0x0000008004127824 */ /* 0x040fe200078e00ff */
[----:B------:R-:W-:Y:S02]  /*138f0*/  R2P PR, R4, 0x6 ;  /* 0x0000000604007804 */ /* 0x000fe40000000000 */
[----:B------:R-:W-:Y:S02]  /*13900*/  SHF.R.U32.HI R3, RZ, 0x5, R6 ;  /* 0x00000005ff037819 */ /* 0x000fe40000011606 */
[C---:B------:R-:W-:Y:S02]  /*13910*/  LOP3.LUT R2, R18.reuse, 0x400, RZ, 0xc0, !PT ;  /* 0x0000040012027812 */ /* 0x040fe400078ec0ff */
        /* <DEDUP_REMOVED lines=35> */
.L_x_2405:
[----:B------:R-:W-:Y:S01]  /*13b50*/  ULDC.64 UR4, c[0x0][0xc88] ;  /* 0x0003220000047ab9 */ /* 0x000fe20000000a00 */
[----:B-1----:R-:W-:Y:S01]  /*13b60*/  IMAD.MOV.U32 R0, RZ, RZ, RZ ;  /* 0x000000ffff007224 */ /* 0x002fe200078e00ff */
[----:B------:R-:W-:Y:S01]  /*13b70*/  UIMAD.WIDE UR4, UR42, 0x4, UR4 ;  /* 0x000000042a0478a5 */ /* 0x000fe2000f8e0204 */
[----:B------:R-:W2:Y:S01]  /*13b80*/  LDL.LU R12, [R1+0x18] ;  /* 0x00001800010c7983 */ /* 0x000ea20000300800 */
[----:B------:R-:W-:Y:S01]  /*13b90*/  ULDC.64 UR6, c[0x0][0xa08] ;  /* 0x0002820000067ab9 */ /* 0x000fe20000000a00 */
[----:B------:R-:W-:Y:S01]  /*13ba0*/  IMAD.MOV.U32 R8, RZ, RZ, RZ ;  /* 0x000000ffff087224 */ /* 0x000fe200078e00ff */
[----:B------:R-:W-:Y:S01]  /*13bb0*/  ULDC.64 UR8, c[0x0][0xa18] ;  /* 0x0002860000087ab9 */ /* 0x000fe20000000a00 */
[----:B0-----:R-:W0:Y:S01]  /*13bc0*/  LDC R19, c[0x0][0x288] ;  /* 0x0000a200ff137b82 */ /* 0x001e220000000800 */
[----:B------:R-:W-:Y:S02]  /*13bd0*/  IMAD.U32 R2, RZ, RZ, UR4 ;  /* 0x00000004ff027e24 */ /* 0x000fe4000f8e00ff */
[----:B------:R-:W-:Y:S01]  /*13be0*/  IMAD.U32 R3, RZ, RZ, UR5 ;  /* 0x00000005ff037e24 */ /* 0x000fe2000f8e00ff */
[----:B------:R-:W-:-:S04]  /*13bf0*/  ULDC.64 UR4, c[0x0][0xa28] ;  /* 0x00028a0000047ab9 */ /* 0x000fc80000000a00 */
[----:B------:R-:W3:Y:S01]  /*13c00*/  LDG.E R2, desc[UR52][R2.64] ;  /* 0x0000003402027981 */ /* 0x000ee2000c1e1900 */
[----:B------:R-:W-:Y:S01]  /*13c10*/  UISETP.NE.U32.AND UP0, UPT, UR4, URZ, UPT ;  /* 0x0000003f0400728c */ /* 0x000fe2000bf05070 */
[----:B------:R-:W1:Y:S03]  /*13c20*/  LDC R10, c[0x0][0x424] ;  /* 0x00010900ff0a7b82 */ /* 0x000e660000000800 */
[----:B------:R-:W-:-:S05]  /*13c30*/  UISETP.NE.AND.EX UP0, UPT, UR5, URZ, UPT, UP0 ;  /* 0x0000003f0500728c */ /* 0x000fca000bf05300 */
[----:B------:R-:W4:Y:S01]  /*13c40*/  LDC R11, c[0x0][0x2f0] ;  /* 0x0000bc00ff0b7b82 */ /* 0x000f220000000800 */
[----:B------:R-:W-:Y:S02]  /*13c50*/  PLOP3.LUT P0, PT, PT, PT, UP0, 0x80, 0x0 ;  /* 0x000000000000781c */ /* 0x000fe40003f0f008 */
[----:B---3--:R-:W-:-:S13]  /*13c60*/  R2UR UR46, R2 ;  /* 0x00000000022e72ca */ /* 0x008fda00000e0000 */
[----:B------:R-:W-:Y:S02]  /*13c70*/  USHF.R.S32.HI UR45, URZ, 0x1f, UR46 ;  /* 0x0000001f3f2d7899 */ /* 0x000fe4000801142e */
[----:B------:R-:W-:-:S04]  /*13c80*/  @UP0 ULEA UR4, UP1, UR46, UR4, 0x2 ;  /* 0x000000042e040291 */ /* 0x000fc8000f82103f */
[----:B------:R-:W-:Y:S02]  /*13c90*/  @UP0 ULEA.HI.X UR5, UR46, UR5, UR45, 0x2, UP1 ;  /* 0x000000052e050291 */ /* 0x000fe400088f142d */
[----:B------:R-:W-:-:S04]  /*13ca0*/  IMAD.U32 R2, RZ, RZ, UR4 ;  /* 0x00000004ff027e24 */ /* 0x000fc8000f8e00ff */
[----:B------:R-:W-:Y:S01]  /*13cb0*/  IMAD.U32 R3, RZ, RZ, UR5 ;  /* 0x00000005ff037e24 */ /* 0x000fe2000f8e00ff */
[----:B------:R-:W-:Y:S01]  /*13cc0*/  ULDC.64 UR4, c[0x0][0xa00] ;  /* 0x0002800000047ab9 */ /* 0x000fe20000000a00 */
[----:B------:R-:W-:-:S03]  /*13cd0*/  USHF.L.U32 UR43, UR46, 0x2, URZ ;  /* 0x000000022e2b7899 */ /* 0x000fc6000800063f */
[----:B------:R3:W5:Y:S01]  /*13ce0*/  @P0 LDG.E R0, desc[UR52][R2.64] ;  /* 0x0000003402000981 */ /* 0x000762000c1e1900 */
[----:B------:R-:W-:Y:S01]  /*13cf0*/  ISETP.NE.U32.AND P0, PT, RZ, UR4, PT ;  /* 0x00000004ff007c0c */ /* 0x000fe2000bf05070 */
[----:B------:R-:W-:Y:S02]  /*13d00*/  USHF.L.U64.HI UR44, UR46, 0x2, UR45 ;  /* 0x000000022e2c7899 */ /* 0x000fe4000801022d */
[----:B------:R-:W-:Y:S01]  /*13d10*/  UIADD3 UR4, UP0, UR43, UR4, URZ ;  /* 0x000000042b047290 */ /* 0x000fe2000ff1e03f */
[----:B------:R-:W-:Y:S02]  /*13d20*/  ISETP.NE.AND.EX P2, PT, RZ, UR5, PT, P0 ;  /* 0x00000005ff007c0c */ /* 0x000fe4000bf45300 */
[----:B------:R-:W-:Y:S01]  /*13d30*/  ISETP.NE.U32.AND P0, PT, RZ, UR6, PT ;  /* 0x00000006ff007c0c */ /* 0x000fe2000bf05070 */
[----:B------:R-:W-:Y:S02]  /*13d40*/  UIADD3.X UR5, UR44, UR5, URZ, UP0, !UPT ;  /* 0x000000052c057290 */ /* 0x000fe400087fe43f */
[----:B------:R-:W-:Y:S01]  /*13d50*/  IMAD.U32 R4, RZ, RZ, UR4 ;  /* 0x00000004ff047e24 */ /* 0x000fe2000f8e00ff */
[----:B------:R-:W-:Y:S01]  /*13d60*/  UIADD3 UR4, UP0, UR43, UR6, URZ ;  /* 0x000000062b047290 */ /* 0x000fe2000ff1e03f */
[----:B------:R-:W-:-:S02]  /*13d70*/  ISETP.NE.AND.EX P0, PT, RZ, UR7, PT, P0 ;  /* 0x00000007ff007c0c */ /* 0x000fc4000bf05300 */
[----:B------:R-:W-:Y:S01]  /*13d80*/  IMAD.U32 R5, RZ, RZ, UR5 ;  /* 0x00000005ff057e24 */ /* 0x000fe2000f8e00ff */
[----:B------:R-:W-:-:S04]  /*13d90*/  UIADD3.X UR5, UR44, UR7, URZ, UP0, !UPT ;  /* 0x000000072c057290 */ /* 0x000fc800087fe43f */
[----:B------:R-:W4:Y:S01]  /*13da0*/  @P2 LDG.E R9, desc[UR52][R4.64] ;  /* 0x0000003404092981 */ /* 0x000f22000c1e1900 */
[----:B------:R-:W-:Y:S01]  /*13db0*/  IMAD.U32 R6, RZ, RZ, UR4 ;  /* 0x00000004ff067e24 */ /* 0x000fe2000f8e00ff */
[----:B------:R-:W-:Y:S01]  /*13dc0*/  UISETP.NE.U32.AND UP0, UPT, UR8, URZ, UPT ;  /* 0x0000003f0800728c */ /* 0x000fe2000bf05070 */
[----:B------:R-:W-:-:S03]  /*13dd0*/  IMAD.U32 R7, RZ, RZ, UR5 ;  /* 0x00000005ff077e24 */ /* 0x000fc6000f8e00ff */
[----:B------:R-:W-:Y:S02]  /*13de0*/  UISETP.NE.AND.EX UP0, UPT, UR9, URZ, UPT, UP0 ;  /* 0x0000003f0900728c */ /* 0x000fe4000bf05300 */
[----:B------:R-:W5:Y:S04]  /*13df0*/  @P0 LDG.E R8, desc[UR52][R6.64] ;  /* 0x0000003406080981 */ /* 0x000f68000c1e1900 */
[----:B------:R-:W-:-:S05]  /*13e00*/  PLOP3.LUT P3, PT, PT, PT, UP0, 0x80, 0x0 ;  /* 0x000000000000781c */ /* 0x000fca0003f6f008 */
[----:B------:R-:W-:-:S04]  /*13e10*/  @UP0 UIADD3 UR4, UP1, UR43, UR8, URZ ;  /* 0x000000082b040290 */ /* 0x000fc8000ff3e03f */
[----:B------:R-:W-:Y:S02]  /*13e20*/  @UP0 UIADD3.X UR5, UR44, UR9, URZ, UP1, !UPT ;  /* 0x000000092c050290 */ /* 0x000fe40008ffe43f */
[----:B---3--:R-:W-:-:S04]  /*13e30*/  IMAD.U32 R2, RZ, RZ, UR4 ;  /* 0x00000004ff027e24 */ /* 0x008fc8000f8e00ff */
[----:B------:R-:W-:-:S05]  /*13e40*/  IMAD.U32 R3, RZ, RZ, UR5 ;  /* 0x00000005ff037e24 */ /* 0x000fca000f8e00ff */
[----:B0-----:R0:W5:Y:S01]  /*13e50*/  @P3 LDG.E R19, desc[UR52][R2.64] ;  /* 0x0000003402133981 */ /* 0x001162000c1e1900 */
[----:B------:R-:W-:Y:S01]  /*13e60*/  UMOV UR47, URZ ;  /* 0x0000003f002f7c82 */ /* 0x000fe20008000000 */
[----:B--2---:R-:W-:Y:S01]  /*13e70*/  R2UR UR36, R12 ;  /* 0x000000000c2472ca */ /* 0x004fe200000e0000 */
[----:B0-----:R-:W0:Y:S02]  /*13e80*/  LDC.64 R2, c[0x0][0x418] ;  /* 0x00010600ff027b82 */ /* 0x001e240000000a00 */
[----:B0-----:R-:W-:Y:S02]  /*13e90*/  ISETP.NE.U32.AND P1, PT, R2, RZ, PT ;  /* 0x000000ff0200720c */ /* 0x001fe40003f25070 */
[----:B------:R-:W-:Y:S02]  /*13ea0*/  LOP3.LUT R2, R12, 0xff000000, RZ, 0xc0, !PT ;  /* 0xff0000000c027812 */ /* 0x000fe400078ec0ff */
[----:B------:R-:W-:Y:S02]  /*13eb0*/  ISETP.NE.AND.EX P1, PT, R3, RZ, PT, P1 ;  /* 0x000000ff0300720c */ /* 0x000fe40003f25310 */
[----:B------:R-:W-:-:S02]  /*13ec0*/  SHF.R.U32.HI R2, RZ, 0x8, R2 ;  /* 0x00000008ff027819 */ /* 0x000fc40000011602 */
[----:B----4-:R-:W-:Y:S02]  /*13ed0*/  @P2 R2UR UR47, R9 ;  /* 0x00000000092f22ca */ /* 0x010fe400000e0000 */
[----:B------:R-:W-:-:S04]  /*13ee0*/  LOP3.LUT R9, R12, 0xff0000, RZ, 0xc0, !PT ;  /* 0x00ff00000c097812 */ /* 0x000fc800078ec0ff */
[----:B------:R-:W-:Y:S01]  /*13ef0*/  LEA.HI R9, R9, R2, RZ, 0x10 ;  /* 0x0000000209097211 */ /* 0x000fe200078f80ff */
[----:B-1----:R-:W-:Y:S08]  /*13f00*/  @P3 BRA `(.L_x_2334) ;  /* 0x0000000000103947 */ /* 0x002ff00003800000 */
[----:B------:R-:W-:Y:S05]  /*13f10*/  @!P2 BRA `(.L_x_2334) ;  /* 0x00000000000ca947 */ /* 0x000fea0003800000 */
[----:B-----5:R-:W2:Y:S04]  /*13f20*/  LDG.E R19, desc[UR52][R4.64] ;  /* 0x0000003404137981 */ /* 0x020ea8000c1e1900 */
[----:B------:R-:W2:Y:S02]  /*13f30*/  LDG.E R4, desc[UR52][R4.64+0x4] ;  /* 0x0000043404047981 */ /* 0x000ea4000c1e1900 */
[----:B--2---:R-:W-:-:S07]  /*13f40*/  IMAD.IADD R19, R4, 0x1, -R19 ;  /* 0x0000000104137824 */ /* 0x004fce00078e0a13 */
.L_x_2334:
[----:B------:R-:W-:Y:S01]  /*13f50*/  IMAD.U32 R3, RZ, RZ, UR46 ;  /* 0x0000002eff037e24 */ /* 0x000fe2000f8e00ff */
[----:B------:R-:W-:Y:S01]  /*13f60*/  ULDC.64 UR4, c[0x0][0xa20] ;  /* 0x0002880000047ab9 */ /* 0x000fe20000000a00 */
[----:B-----5:R-:W-:Y:S01]  /*13f70*/  IMAD.IADD R4, R8, 0x1, R0 ;  /* 0x0000000108047824 */ /* 0x020fe200078e0200 */
[----:B------:R-:W-:Y:S01]  /*13f80*/  ISETP.NE.U32.AND P2, PT, RZ, UR4, PT ;  /* 0x00000004ff007c0c */ /* 0x000fe2000bf45070 */
[----:B------:R-:W-:Y:S01]  /*13f90*/  ULOP3.LUT UR36, UR36, 0xffff, URZ, 0xc0, !UPT ;  /* 0x0000ffff24247892 */ /* 0x000fe2000f8ec03f */
[----:B------:R0:W-:Y:S01]  /*13fa0*/  STL [R1+0x18], R3 ;  /* 0x0000180301007387 */ /* 0x0001e20000100800 */
[----:B------:R-:W-:Y:S02]  /*13fb0*/  SEL R2, R10, 0x1, P1 ;  /* 0x000000010a027807 */ /* 0x000fe40000800000 */
[----:B------:R-:W-:Y:S01]  /*13fc0*/  ISETP.NE.AND.EX P2, PT, RZ, UR5, PT, P2 ;  /* 0x00000005ff007c0c */ /* 0x000fe2000bf45320 */
[----:B------:R0:W-:Y:S02]  /*13fd0*/  STL [R1+0x28], R4 ;  /* 0x0000280401007387 */ /* 0x0001e40000100800 */
[----:B------:R-:W-:-:S10]  /*13fe0*/  IMAD R2, R2, R11, RZ ;  /* 0x0000000b02027224 */ /* 0x000fd400078e02ff */
[----:B0-----:R-:W-:Y:S05]  /*13ff0*/  @!P2 BRA `(.L_x_2335) ;  /* 0x000000000018a947 */ /* 0x001fea0003800000 */
[----:B------:R-:W-:-:S04]  /*14000*/  UIADD3 UR4, UP0, UR43, UR4, URZ ;  /* 0x000000042b047290 */ /* 0x000fc8000ff1e03f */
[----:B------:R-:W-:Y:S02]  /*14010*/  UIADD3.X UR5, UR44, UR5, URZ, UP0, !UPT ;  /* 0x000000052c057290 */ /* 0x000fe400087fe43f */
[----:B------:R-:W-:-:S04]  /*14020*/  IMAD.U32 R2, RZ, RZ, UR4 ;  /* 0x00000004ff027e24 */ /* 0x000fc8000f8e00ff */
[----:B------:R-:W-:-:S05]  /*14030*/  IMAD.U32 R3, RZ, RZ, UR5 ;  /* 0x00000005ff037e24 */ /* 0x000fca000f8e00ff */
[----:B------:R0:W5:Y:S01]  /*14040*/  LDG.E R2, desc[UR52][R2.64] ;  /* 0x0000003402027981 */ /* 0x000162000c1e1900 */
[----:B------:R-:W-:Y:S05]  /*14050*/  BRA `(.L_x_2336) ;  /* 0x0000000000107947 */ /* 0x000fea0003800000 */
.L_x_2335:
[----:B------:R-:W-:Y:S05]  /*14060*/  @!P0 BRA `(.L_x_2336) ;  /* 0x00000000000c8947 */ /* 0x000fea0003800000 */
[----:B------:R-:W2:Y:S04]  /*14070*/  LDG.E R2, desc[UR52][R6.64] ;  /* 0x0000003406027981 */ /* 0x000ea8000c1e1900 */
[----:B------:R-:W2:Y:S02]  /*14080*/  LDG.E R6, desc[UR52][R6.64+0x4] ;  /* 0x0000043406067981 */ /* 0x000ea4000c1e1900 */
[----:B--2---:R-:W-:-:S07]  /*14090*/  IMAD.IADD R2, R6, 0x1, -R2 ;  /* 0x0000000106027824 */ /* 0x004fce00078e0a02 */
.L_x_2336:
[----:B------:R-:W2:Y:S01]  /*140a0*/  LDL R5, [R1+0x14] ;  /* 0x0000140001057983 */ /* 0x000ea20000100800 */
[----:B-----5:R-:W-:Y:S02]  /*140b0*/  IMAD.IADD R2, R2, 0x1, -R0 ;  /* 0x0000000102027824 */ /* 0x020fe400078e0a00 */
[----:B------:R-:W1:Y:S02]  /*140c0*/  LDC R0, c[0x0][0x448] ;  /* 0x00011200ff007b82 */ /* 0x000e640000000800 */
[----:B-1----:R-:W-:-:S13]  /*140d0*/  ISETP.NE.AND P0, PT, R0, 0x1, PT ;  /* 0x000000010000780c */ /* 0x002fda0003f05270 */
[----:B0-----:R-:W0:Y:S08]  /*140e0*/  @P0 LDC R3, c[0x0][0x44c] ;  /* 0x00011300ff030b82 */ /* 0x001e300000000800 */
[----:B------:R-:W1:Y:S01]  /*140f0*/  @P0 LDC R4, c[0x0][0x450] ;  /* 0x00011400ff040b82 */ /* 0x000e620000000800 */
[----:B--2---:R-:W-:-:S04]  /*14100*/  IMAD.SHL.U32 R0, R5, 0x80, RZ ;  /* 0x0000008005007824 */ /* 0x004fc800078e00ff */
[----:B------:R-:W-:-:S04]  /*14110*/  VIADD R0, R0, 0x7f ;  /* 0x0000007f00007836 */ /* 0x000fc80000000000 */
[----:B0-----:R-:W-:-:S05]  /*14120*/  @P0 IMAD.HI.U32 R3, R0, R3, RZ ;  /* 0x0000000300030227 */ /* 0x001fca00078e00ff */
[----:B-1----:R-:W-:Y:S02]  /*14130*/  @P0 SHF.R.U32.HI R0, RZ, R4, R3 ;  /* 0x00000004ff000219 */ /* 0x002fe40000011603 */
[C---:B------:R-:W-:Y:S01]  /*14140*/  IADD3 R3, R2.reuse, 0x80, -R19 ;  /* 0x0000008002037810 */ /* 0x040fe20007ffe813 */
[----:B------:R-:W-:Y:S01]  /*14150*/  VIADD R2, R2, 0x7f ;  /* 0x0000007f02027836 */ /* 0x000fe20000000000 */
[----:B------:R-:W-:-:S03]  /*14160*/  SHF.R.U32.HI R4, RZ, 0x10, R9 ;  /* 0x00000010ff047819 */ /* 0x000fc60000011609 */
[----:B------:R-:W-:Y:S01]  /*14170*/  IMAD.IADD R0, R3, 0x1, R0 ;  /* 0x0000000103007824 */ /* 0x000fe200078e0200 */
[----:B------:R-:W-:Y:S02]  /*14180*/  SHF.R.S32.HI R3, RZ, 0x1f, R2 ;  /* 0x0000001fff037819 */ /* 0x000fe40000011402 */
[----:B------:R-:W-:Y:S02]  /*14190*/  ISETP.NE.AND P0, PT, R4, RZ, PT ;  /* 0x000000ff0400720c */ /* 0x000fe40003f05270 */
[----:B------:R-:W-:Y:S02]  /*141a0*/  LEA.HI R3, R3, R2, RZ, 0x7 ;  /* 0x0000000203037211 */ /* 0x000fe400078f38ff */
[----:B------:R-:W-:-:S04]  /*141b0*/  SHF.R.S32.HI R2, RZ, 0x1f, R0 ;  /* 0x0000001fff027819 */ /* 0x000fc80000011400 */
[----:B------:R-:W-:Y:S02]  /*141c0*/  LEA.HI R2, R2, R0, RZ, 0x7 ;  /* 0x0000000002027211 */ /* 0x000fe400078f38ff */
[----:B------:R-:W-:Y:S02]  /*141d0*/  SHF.R.S32.HI R0, RZ, 0x7, R3 ;  /* 0x00000007ff007819 */ /* 0x000fe40000011403 */
[----:B------:R-:W-:Y:S01]  /*141e0*/  SHF.R.S32.HI R2, RZ, 0x7, R2 ;  /* 0x00000007ff027819 */ /* 0x000fe20000011402 */
[----:B------:R-:W0:Y:S03]  /*141f0*/  @!P0 LDC R4, c[0x0][0x9f0] ;  /* 0x00027c00ff048b82 */ /* 0x000e260000000800 */
[----:B------:R-:W-:Y:S01]  /*14200*/  VIMNMX R0, R0, R2, PT ;  /* 0x0000000200007248 */ /* 0x000fe20003fe0100 */
[----:B------:R-:W-:-:S03]  /*14210*/  IMAD.MOV.U32 R2, RZ, RZ, RZ ;  /* 0x000000ffff027224 */ /* 0x000fc600078e00ff */
[----:B------:R-:W-:-:S13]  /*14220*/  ISETP.GE.AND P1, PT, R0, 0x1, PT ;  /* 0x000000010000780c */ /* 0x000fda0003f26270 */
[----:B------:R-:W-:Y:S05]  /*14230*/  @!P1 BRA `(.L_x_2337) ;  /* 0x0000000000689947 */ /* 0x000fea0003800000 */
[----:B0-----:R-:W-:-:S04]  /*14240*/  IABS R5, R4 ;  /* 0x0000000400057213 */ /* 0x001fc80000000000 */
        /* <DEDUP_REMOVED lines=9> */
[----:B------:R-:W-:-:S03]  /*142e0*/  IADD3 R3, R4, -0x1, R0 ;  /* 0xffffffff04037810 */ /* 0x000fc60007ffe000 */
[----:B------:R-:W-:Y:S01]  /*142f0*/  IMAD.MOV R2, RZ, RZ, -R2 ;  /* 0x000000ffff027224 */ /* 0x000fe200078e0a02 */
[----:B------:R-:W-:Y:S02]  /*14300*/  IABS R6, R3 ;  /* 0x0000000300067213 */ /* 0x000fe40000000000 */
[----:B------:R-:W-:Y:S01]  /*14310*/  LOP3.LUT R3, R3, R4, RZ, 0x3c, !PT ;  /* 0x0000000403037212 */ /* 0x000fe200078e3cff */
[----:B------:R-:W-:Y:S02]  /*14320*/  IMAD.MOV.U32 R7, RZ, RZ, R2 ;  /* 0x000000ffff077224 */ /* 0x000fe400078e0002 */
        /* <DEDUP_REMOVED lines=11> */
.L_x_2337:
[----:B------:R-:W-:Y:S01]  /*143e0*/  LOP3.LUT R9, R9, 0xff, RZ, 0xc0, !PT ;  /* 0x000000ff09097812 */ /* 0x000fe200078ec0ff */
[----:B------:R-:W-:Y:S04]  /*143f0*/  BSSY B7, `(.L_x_2338) ;  /* 0x00003f0000077945 */ /* 0x000fe80003800000 */
[----:B------:R-:W-:-:S05]  /*14400*/  IMAD R3, R9, R2, RZ ;  /* 0x0000000209037224 */ /* 0x000fca00078e02ff */
        /* <DEDUP_REMOVED lines=10> */
[----:B------:R-:W-:Y:S01]  /*144b0*/  VOTEU.ANY UR4, UPT, PT ;  /* 0x0000000000047886 */ /* 0x000fe200038e0100 */
[----:B0-----:R-:W0:Y:S01]  /*144c0*/  LDC.64 R4, c[0x0][0xc60] ;  /* 0x00031800ff047b82 */ /* 0x001e220000000a00 */
[----:B------:R-:W1:Y:S08]  /*144d0*/  FLO.U32 R0, UR4 ;  /* 0x0000000400007d00 */ /* 0x000e7000080e0000 */
[----:B------:R-:W0:Y:S01]  /*144e0*/  POPC R2, UR4 ;  /* 0x0000000400027d09 */ /* 0x000e220008000000 */
[----:B-1----:R-:W-:-:S13]  /*144f0*/  ISETP.EQ.U32.AND P0, PT, R0, R3, PT ;  /* 0x000000030000720c */ /* 0x002fda0003f02070 */
[----:B0-----:R-:W2:Y:S01]  /*14500*/  @P0 ATOMG.E.ADD.STRONG.GPU PT, R5, desc[UR52][R4.64], R2 ;  /* 0x00000002040509a8 */ /* 0x001ea200081ee1f4 */
[----:B------:R-:W0:Y:S02]  /*14510*/  S2R R3, SR_LTMASK ;  /* 0x0000000000037919 */ /* 0x000e240000003900 */
[----:B0-----:R-:W-:-:S06]  /*14520*/  LOP3.LUT R3, R3, UR4, RZ, 0xc0, !PT ;  /* 0x0000000403037c12 */ /* 0x001fcc000f8ec0ff */
[----:B------:R-:W0:Y:S01]  /*14530*/  POPC R3, R3 ;  /* 0x0000000300037309 */ /* 0x000e220000000000 */
[----:B--2---:R-:W0:Y:S02]  /*14540*/  SHFL.IDX PT, R0, R5, R0, 0x1f ;  /* 0x00001f0005007589 */ /* 0x004e2400000e0000 */
[----:B0-----:R-:W-:-:S05]  /*14550*/  IADD3 R0, R0, UR40, R3 ;  /* 0x0000002800007c10 */ /* 0x001fca000fffe003 */
[----:B------:R1:W-:Y:S01]  /*14560*/  STL [R1+0x10], R0 ;  /* 0x0000100001007387 */ /* 0x0003e20000100800 */
[----:B------:R-:W-:Y:S05]  /*14570*/  BRA `(.L_x_2340) ;  /* 0x0000003c005c7947 */ /* 0x000fea0003800000 */
.L_x_2339:
        /* <DEDUP_REMOVED lines=8> */
[----:B0-----:R-:W-:Y:S02]  /*14600*/  IMAD.U32 R4, RZ, RZ, UR6 ;  /* 0x00000006ff047e24 */ /* 0x001fe4000f8e00ff */
        /* <DEDUP_REMOVED lines=11> */
.L_x_2342:
[----:B------:R-:W-:Y:S05]  /*146c0*/  BSYNC B6 ;  /* 0x0000000000067941 */ /* 0x000fea0003800000 */
.L_x_2341:
[----:B------:R-:W-:Y:S01]  /*146d0*/  VIADD R0, R17, 0x10400 ;  /* 0x0001040011007836 */ /* 0x000fe20000000000 */
[----:B------:R-:W-:Y:S04]  /*146e0*/  BSSY B6, `(.L_x_2343) ;  /* 0x0000014000067945 */ /* 0x000fe80003800000 */
[----:B------:R-:W-:-:S04]  /*146f0*/  LOP3.LUT P0, RZ, R0, 0x3ff, RZ, 0xc0, !PT ;  /* 0x000003ff00ff7812 */ /* 0x000fc8000780c0ff */
[----:B------:R-:W-:-:S09]  /*14700*/  P2R R16, PR, RZ, 0x1 ;  /* 0x00000001ff107803 */ /* 0x000fd20000000000 */
        /* <DEDUP_REMOVED lines=17> */
.L_x_2344:
[----:B------:R-:W-:Y:S05]  /*14820*/  BSYNC B6 ;  /* 0x0000000000067941 */ /* 0x000fea0003800000 */
.L_x_2343:
[----:B------:R-:W-:Y:S01]  /*14830*/  VIADD R0, R17, 0x400 ;  /* 0x0000040011007836 */ /* 0x000fe20000000000 */
[----:B------:R-:W-:Y:S04]  /*14840*/  BSSY B6, `(.L_x_2345) ;  /* 0x0000014000067945 */ /* 0x000fe80003800000 */
[----:B------:R1:W-:Y:S01]  /*14850*/  STL [R1], R0 ;  /* 0x0000000001007387 */ /* 0x0003e20000100800 */
[----:B------:R-:W-:-:S13]  /*14860*/  LOP3.LUT P0, RZ, R0, 0x3ff, RZ, 0xc0, !PT ;  /* 0x000003ff00ff7812 */ /* 0x000fda000780c0ff */
[----:B-1----:R-:W-:Y:S05]  /*14870*/  @!P0 BRA `(.L_x_2346) ;  /* 0x0000000000408947 */ /* 0x002fea0003800000 */
        /* <DEDUP_REMOVED lines=16> */
.L_x_2346:
[----:B------:R-:W-:Y:S05]  /*14980*/  BSYNC B6 ;  /* 0x0000000000067941 */ /* 0x000fea0003800000 */
.L_x_2345:
[----:B------:R-:W-:Y:S01]  /*14990*/  ISETP.NE.AND P6, PT, R16, RZ, PT ;  /* 0x000000ff1000720c */ /* 0x000fe20003fc5270 */
[----:B------:R-:W-:-:S12]  /*149a0*/  BSSY B6, `(.L_x_2347) ;  /* 0x0000012000067945 */ /* 0x000fd80003800000 */
        /* <DEDUP_REMOVED lines=17> */
.L_x_2348:
[----:B------:R-:W-:Y:S05]  /*14ac0*/  BSYNC B6 ;  /* 0x0000000000067941 */ /* 0x000fea0003800000 */
.L_x_2347:
        /* <DEDUP_REMOVED lines=8> */
[----:B------:R-:W-:Y:S01]  /*14b50*/  IMAD.U32 R3, RZ, RZ, UR5 ;  /* 0x00000005ff037e24 */ /* 0x000fe2000f8e00ff */
[----:B------:R-:W1:Y:S01]  /*14b60*/  S2R R0, SR_TID.X ;  /* 0x0000000000007919 */ /* 0x000e620000002100 */
[----:B------:R-:W-:-:S03]  /*14b70*/  ULDC.64 UR4, c[0x0][0xa08] ;  /* 0x0002820000047ab9 */ /* 0x000fc60000000a00 */
[----:B--2---:R2:W3:Y:S01]  /*14b80*/  @P0 LDG.E R8, desc[UR52][R2.64] ;  /* 0x0000003402080981 */ /* 0x0044e2000c1e1900 */
[----:B-1----:R-:W-:-:S04]  /*14b90*/  SHF.R.U32.HI R0, RZ, 0x5, R0 ;  /* 0x00000005ff007819 */ /* 0x002fc80000011600 */
[----:B------:R-:W-:Y:S01]  /*14ba0*/  LOP3.LUT R0, R0, 0x3, RZ, 0xc0, !PT ;  /* 0x0000000300007812 */ /* 0x000fe200078ec0ff */
[----:B--2---:R-:W1:Y:S01]  /*14bb0*/  LDC.64 R2, c[0x0][0x418] ;  /* 0x00010600ff027b82 */ /* 0x004e620000000a00 */
[----:B---3--:R-:W-:Y:S01]  /*14bc0*/  SHF.R.S32.HI R9, RZ, 0x1f, R8 ;  /* 0x0000001fff097819 */ /* 0x008fe20000011408 */
[----:B------:R2:W-:Y:S01]  /*14bd0*/  @P0 STL [R1+0x18], R8 ;  /* 0x0000180801000387 */ /* 0x0005e20000100800 */
[----:B-1----:R-:W-:Y:S01]  /*14be0*/  LOP3.LUT P0, RZ, R2, UR4, RZ, 0xfc, !PT ;  /* 0x0000000402ff7c12 */ /* 0x002fe2000f80fcff */
[----:B------:R-:W-:Y:S02]  /*14bf0*/  UMOV UR4, 0xffffffff ;  /* 0xffffffff00047882 */ /* 0x000fe40000000000 */
[----:B------:R2:W-:Y:S01]  /*14c00*/  STL [R1+0x20], R9 ;  /* 0x0000200901007387 */ /* 0x0005e20000100800 */
[----:B------:R-:W-:-:S04]  /*14c10*/  LOP3.LUT P0, RZ, R3, UR5, RZ, 0xfc, P0 ;  /* 0x0000000503ff7c12 */ /* 0x000fc8000800fcff */
[----:B------:R-:W-:Y:S01]  /*14c20*/  SEL R16, R8, RZ, !P0 ;  /* 0x000000ff08107207 */ /* 0x000fe20004000000 */
[----:B------:R-:W-:Y:S08]  /*14c30*/  BRA.DIV UR4, `(.L_x_2349) ;  /* 0x0000004e04947947 */ /* 0x000ff0000b800000 */
[----:B------:R1:W3:Y:S02]  /*14c40*/  SHFL.IDX PT, R14, R0, RZ, 0x1f ;  /* 0x00001fff000e7589 */ /* 0x0002e400000e0000 */
.L_x_2424:
[----:B------:R-:W-:Y:S02]  /*14c50*/  PLOP3.LUT P1, PT, PT, PT, PT, 0x8, 0x0 ;  /* 0x000000000000781c */ /* 0x000fe40003f2e170 */
[----:B---3--:R-:W-:Y:S02]  /*14c60*/  ISETP.NE.AND P0, PT, R14, RZ, PT ;  /* 0x000000ff0e00720c */ /* 0x008fe40003f05270 */
[----:B-1----:R-:W-:-:S05]  /*14c70*/  P2R R0, PR, RZ, 0x2 ;  /* 0x00000002ff007803 */ /* 0x002fca0000000000 */
[----:B------:R1:W-:Y:S06]  /*14c80*/  STL [R1+0x24], R0 ;  /* 0x0000240001007387 */ /* 0x0003ec0000100800 */
[----:B------:R-:W-:Y:S05]  /*14c90*/  @P0 BRA `(.L_x_2350) ;  /* 0x0000000400900947 */ /* 0x000fea0003800000 */
[----:B-1----:R-:W3:Y:S01]  /*14ca0*/  LDL R0, [R1+0x40] ;  /* 0x0000400001007983 */ /* 0x002ee20000100800 */
[----:B------:R-:W-:Y:S01]  /*14cb0*/  UMOV UR4, 0xffffffff ;  /* 0xffffffff00047882 */ /* 0x000fe20000000000 */
[----:B---3--:R-:W-:Y:S02]  /*14cc0*/  VIADD R0, R0, 0xffffffff ;  /* 0xffffffff00007836 */ /* 0x008fe40000000000 */
[----:B------:R-:W-:Y:S05]  /*14cd0*/  BRA.DIV UR4, `(.L_x_2351) ;  /* 0x0000004e048c7947 */ /* 0x000fea000b800000 */
[----:B------:R-:W-:-:S13]  /*14ce0*/  ELECT P6, URZ, PT ;  /* 0x00000000003f782f */ /* 0x000fda00038c0000 */
.L_x_2427:
        /* <DEDUP_REMOVED lines=21> */
.L_x_2352:
[----:B-1----:R-:W3:Y:S04]  /*14e40*/  LDL R2, [R1+0x4] ;  /* 0x0000040001027983 */ /* 0x002ee80000100800 */
[----:B------:R-:W0:Y:S01]  /*14e50*/  LDL R3, [R1+0xc] ;  /* 0x00000c0001037983 */ /* 0x000e220000100800 */
[----:B--2---:R-:W1:Y:S02]  /*14e60*/  S2R R8, SR_TID.X ;  /* 0x0000000000087919 */ /* 0x004e640000002100 */
[----:B-1----:R-:W-:-:S04]  /*14e70*/  LOP3.LUT R8, R8, 0x7f, RZ, 0xc0, !PT ;  /* 0x0000007f08087812 */ /* 0x002fc800078ec0ff */
[----:B------:R-:W-:Y:S01]  /*14e80*/  ISETP.NE.AND P1, PT, R8, RZ, PT ;  /* 0x000000ff0800720c */ /* 0x000fe20003f25270 */
[----:B---3--:R-:W-:Y:S01]  /*14e90*/  IMAD R2, R2, 0x8, R17 ;  /* 0x0000000802027824 */ /* 0x008fe200078e0211 */
[----:B0-----:R-:W-:-:S04]  /*14ea0*/  SHF.L.U32 R4, R3, 0x1f, RZ ;  /* 0x0000001f03047819 */ /* 0x001fc800000006ff */
[----:B------:R-:W0:Y:S02]  /*14eb0*/  SYNCS.PHASECHK.TRANS64.TRYWAIT P0, [R2+URZ+0x38880], R4 ;  /* 0x03888004020075a7 */ /* 0x000e24000800017f */
[----:B0-----:R-:W-:Y:S05]  /*14ec0*/  @!P0 BRA `(.L_x_2353) ;  /* 0x0000004c00308947 */ /* 0x001fea0003800000 */
.L_x_2428:
        /* <DEDUP_REMOVED lines=8> */
.L_x_2354:
[----:B------:R-:W2:Y:S04]  /*14f50*/  LDL R3, [R1+0x4] ;  /* 0x0000040001037983 */ /* 0x000ea80000100800 */
[----:B------:R-:W3:Y:S01]  /*14f60*/  LDL R5, [R1+0x28] ;  /* 0x0000280001057983 */ /* 0x000ee20000100800 */
        /* <DEDUP_REMOVED lines=22> */
[----:B-12---:R-:W-:Y:S05]  /*150d0*/  @!P0 BRA `(.L_x_2355) ;  /* 0x0000004800c08947 */ /* 0x006fea0003800000 */
.L_x_2429:
        /* <DEDUP_REMOVED lines=8> */
.L_x_2356:
[----:B------:R-:W-:Y:S01]  /*15160*/  R2UR UR8, R3 ;  /* 0x00000000030872ca */ /* 0x000fe200000e0000 */
[----:B------:R-:W-:Y:S01]  /*15170*/  UIADD3 UR4, UP0, UR48, 0x370, URZ ;  /* 0x0000037030047890 */ /* 0x000fe2000ff1e03f */
[----:B------:R-:W-:Y:S01]  /*15180*/  R2UR UR17, R2 ;  /* 0x00000000021172ca */ /* 0x000fe200000e0000 */
[----:B------:R-:W-:Y:S01]  /*15190*/  UMOV UR6, 0x0 ;  /* 0x0000000000067882 */ /* 0x000fe20000000000 */
[----:B------:R-:W-:Y:S01]  /*151a0*/  R2UR UR19, R0 ;  /* 0x00000000001372ca */ /* 0x000fe200000e0000 */
[----:B------:R-:W-:Y:S01]  /*151b0*/  UIADD3.X UR5, URZ, UR49, URZ, UP0, !UPT ;  /* 0x000000313f057290 */ /* 0x000fe200087fe43f */
[----:B------:R-:W-:Y:S01]  /*151c0*/  R2UR UR21, R16 ;  /* 0x00000000101572ca */ /* 0x000fe200000e0000 */
[----:B------:R-:W-:Y:S01]  /*151d0*/  UMOV UR7, 0x14f00000 ;  /* 0x14f0000000077882 */ /* 0x000fe20000000000 */
[----:B------:R-:W-:Y:S01]  /*151e0*/  PLOP3.LUT P0, PT, PT, PT, PT, 0x80, 0x0 ;  /* 0x000000000000781c */ /* 0x000fe20003f0f070 */
[----:B------:R-:W-:Y:S01]  /*151f0*/  UMOV UR18, URZ ;  /* 0x0000003f00127c82 */ /* 0x000fe20008000000 */
[----:B------:R-:W-:Y:S01]  /*15200*/  UMOV UR20, UR36 ;  /* 0x0000002400147c82 */ /* 0x000fe20008000000 */
[----:B------:R-:W-:Y:S01]  /*15210*/  UMOV UR10, 0x80 ;  /* 0x00000080000a7882 */ /* 0x000fe20000000000 */
[----:B------:R-:W-:Y:S01]  /*15220*/  P2R R0, PR, RZ, 0x1 ;  /* 0x00000001ff007803 */ /* 0x000fe20000000000 */
[----:B------:R-:W-:-:S02]  /*15230*/  UIADD3 UR16, UR8, 0x28400, URZ ;  /* 0x0002840008107890 */ /* 0x000fc4000fffe03f */
[----:B------:R-:W-:Y:S02]  /*15240*/  UIADD3 UR17, UR17, 0x38830, URZ ;  /* 0x0003883011117890 */ /* 0x000fe4000fffe03f */
[----:B------:R-:W-:Y:S01]  /*15250*/  UIADD3 UR8, UR8, 0x2c400, URZ ;  /* 0x0002c40008087890 */ /* 0x000fe2000fffe03f */
[----:B------:R3:W-:Y:S01]  /*15260*/  STL [R1+0x24], R0 ;  /* 0x0000240001007387 */ /* 0x0007e20000100800 */
[----:B------:R-:W-:Y:S01]  /*15270*/  UMOV UR12, UR36 ;  /* 0x00000024000c7c82 */ /* 0x000fe20008000000 */
[----:B------:R-:W-:Y:S01]  /*15280*/  UMOV UR11, UR19 ;  /* 0x00000013000b7c82 */ /* 0x000fe20008000000 */
[----:B------:R-:W-:Y:S01]  /*15290*/  UMOV UR13, UR21 ;  /* 0x00000015000d7c82 */ /* 0x000fe20008000000 */
[----:B------:R-:W-:Y:S02]  /*152a0*/  UMOV UR9, UR17 ;  /* 0x0000001100097c82 */ /* 0x000fe40008000000 */
[----:B------:R3:W-:Y:S02]  /*152b0*/  UTMALDG.4D [UR16], [UR4], desc[UR6] ;  /* 0x00000610040075b4 */ /* 0x0007e40008019000 */
[----:B------:R3:W-:Y:S01]  /*152c0*/  UTMALDG.4D [UR8], [UR4], desc[UR6] ;  /* 0x00000608040075b4 */ /* 0x0007e20008019000 */
[----:B------:R-:W-:-:S02]  /*152d0*/  NOP ;  /* 0x0000000000007918 */ /* 0x000fc40000000000 */
.L_x_2350:
[----:B------:R-:W-:Y:S05]  /*152e0*/  WARPSYNC.ALL ;  /* 0x0000000000007948 */ /* 0x000fea0003800000 */
[----:B-1-3--:R-:W-:Y:S01]  /*152f0*/  VIADD R0, R17, 0x20400 ;  /* 0x0002040011007836 */ /* 0x00afe20000000000 */
[----:B------:R-:W-:Y:S01]  /*15300*/  USHF.R.S32.HI UR4, URZ, 0x1f, UR47 ;  /* 0x0000001f3f047899 */ /* 0x000fe2000801142f */
        /* <DEDUP_REMOVED lines=30> */
.L_x_2358:
[----:B------:R-:W-:Y:S05]  /*154f0*/  BSYNC B6 ;  /* 0x0000000000067941 */ /* 0x000fea0003800000 */
.L_x_2357:
[----:B--2---:R-:W2:Y:S01]  /*15500*/  LDL R8, [R1+0x14] ;  /* 0x0000140001087983 */ /* 0x004ea20000100800 */
[----:B------:R-:W1:Y:S01]  /*15510*/  LDC R6, c[0x0][0x448] ;  /* 0x00011200ff067b82 */ /* 0x000e620000000800 */
[----:B------:R-:W-:Y:S01]  /*15520*/  ULDC.64 UR6, c[0x0][0x2d8] ;  /* 0x0000b60000067ab9 */ /* 0x000fe20000000a00 */
[----:B0-----:R-:W0:Y:S01]  /*15530*/  S2R R2, SR_TID.X ;  /* 0x0000000000027919 */ /* 0x001e220000002100 */
[----:B------:R-:W-:Y:S01]  /*15540*/  UMOV UR4, UR50 ;  /* 0x0000003200047c82 */ /* 0x000fe20008000000 */
[----:B------:R-:W-:Y:S01]  /*15550*/  UMOV UR5, UR37 ;  /* 0x0000002500057c82 */ /* 0x000fe20008000000 */
[----:B------:R-:W-:Y:S01]  /*15560*/  ULDC.64 UR8, c[0x0][0x2e0] ;  /* 0x0000b80000087ab9 */ /* 0x000fe20000000a00 */
[----:B-1----:R-:W-:Y:S02]  /*15570*/  ISETP.NE.AND P0, PT, R6, 0x1, PT ;  /* 0x000000010600780c */ /* 0x002fe40003f05270 */
[----:B0-----:R-:W-:-:S11]  /*15580*/  LOP3.LUT R0, R2, 0x7f, RZ, 0xc0, !PT ;  /* 0x0000007f02007812 */ /* 0x001fd600078ec0ff */
[----:B------:R-:W0:Y:S01]  /*15590*/  @P0 LDC R3, c[0x0][0x44c] ;  /* 0x00011300ff030b82 */ /* 0x000e220000000800 */
[----:B------:R-:W-:Y:S01]  /*155a0*/  IMAD.SHL.U32 R2, R2, 0x10, RZ ;  /* 0x0000001002027824 */ /* 0x000fe200078e00ff */
[----:B------:R-:W-:-:S06]  /*155b0*/  SHF.R.U32.HI R0, RZ, 0x3, R0 ;  /* 0x00000003ff007819 */ /* 0x000fcc0000011600 */
[----:B------:R-:W1:Y:S01]  /*155c0*/  @P0 LDC R4, c[0x0][0x450] ;  /* 0x00011400ff040b82 */ /* 0x000e620000000800 */
[----:B------:R-:W-:Y:S01]  /*155d0*/  LOP3.LUT R2, R0, 0x70, R2, 0xf8, !PT ;  /* 0x0000007000027812 */ /* 0x000fe200078ef802 */
[----:B------:R-:W3:Y:S01]  /*155e0*/  S2R R9, SR_TID.X ;  /* 0x0000000000097919 */ /* 0x000ee20000002100 */
[----:B------:R-:W-:Y:S02]  /*155f0*/  UIMAD.WIDE.U32 UR4, UR36, UR6, UR4 ;  /* 0x00000006240472a5 */ /* 0x000fe4000f8e0004 */
[----:B------:R-:W-:Y:S02]  /*15600*/  UIMAD UR6, UR45, UR8, URZ ;  /* 0x000000082d0672a4 */ /* 0x000fe4000f8e023f */
[----:B------:R-:W-:Y:S02]  /*15610*/  UIMAD UR5, UR36, UR7, UR5 ;  /* 0x00000007240572a4 */ /* 0x000fe4000f8e0205 */
[----:B------:R-:W-:Y:S02]  /*15620*/  UIMAD UR6, UR46, UR9, UR6 ;  /* 0x000000092e0672a4 */ /* 0x000fe4000f8e0206 */
[----:B------:R-:W-:-:S03]  /*15630*/  UIMAD.WIDE.U32 UR4, UR46, UR8, UR4 ;  /* 0x000000082e0472a5 */ /* 0x000fc6000f8e0004 */
[----:B------:R-:W-:Y:S01]  /*15640*/  ULDC.64 UR8, c[0x0][0x2d0] ;  /* 0x0000b40000087ab9 */ /* 0x000fe20000000a00 */
[----:B------:R-:W-:Y:S01]  /*15650*/  UIADD3 UR5, UR5, UR6, URZ ;  /* 0x0000000605057290 */ /* 0x000fe2000fffe03f */
[----:B---3--:R-:W-:-:S05]  /*15660*/  IMAD.SHL.U32 R9, R9, 0x10, RZ ;  /* 0x0000001009097824 */ /* 0x008fca00078e00ff */
[----:B------:R-:W-:-:S04]  /*15670*/  LOP3.LUT R9, R9, 0x70, RZ, 0xc0, !PT ;  /* 0x0000007009097812 */ /* 0x000fc800078ec0ff */
[----:B------:R-:W-:Y:S01]  /*15680*/  LOP3.LUT R9, R9, 0x80, RZ, 0xfc, !PT ;  /* 0x0000008009097812 */ /* 0x000fe200078efcff */
[----:B--2---:R-:W-:-:S04]  /*15690*/  IMAD R2, R8, 0x80, R2 ;  /* 0x0000008008027824 */ /* 0x004fc800078e0202 */
[----:B0-----:R-:W-:-:S04]  /*156a0*/  @P0 IMAD.HI.U32 R3, R2, R3, RZ ;  /* 0x0000000302030227 */ /* 0x001fc800078e00ff */
[----:B------:R-:W-:Y:S01]  /*156b0*/  IMAD.MOV.U32 R0, RZ, RZ, R2 ;  /* 0x000000ffff007224 */ /* 0x000fe200078e0002 */
[----:B-1----:R-:W-:-:S05]  /*156c0*/  @P0 SHF.R.U32.HI R0, RZ, R4, R3 ;  /* 0x00000004ff000219 */ /* 0x002fca0000011603 */
[----:B------:R-:W-:-:S04]  /*156d0*/  IMAD.MOV R4, RZ, RZ, -R0 ;  /* 0x000000ffff047224 */ /* 0x000fc800078e0a00 */
[----:B------:R-:W-:Y:S01]  /*156e0*/  IMAD R4, R6, R4, R2 ;  /* 0x0000000406047224 */ /* 0x000fe200078e0202 */
[----:B------:R-:W-:-:S05]  /*156f0*/  SHF.R.S32.HI R2, RZ, 0x1f, R0 ;  /* 0x0000001fff027819 */ /* 0x000fca0000011400 */
[----:B------:R-:W-:Y:S02]  /*15700*/  IMAD R3, R2, UR8, RZ ;  /* 0x0000000802037c24 */ /* 0x000fe4000f8e02ff */
[----:B------:R-:W-:Y:S02]  /*15710*/  IMAD.U32 R2, RZ, RZ, UR8 ;  /* 0x00000008ff027e24 */ /* 0x000fe4000f8e00ff */
[C---:B------:R-:W-:Y:S02]  /*15720*/  IMAD R5, R0.reuse, UR9, R3 ;  /* 0x0000000900057c24 */ /* 0x040fe4000f8e0203 */
[----:B------:R-:W-:Y:S01]  /*15730*/  IMAD.WIDE.U32 R2, R0, R2, UR4 ;  /* 0x0000000400027e25 */ /* 0x000fe2000f8e0002 */
[----:B------:R-:W-:Y:S01]  /*15740*/  SHF.R.S32.HI R0, RZ, 0x1f, R4 ;  /* 0x0000001fff007819 */ /* 0x000fe20000011404 */
[----:B------:R-:W-:Y:S02]  /*15750*/  ULDC.64 UR4, c[0x0][0x2c8] ;  /* 0x0000b20000047ab9 */ /* 0x000fe40000000a00 */
[----:B------:R-:W-:-:S02]  /*15760*/  IMAD.IADD R3, R3, 0x1, R5 ;  /* 0x0000000103037824 */ /* 0x000fc400078e0205 */
[----:B------:R-:W-:Y:S02]  /*15770*/  IMAD R0, R0, UR4, RZ ;  /* 0x0000000400007c24 */ /* 0x000fe4000f8e02ff */
[----:B------:R-:W-:-:S04]  /*15780*/  IMAD.WIDE.U32 R2, R4, UR4, R2 ;  /* 0x0000000404027c25 */ /* 0x000fc8000f8e0002 */
[----:B------:R-:W-:Y:S01]  /*15790*/  IMAD R0, R4, UR5, R0 ;  /* 0x0000000504007c24 */ /* 0x000fe2000f8e0200 */
[----:B------:R-:W-:Y:S02]  /*157a0*/  ULDC.64 UR4, c[0x0][0x280] ;  /* 0x0000a00000047ab9 */ /* 0x000fe40000000a00 */
[----:B------:R-:W-:Y:S01]  /*157b0*/  IADD3 R4, P0, R2, UR4, RZ ;  /* 0x0000000402047c10 */ /* 0x000fe2000ff1e0ff */
[----:B------:R-:W-:Y:S02]  /*157c0*/  ULDC UR4, c[0x0][0x2b8] ;  /* 0x0000ae0000047ab9 */ /* 0x000fe40000000800 */
[----:B------:R-:W-:Y:S02]  /*157d0*/  ISETP.GE.AND P1, PT, R9, UR4, PT ;  /* 0x0000000409007c0c */ /* 0x000fe4000bf26270 */
[----:B------:R0:W5:Y:S01]  /*157e0*/  LDL R9, [R1+0x3c] ;  /* 0x00003c0001097983 */ /* 0x0001620000100800 */
[----:B------:R-:W1:Y:S01]  /*157f0*/  S2R R7, SR_TID.X ;  /* 0x0000000000077919 */ /* 0x000e620000002100 */
        /* <DEDUP_REMOVED lines=9> */
[----:B------:R-:W2:Y:S01]  /*15890*/  LDL.LU R5, [R1+0x14] ;  /* 0x0000140001057983 */ /* 0x000ea20000300800 */
[----:B------:R-:W-:-:S03]  /*158a0*/  IMAD R2, R19, R6, RZ ;  /* 0x0000000613027224 */ /* 0x000fc600078e02ff */
[----:B------:R-:W-:Y:S04]  /*158b0*/  SHFL.IDX PT, R6, R0, RZ, 0x181f ;  /* 0x00181fff00067589 */ /* 0x000fe800000e0000 */
[----:B------:R-:W-:Y:S01]  /*158c0*/  SHFL.IDX PT, R8, R0, 0x1, 0x181f ;  /* 0x00381f0000087f89 */ /* 0x000fe200000e0000 */
[----:B--2---:R-:W-:-:S03]  /*158d0*/  IMAD R3, R5, 0x80, R7 ;  /* 0x0000008005037824 */ /* 0x004fc600078e0207 */
[----:B------:R-:W0:Y:S01]  /*158e0*/  SHFL.IDX PT, R7, R4, RZ, 0x181f ;  /* 0x00181fff04077589 */ /* 0x000e2200000e0000 */
[C---:B------:R-:W-:Y:S01]  /*158f0*/  VIADD R5, R3.reuse, 0x10 ;  /* 0x0000001003057836 */ /* 0x040fe20000000000 */
[----:B------:R-:W-:-:S04]  /*15900*/  ISETP.GE.AND P4, PT, R3, R2, PT ;  /* 0x000000020300720c */ /* 0x000fc80003f86270 */
[----:B------:R-:W-:Y:S02]  /*15910*/  ISETP.GE.AND P2, PT, R5, R2, PT ;  /* 0x000000020500720c */ /* 0x000fe40003f46270 */
[----:B------:R-:W1:Y:S07]  /*15920*/  SHFL.IDX PT, R5, R4, 0x1, 0x181f ;  /* 0x00381f0004057f89 */ /* 0x000e6e00000e0000 */
[----:B0-----:R-:W-:-:S05]  /*15930*/  @!P4 IADD3 R7, P3, R10, R7, RZ ;  /* 0x000000070a07c210 */ /* 0x001fca0007f7e0ff */
[----:B------:R-:W-:-:S05]  /*15940*/  @!P4 IMAD.X R6, RZ, RZ, R6, P3 ;  /* 0x000000ffff06c224 */ /* 0x000fca00018e0606 */
        /* <DEDUP_REMOVED lines=56> */
[----:B0-----:R-:W0:Y:S04]  /*15cd0*/  SHFL.IDX PT, R6, R0, 0x6, 0x181f ;  /* 0x00d81f0000067f89 */ /* 0x001e2800000e0000 */
[----:B------:R-:W2:Y:S01]  /*15ce0*/  SHFL.IDX PT, R0, R0, 0x7, 0x181f ;  /* 0x00f81f0000007f89 */ /* 0x000ea200000e0000 */
[----:B-1----:R-:W-:-:S05]  /*15cf0*/  @!P2 IADD3 R5, P3, R10, R5, RZ ;  /* 0x000000050a05a210 */ /* 0x002fca0007f7e0ff */
[----:B0-----:R-:W-:-:S04]  /*15d00*/  @!P2 IMAD.X R6, RZ, RZ, R6, P3 ;  /* 0x000000ffff06a224 */ /* 0x001fc800018e0606 */
[----:B------:R-:W-:Y:S02]  /*15d10*/  @!P2 IMAD.MOV.U32 R7, RZ, RZ, R6 ;  /* 0x000000ffff07a224 */ /* 0x000fe400078e0006 */
[----:B------:R-:W-:-:S05]  /*15d20*/  @!P2 IMAD.MOV.U32 R6, RZ, RZ, R5 ;  /* 0x000000ffff06a224 */ /* 0x000fca00078e0005 */
[----:B------:R0:W-:Y:S04]  /*15d30*/  @!P2 LDGSTS.E.BYPASS.LTC128B.128 [R9+0x23400], desc[UR52][R6.64], !P0 ;  /* 0x234000000609afae */ /* 0x0001e8000c101d74 */
[----:B--2---:R0:W-:Y:S02]  /*15d40*/  @!P2 LDGSTS.E.BYPASS.LTC128B.128 [R9+0x27400], desc[UR52][R6.64+0x80], !P1 ;  /* 0x274000800609afae */ /* 0x0041e4000c901d74 */
.L_x_2446:
        /* <DEDUP_REMOVED lines=11> */
.L_x_2361:
[----:B------:R-:W-:Y:S05]  /*15e00*/  BSYNC B0 ;  /* 0x0000000000007941 */ /* 0x000fea0003800000 */
.L_x_2360:
[----:B------:R-:W-:Y:S01]  /*15e10*/  NOP ;  /* 0x0000000000007918 */ /* 0x000fe20000000000 */
[----:B------:R-:W-:-:S13]  /*15e20*/  PLOP3.LUT P0, PT, PT, PT, PT, 0x80, 0x0 ;  /* 0x000000000000781c */ /* 0x000fda0003f0f070 */
.L_x_2362:
[----:B------:R-:W-:Y:S02]  /*15e30*/  PLOP3.LUT P1, PT, P1, P0, PT, 0xa2, 0x0 ;  /* 0x000000000000781c */ /* 0x000fe40000f21472 */
[----:B------:R-:W-:-:S08]  /*15e40*/  @P0 R2UR P1, UR4, R17 ;  /* 0x00000000110402ca */ /* 0x000fd00000020000 */
[----:B------:R-:W-:-:S05]  /*15e50*/  @P0 PLOP3.LUT P0, PT, P1, PT, PT, 0x80, 0x0 ;  /* 0x000000000000081c */ /* 0x000fca0000f0f070 */
[----:B------:R-:W-:Y:S01]  /*15e60*/  @!P1 SYNCS.ARRIVE.TRANS64.RED.A0T1 RZ, [UR4+0x38800], RZ ;  /* 0x038800ffffff99a7 */ /* 0x000fe20008200404 */
[----:B------:R-:W-:Y:S07]  /*15e70*/  @!P1 ARRIVES.LDGSTSBAR.64.TRANSCNT [UR4+0x38800] ;  /* 0x03880000ff0099b0 */ /* 0x000fee0008000a84 */
[----:B------:R-:W-:Y:S05]  /*15e80*/  @P0 BRA.U.ANY `(.L_x_2362) ;  /* 0xfffffffd00e80947 */ /* 0x000fea000393ffff */
[----:B-1----:R-:W2:Y:S02]  /*15e90*/  LDL.LU R2, [R1+0x44] ;  /* 0x0000440001027983 */ /* 0x002ea40000300800 */
        /* <DEDUP_REMOVED lines=10> */
[----:B-12---:R-:W-:Y:S05]  /*15f40*/  @!P0 BRA `(.L_x_2364) ;  /* 0x0000004400ec8947 */ /* 0x006fea0003800000 */
.L_x_2447:
[----:B------:R-:W-:Y:S05]  /*15f50*/  BSYNC B0 ;  /* 0x0000000000007941 */ /* 0x000fea0003800000 */
.L_x_2363:
[----:B------:R-:W2:Y:S04]  /*15f60*/  LDL.LU R2, [R1+0x40] ;  /* 0x0000400001027983 */ /* 0x000ea80000300800 */
[----:B------:R-:W3:Y:S01]  /*15f70*/  LDL R3, [R1+0x1c] ;  /* 0x00001c0001037983 */ /* 0x000ee20000100800 */
[----:B--2---:R-:W-:-:S05]  /*15f80*/  VIADD R2, R2, 0xfffffffe ;  /* 0xfffffffe02027836 */ /* 0x004fca0000000000 */
[----:B---3--:R-:W-:-:S13]  /*15f90*/  ISETP.GE.AND P0, PT, R2, R3, PT ;  /* 0x000000030200720c */ /* 0x008fda0003f06270 */
[----:B------:R-:W-:Y:S05]  /*15fa0*/  @!P0 BRA `(.L_x_2365) ;  /* 0x0000001400648947 */ /* 0x000fea0003800000 */
[----:B-1----:R1:W5:Y:S04]  /*15fb0*/  LDL.LU R0, [R1+0xc] ;  /* 0x00000c0001007983 */ /* 0x0023680000300800 */
[----:B------:R1:W5:Y:S02]  /*15fc0*/  LDL.LU R3, [R1+0x4] ;  /* 0x0000040001037983 */ /* 0x0003640000300800 */
.L_x_2387:
[----:B------:R-:W2:Y:S01]  /*15fd0*/  LDL R4, [R1+0x24] ;  /* 0x0000240001047983 */ /* 0x000ea20000100800 */
[----:B-----5:R-:W-:Y:S01]  /*15fe0*/  VIADD R5, R3, 0x1 ;  /* 0x0000000103057836 */ /* 0x020fe20000000000 */
[----:B------:R-:W-:Y:S05]  /*15ff0*/  YIELD ;  /* 0x0000000000007946 */ /* 0x000fea0003800000 */
[C---:B------:R-:W-:Y:S01]  /*16000*/  ISETP.NE.AND P0, PT, R5.reuse, 0x2, PT ;  /* 0x000000020500780c */ /* 0x040fe20003f05270 */
[----:B------:R-:W-:Y:S03]  /*16010*/  BSSY B0, `(.L_x_2366) ;  /* 0x000008b000007945 */ /* 0x000fe60003800000 */
[----:B------:R-:W-:-:S02]  /*16020*/  SEL R10, R5, RZ, P0 ;  /* 0x000000ff050a7207 */ /* 0x000fc40000000000 */
[----:B--2---:R-:W-:Y:S02]  /*16030*/  ISETP.NE.AND P1, PT, R4, RZ, PT ;  /* 0x000000ff0400720c */ /* 0x004fe40003f25270 */
[----:B------:R-:W-:-:S04]  /*16040*/  SEL R4, RZ, 0x1, P0 ;  /* 0x00000001ff047807 */ /* 0x000fc80000000000 */
[----:B0-----:R-:W-:-:S05]  /*16050*/  LOP3.LUT R9, R0, R4, RZ, 0x3c, !PT ;  /* 0x0000000400097212 */ /* 0x001fca00078e3cff */
        /* <DEDUP_REMOVED lines=27> */
.L_x_2368:
        /* <DEDUP_REMOVED lines=8> */
.L_x_2448:
[----:B------:R-:W-:Y:S05]  /*16290*/  BSYNC B1 ;  /* 0x0000000000017941 */ /* 0x000fea0003800000 */
.L_x_2369:
        /* <DEDUP_REMOVED lines=9> */
.L_x_2372:
[----:B------:R-:W-:Y:S05]  /*16330*/  BSYNC B1 ;  /* 0x0000000000017941 */ /* 0x000fea0003800000 */
.L_x_2371:
        /* <DEDUP_REMOVED lines=12> */
[----:B0-----:R-:W-:-:S07]  /*16400*/  VIADD R9, R4, 0x10400 ;  /* 0x0001040004097836 */ /* 0x001fce0000000000 */
.L_x_2373:
        /* <DEDUP_REMOVED lines=16> */
.L_x_2374:
        /* <DEDUP_REMOVED lines=10> */
[----:B------:R-:W0:Y:S01]  /*165b0*/  SYNCS.PHASECHK.TRANS64.TRYWAIT P0, [R6+URZ+0x38840], R5 ;  /* 0x03884005060075a7 */ /* 0x000e22000800017f */
[----:B------:R-:W-:Y:S04]  /*165c0*/  BSSY B1, `(.L_x_2375) ;  /* 0x0000002000017945 */ /* 0x000fe80003800000 */
[----:B0-----:R-:W-:Y:S05]  /*165d0*/  @!P0 BRA `(.L_x_2376) ;  /* 0x0000004000708947 */ /* 0x001fea0003800000 */
.L_x_2449:
[----:B------:R-:W-:Y:S05]  /*165e0*/  BSYNC B1 ;  /* 0x0000000000017941 */ /* 0x000fea0003800000 */
.L_x_2375:
[----:B------:R-:W-:Y:S01]  /*165f0*/  BSSY B1, `(.L_x_2377) ;  /* 0x000000b000017945 */ /* 0x000fe20003800000 */
[----:B------:R-:W-:Y:S02]  /*16600*/  IMAD.MOV.U32 R10, RZ, RZ, 0x0 ;  /* 0x00000000ff0a7424 */ /* 0x000fe400078e00ff */
[----:B------:R-:W-:Y:S01]  /*16610*/  IMAD.MOV.U32 R11, RZ, RZ, 0x14f00000 ;  /* 0x14f00000ff0b7424 */ /* 0x000fe200078e00ff */
[----:B------:R-:W-:Y:S06]  /*16620*/  @P1 BRA `(.L_x_2378) ;  /* 0x00000000001c1947 */ /* 0x000fec0003800000 */
[----:B------:R-:W3:Y:S01]  /*16630*/  S2R R7, SR_TID.X ;  /* 0x0000000000077919 */ /* 0x000ee20000002100 */
[----:B0-2---:R-:W-:-:S04]  /*16640*/  IMAD.MOV.U32 R5, RZ, RZ, 0x8000 ;  /* 0x00008000ff057424 */ /* 0x005fc800078e00ff */
[----:B------:R4:W-:Y:S01]  /*16650*/  SYNCS.ARRIVE.TRANS64 RZ, [R6+URZ+0x38830], R5 ;  /* 0x0388300506ff79a7 */ /* 0x0009e2000800003f */
[----:B---3--:R-:W-:-:S04]  /*16660*/  LOP3.LUT R7, R7, 0x1f, RZ, 0xc0, !PT ;  /* 0x0000001f07077812 */ /* 0x008fc800078ec0ff */
[----:B------:R-:W-:-:S13]  /*16670*/  ISETP.NE.AND P0, PT, R7, RZ, PT ;  /* 0x000000ff0700720c */ /* 0x000fda0003f05270 */
[----:B----4-:R-:W-:Y:S05]  /*16680*/  @!P0 BRA `(.L_x_2378) ;  /* 0x0000000000048947 */ /* 0x010fea0003800000 */
[----:B------:R-:W-:Y:S01]  /*16690*/  BPT.TRAP 0x1 ;  /* 0x000000040000795c */ /* 0x000fe20000300000 */
.L_x_2378:
[----:B------:R-:W-:Y:S05]  /*166a0*/  BSYNC B1 ;  /* 0x0000000000017941 */ /* 0x000fea0003800000 */
.L_x_2377:
[----:B------:R-:W-:Y:S01]  /*166b0*/  R2UR UR10, R13 ;  /* 0x000000000d0a72ca */ /* 0x000fe200000e0000 */
[----:B------:R-:W-:Y:S01]  /*166c0*/  UIADD3 UR4, UP0, UR48, 0x370, URZ ;  /* 0x0000037030047890 */ /* 0x000fe2000ff1e03f */
[----:B------:R-:W-:Y:S01]  /*166d0*/  R2UR UR6, R10 ;  /* 0x000000000a0672ca */ /* 0x000fe200000e0000 */
[----:B0-2---:R-:W-:Y:S01]  /*166e0*/  VIADD R6, R6, 0x38830 ;  /* 0x0003883006067836 */ /* 0x005fe20000000000 */
[----:B------:R-:W-:Y:S01]  /*166f0*/  R2UR UR7, R11 ;  /* 0x000000000b0772ca */ /* 0x000fe200000e0000 */
[----:B------:R-:W-:Y:S01]  /*16700*/  VIADD R5, R4, 0x28400 ;  /* 0x0002840004057836 */ /* 0x000fe20000000000 */
[----:B------:R-:W-:Y:S01]  /*16710*/  PLOP3.LUT P0, PT, PT, PT, PT, 0x80, 0x0 ;  /* 0x000000000000781c */ /* 0x000fe20003f0f070 */
[----:B------:R-:W-:-:S12]  /*16720*/  UIADD3.X UR5, URZ, UR49, URZ, UP0, !UPT ;  /* 0x000000313f057290 */ /* 0x000fd800087fe43f */
.L_x_2379:
        /* <DEDUP_REMOVED lines=15> */
.L_x_2380:
        /* <DEDUP_REMOVED lines=10> */
.L_x_2367:
[----:B------:R-:W-:Y:S05]  /*168c0*/  BSYNC B0 ;  /* 0x0000000000007941 */ /* 0x000fea0003800000 */
.L_x_2366:
[----:B------:R-:W-:-:S06]  /*168d0*/  UISETP.NE.AND UP0, UPT, UR39, 0x3, UPT ;  /* 0x000000032700788c */ /* 0x000fcc000bf05270 */
[----:B------:R-:W-:-:S13]  /*168e0*/  PLOP3.LUT P0, PT, PT, PT, UP0, 0x80, 0x0 ;  /* 0x000000000000781c */ /* 0x000fda0003f0f008 */
[----:B------:R-:W-:Y:S05]  /*168f0*/  @!P0 BRA `(.L_x_2381) ;  /* 0x0000000000048947 */ /* 0x000fea0003800000 */
[----:B------:R-:W-:Y:S01]  /*16900*/  BPT.TRAP 0x1 ;  /* 0x000000040000795c */ /* 0x000fe20000300000 */
.L_x_2381:
        /* <DEDUP_REMOVED lines=8> */
.L_x_2450:
[----:B------:R-:W-:Y:S05]  /*16990*/  BSYNC B0 ;  /* 0x0000000000007941 */ /* 0x000fea0003800000 */
.L_x_2382:
[----:B------:R-:W-:Y:S05]  /*169a0*/  @!P1 BRA `(.L_x_2384) ;  /* 0x0000000000049947 */ /* 0x000fea0003800000 */
[----:B------:R-:W-:Y:S01]  /*169b0*/  BPT.TRAP 0x1 ;  /* 0x000000040000795c */ /* 0x000fe20000300000 */
.L_x_2384:
[----:B--2---:R-:W-:Y:S01]  /*169c0*/  SHF.L.U32 R4, R0, 0x1f, RZ ;  /* 0x0000001f00047819 */ /* 0x004fe200000006ff */
[----:B------:R-:W-:-:S03]  /*169d0*/  IMAD.SHL.U32 R0, R3, 0x8000, RZ ;  /* 0x0000800003007824 */ /* 0x000fc600078e00ff */
[----:B------:R-:W2:Y:S02]  /*169e0*/  SYNCS.PHASECHK.TRANS64.TRYWAIT P0, [R19+URZ+0x38860], R4 ;  /* 0x03886004130075a7 */ /* 0x000ea4000800017f */
[----:B--2---:R-:W-:Y:S05]  /*169f0*/  @!P0 BRA `(.L_x_2385) ;  /* 0x0000003c00908947 */ /* 0x004fea0003800000 */
.L_x_2451:
[----:B------:R-:W3:Y:S04]  /*16a00*/  LDL R14, [R1+0x38] ;  /* 0x00003800010e7983 */ /* 0x000ee80000100800 */
[----:B------:R-:W4:Y:S04]  /*16a10*/  LDL R13, [R1+0x8] ;  /* 0x00000800010d7983 */ /* 0x000f280000100800 */
[----:B------:R-:W4:Y:S01]  /*16a20*/  LDL R12, [R1] ;  /* 0x00000000010c7983 */ /* 0x000f220000100800 */
[----:B------:R-:W-:Y:S01]  /*16a30*/  LOP3.LUT R3, R0, R18, RZ, 0xfc, !PT ;  /* 0x0000001200037212 */ /* 0x000fe200078efcff */
[----:B------:R-:W-:Y:S05]  /*16a40*/  WARPSYNC.ALL ;  /* 0x0000000000007948 */ /* 0x000fea0003800000 */
[----:B------:R-:W-:-:S05]  /*16a50*/  IMAD.IADD R3, R17, 0x1, R3 ;  /* 0x0000000111037824 */ /* 0x000fca00078e0203 */
[----:B0-----:R-:W2:Y:S02]  /*16a60*/  LDSM.16.MT88.4 R8, [R3+0x10400] ;  /* 0x010400000308783b */ /* 0x001ea40000004200 */
[C-C-:B--2---:R-:W-:Y:S02]  /*16a70*/  PRMT R4, R8.reuse, 0x6420, R9.reuse ;  /* 0x0000642008047816 */ /* 0x144fe40000000009 */
[----:B------:R-:W-:Y:S02]  /*16a80*/  PRMT R5, R8, 0x7531, R9 ;  /* 0x0000753108057816 */ /* 0x000fe40000000009 */
[C-C-:B------:R-:W-:Y:S02]  /*16a90*/  PRMT R6, R10.reuse, 0x6420, R11.reuse ;  /* 0x000064200a067816 */ /* 0x140fe4000000000b */
[----:B------:R-:W-:Y:S02]  /*16aa0*/  PRMT R7, R10, 0x7531, R11 ;  /* 0x000075310a077816 */ /* 0x000fe4000000000b */
[----:B---3--:R-:W-:-:S05]  /*16ab0*/  IADD3 R20, R17, R14, R0 ;  /* 0x0000000e11147210 */ /* 0x008fca0007ffe000 */
[----:B------:R-:W0:Y:S01]  /*16ac0*/  LDSM.16.MT88.4 R8, [R20+0x10400] ;  /* 0x010400001408783b */ /* 0x000e220000004200 */
[----:B----4-:R-:W-:-:S05]  /*16ad0*/  IADD3 R3, R12, R0, R13 ;  /* 0x000000000c037210 */ /* 0x010fca0007ffe00d */
[----:B------:R2:W-:Y:S02]  /*16ae0*/  STSM.16.M88.4 [R3], R4 ;  /* 0x0000000403007844 */ /* 0x0005e40000000200 */
[----:B--2---:R-:W-:Y:S02]  /*16af0*/  VIADD R4, R0, 0x4000 ;  /* 0x0000400000047836 */ /* 0x004fe40000000000 */
[----:B------:R-:W-:Y:S02]  /*16b00*/  IMAD.MOV.U32 R6, RZ, RZ, R13 ;  /* 0x000000ffff067224 */ /* 0x000fe400078e000d */
[----:B------:R-:W-:Y:S01]  /*16b10*/  IMAD.MOV.U32 R7, RZ, RZ, R12 ;  /* 0x000000ffff077224 */ /* 0x000fe200078e000c */
[----:B------:R-:W-:-:S05]  /*16b20*/  LOP3.LUT R4, R4, R18, RZ, 0xfc, !PT ;  /* 0x0000001204047212 */ /* 0x000fca00078efcff */
[----:B------:R-:W-:Y:S01]  /*16b30*/  IMAD.IADD R4, R17, 0x1, R4 ;  /* 0x0000000111047824 */ /* 0x000fe200078e0204 */
[C-C-:B0-----:R-:W-:Y:S02]  /*16b40*/  PRMT R12, R8.reuse, 0x6420, R9.reuse ;  /* 0x00006420080c7816 */ /* 0x141fe40000000009 */
[----:B------:R-:W-:Y:S02]  /*16b50*/  PRMT R13, R8, 0x7531, R9 ;  /* 0x00007531080d7816 */ /* 0x000fe40000000009 */
[C-C-:B------:R-:W-:Y:S02]  /*16b60*/  PRMT R14, R10.reuse, 0x6420, R11.reuse ;  /* 0x000064200a0e7816 */ /* 0x140fe4000000000b */
[----:B------:R-:W-:-:S05]  /*16b70*/  PRMT R15, R10, 0x7531, R11 ;  /* 0x000075310a0f7816 */ /* 0x000fca000000000b */
[----:B------:R0:W-:Y:S04]  /*16b80*/  STSM.16.M88.4 [R3+0x2000], R12 ;  /* 0x0020000c03007844 */ /* 0x0001e80000000200 */
[----:B------:R-:W2:Y:S01]  /*16b90*/  LDSM.16.MT88.4 R8, [R4+0x10400] ;  /* 0x010400000408783b */ /* 0x000ea20000004200 */
[----:B0-----:R-:W-:Y:S02]  /*16ba0*/  IMAD.MOV.U32 R14, RZ, RZ, R6 ;  /* 0x000000ffff0e7224 */ /* 0x001fe400078e0006 */
[----:B------:R-:W-:Y:S01]  /*16bb0*/  IMAD.MOV.U32 R15, RZ, RZ, R7 ;  /* 0x000000ffff0f7224 */ /* 0x000fe200078e0007 */
[C-C-:B--2---:R-:W-:Y:S02]  /*16bc0*/  PRMT R4, R8.reuse, 0x6420, R9.reuse ;  /* 0x0000642008047816 */ /* 0x144fe40000000009 */
[----:B------:R-:W-:-:S02]  /*16bd0*/  PRMT R5, R8, 0x7531, R9 ;  /* 0x0000753108057816 */ /* 0x000fc40000000009 */
[C-C-:B------:R-:W-:Y:S02]  /*16be0*/  PRMT R6, R10.reuse, 0x6420, R11.reuse ;  /* 0x000064200a067816 */ /* 0x140fe4000000000b */
[----:B------:R-:W-:Y:S02]  /*16bf0*/  PRMT R7, R10, 0x7531, R11 ;  /* 0x000075310a077816 */ /* 0x000fe4000000000b */
[----:B------:R-:W0:Y:S04]  /*16c00*/  LDSM.16.MT88.4 R8, [R20+0x14400] ;  /* 0x014400001408783b */ /* 0x000e280000004200 */
[----:B------:R2:W-:Y:S02]  /*16c10*/  STSM.16.M88.4 [R3+0x4000], R4 ;  /* 0x0040000403007844 */ /* 0x0005e40000000200 */
[----:B--2---:R-:W-:-:S02]  /*16c20*/  IMAD.MOV.U32 R6, RZ, RZ, R14 ;  /* 0x000000ffff067224 */ /* 0x004fc400078e000e */
        /* <DEDUP_REMOVED lines=20> */
[----:B------:R-:W-:-:S03]  /*16d70*/  PRMT R13, R8, 0x7531, R9 ;  /* 0x00007531080d7816 */ /* 0x000fc60000000009 */
[----:B------:R-:W-:-:S05]  /*16d80*/  IMAD.IADD R3, R15, 0x1, R3 ;  /* 0x000000010f037824 */ /* 0x000fca00078e0203 */
[----:B------:R0:W-:Y:S02]  /*16d90*/  STSM.16.M88.4 [R3], R4 ;  /* 0x0000000403007844 */ /* 0x0001e40000000200 */
[----:B0-----:R-:W-:Y:S02]  /*16da0*/  VIADD R4, R0, 0x5000 ;  /* 0x0000500000047836 */ /* 0x001fe40000000000 */
        /* <DEDUP_REMOVED lines=8> */
[----:B0-----:R-:W-:Y:S02]  /*16e30*/  IMAD.MOV.U32 R14, RZ, RZ, R6 ;  /* 0x000000ffff0e7224 */ /* 0x001fe400078e0006 */
[----:B------:R-:W-:Y:S01]  /*16e40*/  IMAD.MOV.U32 R15, RZ, RZ, R7 ;  /* 0x000000ffff0f7224 */ /* 0x000fe200078e0007 */
[----:B--2---:R-:W-:-:S02]  /*16e50*/  PRMT R4, R8, 0x6420, R9 ;  /* 0x0000642008047816 */ /* 0x004fc40000000009 */
[----:B------:R-:W-:Y:S02]  /*16e60*/  PRMT R5, R8, 0x7531, R9 ;  /* 0x0000753108057816 */ /* 0x000fe40000000009 */
        /* <DEDUP_REMOVED lines=63> */
[----:B------:R-:W0:Y:S01]  /*17260*/  LDSM.16.MT88.4 R8, [R20+0x13400] ;  /* 0x013400001408783b */ /* 0x000e220000004200 */
[----:B--2---:R-:W-:Y:S01]  /*17270*/  IADD3 R3, R14, R13, R0 ;  /* 0x0000000d0e037210 */ /* 0x004fe20007ffe000 */
[----:B------:R-:W-:-:S04]  /*17280*/  VIADD R0, R0, 0x7000 ;  /* 0x0000700000007836 */ /* 0x000fc80000000000 */
[----:B------:R-:W-:Y:S01]  /*17290*/  IMAD.IADD R3, R15, 0x1, R3 ;  /* 0x000000010f037824 */ /* 0x000fe200078e0203 */
[----:B------:R-:W-:-:S04]  /*172a0*/  LOP3.LUT R0, R0, R18, RZ, 0xfc, !PT ;  /* 0x0000001200007212 */ /* 0x000fc800078efcff */
[----:B------:R0:W-:Y:S01]  /*172b0*/  STSM.16.M88.4 [R3], R4 ;  /* 0x0000000403007844 */ /* 0x0001e20000000200 */
[----:B------:R-:W-:Y:S01]  /*172c0*/  IMAD.IADD R0, R17, 0x1, R0 ;  /* 0x0000000111007824 */ /* 0x000fe200078e0200 */
[C-C-:B0-----:R-:W-:Y:S02]  /*172d0*/  PRMT R4, R8.reuse, 0x6420, R9.reuse ;  /* 0x0000642008047816 */ /* 0x141fe40000000009 */
[----:B------:R-:W-:Y:S02]  /*172e0*/  PRMT R5, R8, 0x7531, R9 ;  /* 0x0000753108057816 */ /* 0x000fe40000000009 */
[C-C-:B------:R-:W-:Y:S02]  /*172f0*/  PRMT R6, R10.reuse, 0x6420, R11.reuse ;  /* 0x000064200a067816 */ /* 0x140fe4000000000b */
[----:B------:R-:W-:-:S05]  /*17300*/  PRMT R7, R10, 0x7531, R11 ;  /* 0x000075310a077816 */ /* 0x000fca000000000b */
[----:B------:R-:W-:Y:S04]  /*17310*/  STSM.16.M88.4 [R3+0x2000], R4 ;  /* 0x0020000403007844 */ /* 0x000fe80000000200 */
[----:B------:R-:W0:Y:S02]  /*17320*/  LDSM.16.MT88.4 R8, [R0+0x10400] ;  /* 0x010400000008783b */ /* 0x000e240000004200 */
[C-C-:B0-----:R-:W-:Y:S02]  /*17330*/  PRMT R4, R8.reuse, 0x6420, R9.reuse ;  /* 0x0000642008047816 */ /* 0x141fe40000000009 */
[----:B------:R-:W-:Y:S02]  /*17340*/  PRMT R5, R8, 0x7531, R9 ;  /* 0x0000753108057816 */ /* 0x000fe40000000009 */
[----:B------:R-:W-:-:S02]  /*17350*/  PRMT R6, R10, 0x6420, R11 ;  /* 0x000064200a067816 */ /* 0x000fc4000000000b */
[----:B------:R-:W-:Y:S02]  /*17360*/  PRMT R7, R10, 0x7531, R11 ;  /* 0x000075310a077816 */ /* 0x000fe4000000000b */
[----:B------:R-:W0:Y:S04]  /*17370*/  LDSM.16.MT88.4 R8, [R20+0x17400] ;  /* 0x017400001408783b */ /* 0x000e280000004200 */
[----:B------:R0:W-:Y:S02]  /*17380*/  STSM.16.M88.4 [R3+0x4000], R4 ;  /* 0x0040000403007844 */ /* 0x0001e40000000200 */
[C-C-:B0-----:R-:W-:Y:S02]  /*17390*/  PRMT R4, R8.reuse, 0x6420, R9.reuse ;  /* 0x0000642008047816 */ /* 0x141fe40000000009 */
        /* <DEDUP_REMOVED lines=12> */
.L_x_2386:
[----:B------:R-:W0:Y:S01]  /*17460*/  S2R R0, SR_TID.X ;  /* 0x0000000000007919 */ /* 0x000e220000002100 */
[----:B--2---:R2:W-:Y:S01]  /*17470*/  SYNCS.ARRIVE.TRANS64.A1T0 RZ, [R19+URZ+0x38850], RZ ;  /* 0x038850ff13ff79a7 */ /* 0x0045e2000810003f */
[----:B0-----:R-:W-:Y:S02]  /*17480*/  LOP3.LUT R3, R0, 0x7f, RZ, 0xc0, !PT ;  /* 0x0000007f00037812 */ /* 0x001fe400078ec0ff */
        /* <DEDUP_REMOVED lines=11> */
.L_x_2365:
[----:B------:R-:W2:Y:S01]  /*17540*/  S2R R4, SR_TID.X ;  /* 0x0000000000047919 */ /* 0x000ea20000002100 */
[----:B------:R-:W-:Y:S01]  /*17550*/  BSSY B0, `(.L_x_2388) ;  /* 0x0000011000007945 */ /* 0x000fe20003800000 */
[----:B--2---:R-:W-:-:S04]  /*17560*/  LOP3.LUT R4, R4, 0x7f, RZ, 0xc0, !PT ;  /* 0x0000007f04047812 */ /* 0x004fc800078ec0ff */
[----:B------:R-:W-:-:S13]  /*17570*/  ISETP.NE.AND P0, PT, R4, RZ, PT ;  /* 0x000000ff0400720c */ /* 0x000fda0003f05270 */
[----:B------:R-:W-:Y:S05]  /*17580*/  @P0 BRA `(.L_x_2389) ;  /* 0x0000000000340947 */ /* 0x000fea0003800000 */
[----:B------:R-:W2:Y:S01]  /*17590*/  S2R R2, SR_LANEID ;  /* 0x0000000000027919 */ /* 0x000ea20000000000 */
[----:B------:R-:W-:Y:S01]  /*175a0*/  VOTEU.ANY UR4, UPT, PT ;  /* 0x0000000000047886 */ /* 0x000fe200038e0100 */
[----:B------:R-:W3:Y:S01]  /*175b0*/  LDC.64 R4, c[0x0][0xc60] ;  /* 0x00031800ff047b82 */ /* 0x000ee20000000a00 */
[----:B-1---5:R-:W2:Y:S02]  /*175c0*/  FLO.U32 R0, UR4 ;  /* 0x0000000400007d00 */ /* 0x022ea400080e0000 */
[----:B--2---:R-:W-:-:S06]  /*175d0*/  ISETP.EQ.U32.AND P1, PT, R0, R2, PT ;  /* 0x000000020000720c */ /* 0x004fcc0003f22070 */
[----:B------:R-:W3:Y:S07]  /*175e0*/  POPC R2, UR4 ;  /* 0x0000000400027d09 */ /* 0x000eee0008000000 */
[----:B---3--:R-:W2:Y:S04]  /*175f0*/  @P1 ATOMG.E.ADD.STRONG.GPU PT, R2, desc[UR52][R4.64], R2 ;  /* 0x00000002040219a8 */ /* 0x008ea800081ee1f4 */
[----:B--2---:R1:W2:Y:S02]  /*17600*/  SHFL.IDX PT, R2, R2, R0, 0x1f ;  /* 0x00001f0002027589 */ /* 0x0042a400000e0000 */
[----:B-1----:R-:W1:Y:S02]  /*17610*/  S2R R0, SR_LTMASK ;  /* 0x0000000000007919 */ /* 0x002e640000003900 */
[----:B-1----:R-:W-:-:S06]  /*17620*/  LOP3.LUT R0, R0, UR4, RZ, 0xc0, !PT ;  /* 0x0000000400007c12 */ /* 0x002fcc000f8ec0ff */
[----:B------:R-:W2:Y:S02]  /*17630*/  POPC R0, R0 ;  /* 0x0000000000007309 */ /* 0x000ea40000000000 */
[----:B--2---:R-:W-:-:S05]  /*17640*/  IADD3 R0, R2, UR40, R0 ;  /* 0x0000002802007c10 */ /* 0x004fca000fffe000 */
[----:B------:R2:W-:Y:S02]  /*17650*/  STL [R1+0x10], R0 ;  /* 0x0000100001007387 */ /* 0x0005e40000100800 */
.L_x_2389:
[----:B------:R-:W-:Y:S05]  /*17660*/  BSYNC B0 ;  /* 0x0000000000007941 */ /* 0x000fea0003800000 */
.L_x_2388:
[----:B------:R-:W-:-:S06]  /*17670*/  UISETP.NE.AND UP0, UPT, UR39, 0x3, UPT ;  /* 0x000000032700788c */ /* 0x000fcc000bf05270 */
[----:B------:R-:W-:-:S13]  /*17680*/  PLOP3.LUT P1, PT, PT, PT, UP0, 0x80, 0x0 ;  /* 0x000000000000781c */ /* 0x000fda0003f2f008 */
[----:B------:R-:W-:Y:S05]  /*17690*/  @!P1 BRA `(.L_x_2390) ;  /* 0x0000000000049947 */ /* 0x000fea0003800000 */
[----:B------:R-:W-:Y:S01]  /*176a0*/  BPT.TRAP 0x1 ;  /* 0x000000040000795c */ /* 0x000fe20000300000 */
.L_x_2390:
[----:B-----5:R-:W3:Y:S04]  /*176b0*/  LDL R3, [R1+0xc] ;  /* 0x00000c0001037983 */ /* 0x020ee80000100800 */
[----:B------:R-:W4:Y:S01]  /*176c0*/  LDL R2, [R1+0x4] ;  /* 0x0000040001027983 */ /* 0x000f220000100800 */
[----:B-12---:R-:W-:Y:S01]  /*176d0*/  IMAD.U32 R0, RZ, RZ, UR41 ;  /* 0x00000029ff007e24 */ /* 0x006fe2000f8e00ff */
[----:B------:R-:W-:Y:S04]  /*176e0*/  BSSY B0, `(.L_x_2391) ;  /* 0x0000007000007945 */ /* 0x000fe80003800000 */
[----:B------:R-:W-:-:S02]  /*176f0*/  ISETP.NE.AND P2, PT, R0, 0x3, PT ;  /* 0x000000030000780c */ /* 0x000fc40003f45270 */
[----:B---3--:R-:W-:-:S04]  /*17700*/  LOP3.LUT R0, R3, 0x1, RZ, 0x3c, !PT ;  /* 0x0000000103007812 */ /* 0x008fc800078e3cff */
[----:B------:R-:W-:Y:S01]  /*17710*/  SHF.L.U32 R0, R0, 0x1f, RZ ;  /* 0x0000001f00007819 */ /* 0x000fe200000006ff */
[----:B----4-:R-:W-:-:S04]  /*17720*/  IMAD R2, R2, 0x8, R17 ;  /* 0x0000000802027824 */ /* 0x010fc800078e0211 */
[----:B------:R-:W1:Y:S02]  /*17730*/  SYNCS.PHASECHK.TRANS64.TRYWAIT P1, [R2+URZ+0x38870], R0 ;  /* 0x03887000020075a7 */ /* 0x000e64000802017f */
[----:B-1----:R-:W-:Y:S05]  /*17740*/  @!P1 BRA `(.L_x_2392) ;  /* 0x0000003000509947 */ /* 0x002fea0003800000 */
.L_x_2452:
[----:B------:R-:W-:Y:S05]  /*17750*/  BSYNC B0 ;  /* 0x0000000000007941 */ /* 0x000fea0003800000 */
.L_x_2391:
[----:B------:R-:W-:Y:S05]  /*17760*/  @!P2 BRA `(.L_x_2393) ;  /* 0x000000000004a947 */ /* 0x000fea0003800000 */
[----:B------:R-:W-:Y:S01]  /*17770*/  BPT.TRAP 0x1 ;  /* 0x000000040000795c */ /* 0x000fe20000300000 */
.L_x_2393:
[----:B-1----:R-:W2:Y:S02]  /*17780*/  LDL R0, [R1+0xc] ;  /* 0x00000c0001007983 */ /* 0x002ea40000100800 */
[----:B--2---:R-:W-:-:S04]  /*17790*/  SHF.L.U32 R0, R0, 0x1f, RZ ;  /* 0x0000001f00007819 */ /* 0x004fc800000006ff */
[----:B------:R-:W1:Y:S02]  /*177a0*/  SYNCS.PHASECHK.TRANS64.TRYWAIT P1, [R2+URZ+0x38860], R0 ;  /* 0x03886000020075a7 */ /* 0x000e64000802017f */
[----:B-1----:R-:W-:Y:S05]  /*177b0*/  @!P1 BRA `(.L_x_2394) ;  /* 0x0000003000489947 */ /* 0x002fea0003800000 */
.L_x_2453:
[----:B------:R-:W2:Y:S04]  /*177c0*/  LDL R3, [R1+0x38] ;  /* 0x0000380001037983 */ /* 0x000ea80000100800 */
[----:B------:R-:W3:Y:S04]  /*177d0*/  LDL R13, [R1+0x8] ;  /* 0x00000800010d7983 */ /* 0x000ee80000100800 */
[----:B------:R-:W3:Y:S04]  /*177e0*/  LDL.LU R12, [R1] ;  /* 0x00000000010c7983 */ /* 0x000ee80000300800 */
[----:B------:R-:W4:Y:S01]  /*177f0*/  LDL R19, [R1+0x4] ;  /* 0x0000040001137983 */ /* 0x000f220000100800 */
[----:B------:R-:W-:Y:S05]  /*17800*/  WARPSYNC.ALL ;  /* 0x0000000000007948 */ /* 0x000fea0003800000 */
[----:B----4-:R-:W-:-:S05]  /*17810*/  IMAD.SHL.U32 R16, R19, 0x8000, RZ ;  /* 0x0000800013107824 */ /* 0x010fca00078e00ff */
[----:B-1----:R-:W-:Y:S02]  /*17820*/  LOP3.LUT R0, R16, R18, RZ, 0xfc, !PT ;  /* 0x0000001210007212 */ /* 0x002fe400078efcff */
[----:B--2---:R-:W-:-:S03]  /*17830*/  IADD3 R3, R17, R3, R16 ;  /* 0x0000000311037210 */ /* 0x004fc60007ffe010 */
[----:B------:R-:W-:-:S05]  /*17840*/  IMAD.IADD R0, R17, 0x1, R0 ;  /* 0x0000000111007824 */ /* 0x000fca00078e0200 */
[----:B0-----:R3:W0:Y:S02]  /*17850*/  LDSM.16.MT88.4 R4, [R0+0x10400] ;  /* 0x010400000004783b */ /* 0x0016240000004200 */
        /* <DEDUP_REMOVED lines=156> */
.L_x_2395:
        /* <DEDUP_REMOVED lines=13> */
.L_x_2340:
[----:B------:R-:W-:Y:S05]  /*182f0*/  BSYNC B7 ;  /* 0x0000000000077941 */ /* 0x000fea0003800000 */
.L_x_2338:
[----:B01----:R-:W2:Y:S02]  /*18300*/  LDL R0, [R1+0x4c] ;  /* 0x00004c0001007983 */ /* 0x003ea40000100800 */
[----:B--2---:R-:W-:-:S13]  /*18310*/  ISETP.NE.AND P0, PT, R0, RZ, PT ;  /* 0x000000ff0000720c */ /* 0x004fda0003f05270 */
[----:B------:R-:W-:Y:S05]  /*18320*/  @!P0 BRA `(.L_x_2396) ;  /* 0x0000000000308947 */ /* 0x000fea0003800000 */
[----:B------:R-:W0:Y:S08]  /*18330*/  S2UR UR5, SR_CgaCtaId ;  /* 0x00000000000579c3 */ /* 0x000e300000008800 */
[----:B------:R-:W-:Y:S06]  /*18340*/  BAR.SYNC.DEFER_BLOCKING 0x5, 0x180 ;  /* 0x0146000000007b1d */ /* 0x000fec0000010000 */
[----:B------:R-:W-:-:S02]  /*18350*/  UMOV UR4, 0x400 ;  /* 0x0000040000047882 */ /* 0x000fc40000000000 */
[----:B0-----:R-:W-:-:S06]  /*18360*/  ULEA UR4, UR5, UR4, 0x18 ;  /* 0x0000000405047291 */ /* 0x001fcc000f8ec03f */
[----:B------:R-:W-:-:S05]  /*18370*/  IMAD.U32 R17, RZ, RZ, UR4 ;  /* 0x00000004ff117e24 */ /* 0x000fca000f8e00ff */
[----:B------:R-:W0:Y:S04]  /*18380*/  LDS.128 R4, [R17+0x388d0] ;  /* 0x0388d00011047984 */ /* 0x000e280000000c00 */
[----:B0-----:R1:W-:Y:S01]  /*18390*/  STL.64 [R1+0x10], R4 ;  /* 0x0000100401007387 */ /* 0x0013e20000100a00 */
[----:B------:R-:W-:-:S03]  /*183a0*/  IMAD.MOV.U32 R0, RZ, RZ, R7 ;  /* 0x000000ffff007224 */ /* 0x000fc600078e0007 */
[----:B------:R1:W-:Y:S02]  /*183b0*/  STL [R1+0x18], R6 ;  /* 0x0000180601007387 */ /* 0x0003e40000100800 */
[----:B------:R-:W-:Y:S01]  /*183c0*/  R2UR UR42, R0 ;  /* 0x00000000002a72ca */ /* 0x000fe200000e0000 */
[----:B------:R-:W-:Y:S06]  /*183d0*/  BAR.ARV 0x4, 0x180 ;  /* 0x0106000000007b1d */ /* 0x000fec0000002000 */
[----:B------:R-:W-:Y:S08]  /*183e0*/  BRA `(.L_x_2397) ;  /* 0x0000000c00e47947 */ /* 0x000ff00003800000 */
.L_x_2396:
[----:B------:R-:W2:Y:S01]  /*183f0*/  LDL.LU R0, [R1+0x10] ;  /* 0x0000100001007983 */ /* 0x000ea20000300800 */
[----:B------:R-:W-:Y:S01]  /*18400*/  ULDC UR4, c[0x0][0xc3c] ;  /* 0x00030f0000047ab9 */ /* 0x000fe20000000800 */
[----:B------:R-:W-:Y:S01]  /*18410*/  CS2R R6, SRZ ;  /* 0x0000000000067805 */ /* 0x000fe2000001ff00 */
[----:B------:R-:W0:Y:S02]  /*18420*/  S2R R2, SR_TID.X ;  /* 0x0000000000027919 */ /* 0x000e240000002100 */
[----:B0-----:R-:W-:-:S04]  /*18430*/  LOP3.LUT R9, R2, 0x1f, RZ, 0xc0, !PT ;  /* 0x0000001f02097812 */ /* 0x001fc800078ec0ff */
[C---:B------:R-:W-:Y:S01]  /*18440*/  ISETP.NE.AND P0, PT, R9.reuse, 0x1f, PT ;  /* 0x0000001f0900780c */ /* 0x040fe20003f05270 */
[----:B--2---:R-:W-:Y:S02]  /*18450*/  IMAD.MOV.U32 R8, RZ, RZ, R0 ;  /* 0x000000ffff087224 */ /* 0x004fe400078e0000 */
[----:B------:R-:W-:-:S05]  /*18460*/  VIADD R0, R9, UR42 ;  /* 0x0000002a09007c36 */ /* 0x000fca0008000000 */
[----:B------:R-:W-:Y:S01]  /*18470*/  ISETP.GE.OR P1, PT, R0, UR4, !P0 ;  /* 0x0000000400007c0c */ /* 0x000fe2000c726670 */
[----:B------:R-:W-:-:S12]  /*18480*/  ULDC UR4, c[0x0][0xc3c] ;  /* 0x00030f0000047ab9 */ /* 0x000fd80000000800 */
[----:B------:R-:W0:Y:S08]  /*18490*/  @!P1 LDC.64 R2, c[0x0][0xc80] ;  /* 0x00032000ff029b82 */ /* 0x000e300000000a00 */
[----:B------:R-:W1:Y:S01]  /*184a0*/  @!P1 LDC.64 R4, c[0x0][0xc78] ;  /* 0x00031e00ff049b82 */ /* 0x000e620000000a00 */
[----:B0-----:R-:W-:-:S05]  /*184b0*/  @!P1 IMAD.WIDE R2, R0, 0x4, R2 ;  /* 0x0000000400029825 */ /* 0x001fca00078e0202 */
[----:B------:R1:W2:Y:S02]  /*184c0*/  @!P1 LDG.E R6, desc[UR52][R2.64] ;  /* 0x0000003402069981 */ /* 0x0002a4000c1e1900 */
[----:B-1----:R-:W-:-:S05]  /*184d0*/  @!P1 IMAD.WIDE R2, R0, 0x4, R4 ;  /* 0x0000000400029825 */ /* 0x002fca00078e0204 */
[----:B------:R-:W2:Y:S01]  /*184e0*/  @!P1 LDG.E R7, desc[UR52][R2.64] ;  /* 0x0000003402079981 */ /* 0x000ea2000c1e1900 */
[C---:B------:R-:W-:Y:S01]  /*184f0*/  ISETP.NE.AND P1, PT, R9.reuse, RZ, PT ;  /* 0x000000ff0900720c */ /* 0x040fe20003f25270 */
[----:B------:R-:W-:Y:S01]  /*18500*/  IMAD.MOV.U32 R5, RZ, RZ, RZ ;  /* 0x000000ffff057224 */ /* 0x000fe200078e00ff */
[C---:B------:R-:W-:Y:S01]  /*18510*/  ISETP.GE.U32.AND P2, PT, R9.reuse, 0x2, PT ;  /* 0x000000020900780c */ /* 0x040fe20003f46070 */
[----:B------:R-:W-:Y:S01]  /*18520*/  SHFL.IDX PT, R4, R8, RZ, 0x1f ;  /* 0x00001fff08047589 */ /* 0x000fe200000e0000 */
[C---:B------:R-:W-:Y:S02]  /*18530*/  ISETP.GE.U32.AND P3, PT, R9.reuse, 0x4, PT ;  /* 0x000000040900780c */ /* 0x040fe40003f66070 */
[C---:B------:R-:W-:Y:S02]  /*18540*/  ISETP.GE.U32.AND P4, PT, R9.reuse, 0x8, PT ;  /* 0x000000080900780c */ /* 0x040fe40003f86070 */
[----:B------:R-:W-:Y:S02]  /*18550*/  ISETP.GE.U32.AND P5, PT, R9, 0x10, PT ;  /* 0x000000100900780c */ /* 0x000fe40003fa6070 */
        /* <DEDUP_REMOVED lines=16> */
[----:B------:R-:W-:Y:S02]  /*18660*/  IMAD.IADD R2, R0, 0x1, R2 ;  /* 0x0000000100027824 */ /* 0x000fe400078e0202 */
[----:B------:R-:W-:Y:S04]  /*18670*/  SHFL.IDX PT, R0, R8, 0x1, 0x1f ;  /* 0x00201f0008007f89 */ /* 0x000fe800000e0000 */
[----:B------:R-:W0:Y:S02]  /*18680*/  SHFL.IDX PT, R3, R2, 0x1f, 0x1f ;  /* 0x03e01f0002037f89 */ /* 0x000e2400000e0000 */
[----:B0-----:R-:W-:-:S04]  /*18690*/  IMAD R3, R3, R9, RZ ;  /* 0x0000000903037224 */ /* 0x001fc800078e02ff */
[----:B------:R-:W-:-:S05]  /*186a0*/  IMAD.IADD R0, R0, 0x1, R3 ;  /* 0x0000000100007824 */ /* 0x000fca00078e0203 */
[----:B------:R-:W-:-:S13]  /*186b0*/  ISETP.GT.AND P6, PT, R0, R4, PT ;  /* 0x000000040000720c */ /* 0x000fda0003fc4270 */
[----:B------:R-:W-:Y:S05]  /*186c0*/  @P6 BRA `(.L_x_2398) ;  /* 0x0000000000986947 */ /* 0x000fea0003800000 */
.L_x_2400:
        /* <DEDUP_REMOVED lines=38> */
.L_x_2398:
[----:B------:R-:W-:-:S04]  /*18930*/  IMAD.IADD R3, R0, 0x1, -R3 ;  /* 0x0000000100037824 */ /* 0x000fc800078e0a03 */
[----:B------:R-:W-:-:S05]  /*18940*/  IMAD R0, R2, R9, R3 ;  /* 0x0000000902007224 */ /* 0x000fca00078e0203 */
[----:B------:R-:W-:-:S13]  /*18950*/  ISETP.GT.AND P0, PT, R0, R4, PT ;  /* 0x000000040000720c */ /* 0x000fda0003f04270 */
[----:B------:R-:W-:Y:S02]  /*18960*/  VOTEU.ANY UR5, UPT, !P0 ;  /* 0x0000000000057886 */ /* 0x000fe400040e0100 */
[----:B------:R-:W-:Y:S02]  /*18970*/  UPOPC UR4, UR5 ;  /* 0x00000005000472bf */ /* 0x000fe40008000000 */
[----:B------:R-:W-:-:S04]  /*18980*/  ISETP.NE.AND P0, PT, RZ, UR5, PT ;  /* 0x00000005ff007c0c */ /* 0x000fc8000bf05270 */
[----:B------:R-:W-:-:S06]  /*18990*/  IMAD.U32 R0, RZ, RZ, UR4 ;  /* 0x00000004ff007e24 */ /* 0x000fcc000f8e00ff */
[----:B------:R0:W1:Y:S02]  /*189a0*/  SHFL.IDX PT, R0, R6, R0, 0x1f ;  /* 0x00001f0006007589 */ /* 0x00006400000e0000 */
[----:B0-----:R-:W-:-:S05]  /*189b0*/  IMAD.U32 R6, RZ, RZ, UR4 ;  /* 0x00000004ff067e24 */ /* 0x001fca000f8e00ff */
[----:B------:R0:W2:Y:S01]  /*189c0*/  SHFL.IDX PT, R7, R7, R6, 0x1f ;  /* 0x00001f0607077589 */ /* 0x0000a200000e0000 */
[----:B------:R-:W-:Y:S05]  /*189d0*/  @!P0 BRA `(.L_x_2401) ;  /* 0x00000000000c8947 */ /* 0x000fea0003800000 */
[----:B------:R-:W-:-:S06]  /*189e0*/  UIADD3 UR5, UR4, -0x1, URZ ;  /* 0xffffffff04057890 */ /* 0x000fcc000fffe03f */
[----:B------:R-:W-:-:S06]  /*189f0*/  IMAD.U32 R5, RZ, RZ, UR5 ;  /* 0x00000005ff057e24 */ /* 0x000fcc000f8e00ff */
[----:B------:R3:W4:Y:S02]  /*18a00*/  SHFL.IDX PT, R5, R2, R5, 0x1f ;  /* 0x00001f0502057589 */ /* 0x00072400000e0000 */
.L_x_2401:
        /* <DEDUP_REMOVED lines=10> */
[----:B------:R-:W1:Y:S02]  /*18ab0*/  F2I.FTZ.U32.TRUNC.NTZ R3, R2 ;  /* 0x0000000200037305 */ /* 0x000e64000021f000 */
        /* <DEDUP_REMOVED lines=52> */
.L_x_2402:
[----:B------:R-:W-:Y:S02]  /*18e00*/  ULDC.64 UR4, c[0x0][0xc90] ;  /* 0x0003240000047ab9 */ /* 0x000fe40000000a00 */
[----:B------:R-:W-:-:S06]  /*18e10*/  UIMAD.WIDE UR4, UR42, 0x4, UR4 ;  /* 0x000000042a0478a5 */ /* 0x000fcc000f8e0204 */
[----:B--2---:R-:W-:Y:S02]  /*18e20*/  IMAD.U32 R2, RZ, RZ, UR4 ;  /* 0x00000004ff027e24 */ /* 0x004fe4000f8e00ff */
[----:B------:R-:W-:-:S05]  /*18e30*/  IMAD.U32 R3, RZ, RZ, UR5 ;  /* 0x00000005ff037e24 */ /* 0x000fca000f8e00ff */
[----:B0-----:R-:W1:Y:S02]  /*18e40*/  LDG.E R6, desc[UR52][R2.64] ;  /* 0x0000003402067981 */ /* 0x001e64000c1e1900 */
        /* <DEDUP_REMOVED lines=59> */
.L_x_2403:
[----:B------:R-:W-:-:S05]  /*19200*/  LOP3.LUT R4, RZ, R4, RZ, 0x33, !PT ;  /* 0x00000004ff047212 */ /* 0x000fca00078e33ff */
[----:B------:R-:W-:-:S05]  /*19210*/  IMAD.IADD R0, R0, 0x1, R4 ;  /* 0x0000000100007824 */ /* 0x000fca00078e0204 */
[----:B------:R2:W-:Y:S01]  /*19220*/  STL [R1+0x14], R0 ;  /* 0x0000140001007387 */ /* 0x0005e20000100800 */
[----:B------:R-:W-:Y:S05]  /*19230*/  BRA `(.L_x_2404) ;  /* 0x0000000000107947 */ /* 0x000fea0003800000 */
.L_x_2399:
[----:B------:R3:W-:Y:S01]  /*19240*/  STL [R1+0x10], R4 ;  /* 0x0000100401007387 */ /* 0x0007e20000100800 */
[----:B------:R-:W-:-:S03]  /*19250*/  ULDC UR42, c[0x0][0xc3c] ;  /* 0x00030f00002a7ab9 */ /* 0x000fc60000000800 */
[----:B------:R3:W-:Y:S04]  /*19260*/  STL [R1+0x14], RZ ;  /* 0x000014ff01007387 */ /* 0x0007e80000100800 */
[----:B------:R3:W-:Y:S02]  /*19270*/  STL [R1+0x18], RZ ;  /* 0x000018ff01007387 */ /* 0x0007e40000100800 */
.L_x_2404:
[----:B0-----:R-:W4:Y:S04]  /*19280*/  LDL R2, [R1+0x18] ;  /* 0x0000180001027983 */ /* 0x001f280000100800 */
[----:B-1----:R-:W5:Y:S04]  /*19290*/  LDL R3, [R1+0x14] ;  /* 0x0000140001037983 */ /* 0x002f680000100800 */
[----:B---3--:R-:W3:Y:S01]  /*192a0*/  LDL R4, [R1+0x10] ;  /* 0x0000100001047983 */ /* 0x008ee20000100800 */
[----:B--2---:R-:W0:Y:S02]  /*192b0*/  S2R R0, SR_TID.X ;  /* 0x0000000000007919 */ /* 0x004e240000002100 */
[----:B0-----:R-:W-:Y:S01]  /*192c0*/  LOP3.LUT R0, R0, 0x1f, RZ, 0xc0, !PT ;  /* 0x0000001f00007812 */ /* 0x001fe200078ec0ff */
[----:B------:R-:W-:Y:S03]  /*192d0*/  BAR.SYNC.DEFER_BLOCKING 0x4, 0x180 ;  /* 0x0106000000007b1d */ /* 0x000fe60000010000 */
[----:B------:R-:W-:-:S13]  /*192e0*/  ISETP.NE.AND P0, PT, R0, RZ, PT ;  /* 0x000000ff0000720c */ /* 0x000fda0003f05270 */
[----:B------:R-:W0:Y:S01]  /*192f0*/  @!P0 S2R R0, SR_CgaCtaId ;  /* 0x0000000000008919 */ /* 0x000e220000008800 */
[----:B----4-:R-:W-:Y:S01]  /*19300*/  IMAD.MOV.U32 R6, RZ, RZ, R2 ;  /* 0x000000ffff067224 */ /* 0x010fe200078e0002 */
[----:B------:R-:W-:-:S04]  /*19310*/  @!P0 MOV R2, 0x400 ;  /* 0x0000040000028802 */ /* 0x000fc80000000f00 */
[----:B0-----:R-:W-:Y:S01]  /*19320*/  @!P0 LEA R17, R0, R2, 0x18 ;  /* 0x0000000200118211 */ /* 0x001fe200078ec0ff */
[----:B------:R-:W-:Y:S02]  /*19330*/  IMAD.U32 R0, RZ, RZ, UR42 ;  /* 0x0000002aff007e24 */ /* 0x000fe4000f8e00ff */
[----:B-----5:R-:W-:Y:S02]  /*19340*/  IMAD.MOV.U32 R5, RZ, RZ, R3 ;  /* 0x000000ffff057224 */ /* 0x020fe400078e0003 */
[----:B------:R-:W-:-:S05]  /*19350*/  @!P0 IMAD.MOV.U32 R7, RZ, RZ, R0 ;  /* 0x000000ffff078224 */ /* 0x000fca00078e0000 */
[----:B---3--:R0:W-:Y:S01]  /*19360*/  @!P0 STS.128 [R17+0x388d0], R4 ;  /* 0x0388d00411008388 */ /* 0x0081e20000000c00 */
[----:B------:R-:W-:Y:S06]  /*19370*/  BAR.ARV 0x5, 0x180 ;  /* 0x0146000000007b1d */ /* 0x000fec0000002000 */
.L_x_2397:
[----:B------:R-:W-:Y:S02]  /*19380*/  ULDC UR4, c[0x0][0xc3c] ;  /* 0x00030f0000047ab9 */ /* 0x000fe40000000800 */
[----:B------:R-:W-:-:S06]  /*19390*/  UISETP.GE.AND UP0, UPT, UR42, UR4, UPT ;  /* 0x000000042a00728c */ /* 0x000fcc000bf06270 */
[----:B------:R-:W-:-:S13]  /*193a0*/  PLOP3.LUT P0, PT, PT, PT, UP0, 0x80, 0x0 ;  /* 0x000000000000781c */ /* 0x000fda0003f0f008 */
[----:B------:R-:W-:Y:S05]  /*193b0*/  @!P0 BRA `(.L_x_2405) ;  /* 0xffffffa400e48947 */ /* 0x000fea000383ffff */
.L_x_2333:
        /* <DEDUP_REMOVED lines=12> */
.L_x_2454:
[----:B------:R-:W-:Y:S05]  /*19480*/  BSYNC B0 ;  /* 0x0000000000007941 */ /* 0x000fea0003800000 */
.L_x_2406:
[----:B------:R-:W-:-:S03]  /*19490*/  UMOV UR4, 0xffffffff ;  /* 0xffffffff00047882 */ /* 0x000fc60000000000 */
[----:B------:R-:W-:Y:S05]  /*194a0*/  BRA.DIV UR4, `(.L_x_2408) ;  /* 0x0000001604347947 */ /* 0x000fea000b800000 */
[----:B------:R-:W1:Y:S02]  /*194b0*/  S2R R2, SR_TID.X ;  /* 0x0000000000027919 */ /* 0x000e640000002100 */
[----:B-1----:R-:W-:-:S04]  /*194c0*/  SHF.R.U32.HI R2, RZ, 0x5, R2 ;  /* 0x00000005ff027819 */ /* 0x002fc80000011602 */
[----:B------:R-:W-:-:S05]  /*194d0*/  LOP3.LUT R2, R2, 0x3, RZ, 0xc0, !PT ;  /* 0x0000000302027812 */ /* 0x000fca00078ec0ff */
[----:B------:R1:W2:Y:S02]  /*194e0*/  SHFL.IDX PT, R14, R2, RZ, 0x1f ;  /* 0x00001fff020e7589 */ /* 0x0002a400000e0000 */
.L_x_2457:
[----:B--2---:R-:W-:Y:S01]  /*194f0*/  ISETP.NE.AND P0, PT, R14, RZ, PT ;  /* 0x000000ff0e00720c */ /* 0x004fe20003f05270 */
[----:B------:R-:W-:-:S12]  /*19500*/  BSSY B0, `(.L_x_2409) ;  /* 0x000002e000007945 */ /* 0x000fd80003800000 */
[----:B------:R-:W-:Y:S05]  /*19510*/  @P0 BRA `(.L_x_2410) ;  /* 0x0000000000b00947 */ /* 0x000fea0003800000 */
[----:B------:R-:W-:-:S03]  /*19520*/  UMOV UR4, 0xffffffff ;  /* 0xffffffff00047882 */ /* 0x000fc60000000000 */
[----:B------:R-:W-:Y:S05]  /*19530*/  BRA.DIV UR4, `(.L_x_2411) ;  /* 0x0000001604447947 */ /* 0x000fea000b800000 */
[----:B------:R-:W-:-:S13]  /*19540*/  ELECT P6, URZ, PT ;  /* 0x00000000003f782f */ /* 0x000fda00038c0000 */
.L_x_2460:
[----:B------:R-:W-:Y:S05]  /*19550*/  @!P6 BRA `(.L_x_2410) ;  /* 0x0000000000a0e947 */ /* 0x000fea0003800000 */
[----:B------:R-:W-:-:S06]  /*19560*/  ULOP3.LUT UR4, UR38, 0x2, URZ, 0xfc, !UPT ;  /* 0x0000000226047892 */ /* 0x000fcc000f8efc3f */
[----:B-1----:R-:W-:-:S05]  /*19570*/  IMAD.U32 R2, RZ, RZ, UR4 ;  /* 0x00000004ff027e24 */ /* 0x002fca000f8e00ff */
[----:B------:R-:W-:-:S13]  /*19580*/  ISETP.NE.AND P0, PT, R2, 0x3, PT ;  /* 0x000000030200780c */ /* 0x000fda0003f05270 */
[----:B------:R-:W-:Y:S05]  /*19590*/  @!P0 BRA `(.L_x_2412) ;  /* 0x0000000000048947 */ /* 0x000fea0003800000 */
[----:B------:R-:W-:Y:S01]  /*195a0*/  BPT.TRAP 0x1 ;  /* 0x000000040000795c */ /* 0x000fe20000300000 */
.L_x_2412:
        /* <DEDUP_REMOVED lines=14> */
.L_x_2461:
[----:B------:R-:W1:Y:S02]  /*19690*/  SYNCS.PHASECHK.TRANS64.TRYWAIT P1, [R7+URZ], R2 ;  /* 0x00000002070075a7 */ /* 0x000e64000802017f */
[----:B-1----:R-:W-:Y:S05]  /*196a0*/  @!P1 BRA `(.L_x_2414) ;  /* 0x00000014001c9947 */ /* 0x002fea0003800000 */
.L_x_2462:
[----:B------:R-:W-:Y:S05]  /*196b0*/  @!P0 BRA `(.L_x_2415) ;  /* 0x0000000000048947 */ /* 0x000fea0003800000 */
[----:B------:R-:W-:Y:S01]  /*196c0*/  BPT.TRAP 0x1 ;  /* 0x000000040000795c */ /* 0x000fe20000300000 */
.L_x_2415:
[----:B------:R-:W2:Y:S02]  /*196d0*/  LDL.LU R4, [R1+0x4] ;  /* 0x0000040001047983 */ /* 0x000ea40000300800 */
[----:B--2---:R-:W-:-:S04]  /*196e0*/  IMAD R4, R4, 0x8, R0 ;  /* 0x0000000804047824 */ /* 0x004fc800078e0200 */
[----:B------:R-:W2:Y:S02]  /*196f0*/  SYNCS.PHASECHK.TRANS64.TRYWAIT P1, [R4+URZ+0x38860], R5 ;  /* 0x03886005040075a7 */ /* 0x000ea4000802017f */
[----:B--2---:R-:W-:Y:S05]  /*19700*/  @!P1 BRA `(.L_x_2416) ;  /* 0x0000001400189947 */ /* 0x004fea0003800000 */
.L_x_2463:
[----:B------:R-:W-:Y:S05]  /*19710*/  @!P0 BRA `(.L_x_2417) ;  /* 0x0000000000048947 */ /* 0x000fea0003800000 */
[----:B------:R-:W-:Y:S01]  /*19720*/  BPT.TRAP 0x1 ;  /* 0x000000040000795c */ /* 0x000fe20000300000 */
.L_x_2417:
[----:B------:R-:W-:-:S04]  /*19730*/  IMAD R3, R3, 0x8, R0 ;  /* 0x0000000803037824 */ /* 0x000fc800078e0200 */
[----:B------:R-:W3:Y:S02]  /*19740*/  SYNCS.PHASECHK.TRANS64.TRYWAIT P1, [R3+URZ+0x38860], R2 ;  /* 0x03886002030075a7 */ /* 0x000ee4000802017f */
[----:B---3--:R-:W-:Y:S05]  /*19750*/  @!P1 BRA `(.L_x_2418) ;  /* 0x0000001400189947 */ /* 0x008fea0003800000 */
.L_x_2464:
[----:B------:R-:W-:Y:S05]  /*19760*/  @!P0 BRA `(.L_x_2419) ;  /* 0x0000000000048947 */ /* 0x000fea0003800000 */
[----:B------:R-:W-:Y:S01]  /*19770*/  BPT.TRAP 0x1 ;  /* 0x000000040000795c */ /* 0x000fe20000300000 */
.L_x_2419:
[----:B------:R-:W4:Y:S02]  /*19780*/  SYNCS.PHASECHK.TRANS64.TRYWAIT P0, [R4+URZ+0x38880], R5 ;  /* 0x03888005040075a7 */ /* 0x000f24000800017f */
[----:B----4-:R-:W-:Y:S05]  /*19790*/  @!P0 BRA `(.L_x_2420) ;  /* 0x00000014001c8947 */ /* 0x010fea0003800000 */
.L_x_2421:
[----:B------:R0:W0:Y:S02]  /*197a0*/  SYNCS.PHASECHK.TRANS64.TRYWAIT P0, [R3+URZ+0x38880], R2 ;  /* 0x03888002030075a7 */ /* 0x000024000800017f */
[----:B0-----:R-:W-:Y:S05]  /*197b0*/  @!P0 NANOSLEEP.SYNCS 0x989680 ;  /* 0x009896800000895d */ /* 0x001fea0003900000 */
[----:B------:R-:W0:Y:S02]  /*197c0*/  @!P0 SYNCS.PHASECHK.TRANS64 P0, [R3+URZ+0x38880], R2 ;  /* 0x03888002030085a7 */ /* 0x000e24000800007f */
[----:B0-----:R-:W-:Y:S05]  /*197d0*/  @!P0 BRA `(.L_x_2421) ;  /* 0xfffffffc00f08947 */ /* 0x001fea000383ffff */
.L_x_2410:
[----:B------:R-:W-:Y:S05]  /*197e0*/  BSYNC B0 ;  /* 0x0000000000007941 */ /* 0x000fea0003800000 */
.L_x_2409:
[----:B------:R-:W-:Y:S05]  /*197f0*/  EXIT ;  /* 0x000000000000794d */ /* 0x000fea0003800000 */
.L_x_2269:
[----:B0-----:R-:W-:-:S04]  /*19800*/  IMAD.U32 R3, RZ, RZ, UR41 ;  /* 0x00000029ff037e24 */ /* 0x001fc8000f8e00ff */
[----:B------:R0:W1:Y:S03]  /*19810*/  SYNCS.PHASECHK.TRANS64.TRYWAIT P0, [R3+URZ+0x38800], R2 ;  /* 0x03880002030075a7 */ /* 0x000066000800017f */
[----:B-1----:R-:W-:Y:S05]  /*19820*/  @!P0 NANOSLEEP.SYNCS 0x989680 ;  /* 0x009896800000895d */ /* 0x002fea0003900000 */
[----:B------:R-:W1:Y:S02]  /*19830*/  @!P0 SYNCS.PHASECHK.TRANS64 P0, [R3+URZ+0x38800], R2 ;  /* 0x03880002030085a7 */ /* 0x000e64000800007f */
[----:B-1----:R-:W-:Y:S05]  /*19840*/  @!P0 BRA `(.L_x_2269) ;  /* 0xfffffffc00ec8947 */ /* 0x002fea000383ffff */
[----:B------:R-:W-:Y:S05]  /*19850*/  BRA `(.L_x_2422) ;  /* 0xfffffe8800d07947 */ /* 0x000fea000383ffff */
.L_x_2273:
[----:B-1----:R1:W2:Y:S02]  /*19860*/  SYNCS.PHASECHK.TRANS64.TRYWAIT P2, [R2+URZ+0x38830], R3 ;  /* 0x03883003020075a7 */ /* 0x0022a4000804017f */
[----:B--2---:R-:W-:Y:S05]  /*19870*/  @!P2 NANOSLEEP.SYNCS 0x989680 ;  /* 0x009896800000a95d */ /* 0x004fea0003900000 */
[----:B------:R-:W2:Y:S02]  /*19880*/  @!P2 SYNCS.PHASECHK.TRANS64 P2, [R2+URZ+0x38830], R3 ;  /* 0x038830030200a5a7 */ /* 0x000ea4000804007f */
[----:B--2---:R-:W-:Y:S05]  /*19890*/  @!P2 BRA `(.L_x_2273) ;  /* 0xfffffffc00f0a947 */ /* 0x004fea000383ffff */
[----:B------:R-:W-:Y:S05]  /*198a0*/  BRA `(.L_x_2272) ;  /* 0xfffffe8800f47947 */ /* 0x000fea000383ffff */
.L_x_2278:
[----:B-1----:R-:W-:-:S04]  /*198b0*/  IMAD.U32 R7, RZ, RZ, UR6 ;  /* 0x00000006ff077e24 */ /* 0x002fc8000f8e00ff */
[----:B------:R1:W2:Y:S03]  /*198c0*/  SYNCS.PHASECHK.TRANS64.TRYWAIT P3, [R7+URZ+0x38830], R6 ;  /* 0x03883006070075a7 */ /* 0x0002a6000806017f */
[----:B--2---:R-:W-:Y:S05]  /*198d0*/  @!P3 NANOSLEEP.SYNCS 0x989680 ;  /* 0x009896800000b95d */ /* 0x004fea0003900000 */
[----:B------:R-:W2:Y:S02]  /*198e0*/  @!P3 SYNCS.PHASECHK.TRANS64 P3, [R7+URZ+0x38830], R6 ;  /* 0x038830060700b5a7 */ /* 0x000ea4000806007f */
[----:B--2---:R-:W-:Y:S05]  /*198f0*/  @!P3 BRA `(.L_x_2278) ;  /* 0xfffffffc00ecb947 */ /* 0x004fea000383ffff */
[----:B------:R-:W-:Y:S05]  /*19900*/  BRA `(.L_x_2275) ;  /* 0xfffffebc00787947 */ /* 0x000fea000383ffff */
.L_x_2282:
[----:B-1----:R-:W-:-:S04]  /*19910*/  IMAD.U32 R7, RZ, RZ, UR6 ;  /* 0x00000006ff077e24 */ /* 0x002fc8000f8e00ff */
[----:B------:R1:W2:Y:S03]  /*19920*/  SYNCS.PHASECHK.TRANS64.TRYWAIT P3, [R7+URZ+0x38850], R6 ;  /* 0x03885006070075a7 */ /* 0x0002a6000806017f */
[----:B--2---:R-:W-:Y:S05]  /*19930*/  @!P3 NANOSLEEP.SYNCS 0x989680 ;  /* 0x009896800000b95d */ /* 0x004fea0003900000 */
[----:B------:R-:W2:Y:S02]  /*19940*/  @!P3 SYNCS.PHASECHK.TRANS64 P3, [R7+URZ+0x38850], R6 ;  /* 0x038850060700b5a7 */ /* 0x000ea4000806007f */
[----:B--2---:R-:W-:Y:S05]  /*19950*/  @!P3 BRA `(.L_x_2282) ;  /* 0xfffffffc00ecb947 */ /* 0x004fea000383ffff */
[----:B------:R-:W-:Y:S05]  /*19960*/  BRA `(.L_x_2279) ;  /* 0xfffffec0004c7947 */ /* 0x000fea000383ffff */
.L_x_2289:
[----:B-1----:R-:W-:-:S04]  /*19970*/  IMAD.U32 R7, RZ, RZ, UR6 ;  /* 0x00000006ff077e24 */ /* 0x002fc8000f8e00ff */
[----:B------:R1:W2:Y:S03]  /*19980*/  SYNCS.PHASECHK.TRANS64.TRYWAIT P2, [R7+URZ+0x38830], R6 ;  /* 0x03883006070075a7 */ /* 0x0002a6000804017f */
[----:B--2---:R-:W-:Y:S05]  /*19990*/  @!P2 NANOSLEEP.SYNCS 0x989680 ;  /* 0x009896800000a95d */ /* 0x004fea0003900000 */
[----:B------:R-:W2:Y:S02]  /*199a0*/  @!P2 SYNCS.PHASECHK.TRANS64 P2, [R7+URZ+0x38830], R6 ;  /* 0x038830060700a5a7 */ /* 0x000ea4000804007f */
[----:B--2---:R-:W-:Y:S05]  /*199b0*/  @!P2 BRA `(.L_x_2289) ;  /* 0xfffffffc00eca947 */ /* 0x004fea000383ffff */
[----:B------:R-:W-:Y:S05]  /*199c0*/  BRA `(.L_x_2286) ;  /* 0xfffffef000a07947 */ /* 0x000fea000383ffff */
.L_x_2293:
[----:B-1----:R-:W-:-:S04]  /*199d0*/  IMAD.U32 R7, RZ, RZ, UR6 ;  /* 0x00000006ff077e24 */ /* 0x002fc8000f8e00ff */
[----:B------:R1:W2:Y:S03]  /*199e0*/  SYNCS.PHASECHK.TRANS64.TRYWAIT P2, [R7+URZ+0x38850], R6 ;  /* 0x03885006070075a7 */ /* 0x0002a6000804017f */
[----:B--2---:R-:W-:Y:S05]  /*199f0*/  @!P2 NANOSLEEP.SYNCS 0x989680 ;  /* 0x009896800000a95d */ /* 0x004fea0003900000 */
[----:B------:R-:W2:Y:S02]  /*19a00*/  @!P2 SYNCS.PHASECHK.TRANS64 P2, [R7+URZ+0x38850], R6 ;  /* 0x038850060700a5a7 */ /* 0x000ea4000804007f */
[----:B--2---:R-:W-:Y:S05]  /*19a10*/  @!P2 BRA `(.L_x_2293) ;  /* 0xfffffffc00eca947 */ /* 0x004fea000383ffff */
[----:B------:R-:W-:Y:S05]  /*19a20*/  BRA `(.L_x_2290) ;  /* 0xfffffef400687947 */ /* 0x000fea000383ffff */
.L_x_2299:
[----:B-1----:R-:W-:-:S04]  /*19a30*/  IMAD.U32 R5, RZ, RZ, UR5 ;  /* 0x00000005ff057e24 */ /* 0x002fc8000f8e00ff */
[----:B------:R1:W3:Y:S03]  /*19a40*/  SYNCS.PHASECHK.TRANS64.TRYWAIT P0, [R5+URZ+0x38850], R0 ;  /* 0x03885000050075a7 */ /* 0x0002e6000800017f */
[----:B---3--:R-:W-:Y:S05]  /*19a50*/  @!P0 NANOSLEEP.SYNCS 0x989680 ;  /* 0x009896800000895d */ /* 0x008fea0003900000 */
[----:B------:R-:W3:Y:S02]  /*19a60*/  @!P0 SYNCS.PHASECHK.TRANS64 P0, [R5+URZ+0x38850], R0 ;  /* 0x03885000050085a7 */ /* 0x000ee4000800007f */
[----:B---3--:R-:W-:Y:S05]  /*19a70*/  @!P0 BRA `(.L_x_2299) ;  /* 0xfffffffc00ec8947 */ /* 0x008fea000383ffff */
[----:B------:R-:W-:Y:S05]  /*19a80*/  BRA `(.L_x_2298) ;  /* 0xffffff1c002c7947 */ /* 0x000fea000383ffff */
.L_x_2349:
[----:B------:R-:W-:Y:S02]  /*19a90*/  IMAD.MOV.U32 R13, RZ, RZ, R0 ;  /* 0x000000ffff0d7224 */ /* 0x000fe400078e0000 */
[----:B------:R-:W-:Y:S02]  /*19aa0*/  IMAD.MOV.U32 R12, RZ, RZ, RZ ;  /* 0x000000ffff0c7224 */ /* 0x000fe400078e00ff */
[----:B------:R-:W-:Y:S02]  /*19ab0*/  IMAD.MOV.U32 R11, RZ, RZ, 0x1f ;  /* 0x0000001fff0b7424 */ /* 0x000fe400078e00ff */
[----:B------:R-:W-:-:S07]  /*19ac0*/  IMAD.MOV.U32 R15, RZ, RZ, -0x1 ;  /* 0xffffffffff0f7424 */ /* 0x000fce00078e00ff */
[----:B0-2---:R-:W-:Y:S05]  /*19ad0*/  WARPSYNC.COLLECTIVE R15, `(.L_x_2423) ;  /* 0x000000000f087348 */ /* 0x005fea0003c00000 */
[----:B------:R1:W3:Y:S02]  /*19ae0*/  SHFL.IDX P6, R14, R13, R12, R11 ;  /* 0x0000000c0d0e7389 */ /* 0x0002e400000c000b */
[----:B0123--:R-:W-:Y:S01]  /*19af0*/  ENDCOLLECTIVE ;  /* 0x000000000000791b */ /* 0x00ffe20003800000 */
.L_x_2423:
[----:B------:R-:W-:Y:S05]  /*19b00*/  BRA `(.L_x_2424) ;  /* 0xffffffb000507947 */ /* 0x000fea000383ffff */
.L_x_2351:
[----:B------:R-:W-:Y:S01]  /*19b10*/  BSSY B0, `(.L_x_2425) ;  /* 0x0000006000007945 */ /* 0x000fe20003800000 */
[----:B------:R-:W-:-:S07]  /*19b20*/  IMAD.MOV.U32 R15, RZ, RZ, -0x1 ;  /* 0xffffffffff0f7424 */ /* 0x000fce00078e00ff */
[----:B0-2---:R-:W-:Y:S05]  /*19b30*/  WARPSYNC.COLLECTIVE R15, `(.L_x_2426) ;  /* 0x000000000f0c7348 */ /* 0x005fea0003c00000 */
[----:B------:R-:W-:Y:S02]  /*19b40*/  ELECT P6, UR62, PT ;  /* 0x00000000003e782f */ /* 0x000fe400038c0000 */
[----:B------:R-:W-:Y:S01]  /*19b50*/  MOV R14, UR62 ;  /* 0x0000003e000e7c02 */ /* 0x000fe20008000f00 */
[----:B0-2---:R-:W-:Y:S10]  /*19b60*/  ENDCOLLECTIVE ;  /* 0x000000000000791b */ /* 0x005ff40003800000 */
.L_x_2426:
[----:B------:R-:W-:Y:S05]  /*19b70*/  BSYNC B0 ;  /* 0x0000000000007941 */ /* 0x000fea0003800000 */
.L_x_2425:
[----:B------:R-:W-:Y:S05]  /*19b80*/  BRA `(.L_x_2427) ;  /* 0xffffffb000587947 */ /* 0x000fea000383ffff */
.L_x_2353:
[----:B0-----:R0:W1:Y:S02]  /*19b90*/  SYNCS.PHASECHK.TRANS64.TRYWAIT P0, [R2+URZ+0x38880], R4 ;  /* 0x03888004020075a7 */ /* 0x001064000800017f */
[----:B-1----:R-:W-:Y:S05]  /*19ba0*/  @!P0 NANOSLEEP.SYNCS 0x989680 ;  /* 0x009896800000895d */ /* 0x002fea0003900000 */
[----:B------:R-:W1:Y:S02]  /*19bb0*/  @!P0 SYNCS.PHASECHK.TRANS64 P0, [R2+URZ+0x38880], R4 ;  /* 0x03888004020085a7 */ /* 0x000e64000800007f */
[----:B-1----:R-:W-:Y:S05]  /*19bc0*/  @!P0 BRA `(.L_x_2353) ;  /* 0xfffffffc00f08947 */ /* 0x002fea000383ffff */
[----:B------:R-:W-:Y:S05]  /*19bd0*/  BRA `(.L_x_2428) ;  /* 0xffffffb000bc7947 */ /* 0x000fea000383ffff */
.L_x_2355:
[----:B-1----:R1:W2:Y:S02]  /*19be0*/  SYNCS.PHASECHK.TRANS64.TRYWAIT P0, [R2+URZ+0x38840], R4 ;  /* 0x03884004020075a7 */ /* 0x0022a4000800017f */
[----:B--2---:R-:W-:Y:S05]  /*19bf0*/  @!P0 NANOSLEEP.SYNCS 0x989680 ;  /* 0x009896800000895d */ /* 0x004fea0003900000 */
[----:B------:R-:W2:Y:S02]  /*19c00*/  @!P0 SYNCS.PHASECHK.TRANS64 P0, [R2+URZ+0x38840], R4 ;  /* 0x03884004020085a7 */ /* 0x000ea4000800007f */
[----:B--2---:R-:W-:Y:S05]  /*19c10*/  @!P0 BRA `(.L_x_2355) ;  /* 0xfffffffc00f08947 */ /* 0x004fea000383ffff */
[----:B------:R-:W-:Y:S05]  /*19c20*/  BRA `(.L_x_2429) ;  /* 0xffffffb4002c7947 */ /* 0x000fea000383ffff */
.L_x_2359:
[----:B------:R-:W-:Y:S01]  /*19c30*/  IMAD.MOV.U32 R13, RZ, RZ, R0 ;  /* 0x000000ffff0d7224 */ /* 0x000fe200078e0000 */
[----:B------:R-:W-:Y:S01]  /*19c40*/  LOP3.LUT R7, R7, 0x7f, RZ, 0xc0, !PT ;  /* 0x0000007f07077812 */ /* 0x000fe200078ec0ff */
[----:B------:R-:W-:Y:S02]  /*19c50*/  IMAD.MOV.U32 R12, RZ, RZ, RZ ;  /* 0x000000ffff0c7224 */ /* 0x000fe400078e00ff */
[----:B------:R-:W-:Y:S01]  /*19c60*/  IMAD.MOV.U32 R11, RZ, RZ, 0x181f ;  /* 0x0000181fff0b7424 */ /* 0x000fe200078e00ff */
[----:B------:R-:W-:Y:S01]  /*19c70*/  SHF.R.U32.HI R5, RZ, 0x3, R7 ;  /* 0x00000003ff057819 */ /* 0x000fe20000011607 */
[----:B------:R-:W-:Y:S02]  /*19c80*/  IMAD.MOV.U32 R15, RZ, RZ, -0x1 ;  /* 0xffffffffff0f7424 */ /* 0x000fe400078e00ff */
[----:B------:R-:W-:Y:S02]  /*19c90*/  IMAD R2, R19, R6, RZ ;  /* 0x0000000613027224 */ /* 0x000fe400078e02ff */
[----:B------:R-:W-:-:S07]  /*19ca0*/  IMAD R3, R8, 0x80, R5 ;  /* 0x0000008008037824 */ /* 0x000fce00078e0205 */
[----:B-----5:R-:W-:Y:S05]  /*19cb0*/  WARPSYNC.COLLECTIVE R15, `(.L_x_2430) ;  /* 0x000000000f087348 */ /* 0x020fea0003c00000 */
[----:B------:R0:W1:Y:S02]  /*19cc0*/  SHFL.IDX P6, R14, R13, R12, R11 ;  /* 0x0000000c0d0e7389 */ /* 0x00006400000c000b */
[----:B01---5:R-:W-:Y:S01]  /*19cd0*/  ENDCOLLECTIVE ;  /* 0x000000000000791b */ /* 0x023fe20003800000 */
.L_x_2430:
[C---:B------:R-:W-:Y:S01]  /*19ce0*/  VIADD R5, R3.reuse, 0x10 ;  /* 0x0000001003057836 */ /* 0x040fe20000000000 */
[----:B------:R-:W-:Y:S01]  /*19cf0*/  ISETP.GE.AND P2, PT, R3, R2, PT ;  /* 0x000000020300720c */ /* 0x000fe20003f46270 */
[----:B------:R-:W-:Y:S02]  /*19d00*/  IMAD.MOV.U32 R13, RZ, RZ, R4 ;  /* 0x000000ffff0d7224 */ /* 0x000fe400078e0004 */
[----:B------:R-:W-:-:S10]  /*19d10*/  IMAD.MOV.U32 R6, RZ, RZ, R14 ;  /* 0x000000ffff067224 */ /* 0x000fd400078e000e */
[----:B------:R-:W-:Y:S05]  /*19d20*/  WARPSYNC.COLLECTIVE R15, `(.L_x_2431) ;  /* 0x000000000f087348 */ /* 0x000fea0003c00000 */
[----:B------:R0:W1:Y:S02]  /*19d30*/  SHFL.IDX P6, R14, R13, R12, R11 ;  /* 0x0000000c0d0e7389 */ /* 0x00006400000c000b */
[----:B01----:R-:W-:Y:S01]  /*19d40*/  ENDCOLLECTIVE ;  /* 0x000000000000791b */ /* 0x003fe20003800000 */
.L_x_2431:
[----:B------:R-:W-:Y:S02]  /*19d50*/  IMAD.MOV.U32 R13, RZ, RZ, R0 ;  /* 0x000000ffff0d7224 */ /* 0x000fe400078e0000 */
[----:B------:R-:W-:Y:S02]  /*19d60*/  IMAD.MOV.U32 R12, RZ, RZ, 0x1 ;  /* 0x00000001ff0c7424 */ /* 0x000fe400078e00ff */
[----:B------:R-:W-:-:S07]  /*19d70*/  IMAD.MOV.U32 R7, RZ, RZ, R14 ;  /* 0x000000ffff077224 */ /* 0x000fce00078e000e */
[----:B------:R-:W-:Y:S05]  /*19d80*/  WARPSYNC.COLLECTIVE R15, `(.L_x_2432) ;  /* 0x000000000f087348 */ /* 0x000fea0003c00000 */
[----:B------:R0:W1:Y:S02]  /*19d90*/  SHFL.IDX P6, R14, R13, R12, R11 ;  /* 0x0000000c0d0e7389 */ /* 0x00006400000c000b */
[----:B01----:R-:W-:Y:S01]  /*19da0*/  ENDCOLLECTIVE ;  /* 0x000000000000791b */ /* 0x003fe20003800000 */
.L_x_2432:
        /* <DEDUP_REMOVED lines=10> */
.L_x_2433:
        /* <DEDUP_REMOVED lines=12> */
.L_x_2434:
        /* <DEDUP_REMOVED lines=17> */
.L_x_2435:
[----:B------:R-:W-:Y:S02]  /*1a020*/  IMAD.MOV.U32 R13, RZ, RZ, R0 ;  /* 0x000000ffff0d7224 */ /* 0x000fe400078e0000 */
[----:B------:R-:W-:Y:S02]  /*1a030*/  IMAD.MOV.U32 R12, RZ, RZ, 0x3 ;  /* 0x00000003ff0c7424 */ /* 0x000fe400078e00ff */
[----:B------:R-:W-:-:S07]  /*1a040*/  IMAD.MOV.U32 R5, RZ, RZ, R14 ;  /* 0x000000ffff057224 */ /* 0x000fce00078e000e */
[----:B------:R-:W-:Y:S05]  /*1a050*/  WARPSYNC.COLLECTIVE R15, `(.L_x_2436) ;  /* 0x000000000f087348 */ /* 0x000fea0003c00000 */
[----:B------:R0:W1:Y:S02]  /*1a060*/  SHFL.IDX P6, R14, R13, R12, R11 ;  /* 0x0000000c0d0e7389 */ /* 0x00006400000c000b */
[----:B01----:R-:W-:Y:S01]  /*1a070*/  ENDCOLLECTIVE ;  /* 0x000000000000791b */ /* 0x003fe20003800000 */
.L_x_2436:
        /* <DEDUP_REMOVED lines=16> */
.L_x_2437:
[----:B------:R-:W-:Y:S02]  /*1a180*/  IMAD.MOV.U32 R13, RZ, RZ, R0 ;  /* 0x000000ffff0d7224 */ /* 0x000fe400078e0000 */
[----:B------:R-:W-:Y:S02]  /*1a190*/  IMAD.MOV.U32 R12, RZ, RZ, 0x4 ;  /* 0x00000004ff0c7424 */ /* 0x000fe400078e00ff */
[----:B------:R-:W-:-:S07]  /*1a1a0*/  IMAD.MOV.U32 R5, RZ, RZ, R14 ;  /* 0x000000ffff057224 */ /* 0x000fce00078e000e */
[----:B------:R-:W-:Y:S05]  /*1a1b0*/  WARPSYNC.COLLECTIVE R15, `(.L_x_2438) ;  /* 0x000000000f087348 */ /* 0x000fea0003c00000 */
[----:B------:R0:W1:Y:S02]  /*1a1c0*/  SHFL.IDX P6, R14, R13, R12, R11 ;  /* 0x0000000c0d0e7389 */ /* 0x00006400000c000b */
[----:B01----:R-:W-:Y:S01]  /*1a1d0*/  ENDCOLLECTIVE ;  /* 0x000000000000791b */ /* 0x003fe20003800000 */
.L_x_2438:
        /* <DEDUP_REMOVED lines=16> */
.L_x_2439:
[----:B------:R-:W-:Y:S02]  /*1a2e0*/  IMAD.MOV.U32 R13, RZ, RZ, R0 ;  /* 0x000000ffff0d7224 */ /* 0x000fe400078e0000 */
[----:B------:R-:W-:Y:S02]  /*1a2f0*/  IMAD.MOV.U32 R12, RZ, RZ, 0x5 ;  /* 0x00000005ff0c7424 */ /* 0x000fe400078e00ff */
[----:B------:R-:W-:-:S07]  /*1a300*/  IMAD.MOV.U32 R5, RZ, RZ, R14 ;  /* 0x000000ffff057224 */ /* 0x000fce00078e000e */
[----:B------:R-:W-:Y:S05]  /*1a310*/  WARPSYNC.COLLECTIVE R15, `(.L_x_2440) ;  /* 0x000000000f087348 */ /* 0x000fea0003c00000 */
[----:B------:R0:W1:Y:S02]  /*1a320*/  SHFL.IDX P6, R14, R13, R12, R11 ;  /* 0x0000000c0d0e7389 */ /* 0x00006400000c000b */
[----:B01----:R-:W-:Y:S01]  /*1a330*/  ENDCOLLECTIVE ;  /* 0x000000000000791b */ /* 0x003fe20003800000 */
.L_x_2440:
        /* <DEDUP_REMOVED lines=16> */
.L_x_2441:
[----:B------:R-:W-:Y:S02]  /*1a440*/  IMAD.MOV.U32 R13, RZ, RZ, R0 ;  /* 0x000000ffff0d7224 */ /* 0x000fe400078e0000 */
[----:B------:R-:W-:Y:S02]  /*1a450*/  IMAD.MOV.U32 R12, RZ, RZ, 0x6 ;  /* 0x00000006ff0c7424 */ /* 0x000fe400078e00ff */
[----:B------:R-:W-:-:S07]  /*1a460*/  IMAD.MOV.U32 R5, RZ, RZ, R14 ;  /* 0x000000ffff057224 */ /* 0x000fce00078e000e */
[----:B------:R-:W-:Y:S05]  /*1a470*/  WARPSYNC.COLLECTIVE R15, `(.L_x_2442) ;  /* 0x000000000f087348 */ /* 0x000fea0003c00000 */
[----:B------:R0:W1:Y:S02]  /*1a480*/  SHFL.IDX P6, R14, R13, R12, R11 ;  /* 0x0000000c0d0e7389 */ /* 0x00006400000c000b */
[----:B01----:R-:W-:Y:S01]  /*1a490*/  ENDCOLLECTIVE ;  /* 0x000000000000791b */ /* 0x003fe20003800000 */
.L_x_2442:
        /* <DEDUP_REMOVED lines=14> */
.L_x_2443:
        /* <DEDUP_REMOVED lines=8> */
.L_x_2444:
        /* <DEDUP_REMOVED lines=14> */
.L_x_2445:
[----:B------:R-:W-:Y:S01]  /*1a6e0*/  IMAD.MOV.U32 R4, RZ, RZ, R14 ;  /* 0x000000ffff047224 */ /* 0x000fe200078e000e */
[----:B------:R-:W-:Y:S06]  /*1a6f0*/  BRA `(.L_x_2446) ;  /* 0xffffffb400947947 */ /* 0x000fec000383ffff */
.L_x_2364:
[----:B-1----:R1:W2:Y:S02]  /*1a700*/  SYNCS.PHASECHK.TRANS64.TRYWAIT P0, [R17+URZ+0x38820], R0 ;  /* 0x03882000110075a7 */ /* 0x0022a4000800017f */
[----:B--2---:R-:W-:Y:S05]  /*1a710*/  @!P0 NANOSLEEP.SYNCS 0x989680 ;  /* 0x009896800000895d */ /* 0x004fea0003900000 */
[----:B------:R-:W2:Y:S02]  /*1a720*/  @!P0 SYNCS.PHASECHK.TRANS64 P0, [R17+URZ+0x38820], R0 ;  /* 0x03882000110085a7 */ /* 0x000ea4000800007f */
[----:B--2---:R-:W-:Y:S05]  /*1a730*/  @!P0 BRA `(.L_x_2364) ;  /* 0xfffffffc00f08947 */ /* 0x004fea000383ffff */
[----:B------:R-:W-:Y:S05]  /*1a740*/  BRA `(.L_x_2447) ;  /* 0xffffffb800007947 */ /* 0x000fea000383ffff */
.L_x_2370:
[----:B--2---:R2:W3:Y:S02]  /*1a750*/  SYNCS.PHASECHK.TRANS64.TRYWAIT P0, [R6+URZ+0x38880], R5 ;  /* 0x03888005060075a7 */ /* 0x0044e4000800017f */
[----:B---3--:R-:W-:Y:S05]  /*1a760*/  @!P0 NANOSLEEP.SYNCS 0x989680 ;  /* 0x009896800000895d */ /* 0x008fea0003900000 */
[----:B------:R-:W3:Y:S02]  /*1a770*/  @!P0 SYNCS.PHASECHK.TRANS64 P0, [R6+URZ+0x38880], R5 ;  /* 0x03888005060085a7 */ /* 0x000ee4000800007f */
[----:B---3--:R-:W-:Y:S05]  /*1a780*/  @!P0 BRA `(.L_x_2370) ;  /* 0xfffffffc00f08947 */ /* 0x008fea000383ffff */
[----:B------:R-:W-:Y:S05]  /*1a790*/  BRA `(.L_x_2448) ;  /* 0xffffffb800bc7947 */ /* 0x000fea000383ffff */
.L_x_2376:
[----:B0-----:R0:W3:Y:S02]  /*1a7a0*/  SYNCS.PHASECHK.TRANS64.TRYWAIT P0, [R6+URZ+0x38840], R5 ;  /* 0x03884005060075a7 */ /* 0x0010e4000800017f */
[----:B---3--:R-:W-:Y:S05]  /*1a7b0*/  @!P0 NANOSLEEP.SYNCS 0x989680 ;  /* 0x009896800000895d */ /* 0x008fea0003900000 */
[----:B------:R-:W3:Y:S02]  /*1a7c0*/  @!P0 SYNCS.PHASECHK.TRANS64 P0, [R6+URZ+0x38840], R5 ;  /* 0x03884005060085a7 */ /* 0x000ee4000800007f */
[----:B---3--:R-:W-:Y:S05]  /*1a7d0*/  @!P0 BRA `(.L_x_2376) ;  /* 0xfffffffc00f08947 */ /* 0x008fea000383ffff */
[----:B------:R-:W-:Y:S05]  /*1a7e0*/  BRA `(.L_x_2449) ;  /* 0xffffffbc007c7947 */ /* 0x000fea000383ffff */
.L_x_2383:
[----:B--2---:R2:W3:Y:S02]  /*1a7f0*/  SYNCS.PHASECHK.TRANS64.TRYWAIT P0, [R19+URZ+0x38870], R4 ;  /* 0x03887004130075a7 */ /* 0x0044e4000800017f */
[----:B---3--:R-:W-:Y:S05]  /*1a800*/  @!P0 NANOSLEEP.SYNCS 0x989680 ;  /* 0x009896800000895d */ /* 0x008fea0003900000 */
[----:B------:R-:W3:Y:S02]  /*1a810*/  @!P0 SYNCS.PHASECHK.TRANS64 P0, [R19+URZ+0x38870], R4 ;  /* 0x03887004130085a7 */ /* 0x000ee4000800007f */
[----:B---3--:R-:W-:Y:S05]  /*1a820*/  @!P0 BRA `(.L_x_2383) ;  /* 0xfffffffc00f08947 */ /* 0x008fea000383ffff */
[----:B------:R-:W-:Y:S05]  /*1a830*/  BRA `(.L_x_2450) ;  /* 0xffffffc000547947 */ /* 0x000fea000383ffff */
.L_x_2385:
[----:B--2---:R2:W3:Y:S02]  /*1a840*/  SYNCS.PHASECHK.TRANS64.TRYWAIT P0, [R19+URZ+0x38860], R4 ;  /* 0x03886004130075a7 */ /* 0x0044e4000800017f */
[----:B---3--:R-:W-:Y:S05]  /*1a850*/  @!P0 NANOSLEEP.SYNCS 0x989680 ;  /* 0x009896800000895d */ /* 0x008fea0003900000 */
[----:B------:R-:W3:Y:S02]  /*1a860*/  @!P0 SYNCS.PHASECHK.TRANS64 P0, [R19+URZ+0x38860], R4 ;  /* 0x03886004130085a7 */ /* 0x000ee4000800007f */
[----:B---3--:R-:W-:Y:S05]  /*1a870*/  @!P0 BRA `(.L_x_2385) ;  /* 0xfffffffc00f08947 */ /* 0x008fea000383ffff */
[----:B------:R-:W-:Y:S05]  /*1a880*/  BRA `(.L_x_2451) ;  /* 0xffffffc0005c7947 */ /* 0x000fea000383ffff */
.L_x_2392:
[----:B-1----:R1:W2:Y:S02]  /*1a890*/  SYNCS.PHASECHK.TRANS64.TRYWAIT P1, [R2+URZ+0x38870], R0 ;  /* 0x03887000020075a7 */ /* 0x0022a4000802017f */
[----:B--2---:R-:W-:Y:S05]  /*1a8a0*/  @!P1 NANOSLEEP.SYNCS 0x989680 ;  /* 0x009896800000995d */ /* 0x004fea0003900000 */
[----:B------:R-:W2:Y:S02]  /*1a8b0*/  @!P1 SYNCS.PHASECHK.TRANS64 P1, [R2+URZ+0x38870], R0 ;  /* 0x03887000020095a7 */ /* 0x000ea4000802007f */
[----:B--2---:R-:W-:Y:S05]  /*1a8c0*/  @!P1 BRA `(.L_x_2392) ;  /* 0xfffffffc00f09947 */ /* 0x004fea000383ffff */
[----:B------:R-:W-:Y:S05]  /*1a8d0*/  BRA `(.L_x_2452) ;  /* 0xffffffcc009c7947 */ /* 0x000fea000383ffff */
.L_x_2394:
[----:B-1----:R1:W2:Y:S02]  /*1a8e0*/  SYNCS.PHASECHK.TRANS64.TRYWAIT P1, [R2+URZ+0x38860], R0 ;  /* 0x03886000020075a7 */ /* 0x0022a4000802017f */
[----:B--2---:R-:W-:Y:S05]  /*1a8f0*/  @!P1 NANOSLEEP.SYNCS 0x989680 ;  /* 0x009896800000995d */ /* 0x004fea0003900000 */
[----:B------:R-:W2:Y:S02]  /*1a900*/  @!P1 SYNCS.PHASECHK.TRANS64 P1, [R2+URZ+0x38860], R0 ;  /* 0x03886000020095a7 */ /* 0x000ea4000802007f */
[----:B--2---:R-:W-:Y:S05]  /*1a910*/  @!P1 BRA `(.L_x_2394) ;  /* 0xfffffffc00f09947 */ /* 0x004fea000383ffff */
[----:B------:R-:W-:Y:S05]  /*1a920*/  BRA `(.L_x_2453) ;  /* 0xffffffcc00a47947 */ /* 0x000fea000383ffff */
.L_x_2407:
[----:B0-----:R0:W1:Y:S02]  /*1a930*/  SYNCS.PHASECHK.TRANS64.TRYWAIT P0, [R0+URZ+0x38820], R3 ;  /* 0x03882003000075a7 */ /* 0x001064000800017f */
[----:B-1----:R-:W-:Y:S05]  /*1a940*/  @!P0 NANOSLEEP.SYNCS 0x989680 ;  /* 0x009896800000895d */ /* 0x002fea0003900000 */
[----:B------:R-:W1:Y:S02]  /*1a950*/  @!P0 SYNCS.PHASECHK.TRANS64 P0, [R0+URZ+0x38820], R3 ;  /* 0x03882003000085a7 */ /* 0x000e64000800007f */
[----:B-1----:R-:W-:Y:S05]  /*1a960*/  @!P0 BRA `(.L_x_2407) ;  /* 0xfffffffc00f08947 */ /* 0x002fea000383ffff */
[----:B------:R-:W-:Y:S05]  /*1a970*/  BRA `(.L_x_2454) ;  /* 0xffffffe800c07947 */ /* 0x000fea000383ffff */
.L_x_2408:
        /* <DEDUP_REMOVED lines=11> */
.L_x_2456:
[----:B------:R-:W-:Y:S05]  /*1aa30*/  BSYNC B0 ;  /* 0x0000000000007941 */ /* 0x000fea0003800000 */
.L_x_2455:
[----:B------:R-:W-:Y:S05]  /*1aa40*/  BRA `(.L_x_2457) ;  /* 0xffffffe800a87947 */ /* 0x000fea000383ffff */
.L_x_2411:
[----:B------:R-:W-:Y:S01]  /*1aa50*/  BSSY B1, `(.L_x_2458) ;  /* 0x0000006000017945 */ /* 0x000fe20003800000 */
[----:B------:R-:W-:-:S07]  /*1aa60*/  IMAD.MOV.U32 R15, RZ, RZ, -0x1 ;  /* 0xffffffffff0f7424 */ /* 0x000fce00078e00ff */
[----:B01----:R-:W-:Y:S05]  /*1aa70*/  WARPSYNC.COLLECTIVE R15, `(.L_x_2459) ;  /* 0x000000000f0c7348 */ /* 0x003fea0003c00000 */
[----:B------:R-:W-:Y:S02]  /*1aa80*/  ELECT P6, UR62, PT ;  /* 0x00000000003e782f */ /* 0x000fe400038c0000 */
[----:B------:R-:W-:Y:S01]  /*1aa90*/  MOV R14, UR62 ;  /* 0x0000003e000e7c02 */ /* 0x000fe20008000f00 */
[----:B01----:R-:W-:Y:S10]  /*1aaa0*/  ENDCOLLECTIVE ;  /* 0x000000000000791b */ /* 0x003ff40003800000 */
.L_x_2459:
[----:B------:R-:W-:Y:S05]  /*1aab0*/  BSYNC B1 ;  /* 0x0000000000017941 */ /* 0x000fea0003800000 */
.L_x_2458:
[----:B------:R-:W-:Y:S05]  /*1aac0*/  BRA `(.L_x_2460) ;  /* 0xffffffe800a07947 */ /* 0x000fea000383ffff */
.L_x_2413:
[----:B0-----:R0:W1:Y:S02]  /*1aad0*/  SYNCS.PHASECHK.TRANS64.TRYWAIT P1, [R6+URZ], R5 ;  /* 0x00000005060075a7 */ /* 0x001064000802017f */
[----:B-1----:R-:W-:Y:S05]  /*1aae0*/  @!P1 NANOSLEEP.SYNCS 0x989680 ;  /* 0x009896800000995d */ /* 0x002fea0003900000 */
[----:B------:R-:W1:Y:S02]  /*1aaf0*/  @!P1 SYNCS.PHASECHK.TRANS64 P1, [R6+URZ], R5 ;  /* 0x00000005060095a7 */ /* 0x000e64000802007f */
[----:B-1----:R-:W-:Y:S05]  /*1ab00*/  @!P1 BRA `(.L_x_2413) ;  /* 0xfffffffc00f09947 */ /* 0x002fea000383ffff */
[----:B------:R-:W-:Y:S05]  /*1ab10*/  BRA `(.L_x_2461) ;  /* 0xffffffe800dc7947 */ /* 0x000fea000383ffff */
.L_x_2414:
[----:B-1----:R1:W2:Y:S02]  /*1ab20*/  SYNCS.PHASECHK.TRANS64.TRYWAIT P1, [R7+URZ], R2 ;  /* 0x00000002070075a7 */ /* 0x0022a4000802017f */
[----:B--2---:R-:W-:Y:S05]  /*1ab30*/  @!P1 NANOSLEEP.SYNCS 0x989680 ;  /* 0x009896800000995d */ /* 0x004fea0003900000 */
[----:B------:R-:W2:Y:S02]  /*1ab40*/  @!P1 SYNCS.PHASECHK.TRANS64 P1, [R7+URZ], R2 ;  /* 0x00000002070095a7 */ /* 0x000ea4000802007f */
[----:B--2---:R-:W-:Y:S05]  /*1ab50*/  @!P1 BRA `(.L_x_2414) ;  /* 0xfffffffc00f09947 */ /* 0x004fea000383ffff */
[----:B------:R-:W-:Y:S05]  /*1ab60*/  BRA `(.L_x_2462) ;  /* 0xffffffe800d07947 */ /* 0x000fea000383ffff */
.L_x_2416:
[----:B--2---:R2:W3:Y:S02]  /*1ab70*/  SYNCS.PHASECHK.TRANS64.TRYWAIT P1, [R4+URZ+0x38860], R5 ;  /* 0x03886005040075a7 */ /* 0x0044e4000802017f */
[----:B---3--:R-:W-:Y:S05]  /*1ab80*/  @!P1 NANOSLEEP.SYNCS 0x989680 ;  /* 0x009896800000995d */ /* 0x008fea0003900000 */
[----:B------:R-:W3:Y:S02]  /*1ab90*/  @!P1 SYNCS.PHASECHK.TRANS64 P1, [R4+URZ+0x38860], R5 ;  /* 0x03886005040095a7 */ /* 0x000ee4000802007f */
[----:B---3--:R-:W-:Y:S05]  /*1aba0*/  @!P1 BRA `(.L_x_2416) ;  /* 0xfffffffc00f09947 */ /* 0x008fea000383ffff */
[----:B------:R-:W-:Y:S05]  /*1abb0*/  BRA `(.L_x_2463) ;  /* 0xffffffe800d47947 */ /* 0x000fea000383ffff */
.L_x_2418:
[----:B---3--:R3:W4:Y:S02]  /*1abc0*/  SYNCS.PHASECHK.TRANS64.TRYWAIT P1, [R3+URZ+0x38860], R2 ;  /* 0x03886002030075a7 */ /* 0x008724000802017f */
[----:B----4-:R-:W-:Y:S05]  /*1abd0*/  @!P1 NANOSLEEP.SYNCS 0x989680 ;  /* 0x009896800000995d */ /* 0x010fea0003900000 */
[----:B------:R-:W4:Y:S02]  /*1abe0*/  @!P1 SYNCS.PHASECHK.TRANS64 P1, [R3+URZ+0x38860], R2 ;  /* 0x03886002030095a7 */ /* 0x000f24000802007f */
[----:B----4-:R-:W-:Y:S05]  /*1abf0*/  @!P1 BRA `(.L_x_2418) ;  /* 0xfffffffc00f09947 */ /* 0x010fea000383ffff */
[----:B------:R-:W-:Y:S05]  /*1ac00*/  BRA `(.L_x_2464) ;  /* 0xffffffe800d47947 */ /* 0x000fea000383ffff */
.L_x_2420:
[----:B----4-:R4:W0:Y:S02]  /*1ac10*/  SYNCS.PHASECHK.TRANS64.TRYWAIT P0, [R4+URZ+0x38880], R5 ;  /* 0x03888005040075a7 */ /* 0x010824000800017f */
[----:B0-----:R-:W-:Y:S05]  /*1ac20*/  @!P0 NANOSLEEP.SYNCS 0x989680 ;  /* 0x009896800000895d */ /* 0x001fea0003900000 */
[----:B------:R-:W0:Y:S02]  /*1ac30*/  @!P0 SYNCS.PHASECHK.TRANS64 P0, [R4+URZ+0x38880], R5 ;  /* 0x03888005040085a7 */ /* 0x000e24000800007f */
[----:B0-----:R-:W-:Y:S05]  /*1ac40*/  @!P0 BRA `(.L_x_2420) ;  /* 0xfffffffc00f08947 */ /* 0x001fea000383ffff */
[----:B------:R-:W-:Y:S05]  /*1ac50*/  BRA `(.L_x_2421) ;  /* 0xffffffe800d07947 */ /* 0x000fea000383ffff */
.L_x_2465:
        /* <DEDUP_REMOVED lines=10> */
.L_x_13345:


//--------------------- .text._ZN7cutlass13device_kernelIN5flash11enable_sm90INS1_16FlashAttnFwdSm90INS1_25CollectiveMainloopFwdSm90ILi2EN4cute5tupleIJNS5_1CILi1EEES8_S8_EEENS6_IJNS7_ILi128EEESA_NS7_ILi256EEEEEELi256ENS_12float_e4m3_tEfNS_4arch4Sm90ELb1ELb0ELb1ELb1ELb0ELb1ELb0ELb1ELb1ELb1ELb1ELb0EEENS1_21CollectiveEpilogueFwdINS6_IJSA_SB_SA_EEES9_NS_10bfloat16_tESF_Li256ELb1ELb1ELb1ELb1EEENS1_36VarlenDynamicPersistentTileSchedulerILi128ELi128ELi256ELi128ELb1ELb1ELb1ELb1ELb1ELb1EEEEEEEEEvNT_6ParamsE --------------------------
	.section	.text._ZN7cutlass13device_kernelIN5flash11enable_sm90INS1_16FlashAttnFwdSm90INS1_25CollectiveMainloopFwdSm90ILi2EN4cute5tupleIJNS5_1CILi1EEES8_S8_EEENS6_IJNS7_ILi128EEESA_NS7_ILi256EEEEEELi256ENS_12float_e4m3_tEfNS_4arch4Sm90ELb1ELb0ELb1ELb1ELb0ELb1ELb0ELb1ELb1ELb1ELb1ELb0EEENS1_21CollectiveEpilogueFwdINS6_IJSA_SB_SA_EEES9_NS_10bfloat16_tESF_Li256ELb1ELb1ELb1ELb1EEENS1_36VarlenDynamicPersistentTileSchedulerILi128ELi128ELi256ELi128ELb1ELb1ELb1ELb1ELb1ELb1EEEEEEEEEvNT_6ParamsE,"ax",@progbits
	.align	128
.text._ZN7cutlass13device_kernelIN5flash11enable_sm90INS1_16FlashAttnFwdSm90INS1_25CollectiveMainloopFwdSm90ILi2EN4cute5tupleIJNS5_1CILi1EEES8_S8_EEENS6_IJNS7_ILi128EEESA_NS7_ILi256EEEEEELi256ENS_12float_e4m3_tEfNS_4arch4Sm90ELb1ELb0ELb1ELb1ELb0ELb1ELb0ELb1ELb1ELb1ELb1ELb0EEENS1_21CollectiveEpilogueFwdINS6_IJSA_SB_SA_EEES9_NS_10bfloat16_tESF_Li256ELb1ELb1ELb1ELb1EEENS1_36VarlenDynamicPersistentTileSchedulerILi128ELi128ELi256ELi128ELb1ELb1ELb1ELb1ELb1ELb1EEEEEEEEEvNT_6ParamsE:
        .type           _ZN7cutlass13device_kernelIN5flash11enable_sm90INS1_16FlashAttnFwdSm90INS1_25CollectiveMainloopFwdSm90ILi2EN4cute5tupleIJNS5_1CILi1EEES8_S8_EEENS6_IJNS7_ILi128EEESA_NS7_ILi256EEEEEELi256ENS_12float_e4m3_tEfNS_4arch4Sm90ELb1ELb0ELb1ELb1ELb0ELb1ELb0ELb1ELb1ELb1ELb1ELb0EEENS1_21CollectiveEpilogueFwdINS6_IJSA_SB_SA_EEES9_NS_10bfloat16_tESF_Li256ELb1ELb1ELb1ELb1EEENS1_36VarlenDynamicPersistentTileSchedulerILi128ELi128ELi256ELi128ELb1ELb1ELb1ELb1ELb1ELb1EEEEEEEEEvNT_6ParamsE,@function
        .size           _ZN7cutlass13device_kernelIN5flash11enable_sm90INS1_16FlashAttnFwdSm90INS1_25CollectiveMainloopFwdSm90ILi2EN4cute5tupleIJNS5_1CILi1EEES8_S8_EEENS6_IJNS7_ILi128EEESA_NS7_ILi256EEEEEELi256ENS_12float_e4m3_tEfNS_4arch4Sm90ELb1ELb0ELb1ELb1ELb0ELb1ELb0ELb1ELb1ELb1ELb1ELb0EEENS1_21CollectiveEpilogueFwdINS6_IJSA_SB_SA_EEES9_NS_10bfloat16_tESF_Li256ELb1ELb1ELb1ELb1EEENS1_36VarlenDynamicPersistentTileSchedulerILi128ELi128ELi256ELi128ELb1ELb1ELb1ELb1ELb1ELb1EEEEEEEEEvNT_6ParamsE,(.L_x_13346 - _ZN7cutlass13device_kernelIN5flash11enable_sm90INS1_16FlashAttnFwdSm90INS1_25CollectiveMainloopFwdSm90ILi2EN4cute5tupleIJNS5_1CILi1EEES8_S8_EEENS6_IJNS7_ILi128EEESA_NS7_ILi256EEEEEELi256ENS_12float_e4m3_tEfNS_4arch4Sm90ELb1ELb0ELb1ELb1ELb0ELb1ELb0ELb1ELb1ELb1ELb1ELb0EEENS1_21CollectiveEpilogueFwdINS6_IJSA_SB_SA_EEES9_NS_10bfloat16_tESF_Li256ELb1ELb1ELb1ELb1EEENS1_36VarlenDynamicPersistentTileSchedulerILi128ELi128ELi256ELi128ELb1ELb1ELb1ELb1ELb1ELb1EEEEEEEEEvNT_6ParamsE)
        .other          _ZN7cutlass13device_kernelIN5flash11enable_sm90INS1_16FlashAttnFwdSm90INS1_25CollectiveMainloopFwdSm90ILi2EN4cute5tupleIJNS5_1CILi1EEES8_S8_EEENS6_IJNS7_ILi128EEESA_NS7_ILi256EEEEEELi256ENS_12float_e4m3_tEfNS_4arch4Sm90ELb1ELb0ELb1ELb1ELb0ELb1ELb0ELb1ELb1ELb1ELb1ELb0EEENS1_21CollectiveEpilogueFwdINS6_IJSA_SB_SA_EEES9_NS_10bfloat16_tESF_Li256ELb1ELb1ELb1ELb1EEENS1_36VarlenDynamicPersistentTileSchedulerILi128ELi128ELi256ELi128ELb1ELb1ELb1ELb1ELb1ELb1EEEEEEEEEvNT_6ParamsE,@"STO_CUDA_ENTRY STV_DEFAULT"
_ZN7cutlass13device_kernelIN5flash11enable_sm90INS1_16FlashAttnFwdSm90INS1_25CollectiveMainloopFwdSm90ILi2EN4cute5tupleIJNS5_1CILi1EEES8_S8_EEENS6_IJNS7_ILi128EEESA_NS7_ILi256EEEEEELi256ENS_12float_e4m3_tEfNS_4arch4Sm90ELb1ELb0ELb1ELb1ELb0ELb1ELb0ELb1ELb1ELb1ELb1ELb0EEENS1_21CollectiveEpilogueFwdINS6_IJSA_SB_SA_EEES9_NS_10bfloat16_tESF_Li256ELb1ELb1ELb1ELb1EEENS1_36VarlenDynamicPersistentTileSchedulerILi128ELi128ELi256ELi128ELb1ELb1ELb1ELb1ELb1ELb1EEEEEEEEEvNT_6ParamsE:
        /* <DEDUP_REMOVED lines=24> */
.L_x_2467:
[----:B------:R-:W-:Y:S05]  /*0180*/  BSYNC B0 ;  /* 0x0000000000007941 */ /* 0x000fea0003800000 */
.L_x_2466:
        /* <DEDUP_REMOVED lines=41> */
.L_x_2468:
        /* <DEDUP_REMOVED lines=22> */
.L_x_2469:
        /* <DEDUP_REMOVED lines=18> */
.L_x_2470:
        /* <DEDUP_REMOVED lines=22> */
.L_x_2471:
        /* <DEDUP_REMOVED lines=22> */
.L_x_2472:
        /* <DEDUP_REMOVED lines=8> */
.L_x_2475:
        /* <DEDUP_REMOVED lines=25> */
[----:B------:R-:W-:Y:S02]  /*0b70*/  MOV R236, RZ ;  /* 0x000000ff00ec7202 */ /* 0x000fe40000000f00 */
[----:B------:R-:W-:Y:S01]  /*0b80*/  CS2R R234, SRZ ;  /* 0x0000000000ea7805 */ /* 0x000fe2000001ff00 */
        /* <DEDUP_REMOVED lines=11> */
[----:B------:R-:W-:Y:S01]  /*0c40*/  SHF.R.S32.HI R8, RZ, 0x1f, R14 ;  /* 0x0000001fff087819 */ /* 0x000fe2000001140e */
[----:B------:R-:W-:Y:S01]  /*0c50*/  IMAD.SHL.U32 R6, R5, 0x20, RZ ;  /* 0x0000002005067824 */ /* 0x000fe200078e00ff */
[C---:B------:R-:W-:Y:S01]  /*0c60*/  LOP3.LUT R5, R4.reuse, 0x3fffff0, RZ, 0xc0, !PT ;  /* 0x03fffff004057812 */ /* 0x040fe200078ec0ff */
[----:B------:R-:W-:Y:S01]  /*0c70*/  STL [R1+0x11c], R14 ;  /* 0x00011c0e01007387 */ /* 0x000fe20000100800 */
[----:B------:R-:W-:Y:S02]  /*0c80*/  LEA.HI R4, R4, R7, RZ, 0x1 ;  /* 0x0000000704047211 */ /* 0x000fe400078f08ff */
[----:B------:R-:W-:Y:S01]  /*0c90*/  LOP3.LUT R6, R6, 0xfffffc00, RZ, 0xc0, !PT ;  /* 0xfffffc0006067812 */ /* 0x000fe200078ec0ff */
[----:B------:R-:W-:Y:S01]  /*0ca0*/  IMAD.IADD R5, R0, 0x1, -R5 ;  /* 0x0000000100057824 */ /* 0x000fe200078e0a05 */
[----:B------:R-:W-:Y:S02]  /*0cb0*/  LEA.HI R10, R8, R14, RZ, 0x2 ;  /* 0x0000000e080a7211 */ /* 0x000fe400078f10ff */
[----:B------:R-:W-:Y:S01]  /*0cc0*/  LOP3.LUT R4, R4, 0x1ffffffe, RZ, 0xc0, !PT ;  /* 0x1ffffffe04047812 */ /* 0x000fe200078ec0ff */
[----:B------:R-:W-:Y:S01]  /*0cd0*/  IMAD R9, R5, 0x40, R6 ;  /* 0x0000004005097824 */ /* 0x000fe200078e0206 */
[----:B------:R-:W-:-:S02]  /*0ce0*/  SHF.R.S32.HI R5, RZ, 0x7, R2 ;  /* 0x00000007ff057819 */ /* 0x000fc40000011402 */
[----:B------:R-:W-:Y:S01]  /*0cf0*/  SHF.R.S32.HI R11, RZ, 0x2, R10 ;  /* 0x00000002ff0b7819 */ /* 0x000fe2000001140a */
[----:B------:R-:W-:Y:S01]  /*0d00*/  IMAD.IADD R4, R7, 0x1, -R4 ;  /* 0x0000000107047824 */ /* 0x000fe200078e0a04 */
[----:B------:R-:W-:Y:S02]  /*0d10*/  LEA.HI R2, R2, R5, RZ, 0x1 ;  /* 0x0000000502027211 */ /* 0x000fe400078f08ff */
[----:B------:R-:W-:Y:S02]  /*0d20*/  SHF.R.S32.HI R12, RZ, 0x1f, R10 ;  /* 0x0000001fff0c7819 */ /* 0x000fe4000001140a */
[----:B------:R-:W-:Y:S02]  /*0d30*/  LOP3.LUT R2, R2, 0x3fffffe, RZ, 0xc0, !PT ;  /* 0x03fffffe02027812 */ /* 0x000fe400078ec0ff */
[----:B------:R-:W-:Y:S02]  /*0d40*/  LEA.HI R6, R3, R0, RZ, 0x2 ;  /* 0x0000000003067211 */ /* 0x000fe400078f10ff */
[----:B------:R-:W-:Y:S01]  /*0d50*/  LEA.HI R12, R12, R11, RZ, 0x3 ;  /* 0x0000000b0c0c7211 */ /* 0x000fe200078f18ff */
[----:B------:R-:W-:Y:S01]  /*0d60*/  IMAD.IADD R2, R5, 0x1, -R2 ;  /* 0x0000000105027824 */ /* 0x000fe200078e0a02 */
[----:B------:R-:W-:-:S02]  /*0d70*/  LOP3.LUT R7, R6, 0xfffffffc, RZ, 0xc0, !PT ;  /* 0xfffffffc06077812 */ /* 0x000fc400078ec0ff */
[----:B------:R-:W-:Y:S02]  /*0d80*/  LOP3.LUT R5, R19, 0xfffffff8, RZ, 0xc0, !PT ;  /* 0xfffffff813057812 */ /* 0x000fe400078ec0ff */
[----:B------:R-:W-:Y:S01]  /*0d90*/  LOP3.LUT R12, R12, 0xfffffff8, RZ, 0xc0, !PT ;  /* 0xfffffff80c0c7812 */ /* 0x000fe200078ec0ff */
[----:B------:R-:W-:Y:S01]  /*0da0*/  IMAD.IADD R7, R0, 0x1, -R7 ;  /* 0x0000000100077824 */ /* 0x000fe200078e0a07 */
[----:B------:R-:W-:Y:S01]  /*0db0*/  LEA.HI R8, R8, R14, RZ, 0x5 ;  /* 0x0000000e08087211 */ /* 0x000fe200078f28ff */
[----:B------:R-:W-:Y:S01]  /*0dc0*/  IMAD.IADD R5, R0, 0x1, -R5 ;  /* 0x0000000100057824 */ /* 0x000fe200078e0a05 */
[----:B------:R-:W-:Y:S01]  /*0dd0*/  LEA.HI R3, R3, R0, RZ, 0x6 ;  /* 0x0000000003037211 */ /* 0x000fe200078f30ff */
[----:B------:R-:W-:Y:S01]  /*0de0*/  IMAD R0, R4, 0x8, R9 ;  /* 0x0000000804007824 */ /* 0x000fe200078e0209 */
[----:B------:R-:W-:Y:S01]  /*0df0*/  SHF.R.S32.HI R19, RZ, 0x3, R19 ;  /* 0x00000003ff137819 */ /* 0x000fe20000011413 */
[----:B------:R-:W-:Y:S01]  /*0e00*/  IMAD.SHL.U32 R16, R5, 0x10, RZ ;  /* 0x0000001005107824 */ /* 0x000fe200078e00ff */
[----:B------:R-:W-:Y:S01]  /*0e10*/  IADD3 R11, R11, -R12, RZ ;  /* 0x8000000c0b0b7210 */ /* 0x000fe20007ffe0ff */
[----:B------:R-:W-:Y:S01]  /*0e20*/  IMAD.SHL.U32 R3, R3, 0x10, RZ ;  /* 0x0000001003037824 */ /* 0x000fe200078e00ff */
[----:B------:R-:W-:Y:S01]  /*0e30*/  SHF.R.S32.HI R8, RZ, 0x5, R8 ;  /* 0x00000005ff087819 */ /* 0x000fe20000011408 */
[----:B------:R0:W-:Y:S01]  /*0e40*/  STL [R1+0x1ac], R0 ;  /* 0x0001ac0001007387 */ /* 0x0001e20000100800 */
[----:B------:R-:W-:Y:S01]  /*0e50*/  LEA.HI R6, R7, R7, RZ, 0x1 ;  /* 0x0000000707067211 */ /* 0x000fe200078f08ff */
[----:B------:R-:W-:Y:S01]  /*0e60*/  VIADD R12, R19, 0x40 ;  /* 0x00000040130c7836 */ /* 0x000fe20000000000 */
[----:B------:R-:W-:Y:S01]  /*0e70*/  LOP3.LUT R13, R3, 0xfffffc00, RZ, 0xc0, !PT ;  /* 0xfffffc00030d7812 */ /* 0x000fe200078ec0ff */
[----:B------:R-:W-:Y:S01]  /*0e80*/  IMAD R11, R8, 0x10, R11 ;  /* 0x00000010080b7824 */ /* 0x000fe200078e020b */
[----:B------:R-:W-:Y:S01]  /*0e90*/  LOP3.LUT R6, R6, 0x1ffffffe, RZ, 0xc0, !PT ;  /* 0x1ffffffe06067812 */ /* 0x000fe200078ec0ff */
[C---:B------:R-:W-:Y:S01]  /*0ea0*/  VIADD R20, R19.reuse, 0x20 ;  /* 0x0000002013147836 */ /* 0x040fe20000000000 */
[----:B------:R-:W-:Y:S01]  /*0eb0*/  SHF.R.S32.HI R4, RZ, 0x1f, R12 ;  /* 0x0000001fff047819 */ /* 0x000fe2000001140c */
[----:B------:R-:W-:Y:S01]  /*0ec0*/  IMAD R11, R2, 0x40, R11 ;  /* 0x00000040020b7824 */ /* 0x000fe200078e020b */
[----:B------:R-:W-:Y:S01]  /*0ed0*/  SHF.R.S32.HI R2, RZ, 0x1f, R19 ;  /* 0x0000001fff027819 */ /* 0x000fe20000011413 */
[C---:B0-----:R-:W-:Y:S01]  /*0ee0*/  IMAD.SHL.U32 R0, R19.reuse, 0x80, RZ ;  /* 0x0000008013007824 */ /* 0x041fe200078e00ff */
[----:B------:R-:W-:Y:S01]  /*0ef0*/  SHF.R.S32.HI R2, RZ, 0x1f, R20 ;  /* 0x0000001fff027819 */ /* 0x000fe20000011414 */
[----:B------:R-:W-:Y:S01]  /*0f00*/  VIADD R8, R19, 0x60 ;  /* 0x0000006013087836 */ /* 0x000fe20000000000 */
[----:B------:R-:W-:Y:S01]  /*0f10*/  SHF.L.U32 R3, R12, 0x7, RZ ;  /* 0x000000070c037819 */ /* 0x000fe200000006ff */
[----:B------:R-:W-:Y:S01]  /*0f20*/  IMAD.IADD R6, R7, 0x1, -R6 ;  /* 0x0000000107067824 */ /* 0x000fe200078e0a06 */
[----:B------:R-:W-:Y:S01]  /*0f30*/  LOP3.LUT R15, R0, 0x380, RZ, 0xc0, !PT ;  /* 0x00000380000f7812 */ /* 0x000fe200078ec0ff */
[----:B------:R-:W-:Y:S01]  /*0f40*/  IMAD.SHL.U32 R0, R20, 0x80, RZ ;  /* 0x0000008014007824 */ /* 0x000fe200078e00ff */
[----:B------:R-:W-:Y:S01]  /*0f50*/  SHF.R.S32.HI R7, RZ, 0x1f, R8 ;  /* 0x0000001fff077819 */ /* 0x000fe20000011408 */
[----:B------:R-:W-:Y:S01]  /*0f60*/  IMAD.SHL.U32 R22, R5, 0x8, RZ ;  /* 0x0000000805167824 */ /* 0x000fe200078e00ff */
[----:B------:R-:W-:Y:S01]  /*0f70*/  LEA.HI R4, R4, R12, RZ, 0x3 ;  /* 0x0000000c04047211 */ /* 0x000fe200078f18ff */
[----:B------:R-:W-:Y:S01]  /*0f80*/  STL [R1+0x1a8], R11 ;  /* 0x0001a80b01007387 */ /* 0x000fe20000100800 */
[----:B------:R-:W-:Y:S01]  /*0f90*/  LEA.HI R2, R2, R20, RZ, 0x3 ;  /* 0x0000001402027211 */ /* 0x000fe200078f18ff */
[----:B------:R-:W-:Y:S01]  /*0fa0*/  VIADD R20, R22, 0x80 ;  /* 0x0000008016147836 */ /* 0x000fe20000000000 */
[----:B------:R-:W-:Y:S01]  /*0fb0*/  LOP3.LUT R12, R0, 0x380, RZ, 0xc0, !PT ;  /* 0x00000380000c7812 */ /* 0x000fe200078ec0ff */
[----:B------:R0:W-:Y:S01]  /*0fc0*/  STL [R1+0x70], R13 ;  /* 0x0000700d01007387 */ /* 0x0001e20000100800 */
[----:B------:R-:W-:Y:S01]  /*0fd0*/  LOP3.LUT R9, R3, 0x380, RZ, 0xc0, !PT ;  /* 0x0000038003097812 */ /* 0x000fe200078ec0ff */
[----:B------:R-:W-:Y:S01]  /*0fe0*/  IMAD.SHL.U32 R5, R8, 0x80, RZ ;  /* 0x0000008008057824 */ /* 0x000fe200078e00ff */
[----:B------:R-:W-:Y:S01]  /*0ff0*/  LOP3.LUT R0, R15, 0x70, R16, 0xf8, !PT ;  /* 0x000000700f007812 */ /* 0x000fe200078ef810 */
[----:B------:R-:W-:Y:S01]  /*1000*/  IMAD.SHL.U32 R2, R2, 0x80, RZ ;  /* 0x0000008002027824 */ /* 0x000fe200078e00ff */
[----:B------:R-:W-:Y:S01]  /*1010*/  SHF.R.U32.HI R3, RZ, 0x3, R15 ;  /* 0x00000003ff037819 */ /* 0x000fe2000001160f */
[----:B------:R-:W-:Y:S01]  /*1020*/  VIADD R15, R22, 0xc0 ;  /* 0x000000c0160f7836 */ /* 0x000fe20000000000 */
[----:B------:R-:W-:Y:S01]  /*1030*/  LEA.HI R7, R7, R8, RZ, 0x3 ;  /* 0x0000000807077211 */ /* 0x000fe200078f18ff */
[----:B------:R1:W-:Y:S01]  /*1040*/  STL [R1+0x50], R20 ;  /* 0x0000501401007387 */ /* 0x0003e20000100800 */
[----:B------:R-:W-:Y:S01]  /*1050*/  IMAD.SHL.U32 R4, R4, 0x80, RZ ;  /* 0x0000008004047824 */ /* 0x000fe200078e00ff */
[----:B0-----:R-:W-:Y:S01]  /*1060*/  LOP3.LUT R13, R13, R0, R3, 0xf6, !PT ;  /* 0x000000000d0d7212 */ /* 0x001fe200078ef603 */
[----:B------:R-:W-:Y:S01]  /*1070*/  VIADD R233, R22, 0x40 ;  /* 0x0000004016e97836 */ /* 0x000fe20000000000 */
[----:B------:R0:W-:Y:S01]  /*1080*/  STL [R1+0x58], R15 ;  /* 0x0000580f01007387 */ /* 0x0001e20000100800 */
[----:B------:R-:W-:Y:S01]  /*1090*/  IMAD.SHL.U32 R7, R7, 0x80, RZ ;  /* 0x0000008007077824 */ /* 0x000fe200078e00ff */
[----:B------:R-:W-:-:S02]  /*10a0*/  LOP3.LUT R8, R5, 0x380, RZ, 0xc0, !PT ;  /* 0x0000038005087812 */ /* 0x000fc400078ec0ff */
[----:B------:R2:W-:Y:S01]  /*10b0*/  STL [R1+0x7c], R13 ;  /* 0x00007c0d01007387 */ /* 0x0005e20000100800 */
[----:B------:R-:W-:Y:S02]  /*10c0*/  LOP3.LUT R2, R2, 0xfffffc00, RZ, 0xc0, !PT ;  /* 0xfffffc0002027812 */ /* 0x000fe400078ec0ff */
[----:B-1----:R-:W-:Y:S02]  /*10d0*/  SHF.R.S32.HI R20, RZ, 0x1f, R20 ;  /* 0x0000001fff147819 */ /* 0x002fe40000011414 */
[----:B------:R-:W-:Y:S02]  /*10e0*/  LOP3.LUT R10, R10, 0x7ffffffc, RZ, 0xc0, !PT ;  /* 0x7ffffffc0a0a7812 */ /* 0x000fe400078ec0ff */
[----:B0-----:R-:W-:Y:S01]  /*10f0*/  SHF.R.S32.HI R15, RZ, 0x1f, R15 ;  /* 0x0000001fff0f7819 */ /* 0x001fe2000001140f */
[----:B------:R-:W-:Y:S01]  /*1100*/  STL [R1+0x98], R20 ;  /* 0x0000981401007387 */ /* 0x000fe20000100800 */
[----:B------:R-:W-:Y:S01]  /*1110*/  SHF.R.U32.HI R3, RZ, 0x3, R12 ;  /* 0x00000003ff037819 */ /* 0x000fe2000001160c */
[----:B------:R-:W-:Y:S01]  /*1120*/  IMAD.IADD R10, R14, 0x1, -R10 ;  /* 0x000000010e0a7824 */ /* 0x000fe200078e0a0a */
[----:B--2---:R-:W-:Y:S01]  /*1130*/  IADD3 R13, R18, R13, RZ ;  /* 0x0000000d120d7210 */ /* 0x004fe20007ffe0ff */
[----:B------:R-:W-:Y:S01]  /*1140*/  STL [R1+0x94], R15 ;  /* 0x0000940f01007387 */ /* 0x000fe20000100800 */
[----:B------:R-:W-:-:S02]  /*1150*/  LOP3.LUT R0, R12, 0x70, R16, 0xf8, !PT ;  /* 0x000000700c007812 */ /* 0x000fc400078ef810 */
[----:B------:R-:W-:Y:S01]  /*1160*/  LOP3.LUT R4, R4, 0xfffffc00, RZ, 0xc0, !PT ;  /* 0xfffffc0004047812 */ /* 0x000fe200078ec0ff */
[----:B------:R-:W-:Y:S01]  /*1170*/  STL [R1+0x6c], R2 ;  /* 0x00006c0201007387 */ /* 0x000fe20000100800 */
[----:B------:R-:W-:Y:S02]  /*1180*/  SHF.R.U32.HI R12, RZ, 0x3, R9 ;  /* 0x00000003ff0c7819 */ /* 0x000fe40000011609 */
[----:B------:R-:W-:Y:S01]  /*1190*/  LOP3.LUT R5, R9, 0x70, R16, 0xf8, !PT ;  /* 0x0000007009057812 */ /* 0x000fe200078ef810 */
[----:B------:R-:W-:Y:S01]  /*11a0*/  STL [R1+0x74], R13 ;  /* 0x0000740d01007387 */ /* 0x000fe20000100800 */
[----:B------:R-:W-:Y:S02]  /*11b0*/  LOP3.LUT R7, R7, 0xfffffc00, RZ, 0xc0, !PT ;  /* 0xfffffc0007077812 */ /* 0x000fe400078ec0ff */
[----:B------:R-:W-:Y:S01]  /*11c0*/  SHF.R.U32.HI R9, RZ, 0x3, R8 ;  /* 0x00000003ff097819 */ /* 0x000fe20000011608 */
[----:B------:R0:W-:Y:S01]  /*11d0*/  STL [R1+0x68], R4 ;  /* 0x0000680401007387 */ /* 0x0001e20000100800 */
[----:B------:R-:W-:-:S02]  /*11e0*/  LOP3.LUT R8, R8, 0x70, R16, 0xf8, !PT ;  /* 0x0000007008087812 */ /* 0x000fc400078ef810 */
[----:B------:R-:W-:Y:S01]  /*11f0*/  LOP3.LUT R3, R2, R0, R3, 0xf6, !PT ;  /* 0x0000000002037212 */ /* 0x000fe200078ef603 */
[----:B------:R1:W-:Y:S01]  /*1200*/  STL [R1+0x64], R7 ;  /* 0x0000640701007387 */ /* 0x0003e20000100800 */
[----:B------:R-:W-:Y:S01]  /*1210*/  LOP3.LUT R5, R4, R5, R12, 0xf6, !PT ;  /* 0x0000000504057212 */ /* 0x000fe200078ef60c */
[----:B------:R-:W-:Y:S01]  /*1220*/  IMAD.SHL.U32 R0, R10, 0x2, RZ ;  /* 0x000000020a007824 */ /* 0x000fe200078e00ff */
[----:B------:R-:W-:Y:S02]  /*1230*/  SHF.R.S32.HI R17, RZ, 0x1f, R16 ;  /* 0x0000001fff117819 */ /* 0x000fe40000011410 */
[----:B------:R-:W-:Y:S01]  /*1240*/  SHF.R.S32.HI R23, RZ, 0x1f, R22 ;  /* 0x0000001fff177819 */ /* 0x000fe20000011416 */
[----:B0-----:R-:W-:Y:S01]  /*1250*/  IMAD.IADD R4, R18, 0x1, R3 ;  /* 0x0000000112047824 */ /* 0x001fe200078e0203 */
[----:B------:R-:W-:Y:S01]  /*1260*/  IADD3 R36, R0, 0x28, RZ ;  /* 0x0000002800247810 */ /* 0x000fe20007ffe0ff */
[----:B------:R-:W-:Y:S01]  /*1270*/  IMAD.IADD R3, R18, 0x1, R5 ;  /* 0x0000000112037824 */ /* 0x000fe200078e0205 */
[C---:B------:R-:W-:Y:S01]  /*1280*/  IADD3 R27, R0.reuse, 0x70, RZ ;  /* 0x00000070001b7810 */ /* 0x040fe20007ffe0ff */
[C---:B------:R-:W-:Y:S01]  /*1290*/  VIADD R43, R0.reuse, 0x8 ;  /* 0x00000008002b7836 */ /* 0x040fe20000000000 */
[----:B-1----:R-:W-:Y:S01]  /*12a0*/  LOP3.LUT R7, R7, R8, R9, 0xf6, !PT ;  /* 0x0000000807077212 */ /* 0x002fe200078ef609 */
[----:B------:R-:W-:Y:S01]  /*12b0*/  STL [R1+0x1a4], R4 ;  /* 0x0001a40401007387 */ /* 0x000fe20000100800 */
[C---:B------:R-:W-:Y:S01]  /*12c0*/  VIADD R42, R0.reuse, 0x10 ;  /* 0x00000010002a7836 */ /* 0x040fe20000000000 */
[C---:B------:R-:W-:Y:S01]  /*12d0*/  IADD3 R12, R0.reuse, 0xb8, RZ ;  /* 0x000000b8000c7810 */ /* 0x040fe20007ffe0ff */
[----:B------:R-:W-:Y:S01]  /*12e0*/  VIADD R41, R0, 0x18 ;  /* 0x0000001800297836 */ /* 0x000fe20000000000 */
[----:B------:R-:W-:Y:S01]  /*12f0*/  STL [R1+0x5c], R0 ;  /* 0x00005c0001007387 */ /* 0x000fe20000100800 */
[----:B------:R-:W-:Y:S01]  /*1300*/  IMAD.IADD R2, R18, 0x1, R7 ;  /* 0x0000000112027824 */ /* 0x000fe200078e0207 */
[----:B------:R-:W-:Y:S01]  /*1310*/  SHF.R.S32.HI R7, RZ, 0x1f, R43 ;  /* 0x0000001fff077819 */ /* 0x000fe2000001142b */
[C---:B------:R-:W-:Y:S01]  /*1320*/  VIADD R40, R0.reuse, 0x20 ;  /* 0x0000002000287836 */ /* 0x040fe20000000000 */
[----:B------:R-:W-:Y:S01]  /*1330*/  STL [R1+0x1a0], R3 ;  /* 0x0001a00301007387 */ /* 0x000fe20000100800 */
[----:B------:R-:W-:-:S02]  /*1340*/  VIADD R35, R0, 0x30 ;  /* 0x0000003000237836 */ /* 0x000fc40000000000 */
[C---:B------:R-:W-:Y:S01]  /*1350*/  VIADD R34, R0.reuse, 0x38 ;  /* 0x0000003800227836 */ /* 0x040fe20000000000 */
[----:B------:R-:W-:Y:S01]  /*1360*/  STL [R1+0x19c], R2 ;  /* 0x00019c0201007387 */ /* 0x000fe20000100800 */
[C---:B------:R-:W-:Y:S02]  /*1370*/  VIADD R33, R0.reuse, 0x40 ;  /* 0x0000004000217836 */ /* 0x040fe40000000000 */
[C---:B------:R-:W-:Y:S01]  /*1380*/  VIADD R32, R0.reuse, 0x48 ;  /* 0x0000004800207836 */ /* 0x040fe20000000000 */
[----:B------:R-:W-:Y:S01]  /*1390*/  STL [R1+0x118], R43 ;  /* 0x0001182b01007387 */ /* 0x000fe20000100800 */
[C---:B------:R-:W-:Y:S02]  /*13a0*/  VIADD R31, R0.reuse, 0x50 ;  /* 0x00000050001f7836 */ /* 0x040fe40000000000 */
[C---:B------:R-:W-:Y:S01]  /*13b0*/  VIADD R30, R0.reuse, 0x58 ;  /* 0x00000058001e7836 */ /* 0x040fe20000000000 */
[----:B------:R0:W-:Y:S01]  /*13c0*/  STL [R1+0x114], R42 ;  /* 0x0001142a01007387 */ /* 0x0001e20000100800 */
[----:B------:R-:W-:-:S02]  /*13d0*/  VIADD R29, R0, 0x60 ;  /* 0x00000060001d7836 */ /* 0x000fc40000000000 */
[C---:B------:R-:W-:Y:S01]  /*13e0*/  VIADD R28, R0.reuse, 0x68 ;  /* 0x00000068001c7836 */ /* 0x040fe20000000000 */
[----:B------:R-:W-:Y:S01]  /*13f0*/  STL [R1+0x110], R41 ;  /* 0x0001102901007387 */ /* 0x000fe20000100800 */
[C---:B------:R-:W-:Y:S02]  /*1400*/  VIADD R26, R0.reuse, 0x78 ;  /* 0x00000078001a7836 */ /* 0x040fe40000000000 */
[C---:B------:R-:W-:Y:S01]  /*1410*/  VIADD R25, R0.reuse, 0x80 ;  /* 0x0000008000197836 */ /* 0x040fe20000000000 */
[----:B------:R1:W-:Y:S01]  /*1420*/  STL [R1+0x10c], R40 ;  /* 0x00010c2801007387 */ /* 0x0003e20000100800 */
[C---:B------:R-:W-:Y:S01]  /*1430*/  VIADD R24, R0.reuse, 0x88 ;  /* 0x0000008800187836 */ /* 0x040fe20000000000 */
[----:B0-----:R-:W-:Y:S01]  /*1440*/  SHF.R.S32.HI R42, RZ, 0x1f, R42 ;  /* 0x0000001fff2a7819 */ /* 0x001fe2000001142a */
[C---:B------:R-:W-:Y:S01]  /*1450*/  VIADD R21, R0.reuse, 0x90 ;  /* 0x0000009000157836 */ /* 0x040fe20000000000 */
[----:B------:R0:W-:Y:S01]  /*1460*/  STL [R1+0x108], R36 ;  /* 0x0001082401007387 */ /* 0x0001e20000100800 */
[----:B------:R-:W-:-:S02]  /*1470*/  VIADD R20, R0, 0x98 ;  /* 0x0000009800147836 */ /* 0x000fc40000000000 */
[C---:B------:R-:W-:Y:S01]  /*1480*/  VIADD R15, R0.reuse, 0xa0 ;  /* 0x000000a0000f7836 */ /* 0x040fe20000000000 */
[----:B------:R-:W-:Y:S01]  /*1490*/  STL [R1+0x104], R35 ;  /* 0x0001042301007387 */ /* 0x000fe20000100800 */
[C---:B------:R-:W-:Y:S01]  /*14a0*/  VIADD R14, R0.reuse, 0xa8 ;  /* 0x000000a8000e7836 */ /* 0x040fe20000000000 */
[----:B-1----:R-:W-:Y:S01]  /*14b0*/  SHF.R.S32.HI R40, RZ, 0x1f, R40 ;  /* 0x0000001fff287819 */ /* 0x002fe20000011428 */
        /* <DEDUP_REMOVED lines=15> */
[----:B------:R-:W-:Y:S01]  /*15b0*/  VIADD R0, R0, 0xf8 ;  /* 0x000000f800007836 */ /* 0x000fe20000000000 */
[----:B------:R0:W-:Y:S04]  /*15c0*/  STL [R1+0xf0], R30 ;  /* 0x0000f01e01007387 */ /* 0x0001e80000100800 */
[----:B------:R-:W-:Y:S01]  /*15d0*/  STL [R1+0xec], R29 ;  /* 0x0000ec1d01007387 */ /* 0x000fe20000100800 */
[----:B-1----:R-:W-:-:S03]  /*15e0*/  SHF.R.S32.HI R31, RZ, 0x1f, R31 ;  /* 0x0000001fff1f7819 */ /* 0x002fc6000001141f */
[----:B------:R1:W-:Y:S01]  /*15f0*/  STL [R1+0xe8], R28 ;  /* 0x0000e81c01007387 */ /* 0x0003e20000100800 */
[----:B0-----:R-:W-:-:S03]  /*1600*/  SHF.R.S32.HI R30, RZ, 0x1f, R30 ;  /* 0x0000001fff1e7819 */ /* 0x001fc6000001141e */
        /* <DEDUP_REMOVED lines=23> */
[----:B------:R-:W-:Y:S01]  /*1780*/  STL [R1+0xac], R4 ;  /* 0x0000ac0401007387 */ /* 0x000fe20000100800 */
[----:B0-----:R-:W-:-:S03]  /*1790*/  SHF.R.S32.HI R8, RZ, 0x1f, R8 ;  /* 0x0000001fff087819 */ /* 0x001fc60000011408 */
        /* <DEDUP_REMOVED lines=43> */
[----:B------:R1:W-:Y:S01]  /*1a50*/  STL [R1+0x12c], R5 ;  /* 0x00012c0501007387 */ /* 0x0003e20000100800 */
[----:B------:R-:W-:-:S03]  /*1a60*/  LEA R0, R6, R11, 0x3 ;  /* 0x0000000b06007211 */ /* 0x000fc600078e18ff */
[----:B------:R1:W-:Y:S04]  /*1a70*/  STL [R1+0x128], R4 ;  /* 0x0001280401007387 */ /* 0x0003e80000100800 */
[----:B------:R1:W-:Y:S04]  /*1a80*/  STL [R1+0x124], R3 ;  /* 0x0001240301007387 */ /* 0x0003e80000100800 */
[----:B------:R1:W-:Y:S04]  /*1a90*/  STL [R1+0x120], R2 ;  /* 0x0001200201007387 */ /* 0x0003e80000100800 */
[----:B------:R1:W-:Y:S02]  /*1aa0*/  STL [R1+0x78], R0 ;  /* 0x0000780001007387 */ /* 0x0003e40000100800 */
.L_x_2696:
[----:B01-3--:R-:W0:Y:S02]  /*1ab0*/  LDC.64 R2, c[0x0][0xc88] ;  /* 0x00032200ff027b82 */ /* 0x00be240000000a00 */
[----:B0-----:R-:W-:-:S05]  /*1ac0*/  IMAD.WIDE R2, R39, 0x4, R2 ;  /* 0x0000000427027825 */ /* 0x001fca00078e0202 */
[----:B--2--5:R-:W2:Y:S01]  /*1ad0*/  LDG.E R30, desc[UR40][R2.64] ;  /* 0x00000028021e7981 */ /* 0x024ea2000c1e1900 */
[----:B------:R-:W-:Y:S05]  /*1ae0*/  YIELD ;  /* 0x0000000000007946 */ /* 0x000fea0003800000 */
[----:B------:R-:W-:Y:S01]  /*1af0*/  ULDC.64 UR4, c[0x0][0xa28] ;  /* 0x00028a0000047ab9 */ /* 0x000fe20000000a00 */
[----:B------:R-:W-:Y:S01]  /*1b00*/  ULDC.64 UR8, c[0x0][0xa18] ;  /* 0x0002860000087ab9 */ /* 0x000fe20000000a00 */
[----:B------:R-:W-:Y:S01]  /*1b10*/  ISETP.NE.U32.AND P1, PT, RZ, UR4, PT ;  /* 0x00000004ff007c0c */ /* 0x000fe2000bf25070 */
[----:B------:R-:W-:Y:S01]  /*1b20*/  IMAD.MOV.U32 R10, RZ, RZ, RZ ;  /* 0x000000ffff0a7224 */ /* 0x000fe200078e00ff */
[----:B------:R-:W-:Y:S01]  /*1b30*/  ULDC.64 UR6, c[0x0][0xa08] ;  /* 0x0002820000067ab9 */ /* 0x000fe20000000a00 */
[----:B------:R-:W-:Y:S01]  /*1b40*/  IMAD.MOV.U32 R27, RZ, RZ, RZ ;  /* 0x000000ffff1b7224 */ /* 0x000fe200078e00ff */
[----:B------:R-:W-:-:S02]  /*1b50*/  ISETP.NE.AND.EX P1, PT, RZ, UR5, PT, P1 ;  /* 0x00000005ff007c0c */ /* 0x000fc4000bf25310 */
[----:B------:R-:W-:-:S04]  /*1b60*/  ISETP.NE.U32.AND P0, PT, RZ, UR6, PT ;  /* 0x00000006ff007c0c */ /* 0x000fc8000bf05070 */
[----:B------:R-:W-:Y:S02]  /*1b70*/  ISETP.NE.AND.EX P0, PT, RZ, UR7, PT, P0 ;  /* 0x00000007ff007c0c */ /* 0x000fe4000bf05300 */
[----:B--2---:R-:W-:Y:S01]  /*1b80*/  SHF.R.S32.HI R0, RZ, 0x1f, R30 ;  /* 0x0000001fff007819 */ /* 0x004fe2000001141e */
[----:B------:R-:W-:-:S04]  /*1b90*/  IMAD.SHL.U32 R32, R30, 0x4, RZ ;  /* 0x000000041e207824 */ /* 0x000fc800078e00ff */
[C---:B------:R-:W-:Y:S01]  /*1ba0*/  @P1 LEA R6, P2, R30.reuse, UR4, 0x2 ;  /* 0x000000041e061c11 */ /* 0x040fe2000f8410ff */
[----:B------:R-:W-:Y:S01]  /*1bb0*/  STL [R1+0x80], R30 ;  /* 0x0000801e01007387 */ /* 0x000fe20000100800 */
[C-C-:B------:R-:W-:Y:S02]  /*1bc0*/  SHF.L.U64.HI R31, R30.reuse, 0x2, R0.reuse ;  /* 0x000000021e1f7819 */ /* 0x140fe40000010200 */
[----:B------:R-:W-:Y:S01]  /*1bd0*/  @P1 LEA.HI.X R7, R30, UR5, R0, 0x2, P2 ;  /* 0x000000051e071c11 */ /* 0x000fe200090f1400 */
[----:B------:R-:W-:Y:S01]  /*1be0*/  ULDC UR4, c[0x0][0x288] ;  /* 0x0000a20000047ab9 */ /* 0x000fe20000000800 */
[----:B------:R-:W-:Y:S01]  /*1bf0*/  ISETP.NE.U32.AND P2, PT, RZ, UR8, PT ;  /* 0x00000008ff007c0c */ /* 0x000fe2000bf45070 */
[----:B------:R0:W-:Y:S01]  /*1c00*/  STL [R1+0x90], R0 ;  /* 0x0000900001007387 */ /* 0x0001e20000100800 */
[----:B------:R-:W-:Y:S02]  /*1c10*/  IADD3 R4, P3, R32, UR6, RZ ;  /* 0x0000000620047c10 */ /* 0x000fe4000ff7e0ff */
[----:B------:R-:W-:Y:S01]  /*1c20*/  ISETP.NE.AND.EX P2, PT, RZ, UR9, PT, P2 ;  /* 0x00000009ff007c0c */ /* 0x000fe2000bf45320 */
[----:B------:R1:W5:Y:S01]  /*1c30*/  @P1 LDG.E R10, desc[UR40][R6.64] ;  /* 0x00000028060a1981 */ /* 0x000362000c1e1900 */
[----:B------:R-:W-:-:S03]  /*1c40*/  IADD3.X R5, R31, UR7, RZ, P3, !PT ;  /* 0x000000071f057c10 */ /* 0x000fc60009ffe4ff */
[----:B------:R1:W-:Y:S01]  /*1c50*/  STL [R1+0x88], R32 ;  /* 0x0000882001007387 */ /* 0x0003e20000100800 */
[----:B0-----:R-:W-:Y:S01]  /*1c60*/  IMAD.U32 R0, RZ, RZ, UR4 ;  /* 0x00000004ff007e24 */ /* 0x001fe2000f8e00ff */
[----:B------:R-:W-:Y:S02]  /*1c70*/  ULDC.64 UR4, c[0x0][0x418] ;  /* 0x0001060000047ab9 */ /* 0x000fe40000000a00 */
[----:B------:R1:W5:Y:S04]  /*1c80*/  @P0 LDG.E R27, desc[UR40][R4.64] ;  /* 0x00000028041b0981 */ /* 0x000368000c1e1900 */
[----:B------:R-:W-:Y:S01]  /*1c90*/  @P2 IADD3 R8, P1, R32, UR8, RZ ;  /* 0x0000000820082c10 */ /* 0x000fe2000ff3e0ff */
[----:B------:R1:W-:Y:S03]  /*1ca0*/  STL [R1+0x8c], R31 ;  /* 0x00008c1f01007387 */ /* 0x0003e60000100800 */
[----:B------:R-:W-:-:S05]  /*1cb0*/  @P2 IADD3.X R9, R31, UR9, RZ, P1, !PT ;  /* 0x000000091f092c10 */ /* 0x000fca0008ffe4ff */
[----:B------:R-:W2:Y:S01]  /*1cc0*/  @P2 LDG.E R0, desc[UR40][R8.64] ;  /* 0x0000002808002981 */ /* 0x000ea2000c1e1900 */
[----:B------:R-:W-:-:S03]  /*1cd0*/  UISETP.NE.U32.AND UP0, UPT, UR4, URZ, UPT ;  /* 0x0000003f0400728c */ /* 0x000fc6000bf05070 */
[----:B------:R-:W-:Y:S01]  /*1ce0*/  ULDC UR4, c[0x0][0x424] ;  /* 0x0001090000047ab9 */ /* 0x000fe20000000800 */
[----:B------:R-:W-:-:S03]  /*1cf0*/  UISETP.NE.AND.EX UP0, UPT, UR5, URZ, UPT, UP0 ;  /* 0x0000003f0500728c */ /* 0x000fc6000bf05300 */
[----:B------:R-:W-:Y:S01]  /*1d00*/  ULDC UR5, c[0x0][0x2f0] ;  /* 0x0000bc0000057ab9 */ /* 0x000fe20000000800 */
[----:B------:R-:W-:-:S04]  /*1d10*/  USEL UR4, UR4, 0x1, UP0 ;  /* 0x0000000104047887 */ /* 0x000fc80008000000 */
[----:B------:R-:W-:-:S03]  /*1d20*/  UIMAD UR4, UR4, UR5, URZ ;  /* 0x00000005040472a4 */ /* 0x000fc6000f8e023f */
[----:B------:R-:W-:Y:S02]  /*1d30*/  ULDC UR5, c[0x0][0x348] ;  /* 0x0000d20000057ab9 */ /* 0x000fe40000000800 */
[----:B------:R-:W-:Y:S02]  /*1d40*/  IMAD.U32 R2, RZ, RZ, UR5 ;  /* 0x00000005ff027e24 */ /* 0x000fe4000f8e00ff */
[----:B------:R-:W-:Y:S01]  /*1d50*/  IMAD.U32 R28, RZ, RZ, UR4 ;  /* 0x00000004ff1c7e24 */ /* 0x000fe2000f8e00ff */
[----:B--2---:R1:W-:Y:S01]  /*1d60*/  STL [R1+0x38], R0 ;  /* 0x0000380001007387 */ /* 0x0043e20000100800 */
[----:B------:R-:W-:Y:S01]  /*1d70*/  IMAD.MOV.U32 R12, RZ, RZ, R0 ;  /* 0x000000ffff0c7224 */ /* 0x000fe200078e0000 */
[----:B----4-:R-:W-:Y:S06]  /*1d80*/  @P2 BRA `(.L_x_2477) ;  /* 0x0000000000282947 */ /* 0x010fec0003800000 */
[----:B------:R-:W-:Y:S02]  /*1d90*/  ULDC.64 UR4, c[0x0][0xa00] ;  /* 0x0002800000047ab9 */ /* 0x000fe40000000a00 */
[----:B------:R-:W-:-:S04]  /*1da0*/  ISETP.NE.U32.AND P1, PT, RZ, UR4, PT ;  /* 0x00000004ff007c0c */ /* 0x000fc8000bf25070 */
[----:B------:R-:W-:-:S13]  /*1db0*/  ISETP.NE.AND.EX P1, PT, RZ, UR5, PT, P1 ;  /* 0x00000005ff007c0c */ /* 0x000fda000bf25310 */
[----:B------:R-:W-:Y:S05]  /*1dc0*/  @!P1 BRA `(.L_x_2477) ;  /* 0x0000000000189947 */ /* 0x000fea0003800000 */
[----:B-1----:R-:W0:Y:S02]  /*1dd0*/  LDC.64 R6, c[0x0][0xa00] ;  /* 0x00028000ff067b82 */ /* 0x002e240000000a00 */
[----:B0-----:R-:W-:-:S05]  /*1de0*/  IMAD.WIDE R6, R30, 0x4, R6 ;  /* 0x000000041e067825 */ /* 0x001fca00078e0206 */
[----:B------:R-:W2:Y:S04]  /*1df0*/  LDG.E R0, desc[UR40][R6.64] ;  /* 0x0000002806007981 */ /* 0x000ea8000c1e1900 */
[----:B------:R-:W2:Y:S02]  /*1e00*/  LDG.E R3, desc[UR40][R6.64+0x4] ;  /* 0x0000042806037981 */ /* 0x000ea4000c1e1900 */
[----:B--2---:R-:W-:-:S05]  /*1e10*/  IMAD.IADD R12, R3, 0x1, -R0 ;  /* 0x00000001030c7824 */ /* 0x004fca00078e0a00 */
[----:B------:R0:W-:Y:S02]  /*1e20*/  STL [R1+0x38], R12 ;  /* 0x0000380c01007387 */ /* 0x0001e40000100800 */
.L_x_2477:
[C---:B------:R-:W-:Y:S01]  /*1e30*/  LOP3.LUT R29, R38.reuse, 0xffff, RZ, 0xc0, !PT ;  /* 0x0000ffff261d7812 */ /* 0x040fe200078ec0ff */
[----:B------:R-:W-:Y:S01]  /*1e40*/  ULDC.64 UR4, c[0x0][0xa20] ;  /* 0x0002880000047ab9 */ /* 0x000fe20000000a00 */
[C---:B------:R-:W-:Y:S02]  /*1e50*/  LOP3.LUT R3, R38.reuse, 0xff000000, RZ, 0xc0, !PT ;  /* 0xff00000026037812 */ /* 0x040fe400078ec0ff */
[----:B------:R-:W-:Y:S01]  /*1e60*/  ISETP.NE.U32.AND P1, PT, RZ, UR4, PT ;  /* 0x00000004ff007c0c */ /* 0x000fe2000bf25070 */
[----:B------:R2:W-:Y:S01]  /*1e70*/  STL [R1+0x60], R29 ;  /* 0x0000601d01007387 */ /* 0x0005e20000100800 */
[----:B-1----:R-:W-:Y:S02]  /*1e80*/  LOP3.LUT R0, R38, 0xff0000, RZ, 0xc0, !PT ;  /* 0x00ff000026007812 */ /* 0x002fe400078ec0ff */
[----:B------:R-:W-:Y:S02]  /*1e90*/  ISETP.NE.AND.EX P1, PT, RZ, UR5, PT, P1 ;  /* 0x00000005ff007c0c */ /* 0x000fe4000bf25310 */
[----:B------:R-:W-:-:S04]  /*1ea0*/  SHF.R.U32.HI R3, RZ, 0x8, R3 ;  /* 0x00000008ff037819 */ /* 0x000fc80000011603 */
[----:B------:R-:W-:-:S07]  /*1eb0*/  LEA.HI R11, R0, R3, RZ, 0x10 ;  /* 0x00000003000b7211 */ /* 0x000fce00078f80ff */
[----:B--2---:R-:W-:Y:S05]  /*1ec0*/  @!P1 BRA `(.L_x_2478) ;  /* 0x0000000000109947 */ /* 0x004fea0003800000 */
[----:B------:R-:W-:-:S04]  /*1ed0*/  IADD3 R4, P0, R32, UR4, RZ ;  /* 0x0000000420047c10 */ /* 0x000fc8000ff1e0ff */
[----:B------:R-:W-:-:S05]  /*1ee0*/  IADD3.X R5, R31, UR5, RZ, P0, !PT ;  /* 0x000000051f057c10 */ /* 0x000fca00087fe4ff */
[----:B------:R1:W5:Y:S01]  /*1ef0*/  LDG.E R28, desc[UR40][R4.64] ;  /* 0x00000028041c7981 */ /* 0x000362000c1e1900 */
[----:B------:R-:W-:Y:S05]  /*1f00*/  BRA `(.L_x_2479) ;  /* 0x0000000000107947 */ /* 0x000fea0003800000 */
.L_x_2478:
[----:B------:R-:W-:Y:S05]  /*1f10*/  @!P0 BRA `(.L_x_2479) ;  /* 0x00000000000c8947 */ /* 0x000fea0003800000 */
[----:B------:R-:W2:Y:S04]  /*1f20*/  LDG.E R3, desc[UR40][R4.64] ;  /* 0x0000002804037981 */ /* 0x000ea8000c1e1900 */
[----:B------:R-:W2:Y:S02]  /*1f30*/  LDG.E R28, desc[UR40][R4.64+0x4] ;  /* 0x00000428041c7981 */ /* 0x000ea4000c1e1900 */
[----:B--2---:R-:W-:-:S07]  /*1f40*/  IADD3 R28, -R3, R28, RZ ;  /* 0x0000001c031c7210 */ /* 0x004fce0007ffe1ff */
.L_x_2479:
[----:B------:R-:W-:Y:S01]  /*1f50*/  ULDC.64 UR4, c[0x0][0xa10] ;  /* 0x0002840000047ab9 */ /* 0x000fe20000000a00 */
[----:B------:R-:W2:Y:S01]  /*1f60*/  LDC R8, c[0x0][0x448] ;  /* 0x00011200ff087b82 */ /* 0x000ea20000000800 */
[----:B------:R-:W-:-:S04]  /*1f70*/  ISETP.NE.U32.AND P0, PT, RZ, UR4, PT ;  /* 0x00000004ff007c0c */ /* 0x000fc8000bf05070 */
[----:B------:R-:W-:Y:S01]  /*1f80*/  ISETP.NE.AND.EX P0, PT, RZ, UR5, PT, P0 ;  /* 0x00000005ff007c0c */ /* 0x000fe2000bf05300 */
[----:B------:R-:W-:-:S12]  /*1f90*/  ULDC.64 UR4, c[0x0][0xa30] ;  /* 0x00028c0000047ab9 */ /* 0x000fd80000000a00 */
[----:B------:R-:W3:Y:S02]  /*1fa0*/  @P0 LDC.64 R6, c[0x0][0xa10] ;  /* 0x00028400ff060b82 */ /* 0x000ee40000000a00 */
[----:B---3--:R-:W-:-:S05]  /*1fb0*/  @P0 IMAD.WIDE R6, R30, 0x4, R6 ;  /* 0x000000041e060825 */ /* 0x008fca00078e0206 */
[----:B------:R-:W3:Y:S04]  /*1fc0*/  @P0 LDG.E R0, desc[UR40][R6.64] ;  /* 0x0000002806000981 */ /* 0x000ee8000c1e1900 */
[----:B------:R4:W3:Y:S01]  /*1fd0*/  @P0 LDG.E R3, desc[UR40][R6.64+0x4] ;  /* 0x0000042806030981 */ /* 0x0008e2000c1e1900 */
[----:B------:R-:W-:Y:S01]  /*1fe0*/  ISETP.NE.U32.AND P1, PT, RZ, UR4, PT ;  /* 0x00000004ff007c0c */ /* 0x000fe2000bf25070 */
[----:B-----5:R-:W-:-:S03]  /*1ff0*/  IMAD.MOV.U32 R24, RZ, RZ, R28 ;  /* 0x000000ffff187224 */ /* 0x020fc600078e001c */
[----:B------:R-:W-:-:S13]  /*2000*/  ISETP.NE.AND.EX P1, PT, RZ, UR5, PT, P1 ;  /* 0x00000005ff007c0c */ /* 0x000fda000bf25310 */
[----:B-1----:R-:W-:-:S04]  /*2010*/  @P1 IADD3 R4, P2, R32, UR4, RZ ;  /* 0x0000000420041c10 */ /* 0x002fc8000ff5e0ff */
[----:B------:R-:W-:-:S05]  /*2020*/  @P1 IADD3.X R5, R31, UR5, RZ, P2, !PT ;  /* 0x000000051f051c10 */ /* 0x000fca00097fe4ff */
[----:B------:R1:W5:Y:S01]  /*2030*/  @P1 LDG.E R24, desc[UR40][R4.64] ;  /* 0x0000002804181981 */ /* 0x000362000c1e1900 */
[----:B--2---:R-:W-:Y:S01]  /*2040*/  ISETP.NE.AND P1, PT, R8, 0x1, PT ;  /* 0x000000010800780c */ /* 0x004fe20003f25270 */
[----:B------:R-:W-:Y:S01]  /*2050*/  IMAD.SHL.U32 R13, R37, 0x80, RZ ;  /* 0x00000080250d7824 */ /* 0x000fe200078e00ff */
[----:B------:R-:W-:Y:S03]  /*2060*/  BSSY B0, `(.L_x_2480) ;  /* 0x0000039000007945 */ /* 0x000fe60003800000 */
[----:B----4-:R-:W-:Y:S01]  /*2070*/  VIADD R6, R13, 0x7f ;  /* 0x0000007f0d067836 */ /* 0x010fe20000000000 */
[----:B------:R2:W-:Y:S07]  /*2080*/  STL [R1+0x34], R13 ;  /* 0x0000340d01007387 */ /* 0x0005ee0000100800 */
[----:B------:R-:W4:Y:S01]  /*2090*/  @P1 LDC R9, c[0x0][0x44c] ;  /* 0x00011300ff091b82 */ /* 0x000f220000000800 */
[----:B--2---:R-:W-:-:S07]  /*20a0*/  IMAD.IADD R13, R28, 0x1, -R10 ;  /* 0x000000011c0d7824 */ /* 0x004fce00078e0a0a */
[----:B------:R-:W2:Y:S01]  /*20b0*/  @P1 LDC R7, c[0x0][0x450] ;  /* 0x00011400ff071b82 */ /* 0x000ea20000000800 */
[----:B---3--:R-:W-:Y:S02]  /*20c0*/  @P0 IMAD.IADD R2, R3, 0x1, -R0 ;  /* 0x0000000103020824 */ /* 0x008fe400078e0a00 */
[----:B----4-:R-:W-:-:S04]  /*20d0*/  @P1 IMAD.HI.U32 R0, R6, R9, RZ ;  /* 0x0000000906001227 */ /* 0x010fc800078e00ff */
[----:B-1----:R-:W-:Y:S01]  /*20e0*/  IMAD.IADD R4, R13, 0x1, R2 ;  /* 0x000000010d047824 */ /* 0x002fe200078e0202 */
[----:B--2---:R-:W-:-:S03]  /*20f0*/  @P1 SHF.R.U32.HI R6, RZ, R7, R0 ;  /* 0x00000007ff061219 */ /* 0x004fc60000011600 */
[C---:B------:R-:W-:Y:S01]  /*2100*/  VIADD R0, R4.reuse, 0x7f ;  /* 0x0000007f04007836 */ /* 0x040fe20000000000 */
[----:B------:R-:W-:Y:S01]  /*2110*/  IADD3 R124, R4, 0x80, -R12 ;  /* 0x00000080047c7810 */ /* 0x000fe20007ffe80c */
[----:B------:R1:W-:Y:S01]  /*2120*/  STL [R1+0x3c], R4 ;  /* 0x00003c0401007387 */ /* 0x0003e20000100800 */
[----:B0-----:R-:W-:Y:S02]  /*2130*/  LOP3.LUT R12, R11, 0xff, RZ, 0xc0, !PT ;  /* 0x000000ff0b0c7812 */ /* 0x001fe400078ec0ff */
[----:B------:R-:W-:Y:S01]  /*2140*/  SHF.R.S32.HI R3, RZ, 0x1f, R0 ;  /* 0x0000001fff037819 */ /* 0x000fe20000011400 */
[----:B------:R-:W-:Y:S02]  /*2150*/  IMAD.IADD R6, R124, 0x1, R6 ;  /* 0x000000017c067824 */ /* 0x000fe400078e0206 */
[----:B------:R0:W-:Y:S01]  /*2160*/  STL [R1+0x9c], R12 ;  /* 0x00009c0c01007387 */ /* 0x0001e20000100800 */
[----:B------:R-:W-:Y:S02]  /*2170*/  LEA.HI R3, R3, R0, RZ, 0x7 ;  /* 0x0000000003037211 */ /* 0x000fe400078f38ff */
[----:B------:R-:W-:-:S02]  /*2180*/  SHF.R.S32.HI R5, RZ, 0x1f, R6 ;  /* 0x0000001fff057819 */ /* 0x000fc40000011406 */
[----:B-1----:R-:W-:Y:S02]  /*2190*/  SHF.R.U32.HI R4, RZ, 0x10, R11 ;  /* 0x00000010ff047819 */ /* 0x002fe4000001160b */
[----:B------:R-:W-:Y:S02]  /*21a0*/  LEA.HI R5, R5, R6, RZ, 0x7 ;  /* 0x0000000605057211 */ /* 0x000fe400078f38ff */
[----:B------:R-:W-:Y:S01]  /*21b0*/  SHF.R.S32.HI R125, RZ, 0x7, R3 ;  /* 0x00000007ff7d7819 */ /* 0x000fe20000011403 */
[----:B------:R0:W-:Y:S01]  /*21c0*/  STL [R1+0x84], R4 ;  /* 0x0000840401007387 */ /* 0x0001e20000100800 */
[----:B------:R-:W-:-:S04]  /*21d0*/  SHF.R.S32.HI R0, RZ, 0x7, R5 ;  /* 0x00000007ff007819 */ /* 0x000fc80000011405 */
[----:B------:R-:W-:Y:S02]  /*21e0*/  VIMNMX R9, R125, R0, PT ;  /* 0x000000007d097248 */ /* 0x000fe40003fe0100 */
[----:B------:R-:W-:Y:S02]  /*21f0*/  MOV R0, RZ ;  /* 0x000000ff00007202 */ /* 0x000fe40000000f00 */
[----:B------:R-:W-:-:S13]  /*2200*/  ISETP.GE.AND P0, PT, R9, 0x1, PT ;  /* 0x000000010900780c */ /* 0x000fda0003f06270 */
[----:B0-----:R-:W-:Y:S05]  /*2210*/  @!P0 BRA `(.L_x_2481) ;  /* 0x0000000000748947 */ /* 0x001fea0003800000 */
[----:B------:R-:W-:Y:S01]  /*2220*/  ISETP.NE.AND P0, PT, R4, RZ, PT ;  /* 0x000000ff0400720c */ /* 0x000fe20003f05270 */
[----:B------:R-:W-:-:S03]  /*2230*/  ULDC UR4, c[0x0][0x9f0] ;  /* 0x00027c0000047ab9 */ /* 0x000fc60000000800 */
[----:B------:R-:W-:-:S04]  /*2240*/  SEL R10, R4, UR4, P0 ;  /* 0x00000004040a7c07 */ /* 0x000fc80008000000 */
[-C--:B------:R-:W-:Y:S02]  /*2250*/  IABS R6, R10.reuse ;  /* 0x0000000a00067213 */ /* 0x080fe40000000000 */
[----:B------:R-:W-:Y:S02]  /*2260*/  IADD3 R0, R10, -0x1, R9 ;  /* 0xffffffff0a007810 */ /* 0x000fe40007ffe009 */
[----:B------:R-:W0:Y:S01]  /*2270*/  I2F.RP R3, R6 ;  /* 0x0000000600037306 */ /* 0x000e220000209400 */
[----:B------:R-:W-:Y:S02]  /*2280*/  IABS R11, R10 ;  /* 0x0000000a000b7213 */ /* 0x000fe40000000000 */
        /* <DEDUP_REMOVED lines=19> */
[----:B------:R-:W-:-:S05]  /*23c0*/  IMAD.MOV.U32 R0, RZ, RZ, R5 ;  /* 0x000000ffff007224 */ /* 0x000fca00078e0005 */
[----:B------:R-:W-:Y:S02]  /*23d0*/  @!P2 IADD3 R0, -R0, RZ, RZ ;  /* 0x000000ff0000a210 */ /* 0x000fe40007ffe1ff */
[----:B------:R-:W-:-:S07]  /*23e0*/  @!P1 LOP3.LUT R0, RZ, R10, RZ, 0x33, !PT ;  /* 0x0000000aff009212 */ /* 0x000fce00078e33ff */
.L_x_2481:
[----:B------:R-:W-:Y:S05]  /*23f0*/  BSYNC B0 ;  /* 0x0000000000007941 */ /* 0x000fea0003800000 */
.L_x_2480:
        /* <DEDUP_REMOVED lines=35> */
[----:B0----5:R-:W-:Y:S05]  /*2630*/  CALL.ABS.NOINC R14 ;  /* 0x000000000e007343 */ /* 0x021fea0003c00000 */
.L_x_2484:
[----:B------:R-:W-:Y:S05]  /*2640*/  BSYNC B6 ;  /* 0x0000000000067941 */ /* 0x000fea0003800000 */
.L_x_2483:
        /* <DEDUP_REMOVED lines=20> */
.L_x_2486:
[----:B------:R-:W-:Y:S05]  /*2790*/  BSYNC B6 ;  /* 0x0000000000067941 */ /* 0x000fea0003800000 */
.L_x_2485:
[----:B------:R-:W2:Y:S01]  /*27a0*/  LDL.LU R8, [R1+0x14] ;  /* 0x0000140001087983 */ /* 0x000ea20000300800 */
[----:B------:R-:W-:Y:S01]  /*27b0*/  ULDC.64 UR4, c[0x0][0x9f8] ;  /* 0x00027e0000047ab9 */ /* 0x000fe20000000a00 */
[----:B------:R-:W-:Y:S01]  /*27c0*/  IMAD.MOV.U32 R0, RZ, RZ, R30 ;  /* 0x000000ffff007224 */ /* 0x000fe200078e001e */
[----:B------:R-:W-:Y:S01]  /*27d0*/  ISETP.NE.U32.AND P0, PT, RZ, UR4, PT ;  /* 0x00000004ff007c0c */ /* 0x000fe2000bf05070 */
[----:B------:R-:W0:Y:S01]  /*27e0*/  LDC R41, c[0x0][0x3f4] ;  /* 0x0000fd00ff297b82 */ /* 0x000e220000000800 */
[----:B------:R-:W1:Y:S02]  /*27f0*/  S2R R20, SR_TID.X ;  /* 0x0000000000147919 */ /* 0x000e640000002100 */
[----:B------:R-:W-:Y:S01]  /*2800*/  ISETP.NE.AND.EX P0, PT, RZ, UR5, PT, P0 ;  /* 0x00000005ff007c0c */ /* 0x000fe2000bf05300 */
[----:B------:R-:W-:Y:S01]  /*2810*/  IMAD.IADD R46, R27, 0x1, R28 ;  /* 0x000000011b2e7824 */ /* 0x000fe200078e021c */
[----:B------:R-:W3:Y:S03]  /*2820*/  LDL R21, [R1+0x6c] ;  /* 0x00006c0001157983 */ /* 0x000ee60000100800 */
[----:B------:R-:W4:Y:S01]  /*2830*/  LDC.64 R102, c[0x0][0x300] ;  /* 0x0000c000ff667b82 */ /* 0x000f220000000a00 */
[----:B------:R-:W3:Y:S07]  /*2840*/  LDL R28, [R1+0x70] ;  /* 0x00007000011c7983 */ /* 0x000eee0000100800 */
[----:B------:R-:W-:Y:S01]  /*2850*/  @P0 IADD3 R4, P1, R32, UR4, RZ ;  /* 0x0000000420040c10 */ /* 0x000fe2000ff3e0ff */
[----:B------:R-:W2:Y:S03]  /*2860*/  LDC.64 R12, c[0x0][0x3f8] ;  /* 0x0000fe00ff0c7b82 */ /* 0x000ea60000000a00 */
[----:B------:R-:W-:Y:S01]  /*2870*/  @P0 IADD3.X R5, R31, UR5, RZ, P1, !PT ;  /* 0x000000051f050c10 */ /* 0x000fe20008ffe4ff */
[----:B------:R-:W-:-:S04]  /*2880*/  ULDC.64 UR4, c[0x0][0xa08] ;  /* 0x0002820000047ab9 */ /* 0x000fc80000000a00 */
[----:B------:R4:W3:Y:S01]  /*2890*/  @P0 LDG.E R0, desc[UR40][R4.64] ;  /* 0x0000002804000981 */ /* 0x0008e2000c1e1900 */
[----:B0-----:R-:W-:Y:S02]  /*28a0*/  ISETP.GE.AND P2, PT, R16, R41, PT ;  /* 0x000000291000720c */ /* 0x001fe40003f46270 */
[----:B-1----:R-:W-:Y:S02]  /*28b0*/  SHF.R.U32.HI R31, RZ, 0x7, R20 ;  /* 0x00000007ff1f7819 */ /* 0x002fe40000011614 */
[----:B------:R-:W3:Y:S01]  /*28c0*/  LDL R20, [R1+0x68] ;  /* 0x0000680001147983 */ /* 0x000ee20000100800 */
[----:B------:R-:W-:Y:S01]  /*28d0*/  SHF.R.S32.HI R35, RZ, 0x1f, R46 ;  /* 0x0000001fff237819 */ /* 0x000fe2000001142e */
[----:B----4-:R-:W-:-:S04]  /*28e0*/  IMAD.WIDE.U32 R4, R46, R102, RZ ;  /* 0x000000662e047225 */ /* 0x010fc800078e00ff */
[----:B------:R-:W-:Y:S01]  /*28f0*/  IMAD R6, R35, R102, RZ ;  /* 0x0000006623067224 */ /* 0x000fe200078e02ff */
[----:B------:R-:W-:-:S03]  /*2900*/  ISETP.NE.U32.AND P0, PT, RZ, UR4, PT ;  /* 0x00000004ff007c0c */ /* 0x000fc6000bf05070 */
[----:B------:R-:W-:Y:S01]  /*2910*/  IMAD R3, R46, R103, R6 ;  /* 0x000000672e037224 */ /* 0x000fe200078e0206 */
[----:B------:R-:W-:Y:S01]  /*2920*/  ISETP.NE.AND.EX P0, PT, RZ, UR5, PT, P0 ;  /* 0x00000005ff007c0c */ /* 0x000fe2000bf05300 */
[----:B------:R-:W-:Y:S01]  /*2930*/  ULDC.64 UR4, c[0x0][0x308] ;  /* 0x0000c20000047ab9 */ /* 0x000fe20000000a00 */
[----:B------:R-:W-:Y:S01]  /*2940*/  ISETP.NE.AND P6, PT, R31, 0x1, PT ;  /* 0x000000011f00780c */ /* 0x000fe20003fc5270 */
[----:B------:R-:W0:Y:S01]  /*2950*/  LDC.64 R6, c[0x0][0x408] ;  /* 0x00010200ff067b82 */ /* 0x000e220000000a00 */
[----:B------:R-:W-:Y:S02]  /*2960*/  IADD3 R5, R5, R3, RZ ;  /* 0x0000000305057210 */ /* 0x000fe40007ffe0ff */
[----:B--2---:R-:W-:-:S04]  /*2970*/  LOP3.LUT R8, R8, 0xfffffffd, RZ, 0xc0, !PT ;  /* 0xfffffffd08087812 */ /* 0x004fc800078ec0ff */
[----:B------:R-:W-:-:S05]  /*2980*/  @P2 LOP3.LUT R8, R8, 0x2, RZ, 0xfc, !PT ;  /* 0x0000000208082812 */ /* 0x000fca00078efcff */
[----:B------:R1:W-:Y:S04]  /*2990*/  STL [R1+0x14], R8 ;  /* 0x0000140801007387 */ /* 0x0003e80000100800 */
[----:B------:R-:W2:Y:S01]  /*29a0*/  LDL R15, [R1+0x64] ;  /* 0x00006400010f7983 */ /* 0x000ea20000100800 */
[----:B------:R-:W-:-:S04]  /*29b0*/  IMAD.WIDE.U32 R4, R29, UR4, R4 ;  /* 0x000000041d047c25 */ /* 0x000fc8000f8e0004 */
[----:B------:R-:W-:Y:S01]  /*29c0*/  IMAD R101, R29, UR5, R5 ;  /* 0x000000051d657c24 */ /* 0x000fe2000f8e0205 */
[----:B------:R-:W-:Y:S01]  /*29d0*/  ULDC.64 UR4, c[0x0][0x310] ;  /* 0x0000c40000047ab9 */ /* 0x000fe20000000a00 */
[----:B------:R-:W-:Y:S01]  /*29e0*/  IMAD.MOV.U32 R100, RZ, RZ, R4 ;  /* 0x000000ffff647224 */ /* 0x000fe200078e0004 */
[----:B---3--:R-:W-:-:S04]  /*29f0*/  SHF.R.S32.HI R3, RZ, 0x1f, R0 ;  /* 0x0000001fff037819 */ /* 0x008fc80000011400 */
[----:B------:R-:W-:Y:S02]  /*2a00*/  SEL R3, R3, RZ, !P0 ;  /* 0x000000ff03037207 */ /* 0x000fe40004000000 */
[----:B------:R-:W-:-:S03]  /*2a10*/  SEL R98, R0, RZ, !P0 ;  /* 0x000000ff00627207 */ /* 0x000fc60004000000 */
[----:B------:R-:W-:Y:S02]  /*2a20*/  IMAD R43, R3, UR4, RZ ;  /* 0x00000004032b7c24 */ /* 0x000fe4000f8e02ff */
[----:B------:R-:W-:-:S04]  /*2a30*/  IMAD.WIDE.U32 R100, R98, UR4, R100 ;  /* 0x0000000462647c25 */ /* 0x000fc8000f8e0064 */
[----:B------:R-:W-:Y:S01]  /*2a40*/  IMAD R43, R98, UR5, R43 ;  /* 0x00000005622b7c24 */ /* 0x000fe2000f8e022b */
[----:B------:R-:W-:Y:S05]  /*2a50*/  @!P6 WARPSYNC.ALL ;  /* 0x000000000000e948 */ /* 0x000fea0003800000 */
[----:B------:R-:W-:Y:S02]  /*2a60*/  ULDC.64 UR4, c[0x0][0x330] ;  /* 0x0000cc0000047ab9 */ /* 0x000fe40000000a00 */
[----:B------:R-:W-:Y:S01]  /*2a70*/  IMAD.WIDE.U32 R4, R29, UR4, R16 ;  /* 0x000000041d047c25 */ /* 0x000fe2000f8e0010 */
[----:B------:R-:W-:-:S03]  /*2a80*/  SHF.R.S32.HI R36, RZ, 0x1f, R19 ;  /* 0x0000001fff247819 */ /* 0x000fc60000011413 */
[----:B------:R-:W-:Y:S01]  /*2a90*/  IMAD R5, R29, UR5, R5 ;  /* 0x000000051d057c24 */ /* 0x000fe2000f8e0205 */
[----:B------:R-:W-:Y:S02]  /*2aa0*/  ULDC.64 UR4, c[0x0][0x338] ;  /* 0x0000ce0000047ab9 */ /* 0x000fe40000000a00 */
[----:B------:R-:W-:Y:S01]  /*2ab0*/  IMAD R49, R3, UR4, RZ ;  /* 0x0000000403317c24 */ /* 0x000fe2000f8e02ff */
[----:B------:R-:W-:Y:S01]  /*2ac0*/  SEL R3, R41, RZ, P2 ;  /* 0x000000ff29037207 */ /* 0x000fe20001000000 */
[----:B------:R-:W-:Y:S02]  /*2ad0*/  IMAD R0, R36, R12, RZ ;  /* 0x0000000c24007224 */ /* 0x000fe400078e02ff */
[C---:B------:R-:W-:Y:S02]  /*2ae0*/  IMAD R49, R98.reuse, UR5, R49 ;  /* 0x0000000562317c24 */ /* 0x040fe4000f8e0231 */
[----:B------:R-:W-:-:S04]  /*2af0*/  IMAD.WIDE.U32 R98, R98, UR4, R4 ;  /* 0x0000000462627c25 */ /* 0x000fc8000f8e0004 */
[C---:B------:R-:W-:Y:S02]  /*2b00*/  VIADD R27, R19.reuse, 0x20 ;  /* 0x00000020131b7836 */ /* 0x040fe40000000000 */
[----:B------:R-:W-:-:S04]  /*2b10*/  IMAD.WIDE.U32 R96, R19, R12, R22 ;  /* 0x0000000c13607225 */ /* 0x000fc800078e0016 */
[----:B------:R-:W-:-:S04]  /*2b20*/  IMAD.WIDE.U32 R94, R19, R12, R16 ;  /* 0x0000000c135e7225 */ /* 0x000fc800078e0010 */
[C---:B------:R-:W-:Y:S02]  /*2b30*/  IMAD.SHL.U32 R32, R19.reuse, 0x80, RZ ;  /* 0x0000008013207824 */ /* 0x040fe400078e00ff */
[C---:B------:R-:W-:Y:S02]  /*2b40*/  VIADD R10, R19.reuse, 0x60 ;  /* 0x00000060130a7836 */ /* 0x040fe40000000000 */
[C---:B-1----:R-:W-:Y:S02]  /*2b50*/  VIADD R8, R19.reuse, 0x40 ;  /* 0x0000004013087836 */ /* 0x042fe40000000000 */
[C---:B------:R-:W-:Y:S01]  /*2b60*/  VIADD R30, R19.reuse, 0x20 ;  /* 0x00000020131e7836 */ /* 0x040fe20000000000 */
[----:B-----5:R-:W-:Y:S01]  /*2b70*/  SHF.R.S32.HI R11, RZ, 0x1f, R24 ;  /* 0x0000001fff0b7819 */ /* 0x020fe20000011418 */
[----:B------:R-:W-:Y:S01]  /*2b80*/  IMAD R5, R19, R13, R0 ;  /* 0x0000000d13057224 */ /* 0x000fe200078e0200 */
[----:B------:R-:W-:Y:S01]  /*2b90*/  SHF.L.U64.HI R89, R102, 0x5, R103 ;  /* 0x0000000566597819 */ /* 0x000fe20000010267 */
[----:B0-----:R-:W-:-:S02]  /*2ba0*/  IMAD R0, R36, R6, RZ ;  /* 0x0000000624007224 */ /* 0x001fc400078e02ff */
[----:B------:R-:W-:-:S04]  /*2bb0*/  IMAD.WIDE.U32 R92, R19, R6, R22 ;  /* 0x00000006135c7225 */ /* 0x000fc800078e0016 */
[----:B------:R-:W-:-:S04]  /*2bc0*/  IMAD.WIDE.U32 R90, R19, R6, R16 ;  /* 0x00000006135a7225 */ /* 0x000fc800078e0010 */
[----:B------:R-:W-:Y:S01]  /*2bd0*/  IMAD.SHL.U32 R88, R102, 0x20, RZ ;  /* 0x0000002066587824 */ /* 0x000fe200078e00ff */
[C---:B------:R-:W-:Y:S01]  /*2be0*/  IADD3 R46, P0, R19.reuse, R46, RZ ;  /* 0x0000002e132e7210 */ /* 0x040fe20007f1e0ff */
[----:B------:R-:W-:Y:S01]  /*2bf0*/  IMAD.IADD R3, R16, 0x1, R3 ;  /* 0x0000000110037824 */ /* 0x000fe200078e0203 */
[----:B------:R-:W-:Y:S01]  /*2c00*/  ULDC UR4, c[0x0][0x2f4] ;  /* 0x0000bd0000047ab9 */ /* 0x000fe20000000800 */
[----:B------:R-:W-:Y:S02]  /*2c10*/  IMAD R9, R19, R7, R0 ;  /* 0x0000000713097224 */ /* 0x000fe400078e0200 */
[----:B------:R-:W-:Y:S01]  /*2c20*/  IMAD.SHL.U32 R27, R27, 0x80, RZ ;  /* 0x000000801b1b7824 */ /* 0x000fe200078e00ff */
[----:B------:R-:W-:Y:S01]  /*2c30*/  SHF.R.S32.HI R0, RZ, 0x1f, R3 ;  /* 0x0000001fff007819 */ /* 0x000fe20000011403 */
[----:B------:R-:W-:-:S03]  /*2c40*/  IMAD.SHL.U32 R29, R19, 0x80, RZ ;  /* 0x00000080131d7824 */ /* 0x000fc600078e00ff */
[CC--:B------:R-:W-:Y:S02]  /*2c50*/  LEA.HI R106, R0.reuse, R3.reuse, RZ, 0x4 ;  /* 0x00000003006a7211 */ /* 0x0c0fe400078f20ff */
[----:B------:R-:W-:Y:S02]  /*2c60*/  LOP3.LUT R29, R29, 0x380, RZ, 0xc0, !PT ;  /* 0x000003801d1d7812 */ /* 0x000fe400078ec0ff */
[----:B------:R-:W-:Y:S01]  /*2c70*/  LOP3.LUT R27, R27, 0x380, RZ, 0xc0, !PT ;  /* 0x000003801b1b7812 */ /* 0x000fe200078ec0ff */
[----:B------:R-:W-:Y:S01]  /*2c80*/  IMAD.IADD R97, R97, 0x1, R5 ;  /* 0x0000000161617824 */ /* 0x000fe200078e0205 */
[----:B------:R-:W-:Y:S01]  /*2c90*/  LEA.HI R4, R0, R3, RZ, 0x7 ;  /* 0x0000000300047211 */ /* 0x000fe200078f38ff */
[----:B------:R-:W-:Y:S01]  /*2ca0*/  IMAD.IADD R95, R5, 0x1, R95 ;  /* 0x00000001055f7824 */ /* 0x000fe200078e025f */
[--C-:B------:R-:W-:Y:S01]  /*2cb0*/  LOP3.LUT R0, R29, 0x70, R106.reuse, 0xf8, !PT ;  /* 0x000000701d007812 */ /* 0x100fe200078ef86a */
[----:B------:R-:W-:Y:S01]  /*2cc0*/  VIADD R29, R19, 0x40 ;  /* 0x00000040131d7836 */ /* 0x000fe20000000000 */
[----:B------:R-:W-:Y:S01]  /*2cd0*/  LOP3.LUT R5, R27, 0x70, R106, 0xf8, !PT ;  /* 0x000000701b057812 */ /* 0x000fe200078ef86a */
[----:B------:R-:W-:Y:S01]  /*2ce0*/  VIADD R27, R19, 0x60 ;  /* 0x00000060131b7836 */ /* 0x000fe20000000000 */
[----:B------:R-:W-:Y:S01]  /*2cf0*/  LOP3.LUT R32, R32, 0x380, RZ, 0xc0, !PT ;  /* 0x0000038020207812 */ /* 0x000fe200078ec0ff */
[----:B------:R-:W-:Y:S01]  /*2d00*/  IMAD.SHL.U32 R8, R8, 0x80, RZ ;  /* 0x0000008008087824 */ /* 0x000fe200078e00ff */
[----:B------:R-:W-:Y:S01]  /*2d10*/  SHF.L.U32 R10, R10, 0x7, RZ ;  /* 0x000000070a0a7819 */ /* 0x000fe200000006ff */
[----:B------:R-:W-:Y:S01]  /*2d20*/  IMAD.SHL.U32 R27, R27, 0x80, RZ ;  /* 0x000000801b1b7824 */ /* 0x000fe200078e00ff */
[----:B------:R-:W-:Y:S01]  /*2d30*/  SHF.R.U32.HI R32, RZ, 0x3, R32 ;  /* 0x00000003ff207819 */ /* 0x000fe20000011620 */
[----:B------:R-:W-:Y:S01]  /*2d40*/  IMAD.SHL.U32 R30, R30, 0x80, RZ ;  /* 0x000000801e1e7824 */ /* 0x000fe200078e00ff */
[----:B------:R-:W-:-:S02]  /*2d50*/  SHF.L.U32 R29, R29, 0x7, RZ ;  /* 0x000000071d1d7819 */ /* 0x000fc400000006ff */
[----:B------:R-:W-:Y:S01]  /*2d60*/  LOP3.LUT R3, R0, R32, RZ, 0x3c, !PT ;  /* 0x0000002000037212 */ /* 0x000fe200078e3cff */
[----:B------:R-:W-:Y:S01]  /*2d70*/  IMAD R0, R11, R6, RZ ;  /* 0x000000060b007224 */ /* 0x000fe200078e02ff */
[----:B------:R-:W-:Y:S02]  /*2d80*/  LOP3.LUT R8, R8, 0x380, RZ, 0xc0, !PT ;  /* 0x0000038008087812 */ /* 0x000fe400078ec0ff */
[----:B------:R-:W-:Y:S02]  /*2d90*/  LOP3.LUT R10, R10, 0x380, RZ, 0xc0, !PT ;  /* 0x000003800a0a7812 */ /* 0x000fe400078ec0ff */
[----:B------:R-:W-:Y:S02]  /*2da0*/  LOP3.LUT R27, R27, 0x380, RZ, 0xc0, !PT ;  /* 0x000003801b1b7812 */ /* 0x000fe400078ec0ff */
[----:B------:R-:W-:Y:S02]  /*2db0*/  LOP3.LUT R29, R29, 0x380, RZ, 0xc0, !PT ;  /* 0x000003801d1d7812 */ /* 0x000fe400078ec0ff */
[----:B------:R-:W-:Y:S01]  /*2dc0*/  LOP3.LUT R30, R30, 0x380, RZ, 0xc0, !PT ;  /* 0x000003801e1e7812 */ /* 0x000fe200078ec0ff */
[----:B------:R-:W-:Y:S01]  /*2dd0*/  IMAD.SHL.U32 R4, R4, 0x80, RZ ;  /* 0x0000008004047824 */ /* 0x000fe200078e00ff */
[----:B------:R-:W-:Y:S01]  /*2de0*/  LOP3.LUT R8, R8, 0x70, R106, 0xf8, !PT ;  /* 0x0000007008087812 */ /* 0x000fe200078ef86a */
[----:B------:R-:W-:Y:S01]  /*2df0*/  IMAD R105, R24, R7, R0 ;  /* 0x0000000718697224 */ /* 0x000fe200078e0200 */
[----:B------:R-:W-:Y:S01]  /*2e00*/  LOP3.LUT R10, R10, 0x70, R106, 0xf8, !PT ;  /* 0x000000700a0a7812 */ /* 0x000fe200078ef86a */
[----:B------:R-:W-:Y:S01]  /*2e10*/  IMAD R0, R36, R102, RZ ;  /* 0x0000006624007224 */ /* 0x000fe200078e02ff */
[----:B------:R-:W-:-:S02]  /*2e20*/  SHF.R.U32.HI R30, RZ, 0x3, R30 ;  /* 0x00000003ff1e7819 */ /* 0x000fc4000001161e */
[----:B------:R-:W-:Y:S02]  /*2e30*/  SHF.R.U32.HI R29, RZ, 0x3, R29 ;  /* 0x00000003ff1d7819 */ /* 0x000fe4000001161d */
[----:B------:R-:W-:Y:S01]  /*2e40*/  SHF.R.U32.HI R27, RZ, 0x3, R27 ;  /* 0x00000003ff1b7819 */ /* 0x000fe2000001161b */
[----:B------:R-:W-:Y:S01]  /*2e50*/  VIADD R32, R19, 0x20 ;  /* 0x0000002013207836 */ /* 0x000fe20000000000 */
[----:B------:R-:W-:Y:S01]  /*2e60*/  LOP3.LUT R4, R4, 0xffffc000, RZ, 0xc0, !PT ;  /* 0xffffc00004047812 */ /* 0x000fe200078ec0ff */
[----:B------:R-:W-:Y:S01]  /*2e70*/  IMAD.IADD R93, R93, 0x1, R9 ;  /* 0x000000015d5d7824 */ /* 0x000fe200078e0209 */
[----:B------:R-:W-:Y:S01]  /*2e80*/  LOP3.LUT R5, R5, R30, RZ, 0x3c, !PT ;  /* 0x0000001e05057212 */ /* 0x000fe200078e3cff */
[----:B------:R-:W-:Y:S01]  /*2e90*/  IMAD.IADD R91, R9, 0x1, R91 ;  /* 0x00000001095b7824 */ /* 0x000fe200078e025b */
[----:B------:R-:W-:Y:S01]  /*2ea0*/  LOP3.LUT R9, R8, R29, RZ, 0x3c, !PT ;  /* 0x0000001d08097212 */ /* 0x000fe200078e3cff */
[C---:B------:R-:W-:Y:S01]  /*2eb0*/  IMAD R37, R19.reuse, R103, R0 ;  /* 0x0000006713257224 */ /* 0x040fe200078e0200 */
[----:B------:R-:W-:Y:S01]  /*2ec0*/  LOP3.LUT R27, R10, R27, RZ, 0x3c, !PT ;  /* 0x0000001b0a1b7212 */ /* 0x000fe200078e3cff */
[----:B------:R-:W-:Y:S01]  /*2ed0*/  IMAD.WIDE.U32 R126, R19, R102, R88 ;  /* 0x00000066137e7225 */ /* 0x000fe200078e0058 */
[----:B------:R-:W-:-:S02]  /*2ee0*/  IADD3 R30, R3, R4, R28 ;  /* 0x00000004031e7210 */ /* 0x000fc40007ffe01c */
[----:B------:R-:W-:Y:S01]  /*2ef0*/  SHF.R.S32.HI R115, RZ, 0x1f, R32 ;  /* 0x0000001fff737819 */ /* 0x000fe20000011420 */
[----:B------:R-:W-:Y:S01]  /*2f00*/  IMAD.WIDE.U32 R44, R19, R102, R16 ;  /* 0x00000066132c7225 */ /* 0x000fe200078e0010 */
[-C--:B------:R-:W-:Y:S02]  /*2f10*/  IADD3 R29, R5, R4.reuse, R21 ;  /* 0x00000004051d7210 */ /* 0x080fe40007ffe015 */
[----:B------:R-:W-:Y:S01]  /*2f20*/  IADD3 R28, R9, R4, R20 ;  /* 0x00000004091c7210 */ /* 0x000fe20007ffe014 */
[C---:B------:R-:W-:Y:S01]  /*2f30*/  VIADD R32, R19.reuse, 0x60 ;  /* 0x0000006013207836 */ /* 0x040fe20000000000 */
[----:B------:R-:W-:Y:S01]  /*2f40*/  IADD3 R3, P1, R88, R126, RZ ;  /* 0x0000007e58037210 */ /* 0x000fe20007f3e0ff */
[----:B------:R-:W-:Y:S02]  /*2f50*/  VIADD R33, R19, 0x40 ;  /* 0x0000004013217836 */ /* 0x000fe40000000000 */
[----:B------:R-:W-:Y:S01]  /*2f60*/  IMAD.X R47, R36, 0x1, R35, P0 ;  /* 0x00000001242f7824 */ /* 0x000fe200000e0623 */
[----:B------:R-:W-:Y:S01]  /*2f70*/  IADD3 R40, P0, R100, R44, RZ ;  /* 0x0000002c64287210 */ /* 0x000fe20007f1e0ff */
[----:B------:R-:W-:-:S02]  /*2f80*/  IMAD R14, R11, R12, RZ ;  /* 0x0000000c0b0e7224 */ /* 0x000fc400078e02ff */
[----:B------:R-:W-:Y:S02]  /*2f90*/  IMAD.IADD R35, R45, 0x1, R37 ;  /* 0x000000012d237824 */ /* 0x000fe400078e0225 */
[----:B------:R-:W-:Y:S01]  /*2fa0*/  IMAD.IADD R42, R101, 0x1, R43 ;  /* 0x00000001652a7824 */ /* 0x000fe200078e022b */
[----:B------:R-:W-:Y:S01]  /*2fb0*/  SHF.R.S32.HI R112, RZ, 0x1f, R32 ;  /* 0x0000001fff707819 */ /* 0x000fe20000011420 */
[----:B------:R-:W-:Y:S01]  /*2fc0*/  VIADD R117, R31, 0x8 ;  /* 0x000000081f757836 */ /* 0x000fe20000000000 */
[----:B------:R-:W-:Y:S01]  /*2fd0*/  SHF.R.S32.HI R114, RZ, 0x1f, R33 ;  /* 0x0000001fff727819 */ /* 0x000fe20000011421 */
[----:B------:R-:W-:Y:S01]  /*2fe0*/  IMAD R39, R24, R13, R14 ;  /* 0x0000000d18277224 */ /* 0x000fe200078e020e */
[----:B------:R-:W-:Y:S01]  /*2ff0*/  SHF.L.U64.HI R0, R102, 0x7, R103 ;  /* 0x0000000766007819 */ /* 0x000fe20000010267 */
[-C--:B------:R-:W-:Y:S01]  /*3000*/  IMAD.WIDE.U32 R96, R24, R12.reuse, R96 ;  /* 0x0000000c18607225 */ /* 0x080fe200078e0060 */
[----:B------:R-:W-:Y:S02]  /*3010*/  SHF.L.U64.HI R31, R102, 0x6, R103 ;  /* 0x00000006661f7819 */ /* 0x000fe40000010267 */
[----:B------:R-:W-:Y:S01]  /*3020*/  IADD3 R43, P3, R100, 0x80, RZ ;  /* 0x00000080642b7810 */ /* 0x000fe20007f7e0ff */
[----:B------:R-:W-:Y:S01]  /*3030*/  IMAD.WIDE.U32 R94, R24, R12, R94 ;  /* 0x0000000c185e7225 */ /* 0x000fe200078e005e */
[----:B------:R-:W-:-:S02]  /*3040*/  IADD3 R103, P2, R40, 0x80, RZ ;  /* 0x0000008028677810 */ /* 0x000fc40007f5e0ff */
[----:B------:R-:W-:Y:S01]  /*3050*/  IADD3.X R104, R35, R42, RZ, P0, !PT ;  /* 0x0000002a23687210 */ /* 0x000fe200007fe4ff */
[----:B------:R-:W-:Y:S01]  /*3060*/  IMAD.WIDE.U32 R92, R24, R6, R92 ;  /* 0x00000006185c7225 */ /* 0x000fe200078e005c */
[----:B------:R-:W-:-:S03]  /*3070*/  SHF.L.U64.HI R21, R12, 0x5, R13 ;  /* 0x000000050c157819 */ /* 0x000fc6000001020d */
[----:B------:R-:W-:Y:S02]  /*3080*/  VIADD R5, R16, 0x80 ;  /* 0x0000008010057836 */ /* 0x000fe40000000000 */
[----:B------:R-:W-:Y:S01]  /*3090*/  IMAD.SHL.U32 R34, R41, 0x2, RZ ;  /* 0x0000000229227824 */ /* 0x000fe200078e00ff */
[----:B------:R-:W-:Y:S01]  /*30a0*/  LOP3.LUT R41, R106, 0xfffffff0, RZ, 0xc0, !PT ;  /* 0xfffffff06a297812 */ /* 0x000fe200078ec0ff */
[----:B------:R-:W-:Y:S01]  /*30b0*/  IMAD.WIDE.U32 R90, R24, R6, R90 ;  /* 0x00000006185a7225 */ /* 0x000fe200078e005a */
[----:B------:R-:W-:Y:S02]  /*30c0*/  SHF.L.U64.HI R20, R12, 0x6, R13 ;  /* 0x000000060c147819 */ /* 0x000fe4000001020d */
[C---:B------:R-:W-:Y:S01]  /*30d0*/  SHF.L.U64.HI R11, R6.reuse, 0x5, R7 ;  /* 0x00000005060b7819 */ /* 0x040fe20000010207 */
[----:B------:R-:W-:Y:S01]  /*30e0*/  IMAD.IADD R38, R39, 0x1, R95 ;  /* 0x0000000127267824 */ /* 0x000fe200078e025f */
[--C-:B------:R-:W-:Y:S01]  /*30f0*/  SHF.L.U64.HI R10, R6, 0x6, R7.reuse ;  /* 0x00000006060a7819 */ /* 0x100fe20000010207 */
[----:B------:R-:W-:Y:S01]  /*3100*/  IMAD.SHL.U32 R14, R12, 0x20, RZ ;  /* 0x000000200c0e7824 */ /* 0x000fe200078e00ff */
[C---:B------:R-:W-:Y:S01]  /*3110*/  SHF.L.U64.HI R9, R6.reuse, 0x7, R7 ;  /* 0x0000000706097819 */ /* 0x040fe20000010207 */
[----:B------:R-:W-:Y:S01]  /*3120*/  IMAD.SHL.U32 R8, R6, 0x20, RZ ;  /* 0x0000002006087824 */ /* 0x000fe200078e00ff */
[----:B------:R-:W-:Y:S01]  /*3130*/  ISETP.GE.AND P0, PT, R16, UR4, PT ;  /* 0x0000000410007c0c */ /* 0x000fe2000bf06270 */
[C---:B------:R-:W-:Y:S01]  /*3140*/  IMAD.SHL.U32 R7, R6.reuse, 0x40, RZ ;  /* 0x0000004006077824 */ /* 0x040fe200078e00ff */
[----:B------:R-:W-:Y:S01]  /*3150*/  SHF.L.U32 R6, R6, 0x7, RZ ;  /* 0x0000000706067819 */ /* 0x000fe200000006ff */
[----:B------:R-:W-:Y:S01]  /*3160*/  IMAD.SHL.U32 R118, R102, 0x80, RZ ;  /* 0x0000008066767824 */ /* 0x000fe200078e00ff */
[----:B------:R-:W-:Y:S01]  /*3170*/  SHF.R.S32.HI R106, RZ, 0x4, R106 ;  /* 0x00000004ff6a7819 */ /* 0x000fe2000001146a */
[----:B------:R-:W-:Y:S01]  /*3180*/  IMAD.X R108, RZ, RZ, R42, P3 ;  /* 0x000000ffff6c7224 */ /* 0x000fe200018e062a */
[----:B------:R-:W-:Y:S01]  /*3190*/  SHF.R.S32.HI R107, RZ, 0x1f, R41 ;  /* 0x0000001fff6b7819 */ /* 0x000fe20000011429 */
[----:B------:R-:W-:-:S02]  /*31a0*/  IMAD.X R109, RZ, RZ, R104, P2 ;  /* 0x000000ffff6d7224 */ /* 0x000fc400010e0668 */
[----:B------:R-:W-:Y:S01]  /*31b0*/  IMAD.IADD R110, R99, 0x1, R49 ;  /* 0x00000001636e7824 */ /* 0x000fe200078e0231 */
[----:B--2---:R-:W-:Y:S01]  /*31c0*/  IADD3 R27, R27, R4, R15 ;  /* 0x000000041b1b7210 */ /* 0x004fe20007ffe00f */
[----:B------:R-:W-:-:S05]  /*31d0*/  IMAD.IADD R4, R37, 0x1, R127 ;  /* 0x0000000125047824 */ /* 0x000fca00078e027f */
[----:B------:R-:W-:Y:S01]  /*31e0*/  IADD3.X R32, R4, R89, RZ, P1, !PT ;  /* 0x0000005904207210 */ /* 0x000fe20000ffe4ff */
[----:B------:R-:W-:Y:S01]  /*31f0*/  @!P6 BAR.SYNC.DEFER_BLOCKING 0x9, 0x100 ;  /* 0x024400000000eb1d */ /* 0x000fe20000010000 */
[----:B------:R-:W-:Y:S01]  /*3200*/  IADD3 R33, P1, R3, R88, RZ ;  /* 0x0000005803217210 */ /* 0x000fe20007f3e0ff */
[----:B------:R-:W-:Y:S01]  /*3210*/  IMAD.IADD R37, R97, 0x1, R39 ;  /* 0x0000000161257824 */ /* 0x000fe200078e0227 */
[C---:B------:R-:W-:Y:S01]  /*3220*/  SHF.L.U64.HI R15, R12.reuse, 0x7, R13 ;  /* 0x000000070c0f7819 */ /* 0x040fe2000001020d */
[----:B------:R-:W-:Y:S02]  /*3230*/  IMAD.SHL.U32 R13, R12, 0x40, RZ ;  /* 0x000000400c0d7824 */ /* 0x000fe400078e00ff */
[----:B------:R-:W-:Y:S01]  /*3240*/  IMAD.X R36, R32, 0x1, R89, P1 ;  /* 0x0000000120247824 */ /* 0x000fe200008e0659 */
[----:B------:R-:W-:Y:S01]  /*3250*/  ISETP.GE.AND P1, PT, R5, UR4, PT ;  /* 0x0000000405007c0c */ /* 0x000fe2000bf26270 */
[----:B------:R-:W-:Y:S02]  /*3260*/  IMAD.IADD R39, R93, 0x1, R105 ;  /* 0x000000015d277824 */ /* 0x000fe400078e0269 */
[----:B------:R-:W-:-:S02]  /*3270*/  IMAD.SHL.U32 R12, R12, 0x80, RZ ;  /* 0x000000800c0c7824 */ /* 0x000fc400078e00ff */
[----:B------:R-:W-:-:S08]  /*3280*/  IMAD.IADD R105, R105, 0x1, R91 ;  /* 0x0000000169697824 */ /* 0x000fd000078e025b */
.L_x_2570:
        /* <DEDUP_REMOVED lines=9> */
[----:B---3--:R-:W-:-:S03]  /*3320*/  LOP3.LUT R58, R58, 0xfffffffb, RZ, 0xc0, !PT ;  /* 0xfffffffb3a3a7812 */ /* 0x008fc600078ec0ff */
[----:B------:R-:W-:-:S06]  /*3330*/  IMAD.IADD R113, R18, 0x1, R113 ;  /* 0x0000000112717824 */ /* 0x000fcc00078e0271 */
        /* <DEDUP_REMOVED lines=15> */
[----:B------:R-:W-:Y:S01]  /*3430*/  IMAD.WIDE.U32 R120, R118, R26, RZ ;  /* 0x0000001a76787225 */ /* 0x000fe200078e00ff */
[----:B------:R-:W-:-:S03]  /*3440*/  IADD3 R87, R49, R87, RZ ;  /* 0x0000005731577210 */ /* 0x000fc60007ffe0ff */
        /* <DEDUP_REMOVED lines=28> */
.L_x_2491:
[----:B------:R-:W-:Y:S05]  /*3610*/  BSYNC B1 ;  /* 0x0000000000017941 */ /* 0x000fea0003800000 */
.L_x_2490:
[----:B-1----:R-:W-:Y:S01]  /*3620*/  VIADD R52, R19, 0x20 ;  /* 0x0000002013347836 */ /* 0x002fe20000000000 */
[----:B------:R-:W-:Y:S01]  /*3630*/  BSSY B1, `(.L_x_2492) ;  /* 0x000001e000017945 */ /* 0x000fe20003800000 */
[----:B------:R-:W-:Y:S02]  /*3640*/  CS2R R72, SRZ ;  /* 0x0000000000487805 */ /* 0x000fe4000001ff00 */
[----:B------:R-:W-:Y:S02]  /*3650*/  CS2R R70, SRZ ;  /* 0x0000000000467805 */ /* 0x000fe4000001ff00 */
[----:B------:R-:W-:Y:S02]  /*3660*/  CS2R R60, SRZ ;  /* 0x00000000003c7805 */ /* 0x000fe4000001ff00 */
[----:B------:R-:W-:Y:S02]  /*3670*/  ISETP.GE.AND P3, PT, R52, R116, PT ;  /* 0x000000743400720c */ /* 0x000fe40003f66270 */
[----:B------:R-:W-:-:S02]  /*3680*/  CS2R R52, SRZ ;  /* 0x0000000000347805 */ /* 0x000fc4000001ff00 */
[----:B------:R-:W-:Y:S02]  /*3690*/  CS2R R64, SRZ ;  /* 0x0000000000407805 */ /* 0x000fe4000001ff00 */
[----:B------:R-:W-:Y:S02]  /*36a0*/  CS2R R62, SRZ ;  /* 0x00000000003e7805 */ /* 0x000fe4000001ff00 */
[----:B------:R-:W-:-:S05]  /*36b0*/  CS2R R74, SRZ ;  /* 0x00000000004a7805 */ /* 0x000fca000001ff00 */
        /* <DEDUP_REMOVED lines=21> */
.L_x_2493:
[----:B------:R-:W-:Y:S05]  /*3810*/  BSYNC B1 ;  /* 0x0000000000017941 */ /* 0x000fea0003800000 */
.L_x_2492:
[----:B-1----:R-:W-:Y:S01]  /*3820*/  VIADD R55, R19, 0x40 ;  /* 0x0000004013377836 */ /* 0x002fe20000000000 */
[----:B------:R-:W-:Y:S01]  /*3830*/  BSSY B1, `(.L_x_2494) ;  /* 0x000001c000017945 */ /* 0x000fe20003800000 */
[----:B------:R-:W-:Y:S01]  /*3840*/  IMAD.MOV.U32 R54, RZ, RZ, R58 ;  /* 0x000000ffff367224 */ /* 0x000fe200078e003a */
        /* <DEDUP_REMOVED lines=26> */
.L_x_2495:
[----:B------:R-:W-:Y:S05]  /*39f0*/  BSYNC B1 ;  /* 0x0000000000017941 */ /* 0x000fea0003800000 */
.L_x_2494:
        /* <DEDUP_REMOVED lines=9> */
[----:B------:R-:W-:Y:S01]  /*3a90*/  ULDC.64 UR4, c[0x0][0x3e8] ;  /* 0x0000fa0000047ab9 */ /* 0x000fe20000000a00 */
[----:B------:R-:W-:Y:S01]  /*3aa0*/  IMAD.MOV.U32 R51, RZ, RZ, R86 ;  /* 0x000000ffff337224 */ /* 0x000fe200078e0056 */
[----:B------:R-:W-:Y:S02]  /*3ab0*/  CS2R R56, SRZ ;  /* 0x0000000000387805 */ /* 0x000fe4000001ff00 */
[----:B------:R-:W-:Y:S01]  /*3ac0*/  CS2R R58, SRZ ;  /* 0x00000000003a7805 */ /* 0x000fe2000001ff00 */
[----:B0-----:R-:W-:-:S04]  /*3ad0*/  IMAD.WIDE.U32 R48, R52, 0x60, R48 ;  /* 0x0000006034307825 */ /* 0x001fc800078e0030 */
[----:B------:R-:W-:Y:S01]  /*3ae0*/  IMAD R53, R53, 0x60, RZ ;  /* 0x0000006035357824 */ /* 0x000fe200078e02ff */
[----:B------:R-:W-:-:S03]  /*3af0*/  IADD3 R48, P5, P6, R96, UR4, R48 ;  /* 0x0000000460307c10 */ /* 0x000fc6000febe030 */
[----:B------:R-:W-:-:S05]  /*3b00*/  IMAD.IADD R52, R49, 0x1, R53 ;  /* 0x0000000131347824 */ /* 0x000fca00078e0235 */
[----:B------:R-:W-:Y:S01]  /*3b10*/  IADD3.X R49, R37, UR5, R52, P5, P6 ;  /* 0x0000000525317c10 */ /* 0x000fe2000afec434 */
[----:B------:R-:W-:Y:S01]  /*3b20*/  ULDC.64 UR4, c[0x0][0x400] ;  /* 0x0001000000047ab9 */ /* 0x000fe20000000a00 */
[----:B------:R-:W0:Y:S02]  /*3b30*/  LDC.64 R52, c[0x0][0x408] ;  /* 0x00010200ff347b82 */ /* 0x000e240000000a00 */
[----:B0-----:R-:W-:-:S04]  /*3b40*/  IMAD.WIDE.U32 R50, R52, 0x60, R50 ;  /* 0x0000006034327825 */ /* 0x001fc800078e0032 */
[----:B------:R-:W-:Y:S01]  /*3b50*/  IMAD R53, R53, 0x60, RZ ;  /* 0x0000006035357824 */ /* 0x000fe200078e02ff */
[----:B------:R-:W-:-:S04]  /*3b60*/  IADD3 R50, P5, P6, R92, UR4, R50 ;  /* 0x000000045c327c10 */ /* 0x000fc8000febe032 */
[----:B------:R-:W-:-:S04]  /*3b70*/  IADD3 R52, R51, R53, RZ ;  /* 0x0000003533347210 */ /* 0x000fc80007ffe0ff */
        /* <DEDUP_REMOVED lines=9> */
.L_x_2497:
[----:B------:R-:W-:Y:S05]  /*3c10*/  BSYNC B1 ;  /* 0x0000000000017941 */ /* 0x000fea0003800000 */
.L_x_2496:
[----:B------:R-:W-:Y:S01]  /*3c20*/  UISETP.NE.AND UP0, UPT, UR46, 0x3, UPT ;  /* 0x000000032e00788c */ /* 0x000fe2000bf05270 */
[----:B-----5:R-:W-:Y:S01]  /*3c30*/  IMAD.MOV.U32 R137, RZ, RZ, R76 ;  /* 0x000000ffff897224 */ /* 0x020fe200078e004c */
[----:B------:R-:W-:Y:S01]  /*3c40*/  MOV R128, R60 ;  /* 0x0000003c00807202 */ /* 0x000fe20000000f00 */
[----:B------:R-:W-:Y:S02]  /*3c50*/  IMAD.MOV.U32 R140, RZ, RZ, R80 ;  /* 0x000000ffff8c7224 */ /* 0x000fe400078e0050 */
[----:B------:R-:W-:Y:S01]  /*3c60*/  IMAD.MOV.U32 R138, RZ, RZ, R78 ;  /* 0x000000ffff8a7224 */ /* 0x000fe200078e004e */
[----:B------:R-:W-:Y:S01]  /*3c70*/  PLOP3.LUT P5, PT, PT, PT, UP0, 0x80, 0x0 ;  /* 0x000000000000781c */ /* 0x000fe20003faf008 */
        /* <DEDUP_REMOVED lines=12> */
[----:B------:R-:W-:Y:S06]  /*3d40*/  @!P5 BRA `(.L_x_2498) ;  /* 0x000000000004d947 */ /* 0x000fec0003800000 */
[----:B------:R-:W-:Y:S01]  /*3d50*/  BPT.TRAP 0x1 ;  /* 0x000000040000795c */ /* 0x000fe20000300000 */
.L_x_2498:
[----:B------:R-:W-:Y:S01]  /*3d60*/  IMAD R111, R232, 0x8, R18 ;  /* 0x00000008e86f7824 */ /* 0x000fe200078e0212 */
[----:B------:R-:W-:Y:S01]  /*3d70*/  SHF.L.U32 R119, R236, 0x1f, RZ ;  /* 0x0000001fec777819 */ /* 0x000fe200000006ff */
[----:B------:R-:W-:Y:S03]  /*3d80*/  BSSY B1, `(.L_x_2499) ;  /* 0x0000003000017945 */ /* 0x000fe60003800000 */
[----:B------:R-:W1:Y:S02]  /*3d90*/  SYNCS.PHASECHK.TRANS64.TRYWAIT P6, [R111+URZ+0x38890], R119 ;  /* 0x038890776f0075a7 */ /* 0x000e6400080c017f */
[----:B-1----:R-:W-:Y:S05]  /*3da0*/  @!P6 BRA `(.L_x_2500) ;  /* 0x000002e80054e947 */ /* 0x002fea0003800000 */
.L_x_2835:
[----:B------:R-:W-:Y:S05]  /*3db0*/  BSYNC B1 ;  /* 0x0000000000017941 */ /* 0x000fea0003800000 */
.L_x_2499:
[----:B------:R-:W-:Y:S04]  /*3dc0*/  BSSY B1, `(.L_x_2501) ;  /* 0x00000f8000017945 */ /* 0x000fe80003800000 */
[----:B------:R-:W-:Y:S05]  /*3dd0*/  @P2 BRA `(.L_x_2502) ;  /* 0x0000000c00d82947 */ /* 0x000fea0003800000 */
[----:B------:R-:W-:Y:S01]  /*3de0*/  IADD3 R139, P2, R44, R120, RZ ;  /* 0x000000782c8b7210 */ /* 0x000fe20007f5e0ff */
[----:B------:R-:W-:Y:S03]  /*3df0*/  BSSY B2, `(.L_x_2503) ;  /* 0x000007b000027945 */ /* 0x000fe60003800000 */
[----:B------:R-:W-:Y:S01]  /*3e00*/  IADD3.X R136, R85, R35, RZ, P2, !PT ;  /* 0x0000002355887210 */ /* 0x000fe200017fe4ff */
[----:B------:R-:W-:Y:S08]  /*3e10*/  @P0 BRA `(.L_x_2504) ;  /* 0x0000000400e00947 */ /* 0x000ff00003800000 */
[----:B0-----:R0:W2:Y:S01]  /*3e20*/  LDS.128 R48, [R113+0x28400] ;  /* 0x0284000071307984 */ /* 0x0010a20000000c00 */
        /* <DEDUP_REMOVED lines=109> */
[----:B------:R-:W-:Y:S01]  /*4500*/  FFMA.FTZ R81, R51, R140, -R81 ;  /* 0x0000008c33517223 */ /* 0x000fe20000010851 */
[----:B------:R-:W-:Y:S01]  /*4510*/  MOV R51, R80 ;  /* 0x0000005000337202 */ /* 0x000fe20000000f00 */
[----:B------:R-:W-:-:S05]  /*4520*/  FFMA.FTZ R141, R48, R140, R141 ;  /* 0x0000008c308d7223 */ /* 0x000fca000001008d */
[----:B------:R-:W-:-:S05]  /*4530*/  F2FP.SATFINITE.E4M3.F32.PACK_AB_MERGE_C R81, R141, R81, R142 ;  /* 0x000000518d51723e */ /* 0x000fca000480708e */
[----:B------:R-:W-:-:S07]  /*4540*/  IMAD.MOV.U32 R48, RZ, RZ, R81 ;  /* 0x000000ffff307224 */ /* 0x000fce00078e0051 */
.L_x_2506:
[----:B------:R-:W-:Y:S05]  /*4550*/  BSYNC B3 ;  /* 0x0000000000037941 */ /* 0x000fea0003800000 */
.L_x_2505:
[----:B------:R-:W-:Y:S02]  /*4560*/  ULDC.64 UR4, c[0x0][0x2e8] ;  /* 0x0000ba0000047ab9 */ /* 0x000fe40000000a00 */
[----:B------:R-:W-:-:S04]  /*4570*/  IADD3 R80, P2, P6, R139, UR4, R100 ;  /* 0x000000048b507c10 */ /* 0x000fc8000fe5e064 */
[----:B------:R-:W-:-:S05]  /*4580*/  IADD3.X R81, R136, UR5, R42, P2, P6 ;  /* 0x0000000588517c10 */ /* 0x000fca00097ec42a */
[----:B--2---:R2:W-:Y:S04]  /*4590*/  STG.E.128 desc[UR40][R80.64], R48 ;  /* 0x0000003050007986 */ /* 0x0045e8000c101d28 */
.L_x_2504:
[----:B------:R-:W-:Y:S05]  /*45a0*/  BSYNC B2 ;  /* 0x0000000000027941 */ /* 0x000fea0003800000 */
.L_x_2503:
        /* <DEDUP_REMOVED lines=14> */
[----:B------:R-:W-:Y:S01]  /*4690*/  SHF.R.U32.HI R82, RZ, 0x18, R79 ;  /* 0x00000018ff527819 */ /* 0x000fe2000001164f */
[----:B------:R-:W-:Y:S01]  /*46a0*/  IMAD.SHL.U32 R140, R140, 0x100, RZ ;  /* 0x000001008c8c7824 */ /* 0x000fe200078e00ff */
[----:B------:R-:W-:Y:S02]  /*46b0*/  LOP3.LUT R83, R79, 0xff, RZ, 0xc0, !PT ;  /* 0x000000ff4f537812 */ /* 0x000fe400078ec0ff */
[----:B------:R-:W-:Y:S02]  /*46c0*/  LOP3.LUT R77, R78, 0xff0000, R77, 0xf8, !PT ;  /* 0x00ff00004e4d7812 */ /* 0x000fe400078ef84d */
[----:B------:R-:W-:Y:S02]  /*46d0*/  PRMT R82, R82, 0x654, R83 ;  /* 0x0000065452527816 */ /* 0x000fe40000000053 */
[----:B------:R-:W-:Y:S02]  /*46e0*/  F2FP.F16.E4M3.UNPACK_B R78, R138.H1 ;  /* 0x0000008aff4e723e */ /* 0x000fe400030006ff */
[----:B--2---:R-:W-:-:S02]  /*46f0*/  F2FP.F16.E4M3.UNPACK_B R80, R49 ;  /* 0x00000031ff50723e */ /* 0x004fc400020006ff */
        /* <DEDUP_REMOVED lines=8> */
[--C-:B------:R-:W-:Y:S02]  /*4780*/  HADD2.F32 R83, -RZ, R81.reuse.H0_H0 ;  /* 0x20000051ff537230 */ /* 0x100fe40000004100 */
[----:B------:R-:W-:Y:S01]  /*4790*/  FMUL.FTZ R141, R79, R140 ;  /* 0x0000008c4f8d7220 */ /* 0x000fe20000410000 */
[----:B------:R-:W-:-:S02]  /*47a0*/  HADD2.F32 R81, -RZ, R81.H1_H1 ;  /* 0x30000051ff517230 */ /* 0x000fc40000004100 */
        /* <DEDUP_REMOVED lines=80> */
[----:B------:R-:W-:Y:S01]  /*4cb0*/  MOV R51, R76 ;  /* 0x0000004c00337202 */ /* 0x000fe20000000f00 */
[----:B------:R-:W-:-:S05]  /*4cc0*/  FFMA.FTZ R138, R48, R137, R138 ;  /* 0x00000089308a7223 */ /* 0x000fca000001008a */
[----:B------:R-:W-:-:S05]  /*4cd0*/  F2FP.SATFINITE.E4M3.F32.PACK_AB_MERGE_C R77, R138, R77, R80 ;  /* 0x0000004d8a4d723e */ /* 0x000fca0004807050 */
[----:B------:R-:W-:-:S07]  /*4ce0*/  IMAD.MOV.U32 R48, RZ, RZ, R77 ;  /* 0x000000ffff307224 */ /* 0x000fce00078e004d */
.L_x_2508:
[----:B------:R-:W-:Y:S05]  /*4cf0*/  BSYNC B2 ;  /* 0x0000000000027941 */ /* 0x000fea0003800000 */
.L_x_2507:
[----:B------:R-:W-:Y:S02]  /*4d00*/  ULDC.64 UR4, c[0x0][0x2e8] ;  /* 0x0000ba0000047ab9 */ /* 0x000fe40000000a00 */
[----:B------:R-:W-:-:S04]  /*4d10*/  IADD3 R76, P2, P6, R43, UR4, R139 ;  /* 0x000000042b4c7c10 */ /* 0x000fc8000fe5e08b */
[----:B------:R-:W-:-:S05]  /*4d20*/  IADD3.X R77, R108, UR5, R136, P2, P6 ;  /* 0x000000056c4d7c10 */ /* 0x000fca00097ec488 */
[----:B--2---:R3:W-:Y:S04]  /*4d30*/  STG.E.128 desc[UR40][R76.64], R48 ;  /* 0x000000304c007986 */ /* 0x0047e8000c101d28 */
.L_x_2502:
[----:B------:R-:W-:Y:S05]  /*4d40*/  BSYNC B1 ;  /* 0x0000000000017941 */ /* 0x000fea0003800000 */
.L_x_2501:
        /* <DEDUP_REMOVED lines=120> */
.L_x_2514:
[----:B------:R-:W-:Y:S05]  /*54d0*/  BSYNC B3 ;  /* 0x0000000000037941 */ /* 0x000fea0003800000 */
.L_x_2513:
[----:B------:R-:W-:Y:S02]  /*54e0*/  ULDC.64 UR4, c[0x0][0x2e8] ;  /* 0x0000ba0000047ab9 */ /* 0x000fe40000000a00 */
[----:B------:R-:W-:-:S04]  /*54f0*/  IADD3 R72, P2, P3, R77, UR4, R100 ;  /* 0x000000044d487c10 */ /* 0x000fc8000fb5e064 */
[----:B------:R-:W-:-:S05]  /*5500*/  IADD3.X R73, R76, UR5, R42, P2, P3 ;  /* 0x000000054c497c10 */ /* 0x000fca00097e642a */
[----:B--2---:R3:W-:Y:S04]  /*5510*/  STG.E.128 desc[UR40][R72.64], R48 ;  /* 0x0000003048007986 */ /* 0x0047e8000c101d28 */
.L_x_2512:
[----:B------:R-:W-:Y:S05]  /*5520*/  BSYNC B2 ;  /* 0x0000000000027941 */ /* 0x000fea0003800000 */
.L_x_2511:
        /* <DEDUP_REMOVED lines=113> */
.L_x_2516:
[----:B------:R-:W-:Y:S05]  /*5c40*/  BSYNC B2 ;  /* 0x0000000000027941 */ /* 0x000fea0003800000 */
.L_x_2515:
[----:B------:R-:W-:Y:S02]  /*5c50*/  ULDC.64 UR4, c[0x0][0x2e8] ;  /* 0x0000ba0000047ab9 */ /* 0x000fe40000000a00 */
[----:B------:R-:W-:-:S04]  /*5c60*/  IADD3 R68, P2, P3, R43, UR4, R77 ;  /* 0x000000042b447c10 */ /* 0x000fc8000fb5e04d */
[----:B------:R-:W-:-:S05]  /*5c70*/  IADD3.X R69, R108, UR5, R76, P2, P3 ;  /* 0x000000056c457c10 */ /* 0x000fca00097e644c */
[----:B--2---:R4:W-:Y:S04]  /*5c80*/  STG.E.128 desc[UR40][R68.64], R48 ;  /* 0x0000003044007986 */ /* 0x0049e8000c101d28 */
.L_x_2510:
[----:B------:R-:W-:Y:S05]  /*5c90*/  BSYNC B1 ;  /* 0x0000000000017941 */ /* 0x000fea0003800000 */
.L_x_2509:
        /* <DEDUP_REMOVED lines=121> */
.L_x_2522:
[----:B------:R-:W-:Y:S05]  /*6430*/  BSYNC B3 ;  /* 0x0000000000037941 */ /* 0x000fea0003800000 */
.L_x_2521:
[----:B------:R-:W-:Y:S02]  /*6440*/  ULDC.64 UR4, c[0x0][0x2e8] ;  /* 0x0000ba0000047ab9 */ /* 0x000fe40000000a00 */
[----:B------:R-:W-:-:S04]  /*6450*/  IADD3 R64, P2, P3, R69, UR4, R100 ;  /* 0x0000000445407c10 */ /* 0x000fc8000fb5e064 */
[----:B------:R-:W-:-:S05]  /*6460*/  IADD3.X R65, R68, UR5, R42, P2, P3 ;  /* 0x0000000544417c10 */ /* 0x000fca00097e642a */
[----:B--2---:R0:W-:Y:S04]  /*6470*/  STG.E.128 desc[UR40][R64.64], R48 ;  /* 0x0000003040007986 */ /* 0x0041e8000c101d28 */
.L_x_2520:
[----:B------:R-:W-:Y:S05]  /*6480*/  BSYNC B2 ;  /* 0x0000000000027941 */ /* 0x000fea0003800000 */
.L_x_2519:
        /* <DEDUP_REMOVED lines=20> */
[----:B------:R-:W-:Y:S02]  /*65d0*/  IMAD.MOV.U32 R62, RZ, RZ, R48 ;  /* 0x000000ffff3e7224 */ /* 0x000fe400078e0030 */
[----:B------:R-:W-:Y:S01]  /*65e0*/  HADD2.F32 R67, -RZ, R66.H1_H1 ;  /* 0x30000042ff437230 */ /* 0x000fe20000004100 */
        /* <DEDUP_REMOVED lines=42> */
[----:B------:R-:W-:Y:S02]  /*6890*/  LOP3.LUT R63, R63, 0xff00, R66, 0xf8, !PT ;  /* 0x0000ff003f3f7812 */ /* 0x000fe400078ef842 */
[----:B------:R-:W-:Y:S02]  /*68a0*/  SHF.L.U32 R66, R65, 0x10, RZ ;  /* 0x0000001041427819 */ /* 0x000fe400000006ff */
[----:B------:R-:W-:Y:S01]  /*68b0*/  LOP3.LUT R61, R64, 0xff00, R61, 0xf8, !PT ;  /* 0x0000ff00403d7812 */ /* 0x000fe200078ef83d */
[----:B------:R-:W-:Y:S01]  /*68c0*/  IMAD.U32 R64, R71, 0x10000, RZ ;  /* 0x0001000047407824 */ /* 0x000fe200078e00ff */
[----:B------:R-:W-:Y:S01]  /*68d0*/  LOP3.LUT R65, R63, 0xff0000, R66, 0xf8, !PT ;  /* 0x00ff00003f417812 */ /* 0x000fe200078ef842 */
[----:B------:R-:W-:-:S03]  /*68e0*/  IMAD.MOV.U32 R63, RZ, RZ, R51 ;  /* 0x000000ffff3f7224 */ /* 0x000fc600078e0033 */
[----:B------:R-:W-:Y:S02]  /*68f0*/  LOP3.LUT R61, R61, 0xff0000, R64, 0xf8, !PT ;  /* 0x00ff00003d3d7812 */ /* 0x000fe400078ef840 */
[----:B------:R-:W-:Y:S02]  /*6900*/  F2FP.F16.E4M3.UNPACK_B R51, R63 ;  /* 0x0000003fff33723e */ /* 0x000fe400020006ff */
[----:B------:R-:W-:Y:S02]  /*6910*/  F2FP.F16.E4M3.UNPACK_B R71, R65.H1 ;  /* 0x00000041ff47723e */ /* 0x000fe400030006ff */
[----:B------:R-:W-:Y:S01]  /*6920*/  F2FP.F16.E4M3.UNPACK_B R66, R61.H1 ;  /* 0x0000003dff42723e */ /* 0x000fe200030006ff */
[----:B------:R-:W-:Y:S02]  /*6930*/  HADD2.F32 R64, -RZ, R51.H1_H1 ;  /* 0x30000033ff407230 */ /* 0x000fe40000004100 */
[----:B------:R-:W-:Y:S02]  /*6940*/  HADD2.F32 R72, -RZ, R71.H0_H0 ;  /* 0x20000047ff487230 */ /* 0x000fe40000004100 */
[----:B------:R-:W-:-:S02]  /*6950*/  HADD2.F32 R51, -RZ, R51.H0_H0 ;  /* 0x20000033ff337230 */ /* 0x000fc40000004100 */
        /* <DEDUP_REMOVED lines=39> */
.L_x_2524:
[----:B------:R-:W-:Y:S05]  /*6bd0*/  BSYNC B2 ;  /* 0x0000000000027941 */ /* 0x000fea0003800000 */
.L_x_2523:
[----:B------:R-:W-:Y:S02]  /*6be0*/  ULDC.64 UR4, c[0x0][0x2e8] ;  /* 0x0000ba0000047ab9 */ /* 0x000fe40000000a00 */
[----:B------:R-:W-:-:S04]  /*6bf0*/  IADD3 R60, P2, P3, R43, UR4, R69 ;  /* 0x000000042b3c7c10 */ /* 0x000fc8000fb5e045 */
[----:B------:R-:W-:-:S05]  /*6c00*/  IADD3.X R61, R108, UR5, R68, P2, P3 ;  /* 0x000000056c3d7c10 */ /* 0x000fca00097e6444 */
[----:B--2---:R2:W-:Y:S04]  /*6c10*/  STG.E.128 desc[UR40][R60.64], R48 ;  /* 0x000000303c007986 */ /* 0x0045e8000c101d28 */
.L_x_2518:
[----:B------:R-:W-:Y:S05]  /*6c20*/  BSYNC B1 ;  /* 0x0000000000017941 */ /* 0x000fea0003800000 */
.L_x_2517:
        /* <DEDUP_REMOVED lines=23> */
[----:B------:R-:W-:Y:S02]  /*6da0*/  IMAD.SHL.U32 R65, R69, 0x100, RZ ;  /* 0x0000010045417824 */ /* 0x000fe400078e00ff */
[C---:B------:R-:W-:Y:S01]  /*6db0*/  FMUL.FTZ R67, R49.reuse, R56 ;  /* 0x0000003831437220 */ /* 0x040fe20000410000 */
[----:B------:R-:W-:Y:S01]  /*6dc0*/  F2FP.F16.E4M3.UNPACK_B R123, R123 ;  /* 0x0000007bff7b723e */ /* 0x000fe200020006ff */
[-C--:B------:R-:W-:Y:S01]  /*6dd0*/  FFMA.FTZ R56, R49, R61.reuse, -R62 ;  /* 0x0000003d31387223 */ /* 0x080fe2000001083e */
[----:B------:R-:W-:Y:S01]  /*6de0*/  SHF.R.U32.HI R62, RZ, 0x8, R59 ;  /* 0x00000008ff3e7819 */ /* 0x000fe2000001163b */
[----:B------:R-:W-:Y:S01]  /*6df0*/  FFMA.FTZ R49, R58, R61, R67 ;  /* 0x0000003d3a317223 */ /* 0x000fe20000010043 */
[----:B------:R-:W-:Y:S02]  /*6e00*/  SHF.R.U32.HI R58, RZ, 0x10, R57 ;  /* 0x00000010ff3a7819 */ /* 0x000fe40000011639 */
[----:B------:R-:W-:-:S02]  /*6e10*/  F2FP.F16.E4M3.UNPACK_B R57, R63.H1 ;  /* 0x0000003fff39723e */ /* 0x000fc400030006ff */
[--C-:B------:R-:W-:Y:S02]  /*6e20*/  SHF.R.U32.HI R67, RZ, 0x18, R59.reuse ;  /* 0x00000018ff437819 */ /* 0x100fe4000001163b */
        /* <DEDUP_REMOVED lines=15> */
[----:B------:R-:W-:Y:S01]  /*6f20*/  IMAD.SHL.U32 R68, R62, 0x100, RZ ;  /* 0x000001003e447824 */ /* 0x000fe200078e00ff */
[----:B------:R-:W-:Y:S01]  /*6f30*/  SHF.L.U32 R61, R61, 0x10, RZ ;  /* 0x000000103d3d7819 */ /* 0x000fe200000006ff */
[----:B------:R-:W-:Y:S02]  /*6f40*/  HADD2.F32 R62, -RZ, R123.H1_H1 ;  /* 0x3000007bff3e7230 */ /* 0x000fe40000004100 */
[--C-:B------:R-:W-:Y:S01]  /*6f50*/  HADD2.F32 R64, -RZ, R60.reuse.H1_H1 ;  /* 0x3000003cff407230 */ /* 0x100fe20000004100 */
[----:B------:R-:W-:Y:S01]  /*6f60*/  LOP3.LUT R68, R67, 0xff00, R68, 0xf8, !PT ;  /* 0x0000ff0043447812 */ /* 0x000fe200078ef844 */
[----:B------:R-:W-:Y:S01]  /*6f70*/  HADD2.F32 R63, -RZ, R60.H0_H0 ;  /* 0x2000003cff3f7230 */ /* 0x000fe20000004100 */
[----:B------:R-:W-:Y:S01]  /*6f80*/  F2FP.SATFINITE.E4M3.F32.PACK_AB_MERGE_C R57, R57, R48, RZ ;  /* 0x000000303939723e */ /* 0x000fe200048070ff */
[----:B------:R-:W-:-:S02]  /*6f90*/  IMAD.U32 R67, R58, 0x10000, RZ ;  /* 0x000100003a437824 */ /* 0x000fc400078e00ff */
[-C--:B------:R-:W-:Y:S01]  /*6fa0*/  FMUL.FTZ R58, R64, R62.reuse ;  /* 0x0000003e403a7220 */ /* 0x080fe20000410000 */
[----:B------:R-:W-:Y:S02]  /*6fb0*/  HADD2.F32 R123, -RZ, R123.H0_H0 ;  /* 0x2000007bff7b7230 */ /* 0x000fe40000004100 */
[C---:B------:R-:W-:Y:S01]  /*6fc0*/  FMUL.FTZ R69, R63.reuse, R62 ;  /* 0x0000003e3f457220 */ /* 0x040fe20000410000 */
[----:B------:R-:W-:Y:S01]  /*6fd0*/  F2FP.F16.E4M3.UNPACK_B R62, R59 ;  /* 0x0000003bff3e723e */ /* 0x000fe200020006ff */
[-C--:B------:R-:W-:Y:S01]  /*6fe0*/  FFMA.FTZ R58, R63, R65.reuse, -R58 ;  /* 0x000000413f3a7223 */ /* 0x080fe2000001083a */
[----:B------:R-:W-:Y:S01]  /*6ff0*/  LOP3.LUT R60, R66, 0xff0000, R67, 0xf8, !PT ;  /* 0x00ff0000423c7812 */ /* 0x000fe200078ef843 */
[----:B------:R-:W-:Y:S01]  /*7000*/  FFMA.FTZ R59, R64, R65, R69 ;  /* 0x00000041403b7223 */ /* 0x000fe20000010045 */
[----:B------:R-:W-:Y:S01]  /*7010*/  IMAD.MOV.U32 R65, RZ, RZ, R51 ;  /* 0x000000ffff417224 */ /* 0x000fe200078e0033 */
[----:B------:R-:W-:Y:S01]  /*7020*/  LOP3.LUT R63, R68, 0xff0000, R61, 0xf8, !PT ;  /* 0x00ff0000443f7812 */ /* 0x000fe200078ef83d */
[--C-:B------:R-:W-:Y:S01]  /*7030*/  HADD2.F32 R64, -RZ, R62.reuse.H1_H1 ;  /* 0x3000003eff407230 */ /* 0x100fe20000004100 */
[----:B------:R-:W-:Y:S01]  /*7040*/  F2FP.F16.E4M3.UNPACK_B R68, R60.H1 ;  /* 0x0000003cff44723e */ /* 0x000fe200030006ff */
[----:B------:R-:W-:Y:S01]  /*7050*/  HADD2.F32 R62, -RZ, R62.H0_H0 ;  /* 0x2000003eff3e7230 */ /* 0x000fe20000004100 */
[----:B------:R-:W-:Y:S01]  /*7060*/  F2FP.F16.E4M3.UNPACK_B R61, R65 ;  /* 0x00000041ff3d723e */ /* 0x000fe200020006ff */
[----:B------:R-:W-:-:S02]  /*7070*/  HADD2.F32 R67, -RZ, R122.H0_H0 ;  /* 0x2000007aff437230 */ /* 0x000fc40000004100 */
[----:B------:R-:W-:Y:S01]  /*7080*/  FMUL.FTZ R51, R64, R123 ;  /* 0x0000007b40337220 */ /* 0x000fe20000410000 */
[----:B------:R-:W-:Y:S01]  /*7090*/  F2FP.F16.E4M3.UNPACK_B R69, R63.H1 ;  /* 0x0000003fff45723e */ /* 0x000fe200030006ff */
[C---:B------:R-:W-:Y:S01]  /*70a0*/  FMUL.FTZ R123, R62.reuse, R123 ;  /* 0x0000007b3e7b7220 */ /* 0x040fe20000410000 */
[----:B------:R-:W-:Y:S01]  /*70b0*/  F2FP.SATFINITE.E4M3.F32.PACK_AB_MERGE_C R58, R59, R58, RZ ;  /* 0x0000003a3b3a723e */ /* 0x000fe200048070ff */
[-C--:B------:R-:W-:Y:S01]  /*70c0*/  FFMA.FTZ R51, R62, R67.reuse, -R51 ;  /* 0x000000433e337223 */ /* 0x080fe20000010833 */
[----:B------:R-:W-:Y:S01]  /*70d0*/  F2FP.SATFINITE.E4M3.F32.PACK_AB_MERGE_C R49, R49, R56, R57 ;  /* 0x000000383131723e */ /* 0x000fe20004807039 */
[----:B------:R-:W-:Y:S01]  /*70e0*/  FFMA.FTZ R62, R64, R67, R123 ;  /* 0x00000043403e7223 */ /* 0x000fe2000001007b */
[----:B------:R-:W-:Y:S02]  /*70f0*/  HADD2.F32 R64, -RZ, R61.H1_H1 ;  /* 0x3000003dff407230 */ /* 0x000fe40000004100 */
        /* <DEDUP_REMOVED lines=11> */
[----:B------:R-:W-:Y:S02]  /*71b0*/  IMAD.MOV.U32 R65, RZ, RZ, R50 ;  /* 0x000000ffff417224 */ /* 0x000fe400078e0032 */
        /* <DEDUP_REMOVED lines=32> */
.L_x_2529:
[----:B------:R-:W-:Y:S05]  /*73c0*/  BSYNC B2 ;  /* 0x0000000000027941 */ /* 0x000fea0003800000 */
.L_x_2528:
[----:B------:R-:W-:Y:S02]  /*73d0*/  ULDC.64 UR4, c[0x0][0x2e8] ;  /* 0x0000ba0000047ab9 */ /* 0x000fe40000000a00 */
[----:B------:R-:W-:-:S04]  /*73e0*/  IADD3 R56, P2, P3, R120, UR4, R100 ;  /* 0x0000000478387c10 */ /* 0x000fc8000fb5e064 */
[----:B------:R-:W-:-:S05]  /*73f0*/  IADD3.X R57, R85, UR5, R42, P2, P3 ;  /* 0x0000000555397c10 */ /* 0x000fca00097e642a */
[----:B--2---:R3:W-:Y:S04]  /*7400*/  STG.E.128 desc[UR40][R56.64], R48 ;  /* 0x0000003038007986 */ /* 0x0047e8000c101d28 */
.L_x_2527:
[----:B------:R-:W-:Y:S05]  /*7410*/  BSYNC B1 ;  /* 0x0000000000017941 */ /* 0x000fea0003800000 */
.L_x_2526:
        /* <DEDUP_REMOVED lines=16> */
[----:B------:R-:W-:Y:S02]  /*7520*/  IMAD.U32 R52, R59, 0x10000, RZ ;  /* 0x000100003b347824 */ /* 0x000fe400078e00ff */
[----:B--2---:R-:W-:Y:S01]  /*7530*/  IMAD.MOV.U32 R54, RZ, RZ, R48 ;  /* 0x000000ffff367224 */ /* 0x004fe200078e0030 */
[----:B------:R-:W-:Y:S02]  /*7540*/  LOP3.LUT R58, R56, 0xff00, R55, 0xf8, !PT ;  /* 0x0000ff00383a7812 */ /* 0x000fe400078ef837 */
[----:B------:R-:W-:Y:S02]  /*7550*/  SHF.L.U32 R55, R57, 0x10, RZ ;  /* 0x0000001039377819 */ /* 0x000fe400000006ff */
[----:B------:R-:W-:-:S02]  /*7560*/  F2FP.F16.E4M3.UNPACK_B R56, R87.H1 ;  /* 0x00000057ff38723e */ /* 0x000fc400030006ff */
[-C--:B------:R-:W-:Y:S02]  /*7570*/  F2FP.F16.E4M3.UNPACK_B R48, R49.reuse ;  /* 0x00000031ff30723e */ /* 0x080fe400020006ff */
        /* <DEDUP_REMOVED lines=88> */
.L_x_2531:
[----:B------:R-:W-:Y:S05]  /*7b00*/  BSYNC B1 ;  /* 0x0000000000017941 */ /* 0x000fea0003800000 */
.L_x_2530:
[----:B------:R-:W-:Y:S02]  /*7b10*/  ULDC.64 UR4, c[0x0][0x2e8] ;  /* 0x0000ba0000047ab9 */ /* 0x000fe40000000a00 */
[----:B------:R-:W-:-:S04]  /*7b20*/  IADD3 R52, P2, P3, R43, UR4, R120 ;  /* 0x000000042b347c10 */ /* 0x000fc8000fb5e078 */
[----:B------:R-:W-:-:S05]  /*7b30*/  IADD3.X R53, R108, UR5, R85, P2, P3 ;  /* 0x000000056c357c10 */ /* 0x000fca00097e6455 */
[----:B--2---:R4:W-:Y:S01]  /*7b40*/  STG.E.128 desc[UR40][R52.64], R48 ;  /* 0x0000003034007986 */ /* 0x0049e2000c101d28 */
[----:B------:R-:W-:Y:S05]  /*7b50*/  BRA `(.L_x_2525) ;  /* 0x0000004c00fc7947 */ /* 0x000fea0003800000 */
.L_x_2489:
        /* <DEDUP_REMOVED lines=17> */
[----:B------:R-:W-:-:S04]  /*7c70*/  @!P2 IMAD R53, R53, 0x60, RZ ;  /* 0x000000603535a824 */ /* 0x000fc800078e02ff */
[----:B------:R-:W-:Y:S01]  /*7c80*/  @!P2 IMAD.IADD R53, R55, 0x1, R53 ;  /* 0x000000013735a824 */ /* 0x000fe200078e0235 */
[----:B--2---:R-:W-:-:S04]  /*7c90*/  @!P2 IADD3 R80, P3, P4, R94, R80, R54 ;  /* 0x000000505e50a210 */ /* 0x004fc80007c7e036 */
        /* <DEDUP_REMOVED lines=28> */
[----:B------:R-:W-:Y:S01]  /*7e60*/  ISETP.NE.AND P0, PT, R60, RZ, PT ;  /* 0x000000ff3c00720c */ /* 0x000fe20003f05270 */
[----:B------:R-:W-:Y:S01]  /*7e70*/  @!P4 IMAD.X R65, R54, 0x1, R65, P6 ;  /* 0x000000013641c824 */ /* 0x000fe200030e0641 */
[----:B-1----:R-:W-:Y:S02]  /*7e80*/  @!P4 IADD3 R66, P6, R53, R66, RZ ;  /* 0x000000423542c210 */ /* 0x002fe40007fde0ff */
[----:B------:R-:W-:-:S02]  /*7e90*/  CS2R R54, SRZ ;  /* 0x0000000000367805 */ /* 0x000fc4000001ff00 */
[----:B------:R-:W-:Y:S02]  /*7ea0*/  @!P4 IADD3.X R67, R52, R67, RZ, P6, !PT ;  /* 0x000000433443c210 */ /* 0x000fe400037fe4ff */
[----:B------:R-:W-:Y:S02]  /*7eb0*/  CS2R R52, SRZ ;  /* 0x0000000000347805 */ /* 0x000fe4000001ff00 */
[----:B--2---:R-:W-:-:S05]  /*7ec0*/  @!P3 IADD3 R72, P6, R49, R72, RZ ;  /* 0x000000483148b210 */ /* 0x004fca0007fde0ff */
        /* <DEDUP_REMOVED lines=29> */
[----:B---3--:R-:W-:Y:S02]  /*80a0*/  IMAD.MOV.U32 R145, RZ, RZ, R50 ;  /* 0x000000ffff917224 */ /* 0x008fe400078e0032 */
[----:B------:R-:W-:Y:S01]  /*80b0*/  IMAD.MOV.U32 R142, RZ, RZ, R48 ;  /* 0x000000ffff8e7224 */ /* 0x000fe200078e0030 */
[----:B-----5:R-:W-:Y:S01]  /*80c0*/  MOV R140, R62 ;  /* 0x0000003e008c7202 */ /* 0x020fe20000000f00 */
[----:B------:R-:W-:-:S02]  /*80d0*/  IMAD.MOV.U32 R141, RZ, RZ, R60 ;  /* 0x000000ffff8d7224 */ /* 0x000fc400078e003c */
[----:B------:R-:W-:Y:S02]  /*80e0*/  IMAD.MOV.U32 R136, RZ, RZ, R70 ;  /* 0x000000ffff887224 */ /* 0x000fe400078e0046 */
[----:B------:R-:W-:Y:S02]  /*80f0*/  IMAD.MOV.U32 R137, RZ, RZ, R68 ;  /* 0x000000ffff897224 */ /* 0x000fe400078e0044 */
[----:B------:R-:W-:Y:S01]  /*8100*/  IMAD.MOV.U32 R129, RZ, RZ, R78 ;  /* 0x000000ffff817224 */ /* 0x000fe200078e004e */
[----:B------:R-:W-:Y:S01]  /*8110*/  MOV R128, R76 ;  /* 0x0000004c00807202 */ /* 0x000fe20000000f00 */
        /* <DEDUP_REMOVED lines=8> */
.L_x_2532:
[----:B------:R-:W-:Y:S01]  /*81a0*/  IMAD R111, R232, 0x8, R18 ;  /* 0x00000008e86f7824 */ /* 0x000fe200078e0212 */
[----:B------:R-:W-:Y:S01]  /*81b0*/  SHF.L.U32 R119, R236, 0x1f, RZ ;  /* 0x0000001fec777819 */ /* 0x000fe200000006ff */
[----:B------:R-:W0:Y:S01]  /*81c0*/  LDC R132, c[0x0][0x2f4] ;  /* 0x0000bd00ff847b82 */ /* 0x000e220000000800 */
[----:B------:R-:W-:Y:S01]  /*81d0*/  BSSY B1, `(.L_x_2533) ;  /* 0x0000004000017945 */ /* 0x000fe20003800000 */
[----:B------:R-:W-:Y:S01]  /*81e0*/  IMAD.MOV.U32 R121, RZ, RZ, R85 ;  /* 0x000000ffff797224 */ /* 0x000fe200078e0055 */
[----:B------:R-:W1:Y:S02]  /*81f0*/  SYNCS.PHASECHK.TRANS64.TRYWAIT P3, [R111+URZ+0x38890], R119 ;  /* 0x038890776f0075a7 */ /* 0x000e64000806017f */
[----:B-1----:R-:W-:Y:S05]  /*8200*/  @!P3 BRA `(.L_x_2534) ;  /* 0x000002a40050b947 */ /* 0x002fea0003800000 */
.L_x_2836:
[----:B------:R-:W-:Y:S05]  /*8210*/  BSYNC B1 ;  /* 0x0000000000017941 */ /* 0x000fea0003800000 */
.L_x_2533:
        /* <DEDUP_REMOVED lines=20> */
[----:B------:R-:W-:-:S04]  /*8360*/  IMAD.SHL.U32 R146, R146, 0x10, RZ ;  /* 0x0000001092927824 */ /* 0x000fc800078e00ff */
[----:B------:R-:W-:Y:S01]  /*8370*/  IMAD.SHL.U32 R80, R80, 0x800, RZ ;  /* 0x0000080050507824 */ /* 0x000fe200078e00ff */
[----:B------:R-:W-:-:S04]  /*8380*/  LOP3.LUT R81, R84, 0x70, R146, 0xf8, !PT ;  /* 0x0000007054517812 */ /* 0x000fc800078ef892 */
[----:B------:R-:W-:Y:S02]  /*8390*/  LOP3.LUT R81, R81, R83, RZ, 0x3c, !PT ;  /* 0x0000005351517212 */ /* 0x000fe400078e3cff */
[----:B------:R-:W-:-:S04]  /*83a0*/  LOP3.LUT R80, R80, 0xffffc000, RZ, 0xc0, !PT ;  /* 0xffffc00050507812 */ /* 0x000fc800078ec0ff */
[----:B----4-:R-:W-:-:S05]  /*83b0*/  IADD3 R80, R81, R80, R82 ;  /* 0x0000005051507210 */ /* 0x010fca0007ffe052 */
[C---:B------:R-:W-:Y:S01]  /*83c0*/  IMAD R84, R232.reuse, 0x8000, R80 ;  /* 0x00008000e8547824 */ /* 0x040fe200078e0250 */
[----:B------:R-:W-:-:S03]  /*83d0*/  LEA R80, R232, R30, 0xf ;  /* 0x0000001ee8507211 */ /* 0x000fc600078e78ff */
[C---:B------:R-:W-:Y:S02]  /*83e0*/  IMAD.IADD R84, R18.reuse, 0x1, R84 ;  /* 0x0000000112547824 */ /* 0x040fe400078e0254 */
[----:B------:R-:W-:-:S04]  /*83f0*/  IMAD.IADD R80, R18, 0x1, R80 ;  /* 0x0000000112507824 */ /* 0x000fc800078e0250 */
        /* <DEDUP_REMOVED lines=14> */
[----:B------:R-:W-:Y:S02]  /*84e0*/  SHF.R.U32.HI R148, RZ, 0x18, R51 ;  /* 0x00000018ff947819 */ /* 0x000fe40000011633 */
[----:B------:R-:W-:Y:S01]  /*84f0*/  LOP3.LUT R54, R51, 0xff, RZ, 0xc0, !PT ;  /* 0x000000ff33367812 */ /* 0x000fe200078ec0ff */
[----:B------:R-:W-:Y:S01]  /*8500*/  IMAD.U32 R48, R48, 0x10000, RZ ;  /* 0x0001000030307824 */ /* 0x000fe200078e00ff */
[----:B------:R-:W-:Y:S02]  /*8510*/  SHF.R.U32.HI R53, RZ, 0x10, R53 ;  /* 0x00000010ff357819 */ /* 0x000fe40000011635 */
[----:B------:R-:W-:-:S02]  /*8520*/  PRMT R149, R149, 0x654, R50 ;  /* 0x0000065495957816 */ /* 0x000fc40000000032 */
[----:B------:R-:W-:Y:S01]  /*8530*/  SHF.R.U32.HI R49, RZ, 0x10, R51 ;  /* 0x00000010ff317819 */ /* 0x000fe20000011633 */
[----:B------:R-:W-:Y:S01]  /*8540*/  IMAD.U32 R53, R53, 0x10000, RZ ;  /* 0x0001000035357824 */ /* 0x000fe200078e00ff */
[----:B------:R-:W-:Y:S02]  /*8550*/  PRMT R151, R151, 0x654, R152 ;  /* 0x0000065497977816 */ /* 0x000fe40000000098 */
        /* <DEDUP_REMOVED lines=9> */
[----:B------:R-:W-:Y:S02]  /*85f0*/  LOP3.LUT R55, R55, 0xff00, R147, 0xf8, !PT ;  /* 0x0000ff0037377812 */ /* 0x000fe400078ef893 */
[----:B------:R-:W-:Y:S02]  /*8600*/  LOP3.LUT R147, R52, 0xff0000, R48, 0xf8, !PT ;  /* 0x00ff000034937812 */ /* 0x000fe400078ef830 */
[----:B------:R-:W-:-:S02]  /*8610*/  LOP3.LUT R48, R150, 0xff0000, R53, 0xf8, !PT ;  /* 0x00ff000096307812 */ /* 0x000fc400078ef835 */
[----:B0-----:R-:W-:Y:S02]  /*8620*/  F2FP.F16.E4M3.UNPACK_B R148, R85 ;  /* 0x00000055ff94723e */ /* 0x001fe400020006ff */
[----:B------:R-:W-:Y:S02]  /*8630*/  F2FP.F16.E4M3.UNPACK_B R150, R48 ;  /* 0x00000030ff96723e */ /* 0x000fe400020006ff */
[----:B---3--:R-:W-:Y:S01]  /*8640*/  F2FP.F16.E4M3.UNPACK_B R52, R81 ;  /* 0x00000051ff34723e */ /* 0x008fe200020006ff */
[----:B------:R-:W-:Y:S01]  /*8650*/  HADD2.F32 R53, -RZ, R148.H0_H0 ;  /* 0x20000094ff357230 */ /* 0x000fe20000004100 */
[----:B------:R-:W-:Y:S01]  /*8660*/  PRMT R54, R153, 0x654, R154 ;  /* 0x0000065499367816 */ /* 0x000fe2000000009a */
[----:B------:R-:W-:Y:S01]  /*8670*/  HADD2.F32 R153, -RZ, R150.H0_H0 ;  /* 0x20000096ff997230 */ /* 0x000fe20000004100 */
[----:B------:R-:W-:Y:S01]  /*8680*/  F2FP.F16.E4M3.UNPACK_B R151, R147 ;  /* 0x00000093ff97723e */ /* 0x000fe200020006ff */
[----:B------:R-:W-:Y:S01]  /*8690*/  HADD2.F32 R149, -RZ, R52.H0_H0 ;  /* 0x20000034ff957230 */ /* 0x000fe20000004100 */
[----:B------:R-:W-:Y:S01]  /*86a0*/  F2FP.F16.E4M3.UNPACK_B R85, R85.H1 ;  /* 0x00000055ff55723e */ /* 0x000fe200030006ff */
[----:B------:R-:W-:-:S02]  /*86b0*/  HADD2.F32 R150, -RZ, R150.H1_H1 ;  /* 0x30000096ff967230 */ /* 0x000fc40000004100 */
[-C--:B------:R-:W-:Y:S01]  /*86c0*/  FMUL.FTZ R154, R53, R153.reuse ;  /* 0x00000099359a7220 */ /* 0x080fe20000410000 */
[--C-:B------:R-:W-:Y:S02]  /*86d0*/  HADD2.F32 R152, -RZ, R151.reuse.H0_H0 ;  /* 0x20000097ff987230 */ /* 0x100fe40000004100 */
[C---:B------:R-:W-:Y:S01]  /*86e0*/  FMUL.FTZ R153, R149.reuse, R153 ;  /* 0x0000009995997220 */ /* 0x040fe20000410000 */
[----:B------:R-:W-:Y:S01]  /*86f0*/  HADD2.F32 R52, -RZ, R52.H1_H1 ;  /* 0x30000034ff347230 */ /* 0x000fe20000004100 */
[----:B------:R-:W-:Y:S01]  /*8700*/  F2FP.F16.E4M3.UNPACK_B R147, R147.H1 ;  /* 0x00000093ff93723e */ /* 0x000fe200030006ff */
[----:B------:R-:W-:Y:S02]  /*8710*/  HADD2.F32 R151, -RZ, R151.H1_H1 ;  /* 0x30000097ff977230 */ /* 0x000fe40000004100 */
[-C--:B------:R-:W-:Y:S01]  /*8720*/  FFMA.FTZ R149, R149, R152.reuse, -R154 ;  /* 0x0000009895957223 */ /* 0x080fe2000001089a */
[----:B------:R-:W-:Y:S01]  /*8730*/  FFMA.FTZ R53, R53, R152, R153 ;  /* 0x0000009835357223 */ /* 0x000fe20000010099 */
[----:B------:R-:W-:Y:S01]  /*8740*/  HADD2.F32 R152, -RZ, R148.H1_H1 ;  /* 0x30000094ff987230 */ /* 0x000fe20000004100 */
[----:B------:R-:W-:-:S02]  /*8750*/  SHF.L.U32 R49, R49, 0x10, RZ ;  /* 0x0000001031317819 */ /* 0x000fc400000006ff */
[----:B------:R-:W-:Y:S01]  /*8760*/  LOP3.LUT R54, R54, 0xff00, R50, 0xf8, !PT ;  /* 0x0000ff0036367812 */ /* 0x000fe200078ef832 */
[----:B------:R-:W-:Y:S02]  /*8770*/  IMAD.MOV.U32 R50, RZ, RZ, R87 ;  /* 0x000000ffff327224 */ /* 0x000fe400078e0057 */
        /* <DEDUP_REMOVED lines=46> */
[C---:B------:R-:W-:Y:S01]  /*8a60*/  FFMA.FTZ R54, R55.reuse, R151, -R54 ;  /* 0x0000009737367223 */ /* 0x040fe20000010836 */
        /* <DEDUP_REMOVED lines=21> */
[-C--:B------:R-:W-:Y:S02]  /*8bc0*/  F2FP.F16.E4M3.UNPACK_B R87, R142.reuse.H1 ;  /* 0x0000008eff57723e */ /* 0x080fe400030006ff */
[-C--:B------:R-:W-:Y:S01]  /*8bd0*/  FFMA.FTZ R83, R55, R85.reuse, -R83 ;  /* 0x0000005537537223 */ /* 0x080fe20000010853 */
[----:B------:R-:W-:Y:S01]  /*8be0*/  FFMA.FTZ R50, R50, R85, R49 ;  /* 0x0000005532327223 */ /* 0x000fe20000010031 */
[----:B------:R-:W-:Y:S01]  /*8bf0*/  IMAD.MOV.U32 R49, RZ, RZ, R80 ;  /* 0x000000ffff317224 */ /* 0x000fe200078e0050 */
[-C--:B------:R-:W-:Y:S01]  /*8c00*/  F2FP.F16.E4M3.UNPACK_B R55, R143.reuse.H1 ;  /* 0x0000008fff37723e */ /* 0x080fe200030006ff */
[----:B------:R-:W-:Y:S01]  /*8c10*/  HADD2.F32 R85, -RZ, R81.H0_H0 ;  /* 0x20000051ff557230 */ /* 0x000fe20000004100 */
[----:B------:R-:W-:Y:S01]  /*8c20*/  F2FP.F16.E4M3.UNPACK_B R143, R143 ;  /* 0x0000008fff8f723e */ /* 0x000fe200020006ff */
[----:B------:R-:W-:Y:S01]  /*8c30*/  HADD2.F32 R149, -RZ, R87.H0_H0 ;  /* 0x20000057ff957230 */ /* 0x000fe20000004100 */
[-C--:B------:R-:W-:Y:S01]  /*8c40*/  F2FP.F16.E4M3.UNPACK_B R80, R49.reuse.H1 ;  /* 0x00000031ff50723e */ /* 0x080fe200030006ff */
[--C-:B------:R-:W-:Y:S01]  /*8c50*/  HADD2.F32 R153, -RZ, R55.reuse.H0_H0 ;  /* 0x20000037ff997230 */ /* 0x100fe20000004100 */
[----:B------:R-:W-:Y:S01]  /*8c60*/  F2FP.F16.E4M3.UNPACK_B R49, R49 ;  /* 0x00000031ff31723e */ /* 0x000fe200020006ff */
[----:B------:R-:W-:Y:S01]  /*8c70*/  HADD2.F32 R55, -RZ, R55.H1_H1 ;  /* 0x30000037ff377230 */ /* 0x000fe20000004100 */
[----:B------:R-:W-:Y:S01]  /*8c80*/  F2FP.F16.E4M3.UNPACK_B R142, R142 ;  /* 0x0000008eff8e723e */ /* 0x000fe200020006ff */
[----:B------:R-:W-:-:S02]  /*8c90*/  HADD2.F32 R147, -RZ, R80.H0_H0 ;  /* 0x20000050ff937230 */ /* 0x000fc40000004100 */
[-C--:B------:R-:W-:Y:S01]  /*8ca0*/  FMUL.FTZ R150, R85, R153.reuse ;  /* 0x0000009955967220 */ /* 0x080fe20000410000 */
[----:B------:R-:W-:Y:S01]  /*8cb0*/  HADD2.F32 R81, -RZ, R81.H1_H1 ;  /* 0x30000051ff517230 */ /* 0x000fe20000004100 */
[----:B------:R-:W-:Y:S01]  /*8cc0*/  F2FP.SATFINITE.E4M3.F32.PACK_AB_MERGE_C R83, R83, R154, RZ ;  /* 0x0000009a5353723e */ /* 0x000fe200048070ff */
[----:B------:R-:W-:Y:S02]  /*8cd0*/  HADD2.F32 R80, -RZ, R80.H1_H1 ;  /* 0x30000050ff507230 */ /* 0x000fe40000004100 */
[C---:B------:R-:W-:Y:S01]  /*8ce0*/  FMUL.FTZ R153, R147.reuse, R153 ;  /* 0x0000009993997220 */ /* 0x040fe20000410000 */
[----:B------:R-:W-:Y:S02]  /*8cf0*/  HADD2.F32 R87, -RZ, R87.H1_H1 ;  /* 0x30000057ff577230 */ /* 0x000fe40000004100 */
[----:B------:R-:W-:Y:S01]  /*8d00*/  FFMA.FTZ R150, R147, R149, -R150 ;  /* 0x0000009593967223 */ /* 0x000fe20000010896 */
[----:B------:R-:W-:Y:S01]  /*8d10*/  F2FP.SATFINITE.E4M3.F32.PACK_AB_MERGE_C R50, R50, R151, RZ ;  /* 0x000000973232723e */ /* 0x000fe200048070ff */
[----:B------:R-:W-:Y:S01]  /*8d20*/  FFMA.FTZ R153, R85, R149, R153 ;  /* 0x0000009555997223 */ /* 0x000fe20000010099 */
[-C--:B------:R-:W-:Y:S01]  /*8d30*/  FMUL.FTZ R85, R81, R55.reuse ;  /* 0x0000003751557220 */ /* 0x080fe20000410000 */
[C---:B------:R-:W-:Y:S01]  /*8d40*/  FMUL.FTZ R55, R80.reuse, R55 ;  /* 0x0000003750377220 */ /* 0x040fe20000410000 */
[----:B------:R-:W-:Y:S01]  /*8d50*/  HADD2.F32 R149, -RZ, R143.H0_H0 ;  /* 0x2000008fff957230 */ /* 0x000fe20000004100 */
[----:B------:R-:W-:Y:S01]  /*8d60*/  F2FP.SATFINITE.E4M3.F32.PACK_AB_MERGE_C R50, R51, R152, R50 ;  /* 0x000000983332723e */ /* 0x000fe20004807032 */
        /* <DEDUP_REMOVED lines=19> */
[-C--:B------:R-:W-:Y:S01]  /*8ea0*/  FFMA.FTZ R81, R49, R142.reuse, -R81 ;  /* 0x0000008e31517223 */ /* 0x080fe20000010851 */
        /* <DEDUP_REMOVED lines=20> */
[-C--:B------:R-:W-:Y:S02]  /*8ff0*/  FFMA.FTZ R150, R142, R143.reuse, -R150 ;  /* 0x0000008f8e967223 */ /* 0x080fe40000010896 */
        /* <DEDUP_REMOVED lines=28> */
[----:B------:R-:W-:Y:S02]  /*91c0*/  IMAD.MOV.U32 R80, RZ, RZ, R147 ;  /* 0x000000ffff507224 */ /* 0x000fe400078e0093 */
[----:B------:R-:W-:Y:S01]  /*91d0*/  IMAD.MOV.U32 R84, RZ, RZ, R49 ;  /* 0x000000ffff547224 */ /* 0x000fe200078e0031 */
[----:B------:R-:W-:Y:S01]  /*91e0*/  MOV R86, R143 ;  /* 0x0000008f00567202 */ /* 0x000fe20000000f00 */
[----:B------:R-:W-:-:S07]  /*91f0*/  IMAD.MOV.U32 R82, RZ, RZ, R142 ;  /* 0x000000ffff527224 */ /* 0x000fce00078e008e */
.L_x_2538:
[----:B------:R-:W-:Y:S05]  /*9200*/  BSYNC B2 ;  /* 0x0000000000027941 */ /* 0x000fea0003800000 */
.L_x_2537:
        /* <DEDUP_REMOVED lines=18> */
.L_x_2536:
[----:B------:R-:W-:Y:S05]  /*9330*/  BSYNC B1 ;  /* 0x0000000000017941 */ /* 0x000fea0003800000 */
.L_x_2535:
[----:B------:R-:W-:Y:S01]  /*9340*/  VIADD R144, R19, 0x20 ;  /* 0x0000002013907836 */ /* 0x000fe20000000000 */
[----:B------:R-:W-:Y:S04]  /*9350*/  BSSY B1, `(.L_x_2539) ;  /* 0x0000110000017945 */ /* 0x000fe80003800000 */
[----:B------:R-:W-:-:S13]  /*9360*/  ISETP.GE.OR P3, PT, R144, R116, P0 ;  /* 0x000000749000720c */ /* 0x000fda0000766670 */
[----:B------:R-:W-:Y:S05]  /*9370*/  @P3 BRA `(.L_x_2540) ;  /* 0x0000001000343947 */ /* 0x000fea0003800000 */
[----:B---3--:R-:W3:Y:S04]  /*9380*/  LDL R48, [R1+0x14] ;  /* 0x0000140001307983 */ /* 0x008ee80000100800 */
[----:B------:R-:W4:Y:S01]  /*9390*/  LDL R50, [R1+0x6c] ;  /* 0x00006c0001327983 */ /* 0x000f220000100800 */
[C---:B------:R-:W-:Y:S01]  /*93a0*/  VIADD R51, R19.reuse, 0x20 ;  /* 0x0000002013337836 */ /* 0x040fe20000000000 */
[----:B------:R-:W-:Y:S01]  /*93b0*/  BSSY B2, `(.L_x_2541) ;  /* 0x00000f8000027945 */ /* 0x000fe20003800000 */
[----:B------:R-:W-:Y:S02]  /*93c0*/  VIADD R52, R19, 0x20 ;  /* 0x0000002013347836 */ /* 0x000fe40000000000 */
[----:B------:R-:W-:Y:S02]  /*93d0*/  IMAD.SHL.U32 R51, R51, 0x80, RZ ;  /* 0x0000008033337824 */ /* 0x000fe400078e00ff */
        /* <DEDUP_REMOVED lines=25> */
[----:B------:R-:W-:Y:S02]  /*9570*/  SHF.R.U32.HI R83, RZ, 0x8, R61 ;  /* 0x00000008ff537819 */ /* 0x000fe4000001163d */
[----:B------:R-:W-:Y:S01]  /*9580*/  LOP3.LUT R62, R57, 0xff, RZ, 0xc0, !PT ;  /* 0x000000ff393e7812 */ /* 0x000fe200078ec0ff */
[----:B------:R-:W-:Y:S01]  /*9590*/  IMAD.SHL.U32 R60, R60, 0x100, RZ ;  /* 0x000001003c3c7824 */ /* 0x000fe200078e00ff */
[----:B------:R-:W-:Y:S01]  /*95a0*/  SHF.R.U32.HI R84, RZ, 0x18, R57 ;  /* 0x00000018ff547819 */ /* 0x000fe20000011639 */
[----:B------:R-:W-:Y:S01]  /*95b0*/  IMAD.SHL.U32 R83, R83, 0x100, RZ ;  /* 0x0000010053537824 */ /* 0x000fe200078e00ff */
[----:B------:R-:W-:Y:S02]  /*95c0*/  LOP3.LUT R86, R61, 0xff, RZ, 0xc0, !PT ;  /* 0x000000ff3d567812 */ /* 0x000fe400078ec0ff */
[----:B------:R-:W-:-:S02]  /*95d0*/  SHF.R.U32.HI R87, RZ, 0x18, R61 ;  /* 0x00000018ff577819 */ /* 0x000fc4000001163d */
[----:B------:R-:W-:Y:S02]  /*95e0*/  PRMT R62, R84, 0x654, R62 ;  /* 0x00000654543e7816 */ /* 0x000fe4000000003e */
[----:B------:R-:W-:Y:S02]  /*95f0*/  SHF.R.U32.HI R58, RZ, 0x10, R57 ;  /* 0x00000010ff3a7819 */ /* 0x000fe40000011639 */
[----:B------:R-:W-:Y:S02]  /*9600*/  SHF.R.U32.HI R82, RZ, 0x10, R61 ;  /* 0x00000010ff527819 */ /* 0x000fe4000001163d */
[----:B------:R-:W-:Y:S01]  /*9610*/  PRMT R86, R87, 0x654, R86 ;  /* 0x0000065457567816 */ /* 0x000fe20000000056 */
[----:B------:R-:W-:Y:S01]  /*9620*/  IMAD.U32 R58, R58, 0x10000, RZ ;  /* 0x000100003a3a7824 */ /* 0x000fe200078e00ff */
[----:B------:R-:W-:Y:S02]  /*9630*/  SHF.R.U32.HI R57, RZ, 0x8, R59 ;  /* 0x00000008ff397819 */ /* 0x000fe4000001163b */
[----:B------:R-:W-:-:S02]  /*9640*/  LOP3.LUT R81, R59, 0xff, RZ, 0xc0, !PT ;  /* 0x000000ff3b517812 */ /* 0x000fc400078ec0ff */
[--C-:B------:R-:W-:Y:S01]  /*9650*/  SHF.R.U32.HI R85, RZ, 0x18, R59.reuse ;  /* 0x00000018ff557819 */ /* 0x100fe2000001163b */
[----:B------:R-:W-:Y:S01]  /*9660*/  IMAD.SHL.U32 R57, R57, 0x100, RZ ;  /* 0x0000010039397824 */ /* 0x000fe200078e00ff */
[----:B------:R-:W-:Y:S02]  /*9670*/  LOP3.LUT R62, R62, 0xff00, R60, 0xf8, !PT ;  /* 0x0000ff003e3e7812 */ /* 0x000fe400078ef83c */
[----:B------:R-:W-:Y:S02]  /*9680*/  SHF.R.U32.HI R56, RZ, 0x10, R59 ;  /* 0x00000010ff387819 */ /* 0x000fe4000001163b */
[----:B------:R-:W-:Y:S02]  /*9690*/  LOP3.LUT R60, R86, 0xff00, R83, 0xf8, !PT ;  /* 0x0000ff00563c7812 */ /* 0x000fe400078ef853 */
[----:B------:R-:W-:Y:S01]  /*96a0*/  SHF.L.U32 R82, R82, 0x10, RZ ;  /* 0x0000001052527819 */ /* 0x000fe200000006ff */
[----:B------:R-:W-:Y:S01]  /*96b0*/  IMAD.U32 R56, R56, 0x10000, RZ ;  /* 0x0001000038387824 */ /* 0x000fe200078e00ff */
[----:B------:R-:W-:-:S02]  /*96c0*/  SHF.R.U32.HI R59, RZ, 0x10, R63 ;  /* 0x00000010ff3b7819 */ /* 0x000fc4000001163f */
[--C-:B------:R-:W-:Y:S02]  /*96d0*/  SHF.R.U32.HI R61, RZ, 0x8, R63.reuse ;  /* 0x00000008ff3d7819 */ /* 0x100fe4000001163f */
[----:B------:R-:W-:Y:S01]  /*96e0*/  LOP3.LUT R84, R63, 0xff, RZ, 0xc0, !PT ;  /* 0x000000ff3f547812 */ /* 0x000fe200078ec0ff */
[----:B------:R-:W-:Y:S01]  /*96f0*/  IMAD.U32 R59, R59, 0x10000, RZ ;  /* 0x000100003b3b7824 */ /* 0x000fe200078e00ff */
[----:B------:R-:W-:Y:S02]  /*9700*/  SHF.R.U32.HI R63, RZ, 0x18, R63 ;  /* 0x00000018ff3f7819 */ /* 0x000fe4000001163f */
[----:B------:R-:W-:Y:S02]  /*9710*/  PRMT R81, R85, 0x654, R81 ;  /* 0x0000065455517816 */ /* 0x000fe40000000051 */
[----:B------:R-:W-:Y:S02]  /*9720*/  LOP3.LUT R60, R60, 0xff0000, R82, 0xf8, !PT ;  /* 0x00ff00003c3c7812 */ /* 0x000fe400078ef852 */
[----:B------:R-:W-:-:S02]  /*9730*/  PRMT R63, R63, 0x654, R84 ;  /* 0x000006543f3f7816 */ /* 0x000fc40000000054 */
[----:B------:R-:W-:Y:S02]  /*9740*/  LOP3.LUT R84, R81, 0xff00, R57, 0xf8, !PT ;  /* 0x0000ff0051547812 */ /* 0x000fe400078ef839 */
        /* <DEDUP_REMOVED lines=41> */
[----:B------:R-:W-:Y:S01]  /*99e0*/  IMAD.SHL.U32 R53, R61, 0x100, RZ ;  /* 0x000001003d357824 */ /* 0x000fe200078e00ff */
[----:B------:R-:W-:Y:S02]  /*99f0*/  LOP3.LUT R61, R84, 0xff0000, R56, 0xf8, !PT ;  /* 0x00ff0000543d7812 */ /* 0x000fe400078ef838 */
[----:B------:R-:W-:Y:S02]  /*9a00*/  F2FP.F16.E4M3.UNPACK_B R56, R55 ;  /* 0x00000037ff38723e */ /* 0x000fe400020006ff */
[----:B------:R-:W-:Y:S01]  /*9a10*/  LOP3.LUT R53, R63, 0xff00, R53, 0xf8, !PT ;  /* 0x0000ff003f357812 */ /* 0x000fe200078ef835 */
[----:B------:R-:W-:Y:S01]  /*9a20*/  IMAD.MOV.U32 R63, RZ, RZ, R51 ;  /* 0x000000ffff3f7224 */ /* 0x000fe200078e0033 */
[----:B------:R-:W-:Y:S01]  /*9a30*/  F2FP.F16.E4M3.UNPACK_B R85, R61 ;  /* 0x0000003dff55723e */ /* 0x000fe200020006ff */
[----:B------:R-:W-:Y:S01]  /*9a40*/  HADD2.F32 R86, -RZ, R56.H0_H0 ;  /* 0x20000038ff567230 */ /* 0x000fe20000004100 */
[----:B------:R-:W-:-:S02]  /*9a50*/  LOP3.LUT R53, R53, 0xff0000, R59, 0xf8, !PT ;  /* 0x00ff000035357812 */ /* 0x000fc400078ef83b */
[----:B------:R-:W-:Y:S01]  /*9a60*/  F2FP.F16.E4M3.UNPACK_B R51, R63 ;  /* 0x0000003fff33723e */ /* 0x000fe200020006ff */
[--C-:B------:R-:W-:Y:S01]  /*9a70*/  HADD2.F32 R87, -RZ, R85.reuse.H0_H0 ;  /* 0x20000055ff577230 */ /* 0x100fe20000004100 */
[----:B------:R-:W-:Y:S01]  /*9a80*/  F2FP.F16.E4M3.UNPACK_B R84, R53 ;  /* 0x00000035ff54723e */ /* 0x000fe200020006ff */
[----:B------:R-:W-:Y:S01]  /*9a90*/  HADD2.F32 R85, -RZ, R85.H1_H1 ;  /* 0x30000055ff557230 */ /* 0x000fe20000004100 */
[----:B------:R-:W-:Y:S01]  /*9aa0*/  F2FP.F16.E4M3.UNPACK_B R55, R55.H1 ;  /* 0x00000037ff37723e */ /* 0x000fe200030006ff */
[--C-:B------:R-:W-:Y:S01]  /*9ab0*/  HADD2.F32 R142, -RZ, R51.reuse.H0_H0 ;  /* 0x20000033ff8e7230 */ /* 0x100fe20000004100 */
[----:B------:R-:W-:Y:S01]  /*9ac0*/  F2FP.F16.E4M3.UNPACK_B R53, R53.H1 ;  /* 0x00000035ff35723e */ /* 0x000fe200030006ff */
[--C-:B------:R-:W-:Y:S01]  /*9ad0*/  HADD2.F32 R59, -RZ, R84.reuse.H0_H0 ;  /* 0x20000054ff3b7230 */ /* 0x100fe20000004100 */
[----:B------:R-:W-:Y:S01]  /*9ae0*/  F2FP.F16.E4M3.UNPACK_B R61, R61.H1 ;  /* 0x0000003dff3d723e */ /* 0x000fe200030006ff */
[----:B------:R-:W-:Y:S01]  /*9af0*/  HADD2.F32 R84, -RZ, R84.H1_H1 ;  /* 0x30000054ff547230 */ /* 0x000fe20000004100 */
[----:B------:R-:W-:Y:S01]  /*9b00*/  F2FP.SATFINITE.E4M3.F32.PACK_AB_MERGE_C R60, R83, R60, RZ ;  /* 0x0000003c533c723e */ /* 0x000fe200048070ff */
[----:B------:R-:W-:-:S02]  /*9b10*/  HADD2.F32 R51, -RZ, R51.H1_H1 ;  /* 0x30000033ff337230 */ /* 0x000fc40000004100 */
[-C--:B------:R-:W-:Y:S01]  /*9b20*/  FMUL.FTZ R143, R86, R59.reuse ;  /* 0x0000003b568f7220 */ /* 0x080fe20000410000 */
[C---:B------:R-:W-:Y:S01]  /*9b30*/  FMUL.FTZ R59, R142.reuse, R59 ;  /* 0x0000003b8e3b7220 */ /* 0x040fe20000410000 */
[----:B------:R-:W-:Y:S02]  /*9b40*/  F2FP.SATFINITE.E4M3.F32.PACK_AB_MERGE_C R81, R81, R82, R60 ;  /* 0x000000525151723e */ /* 0x000fe4000480703c */
[-C--:B------:R-:W-:Y:S01]  /*9b50*/  FFMA.FTZ R143, R142, R87.reuse, -R143 ;  /* 0x000000578e8f7223 */ /* 0x080fe2000001088f */
[----:B------:R-:W-:Y:S01]  /*9b60*/  FFMA.FTZ R86, R86, R87, R59 ;  /* 0x0000005756567223 */ /* 0x000fe2000001003b */
[----:B------:R-:W-:Y:S01]  /*9b70*/  HADD2.F32 R59, -RZ, R56.H1_H1 ;  /* 0x30000038ff3b7230 */ /* 0x000fe20000004100 */
[----:B------:R-:W-:Y:S01]  /*9b80*/  F2FP.F16.E4M3.UNPACK_B R60, R52.H1 ;  /* 0x00000034ff3c723e */ /* 0x000fe200030006ff */
[--C-:B------:R-:W-:Y:S01]  /*9b90*/  HADD2.F32 R87, -RZ, R53.reuse.H0_H0 ;  /* 0x20000035ff577230 */ /* 0x100fe20000004100 */
[----:B------:R-:W-:Y:S01]  /*9ba0*/  F2FP.SATFINITE.E4M3.F32.PACK_AB_MERGE_C R49, R62, R49, RZ ;  /* 0x000000313e31723e */ /* 0x000fe200048070ff */
[----:B------:R-:W-:-:S02]  /*9bb0*/  HADD2.F32 R53, -RZ, R53.H1_H1 ;  /* 0x30000035ff357230 */ /* 0x000fc40000004100 */
[----:B------:R-:W-:Y:S01]  /*9bc0*/  FMUL.FTZ R56, R59, R84 ;  /* 0x000000543b387220 */ /* 0x000fe20000410000 */
[----:B------:R-:W-:Y:S02]  /*9bd0*/  F2FP.F16.E4M3.UNPACK_B R62, R139.H1 ;  /* 0x0000008bff3e723e */ /* 0x000fe400030006ff */
[----:B------:R-:W-:Y:S01]  /*9be0*/  F2FP.F16.E4M3.UNPACK_B R52, R52 ;  /* 0x00000034ff34723e */ /* 0x000fe200020006ff */
[C---:B------:R-:W-:Y:S01]  /*9bf0*/  FFMA.FTZ R56, R51.reuse, R85, -R56 ;  /* 0x0000005533387223 */ /* 0x040fe20000010838 */
[----:B------:R-:W-:Y:S01]  /*9c00*/  FMUL.FTZ R51, R51, R84 ;  /* 0x0000005433337220 */ /* 0x000fe20000410000 */
[--C-:B------:R-:W-:Y:S01]  /*9c10*/  HADD2.F32 R84, -RZ, R61.reuse.H0_H0 ;  /* 0x2000003dff547230 */ /* 0x100fe20000004100 */
[----:B------:R-:W-:Y:S01]  /*9c20*/  F2FP.F16.E4M3.UNPACK_B R139, R139 ;  /* 0x0000008bff8b723e */ /* 0x000fe200020006ff */
[----:B------:R-:W-:Y:S02]  /*9c30*/  HADD2.F32 R61, -RZ, R61.H1_H1 ;  /* 0x3000003dff3d7230 */ /* 0x000fe40000004100 */
[----:B------:R-:W-:Y:S01]  /*9c40*/  FFMA.FTZ R51, R59, R85, R51 ;  /* 0x000000553b337223 */ /* 0x000fe20000010033 */
[----:B------:R-:W-:Y:S01]  /*9c50*/  F2FP.F16.E4M3.UNPACK_B R59, R63.H1 ;  /* 0x0000003fff3b723e */ /* 0x000fe200030006ff */
[--C-:B------:R-:W-:Y:S01]  /*9c60*/  HADD2.F32 R63, -RZ, R55.reuse.H0_H0 ;  /* 0x20000037ff3f7230 */ /* 0x100fe20000004100 */
[----:B------:R-:W-:Y:S01]  /*9c70*/  F2FP.SATFINITE.E4M3.F32.PACK_AB_MERGE_C R57, R57, R58, R49 ;  /* 0x0000003a3939723e */ /* 0x000fe20004807031 */
[----:B------:R-:W-:-:S02]  /*9c80*/  HADD2.F32 R55, -RZ, R55.H1_H1 ;  /* 0x30000037ff377230 */ /* 0x000fc40000004100 */
[--C-:B------:R-:W-:Y:S02]  /*9c90*/  HADD2.F32 R85, -RZ, R59.reuse.H0_H0 ;  /* 0x2000003bff557230 */ /* 0x100fe40000004100 */
[-C--:B------:R-:W-:Y:S01]  /*9ca0*/  FMUL.FTZ R142, R63, R87.reuse ;  /* 0x000000573f8e7220 */ /* 0x080fe20000410000 */
[----:B------:R-:W-:Y:S02]  /*9cb0*/  HADD2.F32 R59, -RZ, R59.H1_H1 ;  /* 0x3000003bff3b7230 */ /* 0x000fe40000004100 */
[--C-:B------:R-:W-:Y:S02]  /*9cc0*/  HADD2.F32 R83, -RZ, R62.reuse.H0_H0 ;  /* 0x2000003eff537230 */ /* 0x100fe40000004100 */
[C---:B------:R-:W-:Y:S01]  /*9cd0*/  FFMA.FTZ R142, R85.reuse, R84, -R142 ;  /* 0x00000054558e7223 */ /* 0x040fe2000001088e */
[----:B------:R-:W-:Y:S01]  /*9ce0*/  FMUL.FTZ R85, R85, R87 ;  /* 0x0000005755557220 */ /* 0x000fe20000410000 */
[----:B------:R-:W-:Y:S02]  /*9cf0*/  HADD2.F32 R62, -RZ, R62.H1_H1 ;  /* 0x3000003eff3e7230 */ /* 0x000fe40000004100 */
[----:B------:R-:W-:-:S02]  /*9d00*/  IMAD.MOV.U32 R49, RZ, RZ, R81 ;  /* 0x000000ffff317224 */ /* 0x000fc400078e0051 */
        /* <DEDUP_REMOVED lines=67> */
[----:B------:R-:W-:Y:S02]  /*a140*/  IMAD.MOV.U32 R48, RZ, RZ, R82 ;  /* 0x000000ffff307224 */ /* 0x000fe400078e0052 */
        /* <DEDUP_REMOVED lines=24> */
[----:B------:R-:W-:Y:S01]  /*a2d0*/  FFMA.FTZ R140, R54, R138, R140 ;  /* 0x0000008a368c7223 */ /* 0x000fe2000001008c */
[----:B------:R-:W-:Y:S02]  /*a2e0*/  MOV R53, R57 ;  /* 0x0000003900357202 */ /* 0x000fe40000000f00 */
[----:B------:R-:W-:Y:S02]  /*a2f0*/  F2FP.SATFINITE.E4M3.F32.PACK_AB_MERGE_C R59, R60, R84, R59 ;  /* 0x000000543c3b723e */ /* 0x000fe4000480703b */
[----:B------:R-:W-:-:S03]  /*a300*/  F2FP.SATFINITE.E4M3.F32.PACK_AB_MERGE_C R139, R140, R139, R50 ;  /* 0x0000008b8c8b723e */ /* 0x000fc60004807032 */
[----:B------:R-:W-:Y:S02]  /*a310*/  IMAD.MOV.U32 R50, RZ, RZ, R59 ;  /* 0x000000ffff327224 */ /* 0x000fe400078e003b */
[----:B------:R-:W-:-:S07]  /*a320*/  IMAD.MOV.U32 R54, RZ, RZ, R139 ;  /* 0x000000ffff367224 */ /* 0x000fce00078e008b */
.L_x_2542:
[----:B------:R-:W-:Y:S05]  /*a330*/  BSYNC B2 ;  /* 0x0000000000027941 */ /* 0x000fea0003800000 */
.L_x_2541:
        /* <DEDUP_REMOVED lines=17> */
.L_x_2540:
[----:B------:R-:W-:Y:S05]  /*a450*/  BSYNC B1 ;  /* 0x0000000000017941 */ /* 0x000fea0003800000 */
.L_x_2539:
        /* <DEDUP_REMOVED lines=8> */
[----:B------:R-:W-:Y:S02]  /*a4e0*/  VIADD R52, R19, 0x40 ;  /* 0x0000004013347836 */ /* 0x000fe40000000000 */
[----:B------:R-:W-:-:S03]  /*a4f0*/  IMAD.SHL.U32 R51, R51, 0x80, RZ ;  /* 0x0000008033337824 */ /* 0x000fc600078e00ff */
[----:B------:R-:W-:Y:S02]  /*a500*/  SHF.L.U32 R52, R52, 0x7, RZ ;  /* 0x0000000734347819 */ /* 0x000fe400000006ff */
        /* <DEDUP_REMOVED lines=29> */
[----:B------:R-:W-:-:S02]  /*a6e0*/  LOP3.LUT R63, R67, 0xff, RZ, 0xc0, !PT ;  /* 0x000000ff433f7812 */ /* 0x000fc400078ec0ff */
[--C-:B------:R-:W-:Y:S02]  /*a6f0*/  SHF.R.U32.HI R61, RZ, 0x8, R67.reuse ;  /* 0x00000008ff3d7819 */ /* 0x100fe40000011643 */
[----:B------:R-:W-:Y:S02]  /*a700*/  SHF.R.U32.HI R56, RZ, 0x10, R67 ;  /* 0x00000010ff387819 */ /* 0x000fe40000011643 */
[--C-:B------:R-:W-:Y:S02]  /*a710*/  SHF.R.U32.HI R66, RZ, 0x18, R69.reuse ;  /* 0x00000018ff427819 */ /* 0x100fe40000011645 */
[----:B------:R-:W-:Y:S01]  /*a720*/  LOP3.LUT R67, R69, 0xff, RZ, 0xc0, !PT ;  /* 0x000000ff45437812 */ /* 0x000fe200078ec0ff */
[----:B------:R-:W-:Y:S01]  /*a730*/  IMAD.U32 R56, R56, 0x10000, RZ ;  /* 0x0001000038387824 */ /* 0x000fe200078e00ff */
[--C-:B------:R-:W-:Y:S02]  /*a740*/  SHF.R.U32.HI R65, RZ, 0x8, R69.reuse ;  /* 0x00000008ff417819 */ /* 0x100fe40000011645 */
[----:B------:R-:W-:-:S02]  /*a750*/  SHF.R.U32.HI R69, RZ, 0x10, R69 ;  /* 0x00000010ff457819 */ /* 0x000fc40000011645 */
[----:B------:R-:W-:Y:S02]  /*a760*/  PRMT R68, R62, 0x654, R60 ;  /* 0x000006543e447816 */ /* 0x000fe4000000003c */
[----:B------:R-:W-:Y:S02]  /*a770*/  SHF.R.U32.HI R70, RZ, 0x18, R71 ;  /* 0x00000018ff467819 */ /* 0x000fe40000011647 */
[----:B------:R-:W-:Y:S02]  /*a780*/  LOP3.LUT R80, R71, 0xff, RZ, 0xc0, !PT ;  /* 0x000000ff47507812 */ /* 0x000fe400078ec0ff */
[----:B------:R-:W-:Y:S02]  /*a790*/  PRMT R66, R66, 0x654, R67 ;  /* 0x0000065442427816 */ /* 0x000fe40000000043 */
[----:B------:R-:W-:Y:S02]  /*a7a0*/  SHF.L.U32 R65, R65, 0x8, RZ ;  /* 0x0000000841417819 */ /* 0x000fe400000006ff */
[----:B------:R-:W-:-:S02]  /*a7b0*/  PRMT R63, R64, 0x654, R63 ;  /* 0x00000654403f7816 */ /* 0x000fc4000000003f */
[----:B------:R-:W-:Y:S01]  /*a7c0*/  PRMT R64, R70, 0x654, R80 ;  /* 0x0000065446407816 */ /* 0x000fe20000000050 */
[----:B------:R-:W-:Y:S01]  /*a7d0*/  IMAD.U32 R70, R69, 0x10000, RZ ;  /* 0x0001000045467824 */ /* 0x000fe200078e00ff */
[----:B------:R-:W-:Y:S01]  /*a7e0*/  LOP3.LUT R59, R68, 0xff00, R59, 0xf8, !PT ;  /* 0x0000ff00443b7812 */ /* 0x000fe200078ef83b */
[----:B------:R-:W-:Y:S01]  /*a7f0*/  IMAD.SHL.U32 R68, R61, 0x100, RZ ;  /* 0x000001003d447824 */ /* 0x000fe200078e00ff */
[----:B------:R-:W-:Y:S01]  /*a800*/  LOP3.LUT R61, R66, 0xff00, R65, 0xf8, !PT ;  /* 0x0000ff00423d7812 */ /* 0x000fe200078ef841 */
[----:B------:R-:W-:Y:S01]  /*a810*/  IMAD.U32 R66, R57, 0x10000, RZ ;  /* 0x0001000039427824 */ /* 0x000fe200078e00ff */
[----:B0-----:R-:W-:Y:S02]  /*a820*/  F2FP.F16.E4M3.UNPACK_B R65, R53 ;  /* 0x00000035ff41723e */ /* 0x001fe400020006ff */
[----:B------:R-:W-:Y:S02]  /*a830*/  LOP3.LUT R61, R61, 0xff0000, R70, 0xf8, !PT ;  /* 0x00ff00003d3d7812 */ /* 0x000fe400078ef846 */
[----:B------:R-:W-:-:S02]  /*a840*/  LOP3.LUT R68, R63, 0xff00, R68, 0xf8, !PT ;  /* 0x0000ff003f447812 */ /* 0x000fc400078ef844 */
[----:B------:R-:W-:Y:S02]  /*a850*/  F2FP.F16.E4M3.UNPACK_B R67, R61 ;  /* 0x0000003dff43723e */ /* 0x000fe400020006ff */
[----:B------:R-:W-:Y:S01]  /*a860*/  LOP3.LUT R63, R59, 0xff0000, R66, 0xf8, !PT ;  /* 0x00ff00003b3f7812 */ /* 0x000fe200078ef842 */
[----:B------:R-:W-:Y:S01]  /*a870*/  HADD2.F32 R59, -RZ, R65.H0_H0 ;  /* 0x20000041ff3b7230 */ /* 0x000fe20000004100 */
[----:B---3--:R-:W-:Y:S02]  /*a880*/  F2FP.F16.E4M3.UNPACK_B R57, R49 ;  /* 0x00000031ff39723e */ /* 0x008fe400020006ff */
        /* <DEDUP_REMOVED lines=184> */
.L_x_2546:
[----:B------:R-:W-:Y:S05]  /*b410*/  BSYNC B2 ;  /* 0x0000000000027941 */ /* 0x000fea0003800000 */
.L_x_2545:
        /* <DEDUP_REMOVED lines=17> */
.L_x_2544:
[----:B------:R-:W-:Y:S05]  /*b530*/  BSYNC B1 ;  /* 0x0000000000017941 */ /* 0x000fea0003800000 */
.L_x_2543:
[----:B---34-:R-:W-:Y:S02]  /*b540*/  VIADD R49, R19, 0x60 ;  /* 0x0000006013317836 */ /* 0x018fe40000000000 */
[-C--:B--2---:R-:W-:Y:S02]  /*b550*/  IMAD R48, R112, R122.reuse, RZ ;  /* 0x0000007a70307224 */ /* 0x084fe400078e02ff */
[C---:B------:R-:W-:Y:S01]  /*b560*/  IMAD.WIDE.U32 R120, R49.reuse, R122, R120 ;  /* 0x0000007a31787225 */ /* 0x040fe200078e0078 */
[----:B------:R-:W-:-:S03]  /*b570*/  ISETP.GE.OR P3, PT, R49, R116, P0 ;  /* 0x000000743100720c */ /* 0x000fc60000766670 */
[----:B------:R-:W-:-:S10]  /*b580*/  IMAD R61, R49, R123, R48 ;  /* 0x0000007b313d7224 */ /* 0x000fd400078e0230 */
[----:B------:R-:W-:Y:S05]  /*b590*/  @P3 BRA `(.L_x_2525) ;  /* 0x00000014006c3947 */ /* 0x000fea0003800000 */
[----:B------:R-:W2:Y:S04]  /*b5a0*/  LDL R50, [R1+0x14] ;  /* 0x0000140001327983 */ /* 0x000ea80000100800 */
[----:B------:R-:W3:Y:S01]  /*b5b0*/  LDL R49, [R1+0x64] ;  /* 0x0000640001317983 */ /* 0x000ee20000100800 */
[----:B------:R-:W-:Y:S01]  /*b5c0*/  VIADD R51, R19, 0x60 ;  /* 0x0000006013337836 */ /* 0x000fe20000000000 */
[----:B------:R-:W0:Y:S01]  /*b5d0*/  LDC.64 R56, c[0x0][0x2e8] ;  /* 0x0000ba00ff387b82 */ /* 0x000e220000000a00 */
[----:B------:R-:W-:Y:S01]  /*b5e0*/  IMAD.IADD R61, R121, 0x1, R61 ;  /* 0x00000001793d7824 */ /* 0x000fe200078e023d */
[----:B------:R-:W-:Y:S01]  /*b5f0*/  IADD3 R59, P3, P4, R100, R120, R41 ;  /* 0x00000078643b7210 */ /* 0x000fe20007c7e029 */
[----:B------:R-:W-:Y:S01]  /*b600*/  IMAD.SHL.U32 R51, R51, 0x80, RZ ;  /* 0x0000008033337824 */ /* 0x000fe200078e00ff */
[----:B------:R-:W-:Y:S02]  /*b610*/  BSSY B1, `(.L_x_2547) ;  /* 0x00000f3000017945 */ /* 0x000fe40003800000 */
[----:B------:R-:W-:-:S02]  /*b620*/  IADD3.X R60, R42, R61, R107, P3, P4 ;  /* 0x0000003d2a3c7210 */ /* 0x000fc40001fe846b */
[----:B------:R-:W-:Y:S02]  /*b630*/  LOP3.LUT R51, R51, 0x380, RZ, 0xc0, !PT ;  /* 0x0000038033337812 */ /* 0x000fe400078ec0ff */
[----:B--2---:R-:W-:Y:S01]  /*b640*/  LOP3.LUT P6, RZ, R50, 0x2, RZ, 0xc0, !PT ;  /* 0x0000000232ff7812 */ /* 0x004fe200078cc0ff */
[----:B------:R-:W-:-:S03]  /*b650*/  VIADD R50, R19, 0x60 ;  /* 0x0000006013327836 */ /* 0x000fc60000000000 */
[----:B------:R-:W-:Y:S02]  /*b660*/  SEL R133, R34, R133, !P6 ;  /* 0x0000008522857207 */ /* 0x000fe40007000000 */
[----:B------:R-:W-:Y:S02]  /*b670*/  SHF.L.U32 R50, R50, 0x7, RZ ;  /* 0x0000000732327819 */ /* 0x000fe400000006ff */
[----:B------:R-:W-:Y:S02]  /*b680*/  SHF.R.S32.HI R48, RZ, 0x1f, R133 ;  /* 0x0000001fff307819 */ /* 0x000fe40000011485 */
[----:B------:R-:W-:Y:S02]  /*b690*/  LOP3.LUT R50, R50, 0x380, RZ, 0xc0, !PT ;  /* 0x0000038032327812 */ /* 0x000fe400078ec0ff */
[----:B------:R-:W-:Y:S02]  /*b6a0*/  LEA.HI R133, R48, R133, RZ, 0x5 ;  /* 0x0000008530857211 */ /* 0x000fe400078f28ff */
[----:B------:R-:W-:-:S02]  /*b6b0*/  SHF.R.U32.HI R50, RZ, 0x3, R50 ;  /* 0x00000003ff327819 */ /* 0x000fc40000011632 */
        /* <DEDUP_REMOVED lines=11> */
[C---:B------:R-:W-:Y:S02]  /*b770*/  IMAD.IADD R49, R18.reuse, 0x1, R49 ;  /* 0x0000000112317824 */ /* 0x040fe400078e0231 */
[----:B------:R-:W-:-:S04]  /*b780*/  IMAD.IADD R52, R18, 0x1, R51 ;  /* 0x0000000112347824 */ /* 0x000fc800078e0233 */
[----:B------:R-:W2:Y:S04]  /*b790*/  LDS.128 R48, [R49+0x28400] ;  /* 0x0284000031307984 */ /* 0x000ea80000000c00 */
[----:B------:R-:W3:Y:S01]  /*b7a0*/  LDS.128 R52, [R52+0x28400] ;  /* 0x0284000034347984 */ /* 0x000ee20000000c00 */
[----:B0-----:R-:W-:Y:S05]  /*b7b0*/  @P2 BRA `(.L_x_2548) ;  /* 0x0000000c00602947 */ /* 0x001fea0003800000 */
[----:B------:R-:W-:Y:S02]  /*b7c0*/  LOP3.LUT R62, R77, 0xff, RZ, 0xc0, !PT ;  /* 0x000000ff4d3e7812 */ /* 0x000fe400078ec0ff */
[--C-:B------:R-:W-:Y:S02]  /*b7d0*/  SHF.R.U32.HI R67, RZ, 0x18, R77.reuse ;  /* 0x00000018ff437819 */ /* 0x100fe4000001164d */
[--C-:B------:R-:W-:Y:S02]  /*b7e0*/  SHF.R.U32.HI R64, RZ, 0x8, R77.reuse ;  /* 0x00000008ff407819 */ /* 0x100fe4000001164d */
[----:B------:R-:W-:Y:S02]  /*b7f0*/  PRMT R67, R67, 0x654, R62 ;  /* 0x0000065443437816 */ /* 0x000fe4000000003e */
[----:B------:R-:W-:Y:S01]  /*b800*/  SHF.R.U32.HI R66, RZ, 0x10, R77 ;  /* 0x00000010ff427819 */ /* 0x000fe2000001164d */
[----:B------:R-:W-:Y:S01]  /*b810*/  IMAD.SHL.U32 R62, R64, 0x100, RZ ;  /* 0x00000100403e7824 */ /* 0x000fe200078e00ff */
[----:B------:R-:W-:-:S02]  /*b820*/  SHF.R.U32.HI R68, RZ, 0x8, R73 ;  /* 0x00000008ff447819 */ /* 0x000fc40000011649 */
[----:B------:R-:W-:Y:S02]  /*b830*/  LOP3.LUT R58, R73, 0xff, RZ, 0xc0, !PT ;  /* 0x000000ff493a7812 */ /* 0x000fe400078ec0ff */
[--C-:B------:R-:W-:Y:S02]  /*b840*/  SHF.R.U32.HI R65, RZ, 0x18, R73.reuse ;  /* 0x00000018ff417819 */ /* 0x100fe40000011649 */
[----:B------:R-:W-:Y:S02]  /*b850*/  LOP3.LUT R67, R67, 0xff00, R62, 0xf8, !PT ;  /* 0x0000ff0043437812 */ /* 0x000fe400078ef83e */
[----:B------:R-:W-:Y:S02]  /*b860*/  SHF.L.U32 R66, R66, 0x10, RZ ;  /* 0x0000001042427819 */ /* 0x000fe400000006ff */
[----:B------:R-:W-:Y:S02]  /*b870*/  SHF.R.U32.HI R69, RZ, 0x10, R73 ;  /* 0x00000010ff457819 */ /* 0x000fe40000011649 */
[----:B------:R-:W-:Y:S01]  /*b880*/  PRMT R65, R65, 0x654, R58 ;  /* 0x0000065441417816 */ /* 0x000fe2000000003a */
[----:B------:R-:W-:Y:S01]  /*b890*/  IMAD.SHL.U32 R58, R68, 0x100, RZ ;  /* 0x00000100443a7824 */ /* 0x000fe200078e00ff */
[----:B------:R-:W-:Y:S01]  /*b8a0*/  LOP3.LUT R66, R67, 0xff0000, R66, 0xf8, !PT ;  /* 0x00ff000043427812 */ /* 0x000fe200078ef842 */
[----:B---3--:R-:W-:Y:S01]  /*b8b0*/  IMAD.MOV.U32 R67, RZ, RZ, R53 ;  /* 0x000000ffff437224 */ /* 0x008fe200078e0035 */
[----:B--2---:R-:W-:Y:S01]  /*b8c0*/  F2FP.F16.E4M3.UNPACK_B R62, R49 ;  /* 0x00000031ff3e723e */ /* 0x004fe200020006ff */
[----:B------:R-:W-:Y:S01]  /*b8d0*/  IMAD.U32 R64, R69, 0x10000, RZ ;  /* 0x0001000045407824 */ /* 0x000fe200078e00ff */
[----:B------:R-:W-:-:S02]  /*b8e0*/  LOP3.LUT R65, R65, 0xff00, R58, 0xf8, !PT ;  /* 0x0000ff0041417812 */ /* 0x000fc400078ef83a */
        /* <DEDUP_REMOVED lines=97> */
[----:B------:R-:W-:Y:S01]  /*bf00*/  IMAD.MOV.U32 R75, RZ, RZ, R52 ;  /* 0x000000ffff4b7224 */ /* 0x000fe200078e0034 */
[----:B------:R-:W-:Y:S01]  /*bf10*/  F2FP.F16.E4M3.UNPACK_B R52, R128.H1 ;  /* 0x00000080ff34723e */ /* 0x000fe200030006ff */
[----:B------:R-:W-:Y:S01]  /*bf20*/  IMAD.MOV.U32 R76, RZ, RZ, R48 ;  /* 0x000000ffff4c7224 */ /* 0x000fe200078e0030 */
[----:B------:R-:W-:Y:S01]  /*bf30*/  F2FP.SATFINITE.E4M3.F32.PACK_AB_MERGE_C R48, R74, R71, RZ ;  /* 0x000000474a30723e */ /* 0x000fe200048070ff */
[----:B------:R-:W-:Y:S01]  /*bf40*/  FFMA.FTZ R70, R73, R70, R78 ;  /* 0x0000004649467223 */ /* 0x000fe2000001004e */
[-C--:B------:R-:W-:Y:S01]  /*bf50*/  F2FP.F16.E4M3.UNPACK_B R74, R75.reuse.H1 ;  /* 0x0000004bff4a723e */ /* 0x080fe200030006ff */
[--C-:B------:R-:W-:Y:S01]  /*bf60*/  HADD2.F32 R82, -RZ, R52.reuse.H0_H0 ;  /* 0x20000034ff527230 */ /* 0x100fe20000004100 */
[----:B------:R-:W-:Y:S01]  /*bf70*/  F2FP.F16.E4M3.UNPACK_B R77, R76.H1 ;  /* 0x0000004cff4d723e */ /* 0x000fe200030006ff */
[----:B------:R-:W-:Y:S01]  /*bf80*/  HADD2.F32 R79, -RZ, R52.H1_H1 ;  /* 0x30000034ff4f7230 */ /* 0x000fe20000004100 */
        /* <DEDUP_REMOVED lines=8> */
[-C--:B------:R-:W-:Y:S01]  /*c010*/  FMUL.FTZ R81, R52, R79.reuse ;  /* 0x0000004f34517220 */ /* 0x080fe20000410000 */
[--C-:B------:R-:W-:Y:S02]  /*c020*/  HADD2.F32 R77, -RZ, R78.reuse.H1_H1 ;  /* 0x3000004eff4d7230 */ /* 0x100fe40000004100 */
[C---:B------:R-:W-:Y:S01]  /*c030*/  FMUL.FTZ R82, R73.reuse, R82 ;  /* 0x0000005249527220 */ /* 0x040fe20000410000 */
[----:B------:R-:W-:Y:S01]  /*c040*/  HADD2.F32 R80, -RZ, R78.H0_H0 ;  /* 0x2000004eff507230 */ /* 0x000fe20000004100 */
[----:B------:R-:W-:Y:S01]  /*c050*/  F2FP.F16.E4M3.UNPACK_B R76, R76 ;  /* 0x0000004cff4c723e */ /* 0x000fe200020006ff */
[C---:B------:R-:W-:Y:S01]  /*c060*/  FMUL.FTZ R79, R74.reuse, R79 ;  /* 0x0000004f4a4f7220 */ /* 0x040fe20000410000 */
[----:B------:R-:W-:Y:S01]  /*c070*/  FFMA.FTZ R74, R74, R77, -R81 ;  /* 0x0000004d4a4a7223 */ /* 0x000fe20000010851 */
[----:B------:R-:W-:Y:S01]  /*c080*/  F2FP.F16.E4M3.UNPACK_B R130, R130 ;  /* 0x00000082ff82723e */ /* 0x000fe200020006ff */
[-C--:B------:R-:W-:Y:S01]  /*c090*/  FFMA.FTZ R73, R73, R80.reuse, -R84 ;  /* 0x0000005049497223 */ /* 0x080fe20000010854 */
[----:B------:R-:W-:Y:S01]  /*c0a0*/  FFMA.FTZ R71, R71, R80, R82 ;  /* 0x0000005047477223 */ /* 0x000fe20000010052 */
[----:B------:R-:W-:-:S02]  /*c0b0*/  HADD2.F32 R81, -RZ, R128.H0_H0 ;  /* 0x20000080ff517230 */ /* 0x000fc40000004100 */
[----:B------:R-:W-:Y:S01]  /*c0c0*/  FFMA.FTZ R52, R52, R77, R79 ;  /* 0x0000004d34347223 */ /* 0x000fe2000001004f */
[--C-:B------:R-:W-:Y:S01]  /*c0d0*/  HADD2.F32 R78, -RZ, R75.reuse.H0_H0 ;  /* 0x2000004bff4e7230 */ /* 0x100fe20000004100 */
[----:B------:R-:W-:Y:S01]  /*c0e0*/  F2FP.SATFINITE.E4M3.F32.PACK_AB_MERGE_C R74, R74, R73, RZ ;  /* 0x000000494a4a723e */ /* 0x000fe200048070ff */
        /* <DEDUP_REMOVED lines=12> */
[-C--:B------:R-:W-:Y:S02]  /*c1b0*/  F2FP.F16.E4M3.UNPACK_B R81, R129.reuse.H1 ;  /* 0x00000081ff51723e */ /* 0x080fe400030006ff */
[----:B------:R-:W-:Y:S01]  /*c1c0*/  F2FP.F16.E4M3.UNPACK_B R129, R129 ;  /* 0x00000081ff81723e */ /* 0x000fe200020006ff */
[C---:B------:R-:W-:Y:S01]  /*c1d0*/  FFMA.FTZ R76, R79.reuse, R130, -R76 ;  /* 0x000000824f4c7223 */ /* 0x040fe2000001084c */
[----:B------:R-:W-:Y:S01]  /*c1e0*/  FMUL.FTZ R128, R79, R128 ;  /* 0x000000804f807220 */ /* 0x000fe20000410000 */
[--C-:B------:R-:W-:Y:S01]  /*c1f0*/  HADD2.F32 R85, -RZ, R81.reuse.H0_H0 ;  /* 0x20000051ff557230 */ /* 0x100fe20000004100 */
[----:B------:R-:W-:Y:S01]  /*c200*/  F2FP.SATFINITE.E4M3.F32.PACK_AB_MERGE_C R52, R52, R71, RZ ;  /* 0x000000473434723e */ /* 0x000fe200048070ff */
[----:B------:R-:W-:Y:S01]  /*c210*/  HADD2.F32 R81, -RZ, R81.H1_H1 ;  /* 0x30000051ff517230 */ /* 0x000fe20000004100 */
[----:B------:R-:W-:Y:S01]  /*c220*/  F2FP.SATFINITE.E4M3.F32.PACK_AB_MERGE_C R77, R76, R77, R74 ;  /* 0x0000004d4c4d723e */ /* 0x000fe2000480704a */
[----:B------:R-:W-:Y:S01]  /*c230*/  IMAD.MOV.U32 R74, RZ, RZ, R54 ;  /* 0x000000ffff4a7224 */ /* 0x000fe200078e0036 */
[----:B------:R-:W-:Y:S01]  /*c240*/  MOV R76, R50 ;  /* 0x00000032004c7202 */ /* 0x000fe20000000f00 */
[----:B------:R-:W-:Y:S01]  /*c250*/  FFMA.FTZ R73, R75, R130, R128 ;  /* 0x000000824b497223 */ /* 0x000fe20000010080 */
[----:B------:R-:W-:-:S02]  /*c260*/  F2FP.F16.E4M3.UNPACK_B R75, R131.H1 ;  /* 0x00000083ff4b723e */ /* 0x000fc400030006ff */
[----:B------:R-:W-:Y:S02]  /*c270*/  F2FP.F16.E4M3.UNPACK_B R80, R74.H1 ;  /* 0x0000004aff50723e */ /* 0x000fe400030006ff */
[----:B------:R-:W-:Y:S01]  /*c280*/  F2FP.F16.E4M3.UNPACK_B R79, R76.H1 ;  /* 0x0000004cff4f723e */ /* 0x000fe200030006ff */
[----:B------:R-:W-:Y:S01]  /*c290*/  HADD2.F32 R83, -RZ, R75.H0_H0 ;  /* 0x2000004bff537230 */ /* 0x000fe20000004100 */
[----:B------:R-:W-:Y:S01]  /*c2a0*/  F2FP.F16.E4M3.UNPACK_B R74, R74 ;  /* 0x0000004aff4a723e */ /* 0x000fe200020006ff */
[--C-:B------:R-:W-:Y:S01]  /*c2b0*/  HADD2.F32 R54, -RZ, R80.reuse.H0_H0 ;  /* 0x20000050ff367230 */ /* 0x100fe20000004100 */
[----:B------:R-:W-:Y:S01]  /*c2c0*/  F2FP.F16.E4M3.UNPACK_B R76, R76 ;  /* 0x0000004cff4c723e */ /* 0x000fe200020006ff */
[--C-:B------:R-:W-:Y:S01]  /*c2d0*/  HADD2.F32 R50, -RZ, R79.reuse.H0_H0 ;  /* 0x2000004fff327230 */ /* 0x100fe20000004100 */
[----:B------:R-:W-:Y:S01]  /*c2e0*/  F2FP.F16.E4M3.UNPACK_B R131, R131 ;  /* 0x00000083ff83723e */ /* 0x000fe200020006ff */
[----:B------:R-:W-:Y:S02]  /*c2f0*/  HADD2.F32 R80, -RZ, R80.H1_H1 ;  /* 0x30000050ff507230 */ /* 0x000fe40000004100 */
[----:B------:R-:W-:Y:S01]  /*c300*/  FMUL.FTZ R87, R54, R85 ;  /* 0x0000005536577220 */ /* 0x000fe20000410000 */
[----:B------:R-:W-:-:S02]  /*c310*/  HADD2.F32 R79, -RZ, R79.H1_H1 ;  /* 0x3000004fff4f7230 */ /* 0x000fc40000004100 */
[----:B------:R-:W-:Y:S01]  /*c320*/  FMUL.FTZ R85, R50, R85 ;  /* 0x0000005532557220 */ /* 0x000fe20000410000 */
[----:B------:R-:W-:Y:S02]  /*c330*/  HADD2.F32 R75, -RZ, R75.H1_H1 ;  /* 0x3000004bff4b7230 */ /* 0x000fe40000004100 */
[----:B------:R-:W-:Y:S01]  /*c340*/  FMUL.FTZ R82, R80, R81 ;  /* 0x0000005150527220 */ /* 0x000fe20000410000 */
[----:B------:R-:W-:Y:S01]  /*c350*/  FFMA.FTZ R50, R50, R83, -R87 ;  /* 0x0000005332327223 */ /* 0x000fe20000010857 */
[C---:B------:R-:W-:Y:S01]  /*c360*/  FMUL.FTZ R81, R79.reuse, R81 ;  /* 0x000000514f517220 */ /* 0x040fe20000410000 */
[----:B------:R-:W-:Y:S01]  /*c370*/  FFMA.FTZ R54, R54, R83, R85 ;  /* 0x0000005336367223 */ /* 0x000fe20000010055 */
[-C--:B------:R-:W-:Y:S01]  /*c380*/  FFMA.FTZ R79, R79, R75.reuse, -R82 ;  /* 0x0000004b4f4f7223 */ /* 0x080fe20000010852 */
[----:B------:R-:W-:Y:S02]  /*c390*/  HADD2.F32 R83, -RZ, R76.H0_H0 ;  /* 0x2000004cff537230 */ /* 0x000fe40000004100 */
[----:B------:R-:W-:Y:S01]  /*c3a0*/  FFMA.FTZ R75, R80, R75, R81 ;  /* 0x0000004b504b7223 */ /* 0x000fe20000010051 */
[----:B------:R-:W-:Y:S01]  /*c3b0*/  HADD2.F32 R80, -RZ, R129.H0_H0 ;  /* 0x20000081ff507230 */ /* 0x000fe20000004100 */
[----:B------:R-:W-:Y:S01]  /*c3c0*/  F2FP.SATFINITE.E4M3.F32.PACK_AB_MERGE_C R70, R70, R51, RZ ;  /* 0x000000334646723e */ /* 0x000fe200048070ff */
[----:B------:R-:W-:Y:S01]  /*c3d0*/  HADD2.F32 R81, -RZ, R74.H0_H0 ;  /* 0x2000004aff517230 */ /* 0x000fe20000004100 */
[----:B------:R-:W-:Y:S01]  /*c3e0*/  F2FP.SATFINITE.E4M3.F32.PACK_AB_MERGE_C R50, R79, R50, RZ ;  /* 0x000000324f32723e */ /* 0x000fe200048070ff */
[----:B------:R-:W-:-:S02]  /*c3f0*/  HADD2.F32 R82, -RZ, R131.H0_H0 ;  /* 0x20000083ff527230 */ /* 0x000fc40000004100 */
[-C--:B------:R-:W-:Y:S01]  /*c400*/  FMUL.FTZ R86, R83, R80.reuse ;  /* 0x0000005053567220 */ /* 0x080fe20000410000 */
[----:B------:R-:W-:Y:S02]  /*c410*/  HADD2.F32 R129, -RZ, R129.H1_H1 ;  /* 0x30000081ff817230 */ /* 0x000fe40000004100 */
[C---:B------:R-:W-:Y:S01]  /*c420*/  FMUL.FTZ R84, R81.reuse, R80 ;  /* 0x0000005051547220 */ /* 0x040fe20000410000 */
[----:B------:R-:W-:Y:S02]  /*c430*/  HADD2.F32 R74, -RZ, R74.H1_H1 ;  /* 0x3000004aff4a7230 */ /* 0x000fe40000004100 */
[-C--:B------:R-:W-:Y:S01]  /*c440*/  FFMA.FTZ R81, R81, R82.reuse, R86 ;  /* 0x0000005251517223 */ /* 0x080fe20000010056 */
[----:B------:R-:W-:Y:S02]  /*c450*/  HADD2.F32 R76, -RZ, R76.H1_H1 ;  /* 0x3000004cff4c7230 */ /* 0x000fe40000004100 */
[----:B------:R-:W-:Y:S01]  /*c460*/  FFMA.FTZ R80, R83, R82, -R84 ;  /* 0x0000005253507223 */ /* 0x000fe20000010854 */
[----:B------:R-:W-:-:S02]  /*c470*/  HADD2.F32 R131, -RZ, R131.H1_H1 ;  /* 0x30000083ff837230 */ /* 0x000fc40000004100 */
[-C--:B------:R-:W-:Y:S01]  /*c480*/  FMUL.FTZ R83, R74, R129.reuse ;  /* 0x000000814a537220 */ /* 0x080fe20000410000 */
[----:B------:R-:W-:Y:S01]  /*c490*/  F2FP.SATFINITE.E4M3.F32.PACK_AB_MERGE_C R54, R75, R54, RZ ;  /* 0x000000364b36723e */ /* 0x000fe200048070ff */
[----:B------:R-:W-:Y:S01]  /*c4a0*/  FMUL.FTZ R129, R76, R129 ;  /* 0x000000814c817220 */ /* 0x000fe20000410000 */
[----:B------:R-:W-:Y:S01]  /*c4b0*/  F2FP.SATFINITE.E4M3.F32.PACK_AB_MERGE_C R49, R62, R65, R48 ;  /* 0x000000413e31723e */ /* 0x000fe20004807030 */
[----:B------:R-:W-:Y:S01]  /*c4c0*/  FFMA.FTZ R83, R76, R131, -R83 ;  /* 0x000000834c537223 */ /* 0x000fe20000010853 */
[----:B------:R-:W-:Y:S01]  /*c4d0*/  F2FP.SATFINITE.E4M3.F32.PACK_AB_MERGE_C R51, R68, R69, R55 ;  /* 0x000000454433723e */ /* 0x000fe20004807037 */
[----:B------:R-:W-:Y:S01]  /*c4e0*/  FFMA.FTZ R74, R74, R131, R129 ;  /* 0x000000834a4a7223 */ /* 0x000fe20000010081 */
[----:B------:R-:W-:Y:S01]  /*c4f0*/  F2FP.SATFINITE.E4M3.F32.PACK_AB_MERGE_C R52, R73, R78, R52 ;  /* 0x0000004e4934723e */ /* 0x000fe20004807034 */
[----:B------:R-:W-:Y:S01]  /*c500*/  IMAD.MOV.U32 R48, RZ, RZ, R77 ;  /* 0x000000ffff307224 */ /* 0x000fe200078e004d */
[----:B------:R-:W-:Y:S02]  /*c510*/  F2FP.SATFINITE.E4M3.F32.PACK_AB_MERGE_C R50, R83, R80, R50 ;  /* 0x000000505332723e */ /* 0x000fe40004807032 */
[----:B------:R-:W-:-:S02]  /*c520*/  F2FP.SATFINITE.E4M3.F32.PACK_AB_MERGE_C R54, R74, R81, R54 ;  /* 0x000000514a36723e */ /* 0x000fc40004807036 */
[----:B------:R-:W-:-:S07]  /*c530*/  F2FP.SATFINITE.E4M3.F32.PACK_AB_MERGE_C R55, R66, R67, R70 ;  /* 0x000000434237723e */ /* 0x000fce0004807046 */
.L_x_2548:
[----:B------:R-:W-:Y:S05]  /*c540*/  BSYNC B1 ;  /* 0x0000000000017941 */ /* 0x000fea0003800000 */
.L_x_2547:
[----:B------:R-:W-:-:S05]  /*c550*/  IADD3 R58, P2, R59, R56, RZ ;  /* 0x000000383b3a7210 */ /* 0x000fca0007f5e0ff */
[----:B------:R-:W-:Y:S01]  /*c560*/  IMAD.X R59, R60, 0x1, R57, P2 ;  /* 0x000000013c3b7824 */ /* 0x000fe200010e0639 */
[----:B------:R-:W-:-:S04]  /*c570*/  ISETP.GE.AND P2, PT, R63, R132, PT ;  /* 0x000000843f00720c */ /* 0x000fc80003f46270 */
[----:B--2---:R0:W-:Y:S09]  /*c580*/  STG.E.128 desc[UR40][R58.64], R48 ;  /* 0x000000303a007986 */ /* 0x0041f2000c101d28 */
[----:B------:R-:W-:Y:S05]  /*c590*/  @P2 BRA `(.L_x_2525) ;  /* 0x00000004006c2947 */ /* 0x000fea0003800000 */
[--C-:B0-----:R-:W-:Y:S02]  /*c5a0*/  SHF.R.S32.HI R48, RZ, 0x1f, R63.reuse ;  /* 0x0000001fff307819 */ /* 0x101fe4000001143f */
[----:B------:R-:W-:-:S04]  /*c5b0*/  IADD3 R63, P2, P3, R100, R120, R63 ;  /* 0x00000078643f7210 */ /* 0x000fc80007b5e03f */
[----:B------:R-:W-:Y:S02]  /*c5c0*/  IADD3.X R48, R42, R61, R48, P2, P3 ;  /* 0x0000003d2a307210 */ /* 0x000fe400017e6430 */
[----:B------:R-:W-:-:S05]  /*c5d0*/  IADD3 R56, P2, R63, R56, RZ ;  /* 0x000000383f387210 */ /* 0x000fca0007f5e0ff */
[----:B------:R-:W-:-:S05]  /*c5e0*/  IMAD.X R57, R48, 0x1, R57, P2 ;  /* 0x0000000130397824 */ /* 0x000fca00010e0639 */
[----:B---3--:R0:W-:Y:S01]  /*c5f0*/  STG.E.128 desc[UR40][R56.64], R52 ;  /* 0x0000003438007986 */ /* 0x0081e2000c101d28 */
[----:B------:R-:W-:Y:S05]  /*c600*/  BRA `(.L_x_2525) ;  /* 0x0000000400507947 */ /* 0x000fea0003800000 */
.L_x_2488:
[----:B------:R-:W-:-:S06]  /*c610*/  UISETP.NE.AND UP0, UPT, UR46, 0x3, UPT ;  /* 0x000000032e00788c */ /* 0x000fcc000bf05270 */
[----:B------:R-:W-:-:S13]  /*c620*/  PLOP3.LUT P5, PT, PT, PT, UP0, 0x80, 0x0 ;  /* 0x000000000000781c */ /* 0x000fda0003faf008 */
[----:B------:R-:W-:Y:S05]  /*c630*/  @!P5 BRA `(.L_x_2549) ;  /* 0x000000000004d947 */ /* 0x000fea0003800000 */
[----:B------:R-:W-:Y:S01]  /*c640*/  BPT.TRAP 0x1 ;  /* 0x000000040000795c */ /* 0x000fe20000300000 */
.L_x_2549:
[----:B------:R-:W-:Y:S01]  /*c650*/  IMAD R111, R232, 0x8, R18 ;  /* 0x00000008e86f7824 */ /* 0x000fe200078e0212 */
[----:B------:R-:W-:Y:S01]  /*c660*/  SHF.L.U32 R119, R236, 0x1f, RZ ;  /* 0x0000001fec777819 */ /* 0x000fe200000006ff */
[----:B------:R-:W-:Y:S01]  /*c670*/  IMAD R116, R26, -0x80, R2 ;  /* 0xffffff801a747824 */ /* 0x000fe200078e0202 */
[----:B------:R-:W-:Y:S01]  /*c680*/  BSSY B1, `(.L_x_2550) ;  /* 0x0000006000017945 */ /* 0x000fe20003800000 */
[----:B------:R-:W-:Y:S01]  /*c690*/  SHF.R.S32.HI R49, RZ, 0x1f, R26 ;  /* 0x0000001fff317819 */ /* 0x000fe2000001141a */
[----:B------:R-:W1:Y:S01]  /*c6a0*/  SYNCS.PHASECHK.TRANS64.TRYWAIT P2, [R111+URZ+0x38890], R119 ;  /* 0x038890776f0075a7 */ /* 0x000e62000804017f */
[----:B------:R-:W-:Y:S01]  /*c6b0*/  IMAD R48, R0, R26, RZ ;  /* 0x0000001a00307224 */ /* 0x000fe200078e02ff */
[----:B------:R-:W-:Y:S01]  /*c6c0*/  VIMNMX R116, R116, 0x80, PT ;  /* 0x0000008074747848 */ /* 0x000fe20003fe0100 */
[----:B-1----:R-:W-:Y:S06]  /*c6d0*/  @!P2 BRA `(.L_x_2551) ;  /* 0x000002600030a947 */ /* 0x002fec0003800000 */
.L_x_2837:
[----:B------:R-:W-:Y:S05]  /*c6e0*/  BSYNC B1 ;  /* 0x0000000000017941 */ /* 0x000fea0003800000 */
.L_x_2550:
[----:B------:R-:W-:Y:S01]  /*c6f0*/  ISETP.GE.AND P2, PT, R19, R116, PT ;  /* 0x000000741300720c */ /* 0x000fe20003f46270 */
[----:B------:R-:W-:Y:S01]  /*c700*/  IMAD R49, R49, R118, R48 ;  /* 0x0000007631317224 */ /* 0x000fe200078e0230 */
[----:B------:R-:W-:Y:S01]  /*c710*/  BSSY B1, `(.L_x_2552) ;  /* 0x000000e000017945 */ /* 0x000fe20003800000 */
[----:B------:R-:W-:-:S04]  /*c720*/  IMAD.WIDE.U32 R56, R118, R26, RZ ;  /* 0x0000001a76387225 */ /* 0x000fc800078e00ff */
[----:B------:R-:W-:-:S06]  /*c730*/  IMAD.IADD R62, R49, 0x1, R57 ;  /* 0x00000001313e7824 */ /* 0x000fcc00078e0239 */
        /* <DEDUP_REMOVED lines=11> */
.L_x_2553:
[----:B------:R-:W-:Y:S05]  /*c7f0*/  BSYNC B1 ;  /* 0x0000000000017941 */ /* 0x000fea0003800000 */
.L_x_2552:
        /* <DEDUP_REMOVED lines=16> */
.L_x_2555:
[----:B------:R-:W-:Y:S05]  /*c900*/  BSYNC B1 ;  /* 0x0000000000017941 */ /* 0x000fea0003800000 */
.L_x_2554:
[----:B--2---:R-:W-:Y:S01]  /*c910*/  VIADD R48, R19, 0x40 ;  /* 0x0000004013307836 */ /* 0x004fe20000000000 */
[----:B------:R-:W-:Y:S04]  /*c920*/  BSSY B1, `(.L_x_2556) ;  /* 0x000000f000017945 */ /* 0x000fe80003800000 */
[----:B------:R-:W-:-:S13]  /*c930*/  ISETP.GE.AND P2, PT, R48, R116, PT ;  /* 0x000000743000720c */ /* 0x000fda0003f46270 */
[----:B------:R-:W-:Y:S05]  /*c940*/  @P2 BRA `(.L_x_2557) ;  /* 0x0000000000302947 */ /* 0x000fea0003800000 */
[----:B0-----:R-:W0:Y:S01]  /*c950*/  @!P0 LDC.64 R58, c[0x0][0x2e8] ;  /* 0x0000ba00ff3a8b82 */ /* 0x001e220000000a00 */
[----:B------:R-:W-:Y:S01]  /*c960*/  LEA R49, P2, R102, R56, 0x6 ;  /* 0x0000003866317211 */ /* 0x000fe200078430ff */
[----:B------:R-:W-:Y:S03]  /*c970*/  @!P1 LDS.128 R52, [R113+0x2e400] ;  /* 0x02e4000071349984 */ /* 0x000fe60000000c00 */
[----:B------:R-:W-:-:S03]  /*c980*/  IADD3.X R48, R62, R31, RZ, P2, !PT ;  /* 0x0000001f3e307210 */ /* 0x000fc600017fe4ff */
        /* <DEDUP_REMOVED lines=8> */
.L_x_2557:
[----:B------:R-:W-:Y:S05]  /*ca10*/  BSYNC B1 ;  /* 0x0000000000017941 */ /* 0x000fea0003800000 */
.L_x_2556:
        /* <DEDUP_REMOVED lines=9> */
[----:B------:R-:W-:-:S04]  /*cab0*/  IMAD R51, R51, 0x60, RZ ;  /* 0x0000006033337824 */ /* 0x000fc800078e02ff */
[----:B------:R-:W-:Y:S01]  /*cac0*/  IMAD.IADD R50, R59, 0x1, R51 ;  /* 0x000000013b327824 */ /* 0x000fe200078e0233 */
[----:B0-----:R-:W-:-:S04]  /*cad0*/  @!P0 IADD3 R56, P2, P3, R58, R48, R40 ;  /* 0x000000303a388210 */ /* 0x001fc80007b5e028 */
[----:B------:R-:W-:Y:S02]  /*cae0*/  @!P0 IADD3.X R57, R50, R49, R104, P2, P3 ;  /* 0x0000003132398210 */ /* 0x000fe400017e6468 */
[----:B------:R-:W0:Y:S02]  /*caf0*/  @!P1 LDC.64 R48, c[0x0][0x2e8] ;  /* 0x0000ba00ff309b82 */ /* 0x000e240000000a00 */
[----:B0-----:R-:W-:-:S04]  /*cb00*/  @!P1 IADD3 R58, P2, P3, R103, R48, R58 ;  /* 0x00000030673a9210 */ /* 0x001fc80007b5e03a */
[----:B------:R-:W-:Y:S02]  /*cb10*/  @!P1 IADD3.X R59, R109, R49, R50, P2, P3 ;  /* 0x000000316d3b9210 */ /* 0x000fe400017e6432 */
[----:B------:R-:W0:Y:S04]  /*cb20*/  @!P0 LDS.128 R48, [R113+0x2b400] ;  /* 0x02b4000071308984 */ /* 0x000e280000000c00 */
[----:B0-----:R2:W-:Y:S04]  /*cb30*/  @!P0 STG.E.128 desc[UR40][R56.64], R48 ;  /* 0x0000003038008986 */ /* 0x0015e8000c101d28 */
[----:B------:R2:W-:Y:S02]  /*cb40*/  @!P1 STG.E.128 desc[UR40][R58.64], R52 ;  /* 0x000000343a009986 */ /* 0x0005e4000c101d28 */
.L_x_2525:
[----:B------:R-:W-:Y:S05]  /*cb50*/  BSYNC B0 ;  /* 0x0000000000007941 */ /* 0x000fea0003800000 */
.L_x_2487:
        /* <DEDUP_REMOVED lines=17> */
.L_x_2559:
[----:B------:R-:W-:Y:S05]  /*cc70*/  BSYNC B0 ;  /* 0x0000000000007941 */ /* 0x000fea0003800000 */
.L_x_2558:
[----:B------:R-:W2:Y:S01]  /*cc80*/  SYNCS.PHASECHK.TRANS64.TRYWAIT P3, [R111+URZ+0x388b0], R119 ;  /* 0x0388b0776f0075a7 */ /* 0x000ea2000806017f */
[----:B------:R-:W-:Y:S01]  /*cc90*/  ULDC UR38, c[0x0][0x2f4] ;  /* 0x0000bd0000267ab9 */ /* 0x000fe20000000800 */
[----:B------:R-:W-:Y:S01]  /*cca0*/  ULDC.64 UR44, c[0x0][0x328] ;  /* 0x0000ca00002c7ab9 */ /* 0x000fe20000000a00 */
[----:B------:R-:W-:Y:S01]  /*ccb0*/  ULDC.64 UR42, c[0x0][0x318] ;  /* 0x0000c600002a7ab9 */ /* 0x000fe20000000a00 */
[----:B------:R-:W-:Y:S04]  /*ccc0*/  BSSY B0, `(.L_x_2560) ;  /* 0x0000002000007945 */ /* 0x000fe80003800000 */
[----:B--2---:R-:W-:Y:S05]  /*ccd0*/  @!P3 BRA `(.L_x_2561) ;  /* 0x0000025800c4b947 */ /* 0x004fea0003800000 */
.L_x_2838:
[----:B------:R-:W-:Y:S05]  /*cce0*/  BSYNC B0 ;  /* 0x0000000000007941 */ /* 0x000fea0003800000 */
.L_x_2560:
        /* <DEDUP_REMOVED lines=17> */
.L_x_2563:
[----:B------:R-:W-:Y:S05]  /*ce00*/  BSYNC B0 ;  /* 0x0000000000007941 */ /* 0x000fea0003800000 */
.L_x_2562:
        /* <DEDUP_REMOVED lines=19> */
.L_x_2565:
[----:B------:R-:W-:Y:S05]  /*cf40*/  BSYNC B0 ;  /* 0x0000000000007941 */ /* 0x000fea0003800000 */
.L_x_2564:
[----:B0-----:R-:W-:Y:S01]  /*cf50*/  VIADD R48, R19, 0x40 ;  /* 0x0000004013307836 */ /* 0x001fe20000000000 */
[----:B------:R-:W-:Y:S04]  /*cf60*/  BSSY B0, `(.L_x_2566) ;  /* 0x0000012000007945 */ /* 0x000fe80003800000 */
[----:B------:R-:W-:-:S13]  /*cf70*/  ISETP.GE.AND P3, PT, R48, R116, PT ;  /* 0x000000743000720c */ /* 0x000fda0003f66270 */
[----:B------:R-:W-:Y:S05]  /*cf80*/  @P3 BRA `(.L_x_2567) ;  /* 0x00000000003c3947 */ /* 0x000fea0003800000 */
[----:B------:R-:W-:Y:S01]  /*cf90*/  IADD3 R51, P3, R52, 0x40, RZ ;  /* 0x0000004034337810 */ /* 0x000fe20007f7e0ff */
[----:B------:R-:W-:Y:S02]  /*cfa0*/  IMAD.MOV.U32 R48, RZ, RZ, R98 ;  /* 0x000000ffff307224 */ /* 0x000fe400078e0062 */
[----:B------:R-:W-:Y:S02]  /*cfb0*/  IMAD.MOV.U32 R49, RZ, RZ, R110 ;  /* 0x000000ffff317224 */ /* 0x000fe400078e006e */
        /* <DEDUP_REMOVED lines=12> */
.L_x_2567:
[----:B------:R-:W-:Y:S05]  /*d080*/  BSYNC B0 ;  /* 0x0000000000007941 */ /* 0x000fea0003800000 */
.L_x_2566:
        /* <DEDUP_REMOVED lines=19> */
.L_x_2569:
[----:B------:R-:W-:Y:S05]  /*d1c0*/  BSYNC B0 ;  /* 0x0000000000007941 */ /* 0x000fea0003800000 */
.L_x_2568:
        /* <DEDUP_REMOVED lines=23> */
.L_x_2482:
[----:B------:R-:W2:Y:S01]  /*d340*/  LDL R2, [R1+0x34] ;  /* 0x0000340001027983 */ /* 0x000ea20000100800 */
[----:B------:R-:W0:Y:S01]  /*d350*/  LDC R0, c[0x0][0x448] ;  /* 0x00011200ff007b82 */ /* 0x000e220000000800 */
[----:B------:R-:W-:Y:S01]  /*d360*/  IMAD.MOV.U32 R91, RZ, RZ, RZ ;  /* 0x000000ffff5b7224 */ /* 0x000fe200078e00ff */
[----:B0-----:R-:W-:-:S13]  /*d370*/  ISETP.NE.AND P1, PT, R0, 0x1, PT ;  /* 0x000000010000780c */ /* 0x001fda0003f25270 */
[----:B------:R-:W0:Y:S08]  /*d380*/  @P1 LDC R0, c[0x0][0x44c] ;  /* 0x00011300ff001b82 */ /* 0x000e300000000800 */
[----:B------:R-:W1:Y:S01]  /*d390*/  @P1 LDC R5, c[0x0][0x450] ;  /* 0x00011400ff051b82 */ /* 0x000e620000000800 */
[----:B--2---:R-:W-:-:S04]  /*d3a0*/  VIADD R3, R2, 0x7f ;  /* 0x0000007f02037836 */ /* 0x004fc80000000000 */
[----:B0-----:R-:W-:-:S05]  /*d3b0*/  @P1 IMAD.HI.U32 R0, R3, R0, RZ ;  /* 0x0000000003001227 */ /* 0x001fca00078e00ff */
[----:B-1----:R-:W-:-:S05]  /*d3c0*/  @P1 SHF.R.U32.HI R3, RZ, R5, R0 ;  /* 0x00000005ff031219 */ /* 0x002fca0000011600 */
[----:B------:R-:W-:-:S05]  /*d3d0*/  IMAD.IADD R3, R124, 0x1, R3 ;  /* 0x000000017c037824 */ /* 0x000fca00078e0203 */
[----:B------:R-:W-:-:S04]  /*d3e0*/  SHF.R.S32.HI R0, RZ, 0x1f, R3 ;  /* 0x0000001fff007819 */ /* 0x000fc80000011403 */
[----:B------:R-:W-:-:S04]  /*d3f0*/  LEA.HI R0, R0, R3, RZ, 0x7 ;  /* 0x0000000300007211 */ /* 0x000fc800078f38ff */
[----:B------:R-:W-:-:S04]  /*d400*/  SHF.R.S32.HI R0, RZ, 0x7, R0 ;  /* 0x00000007ff007819 */ /* 0x000fc80000011400 */
[----:B------:R-:W-:-:S04]  /*d410*/  VIMNMX R6, R125, R0, PT ;  /* 0x000000007d067248 */ /* 0x000fc80003fe0100 */
[----:B------:R-:W-:Y:S01]  /*d420*/  ISETP.GE.AND P1, PT, R6, 0x1, PT ;  /* 0x000000010600780c */ /* 0x000fe20003f26270 */
[----:B------:R-:W-:-:S12]  /*d430*/  @P0 BRA `(.L_x_2571) ;  /* 0x00000000000c0947 */ /* 0x000fd80003800000 */
[----:B------:R-:W0:Y:S01]  /*d440*/  FENCE.VIEW.ASYNC.G ;  /* 0x00000000000073c6 */ /* 0x000e220000000100 */
[----:B------:R-:W-:Y:S05]  /*d450*/  WARPSYNC.ALL ;  /* 0x0000000000007948 */ /* 0x000fea0003800000 */
[----:B0-----:R-:W-:Y:S06]  /*d460*/  BAR.ARV 0xc, 0x180 ;  /* 0x0306000000007b1d */ /* 0x001fec0000002000 */
.L_x_2571:
[----:B------:R-:W-:Y:S04]  /*d470*/  BSSY B0, `(.L_x_2572) ;  /* 0x0000021000007945 */ /* 0x000fe80003800000 */
[----:B------:R-:W-:Y:S05]  /*d480*/  @!P1 BRA `(.L_x_2573) ;  /* 0x00000000007c9947 */ /* 0x000fea0003800000 */
[----:B------:R-:W2:Y:S01]  /*d490*/  LDL R0, [R1+0x84] ;  /* 0x0000840001007983 */ /* 0x000ea20000100800 */
[----:B------:R-:W-:Y:S01]  /*d4a0*/  ULDC UR4, c[0x0][0x9f0] ;  /* 0x00027c0000047ab9 */ /* 0x000fe20000000800 */
[----:B--2---:R-:W-:-:S04]  /*d4b0*/  ISETP.NE.AND P0, PT, R0, RZ, PT ;  /* 0x000000ff0000720c */ /* 0x004fc80003f05270 */
[----:B------:R-:W-:-:S04]  /*d4c0*/  SEL R9, R0, UR4, P0 ;  /* 0x0000000400097c07 */ /* 0x000fc80008000000 */
[-C--:B------:R-:W-:Y:S02]  /*d4d0*/  IABS R5, R9.reuse ;  /* 0x0000000900057213 */ /* 0x080fe40000000000 */
[----:B------:R-:W-:Y:S02]  /*d4e0*/  IADD3 R0, R9, -0x1, R6 ;  /* 0xffffffff09007810 */ /* 0x000fe40007ffe006 */
[----:B------:R-:W0:Y:S01]  /*d4f0*/  I2F.RP R4, R5 ;  /* 0x0000000500047306 */ /* 0x000e220000209400 */
[----:B------:R-:W-:-:S04]  /*d500*/  IABS R10, R9 ;  /* 0x00000009000a7213 */ /* 0x000fc80000000000 */
[----:B------:R-:W-:-:S03]  /*d510*/  IADD3 R10, RZ, -R10, RZ ;  /* 0x8000000aff0a7210 */ /* 0x000fc60007ffe0ff */
        /* <DEDUP_REMOVED lines=22> */
.L_x_2573:
[----:B------:R-:W-:Y:S05]  /*d680*/  BSYNC B0 ;  /* 0x0000000000007941 */ /* 0x000fea0003800000 */
.L_x_2572:
[----:B------:R-:W2:Y:S01]  /*d690*/  LDL R0, [R1+0x9c] ;  /* 0x00009c0001007983 */ /* 0x000ea20000100800 */
[----:B------:R-:W-:Y:S02]  /*d6a0*/  PLOP3.LUT P0, PT, PT, PT, PT, 0x80, 0x0 ;  /* 0x000000000000781c */ /* 0x000fe40003f0f070 */
[----:B------:R-:W-:Y:S02]  /*d6b0*/  CS2R R168, SRZ ;  /* 0x0000000000a87805 */ /* 0x000fe4000001ff00 */
[----:B------:R-:W-:Y:S02]  /*d6c0*/  MOV R5, RZ ;  /* 0x000000ff00057202 */ /* 0x000fe40000000f00 */
[----:B------:R-:W-:Y:S02]  /*d6d0*/  CS2R R146, SRZ ;  /* 0x0000000000927805 */ /* 0x000fe4000001ff00 */
[----:B------:R-:W-:Y:S01]  /*d6e0*/  CS2R R12, SRZ ;  /* 0x00000000000c7805 */ /* 0x000fe2000001ff00 */
[----:B------:R-:W-:Y:S01]  /*d6f0*/  IMAD.MOV.U32 R25, RZ, RZ, RZ ;  /* 0x000000ffff197224 */ /* 0x000fe200078e00ff */
[----:B------:R-:W-:-:S02]  /*d700*/  CS2R R56, SRZ ;  /* 0x0000000000387805 */ /* 0x000fc4000001ff00 */
[----:B------:R-:W-:Y:S02]  /*d710*/  CS2R R158, SRZ ;  /* 0x00000000009e7805 */ /* 0x000fe4000001ff00 */
        /* <DEDUP_REMOVED lines=59> */
[----:B--2---:R-:W-:Y:S02]  /*dad0*/  IMAD R2, R0, R91, RZ ;  /* 0x0000005b00027224 */ /* 0x004fe400078e02ff */
[----:B------:R-:W-:-:S03]  /*dae0*/  IMAD.MOV.U32 R0, RZ, RZ, RZ ;  /* 0x000000ffff007224 */ /* 0x000fc600078e00ff */
[----:B------:R0:W-:Y:S01]  /*daf0*/  STL [R1+0x40], R2 ;  /* 0x0000400201007387 */ /* 0x0001e20000100800 */
[----:B------:R-:W-:Y:S02]  /*db00*/  VIADDMNMX R91, R2, R91, R6, PT ;  /* 0x0000005b025b7246 */ /* 0x000fe40003800106 */
[----:B------:R-:W-:Y:S02]  /*db10*/  CS2R R6, SRZ ;  /* 0x0000000000067805 */ /* 0x000fe4000001ff00 */
        /* <DEDUP_REMOVED lines=10> */
[----:B------:R0:W1:Y:S02]  /*dbc0*/  SHFL.IDX PT, R237, R13, RZ, 0x1f ;  /* 0x00001fff0ded7589 */ /* 0x00006400000e0000 */
.L_x_2841:
[----:B-1----:R-:W-:Y:S01]  /*dbd0*/  LEA.HI R2, R237, R237, RZ, 0x1 ;  /* 0x000000eded027211 */ /* 0x002fe200078f08ff */
[----:B------:R-:W-:Y:S01]  /*dbe0*/  BSSY B6, `(.L_x_2576) ;  /* 0x0000019000067945 */ /* 0x000fe20003800000 */
[----:B------:R-:W-:Y:S02]  /*dbf0*/  LOP3.LUT P0, RZ, R0, 0x3ff, RZ, 0xc0, !PT ;  /* 0x000003ff00ff7812 */ /* 0x000fe4000780c0ff */
[----:B------:R-:W-:Y:S02]  /*dc00*/  LOP3.LUT R2, R2, 0x1e, RZ, 0xc0, !PT ;  /* 0x0000001e02027812 */ /* 0x000fe400078ec0ff */
[----:B------:R-:W-:-:S03]  /*dc10*/  P2R R25, PR, RZ, 0x1 ;  /* 0x00000001ff197803 */ /* 0x000fc60000000000 */
        /* <DEDUP_REMOVED lines=11> */
[----:B------:R-:W1:Y:S01]  /*dcd0*/  LDC.64 R2, c[0x4][R2] ;  /* 0x0100000002027b82 */ /* 0x000e620000000a00 */
        /* <DEDUP_REMOVED lines=8> */
[----:B-1---5:R-:W-:Y:S05]  /*dd60*/  CALL.ABS.NOINC R2 ;  /* 0x0000000002007343 */ /* 0x022fea0003c00000 */
.L_x_2577:
[----:B------:R-:W-:Y:S05]  /*dd70*/  BSYNC B6 ;  /* 0x0000000000067941 */ /* 0x000fea0003800000 */
.L_x_2576:
        /* <DEDUP_REMOVED lines=10> */
[----:B------:R-:W1:Y:S08]  /*de20*/  @P1 LDC.64 R8, c[0x0][0x9b8] ;  /* 0x00026e00ff081b82 */ /* 0x000e700000000a00 */
[----:B------:R-:W4:Y:S08]  /*de30*/  @P0 LDC.64 R4, c[0x0][0x9b0] ;  /* 0x00026c00ff040b82 */ /* 0x000f300000000a00 */
[----:B------:R-:W4:Y:S01]  /*de40*/  @P1 LDC.64 R2, c[0x0][0x9c0] ;  /* 0x00027000ff021b82 */ /* 0x000f220000000a00 */
[----:B--2---:R-:W-:-:S02]  /*de50*/  @P0 IMAD R0, R26, R6, RZ ;  /* 0x000000061a000224 */ /* 0x004fc400078e02ff */
[----:B-1----:R-:W-:Y:S02]  /*de60*/  @P1 IMAD R10, R26, R8, RZ ;  /* 0x000000081a0a1224 */ /* 0x002fe400078e02ff */
[C---:B---3--:R-:W-:Y:S02]  /*de70*/  @P0 IMAD R11, R21.reuse, R7, R0 ;  /* 0x00000007150b0224 */ /* 0x048fe400078e0200 */
[----:B------:R-:W-:-:S04]  /*de80*/  @P0 IMAD.WIDE.U32 R6, R21, R6, RZ ;  /* 0x0000000615060225 */ /* 0x000fc800078e00ff */
[----:B0-----:R-:W-:Y:S01]  /*de90*/  @P1 IMAD R13, R21, R9, R10 ;  /* 0x00000009150d1224 */ /* 0x001fe200078e020a */
[----:B------:R-:W-:Y:S01]  /*dea0*/  @P0 IADD3 R7, R7, R11, RZ ;  /* 0x0000000b07070210 */ /* 0x000fe20007ffe0ff */
[----:B------:R-:W-:-:S04]  /*deb0*/  @P1 IMAD.WIDE.U32 R8, R21, R8, RZ ;  /* 0x0000000815081225 */ /* 0x000fc800078e00ff */
[----:B------:R-:W-:Y:S02]  /*dec0*/  @P1 IMAD.IADD R9, R9, 0x1, R13 ;  /* 0x0000000109091824 */ /* 0x000fe400078e020d */
[----:B----4-:R-:W-:-:S04]  /*ded0*/  @P0 IMAD.WIDE.U32 R6, R20, R4, R6 ;  /* 0x0000000414060225 */ /* 0x010fc800078e0006 */
[----:B------:R-:W-:Y:S01]  /*dee0*/  @P1 IMAD.WIDE.U32 R8, R20, R2, R8 ;  /* 0x0000000214081225 */ /* 0x000fe200078e0008 */
[----:B------:R-:W-:Y:S01]  /*def0*/  @P0 LEA R2, P2, R6, UR4, 0x2 ;  /* 0x0000000406020c11 */ /* 0x000fe2000f8410ff */
[----:B------:R-:W-:Y:S02]  /*df00*/  ULDC UR4, c[0x0][0x3f4] ;  /* 0x0000fd0000047ab9 */ /* 0x000fe40000000800 */
[----:B------:R-:W-:Y:S01]  /*df10*/  @P0 IMAD R7, R20, R5, R7 ;  /* 0x0000000514070224 */ /* 0x000fe200078e0207 */
[----:B------:R-:W-:Y:S01]  /*df20*/  @P1 LEA R4, P3, R8, UR6, 0x2 ;  /* 0x0000000608041c11 */ /* 0x000fe2000f8610ff */
[----:B------:R-:W-:Y:S02]  /*df30*/  @P1 IMAD R5, R20, R3, R9 ;  /* 0x0000000314051224 */ /* 0x000fe400078e0209 */
[----:B------:R-:W-:Y:S01]  /*df40*/  IMAD.MOV.U32 R0, RZ, RZ, 0x3f800000 ;  /* 0x3f800000ff007424 */ /* 0x000fe200078e00ff */
        /* <DEDUP_REMOVED lines=20> */
.L_x_2581:
[----:B-1----:R1:W2:Y:S02]  /*e090*/  SYNCS.PHASECHK.TRANS64.TRYWAIT P0, [R18+URZ+0x38800], R3 ;  /* 0x03880003120075a7 */ /* 0x0022a4000800017f */
[----:B--2---:R-:W-:Y:S05]  /*e0a0*/  @!P0 NANOSLEEP.SYNCS 0x989680 ;  /* 0x009896800000895d */ /* 0x004fea0003900000 */
[----:B------:R-:W2:Y:S02]  /*e0b0*/  @!P0 SYNCS.PHASECHK.TRANS64 P0, [R18+URZ+0x38800], R3 ;  /* 0x03880003120085a7 */ /* 0x000ea4000800007f */
[----:B--2---:R-:W-:Y:S05]  /*e0c0*/  @!P0 BRA `(.L_x_2581) ;  /* 0xfffffffc00f08947 */ /* 0x004fea000383ffff */
.L_x_2580:
[----:B------:R-:W-:Y:S05]  /*e0d0*/  BSYNC B0 ;  /* 0x0000000000007941 */ /* 0x000fea0003800000 */
.L_x_2579:
[----:B------:R-:W-:Y:S05]  /*e0e0*/  BRA `(.L_x_2582) ;  /* 0x0000009400c87947 */ /* 0x000fea0003800000 */
.L_x_2578:
[----:B------:R-:W-:Y:S01]  /*e0f0*/  ISETP.NE.AND P0, PT, R25, RZ, PT ;  /* 0x000000ff1900720c */ /* 0x000fe20003f05270 */
[----:B------:R-:W-:Y:S01]  /*e100*/  ULDC.64 UR4, c[0x0][0x3f8] ;  /* 0x0000fe0000047ab9 */ /* 0x000fe20000000a00 */
[----:B-----5:R-:W-:Y:S01]  /*e110*/  SHF.R.S32.HI R0, RZ, 0x1f, R24 ;  /* 0x0000001fff007819 */ /* 0x020fe20000011418 */
[----:B------:R-:W-:Y:S01]  /*e120*/  ULDC.64 UR6, c[0x0][0x408] ;  /* 0x0001020000067ab9 */ /* 0x000fe20000000a00 */
[----:B------:R-:W-:Y:S01]  /*e130*/  IMAD.WIDE.U32 R26, R24, UR4, RZ ;  /* 0x00000004181a7c25 */ /* 0x000fe2000f8e00ff */
[----:B------:R-:W-:Y:S03]  /*e140*/  BSSY B6, `(.L_x_2583) ;  /* 0x0000019000067945 */ /* 0x000fe60003800000 */
        /* <DEDUP_REMOVED lines=24> */
.L_x_2584:
[----:B------:R-:W-:Y:S05]  /*e2d0*/  BSYNC B6 ;  /* 0x0000000000067941 */ /* 0x000fea0003800000 */
.L_x_2583:
[----:B------:R-:W2:Y:S01]  /*e2e0*/  LDL R51, [R1+0x34] ;  /* 0x0000340001337983 */ /* 0x000ea20000100800 */
[----:B------:R-:W-:Y:S01]  /*e2f0*/  ULDC.U8 UR4, c[0x0][0x410] ;  /* 0x0001040000047ab9 */ /* 0x000fe20000000000 */
[----:B------:R-:W-:Y:S01]  /*e300*/  LEA.HI R33, R33, R28, RZ, 0x3 ;  /* 0x0000001c21217211 */ /* 0x000fe200078f18ff */
[----:B------:R-:W-:Y:S01]  /*e310*/  BSSY B0, `(.L_x_2585) ;  /* 0x0000947000007945 */ /* 0x000fe20003800000 */
[----:B------:R-:W-:Y:S02]  /*e320*/  ISETP.NE.AND P0, PT, RZ, UR4, PT ;  /* 0x00000004ff007c0c */ /* 0x000fe4000bf05270 */
[----:B------:R-:W-:-:S05]  /*e330*/  LOP3.LUT R33, R33, 0xfffffff8, RZ, 0xc0, !PT ;  /* 0xfffffff821217812 */ /* 0x000fca00078ec0ff */
[----:B------:R-:W-:Y:S02]  /*e340*/  IMAD.IADD R0, R28, 0x1, -R33 ;  /* 0x000000011c007824 */ /* 0x000fe400078e0a21 */
[----:B--2---:R-:W-:-:S05]  /*e350*/  IMAD.IADD R3, R19, 0x1, R51 ;  /* 0x0000000113037824 */ /* 0x004fca00078e0233 */
[----:B------:R-:W-:Y:S01]  /*e360*/  LEA R5, R0, R3, 0x5 ;  /* 0x0000000300057211 */ /* 0x000fe200078e28ff */
[----:B------:R-:W-:Y:S06]  /*e370*/  @!P0 BRA `(.L_x_2586) ;  /* 0x0000004800748947 */ /* 0x000fec0003800000 */
[----:B------:R-:W0:Y:S01]  /*e380*/  LDC R50, c[0x0][0x448] ;  /* 0x00011200ff327b82 */ /* 0x000e220000000800 */
[----:B------:R-:W-:Y:S01]  /*e390*/  ULDC.64 UR4, c[0x0][0x3f8] ;  /* 0x0000fe0000047ab9 */ /* 0x000fe20000000a00 */
[----:B------:R-:W-:Y:S01]  /*e3a0*/  IMAD.MOV.U32 R27, RZ, RZ, R29 ;  /* 0x000000ffff1b7224 */ /* 0x000fe200078e001d */
[----:B------:R-:W-:Y:S01]  /*e3b0*/  ULDC.64 UR6, c[0x0][0x408] ;  /* 0x0001020000067ab9 */ /* 0x000fe20000000a00 */
[----:B------:R-:W-:Y:S01]  /*e3c0*/  IMAD.MOV.U32 R25, RZ, RZ, R31 ;  /* 0x000000ffff197224 */ /* 0x000fe200078e001f */
[----:B------:R-:W-:Y:S01]  /*e3d0*/  ULDC.64 UR8, c[0x0][0x400] ;  /* 0x0001000000087ab9 */ /* 0x000fe20000000a00 */
[----:B------:R-:W-:Y:S02]  /*e3e0*/  SHF.R.S32.HI R52, RZ, 0x1f, R233 ;  /* 0x0000001fff347819 */ /* 0x000fe400000114e9 */
[----:B0-----:R-:W-:-:S13]  /*e3f0*/  ISETP.NE.AND P0, PT, R50, 0x1, PT ;  /* 0x000000013200780c */ /* 0x001fda0003f05270 */
[----:B------:R-:W0:Y:S08]  /*e400*/  @P0 LDC R0, c[0x0][0x44c] ;  /* 0x00011300ff000b82 */ /* 0x000e300000000800 */
[----:B------:R-:W1:Y:S01]  /*e410*/  @P0 LDC R7, c[0x0][0x450] ;  /* 0x00011400ff070b82 */ /* 0x000e620000000800 */
[----:B0-----:R-:W-:-:S05]  /*e420*/  @P0 IMAD.HI.U32 R0, R5, R0, RZ ;  /* 0x0000000005000227 */ /* 0x001fca00078e00ff */
[----:B-1----:R-:W-:-:S04]  /*e430*/  @P0 SHF.R.U32.HI R5, RZ, R7, R0 ;  /* 0x00000007ff050219 */ /* 0x002fc80000011600 */
[----:B------:R-:W-:Y:S01]  /*e440*/  SHF.R.S32.HI R0, RZ, 0x1f, R5 ;  /* 0x0000001fff007819 */ /* 0x000fe20000011405 */
[----:B------:R-:W-:-:S04]  /*e450*/  IMAD.WIDE.U32 R26, R5, UR4, R26 ;  /* 0x00000004051a7c25 */ /* 0x000fc8000f8e001a */
[----:B------:R-:W-:Y:S02]  /*e460*/  IMAD R4, R0, UR4, RZ ;  /* 0x0000000400047c24 */ /* 0x000fe4000f8e02ff */
[----:B------:R-:W-:-:S04]  /*e470*/  IMAD.WIDE.U32 R24, R5, UR6, R24 ;  /* 0x0000000605187c25 */ /* 0x000fc8000f8e0018 */
[C---:B------:R-:W-:Y:S01]  /*e480*/  IMAD R7, R5.reuse, UR5, R4 ;  /* 0x0000000505077c24 */ /* 0x040fe2000f8e0204 */
        /* <DEDUP_REMOVED lines=13> */
.L_x_2847:
[----:B------:R-:W5:Y:S01]  /*e560*/  LDL R6, [R1+0x38] ;  /* 0x0000380001067983 */ /* 0x000f620000100800 */
[----:B------:R-:W-:Y:S01]  /*e570*/  BSSY B1, `(.L_x_2588) ;  /* 0x000001b000017945 */ /* 0x000fe20003800000 */
[----:B------:R-:W-:Y:S02]  /*e580*/  CS2R R40, SRZ ;  /* 0x0000000000287805 */ /* 0x000fe4000001ff00 */
[----:B------:R-:W-:Y:S02]  /*e590*/  CS2R R44, SRZ ;  /* 0x00000000002c7805 */ /* 0x000fe4000001ff00 */
[----:B------:R-:W-:Y:S02]  /*e5a0*/  CS2R R42, SRZ ;  /* 0x00000000002a7805 */ /* 0x000fe4000001ff00 */
[----:B------:R-:W-:Y:S01]  /*e5b0*/  CS2R R46, SRZ ;  /* 0x00000000002e7805 */ /* 0x000fe2000001ff00 */
[----:B-----5:R-:W-:-:S05]  /*e5c0*/  IMAD R50, R6, R50, RZ ;  /* 0x0000003206327224 */ /* 0x020fca00078e02ff */
        /* <DEDUP_REMOVED lines=8> */
[----:B-1----:R-:W-:Y:S01]  /*e650*/  @!P4 IMAD.X R7, R5, 0x1, R52, P0 ;  /* 0x000000010507c824 */ /* 0x002fe200000e0634 */
[----:B------:R-:W-:Y:S02]  /*e660*/  @!P3 IADD3 R4, P0, R22, R4, RZ ;  /* 0x000000041604b210 */ /* 0x000fe40007f1e0ff */
[----:B----4-:R-:W-:Y:S02]  /*e670*/  @!P4 IADD3 R8, P2, R233, R14, RZ ;  /* 0x0000000ee908c210 */ /* 0x010fe40007f5e0ff */
[----:B------:R1:W5:Y:S01]  /*e680*/  @!P4 LD.E.64 R40, desc[UR40][R6.64] ;  /* 0x000000280628c980 */ /* 0x000362000c101b00 */
[----:B------:R-:W-:Y:S02]  /*e690*/  CS2R R46, SRZ ;  /* 0x00000000002e7805 */ /* 0x000fe4000001ff00 */
[----:B------:R-:W-:Y:S01]  /*e6a0*/  CS2R R42, SRZ ;  /* 0x00000000002a7805 */ /* 0x000fe2000001ff00 */
[----:B------:R-:W-:-:S05]  /*e6b0*/  @!P3 IMAD.X R5, R5, 0x1, R23, P0 ;  /* 0x000000010505b824 */ /* 0x000fca00000e0617 */
[----:B------:R2:W5:Y:S01]  /*e6c0*/  @!P3 LD.E.64 R44, desc[UR40][R4.64] ;  /* 0x00000028042cb980 */ /* 0x000562000c101b00 */
[----:B-1----:R-:W-:-:S05]  /*e6d0*/  @!P3 IADD3 R6, P1, R22, R14, RZ ;  /* 0x0000000e1606b210 */ /* 0x002fca0007f3e0ff */
[C---:B---3--:R-:W-:Y:S02]  /*e6e0*/  @!P3 IMAD.X R7, R9.reuse, 0x1, R23, P1 ;  /* 0x000000010907b824 */ /* 0x048fe400008e0617 */
[----:B------:R-:W-:-:S03]  /*e6f0*/  @!P4 IMAD.X R9, R9, 0x1, R52, P2 ;  /* 0x000000010909c824 */ /* 0x000fc600010e0634 */
[----:B------:R2:W5:Y:S04]  /*e700*/  @!P3 LD.E.64 R46, desc[UR40][R6.64] ;  /* 0x00000028062eb980 */ /* 0x000568000c101b00 */
[----:B------:R2:W5:Y:S02]  /*e710*/  @!P4 LD.E.64 R42, desc[UR40][R8.64] ;  /* 0x00000028082ac980 */ /* 0x000564000c101b00 */
.L_x_2589:
[----:B------:R-:W-:Y:S05]  /*e720*/  BSYNC B1 ;  /* 0x0000000000017941 */ /* 0x000fea0003800000 */
.L_x_2588:
[----:B------:R-:W-:Y:S01]  /*e730*/  UMOV UR4, 0xffffffff ;  /* 0xffffffff00047882 */ /* 0x000fe20000000000 */
[----:B------:R-:W-:Y:S02]  /*e740*/  CS2R R30, SRZ ;  /* 0x00000000001e7805 */ /* 0x000fe4000001ff00 */
[----:B------:R-:W-:Y:S05]  /*e750*/  BRA.DIV UR4, `(.L_x_2590) ;  /* 0x0000024204d07947 */ /* 0x000fea000b800000 */
[----:B-12---:R1:W2:Y:S04]  /*e760*/  SHFL.IDX PT, R5, R10, 0x1, 0x181f ;  /* 0x00381f000a057f89 */ /* 0x0062a800000e0000 */
[----:B------:R1:W0:Y:S04]  /*e770*/  SHFL.IDX PT, R4, R0, 0x1, 0x181f ;  /* 0x00381f0000047f89 */ /* 0x00022800000e0000 */
[----:B---3--:R1:W3:Y:S04]  /*e780*/  SHFL.IDX PT, R9, R37, 0x1, 0x181f ;  /* 0x00381f0025097f89 */ /* 0x0082e800000e0000 */
[----:B----4-:R1:W4:Y:S02]  /*e790*/  SHFL.IDX PT, R14, R48, 0x1, 0x181f ;  /* 0x00381f00300e7f89 */ /* 0x01032400000e0000 */
.L_x_2853:
        /* <DEDUP_REMOVED lines=12> */
[----:B0-----:R-:W-:-:S05]  /*e860*/  @!P4 IADD3 R6, P0, R233, R4, RZ ;  /* 0x00000004e906c210 */ /* 0x001fca0007f1e0ff */
[----:B--2---:R-:W-:Y:S01]  /*e870*/  @!P4 IMAD.X R7, R5, 0x1, R52, P0 ;  /* 0x000000010507c824 */ /* 0x004fe200000e0634 */
[----:B----4-:R-:W-:Y:S02]  /*e880*/  @!P4 IADD3 R8, P2, R233, R14, RZ ;  /* 0x0000000ee908c210 */ /* 0x010fe40007f5e0ff */
[----:B------:R-:W-:Y:S02]  /*e890*/  @!P3 IADD3 R4, P0, R22, R4, RZ ;  /* 0x000000041604b210 */ /* 0x000fe40007f1e0ff */
[----:B------:R0:W5:Y:S01]  /*e8a0*/  @!P4 LD.E.64 R30, desc[UR40][R6.64] ;  /* 0x00000028061ec980 */ /* 0x000162000c101b00 */
[----:B------:R-:W-:Y:S02]  /*e8b0*/  CS2R R38, SRZ ;  /* 0x0000000000267805 */ /* 0x000fe4000001ff00 */
[----:B------:R-:W-:Y:S02]  /*e8c0*/  CS2R R32, SRZ ;  /* 0x0000000000207805 */ /* 0x000fe4000001ff00 */
[----:B------:R-:W-:-:S05]  /*e8d0*/  @!P3 IADD3.X R5, R5, R23, RZ, P0, !PT ;  /* 0x000000170505b210 */ /* 0x000fca00007fe4ff */
[----:B------:R2:W5:Y:S01]  /*e8e0*/  @!P3 LD.E.64 R34, desc[UR40][R4.64] ;  /* 0x000000280422b980 */ /* 0x000562000c101b00 */
[----:B0-----:R-:W-:-:S05]  /*e8f0*/  @!P3 IADD3 R6, P1, R22, R14, RZ ;  /* 0x0000000e1606b210 */ /* 0x001fca0007f3e0ff */
[C---:B---3--:R-:W-:Y:S02]  /*e900*/  @!P3 IMAD.X R7, R9.reuse, 0x1, R23, P1 ;  /* 0x000000010907b824 */ /* 0x048fe400008e0617 */
[----:B------:R-:W-:-:S03]  /*e910*/  @!P4 IMAD.X R9, R9, 0x1, R52, P2 ;  /* 0x000000010909c824 */ /* 0x000fc600010e0634 */
[----:B------:R2:W5:Y:S04]  /*e920*/  @!P3 LD.E.64 R38, desc[UR40][R6.64] ;  /* 0x000000280626b980 */ /* 0x000568000c101b00 */
[----:B------:R2:W5:Y:S02]  /*e930*/  @!P4 LD.E.64 R32, desc[UR40][R8.64] ;  /* 0x000000280820c980 */ /* 0x000564000c101b00 */
.L_x_2592:
[----:B------:R-:W-:Y:S05]  /*e940*/  BSYNC B1 ;  /* 0x0000000000017941 */ /* 0x000fea0003800000 */
.L_x_2591:
[----:B------:R-:W-:-:S03]  /*e950*/  UMOV UR4, 0xffffffff ;  /* 0xffffffff00047882 */ /* 0x000fc60000000000 */
[----:B------:R-:W-:Y:S05]  /*e960*/  BRA.DIV UR4, `(.L_x_2593) ;  /* 0x0000024204bc7947 */ /* 0x000fea000b800000 */
[----:B--2---:R2:W1:Y:S04]  /*e970*/  SHFL.IDX PT, R5, R10, 0x2, 0x181f ;  /* 0x00581f000a057f89 */ /* 0x00446800000e0000 */
[----:B0-----:R2:W0:Y:S04]  /*e980*/  SHFL.IDX PT, R4, R0, 0x2, 0x181f ;  /* 0x00581f0000047f89 */ /* 0x00142800000e0000 */
[----:B---3--:R2:W3:Y:S04]  /*e990*/  SHFL.IDX PT, R9, R37, 0x2, 0x181f ;  /* 0x00581f0025097f89 */ /* 0x0084e800000e0000 */
[----:B----4-:R2:W4:Y:S02]  /*e9a0*/  SHFL.IDX PT, R14, R48, 0x2, 0x181f ;  /* 0x00581f00300e7f89 */ /* 0x01052400000e0000 */
.L_x_2859:
        /* <DEDUP_REMOVED lines=27> */
.L_x_2595:
[----:B------:R-:W-:Y:S05]  /*eb60*/  BSYNC B1 ;  /* 0x0000000000017941 */ /* 0x000fea0003800000 */
.L_x_2594:
[----:B------:R-:W-:Y:S01]  /*eb70*/  UMOV UR4, 0xffffffff ;  /* 0xffffffff00047882 */ /* 0x000fe20000000000 */
[----:B-1-3--:R-:W-:Y:S02]  /*eb80*/  CS2R R8, SRZ ;  /* 0x0000000000087805 */ /* 0x00afe4000001ff00 */
[----:B------:R-:W-:Y:S05]  /*eb90*/  BRA.DIV UR4, `(.L_x_2596) ;  /* 0x0000024204a07947 */ /* 0x000fea000b800000 */
[----:B------:R1:W3:Y:S04]  /*eba0*/  SHFL.IDX PT, R5, R10, 0x3, 0x181f ;  /* 0x00781f000a057f89 */ /* 0x0002e800000e0000 */
[----:B0-----:R1:W0:Y:S04]  /*ebb0*/  SHFL.IDX PT, R4, R0, 0x3, 0x181f ;  /* 0x00781f0000047f89 */ /* 0x00122800000e0000 */
[----:B--2---:R-:W2:Y:S04]  /*ebc0*/  SHFL.IDX PT, R37, R37, 0x3, 0x181f ;  /* 0x00781f0025257f89 */ /* 0x004ea800000e0000 */
[----:B-1----:R-:W0:Y:S02]  /*ebd0*/  SHFL.IDX PT, R48, R48, 0x3, 0x181f ;  /* 0x00781f0030307f89 */ /* 0x002e2400000e0000 */
.L_x_2865:
[----:B------:R-:W-:Y:S01]  /*ebe0*/  VIADD R3, R3, 0x60 ;  /* 0x0000006003037836 */ /* 0x000fe20000000000 */
[----:B------:R-:W-:Y:S01]  /*ebf0*/  BSSY B1, `(.L_x_2597) ;  /* 0x0000019000017945 */ /* 0x000fe20003800000 */
[----:B------:R-:W-:Y:S02]  /*ec00*/  CS2R R12, SRZ ;  /* 0x00000000000c7805 */ /* 0x000fe4000001ff00 */
[----:B------:R-:W-:Y:S02]  /*ec10*/  CS2R R10, SRZ ;  /* 0x00000000000a7805 */ /* 0x000fe4000001ff00 */
[----:B----4-:R-:W-:Y:S02]  /*ec20*/  CS2R R14, SRZ ;  /* 0x00000000000e7805 */ /* 0x010fe4000001ff00 */
[----:B------:R-:W-:-:S13]  /*ec30*/  ISETP.GE.AND P0, PT, R3, R50, PT ;  /* 0x000000320300720c */ /* 0x000fda0003f06270 */
[----:B------:R-:W-:Y:S05]  /*ec40*/  @P0 BRA `(.L_x_2598) ;  /* 0x00000000004c0947 */ /* 0x000fea0003800000 */
[----:B------:R-:W-:Y:S01]  /*ec50*/  ULDC UR4, c[0x0][0x3f4] ;  /* 0x0000fd0000047ab9 */ /* 0x000fe20000000800 */
[----:B------:R-:W-:Y:S02]  /*ec60*/  CS2R R8, SRZ ;  /* 0x0000000000087805 */ /* 0x000fe4000001ff00 */
[----:B------:R-:W-:Y:S02]  /*ec70*/  ISETP.GE.AND P4, PT, R233, UR4, PT ;  /* 0x00000004e9007c0c */ /* 0x000fe4000bf86270 */
[----:B------:R-:W-:Y:S02]  /*ec80*/  ISETP.GE.AND P3, PT, R22, UR4, PT ;  /* 0x0000000416007c0c */ /* 0x000fe4000bf66270 */
[----:B------:R-:W-:-:S09]  /*ec90*/  CS2R R12, SRZ ;  /* 0x00000000000c7805 */ /* 0x000fd2000001ff00 */
[C---:B0-----:R-:W-:Y:S02]  /*eca0*/  @!P4 IADD3 R10, P0, R233.reuse, R4, RZ ;  /* 0x00000004e90ac210 */ /* 0x041fe40007f1e0ff */
[----:B------:R-:W-:Y:S02]  /*ecb0*/  @!P4 IADD3 R6, P2, R233, R48, RZ ;  /* 0x00000030e906c210 */ /* 0x000fe40007f5e0ff */
[C---:B---3--:R-:W-:Y:S02]  /*ecc0*/  @!P4 IADD3.X R11, R5.reuse, R52, RZ, P0, !PT ;  /* 0x00000034050bc210 */ /* 0x048fe400007fe4ff */
[C---:B------:R-:W-:Y:S02]  /*ecd0*/  @!P3 IADD3 R4, P0, R22.reuse, R4, RZ ;  /* 0x000000041604b210 */ /* 0x040fe40007f1e0ff */
[----:B------:R-:W-:Y:S01]  /*ece0*/  @!P3 IADD3 R48, P1, R22, R48, RZ ;  /* 0x000000301630b210 */ /* 0x000fe20007f3e0ff */
[----:B------:R0:W5:Y:S01]  /*ecf0*/  @!P4 LD.E.64 R8, desc[UR40][R10.64] ;  /* 0x000000280a08c980 */ /* 0x000162000c101b00 */
[----:B------:R-:W-:Y:S01]  /*ed00*/  CS2R R14, SRZ ;  /* 0x00000000000e7805 */ /* 0x000fe2000001ff00 */
[----:B------:R-:W-:-:S02]  /*ed10*/  @!P3 IMAD.X R5, R5, 0x1, R23, P0 ;  /* 0x000000010505b824 */ /* 0x000fc400000e0617 */
[C---:B--2---:R-:W-:Y:S02]  /*ed20*/  @!P4 IMAD.X R7, R37.reuse, 0x1, R52, P2 ;  /* 0x000000012507c824 */ /* 0x044fe400010e0634 */
[----:B------:R-:W-:Y:S01]  /*ed30*/  @!P3 IMAD.X R49, R37, 0x1, R23, P1 ;  /* 0x000000012531b824 */ /* 0x000fe200008e0617 */
[----:B------:R1:W5:Y:S01]  /*ed40*/  @!P3 LD.E.64 R12, desc[UR40][R4.64] ;  /* 0x00000028040cb980 */ /* 0x000362000c101b00 */
[----:B0-----:R-:W-:-:S03]  /*ed50*/  CS2R R10, SRZ ;  /* 0x00000000000a7805 */ /* 0x001fc6000001ff00 */
[----:B------:R1:W5:Y:S04]  /*ed60*/  @!P3 LD.E.64 R14, desc[UR40][R48.64] ;  /* 0x00000028300eb980 */ /* 0x000368000c101b00 */
[----:B------:R1:W5:Y:S02]  /*ed70*/  @!P4 LD.E.64 R10, desc[UR40][R6.64] ;  /* 0x00000028060ac980 */ /* 0x000364000c101b00 */
.L_x_2598:
[----:B------:R-:W-:Y:S05]  /*ed80*/  BSYNC B1 ;  /* 0x0000000000017941 */ /* 0x000fea0003800000 */
.L_x_2597:
[----:B------:R-:W-:Y:S01]  /*ed90*/  ULEA.HI UR4, UR39, UR39, URZ, 0x1 ;  /* 0x0000002727047291 */ /* 0x000fe2000f8f083f */
[----:B------:R-:W-:Y:S01]  /*eda0*/  VIADDMNMX R0, R50, -R51, 0x80, PT ;  /* 0x0000008032007446 */ /* 0x000fe20003800933 */
[----:B------:R-:W-:Y:S02]  /*edb0*/  BSSY B1, `(.L_x_2599) ;  /* 0x0000008000017945 */ /* 0x000fe40003800000 */
[----:B------:R-:W-:Y:S01]  /*edc0*/  ULOP3.LUT UR4, UR4, 0xfffffffe, URZ, 0xc0, !UPT ;  /* 0xfffffffe04047892 */ /* 0x000fe2000f8ec03f */
[----:B------:R-:W-:-:S03]  /*edd0*/  ISETP.GE.AND P1, PT, R19, R0, PT ;  /* 0x000000001300720c */ /* 0x000fc60003f26270 */
[----:B------:R-:W-:-:S06]  /*ede0*/  UIADD3 UR4, UR39, -UR4, URZ ;  /* 0x8000000427047290 */ /* 0x000fcc000fffe03f */
[----:B------:R-:W-:-:S05]  /*edf0*/  IMAD.U32 R3, RZ, RZ, UR4 ;  /* 0x00000004ff037e24 */ /* 0x000fca000f8e00ff */
[----:B------:R-:W-:-:S04]  /*ee00*/  SHF.L.U32 R3, R3, 0x1f, RZ ;  /* 0x0000001f03037819 */ /* 0x000fc800000006ff */
[----:B------:R-:W4:Y:S02]  /*ee10*/  SYNCS.PHASECHK.TRANS64.TRYWAIT P0, [R18+URZ+0x38800], R3 ;  /* 0x03880003120075a7 */ /* 0x000f24000800017f */
[----:B----4-:R-:W-:Y:S05]  /*ee20*/  @!P0 BRA `(.L_x_2600) ;  /* 0x0000024000708947 */ /* 0x010fea0003800000 */
.L_x_2866:
[----:B------:R-:W-:Y:S05]  /*ee30*/  BSYNC B1 ;  /* 0x0000000000017941 */ /* 0x000fea0003800000 */
.L_x_2599:
[----:B------:R-:W-:Y:S04]  /*ee40*/  BSSY B1, `(.L_x_2601) ;  /* 0x00000fa000017945 */ /* 0x000fe80003800000 */
[----:B------:R-:W-:Y:S05]  /*ee50*/  @P1 BRA `(.L_x_2602) ;  /* 0x0000000c00e01947 */ /* 0x000fea0003800000 */
[----:B------:R0:W5:Y:S01]  /*ee60*/  LDL R61, [R1+0x74] ;  /* 0x00007400013d7983 */ /* 0x0001620000100800 */
[----:B----4-:R-:W4:Y:S01]  /*ee70*/  LDC R3, c[0x0][0x3f4] ;  /* 0x0000fd00ff037b82 */ /* 0x010f220000000800 */
[----:B------:R-:W-:Y:S01]  /*ee80*/  BSSY B2, `(.L_x_2603) ;  /* 0x000007a000027945 */ /* 0x000fe20003800000 */
[-C--:B----4-:R-:W-:Y:S02]  /*ee90*/  ISETP.GE.AND P0, PT, R22, R3.reuse, PT ;  /* 0x000000031600720c */ /* 0x090fe40003f06270 */
[----:B------:R-:W-:-:S11]  /*eea0*/  ISETP.GE.AND P1, PT, R233, R3, PT ;  /* 0x00000003e900720c */ /* 0x000fd60003f26270 */
[----:B0-----:R-:W-:Y:S05]  /*eeb0*/  @P0 BRA `(.L_x_2604) ;  /* 0x0000000400d80947 */ /* 0x001fea0003800000 */
[----:B-1-3-5:R-:W0:Y:S01]  /*eec0*/  LDS.128 R4, [R61+0x20400] ;  /* 0x020400003d047984 */ /* 0x02ae220000000c00 */
[----:B--2---:R-:W-:Y:S02]  /*eed0*/  SHF.R.U32.HI R37, RZ, 0x8, R44 ;  /* 0x00000008ff257819 */ /* 0x004fe4000001162c */
        /* <DEDUP_REMOVED lines=116> */
.L_x_2604:
[----:B------:R-:W-:Y:S05]  /*f620*/  BSYNC B2 ;  /* 0x0000000000027941 */ /* 0x000fea0003800000 */
.L_x_2603:
[----:B------:R-:W-:Y:S05]  /*f630*/  @P1 BRA `(.L_x_2602) ;  /* 0x0000000400e81947 */ /* 0x000fea0003800000 */
[----:B01-3-5:R-:W0:Y:S01]  /*f640*/  LDS.128 R4, [R61+0x24400] ;  /* 0x024400003d047984 */ /* 0x02be220000000c00 */
[----:B------:R-:W-:Y:S02]  /*f650*/  SHF.R.U32.HI R45, RZ, 0x8, R42 ;  /* 0x00000008ff2d7819 */ /* 0x000fe4000001162a */
[----:B------:R-:W-:Y:S02]  /*f660*/  LOP3.LUT R48, R42, 0xff, RZ, 0xc0, !PT ;  /* 0x000000ff2a307812 */ /* 0x000fe400078ec0ff */
[----:B------:R-:W-:Y:S02]  /*f670*/  LOP3.LUT R45, R45, 0xff, RZ, 0xc0, !PT ;  /* 0x000000ff2d2d7812 */ /* 0x000fe400078ec0ff */
[----:B--2---:R-:W-:Y:S02]  /*f680*/  SHF.R.U32.HI R37, RZ, 0x8, R41 ;  /* 0x00000008ff257819 */ /* 0x004fe40000011629 */
        /* <DEDUP_REMOVED lines=117> */
.L_x_2602:
[----:B------:R-:W-:Y:S05]  /*fde0*/  BSYNC B1 ;  /* 0x0000000000017941 */ /* 0x000fea0003800000 */
.L_x_2601:
[----:B----4-:R-:W-:Y:S01]  /*fdf0*/  VIADD R3, R19, 0x20 ;  /* 0x0000002013037836 */ /* 0x010fe20000000000 */
[----:B------:R-:W-:Y:S04]  /*fe00*/  BSSY B1, `(.L_x_2605) ;  /* 0x00000fb000017945 */ /* 0x000fe80003800000 */
[----:B------:R-:W-:-:S13]  /*fe10*/  ISETP.GE.AND P0, PT, R3, R0, PT ;  /* 0x000000000300720c */ /* 0x000fda0003f06270 */
[----:B------:R-:W-:Y:S05]  /*fe20*/  @P0 BRA `(.L_x_2606) ;  /* 0x0000000c00e00947 */ /* 0x000fea0003800000 */
[----:B------:R4:W5:Y:S01]  /*fe30*/  LDL R53, [R1+0x74] ;  /* 0x0000740001357983 */ /* 0x0009620000100800 */
[----:B------:R-:W0:Y:S01]  /*fe40*/  LDC R3, c[0x0][0x3f4] ;  /* 0x0000fd00ff037b82 */ /* 0x000e220000000800 */
[----:B------:R-:W-:Y:S01]  /*fe50*/  BSSY B2, `(.L_x_2607) ;  /* 0x000007e000027945 */ /* 0x000fe20003800000 */
[-C--:B0-----:R-:W-:Y:S02]  /*fe60*/  ISETP.GE.AND P0, PT, R22, R3.reuse, PT ;  /* 0x000000031600720c */ /* 0x081fe40003f06270 */
[----:B------:R-:W-:-:S11]  /*fe70*/  ISETP.GE.AND P1, PT, R233, R3, PT ;  /* 0x00000003e900720c */ /* 0x000fd60003f26270 */
[----:B----4-:R-:W-:Y:S05]  /*fe80*/  @P0 BRA `(.L_x_2608) ;  /* 0x0000000400e80947 */ /* 0x010fea0003800000 */
[----:B-1-3-5:R-:W0:Y:S01]  /*fe90*/  LDS.128 R4, [R53+0x21400] ;  /* 0x0214000035047984 */ /* 0x02ae220000000c00 */
        /* <DEDUP_REMOVED lines=121> */
.L_x_2608:
[----:B------:R-:W-:Y:S05]  /*10630*/  BSYNC B2 ;  /* 0x0000000000027941 */ /* 0x000fea0003800000 */
.L_x_2607:
[----:B------:R-:W-:Y:S05]  /*10640*/  @P1 BRA `(.L_x_2606) ;  /* 0x0000000400d81947 */ /* 0x000fea0003800000 */
[----:B01-3-5:R-:W0:Y:S01]  /*10650*/  LDS.128 R4, [R53+0x25400] ;  /* 0x0254000035047984 */ /* 0x02be220000000c00 */
[----:B------:R-:W-:Y:S02]  /*10660*/  SHF.R.U32.HI R34, RZ, 0x8, R30 ;  /* 0x00000008ff227819 */ /* 0x000fe4000001161e */
        /* <DEDUP_REMOVED lines=9> */
[----:B------:R-:W-:Y:S02]  /*10700*/  LOP3.LUT R39, R33, 0xff, RZ, 0xc0, !PT ;  /* 0x000000ff21277812 */ /* 0x000fe400078ec0ff */
[----:B------:R-:W-:-:S02]  /*10710*/  LOP3.LUT R40, R40, 0xff, RZ, 0xc0, !PT ;  /* 0x000000ff28287812 */ /* 0x000fc400078ec0ff */
[----:B------:R-:W-:Y:S02]  /*10720*/  SHF.R.U32.HI R41, RZ, 0x10, R33 ;  /* 0x00000010ff297819 */ /* 0x000fe40000011621 */
[----:B------:R-:W-:Y:S02]  /*10730*/  PRMT R35, R38, 0x7604, R35 ;  /* 0x0000760426237816 */ /* 0x000fe40000000023 */
[----:B------:R-:W-:Y:S01]  /*10740*/  LOP3.LUT R38, R34, 0xff, RZ, 0xc0, !PT ;  /* 0x000000ff22267812 */ /* 0x000fe200078ec0ff */
[----:B------:R-:W-:Y:S01]  /*10750*/  IMAD.U32 R34, R42, 0x10000, RZ ;  /* 0x000100002a227824 */ /* 0x000fe200078e00ff */
[----:B--2---:R-:W-:Y:S02]  /*10760*/  LOP3.LUT R37, R32, 0xff, RZ, 0xc0, !PT ;  /* 0x000000ff20257812 */ /* 0x004fe400078ec0ff */
[----:B------:R-:W-:Y:S02]  /*10770*/  PRMT R40, R40, 0x7604, R39 ;  /* 0x0000760428287816 */ /* 0x000fe40000000027 */
[----:B------:R-:W-:-:S02]  /*10780*/  SHF.L.U32 R41, R41, 0x10, RZ ;  /* 0x0000001029297819 */ /* 0x000fc400000006ff */
[----:B------:R-:W-:Y:S02]  /*10790*/  PRMT R39, R38, 0x7604, R37 ;  /* 0x0000760426277816 */ /* 0x000fe40000000025 */
[----:B------:R-:W-:Y:S02]  /*107a0*/  LOP3.LUT R37, R35, 0xff0000, R34, 0xf8, !PT ;  /* 0x00ff000023257812 */ /* 0x000fe400078ef822 */
[----:B------:R-:W-:Y:S02]  /*107b0*/  LOP3.LUT R41, R40, 0xff0000, R41, 0xf8, !PT ;  /* 0x00ff000028297812 */ /* 0x000fe400078ef829 */
[----:B------:R-:W-:Y:S02]  /*107c0*/  LOP3.LUT R37, R37, 0xff000000, R31, 0xf8, !PT ;  /* 0xff00000025257812 */ /* 0x000fe400078ef81f */
[----:B------:R-:W-:Y:S02]  /*107d0*/  LOP3.LUT R41, R41, 0xff000000, R33, 0xf8, !PT ;  /* 0xff00000029297812 */ /* 0x000fe400078ef821 */
[----:B------:R-:W-:-:S02]  /*107e0*/  LOP3.LUT R35, R3, 0xff0000, R30, 0xf8, !PT ;  /* 0x00ff000003237812 */ /* 0x000fc400078ef81e */
[-C--:B0-----:R-:W-:Y:S02]  /*107f0*/  F2FP.F16.E4M3.UNPACK_B R3, R6.reuse.H1 ;  /* 0x00000006ff03723e */ /* 0x081fe400030006ff */
        /* <DEDUP_REMOVED lines=91> */
.L_x_2606:
[----:B------:R-:W-:Y:S05]  /*10db0*/  BSYNC B1 ;  /* 0x0000000000017941 */ /* 0x000fea0003800000 */
.L_x_2605:
[----:B------:R-:W-:Y:S01]  /*10dc0*/  VIADD R3, R19, 0x40 ;  /* 0x0000004013037836 */ /* 0x000fe20000000000 */
[----:B------:R-:W-:Y:S04]  /*10dd0*/  BSSY B1, `(.L_x_2609) ;  /* 0x00000fb000017945 */ /* 0x000fe80003800000 */
[----:B------:R-:W-:-:S13]  /*10de0*/  ISETP.GE.AND P0, PT, R3, R0, PT ;  /* 0x000000000300720c */ /* 0x000fda0003f06270 */
[----:B------:R-:W-:Y:S05]  /*10df0*/  @P0 BRA `(.L_x_2610) ;  /* 0x0000000c00e00947 */ /* 0x000fea0003800000 */
[----:B-----5:R0:W5:Y:S01]  /*10e00*/  LDL R45, [R1+0x74] ;  /* 0x00007400012d7983 */ /* 0x0201620000100800 */
[----:B------:R-:W1:Y:S01]  /*10e10*/  LDC R3, c[0x0][0x3f4] ;  /* 0x0000fd00ff037b82 */ /* 0x000e620000000800 */
[----:B------:R-:W-:Y:S01]  /*10e20*/  BSSY B2, `(.L_x_2611) ;  /* 0x000007a000027945 */ /* 0x000fe20003800000 */
[-C--:B-1----:R-:W-:Y:S02]  /*10e30*/  ISETP.GE.AND P0, PT, R22, R3.reuse, PT ;  /* 0x000000031600720c */ /* 0x082fe40003f06270 */
[----:B------:R-:W-:-:S11]  /*10e40*/  ISETP.GE.AND P1, PT, R233, R3, PT ;  /* 0x00000003e900720c */ /* 0x000fd60003f26270 */
[----:B0-----:R-:W-:Y:S05]  /*10e50*/  @P0 BRA `(.L_x_2612) ;  /* 0x0000000400d80947 */ /* 0x001fea0003800000 */
[----:B---345:R-:W0:Y:S01]  /*10e60*/  LDS.128 R4, [R45+0x22400] ;  /* 0x022400002d047984 */ /* 0x038e220000000c00 */
[----:B------:R-:W-:Y:S02]  /*10e70*/  SHF.R.U32.HI R30, RZ, 0x8, R26 ;  /* 0x00000008ff1e7819 */ /* 0x000fe4000001161a */
        /* <DEDUP_REMOVED lines=9> */
[----:B--2---:R-:W-:Y:S02]  /*10f10*/  SHF.R.U32.HI R37, RZ, 0x10, R29 ;  /* 0x00000010ff257819 */ /* 0x004fe4000001161d */
        /* <DEDUP_REMOVED lines=106> */
.L_x_2612:
[----:B------:R-:W-:Y:S05]  /*115c0*/  BSYNC B2 ;  /* 0x0000000000027941 */ /* 0x000fea0003800000 */
.L_x_2611:
[----:B------:R-:W-:Y:S05]  /*115d0*/  @P1 BRA `(.L_x_2610) ;  /* 0x0000000400e81947 */ /* 0x000fea0003800000 */
[----:B0--345:R-:W0:Y:S01]  /*115e0*/  LDS.128 R4, [R45+0x26400] ;  /* 0x026400002d047984 */ /* 0x039e220000000c00 */
[----:B------:R-:W-:Y:S02]  /*115f0*/  SHF.R.U32.HI R27, RZ, 0x8, R25 ;  /* 0x00000008ff1b7819 */ /* 0x000fe40000011619 */
        /* <DEDUP_REMOVED lines=49> */
[----:B--2---:R-:W-:Y:S01]  /*11910*/  FFMA.FTZ R37, R21, R32, R35 ;  /* 0x0000002015257223 */ /* 0x004fe20000010023 */
        /* <DEDUP_REMOVED lines=70> */
.L_x_2610:
[----:B------:R-:W-:Y:S05]  /*11d80*/  BSYNC B1 ;  /* 0x0000000000017941 */ /* 0x000fea0003800000 */
.L_x_2609:
[----:B------:R-:W-:-:S05]  /*11d90*/  VIADD R3, R19, 0x60 ;  /* 0x0000006013037836 */ /* 0x000fca0000000000 */
        /* <DEDUP_REMOVED lines=130> */
.L_x_2615:
[----:B------:R-:W-:Y:S05]  /*125c0*/  BSYNC B1 ;  /* 0x0000000000017941 */ /* 0x000fea0003800000 */
.L_x_2614:
[----:B------:R-:W-:Y:S05]  /*125d0*/  @P1 BRA `(.L_x_2613) ;  /* 0x0000005000681947 */ /* 0x000fea0003800000 */
[----:B0--345:R-:W0:Y:S01]  /*125e0*/  LDS.128 R4, [R35+0x27400] ;  /* 0x0274000023047984 */ /* 0x039e220000000c00 */
[----:B------:R-:W-:Y:S02]  /*125f0*/  SHF.R.U32.HI R13, RZ, 0x8, R9 ;  /* 0x00000008ff0d7819 */ /* 0x000fe40000011609 */
        /* <DEDUP_REMOVED lines=117> */
.L_x_2586:
[----:B------:R-:W0:Y:S01]  /*12d50*/  LDC R52, c[0x0][0x448] ;  /* 0x00011200ff347b82 */ /* 0x000e220000000800 */
[----:B------:R-:W-:Y:S01]  /*12d60*/  IMAD.MOV.U32 R27, RZ, RZ, R29 ;  /* 0x000000ffff1b7224 */ /* 0x000fe200078e001d */
[----:B------:R-:W-:Y:S01]  /*12d70*/  ULDC.64 UR4, c[0x0][0x3f8] ;  /* 0x0000fe0000047ab9 */ /* 0x000fe20000000a00 */
[----:B------:R-:W-:Y:S01]  /*12d80*/  IMAD.MOV.U32 R25, RZ, RZ, R31 ;  /* 0x000000ffff197224 */ /* 0x000fe200078e001f */
[----:B------:R-:W-:Y:S01]  /*12d90*/  ULDC.64 UR6, c[0x0][0x408] ;  /* 0x0001020000067ab9 */ /* 0x000fe20000000a00 */
[----:B------:R-:W-:Y:S01]  /*12da0*/  ULDC.64 UR8, c[0x0][0x400] ;  /* 0x0001000000087ab9 */ /* 0x000fe20000000a00 */
        /* <DEDUP_REMOVED lines=19> */
[----:B------:R-:W2:Y:S01]  /*12ee0*/  LDL R6, [R1+0x38] ;  /* 0x0000380001067983 */ /* 0x000ea20000100800 */
[----:B------:R-:W0:Y:S03]  /*12ef0*/  LDC R37, c[0x0][0x3f4] ;  /* 0x0000fd00ff257b82 */ /* 0x000e260000000800 */
[----:B------:R-:W1:Y:S04]  /*12f00*/  SHFL.IDX PT, R7, R55, RZ, 0x181f ;  /* 0x00181fff37077589 */ /* 0x000e6800000e0000 */
[----:B------:R-:W3:Y:S04]  /*12f10*/  SHFL.IDX PT, R14, R59, RZ, 0x181f ;  /* 0x00181fff3b0e7589 */ /* 0x000ee800000e0000 */
[----:B------:R-:W4:Y:S04]  /*12f20*/  SHFL.IDX PT, R5, R53, RZ, 0x181f ;  /* 0x00181fff35057589 */ /* 0x000f2800000e0000 */
[----:B------:R-:W5:Y:S01]  /*12f30*/  SHFL.IDX PT, R9, R57, RZ, 0x181f ;  /* 0x00181fff39097589 */ /* 0x000f6200000e0000 */
[----:B0-----:R-:W-:Y:S01]  /*12f40*/  ISETP.GE.AND P0, PT, R16, R37, PT ;  /* 0x000000251000720c */ /* 0x001fe20003f06270 */
[----:B--2---:R-:W-:-:S05]  /*12f50*/  IMAD R52, R6, R52, RZ ;  /* 0x0000003406347224 */ /* 0x004fca00078e02ff */
[----:B------:R-:W-:-:S13]  /*12f60*/  ISETP.GE.OR P1, PT, R3, R52, P0 ;  /* 0x000000340300720c */ /* 0x000fda0000726670 */
[C---:B-1----:R-:W-:Y:S02]  /*12f70*/  @!P1 IADD3 R4, P2, R16.reuse, R7, RZ ;  /* 0x0000000710049210 */ /* 0x042fe40007f5e0ff */
[----:B---3--:R-:W-:Y:S02]  /*12f80*/  @!P1 IADD3 R24, P3, R16, R14, RZ ;  /* 0x0000000e10189210 */ /* 0x008fe40007f7e0ff */
[----:B----4-:R-:W-:-:S03]  /*12f90*/  @!P1 IADD3.X R5, R5, R17, RZ, P2, !PT ;  /* 0x0000001105059210 */ /* 0x010fc600017fe4ff */
[----:B-----5:R-:W-:-:S03]  /*12fa0*/  @!P1 IMAD.X R25, R9, 0x1, R17, P3 ;  /* 0x0000000109199824 */ /* 0x020fc600018e0611 */
        /* <DEDUP_REMOVED lines=13> */
[----:B------:R-:W-:Y:S01]  /*13080*/  @!P1 IMAD.MOV.U32 R46, RZ, RZ, R6 ;  /* 0x000000ffff2e9224 */ /* 0x000fe200078e0006 */
[----:B---3--:R-:W-:Y:S01]  /*13090*/  @!P1 MOV R51, R27 ;  /* 0x0000001b00339202 */ /* 0x008fe20000000f00 */
[----:B------:R-:W-:-:S02]  /*130a0*/  @!P1 IMAD.MOV.U32 R47, RZ, RZ, R7 ;  /* 0x000000ffff2f9224 */ /* 0x000fc400078e0007 */
[----:B------:R-:W-:Y:S02]  /*130b0*/  @!P1 IMAD.MOV.U32 R48, RZ, RZ, R24 ;  /* 0x000000ffff309224 */ /* 0x000fe400078e0018 */
[----:B------:R-:W-:Y:S02]  /*130c0*/  @!P1 IMAD.MOV.U32 R49, RZ, RZ, R25 ;  /* 0x000000ffff319224 */ /* 0x000fe400078e0019 */
[----:B01--4-:R-:W-:-:S07]  /*130d0*/  @!P1 IMAD.MOV.U32 R50, RZ, RZ, R26 ;  /* 0x000000ffff329224 */ /* 0x013fce00078e001a */
.L_x_2876:
        /* <DEDUP_REMOVED lines=17> */
.L_x_2618:
[----:B------:R-:W-:Y:S05]  /*131f0*/  BSYNC B1 ;  /* 0x0000000000017941 */ /* 0x000fea0003800000 */
.L_x_2617:
        /* <DEDUP_REMOVED lines=11> */
[----:B---3--:R-:W-:Y:S02]  /*132b0*/  @!P1 IMAD.X R33, R25, 0x1, R17, P3 ;  /* 0x0000000119219824 */ /* 0x008fe400018e0611 */
[----:B------:R-:W-:-:S04]  /*132c0*/  @!P1 IMAD.MOV.U32 R25, RZ, RZ, R9 ;  /* 0x000000ffff199224 */ /* 0x000fc800078e0009 */
[----:B------:R-:W2:Y:S04]  /*132d0*/  @!P1 LD.E.128 R32, desc[UR40][R32.64] ;  /* 0x0000002820209980 */ /* 0x000ea8000c101d00 */
[----:B------:R-:W3:Y:S04]  /*132e0*/  @!P1 LD.E.128 R24, desc[UR40][R24.64] ;  /* 0x0000002818189980 */ /* 0x000ee8000c101d00 */
[----:B------:R-:W0:Y:S04]  /*132f0*/  SHFL.IDX PT, R55, R55, 0x3, 0x181f ;  /* 0x00781f0037377f89 */ /* 0x000e2800000e0000 */
[----:B------:R-:W1:Y:S04]  /*13300*/  SHFL.IDX PT, R53, R53, 0x3, 0x181f ;  /* 0x00781f0035357f89 */ /* 0x000e6800000e0000 */
[----:B------:R-:W4:Y:S04]  /*13310*/  SHFL.IDX PT, R59, R59, 0x3, 0x181f ;  /* 0x00781f003b3b7f89 */ /* 0x000f2800000e0000 */
[----:B------:R-:W0:Y:S01]  /*13320*/  SHFL.IDX PT, R57, R57, 0x3, 0x181f ;  /* 0x00781f0039397f89 */ /* 0x000e2200000e0000 */
[----:B------:R-:W-:-:S02]  /*13330*/  CS2R R20, SRZ ;  /* 0x0000000000147805 */ /* 0x000fc4000001ff00 */
[----:B------:R-:W-:Y:S02]  /*13340*/  CS2R R38, SRZ ;  /* 0x0000000000267805 */ /* 0x000fe4000001ff00 */
[----:B------:R-:W-:Y:S02]  /*13350*/  CS2R R40, SRZ ;  /* 0x0000000000287805 */ /* 0x000fe4000001ff00 */
[----:B------:R-:W-:Y:S02]  /*13360*/  CS2R R42, SRZ ;  /* 0x00000000002a7805 */ /* 0x000fe4000001ff00 */
[----:B------:R-:W-:Y:S01]  /*13370*/  CS2R R8, SRZ ;  /* 0x0000000000087805 */ /* 0x000fe2000001ff00 */
[----:B--2---:R-:W-:Y:S02]  /*13380*/  @!P1 IMAD.MOV.U32 R40, RZ, RZ, R32 ;  /* 0x000000ffff289224 */ /* 0x004fe400078e0020 */
[----:B------:R-:W-:Y:S02]  /*13390*/  @!P1 IMAD.MOV.U32 R41, RZ, RZ, R33 ;  /* 0x000000ffff299224 */ /* 0x000fe400078e0021 */
[----:B---3--:R-:W-:Y:S01]  /*133a0*/  @!P1 IMAD.MOV.U32 R20, RZ, RZ, R24 ;  /* 0x000000ffff149224 */ /* 0x008fe200078e0018 */
[----:B------:R-:W-:Y:S01]  /*133b0*/  @!P1 MOV R21, R25 ;  /* 0x0000001900159202 */ /* 0x000fe20000000f00 */
[----:B------:R-:W-:-:S02]  /*133c0*/  @!P1 IMAD.MOV.U32 R38, RZ, RZ, R26 ;  /* 0x000000ffff269224 */ /* 0x000fc400078e001a */
[----:B------:R-:W-:Y:S02]  /*133d0*/  @!P1 IMAD.MOV.U32 R39, RZ, RZ, R27 ;  /* 0x000000ffff279224 */ /* 0x000fe400078e001b */
[----:B------:R-:W-:Y:S02]  /*133e0*/  @!P1 IMAD.MOV.U32 R42, RZ, RZ, R34 ;  /* 0x000000ffff2a9224 */ /* 0x000fe400078e0022 */
[----:B01--4-:R-:W-:-:S07]  /*133f0*/  @!P1 IMAD.MOV.U32 R43, RZ, RZ, R35 ;  /* 0x000000ffff2b9224 */ /* 0x013fce00078e0023 */
.L_x_2886:
        /* <DEDUP_REMOVED lines=13> */
[----:B------:R-:W-:Y:S01]  /*134d0*/  IMAD.X R13, R53, 0x1, R17, P1 ;  /* 0x00000001350d7824 */ /* 0x000fe200008e0611 */
[----:B------:R-:W-:-:S05]  /*134e0*/  IADD3.X R9, R57, R17, RZ, P2, !PT ;  /* 0x0000001139097210 */ /* 0x000fca00017fe4ff */
[----:B------:R-:W5:Y:S04]  /*134f0*/  LD.E.128 R12, desc[UR40][R12.64] ;  /* 0x000000280c0c7980 */ /* 0x000f68000c101d00 */
[----:B------:R-:W5:Y:S02]  /*13500*/  LD.E.128 R8, desc[UR40][R8.64] ;  /* 0x0000002808087980 */ /* 0x000f64000c101d00 */
.L_x_2621:
[----:B------:R-:W-:Y:S05]  /*13510*/  BSYNC B1 ;  /* 0x0000000000017941 */ /* 0x000fea0003800000 */
.L_x_2620:
[----:B------:R-:W2:Y:S01]  /*13520*/  LDL R24, [R1+0x34] ;  /* 0x0000340001187983 */ /* 0x000ea20000100800 */
[----:B------:R-:W-:Y:S01]  /*13530*/  ULEA.HI UR4, UR39, UR39, URZ, 0x1 ;  /* 0x0000002727047291 */ /* 0x000fe2000f8f083f */
[C---:B------:R-:W-:Y:S01]  /*13540*/  VIADD R26, R19.reuse, 0x20 ;  /* 0x00000020131a7836 */ /* 0x040fe20000000000 */
[----:B------:R-:W-:Y:S01]  /*13550*/  BSSY B1, `(.L_x_2622) ;  /* 0x000000e000017945 */ /* 0x000fe20003800000 */
[----:B------:R-:W-:Y:S01]  /*13560*/  VIADD R25, R19, 0x40 ;  /* 0x0000004013197836 */ /* 0x000fe20000000000 */
[----:B------:R-:W-:-:S04]  /*13570*/  ULOP3.LUT UR4, UR4, 0xfffffffe, URZ, 0xc0, !UPT ;  /* 0xfffffffe04047892 */ /* 0x000fc8000f8ec03f */
[----:B------:R-:W-:-:S06]  /*13580*/  UIADD3 UR4, UR39, -UR4, URZ ;  /* 0x8000000427047290 */ /* 0x000fcc000fffe03f */
[----:B------:R-:W-:-:S05]  /*13590*/  IMAD.U32 R3, RZ, RZ, UR4 ;  /* 0x00000004ff037e24 */ /* 0x000fca000f8e00ff */
[----:B------:R-:W-:-:S04]  /*135a0*/  SHF.L.U32 R3, R3, 0x1f, RZ ;  /* 0x0000001f03037819 */ /* 0x000fc800000006ff */
[----:B------:R-:W0:Y:S01]  /*135b0*/  SYNCS.PHASECHK.TRANS64.TRYWAIT P4, [R18+URZ+0x38800], R3 ;  /* 0x03880003120075a7 */ /* 0x000e22000808017f */
[----:B--2---:R-:W-:Y:S01]  /*135c0*/  VIADDMNMX R52, R52, -R24, 0x80, PT ;  /* 0x0000008034347446 */ /* 0x004fe20003800918 */
[----:B------:R-:W-:-:S03]  /*135d0*/  VIADD R24, R19, 0x60 ;  /* 0x0000006013187836 */ /* 0x000fc60000000000 */
[-C--:B------:R-:W-:Y:S02]  /*135e0*/  ISETP.GE.OR P3, PT, R19, R52.reuse, P0 ;  /* 0x000000341300720c */ /* 0x080fe40000766670 */
[-C--:B------:R-:W-:Y:S02]  /*135f0*/  ISETP.GE.OR P2, PT, R26, R52.reuse, P0 ;  /* 0x000000341a00720c */ /* 0x080fe40000746670 */
[-C--:B------:R-:W-:Y:S02]  /*13600*/  ISETP.GE.OR P1, PT, R25, R52.reuse, P0 ;  /* 0x000000341900720c */ /* 0x080fe40000726670 */
[----:B------:R-:W-:Y:S01]  /*13610*/  ISETP.GE.OR P0, PT, R24, R52, P0 ;  /* 0x000000341800720c */ /* 0x000fe20000706670 */
[----:B0-----:R-:W-:-:S12]  /*13620*/  @!P4 BRA `(.L_x_2623) ;  /* 0x0000020000c0c947 */ /* 0x001fd80003800000 */
.L_x_2887:
[----:B------:R-:W-:Y:S05]  /*13630*/  BSYNC B1 ;  /* 0x0000000000017941 */ /* 0x000fea0003800000 */
.L_x_2622:
[----:B------:R-:W-:Y:S04]  /*13640*/  BSSY B1, `(.L_x_2624) ;  /* 0x0000107000017945 */ /* 0x000fe80003800000 */
[----:B------:R-:W-:Y:S05]  /*13650*/  @P3 BRA `(.L_x_2625) ;  /* 0x0000001000143947 */ /* 0x000fea0003800000 */
[----:B------:R-:W2:Y:S04]  /*13660*/  LDL R35, [R1+0x70] ;  /* 0x0000700001237983 */ /* 0x000ea80000100800 */
[----:B------:R-:W3:Y:S01]  /*13670*/  LDL R76, [R1+0x74] ;  /* 0x00007400014c7983 */ /* 0x000ee20000100800 */
[----:B0-----:R-:W-:Y:S01]  /*13680*/  SHF.R.U32.HI R3, RZ, 0x8, R44 ;  /* 0x00000008ff037819 */ /* 0x001fe2000001162c */
[----:B------:R-:W-:Y:S01]  /*13690*/  IMAD.SHL.U32 R52, R19, 0x80, RZ ;  /* 0x0000008013347824 */ /* 0x000fe200078e00ff */
[----:B------:R-:W-:Y:S02]  /*136a0*/  LOP3.LUT R25, R44, 0xff, RZ, 0xc0, !PT ;  /* 0x000000ff2c197812 */ /* 0x000fe400078ec0ff */
[----:B------:R-:W-:Y:S02]  /*136b0*/  LOP3.LUT R24, R3, 0xff, RZ, 0xc0, !PT ;  /* 0x000000ff03187812 */ /* 0x000fe400078ec0ff */
[----:B------:R-:W-:-:S02]  /*136c0*/  LEA.HI R3, R37, R0, RZ, 0x1c ;  /* 0x0000000025037211 */ /* 0x000fc400078fe0ff */
[----:B------:R-:W-:Y:S02]  /*136d0*/  PRMT R53, R24, 0x7604, R25 ;  /* 0x0000760418357816 */ /* 0x000fe40000000019 */
[----:B------:R-:W-:Y:S02]  /*136e0*/  SHF.R.S32.HI R24, RZ, 0x1f, R3 ;  /* 0x0000001fff187819 */ /* 0x000fe40000011403 */
[----:B------:R-:W-:Y:S02]  /*136f0*/  LOP3.LUT R52, R52, 0x380, RZ, 0xc0, !PT ;  /* 0x0000038034347812 */ /* 0x000fe400078ec0ff */
[----:B------:R-:W-:Y:S01]  /*13700*/  LEA.HI R24, R24, R3, RZ, 0x3 ;  /* 0x0000000318187211 */ /* 0x000fe200078f18ff */
[----:B------:R-:W-:Y:S01]  /*13710*/  IMAD.SHL.U32 R3, R3, 0x10, RZ ;  /* 0x0000001003037824 */ /* 0x000fe200078e00ff */
[----:B------:R-:W-:Y:S02]  /*13720*/  SHF.R.U32.HI R26, RZ, 0x8, R45 ;  /* 0x00000008ff1a7819 */ /* 0x000fe4000001162d */
[----:B------:R-:W-:Y:S01]  /*13730*/  LOP3.LUT R27, R45, 0xff, RZ, 0xc0, !PT ;  /* 0x000000ff2d1b7812 */ /* 0x000fe200078ec0ff */
[----:B------:R-:W-:Y:S01]  /*13740*/  IMAD.SHL.U32 R24, R24, 0x800, RZ ;  /* 0x0000080018187824 */ /* 0x000fe200078e00ff */
[----:B------:R-:W-:Y:S01]  /*13750*/  LOP3.LUT R3, R52, 0x70, R3, 0xf8, !PT ;  /* 0x0000007034037812 */ /* 0x000fe200078ef803 */
[----:B------:R-:W-:Y:S01]  /*13760*/  IMAD.SHL.U32 R52, R19, 0x80, RZ ;  /* 0x0000008013347824 */ /* 0x000fe200078e00ff */
[----:B------:R-:W-:-:S02]  /*13770*/  LOP3.LUT R26, R26, 0xff, RZ, 0xc0, !PT ;  /* 0x000000ff1a1a7812 */ /* 0x000fc400078ec0ff */
[----:B------:R-:W-:Y:S02]  /*13780*/  SHF.R.U32.HI R33, RZ, 0x8, R48 ;  /* 0x00000008ff217819 */ /* 0x000fe40000011630 */
[----:B------:R-:W-:Y:S02]  /*13790*/  LOP3.LUT R52, R52, 0x380, RZ, 0xc0, !PT ;  /* 0x0000038034347812 */ /* 0x000fe400078ec0ff */
[----:B------:R-:W-:Y:S02]  /*137a0*/  PRMT R55, R26, 0x7604, R27 ;  /* 0x000076041a377816 */ /* 0x000fe4000000001b */
[----:B------:R-:W-:Y:S02]  /*137b0*/  SHF.R.U32.HI R27, RZ, 0x8, R47 ;  /* 0x00000008ff1b7819 */ /* 0x000fe4000001162f */
[----:B------:R-:W-:Y:S02]  /*137c0*/  SHF.R.U32.HI R52, RZ, 0x3, R52 ;  /* 0x00000003ff347819 */ /* 0x000fe40000011634 */
[----:B------:R-:W-:-:S02]  /*137d0*/  LOP3.LUT R32, R47, 0xff, RZ, 0xc0, !PT ;  /* 0x000000ff2f207812 */ /* 0x000fc400078ec0ff */
[----:B------:R-:W-:Y:S02]  /*137e0*/  LOP3.LUT R34, R48, 0xff, RZ, 0xc0, !PT ;  /* 0x000000ff30227812 */ /* 0x000fe400078ec0ff */
[----:B------:R-:W-:Y:S02]  /*137f0*/  LOP3.LUT R27, R27, 0xff, RZ, 0xc0, !PT ;  /* 0x000000ff1b1b7812 */ /* 0x000fe400078ec0ff */
[----:B------:R-:W-:Y:S02]  /*13800*/  LOP3.LUT R33, R33, 0xff, RZ, 0xc0, !PT ;  /* 0x000000ff21217812 */ /* 0x000fe400078ec0ff */
[----:B------:R-:W-:Y:S02]  /*13810*/  LOP3.LUT R3, R3, R52, RZ, 0x3c, !PT ;  /* 0x0000003403037212 */ /* 0x000fe400078e3cff */
[----:B------:R-:W-:Y:S02]  /*13820*/  LOP3.LUT R24, R24, 0xffffc000, RZ, 0xc0, !PT ;  /* 0xffffc00018187812 */ /* 0x000fe400078ec0ff */
[----:B------:R-:W-:-:S02]  /*13830*/  PRMT R61, R27, 0x7604, R32 ;  /* 0x000076041b3d7816 */ /* 0x000fc40000000020 */
[----:B------:R-:W-:Y:S02]  /*13840*/  PRMT R63, R33, 0x7604, R34 ;  /* 0x00007604213f7816 */ /* 0x000fe40000000022 */
[----:B------:R-:W-:Y:S02]  /*13850*/  SHF.R.U32.HI R32, RZ, 0x8, R49 ;  /* 0x00000008ff207819 */ /* 0x000fe40000011631 */
[----:B------:R-:W-:Y:S02]  /*13860*/  SHF.R.U32.HI R34, RZ, 0x8, R50 ;  /* 0x00000008ff227819 */ /* 0x000fe40000011632 */
[----:B------:R-:W-:Y:S02]  /*13870*/  SHF.R.U32.HI R25, RZ, 0x8, R46 ;  /* 0x00000008ff197819 */ /* 0x000fe4000001162e */
[----:B------:R-:W-:Y:S02]  /*13880*/  LOP3.LUT R33, R49, 0xff, RZ, 0xc0, !PT ;  /* 0x000000ff31217812 */ /* 0x000fe400078ec0ff */
[----:B------:R-:W-:-:S02]  /*13890*/  LOP3.LUT R32, R32, 0xff, RZ, 0xc0, !PT ;  /* 0x000000ff20207812 */ /* 0x000fc400078ec0ff */
[----:B------:R-:W-:Y:S02]  /*138a0*/  LOP3.LUT R34, R34, 0xff, RZ, 0xc0, !PT ;  /* 0x000000ff22227812 */ /* 0x000fe400078ec0ff */
[----:B------:R-:W-:Y:S02]  /*138b0*/  LOP3.LUT R26, R46, 0xff, RZ, 0xc0, !PT ;  /* 0x000000ff2e1a7812 */ /* 0x000fe400078ec0ff */
[----:B------:R-:W-:Y:S02]  /*138c0*/  LOP3.LUT R25, R25, 0xff, RZ, 0xc0, !PT ;  /* 0x000000ff19197812 */ /* 0x000fe400078ec0ff */
[----:B------:R-:W-:Y:S02]  /*138d0*/  PRMT R65, R32, 0x7604, R33 ;  /* 0x0000760420417816 */ /* 0x000fe40000000021 */
[----:B------:R-:W-:Y:S02]  /*138e0*/  PRMT R57, R25, 0x7604, R26 ;  /* 0x0000760419397816 */ /* 0x000fe4000000001a */
[----:B------:R-:W-:-:S02]  /*138f0*/  SHF.R.U32.HI R54, RZ, 0x10, R45 ;  /* 0x00000010ff367819 */ /* 0x000fc4000001162d */
[----:B------:R-:W-:Y:S02]  /*13900*/  SHF.R.U32.HI R52, RZ, 0x8, R51 ;  /* 0x00000008ff347819 */ /* 0x000fe40000011633 */
[----:B------:R-:W-:Y:S02]  /*13910*/  SHF.R.U32.HI R56, RZ, 0x10, R46 ;  /* 0x00000010ff387819 */ /* 0x000fe4000001162e */
[----:B------:R-:W-:Y:S02]  /*13920*/  LOP3.LUT R54, R54, 0xff, RZ, 0xc0, !PT ;  /* 0x000000ff36367812 */ /* 0x000fe400078ec0ff */
[----:B------:R-:W-:Y:S02]  /*13930*/  LOP3.LUT R59, R51, 0xff, RZ, 0xc0, !PT ;  /* 0x000000ff333b7812 */ /* 0x000fe400078ec0ff */
[----:B------:R-:W-:Y:S02]  /*13940*/  LOP3.LUT R52, R52, 0xff, RZ, 0xc0, !PT ;  /* 0x000000ff34347812 */ /* 0x000fe400078ec0ff */
[----:B------:R-:W-:-:S02]  /*13950*/  LOP3.LUT R56, R56, 0xff, RZ, 0xc0, !PT ;  /* 0x000000ff38387812 */ /* 0x000fc400078ec0ff */
[----:B------:R-:W-:Y:S02]  /*13960*/  PRMT R55, R54, 0x7054, R55 ;  /* 0x0000705436377816 */ /* 0x000fe40000000037 */
[----:B------:R-:W-:Y:S02]  /*13970*/  SHF.R.U32.HI R54, RZ, 0x10, R49 ;  /* 0x00000010ff367819 */ /* 0x000fe40000011631 */
[----:B------:R-:W-:Y:S02]  /*13980*/  PRMT R60, R52, 0x7604, R59 ;  /* 0x00007604343c7816 */ /* 0x000fe4000000003b */
[----:B------:R-:W-:Y:S02]  /*13990*/  SHF.R.U32.HI R52, RZ, 0x10, R44 ;  /* 0x00000010ff347819 */ /* 0x000fe4000001162c */
[----:B------:R-:W-:Y:S02]  /*139a0*/  PRMT R59, R56, 0x7054, R57 ;  /* 0x00007054383b7816 */ /* 0x000fe40000000039 */
[----:B------:R-:W-:-:S02]  /*139b0*/  SHF.R.U32.HI R57, RZ, 0x10, R51 ;  /* 0x00000010ff397819 */ /* 0x000fc40000011633 */
[----:B------:R-:W-:Y:S02]  /*139c0*/  LOP3.LUT R54, R54, 0xff, RZ, 0xc0, !PT ;  /* 0x000000ff36367812 */ /* 0x000fe400078ec0ff */
[----:B------:R-:W-:Y:S02]  /*139d0*/  SHF.R.U32.HI R58, RZ, 0x10, R47 ;  /* 0x00000010ff3a7819 */ /* 0x000fe4000001162f */
[----:B------:R-:W-:Y:S02]  /*139e0*/  LOP3.LUT R52, R52, 0xff, RZ, 0xc0, !PT ;  /* 0x000000ff34347812 */ /* 0x000fe400078ec0ff */
[----:B------:R-:W-:Y:S02]  /*139f0*/  SHF.R.U32.HI R56, RZ, 0x10, R50 ;  /* 0x00000010ff387819 */ /* 0x000fe40000011632 */
[----:B------:R-:W-:Y:S02]  /*13a00*/  LOP3.LUT R57, R57, 0xff, RZ, 0xc0, !PT ;  /* 0x000000ff39397812 */ /* 0x000fe400078ec0ff */
[----:B------:R-:W-:-:S02]  /*13a10*/  PRMT R65, R54, 0x7054, R65 ;  /* 0x0000705436417816 */ /* 0x000fc40000000041 */
[----:B------:R-:W-:Y:S02]  /*13a20*/  LOP3.LUT R58, R58, 0xff, RZ, 0xc0, !PT ;  /* 0x000000ff3a3a7812 */ /* 0x000fe400078ec0ff */
[----:B------:R-:W-:Y:S02]  /*13a30*/  PRMT R53, R52, 0x7054, R53 ;  /* 0x0000705434357816 */ /* 0x000fe40000000035 */
[----:B------:R-:W-:Y:S02]  /*13a40*/  SHF.R.U32.HI R52, RZ, 0x10, R48 ;  /* 0x00000010ff347819 */ /* 0x000fe40000011630 */
[----:B------:R-:W-:Y:S02]  /*13a50*/  LOP3.LUT R56, R56, 0xff, RZ, 0xc0, !PT ;  /* 0x000000ff38387812 */ /* 0x000fe400078ec0ff */
[----:B------:R-:W-:Y:S02]  /*13a60*/  PRMT R69, R57, 0x7054, R60 ;  /* 0x0000705439457816 */ /* 0x000fe4000000003c */
[----:B------:R-:W-:-:S02]  /*13a70*/  LOP3.LUT R65, R65, 0xff000000, R49, 0xf8, !PT ;  /* 0xff00000041417812 */ /* 0x000fc400078ef831 */
[----:B------:R-:W-:Y:S02]  /*13a80*/  LOP3.LUT R57, R55, 0xff000000, R45, 0xf8, !PT ;  /* 0xff00000037397812 */ /* 0x000fe400078ef82d */
[----:B------:R-:W-:Y:S02]  /*13a90*/  PRMT R61, R58, 0x7054, R61 ;  /* 0x000070543a3d7816 */ /* 0x000fe4000000003d */
[----:B------:R-:W-:Y:S02]  /*13aa0*/  LOP3.LUT R52, R52, 0xff, RZ, 0xc0, !PT ;  /* 0x000000ff34347812 */ /* 0x000fe400078ec0ff */
[----:B------:R-:W-:Y:S02]  /*13ab0*/  F2FP.F16.E4M3.UNPACK_B R66, R65 ;  /* 0x00000041ff42723e */ /* 0x000fe400020006ff */
[----:B------:R-:W-:Y:S02]  /*13ac0*/  F2FP.F16.E4M3.UNPACK_B R60, R57 ;  /* 0x00000039ff3c723e */ /* 0x000fe400020006ff */
[----:B------:R-:W-:-:S02]  /*13ad0*/  LOP3.LUT R58, R61, 0xff000000, R47, 0xf8, !PT ;  /* 0xff0000003d3a7812 */ /* 0x000fc400078ef82f */
[----:B------:R-:W-:Y:S01]  /*13ae0*/  LOP3.LUT R68, R69, 0xff000000, R51, 0xf8, !PT ;  /* 0xff00000045447812 */ /* 0x000fe200078ef833 */
[--C-:B------:R-:W-:Y:S01]  /*13af0*/  HADD2.F32 R64, -RZ, R60.reuse.H0_H0 ;  /* 0x2000003cff407230 */ /* 0x100fe20000004100 */
[----:B------:R-:W-:Y:S01]  /*13b00*/  PRMT R63, R52, 0x7054, R63 ;  /* 0x00007054343f7816 */ /* 0x000fe2000000003f */
[----:B------:R-:W-:Y:S01]  /*13b10*/  HADD2.F32 R60, -RZ, R60.H1_H1 ;  /* 0x3000003cff3c7230 */ /* 0x000fe20000004100 */
[----:B------:R-:W-:Y:S02]  /*13b20*/  LOP3.LUT R52, R53, 0xff000000, R44, 0xf8, !PT ;  /* 0xff00000035347812 */ /* 0x000fe400078ef82c */
[----:B------:R-:W-:Y:S02]  /*13b30*/  LOP3.LUT R53, R63, 0xff000000, R48, 0xf8, !PT ;  /* 0xff0000003f357812 */ /* 0x000fe400078ef830 */
[----:B------:R-:W-:Y:S02]  /*13b40*/  F2FP.F16.E4M3.UNPACK_B R57, R57.H1 ;  /* 0x00000039ff39723e */ /* 0x000fe400030006ff */
[----:B------:R-:W-:-:S02]  /*13b50*/  LOP3.LUT R44, R59, 0xff000000, R46, 0xf8, !PT ;  /* 0xff0000003b2c7812 */ /* 0x000fc400078ef82e */
[----:B--2---:R-:W-:Y:S02]  /*13b60*/  IADD3 R3, R3, R24, R35 ;  /* 0x0000001803037210 */ /* 0x004fe40007ffe023 */
[----:B------:R-:W-:Y:S02]  /*13b70*/  LOP3.LUT R35, R50, 0xff, RZ, 0xc0, !PT ;  /* 0x000000ff32237812 */ /* 0x000fe400078ec0ff */
[----:B------:R-:W-:Y:S01]  /*13b80*/  IADD3 R3, R18, R3, RZ ;  /* 0x0000000312037210 */ /* 0x000fe20007ffe0ff */
[----:B---3--:R-:W0:Y:S01]  /*13b90*/  LDS.128 R24, [R76+0x20400] ;  /* 0x020400004c187984 */ /* 0x008e220000000c00 */
[----:B------:R-:W-:-:S03]  /*13ba0*/  PRMT R67, R34, 0x7604, R35 ;  /* 0x0000760422437816 */ /* 0x000fc60000000023 */
[----:B------:R-:W1:Y:S01]  /*13bb0*/  LDS.128 R32, [R3+0x20400] ;  /* 0x0204000003207984 */ /* 0x000e620000000c00 */
[----:B------:R-:W-:-:S04]  /*13bc0*/  PRMT R67, R56, 0x7054, R67 ;  /* 0x0000705438437816 */ /* 0x000fc80000000043 */
[----:B------:R-:W-:Y:S01]  /*13bd0*/  LOP3.LUT R45, R67, 0xff000000, R50, 0xf8, !PT ;  /* 0xff000000432d7812 */ /* 0x000fe200078ef832 */
[--C-:B------:R-:W-:Y:S02]  /*13be0*/  HADD2.F32 R67, -RZ, R66.reuse.H0_H0 ;  /* 0x20000042ff437230 */ /* 0x100fe40000004100 */
[----:B------:R-:W-:Y:S01]  /*13bf0*/  HADD2.F32 R66, -RZ, R66.H1_H1 ;  /* 0x30000042ff427230 */ /* 0x000fe20000004100 */
[-C--:B0-----:R-:W-:Y:S02]  /*13c00*/  F2FP.F16.E4M3.UNPACK_B R47, R25.reuse ;  /* 0x00000019ff2f723e */ /* 0x081fe400020006ff */
[----:B------:R-:W-:Y:S02]  /*13c10*/  F2FP.F16.E4M3.UNPACK_B R51, R25.H1 ;  /* 0x00000019ff33723e */ /* 0x000fe400030006ff */
[-C--:B-1----:R-:W-:Y:S01]  /*13c20*/  F2FP.F16.E4M3.UNPACK_B R54, R33.reuse ;  /* 0x00000021ff36723e */ /* 0x082fe200020006ff */
[--C-:B------:R-:W-:Y:S01]  /*13c30*/  HADD2.F32 R48, -RZ, R47.reuse.H0_H0 ;  /* 0x2000002fff307230 */ /* 0x100fe20000004100 */
[----:B------:R-:W-:Y:S01]  /*13c40*/  F2FP.F16.E4M3.UNPACK_B R55, R33.H1 ;  /* 0x00000021ff37723e */ /* 0x000fe200030006ff */
[----:B------:R-:W-:Y:S01]  /*13c50*/  HADD2.F32 R47, -RZ, R47.H1_H1 ;  /* 0x3000002fff2f7230 */ /* 0x000fe20000004100 */
[-C--:B------:R-:W-:Y:S01]  /*13c60*/  F2FP.F16.E4M3.UNPACK_B R49, R32.reuse ;  /* 0x00000020ff31723e */ /* 0x080fe200020006ff */
[--C-:B------:R-:W-:Y:S01]  /*13c70*/  HADD2.F32 R25, -RZ, R54.reuse.H0_H0 ;  /* 0x20000036ff197230 */ /* 0x100fe20000004100 */
[----:B------:R-:W-:Y:S01]  /*13c80*/  F2FP.F16.E4M3.UNPACK_B R56, R32.H1 ;  /* 0x00000020ff38723e */ /* 0x000fe200030006ff */
[----:B------:R-:W-:Y:S01]  /*13c90*/  HADD2.F32 R54, -RZ, R54.H1_H1 ;  /* 0x30000036ff367230 */ /* 0x000fe20000004100 */
[----:B------:R-:W-:-:S02]  /*13ca0*/  F2FP.F16.E4M3.UNPACK_B R59, R27 ;  /* 0x0000001bff3b723e */ /* 0x000fc400020006ff */
[C---:B------:R-:W-:Y:S01]  /*13cb0*/  FMUL.FTZ R33, R25.reuse, R67 ;  /* 0x0000004319217220 */ /* 0x040fe20000410000 */
[----:B------:R-:W-:Y:S01]  /*13cc0*/  FMUL.FTZ R32, R25, R64 ;  /* 0x0000004019207220 */ /* 0x000fe20000410000 */
[----:B------:R-:W-:Y:S01]  /*13cd0*/  F2FP.F16.E4M3.UNPACK_B R62, R27.H1 ;  /* 0x0000001bff3e723e */ /* 0x000fe200030006ff */
[----:B------:R-:W-:Y:S01]  /*13ce0*/  FMUL.FTZ R71, R54, R60 ;  /* 0x0000003c36477220 */ /* 0x000fe20000410000 */
[C---:B------:R-:W-:Y:S01]  /*13cf0*/  FFMA.FTZ R25, R48.reuse, R64, -R33 ;  /* 0x0000004030197223 */ /* 0x040fe20000010821 */
[----:B------:R-:W-:Y:S01]  /*13d00*/  FFMA.FTZ R33, R48, R67, R32 ;  /* 0x0000004330217223 */ /* 0x000fe20000010020 */
[----:B------:R-:W-:Y:S01]  /*13d10*/  F2FP.F16.E4M3.UNPACK_B R67, R65.H1 ;  /* 0x00000041ff43723e */ /* 0x000fe200030006ff */
[----:B------:R-:W-:Y:S01]  /*13d20*/  HADD2.F32 R32, -RZ, R55.H0_H0 ;  /* 0x20000037ff207230 */ /* 0x000fe20000004100 */
[-C--:B------:R-:W-:Y:S01]  /*13d30*/  F2FP.F16.E4M3.UNPACK_B R46, R24.reuse ;  /* 0x00000018ff2e723e */ /* 0x080fe200020006ff */
[----:B------:R-:W-:Y:S01]  /*13d40*/  HADD2.F32 R65, -RZ, R57.H0_H0 ;  /* 0x20000039ff417230 */ /* 0x000fe20000004100 */
[----:B------:R-:W-:Y:S01]  /*13d50*/  F2FP.F16.E4M3.UNPACK_B R50, R24.H1 ;  /* 0x00000018ff32723e */ /* 0x000fe200030006ff */
[----:B------:R-:W-:Y:S01]  /*13d60*/  HADD2.F32 R69, -RZ, R67.H0_H0 ;  /* 0x20000043ff457230 */ /* 0x000fe20000004100 */
[-C--:B------:R-:W-:Y:S01]  /*13d70*/  F2FP.F16.E4M3.UNPACK_B R24, R26.reuse ;  /* 0x0000001aff18723e */ /* 0x080fe200020006ff */
[----:B------:R-:W-:Y:S01]  /*13d80*/  HADD2.F32 R48, -RZ, R51.H0_H0 ;  /* 0x20000033ff307230 */ /* 0x000fe20000004100 */
[----:B------:R-:W-:Y:S01]  /*13d90*/  F2FP.F16.E4M3.UNPACK_B R27, R26.H1 ;  /* 0x0000001aff1b723e */ /* 0x000fe200030006ff */
[----:B------:R-:W-:Y:S01]  /*13da0*/  HADD2.F32 R64, -RZ, R57.H1_H1 ;  /* 0x30000039ff407230 */ /* 0x000fe20000004100 */
[----:B------:R-:W-:Y:S01]  /*13db0*/  F2FP.F16.E4M3.UNPACK_B R61, R35 ;  /* 0x00000023ff3d723e */ /* 0x000fe200020006ff */
[----:B------:R-:W-:Y:S01]  /*13dc0*/  FMUL.FTZ R73, R32, R69 ;  /* 0x0000004520497220 */ /* 0x000fe20000410000 */
[----:B------:R-:W-:Y:S01]  /*13dd0*/  F2FP.F16.E4M3.UNPACK_B R63, R35.H1 ;  /* 0x00000023ff3f723e */ /* 0x000fe200030006ff */
[----:B------:R-:W-:Y:S01]  /*13de0*/  HADD2.F32 R55, -RZ, R55.H1_H1 ;  /* 0x30000037ff377230 */ /* 0x000fe20000004100 */
[-C--:B------:R-:W-:Y:S01]  /*13df0*/  F2FP.F16.E4M3.UNPACK_B R26, R34.reuse ;  /* 0x00000022ff1a723e */ /* 0x080fe200020006ff */
[----:B------:R-:W-:Y:S01]  /*13e00*/  HADD2.F32 R51, -RZ, R51.H1_H1 ;  /* 0x30000033ff337230 */ /* 0x000fe20000004100 */
[----:B------:R-:W-:Y:S01]  /*13e10*/  F2FP.F16.E4M3.UNPACK_B R35, R34.H1 ;  /* 0x00000022ff23723e */ /* 0x000fe200030006ff */
[-C--:B------:R-:W-:Y:S01]  /*13e20*/  FMUL.FTZ R34, R54, R66.reuse ;  /* 0x0000004236227220 */ /* 0x080fe20000410000 */
[----:B------:R-:W-:Y:S01]  /*13e30*/  FMUL.FTZ R54, R32, R65 ;  /* 0x0000004120367220 */ /* 0x000fe20000410000 */
[----:B------:R-:W-:Y:S01]  /*13e40*/  FFMA.FTZ R32, R47, R66, R71 ;  /* 0x000000422f207223 */ /* 0x000fe20000010047 */
[----:B------:R-:W-:-:S02]  /*13e50*/  HADD2.F32 R66, -RZ, R67.H1_H1 ;  /* 0x30000043ff427230 */ /* 0x000fc40000004100 */
[----:B------:R-:W-:Y:S01]  /*13e60*/  FFMA.FTZ R34, R47, R60, -R34 ;  /* 0x0000003c2f227223 */ /* 0x000fe20000010822 */
[C---:B------:R-:W-:Y:S01]  /*13e70*/  FFMA.FTZ R47, R48.reuse, R65, -R73 ;  /* 0x00000041302f7223 */ /* 0x040fe20000010849 */
[----:B------:R-:W-:Y:S01]  /*13e80*/  FFMA.FTZ R48, R48, R69, R54 ;  /* 0x0000004530307223 */ /* 0x000fe20000010036 */
[----:B------:R-:W-:Y:S01]  /*13e90*/  F2FP.F16.E4M3.UNPACK_B R69, R68 ;  /* 0x00000044ff45723e */ /* 0x000fe200020006ff */
[----:B------:R-:W-:Y:S01]  /*13ea0*/  HADD2.F32 R54, -RZ, R61.H0_H0 ;  /* 0x2000003dff367230 */ /* 0x000fe20000004100 */
[----:B------:R-:W-:Y:S01]  /*13eb0*/  F2FP.F16.E4M3.UNPACK_B R65, R58 ;  /* 0x0000003aff41723e */ /* 0x000fe200020006ff */
[----:B------:R-:W-:Y:S02]  /*13ec0*/  HADD2.F32 R60, -RZ, R59.H0_H0 ;  /* 0x2000003bff3c7230 */ /* 0x000fe40000004100 */
[C---:B------:R-:W-:Y:S01]  /*13ed0*/  FMUL.FTZ R70, R55.reuse, R66 ;  /* 0x0000004237467220 */ /* 0x040fe20000410000 */
[----:B------:R-:W-:Y:S02]  /*13ee0*/  HADD2.F32 R71, -RZ, R69.H0_H0 ;  /* 0x20000045ff477230 */ /* 0x000fe40000004100 */
[----:B------:R-:W-:Y:S01]  /*13ef0*/  FMUL.FTZ R57, R55, R64 ;  /* 0x0000004037397220 */ /* 0x000fe20000410000 */
[----:B------:R-:W-:-:S02]  /*13f00*/  HADD2.F32 R67, -RZ, R65.H0_H0 ;  /* 0x20000041ff437230 */ /* 0x000fc40000004100 */
[----:B------:R-:W-:Y:S02]  /*13f10*/  HADD2.F32 R69, -RZ, R69.H1_H1 ;  /* 0x30000045ff457230 */ /* 0x000fe40000004100 */
[C---:B------:R-:W-:Y:S01]  /*13f20*/  FMUL.FTZ R55, R54.reuse, R71 ;  /* 0x0000004736377220 */ /* 0x040fe20000410000 */
[C---:B------:R-:W-:Y:S01]  /*13f30*/  FFMA.FTZ R57, R51.reuse, R66, R57 ;  /* 0x0000004233397223 */ /* 0x040fe20000010039 */
[-C--:B------:R-:W-:Y:S01]  /*13f40*/  FMUL.FTZ R72, R54, R67.reuse ;  /* 0x0000004336487220 */ /* 0x080fe20000410000 */
[----:B------:R-:W-:Y:S01]  /*13f50*/  FFMA.FTZ R54, R51, R64, -R70 ;  /* 0x0000004033367223 */ /* 0x000fe20000010846 */
[C---:B------:R-:W-:Y:S01]  /*13f60*/  FFMA.FTZ R55, R60.reuse, R67, -R55 ;  /* 0x000000433c377223 */ /* 0x040fe20000010837 */
[----:B------:R-:W-:Y:S01]  /*13f70*/  F2FP.F16.E4M3.UNPACK_B R67, R68.H1 ;  /* 0x00000044ff43723e */ /* 0x000fe200030006ff */
[----:B------:R-:W-:Y:S01]  /*13f80*/  FFMA.FTZ R51, R60, R71, R72 ;  /* 0x000000473c337223 */ /* 0x000fe20000010048 */
[----:B------:R-:W-:Y:S01]  /*13f90*/  F2FP.F16.E4M3.UNPACK_B R64, R58.H1 ;  /* 0x0000003aff40723e */ /* 0x000fe200030006ff */
[----:B------:R-:W-:Y:S01]  /*13fa0*/  HADD2.F32 R58, -RZ, R61.H1_H1 ;  /* 0x3000003dff3a7230 */ /* 0x000fe20000004100 */
[----:B------:R-:W-:Y:S01]  /*13fb0*/  F2FP.SATFINITE.E4M3.F32.PACK_AB_MERGE_C R47, R54, R47, RZ ;  /* 0x0000002f362f723e */ /* 0x000fe200048070ff */
[----:B------:R-:W-:Y:S01]  /*13fc0*/  HADD2.F32 R65, -RZ, R65.H1_H1 ;  /* 0x30000041ff417230 */ /* 0x000fe20000004100 */
[----:B------:R-:W-:Y:S01]  /*13fd0*/  F2FP.SATFINITE.E4M3.F32.PACK_AB_MERGE_C R48, R57, R48, RZ ;  /* 0x000000303930723e */ /* 0x000fe200048070ff */
[----:B------:R-:W-:-:S02]  /*13fe0*/  HADD2.F32 R68, -RZ, R67.H0_H0 ;  /* 0x20000043ff447230 */ /* 0x000fc40000004100 */
[C---:B------:R-:W-:Y:S01]  /*13ff0*/  FMUL.FTZ R70, R58.reuse, R69 ;  /* 0x000000453a467220 */ /* 0x040fe20000410000 */
[----:B------:R-:W-:Y:S02]  /*14000*/  HADD2.F32 R60, -RZ, R63.H0_H0 ;  /* 0x2000003fff3c7230 */ /* 0x000fe40000004100 */
[----:B------:R-:W-:Y:S01]  /*14010*/  FMUL.FTZ R58, R58, R65 ;  /* 0x000000413a3a7220 */ /* 0x000fe20000410000 */
[----:B------:R-:W-:Y:S01]  /*14020*/  HADD2.F32 R66, -RZ, R64.H0_H0 ;  /* 0x20000040ff427230 */ /* 0x000fe20000004100 */
[----:B------:R-:W-:Y:S01]  /*14030*/  F2FP.SATFINITE.E4M3.F32.PACK_AB_MERGE_C R25, R34, R25, R47 ;  /* 0x000000192219723e */ /* 0x000fe2000480702f */
        /* <DEDUP_REMOVED lines=9> */
[----:B------:R-:W-:Y:S01]  /*140d0*/  FFMA.FTZ R61, R61, R68, R71 ;  /* 0x000000443d3d7223 */ /* 0x000fe20000010047 */
[----:B------:R-:W-:Y:S01]  /*140e0*/  F2FP.F16.E4M3.UNPACK_B R66, R52.H1 ;  /* 0x00000034ff42723e */ /* 0x000fe200030006ff */
[----:B------:R-:W-:Y:S01]  /*140f0*/  HADD2.F32 R68, -RZ, R64.H1_H1 ;  /* 0x30000040ff447230 */ /* 0x000fe20000004100 */
[----:B------:R-:W-:Y:S01]  /*14100*/  F2FP.SATFINITE.E4M3.F32.PACK_AB_MERGE_C R33, R32, R33, R48 ;  /* 0x000000212021723e */ /* 0x000fe20004807030 */
[----:B------:R-:W-:Y:S02]  /*14110*/  HADD2.F32 R64, -RZ, R62.H1_H1 ;  /* 0x3000003eff407230 */ /* 0x000fe40000004100 */
[----:B------:R-:W-:-:S02]  /*14120*/  HADD2.F32 R71, -RZ, R67.H1_H1 ;  /* 0x30000043ff477230 */ /* 0x000fc40000004100 */
[C---:B------:R-:W-:Y:S01]  /*14130*/  FMUL.FTZ R74, R63.reuse, R68 ;  /* 0x000000443f4a7220 */ /* 0x040fe20000410000 */
[----:B------:R-:W-:Y:S02]  /*14140*/  HADD2.F32 R70, -RZ, R69.H0_H0 ;  /* 0x20000045ff467230 */ /* 0x000fe40000004100 */
[----:B------:R-:W-:Y:S02]  /*14150*/  HADD2.F32 R62, -RZ, R56.H0_H0 ;  /* 0x20000038ff3e7230 */ /* 0x000fe40000004100 */
[----:B------:R-:W-:Y:S01]  /*14160*/  FMUL.FTZ R75, R63, R71 ;  /* 0x000000473f4b7220 */ /* 0x000fe20000410000 */
[----:B------:R-:W-:Y:S02]  /*14170*/  HADD2.F32 R67, -RZ, R66.H0_H0 ;  /* 0x20000042ff437230 */ /* 0x000fe40000004100 */
[----:B------:R-:W-:Y:S02]  /*14180*/  HADD2.F32 R65, -RZ, R50.H0_H0 ;  /* 0x20000032ff417230 */ /* 0x000fe40000004100 */
[----:B------:R-:W-:Y:S01]  /*14190*/  FMUL.FTZ R72, R62, R70 ;  /* 0x000000463e487220 */ /* 0x000fe20000410000 */
[----:B------:R-:W-:-:S02]  /*141a0*/  HADD2.F32 R56, -RZ, R56.H1_H1 ;  /* 0x30000038ff387230 */ /* 0x000fc40000004100 */
[-C--:B------:R-:W-:Y:S01]  /*141b0*/  FMUL.FTZ R73, R62, R67.reuse ;  /* 0x000000433e497220 */ /* 0x080fe20000410000 */
[C---:B------:R-:W-:Y:S01]  /*141c0*/  FFMA.FTZ R62, R64.reuse, R68, -R75 ;  /* 0x00000044403e7223 */ /* 0x040fe2000001084b */
[C---:B------:R-:W-:Y:S01]  /*141d0*/  FFMA.FTZ R63, R65.reuse, R67, -R72 ;  /* 0x00000043413f7223 */ /* 0x040fe20000010848 */
[----:B------:R-:W-:Y:S02]  /*141e0*/  HADD2.F32 R67, -RZ, R66.H1_H1 ;  /* 0x30000042ff437230 */ /* 0x000fe40000004100 */
[----:B------:R-:W-:Y:S01]  /*141f0*/  FFMA.FTZ R65, R65, R70, R73 ;  /* 0x0000004641417223 */ /* 0x000fe20000010049 */
[----:B------:R-:W-:Y:S01]  /*14200*/  HADD2.F32 R70, -RZ, R69.H1_H1 ;  /* 0x30000045ff467230 */ /* 0x000fe20000004100 */
[----:B------:R-:W-:Y:S01]  /*14210*/  F2FP.F16.E4M3.UNPACK_B R68, R53 ;  /* 0x00000035ff44723e */ /* 0x000fe200020006ff */
[----:B------:R-:W-:Y:S01]  /*14220*/  FFMA.FTZ R64, R64, R71, R74 ;  /* 0x0000004740407223 */ /* 0x000fe2000001004a */
[----:B------:R-:W-:Y:S01]  /*14230*/  HADD2.F32 R53, -RZ, R50.H1_H1 ;  /* 0x30000032ff357230 */ /* 0x000fe20000004100 */
[----:B------:R-:W-:Y:S01]  /*14240*/  F2FP.F16.E4M3.UNPACK_B R66, R52 ;  /* 0x00000034ff42723e */ /* 0x000fe200020006ff */
[C---:B------:R-:W-:Y:S01]  /*14250*/  FMUL.FTZ R50, R56.reuse, R70 ;  /* 0x0000004638327220 */ /* 0x040fe20000410000 */
[----:B------:R-:W-:Y:S01]  /*14260*/  FMUL.FTZ R71, R56, R67 ;  /* 0x0000004338477220 */ /* 0x000fe20000410000 */
[----:B------:R-:W-:-:S02]  /*14270*/  HADD2.F32 R69, -RZ, R68.H0_H0 ;  /* 0x20000044ff457230 */ /* 0x000fc40000004100 */
[--C-:B------:R-:W-:Y:S02]  /*14280*/  HADD2.F32 R56, -RZ, R49.reuse.H0_H0 ;  /* 0x20000031ff387230 */ /* 0x100fe40000004100 */
[C---:B------:R-:W-:Y:S01]  /*14290*/  FFMA.FTZ R50, R53.reuse, R67, -R50 ;  /* 0x0000004335327223 */ /* 0x040fe20000010832 */
[----:B------:R-:W-:Y:S01]  /*142a0*/  FFMA.FTZ R72, R53, R70, R71 ;  /* 0x0000004635487223 */ /* 0x000fe20000010047 */
[----:B------:R-:W-:Y:S02]  /*142b0*/  HADD2.F32 R67, -RZ, R66.H0_H0 ;  /* 0x20000042ff437230 */ /* 0x000fe40000004100 */
[----:B------:R-:W-:Y:S02]  /*142c0*/  HADD2.F32 R52, -RZ, R46.H0_H0 ;  /* 0x2000002eff347230 */ /* 0x000fe40000004100 */
[C---:B------:R-:W-:Y:S01]  /*142d0*/  FMUL.FTZ R71, R56.reuse, R69 ;  /* 0x0000004538477220 */ /* 0x040fe20000410000 */
[----:B------:R-:W-:Y:S02]  /*142e0*/  HADD2.F32 R68, -RZ, R68.H1_H1 ;  /* 0x30000044ff447230 */ /* 0x000fe40000004100 */
[----:B------:R-:W-:Y:S01]  /*142f0*/  FMUL.FTZ R73, R56, R67 ;  /* 0x0000004338497220 */ /* 0x000fe20000410000 */
[----:B------:R-:W-:-:S02]  /*14300*/  HADD2.F32 R53, -RZ, R49.H1_H1 ;  /* 0x30000031ff357230 */ /* 0x000fc40000004100 */
[C---:B------:R-:W-:Y:S01]  /*14310*/  FFMA.FTZ R49, R52.reuse, R67, -R71 ;  /* 0x0000004334317223 */ /* 0x040fe20000010847 */
[----:B------:R-:W-:Y:S01]  /*14320*/  HADD2.F32 R66, -RZ, R66.H1_H1 ;  /* 0x30000042ff427230 */ /* 0x000fe20000004100 */
[----:B------:R-:W-:Y:S01]  /*14330*/  F2FP.F16.E4M3.UNPACK_B R67, R45.H1 ;  /* 0x0000002dff43723e */ /* 0x000fe200030006ff */
[----:B------:R-:W-:Y:S02]  /*14340*/  HADD2.F32 R46, -RZ, R46.H1_H1 ;  /* 0x3000002eff2e7230 */ /* 0x000fe40000004100 */
[C---:B------:R-:W-:Y:S01]  /*14350*/  FMUL.FTZ R71, R53.reuse, R68 ;  /* 0x0000004435477220 */ /* 0x040fe20000410000 */
[----:B------:R-:W-:Y:S01]  /*14360*/  FFMA.FTZ R73, R52, R69, R73 ;  /* 0x0000004534497223 */ /* 0x000fe20000010049 */
[----:B------:R-:W-:Y:S01]  /*14370*/  F2FP.F16.E4M3.UNPACK_B R56, R44.H1 ;  /* 0x0000002cff38723e */ /* 0x000fe200030006ff */
[-C--:B------:R-:W-:Y:S01]  /*14380*/  FMUL.FTZ R53, R53, R66.reuse ;  /* 0x0000004235357220 */ /* 0x080fe20000410000 */
[----:B------:R-:W-:Y:S02]  /*14390*/  HADD2.F32 R69, -RZ, R67.H0_H0 ;  /* 0x20000043ff457230 */ /* 0x000fe40000004100 */
[----:B------:R-:W-:Y:S01]  /*143a0*/  FFMA.FTZ R70, R46, R66, -R71 ;  /* 0x000000422e467223 */ /* 0x000fe20000010847 */
[----:B------:R-:W-:-:S02]  /*143b0*/  HADD2.F32 R52, -RZ, R35.H0_H0 ;  /* 0x20000023ff347230 */ /* 0x000fc40000004100 */
[----:B------:R-:W-:Y:S01]  /*143c0*/  FFMA.FTZ R68, R46, R68, R53 ;  /* 0x000000442e447223 */ /* 0x000fe20000010035 */
[--C-:B------:R-:W-:Y:S01]  /*143d0*/  HADD2.F32 R53, -RZ, R56.reuse.H0_H0 ;  /* 0x20000038ff357230 */ /* 0x100fe20000004100 */
[----:B------:R-:W-:Y:S01]  /*143e0*/  F2FP.F16.E4M3.UNPACK_B R44, R44 ;  /* 0x0000002cff2c723e */ /* 0x000fe200020006ff */
[----:B------:R-:W-:Y:S02]  /*143f0*/  HADD2.F32 R46, -RZ, R27.H0_H0 ;  /* 0x2000001bff2e7230 */ /* 0x000fe40000004100 */
[----:B------:R-:W-:Y:S01]  /*14400*/  FMUL.FTZ R71, R52, R69 ;  /* 0x0000004534477220 */ /* 0x000fe20000410000 */
[----:B------:R-:W-:Y:S01]  /*14410*/  HADD2.F32 R56, -RZ, R56.H1_H1 ;  /* 0x30000038ff387230 */ /* 0x000fe20000004100 */
[----:B------:R-:W-:Y:S01]  /*14420*/  F2FP.SATFINITE.E4M3.F32.PACK_AB_MERGE_C R65, R72, R65, RZ ;  /* 0x000000414841723e */ /* 0x000fe200048070ff */
[----:B------:R-:W-:Y:S02]  /*14430*/  HADD2.F32 R66, -RZ, R67.H1_H1 ;  /* 0x30000043ff427230 */ /* 0x000fe40000004100 */
[----:B------:R-:W-:Y:S01]  /*14440*/  FMUL.FTZ R67, R52, R53 ;  /* 0x0000003534437220 */ /* 0x000fe20000410000 */
[----:B------:R-:W-:-:S02]  /*14450*/  HADD2.F32 R35, -RZ, R35.H1_H1 ;  /* 0x30000023ff237230 */ /* 0x000fc40000004100 */
[C---:B------:R-:W-:Y:S01]  /*14460*/  FFMA.FTZ R71, R46.reuse, R53, -R71 ;  /* 0x000000352e477223 */ /* 0x040fe20000010847 */
[----:B------:R-:W-:Y:S02]  /*14470*/  HADD2.F32 R27, -RZ, R27.H1_H1 ;  /* 0x3000001bff1b7230 */ /* 0x000fe40000004100 */
[----:B------:R-:W-:Y:S01]  /*14480*/  FFMA.FTZ R69, R46, R69, R67 ;  /* 0x000000452e457223 */ /* 0x000fe20000010043 */
[----:B------:R-:W-:Y:S01]  /*14490*/  F2FP.SATFINITE.E4M3.F32.PACK_AB_MERGE_C R32, R68, R73, R65 ;  /* 0x000000494420723e */ /* 0x000fe20004807041 */
[C---:B------:R-:W-:Y:S01]  /*144a0*/  FMUL.FTZ R52, R35.reuse, R66 ;  /* 0x0000004223347220 */ /* 0x040fe20000410000 */
[-C--:B------:R-:W-:Y:S01]  /*144b0*/  FMUL.FTZ R53, R35, R56.reuse ;  /* 0x0000003823357220 */ /* 0x080fe20000410000 */
[----:B------:R-:W-:Y:S01]  /*144c0*/  F2FP.F16.E4M3.UNPACK_B R35, R45 ;  /* 0x0000002dff23723e */ /* 0x000fe200020006ff */
[----:B------:R-:W-:Y:S02]  /*144d0*/  HADD2.F32 R45, -RZ, R44.H0_H0 ;  /* 0x2000002cff2d7230 */ /* 0x000fe40000004100 */
[C---:B------:R-:W-:Y:S01]  /*144e0*/  FFMA.FTZ R56, R27.reuse, R56, -R52 ;  /* 0x000000381b387223 */ /* 0x040fe20000010834 */
[----:B------:R-:W-:Y:S01]  /*144f0*/  FFMA.FTZ R66, R27, R66, R53 ;  /* 0x000000421b427223 */ /* 0x000fe20000010035 */
[----:B------:R-:W-:-:S02]  /*14500*/  HADD2.F32 R27, -RZ, R26.H0_H0 ;  /* 0x2000001aff1b7230 */ /* 0x000fc40000004100 */
[--C-:B------:R-:W-:Y:S01]  /*14510*/  HADD2.F32 R46, -RZ, R35.reuse.H0_H0 ;  /* 0x20000023ff2e7230 */ /* 0x100fe20000004100 */
        /* <DEDUP_REMOVED lines=25> */
.L_x_2625:
[----:B------:R-:W-:Y:S05]  /*146b0*/  BSYNC B1 ;  /* 0x0000000000017941 */ /* 0x000fea0003800000 */
.L_x_2624:
[----:B------:R-:W-:Y:S04]  /*146c0*/  BSSY B1, `(.L_x_2626) ;  /* 0x0000101000017945 */ /* 0x000fe80003800000 */
[----:B------:R-:W-:Y:S05]  /*146d0*/  @P2 BRA `(.L_x_2627) ;  /* 0x0000000c00fc2947 */ /* 0x000fea0003800000 */
[----:B-1----:R-:W2:Y:S04]  /*146e0*/  LDL R34, [R1+0x6c] ;  /* 0x00006c0001227983 */ /* 0x002ea80000100800 */
[----:B------:R-:W3:Y:S01]  /*146f0*/  LDL R68, [R1+0x1a4] ;  /* 0x0001a40001447983 */ /* 0x000ee20000100800 */
[----:B-----5:R-:W-:Y:S01]  /*14700*/  SHF.R.U32.HI R24, RZ, 0x8, R28 ;  /* 0x00000008ff187819 */ /* 0x020fe2000001161c */
[----:B------:R-:W-:Y:S01]  /*14710*/  VIADD R35, R19, 0x20 ;  /* 0x0000002013237836 */ /* 0x000fe20000000000 */
[----:B0-----:R-:W-:Y:S02]  /*14720*/  LOP3.LUT R3, R28, 0xff, RZ, 0xc0, !PT ;  /* 0x000000ff1c037812 */ /* 0x001fe400078ec0ff */
[----:B------:R-:W-:Y:S01]  /*14730*/  LOP3.LUT R24, R24, 0xff, RZ, 0xc0, !PT ;  /* 0x000000ff18187812 */ /* 0x000fe200078ec0ff */
[----:B------:R-:W-:Y:S01]  /*14740*/  IMAD.SHL.U32 R35, R35, 0x80, RZ ;  /* 0x0000008023237824 */ /* 0x000fe200078e00ff */
[----:B------:R-:W-:-:S02]  /*14750*/  LEA.HI R33, R37, R0, RZ, 0x1c ;  /* 0x0000000025217211 */ /* 0x000fc400078fe0ff */
[----:B------:R-:W-:Y:S02]  /*14760*/  PRMT R45, R24, 0x7604, R3 ;  /* 0x00007604182d7816 */ /* 0x000fe40000000003 */
[----:B------:R-:W-:Y:S01]  /*14770*/  LOP3.LUT R35, R35, 0x380, RZ, 0xc0, !PT ;  /* 0x0000038023237812 */ /* 0x000fe200078ec0ff */
[----:B------:R-:W-:Y:S01]  /*14780*/  IMAD.SHL.U32 R3, R33, 0x10, RZ ;  /* 0x0000001021037824 */ /* 0x000fe200078e00ff */
[----:B------:R-:W-:Y:S02]  /*14790*/  SHF.R.U32.HI R32, RZ, 0x8, R30 ;  /* 0x00000008ff207819 */ /* 0x000fe4000001161e */
[----:B------:R-:W-:Y:S02]  /*147a0*/  LOP3.LUT R27, R30, 0xff, RZ, 0xc0, !PT ;  /* 0x000000ff1e1b7812 */ /* 0x000fe400078ec0ff */
[----:B------:R-:W-:Y:S01]  /*147b0*/  LOP3.LUT R3, R35, 0x70, R3, 0xf8, !PT ;  /* 0x0000007023037812 */ /* 0x000fe200078ef803 */
[----:B------:R-:W-:Y:S01]  /*147c0*/  VIADD R35, R19, 0x20 ;  /* 0x0000002013237836 */ /* 0x000fe20000000000 */
[----:B------:R-:W-:-:S02]  /*147d0*/  LOP3.LUT R32, R32, 0xff, RZ, 0xc0, !PT ;  /* 0x000000ff20207812 */ /* 0x000fc400078ec0ff */
[----:B------:R-:W-:Y:S01]  /*147e0*/  SHF.R.S32.HI R24, RZ, 0x1f, R33 ;  /* 0x0000001fff187819 */ /* 0x000fe20000011421 */
[----:B------:R-:W-:Y:S01]  /*147f0*/  IMAD.SHL.U32 R35, R35, 0x80, RZ ;  /* 0x0000008023237824 */ /* 0x000fe200078e00ff */
[----:B------:R-:W-:Y:S02]  /*14800*/  PRMT R49, R32, 0x7604, R27 ;  /* 0x0000760420317816 */ /* 0x000fe4000000001b */
[----:B------:R-:W-:Y:S02]  /*14810*/  LEA.HI R32, R24, R33, RZ, 0x3 ;  /* 0x0000002118207211 */ /* 0x000fe400078f18ff */
[----:B------:R-:W-:Y:S02]  /*14820*/  LOP3.LUT R35, R35, 0x380, RZ, 0xc0, !PT ;  /* 0x0000038023237812 */ /* 0x000fe400078ec0ff */
[----:B------:R-:W-:Y:S01]  /*14830*/  SHF.R.U32.HI R26, RZ, 0x8, R29 ;  /* 0x00000008ff1a7819 */ /* 0x000fe2000001161d */
[----:B------:R-:W-:Y:S01]  /*14840*/  IMAD.SHL.U32 R32, R32, 0x800, RZ ;  /* 0x0000080020207824 */ /* 0x000fe200078e00ff */
[----:B------:R-:W-:-:S02]  /*14850*/  SHF.R.U32.HI R35, RZ, 0x3, R35 ;  /* 0x00000003ff237819 */ /* 0x000fc40000011623 */
[----:B------:R-:W-:Y:S02]  /*14860*/  LOP3.LUT R25, R29, 0xff, RZ, 0xc0, !PT ;  /* 0x000000ff1d197812 */ /* 0x000fe400078ec0ff */
[----:B------:R-:W-:Y:S02]  /*14870*/  LOP3.LUT R26, R26, 0xff, RZ, 0xc0, !PT ;  /* 0x000000ff1a1a7812 */ /* 0x000fe400078ec0ff */
[----:B------:R-:W-:Y:S02]  /*14880*/  LOP3.LUT R3, R3, R35, RZ, 0x3c, !PT ;  /* 0x0000002303037212 */ /* 0x000fe400078e3cff */
[----:B------:R-:W-:Y:S02]  /*14890*/  LOP3.LUT R32, R32, 0xffffc000, RZ, 0xc0, !PT ;  /* 0xffffc00020207812 */ /* 0x000fe400078ec0ff */
[----:B------:R-:W-:Y:S02]  /*148a0*/  PRMT R44, R26, 0x7604, R25 ;  /* 0x000076041a2c7816 */ /* 0x000fe40000000019 */
[----:B------:R-:W-:-:S02]  /*148b0*/  SHF.R.U32.HI R25, RZ, 0x8, R31 ;  /* 0x00000008ff197819 */ /* 0x000fc4000001161f */
[----:B------:R-:W-:Y:S02]  /*148c0*/  SHF.R.U32.HI R27, RZ, 0x8, R4 ;  /* 0x00000008ff1b7819 */ /* 0x000fe40000011604 */
[----:B------:R-:W-:Y:S02]  /*148d0*/  LOP3.LUT R24, R31, 0xff, RZ, 0xc0, !PT ;  /* 0x000000ff1f187812 */ /* 0x000fe400078ec0ff */
[----:B------:R-:W-:Y:S02]  /*148e0*/  LOP3.LUT R26, R4, 0xff, RZ, 0xc0, !PT ;  /* 0x000000ff041a7812 */ /* 0x000fe400078ec0ff */
[----:B------:R-:W-:Y:S02]  /*148f0*/  LOP3.LUT R25, R25, 0xff, RZ, 0xc0, !PT ;  /* 0x000000ff19197812 */ /* 0x000fe400078ec0ff */
[----:B------:R-:W-:Y:S02]  /*14900*/  LOP3.LUT R27, R27, 0xff, RZ, 0xc0, !PT ;  /* 0x000000ff1b1b7812 */ /* 0x000fe400078ec0ff */
[----:B------:R-:W-:-:S02]  /*14910*/  PRMT R46, R25, 0x7604, R24 ;  /* 0x00007604192e7816 */ /* 0x000fc40000000018 */
[----:B------:R-:W-:Y:S02]  /*14920*/  PRMT R55, R27, 0x7604, R26 ;  /* 0x000076041b377816 */ /* 0x000fe4000000001a */
[----:B------:R-:W-:Y:S02]  /*14930*/  SHF.R.U32.HI R48, RZ, 0x8, R5 ;  /* 0x00000008ff307819 */ /* 0x000fe40000011605 */
[----:B------:R-:W-:Y:S02]  /*14940*/  LOP3.LUT R47, R5, 0xff, RZ, 0xc0, !PT ;  /* 0x000000ff052f7812 */ /* 0x000fe400078ec0ff */
[----:B------:R-:W-:Y:S02]  /*14950*/  SHF.R.U32.HI R51, RZ, 0x8, R6 ;  /* 0x00000008ff337819 */ /* 0x000fe40000011606 */
[----:B------:R-:W-:Y:S02]  /*14960*/  LOP3.LUT R48, R48, 0xff, RZ, 0xc0, !PT ;  /* 0x000000ff30307812 */ /* 0x000fe400078ec0ff */
[----:B------:R-:W-:-:S02]  /*14970*/  LOP3.LUT R50, R6, 0xff, RZ, 0xc0, !PT ;  /* 0x000000ff06327812 */ /* 0x000fc400078ec0ff */
[----:B------:R-:W-:Y:S02]  /*14980*/  LOP3.LUT R51, R51, 0xff, RZ, 0xc0, !PT ;  /* 0x000000ff33337812 */ /* 0x000fe400078ec0ff */
[----:B------:R-:W-:Y:S02]  /*14990*/  PRMT R48, R48, 0x7604, R47 ;  /* 0x0000760430307816 */ /* 0x000fe4000000002f */
[----:B------:R-:W-:Y:S02]  /*149a0*/  SHF.R.U32.HI R57, RZ, 0x10, R5 ;  /* 0x00000010ff397819 */ /* 0x000fe40000011605 */
[----:B------:R-:W-:Y:S02]  /*149b0*/  SHF.R.U32.HI R47, RZ, 0x10, R29 ;  /* 0x00000010ff2f7819 */ /* 0x000fe4000001161d */
[----:B------:R-:W-:Y:S01]  /*149c0*/  SHF.R.U32.HI R53, RZ, 0x8, R7 ;  /* 0x00000008ff357819 */ /* 0x000fe20000011607 */
[----:B------:R-:W-:Y:S01]  /*149d0*/  IMAD.U32 R57, R57, 0x10000, RZ ;  /* 0x0001000039397824 */ /* 0x000fe200078e00ff */
[----:B------:R-:W-:Y:S01]  /*149e0*/  PRMT R59, R51, 0x7604, R50 ;  /* 0x00007604333b7816 */ /* 0x000fe20000000032 */
[----:B------:R-:W-:Y:S01]  /*149f0*/  IMAD.U32 R47, R47, 0x10000, RZ ;  /* 0x000100002f2f7824 */ /* 0x000fe200078e00ff */
[----:B------:R-:W-:-:S02]  /*14a00*/  SHF.R.U32.HI R51, RZ, 0x10, R31 ;  /* 0x00000010ff337819 */ /* 0x000fc4000001161f */
[----:B------:R-:W-:Y:S02]  /*14a10*/  LOP3.LUT R52, R7, 0xff, RZ, 0xc0, !PT ;  /* 0x000000ff07347812 */ /* 0x000fe400078ec0ff */
[----:B------:R-:W-:Y:S02]  /*14a20*/  LOP3.LUT R53, R53, 0xff, RZ, 0xc0, !PT ;  /* 0x000000ff35357812 */ /* 0x000fe400078ec0ff */
[----:B------:R-:W-:Y:S02]  /*14a30*/  SHF.L.U32 R51, R51, 0x10, RZ ;  /* 0x0000001033337819 */ /* 0x000fe400000006ff */
[----:B------:R-:W-:Y:S02]  /*14a40*/  LOP3.LUT R57, R48, 0xff0000, R57, 0xf8, !PT ;  /* 0x00ff000030397812 */ /* 0x000fe400078ef839 */
[----:B------:R-:W-:Y:S02]  /*14a50*/  LOP3.LUT R47, R44, 0xff0000, R47, 0xf8, !PT ;  /* 0x00ff00002c2f7812 */ /* 0x000fe400078ef82f */
[----:B------:R-:W-:-:S02]  /*14a60*/  PRMT R52, R53, 0x7604, R52 ;  /* 0x0000760435347816 */ /* 0x000fc40000000034 */
[----:B------:R-:W-:Y:S02]  /*14a70*/  LOP3.LUT R45, R45, 0xff0000, R28, 0xf8, !PT ;  /* 0x00ff00002d2d7812 */ /* 0x000fe400078ef81c */
[----:B------:R-:W-:Y:S02]  /*14a80*/  LOP3.LUT R53, R46, 0xff0000, R51, 0xf8, !PT ;  /* 0x00ff00002e357812 */ /* 0x000fe400078ef833 */
[----:B------:R-:W-:Y:S02]  /*14a90*/  LOP3.LUT R51, R49, 0xff0000, R30, 0xf8, !PT ;  /* 0x00ff000031337812 */ /* 0x000fe400078ef81e */
[----:B------:R-:W-:Y:S02]  /*14aa0*/  LOP3.LUT R57, R57, 0xff000000, R5, 0xf8, !PT ;  /* 0xff00000039397812 */ /* 0x000fe400078ef805 */
[----:B------:R-:W-:Y:S02]  /*14ab0*/  LOP3.LUT R49, R47, 0xff000000, R29, 0xf8, !PT ;  /* 0xff0000002f317812 */ /* 0x000fe400078ef81d */
[----:B------:R-:W-:-:S02]  /*14ac0*/  LOP3.LUT R44, R45, 0xff000000, R28, 0xf8, !PT ;  /* 0xff0000002d2c7812 */ /* 0x000fc400078ef81c */
[----:B------:R-:W-:Y:S02]  /*14ad0*/  SHF.R.U32.HI R61, RZ, 0x10, R7 ;  /* 0x00000010ff3d7819 */ /* 0x000fe40000011607 */
[----:B------:R-:W-:Y:S02]  /*14ae0*/  LOP3.LUT R29, R55, 0xff0000, R4, 0xf8, !PT ;  /* 0x00ff0000371d7812 */ /* 0x000fe400078ef804 */
[----:B------:R-:W-:Y:S01]  /*14af0*/  LOP3.LUT R59, R59, 0xff0000, R6, 0xf8, !PT ;  /* 0x00ff00003b3b7812 */ /* 0x000fe200078ef806 */
[----:B------:R-:W-:Y:S01]  /*14b00*/  IMAD.U32 R61, R61, 0x10000, RZ ;  /* 0x000100003d3d7824 */ /* 0x000fe200078e00ff */
[----:B------:R-:W-:Y:S02]  /*14b10*/  LOP3.LUT R53, R53, 0xff000000, R31, 0xf8, !PT ;  /* 0xff00000035357812 */ /* 0x000fe400078ef81f */
[----:B------:R-:W-:Y:S02]  /*14b20*/  F2FP.F16.E4M3.UNPACK_B R56, R57 ;  /* 0x00000039ff38723e */ /* 0x000fe400020006ff */
[----:B------:R-:W-:-:S02]  /*14b30*/  F2FP.F16.E4M3.UNPACK_B R31, R49 ;  /* 0x00000031ff1f723e */ /* 0x000fc400020006ff */
[----:B------:R-:W-:Y:S01]  /*14b40*/  LOP3.LUT R28, R51, 0xff000000, R30, 0xf8, !PT ;  /* 0xff000000331c7812 */ /* 0x000fe200078ef81e */
[--C-:B------:R-:W-:Y:S01]  /*14b50*/  HADD2.F32 R58, -RZ, R56.reuse.H0_H0 ;  /* 0x20000038ff3a7230 */ /* 0x100fe20000004100 */
[----:B------:R-:W-:Y:S01]  /*14b60*/  LOP3.LUT R29, R29, 0xff000000, R4, 0xf8, !PT ;  /* 0xff0000001d1d7812 */ /* 0x000fe200078ef804 */
[----:B------:R-:W-:Y:S01]  /*14b70*/  HADD2.F32 R51, -RZ, R31.H0_H0 ;  /* 0x2000001fff337230 */ /* 0x000fe20000004100 */
[----:B------:R-:W-:Y:S01]  /*14b80*/  LOP3.LUT R4, R59, 0xff000000, R6, 0xf8, !PT ;  /* 0xff0000003b047812 */ /* 0x000fe200078ef806 */
[----:B------:R-:W-:Y:S01]  /*14b90*/  HADD2.F32 R59, -RZ, R56.H1_H1 ;  /* 0x30000038ff3b7230 */ /* 0x000fe20000004100 */
[----:B------:R-:W-:Y:S02]  /*14ba0*/  LOP3.LUT R61, R52, 0xff0000, R61, 0xf8, !PT ;  /* 0x00ff0000343d7812 */ /* 0x000fe400078ef83d */
[----:B------:R-:W-:Y:S02]  /*14bb0*/  F2FP.F16.E4M3.UNPACK_B R57, R57.H1 ;  /* 0x00000039ff39723e */ /* 0x000fe400030006ff */
[----:B------:R-:W-:-:S02]  /*14bc0*/  F2FP.F16.E4M3.UNPACK_B R49, R49.H1 ;  /* 0x00000031ff31723e */ /* 0x000fc400030006ff */
[----:B------:R-:W-:Y:S01]  /*14bd0*/  LOP3.LUT R61, R61, 0xff000000, R7, 0xf8, !PT ;  /* 0xff0000003d3d7812 */ /* 0x000fe200078ef807 */
[--C-:B------:R-:W-:Y:S02]  /*14be0*/  HADD2.F32 R56, -RZ, R57.reuse.H0_H0 ;  /* 0x20000039ff387230 */ /* 0x100fe40000004100 */
[----:B------:R-:W-:Y:S01]  /*14bf0*/  HADD2.F32 R57, -RZ, R57.H1_H1 ;  /* 0x30000039ff397230 */ /* 0x000fe20000004100 */
[----:B--2---:R-:W-:Y:S01]  /*14c00*/  IADD3 R3, R3, R32, R34 ;  /* 0x0000002003037210 */ /* 0x004fe20007ffe022 */
[----:B---3--:R-:W0:Y:S04]  /*14c10*/  LDS.128 R24, [R68+0x20400] ;  /* 0x0204000044187984 */ /* 0x008e280000000c00 */
[----:B------:R-:W-:-:S05]  /*14c20*/  IMAD.IADD R3, R18, 0x1, R3 ;  /* 0x0000000112037824 */ /* 0x000fca00078e0203 */
[----:B------:R-:W1:Y:S01]  /*14c30*/  LDS.128 R32, [R3+0x20400] ;  /* 0x0204000003207984 */ /* 0x000e620000000c00 */
[-C--:B0-----:R-:W-:Y:S02]  /*14c40*/  F2FP.F16.E4M3.UNPACK_B R48, R27.reuse ;  /* 0x0000001bff30723e */ /* 0x081fe400020006ff */
[----:B------:R-:W-:Y:S02]  /*14c50*/  F2FP.F16.E4M3.UNPACK_B R54, R27.H1 ;  /* 0x0000001bff36723e */ /* 0x000fe400030006ff */
[-C--:B------:R-:W-:Y:S02]  /*14c60*/  F2FP.F16.E4M3.UNPACK_B R27, R24.reuse ;  /* 0x00000018ff1b723e */ /* 0x080fe400020006ff */
[----:B------:R-:W-:Y:S02]  /*14c70*/  F2FP.F16.E4M3.UNPACK_B R45, R24.H1 ;  /* 0x00000018ff2d723e */ /* 0x000fe400030006ff */
[----:B-1----:R-:W-:Y:S02]  /*14c80*/  F2FP.F16.E4M3.UNPACK_B R24, R33 ;  /* 0x00000021ff18723e */ /* 0x002fe400020006ff */
[----:B------:R-:W-:-:S02]  /*14c90*/  F2FP.F16.E4M3.UNPACK_B R30, R25 ;  /* 0x00000019ff1e723e */ /* 0x000fc400020006ff */
[----:B------:R-:W-:Y:S01]  /*14ca0*/  F2FP.F16.E4M3.UNPACK_B R46, R25.H1 ;  /* 0x00000019ff2e723e */ /* 0x000fe200030006ff */
[----:B------:R-:W-:Y:S01]  /*14cb0*/  HADD2.F32 R6, -RZ, R24.H0_H0 ;  /* 0x20000018ff067230 */ /* 0x000fe20000004100 */
[----:B------:R-:W-:Y:S01]  /*14cc0*/  F2FP.F16.E4M3.UNPACK_B R47, R33.H1 ;  /* 0x00000021ff2f723e */ /* 0x000fe200030006ff */
[----:B------:R-:W-:Y:S01]  /*14cd0*/  HADD2.F32 R25, -RZ, R30.H0_H0 ;  /* 0x2000001eff197230 */ /* 0x000fe20000004100 */
[-C--:B------:R-:W-:Y:S01]  /*14ce0*/  F2FP.F16.E4M3.UNPACK_B R33, R32.reuse ;  /* 0x00000020ff21723e */ /* 0x080fe200020006ff */
[----:B------:R-:W-:Y:S01]  /*14cf0*/  HADD2.F32 R24, -RZ, R24.H1_H1 ;  /* 0x30000018ff187230 */ /* 0x000fe20000004100 */
[----:B------:R-:W-:Y:S01]  /*14d00*/  F2FP.F16.E4M3.UNPACK_B R50, R32.H1 ;  /* 0x00000020ff32723e */ /* 0x000fe200030006ff */
[C---:B------:R-:W-:Y:S01]  /*14d10*/  FMUL.FTZ R32, R6.reuse, R58 ;  /* 0x0000003a06207220 */ /* 0x040fe20000410000 */
[-C--:B------:R-:W-:Y:S01]  /*14d20*/  F2FP.F16.E4M3.UNPACK_B R52, R35.reuse ;  /* 0x00000023ff34723e */ /* 0x080fe200020006ff */
[----:B------:R-:W-:Y:S01]  /*14d30*/  HADD2.F32 R30, -RZ, R30.H1_H1 ;  /* 0x3000001eff1e7230 */ /* 0x000fe20000004100 */
[----:B------:R-:W-:Y:S01]  /*14d40*/  F2FP.F16.E4M3.UNPACK_B R55, R35.H1 ;  /* 0x00000023ff37723e */ /* 0x000fe200030006ff */
[-C--:B------:R-:W-:Y:S01]  /*14d50*/  FMUL.FTZ R35, R6, R51.reuse ;  /* 0x0000003306237220 */ /* 0x080fe20000410000 */
[----:B------:R-:W-:Y:S01]  /*14d60*/  FFMA.FTZ R6, R25, R51, -R32 ;  /* 0x0000003319067223 */ /* 0x000fe20000010820 */
[----:B------:R-:W-:-:S02]  /*14d70*/  HADD2.F32 R51, -RZ, R49.H0_H0 ;  /* 0x20000031ff337230 */ /* 0x000fc40000004100 */
[C---:B------:R-:W-:Y:S01]  /*14d80*/  FMUL.FTZ R63, R24.reuse, R59 ;  /* 0x0000003b183f7220 */ /* 0x040fe20000410000 */
[----:B------:R-:W-:Y:S01]  /*14d90*/  FFMA.FTZ R25, R25, R58, R35 ;  /* 0x0000003a19197223 */ /* 0x000fe20000010023 */
[----:B------:R-:W-:Y:S01]  /*14da0*/  HADD2.F32 R35, -RZ, R31.H1_H1 ;  /* 0x3000001fff237230 */ /* 0x000fe20000004100 */
[-C--:B------:R-:W-:Y:S01]  /*14db0*/  F2FP.F16.E4M3.UNPACK_B R7, R34.reuse ;  /* 0x00000022ff07723e */ /* 0x080fe200020006ff */
[--C-:B------:R-:W-:Y:S01]  /*14dc0*/  HADD2.F32 R31, -RZ, R47.reuse.H0_H0 ;  /* 0x2000002fff1f7230 */ /* 0x100fe20000004100 */
[----:B------:R-:W-:Y:S01]  /*14dd0*/  F2FP.F16.E4M3.UNPACK_B R34, R34.H1 ;  /* 0x00000022ff22723e */ /* 0x000fe200030006ff */
[----:B------:R-:W-:Y:S02]  /*14de0*/  HADD2.F32 R32, -RZ, R46.H0_H0 ;  /* 0x2000002eff207230 */ /* 0x000fe40000004100 */
[----:B------:R-:W-:Y:S01]  /*14df0*/  FMUL.FTZ R24, R24, R35 ;  /* 0x0000002318187220 */ /* 0x000fe20000410000 */
[----:B------:R-:W-:Y:S02]  /*14e00*/  HADD2.F32 R47, -RZ, R47.H1_H1 ;  /* 0x3000002fff2f7230 */ /* 0x000fe40000004100 */
[CC--:B------:R-:W-:Y:S01]  /*14e10*/  FMUL.FTZ R65, R31.reuse, R56.reuse ;  /* 0x000000381f417220 */ /* 0x0c0fe20000410000 */
        /* <DEDUP_REMOVED lines=8> */
[----:B------:R-:W-:-:S02]  /*14ea0*/  HADD2.F32 R35, -RZ, R52.H0_H0 ;  /* 0x20000034ff237230 */ /* 0x000fc40000004100 */
[C---:B------:R-:W-:Y:S01]  /*14eb0*/  FMUL.FTZ R63, R47.reuse, R57 ;  /* 0x000000392f3f7220 */ /* 0x040fe20000410000 */
[----:B------:R-:W-:Y:S02]  /*14ec0*/  HADD2.F32 R58, -RZ, R56.H0_H0 ;  /* 0x20000038ff3a7230 */ /* 0x000fe40000004100 */
[----:B------:R-:W-:Y:S01]  /*14ed0*/  FMUL.FTZ R62, R47, R49 ;  /* 0x000000312f3e7220 */ /* 0x000fe20000410000 */
[--C-:B------:R-:W-:Y:S01]  /*14ee0*/  HADD2.F32 R60, -RZ, R59.reuse.H0_H0 ;  /* 0x2000003bff3c7230 */ /* 0x100fe20000004100 */
[----:B------:R-:W-:Y:S01]  /*14ef0*/  F2FP.F16.E4M3.UNPACK_B R5, R26 ;  /* 0x0000001aff05723e */ /* 0x000fe200020006ff */
[----:B------:R-:W-:Y:S02]  /*14f00*/  HADD2.F32 R46, -RZ, R46.H1_H1 ;  /* 0x3000002eff2e7230 */ /* 0x000fe40000004100 */
[C---:B------:R-:W-:Y:S01]  /*14f10*/  FMUL.FTZ R65, R35.reuse, R58 ;  /* 0x0000003a23417220 */ /* 0x040fe20000410000 */
[----:B------:R-:W-:Y:S02]  /*14f20*/  HADD2.F32 R51, -RZ, R48.H0_H0 ;  /* 0x20000030ff337230 */ /* 0x000fe40000004100 */
[----:B------:R-:W-:Y:S01]  /*14f30*/  FMUL.FTZ R64, R35, R60 ;  /* 0x0000003c23407220 */ /* 0x000fe20000410000 */
[----:B------:R-:W-:-:S02]  /*14f40*/  HADD2.F32 R59, -RZ, R59.H1_H1 ;  /* 0x3000003bff3b7230 */ /* 0x000fc40000004100 */
[C---:B------:R-:W-:Y:S01]  /*14f50*/  FFMA.FTZ R35, R46.reuse, R49, -R63 ;  /* 0x000000312e237223 */ /* 0x040fe2000001083f */
[----:B------:R-:W-:Y:S01]  /*14f60*/  FFMA.FTZ R49, R46, R57, R62 ;  /* 0x000000392e317223 */ /* 0x000fe2000001003e */
[C---:B------:R-:W-:Y:S01]  /*14f70*/  FFMA.FTZ R46, R51.reuse, R60, R65 ;  /* 0x0000003c332e7223 */ /* 0x040fe20000010041 */
[----:B------:R-:W-:Y:S01]  /*14f80*/  HADD2.F32 R57, -RZ, R56.H1_H1 ;  /* 0x30000038ff397230 */ /* 0x000fe20000004100 */
[----:B------:R-:W-:Y:S01]  /*14f90*/  F2FP.F16.E4M3.UNPACK_B R60, R61.H1 ;  /* 0x0000003dff3c723e */ /* 0x000fe200030006ff */
[----:B------:R-:W-:Y:S01]  /*14fa0*/  FFMA.FTZ R47, R51, R58, -R64 ;  /* 0x0000003a332f7223 */ /* 0x000fe20000010840 */
[----:B------:R-:W-:Y:S01]  /*14fb0*/  F2FP.F16.E4M3.UNPACK_B R56, R53.H1 ;  /* 0x00000035ff38723e */ /* 0x000fe200030006ff */
[----:B------:R-:W-:Y:S01]  /*14fc0*/  HADD2.F32 R52, -RZ, R52.H1_H1 ;  /* 0x30000034ff347230 */ /* 0x000fe20000004100 */
[----:B------:R-:W-:Y:S01]  /*14fd0*/  F2FP.F16.E4M3.UNPACK_B R26, R26.H1 ;  /* 0x0000001aff1a723e */ /* 0x000fe200030006ff */
[----:B------:R-:W-:Y:S01]  /*14fe0*/  HADD2.F32 R51, -RZ, R48.H1_H1 ;  /* 0x30000030ff337230 */ /* 0x000fe20000004100 */
[----:B------:R-:W-:Y:S01]  /*14ff0*/  F2FP.SATFINITE.E4M3.F32.PACK_AB_MERGE_C R32, R49, R32, RZ ;  /* 0x000000203120723e */ /* 0x000fe200048070ff */
[----:B------:R-:W-:-:S02]  /*15000*/  HADD2.F32 R61, -RZ, R60.H0_H0 ;  /* 0x2000003cff3d7230 */ /* 0x000fc40000004100 */
[C---:B------:R-:W-:Y:S01]  /*15010*/  FMUL.FTZ R62, R52.reuse, R59 ;  /* 0x0000003b343e7220 */ /* 0x040fe20000410000 */
[--C-:B------:R-:W-:Y:S02]  /*15020*/  HADD2.F32 R48, -RZ, R55.reuse.H0_H0 ;  /* 0x20000037ff307230 */ /* 0x100fe40000004100 */
[----:B------:R-:W-:Y:S01]  /*15030*/  FMUL.FTZ R52, R52, R57 ;  /* 0x0000003934347220 */ /* 0x000fe20000410000 */
[----:B------:R-:W-:Y:S01]  /*15040*/  HADD2.F32 R58, -RZ, R56.H0_H0 ;  /* 0x20000038ff3a7230 */ /* 0x000fe20000004100 */
[----:B------:R-:W-:Y:S01]  /*15050*/  F2FP.SATFINITE.E4M3.F32.PACK_AB_MERGE_C R25, R24, R25, R32 ;  /* 0x000000191819723e */ /* 0x000fe20004807020 */
[----:B------:R-:W-:Y:S02]  /*15060*/  HADD2.F32 R53, -RZ, R54.H0_H0 ;  /* 0x20000036ff357230 */ /* 0x000fe40000004100 */
[C---:B------:R-:W-:Y:S01]  /*15070*/  FMUL.FTZ R64, R48.reuse, R61 ;  /* 0x0000003d30407220 */ /* 0x040fe20000410000 */
[----:B------:R-:W-:Y:S02]  /*15080*/  HADD2.F32 R63, -RZ, R60.H1_H1 ;  /* 0x3000003cff3f7230 */ /* 0x000fe40000004100 */
[-C--:B------:R-:W-:Y:S01]  /*15090*/  FMUL.FTZ R66, R48, R58.reuse ;  /* 0x0000003a30427220 */ /* 0x080fe20000410000 */
[C---:B------:R-:W-:Y:S01]  /*150a0*/  FFMA.FTZ R48, R51.reuse, R57, -R62 ;  /* 0x0000003933307223 */ /* 0x040fe2000001083e */
[----:B------:R-:W-:Y:S01]  /*150b0*/  FFMA.FTZ R51, R51, R59, R52 ;  /* 0x0000003b33337223 */ /* 0x000fe20000010034 */
[C---:B------:R-:W-:Y:S01]  /*150c0*/  FFMA.FTZ R52, R53.reuse, R58, -R64 ;  /* 0x0000003a35347223 */ /* 0x040fe20000010840 */
[----:B------:R-:W-:Y:S01]  /*150d0*/  FFMA.FTZ R53, R53, R61, R66 ;  /* 0x0000003d35357223 */ /* 0x000fe20000010042 */
[----:B------:R-:W-:Y:S01]  /*150e0*/  F2FP.F16.E4M3.UNPACK_B R61, R29.H1 ;  /* 0x0000001dff3d723e */ /* 0x000fe200030006ff */
[----:B------:R-:W-:Y:S01]  /*150f0*/  HADD2.F32 R59, -RZ, R56.H1_H1 ;  /* 0x30000038ff3b7230 */ /* 0x000fe20000004100 */
[----:B------:R-:W-:Y:S01]  /*15100*/  F2FP.F16.E4M3.UNPACK_B R58, R44.H1 ;  /* 0x0000002cff3a723e */ /* 0x000fe200030006ff */
[----:B------:R-:W-:-:S02]  /*15110*/  HADD2.F32 R56, -RZ, R55.H1_H1 ;  /* 0x30000037ff387230 */ /* 0x000fc40000004100 */
[----:B------:R-:W-:Y:S02]  /*15120*/  HADD2.F32 R62, -RZ, R61.H0_H0 ;  /* 0x2000003dff3e7230 */ /* 0x000fe40000004100 */
[----:B------:R-:W-:Y:S02]  /*15130*/  HADD2.F32 R55, -RZ, R50.H0_H0 ;  /* 0x20000032ff377230 */ /* 0x000fe40000004100 */
[C---:B------:R-:W-:Y:S01]  /*15140*/  FMUL.FTZ R67, R56.reuse, R63 ;  /* 0x0000003f38437220 */ /* 0x040fe20000410000 */
[----:B------:R-:W-:Y:S02]  /*15150*/  HADD2.F32 R60, -RZ, R58.H0_H0 ;  /* 0x2000003aff3c7230 */ /* 0x000fe40000004100 */
[----:B------:R-:W-:Y:S01]  /*15160*/  FMUL.FTZ R64, R56, R59 ;  /* 0x0000003b38407220 */ /* 0x000fe20000410000 */
[----:B------:R-:W-:Y:S02]  /*15170*/  HADD2.F32 R54, -RZ, R54.H1_H1 ;  /* 0x30000036ff367230 */ /* 0x000fe40000004100 */
[----:B------:R-:W-:Y:S01]  /*15180*/  FMUL.FTZ R56, R55, R62 ;  /* 0x0000003e37387220 */ /* 0x000fe20000410000 */
[----:B------:R-:W-:-:S02]  /*15190*/  HADD2.F32 R57, -RZ, R45.H0_H0 ;  /* 0x2000002dff397230 */ /* 0x000fc40000004100 */
[-C--:B------:R-:W-:Y:S01]  /*151a0*/  FMUL.FTZ R65, R55, R60.reuse ;  /* 0x0000003c37417220 */ /* 0x080fe20000410000 */
[----:B------:R-:W-:Y:S02]  /*151b0*/  HADD2.F32 R61, -RZ, R61.H1_H1 ;  /* 0x3000003dff3d7230 */ /* 0x000fe40000004100 */
[C---:B------:R-:W-:Y:S01]  /*151c0*/  FFMA.FTZ R55, R54.reuse, R59, -R67 ;  /* 0x0000003b36377223 */ /* 0x040fe20000010843 */
[----:B------:R-:W-:Y:S02]  /*151d0*/  HADD2.F32 R50, -RZ, R50.H1_H1 ;  /* 0x30000032ff327230 */ /* 0x000fe40000004100 */
[C---:B------:R-:W-:Y:S01]  /*151e0*/  FFMA.FTZ R56, R57.reuse, R60, -R56 ;  /* 0x0000003c39387223 */ /* 0x040fe20000010838 */
[----:B------:R-:W-:Y:S02]  /*151f0*/  HADD2.F32 R59, -RZ, R58.H1_H1 ;  /* 0x3000003aff3b7230 */ /* 0x000fe40000004100 */
[----:B------:R-:W-:Y:S01]  /*15200*/  FFMA.FTZ R54, R54, R63, R64 ;  /* 0x0000003f36367223 */ /* 0x000fe20000010040 */
[----:B------:R-:W-:Y:S01]  /*15210*/  FFMA.FTZ R57, R57, R62, R65 ;  /* 0x0000003e39397223 */ /* 0x000fe20000010041 */
[----:B------:R-:W-:Y:S01]  /*15220*/  F2FP.F16.E4M3.UNPACK_B R60, R29 ;  /* 0x0000001dff3c723e */ /* 0x000fe200020006ff */
[----:B------:R-:W-:Y:S01]  /*15230*/  HADD2.F32 R45, -RZ, R45.H1_H1 ;  /* 0x3000002dff2d7230 */ /* 0x000fe20000004100 */
[----:B------:R-:W-:Y:S01]  /*15240*/  F2FP.F16.E4M3.UNPACK_B R58, R44 ;  /* 0x0000002cff3a723e */ /* 0x000fe200020006ff */
[C---:B------:R-:W-:Y:S01]  /*15250*/  FMUL.FTZ R62, R50.reuse, R61 ;  /* 0x0000003d323e7220 */ /* 0x040fe20000410000 */
[----:B------:R-:W-:Y:S01]  /*15260*/  FMUL.FTZ R64, R50, R59 ;  /* 0x0000003b32407220 */ /* 0x000fe20000410000 */
[----:B------:R-:W-:-:S02]  /*15270*/  HADD2.F32 R50, -RZ, R60.H0_H0 ;  /* 0x2000003cff327230 */ /* 0x000fc40000004100 */
[----:B------:R-:W-:Y:S02]  /*15280*/  HADD2.F32 R44, -RZ, R33.H0_H0 ;  /* 0x20000021ff2c7230 */ /* 0x000fe40000004100 */
        /* <DEDUP_REMOVED lines=11> */
[----:B------:R-:W-:Y:S01]  /*15340*/  HADD2.F32 R27, -RZ, R27.H1_H1 ;  /* 0x3000001bff1b7230 */ /* 0x000fe20000004100 */
[----:B------:R-:W-:Y:S01]  /*15350*/  F2FP.F16.E4M3.UNPACK_B R45, R4.H1 ;  /* 0x00000004ff2d723e */ /* 0x000fe200030006ff */
[C---:B------:R-:W-:Y:S01]  /*15360*/  FMUL.FTZ R64, R33.reuse, R60 ;  /* 0x0000003c21407220 */ /* 0x040fe20000410000 */
[----:B------:R-:W-:Y:S01]  /*15370*/  F2FP.F16.E4M3.UNPACK_B R44, R28.H1 ;  /* 0x0000001cff2c723e */ /* 0x000fe200030006ff */
[-C--:B------:R-:W-:Y:S01]  /*15380*/  FMUL.FTZ R33, R33, R58.reuse ;  /* 0x0000003a21217220 */ /* 0x080fe20000410000 */
[----:B------:R-:W-:Y:S02]  /*15390*/  HADD2.F32 R29, -RZ, R34.H0_H0 ;  /* 0x20000022ff1d7230 */ /* 0x000fe40000004100 */
[----:B------:R-:W-:Y:S01]  /*153a0*/  FFMA.FTZ R61, R27, R58, -R64 ;  /* 0x0000003a1b3d7223 */ /* 0x000fe20000010840 */
[----:B------:R-:W-:-:S02]  /*153b0*/  HADD2.F32 R58, -RZ, R45.H0_H0 ;  /* 0x2000002dff3a7230 */ /* 0x000fc40000004100 */
[----:B------:R-:W-:Y:S01]  /*153c0*/  FFMA.FTZ R60, R27, R60, R33 ;  /* 0x0000003c1b3c7223 */ /* 0x000fe20000010021 */
[----:B------:R-:W-:Y:S01]  /*153d0*/  HADD2.F32 R50, -RZ, R44.H0_H0 ;  /* 0x2000002cff327230 */ /* 0x000fe20000004100 */
[----:B------:R-:W-:Y:S01]  /*153e0*/  F2FP.F16.E4M3.UNPACK_B R4, R4 ;  /* 0x00000004ff04723e */ /* 0x000fe200020006ff */
[----:B------:R-:W-:Y:S01]  /*153f0*/  HADD2.F32 R45, -RZ, R45.H1_H1 ;  /* 0x3000002dff2d7230 */ /* 0x000fe20000004100 */
[----:B------:R-:W-:Y:S01]  /*15400*/  F2FP.F16.E4M3.UNPACK_B R28, R28 ;  /* 0x0000001cff1c723e */ /* 0x000fe200020006ff */
        /* <DEDUP_REMOVED lines=17> */
[----:B------:R-:W-:Y:S01]  /*15520*/  HADD2.F32 R27, -RZ, R28.H0_H0 ;  /* 0x2000001cff1b7230 */ /* 0x000fe20000004100 */
[----:B------:R-:W-:Y:S01]  /*15530*/  F2FP.SATFINITE.E4M3.F32.PACK_AB_MERGE_C R45, R45, R64, RZ ;  /* 0x000000402d2d723e */ /* 0x000fe200048070ff */
[----:B------:R-:W-:-:S02]  /*15540*/  HADD2.F32 R34, -RZ, R4.H1_H1 ;  /* 0x30000004ff227230 */ /* 0x000fc40000004100 */
[C---:B------:R-:W-:Y:S01]  /*15550*/  FMUL.FTZ R33, R26.reuse, R29 ;  /* 0x0000001d1a217220 */ /* 0x040fe20000410000 */
[----:B------:R-:W-:Y:S02]  /*15560*/  HADD2.F32 R7, -RZ, R7.H1_H1 ;  /* 0x30000007ff077230 */ /* 0x000fe40000004100 */
[----:B------:R-:W-:Y:S01]  /*15570*/  FMUL.FTZ R26, R26, R27 ;  /* 0x0000001b1a1a7220 */ /* 0x000fe20000410000 */
[----:B------:R-:W-:Y:S02]  /*15580*/  HADD2.F32 R28, -RZ, R28.H1_H1 ;  /* 0x3000001cff1c7230 */ /* 0x000fe40000004100 */
[--C-:B------:R-:W-:Y:S02]  /*15590*/  HADD2.F32 R4, -RZ, R5.reuse.H0_H0 ;  /* 0x20000005ff047230 */ /* 0x100fe40000004100 */
[C---:B------:R-:W-:Y:S01]  /*155a0*/  FMUL.FTZ R44, R7.reuse, R34 ;  /* 0x00000022072c7220 */ /* 0x040fe20000410000 */
[----:B------:R-:W-:Y:S02]  /*155b0*/  HADD2.F32 R5, -RZ, R5.H1_H1 ;  /* 0x30000005ff057230 */ /* 0x000fe40000004100 */
[-C--:B------:R-:W-:Y:S01]  /*155c0*/  FMUL.FTZ R7, R7, R28.reuse ;  /* 0x0000001c07077220 */ /* 0x080fe20000410000 */
[C---:B------:R-:W-:Y:S01]  /*155d0*/  FFMA.FTZ R26, R4.reuse, R29, R26 ;  /* 0x0000001d041a7223 */ /* 0x040fe2000001001a */
[----:B------:R-:W-:Y:S01]  /*155e0*/  FFMA.FTZ R33, R4, R27, -R33 ;  /* 0x0000001b04217223 */ /* 0x000fe20000010821 */
        /* <DEDUP_REMOVED lines=9> */
[----:B------:R-:W-:Y:S02]  /*15680*/  F2FP.SATFINITE.E4M3.F32.PACK_AB_MERGE_C R6, R44, R33, R50 ;  /* 0x000000212c06723e */ /* 0x000fe40004807032 */
[----:B------:R-:W-:Y:S02]  /*15690*/  F2FP.SATFINITE.E4M3.F32.PACK_AB_MERGE_C R27, R51, R46, R27 ;  /* 0x0000002e331b723e */ /* 0x000fe4000480701b */
[----:B------:R-:W-:Y:S01]  /*156a0*/  F2FP.SATFINITE.E4M3.F32.PACK_AB_MERGE_C R26, R29, R26, R45 ;  /* 0x0000001a1d1a723e */ /* 0x000fe2000480702d */
[----:B------:R2:W-:Y:S04]  /*156b0*/  STS.128 [R68+0x20400], R4 ;  /* 0x0204000444007388 */ /* 0x0005e80000000c00 */
[----:B------:R2:W-:Y:S02]  /*156c0*/  STS.128 [R3+0x20400], R24 ;  /* 0x0204001803007388 */ /* 0x0005e40000000c00 */
.L_x_2627:
[----:B------:R-:W-:Y:S05]  /*156d0*/  BSYNC B1 ;  /* 0x0000000000017941 */ /* 0x000fea0003800000 */
.L_x_2626:
[----:B------:R-:W-:Y:S04]  /*156e0*/  BSSY B1, `(.L_x_2628) ;  /* 0x0000109000017945 */ /* 0x000fe80003800000 */
[----:B------:R-:W-:Y:S05]  /*156f0*/  @P1 BRA `(.L_x_2629) ;  /* 0x00000010001c1947 */ /* 0x000fea0003800000 */
[----:B-----5:R-:W3:Y:S04]  /*15700*/  LDL R28, [R1+0x68] ;  /* 0x00006800011c7983 */ /* 0x020ee80000100800 */
[----:B------:R-:W4:Y:S01]  /*15710*/  LDL R60, [R1+0x1a0] ;  /* 0x0001a000013c7983 */ /* 0x000f220000100800 */
[----:B012---:R-:W-:Y:S01]  /*15720*/  SHF.R.U32.HI R3, RZ, 0x8, R20 ;  /* 0x00000008ff037819 */ /* 0x007fe20000011614 */
[----:B------:R-:W-:Y:S01]  /*15730*/  VIADD R30, R19, 0x40 ;  /* 0x00000040131e7836 */ /* 0x000fe20000000000 */
[----:B------:R-:W-:Y:S02]  /*15740*/  LOP3.LUT R4, R20, 0xff, RZ, 0xc0, !PT ;  /* 0x000000ff14047812 */ /* 0x000fe400078ec0ff */
[----:B------:R-:W-:Y:S01]  /*15750*/  LOP3.LUT R3, R3, 0xff, RZ, 0xc0, !PT ;  /* 0x000000ff03037812 */ /* 0x000fe200078ec0ff */
[----:B------:R-:W-:Y:S01]  /*15760*/  IMAD.SHL.U32 R30, R30, 0x80, RZ ;  /* 0x000000801e1e7824 */ /* 0x000fe200078e00ff */
[----:B------:R-:W-:-:S02]  /*15770*/  LEA.HI R24, R37, R0, RZ, 0x1c ;  /* 0x0000000025187211 */ /* 0x000fc400078fe0ff */
[----:B------:R-:W-:Y:S02]  /*15780*/  PRMT R29, R3, 0x7604, R4 ;  /* 0x00007604031d7816 */ /* 0x000fe40000000004 */
[----:B------:R-:W-:Y:S01]  /*15790*/  SHF.R.U32.HI R3, RZ, 0x8, R38 ;  /* 0x00000008ff037819 */ /* 0x000fe20000011626 */
[----:B------:R-:W-:Y:S01]  /*157a0*/  IMAD.SHL.U32 R26, R24, 0x10, RZ ;  /* 0x00000010181a7824 */ /* 0x000fe200078e00ff */
[----:B------:R-:W-:Y:S02]  /*157b0*/  LOP3.LUT R30, R30, 0x380, RZ, 0xc0, !PT ;  /* 0x000003801e1e7812 */ /* 0x000fe400078ec0ff */
[----:B------:R-:W-:Y:S02]  /*157c0*/  LOP3.LUT R4, R3, 0xff, RZ, 0xc0, !PT ;  /* 0x000000ff03047812 */ /* 0x000fe400078ec0ff */
[----:B------:R-:W-:Y:S01]  /*157d0*/  LOP3.LUT R3, R30, 0x70, R26, 0xf8, !PT ;  /* 0x000000701e037812 */ /* 0x000fe200078ef81a */
[----:B------:R-:W-:Y:S01]  /*157e0*/  VIADD R30, R19, 0x40 ;  /* 0x00000040131e7836 */ /* 0x000fe20000000000 */
[----:B------:R-:W-:-:S02]  /*157f0*/  SHF.R.S32.HI R25, RZ, 0x1f, R24 ;  /* 0x0000001fff197819 */ /* 0x000fc40000011418 */
[----:B------:R-:W-:Y:S01]  /*15800*/  SHF.R.U32.HI R5, RZ, 0x8, R21 ;  /* 0x00000008ff057819 */ /* 0x000fe20000011615 */
[----:B------:R-:W-:Y:S01]  /*15810*/  IMAD.SHL.U32 R30, R30, 0x80, RZ ;  /* 0x000000801e1e7824 */ /* 0x000fe200078e00ff */
[----:B------:R-:W-:Y:S02]  /*15820*/  LEA.HI R27, R25, R24, RZ, 0x3 ;  /* 0x00000018191b7211 */ /* 0x000fe400078f18ff */
[----:B------:R-:W-:Y:S02]  /*15830*/  SHF.R.U32.HI R24, RZ, 0x8, R40 ;  /* 0x00000008ff187819 */ /* 0x000fe40000011628 */
[----:B------:R-:W-:Y:S01]  /*15840*/  LOP3.LUT R30, R30, 0x380, RZ, 0xc0, !PT ;  /* 0x000003801e1e7812 */ /* 0x000fe200078ec0ff */
[----:B------:R-:W-:Y:S01]  /*15850*/  IMAD.SHL.U32 R27, R27, 0x800, RZ ;  /* 0x000008001b1b7824 */ /* 0x000fe200078e00ff */
[----:B------:R-:W-:Y:S02]  /*15860*/  LOP3.LUT R25, R40, 0xff, RZ, 0xc0, !PT ;  /* 0x000000ff28197812 */ /* 0x000fe400078ec0ff */
[----:B------:R-:W-:-:S02]  /*15870*/  SHF.R.U32.HI R30, RZ, 0x3, R30 ;  /* 0x00000003ff1e7819 */ /* 0x000fc4000001161e */
[----:B------:R-:W-:Y:S02]  /*15880*/  LOP3.LUT R24, R24, 0xff, RZ, 0xc0, !PT ;  /* 0x000000ff18187812 */ /* 0x000fe400078ec0ff */
[----:B------:R-:W-:Y:S02]  /*15890*/  LOP3.LUT R3, R3, R30, RZ, 0x3c, !PT ;  /* 0x0000001e03037212 */ /* 0x000fe400078e3cff */
[----:B------:R-:W-:Y:S02]  /*158a0*/  LOP3.LUT R26, R27, 0xffffc000, RZ, 0xc0, !PT ;  /* 0xffffc0001b1a7812 */ /* 0x000fe400078ec0ff */
[----:B------:R-:W-:Y:S02]  /*158b0*/  LOP3.LUT R6, R21, 0xff, RZ, 0xc0, !PT ;  /* 0x000000ff15067812 */ /* 0x000fe400078ec0ff */
[----:B------:R-:W-:Y:S02]  /*158c0*/  LOP3.LUT R5, R5, 0xff, RZ, 0xc0, !PT ;  /* 0x000000ff05057812 */ /* 0x000fe400078ec0ff */
[----:B------:R-:W-:-:S02]  /*158d0*/  PRMT R45, R24, 0x7604, R25 ;  /* 0x00007604182d7816 */ /* 0x000fc40000000019 */
[----:B------:R-:W-:Y:S02]  /*158e0*/  SHF.R.U32.HI R24, RZ, 0x8, R41 ;  /* 0x00000008ff187819 */ /* 0x000fe40000011629 */
[----:B------:R-:W-:Y:S02]  /*158f0*/  PRMT R31, R5, 0x7604, R6 ;  /* 0x00007604051f7816 */ /* 0x000fe40000000006 */
[----:B------:R-:W-:Y:S02]  /*15900*/  SHF.R.U32.HI R6, RZ, 0x8, R39 ;  /* 0x00000008ff067819 */ /* 0x000fe40000011627 */
[----:B------:R-:W-:Y:S02]  /*15910*/  LOP3.LUT R25, R41, 0xff, RZ, 0xc0, !PT ;  /* 0x000000ff29197812 */ /* 0x000fe400078ec0ff */
[----:B------:R-:W-:Y:S02]  /*15920*/  LOP3.LUT R27, R42, 0xff, RZ, 0xc0, !PT ;  /* 0x000000ff2a1b7812 */ /* 0x000fe400078ec0ff */
[----:B------:R-:W-:-:S02]  /*15930*/  LOP3.LUT R24, R24, 0xff, RZ, 0xc0, !PT ;  /* 0x000000ff18187812 */ /* 0x000fc400078ec0ff */
[----:B------:R-:W-:Y:S02]  /*15940*/  LOP3.LUT R5, R38, 0xff, RZ, 0xc0, !PT ;  /* 0x000000ff26057812 */ /* 0x000fe400078ec0ff */
[----:B------:R-:W-:Y:S02]  /*15950*/  LOP3.LUT R7, R39, 0xff, RZ, 0xc0, !PT ;  /* 0x000000ff27077812 */ /* 0x000fe400078ec0ff */
[----:B------:R-:W-:Y:S02]  /*15960*/  LOP3.LUT R6, R6, 0xff, RZ, 0xc0, !PT ;  /* 0x000000ff06067812 */ /* 0x000fe400078ec0ff */
[----:B------:R-:W-:Y:S02]  /*15970*/  PRMT R47, R24, 0x7604, R25 ;  /* 0x00007604182f7816 */ /* 0x000fe40000000019 */
[----:B------:R-:W-:Y:S02]  /*15980*/  PRMT R33, R4, 0x7604, R5 ;  /* 0x0000760404217816 */ /* 0x000fe40000000005 */
[----:B------:R-:W-:-:S02]  /*15990*/  PRMT R35, R6, 0x7604, R7 ;  /* 0x0000760406237816 */ /* 0x000fc40000000007 */
[----:B------:R-:W-:Y:S02]  /*159a0*/  SHF.R.U32.HI R30, RZ, 0x10, R21 ;  /* 0x00000010ff1e7819 */ /* 0x000fe40000011615 */
[----:B------:R-:W-:Y:S02]  /*159b0*/  LOP3.LUT R49, R43, 0xff, RZ, 0xc0, !PT ;  /* 0x000000ff2b317812 */ /* 0x000fe400078ec0ff */
[----:B------:R-:W-:Y:S02]  /*159c0*/  SHF.R.U32.HI R32, RZ, 0x10, R38 ;  /* 0x00000010ff207819 */ /* 0x000fe40000011626 */
[----:B------:R-:W-:Y:S02]  /*159d0*/  LOP3.LUT R30, R30, 0xff, RZ, 0xc0, !PT ;  /* 0x000000ff1e1e7812 */ /* 0x000fe400078ec0ff */
[----:B------:R-:W-:Y:S02]  /*159e0*/  SHF.R.U32.HI R34, RZ, 0x10, R39 ;  /* 0x00000010ff227819 */ /* 0x000fe40000011627 */
[----:B------:R-:W-:-:S02]  /*159f0*/  LOP3.LUT R32, R32, 0xff, RZ, 0xc0, !PT ;  /* 0x000000ff20207812 */ /* 0x000fc400078ec0ff */
[----:B------:R-:W-:Y:S02]  /*15a00*/  PRMT R31, R30, 0x7054, R31 ;  /* 0x000070541e1f7816 */ /* 0x000fe4000000001f */
[----:B------:R-:W-:Y:S02]  /*15a10*/  SHF.R.U32.HI R30, RZ, 0x10, R41 ;  /* 0x00000010ff1e7819 */ /* 0x000fe40000011629 */
[----:B------:R-:W-:Y:S02]  /*15a20*/  LOP3.LUT R34, R34, 0xff, RZ, 0xc0, !PT ;  /* 0x000000ff22227812 */ /* 0x000fe400078ec0ff */
[----:B------:R-:W-:Y:S02]  /*15a30*/  PRMT R33, R32, 0x7054, R33 ;  /* 0x0000705420217816 */ /* 0x000fe40000000021 */
[----:B------:R-:W-:Y:S02]  /*15a40*/  SHF.R.U32.HI R32, RZ, 0x10, R42 ;  /* 0x00000010ff207819 */ /* 0x000fe4000001162a */
[----:B------:R-:W-:-:S02]  /*15a50*/  LOP3.LUT R30, R30, 0xff, RZ, 0xc0, !PT ;  /* 0x000000ff1e1e7812 */ /* 0x000fc400078ec0ff */
[----:B------:R-:W-:Y:S02]  /*15a60*/  PRMT R35, R34, 0x7054, R35 ;  /* 0x0000705422237816 */ /* 0x000fe40000000023 */
[----:B------:R-:W-:Y:S02]  /*15a70*/  SHF.R.U32.HI R34, RZ, 0x10, R43 ;  /* 0x00000010ff227819 */ /* 0x000fe4000001162b */
[----:B------:R-:W-:Y:S02]  /*15a80*/  LOP3.LUT R32, R32, 0xff, RZ, 0xc0, !PT ;  /* 0x000000ff20207812 */ /* 0x000fe400078ec0ff */
[----:B------:R-:W-:Y:S02]  /*15a90*/  LOP3.LUT R34, R34, 0xff, RZ, 0xc0, !PT ;  /* 0x000000ff22227812 */ /* 0x000fe400078ec0ff */
[----:B------:R-:W-:Y:S02]  /*15aa0*/  LOP3.LUT R44, R31, 0xff000000, R21, 0xf8, !PT ;  /* 0xff0000001f2c7812 */ /* 0x000fe400078ef815 */
[----:B---3--:R-:W-:-:S02]  /*15ab0*/  IADD3 R3, R3, R26, R28 ;  /* 0x0000001a03037210 */ /* 0x008fc40007ffe01c */
[----:B------:R-:W-:Y:S02]  /*15ac0*/  SHF.R.U32.HI R26, RZ, 0x8, R42 ;  /* 0x00000008ff1a7819 */ /* 0x000fe4000001162a */
[----:B------:R-:W-:Y:S01]  /*15ad0*/  IADD3 R3, R18, R3, RZ ;  /* 0x0000000312037210 */ /* 0x000fe20007ffe0ff */
[----:B----4-:R-:W0:Y:S01]  /*15ae0*/  LDS.128 R4, [R60+0x20400] ;  /* 0x020400003c047984 */ /* 0x010e220000000c00 */
[----:B------:R-:W-:Y:S02]  /*15af0*/  LOP3.LUT R26, R26, 0xff, RZ, 0xc0, !PT ;  /* 0x000000ff1a1a7812 */ /* 0x000fe400078ec0ff */
[----:B------:R-:W-:Y:S02]  /*15b00*/  SHF.R.U32.HI R28, RZ, 0x8, R43 ;  /* 0x00000008ff1c7819 */ /* 0x000fe4000001162b */
[----:B------:R-:W-:Y:S02]  /*15b10*/  PRMT R51, R26, 0x7604, R27 ;  /* 0x000076041a337816 */ /* 0x000fe4000000001b */
[----:B------:R-:W1:Y:S01]  /*15b20*/  LDS.128 R24, [R3+0x20400] ;  /* 0x0204000003187984 */ /* 0x000e620000000c00 */
[----:B------:R-:W-:-:S02]  /*15b30*/  LOP3.LUT R28, R28, 0xff, RZ, 0xc0, !PT ;  /* 0x000000ff1c1c7812 */ /* 0x000fc400078ec0ff */
[----:B------:R-:W-:Y:S02]  /*15b40*/  PRMT R51, R32, 0x7054, R51 ;  /* 0x0000705420337816 */ /* 0x000fe40000000033 */
[----:B------:R-:W-:Y:S02]  /*15b50*/  PRMT R53, R28, 0x7604, R49 ;  /* 0x000076041c357816 */ /* 0x000fe40000000031 */
[----:B------:R-:W-:Y:S02]  /*15b60*/  SHF.R.U32.HI R28, RZ, 0x10, R20 ;  /* 0x00000010ff1c7819 */ /* 0x000fe40000011614 */
[----:B------:R-:W-:Y:S02]  /*15b70*/  PRMT R49, R30, 0x7054, R47 ;  /* 0x000070541e317816 */ /* 0x000fe4000000002f */
[----:B------:R-:W-:Y:S02]  /*15b80*/  LOP3.LUT R28, R28, 0xff, RZ, 0xc0, !PT ;  /* 0x000000ff1c1c7812 */ /* 0x000fe400078ec0ff */
[----:B------:R-:W-:-:S02]  /*15b90*/  LOP3.LUT R49, R49, 0xff000000, R41, 0xf8, !PT ;  /* 0xff00000031317812 */ /* 0x000fc400078ef829 */
[----:B------:R-:W-:Y:S02]  /*15ba0*/  PRMT R29, R28, 0x7054, R29 ;  /* 0x000070541c1d7816 */ /* 0x000fe4000000001d */
[----:B------:R-:W-:Y:S02]  /*15bb0*/  SHF.R.U32.HI R28, RZ, 0x10, R40 ;  /* 0x00000010ff1c7819 */ /* 0x000fe40000011628 */
[----:B------:R-:W-:Y:S02]  /*15bc0*/  PRMT R53, R34, 0x7054, R53 ;  /* 0x0000705422357816 */ /* 0x000fe40000000035 */
[----:B------:R-:W-:Y:S02]  /*15bd0*/  LOP3.LUT R28, R28, 0xff, RZ, 0xc0, !PT ;  /* 0x000000ff1c1c7812 */ /* 0x000fe400078ec0ff */
[----:B------:R-:W-:Y:S02]  /*15be0*/  LOP3.LUT R21, R51, 0xff000000, R42, 0xf8, !PT ;  /* 0xff00000033157812 */ /* 0x000fe400078ef82a */
[----:B------:R-:W-:-:S02]  /*15bf0*/  PRMT R45, R28, 0x7054, R45 ;  /* 0x000070541c2d7816 */ /* 0x000fc4000000002d */
[----:B------:R-:W-:Y:S02]  /*15c00*/  F2FP.F16.E4M3.UNPACK_B R51, R49 ;  /* 0x00000031ff33723e */ /* 0x000fe400020006ff */
[----:B------:R-:W-:Y:S02]  /*15c10*/  LOP3.LUT R28, R29, 0xff000000, R20, 0xf8, !PT ;  /* 0xff0000001d1c7812 */ /* 0x000fe400078ef814 */
[----:B------:R-:W-:Y:S01]  /*15c20*/  LOP3.LUT R20, R33, 0xff000000, R38, 0xf8, !PT ;  /* 0xff00000021147812 */ /* 0x000fe200078ef826 */
[--C-:B------:R-:W-:Y:S01]  /*15c30*/  HADD2.F32 R52, -RZ, R51.reuse.H0_H0 ;  /* 0x20000033ff347230 */ /* 0x100fe20000004100 */
[----:B------:R-:W-:Y:S01]  /*15c40*/  F2FP.F16.E4M3.UNPACK_B R38, R44 ;  /* 0x0000002cff26723e */ /* 0x000fe200020006ff */
[----:B------:R-:W-:Y:S01]  /*15c50*/  HADD2.F32 R51, -RZ, R51.H1_H1 ;  /* 0x30000033ff337230 */ /* 0x000fe20000004100 */
[-C--:B0-----:R-:W-:Y:S02]  /*15c60*/  F2FP.F16.E4M3.UNPACK_B R30, R5.reuse ;  /* 0x00000005ff1e723e */ /* 0x081fe400020006ff */
[----:B------:R-:W-:Y:S01]  /*15c70*/  F2FP.F16.E4M3.UNPACK_B R33, R5.H1 ;  /* 0x00000005ff21723e */ /* 0x000fe200030006ff */
[----:B------:R-:W-:Y:S01]  /*15c80*/  HADD2.F32 R50, -RZ, R38.H0_H0 ;  /* 0x20000026ff327230 */ /* 0x000fe20000004100 */
[----:B------:R-:W-:Y:S01]  /*15c90*/  LOP3.LUT R47, R35, 0xff000000, R39, 0xf8, !PT ;  /* 0xff000000232f7812 */ /* 0x000fe200078ef827 */
[--C-:B------:R-:W-:Y:S01]  /*15ca0*/  HADD2.F32 R31, -RZ, R30.reuse.H0_H0 ;  /* 0x2000001eff1f7230 */ /* 0x100fe20000004100 */
[----:B-1----:R-:W-:Y:S01]  /*15cb0*/  F2FP.F16.E4M3.UNPACK_B R34, R25 ;  /* 0x00000019ff22723e */ /* 0x002fe200020006ff */
[----:B------:R-:W-:Y:S01]  /*15cc0*/  HADD2.F32 R30, -RZ, R30.H1_H1 ;  /* 0x3000001eff1e7230 */ /* 0x000fe20000004100 */
[----:B------:R-:W-:-:S02]  /*15cd0*/  LOP3.LUT R32, R45, 0xff000000, R40, 0xf8, !PT ;  /* 0xff0000002d207812 */ /* 0x000fc400078ef828 */
[-C--:B------:R-:W-:Y:S01]  /*15ce0*/  F2FP.F16.E4M3.UNPACK_B R39, R24.reuse ;  /* 0x00000018ff27723e */ /* 0x080fe200020006ff */
[--C-:B------:R-:W-:Y:S01]  /*15cf0*/  HADD2.F32 R5, -RZ, R34.reuse.H0_H0 ;  /* 0x20000022ff057230 */ /* 0x100fe20000004100 */
[----:B------:R-:W-:Y:S01]  /*15d00*/  F2FP.F16.E4M3.UNPACK_B R45, R24.H1 ;  /* 0x00000018ff2d723e */ /* 0x000fe200030006ff */
[----:B------:R-:W-:Y:S01]  /*15d10*/  HADD2.F32 R34, -RZ, R34.H1_H1 ;  /* 0x30000022ff227230 */ /* 0x000fe20000004100 */
[----:B------:R-:W-:Y:S02]  /*15d20*/  F2FP.F16.E4M3.UNPACK_B R35, R25.H1 ;  /* 0x00000019ff23723e */ /* 0x000fe400030006ff */
[C---:B------:R-:W-:Y:S01]  /*15d30*/  FMUL.FTZ R24, R5.reuse, R52 ;  /* 0x0000003405187220 */ /* 0x040fe20000410000 */
[----:B------:R-:W-:Y:S01]  /*15d40*/  F2FP.F16.E4M3.UNPACK_B R49, R49.H1 ;  /* 0x00000031ff31723e */ /* 0x000fe200030006ff */
[----:B------:R-:W-:Y:S01]  /*15d50*/  FMUL.FTZ R25, R5, R50 ;  /* 0x0000003205197220 */ /* 0x000fe20000410000 */
[----:B------:R-:W-:Y:S01]  /*15d60*/  F2FP.F16.E4M3.UNPACK_B R44, R44.H1 ;  /* 0x0000002cff2c723e */ /* 0x000fe200030006ff */
[----:B------:R-:W-:Y:S01]  /*15d70*/  FFMA.FTZ R5, R31, R50, -R24 ;  /* 0x000000321f057223 */ /* 0x000fe20000010818 */
[----:B------:R-:W-:Y:S01]  /*15d80*/  LOP3.LUT R53, R53, 0xff000000, R43, 0xf8, !PT ;  /* 0xff00000035357812 */ /* 0x000fe200078ef82b */
[----:B------:R-:W-:-:S02]  /*15d90*/  HADD2.F32 R43, -RZ, R38.H1_H1 ;  /* 0x30000026ff2b7230 */ /* 0x000fc40000004100 */
[C---:B------:R-:W-:Y:S01]  /*15da0*/  FMUL.FTZ R55, R34.reuse, R51 ;  /* 0x0000003322377220 */ /* 0x040fe20000410000 */
[----:B------:R-:W-:Y:S02]  /*15db0*/  HADD2.F32 R50, -RZ, R49.H0_H0 ;  /* 0x20000031ff327230 */ /* 0x000fe40000004100 */
[----:B------:R-:W-:Y:S01]  /*15dc0*/  FFMA.FTZ R25, R31, R52, R25 ;  /* 0x000000341f197223 */ /* 0x000fe20000010019 */
[----:B------:R-:W-:Y:S02]  /*15dd0*/  HADD2.F32 R24, -RZ, R35.H0_H0 ;  /* 0x20000023ff187230 */ /* 0x000fe40000004100 */
[----:B------:R-:W-:Y:S01]  /*15de0*/  FMUL.FTZ R34, R34, R43 ;  /* 0x0000002b22227220 */ /* 0x000fe20000410000 */
[--C-:B------:R-:W-:Y:S01]  /*15df0*/  HADD2.F32 R38, -RZ, R44.reuse.H0_H0 ;  /* 0x2000002cff267230 */ /* 0x100fe20000004100 */
[-C--:B------:R-:W-:Y:S01]  /*15e00*/  F2FP.F16.E4M3.UNPACK_B R41, R7.reuse ;  /* 0x00000007ff29723e */ /* 0x080fe200020006ff */
[----:B------:R-:W-:Y:S01]  /*15e10*/  HADD2.F32 R31, -RZ, R33.H0_H0 ;  /* 0x20000021ff1f7230 */ /* 0x000fe20000004100 */
[----:B------:R-:W-:Y:S01]  /*15e20*/  F2FP.F16.E4M3.UNPACK_B R46, R7.H1 ;  /* 0x00000007ff2e723e */ /* 0x000fe200030006ff */
[C---:B------:R-:W-:Y:S01]  /*15e30*/  FMUL.FTZ R52, R24.reuse, R50 ;  /* 0x0000003218347220 */ /* 0x040fe20000410000 */
[----:B------:R-:W-:Y:S01]  /*15e40*/  F2FP.F16.E4M3.UNPACK_B R29, R4 ;  /* 0x00000004ff1d723e */ /* 0x000fe200020006ff */
[----:B------:R-:W-:Y:S01]  /*15e50*/  FMUL.FTZ R57, R24, R38 ;  /* 0x0000002618397220 */ /* 0x000fe20000410000 */
[----:B------:R-:W-:Y:S01]  /*15e60*/  F2FP.F16.E4M3.UNPACK_B R40, R4.H1 ;  /* 0x00000004ff28723e */ /* 0x000fe200030006ff */
[----:B------:R-:W-:Y:S01]  /*15e70*/  FFMA.FTZ R24, R30, R51, R34 ;  /* 0x000000331e187223 */ /* 0x000fe20000010022 */
[-C--:B------:R-:W-:Y:S01]  /*15e80*/  F2FP.F16.E4M3.UNPACK_B R4, R6.reuse ;  /* 0x00000006ff04723e */ /* 0x080fe200020006ff */
[----:B------:R-:W-:Y:S01]  /*15e90*/  HADD2.F32 R35, -RZ, R35.H1_H1 ;  /* 0x30000023ff237230 */ /* 0x000fe20000004100 */
[----:B------:R-:W-:Y:S01]  /*15ea0*/  F2FP.F16.E4M3.UNPACK_B R7, R6.H1 ;  /* 0x00000006ff07723e */ /* 0x000fe200030006ff */
[----:B------:R-:W-:Y:S01]  /*15eb0*/  HADD2.F32 R44, -RZ, R44.H1_H1 ;  /* 0x3000002cff2c7230 */ /* 0x000fe20000004100 */
[-C--:B------:R-:W-:Y:S01]  /*15ec0*/  F2FP.F16.E4M3.UNPACK_B R42, R27.reuse ;  /* 0x0000001bff2a723e */ /* 0x080fe200020006ff */
[--C-:B------:R-:W-:Y:S01]  /*15ed0*/  HADD2.F32 R34, -RZ, R41.reuse.H0_H0 ;  /* 0x20000029ff227230 */ /* 0x100fe20000004100 */
[----:B------:R-:W-:Y:S01]  /*15ee0*/  F2FP.F16.E4M3.UNPACK_B R48, R27.H1 ;  /* 0x0000001bff30723e */ /* 0x000fe200030006ff */
[----:B------:R-:W-:Y:S01]  /*15ef0*/  HADD2.F32 R41, -RZ, R41.H1_H1 ;  /* 0x30000029ff297230 */ /* 0x000fe20000004100 */
[----:B------:R-:W-:-:S02]  /*15f00*/  F2FP.F16.E4M3.UNPACK_B R6, R26 ;  /* 0x0000001aff06723e */ /* 0x000fc400020006ff */
[----:B------:R-:W-:Y:S01]  /*15f10*/  F2FP.F16.E4M3.UNPACK_B R27, R26.H1 ;  /* 0x0000001aff1b723e */ /* 0x000fe200030006ff */
[----:B------:R-:W-:Y:S01]  /*15f20*/  FFMA.FTZ R26, R30, R43, -R55 ;  /* 0x0000002b1e1a7223 */ /* 0x000fe20000010837 */
[----:B------:R-:W-:Y:S01]  /*15f30*/  F2FP.F16.E4M3.UNPACK_B R51, R53 ;  /* 0x00000035ff33723e */ /* 0x000fe200020006ff */
[C---:B------:R-:W-:Y:S01]  /*15f40*/  FFMA.FTZ R30, R31.reuse, R38, -R52 ;  /* 0x000000261f1e7223 */ /* 0x040fe20000010834 */
[----:B------:R-:W-:Y:S01]  /*15f50*/  F2FP.F16.E4M3.UNPACK_B R43, R47 ;  /* 0x0000002fff2b723e */ /* 0x000fe200020006ff */
[----:B------:R-:W-:Y:S01]  /*15f60*/  FFMA.FTZ R31, R31, R50, R57 ;  /* 0x000000321f1f7223 */ /* 0x000fe20000010039 */
[----:B------:R-:W-:Y:S01]  /*15f70*/  HADD2.F32 R50, -RZ, R49.H1_H1 ;  /* 0x30000031ff327230 */ /* 0x000fe20000004100 */
[----:B------:R-:W-:Y:S01]  /*15f80*/  F2FP.F16.E4M3.UNPACK_B R54, R53.H1 ;  /* 0x00000035ff36723e */ /* 0x000fe200030006ff */
[----:B------:R-:W-:Y:S01]  /*15f90*/  HADD2.F32 R38, -RZ, R33.H1_H1 ;  /* 0x30000021ff267230 */ /* 0x000fe20000004100 */
[----:B------:R-:W-:Y:S01]  /*15fa0*/  F2FP.F16.E4M3.UNPACK_B R47, R47.H1 ;  /* 0x0000002fff2f723e */ /* 0x000fe200030006ff */
[----:B------:R-:W-:-:S02]  /*15fb0*/  HADD2.F32 R52, -RZ, R51.H0_H0 ;  /* 0x20000033ff347230 */ /* 0x000fc40000004100 */
[C---:B------:R-:W-:Y:S01]  /*15fc0*/  FMUL.FTZ R55, R35.reuse, R50 ;  /* 0x0000003223377220 */ /* 0x040fe20000410000 */
[--C-:B------:R-:W-:Y:S02]  /*15fd0*/  HADD2.F32 R33, -RZ, R42.reuse.H0_H0 ;  /* 0x2000002aff217230 */ /* 0x100fe40000004100 */
[----:B------:R-:W-:Y:S01]  /*15fe0*/  FMUL.FTZ R35, R35, R44 ;  /* 0x0000002c23237220 */ /* 0x000fe20000410000 */
[----:B------:R-:W-:Y:S02]  /*15ff0*/  HADD2.F32 R49, -RZ, R43.H0_H0 ;  /* 0x2000002bff317230 */ /* 0x000fe40000004100 */
[----:B------:R-:W-:Y:S02]  /*16000*/  HADD2.F32 R51, -RZ, R51.H1_H1 ;  /* 0x30000033ff337230 */ /* 0x000fe40000004100 */
[C---:B------:R-:W-:Y:S01]  /*16010*/  FMUL.FTZ R57, R33.reuse, R52 ;  /* 0x0000003421397220 */ /* 0x040fe20000410000 */
[----:B------:R-:W-:Y:S02]  /*16020*/  HADD2.F32 R42, -RZ, R42.H1_H1 ;  /* 0x3000002aff2a7230 */ /* 0x000fe40000004100 */
[-C--:B------:R-:W-:Y:S01]  /*16030*/  FMUL.FTZ R59, R33, R49.reuse ;  /* 0x00000031213b7220 */ /* 0x080fe20000410000 */
[C---:B------:R-:W-:Y:S01]  /*16040*/  FFMA.FTZ R33, R38.reuse, R44, -R55 ;  /* 0x0000002c26217223 */ /* 0x040fe20000010837 */
[----:B------:R-:W-:Y:S01]  /*16050*/  FFMA.FTZ R38, R38, R50, R35 ;  /* 0x0000003226267223 */ /* 0x000fe20000010023 */
[C---:B------:R-:W-:Y:S01]  /*16060*/  FFMA.FTZ R35, R34.reuse, R49, -R57 ;  /* 0x0000003122237223 */ /* 0x040fe20000010839 */
[----:B------:R-:W-:Y:S01]  /*16070*/  FFMA.FTZ R34, R34, R52, R59 ;  /* 0x0000003422227223 */ /* 0x000fe2000001003b */
[----:B------:R-:W-:-:S02]  /*16080*/  HADD2.F32 R49, -RZ, R43.H1_H1 ;  /* 0x3000002bff317230 */ /* 0x000fc40000004100 */
[C---:B------:R-:W-:Y:S01]  /*16090*/  FMUL.FTZ R56, R42.reuse, R51 ;  /* 0x000000332a387220 */ /* 0x040fe20000410000 */
[----:B------:R-:W-:Y:S01]  /*160a0*/  HADD2.F32 R52, -RZ, R54.H0_H0 ;  /* 0x20000036ff347230 */ /* 0x000fe20000004100 */
[----:B------:R-:W-:Y:S01]  /*160b0*/  F2FP.SATFINITE.E4M3.F32.PACK_AB_MERGE_C R30, R33, R30, RZ ;  /* 0x0000001e211e723e */ /* 0x000fe200048070ff */
[----:B------:R-:W-:Y:S02]  /*160c0*/  HADD2.F32 R43, -RZ, R48.H0_H0 ;  /* 0x20000030ff2b7230 */ /* 0x000fe40000004100 */
[-C--:B------:R-:W-:Y:S01]  /*160d0*/  FMUL.FTZ R58, R42, R49.reuse ;  /* 0x000000312a3a7220 */ /* 0x080fe20000410000 */
[----:B------:R-:W-:Y:S02]  /*160e0*/  HADD2.F32 R50, -RZ, R47.H0_H0 ;  /* 0x2000002fff327230 */ /* 0x000fe40000004100 */
[----:B------:R-:W-:Y:S01]  /*160f0*/  FFMA.FTZ R42, R41, R49, -R56 ;  /* 0x00000031292a7223 */ /* 0x000fe20000010838 */
[----:B------:R-:W-:Y:S02]  /*16100*/  HADD2.F32 R44, -RZ, R46.H0_H0 ;  /* 0x2000002eff2c7230 */ /* 0x000fe40000004100 */
[----:B------:R-:W-:Y:S01]  /*16110*/  FMUL.FTZ R53, R43, R52 ;  /* 0x000000342b357220 */ /* 0x000fe20000410000 */
[----:B------:R-:W-:-:S02]  /*16120*/  HADD2.F32 R54, -RZ, R54.H1_H1 ;  /* 0x30000036ff367230 */ /* 0x000fc40000004100 */
[-C--:B------:R-:W-:Y:S01]  /*16130*/  FMUL.FTZ R55, R43, R50.reuse ;  /* 0x000000322b377220 */ /* 0x080fe20000410000 */
[----:B------:R-:W-:Y:S02]  /*16140*/  HADD2.F32 R49, -RZ, R48.H1_H1 ;  /* 0x30000030ff317230 */ /* 0x000fe40000004100 */
[C---:B------:R-:W-:Y:S01]  /*16150*/  FFMA.FTZ R43, R44.reuse, R50, -R53 ;  /* 0x000000322c2b7223 */ /* 0x040fe20000010835 */
[----:B------:R-:W-:Y:S01]  /*16160*/  F2FP.F16.E4M3.UNPACK_B R53, R32.H1 ;  /* 0x00000020ff35723e */ /* 0x000fe200030006ff */
[----:B------:R-:W-:Y:S01]  /*16170*/  FFMA.FTZ R44, R44, R52, R55 ;  /* 0x000000342c2c7223 */ /* 0x000fe20000010037 */
[----:B------:R-:W-:Y:S01]  /*16180*/  F2FP.F16.E4M3.UNPACK_B R50, R28.H1 ;  /* 0x0000001cff32723e */ /* 0x000fe200030006ff */
[----:B------:R-:W-:Y:S02]  /*16190*/  HADD2.F32 R52, -RZ, R47.H1_H1 ;  /* 0x3000002fff347230 */ /* 0x000fe40000004100 */
[----:B------:R-:W-:Y:S01]  /*161a0*/  FFMA.FTZ R41, R41, R51, R58 ;  /* 0x0000003329297223 */ /* 0x000fe2000001003a */
[----:B------:R-:W-:-:S02]  /*161b0*/  HADD2.F32 R55, -RZ, R53.H0_H0 ;  /* 0x20000035ff377230 */ /* 0x000fc40000004100 */
[C---:B------:R-:W-:Y:S01]  /*161c0*/  FMUL.FTZ R56, R49.reuse, R54 ;  /* 0x0000003631387220 */ /* 0x040fe20000410000 */
[----:B------:R-:W-:Y:S02]  /*161d0*/  HADD2.F32 R48, -RZ, R45.H0_H0 ;  /* 0x2000002dff307230 */ /* 0x000fe40000004100 */
[----:B------:R-:W-:Y:S01]  /*161e0*/  FMUL.FTZ R57, R49, R52 ;  /* 0x0000003431397220 */ /* 0x000fe20000410000 */
[----:B------:R-:W-:Y:S01]  /*161f0*/  HADD2.F32 R51, -RZ, R50.H0_H0 ;  /* 0x20000032ff337230 */ /* 0x000fe20000004100 */
[----:B------:R-:W-:Y:S01]  /*16200*/  F2FP.SATFINITE.E4M3.F32.PACK_AB_MERGE_C R31, R38, R31, RZ ;  /* 0x0000001f261f723e */ /* 0x000fe200048070ff */
        /* <DEDUP_REMOVED lines=8> */
[----:B------:R-:W-:Y:S01]  /*16290*/  FFMA.FTZ R55, R46, R55, R48 ;  /* 0x000000372e377223 */ /* 0x000fe20000010030 */
[----:B------:R-:W-:Y:S01]  /*162a0*/  HADD2.F32 R45, -RZ, R45.H1_H1 ;  /* 0x3000002dff2d7230 */ /* 0x000fe20000004100 */
[----:B------:R-:W-:Y:S01]  /*162b0*/  F2FP.F16.E4M3.UNPACK_B R47, R32 ;  /* 0x00000020ff2f723e */ /* 0x000fe200020006ff */
[----:B------:R-:W-:Y:S01]  /*162c0*/  HADD2.F32 R50, -RZ, R50.H1_H1 ;  /* 0x30000032ff327230 */ /* 0x000fe20000004100 */
[----:B------:R-:W-:Y:S01]  /*162d0*/  F2FP.F16.E4M3.UNPACK_B R46, R28 ;  /* 0x0000001cff2e723e */ /* 0x000fe200020006ff */
[----:B------:R-:W-:Y:S02]  /*162e0*/  HADD2.F32 R40, -RZ, R40.H1_H1 ;  /* 0x30000028ff287230 */ /* 0x000fe40000004100 */
[----:B------:R-:W-:Y:S01]  /*162f0*/  FMUL.FTZ R51, R45, R53 ;  /* 0x000000352d337220 */ /* 0x000fe20000410000 */
[----:B------:R-:W-:-:S02]  /*16300*/  HADD2.F32 R49, -RZ, R47.H0_H0 ;  /* 0x2000002fff317230 */ /* 0x000fc40000004100 */
[-C--:B------:R-:W-:Y:S01]  /*16310*/  FMUL.FTZ R28, R45, R50.reuse ;  /* 0x000000322d1c7220 */ /* 0x080fe20000410000 */
[----:B------:R-:W-:Y:S02]  /*16320*/  HADD2.F32 R32, -RZ, R39.H0_H0 ;  /* 0x20000027ff207230 */ /* 0x000fe40000004100 */
[C---:B------:R-:W-:Y:S01]  /*16330*/  FFMA.FTZ R57, R40.reuse, R50, -R51 ;  /* 0x0000003228397223 */ /* 0x040fe20000010833 */
[----:B------:R-:W-:Y:S02]  /*16340*/  HADD2.F32 R45, -RZ, R46.H0_H0 ;  /* 0x2000002eff2d7230 */ /* 0x000fe40000004100 */
[----:B------:R-:W-:Y:S01]  /*16350*/  FFMA.FTZ R54, R40, R53, R28 ;  /* 0x0000003528367223 */ /* 0x000fe2000001001c */
[----:B------:R-:W-:Y:S02]  /*16360*/  HADD2.F32 R28, -RZ, R29.H0_H0 ;  /* 0x2000001dff1c7230 */ /* 0x000fe40000004100 */
[----:B------:R-:W-:Y:S01]  /*16370*/  FMUL.FTZ R51, R32, R49 ;  /* 0x0000003120337220 */ /* 0x000fe20000410000 */
[----:B------:R-:W-:-:S02]  /*16380*/  HADD2.F32 R40, -RZ, R47.H1_H1 ;  /* 0x3000002fff287230 */ /* 0x000fc40000004100 */
[-C--:B------:R-:W-:Y:S01]  /*16390*/  FMUL.FTZ R47, R32, R45.reuse ;  /* 0x0000002d202f7220 */ /* 0x080fe20000410000 */
[----:B------:R-:W-:Y:S02]  /*163a0*/  HADD2.F32 R39, -RZ, R39.H1_H1 ;  /* 0x30000027ff277230 */ /* 0x000fe40000004100 */
[C---:B------:R-:W-:Y:S01]  /*163b0*/  FFMA.FTZ R51, R28.reuse, R45, -R51 ;  /* 0x0000002d1c337223 */ /* 0x040fe20000010833 */
[----:B------:R-:W-:Y:S02]  /*163c0*/  HADD2.F32 R46, -RZ, R46.H1_H1 ;  /* 0x3000002eff2e7230 */ /* 0x000fe40000004100 */
[----:B------:R-:W-:Y:S01]  /*163d0*/  FFMA.FTZ R47, R28, R49, R47 ;  /* 0x000000311c2f7223 */ /* 0x000fe2000001002f */
[----:B------:R-:W-:Y:S01]  /*163e0*/  HADD2.F32 R29, -RZ, R29.H1_H1 ;  /* 0x3000001dff1d7230 */ /* 0x000fe20000004100 */
[----:B------:R-:W-:Y:S01]  /*163f0*/  F2FP.F16.E4M3.UNPACK_B R45, R21.H1 ;  /* 0x00000015ff2d723e */ /* 0x000fe200030006ff */
[C---:B------:R-:W-:Y:S01]  /*16400*/  FMUL.FTZ R32, R39.reuse, R40 ;  /* 0x0000002827207220 */ /* 0x040fe20000410000 */
[----:B------:R-:W-:Y:S01]  /*16410*/  F2FP.F16.E4M3.UNPACK_B R28, R20.H1 ;  /* 0x00000014ff1c723e */ /* 0x000fe200030006ff */
[----:B------:R-:W-:Y:S01]  /*16420*/  FMUL.FTZ R49, R39, R46 ;  /* 0x0000002e27317220 */ /* 0x000fe20000410000 */
[----:B------:R-:W-:Y:S01]  /*16430*/  F2FP.F16.E4M3.UNPACK_B R20, R20 ;  /* 0x00000014ff14723e */ /* 0x000fe200020006ff */
[----:B------:R-:W-:Y:S01]  /*16440*/  FFMA.FTZ R48, R29, R46, -R32 ;  /* 0x0000002e1d307223 */ /* 0x000fe20000010820 */
[----:B------:R-:W-:-:S02]  /*16450*/  HADD2.F32 R39, -RZ, R45.H0_H0 ;  /* 0x2000002dff277230 */ /* 0x000fc40000004100 */
[----:B------:R-:W-:Y:S01]  /*16460*/  FFMA.FTZ R50, R29, R40, R49 ;  /* 0x000000281d327223 */ /* 0x000fe20000010031 */
[----:B------:R-:W-:Y:S01]  /*16470*/  HADD2.F32 R32, -RZ, R27.H0_H0 ;  /* 0x2000001bff207230 */ /* 0x000fe20000004100 */
[----:B------:R-:W-:Y:S01]  /*16480*/  F2FP.SATFINITE.E4M3.F32.PACK_AB_MERGE_C R54, R54, R55, RZ ;  /* 0x000000373636723e */ /* 0x000fe200048070ff */
[--C-:B------:R-:W-:Y:S01]  /*16490*/  HADD2.F32 R29, -RZ, R28.reuse.H0_H0 ;  /* 0x2000001cff1d7230 */ /* 0x100fe20000004100 */
[----:B------:R-:W-:Y:S01]  /*164a0*/  F2FP.SATFINITE.E4M3.F32.PACK_AB_MERGE_C R5, R26, R5, R30 ;  /* 0x000000051a05723e */ /* 0x000fe2000480701e */
[----:B------:R-:W-:Y:S02]  /*164b0*/  HADD2.F32 R40, -RZ, R28.H1_H1 ;  /* 0x3000001cff287230 */ /* 0x000fe40000004100 */
[----:B------:R-:W-:Y:S01]  /*164c0*/  FMUL.FTZ R49, R32, R39 ;  /* 0x0000002720317220 */ /* 0x000fe20000410000 */
[----:B------:R-:W-:Y:S01]  /*164d0*/  HADD2.F32 R28, -RZ, R7.H0_H0 ;  /* 0x20000007ff1c7230 */ /* 0x000fe20000004100 */
[----:B------:R-:W-:Y:S01]  /*164e0*/  F2FP.SATFINITE.E4M3.F32.PACK_AB_MERGE_C R25, R24, R25, R31 ;  /* 0x000000191819723e */ /* 0x000fe2000480701f */
[----:B------:R-:W-:-:S02]  /*164f0*/  HADD2.F32 R46, -RZ, R45.H1_H1 ;  /* 0x3000002dff2e7230 */ /* 0x000fc40000004100 */
[-C--:B------:R-:W-:Y:S01]  /*16500*/  FMUL.FTZ R45, R32, R29.reuse ;  /* 0x0000001d202d7220 */ /* 0x080fe20000410000 */
        /* <DEDUP_REMOVED lines=12> */
[----:B------:R-:W-:Y:S01]  /*165d0*/  HADD2.F32 R29, -RZ, R28.H0_H0 ;  /* 0x2000001cff1d7230 */ /* 0x000fe20000004100 */
[----:B------:R-:W-:Y:S01]  /*165e0*/  F2FP.SATFINITE.E4M3.F32.PACK_AB_MERGE_C R49, R56, R49, RZ ;  /* 0x000000313831723e */ /* 0x000fe200048070ff */
[----:B------:R-:W-:Y:S01]  /*165f0*/  HADD2.F32 R7, -RZ, R6.H0_H0 ;  /* 0x20000006ff077230 */ /* 0x000fe20000004100 */
        /* <DEDUP_REMOVED lines=23> */
.L_x_2629:
[----:B------:R-:W-:Y:S05]  /*16770*/  BSYNC B1 ;  /* 0x0000000000017941 */ /* 0x000fea0003800000 */
.L_x_2628:
[----:B------:R-:W-:Y:S05]  /*16780*/  @P0 BRA `(.L_x_2613) ;  /* 0x0000000c00fc0947 */ /* 0x000fea0003800000 */
[----:B-123--:R-:W2:Y:S04]  /*16790*/  LDL R24, [R1+0x64] ;  /* 0x0000640001187983 */ /* 0x00eea80000100800 */
[----:B------:R-:W3:Y:S01]  /*167a0*/  LDL R49, [R1+0x19c] ;  /* 0x00019c0001317983 */ /* 0x000ee20000100800 */
[----:B0----5:R-:W-:Y:S01]  /*167b0*/  SHF.R.U32.HI R3, RZ, 0x8, R12 ;  /* 0x00000008ff037819 */ /* 0x021fe2000001160c */
[----:B------:R-:W-:Y:S01]  /*167c0*/  VIADD R25, R19, 0x60 ;  /* 0x0000006013197836 */ /* 0x000fe20000000000 */
[----:B------:R-:W-:Y:S02]  /*167d0*/  LEA.HI R37, R37, R0, RZ, 0x1c ;  /* 0x0000000025257211 */ /* 0x000fe400078fe0ff */
[----:B------:R-:W-:Y:S01]  /*167e0*/  LOP3.LUT R0, R12, 0xff, RZ, 0xc0, !PT ;  /* 0x000000ff0c007812 */ /* 0x000fe200078ec0ff */
[----:B------:R-:W-:Y:S01]  /*167f0*/  IMAD.SHL.U32 R25, R25, 0x80, RZ ;  /* 0x0000008019197824 */ /* 0x000fe200078e00ff */
[----:B------:R-:W-:-:S02]  /*16800*/  SHF.R.U32.HI R7, RZ, 0x8, R14 ;  /* 0x00000008ff077819 */ /* 0x000fc4000001160e */
[----:B------:R-:W-:Y:S02]  /*16810*/  LOP3.LUT R3, R3, 0xff, RZ, 0xc0, !PT ;  /* 0x000000ff03037812 */ /* 0x000fe400078ec0ff */
[----:B------:R-:W-:Y:S02]  /*16820*/  LOP3.LUT R6, R14, 0xff, RZ, 0xc0, !PT ;  /* 0x000000ff0e067812 */ /* 0x000fe400078ec0ff */
[----:B------:R-:W-:Y:S02]  /*16830*/  LOP3.LUT R7, R7, 0xff, RZ, 0xc0, !PT ;  /* 0x000000ff07077812 */ /* 0x000fe400078ec0ff */
[----:B------:R-:W-:Y:S02]  /*16840*/  PRMT R21, R3, 0x7604, R0 ;  /* 0x0000760403157816 */ /* 0x000fe40000000000 */
[----:B------:R-:W-:Y:S02]  /*16850*/  SHF.R.S32.HI R0, RZ, 0x1f, R37 ;  /* 0x0000001fff007819 */ /* 0x000fe40000011425 */
[----:B------:R-:W-:-:S02]  /*16860*/  PRMT R29, R7, 0x7604, R6 ;  /* 0x00007604071d7816 */ /* 0x000fc40000000006 */
[----:B------:R-:W-:Y:S01]  /*16870*/  LEA.HI R7, R0, R37, RZ, 0x3 ;  /* 0x0000002500077211 */ /* 0x000fe200078f18ff */
[----:B------:R-:W-:Y:S01]  /*16880*/  IMAD.SHL.U32 R0, R37, 0x10, RZ ;  /* 0x0000001025007824 */ /* 0x000fe200078e00ff */
[----:B------:R-:W-:Y:S02]  /*16890*/  LOP3.LUT R25, R25, 0x380, RZ, 0xc0, !PT ;  /* 0x0000038019197812 */ /* 0x000fe400078ec0ff */
[----:B------:R-:W-:Y:S01]  /*168a0*/  SHF.R.U32.HI R5, RZ, 0x8, R13 ;  /* 0x00000008ff057819 */ /* 0x000fe2000001160d */
[----:B------:R-:W-:Y:S01]  /*168b0*/  IMAD.SHL.U32 R7, R7, 0x800, RZ ;  /* 0x0000080007077824 */ /* 0x000fe200078e00ff */
[----:B------:R-:W-:Y:S01]  /*168c0*/  LOP3.LUT R0, R25, 0x70, R0, 0xf8, !PT ;  /* 0x0000007019007812 */ /* 0x000fe200078ef800 */
[----:B------:R-:W-:Y:S01]  /*168d0*/  VIADD R25, R19, 0x60 ;  /* 0x0000006013197836 */ /* 0x000fe20000000000 */
[----:B------:R-:W-:Y:S02]  /*168e0*/  LOP3.LUT R4, R13, 0xff, RZ, 0xc0, !PT ;  /* 0x000000ff0d047812 */ /* 0x000fe400078ec0ff */
[----:B------:R-:W-:Y:S01]  /*168f0*/  LOP3.LUT R5, R5, 0xff, RZ, 0xc0, !PT ;  /* 0x000000ff05057812 */ /* 0x000fe200078ec0ff */
[----:B------:R-:W-:Y:S01]  /*16900*/  IMAD.SHL.U32 R25, R25, 0x80, RZ ;  /* 0x0000008019197824 */ /* 0x000fe200078e00ff */
[----:B------:R-:W-:-:S02]  /*16910*/  LOP3.LUT R3, R15, 0xff, RZ, 0xc0, !PT ;  /* 0x000000ff0f037812 */ /* 0x000fc400078ec0ff */
[----:B------:R-:W-:Y:S02]  /*16920*/  PRMT R20, R5, 0x7604, R4 ;  /* 0x0000760405147816 */ /* 0x000fe40000000004 */
[----:B------:R-:W-:Y:S02]  /*16930*/  LOP3.LUT R25, R25, 0x380, RZ, 0xc0, !PT ;  /* 0x0000038019197812 */ /* 0x000fe400078ec0ff */
[----:B------:R-:W-:Y:S02]  /*16940*/  SHF.R.U32.HI R4, RZ, 0x8, R15 ;  /* 0x00000008ff047819 */ /* 0x000fe4000001160f */
[----:B------:R-:W-:Y:S02]  /*16950*/  SHF.R.U32.HI R25, RZ, 0x3, R25 ;  /* 0x00000003ff197819 */ /* 0x000fe40000011619 */
[----:B------:R-:W-:Y:S02]  /*16960*/  LOP3.LUT R4, R4, 0xff, RZ, 0xc0, !PT ;  /* 0x000000ff04047812 */ /* 0x000fe400078ec0ff */
[----:B------:R-:W-:-:S02]  /*16970*/  LOP3.LUT R0, R0, R25, RZ, 0x3c, !PT ;  /* 0x0000001900007212 */ /* 0x000fc400078e3cff */
[----:B------:R-:W-:Y:S02]  /*16980*/  LOP3.LUT R25, R7, 0xffffc000, RZ, 0xc0, !PT ;  /* 0xffffc00007197812 */ /* 0x000fe400078ec0ff */
[----:B------:R-:W-:Y:S02]  /*16990*/  PRMT R28, R4, 0x7604, R3 ;  /* 0x00007604041c7816 */ /* 0x000fe40000000003 */
[----:B------:R-:W-:Y:S02]  /*169a0*/  SHF.R.U32.HI R6, RZ, 0x8, R8 ;  /* 0x00000008ff067819 */ /* 0x000fe40000011608 */
[----:B------:R-:W-:Y:S02]  /*169b0*/  LOP3.LUT R5, R8, 0xff, RZ, 0xc0, !PT ;  /* 0x000000ff08057812 */ /* 0x000fe400078ec0ff */
[----:B------:R-:W-:Y:S02]  /*169c0*/  LOP3.LUT R6, R6, 0xff, RZ, 0xc0, !PT ;  /* 0x000000ff06067812 */ /* 0x000fe400078ec0ff */
[----:B------:R-:W-:-:S02]  /*169d0*/  SHF.R.U32.HI R35, RZ, 0x8, R11 ;  /* 0x00000008ff237819 */ /* 0x000fc4000001160b */
[----:B------:R-:W-:Y:S02]  /*169e0*/  PRMT R33, R6, 0x7604, R5 ;  /* 0x0000760406217816 */ /* 0x000fe40000000005 */
[----:B------:R-:W-:Y:S02]  /*169f0*/  LOP3.LUT R30, R9, 0xff, RZ, 0xc0, !PT ;  /* 0x000000ff091e7812 */ /* 0x000fe400078ec0ff */
[----:B------:R-:W-:Y:S02]  /*16a00*/  SHF.R.U32.HI R32, RZ, 0x8, R10 ;  /* 0x00000008ff207819 */ /* 0x000fe4000001160a */
[----:B------:R-:W-:Y:S02]  /*16a10*/  LOP3.LUT R34, R11, 0xff, RZ, 0xc0, !PT ;  /* 0x000000ff0b227812 */ /* 0x000fe400078ec0ff */
[----:B------:R-:W-:Y:S02]  /*16a20*/  LOP3.LUT R35, R35, 0xff, RZ, 0xc0, !PT ;  /* 0x000000ff23237812 */ /* 0x000fe400078ec0ff */
[----:B------:R-:W-:-:S02]  /*16a30*/  LOP3.LUT R31, R10, 0xff, RZ, 0xc0, !PT ;  /* 0x000000ff0a1f7812 */ /* 0x000fc400078ec0ff */
[----:B------:R-:W-:Y:S02]  /*16a40*/  LOP3.LUT R32, R32, 0xff, RZ, 0xc0, !PT ;  /* 0x000000ff20207812 */ /* 0x000fe400078ec0ff */
[----:B------:R-:W-:Y:S02]  /*16a50*/  PRMT R34, R35, 0x7604, R34 ;  /* 0x0000760423227816 */ /* 0x000fe40000000022 */
[----:B------:R-:W-:Y:S02]  /*16a60*/  PRMT R37, R32, 0x7604, R31 ;  /* 0x0000760420257816 */ /* 0x000fe4000000001f */
[----:B------:R-:W-:Y:S02]  /*16a70*/  SHF.R.U32.HI R35, RZ, 0x10, R9 ;  /* 0x00000010ff237819 */ /* 0x000fe40000011609 */
[----:B------:R-:W-:Y:S02]  /*16a80*/  SHF.R.U32.HI R31, RZ, 0x10, R15 ;  /* 0x00000010ff1f7819 */ /* 0x000fe4000001160f */
[----:B------:R-:W-:Y:S01]  /*16a90*/  SHF.R.U32.HI R39, RZ, 0x10, R11 ;  /* 0x00000010ff277819 */ /* 0x000fe2000001160b */
[----:B------:R-:W-:Y:S01]  /*16aa0*/  IMAD.U32 R35, R35, 0x10000, RZ ;  /* 0x0001000023237824 */ /* 0x000fe200078e00ff */
[----:B------:R-:W-:-:S02]  /*16ab0*/  SHF.L.U32 R31, R31, 0x10, RZ ;  /* 0x000000101f1f7819 */ /* 0x000fc400000006ff */
        /* <DEDUP_REMOVED lines=8> */
[----:B--2---:R-:W-:Y:S02]  /*16b40*/  IADD3 R3, R0, R25, R24 ;  /* 0x0000001900037210 */ /* 0x004fe40007ffe018 */
[----:B------:R-:W-:Y:S01]  /*16b50*/  SHF.R.U32.HI R24, RZ, 0x8, R9 ;  /* 0x00000008ff187819 */ /* 0x000fe20000011609 */
[----:B---3--:R-:W0:Y:S02]  /*16b60*/  LDS.128 R4, [R49+0x20400] ;  /* 0x0204000031047984 */ /* 0x008e240000000c00 */
[----:B------:R-:W-:Y:S01]  /*16b70*/  IMAD.IADD R0, R18, 0x1, R3 ;  /* 0x0000000112007824 */ /* 0x000fe200078e0203 */
[----:B------:R-:W-:-:S04]  /*16b80*/  LOP3.LUT R3, R24, 0xff, RZ, 0xc0, !PT ;  /* 0x000000ff18037812 */ /* 0x000fc800078ec0ff */
[----:B------:R-:W1:Y:S01]  /*16b90*/  LDS.128 R24, [R0+0x20400] ;  /* 0x0204000000187984 */ /* 0x000e620000000c00 */
[----:B------:R-:W-:Y:S02]  /*16ba0*/  PRMT R30, R3, 0x7604, R30 ;  /* 0x00007604031e7816 */ /* 0x000fe4000000001e */
[----:B------:R-:W-:Y:S02]  /*16bb0*/  SHF.R.U32.HI R3, RZ, 0x10, R13 ;  /* 0x00000010ff037819 */ /* 0x000fe4000001160d */
[----:B------:R-:W-:-:S03]  /*16bc0*/  LOP3.LUT R35, R30, 0xff0000, R35, 0xf8, !PT ;  /* 0x00ff00001e237812 */ /* 0x000fc600078ef823 */
[----:B------:R-:W-:-:S05]  /*16bd0*/  IMAD.U32 R3, R3, 0x10000, RZ ;  /* 0x0001000003037824 */ /* 0x000fca00078e00ff */
[----:B------:R-:W-:-:S04]  /*16be0*/  LOP3.LUT R3, R20, 0xff0000, R3, 0xf8, !PT ;  /* 0x00ff000014037812 */ /* 0x000fc800078ef803 */
[----:B------:R-:W-:Y:S02]  /*16bf0*/  LOP3.LUT R28, R3, 0xff000000, R13, 0xf8, !PT ;  /* 0xff000000031c7812 */ /* 0x000fe400078ef80d */
[----:B------:R-:W-:Y:S02]  /*16c00*/  LOP3.LUT R13, R37, 0xff0000, R10, 0xf8, !PT ;  /* 0x00ff0000250d7812 */ /* 0x000fe400078ef80a */
[----:B------:R-:W-:Y:S02]  /*16c10*/  LOP3.LUT R37, R31, 0xff000000, R15, 0xf8, !PT ;  /* 0xff0000001f257812 */ /* 0x000fe400078ef80f */
[----:B------:R-:W-:Y:S02]  /*16c20*/  LOP3.LUT R15, R35, 0xff000000, R9, 0xf8, !PT ;  /* 0xff000000230f7812 */ /* 0x000fe400078ef809 */
[----:B------:R-:W-:Y:S02]  /*16c30*/  LOP3.LUT R3, R29, 0xff000000, R14, 0xf8, !PT ;  /* 0xff0000001d037812 */ /* 0x000fe400078ef80e */
[----:B------:R-:W-:-:S02]  /*16c40*/  F2FP.F16.E4M3.UNPACK_B R39, R15 ;  /* 0x0000000fff27723e */ /* 0x000fc400020006ff */
[----:B------:R-:W-:Y:S02]  /*16c50*/  LOP3.LUT R29, R33, 0xff000000, R8, 0xf8, !PT ;  /* 0xff000000211d7812 */ /* 0x000fe400078ef808 */
[----:B------:R-:W-:Y:S01]  /*16c60*/  LOP3.LUT R8, R13, 0xff000000, R10, 0xf8, !PT ;  /* 0xff0000000d087812 */ /* 0x000fe200078ef80a */
[--C-:B------:R-:W-:Y:S01]  /*16c70*/  HADD2.F32 R40, -RZ, R39.reuse.H0_H0 ;  /* 0x20000027ff287230 */ /* 0x100fe20000004100 */
[-C--:B------:R-:W-:Y:S01]  /*16c80*/  F2FP.F16.E4M3.UNPACK_B R14, R28.reuse ;  /* 0x0000001cff0e723e */ /* 0x080fe200020006ff */
[----:B------:R-:W-:Y:S01]  /*16c90*/  HADD2.F32 R39, -RZ, R39.H1_H1 ;  /* 0x30000027ff277230 */ /* 0x000fe20000004100 */
[-C--:B0-----:R-:W-:Y:S02]  /*16ca0*/  F2FP.F16.E4M3.UNPACK_B R10, R5.reuse ;  /* 0x00000005ff0a723e */ /* 0x081fe400020006ff */
[----:B------:R-:W-:Y:S01]  /*16cb0*/  F2FP.F16.E4M3.UNPACK_B R20, R5.H1 ;  /* 0x00000005ff14723e */ /* 0x000fe200030006ff */
[----:B------:R-:W-:Y:S01]  /*16cc0*/  HADD2.F32 R38, -RZ, R14.H0_H0 ;  /* 0x2000000eff267230 */ /* 0x000fe20000004100 */
[----:B------:R-:W-:Y:S01]  /*16cd0*/  F2FP.F16.E4M3.UNPACK_B R28, R28.H1 ;  /* 0x0000001cff1c723e */ /* 0x000fe200030006ff */
[--C-:B------:R-:W-:Y:S01]  /*16ce0*/  HADD2.F32 R9, -RZ, R10.reuse.H0_H0 ;  /* 0x2000000aff097230 */ /* 0x100fe20000004100 */
[-C--:B-1----:R-:W-:Y:S01]  /*16cf0*/  F2FP.F16.E4M3.UNPACK_B R11, R25.reuse ;  /* 0x00000019ff0b723e */ /* 0x082fe200020006ff */
[----:B------:R-:W-:Y:S01]  /*16d00*/  HADD2.F32 R10, -RZ, R10.H1_H1 ;  /* 0x3000000aff0a7230 */ /* 0x000fe20000004100 */
[----:B------:R-:W-:-:S02]  /*16d10*/  F2FP.F16.E4M3.UNPACK_B R21, R25.H1 ;  /* 0x00000019ff15723e */ /* 0x000fc400030006ff */
[-C--:B------:R-:W-:Y:S01]  /*16d20*/  F2FP.F16.E4M3.UNPACK_B R25, R24.reuse ;  /* 0x00000018ff19723e */ /* 0x080fe200020006ff */
[--C-:B------:R-:W-:Y:S01]  /*16d30*/  HADD2.F32 R5, -RZ, R11.reuse.H0_H0 ;  /* 0x2000000bff057230 */ /* 0x100fe20000004100 */
[----:B------:R-:W-:Y:S01]  /*16d40*/  F2FP.F16.E4M3.UNPACK_B R34, R24.H1 ;  /* 0x00000018ff22723e */ /* 0x000fe200030006ff */
[----:B------:R-:W-:Y:S01]  /*16d50*/  HADD2.F32 R11, -RZ, R11.H1_H1 ;  /* 0x3000000bff0b7230 */ /* 0x000fe20000004100 */
[-C--:B------:R-:W-:Y:S02]  /*16d60*/  F2FP.F16.E4M3.UNPACK_B R33, R27.reuse ;  /* 0x0000001bff21723e */ /* 0x080fe400020006ff */
[C---:B------:R-:W-:Y:S01]  /*16d70*/  FMUL.FTZ R24, R5.reuse, R40 ;  /* 0x0000002805187220 */ /* 0x040fe20000410000 */
[----:B------:R-:W-:Y:S01]  /*16d80*/  F2FP.F16.E4M3.UNPACK_B R35, R27.H1 ;  /* 0x0000001bff23723e */ /* 0x000fe200030006ff */
[-C--:B------:R-:W-:Y:S01]  /*16d90*/  FMUL.FTZ R27, R5, R38.reuse ;  /* 0x00000026051b7220 */ /* 0x080fe20000410000 */
[----:B------:R-:W-:Y:S01]  /*16da0*/  FMUL.FTZ R41, R11, R39 ;  /* 0x000000270b297220 */ /* 0x000fe20000410000 */
[C---:B------:R-:W-:Y:S01]  /*16db0*/  FFMA.FTZ R5, R9.reuse, R38, -R24 ;  /* 0x0000002609057223 */ /* 0x040fe20000010818 */
[----:B------:R-:W-:Y:S01]  /*16dc0*/  F2FP.F16.E4M3.UNPACK_B R38, R15.H1 ;  /* 0x0000000fff26723e */ /* 0x000fe200030006ff */
[----:B------:R-:W-:Y:S01]  /*16dd0*/  FFMA.FTZ R9, R9, R40, R27 ;  /* 0x0000002809097223 */ /* 0x000fe2000001001b */
[----:B------:R-:W-:Y:S01]  /*16de0*/  HADD2.F32 R24, -RZ, R14.H1_H1 ;  /* 0x3000000eff187230 */ /* 0x000fe20000004100 */
[-C--:B------:R-:W-:Y:S01]  /*16df0*/  F2FP.F16.E4M3.UNPACK_B R30, R7.reuse ;  /* 0x00000007ff1e723e */ /* 0x080fe200020006ff */
[----:B------:R-:W-:Y:S01]  /*16e00*/  HADD2.F32 R14, -RZ, R21.H0_H0 ;  /* 0x20000015ff0e7230 */ /* 0x000fe20000004100 */
[----:B------:R-:W-:Y:S01]  /*16e10*/  F2FP.F16.E4M3.UNPACK_B R32, R7.H1 ;  /* 0x00000007ff20723e */ /* 0x000fe200030006ff */
[----:B------:R-:W-:-:S02]  /*16e20*/  HADD2.F32 R40, -RZ, R38.H0_H0 ;  /* 0x20000026ff287230 */ /* 0x000fc40000004100 */
[----:B------:R-:W-:Y:S01]  /*16e30*/  FMUL.FTZ R44, R11, R24 ;  /* 0x000000180b2c7220 */ /* 0x000fe20000410000 */
[----:B------:R-:W-:Y:S01]  /*16e40*/  HADD2.F32 R27, -RZ, R28.H0_H0 ;  /* 0x2000001cff1b7230 */ /* 0x000fe20000004100 */
[----:B------:R-:W-:Y:S01]  /*16e50*/  F2FP.F16.E4M3.UNPACK_B R31, R4.H1 ;  /* 0x00000004ff1f723e */ /* 0x000fe200030006ff */
[----:B------:R-:W-:Y:S02]  /*16e60*/  HADD2.F32 R15, -RZ, R20.H0_H0 ;  /* 0x20000014ff0f7230 */ /* 0x000fe40000004100 */
[C---:B------:R-:W-:Y:S01]  /*16e70*/  FMUL.FTZ R46, R14.reuse, R40 ;  /* 0x000000280e2e7220 */ /* 0x040fe20000410000 */
[----:B------:R-:W-:Y:S01]  /*16e80*/  F2FP.F16.E4M3.UNPACK_B R13, R4 ;  /* 0x00000004ff0d723e */ /* 0x000fe200020006ff */
[-C--:B------:R-:W-:Y:S01]  /*16e90*/  FMUL.FTZ R43, R14, R27.reuse ;  /* 0x0000001b0e2b7220 */ /* 0x080fe20000410000 */
[----:B------:R-:W-:Y:S01]  /*16ea0*/  FFMA.FTZ R14, R10, R24, -R41 ;  /* 0x000000180a0e7223 */ /* 0x000fe20000010829 */
[----:B------:R-:W-:Y:S01]  /*16eb0*/  FFMA.FTZ R11, R15, R27, -R46 ;  /* 0x0000001b0f0b7223 */ /* 0x000fe2000001082e */
[----:B------:R-:W-:-:S02]  /*16ec0*/  HADD2.F32 R41, -RZ, R38.H1_H1 ;  /* 0x30000026ff297230 */ /* 0x000fc40000004100 */
[----:B------:R-:W-:Y:S01]  /*16ed0*/  FFMA.FTZ R15, R15, R40, R43 ;  /* 0x000000280f0f7223 */ /* 0x000fe2000001002b */
[-C--:B------:R-:W-:Y:S01]  /*16ee0*/  F2FP.F16.E4M3.UNPACK_B R40, R42.reuse ;  /* 0x0000002aff28723e */ /* 0x080fe200020006ff */
[----:B------:R-:W-:Y:S01]  /*16ef0*/  HADD2.F32 R27, -RZ, R28.H1_H1 ;  /* 0x3000001cff1b7230 */ /* 0x000fe20000004100 */
[----:B------:R-:W-:Y:S01]  /*16f00*/  F2FP.F16.E4M3.UNPACK_B R38, R37 ;  /* 0x00000025ff26723e */ /* 0x000fe200020006ff */
[----:B------:R-:W-:Y:S02]  /*16f10*/  HADD2.F32 R28, -RZ, R20.H1_H1 ;  /* 0x30000014ff1c7230 */ /* 0x000fe40000004100 */
[----:B------:R-:W-:Y:S01]  /*16f20*/  FFMA.FTZ R10, R10, R39, R44 ;  /* 0x000000270a0a7223 */ /* 0x000fe2000001002c */
[----:B------:R-:W-:Y:S01]  /*16f30*/  HADD2.F32 R20, -RZ, R21.H1_H1 ;  /* 0x30000015ff147230 */ /* 0x000fe20000004100 */
[----:B------:R-:W-:Y:S01]  /*16f40*/  F2FP.F16.E4M3.UNPACK_B R42, R42.H1 ;  /* 0x0000002aff2a723e */ /* 0x000fe200030006ff */
[----:B------:R-:W-:Y:S01]  /*16f50*/  HADD2.F32 R43, -RZ, R40.H0_H0 ;  /* 0x20000028ff2b7230 */ /* 0x000fe20000004100 */
[----:B------:R-:W-:Y:S01]  /*16f60*/  F2FP.F16.E4M3.UNPACK_B R4, R6 ;  /* 0x00000006ff04723e */ /* 0x000fe200020006ff */
[----:B------:R-:W-:-:S02]  /*16f70*/  HADD2.F32 R24, -RZ, R33.H0_H0 ;  /* 0x20000021ff187230 */ /* 0x000fc40000004100 */
[C---:B------:R-:W-:Y:S01]  /*16f80*/  FMUL.FTZ R45, R20.reuse, R41 ;  /* 0x00000029142d7220 */ /* 0x040fe20000410000 */
[----:B------:R-:W-:Y:S02]  /*16f90*/  HADD2.F32 R39, -RZ, R38.H0_H0 ;  /* 0x20000026ff277230 */ /* 0x000fe40000004100 */
[----:B------:R-:W-:Y:S01]  /*16fa0*/  FMUL.FTZ R44, R20, R27 ;  /* 0x0000001b142c7220 */ /* 0x000fe20000410000 */
[----:B------:R-:W-:Y:S02]  /*16fb0*/  HADD2.F32 R21, -RZ, R30.H0_H0 ;  /* 0x2000001eff157230 */ /* 0x000fe40000004100 */
[----:B------:R-:W-:Y:S01]  /*16fc0*/  FMUL.FTZ R46, R24, R43 ;  /* 0x0000002b182e7220 */ /* 0x000fe20000410000 */
[----:B------:R-:W-:Y:S01]  /*16fd0*/  FFMA.FTZ R20, R28, R27, -R45 ;  /* 0x0000001b1c147223 */ /* 0x000fe2000001082d */
[----:B------:R-:W-:Y:S01]  /*16fe0*/  FMUL.FTZ R48, R24, R39 ;  /* 0x0000002718307220 */ /* 0x000fe20000410000 */
[----:B------:R-:W-:Y:S01]  /*16ff0*/  FFMA.FTZ R28, R28, R41, R44 ;  /* 0x000000291c1c7223 */ /* 0x000fe2000001002c */
[----:B------:R-:W-:Y:S01]  /*17000*/  FFMA.FTZ R24, R21, R39, -R46 ;  /* 0x0000002715187223 */ /* 0x000fe2000001082e */
[----:B------:R-:W-:Y:S01]  /*17010*/  HADD2.F32 R39, -RZ, R38.H1_H1 ;  /* 0x30000026ff277230 */ /* 0x000fe20000004100 */
[----:B------:R-:W-:Y:S01]  /*17020*/  F2FP.F16.E4M3.UNPACK_B R38, R37.H1 ;  /* 0x00000025ff26723e */ /* 0x000fe200030006ff */
[----:B------:R-:W-:-:S02]  /*17030*/  HADD2.F32 R41, -RZ, R40.H1_H1 ;  /* 0x30000028ff297230 */ /* 0x000fc40000004100 */
[----:B------:R-:W-:Y:S01]  /*17040*/  FFMA.FTZ R21, R21, R43, R48 ;  /* 0x0000002b15157223 */ /* 0x000fe20000010030 */
[----:B------:R-:W-:Y:S01]  /*17050*/  HADD2.F32 R27, -RZ, R33.H1_H1 ;  /* 0x30000021ff1b7230 */ /* 0x000fe20000004100 */
[----:B------:R-:W-:Y:S01]  /*17060*/  F2FP.F16.E4M3.UNPACK_B R7, R6.H1 ;  /* 0x00000006ff07723e */ /* 0x000fe200030006ff */
[----:B------:R-:W-:Y:S01]  /*17070*/  HADD2.F32 R44, -RZ, R42.H0_H0 ;  /* 0x2000002aff2c7230 */ /* 0x000fe20000004100 */
[----:B------:R-:W-:Y:S01]  /*17080*/  F2FP.F16.E4M3.UNPACK_B R6, R26 ;  /* 0x0000001aff06723e */ /* 0x000fe200020006ff */
[----:B------:R-:W-:Y:S02]  /*17090*/  HADD2.F32 R37, -RZ, R35.H0_H0 ;  /* 0x20000023ff257230 */ /* 0x000fe40000004100 */
[C---:B------:R-:W-:Y:S01]  /*170a0*/  FMUL.FTZ R43, R27.reuse, R41 ;  /* 0x000000291b2b7220 */ /* 0x040fe20000410000 */
[----:B------:R-:W-:Y:S02]  /*170b0*/  HADD2.F32 R30, -RZ, R30.H1_H1 ;  /* 0x3000001eff1e7230 */ /* 0x000fe40000004100 */
[----:B------:R-:W-:Y:S01]  /*170c0*/  FMUL.FTZ R46, R27, R39 ;  /* 0x000000271b2e7220 */ /* 0x000fe20000410000 */
[----:B------:R-:W-:-:S02]  /*170d0*/  HADD2.F32 R40, -RZ, R38.H0_H0 ;  /* 0x20000026ff287230 */ /* 0x000fc40000004100 */
[C---:B------:R-:W-:Y:S01]  /*170e0*/  FMUL.FTZ R48, R37.reuse, R44 ;  /* 0x0000002c25307220 */ /* 0x040fe20000410000 */
[----:B------:R-:W-:Y:S02]  /*170f0*/  HADD2.F32 R33, -RZ, R32.H0_H0 ;  /* 0x20000020ff217230 */ /* 0x000fe40000004100 */
[C---:B------:R-:W-:Y:S01]  /*17100*/  FFMA.FTZ R27, R30.reuse, R39, -R43 ;  /* 0x000000271e1b7223 */ /* 0x040fe2000001082b */
[----:B------:R-:W-:Y:S01]  /*17110*/  FFMA.FTZ R30, R30, R41, R46 ;  /* 0x000000291e1e7223 */ /* 0x000fe2000001002e */
[-C--:B------:R-:W-:Y:S01]  /*17120*/  FMUL.FTZ R37, R37, R40.reuse ;  /* 0x0000002825257220 */ /* 0x080fe20000410000 */
[----:B------:R-:W-:Y:S01]  /*17130*/  F2FP.F16.E4M3.UNPACK_B R41, R29.H1 ;  /* 0x0000001dff29723e */ /* 0x000fe200030006ff */
[C---:B------:R-:W-:Y:S01]  /*17140*/  FFMA.FTZ R48, R33.reuse, R40, -R48 ;  /* 0x0000002821307223 */ /* 0x040fe20000010830 */
[----:B------:R-:W-:Y:S01]  /*17150*/  HADD2.F32 R40, -RZ, R38.H1_H1 ;  /* 0x30000026ff287230 */ /* 0x000fe20000004100 */
[----:B------:R-:W-:Y:S01]  /*17160*/  F2FP.F16.E4M3.UNPACK_B R38, R12.H1 ;  /* 0x0000000cff26723e */ /* 0x000fe200030006ff */
[----:B------:R-:W-:Y:S01]  /*17170*/  FFMA.FTZ R43, R33, R44, R37 ;  /* 0x0000002c212b7223 */ /* 0x000fe20000010025 */
[----:B------:R-:W-:Y:S01]  /*17180*/  HADD2.F32 R44, -RZ, R42.H1_H1 ;  /* 0x3000002aff2c7230 */ /* 0x000fe20000004100 */
[----:B------:R-:W-:Y:S01]  /*17190*/  F2FP.F16.E4M3.UNPACK_B R26, R26.H1 ;  /* 0x0000001aff1a723e */ /* 0x000fe200030006ff */
[----:B------:R-:W-:Y:S01]  /*171a0*/  HADD2.F32 R37, -RZ, R35.H1_H1 ;  /* 0x30000023ff257230 */ /* 0x000fe20000004100 */
[----:B------:R-:W-:Y:S01]  /*171b0*/  F2FP.SATFINITE.E4M3.F32.PACK_AB_MERGE_C R11, R20, R11, RZ ;  /* 0x0000000b140b723e */ /* 0x000fe200048070ff */
[----:B------:R-:W-:Y:S01]  /*171c0*/  HADD2.F32 R42, -RZ, R41.H0_H0 ;  /* 0x20000029ff2a7230 */ /* 0x000fe20000004100 */
[----:B------:R-:W-:Y:S01]  /*171d0*/  F2FP.SATFINITE.E4M3.F32.PACK_AB_MERGE_C R15, R28, R15, RZ ;  /* 0x0000000f1c0f723e */ /* 0x000fe200048070ff */
        /* <DEDUP_REMOVED lines=10> */
[----:B------:R-:W-:Y:S02]  /*17280*/  HADD2.F32 R34, -RZ, R34.H1_H1 ;  /* 0x30000022ff227230 */ /* 0x000fe40000004100 */
[----:B------:R-:W-:Y:S01]  /*17290*/  FFMA.FTZ R50, R33, R44, R47 ;  /* 0x0000002c21327223 */ /* 0x000fe2000001002f */
[----:B------:R-:W-:Y:S02]  /*172a0*/  HADD2.F32 R38, -RZ, R38.H1_H1 ;  /* 0x30000026ff267230 */ /* 0x000fe40000004100 */
[C---:B------:R-:W-:Y:S01]  /*172b0*/  FFMA.FTZ R37, R32.reuse, R39, -R37 ;  /* 0x0000002720257223 */ /* 0x040fe20000010825 */
[----:B------:R-:W-:Y:S01]  /*172c0*/  FFMA.FTZ R42, R32, R42, R35 ;  /* 0x0000002a202a7223 */ /* 0x000fe20000010023 */
[----:B------:R-:W-:Y:S01]  /*172d0*/  F2FP.F16.E4M3.UNPACK_B R33, R29 ;  /* 0x0000001dff21723e */ /* 0x000fe200020006ff */
[----:B------:R-:W-:Y:S01]  /*172e0*/  HADD2.F32 R31, -RZ, R31.H1_H1 ;  /* 0x3000001fff1f7230 */ /* 0x000fe20000004100 */
[----:B------:R-:W-:Y:S01]  /*172f0*/  F2FP.F16.E4M3.UNPACK_B R32, R12 ;  /* 0x0000000cff20723e */ /* 0x000fe200020006ff */
[C---:B------:R-:W-:Y:S01]  /*17300*/  FMUL.FTZ R12, R34.reuse, R41 ;  /* 0x00000029220c7220 */ /* 0x040fe20000410000 */
[----:B------:R-:W-:Y:S01]  /*17310*/  FMUL.FTZ R40, R34, R38 ;  /* 0x0000002622287220 */ /* 0x000fe20000410000 */
[----:B------:R-:W-:Y:S01]  /*17320*/  HADD2.F32 R34, -RZ, R33.H0_H0 ;  /* 0x20000021ff227230 */ /* 0x000fe20000004100 */
[----:B------:R-:W-:Y:S01]  /*17330*/  F2FP.SATFINITE.E4M3.F32.PACK_AB_MERGE_C R43, R50, R43, RZ ;  /* 0x0000002b322b723e */ /* 0x000fe200048070ff */
[----:B------:R-:W-:-:S02]  /*17340*/  HADD2.F32 R29, -RZ, R25.H0_H0 ;  /* 0x20000019ff1d7230 */ /* 0x000fc40000004100 */
[C---:B------:R-:W-:Y:S01]  /*17350*/  FFMA.FTZ R44, R31.reuse, R38, -R12 ;  /* 0x000000261f2c7223 */ /* 0x040fe2000001080c */
[----:B------:R-:W-:Y:S01]  /*17360*/  FFMA.FTZ R41, R31, R41, R40 ;  /* 0x000000291f297223 */ /* 0x000fe20000010028 */
[----:B------:R-:W-:Y:S01]  /*17370*/  HADD2.F32 R31, -RZ, R32.H0_H0 ;  /* 0x20000020ff1f7230 */ /* 0x000fe20000004100 */
[----:B------:R-:W-:Y:S01]  /*17380*/  F2FP.SATFINITE.E4M3.F32.PACK_AB_MERGE_C R5, R14, R5, R11 ;  /* 0x000000050e05723e */ /* 0x000fe2000480700b */
        /* <DEDUP_REMOVED lines=19> */
[----:B------:R-:W-:Y:S01]  /*174c0*/  F2FP.SATFINITE.E4M3.F32.PACK_AB_MERGE_C R9, R10, R9, R15 ;  /* 0x000000090a09723e */ /* 0x000fe2000480700f */
        /* <DEDUP_REMOVED lines=11> */
[C---:B------:R-:W-:Y:S01]  /*17580*/  FMUL.FTZ R46, R26.reuse, R31 ;  /* 0x0000001f1a2e7220 */ /* 0x040fe20000410000 */
        /* <DEDUP_REMOVED lines=31> */
.L_x_2613:
[----:B------:R-:W-:Y:S05]  /*17780*/  BSYNC B0 ;  /* 0x0000000000007941 */ /* 0x000fea0003800000 */
.L_x_2585:
        /* <DEDUP_REMOVED lines=8> */
.L_x_2582:
[----:B----4-:R-:W-:-:S05]  /*17810*/  IMAD.U32 R0, RZ, RZ, UR46 ;  /* 0x0000002eff007e24 */ /* 0x010fca000f8e00ff */
[----:B------:R-:W-:-:S13]  /*17820*/  ISETP.NE.AND P1, PT, R0, 0x3, PT ;  /* 0x000000030000780c */ /* 0x000fda0003f25270 */
[----:B------:R-:W-:Y:S05]  /*17830*/  @!P1 BRA `(.L_x_2630) ;  /* 0x0000000000049947 */ /* 0x000fea0003800000 */
[----:B------:R-:W-:Y:S01]  /*17840*/  BPT.TRAP 0x1 ;  /* 0x000000040000795c */ /* 0x000fe20000300000 */
.L_x_2630:
[----:B------:R-:W-:Y:S01]  /*17850*/  IMAD R0, R234, 0x8, R18 ;  /* 0x00000008ea007824 */ /* 0x000fe200078e0212 */
[----:B0123--:R-:W-:-:S04]  /*17860*/  SHF.L.U32 R3, R235, 0x1f, RZ ;  /* 0x0000001feb037819 */ /* 0x00ffc800000006ff */
[----:B------:R0:W1:Y:S01]  /*17870*/  SYNCS.PHASECHK.TRANS64.TRYWAIT P0, [R0+URZ+0x38830], R3 ;  /* 0x03883003000075a7 */ /* 0x000062000800017f */
[----:B------:R-:W-:Y:S05]  /*17880*/  @!P1 BRA `(.L_x_2631) ;  /* 0x0000000000049947 */ /* 0x000fea0003800000 */
[----:B------:R-:W-:Y:S01]  /*17890*/  BPT.TRAP 0x1 ;  /* 0x000000040000795c */ /* 0x000fe20000300000 */
.L_x_2631:
[----:B-----5:R-:W2:Y:S02]  /*178a0*/  S2R R4, SR_TID.X ;  /* 0x0000000000047919 */ /* 0x020ea40000002100 */
[----:B--2---:R-:W-:-:S04]  /*178b0*/  LOP3.LUT R4, R4, 0x7f, RZ, 0xc0, !PT ;  /* 0x0000007f04047812 */ /* 0x004fc800078ec0ff */
[----:B------:R-:W-:Y:S01]  /*178c0*/  ISETP.NE.AND P2, PT, R4, RZ, PT ;  /* 0x000000ff0400720c */ /* 0x000fe20003f45270 */
[----:B-1----:R-:W-:-:S12]  /*178d0*/  @P0 BRA `(.L_x_2632) ;  /* 0x0000000000080947 */ /* 0x002fd80003800000 */
[----:B------:R-:W1:Y:S02]  /*178e0*/  SYNCS.PHASECHK.TRANS64.TRYWAIT P0, [R0+URZ+0x38830], R3 ;  /* 0x03883003000075a7 */ /* 0x000e64000800017f */
[----:B-1----:R-:W-:Y:S05]  /*178f0*/  @!P0 BRA `(.L_x_2633) ;  /* 0x000001c000208947 */ /* 0x002fea0003800000 */
.L_x_2632:
[----:B------:R-:W-:Y:S05]  /*17900*/  WARPSYNC.ALL ;  /* 0x0000000000007948 */ /* 0x000fea0003800000 */
[----:B01----:R-:W-:Y:S01]  /*17910*/  VIADD R3, R18, 0x28400 ;  /* 0x0002840012037836 */ /* 0x003fe20000000000 */
[----:B------:R-:W-:Y:S01]  /*17920*/  LOP3.LUT R4, R36, 0x10000, RZ, 0xfc, !PT ;  /* 0x0001000024047812 */ /* 0x000fe200078efcff */
[----:B------:R-:W-:Y:S01]  /*17930*/  IMAD.MOV.U32 R5, RZ, RZ, 0x40000040 ;  /* 0x40000040ff057424 */ /* 0x000fe200078e00ff */
[----:B------:R-:W-:Y:S01]  /*17940*/  WARPGROUP.ARRIVE ;  /* 0x00000000000079c5 */ /* 0x000fe20000000000 */
[----:B------:R-:W-:Y:S01]  /*17950*/  IMAD.MOV.U32 R7, RZ, RZ, 0x40000040 ;  /* 0x40000040ff077424 */ /* 0x000fe200078e00ff */
[----:B------:R-:W-:Y:S01]  /*17960*/  SHF.R.U32.HI R3, RZ, 0x4, R3 ;  /* 0x00000004ff037819 */ /* 0x000fe20000011603 */
[----:B------:R-:W-:Y:S01]  /*17970*/  IMAD.MOV.U32 R95, RZ, RZ, 0x40000040 ;  /* 0x40000040ff5f7424 */ /* 0x000fe200078e00ff */
[C---:B------:R-:W-:Y:S01]  /*17980*/  R2UR UR4, R4.reuse ;  /* 0x00000000040472ca */ /* 0x040fe200000e0000 */
[----:B------:R-:W-:Y:S01]  /*17990*/  IMAD.MOV.U32 R9, RZ, RZ, 0x40000040 ;  /* 0x40000040ff097424 */ /* 0x000fe200078e00ff */
[----:B------:R-:W-:Y:S01]  /*179a0*/  LOP3.LUT R3, R3, 0x3fff, RZ, 0xc0, !PT ;  /* 0x00003fff03037812 */ /* 0x000fe200078ec0ff */
[C---:B------:R-:W-:Y:S01]  /*179b0*/  VIADD R92, R4.reuse, 0x4 ;  /* 0x00000004045c7836 */ /* 0x040fe20000000000 */
[----:B------:R-:W-:Y:S01]  /*179c0*/  R2UR UR5, R5 ;  /* 0x00000000050572ca */ /* 0x000fe200000e0000 */
[----:B------:R-:W-:Y:S01]  /*179d0*/  IMAD.MOV.U32 R93, RZ, RZ, 0x40000040 ;  /* 0x40000040ff5d7424 */ /* 0x000fe200078e00ff */
[----:B------:R-:W-:Y:S01]  /*179e0*/  LOP3.LUT R6, R3, 0x10000, RZ, 0xfc, !PT ;  /* 0x0001000003067812 */ /* 0x000fe200078efcff */
[C---:B------:R-:W-:Y:S01]  /*179f0*/  VIADD R88, R4.reuse, 0x6 ;  /* 0x0000000604587836 */ /* 0x040fe20000000000 */
[----:B------:R-:W-:Y:S01]  /*17a00*/  R2UR UR7, R7 ;  /* 0x00000000070772ca */ /* 0x000fe200000e0000 */
[----:B------:R-:W-:Y:S01]  /*17a10*/  IMAD.MOV.U32 R89, RZ, RZ, 0x40000040 ;  /* 0x40000040ff597424 */ /* 0x000fe200078e00ff */
[C---:B------:R-:W-:Y:S01]  /*17a20*/  IADD3 R94, R4.reuse, 0x2, RZ ;  /* 0x00000002045e7810 */ /* 0x040fe20007ffe0ff */
[----:B------:R0:W-:Y:S01]  /*17a30*/  STL [R1+0x10], R6 ;  /* 0x0000100601007387 */ /* 0x0001e20000100800 */
[C---:B------:R-:W-:Y:S01]  /*17a40*/  VIADD R14, R4.reuse, 0x400 ;  /* 0x00000400040e7836 */ /* 0x040fe20000000000 */
[----:B------:R-:W-:Y:S01]  /*17a50*/  MOV R13, 0x40000040 ;  /* 0x40000040000d7802 */ /* 0x000fe20000000f00 */
[----:B------:R-:W-:Y:S01]  /*17a60*/  IMAD.MOV.U32 R15, RZ, RZ, 0x40000040 ;  /* 0x40000040ff0f7424 */ /* 0x000fe200078e00ff */
[----:B------:R1:W-:Y:S01]  /*17a70*/  STL.64 [R1+0x28], R94 ;  /* 0x0000285e01007387 */ /* 0x0003e20000100a00 */
[----:B------:R-:W-:Y:S01]  /*17a80*/  VIADD R12, R4, 0x402 ;  /* 0x00000402040c7836 */ /* 0x000fe20000000000 */
[----:B------:R-:W-:Y:S01]  /*17a90*/  ULDC UR47, c[0x0][0x988] ;  /* 0x00026200002f7ab9 */ /* 0x000fe20000000800 */
[----:B------:R-:W-:Y:S01]  /*17aa0*/  IMAD.MOV.U32 R21, RZ, RZ, 0x40000040 ;  /* 0x40000040ff157424 */ /* 0x000fe200078e00ff */
[----:B------:R2:W-:Y:S01]  /*17ab0*/  STL.64 [R1+0x20], R92 ;  /* 0x0000205c01007387 */ /* 0x0005e20000100a00 */
[----:B------:R-:W-:Y:S01]  /*17ac0*/  IMAD.MOV.U32 R11, RZ, RZ, 0x40000040 ;  /* 0x40000040ff0b7424 */ /* 0x000fe200078e00ff */
[----:B------:R-:W-:Y:S01]  /*17ad0*/  ULDC UR48, c[0x0][0x988] ;  /* 0x0002620000307ab9 */ /* 0x000fe20000000800 */
[----:B0-----:R-:W-:Y:S01]  /*17ae0*/  IMAD R6, R234, 0x800, R6 ;  /* 0x00000800ea067824 */ /* 0x001fe200078e0206 */
[----:B------:R0:W-:Y:S03]  /*17af0*/  STL.64 [R1+0x18], R88 ;  /* 0x0000185801007387 */ /* 0x0001e60000100a00 */
[C---:B------:R-:W-:Y:S01]  /*17b00*/  VIADD R8, R6.reuse, 0x2 ;  /* 0x0000000206087836 */ /* 0x040fe20000000000 */
[----:B------:R-:W-:Y:S01]  /*17b10*/  R2UR UR6, R6 ;  /* 0x00000000060672ca */ /* 0x000fe200000e0000 */
[----:B------:R-:W-:Y:S01]  /*17b20*/  STL.64 [R1+0x8], R14 ;  /* 0x0000080e01007387 */ /* 0x000fe20000100a00 */
[----:B------:R-:W-:-:S03]  /*17b30*/  VIADD R20, R4, 0x404 ;  /* 0x0000040404147836 */ /* 0x000fc60000000000 */
[----:B------:R-:W-:Y:S04]  /*17b40*/  STL.64 [R1], R12 ;  /* 0x0000000c01007387 */ /* 0x000fe80000100a00 */
[----:B------:R-:W3:Y:S04]  /*17b50*/  LDL R90, [R1+0x3c] ;  /* 0x00003c00015a7983 */ /* 0x000ee80000100800 */
[----:B------:R-:W-:Y:S01]  /*17b60*/  QGMMA.64x128x32.F32.E4M3.E4M3 R24, gdesc[UR4], RZ, !UPT, gsb0 ;  /* 0x01e00000041879f3 */ /* 0x000fe2000c0008ff */
[----:B------:R-:W-:Y:S02]  /*17b70*/  R2UR UR4, R94 ;  /* 0x000000005e0472ca */ /* 0x000fe400000e0000 */
[----:B------:R-:W-:Y:S01]  /*17b80*/  R2UR UR5, R95 ;  /* 0x000000005f0572ca */ /* 0x000fe200000e0000 */
[----:B-1----:R-:W4:Y:S01]  /*17b90*/  LDL R94, [R1+0x34] ;  /* 0x00003400015e7983 */ /* 0x002f220000100800 */
[----:B------:R-:W-:Y:S01]  /*17ba0*/  R2UR UR6, R8 ;  /* 0x00000000080672ca */ /* 0x000fe200000e0000 */
[----:B------:R-:W-:Y:S01]  /*17bb0*/  VIADD R8, R6, 0x4 ;  /* 0x0000000406087836 */ /* 0x000fe20000000000 */
[----:B------:R-:W-:Y:S01]  /*17bc0*/  R2UR UR7, R9 ;  /* 0x00000000090772ca */ /* 0x000fe200000e0000 */
[----:B------:R-:W-:Y:S01]  /*17bd0*/  IMAD.MOV.U32 R9, RZ, RZ, 0x40000040 ;  /* 0x40000040ff097424 */ /* 0x000fe200078e00ff */
[----:B------:R-:W-:-:S02]  /*17be0*/  WARPGROUP.DEPBAR.LE gsb0, 0x0 ;  /* 0x00008000000079c5 */ /* 0x000fc40000010000 */
[----:B------:R-:W-:-:S09]  /*17bf0*/  WARPGROUP.ARRIVE ;  /* 0x00000000000079c5 */ /* 0x000fd20000000000 */
[----:B------:R-:W-:Y:S01]  /*17c00*/  QGMMA.64x128x32.F32.E4M3.E4M3 R24, gdesc[UR4], R24, gsb0 ;  /* 0x01e00000041879f3 */ /* 0x000fe20008000818 */
[----:B------:R-:W-:Y:S02]  /*17c10*/  R2UR UR4, R92 ;  /* 0x000000005c0472ca */ /* 0x000fe400000e0000 */
[----:B------:R-:W-:Y:S01]  /*17c20*/  R2UR UR5, R93 ;  /* 0x000000005d0572ca */ /* 0x000fe200000e0000 */
[----:B--2---:R-:W2:Y:S01]  /*17c30*/  LDL R92, [R1+0x38] ;  /* 0x00003800015c7983 */ /* 0x004ea20000100800 */
[----:B------:R-:W-:Y:S02]  /*17c40*/  R2UR UR6, R8 ;  /* 0x00000000080672ca */ /* 0x000fe400000e0000 */
[----:B------:R-:W-:Y:S01]  /*17c50*/  R2UR UR7, R9 ;  /* 0x00000000090772ca */ /* 0x000fe200000e0000 */
[----:B------:R-:W-:Y:S01]  /*17c60*/  IMAD.MOV.U32 R9, RZ, RZ, 0x40000040 ;  /* 0x40000040ff097424 */ /* 0x000fe200078e00ff */
[----:B------:R-:W-:Y:S01]  /*17c70*/  IADD3 R8, R6, 0x6, RZ ;  /* 0x0000000606087810 */ /* 0x000fe20007ffe0ff */
[----:B------:R-:W5:Y:S01]  /*17c80*/  LDL R93, [R1+0x5c] ;  /* 0x00005c00015d7983 */ /* 0x000f620000100800 */
[----:B------:R-:W-:-:S02]  /*17c90*/  WARPGROUP.DEPBAR.LE gsb0, 0x0 ;  /* 0x00008000000079c5 */ /* 0x000fc40000010000 */
[----:B------:R-:W-:-:S07]  /*17ca0*/  WARPGROUP.ARRIVE ;  /* 0x00000000000079c5 */ /* 0x000fce0000000000 */
[----:B------:R-:W-:Y:S01]  /*17cb0*/  QGMMA.64x128x32.F32.E4M3.E4M3 R24, gdesc[UR4], R24, gsb0 ;  /* 0x01e00000041879f3 */ /* 0x000fe20008000818 */
[----:B------:R-:W-:Y:S02]  /*17cc0*/  R2UR UR4, R88 ;  /* 0x00000000580472ca */ /* 0x000fe400000e0000 */
[----:B------:R-:W-:Y:S01]  /*17cd0*/  R2UR UR5, R89 ;  /* 0x00000000590572ca */ /* 0x000fe200000e0000 */
[----:B0-----:R-:W4:Y:S01]  /*17ce0*/  LDL R88, [R1+0x78] ;  /* 0x0000780001587983 */ /* 0x001f220000100800 */
        /* <DEDUP_REMOVED lines=20> */
[----:B------:R-:W-:Y:S02]  /*17e30*/  VIADD R8, R6, 0x404 ;  /* 0x0000040406087836 */ /* 0x000fe40000000000 */
[----:B------:R-:W-:Y:S01]  /*17e40*/  IMAD.MOV.U32 R9, RZ, RZ, 0x40000040 ;  /* 0x40000040ff097424 */ /* 0x000fe200078e00ff */
[----:B------:R-:W-:-:S02]  /*17e50*/  WARPGROUP.DEPBAR.LE gsb0, 0x0 ;  /* 0x00008000000079c5 */ /* 0x000fc40000010000 */
[----:B------:R-:W-:-:S07]  /*17e60*/  WARPGROUP.ARRIVE ;  /* 0x00000000000079c5 */ /* 0x000fce0000000000 */
[----:B------:R-:W-:Y:S01]  /*17e70*/  QGMMA.64x128x32.F32.E4M3.E4M3 R24, gdesc[UR4], R24, gsb0 ;  /* 0x01e00000041879f3 */ /* 0x000fe20008000818 */
[----:B------:R-:W-:Y:S02]  /*17e80*/  R2UR UR4, R20 ;  /* 0x00000000140472ca */ /* 0x000fe400000e0000 */
[----:B------:R-:W-:Y:S02]  /*17e90*/  R2UR UR5, R21 ;  /* 0x00000000150572ca */ /* 0x000fe400000e0000 */
[----:B------:R-:W-:Y:S02]  /*17ea0*/  R2UR UR6, R8 ;  /* 0x00000000080672ca */ /* 0x000fe400000e0000 */
[----:B------:R-:W-:Y:S01]  /*17eb0*/  R2UR UR7, R9 ;  /* 0x00000000090772ca */ /* 0x000fe200000e0000 */
[----:B------:R-:W-:Y:S01]  /*17ec0*/  VIADD R10, R4, 0x406 ;  /* 0x00000406040a7836 */ /* 0x000fe20000000000 */
[----:B------:R-:W-:Y:S01]  /*17ed0*/  MOV R7, 0x40000040 ;  /* 0x4000004000077802 */ /* 0x000fe20000000f00 */
[----:B------:R-:W-:Y:S01]  /*17ee0*/  VIADD R6, R6, 0x406 ;  /* 0x0000040606067836 */ /* 0x000fe20000000000 */
[----:B------:R-:W-:-:S02]  /*17ef0*/  WARPGROUP.DEPBAR.LE gsb0, 0x0 ;  /* 0x00008000000079c5 */ /* 0x000fc40000010000 */
[----:B------:R-:W-:-:S07]  /*17f00*/  WARPGROUP.ARRIVE ;  /* 0x00000000000079c5 */ /* 0x000fce0000000000 */
        /* <DEDUP_REMOVED lines=8> */
[----:B----4-:R-:W-:Y:S01]  /*17f90*/  IMAD.IADD R88, R88, 0x1, R94 ;  /* 0x0000000158587824 */ /* 0x010fe200078e025e */
[----:B------:R-:W-:Y:S01]  /*17fa0*/  ULDC UR4, c[0x0][0x988] ;  /* 0x0002620000047ab9 */ /* 0x000fe20000000800 */
[----:B------:R-:W-:Y:S02]  /*17fb0*/  WARPGROUP.DEPBAR.LE gsb0, 0x0 ;  /* 0x00008000000079c5 */ /* 0x000fe40000010000 */
[C---:B------:R-:W-:Y:S02]  /*17fc0*/  FMUL.FTZ R111, R2.reuse, R26 ;  /* 0x0000001a026f7220 */ /* 0x040fe40000410000 */
[----:B------:R-:W0:Y:S01]  /*17fd0*/  LDC R26, c[0x0][0x448] ;  /* 0x00011200ff1a7b82 */ /* 0x000e220000000800 */
[C---:B------:R-:W-:Y:S01]  /*17fe0*/  FMUL.FTZ R109, R2.reuse, R27 ;  /* 0x0000001b026d7220 */ /* 0x040fe20000410000 */
[C---:B------:R-:W-:Y:S01]  /*17ff0*/  FMUL.FTZ R27, R2.reuse, R35 ;  /* 0x00000023021b7220 */ /* 0x040fe20000410000 */
[C---:B------:R-:W-:Y:S01]  /*18000*/  FMUL.FTZ R35, R2.reuse, R39 ;  /* 0x0000002702237220 */ /* 0x040fe20000410000 */
[C---:B------:R-:W-:Y:S01]  /*18010*/  FMUL.FTZ R3, R2.reuse, R24 ;  /* 0x0000001802037220 */ /* 0x040fe20000410000 */
[C---:B------:R-:W-:Y:S01]  /*18020*/  FMUL.FTZ R24, R2.reuse, R41 ;  /* 0x0000002902187220 */ /* 0x040fe20000410000 */
[----:B------:R-:W-:Y:S01]  /*18030*/  FMUL.FTZ R41, R2, R43 ;  /* 0x0000002b02297220 */ /* 0x000fe20000410000 */
[----:B0-----:R-:W-:-:S13]  /*18040*/  ISETP.NE.AND P0, PT, R26, 0x1, PT ;  /* 0x000000011a00780c */ /* 0x001fda0003f05270 */
[----:B------:R-:W0:Y:S08]  /*18050*/  @P0 LDC R39, c[0x0][0x44c] ;  /* 0x00011300ff270b82 */ /* 0x000e300000000800 */
[----:B------:R-:W1:Y:S01]  /*18060*/  @P0 LDC R43, c[0x0][0x450] ;  /* 0x00011400ff2b0b82 */ /* 0x000e620000000800 */
[C---:B------:R-:W-:Y:S01]  /*18070*/  FMUL.FTZ R89, R2.reuse, R31 ;  /* 0x0000001f02597220 */ /* 0x040fe20000410000 */
[----:B------:R-:W-:Y:S01]  /*18080*/  FMUL.FTZ R31, R2, R34 ;  /* 0x00000022021f7220 */ /* 0x000fe20000410000 */
[----:B0-----:R-:W-:-:S05]  /*18090*/  @P0 IMAD.HI.U32 R26, R88, R39, RZ ;  /* 0x00000027581a0227 */ /* 0x001fca00078e00ff */
[----:B-1----:R-:W-:-:S05]  /*180a0*/  @P0 SHF.R.U32.HI R88, RZ, R43, R26 ;  /* 0x0000002bff580219 */ /* 0x002fca000001161a */
[----:B------:R-:W0:Y:S01]  /*180b0*/  SHFL.IDX PT, R34, R88, 0x1, 0x1c1f ;  /* 0x003c1f0058227f89 */ /* 0x000e2200000e0000 */
[----:B------:R-:W-:Y:S02]  /*180c0*/  IMAD.MOV.U32 R26, RZ, RZ, -0x80 ;  /* 0xffffff80ff1a7424 */ /* 0x000fe400078e00ff */
[----:B------:R-:W-:Y:S02]  /*180d0*/  FMUL.FTZ R107, R2, R30 ;  /* 0x0000001e026b7220 */ /* 0x000fe40000410000 */
[----:B------:R-:W-:Y:S01]  /*180e0*/  IMAD R26, R91, R26, 0x80 ;  /* 0x000000805b1a7424 */ /* 0x000fe200078e021a */
[----:B------:R-:W1:Y:S04]  /*180f0*/  MUFU.TANH R111, R111 ;  /* 0x0000006f006f7308 */ /* 0x000e680000002400 */
[----:B-----5:R-:W-:-:S04]  /*18100*/  IADD3 R105, -R93, 0x1, R26 ;  /* 0x000000015d697810 */ /* 0x020fc80007ffe11a */
[----:B------:R-:W4:Y:S01]  /*18110*/  MUFU.TANH R109, R109 ;  /* 0x0000006d006d7308 */ /* 0x000f220000002400 */
[----:B---3--:R-:W-:Y:S02]  /*18120*/  IADD3 R26, -R93, R90, R26 ;  /* 0x0000005a5d1a7210 */ /* 0x008fe40007ffe11a */
[----:B--2---:R-:W-:-:S05]  /*18130*/  IADD3 R105, -R92, R105, R90 ;  /* 0x000000695c697210 */ /* 0x004fca0007ffe15a */
[----:B------:R-:W2:Y:S01]  /*18140*/  MUFU.TANH R107, R107 ;  /* 0x0000006b006b7308 */ /* 0x000ea20000002400 */
[----:B0-----:R-:W-:-:S07]  /*18150*/  VIADDMNMX R34, R34, R105, R26, PT ;  /* 0x0000006922227246 */ /* 0x001fce000380011a */
[----:B------:R-:W0:Y:S01]  /*18160*/  MUFU.TANH R89, R89 ;  /* 0x0000005900597308 */ /* 0x000e220000002400 */
[----:B------:R-:W-:Y:S01]  /*18170*/  ISETP.GT.AND P4, PT, R34, RZ, PT ;  /* 0x000000ff2200720c */ /* 0x000fe20003f84270 */
[----:B------:R-:W-:Y:S01]  /*18180*/  FMUL.FTZ R30, R2, R38 ;  /* 0x00000026021e7220 */ /* 0x000fe20000410000 */
[----:B------:R-:W-:-:S05]  /*18190*/  ISETP.GT.AND P5, PT, R34, 0x1, PT ;  /* 0x000000012200780c */ /* 0x000fca0003fa4270 */
[----:B------:R-:W3:Y:S01]  /*181a0*/  MUFU.TANH R31, R31 ;  /* 0x0000001f001f7308 */ /* 0x000ee20000002400 */
[----:B------:R-:W-:Y:S02]  /*181b0*/  ISETP.GT.AND P3, PT, R34, 0x8, PT ;  /* 0x000000082200780c */ /* 0x000fe40003f64270 */
[----:B-1----:R-:W-:Y:S02]  /*181c0*/  FSEL R111, R111, -INF , P4 ;  /* 0xff8000006f6f7808 */ /* 0x002fe40002000000 */
[----:B----4-:R-:W-:-:S03]  /*181d0*/  FSEL R109, R109, -INF , P5 ;  /* 0xff8000006d6d7808 */ /* 0x010fc60002800000 */
[----:B------:R-:W1:Y:S01]  /*181e0*/  MUFU.TANH R27, R27 ;  /* 0x0000001b001b7308 */ /* 0x000e620000002400 */
[C---:B------:R-:W-:Y:S01]  /*181f0*/  FMUL.FTZ R8, R2.reuse, R29 ;  /* 0x0000001d02087220 */ /* 0x040fe20000410000 */
[----:B------:R-:W-:Y:S01]  /*18200*/  FMUL.FTZ R29, R2, R48 ;  /* 0x00000030021d7220 */ /* 0x000fe20000410000 */
[----:B------:R-:W-:Y:S01]  /*18210*/  ISETP.GT.AND P4, PT, R34, 0x9, PT ;  /* 0x000000092200780c */ /* 0x000fe20003f84270 */
[C---:B------:R-:W-:Y:S01]  /*18220*/  FMUL.FTZ R9, R2.reuse, R32 ;  /* 0x0000002002097220 */ /* 0x040fe20000410000 */
[----:B--2---:R-:W-:Y:S01]  /*18230*/  FSEL R107, R107, -INF , P3 ;  /* 0xff8000006b6b7808 */ /* 0x004fe20001800000 */
[C---:B------:R-:W-:Y:S01]  /*18240*/  FMUL.FTZ R38, R2.reuse, R42 ;  /* 0x0000002a02267220 */ /* 0x040fe20000410000 */
[----:B------:R-:W-:Y:S01]  /*18250*/  FMNMX.FTZ R48, R111, R109, !PT ;  /* 0x0000006d6f307209 */ /* 0x000fe20007810000 */
[----:B------:R-:W2:Y:S01]  /*18260*/  MUFU.TANH R30, R30 ;  /* 0x0000001e001e7308 */ /* 0x000ea20000002400 */
[C---:B------:R-:W-:Y:S01]  /*18270*/  FMUL.FTZ R32, R2.reuse, R49 ;  /* 0x0000003102207220 */ /* 0x040fe20000410000 */
[----:B------:R-:W-:Y:S01]  /*18280*/  FMUL.FTZ R49, R2, R50 ;  /* 0x0000003202317220 */ /* 0x000fe20000410000 */
[----:B------:R-:W-:-:S02]  /*18290*/  ISETP.GT.AND P3, PT, R34, 0x10, PT ;  /* 0x000000102200780c */ /* 0x000fc40003f64270 */
[----:B0-----:R-:W-:Y:S02]  /*182a0*/  FSEL R89, R89, -INF , P4 ;  /* 0xff80000059597808 */ /* 0x001fe40002000000 */
[----:B------:R-:W-:Y:S01]  /*182b0*/  FMNMX.FTZ R50, R107, R48, !PT ;  /* 0x000000306b327209 */ /* 0x000fe20007810000 */
[----:B------:R-:W0:Y:S01]  /*182c0*/  MUFU.TANH R35, R35 ;  /* 0x0000002300237308 */ /* 0x000e220000002400 */
[----:B------:R-:W-:Y:S01]  /*182d0*/  ISETP.GT.AND P4, PT, R34, 0x11, PT ;  /* 0x000000112200780c */ /* 0x000fe20003f84270 */
[----:B------:R-:W-:Y:S01]  /*182e0*/  FMUL.FTZ R42, R2, R46 ;  /* 0x0000002e022a7220 */ /* 0x000fe20000410000 */
[----:B---3--:R-:W-:Y:S02]  /*182f0*/  FSEL R31, R31, -INF , P3 ;  /* 0xff8000001f1f7808 */ /* 0x008fe40001800000 */
[----:B------:R-:W-:-:S03]  /*18300*/  FMNMX.FTZ R50, R89, R50, !PT ;  /* 0x0000003259327209 */ /* 0x000fc60007810000 */
[----:B------:R-:W3:Y:S01]  /*18310*/  MUFU.TANH R38, R38 ;  /* 0x0000002600267308 */ /* 0x000ee20000002400 */
[C---:B------:R-:W-:Y:S01]  /*18320*/  FMUL.FTZ R7, R2.reuse, R28 ;  /* 0x0000001c02077220 */ /* 0x040fe20000410000 */
[----:B------:R-:W-:Y:S01]  /*18330*/  FMUL.FTZ R28, R2, R45 ;  /* 0x0000002d021c7220 */ /* 0x000fe20000410000 */
[----:B------:R-:W-:Y:S01]  /*18340*/  ISETP.GT.AND P3, PT, R34, 0x18, PT ;  /* 0x000000182200780c */ /* 0x000fe20003f64270 */
[----:B------:R-:W-:Y:S01]  /*18350*/  FMUL.FTZ R45, R2, R47 ;  /* 0x0000002f022d7220 */ /* 0x000fe20000410000 */
[----:B-1----:R-:W-:Y:S02]  /*18360*/  FSEL R27, R27, -INF , P4 ;  /* 0xff8000001b1b7808 */ /* 0x002fe40002000000 */
[----:B------:R-:W-:Y:S01]  /*18370*/  FMNMX.FTZ R50, R31, R50, !PT ;  /* 0x000000321f327209 */ /* 0x000fe20007810000 */
[----:B------:R-:W1:Y:S01]  /*18380*/  MUFU.TANH R41, R41 ;  /* 0x0000002900297308 */ /* 0x000e620000002400 */
[----:B------:R-:W-:Y:S02]  /*18390*/  ISETP.GT.AND P4, PT, R34, 0x19, PT ;  /* 0x000000192200780c */ /* 0x000fe40003f84270 */
[----:B--2---:R-:W-:-:S02]  /*183a0*/  FSEL R39, R30, -INF , P3 ;  /* 0xff8000001e277808 */ /* 0x004fc40001800000 */
[----:B------:R-:W-:-:S03]  /*183b0*/  FMNMX.FTZ R50, R27, R50, !PT ;  /* 0x000000321b327209 */ /* 0x000fc60007810000 */
[----:B------:R-:W2:Y:S01]  /*183c0*/  MUFU.TANH R42, R42 ;  /* 0x0000002a002a7308 */ /* 0x000ea20000002400 */
[----:B------:R-:W-:Y:S01]  /*183d0*/  ISETP.GT.AND P3, PT, R34, 0x20, PT ;  /* 0x000000202200780c */ /* 0x000fe20003f64270 */
[----:B------:R-:W-:Y:S01]  /*183e0*/  FMUL.FTZ R51, R2, R51 ;  /* 0x0000003302337220 */ /* 0x000fe20000410000 */
[----:B0-----:R-:W-:Y:S02]  /*183f0*/  FSEL R35, R35, -INF , P4 ;  /* 0xff80000023237808 */ /* 0x001fe40002000000 */
[----:B------:R-:W-:-:S03]  /*18400*/  FMNMX.FTZ R50, R39, R50, !PT ;  /* 0x0000003227327209 */ /* 0x000fc60007810000 */
[----:B------:R-:W0:Y:S01]  /*18410*/  MUFU.TANH R45, R45 ;  /* 0x0000002d002d7308 */ /* 0x000e220000002400 */
[C---:B------:R-:W-:Y:S01]  /*18420*/  FMUL.FTZ R13, R2.reuse, R36 ;  /* 0x00000024020d7220 */ /* 0x040fe20000410000 */
[----:B------:R-:W-:Y:S01]  /*18430*/  FMUL.FTZ R36, R2, R53 ;  /* 0x0000003502247220 */ /* 0x000fe20000410000 */
[----:B------:R-:W-:Y:S01]  /*18440*/  ISETP.GT.AND P4, PT, R34, 0x21, PT ;  /* 0x000000212200780c */ /* 0x000fe20003f84270 */
[----:B------:R-:W-:Y:S01]  /*18450*/  FMUL.FTZ R53, R2, R54 ;  /* 0x0000003602357220 */ /* 0x000fe20000410000 */
[----:B---3--:R-:W-:Y:S02]  /*18460*/  FSEL R43, R38, -INF , P3 ;  /* 0xff800000262b7808 */ /* 0x008fe40001800000 */
[----:B------:R-:W-:Y:S01]  /*18470*/  FMNMX.FTZ R50, R35, R50, !PT ;  /* 0x0000003223327209 */ /* 0x000fe20007810000 */
[----:B------:R-:W3:Y:S01]  /*18480*/  MUFU.TANH R49, R49 ;  /* 0x0000003100317308 */ /* 0x000ee20000002400 */
[----:B------:R-:W-:Y:S01]  /*18490*/  ISETP.GT.AND P3, PT, R34, 0x28, PT ;  /* 0x000000282200780c */ /* 0x000fe20003f64270 */
[----:B------:R-:W-:Y:S01]  /*184a0*/  FMUL.FTZ R55, R2, R55 ;  /* 0x0000003702377220 */ /* 0x000fe20000410000 */
[----:B-1----:R-:W-:-:S02]  /*184b0*/  FSEL R41, R41, -INF , P4 ;  /* 0xff80000029297808 */ /* 0x002fc40002000000 */
[----:B------:R-:W-:-:S03]  /*184c0*/  FMNMX.FTZ R50, R43, R50, !PT ;  /* 0x000000322b327209 */ /* 0x000fc60007810000 */
[----:B------:R-:W1:Y:S01]  /*184d0*/  MUFU.TANH R51, R51 ;  /* 0x0000003300337308 */ /* 0x000e620000002400 */
[C---:B------:R-:W-:Y:S01]  /*184e0*/  FMUL.FTZ R6, R2.reuse, R25 ;  /* 0x0000001902067220 */ /* 0x040fe20000410000 */
[----:B------:R-:W-:Y:S01]  /*184f0*/  FMUL.FTZ R25, R2, R44 ;  /* 0x0000002c02197220 */ /* 0x000fe20000410000 */
[----:B------:R-:W-:Y:S01]  /*18500*/  ISETP.GT.AND P4, PT, R34, 0x29, PT ;  /* 0x000000292200780c */ /* 0x000fe20003f84270 */
[----:B------:R-:W-:Y:S01]  /*18510*/  FMUL.FTZ R44, R2, R58 ;  /* 0x0000003a022c7220 */ /* 0x000fe20000410000 */
[----:B--2---:R-:W-:Y:S02]  /*18520*/  FSEL R47, R42, -INF , P3 ;  /* 0xff8000002a2f7808 */ /* 0x004fe40001800000 */
[----:B------:R-:W-:Y:S01]  /*18530*/  FMNMX.FTZ R50, R41, R50, !PT ;  /* 0x0000003229327209 */ /* 0x000fe20007810000 */
[----:B------:R-:W2:Y:S01]  /*18540*/  MUFU.TANH R53, R53 ;  /* 0x0000003500357308 */ /* 0x000ea20000002400 */
[C---:B------:R-:W-:Y:S01]  /*18550*/  FMUL.FTZ R15, R2.reuse, R40 ;  /* 0x00000028020f7220 */ /* 0x040fe20000410000 */
[----:B------:R-:W-:Y:S01]  /*18560*/  FMUL.FTZ R40, R2, R57 ;  /* 0x0000003902287220 */ /* 0x000fe20000410000 */
[----:B------:R-:W-:Y:S01]  /*18570*/  ISETP.GT.AND P3, PT, R34, 0x30, PT ;  /* 0x000000302200780c */ /* 0x000fe20003f64270 */
[----:B------:R-:W-:Y:S01]  /*18580*/  FMUL.FTZ R57, R2, R59 ;  /* 0x0000003b02397220 */ /* 0x000fe20000410000 */
[----:B0-----:R-:W-:-:S02]  /*18590*/  FSEL R45, R45, -INF , P4 ;  /* 0xff8000002d2d7808 */ /* 0x001fc40002000000 */
[----:B------:R-:W-:Y:S01]  /*185a0*/  FMNMX.FTZ R50, R47, R50, !PT ;  /* 0x000000322f327209 */ /* 0x000fe20007810000 */
[----:B------:R-:W0:Y:S01]  /*185b0*/  MUFU.TANH R55, R55 ;  /* 0x0000003700377308 */ /* 0x000e220000002400 */
[----:B------:R-:W-:Y:S01]  /*185c0*/  ISETP.GT.AND P4, PT, R34, 0x31, PT ;  /* 0x000000312200780c */ /* 0x000fe20003f84270 */
[----:B------:R-:W-:Y:S01]  /*185d0*/  FMUL.FTZ R46, R2, R62 ;  /* 0x0000003e022e7220 */ /* 0x000fe20000410000 */
[----:B---3--:R-:W-:Y:S02]  /*185e0*/  FSEL R49, R49, -INF , P3 ;  /* 0xff80000031317808 */ /* 0x008fe40001800000 */
[----:B------:R-:W-:-:S03]  /*185f0*/  FMNMX.FTZ R50, R45, R50, !PT ;  /* 0x000000322d327209 */ /* 0x000fc60007810000 */
[----:B------:R-:W3:Y:S01]  /*18600*/  MUFU.TANH R44, R44 ;  /* 0x0000002c002c7308 */ /* 0x000ee20000002400 */
[----:B------:R-:W-:Y:S01]  /*18610*/  ISETP.GT.AND P3, PT, R34, 0x38, PT ;  /* 0x000000382200780c */ /* 0x000fe20003f64270 */
[----:B------:R-:W-:Y:S01]  /*18620*/  FMUL.FTZ R63, R2, R63 ;  /* 0x0000003f023f7220 */ /* 0x000fe20000410000 */
[----:B-1----:R-:W-:Y:S02]  /*18630*/  FSEL R51, R51, -INF , P4 ;  /* 0xff80000033337808 */ /* 0x002fe40002000000 */
[----:B------:R-:W-:-:S03]  /*18640*/  FMNMX.FTZ R50, R49, R50, !PT ;  /* 0x0000003231327209 */ /* 0x000fc60007810000 */
[----:B------:R-:W1:Y:S01]  /*18650*/  MUFU.TANH R57, R57 ;  /* 0x0000003900397308 */ /* 0x000e620000002400 */
[----:B------:R-:W-:Y:S01]  /*18660*/  ISETP.GT.AND P4, PT, R34, 0x39, PT ;  /* 0x000000392200780c */ /* 0x000fe20003f84270 */
[----:B------:R-:W-:Y:S01]  /*18670*/  FMUL.FTZ R48, R2, R66 ;  /* 0x0000004202307220 */ /* 0x000fe20000410000 */
[----:B--2---:R-:W-:Y:S02]  /*18680*/  FSEL R53, R53, -INF , P3 ;  /* 0xff80000035357808 */ /* 0x004fe40001800000 */
[----:B------:R-:W-:-:S03]  /*18690*/  FMNMX.FTZ R50, R51, R50, !PT ;  /* 0x0000003233327209 */ /* 0x000fc60007810000 */
[----:B------:R-:W2:Y:S01]  /*186a0*/  MUFU.TANH R46, R46 ;  /* 0x0000002e002e7308 */ /* 0x000ea20000002400 */
[----:B------:R-:W-:Y:S02]  /*186b0*/  ISETP.GT.AND P3, PT, R34, 0x40, PT ;  /* 0x000000402200780c */ /* 0x000fe40003f64270 */
[----:B0-----:R-:W-:Y:S02]  /*186c0*/  FSEL R55, R55, -INF , P4 ;  /* 0xff80000037377808 */ /* 0x001fe40002000000 */
[----:B------:R-:W-:-:S03]  /*186d0*/  FMNMX.FTZ R50, R53, R50, !PT ;  /* 0x0000003235327209 */ /* 0x000fc60007810000 */
[----:B------:R-:W0:Y:S01]  /*186e0*/  MUFU.TANH R63, R63 ;  /* 0x0000003f003f7308 */ /* 0x000e220000002400 */
[----:B------:R-:W-:Y:S01]  /*186f0*/  FMUL.FTZ R67, R2, R67 ;  /* 0x0000004302437220 */ /* 0x000fe20000410000 */
[----:B------:R-:W-:Y:S02]  /*18700*/  ISETP.GT.AND P4, PT, R34, 0x41, PT ;  /* 0x000000412200780c */ /* 0x000fe40003f84270 */
[----:B---3--:R-:W-:Y:S02]  /*18710*/  FSEL R59, R44, -INF , P3 ;  /* 0xff8000002c3b7808 */ /* 0x008fe40001800000 */
[----:B------:R-:W-:Y:S02]  /*18720*/  FMNMX.FTZ R50, R55, R50, !PT ;  /* 0x0000003237327209 */ /* 0x000fe40007810000 */
[----:B------:R-:W3:Y:S01]  /*18730*/  MUFU.TANH R48, R48 ;  /* 0x0000003000307308 */ /* 0x000ee20000002400 */
[----:B------:R-:W-:Y:S01]  /*18740*/  FMUL.FTZ R70, R2, R70 ;  /* 0x0000004602467220 */ /* 0x000fe20000410000 */
[----:B------:R-:W-:-:S02]  /*18750*/  ISETP.GT.AND P3, PT, R34, 0x48, PT ;  /* 0x000000482200780c */ /* 0x000fc40003f64270 */
[----:B-1----:R-:W-:Y:S02]  /*18760*/  FSEL R57, R57, -INF , P4 ;  /* 0xff80000039397808 */ /* 0x002fe40002000000 */
[----:B------:R-:W-:Y:S02]  /*18770*/  FMNMX.FTZ R50, R59, R50, !PT ;  /* 0x000000323b327209 */ /* 0x000fe40007810000 */
[----:B------:R2:W1:Y:S01]  /*18780*/  MUFU.TANH R30, R67 ;  /* 0x00000043001e7308 */ /* 0x0004620000002400 */
[----:B------:R-:W-:Y:S01]  /*18790*/  FMUL.FTZ R71, R2, R71 ;  /* 0x0000004702477220 */ /* 0x000fe20000410000 */
[----:B------:R-:W-:Y:S01]  /*187a0*/  ISETP.GT.AND P4, PT, R34, 0x49, PT ;  /* 0x000000492200780c */ /* 0x000fe20003f84270 */
[----:B------:R-:W-:Y:S01]  /*187b0*/  FMUL.FTZ R93, R2, R74 ;  /* 0x0000004a025d7220 */ /* 0x000fe20000410000 */
[----:B------:R-:W-:-:S04]  /*187c0*/  FMNMX.FTZ R50, R57, R50, !PT ;  /* 0x0000003239327209 */ /* 0x000fc80007810000 */
[----:B------:R-:W-:Y:S01]  /*187d0*/  MUFU.TANH R38, R70 ;  /* 0x0000004600267308 */ /* 0x000fe20000002400 */
[----:B--2---:R-:W-:Y:S01]  /*187e0*/  FSEL R67, R46, -INF , P3 ;  /* 0xff8000002e437808 */ /* 0x004fe20001800000 */
[----:B------:R-:W-:Y:S01]  /*187f0*/  FMUL.FTZ R95, R2, R75 ;  /* 0x0000004b025f7220 */ /* 0x000fe20000410000 */
[C---:B------:R-:W-:Y:S02]  /*18800*/  ISETP.GT.AND P3, PT, R34.reuse, 0x50, PT ;  /* 0x000000502200780c */ /* 0x040fe40003f64270 */
[----:B0-----:R-:W-:Y:S02]  /*18810*/  FSEL R63, R63, -INF , P4 ;  /* 0xff8000003f3f7808 */ /* 0x001fe40002000000 */
[----:B------:R-:W-:Y:S01]  /*18820*/  FMNMX.FTZ R50, R67, R50, !PT ;  /* 0x0000003243327209 */ /* 0x000fe20007810000 */
[----:B------:R3:W0:Y:S01]  /*18830*/  MUFU.TANH R42, R71 ;  /* 0x00000047002a7308 */ /* 0x0006220000002400 */
[----:B------:R-:W-:Y:S01]  /*18840*/  ISETP.GT.AND P4, PT, R34, 0x51, PT ;  /* 0x000000512200780c */ /* 0x000fe20003f84270 */
[C---:B------:R-:W-:Y:S01]  /*18850*/  FMUL.FTZ R78, R2.reuse, R78 ;  /* 0x0000004e024e7220 */ /* 0x040fe20000410000 */
[----:B------:R-:W-:Y:S01]  /*18860*/  FMNMX.FTZ R50, R63, R50, !PT ;  /* 0x000000323f327209 */ /* 0x000fe20007810000 */
[----:B------:R-:W-:-:S04]  /*18870*/  FMUL.FTZ R79, R2, R79 ;  /* 0x0000004f024f7220 */ /* 0x000fc80000410000 */
[----:B------:R-:W2:Y:S01]  /*18880*/  MUFU.TANH R93, R93 ;  /* 0x0000005d005d7308 */ /* 0x000ea20000002400 */
[----:B---3--:R-:W-:Y:S02]  /*18890*/  FSEL R71, R48, -INF , P3 ;  /* 0xff80000030477808 */ /* 0x008fe40001800000 */
[----:B------:R-:W-:Y:S02]  /*188a0*/  ISETP.GT.AND P3, PT, R34, 0x58, PT ;  /* 0x000000582200780c */ /* 0x000fe40003f64270 */
[----:B-1----:R-:W-:Y:S02]  /*188b0*/  FSEL R75, R30, -INF , P4 ;  /* 0xff8000001e4b7808 */ /* 0x002fe40002000000 */
[----:B------:R-:W-:Y:S01]  /*188c0*/  FMNMX.FTZ R50, R71, R50, !PT ;  /* 0x0000003247327209 */ /* 0x000fe20007810000 */
[----:B------:R-:W1:Y:S01]  /*188d0*/  MUFU.TANH R95, R95 ;  /* 0x0000005f005f7308 */ /* 0x000e620000002400 */
[----:B------:R-:W-:Y:S01]  /*188e0*/  ISETP.GT.AND P4, PT, R34, 0x59, PT ;  /* 0x000000592200780c */ /* 0x000fe20003f84270 */
[C---:B------:R-:W-:Y:S01]  /*188f0*/  FMUL.FTZ R82, R2.reuse, R82 ;  /* 0x0000005202527220 */ /* 0x040fe20000410000 */
[----:B------:R-:W-:Y:S01]  /*18900*/  FMNMX.FTZ R50, R75, R50, !PT ;  /* 0x000000324b327209 */ /* 0x000fe20007810000 */
[----:B------:R-:W-:-:S04]  /*18910*/  FMUL.FTZ R30, R2, R83 ;  /* 0x00000053021e7220 */ /* 0x000fc80000410000 */
[----:B------:R-:W3:Y:S01]  /*18920*/  MUFU.TANH R78, R78 ;  /* 0x0000004e004e7308 */ /* 0x000ee20000002400 */
[----:B0-----:R-:W-:-:S07]  /*18930*/  FSEL R83, R42, -INF , P4 ;  /* 0xff8000002a537808 */ /* 0x001fce0002000000 */
[----:B------:R0:W4:Y:S01]  /*18940*/  MUFU.TANH R97, R79 ;  /* 0x0000004f00617308 */ /* 0x0001220000002400 */
[----:B------:R-:W-:Y:S02]  /*18950*/  ISETP.GT.AND P4, PT, R34, 0x61, PT ;  /* 0x000000612200780c */ /* 0x000fe40003f84270 */
[----:B0-----:R-:W-:Y:S02]  /*18960*/  FSEL R79, R38, -INF , P3 ;  /* 0xff800000264f7808 */ /* 0x001fe40001800000 */
[----:B------:R-:W-:Y:S02]  /*18970*/  ISETP.GT.AND P3, PT, R34, 0x60, PT ;  /* 0x000000602200780c */ /* 0x000fe40003f64270 */
[----:B------:R-:W-:Y:S01]  /*18980*/  FMNMX.FTZ R50, R79, R50, !PT ;  /* 0x000000324f327209 */ /* 0x000fe20007810000 */
[----:B------:R-:W0:Y:S01]  /*18990*/  MUFU.TANH R82, R82 ;  /* 0x0000005200527308 */ /* 0x000e220000002400 */
[----:B--2---:R-:W-:Y:S01]  /*189a0*/  FSEL R93, R93, -INF , P3 ;  /* 0xff8000005d5d7808 */ /* 0x004fe20001800000 */
[C---:B------:R-:W-:Y:S01]  /*189b0*/  FMUL.FTZ R86, R2.reuse, R86 ;  /* 0x0000005602567220 */ /* 0x040fe20000410000 */
[----:B------:R-:W-:Y:S01]  /*189c0*/  FMNMX.FTZ R50, R83, R50, !PT ;  /* 0x0000003253327209 */ /* 0x000fe20007810000 */
[----:B------:R-:W-:Y:S01]  /*189d0*/  FMUL.FTZ R38, R2, R87 ;  /* 0x0000005702267220 */ /* 0x000fe20000410000 */
[----:B------:R-:W-:-:S02]  /*189e0*/  ISETP.GT.AND P3, PT, R34, 0x68, PT ;  /* 0x000000682200780c */ /* 0x000fc40003f64270 */
[----:B-1----:R-:W-:Y:S01]  /*189f0*/  FSEL R95, R95, -INF , P4 ;  /* 0xff8000005f5f7808 */ /* 0x002fe20002000000 */
[----:B------:R-:W1:Y:S01]  /*18a00*/  MUFU.TANH R101, R30 ;  /* 0x0000001e00657308 */ /* 0x000e620000002400 */
[----:B------:R-:W-:Y:S02]  /*18a10*/  FMNMX.FTZ R50, R93, R50, !PT ;  /* 0x000000325d327209 */ /* 0x000fe40007810000 */
[----:B------:R-:W-:Y:S02]  /*18a20*/  ISETP.GT.AND P4, PT, R34, 0x69, PT ;  /* 0x000000692200780c */ /* 0x000fe40003f84270 */
[----:B---3--:R-:W-:Y:S02]  /*18a30*/  FSEL R87, R78, -INF , P3 ;  /* 0xff8000004e577808 */ /* 0x008fe40001800000 */
[----:B------:R-:W-:Y:S01]  /*18a40*/  FMNMX.FTZ R50, R95, R50, !PT ;  /* 0x000000325f327209 */ /* 0x000fe20007810000 */
[----:B------:R-:W2:Y:S01]  /*18a50*/  MUFU.TANH R86, R86 ;  /* 0x0000005600567308 */ /* 0x000ea20000002400 */
[----:B------:R-:W-:-:S02]  /*18a60*/  ISETP.GT.AND P3, PT, R34, 0x70, PT ;  /* 0x000000702200780c */ /* 0x000fc40003f64270 */
[----:B----4-:R-:W-:Y:S02]  /*18a70*/  FSEL R97, R97, -INF , P4 ;  /* 0xff80000061617808 */ /* 0x010fe40002000000 */
[----:B------:R-:W-:-:S03]  /*18a80*/  FMNMX.FTZ R50, R87, R50, !PT ;  /* 0x0000003257327209 */ /* 0x000fc60007810000 */
[----:B------:R-:W3:Y:S01]  /*18a90*/  MUFU.TANH R38, R38 ;  /* 0x0000002600267308 */ /* 0x000ee20000002400 */
[----:B------:R-:W-:Y:S02]  /*18aa0*/  ISETP.GT.AND P4, PT, R34, 0x71, PT ;  /* 0x000000712200780c */ /* 0x000fe40003f84270 */
[----:B0-----:R-:W-:Y:S02]  /*18ab0*/  FSEL R103, R82, -INF , P3 ;  /* 0xff80000052677808 */ /* 0x001fe40001800000 */
[----:B------:R-:W-:Y:S02]  /*18ac0*/  FMNMX.FTZ R50, R97, R50, !PT ;  /* 0x0000003261327209 */ /* 0x000fe40007810000 */
[----:B------:R-:W-:Y:S02]  /*18ad0*/  ISETP.GT.AND P3, PT, R34, 0x78, PT ;  /* 0x000000782200780c */ /* 0x000fe40003f64270 */
[----:B-1----:R-:W-:Y:S02]  /*18ae0*/  FSEL R101, R101, -INF , P4 ;  /* 0xff80000065657808 */ /* 0x002fe40002000000 */
[----:B------:R-:W-:-:S02]  /*18af0*/  FMNMX.FTZ R50, R103, R50, !PT ;  /* 0x0000003267327209 */ /* 0x000fc40007810000 */
[----:B------:R-:W-:Y:S02]  /*18b00*/  ISETP.GT.AND P4, PT, R34, 0x79, PT ;  /* 0x000000792200780c */ /* 0x000fe40003f84270 */
[----:B--2---:R-:W-:Y:S02]  /*18b10*/  FSEL R99, R86, -INF , P3 ;  /* 0xff80000056637808 */ /* 0x004fe40001800000 */
[----:B------:R-:W-:Y:S01]  /*18b20*/  FMNMX.FTZ R50, R101, R50, !PT ;  /* 0x0000003265327209 */ /* 0x000fe20007810000 */
[----:B------:R-:W-:Y:S01]  /*18b30*/  FMUL.FTZ R34, R2, R61 ;  /* 0x0000003d02227220 */ /* 0x000fe20000410000 */
[----:B---3--:R-:W-:Y:S02]  /*18b40*/  FSEL R61, R38, -INF , P4 ;  /* 0xff800000263d7808 */ /* 0x008fe40002000000 */
[----:B------:R-:W-:Y:S01]  /*18b50*/  FMNMX.FTZ R50, R99, R50, !PT ;  /* 0x0000003263327209 */ /* 0x000fe20007810000 */
[C---:B------:R-:W-:Y:S01]  /*18b60*/  FMUL.FTZ R12, R2.reuse, R33 ;  /* 0x00000021020c7220 */ /* 0x040fe20000410000 */
[----:B------:R-:W-:-:S02]  /*18b70*/  FMUL.FTZ R33, R2, R52 ;  /* 0x0000003402217220 */ /* 0x000fc40000410000 */
[----:B------:R-:W-:-:S05]  /*18b80*/  FMNMX.FTZ R52, R61, R50, !PT ;  /* 0x000000323d347209 */ /* 0x000fca0007810000 */
[----:B------:R-:W0:Y:S01]  /*18b90*/  SHFL.BFLY PT, R113, R52, 0x2, 0x1f ;  /* 0x0c401f0034717f89 */ /* 0x000e2200000e0000 */
[C---:B------:R-:W-:Y:S01]  /*18ba0*/  FMUL.FTZ R30, R2.reuse, R60 ;  /* 0x0000003c021e7220 */ /* 0x040fe20000410000 */
[----:B------:R-:W-:Y:S02]  /*18bb0*/  FMUL.FTZ R42, R2, R65 ;  /* 0x00000041022a7220 */ /* 0x000fe40000410000 */
[----:B------:R-:W1:Y:S01]  /*18bc0*/  SHFL.IDX PT, R65, R88, RZ, 0x1c1f ;  /* 0x001c1fff58417589 */ /* 0x000e6200000e0000 */
[----:B0-----:R-:W-:-:S05]  /*18bd0*/  FMNMX.FTZ R113, R52, R113, !PT ;  /* 0x0000007134717209 */ /* 0x001fca0007810000 */
[----:B------:R-:W0:Y:S01]  /*18be0*/  SHFL.BFLY PT, R60, R113, 0x1, 0x1f ;  /* 0x0c201f00713c7f89 */ /* 0x000e2200000e0000 */
[----:B------:R-:W2:Y:S01]  /*18bf0*/  MUFU.TANH R3, R3 ;  /* 0x0000000300037308 */ /* 0x000ea20000002400 */
[----:B------:R-:W-:-:S07]  /*18c00*/  IMAD.U32 R174, RZ, RZ, UR4 ;  /* 0x00000004ffae7e24 */ /* 0x000fce000f8e00ff */
[----:B------:R-:W3:Y:S01]  /*18c10*/  MUFU.TANH R6, R6 ;  /* 0x0000000600067308 */ /* 0x000ee20000002400 */
[----:B-1----:R-:W-:-:S07]  /*18c20*/  VIADDMNMX R65, R65, R105, R26, PT ;  /* 0x0000006941417246 */ /* 0x002fce000380011a */
[----:B------:R-:W1:Y:S01]  /*18c30*/  MUFU.TANH R7, R7 ;  /* 0x0000000700077308 */ /* 0x000e620000002400 */
[----:B0-----:R-:W-:-:S07]  /*18c40*/  FMNMX.FTZ R175, R113, R60, !PT ;  /* 0x0000003c71af7209 */ /* 0x001fce0007810000 */
[----:B------:R-:W0:Y:S01]  /*18c50*/  MUFU.TANH R8, R8 ;  /* 0x0000000800087308 */ /* 0x000e220000002400 */
[----:B------:R-:W-:Y:S02]  /*18c60*/  ISETP.GT.AND P4, PT, R65, RZ, PT ;  /* 0x000000ff4100720c */ /* 0x000fe40003f84270 */
[C---:B------:R-:W-:Y:S01]  /*18c70*/  FSETP.NEU.FTZ.AND P3, PT, R175.reuse, -INF , PT ;  /* 0xff800000af00780b */ /* 0x040fe20003f7d000 */
[----:B------:R-:W-:-:S01]  /*18c80*/  FFMA.FTZ R60, R175, R174, -8 ;  /* 0xc1000000af3c7423 */ /* 0x000fc200000100ae */
[----:B------:R-:W-:-:S03]  /*18c90*/  ISETP.GT.AND P5, PT, R65, 0x1, PT ;  /* 0x000000014100780c */ /* 0x000fc60003fa4270 */
[----:B------:R-:W4:Y:S01]  /*18ca0*/  MUFU.TANH R9, R9 ;  /* 0x0000000900097308 */ /* 0x000f220000002400 */
[----:B------:R-:W-:Y:S01]  /*18cb0*/  FSEL R60, R60, RZ, P3 ;  /* 0x000000ff3c3c7208 */ /* 0x000fe20001800000 */
[----:B------:R-:W-:Y:S01]  /*18cc0*/  FMUL.FTZ R14, R2, R37 ;  /* 0x00000025020e7220 */ /* 0x000fe20000410000 */
[----:B------:R-:W-:Y:S02]  /*18cd0*/  ISETP.GT.AND P3, PT, R65, 0x8, PT ;  /* 0x000000084100780c */ /* 0x000fe40003f64270 */
[----:B--2---:R-:W-:Y:S02]  /*18ce0*/  FSEL R3, R3, -INF , P4 ;  /* 0xff80000003037808 */ /* 0x004fe40002000000 */
[----:B---3--:R-:W-:Y:S01]  /*18cf0*/  FSEL R6, R6, -INF , P5 ;  /* 0xff80000006067808 */ /* 0x008fe20002800000 */
[----:B------:R-:W2:Y:S01]  /*18d00*/  MUFU.TANH R12, R12 ;  /* 0x0000000c000c7308 */ /* 0x000ea20000002400 */
[----:B------:R-:W-:Y:S01]  /*18d10*/  FMUL.FTZ R44, R2, R68 ;  /* 0x00000044022c7220 */ /* 0x000fe20000410000 */
[----:B------:R-:W-:-:S02]  /*18d20*/  ISETP.GT.AND P4, PT, R65, 0x9, PT ;  /* 0x000000094100780c */ /* 0x000fc40003f84270 */
[----:B-1----:R-:W-:Y:S02]  /*18d30*/  FSEL R7, R7, -INF , P3 ;  /* 0xff80000007077808 */ /* 0x002fe40001800000 */
[----:B------:R-:W-:Y:S02]  /*18d40*/  FMNMX.FTZ R68, R3, R6, !PT ;  /* 0x0000000603447209 */ /* 0x000fe40007810000 */
[----:B------:R-:W1:Y:S01]  /*18d50*/  MUFU.TANH R13, R13 ;  /* 0x0000000d000d7308 */ /* 0x000e620000002400 */
[----:B------:R-:W-:Y:S01]  /*18d60*/  FMUL.FTZ R46, R2, R69 ;  /* 0x00000045022e7220 */ /* 0x000fe20000410000 */
[----:B------:R-:W-:Y:S02]  /*18d70*/  ISETP.GT.AND P3, PT, R65, 0x10, PT ;  /* 0x000000104100780c */ /* 0x000fe40003f64270 */
[----:B0-----:R-:W-:Y:S02]  /*18d80*/  FSEL R69, R8, -INF , P4 ;  /* 0xff80000008457808 */ /* 0x001fe40002000000 */
[----:B------:R-:W-:-:S02]  /*18d90*/  FMNMX.FTZ R68, R7, R68, !PT ;  /* 0x0000004407447209 */ /* 0x000fc40007810000 */
[----:B------:R-:W0:Y:S01]  /*18da0*/  MUFU.TANH R14, R14 ;  /* 0x0000000e000e7308 */ /* 0x000e220000002400 */
[----:B------:R-:W-:Y:S02]  /*18db0*/  ISETP.GT.AND P4, PT, R65, 0x11, PT ;  /* 0x000000114100780c */ /* 0x000fe40003f84270 */
[----:B----4-:R-:W-:Y:S02]  /*18dc0*/  FSEL R9, R9, -INF , P3 ;  /* 0xff80000009097808 */ /* 0x010fe40001800000 */
[----:B------:R-:W-:-:S03]  /*18dd0*/  FMNMX.FTZ R68, R69, R68, !PT ;  /* 0x0000004445447209 */ /* 0x000fc60007810000 */
[----:B------:R-:W3:Y:S01]  /*18de0*/  MUFU.TANH R15, R15 ;  /* 0x0000000f000f7308 */ /* 0x000ee20000002400 */
[----:B------:R-:W-:-:S01]  /*18df0*/  FFMA.FTZ R231, R31, R174, -R60 ;  /* 0x000000ae1fe77223 */ /* 0x000fc2000001083c */
[----:B------:R-:W-:Y:S02]  /*18e00*/  ISETP.GT.AND P3, PT, R65, 0x18, PT ;  /* 0x000000184100780c */ /* 0x000fe40003f64270 */
[----:B--2---:R-:W-:Y:S02]  /*18e10*/  FSEL R31, R12, -INF , P4 ;  /* 0xff8000000c1f7808 */ /* 0x004fe40002000000 */
[----:B------:R-:W-:Y:S02]  /*18e20*/  FMNMX.FTZ R68, R9, R68, !PT ;  /* 0x0000004409447209 */ /* 0x000fe40007810000 */
[----:B------:R-:W2:Y:S01]  /*18e30*/  MUFU.TANH R24, R24 ;  /* 0x0000001800187308 */ /* 0x000ea20000002400 */
[----:B------:R-:W-:Y:S02]  /*18e40*/  ISETP.GT.AND P4, PT, R65, 0x19, PT ;  /* 0x000000194100780c */ /* 0x000fe40003f84270 */
[----:B-1----:R-:W-:-:S02]  /*18e50*/  FSEL R13, R13, -INF , P3 ;  /* 0xff8000000d0d7808 */ /* 0x002fc40001800000 */
[----:B------:R-:W-:-:S03]  /*18e60*/  FMNMX.FTZ R68, R31, R68, !PT ;  /* 0x000000441f447209 */ /* 0x000fc60007810000 */
[----:B------:R-:W1:Y:S01]  /*18e70*/  MUFU.TANH R25, R25 ;  /* 0x0000001900197308 */ /* 0x000e620000002400 */
[----:B------:R-:W-:-:S01]  /*18e80*/  FFMA.FTZ R8, R27, R174, -R60 ;  /* 0x000000ae1b087223 */ /* 0x000fc2000001083c */
[----:B------:R-:W-:Y:S02]  /*18e90*/  ISETP.GT.AND P3, PT, R65, 0x20, PT ;  /* 0x000000204100780c */ /* 0x000fe40003f64270 */
[----:B0-----:R-:W-:Y:S02]  /*18ea0*/  FSEL R27, R14, -INF , P4 ;  /* 0xff8000000e1b7808 */ /* 0x001fe40002000000 */
[----:B------:R-:W-:Y:S02]  /*18eb0*/  FMNMX.FTZ R68, R13, R68, !PT ;  /* 0x000000440d447209 */ /* 0x000fe40007810000 */
[----:B------:R-:W0:Y:S01]  /*18ec0*/  MUFU.TANH R28, R28 ;  /* 0x0000001c001c7308 */ /* 0x000e220000002400 */
[----:B------:R-:W-:Y:S02]  /*18ed0*/  ISETP.GT.AND P4, PT, R65, 0x21, PT ;  /* 0x000000214100780c */ /* 0x000fe40003f84270 */
[----:B---3--:R-:W-:-:S02]  /*18ee0*/  FSEL R15, R15, -INF , P3 ;  /* 0xff8000000f0f7808 */ /* 0x008fc40001800000 */
[----:B------:R-:W-:-:S03]  /*18ef0*/  FMNMX.FTZ R68, R27, R68, !PT ;  /* 0x000000441b447209 */ /* 0x000fc60007810000 */
[----:B------:R-:W3:Y:S01]  /*18f00*/  MUFU.TANH R29, R29 ;  /* 0x0000001d001d7308 */ /* 0x000ee20000002400 */
[----:B------:R-:W-:-:S01]  /*18f10*/  FFMA.FTZ R12, R39, R174, -R60 ;  /* 0x000000ae270c7223 */ /* 0x000fc2000001083c */
[----:B------:R-:W-:Y:S02]  /*18f20*/  ISETP.GT.AND P3, PT, R65, 0x28, PT ;  /* 0x000000284100780c */ /* 0x000fe40003f64270 */
[----:B--2---:R-:W-:Y:S02]  /*18f30*/  FSEL R39, R24, -INF , P4 ;  /* 0xff80000018277808 */ /* 0x004fe40002000000 */
[----:B------:R-:W-:Y:S02]  /*18f40*/  FMNMX.FTZ R68, R15, R68, !PT ;  /* 0x000000440f447209 */ /* 0x000fe40007810000 */
[----:B------:R-:W2:Y:S01]  /*18f50*/  MUFU.TANH R32, R32 ;  /* 0x0000002000207308 */ /* 0x000ea20000002400 */
[----:B------:R-:W-:Y:S01]  /*18f60*/  ISETP.GT.AND P4, PT, R65, 0x29, PT ;  /* 0x000000294100780c */ /* 0x000fe20003f84270 */
[----:B------:R-:W-:Y:S01]  /*18f70*/  FMUL.FTZ R37, R2, R56 ;  /* 0x0000003802257220 */ /* 0x000fe20000410000 */
[----:B-1----:R-:W-:-:S02]  /*18f80*/  FSEL R25, R25, -INF , P3 ;  /* 0xff80000019197808 */ /* 0x002fc40001800000 */
[----:B------:R-:W-:-:S03]  /*18f90*/  FMNMX.FTZ R68, R39, R68, !PT ;  /* 0x0000004427447209 */ /* 0x000fc60007810000 */
[----:B------:R-:W1:Y:S01]  /*18fa0*/  MUFU.TANH R33, R33 ;  /* 0x0000002100217308 */ /* 0x000e620000002400 */
[----:B------:R-:W-:Y:S01]  /*18fb0*/  FMUL.FTZ R54, R2, R77 ;  /* 0x0000004d02367220 */ /* 0x000fe20000410000 */
[----:B------:R-:W-:Y:S01]  /*18fc0*/  FFMA.FTZ R77, R35, R174, -R60 ;  /* 0x000000ae234d7223 */ /* 0x000fe2000001083c */
[----:B------:R-:W-:Y:S02]  /*18fd0*/  ISETP.GT.AND P3, PT, R65, 0x30, PT ;  /* 0x000000304100780c */ /* 0x000fe40003f64270 */
[----:B0-----:R-:W-:Y:S02]  /*18fe0*/  FSEL R35, R28, -INF , P4 ;  /* 0xff8000001c237808 */ /* 0x001fe40002000000 */
[----:B------:R-:W-:Y:S01]  /*18ff0*/  FMNMX.FTZ R68, R25, R68, !PT ;  /* 0x0000004419447209 */ /* 0x000fe20007810000 */
        /* <DEDUP_REMOVED lines=29> */
[C---:B------:R-:W-:Y:S01]  /*191d0*/  FMUL.FTZ R58, R2.reuse, R81 ;  /* 0x00000051023a7220 */ /* 0x040fe20000410000 */
[----:B------:R-:W-:Y:S01]  /*191e0*/  ISETP.GT.AND P4, PT, R65, 0x49, PT ;  /* 0x000000494100780c */ /* 0x000fe20003f84270 */
[----:B------:R-:W-:Y:S01]  /*191f0*/  FMUL.FTZ R48, R2, R72 ;  /* 0x0000004802307220 */ /* 0x000fe20000410000 */
[----:B-1----:R-:W-:-:S02]  /*19200*/  FSEL R81, R30, -INF , P3 ;  /* 0xff8000001e517808 */ /* 0x002fc40001800000 */
[----:B------:R-:W-:Y:S02]  /*19210*/  FMNMX.FTZ R68, R47, R68, !PT ;  /* 0x000000442f447209 */ /* 0x000fe40007810000 */
[----:B------:R-:W1:Y:S01]  /*19220*/  MUFU.TANH R44, R44 ;  /* 0x0000002c002c7308 */ /* 0x000e620000002400 */
[C---:B------:R-:W-:Y:S01]  /*19230*/  FMUL.FTZ R64, R2.reuse, R85 ;  /* 0x0000005502407220 */ /* 0x040fe20000410000 */
[--C-:B------:R-:W-:Y:S01]  /*19240*/  FFMA.FTZ R85, R45, R174, -R60.reuse ;  /* 0x000000ae2d557223 */ /* 0x100fe2000001083c */
[----:B------:R-:W-:Y:S01]  /*19250*/  ISETP.GT.AND P3, PT, R65, 0x50, PT ;  /* 0x000000504100780c */ /* 0x000fe20003f64270 */
[----:B------:R-:W-:Y:S01]  /*19260*/  FMUL.FTZ R50, R2, R73 ;  /* 0x0000004902327220 */ /* 0x000fe20000410000 */
[----:B0-----:R-:W-:Y:S02]  /*19270*/  FSEL R45, R34, -INF , P4 ;  /* 0xff800000222d7808 */ /* 0x001fe40002000000 */
[----:B------:R-:W-:Y:S01]  /*19280*/  FMNMX.FTZ R68, R81, R68, !PT ;  /* 0x0000004451447209 */ /* 0x000fe20007810000 */
[----:B------:R-:W0:Y:S01]  /*19290*/  MUFU.TANH R46, R46 ;  /* 0x0000002e002e7308 */ /* 0x000e220000002400 */
[----:B------:R-:W-:-:S01]  /*192a0*/  FFMA.FTZ R73, R89, R174, -R60 ;  /* 0x000000ae59497223 */ /* 0x000fc2000001083c */
[----:B------:R-:W-:Y:S01]  /*192b0*/  ISETP.GT.AND P4, PT, R65, 0x51, PT ;  /* 0x000000514100780c */ /* 0x000fe20003f84270 */
[----:B------:R-:W-:Y:S01]  /*192c0*/  FMUL.FTZ R52, R2, R76 ;  /* 0x0000004c02347220 */ /* 0x000fe20000410000 */
[----:B---3--:R-:W-:-:S02]  /*192d0*/  FSEL R89, R38, -INF , P3 ;  /* 0xff80000026597808 */ /* 0x008fc40001800000 */
[----:B------:R-:W-:Y:S02]  /*192e0*/  FMNMX.FTZ R68, R45, R68, !PT ;  /* 0x000000442d447209 */ /* 0x000fe40007810000 */
        /* <DEDUP_REMOVED lines=10> */
[----:B------:R-:W-:Y:S01]  /*19390*/  MUFU.TANH R52, R52 ;  /* 0x0000003400347308 */ /* 0x000fe20000002400 */
[----:B------:R-:W-:-:S01]  /*193a0*/  FFMA.FTZ R28, R51, R174, -R60 ;  /* 0x000000ae331c7223 */ /* 0x000fc2000001083c */
[----:B------:R-:W-:Y:S02]  /*193b0*/  ISETP.GT.AND P3, PT, R65, 0x60, PT ;  /* 0x000000604100780c */ /* 0x000fe40003f64270 */
[----:B0-----:R-:W-:Y:S02]  /*193c0*/  FSEL R51, R46, -INF , P4 ;  /* 0xff8000002e337808 */ /* 0x001fe40002000000 */
[----:B------:R-:W-:Y:S02]  /*193d0*/  FMNMX.FTZ R68, R105, R68, !PT ;  /* 0x0000004469447209 */ /* 0x000fe40007810000 */
[----:B------:R-:W0:Y:S01]  /*193e0*/  MUFU.TANH R54, R54 ;  /* 0x0000003600367308 */ /* 0x000e220000002400 */
[----:B------:R-:W-:-:S01]  /*193f0*/  FFMA.FTZ R66, R107, R174, -R60 ;  /* 0x000000ae6b427223 */ /* 0x000fc2000001083c */
[----:B------:R-:W-:Y:S01]  /*19400*/  ISETP.GT.AND P4, PT, R65, 0x61, PT ;  /* 0x000000614100780c */ /* 0x000fe20003f84270 */
[----:B------:R-:W-:Y:S01]  /*19410*/  FMUL.FTZ R62, R2, R84 ;  /* 0x00000054023e7220 */ /* 0x000fe20000410000 */
[----:B---3--:R-:W-:-:S02]  /*19420*/  FSEL R107, R48, -INF , P3 ;  /* 0xff800000306b7808 */ /* 0x008fc40001800000 */
[----:B------:R-:W-:Y:S02]  /*19430*/  FMNMX.FTZ R68, R51, R68, !PT ;  /* 0x0000004433447209 */ /* 0x000fe40007810000 */
[----:B------:R-:W1:Y:S01]  /*19440*/  MUFU.TANH R56, R56 ;  /* 0x0000003800387308 */ /* 0x000e620000002400 */
[----:B------:R-:W-:-:S01]  /*19450*/  FFMA.FTZ R109, R109, R174, -R60 ;  /* 0x000000ae6d6d7223 */ /* 0x000fc2000001083c */
[----:B------:R-:W-:Y:S01]  /*19460*/  FFMA.FTZ R30, R53, R174, -R60 ;  /* 0x000000ae351e7223 */ /* 0x000fe2000001083c */
[----:B------:R-:W-:Y:S02]  /*19470*/  ISETP.GT.AND P3, PT, R65, 0x68, PT ;  /* 0x000000684100780c */ /* 0x000fe40003f64270 */
[----:B--2---:R-:W-:Y:S02]  /*19480*/  FSEL R53, R50, -INF , P4 ;  /* 0xff80000032357808 */ /* 0x004fe40002000000 */
[----:B------:R-:W-:Y:S01]  /*19490*/  FMNMX.FTZ R68, R107, R68, !PT ;  /* 0x000000446b447209 */ /* 0x000fe20007810000 */
[----:B------:R-:W2:Y:S01]  /*194a0*/  MUFU.TANH R58, R58 ;  /* 0x0000003a003a7308 */ /* 0x000ea20000002400 */
[----:B------:R-:W-:-:S02]  /*194b0*/  ISETP.GT.AND P4, PT, R65, 0x69, PT ;  /* 0x000000694100780c */ /* 0x000fc40003f84270 */
[----:B------:R-:W-:Y:S01]  /*194c0*/  FMNMX.FTZ R68, R53, R68, !PT ;  /* 0x0000004435447209 */ /* 0x000fe20007810000 */
[----:B------:R-:W-:-:S04]  /*194d0*/  FFMA.FTZ R229, R111, R174, -R60 ;  /* 0x000000ae6fe57223 */ /* 0x000fc8000001083c */
[----:B------:R-:W3:Y:S01]  /*194e0*/  MUFU.TANH R62, R62 ;  /* 0x0000003e003e7308 */ /* 0x000ee20000002400 */
[----:B0-----:R-:W-:-:S07]  /*194f0*/  FSEL R111, R54, -INF , P4 ;  /* 0xff800000366f7808 */ /* 0x001fce0002000000 */
[----:B------:R0:W-:Y:S01]  /*19500*/  MUFU.EX2 R26, R109 ;  /* 0x0000006d001a7308 */ /* 0x0001e20000000800 */
[----:B------:R-:W-:Y:S02]  /*19510*/  ISETP.GT.AND P4, PT, R65, 0x71, PT ;  /* 0x000000714100780c */ /* 0x000fe40003f84270 */
[----:B0-----:R-:W-:-:S05]  /*19520*/  FSEL R109, R52, -INF , P3 ;  /* 0xff800000346d7808 */ /* 0x001fca0001800000 */
[----:B------:R-:W0:Y:S01]  /*19530*/  MUFU.TANH R64, R64 ;  /* 0x0000004000407308 */ /* 0x000e220000002400 */
[----:B------:R-:W-:Y:S02]  /*19540*/  ISETP.GT.AND P3, PT, R65, 0x70, PT ;  /* 0x000000704100780c */ /* 0x000fe40003f64270 */
[----:B------:R-:W-:Y:S02]  /*19550*/  FMNMX.FTZ R68, R109, R68, !PT ;  /* 0x000000446d447209 */ /* 0x000fe40007810000 */
[----:B-1----:R-:W-:Y:S02]  /*19560*/  FSEL R113, R56, -INF , P3 ;  /* 0xff80000038717808 */ /* 0x002fe40001800000 */
[----:B------:R-:W-:Y:S01]  /*19570*/  FMNMX.FTZ R68, R111, R68, !PT ;  /* 0x000000446f447209 */ /* 0x000fe20007810000 */
[----:B------:R-:W-:-:S01]  /*19580*/  FFMA.FTZ R221, R59, R174, -R60 ;  /* 0x000000ae3bdd7223 */ /* 0x000fc2000001083c */
[----:B------:R-:W-:Y:S02]  /*19590*/  ISETP.GT.AND P3, PT, R65, 0x78, PT ;  /* 0x000000784100780c */ /* 0x000fe40003f64270 */
[----:B--2---:R-:W-:-:S02]  /*195a0*/  FSEL R59, R58, -INF , P4 ;  /* 0xff8000003a3b7808 */ /* 0x004fc40002000000 */
[----:B------:R-:W-:Y:S02]  /*195b0*/  FMNMX.FTZ R68, R113, R68, !PT ;  /* 0x0000004471447209 */ /* 0x000fe40007810000 */
[----:B------:R-:W-:Y:S02]  /*195c0*/  ISETP.GT.AND P4, PT, R65, 0x79, PT ;  /* 0x000000794100780c */ /* 0x000fe40003f84270 */
[----:B---3--:R-:W-:Y:S02]  /*195d0*/  FSEL R65, R62, -INF , P3 ;  /* 0xff8000003e417808 */ /* 0x008fe40001800000 */
[----:B------:R-:W-:Y:S02]  /*195e0*/  FMNMX.FTZ R68, R59, R68, !PT ;  /* 0x000000443b447209 */ /* 0x000fe40007810000 */
[----:B0-----:R-:W-:Y:S02]  /*195f0*/  FSEL R115, R64, -INF , P4 ;  /* 0xff80000040737808 */ /* 0x001fe40002000000 */
[----:B------:R-:W-:-:S04]  /*19600*/  FMNMX.FTZ R68, R65, R68, !PT ;  /* 0x0000004441447209 */ /* 0x000fc80007810000 */
[----:B------:R-:W-:Y:S01]  /*19610*/  FMNMX.FTZ R68, R115, R68, !PT ;  /* 0x0000004473447209 */ /* 0x000fe20007810000 */
[----:B------:R-:W-:-:S04]  /*19620*/  FFMA.FTZ R38, R57, R174, -R60 ;  /* 0x000000ae39267223 */ /* 0x000fc8000001083c */
[----:B------:R-:W0:Y:S01]  /*19630*/  SHFL.BFLY PT, R57, R68, 0x2, 0x1f ;  /* 0x0c401f0044397f89 */ /* 0x000e2200000e0000 */
[----:B------:R-:W-:-:S01]  /*19640*/  FFMA.FTZ R44, R71, R174, -R60 ;  /* 0x000000ae472c7223 */ /* 0x000fc2000001083c */
[----:B------:R-:W-:Y:S01]  /*19650*/  FFMA.FTZ R71, R75, R174, -R60 ;  /* 0x000000ae4b477223 */ /* 0x000fe2000001083c */
[----:B0-----:R-:W-:-:S05]  /*19660*/  FMNMX.FTZ R42, R68, R57, !PT ;  /* 0x00000039442a7209 */ /* 0x001fca0007810000 */
[----:B------:R-:W0:Y:S01]  /*19670*/  SHFL.BFLY PT, R75, R42, 0x1, 0x1f ;  /* 0x0c201f002a4b7f89 */ /* 0x000e2200000e0000 */
[----:B------:R-:W1:Y:S01]  /*19680*/  MUFU.EX2 R229, R229 ;  /* 0x000000e500e57308 */ /* 0x000e620000000800 */
[----:B0-----:R-:W-:-:S04]  /*19690*/  FMNMX.FTZ R194, R42, R75, !PT ;  /* 0x0000004b2ac27209 */ /* 0x001fc80007810000 */
[C---:B------:R-:W-:Y:S01]  /*196a0*/  FSETP.NEU.FTZ.AND P3, PT, R194.reuse, -INF , PT ;  /* 0xff800000c200780b */ /* 0x040fe20003f7d000 */
[----:B------:R-:W-:-:S05]  /*196b0*/  FFMA.FTZ R48, R194, R174, -8 ;  /* 0xc1000000c2307423 */ /* 0x000fca00000100ae */
[----:B------:R-:W-:-:S05]  /*196c0*/  FSEL R48, R48, RZ, P3 ;  /* 0x000000ff30307208 */ /* 0x000fca0001800000 */
[-CC-:B------:R-:W-:Y:S01]  /*196d0*/  FFMA.FTZ R228, R3, R174.reuse, -R48.reuse ;  /* 0x000000ae03e47223 */ /* 0x180fe20000010830 */
[----:B------:R-:W-:-:S01]  /*196e0*/  FFMA.FTZ R3, R6, R174, -R48 ;  /* 0x000000ae06037223 */ /* 0x000fc20000010830 */
[-CC-:B------:R-:W-:Y:S01]  /*196f0*/  FFMA.FTZ R6, R7, R174.reuse, -R48.reuse ;  /* 0x000000ae07067223 */ /* 0x180fe20000010830 */
[----:B------:R-:W-:-:S03]  /*19700*/  FFMA.FTZ R69, R69, R174, -R48 ;  /* 0x000000ae45457223 */ /* 0x000fc60000010830 */
[----:B------:R-:W-:Y:S01]  /*19710*/  MUFU.EX2 R228, R228 ;  /* 0x000000e400e47308 */ /* 0x000fe20000000800 */
[----:B------:R-:W-:-:S07]  /*19720*/  FFMA.FTZ R230, R9, R174, -R48 ;  /* 0x000000ae09e67223 */ /* 0x000fce0000010830 */
[----:B------:R-:W0:Y:S01]  /*19730*/  MUFU.EX2 R3, R3 ;  /* 0x0000000300037308 */ /* 0x000e220000000800 */
[----:B------:R-:W-:-:S07]  /*19740*/  FFMA.FTZ R7, R31, R174, -R48 ;  /* 0x000000ae1f077223 */ /* 0x000fce0000010830 */
[----:B------:R-:W2:Y:S08]  /*19750*/  MUFU.EX2 R66, R66 ;  /* 0x0000004200427308 */ /* 0x000eb00000000800 */
[----:B------:R-:W3:Y:S01]  /*19760*/  MUFU.EX2 R6, R6 ;  /* 0x0000000600067308 */ /* 0x000ee20000000800 */
[----:B------:R-:W-:-:S07]  /*19770*/  FFMA.FTZ R31, R13, R174, -R48 ;  /* 0x000000ae0d1f7223 */ /* 0x000fce0000010830 */
[----:B------:R-:W4:Y:S01]  /*19780*/  MUFU.EX2 R73, R73 ;  /* 0x0000004900497308 */ /* 0x000f220000000800 */
[----:B------:R-:W-:-:S07]  /*19790*/  FFMA.FTZ R50, R27, R174, -R48 ;  /* 0x000000ae1b327223 */ /* 0x000fce0000010830 */
[----:B------:R-:W5:Y:S01]  /*197a0*/  MUFU.EX2 R69, R69 ;  /* 0x0000004500457308 */ /* 0x000f620000000800 */
[----:B------:R-:W-:-:S01]  /*197b0*/  FFMA.FTZ R27, R33, R174, -R48 ;  /* 0x000000ae211b7223 */ /* 0x000fc20000010830 */
[----:B------:R-:W-:Y:S01]  /*197c0*/  FFMA.FTZ R220, R37, R174, -R48 ;  /* 0x000000ae25dc7223 */ /* 0x000fe20000010830 */
[----:B-1----:R-:W-:-:S05]  /*197d0*/  FADD.FTZ R33, R229, R26 ;  /* 0x0000001ae5217221 */ /* 0x002fca0000010000 */
[----:B------:R-:W1:Y:S01]  /*197e0*/  MUFU.EX2 R231, R231 ;  /* 0x000000e700e77308 */ /* 0x000e620000000800 */
[----:B0-----:R-:W-:-:S07]  /*197f0*/  FADD.FTZ R37, R228, R3 ;  /* 0x00000003e4257221 */ /* 0x001fce0000010000 */
[----:B------:R-:W0:Y:S01]  /*19800*/  MUFU.EX2 R230, R230 ;  /* 0x000000e600e67308 */ /* 0x000e220000000800 */
[----:B--2---:R-:W-:-:S01]  /*19810*/  FADD.FTZ R56, R66, R33 ;  /* 0x0000002142387221 */ /* 0x004fc20000010000 */
[----:B---3--:R-:W-:-:S06]  /*19820*/  FADD.FTZ R58, R6, R37 ;  /* 0x00000025063a7221 */ /* 0x008fcc0000010000 */
[----:B------:R-:W2:Y:S01]  /*19830*/  MUFU.EX2 R8, R8 ;  /* 0x0000000800087308 */ /* 0x000ea20000000800 */
[----:B------:R-:W-:-:S07]  /*19840*/  FFMA.FTZ R224, R15, R174, -R48 ;  /* 0x000000ae0fe07223 */ /* 0x000fce0000010830 */
[----:B------:R-:W3:Y:S01]  /*19850*/  MUFU.EX2 R7, R7 ;  /* 0x0000000700077308 */ /* 0x000ee20000000800 */
[----:B----4-:R-:W-:-:S01]  /*19860*/  FADD.FTZ R56, R73, R56 ;  /* 0x0000003849387221 */ /* 0x010fc20000010000 */
[----:B-----5:R-:W-:-:S06]  /*19870*/  FADD.FTZ R37, R69, R58 ;  /* 0x0000003a45257221 */ /* 0x020fcc0000010000 */
[----:B------:R-:W4:Y:S01]  /*19880*/  MUFU.EX2 R12, R12 ;  /* 0x0000000c000c7308 */ /* 0x000f220000000800 */
[----:B------:R-:W-:-:S07]  /*19890*/  FFMA.FTZ R9, R39, R174, -R48 ;  /* 0x000000ae27097223 */ /* 0x000fce0000010830 */
[----:B------:R-:W5:Y:S01]  /*198a0*/  MUFU.EX2 R31, R31 ;  /* 0x0000001f001f7308 */ /* 0x000f620000000800 */
[----:B-1----:R-:W-:-:S01]  /*198b0*/  FADD.FTZ R39, R231, R56 ;  /* 0x00000038e7277221 */ /* 0x002fc20000010000 */
[----:B0-----:R-:W-:-:S06]  /*198c0*/  FADD.FTZ R58, R230, R37 ;  /* 0x00000025e63a7221 */ /* 0x001fcc0000010000 */
[----:B------:R-:W0:Y:S01]  /*198d0*/  MUFU.EX2 R77, R77 ;  /* 0x0000004d004d7308 */ /* 0x000e220000000800 */
[----:B------:R-:W-:-:S07]  /*198e0*/  FFMA.FTZ R15, R25, R174, -R48 ;  /* 0x000000ae190f7223 */ /* 0x000fce0000010830 */
[----:B------:R-:W1:Y:S01]  /*198f0*/  MUFU.EX2 R50, R50 ;  /* 0x0000003200327308 */ /* 0x000e620000000800 */
[----:B--2---:R-:W-:-:S01]  /*19900*/  FADD.FTZ R39, R8, R39 ;  /* 0x0000002708277221 */ /* 0x004fc20000010000 */
[----:B------:R-:W-:-:S06]  /*19910*/  FFMA.FTZ R40, R67, R174, -R60 ;  /* 0x000000ae43287223 */ /* 0x000fcc000001083c */
[----:B------:R-:W2:Y:S01]  /*19920*/  MUFU.EX2 R225, R225 ;  /* 0x000000e100e17308 */ /* 0x000ea20000000800 */
[----:B---3--:R-:W-:-:S01]  /*19930*/  FADD.FTZ R58, R7, R58 ;  /* 0x0000003a073a7221 */ /* 0x008fc20000010000 */
[----:B------:R-:W-:-:S06]  /*19940*/  FFMA.FTZ R67, R63, R174, -R60 ;  /* 0x000000ae3f437223 */ /* 0x000fcc000001083c */
[----:B------:R-:W3:Y:S01]  /*19950*/  MUFU.EX2 R224, R224 ;  /* 0x000000e000e07308 */ /* 0x000ee20000000800 */
[----:B------:R-:W-:-:S01]  /*19960*/  FFMA.FTZ R52, R35, R174, -R48 ;  /* 0x000000ae23347223 */ /* 0x000fc20000010830 */
[-CC-:B------:R-:W-:Y:S01]  /*19970*/  FFMA.FTZ R55, R55, R174.reuse, -R60.reuse ;  /* 0x000000ae37377223 */ /* 0x180fe2000001083c */
[----:B------:R-:W-:-:S01]  /*19980*/  FFMA.FTZ R63, R79, R174, -R60 ;  /* 0x000000ae4f3f7223 */ /* 0x000fc2000001083c */
[----:B------:R-:W-:-:S04]  /*19990*/  FFMA.FTZ R36, R83, R174, -R60 ;  /* 0x000000ae53247223 */ /* 0x000fc8000001083c */
[----:B------:R-:W3:Y:S01]  /*199a0*/  MUFU.EX2 R14, R14 ;  /* 0x0000000e000e7308 */ /* 0x000ee20000000800 */
[----:B------:R-:W-:-:S01]  /*199b0*/  FFMA.FTZ R217, R93, R174, -R60 ;  /* 0x000000ae5dd97223 */ /* 0x000fc2000001083c */
[-CC-:B------:R-:W-:Y:S01]  /*199c0*/  FFMA.FTZ R34, R95, R174.reuse, -R60.reuse ;  /* 0x000000ae5f227223 */ /* 0x180fe2000001083c */
[----:B------:R-:W-:-:S01]  /*199d0*/  FFMA.FTZ R57, R87, R174, -R60 ;  /* 0x000000ae57397223 */ /* 0x000fc2000001083c */
[-CC-:B------:R-:W-:Y:S01]  /*199e0*/  FFMA.FTZ R32, R97, R174.reuse, -R60.reuse ;  /* 0x000000ae61207223 */ /* 0x180fe2000001083c */
[----:B------:R-:W-:-:S03]  /*199f0*/  FFMA.FTZ R219, R103, R174, -R60 ;  /* 0x000000ae67db7223 */ /* 0x000fc6000001083c */
[----:B------:R-:W3:Y:S01]  /*19a00*/  MUFU.EX2 R9, R9 ;  /* 0x0000000900097308 */ /* 0x000ee20000000800 */
[----:B------:R-:W-:-:S01]  /*19a10*/  FFMA.FTZ R101, R101, R174, -R60 ;  /* 0x000000ae65657223 */ /* 0x000fc2000001083c */
[-CC-:B------:R-:W-:Y:S01]  /*19a20*/  FFMA.FTZ R46, R99, R174.reuse, -R60.reuse ;  /* 0x000000ae632e7223 */ /* 0x180fe2000001083c */
[----:B------:R-:W-:-:S01]  /*19a30*/  FFMA.FTZ R61, R61, R174, -R60 ;  /* 0x000000ae3d3d7223 */ /* 0x000fc2000001083c */
[----:B----4-:R-:W-:Y:S01]  /*19a40*/  FADD.FTZ R60, R12, R39 ;  /* 0x000000270c3c7221 */ /* 0x010fe20000010000 */
[----:B-----5:R-:W-:-:S03]  /*19a50*/  FADD.FTZ R37, R31, R58 ;  /* 0x0000003a1f257221 */ /* 0x020fc60000010000 */
[----:B------:R-:W4:Y:S01]  /*19a60*/  MUFU.EX2 R24, R24 ;  /* 0x0000001800187308 */ /* 0x000f220000000800 */
[----:B------:R-:W-:-:S01]  /*19a70*/  FFMA.FTZ R226, R29, R174, -R48 ;  /* 0x000000ae1de27223 */ /* 0x000fc20000010830 */
[----:B0-----:R-:W-:Y:S01]  /*19a80*/  FADD.FTZ R60, R77, R60 ;  /* 0x0000003c4d3c7221 */ /* 0x001fe20000010000 */
[----:B-1----:R-:W-:-:S05]  /*19a90*/  FADD.FTZ R37, R50, R37 ;  /* 0x0000002532257221 */ /* 0x002fca0000010000 */
[----:B------:R-:W0:Y:S01]  /*19aa0*/  MUFU.EX2 R15, R15 ;  /* 0x0000000f000f7308 */ /* 0x000e220000000800 */
[----:B------:R-:W-:-:S01]  /*19ab0*/  FFMA.FTZ R13, R43, R174, -R48 ;  /* 0x000000ae2b0d7223 */ /* 0x000fc20000010830 */
[----:B--2---:R-:W-:-:S06]  /*19ac0*/  FADD.FTZ R39, R225, R60 ;  /* 0x0000003ce1277221 */ /* 0x004fcc0000010000 */
[----:B------:R-:W1:Y:S01]  /*19ad0*/  MUFU.EX2 R85, R85 ;  /* 0x0000005500557308 */ /* 0x000e620000000800 */
[----:B---3--:R-:W-:-:S07]  /*19ae0*/  FADD.FTZ R58, R224, R37 ;  /* 0x00000025e03a7221 */ /* 0x008fce0000010000 */
[----:B------:R-:W2:Y:S01]  /*19af0*/  MUFU.EX2 R52, R52 ;  /* 0x0000003400347308 */ /* 0x000ea20000000800 */
[----:B------:R-:W-:-:S01]  /*19b00*/  FADD.FTZ R39, R14, R39 ;  /* 0x000000270e277221 */ /* 0x000fc20000010000 */
[----:B------:R-:W-:-:S06]  /*19b10*/  FADD.FTZ R58, R9, R58 ;  /* 0x0000003a093a7221 */ /* 0x000fcc0000010000 */
[----:B------:R-:W3:Y:S01]  /*19b20*/  MUFU.EX2 R227, R227 ;  /* 0x000000e300e37308 */ /* 0x000ee20000000800 */
[----:B------:R-:W-:-:S07]  /*19b30*/  FFMA.FTZ R54, R41, R174, -R48 ;  /* 0x000000ae29367223 */ /* 0x000fce0000010830 */
[----:B------:R-:W5:Y:S01]  /*19b40*/  MUFU.EX2 R226, R226 ;  /* 0x000000e200e27308 */ /* 0x000f620000000800 */
[----:B----4-:R-:W-:-:S01]  /*19b50*/  FADD.FTZ R60, R24, R39 ;  /* 0x00000027183c7221 */ /* 0x010fc20000010000 */
[----:B0-----:R-:W-:-:S06]  /*19b60*/  FADD.FTZ R37, R15, R58 ;  /* 0x0000003a0f257221 */ /* 0x001fcc0000010000 */
[----:B------:R-:W0:Y:S08]  /*19b70*/  MUFU.EX2 R28, R28 ;  /* 0x0000001c001c7308 */ /* 0x000e300000000800 */
[----:B------:R-:W4:Y:S01]  /*19b80*/  MUFU.EX2 R13, R13 ;  /* 0x0000000d000d7308 */ /* 0x000f220000000800 */
[----:B-1----:R-:W-:-:S01]  /*19b90*/  FADD.FTZ R60, R85, R60 ;  /* 0x0000003c553c7221 */ /* 0x002fc20000010000 */
[----:B--2---:R-:W-:-:S06]  /*19ba0*/  FADD.FTZ R37, R52, R37 ;  /* 0x0000002534257221 */ /* 0x004fcc0000010000 */
[----:B------:R-:W1:Y:S01]  /*19bb0*/  MUFU.EX2 R30, R30 ;  /* 0x0000001e001e7308 */ /* 0x000e620000000800 */
[----:B------:R-:W-:-:S07]  /*19bc0*/  FFMA.FTZ R25, R47, R174, -R48 ;  /* 0x000000ae2f197223 */ /* 0x000fce0000010830 */
[----:B------:R-:W2:Y:S01]  /*19bd0*/  MUFU.EX2 R27, R27 ;  /* 0x0000001b001b7308 */ /* 0x000ea20000000800 */
[----:B------:R-:W-:Y:S01]  /*19be0*/  F2FP.SATFINITE.E4M3.F32.PACK_AB_MERGE_C R77, R77, R12, RZ ;  /* 0x0000000c4d4d723e */ /* 0x000fe200048070ff */
[----:B---3--:R-:W-:-:S06]  /*19bf0*/  FADD.FTZ R39, R227, R60 ;  /* 0x0000003ce3277221 */ /* 0x008fcc0000010000 */
[----:B------:R-:W3:Y:S01]  /*19c00*/  MUFU.EX2 R55, R55 ;  /* 0x0000003700377308 */ /* 0x000ee20000000800 */
[----:B------:R-:W-:Y:S02]  /*19c10*/  @!P2 VIADD R29, R0, 0x38840 ;  /* 0x00038840001da836 */ /* 0x000fe40000000000 */
[----:B-----5:R-:W-:-:S05]  /*19c20*/  FADD.FTZ R12, R226, R37 ;  /* 0x00000025e20c7221 */ /* 0x020fca0000010000 */
[----:B------:R-:W5:Y:S01]  /*19c30*/  MUFU.EX2 R54, R54 ;  /* 0x0000003600367308 */ /* 0x000f620000000800 */
[----:B------:R-:W-:-:S01]  /*19c40*/  FFMA.FTZ R81, R81, R174, -R48 ;  /* 0x000000ae51517223 */ /* 0x000fc20000010830 */
[----:B0-----:R-:W-:-:S06]  /*19c50*/  FADD.FTZ R39, R28, R39 ;  /* 0x000000271c277221 */ /* 0x001fcc0000010000 */
[----:B------:R-:W0:Y:S01]  /*19c60*/  MUFU.EX2 R221, R221 ;  /* 0x000000dd00dd7308 */ /* 0x000e220000000800 */
[----:B----4-:R-:W-:-:S01]  /*19c70*/  FADD.FTZ R12, R13, R12 ;  /* 0x0000000c0d0c7221 */ /* 0x010fc20000010000 */
[----:B------:R-:W-:-:S06]  /*19c80*/  @!P2 PRMT R29, RZ, 0x654, R29 ;  /* 0x00000654ff1da816 */ /* 0x000fcc000000001d */
[----:B------:R-:W4:Y:S01]  /*19c90*/  MUFU.EX2 R220, R220 ;  /* 0x000000dc00dc7308 */ /* 0x000f220000000800 */
[----:B------:R-:W-:Y:S01]  /*19ca0*/  F2FP.SATFINITE.E4M3.F32.PACK_AB_MERGE_C R85, R85, R24, RZ ;  /* 0x000000185555723e */ /* 0x000fe200048070ff */
[----:B------:R-:W-:Y:S01]  /*19cb0*/  FFMA.FTZ R45, R45, R174, -R48 ;  /* 0x000000ae2d2d7223 */ /* 0x000fe20000010830 */
[----:B------:R-:W-:-:S05]  /*19cc0*/  F2FP.SATFINITE.E4M3.F32.PACK_AB_MERGE_C R50, R50, R31, RZ ;  /* 0x0000001f3232723e */ /* 0x000fca00048070ff */
[----:B------:R-:W4:Y:S01]  /*19cd0*/  MUFU.EX2 R38, R38 ;  /* 0x0000002600267308 */ /* 0x000f220000000800 */
[----:B-1----:R-:W-:-:S01]  /*19ce0*/  FADD.FTZ R24, R30, R39 ;  /* 0x000000271e187221 */ /* 0x002fc20000010000 */
[----:B--2---:R-:W-:Y:S01]  /*19cf0*/  FADD.FTZ R31, R27, R12 ;  /* 0x0000000c1b1f7221 */ /* 0x004fe20000010000 */
[----:B------:R1:W-:Y:S05]  /*19d00*/  @!P2 SYNCS.ARRIVE.TRANS64.RED.A1T0 RZ, [R29+URZ], RZ ;  /* 0x000000ff1dffa9a7 */ /* 0x0003ea000810043f */
[----:B------:R-:W2:Y:S01]  /*19d10*/  MUFU.EX2 R25, R25 ;  /* 0x0000001900197308 */ /* 0x000ea20000000800 */
[----:B---3--:R-:W-:-:S01]  /*19d20*/  FADD.FTZ R24, R55, R24 ;  /* 0x0000001837187221 */ /* 0x008fc20000010000 */
[----:B-----5:R-:W-:-:S06]  /*19d30*/  FADD.FTZ R31, R54, R31 ;  /* 0x0000001f361f7221 */ /* 0x020fcc0000010000 */
[----:B------:R-:W3:Y:S08]  /*19d40*/  MUFU.EX2 R40, R40 ;  /* 0x0000002800287308 */ /* 0x000ef00000000800 */
[----:B------:R-:W5:Y:S01]  /*19d50*/  MUFU.EX2 R0, R81 ;  /* 0x0000005100007308 */ /* 0x000f620000000800 */
[----:B0-----:R-:W-:-:S07]  /*19d60*/  FADD.FTZ R37, R221, R24 ;  /* 0x00000018dd257221 */ /* 0x001fce0000010000 */
[----:B------:R-:W0:Y:S01]  /*19d70*/  MUFU.EX2 R67, R67 ;  /* 0x0000004300437308 */ /* 0x000e220000000800 */
[----:B----4-:R-:W-:-:S07]  /*19d80*/  FADD.FTZ R12, R220, R31 ;  /* 0x0000001fdc0c7221 */ /* 0x010fce0000010000 */
[----:B-1----:R-:W1:Y:S01]  /*19d90*/  MUFU.EX2 R29, R45 ;  /* 0x0000002d001d7308 */ /* 0x002e620000000800 */
[----:B------:R-:W-:Y:S01]  /*19da0*/  F2FP.SATFINITE.E4M3.F32.PACK_AB_MERGE_C R24, R54, R27, RZ ;  /* 0x0000001b3618723e */ /* 0x000fe200048070ff */
[----:B------:R-:W-:Y:S01]  /*19db0*/  FADD.FTZ R37, R38, R37 ;  /* 0x0000002526257221 */ /* 0x000fe20000010000 */
[----:B--2---:R-:W-:-:S01]  /*19dc0*/  FADD.FTZ R27, R25, R12 ;  /* 0x0000000c191b7221 */ /* 0x004fc20000010000 */
[----:B------:R-:W-:-:S04]  /*19dd0*/  F2FP.SATFINITE.E4M3.F32.PACK_AB_MERGE_C R225, R14, R225, R85 ;  /* 0x000000e10ee1723e */ /* 0x000fc80004807055 */
[----:B------:R-:W-:Y:S01]  /*19de0*/  MUFU.EX2 R63, R63 ;  /* 0x0000003f003f7308 */ /* 0x000fe20000000800 */
[----:B---3--:R-:W-:-:S01]  /*19df0*/  FADD.FTZ R14, R40, R37 ;  /* 0x00000025280e7221 */ /* 0x008fc20000010000 */
[----:B-----5:R-:W-:-:S06]  /*19e00*/  FADD.FTZ R12, R0, R27 ;  /* 0x0000001b000c7221 */ /* 0x020fcc0000010000 */
[----:B------:R-:W2:Y:S01]  /*19e10*/  MUFU.EX2 R36, R36 ;  /* 0x0000002400247308 */ /* 0x000ea20000000800 */
[C---:B0-----:R-:W-:Y:S01]  /*19e20*/  F2FP.SATFINITE.E4M3.F32.PACK_AB_MERGE_C R40, R67.reuse, R40, RZ ;  /* 0x000000284328723e */ /* 0x041fe200048070ff */
[----:B------:R-:W-:-:S06]  /*19e30*/  FADD.FTZ R67, R67, R14 ;  /* 0x0000000e43437221 */ /* 0x000fcc0000010000 */
[----:B------:R-:W-:Y:S01]  /*19e40*/  MUFU.EX2 R44, R44 ;  /* 0x0000002c002c7308 */ /* 0x000fe20000000800 */
[----:B-1----:R-:W-:-:S07]  /*19e50*/  F2FP.SATFINITE.E4M3.F32.PACK_AB_MERGE_C R14, R29, R0, RZ ;  /* 0x000000001d0e723e */ /* 0x002fce00048070ff */
[----:B------:R-:W0:Y:S01]  /*19e60*/  MUFU.EX2 R71, R71 ;  /* 0x0000004700477308 */ /* 0x000e220000000800 */
[----:B------:R-:W-:-:S02]  /*19e70*/  FADD.FTZ R29, R29, R12 ;  /* 0x0000000c1d1d7221 */ /* 0x000fc40000010000 */
[----:B------:R-:W1:Y:S01]  /*19e80*/  @P0 LDC R12, c[0x0][0x44c] ;  /* 0x00011300ff0c0b82 */ /* 0x000e620000000800 */
[----:B------:R-:W-:Y:S02]  /*19e90*/  F2FP.SATFINITE.E4M3.F32.PACK_AB_MERGE_C R226, R13, R226, R24 ;  /* 0x000000e20de2723e */ /* 0x000fe40004807018 */
[----:B--2---:R-:W-:Y:S02]  /*19ea0*/  F2FP.SATFINITE.E4M3.F32.PACK_AB_MERGE_C R223, R36, R63, RZ ;  /* 0x0000003f24df723e */ /* 0x004fe400048070ff */
[----:B------:R-:W-:Y:S03]  /*19eb0*/  MUFU.EX2 R57, R57 ;  /* 0x0000003900397308 */ /* 0x000fe60000000800 */
[----:B------:R-:W2:Y:S05]  /*19ec0*/  @P0 LDC R24, c[0x0][0x450] ;  /* 0x00011400ff180b82 */ /* 0x000eaa0000000800 */
[----:B------:R-:W3:Y:S01]  /*19ed0*/  MUFU.EX2 R32, R32 ;  /* 0x0000002000207308 */ /* 0x000ee20000000800 */
[----:B0-----:R-:W-:Y:S01]  /*19ee0*/  F2FP.SATFINITE.E4M3.F32.PACK_AB_MERGE_C R223, R71, R44, R223 ;  /* 0x0000002c47df723e */ /* 0x001fe200048070df */
[----:B------:R-:W-:-:S06]  /*19ef0*/  FADD.FTZ R44, R44, R67 ;  /* 0x000000432c2c7221 */ /* 0x000fcc0000010000 */
[----:B------:R-:W0:Y:S01]  /*19f00*/  MUFU.EX2 R217, R217 ;  /* 0x000000d900d97308 */ /* 0x000e220000000800 */
[----:B------:R-:W-:-:S07]  /*19f10*/  FADD.FTZ R44, R71, R44 ;  /* 0x0000002c472c7221 */ /* 0x000fce0000010000 */
[----:B------:R-:W4:Y:S01]  /*19f20*/  MUFU.EX2 R34, R34 ;  /* 0x0000002200227308 */ /* 0x000f220000000800 */
[----:B------:R-:W-:Y:S01]  /*19f30*/  F2FP.SATFINITE.E4M3.F32.PACK_AB_MERGE_C R6, R69, R6, RZ ;  /* 0x000000064506723e */ /* 0x000fe200048070ff */
[----:B------:R-:W-:Y:S01]  /*19f40*/  FADD.FTZ R63, R63, R44 ;  /* 0x0000002c3f3f7221 */ /* 0x000fe20000010000 */
[----:B------:R-:W-:Y:S02]  /*19f50*/  F2FP.SATFINITE.E4M3.F32.PACK_AB_MERGE_C R52, R52, R15, RZ ;  /* 0x0000000f3434723e */ /* 0x000fe400048070ff */
[----:B------:R-:W-:Y:S01]  /*19f60*/  F2FP.SATFINITE.E4M3.F32.PACK_AB_MERGE_C R228, R3, R228, R6 ;  /* 0x000000e403e4723e */ /* 0x000fe20004807006 */
[----:B------:R-:W-:-:S01]  /*19f70*/  FADD.FTZ R36, R36, R63 ;  /* 0x0000003f24247221 */ /* 0x000fc20000010000 */
[----:B------:R-:W-:Y:S01]  /*19f80*/  F2FP.SATFINITE.E4M3.F32.PACK_AB_MERGE_C R224, R9, R224, R52 ;  /* 0x000000e009e0723e */ /* 0x000fe20004807034 */
[----:B-1----:R-:W-:Y:S01]  /*19f90*/  @P0 IMAD.HI.U32 R9, R94, R12, RZ ;  /* 0x0000000c5e090227 */ /* 0x002fe200078e00ff */
[----:B---3--:R-:W-:Y:S02]  /*19fa0*/  F2FP.SATFINITE.E4M3.F32.PACK_AB_MERGE_C R6, R32, R57, RZ ;  /* 0x000000392006723e */ /* 0x008fe400048070ff */
[----:B------:R-:W-:Y:S01]  /*19fb0*/  F2FP.SATFINITE.E4M3.F32.PACK_AB_MERGE_C R230, R7, R230, R50 ;  /* 0x000000e607e6723e */ /* 0x000fe20004807032 */
[----:B0-----:R-:W-:Y:S01]  /*19fc0*/  FADD.FTZ R7, R217, R36 ;  /* 0x00000024d9077221 */ /* 0x001fe20000010000 */
[----:B----4-:R-:W-:Y:S01]  /*19fd0*/  F2FP.SATFINITE.E4M3.F32.PACK_AB_MERGE_C R217, R34, R217, R6 ;  /* 0x000000d922d9723e */ /* 0x010fe20004807006 */
[----:B------:R-:W-:Y:S01]  /*19fe0*/  IMAD.MOV.U32 R6, RZ, RZ, R94 ;  /* 0x000000ffff067224 */ /* 0x000fe200078e005e */
[----:B--2---:R-:W-:-:S02]  /*19ff0*/  @P0 SHF.R.U32.HI R6, RZ, R24, R9 ;  /* 0x00000018ff060219 */ /* 0x004fc40000011609 */
[----:B------:R-:W2:Y:S01]  /*1a000*/  LDL R9, [R1+0x40] ;  /* 0x0000400001097983 */ /* 0x000ea20000100800 */
[----:B------:R-:W-:-:S01]  /*1a010*/  FFMA.FTZ R222, R89, R174, -R48 ;  /* 0x000000ae59de7223 */ /* 0x000fc20000010830 */
[-CC-:B------:R-:W-:Y:S01]  /*1a020*/  FFMA.FTZ R33, R49, R174.reuse, -R48.reuse ;  /* 0x000000ae31217223 */ /* 0x180fe20000010830 */
[----:B------:R-:W-:-:S04]  /*1a030*/  FFMA.FTZ R35, R105, R174, -R48 ;  /* 0x000000ae69237223 */ /* 0x000fc80000010830 */
[----:B------:R-:W0:Y:S01]  /*1a040*/  MUFU.EX2 R222, R222 ;  /* 0x000000de00de7308 */ /* 0x000e220000000800 */
[----:B------:R-:W-:-:S01]  /*1a050*/  FFMA.FTZ R56, R51, R174, -R48 ;  /* 0x000000ae33387223 */ /* 0x000fc20000010830 */
[----:B------:R-:W-:-:S06]  /*1a060*/  FFMA.FTZ R216, R107, R174, -R48 ;  /* 0x000000ae6bd87223 */ /* 0x000fcc0000010830 */
[----:B------:R-:W1:Y:S08]  /*1a070*/  MUFU.EX2 R33, R33 ;  /* 0x0000002100217308 */ /* 0x000e700000000800 */
[----:B------:R-:W3:Y:S01]  /*1a080*/  MUFU.EX2 R35, R35 ;  /* 0x0000002300237308 */ /* 0x000ee20000000800 */
[----:B------:R-:W-:-:S01]  /*1a090*/  FFMA.FTZ R53, R53, R174, -R48 ;  /* 0x000000ae35357223 */ /* 0x000fc20000010830 */
[----:B------:R-:W-:Y:S01]  /*1a0a0*/  FFMA.FTZ R109, R109, R174, -R48 ;  /* 0x000000ae6d6d7223 */ /* 0x000fe20000010830 */
[----:B0-----:R-:W-:-:S05]  /*1a0b0*/  FADD.FTZ R0, R222, R29 ;  /* 0x0000001dde007221 */ /* 0x001fca0000010000 */
[----:B------:R-:W0:Y:S01]  /*1a0c0*/  MUFU.EX2 R56, R56 ;  /* 0x0000003800387308 */ /* 0x000e220000000800 */
[----:B------:R-:W-:-:S01]  /*1a0d0*/  FFMA.FTZ R111, R111, R174, -R48 ;  /* 0x000000ae6f6f7223 */ /* 0x000fc20000010830 */
[----:B-1----:R-:W-:-:S06]  /*1a0e0*/  FADD.FTZ R0, R33, R0 ;  /* 0x0000000021007221 */ /* 0x002fcc0000010000 */
[----:B------:R-:W1:Y:S01]  /*1a0f0*/  MUFU.EX2 R216, R216 ;  /* 0x000000d800d87308 */ /* 0x000e620000000800 */
[----:B------:R-:W-:Y:S01]  /*1a100*/  F2FP.SATFINITE.E4M3.F32.PACK_AB_MERGE_C R231, R8, R231, R77 ;  /* 0x000000e708e7723e */ /* 0x000fe2000480704d */
[----:B---3--:R-:W-:-:S06]  /*1a110*/  FADD.FTZ R3, R35, R0 ;  /* 0x0000000023037221 */ /* 0x008fcc0000010000 */
[----:B------:R-:W3:Y:S01]  /*1a120*/  MUFU.EX2 R15, R53 ;  /* 0x00000035000f7308 */ /* 0x000ee20000000800 */
[----:B------:R-:W-:-:S01]  /*1a130*/  FFMA.FTZ R113, R113, R174, -R48 ;  /* 0x000000ae71717223 */ /* 0x000fc20000010830 */
[----:B------:R-:W-:-:S06]  /*1a140*/  FFMA.FTZ R59, R59, R174, -R48 ;  /* 0x000000ae3b3b7223 */ /* 0x000fcc0000010830 */
[----:B------:R-:W-:Y:S01]  /*1a150*/  MUFU.EX2 R109, R109 ;  /* 0x0000006d006d7308 */ /* 0x000fe20000000800 */
[----:B------:R-:W-:-:S01]  /*1a160*/  FFMA.FTZ R65, R65, R174, -R48 ;  /* 0x000000ae41417223 */ /* 0x000fc20000010830 */
[----:B0-----:R-:W-:-:S06]  /*1a170*/  FADD.FTZ R3, R56, R3 ;  /* 0x0000000338037221 */ /* 0x001fcc0000010000 */
[----:B------:R-:W0:Y:S01]  /*1a180*/  MUFU.EX2 R8, R111 ;  /* 0x0000006f00087308 */ /* 0x000e220000000800 */
[----:B------:R-:W-:-:S01]  /*1a190*/  FFMA.FTZ R48, R115, R174, -R48 ;  /* 0x000000ae73307223 */ /* 0x000fc20000010830 */
[----:B-1----:R-:W-:Y:S01]  /*1a1a0*/  FADD.FTZ R0, R216, R3 ;  /* 0x00000003d8007221 */ /* 0x002fe20000010000 */
[----:B------:R-:W-:-:S05]  /*1a1b0*/  FADD.FTZ R34, R34, R7 ;  /* 0x0000000722227221 */ /* 0x000fca0000010000 */
[----:B------:R-:W1:Y:S01]  /*1a1c0*/  MUFU.EX2 R219, R219 ;  /* 0x000000db00db7308 */ /* 0x000e620000000800 */
[----:B---3--:R-:W-:-:S01]  /*1a1d0*/  FADD.FTZ R0, R15, R0 ;  /* 0x000000000f007221 */ /* 0x008fc20000010000 */
[----:B------:R-:W-:-:S06]  /*1a1e0*/  FADD.FTZ R57, R57, R34 ;  /* 0x0000002239397221 */ /* 0x000fcc0000010000 */
[----:B------:R-:W-:Y:S08]  /*1a1f0*/  MUFU.EX2 R42, R101 ;  /* 0x00000065002a7308 */ /* 0x000ff00000000800 */
[----:B------:R-:W3:Y:S01]  /*1a200*/  MUFU.EX2 R113, R113 ;  /* 0x0000007100717308 */ /* 0x000ee20000000800 */
[----:B0-----:R-:W-:-:S07]  /*1a210*/  F2FP.SATFINITE.E4M3.F32.PACK_AB_MERGE_C R3, R8, R109, RZ ;  /* 0x0000006d0803723e */ /* 0x001fce00048070ff */
[----:B------:R-:W-:Y:S01]  /*1a220*/  MUFU.EX2 R46, R46 ;  /* 0x0000002e002e7308 */ /* 0x000fe20000000800 */
[----:B------:R-:W-:-:S07]  /*1a230*/  FADD.FTZ R109, R109, R0 ;  /* 0x000000006d6d7221 */ /* 0x000fce0000010000 */
[----:B------:R-:W0:Y:S01]  /*1a240*/  MUFU.EX2 R61, R61 ;  /* 0x0000003d003d7308 */ /* 0x000e220000000800 */
[----:B------:R-:W-:-:S07]  /*1a250*/  FADD.FTZ R32, R32, R57 ;  /* 0x0000003920207221 */ /* 0x000fce0000010000 */
[----:B------:R-:W-:Y:S08]  /*1a260*/  MUFU.EX2 R65, R65 ;  /* 0x0000004100417308 */ /* 0x000ff00000000800 */
[----:B------:R-:W4:Y:S01]  /*1a270*/  MUFU.EX2 R48, R48 ;  /* 0x0000003000307308 */ /* 0x000f220000000800 */
[----:B------:R-:W-:-:S01]  /*1a280*/  FADD.FTZ R8, R8, R109 ;  /* 0x0000006d08087221 */ /* 0x000fc20000010000 */
[----:B-1----:R-:W-:-:S06]  /*1a290*/  FADD.FTZ R7, R219, R32 ;  /* 0x00000020db077221 */ /* 0x002fcc0000010000 */
[----:B------:R-:W1:Y:S01]  /*1a2a0*/  MUFU.EX2 R218, R59 ;  /* 0x0000003b00da7308 */ /* 0x000e620000000800 */
[----:B------:R-:W-:Y:S01]  /*1a2b0*/  F2FP.SATFINITE.E4M3.F32.PACK_AB_MERGE_C R216, R15, R216, R3 ;  /* 0x000000d80fd8723e */ /* 0x000fe20004807003 */
[----:B---3--:R-:W-:Y:S01]  /*1a2c0*/  FADD.FTZ R3, R113, R8 ;  /* 0x0000000871037221 */ /* 0x008fe20000010000 */
[----:B------:R-:W-:-:S01]  /*1a2d0*/  FADD.FTZ R7, R42, R7 ;  /* 0x000000072a077221 */ /* 0x000fc20000010000 */
[----:B------:R-:W-:Y:S02]  /*1a2e0*/  IADD3 R8, R6, R90, -R92 ;  /* 0x0000005a06087210 */ /* 0x000fe40007ffe85c */
[----:B0-----:R-:W-:Y:S01]  /*1a2f0*/  F2FP.SATFINITE.E4M3.F32.PACK_AB_MERGE_C R0, R61, R46, RZ ;  /* 0x0000002e3d00723e */ /* 0x001fe200048070ff */
[----:B------:R-:W-:Y:S01]  /*1a300*/  FADD.FTZ R46, R46, R7 ;  /* 0x000000072e2e7221 */ /* 0x000fe20000010000 */
[----:B------:R-:W-:Y:S02]  /*1a310*/  SHF.R.S32.HI R7, RZ, 0x1f, R8 ;  /* 0x0000001fff077819 */ /* 0x000fe40000011408 */
[----:B----4-:R-:W-:-:S02]  /*1a320*/  F2FP.SATFINITE.E4M3.F32.PACK_AB_MERGE_C R6, R48, R65, RZ ;  /* 0x000000413006723e */ /* 0x010fc400048070ff */
[----:B------:R-:W-:Y:S01]  /*1a330*/  F2FP.SATFINITE.E4M3.F32.PACK_AB_MERGE_C R219, R42, R219, R0 ;  /* 0x000000db2adb723e */ /* 0x000fe20004807000 */
[C---:B-1----:R-:W-:Y:S01]  /*1a340*/  FADD.FTZ R0, R218.reuse, R3 ;  /* 0x00000003da007221 */ /* 0x042fe20000010000 */
[----:B------:R-:W-:Y:S02]  /*1a350*/  F2FP.SATFINITE.E4M3.F32.PACK_AB_MERGE_C R218, R218, R113, R6 ;  /* 0x00000071dada723e */ /* 0x000fe40004807006 */
[----:B------:R-:W-:-:S04]  /*1a360*/  LEA.HI R6, R7, R8, RZ, 0x7 ;  /* 0x0000000807067211 */ /* 0x000fc800078f38ff */
[----:B------:R-:W-:Y:S01]  /*1a370*/  SHF.R.S32.HI R6, RZ, 0x7, R6 ;  /* 0x00000007ff067819 */ /* 0x000fe20000011406 */
[----:B------:R-:W-:Y:S01]  /*1a380*/  VIADD R12, R91, 0xfffffffe ;  /* 0xfffffffe5b0c7836 */ /* 0x000fe20000000000 */
[----:B------:R-:W-:Y:S01]  /*1a390*/  F2FP.SATFINITE.E4M3.F32.PACK_AB_MERGE_C R66, R73, R66, RZ ;  /* 0x000000424942723e */ /* 0x000fe200048070ff */
[----:B------:R-:W-:-:S01]  /*1a3a0*/  FADD.FTZ R3, R65, R0 ;  /* 0x0000000041037221 */ /* 0x000fc20000010000 */
[----:B------:R-:W-:Y:S02]  /*1a3b0*/  F2FP.SATFINITE.E4M3.F32.PACK_AB_MERGE_C R30, R55, R30, RZ ;  /* 0x0000001e371e723e */ /* 0x000fe400048070ff */
[----:B------:R-:W-:Y:S01]  /*1a3c0*/  F2FP.SATFINITE.E4M3.F32.PACK_AB_MERGE_C R35, R56, R35, RZ ;  /* 0x000000233823723e */ /* 0x000fe200048070ff */
[----:B------:R-:W-:Y:S01]  /*1a3d0*/  FADD.FTZ R0, R61, R46 ;  /* 0x0000002e3d007221 */ /* 0x000fe20000010000 */
[----:B------:R-:W-:Y:S01]  /*1a3e0*/  F2FP.SATFINITE.E4M3.F32.PACK_AB_MERGE_C R229, R26, R229, R66 ;  /* 0x000000e51ae5723e */ /* 0x000fe20004807042 */
[----:B------:R-:W-:Y:S01]  /*1a3f0*/  FADD.FTZ R3, R48, R3 ;  /* 0x0000000330037221 */ /* 0x000fe20000010000 */
[----:B------:R-:W-:-:S02]  /*1a400*/  F2FP.SATFINITE.E4M3.F32.PACK_AB_MERGE_C R227, R28, R227, R30 ;  /* 0x000000e31ce3723e */ /* 0x000fc4000480701e */
[----:B------:R-:W-:Y:S02]  /*1a410*/  CS2R R26, SRZ ;  /* 0x00000000001a7805 */ /* 0x000fe4000001ff00 */
[----:B------:R-:W-:Y:S02]  /*1a420*/  F2FP.SATFINITE.E4M3.F32.PACK_AB_MERGE_C R221, R38, R221, R40 ;  /* 0x000000dd26dd723e */ /* 0x000fe40004807028 */
[----:B------:R-:W-:Y:S02]  /*1a430*/  CS2R R28, SRZ ;  /* 0x00000000001c7805 */ /* 0x000fe4000001ff00 */
[----:B------:R-:W-:Y:S02]  /*1a440*/  F2FP.SATFINITE.E4M3.F32.PACK_AB_MERGE_C R220, R25, R220, R14 ;  /* 0x000000dc19dc723e */ /* 0x000fe4000480700e */
[----:B------:R-:W-:Y:S02]  /*1a450*/  CS2R R24, SRZ ;  /* 0x0000000000187805 */ /* 0x000fe4000001ff00 */
[----:B------:R-:W-:-:S02]  /*1a460*/  F2FP.SATFINITE.E4M3.F32.PACK_AB_MERGE_C R222, R33, R222, R35 ;  /* 0x000000de21de723e */ /* 0x000fc40004807023 */
        /* <DEDUP_REMOVED lines=61> */
[----:B--2---:R-:W-:-:S05]  /*1a840*/  VIMNMX R9, R9, R6, !PT ;  /* 0x0000000609097248 */ /* 0x004fca0007fe0100 */
[----:B------:R0:W-:Y:S01]  /*1a850*/  STL [R1+0x30], R9 ;  /* 0x0000300901007387 */ /* 0x0001e20000100800 */
[----:B------:R-:W-:-:S13]  /*1a860*/  ISETP.GE.AND P2, PT, R12, R9, PT ;  /* 0x000000090c00720c */ /* 0x000fda0003f46270 */
[----:B0-----:R-:W-:Y:S05]  /*1a870*/  @!P2 BRA `(.L_x_2634) ;  /* 0x0000003c0050a947 */ /* 0x001fea0003800000 */
        /* <DEDUP_REMOVED lines=68> */
.L_x_2645:
        /* <DEDUP_REMOVED lines=8> */
.L_x_2636:
        /* <DEDUP_REMOVED lines=8> */
.L_x_2637:
[----:B------:R-:W-:Y:S04]  /*1adc0*/  BSSY B0, `(.L_x_2635) ;  /* 0x0000004000007945 */ /* 0x000fe80003800000 */
[----:B-1----:R-:W-:Y:S05]  /*1add0*/  @P3 BRA `(.L_x_2638) ;  /* 0x0000000000083947 */ /* 0x002fea0003800000 */
[----:B------:R-:W1:Y:S02]  /*1ade0*/  SYNCS.PHASECHK.TRANS64.TRYWAIT P3, [R7+URZ+0x38830], R8 ;  /* 0x03883008070075a7 */ /* 0x000e64000806017f */
[----:B-1----:R-:W-:Y:S05]  /*1adf0*/  @!P3 BRA `(.L_x_2639) ;  /* 0x0000018800f4b947 */ /* 0x002fea0003800000 */
.L_x_2638:
[----:B------:R-:W-:Y:S05]  /*1ae00*/  BSYNC B0 ;  /* 0x0000000000007941 */ /* 0x000fea0003800000 */
.L_x_2635:
        /* <DEDUP_REMOVED lines=12> */
[----:B------:R-:W-:Y:S01]  /*1aed0*/  MOV R9, 0x40000040 ;  /* 0x4000004000097802 */ /* 0x000fe20000000f00 */
[----:B------:R-:W-:Y:S01]  /*1aee0*/  IMAD.MOV.U32 R155, RZ, RZ, 0x40000040 ;  /* 0x40000040ff9b7424 */ /* 0x000fe200078e00ff */
[----:B---3--:R-:W3:Y:S01]  /*1aef0*/  LDL.64 R12, [R1+0x18] ;  /* 0x00001800010c7983 */ /* 0x008ee20000100a00 */
[----:B------:R-:W-:-:S02]  /*1af00*/  IMAD.MOV.U32 R153, RZ, RZ, 0x40000040 ;  /* 0x40000040ff997424 */ /* 0x000fc400078e00ff */
[----:B------:R-:W-:Y:S01]  /*1af10*/  IMAD.MOV.U32 R157, RZ, RZ, 0x40000040 ;  /* 0x40000040ff9d7424 */ /* 0x000fe200078e00ff */
[----:B----4-:R-:W4:Y:S01]  /*1af20*/  LDL.64 R2, [R1+0x8] ;  /* 0x0000080001027983 */ /* 0x010f220000100a00 */
[----:B0-----:R-:W-:-:S05]  /*1af30*/  SHF.R.U32.HI R7, RZ, 0x7, R7 ;  /* 0x00000007ff077819 */ /* 0x001fca0000011607 */
[----:B------:R-:W-:Y:S01]  /*1af40*/  VIADD R7, R7, 0x8 ;  /* 0x0000000807077836 */ /* 0x000fe20000000000 */
[----:B------:R-:W-:Y:S02]  /*1af50*/  R2UR UR7, R9 ;  /* 0x00000000090772ca */ /* 0x000fe400000e0000 */
[----:B------:R-:W-:Y:S02]  /*1af60*/  R2UR UR4, R4 ;  /* 0x00000000040472ca */ /* 0x000fe400000e0000 */
[----:B------:R-:W-:Y:S02]  /*1af70*/  R2UR UR5, R5 ;  /* 0x00000000050572ca */ /* 0x000fe400000e0000 */
[----:B------:R-:W-:Y:S02]  /*1af80*/  R2UR UR11, R155 ;  /* 0x000000009b0b72ca */ /* 0x000fe400000e0000 */
[----:B------:R-:W-:Y:S02]  /*1af90*/  R2UR UR15, R153 ;  /* 0x00000000990f72ca */ /* 0x000fe400000e0000 */
[----:B------:R-:W-:-:S02]  /*1afa0*/  R2UR UR19, R155 ;  /* 0x000000009b1372ca */ /* 0x000fc400000e0000 */
        /* <DEDUP_REMOVED lines=9> */
[C---:B------:R-:W-:Y:S01]  /*1b040*/  R2UR UR6, R8.reuse ;  /* 0x00000000080672ca */ /* 0x040fe200000e0000 */
[----:B------:R-:W-:Y:S01]  /*1b050*/  VIADD R156, R8, 0x404 ;  /* 0x00000404089c7836 */ /* 0x000fe20000000000 */
[----:B------:R-:W-:Y:S01]  /*1b060*/  R2UR UR14, R152 ;  /* 0x00000000980e72ca */ /* 0x000fe200000e0000 */
[----:B------:R-:W-:Y:S01]  /*1b070*/  VIADD R152, R8, 0x400 ;  /* 0x0000040008987836 */ /* 0x000fe20000000000 */
[----:B------:R-:W-:Y:S01]  /*1b080*/  R2UR UR18, R154 ;  /* 0x000000009a1272ca */ /* 0x000fe200000e0000 */
[----:B------:R-:W-:Y:S01]  /*1b090*/  VIADD R154, R8, 0x402 ;  /* 0x00000402089a7836 */ /* 0x000fe20000000000 */
[----:B------:R-:W-:Y:S02]  /*1b0a0*/  R2UR UR30, R156 ;  /* 0x000000009c1e72ca */ /* 0x000fe400000e0000 */
[----:B------:R-:W-:-:S02]  /*1b0b0*/  R2UR UR22, R152 ;  /* 0x00000000981672ca */ /* 0x000fc400000e0000 */
        /* <DEDUP_REMOVED lines=50> */
.L_x_2641:
[----:B------:R-:W-:Y:S02]  /*1b3e0*/  SHF.L.U32 R6, R6, 0x1f, RZ ;  /* 0x0000001f06067819 */ /* 0x000fe400000006ff */
[----:B-----5:R-:W-:-:S04]  /*1b3f0*/  LEA R7, R15, R18, 0x3 ;  /* 0x000000120f077211 */ /* 0x020fc800078e18ff */
[----:B------:R0:W1:Y:S01]  /*1b400*/  SYNCS.PHASECHK.TRANS64.TRYWAIT P2, [R7+URZ+0x38850], R6 ;  /* 0x03885006070075a7 */ /* 0x000062000804017f */
[----:B------:R-:W-:Y:S05]  /*1b410*/  @!P1 BRA `(.L_x_2642) ;  /* 0x0000000000049947 */ /* 0x000fea0003800000 */
[----:B------:R-:W-:Y:S01]  /*1b420*/  BPT.TRAP 0x1 ;  /* 0x000000040000795c */ /* 0x000fe20000300000 */
.L_x_2642:
[----:B-1----:R-:W-:Y:S05]  /*1b430*/  @P2 BRA `(.L_x_2640) ;  /* 0x0000000000082947 */ /* 0x002fea0003800000 */
[----:B------:R-:W1:Y:S02]  /*1b440*/  SYNCS.PHASECHK.TRANS64.TRYWAIT P2, [R7+URZ+0x38850], R6 ;  /* 0x03885006070075a7 */ /* 0x000e64000804017f */
[----:B-1----:R-:W-:Y:S05]  /*1b450*/  @!P2 BRA `(.L_x_2643) ;  /* 0x000001840070a947 */ /* 0x002fea0003800000 */
.L_x_2640:
[----:B01---5:R-:W-:Y:S01]  /*1b460*/  VIADD R6, R18, 0x400 ;  /* 0x0000040012067836 */ /* 0x023fe20000000000 */
[----:B------:R-:W-:Y:S05]  /*1b470*/  WARPSYNC.ALL ;  /* 0x0000000000007948 */ /* 0x000fea0003800000 */
[----:B------:R-:W-:Y:S01]  /*1b480*/  SHF.R.U32.HI R6, RZ, 0x4, R6 ;  /* 0x00000004ff067819 */ /* 0x000fe20000011606 */
[----:B------:R-:W-:Y:S01]  /*1b490*/  IMAD.MOV.U32 R7, RZ, RZ, 0x40000040 ;  /* 0x40000040ff077424 */ /* 0x000fe200078e00ff */
[----:B------:R-:W-:Y:S02]  /*1b4a0*/  WARPGROUP.ARRIVE ;  /* 0x00000000000079c5 */ /* 0x000fe40000000000 */
[----:B------:R-:W-:-:S02]  /*1b4b0*/  LOP3.LUT R6, R6, 0x3fff, RZ, 0xc0, !PT ;  /* 0x00003fff06067812 */ /* 0x000fc400078ec0ff */
[----:B------:R-:W-:Y:S02]  /*1b4c0*/  R2UR UR7, R7 ;  /* 0x00000000070772ca */ /* 0x000fe400000e0000 */
[----:B------:R-:W-:-:S05]  /*1b4d0*/  LOP3.LUT R6, R6, 0x10000, RZ, 0xfc, !PT ;  /* 0x0001000006067812 */ /* 0x000fca00078efcff */
[----:B------:R-:W-:-:S05]  /*1b4e0*/  IMAD R6, R15, 0x800, R6 ;  /* 0x000008000f067824 */ /* 0x000fca00078e0206 */
[----:B------:R-:W-:-:S13]  /*1b4f0*/  R2UR UR6, R6 ;  /* 0x00000000060672ca */ /* 0x000fda00000e0000 */
[----:B------:R-:W-:Y:S01]  /*1b500*/  QGMMA.64x256x32.F32.E4M3.E4M3 R24, R228, gdesc[UR4], R24, gsb0 ;  /* 0x03e00004e4187df3 */ /* 0x000fe20008000818 */
[----:B------:R-:W-:Y:S02]  /*1b510*/  VIADD R8, R6, 0x2 ;  /* 0x0000000206087836 */ /* 0x000fe40000000000 */
[----:B------:R-:W-:-:S03]  /*1b520*/  IMAD.MOV.U32 R9, RZ, RZ, 0x40000040 ;  /* 0x40000040ff097424 */ /* 0x000fc600078e00ff */
[----:B------:R-:W-:Y:S02]  /*1b530*/  R2UR UR6, R8 ;  /* 0x00000000080672ca */ /* 0x000fe400000e0000 */
[----:B------:R-:W-:Y:S01]  /*1b540*/  R2UR UR7, R9 ;  /* 0x00000000090772ca */ /* 0x000fe200000e0000 */
[C---:B------:R-:W-:Y:S02]  /*1b550*/  VIADD R8, R6.reuse, 0x4 ;  /* 0x0000000406087836 */ /* 0x040fe40000000000 */
[----:B------:R-:W-:Y:S01]  /*1b560*/  IMAD.MOV.U32 R9, RZ, RZ, 0x40000040 ;  /* 0x40000040ff097424 */ /* 0x000fe200078e00ff */
[----:B------:R-:W-:Y:S02]  /*1b570*/  WARPGROUP.DEPBAR.LE gsb0, 0x0 ;  /* 0x00008000000079c5 */ /* 0x000fe40000010000 */
[----:B------:R-:W-:Y:S01]  /*1b580*/  WARPGROUP.ARRIVE ;  /* 0x00000000000079c5 */ /* 0x000fe20000000000 */
[----:B------:R-:W-:Y:S01]  /*1b590*/  VIADD R6, R6, 0x6 ;  /* 0x0000000606067836 */ /* 0x000fe20000000000 */
[----:B------:R-:W-:Y:S01]  /*1b5a0*/  MOV R7, 0x40000040 ;  /* 0x4000004000077802 */ /* 0x000fe20000000f00 */
[----:B------:R-:W2:Y:S11]  /*1b5b0*/  LDL R230, [R1+0x34] ;  /* 0x0000340001e67983 */ /* 0x000eb60000100800 */
[----:B------:R-:W-:Y:S01]  /*1b5c0*/  QGMMA.64x256x32.F32.E4M3.E4M3 R24, R224, gdesc[UR4], R24, gsb0 ;  /* 0x03e00004e0187df3 */ /* 0x000fe20008000818 */
[----:B------:R-:W-:Y:S01]  /*1b5d0*/  R2UR UR6, R8 ;  /* 0x00000000080672ca */ /* 0x000fe200000e0000 */
[----:B------:R-:W2:Y:S01]  /*1b5e0*/  LDL R231, [R1+0x78] ;  /* 0x0000780001e77983 */ /* 0x000ea20000100800 */
[----:B------:R-:W-:Y:S01]  /*1b5f0*/  R2UR UR7, R9 ;  /* 0x00000000090772ca */ /* 0x000fe200000e0000 */
[----:B------:R-:W-:-:S02]  /*1b600*/  WARPGROUP.DEPBAR.LE gsb0, 0x0 ;  /* 0x00008000000079c5 */ /* 0x000fc40000010000 */
[----:B------:R-:W-:-:S15]  /*1b610*/  WARPGROUP.ARRIVE ;  /* 0x00000000000079c5 */ /* 0x000fde0000000000 */
[----:B------:R-:W-:-:S07]  /*1b620*/  NOP ;  /* 0x0000000000007918 */ /* 0x000fce0000000000 */
[----:B------:R-:W-:Y:S01]  /*1b630*/  QGMMA.64x256x32.F32.E4M3.E4M3 R24, R220, gdesc[UR4], R24, gsb0 ;  /* 0x03e00004dc187df3 */ /* 0x000fe20008000818 */
[----:B------:R-:W-:Y:S02]  /*1b640*/  R2UR UR6, R6 ;  /* 0x00000000060672ca */ /* 0x000fe400000e0000 */
[----:B------:R-:W-:Y:S01]  /*1b650*/  R2UR UR7, R7 ;  /* 0x00000000070772ca */ /* 0x000fe200000e0000 */
[----:B------:R-:W0:Y:S08]  /*1b660*/  @P0 LDC R6, c[0x0][0x44c] ;  /* 0x00011300ff060b82 */ /* 0x000e300000000800 */
[----:B------:R-:W1:Y:S01]  /*1b670*/  @P0 LDC R7, c[0x0][0x450] ;  /* 0x00011400ff070b82 */ /* 0x000e620000000800 */
[----:B--2---:R-:W-:Y:S01]  /*1b680*/  IMAD.IADD R8, R231, 0x1, R230 ;  /* 0x00000001e7087824 */ /* 0x004fe200078e02e6 */
[----:B------:R-:W-:-:S02]  /*1b690*/  WARPGROUP.DEPBAR.LE gsb0, 0x0 ;  /* 0x00008000000079c5 */ /* 0x000fc40000010000 */
[----:B------:R-:W-:-:S12]  /*1b6a0*/  WARPGROUP.ARRIVE ;  /* 0x00000000000079c5 */ /* 0x000fd80000000000 */
[----:B------:R-:W-:Y:S03]  /*1b6b0*/  QGMMA.64x256x32.F32.E4M3.E4M3 R24, R216, gdesc[UR4], R24, gsb0 ;  /* 0x03e00004d8187df3 */ /* 0x000fe60008000818 */
[----:B------:R-:W-:Y:S02]  /*1b6c0*/  WARPGROUP.DEPBAR.LE gsb0, 0x0 ;  /* 0x00008000000079c5 */ /* 0x000fe40000010000 */
[----:B------:R-:W2:Y:S04]  /*1b6d0*/  LDL R219, [R1+0x5c] ;  /* 0x00005c0001db7983 */ /* 0x000ea80000100800 */
[----:B------:R-:W2:Y:S04]  /*1b6e0*/  LDL R218, [R1+0x3c] ;  /* 0x00003c0001da7983 */ /* 0x000ea80000100800 */
[----:B------:R-:W3:Y:S01]  /*1b6f0*/  LDL R217, [R1+0x38] ;  /* 0x0000380001d97983 */ /* 0x000ee20000100800 */
[----:B0-----:R-:W-:-:S04]  /*1b700*/  @P0 IMAD.HI.U32 R9, R8, R6, RZ ;  /* 0x0000000608090227 */ /* 0x001fc800078e00ff */
[C---:B------:R-:W-:Y:S01]  /*1b710*/  FMUL.FTZ R204, R2.reuse, R204 ;  /* 0x000000cc02cc7220 */ /* 0x040fe20000410000 */
[C---:B------:R-:W-:Y:S01]  /*1b720*/  FMUL.FTZ R205, R2.reuse, R205 ;  /* 0x000000cd02cd7220 */ /* 0x040fe20000410000 */
[C---:B------:R-:W-:Y:S01]  /*1b730*/  FMUL.FTZ R175, R2.reuse, R175 ;  /* 0x000000af02af7220 */ /* 0x040fe20000410000 */
[----:B------:R-:W-:Y:S01]  /*1b740*/  IMAD.MOV.U32 R6, RZ, RZ, R8 ;  /* 0x000000ffff067224 */ /* 0x000fe200078e0008 */
[----:B-1----:R-:W-:Y:S01]  /*1b750*/  @P0 SHF.R.U32.HI R6, RZ, R7, R9 ;  /* 0x00000007ff060219 */ /* 0x002fe20000011609 */
[C---:B------:R-:W-:Y:S01]  /*1b760*/  FMUL.FTZ R9, R2.reuse, R153 ;  /* 0x0000009902097220 */ /* 0x040fe20000410000 */
[C---:B------:R-:W-:Y:S01]  /*1b770*/  FMUL.FTZ R153, R2.reuse, R156 ;  /* 0x0000009c02997220 */ /* 0x040fe20000410000 */
[C---:B------:R-:W-:Y:S01]  /*1b780*/  FMUL.FTZ R156, R2.reuse, R159 ;  /* 0x0000009f029c7220 */ /* 0x040fe20000410000 */
[C---:B------:R-:W-:Y:S01]  /*1b790*/  FMUL.FTZ R159, R2.reuse, R161 ;  /* 0x000000a1029f7220 */ /* 0x040fe20000410000 */
[C---:B------:R-:W-:Y:S01]  /*1b7a0*/  FMUL.FTZ R161, R2.reuse, R164 ;  /* 0x000000a402a17220 */ /* 0x040fe20000410000 */
[C---:B------:R-:W-:Y:S01]  /*1b7b0*/  FMUL.FTZ R164, R2.reuse, R167 ;  /* 0x000000a702a47220 */ /* 0x040fe20000410000 */
[C---:B------:R-:W-:Y:S01]  /*1b7c0*/  FMUL.FTZ R167, R2.reuse, R170 ;  /* 0x000000aa02a77220 */ /* 0x040fe20000410000 */
[----:B------:R-:W0:Y:S01]  /*1b7d0*/  SHFL.IDX PT, R216, R6, RZ, 0x1c1f ;  /* 0x001c1fff06d87589 */ /* 0x000e2200000e0000 */
        /* <DEDUP_REMOVED lines=8> */
[----:B------:R-:W-:-:S02]  /*1b860*/  IMAD.MOV.U32 R197, RZ, RZ, -0x80 ;  /* 0xffffff80ffc57424 */ /* 0x000fc400078e00ff */
[C---:B------:R-:W-:Y:S01]  /*1b870*/  FMUL.FTZ R162, R2.reuse, R165 ;  /* 0x000000a502a27220 */ /* 0x040fe20000410000 */
[C---:B------:R-:W-:Y:S01]  /*1b880*/  FMUL.FTZ R7, R2.reuse, R152 ;  /* 0x0000009802077220 */ /* 0x040fe20000410000 */
[C---:B------:R-:W-:Y:S01]  /*1b890*/  FMUL.FTZ R165, R2.reuse, R168 ;  /* 0x000000a802a57220 */ /* 0x040fe20000410000 */
[C---:B------:R-:W-:Y:S01]  /*1b8a0*/  FMUL.FTZ R152, R2.reuse, R155 ;  /* 0x0000009b02987220 */ /* 0x040fe20000410000 */
[C---:B------:R-:W-:Y:S01]  /*1b8b0*/  FMUL.FTZ R168, R2.reuse, R171 ;  /* 0x000000ab02a87220 */ /* 0x040fe20000410000 */
[C---:B------:R-:W-:Y:S01]  /*1b8c0*/  FMUL.FTZ R155, R2.reuse, R157 ;  /* 0x0000009d029b7220 */ /* 0x040fe20000410000 */
[----:B------:R-:W-:Y:S01]  /*1b8d0*/  FMUL.FTZ R171, R2, R176 ;  /* 0x000000b002ab7220 */ /* 0x000fe20000410000 */
[----:B------:R-:W-:Y:S02]  /*1b8e0*/  IMAD R197, R12, R197, 0x1 ;  /* 0x000000010cc57424 */ /* 0x000fe400078e02c5 */
        /* <DEDUP_REMOVED lines=27> */
[----:B------:R-:W-:Y:S01]  /*1baa0*/  FMUL.FTZ R206, R2, R206 ;  /* 0x000000ce02ce7220 */ /* 0x000fe20000410000 */
[----:B------:R-:W0:Y:S02]  /*1bab0*/  S2R R231, SR_TID.X ;  /* 0x0000000000e77919 */ /* 0x000e240000002100 */
[----:B------:R-:W4:Y:S08]  /*1bac0*/  MUFU.TANH R153, R153 ;  /* 0x0000009900997308 */ /* 0x000f300000002400 */
        /* <DEDUP_REMOVED lines=29> */
[----:B--2---:R-:W-:-:S05]  /*1bca0*/  IADD3 R200, R218, R197, -R219 ;  /* 0x000000c5dac87210 */ /* 0x004fca0007ffe8db */
[----:B---3--:R-:W-:Y:S02]  /*1bcb0*/  IMAD.IADD R200, R200, 0x1, -R217 ;  /* 0x00000001c8c87824 */ /* 0x008fe400078e0ad9 */
[----:B------:R2:W-:Y:S01]  /*1bcc0*/  MUFU.TANH R197, R204 ;  /* 0x000000cc00c57308 */ /* 0x0005e20000002400 */
[----:B0-----:R-:W-:Y:S01]  /*1bcd0*/  LOP3.LUT R217, R231, 0x7f, RZ, 0xc0, !PT ;  /* 0x0000007fe7d97812 */ /* 0x001fe200078ec0ff */
[----:B------:R-:W-:Y:S01]  /*1bce0*/  IMAD.IADD R201, R200, 0x1, R216 ;  /* 0x00000001c8c97824 */ /* 0x000fe200078e02d8 */
[----:B------:R-:W0:Y:S04]  /*1bcf0*/  S2R R231, SR_TID.X ;  /* 0x0000000000e77919 */ /* 0x000e280000002100 */
[C---:B------:R-:W-:Y:S01]  /*1bd00*/  ISETP.GT.AND P3, PT, R201.reuse, 0x9, PT ;  /* 0x00000009c900780c */ /* 0x040fe20003f64270 */
[----:B--2---:R-:W-:Y:S01]  /*1bd10*/  FMUL.FTZ R204, R2, R174 ;  /* 0x000000ae02cc7220 */ /* 0x004fe20000410000 */
[C---:B------:R-:W-:Y:S01]  /*1bd20*/  ISETP.GT.AND P4, PT, R201.reuse, RZ, PT ;  /* 0x000000ffc900720c */ /* 0x040fe20003f84270 */
[----:B------:R-:W2:Y:S01]  /*1bd30*/  MUFU.TANH R174, R205 ;  /* 0x000000cd00ae7308 */ /* 0x000ea20000002400 */
[C---:B------:R-:W-:Y:S01]  /*1bd40*/  ISETP.GT.AND P5, PT, R201.reuse, 0x1, PT ;  /* 0x00000001c900780c */ /* 0x040fe20003fa4270 */
[----:B------:R-:W3:Y:S01]  /*1bd50*/  SHFL.IDX PT, R216, R6, 0x1, 0x1c1f ;  /* 0x003c1f0006d87f89 */ /* 0x000ee200000e0000 */
[----:B------:R-:W-:-:S02]  /*1bd60*/  ISETP.GT.AND P2, PT, R201, 0x8, PT ;  /* 0x00000008c900780c */ /* 0x000fc40003f44270 */
[----:B-1----:R-:W-:Y:S02]  /*1bd70*/  FSEL R155, R155, -INF , P3 ;  /* 0xff8000009b9b7808 */ /* 0x002fe40001800000 */
[----:B------:R-:W-:Y:S01]  /*1bd80*/  ISETP.GT.AND P3, PT, R201, 0x19, PT ;  /* 0x00000019c900780c */ /* 0x000fe20003f64270 */
[----:B------:R-:W-:Y:S01]  /*1bd90*/  MUFU.TANH R167, R167 ;  /* 0x000000a700a77308 */ /* 0x000fe20000002400 */
[----:B----4-:R-:W-:Y:S02]  /*1bda0*/  FSEL R7, R7, -INF , P4 ;  /* 0xff80000007077808 */ /* 0x010fe40002000000 */
[----:B------:R-:W-:Y:S02]  /*1bdb0*/  FSEL R9, R9, -INF , P5 ;  /* 0xff80000009097808 */ /* 0x000fe40002800000 */
[----:B------:R-:W-:Y:S02]  /*1bdc0*/  FSEL R153, R153, -INF , P2 ;  /* 0xff80000099997808 */ /* 0x000fe40001000000 */
[C---:B------:R-:W-:Y:S01]  /*1bdd0*/  ISETP.GT.AND P4, PT, R201.reuse, 0x10, PT ;  /* 0x00000010c900780c */ /* 0x040fe20003f84270 */
[----:B------:R-:W-:Y:S01]  /*1bde0*/  MUFU.TANH R204, R204 ;  /* 0x000000cc00cc7308 */ /* 0x000fe20000002400 */
[----:B------:R-:W-:-:S02]  /*1bdf0*/  ISETP.GT.AND P5, PT, R201, 0x11, PT ;  /* 0x00000011c900780c */ /* 0x000fc40003fa4270 */
[C---:B------:R-:W-:Y:S02]  /*1be00*/  ISETP.GT.AND P2, PT, R201.reuse, 0x18, PT ;  /* 0x00000018c900780c */ /* 0x040fe40003f44270 */
[----:B------:R-:W-:Y:S02]  /*1be10*/  FSEL R162, R162, -INF , P3 ;  /* 0xff800000a2a27808 */ /* 0x000fe40001800000 */
[----:B------:R-:W-:Y:S01]  /*1be20*/  ISETP.GT.AND P3, PT, R201, 0x29, PT ;  /* 0x00000029c900780c */ /* 0x000fe20003f64270 */
[----:B------:R-:W-:Y:S01]  /*1be30*/  MUFU.TANH R202, R202 ;  /* 0x000000ca00ca7308 */ /* 0x000fe20000002400 */
[----:B------:R-:W-:Y:S01]  /*1be40*/  FSEL R157, R157, -INF , P4 ;  /* 0xff8000009d9d7808 */ /* 0x000fe20002000000 */
[----:B---3--:R-:W-:Y:S01]  /*1be50*/  IMAD.IADD R216, R200, 0x1, R216 ;  /* 0x00000001c8d87824 */ /* 0x008fe200078e02d8 */
[----:B------:R-:W-:Y:S01]  /*1be60*/  FSEL R159, R159, -INF , P5 ;  /* 0xff8000009f9f7808 */ /* 0x000fe20002800000 */
[----:B------:R-:W-:Y:S01]  /*1be70*/  FMUL.FTZ R200, R2, R215 ;  /* 0x000000d702c87220 */ /* 0x000fe20000410000 */
[----:B------:R-:W-:-:S02]  /*1be80*/  FSEL R161, R161, -INF , P2 ;  /* 0xff800000a1a17808 */ /* 0x000fc40001000000 */
[C---:B------:R-:W-:Y:S01]  /*1be90*/  ISETP.GT.AND P4, PT, R201.reuse, 0x20, PT ;  /* 0x00000020c900780c */ /* 0x040fe20003f84270 */
[----:B------:R1:W-:Y:S01]  /*1bea0*/  MUFU.TANH R6, R207 ;  /* 0x000000cf00067308 */ /* 0x0003e20000002400 */
[C---:B------:R-:W-:Y:S02]  /*1beb0*/  ISETP.GT.AND P5, PT, R201.reuse, 0x21, PT ;  /* 0x00000021c900780c */ /* 0x040fe40003fa4270 */
[C---:B------:R-:W-:Y:S02]  /*1bec0*/  ISETP.GT.AND P2, PT, R201.reuse, 0x28, PT ;  /* 0x00000028c900780c */ /* 0x040fe40003f44270 */
[----:B------:R-:W-:Y:S02]  /*1bed0*/  FSEL R170, R170, -INF , P3 ;  /* 0xff800000aaaa7808 */ /* 0x000fe40001800000 */
[----:B------:R-:W-:Y:S01]  /*1bee0*/  ISETP.GT.AND P3, PT, R201, 0x39, PT ;  /* 0x00000039c900780c */ /* 0x000fe20003f64270 */
[----:B------:R-:W-:Y:S01]  /*1bef0*/  MUFU.TANH R152, R152 ;  /* 0x0000009800987308 */ /* 0x000fe20000002400 */
[----:B------:R-:W-:Y:S01]  /*1bf00*/  FSEL R165, R165, -INF , P4 ;  /* 0xff800000a5a57808 */ /* 0x000fe20002000000 */
[----:B-1----:R-:W-:Y:S01]  /*1bf10*/  FMUL.FTZ R207, R2, R210 ;  /* 0x000000d202cf7220 */ /* 0x002fe20000410000 */
[----:B------:R-:W-:Y:S01]  /*1bf20*/  FSEL R166, R166, -INF , P5 ;  /* 0xff800000a6a67808 */ /* 0x000fe20002800000 */
[C---:B------:R-:W-:Y:S01]  /*1bf30*/  FMUL.FTZ R210, R2.reuse, R211 ;  /* 0x000000d302d27220 */ /* 0x040fe20000410000 */
[----:B------:R-:W-:Y:S01]  /*1bf40*/  FSEL R169, R169, -INF , P2 ;  /* 0xff800000a9a97808 */ /* 0x000fe20001000000 */
[----:B------:R-:W-:Y:S01]  /*1bf50*/  FMUL.FTZ R211, R2, R214 ;  /* 0x000000d602d37220 */ /* 0x000fe20000410000 */
[C---:B------:R-:W-:Y:S01]  /*1bf60*/  ISETP.GT.AND P4, PT, R201.reuse, 0x30, PT ;  /* 0x00000030c900780c */ /* 0x040fe20003f84270 */
[----:B------:R-:W-:Y:S01]  /*1bf70*/  MUFU.TANH R160, R160 ;  /* 0x000000a000a07308 */ /* 0x000fe20000002400 */
[----:B------:R-:W-:-:S02]  /*1bf80*/  ISETP.GT.AND P5, PT, R201, 0x31, PT ;  /* 0x00000031c900780c */ /* 0x000fc40003fa4270 */
[C---:B------:R-:W-:Y:S02]  /*1bf90*/  ISETP.GT.AND P2, PT, R201.reuse, 0x38, PT ;  /* 0x00000038c900780c */ /* 0x040fe40003f44270 */
[----:B------:R-:W-:Y:S02]  /*1bfa0*/  FSEL R176, R176, -INF , P3 ;  /* 0xff800000b0b07808 */ /* 0x000fe40001800000 */
[----:B------:R-:W-:Y:S01]  /*1bfb0*/  ISETP.GT.AND P3, PT, R201, 0x49, PT ;  /* 0x00000049c900780c */ /* 0x000fe20003f64270 */
[----:B------:R-:W-:Y:S01]  /*1bfc0*/  MUFU.TANH R168, R168 ;  /* 0x000000a800a87308 */ /* 0x000fe20000002400 */
[----:B------:R-:W-:Y:S02]  /*1bfd0*/  FSEL R171, R171, -INF , P4 ;  /* 0xff800000abab7808 */ /* 0x000fe40002000000 */
[----:B------:R-:W-:Y:S02]  /*1bfe0*/  FSEL R172, R172, -INF , P5 ;  /* 0xff800000acac7808 */ /* 0x000fe40002800000 */
[----:B------:R-:W-:-:S02]  /*1bff0*/  FSEL R173, R173, -INF , P2 ;  /* 0xff800000adad7808 */ /* 0x000fc40001000000 */
[C---:B------:R-:W-:Y:S01]  /*1c000*/  ISETP.GT.AND P4, PT, R201.reuse, 0x40, PT ;  /* 0x00000040c900780c */ /* 0x040fe20003f84270 */
[----:B------:R-:W-:Y:S01]  /*1c010*/  MUFU.TANH R198, R198 ;  /* 0x000000c600c67308 */ /* 0x000fe20000002400 */
[C---:B------:R-:W-:Y:S02]  /*1c020*/  ISETP.GT.AND P5, PT, R201.reuse, 0x41, PT ;  /* 0x00000041c900780c */ /* 0x040fe40003fa4270 */
[C---:B------:R-:W-:Y:S02]  /*1c030*/  ISETP.GT.AND P2, PT, R201.reuse, 0x48, PT ;  /* 0x00000048c900780c */ /* 0x040fe40003f44270 */
[----:B------:R-:W-:Y:S02]  /*1c040*/  FSEL R184, R184, -INF , P3 ;  /* 0xff800000b8b87808 */ /* 0x000fe40001800000 */
[----:B------:R-:W-:Y:S01]  /*1c050*/  ISETP.GT.AND P3, PT, R201, 0x59, PT ;  /* 0x00000059c900780c */ /* 0x000fe20003f64270 */
[----:B------:R-:W-:Y:S01]  /*1c060*/  MUFU.TANH R199, R199 ;  /* 0x000000c700c77308 */ /* 0x000fe20000002400 */
[----:B------:R-:W-:-:S02]  /*1c070*/  FSEL R177, R177, -INF , P4 ;  /* 0xff800000b1b17808 */ /* 0x000fc40002000000 */
[----:B------:R-:W-:Y:S02]  /*1c080*/  FSEL R180, R180, -INF , P5 ;  /* 0xff800000b4b47808 */ /* 0x000fe40002800000 */
[----:B------:R-:W-:Y:S02]  /*1c090*/  FSEL R181, R181, -INF , P2 ;  /* 0xff800000b5b57808 */ /* 0x000fe40001000000 */
[C---:B------:R-:W-:Y:S01]  /*1c0a0*/  ISETP.GT.AND P4, PT, R201.reuse, 0x50, PT ;  /* 0x00000050c900780c */ /* 0x040fe20003f84270 */
[----:B------:R-:W-:Y:S01]  /*1c0b0*/  MUFU.TANH R203, R203 ;  /* 0x000000cb00cb7308 */ /* 0x000fe20000002400 */
[C---:B------:R-:W-:Y:S02]  /*1c0c0*/  ISETP.GT.AND P5, PT, R201.reuse, 0x51, PT ;  /* 0x00000051c900780c */ /* 0x040fe40003fa4270 */
[----:B------:R-:W-:Y:S02]  /*1c0d0*/  ISETP.GT.AND P2, PT, R201, 0x58, PT ;  /* 0x00000058c900780c */ /* 0x000fe40003f44270 */
[----:B------:R-:W-:-:S02]  /*1c0e0*/  FSEL R192, R192, -INF , P3 ;  /* 0xff800000c0c07808 */ /* 0x000fc40001800000 */
[----:B------:R-:W-:Y:S01]  /*1c0f0*/  ISETP.GT.AND P3, PT, R201, 0x69, PT ;  /* 0x00000069c900780c */ /* 0x000fe20003f64270 */
[----:B------:R-:W-:Y:S01]  /*1c100*/  MUFU.TANH R206, R206 ;  /* 0x000000ce00ce7308 */ /* 0x000fe20000002400 */
[----:B------:R-:W-:Y:S02]  /*1c110*/  FSEL R185, R185, -INF , P4 ;  /* 0xff800000b9b97808 */ /* 0x000fe40002000000 */
[----:B------:R-:W-:Y:S02]  /*1c120*/  FSEL R188, R188, -INF , P5 ;  /* 0xff800000bcbc7808 */ /* 0x000fe40002800000 */
[----:B------:R-:W-:Y:S02]  /*1c130*/  FSEL R189, R189, -INF , P2 ;  /* 0xff800000bdbd7808 */ /* 0x000fe40001000000 */
[C---:B------:R-:W-:Y:S01]  /*1c140*/  ISETP.GT.AND P4, PT, R201.reuse, 0x60, PT ;  /* 0x00000060c900780c */ /* 0x040fe20003f84270 */
[----:B------:R-:W-:Y:S01]  /*1c150*/  MUFU.TANH R207, R207 ;  /* 0x000000cf00cf7308 */ /* 0x000fe20000002400 */
[----:B------:R-:W-:-:S02]  /*1c160*/  ISETP.GT.AND P5, PT, R201, 0x61, PT ;  /* 0x00000061c900780c */ /* 0x000fc40003fa4270 */
[----:B------:R-:W-:Y:S02]  /*1c170*/  ISETP.GT.AND P2, PT, R201, 0x68, PT ;  /* 0x00000068c900780c */ /* 0x000fe40003f44270 */
[----:B--2---:R-:W-:Y:S02]  /*1c180*/  FSEL R205, R174, -INF , P3 ;  /* 0xff800000aecd7808 */ /* 0x004fe40001800000 */
[----:B------:R-:W-:Y:S01]  /*1c190*/  FMNMX.FTZ R174, R7, R13, !PT ;  /* 0x0000000d07ae7209 */ /* 0x000fe20007810000 */
        /* <DEDUP_REMOVED lines=8> */
[----:B------:R-:W-:Y:S02]  /*1c220*/  ISETP.GT.AND P3, PT, R201, 0x79, PT ;  /* 0x00000079c900780c */ /* 0x000fe40003f64270 */
[----:B------:R-:W-:Y:S01]  /*1c230*/  FMNMX.FTZ R201, R9, R174, !PT ;  /* 0x000000ae09c97209 */ /* 0x000fe20007810000 */
[----:B------:R-:W-:Y:S01]  /*1c240*/  MUFU.TANH R200, R200 ;  /* 0x000000c800c87308 */ /* 0x000fe20000002400 */
[----:B0-----:R-:W-:-:S02]  /*1c250*/  SHF.R.U32.HI R218, RZ, 0x7, R231 ;  /* 0x00000007ffda7819 */ /* 0x001fc400000116e7 */
[----:B------:R-:W-:-:S04]  /*1c260*/  FMNMX.FTZ R201, R153, R201, !PT ;  /* 0x000000c999c97209 */ /* 0x000fc80007810000 */
[----:B------:R-:W-:Y:S01]  /*1c270*/  FMNMX.FTZ R201, R155, R201, !PT ;  /* 0x000000c99bc97209 */ /* 0x000fe20007810000 */
[----:B------:R0:W-:Y:S03]  /*1c280*/  MUFU.TANH R174, R175 ;  /* 0x000000af00ae7308 */ /* 0x0001e60000002400 */
[----:B------:R-:W-:-:S04]  /*1c290*/  FMNMX.FTZ R201, R157, R201, !PT ;  /* 0x000000c99dc97209 */ /* 0x000fc80007810000 */
[----:B------:R-:W-:Y:S01]  /*1c2a0*/  FMNMX.FTZ R201, R159, R201, !PT ;  /* 0x000000c99fc97209 */ /* 0x000fe20007810000 */
[C---:B0-----:R-:W-:Y:S01]  /*1c2b0*/  FMUL.FTZ R175, R2.reuse, R178 ;  /* 0x000000b202af7220 */ /* 0x041fe20000410000 */
[C---:B------:R-:W-:Y:S02]  /*1c2c0*/  FMUL.FTZ R178, R2.reuse, R179 ;  /* 0x000000b302b27220 */ /* 0x040fe40000410000 */
[----:B------:R-:W-:Y:S01]  /*1c2d0*/  FMNMX.FTZ R201, R161, R201, !PT ;  /* 0x000000c9a1c97209 */ /* 0x000fe20007810000 */
[C---:B------:R-:W-:Y:S01]  /*1c2e0*/  FMUL.FTZ R179, R2.reuse, R182 ;  /* 0x000000b602b37220 */ /* 0x040fe20000410000 */
[C---:B------:R-:W-:Y:S01]  /*1c2f0*/  FMUL.FTZ R182, R2.reuse, R183 ;  /* 0x000000b702b67220 */ /* 0x040fe20000410000 */
[----:B------:R-:W-:Y:S01]  /*1c300*/  FMUL.FTZ R183, R2, R186 ;  /* 0x000000ba02b77220 */ /* 0x000fe20000410000 */
[----:B------:R-:W-:Y:S01]  /*1c310*/  FMNMX.FTZ R201, R162, R201, !PT ;  /* 0x000000c9a2c97209 */ /* 0x000fe20007810000 */
[C---:B------:R-:W-:Y:S01]  /*1c320*/  FMUL.FTZ R186, R2.reuse, R187 ;  /* 0x000000bb02ba7220 */ /* 0x040fe20000410000 */
[C---:B------:R-:W-:Y:S01]  /*1c330*/  FMUL.FTZ R187, R2.reuse, R190 ;  /* 0x000000be02bb7220 */ /* 0x040fe20000410000 */
[----:B------:R-:W-:Y:S01]  /*1c340*/  FMUL.FTZ R190, R2, R191 ;  /* 0x000000bf02be7220 */ /* 0x000fe20000410000 */
[----:B------:R-:W-:Y:S01]  /*1c350*/  FMNMX.FTZ R201, R165, R201, !PT ;  /* 0x000000c9a5c97209 */ /* 0x000fe20007810000 */
[----:B------:R-:W-:Y:S03]  /*1c360*/  MUFU.TANH R182, R182 ;  /* 0x000000b600b67308 */ /* 0x000fe60000002400 */
[----:B------:R-:W-:-:S04]  /*1c370*/  FMNMX.FTZ R201, R166, R201, !PT ;  /* 0x000000c9a6c97209 */ /* 0x000fc80007810000 */
        /* <DEDUP_REMOVED lines=16> */
[----:B------:R0:W1:Y:S03]  /*1c480*/  MUFU.TANH R201, R208 ;  /* 0x000000d000c97308 */ /* 0x0000660000002400 */
[----:B------:R-:W-:-:S04]  /*1c490*/  FMNMX.FTZ R191, R188, R191, !PT ;  /* 0x000000bfbcbf7209 */ /* 0x000fc80007810000 */
[----:B------:R-:W-:Y:S01]  /*1c4a0*/  FMNMX.FTZ R191, R189, R191, !PT ;  /* 0x000000bfbdbf7209 */ /* 0x000fe20007810000 */
[----:B------:R-:W-:Y:S01]  /*1c4b0*/  MUFU.TANH R186, R186 ;  /* 0x000000ba00ba7308 */ /* 0x000fe20000002400 */
[----:B0-----:R-:W-:Y:S02]  /*1c4c0*/  FMUL.FTZ R208, R2, R209 ;  /* 0x000000d102d07220 */ /* 0x001fe40000410000 */
[----:B------:R-:W-:-:S04]  /*1c4d0*/  FMNMX.FTZ R209, R192, R191, !PT ;  /* 0x000000bfc0d17209 */ /* 0x000fc80007810000 */
[----:B------:R-:W-:Y:S01]  /*1c4e0*/  FMNMX.FTZ R209, R193, R209, !PT ;  /* 0x000000d1c1d17209 */ /* 0x000fe20007810000 */
[----:B------:R-:W0:Y:S01]  /*1c4f0*/  MUFU.TANH R208, R208 ;  /* 0x000000d000d07308 */ /* 0x000e220000002400 */
[----:B-1----:R-:W-:Y:S02]  /*1c500*/  FSEL R201, R201, -INF , P4 ;  /* 0xff800000c9c97808 */ /* 0x002fe40002000000 */
[----:B------:R-:W-:Y:S02]  /*1c510*/  FMNMX.FTZ R209, R196, R209, !PT ;  /* 0x000000d1c4d17209 */ /* 0x000fe40007810000 */
[----:B------:R-:W-:Y:S02]  /*1c520*/  ISETP.GT.AND P4, PT, R216, 0x1, PT ;  /* 0x00000001d800780c */ /* 0x000fe40003f84270 */
[----:B------:R-:W-:Y:S01]  /*1c530*/  FMNMX.FTZ R209, R197, R209, !PT ;  /* 0x000000d1c5d17209 */ /* 0x000fe20007810000 */
[----:B------:R1:W2:Y:S01]  /*1c540*/  MUFU.TANH R191, R212 ;  /* 0x000000d400bf7308 */ /* 0x0002a20000002400 */
[----:B------:R-:W-:-:S02]  /*1c550*/  FSEL R152, R152, -INF , P4 ;  /* 0xff80000098987808 */ /* 0x000fc40002000000 */
[----:B------:R-:W-:-:S04]  /*1c560*/  ISETP.GT.AND P4, PT, R216, 0x11, PT ;  /* 0x00000011d800780c */ /* 0x000fc80003f84270 */
[----:B------:R-:W-:Y:S01]  /*1c570*/  FSEL R160, R160, -INF , P4 ;  /* 0xff800000a0a07808 */ /* 0x000fe20002000000 */
[----:B------:R-:W3:Y:S01]  /*1c580*/  MUFU.TANH R190, R190 ;  /* 0x000000be00be7308 */ /* 0x000ee20000002400 */
[----:B-1----:R-:W-:Y:S02]  /*1c590*/  FMNMX.FTZ R212, R205, R209, !PT ;  /* 0x000000d1cdd47209 */ /* 0x002fe40007810000 */
[----:B0-----:R-:W-:Y:S02]  /*1c5a0*/  FSEL R208, R208, -INF , P5 ;  /* 0xff800000d0d07808 */ /* 0x001fe40002800000 */
[----:B------:R-:W-:Y:S02]  /*1c5b0*/  FMNMX.FTZ R212, R201, R212, !PT ;  /* 0x000000d4c9d47209 */ /* 0x000fe40007810000 */
[----:B------:R-:W-:Y:S01]  /*1c5c0*/  ISETP.GT.AND P5, PT, R216, 0x8, PT ;  /* 0x00000008d800780c */ /* 0x000fe20003fa4270 */
[----:B------:R0:W1:Y:S01]  /*1c5d0*/  MUFU.TANH R209, R194 ;  /* 0x000000c200d17308 */ /* 0x0000620000002400 */
[----:B--2---:R-:W-:-:S02]  /*1c5e0*/  FSEL R191, R191, -INF , P2 ;  /* 0xff800000bfbf7808 */ /* 0x004fc40001000000 */
[----:B------:R-:W-:Y:S02]  /*1c5f0*/  ISETP.GT.AND P2, PT, R216, 0x9, PT ;  /* 0x00000009d800780c */ /* 0x000fe40003f44270 */
[----:B------:R-:W-:Y:S02]  /*1c600*/  FSEL R154, R154, -INF , P5 ;  /* 0xff8000009a9a7808 */ /* 0x000fe40002800000 */
[----:B------:R-:W-:Y:S02]  /*1c610*/  FSEL R156, R156, -INF , P2 ;  /* 0xff8000009c9c7808 */ /* 0x000fe40001000000 */
[----:B0-----:R-:W-:Y:S02]  /*1c620*/  FMNMX.FTZ R194, R208, R212, !PT ;  /* 0x000000d4d0c27209 */ /* 0x001fe40007810000 */
[----:B------:R0:W2:Y:S01]  /*1c630*/  MUFU.TANH R212, R195 ;  /* 0x000000c300d47308 */ /* 0x0000a20000002400 */
[----:B------:R-:W-:Y:S02]  /*1c640*/  ISETP.GT.AND P2, PT, R216, 0x19, PT ;  /* 0x00000019d800780c */ /* 0x000fe40003f44270 */
[----:B------:R-:W-:-:S02]  /*1c650*/  FMNMX.FTZ R194, R191, R194, !PT ;  /* 0x000000c2bfc27209 */ /* 0x000fc40007810000 */
[----:B------:R-:W-:Y:S02]  /*1c660*/  FSEL R164, R164, -INF , P2 ;  /* 0xff800000a4a47808 */ /* 0x000fe40001000000 */
[C---:B------:R-:W-:Y:S02]  /*1c670*/  ISETP.GT.AND P2, PT, R216.reuse, 0x29, PT ;  /* 0x00000029d800780c */ /* 0x040fe40003f44270 */
[----:B0-----:R-:W-:Y:S02]  /*1c680*/  FSEL R195, R213, -INF , P3 ;  /* 0xff800000d5c37808 */ /* 0x001fe40001800000 */
[----:B------:R-:W-:Y:S02]  /*1c690*/  ISETP.GT.AND P3, PT, R216, RZ, PT ;  /* 0x000000ffd800720c */ /* 0x000fe40003f64270 */
[----:B------:R-:W-:Y:S02]  /*1c6a0*/  FMNMX.FTZ R213, R195, R194, !PT ;  /* 0x000000c2c3d57209 */ /* 0x000fe40007810000 */
[----:B------:R-:W-:-:S02]  /*1c6b0*/  FSEL R8, R8, -INF , P3 ;  /* 0xff80000008087808 */ /* 0x000fc40001800000 */
[C---:B------:R-:W-:Y:S01]  /*1c6c0*/  ISETP.GT.AND P3, PT, R216.reuse, 0x10, PT ;  /* 0x00000010d800780c */ /* 0x040fe20003f64270 */
[----:B------:R-:W0:Y:S01]  /*1c6d0*/  SHFL.BFLY PT, R194, R213, 0x2, 0x1f ;  /* 0x0c401f00d5c27f89 */ /* 0x000e2200000e0000 */
[----:B------:R-:W-:Y:S02]  /*1c6e0*/  ISETP.GT.AND P5, PT, R216, 0x18, PT ;  /* 0x00000018d800780c */ /* 0x000fe40003fa4270 */
[----:B------:R-:W-:Y:S02]  /*1c6f0*/  FSEL R158, R158, -INF , P3 ;  /* 0xff8000009e9e7808 */ /* 0x000fe40001800000 */
[----:B------:R-:W-:Y:S02]  /*1c700*/  ISETP.GT.AND P3, PT, R216, 0x20, PT ;  /* 0x00000020d800780c */ /* 0x000fe40003f64270 */
[----:B------:R-:W-:Y:S02]  /*1c710*/  FSEL R163, R163, -INF , P5 ;  /* 0xff800000a3a37808 */ /* 0x000fe40002800000 */
[----:B------:R-:W-:-:S02]  /*1c720*/  FSEL R167, R167, -INF , P3 ;  /* 0xff800000a7a77808 */ /* 0x000fc40001800000 */
[C---:B------:R-:W-:Y:S02]  /*1c730*/  ISETP.GT.AND P5, PT, R216.reuse, 0x28, PT ;  /* 0x00000028d800780c */ /* 0x040fe40003fa4270 */
[----:B------:R-:W-:Y:S02]  /*1c740*/  ISETP.GT.AND P3, PT, R216, 0x30, PT ;  /* 0x00000030d800780c */ /* 0x000fe40003f64270 */
[----:B------:R-:W-:Y:S02]  /*1c750*/  FSEL R204, R204, -INF , P5 ;  /* 0xff800000cccc7808 */ /* 0x000fe40002800000 */
[----:B------:R-:W-:Y:S02]  /*1c760*/  FSEL R214, R175, -INF , P3 ;  /* 0xff800000afd67808 */ /* 0x000fe40001800000 */
[C---:B------:R-:W-:Y:S02]  /*1c770*/  ISETP.GT.AND P5, PT, R216.reuse, 0x38, PT ;  /* 0x00000038d800780c */ /* 0x040fe40003fa4270 */
[----:B------:R-:W-:-:S02]  /*1c780*/  ISETP.GT.AND P4, PT, R216, 0x21, PT ;  /* 0x00000021d800780c */ /* 0x000fc40003f84270 */
[----:B------:R-:W-:Y:S02]  /*1c790*/  FSEL R215, R179, -INF , P5 ;  /* 0xff800000b3d77808 */ /* 0x000fe40002800000 */
[----:B0-----:R-:W-:Y:S02]  /*1c7a0*/  FMNMX.FTZ R194, R213, R194, !PT ;  /* 0x000000c2d5c27209 */ /* 0x001fe40007810000 */
[----:B------:R-:W-:Y:S02]  /*1c7b0*/  FSEL R168, R168, -INF , P4 ;  /* 0xff800000a8a87808 */ /* 0x000fe40002000000 */
[C---:B------:R-:W-:Y:S01]  /*1c7c0*/  ISETP.GT.AND P4, PT, R216.reuse, 0x31, PT ;  /* 0x00000031d800780c */ /* 0x040fe20003f84270 */
[----:B------:R-:W0:Y:S01]  /*1c7d0*/  SHFL.BFLY PT, R213, R194, 0x1, 0x1f ;  /* 0x0c201f00c2d57f89 */ /* 0x000e2200000e0000 */
[----:B------:R-:W-:Y:S02]  /*1c7e0*/  ISETP.GT.AND P5, PT, R216, 0x41, PT ;  /* 0x00000041d800780c */ /* 0x000fe40003fa4270 */
[----:B------:R-:W-:-:S02]  /*1c7f0*/  FSEL R178, R178, -INF , P4 ;  /* 0xff800000b2b27808 */ /* 0x000fc40002000000 */
[----:B------:R-:W-:Y:S02]  /*1c800*/  ISETP.GT.AND P4, PT, R216, 0x40, PT ;  /* 0x00000040d800780c */ /* 0x000fe40003f84270 */
[----:B------:R-:W-:Y:S02]  /*1c810*/  FSEL R186, R186, -INF , P5 ;  /* 0xff800000baba7808 */ /* 0x000fe40002800000 */
[----:B------:R-:W-:Y:S02]  /*1c820*/  FSEL R183, R183, -INF , P4 ;  /* 0xff800000b7b77808 */ /* 0x000fe40002000000 */
[C---:B------:R-:W-:Y:S02]  /*1c830*/  ISETP.GT.AND P4, PT, R216.reuse, 0x49, PT ;  /* 0x00000049d800780c */ /* 0x040fe40003f84270 */
[----:B------:R-:W-:Y:S02]  /*1c840*/  ISETP.GT.AND P5, PT, R216, 0x50, PT ;  /* 0x00000050d800780c */ /* 0x000fe40003fa4270 */
[----:B---3--:R-:W-:-:S02]  /*1c850*/  FSEL R190, R190, -INF , P4 ;  /* 0xff800000bebe7808 */ /* 0x008fc40002000000 */
[----:B-1----:R-:W-:Y:S02]  /*1c860*/  FSEL R209, R209, -INF , P5 ;  /* 0xff800000d1d17808 */ /* 0x002fe40002800000 */
[C---:B------:R-:W-:Y:S02]  /*1c870*/  ISETP.GT.AND P4, PT, R216.reuse, 0x58, PT ;  /* 0x00000058d800780c */ /* 0x040fe40003f84270 */
[----:B------:R-:W-:Y:S02]  /*1c880*/  ISETP.GT.AND P5, PT, R216, 0x59, PT ;  /* 0x00000059d800780c */ /* 0x000fe40003fa4270 */
[----:B------:R-:W-:Y:S02]  /*1c890*/  FSEL R198, R198, -INF , P4 ;  /* 0xff800000c6c67808 */ /* 0x000fe40002000000 */
[----:B0-----:R-:W-:Y:S02]  /*1c8a0*/  FMNMX.FTZ R194, R194, R213, !PT ;  /* 0x000000d5c2c27209 */ /* 0x001fe40007810000 */
[----:B------:R-:W-:Y:S01]  /*1c8b0*/  FSEL R213, R174, -INF , P2 ;  /* 0xff800000aed57808 */ /* 0x000fe20001000000 */
[----:B------:R-:W-:Y:S01]  /*1c8c0*/  IMAD.U32 R174, RZ, RZ, UR48 ;  /* 0x00000030ffae7e24 */ /* 0x000fe2000f8e00ff */
[----:B------:R-:W-:-:S02]  /*1c8d0*/  ISETP.GT.AND P2, PT, R216, 0x39, PT ;  /* 0x00000039d800780c */ /* 0x000fc40003f44270 */
[C---:B------:R-:W-:Y:S01]  /*1c8e0*/  FSETP.NEU.FTZ.AND P3, PT, R194.reuse, -INF , PT ;  /* 0xff800000c200780b */ /* 0x040fe20003f7d000 */
[----:B------:R-:W-:-:S01]  /*1c8f0*/  FFMA.FTZ R175, R194, R174, -8 ;  /* 0xc1000000c2af7423 */ /* 0x000fc200000100ae */
[----:B------:R-:W-:Y:S02]  /*1c900*/  FSEL R182, R182, -INF , P2 ;  /* 0xff800000b6b67808 */ /* 0x000fe40001000000 */
[C---:B------:R-:W-:Y:S02]  /*1c910*/  ISETP.GT.AND P2, PT, R216.reuse, 0x48, PT ;  /* 0x00000048d800780c */ /* 0x040fe40003f44270 */
[----:B------:R-:W-:Y:S02]  /*1c920*/  FSEL R179, R175, RZ, P3 ;  /* 0x000000ffafb37208 */ /* 0x000fe40001800000 */
[----:B------:R-:W-:Y:S02]  /*1c930*/  FSEL R187, R187, -INF , P2 ;  /* 0xff800000bbbb7808 */ /* 0x000fe40001000000 */
[----:B------:R-:W-:Y:S01]  /*1c940*/  ISETP.GT.AND P2, PT, R216, 0x51, PT ;  /* 0x00000051d800780c */ /* 0x000fe20003f44270 */
[----:B------:R-:W-:-:S01]  /*1c950*/  FFMA.FTZ R175, R155, R174, -R179 ;  /* 0x000000ae9baf7223 */ /* 0x000fc200000108b3 */
[----:B------:R-:W-:Y:S01]  /*1c960*/  FSEL R199, R199, -INF , P5 ;  /* 0xff800000c7c77808 */ /* 0x000fe20002800000 */
[----:B------:R-:W-:-:S01]  /*1c970*/  FFMA.FTZ R7, R7, R174, -R179 ;  /* 0x000000ae07077223 */ /* 0x000fc200000108b3 */
[----:B--2---:R-:W-:Y:S01]  /*1c980*/  FSEL R212, R212, -INF , P2 ;  /* 0xff800000d4d47808 */ /* 0x004fe20001000000 */
[----:B------:R-:W-:-:S01]  /*1c990*/  FFMA.FTZ R9, R9, R174, -R179 ;  /* 0x000000ae09097223 */ /* 0x000fc200000108b3 */
[----:B------:R-:W-:Y:S01]  /*1c9a0*/  ISETP.GT.AND P2, PT, R216, 0x60, PT ;  /* 0x00000060d800780c */ /* 0x000fe20003f44270 */
[----:B------:R-:W-:-:S01]  /*1c9b0*/  FFMA.FTZ R153, R153, R174, -R179 ;  /* 0x000000ae99997223 */ /* 0x000fc200000108b3 */
[----:B------:R-:W-:Y:S01]  /*1c9c0*/  ISETP.GT.AND P4, PT, R216, 0x61, PT ;  /* 0x00000061d800780c */ /* 0x000fe20003f84270 */
[----:B------:R-:W-:-:S01]  /*1c9d0*/  FFMA.FTZ R157, R157, R174, -R179 ;  /* 0x000000ae9d9d7223 */ /* 0x000fc200000108b3 */
[----:B------:R-:W-:Y:S01]  /*1c9e0*/  FSEL R202, R202, -INF , P2 ;  /* 0xff800000caca7808 */ /* 0x000fe20001000000 */
[----:B------:R-:W-:-:S01]  /*1c9f0*/  FFMA.FTZ R159, R159, R174, -R179 ;  /* 0x000000ae9f9f7223 */ /* 0x000fc200000108b3 */
[----:B------:R-:W-:Y:S01]  /*1ca00*/  ISETP.GT.AND P2, PT, R216, 0x69, PT ;  /* 0x00000069d800780c */ /* 0x000fe20003f44270 */
[----:B------:R-:W-:-:S01]  /*1ca10*/  FFMA.FTZ R161, R161, R174, -R179 ;  /* 0x000000aea1a17223 */ /* 0x000fc200000108b3 */
[----:B------:R-:W-:Y:S01]  /*1ca20*/  ISETP.GT.AND P5, PT, R216, 0x68, PT ;  /* 0x00000068d800780c */ /* 0x000fe20003fa4270 */
[----:B------:R-:W-:-:S01]  /*1ca30*/  FFMA.FTZ R162, R162, R174, -R179 ;  /* 0x000000aea2a27223 */ /* 0x000fc200000108b3 */
[----:B------:R-:W-:Y:S01]  /*1ca40*/  FSEL R155, R6, -INF , P2 ;  /* 0xff800000069b7808 */ /* 0x000fe20001000000 */
[----:B------:R-:W-:-:S01]  /*1ca50*/  FFMA.FTZ R165, R165, R174, -R179 ;  /* 0x000000aea5a57223 */ /* 0x000fc200000108b3 */
[----:B------:R0:W-:Y:S01]  /*1ca60*/  MUFU.EX2 R6, R175 ;  /* 0x000000af00067308 */ /* 0x0001e20000000800 */
[----:B------:R-:W-:Y:S01]  /*1ca70*/  FSEL R203, R203, -INF , P4 ;  /* 0xff800000cbcb7808 */ /* 0x000fe20002000000 */
[-CC-:B------:R-:W-:Y:S01]  /*1ca80*/  FFMA.FTZ R166, R166, R174.reuse, -R179.reuse ;  /* 0x000000aea6a67223 */ /* 0x180fe200000108b3 */
[----:B------:R-:W-:Y:S01]  /*1ca90*/  FSEL R206, R206, -INF , P5 ;  /* 0xff800000cece7808 */ /* 0x000fe20002800000 */
[-CC-:B------:R-:W-:Y:S01]  /*1caa0*/  FFMA.FTZ R169, R169, R174.reuse, -R179.reuse ;  /* 0x000000aea9a97223 */ /* 0x180fe200000108b3 */
[----:B------:R-:W-:Y:S01]  /*1cab0*/  ISETP.GT.AND P4, PT, R216, 0x70, PT ;  /* 0x00000070d800780c */ /* 0x000fe20003f84270 */
[-CC-:B------:R-:W-:Y:S01]  /*1cac0*/  FFMA.FTZ R170, R170, R174.reuse, -R179.reuse ;  /* 0x000000aeaaaa7223 */ /* 0x180fe200000108b3 */
[----:B------:R-:W-:Y:S01]  /*1cad0*/  ISETP.GT.AND P5, PT, R216, 0x71, PT ;  /* 0x00000071d800780c */ /* 0x000fe20003fa4270 */
[--C-:B------:R-:W-:Y:S01]  /*1cae0*/  FFMA.FTZ R171, R171, R174, -R179.reuse ;  /* 0x000000aeabab7223 */ /* 0x100fe200000108b3 */
[----:B0-----:R-:W-:Y:S01]  /*1caf0*/  FMNMX.FTZ R175, R8, R14, !PT ;  /* 0x0000000e08af7209 */ /* 0x001fe20007810000 */
[-CC-:B------:R-:W-:Y:S01]  /*1cb00*/  FFMA.FTZ R172, R172, R174.reuse, -R179.reuse ;  /* 0x000000aeacac7223 */ /* 0x180fe200000108b3 */
[----:B------:R-:W-:Y:S01]  /*1cb10*/  FSEL R207, R207, -INF , P4 ;  /* 0xff800000cfcf7808 */ /* 0x000fe20002000000 */
[-CC-:B------:R-:W-:Y:S01]  /*1cb20*/  FFMA.FTZ R173, R173, R174.reuse, -R179.reuse ;  /* 0x000000aeadad7223 */ /* 0x180fe200000108b3 */
[----:B------:R-:W-:Y:S01]  /*1cb30*/  FMNMX.FTZ R175, R152, R175, !PT ;  /* 0x000000af98af7209 */ /* 0x000fe20007810000 */
[-CC-:B------:R-:W-:Y:S01]  /*1cb40*/  FFMA.FTZ R176, R176, R174.reuse, -R179.reuse ;  /* 0x000000aeb0b07223 */ /* 0x180fe200000108b3 */
[----:B------:R-:W-:Y:S01]  /*1cb50*/  ISETP.GT.AND P2, PT, R216, 0x78, PT ;  /* 0x00000078d800780c */ /* 0x000fe20003f44270 */
[-CC-:B------:R-:W-:Y:S01]  /*1cb60*/  FFMA.FTZ R177, R177, R174.reuse, -R179.reuse ;  /* 0x000000aeb1b17223 */ /* 0x180fe200000108b3 */
[----:B------:R-:W-:Y:S01]  /*1cb70*/  FMNMX.FTZ R175, R154, R175, !PT ;  /* 0x000000af9aaf7209 */ /* 0x000fe20007810000 */
        /* <DEDUP_REMOVED lines=13> */
[----:B------:R-:W-:Y:S01]  /*1cc50*/  FSEL R200, R200, -INF , P4 ;  /* 0xff800000c8c87808 */ /* 0x000fe20002000000 */
[-CC-:B------:R-:W-:Y:S01]  /*1cc60*/  FFMA.FTZ R193, R193, R174.reuse, -R179.reuse ;  /* 0x000000aec1c17223 */ /* 0x180fe200000108b3 */
[----:B------:R-:W-:Y:S01]  /*1cc70*/  FMNMX.FTZ R175, R163, R175, !PT ;  /* 0x000000afa3af7209 */ /* 0x000fe20007810000 */
[-CC-:B------:R-:W-:Y:S01]  /*1cc80*/  FFMA.FTZ R196, R196, R174.reuse, -R179.reuse ;  /* 0x000000aec4c47223 */ /* 0x180fe200000108b3 */
[----:B------:R-:W-:-:S01]  /*1cc90*/  FFMA.FTZ R197, R197, R174, -R179 ;  /* 0x000000aec5c57223 */ /* 0x000fc200000108b3 */
[-CC-:B------:R-:W-:Y:S01]  /*1cca0*/  FFMA.FTZ R205, R205, R174.reuse, -R179.reuse ;  /* 0x000000aecdcd7223 */ /* 0x180fe200000108b3 */
[----:B------:R-:W-:Y:S01]  /*1ccb0*/  FMNMX.FTZ R175, R164, R175, !PT ;  /* 0x000000afa4af7209 */ /* 0x000fe20007810000 */
[-CC-:B------:R-:W-:Y:S01]  /*1ccc0*/  FFMA.FTZ R201, R201, R174.reuse, -R179.reuse ;  /* 0x000000aec9c97223 */ /* 0x180fe200000108b3 */
[----:B------:R-:W-:-:S01]  /*1ccd0*/  FFMA.FTZ R208, R208, R174, -R179 ;  /* 0x000000aed0d07223 */ /* 0x000fc200000108b3 */
[-CC-:B------:R-:W-:Y:S01]  /*1cce0*/  FFMA.FTZ R191, R191, R174.reuse, -R179.reuse ;  /* 0x000000aebfbf7223 */ /* 0x180fe200000108b3 */
[----:B------:R-:W-:Y:S01]  /*1ccf0*/  FMNMX.FTZ R175, R167, R175, !PT ;  /* 0x000000afa7af7209 */ /* 0x000fe20007810000 */
[----:B------:R-:W-:Y:S01]  /*1cd00*/  FFMA.FTZ R179, R195, R174, -R179 ;  /* 0x000000aec3b37223 */ /* 0x000fe200000108b3 */
[----:B------:R-:W-:Y:S01]  /*1cd10*/  ISETP.NE.AND P4, PT, R217, RZ, PT ;  /* 0x000000ffd900720c */ /* 0x000fe20003f85270 */
[----:B------:R-:W-:Y:S01]  /*1cd20*/  MUFU.EX2 R7, R7 ;  /* 0x0000000700077308 */ /* 0x000fe20000000800 */
[----:B------:R-:W-:-:S04]  /*1cd30*/  FMNMX.FTZ R175, R168, R175, !PT ;  /* 0x000000afa8af7209 */ /* 0x000fc80007810000 */
[----:B------:R-:W-:-:S03]  /*1cd40*/  FMNMX.FTZ R175, R204, R175, !PT ;  /* 0x000000afccaf7209 */ /* 0x000fc60007810000 */
        /* <DEDUP_REMOVED lines=31> */
[----:B------:R-:W-:-:S05]  /*1cf40*/  FMNMX.FTZ R175, R200, R175, !PT ;  /* 0x000000afc8af7209 */ /* 0x000fca0007810000 */
[----:B------:R-:W0:Y:S02]  /*1cf50*/  SHFL.BFLY PT, R216, R175, 0x2, 0x1f ;  /* 0x0c401f00afd87f89 */ /* 0x000e2400000e0000 */
[----:B------:R-:W-:Y:S08]  /*1cf60*/  MUFU.EX2 R172, R172 ;  /* 0x000000ac00ac7308 */ /* 0x000ff00000000800 */
[----:B------:R-:W-:Y:S08]  /*1cf70*/  MUFU.EX2 R173, R173 ;  /* 0x000000ad00ad7308 */ /* 0x000ff00000000800 */
[----:B------:R-:W-:Y:S01]  /*1cf80*/  MUFU.EX2 R176, R176 ;  /* 0x000000b000b07308 */ /* 0x000fe20000000800 */
[----:B0-----:R-:W-:-:S07]  /*1cf90*/  FMNMX.FTZ R175, R175, R216, !PT ;  /* 0x000000d8afaf7209 */ /* 0x001fce0007810000 */
        /* <DEDUP_REMOVED lines=8> */
[----:B------:R-:W-:Y:S01]  /*1d020*/  MUFU.EX2 R185, R185 ;  /* 0x000000b900b97308 */ /* 0x000fe20000000800 */
[----:B------:R-:W-:Y:S02]  /*1d030*/  FSEL R216, R175, RZ, P2 ;  /* 0x000000ffafd87208 */ /* 0x000fe40001000000 */
[----:B------:R-:W-:-:S03]  /*1d040*/  FSEL R195, R195, RZ, P2 ;  /* 0x000000ffc3c37208 */ /* 0x000fc60001000000 */
[----:B------:R-:W-:Y:S01]  /*1d050*/  FADD.FTZ R216, -R216, R14 ;  /* 0x0000000ed8d87221 */ /* 0x000fe20000010100 */
[----:B------:R-:W-:Y:S02]  /*1d060*/  @!P4 IMAD R14, R234, 0x8, R18 ;  /* 0x00000008ea0ec824 */ /* 0x000fe400078e0212 */
[-CC-:B------:R-:W-:Y:S01]  /*1d070*/  FFMA.FTZ R217, R215, R174.reuse, -R195.reuse ;  /* 0x000000aed7d97223 */ /* 0x180fe200000108c3 */
[----:B------:R-:W-:Y:S01]  /*1d080*/  FSEL R215, R194, RZ, P3 ;  /* 0x000000ffc2d77208 */ /* 0x000fe20001800000 */
[-CC-:B------:R-:W-:Y:S01]  /*1d090*/  FFMA.FTZ R8, R8, R174.reuse, -R195.reuse ;  /* 0x000000ae08087223 */ /* 0x180fe200000108c3 */
[-C--:B------:R-:W-:Y:S01]  /*1d0a0*/  FMUL.FTZ R216, R216, R174.reuse ;  /* 0x000000aed8d87220 */ /* 0x080fe20000410000 */
[-CC-:B------:R-:W-:Y:S01]  /*1d0b0*/  FFMA.FTZ R152, R152, R174.reuse, -R195.reuse ;  /* 0x000000ae98987223 */ /* 0x180fe200000108c3 */
[----:B------:R-:W-:-:S01]  /*1d0c0*/  FFMA.FTZ R154, R154, R174, -R195 ;  /* 0x000000ae9a9a7223 */ /* 0x000fc200000108c3 */
[----:B------:R-:W-:Y:S01]  /*1d0d0*/  FADD.FTZ R215, -R215, R13 ;  /* 0x0000000dd7d77221 */ /* 0x000fe20000010100 */
[----:B------:R-:W-:-:S01]  /*1d0e0*/  FFMA.FTZ R156, R156, R174, -R195 ;  /* 0x000000ae9c9c7223 */ /* 0x000fc200000108c3 */
[----:B------:R-:W-:Y:S01]  /*1d0f0*/  MUFU.EX2 R8, R8 ;  /* 0x0000000800087308 */ /* 0x000fe20000000800 */
[----:B------:R-:W-:-:S01]  /*1d100*/  FFMA.FTZ R158, R158, R174, -R195 ;  /* 0x000000ae9e9e7223 */ /* 0x000fc200000108c3 */
[-C--:B------:R-:W-:Y:S01]  /*1d110*/  FMUL.FTZ R215, R215, R174.reuse ;  /* 0x000000aed7d77220 */ /* 0x080fe20000410000 */
[----:B------:R-:W-:Y:S01]  /*1d120*/  @!P4 IADD3 R14, R14, 0x38840, RZ ;  /* 0x000388400e0ec810 */ /* 0x000fe20007ffe0ff */
[-CC-:B------:R-:W-:Y:S01]  /*1d130*/  FFMA.FTZ R13, R182, R174.reuse, -R195.reuse ;  /* 0x000000aeb60d7223 */ /* 0x180fe200000108c3 */
[----:B------:R-:W-:-:S01]  /*1d140*/  FFMA.FTZ R160, R160, R174, -R195 ;  /* 0x000000aea0a07223 */ /* 0x000fc200000108c3 */
[----:B------:R-:W-:Y:S01]  /*1d150*/  IADD3 R182, -R218, 0xb, RZ ;  /* 0x0000000bdab67810 */ /* 0x000fe20007ffe1ff */
[----:B------:R-:W-:-:S01]  /*1d160*/  FFMA.FTZ R163, R163, R174, -R195 ;  /* 0x000000aea3a37223 */ /* 0x000fc200000108c3 */
[----:B------:R-:W0:Y:S01]  /*1d170*/  MUFU.EX2 R215, R215 ;  /* 0x000000d700d77308 */ /* 0x000e220000000800 */
[----:B------:R-:W-:Y:S01]  /*1d180*/  @!P4 PRMT R14, RZ, 0x654, R14 ;  /* 0x00000654ff0ec816 */ /* 0x000fe2000000000e */
[-CC-:B------:R-:W-:Y:S01]  /*1d190*/  FFMA.FTZ R164, R164, R174.reuse, -R195.reuse ;  /* 0x000000aea4a47223 */ /* 0x180fe200000108c3 */
[----:B------:R1:W-:Y:S06]  /*1d1a0*/  BAR.ARV R182, 0x100 ;  /* 0x000400b60000751d */ /* 0x0003ec0000002000 */
[----:B------:R-:W2:Y:S01]  /*1d1b0*/  MUFU.EX2 R216, R216 ;  /* 0x000000d800d87308 */ /* 0x000ea20000000800 */
[----:B------:R3:W-:Y:S01]  /*1d1c0*/  @!P4 SYNCS.ARRIVE.TRANS64.RED.A1T0 RZ, [R14+URZ], RZ ;  /* 0x000000ff0effc9a7 */ /* 0x0007e2000810043f */
[----:B------:R-:W-:-:S01]  /*1d1d0*/  FFMA.FTZ R167, R167, R174, -R195 ;  /* 0x000000aea7a77223 */ /* 0x000fc200000108c3 */
[-CC-:B------:R-:W-:Y:S01]  /*1d1e0*/  FFMA.FTZ R168, R168, R174.reuse, -R195.reuse ;  /* 0x000000aea8a87223 */ /* 0x180fe200000108c3 */
[----:B------:R-:W-:-:S01]  /*1d1f0*/  FFMA.FTZ R204, R204, R174, -R195 ;  /* 0x000000aecccc7223 */ /* 0x000fc200000108c3 */
[-CC-:B------:R-:W-:Y:S01]  /*1d200*/  FFMA.FTZ R213, R213, R174.reuse, -R195.reuse ;  /* 0x000000aed5d57223 */ /* 0x180fe200000108c3 */
[----:B------:R-:W-:-:S01]  /*1d210*/  FFMA.FTZ R214, R214, R174, -R195 ;  /* 0x000000aed6d67223 */ /* 0x000fc200000108c3 */
[----:B------:R-:W-:Y:S01]  /*1d220*/  FFMA.FTZ R178, R178, R174, -R195 ;  /* 0x000000aeb2b27223 */ /* 0x000fe200000108c3 */
[----:B------:R-:W3:Y:S01]  /*1d230*/  MUFU.EX2 R152, R152 ;  /* 0x0000009800987308 */ /* 0x000ee20000000800 */
[----:B0-----:R-:W-:-:S01]  /*1d240*/  FFMA.FTZ R3, R215, R3, R7 ;  /* 0x00000003d7037223 */ /* 0x001fc20000010007 */
[-CC-:B------:R-:W-:Y:S01]  /*1d250*/  FFMA.FTZ R183, R183, R174.reuse, -R195.reuse ;  /* 0x000000aeb7b77223 */ /* 0x180fe200000108c3 */
[----:B------:R-:W-:-:S01]  /*1d260*/  FFMA.FTZ R186, R186, R174, -R195 ;  /* 0x000000aebaba7223 */ /* 0x000fc200000108c3 */
[----:B------:R-:W-:Y:S01]  /*1d270*/  FFMA.FTZ R187, R187, R174, -R195 ;  /* 0x000000aebbbb7223 */ /* 0x000fe200000108c3 */
[----:B------:R-:W-:-:S01]  /*1d280*/  FADD.FTZ R3, R9, R3 ;  /* 0x0000000309037221 */ /* 0x000fc20000010000 */
[-CC-:B------:R-:W-:Y:S01]  /*1d290*/  FFMA.FTZ R190, R190, R174.reuse, -R195.reuse ;  /* 0x000000aebebe7223 */ /* 0x180fe200000108c3 */
[----:B------:R-:W-:-:S01]  /*1d2a0*/  FFMA.FTZ R209, R209, R174, -R195 ;  /* 0x000000aed1d17223 */ /* 0x000fc200000108c3 */
[----:B------:R-:W0:Y:S01]  /*1d2b0*/  MUFU.EX2 R154, R154 ;  /* 0x0000009a009a7308 */ /* 0x000e220000000800 */
[----:B--2---:R-:W-:-:S01]  /*1d2c0*/  FFMA.FTZ R0, R216, R0, R8 ;  /* 0x00000000d8007223 */ /* 0x004fc20000010008 */
[-CC-:B------:R-:W-:Y:S01]  /*1d2d0*/  FFMA.FTZ R212, R212, R174.reuse, -R195.reuse ;  /* 0x000000aed4d47223 */ /* 0x180fe200000108c3 */
[----:B------:R-:W-:-:S01]  /*1d2e0*/  FFMA.FTZ R198, R198, R174, -R195 ;  /* 0x000000aec6c67223 */ /* 0x000fc200000108c3 */
[-CC-:B------:R-:W-:Y:S01]  /*1d2f0*/  FFMA.FTZ R199, R199, R174.reuse, -R195.reuse ;  /* 0x000000aec7c77223 */ /* 0x180fe200000108c3 */
[----:B------:R-:W-:-:S01]  /*1d300*/  FFMA.FTZ R202, R202, R174, -R195 ;  /* 0x000000aecaca7223 */ /* 0x000fc200000108c3 */
[-CC-:B------:R-:W-:Y:S01]  /*1d310*/  FFMA.FTZ R203, R203, R174.reuse, -R195.reuse ;  /* 0x000000aecbcb7223 */ /* 0x180fe200000108c3 */
[----:B------:R-:W-:-:S01]  /*1d320*/  FFMA.FTZ R206, R206, R174, -R195 ;  /* 0x000000aecece7223 */ /* 0x000fc200000108c3 */
[----:B------:R-:W2:Y:S01]  /*1d330*/  MUFU.EX2 R156, R156 ;  /* 0x0000009c009c7308 */ /* 0x000ea20000000800 */
[----:B---3--:R-:W-:-:S01]  /*1d340*/  FADD.FTZ R14, R152, R0 ;  /* 0x00000000980e7221 */ /* 0x008fc20000010000 */
[----:B------:R-:W-:Y:S01]  /*1d350*/  FADD.FTZ R0, R153, R3 ;  /* 0x0000000399007221 */ /* 0x000fe20000010000 */
[----:B------:R-:W-:-:S01]  /*1d360*/  FFMA.FTZ R155, R155, R174, -R195 ;  /* 0x000000ae9b9b7223 */ /* 0x000fc200000108c3 */
[-CC-:B------:R-:W-:Y:S01]  /*1d370*/  FFMA.FTZ R207, R207, R174.reuse, -R195.reuse ;  /* 0x000000aecfcf7223 */ /* 0x180fe200000108c3 */
[----:B------:R-:W-:-:S01]  /*1d380*/  FFMA.FTZ R210, R210, R174, -R195 ;  /* 0x000000aed2d27223 */ /* 0x000fc200000108c3 */
[----:B------:R-:W-:Y:S01]  /*1d390*/  FADD.FTZ R0, R6, R0 ;  /* 0x0000000006007221 */ /* 0x000fe20000010000 */
[----:B------:R-:W-:-:S01]  /*1d3a0*/  FFMA.FTZ R211, R211, R174, -R195 ;  /* 0x000000aed3d37223 */ /* 0x000fc200000108c3 */
[----:B------:R-:W3:Y:S01]  /*1d3b0*/  MUFU.EX2 R158, R158 ;  /* 0x0000009e009e7308 */ /* 0x000ee20000000800 */
[----:B0-----:R-:W-:-:S01]  /*1d3c0*/  FADD.FTZ R3, R154, R14 ;  /* 0x0000000e9a037221 */ /* 0x001fc20000010000 */
[----:B------:R-:W-:Y:S01]  /*1d3d0*/  FADD.FTZ R0, R157, R0 ;  /* 0x000000009d007221 */ /* 0x000fe20000010000 */
[----:B------:R-:W-:-:S03]  /*1d3e0*/  FFMA.FTZ R195, R200, R174, -R195 ;  /* 0x000000aec8c37223 */ /* 0x000fc600000108c3 */
[----:B------:R-:W-:Y:S02]  /*1d3f0*/  FADD.FTZ R0, R159, R0 ;  /* 0x000000009f007221 */ /* 0x000fe40000010000 */
[----:B------:R-:W0:Y:S01]  /*1d400*/  MUFU.EX2 R160, R160 ;  /* 0x000000a000a07308 */ /* 0x000e220000000800 */
[----:B--2---:R-:W-:-:S01]  /*1d410*/  FADD.FTZ R3, R156, R3 ;  /* 0x000000039c037221 */ /* 0x004fc20000010000 */
[----:B------:R-:W-:-:S04]  /*1d420*/  FADD.FTZ R0, R161, R0 ;  /* 0x00000000a1007221 */ /* 0x000fc80000010000 */
[----:B------:R-:W-:Y:S02]  /*1d430*/  FADD.FTZ R0, R162, R0 ;  /* 0x00000000a2007221 */ /* 0x000fe40000010000 */
[----:B------:R-:W2:Y:S01]  /*1d440*/  MUFU.EX2 R163, R163 ;  /* 0x000000a300a37308 */ /* 0x000ea20000000800 */
[----:B---3--:R-:W-:-:S01]  /*1d450*/  FADD.FTZ R3, R158, R3 ;  /* 0x000000039e037221 */ /* 0x008fc20000010000 */
[----:B------:R-:W-:-:S04]  /*1d460*/  FADD.FTZ R0, R165, R0 ;  /* 0x00000000a5007221 */ /* 0x000fc80000010000 */
[----:B------:R-:W-:Y:S02]  /*1d470*/  FADD.FTZ R0, R166, R0 ;  /* 0x00000000a6007221 */ /* 0x000fe40000010000 */
[----:B------:R-:W3:Y:S01]  /*1d480*/  MUFU.EX2 R164, R164 ;  /* 0x000000a400a47308 */ /* 0x000ee20000000800 */
[----:B0-----:R-:W-:-:S01]  /*1d490*/  FADD.FTZ R3, R160, R3 ;  /* 0x00000003a0037221 */ /* 0x001fc20000010000 */
[----:B------:R-:W-:-:S04]  /*1d4a0*/  FADD.FTZ R0, R169, R0 ;  /* 0x00000000a9007221 */ /* 0x000fc80000010000 */
        /* <DEDUP_REMOVED lines=19> */
[----:B------:R-:W-:-:S06]  /*1d5e0*/  FADD.FTZ R0, R185, R0 ;  /* 0x00000000b9007221 */ /* 0x000fcc0000010000 */
        /* <DEDUP_REMOVED lines=64> */
.L_x_2644:
[----:B------:R-:W2:Y:S01]  /*1d9f0*/  LDL R182, [R1+0x30] ;  /* 0x0000300001b67983 */ /* 0x000ea20000100800 */
[----:B------:R-:W-:Y:S01]  /*1da00*/  IMAD R14, R15, 0x8, R18 ;  /* 0x000000080f0e7824 */ /* 0x000fe200078e0212 */
[----:B------:R-:W-:Y:S01]  /*1da10*/  F2FP.SATFINITE.E4M3.F32.PACK_AB_MERGE_C R154, R156, R154, RZ ;  /* 0x0000009a9c9a723e */ /* 0x000fe200048070ff */
        /* <DEDUP_REMOVED lines=163> */
[----:B0-----:R-:W-:Y:S01]  /*1e450*/  IMAD.MOV.U32 R14, RZ, RZ, R175 ;  /* 0x000000ffff0e7224 */ /* 0x001fe200078e00af */
[----:B------:R-:W-:Y:S01]  /*1e460*/  MOV R228, R7 ;  /* 0x0000000700e47202 */ /* 0x000fe20000000f00 */
[----:B------:R-:W-:Y:S01]  /*1e470*/  IMAD.MOV.U32 R13, RZ, RZ, R194 ;  /* 0x000000ffff0d7224 */ /* 0x000fe200078e00c2 */
        /* <DEDUP_REMOVED lines=17> */
[C---:B--2---:R-:W-:Y:S01]  /*1e590*/  ISETP.GT.AND P2, PT, R12.reuse, R182, PT ;  /* 0x000000b60c00720c */ /* 0x044fe20003f44270 */
[----:B------:R-:W-:-:S12]  /*1e5a0*/  VIADD R12, R12, 0xffffffff ;  /* 0xffffffff0c0c7836 */ /* 0x000fd80000000000 */
[----:B------:R-:W-:Y:S05]  /*1e5b0*/  @P2 BRA `(.L_x_2645) ;  /* 0xffffffc400c02947 */ /* 0x000fea000383ffff */
.L_x_2634:
[----:B------:R-:W2:Y:S02]  /*1e5c0*/  LDL R6, [R1+0x40] ;  /* 0x0000400001067983 */ /* 0x000ea40000100800 */
[----:B--2---:R-:W-:-:S13]  /*1e5d0*/  ISETP.GE.AND P0, PT, R12, R6, PT ;  /* 0x000000060c00720c */ /* 0x004fda0003f06270 */
[----:B------:R-:W-:Y:S05]  /*1e5e0*/  @!P0 BRA `(.L_x_2646) ;  /* 0x0000002c00d88947 */ /* 0x000fea0003800000 */
[----:B------:R-:W-:Y:S01]  /*1e5f0*/  IMAD.MOV.U32 R13, RZ, RZ, R175 ;  /* 0x000000ffff0d7224 */ /* 0x000fe200078e00af */
[----:B------:R-:W-:Y:S01]  /*1e600*/  MOV R6, R235 ;  /* 0x000000eb00067202 */ /* 0x000fe20000000f00 */
[----:B------:R-:W-:Y:S02]  /*1e610*/  IMAD.MOV.U32 R14, RZ, RZ, R194 ;  /* 0x000000ffff0e7224 */ /* 0x000fe400078e00c2 */
[----:B------:R-:W-:-:S07]  /*1e620*/  IMAD.MOV.U32 R15, RZ, RZ, R234 ;  /* 0x000000ffff0f7224 */ /* 0x000fce00078e00ea */
.L_x_2657:
[----:B------:R-:W-:Y:S01]  /*1e630*/  ISETP.NE.AND P2, PT, R237, RZ, PT ;  /* 0x000000ffed00720c */ /* 0x000fe20003f45270 */
[----:B------:R-:W-:Y:S01]  /*1e640*/  VIADD R234, R15, 0x1 ;  /* 0x000000010fea7836 */ /* 0x000fe20000000000 */
[----:B------:R-:W-:Y:S05]  /*1e650*/  YIELD ;  /* 0x0000000000007946 */ /* 0x000fea0003800000 */
[----:B------:R-:W-:-:S04]  /*1e660*/  ISETP.NE.AND P0, PT, R234, 0x2, PT ;  /* 0x00000002ea00780c */ /* 0x000fc80003f05270 */
[----:B------:R-:W-:Y:S02]  /*1e670*/  SEL R235, RZ, 0x1, P0 ;  /* 0x00000001ffeb7807 */ /* 0x000fe40000000000 */
[----:B------:R-:W-:Y:S02]  /*1e680*/  SEL R234, R234, RZ, P0 ;  /* 0x000000ffeaea7207 */ /* 0x000fe40000000000 */
[----:B------:R-:W-:Y:S01]  /*1e690*/  LOP3.LUT R235, R6, R235, RZ, 0x3c, !PT ;  /* 0x000000eb06eb7212 */ /* 0x000fe200078e3cff */
[----:B------:R-:W-:Y:S06]  /*1e6a0*/  @P2 BRA `(.L_x_2647) ;  /* 0x0000000000302947 */ /* 0x000fec0003800000 */
[----:B------:R-:W-:Y:S05]  /*1e6b0*/  @!P1 BRA `(.L_x_2648) ;  /* 0x0000000000049947 */ /* 0x000fea0003800000 */
[----:B------:R-:W-:Y:S01]  /*1e6c0*/  BPT.TRAP 0x1 ;  /* 0x000000040000795c */ /* 0x000fe20000300000 */
.L_x_2648:
[----:B------:R-:W-:Y:S01]  /*1e6d0*/  IMAD R7, R234, 0x8, R18 ;  /* 0x00000008ea077824 */ /* 0x000fe200078e0212 */
[----:B------:R-:W-:-:S04]  /*1e6e0*/  SHF.L.U32 R8, R235, 0x1f, RZ ;  /* 0x0000001feb087819 */ /* 0x000fc800000006ff */
[----:B------:R0:W1:Y:S01]  /*1e6f0*/  SYNCS.PHASECHK.TRANS64.TRYWAIT P0, [R7+URZ+0x38830], R8 ;  /* 0x03883008070075a7 */ /* 0x000062000800017f */
[----:B------:R-:W-:Y:S05]  /*1e700*/  @!P1 BRA `(.L_x_2649) ;  /* 0x0000000000049947 */ /* 0x000fea0003800000 */
[----:B------:R-:W-:Y:S01]  /*1e710*/  BPT.TRAP 0x1 ;  /* 0x000000040000795c */ /* 0x000fe20000300000 */
.L_x_2649:
[----:B------:R-:W-:Y:S04]  /*1e720*/  BSSY B0, `(.L_x_2647) ;  /* 0x0000004000007945 */ /* 0x000fe80003800000 */
[----:B-1----:R-:W-:Y:S05]  /*1e730*/  @P0 BRA `(.L_x_2650) ;  /* 0x0000000000080947 */ /* 0x002fea0003800000 */
[----:B------:R-:W1:Y:S02]  /*1e740*/  SYNCS.PHASECHK.TRANS64.TRYWAIT P0, [R7+URZ+0x38830], R8 ;  /* 0x03883008070075a7 */ /* 0x000e64000800017f */
[----:B-1----:R-:W-:Y:S05]  /*1e750*/  @!P0 BRA `(.L_x_2651) ;  /* 0x0000015000c48947 */ /* 0x002fea0003800000 */
.L_x_2650:
[----:B------:R-:W-:Y:S05]  /*1e760*/  BSYNC B0 ;  /* 0x0000000000007941 */ /* 0x000fea0003800000 */
.L_x_2647:
[----:B01----:R-:W2:Y:S04]  /*1e770*/  LDL R8, [R1+0x10] ;  /* 0x0000100001087983 */ /* 0x003ea80000100800 */
[----:B------:R0:W-:Y:S04]  /*1e780*/  STL.64 [R1+0x1c8], R16 ;  /* 0x0001c81001007387 */ /* 0x0001e80000100a00 */
[----:B------:R1:W-:Y:S04]  /*1e790*/  STL.64 [R1+0x1c0], R14 ;  /* 0x0001c00e01007387 */ /* 0x0003e80000100a00 */
        /* <DEDUP_REMOVED lines=87> */
.L_x_2653:
[----:B------:R-:W-:Y:S01]  /*1ed10*/  SHF.L.U32 R6, R6, 0x1f, RZ ;  /* 0x0000001f06067819 */ /* 0x000fe200000006ff */
[----:B-----5:R-:W-:-:S04]  /*1ed20*/  IMAD R7, R15, 0x8, R18 ;  /* 0x000000080f077824 */ /* 0x020fc800078e0212 */
[----:B------:R0:W1:Y:S01]  /*1ed30*/  SYNCS.PHASECHK.TRANS64.TRYWAIT P0, [R7+URZ+0x38850], R6 ;  /* 0x03885006070075a7 */ /* 0x000062000800017f */
[----:B------:R-:W-:Y:S05]  /*1ed40*/  @!P1 BRA `(.L_x_2654) ;  /* 0x0000000000049947 */ /* 0x000fea0003800000 */
[----:B------:R-:W-:Y:S01]  /*1ed50*/  BPT.TRAP 0x1 ;  /* 0x000000040000795c */ /* 0x000fe20000300000 */
.L_x_2654:
[----:B-1----:R-:W-:Y:S05]  /*1ed60*/  @P0 BRA `(.L_x_2652) ;  /* 0x0000000000080947 */ /* 0x002fea0003800000 */
[----:B------:R-:W1:Y:S02]  /*1ed70*/  SYNCS.PHASECHK.TRANS64.TRYWAIT P0, [R7+URZ+0x38850], R6 ;  /* 0x03885006070075a7 */ /* 0x000e64000800017f */
[----:B-1----:R-:W-:Y:S05]  /*1ed80*/  @!P0 BRA `(.L_x_2655) ;  /* 0x0000014c004c8947 */ /* 0x002fea0003800000 */
.L_x_2652:
[----:B01----:R-:W-:Y:S01]  /*1ed90*/  IADD3 R6, R18, 0x400, RZ ;  /* 0x0000040012067810 */ /* 0x003fe20007ffe0ff */
[----:B------:R-:W-:Y:S01]  /*1eda0*/  IMAD.MOV.U32 R7, RZ, RZ, 0x40000040 ;  /* 0x40000040ff077424 */ /* 0x000fe200078e00ff */
[----:B------:R-:W-:Y:S05]  /*1edb0*/  WARPSYNC.ALL ;  /* 0x0000000000007948 */ /* 0x000fea0003800000 */
[----:B------:R-:W-:Y:S01]  /*1edc0*/  SHF.R.U32.HI R6, RZ, 0x4, R6 ;  /* 0x00000004ff067819 */ /* 0x000fe20000011606 */
[----:B------:R-:W-:Y:S01]  /*1edd0*/  WARPGROUP.ARRIVE ;  /* 0x00000000000079c5 */ /* 0x000fe20000000000 */
[----:B------:R-:W-:Y:S01]  /*1ede0*/  R2UR UR7, R7 ;  /* 0x00000000070772ca */ /* 0x000fe200000e0000 */
[----:B------:R-:W-:Y:S01]  /*1edf0*/  IMAD.MOV.U32 R9, RZ, RZ, 0x40000040 ;  /* 0x40000040ff097424 */ /* 0x000fe200078e00ff */
[----:B------:R-:W-:Y:S01]  /*1ee00*/  LOP3.LUT R6, R6, 0x3fff, RZ, 0xc0, !PT ;  /* 0x00003fff06067812 */ /* 0x000fe200078ec0ff */
[C---:B-----5:R-:W-:Y:S01]  /*1ee10*/  FMUL.FTZ R7, R2.reuse, R156 ;  /* 0x0000009c02077220 */ /* 0x060fe20000410000 */
[C---:B------:R-:W-:Y:S01]  /*1ee20*/  FMUL.FTZ R156, R2.reuse, R163 ;  /* 0x000000a3029c7220 */ /* 0x040fe20000410000 */
[----:B------:R-:W-:Y:S01]  /*1ee30*/  FMUL.FTZ R163, R2, R170 ;  /* 0x000000aa02a37220 */ /* 0x000fe20000410000 */
[----:B------:R-:W-:Y:S01]  /*1ee40*/  LOP3.LUT R6, R6, 0x10000, RZ, 0xfc, !PT ;  /* 0x0001000006067812 */ /* 0x000fe200078efcff */
[C---:B------:R-:W-:Y:S01]  /*1ee50*/  FMUL.FTZ R170, R2.reuse, R177 ;  /* 0x000000b102aa7220 */ /* 0x040fe20000410000 */
[C---:B------:R-:W-:Y:S01]  /*1ee60*/  FMUL.FTZ R177, R2.reuse, R182 ;  /* 0x000000b602b17220 */ /* 0x040fe20000410000 */
[----:B------:R-:W-:Y:S01]  /*1ee70*/  MUFU.TANH R7, R7 ;  /* 0x0000000700077308 */ /* 0x000fe20000002400 */
[----:B------:R-:W-:Y:S01]  /*1ee80*/  FMUL.FTZ R182, R2, R187 ;  /* 0x000000bb02b67220 */ /* 0x000fe20000410000 */
[----:B------:R-:W-:-:S02]  /*1ee90*/  IMAD R6, R15, 0x800, R6 ;  /* 0x000008000f067824 */ /* 0x000fc400078e0206 */
[C---:B------:R-:W-:Y:S01]  /*1eea0*/  FMUL.FTZ R187, R2.reuse, R192 ;  /* 0x000000c002bb7220 */ /* 0x040fe20000410000 */
[C---:B------:R-:W-:Y:S01]  /*1eeb0*/  FMUL.FTZ R192, R2.reuse, R197 ;  /* 0x000000c502c07220 */ /* 0x040fe20000410000 */
[----:B------:R-:W-:Y:S01]  /*1eec0*/  FMUL.FTZ R197, R2, R201 ;  /* 0x000000c902c57220 */ /* 0x000fe20000410000 */
[C---:B------:R-:W-:Y:S01]  /*1eed0*/  VIADD R8, R6.reuse, 0x2 ;  /* 0x0000000206087836 */ /* 0x040fe20000000000 */
[----:B------:R-:W-:Y:S01]  /*1eee0*/  R2UR UR6, R6 ;  /* 0x00000000060672ca */ /* 0x000fe200000e0000 */
[----:B------:R-:W-:Y:S01]  /*1eef0*/  MUFU.TANH R156, R156 ;  /* 0x0000009c009c7308 */ /* 0x000fe20000002400 */
[C---:B------:R-:W-:Y:S01]  /*1ef00*/  FMUL.FTZ R201, R2.reuse, R205 ;  /* 0x000000cd02c97220 */ /* 0x040fe20000410000 */
[C---:B------:R-:W-:Y:S01]  /*1ef10*/  FMUL.FTZ R205, R2.reuse, R209 ;  /* 0x000000d102cd7220 */ /* 0x040fe20000410000 */
[----:B------:R-:W-:-:S05]  /*1ef20*/  FMUL.FTZ R209, R2, R213 ;  /* 0x000000d502d17220 */ /* 0x000fca0000410000 */
[----:B------:R-:W-:Y:S04]  /*1ef30*/  MUFU.TANH R163, R163 ;  /* 0x000000a300a37308 */ /* 0x000fe80000002400 */
[----:B------:R-:W-:Y:S01]  /*1ef40*/  QGMMA.64x256x32.F32.E4M3.E4M3 R24, R228, gdesc[UR4], R24, gsb0 ;  /* 0x03e00004e4187df3 */ /* 0x000fe20008000818 */
[----:B------:R-:W-:Y:S01]  /*1ef50*/  R2UR UR6, R8 ;  /* 0x00000000080672ca */ /* 0x000fe200000e0000 */
[----:B------:R-:W-:Y:S01]  /*1ef60*/  VIADD R8, R6, 0x4 ;  /* 0x0000000406087836 */ /* 0x000fe20000000000 */
[----:B------:R-:W-:Y:S01]  /*1ef70*/  R2UR UR7, R9 ;  /* 0x00000000090772ca */ /* 0x000fe200000e0000 */
[----:B------:R-:W-:Y:S01]  /*1ef80*/  IMAD.MOV.U32 R9, RZ, RZ, 0x40000040 ;  /* 0x40000040ff097424 */ /* 0x000fe200078e00ff */
        /* <DEDUP_REMOVED lines=37> */
[----:B0-----:R-:W-:-:S04]  /*1f1e0*/  LOP3.LUT R231, R231, 0x7f, RZ, 0xc0, !PT ;  /* 0x0000007fe7e77812 */ /* 0x001fc800078ec0ff */
[----:B------:R-:W-:-:S03]  /*1f1f0*/  ISETP.NE.AND P0, PT, R231, RZ, PT ;  /* 0x000000ffe700720c */ /* 0x000fc60003f05270 */
[----:B------:R-:W-:Y:S01]  /*1f200*/  MUFU.TANH R158, R158 ;  /* 0x0000009e009e7308 */ /* 0x000fe20000002400 */
[----:B------:R-:W0:Y:S07]  /*1f210*/  S2R R231, SR_TID.X ;  /* 0x0000000000e77919 */ /* 0x000e2e0000002100 */
[----:B------:R-:W-:Y:S08]  /*1f220*/  MUFU.TANH R165, R165 ;  /* 0x000000a500a57308 */ /* 0x000ff00000002400 */
        /* <DEDUP_REMOVED lines=54> */
[----:B------:R-:W-:Y:S01]  /*1f590*/  FMNMX.FTZ R175, R7, R175, !PT ;  /* 0x000000af07af7209 */ /* 0x000fe20007810000 */
[C---:B------:R-:W-:Y:S01]  /*1f5a0*/  FMUL.FTZ R203, R2.reuse, R207 ;  /* 0x000000cf02cb7220 */ /* 0x040fe20000410000 */
[C---:B------:R-:W-:Y:S01]  /*1f5b0*/  FMUL.FTZ R208, R2.reuse, R212 ;  /* 0x000000d402d07220 */ /* 0x040fe20000410000 */
[----:B------:R-:W1:Y:S01]  /*1f5c0*/  MUFU.TANH R153, R153 ;  /* 0x0000009900997308 */ /* 0x000e620000002400 */
[----:B--2---:R-:W-:Y:S01]  /*1f5d0*/  FMNMX.FTZ R174, R221, R13, !PT ;  /* 0x0000000dddae7209 */ /* 0x004fe20007810000 */
[----:B------:R-:W-:Y:S01]  /*1f5e0*/  FMUL.FTZ R207, R2, R211 ;  /* 0x000000d302cf7220 */ /* 0x000fe20000410000 */
[----:B------:R-:W-:Y:S01]  /*1f5f0*/  FMNMX.FTZ R175, R8, R175, !PT ;  /* 0x000000af08af7209 */ /* 0x000fe20007810000 */
[----:B------:R-:W-:Y:S01]  /*1f600*/  FMUL.FTZ R211, R2, R215 ;  /* 0x000000d702d37220 */ /* 0x000fe20000410000 */
[----:B------:R-:W-:-:S03]  /*1f610*/  WARPGROUP.ARRIVE ;  /* 0x00000000000079c5 */ /* 0x000fc60000000000 */
[----:B------:R-:W2:Y:S01]  /*1f620*/  MUFU.TANH R152, R152 ;  /* 0x0000009800987308 */ /* 0x000ea20000002400 */
[----:B0-----:R-:W-:-:S04]  /*1f630*/  FMNMX.FTZ R174, R220, R174, !PT ;  /* 0x000000aedcae7209 */ /* 0x001fc80007810000 */
[----:B------:R-:W-:-:S03]  /*1f640*/  FMNMX.FTZ R174, R9, R174, !PT ;  /* 0x000000ae09ae7209 */ /* 0x000fc60007810000 */
[----:B------:R-:W0:Y:S01]  /*1f650*/  MUFU.TANH R154, R154 ;  /* 0x0000009a009a7308 */ /* 0x000e220000002400 */
[----:B-1----:R-:W-:-:S07]  /*1f660*/  FMNMX.FTZ R175, R153, R175, !PT ;  /* 0x000000af99af7209 */ /* 0x002fce0007810000 */
[----:B------:R-:W1:Y:S01]  /*1f670*/  MUFU.TANH R155, R155 ;  /* 0x0000009b009b7308 */ /* 0x000e620000002400 */
[----:B--2---:R-:W-:-:S07]  /*1f680*/  FMNMX.FTZ R174, R152, R174, !PT ;  /* 0x000000ae98ae7209 */ /* 0x004fce0007810000 */
[----:B------:R-:W2:Y:S01]  /*1f690*/  MUFU.TANH R159, R159 ;  /* 0x0000009f009f7308 */ /* 0x000ea20000002400 */
[----:B0-----:R-:W-:-:S04]  /*1f6a0*/  FMNMX.FTZ R175, R154, R175, !PT ;  /* 0x000000af9aaf7209 */ /* 0x001fc80007810000 */
[----:B------:R-:W-:-:S03]  /*1f6b0*/  FMNMX.FTZ R175, R157, R175, !PT ;  /* 0x000000af9daf7209 */ /* 0x000fc60007810000 */
[----:B------:R-:W0:Y:S01]  /*1f6c0*/  MUFU.TANH R161, R161 ;  /* 0x000000a100a17308 */ /* 0x000e220000002400 */
[----:B-1----:R-:W-:Y:S02]  /*1f6d0*/  FMNMX.FTZ R174, R155, R174, !PT ;  /* 0x000000ae9bae7209 */ /* 0x002fe40007810000 */
[----:B------:R-:W-:Y:S02]  /*1f6e0*/  FMNMX.FTZ R175, R158, R175, !PT ;  /* 0x000000af9eaf7209 */ /* 0x000fe40007810000 */
[----:B------:R-:W-:-:S03]  /*1f6f0*/  FMNMX.FTZ R174, R156, R174, !PT ;  /* 0x000000ae9cae7209 */ /* 0x000fc60007810000 */
[----:B------:R-:W1:Y:S01]  /*1f700*/  MUFU.TANH R160, R160 ;  /* 0x000000a000a07308 */ /* 0x000e620000002400 */
[----:B--2---:R-:W-:-:S07]  /*1f710*/  FMNMX.FTZ R174, R159, R174, !PT ;  /* 0x000000ae9fae7209 */ /* 0x004fce0007810000 */
[----:B------:R-:W2:Y:S01]  /*1f720*/  MUFU.TANH R162, R162 ;  /* 0x000000a200a27308 */ /* 0x000ea20000002400 */
[----:B0-----:R-:W-:-:S07]  /*1f730*/  FMNMX.FTZ R175, R161, R175, !PT ;  /* 0x000000afa1af7209 */ /* 0x001fce0007810000 */
[----:B------:R-:W0:Y:S01]  /*1f740*/  MUFU.TANH R166, R166 ;  /* 0x000000a600a67308 */ /* 0x000e220000002400 */
[----:B-1----:R-:W-:-:S04]  /*1f750*/  FMNMX.FTZ R174, R160, R174, !PT ;  /* 0x000000aea0ae7209 */ /* 0x002fc80007810000 */
[----:B------:R-:W-:-:S03]  /*1f760*/  FMNMX.FTZ R174, R163, R174, !PT ;  /* 0x000000aea3ae7209 */ /* 0x000fc60007810000 */
[----:B------:R-:W1:Y:S01]  /*1f770*/  MUFU.TANH R167, R167 ;  /* 0x000000a700a77308 */ /* 0x000e620000002400 */
[----:B--2---:R-:W-:Y:S02]  /*1f780*/  FMNMX.FTZ R175, R162, R175, !PT ;  /* 0x000000afa2af7209 */ /* 0x004fe40007810000 */
[----:B------:R-:W-:Y:S02]  /*1f790*/  FMNMX.FTZ R174, R164, R174, !PT ;  /* 0x000000aea4ae7209 */ /* 0x000fe40007810000 */
[----:B------:R-:W-:-:S03]  /*1f7a0*/  FMNMX.FTZ R175, R165, R175, !PT ;  /* 0x000000afa5af7209 */ /* 0x000fc60007810000 */
[----:B------:R-:W2:Y:S01]  /*1f7b0*/  MUFU.TANH R169, R169 ;  /* 0x000000a900a97308 */ /* 0x000ea20000002400 */
[----:B0-----:R-:W-:-:S07]  /*1f7c0*/  FMNMX.FTZ R175, R166, R175, !PT ;  /* 0x000000afa6af7209 */ /* 0x001fce0007810000 */
[----:B------:R-:W0:Y:S01]  /*1f7d0*/  MUFU.TANH R168, R168 ;  /* 0x000000a800a87308 */ /* 0x000e220000002400 */
[----:B-1----:R-:W-:-:S07]  /*1f7e0*/  FMNMX.FTZ R174, R167, R174, !PT ;  /* 0x000000aea7ae7209 */ /* 0x002fce0007810000 */
[----:B------:R-:W1:Y:S01]  /*1f7f0*/  MUFU.TANH R173, R173 ;  /* 0x000000ad00ad7308 */ /* 0x000e620000002400 */
[----:B--2---:R-:W-:-:S04]  /*1f800*/  FMNMX.FTZ R175, R169, R175, !PT ;  /* 0x000000afa9af7209 */ /* 0x004fc80007810000 */
[----:B------:R-:W-:-:S03]  /*1f810*/  FMNMX.FTZ R175, R170, R175, !PT ;  /* 0x000000afaaaf7209 */ /* 0x000fc60007810000 */
[----:B------:R-:W2:Y:S01]  /*1f820*/  MUFU.TANH R176, R176 ;  /* 0x000000b000b07308 */ /* 0x000ea20000002400 */
[----:B0-----:R-:W-:-:S04]  /*1f830*/  FMNMX.FTZ R174, R168, R174, !PT ;  /* 0x000000aea8ae7209 */ /* 0x001fc80007810000 */
        /* <DEDUP_REMOVED lines=10> */
[----:B0-----:R-:W-:-:S04]  /*1f8e0*/  FMNMX.FTZ R175, R180, R175, !PT ;  /* 0x000000afb4af7209 */ /* 0x001fc80007810000 */
[----:B------:R-:W-:-:S03]  /*1f8f0*/  FMNMX.FTZ R175, R183, R175, !PT ;  /* 0x000000afb7af7209 */ /* 0x000fc60007810000 */
[----:B------:R-:W0:Y:S01]  /*1f900*/  MUFU.TANH R186, R186 ;  /* 0x000000ba00ba7308 */ /* 0x000e220000002400 */
[----:B-1----:R-:W-:Y:S02]  /*1f910*/  FMNMX.FTZ R174, R181, R174, !PT ;  /* 0x000000aeb5ae7209 */ /* 0x002fe40007810000 */
[----:B------:R-:W-:Y:S02]  /*1f920*/  FMNMX.FTZ R175, R184, R175, !PT ;  /* 0x000000afb8af7209 */ /* 0x000fe40007810000 */
[----:B------:R-:W-:Y:S02]  /*1f930*/  FMNMX.FTZ R174, R182, R174, !PT ;  /* 0x000000aeb6ae7209 */ /* 0x000fe40007810000 */
[----:B------:R-:W-:Y:S01]  /*1f940*/  FMNMX.FTZ R175, R187, R175, !PT ;  /* 0x000000afbbaf7209 */ /* 0x000fe20007810000 */
[----:B------:R-:W1:Y:S01]  /*1f950*/  MUFU.TANH R191, R191 ;  /* 0x000000bf00bf7308 */ /* 0x000e620000002400 */
[----:B--2---:R-:W-:Y:S02]  /*1f960*/  FMNMX.FTZ R174, R185, R174, !PT ;  /* 0x000000aeb9ae7209 */ /* 0x004fe40007810000 */
[----:B------:R-:W-:-:S05]  /*1f970*/  FMNMX.FTZ R175, R188, R175, !PT ;  /* 0x000000afbcaf7209 */ /* 0x000fca0007810000 */
[----:B------:R-:W2:Y:S01]  /*1f980*/  MUFU.TANH R190, R190 ;  /* 0x000000be00be7308 */ /* 0x000ea20000002400 */
[----:B0-----:R-:W-:-:S04]  /*1f990*/  FMNMX.FTZ R174, R186, R174, !PT ;  /* 0x000000aebaae7209 */ /* 0x001fc80007810000 */
        /* <DEDUP_REMOVED lines=27> */
[----:B------:R-:W-:Y:S02]  /*1fb50*/  FMNMX.FTZ R175, R209, R175, !PT ;  /* 0x000000afd1af7209 */ /* 0x000fe40007810000 */
[----:B-1----:R-:W-:-:S03]  /*1fb60*/  FMNMX.FTZ R174, R207, R174, !PT ;  /* 0x000000aecfae7209 */ /* 0x002fc60007810000 */
[----:B------:R-:W0:Y:S01]  /*1fb70*/  SHFL.BFLY PT, R212, R175, 0x2, 0x1f ;  /* 0x0c401f00afd47f89 */ /* 0x000e2200000e0000 */
[----:B------:R-:W-:-:S04]  /*1fb80*/  FMNMX.FTZ R174, R210, R174, !PT ;  /* 0x000000aed2ae7209 */ /* 0x000fc80007810000 */
[----:B--2---:R-:W-:Y:S01]  /*1fb90*/  FMNMX.FTZ R194, R211, R174, !PT ;  /* 0x000000aed3c27209 */ /* 0x004fe20007810000 */
[----:B------:R-:W-:-:S04]  /*1fba0*/  VIADD R174, R6, 0x6 ;  /* 0x0000000606ae7836 */ /* 0x000fc80000000000 */
[----:B------:R-:W1:Y:S01]  /*1fbb0*/  SHFL.BFLY PT, R213, R194, 0x2, 0x1f ;  /* 0x0c401f00c2d57f89 */ /* 0x000e6200000e0000 */
[----:B------:R-:W-:Y:S02]  /*1fbc0*/  R2UR UR6, R174 ;  /* 0x00000000ae0672ca */ /* 0x000fe400000e0000 */
[----:B------:R-:W-:Y:S02]  /*1fbd0*/  MOV R174, UR47 ;  /* 0x0000002f00ae7c02 */ /* 0x000fe40008000f00 */
[----:B0-----:R-:W-:Y:S01]  /*1fbe0*/  FMNMX.FTZ R212, R175, R212, !PT ;  /* 0x000000d4afd47209 */ /* 0x001fe20007810000 */
[----:B------:R-:W-:-:S05]  /*1fbf0*/  IMAD.MOV.U32 R175, RZ, RZ, 0x40000040 ;  /* 0x40000040ffaf7424 */ /* 0x000fca00078e00ff */
[----:B------:R-:W-:Y:S02]  /*1fc00*/  R2UR UR7, R175 ;  /* 0x00000000af0772ca */ /* 0x000fe400000e0000 */
[----:B-1----:R-:W-:Y:S02]  /*1fc10*/  FMNMX.FTZ R213, R194, R213, !PT ;  /* 0x000000d5c2d57209 */ /* 0x002fe40007810000 */
[----:B------:R-:W0:Y:S04]  /*1fc20*/  SHFL.BFLY PT, R194, R212, 0x1, 0x1f ;  /* 0x0c201f00d4c27f89 */ /* 0x000e2800000e0000 */
[----:B------:R-:W1:Y:S05]  /*1fc30*/  SHFL.BFLY PT, R175, R213, 0x1, 0x1f ;  /* 0x0c201f00d5af7f89 */ /* 0x000e6a00000e0000 */
[----:B------:R-:W-:Y:S01]  /*1fc40*/  QGMMA.64x256x32.F32.E4M3.E4M3 R24, R216, gdesc[UR4], R24, gsb0 ;  /* 0x03e00004d8187df3 */ /* 0x000fe20008000818 */
[----:B0-----:R-:W-:-:S02]  /*1fc50*/  FMNMX.FTZ R194, R212, R194, !PT ;  /* 0x000000c2d4c27209 */ /* 0x001fc40007810000 */
[----:B-1----:R-:W-:-:S03]  /*1fc60*/  FMNMX.FTZ R175, R213, R175, !PT ;  /* 0x000000afd5af7209 */ /* 0x002fc60007810000 */
[C---:B------:R-:W-:Y:S01]  /*1fc70*/  FADD.FTZ R6, -R194.reuse, R14 ;  /* 0x0000000ec2067221 */ /* 0x040fe20000010100 */
[----:B------:R-:W-:-:S03]  /*1fc80*/  FFMA.FTZ R213, R194, R174, -8 ;  /* 0xc1000000c2d57423 */ /* 0x000fc600000100ae */
[----:B------:R-:W-:Y:S01]  /*1fc90*/  FMUL.FTZ R6, R6, R174 ;  /* 0x000000ae06067220 */ /* 0x000fe20000410000 */
[----:B------:R-:W-:-:S01]  /*1fca0*/  FADD.FTZ R14, -R175, R13 ;  /* 0x0000000daf0e7221 */ /* 0x000fc20000010100 */
[-CC-:B------:R-:W-:Y:S01]  /*1fcb0*/  FFMA.FTZ R212, R222, R174.reuse, -R213.reuse ;  /* 0x000000aeded47223 */ /* 0x180fe200000108d5 */
[----:B------:R-:W-:-:S01]  /*1fcc0*/  FFMA.FTZ R7, R7, R174, -R213 ;  /* 0x000000ae07077223 */ /* 0x000fc200000108d5 */
        /* <DEDUP_REMOVED lines=32> */
[-C--:B------:R-:W-:Y:S01]  /*1fed0*/  FFMA.FTZ R213, R175, R174.reuse, -8 ;  /* 0xc1000000afd57423 */ /* 0x080fe200000100ae */
[----:B------:R-:W0:Y:S03]  /*1fee0*/  MUFU.EX2 R14, R14 ;  /* 0x0000000e000e7308 */ /* 0x000e260000000800 */
        /* <DEDUP_REMOVED lines=39> */
[----:B0-----:R-:W-:-:S06]  /*20160*/  FADD.FTZ R3, R212, R3 ;  /* 0x00000003d4037221 */ /* 0x001fcc0000010000 */
        /* <DEDUP_REMOVED lines=40> */
[----:B------:R-:W-:Y:S02]  /*203f0*/  WARPGROUP.DEPBAR.LE gsb0, 0x0 ;  /* 0x00008000000079c5 */ /* 0x000fe40000010000 */
[----:B------:R-:W-:-:S04]  /*20400*/  @!P0 IMAD R216, R234, 0x8, R18 ;  /* 0x00000008ead88824 */ /* 0x000fc800078e0212 */
[----:B------:R-:W1:Y:S01]  /*20410*/  MUFU.EX2 R171, R171 ;  /* 0x000000ab00ab7308 */ /* 0x000e620000000800 */
[----:B0-----:R-:W-:-:S01]  /*20420*/  FADD.FTZ R3, R168, R3 ;  /* 0x00000003a8037221 */ /* 0x001fc20000010000 */
[----:B------:R-:W-:Y:S01]  /*20430*/  IADD3 R217, -R231, 0xb, RZ ;  /* 0x0000000be7d97810 */ /* 0x000fe20007ffe1ff */
[----:B------:R-:W-:-:S05]  /*20440*/  @!P0 VIADD R216, R216, 0x38840 ;  /* 0x00038840d8d88836 */ /* 0x000fca0000000000 */
[----:B------:R-:W0:Y:S01]  /*20450*/  MUFU.EX2 R170, R170 ;  /* 0x000000aa00aa7308 */ /* 0x000e220000000800 */
[----:B--2---:R-:W-:-:S01]  /*20460*/  FADD.FTZ R0, R169, R0 ;  /* 0x00000000a9007221 */ /* 0x004fc20000010000 */
[----:B------:R-:W-:Y:S01]  /*20470*/  @!P0 PRMT R216, RZ, 0x654, R216 ;  /* 0x00000654ffd88816 */ /* 0x000fe200000000d8 */
[----:B------:R2:W-:Y:S06]  /*20480*/  BAR.ARV R217, 0x100 ;  /* 0x000400d90000751d */ /* 0x0005ec0000002000 */
[----:B------:R-:W3:Y:S01]  /*20490*/  MUFU.EX2 R172, R172 ;  /* 0x000000ac00ac7308 */ /* 0x000ee20000000800 */
[----:B-1----:R-:W-:-:S01]  /*204a0*/  FADD.FTZ R3, R171, R3 ;  /* 0x00000003ab037221 */ /* 0x002fc20000010000 */
[----:B------:R2:W-:Y:S06]  /*204b0*/  @!P0 SYNCS.ARRIVE.TRANS64.RED.A1T0 RZ, [R216+URZ], RZ ;  /* 0x000000ffd8ff89a7 */ /* 0x0005ec000810043f */
[----:B------:R-:W1:Y:S01]  /*204c0*/  MUFU.EX2 R173, R173 ;  /* 0x000000ad00ad7308 */ /* 0x000e620000000800 */
[----:B0-----:R-:W-:-:S07]  /*204d0*/  FADD.FTZ R0, R170, R0 ;  /* 0x00000000aa007221 */ /* 0x001fce0000010000 */
[----:B------:R-:W0:Y:S01]  /*204e0*/  MUFU.EX2 R177, R177 ;  /* 0x000000b100b17308 */ /* 0x000e220000000800 */
[----:B---3--:R-:W-:-:S07]  /*204f0*/  FADD.FTZ R3, R172, R3 ;  /* 0x00000003ac037221 */ /* 0x008fce0000010000 */
[----:B------:R-:W3:Y:S01]  /*20500*/  MUFU.EX2 R176, R176 ;  /* 0x000000b000b07308 */ /* 0x000ee20000000800 */
[----:B-1----:R-:W-:-:S07]  /*20510*/  FADD.FTZ R0, R173, R0 ;  /* 0x00000000ad007221 */ /* 0x002fce0000010000 */
        /* <DEDUP_REMOVED lines=65> */
[----:B-1----:R-:W-:-:S01]  /*20930*/  FADD.FTZ R213, R210, R3 ;  /* 0x00000003d2d57221 */ /* 0x002fc20000010000 */
[----:B0-----:R-:W-:-:S03]  /*20940*/  FADD.FTZ R3, R209, R0 ;  /* 0x00000000d1037221 */ /* 0x001fc60000010000 */
[----:B---3--:R-:W-:Y:S01]  /*20950*/  FADD.FTZ R0, R211, R213 ;  /* 0x000000d5d3007221 */ /* 0x008fe20000010000 */
[----:B--2---:R-:W-:Y:S06]  /*20960*/  @!P1 BRA `(.L_x_2656) ;  /* 0x0000000000049947 */ /* 0x004fec0003800000 */
[----:B------:R-:W-:Y:S01]  /*20970*/  BPT.TRAP 0x1 ;  /* 0x000000040000795c */ /* 0x000fe20000300000 */
.L_x_2656:
        /* <DEDUP_REMOVED lines=166> */
[----:B------:R-:W-:Y:S01]  /*213e0*/  IMAD.MOV.U32 R13, RZ, RZ, R175 ;  /* 0x000000ffff0d7224 */ /* 0x000fe200078e00af */
[----:B------:R-:W-:Y:S01]  /*213f0*/  MOV R6, R235 ;  /* 0x000000eb00067202 */ /* 0x000fe20000000f00 */
[----:B------:R-:W-:Y:S01]  /*21400*/  IMAD.MOV.U32 R14, RZ, RZ, R194 ;  /* 0x000000ffff0e7224 */ /* 0x000fe200078e00c2 */
[----:B------:R-:W-:Y:S01]  /*21410*/  MOV R227, R177 ;  /* 0x000000b100e37202 */ /* 0x000fe20000000f00 */
[----:B0-----:R-:W-:-:S02]  /*21420*/  IMAD.MOV.U32 R15, RZ, RZ, R234 ;  /* 0x000000ffff0f7224 */ /* 0x001fc400078e00ea */
        /* <DEDUP_REMOVED lines=13> */
[----:B------:R-:W-:Y:S01]  /*21500*/  IMAD.MOV.U32 R219, RZ, RZ, R210 ;  /* 0x000000ffffdb7224 */ /* 0x000fe200078e00d2 */
[C---:B--2---:R-:W-:Y:S01]  /*21510*/  ISETP.GT.AND P0, PT, R12.reuse, R216, PT ;  /* 0x000000d80c00720c */ /* 0x044fe20003f04270 */
[----:B------:R-:W-:Y:S02]  /*21520*/  VIADD R12, R12, 0xffffffff ;  /* 0xffffffff0c0c7836 */ /* 0x000fe40000000000 */
[----:B------:R-:W-:-:S10]  /*21530*/  IMAD.MOV.U32 R216, RZ, RZ, R200 ;  /* 0x000000ffffd87224 */ /* 0x000fd400078e00c8 */
[----:B------:R-:W-:Y:S05]  /*21540*/  @P0 BRA `(.L_x_2657) ;  /* 0xffffffd000380947 */ /* 0x000fea000383ffff */
.L_x_2646:
[----:B------:R-:W-:Y:S05]  /*21550*/  WARPSYNC.ALL ;  /* 0x0000000000007948 */ /* 0x000fea0003800000 */
[----:B------:R-:W-:Y:S06]  /*21560*/  BAR.ARV 0x8, 0x180 ;  /* 0x0206000000007b1d */ /* 0x000fec0000002000 */
[----:B------:R-:W-:Y:S05]  /*21570*/  @!P1 BRA `(.L_x_2658) ;  /* 0x0000000000049947 */ /* 0x000fea0003800000 */
[----:B------:R-:W-:Y:S01]  /*21580*/  BPT.TRAP 0x1 ;  /* 0x000000040000795c */ /* 0x000fe20000300000 */
.L_x_2658:
[----:B------:R-:W-:Y:S02]  /*21590*/  LEA R10, R234, R18, 0x3 ;  /* 0x00000012ea0a7211 */ /* 0x000fe400078e18ff */
[----:B------:R-:W-:-:S04]  /*215a0*/  SHF.L.U32 R2, R235, 0x1f, RZ ;  /* 0x0000001feb027819 */ /* 0x000fc800000006ff */
[----:B------:R0:W1:Y:S01]  /*215b0*/  SYNCS.PHASECHK.TRANS64.TRYWAIT P0, [R10+URZ+0x38850], R2 ;  /* 0x038850020a0075a7 */ /* 0x000062000800017f */
[----:B------:R-:W-:Y:S05]  /*215c0*/  @!P1 BRA `(.L_x_2659) ;  /* 0x0000000000049947 */ /* 0x000fea0003800000 */
[----:B------:R-:W-:Y:S01]  /*215d0*/  BPT.TRAP 0x1 ;  /* 0x000000040000795c */ /* 0x000fe20000300000 */
.L_x_2659:
[----:B-1----:R-:W-:Y:S05]  /*215e0*/  @P0 BRA `(.L_x_2660) ;  /* 0x0000000000080947 */ /* 0x002fea0003800000 */
[----:B------:R-:W1:Y:S02]  /*215f0*/  SYNCS.PHASECHK.TRANS64.TRYWAIT P0, [R10+URZ+0x38850], R2 ;  /* 0x038850020a0075a7 */ /* 0x000e64000800017f */
[----:B-1----:R-:W-:Y:S05]  /*21600*/  @!P0 BRA `(.L_x_2661) ;  /* 0x0000012400408947 */ /* 0x002fea0003800000 */
.L_x_2660:
[----:B------:R-:W-:Y:S01]  /*21610*/  VIADD R18, R18, 0x400 ;  /* 0x0000040012127836 */ /* 0x000fe20000000000 */
[----:B------:R-:W0:Y:S04]  /*21620*/  LDL R13, [R1+0x90] ;  /* 0x00009000010d7983 */ /* 0x000e280000100800 */
[----:B------:R-:W-:Y:S01]  /*21630*/  SHF.R.U32.HI R18, RZ, 0x4, R18 ;  /* 0x00000004ff127819 */ /* 0x000fe20000011612 */
[----:B------:R-:W2:Y:S03]  /*21640*/  LDL R12, [R1+0x80] ;  /* 0x00008000010c7983 */ /* 0x000ea60000100800 */
[----:B------:R-:W-:Y:S01]  /*21650*/  LOP3.LUT R18, R18, 0x3fff, RZ, 0xc0, !PT ;  /* 0x00003fff12127812 */ /* 0x000fe200078ec0ff */
[----:B------:R-:W3:Y:S01]  /*21660*/  LDL R11, [R1+0x60] ;  /* 0x00006000010b7983 */ /* 0x000ee20000100800 */
[----:B------:R-:W-:Y:S01]  /*21670*/  IMAD.MOV.U32 R5, RZ, RZ, 0x40000040 ;  /* 0x40000040ff057424 */ /* 0x000fe200078e00ff */
[----:B------:R-:W-:Y:S05]  /*21680*/  WARPSYNC.ALL ;  /* 0x0000000000007948 */ /* 0x000fea0003800000 */
[----:B------:R-:W-:Y:S01]  /*21690*/  LOP3.LUT R18, R18, 0x10000, RZ, 0xfc, !PT ;  /* 0x0001000012127812 */ /* 0x000fe200078efcff */
[----:B------:R-:W-:Y:S01]  /*216a0*/  WARPGROUP.ARRIVE ;  /* 0x00000000000079c5 */ /* 0x000fe20000000000 */
[----:B------:R-:W-:Y:S01]  /*216b0*/  R2UR UR7, R5 ;  /* 0x00000000050772ca */ /* 0x000fe200000e0000 */
[----:B------:R-:W-:Y:S01]  /*216c0*/  IMAD.MOV.U32 R7, RZ, RZ, 0x40000040 ;  /* 0x40000040ff077424 */ /* 0x000fe200078e00ff */
[----:B------:R-:W-:Y:S01]  /*216d0*/  ULDC.64 UR4, c[0x0][0x9a0] ;  /* 0x0002680000047ab9 */ /* 0x000fe20000000a00 */
[----:B------:R-:W-:Y:S01]  /*216e0*/  IMAD R4, R234, 0x800, R18 ;  /* 0x00000800ea047824 */ /* 0x000fe200078e0212 */
[----:B------:R-:W-:-:S03]  /*216f0*/  ISETP.NE.U32.AND P0, PT, RZ, UR4, PT ;  /* 0x00000004ff007c0c */ /* 0x000fc6000bf05070 */
[C---:B------:R-:W-:Y:S01]  /*21700*/  VIADD R6, R4.reuse, 0x2 ;  /* 0x0000000204067836 */ /* 0x040fe20000000000 */
[----:B------:R-:W-:Y:S02]  /*21710*/  R2UR UR6, R4 ;  /* 0x00000000040672ca */ /* 0x000fe400000e0000 */
[----:B------:R-:W-:-:S11]  /*21720*/  ISETP.NE.AND.EX P0, PT, RZ, UR5, PT, P0 ;  /* 0x00000005ff007c0c */ /* 0x000fd6000bf05300 */
[----:B------:R-:W-:Y:S01]  /*21730*/  QGMMA.64x256x32.F32.E4M3.E4M3 R24, R228, gdesc[UR4], R24, gsb0 ;  /* 0x03e00004e4187df3 */ /* 0x000fe20008000818 */
[----:B------:R-:W-:Y:S01]  /*21740*/  R2UR UR6, R6 ;  /* 0x00000000060672ca */ /* 0x000fe200000e0000 */
[----:B------:R-:W-:Y:S01]  /*21750*/  VIADD R6, R4, 0x4 ;  /* 0x0000000404067836 */ /* 0x000fe20000000000 */
[----:B------:R-:W-:Y:S01]  /*21760*/  R2UR UR7, R7 ;  /* 0x00000000070772ca */ /* 0x000fe200000e0000 */
[----:B------:R-:W-:Y:S01]  /*21770*/  IMAD.MOV.U32 R7, RZ, RZ, 0x40000040 ;  /* 0x40000040ff077424 */ /* 0x000fe200078e00ff */
[----:B------:R-:W3:Y:S01]  /*21780*/  @P0 LDC.64 R8, c[0x0][0x9d0] ;  /* 0x00027400ff080b82 */ /* 0x000ee20000000a00 */
[----:B------:R-:W-:Y:S02]  /*21790*/  WARPGROUP.DEPBAR.LE gsb0, 0x0 ;  /* 0x00008000000079c5 */ /* 0x000fe40000010000 */
[----:B------:R-:W-:-:S15]  /*217a0*/  WARPGROUP.ARRIVE ;  /* 0x00000000000079c5 */ /* 0x000fde0000000000 */
[----:B------:R-:W-:-:S05]  /*217b0*/  NOP ;  /* 0x0000000000007918 */ /* 0x000fca0000000000 */
[----:B------:R-:W-:Y:S01]  /*217c0*/  QGMMA.64x256x32.F32.E4M3.E4M3 R24, R224, gdesc[UR4], R24, gsb0 ;  /* 0x03e00004e0187df3 */ /* 0x000fe20008000818 */
[----:B------:R-:W-:Y:S02]  /*217d0*/  R2UR UR6, R6 ;  /* 0x00000000060672ca */ /* 0x000fe400000e0000 */
[----:B------:R-:W-:Y:S02]  /*217e0*/  R2UR UR7, R7 ;  /* 0x00000000070772ca */ /* 0x000fe400000e0000 */
[----:B------:R-:W0:Y:S02]  /*217f0*/  @P0 LDC.64 R6, c[0x0][0x9c8] ;  /* 0x00027200ff060b82 */ /* 0x000e240000000a00 */
[----:B01----:R-:W-:-:S04]  /*21800*/  @P0 IMAD R2, R13, R6, RZ ;  /* 0x000000060d020224 */ /* 0x003fc800078e02ff */
[C---:B--2---:R-:W-:Y:S02]  /*21810*/  @P0 IMAD R2, R12.reuse, R7, R2 ;  /* 0x000000070c020224 */ /* 0x044fe400078e0202 */
[----:B------:R-:W-:-:S04]  /*21820*/  @P0 IMAD.WIDE.U32 R6, R12, R6, RZ ;  /* 0x000000060c060225 */ /* 0x000fc800078e00ff */
[----:B------:R-:W-:Y:S01]  /*21830*/  @P0 IMAD.IADD R7, R7, 0x1, R2 ;  /* 0x0000000107070824 */ /* 0x000fe200078e0202 */
[----:B------:R-:W-:Y:S01]  /*21840*/  MOV R2, 0x3f800000 ;  /* 0x3f80000000027802 */ /* 0x000fe20000000f00 */
[----:B---3--:R-:W-:-:S04]  /*21850*/  @P0 IMAD.WIDE.U32 R6, R11, R8, R6 ;  /* 0x000000080b060225 */ /* 0x008fc800078e0006 */
[----:B------:R-:W-:Y:S01]  /*21860*/  @P0 IMAD R9, R11, R9, R7 ;  /* 0x000000090b090224 */ /* 0x000fe200078e0207 */
[----:B------:R-:W-:-:S04]  /*21870*/  @P0 LEA R8, P2, R6, UR4, 0x2 ;  /* 0x0000000406080c11 */ /* 0x000fc8000f8410ff */
[----:B------:R-:W-:-:S05]  /*21880*/  @P0 LEA.HI.X R9, R6, UR5, R9, 0x2, P2 ;  /* 0x0000000506090c11 */ /* 0x000fca00090f1409 */
[----:B------:R-:W2:Y:S01]  /*21890*/  @P0 LDG.E R2, desc[UR40][R8.64] ;  /* 0x0000002808020981 */ /* 0x000ea2000c1e1900 */
[----:B------:R-:W-:Y:S02]  /*218a0*/  VIADD R4, R4, 0x6 ;  /* 0x0000000604047836 */ /* 0x000fe40000000000 */
[----:B------:R-:W-:Y:S01]  /*218b0*/  IMAD.MOV.U32 R5, RZ, RZ, 0x40000040 ;  /* 0x40000040ff057424 */ /* 0x000fe200078e00ff */
[----:B------:R-:W-:Y:S02]  /*218c0*/  WARPGROUP.DEPBAR.LE gsb0, 0x0 ;  /* 0x00008000000079c5 */ /* 0x000fe40000010000 */
[----:B------:R-:W-:-:S06]  /*218d0*/  WARPGROUP.ARRIVE ;  /* 0x00000000000079c5 */ /* 0x000fcc0000000000 */
[----:B------:R-:W-:Y:S01]  /*218e0*/  QGMMA.64x256x32.F32.E4M3.E4M3 R24, R220, gdesc[UR4], R24, gsb0 ;  /* 0x03e00004dc187df3 */ /* 0x000fe20008000818 */
[----:B------:R-:W-:Y:S02]  /*218f0*/  R2UR UR6, R4 ;  /* 0x00000000040672ca */ /* 0x000fe400000e0000 */
[----:B------:R-:W-:Y:S02]  /*21900*/  R2UR UR7, R5 ;  /* 0x00000000050772ca */ /* 0x000fe400000e0000 */
        /* <DEDUP_REMOVED lines=27> */
[----:B------:R-:W-:Y:S02]  /*21ac0*/  IMAD.MOV.U32 R169, RZ, RZ, -0x800000 ;  /* 0xff800000ffa97424 */ /* 0x000fe400078e00ff */
[----:B--2---:R-:W-:Y:S01]  /*21ad0*/  FMUL.FTZ R3, R3, R2 ;  /* 0x0000000203037220 */ /* 0x004fe20000410000 */
[----:B------:R-:W-:Y:S02]  /*21ae0*/  IMAD.MOV.U32 R168, RZ, RZ, -0x800000 ;  /* 0xff800000ffa87424 */ /* 0x000fe400078e00ff */
[----:B------:R-:W-:Y:S01]  /*21af0*/  @P0 FFMA.FTZ R169, R6, R194, R5 ;  /* 0x000000c206a90223 */ /* 0x000fe20000010005 */
[----:B------:R-:W-:-:S01]  /*21b00*/  @P3 FFMA.FTZ R168, R174, R175, R4 ;  /* 0x000000afaea83223 */ /* 0x000fc20000010004 */
[----:B------:R-:W-:Y:S01]  /*21b10*/  FMUL.FTZ R2, R0, R2 ;  /* 0x0000000200027220 */ /* 0x000fe20000410000 */
[----:B------:R-:W-:-:S02]  /*21b20*/  WARPGROUP.DEPBAR.LE gsb0, 0x0 ;  /* 0x00008000000079c5 */ /* 0x000fc40000010000 */
[----:B------:R-:W-:Y:S05]  /*21b30*/  @!P1 BRA `(.L_x_2662) ;  /* 0x0000000000049947 */ /* 0x000fea0003800000 */
[----:B------:R-:W-:Y:S01]  /*21b40*/  BPT.TRAP 0x1 ;  /* 0x000000040000795c */ /* 0x000fe20000300000 */
.L_x_2662:
[----:B------:R-:W-:Y:S01]  /*21b50*/  VIADD R10, R10, 0x38860 ;  /* 0x000388600a0a7836 */ /* 0x000fe20000000000 */
[----:B------:R-:W-:Y:S01]  /*21b60*/  IADD3 R234, R234, 0x1, RZ ;  /* 0x00000001eaea7810 */ /* 0x000fe20007ffe0ff */
[----:B------:R-:W-:Y:S02]  /*21b70*/  IMAD.U32 R0, RZ, RZ, UR36 ;  /* 0x00000024ff007e24 */ /* 0x000fe4000f8e00ff */
[-C--:B------:R-:W-:Y:S01]  /*21b80*/  FMUL.FTZ R9, R32, R3.reuse ;  /* 0x0000000320097220 */ /* 0x080fe20000410000 */
[-C--:B------:R-:W-:Y:S01]  /*21b90*/  FMUL.FTZ R32, R56, R3.reuse ;  /* 0x0000000338207220 */ /* 0x080fe20000410000 */
[----:B------:R-:W-:Y:S01]  /*21ba0*/  ISETP.NE.AND P1, PT, R234, 0x2, PT ;  /* 0x00000002ea00780c */ /* 0x000fe20003f25270 */
[-C--:B------:R-:W-:Y:S01]  /*21bb0*/  FMUL.FTZ R166, R146, R2.reuse ;  /* 0x0000000292a67220 */ /* 0x080fe20000410000 */
[----:B------:R-:W-:Y:S01]  /*21bc0*/  PRMT R0, R0, 0x654, R10 ;  /* 0x0000065400007816 */ /* 0x000fe2000000000a */
[-C--:B------:R-:W-:Y:S01]  /*21bd0*/  FMUL.FTZ R13, R26, R2.reuse ;  /* 0x000000021a0d7220 */ /* 0x080fe20000410000 */
        /* <DEDUP_REMOVED lines=130> */
.L_x_2574:
[----:B------:R-:W-:Y:S05]  /*22400*/  WARPSYNC.ALL ;  /* 0x0000000000007948 */ /* 0x000fea0003800000 */
[----:B------:R-:W2:Y:S01]  /*22410*/  LDL R223, [R1+0x84] ;  /* 0x0000840001df7983 */ /* 0x000ea20000100800 */
[----:B------:R-:W0:Y:S01]  /*22420*/  S2UR UR36, SR_CgaCtaId ;  /* 0x00000000002479c3 */ /* 0x000e220000008800 */
[----:B------:R-:W-:Y:S01]  /*22430*/  UMOV UR4, 0x400 ;  /* 0x0000040000047882 */ /* 0x000fe20000000000 */
[----:B------:R-:W-:Y:S01]  /*22440*/  BSSY B0, `(.L_x_2663) ;  /* 0x0000789000007945 */ /* 0x000fe20003800000 */
[----:B0-----:R-:W-:-:S06]  /*22450*/  ULEA UR4, UR36, UR4, 0x18 ;  /* 0x0000000424047291 */ /* 0x001fcc000f8ec03f */
[----:B------:R-:W-:Y:S01]  /*22460*/  IMAD.U32 R18, RZ, RZ, UR4 ;  /* 0x00000004ff127e24 */ /* 0x000fe2000f8e00ff */
        /* <DEDUP_REMOVED lines=28> */
[----:B------:R-:W-:Y:S01]  /*22630*/  LOP3.LUT R47, R46, 0x380, RZ, 0xc0, !PT ;  /* 0x000003802e2f7812 */ /* 0x000fe200078ec0ff */
[--C-:B------:R-:W-:Y:S01]  /*22640*/  IMAD.X R31, RZ, RZ, R3.reuse, P5 ;  /* 0x000000ffff1f7224 */ /* 0x100fe200028e0603 */
[----:B------:R-:W-:Y:S02]  /*22650*/  SHF.R.U64 R35, R35, 0x3, RZ ;  /* 0x0000000323237819 */ /* 0x000fe400000012ff */
[----:B------:R-:W-:Y:S02]  /*22660*/  IADD3 R42, P2, R2, 0x8040, RZ ;  /* 0x00008040022a7810 */ /* 0x000fe40007f5e0ff */
[----:B------:R-:W-:Y:S02]  /*22670*/  LOP3.LUT R4, R30, 0x380, RZ, 0xc0, !PT ;  /* 0x000003801e047812 */ /* 0x000fe400078ec0ff */
[----:B------:R-:W-:Y:S02]  /*22680*/  SHF.R.U64 R47, R47, 0x3, RZ ;  /* 0x000000032f2f7819 */ /* 0x000fe400000012ff */
[----:B------:R-:W-:Y:S01]  /*22690*/  LOP3.LUT R34, R35, R34, RZ, 0x3c, !PT ;  /* 0x0000002223227212 */ /* 0x000fe200078e3cff */
[----:B------:R-:W-:Y:S01]  /*226a0*/  IMAD.X R35, RZ, RZ, R3, P4 ;  /* 0x000000ffff237224 */ /* 0x000fe200020e0603 */
[----:B------:R-:W-:-:S02]  /*226b0*/  IADD3 R58, P0, R2, 0xc040, RZ ;  /* 0x0000c040023a7810 */ /* 0x000fc40007f1e0ff */
[----:B------:R-:W-:Y:S02]  /*226c0*/  LOP3.LUT R43, R42, 0x380, RZ, 0xc0, !PT ;  /* 0x000003802a2b7812 */ /* 0x000fe400078ec0ff */
[----:B------:R-:W-:Y:S02]  /*226d0*/  SHF.R.U64 R4, R4, 0x3, RZ ;  /* 0x0000000304047819 */ /* 0x000fe400000012ff */
[----:B------:R-:W-:Y:S02]  /*226e0*/  MOV R222, R54 ;  /* 0x0000003600de7202 */ /* 0x000fe40000000f00 */
[----:B------:R-:W-:Y:S02]  /*226f0*/  IADD3 R54, P4, R2, 0x4020, RZ ;  /* 0x0000402002367810 */ /* 0x000fe40007f9e0ff */
[----:B------:R-:W-:Y:S01]  /*22700*/  LOP3.LUT R46, R47, R46, RZ, 0x3c, !PT ;  /* 0x0000002e2f2e7212 */ /* 0x000fe200078e3cff */
[--C-:B------:R-:W-:Y:S01]  /*22710*/  IMAD.X R47, RZ, RZ, R3.reuse, P3 ;  /* 0x000000ffff2f7224 */ /* 0x100fe200018e0603 */
[----:B------:R-:W-:Y:S01]  /*22720*/  LOP3.LUT R59, R58, 0x380, RZ, 0xc0, !PT ;  /* 0x000003803a3b7812 */ /* 0x000fe200078ec0ff */
[----:B------:R-:W-:Y:S01]  /*22730*/  IMAD.X R55, RZ, RZ, R3, P4 ;  /* 0x000000ffff377224 */ /* 0x000fe200020e0603 */
[----:B------:R-:W-:-:S02]  /*22740*/  SHF.R.U64 R43, R43, 0x3, RZ ;  /* 0x000000032b2b7819 */ /* 0x000fc400000012ff */
[----:B------:R-:W-:Y:S02]  /*22750*/  LOP3.LUT R30, R4, R30, RZ, 0x3c, !PT ;  /* 0x0000001e041e7212 */ /* 0x000fe400078e3cff */
[----:B------:R-:W-:Y:S02]  /*22760*/  IADD3 R14, P1, R2, 0x8020, RZ ;  /* 0x00008020020e7810 */ /* 0x000fe40007f3e0ff */
[----:B------:R-:W-:Y:S02]  /*22770*/  LOP3.LUT R4, R54, 0x380, RZ, 0xc0, !PT ;  /* 0x0000038036047812 */ /* 0x000fe400078ec0ff */
[----:B------:R-:W-:Y:S02]  /*22780*/  SHF.R.U64 R59, R59, 0x3, RZ ;  /* 0x000000033b3b7819 */ /* 0x000fe400000012ff */
[----:B------:R-:W-:Y:S01]  /*22790*/  LOP3.LUT R42, R43, R42, RZ, 0x3c, !PT ;  /* 0x0000002a2b2a7212 */ /* 0x000fe200078e3cff */
[----:B------:R-:W-:Y:S01]  /*227a0*/  IMAD.X R43, RZ, RZ, R3, P2 ;  /* 0x000000ffff2b7224 */ /* 0x000fe200010e0603 */
[----:B------:R-:W-:-:S02]  /*227b0*/  LOP3.LUT R15, R14, 0x380, RZ, 0xc0, !PT ;  /* 0x000003800e0f7812 */ /* 0x000fc400078ec0ff */
[----:B------:R-:W-:Y:S02]  /*227c0*/  SHF.R.U64 R4, R4, 0x3, RZ ;  /* 0x0000000304047819 */ /* 0x000fe400000012ff */
[----:B------:R-:W-:Y:S02]  /*227d0*/  MOV R220, R46 ;  /* 0x0000002e00dc7202 */ /* 0x000fe40000000f00 */
[----:B------:R-:W-:Y:S02]  /*227e0*/  IADD3 R46, P2, R2, 0x4000, RZ ;  /* 0x00004000022e7810 */ /* 0x000fe40007f5e0ff */
[----:B------:R-:W-:Y:S01]  /*227f0*/  LOP3.LUT R58, R59, R58, RZ, 0x3c, !PT ;  /* 0x0000003a3b3a7212 */ /* 0x000fe200078e3cff */
[--C-:B------:R-:W-:Y:S01]  /*22800*/  IMAD.X R59, RZ, RZ, R3.reuse, P0 ;  /* 0x000000ffff3b7224 */ /* 0x100fe200000e0603 */
[----:B------:R-:W-:Y:S01]  /*22810*/  SHF.R.U64 R15, R15, 0x3, RZ ;  /* 0x000000030f0f7819 */ /* 0x000fe200000012ff */
[----:B------:R-:W-:Y:S01]  /*22820*/  IMAD.X R47, RZ, RZ, R3, P2 ;  /* 0x000000ffff2f7224 */ /* 0x000fe200010e0603 */
[----:B------:R-:W-:-:S02]  /*22830*/  LOP3.LUT R54, R4, R54, RZ, 0x3c, !PT ;  /* 0x0000003604367212 */ /* 0x000fc400078e3cff */
[----:B------:R-:W-:Y:S02]  /*22840*/  IADD3 R20, P0, R2, 0x8000, RZ ;  /* 0x0000800002147810 */ /* 0x000fe40007f1e0ff */
[----:B------:R-:W-:Y:S02]  /*22850*/  LOP3.LUT R4, R46, 0x380, RZ, 0xc0, !PT ;  /* 0x000003802e047812 */ /* 0x000fe400078ec0ff */
[----:B------:R-:W-:Y:S01]  /*22860*/  LOP3.LUT R14, R15, R14, RZ, 0x3c, !PT ;  /* 0x0000000e0f0e7212 */ /* 0x000fe200078e3cff */
[----:B------:R-:W-:Y:S01]  /*22870*/  IMAD.X R15, RZ, RZ, R3, P1 ;  /* 0x000000ffff0f7224 */ /* 0x000fe200008e0603 */
[----:B------:R-:W-:Y:S02]  /*22880*/  LOP3.LUT R21, R20, 0x380, RZ, 0xc0, !PT ;  /* 0x0000038014157812 */ /* 0x000fe400078ec0ff */
[----:B------:R-:W-:Y:S02]  /*22890*/  SHF.R.U64 R4, R4, 0x3, RZ ;  /* 0x0000000304047819 */ /* 0x000fe400000012ff */
[----:B------:R-:W-:-:S02]  /*228a0*/  MOV R218, R34 ;  /* 0x0000002200da7202 */ /* 0x000fc40000000f00 */
[----:B------:R-:W-:Y:S02]  /*228b0*/  IADD3 R34, P1, R2, 0x60, RZ ;  /* 0x0000006002227810 */ /* 0x000fe40007f3e0ff */
[----:B------:R-:W-:Y:S02]  /*228c0*/  SHF.R.U64 R21, R21, 0x3, RZ ;  /* 0x0000000315157819 */ /* 0x000fe400000012ff */
[----:B------:R-:W-:Y:S01]  /*228d0*/  LOP3.LUT R46, R4, R46, RZ, 0x3c, !PT ;  /* 0x0000002e042e7212 */ /* 0x000fe200078e3cff */
[----:B------:R-:W-:Y:S01]  /*228e0*/  IMAD.X R35, RZ, RZ, R3, P1 ;  /* 0x000000ffff237224 */ /* 0x000fe200008e0603 */
[----:B------:R-:W-:Y:S02]  /*228f0*/  LOP3.LUT R4, R34, 0x380, RZ, 0xc0, !PT ;  /* 0x0000038022047812 */ /* 0x000fe400078ec0ff */
[----:B------:R-:W-:Y:S02]  /*22900*/  LOP3.LUT R20, R21, R20, RZ, 0x3c, !PT ;  /* 0x0000001415147212 */ /* 0x000fe400078e3cff */
[----:B------:R-:W-:-:S02]  /*22910*/  SHF.R.U64 R4, R4, 0x3, RZ ;  /* 0x0000000304047819 */ /* 0x000fc400000012ff */
[----:B------:R-:W-:Y:S02]  /*22920*/  MOV R216, R14 ;  /* 0x0000000e00d87202 */ /* 0x000fe40000000f00 */
[----:B------:R-:W-:Y:S02]  /*22930*/  IADD3.X R21, RZ, R3, RZ, P0, !PT ;  /* 0x00000003ff157210 */ /* 0x000fe400007fe4ff */
[----:B------:R-:W-:Y:S02]  /*22940*/  IADD3 R14, P0, R2, 0x40, RZ ;  /* 0x00000040020e7810 */ /* 0x000fe40007f1e0ff */
[----:B------:R-:W-:Y:S02]  /*22950*/  LOP3.LUT R34, R4, R34, RZ, 0x3c, !PT ;  /* 0x0000002204227212 */ /* 0x000fe400078e3cff */
[----:B------:R-:W-:Y:S01]  /*22960*/  LOP3.LUT R4, R14, 0x380, RZ, 0xc0, !PT ;  /* 0x000003800e047812 */ /* 0x000fe200078ec0ff */
[----:B------:R-:W-:Y:S01]  /*22970*/  IMAD.X R15, RZ, RZ, R3, P0 ;  /* 0x000000ffff0f7224 */ /* 0x000fe200000e0603 */
[----:B------:R-:W-:-:S02]  /*22980*/  IADD3 R26, P3, R2, 0x4060, RZ ;  /* 0x00004060021a7810 */ /* 0x000fc40007f7e0ff */
[----:B------:R-:W-:Y:S02]  /*22990*/  SHF.R.U64 R4, R4, 0x3, RZ ;  /* 0x0000000304047819 */ /* 0x000fe400000012ff */
[----:B------:R-:W-:Y:S02]  /*229a0*/  LOP3.LUT R27, R26, 0x380, RZ, 0xc0, !PT ;  /* 0x000003801a1b7812 */ /* 0x000fe400078ec0ff */
[----:B------:R-:W-:Y:S02]  /*229b0*/  LOP3.LUT R14, R4, R14, RZ, 0x3c, !PT ;  /* 0x0000000e040e7212 */ /* 0x000fe400078e3cff */
[----:B------:R-:W-:Y:S02]  /*229c0*/  SHF.R.U64 R27, R27, 0x3, RZ ;  /* 0x000000031b1b7819 */ /* 0x000fe400000012ff */
[----:B------:R-:W-:Y:S02]  /*229d0*/  MOV R209, R14 ;  /* 0x0000000e00d17202 */ /* 0x000fe40000000f00 */
[----:B------:R-:W-:-:S02]  /*229e0*/  IADD3 R14, P0, R2, 0x20, RZ ;  /* 0x00000020020e7810 */ /* 0x000fc40007f1e0ff */
[----:B------:R-:W-:Y:S01]  /*229f0*/  LOP3.LUT R26, R27, R26, RZ, 0x3c, !PT ;  /* 0x0000001a1b1a7212 */ /* 0x000fe200078e3cff */
[--C-:B------:R-:W-:Y:S01]  /*22a00*/  IMAD.X R27, RZ, RZ, R3.reuse, P3 ;  /* 0x000000ffff1b7224 */ /* 0x100fe200018e0603 */
[----:B------:R-:W-:Y:S01]  /*22a10*/  LOP3.LUT R4, R14, 0x380, RZ, 0xc0, !PT ;  /* 0x000003800e047812 */ /* 0x000fe200078ec0ff */
[----:B------:R-:W-:Y:S01]  /*22a20*/  IMAD.X R15, RZ, RZ, R3, P0 ;  /* 0x000000ffff0f7224 */ /* 0x000fe200000e0603 */
[----:B------:R-:W-:Y:S02]  /*22a30*/  MOV R221, R58 ;  /* 0x0000003a00dd7202 */ /* 0x000fe40000000f00 */
[----:B------:R-:W-:Y:S02]  /*22a40*/  SHF.R.U64 R4, R4, 0x3, RZ ;  /* 0x0000000304047819 */ /* 0x000fe400000012ff */
[----:B------:R-:W-:Y:S02]  /*22a50*/  MOV R219, R50 ;  /* 0x0000003200db7202 */ /* 0x000fe40000000f00 */
[----:B------:R-:W-:-:S02]  /*22a60*/  LOP3.LUT R14, R4, R14, RZ, 0x3c, !PT ;  /* 0x0000000e040e7212 */ /* 0x000fc400078e3cff */
[----:B------:R-:W-:Y:S02]  /*22a70*/  LOP3.LUT R4, R2, 0x380, RZ, 0xc0, !PT ;  /* 0x0000038002047812 */ /* 0x000fe400078ec0ff */
[----:B------:R-:W-:Y:S02]  /*22a80*/  MOV R208, R14 ;  /* 0x0000000e00d07202 */ /* 0x000fe40000000f00 */
[----:B------:R-:W-:Y:S02]  /*22a90*/  SHF.R.U64 R4, R4, 0x3, RZ ;  /* 0x0000000304047819 */ /* 0x000fe400000012ff */
[----:B------:R-:W-:Y:S02]  /*22aa0*/  MOV R217, R42 ;  /* 0x0000002a00d97202 */ /* 0x000fe40000000f00 */
[----:B------:R-:W-:Y:S02]  /*22ab0*/  LOP3.LUT R2, R4, R2, RZ, 0x3c, !PT ;  /* 0x0000000204027212 */ /* 0x000fe400078e3cff */
[----:B------:R-:W-:-:S02]  /*22ac0*/  MOV R215, R20 ;  /* 0x0000001400d77202 */ /* 0x000fc40000000f00 */
[----:B------:R-:W-:Y:S02]  /*22ad0*/  MOV R207, R2 ;  /* 0x0000000200cf7202 */ /* 0x000fe40000000f00 */
[----:B---3--:R-:W-:Y:S02]  /*22ae0*/  LOP3.LUT P0, R2, R224, 0x3, RZ, 0xc0, !PT ;  /* 0x00000003e0027812 */ /* 0x008fe4000780c0ff */
[----:B------:R-:W-:Y:S02]  /*22af0*/  MOV R214, R26 ;  /* 0x0000001a00d67202 */ /* 0x000fe40000000f00 */
[----:B------:R-:W-:Y:S01]  /*22b00*/  ISETP.EQ.OR P0, PT, R2, 0x3, !P0 ;  /* 0x000000030200780c */ /* 0x000fe20004702670 */
[----:B------:R-:W-:Y:S01]  /*22b10*/  IMAD.SHL.U32 R2, R224, 0x4, RZ ;  /* 0x00000004e0027824 */ /* 0x000fe200078e00ff */
[----:B------:R-:W-:Y:S02]  /*22b20*/  MOV R213, R30 ;  /* 0x0000001e00d57202 */ /* 0x000fe40000000f00 */
[----:B------:R-:W-:-:S02]  /*22b30*/  SEL R14, R0, R6, P0 ;  /* 0x00000006000e7207 */ /* 0x000fc40000000000 */
[----:B------:R-:W-:Y:S02]  /*22b40*/  LOP3.LUT R2, R2, 0xc, RZ, 0xc0, !PT ;  /* 0x0000000c02027812 */ /* 0x000fe400078ec0ff */
[----:B------:R-:W-:Y:S02]  /*22b50*/  SEL R6, R6, R0, P0 ;  /* 0x0000000006067207 */ /* 0x000fe40000000000 */
[----:B------:R-:W-:Y:S02]  /*22b60*/  IADD3 R2, P1, R2, UR4, RZ ;  /* 0x0000000402027c10 */ /* 0x000fe4000ff3e0ff */
[----:B------:R-:W-:Y:S02]  /*22b70*/  SEL R4, R5, R25, P0 ;  /* 0x0000001905047207 */ /* 0x000fe40000000000 */
[----:B------:R-:W-:Y:S01]  /*22b80*/  IADD3.X R3, RZ, UR5, RZ, P1, !PT ;  /* 0x00000005ff037c10 */ /* 0x000fe20008ffe4ff */
[----:B------:R-:W-:Y:S01]  /*22b90*/  UMOV UR4, 0xffffffff ;  /* 0xffffffff00047882 */ /* 0x000fe20000000000 */
[----:B------:R-:W-:-:S02]  /*22ba0*/  MOV R212, R54 ;  /* 0x0000003600d47202 */ /* 0x000fc40000000f00 */
[----:B------:R-:W-:Y:S01]  /*22bb0*/  MOV R211, R46 ;  /* 0x0000002e00d37202 */ /* 0x000fe20000000f00 */
[----:B------:R1:W5:Y:S01]  /*22bc0*/  LDG.E.CONSTANT R0, desc[UR40][R2.64] ;  /* 0x0000002802007981 */ /* 0x000362000c1e9900 */
[----:B------:R-:W-:Y:S02]  /*22bd0*/  MOV R210, R34 ;  /* 0x0000002200d27202 */ /* 0x000fe40000000f00 */
[----:B------:R-:W-:Y:S01]  /*22be0*/  SEL R5, R25, R5, P0 ;  /* 0x0000000519057207 */ /* 0x000fe20000000000 */
[----:B------:R-:W-:Y:S06]  /*22bf0*/  BRA.DIV UR4, `(.L_x_2665) ;  /* 0x0000010e04d87947 */ /* 0x000fec000b800000 */
[----:B------:R-:W-:Y:S01]  /*22c00*/  SEL R91, R62, R63, P0 ;  /* 0x0000003f3e5b7207 */ /* 0x000fe20000000000 */
[----:B-----5:R-:W-:Y:S01]  /*22c10*/  SHFL.IDX PT, R4, R4, R0, 0x1c1f ;  /* 0x001c1f0004047589 */ /* 0x020fe200000e0000 */
[----:B------:R-:W-:Y:S02]  /*22c20*/  SEL R63, R63, R62, P0 ;  /* 0x0000003e3f3f7207 */ /* 0x000fe40000000000 */
[----:B------:R-:W-:Y:S01]  /*22c30*/  SEL R62, R66, R67, P0 ;  /* 0x00000043423e7207 */ /* 0x000fe20000000000 */
[----:B-1----:R-:W-:Y:S01]  /*22c40*/  SHFL.IDX PT, R3, R14, R0, 0x1c1f ;  /* 0x001c1f000e037589 */ /* 0x002fe200000e0000 */
        /* <DEDUP_REMOVED lines=30> */
[----:B------:R-:W-:-:S02]  /*22e30*/  LOP3.LUT R2, R0, 0x2, RZ, 0x3c, !PT ;  /* 0x0000000200027812 */ /* 0x000fc400078e3cff */
[----:B------:R-:W-:Y:S02]  /*22e40*/  SEL R45, R68, R69, P0 ;  /* 0x00000045442d7207 */ /* 0x000fe40000000000 */
[----:B------:R-:W-:Y:S01]  /*22e50*/  SEL R27, R80, R81, P0 ;  /* 0x00000051501b7207 */ /* 0x000fe20000000000 */
[----:B------:R-:W1:Y:S01]  /*22e60*/  SHFL.IDX PT, R60, R60, R2, 0x1c1f ;  /* 0x001c1f023c3c7589 */ /* 0x000e6200000e0000 */
        /* <DEDUP_REMOVED lines=142> */
[----:B-1----:R-:W-:Y:S01]  /*23750*/  SEL R185, R46, R60, P0 ;  /* 0x0000003c2eb97207 */ /* 0x002fe20000000000 */
[----:B------:R-:W-:Y:S01]  /*23760*/  SHFL.IDX PT, R115, R122, R2, 0x1c1f ;  /* 0x001c1f027a737589 */ /* 0x000fe200000e0000 */
[----:B------:R-:W-:Y:S02]  /*23770*/  SEL R186, R60, R46, P0 ;  /* 0x0000002e3cba7207 */ /* 0x000fe40000000000 */
[----:B------:R-:W-:Y:S01]  /*23780*/  SEL R103, R150, R151, P0 ;  /* 0x0000009796677207 */ /* 0x000fe20000000000 */
[----:B------:R-:W1:Y:S01]  /*23790*/  SHFL.IDX PT, R52, R52, R2, 0x1c1f ;  /* 0x001c1f0234347589 */ /* 0x000e6200000e0000 */
[----:B------:R-:W-:Y:S02]  /*237a0*/  SEL R205, R166, R147, P0 ;  /* 0x00000093a6cd7207 */ /* 0x000fe40000000000 */
[----:B--2---:R-:W-:Y:S01]  /*237b0*/  SEL R60, R91, R63, P0 ;  /* 0x0000003f5b3c7207 */ /* 0x004fe20000000000 */
[----:B------:R-:W-:Y:S01]  /*237c0*/  SHFL.IDX PT, R27, R27, R0, 0x1c1f ;  /* 0x001c1f001b1b7589 */ /* 0x000fe200000e0000 */
[----:B------:R-:W-:-:S02]  /*237d0*/  SEL R150, R151, R150, P0 ;  /* 0x0000009697967207 */ /* 0x000fc40000000000 */
[----:B------:R-:W-:Y:S01]  /*237e0*/  SEL R206, R147, R166, P0 ;  /* 0x000000a693ce7207 */ /* 0x000fe20000000000 */
[----:B------:R-:W2:Y:S01]  /*237f0*/  SHFL.IDX PT, R26, R26, R2, 0x1c1f ;  /* 0x001c1f021a1a7589 */ /* 0x000ea200000e0000 */
[----:B---3--:R-:W-:Y:S02]  /*23800*/  SEL R182, R45, R68, P0 ;  /* 0x000000442db67207 */ /* 0x008fe40000000000 */
[----:B------:R-:W-:Y:S01]  /*23810*/  SEL R181, R68, R45, P0 ;  /* 0x0000002d44b57207 */ /* 0x000fe20000000000 */
[----:B------:R-:W-:Y:S01]  /*23820*/  SHFL.IDX PT, R122, R119, R0, 0x1c1f ;  /* 0x001c1f00777a7589 */ /* 0x000fe200000e0000 */
[----:B----4-:R-:W-:Y:S02]  /*23830*/  SEL R172, R42, R88, P0 ;  /* 0x000000582aac7207 */ /* 0x010fe40000000000 */
[----:B------:R-:W-:Y:S01]  /*23840*/  SEL R171, R88, R42, P0 ;  /* 0x0000002a58ab7207 */ /* 0x000fe20000000000 */
[----:B------:R-:W-:Y:S01]  /*23850*/  SHFL.IDX PT, R54, R54, R0, 0x1c1f ;  /* 0x001c1f0036367589 */ /* 0x000fe200000e0000 */
[----:B------:R-:W-:-:S02]  /*23860*/  SEL R63, R63, R91, P0 ;  /* 0x0000005b3f3f7207 */ /* 0x000fc40000000000 */
[----:B------:R-:W-:Y:S01]  /*23870*/  SEL R68, R62, R67, P0 ;  /* 0x000000433e447207 */ /* 0x000fe20000000000 */
[----:B------:R-:W3:Y:S01]  /*23880*/  SHFL.IDX PT, R112, R112, R2, 0x1c1f ;  /* 0x001c1f0270707589 */ /* 0x000ee200000e0000 */
[----:B0-----:R-:W-:Y:S02]  /*23890*/  SEL R88, R82, R94, P0 ;  /* 0x0000005e52587207 */ /* 0x001fe40000000000 */
[----:B------:R-:W-:Y:S01]  /*238a0*/  SEL R91, R83, R98, P0 ;  /* 0x00000062535b7207 */ /* 0x000fe20000000000 */
[----:B------:R-:W0:Y:S01]  /*238b0*/  SHFL.IDX PT, R116, R116, R2, 0x1c1f ;  /* 0x001c1f0274747589 */ /* 0x000e2200000e0000 */
        /* <DEDUP_REMOVED lines=48> */
[----:B-1----:R-:W-:-:S02]  /*23bc0*/  SEL R189, R36, R52, P0 ;  /* 0x0000003424bd7207 */ /* 0x002fc40000000000 */
[----:B------:R-:W-:Y:S01]  /*23bd0*/  SEL R190, R52, R36, P0 ;  /* 0x0000002434be7207 */ /* 0x000fe20000000000 */
[----:B------:R-:W1:Y:S01]  /*23be0*/  SHFL.IDX PT, R158, R158, R2, 0x1c1f ;  /* 0x001c1f029e9e7589 */ /* 0x000e6200000e0000 */
[----:B--2---:R-:W-:Y:S02]  /*23bf0*/  SEL R176, R27, R26, P0 ;  /* 0x0000001a1bb07207 */ /* 0x004fe40000000000 */
        /* <DEDUP_REMOVED lines=18> */
[----:B---3--:R-:W-:Y:S01]  /*23d20*/  SEL R6, R54, R112, P0 ;  /* 0x0000007036067207 */ /* 0x008fe20000000000 */
[----:B------:R-:W-:Y:S01]  /*23d30*/  SHFL.IDX PT, R81, R81, R0, 0x1c1f ;  /* 0x001c1f0051517589 */ /* 0x000fe200000e0000 */
[----:B0-----:R-:W-:Y:S02]  /*23d40*/  SEL R7, R55, R116, P0 ;  /* 0x0000007437077207 */ /* 0x001fe40000000000 */
[----:B----4-:R-:W-:Y:S01]  /*23d50*/  SEL R8, R57, R120, P0 ;  /* 0x0000007839087207 */ /* 0x010fe20000000000 */
[----:B------:R-:W0:Y:S01]  /*23d60*/  SHFL.IDX PT, R154, R154, R2, 0x1c1f ;  /* 0x001c1f029a9a7589 */ /* 0x000e2200000e0000 */
        /* <DEDUP_REMOVED lines=10> */
[----:B-1----:R-:W-:Y:S01]  /*23e10*/  SEL R27, R77, R158, P0 ;  /* 0x0000009e4d1b7207 */ /* 0x002fe20000000000 */
[----:B------:R-:W1:Y:S01]  /*23e20*/  SHFL.IDX PT, R156, R156, R2, 0x1c1f ;  /* 0x001c1f029c9c7589 */ /* 0x000e6200000e0000 */
[----:B--2---:R-:W-:Y:S02]  /*23e30*/  SEL R36, R80, R146, P0 ;  /* 0x0000009250247207 */ /* 0x004fe40000000000 */
[----:B------:R-:W-:Y:S01]  /*23e40*/  SEL R42, R56, R160, P0 ;  /* 0x000000a0382a7207 */ /* 0x000fe20000000000 */
[----:B------:R-:W-:Y:S01]  /*23e50*/  SHFL.IDX PT, R89, R89, R0, 0x1c1f ;  /* 0x001c1f0059597589 */ /* 0x000fe200000e0000 */
[----:B------:R-:W-:Y:S02]  /*23e60*/  SEL R43, R73, R152, P0 ;  /* 0x00000098492b7207 */ /* 0x000fe40000000000 */
[----:B------:R-:W-:Y:S01]  /*23e70*/  SEL R100, R114, R115, P0 ;  /* 0x0000007372647207 */ /* 0x000fe20000000000 */
[----:B------:R-:W2:Y:S01]  /*23e80*/  SHFL.IDX PT, R157, R157, R2, 0x1c1f ;  /* 0x001c1f029d9d7589 */ /* 0x000ea200000e0000 */
[----:B0-----:R-:W-:-:S02]  /*23e90*/  SEL R45, R81, R154, P0 ;  /* 0x0000009a512d7207 */ /* 0x001fc40000000000 */
[----:B------:R-:W-:Y:S01]  /*23ea0*/  SEL R54, R112, R54, P0 ;  /* 0x0000003670367207 */ /* 0x000fe20000000000 */
[----:B------:R-:W-:Y:S01]  /*23eb0*/  SHFL.IDX PT, R113, R70, R0, 0x1c1f ;  /* 0x001c1f0046717589 */ /* 0x000fe200000e0000 */
[----:B------:R-:W-:Y:S02]  /*23ec0*/  SEL R55, R116, R55, P0 ;  /* 0x0000003774377207 */ /* 0x000fe40000000000 */
[----:B------:R-:W-:Y:S01]  /*23ed0*/  SEL R57, R120, R57, P0 ;  /* 0x0000003978397207 */ /* 0x000fe20000000000 */
[----:B------:R-:W0:Y:S01]  /*23ee0*/  SHFL.IDX PT, R75, R75, R2, 0x1c1f ;  /* 0x001c1f024b4b7589 */ /* 0x000e2200000e0000 */
[----:B---3--:R-:W-:Y:S02]  /*23ef0*/  SEL R46, R109, R155, P0 ;  /* 0x0000009b6d2e7207 */ /* 0x008fe40000000000 */
[----:B------:R-:W-:Y:S01]  /*23f00*/  SEL R58, R124, R58, P0 ;  /* 0x0000003a7c3a7207 */ /* 0x000fe20000000000 */
[----:B------:R-:W-:Y:S01]  /*23f10*/  SHFL.IDX PT, R117, R117, R0, 0x1c1f ;  /* 0x001c1f0075757589 */ /* 0x000fe200000e0000 */
[----:B------:R-:W-:-:S02]  /*23f20*/  SEL R59, R128, R59, P0 ;  /* 0x0000003b803b7207 */ /* 0x000fc40000000000 */
[----:B------:R-:W-:Y:S01]  /*23f30*/  SEL R61, R132, R61, P0 ;  /* 0x0000003d843d7207 */ /* 0x000fe20000000000 */
[----:B------:R-:W3:Y:S01]  /*23f40*/  SHFL.IDX PT, R121, R121, R2, 0x1c1f ;  /* 0x001c1f0279797589 */ /* 0x000ee200000e0000 */
[----:B-1----:R-:W-:Y:S02]  /*23f50*/  SEL R48, R85, R156, P0 ;  /* 0x0000009c55307207 */ /* 0x002fe40000000000 */
[----:B------:R-:W-:Y:S01]  /*23f60*/  SEL R64, R136, R64, P0 ;  /* 0x0000004088407207 */ /* 0x000fe20000000000 */
[----:B------:R-:W-:Y:S01]  /*23f70*/  SHFL.IDX PT, R129, R129, R0, 0x1c1f ;  /* 0x001c1f0081817589 */ /* 0x000fe200000e0000 */
[----:B------:R-:W-:Y:S02]  /*23f80*/  SEL R65, R140, R65, P0 ;  /* 0x000000418c417207 */ /* 0x000fe40000000000 */
        /* <DEDUP_REMOVED lines=11> */
[----:B------:R-:W-:-:S02]  /*24040*/  SEL R73, R152, R73, P0 ;  /* 0x0000004998497207 */ /* 0x000fc40000000000 */
        /* <DEDUP_REMOVED lines=10> */
[----:B------:R-:W1:Y:S01]  /*240f0*/  SHFL.IDX PT, R119, R130, R2, 0x1c1f ;  /* 0x001c1f0282777589 */ /* 0x000e6200000e0000 */
[----:B------:R-:W-:Y:S02]  /*24100*/  SEL R117, R121, R117, P0 ;  /* 0x0000007579757207 */ /* 0x000fe40000000000 */
[----:B------:R-:W-:Y:S01]  /*24110*/  SEL R125, R125, R129, P0 ;  /* 0x000000817d7d7207 */ /* 0x000fe20000000000 */
[----:B------:R-:W-:Y:S01]  /*24120*/  SHFL.IDX PT, R99, R99, R0, 0x1c1f ;  /* 0x001c1f0063637589 */ /* 0x000fe200000e0000 */
[----:B--2---:R-:W-:Y:S02]  /*24130*/  SEL R96, R90, R110, P0 ;  /* 0x0000006e5a607207 */ /* 0x004fe40000000000 */
[----:B------:R-:W-:Y:S01]  /*24140*/  SEL R90, R110, R90, P0 ;  /* 0x0000005a6e5a7207 */ /* 0x000fe20000000000 */
[----:B------:R-:W2:Y:S01]  /*24150*/  SHFL.IDX PT, R134, R134, R2, 0x1c1f ;  /* 0x001c1f0286867589 */ /* 0x000ea200000e0000 */
[----:B------:R-:W-:-:S03]  /*24160*/  SEL R114, R115, R114, P0 ;  /* 0x0000007273727207 */ /* 0x000fc60000000000 */
[----:B------:R-:W-:Y:S01]  /*24170*/  SHFL.IDX PT, R123, R123, R0, 0x1c1f ;  /* 0x001c1f007b7b7589 */ /* 0x000fe200000e0000 */
[----:B0-----:R-:W-:Y:S02]  /*24180*/  SEL R93, R95, R118, P0 ;  /* 0x000000765f5d7207 */ /* 0x001fe40000000000 */
[----:B------:R-:W-:Y:S01]  /*24190*/  SEL R95, R118, R95, P0 ;  /* 0x0000005f765f7207 */ /* 0x000fe20000000000 */
[----:B------:R-:W0:Y:S04]  /*241a0*/  SHFL.IDX PT, R127, R138, R2, 0x1c1f ;  /* 0x001c1f028a7f7589 */ /* 0x000e2800000e0000 */
[----:B------:R-:W-:Y:S01]  /*241b0*/  SHFL.IDX PT, R101, R101, R0, 0x1c1f ;  /* 0x001c1f0065657589 */ /* 0x000fe200000e0000 */
[----:B---3--:R-:W-:Y:S02]  /*241c0*/  SEL R102, R97, R126, P0 ;  /* 0x0000007e61667207 */ /* 0x008fe40000000000 */
[----:B------:R-:W-:Y:S01]  /*241d0*/  SEL R97, R126, R97, P0 ;  /* 0x000000617e617207 */ /* 0x000fe20000000000 */
[----:B------:R-:W3:Y:S01]  /*241e0*/  SHFL.IDX PT, R142, R142, R2, 0x1c1f ;  /* 0x001c1f028e8e7589 */ /* 0x000ee200000e0000 */
[----:B-1----:R-:W-:-:S02]  /*241f0*/  SEL R104, R122, R119, P0 ;  /* 0x000000777a687207 */ /* 0x002fc40000000000 */
[----:B------:R-:W-:Y:S01]  /*24200*/  SEL R119, R119, R122, P0 ;  /* 0x0000007a77777207 */ /* 0x000fe20000000000 */
[----:B------:R-:W1:Y:S04]  /*24210*/  SHFL.IDX PT, R34, R34, R2, 0x1c1f ;  /* 0x001c1f0222227589 */ /* 0x000e6800000e0000 */
[----:B------:R-:W4:Y:S01]  /*24220*/  SHFL.IDX PT, R32, R32, R2, 0x1c1f ;  /* 0x001c1f0220207589 */ /* 0x000f2200000e0000 */
[----:B--2---:R-:W-:Y:S02]  /*24230*/  SEL R105, R99, R134, P0 ;  /* 0x0000008663697207 */ /* 0x004fe40000000000 */
[----:B------:R-:W-:Y:S01]  /*24240*/  SEL R99, R134, R99, P0 ;  /* 0x0000006386637207 */ /* 0x000fe20000000000 */
[----:B------:R-:W-:Y:S04]  /*24250*/  SHFL.IDX PT, R31, R31, R0, 0x1c1f ;  /* 0x001c1f001f1f7589 */ /* 0x000fe800000e0000 */
[----:B------:R-:W2:Y:S01]  /*24260*/  SHFL.IDX PT, R30, R30, R2, 0x1c1f ;  /* 0x001c1f021e1e7589 */ /* 0x000ea200000e0000 */
[----:B0-----:R-:W-:-:S02]  /*24270*/  SEL R107, R123, R127, P0 ;  /* 0x0000007f7b6b7207 */ /* 0x001fc40000000000 */
[----:B------:R-:W-:Y:S01]  /*24280*/  SEL R123, R127, R123, P0 ;  /* 0x0000007b7f7b7207 */ /* 0x000fe20000000000 */
[----:B------:R-:W-:Y:S04]  /*24290*/  SHFL.IDX PT, R29, R29, R0, 0x1c1f ;  /* 0x001c1f001d1d7589 */ /* 0x000fe800000e0000 */
[----:B------:R-:W0:Y:S01]  /*242a0*/  SHFL.IDX PT, R28, R28, R2, 0x1c1f ;  /* 0x001c1f021c1c7589 */ /* 0x000e2200000e0000 */
[----:B---3--:R-:W-:Y:S02]  /*242b0*/  SEL R108, R101, R142, P0 ;  /* 0x0000008e656c7207 */ /* 0x008fe40000000000 */
[----:B------:R-:W-:Y:S01]  /*242c0*/  SEL R101, R142, R101, P0 ;  /* 0x000000658e657207 */ /* 0x000fe20000000000 */
[----:B------:R-:W3:Y:S01]  /*242d0*/  SHFL.IDX PT, R70, R205, R0, 0x1c1f ;  /* 0x001c1f00cd467589 */ /* 0x000ee200000e0000 */
[----:B-1----:R-:W-:-:S02]  /*242e0*/  SEL R191, R35, R34, P0 ;  /* 0x0000002223bf7207 */ /* 0x002fc40000000000 */
[----:B------:R-:W-:Y:S01]  /*242f0*/  SEL R192, R34, R35, P0 ;  /* 0x0000002322c07207 */ /* 0x000fe20000000000 */
[----:B------:R-:W1:Y:S01]  /*24300*/  SHFL.IDX PT, R103, R103, R0, 0x1c1f ;  /* 0x001c1f0067677589 */ /* 0x000e6200000e0000 */
[----:B----4-:R-:W-:Y:S02]  /*24310*/  SEL R187, R33, R32, P0 ;  /* 0x0000002021bb7207 */ /* 0x010fe40000000000 */
[----:B------:R-:W-:Y:S01]  /*24320*/  SEL R188, R32, R33, P0 ;  /* 0x0000002120bc7207 */ /* 0x000fe20000000000 */
[----:B------:R-:W4:Y:S04]  /*24330*/  SHFL.IDX PT, R0, R206, R2, 0x1c1f ;  /* 0x001c1f02ce007589 */ /* 0x000f2800000e0000 */
[----:B------:R3:W1:Y:S01]  /*24340*/  SHFL.IDX PT, R150, R150, R2, 0x1c1f ;  /* 0x001c1f0296967589 */ /* 0x00066200000e0000 */
[----:B--2---:R-:W-:-:S02]  /*24350*/  SEL R184, R31, R30, P0 ;  /* 0x0000001e1fb87207 */ /* 0x004fc40000000000 */
[----:B------:R-:W-:Y:S02]  /*24360*/  SEL R183, R30, R31, P0 ;  /* 0x0000001f1eb77207 */ /* 0x000fe40000000000 */
[----:B0-----:R-:W-:Y:S02]  /*24370*/  SEL R180, R29, R28, P0 ;  /* 0x0000001c1db47207 */ /* 0x001fe40000000000 */
[----:B------:R-:W-:Y:S01]  /*24380*/  SEL R179, R28, R29, P0 ;  /* 0x0000001d1cb37207 */ /* 0x000fe20000000000 */
[----:B---3--:R-:W-:-:S07]  /*24390*/  IMAD.MOV.U32 R2, RZ, RZ, RZ ;  /* 0x000000ffff027224 */ /* 0x008fce00078e00ff */
.L_x_3016:
[----:B------:R-:W2:Y:S01]  /*243a0*/  LDL.LU R110, [R1+0x88] ;  /* 0x00008800016e7983 */ /* 0x000ea20000300800 */
[----:B------:R-:W-:Y:S05]  /*243b0*/  WARPSYNC.ALL ;  /* 0x0000000000007948 */ /* 0x000fea0003800000 */
[----:B------:R-:W3:Y:S01]  /*243c0*/  LDL.LU R11, [R1+0x8c] ;  /* 0x00008c00010b7983 */ /* 0x000ee20000300800 */
        /* <DEDUP_REMOVED lines=19> */
[----:B----4-:R-:W-:-:S02]  /*24500*/  F2FP.BF16.F32.PACK_AB R12, R189, R191 ;  /* 0x000000bfbd0c723e */ /* 0x010fc400000010ff */
        /* <DEDUP_REMOVED lines=72> */
[----:B---3--:R-:W-:-:S07]  /*24990*/  IADD3.X R33, R11, UR5, RZ, P1, !PT ;  /* 0x000000050b217c10 */ /* 0x008fce0008ffe4ff */
[----:B------:R-:W5:Y:S01]  /*249a0*/  @P0 LDG.E R2, desc[UR40][R32.64] ;  /* 0x0000002820020981 */ /* 0x000f62000c1e1900 */
[----:B------:R-:W-:-:S04]  /*249b0*/  ISETP.NE.U32.AND P3, PT, RZ, UR6, PT ;  /* 0x00000006ff007c0c */ /* 0x000fc8000bf65070 */
[----:B------:R-:W-:Y:S02]  /*249c0*/  ISETP.NE.AND.EX P3, PT, RZ, UR7, PT, P3 ;  /* 0x00000007ff007c0c */ /* 0x000fe4000bf65330 */
[----:B------:R-:W-:-:S11]  /*249d0*/  ISETP.GT.AND P2, PT, R223, 0x1, PT ;  /* 0x00000001df00780c */ /* 0x000fd60003f44270 */
[----:B0-----:R-:W-:Y:S01]  /*249e0*/  @P3 IADD3 R12, P1, R110, UR6, RZ ;  /* 0x000000066e0c3c10 */ /* 0x001fe2000ff3e0ff */
[----:B------:R-:W-:Y:S01]  /*249f0*/  ULDC UR6, c[0x0][0xa88] ;  /* 0x0002a20000067ab9 */ /* 0x000fe20000000800 */
[----:B------:R-:W-:Y:S02]  /*24a00*/  IMAD.MOV.U32 R110, RZ, RZ, 0x9b8 ;  /* 0x000009b8ff6e7424 */ /* 0x000fe400078e00ff */
        /* <DEDUP_REMOVED lines=15> */
.L_x_2666:
        /* <DEDUP_REMOVED lines=11> */
[----:B--2---:R-:W-:-:S04]  /*24bb0*/  IMAD.IADD R70, R32, 0x1, R124 ;  /* 0x0000000120467824 */ /* 0x004fc800078e027c */
[----:B----4-:R-:W-:-:S04]  /*24bc0*/  @P1 IMAD.HI.U32 R32, R70, R103, RZ ;  /* 0x0000006746201227 */ /* 0x010fc800078e00ff */
[----:B------:R-:W-:Y:S01]  /*24bd0*/  IMAD.MOV.U32 R103, RZ, RZ, R70 ;  /* 0x000000ffff677224 */ /* 0x000fe200078e0046 */
[----:B0-----:R-:W-:Y:S02]  /*24be0*/  @P1 SHF.R.U32.HI R103, RZ, R11, R32 ;  /* 0x0000000bff671219 */ /* 0x001fe40000011620 */
[----:B---3--:R-:W-:Y:S02]  /*24bf0*/  SEL R11, R33, RZ, !P0 ;  /* 0x000000ff210b7207 */ /* 0x008fe40004000000 */
[----:B------:R0:W1:Y:S02]  /*24c00*/  LDC.64 R32, c[0x0][R110+0x210] ;  /* 0x000084006e207b82 */ /* 0x0000640000000a00 */
[----:B0-----:R-:W-:-:S06]  /*24c10*/  SEL R110, R112, RZ, !P0 ;  /* 0x000000ff706e7207 */ /* 0x001fcc0004000000 */
[----:B------:R-:W0:Y:S01]  /*24c20*/  LDC.64 R112, c[0x0][0xba8] ;  /* 0x0002ea00ff707b82 */ /* 0x000e220000000a00 */
[-C--:B------:R-:W-:Y:S01]  /*24c30*/  IMAD R35, R35, R11.reuse, RZ ;  /* 0x0000000b23237224 */ /* 0x080fe200078e02ff */
[----:B------:R-:W-:Y:S01]  /*24c40*/  SEL R118, R121, RZ, P2 ;  /* 0x000000ff79767207 */ /* 0x000fe20001000000 */
[----:B------:R-:W-:Y:S02]  /*24c50*/  IMAD R115, R13, R122, RZ ;  /* 0x0000007a0d737224 */ /* 0x000fe400078e02ff */
[C---:B------:R-:W-:Y:S02]  /*24c60*/  IMAD R110, R34.reuse, R110, R35 ;  /* 0x0000006e226e7224 */ /* 0x040fe400078e0223 */
[----:B------:R-:W-:-:S04]  /*24c70*/  IMAD.WIDE.U32 R34, R34, R11, RZ ;  /* 0x0000000b22227225 */ /* 0x000fc800078e00ff */
[----:B------:R-:W-:-:S04]  /*24c80*/  IMAD.WIDE.U32 R12, R12, R122, RZ ;  /* 0x0000007a0c0c7225 */ /* 0x000fc800078e00ff */
[----:B------:R-:W-:Y:S01]  /*24c90*/  IMAD R116, R15, R118, RZ ;  /* 0x000000760f747224 */ /* 0x000fe200078e02ff */
[----:B------:R-:W-:Y:S01]  /*24ca0*/  IADD3 R34, P0, P3, R34, R12, R2 ;  /* 0x0000000c22227210 */ /* 0x000fe20007b1e002 */
[----:B------:R-:W-:Y:S01]  /*24cb0*/  IMAD.WIDE.U32 R14, R14, R118, RZ ;  /* 0x000000760e0e7225 */ /* 0x000fe200078e00ff */
[----:B0-----:R-:W0:Y:S03]  /*24cc0*/  @!P2 LDC R112, c[0x0][0xb50] ;  /* 0x0002d400ff70ab82 */ /* 0x001e260000000800 */
[----:B------:R-:W-:Y:S01]  /*24cd0*/  IMAD.IADD R110, R35, 0x1, R110 ;  /* 0x00000001236e7824 */ /* 0x000fe200078e026e */
[----:B------:R-:W-:Y:S01]  /*24ce0*/  SHF.R.S32.HI R35, RZ, 0x1f, R2 ;  /* 0x0000001fff237819 */ /* 0x000fe20000011402 */
[----:B------:R-:W-:Y:S02]  /*24cf0*/  IMAD.IADD R115, R13, 0x1, R115 ;  /* 0x000000010d737824 */ /* 0x000fe400078e0273 */
[----:B------:R-:W-:Y:S01]  /*24d00*/  IMAD.MOV R13, RZ, RZ, -R103 ;  /* 0x000000ffff0d7224 */ /* 0x000fe200078e0a67 */
[----:B------:R-:W2:Y:S01]  /*24d10*/  @!P2 LDC R113, c[0x0][0xb54] ;  /* 0x0002d500ff71ab82 */ /* 0x000ea20000000800 */
[----:B------:R-:W-:-:S02]  /*24d20*/  IADD3 R116, R15, R116, RZ ;  /* 0x000000740f747210 */ /* 0x000fc40007ffe0ff */
[----:B------:R-:W-:Y:S01]  /*24d30*/  IMAD R13, R120, R13, R70 ;  /* 0x0000000d780d7224 */ /* 0x000fe200078e0246 */
[----:B------:R-:W-:Y:S02]  /*24d40*/  IADD3 R14, P4, P5, R103, R34, R14 ;  /* 0x00000022670e7210 */ /* 0x000fe40007d9e00e */
[----:B------:R-:W-:Y:S02]  /*24d50*/  IADD3.X R110, R110, R115, R35, P0, P3 ;  /* 0x000000736e6e7210 */ /* 0x000fe400007e6423 */
[----:B------:R-:W-:Y:S01]  /*24d60*/  SHF.R.S32.HI R12, RZ, 0x1f, R103 ;  /* 0x0000001fff0c7819 */ /* 0x000fe20000011467 */
[----:B-1----:R-:W-:-:S03]  /*24d70*/  IMAD R33, R33, R13, RZ ;  /* 0x0000000d21217224 */ /* 0x002fc600078e02ff */
[----:B------:R-:W-:Y:S02]  /*24d80*/  IADD3.X R15, R12, R110, R116, P4, P5 ;  /* 0x0000006e0c0f7210 */ /* 0x000fe400027ea474 */
[----:B------:R-:W-:Y:S01]  /*24d90*/  SHF.R.S32.HI R12, RZ, 0x1f, R13 ;  /* 0x0000001fff0c7819 */ /* 0x000fe2000001140d */
[----:B------:R-:W-:-:S04]  /*24da0*/  IMAD.WIDE.U32 R14, R32, R13, R14 ;  /* 0x0000000d200e7225 */ /* 0x000fc800078e000e */
[----:B------:R-:W-:Y:S01]  /*24db0*/  IMAD R12, R32, R12, R33 ;  /* 0x0000000c200c7224 */ /* 0x000fe200078e0221 */
[----:B0-----:R-:W-:-:S03]  /*24dc0*/  LEA R112, P0, R14, R112, 0x2 ;  /* 0x000000700e707211 */ /* 0x001fc600078010ff */
[----:B------:R-:W-:-:S05]  /*24dd0*/  IMAD.IADD R12, R15, 0x1, R12 ;  /* 0x000000010f0c7824 */ /* 0x000fca00078e020c */
[----:B--2---:R-:W-:Y:S02]  /*24de0*/  LEA.HI.X R113, R14, R113, R12, 0x2, P0 ;  /* 0x000000710e717211 */ /* 0x004fe400000f140c */
[----:B------:R-:W-:Y:S01]  /*24df0*/  SHFL.IDX PT, R12, R112, RZ, 0x1c1f ;  /* 0x001c1fff700c7589 */ /* 0x000fe200000e0000 */
[----:B------:R-:W-:-:S03]  /*24e00*/  IMAD.IADD R32, R127, 0x1, R124 ;  /* 0x000000017f207824 */ /* 0x000fc600078e027c */
[----:B------:R-:W0:Y:S04]  /*24e10*/  SHFL.IDX PT, R13, R113, RZ, 0x1c1f ;  /* 0x001c1fff710d7589 */ /* 0x000e2800000e0000 */
[----:B------:R-:W-:Y:S04]  /*24e20*/  SHFL.IDX PT, R14, R112, 0x1, 0x1c1f ;  /* 0x003c1f00700e7f89 */ /* 0x000fe800000e0000 */
[----:B------:R-:W1:Y:S01]  /*24e30*/  SHFL.IDX PT, R15, R113, 0x1, 0x1c1f ;  /* 0x003c1f00710f7f89 */ /* 0x000e6200000e0000 */
[----:B------:R-:W-:Y:S01]  /*24e40*/  LOP3.LUT P0, RZ, R126, 0x3, RZ, 0xc0, !PT ;  /* 0x000000037eff7812 */ /* 0x000fe2000780c0ff */
[----:B------:R-:W-:-:S03]  /*24e50*/  VIADD R34, R32, 0x8 ;  /* 0x0000000820227836 */ /* 0x000fc60000000000 */
        /* <DEDUP_REMOVED lines=33> */
[----:B------:R-:W-:Y:S02]  /*25070*/  LOP3.LUT R24, R24, R25, RZ, 0x3c, !PT ;  /* 0x0000001918187212 */ /* 0x000fe400078e3cff */
        /* <DEDUP_REMOVED lines=8> */
[----:B------:R-:W-:Y:S01]  /*25100*/  IADD3.X R25, RZ, R5, RZ, P0, !PT ;  /* 0x00000005ff197210 */ /* 0x000fe200007fe4ff */
[----:B------:R-:W-:Y:S01]  /*25110*/  IMAD R8, R8, 0x20, R19 ;  /* 0x0000002008087824 */ /* 0x000fe200078e0213 */
        /* <DEDUP_REMOVED lines=8> */
[----:B------:R-:W-:Y:S01]  /*251a0*/  IMAD R35, R2, UR5, R35 ;  /* 0x0000000502237c24 */ /* 0x000fe2000f8e0223 */
[----:B------:R-:W-:Y:S01]  /*251b0*/  LOP3.LUT R52, R53, 0x380, RZ, 0xc0, !PT ;  /* 0x0000038035347812 */ /* 0x000fe200078ec0ff */
[----:B------:R-:W5:Y:S01]  /*251c0*/  LD.E.128 R24, desc[UR40][R24.64] ;  /* 0x0000002818187980 */ /* 0x000f62000c101d00 */
[----:B------:R-:W-:-:S02]  /*251d0*/  LOP3.LUT R56, R57, 0x380, RZ, 0xc0, !PT ;  /* 0x0000038039387812 */ /* 0x000fc400078ec0ff */
[----:B------:R-:W-:Y:S01]  /*251e0*/  LOP3.LUT R60, R61, 0x380, RZ, 0xc0, !PT ;  /* 0x000003803d3c7812 */ /* 0x000fe200078ec0ff */
[----:B------:R-:W5:Y:S01]  /*251f0*/  LD.E.128 R44, desc[UR40][R44.64] ;  /* 0x000000282c2c7980 */ /* 0x000f62000c101d00 */
[----:B------:R-:W-:Y:S02]  /*25200*/  LOP3.LUT R64, R65, 0x380, RZ, 0xc0, !PT ;  /* 0x0000038041407812 */ /* 0x000fe400078ec0ff */
[----:B------:R-:W-:Y:S01]  /*25210*/  SHF.R.U64 R68, R68, 0x3, RZ ;  /* 0x0000000344447819 */ /* 0x000fe200000012ff */
[----:B------:R-:W5:Y:S01]  /*25220*/  LD.E.128 R48, desc[UR40][R48.64] ;  /* 0x0000002830307980 */ /* 0x000f62000c101d00 */
[----:B------:R-:W-:Y:S02]  /*25230*/  SHF.R.U64 R52, R52, 0x3, RZ ;  /* 0x0000000334347819 */ /* 0x000fe400000012ff */
[----:B------:R-:W-:Y:S02]  /*25240*/  SHF.R.U64 R56, R56, 0x3, RZ ;  /* 0x0000000338387819 */ /* 0x000fe400000012ff */
[----:B------:R-:W-:-:S02]  /*25250*/  SHF.R.U64 R60, R60, 0x3, RZ ;  /* 0x000000033c3c7819 */ /* 0x000fc400000012ff */
[----:B------:R-:W-:Y:S02]  /*25260*/  SHF.R.U64 R64, R64, 0x3, RZ ;  /* 0x0000000340407819 */ /* 0x000fe400000012ff */
[----:B------:R-:W-:Y:S02]  /*25270*/  LOP3.LUT R68, R68, R69, RZ, 0x3c, !PT ;  /* 0x0000004544447212 */ /* 0x000fe400078e3cff */
[----:B------:R-:W-:Y:S02]  /*25280*/  IADD3.X R69, RZ, R5, RZ, P5, !PT ;  /* 0x00000005ff457210 */ /* 0x000fe40002ffe4ff */
        /* <DEDUP_REMOVED lines=8> */
[----:B------:R-:W-:Y:S01]  /*25310*/  IADD3 R6, P5, R4, 0xf000, RZ ;  /* 0x0000f00004067810 */ /* 0x000fe20007fbe0ff */
[----:B------:R-:W-:Y:S01]  /*25320*/  IMAD.IADD R12, R124, 0x1, R8 ;  /* 0x000000017c0c7824 */ /* 0x000fe200078e0208 */
[C---:B------:R-:W-:Y:S01]  /*25330*/  IADD3 R73, P0, R4.reuse, 0xb000, RZ ;  /* 0x0000b00004497810 */ /* 0x040fe20007f1e0ff */
[----:B------:R-:W5:Y:S01]  /*25340*/  LD.E.128 R52, desc[UR40][R52.64] ;  /* 0x0000002834347980 */ /* 0x000f62000c101d00 */
[C---:B------:R-:W-:Y:S01]  /*25350*/  IADD3 R77, P2, R4.reuse, 0xc000, RZ ;  /* 0x0000c000044d7810 */ /* 0x040fe20007f5e0ff */
[----:B------:R-:W-:Y:S01]  /*25360*/  IMAD.X R89, RZ, RZ, R5, P5 ;  /* 0x000000ffff597224 */ /* 0x000fe200028e0605 */
        /* <DEDUP_REMOVED lines=11> */
[----:B------:R-:W-:-:S02]  /*25420*/  SHF.R.U64 R3, R3, 0x3, RZ ;  /* 0x0000000303037819 */ /* 0x000fc400000012ff */
[----:B------:R-:W-:Y:S02]  /*25430*/  SHF.R.U64 R72, R72, 0x3, RZ ;  /* 0x0000000348487819 */ /* 0x000fe400000012ff */
[----:B------:R-:W-:Y:S02]  /*25440*/  SHF.R.U64 R76, R76, 0x3, RZ ;  /* 0x000000034c4c7819 */ /* 0x000fe400000012ff */
[----:B------:R-:W-:Y:S02]  /*25450*/  SHF.R.U64 R80, R80, 0x3, RZ ;  /* 0x0000000350507819 */ /* 0x000fe400000012ff */
[----:B------:R-:W-:Y:S02]  /*25460*/  SHF.R.U64 R84, R84, 0x3, RZ ;  /* 0x0000000354547819 */ /* 0x000fe400000012ff */
[----:B------:R-:W-:Y:S02]  /*25470*/  SHF.R.U64 R7, R7, 0x3, RZ ;  /* 0x0000000307077819 */ /* 0x000fe400000012ff */
[----:B------:R-:W-:Y:S01]  /*25480*/  LOP3.LUT R88, R3, R6, RZ, 0x3c, !PT ;  /* 0x0000000603587212 */ /* 0x000fe200078e3cff */
[----:B------:R-:W-:Y:S01]  /*25490*/  IMAD.WIDE.U32 R2, R2, UR4, RZ ;  /* 0x0000000402027c25 */ /* 0x000fe2000f8e00ff */
        /* <DEDUP_REMOVED lines=11> */
[----:B------:R-:W-:Y:S01]  /*25550*/  IMAD.IADD R3, R3, 0x1, R35 ;  /* 0x0000000103037824 */ /* 0x000fe200078e0223 */
[----:B------:R-:W-:Y:S01]  /*25560*/  SHF.R.S32.HI R10, RZ, 0x1f, R11 ;  /* 0x0000001fff0a7819 */ /* 0x000fe2000001140b */
[----:B-1----:R-:W-:Y:S01]  /*25570*/  @P1 IMAD.HI.U32 R8, R12, R9, RZ ;  /* 0x000000090c081227 */ /* 0x002fe200078e00ff */
[----:B------:R-:W5:Y:S03]  /*25580*/  LD.E.128 R4, desc[UR40][R4.64] ;  /* 0x0000002804047980 */ /* 0x000f66000c101d00 */
[C---:B------:R-:W-:Y:S01]  /*25590*/  IMAD.WIDE.U32 R2, R122.reuse, UR4, R2 ;  /* 0x000000047a027c25 */ /* 0x040fe2000f8e0002 */
[----:B------:R-:W5:Y:S04]  /*255a0*/  LD.E.128 R76, desc[UR40][R76.64] ;  /* 0x000000284c4c7980 */ /* 0x000f68000c101d00 */
[----:B------:R-:W5:Y:S04]  /*255b0*/  LD.E.128 R80, desc[UR40][R80.64] ;  /* 0x0000002850507980 */ /* 0x000f68000c101d00 */
        /* <DEDUP_REMOVED lines=10> */
[----:B------:R-:W-:Y:S01]  /*25660*/  MOV R9, R12 ;  /* 0x0000000c00097202 */ /* 0x000fe20000000f00 */
[----:B------:R-:W-:Y:S01]  /*25670*/  IMAD R10, R10, UR4, RZ ;  /* 0x000000040a0a7c24 */ /* 0x000fe2000f8e02ff */
[----:B0-----:R-:W-:Y:S01]  /*25680*/  @P1 SHF.R.U32.HI R9, RZ, R15, R8 ;  /* 0x0000000fff091219 */ /* 0x001fe20000011608 */
[----:B------:R-:W-:-:S03]  /*25690*/  IMAD.WIDE.U32 R2, R11, UR4, R2 ;  /* 0x000000040b027c25 */ /* 0x000fc6000f8e0002 */
[--C-:B------:R-:W-:Y:S01]  /*256a0*/  SHF.R.S32.HI R8, RZ, 0x1f, R9.reuse ;  /* 0x0000001fff087819 */ /* 0x100fe20000011409 */
[----:B------:R-:W-:Y:S01]  /*256b0*/  IMAD R13, R11, UR5, R10 ;  /* 0x000000050b0d7c24 */ /* 0x000fe2000f8e020a */
[----:B------:R-:W-:Y:S01]  /*256c0*/  ULDC.64 UR4, c[0x0][0xae0] ;  /* 0x0002b80000047ab9 */ /* 0x000fe20000000a00 */
[----:B------:R-:W-:Y:S02]  /*256d0*/  IMAD.MOV R11, RZ, RZ, -R9 ;  /* 0x000000ffff0b7224 */ /* 0x000fe400078e0a09 */
        /* <DEDUP_REMOVED lines=23> */
.L_x_3019:
        /* <DEDUP_REMOVED lines=19> */
[-C--:B------:R-:W-:Y:S02]  /*25980*/  @!P1 LEA R10, P5, R35, R14.reuse, 0x1 ;  /* 0x0000000e230a9211 */ /* 0x080fe400078a08ff */
[----:B------:R-:W-:Y:S02]  /*25990*/  @!P0 LEA R12, P4, R15, R14, 0x1 ;  /* 0x0000000e0f0c8211 */ /* 0x000fe400078808ff */
[-C--:B------:R-:W-:Y:S02]  /*259a0*/  @!P1 LEA.HI.X R11, R35, R20.reuse, R36, 0x1, P5 ;  /* 0x00000014230b9211 */ /* 0x080fe400028f0c24 */
[----:B------:R-:W-:-:S03]  /*259b0*/  @!P0 LEA.HI.X R13, R15, R20, R34, 0x1, P4 ;  /* 0x000000140f0d8211 */ /* 0x000fc600020f0c22 */
[----:B------:R1:W-:Y:S04]  /*259c0*/  @!P1 ST.E.128 desc[UR40][R10.64], R60 ;  /* 0x0000003c0a009985 */ /* 0x0003e8000c101d28 */
[----:B------:R1:W-:Y:S02]  /*259d0*/  @!P0 ST.E.128 desc[UR40][R12.64], R76 ;  /* 0x0000004c0c008985 */ /* 0x0003e4000c101d28 */
.L_x_2670:
[----:B------:R-:W-:Y:S05]  /*259e0*/  BSYNC B1 ;  /* 0x0000000000017941 */ /* 0x000fea0003800000 */
.L_x_2669:
[----:B------:R-:W-:-:S03]  /*259f0*/  UMOV UR4, 0xffffffff ;  /* 0xffffffff00047882 */ /* 0x000fc60000000000 */
[----:B------:R-:W-:Y:S05]  /*25a00*/  BRA.DIV UR4, `(.L_x_2671) ;  /* 0x0000011e047c7947 */ /* 0x000fea000b800000 */
[----:B-1----:R1:W3:Y:S04]  /*25a10*/  SHFL.IDX PT, R9, R32, 0x1, 0x181f ;  /* 0x00381f0020097f89 */ /* 0x0022e800000e0000 */
[----:B--2---:R1:W2:Y:S02]  /*25a20*/  SHFL.IDX PT, R14, R21, 0x1, 0x181f ;  /* 0x00381f00150e7f89 */ /* 0x0042a400000e0000 */
.L_x_3023:
[----:B------:R-:W-:Y:S01]  /*25a30*/  VIADD R3, R33, 0x20 ;  /* 0x0000002021037836 */ /* 0x000fe20000000000 */
[----:B------:R-:W-:Y:S04]  /*25a40*/  BSSY B1, `(.L_x_2672) ;  /* 0x0000019000017945 */ /* 0x000fe80003800000 */
        /* <DEDUP_REMOVED lines=24> */
.L_x_2673:
[----:B------:R-:W-:Y:S05]  /*25bd0*/  BSYNC B1 ;  /* 0x0000000000017941 */ /* 0x000fea0003800000 */
.L_x_2672:
[----:B------:R-:W-:Y:S01]  /*25be0*/  UMOV UR4, 0xffffffff ;  /* 0xffffffff00047882 */ /* 0x000fe20000000000 */
[----:B------:R-:W-:Y:S02]  /*25bf0*/  SHF.R.S32.HI R10, RZ, 0x1f, R233 ;  /* 0x0000001fff0a7819 */ /* 0x000fe400000114e9 */
[----:B------:R-:W-:Y:S05]  /*25c00*/  BRA.DIV UR4, `(.L_x_2674) ;  /* 0x0000011e04447947 */ /* 0x000fea000b800000 */
[----:B--23--:R2:W3:Y:S04]  /*25c10*/  SHFL.IDX PT, R9, R32, 0x2, 0x181f ;  /* 0x00581f0020097f89 */ /* 0x00c4e800000e0000 */
[----:B------:R2:W4:Y:S02]  /*25c20*/  SHFL.IDX PT, R14, R21, 0x2, 0x181f ;  /* 0x00581f00150e7f89 */ /* 0x00052400000e0000 */
.L_x_3027:
        /* <DEDUP_REMOVED lines=25> */
.L_x_2676:
[----:B------:R-:W-:Y:S05]  /*25dc0*/  BSYNC B1 ;  /* 0x0000000000017941 */ /* 0x000fea0003800000 */
.L_x_2675:
[----:B------:R-:W-:-:S03]  /*25dd0*/  UMOV UR4, 0xffffffff ;  /* 0xffffffff00047882 */ /* 0x000fc60000000000 */
[----:B------:R-:W-:Y:S05]  /*25de0*/  BRA.DIV UR4, `(.L_x_2677) ;  /* 0x0000011e04147947 */ /* 0x000fea000b800000 */
[----:B---3--:R3:W0:Y:S04]  /*25df0*/  SHFL.IDX PT, R8, R32, 0x3, 0x181f ;  /* 0x00781f0020087f89 */ /* 0x00862800000e0000 */
[----:B----4-:R3:W4:Y:S02]  /*25e00*/  SHFL.IDX PT, R14, R21, 0x3, 0x181f ;  /* 0x00781f00150e7f89 */ /* 0x01072400000e0000 */
.L_x_3031:
[----:B------:R-:W-:-:S04]  /*25e10*/  IADD3 R3, R33, 0x60, RZ ;  /* 0x0000006021037810 */ /* 0x000fc80007ffe0ff */
        /* <DEDUP_REMOVED lines=25> */
.L_x_2667:
        /* <DEDUP_REMOVED lines=19> */
[----:B------:R-:W-:Y:S02]  /*260e0*/  SHF.R.S32.HI R11, RZ, 0x1f, R14 ;  /* 0x0000001fff0b7819 */ /* 0x000fe4000001140e */
        /* <DEDUP_REMOVED lines=26> */
.L_x_3034:
        /* <DEDUP_REMOVED lines=23> */
[----:B-1----:R-:W-:Y:S01]  /*26400*/  @!P0 MOV R13, R41 ;  /* 0x00000029000d8202 */ /* 0x002fe20000000f00 */
[----:B--2---:R-:W-:Y:S02]  /*26410*/  @!P0 IMAD.MOV.U32 R12, RZ, RZ, R11 ;  /* 0x000000ffff0c8224 */ /* 0x004fe400078e000b */
[----:B------:R-:W-:Y:S02]  /*26420*/  @!P0 IMAD.MOV.U32 R15, RZ, RZ, R201 ;  /* 0x000000ffff0f8224 */ /* 0x000fe400078e00c9 */
[----:B------:R-:W-:-:S04]  /*26430*/  @!P0 IMAD.WIDE R12, R14, 0x4, R12 ;  /* 0x000000040e0c8825 */ /* 0x000fc800078e020c */
[----:B------:R-:W-:-:S05]  /*26440*/  @!P0 IMAD.MOV.U32 R14, RZ, RZ, R203 ;  /* 0x000000ffff0e8224 */ /* 0x000fca00078e00cb */
[----:B------:R1:W-:Y:S01]  /*26450*/  @!P0 ST.E.64 desc[UR40][R12.64], R14 ;  /* 0x0000000e0c008985 */ /* 0x0003e2000c101b28 */
[----:B----4-:R-:W-:-:S13]  /*26460*/  ISETP.GE.AND P0, PT, R116, UR4, PT ;  /* 0x0000000474007c0c */ /* 0x010fda000bf06270 */
[C---:B-1----:R-:W-:Y:S01]  /*26470*/  @!P0 LEA R12, P1, R116.reuse, R11, 0x2 ;  /* 0x0000000b740c8211 */ /* 0x042fe200078210ff */
[----:B------:R-:W-:Y:S02]  /*26480*/  @!P0 IMAD.MOV.U32 R14, RZ, RZ, R204 ;  /* 0x000000ffff0e8224 */ /* 0x000fe400078e00cc */
[----:B------:R-:W-:Y:S01]  /*26490*/  @!P0 IMAD.MOV.U32 R15, RZ, RZ, R202 ;  /* 0x000000ffff0f8224 */ /* 0x000fe200078e00ca */
        /* <DEDUP_REMOVED lines=38> */
[----:B------:R-:W-:-:S02]  /*26700*/  @!P0 IMAD.MOV.U32 R14, RZ, RZ, R191 ;  /* 0x000000ffff0e8224 */ /* 0x000fc400078e00bf */
[----:B------:R-:W-:Y:S01]  /*26710*/  @!P0 IMAD.MOV.U32 R15, RZ, RZ, R189 ;  /* 0x000000ffff0f8224 */ /* 0x000fe200078e00bd */
        /* <DEDUP_REMOVED lines=15> */
[----:B------:R-:W-:Y:S01]  /*26810*/  @!P0 IMAD.MOV.U32 R14, RZ, RZ, R187 ;  /* 0x000000ffff0e8224 */ /* 0x000fe200078e00bb */
[----:B------:R-:W-:Y:S02]  /*26820*/  @!P0 MOV R15, R185 ;  /* 0x000000b9000f8202 */ /* 0x000fe40000000f00 */
        /* <DEDUP_REMOVED lines=9> */
[----:B------:R-:W-:Y:S01]  /*268c0*/  ISETP.GE.AND P1, PT, R103, UR4, PT ;  /* 0x0000000467007c0c */ /* 0x000fe2000bf26270 */
[----:B------:R-:W-:Y:S01]  /*268d0*/  @!P2 IMAD.MOV.U32 R15, RZ, RZ, R186 ;  /* 0x000000ffff0fa224 */ /* 0x000fe200078e00ba */
[----:B------:R-:W5:Y:S04]  /*268e0*/  LDL R2, [R1+0xd8] ;  /* 0x0000d80001027983 */ /* 0x000f680000100800 */
[----:B------:R1:W-:Y:S01]  /*268f0*/  @!P2 ST.E.64 desc[UR40][R12.64], R14 ;  /* 0x0000000e0c00a985 */ /* 0x0003e2000c101b28 */
[----:B------:R-:W-:-:S04]  /*26900*/  ISETP.GE.AND P2, PT, R120, UR4, PT ;  /* 0x0000000478007c0c */ /* 0x000fc8000bf46270 */
[----:B-1----:R-:W-:-:S04]  /*26910*/  @!P0 LEA R14, P3, R32, R11, 0x2 ;  /* 0x0000000b200e8211 */ /* 0x002fc800078610ff */
[----:B------:R-:W-:Y:S01]  /*26920*/  @!P0 LEA.HI.X R15, R32, R41, R33, 0x2, P3 ;  /* 0x00000029200f8211 */ /* 0x000fe200018f1421 */
[----:B------:R-:W-:Y:S01]  /*26930*/  @!P0 IMAD.MOV.U32 R32, RZ, RZ, R184 ;  /* 0x000000ffff208224 */ /* 0x000fe200078e00b8 */
[----:B------:R-:W-:Y:S01]  /*26940*/  ISETP.GE.AND P3, PT, R70, UR4, PT ;  /* 0x0000000446007c0c */ /* 0x000fe2000bf66270 */
[----:B------:R-:W-:Y:S01]  /*26950*/  @!P0 IMAD.MOV.U32 R33, RZ, RZ, R182 ;  /* 0x000000ffff218224 */ /* 0x000fe200078e00b6 */
[----:B------:R-:W-:-:S04]  /*26960*/  @!P1 LEA R12, P4, R103, R11, 0x2 ;  /* 0x0000000b670c9211 */ /* 0x000fc800078810ff */
[----:B------:R1:W-:Y:S01]  /*26970*/  @!P0 ST.E.64 desc[UR40][R14.64], R32 ;  /* 0x000000200e008985 */ /* 0x0003e2000c101b28 */
[----:B------:R-:W-:-:S03]  /*26980*/  @!P1 LEA.HI.X R13, R103, R41, R112, 0x2, P4 ;  /* 0x00000029670d9211 */ /* 0x000fc600020f1470 */
[----:B------:R-:W5:Y:S01]  /*26990*/  LDL R103, [R1+0xd0] ;  /* 0x0000d00001677983 */ /* 0x000f620000100800 */
[----:B-1----:R-:W-:Y:S02]  /*269a0*/  @!P1 IMAD.MOV.U32 R32, RZ, RZ, R183 ;  /* 0x000000ffff209224 */ /* 0x002fe400078e00b7 */
[----:B------:R-:W-:Y:S01]  /*269b0*/  @!P1 IMAD.MOV.U32 R33, RZ, RZ, R181 ;  /* 0x000000ffff219224 */ /* 0x000fe200078e00b5 */
[----:B------:R-:W-:Y:S01]  /*269c0*/  @!P2 LEA R14, P4, R120, R11, 0x2 ;  /* 0x0000000b780ea211 */ /* 0x000fe200078810ff */
[----:B------:R-:W5:Y:S01]  /*269d0*/  LDL R112, [R1+0x158] ;  /* 0x0001580001707983 */ /* 0x000f620000100800 */
[----:B------:R-:W-:-:S03]  /*269e0*/  ISETP.GE.AND P0, PT, R121, UR4, PT ;  /* 0x0000000479007c0c */ /* 0x000fc6000bf06270 */
[----:B------:R1:W-:Y:S01]  /*269f0*/  @!P1 ST.E.64 desc[UR40][R12.64], R32 ;  /* 0x000000200c009985 */ /* 0x0003e2000c101b28 */
[----:B------:R-:W-:-:S03]  /*26a00*/  @!P2 LEA.HI.X R15, R120, R41, R126, 0x2, P4 ;  /* 0x00000029780fa211 */ /* 0x000fc600020f147e */
[----:B------:R-:W5:Y:S04]  /*26a10*/  LDL R120, [R1+0x150] ;  /* 0x0001500001787983 */ /* 0x000f680000100800 */
[----:B------:R-:W5:Y:S01]  /*26a20*/  LDL R126, [R1+0x144] ;  /* 0x00014400017e7983 */ /* 0x000f620000100800 */
[----:B-1----:R-:W-:Y:S01]  /*26a30*/  @!P3 LEA R12, P5, R70, R11, 0x2 ;  /* 0x0000000b460cb211 */ /* 0x002fe200078a10ff */
[----:B------:R-:W-:Y:S02]  /*26a40*/  @!P2 IMAD.MOV.U32 R32, RZ, RZ, R180 ;  /* 0x000000ffff20a224 */ /* 0x000fe400078e00b4 */
[----:B------:R-:W-:-:S05]  /*26a50*/  @!P2 IMAD.MOV.U32 R33, RZ, RZ, R178 ;  /* 0x000000ffff21a224 */ /* 0x000fca00078e00b2 */
[----:B------:R1:W-:Y:S02]  /*26a60*/  @!P2 ST.E.64 desc[UR40][R14.64], R32 ;  /* 0x000000200e00a985 */ /* 0x0003e4000c101b28 */
[----:B-1----:R-:W-:Y:S01]  /*26a70*/  @!P3 MOV R32, R179 ;  /* 0x000000b30020b202 */ /* 0x002fe20000000f00 */
        /* <DEDUP_REMOVED lines=12> */
[----:B------:R-:W-:Y:S01]  /*26b40*/  @!P1 LEA R12, P5, R116, R11, 0x2 ;  /* 0x0000000b740c9211 */ /* 0x000fe200078a10ff */
[----:B------:R-:W-:-:S03]  /*26b50*/  @!P0 IMAD.MOV.U32 R33, RZ, RZ, R174 ;  /* 0x000000ffff218224 */ /* 0x000fc600078e00ae */
        /* <DEDUP_REMOVED lines=14> */
[----:B-1----:R-:W-:-:S02]  /*26c40*/  @!P2 IMAD.MOV.U32 R32, RZ, RZ, R172 ;  /* 0x000000ffff20a224 */ /* 0x002fc400078e00ac */
[----:B------:R-:W-:Y:S01]  /*26c50*/  @!P2 IMAD.MOV.U32 R33, RZ, RZ, R170 ;  /* 0x000000ffff21a224 */ /* 0x000fe200078e00aa */
[----:B------:R-:W-:-:S04]  /*26c60*/  @!P3 LEA R12, P5, R2, R11, 0x2 ;  /* 0x0000000b020cb211 */ /* 0x000fc800078a10ff */
[----:B------:R1:W-:Y:S01]  /*26c70*/  @!P2 ST.E.64 desc[UR40][R14.64], R32 ;  /* 0x000000200e00a985 */ /* 0x0003e2000c101b28 */
[----:B------:R-:W-:-:S03]  /*26c80*/  @!P3 LEA.HI.X R13, R2, R41, R112, 0x2, P5 ;  /* 0x00000029020db211 */ /* 0x000fc600028f1470 */
[----:B------:R-:W5:Y:S01]  /*26c90*/  LDL R112, [R1+0xb4] ;  /* 0x0000b40001707983 */ /* 0x000f620000100800 */
[----:B-1----:R-:W-:Y:S01]  /*26ca0*/  @!P3 IMAD.MOV.U32 R14, RZ, RZ, R171 ;  /* 0x000000ffff0eb224 */ /* 0x002fe200078e00ab */
[----:B------:R-:W-:Y:S02]  /*26cb0*/  @!P3 MOV R15, R166 ;  /* 0x000000a6000fb202 */ /* 0x000fe40000000f00 */
[----:B------:R-:W-:-:S03]  /*26cc0*/  @!P0 LEA R32, P5, R122, R11, 0x2 ;  /* 0x0000000b7a208211 */ /* 0x000fc600078a10ff */
[----:B------:R1:W-:Y:S01]  /*26cd0*/  @!P3 ST.E.64 desc[UR40][R12.64], R14 ;  /* 0x0000000e0c00b985 */ /* 0x0003e2000c101b28 */
[C---:B------:R-:W-:Y:S02]  /*26ce0*/  @!P1 LEA R2, P3, R103.reuse, R11, 0x2 ;  /* 0x0000000b67029211 */ /* 0x040fe400078610ff */
[-C--:B------:R-:W-:Y:S02]  /*26cf0*/  @!P0 LEA.HI.X R33, R122, R41.reuse, R127, 0x2, P5 ;  /* 0x000000297a218211 */ /* 0x080fe400028f147f */
[----:B------:R-:W5:Y:S01]  /*26d00*/  LDL R122, [R1+0x140] ;  /* 0x00014000017a7983 */ /* 0x000f620000100800 */
[----:B-1----:R-:W-:Y:S02]  /*26d10*/  @!P0 IMAD.MOV.U32 R12, RZ, RZ, R147 ;  /* 0x000000ffff0c8224 */ /* 0x002fe400078e0093 */
[----:B------:R-:W-:Y:S01]  /*26d20*/  @!P0 IMAD.MOV.U32 R13, RZ, RZ, R3 ;  /* 0x000000ffff0d8224 */ /* 0x000fe200078e0003 */
[----:B------:R-:W-:Y:S02]  /*26d30*/  @!P1 LEA.HI.X R3, R103, R41, R120, 0x2, P3 ;  /* 0x0000002967039211 */ /* 0x000fe400018f1478 */
[----:B------:R-:W5:Y:S04]  /*26d40*/  LDL R120, [R1+0x13c] ;  /* 0x00013c0001787983 */ /* 0x000f680000100800 */
[----:B------:R1:W-:Y:S04]  /*26d50*/  @!P0 ST.E.64 desc[UR40][R32.64], R12 ;  /* 0x0000000c20008985 */ /* 0x0003e8000c101b28 */
[----:B------:R-:W5:Y:S01]  /*26d60*/  LDL R103, [R1+0xb0] ;  /* 0x0000b00001677983 */ /* 0x000f620000100800 */
[----:B-1----:R-:W-:-:S03]  /*26d70*/  @!P1 IMAD.MOV.U32 R12, RZ, RZ, R49 ;  /* 0x000000ffff0c9224 */ /* 0x002fc600078e0031 */
[----:B------:R-:W5:Y:S01]  /*26d80*/  LDL R33, [R1+0xa4] ;  /* 0x0000a40001217983 */ /* 0x000f620000100800 */
[----:B------:R-:W-:-:S03]  /*26d90*/  @!P1 IMAD.MOV.U32 R13, RZ, RZ, R50 ;  /* 0x000000ffff0d9224 */ /* 0x000fc600078e0032 */
        /* <DEDUP_REMOVED lines=15> */
[----:B------:R-:W5:Y:S04]  /*26e90*/  LDL R110, [R1+0x130] ;  /* 0x00013000016e7983 */ /* 0x000f680000100800 */
[----:B------:R-:W5:Y:S04]  /*26ea0*/  LDL R51, [R1+0x12c] ;  /* 0x00012c0001337983 */ /* 0x000f680000100800 */
[----:B------:R-:W5:Y:S04]  /*26eb0*/  LDL R15, [R1+0x124] ;  /* 0x00012400010f7983 */ /* 0x000f680000100800 */
[----:B------:R-:W5:Y:S01]  /*26ec0*/  LDL R14, [R1+0x120] ;  /* 0x00012000010e7983 */ /* 0x000f620000100800 */
[----:B------:R-:W-:-:S02]  /*26ed0*/  ISETP.GE.AND P0, PT, R124, UR4, PT ;  /* 0x000000047c007c0c */ /* 0x000fc4000bf06270 */
[----:B------:R-:W-:Y:S01]  /*26ee0*/  ISETP.GE.AND P1, PT, R121, UR4, PT ;  /* 0x0000000479007c0c */ /* 0x000fe2000bf26270 */
[----:B------:R-:W-:Y:S01]  /*26ef0*/  @!P4 IMAD.MOV.U32 R5, RZ, RZ, R53 ;  /* 0x000000ffff05c224 */ /* 0x000fe200078e0035 */
[----:B------:R-:W-:-:S04]  /*26f00*/  ISETP.GE.AND P2, PT, R118, UR4, PT ;  /* 0x0000000476007c0c */ /* 0x000fc8000bf46270 */
[----:B------:R1:W-:Y:S01]  /*26f10*/  @!P4 ST.E.64 desc[UR40][R2.64], R4 ;  /* 0x000000040200c985 */ /* 0x0003e2000c101b28 */
[----:B------:R-:W-:-:S04]  /*26f20*/  ISETP.GE.AND P4, PT, R115, UR4, PT ;  /* 0x0000000473007c0c */ /* 0x000fc8000bf86270 */
[----:B------:R-:W-:-:S04]  /*26f30*/  @!P0 LEA R12, P3, R124, R11, 0x2 ;  /* 0x0000000b7c0c8211 */ /* 0x000fc800078610ff */
[----:B------:R-:W-:Y:S02]  /*26f40*/  @!P0 LEA.HI.X R13, R124, R41, R126, 0x2, P3 ;  /* 0x000000297c0d8211 */ /* 0x000fe400018f147e */
[----:B-1----:R-:W-:-:S03]  /*26f50*/  @!P1 LEA R2, P5, R121, R11, 0x2 ;  /* 0x0000000b79029211 */ /* 0x002fc600078a10ff */
[----:B------:R-:W-:Y:S01]  /*26f60*/  @!P0 ST.E.64 desc[UR40][R12.64], R6 ;  /* 0x000000060c008985 */ /* 0x000fe2000c101b28 */
[----:B------:R-:W-:Y:S02]  /*26f70*/  ISETP.GE.AND P3, PT, R112, UR4, PT ;  /* 0x0000000470007c0c */ /* 0x000fe4000bf66270 */
[----:B------:R-:W-:Y:S02]  /*26f80*/  @!P2 LEA R4, P0, R118, R11, 0x2 ;  /* 0x0000000b7604a211 */ /* 0x000fe400078010ff */
[----:B------:R-:W-:-:S05]  /*26f90*/  @!P1 LEA.HI.X R3, R121, R41, R122, 0x2, P5 ;  /* 0x0000002979039211 */ /* 0x000fca00028f147a */
[----:B------:R1:W-:Y:S01]  /*26fa0*/  @!P1 ST.E.64 desc[UR40][R2.64], R54 ;  /* 0x0000003602009985 */ /* 0x0003e2000c101b28 */
[----:B------:R-:W-:Y:S02]  /*26fb0*/  @!P2 LEA.HI.X R5, R118, R41, R120, 0x2, P0 ;  /* 0x000000297605a211 */ /* 0x000fe400000f1478 */
[-C--:B-1----:R-:W-:Y:S02]  /*26fc0*/  @!P4 LEA R2, P1, R115, R11.reuse, 0x2 ;  /* 0x0000000b7302c211 */ /* 0x082fe400078210ff */
[----:B------:R-:W-:Y:S01]  /*26fd0*/  ISETP.GE.AND P0, PT, R103, UR4, PT ;  /* 0x0000000467007c0c */ /* 0x000fe2000bf06270 */
[----:B------:R1:W-:Y:S01]  /*26fe0*/  @!P2 ST.E.64 desc[UR40][R4.64], R8 ;  /* 0x000000080400a985 */ /* 0x0003e2000c101b28 */
[----:B------:R-:W-:Y:S01]  /*26ff0*/  @!P3 LEA R6, P5, R112, R11, 0x2 ;  /* 0x0000000b7006b211 */ /* 0x000fe200078a10ff */
[----:B-1----:R-:W-:Y:S02]  /*27000*/  @!P4 IMAD.MOV.U32 R4, RZ, RZ, R57 ;  /* 0x000000ffff04c224 */ /* 0x002fe400078e0039 */
[----:B------:R-:W-:Y:S01]  /*27010*/  @!P4 IMAD.MOV.U32 R5, RZ, RZ, R58 ;  /* 0x000000ffff05c224 */ /* 0x000fe200078e003a */
[----:B--2---:R-:W-:-:S02]  /*27020*/  @!P4 LEA.HI.X R3, R115, R41, R116, 0x2, P1 ;  /* 0x000000297303c211 */ /* 0x004fc400008f1474 */
[----:B---3--:R-:W-:-:S03]  /*27030*/  ISETP.GE.AND P1, PT, R70, UR4, PT ;  /* 0x0000000446007c0c */ /* 0x008fc6000bf26270 */
[----:B------:R1:W-:Y:S01]  /*27040*/  @!P4 ST.E.64 desc[UR40][R2.64], R4 ;  /* 0x000000040200c985 */ /* 0x0003e2000c101b28 */
[----:B------:R-:W-:Y:S02]  /*27050*/  ISETP.GE.AND P4, PT, R49, UR4, PT ;  /* 0x0000000431007c0c */ /* 0x000fe4000bf86270 */
[----:B-1----:R-:W-:Y:S01]  /*27060*/  @!P3 MOV R2, R10 ;  /* 0x0000000a0002b202 */ /* 0x002fe20000000f00 */
[----:B------:R-:W-:Y:S01]  /*27070*/  @!P3 IMAD.MOV.U32 R3, RZ, RZ, R20 ;  /* 0x000000ffff03b224 */ /* 0x000fe200078e0014 */
[----:B------:R-:W-:Y:S02]  /*27080*/  @!P0 LEA R4, P2, R103, R11, 0x2 ;  /* 0x0000000b67048211 */ /* 0x000fe400078410ff */
[-C--:B----4-:R-:W-:Y:S02]  /*27090*/  @!P3 LEA.HI.X R7, R112, R41.reuse, R113, 0x2, P5 ;  /* 0x000000297007b211 */ /* 0x090fe400028f1471 */
[----:B------:R-:W-:Y:S02]  /*270a0*/  ISETP.GE.AND P5, PT, R33, UR4, PT ;  /* 0x0000000421007c0c */ /* 0x000fe4000bfa6270 */
[----:B-----5:R-:W-:Y:S01]  /*270b0*/  @!P0 LEA.HI.X R5, R103, R41, R110, 0x2, P2 ;  /* 0x0000002967058211 */ /* 0x020fe200010f146e */
[----:B------:R1:W-:Y:S01]  /*270c0*/  @!P3 ST.E.64 desc[UR40][R6.64], R2 ;  /* 0x000000020600b985 */ /* 0x0003e2000c101b28 */
[----:B------:R-:W-:Y:S01]  /*270d0*/  ISETP.GE.AND P3, PT, R32, UR4, PT ;  /* 0x0000000420007c0c */ /* 0x000fe2000bf66270 */
[----:B-1----:R-:W-:-:S02]  /*270e0*/  @!P0 IMAD.MOV.U32 R6, RZ, RZ, R59 ;  /* 0x000000ffff068224 */ /* 0x002fc400078e003b */
[----:B------:R-:W-:Y:S01]  /*270f0*/  @!P0 IMAD.MOV.U32 R7, RZ, RZ, R61 ;  /* 0x000000ffff078224 */ /* 0x000fe200078e003d */
[----:B------:R-:W-:-:S04]  /*27100*/  @!P1 LEA R2, P2, R70, R11, 0x2 ;  /* 0x0000000b46029211 */ /* 0x000fc800078410ff */
[----:B------:R1:W-:Y:S01]  /*27110*/  @!P0 ST.E.64 desc[UR40][R4.64], R6 ;  /* 0x0000000604008985 */ /* 0x0003e2000c101b28 */
[----:B------:R-:W-:-:S04]  /*27120*/  @!P1 LEA.HI.X R3, R70, R41, R51, 0x2, P2 ;  /* 0x0000002946039211 */ /* 0x000fc800010f1433 */
[----:B------:R-:W-:Y:S01]  /*27130*/  @!P3 IMAD.MOV.U32 R8, RZ, RZ, R69 ;  /* 0x000000ffff08b224 */ /* 0x000fe200078e0045 */
[----:B------:R-:W-:Y:S01]  /*27140*/  @!P3 MOV R9, R72 ;  /* 0x000000480009b202 */ /* 0x000fe20000000f00 */
[----:B-1----:R-:W-:Y:S01]  /*27150*/  @!P1 IMAD.MOV.U32 R4, RZ, RZ, R21 ;  /* 0x000000ffff049224 */ /* 0x002fe200078e0015 */
[----:B------:R-:W-:Y:S01]  /*27160*/  @!P4 LEA R6, P0, R49, R11, 0x2 ;  /* 0x0000000b3106c211 */ /* 0x000fe200078010ff */
[----:B------:R-:W-:-:S03]  /*27170*/  @!P1 IMAD.MOV.U32 R5, RZ, RZ, R24 ;  /* 0x000000ffff059224 */ /* 0x000fc600078e0018 */
[----:B------:R-:W-:Y:S02]  /*27180*/  @!P4 LEA.HI.X R7, R49, R41, R50, 0x2, P0 ;  /* 0x000000293107c211 */ /* 0x000fe400000f1432 */
[----:B------:R1:W-:Y:S04]  /*27190*/  @!P1 ST.E.64 desc[UR40][R2.64], R4 ;  /* 0x0000000402009985 */ /* 0x0003e8000c101b28 */
[----:B------:R2:W-:Y:S01]  /*271a0*/  @!P4 ST.E.64 desc[UR40][R6.64], R64 ;  /* 0x000000400600c985 */ /* 0x0005e2000c101b28 */
[CC--:B-1----:R-:W-:Y:S02]  /*271b0*/  @!P5 LEA R2, P1, R33.reuse, R11.reuse, 0x2 ;  /* 0x0000000b2102d211 */ /* 0x0c2fe400078210ff */
[C---:B------:R-:W-:Y:S02]  /*271c0*/  @!P3 LEA R4, P2, R32.reuse, R11, 0x2 ;  /* 0x0000000b2004b211 */ /* 0x040fe400078410ff */
[-C--:B------:R-:W-:Y:S01]  /*271d0*/  @!P5 LEA.HI.X R3, R33, R41.reuse, R15, 0x2, P1 ;  /* 0x000000292103d211 */ /* 0x080fe200008f140f */
[----:B--2---:R-:W-:Y:S01]  /*271e0*/  @!P5 IMAD.MOV.U32 R6, RZ, RZ, R25 ;  /* 0x000000ffff06d224 */ /* 0x004fe200078e0019 */
[----:B------:R-:W-:Y:S01]  /*271f0*/  @!P3 LEA.HI.X R5, R32, R41, R14, 0x2, P2 ;  /* 0x000000292005b211 */ /* 0x000fe200010f140e */
[----:B------:R-:W-:-:S05]  /*27200*/  @!P5 IMAD.MOV.U32 R7, RZ, RZ, R26 ;  /* 0x000000ffff07d224 */ /* 0x000fca00078e001a */
[----:B------:R3:W-:Y:S04]  /*27210*/  @!P5 ST.E.64 desc[UR40][R2.64], R6 ;  /* 0x000000060200d985 */ /* 0x0007e8000c101b28 */
[----:B------:R3:W-:Y:S02]  /*27220*/  @!P3 ST.E.64 desc[UR40][R4.64], R8 ;  /* 0x000000080400b985 */ /* 0x0007e4000c101b28 */
.L_x_2681:
[----:B------:R-:W-:Y:S05]  /*27230*/  BSYNC B1 ;  /* 0x0000000000017941 */ /* 0x000fea0003800000 */
.L_x_2680:
[----:B------:R-:W-:-:S03]  /*27240*/  UMOV UR4, 0xffffffff ;  /* 0xffffffff00047882 */ /* 0x000fc60000000000 */
[----:B------:R-:W-:Y:S05]  /*27250*/  BRA.DIV UR4, `(.L_x_2682) ;  /* 0x0000010a04787947 */ /* 0x000fea000b800000 */
[----:B0-----:R-:W0:Y:S04]  /*27260*/  SHFL.IDX PT, R40, R40, 0x1, 0x1c1f ;  /* 0x003c1f0028287f89 */ /* 0x001e2800000e0000 */
[----:B------:R-:W4:Y:S02]  /*27270*/  SHFL.IDX PT, R35, R35, 0x1, 0x1c1f ;  /* 0x003c1f0023237f89 */ /* 0x000f2400000e0000 */
.L_x_3038:
        /* <DEDUP_REMOVED lines=49> */
[----:B------:R-:W-:Y:S01]  /*27590*/  IMAD.MOV.U32 R7, RZ, RZ, R6 ;  /* 0x000000ffff077224 */ /* 0x000fe200078e0006 */
[----:B------:R-:W-:Y:S01]  /*275a0*/  MOV R6, R5 ;  /* 0x0000000500067202 */ /* 0x000fe20000000f00 */
[----:B------:R-:W-:Y:S02]  /*275b0*/  IMAD.MOV.U32 R5, RZ, RZ, R4 ;  /* 0x000000ffff057224 */ /* 0x000fe400078e0004 */
[----:B------:R-:W-:Y:S02]  /*275c0*/  IMAD.MOV.U32 R4, RZ, RZ, R3 ;  /* 0x000000ffff047224 */ /* 0x000fe400078e0003 */
[----:B------:R-:W-:Y:S02]  /*275d0*/  IMAD.MOV.U32 R3, RZ, RZ, R2 ;  /* 0x000000ffff037224 */ /* 0x000fe400078e0002 */
[----:B------:R-:W3:Y:S01]  /*275e0*/  LDL R2, [R1+0x160] ;  /* 0x0001600001027983 */ /* 0x000ee20000100800 */
        /* <DEDUP_REMOVED lines=10> */
[----:B------:R-:W-:Y:S01]  /*27690*/  MOV R54, R51 ;  /* 0x0000003300367202 */ /* 0x000fe20000000f00 */
[----:B------:R-:W-:Y:S01]  /*276a0*/  IMAD.MOV.U32 R55, RZ, RZ, R53 ;  /* 0x000000ffff377224 */ /* 0x000fe200078e0035 */
[----:B------:R-:W-:Y:S01]  /*276b0*/  ISETP.GE.AND P0, PT, R64, UR4, PT ;  /* 0x0000000440007c0c */ /* 0x000fe2000bf06270 */
[----:B------:R-:W-:Y:S02]  /*276c0*/  IMAD.MOV.U32 R115, RZ, RZ, R61 ;  /* 0x000000ffff737224 */ /* 0x000fe400078e003d */
[----:B------:R-:W-:Y:S02]  /*276d0*/  IMAD.MOV.U32 R41, RZ, RZ, R32 ;  /* 0x000000ffff297224 */ /* 0x000fe400078e0020 */
[----:B------:R-:W-:-:S02]  /*276e0*/  IMAD.MOV.U32 R61, RZ, RZ, R59 ;  /* 0x000000ffff3d7224 */ /* 0x000fc400078e003b */
[----:B------:R-:W-:Y:S02]  /*276f0*/  IMAD.MOV.U32 R32, RZ, RZ, R24 ;  /* 0x000000ffff207224 */ /* 0x000fe400078e0018 */
[----:B------:R-:W-:Y:S01]  /*27700*/  IMAD.MOV.U32 R53, RZ, RZ, R50 ;  /* 0x000000ffff357224 */ /* 0x000fe200078e0032 */
[----:B------:R-:W4:Y:S01]  /*27710*/  LDL R24, [R1+0x12c] ;  /* 0x00012c0001187983 */ /* 0x000f220000100800 */
[----:B------:R-:W-:Y:S01]  /*27720*/  IMAD.MOV.U32 R59, RZ, RZ, R58 ;  /* 0x000000ffff3b7224 */ /* 0x000fe200078e003a */
[----:B------:R-:W-:Y:S01]  /*27730*/  MOV R58, R57 ;  /* 0x00000039003a7202 */ /* 0x000fe20000000f00 */
[----:B------:R-:W-:Y:S01]  /*27740*/  IMAD.MOV.U32 R51, RZ, RZ, R49 ;  /* 0x000000ffff337224 */ /* 0x000fe200078e0031 */
[----:B------:R-:W-:Y:S01]  /*27750*/  ISETP.GE.AND P1, PT, R120, UR4, PT ;  /* 0x0000000478007c0c */ /* 0x000fe2000bf26270 */
        /* <DEDUP_REMOVED lines=11> */
[----:B------:R-:W-:Y:S02]  /*27810*/  IMAD.MOV.U32 R25, RZ, RZ, R6 ;  /* 0x000000ffff197224 */ /* 0x000fe400078e0006 */
[----:B------:R-:W-:Y:S02]  /*27820*/  IMAD.MOV.U32 R50, RZ, RZ, R49 ;  /* 0x000000ffff327224 */ /* 0x000fe400078e0031 */
[----:B------:R-:W-:Y:S02]  /*27830*/  IMAD.MOV.U32 R6, RZ, RZ, R4 ;  /* 0x000000ffff067224 */ /* 0x000fe400078e0004 */
[----:B------:R-:W-:-:S02]  /*27840*/  IMAD.MOV.U32 R49, RZ, RZ, R41 ;  /* 0x000000ffff317224 */ /* 0x000fc400078e0029 */
[----:B------:R-:W-:Y:S02]  /*27850*/  IMAD.MOV.U32 R5, RZ, RZ, R3 ;  /* 0x000000ffff057224 */ /* 0x000fe400078e0003 */
[----:B------:R-:W-:Y:S02]  /*27860*/  IMAD.MOV.U32 R41, RZ, RZ, R33 ;  /* 0x000000ffff297224 */ /* 0x000fe400078e0021 */
[----:B0-----:R-:W-:Y:S02]  /*27870*/  @!P0 IMAD.MOV.U32 R3, RZ, RZ, R40 ;  /* 0x000000ffff038224 */ /* 0x001fe400078e0028 */
[----:B------:R-:W-:Y:S02]  /*27880*/  IMAD.MOV.U32 R69, RZ, RZ, R59 ;  /* 0x000000ffff457224 */ /* 0x000fe400078e003b */
[----:B------:R-:W-:Y:S02]  /*27890*/  IMAD.MOV.U32 R59, RZ, RZ, R54 ;  /* 0x000000ffff3b7224 */ /* 0x000fe400078e0036 */
[----:B------:R-:W-:-:S02]  /*278a0*/  IMAD.MOV.U32 R54, RZ, RZ, R41 ;  /* 0x000000ffff367224 */ /* 0x000fc400078e0029 */
[----:B------:R-:W-:Y:S01]  /*278b0*/  IMAD.MOV.U32 R41, RZ, RZ, R6 ;  /* 0x000000ffff297224 */ /* 0x000fe200078e0006 */
[----:B------:R-:W-:Y:S01]  /*278c0*/  @!P1 LEA R6, P4, R120, R35, 0x2 ;  /* 0x0000002378069211 */ /* 0x000fe200078810ff */
[----:B---3--:R-:W-:Y:S02]  /*278d0*/  IMAD.MOV.U32 R4, RZ, RZ, R2 ;  /* 0x000000ffff047224 */ /* 0x008fe400078e0002 */
[----:B------:R-:W-:-:S04]  /*278e0*/  @!P0 IMAD.MOV.U32 R2, RZ, RZ, R35 ;  /* 0x000000ffff028224 */ /* 0x000fc800078e0023 */
[----:B------:R-:W-:-:S04]  /*278f0*/  @!P0 IMAD.WIDE R2, R64, 0x4, R2 ;  /* 0x0000000440028825 */ /* 0x000fc800078e0202 */
[----:B------:R-:W-:Y:S01]  /*27900*/  IMAD.MOV.U32 R64, RZ, RZ, R57 ;  /* 0x000000ffff407224 */ /* 0x000fe200078e0039 */
[----:B------:R-:W-:Y:S01]  /*27910*/  MOV R57, R50 ;  /* 0x0000003200397202 */ /* 0x000fe20000000f00 */
[----:B------:R-:W-:Y:S02]  /*27920*/  IMAD.MOV.U32 R50, RZ, RZ, R25 ;  /* 0x000000ffff327224 */ /* 0x000fe400078e0019 */
[----:B------:R-:W-:Y:S01]  /*27930*/  IMAD.MOV.U32 R25, RZ, RZ, R7 ;  /* 0x000000ffff197224 */ /* 0x000fe200078e0007 */
[----:B------:R-:W-:Y:S02]  /*27940*/  @!P1 LEA.HI.X R7, R120, R40, R121, 0x2, P4 ;  /* 0x0000002878079211 */ /* 0x000fe400020f1479 */
[----:B------:R-:W3:Y:S01]  /*27950*/  LDL R120, [R1+0x194] ;  /* 0x0001940001787983 */ /* 0x000ee20000100800 */
[----:B------:R-:W-:Y:S02]  /*27960*/  ISETP.GE.AND P3, PT, R118, UR4, PT ;  /* 0x0000000476007c0c */ /* 0x000fe4000bf66270 */
[----:B------:R-:W-:Y:S01]  /*27970*/  MOV R33, R32 ;  /* 0x0000002000217202 */ /* 0x000fe20000000f00 */
[----:B------:R-:W-:Y:S01]  /*27980*/  IMAD.MOV.U32 R65, RZ, RZ, R58 ;  /* 0x000000ffff417224 */ /* 0x000fe200078e003a */
[----:B------:R-:W5:Y:S01]  /*27990*/  LDL R32, [R1+0x13c] ;  /* 0x00013c0001207983 */ /* 0x000f620000100800 */
        /* <DEDUP_REMOVED lines=8> */
[----:B------:R-:W-:Y:S01]  /*27a20*/  @!P0 MOV R4, R27 ;  /* 0x0000001b00048202 */ /* 0x000fe20000000f00 */
[----:B------:R-:W-:-:S05]  /*27a30*/  @!P0 IMAD.MOV.U32 R5, RZ, RZ, R36 ;  /* 0x000000ffff058224 */ /* 0x000fca00078e0024 */
[----:B------:R0:W-:Y:S02]  /*27a40*/  @!P0 ST.E.64 desc[UR40][R2.64], R4 ;  /* 0x0000000402008985 */ /* 0x0001e4000c101b28 */
[----:B0-----:R-:W-:-:S04]  /*27a50*/  @!P3 LEA R2, P5, R118, R35, 0x2 ;  /* 0x000000237602b211 */ /* 0x001fc800078a10ff */
[----:B---3--:R-:W-:Y:S02]  /*27a60*/  @!P3 LEA.HI.X R3, R118, R40, R120, 0x2, P5 ;  /* 0x000000287603b211 */ /* 0x008fe400028f1478 */
[----:B------:R-:W3:Y:S01]  /*27a70*/  LDL R120, [R1+0x190] ;  /* 0x0001900001787983 */ /* 0x000ee20000100800 */
[----:B------:R-:W-:Y:S01]  /*27a80*/  ISETP.GE.AND P2, PT, R72, UR4, PT ;  /* 0x0000000448007c0c */ /* 0x000fe2000bf46270 */
[----:B------:R-:W-:Y:S02]  /*27a90*/  @!P1 IMAD.MOV.U32 R4, RZ, RZ, R77 ;  /* 0x000000ffff049224 */ /* 0x000fe400078e004d */
[----:B------:R-:W-:-:S05]  /*27aa0*/  @!P1 IMAD.MOV.U32 R5, RZ, RZ, R80 ;  /* 0x000000ffff059224 */ /* 0x000fca00078e0050 */
[----:B------:R0:W-:Y:S01]  /*27ab0*/  @!P1 ST.E.64 desc[UR40][R6.64], R4 ;  /* 0x0000000406009985 */ /* 0x0001e2000c101b28 */
[----:B------:R-:W-:Y:S02]  /*27ac0*/  IMAD.MOV.U32 R122, RZ, RZ, R69 ;  /* 0x000000ffff7a7224 */ /* 0x000fe400078e0045 */
[----:B------:R-:W-:Y:S01]  /*27ad0*/  IMAD.MOV.U32 R69, RZ, RZ, R64 ;  /* 0x000000ffff457224 */ /* 0x000fe200078e0040 */
[----:B------:R-:W-:Y:S01]  /*27ae0*/  MOV R64, R59 ;  /* 0x0000003b00407202 */ /* 0x000fe20000000f00 */
[----:B------:R-:W-:Y:S01]  /*27af0*/  IMAD.MOV.U32 R59, RZ, RZ, R55 ;  /* 0x000000ffff3b7224 */ /* 0x000fe200078e0037 */
[----:B0-----:R-:W-:Y:S01]  /*27b00*/  @!P2 LEA R4, P4, R72, R35, 0x2 ;  /* 0x000000234804a211 */ /* 0x001fe200078810ff */
[----:B------:R-:W-:Y:S02]  /*27b10*/  IMAD.MOV.U32 R55, RZ, RZ, R51 ;  /* 0x000000ffff377224 */ /* 0x000fe400078e0033 */
[----:B------:R-:W-:Y:S01]  /*27b20*/  IMAD.MOV.U32 R51, RZ, RZ, R49 ;  /* 0x000000ffff337224 */ /* 0x000fe200078e0031 */
[----:B-----5:R-:W-:-:S02]  /*27b30*/  MOV R49, R32 ;  /* 0x0000002000317202 */ /* 0x020fc40000000f00 */
[----:B------:R-:W5:Y:S01]  /*27b40*/  LDL R32, [R1+0xc4] ;  /* 0x0000c40001207983 */ /* 0x000f620000100800 */
[----:B---3--:R-:W-:-:S03]  /*27b50*/  @!P2 LEA.HI.X R5, R72, R40, R120, 0x2, P4 ;  /* 0x000000284805a211 */ /* 0x008fc600020f1478 */
[----:B------:R-:W3:Y:S01]  /*27b60*/  LDL R120, [R1+0x18c] ;  /* 0x00018c0001787983 */ /* 0x000ee20000100800 */
[----:B------:R-:W-:Y:S01]  /*27b70*/  ISETP.GE.AND P0, PT, R116, UR4, PT ;  /* 0x0000000474007c0c */ /* 0x000fe2000bf06270 */
[----:B------:R-:W-:Y:S02]  /*27b80*/  IMAD.MOV.U32 R118, RZ, RZ, R70 ;  /* 0x000000ffff767224 */ /* 0x000fe400078e0046 */
[----:B------:R-:W-:Y:S02]  /*27b90*/  IMAD.MOV.U32 R70, RZ, RZ, R65 ;  /* 0x000000ffff467224 */ /* 0x000fe400078e0041 */
[----:B------:R-:W-:Y:S01]  /*27ba0*/  IMAD.MOV.U32 R65, RZ, RZ, R61 ;  /* 0x000000ffff417224 */ /* 0x000fe200078e003d */
[----:B------:R0:W-:Y:S01]  /*27bb0*/  @!P3 ST.E.64 desc[UR40][R2.64], R42 ;  /* 0x0000002a0200b985 */ /* 0x0001e2000c101b28 */
[----:B------:R-:W-:Y:S02]  /*27bc0*/  IMAD.MOV.U32 R61, RZ, RZ, R58 ;  /* 0x000000ffff3d7224 */ /* 0x000fe400078e003a */
[----:B------:R-:W-:-:S02]  /*27bd0*/  IMAD.MOV.U32 R72, RZ, RZ, R70 ;  /* 0x000000ffff487224 */ /* 0x000fc400078e0046 */
[----:B------:R-:W-:Y:S02]  /*27be0*/  IMAD.MOV.U32 R58, RZ, RZ, R57 ;  /* 0x000000ffff3a7224 */ /* 0x000fe400078e0039 */
[----:B------:R-:W-:Y:S02]  /*27bf0*/  IMAD.MOV.U32 R70, RZ, RZ, R69 ;  /* 0x000000ffff467224 */ /* 0x000fe400078e0045 */
[----:B------:R-:W-:Y:S02]  /*27c00*/  IMAD.MOV.U32 R57, RZ, RZ, R54 ;  /* 0x000000ffff397224 */ /* 0x000fe400078e0036 */
[----:B------:R-:W-:Y:S02]  /*27c10*/  IMAD.MOV.U32 R69, RZ, RZ, R65 ;  /* 0x000000ffff457224 */ /* 0x000fe400078e0041 */
[----:B------:R-:W-:Y:S01]  /*27c20*/  IMAD.MOV.U32 R54, RZ, RZ, R50 ;  /* 0x000000ffff367224 */ /* 0x000fe200078e0032 */
[----:B0-----:R-:W-:Y:S01]  /*27c30*/  @!P0 LEA R2, P5, R116, R35, 0x2 ;  /* 0x0000002374028211 */ /* 0x001fe200078a10ff */
[----:B------:R-:W-:-:S02]  /*27c40*/  IMAD.MOV.U32 R65, RZ, RZ, R64 ;  /* 0x000000ffff417224 */ /* 0x000fc400078e0040 */
[----:B------:R-:W-:Y:S02]  /*27c50*/  IMAD.MOV.U32 R50, RZ, RZ, R33 ;  /* 0x000000ffff327224 */ /* 0x000fe400078e0021 */
[----:B------:R-:W-:Y:S01]  /*27c60*/  IMAD.MOV.U32 R64, RZ, RZ, R61 ;  /* 0x000000ffff407224 */ /* 0x000fe200078e003d */
[----:B------:R-:W2:Y:S01]  /*27c70*/  LDL R33, [R1+0xc8] ;  /* 0x0000c80001217983 */ /* 0x000ea20000100800 */
[----:B------:R-:W-:Y:S01]  /*27c80*/  IMAD.MOV.U32 R61, RZ, RZ, R59 ;  /* 0x000000ffff3d7224 */ /* 0x000fe200078e003b */
[----:B---3--:R-:W-:Y:S01]  /*27c90*/  @!P0 LEA.HI.X R3, R116, R40, R120, 0x2, P5 ;  /* 0x0000002874038211 */ /* 0x008fe200028f1478 */
[----:B------:R-:W-:Y:S01]  /*27ca0*/  IMAD.MOV.U32 R120, RZ, RZ, R70 ;  /* 0x000000ffff787224 */ /* 0x000fe200078e0046 */
[----:B------:R-:W3:Y:S01]  /*27cb0*/  LDL R116, [R1+0x188] ;  /* 0x0001880001747983 */ /* 0x000ee20000100800 */
[----:B------:R-:W-:Y:S02]  /*27cc0*/  IMAD.MOV.U32 R70, RZ, RZ, R65 ;  /* 0x000000ffff467224 */ /* 0x000fe400078e0041 */
[----:B------:R-:W-:-:S02]  /*27cd0*/  IMAD.MOV.U32 R65, RZ, RZ, R61 ;  /* 0x000000ffff417224 */ /* 0x000fc400078e003d */
[----:B------:R-:W-:Y:S01]  /*27ce0*/  IMAD.MOV.U32 R61, RZ, RZ, R55 ;  /* 0x000000ffff3d7224 */ /* 0x000fe200078e0037 */
[----:B------:R-:W-:Y:S01]  /*27cf0*/  MOV R55, R50 ;  /* 0x0000003200377202 */ /* 0x000fe20000000f00 */
[----:B-----5:R-:W-:Y:S02]  /*27d00*/  IMAD.MOV.U32 R50, RZ, RZ, R32 ;  /* 0x000000ffff327224 */ /* 0x020fe400078e0020 */
[----:B------:R-:W5:Y:S01]  /*27d10*/  LDL R32, [R1+0xd4] ;  /* 0x0000d40001207983 */ /* 0x000f620000100800 */
[----:B------:R-:W-:Y:S01]  /*27d20*/  ISETP.GE.AND P1, PT, R113, UR4, PT ;  /* 0x0000000471007c0c */ /* 0x000fe2000bf26270 */
[----:B------:R-:W-:Y:S01]  /*27d30*/  IMAD.MOV.U32 R59, RZ, RZ, R57 ;  /* 0x000000ffff3b7224 */ /* 0x000fe200078e0039 */
[----:B------:R-:W-:Y:S01]  /*27d40*/  ISETP.GE.AND P3, PT, R112, UR4, PT ;  /* 0x0000000470007c0c */ /* 0x000fe2000bf66270 */
[----:B------:R-:W-:Y:S01]  /*27d50*/  @!P2 IMAD.MOV.U32 R57, RZ, RZ, R73 ;  /* 0x000000ffff39a224 */ /* 0x000fe200078e0049 */
[----:B------:R-:W-:Y:S01]  /*27d60*/  MOV R121, R72 ;  /* 0x0000004800797202 */ /* 0x000fe20000000f00 */
[----:B------:R-:W-:-:S02]  /*27d70*/  IMAD.MOV.U32 R72, RZ, RZ, R69 ;  /* 0x000000ffff487224 */ /* 0x000fc400078e0045 */
[----:B------:R-:W-:Y:S01]  /*27d80*/  IMAD.MOV.U32 R69, RZ, RZ, R64 ;  /* 0x000000ffff457224 */ /* 0x000fe200078e0040 */
[----:B------:R0:W-:Y:S01]  /*27d90*/  @!P2 ST.E.64 desc[UR40][R4.64], R56 ;  /* 0x000000380400a985 */ /* 0x0001e2000c101b28 */
[----:B------:R-:W-:Y:S02]  /*27da0*/  IMAD.MOV.U32 R64, RZ, RZ, R59 ;  /* 0x000000ffff407224 */ /* 0x000fe400078e003b */
[----:B------:R-:W-:Y:S02]  /*27db0*/  IMAD.MOV.U32 R59, RZ, RZ, R54 ;  /* 0x000000ffff3b7224 */ /* 0x000fe400078e0036 */
[----:B--2---:R-:W-:Y:S02]  /*27dc0*/  IMAD.MOV.U32 R54, RZ, RZ, R33 ;  /* 0x000000ffff367224 */ /* 0x004fe400078e0021 */
[----:B------:R-:W2:Y:S01]  /*27dd0*/  LDL R33, [R1+0x178] ;  /* 0x0001780001217983 */ /* 0x000ea20000100800 */
[----:B0-----:R-:W-:-:S03]  /*27de0*/  @!P1 LEA R4, P4, R113, R35, 0x2 ;  /* 0x0000002371049211 */ /* 0x001fc600078810ff */
[----:B------:R0:W-:Y:S02]  /*27df0*/  @!P0 ST.E.64 desc[UR40][R2.64], R44 ;  /* 0x0000002c02008985 */ /* 0x0001e4000c101b28 */
[C---:B0-----:R-:W-:Y:S02]  /*27e00*/  @!P3 LEA R2, P5, R112.reuse, R35, 0x2 ;  /* 0x000000237002b211 */ /* 0x041fe400078a10ff */
[-C--:B---3--:R-:W-:Y:S01]  /*27e10*/  @!P1 LEA.HI.X R5, R113, R40.reuse, R116, 0x2, P4 ;  /* 0x0000002871059211 */ /* 0x088fe200020f1474 */
[----:B------:R-:W-:Y:S02]  /*27e20*/  IMAD.MOV.U32 R116, RZ, RZ, R72 ;  /* 0x000000ffff747224 */ /* 0x000fe400078e0048 */
[----:B------:R-:W-:Y:S02]  /*27e30*/  IMAD.MOV.U32 R113, RZ, RZ, R70 ;  /* 0x000000ffff717224 */ /* 0x000fe400078e0046 */
[----:B------:R-:W-:Y:S02]  /*27e40*/  IMAD.MOV.U32 R72, RZ, RZ, R69 ;  /* 0x000000ffff487224 */ /* 0x000fe400078e0045 */
[----:B------:R-:W-:Y:S01]  /*27e50*/  IMAD.MOV.U32 R69, RZ, RZ, R64 ;  /* 0x000000ffff457224 */ /* 0x000fe200078e0040 */
[----:B------:R-:W-:Y:S01]  /*27e60*/  MOV R64, R59 ;  /* 0x0000003b00407202 */ /* 0x000fe20000000f00 */
[----:B-----5:R-:W-:Y:S01]  /*27e70*/  IMAD.MOV.U32 R59, RZ, RZ, R32 ;  /* 0x000000ffff3b7224 */ /* 0x020fe200078e0020 */
[----:B------:R-:W-:Y:S01]  /*27e80*/  @!P3 LEA.HI.X R3, R112, R40, R113, 0x2, P5 ;  /* 0x000000287003b211 */ /* 0x000fe200028f1471 */
[----:B------:R-:W-:-:S02]  /*27e90*/  IMAD.MOV.U32 R113, RZ, RZ, R72 ;  /* 0x000000ffff717224 */ /* 0x000fc400078e0048 */
[----:B------:R-:W-:Y:S02]  /*27ea0*/  IMAD.MOV.U32 R72, RZ, RZ, R69 ;  /* 0x000000ffff487224 */ /* 0x000fe400078e0045 */
[----:B------:R-:W-:Y:S02]  /*27eb0*/  IMAD.MOV.U32 R69, RZ, RZ, R64 ;  /* 0x000000ffff457224 */ /* 0x000fe400078e0040 */
[----:B------:R-:W-:Y:S02]  /*27ec0*/  IMAD.MOV.U32 R64, RZ, RZ, R59 ;  /* 0x000000ffff407224 */ /* 0x000fe400078e003b */
[----:B------:R-:W3:Y:S01]  /*27ed0*/  LDL R59, [R1+0x170] ;  /* 0x00017000013b7983 */ /* 0x000ee20000100800 */
[----:B------:R-:W-:Y:S01]  /*27ee0*/  ISETP.GE.AND P2, PT, R110, UR4, PT ;  /* 0x000000046e007c0c */ /* 0x000fe2000bf46270 */
[----:B------:R-:W-:Y:S02]  /*27ef0*/  @!P1 IMAD.MOV.U32 R6, RZ, RZ, R47 ;  /* 0x000000ffff069224 */ /* 0x000fe400078e002f */
[----:B------:R-:W-:-:S02]  /*27f00*/  @!P1 IMAD.MOV.U32 R7, RZ, RZ, R81 ;  /* 0x000000ffff079224 */ /* 0x000fc400078e0051 */
[----:B------:R-:W-:Y:S02]  /*27f10*/  IMAD.MOV.U32 R70, RZ, RZ, R65 ;  /* 0x000000ffff467224 */ /* 0x000fe400078e0041 */
[----:B------:R-:W-:Y:S01]  /*27f20*/  IMAD.MOV.U32 R65, RZ, RZ, R61 ;  /* 0x000000ffff417224 */ /* 0x000fe200078e003d */
[----:B------:R0:W-:Y:S01]  /*27f30*/  @!P1 ST.E.64 desc[UR40][R4.64], R6 ;  /* 0x0000000604009985 */ /* 0x0001e2000c101b28 */
[----:B--2---:R-:W-:Y:S01]  /*27f40*/  IMAD.MOV.U32 R61, RZ, RZ, R33 ;  /* 0x000000ffff3d7224 */ /* 0x004fe200078e0021 */
[----:B------:R-:W-:Y:S01]  /*27f50*/  MOV R112, R70 ;  /* 0x0000004600707202 */ /* 0x000fe20000000f00 */
[----:B------:R-:W-:Y:S01]  /*27f60*/  IMAD.MOV.U32 R33, RZ, RZ, R26 ;  /* 0x000000ffff217224 */ /* 0x000fe200078e001a */
[----:B------:R-:W-:Y:S01]  /*27f70*/  ISETP.GE.AND P0, PT, R103, UR4, PT ;  /* 0x0000000467007c0c */ /* 0x000fe2000bf06270 */
[----:B------:R-:W-:Y:S02]  /*27f80*/  IMAD.MOV.U32 R70, RZ, RZ, R65 ;  /* 0x000000ffff467224 */ /* 0x000fe400078e0041 */
[----:B------:R-:W-:-:S02]  /*27f90*/  IMAD.MOV.U32 R65, RZ, RZ, R61 ;  /* 0x000000ffff417224 */ /* 0x000fc400078e003d */
[----:B------:R-:W-:Y:S01]  /*27fa0*/  IMAD.MOV.U32 R61, RZ, RZ, R33 ;  /* 0x000000ffff3d7224 */ /* 0x000fe200078e0021 */
[C---:B0-----:R-:W-:Y:S02]  /*27fb0*/  @!P2 LEA R4, P4, R110.reuse, R35, 0x2 ;  /* 0x000000236e04a211 */ /* 0x041fe400078810ff */
[----:B------:R-:W-:Y:S02]  /*27fc0*/  ISETP.GE.AND P1, PT, R115, UR4, PT ;  /* 0x0000000473007c0c */ /* 0x000fe4000bf26270 */
[----:B------:R-:W-:Y:S01]  /*27fd0*/  @!P2 LEA.HI.X R5, R110, R40, R112, 0x2, P4 ;  /* 0x000000286e05a211 */ /* 0x000fe200020f1470 */
[----:B------:R-:W-:Y:S02]  /*27fe0*/  IMAD.MOV.U32 R110, RZ, RZ, R72 ;  /* 0x000000ffff6e7224 */ /* 0x000fe400078e0048 */
[----:B------:R-:W-:Y:S01]  /*27ff0*/  IMAD.MOV.U32 R72, RZ, RZ, R69 ;  /* 0x000000ffff487224 */ /* 0x000fe200078e0045 */
[----:B------:R-:W-:Y:S01]  /*28000*/  @!P3 MOV R47, R48 ;  /* 0x00000030002fb202 */ /* 0x000fe20000000f00 */
[----:B------:R-:W-:-:S02]  /*28010*/  IMAD.MOV.U32 R69, RZ, RZ, R61 ;  /* 0x000000ffff457224 */ /* 0x000fc400078e003d */
[----:B------:R-:W-:Y:S02]  /*28020*/  IMAD.MOV.U32 R112, RZ, RZ, R70 ;  /* 0x000000ffff707224 */ /* 0x000fe400078e0046 */
[----:B------:R-:W-:Y:S01]  /*28030*/  IMAD.MOV.U32 R61, RZ, RZ, R58 ;  /* 0x000000ffff3d7224 */ /* 0x000fe200078e003a */
[----:B------:R-:W-:Y:S01]  /*28040*/  MOV R58, R53 ;  /* 0x00000035003a7202 */ /* 0x000fe20000000f00 */
[----:B------:R-:W-:Y:S01]  /*28050*/  IMAD.MOV.U32 R70, RZ, RZ, R65 ;  /* 0x000000ffff467224 */ /* 0x000fe200078e0041 */
[----:B------:R-:W2:Y:S01]  /*28060*/  LDL R53, [R1+0x150] ;  /* 0x0001500001357983 */ /* 0x000ea20000100800 */
[----:B------:R-:W-:Y:S02]  /*28070*/  IMAD.MOV.U32 R65, RZ, RZ, R64 ;  /* 0x000000ffff417224 */ /* 0x000fe400078e0040 */
[----:B------:R-:W-:Y:S01]  /*28080*/  @!P2 IMAD.MOV.U32 R6, RZ, RZ, R109 ;  /* 0x000000ffff06a224 */ /* 0x000fe200078e006d */
[----:B------:R0:W-:Y:S01]  /*28090*/  @!P3 ST.E.64 desc[UR40][R2.64], R46 ;  /* 0x0000002e0200b985 */ /* 0x0001e2000c101b28 */
[----:B------:R-:W-:-:S02]  /*280a0*/  @!P2 IMAD.MOV.U32 R7, RZ, RZ, R85 ;  /* 0x000000ffff07a224 */ /* 0x000fc400078e0055 */
[----:B------:R-:W-:Y:S02]  /*280b0*/  IMAD.MOV.U32 R124, RZ, RZ, R70 ;  /* 0x000000ffff7c7224 */ /* 0x000fe400078e0046 */
[----:B------:R-:W-:Y:S01]  /*280c0*/  IMAD.MOV.U32 R70, RZ, RZ, R61 ;  /* 0x000000ffff467224 */ /* 0x000fe200078e003d */
[----:B------:R1:W-:Y:S01]  /*280d0*/  @!P2 ST.E.64 desc[UR40][R4.64], R6 ;  /* 0x000000060400a985 */ /* 0x0003e2000c101b28 */
[----:B0-----:R-:W-:-:S04]  /*280e0*/  @!P0 LEA R2, P5, R103, R35, 0x2 ;  /* 0x0000002367028211 */ /* 0x001fc800078a10ff */
[-C--:B------:R-:W-:Y:S01]  /*280f0*/  @!P0 LEA.HI.X R3, R103, R40.reuse, R112, 0x2, P5 ;  /* 0x0000002867038211 */ /* 0x080fe200028f1470 */
[----:B------:R-:W-:Y:S01]  /*28100*/  IMAD.MOV.U32 R112, RZ, RZ, R69 ;  /* 0x000000ffff707224 */ /* 0x000fe200078e0045 */
[C---:B-1----:R-:W-:Y:S01]  /*28110*/  @!P1 LEA R4, P4, R115.reuse, R35, 0x2 ;  /* 0x0000002373049211 */ /* 0x042fe200078810ff */
[----:B------:R-:W-:Y:S02]  /*28120*/  IMAD.MOV.U32 R69, RZ, RZ, R21 ;  /* 0x000000ffff457224 */ /* 0x000fe400078e0015 */
[----:B---3--:R-:W-:Y:S01]  /*28130*/  IMAD.MOV.U32 R64, RZ, RZ, R59 ;  /* 0x000000ffff407224 */ /* 0x008fe200078e003b */
[----:B------:R-:W-:Y:S01]  /*28140*/  @!P1 LEA.HI.X R5, R115, R40, R124, 0x2, P4 ;  /* 0x0000002873059211 */ /* 0x000fe200020f147c */
[----:B------:R-:W-:Y:S01]  /*28150*/  IMAD.MOV.U32 R59, RZ, RZ, R13 ;  /* 0x000000ffff3b7224 */ /* 0x000fe200078e000d */
[----:B------:R-:W-:Y:S01]  /*28160*/  ISETP.GE.AND P3, PT, R118, UR4, PT ;  /* 0x0000000476007c0c */ /* 0x000fe2000bf66270 */
[----:B------:R-:W-:Y:S02]  /*28170*/  IMAD.MOV.U32 R103, RZ, RZ, R64 ;  /* 0x000000ffff677224 */ /* 0x000fe400078e0040 */
[----:B------:R-:W-:Y:S01]  /*28180*/  IMAD.MOV.U32 R26, RZ, RZ, R20 ;  /* 0x000000ffff1a7224 */ /* 0x000fe200078e0014 */
[----:B------:R-:W-:Y:S01]  /*28190*/  MOV R61, R59 ;  /* 0x0000003b003d7202 */ /* 0x000fe20000000f00 */
[----:B------:R-:W-:Y:S01]  /*281a0*/  IMAD.MOV.U32 R115, RZ, RZ, R103 ;  /* 0x000000ffff737224 */ /* 0x000fe200078e0067 */
[----:B------:R-:W3:Y:S01]  /*281b0*/  LDL R59, [R1+0x164] ;  /* 0x00016400013b7983 */ /* 0x000ee20000100800 */
[----:B------:R-:W-:Y:S01]  /*281c0*/  IMAD.MOV.U32 R103, RZ, RZ, R69 ;  /* 0x000000ffff677224 */ /* 0x000fe200078e0045 */
[----:B------:R-:W-:Y:S01]  /*281d0*/  MOV R69, R55 ;  /* 0x0000003700457202 */ /* 0x000fe20000000f00 */
[----:B------:R-:W-:Y:S01]  /*281e0*/  IMAD.MOV.U32 R55, RZ, RZ, R41 ;  /* 0x000000ffff377224 */ /* 0x000fe200078e0029 */
[----:B------:R-:W5:Y:S04]  /*281f0*/  LDL R20, [R1+0x144] ;  /* 0x0001440001147983 */ /* 0x000f680000100800 */
[----:B------:R-:W4:Y:S01]  /*28200*/  LDL R41, [R1+0x154] ;  /* 0x0001540001297983 */ /* 0x000f220000100800 */
[----:B------:R-:W-:-:S02]  /*28210*/  IMAD.MOV.U32 R124, RZ, RZ, R112 ;  /* 0x000000ffff7c7224 */ /* 0x000fc400078e0070 */
[----:B------:R-:W-:Y:S01]  /*28220*/  IMAD.MOV.U32 R112, RZ, RZ, R70 ;  /* 0x000000ffff707224 */ /* 0x000fe200078e0046 */
[----:B------:R-:W-:Y:S01]  /*28230*/  ISETP.GE.AND P2, PT, R122, UR4, PT ;  /* 0x000000047a007c0c */ /* 0x000fe2000bf46270 */
[----:B------:R-:W-:Y:S01]  /*28240*/  @!P1 IMAD.MOV.U32 R6, RZ, RZ, R89 ;  /* 0x000000ffff069224 */ /* 0x000fe200078e0059 */
[----:B------:R-:W5:Y:S01]  /*28250*/  LDL R21, [R1+0xac] ;  /* 0x0000ac0001157983 */ /* 0x000f620000100800 */
[----:B--2---:R-:W-:Y:S02]  /*28260*/  IMAD.MOV.U32 R64, RZ, RZ, R53 ;  /* 0x000000ffff407224 */ /* 0x004fe400078e0035 */
[----:B------:R-:W-:-:S05]  /*28270*/  @!P0 IMAD.MOV.U32 R53, RZ, RZ, R60 ;  /* 0x000000ffff358224 */ /* 0x000fca00078e003c */
[----:B------:R0:W-:Y:S02]  /*28280*/  @!P0 ST.E.64 desc[UR40][R2.64], R52 ;  /* 0x0000003402008985 */ /* 0x0001e4000c101b28 */
[----:B0-----:R-:W-:-:S04]  /*28290*/  @!P3 LEA R2, P5, R118, R35, 0x2 ;  /* 0x000000237602b211 */ /* 0x001fc800078a10ff */
[----:B------:R-:W-:Y:S01]  /*282a0*/  @!P3 LEA.HI.X R3, R118, R40, R124, 0x2, P5 ;  /* 0x000000287603b211 */ /* 0x000fe200028f147c */
[----:B------:R-:W-:Y:S02]  /*282b0*/  IMAD.MOV.U32 R118, RZ, RZ, R112 ;  /* 0x000000ffff767224 */ /* 0x000fe400078e0070 */
[----:B---3--:R-:W-:Y:S02]  /*282c0*/  IMAD.MOV.U32 R70, RZ, RZ, R59 ;  /* 0x000000ffff467224 */ /* 0x008fe400078e003b */
[----:B------:R-:W-:Y:S02]  /*282d0*/  IMAD.MOV.U32 R59, RZ, RZ, R51 ;  /* 0x000000ffff3b7224 */ /* 0x000fe400078e0033 */
[----:B------:R-:W-:Y:S01]  /*282e0*/  IMAD.MOV.U32 R51, RZ, RZ, R25 ;  /* 0x000000ffff337224 */ /* 0x000fe200078e0019 */
[----:B------:R-:W-:Y:S01]  /*282f0*/  MOV R112, R70 ;  /* 0x0000004600707202 */ /* 0x000fe20000000f00 */
[----:B------:R-:W-:Y:S01]  /*28300*/  IMAD.MOV.U32 R70, RZ, RZ, R59 ;  /* 0x000000ffff467224 */ /* 0x000fe200078e003b */
[----:B------:R-:W-:Y:S01]  /*28310*/  ISETP.GE.AND P0, PT, R121, UR4, PT ;  /* 0x0000000479007c0c */ /* 0x000fe2000bf06270 */
[----:B------:R-:W-:Y:S01]  /*28320*/  IMAD.MOV.U32 R59, RZ, RZ, R55 ;  /* 0x000000ffff3b7224 */ /* 0x000fe200078e0037 */
[----:B------:R-:W2:Y:S01]  /*28330*/  LDL R25, [R1+0xb4] ;  /* 0x0000b40001197983 */ /* 0x000ea20000100800 */
[----:B------:R-:W-:-:S02]  /*28340*/  IMAD.MOV.U32 R55, RZ, RZ, R51 ;  /* 0x000000ffff377224 */ /* 0x000fc400078e0033 */
[----:B----4-:R-:W-:Y:S02]  /*28350*/  IMAD.MOV.U32 R51, RZ, RZ, R41 ;  /* 0x000000ffff337224 */ /* 0x010fe400078e0029 */
[----:B------:R-:W3:Y:S01]  /*28360*/  LDL R41, [R1+0x148] ;  /* 0x0001480001297983 */ /* 0x000ee20000100800 */
[----:B------:R-:W-:Y:S02]  /*28370*/  @!P1 IMAD.MOV.U32 R7, RZ, RZ, R63 ;  /* 0x000000ffff079224 */ /* 0x000fe400078e003f */
[----:B------:R-:W-:Y:S02]  /*28380*/  IMAD.MOV.U32 R124, RZ, RZ, R115 ;  /* 0x000000ffff7c7224 */ /* 0x000fe400078e0073 */
[----:B------:R-:W-:Y:S01]  /*28390*/  IMAD.MOV.U32 R115, RZ, RZ, R103 ;  /* 0x000000ffff737224 */ /* 0x000fe200078e0067 */
[----:B------:R0:W-:Y:S01]  /*283a0*/  @!P1 ST.E.64 desc[UR40][R4.64], R6 ;  /* 0x0000000604009985 */ /* 0x0001e2000c101b28 */
[----:B------:R-:W-:Y:S02]  /*283b0*/  IMAD.MOV.U32 R103, RZ, RZ, R69 ;  /* 0x000000ffff677224 */ /* 0x000fe400078e0045 */
[----:B------:R-:W-:-:S02]  /*283c0*/  @!P3 IMAD.MOV.U32 R69, RZ, RZ, R67 ;  /* 0x000000ffff45b224 */ /* 0x000fc400078e0043 */
[----:B------:R-:W-:Y:S02]  /*283d0*/  IMAD.MOV.U32 R13, RZ, RZ, R12 ;  /* 0x000000ffff0d7224 */ /* 0x000fe400078e000c */
[----:B------:R-:W4:Y:S01]  /*283e0*/  LDL R12, [R1+0x140] ;  /* 0x00014000010c7983 */ /* 0x000f220000100800 */
[----:B0-----:R-:W-:-:S03]  /*283f0*/  @!P2 LEA R4, P4, R122, R35, 0x2 ;  /* 0x000000237a04a211 */ /* 0x001fc600078810ff */
[----:B------:R0:W-:Y:S01]  /*28400*/  @!P3 ST.E.64 desc[UR40][R2.64], R68 ;  /* 0x000000440200b985 */ /* 0x0001e2000c101b28 */
[----:B------:R-:W-:Y:S01]  /*28410*/  @!P2 LEA.HI.X R5, R122, R40, R124, 0x2, P4 ;  /* 0x000000287a05a211 */ /* 0x000fe200020f147c */
[----:B------:R-:W-:Y:S02]  /*28420*/  IMAD.MOV.U32 R122, RZ, RZ, R118 ;  /* 0x000000ffff7a7224 */ /* 0x000fe400078e0076 */
[----:B------:R-:W-:Y:S01]  /*28430*/  IMAD.MOV.U32 R118, RZ, RZ, R115 ;  /* 0x000000ffff767224 */ /* 0x000fe200078e0073 */
[----:B------:R-:W-:Y:S01]  /*28440*/  MOV R115, R112 ;  /* 0x0000007000737202 */ /* 0x000fe20000000f00 */
[----:B------:R-:W-:Y:S02]  /*28450*/  IMAD.MOV.U32 R112, RZ, RZ, R103 ;  /* 0x000000ffff707224 */ /* 0x000fe400078e0067 */
[----:B-----5:R-:W-:Y:S01]  /*28460*/  IMAD.MOV.U32 R33, RZ, RZ, R20 ;  /* 0x000000ffff217224 */ /* 0x020fe200078e0014 */
[----:B0-----:R-:W-:Y:S01]  /*28470*/  @!P0 LEA R2, P5, R121, R35, 0x2 ;  /* 0x0000002379028211 */ /* 0x001fe200078a10ff */
[----:B------:R-:W-:-:S02]  /*28480*/  IMAD.MOV.U32 R103, RZ, RZ, R70 ;  /* 0x000000ffff677224 */ /* 0x000fc400078e0046 */
[----:B------:R-:W-:Y:S01]  /*28490*/  IMAD.MOV.U32 R70, RZ, RZ, R55 ;  /* 0x000000ffff467224 */ /* 0x000fe200078e0037 */
[----:B------:R-:W-:Y:S01]  /*284a0*/  @!P0 LEA.HI.X R3, R121, R40, R122, 0x2, P5 ;  /* 0x0000002879038211 */ /* 0x000fe200028f147a */
[----:B------:R-:W-:Y:S01]  /*284b0*/  IMAD.MOV.U32 R55, RZ, RZ, R51 ;  /* 0x000000ffff377224 */ /* 0x000fe200078e0033 */
[----:B------:R-:W-:Y:S01]  /*284c0*/  MOV R121, R118 ;  /* 0x0000007600797202 */ /* 0x000fe20000000f00 */
[----:B------:R-:W-:Y:S02]  /*284d0*/  IMAD.MOV.U32 R118, RZ, RZ, R115 ;  /* 0x000000ffff767224 */ /* 0x000fe400078e0073 */
[----:B------:R-:W-:Y:S02]  /*284e0*/  IMAD.MOV.U32 R115, RZ, RZ, R112 ;  /* 0x000000ffff737224 */ /* 0x000fe400078e0070 */
[----:B------:R-:W-:Y:S02]  /*284f0*/  IMAD.MOV.U32 R112, RZ, RZ, R70 ;  /* 0x000000ffff707224 */ /* 0x000fe400078e0046 */
[----:B------:R-:W-:-:S02]  /*28500*/  IMAD.MOV.U32 R70, RZ, RZ, R55 ;  /* 0x000000ffff467224 */ /* 0x000fc400078e0037 */
[----:B------:R-:W-:Y:S02]  /*28510*/  IMAD.MOV.U32 R20, RZ, RZ, R11 ;  /* 0x000000ffff147224 */ /* 0x000fe400078e000b */
[----:B------:R-:W5:Y:S01]  /*28520*/  LDL R11, [R1+0x130] ;  /* 0x00013000010b7983 */ /* 0x000f620000100800 */
[----:B------:R-:W-:-:S03]  /*28530*/  IMAD.MOV.U32 R32, RZ, RZ, R14 ;  /* 0x000000ffff207224 */ /* 0x000fc600078e000e */
[----:B------:R-:W5:Y:S01]  /*28540*/  LDL R14, [R1+0x124] ;  /* 0x00012400010e7983 */ /* 0x000f620000100800 */
[----:B------:R-:W-:Y:S01]  /*28550*/  ISETP.GE.AND P1, PT, R120, UR4, PT ;  /* 0x0000000478007c0c */ /* 0x000fe2000bf26270 */
[----:B------:R-:W-:Y:S01]  /*28560*/  @!P2 IMAD.MOV.U32 R63, RZ, RZ, R66 ;  /* 0x000000ffff3fa224 */ /* 0x000fe200078e0042 */
[----:B------:R-:W-:Y:S02]  /*28570*/  ISETP.GE.AND P3, PT, R116, UR4, PT ;  /* 0x0000000474007c0c */ /* 0x000fe4000bf66270 */
[----:B------:R-:W-:Y:S02]  /*28580*/  @!P0 MOV R77, R76 ;  /* 0x0000004c004d8202 */ /* 0x000fe40000000f00 */
[----:B------:R0:W-:Y:S01]  /*28590*/  @!P2 ST.E.64 desc[UR40][R4.64], R62 ;  /* 0x0000003e0400a985 */ /* 0x0001e2000c101b28 */
[----:B------:R-:W-:Y:S01]  /*285a0*/  ISETP.GE.AND P2, PT, R113, UR4, PT ;  /* 0x0000000471007c0c */ /* 0x000fe2000bf46270 */
[----:B------:R-:W-:-:S05]  /*285b0*/  @!P0 IMAD.MOV.U32 R76, RZ, RZ, R71 ;  /* 0x000000ffff4c8224 */ /* 0x000fca00078e0047 */
[----:B------:R-:W-:Y:S01]  /*285c0*/  @!P1 LOP3.LUT R75, R75, R74, RZ, 0x3c, !PT ;  /* 0x0000004a4b4b9212 */ /* 0x000fe200078e3cff */
[----:B---3--:R-:W-:Y:S02]  /*285d0*/  IMAD.MOV.U32 R51, RZ, RZ, R41 ;  /* 0x000000ffff337224 */ /* 0x008fe400078e0029 */
[----:B------:R-:W-:Y:S02]  /*285e0*/  IMAD.MOV.U32 R41, RZ, RZ, R33 ;  /* 0x000000ffff297224 */ /* 0x000fe400078e0021 */
[----:B------:R-:W-:Y:S02]  /*285f0*/  IMAD.MOV.U32 R33, RZ, RZ, R26 ;  /* 0x000000ffff217224 */ /* 0x000fe400078e001a */
[----:B------:R-:W-:Y:S01]  /*28600*/  IMAD.MOV.U32 R55, RZ, RZ, R51 ;  /* 0x000000ffff377224 */ /* 0x000fe200078e0033 */
[----:B------:R-:W3:Y:S01]  /*28610*/  LDL R26, [R1+0x134] ;  /* 0x00013400011a7983 */ /* 0x000ee20000100800 */
[----:B------:R-:W-:Y:S02]  /*28620*/  IMAD.MOV.U32 R51, RZ, RZ, R41 ;  /* 0x000000ffff337224 */ /* 0x000fe400078e0029 */
[----:B------:R-:W-:-:S02]  /*28630*/  IMAD.MOV.U32 R41, RZ, RZ, R33 ;  /* 0x000000ffff297224 */ /* 0x000fc400078e0021 */
[----:B------:R-:W-:Y:S02]  /*28640*/  IMAD.MOV.U32 R33, RZ, RZ, R15 ;  /* 0x000000ffff217224 */ /* 0x000fe400078e000f */
[----:B------:R-:W5:Y:S01]  /*28650*/  LDL R15, [R1+0xa8] ;  /* 0x0000a800010f7983 */ /* 0x000f620000100800 */
[C---:B0-----:R-:W-:Y:S02]  /*28660*/  @!P1 LEA R4, P4, R120.reuse, R35, 0x2 ;  /* 0x0000002378049211 */ /* 0x041fe400078810ff */
[C---:B------:R-:W-:Y:S01]  /*28670*/  @!P1 LOP3.LUT R74, R75.reuse, R74, RZ, 0x3c, !PT ;  /* 0x0000004a4b4a9212 */ /* 0x040fe200078e3cff */
[----:B------:R0:W-:Y:S01]  /*28680*/  @!P0 ST.E.64 desc[UR40][R2.64], R76 ;  /* 0x0000004c02008985 */ /* 0x0001e2000c101b28 */
[----:B------:R-:W-:Y:S02]  /*28690*/  @!P1 LEA.HI.X R5, R120, R40, R121, 0x2, P4 ;  /* 0x0000002878059211 */ /* 0x000fe400020f1479 */
[----:B------:R-:W-:Y:S02]  /*286a0*/  @!P1 LOP3.LUT R75, R75, R74, RZ, 0x3c, !PT ;  /* 0x0000004a4b4b9212 */ /* 0x000fe400078e3cff */
[----:B------:R-:W-:Y:S01]  /*286b0*/  ISETP.GE.AND P0, PT, R110, UR4, PT ;  /* 0x000000046e007c0c */ /* 0x000fe2000bf06270 */
[----:B------:R-:W-:-:S02]  /*286c0*/  @!P3 IMAD.MOV.U32 R85, RZ, RZ, R84 ;  /* 0x000000ffff55b224 */ /* 0x000fc400078e0054 */
[----:B------:R1:W-:Y:S01]  /*286d0*/  @!P1 ST.E.64 desc[UR40][R4.64], R74 ;  /* 0x0000004a04009985 */ /* 0x0003e2000c101b28 */
[----:B------:R-:W-:Y:S01]  /*286e0*/  ISETP.GE.AND P1, PT, R72, UR4, PT ;  /* 0x0000000448007c0c */ /* 0x000fe2000bf26270 */
[----:B------:R-:W-:Y:S01]  /*286f0*/  @!P3 IMAD.MOV.U32 R84, RZ, RZ, R78 ;  /* 0x000000ffff54b224 */ /* 0x000fe200078e004e */
[----:B0-----:R-:W-:-:S04]  /*28700*/  @!P3 LEA R2, P5, R116, R35, 0x2 ;  /* 0x000000237402b211 */ /* 0x001fc800078a10ff */
[----:B------:R-:W-:Y:S02]  /*28710*/  @!P3 LEA.HI.X R3, R116, R40, R118, 0x2, P5 ;  /* 0x000000287403b211 */ /* 0x000fe400028f1476 */
[----:B-1----:R-:W-:-:S03]  /*28720*/  @!P2 LEA R4, P4, R113, R35, 0x2 ;  /* 0x000000237104a211 */ /* 0x002fc600078810ff */
[----:B------:R0:W-:Y:S01]  /*28730*/  @!P3 ST.E.64 desc[UR40][R2.64], R84 ;  /* 0x000000540200b985 */ /* 0x0001e2000c101b28 */
[----:B------:R-:W-:Y:S01]  /*28740*/  ISETP.GE.AND P3, PT, R65, UR4, PT ;  /* 0x0000000441007c0c */ /* 0x000fe2000bf66270 */
[----:B------:R-:W-:Y:S01]  /*28750*/  @!P2 IMAD.MOV.U32 R6, RZ, RZ, R117 ;  /* 0x000000ffff06a224 */ /* 0x000fe200078e0075 */
[----:B------:R-:W-:Y:S01]  /*28760*/  @!P2 LEA.HI.X R5, R113, R40, R115, 0x2, P4 ;  /* 0x000000287105a211 */ /* 0x000fe200020f1473 */
[----:B------:R-:W-:Y:S02]  /*28770*/  @!P2 IMAD.MOV.U32 R7, RZ, RZ, R79 ;  /* 0x000000ffff07a224 */ /* 0x000fe400078e004f */
[----:B------:R-:W-:-:S03]  /*28780*/  @!P0 IMAD.MOV.U32 R89, RZ, RZ, R88 ;  /* 0x000000ffff598224 */ /* 0x000fc600078e0058 */
[----:B------:R1:W-:Y:S01]  /*28790*/  @!P2 ST.E.64 desc[UR40][R4.64], R6 ;  /* 0x000000060400a985 */ /* 0x0003e2000c101b28 */
[----:B------:R-:W-:Y:S02]  /*287a0*/  ISETP.GE.AND P2, PT, R61, UR4, PT ;  /* 0x000000043d007c0c */ /* 0x000fe4000bf46270 */
[----:B0-----:R-:W-:Y:S01]  /*287b0*/  @!P0 LEA R2, P5, R110, R35, 0x2 ;  /* 0x000000236e028211 */ /* 0x001fe200078a10ff */
[----:B------:R-:W-:-:S03]  /*287c0*/  @!P0 IMAD.MOV.U32 R88, RZ, RZ, R86 ;  /* 0x000000ffff588224 */ /* 0x000fc600078e0056 */
[----:B------:R-:W-:Y:S02]  /*287d0*/  @!P0 LEA.HI.X R3, R110, R40, R112, 0x2, P5 ;  /* 0x000000286e038211 */ /* 0x000fe400028f1470 */
[C---:B-1----:R-:W-:Y:S01]  /*287e0*/  @!P1 LEA R4, P4, R72.reuse, R35, 0x2 ;  /* 0x0000002348049211 */ /* 0x042fe200078810ff */
[----:B------:R-:W-:Y:S01]  /*287f0*/  @!P1 IMAD.MOV.U32 R6, RZ, RZ, R125 ;  /* 0x000000ffff069224 */ /* 0x000fe200078e007d */
[----:B------:R-:W-:Y:S01]  /*28800*/  @!P1 MOV R7, R82 ;  /* 0x0000005200079202 */ /* 0x000fe20000000f00 */
[----:B------:R0:W-:Y:S01]  /*28810*/  @!P0 ST.E.64 desc[UR40][R2.64], R88 ;  /* 0x0000005802008985 */ /* 0x0001e2000c101b28 */
[----:B------:R-:W-:Y:S02]  /*28820*/  @!P1 LEA.HI.X R5, R72, R40, R103, 0x2, P4 ;  /* 0x0000002848059211 */ /* 0x000fe400020f1467 */
[----:B------:R-:W-:-:S03]  /*28830*/  ISETP.GE.AND P0, PT, R58, UR4, PT ;  /* 0x000000043a007c0c */ /* 0x000fc6000bf06270 */
[----:B------:R1:W-:Y:S01]  /*28840*/  @!P1 ST.E.64 desc[UR40][R4.64], R6 ;  /* 0x0000000604009985 */ /* 0x0003e2000c101b28 */
[----:B------:R-:W-:Y:S02]  /*28850*/  ISETP.GE.AND P1, PT, R54, UR4, PT ;  /* 0x0000000436007c0c */ /* 0x000fe4000bf26270 */
[----:B0-----:R-:W-:-:S04]  /*28860*/  @!P3 LEA R2, P5, R65, R35, 0x2 ;  /* 0x000000234102b211 */ /* 0x001fc800078a10ff */
[----:B------:R-:W-:Y:S01]  /*28870*/  @!P3 LEA.HI.X R3, R65, R40, R70, 0x2, P5 ;  /* 0x000000284103b211 */ /* 0x000fe200028f1446 */
[----:B-1----:R-:W-:Y:S02]  /*28880*/  @!P3 IMAD.MOV.U32 R4, RZ, RZ, R91 ;  /* 0x000000ffff04b224 */ /* 0x002fe400078e005b */
[----:B------:R-:W-:Y:S01]  /*28890*/  @!P3 IMAD.MOV.U32 R5, RZ, RZ, R92 ;  /* 0x000000ffff05b224 */ /* 0x000fe200078e005c */
[----:B------:R-:W-:-:S04]  /*288a0*/  @!P2 LEA R6, P4, R61, R35, 0x2 ;  /* 0x000000233d06a211 */ /* 0x000fc800078810ff */
[----:B------:R0:W-:Y:S01]  /*288b0*/  @!P3 ST.E.64 desc[UR40][R2.64], R4 ;  /* 0x000000040200b985 */ /* 0x0001e2000c101b28 */
[----:B------:R-:W-:Y:S02]  /*288c0*/  ISETP.GE.AND P3, PT, R50, UR4, PT ;  /* 0x0000000432007c0c */ /* 0x000fe4000bf66270 */
[----:B------:R-:W-:Y:S01]  /*288d0*/  @!P2 LEA.HI.X R7, R61, R40, R64, 0x2, P4 ;  /* 0x000000283d07a211 */ /* 0x000fe200020f1440 */
[----:B0-----:R-:W-:Y:S02]  /*288e0*/  @!P2 IMAD.MOV.U32 R4, RZ, RZ, R83 ;  /* 0x000000ffff04a224 */ /* 0x001fe400078e0053 */
[----:B------:R-:W-:Y:S01]  /*288f0*/  @!P2 IMAD.MOV.U32 R5, RZ, RZ, R87 ;  /* 0x000000ffff05a224 */ /* 0x000fe200078e0057 */
[----:B------:R-:W-:-:S04]  /*28900*/  @!P0 LEA R2, P5, R58, R35, 0x2 ;  /* 0x000000233a028211 */ /* 0x000fc800078a10ff */
[----:B------:R0:W-:Y:S01]  /*28910*/  @!P2 ST.E.64 desc[UR40][R6.64], R4 ;  /* 0x000000040600a985 */ /* 0x0001e2000c101b28 */
[----:B------:R-:W-:Y:S02]  /*28920*/  ISETP.GE.AND P2, PT, R9, UR4, PT ;  /* 0x0000000409007c0c */ /* 0x000fe4000bf46270 */
[----:B------:R-:W-:Y:S01]  /*28930*/  @!P0 LEA.HI.X R3, R58, R40, R59, 0x2, P5 ;  /* 0x000000283a038211 */ /* 0x000fe200028f143b */
[----:B------:R-:W-:Y:S02]  /*28940*/  @!P1 IMAD.MOV.U32 R91, RZ, RZ, R90 ;  /* 0x000000ffff5b9224 */ /* 0x000fe400078e005a */
[----:B------:R-:W-:Y:S02]  /*28950*/  @!P1 IMAD.MOV.U32 R90, RZ, RZ, R106 ;  /* 0x000000ffff5a9224 */ /* 0x000fe400078e006a */
[----:B0-----:R-:W-:Y:S02]  /*28960*/  @!P0 IMAD.MOV.U32 R4, RZ, RZ, R94 ;  /* 0x000000ffff048224 */ /* 0x001fe400078e005e */
[----:B------:R-:W-:Y:S01]  /*28970*/  @!P0 IMAD.MOV.U32 R5, RZ, RZ, R96 ;  /* 0x000000ffff058224 */ /* 0x000fe200078e0060 */
[----:B------:R-:W-:-:S04]  /*28980*/  @!P1 LEA R6, P4, R54, R35, 0x2 ;  /* 0x0000002336069211 */ /* 0x000fc800078810ff */
[----:B------:R0:W-:Y:S01]  /*28990*/  @!P0 ST.E.64 desc[UR40][R2.64], R4 ;  /* 0x0000000402008985 */ /* 0x0001e2000c101b28 */
[----:B------:R-:W-:Y:S02]  /*289a0*/  @!P1 LEA.HI.X R7, R54, R40, R55, 0x2, P4 ;  /* 0x0000002836079211 */ /* 0x000fe400020f1437 */
[----:B------:R-:W-:Y:S02]  /*289b0*/  ISETP.GE.AND P0, PT, R41, UR4, PT ;  /* 0x0000000429007c0c */ /* 0x000fe4000bf06270 */
[----:B------:R-:W-:Y:S01]  /*289c0*/  ISETP.GE.AND P4, PT, R32, UR4, PT ;  /* 0x0000000420007c0c */ /* 0x000fe2000bf86270 */
[----:B------:R1:W-:Y:S01]  /*289d0*/  @!P1 ST.E.64 desc[UR40][R6.64], R90 ;  /* 0x0000005a06009985 */ /* 0x0003e2000c101b28 */
[C---:B0-----:R-:W-:Y:S01]  /*289e0*/  @!P3 LEA R2, P5, R50.reuse, R35, 0x2 ;  /* 0x000000233202b211 */ /* 0x041fe200078a10ff */
[----:B------:R-:W-:Y:S01]  /*289f0*/  @!P3 IMAD.MOV.U32 R5, RZ, RZ, R93 ;  /* 0x000000ffff05b224 */ /* 0x000fe200078e005d */
[----:B------:R-:W-:Y:S02]  /*28a00*/  @!P3 MOV R4, R98 ;  /* 0x000000620004b202 */ /* 0x000fe40000000f00 */
[----:B------:R-:W-:-:S02]  /*28a10*/  @!P3 LEA.HI.X R3, R50, R40, R51, 0x2, P5 ;  /* 0x000000283203b211 */ /* 0x000fc400028f1433 */
[----:B-1----:R-:W-:-:S03]  /*28a20*/  @!P2 LEA R6, P1, R9, R35, 0x2 ;  /* 0x000000230906a211 */ /* 0x002fc600078210ff */
[----:B------:R0:W-:Y:S01]  /*28a30*/  @!P3 ST.E.64 desc[UR40][R2.64], R4 ;  /* 0x000000040200b985 */ /* 0x0001e2000c101b28 */
[----:B----4-:R-:W-:Y:S02]  /*28a40*/  @!P2 LEA.HI.X R7, R9, R40, R12, 0x2, P1 ;  /* 0x000000280907a211 */ /* 0x010fe400008f140c */
[----:B--2---:R-:W-:Y:S01]  /*28a50*/  ISETP.GE.AND P1, PT, R25, UR4, PT ;  /* 0x0000000419007c0c */ /* 0x004fe2000bf26270 */
[----:B------:R-:W-:Y:S01]  /*28a60*/  IMAD.MOV.U32 R12, RZ, RZ, R8 ;  /* 0x000000ffff0c7224 */ /* 0x000fe200078e0008 */
[-C--:B------:R-:W-:Y:S01]  /*28a70*/  @!P4 LEA R8, P3, R32, R35.reuse, 0x2 ;  /* 0x000000232008c211 */ /* 0x080fe200078610ff */
[----:B------:R-:W-:Y:S02]  /*28a80*/  @!P0 IMAD.MOV.U32 R103, RZ, RZ, R102 ;  /* 0x000000ffff678224 */ /* 0x000fe400078e0066 */
[----:B0-----:R-:W-:Y:S02]  /*28a90*/  @!P2 IMAD.MOV.U32 R4, RZ, RZ, R111 ;  /* 0x000000ffff04a224 */ /* 0x001fe400078e006f */
[----:B------:R-:W-:Y:S01]  /*28aa0*/  @!P2 IMAD.MOV.U32 R5, RZ, RZ, R95 ;  /* 0x000000ffff05a224 */ /* 0x000fe200078e005f */
[----:B------:R-:W-:Y:S01]  /*28ab0*/  @!P0 LEA R2, P5, R41, R35, 0x2 ;  /* 0x0000002329028211 */ /* 0x000fe200078a10ff */
[----:B------:R-:W-:-:S03]  /*28ac0*/  @!P0 IMAD.MOV.U32 R102, RZ, RZ, R100 ;  /* 0x000000ffff668224 */ /* 0x000fc600078e0064 */
[----:B------:R-:W-:Y:S01]  /*28ad0*/  @!P2 ST.E.64 desc[UR40][R6.64], R4 ;  /* 0x000000040600a985 */ /* 0x000fe2000c101b28 */
[----:B------:R-:W-:Y:S02]  /*28ae0*/  ISETP.GE.AND P2, PT, R10, UR4, PT ;  /* 0x000000040a007c0c */ /* 0x000fe4000bf46270 */
[-C--:B------:R-:W-:Y:S01]  /*28af0*/  @!P0 LEA.HI.X R3, R41, R40.reuse, R49, 0x2, P5 ;  /* 0x0000002829038211 */ /* 0x080fe200028f1431 */
[----:B------:R-:W-:Y:S01]  /*28b00*/  @!P4 IMAD.MOV.U32 R115, RZ, RZ, R97 ;  /* 0x000000ffff73c224 */ /* 0x000fe200078e0061 */
[----:B------:R-:W-:Y:S02]  /*28b10*/  @!P4 LEA.HI.X R9, R32, R40, R33, 0x2, P3 ;  /* 0x000000282009c211 */ /* 0x000fe400018f1421 */
[----:B------:R-:W-:Y:S01]  /*28b20*/  ISETP.GE.AND P3, PT, R21, UR4, PT ;  /* 0x0000000415007c0c */ /* 0x000fe2000bf66270 */
[----:B------:R0:W-:Y:S04]  /*28b30*/  @!P0 ST.E.64 desc[UR40][R2.64], R102 ;  /* 0x0000006602008985 */ /* 0x0001e8000c101b28 */
[----:B------:R1:W-:Y:S01]  /*28b40*/  @!P4 ST.E.64 desc[UR40][R8.64], R114 ;  /* 0x000000720800c985 */ /* 0x0003e2000c101b28 */
[----:B------:R-:W-:-:S02]  /*28b50*/  ISETP.GE.AND P4, PT, R13, UR4, PT ;  /* 0x000000040d007c0c */ /* 0x000fc4000bf86270 */
[----:B0-----:R-:W-:Y:S01]  /*28b60*/  @!P1 LEA R2, P0, R25, R35, 0x2 ;  /* 0x0000002319029211 */ /* 0x001fe200078010ff */
[----:B------:R-:W-:-:S04]  /*28b70*/  @!P2 IMAD.MOV.U32 R98, RZ, RZ, R119 ;  /* 0x000000ffff62a224 */ /* 0x000fc800078e0077 */
[----:B------:R-:W-:Y:S01]  /*28b80*/  @!P3 MOV R109, R108 ;  /* 0x0000006c006db202 */ /* 0x000fe20000000f00 */
[----:B------:R-:W-:Y:S01]  /*28b90*/  @!P3 IMAD.MOV.U32 R108, RZ, RZ, R107 ;  /* 0x000000ffff6cb224 */ /* 0x000fe200078e006b */
[-C--:B---3--:R-:W-:Y:S02]  /*28ba0*/  @!P1 LEA.HI.X R3, R25, R40.reuse, R26, 0x2, P0 ;  /* 0x0000002819039211 */ /* 0x088fe400000f141a */
[CC--:B------:R-:W-:Y:S02]  /*28bb0*/  @!P2 LEA R4, P0, R10.reuse, R35.reuse, 0x2 ;  /* 0x000000230a04a211 */ /* 0x0c0fe400078010ff */
[----:B-----5:R-:W-:Y:S02]  /*28bc0*/  ISETP.GE.AND P5, PT, R15, UR4, PT ;  /* 0x000000040f007c0c */ /* 0x020fe4000bfa6270 */
[----:B------:R-:W-:Y:S01]  /*28bd0*/  @!P2 LEA.HI.X R5, R10, R40, R11, 0x2, P0 ;  /* 0x000000280a05a211 */ /* 0x000fe200000f140b */
[----:B------:R0:W-:Y:S01]  /*28be0*/  @!P1 ST.E.64 desc[UR40][R2.64], R104 ;  /* 0x0000006802009985 */ /* 0x0001e2000c101b28 */
[----:B------:R-:W-:-:S03]  /*28bf0*/  @!P3 LEA R6, P0, R21, R35, 0x2 ;  /* 0x000000231506b211 */ /* 0x000fc600078010ff */
[----:B------:R0:W-:Y:S01]  /*28c00*/  @!P2 ST.E.64 desc[UR40][R4.64], R98 ;  /* 0x000000620400a985 */ /* 0x0001e2000c101b28 */
[----:B-1----:R-:W-:Y:S02]  /*28c10*/  @!P4 LEA R8, P2, R13, R35, 0x2 ;  /* 0x000000230d08c211 */ /* 0x002fe400078410ff */
[----:B------:R-:W-:-:S03]  /*28c20*/  @!P3 LEA.HI.X R7, R21, R40, R24, 0x2, P0 ;  /* 0x000000281507b211 */ /* 0x000fc600000f1418 */
[----:B------:R-:W-:Y:S01]  /*28c30*/  @!P5 LEA R10, P1, R15, R35, 0x2 ;  /* 0x000000230f0ad211 */ /* 0x000fe200078210ff */
[----:B------:R-:W-:Y:S01]  /*28c40*/  @!P5 IMAD.MOV.U32 R100, RZ, RZ, R123 ;  /* 0x000000ffff64d224 */ /* 0x000fe200078e007b */
        /* <DEDUP_REMOVED lines=12> */
.L_x_2664:
        /* <DEDUP_REMOVED lines=13> */
[----:B------:R-:W-:Y:S01]  /*28de0*/  @P1 IADD3 R4, P2, R4, UR6, RZ ;  /* 0x0000000604041c10 */ /* 0x000fe2000ff5e0ff */
[----:B------:R-:W-:Y:S01]  /*28df0*/  IMAD.U32 R20, RZ, RZ, UR4 ;  /* 0x00000004ff147e24 */ /* 0x000fe2000f8e00ff */
[----:B------:R2:W5:Y:S02]  /*28e00*/  @P0 LDG.E R15, desc[UR40][R2.64] ;  /* 0x00000028020f0981 */ /* 0x000564000c1e1900 */
        /* <DEDUP_REMOVED lines=10> */
.L_x_2683:
        /* <DEDUP_REMOVED lines=9> */
[----:B-1----:R-:W-:Y:S01]  /*28f40*/  IMAD R0, R20, R29, RZ ;  /* 0x0000001d14007224 */ /* 0x002fe200078e02ff */
[----:B--2---:R-:W-:-:S04]  /*28f50*/  IADD3 R27, R2, -0x80, R28 ;  /* 0xffffff80021b7810 */ /* 0x004fc80007ffe01c */
[----:B------:R-:W-:-:S13]  /*28f60*/  ISETP.GE.AND P0, PT, R27, R0, PT ;  /* 0x000000001b00720c */ /* 0x000fda0003f06270 */
[----:B------:R-:W-:Y:S05]  /*28f70*/  @P0 BRA `(.L_x_2685) ;  /* 0x0000000000b40947 */ /* 0x000fea0003800000 */
[----:B------:R-:W2:Y:S01]  /*28f80*/  LDL R12, [R1+0x60] ;  /* 0x00006000010c7983 */ /* 0x000ea20000100800 */
[----:B------:R-:W-:Y:S01]  /*28f90*/  IMAD.MOV.U32 R0, RZ, RZ, 0x9b8 ;  /* 0x000009b8ff007424 */ /* 0x000fe200078e00ff */
[----:B------:R-:W-:Y:S01]  /*28fa0*/  ISETP.GT.AND P3, PT, R223, 0x1, PT ;  /* 0x00000001df00780c */ /* 0x000fe20003f64270 */
[----:B------:R-:W1:Y:S01]  /*28fb0*/  LDC.64 R2, c[0x0][0xba8] ;  /* 0x0002ea00ff027b82 */ /* 0x000e620000000a00 */
[----:B------:R-:W3:Y:S01]  /*28fc0*/  LDL.LU R30, [R1+0x9c] ;  /* 0x00009c00011e7983 */ /* 0x000ee20000300800 */
[----:B------:R-:W-:Y:S01]  /*28fd0*/  ISETP.NE.AND P0, PT, R29, 0x1, PT ;  /* 0x000000011d00780c */ /* 0x000fe20003f05270 */
[----:B------:R-:W-:Y:S01]  /*28fe0*/  IMAD.MOV.U32 R21, RZ, RZ, R27 ;  /* 0x000000ffff157224 */ /* 0x000fe200078e001b */
        /* <DEDUP_REMOVED lines=17> */
[----:B------:R-:W-:Y:S01]  /*29100*/  IMAD.WIDE.U32 R12, R6, R25, RZ ;  /* 0x00000019060c7225 */ /* 0x000fe200078e00ff */
[----:B------:R-:W-:Y:S02]  /*29110*/  IADD3 R11, R31, R11, RZ ;  /* 0x0000000b1f0b7210 */ /* 0x000fe40007ffe0ff */
[----:B------:R-:W-:Y:S01]  /*29120*/  IADD3 R10, P0, P1, R12, R10, R15 ;  /* 0x0000000a0c0a7210 */ /* 0x000fe2000791e00f */
[----:B------:R-:W-:Y:S02]  /*29130*/  IMAD.IADD R12, R13, 0x1, R7 ;  /* 0x000000010d0c7824 */ /* 0x000fe400078e0207 */
[----:B------:R-:W-:-:S04]  /*29140*/  IMAD.WIDE.U32 R6, R8, R33, RZ ;  /* 0x0000002108067225 */ /* 0x000fc800078e00ff */
[----:B------:R-:W-:Y:S02]  /*29150*/  IMAD R13, R9, R33, RZ ;  /* 0x00000021090d7224 */ /* 0x000fe400078e02ff */
[----:B------:R-:W-:Y:S01]  /*29160*/  IMAD R9, R29, R0, R27 ;  /* 0x000000001d097224 */ /* 0x000fe200078e021b */
[----:B------:R-:W-:Y:S01]  /*29170*/  IADD3.X R0, R12, R11, R14, P0, P1 ;  /* 0x0000000b0c007210 */ /* 0x000fe200007e240e */
[----:B------:R-:W-:Y:S01]  /*29180*/  IMAD.IADD R7, R13, 0x1, R7 ;  /* 0x000000010d077824 */ /* 0x000fe200078e0207 */
[----:B------:R-:W-:Y:S02]  /*29190*/  IADD3 R6, P0, P1, R21, R10, R6 ;  /* 0x0000000a15067210 */ /* 0x000fe4000791e006 */
[----:B------:R-:W-:Y:S02]  /*291a0*/  SHF.R.S32.HI R21, RZ, 0x1f, R21 ;  /* 0x0000001fff157819 */ /* 0x000fe40000011415 */
[----:B------:R-:W-:Y:S02]  /*291b0*/  SHF.R.S32.HI R11, RZ, 0x1f, R9 ;  /* 0x0000001fff0b7819 */ /* 0x000fe40000011409 */
[----:B------:R-:W-:Y:S01]  /*291c0*/  IADD3.X R7, R21, R0, R7, P0, P1 ;  /* 0x0000000015077210 */ /* 0x000fe200007e2407 */
[----:B0-----:R-:W-:-:S02]  /*291d0*/  IMAD R0, R5, R9, RZ ;  /* 0x0000000905007224 */ /* 0x001fc400078e02ff */
[----:B------:R-:W-:Y:S02]  /*291e0*/  IMAD.MOV.U32 R5, RZ, RZ, -0x800000 ;  /* 0xff800000ff057424 */ /* 0x000fe400078e00ff */
[C---:B------:R-:W-:Y:S02]  /*291f0*/  IMAD R11, R4.reuse, R11, R0 ;  /* 0x0000000b040b7224 */ /* 0x040fe400078e0200 */
[----:B------:R-:W-:-:S04]  /*29200*/  IMAD.WIDE.U32 R6, R4, R9, R6 ;  /* 0x0000000904067225 */ /* 0x000fc800078e0006 */
[----:B------:R-:W-:Y:S01]  /*29210*/  IMAD.IADD R0, R7, 0x1, R11 ;  /* 0x0000000107007824 */ /* 0x000fe200078e020b */
[----:B-1----:R-:W-:-:S04]  /*29220*/  LEA R2, P0, R6, R2, 0x2 ;  /* 0x0000000206027211 */ /* 0x002fc800078010ff */
[----:B----4-:R-:W-:-:S05]  /*29230*/  LEA.HI.X R3, R6, R3, R0, 0x2, P0 ;  /* 0x0000000306037211 */ /* 0x010fca00000f1400 */
[----:B------:R1:W-:Y:S04]  /*29240*/  STG.E desc[UR40][R2.64], R5 ;  /* 0x0000000502007986 */ /* 0x0003e8000c101928 */
.L_x_2685:
[----:B------:R-:W-:Y:S05]  /*29250*/  BSYNC B1 ;  /* 0x0000000000017941 */ /* 0x000fea0003800000 */
.L_x_2684:
        /* <DEDUP_REMOVED lines=13> */
[----:B------:R-:W-:-:S05]  /*29330*/  LOP3.LUT R13, R0, 0xfffffff8, RZ, 0xc0, !PT ;  /* 0xfffffff8000d7812 */ /* 0x000fca00078ec0ff */
[----:B------:R-:W-:Y:S01]  /*29340*/  IMAD.IADD R0, R4, 0x1, -R13 ;  /* 0x0000000104007824 */ /* 0x000fe200078e0a0d */
[----:B---3--:R-:W-:-:S04]  /*29350*/  ISETP.NE.AND P0, PT, R9, 0x1, PT ;  /* 0x000000010900780c */ /* 0x008fc80003f05270 */
[----:B------:R-:W-:-:S09]  /*29360*/  LEA R0, R0, R19, 0x5 ;  /* 0x0000001300007211 */ /* 0x000fd200078e28ff */
[----:B------:R-:W1:Y:S08]  /*29370*/  @P0 LDC R7, c[0x0][0xbec] ;  /* 0x0002fb00ff070b82 */ /* 0x000e700000000800 */
[----:B------:R-:W3:Y:S01]  /*29380*/  @P0 LDC R11, c[0x0][0xbf0] ;  /* 0x0002fc00ff0b0b82 */ /* 0x000ee20000000800 */
[----:B--2---:R-:W-:-:S04]  /*29390*/  IMAD.WIDE.U32 R2, R10, UR4, R2 ;  /* 0x000000040a027c25 */ /* 0x004fc8000f8e0002 */
[----:B----4-:R-:W-:Y:S02]  /*293a0*/  IMAD.IADD R6, R8, 0x1, R0 ;  /* 0x0000000108067824 */ /* 0x010fe400078e0200 */
        /* <DEDUP_REMOVED lines=10> */
[----:B------:R-:W-:-:S02]  /*29450*/  IMAD.IADD R3, R3, 0x1, R7 ;  /* 0x0000000103037824 */ /* 0x000fc400078e0207 */
[----:B------:R-:W-:Y:S02]  /*29460*/  IMAD.MOV R7, RZ, RZ, -R5 ;  /* 0x000000ffff077224 */ /* 0x000fe400078e0a05 */
[----:B------:R-:W-:Y:S02]  /*29470*/  IMAD R0, R0, UR4, RZ ;  /* 0x0000000400007c24 */ /* 0x000fe4000f8e02ff */
[----:B------:R-:W-:Y:S01]  /*29480*/  IMAD R7, R9, R7, R6 ;  /* 0x0000000709077224 */ /* 0x000fe200078e0206 */
[----:B------:R-:W-:Y:S01]  /*29490*/  SHF.R.S32.HI R6, RZ, 0x1f, R233 ;  /* 0x0000001fff067819 */ /* 0x000fe200000114e9 */
[----:B------:R-:W-:-:S04]  /*294a0*/  IMAD.WIDE.U32 R2, R5, UR4, R2 ;  /* 0x0000000405027c25 */ /* 0x000fc8000f8e0002 */
        /* <DEDUP_REMOVED lines=14> */
[----:B------:R1:W2:Y:S04]  /*29590*/  SHFL.IDX PT, R0, R3, RZ, 0x181f ;  /* 0x00181fff03007589 */ /* 0x0002a800000e0000 */
[----:B------:R1:W3:Y:S02]  /*295a0*/  SHFL.IDX PT, R14, R2, RZ, 0x181f ;  /* 0x00181fff020e7589 */ /* 0x0002e400000e0000 */
.L_x_3041:
        /* <DEDUP_REMOVED lines=25> */
.L_x_2688:
[----:B------:R-:W-:Y:S05]  /*29740*/  BSYNC B1 ;  /* 0x0000000000017941 */ /* 0x000fea0003800000 */
.L_x_2687:
[----:B------:R-:W-:-:S03]  /*29750*/  UMOV UR4, 0xffffffff ;  /* 0xffffffff00047882 */ /* 0x000fc60000000000 */
[----:B------:R-:W-:Y:S05]  /*29760*/  BRA.DIV UR4, `(.L_x_2689) ;  /* 0x000000e604b47947 */ /* 0x000fea000b800000 */
[----:B--2---:R2:W4:Y:S04]  /*29770*/  SHFL.IDX PT, R0, R3, 0x1, 0x181f ;  /* 0x00381f0003007f89 */ /* 0x00452800000e0000 */
[----:B---3--:R2:W3:Y:S02]  /*29780*/  SHFL.IDX PT, R14, R2, 0x1, 0x181f ;  /* 0x00381f00020e7f89 */ /* 0x0084e400000e0000 */
.L_x_3045:
        /* <DEDUP_REMOVED lines=25> */
.L_x_2691:
[----:B------:R-:W-:Y:S05]  /*29920*/  BSYNC B1 ;  /* 0x0000000000017941 */ /* 0x000fea0003800000 */
.L_x_2690:
[----:B------:R-:W-:-:S03]  /*29930*/  UMOV UR4, 0xffffffff ;  /* 0xffffffff00047882 */ /* 0x000fc60000000000 */
[----:B------:R-:W-:Y:S05]  /*29940*/  BRA.DIV UR4, `(.L_x_2692) ;  /* 0x000000e604847947 */ /* 0x000fea000b800000 */
[----:B----4-:R4:W0:Y:S04]  /*29950*/  SHFL.IDX PT, R0, R3, 0x2, 0x181f ;  /* 0x00581f0003007f89 */ /* 0x01082800000e0000 */
[----:B---3--:R4:W3:Y:S02]  /*29960*/  SHFL.IDX PT, R14, R2, 0x2, 0x181f ;  /* 0x00581f00020e7f89 */ /* 0x0088e400000e0000 */
.L_x_3049:
        /* <DEDUP_REMOVED lines=25> */
.L_x_2694:
[----:B------:R-:W-:Y:S05]  /*29b00*/  BSYNC B1 ;  /* 0x0000000000017941 */ /* 0x000fea0003800000 */
.L_x_2693:
[----:B------:R-:W-:-:S03]  /*29b10*/  UMOV UR4, 0xffffffff ;  /* 0xffffffff00047882 */ /* 0x000fc60000000000 */
[----:B------:R-:W-:Y:S05]  /*29b20*/  BRA.DIV UR4, `(.L_x_2695) ;  /* 0x000000e604547947 */ /* 0x000fea000b800000 */
[----:B0-----:R0:W0:Y:S04]  /*29b30*/  SHFL.IDX PT, R0, R3, 0x3, 0x181f ;  /* 0x00781f0003007f89 */ /* 0x00102800000e0000 */
[----:B---3--:R3:W0:Y:S02]  /*29b40*/  SHFL.IDX PT, R14, R2, 0x3, 0x181f ;  /* 0x00781f00020e7f89 */ /* 0x00862400000e0000 */
.L_x_3053:
        /* <DEDUP_REMOVED lines=24> */
.L_x_2678:
[----:B------:R-:W-:Y:S05]  /*29cd0*/  BSYNC B0 ;  /* 0x0000000000007941 */ /* 0x000fea0003800000 */
.L_x_2663:
[----:B------:R-:W-:Y:S02]  /*29ce0*/  ULDC UR4, c[0x0][0xc3c] ;  /* 0x00030f0000047ab9 */ /* 0x000fe40000000800 */
[----:B------:R-:W-:-:S13]  /*29cf0*/  ISETP.GE.AND P0, PT, R39, UR4, PT ;  /* 0x0000000427007c0c */ /* 0x000fda000bf06270 */
[----:B------:R-:W-:Y:S05]  /*29d00*/  @!P0 BRA `(.L_x_2696) ;  /* 0xfffffd7c00688947 */ /* 0x000fea000383ffff */
[----:B------:R-:W-:Y:S05]  /*29d10*/  BRA `(.L_x_2476) ;  /* 0x0000008800707947 */ /* 0x000fea0003800000 */
.L_x_2474:
        /* <DEDUP_REMOVED lines=20> */
.L_x_2697:
        /* <DEDUP_REMOVED lines=38> */
[----:B--2---:R-:W-:Y:S02]  /*2a0c0*/  ISETP.GT.AND P6, PT, R7, UR6, PT ;  /* 0x0000000607007c0c */ /* 0x004fe4000bfc4270 */
[----:B------:R-:W-:-:S11]  /*2a0d0*/  MOV R4, R7 ;  /* 0x0000000700047202 */ /* 0x000fd60000000f00 */
[----:B------:R-:W-:Y:S05]  /*2a0e0*/  @P6 BRA `(.L_x_2699) ;  /* 0x0000000000a86947 */ /* 0x000fea0003800000 */
[----:B------:R-:W-:Y:S01]  /*2a0f0*/  IMAD.MOV.U32 R7, RZ, RZ, R4 ;  /* 0x000000ffff077224 */ /* 0x000fe200078e0004 */
[----:B------:R-:W-:Y:S01]  /*2a100*/  UMOV UR4, URZ ;  /* 0x0000003f00047c82 */ /* 0x000fe20008000000 */
[----:B------:R-:W-:-:S05]  /*2a110*/  ULDC UR5, c[0x0][0xc38] ;  /* 0x00030e0000057ab9 */ /* 0x000fca0000000800 */
.L_x_2701:
        /* <DEDUP_REMOVED lines=39> */
.L_x_2699:
        /* <DEDUP_REMOVED lines=12> */
.L_x_2702:
        /* <DEDUP_REMOVED lines=16> */
[----:B0-----:R-:W-:Y:S01]  /*2a550*/  IMAD.MOV.U32 R2, RZ, RZ, RZ ;  /* 0x000000ffff027224 */ /* 0x001fe200078e00ff */
[----:B-1----:R-:W-:-:S05]  /*2a560*/  IADD3 R11, RZ, -R3, RZ ;  /* 0x80000003ff0b7210 */ /* 0x002fca0007ffe0ff */
        /* <DEDUP_REMOVED lines=22> */
[----:B------:R-:W-:Y:S02]  /*2a6d0*/  @!P2 IADD3 R9, -R9, RZ, RZ ;  /* 0x000000ff0909a210 */ /* 0x000fe40007ffe1ff */
        /* <DEDUP_REMOVED lines=22> */
.L_x_2703:
        /* <DEDUP_REMOVED lines=29> */
[----:B------:R-:W-:-:S03]  /*2aa10*/  IMAD.MOV R2, RZ, RZ, -R2 ;  /* 0x000000ffff027224 */ /* 0x000fc600078e0a02 */
[----:B------:R-:W-:Y:S01]  /*2aa20*/  IADD3 R10, -R8, RZ, RZ ;  /* 0x000000ff080a7210 */ /* 0x000fe20007ffe1ff */
        /* <DEDUP_REMOVED lines=24> */
[----:B------:R-:W-:-:S05]  /*2abb0*/  @P0 VIADD R2, R2, 0x1 ;  /* 0x0000000102020836 */ /* 0x000fca0000000000 */
[----:B------:R-:W-:Y:S02]  /*2abc0*/  @!P2 IADD3 R2, -R2, RZ, RZ ;  /* 0x000000ff0202a210 */ /* 0x000fe40007ffe1ff */
[----:B------:R-:W-:Y:S01]  /*2abd0*/  @!P1 LOP3.LUT R2, RZ, R7, RZ, 0x33, !PT ;  /* 0x00000007ff029212 */ /* 0x000fe200078e33ff */
[----:B------:R-:W-:-:S04]  /*2abe0*/  IMAD.MOV R7, RZ, RZ, -R7 ;  /* 0x000000ffff077224 */ /* 0x000fc800078e0a07 */
[----:B------:R-:W-:-:S05]  /*2abf0*/  IMAD R3, R2, R7, R5 ;  /* 0x0000000702037224 */ /* 0x000fca00078e0205 */
[----:B------:R1:W-:Y:S02]  /*2ac00*/  STL [R1+0x8], R3 ;  /* 0x0000080301007387 */ /* 0x0003e40000100800 */
.L_x_2704:
[----:B01----:R-:W-:-:S05]  /*2ac10*/  LOP3.LUT R3, RZ, R2, RZ, 0x33, !PT ;  /* 0x00000002ff037212 */ /* 0x003fca00078e33ff */
[----:B------:R-:W-:-:S05]  /*2ac20*/  IMAD.IADD R2, R4, 0x1, R3 ;  /* 0x0000000104027824 */ /* 0x000fca00078e0203 */
[----:B------:R1:W-:Y:S01]  /*2ac30*/  STL [R1+0x4], R2 ;  /* 0x0000040201007387 */ /* 0x0003e20000100800 */
[----:B------:R-:W-:Y:S05]  /*2ac40*/  BRA `(.L_x_2705) ;  /* 0x0000000000107947 */ /* 0x000fea0003800000 */
.L_x_2700:
[----:B------:R-:W-:Y:S01]  /*2ac50*/  IMAD.U32 R2, RZ, RZ, UR6 ;  /* 0x00000006ff027e24 */ /* 0x000fe2000f8e00ff */
[----:B------:R0:W-:Y:S04]  /*2ac60*/  STL [R1+0x4], RZ ;  /* 0x000004ff01007387 */ /* 0x0001e80000100800 */
[----:B------:R0:W-:Y:S04]  /*2ac70*/  STL [R1+0x8], RZ ;  /* 0x000008ff01007387 */ /* 0x0001e80000100800 */
[----:B------:R0:W-:Y:S02]  /*2ac80*/  STL [R1], R2 ;  /* 0x0000000201007387 */ /* 0x0001e40000100800 */
.L_x_2705:
        /* <DEDUP_REMOVED lines=10> */
.L_x_2698:
        /* <DEDUP_REMOVED lines=20> */
[----:B------:R-:W-:-:S03]  /*2ae70*/  R2P PR, R9, 0x6 ;  /* 0x0000000609007804 */ /* 0x000fc60000000000 */
[----:B------:R-:W-:Y:S01]  /*2ae80*/  IMAD.SHL.U32 R3, R8, 0x40, RZ ;  /* 0x0000004008037824 */ /* 0x000fe200078e00ff */
[----:B---3--:R-:W-:-:S04]  /*2ae90*/  LOP3.LUT R0, R2, 0x400, RZ, 0xc0, !PT ;  /* 0x0000040002007812 */ /* 0x008fc800078ec0ff */
[----:B------:R-:W-:Y:S02]  /*2aea0*/  LOP3.LUT R4, R0, 0x1800, R3, 0xf8, !PT ;  /* 0x0000180000047812 */ /* 0x000fe400078ef803 */
[----:B------:R-:W-:Y:S02]  /*2aeb0*/  SHF.R.U32.HI R3, RZ, 0x1, R9 ;  /* 0x00000001ff037819 */ /* 0x000fe40000011609 */
[----:B------:R-:W-:-:S04]  /*2aec0*/  LOP3.LUT R0, R2, 0x380, RZ, 0xc0, !PT ;  /* 0x0000038002007812 */ /* 0x000fc800078ec0ff */
[C---:B------:R-:W-:Y:S02]  /*2aed0*/  LOP3.LUT R3, R0.reuse, 0x30, R3, 0xf8, !PT ;  /* 0x0000003000037812 */ /* 0x040fe400078ef803 */
[----:B------:R-:W-:Y:S01]  /*2aee0*/  LOP3.LUT R5, R0, 0x10, R9, 0xf8, !PT ;  /* 0x0000001000057812 */ /* 0x000fe200078ef809 */
[----:B------:R-:W-:-:S05]  /*2aef0*/  IMAD.SHL.U32 R0, R9, 0x10, RZ ;  /* 0x0000001009007824 */ /* 0x000fca00078e00ff */
[--C-:B------:R-:W-:Y:S02]  /*2af00*/  LOP3.LUT R3, R3, 0x70, R0.reuse, 0x78, !PT ;  /* 0x0000007003037812 */ /* 0x100fe400078e7800 */
[----:B------:R-:W-:Y:S02]  /*2af10*/  LOP3.LUT R5, R5, 0x70, R0, 0x78, !PT ;  /* 0x0000007005057812 */ /* 0x000fe400078e7800 */
[----:B------:R-:W-:Y:S01]  /*2af20*/  LOP3.LUT R7, R3, 0xc00, R2, 0xf8, !PT ;  /* 0x00000c0003077812 */ /* 0x000fe200078ef802 */
[----:B------:R-:W-:Y:S01]  /*2af30*/  IMAD.SHL.U32 R3, R9, 0x2, RZ ;  /* 0x0000000209037824 */ /* 0x000fe200078e00ff */
[----:B------:R-:W-:Y:S02]  /*2af40*/  LOP3.LUT R2, R0, 0x3f0, RZ, 0xc0, !PT ;  /* 0x000003f000027812 */ /* 0x000fe400078ec0ff */
[----:B------:R-:W-:Y:S01]  /*2af50*/  LOP3.LUT R6, R4, R5, RZ, 0xfc, !PT ;  /* 0x0000000504067212 */ /* 0x000fe200078efcff */
[----:B------:R-:W-:Y:S01]  /*2af60*/  IMAD.MOV.U32 R4, RZ, RZ, 0x20 ;  /* 0x00000020ff047424 */ /* 0x000fe200078e00ff */
[----:B------:R-:W-:Y:S01]  /*2af70*/  LOP3.LUT R3, R2, 0x70, R3, 0x78, !PT ;  /* 0x0000007002037812 */ /* 0x000fe200078e7803 */
[----:B------:R-:W-:Y:S01]  /*2af80*/  STL [R1+0x10], R7 ;  /* 0x0000100701007387 */ /* 0x000fe20000100800 */
[----:B------:R-:W-:-:S02]  /*2af90*/  SHF.L.U32 R2, R8, 0x4, RZ ;  /* 0x0000000408027819 */ /* 0x000fc400000006ff */
[----:B------:R-:W-:Y:S01]  /*2afa0*/  SHF.R.U32.HI R8, RZ, 0x3, R8 ;  /* 0x00000003ff087819 */ /* 0x000fe20000011608 */
[----:B------:R-:W-:Y:S01]  /*2afb0*/  STL [R1+0x18], R6 ;  /* 0x0000180601007387 */ /* 0x000fe20000100800 */
[----:B------:R-:W-:Y:S01]  /*2afc0*/  LOP3.LUT R3, R3, 0x400, R2, 0xf8, !PT ;  /* 0x0000040003037812 */ /* 0x000fe200078ef802 */
[----:B------:R-:W-:Y:S01]  /*2afd0*/  IMAD.MOV.U32 R2, RZ, RZ, 0x40 ;  /* 0x00000040ff027424 */ /* 0x000fe200078e00ff */
[----:B------:R-:W-:Y:S02]  /*2afe0*/  SEL R5, R4, 0xffffffe0, !P1 ;  /* 0xffffffe004057807 */ /* 0x000fe40004800000 */
[----:B------:R-:W-:Y:S01]  /*2aff0*/  LOP3.LUT R4, R0, 0x70, RZ, 0xc0, !PT ;  /* 0x0000007000047812 */ /* 0x000fe200078ec0ff */
[----:B------:R-:W-:Y:S01]  /*2b000*/  IMAD.IADD R3, R18, 0x1, R3 ;  /* 0x0000000112037824 */ /* 0x000fe200078e0203 */
[----:B------:R-:W-:Y:S02]  /*2b010*/  SEL R2, R2, 0xffffffc0, !P2 ;  /* 0xffffffc002027807 */ /* 0x000fe40005000000 */
[----:B------:R-:W-:Y:S01]  /*2b020*/  LOP3.LUT R8, R8, 0x70, R0, 0xf8, !PT ;  /* 0x0000007008087812 */ /* 0x000fe200078ef800 */
[----:B------:R-:W-:-:S02]  /*2b030*/  IMAD.MOV.U32 R0, RZ, RZ, 0x1 ;  /* 0x00000001ff007424 */ /* 0x000fc400078e00ff */
        /* <DEDUP_REMOVED lines=16> */
.L_x_2820:
[----:B-1----:R-:W2:Y:S01]  /*2b140*/  LDL R0, [R1+0xc] ;  /* 0x00000c0001007983 */ /* 0x002ea20000100800 */
        /* <DEDUP_REMOVED lines=12> */
[----:B0-2---:R-:W-:Y:S01]  /*2b210*/  SHF.R.S32.HI R4, RZ, 0x1f, R19 ;  /* 0x0000001fff047819 */ /* 0x005fe20000011413 */
[----:B------:R-:W-:-:S08]  /*2b220*/  IMAD.SHL.U32 R15, R19, 0x4, RZ ;  /* 0x00000004130f7824 */ /* 0x000fd000078e00ff */
[C---:B------:R-:W-:Y:S01]  /*2b230*/  @P0 LEA R2, P1, R19.reuse, UR4, 0x2 ;  /* 0x0000000413020c11 */ /* 0x040fe2000f8210ff */
[----:B------:R-:W-:Y:S03]  /*2b240*/  STL [R1+0x24], R19 ;  /* 0x0000241301007387 */ /* 0x000fe60000100800 */
[C-C-:B------:R-:W-:Y:S01]  /*2b250*/  @P0 LEA.HI.X R3, R19.reuse, UR5, R4.reuse, 0x2, P1 ;  /* 0x0000000513030c11 */ /* 0x140fe200088f1404 */
[----:B------:R-:W-:Y:S01]  /*2b260*/  ULDC.64 UR4, c[0x0][0xa00] ;  /* 0x0002800000047ab9 */ /* 0x000fe20000000a00 */
[----:B------:R-:W-:Y:S01]  /*2b270*/  SHF.L.U64.HI R14, R19, 0x2, R4 ;  /* 0x00000002130e7819 */ /* 0x000fe20000010204 */
[----:B------:R0:W-:Y:S01]  /*2b280*/  STL [R1+0x64], R4 ;  /* 0x0000640401007387 */ /* 0x0001e20000100800 */
        /* <DEDUP_REMOVED lines=19> */
[----:B------:R-:W-:Y:S01]  /*2b3c0*/  IMAD.U32 R12, RZ, RZ, UR4 ;  /* 0x00000004ff0c7e24 */ /* 0x000fe2000f8e00ff */
[----:B------:R-:W-:Y:S01]  /*2b3d0*/  IADD3.X R7, R14, UR7, RZ, P5, !PT ;  /* 0x000000070e077c10 */ /* 0x000fe2000affe4ff */
[----:B------:R-:W-:-:S06]  /*2b3e0*/  ULDC.64 UR4, c[0x0][0x418] ;  /* 0x0001060000047ab9 */ /* 0x000fcc0000000a00 */
[----:B------:R0:W5:Y:S04]  /*2b3f0*/  @P0 LDG.E R11, desc[UR40][R6.64] ;  /* 0x00000028060b0981 */ /* 0x000168000c1e1900 */
[----:B------:R0:W5:Y:S04]  /*2b400*/  @P1 LDG.E R10, desc[UR40][R4.64] ;  /* 0x00000028040a1981 */ /* 0x000168000c1e1900 */
[----:B--2---:R1:W-:Y:S02]  /*2b410*/  STL [R1+0x5c], R8 ;  /* 0x00005c0801007387 */ /* 0x0043e40000100800 */
[----:B-1----:R-:W-:-:S04]  /*2b420*/  @P3 IADD3 R8, P4, R15, UR10, RZ ;  /* 0x0000000a0f083c10 */ /* 0x002fc8000ff9e0ff */
[----:B------:R-:W-:-:S05]  /*2b430*/  @P3 IADD3.X R9, R14, UR11, RZ, P4, !PT ;  /* 0x0000000b0e093c10 */ /* 0x000fca000a7fe4ff */
[----:B------:R-:W2:Y:S01]  /*2b440*/  @P3 LDG.E R12, desc[UR40][R8.64] ;  /* 0x00000028080c3981 */ /* 0x000ea2000c1e1900 */
[----:B------:R-:W-:-:S03]  /*2b450*/  UISETP.NE.U32.AND UP0, UPT, UR4, URZ, UPT ;  /* 0x0000003f0400728c */ /* 0x000fc6000bf05070 */
[----:B------:R-:W-:Y:S01]  /*2b460*/  ULDC UR4, c[0x0][0x424] ;  /* 0x0001090000047ab9 */ /* 0x000fe20000000800 */
[----:B------:R-:W-:-:S03]  /*2b470*/  UISETP.NE.AND.EX UP0, UPT, UR5, URZ, UPT, UP0 ;  /* 0x0000003f0500728c */ /* 0x000fc6000bf05300 */
[----:B------:R-:W-:Y:S01]  /*2b480*/  ULDC UR5, c[0x0][0x2f0] ;  /* 0x0000bc0000057ab9 */ /* 0x000fe20000000800 */
[----:B------:R-:W-:Y:S01]  /*2b490*/  USEL UR4, UR4, 0x1, UP0 ;  /* 0x0000000104047887 */ /* 0x000fe20008000000 */
[----:B--2---:R0:W-:Y:S04]  /*2b4a0*/  STL [R1+0x60], R12 ;  /* 0x0000600c01007387 */ /* 0x0041e80000100800 */
[----:B------:R0:W5:Y:S01]  /*2b4b0*/  LDL R13, [R1+0x60] ;  /* 0x00006000010d7983 */ /* 0x0001620000100800 */
[----:B------:R-:W-:-:S03]  /*2b4c0*/  UIMAD UR4, UR4, UR5, URZ ;  /* 0x00000005040472a4 */ /* 0x000fc6000f8e023f */
[----:B------:R-:W-:Y:S02]  /*2b4d0*/  ULDC UR5, c[0x0][0x348] ;  /* 0x0000d20000057ab9 */ /* 0x000fe40000000800 */
[----:B------:R-:W-:Y:S02]  /*2b4e0*/  IMAD.U32 R9, RZ, RZ, UR5 ;  /* 0x00000005ff097e24 */ /* 0x000fe4000f8e00ff */
[----:B------:R-:W-:Y:S01]  /*2b4f0*/  IMAD.U32 R8, RZ, RZ, UR4 ;  /* 0x00000004ff087e24 */ /* 0x000fe2000f8e00ff */
[----:B0-----:R-:W-:Y:S06]  /*2b500*/  @P3 BRA `(.L_x_2707) ;  /* 0x0000000000143947 */ /* 0x001fec0003800000 */
[----:B------:R-:W-:Y:S05]  /*2b510*/  @!P2 BRA `(.L_x_2707) ;  /* 0x000000000010a947 */ /* 0x000fea0003800000 */
[----:B------:R-:W2:Y:S04]  /*2b520*/  LDG.E R12, desc[UR40][R2.64] ;  /* 0x00000028020c7981 */ /* 0x000ea8000c1e1900 */
[----:B------:R-:W2:Y:S02]  /*2b530*/  LDG.E R2, desc[UR40][R2.64+0x4] ;  /* 0x0000042802027981 */ /* 0x000ea4000c1e1900 */
[----:B--2--5:R-:W-:-:S05]  /*2b540*/  IMAD.IADD R13, R2, 0x1, -R12 ;  /* 0x00000001020d7824 */ /* 0x024fca00078e0a0c */
[----:B------:R0:W-:Y:S02]  /*2b550*/  STL [R1+0x60], R13 ;  /* 0x0000600d01007387 */ /* 0x0001e40000100800 */
.L_x_2707:
[----:B------:R-:W2:Y:S01]  /*2b560*/  LDL.LU R3, [R1+0x8] ;  /* 0x0000080001037983 */ /* 0x000ea20000300800 */
[----:B------:R-:W-:Y:S01]  /*2b570*/  IMAD.MOV.U32 R12, RZ, RZ, R19 ;  /* 0x000000ffff0c7224 */ /* 0x000fe200078e0013 */
        /* <DEDUP_REMOVED lines=8> */
[----:B------:R-:W-:Y:S01]  /*2b600*/  LEA.HI R17, R2, R17, RZ, 0x10 ;  /* 0x0000001102117211 */ /* 0x000fe200078f80ff */
[----:B-----5:R-:W-:-:S05]  /*2b610*/  IMAD.IADD R2, R11, 0x1, R0 ;  /* 0x000000010b027824 */ /* 0x020fca00078e0200 */
[----:B------:R1:W-:Y:S01]  /*2b620*/  STL [R1+0x40], R2 ;  /* 0x0000400201007387 */ /* 0x0003e20000100800 */
[----:B------:R-:W-:Y:S05]  /*2b630*/  @!P2 BRA `(.L_x_2708) ;  /* 0x000000000010a947 */ /* 0x000fea0003800000 */
[----:B-1----:R-:W-:-:S04]  /*2b640*/  IADD3 R2, P0, R15, UR4, RZ ;  /* 0x000000040f027c10 */ /* 0x002fc8000ff1e0ff */
[----:B------:R-:W-:-:S05]  /*2b650*/  IADD3.X R3, R14, UR5, RZ, P0, !PT ;  /* 0x000000050e037c10 */ /* 0x000fca00087fe4ff */
[----:B------:R2:W5:Y:S01]  /*2b660*/  LDG.E R8, desc[UR40][R2.64] ;  /* 0x0000002802087981 */ /* 0x000562000c1e1900 */
[----:B------:R-:W-:Y:S05]  /*2b670*/  BRA `(.L_x_2709) ;  /* 0x0000000000107947 */ /* 0x000fea0003800000 */
.L_x_2708:
[----:B------:R-:W-:Y:S05]  /*2b680*/  @!P0 BRA `(.L_x_2709) ;  /* 0x00000000000c8947 */ /* 0x000fea0003800000 */
[----:B------:R-:W2:Y:S04]  /*2b690*/  LDG.E R8, desc[UR40][R6.64] ;  /* 0x0000002806087981 */ /* 0x000ea8000c1e1900 */
[----:B------:R-:W2:Y:S02]  /*2b6a0*/  LDG.E R6, desc[UR40][R6.64+0x4] ;  /* 0x0000042806067981 */ /* 0x000ea4000c1e1900 */
[----:B--2---:R-:W-:-:S07]  /*2b6b0*/  IADD3 R8, -R8, R6, RZ ;  /* 0x0000000608087210 */ /* 0x004fce0007ffe1ff */
.L_x_2709:
[----:B-12---:R-:W2:Y:S01]  /*2b6c0*/  @P1 LDG.E R2, desc[UR40][R4.64] ;  /* 0x0000002804021981 */ /* 0x006ea2000c1e1900 */
[----:B------:R-:W1:Y:S03]  /*2b6d0*/  LDC R3, c[0x0][0x448] ;  /* 0x00011200ff037b82 */ /* 0x000e660000000800 */
[----:B------:R-:W3:Y:S04]  /*2b6e0*/  LDL R6, [R1+0x4] ;  /* 0x0000040001067983 */ /* 0x000ee80000100800 */
[----:B------:R4:W2:Y:S01]  /*2b6f0*/  @P1 LDG.E R4, desc[UR40][R4.64+0x4] ;  /* 0x0000042804041981 */ /* 0x0008a2000c1e1900 */
[----:B-1----:R-:W-:-:S13]  /*2b700*/  ISETP.NE.AND P0, PT, R3, 0x1, PT ;  /* 0x000000010300780c */ /* 0x002fda0003f05270 */
[----:B------:R-:W1:Y:S08]  /*2b710*/  @P0 LDC R3, c[0x0][0x44c] ;  /* 0x00011300ff030b82 */ /* 0x000e700000000800 */
[----:B----4-:R-:W4:Y:S01]  /*2b720*/  @P0 LDC R5, c[0x0][0x450] ;  /* 0x00011400ff050b82 */ /* 0x010f220000000800 */
[----:B-----5:R-:W-:Y:S01]  /*2b730*/  IMAD.IADD R7, R8, 0x1, -R0 ;  /* 0x0000000108077824 */ /* 0x020fe200078e0a00 */
[----:B------:R-:W-:Y:S01]  /*2b740*/  BSSY B0, `(.L_x_2710) ;  /* 0x0000033000007945 */ /* 0x000fe20003800000 */
[----:B------:R-:W-:-:S02]  /*2b750*/  LOP3.LUT R21, R17, 0xff, RZ, 0xc0, !PT ;  /* 0x000000ff11157812 */ /* 0x000fc400078ec0ff */
[----:B------:R-:W-:Y:S01]  /*2b760*/  SHF.R.U32.HI R17, RZ, 0x10, R17 ;  /* 0x00000010ff117819 */ /* 0x000fe20000011611 */
[----:B--2---:R-:W-:Y:S02]  /*2b770*/  @P1 IMAD.IADD R9, R4, 0x1, -R2 ;  /* 0x0000000104091824 */ /* 0x004fe400078e0a02 */
[----:B---3--:R-:W-:-:S04]  /*2b780*/  IMAD.SHL.U32 R2, R6, 0x80, RZ ;  /* 0x0000008006027824 */ /* 0x008fc800078e00ff */
[----:B------:R-:W-:-:S04]  /*2b790*/  VIADD R2, R2, 0x7f ;  /* 0x0000007f02027836 */ /* 0x000fc80000000000 */
[----:B-1----:R-:W-:-:S05]  /*2b7a0*/  @P0 IMAD.HI.U32 R0, R2, R3, RZ ;  /* 0x0000000302000227 */ /* 0x002fca00078e00ff */
[----:B----4-:R-:W-:Y:S01]  /*2b7b0*/  @P0 SHF.R.U32.HI R2, RZ, R5, R0 ;  /* 0x00000005ff020219 */ /* 0x010fe20000011600 */
[----:B------:R-:W-:-:S05]  /*2b7c0*/  IMAD.IADD R0, R7, 0x1, R9 ;  /* 0x0000000107007824 */ /* 0x000fca00078e0209 */
[C---:B------:R-:W-:Y:S01]  /*2b7d0*/  IADD3 R20, R0.reuse, 0x80, -R13 ;  /* 0x0000008000147810 */ /* 0x040fe20007ffe80d */
[----:B------:R-:W-:-:S04]  /*2b7e0*/  VIADD R3, R0, 0x7f ;  /* 0x0000007f00037836 */ /* 0x000fc80000000000 */
        /* <DEDUP_REMOVED lines=8> */
[----:B------:R-:W-:Y:S01]  /*2b870*/  ISETP.GE.AND P0, PT, R6, 0x1, PT ;  /* 0x000000010600780c */ /* 0x000fe20003f06270 */
[----:B------:R-:W-:-:S12]  /*2b880*/  IMAD.MOV.U32 R0, RZ, RZ, RZ ;  /* 0x000000ffff007224 */ /* 0x000fd800078e00ff */
[----:B------:R-:W-:Y:S05]  /*2b890*/  @!P0 BRA `(.L_x_2711) ;  /* 0x0000000000748947 */ /* 0x000fea0003800000 */
[----:B------:R-:W-:Y:S01]  /*2b8a0*/  ISETP.NE.AND P0, PT, R17, RZ, PT ;  /* 0x000000ff1100720c */ /* 0x000fe20003f05270 */
[----:B------:R-:W-:-:S03]  /*2b8b0*/  ULDC UR4, c[0x0][0x9f0] ;  /* 0x00027c0000047ab9 */ /* 0x000fc60000000800 */
[----:B------:R-:W-:-:S04]  /*2b8c0*/  SEL R2, R17, UR4, P0 ;  /* 0x0000000411027c07 */ /* 0x000fc80008000000 */
[----:B------:R-:W-:Y:S02]  /*2b8d0*/  IABS R3, R2 ;  /* 0x0000000200037213 */ /* 0x000fe40000000000 */
[----:B------:R-:W-:Y:S02]  /*2b8e0*/  IADD3 R0, R2, -0x1, R6 ;  /* 0xffffffff02007810 */ /* 0x000fe40007ffe006 */
[----:B------:R-:W1:Y:S08]  /*2b8f0*/  I2F.RP R4, R3 ;  /* 0x0000000300047306 */ /* 0x000e700000209400 */
[----:B-1----:R-:W1:Y:S02]  /*2b900*/  MUFU.RCP R4, R4 ;  /* 0x0000000400047308 */ /* 0x002e640000001000 */
[----:B-1----:R-:W-:-:S06]  /*2b910*/  IADD3 R4, R4, 0xffffffe, RZ ;  /* 0x0ffffffe04047810 */ /* 0x002fcc0007ffe0ff */
[----:B------:R1:W2:Y:S02]  /*2b920*/  F2I.FTZ.U32.TRUNC.NTZ R5, R4 ;  /* 0x0000000400057305 */ /* 0x0002a4000021f000 */
[----:B-1----:R-:W-:-:S04]  /*2b930*/  LOP3.LUT R4, R0, R2, RZ, 0x3c, !PT ;  /* 0x0000000200047212 */ /* 0x002fc800078e3cff */
[----:B------:R-:W-:Y:S01]  /*2b940*/  ISETP.GE.AND P3, PT, R4, RZ, PT ;  /* 0x000000ff0400720c */ /* 0x000fe20003f66270 */
[----:B--2---:R-:W-:-:S04]  /*2b950*/  IMAD.MOV R4, RZ, RZ, -R5 ;  /* 0x000000ffff047224 */ /* 0x004fc800078e0a05 */
        /* <DEDUP_REMOVED lines=17> */
.L_x_2711:
[----:B------:R-:W-:Y:S05]  /*2ba70*/  BSYNC B0 ;  /* 0x0000000000007941 */ /* 0x000fea0003800000 */
.L_x_2710:
        /* <DEDUP_REMOVED lines=24> */
.L_x_3056:
[----:B--2---:R-:W-:Y:S02]  /*2bc00*/  ISETP.NE.AND P0, PT, R14, RZ, PT ;  /* 0x000000ff0e00720c */ /* 0x004fe40003f05270 */
[----:B------:R-:W-:-:S11]  /*2bc10*/  PLOP3.LUT P6, PT, PT, PT, PT, 0x8, 0x0 ;  /* 0x000000000000781c */ /* 0x000fd60003fce170 */
[----:B------:R-:W-:Y:S05]  /*2bc20*/  @P0 BRA `(.L_x_2715) ;  /* 0x00000000000c0947 */ /* 0x000fea0003800000 */
[----:B------:R-:W-:-:S03]  /*2bc30*/  UMOV UR4, 0xffffffff ;  /* 0xffffffff00047882 */ /* 0x000fc60000000000 */
[----:B------:R-:W-:Y:S05]  /*2bc40*/  BRA.DIV UR4, `(.L_x_2716) ;  /* 0x000000c604887947 */ /* 0x000fea000b800000 */
[----:B------:R-:W-:-:S13]  /*2bc50*/  ELECT P6, URZ, PT ;  /* 0x00000000003f782f */ /* 0x000fda00038c0000 */
.L_x_2715:
        /* <DEDUP_REMOVED lines=9> */
.L_x_3059:
[----:B------:R-:W-:Y:S05]  /*2bcf0*/  BSYNC B1 ;  /* 0x0000000000017941 */ /* 0x000fea0003800000 */
.L_x_2717:
        /* <DEDUP_REMOVED lines=12> */
.L_x_3060:
[----:B------:R-:W-:Y:S05]  /*2bdc0*/  BSYNC B2 ;  /* 0x0000000000027941 */ /* 0x000fea0003800000 */
.L_x_2721:
        /* <DEDUP_REMOVED lines=9> */
.L_x_2724:
[----:B------:R-:W-:Y:S05]  /*2be60*/  BSYNC B2 ;  /* 0x0000000000027941 */ /* 0x000fea0003800000 */
.L_x_2723:
[----:B-1----:R-:W3:Y:S01]  /*2be70*/  LDL R2, [R1+0x20] ;  /* 0x0000200001027983 */ /* 0x002ee20000100800 */
[----:B------:R-:W-:Y:S01]  /*2be80*/  IMAD.MOV.U32 R14, RZ, RZ, RZ ;  /* 0x000000ffff0e7224 */ /* 0x000fe200078e00ff */
[----:B------:R-:W-:Y:S01]  /*2be90*/  LEA R3, R6, R10, 0x7 ;  /* 0x0000000a06037211 */ /* 0x000fe200078e38ff */
[----:B------:R-:W-:Y:S01]  /*2bea0*/  UIADD3 UR4, UP0, UR42, 0x570, URZ ;  /* 0x000005702a047890 */ /* 0x000fe2000ff1e03f */
        /* <DEDUP_REMOVED lines=9> */
.L_x_2725:
        /* <DEDUP_REMOVED lines=16> */
.L_x_2726:
        /* <DEDUP_REMOVED lines=13> */
.L_x_3061:
[----:B------:R-:W-:Y:S05]  /*2c110*/  BSYNC B2 ;  /* 0x0000000000027941 */ /* 0x000fea0003800000 */
.L_x_2727:
[----:B------:R-:W-:Y:S01]  /*2c120*/  BSSY B2, `(.L_x_2729) ;  /* 0x000000b000027945 */ /* 0x000fe20003800000 */
[----:B------:R-:W-:Y:S02]  /*2c130*/  IMAD.MOV.U32 R12, RZ, RZ, 0x0 ;  /* 0x00000000ff0c7424 */ /* 0x000fe400078e00ff */
[----:B0-----:R-:W-:Y:S01]  /*2c140*/  IMAD.MOV.U32 R13, RZ, RZ, 0x12f00000 ;  /* 0x12f00000ff0d7424 */ /* 0x001fe200078e00ff */
[----:B------:R-:W-:Y:S06]  /*2c150*/  @P1 BRA `(.L_x_2730) ;  /* 0x00000000001c1947 */ /* 0x000fec0003800000 */
[----:B------:R-:W0:Y:S02]  /*2c160*/  S2R R2, SR_TID.X ;  /* 0x0000000000027919 */ /* 0x000e240000002100 */
[----:B0-----:R-:W-:Y:S02]  /*2c170*/  LOP3.LUT R4, R2, 0x1f, RZ, 0xc0, !PT ;  /* 0x0000001f02047812 */ /* 0x001fe400078ec0ff */
[----:B------:R-:W-:Y:S02]  /*2c180*/  MOV R2, 0x8000 ;  /* 0x0000800000027802 */ /* 0x000fe40000000f00 */
[----:B------:R-:W-:Y:S02]  /*2c190*/  ISETP.NE.AND P0, PT, R4, RZ, PT ;  /* 0x000000ff0400720c */ /* 0x000fe40003f05270 */
[----:B------:R0:W-:Y:S11]  /*2c1a0*/  SYNCS.ARRIVE.TRANS64 RZ, [R5+URZ+0x388b0], R2 ;  /* 0x0388b00205ff79a7 */ /* 0x0001f6000800003f */
[----:B0-----:R-:W-:Y:S05]  /*2c1b0*/  @!P0 BRA `(.L_x_2730) ;  /* 0x0000000000048947 */ /* 0x001fea0003800000 */
[----:B------:R-:W-:Y:S01]  /*2c1c0*/  BPT.TRAP 0x1 ;  /* 0x000000040000795c */ /* 0x000fe20000300000 */
.L_x_2730:
[----:B------:R-:W-:Y:S05]  /*2c1d0*/  BSYNC B2 ;  /* 0x0000000000027941 */ /* 0x000fea0003800000 */
.L_x_2729:
        /* <DEDUP_REMOVED lines=8> */
.L_x_2731:
        /* <DEDUP_REMOVED lines=15> */
.L_x_2732:
        /* <DEDUP_REMOVED lines=10> */
.L_x_2720:
[----:B------:R-:W-:Y:S05]  /*2c3f0*/  BSYNC B1 ;  /* 0x0000000000017941 */ /* 0x000fea0003800000 */
.L_x_2719:
[----:B------:R-:W3:Y:S04]  /*2c400*/  LDL.LU R7, [R1+0x20] ;  /* 0x0000200001077983 */ /* 0x000ee80000300800 */
[----:B-12---:R-:W2:Y:S01]  /*2c410*/  LDL.LU R5, [R1+0x2c] ;  /* 0x00002c0001057983 */ /* 0x006ea20000300800 */
[----:B------:R-:W-:Y:S01]  /*2c420*/  PLOP3.LUT P0, PT, PT, PT, PT, 0x8, 0x0 ;  /* 0x000000000000781c */ /* 0x000fe20003f0e170 */
[----:B---3--:R-:W-:Y:S02]  /*2c430*/  VIADD R2, R7, 0x1 ;  /* 0x0000000107027836 */ /* 0x008fe40000000000 */
        /* <DEDUP_REMOVED lines=9> */
.L_x_2747:
        /* <DEDUP_REMOVED lines=13> */
.L_x_3062:
[----:B------:R-:W-:Y:S05]  /*2c5a0*/  BSYNC B2 ;  /* 0x0000000000027941 */ /* 0x000fea0003800000 */
.L_x_2735:
        /* <DEDUP_REMOVED lines=9> */
.L_x_2738:
[----:B------:R-:W-:Y:S05]  /*2c640*/  BSYNC B2 ;  /* 0x0000000000027941 */ /* 0x000fea0003800000 */
.L_x_2737:
        /* <DEDUP_REMOVED lines=9> */
[----:B--2---:R-:W-:Y:S01]  /*2c6e0*/  LEA R4, R2, R18, 0xf ;  /* 0x0000001202047211 */ /* 0x004fe200078e78ff */
[----:B------:R-:W-:-:S04]  /*2c6f0*/  VIADD R2, R6, 0x38890 ;  /* 0x0003889006027836 */ /* 0x000fc80000000000 */
[----:B------:R-:W-:-:S07]  /*2c700*/  VIADD R8, R4, 0x28400 ;  /* 0x0002840004087836 */ /* 0x000fce0000000000 */
.L_x_2739:
        /* <DEDUP_REMOVED lines=16> */
.L_x_2740:
        /* <DEDUP_REMOVED lines=13> */
.L_x_3063:
[----:B------:R-:W-:Y:S05]  /*2c8e0*/  BSYNC B2 ;  /* 0x0000000000027941 */ /* 0x000fea0003800000 */
.L_x_2741:
[----:B------:R-:W-:Y:S01]  /*2c8f0*/  BSSY B2, `(.L_x_2743) ;  /* 0x000000b000027945 */ /* 0x000fe20003800000 */
[----:B------:R-:W-:Y:S02]  /*2c900*/  IMAD.MOV.U32 R12, RZ, RZ, 0x0 ;  /* 0x00000000ff0c7424 */ /* 0x000fe400078e00ff */
[----:B0-----:R-:W-:Y:S01]  /*2c910*/  IMAD.MOV.U32 R13, RZ, RZ, 0x12f00000 ;  /* 0x12f00000ff0d7424 */ /* 0x001fe200078e00ff */
[----:B------:R-:W-:Y:S06]  /*2c920*/  @P2 BRA `(.L_x_2744) ;  /* 0x00000000001c2947 */ /* 0x000fec0003800000 */
[----:B------:R-:W0:Y:S02]  /*2c930*/  S2R R2, SR_TID.X ;  /* 0x0000000000027919 */ /* 0x000e240000002100 */
[----:B0-----:R-:W-:Y:S01]  /*2c940*/  LOP3.LUT R8, R2, 0x1f, RZ, 0xc0, !PT ;  /* 0x0000001f02087812 */ /* 0x001fe200078ec0ff */
[----:B------:R-:W-:-:S03]  /*2c950*/  IMAD.MOV.U32 R2, RZ, RZ, 0x8000 ;  /* 0x00008000ff027424 */ /* 0x000fc600078e00ff */
[----:B------:R-:W-:Y:S01]  /*2c960*/  ISETP.NE.AND P1, PT, R8, RZ, PT ;  /* 0x000000ff0800720c */ /* 0x000fe20003f25270 */
[----:B------:R0:W-:-:S12]  /*2c970*/  SYNCS.ARRIVE.TRANS64 RZ, [R6+URZ+0x388b0], R2 ;  /* 0x0388b00206ff79a7 */ /* 0x0001d8000800003f */
[----:B0-----:R-:W-:Y:S05]  /*2c980*/  @!P1 BRA `(.L_x_2744) ;  /* 0x0000000000049947 */ /* 0x001fea0003800000 */
[----:B------:R-:W-:Y:S01]  /*2c990*/  BPT.TRAP 0x1 ;  /* 0x000000040000795c */ /* 0x000fe20000300000 */
.L_x_2744:
[----:B------:R-:W-:Y:S05]  /*2c9a0*/  BSYNC B2 ;  /* 0x0000000000027941 */ /* 0x000fea0003800000 */
.L_x_2743:
[----:B------:R-:W-:Y:S01]  /*2c9b0*/  R2UR UR10, R11 ;  /* 0x000000000b0a72ca */ /* 0x000fe200000e0000 */
[----:B------:R-:W-:Y:S01]  /*2c9c0*/  UIADD3 UR4, UP0, UR42, 0x670, URZ ;  /* 0x000006702a047890 */ /* 0x000fe2000ff1e03f */
[----:B------:R-:W-:Y:S01]  /*2c9d0*/  R2UR UR6, R12 ;  /* 0x000000000c0672ca */ /* 0x000fe200000e0000 */
[----:B------:R-:W-:Y:S01]  /*2c9e0*/  VIADD R2, R4, 0x10400 ;  /* 0x0001040004027836 */ /* 0x000fe20000000000 */
[----:B------:R-:W-:Y:S01]  /*2c9f0*/  R2UR UR7, R13 ;  /* 0x000000000d0772ca */ /* 0x000fe200000e0000 */
[----:B------:R-:W-:Y:S01]  /*2ca00*/  UIADD3.X UR5, URZ, UR43, URZ, UP0, !UPT ;  /* 0x0000002b3f057290 */ /* 0x000fe200087fe43f */
[----:B------:R-:W-:Y:S02]  /*2ca10*/  PLOP3.LUT P1, PT, PT, PT, PT, 0x80, 0x0 ;  /* 0x000000000000781c */ /* 0x000fe40003f2f070 */
[----:B-12---:R-:W-:-:S11]  /*2ca20*/  IADD3 R6, R6, 0x388b0, RZ ;  /* 0x000388b006067810 */ /* 0x006fd60007ffe0ff */
.L_x_2745:
        /* <DEDUP_REMOVED lines=15> */
.L_x_2746:
        /* <DEDUP_REMOVED lines=10> */
.L_x_2734:
[----:B------:R-:W-:Y:S05]  /*2cbc0*/  BSYNC B1 ;  /* 0x0000000000017941 */ /* 0x000fea0003800000 */
.L_x_2733:
        /* <DEDUP_REMOVED lines=12> */
.L_x_2713:
[----:B------:R-:W-:Y:S05]  /*2cc90*/  BSYNC B0 ;  /* 0x0000000000007941 */ /* 0x000fea0003800000 */
.L_x_2712:
[----:B------:R-:W3:Y:S01]  /*2cca0*/  LDL R4, [R1+0x4] ;  /* 0x0000040001047983 */ /* 0x000ee20000100800 */
[----:B------:R-:W4:Y:S01]  /*2ccb0*/  LDC R0, c[0x0][0x448] ;  /* 0x00011200ff007b82 */ /* 0x000f220000000800 */
[----:B------:R-:W-:Y:S01]  /*2ccc0*/  ISETP.NE.AND P2, PT, R17, RZ, PT ;  /* 0x000000ff1100720c */ /* 0x000fe20003f45270 */
[----:B------:R-:W-:Y:S05]  /*2ccd0*/  @!P0 WARPSYNC.ALL ;  /* 0x0000000000008948 */ /* 0x000fea0003800000 */
[----:B------:R-:W-:Y:S07]  /*2cce0*/  BSSY B0, `(.L_x_2748) ;  /* 0x000002b000007945 */ /* 0x000fee0003800000 */
[----:B------:R-:W0:Y:S08]  /*2ccf0*/  @!P2 LDC R17, c[0x0][0x9f0] ;  /* 0x00027c00ff11ab82 */ /* 0x000e300000000800 */
[----:B------:R-:W-:Y:S01]  /*2cd00*/  @!P0 BAR.SYNC.DEFER_BLOCKING 0xc, 0x180 ;  /* 0x0306000000008b1d */ /* 0x000fe20000010000 */
[----:B----4-:R-:W-:-:S13]  /*2cd10*/  ISETP.NE.AND P1, PT, R0, 0x1, PT ;  /* 0x000000010000780c */ /* 0x010fda0003f25270 */
[----:B-12---:R-:W1:Y:S08]  /*2cd20*/  @P1 LDC R2, c[0x0][0x44c] ;  /* 0x00011300ff021b82 */ /* 0x006e700000000800 */
[----:B------:R-:W2:Y:S01]  /*2cd30*/  @P1 LDC R3, c[0x0][0x450] ;  /* 0x00011400ff031b82 */ /* 0x000ea20000000800 */
[----:B---3--:R-:W-:-:S05]  /*2cd40*/  LEA R0, R4, 0x7f, 0x7 ;  /* 0x0000007f04007811 */ /* 0x008fca00078e38ff */
[----:B-1----:R-:W-:-:S05]  /*2cd50*/  @P1 IMAD.HI.U32 R2, R0, R2, RZ ;  /* 0x0000000200021227 */ /* 0x002fca00078e00ff */
[----:B--2---:R-:W-:-:S05]  /*2cd60*/  @P1 SHF.R.U32.HI R0, RZ, R3, R2 ;  /* 0x00000003ff001219 */ /* 0x004fca0000011602 */
[----:B------:R-:W-:-:S05]  /*2cd70*/  IMAD.IADD R0, R20, 0x1, R0 ;  /* 0x0000000114007824 */ /* 0x000fca00078e0200 */
[----:B------:R-:W-:-:S04]  /*2cd80*/  SHF.R.S32.HI R6, RZ, 0x1f, R0 ;  /* 0x0000001fff067819 */ /* 0x000fc80000011400 */
[----:B------:R-:W-:Y:S01]  /*2cd90*/  LEA.HI R6, R6, R0, RZ, 0x7 ;  /* 0x0000000006067211 */ /* 0x000fe200078f38ff */
[----:B------:R-:W-:-:S03]  /*2cda0*/  IMAD.MOV.U32 R0, RZ, RZ, RZ ;  /* 0x000000ffff007224 */ /* 0x000fc600078e00ff */
[----:B------:R-:W-:-:S04]  /*2cdb0*/  SHF.R.S32.HI R6, RZ, 0x7, R6 ;  /* 0x00000007ff067819 */ /* 0x000fc80000011406 */
[----:B------:R-:W-:-:S04]  /*2cdc0*/  VIMNMX R6, R19, R6, PT ;  /* 0x0000000613067248 */ /* 0x000fc80003fe0100 */
[----:B------:R-:W-:-:S13]  /*2cdd0*/  ISETP.GE.AND P1, PT, R6, 0x1, PT ;  /* 0x000000010600780c */ /* 0x000fda0003f26270 */
[----:B0-----:R-:W-:Y:S05]  /*2cde0*/  @!P1 BRA `(.L_x_2749) ;  /* 0x0000000000689947 */ /* 0x001fea0003800000 */
[----:B------:R-:W-:-:S04]  /*2cdf0*/  IABS R2, R17 ;  /* 0x0000001100027213 */ /* 0x000fc80000000000 */
[----:B------:R-:W0:Y:S08]  /*2ce00*/  I2F.RP R4, R2 ;  /* 0x0000000200047306 */ /* 0x000e300000209400 */
[----:B0-----:R-:W0:Y:S02]  /*2ce10*/  MUFU.RCP R4, R4 ;  /* 0x0000000400047308 */ /* 0x001e240000001000 */
[----:B0-----:R-:W-:-:S06]  /*2ce20*/  VIADD R4, R4, 0xffffffe ;  /* 0x0ffffffe04047836 */ /* 0x001fcc0000000000 */
[----:B------:R0:W1:Y:S02]  /*2ce30*/  F2I.FTZ.U32.TRUNC.NTZ R5, R4 ;  /* 0x0000000400057305 */ /* 0x000064000021f000 */
[----:B0-----:R-:W-:Y:S01]  /*2ce40*/  MOV R4, RZ ;  /* 0x000000ff00047202 */ /* 0x001fe20000000f00 */
[----:B-1----:R-:W-:-:S04]  /*2ce50*/  IMAD.MOV R0, RZ, RZ, -R5 ;  /* 0x000000ffff007224 */ /* 0x002fc800078e0a05 */
[----:B------:R-:W-:-:S04]  /*2ce60*/  IMAD R0, R0, R2, RZ ;  /* 0x0000000200007224 */ /* 0x000fc800078e02ff */
        /* <DEDUP_REMOVED lines=18> */
.L_x_2749:
[----:B------:R-:W-:Y:S05]  /*2cf90*/  BSYNC B0 ;  /* 0x0000000000007941 */ /* 0x000fea0003800000 */
.L_x_2748:
[----:B------:R-:W-:-:S05]  /*2cfa0*/  IMAD R3, R21, R0, RZ ;  /* 0x0000000015037224 */ /* 0x000fca00078e02ff */
[----:B------:R-:W-:Y:S01]  /*2cfb0*/  VIADDMNMX R2, R3, R0, R6, PT ;  /* 0x0000000003027246 */ /* 0x000fe20003800106 */
        /* <DEDUP_REMOVED lines=22> */
.L_x_2750:
        /* <DEDUP_REMOVED lines=20> */
.L_x_2753:
[----:B------:R-:W-:Y:S05]  /*2d260*/  BSYNC B6 ;  /* 0x0000000000067941 */ /* 0x000fea0003800000 */
.L_x_2752:
        /* <DEDUP_REMOVED lines=24> */
.L_x_2755:
[----:B------:R-:W-:Y:S05]  /*2d3f0*/  BSYNC B6 ;  /* 0x0000000000067941 */ /* 0x000fea0003800000 */
.L_x_2754:
        /* <DEDUP_REMOVED lines=9> */
[----:B------:R-:W-:Y:S01]  /*2d490*/  MOV R13, RZ ;  /* 0x000000ff000d7202 */ /* 0x000fe20000000f00 */
[----:B------:R-:W1:Y:S01]  /*2d4a0*/  LDC.64 R2, c[0x4][R2] ;  /* 0x0100000002027b82 */ /* 0x000e620000000a00 */
[----:B------:R-:W-:Y:S02]  /*2d4b0*/  IMAD.U32 R5, RZ, RZ, UR7 ;  /* 0x00000007ff057e24 */ /* 0x000fe4000f8e00ff */
[----:B------:R-:W-:Y:S02]  /*2d4c0*/  IMAD.U32 R6, RZ, RZ, UR8 ;  /* 0x00000008ff067e24 */ /* 0x000fe4000f8e00ff */
[----:B------:R-:W-:-:S02]  /*2d4d0*/  IMAD.U32 R7, RZ, RZ, UR9 ;  /* 0x00000009ff077e24 */ /* 0x000fc4000f8e00ff */
[----:B------:R-:W-:Y:S02]  /*2d4e0*/  IMAD.U32 R10, RZ, RZ, UR4 ;  /* 0x00000004ff0a7e24 */ /* 0x000fe4000f8e00ff */
[----:B------:R-:W-:Y:S02]  /*2d4f0*/  IMAD.U32 R11, RZ, RZ, UR5 ;  /* 0x00000005ff0b7e24 */ /* 0x000fe4000f8e00ff */
[----:B------:R-:W-:Y:S02]  /*2d500*/  IMAD.MOV.U32 R8, RZ, RZ, 0x70 ;  /* 0x00000070ff087424 */ /* 0x000fe400078e00ff */
[----:B------:R-:W-:-:S07]  /*2d510*/  IMAD.MOV.U32 R12, RZ, RZ, 0x1 ;  /* 0x00000001ff0c7424 */ /* 0x000fce00078e00ff */
[----:B------:R-:W-:-:S07]  /*2d520*/  LEPC R20, `(.L_x_2757) ;  /* 0x000000001014794e */ /* 0x000fce0000000000 */
[----:B01----:R-:W-:Y:S05]  /*2d530*/  CALL.ABS.NOINC R2 ;  /* 0x0000000002007343 */ /* 0x003fea0003c00000 */
.L_x_2757:
[----:B------:R-:W-:Y:S05]  /*2d540*/  BSYNC B6 ;  /* 0x0000000000067941 */ /* 0x000fea0003800000 */
.L_x_2756:
[----:B------:R-:W-:Y:S01]  /*2d550*/  LOP3.LUT P6, RZ, R17, 0x1, RZ, 0xc0, !PT ;  /* 0x0000000111ff7812 */ /* 0x000fe200078cc0ff */
[----:B------:R-:W-:-:S12]  /*2d560*/  BSSY B6, `(.L_x_2758) ;  /* 0x0000012000067945 */ /* 0x000fd80003800000 */
        /* <DEDUP_REMOVED lines=17> */
.L_x_2759:
[----:B------:R-:W-:Y:S05]  /*2d680*/  BSYNC B6 ;  /* 0x0000000000067941 */ /* 0x000fea0003800000 */
.L_x_2758:
        /* <DEDUP_REMOVED lines=23> */
.L_x_3066:
        /* <DEDUP_REMOVED lines=10> */
.L_x_3069:
[----:B------:R-:W-:Y:S05]  /*2d8a0*/  @!P6 BRA `(.L_x_2761) ;  /* 0x000000040080e947 */ /* 0x000fea0003800000 */
[----:B0-----:R-:W2:Y:S01]  /*2d8b0*/  LDL R0, [R1+0x8] ;  /* 0x0000080001007983 */ /* 0x001ea20000100800 */
[----:B------:R-:W-:-:S04]  /*2d8c0*/  ISETP.NE.U32.AND P0, PT, R2, RZ, PT ;  /* 0x000000ff0200720c */ /* 0x000fc80003f05070 */
[----:B------:R-:W-:Y:S01]  /*2d8d0*/  ISETP.NE.AND.EX P0, PT, R3, RZ, PT, P0 ;  /* 0x000000ff0300720c */ /* 0x000fe20003f05300 */
[----:B--2---:R-:W-:-:S12]  /*2d8e0*/  VIADD R4, R0, 0xffffffff ;  /* 0xffffffff00047836 */ /* 0x004fd80000000000 */
[----:B------:R-:W-:Y:S05]  /*2d8f0*/  @!P0 BRA `(.L_x_2763) ;  /* 0x0000000000488947 */ /* 0x000fea0003800000 */
[----:B------:R-:W0:Y:S01]  /*2d900*/  LDC R8, c[0x0][0x43c] ;  /* 0x00010f00ff087b82 */ /* 0x000e220000000800 */
[----:B------:R-:W-:Y:S01]  /*2d910*/  IMAD.MOV.U32 R0, RZ, RZ, R4 ;  /* 0x000000ffff007224 */ /* 0x000fe200078e0004 */
        /* <DEDUP_REMOVED lines=16> */
.L_x_2763:
        /* <DEDUP_REMOVED lines=9> */
.L_x_3070:
        /* <DEDUP_REMOVED lines=8> */
.L_x_2765:
        /* <DEDUP_REMOVED lines=12> */
[----:B--2---:R-:W-:Y:S01]  /*2dbf0*/  IMAD R2, R2, 0x8000, R18 ;  /* 0x0000800002027824 */ /* 0x004fe200078e0212 */
[----:B---3--:R-:W-:-:S04]  /*2dc00*/  LEA R4, R4, R5, 0x7 ;  /* 0x0000000504047211 */ /* 0x008fc800078e38ff */
        /* <DEDUP_REMOVED lines=10> */
.L_x_3071:
        /* <DEDUP_REMOVED lines=8> */
.L_x_2767:
        /* <DEDUP_REMOVED lines=24> */
.L_x_2761:
[----:B---3--:R-:W0:Y:S04]  /*2deb0*/  LDL.LU R3, [R1+0x5c] ;  /* 0x00005c0001037983 */ /* 0x008e280000300800 */
[----:B------:R-:W2:Y:S04]  /*2dec0*/  LDL.LU R5, [R1+0x24] ;  /* 0x0000240001057983 */ /* 0x000ea80000300800 */
[----:B------:R-:W3:Y:S01]  /*2ded0*/  LDL.LU R4, [R1+0x64] ;  /* 0x0000640001047983 */ /* 0x000ee20000300800 */
[----:B------:R-:W-:Y:S05]  /*2dee0*/  WARPSYNC.ALL ;  /* 0x0000000000007948 */ /* 0x000fea0003800000 */
[----:B------:R-:W-:Y:S01]  /*2def0*/  ULDC.64 UR6, c[0x0][0xa00] ;  /* 0x0002800000067ab9 */ /* 0x000fe20000000a00 */
[----:B------:R-:W-:Y:S01]  /*2df00*/  ULDC.64 UR4, c[0x0][0x298] ;  /* 0x0000a60000047ab9 */ /* 0x000fe20000000a00 */
[----:B------:R-:W-:Y:S01]  /*2df10*/  BAR.SYNC.DEFER_BLOCKING 0x8, 0x180 ;  /* 0x0206000000007b1d */ /* 0x000fe20000010000 */
[----:B------:R-:W-:Y:S01]  /*2df20*/  ISETP.NE.U32.AND P0, PT, RZ, UR6, PT ;  /* 0x00000006ff007c0c */ /* 0x000fe2000bf05070 */
[----:B------:R-:W-:-:S03]  /*2df30*/  VIADD R2, R18, 0x20400 ;  /* 0x0002040012027836 */ /* 0x000fc60000000000 */
[----:B------:R-:W-:Y:S01]  /*2df40*/  ISETP.NE.AND.EX P0, PT, RZ, UR7, PT, P0 ;  /* 0x00000007ff007c0c */ /* 0x000fe2000bf05300 */
[----:B------:R-:W-:Y:S01]  /*2df50*/  BSSY B6, `(.L_x_2768) ;  /* 0x000001e000067945 */ /* 0x000fe20003800000 */
[----:B------:R-:W-:Y:S02]  /*2df60*/  LOP3.LUT P1, RZ, R2, 0x3ff, RZ, 0xc0, !PT ;  /* 0x000003ff02ff7812 */ /* 0x000fe4000782c0ff */
[----:B0-----:R-:W-:Y:S02]  /*2df70*/  SHF.R.S32.HI R0, RZ, 0x1f, R3 ;  /* 0x0000001fff007819 */ /* 0x001fe40000011403 */
[----:B--2---:R-:W-:-:S03]  /*2df80*/  SEL R5, R5, RZ, !P0 ;  /* 0x000000ff05057207 */ /* 0x004fc60004000000 */
[----:B------:R-:W-:Y:S01]  /*2df90*/  IMAD R0, R0, UR4, RZ ;  /* 0x0000000400007c24 */ /* 0x000fe2000f8e02ff */
[----:B---3--:R-:W-:-:S03]  /*2dfa0*/  SEL R4, R4, RZ, !P0 ;  /* 0x000000ff04047207 */ /* 0x008fc60004000000 */
[C---:B------:R-:W-:Y:S02]  /*2dfb0*/  IMAD R0, R3.reuse, UR5, R0 ;  /* 0x0000000503007c24 */ /* 0x040fe4000f8e0200 */
[----:B------:R-:W-:-:S04]  /*2dfc0*/  IMAD.WIDE.U32 R2, R3, UR4, RZ ;  /* 0x0000000403027c25 */ /* 0x000fc8000f8e00ff */
[----:B------:R-:W-:Y:S01]  /*2dfd0*/  IMAD.IADD R0, R3, 0x1, R0 ;  /* 0x0000000103007824 */ /* 0x000fe200078e0200 */
        /* <DEDUP_REMOVED lines=15> */
[----:B-1----:R-:W-:Y:S02]  /*2e0d0*/  IMAD.U32 R10, RZ, RZ, UR8 ;  /* 0x00000008ff0a7e24 */ /* 0x002fe4000f8e00ff */
[----:B------:R-:W-:Y:S02]  /*2e0e0*/  IMAD.MOV.U32 R8, RZ, RZ, 0x70 ;  /* 0x00000070ff087424 */ /* 0x000fe400078e00ff */
[----:B------:R-:W-:Y:S02]  /*2e0f0*/  IMAD.MOV.U32 R12, RZ, RZ, 0x1 ;  /* 0x00000001ff0c7424 */ /* 0x000fe400078e00ff */
[----:B------:R-:W-:-:S07]  /*2e100*/  IMAD.MOV.U32 R13, RZ, RZ, RZ ;  /* 0x000000ffff0d7224 */ /* 0x000fce00078e00ff */
[----:B------:R-:W-:-:S07]  /*2e110*/  LEPC R20, `(.L_x_2769) ;  /* 0x000000001014794e */ /* 0x000fce0000000000 */
[----:B0-----:R-:W-:Y:S05]  /*2e120*/  CALL.ABS.NOINC R2 ;  /* 0x0000000002007343 */ /* 0x001fea0003c00000 */
.L_x_2769:
[----:B------:R-:W-:Y:S05]  /*2e130*/  BSYNC B6 ;  /* 0x0000000000067941 */ /* 0x000fea0003800000 */
.L_x_2768:
[----:B0-----:R-:W2:Y:S01]  /*2e140*/  LDL.LU R0, [R1+0x68] ;  /* 0x0000680001007983 */ /* 0x001ea20000300800 */
[----:B------:R-:W-:Y:S01]  /*2e150*/  ULDC.64 UR4, c[0x0][0x2d8] ;  /* 0x0000b60000047ab9 */ /* 0x000fe20000000a00 */
[----:B------:R-:W0:Y:S01]  /*2e160*/  LDC R7, c[0x0][0x448] ;  /* 0x00011200ff077b82 */ /* 0x000e220000000800 */
[----:B------:R-:W-:Y:S01]  /*2e170*/  ULDC.64 UR6, c[0x0][0x280] ;  /* 0x0000a00000067ab9 */ /* 0x000fe20000000a00 */
[----:B------:R-:W3:Y:S04]  /*2e180*/  LDL.LU R5, [R1+0x64] ;  /* 0x0000640001057983 */ /* 0x000ee80000300800 */
[----:B------:R-:W3:Y:S04]  /*2e190*/  LDL.LU.64 R2, [R1+0x58] ;  /* 0x0000580001027983 */ /* 0x000ee80000300a00 */
[----:B------:R-:W4:Y:S04]  /*2e1a0*/  LDL.LU R4, [R1+0x24] ;  /* 0x0000240001047983 */ /* 0x000f280000300800 */
[----:B------:R-:W4:Y:S01]  /*2e1b0*/  LDL R8, [R1+0x4] ;  /* 0x0000040001087983 */ /* 0x000f220000100800 */
[----:B-1----:R-:W1:Y:S01]  /*2e1c0*/  S2R R9, SR_TID.X ;  /* 0x0000000000097919 */ /* 0x002e620000002100 */
[----:B0-----:R-:W-:-:S13]  /*2e1d0*/  ISETP.NE.AND P0, PT, R7, 0x1, PT ;  /* 0x000000010700780c */ /* 0x001fda0003f05270 */
[----:B------:R-:W0:Y:S01]  /*2e1e0*/  @P0 LDC R6, c[0x0][0x450] ;  /* 0x00011400ff060b82 */ /* 0x000e220000000800 */
[----:B-1----:R-:W-:-:S05]  /*2e1f0*/  IMAD.SHL.U32 R9, R9, 0x10, RZ ;  /* 0x0000001009097824 */ /* 0x002fca00078e00ff */
[----:B------:R-:W-:-:S04]  /*2e200*/  LOP3.LUT R9, R9, 0x70, RZ, 0xc0, !PT ;  /* 0x0000007009097812 */ /* 0x000fc800078ec0ff */
[----:B------:R-:W-:Y:S01]  /*2e210*/  LOP3.LUT R9, R9, 0x80, RZ, 0xfc, !PT ;  /* 0x0000008009097812 */ /* 0x000fe200078efcff */
[----:B---3--:R-:W-:Y:S02]  /*2e220*/  IMAD.MOV.U32 R3, RZ, RZ, R5 ;  /* 0x000000ffff037224 */ /* 0x008fe400078e0005 */
[----:B------:R-:W1:Y:S01]  /*2e230*/  S2R R5, SR_TID.X ;  /* 0x0000000000057919 */ /* 0x000e620000002100 */
[----:B------:R-:W-:-:S04]  /*2e240*/  IMAD.WIDE.U32 R2, R16, UR4, R2 ;  /* 0x0000000410027c25 */ /* 0x000fc8000f8e0002 */
[----:B------:R-:W-:Y:S01]  /*2e250*/  IMAD R3, R16, UR5, R3 ;  /* 0x0000000510037c24 */ /* 0x000fe2000f8e0203 */
[----:B------:R-:W-:Y:S02]  /*2e260*/  ULDC.64 UR4, c[0x0][0x2e0] ;  /* 0x0000b80000047ab9 */ /* 0x000fe40000000a00 */
[----:B--2---:R-:W-:Y:S02]  /*2e270*/  IMAD R0, R0, UR4, RZ ;  /* 0x0000000400007c24 */ /* 0x004fe4000f8e02ff */
[----:B----4-:R-:W-:-:S04]  /*2e280*/  IMAD.WIDE.U32 R2, R4, UR4, R2 ;  /* 0x0000000404027c25 */ /* 0x010fc8000f8e0002 */
[----:B------:R-:W-:Y:S01]  /*2e290*/  IMAD R0, R4, UR5, R0 ;  /* 0x0000000504007c24 */ /* 0x000fe2000f8e0200 */
[----:B------:R-:W-:Y:S01]  /*2e2a0*/  ULDC.64 UR4, c[0x0][0x2d0] ;  /* 0x0000b40000047ab9 */ /* 0x000fe20000000a00 */
[----:B------:R-:W2:Y:S02]  /*2e2b0*/  S2R R4, SR_TID.X ;  /* 0x0000000000047919 */ /* 0x000ea40000002100 */
[----:B------:R-:W-:Y:S01]  /*2e2c0*/  IMAD.IADD R3, R3, 0x1, R0 ;  /* 0x0000000103037824 */ /* 0x000fe200078e0200 */
[----:B-1----:R-:W-:-:S04]  /*2e2d0*/  LOP3.LUT R5, R5, 0x7f, RZ, 0xc0, !PT ;  /* 0x0000007f05057812 */ /* 0x002fc800078ec0ff */
[----:B------:R-:W-:Y:S01]  /*2e2e0*/  SHF.R.U32.HI R5, RZ, 0x3, R5 ;  /* 0x00000003ff057819 */ /* 0x000fe20000011605 */
[----:B--2---:R-:W-:-:S05]  /*2e2f0*/  IMAD.SHL.U32 R4, R4, 0x10, RZ ;  /* 0x0000001004047824 */ /* 0x004fca00078e00ff */
[----:B------:R-:W-:Y:S02]  /*2e300*/  LOP3.LUT R4, R5, 0x70, R4, 0xf8, !PT ;  /* 0x0000007005047812 */ /* 0x000fe400078ef804 */
[----:B------:R-:W1:Y:S03]  /*2e310*/  @P0 LDC R5, c[0x0][0x44c] ;  /* 0x00011300ff050b82 */ /* 0x000e660000000800 */
[----:B------:R-:W-:-:S04]  /*2e320*/  IMAD R4, R8, 0x80, R4 ;  /* 0x0000008008047824 */ /* 0x000fc800078e0204 */
[----:B------:R-:W-:Y:S02]  /*2e330*/  IMAD.MOV.U32 R0, RZ, RZ, R4 ;  /* 0x000000ffff007224 */ /* 0x000fe400078e0004 */
[----:B-1----:R-:W-:-:S05]  /*2e340*/  @P0 IMAD.HI.U32 R5, R4, R5, RZ ;  /* 0x0000000504050227 */ /* 0x002fca00078e00ff */
[----:B0-----:R-:W-:-:S04]  /*2e350*/  @P0 SHF.R.U32.HI R0, RZ, R6, R5 ;  /* 0x00000006ff000219 */ /* 0x001fc80000011605 */
[C---:B------:R-:W-:Y:S01]  /*2e360*/  IADD3 R5, -R0.reuse, RZ, RZ ;  /* 0x000000ff00057210 */ /* 0x040fe20007ffe1ff */
[----:B------:R-:W-:-:S04]  /*2e370*/  IMAD.WIDE.U32 R2, R0, UR4, R2 ;  /* 0x0000000400027c25 */ /* 0x000fc8000f8e0002 */
[----:B------:R-:W-:Y:S01]  /*2e380*/  IMAD R4, R7, R5, R4 ;  /* 0x0000000507047224 */ /* 0x000fe200078e0204 */
[----:B------:R-:W-:-:S05]  /*2e390*/  SHF.R.S32.HI R5, RZ, 0x1f, R0 ;  /* 0x0000001fff057819 */ /* 0x000fca0000011400 */
[----:B------:R-:W-:-:S04]  /*2e3a0*/  IMAD R5, R5, UR4, RZ ;  /* 0x0000000405057c24 */ /* 0x000fc8000f8e02ff */
[----:B------:R-:W-:Y:S01]  /*2e3b0*/  IMAD R0, R0, UR5, R5 ;  /* 0x0000000500007c24 */ /* 0x000fe2000f8e0205 */
[----:B------:R-:W-:Y:S01]  /*2e3c0*/  ULDC.64 UR4, c[0x0][0x2c8] ;  /* 0x0000b20000047ab9 */ /* 0x000fe20000000a00 */
[----:B------:R-:W0:Y:S02]  /*2e3d0*/  S2R R5, SR_TID.X ;  /* 0x0000000000057919 */ /* 0x000e240000002100 */
        /* <DEDUP_REMOVED lines=8> */
[----:B------:R-:W-:-:S04]  /*2e460*/  IADD3 R4, P2, R2, UR6, RZ ;  /* 0x0000000602047c10 */ /* 0x000fc8000ff5e0ff */
[----:B------:R-:W-:Y:S01]  /*2e470*/  IADD3.X R3, R3, UR7, R0, P2, !PT ;  /* 0x0000000703037c10 */ /* 0x000fe200097fe400 */
[----:B0-----:R-:W-:-:S05]  /*2e480*/  IMAD.SHL.U32 R10, R5, 0x10, RZ ;  /* 0x00000010050a7824 */ /* 0x001fca00078e00ff */
[----:B------:R-:W-:-:S04]  /*2e490*/  LOP3.LUT R10, R10, 0x70, RZ, 0xc0, !PT ;  /* 0x000000700a0a7812 */ /* 0x000fc800078ec0ff */
[----:B------:R-:W-:Y:S01]  /*2e4a0*/  ISETP.GE.AND P0, PT, R10, UR4, PT ;  /* 0x000000040a007c0c */ /* 0x000fe2000bf06270 */
[----:B------:R-:W-:-:S03]  /*2e4b0*/  UMOV UR4, 0xffffffff ;  /* 0xffffffff00047882 */ /* 0x000fc60000000000 */
[----:B-1----:R-:W-:Y:S09]  /*2e4c0*/  BRA.DIV UR4, `(.L_x_2770) ;  /* 0x000000a204687947 */ /* 0x002ff2000b800000 */
[----:B------:R-:W0:Y:S01]  /*2e4d0*/  S2R R6, SR_TID.X ;  /* 0x0000000000067919 */ /* 0x000e220000002100 */
[----:B------:R-:W2:Y:S01]  /*2e4e0*/  LDL.LU R8, [R1+0x4] ;  /* 0x0000040001087983 */ /* 0x000ea20000300800 */
[----:B0-----:R-:W-:-:S04]  /*2e4f0*/  LOP3.LUT R6, R6, 0x7f, RZ, 0xc0, !PT ;  /* 0x0000007f06067812 */ /* 0x001fc800078ec0ff */
[----:B------:R-:W-:Y:S02]  /*2e500*/  SHF.R.U32.HI R11, RZ, 0x3, R6 ;  /* 0x00000003ff0b7819 */ /* 0x000fe40000011606 */
[----:B------:R-:W3:Y:S03]  /*2e510*/  LDL.LU R6, [R1+0x60] ;  /* 0x0000600001067983 */ /* 0x000ee60000300800 */
[----:B--2---:R-:W-:-:S04]  /*2e520*/  IMAD R0, R8, 0x80, R11 ;  /* 0x0000008008007824 */ /* 0x004fc800078e020b */
        /* <DEDUP_REMOVED lines=18> */
[----:B------:R-:W-:Y:S01]  /*2e650*/  @!P2 LOP3.LUT R6, R7, R6, RZ, 0x3c, !PT ;  /* 0x000000060706a212 */ /* 0x000fe200078e3cff */
[----:B------:R-:W-:-:S03]  /*2e660*/  VIADD R5, R0, 0x20 ;  /* 0x0000002000057836 */ /* 0x000fc60000000000 */
[----:B------:R-:W-:-:S05]  /*2e670*/  @!P2 LOP3.LUT R7, R7, R6, RZ, 0x3c, !PT ;  /* 0x000000060707a212 */ /* 0x000fca00078e3cff */
        /* <DEDUP_REMOVED lines=48> */
[----:B------:R-:W-:Y:S02]  /*2e980*/  @!P2 MOV R6, R5 ;  /* 0x000000050006a202 */ /* 0x000fe40000000f00 */
[----:B------:R0:W1:Y:S04]  /*2e990*/  SHFL.IDX PT, R5, R3, 0x7, 0x181f ;  /* 0x00f81f0003057f89 */ /* 0x00006800000e0000 */
[----:B------:R0:W-:Y:S04]  /*2e9a0*/  @!P2 LDGSTS.E.BYPASS.LTC128B.128 [R9+0x23400], desc[UR40][R6.64], !P0 ;  /* 0x234000000609afae */ /* 0x0001e8000c101d68 */
[----:B------:R0:W-:Y:S04]  /*2e9b0*/  @!P2 LDGSTS.E.BYPASS.LTC128B.128 [R9+0x27400], desc[UR40][R6.64+0x80], !P1 ;  /* 0x274000800609afae */ /* 0x0001e8000c901d68 */
[----:B------:R0:W2:Y:S02]  /*2e9c0*/  SHFL.IDX PT, R3, R4, 0x7, 0x181f ;  /* 0x00f81f0004037f89 */ /* 0x0000a400000e0000 */
.L_x_3088:
        /* <DEDUP_REMOVED lines=11> */
.L_x_2772:
[----:B------:R-:W-:Y:S05]  /*2ea80*/  BSYNC B0 ;  /* 0x0000000000007941 */ /* 0x000fea0003800000 */
.L_x_2771:
[----:B------:R-:W-:Y:S01]  /*2ea90*/  NOP ;  /* 0x0000000000007918 */ /* 0x000fe20000000000 */
[----:B------:R-:W-:-:S13]  /*2eaa0*/  PLOP3.LUT P0, PT, PT, PT, PT, 0x80, 0x0 ;  /* 0x000000000000781c */ /* 0x000fda0003f0f070 */
.L_x_2773:
        /* <DEDUP_REMOVED lines=18> */
.L_x_3089:
[----:B------:R-:W-:Y:S05]  /*2ebd0*/  BSYNC B0 ;  /* 0x0000000000007941 */ /* 0x000fea0003800000 */
.L_x_2774:
[----:B------:R-:W4:Y:S04]  /*2ebe0*/  LDL.LU R2, [R1+0x8] ;  /* 0x0000080001027983 */ /* 0x000f280000300800 */
[----:B0-2---:R-:W2:Y:S01]  /*2ebf0*/  LDL R3, [R1+0x38] ;  /* 0x0000380001037983 */ /* 0x005ea20000100800 */
[----:B----4-:R-:W-:-:S05]  /*2ec00*/  VIADD R2, R2, 0xfffffffe ;  /* 0xfffffffe02027836 */ /* 0x010fca0000000000 */
[----:B--2---:R-:W-:-:S13]  /*2ec10*/  ISETP.GE.AND P0, PT, R2, R3, PT ;  /* 0x000000030200720c */ /* 0x004fda0003f06270 */
[----:B------:R-:W-:Y:S05]  /*2ec20*/  @!P0 BRA `(.L_x_2776) ;  /* 0x0000001400988947 */ /* 0x000fea0003800000 */
[----:B---3--:R0:W5:Y:S04]  /*2ec30*/  LDL.LU R0, [R1+0x1c] ;  /* 0x00001c0001007983 */ /* 0x0081680000300800 */
[----:B------:R0:W5:Y:S02]  /*2ec40*/  LDL.LU R8, [R1+0x28] ;  /* 0x0000280001087983 */ /* 0x0001640000300800 */
.L_x_2798:
[----:B------:R-:W2:Y:S01]  /*2ec50*/  LDL R3, [R1+0x14] ;  /* 0x0000140001037983 */ /* 0x000ea20000100800 */
[----:B-----5:R-:W-:Y:S01]  /*2ec60*/  VIADD R4, R0, 0x1 ;  /* 0x0000000100047836 */ /* 0x020fe20000000000 */
        /* <DEDUP_REMOVED lines=24> */
[----:B------:R-:W-:Y:S02]  /*2edf0*/  IADD3 R3, -R4, RZ, RZ ;  /* 0x000000ff04037210 */ /* 0x000fe40007ffe1ff */
[----:B------:R-:W-:-:S03]  /*2ee00*/  SHF.R.S32.HI R5, RZ, 0x1f, R4 ;  /* 0x0000001fff057819 */ /* 0x000fc60000011404 */
        /* <DEDUP_REMOVED lines=8> */
.L_x_2779:
        /* <DEDUP_REMOVED lines=8> */
.L_x_3090:
[----:B------:R-:W-:Y:S05]  /*2ef10*/  BSYNC B1 ;  /* 0x0000000000017941 */ /* 0x000fea0003800000 */
.L_x_2780:
        /* <DEDUP_REMOVED lines=9> */
.L_x_2783:
[----:B------:R-:W-:Y:S05]  /*2efb0*/  BSYNC B1 ;  /* 0x0000000000017941 */ /* 0x000fea0003800000 */
.L_x_2782:
        /* <DEDUP_REMOVED lines=12> */
[----:B--2---:R-:W-:-:S07]  /*2f080*/  VIADD R9, R4, 0x10400 ;  /* 0x0001040004097836 */ /* 0x004fce0000000000 */
.L_x_2784:
        /* <DEDUP_REMOVED lines=16> */
.L_x_2785:
        /* <DEDUP_REMOVED lines=13> */
.L_x_3091:
[----:B------:R-:W-:Y:S05]  /*2f260*/  BSYNC B1 ;  /* 0x0000000000017941 */ /* 0x000fea0003800000 */
.L_x_2786:
        /* <DEDUP_REMOVED lines=11> */
.L_x_2789:
[----:B------:R-:W-:Y:S05]  /*2f320*/  BSYNC B1 ;  /* 0x0000000000017941 */ /* 0x000fea0003800000 */
.L_x_2788:
        /* <DEDUP_REMOVED lines=8> */
.L_x_2790:
        /* <DEDUP_REMOVED lines=15> */
.L_x_2791:
        /* <DEDUP_REMOVED lines=10> */
.L_x_2778:
[----:B------:R-:W-:Y:S05]  /*2f540*/  BSYNC B0 ;  /* 0x0000000000007941 */ /* 0x000fea0003800000 */
.L_x_2777:
[----:B------:R-:W-:-:S06]  /*2f550*/  UISETP.NE.AND UP0, UPT, UR36, 0x3, UPT ;  /* 0x000000032400788c */ /* 0x000fcc000bf05270 */
[----:B------:R-:W-:-:S13]  /*2f560*/  PLOP3.LUT P0, PT, PT, PT, UP0, 0x80, 0x0 ;  /* 0x000000000000781c */ /* 0x000fda0003f0f008 */
[----:B------:R-:W-:Y:S05]  /*2f570*/  @!P0 BRA `(.L_x_2792) ;  /* 0x0000000000048947 */ /* 0x000fea0003800000 */
[----:B------:R-:W-:Y:S01]  /*2f580*/  BPT.TRAP 0x1 ;  /* 0x000000040000795c */ /* 0x000fe20000300000 */
.L_x_2792:
[----:B------:R-:W-:Y:S01]  /*2f590*/  IMAD.U32 R3, RZ, RZ, UR39 ;  /* 0x00000027ff037e24 */ /* 0x000fe2000f8e00ff */
[----:B------:R-:W-:Y:S01]  /*2f5a0*/  LOP3.LUT R4, R8, 0x1, RZ, 0x3c, !PT ;  /* 0x0000000108047812 */ /* 0x000fe200078e3cff */
[----:B------:R-:W-:Y:S03]  /*2f5b0*/  BSSY B0, `(.L_x_2793) ;  /* 0x0000006000007945 */ /* 0x000fe60003800000 */
[----:B------:R-:W-:Y:S02]  /*2f5c0*/  ISETP.NE.AND P1, PT, R3, 0x3, PT ;  /* 0x000000030300780c */ /* 0x000fe40003f25270 */
[----:B------:R-:W-:Y:S02]  /*2f5d0*/  SHF.L.U32 R4, R4, 0x1f, RZ ;  /* 0x0000001f04047819 */ /* 0x000fe400000006ff */
[----:B------:R-:W-:-:S04]  /*2f5e0*/  LEA R3, R0, R18, 0x3 ;  /* 0x0000001200037211 */ /* 0x000fc800078e18ff */
[----:B------:R-:W3:Y:S02]  /*2f5f0*/  SYNCS.PHASECHK.TRANS64.TRYWAIT P0, [R3+URZ+0x38870], R4 ;  /* 0x03887004030075a7 */ /* 0x000ee4000800017f */
[----:B---3--:R-:W-:Y:S05]  /*2f600*/  @!P0 BRA `(.L_x_2794) ;  /* 0x0000009c000c8947 */ /* 0x008fea0003800000 */
.L_x_3092:
[----:B------:R-:W-:Y:S05]  /*2f610*/  BSYNC B0 ;  /* 0x0000000000007941 */ /* 0x000fea0003800000 */
.L_x_2793:
[----:B------:R-:W-:Y:S05]  /*2f620*/  @!P1 BRA `(.L_x_2795) ;  /* 0x0000000000049947 */ /* 0x000fea0003800000 */
[----:B------:R-:W-:Y:S01]  /*2f630*/  BPT.TRAP 0x1 ;  /* 0x000000040000795c */ /* 0x000fe20000300000 */
.L_x_2795:
[----:B---3--:R-:W-:Y:S01]  /*2f640*/  SHF.L.U32 R4, R8, 0x1f, RZ ;  /* 0x0000001f08047819 */ /* 0x008fe200000006ff */
[----:B------:R-:W-:-:S03]  /*2f650*/  IMAD.SHL.U32 R0, R0, 0x8000, RZ ;  /* 0x0000800000007824 */ /* 0x000fc600078e00ff */
[----:B------:R-:W3:Y:S02]  /*2f660*/  SYNCS.PHASECHK.TRANS64.TRYWAIT P0, [R3+URZ+0x38860], R4 ;  /* 0x03886004030075a7 */ /* 0x000ee4000800017f */
[----:B---3--:R-:W-:Y:S05]  /*2f670*/  @!P0 BRA `(.L_x_2796) ;  /* 0x0000009c00048947 */ /* 0x008fea0003800000 */
.L_x_3093:
        /* <DEDUP_REMOVED lines=14> */
[----:B---3--:R-:W-:Y:S01]  /*2f760*/  LOP3.LUT R8, R0, R3, RZ, 0xfc, !PT ;  /* 0x0000000300087212 */ /* 0x008fe200078efcff */
[----:B------:R-:W-:Y:S01]  /*2f770*/  IMAD.MOV.U32 R9, RZ, RZ, R14 ;  /* 0x000000ffff097224 */ /* 0x000fe200078e000e */
[C-C-:B------:R-:W-:Y:S02]  /*2f780*/  PRMT R14, R10.reuse, 0x6420, R11.reuse ;  /* 0x000064200a0e7816 */ /* 0x140fe4000000000b */
[----:B------:R-:W-:Y:S01]  /*2f790*/  PRMT R15, R10, 0x7531, R11 ;  /* 0x000075310a0f7816 */ /* 0x000fe2000000000b */
[----:B------:R-:W-:-:S05]  /*2f7a0*/  IMAD.IADD R8, R19, 0x1, R8 ;  /* 0x0000000113087824 */ /* 0x000fca00078e0208 */
[----:B------:R1:W-:Y:S01]  /*2f7b0*/  STSM.16.M88.4 [R8], R12 ;  /* 0x0000000c08007844 */ /* 0x0003e20000000200 */
[C-C-:B--2---:R-:W-:Y:S02]  /*2f7c0*/  PRMT R10, R6.reuse, 0x6420, R7.reuse ;  /* 0x00006420060a7816 */ /* 0x144fe40000000007 */
[----:B------:R-:W-:Y:S01]  /*2f7d0*/  PRMT R11, R6, 0x7531, R7 ;  /* 0x00007531060b7816 */ /* 0x000fe20000000007 */
[----:B-1----:R-:W-:Y:S01]  /*2f7e0*/  VIADD R12, R0, 0x2000 ;  /* 0x00002000000c7836 */ /* 0x002fe20000000000 */
[C---:B------:R-:W-:Y:S01]  /*2f7f0*/  PRMT R8, R4.reuse, 0x6420, R5 ;  /* 0x0000642004087816 */ /* 0x040fe20000000005 */
[----:B------:R-:W-:Y:S01]  /*2f800*/  IMAD.MOV.U32 R15, RZ, RZ, R9 ;  /* 0x000000ffff0f7224 */ /* 0x000fe200078e0009 */
[----:B------:R-:W-:Y:S02]  /*2f810*/  PRMT R9, R4, 0x7531, R5 ;  /* 0x0000753104097816 */ /* 0x000fe40000000005 */
[----:B------:R-:W-:-:S05]  /*2f820*/  LOP3.LUT R4, R12, R3, RZ, 0xfc, !PT ;  /* 0x000000030c047212 */ /* 0x000fca00078efcff */
[----:B------:R-:W-:-:S05]  /*2f830*/  IMAD.IADD R4, R19, 0x1, R4 ;  /* 0x0000000113047824 */ /* 0x000fca00078e0204 */
[----:B------:R1:W-:Y:S02]  /*2f840*/  STSM.16.M88.4 [R4], R8 ;  /* 0x0000000804007844 */ /* 0x0003e40000000200 */
[----:B-1----:R-:W-:Y:S01]  /*2f850*/  IMAD.MOV.U32 R11, RZ, RZ, R15 ;  /* 0x000000ffff0b7224 */ /* 0x002fe200078e000f */
[----:B------:R-:W-:-:S04]  /*2f860*/  IADD3 R8, R0, 0x4000, RZ ;  /* 0x0000400000087810 */ /* 0x000fc80007ffe0ff */
        /* <DEDUP_REMOVED lines=21> */
[----:B------:R-:W-:Y:S02]  /*2f9c0*/  IMAD.MOV.U32 R11, RZ, RZ, R15 ;  /* 0x000000ffff0b7224 */ /* 0x000fe400078e000f */
[----:B------:R-:W-:-:S05]  /*2f9d0*/  VIADD R4, R0, 0x1000 ;  /* 0x0000100000047836 */ /* 0x000fca0000000000 */
        /* <DEDUP_REMOVED lines=8> */
[----:B-1----:R-:W-:-:S02]  /*2fa60*/  PRMT R9, R4, 0x7531, R5 ;  /* 0x0000753104097816 */ /* 0x002fc40000000005 */
[----:B--2---:R-:W-:-:S04]  /*2fa70*/  IADD3 R21, R10, R0, RZ ;  /* 0x000000000a157210 */ /* 0x004fc80007ffe0ff */
        /* <DEDUP_REMOVED lines=63> */
[----:B------:R-:W-:Y:S01]  /*2fe70*/  PRMT R9, R4, 0x7531, R5 ;  /* 0x0000753104097816 */ /* 0x000fe20000000005 */
[----:B------:R-:W-:Y:S01]  /*2fe80*/  VIADD R4, R0, 0x3000 ;  /* 0x0000300000047836 */ /* 0x000fe20000000000 */
[----:B------:R-:W-:-:S04]  /*2fe90*/  PRMT R10, R6, 0x6420, R7 ;  /* 0x00006420060a7816 */ /* 0x000fc80000000007 */
[----:B------:R-:W-:Y:S02]  /*2fea0*/  LOP3.LUT R4, R4, R15, RZ, 0xfc, !PT ;  /* 0x0000000f04047212 */ /* 0x000fe400078efcff */
[----:B------:R-:W-:Y:S02]  /*2feb0*/  PRMT R11, R6, 0x7531, R7 ;  /* 0x00007531060b7816 */ /* 0x000fe40000000007 */
[----:B------:R-:W-:-:S03]  /*2fec0*/  IADD3 R4, R18, R4, RZ ;  /* 0x0000000412047210 */ /* 0x000fc60007ffe0ff */
        /* <DEDUP_REMOVED lines=18> */
[----:B--2---:R-:W-:Y:S01]  /*2fff0*/  IMAD.MOV.U32 R14, RZ, RZ, R9 ;  /* 0x000000ffff0e7224 */ /* 0x004fe200078e0009 */
[----:B------:R-:W-:Y:S01]  /*30000*/  PRMT R9, R4, 0x7531, R5 ;  /* 0x0000753104097816 */ /* 0x000fe20000000005 */
[----:B------:R-:W-:-:S03]  /*30010*/  IMAD.MOV.U32 R15, RZ, RZ, R8 ;  /* 0x000000ffff0f7224 */ /* 0x000fc600078e0008 */
[----:B------:R-:W-:Y:S02]  /*30020*/  LOP3.LUT R0, R0, R14, RZ, 0xfc, !PT ;  /* 0x0000000e00007212 */ /* 0x000fe400078efcff */
[----:B------:R-:W-:-:S03]  /*30030*/  PRMT R8, R4, 0x6420, R5 ;  /* 0x0000642004087816 */ /* 0x000fc60000000005 */
[----:B------:R-:W-:Y:S02]  /*30040*/  IMAD.IADD R0, R18, 0x1, R0 ;  /* 0x0000000112007824 */ /* 0x000fe400078e0200 */
[----:B------:R-:W-:Y:S04]  /*30050*/  STSM.16.M88.4 [R21], R8 ;  /* 0x0000000815007844 */ /* 0x000fe80000000200 */
[----:B------:R2:W3:Y:S04]  /*30060*/  LDSM.16.MT88.4 R8, [R0+0x10400] ;  /* 0x010400000008783b */ /* 0x0004e80000004200 */
[----:B------:R-:W4:Y:S01]  /*30070*/  LDSM.16.MT88.4 R4, [R20+0x17400] ;  /* 0x017400001404783b */ /* 0x000f220000004200 */
[----:B--2---:R-:W-:Y:S01]  /*30080*/  IMAD.MOV.U32 R0, RZ, RZ, R15 ;  /* 0x000000ffff007224 */ /* 0x004fe200078e000f */
        /* <DEDUP_REMOVED lines=18> */
.L_x_2797:
        /* <DEDUP_REMOVED lines=10> */
[C---:B---3--:R-:W-:Y:S02]  /*30250*/  ISETP.GT.AND P0, PT, R2.reuse, R0, PT ;  /* 0x000000000200720c */ /* 0x048fe40003f04270 */
[----:B------:R4:W5:Y:S01]  /*30260*/  LDL R0, [R1+0x1c] ;  /* 0x00001c0001007983 */ /* 0x0009620000100800 */
[----:B------:R-:W-:-:S10]  /*30270*/  IADD3 R2, R2, -0x1, RZ ;  /* 0xffffffff02027810 */ /* 0x000fd40007ffe0ff */
[----:B----4-:R-:W-:Y:S05]  /*30280*/  @P0 BRA `(.L_x_2798) ;  /* 0xffffffe800700947 */ /* 0x010fea000383ffff */
.L_x_2776:
        /* <DEDUP_REMOVED lines=18> */
.L_x_2800:
[----:B------:R-:W-:Y:S05]  /*303b0*/  BSYNC B0 ;  /* 0x0000000000007941 */ /* 0x000fea0003800000 */
.L_x_2799:
[----:B------:R-:W-:-:S06]  /*303c0*/  UISETP.NE.AND UP0, UPT, UR36, 0x3, UPT ;  /* 0x000000032400788c */ /* 0x000fcc000bf05270 */
[----:B------:R-:W-:-:S13]  /*303d0*/  PLOP3.LUT P1, PT, PT, PT, UP0, 0x80, 0x0 ;  /* 0x000000000000781c */ /* 0x000fda0003f2f008 */
[----:B------:R-:W-:Y:S05]  /*303e0*/  @!P1 BRA `(.L_x_2801) ;  /* 0x0000000000049947 */ /* 0x000fea0003800000 */
[----:B------:R-:W-:Y:S01]  /*303f0*/  BPT.TRAP 0x1 ;  /* 0x000000040000795c */ /* 0x000fe20000300000 */
.L_x_2801:
[----:B------:R-:W4:Y:S04]  /*30400*/  LDL R2, [R1+0x28] ;  /* 0x0000280001027983 */ /* 0x000f280000100800 */
[----:B------:R-:W4:Y:S01]  /*30410*/  LDL R3, [R1+0x1c] ;  /* 0x00001c0001037983 */ /* 0x000f220000100800 */
        /* <DEDUP_REMOVED lines=8> */
.L_x_3094:
[----:B------:R-:W-:Y:S05]  /*304a0*/  BSYNC B0 ;  /* 0x0000000000007941 */ /* 0x000fea0003800000 */
.L_x_2802:
[----:B------:R-:W-:Y:S05]  /*304b0*/  @!P2 BRA `(.L_x_2804) ;  /* 0x000000000004a947 */ /* 0x000fea0003800000 */
[----:B------:R-:W-:Y:S01]  /*304c0*/  BPT.TRAP 0x1 ;  /* 0x000000040000795c */ /* 0x000fe20000300000 */
.L_x_2804:
[----:B--2---:R-:W2:Y:S02]  /*304d0*/  LDL R2, [R1+0x28] ;  /* 0x0000280001027983 */ /* 0x004ea40000100800 */
[----:B--2---:R-:W-:-:S04]  /*304e0*/  SHF.L.U32 R2, R2, 0x1f, RZ ;  /* 0x0000001f02027819 */ /* 0x004fc800000006ff */
[----:B------:R-:W2:Y:S02]  /*304f0*/  SYNCS.PHASECHK.TRANS64.TRYWAIT P1, [R0+URZ+0x38860], R2 ;  /* 0x03886002000075a7 */ /* 0x000ea4000802017f */
[----:B--2---:R-:W-:Y:S05]  /*30500*/  @!P1 BRA `(.L_x_2805) ;  /* 0x0000008c00889947 */ /* 0x004fea0003800000 */
.L_x_3095:
        /* <DEDUP_REMOVED lines=19> */
[----:B------:R-:W-:Y:S01]  /*30640*/  PRMT R15, R10, 0x7531, R11 ;  /* 0x000075310a0f7816 */ /* 0x000fe2000000000b */
[----:B------:R-:W-:-:S05]  /*30650*/  IMAD.IADD R3, R19, 0x1, R3 ;  /* 0x0000000113037824 */ /* 0x000fca00078e0203 */
[----:B------:R3:W-:Y:S01]  /*30660*/  STSM.16.M88.4 [R3], R12 ;  /* 0x0000000c03007844 */ /* 0x0007e20000000200 */
[----:B-1----:R-:W-:Y:S02]  /*30670*/  PRMT R8, R4, 0x6420, R5 ;  /* 0x0000642004087816 */ /* 0x002fe40000000005 */
[C-C-:B------:R-:W-:Y:S02]  /*30680*/  PRMT R10, R6.reuse, 0x6420, R7.reuse ;  /* 0x00006420060a7816 */ /* 0x140fe40000000007 */
[----:B------:R-:W-:Y:S02]  /*30690*/  PRMT R11, R6, 0x7531, R7 ;  /* 0x00007531060b7816 */ /* 0x000fe40000000007 */
[----:B---3--:R-:W-:Y:S01]  /*306a0*/  LOP3.LUT R3, R21, R16, RZ, 0xfc, !PT ;  /* 0x0000001015037212 */ /* 0x008fe200078efcff */
[----:B------:R-:W-:Y:S01]  /*306b0*/  IMAD.MOV.U32 R15, RZ, RZ, R9 ;  /* 0x000000ffff0f7224 */ /* 0x000fe200078e0009 */
[----:B------:R-:W-:Y:S02]  /*306c0*/  PRMT R9, R4, 0x7531, R5 ;  /* 0x0000753104097816 */ /* 0x000fe40000000005 */
[----:B------:R-:W-:-:S05]  /*306d0*/  IADD3 R3, R19, R3, RZ ;  /* 0x0000000313037210 */ /* 0x000fca0007ffe0ff */
[----:B------:R1:W-:Y:S02]  /*306e0*/  STSM.16.M88.4 [R3], R8 ;  /* 0x0000000803007844 */ /* 0x0003e40000000200 */
[----:B-1----:R-:W-:Y:S02]  /*306f0*/  IMAD.MOV.U32 R11, RZ, RZ, R15 ;  /* 0x000000ffff0b7224 */ /* 0x002fe400078e000f */
[----:B------:R-:W-:-:S05]  /*30700*/  VIADD R8, R17, 0x4000 ;  /* 0x0000400011087836 */ /* 0x000fca0000000000 */
        /* <DEDUP_REMOVED lines=12> */
[----:B---3--:R-:W-:Y:S01]  /*307d0*/  LOP3.LUT R3, R20, R16, RZ, 0xfc, !PT ;  /* 0x0000001014037212 */ /* 0x008fe200078efcff */
[----:B------:R-:W-:-:S04]  /*307e0*/  IMAD.MOV.U32 R15, RZ, RZ, R11 ;  /* 0x000000ffff0f7224 */ /* 0x000fc800078e000b */
        /* <DEDUP_REMOVED lines=28> */
[----:B-1----:R-:W-:-:S05]  /*309b0*/  IMAD.MOV.U32 R11, RZ, RZ, R15 ;  /* 0x000000ffff0b7224 */ /* 0x002fca00078e000f */
        /* <DEDUP_REMOVED lines=17> */
[----:B------:R-:W-:-:S05]  /*30ad0*/  IMAD.MOV.U32 R11, RZ, RZ, R15 ;  /* 0x000000ffff0b7224 */ /* 0x000fca00078e000f */
[----:B------:R-:W-:-:S04]  /*30ae0*/  LOP3.LUT R3, R21, R11, RZ, 0xfc, !PT ;  /* 0x0000000b15037212 */ /* 0x000fc800078efcff */
[----:B------:R-:W-:-:S05]  /*30af0*/  IADD3 R3, R18, R3, RZ ;  /* 0x0000000312037210 */ /* 0x000fca0007ffe0ff */
        /* <DEDUP_REMOVED lines=35> */
[----:B------:R-:W-:-:S05]  /*30d30*/  LOP3.LUT R3, R3, R15, RZ, 0xfc, !PT ;  /* 0x0000000f03037212 */ /* 0x000fca00078efcff */
[----:B------:R-:W-:-:S05]  /*30d40*/  IMAD.IADD R3, R18, 0x1, R3 ;  /* 0x0000000112037824 */ /* 0x000fca00078e0203 */
[----:B------:R-:W1:Y:S02]  /*30d50*/  LDSM.16.MT88.4 R4, [R3+0x10400] ;  /* 0x010400000304783b */ /* 0x000e640000004200 */
[C-C-:B-1----:R-:W-:Y:S02]  /*30d60*/  PRMT R12, R4.reuse, 0x6420, R5.reuse ;  /* 0x00006420040c7816 */ /* 0x142fe40000000005 */
[----:B------:R-:W-:Y:S01]  /*30d70*/  PRMT R13, R4, 0x7531, R5 ;  /* 0x00007531040d7816 */ /* 0x000fe20000000005 */
[----:B--2---:R-:W-:-:S05]  /*30d80*/  IMAD.IADD R3, R14, 0x1, R17 ;  /* 0x000000010e037824 */ /* 0x004fca00078e0211 */
[C---:B---3--:R-:W-:Y:S02]  /*30d90*/  IADD3 R16, R19.reuse, R3, R16 ;  /* 0x0000000313107210 */ /* 0x048fe40007ffe010 */
[----:B------:R-:W-:Y:S02]  /*30da0*/  IADD3 R3, R19, R0, R3 ;  /* 0x0000000013037210 */ /* 0x000fe40007ffe003 */
[----:B------:R1:W5:Y:S01]  /*30db0*/  LDL.LU R0, [R1+0x1b0] ;  /* 0x0001b00001007983 */ /* 0x0003620000300800 */
[----:B------:R-:W-:Y:S02]  /*30dc0*/  MOV R19, R15 ;  /* 0x0000000f00137202 */ /* 0x000fe40000000f00 */
        /* <DEDUP_REMOVED lines=9> */
[----:B------:R-:W-:-:S03]  /*30e60*/  PRMT R11, R6, 0x7531, R7 ;  /* 0x00007531060b7816 */ /* 0x000fc60000000007 */
[----:B------:R-:W-:Y:S02]  /*30e70*/  IMAD.IADD R4, R18, 0x1, R4 ;  /* 0x0000000112047824 */ /* 0x000fe400078e0204 */
[----:B------:R-:W-:Y:S04]  /*30e80*/  STSM.16.M88.4 [R3], R8 ;  /* 0x0000000803007844 */ /* 0x000fe80000000200 */
[----:B------:R-:W2:Y:S04]  /*30e90*/  LDSM.16.MT88.4 R8, [R4+0x10400] ;  /* 0x010400000408783b */ /* 0x000ea80000004200 */
[----:B------:R-:W3:Y:S01]  /*30ea0*/  LDSM.16.MT88.4 R4, [R2+0x17400] ;  /* 0x017400000204783b */ /* 0x000ee20000004200 */
[----:B--2---:R-:W-:-:S02]  /*30eb0*/  PRMT R12, R8, 0x6420, R9 ;  /* 0x00006420080c7816 */ /* 0x004fc40000000009 */
[----:B------:R-:W-:Y:S02]  /*30ec0*/  PRMT R13, R8, 0x7531, R9 ;  /* 0x00007531080d7816 */ /* 0x000fe40000000009 */
[C-C-:B------:R-:W-:Y:S02]  /*30ed0*/  PRMT R14, R10.reuse, 0x6420, R11.reuse ;  /* 0x000064200a0e7816 */ /* 0x140fe4000000000b */
[----:B------:R-:W-:Y:S02]  /*30ee0*/  PRMT R15, R10, 0x7531, R11 ;  /* 0x000075310a0f7816 */ /* 0x000fe4000000000b */
[C-C-:B---3--:R-:W-:Y:S02]  /*30ef0*/  PRMT R8, R4.reuse, 0x6420, R5.reuse ;  /* 0x0000642004087816 */ /* 0x148fe40000000005 */
        /* <DEDUP_REMOVED lines=13> */
.L_x_2806:
        /* <DEDUP_REMOVED lines=14> */
.L_x_2751:
[----:B01----:R-:W2:Y:S02]  /*310b0*/  LDL R0, [R1+0x14] ;  /* 0x0000140001007983 */ /* 0x003ea40000100800 */
[----:B--2---:R-:W-:-:S13]  /*310c0*/  LOP3.LUT P0, RZ, R0, 0x2, RZ, 0xc0, !PT ;  /* 0x0000000200ff7812 */ /* 0x004fda000780c0ff */
[----:B------:R-:W-:Y:S05]  /*310d0*/  @!P0 BRA `(.L_x_2807) ;  /* 0x00000000002c8947 */ /* 0x000fea0003800000 */
[----:B------:R-:W-:Y:S05]  /*310e0*/  WARPSYNC.ALL ;  /* 0x0000000000007948 */ /* 0x000fea0003800000 */
[----:B------:R-:W0:Y:S08]  /*310f0*/  S2UR UR5, SR_CgaCtaId ;  /* 0x00000000000579c3 */ /* 0x000e300000008800 */
[----:B------:R-:W-:Y:S06]  /*31100*/  BAR.SYNC.DEFER_BLOCKING 0x5, 0x180 ;  /* 0x0146000000007b1d */ /* 0x000fec0000010000 */
[----:B------:R-:W-:-:S02]  /*31110*/  UMOV UR4, 0x400 ;  /* 0x0000040000047882 */ /* 0x000fc40000000000 */
[----:B0-----:R-:W-:-:S06]  /*31120*/  ULEA UR4, UR5, UR4, 0x18 ;  /* 0x0000000405047291 */ /* 0x001fcc000f8ec03f */
[----:B------:R-:W-:-:S05]  /*31130*/  IMAD.U32 R18, RZ, RZ, UR4 ;  /* 0x00000004ff127e24 */ /* 0x000fca000f8e00ff */
[----:B------:R-:W0:Y:S04]  /*31140*/  LDS.128 R4, [R18+0x388d0] ;  /* 0x0388d00012047984 */ /* 0x000e280000000c00 */
[----:B0-----:R0:W-:Y:S04]  /*31150*/  STL.64 [R1], R4 ;  /* 0x0000000401007387 */ /* 0x0011e80000100a00 */
[----:B------:R0:W-:Y:S01]  /*31160*/  STL.64 [R1+0x8], R6 ;  /* 0x0000080601007387 */ /* 0x0001e20000100a00 */
[----:B------:R-:W-:Y:S06]  /*31170*/  BAR.ARV 0x4, 0x180 ;  /* 0x0106000000007b1d */ /* 0x000fec0000002000 */
[----:B------:R-:W-:Y:S05]  /*31180*/  BRA `(.L_x_2808) ;  /* 0x00000010003c7947 */ /* 0x000fea0003800000 */
.L_x_2807:
[----:B------:R-:W0:Y:S01]  /*31190*/  S2R R0, SR_TID.X ;  /* 0x0000000000007919 */ /* 0x000e220000002100 */
[----:B------:R-:W-:Y:S01]  /*311a0*/  UMOV UR4, 0xffffffff ;  /* 0xffffffff00047882 */ /* 0x000fe20000000000 */
[----:B0-----:R-:W-:-:S04]  /*311b0*/  LOP3.LUT R16, R0, 0x1f, RZ, 0xc0, !PT ;  /* 0x0000001f00107812 */ /* 0x001fc800078ec0ff */
[----:B------:R-:W-:Y:S01]  /*311c0*/  ISETP.NE.AND P0, PT, R16, 0x1f, PT ;  /* 0x0000001f1000780c */ /* 0x000fe20003f05270 */
[----:B------:R-:W-:-:S12]  /*311d0*/  BRA.DIV UR4, `(.L_x_2809) ;  /* 0x0000008204687947 */ /* 0x000fd8000b800000 */
[----:B------:R-:W2:Y:S01]  /*311e0*/  LDL.LU R0, [R1] ;  /* 0x0000000001007983 */ /* 0x000ea20000300800 */
[----:B------:R-:W-:-:S03]  /*311f0*/  ULDC UR4, c[0x0][0xc3c] ;  /* 0x00030f0000047ab9 */ /* 0x000fc60000000800 */
[----:B------:R-:W3:Y:S01]  /*31200*/  LDL R2, [R1+0xc] ;  /* 0x00000c0001027983 */ /* 0x000ee20000100800 */
[----:B--2---:R-:W-:Y:S02]  /*31210*/  IMAD.MOV.U32 R10, RZ, RZ, R0 ;  /* 0x000000ffff0a7224 */ /* 0x004fe400078e0000 */
[----:B---3--:R-:W-:-:S05]  /*31220*/  IMAD.IADD R6, R2, 0x1, R16 ;  /* 0x0000000102067824 */ /* 0x008fca00078e0210 */
[----:B------:R-:W-:-:S13]  /*31230*/  ISETP.GE.OR P1, PT, R6, UR4, !P0 ;  /* 0x0000000406007c0c */ /* 0x000fda000c726670 */
[----:B------:R-:W0:Y:S08]  /*31240*/  @!P1 LDC.64 R2, c[0x0][0xc80] ;  /* 0x00032000ff029b82 */ /* 0x000e300000000a00 */
[----:B------:R-:W1:Y:S01]  /*31250*/  @!P1 LDC.64 R4, c[0x0][0xc78] ;  /* 0x00031e00ff049b82 */ /* 0x000e620000000a00 */
[----:B0-----:R-:W-:-:S05]  /*31260*/  @!P1 IMAD.WIDE R2, R6, 0x4, R2 ;  /* 0x0000000406029825 */ /* 0x001fca00078e0202 */
[----:B------:R1:W2:Y:S02]  /*31270*/  @!P1 LDG.E R0, desc[UR40][R2.64] ;  /* 0x0000002802009981 */ /* 0x0002a4000c1e1900 */
[----:B-1----:R-:W-:-:S06]  /*31280*/  @!P1 IMAD.WIDE R2, R6, 0x4, R4 ;  /* 0x0000000406029825 */ /* 0x002fcc00078e0204 */
[----:B------:R-:W3:Y:S01]  /*31290*/  @!P1 LDG.E R2, desc[UR40][R2.64] ;  /* 0x0000002802029981 */ /* 0x000ee2000c1e1900 */
        /* <DEDUP_REMOVED lines=8> */
[----:B--2---:R-:W-:Y:S01]  /*31320*/  @!P1 IMAD.MOV.U32 R4, RZ, RZ, R0 ;  /* 0x000000ffff049224 */ /* 0x004fe200078e0000 */
[----:B---3--:R-:W-:-:S02]  /*31330*/  @!P1 MOV R5, R2 ;  /* 0x0000000200059202 */ /* 0x008fc40000000f00 */
[----:B------:R-:W-:-:S03]  /*31340*/  ISETP.NE.AND P1, PT, R16, RZ, PT ;  /* 0x000000ff1000720c */ /* 0x000fc60003f25270 */
[----:B------:R-:W-:-:S05]  /*31350*/  IMAD R0, R5, R4, RZ ;  /* 0x0000000405007224 */ /* 0x000fca00078e02ff */
        /* <DEDUP_REMOVED lines=15> */
[----:B------:R0:W1:Y:S02]  /*31450*/  SHFL.IDX PT, R7, R3, 0x1f, 0x1f ;  /* 0x03e01f0003077f89 */ /* 0x00006400000e0000 */
.L_x_3105:
[----:B------:R-:W-:Y:S02]  /*31460*/  ULDC UR4, c[0x0][0xc38] ;  /* 0x00030e0000047ab9 */ /* 0x000fe40000000800 */
[----:B------:R-:W-:-:S04]  /*31470*/  IMAD.U32 R2, RZ, RZ, UR4 ;  /* 0x00000004ff027e24 */ /* 0x000fc8000f8e00ff */
[----:B-1----:R-:W-:-:S04]  /*31480*/  IMAD R7, R7, R2, RZ ;  /* 0x0000000207077224 */ /* 0x002fc800078e02ff */
[----:B------:R-:W-:Y:S01]  /*31490*/  IMAD.IADD R0, R8, 0x1, R7 ;  /* 0x0000000108007824 */ /* 0x000fe200078e0207 */
[----:B------:R-:W-:-:S04]  /*314a0*/  MOV R8, R3 ;  /* 0x0000000300087202 */ /* 0x000fc80000000f00 */
[----:B------:R-:W-:-:S13]  /*314b0*/  ISETP.GT.AND P6, PT, R0, R6, PT ;  /* 0x000000060000720c */ /* 0x000fda0003fc4270 */
[----:B------:R-:W-:Y:S05]  /*314c0*/  @P6 BRA `(.L_x_2810) ;  /* 0x0000000000b06947 */ /* 0x000fea0003800000 */
.L_x_2813:
[----:B0-----:R-:W2:Y:S01]  /*314d0*/  LDL.LU R3, [R1+0xc] ;  /* 0x00000c0001037983 */ /* 0x001ea20000300800 */
[----:B------:R-:W0:Y:S01]  /*314e0*/  LDC R2, c[0x0][0xc3c] ;  /* 0x00030f00ff027b82 */ /* 0x000e220000000800 */
[----:B--2---:R-:W-:-:S05]  /*314f0*/  VIADD R3, R3, 0x1f ;  /* 0x0000001f03037836 */ /* 0x004fca0000000000 */
[----:B0-----:R-:W-:-:S13]  /*31500*/  ISETP.GE.AND P6, PT, R3, R2, PT ;  /* 0x000000020300720c */ /* 0x001fda0003fc6270 */
[----:B------:R-:W-:Y:S05]  /*31510*/  @P6 BRA `(.L_x_2811) ;  /* 0x0000000800f06947 */ /* 0x000fea0003800000 */
[----:B------:R-:W0:Y:S01]  /*31520*/  S2R R4, SR_TID.X ;  /* 0x0000000000047919 */ /* 0x000e220000002100 */
[----:B------:R1:W-:Y:S01]  /*31530*/  STL [R1+0xc], R3 ;  /* 0x00000c0301007387 */ /* 0x0003e20000100800 */
[----:B0-----:R-:W-:-:S05]  /*31540*/  LOP3.LUT R4, R4, 0x1f, RZ, 0xc0, !PT ;  /* 0x0000001f04047812 */ /* 0x001fca00078ec0ff */
[----:B------:R-:W-:Y:S02]  /*31550*/  IMAD.IADD R5, R3, 0x1, R4 ;  /* 0x0000000103057824 */ /* 0x000fe400078e0204 */
[----:B------:R-:W-:-:S03]  /*31560*/  IMAD.MOV.U32 R4, RZ, RZ, RZ ;  /* 0x000000ffff047224 */ /* 0x000fc600078e00ff */
[----:B------:R-:W-:-:S13]  /*31570*/  ISETP.GE.OR P6, PT, R5, R2, !P0 ;  /* 0x000000020500720c */ /* 0x000fda00047c6670 */
[----:B-1----:R-:W0:Y:S02]  /*31580*/  @!P6 LDC.64 R2, c[0x0][0xc80] ;  /* 0x00032000ff02eb82 */ /* 0x002e240000000a00 */
[----:B0-----:R-:W-:-:S05]  /*31590*/  @!P6 IMAD.WIDE R2, R5, 0x4, R2 ;  /* 0x000000040502e825 */ /* 0x001fca00078e0202 */
[----:B------:R0:W2:Y:S02]  /*315a0*/  @!P6 LDG.E R4, desc[UR40][R2.64] ;  /* 0x000000280204e981 */ /* 0x0000a4000c1e1900 */
[----:B0-----:R-:W0:Y:S02]  /*315b0*/  @!P6 LDC.64 R2, c[0x0][0xc78] ;  /* 0x00031e00ff02eb82 */ /* 0x001e240000000a00 */
[----:B0-----:R-:W-:-:S04]  /*315c0*/  @!P6 IMAD.WIDE R2, R5, 0x4, R2 ;  /* 0x000000040502e825 */ /* 0x001fc800078e0202 */
[----:B------:R-:W-:-:S06]  /*315d0*/  IMAD.MOV.U32 R5, RZ, RZ, RZ ;  /* 0x000000ffff057224 */ /* 0x000fcc00078e00ff */
[----:B------:R-:W2:Y:S01]  /*315e0*/  @!P6 LDG.E R5, desc[UR40][R2.64] ;  /* 0x000000280205e981 */ /* 0x000ea2000c1e1900 */
[----:B------:R-:W-:Y:S01]  /*315f0*/  UMOV UR4, 0xffffffff ;  /* 0xffffffff00047882 */ /* 0x000fe20000000000 */
[----:B--2---:R-:W-:Y:S02]  /*31600*/  IMAD R2, R5, R4, RZ ;  /* 0x0000000405027224 */ /* 0x004fe400078e02ff */
[----:B------:R-:W-:Y:S05]  /*31610*/  BRA.DIV UR4, `(.L_x_2812) ;  /* 0x0000008204b47947 */ /* 0x000fea000b800000 */
        /* <DEDUP_REMOVED lines=15> */
[----:B------:R0:W1:Y:S02]  /*31710*/  SHFL.IDX PT, R7, R3, 0x1f, 0x1f ;  /* 0x03e01f0003077f89 */ /* 0x00006400000e0000 */
.L_x_3113:
[----:B------:R-:W-:Y:S02]  /*31720*/  ULDC UR4, c[0x0][0xc38] ;  /* 0x00030e0000047ab9 */ /* 0x000fe40000000800 */
[----:B------:R-:W-:-:S04]  /*31730*/  IMAD.U32 R2, RZ, RZ, UR4 ;  /* 0x00000004ff027e24 */ /* 0x000fc8000f8e00ff */
[----:B-1----:R-:W-:-:S04]  /*31740*/  IMAD R7, R7, R2, RZ ;  /* 0x0000000207077224 */ /* 0x002fc800078e02ff */
[----:B------:R-:W-:-:S05]  /*31750*/  IMAD.IADD R0, R7, 0x1, R0 ;  /* 0x0000000107007824 */ /* 0x000fca00078e0200 */
[----:B------:R-:W-:-:S13]  /*31760*/  ISETP.GT.AND P6, PT, R0, R6, PT ;  /* 0x000000060000720c */ /* 0x000fda0003fc4270 */
[----:B------:R-:W-:Y:S05]  /*31770*/  @!P6 BRA `(.L_x_2813) ;  /* 0xfffffffc0054e947 */ /* 0x000fea000383ffff */
[----:B------:R-:W-:-:S07]  /*31780*/  IMAD.MOV.U32 R8, RZ, RZ, R3 ;  /* 0x000000ffff087224 */ /* 0x000fce00078e0003 */
.L_x_2810:
[----:B------:R-:W-:Y:S01]  /*31790*/  IMAD.IADD R10, R0, 0x1, -R7 ;  /* 0x00000001000a7824 */ /* 0x000fe200078e0a07 */
[----:B------:R-:W-:-:S03]  /*317a0*/  UMOV UR4, 0xffffffff ;  /* 0xffffffff00047882 */ /* 0x000fc60000000000 */
[----:B------:R-:W-:-:S05]  /*317b0*/  IMAD R0, R8, R2, R10 ;  /* 0x0000000208007224 */ /* 0x000fca00078e020a */
[----:B------:R-:W-:Y:S01]  /*317c0*/  ISETP.GT.AND P6, PT, R0, R6, PT ;  /* 0x000000060000720c */ /* 0x000fe20003fc4270 */
[----:B------:R-:W-:-:S12]  /*317d0*/  BRA.DIV UR4, `(.L_x_2814) ;  /* 0x00000086041c7947 */ /* 0x000fd8000b800000 */
[----:B------:R-:W2:Y:S01]  /*317e0*/  LDL.LU R7, [R1+0xc] ;  /* 0x00000c0001077983 */ /* 0x000ea20000300800 */
[----:B0-----:R-:W-:-:S04]  /*317f0*/  VOTE.ANY R3, PT, !P6 ;  /* 0x0000000000037806 */ /* 0x001fc800070e0100 */
[----:B------:R-:W0:Y:S02]  /*31800*/  POPC R0, R3 ;  /* 0x0000000300007309 */ /* 0x000e240000000000 */
[----:B0-----:R0:W1:Y:S04]  /*31810*/  SHFL.IDX PT, R4, R4, R0, 0x1f ;  /* 0x00001f0004047589 */ /* 0x00106800000e0000 */
[----:B------:R0:W3:Y:S01]  /*31820*/  SHFL.IDX PT, R5, R5, R0, 0x1f ;  /* 0x00001f0005057589 */ /* 0x0000e200000e0000 */
[----:B--2---:R-:W-:-:S05]  /*31830*/  IMAD.IADD R7, R0, 0x1, R7 ;  /* 0x0000000100077824 */ /* 0x004fca00078e0207 */
[----:B-1-3--:R0:W-:Y:S02]  /*31840*/  STL [R1+0xc], R7 ;  /* 0x00000c0701007387 */ /* 0x00a1e40000100800 */
.L_x_3118:
[----:B------:R-:W-:-:S13]  /*31850*/  ISETP.NE.AND P0, PT, R3, RZ, PT ;  /* 0x000000ff0300720c */ /* 0x000fda0003f05270 */
[----:B------:R-:W-:Y:S05]  /*31860*/  @!P0 BRA `(.L_x_2815) ;  /* 0x0000000000148947 */ /* 0x000fea0003800000 */
[----:B------:R-:W-:Y:S01]  /*31870*/  UMOV UR4, 0xffffffff ;  /* 0xffffffff00047882 */ /* 0x000fe20000000000 */
[----:B0-----:R-:W-:Y:S02]  /*31880*/  VIADD R0, R0, 0xffffffff ;  /* 0xffffffff00007836 */ /* 0x001fe40000000000 */
[----:B------:R-:W-:Y:S05]  /*31890*/  BRA.DIV UR4, `(.L_x_2816) ;  /* 0x0000008604547947 */ /* 0x000fea000b800000 */
[----:B------:R0:W2:Y:S02]  /*318a0*/  SHFL.IDX PT, R0, R8, R0, 0x1f ;  /* 0x00001f0008007589 */ /* 0x0000a400000e0000 */
.L_x_3121:
[----:B--2---:R-:W-:-:S07]  /*318b0*/  IMAD.MOV.U32 R9, RZ, RZ, R0 ;  /* 0x000000ffff097224 */ /* 0x004fce00078e0000 */
.L_x_2815:
[----:B------:R-:W-:Y:S01]  /*318c0*/  ISETP.NE.AND P0, PT, R5, 0x1, PT ;  /* 0x000000010500780c */ /* 0x000fe20003f05270 */
[----:B0-----:R-:W-:-:S05]  /*318d0*/  IMAD R0, R9, R2, R10 ;  /* 0x0000000209007224 */ /* 0x001fca00078e020a */
[----:B------:R0:W-:Y:S02]  /*318e0*/  STL [R1], R0 ;  /* 0x0000000001007387 */ /* 0x0001e40000100800 */
[----:B0-----:R-:W-:-:S05]  /*318f0*/  IMAD.IADD R0, R6, 0x1, -R0 ;  /* 0x0000000106007824 */ /* 0x001fca00078e0a00 */
[----:B------:R-:W-:Y:S05]  /*31900*/  @!P0 BRA `(.L_x_2817) ;  /* 0x0000000000e88947 */ /* 0x000fea0003800000 */
[----:B------:R-:W-:Y:S01]  /*31910*/  IABS R3, R4 ;  /* 0x0000000400037213 */ /* 0x000fe20000000000 */
[----:B------:R-:W-:-:S03]  /*31920*/  IMAD.MOV.U32 R6, RZ, RZ, RZ ;  /* 0x000000ffff067224 */ /* 0x000fc600078e00ff */
[----:B------:R-:W0:Y:S08]  /*31930*/  I2F.RP R2, R3 ;  /* 0x0000000300027306 */ /* 0x000e300000209400 */
[----:B0-----:R-:W0:Y:S02]  /*31940*/  MUFU.RCP R2, R2 ;  /* 0x0000000200027308 */ /* 0x001e240000001000 */
[----:B0-----:R-:W-:-:S06]  /*31950*/  IADD3 R2, R2, 0xffffffe, RZ ;  /* 0x0ffffffe02027810 */ /* 0x001fcc0007ffe0ff */
[----:B-1----:R-:W0:Y:S02]  /*31960*/  F2I.FTZ.U32.TRUNC.NTZ R7, R2 ;  /* 0x0000000200077305 */ /* 0x002e24000021f000 */
[----:B0-----:R-:W-:-:S04]  /*31970*/  IMAD.MOV R2, RZ, RZ, -R7 ;  /* 0x000000ffff027224 */ /* 0x001fc800078e0a07 */
[----:B------:R-:W-:-:S04]  /*31980*/  IMAD R2, R2, R3, RZ ;  /* 0x0000000302027224 */ /* 0x000fc800078e02ff */
        /* <DEDUP_REMOVED lines=8> */
[----:B------:R-:W-:Y:S01]  /*31a10*/  @!P1 IMAD.IADD R6, R6, 0x1, -R3 ;  /* 0x0000000106069824 */ /* 0x000fe200078e0a03 */
[----:B------:R-:W-:Y:S02]  /*31a20*/  @!P1 IADD3 R2, R2, 0x1, RZ ;  /* 0x0000000102029810 */ /* 0x000fe40007ffe0ff */
[----:B------:R-:W-:Y:S02]  /*31a30*/  ISETP.NE.AND P1, PT, R4, RZ, PT ;  /* 0x000000ff0400720c */ /* 0x000fe40003f25270 */
[----:B------:R-:W-:Y:S02]  /*31a40*/  ISETP.GE.U32.AND P0, PT, R6, R3, PT ;  /* 0x000000030600720c */ /* 0x000fe40003f06070 */
[----:B------:R-:W-:-:S04]  /*31a50*/  IABS R6, R5 ;  /* 0x0000000500067213 */ /* 0x000fc80000000000 */
[----:B------:R-:W0:Y:S07]  /*31a60*/  I2F.RP R8, R6 ;  /* 0x0000000600087306 */ /* 0x000e2e0000209400 */
[----:B------:R-:W-:Y:S01]  /*31a70*/  @P0 VIADD R2, R2, 0x1 ;  /* 0x0000000102020836 */ /* 0x000fe20000000000 */
[----:B0-----:R-:W0:Y:S02]  /*31a80*/  MUFU.RCP R8, R8 ;  /* 0x0000000800087308 */ /* 0x001e240000001000 */
[----:B0-----:R-:W-:-:S06]  /*31a90*/  VIADD R8, R8, 0xffffffe ;  /* 0x0ffffffe08087836 */ /* 0x001fcc0000000000 */
[----:B------:R0:W1:Y:S02]  /*31aa0*/  F2I.FTZ.U32.TRUNC.NTZ R9, R8 ;  /* 0x0000000800097305 */ /* 0x000064000021f000 */
[----:B0-----:R-:W-:Y:S02]  /*31ab0*/  IMAD.MOV.U32 R8, RZ, RZ, RZ ;  /* 0x000000ffff087224 */ /* 0x001fe400078e00ff */
[----:B-1----:R-:W-:-:S04]  /*31ac0*/  IMAD.MOV R3, RZ, RZ, -R9 ;  /* 0x000000ffff037224 */ /* 0x002fc800078e0a09 */
[----:B------:R-:W-:-:S04]  /*31ad0*/  IMAD R3, R3, R6, RZ ;  /* 0x0000000603037224 */ /* 0x000fc800078e02ff */
[----:B------:R-:W-:Y:S01]  /*31ae0*/  IMAD.HI.U32 R9, R9, R3, R8 ;  /* 0x0000000309097227 */ /* 0x000fe200078e0008 */
[----:B------:R-:W-:-:S04]  /*31af0*/  LOP3.LUT R3, R0, R4, RZ, 0x3c, !PT ;  /* 0x0000000400037212 */ /* 0x000fc800078e3cff */
[----:B------:R-:W-:Y:S02]  /*31b00*/  ISETP.GE.AND P2, PT, R3, RZ, PT ;  /* 0x000000ff0300720c */ /* 0x000fe40003f46270 */
[----:B------:R-:W-:-:S05]  /*31b10*/  IABS R3, R5 ;  /* 0x0000000500037213 */ /* 0x000fca0000000000 */
[----:B------:R-:W-:-:S04]  /*31b20*/  IMAD.MOV R3, RZ, RZ, -R3 ;  /* 0x000000ffff037224 */ /* 0x000fc800078e0a03 */
[----:B------:R-:W-:Y:S02]  /*31b30*/  IMAD.MOV.U32 R8, RZ, RZ, R3 ;  /* 0x000000ffff087224 */ /* 0x000fe400078e0003 */
        /* <DEDUP_REMOVED lines=15> */
[----:B------:R-:W-:Y:S02]  /*31c30*/  @!P2 IADD3 R3, -R3, RZ, RZ ;  /* 0x000000ff0303a210 */ /* 0x000fe40007ffe1ff */
[----:B------:R-:W-:-:S05]  /*31c40*/  @!P1 LOP3.LUT R3, RZ, R5, RZ, 0x33, !PT ;  /* 0x00000005ff039212 */ /* 0x000fca00078e33ff */
[--C-:B------:R-:W-:Y:S02]  /*31c50*/  IMAD.MOV R6, RZ, RZ, -R3.reuse ;  /* 0x000000ffff067224 */ /* 0x100fe400078e0a03 */
[C---:B------:R-:W-:Y:S02]  /*31c60*/  IMAD R3, R5.reuse, 0x1000000, R3 ;  /* 0x0100000005037824 */ /* 0x040fe400078e0203 */
[----:B------:R-:W-:-:S04]  /*31c70*/  IMAD R6, R5, R6, R2 ;  /* 0x0000000605067224 */ /* 0x000fc800078e0202 */
[----:B------:R-:W-:-:S05]  /*31c80*/  IMAD R2, R6, 0x10000, R3 ;  /* 0x0001000006027824 */ /* 0x000fca00078e0203 */
[----:B------:R0:W-:Y:S01]  /*31c90*/  STL [R1+0x8], R2 ;  /* 0x0000080201007387 */ /* 0x0001e20000100800 */
[----:B------:R-:W-:Y:S05]  /*31ca0*/  BRA `(.L_x_2818) ;  /* 0x0000000000fc7947 */ /* 0x000fea0003800000 */
.L_x_2817:
[----:B------:R-:W2:Y:S01]  /*31cb0*/  LDL R3, [R1+0xc] ;  /* 0x00000c0001037983 */ /* 0x000ea20000100800 */
[----:B------:R-:W2:Y:S02]  /*31cc0*/  LDC.64 R8, c[0x0][0xc90] ;  /* 0x00032400ff087b82 */ /* 0x000ea40000000a00 */
[----:B--2---:R-:W-:-:S06]  /*31cd0*/  IMAD.WIDE R8, R3, 0x4, R8 ;  /* 0x0000000403087825 */ /* 0x004fcc00078e0208 */
[----:B------:R-:W2:Y:S01]  /*31ce0*/  LDG.E R8, desc[UR40][R8.64] ;  /* 0x0000002808087981 */ /* 0x000ea2000c1e1900 */
[----:B------:R-:W-:Y:S01]  /*31cf0*/  IABS R5, R0 ;  /* 0x0000000000057213 */ /* 0x000fe20000000000 */
[----:B--2---:R-:W-:-:S05]  /*31d00*/  IMAD R10, R4, R8, RZ ;  /* 0x00000008040a7224 */ /* 0x004fca00078e02ff */
[----:B------:R-:W-:-:S04]  /*31d10*/  IABS R9, R10 ;  /* 0x0000000a00097213 */ /* 0x000fc80000000000 */
[----:B------:R-:W0:Y:S08]  /*31d20*/  I2F.RP R6, R9 ;  /* 0x0000000900067306 */ /* 0x000e300000209400 */
[----:B0-----:R-:W0:Y:S02]  /*31d30*/  MUFU.RCP R6, R6 ;  /* 0x0000000600067308 */ /* 0x001e240000001000 */
[----:B0-----:R-:W-:-:S06]  /*31d40*/  VIADD R6, R6, 0xffffffe ;  /* 0x0ffffffe06067836 */ /* 0x001fcc0000000000 */
[----:B-1----:R0:W1:Y:S02]  /*31d50*/  F2I.FTZ.U32.TRUNC.NTZ R7, R6 ;  /* 0x0000000600077305 */ /* 0x002064000021f000 */
[----:B0-----:R-:W-:Y:S02]  /*31d60*/  IMAD.MOV.U32 R6, RZ, RZ, RZ ;  /* 0x000000ffff067224 */ /* 0x001fe400078e00ff */
[----:B-1----:R-:W-:-:S04]  /*31d70*/  IMAD.MOV R3, RZ, RZ, -R7 ;  /* 0x000000ffff037224 */ /* 0x002fc800078e0a07 */
[----:B------:R-:W-:-:S04]  /*31d80*/  IMAD R3, R3, R9, RZ ;  /* 0x0000000903037224 */ /* 0x000fc800078e02ff */
[----:B------:R-:W-:Y:S01]  /*31d90*/  IMAD.HI.U32 R3, R7, R3, R6 ;  /* 0x0000000307037227 */ /* 0x000fe200078e0006 */
[----:B------:R-:W-:-:S05]  /*31da0*/  IABS R6, R10 ;  /* 0x0000000a00067213 */ /* 0x000fca0000000000 */
[----:B------:R-:W-:Y:S02]  /*31db0*/  IMAD.MOV R6, RZ, RZ, -R6 ;  /* 0x000000ffff067224 */ /* 0x000fe400078e0a06 */
[----:B------:R-:W-:-:S04]  /*31dc0*/  IMAD.HI.U32 R3, R3, R5, RZ ;  /* 0x0000000503037227 */ /* 0x000fc800078e00ff */
[----:B------:R-:W-:-:S05]  /*31dd0*/  IMAD R5, R3, R6, R5 ;  /* 0x0000000603057224 */ /* 0x000fca00078e0205 */
[----:B------:R-:W-:-:S13]  /*31de0*/  ISETP.GT.U32.AND P1, PT, R9, R5, PT ;  /* 0x000000050900720c */ /* 0x000fda0003f24070 */
[----:B------:R-:W-:Y:S01]  /*31df0*/  @!P1 IMAD.IADD R5, R5, 0x1, -R9 ;  /* 0x0000000105059824 */ /* 0x000fe200078e0a09 */
[----:B------:R-:W-:Y:S02]  /*31e00*/  @!P1 IADD3 R3, R3, 0x1, RZ ;  /* 0x0000000103039810 */ /* 0x000fe40007ffe0ff */
[----:B------:R-:W-:Y:S02]  /*31e10*/  ISETP.NE.AND P1, PT, R10, RZ, PT ;  /* 0x000000ff0a00720c */ /* 0x000fe40003f25270 */
[----:B------:R-:W-:Y:S02]  /*31e20*/  ISETP.GE.U32.AND P0, PT, R5, R9, PT ;  /* 0x000000090500720c */ /* 0x000fe40003f06070 */
[----:B------:R-:W-:-:S04]  /*31e30*/  LOP3.LUT R5, R0, R10, RZ, 0x3c, !PT ;  /* 0x0000000a00057212 */ /* 0x000fc800078e3cff */
[----:B------:R-:W-:-:S07]  /*31e40*/  ISETP.GE.AND P2, PT, R5, RZ, PT ;  /* 0x000000ff0500720c */ /* 0x000fce0003f46270 */
[----:B------:R-:W-:-:S06]  /*31e50*/  @P0 VIADD R3, R3, 0x1 ;  /* 0x0000000103030836 */ /* 0x000fcc0000000000 */
[----:B------:R-:W-:Y:S01]  /*31e60*/  @!P2 IMAD.MOV R3, RZ, RZ, -R3 ;  /* 0x000000ffff03a224 */ /* 0x000fe200078e0a03 */
[----:B------:R-:W-:-:S05]  /*31e70*/  @!P1 LOP3.LUT R3, RZ, R10, RZ, 0x33, !PT ;  /* 0x0000000aff039212 */ /* 0x000fca00078e33ff */
[----:B------:R-:W-:-:S04]  /*31e80*/  IMAD R9, R8, R3, RZ ;  /* 0x0000000308097224 */ /* 0x000fc800078e02ff */
[----:B------:R-:W-:-:S05]  /*31e90*/  IMAD.MOV R5, RZ, RZ, -R9 ;  /* 0x000000ffff057224 */ /* 0x000fca00078e0a09 */
[----:B------:R-:W-:Y:S01]  /*31ea0*/  VIADDMNMX R2, R5, R2, R8, PT ;  /* 0x0000000205027246 */ /* 0x000fe20003800108 */
[----:B------:R-:W-:-:S03]  /*31eb0*/  IMAD.MOV R8, RZ, RZ, -R3 ;  /* 0x000000ffff087224 */ /* 0x000fc600078e0a03 */
[----:B------:R-:W-:Y:S01]  /*31ec0*/  IABS R5, R2 ;  /* 0x0000000200057213 */ /* 0x000fe20000000000 */
[----:B------:R-:W-:-:S03]  /*31ed0*/  IMAD R8, R10, R8, R0 ;  /* 0x000000080a087224 */ /* 0x000fc600078e0200 */
[----:B------:R-:W0:Y:S02]  /*31ee0*/  I2F.RP R6, R5 ;  /* 0x0000000500067306 */ /* 0x000e240000209400 */
[----:B------:R-:W-:-:S06]  /*31ef0*/  IABS R3, R8 ;  /* 0x0000000800037213 */ /* 0x000fcc0000000000 */
[----:B0-----:R-:W0:Y:S02]  /*31f00*/  MUFU.RCP R6, R6 ;  /* 0x0000000600067308 */ /* 0x001e240000001000 */
[----:B0-----:R-:W-:-:S06]  /*31f10*/  VIADD R6, R6, 0xffffffe ;  /* 0x0ffffffe06067836 */ /* 0x001fcc0000000000 */
[----:B------:R0:W1:Y:S02]  /*31f20*/  F2I.FTZ.U32.TRUNC.NTZ R7, R6 ;  /* 0x0000000600077305 */ /* 0x000064000021f000 */
[----:B0-----:R-:W-:Y:S02]  /*31f30*/  IMAD.MOV.U32 R6, RZ, RZ, RZ ;  /* 0x000000ffff067224 */ /* 0x001fe400078e00ff */
[----:B-1----:R-:W-:-:S04]  /*31f40*/  IMAD.MOV R0, RZ, RZ, -R7 ;  /* 0x000000ffff007224 */ /* 0x002fc800078e0a07 */
[----:B------:R-:W-:-:S04]  /*31f50*/  IMAD R0, R0, R5, RZ ;  /* 0x0000000500007224 */ /* 0x000fc800078e02ff */
[----:B------:R-:W-:Y:S01]  /*31f60*/  IMAD.HI.U32 R7, R7, R0, R6 ;  /* 0x0000000007077227 */ /* 0x000fe200078e0006 */
[----:B------:R-:W-:-:S05]  /*31f70*/  IABS R0, R2 ;  /* 0x0000000200007213 */ /* 0x000fca0000000000 */
[----:B------:R-:W-:-:S05]  /*31f80*/  IMAD.MOV R0, RZ, RZ, -R0 ;  /* 0x000000ffff007224 */ /* 0x000fca00078e0a00 */
[----:B------:R-:W-:Y:S01]  /*31f90*/  MOV R6, R0 ;  /* 0x0000000000067202 */ /* 0x000fe20000000f00 */
        /* <DEDUP_REMOVED lines=14> */
[----:B------:R-:W-:-:S05]  /*32080*/  IMAD R2, R0, R2, R8 ;  /* 0x0000000200027224 */ /* 0x000fca00078e0208 */
[----:B------:R1:W-:Y:S02]  /*32090*/  STL [R1+0x8], R2 ;  /* 0x0000080201007387 */ /* 0x0003e40000100800 */
.L_x_2818:
[----:B------:R-:W-:-:S05]  /*320a0*/  LOP3.LUT R0, RZ, R0, RZ, 0x33, !PT ;  /* 0x00000000ff007212 */ /* 0x000fca00078e33ff */
[----:B------:R-:W-:-:S05]  /*320b0*/  IMAD.IADD R0, R4, 0x1, R0 ;  /* 0x0000000104007824 */ /* 0x000fca00078e0200 */
[----:B------:R2:W-:Y:S01]  /*320c0*/  STL [R1+0x4], R0 ;  /* 0x0000040001007387 */ /* 0x0005e20000100800 */
[----:B------:R-:W-:Y:S05]  /*320d0*/  BRA `(.L_x_2819) ;  /* 0x0000000000287947 */ /* 0x000fea0003800000 */
.L_x_2811:
[----:B------:R-:W-:Y:S01]  /*320e0*/  UMOV UR4, URZ ;  /* 0x0000003f00047c82 */ /* 0x000fe20008000000 */
[----:B------:R-:W-:Y:S01]  /*320f0*/  ULDC UR6, c[0x0][0xc3c] ;  /* 0x00030f0000067ab9 */ /* 0x000fe20000000800 */
[----:B------:R-:W-:Y:S01]  /*32100*/  UMOV UR5, URZ ;  /* 0x0000003f00057c82 */ /* 0x000fe20008000000 */
[----:B------:R-:W-:Y:S01]  /*32110*/  IMAD.U32 R3, RZ, RZ, UR4 ;  /* 0x00000004ff037e24 */ /* 0x000fe2000f8e00ff */
[----:B------:R-:W-:Y:S01]  /*32120*/  MOV R0, UR6 ;  /* 0x0000000600007c02 */ /* 0x000fe20008000f00 */
[----:B------:R-:W-:Y:S01]  /*32130*/  IMAD.U32 R2, RZ, RZ, UR5 ;  /* 0x00000005ff027e24 */ /* 0x000fe2000f8e00ff */
[----:B------:R0:W-:Y:S04]  /*32140*/  STL [R1], R6 ;  /* 0x0000000601007387 */ /* 0x0001e80000100800 */
[----:B------:R0:W-:Y:S04]  /*32150*/  STL [R1+0x4], R3 ;  /* 0x0000040301007387 */ /* 0x0001e80000100800 */
[----:B------:R0:W-:Y:S04]  /*32160*/  STL [R1+0xc], R0 ;  /* 0x00000c0001007387 */ /* 0x0001e80000100800 */
[----:B------:R0:W-:Y:S02]  /*32170*/  STL [R1+0x8], R2 ;  /* 0x0000080201007387 */ /* 0x0001e40000100800 */
.L_x_2819:
        /* <DEDUP_REMOVED lines=16> */
.L_x_2808:
[----:B------:R-:W2:Y:S01]  /*32280*/  LDL R0, [R1+0xc] ;  /* 0x00000c0001007983 */ /* 0x000ea20000100800 */
[----:B------:R-:W-:Y:S02]  /*32290*/  ULDC UR4, c[0x0][0xc3c] ;  /* 0x00030f0000047ab9 */ /* 0x000fe40000000800 */
[----:B--2---:R-:W-:-:S13]  /*322a0*/  ISETP.GE.AND P0, PT, R0, UR4, PT ;  /* 0x0000000400007c0c */ /* 0x004fda000bf06270 */
[----:B------:R-:W-:Y:S05]  /*322b0*/  @!P0 BRA `(.L_x_2820) ;  /* 0xffffff8c00a08947 */ /* 0x000fea000383ffff */
[----:B------:R-:W-:Y:S05]  /*322c0*/  BSYNC B7 ;  /* 0x0000000000077941 */ /* 0x000fea0003800000 */
.L_x_2706:
[----:B---3--:R-:W2:Y:S01]  /*322d0*/  LDL.LU R0, [R1+0x70] ;  /* 0x0000700001007983 */ /* 0x008ea20000300800 */
        /* <DEDUP_REMOVED lines=11> */
.L_x_3122:
[----:B------:R-:W-:Y:S05]  /*32390*/  BSYNC B0 ;  /* 0x0000000000007941 */ /* 0x000fea0003800000 */
.L_x_2821:
[----:B------:R-:W-:-:S03]  /*323a0*/  UMOV UR4, 0xffffffff ;  /* 0xffffffff00047882 */ /* 0x000fc60000000000 */
[----:B------:R-:W-:Y:S05]  /*323b0*/  BRA.DIV UR4, `(.L_x_2823) ;  /* 0x0000007a04cc7947 */ /* 0x000fea000b800000 */
[----:B------:R-:W1:Y:S02]  /*323c0*/  S2R R2, SR_TID.X ;  /* 0x0000000000027919 */ /* 0x000e640000002100 */
[----:B-1----:R-:W-:-:S04]  /*323d0*/  SHF.R.U32.HI R2, RZ, 0x5, R2 ;  /* 0x00000005ff027819 */ /* 0x002fc80000011602 */
[----:B------:R-:W-:-:S05]  /*323e0*/  LOP3.LUT R2, R2, 0x3, RZ, 0xc0, !PT ;  /* 0x0000000302027812 */ /* 0x000fca00078ec0ff */
[----:B------:R1:W2:Y:S02]  /*323f0*/  SHFL.IDX PT, R14, R2, RZ, 0x1f ;  /* 0x00001fff020e7589 */ /* 0x0002a400000e0000 */
.L_x_3125:
[----:B--2---:R-:W-:-:S13]  /*32400*/  ISETP.NE.AND P0, PT, R14, RZ, PT ;  /* 0x000000ff0e00720c */ /* 0x004fda0003f05270 */
[----:B------:R-:W-:Y:S05]  /*32410*/  @P0 BRA `(.L_x_2476) ;  /* 0x0000000000b00947 */ /* 0x000fea0003800000 */
[----:B------:R-:W-:-:S03]  /*32420*/  UMOV UR4, 0xffffffff ;  /* 0xffffffff00047882 */ /* 0x000fc60000000000 */
[----:B------:R-:W-:Y:S05]  /*32430*/  BRA.DIV UR4, `(.L_x_2824) ;  /* 0x0000007a04e07947 */ /* 0x000fea000b800000 */
[----:B------:R-:W-:-:S13]  /*32440*/  ELECT P6, URZ, PT ;  /* 0x00000000003f782f */ /* 0x000fda00038c0000 */
.L_x_3128:
[----:B------:R-:W-:Y:S05]  /*32450*/  @!P6 BRA `(.L_x_2476) ;  /* 0x0000000000a0e947 */ /* 0x000fea0003800000 */
[----:B------:R-:W-:-:S06]  /*32460*/  ULOP3.LUT UR4, UR37, 0x2, URZ, 0xfc, !UPT ;  /* 0x0000000225047892 */ /* 0x000fcc000f8efc3f */
[----:B-1----:R-:W-:-:S05]  /*32470*/  IMAD.U32 R2, RZ, RZ, UR4 ;  /* 0x00000004ff027e24 */ /* 0x002fca000f8e00ff */
[----:B------:R-:W-:-:S13]  /*32480*/  ISETP.NE.AND P0, PT, R2, 0x3, PT ;  /* 0x000000030200780c */ /* 0x000fda0003f05270 */
[----:B------:R-:W-:Y:S05]  /*32490*/  @!P0 BRA `(.L_x_2825) ;  /* 0x0000000000048947 */ /* 0x000fea0003800000 */
[----:B------:R-:W-:Y:S01]  /*324a0*/  BPT.TRAP 0x1 ;  /* 0x000000040000795c */ /* 0x000fe20000300000 */
.L_x_2825:
        /* <DEDUP_REMOVED lines=14> */
.L_x_3129:
[----:B------:R-:W1:Y:S02]  /*32590*/  SYNCS.PHASECHK.TRANS64.TRYWAIT P1, [R7+URZ], R2 ;  /* 0x00000002070075a7 */ /* 0x000e64000802017f */
[----:B-1----:R-:W-:Y:S05]  /*325a0*/  @!P1 BRA `(.L_x_2827) ;  /* 0x0000007800b89947 */ /* 0x002fea0003800000 */
.L_x_3130:
[----:B------:R-:W-:Y:S05]  /*325b0*/  @!P0 BRA `(.L_x_2828) ;  /* 0x0000000000048947 */ /* 0x000fea0003800000 */
[----:B------:R-:W-:Y:S01]  /*325c0*/  BPT.TRAP 0x1 ;  /* 0x000000040000795c */ /* 0x000fe20000300000 */
.L_x_2828:
[----:B------:R-:W2:Y:S02]  /*325d0*/  LDL.LU R4, [R1+0x1c] ;  /* 0x00001c0001047983 */ /* 0x000ea40000300800 */
[----:B--2---:R-:W-:-:S04]  /*325e0*/  IMAD R4, R4, 0x8, R0 ;  /* 0x0000000804047824 */ /* 0x004fc800078e0200 */
[----:B------:R-:W2:Y:S02]  /*325f0*/  SYNCS.PHASECHK.TRANS64.TRYWAIT P1, [R4+URZ+0x38860], R5 ;  /* 0x03886005040075a7 */ /* 0x000ea4000802017f */
[----:B--2---:R-:W-:Y:S05]  /*32600*/  @!P1 BRA `(.L_x_2829) ;  /* 0x0000007800b49947 */ /* 0x004fea0003800000 */
.L_x_3131:
[----:B------:R-:W-:Y:S05]  /*32610*/  @!P0 BRA `(.L_x_2830) ;  /* 0x0000000000048947 */ /* 0x000fea0003800000 */
[----:B------:R-:W-:Y:S01]  /*32620*/  BPT.TRAP 0x1 ;  /* 0x000000040000795c */ /* 0x000fe20000300000 */
.L_x_2830:
[----:B------:R-:W-:-:S04]  /*32630*/  IMAD R3, R3, 0x8, R0 ;  /* 0x0000000803037824 */ /* 0x000fc800078e0200 */
[----:B------:R-:W3:Y:S02]  /*32640*/  SYNCS.PHASECHK.TRANS64.TRYWAIT P1, [R3+URZ+0x38860], R2 ;  /* 0x03886002030075a7 */ /* 0x000ee4000802017f */
[----:B---3--:R-:W-:Y:S05]  /*32650*/  @!P1 BRA `(.L_x_2831) ;  /* 0x0000007800b49947 */ /* 0x008fea0003800000 */
.L_x_3132:
[----:B------:R-:W-:Y:S05]  /*32660*/  @!P0 BRA `(.L_x_2832) ;  /* 0x0000000000048947 */ /* 0x000fea0003800000 */
[----:B------:R-:W-:Y:S01]  /*32670*/  BPT.TRAP 0x1 ;  /* 0x000000040000795c */ /* 0x000fe20000300000 */
.L_x_2832:
[----:B------:R-:W4:Y:S02]  /*32680*/  SYNCS.PHASECHK.TRANS64.TRYWAIT P0, [R4+URZ+0x38880], R5 ;  /* 0x03888005040075a7 */ /* 0x000f24000800017f */
[----:B----4-:R-:W-:Y:S05]  /*32690*/  @!P0 BRA `(.L_x_2833) ;  /* 0x0000007800b88947 */ /* 0x010fea0003800000 */
.L_x_2834:
[----:B------:R0:W0:Y:S02]  /*326a0*/  SYNCS.PHASECHK.TRANS64.TRYWAIT P0, [R3+URZ+0x38880], R2 ;  /* 0x03888002030075a7 */ /* 0x000024000800017f */
[----:B0-----:R-:W-:Y:S05]  /*326b0*/  @!P0 NANOSLEEP.SYNCS 0x989680 ;  /* 0x009896800000895d */ /* 0x001fea0003900000 */
[----:B------:R-:W0:Y:S02]  /*326c0*/  @!P0 SYNCS.PHASECHK.TRANS64 P0, [R3+URZ+0x38880], R2 ;  /* 0x03888002030085a7 */ /* 0x000e24000800007f */
[----:B0-----:R-:W-:Y:S05]  /*326d0*/  @!P0 BRA `(.L_x_2834) ;  /* 0xfffffffc00f08947 */ /* 0x001fea000383ffff */
.L_x_2476:
[----:B------:R-:W-:Y:S05]  /*326e0*/  BSYNC B8 ;  /* 0x0000000000087941 */ /* 0x000fea0003800000 */
.L_x_2473:
[----:B------:R-:W-:Y:S05]  /*326f0*/  EXIT ;  /* 0x000000000000794d */ /* 0x000fea0003800000 */
.L_x_2500:
[----:B-1----:R1:W2:Y:S02]  /*32700*/  SYNCS.PHASECHK.TRANS64.TRYWAIT P6, [R111+URZ+0x38890], R119 ;  /* 0x038890776f0075a7 */ /* 0x0022a400080c017f */
[----:B--2---:R-:W-:Y:S05]  /*32710*/  @!P6 NANOSLEEP.SYNCS 0x989680 ;  /* 0x009896800000e95d */ /* 0x004fea0003900000 */
[----:B------:R-:W2:Y:S02]  /*32720*/  @!P6 SYNCS.PHASECHK.TRANS64 P6, [R111+URZ+0x38890], R119 ;  /* 0x038890776f00e5a7 */ /* 0x000ea400080c007f */
[----:B--2---:R-:W-:Y:S05]  /*32730*/  @!P6 BRA `(.L_x_2500) ;  /* 0xfffffffc00f0e947 */ /* 0x004fea000383ffff */
[----:B------:R-:W-:Y:S05]  /*32740*/  BRA `(.L_x_2835) ;  /* 0xfffffd1400987947 */ /* 0x000fea000383ffff */
.L_x_2534:
[----:B-1----:R1:W2:Y:S02]  /*32750*/  SYNCS.PHASECHK.TRANS64.TRYWAIT P3, [R111+URZ+0x38890], R119 ;  /* 0x038890776f0075a7 */ /* 0x0022a4000806017f */
[----:B--2---:R-:W-:Y:S05]  /*32760*/  @!P3 NANOSLEEP.SYNCS 0x989680 ;  /* 0x009896800000b95d */ /* 0x004fea0003900000 */
[----:B------:R-:W2:Y:S02]  /*32770*/  @!P3 SYNCS.PHASECHK.TRANS64 P3, [R111+URZ+0x38890], R119 ;  /* 0x038890776f00b5a7 */ /* 0x000ea4000806007f */
[----:B--2---:R-:W-:Y:S05]  /*32780*/  @!P3 BRA `(.L_x_2534) ;  /* 0xfffffffc00f0b947 */ /* 0x004fea000383ffff */
[----:B------:R-:W-:Y:S05]  /*32790*/  BRA `(.L_x_2836) ;  /* 0xfffffd58009c7947 */ /* 0x000fea000383ffff */
.L_x_2551:
[----:B-1----:R1:W2:Y:S02]  /*327a0*/  SYNCS.PHASECHK.TRANS64.TRYWAIT P2, [R111+URZ+0x38890], R119 ;  /* 0x038890776f0075a7 */ /* 0x0022a4000804017f */
[----:B--2---:R-:W-:Y:S05]  /*327b0*/  @!P2 NANOSLEEP.SYNCS 0x989680 ;  /* 0x009896800000a95d */ /* 0x004fea0003900000 */
[----:B------:R-:W2:Y:S02]  /*327c0*/  @!P2 SYNCS.PHASECHK.TRANS64 P2, [R111+URZ+0x38890], R119 ;  /* 0x038890776f00a5a7 */ /* 0x000ea4000804007f */
[----:B--2---:R-:W-:Y:S05]  /*327d0*/  @!P2 BRA `(.L_x_2551) ;  /* 0xfffffffc00f0a947 */ /* 0x004fea000383ffff */
[----:B------:R-:W-:Y:S05]  /*327e0*/  BRA `(.L_x_2837) ;  /* 0xfffffd9c00bc7947 */ /* 0x000fea000383ffff */
.L_x_2561:
[----:B--2---:R2:W3:Y:S02]  /*327f0*/  SYNCS.PHASECHK.TRANS64.TRYWAIT P3, [R111+URZ+0x388b0], R119 ;  /* 0x0388b0776f0075a7 */ /* 0x0044e4000806017f */
[----:B---3--:R-:W-:Y:S05]  /*32800*/  @!P3 NANOSLEEP.SYNCS 0x989680 ;  /* 0x009896800000b95d */ /* 0x008fea0003900000 */
[----:B------:R-:W3:Y:S02]  /*32810*/  @!P3 SYNCS.PHASECHK.TRANS64 P3, [R111+URZ+0x388b0], R119 ;  /* 0x0388b0776f00b5a7 */ /* 0x000ee4000806007f */
[----:B---3--:R-:W-:Y:S05]  /*32820*/  @!P3 BRA `(.L_x_2561) ;  /* 0xfffffffc00f0b947 */ /* 0x008fea000383ffff */
[----:B------:R-:W-:Y:S05]  /*32830*/  BRA `(.L_x_2838) ;  /* 0xfffffda400287947 */ /* 0x000fea000383ffff */
.L_x_2575:
[----:B------:R-:W-:Y:S01]  /*32840*/  BSSY B0, `(.L_x_2839) ;  /* 0x0000007000007945 */ /* 0x000fe20003800000 */
[----:B------:R-:W-:Y:S02]  /*32850*/  IMAD.MOV.U32 R12, RZ, RZ, RZ ;  /* 0x000000ffff0c7224 */ /* 0x000fe400078e00ff */
[----:B------:R-:W-:Y:S02]  /*32860*/  IMAD.MOV.U32 R11, RZ, RZ, 0x1f ;  /* 0x0000001fff0b7424 */ /* 0x000fe400078e00ff */
[----:B------:R-:W-:-:S07]  /*32870*/  IMAD.MOV.U32 R15, RZ, RZ, -0x1 ;  /* 0xffffffffff0f7424 */ /* 0x000fce00078e00ff */
[----:B-----5:R-:W-:Y:S05]  /*32880*/  WARPSYNC.COLLECTIVE R15, `(.L_x_2840) ;  /* 0x000000000f087348 */ /* 0x020fea0003c00000 */
[----:B------:R0:W1:Y:S02]  /*32890*/  SHFL.IDX P6, R14, R13, R12, R11 ;  /* 0x0000000c0d0e7389 */ /* 0x00006400000c000b */
[----:B01---5:R-:W-:Y:S01]  /*328a0*/  ENDCOLLECTIVE ;  /* 0x000000000000791b */ /* 0x023fe20003800000 */
.L_x_2840:
[----:B------:R-:W-:Y:S05]  /*328b0*/  BSYNC B0 ;  /* 0x0000000000007941 */ /* 0x000fea0003800000 */
.L_x_2839:
[----:B------:R-:W-:Y:S01]  /*328c0*/  IMAD.MOV.U32 R237, RZ, RZ, R14 ;  /* 0x000000ffffed7224 */ /* 0x000fe200078e000e */
[----:B------:R-:W-:Y:S06]  /*328d0*/  BRA `(.L_x_2841) ;  /* 0xfffffdb000bc7947 */ /* 0x000fec000383ffff */
.L_x_2587:
        /* <DEDUP_REMOVED lines=8> */
.L_x_2843:
[----:B------:R-:W-:Y:S05]  /*32960*/  BSYNC B1 ;  /* 0x0000000000017941 */ /* 0x000fea0003800000 */
.L_x_2842:
        /* <DEDUP_REMOVED lines=8> */
.L_x_2844:
[----:B------:R-:W-:Y:S02]  /*329f0*/  IMAD.MOV.U32 R13, RZ, RZ, R37 ;  /* 0x000000ffff0d7224 */ /* 0x000fe400078e0025 */
[----:B------:R-:W-:-:S07]  /*32a00*/  IMAD.MOV.U32 R4, RZ, RZ, R14 ;  /* 0x000000ffff047224 */ /* 0x000fce00078e000e */
[----:B------:R-:W-:Y:S05]  /*32a10*/  WARPSYNC.COLLECTIVE R15, `(.L_x_2845) ;  /* 0x000000000f087348 */ /* 0x000fea0003c00000 */
[----:B------:R0:W1:Y:S02]  /*32a20*/  SHFL.IDX P6, R14, R13, R12, R11 ;  /* 0x0000000c0d0e7389 */ /* 0x00006400000c000b */
[----:B01----:R-:W-:Y:S01]  /*32a30*/  ENDCOLLECTIVE ;  /* 0x000000000000791b */ /* 0x003fe20003800000 */
.L_x_2845:
[----:B------:R-:W-:Y:S01]  /*32a40*/  IMAD.MOV.U32 R13, RZ, RZ, R48 ;  /* 0x000000ffff0d7224 */ /* 0x000fe200078e0030 */
[----:B------:R-:W-:-:S07]  /*32a50*/  MOV R9, R14 ;  /* 0x0000000e00097202 */ /* 0x000fce0000000f00 */
[----:B------:R-:W-:Y:S05]  /*32a60*/  WARPSYNC.COLLECTIVE R15, `(.L_x_2846) ;  /* 0x000000000f087348 */ /* 0x000fea0003c00000 */
[----:B------:R0:W1:Y:S02]  /*32a70*/  SHFL.IDX P6, R14, R13, R12, R11 ;  /* 0x0000000c0d0e7389 */ /* 0x00006400000c000b */
[----:B01----:R-:W-:Y:S01]  /*32a80*/  ENDCOLLECTIVE ;  /* 0x000000000000791b */ /* 0x003fe20003800000 */
.L_x_2846:
[----:B------:R-:W-:Y:S05]  /*32a90*/  BRA `(.L_x_2847) ;  /* 0xfffffdb800b07947 */ /* 0x000fea000383ffff */
.L_x_2590:
[----:B------:R-:W-:Y:S01]  /*32aa0*/  BSSY B1, `(.L_x_2848) ;  /* 0x0000008000017945 */ /* 0x000fe20003800000 */
[----:B------:R-:W-:Y:S02]  /*32ab0*/  IMAD.MOV.U32 R13, RZ, RZ, R10 ;  /* 0x000000ffff0d7224 */ /* 0x000fe400078e000a */
[----:B------:R-:W-:Y:S02]  /*32ac0*/  IMAD.MOV.U32 R12, RZ, RZ, 0x1 ;  /* 0x00000001ff0c7424 */ /* 0x000fe400078e00ff */
[----:B------:R-:W-:Y:S02]  /*32ad0*/  IMAD.MOV.U32 R11, RZ, RZ, 0x181f ;  /* 0x0000181fff0b7424 */ /* 0x000fe400078e00ff */
[----:B------:R-:W-:-:S07]  /*32ae0*/  IMAD.MOV.U32 R15, RZ, RZ, -0x1 ;  /* 0xffffffffff0f7424 */ /* 0x000fce00078e00ff */
[----:B012345:R-:W-:Y:S05]  /*32af0*/  WARPSYNC.COLLECTIVE R15, `(.L_x_2849) ;  /* 0x000000000f087348 */ /* 0x03ffea0003c00000 */
[----:B----4-:R4:W0:Y:S02]  /*32b00*/  SHFL.IDX P6, R14, R13, R12, R11 ;  /* 0x0000000c0d0e7389 */ /* 0x01082400000c000b */
[----:B012345:R-:W-:Y:S01]  /*32b10*/  ENDCOLLECTIVE ;  /* 0x000000000000791b */ /* 0x03ffe20003800000 */
.L_x_2849:
[----:B------:R-:W-:Y:S05]  /*32b20*/  BSYNC B1 ;  /* 0x0000000000017941 */ /* 0x000fea0003800000 */
.L_x_2848:
        /* <DEDUP_REMOVED lines=8> */
.L_x_2850:
[----:B------:R-:W-:Y:S02]  /*32bb0*/  IMAD.MOV.U32 R13, RZ, RZ, R37 ;  /* 0x000000ffff0d7224 */ /* 0x000fe400078e0025 */
[----:B------:R-:W-:-:S07]  /*32bc0*/  IMAD.MOV.U32 R4, RZ, RZ, R14 ;  /* 0x000000ffff047224 */ /* 0x000fce00078e000e */
[----:B------:R-:W-:Y:S05]  /*32bd0*/  WARPSYNC.COLLECTIVE R15, `(.L_x_2851) ;  /* 0x000000000f087348 */ /* 0x000fea0003c00000 */
[----:B------:R0:W1:Y:S02]  /*32be0*/  SHFL.IDX P6, R14, R13, R12, R11 ;  /* 0x0000000c0d0e7389 */ /* 0x00006400000c000b */
[----:B01----:R-:W-:Y:S01]  /*32bf0*/  ENDCOLLECTIVE ;  /* 0x000000000000791b */ /* 0x003fe20003800000 */
.L_x_2851:
[----:B------:R-:W-:Y:S02]  /*32c00*/  IMAD.MOV.U32 R13, RZ, RZ, R48 ;  /* 0x000000ffff0d7224 */ /* 0x000fe400078e0030 */
[----:B------:R-:W-:-:S07]  /*32c10*/  IMAD.MOV.U32 R9, RZ, RZ, R14 ;  /* 0x000000ffff097224 */ /* 0x000fce00078e000e */
[----:B------:R-:W-:Y:S05]  /*32c20*/  WARPSYNC.COLLECTIVE R15, `(.L_x_2852) ;  /* 0x000000000f087348 */ /* 0x000fea0003c00000 */
[----:B------:R0:W1:Y:S02]  /*32c30*/  SHFL.IDX P6, R14, R13, R12, R11 ;  /* 0x0000000c0d0e7389 */ /* 0x00006400000c000b */
[----:B01----:R-:W-:Y:S01]  /*32c40*/  ENDCOLLECTIVE ;  /* 0x000000000000791b */ /* 0x003fe20003800000 */
.L_x_2852:
[----:B------:R-:W-:Y:S05]  /*32c50*/  BRA `(.L_x_2853) ;  /* 0xfffffdb800d07947 */ /* 0x000fea000383ffff */
.L_x_2593:
[----:B------:R-:W-:Y:S01]  /*32c60*/  BSSY B1, `(.L_x_2854) ;  /* 0x0000008000017945 */ /* 0x000fe20003800000 */
[----:B------:R-:W-:Y:S01]  /*32c70*/  IMAD.MOV.U32 R13, RZ, RZ, R10 ;  /* 0x000000ffff0d7224 */ /* 0x000fe200078e000a */
[----:B------:R-:W-:Y:S01]  /*32c80*/  MOV R15, 0xffffffff ;  /* 0xffffffff000f7802 */ /* 0x000fe20000000f00 */
[----:B------:R-:W-:Y:S02]  /*32c90*/  IMAD.MOV.U32 R12, RZ, RZ, 0x2 ;  /* 0x00000002ff0c7424 */ /* 0x000fe400078e00ff */
[----:B------:R-:W-:-:S07]  /*32ca0*/  IMAD.MOV.U32 R11, RZ, RZ, 0x181f ;  /* 0x0000181fff0b7424 */ /* 0x000fce00078e00ff */
[----:B012345:R-:W-:Y:S05]  /*32cb0*/  WARPSYNC.COLLECTIVE R15, `(.L_x_2855) ;  /* 0x000000000f087348 */ /* 0x03ffea0003c00000 */
[----:B----4-:R4:W0:Y:S02]  /*32cc0*/  SHFL.IDX P6, R14, R13, R12, R11 ;  /* 0x0000000c0d0e7389 */ /* 0x01082400000c000b */
[----:B012345:R-:W-:Y:S01]  /*32cd0*/  ENDCOLLECTIVE ;  /* 0x000000000000791b */ /* 0x03ffe20003800000 */
.L_x_2855:
[----:B------:R-:W-:Y:S05]  /*32ce0*/  BSYNC B1 ;  /* 0x0000000000017941 */ /* 0x000fea0003800000 */
.L_x_2854:
        /* <DEDUP_REMOVED lines=8> */
.L_x_2856:
[----:B------:R-:W-:Y:S02]  /*32d70*/  IMAD.MOV.U32 R13, RZ, RZ, R37 ;  /* 0x000000ffff0d7224 */ /* 0x000fe400078e0025 */
[----:B------:R-:W-:-:S07]  /*32d80*/  IMAD.MOV.U32 R4, RZ, RZ, R14 ;  /* 0x000000ffff047224 */ /* 0x000fce00078e000e */
[----:B------:R-:W-:Y:S05]  /*32d90*/  WARPSYNC.COLLECTIVE R15, `(.L_x_2857) ;  /* 0x000000000f087348 */ /* 0x000fea0003c00000 */
[----:B------:R0:W1:Y:S02]  /*32da0*/  SHFL.IDX P6, R14, R13, R12, R11 ;  /* 0x0000000c0d0e7389 */ /* 0x00006400000c000b */
[----:B01----:R-:W-:Y:S01]  /*32db0*/  ENDCOLLECTIVE ;  /* 0x000000000000791b */ /* 0x003fe20003800000 */
.L_x_2857:
[----:B------:R-:W-:Y:S01]  /*32dc0*/  MOV R13, R48 ;  /* 0x00000030000d7202 */ /* 0x000fe20000000f00 */
[----:B------:R-:W-:-:S07]  /*32dd0*/  IMAD.MOV.U32 R9, RZ, RZ, R14 ;  /* 0x000000ffff097224 */ /* 0x000fce00078e000e */
[----:B------:R-:W-:Y:S05]  /*32de0*/  WARPSYNC.COLLECTIVE R15, `(.L_x_2858) ;  /* 0x000000000f087348 */ /* 0x000fea0003c00000 */
[----:B------:R0:W1:Y:S02]  /*32df0*/  SHFL.IDX P6, R14, R13, R12, R11 ;  /* 0x0000000c0d0e7389 */ /* 0x00006400000c000b */
[----:B01----:R-:W-:Y:S01]  /*32e00*/  ENDCOLLECTIVE ;  /* 0x000000000000791b */ /* 0x003fe20003800000 */
.L_x_2858:
[----:B------:R-:W-:Y:S05]  /*32e10*/  BRA `(.L_x_2859) ;  /* 0xfffffdb800e47947 */ /* 0x000fea000383ffff */
.L_x_2596:
[----:B------:R-:W-:Y:S01]  /*32e20*/  BSSY B1, `(.L_x_2860) ;  /* 0x0000008000017945 */ /* 0x000fe20003800000 */
[----:B------:R-:W-:Y:S02]  /*32e30*/  IMAD.MOV.U32 R13, RZ, RZ, R10 ;  /* 0x000000ffff0d7224 */ /* 0x000fe400078e000a */
[----:B------:R-:W-:Y:S02]  /*32e40*/  IMAD.MOV.U32 R12, RZ, RZ, 0x3 ;  /* 0x00000003ff0c7424 */ /* 0x000fe400078e00ff */
[----:B------:R-:W-:Y:S02]  /*32e50*/  IMAD.MOV.U32 R11, RZ, RZ, 0x181f ;  /* 0x0000181fff0b7424 */ /* 0x000fe400078e00ff */
[----:B------:R-:W-:-:S07]  /*32e60*/  IMAD.MOV.U32 R15, RZ, RZ, -0x1 ;  /* 0xffffffffff0f7424 */ /* 0x000fce00078e00ff */
[----:B0-2-45:R-:W-:Y:S05]  /*32e70*/  WARPSYNC.COLLECTIVE R15, `(.L_x_2861) ;  /* 0x000000000f087348 */ /* 0x035fea0003c00000 */
[----:B----4-:R1:W3:Y:S02]  /*32e80*/  SHFL.IDX P6, R14, R13, R12, R11 ;  /* 0x0000000c0d0e7389 */ /* 0x0102e400000c000b */
[----:B0123-5:R-:W-:Y:S01]  /*32e90*/  ENDCOLLECTIVE ;  /* 0x000000000000791b */ /* 0x02ffe20003800000 */
.L_x_2861:
[----:B------:R-:W-:Y:S05]  /*32ea0*/  BSYNC B1 ;  /* 0x0000000000017941 */ /* 0x000fea0003800000 */
.L_x_2860:
[----:B------:R-:W-:Y:S01]  /*32eb0*/  IMAD.MOV.U32 R13, RZ, RZ, R0 ;  /* 0x000000ffff0d7224 */ /* 0x000fe200078e0000 */
[----:B------:R-:W-:Y:S01]  /*32ec0*/  MOV R15, 0xffffffff ;  /* 0xffffffff000f7802 */ /* 0x000fe20000000f00 */
[----:B------:R-:W-:Y:S02]  /*32ed0*/  IMAD.MOV.U32 R12, RZ, RZ, 0x3 ;  /* 0x00000003ff0c7424 */ /* 0x000fe400078e00ff */
[----:B------:R-:W-:Y:S02]  /*32ee0*/  IMAD.MOV.U32 R11, RZ, RZ, 0x181f ;  /* 0x0000181fff0b7424 */ /* 0x000fe400078e00ff */
[----:B------:R-:W-:-:S07]  /*32ef0*/  IMAD.MOV.U32 R5, RZ, RZ, R14 ;  /* 0x000000ffff057224 */ /* 0x000fce00078e000e */
[----:B------:R-:W-:Y:S05]  /*32f00*/  WARPSYNC.COLLECTIVE R15, `(.L_x_2862) ;  /* 0x000000000f087348 */ /* 0x000fea0003c00000 */
[----:B------:R0:W1:Y:S02]  /*32f10*/  SHFL.IDX P6, R14, R13, R12, R11 ;  /* 0x0000000c0d0e7389 */ /* 0x00006400000c000b */
[----:B01----:R-:W-:Y:S01]  /*32f20*/  ENDCOLLECTIVE ;  /* 0x000000000000791b */ /* 0x003fe20003800000 */
.L_x_2862:
[----:B------:R-:W-:Y:S02]  /*32f30*/  IMAD.MOV.U32 R13, RZ, RZ, R37 ;  /* 0x000000ffff0d7224 */ /* 0x000fe400078e0025 */
[----:B------:R-:W-:-:S07]  /*32f40*/  IMAD.MOV.U32 R4, RZ, RZ, R14 ;  /* 0x000000ffff047224 */ /* 0x000fce00078e000e */
[----:B------:R-:W-:Y:S05]  /*32f50*/  WARPSYNC.COLLECTIVE R15, `(.L_x_2863) ;  /* 0x000000000f087348 */ /* 0x000fea0003c00000 */
[----:B------:R0:W1:Y:S02]  /*32f60*/  SHFL.IDX P6, R14, R13, R12, R11 ;  /* 0x0000000c0d0e7389 */ /* 0x00006400000c000b */
[----:B01----:R-:W-:Y:S01]  /*32f70*/  ENDCOLLECTIVE ;  /* 0x000000000000791b */ /* 0x003fe20003800000 */
.L_x_2863:
[----:B------:R-:W-:Y:S02]  /*32f80*/  IMAD.MOV.U32 R13, RZ, RZ, R48 ;  /* 0x000000ffff0d7224 */ /* 0x000fe400078e0030 */
[----:B------:R-:W-:-:S07]  /*32f90*/  IMAD.MOV.U32 R37, RZ, RZ, R14 ;  /* 0x000000ffff257224 */ /* 0x000fce00078e000e */
[----:B------:R-:W-:Y:S05]  /*32fa0*/  WARPSYNC.COLLECTIVE R15, `(.L_x_2864) ;  /* 0x000000000f087348 */ /* 0x000fea0003c00000 */
[----:B------:R0:W1:Y:S02]  /*32fb0*/  SHFL.IDX P6, R14, R13, R12, R11 ;  /* 0x0000000c0d0e7389 */ /* 0x00006400000c000b */
[----:B01----:R-:W-:Y:S01]  /*32fc0*/  ENDCOLLECTIVE ;  /* 0x000000000000791b */ /* 0x003fe20003800000 */
.L_x_2864:
[----:B------:R-:W-:Y:S01]  /*32fd0*/  IMAD.MOV.U32 R48, RZ, RZ, R14 ;  /* 0x000000ffff307224 */ /* 0x000fe200078e000e */
[----:B------:R-:W-:Y:S06]  /*32fe0*/  BRA `(.L_x_2865) ;  /* 0xfffffdb800fc7947 */ /* 0x000fec000383ffff */
.L_x_2600:
[----:B----4-:R4:W0:Y:S02]  /*32ff0*/  SYNCS.PHASECHK.TRANS64.TRYWAIT P0, [R18+URZ+0x38800], R3 ;  /* 0x03880003120075a7 */ /* 0x010824000800017f */
[----:B0-----:R-:W-:Y:S05]  /*33000*/  @!P0 NANOSLEEP.SYNCS 0x989680 ;  /* 0x009896800000895d */ /* 0x001fea0003900000 */
[----:B------:R-:W0:Y:S02]  /*33010*/  @!P0 SYNCS.PHASECHK.TRANS64 P0, [R18+URZ+0x38800], R3 ;  /* 0x03880003120085a7 */ /* 0x000e24000800007f */
[----:B0-----:R-:W-:Y:S05]  /*33020*/  @!P0 BRA `(.L_x_2600) ;  /* 0xfffffffc00f08947 */ /* 0x001fea000383ffff */
[----:B------:R-:W-:Y:S05]  /*33030*/  BRA `(.L_x_2866) ;  /* 0xfffffdbc007c7947 */ /* 0x000fea000383ffff */
.L_x_2616:
[----:B------:R-:W0:Y:S01]  /*33040*/  LDC R37, c[0x0][0x3f4] ;  /* 0x0000fd00ff257b82 */ /* 0x000e220000000800 */
[----:B------:R-:W-:Y:S01]  /*33050*/  BSSY B1, `(.L_x_2867) ;  /* 0x0000008000017945 */ /* 0x000fe20003800000 */
[----:B------:R-:W-:Y:S01]  /*33060*/  IMAD.MOV.U32 R13, RZ, RZ, R53 ;  /* 0x000000ffff0d7224 */ /* 0x000fe200078e0035 */
[----:B------:R-:W-:Y:S01]  /*33070*/  MOV R15, 0xffffffff ;  /* 0xffffffff000f7802 */ /* 0x000fe20000000f00 */
[----:B------:R-:W-:Y:S02]  /*33080*/  IMAD.MOV.U32 R12, RZ, RZ, RZ ;  /* 0x000000ffff0c7224 */ /* 0x000fe400078e00ff */
[----:B------:R-:W-:-:S07]  /*33090*/  IMAD.MOV.U32 R11, RZ, RZ, 0x181f ;  /* 0x0000181fff0b7424 */ /* 0x000fce00078e00ff */
[----:B0-----:R-:W-:Y:S05]  /*330a0*/  WARPSYNC.COLLECTIVE R15, `(.L_x_2868) ;  /* 0x000000000f087348 */ /* 0x001fea0003c00000 */
[----:B------:R1:W2:Y:S02]  /*330b0*/  SHFL.IDX P6, R14, R13, R12, R11 ;  /* 0x0000000c0d0e7389 */ /* 0x0002a400000c000b */
[----:B012---:R-:W-:Y:S01]  /*330c0*/  ENDCOLLECTIVE ;  /* 0x000000000000791b */ /* 0x007fe20003800000 */
.L_x_2868:
[----:B------:R-:W-:Y:S05]  /*330d0*/  BSYNC B1 ;  /* 0x0000000000017941 */ /* 0x000fea0003800000 */
.L_x_2867:
[----:B------:R0:W5:Y:S01]  /*330e0*/  LDL R8, [R1+0x38] ;  /* 0x0000380001087983 */ /* 0x0001620000100800 */
[----:B------:R-:W-:Y:S01]  /*330f0*/  IMAD.MOV.U32 R13, RZ, RZ, R55 ;  /* 0x000000ffff0d7224 */ /* 0x000fe200078e0037 */
[----:B------:R-:W-:Y:S01]  /*33100*/  ISETP.GE.AND P0, PT, R16, R37, PT ;  /* 0x000000251000720c */ /* 0x000fe20003f06270 */
[----:B------:R-:W-:Y:S02]  /*33110*/  IMAD.MOV.U32 R12, RZ, RZ, RZ ;  /* 0x000000ffff0c7224 */ /* 0x000fe400078e00ff */
[----:B------:R-:W-:Y:S02]  /*33120*/  IMAD.MOV.U32 R11, RZ, RZ, 0x181f ;  /* 0x0000181fff0b7424 */ /* 0x000fe400078e00ff */
[----:B------:R-:W-:Y:S02]  /*33130*/  IMAD.MOV.U32 R15, RZ, RZ, -0x1 ;  /* 0xffffffffff0f7424 */ /* 0x000fe400078e00ff */
[----:B0-----:R-:W-:-:S07]  /*33140*/  IMAD.MOV.U32 R5, RZ, RZ, R14 ;  /* 0x000000ffff057224 */ /* 0x001fce00078e000e */
[----:B-----5:R-:W-:Y:S05]  /*33150*/  WARPSYNC.COLLECTIVE R15, `(.L_x_2869) ;  /* 0x000000000f087348 */ /* 0x020fea0003c00000 */
[----:B------:R0:W1:Y:S02]  /*33160*/  SHFL.IDX P6, R14, R13, R12, R11 ;  /* 0x0000000c0d0e7389 */ /* 0x00006400000c000b */
[----:B01---5:R-:W-:Y:S01]  /*33170*/  ENDCOLLECTIVE ;  /* 0x000000000000791b */ /* 0x023fe20003800000 */
.L_x_2869:
[----:B------:R-:W-:Y:S02]  /*33180*/  IMAD.MOV.U32 R13, RZ, RZ, R57 ;  /* 0x000000ffff0d7224 */ /* 0x000fe400078e0039 */
[----:B------:R-:W-:-:S07]  /*33190*/  IMAD.MOV.U32 R7, RZ, RZ, R14 ;  /* 0x000000ffff077224 */ /* 0x000fce00078e000e */
[----:B------:R-:W-:Y:S05]  /*331a0*/  WARPSYNC.COLLECTIVE R15, `(.L_x_2870) ;  /* 0x000000000f087348 */ /* 0x000fea0003c00000 */
[----:B------:R0:W1:Y:S02]  /*331b0*/  SHFL.IDX P6, R14, R13, R12, R11 ;  /* 0x0000000c0d0e7389 */ /* 0x00006400000c000b */
[----:B01----:R-:W-:Y:S01]  /*331c0*/  ENDCOLLECTIVE ;  /* 0x000000000000791b */ /* 0x003fe20003800000 */
.L_x_2870:
[----:B------:R-:W-:Y:S01]  /*331d0*/  MOV R13, R59 ;  /* 0x0000003b000d7202 */ /* 0x000fe20000000f00 */
[----:B------:R-:W-:-:S07]  /*331e0*/  IMAD.MOV.U32 R9, RZ, RZ, R14 ;  /* 0x000000ffff097224 */ /* 0x000fce00078e000e */
[----:B------:R-:W-:Y:S05]  /*331f0*/  WARPSYNC.COLLECTIVE R15, `(.L_x_2871) ;  /* 0x000000000f087348 */ /* 0x000fea0003c00000 */
[----:B------:R0:W1:Y:S02]  /*33200*/  SHFL.IDX P6, R14, R13, R12, R11 ;  /* 0x0000000c0d0e7389 */ /* 0x00006400000c000b */
[----:B01----:R-:W-:Y:S01]  /*33210*/  ENDCOLLECTIVE ;  /* 0x000000000000791b */ /* 0x003fe20003800000 */
.L_x_2871:
[----:B------:R-:W-:-:S05]  /*33220*/  IMAD R52, R8, R52, RZ ;  /* 0x0000003408347224 */ /* 0x000fca00078e02ff */
[----:B------:R-:W-:-:S13]  /*33230*/  ISETP.GE.OR P1, PT, R3, R52, P0 ;  /* 0x000000340300720c */ /* 0x000fda0000726670 */
[C---:B------:R-:W-:Y:S02]  /*33240*/  @!P1 IADD3 R4, P2, R16.reuse, R7, RZ ;  /* 0x0000000710049210 */ /* 0x040fe40007f5e0ff */
[----:B------:R-:W-:-:S03]  /*33250*/  @!P1 IADD3 R24, P3, R16, R14, RZ ;  /* 0x0000000e10189210 */ /* 0x000fc60007f7e0ff */
[--C-:B------:R-:W-:Y:S02]  /*33260*/  @!P1 IMAD.X R5, R5, 0x1, R17.reuse, P2 ;  /* 0x0000000105059824 */ /* 0x100fe400010e0611 */
[----:B------:R-:W-:-:S04]  /*33270*/  @!P1 IMAD.X R25, R9, 0x1, R17, P3 ;  /* 0x0000000109199824 */ /* 0x000fc800018e0611 */
[----:B------:R-:W5:Y:S04]  /*33280*/  @!P1 LD.E.128 R4, desc[UR40][R4.64] ;  /* 0x0000002804049980 */ /* 0x000f68000c101d00 */
[----:B------:R-:W5:Y:S01]  /*33290*/  @!P1 LD.E.128 R24, desc[UR40][R24.64] ;  /* 0x0000002818189980 */ /* 0x000f62000c101d00 */
[----:B------:R-:W-:Y:S01]  /*332a0*/  IMAD.MOV.U32 R13, RZ, RZ, R53 ;  /* 0x000000ffff0d7224 */ /* 0x000fe200078e0035 */
[----:B------:R-:W-:Y:S01]  /*332b0*/  CS2R R44, SRZ ;  /* 0x00000000002c7805 */ /* 0x000fe2000001ff00 */
[----:B------:R-:W-:Y:S01]  /*332c0*/  IMAD.MOV.U32 R12, RZ, RZ, 0x1 ;  /* 0x00000001ff0c7424 */ /* 0x000fe200078e00ff */
[----:B------:R-:W-:Y:S02]  /*332d0*/  CS2R R46, SRZ ;  /* 0x00000000002e7805 */ /* 0x000fe4000001ff00 */
[----:B------:R-:W-:-:S02]  /*332e0*/  CS2R R48, SRZ ;  /* 0x0000000000307805 */ /* 0x000fc4000001ff00 */
[----:B------:R-:W-:-:S07]  /*332f0*/  CS2R R50, SRZ ;  /* 0x0000000000327805 */ /* 0x000fce000001ff00 */
[----:B-----5:R-:W-:Y:S05]  /*33300*/  WARPSYNC.COLLECTIVE R15, `(.L_x_2872) ;  /* 0x000000000f087348 */ /* 0x020fea0003c00000 */
[----:B------:R0:W1:Y:S02]  /*33310*/  SHFL.IDX P6, R14, R13, R12, R11 ;  /* 0x0000000c0d0e7389 */ /* 0x00006400000c000b */
[----:B01---5:R-:W-:Y:S01]  /*33320*/  ENDCOLLECTIVE ;  /* 0x000000000000791b */ /* 0x023fe20003800000 */
.L_x_2872:
[----:B------:R-:W-:Y:S02]  /*33330*/  IMAD.MOV.U32 R13, RZ, RZ, R55 ;  /* 0x000000ffff0d7224 */ /* 0x000fe400078e0037 */
[----:B------:R-:W-:-:S07]  /*33340*/  IMAD.MOV.U32 R9, RZ, RZ, R14 ;  /* 0x000000ffff097224 */ /* 0x000fce00078e000e */
[----:B------:R-:W-:Y:S05]  /*33350*/  WARPSYNC.COLLECTIVE R15, `(.L_x_2873) ;  /* 0x000000000f087348 */ /* 0x000fea0003c00000 */
[----:B------:R0:W1:Y:S02]  /*33360*/  SHFL.IDX P6, R14, R13, R12, R11 ;  /* 0x0000000c0d0e7389 */ /* 0x00006400000c000b */
[----:B01----:R-:W-:Y:S01]  /*33370*/  ENDCOLLECTIVE ;  /* 0x000000000000791b */ /* 0x003fe20003800000 */
.L_x_2873:
[----:B------:R-:W-:Y:S02]  /*33380*/  IMAD.MOV.U32 R13, RZ, RZ, R57 ;  /* 0x000000ffff0d7224 */ /* 0x000fe400078e0039 */
[----:B------:R-:W-:-:S07]  /*33390*/  IMAD.MOV.U32 R21, RZ, RZ, R14 ;  /* 0x000000ffff157224 */ /* 0x000fce00078e000e */
[----:B------:R-:W-:Y:S05]  /*333a0*/  WARPSYNC.COLLECTIVE R15, `(.L_x_2874) ;  /* 0x000000000f087348 */ /* 0x000fea0003c00000 */
[----:B------:R0:W1:Y:S02]  /*333b0*/  SHFL.IDX P6, R14, R13, R12, R11 ;  /* 0x0000000c0d0e7389 */ /* 0x00006400000c000b */
[----:B01----:R-:W-:Y:S01]  /*333c0*/  ENDCOLLECTIVE ;  /* 0x000000000000791b */ /* 0x003fe20003800000 */
.L_x_2874:
[----:B------:R-:W-:Y:S01]  /*333d0*/  IMAD.MOV.U32 R13, RZ, RZ, R59 ;  /* 0x000000ffff0d7224 */ /* 0x000fe200078e003b */
[----:B------:R-:W-:-:S07]  /*333e0*/  MOV R33, R14 ;  /* 0x0000000e00217202 */ /* 0x000fce0000000f00 */
[----:B------:R-:W-:Y:S05]  /*333f0*/  WARPSYNC.COLLECTIVE R15, `(.L_x_2875) ;  /* 0x000000000f087348 */ /* 0x000fea0003c00000 */
[----:B------:R0:W1:Y:S02]  /*33400*/  SHFL.IDX P6, R14, R13, R12, R11 ;  /* 0x0000000c0d0e7389 */ /* 0x00006400000c000b */
[----:B01----:R-:W-:Y:S01]  /*33410*/  ENDCOLLECTIVE ;  /* 0x000000000000791b */ /* 0x003fe20003800000 */
.L_x_2875:
[----:B------:R-:W-:Y:S02]  /*33420*/  @!P1 IMAD.MOV.U32 R44, RZ, RZ, R4 ;  /* 0x000000ffff2c9224 */ /* 0x000fe400078e0004 */
[----:B------:R-:W-:Y:S01]  /*33430*/  @!P1 IMAD.MOV.U32 R45, RZ, RZ, R5 ;  /* 0x000000ffff2d9224 */ /* 0x000fe200078e0005 */
[----:B------:R-:W-:Y:S01]  /*33440*/  CS2R R4, SRZ ;  /* 0x0000000000047805 */ /* 0x000fe2000001ff00 */
[----:B------:R-:W-:Y:S01]  /*33450*/  @!P1 IMAD.MOV.U32 R46, RZ, RZ, R6 ;  /* 0x000000ffff2e9224 */ /* 0x000fe200078e0006 */
[----:B------:R-:W-:Y:S01]  /*33460*/  @!P1 MOV R51, R27 ;  /* 0x0000001b00339202 */ /* 0x000fe20000000f00 */
[----:B------:R-:W-:Y:S02]  /*33470*/  @!P1 IMAD.MOV.U32 R47, RZ, RZ, R7 ;  /* 0x000000ffff2f9224 */ /* 0x000fe400078e0007 */
[----:B------:R-:W-:Y:S02]  /*33480*/  @!P1 IMAD.MOV.U32 R48, RZ, RZ, R24 ;  /* 0x000000ffff309224 */ /* 0x000fe400078e0018 */
[----:B------:R-:W-:-:S02]  /*33490*/  @!P1 IMAD.MOV.U32 R49, RZ, RZ, R25 ;  /* 0x000000ffff319224 */ /* 0x000fc400078e0019 */
[----:B------:R-:W-:Y:S01]  /*334a0*/  @!P1 IMAD.MOV.U32 R50, RZ, RZ, R26 ;  /* 0x000000ffff329224 */ /* 0x000fe200078e001a */
[----:B------:R-:W-:Y:S06]  /*334b0*/  BRA `(.L_x_2876) ;  /* 0xfffffdfc00087947 */ /* 0x000fec000383ffff */
.L_x_2619:
[----:B------:R-:W-:Y:S01]  /*334c0*/  BSSY B1, `(.L_x_2877) ;  /* 0x0000008000017945 */ /* 0x000fe20003800000 */
[----:B------:R-:W-:Y:S02]  /*334d0*/  IMAD.MOV.U32 R13, RZ, RZ, R53 ;  /* 0x000000ffff0d7224 */ /* 0x000fe400078e0035 */
[----:B------:R-:W-:Y:S02]  /*334e0*/  IMAD.MOV.U32 R12, RZ, RZ, 0x2 ;  /* 0x00000002ff0c7424 */ /* 0x000fe400078e00ff */
[----:B------:R-:W-:Y:S02]  /*334f0*/  IMAD.MOV.U32 R11, RZ, RZ, 0x181f ;  /* 0x0000181fff0b7424 */ /* 0x000fe400078e00ff */
[----:B------:R-:W-:-:S07]  /*33500*/  IMAD.MOV.U32 R15, RZ, RZ, -0x1 ;  /* 0xffffffffff0f7424 */ /* 0x000fce00078e00ff */
[----:B-----5:R-:W-:Y:S05]  /*33510*/  WARPSYNC.COLLECTIVE R15, `(.L_x_2878) ;  /* 0x000000000f087348 */ /* 0x020fea0003c00000 */
[----:B------:R0:W1:Y:S02]  /*33520*/  SHFL.IDX P6, R14, R13, R12, R11 ;  /* 0x0000000c0d0e7389 */ /* 0x00006400000c000b */
[----:B01---5:R-:W-:Y:S01]  /*33530*/  ENDCOLLECTIVE ;  /* 0x000000000000791b */ /* 0x023fe20003800000 */
.L_x_2878:
[----:B------:R-:W-:Y:S05]  /*33540*/  BSYNC B1 ;  /* 0x0000000000017941 */ /* 0x000fea0003800000 */
.L_x_2877:
[----:B------:R-:W-:Y:S01]  /*33550*/  IMAD.MOV.U32 R13, RZ, RZ, R55 ;  /* 0x000000ffff0d7224 */ /* 0x000fe200078e0037 */
[----:B------:R-:W-:Y:S01]  /*33560*/  MOV R15, 0xffffffff ;  /* 0xffffffff000f7802 */ /* 0x000fe20000000f00 */
[----:B------:R-:W-:Y:S02]  /*33570*/  IMAD.MOV.U32 R12, RZ, RZ, 0x2 ;  /* 0x00000002ff0c7424 */ /* 0x000fe400078e00ff */
[----:B------:R-:W-:Y:S02]  /*33580*/  IMAD.MOV.U32 R11, RZ, RZ, 0x181f ;  /* 0x0000181fff0b7424 */ /* 0x000fe400078e00ff */
[----:B------:R-:W-:Y:S02]  /*33590*/  IMAD.MOV.U32 R9, RZ, RZ, R14 ;  /* 0x000000ffff097224 */ /* 0x000fe400078e000e */
[----:B------:R-:W-:-:S07]  /*335a0*/  VIADD R27, R3, 0x40 ;  /* 0x00000040031b7836 */ /* 0x000fce0000000000 */
[----:B------:R-:W-:Y:S05]  /*335b0*/  WARPSYNC.COLLECTIVE R15, `(.L_x_2879) ;  /* 0x000000000f087348 */ /* 0x000fea0003c00000 */
[----:B------:R0:W1:Y:S02]  /*335c0*/  SHFL.IDX P6, R14, R13, R12, R11 ;  /* 0x0000000c0d0e7389 */ /* 0x00006400000c000b */
[----:B01----:R-:W-:Y:S01]  /*335d0*/  ENDCOLLECTIVE ;  /* 0x000000000000791b */ /* 0x003fe20003800000 */
.L_x_2879:
[----:B------:R-:W-:Y:S01]  /*335e0*/  ISETP.GE.OR P1, PT, R27, R52, P0 ;  /* 0x000000341b00720c */ /* 0x000fe20000726670 */
[----:B------:R-:W-:Y:S02]  /*335f0*/  IMAD.MOV.U32 R13, RZ, RZ, R57 ;  /* 0x000000ffff0d7224 */ /* 0x000fe400078e0039 */
[----:B------:R-:W-:-:S10]  /*33600*/  IMAD.MOV.U32 R21, RZ, RZ, R14 ;  /* 0x000000ffff157224 */ /* 0x000fd400078e000e */
[----:B------:R-:W-:Y:S05]  /*33610*/  WARPSYNC.COLLECTIVE R15, `(.L_x_2880) ;  /* 0x000000000f087348 */ /* 0x000fea0003c00000 */
[----:B------:R0:W1:Y:S02]  /*33620*/  SHFL.IDX P6, R14, R13, R12, R11 ;  /* 0x0000000c0d0e7389 */ /* 0x00006400000c000b */
[----:B01----:R-:W-:Y:S01]  /*33630*/  ENDCOLLECTIVE ;  /* 0x000000000000791b */ /* 0x003fe20003800000 */
.L_x_2880:
[----:B------:R-:W-:-:S05]  /*33640*/  @!P1 IADD3 R24, P2, R16, R21, RZ ;  /* 0x0000001510189210 */ /* 0x000fca0007f5e0ff */
[----:B------:R-:W-:Y:S02]  /*33650*/  @!P1 IMAD.X R9, R9, 0x1, R17, P2 ;  /* 0x0000000109099824 */ /* 0x000fe400010e0611 */
[----:B------:R-:W-:Y:S02]  /*33660*/  IMAD.MOV.U32 R13, RZ, RZ, R59 ;  /* 0x000000ffff0d7224 */ /* 0x000fe400078e003b */
[----:B------:R-:W-:-:S07]  /*33670*/  IMAD.MOV.U32 R25, RZ, RZ, R14 ;  /* 0x000000ffff197224 */ /* 0x000fce00078e000e */
[----:B------:R-:W-:Y:S05]  /*33680*/  WARPSYNC.COLLECTIVE R15, `(.L_x_2881) ;  /* 0x000000000f087348 */ /* 0x000fea0003c00000 */
[----:B------:R0:W1:Y:S02]  /*33690*/  SHFL.IDX P6, R14, R13, R12, R11 ;  /* 0x0000000c0d0e7389 */ /* 0x00006400000c000b */
[----:B01----:R-:W-:Y:S01]  /*336a0*/  ENDCOLLECTIVE ;  /* 0x000000000000791b */ /* 0x003fe20003800000 */
.L_x_2881:
[----:B------:R-:W-:-:S05]  /*336b0*/  @!P1 IADD3 R32, P3, R16, R14, RZ ;  /* 0x0000000e10209210 */ /* 0x000fca0007f7e0ff */
[----:B------:R-:W-:Y:S02]  /*336c0*/  @!P1 IMAD.X R33, R25, 0x1, R17, P3 ;  /* 0x0000000119219824 */ /* 0x000fe400018e0611 */
[----:B------:R-:W-:-:S04]  /*336d0*/  @!P1 IMAD.MOV.U32 R25, RZ, RZ, R9 ;  /* 0x000000ffff199224 */ /* 0x000fc800078e0009 */
[----:B------:R-:W5:Y:S04]  /*336e0*/  @!P1 LD.E.128 R32, desc[UR40][R32.64] ;  /* 0x0000002820209980 */ /* 0x000f68000c101d00 */
[----:B------:R-:W5:Y:S01]  /*336f0*/  @!P1 LD.E.128 R24, desc[UR40][R24.64] ;  /* 0x0000002818189980 */ /* 0x000f62000c101d00 */
[----:B------:R-:W-:Y:S01]  /*33700*/  MOV R13, R53 ;  /* 0x00000035000d7202 */ /* 0x000fe20000000f00 */
[----:B------:R-:W-:-:S07]  /*33710*/  IMAD.MOV.U32 R12, RZ, RZ, 0x3 ;  /* 0x00000003ff0c7424 */ /* 0x000fce00078e00ff */
[----:B-----5:R-:W-:Y:S05]  /*33720*/  WARPSYNC.COLLECTIVE R15, `(.L_x_2882) ;  /* 0x000000000f087348 */ /* 0x020fea0003c00000 */
[----:B------:R0:W1:Y:S02]  /*33730*/  SHFL.IDX P6, R14, R13, R12, R11 ;  /* 0x0000000c0d0e7389 */ /* 0x00006400000c000b */
[----:B01---5:R-:W-:Y:S01]  /*33740*/  ENDCOLLECTIVE ;  /* 0x000000000000791b */ /* 0x023fe20003800000 */
.L_x_2882:
[----:B------:R-:W-:Y:S02]  /*33750*/  IMAD.MOV.U32 R13, RZ, RZ, R55 ;  /* 0x000000ffff0d7224 */ /* 0x000fe400078e0037 */
[----:B------:R-:W-:-:S07]  /*33760*/  IMAD.MOV.U32 R53, RZ, RZ, R14 ;  /* 0x000000ffff357224 */ /* 0x000fce00078e000e */
[----:B------:R-:W-:Y:S05]  /*33770*/  WARPSYNC.COLLECTIVE R15, `(.L_x_2883) ;  /* 0x000000000f087348 */ /* 0x000fea0003c00000 */
[----:B------:R0:W1:Y:S02]  /*33780*/  SHFL.IDX P6, R14, R13, R12, R11 ;  /* 0x0000000c0d0e7389 */ /* 0x00006400000c000b */
[----:B01----:R-:W-:Y:S01]  /*33790*/  ENDCOLLECTIVE ;  /* 0x000000000000791b */ /* 0x003fe20003800000 */
.L_x_2883:
[----:B------:R-:W-:Y:S02]  /*337a0*/  IMAD.MOV.U32 R13, RZ, RZ, R57 ;  /* 0x000000ffff0d7224 */ /* 0x000fe400078e0039 */
[----:B------:R-:W-:-:S07]  /*337b0*/  IMAD.MOV.U32 R55, RZ, RZ, R14 ;  /* 0x000000ffff377224 */ /* 0x000fce00078e000e */
[----:B------:R-:W-:Y:S05]  /*337c0*/  WARPSYNC.COLLECTIVE R15, `(.L_x_2884) ;  /* 0x000000000f087348 */ /* 0x000fea0003c00000 */
[----:B------:R0:W1:Y:S02]  /*337d0*/  SHFL.IDX P6, R14, R13, R12, R11 ;  /* 0x0000000c0d0e7389 */ /* 0x00006400000c000b */
[----:B01----:R-:W-:Y:S01]  /*337e0*/  ENDCOLLECTIVE ;  /* 0x000000000000791b */ /* 0x003fe20003800000 */
.L_x_2884:
[----:B------:R-:W-:Y:S02]  /*337f0*/  IMAD.MOV.U32 R13, RZ, RZ, R59 ;  /* 0x000000ffff0d7224 */ /* 0x000fe400078e003b */
[----:B------:R-:W-:-:S07]  /*33800*/  IMAD.MOV.U32 R57, RZ, RZ, R14 ;  /* 0x000000ffff397224 */ /* 0x000fce00078e000e */
[----:B------:R-:W-:Y:S05]  /*33810*/  WARPSYNC.COLLECTIVE R15, `(.L_x_2885) ;  /* 0x000000000f087348 */ /* 0x000fea0003c00000 */
[----:B------:R0:W1:Y:S02]  /*33820*/  SHFL.IDX P6, R14, R13, R12, R11 ;  /* 0x0000000c0d0e7389 */ /* 0x00006400000c000b */
[----:B01----:R-:W-:Y:S01]  /*33830*/  ENDCOLLECTIVE ;  /* 0x000000000000791b */ /* 0x003fe20003800000 */
.L_x_2885:
[----:B------:R-:W-:Y:S02]  /*33840*/  CS2R R20, SRZ ;  /* 0x0000000000147805 */ /* 0x000fe4000001ff00 */
[----:B------:R-:W-:Y:S02]  /*33850*/  CS2R R38, SRZ ;  /* 0x0000000000267805 */ /* 0x000fe4000001ff00 */
[----:B------:R-:W-:Y:S02]  /*33860*/  CS2R R40, SRZ ;  /* 0x0000000000287805 */ /* 0x000fe4000001ff00 */
[----:B------:R-:W-:Y:S02]  /*33870*/  CS2R R42, SRZ ;  /* 0x00000000002a7805 */ /* 0x000fe4000001ff00 */
[----:B------:R-:W-:Y:S01]  /*33880*/  CS2R R8, SRZ ;  /* 0x0000000000087805 */ /* 0x000fe2000001ff00 */
[----:B------:R-:W-:Y:S02]  /*33890*/  IMAD.MOV.U32 R59, RZ, RZ, R14 ;  /* 0x000000ffff3b7224 */ /* 0x000fe400078e000e */
[----:B------:R-:W-:-:S02]  /*338a0*/  @!P1 IMAD.MOV.U32 R40, RZ, RZ, R32 ;  /* 0x000000ffff289224 */ /* 0x000fc400078e0020 */
[----:B------:R-:W-:Y:S01]  /*338b0*/  @!P1 IMAD.MOV.U32 R41, RZ, RZ, R33 ;  /* 0x000000ffff299224 */ /* 0x000fe200078e0021 */
[----:B------:R-:W-:Y:S01]  /*338c0*/  @!P1 MOV R20, R24 ;  /* 0x0000001800149202 */ /* 0x000fe20000000f00 */
[----:B------:R-:W-:Y:S02]  /*338d0*/  @!P1 IMAD.MOV.U32 R21, RZ, RZ, R25 ;  /* 0x000000ffff159224 */ /* 0x000fe400078e0019 */
[----:B------:R-:W-:Y:S02]  /*338e0*/  @!P1 IMAD.MOV.U32 R38, RZ, RZ, R26 ;  /* 0x000000ffff269224 */ /* 0x000fe400078e001a */
[----:B------:R-:W-:Y:S02]  /*338f0*/  @!P1 IMAD.MOV.U32 R39, RZ, RZ, R27 ;  /* 0x000000ffff279224 */ /* 0x000fe400078e001b */
[----:B------:R-:W-:Y:S02]  /*33900*/  @!P1 IMAD.MOV.U32 R42, RZ, RZ, R34 ;  /* 0x000000ffff2a9224 */ /* 0x000fe400078e0022 */
[----:B------:R-:W-:Y:S01]  /*33910*/  @!P1 IMAD.MOV.U32 R43, RZ, RZ, R35 ;  /* 0x000000ffff2b9224 */ /* 0x000fe200078e0023 */
[----:B------:R-:W-:Y:S06]  /*33920*/  BRA `(.L_x_2886) ;  /* 0xfffffdf800b47947 */ /* 0x000fec000383ffff */
.L_x_2623:
[----:B0-----:R0:W1:Y:S02]  /*33930*/  SYNCS.PHASECHK.TRANS64.TRYWAIT P4, [R18+URZ+0x38800], R3 ;  /* 0x03880003120075a7 */ /* 0x001064000808017f */
[----:B-1----:R-:W-:Y:S05]  /*33940*/  @!P4 NANOSLEEP.SYNCS 0x989680 ;  /* 0x009896800000c95d */ /* 0x002fea0003900000 */
[----:B------:R-:W1:Y:S02]  /*33950*/  @!P4 SYNCS.PHASECHK.TRANS64 P4, [R18+URZ+0x38800], R3 ;  /* 0x038800031200c5a7 */ /* 0x000e64000808007f */
[----:B-1----:R-:W-:Y:S05]  /*33960*/  @!P4 BRA `(.L_x_2623) ;  /* 0xfffffffc00f0c947 */ /* 0x002fea000383ffff */
[----:B------:R-:W-:Y:S05]  /*33970*/  BRA `(.L_x_2887) ;  /* 0xfffffdfc002c7947 */ /* 0x000fea000383ffff */
.L_x_2633:
[----:B-1----:R1:W2:Y:S02]  /*33980*/  SYNCS.PHASECHK.TRANS64.TRYWAIT P0, [R0+URZ+0x38830], R3 ;  /* 0x03883003000075a7 */ /* 0x0022a4000800017f */
[----:B--2---:R-:W-:Y:S05]  /*33990*/  @!P0 NANOSLEEP.SYNCS 0x989680 ;  /* 0x009896800000895d */ /* 0x004fea0003900000 */
[----:B------:R-:W2:Y:S02]  /*339a0*/  @!P0 SYNCS.PHASECHK.TRANS64 P0, [R0+URZ+0x38830], R3 ;  /* 0x03883003000085a7 */ /* 0x000ea4000800007f */
[----:B--2---:R-:W-:Y:S05]  /*339b0*/  @!P0 BRA `(.L_x_2633) ;  /* 0xfffffffc00f08947 */ /* 0x004fea000383ffff */
[----:B------:R-:W-:Y:S05]  /*339c0*/  BRA `(.L_x_2632) ;  /* 0xfffffe3c00cc7947 */ /* 0x000fea000383ffff */
.L_x_2639:
[----:B-1----:R1:W2:Y:S02]  /*339d0*/  SYNCS.PHASECHK.TRANS64.TRYWAIT P3, [R7+URZ+0x38830], R8 ;  /* 0x03883008070075a7 */ /* 0x0022a4000806017f */
[----:B--2---:R-:W-:Y:S05]  /*339e0*/  @!P3 NANOSLEEP.SYNCS 0x989680 ;  /* 0x009896800000b95d */ /* 0x004fea0003900000 */
[----:B------:R-:W2:Y:S02]  /*339f0*/  @!P3 SYNCS.PHASECHK.TRANS64 P3, [R7+URZ+0x38830], R8 ;  /* 0x038830080700b5a7 */ /* 0x000ea4000806007f */
[----:B--2---:R-:W-:Y:S05]  /*33a00*/  @!P3 BRA `(.L_x_2639) ;  /* 0xfffffffc00f0b947 */ /* 0x004fea000383ffff */
[----:B------:R-:W-:Y:S05]  /*33a10*/  BRA `(.L_x_2638) ;  /* 0xfffffe7000f87947 */ /* 0x000fea000383ffff */
.L_x_2643:
[----:B-1----:R1:W2:Y:S02]  /*33a20*/  SYNCS.PHASECHK.TRANS64.TRYWAIT P2, [R7+URZ+0x38850], R6 ;  /* 0x03885006070075a7 */ /* 0x0022a4000804017f */
[----:B--2---:R-:W-:Y:S05]  /*33a30*/  @!P2 NANOSLEEP.SYNCS 0x989680 ;  /* 0x009896800000a95d */ /* 0x004fea0003900000 */
[----:B------:R-:W2:Y:S02]  /*33a40*/  @!P2 SYNCS.PHASECHK.TRANS64 P2, [R7+URZ+0x38850], R6 ;  /* 0x038850060700a5a7 */ /* 0x000ea4000804007f */
[----:B--2---:R-:W-:Y:S05]  /*33a50*/  @!P2 BRA `(.L_x_2643) ;  /* 0xfffffffc00f0a947 */ /* 0x004fea000383ffff */
[----:B------:R-:W-:Y:S05]  /*33a60*/  BRA `(.L_x_2640) ;  /* 0xfffffe78007c7947 */ /* 0x000fea000383ffff */
.L_x_2651:
[----:B-1----:R1:W2:Y:S02]  /*33a70*/  SYNCS.PHASECHK.TRANS64.TRYWAIT P0, [R7+URZ+0x38830], R8 ;  /* 0x03883008070075a7 */ /* 0x0022a4000800017f */
[----:B--2---:R-:W-:Y:S05]  /*33a80*/  @!P0 NANOSLEEP.SYNCS 0x989680 ;  /* 0x009896800000895d */ /* 0x004fea0003900000 */
[----:B------:R-:W2:Y:S02]  /*33a90*/  @!P0 SYNCS.PHASECHK.TRANS64 P0, [R7+URZ+0x38830], R8 ;  /* 0x03883008070085a7 */ /* 0x000ea4000800007f */
[----:B--2---:R-:W-:Y:S05]  /*33aa0*/  @!P0 BRA `(.L_x_2651) ;  /* 0xfffffffc00f08947 */ /* 0x004fea000383ffff */
[----:B------:R-:W-:Y:S05]  /*33ab0*/  BRA `(.L_x_2650) ;  /* 0xfffffeac00287947 */ /* 0x000fea000383ffff */
.L_x_2655:
[----:B-1----:R1:W2:Y:S02]  /*33ac0*/  SYNCS.PHASECHK.TRANS64.TRYWAIT P0, [R7+URZ+0x38850], R6 ;  /* 0x03885006070075a7 */ /* 0x0022a4000800017f */
[----:B--2---:R-:W-:Y:S05]  /*33ad0*/  @!P0 NANOSLEEP.SYNCS 0x989680 ;  /* 0x009896800000895d */ /* 0x004fea0003900000 */
[----:B------:R-:W2:Y:S02]  /*33ae0*/  @!P0 SYNCS.PHASECHK.TRANS64 P0, [R7+URZ+0x38850], R6 ;  /* 0x03885006070085a7 */ /* 0x000ea4000800007f */
[----:B--2---:R-:W-:Y:S05]  /*33af0*/  @!P0 BRA `(.L_x_2655) ;  /* 0xfffffffc00f08947 */ /* 0x004fea000383ffff */
[----:B------:R-:W-:Y:S05]  /*33b00*/  BRA `(.L_x_2652) ;  /* 0xfffffeb000a07947 */ /* 0x000fea000383ffff */
.L_x_2661:
[----:B-1----:R1:W2:Y:S02]  /*33b10*/  SYNCS.PHASECHK.TRANS64.TRYWAIT P0, [R10+URZ+0x38850], R2 ;  /* 0x038850020a0075a7 */ /* 0x0022a4000800017f */
[----:B--2---:R-:W-:Y:S05]  /*33b20*/  @!P0 NANOSLEEP.SYNCS 0x989680 ;  /* 0x009896800000895d */ /* 0x004fea0003900000 */
[----:B------:R-:W2:Y:S02]  /*33b30*/  @!P0 SYNCS.PHASECHK.TRANS64 P0, [R10+URZ+0x38850], R2 ;  /* 0x038850020a0085a7 */ /* 0x000ea4000800007f */
[----:B--2---:R-:W-:Y:S05]  /*33b40*/  @!P0 BRA `(.L_x_2661) ;  /* 0xfffffffc00f08947 */ /* 0x004fea000383ffff */
[----:B------:R-:W-:Y:S05]  /*33b50*/  BRA `(.L_x_2660) ;  /* 0xfffffed800ac7947 */ /* 0x000fea000383ffff */
.L_x_2665:
[----:B------:R-:W-:Y:S01]  /*33b60*/  SEL R21, R44, R45, P0 ;  /* 0x0000002d2c157207 */ /* 0x000fe20000000000 */
[----:B------:R-:W-:Y:S01]  /*33b70*/  IMAD.MOV.U32 R15, RZ, RZ, -0x1 ;  /* 0xffffffffff0f7424 */ /* 0x000fe200078e00ff */
[----:B------:R-:W-:Y:S02]  /*33b80*/  SEL R47, R45, R44, P0 ;  /* 0x0000002c2d2f7207 */ /* 0x000fe40000000000 */
[----:B------:R-:W-:Y:S02]  /*33b90*/  SEL R44, R76, R77, P0 ;  /* 0x0000004d4c2c7207 */ /* 0x000fe40000000000 */
[----:B------:R-:W-:Y:S02]  /*33ba0*/  SEL R76, R77, R76, P0 ;  /* 0x0000004c4d4c7207 */ /* 0x000fe40000000000 */
[----:B------:R-:W-:Y:S02]  /*33bb0*/  SEL R77, R13, R158, P0 ;  /* 0x0000009e0d4d7207 */ /* 0x000fe40000000000 */
[----:B------:R-:W-:-:S02]  /*33bc0*/  SEL R20, R11, R12, P0 ;  /* 0x0000000c0b147207 */ /* 0x000fc40000000000 */
[----:B-----5:R-:W-:Y:S01]  /*33bd0*/  SEL R24, R12, R11, P0 ;  /* 0x0000000b0c187207 */ /* 0x020fe20000000000 */
[----:B------:R-:W-:Y:S01]  /*33be0*/  IMAD.MOV.U32 R11, RZ, RZ, 0x1c1f ;  /* 0x00001c1fff0b7424 */ /* 0x000fe200078e00ff */
[----:B------:R-:W-:Y:S01]  /*33bf0*/  SEL R158, R158, R13, P0 ;  /* 0x0000000d9e9e7207 */ /* 0x000fe20000000000 */
[----:B------:R-:W-:Y:S01]  /*33c00*/  IMAD.MOV.U32 R13, RZ, RZ, R14 ;  /* 0x000000ffff0d7224 */ /* 0x000fe200078e000e */
[----:B------:R-:W-:Y:S02]  /*33c10*/  MOV R12, R0 ;  /* 0x00000000000c7202 */ /* 0x000fe40000000f00 */
[----:B-1----:R-:W-:Y:S02]  /*33c20*/  LOP3.LUT R2, R0, 0x2, RZ, 0x3c, !PT ;  /* 0x0000000200027812 */ /* 0x002fe400078e3cff */
[----:B------:R-:W-:-:S07]  /*33c30*/  SEL R25, R10, R7, P0 ;  /* 0x000000070a197207 */ /* 0x000fce0000000000 */
[----:B0-----:R-:W-:Y:S05]  /*33c40*/  WARPSYNC.COLLECTIVE R15, `(.L_x_2888) ;  /* 0x000000000f087348 */ /* 0x001fea0003c00000 */
[----:B------:R1:W2:Y:S02]  /*33c50*/  SHFL.IDX P6, R14, R13, R12, R11 ;  /* 0x0000000c0d0e7389 */ /* 0x0002a400000c000b */
[----:B012---:R-:W-:Y:S01]  /*33c60*/  ENDCOLLECTIVE ;  /* 0x000000000000791b */ /* 0x007fe20003800000 */
.L_x_2888:
        /* <DEDUP_REMOVED lines=18> */
.L_x_2889:
        /* <DEDUP_REMOVED lines=19> */
.L_x_2890:
        /* <DEDUP_REMOVED lines=17> */
.L_x_2891:
        /* <DEDUP_REMOVED lines=19> */
.L_x_2892:
        /* <DEDUP_REMOVED lines=18> */
.L_x_2893:
        /* <DEDUP_REMOVED lines=19> */
.L_x_2894:
        /* <DEDUP_REMOVED lines=17> */
.L_x_2895:
        /* <DEDUP_REMOVED lines=19> */
.L_x_2896:
        /* <DEDUP_REMOVED lines=18> */
.L_x_2897:
        /* <DEDUP_REMOVED lines=9> */
[----:B------:R-:W-:Y:S01]  /*34740*/  SEL R198, R10, R7, P0 ;  /* 0x000000070ac67207 */ /* 0x000fe20000000000 */
[----:B------:R-:W-:-:S07]  /*34750*/  IMAD.MOV.U32 R20, RZ, RZ, R14 ;  /* 0x000000ffff147224 */ /* 0x000fce00078e000e */
[----:B------:R-:W-:Y:S05]  /*34760*/  WARPSYNC.COLLECTIVE R15, `(.L_x_2898) ;  /* 0x000000000f087348 */ /* 0x000fea0003c00000 */
[----:B------:R0:W1:Y:S02]  /*34770*/  SHFL.IDX P6, R14, R13, R12, R11 ;  /* 0x0000000c0d0e7389 */ /* 0x00006400000c000b */
[----:B01----:R-:W-:Y:S01]  /*34780*/  ENDCOLLECTIVE ;  /* 0x000000000000791b */ /* 0x003fe20003800000 */
.L_x_2898:
[----:B------:R-:W-:Y:S02]  /*34790*/  IMAD.MOV.U32 R13, RZ, RZ, R24 ;  /* 0x000000ffff0d7224 */ /* 0x000fe400078e0018 */
[----:B------:R-:W-:-:S07]  /*347a0*/  IMAD.MOV.U32 R25, RZ, RZ, R14 ;  /* 0x000000ffff197224 */ /* 0x000fce00078e000e */
[----:B------:R-:W-:Y:S05]  /*347b0*/  WARPSYNC.COLLECTIVE R15, `(.L_x_2899) ;  /* 0x000000000f087348 */ /* 0x000fea0003c00000 */
[----:B------:R0:W1:Y:S02]  /*347c0*/  SHFL.IDX P6, R14, R13, R12, R11 ;  /* 0x0000000c0d0e7389 */ /* 0x00006400000c000b */
[----:B01----:R-:W-:Y:S01]  /*347d0*/  ENDCOLLECTIVE ;  /* 0x000000000000791b */ /* 0x003fe20003800000 */
.L_x_2899:
        /* <DEDUP_REMOVED lines=8> */
.L_x_2900:
[----:B------:R-:W-:Y:S02]  /*34860*/  SEL R195, R20, R24, P0 ;  /* 0x0000001814c37207 */ /* 0x000fe40000000000 */
[----:B------:R-:W-:Y:S01]  /*34870*/  SEL R196, R24, R20, P0 ;  /* 0x0000001418c47207 */ /* 0x000fe20000000000 */
[----:B------:R-:W-:Y:S02]  /*34880*/  IMAD.MOV.U32 R13, RZ, RZ, R35 ;  /* 0x000000ffff0d7224 */ /* 0x000fe400078e0023 */
[----:B------:R-:W-:-:S07]  /*34890*/  IMAD.MOV.U32 R36, RZ, RZ, R14 ;  /* 0x000000ffff247224 */ /* 0x000fce00078e000e */
[----:B------:R-:W-:Y:S05]  /*348a0*/  WARPSYNC.COLLECTIVE R15, `(.L_x_2901) ;  /* 0x000000000f087348 */ /* 0x000fea0003c00000 */
[----:B------:R0:W1:Y:S02]  /*348b0*/  SHFL.IDX P6, R14, R13, R12, R11 ;  /* 0x0000000c0d0e7389 */ /* 0x00006400000c000b */
[----:B01----:R-:W-:Y:S01]  /*348c0*/  ENDCOLLECTIVE ;  /* 0x000000000000791b */ /* 0x003fe20003800000 */
.L_x_2901:
[----:B------:R-:W-:Y:S01]  /*348d0*/  MOV R13, R52 ;  /* 0x00000034000d7202 */ /* 0x000fe20000000f00 */
[----:B------:R-:W-:Y:S02]  /*348e0*/  IMAD.MOV.U32 R12, RZ, RZ, R2 ;  /* 0x000000ffff0c7224 */ /* 0x000fe400078e0002 */
[----:B------:R-:W-:-:S07]  /*348f0*/  IMAD.MOV.U32 R35, RZ, RZ, R14 ;  /* 0x000000ffff237224 */ /* 0x000fce00078e000e */
[----:B------:R-:W-:Y:S05]  /*34900*/  WARPSYNC.COLLECTIVE R15, `(.L_x_2902) ;  /* 0x000000000f087348 */ /* 0x000fea0003c00000 */
[----:B------:R0:W1:Y:S02]  /*34910*/  SHFL.IDX P6, R14, R13, R12, R11 ;  /* 0x0000000c0d0e7389 */ /* 0x00006400000c000b */
[----:B01----:R-:W-:Y:S01]  /*34920*/  ENDCOLLECTIVE ;  /* 0x000000000000791b */ /* 0x003fe20003800000 */
.L_x_2902:
[----:B------:R-:W-:Y:S02]  /*34930*/  IMAD.MOV.U32 R13, RZ, RZ, R34 ;  /* 0x000000ffff0d7224 */ /* 0x000fe400078e0022 */
[----:B------:R-:W-:-:S07]  /*34940*/  IMAD.MOV.U32 R52, RZ, RZ, R14 ;  /* 0x000000ffff347224 */ /* 0x000fce00078e000e */
[----:B------:R-:W-:Y:S05]  /*34950*/  WARPSYNC.COLLECTIVE R15, `(.L_x_2903) ;  /* 0x000000000f087348 */ /* 0x000fea0003c00000 */
[----:B------:R0:W1:Y:S02]  /*34960*/  SHFL.IDX P6, R14, R13, R12, R11 ;  /* 0x0000000c0d0e7389 */ /* 0x00006400000c000b */
[----:B01----:R-:W-:Y:S01]  /*34970*/  ENDCOLLECTIVE ;  /* 0x000000000000791b */ /* 0x003fe20003800000 */
.L_x_2903:
        /* <DEDUP_REMOVED lines=8> */
.L_x_2904:
[----:B------:R-:W-:Y:S02]  /*34a00*/  SEL R191, R35, R34, P0 ;  /* 0x0000002223bf7207 */ /* 0x000fe40000000000 */
[----:B------:R-:W-:Y:S01]  /*34a10*/  SEL R192, R34, R35, P0 ;  /* 0x0000002322c07207 */ /* 0x000fe20000000000 */
[----:B------:R-:W-:Y:S02]  /*34a20*/  IMAD.MOV.U32 R13, RZ, RZ, R33 ;  /* 0x000000ffff0d7224 */ /* 0x000fe400078e0021 */
[----:B------:R-:W-:-:S07]  /*34a30*/  IMAD.MOV.U32 R46, RZ, RZ, R14 ;  /* 0x000000ffff2e7224 */ /* 0x000fce00078e000e */
[----:B------:R-:W-:Y:S05]  /*34a40*/  WARPSYNC.COLLECTIVE R15, `(.L_x_2905) ;  /* 0x000000000f087348 */ /* 0x000fea0003c00000 */
[----:B------:R0:W1:Y:S02]  /*34a50*/  SHFL.IDX P6, R14, R13, R12, R11 ;  /* 0x0000000c0d0e7389 */ /* 0x00006400000c000b */
[----:B01----:R-:W-:Y:S01]  /*34a60*/  ENDCOLLECTIVE ;  /* 0x000000000000791b */ /* 0x003fe20003800000 */
.L_x_2905:
[----:B------:R-:W-:Y:S02]  /*34a70*/  IMAD.MOV.U32 R13, RZ, RZ, R60 ;  /* 0x000000ffff0d7224 */ /* 0x000fe400078e003c */
[----:B------:R-:W-:Y:S01]  /*34a80*/  IMAD.MOV.U32 R12, RZ, RZ, R2 ;  /* 0x000000ffff0c7224 */ /* 0x000fe200078e0002 */
[----:B------:R-:W-:-:S07]  /*34a90*/  MOV R33, R14 ;  /* 0x0000000e00217202 */ /* 0x000fce0000000f00 */
[----:B------:R-:W-:Y:S05]  /*34aa0*/  WARPSYNC.COLLECTIVE R15, `(.L_x_2906) ;  /* 0x000000000f087348 */ /* 0x000fea0003c00000 */
[----:B------:R0:W1:Y:S02]  /*34ab0*/  SHFL.IDX P6, R14, R13, R12, R11 ;  /* 0x0000000c0d0e7389 */ /* 0x00006400000c000b */
[----:B01----:R-:W-:Y:S01]  /*34ac0*/  ENDCOLLECTIVE ;  /* 0x000000000000791b */ /* 0x003fe20003800000 */
.L_x_2906:
[----:B------:R-:W-:Y:S02]  /*34ad0*/  IMAD.MOV.U32 R13, RZ, RZ, R32 ;  /* 0x000000ffff0d7224 */ /* 0x000fe400078e0020 */
[----:B------:R-:W-:-:S07]  /*34ae0*/  IMAD.MOV.U32 R60, RZ, RZ, R14 ;  /* 0x000000ffff3c7224 */ /* 0x000fce00078e000e */
[----:B------:R-:W-:Y:S05]  /*34af0*/  WARPSYNC.COLLECTIVE R15, `(.L_x_2907) ;  /* 0x000000000f087348 */ /* 0x000fea0003c00000 */
[----:B------:R0:W1:Y:S02]  /*34b00*/  SHFL.IDX P6, R14, R13, R12, R11 ;  /* 0x0000000c0d0e7389 */ /* 0x00006400000c000b */
[----:B01----:R-:W-:Y:S01]  /*34b10*/  ENDCOLLECTIVE ;  /* 0x000000000000791b */ /* 0x003fe20003800000 */
.L_x_2907:
        /* <DEDUP_REMOVED lines=8> */
.L_x_2908:
[----:B------:R-:W-:Y:S02]  /*34ba0*/  SEL R187, R33, R32, P0 ;  /* 0x0000002021bb7207 */ /* 0x000fe40000000000 */
[----:B------:R-:W-:Y:S02]  /*34bb0*/  SEL R188, R32, R33, P0 ;  /* 0x0000002120bc7207 */ /* 0x000fe40000000000 */
[----:B------:R-:W-:Y:S01]  /*34bc0*/  MOV R13, R31 ;  /* 0x0000001f000d7202 */ /* 0x000fe20000000f00 */
[----:B------:R-:W-:-:S07]  /*34bd0*/  IMAD.MOV.U32 R45, RZ, RZ, R14 ;  /* 0x000000ffff2d7224 */ /* 0x000fce00078e000e */
[----:B------:R-:W-:Y:S05]  /*34be0*/  WARPSYNC.COLLECTIVE R15, `(.L_x_2909) ;  /* 0x000000000f087348 */ /* 0x000fea0003c00000 */
[----:B------:R0:W1:Y:S02]  /*34bf0*/  SHFL.IDX P6, R14, R13, R12, R11 ;  /* 0x0000000c0d0e7389 */ /* 0x00006400000c000b */
[----:B01----:R-:W-:Y:S01]  /*34c00*/  ENDCOLLECTIVE ;  /* 0x000000000000791b */ /* 0x003fe20003800000 */
.L_x_2909:
[----:B------:R-:W-:Y:S02]  /*34c10*/  IMAD.MOV.U32 R13, RZ, RZ, R68 ;  /* 0x000000ffff0d7224 */ /* 0x000fe400078e0044 */
[----:B------:R-:W-:Y:S02]  /*34c20*/  IMAD.MOV.U32 R12, RZ, RZ, R2 ;  /* 0x000000ffff0c7224 */ /* 0x000fe400078e0002 */
[----:B------:R-:W-:-:S07]  /*34c30*/  IMAD.MOV.U32 R31, RZ, RZ, R14 ;  /* 0x000000ffff1f7224 */ /* 0x000fce00078e000e */
[----:B------:R-:W-:Y:S05]  /*34c40*/  WARPSYNC.COLLECTIVE R15, `(.L_x_2910) ;  /* 0x000000000f087348 */ /* 0x000fea0003c00000 */
[----:B------:R0:W1:Y:S02]  /*34c50*/  SHFL.IDX P6, R14, R13, R12, R11 ;  /* 0x0000000c0d0e7389 */ /* 0x00006400000c000b */
[----:B01----:R-:W-:Y:S01]  /*34c60*/  ENDCOLLECTIVE ;  /* 0x000000000000791b */ /* 0x003fe20003800000 */
.L_x_2910:
[----:B------:R-:W-:Y:S02]  /*34c70*/  IMAD.MOV.U32 R13, RZ, RZ, R30 ;  /* 0x000000ffff0d7224 */ /* 0x000fe400078e001e */
[----:B------:R-:W-:-:S07]  /*34c80*/  IMAD.MOV.U32 R68, RZ, RZ, R14 ;  /* 0x000000ffff447224 */ /* 0x000fce00078e000e */
[----:B------:R-:W-:Y:S05]  /*34c90*/  WARPSYNC.COLLECTIVE R15, `(.L_x_2911) ;  /* 0x000000000f087348 */ /* 0x000fea0003c00000 */
[----:B------:R0:W1:Y:S02]  /*34ca0*/  SHFL.IDX P6, R14, R13, R12, R11 ;  /* 0x0000000c0d0e7389 */ /* 0x00006400000c000b */
[----:B01----:R-:W-:Y:S01]  /*34cb0*/  ENDCOLLECTIVE ;  /* 0x000000000000791b */ /* 0x003fe20003800000 */
.L_x_2911:
        /* <DEDUP_REMOVED lines=8> */
.L_x_2912:
[----:B------:R-:W-:Y:S02]  /*34d40*/  SEL R184, R31, R30, P0 ;  /* 0x0000001e1fb87207 */ /* 0x000fe40000000000 */
[----:B------:R-:W-:Y:S01]  /*34d50*/  SEL R183, R30, R31, P0 ;  /* 0x0000001f1eb77207 */ /* 0x000fe20000000000 */
[----:B------:R-:W-:Y:S01]  /*34d60*/  IMAD.MOV.U32 R13, RZ, RZ, R29 ;  /* 0x000000ffff0d7224 */ /* 0x000fe200078e001d */
[----:B------:R-:W-:-:S07]  /*34d70*/  MOV R44, R14 ;  /* 0x0000000e002c7202 */ /* 0x000fce0000000f00 */
[----:B------:R-:W-:Y:S05]  /*34d80*/  WARPSYNC.COLLECTIVE R15, `(.L_x_2913) ;  /* 0x000000000f087348 */ /* 0x000fea0003c00000 */
[----:B------:R0:W1:Y:S02]  /*34d90*/  SHFL.IDX P6, R14, R13, R12, R11 ;  /* 0x0000000c0d0e7389 */ /* 0x00006400000c000b */
[----:B01----:R-:W-:Y:S01]  /*34da0*/  ENDCOLLECTIVE ;  /* 0x000000000000791b */ /* 0x003fe20003800000 */
.L_x_2913:
[----:B------:R-:W-:Y:S02]  /*34db0*/  IMAD.MOV.U32 R13, RZ, RZ, R76 ;  /* 0x000000ffff0d7224 */ /* 0x000fe400078e004c */
[----:B------:R-:W-:Y:S02]  /*34dc0*/  IMAD.MOV.U32 R12, RZ, RZ, R2 ;  /* 0x000000ffff0c7224 */ /* 0x000fe400078e0002 */
[----:B------:R-:W-:-:S07]  /*34dd0*/  IMAD.MOV.U32 R29, RZ, RZ, R14 ;  /* 0x000000ffff1d7224 */ /* 0x000fce00078e000e */
[----:B------:R-:W-:Y:S05]  /*34de0*/  WARPSYNC.COLLECTIVE R15, `(.L_x_2914) ;  /* 0x000000000f087348 */ /* 0x000fea0003c00000 */
[----:B------:R0:W1:Y:S02]  /*34df0*/  SHFL.IDX P6, R14, R13, R12, R11 ;  /* 0x0000000c0d0e7389 */ /* 0x00006400000c000b */
[----:B01----:R-:W-:Y:S01]  /*34e00*/  ENDCOLLECTIVE ;  /* 0x000000000000791b */ /* 0x003fe20003800000 */
.L_x_2914:
[----:B------:R-:W-:Y:S02]  /*34e10*/  IMAD.MOV.U32 R13, RZ, RZ, R28 ;  /* 0x000000ffff0d7224 */ /* 0x000fe400078e001c */
[----:B------:R-:W-:-:S07]  /*34e20*/  IMAD.MOV.U32 R76, RZ, RZ, R14 ;  /* 0x000000ffff4c7224 */ /* 0x000fce00078e000e */
[----:B------:R-:W-:Y:S05]  /*34e30*/  WARPSYNC.COLLECTIVE R15, `(.L_x_2915) ;  /* 0x000000000f087348 */ /* 0x000fea0003c00000 */
[----:B------:R0:W1:Y:S02]  /*34e40*/  SHFL.IDX P6, R14, R13, R12, R11 ;  /* 0x0000000c0d0e7389 */ /* 0x00006400000c000b */
[----:B01----:R-:W-:Y:S01]  /*34e50*/  ENDCOLLECTIVE ;  /* 0x000000000000791b */ /* 0x003fe20003800000 */
.L_x_2915:
        /* <DEDUP_REMOVED lines=8> */
.L_x_2916:
[----:B------:R-:W-:Y:S02]  /*34ee0*/  SEL R180, R29, R28, P0 ;  /* 0x0000001c1db47207 */ /* 0x000fe40000000000 */
[----:B------:R-:W-:Y:S01]  /*34ef0*/  SEL R179, R28, R29, P0 ;  /* 0x0000001d1cb37207 */ /* 0x000fe20000000000 */
[----:B------:R-:W-:Y:S02]  /*34f00*/  IMAD.MOV.U32 R13, RZ, RZ, R27 ;  /* 0x000000ffff0d7224 */ /* 0x000fe400078e001b */
[----:B------:R-:W-:-:S07]  /*34f10*/  IMAD.MOV.U32 R43, RZ, RZ, R14 ;  /* 0x000000ffff2b7224 */ /* 0x000fce00078e000e */
[----:B------:R-:W-:Y:S05]  /*34f20*/  WARPSYNC.COLLECTIVE R15, `(.L_x_2917) ;  /* 0x000000000f087348 */ /* 0x000fea0003c00000 */
[----:B------:R0:W1:Y:S02]  /*34f30*/  SHFL.IDX P6, R14, R13, R12, R11 ;  /* 0x0000000c0d0e7389 */ /* 0x00006400000c000b */
[----:B01----:R-:W-:Y:S01]  /*34f40*/  ENDCOLLECTIVE ;  /* 0x000000000000791b */ /* 0x003fe20003800000 */
.L_x_2917:
[----:B------:R-:W-:Y:S02]  /*34f50*/  IMAD.MOV.U32 R13, RZ, RZ, R84 ;  /* 0x000000ffff0d7224 */ /* 0x000fe400078e0054 */
[----:B------:R-:W-:Y:S02]  /*34f60*/  IMAD.MOV.U32 R12, RZ, RZ, R2 ;  /* 0x000000ffff0c7224 */ /* 0x000fe400078e0002 */
[----:B------:R-:W-:-:S07]  /*34f70*/  IMAD.MOV.U32 R27, RZ, RZ, R14 ;  /* 0x000000ffff1b7224 */ /* 0x000fce00078e000e */
[----:B------:R-:W-:Y:S05]  /*34f80*/  WARPSYNC.COLLECTIVE R15, `(.L_x_2918) ;  /* 0x000000000f087348 */ /* 0x000fea0003c00000 */
[----:B------:R0:W1:Y:S02]  /*34f90*/  SHFL.IDX P6, R14, R13, R12, R11 ;  /* 0x0000000c0d0e7389 */ /* 0x00006400000c000b */
[----:B01----:R-:W-:Y:S01]  /*34fa0*/  ENDCOLLECTIVE ;  /* 0x000000000000791b */ /* 0x003fe20003800000 */
.L_x_2918:
[----:B------:R-:W-:Y:S02]  /*34fb0*/  IMAD.MOV.U32 R13, RZ, RZ, R26 ;  /* 0x000000ffff0d7224 */ /* 0x000fe400078e001a */
[----:B------:R-:W-:-:S07]  /*34fc0*/  IMAD.MOV.U32 R84, RZ, RZ, R14 ;  /* 0x000000ffff547224 */ /* 0x000fce00078e000e */
[----:B------:R-:W-:Y:S05]  /*34fd0*/  WARPSYNC.COLLECTIVE R15, `(.L_x_2919) ;  /* 0x000000000f087348 */ /* 0x000fea0003c00000 */
[----:B------:R0:W1:Y:S02]  /*34fe0*/  SHFL.IDX P6, R14, R13, R12, R11 ;  /* 0x0000000c0d0e7389 */ /* 0x00006400000c000b */
[----:B01----:R-:W-:Y:S01]  /*34ff0*/  ENDCOLLECTIVE ;  /* 0x000000000000791b */ /* 0x003fe20003800000 */
.L_x_2919:
[----:B------:R-:W-:Y:S02]  /*35000*/  SEL R174, R43, R84, P0 ;  /* 0x000000542bae7207 */ /* 0x000fe40000000000 */
[----:B------:R-:W-:Y:S02]  /*35010*/  SEL R173, R84, R43, P0 ;  /* 0x0000002b54ad7207 */ /* 0x000fe40000000000 */
[----:B------:R-:W-:Y:S01]  /*35020*/  MOV R13, R48 ;  /* 0x00000030000d7202 */ /* 0x000fe20000000f00 */
[----:B------:R-:W-:Y:S02]  /*35030*/  IMAD.MOV.U32 R12, RZ, RZ, R0 ;  /* 0x000000ffff0c7224 */ /* 0x000fe400078e0000 */
[----:B------:R-:W-:-:S07]  /*35040*/  IMAD.MOV.U32 R26, RZ, RZ, R14 ;  /* 0x000000ffff1a7224 */ /* 0x000fce00078e000e */
[----:B------:R-:W-:Y:S05]  /*35050*/  WARPSYNC.COLLECTIVE R15, `(.L_x_2920) ;  /* 0x000000000f087348 */ /* 0x000fea0003c00000 */
[----:B------:R0:W1:Y:S02]  /*35060*/  SHFL.IDX P6, R14, R13, R12, R11 ;  /* 0x0000000c0d0e7389 */ /* 0x00006400000c000b */
[----:B01----:R-:W-:Y:S01]  /*35070*/  ENDCOLLECTIVE ;  /* 0x000000000000791b */ /* 0x003fe20003800000 */
.L_x_2920:
[----:B------:R-:W-:Y:S02]  /*35080*/  SEL R176, R27, R26, P0 ;  /* 0x0000001a1bb07207 */ /* 0x000fe40000000000 */
[----:B------:R-:W-:Y:S01]  /*35090*/  SEL R175, R26, R27, P0 ;  /* 0x0000001b1aaf7207 */ /* 0x000fe20000000000 */
[----:B------:R-:W-:Y:S02]  /*350a0*/  IMAD.MOV.U32 R13, RZ, RZ, R42 ;  /* 0x000000ffff0d7224 */ /* 0x000fe400078e002a */
[----:B------:R-:W-:-:S07]  /*350b0*/  IMAD.MOV.U32 R48, RZ, RZ, R14 ;  /* 0x000000ffff307224 */ /* 0x000fce00078e000e */
[----:B------:R-:W-:Y:S05]  /*350c0*/  WARPSYNC.COLLECTIVE R15, `(.L_x_2921) ;  /* 0x000000000f087348 */ /* 0x000fea0003c00000 */
[----:B------:R0:W1:Y:S02]  /*350d0*/  SHFL.IDX P6, R14, R13, R12, R11 ;  /* 0x0000000c0d0e7389 */ /* 0x00006400000c000b */
[----:B01----:R-:W-:Y:S01]  /*350e0*/  ENDCOLLECTIVE ;  /* 0x000000000000791b */ /* 0x003fe20003800000 */
.L_x_2921:
[----:B------:R-:W-:Y:S02]  /*350f0*/  IMAD.MOV.U32 R13, RZ, RZ, R92 ;  /* 0x000000ffff0d7224 */ /* 0x000fe400078e005c */
[----:B------:R-:W-:Y:S02]  /*35100*/  IMAD.MOV.U32 R12, RZ, RZ, R2 ;  /* 0x000000ffff0c7224 */ /* 0x000fe400078e0002 */
[----:B------:R-:W-:-:S07]  /*35110*/  IMAD.MOV.U32 R42, RZ, RZ, R14 ;  /* 0x000000ffff2a7224 */ /* 0x000fce00078e000e */
[----:B------:R-:W-:Y:S05]  /*35120*/  WARPSYNC.COLLECTIVE R15, `(.L_x_2922) ;  /* 0x000000000f087348 */ /* 0x000fea0003c00000 */
[----:B------:R0:W1:Y:S02]  /*35130*/  SHFL.IDX P6, R14, R13, R12, R11 ;  /* 0x0000000c0d0e7389 */ /* 0x00006400000c000b */
[----:B01----:R-:W-:Y:S01]  /*35140*/  ENDCOLLECTIVE ;  /* 0x000000000000791b */ /* 0x003fe20003800000 */
.L_x_2922:
[----:B------:R-:W-:Y:S02]  /*35150*/  IMAD.MOV.U32 R13, RZ, RZ, R88 ;  /* 0x000000ffff0d7224 */ /* 0x000fe400078e0058 */
[----:B------:R-:W-:-:S07]  /*35160*/  IMAD.MOV.U32 R92, RZ, RZ, R14 ;  /* 0x000000ffff5c7224 */ /* 0x000fce00078e000e */
[----:B------:R-:W-:Y:S05]  /*35170*/  WARPSYNC.COLLECTIVE R15, `(.L_x_2923) ;  /* 0x000000000f087348 */ /* 0x000fea0003c00000 */
[----:B------:R0:W1:Y:S02]  /*35180*/  SHFL.IDX P6, R14, R13, R12, R11 ;  /* 0x0000000c0d0e7389 */ /* 0x00006400000c000b */
[----:B01----:R-:W-:Y:S01]  /*35190*/  ENDCOLLECTIVE ;  /* 0x000000000000791b */ /* 0x003fe20003800000 */
.L_x_2923:
        /* <DEDUP_REMOVED lines=8> */
.L_x_2924:
[----:B------:R-:W-:Y:S02]  /*35220*/  SEL R172, R42, R88, P0 ;  /* 0x000000582aac7207 */ /* 0x000fe40000000000 */
[----:B------:R-:W-:Y:S01]  /*35230*/  SEL R171, R88, R42, P0 ;  /* 0x0000002a58ab7207 */ /* 0x000fe20000000000 */
[----:B------:R-:W-:Y:S02]  /*35240*/  IMAD.MOV.U32 R13, RZ, RZ, R49 ;  /* 0x000000ffff0d7224 */ /* 0x000fe400078e0031 */
[----:B------:R-:W-:-:S07]  /*35250*/  IMAD.MOV.U32 R50, RZ, RZ, R14 ;  /* 0x000000ffff327224 */ /* 0x000fce00078e000e */
[----:B------:R-:W-:Y:S05]  /*35260*/  WARPSYNC.COLLECTIVE R15, `(.L_x_2925) ;  /* 0x000000000f087348 */ /* 0x000fea0003c00000 */
[----:B------:R0:W1:Y:S02]  /*35270*/  SHFL.IDX P6, R14, R13, R12, R11 ;  /* 0x0000000c0d0e7389 */ /* 0x00006400000c000b */
[----:B01----:R-:W-:Y:S01]  /*35280*/  ENDCOLLECTIVE ;  /* 0x000000000000791b */ /* 0x003fe20003800000 */
.L_x_2925:
[----:B------:R-:W-:Y:S02]  /*35290*/  IMAD.MOV.U32 R13, RZ, RZ, R100 ;  /* 0x000000ffff0d7224 */ /* 0x000fe400078e0064 */
[----:B------:R-:W-:Y:S02]  /*352a0*/  IMAD.MOV.U32 R12, RZ, RZ, R2 ;  /* 0x000000ffff0c7224 */ /* 0x000fe400078e0002 */
[----:B------:R-:W-:-:S07]  /*352b0*/  IMAD.MOV.U32 R49, RZ, RZ, R14 ;  /* 0x000000ffff317224 */ /* 0x000fce00078e000e */
[----:B------:R-:W-:Y:S05]  /*352c0*/  WARPSYNC.COLLECTIVE R15, `(.L_x_2926) ;  /* 0x000000000f087348 */ /* 0x000fea0003c00000 */
[----:B------:R0:W1:Y:S02]  /*352d0*/  SHFL.IDX P6, R14, R13, R12, R11 ;  /* 0x0000000c0d0e7389 */ /* 0x00006400000c000b */
[----:B01----:R-:W-:Y:S01]  /*352e0*/  ENDCOLLECTIVE ;  /* 0x000000000000791b */ /* 0x003fe20003800000 */
.L_x_2926:
[----:B------:R-:W-:Y:S01]  /*352f0*/  MOV R13, R96 ;  /* 0x00000060000d7202 */ /* 0x000fe20000000f00 */
[----:B------:R-:W-:-:S07]  /*35300*/  IMAD.MOV.U32 R100, RZ, RZ, R14 ;  /* 0x000000ffff647224 */ /* 0x000fce00078e000e */
[----:B------:R-:W-:Y:S05]  /*35310*/  WARPSYNC.COLLECTIVE R15, `(.L_x_2927) ;  /* 0x000000000f087348 */ /* 0x000fea0003c00000 */
[----:B------:R0:W1:Y:S02]  /*35320*/  SHFL.IDX P6, R14, R13, R12, R11 ;  /* 0x0000000c0d0e7389 */ /* 0x00006400000c000b */
[----:B01----:R-:W-:Y:S01]  /*35330*/  ENDCOLLECTIVE ;  /* 0x000000000000791b */ /* 0x003fe20003800000 */
.L_x_2927:
        /* <DEDUP_REMOVED lines=8> */
.L_x_2928:
[----:B------:R-:W-:Y:S02]  /*353c0*/  SEL R147, R49, R96, P0 ;  /* 0x0000006031937207 */ /* 0x000fe40000000000 */
[----:B------:R-:W-:Y:S01]  /*353d0*/  SEL R49, R96, R49, P0 ;  /* 0x0000003160317207 */ /* 0x000fe20000000000 */
[----:B------:R-:W-:Y:S02]  /*353e0*/  IMAD.MOV.U32 R13, RZ, RZ, R51 ;  /* 0x000000ffff0d7224 */ /* 0x000fe400078e0033 */
[----:B------:R-:W-:-:S07]  /*353f0*/  IMAD.MOV.U32 R53, RZ, RZ, R14 ;  /* 0x000000ffff357224 */ /* 0x000fce00078e000e */
[----:B------:R-:W-:Y:S05]  /*35400*/  WARPSYNC.COLLECTIVE R15, `(.L_x_2929) ;  /* 0x000000000f087348 */ /* 0x000fea0003c00000 */
[----:B------:R0:W1:Y:S02]  /*35410*/  SHFL.IDX P6, R14, R13, R12, R11 ;  /* 0x0000000c0d0e7389 */ /* 0x00006400000c000b */
[----:B01----:R-:W-:Y:S01]  /*35420*/  ENDCOLLECTIVE ;  /* 0x000000000000791b */ /* 0x003fe20003800000 */
.L_x_2929:
[----:B------:R-:W-:Y:S02]  /*35430*/  IMAD.MOV.U32 R13, RZ, RZ, R108 ;  /* 0x000000ffff0d7224 */ /* 0x000fe400078e006c */
[----:B------:R-:W-:Y:S02]  /*35440*/  IMAD.MOV.U32 R12, RZ, RZ, R2 ;  /* 0x000000ffff0c7224 */ /* 0x000fe400078e0002 */
[----:B------:R-:W-:-:S07]  /*35450*/  IMAD.MOV.U32 R51, RZ, RZ, R14 ;  /* 0x000000ffff337224 */ /* 0x000fce00078e000e */
[----:B------:R-:W-:Y:S05]  /*35460*/  WARPSYNC.COLLECTIVE R15, `(.L_x_2930) ;  /* 0x000000000f087348 */ /* 0x000fea0003c00000 */
[----:B------:R0:W1:Y:S02]  /*35470*/  SHFL.IDX P6, R14, R13, R12, R11 ;  /* 0x0000000c0d0e7389 */ /* 0x00006400000c000b */
[----:B01----:R-:W-:Y:S01]  /*35480*/  ENDCOLLECTIVE ;  /* 0x000000000000791b */ /* 0x003fe20003800000 */
.L_x_2930:
[----:B------:R-:W-:Y:S01]  /*35490*/  IMAD.MOV.U32 R13, RZ, RZ, R104 ;  /* 0x000000ffff0d7224 */ /* 0x000fe200078e0068 */
[----:B------:R-:W-:-:S07]  /*354a0*/  MOV R108, R14 ;  /* 0x0000000e006c7202 */ /* 0x000fce0000000f00 */
[----:B------:R-:W-:Y:S05]  /*354b0*/  WARPSYNC.COLLECTIVE R15, `(.L_x_2931) ;  /* 0x000000000f087348 */ /* 0x000fea0003c00000 */
[----:B------:R0:W1:Y:S02]  /*354c0*/  SHFL.IDX P6, R14, R13, R12, R11 ;  /* 0x0000000c0d0e7389 */ /* 0x00006400000c000b */
[----:B01----:R-:W-:Y:S01]  /*354d0*/  ENDCOLLECTIVE ;  /* 0x000000000000791b */ /* 0x003fe20003800000 */
.L_x_2931:
        /* <DEDUP_REMOVED lines=8> */
.L_x_2932:
[----:B------:R-:W-:Y:S02]  /*35560*/  SEL R4, R51, R104, P0 ;  /* 0x0000006833047207 */ /* 0x000fe40000000000 */
[----:B------:R-:W-:Y:S01]  /*35570*/  SEL R51, R104, R51, P0 ;  /* 0x0000003368337207 */ /* 0x000fe20000000000 */
[----:B------:R-:W-:Y:S02]  /*35580*/  IMAD.MOV.U32 R13, RZ, RZ, R54 ;  /* 0x000000ffff0d7224 */ /* 0x000fe400078e0036 */
[----:B------:R-:W-:-:S07]  /*35590*/  IMAD.MOV.U32 R55, RZ, RZ, R14 ;  /* 0x000000ffff377224 */ /* 0x000fce00078e000e */
[----:B------:R-:W-:Y:S05]  /*355a0*/  WARPSYNC.COLLECTIVE R15, `(.L_x_2933) ;  /* 0x000000000f087348 */ /* 0x000fea0003c00000 */
[----:B------:R0:W1:Y:S02]  /*355b0*/  SHFL.IDX P6, R14, R13, R12, R11 ;  /* 0x0000000c0d0e7389 */ /* 0x00006400000c000b */
[----:B01----:R-:W-:Y:S01]  /*355c0*/  ENDCOLLECTIVE ;  /* 0x000000000000791b */ /* 0x003fe20003800000 */
.L_x_2933:
[----:B------:R-:W-:Y:S01]  /*355d0*/  IMAD.MOV.U32 R13, RZ, RZ, R116 ;  /* 0x000000ffff0d7224 */ /* 0x000fe200078e0074 */
[----:B------:R-:W-:Y:S01]  /*355e0*/  MOV R12, R2 ;  /* 0x00000002000c7202 */ /* 0x000fe20000000f00 */
[----:B------:R-:W-:-:S07]  /*355f0*/  IMAD.MOV.U32 R54, RZ, RZ, R14 ;  /* 0x000000ffff367224 */ /* 0x000fce00078e000e */
[----:B------:R-:W-:Y:S05]  /*35600*/  WARPSYNC.COLLECTIVE R15, `(.L_x_2934) ;  /* 0x000000000f087348 */ /* 0x000fea0003c00000 */
[----:B------:R0:W1:Y:S02]  /*35610*/  SHFL.IDX P6, R14, R13, R12, R11 ;  /* 0x0000000c0d0e7389 */ /* 0x00006400000c000b */
[----:B01----:R-:W-:Y:S01]  /*35620*/  ENDCOLLECTIVE ;  /* 0x000000000000791b */ /* 0x003fe20003800000 */
.L_x_2934:
[----:B------:R-:W-:Y:S02]  /*35630*/  IMAD.MOV.U32 R13, RZ, RZ, R112 ;  /* 0x000000ffff0d7224 */ /* 0x000fe400078e0070 */
[----:B------:R-:W-:-:S07]  /*35640*/  IMAD.MOV.U32 R116, RZ, RZ, R14 ;  /* 0x000000ffff747224 */ /* 0x000fce00078e000e */
[----:B------:R-:W-:Y:S05]  /*35650*/  WARPSYNC.COLLECTIVE R15, `(.L_x_2935) ;  /* 0x000000000f087348 */ /* 0x000fea0003c00000 */
[----:B------:R0:W1:Y:S02]  /*35660*/  SHFL.IDX P6, R14, R13, R12, R11 ;  /* 0x0000000c0d0e7389 */ /* 0x00006400000c000b */
[----:B01----:R-:W-:Y:S01]  /*35670*/  ENDCOLLECTIVE ;  /* 0x000000000000791b */ /* 0x003fe20003800000 */
.L_x_2935:
        /* <DEDUP_REMOVED lines=8> */
.L_x_2936:
[----:B------:R-:W-:Y:S02]  /*35700*/  SEL R6, R54, R112, P0 ;  /* 0x0000007036067207 */ /* 0x000fe40000000000 */
[----:B------:R-:W-:Y:S01]  /*35710*/  SEL R54, R112, R54, P0 ;  /* 0x0000003670367207 */ /* 0x000fe20000000000 */
[----:B------:R-:W-:Y:S02]  /*35720*/  IMAD.MOV.U32 R13, RZ, RZ, R57 ;  /* 0x000000ffff0d7224 */ /* 0x000fe400078e0039 */
[----:B------:R-:W-:-:S07]  /*35730*/  IMAD.MOV.U32 R58, RZ, RZ, R14 ;  /* 0x000000ffff3a7224 */ /* 0x000fce00078e000e */
[----:B------:R-:W-:Y:S05]  /*35740*/  WARPSYNC.COLLECTIVE R15, `(.L_x_2937) ;  /* 0x000000000f087348 */ /* 0x000fea0003c00000 */
[----:B------:R0:W1:Y:S02]  /*35750*/  SHFL.IDX P6, R14, R13, R12, R11 ;  /* 0x0000000c0d0e7389 */ /* 0x00006400000c000b */
[----:B01----:R-:W-:Y:S01]  /*35760*/  ENDCOLLECTIVE ;  /* 0x000000000000791b */ /* 0x003fe20003800000 */
.L_x_2937:
[----:B------:R-:W-:Y:S01]  /*35770*/  MOV R13, R124 ;  /* 0x0000007c000d7202 */ /* 0x000fe20000000f00 */
[----:B------:R-:W-:Y:S02]  /*35780*/  IMAD.MOV.U32 R12, RZ, RZ, R2 ;  /* 0x000000ffff0c7224 */ /* 0x000fe400078e0002 */
[----:B------:R-:W-:-:S07]  /*35790*/  IMAD.MOV.U32 R57, RZ, RZ, R14 ;  /* 0x000000ffff397224 */ /* 0x000fce00078e000e */
[----:B------:R-:W-:Y:S05]  /*357a0*/  WARPSYNC.COLLECTIVE R15, `(.L_x_2938) ;  /* 0x000000000f087348 */ /* 0x000fea0003c00000 */
[----:B------:R0:W1:Y:S02]  /*357b0*/  SHFL.IDX P6, R14, R13, R12, R11 ;  /* 0x0000000c0d0e7389 */ /* 0x00006400000c000b */
[----:B01----:R-:W-:Y:S01]  /*357c0*/  ENDCOLLECTIVE ;  /* 0x000000000000791b */ /* 0x003fe20003800000 */
.L_x_2938:
[----:B------:R-:W-:Y:S02]  /*357d0*/  IMAD.MOV.U32 R13, RZ, RZ, R120 ;  /* 0x000000ffff0d7224 */ /* 0x000fe400078e0078 */
[----:B------:R-:W-:-:S07]  /*357e0*/  IMAD.MOV.U32 R124, RZ, RZ, R14 ;  /* 0x000000ffff7c7224 */ /* 0x000fce00078e000e */
[----:B------:R-:W-:Y:S05]  /*357f0*/  WARPSYNC.COLLECTIVE R15, `(.L_x_2939) ;  /* 0x000000000f087348 */ /* 0x000fea0003c00000 */
[----:B------:R0:W1:Y:S02]  /*35800*/  SHFL.IDX P6, R14, R13, R12, R11 ;  /* 0x0000000c0d0e7389 */ /* 0x00006400000c000b */
[----:B01----:R-:W-:Y:S01]  /*35810*/  ENDCOLLECTIVE ;  /* 0x000000000000791b */ /* 0x003fe20003800000 */
.L_x_2939:
        /* <DEDUP_REMOVED lines=8> */
.L_x_2940:
[----:B------:R-:W-:Y:S02]  /*358a0*/  SEL R8, R57, R120, P0 ;  /* 0x0000007839087207 */ /* 0x000fe40000000000 */
[----:B------:R-:W-:Y:S01]  /*358b0*/  SEL R57, R120, R57, P0 ;  /* 0x0000003978397207 */ /* 0x000fe20000000000 */
[----:B------:R-:W-:Y:S02]  /*358c0*/  IMAD.MOV.U32 R13, RZ, RZ, R59 ;  /* 0x000000ffff0d7224 */ /* 0x000fe400078e003b */
[----:B------:R-:W-:-:S07]  /*358d0*/  IMAD.MOV.U32 R61, RZ, RZ, R14 ;  /* 0x000000ffff3d7224 */ /* 0x000fce00078e000e */
[----:B------:R-:W-:Y:S05]  /*358e0*/  WARPSYNC.COLLECTIVE R15, `(.L_x_2941) ;  /* 0x000000000f087348 */ /* 0x000fea0003c00000 */
[----:B------:R0:W1:Y:S02]  /*358f0*/  SHFL.IDX P6, R14, R13, R12, R11 ;  /* 0x0000000c0d0e7389 */ /* 0x00006400000c000b */
[----:B01----:R-:W-:Y:S01]  /*35900*/  ENDCOLLECTIVE ;  /* 0x000000000000791b */ /* 0x003fe20003800000 */
.L_x_2941:
[----:B------:R-:W-:Y:S02]  /*35910*/  IMAD.MOV.U32 R13, RZ, RZ, R132 ;  /* 0x000000ffff0d7224 */ /* 0x000fe400078e0084 */
[----:B------:R-:W-:Y:S01]  /*35920*/  IMAD.MOV.U32 R12, RZ, RZ, R2 ;  /* 0x000000ffff0c7224 */ /* 0x000fe200078e0002 */
[----:B------:R-:W-:-:S07]  /*35930*/  MOV R59, R14 ;  /* 0x0000000e003b7202 */ /* 0x000fce0000000f00 */
[----:B------:R-:W-:Y:S05]  /*35940*/  WARPSYNC.COLLECTIVE R15, `(.L_x_2942) ;  /* 0x000000000f087348 */ /* 0x000fea0003c00000 */
[----:B------:R0:W1:Y:S02]  /*35950*/  SHFL.IDX P6, R14, R13, R12, R11 ;  /* 0x0000000c0d0e7389 */ /* 0x00006400000c000b */
[----:B01----:R-:W-:Y:S01]  /*35960*/  ENDCOLLECTIVE ;  /* 0x000000000000791b */ /* 0x003fe20003800000 */
.L_x_2942:
[----:B------:R-:W-:Y:S02]  /*35970*/  IMAD.MOV.U32 R13, RZ, RZ, R128 ;  /* 0x000000ffff0d7224 */ /* 0x000fe400078e0080 */
[----:B------:R-:W-:-:S07]  /*35980*/  IMAD.MOV.U32 R132, RZ, RZ, R14 ;  /* 0x000000ffff847224 */ /* 0x000fce00078e000e */
[----:B------:R-:W-:Y:S05]  /*35990*/  WARPSYNC.COLLECTIVE R15, `(.L_x_2943) ;  /* 0x000000000f087348 */ /* 0x000fea0003c00000 */
[----:B------:R0:W1:Y:S02]  /*359a0*/  SHFL.IDX P6, R14, R13, R12, R11 ;  /* 0x0000000c0d0e7389 */ /* 0x00006400000c000b */
[----:B01----:R-:W-:Y:S01]  /*359b0*/  ENDCOLLECTIVE ;  /* 0x000000000000791b */ /* 0x003fe20003800000 */
.L_x_2943:
        /* <DEDUP_REMOVED lines=8> */
.L_x_2944:
[----:B------:R-:W-:Y:S02]  /*35a40*/  SEL R10, R59, R128, P0 ;  /* 0x000000803b0a7207 */ /* 0x000fe40000000000 */
[----:B------:R-:W-:Y:S02]  /*35a50*/  SEL R59, R128, R59, P0 ;  /* 0x0000003b803b7207 */ /* 0x000fe40000000000 */
[----:B------:R-:W-:Y:S01]  /*35a60*/  MOV R13, R64 ;  /* 0x00000040000d7202 */ /* 0x000fe20000000f00 */
[----:B------:R-:W-:-:S07]  /*35a70*/  IMAD.MOV.U32 R65, RZ, RZ, R14 ;  /* 0x000000ffff417224 */ /* 0x000fce00078e000e */
[----:B------:R-:W-:Y:S05]  /*35a80*/  WARPSYNC.COLLECTIVE R15, `(.L_x_2945) ;  /* 0x000000000f087348 */ /* 0x000fea0003c00000 */
[----:B------:R0:W1:Y:S02]  /*35a90*/  SHFL.IDX P6, R14, R13, R12, R11 ;  /* 0x0000000c0d0e7389 */ /* 0x00006400000c000b */
[----:B01----:R-:W-:Y:S01]  /*35aa0*/  ENDCOLLECTIVE ;  /* 0x000000000000791b */ /* 0x003fe20003800000 */
.L_x_2945:
[----:B------:R-:W-:Y:S02]  /*35ab0*/  IMAD.MOV.U32 R13, RZ, RZ, R140 ;  /* 0x000000ffff0d7224 */ /* 0x000fe400078e008c */
[----:B------:R-:W-:Y:S02]  /*35ac0*/  IMAD.MOV.U32 R12, RZ, RZ, R2 ;  /* 0x000000ffff0c7224 */ /* 0x000fe400078e0002 */
[----:B------:R-:W-:-:S07]  /*35ad0*/  IMAD.MOV.U32 R64, RZ, RZ, R14 ;  /* 0x000000ffff407224 */ /* 0x000fce00078e000e */
[----:B------:R-:W-:Y:S05]  /*35ae0*/  WARPSYNC.COLLECTIVE R15, `(.L_x_2946) ;  /* 0x000000000f087348 */ /* 0x000fea0003c00000 */
[----:B------:R0:W1:Y:S02]  /*35af0*/  SHFL.IDX P6, R14, R13, R12, R11 ;  /* 0x0000000c0d0e7389 */ /* 0x00006400000c000b */
[----:B01----:R-:W-:Y:S01]  /*35b00*/  ENDCOLLECTIVE ;  /* 0x000000000000791b */ /* 0x003fe20003800000 */
.L_x_2946:
[----:B------:R-:W-:Y:S02]  /*35b10*/  IMAD.MOV.U32 R13, RZ, RZ, R136 ;  /* 0x000000ffff0d7224 */ /* 0x000fe400078e0088 */
[----:B------:R-:W-:-:S07]  /*35b20*/  IMAD.MOV.U32 R140, RZ, RZ, R14 ;  /* 0x000000ffff8c7224 */ /* 0x000fce00078e000e */
[----:B------:R-:W-:Y:S05]  /*35b30*/  WARPSYNC.COLLECTIVE R15, `(.L_x_2947) ;  /* 0x000000000f087348 */ /* 0x000fea0003c00000 */
[----:B------:R0:W1:Y:S02]  /*35b40*/  SHFL.IDX P6, R14, R13, R12, R11 ;  /* 0x0000000c0d0e7389 */ /* 0x00006400000c000b */
[----:B01----:R-:W-:Y:S01]  /*35b50*/  ENDCOLLECTIVE ;  /* 0x000000000000791b */ /* 0x003fe20003800000 */
.L_x_2947:
        /* <DEDUP_REMOVED lines=8> */
.L_x_2948:
[----:B------:R-:W-:Y:S02]  /*35be0*/  SEL R21, R64, R136, P0 ;  /* 0x0000008840157207 */ /* 0x000fe40000000000 */
[----:B------:R-:W-:Y:S01]  /*35bf0*/  SEL R64, R136, R64, P0 ;  /* 0x0000004088407207 */ /* 0x000fe20000000000 */
[----:B------:R-:W-:Y:S01]  /*35c00*/  IMAD.MOV.U32 R13, RZ, RZ, R69 ;  /* 0x000000ffff0d7224 */ /* 0x000fe200078e0045 */
[----:B------:R-:W-:-:S07]  /*35c10*/  MOV R72, R14 ;  /* 0x0000000e00487202 */ /* 0x000fce0000000f00 */
[----:B------:R-:W-:Y:S05]  /*35c20*/  WARPSYNC.COLLECTIVE R15, `(.L_x_2949) ;  /* 0x000000000f087348 */ /* 0x000fea0003c00000 */
[----:B------:R0:W1:Y:S02]  /*35c30*/  SHFL.IDX P6, R14, R13, R12, R11 ;  /* 0x0000000c0d0e7389 */ /* 0x00006400000c000b */
[----:B01----:R-:W-:Y:S01]  /*35c40*/  ENDCOLLECTIVE ;  /* 0x000000000000791b */ /* 0x003fe20003800000 */
.L_x_2949:
[----:B------:R-:W-:Y:S02]  /*35c50*/  IMAD.MOV.U32 R13, RZ, RZ, R148 ;  /* 0x000000ffff0d7224 */ /* 0x000fe400078e0094 */
[----:B------:R-:W-:Y:S02]  /*35c60*/  IMAD.MOV.U32 R12, RZ, RZ, R2 ;  /* 0x000000ffff0c7224 */ /* 0x000fe400078e0002 */
[----:B------:R-:W-:-:S07]  /*35c70*/  IMAD.MOV.U32 R69, RZ, RZ, R14 ;  /* 0x000000ffff457224 */ /* 0x000fce00078e000e */
[----:B------:R-:W-:Y:S05]  /*35c80*/  WARPSYNC.COLLECTIVE R15, `(.L_x_2950) ;  /* 0x000000000f087348 */ /* 0x000fea0003c00000 */
[----:B------:R0:W1:Y:S02]  /*35c90*/  SHFL.IDX P6, R14, R13, R12, R11 ;  /* 0x0000000c0d0e7389 */ /* 0x00006400000c000b */
[----:B01----:R-:W-:Y:S01]  /*35ca0*/  ENDCOLLECTIVE ;  /* 0x000000000000791b */ /* 0x003fe20003800000 */
.L_x_2950:
[----:B------:R-:W-:Y:S02]  /*35cb0*/  IMAD.MOV.U32 R13, RZ, RZ, R144 ;  /* 0x000000ffff0d7224 */ /* 0x000fe400078e0090 */
[----:B------:R-:W-:-:S07]  /*35cc0*/  IMAD.MOV.U32 R148, RZ, RZ, R14 ;  /* 0x000000ffff947224 */ /* 0x000fce00078e000e */
[----:B------:R-:W-:Y:S05]  /*35cd0*/  WARPSYNC.COLLECTIVE R15, `(.L_x_2951) ;  /* 0x000000000f087348 */ /* 0x000fea0003c00000 */
[----:B------:R0:W1:Y:S02]  /*35ce0*/  SHFL.IDX P6, R14, R13, R12, R11 ;  /* 0x0000000c0d0e7389 */ /* 0x00006400000c000b */
[----:B01----:R-:W-:Y:S01]  /*35cf0*/  ENDCOLLECTIVE ;  /* 0x000000000000791b */ /* 0x003fe20003800000 */
.L_x_2951:
        /* <DEDUP_REMOVED lines=8> */
.L_x_2952:
[----:B------:R-:W-:Y:S02]  /*35d80*/  SEL R25, R69, R144, P0 ;  /* 0x0000009045197207 */ /* 0x000fe40000000000 */
[----:B------:R-:W-:Y:S01]  /*35d90*/  SEL R69, R144, R69, P0 ;  /* 0x0000004590457207 */ /* 0x000fe20000000000 */
[----:B------:R-:W-:Y:S02]  /*35da0*/  IMAD.MOV.U32 R13, RZ, RZ, R77 ;  /* 0x000000ffff0d7224 */ /* 0x000fe400078e004d */
[----:B------:R-:W-:-:S07]  /*35db0*/  IMAD.MOV.U32 R80, RZ, RZ, R14 ;  /* 0x000000ffff507224 */ /* 0x000fce00078e000e */
[----:B------:R-:W-:Y:S05]  /*35dc0*/  WARPSYNC.COLLECTIVE R15, `(.L_x_2953) ;  /* 0x000000000f087348 */ /* 0x000fea0003c00000 */
[----:B------:R0:W1:Y:S02]  /*35dd0*/  SHFL.IDX P6, R14, R13, R12, R11 ;  /* 0x0000000c0d0e7389 */ /* 0x00006400000c000b */
[----:B01----:R-:W-:Y:S01]  /*35de0*/  ENDCOLLECTIVE ;  /* 0x000000000000791b */ /* 0x003fe20003800000 */
.L_x_2953:
[----:B------:R-:W-:Y:S02]  /*35df0*/  IMAD.MOV.U32 R13, RZ, RZ, R146 ;  /* 0x000000ffff0d7224 */ /* 0x000fe400078e0092 */
[----:B------:R-:W-:Y:S02]  /*35e00*/  IMAD.MOV.U32 R12, RZ, RZ, R2 ;  /* 0x000000ffff0c7224 */ /* 0x000fe400078e0002 */
[----:B------:R-:W-:-:S07]  /*35e10*/  IMAD.MOV.U32 R77, RZ, RZ, R14 ;  /* 0x000000ffff4d7224 */ /* 0x000fce00078e000e */
[----:B------:R-:W-:Y:S05]  /*35e20*/  WARPSYNC.COLLECTIVE R15, `(.L_x_2954) ;  /* 0x000000000f087348 */ /* 0x000fea0003c00000 */
[----:B------:R0:W1:Y:S02]  /*35e30*/  SHFL.IDX P6, R14, R13, R12, R11 ;  /* 0x0000000c0d0e7389 */ /* 0x00006400000c000b */
[----:B01----:R-:W-:Y:S01]  /*35e40*/  ENDCOLLECTIVE ;  /* 0x000000000000791b */ /* 0x003fe20003800000 */
.L_x_2954:
[----:B------:R-:W-:Y:S02]  /*35e50*/  IMAD.MOV.U32 R13, RZ, RZ, R158 ;  /* 0x000000ffff0d7224 */ /* 0x000fe400078e009e */
[----:B------:R-:W-:-:S07]  /*35e60*/  IMAD.MOV.U32 R146, RZ, RZ, R14 ;  /* 0x000000ffff927224 */ /* 0x000fce00078e000e */
[----:B------:R-:W-:Y:S05]  /*35e70*/  WARPSYNC.COLLECTIVE R15, `(.L_x_2955) ;  /* 0x000000000f087348 */ /* 0x000fea0003c00000 */
[----:B------:R0:W1:Y:S02]  /*35e80*/  SHFL.IDX P6, R14, R13, R12, R11 ;  /* 0x0000000c0d0e7389 */ /* 0x00006400000c000b */
[----:B01----:R-:W-:Y:S01]  /*35e90*/  ENDCOLLECTIVE ;  /* 0x000000000000791b */ /* 0x003fe20003800000 */
.L_x_2955:
        /* <DEDUP_REMOVED lines=8> */
.L_x_2956:
[----:B------:R-:W-:Y:S02]  /*35f20*/  SEL R27, R77, R158, P0 ;  /* 0x0000009e4d1b7207 */ /* 0x000fe40000000000 */
[----:B------:R-:W-:Y:S01]  /*35f30*/  SEL R77, R158, R77, P0 ;  /* 0x0000004d9e4d7207 */ /* 0x000fe20000000000 */
[----:B------:R-:W-:Y:S02]  /*35f40*/  IMAD.MOV.U32 R13, RZ, RZ, R56 ;  /* 0x000000ffff0d7224 */ /* 0x000fe400078e0038 */
[----:B------:R-:W-:-:S07]  /*35f50*/  IMAD.MOV.U32 R73, RZ, RZ, R14 ;  /* 0x000000ffff497224 */ /* 0x000fce00078e000e */
[----:B------:R-:W-:Y:S05]  /*35f60*/  WARPSYNC.COLLECTIVE R15, `(.L_x_2957) ;  /* 0x000000000f087348 */ /* 0x000fea0003c00000 */
[----:B------:R0:W1:Y:S02]  /*35f70*/  SHFL.IDX P6, R14, R13, R12, R11 ;  /* 0x0000000c0d0e7389 */ /* 0x00006400000c000b */
[----:B01----:R-:W-:Y:S01]  /*35f80*/  ENDCOLLECTIVE ;  /* 0x000000000000791b */ /* 0x003fe20003800000 */
.L_x_2957:
[----:B------:R-:W-:Y:S02]  /*35f90*/  IMAD.MOV.U32 R13, RZ, RZ, R152 ;  /* 0x000000ffff0d7224 */ /* 0x000fe400078e0098 */
[----:B------:R-:W-:Y:S02]  /*35fa0*/  IMAD.MOV.U32 R12, RZ, RZ, R2 ;  /* 0x000000ffff0c7224 */ /* 0x000fe400078e0002 */
[----:B------:R-:W-:-:S07]  /*35fb0*/  IMAD.MOV.U32 R56, RZ, RZ, R14 ;  /* 0x000000ffff387224 */ /* 0x000fce00078e000e */
[----:B------:R-:W-:Y:S05]  /*35fc0*/  WARPSYNC.COLLECTIVE R15, `(.L_x_2958) ;  /* 0x000000000f087348 */ /* 0x000fea0003c00000 */
[----:B------:R0:W1:Y:S02]  /*35fd0*/  SHFL.IDX P6, R14, R13, R12, R11 ;  /* 0x0000000c0d0e7389 */ /* 0x00006400000c000b */
[----:B01----:R-:W-:Y:S01]  /*35fe0*/  ENDCOLLECTIVE ;  /* 0x000000000000791b */ /* 0x003fe20003800000 */
.L_x_2958:
[----:B------:R-:W-:Y:S02]  /*35ff0*/  IMAD.MOV.U32 R13, RZ, RZ, R160 ;  /* 0x000000ffff0d7224 */ /* 0x000fe400078e00a0 */
[----:B------:R-:W-:-:S07]  /*36000*/  IMAD.MOV.U32 R152, RZ, RZ, R14 ;  /* 0x000000ffff987224 */ /* 0x000fce00078e000e */
[----:B------:R-:W-:Y:S05]  /*36010*/  WARPSYNC.COLLECTIVE R15, `(.L_x_2959) ;  /* 0x000000000f087348 */ /* 0x000fea0003c00000 */
[----:B------:R0:W1:Y:S02]  /*36020*/  SHFL.IDX P6, R14, R13, R12, R11 ;  /* 0x0000000c0d0e7389 */ /* 0x00006400000c000b */
[----:B01----:R-:W-:Y:S01]  /*36030*/  ENDCOLLECTIVE ;  /* 0x000000000000791b */ /* 0x003fe20003800000 */
.L_x_2959:
        /* <DEDUP_REMOVED lines=8> */
.L_x_2960:
[----:B------:R-:W-:Y:S02]  /*360c0*/  SEL R42, R56, R160, P0 ;  /* 0x000000a0382a7207 */ /* 0x000fe40000000000 */
[----:B------:R-:W-:Y:S01]  /*360d0*/  SEL R56, R160, R56, P0 ;  /* 0x00000038a0387207 */ /* 0x000fe20000000000 */
[----:B------:R-:W-:Y:S02]  /*360e0*/  IMAD.MOV.U32 R13, RZ, RZ, R105 ;  /* 0x000000ffff0d7224 */ /* 0x000fe400078e0069 */
[----:B------:R-:W-:-:S07]  /*360f0*/  IMAD.MOV.U32 R81, RZ, RZ, R14 ;  /* 0x000000ffff517224 */ /* 0x000fce00078e000e */
[----:B------:R-:W-:Y:S05]  /*36100*/  WARPSYNC.COLLECTIVE R15, `(.L_x_2961) ;  /* 0x000000000f087348 */ /* 0x000fea0003c00000 */
[----:B------:R0:W1:Y:S02]  /*36110*/  SHFL.IDX P6, R14, R13, R12, R11 ;  /* 0x0000000c0d0e7389 */ /* 0x00006400000c000b */
[----:B01----:R-:W-:Y:S01]  /*36120*/  ENDCOLLECTIVE ;  /* 0x000000000000791b */ /* 0x003fe20003800000 */
.L_x_2961:
[----:B------:R-:W-:Y:S02]  /*36130*/  IMAD.MOV.U32 R13, RZ, RZ, R154 ;  /* 0x000000ffff0d7224 */ /* 0x000fe400078e009a */
[----:B------:R-:W-:Y:S02]  /*36140*/  IMAD.MOV.U32 R12, RZ, RZ, R2 ;  /* 0x000000ffff0c7224 */ /* 0x000fe400078e0002 */
[----:B------:R-:W-:-:S07]  /*36150*/  IMAD.MOV.U32 R105, RZ, RZ, R14 ;  /* 0x000000ffff697224 */ /* 0x000fce00078e000e */
[----:B------:R-:W-:Y:S05]  /*36160*/  WARPSYNC.COLLECTIVE R15, `(.L_x_2962) ;  /* 0x000000000f087348 */ /* 0x000fea0003c00000 */
[----:B------:R0:W1:Y:S02]  /*36170*/  SHFL.IDX P6, R14, R13, R12, R11 ;  /* 0x0000000c0d0e7389 */ /* 0x00006400000c000b */
[----:B01----:R-:W-:Y:S01]  /*36180*/  ENDCOLLECTIVE ;  /* 0x000000000000791b */ /* 0x003fe20003800000 */
.L_x_2962:
[----:B------:R-:W-:Y:S01]  /*36190*/  MOV R13, R153 ;  /* 0x00000099000d7202 */ /* 0x000fe20000000f00 */
[----:B------:R-:W-:-:S07]  /*361a0*/  IMAD.MOV.U32 R154, RZ, RZ, R14 ;  /* 0x000000ffff9a7224 */ /* 0x000fce00078e000e */
[----:B------:R-:W-:Y:S05]  /*361b0*/  WARPSYNC.COLLECTIVE R15, `(.L_x_2963) ;  /* 0x000000000f087348 */ /* 0x000fea0003c00000 */
[----:B------:R0:W1:Y:S02]  /*361c0*/  SHFL.IDX P6, R14, R13, R12, R11 ;  /* 0x0000000c0d0e7389 */ /* 0x00006400000c000b */
[----:B01----:R-:W-:Y:S01]  /*361d0*/  ENDCOLLECTIVE ;  /* 0x000000000000791b */ /* 0x003fe20003800000 */
.L_x_2963:
        /* <DEDUP_REMOVED lines=8> */
.L_x_2964:
[----:B------:R-:W-:Y:S02]  /*36260*/  SEL R44, R105, R47, P0 ;  /* 0x0000002f692c7207 */ /* 0x000fe40000000000 */
[----:B------:R-:W-:Y:S01]  /*36270*/  SEL R47, R47, R105, P0 ;  /* 0x000000692f2f7207 */ /* 0x000fe20000000000 */
[----:B------:R-:W-:Y:S02]  /*36280*/  IMAD.MOV.U32 R13, RZ, RZ, R109 ;  /* 0x000000ffff0d7224 */ /* 0x000fe400078e006d */
[----:B------:R-:W-:-:S07]  /*36290*/  IMAD.MOV.U32 R85, RZ, RZ, R14 ;  /* 0x000000ffff557224 */ /* 0x000fce00078e000e */
[----:B------:R-:W-:Y:S05]  /*362a0*/  WARPSYNC.COLLECTIVE R15, `(.L_x_2965) ;  /* 0x000000000f087348 */ /* 0x000fea0003c00000 */
[----:B------:R0:W1:Y:S02]  /*362b0*/  SHFL.IDX P6, R14, R13, R12, R11 ;  /* 0x0000000c0d0e7389 */ /* 0x00006400000c000b */
[----:B01----:R-:W-:Y:S01]  /*362c0*/  ENDCOLLECTIVE ;  /* 0x000000000000791b */ /* 0x003fe20003800000 */
.L_x_2965:
[----:B------:R-:W-:Y:S02]  /*362d0*/  IMAD.MOV.U32 R13, RZ, RZ, R156 ;  /* 0x000000ffff0d7224 */ /* 0x000fe400078e009c */
[----:B------:R-:W-:Y:S02]  /*362e0*/  IMAD.MOV.U32 R12, RZ, RZ, R2 ;  /* 0x000000ffff0c7224 */ /* 0x000fe400078e0002 */
[----:B------:R-:W-:-:S07]  /*362f0*/  IMAD.MOV.U32 R109, RZ, RZ, R14 ;  /* 0x000000ffff6d7224 */ /* 0x000fce00078e000e */
[----:B------:R-:W-:Y:S05]  /*36300*/  WARPSYNC.COLLECTIVE R15, `(.L_x_2966) ;  /* 0x000000000f087348 */ /* 0x000fea0003c00000 */
[----:B------:R0:W1:Y:S02]  /*36310*/  SHFL.IDX P6, R14, R13, R12, R11 ;  /* 0x0000000c0d0e7389 */ /* 0x00006400000c000b */
[----:B01----:R-:W-:Y:S01]  /*36320*/  ENDCOLLECTIVE ;  /* 0x000000000000791b */ /* 0x003fe20003800000 */
.L_x_2966:
[----:B------:R-:W-:Y:S01]  /*36330*/  IMAD.MOV.U32 R13, RZ, RZ, R155 ;  /* 0x000000ffff0d7224 */ /* 0x000fe200078e009b */
[----:B------:R-:W-:-:S07]  /*36340*/  MOV R156, R14 ;  /* 0x0000000e009c7202 */ /* 0x000fce0000000f00 */
[----:B------:R-:W-:Y:S05]  /*36350*/  WARPSYNC.COLLECTIVE R15, `(.L_x_2967) ;  /* 0x000000000f087348 */ /* 0x000fea0003c00000 */
[----:B------:R0:W1:Y:S02]  /*36360*/  SHFL.IDX P6, R14, R13, R12, R11 ;  /* 0x0000000c0d0e7389 */ /* 0x00006400000c000b */
[----:B01----:R-:W-:Y:S01]  /*36370*/  ENDCOLLECTIVE ;  /* 0x000000000000791b */ /* 0x003fe20003800000 */
.L_x_2967:
        /* <DEDUP_REMOVED lines=8> */
.L_x_2968:
[----:B------:R-:W-:Y:S02]  /*36400*/  SEL R46, R109, R155, P0 ;  /* 0x0000009b6d2e7207 */ /* 0x000fe40000000000 */
[----:B------:R-:W-:Y:S01]  /*36410*/  SEL R109, R155, R109, P0 ;  /* 0x0000006d9b6d7207 */ /* 0x000fe20000000000 */
[----:B------:R-:W-:Y:S02]  /*36420*/  IMAD.MOV.U32 R13, RZ, RZ, R89 ;  /* 0x000000ffff0d7224 */ /* 0x000fe400078e0059 */
[----:B------:R-:W-:-:S07]  /*36430*/  IMAD.MOV.U32 R91, RZ, RZ, R14 ;  /* 0x000000ffff5b7224 */ /* 0x000fce00078e000e */
[----:B------:R-:W-:Y:S05]  /*36440*/  WARPSYNC.COLLECTIVE R15, `(.L_x_2969) ;  /* 0x000000000f087348 */ /* 0x000fea0003c00000 */
[----:B------:R0:W1:Y:S02]  /*36450*/  SHFL.IDX P6, R14, R13, R12, R11 ;  /* 0x0000000c0d0e7389 */ /* 0x00006400000c000b */
[----:B01----:R-:W-:Y:S01]  /*36460*/  ENDCOLLECTIVE ;  /* 0x000000000000791b */ /* 0x003fe20003800000 */
.L_x_2969:
[----:B------:R-:W-:Y:S01]  /*36470*/  IMAD.MOV.U32 R13, RZ, RZ, R63 ;  /* 0x000000ffff0d7224 */ /* 0x000fe200078e003f */
[----:B------:R-:W-:Y:S01]  /*36480*/  MOV R12, R2 ;  /* 0x00000002000c7202 */ /* 0x000fe20000000f00 */
[----:B------:R-:W-:-:S07]  /*36490*/  IMAD.MOV.U32 R89, RZ, RZ, R14 ;  /* 0x000000ffff597224 */ /* 0x000fce00078e000e */
[----:B------:R-:W-:Y:S05]  /*364a0*/  WARPSYNC.COLLECTIVE R15, `(.L_x_2970) ;  /* 0x000000000f087348 */ /* 0x000fea0003c00000 */
[----:B------:R0:W1:Y:S02]  /*364b0*/  SHFL.IDX P6, R14, R13, R12, R11 ;  /* 0x0000000c0d0e7389 */ /* 0x00006400000c000b */
[----:B01----:R-:W-:Y:S01]  /*364c0*/  ENDCOLLECTIVE ;  /* 0x000000000000791b */ /* 0x003fe20003800000 */
.L_x_2970:
[----:B------:R-:W-:Y:S02]  /*364d0*/  IMAD.MOV.U32 R13, RZ, RZ, R157 ;  /* 0x000000ffff0d7224 */ /* 0x000fe400078e009d */
[----:B------:R-:W-:-:S07]  /*364e0*/  IMAD.MOV.U32 R63, RZ, RZ, R14 ;  /* 0x000000ffff3f7224 */ /* 0x000fce00078e000e */
[----:B------:R-:W-:Y:S05]  /*364f0*/  WARPSYNC.COLLECTIVE R15, `(.L_x_2971) ;  /* 0x000000000f087348 */ /* 0x000fea0003c00000 */
[----:B------:R0:W1:Y:S02]  /*36500*/  SHFL.IDX P6, R14, R13, R12, R11 ;  /* 0x0000000c0d0e7389 */ /* 0x00006400000c000b */
[----:B01----:R-:W-:Y:S01]  /*36510*/  ENDCOLLECTIVE ;  /* 0x000000000000791b */ /* 0x003fe20003800000 */
.L_x_2971:
        /* <DEDUP_REMOVED lines=8> */
.L_x_2972:
[----:B------:R-:W-:Y:S02]  /*365a0*/  SEL R52, R89, R157, P0 ;  /* 0x0000009d59347207 */ /* 0x000fe40000000000 */
[----:B------:R-:W-:Y:S01]  /*365b0*/  SEL R89, R157, R89, P0 ;  /* 0x000000599d597207 */ /* 0x000fe20000000000 */
[----:B------:R-:W-:Y:S02]  /*365c0*/  IMAD.MOV.U32 R13, RZ, RZ, R62 ;  /* 0x000000ffff0d7224 */ /* 0x000fe400078e003e */
[----:B------:R-:W-:-:S07]  /*365d0*/  IMAD.MOV.U32 R66, RZ, RZ, R14 ;  /* 0x000000ffff427224 */ /* 0x000fce00078e000e */
[----:B------:R-:W-:Y:S05]  /*365e0*/  WARPSYNC.COLLECTIVE R15, `(.L_x_2973) ;  /* 0x000000000f087348 */ /* 0x000fea0003c00000 */
[----:B------:R0:W1:Y:S02]  /*365f0*/  SHFL.IDX P6, R14, R13, R12, R11 ;  /* 0x0000000c0d0e7389 */ /* 0x00006400000c000b */
[----:B01----:R-:W-:Y:S01]  /*36600*/  ENDCOLLECTIVE ;  /* 0x000000000000791b */ /* 0x003fe20003800000 */
.L_x_2973:
[----:B------:R-:W-:Y:S01]  /*36610*/  MOV R13, R71 ;  /* 0x00000047000d7202 */ /* 0x000fe20000000f00 */
[----:B------:R-:W-:Y:S02]  /*36620*/  IMAD.MOV.U32 R12, RZ, RZ, R2 ;  /* 0x000000ffff0c7224 */ /* 0x000fe400078e0002 */
[----:B------:R-:W-:-:S07]  /*36630*/  IMAD.MOV.U32 R62, RZ, RZ, R14 ;  /* 0x000000ffff3e7224 */ /* 0x000fce00078e000e */
[----:B------:R-:W-:Y:S05]  /*36640*/  WARPSYNC.COLLECTIVE R15, `(.L_x_2974) ;  /* 0x000000000f087348 */ /* 0x000fea0003c00000 */
[----:B------:R0:W1:Y:S02]  /*36650*/  SHFL.IDX P6, R14, R13, R12, R11 ;  /* 0x0000000c0d0e7389 */ /* 0x00006400000c000b */
[----:B01----:R-:W-:Y:S01]  /*36660*/  ENDCOLLECTIVE ;  /* 0x000000000000791b */ /* 0x003fe20003800000 */
.L_x_2974:
[----:B------:R-:W-:Y:S02]  /*36670*/  IMAD.MOV.U32 R13, RZ, RZ, R67 ;  /* 0x000000ffff0d7224 */ /* 0x000fe400078e0043 */
[----:B------:R-:W-:-:S07]  /*36680*/  IMAD.MOV.U32 R71, RZ, RZ, R14 ;  /* 0x000000ffff477224 */ /* 0x000fce00078e000e */
[----:B------:R-:W-:Y:S05]  /*36690*/  WARPSYNC.COLLECTIVE R15, `(.L_x_2975) ;  /* 0x000000000f087348 */ /* 0x000fea0003c00000 */
[----:B------:R0:W1:Y:S02]  /*366a0*/  SHFL.IDX P6, R14, R13, R12, R11 ;  /* 0x0000000c0d0e7389 */ /* 0x00006400000c000b */
[----:B01----:R-:W-:Y:S01]  /*366b0*/  ENDCOLLECTIVE ;  /* 0x000000000000791b */ /* 0x003fe20003800000 */
.L_x_2975:
[----:B------:R-:W-:Y:S02]  /*366c0*/  IMAD.MOV.U32 R13, RZ, RZ, R74 ;  /* 0x000000ffff0d7224 */ /* 0x000fe400078e004a */
[----:B------:R-:W-:Y:S02]  /*366d0*/  IMAD.MOV.U32 R12, RZ, RZ, R0 ;  /* 0x000000ffff0c7224 */ /* 0x000fe400078e0000 */
[----:B------:R-:W-:-:S07]  /*366e0*/  IMAD.MOV.U32 R67, RZ, RZ, R14 ;  /* 0x000000ffff437224 */ /* 0x000fce00078e000e */
[----:B------:R-:W-:Y:S05]  /*366f0*/  WARPSYNC.COLLECTIVE R15, `(.L_x_2976) ;  /* 0x000000000f087348 */ /* 0x000fea0003c00000 */
[----:B------:R0:W1:Y:S02]  /*36700*/  SHFL.IDX P6, R14, R13, R12, R11 ;  /* 0x0000000c0d0e7389 */ /* 0x00006400000c000b */
[----:B01----:R-:W-:Y:S01]  /*36710*/  ENDCOLLECTIVE ;  /* 0x000000000000791b */ /* 0x003fe20003800000 */
.L_x_2976:
[----:B------:R-:W-:Y:S02]  /*36720*/  SEL R68, R62, R67, P0 ;  /* 0x000000433e447207 */ /* 0x000fe40000000000 */
[----:B------:R-:W-:Y:S02]  /*36730*/  SEL R62, R67, R62, P0 ;  /* 0x0000003e433e7207 */ /* 0x000fe40000000000 */
[----:B------:R-:W-:Y:S02]  /*36740*/  SEL R67, R66, R71, P0 ;  /* 0x0000004742437207 */ /* 0x000fe40000000000 */
[----:B------:R-:W-:Y:S02]  /*36750*/  SEL R66, R71, R66, P0 ;  /* 0x0000004247427207 */ /* 0x000fe40000000000 */
[----:B------:R-:W-:Y:S01]  /*36760*/  MOV R13, R70 ;  /* 0x00000046000d7202 */ /* 0x000fe20000000f00 */
[----:B------:R-:W-:-:S07]  /*36770*/  IMAD.MOV.U32 R74, RZ, RZ, R14 ;  /* 0x000000ffff4a7224 */ /* 0x000fce00078e000e */
[----:B------:R-:W-:Y:S05]  /*36780*/  WARPSYNC.COLLECTIVE R15, `(.L_x_2977) ;  /* 0x000000000f087348 */ /* 0x000fea0003c00000 */
[----:B------:R0:W1:Y:S02]  /*36790*/  SHFL.IDX P6, R14, R13, R12, R11 ;  /* 0x0000000c0d0e7389 */ /* 0x00006400000c000b */
[----:B01----:R-:W-:Y:S01]  /*367a0*/  ENDCOLLECTIVE ;  /* 0x000000000000791b */ /* 0x003fe20003800000 */
.L_x_2977:
[----:B------:R-:W-:Y:S02]  /*367b0*/  IMAD.MOV.U32 R13, RZ, RZ, R78 ;  /* 0x000000ffff0d7224 */ /* 0x000fe400078e004e */
[----:B------:R-:W-:Y:S02]  /*367c0*/  IMAD.MOV.U32 R12, RZ, RZ, R2 ;  /* 0x000000ffff0c7224 */ /* 0x000fe400078e0002 */
[----:B------:R-:W-:-:S07]  /*367d0*/  IMAD.MOV.U32 R113, RZ, RZ, R14 ;  /* 0x000000ffff717224 */ /* 0x000fce00078e000e */
[----:B------:R-:W-:Y:S05]  /*367e0*/  WARPSYNC.COLLECTIVE R15, `(.L_x_2978) ;  /* 0x000000000f087348 */ /* 0x000fea0003c00000 */
[----:B------:R0:W1:Y:S02]  /*367f0*/  SHFL.IDX P6, R14, R13, R12, R11 ;  /* 0x0000000c0d0e7389 */ /* 0x00006400000c000b */
[----:B01----:R-:W-:Y:S01]  /*36800*/  ENDCOLLECTIVE ;  /* 0x000000000000791b */ /* 0x003fe20003800000 */
.L_x_2978:
[----:B------:R-:W-:Y:S02]  /*36810*/  IMAD.MOV.U32 R13, RZ, RZ, R75 ;  /* 0x000000ffff0d7224 */ /* 0x000fe400078e004b */
[----:B------:R-:W-:-:S07]  /*36820*/  IMAD.MOV.U32 R78, RZ, RZ, R14 ;  /* 0x000000ffff4e7224 */ /* 0x000fce00078e000e */
[----:B------:R-:W-:Y:S05]  /*36830*/  WARPSYNC.COLLECTIVE R15, `(.L_x_2979) ;  /* 0x000000000f087348 */ /* 0x000fea0003c00000 */
[----:B------:R0:W1:Y:S02]  /*36840*/  SHFL.IDX P6, R14, R13, R12, R11 ;  /* 0x0000000c0d0e7389 */ /* 0x00006400000c000b */
[----:B01----:R-:W-:Y:S01]  /*36850*/  ENDCOLLECTIVE ;  /* 0x000000000000791b */ /* 0x003fe20003800000 */
.L_x_2979:
        /* <DEDUP_REMOVED lines=8> */
.L_x_2980:
[----:B------:R-:W-:Y:S02]  /*368e0*/  SEL R71, R113, R75, P0 ;  /* 0x0000004b71477207 */ /* 0x000fe40000000000 */
[----:B------:R-:W-:Y:S01]  /*368f0*/  SEL R75, R75, R113, P0 ;  /* 0x000000714b4b7207 */ /* 0x000fe20000000000 */
[----:B------:R-:W-:Y:S02]  /*36900*/  IMAD.MOV.U32 R13, RZ, RZ, R117 ;  /* 0x000000ffff0d7224 */ /* 0x000fe400078e0075 */
[----:B------:R-:W-:-:S07]  /*36910*/  IMAD.MOV.U32 R79, RZ, RZ, R14 ;  /* 0x000000ffff4f7224 */ /* 0x000fce00078e000e */
[----:B------:R-:W-:Y:S05]  /*36920*/  WARPSYNC.COLLECTIVE R15, `(.L_x_2981) ;  /* 0x000000000f087348 */ /* 0x000fea0003c00000 */
[----:B------:R0:W1:Y:S02]  /*36930*/  SHFL.IDX P6, R14, R13, R12, R11 ;  /* 0x0000000c0d0e7389 */ /* 0x00006400000c000b */
[----:B01----:R-:W-:Y:S01]  /*36940*/  ENDCOLLECTIVE ;  /* 0x000000000000791b */ /* 0x003fe20003800000 */
.L_x_2981:
[----:B------:R-:W-:Y:S02]  /*36950*/  IMAD.MOV.U32 R13, RZ, RZ, R86 ;  /* 0x000000ffff0d7224 */ /* 0x000fe400078e0056 */
[----:B------:R-:W-:Y:S02]  /*36960*/  IMAD.MOV.U32 R12, RZ, RZ, R2 ;  /* 0x000000ffff0c7224 */ /* 0x000fe400078e0002 */
[----:B------:R-:W-:-:S07]  /*36970*/  IMAD.MOV.U32 R117, RZ, RZ, R14 ;  /* 0x000000ffff757224 */ /* 0x000fce00078e000e */
[----:B------:R-:W-:Y:S05]  /*36980*/  WARPSYNC.COLLECTIVE R15, `(.L_x_2982) ;  /* 0x000000000f087348 */ /* 0x000fea0003c00000 */
[----:B------:R0:W1:Y:S02]  /*36990*/  SHFL.IDX P6, R14, R13, R12, R11 ;  /* 0x0000000c0d0e7389 */ /* 0x00006400000c000b */
[----:B01----:R-:W-:Y:S01]  /*369a0*/  ENDCOLLECTIVE ;  /* 0x000000000000791b */ /* 0x003fe20003800000 */
.L_x_2982:
[----:B------:R-:W-:Y:S02]  /*369b0*/  IMAD.MOV.U32 R13, RZ, RZ, R121 ;  /* 0x000000ffff0d7224 */ /* 0x000fe400078e0079 */
[----:B------:R-:W-:-:S07]  /*369c0*/  IMAD.MOV.U32 R86, RZ, RZ, R14 ;  /* 0x000000ffff567224 */ /* 0x000fce00078e000e */
[----:B------:R-:W-:Y:S05]  /*369d0*/  WARPSYNC.COLLECTIVE R15, `(.L_x_2983) ;  /* 0x000000000f087348 */ /* 0x000fea0003c00000 */
[----:B------:R0:W1:Y:S02]  /*369e0*/  SHFL.IDX P6, R14, R13, R12, R11 ;  /* 0x0000000c0d0e7389 */ /* 0x00006400000c000b */
[----:B01----:R-:W-:Y:S01]  /*369f0*/  ENDCOLLECTIVE ;  /* 0x000000000000791b */ /* 0x003fe20003800000 */
.L_x_2983:
        /* <DEDUP_REMOVED lines=8> */
.L_x_2984:
[----:B------:R-:W-:Y:S02]  /*36a80*/  SEL R78, R117, R121, P0 ;  /* 0x00000079754e7207 */ /* 0x000fe40000000000 */
[----:B------:R-:W-:Y:S01]  /*36a90*/  SEL R117, R121, R117, P0 ;  /* 0x0000007579757207 */ /* 0x000fe20000000000 */
[----:B------:R-:W-:Y:S02]  /*36aa0*/  IMAD.MOV.U32 R13, RZ, RZ, R129 ;  /* 0x000000ffff0d7224 */ /* 0x000fe400078e0081 */
[----:B------:R-:W-:-:S07]  /*36ab0*/  IMAD.MOV.U32 R82, RZ, RZ, R14 ;  /* 0x000000ffff527224 */ /* 0x000fce00078e000e */
[----:B------:R-:W-:Y:S05]  /*36ac0*/  WARPSYNC.COLLECTIVE R15, `(.L_x_2985) ;  /* 0x000000000f087348 */ /* 0x000fea0003c00000 */
[----:B------:R0:W1:Y:S02]  /*36ad0*/  SHFL.IDX P6, R14, R13, R12, R11 ;  /* 0x0000000c0d0e7389 */ /* 0x00006400000c000b */
[----:B01----:R-:W-:Y:S01]  /*36ae0*/  ENDCOLLECTIVE ;  /* 0x000000000000791b */ /* 0x003fe20003800000 */
.L_x_2985:
[----:B------:R-:W-:Y:S02]  /*36af0*/  IMAD.MOV.U32 R13, RZ, RZ, R94 ;  /* 0x000000ffff0d7224 */ /* 0x000fe400078e005e */
[----:B------:R-:W-:Y:S02]  /*36b00*/  IMAD.MOV.U32 R12, RZ, RZ, R2 ;  /* 0x000000ffff0c7224 */ /* 0x000fe400078e0002 */
[----:B------:R-:W-:-:S07]  /*36b10*/  IMAD.MOV.U32 R129, RZ, RZ, R14 ;  /* 0x000000ffff817224 */ /* 0x000fce00078e000e */
[----:B------:R-:W-:Y:S05]  /*36b20*/  WARPSYNC.COLLECTIVE R15, `(.L_x_2986) ;  /* 0x000000000f087348 */ /* 0x000fea0003c00000 */
[----:B------:R0:W1:Y:S02]  /*36b30*/  SHFL.IDX P6, R14, R13, R12, R11 ;  /* 0x0000000c0d0e7389 */ /* 0x00006400000c000b */
[----:B01----:R-:W-:Y:S01]  /*36b40*/  ENDCOLLECTIVE ;  /* 0x000000000000791b */ /* 0x003fe20003800000 */
.L_x_2986:
[----:B------:R-:W-:Y:S01]  /*36b50*/  IMAD.MOV.U32 R13, RZ, RZ, R167 ;  /* 0x000000ffff0d7224 */ /* 0x000fe200078e00a7 */
[----:B------:R-:W-:-:S07]  /*36b60*/  MOV R94, R14 ;  /* 0x0000000e005e7202 */ /* 0x000fce0000000f00 */
[----:B------:R-:W-:Y:S05]  /*36b70*/  WARPSYNC.COLLECTIVE R15, `(.L_x_2987) ;  /* 0x000000000f087348 */ /* 0x000fea0003c00000 */
[----:B------:R0:W1:Y:S02]  /*36b80*/  SHFL.IDX P6, R14, R13, R12, R11 ;  /* 0x0000000c0d0e7389 */ /* 0x00006400000c000b */
[----:B01----:R-:W-:Y:S01]  /*36b90*/  ENDCOLLECTIVE ;  /* 0x000000000000791b */ /* 0x003fe20003800000 */
.L_x_2987:
        /* <DEDUP_REMOVED lines=8> */
.L_x_2988:
[----:B------:R-:W-:Y:S02]  /*36c20*/  SEL R86, R129, R125, P0 ;  /* 0x0000007d81567207 */ /* 0x000fe40000000000 */
[----:B------:R-:W-:Y:S01]  /*36c30*/  SEL R125, R125, R129, P0 ;  /* 0x000000817d7d7207 */ /* 0x000fe20000000000 */
[----:B------:R-:W-:Y:S02]  /*36c40*/  IMAD.MOV.U32 R13, RZ, RZ, R83 ;  /* 0x000000ffff0d7224 */ /* 0x000fe400078e0053 */
[----:B------:R-:W-:-:S07]  /*36c50*/  IMAD.MOV.U32 R87, RZ, RZ, R14 ;  /* 0x000000ffff577224 */ /* 0x000fce00078e000e */
[----:B------:R-:W-:Y:S05]  /*36c60*/  WARPSYNC.COLLECTIVE R15, `(.L_x_2989) ;  /* 0x000000000f087348 */ /* 0x000fea0003c00000 */
[----:B------:R0:W1:Y:S02]  /*36c70*/  SHFL.IDX P6, R14, R13, R12, R11 ;  /* 0x0000000c0d0e7389 */ /* 0x00006400000c000b */
[----:B01----:R-:W-:Y:S01]  /*36c80*/  ENDCOLLECTIVE ;  /* 0x000000000000791b */ /* 0x003fe20003800000 */
.L_x_2989:
[----:B------:R-:W-:Y:S01]  /*36c90*/  MOV R13, R102 ;  /* 0x00000066000d7202 */ /* 0x000fe20000000f00 */
[----:B------:R-:W-:Y:S02]  /*36ca0*/  IMAD.MOV.U32 R12, RZ, RZ, R2 ;  /* 0x000000ffff0c7224 */ /* 0x000fe400078e0002 */
[----:B------:R-:W-:-:S07]  /*36cb0*/  IMAD.MOV.U32 R83, RZ, RZ, R14 ;  /* 0x000000ffff537224 */ /* 0x000fce00078e000e */
[----:B------:R-:W-:Y:S05]  /*36cc0*/  WARPSYNC.COLLECTIVE R15, `(.L_x_2990) ;  /* 0x000000000f087348 */ /* 0x000fea0003c00000 */
[----:B------:R0:W1:Y:S02]  /*36cd0*/  SHFL.IDX P6, R14, R13, R12, R11 ;  /* 0x0000000c0d0e7389 */ /* 0x00006400000c000b */
[----:B01----:R-:W-:Y:S01]  /*36ce0*/  ENDCOLLECTIVE ;  /* 0x000000000000791b */ /* 0x003fe20003800000 */
.L_x_2990:
[----:B------:R-:W-:Y:S02]  /*36cf0*/  IMAD.MOV.U32 R13, RZ, RZ, R98 ;  /* 0x000000ffff0d7224 */ /* 0x000fe400078e0062 */
[----:B------:R-:W-:-:S07]  /*36d00*/  IMAD.MOV.U32 R102, RZ, RZ, R14 ;  /* 0x000000ffff667224 */ /* 0x000fce00078e000e */
[----:B------:R-:W-:Y:S05]  /*36d10*/  WARPSYNC.COLLECTIVE R15, `(.L_x_2991) ;  /* 0x000000000f087348 */ /* 0x000fea0003c00000 */
[----:B------:R0:W1:Y:S02]  /*36d20*/  SHFL.IDX P6, R14, R13, R12, R11 ;  /* 0x0000000c0d0e7389 */ /* 0x00006400000c000b */
[----:B01----:R-:W-:Y:S01]  /*36d30*/  ENDCOLLECTIVE ;  /* 0x000000000000791b */ /* 0x003fe20003800000 */
.L_x_2991:
        /* <DEDUP_REMOVED lines=8> */
.L_x_2992:
[----:B------:R-:W-:Y:S02]  /*36dc0*/  SEL R91, R83, R98, P0 ;  /* 0x00000062535b7207 */ /* 0x000fe40000000000 */
[----:B------:R-:W-:Y:S02]  /*36dd0*/  SEL R83, R98, R83, P0 ;  /* 0x0000005362537207 */ /* 0x000fe40000000000 */
[----:B------:R-:W-:Y:S01]  /*36de0*/  MOV R13, R133 ;  /* 0x00000085000d7202 */ /* 0x000fe20000000f00 */
[----:B------:R-:W-:-:S07]  /*36df0*/  IMAD.MOV.U32 R90, RZ, RZ, R14 ;  /* 0x000000ffff5a7224 */ /* 0x000fce00078e000e */
[----:B------:R-:W-:Y:S05]  /*36e00*/  WARPSYNC.COLLECTIVE R15, `(.L_x_2993) ;  /* 0x000000000f087348 */ /* 0x000fea0003c00000 */
[----:B------:R0:W1:Y:S02]  /*36e10*/  SHFL.IDX P6, R14, R13, R12, R11 ;  /* 0x0000000c0d0e7389 */ /* 0x00006400000c000b */
[----:B01----:R-:W-:Y:S01]  /*36e20*/  ENDCOLLECTIVE ;  /* 0x000000000000791b */ /* 0x003fe20003800000 */
.L_x_2993:
[----:B------:R-:W-:Y:S02]  /*36e30*/  IMAD.MOV.U32 R13, RZ, RZ, R110 ;  /* 0x000000ffff0d7224 */ /* 0x000fe400078e006e */
[----:B------:R-:W-:Y:S02]  /*36e40*/  IMAD.MOV.U32 R12, RZ, RZ, R2 ;  /* 0x000000ffff0c7224 */ /* 0x000fe400078e0002 */
[----:B------:R-:W-:-:S07]  /*36e50*/  IMAD.MOV.U32 R106, RZ, RZ, R14 ;  /* 0x000000ffff6a7224 */ /* 0x000fce00078e000e */
[----:B------:R-:W-:Y:S05]  /*36e60*/  WARPSYNC.COLLECTIVE R15, `(.L_x_2994) ;  /* 0x000000000f087348 */ /* 0x000fea0003c00000 */
[----:B------:R0:W1:Y:S02]  /*36e70*/  SHFL.IDX P6, R14, R13, R12, R11 ;  /* 0x0000000c0d0e7389 */ /* 0x00006400000c000b */
[----:B01----:R-:W-:Y:S01]  /*36e80*/  ENDCOLLECTIVE ;  /* 0x000000000000791b */ /* 0x003fe20003800000 */
.L_x_2994:
[----:B------:R-:W-:Y:S02]  /*36e90*/  IMAD.MOV.U32 R13, RZ, RZ, R107 ;  /* 0x000000ffff0d7224 */ /* 0x000fe400078e006b */
[----:B------:R-:W-:-:S07]  /*36ea0*/  IMAD.MOV.U32 R110, RZ, RZ, R14 ;  /* 0x000000ffff6e7224 */ /* 0x000fce00078e000e */
[----:B------:R-:W-:Y:S05]  /*36eb0*/  WARPSYNC.COLLECTIVE R15, `(.L_x_2995) ;  /* 0x000000000f087348 */ /* 0x000fea0003c00000 */
[----:B------:R0:W1:Y:S02]  /*36ec0*/  SHFL.IDX P6, R14, R13, R12, R11 ;  /* 0x0000000c0d0e7389 */ /* 0x00006400000c000b */
[----:B01----:R-:W-:Y:S01]  /*36ed0*/  ENDCOLLECTIVE ;  /* 0x000000000000791b */ /* 0x003fe20003800000 */
.L_x_2995:
        /* <DEDUP_REMOVED lines=8> */
.L_x_2996:
[----:B------:R-:W-:Y:S02]  /*36f60*/  SEL R94, R106, R107, P0 ;  /* 0x0000006b6a5e7207 */ /* 0x000fe40000000000 */
[----:B------:R-:W-:Y:S01]  /*36f70*/  SEL R106, R107, R106, P0 ;  /* 0x0000006a6b6a7207 */ /* 0x000fe20000000000 */
[----:B------:R-:W-:Y:S02]  /*36f80*/  IMAD.MOV.U32 R13, RZ, RZ, R93 ;  /* 0x000000ffff0d7224 */ /* 0x000fe400078e005d */
[----:B------:R-:W-:-:S07]  /*36f90*/  IMAD.MOV.U32 R95, RZ, RZ, R14 ;  /* 0x000000ffff5f7224 */ /* 0x000fce00078e000e */
[----:B------:R-:W-:Y:S05]  /*36fa0*/  WARPSYNC.COLLECTIVE R15, `(.L_x_2997) ;  /* 0x000000000f087348 */ /* 0x000fea0003c00000 */
[----:B------:R0:W1:Y:S02]  /*36fb0*/  SHFL.IDX P6, R14, R13, R12, R11 ;  /* 0x0000000c0d0e7389 */ /* 0x00006400000c000b */
[----:B01----:R-:W-:Y:S01]  /*36fc0*/  ENDCOLLECTIVE ;  /* 0x000000000000791b */ /* 0x003fe20003800000 */
.L_x_2997:
[----:B------:R-:W-:Y:S02]  /*36fd0*/  IMAD.MOV.U32 R13, RZ, RZ, R118 ;  /* 0x000000ffff0d7224 */ /* 0x000fe400078e0076 */
[----:B------:R-:W-:Y:S02]  /*36fe0*/  IMAD.MOV.U32 R12, RZ, RZ, R2 ;  /* 0x000000ffff0c7224 */ /* 0x000fe400078e0002 */
[----:B------:R-:W-:-:S07]  /*36ff0*/  IMAD.MOV.U32 R111, RZ, RZ, R14 ;  /* 0x000000ffff6f7224 */ /* 0x000fce00078e000e */
[----:B------:R-:W-:Y:S05]  /*37000*/  WARPSYNC.COLLECTIVE R15, `(.L_x_2998) ;  /* 0x000000000f087348 */ /* 0x000fea0003c00000 */
[----:B------:R0:W1:Y:S02]  /*37010*/  SHFL.IDX P6, R14, R13, R12, R11 ;  /* 0x0000000c0d0e7389 */ /* 0x00006400000c000b */
[----:B01----:R-:W-:Y:S01]  /*37020*/  ENDCOLLECTIVE ;  /* 0x000000000000791b */ /* 0x003fe20003800000 */
.L_x_2998:
[----:B------:R-:W-:Y:S02]  /*37030*/  IMAD.MOV.U32 R13, RZ, RZ, R114 ;  /* 0x000000ffff0d7224 */ /* 0x000fe400078e0072 */
[----:B------:R-:W-:-:S07]  /*37040*/  IMAD.MOV.U32 R118, RZ, RZ, R14 ;  /* 0x000000ffff767224 */ /* 0x000fce00078e000e */
[----:B------:R-:W-:Y:S05]  /*37050*/  WARPSYNC.COLLECTIVE R15, `(.L_x_2999) ;  /* 0x000000000f087348 */ /* 0x000fea0003c00000 */
[----:B------:R0:W1:Y:S02]  /*37060*/  SHFL.IDX P6, R14, R13, R12, R11 ;  /* 0x0000000c0d0e7389 */ /* 0x00006400000c000b */
[----:B01----:R-:W-:Y:S01]  /*37070*/  ENDCOLLECTIVE ;  /* 0x000000000000791b */ /* 0x003fe20003800000 */
.L_x_2999:
[----:B------:R-:W-:Y:S02]  /*37080*/  IMAD.MOV.U32 R13, RZ, RZ, R97 ;  /* 0x000000ffff0d7224 */ /* 0x000fe400078e0061 */
[----:B------:R-:W-:Y:S01]  /*37090*/  IMAD.MOV.U32 R12, RZ, RZ, R0 ;  /* 0x000000ffff0c7224 */ /* 0x000fe200078e0000 */
[----:B------:R-:W-:-:S07]  /*370a0*/  MOV R93, R14 ;  /* 0x0000000e005d7202 */ /* 0x000fce0000000f00 */
[----:B------:R-:W-:Y:S05]  /*370b0*/  WARPSYNC.COLLECTIVE R15, `(.L_x_3000) ;  /* 0x000000000f087348 */ /* 0x000fea0003c00000 */
[----:B------:R0:W1:Y:S02]  /*370c0*/  SHFL.IDX P6, R14, R13, R12, R11 ;  /* 0x0000000c0d0e7389 */ /* 0x00006400000c000b */
[----:B01----:R-:W-:Y:S01]  /*370d0*/  ENDCOLLECTIVE ;  /* 0x000000000000791b */ /* 0x003fe20003800000 */
.L_x_3000:
[----:B------:R-:W-:Y:S02]  /*370e0*/  SEL R98, R111, R93, P0 ;  /* 0x0000005d6f627207 */ /* 0x000fe40000000000 */
[----:B------:R-:W-:Y:S02]  /*370f0*/  SEL R111, R93, R111, P0 ;  /* 0x0000006f5d6f7207 */ /* 0x000fe40000000000 */
[----:B------:R-:W-:Y:S02]  /*37100*/  SEL R93, R95, R118, P0 ;  /* 0x000000765f5d7207 */ /* 0x000fe40000000000 */
[----:B------:R-:W-:Y:S01]  /*37110*/  SEL R95, R118, R95, P0 ;  /* 0x0000005f765f7207 */ /* 0x000fe20000000000 */
[----:B------:R-:W-:Y:S02]  /*37120*/  IMAD.MOV.U32 R13, RZ, RZ, R115 ;  /* 0x000000ffff0d7224 */ /* 0x000fe400078e0073 */
[----:B------:R-:W-:-:S07]  /*37130*/  IMAD.MOV.U32 R97, RZ, RZ, R14 ;  /* 0x000000ffff617224 */ /* 0x000fce00078e000e */
[----:B------:R-:W-:Y:S05]  /*37140*/  WARPSYNC.COLLECTIVE R15, `(.L_x_3001) ;  /* 0x000000000f087348 */ /* 0x000fea0003c00000 */
[----:B------:R0:W1:Y:S02]  /*37150*/  SHFL.IDX P6, R14, R13, R12, R11 ;  /* 0x0000000c0d0e7389 */ /* 0x00006400000c000b */
[----:B01----:R-:W-:Y:S01]  /*37160*/  ENDCOLLECTIVE ;  /* 0x000000000000791b */ /* 0x003fe20003800000 */
.L_x_3001:
[----:B------:R-:W-:Y:S02]  /*37170*/  IMAD.MOV.U32 R13, RZ, RZ, R126 ;  /* 0x000000ffff0d7224 */ /* 0x000fe400078e007e */
[----:B------:R-:W-:Y:S02]  /*37180*/  IMAD.MOV.U32 R12, RZ, RZ, R2 ;  /* 0x000000ffff0c7224 */ /* 0x000fe400078e0002 */
[----:B------:R-:W-:-:S07]  /*37190*/  IMAD.MOV.U32 R114, RZ, RZ, R14 ;  /* 0x000000ffff727224 */ /* 0x000fce00078e000e */
[----:B------:R-:W-:Y:S05]  /*371a0*/  WARPSYNC.COLLECTIVE R15, `(.L_x_3002) ;  /* 0x000000000f087348 */ /* 0x000fea0003c00000 */
[----:B------:R0:W1:Y:S02]  /*371b0*/  SHFL.IDX P6, R14, R13, R12, R11 ;  /* 0x0000000c0d0e7389 */ /* 0x00006400000c000b */
[----:B01----:R-:W-:Y:S01]  /*371c0*/  ENDCOLLECTIVE ;  /* 0x000000000000791b */ /* 0x003fe20003800000 */
.L_x_3002:
[----:B------:R-:W-:Y:S01]  /*371d0*/  IMAD.MOV.U32 R13, RZ, RZ, R122 ;  /* 0x000000ffff0d7224 */ /* 0x000fe200078e007a */
[----:B------:R-:W-:-:S07]  /*371e0*/  MOV R126, R14 ;  /* 0x0000000e007e7202 */ /* 0x000fce0000000f00 */
[----:B------:R-:W-:Y:S05]  /*371f0*/  WARPSYNC.COLLECTIVE R15, `(.L_x_3003) ;  /* 0x000000000f087348 */ /* 0x000fea0003c00000 */
[----:B------:R0:W1:Y:S02]  /*37200*/  SHFL.IDX P6, R14, R13, R12, R11 ;  /* 0x0000000c0d0e7389 */ /* 0x00006400000c000b */
[----:B01----:R-:W-:Y:S01]  /*37210*/  ENDCOLLECTIVE ;  /* 0x000000000000791b */ /* 0x003fe20003800000 */
.L_x_3003:
        /* <DEDUP_REMOVED lines=8> */
.L_x_3004:
[----:B------:R-:W-:Y:S02]  /*372a0*/  SEL R100, R114, R115, P0 ;  /* 0x0000007372647207 */ /* 0x000fe40000000000 */
[----:B------:R-:W-:Y:S01]  /*372b0*/  SEL R114, R115, R114, P0 ;  /* 0x0000007273727207 */ /* 0x000fe20000000000 */
[----:B------:R-:W-:Y:S02]  /*372c0*/  IMAD.MOV.U32 R13, RZ, RZ, R119 ;  /* 0x000000ffff0d7224 */ /* 0x000fe400078e0077 */
[----:B------:R-:W-:-:S07]  /*372d0*/  IMAD.MOV.U32 R99, RZ, RZ, R14 ;  /* 0x000000ffff637224 */ /* 0x000fce00078e000e */
[----:B------:R-:W-:Y:S05]  /*372e0*/  WARPSYNC.COLLECTIVE R15, `(.L_x_3005) ;  /* 0x000000000f087348 */ /* 0x000fea0003c00000 */
[----:B------:R0:W1:Y:S02]  /*372f0*/  SHFL.IDX P6, R14, R13, R12, R11 ;  /* 0x0000000c0d0e7389 */ /* 0x00006400000c000b */
[----:B01----:R-:W-:Y:S01]  /*37300*/  ENDCOLLECTIVE ;  /* 0x000000000000791b */ /* 0x003fe20003800000 */
.L_x_3005:
[----:B------:R-:W-:Y:S01]  /*37310*/  MOV R13, R134 ;  /* 0x00000086000d7202 */ /* 0x000fe20000000f00 */
[----:B------:R-:W-:Y:S02]  /*37320*/  IMAD.MOV.U32 R12, RZ, RZ, R2 ;  /* 0x000000ffff0c7224 */ /* 0x000fe400078e0002 */
[----:B------:R-:W-:-:S07]  /*37330*/  IMAD.MOV.U32 R122, RZ, RZ, R14 ;  /* 0x000000ffff7a7224 */ /* 0x000fce00078e000e */
[----:B------:R-:W-:Y:S05]  /*37340*/  WARPSYNC.COLLECTIVE R15, `(.L_x_3006) ;  /* 0x000000000f087348 */ /* 0x000fea0003c00000 */
[----:B------:R0:W1:Y:S02]  /*37350*/  SHFL.IDX P6, R14, R13, R12, R11 ;  /* 0x0000000c0d0e7389 */ /* 0x00006400000c000b */
[----:B01----:R-:W-:Y:S01]  /*37360*/  ENDCOLLECTIVE ;  /* 0x000000000000791b */ /* 0x003fe20003800000 */
.L_x_3006:
[----:B------:R-:W-:Y:S02]  /*37370*/  IMAD.MOV.U32 R13, RZ, RZ, R130 ;  /* 0x000000ffff0d7224 */ /* 0x000fe400078e0082 */
[----:B------:R-:W-:-:S07]  /*37380*/  IMAD.MOV.U32 R134, RZ, RZ, R14 ;  /* 0x000000ffff867224 */ /* 0x000fce00078e000e */
[----:B------:R-:W-:Y:S05]  /*37390*/  WARPSYNC.COLLECTIVE R15, `(.L_x_3007) ;  /* 0x000000000f087348 */ /* 0x000fea0003c00000 */
[----:B------:R0:W1:Y:S02]  /*373a0*/  SHFL.IDX P6, R14, R13, R12, R11 ;  /* 0x0000000c0d0e7389 */ /* 0x00006400000c000b */
[----:B01----:R-:W-:Y:S01]  /*373b0*/  ENDCOLLECTIVE ;  /* 0x000000000000791b */ /* 0x003fe20003800000 */
.L_x_3007:
        /* <DEDUP_REMOVED lines=8> */
.L_x_3008:
[----:B------:R-:W-:Y:S02]  /*37440*/  SEL R104, R122, R119, P0 ;  /* 0x000000777a687207 */ /* 0x000fe40000000000 */
[----:B------:R-:W-:Y:S02]  /*37450*/  SEL R119, R119, R122, P0 ;  /* 0x0000007a77777207 */ /* 0x000fe40000000000 */
[----:B------:R-:W-:Y:S01]  /*37460*/  MOV R13, R123 ;  /* 0x0000007b000d7202 */ /* 0x000fe20000000f00 */
[----:B------:R-:W-:-:S07]  /*37470*/  IMAD.MOV.U32 R101, RZ, RZ, R14 ;  /* 0x000000ffff657224 */ /* 0x000fce00078e000e */
[----:B------:R-:W-:Y:S05]  /*37480*/  WARPSYNC.COLLECTIVE R15, `(.L_x_3009) ;  /* 0x000000000f087348 */ /* 0x000fea0003c00000 */
[----:B------:R0:W1:Y:S02]  /*37490*/  SHFL.IDX P6, R14, R13, R12, R11 ;  /* 0x0000000c0d0e7389 */ /* 0x00006400000c000b */
[----:B01----:R-:W-:Y:S01]  /*374a0*/  ENDCOLLECTIVE ;  /* 0x000000000000791b */ /* 0x003fe20003800000 */
.L_x_3009:
[----:B------:R-:W-:Y:S02]  /*374b0*/  IMAD.MOV.U32 R13, RZ, RZ, R142 ;  /* 0x000000ffff0d7224 */ /* 0x000fe400078e008e */
[----:B------:R-:W-:Y:S02]  /*374c0*/  IMAD.MOV.U32 R12, RZ, RZ, R2 ;  /* 0x000000ffff0c7224 */ /* 0x000fe400078e0002 */
[----:B------:R-:W-:-:S07]  /*374d0*/  IMAD.MOV.U32 R123, RZ, RZ, R14 ;  /* 0x000000ffff7b7224 */ /* 0x000fce00078e000e */
[----:B------:R-:W-:Y:S05]  /*374e0*/  WARPSYNC.COLLECTIVE R15, `(.L_x_3010) ;  /* 0x000000000f087348 */ /* 0x000fea0003c00000 */
[----:B------:R0:W1:Y:S02]  /*374f0*/  SHFL.IDX P6, R14, R13, R12, R11 ;  /* 0x0000000c0d0e7389 */ /* 0x00006400000c000b */
[----:B01----:R-:W-:Y:S01]  /*37500*/  ENDCOLLECTIVE ;  /* 0x000000000000791b */ /* 0x003fe20003800000 */
.L_x_3010:
[----:B------:R-:W-:Y:S02]  /*37510*/  IMAD.MOV.U32 R13, RZ, RZ, R138 ;  /* 0x000000ffff0d7224 */ /* 0x000fe400078e008a */
[----:B------:R-:W-:-:S07]  /*37520*/  IMAD.MOV.U32 R142, RZ, RZ, R14 ;  /* 0x000000ffff8e7224 */ /* 0x000fce00078e000e */
[----:B------:R-:W-:Y:S05]  /*37530*/  WARPSYNC.COLLECTIVE R15, `(.L_x_3011) ;  /* 0x000000000f087348 */ /* 0x000fea0003c00000 */
[----:B------:R0:W1:Y:S02]  /*37540*/  SHFL.IDX P6, R14, R13, R12, R11 ;  /* 0x0000000c0d0e7389 */ /* 0x00006400000c000b */
[----:B01----:R-:W-:Y:S01]  /*37550*/  ENDCOLLECTIVE ;  /* 0x000000000000791b */ /* 0x003fe20003800000 */
.L_x_3011:
        /* <DEDUP_REMOVED lines=8> */
.L_x_3012:
[----:B------:R-:W-:Y:S02]  /*375e0*/  SEL R107, R123, R127, P0 ;  /* 0x0000007f7b6b7207 */ /* 0x000fe40000000000 */
[----:B------:R-:W-:Y:S01]  /*375f0*/  SEL R123, R127, R123, P0 ;  /* 0x0000007b7f7b7207 */ /* 0x000fe20000000000 */
[----:B------:R-:W-:Y:S02]  /*37600*/  IMAD.MOV.U32 R13, RZ, RZ, R205 ;  /* 0x000000ffff0d7224 */ /* 0x000fe400078e00cd */
[----:B------:R-:W-:-:S07]  /*37610*/  IMAD.MOV.U32 R103, RZ, RZ, R14 ;  /* 0x000000ffff677224 */ /* 0x000fce00078e000e */
[----:B------:R-:W-:Y:S05]  /*37620*/  WARPSYNC.COLLECTIVE R15, `(.L_x_3013) ;  /* 0x000000000f087348 */ /* 0x000fea0003c00000 */
[----:B------:R0:W1:Y:S02]  /*37630*/  SHFL.IDX P6, R14, R13, R12, R11 ;  /* 0x0000000c0d0e7389 */ /* 0x00006400000c000b */
[----:B01----:R-:W-:Y:S01]  /*37640*/  ENDCOLLECTIVE ;  /* 0x000000000000791b */ /* 0x003fe20003800000 */
.L_x_3013:
[----:B------:R-:W-:Y:S02]  /*37650*/  IMAD.MOV.U32 R13, RZ, RZ, R150 ;  /* 0x000000ffff0d7224 */ /* 0x000fe400078e0096 */
[----:B------:R-:W-:Y:S02]  /*37660*/  IMAD.MOV.U32 R12, RZ, RZ, R2 ;  /* 0x000000ffff0c7224 */ /* 0x000fe400078e0002 */
[----:B------:R-:W-:Y:S02]  /*37670*/  IMAD.MOV.U32 R2, RZ, RZ, RZ ;  /* 0x000000ffff027224 */ /* 0x000fe400078e00ff */
[----:B------:R-:W-:-:S07]  /*37680*/  IMAD.MOV.U32 R70, RZ, RZ, R14 ;  /* 0x000000ffff467224 */ /* 0x000fce00078e000e */
[----:B------:R-:W-:Y:S05]  /*37690*/  WARPSYNC.COLLECTIVE R15, `(.L_x_3014) ;  /* 0x000000000f087348 */ /* 0x000fea0003c00000 */
[----:B------:R0:W1:Y:S02]  /*376a0*/  SHFL.IDX P6, R14, R13, R12, R11 ;  /* 0x0000000c0d0e7389 */ /* 0x00006400000c000b */
[----:B01----:R-:W-:Y:S01]  /*376b0*/  ENDCOLLECTIVE ;  /* 0x000000000000791b */ /* 0x003fe20003800000 */
.L_x_3014:
[----:B------:R-:W-:Y:S02]  /*376c0*/  IMAD.MOV.U32 R13, RZ, RZ, R206 ;  /* 0x000000ffff0d7224 */ /* 0x000fe400078e00ce */
[----:B------:R-:W-:-:S07]  /*376d0*/  IMAD.MOV.U32 R150, RZ, RZ, R14 ;  /* 0x000000ffff967224 */ /* 0x000fce00078e000e */
[----:B------:R-:W-:Y:S05]  /*376e0*/  WARPSYNC.COLLECTIVE R15, `(.L_x_3015) ;  /* 0x000000000f087348 */ /* 0x000fea0003c00000 */
[----:B------:R0:W1:Y:S02]  /*376f0*/  SHFL.IDX P6, R14, R13, R12, R11 ;  /* 0x0000000c0d0e7389 */ /* 0x00006400000c000b */
[----:B01----:R-:W-:Y:S01]  /*37700*/  ENDCOLLECTIVE ;  /* 0x000000000000791b */ /* 0x003fe20003800000 */
.L_x_3015:
[----:B------:R-:W-:Y:S01]  /*37710*/  MOV R0, R14 ;  /* 0x0000000e00007202 */ /* 0x000fe20000000f00 */
[----:B------:R-:W-:Y:S06]  /*37720*/  BRA `(.L_x_3016) ;  /* 0xfffffecc001c7947 */ /* 0x000fec000383ffff */
.L_x_2668:
[----:B------:R-:W-:Y:S02]  /*37730*/  IMAD.MOV.U32 R13, RZ, RZ, R32 ;  /* 0x000000ffff0d7224 */ /* 0x000fe400078e0020 */
[----:B------:R-:W-:Y:S02]  /*37740*/  IMAD.MOV.U32 R12, RZ, RZ, RZ ;  /* 0x000000ffff0c7224 */ /* 0x000fe400078e00ff */
[----:B------:R-:W-:Y:S02]  /*37750*/  IMAD.MOV.U32 R11, RZ, RZ, 0x181f ;  /* 0x0000181fff0b7424 */ /* 0x000fe400078e00ff */
[----:B------:R-:W-:-:S07]  /*37760*/  IMAD.MOV.U32 R15, RZ, RZ, -0x1 ;  /* 0xffffffffff0f7424 */ /* 0x000fce00078e00ff */
[----:B-----5:R-:W-:Y:S05]  /*37770*/  WARPSYNC.COLLECTIVE R15, `(.L_x_3017) ;  /* 0x000000000f087348 */ /* 0x020fea0003c00000 */
[----:B------:R0:W1:Y:S02]  /*37780*/  SHFL.IDX P6, R14, R13, R12, R11 ;  /* 0x0000000c0d0e7389 */ /* 0x00006400000c000b */
[----:B01---5:R-:W-:Y:S01]  /*37790*/  ENDCOLLECTIVE ;  /* 0x000000000000791b */ /* 0x023fe20003800000 */
.L_x_3017:
[----:B------:R-:W-:Y:S02]  /*377a0*/  IMAD.MOV.U32 R13, RZ, RZ, R21 ;  /* 0x000000ffff0d7224 */ /* 0x000fe400078e0015 */
[----:B------:R-:W-:-:S07]  /*377b0*/  IMAD.MOV.U32 R20, RZ, RZ, R14 ;  /* 0x000000ffff147224 */ /* 0x000fce00078e000e */
[----:B------:R-:W-:Y:S05]  /*377c0*/  WARPSYNC.COLLECTIVE R15, `(.L_x_3018) ;  /* 0x000000000f087348 */ /* 0x000fea0003c00000 */
[----:B------:R0:W1:Y:S02]  /*377d0*/  SHFL.IDX P6, R14, R13, R12, R11 ;  /* 0x0000000c0d0e7389 */ /* 0x00006400000c000b */
[----:B01----:R-:W-:Y:S01]  /*377e0*/  ENDCOLLECTIVE ;  /* 0x000000000000791b */ /* 0x003fe20003800000 */
.L_x_3018:
[----:B------:R-:W-:Y:S05]  /*377f0*/  BRA `(.L_x_3019) ;  /* 0xfffffee000147947 */ /* 0x000fea000383ffff */
.L_x_2671:
[----:B------:R-:W-:Y:S01]  /*37800*/  BSSY B1, `(.L_x_3020) ;  /* 0x0000008000017945 */ /* 0x000fe20003800000 */
[----:B-1----:R-:W-:Y:S01]  /*37810*/  MOV R13, R32 ;  /* 0x00000020000d7202 */ /* 0x002fe20000000f00 */
[----:B------:R-:W-:Y:S02]  /*37820*/  IMAD.MOV.U32 R12, RZ, RZ, 0x1 ;  /* 0x00000001ff0c7424 */ /* 0x000fe400078e00ff */
[----:B------:R-:W-:Y:S02]  /*37830*/  IMAD.MOV.U32 R11, RZ, RZ, 0x181f ;  /* 0x0000181fff0b7424 */ /* 0x000fe400078e00ff */
[----:B------:R-:W-:-:S07]  /*37840*/  IMAD.MOV.U32 R15, RZ, RZ, -0x1 ;  /* 0xffffffffff0f7424 */ /* 0x000fce00078e00ff */
[----:B0-2--5:R-:W-:Y:S05]  /*37850*/  WARPSYNC.COLLECTIVE R15, `(.L_x_3021) ;  /* 0x000000000f087348 */ /* 0x025fea0003c00000 */
[----:B--2---:R1:W2:Y:S02]  /*37860*/  SHFL.IDX P6, R14, R13, R12, R11 ;  /* 0x0000000c0d0e7389 */ /* 0x0042a400000c000b */
[----:B012--5:R-:W-:Y:S01]  /*37870*/  ENDCOLLECTIVE ;  /* 0x000000000000791b */ /* 0x027fe20003800000 */
.L_x_3021:
[----:B------:R-:W-:Y:S05]  /*37880*/  BSYNC B1 ;  /* 0x0000000000017941 */ /* 0x000fea0003800000 */
.L_x_3020:
        /* <DEDUP_REMOVED lines=8> */
.L_x_3022:
[----:B------:R-:W-:Y:S05]  /*37910*/  BRA `(.L_x_3023) ;  /* 0xfffffee000447947 */ /* 0x000fea000383ffff */
.L_x_2674:
[----:B------:R-:W-:Y:S01]  /*37920*/  BSSY B1, `(.L_x_3024) ;  /* 0x0000008000017945 */ /* 0x000fe20003800000 */
[----:B------:R-:W-:Y:S02]  /*37930*/  IMAD.MOV.U32 R13, RZ, RZ, R32 ;  /* 0x000000ffff0d7224 */ /* 0x000fe400078e0020 */
[----:B------:R-:W-:Y:S02]  /*37940*/  IMAD.MOV.U32 R12, RZ, RZ, 0x2 ;  /* 0x00000002ff0c7424 */ /* 0x000fe400078e00ff */
[----:B------:R-:W-:Y:S02]  /*37950*/  IMAD.MOV.U32 R11, RZ, RZ, 0x181f ;  /* 0x0000181fff0b7424 */ /* 0x000fe400078e00ff */
[----:B------:R-:W-:-:S07]  /*37960*/  IMAD.MOV.U32 R15, RZ, RZ, -0x1 ;  /* 0xffffffffff0f7424 */ /* 0x000fce00078e00ff */
[----:B0123-5:R-:W-:Y:S05]  /*37970*/  WARPSYNC.COLLECTIVE R15, `(.L_x_3025) ;  /* 0x000000000f087348 */ /* 0x02ffea0003c00000 */
[----:B--2---:R2:W4:Y:S02]  /*37980*/  SHFL.IDX P6, R14, R13, R12, R11 ;  /* 0x0000000c0d0e7389 */ /* 0x00452400000c000b */
[----:B012345:R-:W-:Y:S01]  /*37990*/  ENDCOLLECTIVE ;  /* 0x000000000000791b */ /* 0x03ffe20003800000 */
.L_x_3025:
[----:B------:R-:W-:Y:S05]  /*379a0*/  BSYNC B1 ;  /* 0x0000000000017941 */ /* 0x000fea0003800000 */
.L_x_3024:
        /* <DEDUP_REMOVED lines=8> */
.L_x_3026:
[----:B------:R-:W-:Y:S05]  /*37a30*/  BRA `(.L_x_3027) ;  /* 0xfffffee0007c7947 */ /* 0x000fea000383ffff */
.L_x_2677:
        /* <DEDUP_REMOVED lines=8> */
.L_x_3029:
[----:B------:R-:W-:Y:S05]  /*37ac0*/  BSYNC B1 ;  /* 0x0000000000017941 */ /* 0x000fea0003800000 */
.L_x_3028:
        /* <DEDUP_REMOVED lines=8> */
.L_x_3030:
[----:B------:R-:W-:Y:S05]  /*37b50*/  BRA `(.L_x_3031) ;  /* 0xfffffee000ac7947 */ /* 0x000fea000383ffff */
.L_x_2679:
[----:B------:R-:W-:Y:S02]  /*37b60*/  IMAD.MOV.U32 R13, RZ, RZ, R40 ;  /* 0x000000ffff0d7224 */ /* 0x000fe400078e0028 */
[----:B------:R-:W-:Y:S02]  /*37b70*/  IMAD.MOV.U32 R12, RZ, RZ, RZ ;  /* 0x000000ffff0c7224 */ /* 0x000fe400078e00ff */
[----:B------:R-:W-:Y:S02]  /*37b80*/  IMAD.MOV.U32 R11, RZ, RZ, 0x1c1f ;  /* 0x00001c1fff0b7424 */ /* 0x000fe400078e00ff */
[----:B------:R-:W-:-:S07]  /*37b90*/  IMAD.MOV.U32 R15, RZ, RZ, -0x1 ;  /* 0xffffffffff0f7424 */ /* 0x000fce00078e00ff */
[----:B------:R-:W-:Y:S05]  /*37ba0*/  WARPSYNC.COLLECTIVE R15, `(.L_x_3032) ;  /* 0x000000000f087348 */ /* 0x000fea0003c00000 */
[----:B------:R0:W1:Y:S02]  /*37bb0*/  SHFL.IDX P6, R14, R13, R12, R11 ;  /* 0x0000000c0d0e7389 */ /* 0x00006400000c000b */
[----:B01----:R-:W-:Y:S01]  /*37bc0*/  ENDCOLLECTIVE ;  /* 0x000000000000791b */ /* 0x003fe20003800000 */
.L_x_3032:
[----:B------:R-:W-:Y:S01]  /*37bd0*/  MOV R13, R35 ;  /* 0x00000023000d7202 */ /* 0x000fe20000000f00 */
[----:B------:R-:W-:-:S07]  /*37be0*/  IMAD.MOV.U32 R41, RZ, RZ, R14 ;  /* 0x000000ffff297224 */ /* 0x000fce00078e000e */
[----:B------:R-:W-:Y:S05]  /*37bf0*/  WARPSYNC.COLLECTIVE R15, `(.L_x_3033) ;  /* 0x000000000f087348 */ /* 0x000fea0003c00000 */
[----:B------:R0:W1:Y:S02]  /*37c00*/  SHFL.IDX P6, R14, R13, R12, R11 ;  /* 0x0000000c0d0e7389 */ /* 0x00006400000c000b */
[----:B01----:R-:W-:Y:S01]  /*37c10*/  ENDCOLLECTIVE ;  /* 0x000000000000791b */ /* 0x003fe20003800000 */
.L_x_3033:
[----:B------:R-:W-:Y:S01]  /*37c20*/  IMAD.MOV.U32 R11, RZ, RZ, R14 ;  /* 0x000000ffff0b7224 */ /* 0x000fe200078e000e */
[----:B------:R-:W-:Y:S06]  /*37c30*/  BRA `(.L_x_3034) ;  /* 0xfffffee400947947 */ /* 0x000fec000383ffff */
.L_x_2682:
[----:B------:R-:W-:Y:S01]  /*37c40*/  BSSY B1, `(.L_x_3035) ;  /* 0x0000008000017945 */ /* 0x000fe20003800000 */
[----:B------:R-:W-:Y:S02]  /*37c50*/  IMAD.MOV.U32 R13, RZ, RZ, R40 ;  /* 0x000000ffff0d7224 */ /* 0x000fe400078e0028 */
[----:B------:R-:W-:Y:S02]  /*37c60*/  IMAD.MOV.U32 R12, RZ, RZ, 0x1 ;  /* 0x00000001ff0c7424 */ /* 0x000fe400078e00ff */
[----:B--2---:R-:W-:Y:S02]  /*37c70*/  IMAD.MOV.U32 R11, RZ, RZ, 0x1c1f ;  /* 0x00001c1fff0b7424 */ /* 0x004fe400078e00ff */
[----:B------:R-:W-:-:S07]  /*37c80*/  IMAD.MOV.U32 R15, RZ, RZ, -0x1 ;  /* 0xffffffffff0f7424 */ /* 0x000fce00078e00ff */
[----:B01-3--:R-:W-:Y:S05]  /*37c90*/  WARPSYNC.COLLECTIVE R15, `(.L_x_3036) ;  /* 0x000000000f087348 */ /* 0x00bfea0003c00000 */
[----:B------:R2:W4:Y:S02]  /*37ca0*/  SHFL.IDX P6, R14, R13, R12, R11 ;  /* 0x0000000c0d0e7389 */ /* 0x00052400000c000b */
[----:B01234-:R-:W-:Y:S01]  /*37cb0*/  ENDCOLLECTIVE ;  /* 0x000000000000791b */ /* 0x01ffe20003800000 */
.L_x_3036:
[----:B------:R-:W-:Y:S05]  /*37cc0*/  BSYNC B1 ;  /* 0x0000000000017941 */ /* 0x000fea0003800000 */
.L_x_3035:
        /* <DEDUP_REMOVED lines=8> */
.L_x_3037:
[----:B------:R-:W-:Y:S01]  /*37d50*/  IMAD.MOV.U32 R35, RZ, RZ, R14 ;  /* 0x000000ffff237224 */ /* 0x000fe200078e000e */
[----:B------:R-:W-:Y:S06]  /*37d60*/  BRA `(.L_x_3038) ;  /* 0xfffffef400447947 */ /* 0x000fec000383ffff */
.L_x_2686:
[----:B------:R-:W-:Y:S02]  /*37d70*/  IMAD.MOV.U32 R13, RZ, RZ, R3 ;  /* 0x000000ffff0d7224 */ /* 0x000fe400078e0003 */
[----:B------:R-:W-:Y:S02]  /*37d80*/  IMAD.MOV.U32 R12, RZ, RZ, RZ ;  /* 0x000000ffff0c7224 */ /* 0x000fe400078e00ff */
[----:B------:R-:W-:Y:S02]  /*37d90*/  IMAD.MOV.U32 R11, RZ, RZ, 0x181f ;  /* 0x0000181fff0b7424 */ /* 0x000fe400078e00ff */
[----:B------:R-:W-:-:S07]  /*37da0*/  IMAD.MOV.U32 R15, RZ, RZ, -0x1 ;  /* 0xffffffffff0f7424 */ /* 0x000fce00078e00ff */
[----:B0-----:R-:W-:Y:S05]  /*37db0*/  WARPSYNC.COLLECTIVE R15, `(.L_x_3039) ;  /* 0x000000000f087348 */ /* 0x001fea0003c00000 */
[----:B------:R1:W2:Y:S02]  /*37dc0*/  SHFL.IDX P6, R14, R13, R12, R11 ;  /* 0x0000000c0d0e7389 */ /* 0x0002a400000c000b */
[----:B012---:R-:W-:Y:S01]  /*37dd0*/  ENDCOLLECTIVE ;  /* 0x000000000000791b */ /* 0x007fe20003800000 */
.L_x_3039:
[----:B------:R-:W-:Y:S01]  /*37de0*/  IMAD.MOV.U32 R13, RZ, RZ, R2 ;  /* 0x000000ffff0d7224 */ /* 0x000fe200078e0002 */
[----:B------:R-:W-:-:S07]  /*37df0*/  MOV R0, R14 ;  /* 0x0000000e00007202 */ /* 0x000fce0000000f00 */
[----:B------:R-:W-:Y:S05]  /*37e00*/  WARPSYNC.COLLECTIVE R15, `(.L_x_3040) ;  /* 0x000000000f087348 */ /* 0x000fea0003c00000 */
[----:B------:R0:W1:Y:S02]  /*37e10*/  SHFL.IDX P6, R14, R13, R12, R11 ;  /* 0x0000000c0d0e7389 */ /* 0x00006400000c000b */
[----:B01----:R-:W-:Y:S01]  /*37e20*/  ENDCOLLECTIVE ;  /* 0x000000000000791b */ /* 0x003fe20003800000 */
.L_x_3040:
[----:B------:R-:W-:Y:S05]  /*37e30*/  BRA `(.L_x_3041) ;  /* 0xffffff1400dc7947 */ /* 0x000fea000383ffff */
.L_x_2689:
[----:B------:R-:W-:Y:S01]  /*37e40*/  BSSY B1, `(.L_x_3042) ;  /* 0x0000008000017945 */ /* 0x000fe20003800000 */
[----:B--2---:R-:W-:Y:S02]  /*37e50*/  IMAD.MOV.U32 R13, RZ, RZ, R3 ;  /* 0x000000ffff0d7224 */ /* 0x004fe400078e0003 */
[----:B------:R-:W-:Y:S02]  /*37e60*/  IMAD.MOV.U32 R12, RZ, RZ, 0x1 ;  /* 0x00000001ff0c7424 */ /* 0x000fe400078e00ff */
[----:B------:R-:W-:Y:S02]  /*37e70*/  IMAD.MOV.U32 R11, RZ, RZ, 0x181f ;  /* 0x0000181fff0b7424 */ /* 0x000fe400078e00ff */
[----:B------:R-:W-:-:S07]  /*37e80*/  IMAD.MOV.U32 R15, RZ, RZ, -0x1 ;  /* 0xffffffffff0f7424 */ /* 0x000fce00078e00ff */
[----:B01-3--:R-:W-:Y:S05]  /*37e90*/  WARPSYNC.COLLECTIVE R15, `(.L_x_3043) ;  /* 0x000000000f087348 */ /* 0x00bfea0003c00000 */
[----:B---3--:R2:W3:Y:S02]  /*37ea0*/  SHFL.IDX P6, R14, R13, R12, R11 ;  /* 0x0000000c0d0e7389 */ /* 0x0084e400000c000b */
[----:B0123--:R-:W-:Y:S01]  /*37eb0*/  ENDCOLLECTIVE ;  /* 0x000000000000791b */ /* 0x00ffe20003800000 */
.L_x_3043:
[----:B------:R-:W-:Y:S05]  /*37ec0*/  BSYNC B1 ;  /* 0x0000000000017941 */ /* 0x000fea0003800000 */
.L_x_3042:
        /* <DEDUP_REMOVED lines=8> */
.L_x_3044:
[----:B------:R-:W-:Y:S05]  /*37f50*/  BRA `(.L_x_3045) ;  /* 0xffffff18000c7947 */ /* 0x000fea000383ffff */
.L_x_2692:
[----:B------:R-:W-:Y:S01]  /*37f60*/  BSSY B1, `(.L_x_3046) ;  /* 0x0000008000017945 */ /* 0x000fe20003800000 */
[----:B---3--:R-:W-:Y:S02]  /*37f70*/  IMAD.MOV.U32 R13, RZ, RZ, R3 ;  /* 0x000000ffff0d7224 */ /* 0x008fe400078e0003 */
[----:B------:R-:W-:Y:S02]  /*37f80*/  IMAD.MOV.U32 R12, RZ, RZ, 0x2 ;  /* 0x00000002ff0c7424 */ /* 0x000fe400078e00ff */
[----:B------:R-:W-:Y:S02]  /*37f90*/  IMAD.MOV.U32 R11, RZ, RZ, 0x181f ;  /* 0x0000181fff0b7424 */ /* 0x000fe400078e00ff */
[----:B------:R-:W-:-:S07]  /*37fa0*/  IMAD.MOV.U32 R15, RZ, RZ, -0x1 ;  /* 0xffffffffff0f7424 */ /* 0x000fce00078e00ff */
[----:B012-4-:R-:W-:Y:S05]  /*37fb0*/  WARPSYNC.COLLECTIVE R15, `(.L_x_3047) ;  /* 0x000000000f087348 */ /* 0x017fea0003c00000 */
[----:B------:R3:W0:Y:S02]  /*37fc0*/  SHFL.IDX P6, R14, R13, R12, R11 ;  /* 0x0000000c0d0e7389 */ /* 0x00062400000c000b */
[----:B01234-:R-:W-:Y:S01]  /*37fd0*/  ENDCOLLECTIVE ;  /* 0x000000000000791b */ /* 0x01ffe20003800000 */
.L_x_3047:
[----:B------:R-:W-:Y:S05]  /*37fe0*/  BSYNC B1 ;  /* 0x0000000000017941 */ /* 0x000fea0003800000 */
.L_x_3046:
        /* <DEDUP_REMOVED lines=8> */
.L_x_3048:
[----:B------:R-:W-:Y:S05]  /*38070*/  BRA `(.L_x_3049) ;  /* 0xffffff18003c7947 */ /* 0x000fea000383ffff */
.L_x_2695:
[----:B------:R-:W-:Y:S01]  /*38080*/  BSSY B1, `(.L_x_3050) ;  /* 0x0000008000017945 */ /* 0x000fe20003800000 */
[----:B0-----:R-:W-:Y:S02]  /*38090*/  IMAD.MOV.U32 R13, RZ, RZ, R3 ;  /* 0x000000ffff0d7224 */ /* 0x001fe400078e0003 */
[----:B------:R-:W-:Y:S02]  /*380a0*/  IMAD.MOV.U32 R12, RZ, RZ, 0x3 ;  /* 0x00000003ff0c7424 */ /* 0x000fe400078e00ff */
[----:B------:R-:W-:Y:S02]  /*380b0*/  IMAD.MOV.U32 R11, RZ, RZ, 0x181f ;  /* 0x0000181fff0b7424 */ /* 0x000fe400078e00ff */
[----:B------:R-:W-:-:S07]  /*380c0*/  IMAD.MOV.U32 R15, RZ, RZ, -0x1 ;  /* 0xffffffffff0f7424 */ /* 0x000fce00078e00ff */
[----:B-1234-:R-:W-:Y:S05]  /*380d0*/  WARPSYNC.COLLECTIVE R15, `(.L_x_3051) ;  /* 0x000000000f087348 */ /* 0x01efea0003c00000 */
[----:B---3--:R0:W3:Y:S02]  /*380e0*/  SHFL.IDX P6, R14, R13, R12, R11 ;  /* 0x0000000c0d0e7389 */ /* 0x0080e400000c000b */
[----:B01234-:R-:W-:Y:S01]  /*380f0*/  ENDCOLLECTIVE ;  /* 0x000000000000791b */ /* 0x01ffe20003800000 */
.L_x_3051:
[----:B------:R-:W-:Y:S05]  /*38100*/  BSYNC B1 ;  /* 0x0000000000017941 */ /* 0x000fea0003800000 */
.L_x_3050:
[----:B------:R-:W-:Y:S01]  /*38110*/  IMAD.MOV.U32 R13, RZ, RZ, R2 ;  /* 0x000000ffff0d7224 */ /* 0x000fe200078e0002 */
[----:B------:R-:W-:Y:S01]  /*38120*/  MOV R0, R14 ;  /* 0x0000000e00007202 */ /* 0x000fe20000000f00 */
[----:B------:R-:W-:Y:S02]  /*38130*/  IMAD.MOV.U32 R12, RZ, RZ, 0x3 ;  /* 0x00000003ff0c7424 */ /* 0x000fe400078e00ff */
[----:B------:R-:W-:Y:S02]  /*38140*/  IMAD.MOV.U32 R11, RZ, RZ, 0x181f ;  /* 0x0000181fff0b7424 */ /* 0x000fe400078e00ff */
[----:B------:R-:W-:-:S07]  /*38150*/  IMAD.MOV.U32 R15, RZ, RZ, -0x1 ;  /* 0xffffffffff0f7424 */ /* 0x000fce00078e00ff */
[----:B------:R-:W-:Y:S05]  /*38160*/  WARPSYNC.COLLECTIVE R15, `(.L_x_3052) ;  /* 0x000000000f087348 */ /* 0x000fea0003c00000 */
[----:B------:R0:W1:Y:S02]  /*38170*/  SHFL.IDX P6, R14, R13, R12, R11 ;  /* 0x0000000c0d0e7389 */ /* 0x00006400000c000b */
[----:B01----:R-:W-:Y:S01]  /*38180*/  ENDCOLLECTIVE ;  /* 0x000000000000791b */ /* 0x003fe20003800000 */
.L_x_3052:
[----:B------:R-:W-:Y:S05]  /*38190*/  BRA `(.L_x_3053) ;  /* 0xffffff18006c7947 */ /* 0x000fea000383ffff */
.L_x_2714:
[----:B------:R-:W1:Y:S01]  /*381a0*/  S2R R3, SR_TID.X ;  /* 0x0000000000037919 */ /* 0x000e620000002100 */
[----:B------:R-:W-:Y:S01]  /*381b0*/  BSSY B1, `(.L_x_3054) ;  /* 0x000000a000017945 */ /* 0x000fe20003800000 */
[----:B------:R-:W-:Y:S01]  /*381c0*/  IMAD.MOV.U32 R12, RZ, RZ, RZ ;  /* 0x000000ffff0c7224 */ /* 0x000fe200078e00ff */
[----:B------:R-:W-:Y:S01]  /*381d0*/  MOV R15, 0xffffffff ;  /* 0xffffffff000f7802 */ /* 0x000fe20000000f00 */
[----:B------:R-:W-:Y:S01]  /*381e0*/  IMAD.MOV.U32 R11, RZ, RZ, 0x1f ;  /* 0x0000001fff0b7424 */ /* 0x000fe200078e00ff */
[----:B-1----:R-:W-:-:S04]  /*381f0*/  SHF.R.U32.HI R3, RZ, 0x5, R3 ;  /* 0x00000005ff037819 */ /* 0x002fc80000011603 */
[----:B------:R-:W-:-:S05]  /*38200*/  LOP3.LUT R3, R3, 0x3, RZ, 0xc0, !PT ;  /* 0x0000000303037812 */ /* 0x000fca00078ec0ff */
[----:B0-----:R-:W-:-:S07]  /*38210*/  IMAD.MOV.U32 R13, RZ, RZ, R3 ;  /* 0x000000ffff0d7224 */ /* 0x001fce00078e0003 */
[----:B------:R-:W-:Y:S05]  /*38220*/  WARPSYNC.COLLECTIVE R15, `(.L_x_3055) ;  /* 0x000000000f087348 */ /* 0x000fea0003c00000 */
[----:B------:R0:W1:Y:S02]  /*38230*/  SHFL.IDX P6, R14, R13, R12, R11 ;  /* 0x0000000c0d0e7389 */ /* 0x00006400000c000b */
[----:B01----:R-:W-:Y:S01]  /*38240*/  ENDCOLLECTIVE ;  /* 0x000000000000791b */ /* 0x003fe20003800000 */
.L_x_3055:
[----:B------:R-:W-:Y:S05]  /*38250*/  BSYNC B1 ;  /* 0x0000000000017941 */ /* 0x000fea0003800000 */
.L_x_3054:
[----:B------:R-:W-:Y:S05]  /*38260*/  BRA `(.L_x_3056) ;  /* 0xffffff3800647947 */ /* 0x000fea000383ffff */
.L_x_2716:
[----:B------:R-:W-:Y:S01]  /*38270*/  BSSY B1, `(.L_x_3057) ;  /* 0x0000006000017945 */ /* 0x000fe20003800000 */
[----:B------:R-:W-:-:S07]  /*38280*/  IMAD.MOV.U32 R15, RZ, RZ, -0x1 ;  /* 0xffffffffff0f7424 */ /* 0x000fce00078e00ff */
[----:B01----:R-:W-:Y:S05]  /*38290*/  WARPSYNC.COLLECTIVE R15, `(.L_x_3058) ;  /* 0x000000000f0c7348 */ /* 0x003fea0003c00000 */
[----:B------:R-:W-:Y:S02]  /*382a0*/  ELECT P6, UR62, PT ;  /* 0x00000000003e782f */ /* 0x000fe400038c0000 */
[----:B------:R-:W-:Y:S01]  /*382b0*/  MOV R14, UR62 ;  /* 0x0000003e000e7c02 */ /* 0x000fe20008000f00 */
[----:B01----:R-:W-:Y:S10]  /*382c0*/  ENDCOLLECTIVE ;  /* 0x000000000000791b */ /* 0x003ff40003800000 */
.L_x_3058:
[----:B------:R-:W-:Y:S05]  /*382d0*/  BSYNC B1 ;  /* 0x0000000000017941 */ /* 0x000fea0003800000 */
.L_x_3057:
[----:B------:R-:W-:Y:S05]  /*382e0*/  BRA `(.L_x_2715) ;  /* 0xffffff38005c7947 */ /* 0x000fea000383ffff */
.L_x_2718:
[----:B-1----:R1:W2:Y:S02]  /*382f0*/  SYNCS.PHASECHK.TRANS64.TRYWAIT P0, [R18+URZ+0x38820], R2 ;  /* 0x03882002120075a7 */ /* 0x0022a4000800017f */
[----:B--2---:R-:W-:Y:S05]  /*38300*/  @!P0 NANOSLEEP.SYNCS 0x989680 ;  /* 0x009896800000895d */ /* 0x004fea0003900000 */
[----:B------:R-:W2:Y:S02]  /*38310*/  @!P0 SYNCS.PHASECHK.TRANS64 P0, [R18+URZ+0x38820], R2 ;  /* 0x03882002120085a7 */ /* 0x000ea4000800007f */
[----:B--2---:R-:W-:Y:S05]  /*38320*/  @!P0 BRA `(.L_x_2718) ;  /* 0xfffffffc00f08947 */ /* 0x004fea000383ffff */
[----:B------:R-:W-:Y:S05]  /*38330*/  BRA `(.L_x_3059) ;  /* 0xffffff38006c7947 */ /* 0x000fea000383ffff */
.L_x_2722:
[----:B--2---:R2:W3:Y:S02]  /*38340*/  SYNCS.PHASECHK.TRANS64.TRYWAIT P0, [R5+URZ+0x388a0], R8 ;  /* 0x0388a008050075a7 */ /* 0x0044e4000800017f */
[----:B---3--:R-:W-:Y:S05]  /*38350*/  @!P0 NANOSLEEP.SYNCS 0x989680 ;  /* 0x009896800000895d */ /* 0x008fea0003900000 */
[----:B------:R-:W3:Y:S02]  /*38360*/  @!P0 SYNCS.PHASECHK.TRANS64 P0, [R5+URZ+0x388a0], R8 ;  /* 0x0388a008050085a7 */ /* 0x000ee4000800007f */
[----:B---3--:R-:W-:Y:S05]  /*38370*/  @!P0 BRA `(.L_x_2722) ;  /* 0xfffffffc00f08947 */ /* 0x008fea000383ffff */
[----:B------:R-:W-:Y:S05]  /*38380*/  BRA `(.L_x_3060) ;  /* 0xffffff38008c7947 */ /* 0x000fea000383ffff */
.L_x_2728:
[----:B-1----:R1:W3:Y:S02]  /*38390*/  SYNCS.PHASECHK.TRANS64.TRYWAIT P0, [R5+URZ+0x388c0], R8 ;  /* 0x0388c008050075a7 */ /* 0x0022e4000800017f */
[----:B---3--:R-:W-:Y:S05]  /*383a0*/  @!P0 NANOSLEEP.SYNCS 0x989680 ;  /* 0x009896800000895d */ /* 0x008fea0003900000 */
[----:B------:R-:W3:Y:S02]  /*383b0*/  @!P0 SYNCS.PHASECHK.TRANS64 P0, [R5+URZ+0x388c0], R8 ;  /* 0x0388c008050085a7 */ /* 0x000ee4000800007f */
[----:B---3--:R-:W-:Y:S05]  /*383c0*/  @!P0 BRA `(.L_x_2728) ;  /* 0xfffffffc00f08947 */ /* 0x008fea000383ffff */
[----:B------:R-:W-:Y:S05]  /*383d0*/  BRA `(.L_x_3061) ;  /* 0xffffff3c004c7947 */ /* 0x000fea000383ffff */
.L_x_2736:
[----:B-1----:R1:W2:Y:S02]  /*383e0*/  SYNCS.PHASECHK.TRANS64.TRYWAIT P1, [R6+URZ+0x388a0], R5 ;  /* 0x0388a005060075a7 */ /* 0x0022a4000802017f */
[----:B--2---:R-:W-:Y:S05]  /*383f0*/  @!P1 NANOSLEEP.SYNCS 0x989680 ;  /* 0x009896800000995d */ /* 0x004fea0003900000 */
[----:B------:R-:W2:Y:S02]  /*38400*/  @!P1 SYNCS.PHASECHK.TRANS64 P1, [R6+URZ+0x388a0], R5 ;  /* 0x0388a005060095a7 */ /* 0x000ea4000802007f */
[----:B--2---:R-:W-:Y:S05]  /*38410*/  @!P1 BRA `(.L_x_2736) ;  /* 0xfffffffc00f09947 */ /* 0x004fea000383ffff */
[----:B------:R-:W-:Y:S05]  /*38420*/  BRA `(.L_x_3062) ;  /* 0xffffff40005c7947 */ /* 0x000fea000383ffff */
.L_x_2742:
[----:B--2---:R2:W3:Y:S02]  /*38430*/  SYNCS.PHASECHK.TRANS64.TRYWAIT P1, [R6+URZ+0x388c0], R5 ;  /* 0x0388c005060075a7 */ /* 0x0044e4000802017f */
[----:B---3--:R-:W-:Y:S05]  /*38440*/  @!P1 NANOSLEEP.SYNCS 0x989680 ;  /* 0x009896800000995d */ /* 0x008fea0003900000 */
[----:B------:R-:W3:Y:S02]  /*38450*/  @!P1 SYNCS.PHASECHK.TRANS64 P1, [R6+URZ+0x388c0], R5 ;  /* 0x0388c005060095a7 */ /* 0x000ee4000802007f */
[----:B---3--:R-:W-:Y:S05]  /*38460*/  @!P1 BRA `(.L_x_2742) ;  /* 0xfffffffc00f09947 */ /* 0x008fea000383ffff */
[----:B------:R-:W-:Y:S05]  /*38470*/  BRA `(.L_x_3063) ;  /* 0xffffff4400187947 */ /* 0x000fea000383ffff */
.L_x_2760:
[----:B------:R-:W0:Y:S01]  /*38480*/  S2R R0, SR_TID.X ;  /* 0x0000000000007919 */ /* 0x000e220000002100 */
[----:B------:R-:W-:Y:S01]  /*38490*/  BSSY B0, `(.L_x_3064) ;  /* 0x000000a000007945 */ /* 0x000fe20003800000 */
[----:B------:R-:W-:Y:S02]  /*384a0*/  IMAD.MOV.U32 R12, RZ, RZ, RZ ;  /* 0x000000ffff0c7224 */ /* 0x000fe400078e00ff */
[----:B------:R-:W-:Y:S02]  /*384b0*/  IMAD.MOV.U32 R11, RZ, RZ, 0x1f ;  /* 0x0000001fff0b7424 */ /* 0x000fe400078e00ff */
[----:B------:R-:W-:Y:S01]  /*384c0*/  IMAD.MOV.U32 R15, RZ, RZ, -0x1 ;  /* 0xffffffffff0f7424 */ /* 0x000fe200078e00ff */
[----:B0-----:R-:W-:-:S04]  /*384d0*/  SHF.R.U32.HI R0, RZ, 0x5, R0 ;  /* 0x00000005ff007819 */ /* 0x001fc80000011600 */
[----:B------:R-:W-:-:S05]  /*384e0*/  LOP3.LUT R0, R0, 0x3, RZ, 0xc0, !PT ;  /* 0x0000000300007812 */ /* 0x000fca00078ec0ff */
[----:B------:R-:W-:-:S07]  /*384f0*/  IMAD.MOV.U32 R13, RZ, RZ, R0 ;  /* 0x000000ffff0d7224 */ /* 0x000fce00078e0000 */
[----:B-1----:R-:W-:Y:S05]  /*38500*/  WARPSYNC.COLLECTIVE R15, `(.L_x_3065) ;  /* 0x000000000f087348 */ /* 0x002fea0003c00000 */
[----:B------:R0:W2:Y:S02]  /*38510*/  SHFL.IDX P6, R14, R13, R12, R11 ;  /* 0x0000000c0d0e7389 */ /* 0x0000a400000c000b */
[----:B012---:R-:W-:Y:S01]  /*38520*/  ENDCOLLECTIVE ;  /* 0x000000000000791b */ /* 0x007fe20003800000 */
.L_x_3065:
[----:B------:R-:W-:Y:S05]  /*38530*/  BSYNC B0 ;  /* 0x0000000000007941 */ /* 0x000fea0003800000 */
.L_x_3064:
[----:B------:R-:W-:Y:S05]  /*38540*/  BRA `(.L_x_3066) ;  /* 0xffffff5000ac7947 */ /* 0x000fea000383ffff */
.L_x_2762:
[----:B------:R-:W-:Y:S01]  /*38550*/  BSSY B0, `(.L_x_3067) ;  /* 0x0000006000007945 */ /* 0x000fe20003800000 */
[----:B------:R-:W-:-:S07]  /*38560*/  IMAD.MOV.U32 R15, RZ, RZ, -0x1 ;  /* 0xffffffffff0f7424 */ /* 0x000fce00078e00ff */
[----:B01----:R-:W-:Y:S05]  /*38570*/  WARPSYNC.COLLECTIVE R15, `(.L_x_3068) ;  /* 0x000000000f0c7348 */ /* 0x003fea0003c00000 */
[----:B------:R-:W-:Y:S02]  /*38580*/  ELECT P6, UR62, PT ;  /* 0x00000000003e782f */ /* 0x000fe400038c0000 */
[----:B------:R-:W-:Y:S01]  /*38590*/  MOV R14, UR62 ;  /* 0x0000003e000e7c02 */ /* 0x000fe20008000f00 */
[----:B01----:R-:W-:Y:S10]  /*385a0*/  ENDCOLLECTIVE ;  /* 0x000000000000791b */ /* 0x003ff40003800000 */
.L_x_3068:
[----:B------:R-:W-:Y:S05]  /*385b0*/  BSYNC B0 ;  /* 0x0000000000007941 */ /* 0x000fea0003800000 */
.L_x_3067:
[----:B------:R-:W-:Y:S05]  /*385c0*/  BRA `(.L_x_3069) ;  /* 0xffffff5000b47947 */ /* 0x000fea000383ffff */
.L_x_2764:
[----:B0-----:R0:W1:Y:S02]  /*385d0*/  SYNCS.PHASECHK.TRANS64.TRYWAIT P0, [R0+URZ+0x38880], R3 ;  /* 0x03888003000075a7 */ /* 0x001064000800017f */
[----:B-1----:R-:W-:Y:S05]  /*385e0*/  @!P0 NANOSLEEP.SYNCS 0x989680 ;  /* 0x009896800000895d */ /* 0x002fea0003900000 */
[----:B------:R-:W1:Y:S02]  /*385f0*/  @!P0 SYNCS.PHASECHK.TRANS64 P0, [R0+URZ+0x38880], R3 ;  /* 0x03888003000085a7 */ /* 0x000e64000800007f */
[----:B-1----:R-:W-:Y:S05]  /*38600*/  @!P0 BRA `(.L_x_2764) ;  /* 0xfffffffc00f08947 */ /* 0x002fea000383ffff */
[----:B------:R-:W-:Y:S05]  /*38610*/  BRA `(.L_x_3070) ;  /* 0xffffff5400247947 */ /* 0x000fea000383ffff */
.L_x_2766:
[----:B-1----:R1:W2:Y:S02]  /*38620*/  SYNCS.PHASECHK.TRANS64.TRYWAIT P0, [R0+URZ+0x38840], R3 ;  /* 0x03884003000075a7 */ /* 0x0022a4000800017f */
[----:B--2---:R-:W-:Y:S05]  /*38630*/  @!P0 NANOSLEEP.SYNCS 0x989680 ;  /* 0x009896800000895d */ /* 0x004fea0003900000 */
[----:B------:R-:W2:Y:S02]  /*38640*/  @!P0 SYNCS.PHASECHK.TRANS64 P0, [R0+URZ+0x38840], R3 ;  /* 0x03884003000085a7 */ /* 0x000ea4000800007f */
[----:B--2---:R-:W-:Y:S05]  /*38650*/  @!P0 BRA `(.L_x_2766) ;  /* 0xfffffffc00f08947 */ /* 0x004fea000383ffff */
[----:B------:R-:W-:Y:S05]  /*38660*/  BRA `(.L_x_3071) ;  /* 0xffffff5400907947 */ /* 0x000fea000383ffff */
.L_x_2770:
[----:B------:R-:W2:Y:S01]  /*38670*/  LDL.LU R11, [R1+0x60] ;  /* 0x00006000010b7983 */ /* 0x000ea20000300800 */
[----:B------:R-:W-:Y:S01]  /*38680*/  IMAD.MOV.U32 R13, RZ, RZ, R3 ;  /* 0x000000ffff0d7224 */ /* 0x000fe200078e0003 */
[----:B------:R-:W-:Y:S01]  /*38690*/  MOV R12, RZ ;  /* 0x000000ff000c7202 */ /* 0x000fe20000000f00 */
[----:B------:R-:W-:Y:S01]  /*386a0*/  IMAD.MOV.U32 R15, RZ, RZ, -0x1 ;  /* 0xffffffffff0f7424 */ /* 0x000fe200078e00ff */
[----:B------:R-:W-:-:S04]  /*386b0*/  LOP3.LUT R5, R5, 0x7f, RZ, 0xc0, !PT ;  /* 0x0000007f05057812 */ /* 0x000fc800078ec0ff */
[----:B------:R-:W-:-:S05]  /*386c0*/  SHF.R.U32.HI R5, RZ, 0x3, R5 ;  /* 0x00000003ff057819 */ /* 0x000fca0000011605 */
[----:B------:R-:W-:-:S05]  /*386d0*/  IMAD R0, R8, 0x80, R5 ;  /* 0x0000008008007824 */ /* 0x000fca00078e0205 */
[----:B------:R-:W-:Y:S01]  /*386e0*/  IADD3 R5, R0, 0x10, RZ ;  /* 0x0000001000057810 */ /* 0x000fe20007ffe0ff */
[----:B--2---:R-:W-:Y:S02]  /*386f0*/  IMAD R2, R11, R7, RZ ;  /* 0x000000070b027224 */ /* 0x004fe400078e02ff */
[----:B------:R-:W-:-:S03]  /*38700*/  IMAD.MOV.U32 R11, RZ, RZ, 0x181f ;  /* 0x0000181fff0b7424 */ /* 0x000fc600078e00ff */
[----:B------:R-:W-:-:S13]  /*38710*/  ISETP.GE.AND P2, PT, R0, R2, PT ;  /* 0x000000020000720c */ /* 0x000fda0003f46270 */
[----:B-----5:R-:W-:Y:S05]  /*38720*/  WARPSYNC.COLLECTIVE R15, `(.L_x_3072) ;  /* 0x000000000f087348 */ /* 0x020fea0003c00000 */
[----:B------:R0:W1:Y:S02]  /*38730*/  SHFL.IDX P6, R14, R13, R12, R11 ;  /* 0x0000000c0d0e7389 */ /* 0x00006400000c000b */
[----:B01---5:R-:W-:Y:S01]  /*38740*/  ENDCOLLECTIVE ;  /* 0x000000000000791b */ /* 0x023fe20003800000 */
.L_x_3072:
[----:B------:R-:W-:Y:S02]  /*38750*/  IMAD.MOV.U32 R13, RZ, RZ, R4 ;  /* 0x000000ffff0d7224 */ /* 0x000fe400078e0004 */
[----:B------:R-:W-:-:S07]  /*38760*/  IMAD.MOV.U32 R6, RZ, RZ, R14 ;  /* 0x000000ffff067224 */ /* 0x000fce00078e000e */
[----:B------:R-:W-:Y:S05]  /*38770*/  WARPSYNC.COLLECTIVE R15, `(.L_x_3073) ;  /* 0x000000000f087348 */ /* 0x000fea0003c00000 */
[----:B------:R0:W1:Y:S02]  /*38780*/  SHFL.IDX P6, R14, R13, R12, R11 ;  /* 0x0000000c0d0e7389 */ /* 0x00006400000c000b */
[----:B01----:R-:W-:Y:S01]  /*38790*/  ENDCOLLECTIVE ;  /* 0x000000000000791b */ /* 0x003fe20003800000 */
.L_x_3073:
[----:B------:R-:W-:Y:S02]  /*387a0*/  IMAD.MOV.U32 R13, RZ, RZ, R3 ;  /* 0x000000ffff0d7224 */ /* 0x000fe400078e0003 */
[----:B------:R-:W-:Y:S02]  /*387b0*/  IMAD.MOV.U32 R12, RZ, RZ, 0x1 ;  /* 0x00000001ff0c7424 */ /* 0x000fe400078e00ff */
[----:B------:R-:W-:-:S07]  /*387c0*/  IMAD.MOV.U32 R7, RZ, RZ, R14 ;  /* 0x000000ffff077224 */ /* 0x000fce00078e000e */
[----:B------:R-:W-:Y:S05]  /*387d0*/  WARPSYNC.COLLECTIVE R15, `(.L_x_3074) ;  /* 0x000000000f087348 */ /* 0x000fea0003c00000 */
[----:B------:R0:W1:Y:S02]  /*387e0*/  SHFL.IDX P6, R14, R13, R12, R11 ;  /* 0x0000000c0d0e7389 */ /* 0x00006400000c000b */
[----:B01----:R-:W-:Y:S01]  /*387f0*/  ENDCOLLECTIVE ;  /* 0x000000000000791b */ /* 0x003fe20003800000 */
.L_x_3074:
        /* <DEDUP_REMOVED lines=10> */
.L_x_3075:
[----:B------:R-:W-:Y:S01]  /*388a0*/  @!PT LDS RZ, [RZ] ;  /* 0x00000000fffff984 */ /* 0x000fe20000000800 */
[----:B------:R-:W-:Y:S01]  /*388b0*/  @!PT LDS RZ, [RZ] ;  /* 0x00000000fffff984 */ /* 0x000fe20000000800 */
[----:B------:R-:W-:Y:S01]  /*388c0*/  @!PT LDS RZ, [RZ] ;  /* 0x00000000fffff984 */ /* 0x000fe20000000800 */
[----:B------:R0:W-:Y:S04]  /*388d0*/  @!P2 LDGSTS.E.BYPASS.LTC128B.128 [R9+0x20400], desc[UR40][R6.64], !P0 ;  /* 0x204000000609afae */ /* 0x0001e8000c101d68 */
[----:B------:R0:W-:Y:S01]  /*388e0*/  @!P2 LDGSTS.E.BYPASS.LTC128B.128 [R9+0x24400], desc[UR40][R6.64+0x80], !P1 ;  /* 0x244000800609afae */ /* 0x0001e2000c901d68 */
[----:B------:R-:W-:Y:S02]  /*388f0*/  ISETP.GE.AND P2, PT, R5, R2, PT ;  /* 0x000000020500720c */ /* 0x000fe40003f46270 */
[----:B------:R-:W-:Y:S01]  /*38900*/  MOV R13, R3 ;  /* 0x00000003000d7202 */ /* 0x000fe20000000f00 */
[----:B------:R-:W-:Y:S02]  /*38910*/  IMAD.MOV.U32 R12, RZ, RZ, 0x2 ;  /* 0x00000002ff0c7424 */ /* 0x000fe400078e00ff */
[----:B------:R-:W-:-:S08]  /*38920*/  IMAD.MOV.U32 R5, RZ, RZ, R14 ;  /* 0x000000ffff057224 */ /* 0x000fd000078e000e */
[----:B0-----:R-:W-:Y:S05]  /*38930*/  WARPSYNC.COLLECTIVE R15, `(.L_x_3076) ;  /* 0x000000000f087348 */ /* 0x001fea0003c00000 */
[----:B------:R1:W2:Y:S02]  /*38940*/  SHFL.IDX P6, R14, R13, R12, R11 ;  /* 0x0000000c0d0e7389 */ /* 0x0002a400000c000b */
[----:B012---:R-:W-:Y:S01]  /*38950*/  ENDCOLLECTIVE ;  /* 0x000000000000791b */ /* 0x007fe20003800000 */
.L_x_3076:
        /* <DEDUP_REMOVED lines=17> */
.L_x_3077:
[----:B------:R-:W-:Y:S02]  /*38a70*/  IMAD.MOV.U32 R13, RZ, RZ, R3 ;  /* 0x000000ffff0d7224 */ /* 0x000fe400078e0003 */
[----:B------:R-:W-:Y:S02]  /*38a80*/  IMAD.MOV.U32 R12, RZ, RZ, 0x3 ;  /* 0x00000003ff0c7424 */ /* 0x000fe400078e00ff */
[----:B------:R-:W-:-:S07]  /*38a90*/  IMAD.MOV.U32 R5, RZ, RZ, R14 ;  /* 0x000000ffff057224 */ /* 0x000fce00078e000e */
[----:B------:R-:W-:Y:S05]  /*38aa0*/  WARPSYNC.COLLECTIVE R15, `(.L_x_3078) ;  /* 0x000000000f087348 */ /* 0x000fea0003c00000 */
[----:B------:R0:W1:Y:S02]  /*38ab0*/  SHFL.IDX P6, R14, R13, R12, R11 ;  /* 0x0000000c0d0e7389 */ /* 0x00006400000c000b */
[----:B01----:R-:W-:Y:S01]  /*38ac0*/  ENDCOLLECTIVE ;  /* 0x000000000000791b */ /* 0x003fe20003800000 */
.L_x_3078:
[----:B------:R-:W-:-:S05]  /*38ad0*/  @!P2 IADD3 R5, P3, R10, R5, RZ ;  /* 0x000000050a05a210 */ /* 0x000fca0007f7e0ff */
[----:B------:R-:W-:-:S04]  /*38ae0*/  @!P2 IMAD.X R6, RZ, RZ, R6, P3 ;  /* 0x000000ffff06a224 */ /* 0x000fc800018e0606 */
[----:B------:R-:W-:Y:S02]  /*38af0*/  @!P2 IMAD.MOV.U32 R7, RZ, RZ, R6 ;  /* 0x000000ffff07a224 */ /* 0x000fe400078e0006 */
[----:B------:R-:W-:Y:S01]  /*38b00*/  @!P2 IMAD.MOV.U32 R6, RZ, RZ, R5 ;  /* 0x000000ffff06a224 */ /* 0x000fe200078e0005 */
[----:B------:R-:W-:Y:S01]  /*38b10*/  IADD3 R5, R0, 0x30, RZ ;  /* 0x0000003000057810 */ /* 0x000fe20007ffe0ff */
[----:B------:R-:W-:-:S03]  /*38b20*/  IMAD.MOV.U32 R13, RZ, RZ, R4 ;  /* 0x000000ffff0d7224 */ /* 0x000fc600078e0004 */
        /* <DEDUP_REMOVED lines=10> */
.L_x_3079:
[----:B------:R-:W-:Y:S02]  /*38bd0*/  IMAD.MOV.U32 R13, RZ, RZ, R3 ;  /* 0x000000ffff0d7224 */ /* 0x000fe400078e0003 */
[----:B------:R-:W-:Y:S02]  /*38be0*/  IMAD.MOV.U32 R12, RZ, RZ, 0x4 ;  /* 0x00000004ff0c7424 */ /* 0x000fe400078e00ff */
[----:B------:R-:W-:-:S07]  /*38bf0*/  IMAD.MOV.U32 R5, RZ, RZ, R14 ;  /* 0x000000ffff057224 */ /* 0x000fce00078e000e */
[----:B------:R-:W-:Y:S05]  /*38c00*/  WARPSYNC.COLLECTIVE R15, `(.L_x_3080) ;  /* 0x000000000f087348 */ /* 0x000fea0003c00000 */
[----:B------:R0:W1:Y:S02]  /*38c10*/  SHFL.IDX P6, R14, R13, R12, R11 ;  /* 0x0000000c0d0e7389 */ /* 0x00006400000c000b */
[----:B01----:R-:W-:Y:S01]  /*38c20*/  ENDCOLLECTIVE ;  /* 0x000000000000791b */ /* 0x003fe20003800000 */
.L_x_3080:
[----:B------:R-:W-:-:S05]  /*38c30*/  @!P2 IADD3 R5, P3, R10, R5, RZ ;  /* 0x000000050a05a210 */ /* 0x000fca0007f7e0ff */
[----:B------:R-:W-:-:S04]  /*38c40*/  @!P2 IMAD.X R6, RZ, RZ, R6, P3 ;  /* 0x000000ffff06a224 */ /* 0x000fc800018e0606 */
[----:B------:R-:W-:Y:S01]  /*38c50*/  @!P2 IMAD.MOV.U32 R7, RZ, RZ, R6 ;  /* 0x000000ffff07a224 */ /* 0x000fe200078e0006 */
[----:B------:R-:W-:Y:S01]  /*38c60*/  @!P2 MOV R6, R5 ;  /* 0x000000050006a202 */ /* 0x000fe20000000f00 */
[----:B------:R-:W-:Y:S02]  /*38c70*/  IMAD.MOV.U32 R13, RZ, RZ, R4 ;  /* 0x000000ffff0d7224 */ /* 0x000fe400078e0004 */
[----:B------:R-:W-:Y:S02]  /*38c80*/  VIADD R5, R0, 0x40 ;  /* 0x0000004000057836 */ /* 0x000fe40000000000 */
        /* <DEDUP_REMOVED lines=10> */
.L_x_3081:
[----:B------:R-:W-:Y:S02]  /*38d30*/  IMAD.MOV.U32 R13, RZ, RZ, R3 ;  /* 0x000000ffff0d7224 */ /* 0x000fe400078e0003 */
[----:B------:R-:W-:Y:S02]  /*38d40*/  IMAD.MOV.U32 R12, RZ, RZ, 0x5 ;  /* 0x00000005ff0c7424 */ /* 0x000fe400078e00ff */
[----:B------:R-:W-:-:S07]  /*38d50*/  IMAD.MOV.U32 R5, RZ, RZ, R14 ;  /* 0x000000ffff057224 */ /* 0x000fce00078e000e */
[----:B------:R-:W-:Y:S05]  /*38d60*/  WARPSYNC.COLLECTIVE R15, `(.L_x_3082) ;  /* 0x000000000f087348 */ /* 0x000fea0003c00000 */
[----:B------:R0:W1:Y:S02]  /*38d70*/  SHFL.IDX P6, R14, R13, R12, R11 ;  /* 0x0000000c0d0e7389 */ /* 0x00006400000c000b */
[----:B01----:R-:W-:Y:S01]  /*38d80*/  ENDCOLLECTIVE ;  /* 0x000000000000791b */ /* 0x003fe20003800000 */
.L_x_3082:
        /* <DEDUP_REMOVED lines=16> */
.L_x_3083:
[----:B------:R-:W-:Y:S02]  /*38e90*/  IMAD.MOV.U32 R13, RZ, RZ, R3 ;  /* 0x000000ffff0d7224 */ /* 0x000fe400078e0003 */
[----:B------:R-:W-:Y:S02]  /*38ea0*/  IMAD.MOV.U32 R12, RZ, RZ, 0x6 ;  /* 0x00000006ff0c7424 */ /* 0x000fe400078e00ff */
[----:B------:R-:W-:-:S07]  /*38eb0*/  IMAD.MOV.U32 R5, RZ, RZ, R14 ;  /* 0x000000ffff057224 */ /* 0x000fce00078e000e */
[----:B------:R-:W-:Y:S05]  /*38ec0*/  WARPSYNC.COLLECTIVE R15, `(.L_x_3084) ;  /* 0x000000000f087348 */ /* 0x000fea0003c00000 */
[----:B------:R0:W1:Y:S02]  /*38ed0*/  SHFL.IDX P6, R14, R13, R12, R11 ;  /* 0x0000000c0d0e7389 */ /* 0x00006400000c000b */
[----:B01----:R-:W-:Y:S01]  /*38ee0*/  ENDCOLLECTIVE ;  /* 0x000000000000791b */ /* 0x003fe20003800000 */
.L_x_3084:
[----:B------:R-:W-:-:S04]  /*38ef0*/  @!P2 IADD3 R5, P3, R10, R5, RZ ;  /* 0x000000050a05a210 */ /* 0x000fc80007f7e0ff */
[----:B------:R-:W-:-:S05]  /*38f00*/  @!P2 IADD3.X R6, RZ, R6, RZ, P3, !PT ;  /* 0x00000006ff06a210 */ /* 0x000fca0001ffe4ff */
        /* <DEDUP_REMOVED lines=8> */
[----:B0-----:R-:W-:Y:S01]  /*38f90*/  IMAD.MOV.U32 R6, RZ, RZ, R14 ;  /* 0x000000ffff067224 */ /* 0x001fe200078e000e */
[----:B------:R-:W-:-:S07]  /*38fa0*/  IADD3 R7, R0, 0x60, RZ ;  /* 0x0000006000077810 */ /* 0x000fce0007ffe0ff */
[----:B------:R-:W-:Y:S05]  /*38fb0*/  WARPSYNC.COLLECTIVE R15, `(.L_x_3085) ;  /* 0x000000000f087348 */ /* 0x000fea0003c00000 */
[----:B------:R0:W1:Y:S02]  /*38fc0*/  SHFL.IDX P6, R14, R13, R12, R11 ;  /* 0x0000000c0d0e7389 */ /* 0x00006400000c000b */
[----:B01----:R-:W-:Y:S01]  /*38fd0*/  ENDCOLLECTIVE ;  /* 0x000000000000791b */ /* 0x003fe20003800000 */
.L_x_3085:
[----:B------:R-:W-:Y:S01]  /*38fe0*/  ISETP.GE.AND P2, PT, R7, R2, PT ;  /* 0x000000020700720c */ /* 0x000fe20003f46270 */
[----:B------:R-:W-:Y:S02]  /*38ff0*/  IMAD.MOV.U32 R13, RZ, RZ, R3 ;  /* 0x000000ffff0d7224 */ /* 0x000fe400078e0003 */
[----:B------:R-:W-:Y:S02]  /*39000*/  IMAD.MOV.U32 R12, RZ, RZ, 0x7 ;  /* 0x00000007ff0c7424 */ /* 0x000fe400078e00ff */
[----:B------:R-:W-:-:S08]  /*39010*/  IMAD.MOV.U32 R5, RZ, RZ, R14 ;  /* 0x000000ffff057224 */ /* 0x000fd000078e000e */
[----:B------:R-:W-:Y:S05]  /*39020*/  WARPSYNC.COLLECTIVE R15, `(.L_x_3086) ;  /* 0x000000000f087348 */ /* 0x000fea0003c00000 */
[----:B------:R0:W1:Y:S02]  /*39030*/  SHFL.IDX P6, R14, R13, R12, R11 ;  /* 0x0000000c0d0e7389 */ /* 0x00006400000c000b */
[----:B01----:R-:W-:Y:S01]  /*39040*/  ENDCOLLECTIVE ;  /* 0x000000000000791b */ /* 0x003fe20003800000 */
.L_x_3086:
        /* <DEDUP_REMOVED lines=14> */
.L_x_3087:
[----:B------:R-:W-:Y:S01]  /*39130*/  MOV R3, R14 ;  /* 0x0000000e00037202 */ /* 0x000fe20000000f00 */
[----:B------:R-:W-:Y:S06]  /*39140*/  BRA `(.L_x_3088) ;  /* 0xffffff5800207947 */ /* 0x000fec000383ffff */
.L_x_2775:
[----:B---3--:R3:W4:Y:S02]  /*39150*/  SYNCS.PHASECHK.TRANS64.TRYWAIT P0, [R18+URZ+0x38820], R0 ;  /* 0x03882000120075a7 */ /* 0x008724000800017f */
[----:B----4-:R-:W-:Y:S05]  /*39160*/  @!P0 NANOSLEEP.SYNCS 0x989680 ;  /* 0x009896800000895d */ /* 0x010fea0003900000 */
[----:B------:R-:W4:Y:S02]  /*39170*/  @!P0 SYNCS.PHASECHK.TRANS64 P0, [R18+URZ+0x38820], R0 ;  /* 0x03882000120085a7 */ /* 0x000f24000800007f */
[----:B----4-:R-:W-:Y:S05]  /*39180*/  @!P0 BRA `(.L_x_2775) ;  /* 0xfffffffc00f08947 */ /* 0x010fea000383ffff */
[----:B------:R-:W-:Y:S05]  /*39190*/  BRA `(.L_x_3089) ;  /* 0xffffff58008c7947 */ /* 0x000fea000383ffff */
.L_x_2781:
[----:B-1----:R1:W3:Y:S02]  /*391a0*/  SYNCS.PHASECHK.TRANS64.TRYWAIT P0, [R6+URZ+0x38880], R5 ;  /* 0x03888005060075a7 */ /* 0x0022e4000800017f */
[----:B---3--:R-:W-:Y:S05]  /*391b0*/  @!P0 NANOSLEEP.SYNCS 0x989680 ;  /* 0x009896800000895d */ /* 0x008fea0003900000 */
[----:B------:R-:W3:Y:S02]  /*391c0*/  @!P0 SYNCS.PHASECHK.TRANS64 P0, [R6+URZ+0x38880], R5 ;  /* 0x03888005060085a7 */ /* 0x000ee4000800007f */
[----:B---3--:R-:W-:Y:S05]  /*391d0*/  @!P0 BRA `(.L_x_2781) ;  /* 0xfffffffc00f08947 */ /* 0x008fea000383ffff */
[----:B------:R-:W-:Y:S05]  /*391e0*/  BRA `(.L_x_3090) ;  /* 0xffffff5c00487947 */ /* 0x000fea000383ffff */
.L_x_2787:
[----:B--2---:R2:W3:Y:S02]  /*391f0*/  SYNCS.PHASECHK.TRANS64.TRYWAIT P0, [R6+URZ+0x38840], R5 ;  /* 0x03884005060075a7 */ /* 0x0044e4000800017f */
[----:B---3--:R-:W-:Y:S05]  /*39200*/  @!P0 NANOSLEEP.SYNCS 0x989680 ;  /* 0x009896800000895d */ /* 0x008fea0003900000 */
[----:B------:R-:W3:Y:S02]  /*39210*/  @!P0 SYNCS.PHASECHK.TRANS64 P0, [R6+URZ+0x38840], R5 ;  /* 0x03884005060085a7 */ /* 0x000ee4000800007f */
[----:B---3--:R-:W-:Y:S05]  /*39220*/  @!P0 BRA `(.L_x_2787) ;  /* 0xfffffffc00f08947 */ /* 0x008fea000383ffff */
[----:B------:R-:W-:Y:S05]  /*39230*/  BRA `(.L_x_3091) ;  /* 0xffffff6000087947 */ /* 0x000fea000383ffff */
.L_x_2794:
[----:B---3--:R3:W4:Y:S02]  /*39240*/  SYNCS.PHASECHK.TRANS64.TRYWAIT P0, [R3+URZ+0x38870], R4 ;  /* 0x03887004030075a7 */ /* 0x008724000800017f */
[----:B----4-:R-:W-:Y:S05]  /*39250*/  @!P0 NANOSLEEP.SYNCS 0x989680 ;  /* 0x009896800000895d */ /* 0x010fea0003900000 */
[----:B------:R-:W4:Y:S02]  /*39260*/  @!P0 SYNCS.PHASECHK.TRANS64 P0, [R3+URZ+0x38870], R4 ;  /* 0x03887004030085a7 */ /* 0x000f24000800007f */
[----:B----4-:R-:W-:Y:S05]  /*39270*/  @!P0 BRA `(.L_x_2794) ;  /* 0xfffffffc00f08947 */ /* 0x010fea000383ffff */
[----:B------:R-:W-:Y:S05]  /*39280*/  BRA `(.L_x_3092) ;  /* 0xffffff6000e07947 */ /* 0x000fea000383ffff */
.L_x_2796:
[----:B---3--:R3:W4:Y:S02]  /*39290*/  SYNCS.PHASECHK.TRANS64.TRYWAIT P0, [R3+URZ+0x38860], R4 ;  /* 0x03886004030075a7 */ /* 0x008724000800017f */
[----:B----4-:R-:W-:Y:S05]  /*392a0*/  @!P0 NANOSLEEP.SYNCS 0x989680 ;  /* 0x009896800000895d */ /* 0x010fea0003900000 */
[----:B------:R-:W4:Y:S02]  /*392b0*/  @!P0 SYNCS.PHASECHK.TRANS64 P0, [R3+URZ+0x38860], R4 ;  /* 0x03886004030085a7 */ /* 0x000f24000800007f */
[----:B----4-:R-:W-:Y:S05]  /*392c0*/  @!P0 BRA `(.L_x_2796) ;  /* 0xfffffffc00f08947 */ /* 0x010fea000383ffff */
[----:B------:R-:W-:Y:S05]  /*392d0*/  BRA `(.L_x_3093) ;  /* 0xffffff6000e87947 */ /* 0x000fea000383ffff */
.L_x_2803:
[----:B--2---:R2:W3:Y:S02]  /*392e0*/  SYNCS.PHASECHK.TRANS64.TRYWAIT P1, [R0+URZ+0x38870], R2 ;  /* 0x03887002000075a7 */ /* 0x0044e4000802017f */
[----:B---3--:R-:W-:Y:S05]  /*392f0*/  @!P1 NANOSLEEP.SYNCS 0x989680 ;  /* 0x009896800000995d */ /* 0x008fea0003900000 */
[----:B------:R-:W3:Y:S02]  /*39300*/  @!P1 SYNCS.PHASECHK.TRANS64 P1, [R0+URZ+0x38870], R2 ;  /* 0x03887002000095a7 */ /* 0x000ee4000802007f */
[----:B---3--:R-:W-:Y:S05]  /*39310*/  @!P1 BRA `(.L_x_2803) ;  /* 0xfffffffc00f09947 */ /* 0x008fea000383ffff */
[----:B------:R-:W-:Y:S05]  /*39320*/  BRA `(.L_x_3094) ;  /* 0xffffff70005c7947 */ /* 0x000fea000383ffff */
.L_x_2805:
[----:B--2---:R2:W3:Y:S02]  /*39330*/  SYNCS.PHASECHK.TRANS64.TRYWAIT P1, [R0+URZ+0x38860], R2 ;  /* 0x03886002000075a7 */ /* 0x0044e4000802017f */
[----:B---3--:R-:W-:Y:S05]  /*39340*/  @!P1 NANOSLEEP.SYNCS 0x989680 ;  /* 0x009896800000995d */ /* 0x008fea0003900000 */
[----:B------:R-:W3:Y:S02]  /*39350*/  @!P1 SYNCS.PHASECHK.TRANS64 P1, [R0+URZ+0x38860], R2 ;  /* 0x03886002000095a7 */ /* 0x000ee4000802007f */
[----:B---3--:R-:W-:Y:S05]  /*39360*/  @!P1 BRA `(.L_x_2805) ;  /* 0xfffffffc00f09947 */ /* 0x008fea000383ffff */
[----:B------:R-:W-:Y:S05]  /*39370*/  BRA `(.L_x_3095) ;  /* 0xffffff7000647947 */ /* 0x000fea000383ffff */
.L_x_2809:
[----:B------:R-:W2:Y:S01]  /*39380*/  LDL R2, [R1] ;  /* 0x0000000001027983 */ /* 0x000ea20000100800 */
[----:B------:R-:W-:Y:S01]  /*39390*/  BSSY B0, `(.L_x_3096) ;  /* 0x0000008000007945 */ /* 0x000fe20003800000 */
[----:B------:R-:W-:Y:S02]  /*393a0*/  IMAD.MOV.U32 R12, RZ, RZ, RZ ;  /* 0x000000ffff0c7224 */ /* 0x000fe400078e00ff */
[----:B------:R-:W-:Y:S02]  /*393b0*/  IMAD.MOV.U32 R11, RZ, RZ, 0x1f ;  /* 0x0000001fff0b7424 */ /* 0x000fe400078e00ff */
[----:B------:R-:W-:Y:S02]  /*393c0*/  IMAD.MOV.U32 R15, RZ, RZ, -0x1 ;  /* 0xffffffffff0f7424 */ /* 0x000fe400078e00ff */
[----:B--2---:R-:W-:-:S07]  /*393d0*/  IMAD.MOV.U32 R13, RZ, RZ, R2 ;  /* 0x000000ffff0d7224 */ /* 0x004fce00078e0002 */
[----:B------:R-:W-:Y:S05]  /*393e0*/  WARPSYNC.COLLECTIVE R15, `(.L_x_3097) ;  /* 0x000000000f087348 */ /* 0x000fea0003c00000 */
[----:B------:R0:W1:Y:S02]  /*393f0*/  SHFL.IDX P6, R14, R13, R12, R11 ;  /* 0x0000000c0d0e7389 */ /* 0x00006400000c000b */
[----:B01----:R-:W-:Y:S01]  /*39400*/  ENDCOLLECTIVE ;  /* 0x000000000000791b */ /* 0x003fe20003800000 */
.L_x_3097:
[----:B------:R-:W-:Y:S05]  /*39410*/  BSYNC B0 ;  /* 0x0000000000007941 */ /* 0x000fea0003800000 */
.L_x_3096:
[----:B------:R0:W5:Y:S01]  /*39420*/  LDL R0, [R1+0xc] ;  /* 0x00000c0001007983 */ /* 0x0001620000100800 */
[----:B------:R-:W-:Y:S01]  /*39430*/  IMAD.MOV.U32 R13, RZ, RZ, R2 ;  /* 0x000000ffff0d7224 */ /* 0x000fe200078e0002 */
[----:B------:R-:W-:Y:S01]  /*39440*/  MOV R11, 0x1f ;  /* 0x0000001f000b7802 */ /* 0x000fe20000000f00 */
[----:B------:R-:W-:Y:S02]  /*39450*/  IMAD.MOV.U32 R12, RZ, RZ, 0x1 ;  /* 0x00000001ff0c7424 */ /* 0x000fe400078e00ff */
[----:B------:R-:W-:Y:S02]  /*39460*/  IMAD.MOV.U32 R15, RZ, RZ, -0x1 ;  /* 0xffffffffff0f7424 */ /* 0x000fe400078e00ff */
[----:B------:R-:W-:-:S07]  /*39470*/  IMAD.MOV.U32 R6, RZ, RZ, R14 ;  /* 0x000000ffff067224 */ /* 0x000fce00078e000e */
[----:B0----5:R-:W-:Y:S05]  /*39480*/  WARPSYNC.COLLECTIVE R15, `(.L_x_3098) ;  /* 0x000000000f087348 */ /* 0x021fea0003c00000 */
[----:B------:R1:W2:Y:S02]  /*39490*/  SHFL.IDX P6, R14, R13, R12, R11 ;  /* 0x0000000c0d0e7389 */ /* 0x0002a400000c000b */
[----:B012--5:R-:W-:Y:S01]  /*394a0*/  ENDCOLLECTIVE ;  /* 0x000000000000791b */ /* 0x027fe20003800000 */
.L_x_3098:
        /* <DEDUP_REMOVED lines=14> */
[C---:B------:R-:W-:Y:S02]  /*39590*/  ISETP.GE.U32.AND P3, PT, R16.reuse, 0x4, PT ;  /* 0x000000041000780c */ /* 0x040fe40003f66070 */
[C---:B------:R-:W-:Y:S02]  /*395a0*/  ISETP.GE.U32.AND P4, PT, R16.reuse, 0x8, PT ;  /* 0x000000081000780c */ /* 0x040fe40003f86070 */
[----:B------:R-:W-:Y:S01]  /*395b0*/  ISETP.GE.U32.AND P5, PT, R16, 0x10, PT ;  /* 0x000000101000780c */ /* 0x000fe20003fa6070 */
[----:B--2---:R-:W-:-:S02]  /*395c0*/  @!P1 IMAD.MOV.U32 R4, RZ, RZ, R0 ;  /* 0x000000ffff049224 */ /* 0x004fc400078e0000 */
[----:B---3--:R-:W-:Y:S01]  /*395d0*/  @!P1 IMAD.MOV.U32 R5, RZ, RZ, R2 ;  /* 0x000000ffff059224 */ /* 0x008fe200078e0002 */
[----:B------:R-:W-:-:S03]  /*395e0*/  ISETP.NE.AND P1, PT, R16, RZ, PT ;  /* 0x000000ff1000720c */ /* 0x000fc60003f25270 */
[----:B------:R-:W-:-:S04]  /*395f0*/  IMAD R0, R5, R4, RZ ;  /* 0x0000000405007224 */ /* 0x000fc800078e02ff */
[----:B------:R-:W-:-:S07]  /*39600*/  IMAD.MOV.U32 R13, RZ, RZ, R0 ;  /* 0x000000ffff0d7224 */ /* 0x000fce00078e0000 */
[----:B------:R-:W-:Y:S05]  /*39610*/  WARPSYNC.COLLECTIVE R15, `(.L_x_3099) ;  /* 0x000000000f087348 */ /* 0x000fea0003c00000 */
[----:B------:R0:W1:Y:S02]  /*39620*/  SHFL.UP P6, R14, R13, R12, R11 ;  /* 0x0400000c0d0e7389 */ /* 0x00006400000c000b */
[----:B01----:R-:W-:Y:S01]  /*39630*/  ENDCOLLECTIVE ;  /* 0x000000000000791b */ /* 0x003fe20003800000 */
.L_x_3099:
        /* <DEDUP_REMOVED lines=8> */
.L_x_3100:
        /* <DEDUP_REMOVED lines=8> */
.L_x_3101:
        /* <DEDUP_REMOVED lines=8> */
.L_x_3102:
        /* <DEDUP_REMOVED lines=8> */
.L_x_3103:
[----:B------:R-:W-:Y:S02]  /*39840*/  IMAD.MOV.U32 R12, RZ, RZ, 0x1f ;  /* 0x0000001fff0c7424 */ /* 0x000fe400078e00ff */
[----:B------:R-:W-:Y:S01]  /*39850*/  IMAD.MOV.U32 R11, RZ, RZ, 0x1f ;  /* 0x0000001fff0b7424 */ /* 0x000fe200078e00ff */
[----:B------:R-:W-:-:S04]  /*39860*/  MOV R2, R14 ;  /* 0x0000000e00027202 */ /* 0x000fc80000000f00 */
[----:B------:R-:W-:-:S05]  /*39870*/  SEL R2, R2, RZ, P5 ;  /* 0x000000ff02027207 */ /* 0x000fca0002800000 */
[----:B------:R-:W-:-:S04]  /*39880*/  IMAD.IADD R3, R0, 0x1, R2 ;  /* 0x0000000100037824 */ /* 0x000fc800078e0202 */
[----:B------:R-:W-:-:S07]  /*39890*/  IMAD.MOV.U32 R13, RZ, RZ, R3 ;  /* 0x000000ffff0d7224 */ /* 0x000fce00078e0003 */
[----:B------:R-:W-:Y:S05]  /*398a0*/  WARPSYNC.COLLECTIVE R15, `(.L_x_3104) ;  /* 0x000000000f087348 */ /* 0x000fea0003c00000 */
[----:B------:R0:W1:Y:S02]  /*398b0*/  SHFL.IDX P6, R14, R13, R12, R11 ;  /* 0x0000000c0d0e7389 */ /* 0x00006400000c000b */
[----:B01----:R-:W-:Y:S01]  /*398c0*/  ENDCOLLECTIVE ;  /* 0x000000000000791b */ /* 0x003fe20003800000 */
.L_x_3104:
[----:B------:R-:W-:Y:S01]  /*398d0*/  IMAD.MOV.U32 R7, RZ, RZ, R14 ;  /* 0x000000ffff077224 */ /* 0x000fe200078e000e */
[----:B------:R-:W-:Y:S06]  /*398e0*/  BRA `(.L_x_3105) ;  /* 0xffffff7800dc7947 */ /* 0x000fec000383ffff */
.L_x_2812:
[----:B------:R-:W-:Y:S01]  /*398f0*/  BSSY B0, `(.L_x_3106) ;  /* 0x0000008000007945 */ /* 0x000fe20003800000 */
[----:B------:R-:W-:Y:S01]  /*39900*/  IMAD.MOV.U32 R13, RZ, RZ, R2 ;  /* 0x000000ffff0d7224 */ /* 0x000fe200078e0002 */
[----:B------:R-:W-:Y:S01]  /*39910*/  MOV R12, 0x1 ;  /* 0x00000001000c7802 */ /* 0x000fe20000000f00 */
[----:B------:R-:W-:Y:S02]  /*39920*/  IMAD.MOV.U32 R11, RZ, RZ, RZ ;  /* 0x000000ffff0b7224 */ /* 0x000fe400078e00ff */
[----:B------:R-:W-:-:S07]  /*39930*/  IMAD.MOV.U32 R15, RZ, RZ, -0x1 ;  /* 0xffffffffff0f7424 */ /* 0x000fce00078e00ff */
[----:B------:R-:W-:Y:S05]  /*39940*/  WARPSYNC.COLLECTIVE R15, `(.L_x_3107) ;  /* 0x000000000f087348 */ /* 0x000fea0003c00000 */
[----:B------:R0:W1:Y:S02]  /*39950*/  SHFL.UP P6, R14, R13, R12, R11 ;  /* 0x0400000c0d0e7389 */ /* 0x00006400000c000b */
[----:B01----:R-:W-:Y:S01]  /*39960*/  ENDCOLLECTIVE ;  /* 0x000000000000791b */ /* 0x003fe20003800000 */
.L_x_3107:
[----:B------:R-:W-:Y:S05]  /*39970*/  BSYNC B0 ;  /* 0x0000000000007941 */ /* 0x000fea0003800000 */
.L_x_3106:
[----:B------:R-:W-:Y:S01]  /*39980*/  IMAD.MOV.U32 R3, RZ, RZ, R14 ;  /* 0x000000ffff037224 */ /* 0x000fe200078e000e */
[----:B------:R-:W-:Y:S01]  /*39990*/  MOV R15, 0xffffffff ;  /* 0xffffffff000f7802 */ /* 0x000fe20000000f00 */
[----:B------:R-:W-:Y:S02]  /*399a0*/  IMAD.MOV.U32 R12, RZ, RZ, 0x2 ;  /* 0x00000002ff0c7424 */ /* 0x000fe400078e00ff */
[----:B------:R-:W-:Y:S01]  /*399b0*/  IMAD.MOV.U32 R11, RZ, RZ, RZ ;  /* 0x000000ffff0b7224 */ /* 0x000fe200078e00ff */
[----:B------:R-:W-:-:S05]  /*399c0*/  SEL R3, R3, RZ, P1 ;  /* 0x000000ff03037207 */ /* 0x000fca0000800000 */
[----:B------:R-:W-:-:S04]  /*399d0*/  IMAD.IADD R2, R2, 0x1, R3 ;  /* 0x0000000102027824 */ /* 0x000fc800078e0203 */
[----:B------:R-:W-:-:S07]  /*399e0*/  IMAD.MOV.U32 R13, RZ, RZ, R2 ;  /* 0x000000ffff0d7224 */ /* 0x000fce00078e0002 */
[----:B------:R-:W-:Y:S05]  /*399f0*/  WARPSYNC.COLLECTIVE R15, `(.L_x_3108) ;  /* 0x000000000f087348 */ /* 0x000fea0003c00000 */
[----:B------:R0:W1:Y:S02]  /*39a00*/  SHFL.UP P6, R14, R13, R12, R11 ;  /* 0x0400000c0d0e7389 */ /* 0x00006400000c000b */
[----:B01----:R-:W-:Y:S01]  /*39a10*/  ENDCOLLECTIVE ;  /* 0x000000000000791b */ /* 0x003fe20003800000 */
.L_x_3108:
        /* <DEDUP_REMOVED lines=8> */
.L_x_3109:
[----:B------:R-:W-:Y:S01]  /*39aa0*/  MOV R12, 0x8 ;  /* 0x00000008000c7802 */ /* 0x000fe20000000f00 */
[----:B------:R-:W-:-:S05]  /*39ab0*/  IMAD.MOV.U32 R3, RZ, RZ, R14 ;  /* 0x000000ffff037224 */ /* 0x000fca00078e000e */
[----:B------:R-:W-:-:S05]  /*39ac0*/  SEL R3, R3, RZ, P3 ;  /* 0x000000ff03037207 */ /* 0x000fca0001800000 */
[----:B------:R-:W-:-:S04]  /*39ad0*/  IMAD.IADD R2, R2, 0x1, R3 ;  /* 0x0000000102027824 */ /* 0x000fc800078e0203 */
[----:B------:R-:W-:-:S07]  /*39ae0*/  IMAD.MOV.U32 R13, RZ, RZ, R2 ;  /* 0x000000ffff0d7224 */ /* 0x000fce00078e0002 */
[----:B------:R-:W-:Y:S05]  /*39af0*/  WARPSYNC.COLLECTIVE R15, `(.L_x_3110) ;  /* 0x000000000f087348 */ /* 0x000fea0003c00000 */
[----:B------:R0:W1:Y:S02]  /*39b00*/  SHFL.UP P6, R14, R13, R12, R11 ;  /* 0x0400000c0d0e7389 */ /* 0x00006400000c000b */
[----:B01----:R-:W-:Y:S01]  /*39b10*/  ENDCOLLECTIVE ;  /* 0x000000000000791b */ /* 0x003fe20003800000 */
.L_x_3110:
        /* <DEDUP_REMOVED lines=8> */
.L_x_3111:
[----:B------:R-:W-:Y:S01]  /*39ba0*/  MOV R12, 0x1f ;  /* 0x0000001f000c7802 */ /* 0x000fe20000000f00 */
        /* <DEDUP_REMOVED lines=8> */
.L_x_3112:
[----:B------:R-:W-:Y:S01]  /*39c30*/  IMAD.MOV.U32 R7, RZ, RZ, R14 ;  /* 0x000000ffff077224 */ /* 0x000fe200078e000e */
[----:B------:R-:W-:Y:S06]  /*39c40*/  BRA `(.L_x_3113) ;  /* 0xffffff7800b47947 */ /* 0x000fec000383ffff */
.L_x_2814:
[----:B------:R-:W-:Y:S01]  /*39c50*/  BSSY B0, `(.L_x_3114) ;  /* 0x0000006000007945 */ /* 0x000fe20003800000 */
[----:B------:R-:W-:Y:S01]  /*39c60*/  PLOP3.LUT P6, PT, P6, PT, PT, 0x8, 0x0 ;  /* 0x000000000000781c */ /* 0x000fe200037ce170 */
[----:B------:R-:W-:-:S12]  /*39c70*/  IMAD.MOV.U32 R15, RZ, RZ, -0x1 ;  /* 0xffffffffff0f7424 */ /* 0x000fd800078e00ff */
[----:B0-----:R-:W-:Y:S05]  /*39c80*/  WARPSYNC.COLLECTIVE R15, `(.L_x_3115) ;  /* 0x000000000f087348 */ /* 0x001fea0003c00000 */
[----:B------:R-:W-:Y:S01]  /*39c90*/  VOTE.ANY R14, PT, P6 ;  /* 0x00000000000e7806 */ /* 0x000fe200030e0100 */
[----:B0-----:R-:W-:Y:S06]  /*39ca0*/  ENDCOLLECTIVE ;  /* 0x000000000000791b */ /* 0x001fec0003800000 */
.L_x_3115:
[----:B------:R-:W-:Y:S05]  /*39cb0*/  BSYNC B0 ;  /* 0x0000000000007941 */ /* 0x000fea0003800000 */
.L_x_3114:
[----:B------:R0:W5:Y:S01]  /*39cc0*/  LDL.LU R16, [R1+0xc] ;  /* 0x00000c0001107983 */ /* 0x0001620000300800 */
[----:B------:R-:W-:Y:S01]  /*39cd0*/  IMAD.MOV.U32 R3, RZ, RZ, R14 ;  /* 0x000000ffff037224 */ /* 0x000fe200078e000e */
[----:B------:R-:W-:Y:S01]  /*39ce0*/  MOV R15, 0xffffffff ;  /* 0xffffffff000f7802 */ /* 0x000fe20000000f00 */
[----:B------:R-:W-:Y:S02]  /*39cf0*/  IMAD.MOV.U32 R13, RZ, RZ, R4 ;  /* 0x000000ffff0d7224 */ /* 0x000fe400078e0004 */
[----:B------:R-:W1:Y:S01]  /*39d00*/  POPC R0, R3 ;  /* 0x0000000300007309 */ /* 0x000e620000000000 */
[----:B------:R-:W-:Y:S02]  /*39d10*/  IMAD.MOV.U32 R11, RZ, RZ, 0x1f ;  /* 0x0000001fff0b7424 */ /* 0x000fe400078e00ff */
[----:B01----:R-:W-:-:S07]  /*39d20*/  IMAD.MOV.U32 R12, RZ, RZ, R0 ;  /* 0x000000ffff0c7224 */ /* 0x003fce00078e0000 */
[----:B-----5:R-:W-:Y:S05]  /*39d30*/  WARPSYNC.COLLECTIVE R15, `(.L_x_3116) ;  /* 0x000000000f087348 */ /* 0x020fea0003c00000 */
[----:B------:R0:W1:Y:S02]  /*39d40*/  SHFL.IDX P6, R14, R13, R12, R11 ;  /* 0x0000000c0d0e7389 */ /* 0x00006400000c000b */
[----:B01---5:R-:W-:Y:S01]  /*39d50*/  ENDCOLLECTIVE ;  /* 0x000000000000791b */ /* 0x023fe20003800000 */
.L_x_3116:
[----:B------:R-:W-:Y:S02]  /*39d60*/  IMAD.MOV.U32 R13, RZ, RZ, R5 ;  /* 0x000000ffff0d7224 */ /* 0x000fe400078e0005 */
[----:B------:R-:W-:-:S07]  /*39d70*/  IMAD.MOV.U32 R4, RZ, RZ, R14 ;  /* 0x000000ffff047224 */ /* 0x000fce00078e000e */
[----:B------:R-:W-:Y:S05]  /*39d80*/  WARPSYNC.COLLECTIVE R15, `(.L_x_3117) ;  /* 0x000000000f087348 */ /* 0x000fea0003c00000 */
[----:B------:R0:W1:Y:S02]  /*39d90*/  SHFL.IDX P6, R14, R13, R12, R11 ;  /* 0x0000000c0d0e7389 */ /* 0x00006400000c000b */
[----:B01----:R-:W-:Y:S01]  /*39da0*/  ENDCOLLECTIVE ;  /* 0x000000000000791b */ /* 0x003fe20003800000 */
.L_x_3117:
[----:B------:R-:W-:Y:S02]  /*39db0*/  IMAD.MOV.U32 R5, RZ, RZ, R14 ;  /* 0x000000ffff057224 */ /* 0x000fe400078e000e */
[----:B------:R-:W-:-:S05]  /*39dc0*/  IMAD.IADD R7, R0, 0x1, R16 ;  /* 0x0000000100077824 */ /* 0x000fca00078e0210 */
[----:B------:R1:W-:Y:S01]  /*39dd0*/  STL [R1+0xc], R7 ;  /* 0x00000c0701007387 */ /* 0x0003e20000100800 */
[----:B------:R-:W-:Y:S05]  /*39de0*/  BRA `(.L_x_3118) ;  /* 0xffffff7800987947 */ /* 0x000fea000383ffff */
.L_x_2816:
[----:B------:R-:W-:Y:S01]  /*39df0*/  BSSY B0, `(.L_x_3119) ;  /* 0x0000008000007945 */ /* 0x000fe20003800000 */
[----:B------:R-:W-:Y:S01]  /*39e00*/  IMAD.MOV.U32 R13, RZ, RZ, R8 ;  /* 0x000000ffff0d7224 */ /* 0x000fe200078e0008 */
[----:B------:R-:W-:Y:S01]  /*39e10*/  MOV R15, 0xffffffff ;  /* 0xffffffff000f7802 */ /* 0x000fe20000000f00 */
[----:B------:R-:W-:Y:S02]  /*39e20*/  IMAD.MOV.U32 R12, RZ, RZ, R0 ;  /* 0x000000ffff0c7224 */ /* 0x000fe400078e0000 */
[----:B------:R-:W-:-:S07]  /*39e30*/  IMAD.MOV.U32 R11, RZ, RZ, 0x1f ;  /* 0x0000001fff0b7424 */ /* 0x000fce00078e00ff */
[----:B-1----:R-:W-:Y:S05]  /*39e40*/  WARPSYNC.COLLECTIVE R15, `(.L_x_3120) ;  /* 0x000000000f087348 */ /* 0x002fea0003c00000 */
[----:B------:R0:W2:Y:S02]  /*39e50*/  SHFL.IDX P6, R14, R13, R12, R11 ;  /* 0x0000000c0d0e7389 */ /* 0x0000a400000c000b */
[----:B012---:R-:W-:Y:S01]  /*39e60*/  ENDCOLLECTIVE ;  /* 0x000000000000791b */ /* 0x007fe20003800000 */
.L_x_3120:
[----:B------:R-:W-:Y:S05]  /*39e70*/  BSYNC B0 ;  /* 0x0000000000007941 */ /* 0x000fea0003800000 */
.L_x_3119:
[----:B------:R-:W-:Y:S01]  /*39e80*/  IMAD.MOV.U32 R0, RZ, RZ, R14 ;  /* 0x000000ffff007224 */ /* 0x000fe200078e000e */
[----:B------:R-:W-:Y:S06]  /*39e90*/  BRA `(.L_x_3121) ;  /* 0xffffff7800847947 */ /* 0x000fec000383ffff */
.L_x_2822:
[----:B0-----:R0:W1:Y:S02]  /*39ea0*/  SYNCS.PHASECHK.TRANS64.TRYWAIT P0, [R0+URZ+0x38820], R3 ;  /* 0x03882003000075a7 */ /* 0x001064000800017f */
[----:B-1----:R-:W-:Y:S05]  /*39eb0*/  @!P0 NANOSLEEP.SYNCS 0x989680 ;  /* 0x009896800000895d */ /* 0x002fea0003900000 */
[----:B------:R-:W1:Y:S02]  /*39ec0*/  @!P0 SYNCS.PHASECHK.TRANS64 P0, [R0+URZ+0x38820], R3 ;  /* 0x03882003000085a7 */ /* 0x000e64000800007f */
[----:B-1----:R-:W-:Y:S05]  /*39ed0*/  @!P0 BRA `(.L_x_2822) ;  /* 0xfffffffc00f08947 */ /* 0x002fea000383ffff */
[----:B------:R-:W-:Y:S05]  /*39ee0*/  BRA `(.L_x_3122) ;  /* 0xffffff8400287947 */ /* 0x000fea000383ffff */
.L_x_2823:
        /* <DEDUP_REMOVED lines=11> */
.L_x_3124:
[----:B------:R-:W-:Y:S05]  /*39fa0*/  BSYNC B0 ;  /* 0x0000000000007941 */ /* 0x000fea0003800000 */
.L_x_3123:
[----:B------:R-:W-:Y:S05]  /*39fb0*/  BRA `(.L_x_3125) ;  /* 0xffffff8400107947 */ /* 0x000fea000383ffff */
.L_x_2824:
[----:B------:R-:W-:Y:S01]  /*39fc0*/  BSSY B0, `(.L_x_3126) ;  /* 0x0000006000007945 */ /* 0x000fe20003800000 */
[----:B------:R-:W-:-:S07]  /*39fd0*/  IMAD.MOV.U32 R15, RZ, RZ, -0x1 ;  /* 0xffffffffff0f7424 */ /* 0x000fce00078e00ff */
[----:B01----:R-:W-:Y:S05]  /*39fe0*/  WARPSYNC.COLLECTIVE R15, `(.L_x_3127) ;  /* 0x000000000f0c7348 */ /* 0x003fea0003c00000 */
[----:B------:R-:W-:Y:S02]  /*39ff0*/  ELECT P6, UR62, PT ;  /* 0x00000000003e782f */ /* 0x000fe400038c0000 */
[----:B------:R-:W-:Y:S01]  /*3a000*/  MOV R14, UR62 ;  /* 0x0000003e000e7c02 */ /* 0x000fe20008000f00 */
[----:B01----:R-:W-:Y:S10]  /*3a010*/  ENDCOLLECTIVE ;  /* 0x000000000000791b */ /* 0x003ff40003800000 */
.L_x_3127:
[----:B------:R-:W-:Y:S05]  /*3a020*/  BSYNC B0 ;  /* 0x0000000000007941 */ /* 0x000fea0003800000 */
.L_x_3126:
[----:B------:R-:W-:Y:S05]  /*3a030*/  BRA `(.L_x_3128) ;  /* 0xffffff8400047947 */ /* 0x000fea000383ffff */
.L_x_2826:
[----:B0-----:R0:W1:Y:S02]  /*3a040*/  SYNCS.PHASECHK.TRANS64.TRYWAIT P1, [R6+URZ], R5 ;  /* 0x00000005060075a7 */ /* 0x001064000802017f */
[----:B-1----:R-:W-:Y:S05]  /*3a050*/  @!P1 NANOSLEEP.SYNCS 0x989680 ;  /* 0x009896800000995d */ /* 0x002fea0003900000 */
[----:B------:R-:W1:Y:S02]  /*3a060*/  @!P1 SYNCS.PHASECHK.TRANS64 P1, [R6+URZ], R5 ;  /* 0x00000005060095a7 */ /* 0x000e64000802007f */
[----:B-1----:R-:W-:Y:S05]  /*3a070*/  @!P1 BRA `(.L_x_2826) ;  /* 0xfffffffc00f09947 */ /* 0x002fea000383ffff */
[----:B------:R-:W-:Y:S05]  /*3a080*/  BRA `(.L_x_3129) ;  /* 0xffffff8400407947 */ /* 0x000fea000383ffff */
.L_x_2827:
[----:B-1----:R1:W2:Y:S02]  /*3a090*/  SYNCS.PHASECHK.TRANS64.TRYWAIT P1, [R7+URZ], R2 ;  /* 0x00000002070075a7 */ /* 0x0022a4000802017f */
[----:B--2---:R-:W-:Y:S05]  /*3a0a0*/  @!P1 NANOSLEEP.SYNCS 0x989680 ;  /* 0x009896800000995d */ /* 0x004fea0003900000 */
[----:B------:R-:W2:Y:S02]  /*3a0b0*/  @!P1 SYNCS.PHASECHK.TRANS64 P1, [R7+URZ], R2 ;  /* 0x00000002070095a7 */ /* 0x000ea4000802007f */
[----:B--2---:R-:W-:Y:S05]  /*3a0c0*/  @!P1 BRA `(.L_x_2827) ;  /* 0xfffffffc00f09947 */ /* 0x004fea000383ffff */
[----:B------:R-:W-:Y:S05]  /*3a0d0*/  BRA `(.L_x_3130) ;  /* 0xffffff8400347947 */ /* 0x000fea000383ffff */
.L_x_2829:
[----:B--2---:R2:W3:Y:S02]  /*3a0e0*/  SYNCS.PHASECHK.TRANS64.TRYWAIT P1, [R4+URZ+0x38860], R5 ;  /* 0x03886005040075a7 */ /* 0x0044e4000802017f */
[----:B---3--:R-:W-:Y:S05]  /*3a0f0*/  @!P1 NANOSLEEP.SYNCS 0x989680 ;  /* 0x009896800000995d */ /* 0x008fea0003900000 */
[----:B------:R-:W3:Y:S02]  /*3a100*/  @!P1 SYNCS.PHASECHK.TRANS64 P1, [R4+URZ+0x38860], R5 ;  /* 0x03886005040095a7 */ /* 0x000ee4000802007f */
[----:B---3--:R-:W-:Y:S05]  /*3a110*/  @!P1 BRA `(.L_x_2829) ;  /* 0xfffffffc00f09947 */ /* 0x008fea000383ffff */
[----:B------:R-:W-:Y:S05]  /*3a120*/  BRA `(.L_x_3131) ;  /* 0xffffff8400387947 */ /* 0x000fea000383ffff */
.L_x_2831:
[----:B---3--:R3:W4:Y:S02]  /*3a130*/  SYNCS.PHASECHK.TRANS64.TRYWAIT P1, [R3+URZ+0x38860], R2 ;  /* 0x03886002030075a7 */ /* 0x008724000802017f */
[----:B----4-:R-:W-:Y:S05]  /*3a140*/  @!P1 NANOSLEEP.SYNCS 0x989680 ;  /* 0x009896800000995d */ /* 0x010fea0003900000 */
[----:B------:R-:W4:Y:S02]  /*3a150*/  @!P1 SYNCS.PHASECHK.TRANS64 P1, [R3+URZ+0x38860], R2 ;  /* 0x03886002030095a7 */ /* 0x000f24000802007f */
[----:B----4-:R-:W-:Y:S05]  /*3a160*/  @!P1 BRA `(.L_x_2831) ;  /* 0xfffffffc00f09947 */ /* 0x010fea000383ffff */
[----:B------:R-:W-:Y:S05]  /*3a170*/  BRA `(.L_x_3132) ;  /* 0xffffff8400387947 */ /* 0x000fea000383ffff */
.L_x_2833:
[----:B----4-:R4:W0:Y:S02]  /*3a180*/  SYNCS.PHASECHK.TRANS64.TRYWAIT P0, [R4+URZ+0x38880], R5 ;  /* 0x03888005040075a7 */ /* 0x010824000800017f */
[----:B0-----:R-:W-:Y:S05]  /*3a190*/  @!P0 NANOSLEEP.SYNCS 0x989680 ;  /* 0x009896800000895d */ /* 0x001fea0003900000 */
[----:B------:R-:W0:Y:S02]  /*3a1a0*/  @!P0 SYNCS.PHASECHK.TRANS64 P0, [R4+URZ+0x38880], R5 ;  /* 0x03888005040085a7 */ /* 0x000e24000800007f */
[----:B0-----:R-:W-:Y:S05]  /*3a1b0*/  @!P0 BRA `(.L_x_2833) ;  /* 0xfffffffc00f08947 */ /* 0x001fea000383ffff */
[----:B------:R-:W-:Y:S05]  /*3a1c0*/  BRA `(.L_x_2834) ;  /* 0xffffff8400347947 */ /* 0x000fea000383ffff */
.L_x_3133:
        /* <DEDUP_REMOVED lines=11> */
.L_x_13346:


//--------------------- .text._ZN7cutlass13device_kernelIN5flash11enable_sm90INS1_16FlashAttnFwdSm90INS1_25CollectiveMainloopFwdSm90ILi2EN4cute5tupleIJNS5_1CILi1EEES8_S8_EEENS6_IJNS7_ILi128EEENS7_ILi160EEENS7_ILi192EEEEEELi192ENS_12float_e4m3_tEfNS_4arch4Sm90ELb0ELb0ELb1ELb0ELb0ELb0ELb0ELb1ELb1ELb1ELb1ELb0EEENS1_21CollectiveEpilogueFwdINS6_IJSA_SC_SB_EEES9_NS_10bfloat16_tESG_Li256ELb0ELb1ELb1ELb1EEENS1_19SingleTileSchedulerILb0ELb1ELb1ELi128EEEEEEEEEvNT_6ParamsE --------------------------
	.section	.text._ZN7cutlass13device_kernelIN5flash11enable_sm90INS1_16FlashAttnFwdSm90INS1_25CollectiveMainloopFwdSm90ILi2EN4cute5tupleIJNS5_1CILi1EEES8_S8_EEENS6_IJNS7_ILi128EEENS7_ILi160EEENS7_ILi192EEEEEELi192ENS_12float_e4m3_tEfNS_4arch4Sm90ELb0ELb0ELb1ELb0ELb0ELb0ELb0ELb1ELb1ELb1ELb1ELb0EEENS1_21CollectiveEpilogueFwdINS6_IJSA_SC_SB_EEES9_NS_10bfloat16_tESG_Li256ELb0ELb1ELb1ELb1EEENS1_19SingleTileSchedulerILb0ELb1ELb1ELi128EEEEEEEEEvNT_6ParamsE,"ax",@progbits
	.align	128
.text._ZN7cutlass13device_kernelIN5flash11enable_sm90INS1_16FlashAttnFwdSm90INS1_25CollectiveMainloopFwdSm90ILi2EN4cute5tupleIJNS5_1CILi1EEES8_S8_EEENS6_IJNS7_ILi128EEENS7_ILi160EEENS7_ILi192EEEEEELi192ENS_12float_e4m3_tEfNS_4arch4Sm90ELb0ELb0ELb1ELb0ELb0ELb0ELb0ELb1ELb1ELb1ELb1ELb0EEENS1_21CollectiveEpilogueFwdINS6_IJSA_SC_SB_EEES9_NS_10bfloat16_tESG_Li256ELb0ELb1ELb1ELb1EEENS1_19SingleTileSchedulerILb0ELb1ELb1ELi128EEEEEEEEEvNT_6ParamsE:
        .type           _ZN7cutlass13device_kernelIN5flash11enable_sm90INS1_16FlashAttnFwdSm90INS1_25CollectiveMainloopFwdSm90ILi2EN4cute5tupleIJNS5_1CILi1EEES8_S8_EEENS6_IJNS7_ILi128EEENS7_ILi160EEENS7_ILi192EEEEEELi192ENS_12float_e4m3_tEfNS_4arch4Sm90ELb0ELb0ELb1ELb0ELb0ELb0ELb0ELb1ELb1ELb1ELb1ELb0EEENS1_21CollectiveEpilogueFwdINS6_IJSA_SC_SB_EEES9_NS_10bfloat16_tESG_Li256ELb0ELb1ELb1ELb1EEENS1_19SingleTileSchedulerILb0ELb1ELb1ELi128EEEEEEEEEvNT_6ParamsE,@function
        .size           _ZN7cutlass13device_kernelIN5flash11enable_sm90INS1_16FlashAttnFwdSm90INS1_25CollectiveMainloopFwdSm90ILi2EN4cute5tupleIJNS5_1CILi1EEES8_S8_EEENS6_IJNS7_ILi128EEENS7_ILi160EEENS7_ILi192EEEEEELi192ENS_12float_e4m3_tEfNS_4arch4Sm90ELb0ELb0ELb1ELb0ELb0ELb0ELb0ELb1ELb1ELb1ELb1ELb0EEENS1_21CollectiveEpilogueFwdINS6_IJSA_SC_SB_EEES9_NS_10bfloat16_tESG_Li256ELb0ELb1ELb1ELb1EEENS1_19SingleTileSchedulerILb0ELb1ELb1ELi128EEEEEEEEEvNT_6ParamsE,(.L_x_13347 - _ZN7cutlass13device_kernelIN5flash11enable_sm90INS1_16FlashAttnFwdSm90INS1_25CollectiveMainloopFwdSm90ILi2EN4cute5tupleIJNS5_1CILi1EEES8_S8_EEENS6_IJNS7_ILi128EEENS7_ILi160EEENS7_ILi192EEEEEELi192ENS_12float_e4m3_tEfNS_4arch4Sm90ELb0ELb0ELb1ELb0ELb0ELb0ELb0ELb1ELb1ELb1ELb1ELb0EEENS1_21CollectiveEpilogueFwdINS6_IJSA_SC_SB_EEES9_NS_10bfloat16_tESG_Li256ELb0ELb1ELb1ELb1EEENS1_19SingleTileSchedulerILb0ELb1ELb1ELi128EEEEEEEEEvNT_6ParamsE)
        .other          _ZN7cutlass13device_kernelIN5flash11enable_sm90INS1_16FlashAttnFwdSm90INS1_25CollectiveMainloopFwdSm90ILi2EN4cute5tupleIJNS5_1CILi1EEES8_S8_EEENS6_IJNS7_ILi128EEENS7_ILi160EEENS7_ILi192EEEEEELi192ENS_12float_e4m3_tEfNS_4arch4Sm90ELb0ELb0ELb1ELb0ELb0ELb0ELb0ELb1ELb1ELb1ELb1ELb0EEENS1_21CollectiveEpilogueFwdINS6_IJSA_SC_SB_EEES9_NS_10bfloat16_tESG_Li256ELb0ELb1ELb1ELb1EEENS1_19SingleTileSchedulerILb0ELb1ELb1ELi128EEEEEEEEEvNT_6ParamsE,@"STO_CUDA_ENTRY STV_DEFAULT"
_ZN7cutlass13device_kernelIN5flash11enable_sm90INS1_16FlashAttnFwdSm90INS1_25CollectiveMainloopFwdSm90ILi2EN4cute5tupleIJNS5_1CILi1EEES8_S8_EEENS6_IJNS7_ILi128EEENS7_ILi160EEENS7_ILi192EEEEEELi192ENS_12float_e4m3_tEfNS_4arch4Sm90ELb0ELb0ELb1ELb0ELb0ELb0ELb0ELb1ELb1ELb1ELb1ELb0EEENS1_21CollectiveEpilogueFwdINS6_IJSA_SC_SB_EEES9_NS_10bfloat16_tESG_Li256ELb0ELb1ELb1ELb1EEENS1_19SingleTileSchedulerILb0ELb1ELb1ELi128EEEEEEEEEvNT_6ParamsE:
        /* <DEDUP_REMOVED lines=17> */
.L_x_3135:
[----:B------:R-:W-:Y:S05]  /*0110*/  BSYNC B0 ;  /* 0x0000000000007941 */ /* 0x000fea0003800000 */
.L_x_3134:
        /* <DEDUP_REMOVED lines=40> */
.L_x_3136:
        /* <DEDUP_REMOVED lines=22> */
.L_x_3137:
        /* <DEDUP_REMOVED lines=18> */
.L_x_3138:
        /* <DEDUP_REMOVED lines=22> */
.L_x_3139:
        /* <DEDUP_REMOVED lines=22> */
.L_x_3140:
        /* <DEDUP_REMOVED lines=9> */
.L_x_3143:
        /* <DEDUP_REMOVED lines=23> */
[----:B------:R-:W-:Y:S01]  /*0ae0*/  LOP3.LUT R17, R2, 0xffff, RZ, 0xc0, !PT ;  /* 0x0000ffff02117812 */ /* 0x000fe200078ec0ff */
[----:B------:R-:W-:-:S06]  /*0af0*/  IMAD.MOV.U32 R22, RZ, RZ, RZ ;  /* 0x000000ffff167224 */ /* 0x000fcc00078e00ff */
[----:B------:R-:W1:Y:S08]  /*0b00*/  LDC R19, c[0x0][0x424] ;  /* 0x00010900ff137b82 */ /* 0x000e700000000800 */
[----:B------:R-:W2:Y:S01]  /*0b10*/  LDC R0, c[0x0][0x2f0] ;  /* 0x0000bc00ff007b82 */ /* 0x000ea20000000800 */
[----:B0-----:R-:W-:-:S04]  /*0b20*/  ISETP.NE.U32.AND P0, PT, R4, RZ, PT ;  /* 0x000000ff0400720c */ /* 0x001fc80003f05070 */
[----:B------:R-:W-:-:S04]  /*0b30*/  ISETP.NE.AND.EX P0, PT, R5, RZ, PT, P0 ;  /* 0x000000ff0500720c */ /* 0x000fc80003f05300 */
[----:B-1----:R-:W-:-:S05]  /*0b40*/  SEL R19, R19, 0x1, P0 ;  /* 0x0000000113137807 */ /* 0x002fca0000000000 */
[----:B--2---:R-:W-:-:S04]  /*0b50*/  IMAD R19, R19, R0, RZ ;  /* 0x0000000013137224 */ /* 0x004fc800078e02ff */
[C---:B------:R-:W-:Y:S01]  /*0b60*/  VIADD R0, R19.reuse, 0x9f ;  /* 0x0000009f13007836 */ /* 0x040fe20000000000 */
[----:B------:R-:W-:-:S03]  /*0b70*/  ISETP.GE.AND P0, PT, R19, 0x1, PT ;  /* 0x000000011300780c */ /* 0x000fc60003f06270 */
[----:B------:R-:W-:-:S05]  /*0b80*/  IMAD.HI R0, R0, 0x66666667, RZ ;  /* 0x6666666700007827 */ /* 0x000fca00078e02ff */
[----:B------:R-:W-:-:S04]  /*0b90*/  SHF.R.U32.HI R3, RZ, 0x1f, R0 ;  /* 0x0000001fff037819 */ /* 0x000fc80000011600 */
[----:B------:R-:W-:Y:S01]  /*0ba0*/  LEA.HI.SX32 R0, R0, R3, 0x1a ;  /* 0x0000000300007211 */ /* 0x000fe200078fd2ff */
        /* <DEDUP_REMOVED lines=31> */
.L_x_3145:
        /* <DEDUP_REMOVED lines=9> */
[----:B------:R-:W-:Y:S01]  /*0e30*/  ISETP.GT.AND P1, PT, R22, R17, PT ;  /* 0x000000111600720c */ /* 0x000fe20003f24270 */
        /* <DEDUP_REMOVED lines=87> */
.L_x_3147:
        /* <DEDUP_REMOVED lines=45> */
.L_x_3233:
[----:B------:R-:W-:Y:S05]  /*1680*/  @!P0 BRA `(.L_x_3149) ;  /* 0x0000000000048947 */ /* 0x000fea0003800000 */
[----:B------:R-:W-:Y:S01]  /*1690*/  BPT.TRAP 0x1 ;  /* 0x000000040000795c */ /* 0x000fe20000300000 */
.L_x_3149:
[----:B------:R1:W2:Y:S01]  /*16a0*/  SYNCS.PHASECHK.TRANS64.TRYWAIT P2, [UR40+0x33430], R6 ;  /* 0x03343006ff0075a7 */ /* 0x0002a20008040168 */
[----:B------:R-:W-:Y:S05]  /*16b0*/  @!P0 BRA `(.L_x_3150) ;  /* 0x0000000000048947 */ /* 0x000fea0003800000 */
[----:B------:R-:W-:Y:S01]  /*16c0*/  BPT.TRAP 0x1 ;  /* 0x000000040000795c */ /* 0x000fe20000300000 */
.L_x_3150:
[----:B------:R-:W3:Y:S02]  /*16d0*/  S2R R2, SR_TID.X ;  /* 0x0000000000027919 */ /* 0x000ee40000002100 */
[----:B---3--:R-:W-:-:S04]  /*16e0*/  LOP3.LUT R2, R2, 0x7f, RZ, 0xc0, !PT ;  /* 0x0000007f02027812 */ /* 0x008fc800078ec0ff */
[----:B------:R-:W-:Y:S01]  /*16f0*/  ISETP.NE.AND P1, PT, R2, RZ, PT ;  /* 0x000000ff0200720c */ /* 0x000fe20003f25270 */
[----:B------:R-:W-:Y:S01]  /*1700*/  IMAD.U32 R2, RZ, RZ, UR42 ;  /* 0x0000002aff027e24 */ /* 0x000fe2000f8e00ff */
[----:B--2---:R-:W-:Y:S11]  /*1710*/  @P2 BRA `(.L_x_3151) ;  /* 0x0000000000082947 */ /* 0x004ff60003800000 */
[----:B------:R-:W2:Y:S02]  /*1720*/  SYNCS.PHASECHK.TRANS64.TRYWAIT P2, [UR40+0x33430], R6 ;  /* 0x03343006ff0075a7 */ /* 0x000ea40008040168 */
[----:B--2---:R-:W-:Y:S05]  /*1730*/  @!P2 BRA `(.L_x_3152) ;  /* 0x000000f800cca947 */ /* 0x004fea0003800000 */
.L_x_3151:
[----:B------:R-:W-:Y:S05]  /*1740*/  WARPSYNC.ALL ;  /* 0x0000000000007948 */ /* 0x000fea0003800000 */
[----:B------:R-:W-:Y:S01]  /*1750*/  IMAD.MOV.U32 R8, RZ, RZ, RZ ;  /* 0x000000ffff087224 */ /* 0x000fe200078e00ff */
[----:B------:R-:W-:Y:S01]  /*1760*/  LOP3.LUT R2, R2, 0x10000, RZ, 0xfc, !PT ;  /* 0x0001000002027812 */ /* 0x000fe200078efcff */
[----:B------:R-:W-:Y:S02]  /*1770*/  IMAD.MOV.U32 R25, RZ, RZ, RZ ;  /* 0x000000ffff197224 */ /* 0x000fe400078e00ff */
[----:B0-----:R-:W-:Y:S01]  /*1780*/  IMAD.MOV.U32 R3, RZ, RZ, -0x7fffffe0 ;  /* 0x80000020ff037424 */ /* 0x001fe200078e00ff */
[----:B------:R-:W-:Y:S01]  /*1790*/  UIADD3 UR4, UR40, 0x24200, URZ ;  /* 0x0002420028047890 */ /* 0x000fe2000fffe03f */
[----:B------:R-:W-:Y:S01]  /*17a0*/  R2UR UR8, R2 ;  /* 0x00000000020872ca */ /* 0x000fe200000e0000 */
[----:B------:R-:W-:-:S02]  /*17b0*/  WARPGROUP.ARRIVE ;  /* 0x00000000000079c5 */ /* 0x000fc40000000000 */
[C---:B------:R-:W-:Y:S01]  /*17c0*/  R2UR UR9, R3.reuse ;  /* 0x00000000030972ca */ /* 0x040fe200000e0000 */
[----:B------:R-:W-:Y:S01]  /*17d0*/  USHF.R.U32.HI UR4, URZ, 0x4, UR4 ;  /* 0x000000043f047899 */ /* 0x000fe20008011604 */
[C---:B------:R-:W-:Y:S01]  /*17e0*/  R2UR UR24, R2.reuse ;  /* 0x00000000021872ca */ /* 0x040fe200000e0000 */
[----:B------:R-:W-:Y:S01]  /*17f0*/  UMOV UR11, 0x80000020 ;  /* 0x80000020000b7882 */ /* 0x000fe20000000000 */
[C---:B------:R-:W-:Y:S01]  /*1800*/  R2UR UR25, R3.reuse ;  /* 0x00000000031972ca */ /* 0x040fe200000e0000 */
[----:B------:R-:W-:Y:S01]  /*1810*/  ULOP3.LUT UR4, UR4, 0x3fff, URZ, 0xc0, !UPT ;  /* 0x00003fff04047892 */ /* 0x000fe2000f8ec03f */
[C---:B------:R-:W-:Y:S01]  /*1820*/  R2UR UR20, R2.reuse ;  /* 0x00000000021472ca */ /* 0x040fe200000e0000 */
[----:B------:R-:W-:Y:S01]  /*1830*/  UMOV UR27, 0x80000020 ;  /* 0x80000020001b7882 */ /* 0x000fe20000000000 */
[C---:B------:R-:W-:Y:S01]  /*1840*/  R2UR UR21, R3.reuse ;  /* 0x00000000031572ca */ /* 0x040fe200000e0000 */
[----:B------:R-:W-:Y:S01]  /*1850*/  ULOP3.LUT UR42, UR4, 0x10000, URZ, 0xfc, !UPT ;  /* 0x00010000042a7892 */ /* 0x000fe2000f8efc3f */
[C---:B------:R-:W-:Y:S01]  /*1860*/  R2UR UR16, R2.reuse ;  /* 0x00000000021072ca */ /* 0x040fe200000e0000 */
[----:B------:R-:W-:Y:S01]  /*1870*/  UMOV UR23, 0x80000020 ;  /* 0x8000002000177882 */ /* 0x000fe20000000000 */
[C---:B------:R-:W-:Y:S01]  /*1880*/  R2UR UR17, R3.reuse ;  /* 0x00000000031172ca */ /* 0x040fe200000e0000 */
[----:B------:R-:W-:Y:S01]  /*1890*/  UIADD3 UR6, UR42, 0x80, URZ ;  /* 0x000000802a067890 */ /* 0x000fe2000fffe03f */
[C---:B------:R-:W-:Y:S01]  /*18a0*/  R2UR UR12, R2.reuse ;  /* 0x00000000020c72ca */ /* 0x040fe200000e0000 */
[----:B------:R-:W-:Y:S01]  /*18b0*/  UMOV UR19, 0x80000020 ;  /* 0x8000002000137882 */ /* 0x000fe20000000000 */
[----:B------:R-:W-:Y:S01]  /*18c0*/  UMOV UR10, UR42 ;  /* 0x0000002a000a7c82 */ /* 0x000fe20008000000 */
[----:B------:R-:W-:Y:S01]  /*18d0*/  R2UR UR13, R3 ;  /* 0x00000000030d72ca */ /* 0x000fe200000e0000 */
[----:B------:R-:W-:Y:S01]  /*18e0*/  QGMMA.64x32x32.F32.E4M3.E4M3 R92, gdesc[UR8], RZ, !UPT, gsb0 ;  /* 0x00600000085c79f3 */ /* 0x000fe2000c0008ff */
[----:B------:R-:W-:Y:S01]  /*18f0*/  UIADD3 UR8, UR42, 0x100, URZ ;  /* 0x000001002a087890 */ /* 0x000fe2000fffe03f */
[----:B------:R-:W-:Y:S01]  /*1900*/  R2UR UR4, R2 ;  /* 0x00000000020472ca */ /* 0x000fe200000e0000 */
[----:B------:R-:W-:Y:S01]  /*1910*/  UMOV UR26, UR6 ;  /* 0x00000006001a7c82 */ /* 0x000fe20008000000 */
[----:B------:R-:W-:Y:S01]  /*1920*/  UIADD3 UR10, UR42, 0x180, URZ ;  /* 0x000001802a0a7890 */ /* 0x000fe2000fffe03f */
[----:B------:R-:W-:Y:S01]  /*1930*/  LOP3.LUT R24, R24, 0xffffff80, RZ, 0xc0, !PT ;  /* 0xffffff8018187812 */ /* 0x000fe200078ec0ff */
[----:B------:R-:W-:Y:S01]  /*1940*/  UIADD3 UR6, UR42, 0x200, URZ ;  /* 0x000002002a067890 */ /* 0x000fe2000fffe03f */
[----:B-1----:R-:W-:Y:S01]  /*1950*/  IMAD.MOV.U32 R6, RZ, RZ, -0x2 ;  /* 0xfffffffeff067424 */ /* 0x002fe200078e00ff */
[----:B------:R-:W-:Y:S01]  /*1960*/  UMOV UR22, UR8 ;  /* 0x0000000800167c82 */ /* 0x000fe20008000000 */
[----:B------:R-:W-:Y:S01]  /*1970*/  UMOV UR15, 0x80000020 ;  /* 0x80000020000f7882 */ /* 0x000fe20000000000 */
[----:B------:R-:W-:Y:S01]  /*1980*/  UIADD3 UR5, UR42, 0x102, URZ ;  /* 0x000001022a057890 */ /* 0x000fe2000fffe03f */
[----:B------:R-:W-:Y:S01]  /*1990*/  IMAD.IADD R24, R23, 0x1, -R24 ;  /* 0x0000000117187824 */ /* 0x000fe200078e0a18 */
[----:B------:R-:W-:Y:S01]  /*19a0*/  UMOV UR18, UR10 ;  /* 0x0000000a00127c82 */ /* 0x000fe20008000000 */
[----:B------:R-:W-:Y:S01]  /*19b0*/  UMOV UR14, UR6 ;  /* 0x00000006000e7c82 */ /* 0x000fe20008000000 */
[----:B------:R-:W-:Y:S01]  /*19c0*/  UIADD3 UR6, UR42, 0x182, URZ ;  /* 0x000001822a067890 */ /* 0x000fe2000fffe03f */
[----:B------:R-:W-:Y:S01]  /*19d0*/  P2R R108, PR, RZ, 0x1 ;  /* 0x00000001ff6c7803 */ /* 0x000fe20000000000 */
[----:B------:R-:W-:Y:S01]  /*19e0*/  UIADD3 UR28, UR4, 0x200, URZ ;  /* 0x00000200041c7890 */ /* 0x000fe2000fffe03f */
[----:B------:R-:W-:Y:S01]  /*19f0*/  SHF.R.S32.HI R23, RZ, 0x1f, R24 ;  /* 0x0000001fff177819 */ /* 0x000fe20000011418 */
[----:B------:R-:W-:Y:S01]  /*1a00*/  UIADD3 UR30, UR42, 0x280, URZ ;  /* 0x000002802a1e7890 */ /* 0x000fe2000fffe03f */
[----:B------:R-:W0:Y:S01]  /*1a10*/  S2UR UR43, SR_CgaCtaId ;  /* 0x00000000002b79c3 */ /* 0x000e220000008800 */
[----:B------:R-:W-:Y:S01]  /*1a20*/  UMOV UR29, 0x80000020 ;  /* 0x80000020001d7882 */ /* 0x000fe20000000000 */
[----:B------:R-:W-:Y:S01]  /*1a30*/  UMOV UR31, 0x80000020 ;  /* 0x80000020001f7882 */ /* 0x000fe20000000000 */
[----:B------:R-:W-:Y:S01]  /*1a40*/  UIADD3 UR32, UR4, 0x202, URZ ;  /* 0x0000020204207890 */ /* 0x000fe2000fffe03f */
[----:B------:R-:W-:Y:S01]  /*1a50*/  LEA.HI R23, R23, R24, RZ, 0x2 ;  /* 0x0000001817177211 */ /* 0x000fe200078f10ff */
[----:B------:R-:W-:Y:S01]  /*1a60*/  UIADD3 UR34, UR42, 0x282, URZ ;  /* 0x000002822a227890 */ /* 0x000fe2000fffe03f */
[--C-:B------:R-:W-:Y:S01]  /*1a70*/  IMAD.MOV.U32 R110, RZ, RZ, R25.reuse ;  /* 0x000000ffff6e7224 */ /* 0x100fe200078e0019 */
[----:B------:R-:W-:Y:S01]  /*1a80*/  UMOV UR33, 0x80000020 ;  /* 0x8000002000217882 */ /* 0x000fe20000000000 */
[----:B------:R-:W-:Y:S01]  /*1a90*/  UMOV UR35, 0x80000020 ;  /* 0x8000002000237882 */ /* 0x000fe20000000000 */
[----:B------:R-:W-:Y:S01]  /*1aa0*/  UIADD3 UR44, UR4, 0x400, URZ ;  /* 0x00000400042c7890 */ /* 0x000fe2000fffe03f */
[----:B------:R-:W-:Y:S01]  /*1ab0*/  LOP3.LUT R23, R23, 0x7ffffffc, RZ, 0xc0, !PT ;  /* 0x7ffffffc17177812 */ /* 0x000fe200078ec0ff */
[----:B------:R-:W-:Y:S01]  /*1ac0*/  UIADD3 UR46, UR42, 0x500, URZ ;  /* 0x000005002a2e7890 */ /* 0x000fe2000fffe03f */
[----:B------:R-:W-:Y:S01]  /*1ad0*/  IMAD.MOV.U32 R112, RZ, RZ, R25 ;  /* 0x000000ffff707224 */ /* 0x000fe200078e0019 */
[----:B------:R-:W-:Y:S01]  /*1ae0*/  UMOV UR45, 0x80000020 ;  /* 0x80000020002d7882 */ /* 0x000fe20000000000 */
[----:B------:R-:W-:Y:S01]  /*1af0*/  UMOV UR47, 0x80000020 ;  /* 0x80000020002f7882 */ /* 0x000fe20000000000 */
[----:B------:R-:W-:Y:S01]  /*1b00*/  UIADD3 UR48, UR4, 0x402, URZ ;  /* 0x0000040204307890 */ /* 0x000fe2000fffe03f */
[----:B------:R-:W-:Y:S01]  /*1b10*/  IMAD.IADD R23, R24, 0x1, -R23 ;  /* 0x0000000118177824 */ /* 0x000fe200078e0a17 */
[----:B------:R-:W-:Y:S01]  /*1b20*/  UIADD3 UR50, UR42, 0x502, URZ ;  /* 0x000005022a327890 */ /* 0x000fe2000fffe03f */
[----:B------:R-:W-:Y:S01]  /*1b30*/  IMAD.MOV.U32 R114, RZ, RZ, R25 ;  /* 0x000000ffff727224 */ /* 0x000fe200078e0019 */
[----:B------:R-:W-:Y:S01]  /*1b40*/  UMOV UR49, 0x80000020 ;  /* 0x8000002000317882 */ /* 0x000fe20000000000 */
[----:B------:R-:W-:Y:S01]  /*1b50*/  UMOV UR51, 0x80000020 ;  /* 0x8000002000337882 */ /* 0x000fe20000000000 */
[----:B------:R-:W-:-:S02]  /*1b60*/  IMAD R6, R23, R6, 0xa0 ;  /* 0x000000a017067424 */ /* 0x000fc400078e0206 */
[--C-:B------:R-:W-:Y:S02]  /*1b70*/  IMAD.MOV.U32 R116, RZ, RZ, R25.reuse ;  /* 0x000000ffff747224 */ /* 0x100fe400078e0019 */
[----:B------:R-:W-:Y:S02]  /*1b80*/  IMAD.IADD R19, R19, 0x1, R6 ;  /* 0x0000000113137824 */ /* 0x000fe400078e0206 */
[----:B------:R-:W-:Y:S02]  /*1b90*/  IMAD.MOV.U32 R118, RZ, RZ, R25 ;  /* 0x000000ffff767224 */ /* 0x000fe400078e0019 */
[C---:B------:R-:W-:Y:S02]  /*1ba0*/  IMAD R6, R22.reuse, -0xa0, R19 ;  /* 0xffffff6016067824 */ /* 0x040fe400078e0213 */
[----:B------:R-:W-:-:S03]  /*1bb0*/  VIADD R22, R22, 0xfffffffe ;  /* 0xfffffffe16167836 */ /* 0x000fc60000000000 */
[C---:B------:R-:W-:Y:S02]  /*1bc0*/  ISETP.GT.AND P2, PT, R6.reuse, 0x9, PT ;  /* 0x000000090600780c */ /* 0x040fe40003f44270 */
[C---:B------:R-:W-:Y:S02]  /*1bd0*/  ISETP.GT.AND P6, PT, R6.reuse, RZ, PT ;  /* 0x000000ff0600720c */ /* 0x040fe40003fc4270 */
[C---:B------:R-:W-:Y:S02]  /*1be0*/  ISETP.GT.AND P5, PT, R6.reuse, 0x1, PT ;  /* 0x000000010600780c */ /* 0x040fe40003fa4270 */
[C---:B------:R-:W-:Y:S01]  /*1bf0*/  ISETP.GT.AND P4, PT, R6.reuse, 0x8, PT ;  /* 0x000000080600780c */ /* 0x040fe20003f84270 */
[----:B------:R-:W-:Y:S02]  /*1c00*/  WARPGROUP.DEPBAR.LE gsb0, 0x0 ;  /* 0x00008000000079c5 */ /* 0x000fe40000010000 */
[----:B------:R-:W-:Y:S01]  /*1c10*/  WARPGROUP.ARRIVE ;  /* 0x00000000000079c5 */ /* 0x000fe20000000000 */
[----:B------:R-:W-:-:S05]  /*1c20*/  ISETP.GT.AND P3, PT, R6, 0x10, PT ;  /* 0x000000100600780c */ /* 0x000fca0003f64270 */
[----:B------:R-:W-:Y:S01]  /*1c30*/  QGMMA.64x32x32.F32.E4M3.E4M3 R76, gdesc[UR24], RZ, !UPT, gsb0 ;  /* 0x00600000184c79f3 */ /* 0x000fe2000c0008ff */
[----:B------:R-:W-:Y:S02]  /*1c40*/  UIADD3 UR24, UR4, 0x2, URZ ;  /* 0x0000000204187890 */ /* 0x000fe4000fffe03f */
[----:B------:R-:W-:Y:S01]  /*1c50*/  UIADD3 UR26, UR42, 0x2, URZ ;  /* 0x000000022a1a7890 */ /* 0x000fe2000fffe03f */
[----:B------:R-:W-:Y:S01]  /*1c60*/  UMOV UR25, 0x80000020 ;  /* 0x8000002000197882 */ /* 0x000fe20000000000 */
[----:B------:R-:W-:Y:S01]  /*1c70*/  UMOV UR27, 0x80000020 ;  /* 0x80000020001b7882 */ /* 0x000fe20000000000 */
[----:B------:R-:W-:Y:S01]  /*1c80*/  UIADD3 UR4, UR42, 0x600, URZ ;  /* 0x000006002a047890 */ /* 0x000fe2000fffe03f */
[----:B------:R-:W-:Y:S02]  /*1c90*/  WARPGROUP.DEPBAR.LE gsb0, 0x0 ;  /* 0x00008000000079c5 */ /* 0x000fe40000010000 */
[----:B------:R-:W-:-:S06]  /*1ca0*/  WARPGROUP.ARRIVE ;  /* 0x00000000000079c5 */ /* 0x000fcc0000000000 */
[----:B------:R-:W-:Y:S03]  /*1cb0*/  QGMMA.64x32x32.F32.E4M3.E4M3 R60, gdesc[UR20], RZ, !UPT, gsb0 ;  /* 0x00600000143c79f3 */ /* 0x000fe6000c0008ff */
        /* <DEDUP_REMOVED lines=8> */
[----:B------:R-:W-:Y:S01]  /*1d40*/  QGMMA.64x32x32.F32.E4M3.E4M3 R92, gdesc[UR24], R92, gsb0 ;  /* 0x00600000185c79f3 */ /* 0x000fe2000800085c */
[----:B------:R-:W-:Y:S01]  /*1d50*/  UIADD3 UR26, UR42, 0x82, URZ ;  /* 0x000000822a1a7890 */ /* 0x000fe2000fffe03f */
[----:B------:R-:W-:Y:S01]  /*1d60*/  UMOV UR27, 0x80000020 ;  /* 0x80000020001b7882 */ /* 0x000fe20000000000 */
[----:B------:R-:W-:Y:S02]  /*1d70*/  WARPGROUP.DEPBAR.LE gsb0, 0x0 ;  /* 0x00008000000079c5 */ /* 0x000fe40000010000 */
[----:B------:R-:W-:-:S06]  /*1d80*/  WARPGROUP.ARRIVE ;  /* 0x00000000000079c5 */ /* 0x000fcc0000000000 */
[----:B------:R-:W-:Y:S01]  /*1d90*/  QGMMA.64x32x32.F32.E4M3.E4M3 R76, gdesc[UR24], R76, gsb0 ;  /* 0x00600000184c79f3 */ /* 0x000fe2000800084c */
[----:B------:R-:W-:Y:S01]  /*1da0*/  UMOV UR26, UR5 ;  /* 0x00000005001a7c82 */ /* 0x000fe20008000000 */
[----:B------:R-:W-:Y:S01]  /*1db0*/  UMOV UR27, 0x80000020 ;  /* 0x80000020001b7882 */ /* 0x000fe20000000000 */
[----:B------:R-:W-:Y:S01]  /*1dc0*/  UIADD3 UR5, UR42, 0x202, URZ ;  /* 0x000002022a057890 */ /* 0x000fe2000fffe03f */
        /* <DEDUP_REMOVED lines=14> */
[----:B------:R-:W-:Y:S03]  /*1eb0*/  QGMMA.64x32x32.F32.E4M3.E4M3 R28, gdesc[UR24], R28, gsb0 ;  /* 0x00600000181c79f3 */ /* 0x000fe6000800081c */
        /* <DEDUP_REMOVED lines=72> */
[----:B------:R-:W-:Y:S02]  /*2340*/  ULDC UR4, c[0x0][0x988] ;  /* 0x0002620000047ab9 */ /* 0x000fe40000000800 */
[----:B------:R-:W-:Y:S01]  /*2350*/  IMAD.U32 R126, RZ, RZ, UR4 ;  /* 0x00000004ff7e7e24 */ /* 0x000fe2000f8e00ff */
        /* <DEDUP_REMOVED lines=9> */
[----:B------:R-:W-:Y:S01]  /*23f0*/  WARPGROUP.ARRIVE ;  /* 0x00000000000079c5 */ /* 0x000fe20000000000 */
[C---:B------:R-:W-:Y:S01]  /*2400*/  FMUL.FTZ R99, R0.reuse, R99 ;  /* 0x0000006300637220 */ /* 0x040fe20000410000 */
[C---:B------:R-:W-:Y:S01]  /*2410*/  FMUL.FTZ R94, R0.reuse, R94 ;  /* 0x0000005e005e7220 */ /* 0x040fe20000410000 */
[C---:B------:R-:W-:Y:S01]  /*2420*/  FMUL.FTZ R97, R0.reuse, R97 ;  /* 0x0000006100617220 */ /* 0x040fe20000410000 */
[C---:B------:R-:W-:Y:S01]  /*2430*/  FMUL.FTZ R95, R0.reuse, R95 ;  /* 0x0000005f005f7220 */ /* 0x040fe20000410000 */
[C---:B------:R-:W-:Y:S01]  /*2440*/  FMUL.FTZ R98, R0.reuse, R98 ;  /* 0x0000006200627220 */ /* 0x040fe20000410000 */
[----:B------:R-:W-:Y:S01]  /*2450*/  QGMMA.64x32x32.F32.E4M3.E4M3 R76, gdesc[UR48], R76, gsb0 ;  /* 0x00600000304c79f3 */ /* 0x000fe2000800084c */
[----:B------:R-:W-:Y:S01]  /*2460*/  UIADD3 UR50, UR42, 0x602, URZ ;  /* 0x000006022a327890 */ /* 0x000fe2000fffe03f */
[----:B------:R-:W1:Y:S01]  /*2470*/  MUFU.TANH R9, R97 ;  /* 0x0000006100097308 */ /* 0x000e620000002400 */
[----:B------:R-:W-:Y:S01]  /*2480*/  UMOV UR51, 0x80000020 ;  /* 0x8000002000337882 */ /* 0x000fe20000000000 */
        /* <DEDUP_REMOVED lines=11> */
[----:B------:R-:W-:-:S03]  /*2540*/  FMUL.FTZ R105, R0, R105 ;  /* 0x0000006900697220 */ /* 0x000fc60000410000 */
[----:B------:R-:W-:Y:S01]  /*2550*/  MUFU.TANH R94, R94 ;  /* 0x0000005e005e7308 */ /* 0x000fe20000002400 */
[----:B-1----:R-:W-:-:S07]  /*2560*/  FSEL R9, R9, -INF , P2 ;  /* 0xff80000009097808 */ /* 0x002fce0001000000 */
[----:B------:R-:W1:Y:S08]  /*2570*/  MUFU.TANH R10, R95 ;  /* 0x0000005f000a7308 */ /* 0x000e700000002400 */
[----:B------:R-:W-:Y:S08]  /*2580*/  MUFU.TANH R98, R98 ;  /* 0x0000006200627308 */ /* 0x000ff00000002400 */
[----:B------:R-:W2:Y:S01]  /*2590*/  MUFU.TANH R5, R92 ;  /* 0x0000005c00057308 */ /* 0x000ea20000002400 */
[----:B-1----:R-:W-:-:S07]  /*25a0*/  FSEL R10, R10, -INF , P5 ;  /* 0xff8000000a0a7808 */ /* 0x002fce0002800000 */
[----:B------:R-:W-:Y:S08]  /*25b0*/  MUFU.TANH R102, R102 ;  /* 0x0000006600667308 */ /* 0x000ff00000002400 */
[----:B------:R-:W1:Y:S01]  /*25c0*/  MUFU.TANH R4, R93 ;  /* 0x0000005d00047308 */ /* 0x000e620000002400 */
[----:B--2---:R-:W-:Y:S01]  /*25d0*/  FSEL R5, R5, -INF , P6 ;  /* 0xff80000005057808 */ /* 0x004fe20003000000 */
[----:B------:R-:W-:-:S02]  /*25e0*/  WARPGROUP.DEPBAR.LE gsb0, 0x0 ;  /* 0x00008000000079c5 */ /* 0x000fc40000010000 */
[----:B------:R-:W-:Y:S01]  /*25f0*/  WARPGROUP.ARRIVE ;  /* 0x00000000000079c5 */ /* 0x000fe20000000000 */
[C---:B------:R-:W-:Y:S01]  /*2600*/  FMUL.FTZ R78, R0.reuse, R78 ;  /* 0x0000004e004e7220 */ /* 0x040fe20000410000 */
[C---:B------:R-:W-:Y:S01]  /*2610*/  FMUL.FTZ R76, R0.reuse, R76 ;  /* 0x0000004c004c7220 */ /* 0x040fe20000410000 */
[C---:B------:R-:W-:Y:S01]  /*2620*/  FMUL.FTZ R80, R0.reuse, R80 ;  /* 0x0000005000507220 */ /* 0x040fe20000410000 */
[C---:B------:R-:W-:Y:S01]  /*2630*/  FMUL.FTZ R91, R0.reuse, R91 ;  /* 0x0000005b005b7220 */ /* 0x040fe20000410000 */
[----:B------:R-:W-:Y:S01]  /*2640*/  MUFU.TANH R103, R103 ;  /* 0x0000006700677308 */ /* 0x000fe20000002400 */
[----:B------:R-:W-:Y:S01]  /*2650*/  QGMMA.64x32x32.F32.E4M3.E4M3 R60, gdesc[UR48], R60, gsb0 ;  /* 0x00600000303c79f3 */ /* 0x000fe2000800083c */
[----:B------:R-:W-:Y:S01]  /*2660*/  UIADD3 UR50, UR42, 0x682, URZ ;  /* 0x000006822a327890 */ /* 0x000fe2000fffe03f */
[C---:B------:R-:W-:Y:S01]  /*2670*/  FMUL.FTZ R77, R0.reuse, R77 ;  /* 0x0000004d004d7220 */ /* 0x040fe20000410000 */
[----:B------:R-:W-:Y:S01]  /*2680*/  UMOV UR51, 0x80000020 ;  /* 0x8000002000337882 */ /* 0x000fe20000000000 */
[C---:B------:R-:W-:Y:S01]  /*2690*/  FMUL.FTZ R79, R0.reuse, R79 ;  /* 0x0000004f004f7220 */ /* 0x040fe20000410000 */
[C---:B------:R-:W-:Y:S01]  /*26a0*/  FMUL.FTZ R81, R0.reuse, R81 ;  /* 0x0000005100517220 */ /* 0x040fe20000410000 */
[C---:B------:R-:W-:Y:S01]  /*26b0*/  FMUL.FTZ R82, R0.reuse, R82 ;  /* 0x0000005200527220 */ /* 0x040fe20000410000 */
[----:B------:R-:W-:Y:S01]  /*26c0*/  MUFU.TANH R78, R78 ;  /* 0x0000004e004e7308 */ /* 0x000fe20000002400 */
[----:B------:R-:W-:Y:S01]  /*26d0*/  FMUL.FTZ R85, R0, R85 ;  /* 0x0000005500557220 */ /* 0x000fe20000410000 */
[----:B-1----:R-:W-:Y:S01]  /*26e0*/  FSEL R4, R4, -INF , P5 ;  /* 0xff80000004047808 */ /* 0x002fe20002800000 */
[----:B------:R-:W-:Y:S01]  /*26f0*/  FMUL.FTZ R83, R0, R83 ;  /* 0x0000005300537220 */ /* 0x000fe20000410000 */
[----:B------:R-:W-:Y:S01]  /*2700*/  ISETP.GT.AND P5, PT, R6, 0x18, PT ;  /* 0x000000180600780c */ /* 0x000fe20003fa4270 */
[C---:B------:R-:W-:Y:S01]  /*2710*/  FMUL.FTZ R86, R0.reuse, R86 ;  /* 0x0000005600567220 */ /* 0x040fe20000410000 */
[C---:B------:R-:W-:Y:S01]  /*2720*/  FMUL.FTZ R87, R0.reuse, R87 ;  /* 0x0000005700577220 */ /* 0x040fe20000410000 */
[C---:B------:R-:W-:Y:S01]  /*2730*/  FMUL.FTZ R89, R0.reuse, R89 ;  /* 0x0000005900597220 */ /* 0x040fe20000410000 */
[----:B------:R-:W-:Y:S01]  /*2740*/  MUFU.TANH R21, R76 ;  /* 0x0000004c00157308 */ /* 0x000fe20000002400 */
[C---:B------:R-:W-:Y:S01]  /*2750*/  FMUL.FTZ R90, R0.reuse, R90 ;  /* 0x0000005a005a7220 */ /* 0x040fe20000410000 */
[C---:B------:R-:W-:Y:S01]  /*2760*/  FMUL.FTZ R88, R0.reuse, R88 ;  /* 0x0000005800587220 */ /* 0x040fe20000410000 */
[----:B------:R-:W-:-:S05]  /*2770*/  FMUL.FTZ R84, R0, R84 ;  /* 0x0000005400547220 */ /* 0x000fca0000410000 */
[----:B------:R1:W2:Y:S08]  /*2780*/  MUFU.TANH R7, R96 ;  /* 0x0000006000077308 */ /* 0x0002b00000002400 */
[----:B------:R-:W-:Y:S01]  /*2790*/  MUFU.TANH R27, R80 ;  /* 0x00000050001b7308 */ /* 0x000fe20000002400 */
[----:B-1----:R-:W-:-:S07]  /*27a0*/  IMAD.MOV.U32 R96, RZ, RZ, R25 ;  /* 0x000000ffff607224 */ /* 0x002fce00078e0019 */
[----:B------:R-:W-:Y:S01]  /*27b0*/  MUFU.TANH R76, R91 ;  /* 0x0000005b004c7308 */ /* 0x000fe20000002400 */
[----:B--2---:R-:W-:-:S07]  /*27c0*/  FSEL R7, R7, -INF , P4 ;  /* 0xff80000007077808 */ /* 0x004fce0002000000 */
[----:B------:R-:W-:Y:S08]  /*27d0*/  MUFU.TANH R106, R106 ;  /* 0x0000006a006a7308 */ /* 0x000ff00000002400 */
[----:B------:R-:W-:Y:S01]  /*27e0*/  MUFU.TANH R97, R107 ;  /* 0x0000006b00617308 */ /* 0x000fe20000002400 */
[----:B------:R-:W-:Y:S02]  /*27f0*/  WARPGROUP.DEPBAR.LE gsb0, 0x0 ;  /* 0x00008000000079c5 */ /* 0x000fe40000010000 */
[----:B------:R-:W-:Y:S01]  /*2800*/  WARPGROUP.ARRIVE ;  /* 0x00000000000079c5 */ /* 0x000fe20000000000 */
[C---:B------:R-:W-:Y:S01]  /*2810*/  FMUL.FTZ R75, R0.reuse, R75 ;  /* 0x0000004b004b7220 */ /* 0x040fe20000410000 */
[C---:B------:R-:W-:Y:S01]  /*2820*/  FMUL.FTZ R67, R0.reuse, R67 ;  /* 0x0000004300437220 */ /* 0x040fe20000410000 */
[----:B------:R-:W-:-:S02]  /*2830*/  FMUL.FTZ R73, R0, R73 ;  /* 0x0000004900497220 */ /* 0x000fc40000410000 */
[----:B------:R-:W1:Y:S01]  /*2840*/  MUFU.TANH R11, R100 ;  /* 0x00000064000b7308 */ /* 0x000e620000002400 */
[C---:B------:R-:W-:Y:S01]  /*2850*/  FMUL.FTZ R62, R0.reuse, R62 ;  /* 0x0000003e003e7220 */ /* 0x040fe20000410000 */
[----:B------:R-:W-:Y:S01]  /*2860*/  QGMMA.64x32x32.F32.E4M3.E4M3 R44, gdesc[UR48], R44, gsb0 ;  /* 0x00600000302c79f3 */ /* 0x000fe2000800082c */
[----:B------:R-:W-:Y:S01]  /*2870*/  UIADD3 UR50, UR42, 0x702, URZ ;  /* 0x000007022a327890 */ /* 0x000fe2000fffe03f */
[C---:B------:R-:W-:Y:S01]  /*2880*/  FMUL.FTZ R60, R0.reuse, R60 ;  /* 0x0000003c003c7220 */ /* 0x040fe20000410000 */
[----:B------:R-:W-:Y:S01]  /*2890*/  UMOV UR51, 0x80000020 ;  /* 0x8000002000337882 */ /* 0x000fe20000000000 */
        /* <DEDUP_REMOVED lines=11> */
[----:B--2---:R-:W-:Y:S01]  /*2950*/  FSEL R75, R99, -INF , P2 ;  /* 0xff800000634b7808 */ /* 0x004fe20001000000 */
[----:B------:R-:W-:Y:S01]  /*2960*/  FMUL.FTZ R74, R0, R74 ;  /* 0x0000004a004a7220 */ /* 0x000fe20000410000 */
[----:B------:R-:W-:Y:S01]  /*2970*/  ISETP.GT.AND P2, PT, R6, 0x20, PT ;  /* 0x000000200600780c */ /* 0x000fe20003f44270 */
[----:B------:R-:W-:Y:S01]  /*2980*/  FMUL.FTZ R72, R0, R72 ;  /* 0x0000004800487220 */ /* 0x000fe20000410000 */
[----:B-1----:R-:W-:Y:S01]  /*2990*/  FSEL R11, R11, -INF , P3 ;  /* 0xff8000000b0b7808 */ /* 0x002fe20001800000 */
[--C-:B------:R-:W-:Y:S01]  /*29a0*/  IMAD.MOV.U32 R100, RZ, RZ, R25.reuse ;  /* 0x000000ffff647224 */ /* 0x100fe200078e0019 */
[----:B------:R-:W-:Y:S01]  /*29b0*/  FSEL R91, R78, -INF , P2 ;  /* 0xff8000004e5b7808 */ /* 0x000fe20001000000 */
[----:B------:R1:W-:Y:S01]  /*29c0*/  MUFU.TANH R80, R73 ;  /* 0x0000004900507308 */ /* 0x0003e20000002400 */
[----:B---3--:R-:W-:Y:S01]  /*29d0*/  FSEL R67, R94, -INF , P6 ;  /* 0xff8000005e437808 */ /* 0x008fe20003000000 */
[----:B------:R-:W-:Y:S01]  /*29e0*/  IMAD.MOV.U32 R94, RZ, RZ, R25 ;  /* 0x000000ffff5e7224 */ /* 0x000fe200078e0019 */
[----:B------:R-:W-:-:S02]  /*29f0*/  ISETP.GT.AND P6, PT, R6, 0x11, PT ;  /* 0x000000110600780c */ /* 0x000fc40003fc4270 */
[----:B------:R-:W-:Y:S02]  /*2a00*/  FMNMX.FTZ R78, R67, R10, !PT ;  /* 0x0000000a434e7209 */ /* 0x000fe40007810000 */
[----:B------:R-:W-:Y:S01]  /*2a10*/  FSEL R21, R21, -INF , P2 ;  /* 0xff80000015157808 */ /* 0x000fe20001000000 */
[----:B------:R2:W3:Y:S01]  /*2a20*/  MUFU.TANH R12, R77 ;  /* 0x0000004d000c7308 */ /* 0x0004e20000002400 */
[----:B-1----:R-:W-:Y:S01]  /*2a30*/  FSEL R73, R98, -INF , P4 ;  /* 0xff80000062497808 */ /* 0x002fe20002000000 */
[--C-:B------:R-:W-:Y:S01]  /*2a40*/  IMAD.MOV.U32 R98, RZ, RZ, R25.reuse ;  /* 0x000000ffff627224 */ /* 0x100fe200078e0019 */
[----:B------:R-:W-:Y:S02]  /*2a50*/  ISETP.GT.AND P4, PT, R6, 0x19, PT ;  /* 0x000000190600780c */ /* 0x000fe40003f84270 */
[----:B------:R-:W-:Y:S02]  /*2a60*/  FMNMX.FTZ R78, R73, R78, !PT ;  /* 0x0000004e494e7209 */ /* 0x000fe40007810000 */
[----:B------:R-:W-:Y:S01]  /*2a70*/  FSEL R97, R97, -INF , P4 ;  /* 0xff80000061617808 */ /* 0x000fe20002000000 */
[----:B------:R-:W1:Y:S01]  /*2a80*/  MUFU.TANH R13, R101 ;  /* 0x00000065000d7308 */ /* 0x000e620000002400 */
[----:B--2---:R-:W-:Y:S01]  /*2a90*/  FSEL R77, R102, -INF , P3 ;  /* 0xff800000664d7808 */ /* 0x004fe20001800000 */
[----:B------:R-:W-:Y:S01]  /*2aa0*/  IMAD.MOV.U32 R102, RZ, RZ, R25 ;  /* 0x000000ffff667224 */ /* 0x000fe200078e0019 */
[----:B------:R-:W-:-:S02]  /*2ab0*/  FMNMX.FTZ R78, R75, R78, !PT ;  /* 0x0000004e4b4e7209 */ /* 0x000fc40007810000 */
[C---:B------:R-:W-:Y:S02]  /*2ac0*/  ISETP.GT.AND P3, PT, R6.reuse, 0x21, PT ;  /* 0x000000210600780c */ /* 0x040fe40003f64270 */
[----:B------:R-:W-:Y:S01]  /*2ad0*/  FMNMX.FTZ R78, R77, R78, !PT ;  /* 0x0000004e4d4e7209 */ /* 0x000fe20007810000 */
[----:B------:R-:W-:Y:S01]  /*2ae0*/  MUFU.TANH R79, R79 ;  /* 0x0000004f004f7308 */ /* 0x000fe20000002400 */
[----:B------:R-:W-:Y:S02]  /*2af0*/  ISETP.GT.AND P2, PT, R6, 0x31, PT ;  /* 0x000000310600780c */ /* 0x000fe40003f44270 */
[----:B---3--:R-:W-:-:S05]  /*2b00*/  FSEL R23, R12, -INF , P3 ;  /* 0xff8000000c177808 */ /* 0x008fca0001800000 */
[----:B------:R2:W-:Y:S01]  /*2b10*/  MUFU.TANH R14, R81 ;  /* 0x00000051000e7308 */ /* 0x0005e20000002400 */
[----:B-1----:R-:W-:Y:S01]  /*2b20*/  FSEL R13, R13, -INF , P6 ;  /* 0xff8000000d0d7808 */ /* 0x002fe20003000000 */
[----:B------:R-:W-:Y:S02]  /*2b30*/  WARPGROUP.DEPBAR.LE gsb0, 0x0 ;  /* 0x00008000000079c5 */ /* 0x000fe40000010000 */
[----:B------:R-:W-:Y:S01]  /*2b40*/  WARPGROUP.ARRIVE ;  /* 0x00000000000079c5 */ /* 0x000fe20000000000 */
[----:B--2---:R-:W-:-:S03]  /*2b50*/  FSEL R81, R103, -INF , P6 ;  /* 0xff80000067517808 */ /* 0x004fc60003000000 */
[----:B------:R-:W1:Y:S01]  /*2b60*/  MUFU.TANH R15, R104 ;  /* 0x00000068000f7308 */ /* 0x000e620000002400 */
[----:B------:R-:W-:Y:S01]  /*2b70*/  ISETP.GT.AND P6, PT, R6, 0x28, PT ;  /* 0x000000280600780c */ /* 0x000fe20003fc4270 */
[C---:B------:R-:W-:Y:S01]  /*2b80*/  FMUL.FTZ R19, R0.reuse, R50 ;  /* 0x0000003200137220 */ /* 0x040fe20000410000 */
[----:B------:R-:W-:Y:S01]  /*2b90*/  FMNMX.FTZ R78, R81, R78, !PT ;  /* 0x0000004e514e7209 */ /* 0x000fe20007810000 */
[----:B------:R-:W-:Y:S01]  /*2ba0*/  QGMMA.64x32x32.F32.E4M3.E4M3 R28, gdesc[UR48], R28, gsb0 ;  /* 0x00600000301c79f3 */ /* 0x000fe2000800081c */
[C---:B------:R-:W-:Y:S01]  /*2bb0*/  FMUL.FTZ R44, R0.reuse, R44 ;  /* 0x0000002c002c7220 */ /* 0x040fe20000410000 */
[C---:B------:R-:W-:Y:S01]  /*2bc0*/  FMUL.FTZ R46, R0.reuse, R46 ;  /* 0x0000002e002e7220 */ /* 0x040fe20000410000 */
[C---:B------:R-:W-:Y:S01]  /*2bd0*/  FMUL.FTZ R49, R0.reuse, R49 ;  /* 0x0000003100317220 */ /* 0x040fe20000410000 */
[----:B------:R-:W2:Y:S01]  /*2be0*/  MUFU.TANH R82, R82 ;  /* 0x0000005200527308 */ /* 0x000ea20000002400 */
[C---:B------:R-:W-:Y:S01]  /*2bf0*/  FMUL.FTZ R45, R0.reuse, R45 ;  /* 0x0000002d002d7220 */ /* 0x040fe20000410000 */
[C---:B------:R-:W-:Y:S01]  /*2c00*/  FMUL.FTZ R53, R0.reuse, R53 ;  /* 0x0000003500357220 */ /* 0x040fe20000410000 */
[C---:B------:R-:W-:Y:S01]  /*2c10*/  FMUL.FTZ R55, R0.reuse, R55 ;  /* 0x0000003700377220 */ /* 0x040fe20000410000 */
[----:B------:R-:W-:Y:S01]  /*2c20*/  FSEL R27, R27, -INF , P6 ;  /* 0xff8000001b1b7808 */ /* 0x000fe20003000000 */
[C---:B------:R-:W-:Y:S01]  /*2c30*/  FMUL.FTZ R51, R0.reuse, R51 ;  /* 0x0000003300337220 */ /* 0x040fe20000410000 */
[C---:B------:R-:W-:Y:S01]  /*2c40*/  FMUL.FTZ R47, R0.reuse, R47 ;  /* 0x0000002f002f7220 */ /* 0x040fe20000410000 */
[C---:B------:R-:W-:Y:S01]  /*2c50*/  FMUL.FTZ R52, R0.reuse, R52 ;  /* 0x0000003400347220 */ /* 0x040fe20000410000 */
[----:B------:R3:W-:Y:S01]  /*2c60*/  MUFU.TANH R20, R85 ;  /* 0x0000005500147308 */ /* 0x0007e20000002400 */
[----:B-1----:R-:W-:Y:S01]  /*2c70*/  FSEL R15, R15, -INF , P5 ;  /* 0xff8000000f0f7808 */ /* 0x002fe20002800000 */
[C---:B------:R-:W-:Y:S01]  /*2c80*/  FMUL.FTZ R54, R0.reuse, R54 ;  /* 0x0000003600367220 */ /* 0x040fe20000410000 */
[C---:B------:R-:W-:Y:S01]  /*2c90*/  FMUL.FTZ R57, R0.reuse, R57 ;  /* 0x0000003900397220 */ /* 0x040fe20000410000 */
[C---:B------:R-:W-:Y:S01]  /*2ca0*/  FMUL.FTZ R92, R0.reuse, R59 ;  /* 0x0000003b005c7220 */ /* 0x040fe20000410000 */
[C---:B------:R-:W-:Y:S01]  /*2cb0*/  FMUL.FTZ R56, R0.reuse, R56 ;  /* 0x0000003800387220 */ /* 0x040fe20000410000 */
[C---:B------:R-:W-:Y:S01]  /*2cc0*/  FMUL.FTZ R58, R0.reuse, R58 ;  /* 0x0000003a003a7220 */ /* 0x040fe20000410000 */
[----:B------:R-:W-:Y:S01]  /*2cd0*/  FMUL.FTZ R48, R0, R48 ;  /* 0x0000003000307220 */ /* 0x000fe20000410000 */
[----:B------:R-:W-:Y:S01]  /*2ce0*/  MUFU.TANH R105, R105 ;  /* 0x0000006900697308 */ /* 0x000fe20000002400 */
[----:B---3--:R-:W-:Y:S01]  /*2cf0*/  FSEL R85, R106, -INF , P5 ;  /* 0xff8000006a557808 */ /* 0x008fe20002800000 */
[--C-:B------:R-:W-:Y:S01]  /*2d00*/  IMAD.MOV.U32 R104, RZ, RZ, R25.reuse ;  /* 0x000000ffff687224 */ /* 0x100fe200078e0019 */
[----:B------:R-:W-:Y:S01]  /*2d10*/  ISETP.GT.AND P5, PT, R6, 0x29, PT ;  /* 0x000000290600780c */ /* 0x000fe20003fa4270 */
[----:B------:R-:W-:Y:S01]  /*2d20*/  IMAD.MOV.U32 R106, RZ, RZ, R25 ;  /* 0x000000ffff6a7224 */ /* 0x000fe200078e0019 */
[----:B------:R-:W-:-:S03]  /*2d30*/  FMNMX.FTZ R78, R85, R78, !PT ;  /* 0x0000004e554e7209 */ /* 0x000fc60007810000 */
[----:B------:R2:W1:Y:S01]  /*2d40*/  MUFU.TANH R95, R83 ;  /* 0x00000053005f7308 */ /* 0x0004620000002400 */
[----:B------:R-:W-:-:S04]  /*2d50*/  FMNMX.FTZ R78, R97, R78, !PT ;  /* 0x0000004e614e7209 */ /* 0x000fc80007810000 */
[----:B------:R-:W-:-:S03]  /*2d60*/  FMNMX.FTZ R78, R91, R78, !PT ;  /* 0x0000004e5b4e7209 */ /* 0x000fc60007810000 */
[----:B------:R-:W-:Y:S01]  /*2d70*/  MUFU.TANH R86, R86 ;  /* 0x0000005600567308 */ /* 0x000fe20000002400 */
[----:B--2---:R-:W-:Y:S02]  /*2d80*/  FSEL R83, R82, -INF , P6 ;  /* 0xff80000052537808 */ /* 0x004fe40003000000 */
[----:B------:R-:W-:-:S05]  /*2d90*/  ISETP.GT.AND P6, PT, R6, 0x39, PT ;  /* 0x000000390600780c */ /* 0x000fca0003fc4270 */
[----:B------:R-:W2:Y:S01]  /*2da0*/  MUFU.TANH R87, R87 ;  /* 0x0000005700577308 */ /* 0x000ea20000002400 */
[----:B-1----:R-:W-:-:S07]  /*2db0*/  FSEL R95, R95, -INF , P5 ;  /* 0xff8000005f5f7808 */ /* 0x002fce0002800000 */
[----:B------:R1:W-:Y:S08]  /*2dc0*/  MUFU.TANH R26, R89 ;  /* 0x00000059001a7308 */ /* 0x0003f00000002400 */
[----:B------:R-:W3:Y:S01]  /*2dd0*/  MUFU.TANH R90, R90 ;  /* 0x0000005a005a7308 */ /* 0x000ee20000002400 */
[----:B-1----:R-:W-:Y:S01]  /*2de0*/  FSEL R89, R79, -INF , P3 ;  /* 0xff8000004f597808 */ /* 0x002fe20001800000 */
[----:B------:R-:W-:-:S02]  /*2df0*/  WARPGROUP.DEPBAR.LE gsb0, 0x0 ;  /* 0x00008000000079c5 */ /* 0x000fc40000010000 */
[----:B------:R-:W-:Y:S01]  /*2e00*/  ISETP.GT.AND P3, PT, R6, 0x38, PT ;  /* 0x000000380600780c */ /* 0x000fe20003f64270 */
[C---:B------:R-:W-:Y:S01]  /*2e10*/  FMUL.FTZ R32, R0.reuse, R32 ;  /* 0x0000002000207220 */ /* 0x040fe20000410000 */
[----:B------:R-:W-:Y:S01]  /*2e20*/  FMNMX.FTZ R78, R89, R78, !PT ;  /* 0x0000004e594e7209 */ /* 0x000fe20007810000 */
[C---:B------:R-:W-:Y:S01]  /*2e30*/  FMUL.FTZ R34, R0.reuse, R34 ;  /* 0x0000002200227220 */ /* 0x040fe20000410000 */
[----:B------:R1:W-:Y:S01]  /*2e40*/  MUFU.TANH R135, R19 ;  /* 0x0000001300877308 */ /* 0x0003e20000002400 */
[----:B--2---:R-:W-:Y:S01]  /*2e50*/  FSEL R99, R87, -INF , P2 ;  /* 0xff80000057637808 */ /* 0x004fe20001000000 */
[C---:B------:R-:W-:Y:S01]  /*2e60*/  FMUL.FTZ R28, R0.reuse, R28 ;  /* 0x0000001c001c7220 */ /* 0x040fe20000410000 */
[----:B------:R-:W-:Y:S01]  /*2e70*/  FMNMX.FTZ R78, R83, R78, !PT ;  /* 0x0000004e534e7209 */ /* 0x000fe20007810000 */
[C---:B------:R-:W-:Y:S01]  /*2e80*/  FMUL.FTZ R30, R0.reuse, R30 ;  /* 0x0000001e001e7220 */ /* 0x040fe20000410000 */
[C---:B------:R-:W-:Y:S01]  /*2e90*/  FMUL.FTZ R38, R0.reuse, R38 ;  /* 0x0000002600267220 */ /* 0x040fe20000410000 */
[C---:B------:R-:W-:Y:S01]  /*2ea0*/  FMUL.FTZ R42, R0.reuse, R42 ;  /* 0x0000002a002a7220 */ /* 0x040fe20000410000 */
[----:B------:R-:W-:Y:S01]  /*2eb0*/  FMNMX.FTZ R78, R95, R78, !PT ;  /* 0x0000004e5f4e7209 */ /* 0x000fe20007810000 */
[----:B------:R-:W-:Y:S01]  /*2ec0*/  MUFU.TANH R88, R88 ;  /* 0x0000005800587308 */ /* 0x000fe20000002400 */
[----:B-1----:R-:W-:Y:S01]  /*2ed0*/  FSEL R19, R105, -INF , P4 ;  /* 0xff80000069137808 */ /* 0x002fe20002000000 */
[----:B------:R-:W-:Y:S01]  /*2ee0*/  FMUL.FTZ R36, R0, R36 ;  /* 0x0000002400247220 */ /* 0x000fe20000410000 */
[----:B------:R-:W-:Y:S01]  /*2ef0*/  ISETP.GT.AND P4, PT, R6, 0x30, PT ;  /* 0x000000300600780c */ /* 0x000fe20003f84270 */
[----:B------:R-:W-:Y:S01]  /*2f00*/  FMUL.FTZ R33, R0, R33 ;  /* 0x0000002100217220 */ /* 0x000fe20000410000 */
[----:B---3--:R-:W-:Y:S01]  /*2f10*/  FSEL R103, R90, -INF , P3 ;  /* 0xff8000005a677808 */ /* 0x008fe20001800000 */
[----:B------:R-:W-:Y:S01]  /*2f20*/  FMUL.FTZ R37, R0, R37 ;  /* 0x0000002500257220 */ /* 0x000fe20000410000 */
[----:B------:R-:W-:Y:S01]  /*2f30*/  FSEL R101, R86, -INF , P4 ;  /* 0xff80000056657808 */ /* 0x000fe20002000000 */
[----:B------:R-:W-:Y:S01]  /*2f40*/  MUFU.TANH R84, R84 ;  /* 0x0000005400547308 */ /* 0x000fe20000002400 */
[----:B------:R-:W-:Y:S01]  /*2f50*/  FSEL R105, R76, -INF , P6 ;  /* 0xff8000004c697808 */ /* 0x000fe20003000000 */
[C---:B------:R-:W-:Y:S01]  /*2f60*/  FMUL.FTZ R40, R0.reuse, R40 ;  /* 0x0000002800287220 */ /* 0x040fe20000410000 */
[----:B------:R-:W-:Y:S01]  /*2f70*/  FMNMX.FTZ R78, R101, R78, !PT ;  /* 0x0000004e654e7209 */ /* 0x000fe20007810000 */
[----:B------:R-:W-:Y:S01]  /*2f80*/  FMUL.FTZ R41, R0, R41 ;  /* 0x0000002900297220 */ /* 0x000fe20000410000 */
[----:B------:R-:W-:-:S02]  /*2f90*/  IMAD.MOV.U32 R90, RZ, RZ, R25 ;  /* 0x000000ffff5a7224 */ /* 0x000fc400078e0019 */
[----:B------:R-:W-:Y:S01]  /*2fa0*/  FMNMX.FTZ R78, R99, R78, !PT ;  /* 0x0000004e634e7209 */ /* 0x000fe20007810000 */
[----:B------:R-:W-:Y:S03]  /*2fb0*/  MUFU.TANH R62, R62 ;  /* 0x0000003e003e7308 */ /* 0x000fe60000002400 */
[----:B------:R-:W-:-:S04]  /*2fc0*/  FMNMX.FTZ R78, R103, R78, !PT ;  /* 0x0000004e674e7209 */ /* 0x000fc80007810000 */
[----:B------:R-:W-:Y:S01]  /*2fd0*/  FMNMX.FTZ R78, R105, R78, !PT ;  /* 0x0000004e694e7209 */ /* 0x000fe20007810000 */
[----:B------:R-:W-:Y:S08]  /*2fe0*/  MUFU.TANH R60, R60 ;  /* 0x0000003c003c7308 */ /* 0x000ff00000002400 */
[----:B------:R-:W-:Y:S08]  /*2ff0*/  MUFU.TANH R65, R65 ;  /* 0x0000004100417308 */ /* 0x000ff00000002400 */
[----:B------:R-:W-:Y:S08]  /*3000*/  MUFU.TANH R63, R63 ;  /* 0x0000003f003f7308 */ /* 0x000ff00000002400 */
[----:B------:R-:W-:Y:S08]  /*3010*/  MUFU.TANH R69, R69 ;  /* 0x0000004500457308 */ /* 0x000ff00000002400 */
[----:B------:R-:W-:Y:S08]  /*3020*/  MUFU.TANH R44, R44 ;  /* 0x0000002c002c7308 */ /* 0x000ff00000002400 */
[----:B------:R-:W-:Y:S08]  /*3030*/  MUFU.TANH R46, R46 ;  /* 0x0000002e002e7308 */ /* 0x000ff00000002400 */
[----:B------:R-:W1:Y:S08]  /*3040*/  MUFU.TANH R66, R66 ;  /* 0x0000004200427308 */ /* 0x000e700000002400 */
[----:B------:R2:W-:Y:S08]  /*3050*/  MUFU.TANH R50, R49 ;  /* 0x0000003100327308 */ /* 0x0005f00000002400 */
[----:B------:R3:W-:Y:S01]  /*3060*/  MUFU.TANH R24, R45 ;  /* 0x0000002d00187308 */ /* 0x0007e20000002400 */
[----:B--2---:R-:W-:Y:S01]  /*3070*/  FSEL R49, R20, -INF , P2 ;  /* 0xff80000014317808 */ /* 0x004fe20001000000 */
[----:B------:R-:W-:Y:S01]  /*3080*/  FMUL.FTZ R20, R0, R31 ;  /* 0x0000001f00147220 */ /* 0x000fe20000410000 */
[----:B------:R-:W-:-:S04]  /*3090*/  ISETP.GT.AND P2, PT, R6, 0x48, PT ;  /* 0x000000480600780c */ /* 0x000fc80003f44270 */
[----:B-1----:R-:W-:Y:S01]  /*30a0*/  FSEL R117, R66, -INF , P2 ;  /* 0xff80000042757808 */ /* 0x002fe20001000000 */
[----:B------:R1:W2:Y:S01]  /*30b0*/  MUFU.TANH R93, R53 ;  /* 0x00000035005d7308 */ /* 0x0002a20000002400 */
[----:B---3--:R-:W-:Y:S01]  /*30c0*/  FSEL R45, R14, -INF , P5 ;  /* 0xff8000000e2d7808 */ /* 0x008fe20002800000 */
[----:B------:R-:W-:Y:S01]  /*30d0*/  FMUL.FTZ R14, R0, R29 ;  /* 0x0000001d000e7220 */ /* 0x000fe20000410000 */
[----:B------:R-:W-:-:S04]  /*30e0*/  ISETP.GT.AND P5, PT, R6, 0x40, PT ;  /* 0x000000400600780c */ /* 0x000fc80003fa4270 */
[----:B------:R-:W-:Y:S01]  /*30f0*/  FSEL R113, R62, -INF , P5 ;  /* 0xff8000003e717808 */ /* 0x000fe20002800000 */
[----:B------:R3:W4:Y:S01]  /*3100*/  MUFU.TANH R141, R55 ;  /* 0x00000037008d7308 */ /* 0x0007220000002400 */
[----:B-1----:R-:W-:Y:S01]  /*3110*/  FSEL R53, R26, -INF , P6 ;  /* 0xff8000001a357808 */ /* 0x002fe20003000000 */
[----:B------:R-:W-:Y:S01]  /*3120*/  FMUL.FTZ R26, R0, R39 ;  /* 0x00000027001a7220 */ /* 0x000fe20000410000 */
[----:B------:R-:W-:Y:S02]  /*3130*/  FMNMX.FTZ R78, R113, R78, !PT ;  /* 0x0000004e714e7209 */ /* 0x000fe40007810000 */
[----:B------:R-:W-:-:S03]  /*3140*/  ISETP.GT.AND P6, PT, R6, 0x50, PT ;  /* 0x000000500600780c */ /* 0x000fc60003fc4270 */
[----:B------:R1:W-:Y:S01]  /*3150*/  MUFU.TANH R137, R51 ;  /* 0x0000003300897308 */ /* 0x0003e20000002400 */
[----:B---3--:R-:W-:Y:S02]  /*3160*/  FSEL R55, R60, -INF , P5 ;  /* 0xff8000003c377808 */ /* 0x008fe40002800000 */
[----:B------:R-:W-:-:S04]  /*3170*/  ISETP.GT.AND P5, PT, R6, 0x51, PT ;  /* 0x000000510600780c */ /* 0x000fc80003fa4270 */
[----:B------:R-:W-:Y:S01]  /*3180*/  FSEL R31, R69, -INF , P5 ;  /* 0xff800000451f7808 */ /* 0x000fe20002800000 */
[----:B------:R3:W-:Y:S01]  /*3190*/  MUFU.TANH R131, R47 ;  /* 0x0000002f00837308 */ /* 0x0007e20000002400 */
[----:B-1----:R-:W-:Y:S01]  /*31a0*/  FSEL R51, R88, -INF , P3 ;  /* 0xff80000058337808 */ /* 0x002fe20001800000 */
[----:B------:R-:W-:Y:S01]  /*31b0*/  IMAD.MOV.U32 R88, RZ, RZ, R25 ;  /* 0x000000ffff587224 */ /* 0x000fe200078e0019 */
[----:B------:R-:W-:-:S04]  /*31c0*/  ISETP.GT.AND P3, PT, R6, 0x49, PT ;  /* 0x000000490600780c */ /* 0x000fc80003f64270 */
[----:B------:R-:W-:Y:S01]  /*31d0*/  FSEL R29, R65, -INF , P3 ;  /* 0xff800000411d7808 */ /* 0x000fe20001800000 */
[----:B------:R-:W1:Y:S01]  /*31e0*/  MUFU.TANH R70, R70 ;  /* 0x0000004600467308 */ /* 0x000e620000002400 */
[----:B---3--:R-:W-:Y:S02]  /*31f0*/  FSEL R47, R84, -INF , P4 ;  /* 0xff800000542f7808 */ /* 0x008fe40002000000 */
[C---:B------:R-:W-:Y:S02]  /*3200*/  ISETP.GT.AND P4, PT, R6.reuse, 0x41, PT ;  /* 0x000000410600780c */ /* 0x040fe40003f84270 */
[----:B------:R-:W-:Y:S02]  /*3210*/  FSEL R119, R119, -INF , P3 ;  /* 0xff80000077777808 */ /* 0x000fe40001800000 */
[----:B------:R-:W-:Y:S01]  /*3220*/  ISETP.GT.AND P3, PT, R6, 0x60, PT ;  /* 0x000000600600780c */ /* 0x000fe20003f64270 */
[----:B------:R-:W3:Y:S01]  /*3230*/  MUFU.TANH R20, R20 ;  /* 0x0000001400147308 */ /* 0x000ee20000002400 */
[----:B------:R-:W-:-:S02]  /*3240*/  FSEL R115, R63, -INF , P4 ;  /* 0xff8000003f737808 */ /* 0x000fc40002000000 */
[----:B------:R-:W-:Y:S02]  /*3250*/  FSEL R69, R44, -INF , P3 ;  /* 0xff8000002c457808 */ /* 0x000fe40001800000 */
[----:B------:R-:W-:Y:S02]  /*3260*/  FSEL R133, R46, -INF , P3 ;  /* 0xff8000002e857808 */ /* 0x000fe40001800000 */
[----:B------:R-:W-:Y:S01]  /*3270*/  FMNMX.FTZ R78, R115, R78, !PT ;  /* 0x0000004e734e7209 */ /* 0x000fe20007810000 */
[----:B------:R-:W5:Y:S01]  /*3280*/  MUFU.TANH R61, R61 ;  /* 0x0000003d003d7308 */ /* 0x000f620000002400 */
[----:B------:R-:W-:Y:S02]  /*3290*/  ISETP.GT.AND P3, PT, R6, 0x71, PT ;  /* 0x000000710600780c */ /* 0x000fe40003f64270 */
[----:B------:R-:W-:Y:S02]  /*32a0*/  FMNMX.FTZ R78, R117, R78, !PT ;  /* 0x0000004e754e7209 */ /* 0x000fe40007810000 */
[----:B--2---:R-:W-:-:S02]  /*32b0*/  FSEL R93, R93, -INF , P3 ;  /* 0xff8000005d5d7808 */ /* 0x004fc40001800000 */
[----:B----4-:R-:W-:Y:S01]  /*32c0*/  FSEL R141, R141, -INF , P3 ;  /* 0xff8000008d8d7808 */ /* 0x010fe20001800000 */
[----:B------:R-:W2:Y:S01]  /*32d0*/  MUFU.TANH R68, R68 ;  /* 0x0000004400447308 */ /* 0x000ea20000002400 */
[----:B------:R-:W-:Y:S02]  /*32e0*/  ISETP.GT.AND P3, PT, R6, 0x81, PT ;  /* 0x000000810600780c */ /* 0x000fe40003f64270 */
[----:B-1----:R-:W-:Y:S02]  /*32f0*/  FSEL R121, R70, -INF , P6 ;  /* 0xff80000046797808 */ /* 0x002fe40003000000 */
[----:B------:R-:W-:Y:S02]  /*3300*/  FMNMX.FTZ R78, R119, R78, !PT ;  /* 0x0000004e774e7209 */ /* 0x000fe40007810000 */
[----:B---3--:R-:W-:Y:S01]  /*3310*/  FSEL R149, R20, -INF , P3 ;  /* 0xff80000014957808 */ /* 0x008fe20001800000 */
[----:B------:R-:W1:Y:S01]  /*3320*/  MUFU.TANH R71, R71 ;  /* 0x0000004700477308 */ /* 0x000e620000002400 */
[----:B------:R-:W-:Y:S01]  /*3330*/  FMUL.FTZ R20, R0, R43 ;  /* 0x0000002b00147220 */ /* 0x000fe20000410000 */
[----:B-----5:R-:W-:-:S02]  /*3340*/  FSEL R59, R61, -INF , P4 ;  /* 0xff8000003d3b7808 */ /* 0x020fc40002000000 */
[----:B------:R-:W-:Y:S02]  /*3350*/  ISETP.GT.AND P4, PT, R6, 0x58, PT ;  /* 0x000000580600780c */ /* 0x000fe40003f84270 */
[----:B------:R-:W-:Y:S02]  /*3360*/  FMNMX.FTZ R78, R121, R78, !PT ;  /* 0x0000004e794e7209 */ /* 0x000fe40007810000 */
[----:B------:R-:W-:Y:S01]  /*3370*/  MUFU.TANH R64, R64 ;  /* 0x0000004000407308 */ /* 0x000fe20000002400 */
[----:B--2---:R-:W-:Y:S02]  /*3380*/  FSEL R61, R68, -INF , P6 ;  /* 0xff800000443d7808 */ /* 0x004fe40003000000 */
[----:B------:R-:W-:-:S04]  /*3390*/  ISETP.GT.AND P6, PT, R6, 0x61, PT ;  /* 0x000000610600780c */ /* 0x000fc80003fc4270 */
[----:B------:R-:W-:Y:S01]  /*33a0*/  FSEL R131, R131, -INF , P6 ;  /* 0xff80000083837808 */ /* 0x000fe20003000000 */
[----:B------:R-:W2:Y:S01]  /*33b0*/  MUFU.TANH R74, R74 ;  /* 0x0000004a004a7308 */ /* 0x000ea20000002400 */
[----:B-1----:R-:W-:Y:S02]  /*33c0*/  FSEL R123, R71, -INF , P5 ;  /* 0xff800000477b7808 */ /* 0x002fe40002800000 */
[----:B------:R-:W-:Y:S01]  /*33d0*/  FSEL R71, R24, -INF , P6 ;  /* 0xff80000018477808 */ /* 0x000fe20003000000 */
[----:B------:R-:W-:Y:S01]  /*33e0*/  FMUL.FTZ R24, R0, R35 ;  /* 0x0000002300187220 */ /* 0x000fe20000410000 */
[----:B------:R-:W-:Y:S02]  /*33f0*/  FMNMX.FTZ R78, R123, R78, !PT ;  /* 0x0000004e7b4e7209 */ /* 0x000fe40007810000 */
[C---:B------:R-:W-:Y:S01]  /*3400*/  ISETP.GT.AND P5, PT, R6.reuse, 0x68, PT ;  /* 0x000000680600780c */ /* 0x040fe20003fa4270 */
[----:B------:R-:W1:Y:S01]  /*3410*/  MUFU.TANH R52, R52 ;  /* 0x0000003400347308 */ /* 0x000e620000002400 */
[----:B------:R-:W-:-:S02]  /*3420*/  ISETP.GT.AND P6, PT, R6, 0x78, PT ;  /* 0x000000780600780c */ /* 0x000fc40003fc4270 */
[----:B------:R-:W-:-:S05]  /*3430*/  FSEL R135, R135, -INF , P5 ;  /* 0xff80000087877808 */ /* 0x000fca0002800000 */
[----:B------:R-:W3:Y:S01]  /*3440*/  MUFU.TANH R54, R54 ;  /* 0x0000003600367308 */ /* 0x000ee20000002400 */
[----:B--2---:R-:W-:-:S04]  /*3450*/  FSEL R125, R74, -INF , P4 ;  /* 0xff8000004a7d7808 */ /* 0x004fc80002000000 */
[----:B------:R-:W-:-:S03]  /*3460*/  FMNMX.FTZ R78, R125, R78, !PT ;  /* 0x0000004e7d4e7209 */ /* 0x000fc60007810000 */
[----:B------:R-:W-:Y:S08]  /*3470*/  MUFU.TANH R32, R32 ;  /* 0x0000002000207308 */ /* 0x000ff00000002400 */
[----:B------:R-:W2:Y:S08]  /*3480*/  MUFU.TANH R34, R34 ;  /* 0x0000002200227308 */ /* 0x000eb00000002400 */
[----:B------:R4:W-:Y:S08]  /*3490*/  MUFU.TANH R12, R57 ;  /* 0x00000039000c7308 */ /* 0x0009f00000002400 */
[----:B------:R-:W5:Y:S01]  /*34a0*/  MUFU.TANH R72, R72 ;  /* 0x0000004800487308 */ /* 0x000f620000002400 */
[----:B----4-:R-:W-:-:S02]  /*34b0*/  FSEL R57, R64, -INF , P2 ;  /* 0xff80000040397808 */ /* 0x010fc40001000000 */
[----:B------:R-:W-:-:S04]  /*34c0*/  ISETP.GT.AND P2, PT, R6, 0x59, PT ;  /* 0x000000590600780c */ /* 0x000fc80003f44270 */
[----:B------:R-:W-:Y:S01]  /*34d0*/  FSEL R65, R80, -INF , P2 ;  /* 0xff80000050417808 */ /* 0x000fe20001000000 */
[----:B------:R-:W4:Y:S01]  /*34e0*/  MUFU.TANH R20, R20 ;  /* 0x0000001400147308 */ /* 0x000f220000002400 */
[----:B------:R-:W-:Y:S02]  /*34f0*/  FSEL R129, R129, -INF , P2 ;  /* 0xff80000081817808 */ /* 0x000fe40001000000 */
[----:B------:R-:W-:Y:S02]  /*3500*/  ISETP.GT.AND P2, PT, R6, 0x70, PT ;  /* 0x000000700600780c */ /* 0x000fe40003f44270 */
[----:B------:R-:W-:Y:S02]  /*3510*/  FMNMX.FTZ R78, R129, R78, !PT ;  /* 0x0000004e814e7209 */ /* 0x000fe40007810000 */
[----:B-1----:R-:W-:Y:S01]  /*3520*/  FSEL R87, R52, -INF , P2 ;  /* 0xff80000034577808 */ /* 0x002fe20001000000 */
[----:B------:R-:W-:Y:S01]  /*3530*/  MUFU.TANH R56, R56 ;  /* 0x0000003800387308 */ /* 0x000fe20000002400 */
[----:B---3--:R-:W-:-:S02]  /*3540*/  FSEL R139, R54, -INF , P2 ;  /* 0xff800000368b7808 */ /* 0x008fc40001000000 */
[----:B------:R-:W-:Y:S02]  /*3550*/  ISETP.GT.AND P2, PT, R6, 0x88, PT ;  /* 0x000000880600780c */ /* 0x000fe40003f44270 */
[----:B------:R-:W-:Y:S02]  /*3560*/  FMNMX.FTZ R78, R133, R78, !PT ;  /* 0x0000004e854e7209 */ /* 0x000fe40007810000 */
[----:B--2---:R-:W-:Y:S01]  /*3570*/  FSEL R151, R34, -INF , P2 ;  /* 0xff80000022977808 */ /* 0x004fe20001000000 */
[----:B------:R-:W1:Y:S01]  /*3580*/  MUFU.TANH R58, R58 ;  /* 0x0000003a003a7308 */ /* 0x000e620000002400 */
[----:B------:R-:W-:Y:S02]  /*3590*/  FSEL R111, R32, -INF , P2 ;  /* 0xff800000206f7808 */ /* 0x000fe40001000000 */
[----:B------:R-:W-:Y:S02]  /*35a0*/  ISETP.GT.AND P2, PT, R6, 0x99, PT ;  /* 0x000000990600780c */ /* 0x000fe40003f44270 */
[----:B-----5:R-:W-:-:S02]  /*35b0*/  FSEL R63, R72, -INF , P4 ;  /* 0xff800000483f7808 */ /* 0x020fc40002000000 */
[----:B------:R-:W-:Y:S01]  /*35c0*/  ISETP.GT.AND P4, PT, R6, 0x69, PT ;  /* 0x000000690600780c */ /* 0x000fe20003f84270 */
[----:B------:R-:W2:Y:S01]  /*35d0*/  MUFU.TANH R24, R24 ;  /* 0x0000001800187308 */ /* 0x000ea20000002400 */
[----:B------:R-:W-:Y:S02]  /*35e0*/  FMNMX.FTZ R78, R131, R78, !PT ;  /* 0x0000004e834e7209 */ /* 0x000fe40007810000 */
[----:B----4-:R-:W-:Y:S02]  /*35f0*/  FSEL R161, R20, -INF , P2 ;  /* 0xff80000014a17808 */ /* 0x010fe40001000000 */
[----:B------:R-:W-:Y:S02]  /*3600*/  FMNMX.FTZ R20, R5, R4, !PT ;  /* 0x0000000405147209 */ /* 0x000fe40007810000 */
[----:B------:R-:W-:Y:S01]  /*3610*/  FSEL R137, R137, -INF , P4 ;  /* 0xff80000089897808 */ /* 0x000fe20002000000 */
[----:B------:R-:W3:Y:S01]  /*3620*/  MUFU.TANH R48, R48 ;  /* 0x0000003000307308 */ /* 0x000ee20000002400 */
[----:B------:R-:W-:-:S02]  /*3630*/  FMNMX.FTZ R78, R135, R78, !PT ;  /* 0x0000004e874e7209 */ /* 0x000fc40007810000 */
[----:B-1----:R-:W-:Y:S02]  /*3640*/  FSEL R143, R58, -INF , P6 ;  /* 0xff8000003a8f7808 */ /* 0x002fe40003000000 */
[----:B------:R-:W-:Y:S02]  /*3650*/  FSEL R39, R56, -INF , P6 ;  /* 0xff80000038277808 */ /* 0x000fe40003000000 */
[----:B------:R-:W-:Y:S01]  /*3660*/  ISETP.GT.AND P6, PT, R6, 0x89, PT ;  /* 0x000000890600780c */ /* 0x000fe20003fc4270 */
[----:B------:R-:W1:Y:S01]  /*3670*/  MUFU.TANH R92, R92 ;  /* 0x0000005c005c7308 */ /* 0x000e620000002400 */
[----:B------:R-:W-:Y:S02]  /*3680*/  FMNMX.FTZ R20, R7, R20, !PT ;  /* 0x0000001407147209 */ /* 0x000fe40007810000 */
[----:B------:R-:W-:Y:S02]  /*3690*/  FMNMX.FTZ R78, R137, R78, !PT ;  /* 0x0000004e894e7209 */ /* 0x000fe40007810000 */
[----:B--2---:R-:W-:-:S02]  /*36a0*/  FSEL R153, R24, -INF , P6 ;  /* 0xff80000018997808 */ /* 0x004fc40003000000 */
[----:B------:R-:W-:Y:S01]  /*36b0*/  FMNMX.FTZ R24, R9, R20, !PT ;  /* 0x0000001409187209 */ /* 0x000fe20007810000 */
[----:B------:R-:W2:Y:S01]  /*36c0*/  MUFU.TANH R28, R28 ;  /* 0x0000001c001c7308 */ /* 0x000ea20000002400 */
[----:B------:R-:W-:Y:S02]  /*36d0*/  FMNMX.FTZ R78, R139, R78, !PT ;  /* 0x0000004e8b4e7209 */ /* 0x000fe40007810000 */
[----:B------:R-:W-:Y:S02]  /*36e0*/  FMNMX.FTZ R24, R11, R24, !PT ;  /* 0x000000180b187209 */ /* 0x000fe40007810000 */
[----:B---3--:R-:W-:Y:S02]  /*36f0*/  FSEL R35, R48, -INF , P5 ;  /* 0xff80000030237808 */ /* 0x008fe40002800000 */
[----:B------:R-:W-:Y:S01]  /*3700*/  FSEL R79, R50, -INF , P4 ;  /* 0xff800000324f7808 */ /* 0x000fe20002000000 */
[----:B------:R-:W3:Y:S01]  /*3710*/  MUFU.TANH R30, R30 ;  /* 0x0000001e001e7308 */ /* 0x000ee20000002400 */
[----:B------:R-:W-:-:S02]  /*3720*/  ISETP.GT.AND P5, PT, R6, 0x79, PT ;  /* 0x000000790600780c */ /* 0x000fc40003fa4270 */
[----:B------:R-:W-:Y:S02]  /*3730*/  ISETP.GT.AND P4, PT, R6, 0x80, PT ;  /* 0x000000800600780c */ /* 0x000fe40003f84270 */
[----:B------:R-:W-:Y:S02]  /*3740*/  FMNMX.FTZ R78, R141, R78, !PT ;  /* 0x0000004e8d4e7209 */ /* 0x000fe40007810000 */
[----:B------:R-:W-:Y:S01]  /*3750*/  FMNMX.FTZ R24, R13, R24, !PT ;  /* 0x000000180d187209 */ /* 0x000fe20007810000 */
[----:B------:R-:W4:Y:S01]  /*3760*/  MUFU.TANH R26, R26 ;  /* 0x0000001a001a7308 */ /* 0x000f220000002400 */
[----:B-1----:R-:W-:Y:S01]  /*3770*/  FSEL R145, R92, -INF , P5 ;  /* 0xff8000005c917808 */ /* 0x002fe20002800000 */
[----:B------:R-:W-:Y:S01]  /*3780*/  IMAD.MOV.U32 R92, RZ, RZ, R25 ;  /* 0x000000ffff5c7224 */ /* 0x000fe200078e0019 */
[----:B------:R-:W-:Y:S02]  /*3790*/  FMNMX.FTZ R78, R143, R78, !PT ;  /* 0x0000004e8f4e7209 */ /* 0x000fe40007810000 */
[----:B--2---:R-:W-:-:S02]  /*37a0*/  FSEL R107, R28, -INF , P4 ;  /* 0xff8000001c6b7808 */ /* 0x004fc40002000000 */
[----:B------:R-:W-:Y:S01]  /*37b0*/  FMNMX.FTZ R24, R15, R24, !PT ;  /* 0x000000180f187209 */ /* 0x000fe20007810000 */
[----:B------:R-:W1:Y:S01]  /*37c0*/  MUFU.TANH R38, R38 ;  /* 0x0000002600267308 */ /* 0x000e620000002400 */
[----:B---3--:R-:W-:Y:S02]  /*37d0*/  FSEL R147, R30, -INF , P4 ;  /* 0xff8000001e937808 */ /* 0x008fe40002000000 */
[----:B------:R-:W-:Y:S02]  /*37e0*/  ISETP.GT.AND P4, PT, R6, 0x91, PT ;  /* 0x000000910600780c */ /* 0x000fe40003f84270 */
[----:B------:R-:W-:Y:S02]  /*37f0*/  FMNMX.FTZ R78, R145, R78, !PT ;  /* 0x0000004e914e7209 */ /* 0x000fe40007810000 */
[----:B------:R-:W-:Y:S01]  /*3800*/  FSEL R43, R12, -INF , P5 ;  /* 0xff8000000c2b7808 */ /* 0x000fe20002800000 */
[----:B------:R-:W2:Y:S01]  /*3810*/  MUFU.TANH R14, R14 ;  /* 0x0000000e000e7308 */ /* 0x000ea20000002400 */
[----:B----4-:R-:W-:-:S02]  /*3820*/  FSEL R157, R26, -INF , P4 ;  /* 0xff8000001a9d7808 */ /* 0x010fc40002000000 */
[----:B------:R-:W-:Y:S02]  /*3830*/  FMNMX.FTZ R26, R19, R24, !PT ;  /* 0x00000018131a7209 */ /* 0x000fe40007810000 */
[----:B------:R-:W-:Y:S02]  /*3840*/  FMNMX.FTZ R78, R147, R78, !PT ;  /* 0x0000004e934e7209 */ /* 0x000fe40007810000 */
[----:B------:R-:W-:Y:S01]  /*3850*/  FMNMX.FTZ R26, R21, R26, !PT ;  /* 0x0000001a151a7209 */ /* 0x000fe20007810000 */
[----:B------:R-:W3:Y:S01]  /*3860*/  MUFU.TANH R42, R42 ;  /* 0x0000002a002a7308 */ /* 0x000ee20000002400 */
[----:B------:R-:W-:Y:S02]  /*3870*/  FMNMX.FTZ R78, R149, R78, !PT ;  /* 0x0000004e954e7209 */ /* 0x000fe40007810000 */
[----:B------:R-:W-:Y:S02]  /*3880*/  FMNMX.FTZ R26, R23, R26, !PT ;  /* 0x0000001a171a7209 */ /* 0x000fe40007810000 */
[----:B------:R-:W-:-:S02]  /*3890*/  ISETP.GT.AND P5, PT, R6, 0x90, PT ;  /* 0x000000900600780c */ /* 0x000fc40003fa4270 */
[----:B------:R-:W-:Y:S01]  /*38a0*/  FMNMX.FTZ R78, R151, R78, !PT ;  /* 0x0000004e974e7209 */ /* 0x000fe20007810000 */
[----:B------:R-:W-:Y:S01]  /*38b0*/  MUFU.TANH R44, R37 ;  /* 0x00000025002c7308 */ /* 0x000fe20000002400 */
[----:B------:R-:W-:Y:S02]  /*38c0*/  FMNMX.FTZ R26, R27, R26, !PT ;  /* 0x0000001a1b1a7209 */ /* 0x000fe40007810000 */
[----:B-1----:R-:W-:Y:S02]  /*38d0*/  FSEL R155, R38, -INF , P5 ;  /* 0xff800000269b7808 */ /* 0x002fe40002800000 */
[----:B------:R-:W-:Y:S02]  /*38e0*/  FMNMX.FTZ R78, R153, R78, !PT ;  /* 0x0000004e994e7209 */ /* 0x000fe40007810000 */
[----:B------:R-:W-:Y:S01]  /*38f0*/  FMNMX.FTZ R28, R45, R26, !PT ;  /* 0x0000001a2d1c7209 */ /* 0x000fe20007810000 */
[----:B------:R-:W-:Y:S01]  /*3900*/  MUFU.TANH R38, R33 ;  /* 0x0000002100267308 */ /* 0x000fe20000002400 */
[----:B--2---:R-:W-:-:S02]  /*3910*/  FSEL R109, R14, -INF , P3 ;  /* 0xff8000000e6d7808 */ /* 0x004fc40001800000 */
[----:B------:R-:W-:Y:S02]  /*3920*/  ISETP.GT.AND P3, PT, R6, 0x98, PT ;  /* 0x000000980600780c */ /* 0x000fe40003f64270 */
[----:B------:R-:W-:Y:S02]  /*3930*/  FMNMX.FTZ R78, R155, R78, !PT ;  /* 0x0000004e9b4e7209 */ /* 0x000fe40007810000 */
[----:B------:R-:W-:Y:S01]  /*3940*/  FMNMX.FTZ R28, R47, R28, !PT ;  /* 0x0000001c2f1c7209 */ /* 0x000fe20007810000 */
[----:B------:R-:W-:Y:S01]  /*3950*/  MUFU.TANH R40, R40 ;  /* 0x0000002800287308 */ /* 0x000fe20000002400 */
[----:B---3--:R-:W-:Y:S02]  /*3960*/  FSEL R159, R42, -INF , P3 ;  /* 0xff8000002a9f7808 */ /* 0x008fe40001800000 */
[----:B------:R-:W-:Y:S02]  /*3970*/  FMNMX.FTZ R78, R157, R78, !PT ;  /* 0x0000004e9d4e7209 */ /* 0x000fe40007810000 */
[----:B------:R-:W-:-:S02]  /*3980*/  FMNMX.FTZ R28, R49, R28, !PT ;  /* 0x0000001c311c7209 */ /* 0x000fc40007810000 */
[----:B------:R-:W-:Y:S01]  /*3990*/  FMNMX.FTZ R78, R159, R78, !PT ;  /* 0x0000004e9f4e7209 */ /* 0x000fe20007810000 */
[----:B------:R1:W2:Y:S01]  /*39a0*/  MUFU.TANH R42, R36 ;  /* 0x00000024002a7308 */ /* 0x0002a20000002400 */
[----:B------:R-:W-:Y:S02]  /*39b0*/  FMNMX.FTZ R28, R51, R28, !PT ;  /* 0x0000001c331c7209 */ /* 0x000fe40007810000 */
[----:B------:R-:W-:Y:S02]  /*39c0*/  FMNMX.FTZ R78, R161, R78, !PT ;  /* 0x0000004ea14e7209 */ /* 0x000fe40007810000 */
[----:B------:R-:W-:-:S03]  /*39d0*/  FMNMX.FTZ R30, R53, R28, !PT ;  /* 0x0000001c351e7209 */ /* 0x000fc60007810000 */
[----:B------:R-:W3:Y:S01]  /*39e0*/  SHFL.BFLY PT, R127, R78, 0x2, 0x1f ;  /* 0x0c401f004e7f7f89 */ /* 0x000ee200000e0000 */
[----:B------:R-:W-:Y:S01]  /*39f0*/  FMNMX.FTZ R30, R55, R30, !PT ;  /* 0x0000001e371e7209 */ /* 0x000fe20007810000 */
[----:B------:R-:W4:Y:S03]  /*3a00*/  MUFU.TANH R46, R41 ;  /* 0x00000029002e7308 */ /* 0x000f260000002400 */
[----:B------:R-:W-:-:S04]  /*3a10*/  FMNMX.FTZ R30, R59, R30, !PT ;  /* 0x0000001e3b1e7209 */ /* 0x000fc80007810000 */
[----:B------:R-:W-:-:S04]  /*3a20*/  FMNMX.FTZ R30, R57, R30, !PT ;  /* 0x0000001e391e7209 */ /* 0x000fc80007810000 */
[----:B------:R-:W-:-:S04]  /*3a30*/  FMNMX.FTZ R32, R29, R30, !PT ;  /* 0x0000001e1d207209 */ /* 0x000fc80007810000 */
[----:B------:R-:W-:-:S04]  /*3a40*/  FMNMX.FTZ R32, R61, R32, !PT ;  /* 0x000000203d207209 */ /* 0x000fc80007810000 */
[----:B------:R-:W-:Y:S02]  /*3a50*/  FMNMX.FTZ R32, R31, R32, !PT ;  /* 0x000000201f207209 */ /* 0x000fe40007810000 */
[----:B---3--:R-:W-:Y:S02]  /*3a60*/  FMNMX.FTZ R6, R78, R127, !PT ;  /* 0x0000007f4e067209 */ /* 0x008fe40007810000 */
[----:B------:R-:W-:-:S03]  /*3a70*/  FMNMX.FTZ R32, R63, R32, !PT ;  /* 0x000000203f207209 */ /* 0x000fc60007810000 */
[----:B------:R-:W3:Y:S01]  /*3a80*/  SHFL.BFLY PT, R127, R6, 0x1, 0x1f ;  /* 0x0c201f00067f7f89 */ /* 0x000ee200000e0000 */
[----:B------:R-:W-:-:S04]  /*3a90*/  FMNMX.FTZ R34, R65, R32, !PT ;  /* 0x0000002041227209 */ /* 0x000fc80007810000 */
[----:B------:R-:W-:-:S04]  /*3aa0*/  FMNMX.FTZ R34, R69, R34, !PT ;  /* 0x0000002245227209 */ /* 0x000fc80007810000 */
[----:B------:R-:W-:-:S04]  /*3ab0*/  FMNMX.FTZ R34, R71, R34, !PT ;  /* 0x0000002247227209 */ /* 0x000fc80007810000 */
[----:B------:R-:W-:-:S04]  /*3ac0*/  FMNMX.FTZ R34, R35, R34, !PT ;  /* 0x0000002223227209 */ /* 0x000fc80007810000 */
[----:B-1----:R-:W-:-:S04]  /*3ad0*/  FMNMX.FTZ R36, R79, R34, !PT ;  /* 0x000000224f247209 */ /* 0x002fc80007810000 */
[----:B------:R-:W-:Y:S02]  /*3ae0*/  FMNMX.FTZ R36, R87, R36, !PT ;  /* 0x0000002457247209 */ /* 0x000fe40007810000 */
[----:B---3--:R-:W-:Y:S02]  /*3af0*/  FMNMX.FTZ R127, R6, R127, !PT ;  /* 0x0000007f067f7209 */ /* 0x008fe40007810000 */
[----:B------:R-:W-:Y:S02]  /*3b00*/  FMNMX.FTZ R36, R93, R36, !PT ;  /* 0x000000245d247209 */ /* 0x000fe40007810000 */
[C---:B------:R-:W-:Y:S01]  /*3b10*/  FSETP.NEU.FTZ.AND P0, PT, R127.reuse, -INF , PT ;  /* 0xff8000007f00780b */ /* 0x040fe20003f1d000 */
[----:B------:R-:W-:Y:S01]  /*3b20*/  FFMA.FTZ R12, R127, R126, -8 ;  /* 0xc10000007f0c7423 */ /* 0x000fe2000001007e */
[----:B------:R-:W-:-:S04]  /*3b30*/  FMNMX.FTZ R36, R39, R36, !PT ;  /* 0x0000002427247209 */ /* 0x000fc80007810000 */
[----:B------:R-:W-:Y:S02]  /*3b40*/  FMNMX.FTZ R48, R43, R36, !PT ;  /* 0x000000242b307209 */ /* 0x000fe40007810000 */
[----:B------:R-:W-:Y:S02]  /*3b50*/  FSEL R56, R12, RZ, P0 ;  /* 0x000000ff0c387208 */ /* 0x000fe40000000000 */
[----:B------:R-:W-:Y:S02]  /*3b60*/  FMNMX.FTZ R48, R107, R48, !PT ;  /* 0x000000306b307209 */ /* 0x000fe40007810000 */
[----:B------:R-:W-:Y:S01]  /*3b70*/  ISETP.NE.AND P0, PT, R108, RZ, PT ;  /* 0x000000ff6c00720c */ /* 0x000fe20003f05270 */
[--C-:B------:R-:W-:Y:S01]  /*3b80*/  FFMA.FTZ R117, R117, R126, -R56.reuse ;  /* 0x0000007e75757223 */ /* 0x100fe20000010838 */
[----:B------:R-:W-:Y:S01]  /*3b90*/  FMNMX.FTZ R48, R109, R48, !PT ;  /* 0x000000306d307209 */ /* 0x000fe20007810000 */
[-CC-:B------:R-:W-:Y:S01]  /*3ba0*/  FFMA.FTZ R14, R85, R126.reuse, -R56.reuse ;  /* 0x0000007e550e7223 */ /* 0x180fe20000010838 */
[--C-:B------:R-:W-:Y:S01]  /*3bb0*/  FFMA.FTZ R85, R119, R126, -R56.reuse ;  /* 0x0000007e77557223 */ /* 0x100fe20000010838 */
[----:B------:R1:W-:Y:S01]  /*3bc0*/  MUFU.EX2 R32, R117 ;  /* 0x0000007500207308 */ /* 0x0003e20000000800 */
[----:B------:R-:W-:Y:S01]  /*3bd0*/  FMNMX.FTZ R48, R111, R48, !PT ;  /* 0x000000306f307209 */ /* 0x000fe20007810000 */
[-CC-:B------:R-:W-:Y:S01]  /*3be0*/  FFMA.FTZ R121, R121, R126.reuse, -R56.reuse ;  /* 0x0000007e79797223 */ /* 0x180fe20000010838 */
[----:B--2---:R-:W-:Y:S01]  /*3bf0*/  FSEL R119, R42, -INF , P5 ;  /* 0xff8000002a777808 */ /* 0x004fe20002800000 */
[-CC-:B------:R-:W-:Y:S01]  /*3c00*/  FFMA.FTZ R33, R10, R126.reuse, -R56.reuse ;  /* 0x0000007e0a217223 */ /* 0x180fe20000010838 */
[-CC-:B------:R-:W-:Y:S01]  /*3c10*/  FFMA.FTZ R10, R73, R126.reuse, -R56.reuse ;  /* 0x0000007e490a7223 */ /* 0x180fe20000010838 */
[-CC-:B------:R-:W-:Y:S01]  /*3c20*/  FFMA.FTZ R73, R89, R126.reuse, -R56.reuse ;  /* 0x0000007e59497223 */ /* 0x180fe20000010838 */
[-CC-:B------:R-:W-:Y:S01]  /*3c30*/  FFMA.FTZ R89, R123, R126.reuse, -R56.reuse ;  /* 0x0000007e7b597223 */ /* 0x180fe20000010838 */
[----:B------:R2:W-:Y:S01]  /*3c40*/  MUFU.EX2 R34, R121 ;  /* 0x0000007900227308 */ /* 0x0005e20000000800 */
[----:B-1----:R-:W-:Y:S01]  /*3c50*/  FSEL R117, R38, -INF , P6 ;  /* 0xff80000026757808 */ /* 0x002fe20003000000 */
[-CC-:B------:R-:W-:Y:S01]  /*3c60*/  FFMA.FTZ R125, R125, R126.reuse, -R56.reuse ;  /* 0x0000007e7d7d7223 */ /* 0x180fe20000010838 */
[----:B------:R-:W-:Y:S01]  /*3c70*/  FSEL R123, R40, -INF , P3 ;  /* 0xff800000287b7808 */ /* 0x000fe20001800000 */
[--C-:B------:R-:W-:Y:S01]  /*3c80*/  FFMA.FTZ R103, R103, R126, -R56.reuse ;  /* 0x0000007e67677223 */ /* 0x100fe20000010838 */
[----:B------:R-:W-:Y:S01]  /*3c90*/  FMNMX.FTZ R48, R117, R48, !PT ;  /* 0x0000003075307209 */ /* 0x000fe20007810000 */
[-CC-:B------:R-:W-:Y:S01]  /*3ca0*/  FFMA.FTZ R37, R75, R126.reuse, -R56.reuse ;  /* 0x0000007e4b257223 */ /* 0x180fe20000010838 */
[-CC-:B------:R-:W-:Y:S01]  /*3cb0*/  FFMA.FTZ R75, R95, R126.reuse, -R56.reuse ;  /* 0x0000007e5f4b7223 */ /* 0x180fe20000010838 */
[----:B------:R4:W-:Y:S01]  /*3cc0*/  MUFU.EX2 R36, R125 ;  /* 0x0000007d00247308 */ /* 0x0009e20000000800 */
[----:B--2---:R-:W-:Y:S01]  /*3cd0*/  FSEL R121, R44, -INF , P4 ;  /* 0xff8000002c797808 */ /* 0x004fe20002000000 */
[--C-:B------:R-:W-:Y:S01]  /*3ce0*/  FFMA.FTZ R95, R131, R126, -R56.reuse ;  /* 0x0000007e835f7223 */ /* 0x100fe20000010838 */
[----:B------:R-:W-:Y:S01]  /*3cf0*/  FMNMX.FTZ R48, R119, R48, !PT ;  /* 0x0000003077307209 */ /* 0x000fe20007810000 */
[-CC-:B------:R-:W-:Y:S01]  /*3d00*/  FFMA.FTZ R6, R67, R126.reuse, -R56.reuse ;  /* 0x0000007e43067223 */ /* 0x180fe20000010838 */
[-CC-:B------:R-:W-:Y:S01]  /*3d10*/  FFMA.FTZ R83, R83, R126.reuse, -R56.reuse ;  /* 0x0000007e53537223 */ /* 0x180fe20000010838 */
[--C-:B------:R-:W-:Y:S01]  /*3d20*/  FFMA.FTZ R91, R91, R126, -R56.reuse ;  /* 0x0000007e5b5b7223 */ /* 0x100fe20000010838 */
[----:B------:R-:W-:Y:S01]  /*3d30*/  FMNMX.FTZ R48, R121, R48, !PT ;  /* 0x0000003079307209 */ /* 0x000fe20007810000 */
[----:B------:R1:W-:Y:S01]  /*3d40*/  MUFU.EX2 R28, R103 ;  /* 0x00000067001c7308 */ /* 0x0003e20000000800 */
[----:B----4-:R-:W-:Y:S01]  /*3d50*/  FSEL R125, R46, -INF , P2 ;  /* 0xff8000002e7d7808 */ /* 0x010fe20001000000 */
[--C-:B------:R-:W-:Y:S01]  /*3d60*/  FFMA.FTZ R101, R101, R126, -R56.reuse ;  /* 0x0000007e65657223 */ /* 0x100fe20000010838 */
[----:B------:R-:W-:Y:S01]  /*3d70*/  FMNMX.FTZ R48, R123, R48, !PT ;  /* 0x000000307b307209 */ /* 0x000fe20007810000 */
[-CC-:B------:R-:W-:Y:S01]  /*3d80*/  FFMA.FTZ R113, R113, R126.reuse, -R56.reuse ;  /* 0x0000007e71717223 */ /* 0x180fe20000010838 */
[-CC-:B------:R-:W-:Y:S01]  /*3d90*/  FFMA.FTZ R12, R77, R126.reuse, -R56.reuse ;  /* 0x0000007e4d0c7223 */ /* 0x180fe20000010838 */
[--C-:B------:R-:W-:Y:S01]  /*3da0*/  FFMA.FTZ R41, R81, R126, -R56.reuse ;  /* 0x0000007e51297223 */ /* 0x100fe20000010838 */
[----:B------:R-:W-:Y:S01]  /*3db0*/  FMNMX.FTZ R48, R125, R48, !PT ;  /* 0x000000307d307209 */ /* 0x000fe20007810000 */
[----:B------:R2:W-:Y:S01]  /*3dc0*/  MUFU.EX2 R24, R83 ;  /* 0x0000005300187308 */ /* 0x0005e20000000800 */
[-CC-:B------:R-:W-:Y:S01]  /*3dd0*/  FFMA.FTZ R67, R97, R126.reuse, -R56.reuse ;  /* 0x0000007e61437223 */ /* 0x180fe20000010838 */
[-CC-:B------:R-:W-:Y:S01]  /*3de0*/  FFMA.FTZ R77, R99, R126.reuse, -R56.reuse ;  /* 0x0000007e634d7223 */ /* 0x180fe20000010838 */
[-CC-:B------:R-:W-:Y:S01]  /*3df0*/  FFMA.FTZ R81, R105, R126.reuse, -R56.reuse ;  /* 0x0000007e69517223 */ /* 0x180fe20000010838 */
[----:B-1----:R-:W1:Y:S01]  /*3e00*/  SHFL.BFLY PT, R103, R48, 0x2, 0x1f ;  /* 0x0c401f0030677f89 */ /* 0x002e6200000e0000 */
[-CC-:B------:R-:W-:Y:S01]  /*3e10*/  FFMA.FTZ R38, R133, R126.reuse, -R56.reuse ;  /* 0x0000007e85267223 */ /* 0x180fe20000010838 */
[-CC-:B------:R-:W-:Y:S01]  /*3e20*/  FFMA.FTZ R40, R135, R126.reuse, -R56.reuse ;  /* 0x0000007e87287223 */ /* 0x180fe20000010838 */
[-CC-:B------:R-:W-:Y:S01]  /*3e30*/  FFMA.FTZ R97, R137, R126.reuse, -R56.reuse ;  /* 0x0000007e89617223 */ /* 0x180fe20000010838 */
[----:B------:R3:W-:Y:S01]  /*3e40*/  MUFU.EX2 R20, R91 ;  /* 0x0000005b00147308 */ /* 0x0007e20000000800 */
[-CC-:B--2---:R-:W-:Y:S01]  /*3e50*/  FFMA.FTZ R83, R115, R126.reuse, -R56.reuse ;  /* 0x0000007e73537223 */ /* 0x184fe20000010838 */
[-CC-:B------:R-:W-:Y:S01]  /*3e60*/  FFMA.FTZ R42, R139, R126.reuse, -R56.reuse ;  /* 0x0000007e8b2a7223 */ /* 0x180fe20000010838 */
[-CC-:B------:R-:W-:Y:S01]  /*3e70*/  FFMA.FTZ R99, R141, R126.reuse, -R56.reuse ;  /* 0x0000007e8d637223 */ /* 0x180fe20000010838 */
[-CC-:B------:R-:W-:Y:S01]  /*3e80*/  FFMA.FTZ R44, R143, R126.reuse, -R56.reuse ;  /* 0x0000007e8f2c7223 */ /* 0x180fe20000010838 */
[-CC-:B------:R-:W-:Y:S01]  /*3e90*/  FFMA.FTZ R46, R147, R126.reuse, -R56.reuse ;  /* 0x0000007e932e7223 */ /* 0x180fe20000010838 */
[-CC-:B------:R-:W-:Y:S01]  /*3ea0*/  FFMA.FTZ R105, R153, R126.reuse, -R56.reuse ;  /* 0x0000007e99697223 */ /* 0x180fe20000010838 */
[-CC-:B------:R-:W-:Y:S01]  /*3eb0*/  FFMA.FTZ R50, R155, R126.reuse, -R56.reuse ;  /* 0x0000007e9b327223 */ /* 0x180fe20000010838 */
[----:B------:R2:W-:Y:S01]  /*3ec0*/  MUFU.EX2 R26, R101 ;  /* 0x00000065001a7308 */ /* 0x0005e20000000800 */
[-CC-:B---3--:R-:W-:Y:S01]  /*3ed0*/  FFMA.FTZ R91, R129, R126.reuse, -R56.reuse ;  /* 0x0000007e815b7223 */ /* 0x188fe20000010838 */
[----:B------:R-:W-:Y:S01]  /*3ee0*/  FFMA.FTZ R115, R161, R126, -R56 ;  /* 0x0000007ea1737223 */ /* 0x000fe20000010838 */
[----:B------:R-:W-:-:S05]  /*3ef0*/  IMAD.MOV.U32 R108, RZ, RZ, R25 ;  /* 0x000000ffff6c7224 */ /* 0x000fca00078e0019 */
[----:B------:R3:W-:Y:S01]  /*3f00*/  MUFU.EX2 R30, R113 ;  /* 0x00000071001e7308 */ /* 0x0007e20000000800 */
[-CC-:B--2---:R-:W-:Y:S01]  /*3f10*/  FFMA.FTZ R101, R145, R126.reuse, -R56.reuse ;  /* 0x0000007e91657223 */ /* 0x184fe20000010838 */
[----:B-1----:R-:W-:Y:S01]  /*3f20*/  FMNMX.FTZ R52, R48, R103, !PT ;  /* 0x0000006730347209 */ /* 0x002fe20007810000 */
[-CC-:B------:R-:W-:Y:S01]  /*3f30*/  FFMA.FTZ R103, R149, R126.reuse, -R56.reuse ;  /* 0x0000007e95677223 */ /* 0x180fe20000010838 */
[----:B------:R-:W-:-:S04]  /*3f40*/  FFMA.FTZ R48, R151, R126, -R56 ;  /* 0x0000007e97307223 */ /* 0x000fc80000010838 */
[----:B------:R-:W-:Y:S01]  /*3f50*/  MUFU.EX2 R6, R6 ;  /* 0x0000000600067308 */ /* 0x000fe20000000800 */
[----:B------:R-:W1:Y:S01]  /*3f60*/  SHFL.BFLY PT, R131, R52, 0x1, 0x1f ;  /* 0x0c201f0034837f89 */ /* 0x000e6200000e0000 */
[----:B---3--:R-:W-:-:S06]  /*3f70*/  FFMA.FTZ R113, R157, R126, -R56 ;  /* 0x0000007e9d717223 */ /* 0x008fcc0000010838 */
[----:B------:R-:W2:Y:S08]  /*3f80*/  MUFU.EX2 R33, R33 ;  /* 0x0000002100217308 */ /* 0x000eb00000000800 */
[----:B------:R-:W3:Y:S08]  /*3f90*/  MUFU.EX2 R10, R10 ;  /* 0x0000000a000a7308 */ /* 0x000ef00000000800 */
[----:B------:R-:W4:Y:S01]  /*3fa0*/  MUFU.EX2 R37, R37 ;  /* 0x0000002500257308 */ /* 0x000f220000000800 */
[----:B-1----:R-:W-:Y:S01]  /*3fb0*/  FMNMX.FTZ R131, R52, R131, !PT ;  /* 0x0000008334837209 */ /* 0x002fe20007810000 */
[----:B------:R-:W-:-:S03]  /*3fc0*/  FFMA.FTZ R52, R159, R126, -R56 ;  /* 0x0000007e9f347223 */ /* 0x000fc60000010838 */
[C---:B------:R-:W-:Y:S01]  /*3fd0*/  FSETP.NEU.FTZ.AND P2, PT, R131.reuse, -INF , PT ;  /* 0xff8000008300780b */ /* 0x040fe20003f5d000 */
[----:B------:R-:W-:Y:S02]  /*3fe0*/  FFMA.FTZ R54, R131, R126, -8 ;  /* 0xc100000083367423 */ /* 0x000fe4000001007e */
[----:B------:R-:W1:Y:S03]  /*3ff0*/  MUFU.EX2 R12, R12 ;  /* 0x0000000c000c7308 */ /* 0x000e660000000800 */
[----:B------:R-:W-:Y:S02]  /*4000*/  FSEL R62, R54, RZ, P2 ;  /* 0x000000ff363e7208 */ /* 0x000fe40001000000 */
[----:B------:R-:W-:-:S03]  /*4010*/  ISETP.GE.AND P2, PT, R22, R17, PT ;  /* 0x000000111600720c */ /* 0x000fc60003f46270 */
        /* <DEDUP_REMOVED lines=9> */
[----:B--2---:R-:W-:Y:S01]  /*40b0*/  FADD.FTZ R21, R6, R33 ;  /* 0x0000002106157221 */ /* 0x004fe20000010000 */
[-CC-:B------:R-:W-:Y:S01]  /*40c0*/  FFMA.FTZ R19, R19, R126.reuse, -R62.reuse ;  /* 0x0000007e13137223 */ /* 0x180fe2000001083e */
[-CC-:B------:R-:W-:Y:S01]  /*40d0*/  FFMA.FTZ R27, R27, R126.reuse, -R62.reuse ;  /* 0x0000007e1b1b7223 */ /* 0x180fe2000001083e */
[-CC-:B------:R-:W-:Y:S01]  /*40e0*/  FFMA.FTZ R45, R45, R126.reuse, -R62.reuse ;  /* 0x0000007e2d2d7223 */ /* 0x180fe2000001083e */
[----:B---3--:R-:W-:Y:S01]  /*40f0*/  FADD.FTZ R80, R10, R21 ;  /* 0x000000150a507221 */ /* 0x008fe20000010000 */
[----:B------:R-:W2:Y:S01]  /*4100*/  MUFU.EX2 R4, R4 ;  /* 0x0000000400047308 */ /* 0x000ea20000000800 */
[-CC-:B------:R-:W-:Y:S01]  /*4110*/  FFMA.FTZ R11, R47, R126.reuse, -R62.reuse ;  /* 0x0000007e2f0b7223 */ /* 0x180fe2000001083e */
[-C--:B------:R-:W-:Y:S01]  /*4120*/  FFMA.FTZ R51, R51, R126.reuse, -R62 ;  /* 0x0000007e33337223 */ /* 0x080fe2000001083e */
[----:B----4-:R-:W-:Y:S01]  /*4130*/  FADD.FTZ R21, R37, R80 ;  /* 0x0000005025157221 */ /* 0x010fe20000010000 */
[-CC-:B------:R-:W-:Y:S01]  /*4140*/  FFMA.FTZ R53, R53, R126.reuse, -R62.reuse ;  /* 0x0000007e35357223 */ /* 0x180fe2000001083e */
[-CC-:B------:R-:W-:Y:S01]  /*4150*/  FFMA.FTZ R13, R55, R126.reuse, -R62.reuse ;  /* 0x0000007e370d7223 */ /* 0x180fe2000001083e */
[-CC-:B------:R-:W-:Y:S01]  /*4160*/  FFMA.FTZ R60, R59, R126.reuse, -R62.reuse ;  /* 0x0000007e3b3c7223 */ /* 0x180fe2000001083e */
[----:B-1----:R-:W-:Y:S01]  /*4170*/  FADD.FTZ R80, R12, R21 ;  /* 0x000000150c507221 */ /* 0x002fe20000010000 */
[----:B------:R1:W3:Y:S01]  /*4180*/  MUFU.EX2 R64, R56 ;  /* 0x0000003800407308 */ /* 0x0002e20000000800 */
[-CC-:B------:R-:W-:Y:S01]  /*4190*/  FFMA.FTZ R57, R57, R126.reuse, -R62.reuse ;  /* 0x0000007e39397223 */ /* 0x180fe2000001083e */
[-CC-:B------:R-:W-:Y:S01]  /*41a0*/  FFMA.FTZ R29, R29, R126.reuse, -R62.reuse ;  /* 0x0000007e1d1d7223 */ /* 0x180fe2000001083e */
[--C-:B------:R-:W-:Y:S01]  /*41b0*/  FFMA.FTZ R61, R61, R126, -R62.reuse ;  /* 0x0000007e3d3d7223 */ /* 0x100fe2000001083e */
[----:B------:R-:W-:Y:S01]  /*41c0*/  F2FP.SATFINITE.E4M3.F32.PACK_AB_MERGE_C R201, R37, R10, RZ ;  /* 0x0000000a25c9723e */ /* 0x000fe200048070ff */
[-CC-:B------:R-:W-:Y:S01]  /*41d0*/  FFMA.FTZ R31, R31, R126.reuse, -R62.reuse ;  /* 0x0000007e1f1f7223 */ /* 0x180fe2000001083e */
[-CC-:B------:R-:W-:Y:S01]  /*41e0*/  FFMA.FTZ R63, R63, R126.reuse, -R62.reuse ;  /* 0x0000007e3f3f7223 */ /* 0x180fe2000001083e */
[-CC-:B------:R-:W-:Y:S01]  /*41f0*/  FFMA.FTZ R65, R65, R126.reuse, -R62.reuse ;  /* 0x0000007e41417223 */ /* 0x180fe2000001083e */
[----:B------:R4:W-:Y:S01]  /*4200*/  MUFU.EX2 R129, R58 ;  /* 0x0000003a00817308 */ /* 0x0009e20000000800 */
[----:B-1----:R-:W-:Y:S01]  /*4210*/  FFMA.FTZ R56, R23, R126, -R62 ;  /* 0x0000007e17387223 */ /* 0x002fe2000001083e */
[----:B------:R-:W-:-:S02]  /*4220*/  IMAD.U32 R23, RZ, RZ, UR40 ;  /* 0x00000028ff177e24 */ /* 0x000fc4000f8e00ff */
[-CC-:B------:R-:W-:Y:S01]  /*4230*/  FFMA.FTZ R69, R69, R126.reuse, -R62.reuse ;  /* 0x0000007e45457223 */ /* 0x180fe2000001083e */
[-CC-:B------:R-:W-:Y:S01]  /*4240*/  FFMA.FTZ R71, R71, R126.reuse, -R62.reuse ;  /* 0x0000007e47477223 */ /* 0x180fe2000001083e */
[-CC-:B------:R-:W-:Y:S01]  /*4250*/  FFMA.FTZ R35, R35, R126.reuse, -R62.reuse ;  /* 0x0000007e23237223 */ /* 0x180fe2000001083e */
[-CC-:B------:R-:W-:Y:S01]  /*4260*/  FFMA.FTZ R79, R79, R126.reuse, -R62.reuse ;  /* 0x0000007e4f4f7223 */ /* 0x180fe2000001083e */
[-CC-:B------:R-:W-:Y:S01]  /*4270*/  FFMA.FTZ R87, R87, R126.reuse, -R62.reuse ;  /* 0x0000007e57577223 */ /* 0x180fe2000001083e */
[----:B------:R-:W-:Y:S01]  /*4280*/  MUFU.EX2 R7, R7 ;  /* 0x0000000700077308 */ /* 0x000fe20000000800 */
[--C-:B----4-:R-:W-:Y:S01]  /*4290*/  FFMA.FTZ R58, R49, R126, -R62.reuse ;  /* 0x0000007e313a7223 */ /* 0x110fe2000001083e */
[----:B------:R-:W-:Y:S01]  /*42a0*/  F2FP.SATFINITE.E4M3.F32.PACK_AB_MERGE_C R201, R33, R6, R201 ;  /* 0x0000000621c9723e */ /* 0x000fe200048070c9 */
[-CC-:B------:R-:W-:Y:S01]  /*42b0*/  FFMA.FTZ R93, R93, R126.reuse, -R62.reuse ;  /* 0x0000007e5d5d7223 */ /* 0x180fe2000001083e */
[-CC-:B------:R-:W-:Y:S01]  /*42c0*/  FFMA.FTZ R39, R39, R126.reuse, -R62.reuse ;  /* 0x0000007e27277223 */ /* 0x180fe2000001083e */
[-CC-:B------:R-:W-:Y:S01]  /*42d0*/  FFMA.FTZ R43, R43, R126.reuse, -R62.reuse ;  /* 0x0000007e2b2b7223 */ /* 0x180fe2000001083e */
[-CC-:B------:R-:W-:Y:S01]  /*42e0*/  FFMA.FTZ R107, R107, R126.reuse, -R62.reuse ;  /* 0x0000007e6b6b7223 */ /* 0x180fe2000001083e */
[-CC-:B------:R-:W-:Y:S01]  /*42f0*/  FFMA.FTZ R109, R109, R126.reuse, -R62.reuse ;  /* 0x0000007e6d6d7223 */ /* 0x180fe2000001083e */
[----:B------:R-:W1:Y:S01]  /*4300*/  MUFU.EX2 R41, R41 ;  /* 0x0000002900297308 */ /* 0x000e620000000800 */
[-CC-:B------:R-:W-:Y:S01]  /*4310*/  FFMA.FTZ R111, R111, R126.reuse, -R62.reuse ;  /* 0x0000007e6f6f7223 */ /* 0x180fe2000001083e */
[-CC-:B------:R-:W-:Y:S01]  /*4320*/  FFMA.FTZ R117, R117, R126.reuse, -R62.reuse ;  /* 0x0000007e75757223 */ /* 0x180fe2000001083e */
[-CC-:B------:R-:W-:Y:S01]  /*4330*/  FFMA.FTZ R119, R119, R126.reuse, -R62.reuse ;  /* 0x0000007e77777223 */ /* 0x180fe2000001083e */
[-CC-:B------:R-:W-:Y:S01]  /*4340*/  FFMA.FTZ R121, R121, R126.reuse, -R62.reuse ;  /* 0x0000007e79797223 */ /* 0x180fe2000001083e */
[-CC-:B------:R-:W-:Y:S01]  /*4350*/  FFMA.FTZ R123, R123, R126.reuse, -R62.reuse ;  /* 0x0000007e7b7b7223 */ /* 0x180fe2000001083e */
[----:B------:R-:W-:Y:S01]  /*4360*/  FFMA.FTZ R62, R125, R126, -R62 ;  /* 0x0000007e7d3e7223 */ /* 0x000fe2000001083e */
[--C-:B------:R-:W-:Y:S01]  /*4370*/  IMAD.MOV.U32 R33, RZ, RZ, R25.reuse ;  /* 0x000000ffff217224 */ /* 0x100fe200078e0019 */
[----:B------:R-:W4:Y:S01]  /*4380*/  MUFU.EX2 R54, R54 ;  /* 0x0000003600367308 */ /* 0x000f220000000800 */
[----:B------:R-:W-:-:S02]  /*4390*/  IMAD.MOV.U32 R37, RZ, RZ, R25 ;  /* 0x000000ffff257224 */ /* 0x000fc400078e0019 */
[--C-:B------:R-:W-:Y:S02]  /*43a0*/  IMAD.MOV.U32 R47, RZ, RZ, R25.reuse ;  /* 0x000000ffff2f7224 */ /* 0x100fe400078e0019 */
[--C-:B------:R-:W-:Y:S02]  /*43b0*/  IMAD.MOV.U32 R49, RZ, RZ, R25.reuse ;  /* 0x000000ffff317224 */ /* 0x100fe400078e0019 */
[--C-:B------:R-:W-:Y:S01]  /*43c0*/  IMAD.MOV.U32 R55, RZ, RZ, R25.reuse ;  /* 0x000000ffff377224 */ /* 0x100fe200078e0019 */
[----:B------:R2:W-:Y:S01]  /*43d0*/  MUFU.EX2 R66, R15 ;  /* 0x0000000f00427308 */ /* 0x0005e20000000800 */
[----:B------:R-:W-:-:S07]  /*43e0*/  IMAD.MOV.U32 R59, RZ, RZ, R25 ;  /* 0x000000ffff3b7224 */ /* 0x000fce00078e0019 */
[----:B------:R-:W5:Y:S01]  /*43f0*/  MUFU.EX2 R14, R14 ;  /* 0x0000000e000e7308 */ /* 0x000f620000000800 */
[----:B--2---:R-:W-:-:S04]  /*4400*/  FADD.FTZ R15, R5, R4 ;  /* 0x00000004050f7221 */ /* 0x004fc80000010000 */
[----:B---3--:R-:W-:Y:S01]  /*4410*/  FADD.FTZ R78, R64, R15 ;  /* 0x0000000f404e7221 */ /* 0x008fe20000010000 */
[----:B------:R-:W-:Y:S02]  /*4420*/  @!P1 VIADD R15, R23, 0x33440 ;  /* 0x00033440170f9836 */ /* 0x000fe40000000000 */
[----:B-1----:R-:W-:Y:S01]  /*4430*/  FADD.FTZ R23, R41, R80 ;  /* 0x0000005029177221 */ /* 0x002fe20000010000 */
[----:B------:R-:W1:Y:S01]  /*4440*/  MUFU.EX2 R67, R67 ;  /* 0x0000004300437308 */ /* 0x000e620000000800 */
[C---:B------:R-:W-:Y:S01]  /*4450*/  FADD.FTZ R78, R129.reuse, R78 ;  /* 0x0000004e814e7221 */ /* 0x040fe20000010000 */
[----:B------:R-:W-:Y:S02]  /*4460*/  F2FP.SATFINITE.E4M3.F32.PACK_AB_MERGE_C R64, R129, R64, RZ ;  /* 0x000000408140723e */ /* 0x000fe400048070ff */
[----:B------:R-:W-:Y:S01]  /*4470*/  @!P1 PRMT R15, RZ, 0x654, R15 ;  /* 0x00000654ff0f9816 */ /* 0x000fe2000000000f */
[----:B------:R-:W-:Y:S01]  /*4480*/  FADD.FTZ R21, R7, R78 ;  /* 0x0000004e07157221 */ /* 0x000fe20000010000 */
[----:B------:R-:W-:Y:S01]  /*4490*/  F2FP.SATFINITE.E4M3.F32.PACK_AB_MERGE_C R200, R4, R5, R64 ;  /* 0x0000000504c8723e */ /* 0x000fe20004807040 */
[----:B------:R-:W-:Y:S01]  /*44a0*/  IMAD.MOV.U32 R64, RZ, RZ, R25 ;  /* 0x000000ffff407224 */ /* 0x000fe200078e0019 */
[----:B------:R-:W2:Y:S01]  /*44b0*/  MUFU.EX2 R19, R19 ;  /* 0x0000001300137308 */ /* 0x000ea20000000800 */
[----:B----4-:R-:W-:Y:S01]  /*44c0*/  FADD.FTZ R21, R54, R21 ;  /* 0x0000001536157221 */ /* 0x010fe20000010000 */
[----:B-----5:R-:W-:Y:S01]  /*44d0*/  FADD.FTZ R82, R14, R23 ;  /* 0x000000170e527221 */ /* 0x020fe20000010000 */
[----:B------:R3:W-:Y:S02]  /*44e0*/  @!P1 SYNCS.ARRIVE.TRANS64.RED.A1T0 RZ, [R15+URZ], RZ ;  /* 0x000000ff0fff99a7 */ /* 0x0007e4000810043f */
[----:B------:R-:W-:-:S03]  /*44f0*/  FADD.FTZ R80, R66, R21 ;  /* 0x0000001542507221 */ /* 0x000fc60000010000 */
[----:B------:R-:W4:Y:S01]  /*4500*/  MUFU.EX2 R9, R9 ;  /* 0x0000000900097308 */ /* 0x000f220000000800 */
[C---:B-1----:R-:W-:Y:S01]  /*4510*/  F2FP.SATFINITE.E4M3.F32.PACK_AB_MERGE_C R203, R67.reuse, R14, RZ ;  /* 0x0000000e43cb723e */ /* 0x042fe200048070ff */
[----:B---3--:R-:W-:Y:S01]  /*4520*/  FADD.FTZ R15, R67, R82 ;  /* 0x00000052430f7221 */ /* 0x008fe20000010000 */
[----:B------:R-:W-:Y:S02]  /*4530*/  IMAD.MOV.U32 R67, RZ, RZ, R25 ;  /* 0x000000ffff437224 */ /* 0x000fe400078e0019 */
[----:B------:R-:W-:Y:S01]  /*4540*/  F2FP.SATFINITE.E4M3.F32.PACK_AB_MERGE_C R203, R41, R12, R203 ;  /* 0x0000000c29cb723e */ /* 0x000fe200048070cb */
[----:B------:R-:W-:Y:S02]  /*4550*/  IMAD.MOV.U32 R41, RZ, RZ, R25 ;  /* 0x000000ffff297224 */ /* 0x000fe400078e0019 */
[----:B------:R-:W-:Y:S01]  /*4560*/  FADD.FTZ R82, R20, R15 ;  /* 0x0000000f14527221 */ /* 0x000fe20000010000 */
[----:B------:R-:W1:Y:S01]  /*4570*/  MUFU.EX2 R73, R73 ;  /* 0x0000004900497308 */ /* 0x000e620000000800 */
[C---:B--2---:R-:W-:Y:S01]  /*4580*/  FADD.FTZ R80, R19.reuse, R80 ;  /* 0x0000005013507221 */ /* 0x044fe20000010000 */
[----:B------:R-:W-:-:S04]  /*4590*/  F2FP.SATFINITE.E4M3.F32.PACK_AB_MERGE_C R66, R19, R66, RZ ;  /* 0x000000421342723e */ /* 0x000fc800048070ff */
[----:B------:R-:W-:Y:S01]  /*45a0*/  F2FP.SATFINITE.E4M3.F32.PACK_AB_MERGE_C R202, R54, R7, R66 ;  /* 0x0000000736ca723e */ /* 0x000fe20004807042 */
[--C-:B------:R-:W-:Y:S01]  /*45b0*/  IMAD.MOV.U32 R54, RZ, RZ, R25.reuse ;  /* 0x000000ffff367224 */ /* 0x100fe200078e0019 */
[----:B------:R-:W2:Y:S01]  /*45c0*/  MUFU.EX2 R56, R56 ;  /* 0x0000003800387308 */ /* 0x000ea20000000800 */
[----:B----4-:R-:W-:Y:S01]  /*45d0*/  FADD.FTZ R15, R9, R80 ;  /* 0x00000050090f7221 */ /* 0x010fe20000010000 */
[----:B------:R-:W-:-:S06]  /*45e0*/  IMAD.MOV.U32 R66, RZ, RZ, R25 ;  /* 0x000000ffff427224 */ /* 0x000fcc00078e0019 */
[----:B------:R-:W3:Y:S01]  /*45f0*/  MUFU.EX2 R27, R27 ;  /* 0x0000001b001b7308 */ /* 0x000ee20000000800 */
[----:B-1----:R-:W-:-:S04]  /*4600*/  FADD.FTZ R21, R73, R82 ;  /* 0x0000005249157221 */ /* 0x002fc80000010000 */
[----:B------:R-:W-:-:S03]  /*4610*/  FADD.FTZ R84, R24, R21 ;  /* 0x0000001518547221 */ /* 0x000fc60000010000 */
[----:B------:R-:W1:Y:S01]  /*4620*/  MUFU.EX2 R75, R75 ;  /* 0x0000004b004b7308 */ /* 0x000e620000000800 */
[----:B--2---:R-:W-:-:S07]  /*4630*/  FADD.FTZ R82, R56, R15 ;  /* 0x0000000f38527221 */ /* 0x004fce0000010000 */
[----:B------:R2:W4:Y:S01]  /*4640*/  MUFU.EX2 R68, R45 ;  /* 0x0000002d00447308 */ /* 0x0005220000000800 */
[----:B---3--:R-:W-:-:S07]  /*4650*/  FADD.FTZ R15, R27, R82 ;  /* 0x000000521b0f7221 */ /* 0x008fce0000010000 */
[----:B------:R-:W3:Y:S01]  /*4660*/  MUFU.EX2 R11, R11 ;  /* 0x0000000b000b7308 */ /* 0x000ee20000000800 */
[C---:B-1----:R-:W-:Y:S01]  /*4670*/  FADD.FTZ R21, R75.reuse, R84 ;  /* 0x000000544b157221 */ /* 0x042fe20000010000 */
[----:B------:R-:W-:Y:S01]  /*4680*/  F2FP.SATFINITE.E4M3.F32.PACK_AB_MERGE_C R75, R75, R24, RZ ;  /* 0x000000184b4b723e */ /* 0x000fe200048070ff */
[----:B--2---:R-:W-:Y:S02]  /*4690*/  IMAD.MOV.U32 R45, RZ, RZ, R25 ;  /* 0x000000ffff2d7224 */ /* 0x004fe400078e0019 */
[----:B------:R-:W-:Y:S01]  /*46a0*/  FADD.FTZ R84, R26, R21 ;  /* 0x000000151a547221 */ /* 0x000fe20000010000 */
[----:B------:R-:W-:Y:S01]  /*46b0*/  F2FP.SATFINITE.E4M3.F32.PACK_AB_MERGE_C R205, R73, R20, R75 ;  /* 0x0000001449cd723e */ /* 0x000fe2000480704b */
[----:B------:R-:W-:Y:S01]  /*46c0*/  IMAD.MOV.U32 R73, RZ, RZ, R25 ;  /* 0x000000ffff497224 */ /* 0x000fe200078e0019 */
[----:B------:R-:W1:Y:S01]  /*46d0*/  MUFU.EX2 R77, R77 ;  /* 0x0000004d004d7308 */ /* 0x000e620000000800 */
[C---:B----4-:R-:W-:Y:S01]  /*46e0*/  FADD.FTZ R82, R68.reuse, R15 ;  /* 0x0000000f44527221 */ /* 0x050fe20000010000 */
[----:B------:R-:W-:Y:S01]  /*46f0*/  F2FP.SATFINITE.E4M3.F32.PACK_AB_MERGE_C R27, R68, R27, RZ ;  /* 0x0000001b441b723e */ /* 0x000fe200048070ff */
[----:B------:R-:W-:-:S02]  /*4700*/  IMAD.MOV.U32 R68, RZ, RZ, R25 ;  /* 0x000000ffff447224 */ /* 0x000fc400078e0019 */
[----:B------:R-:W-:Y:S01]  /*4710*/  IMAD.MOV.U32 R75, RZ, RZ, R25 ;  /* 0x000000ffff4b7224 */ /* 0x000fe200078e0019 */
[----:B------:R-:W-:Y:S01]  /*4720*/  F2FP.SATFINITE.E4M3.F32.PACK_AB_MERGE_C R204, R56, R9, R27 ;  /* 0x0000000938cc723e */ /* 0x000fe2000480701b */
[--C-:B------:R-:W-:Y:S01]  /*4730*/  IMAD.MOV.U32 R27, RZ, RZ, R25.reuse ;  /* 0x000000ffff1b7224 */ /* 0x100fe200078e0019 */
[----:B------:R-:W2:Y:S01]  /*4740*/  MUFU.EX2 R58, R58 ;  /* 0x0000003a003a7308 */ /* 0x000ea20000000800 */
[----:B---3--:R-:W-:Y:S01]  /*4750*/  FADD.FTZ R15, R11, R82 ;  /* 0x000000520b0f7221 */ /* 0x008fe20000010000 */
        /* <DEDUP_REMOVED lines=24> */
[--C-:B------:R-:W-:Y:S02]  /*48e0*/  IMAD.MOV.U32 R58, RZ, RZ, R25.reuse ;  /* 0x000000ffff3a7224 */ /* 0x100fe400078e0019 */
[--C-:B------:R-:W-:Y:S02]  /*48f0*/  IMAD.MOV.U32 R81, RZ, RZ, R25.reuse ;  /* 0x000000ffff517224 */ /* 0x100fe400078e0019 */
[--C-:B------:R-:W-:Y:S02]  /*4900*/  IMAD.MOV.U32 R86, RZ, RZ, R25.reuse ;  /* 0x000000ffff567224 */ /* 0x100fe400078e0019 */
[----:B------:R-:W3:Y:S01]  /*4910*/  MUFU.EX2 R57, R57 ;  /* 0x0000003900397308 */ /* 0x000ee20000000800 */
[----:B-1----:R-:W-:Y:S01]  /*4920*/  FADD.FTZ R21, R83, R84 ;  /* 0x0000005453157221 */ /* 0x002fe20000010000 */
[----:B------:R-:W-:-:S03]  /*4930*/  IMAD.MOV.U32 R84, RZ, RZ, R25 ;  /* 0x000000ffff547224 */ /* 0x000fc600078e0019 */
[----:B------:R-:W-:-:S03]  /*4940*/  FADD.FTZ R24, R32, R21 ;  /* 0x0000001520187221 */ /* 0x000fc60000010000 */
[----:B------:R-:W1:Y:S01]  /*4950*/  MUFU.EX2 R85, R85 ;  /* 0x0000005500557308 */ /* 0x000e620000000800 */
[----:B--2---:R-:W-:-:S07]  /*4960*/  FADD.FTZ R14, R60, R15 ;  /* 0x0000000f3c0e7221 */ /* 0x004fce0000010000 */
[----:B------:R2:W4:Y:S01]  /*4970*/  MUFU.EX2 R72, R29 ;  /* 0x0000001d00487308 */ /* 0x0005220000000800 */
[----:B---3--:R-:W-:-:S07]  /*4980*/  FADD.FTZ R15, R57, R14 ;  /* 0x0000000e390f7221 */ /* 0x008fce0000010000 */
[----:B------:R-:W3:Y:S01]  /*4990*/  MUFU.EX2 R61, R61 ;  /* 0x0000003d003d7308 */ /* 0x000ee20000000800 */
[C---:B-1----:R-:W-:Y:S01]  /*49a0*/  F2FP.SATFINITE.E4M3.F32.PACK_AB_MERGE_C R32, R85.reuse, R32, RZ ;  /* 0x000000205520723e */ /* 0x042fe200048070ff */
[----:B------:R-:W-:Y:S01]  /*49b0*/  FADD.FTZ R85, R85, R24 ;  /* 0x0000001855557221 */ /* 0x000fe20000010000 */
[----:B--2---:R-:W-:Y:S02]  /*49c0*/  IMAD.MOV.U32 R29, RZ, RZ, R25 ;  /* 0x000000ffff1d7224 */ /* 0x004fe400078e0019 */
[----:B------:R-:W-:Y:S01]  /*49d0*/  F2FP.SATFINITE.E4M3.F32.PACK_AB_MERGE_C R209, R83, R30, R32 ;  /* 0x0000001e53d1723e */ /* 0x000fe20004807020 */
[----:B------:R-:W-:Y:S01]  /*49e0*/  FADD.FTZ R24, R34, R85 ;  /* 0x0000005522187221 */ /* 0x000fe20000010000 */
        /* <DEDUP_REMOVED lines=8> */
[----:B------:R2:W4:Y:S01]  /*4a70*/  MUFU.EX2 R74, R31 ;  /* 0x0000001f004a7308 */ /* 0x0005220000000800 */
[----:B---3--:R-:W-:Y:S01]  /*4a80*/  FADD.FTZ R15, R61, R14 ;  /* 0x0000000e3d0f7221 */ /* 0x008fe20000010000 */
[--C-:B------:R-:W-:Y:S02]  /*4a90*/  IMAD.MOV.U32 R60, RZ, RZ, R25.reuse ;  /* 0x000000ffff3c7224 */ /* 0x100fe400078e0019 */
[--C-:B------:R-:W-:Y:S02]  /*4aa0*/  IMAD.MOV.U32 R83, RZ, RZ, R25.reuse ;  /* 0x000000ffff537224 */ /* 0x100fe400078e0019 */
[--C-:B------:R-:W-:Y:S02]  /*4ab0*/  IMAD.MOV.U32 R85, RZ, RZ, R25.reuse ;  /* 0x000000ffff557224 */ /* 0x100fe400078e0019 */
[----:B------:R-:W3:Y:S01]  /*4ac0*/  MUFU.EX2 R63, R63 ;  /* 0x0000003f003f7308 */ /* 0x000ee20000000800 */
[----:B-1----:R-:W-:Y:S01]  /*4ad0*/  FADD.FTZ R19, R89, R24 ;  /* 0x0000001859137221 */ /* 0x002fe20000010000 */
[----:B--2---:R-:W-:-:S03]  /*4ae0*/  IMAD.MOV.U32 R31, RZ, RZ, R25 ;  /* 0x000000ffff1f7224 */ /* 0x004fc600078e0019 */
[----:B------:R-:W-:-:S03]  /*4af0*/  FADD.FTZ R28, R36, R19 ;  /* 0x00000013241c7221 */ /* 0x000fc60000010000 */
[----:B------:R-:W1:Y:S01]  /*4b00*/  MUFU.EX2 R91, R91 ;  /* 0x0000005b005b7308 */ /* 0x000e620000000800 */
[----:B----4-:R-:W-:-:S07]  /*4b10*/  FADD.FTZ R24, R74, R15 ;  /* 0x0000000f4a187221 */ /* 0x010fce0000010000 */
[----:B------:R-:W2:Y:S01]  /*4b20*/  MUFU.EX2 R76, R65 ;  /* 0x00000041004c7308 */ /* 0x000ea20000000800 */
[----:B---3--:R-:W-:Y:S01]  /*4b30*/  FADD.FTZ R15, R63, R24 ;  /* 0x000000183f0f7221 */ /* 0x008fe20000010000 */
[----:B------:R-:W-:-:S06]  /*4b40*/  IMAD.MOV.U32 R24, RZ, RZ, R25 ;  /* 0x000000ffff187224 */ /* 0x000fcc00078e0019 */
[----:B------:R-:W3:Y:S01]  /*4b50*/  MUFU.EX2 R38, R38 ;  /* 0x0000002600267308 */ /* 0x000ee20000000800 */
[C---:B-1----:R-:W-:Y:S01]  /*4b60*/  F2FP.SATFINITE.E4M3.F32.PACK_AB_MERGE_C R36, R91.reuse, R36, RZ ;  /* 0x000000245b24723e */ /* 0x042fe200048070ff */
[----:B------:R-:W-:Y:S01]  /*4b70*/  FADD.FTZ R91, R91, R28 ;  /* 0x0000001c5b5b7221 */ /* 0x000fe20000010000 */
[--C-:B------:R-:W-:Y:S02]  /*4b80*/  IMAD.MOV.U32 R28, RZ, RZ, R25.reuse ;  /* 0x000000ffff1c7224 */ /* 0x100fe400078e0019 */
[----:B------:R-:W-:Y:S01]  /*4b90*/  F2FP.SATFINITE.E4M3.F32.PACK_AB_MERGE_C R211, R89, R34, R36 ;  /* 0x0000002259d3723e */ /* 0x000fe20004807024 */
[----:B------:R-:W-:Y:S02]  /*4ba0*/  IMAD.MOV.U32 R34, RZ, RZ, R25 ;  /* 0x000000ffff227224 */ /* 0x000fe400078e0019 */
[----:B------:R-:W1:Y:S01]  /*4bb0*/  MUFU.EX2 R69, R69 ;  /* 0x0000004500457308 */ /* 0x000e620000000800 */
[C---:B--2---:R-:W-:Y:S01]  /*4bc0*/  F2FP.SATFINITE.E4M3.F32.PACK_AB_MERGE_C R63, R76.reuse, R63, RZ ;  /* 0x0000003f4c3f723e */ /* 0x044fe200048070ff */
[----:B------:R-:W-:Y:S01]  /*4bd0*/  FADD.FTZ R76, R76, R15 ;  /* 0x0000000f4c4c7221 */ /* 0x000fe20000010000 */
[----:B------:R-:W-:-:S02]  /*4be0*/  IMAD.MOV.U32 R36, RZ, RZ, R25 ;  /* 0x000000ffff247224 */ /* 0x000fc400078e0019 */
[----:B------:R-:W-:Y:S01]  /*4bf0*/  F2FP.SATFINITE.E4M3.F32.PACK_AB_MERGE_C R210, R74, R61, R63 ;  /* 0x0000003d4ad2723e */ /* 0x000fe2000480703f */
[----:B------:R-:W-:Y:S02]  /*4c00*/  IMAD.MOV.U32 R61, RZ, RZ, R25 ;  /* 0x000000ffff3d7224 */ /* 0x000fe400078e0019 */
[----:B------:R-:W2:Y:S01]  /*4c10*/  MUFU.EX2 R95, R95 ;  /* 0x0000005f005f7308 */ /* 0x000ea20000000800 */
[----:B---3--:R-:W-:Y:S01]  /*4c20*/  FADD.FTZ R6, R38, R91 ;  /* 0x0000005b26067221 */ /* 0x008fe20000010000 */
[--C-:B------:R-:W-:Y:S02]  /*4c30*/  IMAD.MOV.U32 R63, RZ, RZ, R25.reuse ;  /* 0x000000ffff3f7224 */ /* 0x100fe400078e0019 */
[--C-:B------:R-:W-:Y:S02]  /*4c40*/  IMAD.MOV.U32 R65, RZ, RZ, R25.reuse ;  /* 0x000000ffff417224 */ /* 0x100fe400078e0019 */
[--C-:B------:R-:W-:Y:S02]  /*4c50*/  IMAD.MOV.U32 R74, RZ, RZ, R25.reuse ;  /* 0x000000ffff4a7224 */ /* 0x100fe400078e0019 */
[----:B------:R3:W4:Y:S01]  /*4c60*/  MUFU.EX2 R78, R71 ;  /* 0x00000047004e7308 */ /* 0x0007220000000800 */
[----:B-1----:R-:W-:Y:S01]  /*4c70*/  FADD.FTZ R15, R69, R76 ;  /* 0x0000004c450f7221 */ /* 0x002fe20000010000 */
[----:B------:R-:W-:-:S02]  /*4c80*/  IMAD.MOV.U32 R76, RZ, RZ, R25 ;  /* 0x000000ffff4c7224 */ /* 0x000fc400078e0019 */
[--C-:B------:R-:W-:Y:S02]  /*4c90*/  IMAD.MOV.U32 R89, RZ, RZ, R25.reuse ;  /* 0x000000ffff597224 */ /* 0x100fe400078e0019 */
[--C-:B------:R-:W-:Y:S02]  /*4ca0*/  IMAD.MOV.U32 R91, RZ, RZ, R25.reuse ;  /* 0x000000ffff5b7224 */ /* 0x100fe400078e0019 */
[----:B------:R-:W1:Y:S01]  /*4cb0*/  MUFU.EX2 R40, R40 ;  /* 0x0000002800287308 */ /* 0x000e620000000800 */
[----:B--2---:R-:W-:Y:S01]  /*4cc0*/  FADD.FTZ R19, R95, R6 ;  /* 0x000000065f137221 */ /* 0x004fe20000010000 */
[----:B---3--:R-:W-:-:S06]  /*4cd0*/  IMAD.MOV.U32 R71, RZ, RZ, R25 ;  /* 0x000000ffff477224 */ /* 0x008fcc00078e0019 */
[----:B------:R-:W2:Y:S01]  /*4ce0*/  MUFU.EX2 R35, R35 ;  /* 0x0000002300237308 */ /* 0x000ea20000000800 */
[----:B----4-:R-:W-:-:S07]  /*4cf0*/  FADD.FTZ R12, R78, R15 ;  /* 0x0000000f4e0c7221 */ /* 0x010fce0000010000 */
[----:B------:R-:W3:Y:S01]  /*4d00*/  MUFU.EX2 R97, R97 ;  /* 0x0000006100617308 */ /* 0x000ee20000000800 */
[----:B-1----:R-:W-:-:S07]  /*4d10*/  FADD.FTZ R20, R40, R19 ;  /* 0x0000001328147221 */ /* 0x002fce0000010000 */
[----:B------:R1:W4:Y:S01]  /*4d20*/  MUFU.EX2 R80, R79 ;  /* 0x0000004f00507308 */ /* 0x0003220000000800 */
[----:B--2---:R-:W-:-:S07]  /*4d30*/  FADD.FTZ R15, R35, R12 ;  /* 0x0000000c230f7221 */ /* 0x004fce0000010000 */
[----:B------:R-:W2:Y:S01]  /*4d40*/  MUFU.EX2 R42, R42 ;  /* 0x0000002a002a7308 */ /* 0x000ea20000000800 */
[C---:B---3--:R-:W-:Y:S01]  /*4d50*/  F2FP.SATFINITE.E4M3.F32.PACK_AB_MERGE_C R40, R97.reuse, R40, RZ ;  /* 0x000000286128723e */ /* 0x048fe200048070ff */
[----:B------:R-:W-:Y:S01]  /*4d60*/  FADD.FTZ R97, R97, R20 ;  /* 0x0000001461617221 */ /* 0x000fe20000010000 */
[--C-:B-1----:R-:W-:Y:S02]  /*4d70*/  IMAD.MOV.U32 R79, RZ, RZ, R25.reuse ;  /* 0x000000ffff4f7224 */ /* 0x102fe400078e0019 */
[----:B------:R-:W-:Y:S01]  /*4d80*/  F2FP.SATFINITE.E4M3.F32.PACK_AB_MERGE_C R213, R95, R38, R40 ;  /* 0x000000265fd5723e */ /* 0x000fe20004807028 */
[----:B------:R-:W-:Y:S02]  /*4d90*/  IMAD.MOV.U32 R38, RZ, RZ, R25 ;  /* 0x000000ffff267224 */ /* 0x000fe400078e0019 */
[----:B------:R-:W1:Y:S01]  /*4da0*/  MUFU.EX2 R87, R87 ;  /* 0x0000005700577308 */ /* 0x000e620000000800 */
[C---:B----4-:R-:W-:Y:S01]  /*4db0*/  F2FP.SATFINITE.E4M3.F32.PACK_AB_MERGE_C R35, R80.reuse, R35, RZ ;  /* 0x000000235023723e */ /* 0x050fe200048070ff */
[----:B------:R-:W-:Y:S01]  /*4dc0*/  FADD.FTZ R80, R80, R15 ;  /* 0x0000000f50507221 */ /* 0x000fe20000010000 */
[----:B------:R-:W-:-:S02]  /*4dd0*/  IMAD.MOV.U32 R40, RZ, RZ, R25 ;  /* 0x000000ffff287224 */ /* 0x000fc400078e0019 */
[----:B------:R-:W-:Y:S01]  /*4de0*/  F2FP.SATFINITE.E4M3.F32.PACK_AB_MERGE_C R212, R78, R69, R35 ;  /* 0x000000454ed4723e */ /* 0x000fe20004807023 */
[----:B------:R-:W-:Y:S02]  /*4df0*/  IMAD.MOV.U32 R35, RZ, RZ, R25 ;  /* 0x000000ffff237224 */ /* 0x000fe400078e0019 */
[----:B------:R-:W3:Y:S01]  /*4e00*/  MUFU.EX2 R99, R99 ;  /* 0x0000006300637308 */ /* 0x000ee20000000800 */
[----:B--2---:R-:W-:Y:S01]  /*4e10*/  FADD.FTZ R12, R42, R97 ;  /* 0x000000612a0c7221 */ /* 0x004fe20000010000 */
[--C-:B------:R-:W-:Y:S02]  /*4e20*/  IMAD.MOV.U32 R69, RZ, RZ, R25.reuse ;  /* 0x000000ffff457224 */ /* 0x100fe400078e0019 */
[--C-:B------:R-:W-:Y:S02]  /*4e30*/  IMAD.MOV.U32 R78, RZ, RZ, R25.reuse ;  /* 0x000000ffff4e7224 */ /* 0x100fe400078e0019 */
[--C-:B------:R-:W-:Y:S02]  /*4e40*/  IMAD.MOV.U32 R95, RZ, RZ, R25.reuse ;  /* 0x000000ffff5f7224 */ /* 0x100fe400078e0019 */
[----:B------:R2:W4:Y:S01]  /*4e50*/  MUFU.EX2 R82, R93 ;  /* 0x0000005d00527308 */ /* 0x0005220000000800 */
[----:B-1----:R-:W-:Y:S01]  /*4e60*/  FADD.FTZ R15, R87, R80 ;  /* 0x00000050570f7221 */ /* 0x002fe20000010000 */
[----:B------:R-:W-:-:S02]  /*4e70*/  IMAD.MOV.U32 R80, RZ, RZ, R25 ;  /* 0x000000ffff507224 */ /* 0x000fc400078e0019 */
[----:B------:R-:W-:-:S04]  /*4e80*/  IMAD.MOV.U32 R97, RZ, RZ, R25 ;  /* 0x000000ffff617224 */ /* 0x000fc800078e0019 */
[----:B------:R-:W-:Y:S01]  /*4e90*/  MUFU.EX2 R44, R44 ;  /* 0x0000002c002c7308 */ /* 0x000fe20000000800 */
[----:B---3--:R-:W-:Y:S01]  /*4ea0*/  FADD.FTZ R19, R99, R12 ;  /* 0x0000000c63137221 */ /* 0x008fe20000010000 */
[----:B--2---:R-:W-:-:S06]  /*4eb0*/  IMAD.MOV.U32 R93, RZ, RZ, R25 ;  /* 0x000000ffff5d7224 */ /* 0x004fcc00078e0019 */
[----:B------:R-:W1:Y:S01]  /*4ec0*/  MUFU.EX2 R101, R101 ;  /* 0x0000006500657308 */ /* 0x000e620000000800 */
[----:B----4-:R-:W-:-:S07]  /*4ed0*/  FADD.FTZ R20, R82, R15 ;  /* 0x0000000f52147221 */ /* 0x010fce0000010000 */
[----:B------:R-:W2:Y:S08]  /*4ee0*/  MUFU.EX2 R39, R39 ;  /* 0x0000002700277308 */ /* 0x000eb00000000800 */
[----:B------:R3:W4:Y:S01]  /*4ef0*/  MUFU.EX2 R10, R43 ;  /* 0x0000002b000a7308 */ /* 0x0007220000000800 */
[----:B-1----:R-:W-:Y:S01]  /*4f00*/  F2FP.SATFINITE.E4M3.F32.PACK_AB_MERGE_C R21, R101, R44, RZ ;  /* 0x0000002c6515723e */ /* 0x002fe200048070ff */
[----:B------:R-:W-:-:S03]  /*4f10*/  FADD.FTZ R44, R44, R19 ;  /* 0x000000132c2c7221 */ /* 0x000fc60000010000 */
[----:B------:R-:W-:Y:S01]  /*4f20*/  F2FP.SATFINITE.E4M3.F32.PACK_AB_MERGE_C R215, R99, R42, R21 ;  /* 0x0000002a63d7723e */ /* 0x000fe20004807015 */
[----:B------:R-:W-:Y:S01]  /*4f30*/  FADD.FTZ R101, R101, R44 ;  /* 0x0000002c65657221 */ /* 0x000fe20000010000 */
[--C-:B------:R-:W-:Y:S01]  /*4f40*/  IMAD.MOV.U32 R42, RZ, RZ, R25.reuse ;  /* 0x000000ffff2a7224 */ /* 0x100fe200078e0019 */
[----:B------:R-:W-:Y:S01]  /*4f50*/  MUFU.EX2 R48, R48 ;  /* 0x0000003000307308 */ /* 0x000fe20000000800 */
[----:B--2---:R-:W-:Y:S01]  /*4f60*/  FADD.FTZ R15, R39, R20 ;  /* 0x00000014270f7221 */ /* 0x004fe20000010000 */
[--C-:B---3--:R-:W-:Y:S02]  /*4f70*/  IMAD.MOV.U32 R43, RZ, RZ, R25.reuse ;  /* 0x000000ffff2b7224 */ /* 0x108fe400078e0019 */
[--C-:B------:R-:W-:Y:S02]  /*4f80*/  IMAD.MOV.U32 R44, RZ, RZ, R25.reuse ;  /* 0x000000ffff2c7224 */ /* 0x100fe400078e0019 */
[----:B------:R-:W-:Y:S02]  /*4f90*/  IMAD.MOV.U32 R99, RZ, RZ, R25 ;  /* 0x000000ffff637224 */ /* 0x000fe400078e0019 */
[----:B------:R-:W1:Y:S01]  /*4fa0*/  MUFU.EX2 R105, R105 ;  /* 0x0000006900697308 */ /* 0x000e620000000800 */
[C---:B----4-:R-:W-:Y:S01]  /*4fb0*/  F2FP.SATFINITE.E4M3.F32.PACK_AB_MERGE_C R39, R10.reuse, R39, RZ ;  /* 0x000000270a27723e */ /* 0x050fe200048070ff */
[----:B------:R-:W-:-:S03]  /*4fc0*/  FADD.FTZ R10, R10, R15 ;  /* 0x0000000f0a0a7221 */ /* 0x000fc60000010000 */
[----:B------:R-:W-:Y:S01]  /*4fd0*/  F2FP.SATFINITE.E4M3.F32.PACK_AB_MERGE_C R214, R82, R87, R39 ;  /* 0x0000005752d6723e */ /* 0x000fe20004807027 */
[--C-:B------:R-:W-:Y:S02]  /*4fe0*/  IMAD.MOV.U32 R39, RZ, RZ, R25.reuse ;  /* 0x000000ffff277224 */ /* 0x100fe400078e0019 */
[----:B------:R-:W2:Y:S01]  /*4ff0*/  MUFU.EX2 R46, R46 ;  /* 0x0000002e002e7308 */ /* 0x000ea20000000800 */
[--C-:B------:R-:W-:Y:S02]  /*5000*/  IMAD.MOV.U32 R82, RZ, RZ, R25.reuse ;  /* 0x000000ffff527224 */ /* 0x100fe400078e0019 */
[----:B------:R-:W-:-:S05]  /*5010*/  IMAD.MOV.U32 R87, RZ, RZ, R25 ;  /* 0x000000ffff577224 */ /* 0x000fca00078e0019 */
[----:B------:R-:W3:Y:S01]  /*5020*/  MUFU.EX2 R107, R107 ;  /* 0x0000006b006b7308 */ /* 0x000ee20000000800 */
[----:B-1----:R-:W-:-:S07]  /*5030*/  F2FP.SATFINITE.E4M3.F32.PACK_AB_MERGE_C R15, R105, R48, RZ ;  /* 0x00000030690f723e */ /* 0x002fce00048070ff */
[----:B------:R-:W1:Y:S01]  /*5040*/  MUFU.EX2 R103, R103 ;  /* 0x0000006700677308 */ /* 0x000e620000000800 */
[----:B--2---:R-:W-:Y:S01]  /*5050*/  FADD.FTZ R4, R46, R101 ;  /* 0x000000652e047221 */ /* 0x004fe20000010000 */
[----:B------:R-:W-:-:S06]  /*5060*/  IMAD.MOV.U32 R101, RZ, RZ, R25 ;  /* 0x000000ffff657224 */ /* 0x000fcc00078e0019 */
[----:B------:R2:W4:Y:S01]  /*5070*/  MUFU.EX2 R14, R109 ;  /* 0x0000006d000e7308 */ /* 0x0005220000000800 */
[----:B---3--:R-:W-:-:S07]  /*5080*/  FADD.FTZ R5, R107, R10 ;  /* 0x0000000a6b057221 */ /* 0x008fce0000010000 */
[----:B------:R-:W3:Y:S01]  /*5090*/  MUFU.EX2 R111, R111 ;  /* 0x0000006f006f7308 */ /* 0x000ee20000000800 */
[C---:B-1----:R-:W-:Y:S01]  /*50a0*/  F2FP.SATFINITE.E4M3.F32.PACK_AB_MERGE_C R217, R103.reuse, R46, R15 ;  /* 0x0000002e67d9723e */ /* 0x042fe2000480700f */
[----:B------:R-:W-:Y:S01]  /*50b0*/  FADD.FTZ R103, R103, R4 ;  /* 0x0000000467677221 */ /* 0x000fe20000010000 */
[--C-:B------:R-:W-:Y:S02]  /*50c0*/  IMAD.MOV.U32 R46, RZ, RZ, R25.reuse ;  /* 0x000000ffff2e7224 */ /* 0x100fe400078e0019 */
[----:B--2---:R-:W-:Y:S02]  /*50d0*/  IMAD.MOV.U32 R109, RZ, RZ, R25 ;  /* 0x000000ffff6d7224 */ /* 0x004fe400078e0019 */
[----:B------:R-:W-:Y:S01]  /*50e0*/  FADD.FTZ R48, R48, R103 ;  /* 0x0000006730307221 */ /* 0x000fe20000010000 */
[----:B------:R-:W-:Y:S01]  /*50f0*/  IMAD.MOV.U32 R103, RZ, RZ, R25 ;  /* 0x000000ffff677224 */ /* 0x000fe200078e0019 */
[----:B------:R1:W2:Y:S01]  /*5100*/  MUFU.EX2 R6, R117 ;  /* 0x0000007500067308 */ /* 0x0002a20000000800 */
[----:B----4-:R-:W-:Y:S01]  /*5110*/  FADD.FTZ R4, R14, R5 ;  /* 0x000000050e047221 */ /* 0x010fe20000010000 */
[----:B------:R-:W-:Y:S01]  /*5120*/  FADD.FTZ R105, R105, R48 ;  /* 0x0000003069697221 */ /* 0x000fe20000010000 */
[----:B------:R-:W-:-:S05]  /*5130*/  IMAD.MOV.U32 R48, RZ, RZ, R25 ;  /* 0x000000ffff307224 */ /* 0x000fca00078e0019 */
[----:B------:R-:W-:Y:S01]  /*5140*/  MUFU.EX2 R52, R52 ;  /* 0x0000003400347308 */ /* 0x000fe20000000800 */
[----:B---3--:R-:W-:Y:S01]  /*5150*/  FADD.FTZ R5, R111, R4 ;  /* 0x000000046f057221 */ /* 0x008fe20000010000 */
[----:B-1----:R-:W-:-:S06]  /*5160*/  IMAD.MOV.U32 R117, RZ, RZ, R25 ;  /* 0x000000ffff757224 */ /* 0x002fcc00078e0019 */
[----:B------:R-:W1:Y:S01]  /*5170*/  MUFU.EX2 R115, R115 ;  /* 0x0000007300737308 */ /* 0x000e620000000800 */
[C---:B--2---:R-:W-:Y:S01]  /*5180*/  F2FP.SATFINITE.E4M3.F32.PACK_AB_MERGE_C R111, R6.reuse, R111, RZ ;  /* 0x0000006f066f723e */ /* 0x044fe200048070ff */
[----:B------:R-:W-:-:S03]  /*5190*/  FADD.FTZ R6, R6, R5 ;  /* 0x0000000506067221 */ /* 0x000fc60000010000 */
[----:B------:R-:W-:Y:S01]  /*51a0*/  F2FP.SATFINITE.E4M3.F32.PACK_AB_MERGE_C R216, R14, R107, R111 ;  /* 0x0000006b0ed8723e */ /* 0x000fe2000480706f */
[--C-:B------:R-:W-:Y:S02]  /*51b0*/  IMAD.MOV.U32 R107, RZ, RZ, R25.reuse ;  /* 0x000000ffff6b7224 */ /* 0x100fe400078e0019 */
[----:B------:R-:W2:Y:S01]  /*51c0*/  MUFU.EX2 R50, R50 ;  /* 0x0000003200327308 */ /* 0x000ea20000000800 */
[----:B------:R-:W-:-:S07]  /*51d0*/  IMAD.MOV.U32 R111, RZ, RZ, R25 ;  /* 0x000000ffff6f7224 */ /* 0x000fce00078e0019 */
[----:B------:R-:W3:Y:S01]  /*51e0*/  MUFU.EX2 R119, R119 ;  /* 0x0000007700777308 */ /* 0x000ee20000000800 */
[----:B-1----:R-:W-:-:S07]  /*51f0*/  F2FP.SATFINITE.E4M3.F32.PACK_AB_MERGE_C R7, R115, R52, RZ ;  /* 0x000000347307723e */ /* 0x002fce00048070ff */
[----:B------:R-:W1:Y:S01]  /*5200*/  MUFU.EX2 R113, R113 ;  /* 0x0000007100717308 */ /* 0x000e620000000800 */
[----:B--2---:R-:W-:Y:S01]  /*5210*/  FADD.FTZ R4, R50, R105 ;  /* 0x0000006932047221 */ /* 0x004fe20000010000 */
[----:B------:R-:W-:-:S06]  /*5220*/  IMAD.MOV.U32 R105, RZ, RZ, R25 ;  /* 0x000000ffff697224 */ /* 0x000fcc00078e0019 */
[----:B------:R-:W2:Y:S01]  /*5230*/  MUFU.EX2 R12, R121 ;  /* 0x00000079000c7308 */ /* 0x000ea20000000800 */
[----:B---3--:R-:W-:-:S07]  /*5240*/  FADD.FTZ R5, R119, R6 ;  /* 0x0000000677057221 */ /* 0x008fce0000010000 */
[----:B------:R-:W-:Y:S01]  /*5250*/  MUFU.EX2 R123, R123 ;  /* 0x0000007b007b7308 */ /* 0x000fe20000000800 */
[C---:B-1----:R-:W-:Y:S01]  /*5260*/  F2FP.SATFINITE.E4M3.F32.PACK_AB_MERGE_C R219, R113.reuse, R50, R7 ;  /* 0x0000003271db723e */ /* 0x042fe20004807007 */
[----:B------:R-:W-:Y:S01]  /*5270*/  FADD.FTZ R113, R113, R4 ;  /* 0x0000000471717221 */ /* 0x000fe20000010000 */
[----:B------:R-:W-:-:S03]  /*5280*/  IMAD.MOV.U32 R50, RZ, RZ, R25 ;  /* 0x000000ffff327224 */ /* 0x000fc600078e0019 */
[----:B------:R-:W-:Y:S01]  /*5290*/  FADD.FTZ R52, R52, R113 ;  /* 0x0000007134347221 */ /* 0x000fe20000010000 */
[----:B------:R-:W-:Y:S01]  /*52a0*/  IMAD.MOV.U32 R113, RZ, RZ, R25 ;  /* 0x000000ffff717224 */ /* 0x000fe200078e0019 */
[----:B------:R-:W1:Y:S01]  /*52b0*/  MUFU.EX2 R62, R62 ;  /* 0x0000003e003e7308 */ /* 0x000e620000000800 */
[----:B--2---:R-:W-:Y:S01]  /*52c0*/  FADD.FTZ R4, R12, R5 ;  /* 0x000000050c047221 */ /* 0x004fe20000010000 */
[----:B------:R-:W-:Y:S01]  /*52d0*/  FADD.FTZ R7, R115, R52 ;  /* 0x0000003473077221 */ /* 0x000fe20000010000 */
[--C-:B------:R-:W-:Y:S02]  /*52e0*/  IMAD.MOV.U32 R52, RZ, RZ, R25.reuse ;  /* 0x000000ffff347224 */ /* 0x100fe400078e0019 */
[----:B------:R-:W-:Y:S01]  /*52f0*/  IMAD.MOV.U32 R115, RZ, RZ, R25 ;  /* 0x000000ffff737224 */ /* 0x000fe200078e0019 */
[----:B-1----:R-:W-:Y:S01]  /*5300*/  F2FP.SATFINITE.E4M3.F32.PACK_AB_MERGE_C R5, R62, R123, RZ ;  /* 0x0000007b3e05723e */ /* 0x002fe200048070ff */
[----:B------:R-:W-:-:S03]  /*5310*/  FADD.FTZ R123, R123, R4 ;  /* 0x000000047b7b7221 */ /* 0x000fc60000010000 */
[----:B------:R-:W-:Y:S01]  /*5320*/  F2FP.SATFINITE.E4M3.F32.PACK_AB_MERGE_C R218, R12, R119, R5 ;  /* 0x000000770cda723e */ /* 0x000fe20004807005 */
[----:B------:R-:W-:Y:S01]  /*5330*/  FADD.FTZ R6, R62, R123 ;  /* 0x0000007b3e067221 */ /* 0x000fe20000010000 */
[----:B------:R-:W-:Y:S02]  /*5340*/  IMAD.MOV.U32 R5, RZ, RZ, RZ ;  /* 0x000000ffff057224 */ /* 0x000fe400078e00ff */
[--C-:B------:R-:W-:Y:S02]  /*5350*/  IMAD.MOV.U32 R62, RZ, RZ, R25.reuse ;  /* 0x000000ffff3e7224 */ /* 0x100fe400078e0019 */
[----:B------:R-:W-:Y:S01]  /*5360*/  IMAD.MOV.U32 R119, RZ, RZ, R25 ;  /* 0x000000ffff777224 */ /* 0x000fe200078e0019 */
[----:B0-----:R-:W-:Y:S06]  /*5370*/  @!P2 BRA `(.L_x_3153) ;  /* 0x0000003c000ca947 */ /* 0x001fec0003800000 */
[----:B------:R-:W-:Y:S01]  /*5380*/  IMAD.MOV.U32 R8, RZ, RZ, R22 ;  /* 0x000000ffff087224 */ /* 0x000fe200078e0016 */
[----:B------:R-:W-:Y:S01]  /*5390*/  CS2R R118, SRZ ;  /* 0x0000000000767805 */ /* 0x000fe2000001ff00 */
[----:B------:R-:W-:Y:S01]  /*53a0*/  IMAD.MOV.U32 R9, RZ, RZ, R127 ;  /* 0x000000ffff097224 */ /* 0x000fe200078e007f */
[----:B------:R-:W-:Y:S01]  /*53b0*/  CS2R R116, SRZ ;  /* 0x0000000000747805 */ /* 0x000fe2000001ff00 */
[----:B------:R-:W-:Y:S01]  /*53c0*/  IMAD.MOV.U32 R4, RZ, RZ, R131 ;  /* 0x000000ffff047224 */ /* 0x000fe200078e0083 */
[----:B------:R-:W-:Y:S01]  /*53d0*/  CS2R R114, SRZ ;  /* 0x0000000000727805 */ /* 0x000fe2000001ff00 */
[----:B------:R-:W-:Y:S01]  /*53e0*/  IMAD.MOV.U32 R10, RZ, RZ, RZ ;  /* 0x000000ffff0a7224 */ /* 0x000fe200078e00ff */
        /* <DEDUP_REMOVED lines=45> */
[----:B------:R-:W-:-:S06]  /*56c0*/  UMOV UR53, URZ ;  /* 0x0000003f00357c82 */ /* 0x000fcc0008000000 */
.L_x_3163:
[----:B------:R-:W-:Y:S01]  /*56d0*/  ISETP.NE.AND P3, PT, RZ, UR41, PT ;  /* 0x00000029ff007c0c */ /* 0x000fe2000bf65270 */
[----:B------:R-:W-:-:S04]  /*56e0*/  UISETP.NE.AND UP0, UPT, UR53, 0x1, UPT ;  /* 0x000000013500788c */ /* 0x000fc8000bf05270 */
[----:B------:R-:W-:-:S06]  /*56f0*/  USEL UR4, URZ, 0x1, UP0 ;  /* 0x000000013f047887 */ /* 0x000fcc0008000000 */
[----:B------:R-:W-:Y:S02]  /*5700*/  LOP3.LUT R5, R10, UR4, RZ, 0x3c, !PT ;  /* 0x000000040a057c12 */ /* 0x000fe4000f8e3cff */
[----:B------:R-:W-:Y:S05]  /*5710*/  @P3 BRA `(.L_x_3154) ;  /* 0x0000000000343947 */ /* 0x000fea0003800000 */
[----:B------:R-:W-:Y:S05]  /*5720*/  @!P0 BRA `(.L_x_3155) ;  /* 0x0000000000048947 */ /* 0x000fea0003800000 */
[----:B------:R-:W-:Y:S01]  /*5730*/  BPT.TRAP 0x1 ;  /* 0x000000040000795c */ /* 0x000fe20000300000 */
.L_x_3155:
        /* <DEDUP_REMOVED lines=8> */
.L_x_3156:
[----:B-1----:R-:W-:Y:S05]  /*57c0*/  @P2 BRA `(.L_x_3154) ;  /* 0x0000000000082947 */ /* 0x002fea0003800000 */
[----:B------:R-:W1:Y:S02]  /*57d0*/  SYNCS.PHASECHK.TRANS64.TRYWAIT P2, [UR4+0x33430], R11 ;  /* 0x0334300bff0075a7 */ /* 0x000e640008040144 */
[----:B-1----:R-:W-:Y:S05]  /*57e0*/  @!P2 BRA `(.L_x_3157) ;  /* 0x000000b800b8a947 */ /* 0x002fea0003800000 */
.L_x_3154:
[----:B01----:R-:W-:Y:S01]  /*57f0*/  VIADD R11, R18, 0x8 ;  /* 0x00000008120b7836 */ /* 0x003fe20000000000 */
[----:B------:R-:W-:Y:S01]  /*5800*/  UIADD3 UR52, UR53, 0x1, URZ ;  /* 0x0000000135347890 */ /* 0x000fe2000fffe03f */
[C---:B------:R-:W-:Y:S01]  /*5810*/  R2UR UR4, R2.reuse ;  /* 0x00000000020472ca */ /* 0x040fe200000e0000 */
[----:B------:R-:W-:Y:S01]  /*5820*/  UMOV UR7, 0x80000020 ;  /* 0x8000002000077882 */ /* 0x000fe20000000000 */
[C---:B------:R-:W-:Y:S01]  /*5830*/  R2UR UR5, R3.reuse ;  /* 0x00000000030572ca */ /* 0x040fe200000e0000 */
[----:B------:R0:W-:Y:S01]  /*5840*/  BAR.SYNC.DEFER_BLOCKING R11, 0x100 ;  /* 0x0004000b0000751d */ /* 0x0001e20000010000 */
[----:B------:R-:W-:Y:S01]  /*5850*/  UISETP.NE.AND UP0, UPT, UR52, 0x2, UPT ;  /* 0x000000023400788c */ /* 0x000fe2000bf05270 */
[C---:B------:R-:W-:Y:S02]  /*5860*/  R2UR UR8, R2.reuse ;  /* 0x00000000020872ca */ /* 0x040fe400000e0000 */
[C---:B------:R-:W-:Y:S01]  /*5870*/  R2UR UR9, R3.reuse ;  /* 0x00000000030972ca */ /* 0x040fe200000e0000 */
[----:B------:R-:W-:Y:S01]  /*5880*/  USEL UR52, UR52, URZ, UP0 ;  /* 0x0000003f34347287 */ /* 0x000fe20008000000 */
[C---:B------:R-:W-:Y:S01]  /*5890*/  R2UR UR12, R2.reuse ;  /* 0x00000000020c72ca */ /* 0x040fe200000e0000 */
[----:B------:R-:W-:Y:S01]  /*58a0*/  UMOV UR11, 0x80000020 ;  /* 0x80000020000b7882 */ /* 0x000fe20000000000 */
[C---:B------:R-:W-:Y:S01]  /*58b0*/  R2UR UR13, R3.reuse ;  /* 0x00000000030d72ca */ /* 0x040fe200000e0000 */
[----:B------:R-:W-:Y:S01]  /*58c0*/  UIMAD UR54, UR52, 0x780, UR42 ;  /* 0x00000780343678a4 */ /* 0x000fe2000f8e022a */
[C---:B------:R-:W-:Y:S01]  /*58d0*/  R2UR UR16, R2.reuse ;  /* 0x00000000021072ca */ /* 0x040fe200000e0000 */
[----:B------:R-:W-:Y:S01]  /*58e0*/  UMOV UR15, 0x80000020 ;  /* 0x80000020000f7882 */ /* 0x000fe20000000000 */
[C---:B------:R-:W-:Y:S01]  /*58f0*/  R2UR UR17, R3.reuse ;  /* 0x00000000031172ca */ /* 0x040fe200000e0000 */
[----:B------:R-:W-:Y:S01]  /*5900*/  UIADD3 UR10, UR54, 0x80, URZ ;  /* 0x00000080360a7890 */ /* 0x000fe2000fffe03f */
[----:B------:R-:W-:Y:S01]  /*5910*/  R2UR UR20, R2 ;  /* 0x00000000021472ca */ /* 0x000fe200000e0000 */
[----:B------:R-:W-:Y:S01]  /*5920*/  UIADD3 UR14, UR54, 0x100, URZ ;  /* 0x00000100360e7890 */ /* 0x000fe2000fffe03f */
[----:B------:R-:W-:Y:S01]  /*5930*/  R2UR UR21, R3 ;  /* 0x00000000031572ca */ /* 0x000fe200000e0000 */
[----:B------:R-:W-:Y:S01]  /*5940*/  UMOV UR6, UR54 ;  /* 0x0000003600067c82 */ /* 0x000fe20008000000 */
[----:B------:R-:W-:Y:S01]  /*5950*/  UIADD3 UR18, UR54, 0x180, URZ ;  /* 0x0000018036127890 */ /* 0x000fe2000fffe03f */
[----:B------:R-:W-:Y:S01]  /*5960*/  UMOV UR19, 0x80000020 ;  /* 0x8000002000137882 */ /* 0x000fe20000000000 */
[----:B------:R-:W-:Y:S01]  /*5970*/  UIADD3 UR22, UR54, 0x200, URZ ;  /* 0x0000020036167890 */ /* 0x000fe2000fffe03f */
[----:B------:R-:W-:Y:S01]  /*5980*/  UMOV UR23, 0x80000020 ;  /* 0x8000002000177882 */ /* 0x000fe20000000000 */
[----:B------:R-:W-:Y:S01]  /*5990*/  WARPGROUP.ARRIVE ;  /* 0x00000000000079c5 */ /* 0x000fe20000000000 */
[----:B------:R-:W-:Y:S01]  /*59a0*/  UIADD3 UR26, UR54, 0x2, URZ ;  /* 0x00000002361a7890 */ /* 0x000fe2000fffe03f */
[----:B------:R-:W-:Y:S01]  /*59b0*/  UMOV UR27, 0x80000020 ;  /* 0x80000020001b7882 */ /* 0x000fe20000000000 */
[----:B------:R-:W-:-:S03]  /*59c0*/  UIADD3 UR30, UR54, 0x280, URZ ;  /* 0x00000280361e7890 */ /* 0x000fc6000fffe03f */
[----:B------:R-:W-:Y:S01]  /*59d0*/  QGMMA.64x32x32.F32.E4M3.E4M3 R184, gdesc[UR4], RZ, !UPT, gsb0 ;  /* 0x0060000004b879f3 */ /* 0x000fe2000c0008ff */
[----:B------:R-:W-:Y:S01]  /*59e0*/  UIADD3 UR6, UR54, 0x82, URZ ;  /* 0x0000008236067890 */ /* 0x000fe2000fffe03f */
[----:B------:R-:W-:Y:S01]  /*59f0*/  UMOV UR4, UR24 ;  /* 0x0000001800047c82 */ /* 0x000fe20008000000 */
[----:B------:R-:W-:Y:S01]  /*5a00*/  UMOV UR5, UR25 ;  /* 0x0000001900057c82 */ /* 0x000fe20008000000 */
        /* <DEDUP_REMOVED lines=8> */
[----:B------:R-:W-:-:S02]  /*5a90*/  WARPGROUP.DEPBAR.LE gsb0, 0x0 ;  /* 0x00008000000079c5 */ /* 0x000fc40000010000 */
[----:B------:R-:W-:-:S06]  /*5aa0*/  WARPGROUP.ARRIVE ;  /* 0x00000000000079c5 */ /* 0x000fcc0000000000 */
[----:B------:R-:W-:Y:S01]  /*5ab0*/  QGMMA.64x32x32.F32.E4M3.E4M3 R168, gdesc[UR8], RZ, !UPT, gsb0 ;  /* 0x0060000008a879f3 */ /* 0x000fe2000c0008ff */
[----:B------:R-:W-:Y:S02]  /*5ac0*/  UIADD3 UR8, UR54, 0x102, URZ ;  /* 0x0000010236087890 */ /* 0x000fe4000fffe03f */
[----:B------:R-:W-:Y:S02]  /*5ad0*/  UIADD3 UR9, UR54, 0x182, URZ ;  /* 0x0000018236097890 */ /* 0x000fe4000fffe03f */
        /* <DEDUP_REMOVED lines=13> */
[----:B------:R-:W-:Y:S01]  /*5bb0*/  UMOV UR26, UR6 ;  /* 0x00000006001a7c82 */ /* 0x000fe20008000000 */
[----:B------:R-:W-:Y:S01]  /*5bc0*/  UMOV UR27, 0x80000020 ;  /* 0x80000020001b7882 */ /* 0x000fe20000000000 */
[----:B------:R-:W-:Y:S01]  /*5bd0*/  UMOV UR6, UR8 ;  /* 0x0000000800067c82 */ /* 0x000fe20008000000 */
        /* <DEDUP_REMOVED lines=10> */
[----:B------:R-:W-:Y:S01]  /*5c80*/  UIADD3 UR6, UR54, 0x300, URZ ;  /* 0x0000030036067890 */ /* 0x000fe2000fffe03f */
[----:B------:R-:W-:Y:S01]  /*5c90*/  UMOV UR4, UR28 ;  /* 0x0000001c00047c82 */ /* 0x000fe20008000000 */
        /* <DEDUP_REMOVED lines=121> */
[----:B0-----:R-:W-:Y:S05]  /*6430*/  @P3 BRA `(.L_x_3158) ;  /* 0x0000000000283947 */ /* 0x001fea0003800000 */
[----:B------:R-:W-:Y:S05]  /*6440*/  @!P0 BRA `(.L_x_3159) ;  /* 0x0000000000048947 */ /* 0x000fea0003800000 */
[----:B------:R-:W-:Y:S01]  /*6450*/  BPT.TRAP 0x1 ;  /* 0x000000040000795c */ /* 0x000fe20000300000 */
.L_x_3159:
[----:B------:R-:W-:Y:S01]  /*6460*/  ULEA UR4, UR53, UR40, 0x3 ;  /* 0x0000002835047291 */ /* 0x000fe2000f8e183f */
[----:B------:R-:W-:-:S08]  /*6470*/  SHF.L.U32 R10, R10, 0x1f, RZ ;  /* 0x0000001f0a0a7819 */ /* 0x000fd000000006ff */
[----:B------:R0:W1:Y:S01]  /*6480*/  SYNCS.PHASECHK.TRANS64.TRYWAIT P2, [UR4+0x33450], R10 ;  /* 0x0334500aff0075a7 */ /* 0x0000620008040144 */
[----:B------:R-:W-:Y:S05]  /*6490*/  @!P0 BRA `(.L_x_3160) ;  /* 0x0000000000048947 */ /* 0x000fea0003800000 */
[----:B------:R-:W-:Y:S01]  /*64a0*/  BPT.TRAP 0x1 ;  /* 0x000000040000795c */ /* 0x000fe20000300000 */
.L_x_3160:
[----:B-1----:R-:W-:Y:S05]  /*64b0*/  @P2 BRA `(.L_x_3158) ;  /* 0x0000000000082947 */ /* 0x002fea0003800000 */
[----:B------:R-:W1:Y:S02]  /*64c0*/  SYNCS.PHASECHK.TRANS64.TRYWAIT P2, [UR4+0x33450], R10 ;  /* 0x0334500aff0075a7 */ /* 0x000e640008040144 */
[----:B-1----:R-:W-:Y:S05]  /*64d0*/  @!P2 BRA `(.L_x_3161) ;  /* 0x000000ac0094a947 */ /* 0x002fea0003800000 */
.L_x_3158:
[----:B------:R-:W-:Y:S01]  /*64e0*/  UIADD3 UR4, UR40, 0x200, URZ ;  /* 0x0000020028047890 */ /* 0x000fe2000fffe03f */
[----:B------:R-:W-:Y:S01]  /*64f0*/  WARPGROUP.ARRIVE ;  /* 0x00000000000079c5 */ /* 0x000fe20000000000 */
[----:B------:R-:W-:Y:S01]  /*6500*/  UMOV UR7, 0xc0000010 ;  /* 0xc000001000077882 */ /* 0x000fe20000000000 */
[C---:B-1----:R-:W-:Y:S01]  /*6510*/  FMUL.FTZ R11, R0.reuse, R184 ;  /* 0x000000b8000b7220 */ /* 0x042fe20000410000 */
[----:B------:R-:W-:Y:S01]  /*6520*/  USHF.R.U32.HI UR4, URZ, 0x4, UR4 ;  /* 0x000000043f047899 */ /* 0x000fe20008011604 */
[C---:B------:R-:W-:Y:S01]  /*6530*/  FMUL.FTZ R12, R0.reuse, R186 ;  /* 0x000000ba000c7220 */ /* 0x040fe20000410000 */
[C---:B0-----:R-:W-:Y:S01]  /*6540*/  FMUL.FTZ R10, R0.reuse, R185 ;  /* 0x000000b9000a7220 */ /* 0x041fe20000410000 */
        /* <DEDUP_REMOVED lines=9> */
[----:B------:R-:W-:Y:S01]  /*65e0*/  UIMAD UR4, UR53, 0x780, UR4 ;  /* 0x00000780350478a4 */ /* 0x000fe2000f8e0204 */
        /* <DEDUP_REMOVED lines=8> */
[----:B------:R-:W-:Y:S01]  /*6670*/  QGMMA.64x192x32.F32.E4M3.E4M3 R24, R200, gdesc[UR4], R24, gsb0 ;  /* 0x02e00004c8187df3 */ /* 0x000fe20008000818 */
[----:B------:R-:W-:Y:S01]  /*6680*/  UIADD3 UR6, UR4, 0x180, URZ ;  /* 0x0000018004067890 */ /* 0x000fe2000fffe03f */
[----:B------:R-:W2:Y:S01]  /*6690*/  MUFU.TANH R10, R10 ;  /* 0x0000000a000a7308 */ /* 0x000ea20000002400 */
[----:B------:R-:W-:Y:S01]  /*66a0*/  UMOV UR7, 0xc0000010 ;  /* 0xc000001000077882 */ /* 0x000fe20000000000 */
[----:B0-----:R-:W-:Y:S01]  /*66b0*/  FMNMX.FTZ R189, R11, R4, !PT ;  /* 0x000000040bbd7209 */ /* 0x001fe20007810000 */
[C---:B------:R-:W-:Y:S01]  /*66c0*/  FMUL.FTZ R188, R0.reuse, R199 ;  /* 0x000000c700bc7220 */ /* 0x040fe20000410000 */
[C---:B------:R-:W-:Y:S01]  /*66d0*/  FMUL.FTZ R168, R0.reuse, R168 ;  /* 0x000000a800a87220 */ /* 0x040fe20000410000 */
        /* <DEDUP_REMOVED lines=74> */
[----:B------:R-:W-:Y:S01]  /*6b80*/  IMAD.U32 R194, RZ, RZ, UR52 ;  /* 0x00000034ffc27e24 */ /* 0x000fe2000f8e00ff */
[----:B------:R-:W0:Y:S01]  /*6b90*/  MUFU.TANH R185, R185 ;  /* 0x000000b900b97308 */ /* 0x000e220000002400 */
[----:B-1----:R-:W-:-:S03]  /*6ba0*/  FMNMX.FTZ R190, R22, R189, !PT ;  /* 0x000000bd16be7209 */ /* 0x002fc60007810000 */
[----:B------:R-:W-:-:S04]  /*6bb0*/  @!P1 LEA R194, R194, UR40, 0x3 ;  /* 0x00000028c2c29c11 */ /* 0x000fc8000f8e18ff */
        /* <DEDUP_REMOVED lines=30> */
[----:B------:R-:W-:Y:S02]  /*6da0*/  WARPGROUP.DEPBAR.LE gsb0, 0x0 ;  /* 0x00008000000079c5 */ /* 0x000fe40000010000 */
[----:B------:R-:W-:Y:S01]  /*6db0*/  WARPGROUP.ARRIVE ;  /* 0x00000000000079c5 */ /* 0x000fe20000000000 */
[----:B------:R-:W-:-:S03]  /*6dc0*/  FMUL.FTZ R201, R0, R134 ;  /* 0x0000008600c97220 */ /* 0x000fc60000410000 */
[----:B------:R-:W1:Y:S01]  /*6dd0*/  MUFU.TANH R180, R180 ;  /* 0x000000b400b47308 */ /* 0x000e620000002400 */
[----:B--2---:R-:W-:Y:S01]  /*6de0*/  FMNMX.FTZ R189, R177, R190, !PT ;  /* 0x000000beb1bd7209 */ /* 0x004fe20007810000 */
[----:B------:R-:W-:Y:S01]  /*6df0*/  QGMMA.64x192x32.F32.E4M3.E4M3 R24, R204, gdesc[UR4], R24, gsb0 ;  /* 0x02e00004cc187df3 */ /* 0x000fe20008000818 */
[----:B------:R-:W-:Y:S01]  /*6e00*/  UIADD3 UR6, UR4, 0x300, URZ ;  /* 0x0000030004067890 */ /* 0x000fe2000fffe03f */
[----:B------:R-:W-:-:S04]  /*6e10*/  UMOV UR7, 0xc0000010 ;  /* 0xc000001000077882 */ /* 0x000fc80000000000 */
        /* <DEDUP_REMOVED lines=43> */
[----:B------:R-:W-:-:S06]  /*70d0*/  FMUL.FTZ R195, R0, R130 ;  /* 0x0000008200c37220 */ /* 0x000fcc0000410000 */
        /* <DEDUP_REMOVED lines=12> */
[----:B-1----:R-:W-:Y:S01]  /*71a0*/  FMNMX.FTZ R126, R140, R127, !PT ;  /* 0x0000007f8c7e7209 */ /* 0x002fe20007810000 */
[----:B------:R-:W-:Y:S02]  /*71b0*/  WARPGROUP.DEPBAR.LE gsb0, 0x0 ;  /* 0x00008000000079c5 */ /* 0x000fe40000010000 */
[----:B------:R-:W-:-:S04]  /*71c0*/  WARPGROUP.ARRIVE ;  /* 0x00000000000079c5 */ /* 0x000fc80000000000 */
[----:B------:R-:W1:Y:S01]  /*71d0*/  MUFU.TANH R143, R143 ;  /* 0x0000008f008f7308 */ /* 0x000e620000002400 */
[----:B--2---:R-:W-:Y:S01]  /*71e0*/  FMNMX.FTZ R127, R141, R126, !PT ;  /* 0x0000007e8d7f7209 */ /* 0x004fe20007810000 */
[----:B------:R-:W-:Y:S01]  /*71f0*/  QGMMA.64x192x32.F32.E4M3.E4M3 R24, R208, gdesc[UR4], R24, gsb0 ;  /* 0x02e00004d0187df3 */ /* 0x000fe20008000818 */
[----:B------:R-:W-:Y:S01]  /*7200*/  UIADD3 UR6, UR4, 0x480, URZ ;  /* 0x0000048004067890 */ /* 0x000fe2000fffe03f */
[----:B------:R-:W-:Y:S01]  /*7210*/  UMOV UR7, 0xc0000010 ;  /* 0xc000001000077882 */ /* 0x000fe20000000000 */
[----:B------:R-:W-:-:S03]  /*7220*/  UIADD3 UR4, UR4, 0x600, URZ ;  /* 0x0000060004047890 */ /* 0x000fc6000fffe03f */
        /* <DEDUP_REMOVED lines=48> */
[----:B--2---:R-:W-:-:S05]  /*7530*/  FMNMX.FTZ R127, R133, R126, !PT ;  /* 0x0000007e857f7209 */ /* 0x004fca0007810000 */
[----:B------:R-:W2:Y:S01]  /*7540*/  SHFL.BFLY PT, R126, R127, 0x2, 0x1f ;  /* 0x0c401f007f7e7f89 */ /* 0x000ea200000e0000 */
[----:B0-----:R-:W-:Y:S01]  /*7550*/  FMNMX.FTZ R128, R201, R128, !PT ;  /* 0x00000080c9807209 */ /* 0x001fe20007810000 */
[----:B------:R-:W-:Y:S02]  /*7560*/  WARPGROUP.DEPBAR.LE gsb0, 0x0 ;  /* 0x00008000000079c5 */ /* 0x000fe40000010000 */
[----:B------:R-:W-:Y:S01]  /*7570*/  WARPGROUP.ARRIVE ;  /* 0x00000000000079c5 */ /* 0x000fe20000000000 */
[----:B-1----:R-:W-:-:S05]  /*7580*/  FMNMX.FTZ R128, R135, R128, !PT ;  /* 0x0000008087807209 */ /* 0x002fca0007810000 */
[----:B------:R-:W-:Y:S01]  /*7590*/  QGMMA.64x192x32.F32.E4M3.E4M3 R24, R212, gdesc[UR4], R24, gsb0 ;  /* 0x02e00004d4187df3 */ /* 0x000fe20008000818 */
[----:B------:R-:W0:Y:S01]  /*75a0*/  SHFL.BFLY PT, R131, R128, 0x2, 0x1f ;  /* 0x0c401f0080837f89 */ /* 0x000e2200000e0000 */
[----:B------:R-:W-:Y:S01]  /*75b0*/  UMOV UR6, UR4 ;  /* 0x0000000400067c82 */ /* 0x000fe20008000000 */
[----:B------:R-:W-:Y:S01]  /*75c0*/  UMOV UR7, 0xc0000010 ;  /* 0xc000001000077882 */ /* 0x000fe20000000000 */
[----:B--2---:R-:W-:Y:S02]  /*75d0*/  FMNMX.FTZ R130, R127, R126, !PT ;  /* 0x0000007e7f827209 */ /* 0x004fe40007810000 */
[----:B------:R-:W1:Y:S01]  /*75e0*/  LDC R126, c[0x0][0x988] ;  /* 0x00026200ff7e7b82 */ /* 0x000e620000000800 */
[----:B0-----:R-:W-:Y:S02]  /*75f0*/  FMNMX.FTZ R132, R128, R131, !PT ;  /* 0x0000008380847209 */ /* 0x001fe40007810000 */
[----:B------:R-:W0:Y:S04]  /*7600*/  SHFL.BFLY PT, R131, R130, 0x1, 0x1f ;  /* 0x0c201f0082837f89 */ /* 0x000e2800000e0000 */
[----:B------:R-:W2:Y:S01]  /*7610*/  SHFL.BFLY PT, R203, R132, 0x1, 0x1f ;  /* 0x0c201f0084cb7f89 */ /* 0x000ea200000e0000 */
[----:B0-----:R-:W-:-:S02]  /*7620*/  FMNMX.FTZ R131, R130, R131, !PT ;  /* 0x0000008382837209 */ /* 0x001fc40007810000 */
[----:B--2---:R-:W-:-:S03]  /*7630*/  FMNMX.FTZ R127, R132, R203, !PT ;  /* 0x000000cb847f7209 */ /* 0x004fc60007810000 */
[----:B------:R-:W-:-:S04]  /*7640*/  FADD.FTZ R203, -R131, R4 ;  /* 0x0000000483cb7221 */ /* 0x000fc80000010100 */
[----:B-1----:R-:W-:Y:S01]  /*7650*/  FMUL.FTZ R134, R203, R126 ;  /* 0x0000007ecb867220 */ /* 0x002fe20000410000 */
[----:B------:R-:W-:-:S03]  /*7660*/  FADD.FTZ R203, -R127, R9 ;  /* 0x000000097fcb7221 */ /* 0x000fc60000010100 */
[----:B------:R0:W-:Y:S01]  /*7670*/  MUFU.EX2 R9, R134 ;  /* 0x0000008600097308 */ /* 0x0001e20000000800 */
[-C--:B------:R-:W-:Y:S01]  /*7680*/  FMUL.FTZ R4, R203, R126.reuse ;  /* 0x0000007ecb047220 */ /* 0x080fe20000410000 */
[----:B------:R-:W-:-:S04]  /*7690*/  FFMA.FTZ R203, R131, R126, -8 ;  /* 0xc100000083cb7423 */ /* 0x000fc8000001007e */
[-CC-:B------:R-:W-:Y:S01]  /*76a0*/  FFMA.FTZ R132, R172, R126.reuse, -R203.reuse ;  /* 0x0000007eac847223 */ /* 0x180fe200000108cb */
[----:B------:R-:W-:-:S01]  /*76b0*/  FFMA.FTZ R172, R193, R126, -R203 ;  /* 0x0000007ec1ac7223 */ /* 0x000fc200000108cb */
[-C--:B------:R-:W-:Y:S01]  /*76c0*/  FFMA.FTZ R193, R127, R126.reuse, -8 ;  /* 0xc10000007fc17423 */ /* 0x080fe2000001007e */
[----:B0-----:R-:W-:-:S01]  /*76d0*/  FFMA.FTZ R134, R176, R126, -R203 ;  /* 0x0000007eb0867223 */ /* 0x001fc200000108cb */
[-CC-:B------:R-:W-:Y:S01]  /*76e0*/  FFMA.FTZ R128, R11, R126.reuse, -R203.reuse ;  /* 0x0000007e0b807223 */ /* 0x180fe200000108cb */
[----:B------:R-:W-:-:S01]  /*76f0*/  FFMA.FTZ R176, R199, R126, -R203 ;  /* 0x0000007ec7b07223 */ /* 0x000fc200000108cb */
[-C--:B------:R-:W-:Y:S01]  /*7700*/  FFMA.FTZ R199, R12, R126.reuse, -R193 ;  /* 0x0000007e0cc77223 */ /* 0x080fe200000108c1 */
[----:B------:R-:W-:-:S01]  /*7710*/  FFMA.FTZ R11, R10, R126, -R203 ;  /* 0x0000007e0a0b7223 */ /* 0x000fc200000108cb */
[-C--:B------:R-:W-:Y:S01]  /*7720*/  FFMA.FTZ R12, R13, R126.reuse, -R193 ;  /* 0x0000007e0d0c7223 */ /* 0x080fe200000108c1 */
[----:B------:R-:W-:Y:S01]  /*7730*/  MUFU.EX2 R4, R4 ;  /* 0x0000000400047308 */ /* 0x000fe20000000800 */
[----:B------:R-:W-:-:S01]  /*7740*/  FFMA.FTZ R10, R14, R126, -R203 ;  /* 0x0000007e0e0a7223 */ /* 0x000fc200000108cb */
[-C--:B------:R-:W-:Y:S01]  /*7750*/  FFMA.FTZ R13, R19, R126.reuse, -R193 ;  /* 0x0000007e130d7223 */ /* 0x080fe200000108c1 */
[----:B------:R-:W-:-:S01]  /*7760*/  FFMA.FTZ R15, R15, R126, -R203 ;  /* 0x0000007e0f0f7223 */ /* 0x000fc200000108cb */
[-C--:B------:R-:W-:Y:S01]  /*7770*/  FFMA.FTZ R20, R20, R126.reuse, -R193 ;  /* 0x0000007e14147223 */ /* 0x080fe200000108c1 */
[----:B------:R-:W-:-:S01]  /*7780*/  FFMA.FTZ R14, R21, R126, -R203 ;  /* 0x0000007e150e7223 */ /* 0x000fc200000108cb */
[-C--:B------:R-:W-:Y:S01]  /*7790*/  FFMA.FTZ R19, R23, R126.reuse, -R193 ;  /* 0x0000007e17137223 */ /* 0x080fe200000108c1 */
[----:B------:R-:W-:-:S01]  /*77a0*/  FFMA.FTZ R130, R168, R126, -R203 ;  /* 0x0000007ea8827223 */ /* 0x000fc200000108cb */
[----:B------:R-:W0:Y:S01]  /*77b0*/  MUFU.EX2 R128, R128 ;  /* 0x0000008000807308 */ /* 0x000e220000000800 */
[----:B------:R-:W-:-:S01]  /*77c0*/  FFMA.FTZ R21, R22, R126, -R203 ;  /* 0x0000007e16157223 */ /* 0x000fc200000108cb */
[-C--:B------:R-:W-:Y:S01]  /*77d0*/  FFMA.FTZ R168, R180, R126.reuse, -R203 ;  /* 0x0000007eb4a87223 */ /* 0x080fe200000108cb */
[----:B------:R-:W-:-:S01]  /*77e0*/  FFMA.FTZ R180, R184, R126, -R193 ;  /* 0x0000007eb8b47223 */ /* 0x000fc200000108c1 */
[-C--:B------:R-:W-:Y:S01]  /*77f0*/  FFMA.FTZ R22, R185, R126.reuse, -R203 ;  /* 0x0000007eb9167223 */ /* 0x080fe200000108cb */
[----:B------:R-:W-:-:S01]  /*7800*/  FFMA.FTZ R23, R187, R126, -R193 ;  /* 0x0000007ebb177223 */ /* 0x000fc200000108c1 */
[-C--:B------:R-:W-:Y:S01]  /*7810*/  FFMA.FTZ R185, R186, R126.reuse, -R203 ;  /* 0x0000007ebab97223 */ /* 0x080fe200000108cb */
[----:B------:R-:W-:-:S01]  /*7820*/  FFMA.FTZ R184, R188, R126, -R193 ;  /* 0x0000007ebcb87223 */ /* 0x000fc200000108c1 */
[----:B------:R-:W1:Y:S01]  /*7830*/  MUFU.EX2 R199, R199 ;  /* 0x000000c700c77308 */ /* 0x000e620000000800 */
[----:B------:R-:W-:-:S01]  /*7840*/  FFMA.FTZ R170, R170, R126, -R193 ;  /* 0x0000007eaaaa7223 */ /* 0x000fc200000108c1 */
[-C--:B------:R-:W-:Y:S01]  /*7850*/  FFMA.FTZ R169, R169, R126.reuse, -R203 ;  /* 0x0000007ea9a97223 */ /* 0x080fe200000108cb */
[----:B------:R-:W-:-:S01]  /*7860*/  FFMA.FTZ R171, R171, R126, -R193 ;  /* 0x0000007eabab7223 */ /* 0x000fc200000108c1 */
[-C--:B------:R-:W-:Y:S01]  /*7870*/  FFMA.FTZ R174, R174, R126.reuse, -R193 ;  /* 0x0000007eaeae7223 */ /* 0x080fe200000108c1 */
[----:B------:R-:W-:-:S01]  /*7880*/  FFMA.FTZ R173, R173, R126, -R203 ;  /* 0x0000007eadad7223 */ /* 0x000fc200000108cb */
[-CC-:B------:R-:W-:Y:S01]  /*7890*/  FFMA.FTZ R175, R175, R126.reuse, -R193.reuse ;  /* 0x0000007eafaf7223 */ /* 0x180fe200000108c1 */
[----:B------:R-:W-:-:S01]  /*78a0*/  FFMA.FTZ R178, R178, R126, -R193 ;  /* 0x0000007eb2b27223 */ /* 0x000fc200000108c1 */
[----:B------:R-:W2:Y:S01]  /*78b0*/  MUFU.EX2 R11, R11 ;  /* 0x0000000b000b7308 */ /* 0x000ea20000000800 */
[----:B0-----:R-:W-:-:S01]  /*78c0*/  FFMA.FTZ R6, R9, R6, R128 ;  /* 0x0000000609067223 */ /* 0x001fc20000010080 */
[-C--:B------:R-:W-:Y:S01]  /*78d0*/  FFMA.FTZ R177, R177, R126.reuse, -R203 ;  /* 0x0000007eb1b17223 */ /* 0x080fe200000108cb */
[----:B------:R-:W-:-:S01]  /*78e0*/  FFMA.FTZ R179, R179, R126, -R193 ;  /* 0x0000007eb3b37223 */ /* 0x000fc200000108c1 */
[-C--:B------:R-:W-:Y:S01]  /*78f0*/  FFMA.FTZ R182, R182, R126.reuse, -R193 ;  /* 0x0000007eb6b67223 */ /* 0x080fe200000108c1 */
[----:B------:R-:W-:-:S01]  /*7900*/  FFMA.FTZ R181, R181, R126, -R203 ;  /* 0x0000007eb5b57223 */ /* 0x000fc200000108cb */
[-C--:B------:R-:W-:Y:S01]  /*7910*/  FFMA.FTZ R183, R183, R126.reuse, -R193 ;  /* 0x0000007eb7b77223 */ /* 0x080fe200000108c1 */
[----:B------:R-:W-:-:S01]  /*7920*/  FFMA.FTZ R152, R152, R126, -R203 ;  /* 0x0000007e98987223 */ /* 0x000fc200000108cb */
[----:B------:R-:W0:Y:S01]  /*7930*/  MUFU.EX2 R12, R12 ;  /* 0x0000000c000c7308 */ /* 0x000e220000000800 */
[----:B-1----:R-:W-:-:S01]  /*7940*/  FFMA.FTZ R7, R4, R7, R199 ;  /* 0x0000000704077223 */ /* 0x002fc200000100c7 */
[-C--:B------:R-:W-:Y:S01]  /*7950*/  FFMA.FTZ R154, R154, R126.reuse, -R193 ;  /* 0x0000007e9a9a7223 */ /* 0x080fe200000108c1 */
[----:B------:R-:W-:-:S01]  /*7960*/  FFMA.FTZ R153, R153, R126, -R203 ;  /* 0x0000007e99997223 */ /* 0x000fc200000108cb */
[-C--:B------:R-:W-:Y:S01]  /*7970*/  FFMA.FTZ R155, R155, R126.reuse, -R193 ;  /* 0x0000007e9b9b7223 */ /* 0x080fe200000108c1 */
[----:B------:R-:W-:-:S01]  /*7980*/  FFMA.FTZ R156, R156, R126, -R203 ;  /* 0x0000007e9c9c7223 */ /* 0x000fc200000108cb */
[-C--:B------:R-:W-:Y:S01]  /*7990*/  FFMA.FTZ R158, R158, R126.reuse, -R193 ;  /* 0x0000007e9e9e7223 */ /* 0x080fe200000108c1 */
[----:B------:R-:W-:-:S01]  /*79a0*/  FFMA.FTZ R157, R157, R126, -R203 ;  /* 0x0000007e9d9d7223 */ /* 0x000fc200000108cb */
[----:B------:R-:W1:Y:S01]  /*79b0*/  MUFU.EX2 R10, R10 ;  /* 0x0000000a000a7308 */ /* 0x000e620000000800 */
[----:B--2---:R-:W-:-:S01]  /*79c0*/  FADD.FTZ R187, R11, R6 ;  /* 0x000000060bbb7221 */ /* 0x004fc20000010000 */
[-C--:B------:R-:W-:Y:S01]  /*79d0*/  FFMA.FTZ R159, R159, R126.reuse, -R193 ;  /* 0x0000007e9f9f7223 */ /* 0x080fe200000108c1 */
[----:B------:R-:W-:-:S01]  /*79e0*/  FFMA.FTZ R160, R160, R126, -R203 ;  /* 0x0000007ea0a07223 */ /* 0x000fc200000108cb */
[-C--:B------:R-:W-:Y:S01]  /*79f0*/  FFMA.FTZ R162, R162, R126.reuse, -R193 ;  /* 0x0000007ea2a27223 */ /* 0x080fe200000108c1 */
[----:B------:R-:W-:-:S01]  /*7a00*/  FFMA.FTZ R161, R161, R126, -R203 ;  /* 0x0000007ea1a17223 */ /* 0x000fc200000108cb */
[-C--:B------:R-:W-:Y:S01]  /*7a10*/  FFMA.FTZ R163, R163, R126.reuse, -R193 ;  /* 0x0000007ea3a37223 */ /* 0x080fe200000108c1 */
[----:B------:R-:W-:-:S01]  /*7a20*/  FFMA.FTZ R164, R164, R126, -R203 ;  /* 0x0000007ea4a47223 */ /* 0x000fc200000108cb */
[----:B------:R-:W2:Y:S01]  /*7a30*/  MUFU.EX2 R13, R13 ;  /* 0x0000000d000d7308 */ /* 0x000ea20000000800 */
[----:B0-----:R-:W-:-:S01]  /*7a40*/  FADD.FTZ R6, R12, R7 ;  /* 0x000000070c067221 */ /* 0x001fc20000010000 */
[-C--:B------:R-:W-:Y:S01]  /*7a50*/  FFMA.FTZ R166, R166, R126.reuse, -R193 ;  /* 0x0000007ea6a67223 */ /* 0x080fe200000108c1 */
[----:B------:R-:W-:-:S01]  /*7a60*/  FFMA.FTZ R165, R165, R126, -R203 ;  /* 0x0000007ea5a57223 */ /* 0x000fc200000108cb */
[-C--:B------:R-:W-:Y:S01]  /*7a70*/  FFMA.FTZ R167, R167, R126.reuse, -R193 ;  /* 0x0000007ea7a77223 */ /* 0x080fe200000108c1 */
[----:B------:R-:W-:-:S01]  /*7a80*/  FFMA.FTZ R136, R136, R126, -R203 ;  /* 0x0000007e88887223 */ /* 0x000fc200000108cb */
[-C--:B------:R-:W-:Y:S01]  /*7a90*/  FFMA.FTZ R138, R138, R126.reuse, -R193 ;  /* 0x0000007e8a8a7223 */ /* 0x080fe200000108c1 */
[----:B------:R-:W-:-:S01]  /*7aa0*/  FFMA.FTZ R137, R137, R126, -R203 ;  /* 0x0000007e89897223 */ /* 0x000fc200000108cb */
[----:B------:R-:W0:Y:S01]  /*7ab0*/  MUFU.EX2 R15, R15 ;  /* 0x0000000f000f7308 */ /* 0x000e220000000800 */
[----:B-1----:R-:W-:-:S01]  /*7ac0*/  FADD.FTZ R186, R10, R187 ;  /* 0x000000bb0aba7221 */ /* 0x002fc20000010000 */
        /* <DEDUP_REMOVED lines=24> */
[-CC-:B------:R-:W-:Y:S01]  /*7c50*/  FFMA.FTZ R125, R125, R126.reuse, -R203.reuse ;  /* 0x0000007e7d7d7223 */ /* 0x180fe200000108cb */
[----:B------:R-:W-:-:S01]  /*7c60*/  FFMA.FTZ R129, R129, R126, -R203 ;  /* 0x0000007e81817223 */ /* 0x000fc200000108cb */
[-C--:B------:R-:W-:Y:S01]  /*7c70*/  FFMA.FTZ R201, R201, R126.reuse, -R193 ;  /* 0x0000007ec9c97223 */ /* 0x080fe200000108c1 */
[----:B------:R-:W-:-:S01]  /*7c80*/  FFMA.FTZ R133, R133, R126, -R203 ;  /* 0x0000007e85857223 */ /* 0x000fc200000108cb */
[----:B------:R-:W-:-:S02]  /*7c90*/  FFMA.FTZ R135, R135, R126, -R193 ;  /* 0x0000007e87877223 */ /* 0x000fc400000108c1 */
        /* <DEDUP_REMOVED lines=11> */
[----:B------:R-:W-:-:S04]  /*7d50*/  WARPGROUP.ARRIVE ;  /* 0x00000000000079c5 */ /* 0x000fc80000000000 */
[----:B------:R-:W0:Y:S01]  /*7d60*/  MUFU.EX2 R184, R184 ;  /* 0x000000b800b87308 */ /* 0x000e220000000800 */
[----:B-1----:R-:W-:-:S01]  /*7d70*/  FADD.FTZ R7, R23, R6 ;  /* 0x0000000617077221 */ /* 0x002fc20000010000 */
[----:B------:R-:W-:Y:S01]  /*7d80*/  QGMMA.64x192x32.F32.E4M3.E4M3 R24, R216, gdesc[UR4], R24, gsb0 ;  /* 0x02e00004d8187df3 */ /* 0x000fe20008000818 */
[----:B--2---:R-:W-:-:S05]  /*7d90*/  FADD.FTZ R187, R185, R186 ;  /* 0x000000bab9bb7221 */ /* 0x004fca0000010000 */
[----:B------:R-:W1:Y:S08]  /*7da0*/  MUFU.EX2 R130, R130 ;  /* 0x0000008200827308 */ /* 0x000e700000000800 */
        /* <DEDUP_REMOVED lines=50> */
[----:B------:R-:W-:-:S06]  /*80d0*/  WARPGROUP.DEPBAR.LE gsb0, 0x0 ;  /* 0x00008000000079c5 */ /* 0x000fcc0000010000 */
        /* <DEDUP_REMOVED lines=30> */
[----:B------:R-:W-:-:S06]  /*82c0*/  FFMA.FTZ R187, R195, R126, -R193 ;  /* 0x0000007ec3bb7223 */ /* 0x000fcc00000108c1 */
[----:B------:R-:W2:Y:S01]  /*82d0*/  MUFU.EX2 R144, R144 ;  /* 0x0000009000907308 */ /* 0x000ea20000000800 */
[----:B0-----:R-:W-:-:S01]  /*82e0*/  FADD.FTZ R7, R141, R6 ;  /* 0x000000068d077221 */ /* 0x001fc20000010000 */
[----:B------:R-:W-:-:S05]  /*82f0*/  IADD3 R6, -R18, 0xb, RZ ;  /* 0x0000000b12067810 */ /* 0x000fca0007ffe1ff */
[----:B------:R0:W-:Y:S06]  /*8300*/  BAR.ARV R6, 0x100 ;  /* 0x000400060000751d */ /* 0x0001ec0000002000 */
[----:B------:R-:W3:Y:S01]  /*8310*/  MUFU.EX2 R146, R146 ;  /* 0x0000009200927308 */ /* 0x000ee20000000800 */
[----:B-1----:R-:W-:-:S01]  /*8320*/  FADD.FTZ R191, R143, R188 ;  /* 0x000000bc8fbf7221 */ /* 0x002fc20000010000 */
[----:B0-----:R-:W-:Y:S02]  /*8330*/  @!P1 VIADD R6, R194, 0x33440 ;  /* 0x00033440c2069836 */ /* 0x001fe40000000000 */
[----:B--2---:R-:W-:-:S03]  /*8340*/  FADD.FTZ R188, R144, R7 ;  /* 0x0000000790bc7221 */ /* 0x004fc60000010000 */
[----:B------:R-:W-:Y:S01]  /*8350*/  @!P1 PRMT R6, RZ, 0x654, R6 ;  /* 0x00000654ff069816 */ /* 0x000fe20000000006 */
[----:B------:R-:W0:Y:S03]  /*8360*/  MUFU.EX2 R145, R145 ;  /* 0x0000009100917308 */ /* 0x000e260000000800 */
[----:B------:R1:W-:Y:S05]  /*8370*/  @!P1 SYNCS.ARRIVE.TRANS64.RED.A1T0 RZ, [R6+URZ], RZ ;  /* 0x000000ff06ff99a7 */ /* 0x0003ea000810043f */
[----:B------:R-:W2:Y:S01]  /*8380*/  MUFU.EX2 R147, R147 ;  /* 0x0000009300937308 */ /* 0x000ea20000000800 */
[----:B---3--:R-:W-:-:S07]  /*8390*/  FADD.FTZ R190, R146, R191 ;  /* 0x000000bf92be7221 */ /* 0x008fce0000010000 */
[----:B------:R-:W3:Y:S01]  /*83a0*/  MUFU.EX2 R148, R148 ;  /* 0x0000009400947308 */ /* 0x000ee20000000800 */
[----:B0-----:R-:W-:-:S01]  /*83b0*/  FADD.FTZ R7, R145, R188 ;  /* 0x000000bc91077221 */ /* 0x001fc20000010000 */
[----:B------:R-:W-:-:S06]  /*83c0*/  FFMA.FTZ R188, R197, R126, -R193 ;  /* 0x0000007ec5bc7223 */ /* 0x000fcc00000108c1 */
        /* <DEDUP_REMOVED lines=42> */
.L_x_3162:
[----:B------:R-:W-:Y:S01]  /*8670*/  ULEA UR4, UR53, UR40, 0x3 ;  /* 0x0000002835047291 */ /* 0x000fe2000f8e183f */
[----:B------:R-:W-:Y:S01]  /*8680*/  ISETP.GT.AND P2, PT, R8, R17, PT ;  /* 0x000000110800720c */ /* 0x000fe20003f44270 */
        /* <DEDUP_REMOVED lines=16> */
[----:B------:R-:W-:Y:S01]  /*8790*/  SYNCS.ARRIVE.TRANS64.RED.A1T0 RZ, [UR4], RZ ;  /* 0x000000ffffff79a7 */ /* 0x000fe20008100404 */
        /* <DEDUP_REMOVED lines=126> */
[----:B------:R-:W-:Y:S01]  /*8f80*/  F2FP.SATFINITE.E4M3.F32.PACK_AB_MERGE_C R219, R188, R187, R15 ;  /* 0x000000bbbcdb723e */ /* 0x000fe2000480700f */
[----:B------:R-:W-:Y:S06]  /*8f90*/  @P2 BRA `(.L_x_3163) ;  /* 0xffffffc400cc2947 */ /* 0x000fec000383ffff */
[----:B------:R-:W-:-:S07]  /*8fa0*/  IMAD.U32 R8, RZ, RZ, UR52 ;  /* 0x00000034ff087e24 */ /* 0x000fce000f8e00ff */
.L_x_3153:
[----:B------:R-:W-:Y:S06]  /*8fb0*/  BAR.ARV 0x8, 0x180 ;  /* 0x0206000000007b1d */ /* 0x000fec0000002000 */
[----:B------:R-:W-:Y:S05]  /*8fc0*/  @!P0 BRA `(.L_x_3164) ;  /* 0x0000000000048947 */ /* 0x000fea0003800000 */
[----:B------:R-:W-:Y:S01]  /*8fd0*/  BPT.TRAP 0x1 ;  /* 0x000000040000795c */ /* 0x000fe20000300000 */
.L_x_3164:
[----:B------:R-:W-:Y:S02]  /*8fe0*/  R2UR UR5, R8 ;  /* 0x00000000080572ca */ /* 0x000fe400000e0000 */
[----:B------:R-:W-:-:S11]  /*8ff0*/  SHF.L.U32 R5, R5, 0x1f, RZ ;  /* 0x0000001f05057819 */ /* 0x000fd600000006ff */
[----:B------:R-:W-:-:S09]  /*9000*/  ULEA UR5, UR5, UR40, 0x3 ;  /* 0x0000002805057291 */ /* 0x000fd2000f8e183f */
[----:B------:R0:W1:Y:S01]  /*9010*/  SYNCS.PHASECHK.TRANS64.TRYWAIT P1, [UR5+0x33450], R5 ;  /* 0x03345005ff0075a7 */ /* 0x0000620008020145 */
[----:B------:R-:W-:Y:S05]  /*9020*/  @!P0 BRA `(.L_x_3165) ;  /* 0x0000000000048947 */ /* 0x000fea0003800000 */
[----:B------:R-:W-:Y:S01]  /*9030*/  BPT.TRAP 0x1 ;  /* 0x000000040000795c */ /* 0x000fe20000300000 */
.L_x_3165:
[----:B-1----:R-:W-:Y:S05]  /*9040*/  @P1 BRA `(.L_x_3166) ;  /* 0x0000000000081947 */ /* 0x002fea0003800000 */
[----:B------:R-:W1:Y:S02]  /*9050*/  SYNCS.PHASECHK.TRANS64.TRYWAIT P1, [UR5+0x33450], R5 ;  /* 0x03345005ff0075a7 */ /* 0x000e640008020145 */
[----:B-1----:R-:W-:Y:S05]  /*9060*/  @!P1 BRA `(.L_x_3167) ;  /* 0x0000008000c89947 */ /* 0x002fea0003800000 */
.L_x_3166:
[----:B------:R-:W-:Y:S01]  /*9070*/  UIADD3 UR40, UR40, 0x200, URZ ;  /* 0x0000020028287890 */ /* 0x000fe2000fffe03f */
[----:B------:R-:W-:Y:S01]  /*9080*/  R2UR UR6, R8 ;  /* 0x00000000080672ca */ /* 0x000fe200000e0000 */
[----:B------:R-:W-:Y:S01]  /*9090*/  WARPGROUP.ARRIVE ;  /* 0x00000000000079c5 */ /* 0x000fe20000000000 */
[----:B------:R-:W-:Y:S01]  /*90a0*/  UMOV UR7, 0xc0000010 ;  /* 0xc000001000077882 */ /* 0x000fe20000000000 */
[----:B------:R-:W-:Y:S01]  /*90b0*/  USHF.R.U32.HI UR40, URZ, 0x4, UR40 ;  /* 0x000000043f287899 */ /* 0x000fe20008011628 */
[----:B------:R-:W2:Y:S03]  /*90c0*/  LDC.64 R8, c[0x0][0x9a0] ;  /* 0x00026800ff087b82 */ /* 0x000ea60000000a00 */
[----:B------:R-:W-:-:S04]  /*90d0*/  ULOP3.LUT UR40, UR40, 0x3fff, URZ, 0xc0, !UPT ;  /* 0x00003fff28287892 */ /* 0x000fc8000f8ec03f */
[----:B------:R-:W-:-:S04]  /*90e0*/  ULOP3.LUT UR4, UR40, 0x10000, URZ, 0xfc, !UPT ;  /* 0x0001000028047892 */ /* 0x000fc8000f8efc3f */
[----:B------:R-:W-:-:S07]  /*90f0*/  UIMAD UR4, UR6, 0x780, UR4 ;  /* 0x00000780060478a4 */ /* 0x000fce000f8e0204 */
[----:B------:R-:W-:Y:S02]  /*9100*/  UMOV UR6, UR4 ;  /* 0x0000000400067c82 */ /* 0x000fe40008000000 */
[----:B------:R-:W-:Y:S01]  /*9110*/  QGMMA.64x192x32.F32.E4M3.E4M3 R24, R200, gdesc[UR4], R24, gsb0 ;  /* 0x02e00004c8187df3 */ /* 0x000fe20008000818 */
[----:B------:R-:W-:Y:S01]  /*9120*/  UIADD3 UR6, UR4, 0x180, URZ ;  /* 0x0000018004067890 */ /* 0x000fe2000fffe03f */
[----:B------:R-:W-:Y:S01]  /*9130*/  UMOV UR7, 0xc0000010 ;  /* 0xc000001000077882 */ /* 0x000fe20000000000 */
        /* <DEDUP_REMOVED lines=13> */
[----:B------:R-:W-:Y:S01]  /*9210*/  @P1 LEA R4, P2, R2, R8, 0x2 ;  /* 0x0000000802041211 */ /* 0x000fe200078410ff */
[----:B------:R-:W-:-:S03]  /*9220*/  IMAD.MOV.U32 R3, RZ, RZ, 0x3f800000 ;  /* 0x3f800000ff037424 */ /* 0x000fc600078e00ff */
[----:B------:R-:W-:-:S05]  /*9230*/  @P1 LEA.HI.X R5, R2, R9, R0, 0x2, P2 ;  /* 0x0000000902051211 */ /* 0x000fca00010f1400 */
[----:B------:R0:W2:Y:S01]  /*9240*/  @P1 LDG.E R3, desc[UR38][R4.64] ;  /* 0x0000002604031981 */ /* 0x0000a2000c1e1900 */
[----:B------:R-:W-:Y:S02]  /*9250*/  WARPGROUP.DEPBAR.LE gsb0, 0x0 ;  /* 0x00008000000079c5 */ /* 0x000fe40000010000 */
[----:B------:R-:W-:-:S06]  /*9260*/  WARPGROUP.ARRIVE ;  /* 0x00000000000079c5 */ /* 0x000fcc0000000000 */
[----:B------:R-:W-:Y:S01]  /*9270*/  QGMMA.64x192x32.F32.E4M3.E4M3 R24, R204, gdesc[UR4], R24, gsb0 ;  /* 0x02e00004cc187df3 */ /* 0x000fe20008000818 */
[----:B------:R-:W-:Y:S01]  /*9280*/  UIADD3 UR6, UR4, 0x300, URZ ;  /* 0x0000030004067890 */ /* 0x000fe2000fffe03f */
[----:B------:R-:W-:Y:S01]  /*9290*/  UMOV UR7, 0xc0000010 ;  /* 0xc000001000077882 */ /* 0x000fe20000000000 */
[----:B------:R-:W-:Y:S02]  /*92a0*/  WARPGROUP.DEPBAR.LE gsb0, 0x0 ;  /* 0x00008000000079c5 */ /* 0x000fe40000010000 */
[----:B------:R-:W-:-:S15]  /*92b0*/  WARPGROUP.ARRIVE ;  /* 0x00000000000079c5 */ /* 0x000fde0000000000 */
[----:B------:R-:W-:Y:S01]  /*92c0*/  QGMMA.64x192x32.F32.E4M3.E4M3 R24, R208, gdesc[UR4], R24, gsb0 ;  /* 0x02e00004d0187df3 */ /* 0x000fe20008000818 */
[----:B------:R-:W-:Y:S01]  /*92d0*/  UIADD3 UR6, UR4, 0x480, URZ ;  /* 0x0000048004067890 */ /* 0x000fe2000fffe03f */
[----:B------:R-:W-:Y:S01]  /*92e0*/  UMOV UR7, 0xc0000010 ;  /* 0xc000001000077882 */ /* 0x000fe20000000000 */
[----:B------:R-:W-:Y:S01]  /*92f0*/  UIADD3 UR4, UR4, 0x600, URZ ;  /* 0x0000060004047890 */ /* 0x000fe2000fffe03f */
[----:B------:R-:W1:Y:S04]  /*9300*/  SHFL.BFLY PT, R9, R6, 0x2, 0x1f ;  /* 0x0c401f0006097f89 */ /* 0x000e6800000e0000 */
[----:B------:R-:W3:Y:S01]  /*9310*/  SHFL.BFLY PT, R2, R7, 0x2, 0x1f ;  /* 0x0c401f0007027f89 */ /* 0x000ee200000e0000 */
[----:B------:R-:W-:Y:S02]  /*9320*/  WARPGROUP.DEPBAR.LE gsb0, 0x0 ;  /* 0x00008000000079c5 */ /* 0x000fe40000010000 */
[----:B------:R-:W-:-:S09]  /*9330*/  WARPGROUP.ARRIVE ;  /* 0x00000000000079c5 */ /* 0x000fd20000000000 */
[----:B------:R-:W-:Y:S01]  /*9340*/  QGMMA.64x192x32.F32.E4M3.E4M3 R24, R212, gdesc[UR4], R24, gsb0 ;  /* 0x02e00004d4187df3 */ /* 0x000fe20008000818 */
[----:B------:R-:W-:Y:S01]  /*9350*/  UMOV UR6, UR4 ;  /* 0x0000000400067c82 */ /* 0x000fe20008000000 */
[----:B------:R-:W-:Y:S01]  /*9360*/  UMOV UR7, 0xc0000010 ;  /* 0xc000001000077882 */ /* 0x000fe20000000000 */
[----:B-1----:R-:W-:Y:S01]  /*9370*/  FADD.FTZ R9, R9, R6 ;  /* 0x0000000609097221 */ /* 0x002fe20000010000 */
[----:B---3--:R-:W-:-:S04]  /*9380*/  FADD.FTZ R2, R2, R7 ;  /* 0x0000000702027221 */ /* 0x008fc80000010000 */
[----:B------:R-:W1:Y:S04]  /*9390*/  SHFL.BFLY PT, R0, R9, 0x1, 0x1f ;  /* 0x0c201f0009007f89 */ /* 0x000e6800000e0000 */
[----:B0-----:R-:W0:Y:S01]  /*93a0*/  SHFL.BFLY PT, R5, R2, 0x1, 0x1f ;  /* 0x0c201f0002057f89 */ /* 0x001e2200000e0000 */
[----:B------:R-:W-:Y:S02]  /*93b0*/  IMAD.MOV.U32 R4, RZ, RZ, RZ ;  /* 0x000000ffff047224 */ /* 0x000fe400078e00ff */
[----:B-1----:R-:W-:Y:S01]  /*93c0*/  FADD.FTZ R10, R9, R0 ;  /* 0x00000000090a7221 */ /* 0x002fe20000010000 */
[----:B0-----:R-:W-:-:S04]  /*93d0*/  FADD.FTZ R11, R2, R5 ;  /* 0x00000005020b7221 */ /* 0x001fc80000010000 */
        /* <DEDUP_REMOVED lines=11> */
[----:B------:R-:W-:-:S02]  /*9490*/  WARPGROUP.DEPBAR.LE gsb0, 0x0 ;  /* 0x00008000000079c5 */ /* 0x000fc40000010000 */
[----:B------:R-:W-:-:S06]  /*94a0*/  WARPGROUP.ARRIVE ;  /* 0x00000000000079c5 */ /* 0x000fcc0000000000 */
[----:B------:R-:W-:Y:S01]  /*94b0*/  QGMMA.64x192x32.F32.E4M3.E4M3 R24, R216, gdesc[UR4], R24, gsb0 ;  /* 0x02e00004d8187df3 */ /* 0x000fe20008000818 */
[C---:B------:R-:W-:Y:S01]  /*94c0*/  @P2 FMUL.FTZ R6, R126.reuse, 0.69314718246459960938 ;  /* 0x3f3172187e062820 */ /* 0x040fe20000410000 */
[----:B------:R-:W-:Y:S01]  /*94d0*/  @P3 FMUL.FTZ R9, R126, 0.69314718246459960938 ;  /* 0x3f3172187e093820 */ /* 0x000fe20000410000 */
[----:B0-----:R-:W-:Y:S01]  /*94e0*/  @P2 FMUL.FTZ R5, R5, 0.69314718246459960938 ;  /* 0x3f31721805052820 */ /* 0x001fe20000410000 */
[----:B-1----:R-:W-:Y:S01]  /*94f0*/  @P3 FMUL.FTZ R10, R7, 0.69314718246459960938 ;  /* 0x3f317218070a3820 */ /* 0x002fe20000410000 */
[----:B------:R-:W-:Y:S02]  /*9500*/  IMAD.MOV.U32 R2, RZ, RZ, -0x800000 ;  /* 0xff800000ff027424 */ /* 0x000fe400078e00ff */
[----:B--2---:R-:W-:Y:S01]  /*9510*/  FMUL.FTZ R4, R4, R3 ;  /* 0x0000000304047220 */ /* 0x004fe20000410000 */
[----:B------:R-:W-:Y:S02]  /*9520*/  IMAD.MOV.U32 R0, RZ, RZ, -0x800000 ;  /* 0xff800000ff007424 */ /* 0x000fe400078e00ff */
[----:B------:R-:W-:Y:S01]  /*9530*/  @P2 FFMA.FTZ R2, R6, R131, R5 ;  /* 0x0000008306022223 */ /* 0x000fe20000010005 */
[----:B------:R-:W-:Y:S01]  /*9540*/  @P3 FFMA.FTZ R0, R9, R127, R10 ;  /* 0x0000007f09003223 */ /* 0x000fe2000001000a */
[----:B---3--:R-:W-:Y:S01]  /*9550*/  FMUL.FTZ R8, R8, R3 ;  /* 0x0000000308087220 */ /* 0x008fe20000410000 */
[----:B------:R-:W-:-:S02]  /*9560*/  WARPGROUP.DEPBAR.LE gsb0, 0x0 ;  /* 0x00008000000079c5 */ /* 0x000fc40000010000 */
[----:B------:R-:W-:Y:S05]  /*9570*/  @!P0 BRA `(.L_x_3168) ;  /* 0x0000000000048947 */ /* 0x000fea0003800000 */
[----:B------:R-:W-:Y:S01]  /*9580*/  BPT.TRAP 0x1 ;  /* 0x000000040000795c */ /* 0x000fe20000300000 */
.L_x_3168:
        /* <DEDUP_REMOVED lines=17> */
[----:B------:R-:W-:Y:S01]  /*96a0*/  FMUL.FTZ R80, R73, R4 ;  /* 0x0000000449507220 */ /* 0x000fe20000410000 */
[----:B------:R-:W-:Y:S01]  /*96b0*/  FMUL.FTZ R52, R39, R8 ;  /* 0x0000000827347220 */ /* 0x000fe20000410000 */
        /* <DEDUP_REMOVED lines=81> */
.L_x_3146:
[----:B------:R-:W-:Y:S05]  /*9bd0*/  @P0 BRA `(.L_x_3169) ;  /* 0x0000002c00540947 */ /* 0x000fea0003800000 */
[----:B------:R-:W0:Y:S01]  /*9be0*/  S2R R17, SR_TID.X ;  /* 0x0000000000117919 */ /* 0x000e220000002100 */
[----:B------:R-:W-:Y:S01]  /*9bf0*/  ULDC.64 UR4, c[0x4][0x100] ;  /* 0x0100400000047ab9 */ /* 0x000fe20000000a00 */
[----:B------:R-:W1:Y:S01]  /*9c00*/  LDC R129, c[0x0][0xbe8] ;  /* 0x0002fa00ff817b82 */ /* 0x000e620000000800 */
        /* <DEDUP_REMOVED lines=9> */
[----:B------:R-:W-:Y:S01]  /*9ca0*/  LOP3.LUT P0, R8, R17, 0x3, RZ, 0xc0, !PT ;  /* 0x0000000311087812 */ /* 0x000fe2000780c0ff */
[----:B------:R-:W-:Y:S01]  /*9cb0*/  BSSY B0, `(.L_x_3170) ;  /* 0x000021d000007945 */ /* 0x000fe20003800000 */
[----:B-1----:R-:W-:Y:S02]  /*9cc0*/  ISETP.NE.AND P2, PT, R129, 0x1, PT ;  /* 0x000000018100780c */ /* 0x002fe40003f45270 */
[----:B------:R-:W-:-:S04]  /*9cd0*/  ISETP.EQ.OR P0, PT, R8, 0x3, !P0 ;  /* 0x000000030800780c */ /* 0x000fc80004702670 */
[----:B------:R-:W-:Y:S02]  /*9ce0*/  SEL R146, R21, R42, P0 ;  /* 0x0000002a15927207 */ /* 0x000fe40000000000 */
[----:B------:R-:W-:Y:S01]  /*9cf0*/  SEL R46, R42, R21, P0 ;  /* 0x000000152a2e7207 */ /* 0x000fe20000000000 */
[----:B------:R-:W-:Y:S01]  /*9d00*/  VIADD R42, R17, 0xffffff80 ;  /* 0xffffff80112a7836 */ /* 0x000fe20000000000 */
[----:B------:R-:W-:Y:S02]  /*9d10*/  SEL R150, R44, R7, P0 ;  /* 0x000000072c967207 */ /* 0x000fe40000000000 */
[----:B------:R-:W-:Y:S02]  /*9d20*/  SEL R44, R7, R44, P0 ;  /* 0x0000002c072c7207 */ /* 0x000fe40000000000 */
[----:B------:R-:W-:Y:S02]  /*9d30*/  SHF.R.S32.HI R7, RZ, 0x1f, R42 ;  /* 0x0000001fff077819 */ /* 0x000fe4000001142a */
[----:B------:R-:W-:-:S02]  /*9d40*/  SEL R156, R100, R101, P0 ;  /* 0x00000065649c7207 */ /* 0x000fc40000000000 */
[----:B0-----:R-:W-:Y:S02]  /*9d50*/  LEA.HI R4, R7, R42, RZ, 0x7 ;  /* 0x0000002a07047211 */ /* 0x001fe400078f38ff */
[----:B------:R-:W-:Y:S02]  /*9d60*/  SEL R34, R101, R100, P0 ;  /* 0x0000006465227207 */ /* 0x000fe40000000000 */
[----:B------:R-:W-:Y:S02]  /*9d70*/  LOP3.LUT R5, R4, 0xffffff80, RZ, 0xc0, !PT ;  /* 0xffffff8004057812 */ /* 0x000fe400078ec0ff */
[----:B------:R-:W-:Y:S02]  /*9d80*/  SEL R8, R9, R10, P0 ;  /* 0x0000000a09087207 */ /* 0x000fe40000000000 */
[----:B------:R-:W-:Y:S01]  /*9d90*/  SHF.R.S32.HI R17, RZ, 0x7, R4 ;  /* 0x00000007ff117819 */ /* 0x000fe20000011404 */
[----:B------:R-:W-:Y:S01]  /*9da0*/  IMAD.IADD R100, R42, 0x1, -R5 ;  /* 0x000000012a647824 */ /* 0x000fe200078e0a05 */
[----:B------:R-:W-:-:S02]  /*9db0*/  SEL R9, R10, R9, P0 ;  /* 0x000000090a097207 */ /* 0x000fc40000000000 */
[----:B------:R-:W-:Y:S02]  /*9dc0*/  SEL R22, R12, R33, P0 ;  /* 0x000000210c167207 */ /* 0x000fe40000000000 */
[----:B------:R-:W-:Y:S02]  /*9dd0*/  SHF.R.S32.HI R23, RZ, 0x1f, R100 ;  /* 0x0000001fff177819 */ /* 0x000fe40000011464 */
[----:B------:R-:W-:Y:S02]  /*9de0*/  SEL R10, R33, R12, P0 ;  /* 0x0000000c210a7207 */ /* 0x000fe40000000000 */
[----:B------:R-:W-:Y:S02]  /*9df0*/  SEL R40, R20, R41, P0 ;  /* 0x0000002914287207 */ /* 0x000fe40000000000 */
[----:B------:R-:W-:Y:S02]  /*9e00*/  SEL R12, R41, R20, P0 ;  /* 0x00000014290c7207 */ /* 0x000fe40000000000 */
[----:B------:R-:W-:-:S02]  /*9e10*/  SEL R140, R54, R55, P0 ;  /* 0x00000037368c7207 */ /* 0x000fc40000000000 */
[----:B------:R-:W-:Y:S02]  /*9e20*/  SEL R63, R55, R54, P0 ;  /* 0x00000036373f7207 */ /* 0x000fe40000000000 */
[----:B------:R-:W-:Y:S01]  /*9e30*/  LEA.HI R41, R23, R100, RZ, 0x2 ;  /* 0x0000006417297211 */ /* 0x000fe200078f10ff */
[----:B------:R-:W0:Y:S01]  /*9e40*/  S2R R54, SR_CTAID.X ;  /* 0x0000000000367919 */ /* 0x000e220000002500 */
[----:B------:R-:W-:Y:S02]  /*9e50*/  LEA.HI R4, R4, R17, RZ, 0x1 ;  /* 0x0000001104047211 */ /* 0x000fe400078f08ff */
[----:B------:R-:W-:Y:S02]  /*9e60*/  SEL R170, R69, R122, P0 ;  /* 0x0000007a45aa7207 */ /* 0x000fe40000000000 */
[----:B------:R-:W-:Y:S02]  /*9e70*/  SEL R26, R122, R69, P0 ;  /* 0x000000457a1a7207 */ /* 0x000fe40000000000 */
[----:B------:R-:W-:-:S02]  /*9e80*/  SEL R36, R11, R6, P0 ;  /* 0x000000060b247207 */ /* 0x000fc40000000000 */
[----:B------:R-:W-:Y:S02]  /*9e90*/  SEL R122, R104, R105, P0 ;  /* 0x00000069687a7207 */ /* 0x000fe40000000000 */
[----:B------:R-:W-:Y:S02]  /*9ea0*/  SEL R33, R105, R104, P0 ;  /* 0x0000006869217207 */ /* 0x000fe40000000000 */
[----:B------:R-:W-:Y:S02]  /*9eb0*/  LEA.HI R7, R7, R42, RZ, 0x2 ;  /* 0x0000002a07077211 */ /* 0x000fe400078f10ff */
[----:B------:R-:W-:Y:S02]  /*9ec0*/  SEL R11, R6, R11, P0 ;  /* 0x0000000b060b7207 */ /* 0x000fe40000000000 */
[----:B------:R-:W-:Y:S02]  /*9ed0*/  SEL R104, R47, R48, P0 ;  /* 0x000000302f687207 */ /* 0x000fe40000000000 */
[----:B------:R-:W-:-:S02]  /*9ee0*/  SEL R47, R48, R47, P0 ;  /* 0x0000002f302f7207 */ /* 0x000fc40000000000 */
[--C-:B------:R-:W-:Y:S02]  /*9ef0*/  SHF.R.S32.HI R5, RZ, 0x2, R41.reuse ;  /* 0x00000002ff057819 */ /* 0x100fe40000011429 */
[----:B------:R-:W-:Y:S02]  /*9f00*/  SHF.R.S32.HI R6, RZ, 0x1f, R41 ;  /* 0x0000001fff067819 */ /* 0x000fe40000011429 */
[----:B------:R-:W-:Y:S02]  /*9f10*/  LOP3.LUT R4, R4, 0x3fffffe, RZ, 0xc0, !PT ;  /* 0x03fffffe04047812 */ /* 0x000fe400078ec0ff */
[----:B------:R-:W-:Y:S02]  /*9f20*/  SEL R142, R39, R50, P0 ;  /* 0x00000032278e7207 */ /* 0x000fe40000000000 */
[----:B------:R-:W-:Y:S01]  /*9f30*/  SEL R48, R50, R39, P0 ;  /* 0x0000002732307207 */ /* 0x000fe20000000000 */
[----:B------:R-:W-:Y:S01]  /*9f40*/  IMAD.IADD R17, R17, 0x1, -R4 ;  /* 0x0000000111117824 */ /* 0x000fe200078e0a04 */
[----:B------:R-:W-:-:S02]  /*9f50*/  LOP3.LUT R7, R7, 0xfffffffc, RZ, 0xc0, !PT ;  /* 0xfffffffc07077812 */ /* 0x000fc400078ec0ff */
[----:B------:R-:W-:Y:S02]  /*9f60*/  SHF.R.S32.HI R39, RZ, 0x1f, R16 ;  /* 0x0000001fff277819 */ /* 0x000fe40000011410 */
[----:B------:R-:W-:Y:S01]  /*9f70*/  LEA.HI R6, R6, R5, RZ, 0x3 ;  /* 0x0000000506067211 */ /* 0x000fe200078f18ff */
[----:B------:R-:W-:Y:S01]  /*9f80*/  IMAD.IADD R21, R42, 0x1, -R7 ;  /* 0x000000012a157824 */ /* 0x000fe200078e0a07 */
[----:B------:R-:W-:Y:S01]  /*9f90*/  LEA.HI R4, R23, R100, RZ, 0x5 ;  /* 0x0000006417047211 */ /* 0x000fe200078f28ff */
[C---:B------:R-:W-:Y:S01]  /*9fa0*/  IMAD R23, R39.reuse, UR4, RZ ;  /* 0x0000000427177c24 */ /* 0x040fe2000f8e02ff */
[----:B------:R-:W-:Y:S01]  /*9fb0*/  LOP3.LUT R6, R6, 0xfffffff8, RZ, 0xc0, !PT ;  /* 0xfffffff806067812 */ /* 0x000fe200078ec0ff */
[----:B------:R-:W-:Y:S01]  /*9fc0*/  IMAD R39, R39, UR6, RZ ;  /* 0x0000000627277c24 */ /* 0x000fe2000f8e02ff */
[----:B------:R-:W-:Y:S02]  /*9fd0*/  SEL R144, R37, R56, P0 ;  /* 0x0000003825907207 */ /* 0x000fe40000000000 */
[----:B------:R-:W-:Y:S01]  /*9fe0*/  SEL R51, R56, R37, P0 ;  /* 0x0000002538337207 */ /* 0x000fe20000000000 */
[C---:B------:R-:W-:Y:S01]  /*9ff0*/  IMAD R37, R16.reuse, UR5, R23 ;  /* 0x0000000510257c24 */ /* 0x040fe2000f8e0217 */
[----:B------:R-:W-:Y:S01]  /*a000*/  SHF.R.S32.HI R4, RZ, 0x5, R4 ;  /* 0x00000005ff047819 */ /* 0x000fe20000011404 */
[----:B------:R-:W-:Y:S01]  /*a010*/  IMAD.IADD R5, R5, 0x1, -R6 ;  /* 0x0000000105057824 */ /* 0x000fe200078e0a06 */
[----:B------:R-:W-:Y:S01]  /*a020*/  LEA.HI R23, R21, R21, RZ, 0x1 ;  /* 0x0000001515177211 */ /* 0x000fe200078f08ff */
[----:B------:R-:W-:Y:S01]  /*a030*/  IMAD R39, R16, UR7, R39 ;  /* 0x0000000710277c24 */ /* 0x000fe2000f8e0227 */
        /* <DEDUP_REMOVED lines=11> */
[--C-:B0-----:R-:W-:Y:S01]  /*a0f0*/  IMAD R101, R54, 0x80, R17.reuse ;  /* 0x0000008036657824 */ /* 0x101fe200078e0211 */
[----:B------:R-:W-:Y:S01]  /*a100*/  SEL R38, R13, R14, P0 ;  /* 0x0000000e0d267207 */ /* 0x000fe20000000000 */
[----:B------:R-:W-:Y:S01]  /*a110*/  IMAD R52, R52, 0x8, R17 ;  /* 0x0000000834347824 */ /* 0x000fe200078e0211 */
[----:B------:R-:W-:Y:S01]  /*a120*/  SEL R13, R14, R13, P0 ;  /* 0x0000000d0e0d7207 */ /* 0x000fe20000000000 */
[----:B------:R-:W-:Y:S01]  /*a130*/  IMAD.WIDE.U32 R6, R16, UR4, RZ ;  /* 0x0000000410067c25 */ /* 0x000fe2000f8e00ff */
[----:B------:R-:W-:Y:S01]  /*a140*/  SEL R176, R29, R28, P0 ;  /* 0x0000001c1db07207 */ /* 0x000fe20000000000 */
[----:B------:R-:W0:Y:S01]  /*a150*/  S2UR UR4, SR_CTAID.Y ;  /* 0x00000000000479c3 */ /* 0x000e220000002600 */
[----:B------:R-:W-:Y:S01]  /*a160*/  SEL R14, R28, R29, P0 ;  /* 0x0000001d1c0e7207 */ /* 0x000fe20000000000 */
[----:B------:R-:W-:Y:S01]  /*a170*/  IMAD R54, R54, 0x80, R52 ;  /* 0x0000008036367824 */ /* 0x000fe200078e0234 */
[----:B------:R-:W-:Y:S01]  /*a180*/  SEL R158, R88, R89, P0 ;  /* 0x00000059589e7207 */ /* 0x000fe20000000000 */
[----:B------:R-:W-:Y:S01]  /*a190*/  IMAD.IADD R5, R5, 0x1, R39 ;  /* 0x0000000105057824 */ /* 0x000fe200078e0227 */
[----:B------:R-:W-:Y:S01]  /*a1a0*/  SEL R29, R89, R88, P0 ;  /* 0x00000058591d7207 */ /* 0x000fe20000000000 */
[----:B------:R-:W-:Y:S01]  /*a1b0*/  IMAD.IADD R7, R7, 0x1, R37 ;  /* 0x0000000107077824 */ /* 0x000fe200078e0225 */
        /* <DEDUP_REMOVED lines=52> */
[----:B------:R-:W-:Y:S02]  /*a500*/  LOP3.LUT R41, R41, 0x7ffffffc, RZ, 0xc0, !PT ;  /* 0x7ffffffc29297812 */ /* 0x000fe400078ec0ff */
[----:B------:R-:W-:Y:S02]  /*a510*/  SEL R120, R96, R97, P0 ;  /* 0x0000006160787207 */ /* 0x000fe40000000000 */
[----:B------:R-:W-:-:S02]  /*a520*/  SEL R31, R97, R96, P0 ;  /* 0x00000060611f7207 */ /* 0x000fc40000000000 */
[C---:B------:R-:W-:Y:S01]  /*a530*/  LOP3.LUT P1, RZ, R100.reuse, 0x3, RZ, 0xc0, !PT ;  /* 0x0000000364ff7812 */ /* 0x040fe2000782c0ff */
[----:B------:R-:W-:Y:S01]  /*a540*/  IMAD.IADD R100, R100, 0x1, -R41 ;  /* 0x0000000164647824 */ /* 0x000fe200078e0a29 */
[----:B------:R-:W-:Y:S02]  /*a550*/  SEL R71, R91, R90, P0 ;  /* 0x0000005a5b477207 */ /* 0x000fe40000000000 */
[----:B------:R-:W-:Y:S02]  /*a560*/  SEL R50, R58, R53, P0 ;  /* 0x000000353a327207 */ /* 0x000fe40000000000 */
[----:B------:R-:W-:Y:S02]  /*a570*/  SEL R58, R61, R62, P0 ;  /* 0x0000003e3d3a7207 */ /* 0x000fe40000000000 */
[----:B------:R-:W-:Y:S02]  /*a580*/  SEL R66, R103, R102, P0 ;  /* 0x0000006667427207 */ /* 0x000fe40000000000 */
[----:B------:R-:W-:Y:S01]  /*a590*/  SEL R62, R62, R61, P0 ;  /* 0x0000003d3e3e7207 */ /* 0x000fe20000000000 */
[----:B--2---:R1:W-:Y:S04]  /*a5a0*/  SHFL.IDX PT, R52, R84, R3, 0x1c1f ;  /* 0x001c1f0354347589 */ /* 0x0043e800000e0000 */
[----:B------:R-:W-:Y:S04]  /*a5b0*/  SHFL.IDX PT, R106, R166, R3, 0x1c1f ;  /* 0x001c1f03a66a7589 */ /* 0x000fe800000e0000 */
[----:B------:R-:W-:Y:S01]  /*a5c0*/  SHFL.IDX PT, R42, R88, R3, 0x1c1f ;  /* 0x001c1f03582a7589 */ /* 0x000fe200000e0000 */
[----:B-1----:R-:W-:-:S03]  /*a5d0*/  LOP3.LUT R84, R3, 0x2, RZ, 0x3c, !PT ;  /* 0x0000000203547812 */ /* 0x002fc600078e3cff */
        /* <DEDUP_REMOVED lines=14> */
[----:B------:R-:W1:Y:S04]  /*a6c0*/  SHFL.IDX PT, R34, R34, R84, 0x1c1f ;  /* 0x001c1f5422227589 */ /* 0x000e6800000e0000 */
[----:B------:R-:W-:Y:S04]  /*a6d0*/  SHFL.IDX PT, R78, R36, R3, 0x1c1f ;  /* 0x001c1f03244e7589 */ /* 0x000fe800000e0000 */
[----:B------:R-:W2:Y:S04]  /*a6e0*/  SHFL.IDX PT, R11, R11, R84, 0x1c1f ;  /* 0x001c1f540b0b7589 */ /* 0x000ea800000e0000 */
[----:B------:R-:W-:Y:S04]  /*a6f0*/  SHFL.IDX PT, R82, R22, R3, 0x1c1f ;  /* 0x001c1f0316527589 */ /* 0x000fe800000e0000 */
[----:B------:R-:W-:Y:S04]  /*a700*/  SHFL.IDX PT, R87, R40, R3, 0x1c1f ;  /* 0x001c1f0328577589 */ /* 0x000fe800000e0000 */
[----:B------:R-:W-:Y:S04]  /*a710*/  SHFL.IDX PT, R40, R86, R3, 0x1c1f ;  /* 0x001c1f0356287589 */ /* 0x000fe800000e0000 */
[----:B------:R-:W-:Y:S01]  /*a720*/  SHFL.IDX PT, R83, R38, R3, 0x1c1f ;  /* 0x001c1f0326537589 */ /* 0x000fe200000e0000 */
[----:B-1----:R-:W-:-:S03]  /*a730*/  SEL R27, R34, R119, P0 ;  /* 0x00000077221b7207 */ /* 0x002fc60000000000 */
[----:B------:R-:W-:Y:S04]  /*a740*/  SHFL.IDX PT, R8, R112, R3, 0x1c1f ;  /* 0x001c1f0370087589 */ /* 0x000fe800000e0000 */
[----:B------:R-:W-:Y:S01]  /*a750*/  SHFL.IDX PT, R86, R13, R84, 0x1c1f ;  /* 0x001c1f540d567589 */ /* 0x000fe200000e0000 */
[----:B--2---:R-:W-:-:S03]  /*a760*/  SEL R75, R78, R11, P0 ;  /* 0x0000000b4e4b7207 */ /* 0x004fc60000000000 */
[----:B------:R-:W-:Y:S04]  /*a770*/  SHFL.IDX PT, R111, R164, R3, 0x1c1f ;  /* 0x001c1f03a46f7589 */ /* 0x000fe800000e0000 */
[----:B------:R1:W-:Y:S04]  /*a780*/  SHFL.IDX PT, R112, R25, R84, 0x1c1f ;  /* 0x001c1f5419707589 */ /* 0x0003e800000e0000 */
[----:B------:R-:W-:Y:S04]  /*a790*/  SHFL.IDX PT, R122, R122, R3, 0x1c1f ;  /* 0x001c1f037a7a7589 */ /* 0x000fe800000e0000 */
[----:B------:R-:W-:Y:S01]  /*a7a0*/  SHFL.IDX PT, R124, R124, R3, 0x1c1f ;  /* 0x001c1f037c7c7589 */ /* 0x000fe200000e0000 */
[----:B-1----:R-:W-:-:S03]  /*a7b0*/  SEL R25, R119, R34, P0 ;  /* 0x0000002277197207 */ /* 0x002fc60000000000 */
[----:B------:R-:W-:Y:S01]  /*a7c0*/  SHFL.IDX PT, R12, R12, R84, 0x1c1f ;  /* 0x001c1f540c0c7589 */ /* 0x000fe200000e0000 */
[----:B------:R-:W1:Y:S03]  /*a7d0*/  @P2 LDC R119, c[0x0][0xbec] ;  /* 0x0002fb00ff772b82 */ /* 0x000e660000000800 */
[----:B------:R-:W-:Y:S04]  /*a7e0*/  SHFL.IDX PT, R99, R20, R84, 0x1c1f ;  /* 0x001c1f5414637589 */ /* 0x000fe800000e0000 */
[----:B------:R-:W2:Y:S04]  /*a7f0*/  SHFL.IDX PT, R33, R33, R84, 0x1c1f ;  /* 0x001c1f5421217589 */ /* 0x000ea800000e0000 */
[----:B------:R-:W3:Y:S04]  /*a800*/  SHFL.IDX PT, R35, R35, R84, 0x1c1f ;  /* 0x001c1f5423237589 */ /* 0x000ee800000e0000 */
[----:B------:R-:W-:Y:S04]  /*a810*/  SHFL.IDX PT, R85, R180, R3, 0x1c1f ;  /* 0x001c1f03b4557589 */ /* 0x000fe800000e0000 */
[----:B------:R-:W-:Y:S04]  /*a820*/  SHFL.IDX PT, R123, R152, R3, 0x1c1f ;  /* 0x001c1f03987b7589 */ /* 0x000fe800000e0000 */
[----:B------:R4:W-:Y:S01]  /*a830*/  SHFL.IDX PT, R36, R134, R3, 0x1c1f ;  /* 0x001c1f0386247589 */ /* 0x0009e200000e0000 */
[----:B-1----:R-:W-:-:S03]  /*a840*/  @P2 IMAD.HI.U32 R119, R54, R119, RZ ;  /* 0x0000007736772227 */ /* 0x002fc600078e00ff */
[----:B------:R1:W5:Y:S04]  /*a850*/  SHFL.IDX PT, R20, R45, R84, 0x1c1f ;  /* 0x001c1f542d147589 */ /* 0x00036800000e0000 */
[----:B------:R-:W-:Y:S01]  /*a860*/  SHFL.IDX PT, R92, R176, R3, 0x1c1f ;  /* 0x001c1f03b05c7589 */ /* 0x000fe200000e0000 */
[----:B--2---:R-:W-:Y:S01]  /*a870*/  SEL R28, R122, R33, P0 ;  /* 0x000000217a1c7207 */ /* 0x004fe20000000000 */
[----:B----4-:R-:W2:Y:S02]  /*a880*/  LDC.64 R134, c[0x0][0xbd8] ;  /* 0x0002f600ff867b82 */ /* 0x010ea40000000a00 */
[----:B------:R-:W-:Y:S01]  /*a890*/  SHFL.IDX PT, R93, R14, R84, 0x1c1f ;  /* 0x001c1f540e5d7589 */ /* 0x000fe200000e0000 */
[----:B---3--:R-:W-:Y:S02]  /*a8a0*/  SEL R32, R124, R35, P0 ;  /* 0x000000237c207207 */ /* 0x008fe40000000000 */
[----:B-1----:R-:W-:Y:S01]  /*a8b0*/  SEL R45, R116, R15, P0 ;  /* 0x0000000f742d7207 */ /* 0x002fe20000000000 */
[----:B------:R-:W-:Y:S01]  /*a8c0*/  SHFL.IDX PT, R114, R114, R3, 0x1c1f ;  /* 0x001c1f0372727589 */ /* 0x000fe200000e0000 */
[----:B------:R-:W-:-:S03]  /*a8d0*/  SEL R34, R35, R124, P0 ;  /* 0x0000007c23227207 */ /* 0x000fc60000000000 */
[----:B------:R-:W-:Y:S04]  /*a8e0*/  SHFL.IDX PT, R23, R126, R3, 0x1c1f ;  /* 0x001c1f037e177589 */ /* 0x000fe800000e0000 */
[----:B------:R1:W-:Y:S04]  /*a8f0*/  SHFL.IDX PT, R13, R30, R84, 0x1c1f ;  /* 0x001c1f541e0d7589 */ /* 0x0003e800000e0000 */
[----:B------:R-:W-:Y:S01]  /*a900*/  SHFL.IDX PT, R90, R178, R3, 0x1c1f ;  /* 0x001c1f03b25a7589 */ /* 0x000fe200000e0000 */
[----:B-----5:R-:W-:-:S03]  /*a910*/  SEL R35, R20, R123, P0 ;  /* 0x0000007b14237207 */ /* 0x020fc60000000000 */
[----:B------:R-:W-:Y:S01]  /*a920*/  SHFL.IDX PT, R96, R168, R3, 0x1c1f ;  /* 0x001c1f03a8607589 */ /* 0x000fe200000e0000 */
[----:B-1----:R-:W-:-:S03]  /*a930*/  SEL R30, R33, R122, P0 ;  /* 0x0000007a211e7207 */ /* 0x002fc60000000000 */
[----:B------:R-:W-:Y:S01]  /*a940*/  SHFL.IDX PT, R105, R150, R3, 0x1c1f ;  /* 0x001c1f0396697589 */ /* 0x000fe200000e0000 */
[----:B------:R-:W-:Y:S01]  /*a950*/  SEL R33, R123, R20, P0 ;  /* 0x000000147b217207 */ /* 0x000fe20000000000 */
[----:B--2---:R-:W-:Y:S02]  /*a960*/  IMAD R20, R134, UR37, RZ ;  /* 0x0000002586147c24 */ /* 0x004fe4000f8e02ff */
[----:B------:R-:W-:Y:S04]  /*a970*/  SHFL.IDX PT, R104, R104, R3, 0x1c1f ;  /* 0x001c1f0368687589 */ /* 0x000fe800000e0000 */
[----:B------:R-:W-:Y:S04]  /*a980*/  SHFL.IDX PT, R41, R128, R3, 0x1c1f ;  /* 0x001c1f0380297589 */ /* 0x000fe800000e0000 */
[----:B------:R-:W1:Y:S04]  /*a990*/  SHFL.IDX PT, R19, R19, R84, 0x1c1f ;  /* 0x001c1f5413137589 */ /* 0x000e6800000e0000 */
[----:B------:R2:W-:Y:S04]  /*a9a0*/  SHFL.IDX PT, R125, R47, R84, 0x1c1f ;  /* 0x001c1f542f7d7589 */ /* 0x0005e800000e0000 */
[----:B------:R3:W-:Y:S04]  /*a9b0*/  SHFL.IDX PT, R126, R44, R84, 0x1c1f ;  /* 0x001c1f542c7e7589 */ /* 0x0007e800000e0000 */
[----:B------:R-:W-:Y:S01]  /*a9c0*/  SHFL.IDX PT, R95, R172, R3, 0x1c1f ;  /* 0x001c1f03ac5f7589 */ /* 0x000fe200000e0000 */
[----:B--2---:R-:W-:-:S03]  /*a9d0*/  SEL R47, R15, R116, P0 ;  /* 0x000000740f2f7207 */ /* 0x004fc60000000000 */
[----:B------:R-:W-:Y:S01]  /*a9e0*/  SHFL.IDX PT, R59, R148, R3, 0x1c1f ;  /* 0x001c1f03943b7589 */ /* 0x000fe200000e0000 */
[----:B---3--:R-:W-:-:S03]  /*a9f0*/  SEL R44, R117, R118, P0 ;  /* 0x00000076752c7207 */ /* 0x008fc60000000000 */
[----:B------:R-:W-:Y:S04]  /*aa00*/  SHFL.IDX PT, R18, R18, R84, 0x1c1f ;  /* 0x001c1f5412127589 */ /* 0x000fe800000e0000 */
[----:B------:R2:W3:Y:S01]  /*aa10*/  SHFL.IDX PT, R128, R49, R84, 0x1c1f ;  /* 0x001c1f5431807589 */ /* 0x0004e200000e0000 */
[----:B-1----:R-:W-:-:S03]  /*aa20*/  SEL R89, R90, R19, P0 ;  /* 0x000000135a597207 */ /* 0x002fc60000000000 */
[----:B------:R-:W-:Y:S04]  /*aa30*/  SHFL.IDX PT, R91, R174, R3, 0x1c1f ;  /* 0x001c1f03ae5b7589 */ /* 0x000fe800000e0000 */
[----:B------:R-:W-:Y:S01]  /*aa40*/  SHFL.IDX PT, R97, R170, R3, 0x1c1f ;  /* 0x001c1f03aa617589 */ /* 0x000fe200000e0000 */
[----:B--2---:R-:W-:-:S03]  /*aa50*/  SEL R49, R13, R114, P0 ;  /* 0x000000720d317207 */ /* 0x004fc60000000000 */
[----:B------:R-:W-:Y:S04]  /*aa60*/  SHFL.IDX PT, R24, R24, R84, 0x1c1f ;  /* 0x001c1f5418187589 */ /* 0x000fe800000e0000 */
[----:B------:R-:W-:Y:S04]  /*aa70*/  SHFL.IDX PT, R26, R26, R84, 0x1c1f ;  /* 0x001c1f541a1a7589 */ /* 0x000fe800000e0000 */
[----:B------:R-:W-:Y:S04]  /*aa80*/  SHFL.IDX PT, R14, R43, R84, 0x1c1f ;  /* 0x001c1f542b0e7589 */ /* 0x000fe800000e0000 */
[----:B------:R1:W-:Y:S01]  /*aa90*/  SHFL.IDX PT, R110, R63, R84, 0x1c1f ;  /* 0x001c1f543f6e7589 */ /* 0x0003e200000e0000 */
[----:B---3--:R-:W-:-:S03]  /*aaa0*/  SEL R15, R59, R128, P0 ;  /* 0x000000803b0f7207 */ /* 0x008fc60000000000 */
[----:B------:R2:W-:Y:S04]  /*aab0*/  SHFL.IDX PT, R43, R65, R84, 0x1c1f ;  /* 0x001c1f54412b7589 */ /* 0x0005e800000e0000 */
[----:B------:R-:W-:Y:S01]  /*aac0*/  SHFL.IDX PT, R120, R120, R3, 0x1c1f ;  /* 0x001c1f0378787589 */ /* 0x000fe200000e0000 */
[----:B-1----:R-:W-:-:S03]  /*aad0*/  SEL R63, R106, R113, P0 ;  /* 0x000000716a3f7207 */ /* 0x002fc60000000000 */
[----:B------:R-:W-:Y:S01]  /*aae0*/  SHFL.IDX PT, R31, R31, R84, 0x1c1f ;  /* 0x001c1f541f1f7589 */ /* 0x000fe200000e0000 */
[----:B--2---:R-:W-:-:S03]  /*aaf0*/  SEL R65, R113, R106, P0 ;  /* 0x0000006a71417207 */ /* 0x004fc60000000000 */
[----:B------:R-:W1:Y:S01]  /*ab00*/  SHFL.IDX PT, R121, R154, R3, 0x1c1f ;  /* 0x001c1f039a797589 */ /* 0x000e6200000e0000 */
[----:B------:R-:W2:Y:S03]  /*ab10*/  @P2 LDC R113, c[0x0][0xbec] ;  /* 0x0002fb00ff712b82 */ /* 0x000ea60000000800 */
[----:B------:R3:W-:Y:S04]  /*ab20*/  SHFL.IDX PT, R127, R46, R84, 0x1c1f ;  /* 0x001c1f542e7f7589 */ /* 0x0007e800000e0000 */
[----:B------:R-:W-:Y:S01]  /*ab30*/  SHFL.IDX PT, R102, R146, R3, 0x1c1f ;  /* 0x001c1f0392667589 */ /* 0x000fe200000e0000 */
[----:B------:R-:W0:Y:S03]  /*ab40*/  LDC R106, c[0x0][0xc50] ;  /* 0x00031400ff6a7b82 */ /* 0x000e260000000800 */
[----:B------:R-:W-:Y:S01]  /*ab50*/  SHFL.IDX PT, R39, R132, R3, 0x1c1f ;  /* 0x001c1f0384277589 */ /* 0x000fe200000e0000 */
[----:B---3--:R-:W-:-:S03]  /*ab60*/  SEL R46, R118, R117, P0 ;  /* 0x00000075762e7207 */ /* 0x008fc60000000000 */
[----:B------:R-:W-:Y:S01]  /*ab70*/  SHFL.IDX PT, R55, R142, R3, 0x1c1f ;  /* 0x001c1f038e377589 */ /* 0x000fe200000e0000 */
[----:B------:R-:W3:Y:S03]  /*ab80*/  LDC.64 R116, c[0x0][0xb40] ;  /* 0x0002d000ff747b82 */ /* 0x000ee60000000a00 */
[----:B------:R4:W5:Y:S04]  /*ab90*/  SHFL.IDX PT, R132, R48, R84, 0x1c1f ;  /* 0x001c1f5430847589 */ /* 0x00096800000e0000 */
[----:B------:R4:W-:Y:S01]  /*aba0*/  SHFL.IDX PT, R103, R50, R84, 0x1c1f ;  /* 0x001c1f5432677589 */ /* 0x0009e200000e0000 */
[----:B-1----:R-:W-:-:S03]  /*abb0*/  SEL R29, R121, R14, P0 ;  /* 0x0000000e791d7207 */ /* 0x002fc60000000000 */
[----:B------:R-:W-:Y:S01]  /*abc0*/  SHFL.IDX PT, R21, R144, R3, 0x1c1f ;  /* 0x001c1f0390157589 */ /* 0x000fe200000e0000 */
[----:B----4-:R-:W-:-:S03]  /*abd0*/  SEL R48, R10, R115, P0 ;  /* 0x000000730a307207 */ /* 0x010fc60000000000 */
[----:B------:R-:W-:Y:S01]  /*abe0*/  SHFL.IDX PT, R53, R140, R3, 0x1c1f ;  /* 0x001c1f038c357589 */ /* 0x000fe200000e0000 */
[----:B------:R-:W-:-:S03]  /*abf0*/  SEL R50, R115, R10, P0 ;  /* 0x0000000a73327207 */ /* 0x000fc60000000000 */
[----:B------:R-:W-:Y:S01]  /*ac00*/  SHFL.IDX PT, R58, R58, R3, 0x1c1f ;  /* 0x001c1f033a3a7589 */ /* 0x000fe200000e0000 */
[----:B------:R-:W1:Y:S01]  /*ac10*/  @P2 LDC R115, c[0x0][0xbf0] ;  /* 0x0002fc00ff732b82 */ /* 0x000e620000000800 */
[----:B------:R-:W-:Y:S02]  /*ac20*/  SEL R10, R105, R126, P0 ;  /* 0x0000007e690a7207 */ /* 0x000fe40000000000 */
[----:B------:R-:W-:Y:S01]  /*ac30*/  SHFL.IDX PT, R56, R56, R3, 0x1c1f ;  /* 0x001c1f0338387589 */ /* 0x000fe200000e0000 */
[----:B---3--:R-:W-:-:S03]  /*ac40*/  IMAD.WIDE.U32 R4, R116, UR36, R4 ;  /* 0x0000002474047c25 */ /* 0x008fc6000f8e0004 */
[----:B------:R-:W-:Y:S04]  /*ac50*/  SHFL.IDX PT, R60, R60, R3, 0x1c1f ;  /* 0x001c1f033c3c7589 */ /* 0x000fe800000e0000 */
[----:B------:R-:W-:Y:S04]  /*ac60*/  SHFL.IDX PT, R61, R138, R3, 0x1c1f ;  /* 0x001c1f038a3d7589 */ /* 0x000fe800000e0000 */
[----:B------:R-:W-:Y:S04]  /*ac70*/  SHFL.IDX PT, R37, R136, R3, 0x1c1f ;  /* 0x001c1f0388257589 */ /* 0x000fe800000e0000 */
[----:B------:R-:W-:Y:S04]  /*ac80*/  SHFL.IDX PT, R38, R130, R3, 0x1c1f ;  /* 0x001c1f0382267589 */ /* 0x000fe800000e0000 */
[----:B------:R3:W-:Y:S04]  /*ac90*/  SHFL.IDX PT, R22, R98, R3, 0x1c1f ;  /* 0x001c1f0362167589 */ /* 0x0007e800000e0000 */
[----:B------:R4:W-:Y:S04]  /*aca0*/  SHFL.IDX PT, R17, R94, R3, 0x1c1f ;  /* 0x001c1f035e117589 */ /* 0x0009e800000e0000 */
[----:B------:R5:W-:Y:S01]  /*acb0*/  SHFL.IDX PT, R109, R62, R84, 0x1c1f ;  /* 0x001c1f543e6d7589 */ /* 0x000be200000e0000 */
[----:B---3--:R-:W-:-:S03]  /*acc0*/  SEL R98, R96, R99, P0 ;  /* 0x0000006360627207 */ /* 0x008fc60000000000 */
[----:B------:R3:W-:Y:S01]  /*acd0*/  SHFL.IDX PT, R107, R64, R84, 0x1c1f ;  /* 0x001c1f54406b7589 */ /* 0x0007e200000e0000 */
[----:B------:R-:W-:Y:S02]  /*ace0*/  SEL R96, R99, R96, P0 ;  /* 0x0000006063607207 */ /* 0x000fe40000000000 */
[----:B----4-:R-:W-:Y:S01]  /*acf0*/  SEL R3, R74, R9, P0 ;  /* 0x000000094a037207 */ /* 0x010fe20000000000 */
[----:B------:R4:W1:Y:S01]  /*ad00*/  SHFL.IDX PT, R130, R51, R84, 0x1c1f ;  /* 0x001c1f5433827589 */ /* 0x00086200000e0000 */
[----:B------:R-:W-:Y:S02]  /*ad10*/  SEL R9, R9, R74, P0 ;  /* 0x0000004a09097207 */ /* 0x000fe40000000000 */
[----:B------:R-:W-:Y:S01]  /*ad20*/  SEL R74, R80, R81, P0 ;  /* 0x00000051504a7207 */ /* 0x000fe20000000000 */
[----:B------:R-:W1:Y:S01]  /*ad30*/  SHFL.IDX PT, R57, R57, R84, 0x1c1f ;  /* 0x001c1f5439397589 */ /* 0x000e6200000e0000 */
        /* <DEDUP_REMOVED lines=9> */
[----:B-----5:R-:W-:Y:S02]  /*add0*/  SEL R62, R111, R112, P0 ;  /* 0x000000706f3e7207 */ /* 0x020fe40000000000 */
[----:B---3--:R-:W-:Y:S01]  /*ade0*/  SEL R64, R112, R111, P0 ;  /* 0x0000006f70407207 */ /* 0x008fe20000000000 */
[----:B------:R-:W-:Y:S01]  /*adf0*/  SHFL.IDX PT, R72, R72, R84, 0x1c1f ;  /* 0x001c1f5448487589 */ /* 0x000fe200000e0000 */
[----:B------:R-:W-:Y:S01]  /*ae00*/  SEL R86, R87, R12, P0 ;  /* 0x0000000c57567207 */ /* 0x000fe20000000000 */
[----:B------:R-:W3:Y:S01]  /*ae10*/  @P2 LDC R112, c[0x0][0xbf0] ;  /* 0x0002fc00ff702b82 */ /* 0x000ee20000000800 */
[----:B----4-:R-:W-:Y:S01]  /*ae20*/  SEL R51, R114, R13, P0 ;  /* 0x0000000d72337207 */ /* 0x010fe20000000000 */
[----:B------:R-:W-:Y:S01]  /*ae30*/  SHFL.IDX PT, R73, R73, R84, 0x1c1f ;  /* 0x001c1f5449497589 */ /* 0x000fe200000e0000 */
[----:B------:R-:W-:Y:S01]  /*ae40*/  SEL R11, R104, R125, P0 ;  /* 0x0000007d680b7207 */ /* 0x000fe20000000000 */
[----:B------:R-:W-:Y:S01]  /*ae50*/  IMAD R111, R135, UR36, R20 ;  /* 0x00000024876f7c24 */ /* 0x000fe2000f8e0214 */
        /* <DEDUP_REMOVED lines=8> */
[----:B------:R-:W-:-:S03]  /*aee0*/  SEL R20, R132, R55, P0 ;  /* 0x0000003784147207 */ /* 0x000fc60000000000 */
[----:B------:R-:W-:Y:S04]  /*aef0*/  SHFL.IDX PT, R69, R69, R84, 0x1c1f ;  /* 0x001c1f5445457589 */ /* 0x000fe800000e0000 */
[----:B------:R-:W-:Y:S04]  /*af00*/  SHFL.IDX PT, R67, R67, R84, 0x1c1f ;  /* 0x001c1f5443437589 */ /* 0x000fe800000e0000 */
[----:B------:R4:W-:Y:S02]  /*af10*/  SHFL.IDX PT, R68, R68, R84, 0x1c1f ;  /* 0x001c1f5444447589 */ /* 0x0009e400000e0000 */
[----:B----4-:R-:W-:-:S02]  /*af20*/  SEL R84, R12, R87, P0 ;  /* 0x000000570c547207 */ /* 0x010fc40000000000 */
[----:B------:R-:W-:Y:S02]  /*af30*/  SEL R87, R85, R88, P0 ;  /* 0x0000005855577207 */ /* 0x000fe40000000000 */
[----:B------:R-:W-:Y:S02]  /*af40*/  SEL R85, R88, R85, P0 ;  /* 0x0000005558557207 */ /* 0x000fe40000000000 */
[----:B------:R-:W-:Y:S02]  /*af50*/  SEL R88, R92, R93, P0 ;  /* 0x0000005d5c587207 */ /* 0x000fe40000000000 */
[----:B------:R-:W-:Y:S02]  /*af60*/  SEL R92, R93, R92, P0 ;  /* 0x0000005c5d5c7207 */ /* 0x000fe40000000000 */
[----:B------:R-:W-:Y:S02]  /*af70*/  SEL R93, R19, R90, P0 ;  /* 0x0000005a135d7207 */ /* 0x000fe40000000000 */
[----:B------:R-:W-:Y:S01]  /*af80*/  SEL R12, R126, R105, P0 ;  /* 0x000000697e0c7207 */ /* 0x000fe20000000000 */
[----:B------:R-:W-:Y:S01]  /*af90*/  IMAD.WIDE.U32 R104, R134, UR36, R6 ;  /* 0x0000002486687c25 */ /* 0x000fe2000f8e0006 */
[----:B------:R-:W-:-:S02]  /*afa0*/  SEL R90, R18, R95, P0 ;  /* 0x0000005f125a7207 */ /* 0x000fc40000000000 */
[----:B------:R-:W-:Y:S01]  /*afb0*/  SEL R19, R128, R59, P0 ;  /* 0x0000003b80137207 */ /* 0x000fe20000000000 */
[----:B------:R-:W-:Y:S01]  /*afc0*/  IMAD.MOV R59, RZ, RZ, -R16 ;  /* 0x000000ffff3b7224 */ /* 0x000fe200078e0a10 */
[----:B------:R-:W-:Y:S01]  /*afd0*/  SEL R95, R91, R24, P0 ;  /* 0x000000185b5f7207 */ /* 0x000fe20000000000 */
[----:B------:R-:W-:Y:S01]  /*afe0*/  IMAD.IADD R105, R105, 0x1, R111 ;  /* 0x0000000169697824 */ /* 0x000fe200078e026f */
[----:B------:R-:W-:Y:S01]  /*aff0*/  SEL R91, R24, R91, P0 ;  /* 0x0000005b185b7207 */ /* 0x000fe20000000000 */
[----:B--2---:R-:W-:Y:S01]  /*b000*/  @P2 IMAD.HI.U32 R16, R54, R113, RZ ;  /* 0x0000007136102227 */ /* 0x004fe200078e00ff */
[----:B------:R-:W-:Y:S02]  /*b010*/  SEL R24, R120, R31, P0 ;  /* 0x0000001f78187207 */ /* 0x000fe40000000000 */
[----:B------:R-:W-:Y:S01]  /*b020*/  SEL R31, R14, R121, P0 ;  /* 0x000000790e1f7207 */ /* 0x000fe20000000000 */
[----:B0-----:R-:W-:Y:S01]  /*b030*/  IMAD R111, R106, R59, UR4 ;  /* 0x000000046a6f7e24 */ /* 0x001fe2000f8e023b */
[----:B------:R-:W-:Y:S01]  /*b040*/  SEL R14, R102, R127, P0 ;  /* 0x0000007f660e7207 */ /* 0x000fe20000000000 */
[----:B------:R-:W-:Y:S01]  /*b050*/  ULDC.64 UR4, c[0x0][0xbe0] ;  /* 0x0002f80000047ab9 */ /* 0x000fe20000000a00 */
[----:B------:R-:W-:Y:S01]  /*b060*/  SEL R18, R127, R102, P0 ;  /* 0x000000667f127207 */ /* 0x000fe20000000000 */
[----:B------:R-:W-:Y:S01]  /*b070*/  IMAD R102, R116, UR37, RZ ;  /* 0x0000002574667c24 */ /* 0x000fe2000f8e02ff */
[----:B------:R-:W-:Y:S01]  /*b080*/  SEL R6, R55, R132, P0 ;  /* 0x0000008437067207 */ /* 0x000fe20000000000 */
[----:B------:R-:W-:Y:S01]  /*b090*/  IMAD.MOV.U32 R55, RZ, RZ, R54 ;  /* 0x000000ffff377224 */ /* 0x000fe200078e0036 */
[----:B-1----:R-:W-:Y:S01]  /*b0a0*/  @P2 SHF.R.U32.HI R55, RZ, R115, R16 ;  /* 0x00000073ff372219 */ /* 0x002fe20000011610 */
[----:B------:R-:W-:Y:S01]  /*b0b0*/  IMAD R113, R117, UR36, R102 ;  /* 0x0000002475717c24 */ /* 0x000fe2000f8e0266 */
[----:B------:R-:W-:Y:S01]  /*b0c0*/  SHF.R.S32.HI R16, RZ, 0x1f, R111 ;  /* 0x0000001fff107819 */ /* 0x000fe2000001146f */
[----:B------:R-:W-:Y:S01]  /*b0d0*/  IMAD.MOV.U32 R59, RZ, RZ, R54 ;  /* 0x000000ffff3b7224 */ /* 0x000fe200078e0036 */
[----:B---3--:R-:W-:Y:S01]  /*b0e0*/  @P2 SHF.R.U32.HI R59, RZ, R112, R119 ;  /* 0x00000070ff3b2219 */ /* 0x008fe20000011677 */
[----:B------:R-:W-:Y:S01]  /*b0f0*/  IMAD.IADD R113, R5, 0x1, R113 ;  /* 0x0000000105717824 */ /* 0x000fe200078e0271 */
[----:B------:R-:W-:Y:S01]  /*b100*/  SEL R7, R21, R130, P0 ;  /* 0x0000008215077207 */ /* 0x000fe20000000000 */
[----:B------:R-:W-:Y:S01]  /*b110*/  IMAD R5, R16, UR4, RZ ;  /* 0x0000000410057c24 */ /* 0x000fe2000f8e02ff */
[----:B------:R-:W-:Y:S01]  /*b120*/  SEL R21, R130, R21, P0 ;  /* 0x0000001582157207 */ /* 0x000fe20000000000 */
[----:B------:R-:W-:-:S02]  /*b130*/  IMAD.MOV.U32 R112, RZ, RZ, R4 ;  /* 0x000000ffff707224 */ /* 0x000fc400078e0004 */
[C---:B------:R-:W-:Y:S02]  /*b140*/  IMAD R102, R111.reuse, UR5, R5 ;  /* 0x000000056f667c24 */ /* 0x040fe4000f8e0205 */
[----:B------:R-:W-:Y:S02]  /*b150*/  IMAD R16, R16, UR6, RZ ;  /* 0x0000000610107c24 */ /* 0x000fe4000f8e02ff */
[----:B------:R-:W-:Y:S01]  /*b160*/  IMAD.WIDE.U32 R4, R111, UR4, R104 ;  /* 0x000000046f047c25 */ /* 0x000fe2000f8e0068 */
[----:B------:R-:W-:-:S03]  /*b170*/  ULDC.64 UR4, c[0x0][0xb30] ;  /* 0x0002cc0000047ab9 */ /* 0x000fc60000000a00 */
[----:B------:R-:W-:Y:S01]  /*b180*/  IMAD R115, R111, UR7, R16 ;  /* 0x000000076f737c24 */ /* 0x000fe2000f8e0210 */
[----:B------:R-:W-:Y:S01]  /*b190*/  IADD3 R4, P2, R55, R4, RZ ;  /* 0x0000000437047210 */ /* 0x000fe20007f5e0ff */
[----:B------:R-:W-:Y:S01]  /*b1a0*/  IMAD.WIDE.U32 R104, R111, UR6, R112 ;  /* 0x000000066f687c25 */ /* 0x000fe2000f8e0070 */
[----:B------:R-:W-:Y:S01]  /*b1b0*/  SHF.R.S32.HI R111, RZ, 0x1f, R55 ;  /* 0x0000001fff6f7819 */ /* 0x000fe20000011437 */
[----:B------:R-:W-:Y:S01]  /*b1c0*/  ULDC.64 UR6, c[0x0][0xbc8] ;  /* 0x0002f20000067ab9 */ /* 0x000fe20000000a00 */
[----:B------:R-:W-:Y:S01]  /*b1d0*/  SHF.R.S32.HI R16, RZ, 0x1f, R59 ;  /* 0x0000001fff107819 */ /* 0x000fe2000001143b */
[----:B------:R-:W-:Y:S01]  /*b1e0*/  IMAD.MOV R55, RZ, RZ, -R55 ;  /* 0x000000ffff377224 */ /* 0x000fe200078e0a37 */
[----:B------:R-:W-:Y:S01]  /*b1f0*/  IADD3.X R5, R111, R5, R102, P2, !PT ;  /* 0x000000056f057210 */ /* 0x000fe200017fe466 */
[----:B------:R-:W-:Y:S02]  /*b200*/  IMAD.MOV R113, RZ, RZ, -R59 ;  /* 0x000000ffff717224 */ /* 0x000fe400078e0a3b */
[----:B------:R-:W-:-:S02]  /*b210*/  IMAD R16, R16, UR4, RZ ;  /* 0x0000000410107c24 */ /* 0x000fc4000f8e02ff */
[C-C-:B------:R-:W-:Y:S02]  /*b220*/  IMAD R55, R129.reuse, R55, R54.reuse ;  /* 0x0000003781377224 */ /* 0x140fe400078e0236 */
[----:B------:R-:W-:Y:S02]  /*b230*/  IMAD R113, R129, R113, R54 ;  /* 0x0000007181717224 */ /* 0x000fe400078e0236 */
[----:B------:R-:W-:Y:S01]  /*b240*/  IMAD R111, R59, UR5, R16 ;  /* 0x000000053b6f7c24 */ /* 0x000fe2000f8e0210 */
[----:B------:R-:W-:Y:S01]  /*b250*/  SHF.R.S32.HI R16, RZ, 0x1f, R55 ;  /* 0x0000001fff107819 */ /* 0x000fe20000011437 */
[----:B------:R-:W-:Y:S01]  /*b260*/  IMAD.IADD R105, R105, 0x1, R115 ;  /* 0x0000000169697824 */ /* 0x000fe200078e0273 */
[----:B------:R-:W-:Y:S01]  /*b270*/  SHF.R.S32.HI R54, RZ, 0x1f, R113 ;  /* 0x0000001fff367819 */ /* 0x000fe20000011471 */
[----:B------:R-:W0:Y:S02]  /*b280*/  S2UR UR5, SR_CgaCtaId ;  /* 0x00000000000579c3 */ /* 0x000e240000008800 */
[----:B------:R-:W-:-:S02]  /*b290*/  IMAD R16, R16, UR6, RZ ;  /* 0x0000000610107c24 */ /* 0x000fc4000f8e02ff */
[----:B------:R-:W-:Y:S01]  /*b2a0*/  IMAD.WIDE.U32 R104, R59, UR4, R104 ;  /* 0x000000043b687c25 */ /* 0x000fe2000f8e0068 */
[----:B------:R-:W-:-:S03]  /*b2b0*/  UMOV UR4, 0x400 ;  /* 0x0000040000047882 */ /* 0x000fc60000000000 */
[----:B------:R-:W-:Y:S02]  /*b2c0*/  IMAD R102, R54, UR8, RZ ;  /* 0x0000000836667c24 */ /* 0x000fe4000f8e02ff */
[----:B------:R-:W-:Y:S02]  /*b2d0*/  IMAD R59, R55, UR7, R16 ;  /* 0x00000007373b7c24 */ /* 0x000fe4000f8e0210 */
[----:B------:R-:W-:Y:S02]  /*b2e0*/  IMAD.IADD R105, R105, 0x1, R111 ;  /* 0x0000000169697824 */ /* 0x000fe400078e026f */
[----:B------:R-:W-:Y:S01]  /*b2f0*/  IMAD.WIDE.U32 R54, R55, UR6, R4 ;  /* 0x0000000637367c25 */ /* 0x000fe2000f8e0004 */
[----:B------:R-:W-:Y:S01]  /*b300*/  ULDC.64 UR6, c[0x0][0xba8] ;  /* 0x0002ea0000067ab9 */ /* 0x000fe20000000a00 */
[----:B------:R-:W-:Y:S02]  /*b310*/  SEL R4, R52, R103, P0 ;  /* 0x0000006734047207 */ /* 0x000fe40000000000 */
[C---:B------:R-:W-:Y:S01]  /*b320*/  IMAD R5, R113.reuse, UR9, R102 ;  /* 0x0000000971057c24 */ /* 0x040fe2000f8e0266 */
[----:B------:R-:W-:Y:S01]  /*b330*/  LEA R111, P2, R54, UR6, 0x2 ;  /* 0x00000006366f7c11 */ /* 0x000fe2000f8410ff */
[----:B------:R-:W-:Y:S01]  /*b340*/  IMAD.WIDE.U32 R112, R113, UR8, R104 ;  /* 0x0000000871707c25 */ /* 0x000fe2000f8e0068 */
[----:B------:R-:W-:Y:S01]  /*b350*/  ULDC.64 UR8, c[0x0][0xb00] ;  /* 0x0002c00000087ab9 */ /* 0x000fe20000000a00 */
[----:B------:R-:W-:Y:S01]  /*b360*/  ULDC UR6, c[0x0][0xa88] ;  /* 0x0002a20000067ab9 */ /* 0x000fe20000000800 */
[----:B------:R-:W-:Y:S01]  /*b370*/  SEL R52, R103, R52, P0 ;  /* 0x0000003467347207 */ /* 0x000fe20000000000 */
[----:B------:R-:W-:Y:S01]  /*b380*/  IMAD.IADD R55, R55, 0x1, R59 ;  /* 0x0000000137377824 */ /* 0x000fe200078e023b */
[----:B------:R-:W-:Y:S01]  /*b390*/  LEA R104, P3, R112, UR8, 0x2 ;  /* 0x0000000870687c11 */ /* 0x000fe2000f8610ff */
[----:B------:R-:W-:Y:S01]  /*b3a0*/  IMAD.IADD R5, R113, 0x1, R5 ;  /* 0x0000000171057824 */ /* 0x000fe200078e0205 */
[----:B------:R-:W-:Y:S01]  /*b3b0*/  SHFL.IDX PT, R114, R111, 0x1, 0x1c1f ;  /* 0x003c1f006f727f89 */ /* 0x000fe200000e0000 */
[----:B0-----:R-:W-:Y:S01]  /*b3c0*/  ULEA UR4, UR5, UR4, 0x18 ;  /* 0x0000000405047291 */ /* 0x001fe2000f8ec03f */
[----:B------:R-:W-:Y:S01]  /*b3d0*/  LEA.HI.X R116, R54, UR7, R55, 0x2, P2 ;  /* 0x0000000736747c11 */ /* 0x000fe200090f1437 */
[----:B------:R-:W-:Y:S01]  /*b3e0*/  IMAD R16, R129, UR6, RZ ;  /* 0x0000000681107c24 */ /* 0x000fe2000f8e02ff */
[----:B------:R-:W-:Y:S01]  /*b3f0*/  LEA.HI.X R106, R112, UR9, R5, 0x2, P3 ;  /* 0x00000009706a7c11 */ /* 0x000fe200098f1405 */
[C---:B------:R-:W-:Y:S01]  /*b400*/  VIADD R105, R101.reuse, 0x8 ;  /* 0x0000000865697836 */ /* 0x040fe20000000000 */
[----:B------:R-:W-:Y:S01]  /*b410*/  SHFL.IDX PT, R112, R111, RZ, 0x1c1f ;  /* 0x001c1fff6f707589 */ /* 0x000fe200000e0000 */
[----:B------:R-:W-:Y:S01]  /*b420*/  UIADD3 UR4, UR4, 0x33420, URZ ;  /* 0x0003342004047890 */ /* 0x000fe2000fffe03f */
[----:B------:R-:W-:-:S02]  /*b430*/  ISETP.GE.OR P2, PT, R101, R16, P1 ;  /* 0x000000106500720c */ /* 0x000fc40000f46670 */
[----:B------:R-:W0:Y:S01]  /*b440*/  SHFL.IDX PT, R113, R116, RZ, 0x1c1f ;  /* 0x001c1fff74717589 */ /* 0x000e2200000e0000 */
[-C--:B------:R-:W-:Y:S01]  /*b450*/  ISETP.GE.OR P1, PT, R105, R16.reuse, P1 ;  /* 0x000000106900720c */ /* 0x080fe20000f26670 */
[----:B------:R-:W-:Y:S01]  /*b460*/  UPRMT UR4, URZ, 0x654, UR4 ;  /* 0x000006543f047896 */ /* 0x000fe20008000004 */
[----:B------:R-:W-:Y:S01]  /*b470*/  ISETP.GE.AND P3, PT, R101, R16, PT ;  /* 0x000000106500720c */ /* 0x000fe20003f66270 */
[----:B------:R-:W1:Y:S01]  /*b480*/  SHFL.IDX PT, R115, R116, 0x1, 0x1c1f ;  /* 0x003c1f0074737f89 */ /* 0x000e6200000e0000 */
[----:B------:R-:W-:Y:S01]  /*b490*/  SEL R55, R56, R57, P0 ;  /* 0x0000003938377207 */ /* 0x000fe20000000000 */
[----:B------:R-:W-:Y:S01]  /*b4a0*/  IMAD.SHL.U32 R101, R100, 0x2, RZ ;  /* 0x0000000264657824 */ /* 0x000fe200078e00ff */
[----:B------:R-:W-:Y:S01]  /*b4b0*/  SEL R59, R57, R56, P0 ;  /* 0x00000038393b7207 */ /* 0x000fe20000000000 */
[----:B------:R2:W3:Y:S01]  /*b4c0*/  SHFL.IDX PT, R102, R104, RZ, 0x1c1f ;  /* 0x001c1fff68667589 */ /* 0x0004e200000e0000 */
[----:B------:R-:W-:Y:S02]  /*b4d0*/  SEL R5, R53, R110, P0 ;  /* 0x0000006e35057207 */ /* 0x000fe40000000000 */
[----:B------:R-:W-:Y:S01]  /*b4e0*/  SYNCS.ARRIVE.TRANS64.RED.A1T0 RZ, [UR4], RZ ;  /* 0x000000ffffff79a7 */ /* 0x000fe20008100404 */
[----:B------:R2:W4:Y:S01]  /*b4f0*/  SHFL.IDX PT, R103, R106, RZ, 0x1c1f ;  /* 0x001c1fff6a677589 */ /* 0x00052200000e0000 */
[----:B------:R-:W-:-:S02]  /*b500*/  SEL R54, R58, R109, P0 ;  /* 0x0000006d3a367207 */ /* 0x000fc40000000000 */
[----:B------:R-:W-:Y:S02]  /*b510*/  SEL R56, R60, R107, P0 ;  /* 0x0000006b3c387207 */ /* 0x000fe40000000000 */
[----:B------:R-:W-:Y:S02]  /*b520*/  SEL R57, R61, R108, P0 ;  /* 0x0000006c3d397207 */ /* 0x000fe40000000000 */
[----:B------:R-:W-:Y:S02]  /*b530*/  SEL R53, R110, R53, P0 ;  /* 0x000000356e357207 */ /* 0x000fe40000000000 */
[----:B------:R-:W-:Y:S02]  /*b540*/  SEL R58, R109, R58, P0 ;  /* 0x0000003a6d3a7207 */ /* 0x000fe40000000000 */
[----:B------:R-:W-:Y:S01]  /*b550*/  SEL R60, R107, R60, P0 ;  /* 0x0000003c6b3c7207 */ /* 0x000fe20000000000 */
[----:B0-----:R2:W-:Y:S01]  /*b560*/  @!P2 ST.E desc[UR38][R112.64], R2 ;  /* 0x000000027000a985 */ /* 0x0015e2000c101926 */
[----:B------:R-:W-:-:S03]  /*b570*/  SEL R61, R108, R61, P0 ;  /* 0x0000003d6c3d7207 */ /* 0x000fc60000000000 */
[----:B-1----:R2:W-:Y:S01]  /*b580*/  @!P1 ST.E desc[UR38][R114.64], R0 ;  /* 0x0000000072009985 */ /* 0x0025e2000c101926 */
[----:B------:R-:W-:Y:S05]  /*b590*/  @P3 BRA `(.L_x_3171) ;  /* 0x0000000800383947 */ /* 0x000fea0003800000 */
[C---:B--2---:R-:W-:Y:S01]  /*b5a0*/  VIADD R0, R101.reuse, 0x8 ;  /* 0x0000000865007836 */ /* 0x044fe20000000000 */
[----:B------:R-:W-:Y:S01]  /*b5b0*/  ULDC UR4, c[0x0][0xac8] ;  /* 0x0002b20000047ab9 */ /* 0x000fe20000000800 */
[C---:B------:R-:W-:Y:S01]  /*b5c0*/  VIADD R100, R101.reuse, 0x10 ;  /* 0x0000001065647836 */ /* 0x040fe20000000000 */
[C---:B------:R-:W-:Y:S01]  /*b5d0*/  ISETP.GE.AND P4, PT, R101.reuse, UR4, PT ;  /* 0x0000000465007c0c */ /* 0x040fe2000bf86270 */
[C---:B------:R-:W-:Y:S01]  /*b5e0*/  VIADD R107, R101.reuse, 0x18 ;  /* 0x00000018656b7836 */ /* 0x040fe20000000000 */
[----:B------:R-:W-:Y:S01]  /*b5f0*/  ISETP.GE.AND P5, PT, R0, UR4, PT ;  /* 0x0000000400007c0c */ /* 0x000fe2000bfa6270 */
[C---:B------:R-:W-:Y:S01]  /*b600*/  VIADD R112, R101.reuse, 0x20 ;  /* 0x0000002065707836 */ /* 0x040fe20000000000 */
[----:B------:R-:W-:Y:S01]  /*b610*/  ISETP.GE.AND P3, PT, R100, UR4, PT ;  /* 0x0000000464007c0c */ /* 0x000fe2000bf66270 */
[----:B------:R-:W-:Y:S01]  /*b620*/  VIADD R114, R101, 0x28 ;  /* 0x0000002865727836 */ /* 0x000fe20000000000 */
[----:B------:R-:W-:Y:S01]  /*b630*/  ISETP.GE.AND P1, PT, R107, UR4, PT ;  /* 0x000000046b007c0c */ /* 0x000fe2000bf26270 */
[----:B------:R-:W-:Y:S01]  /*b640*/  VIADD R115, R101, 0x30 ;  /* 0x0000003065737836 */ /* 0x000fe20000000000 */
[----:B------:R-:W-:-:S05]  /*b650*/  ISETP.GE.AND P2, PT, R112, UR4, PT ;  /* 0x0000000470007c0c */ /* 0x000fca000bf46270 */
[--C-:B---34-:R-:W-:Y:S02]  /*b660*/  @!P4 IMAD.WIDE R108, R101, 0x4, R102.reuse ;  /* 0x00000004656cc825 */ /* 0x118fe400078e0266 */
[----:B------:R-:W-:Y:S02]  /*b670*/  @!P5 LEA.HI R0, R0, R0, RZ, 0x1 ;  /* 0x000000000000d211 */ /* 0x000fe400078f08ff */
[----:B------:R-:W-:Y:S01]  /*b680*/  @!P3 LEA.HI R100, R100, R100, RZ, 0x1 ;  /* 0x000000646464b211 */ /* 0x000fe200078f08ff */
[----:B------:R0:W-:Y:S01]  /*b690*/  @!P4 ST.E.64 desc[UR38][R108.64], R74 ;  /* 0x0000004a6c00c985 */ /* 0x0001e2000c101b26 */
[----:B------:R-:W-:Y:S02]  /*b6a0*/  @!P5 LOP3.LUT R111, R0, 0xfffffffe, RZ, 0xc0, !PT ;  /* 0xfffffffe006fd812 */ /* 0x000fe400078ec0ff */
[----:B------:R-:W-:Y:S02]  /*b6b0*/  @!P1 LEA.HI R0, R107, R107, RZ, 0x1 ;  /* 0x0000006b6b009211 */ /* 0x000fe400078f08ff */
[----:B------:R-:W-:Y:S01]  /*b6c0*/  @!P3 LOP3.LUT R107, R100, 0xfffffffe, RZ, 0xc0, !PT ;  /* 0xfffffffe646bb812 */ /* 0x000fe200078ec0ff */
[----:B------:R-:W-:Y:S01]  /*b6d0*/  @!P5 IMAD.WIDE R110, R111, 0x4, R102 ;  /* 0x000000046f6ed825 */ /* 0x000fe200078e0266 */
[----:B------:R-:W-:-:S02]  /*b6e0*/  @!P1 LOP3.LUT R113, R0, 0xfffffffe, RZ, 0xc0, !PT ;  /* 0xfffffffe00719812 */ /* 0x000fc400078ec0ff */
[----:B------:R-:W-:Y:S01]  /*b6f0*/  ISETP.GE.AND P4, PT, R114, UR4, PT ;  /* 0x0000000472007c0c */ /* 0x000fe2000bf86270 */
[C---:B------:R-:W-:Y:S01]  /*b700*/  VIADD R0, R101.reuse, 0x40 ;  /* 0x0000004065007836 */ /* 0x040fe20000000000 */
[----:B------:R1:W-:Y:S01]  /*b710*/  @!P5 ST.E.64 desc[UR38][R110.64], R80 ;  /* 0x000000506e00d985 */ /* 0x0003e2000c101b26 */
[----:B------:R-:W-:Y:S01]  /*b720*/  VIADD R100, R101, 0x38 ;  /* 0x0000003865647836 */ /* 0x000fe20000000000 */
[----:B------:R-:W-:Y:S01]  /*b730*/  @!P2 LEA.HI R112, R112, R112, RZ, 0x1 ;  /* 0x000000707070a211 */ /* 0x000fe200078f08ff */
[----:B0-----:R-:W-:Y:S01]  /*b740*/  @!P3 IMAD.WIDE R74, R107, 0x4, R102 ;  /* 0x000000046b4ab825 */ /* 0x001fe200078e0266 */
[----:B------:R-:W-:Y:S02]  /*b750*/  ISETP.GE.AND P5, PT, R115, UR4, PT ;  /* 0x0000000473007c0c */ /* 0x000fe4000bfa6270 */
[----:B------:R-:W-:Y:S02]  /*b760*/  @!P2 LOP3.LUT R109, R112, 0xfffffffe, RZ, 0xc0, !PT ;  /* 0xfffffffe706da812 */ /* 0x000fe400078ec0ff */
[----:B------:R0:W-:Y:S01]  /*b770*/  @!P3 ST.E.64 desc[UR38][R74.64], R78 ;  /* 0x0000004e4a00b985 */ /* 0x0001e2000c101b26 */
[----:B------:R-:W-:-:S02]  /*b780*/  ISETP.GE.AND P3, PT, R0, UR4, PT ;  /* 0x0000000400007c0c */ /* 0x000fc4000bf66270 */
[----:B------:R-:W-:Y:S01]  /*b790*/  @!P4 LEA.HI R114, R114, R114, RZ, 0x1 ;  /* 0x000000727272c211 */ /* 0x000fe200078f08ff */
[--C-:B------:R-:W-:Y:S01]  /*b7a0*/  @!P2 IMAD.WIDE R108, R109, 0x4, R102.reuse ;  /* 0x000000046d6ca825 */ /* 0x100fe200078e0266 */
[----:B------:R-:W-:Y:S02]  /*b7b0*/  ISETP.GE.AND P6, PT, R100, UR4, PT ;  /* 0x0000000464007c0c */ /* 0x000fe4000bfc6270 */
[----:B------:R-:W-:Y:S01]  /*b7c0*/  @!P4 LOP3.LUT R107, R114, 0xfffffffe, RZ, 0xc0, !PT ;  /* 0xfffffffe726bc812 */ /* 0x000fe200078ec0ff */
[----:B-1----:R-:W-:Y:S01]  /*b7d0*/  @!P1 IMAD.WIDE R80, R113, 0x4, R102 ;  /* 0x0000000471509825 */ /* 0x002fe200078e0266 */
[----:B------:R-:W-:-:S03]  /*b7e0*/  @!P5 LEA.HI R115, R115, R115, RZ, 0x1 ;  /* 0x000000737373d211 */ /* 0x000fc600078f08ff */
[C---:B------:R-:W-:Y:S01]  /*b7f0*/  VIADD R110, R101.reuse, 0x48 ;  /* 0x00000048656e7836 */ /* 0x040fe20000000000 */
[----:B------:R1:W-:Y:S01]  /*b800*/  @!P1 ST.E.64 desc[UR38][R80.64], R82 ;  /* 0x0000005250009985 */ /* 0x0003e2000c101b26 */
[----:B------:R-:W-:Y:S01]  /*b810*/  @!P3 LEA.HI R0, R0, R0, RZ, 0x1 ;  /* 0x000000000000b211 */ /* 0x000fe200078f08ff */
[----:B------:R-:W-:Y:S01]  /*b820*/  VIADD R111, R101, 0x50 ;  /* 0x00000050656f7836 */ /* 0x000fe20000000000 */
[----:B0-----:R-:W-:Y:S01]  /*b830*/  @!P5 LOP3.LUT R79, R115, 0xfffffffe, RZ, 0xc0, !PT ;  /* 0xfffffffe734fd812 */ /* 0x001fe200078ec0ff */
[--C-:B------:R-:W-:Y:S01]  /*b840*/  @!P4 IMAD.WIDE R74, R107, 0x4, R102.reuse ;  /* 0x000000046b4ac825 */ /* 0x100fe200078e0266 */
[----:B------:R-:W-:Y:S01]  /*b850*/  ISETP.GE.AND P1, PT, R110, UR4, PT ;  /* 0x000000046e007c0c */ /* 0x000fe2000bf26270 */
[----:B------:R-:W-:Y:S01]  /*b860*/  @!P2 ST.E.64 desc[UR38][R108.64], R86 ;  /* 0x000000566c00a985 */ /* 0x000fe2000c101b26 */
[----:B------:R-:W-:Y:S01]  /*b870*/  ISETP.GE.AND P2, PT, R111, UR4, PT ;  /* 0x000000046f007c0c */ /* 0x000fe2000bf46270 */
[--C-:B------:R-:W-:Y:S01]  /*b880*/  @!P5 IMAD.WIDE R78, R79, 0x4, R102.reuse ;  /* 0x000000044f4ed825 */ /* 0x100fe200078e0266 */
[----:B------:R-:W-:Y:S01]  /*b890*/  @!P6 LEA.HI R100, R100, R100, RZ, 0x1 ;  /* 0x000000646464e211 */ /* 0x000fe200078f08ff */
[----:B------:R0:W-:Y:S01]  /*b8a0*/  @!P4 ST.E.64 desc[UR38][R74.64], R84 ;  /* 0x000000544a00c985 */ /* 0x0001e2000c101b26 */
[----:B-1----:R-:W-:Y:S01]  /*b8b0*/  @!P3 LOP3.LUT R83, R0, 0xfffffffe, RZ, 0xc0, !PT ;  /* 0xfffffffe0053b812 */ /* 0x002fe200078ec0ff */
[----:B------:R-:W-:Y:S01]  /*b8c0*/  VIADD R0, R101, 0x58 ;  /* 0x0000005865007836 */ /* 0x000fe20000000000 */
[----:B------:R-:W-:Y:S01]  /*b8d0*/  @!P6 LOP3.LUT R81, R100, 0xfffffffe, RZ, 0xc0, !PT ;  /* 0xfffffffe6451e812 */ /* 0x000fe200078ec0ff */
[----:B------:R1:W-:Y:S04]  /*b8e0*/  @!P5 ST.E.64 desc[UR38][R78.64], R88 ;  /* 0x000000584e00d985 */ /* 0x0003e8000c101b26 */
[----:B------:R-:W-:Y:S01]  /*b8f0*/  @!P1 LEA.HI R110, R110, R110, RZ, 0x1 ;  /* 0x0000006e6e6e9211 */ /* 0x000fe200078f08ff */
[----:B------:R-:W-:Y:S01]  /*b900*/  @!P3 IMAD.WIDE R82, R83, 0x4, R102 ;  /* 0x000000045352b825 */ /* 0x000fe200078e0266 */
[----:B------:R-:W-:-:S02]  /*b910*/  ISETP.GE.AND P4, PT, R0, UR4, PT ;  /* 0x0000000400007c0c */ /* 0x000fc4000bf86270 */
[----:B------:R-:W-:Y:S01]  /*b920*/  @!P2 LEA.HI R111, R111, R111, RZ, 0x1 ;  /* 0x0000006f6f6fa211 */ /* 0x000fe200078f08ff */
[--C-:B------:R-:W-:Y:S01]  /*b930*/  @!P6 IMAD.WIDE R80, R81, 0x4, R102.reuse ;  /* 0x000000045150e825 */ /* 0x100fe200078e0266 */
[----:B0-----:R-:W-:Y:S02]  /*b940*/  @!P1 LOP3.LUT R75, R110, 0xfffffffe, RZ, 0xc0, !PT ;  /* 0xfffffffe6e4b9812 */ /* 0x001fe400078ec0ff */
[----:B------:R-:W-:Y:S01]  /*b950*/  @!P2 LOP3.LUT R111, R111, 0xfffffffe, RZ, 0xc0, !PT ;  /* 0xfffffffe6f6fa812 */ /* 0x000fe200078ec0ff */
[----:B------:R-:W-:Y:S01]  /*b960*/  VIADD R86, R101, 0x60 ;  /* 0x0000006065567836 */ /* 0x000fe20000000000 */
[----:B------:R0:W-:Y:S01]  /*b970*/  @!P6 ST.E.64 desc[UR38][R80.64], R92 ;  /* 0x0000005c5000e985 */ /* 0x0001e2000c101b26 */
[----:B------:R-:W-:-:S03]  /*b980*/  @!P1 IMAD.WIDE R74, R75, 0x4, R102 ;  /* 0x000000044b4a9825 */ /* 0x000fc600078e0266 */
[----:B------:R2:W-:Y:S01]  /*b990*/  @!P3 ST.E.64 desc[UR38][R82.64], R94 ;  /* 0x0000005e5200b985 */ /* 0x0005e2000c101b26 */
[----:B------:R-:W-:Y:S01]  /*b9a0*/  @!P4 LEA.HI R0, R0, R0, RZ, 0x1 ;  /* 0x000000000000c211 */ /* 0x000fe200078f08ff */
[----:B------:R-:W-:Y:S01]  /*b9b0*/  VIADD R84, R101, 0x70 ;  /* 0x0000007065547836 */ /* 0x000fe20000000000 */
[----:B------:R-:W-:Y:S01]  /*b9c0*/  ISETP.GE.AND P3, PT, R86, UR4, PT ;  /* 0x0000000456007c0c */ /* 0x000fe2000bf66270 */
[----:B-1----:R-:W-:Y:S01]  /*b9d0*/  @!P2 IMAD.WIDE R78, R111, 0x4, R102 ;  /* 0x000000046f4ea825 */ /* 0x002fe200078e0266 */
[----:B------:R1:W-:Y:S02]  /*b9e0*/  @!P1 ST.E.64 desc[UR38][R74.64], R90 ;  /* 0x0000005a4a009985 */ /* 0x0003e4000c101b26 */
[----:B------:R-:W-:Y:S01]  /*b9f0*/  ISETP.GE.AND P6, PT, R84, UR4, PT ;  /* 0x0000000454007c0c */ /* 0x000fe2000bfc6270 */
[C---:B------:R-:W-:Y:S01]  /*ba00*/  VIADD R85, R101.reuse, 0x78 ;  /* 0x0000007865557836 */ /* 0x040fe20000000000 */
[----:B------:R3:W-:Y:S01]  /*ba10*/  @!P2 ST.E.64 desc[UR38][R78.64], R98 ;  /* 0x000000624e00a985 */ /* 0x0007e2000c101b26 */
[C---:B0-----:R-:W-:Y:S01]  /*ba20*/  VIADD R80, R101.reuse, 0x68 ;  /* 0x0000006865507836 */ /* 0x041fe20000000000 */
[----:B------:R-:W-:Y:S01]  /*ba30*/  @!P4 LOP3.LUT R81, R0, 0xfffffffe, RZ, 0xc0, !PT ;  /* 0xfffffffe0051c812 */ /* 0x000fe200078ec0ff */
[----:B------:R-:W-:Y:S01]  /*ba40*/  VIADD R0, R101, 0x88 ;  /* 0x0000008865007836 */ /* 0x000fe20000000000 */
[----:B------:R-:W-:Y:S01]  /*ba50*/  ISETP.GE.AND P5, PT, R85, UR4, PT ;  /* 0x0000000455007c0c */ /* 0x000fe2000bfa6270 */
[----:B--2---:R-:W-:Y:S01]  /*ba60*/  VIADD R82, R101, 0x80 ;  /* 0x0000008065527836 */ /* 0x004fe20000000000 */
[----:B------:R-:W-:-:S02]  /*ba70*/  ISETP.GE.AND P1, PT, R80, UR4, PT ;  /* 0x0000000450007c0c */ /* 0x000fc4000bf26270 */
[----:B------:R-:W-:Y:S01]  /*ba80*/  @!P3 LEA.HI R86, R86, R86, RZ, 0x1 ;  /* 0x000000565656b211 */ /* 0x000fe200078f08ff */
[----:B-1----:R-:W-:Y:S01]  /*ba90*/  @!P4 IMAD.WIDE R74, R81, 0x4, R102 ;  /* 0x00000004514ac825 */ /* 0x002fe200078e0266 */
[----:B------:R-:W-:Y:S02]  /*baa0*/  ISETP.GE.AND P2, PT, R82, UR4, PT ;  /* 0x0000000452007c0c */ /* 0x000fe4000bf46270 */
[----:B------:R-:W-:Y:S02]  /*bab0*/  @!P6 LEA.HI R84, R84, R84, RZ, 0x1 ;  /* 0x000000545454e211 */ /* 0x000fe400078f08ff */
[----:B------:R0:W-:Y:S01]  /*bac0*/  @!P4 ST.E.64 desc[UR38][R74.64], R96 ;  /* 0x000000604a00c985 */ /* 0x0001e2000c101b26 */
[----:B------:R-:W-:Y:S02]  /*bad0*/  ISETP.GE.AND P4, PT, R0, UR4, PT ;  /* 0x0000000400007c0c */ /* 0x000fe4000bf86270 */
[----:B---3--:R-:W-:Y:S02]  /*bae0*/  @!P3 LOP3.LUT R79, R86, 0xfffffffe, RZ, 0xc0, !PT ;  /* 0xfffffffe564fb812 */ /* 0x008fe400078ec0ff */
[----:B------:R-:W-:-:S02]  /*baf0*/  @!P1 LEA.HI R80, R80, R80, RZ, 0x1 ;  /* 0x0000005050509211 */ /* 0x000fc400078f08ff */
[----:B------:R-:W-:Y:S01]  /*bb00*/  @!P5 LEA.HI R85, R85, R85, RZ, 0x1 ;  /* 0x000000555555d211 */ /* 0x000fe200078f08ff */
[--C-:B------:R-:W-:Y:S01]  /*bb10*/  @!P3 IMAD.WIDE R78, R79, 0x4, R102.reuse ;  /* 0x000000044f4eb825 */ /* 0x100fe200078e0266 */
[----:B------:R-:W-:Y:S02]  /*bb20*/  @!P1 LOP3.LUT R81, R80, 0xfffffffe, RZ, 0xc0, !PT ;  /* 0xfffffffe50519812 */ /* 0x000fe400078ec0ff */
[----:B------:R-:W-:Y:S02]  /*bb30*/  @!P2 LEA.HI R82, R82, R82, RZ, 0x1 ;  /* 0x000000525252a211 */ /* 0x000fe400078f08ff */
[----:B------:R-:W-:Y:S01]  /*bb40*/  @!P6 LOP3.LUT R83, R84, 0xfffffffe, RZ, 0xc0, !PT ;  /* 0xfffffffe5453e812 */ /* 0x000fe200078ec0ff */
[--C-:B------:R-:W-:Y:S01]  /*bb50*/  @!P1 IMAD.WIDE R80, R81, 0x4, R102.reuse ;  /* 0x0000000451509825 */ /* 0x100fe200078e0266 */
[----:B------:R-:W-:Y:S01]  /*bb60*/  @!P4 LEA.HI R0, R0, R0, RZ, 0x1 ;  /* 0x000000000000c211 */ /* 0x000fe200078f08ff */
[----:B------:R1:W-:Y:S01]  /*bb70*/  @!P3 ST.E.64 desc[UR38][R78.64], R62 ;  /* 0x0000003e4e00b985 */ /* 0x0003e2000c101b26 */
[----:B------:R-:W-:Y:S01]  /*bb80*/  @!P5 LOP3.LUT R85, R85, 0xfffffffe, RZ, 0xc0, !PT ;  /* 0xfffffffe5555d812 */ /* 0x000fe200078ec0ff */
[--C-:B0-----:R-:W-:Y:S01]  /*bb90*/  @!P6 IMAD.WIDE R74, R83, 0x4, R102.reuse ;  /* 0x00000004534ae825 */ /* 0x101fe200078e0266 */
[----:B------:R-:W-:Y:S01]  /*bba0*/  @!P2 LOP3.LUT R87, R82, 0xfffffffe, RZ, 0xc0, !PT ;  /* 0xfffffffe5257a812 */ /* 0x000fe200078ec0ff */
[----:B------:R0:W-:Y:S02]  /*bbb0*/  @!P1 ST.E.64 desc[UR38][R80.64], R64 ;  /* 0x0000004050009985 */ /* 0x0001e4000c101b26 */
[----:B------:R-:W-:-:S02]  /*bbc0*/  @!P5 IMAD.WIDE R82, R85, 0x4, R102 ;  /* 0x000000045552d825 */ /* 0x000fc400078e0266 */
[----:B------:R2:W-:Y:S04]  /*bbd0*/  @!P6 ST.E.64 desc[UR38][R74.64], R50 ;  /* 0x000000324a00e985 */ /* 0x0005e8000c101b26 */
[----:B------:R-:W-:Y:S01]  /*bbe0*/  @!P5 ST.E.64 desc[UR38][R82.64], R48 ;  /* 0x000000305200d985 */ /* 0x000fe2000c101b26 */
[----:B-1----:R-:W-:Y:S01]  /*bbf0*/  @!P4 LOP3.LUT R79, R0, 0xfffffffe, RZ, 0xc0, !PT ;  /* 0xfffffffe004fc812 */ /* 0x002fe200078ec0ff */
[----:B------:R-:W-:-:S04]  /*bc00*/  @!P2 IMAD.WIDE R62, R87, 0x4, R102 ;  /* 0x00000004573ea825 */ /* 0x000fc800078e0266 */
[----:B------:R-:W-:Y:S01]  /*bc10*/  VIADD R0, R101, 0x90 ;  /* 0x0000009065007836 */ /* 0x000fe20000000000 */
[----:B------:R1:W-:Y:S01]  /*bc20*/  @!P2 ST.E.64 desc[UR38][R62.64], R44 ;  /* 0x0000002c3e00a985 */ /* 0x0003e2000c101b26 */
[----:B0-----:R-:W-:-:S03]  /*bc30*/  @!P4 IMAD.WIDE R64, R79, 0x4, R102 ;  /* 0x000000044f40c825 */ /* 0x001fc600078e0266 */
[----:B------:R-:W-:Y:S01]  /*bc40*/  ISETP.GE.AND P1, PT, R0, UR4, PT ;  /* 0x0000000400007c0c */ /* 0x000fe2000bf26270 */
[C---:B------:R-:W-:Y:S01]  /*bc50*/  VIADD R78, R101.reuse, 0x98 ;  /* 0x00000098654e7836 */ /* 0x040fe20000000000 */
[----:B------:R0:W-:Y:S01]  /*bc60*/  @!P4 ST.E.64 desc[UR38][R64.64], R46 ;  /* 0x0000002e4000c985 */ /* 0x0001e2000c101b26 */
[C---:B------:R-:W-:Y:S02]  /*bc70*/  VIADD R79, R101.reuse, 0xa0 ;  /* 0x000000a0654f7836 */ /* 0x040fe40000000000 */
[C---:B------:R-:W-:Y:S01]  /*bc80*/  VIADD R80, R101.reuse, 0xa8 ;  /* 0x000000a865507836 */ /* 0x040fe20000000000 */
[----:B------:R-:W-:Y:S01]  /*bc90*/  ISETP.GE.AND P2, PT, R78, UR4, PT ;  /* 0x000000044e007c0c */ /* 0x000fe2000bf46270 */
[----:B--2---:R-:W-:Y:S01]  /*bca0*/  VIADD R50, R101, 0xb0 ;  /* 0x000000b065327836 */ /* 0x004fe20000000000 */
[----:B------:R-:W-:Y:S01]  /*bcb0*/  ISETP.GE.AND P3, PT, R79, UR4, PT ;  /* 0x000000044f007c0c */ /* 0x000fe2000bf66270 */
[----:B------:R-:W-:Y:S01]  /*bcc0*/  VIADD R51, R101, 0xb8 ;  /* 0x000000b865337836 */ /* 0x000fe20000000000 */
[----:B------:R-:W-:-:S02]  /*bcd0*/  ISETP.GE.AND P4, PT, R80, UR4, PT ;  /* 0x0000000450007c0c */ /* 0x000fc4000bf86270 */
[----:B------:R-:W-:Y:S02]  /*bce0*/  ISETP.GE.AND P5, PT, R50, UR4, PT ;  /* 0x0000000432007c0c */ /* 0x000fe4000bfa6270 */
[----:B------:R-:W-:Y:S02]  /*bcf0*/  ISETP.GE.AND P6, PT, R51, UR4, PT ;  /* 0x0000000433007c0c */ /* 0x000fe4000bfc6270 */
[----:B------:R-:W-:-:S03]  /*bd00*/  @!P1 LEA.HI R0, R0, R0, RZ, 0x1 ;  /* 0x0000000000009211 */ /* 0x000fc600078f08ff */
[----:B------:R-:W-:Y:S02]  /*bd10*/  @!P2 LEA.HI R78, R78, R78, RZ, 0x1 ;  /* 0x0000004e4e4ea211 */ /* 0x000fe400078f08ff */
[----:B------:R-:W-:Y:S02]  /*bd20*/  @!P3 LEA.HI R79, R79, R79, RZ, 0x1 ;  /* 0x0000004f4f4fb211 */ /* 0x000fe400078f08ff */
[----:B------:R-:W-:Y:S02]  /*bd30*/  @!P4 LEA.HI R80, R80, R80, RZ, 0x1 ;  /* 0x000000505050c211 */ /* 0x000fe400078f08ff */
[----:B------:R-:W-:Y:S02]  /*bd40*/  @!P5 LEA.HI R50, R50, R50, RZ, 0x1 ;  /* 0x000000323232d211 */ /* 0x000fe400078f08ff */
[----:B-1----:R-:W-:Y:S02]  /*bd50*/  @!P6 LEA.HI R44, R51, R51, RZ, 0x1 ;  /* 0x00000033332ce211 */ /* 0x002fe400078f08ff */
[----:B------:R-:W-:-:S02]  /*bd60*/  @!P1 LOP3.LUT R45, R0, 0xfffffffe, RZ, 0xc0, !PT ;  /* 0xfffffffe002d9812 */ /* 0x000fc400078ec0ff */
[----:B0-----:R-:W-:Y:S02]  /*bd70*/  @!P2 LOP3.LUT R47, R78, 0xfffffffe, RZ, 0xc0, !PT ;  /* 0xfffffffe4e2fa812 */ /* 0x001fe400078ec0ff */
[----:B------:R-:W-:Y:S02]  /*bd80*/  @!P3 LOP3.LUT R49, R79, 0xfffffffe, RZ, 0xc0, !PT ;  /* 0xfffffffe4f31b812 */ /* 0x000fe400078ec0ff */
[----:B------:R-:W-:Y:S01]  /*bd90*/  @!P4 LOP3.LUT R51, R80, 0xfffffffe, RZ, 0xc0, !PT ;  /* 0xfffffffe5033c812 */ /* 0x000fe200078ec0ff */
[--C-:B------:R-:W-:Y:S01]  /*bda0*/  @!P2 IMAD.WIDE R46, R47, 0x4, R102.reuse ;  /* 0x000000042f2ea825 */ /* 0x100fe200078e0266 */
[----:B------:R-:W-:Y:S02]  /*bdb0*/  @!P5 LOP3.LUT R63, R50, 0xfffffffe, RZ, 0xc0, !PT ;  /* 0xfffffffe323fd812 */ /* 0x000fe400078ec0ff */
[----:B------:R-:W-:Y:S01]  /*bdc0*/  @!P6 LOP3.LUT R65, R44, 0xfffffffe, RZ, 0xc0, !PT ;  /* 0xfffffffe2c41e812 */ /* 0x000fe200078ec0ff */
[----:B------:R-:W-:-:S04]  /*bdd0*/  @!P1 IMAD.WIDE R44, R45, 0x4, R102 ;  /* 0x000000042d2c9825 */ /* 0x000fc800078e0266 */
        /* <DEDUP_REMOVED lines=8> */
[----:B------:R0:W-:Y:S04]  /*be60*/  @!P5 ST.E.64 desc[UR38][R62.64], R32 ;  /* 0x000000203e00d985 */ /* 0x0001e8000c101b26 */
[----:B------:R0:W-:Y:S02]  /*be70*/  @!P6 ST.E.64 desc[UR38][R102.64], R34 ;  /* 0x000000226600e985 */ /* 0x0001e4000c101b26 */
.L_x_3171:
[----:B------:R-:W-:Y:S05]  /*be80*/  BSYNC B0 ;  /* 0x0000000000007941 */ /* 0x000fea0003800000 */
.L_x_3170:
[----:B------:R-:W-:Y:S01]  /*be90*/  ISETP.GE.AND P1, PT, R105, R16, PT ;  /* 0x000000106900720c */ /* 0x000fe20003f26270 */
[----:B0-----:R1:W0:Y:S01]  /*bea0*/  SHFL.IDX PT, R25, R106, 0x1, 0x1c1f ;  /* 0x003c1f006a197f89 */ /* 0x00122200000e0000 */
        /* <DEDUP_REMOVED lines=21> */
[----:B--2---:R-:W-:Y:S02]  /*c000*/  SEL R2, R17, R68, P0 ;  /* 0x0000004411027207 */ /* 0x004fe40000000000 */
[----:B------:R-:W-:Y:S01]  /*c010*/  SEL R8, R68, R17, P0 ;  /* 0x0000001144087207 */ /* 0x000fe20000000000 */
[----:B01----:R-:W-:Y:S06]  /*c020*/  @P1 BRA `(.L_x_3144) ;  /* 0x0000005000701947 */ /* 0x003fec0003800000 */
        /* <DEDUP_REMOVED lines=11> */
[----:B------:R-:W-:-:S02]  /*c0e0*/  ISETP.GE.AND P2, PT, R48, UR4, PT ;  /* 0x0000000430007c0c */ /* 0x000fc4000bf46270 */
[----:B------:R-:W-:Y:S02]  /*c0f0*/  ISETP.GE.AND P3, PT, R50, UR4, PT ;  /* 0x0000000432007c0c */ /* 0x000fe4000bf66270 */
[----:B------:R-:W-:Y:S01]  /*c100*/  ISETP.GE.AND P4, PT, R51, UR4, PT ;  /* 0x0000000433007c0c */ /* 0x000fe2000bf86270 */
[----:B------:R-:W-:Y:S02]  /*c110*/  @!P0 IMAD.WIDE R16, R101, 0x4, R24 ;  /* 0x0000000465108825 */ /* 0x000fe400078e0218 */
[----:B------:R-:W-:Y:S02]  /*c120*/  @!P1 LEA.HI R0, R0, R0, RZ, 0x1 ;  /* 0x0000000000009211 */ /* 0x000fe400078f08ff */
[----:B------:R-:W-:Y:S01]  /*c130*/  @!P5 LEA.HI R30, R30, R30, RZ, 0x1 ;  /* 0x0000001e1e1ed211 */ /* 0x000fe200078f08ff */
[----:B------:R0:W-:Y:S01]  /*c140*/  @!P0 ST.E.64 desc[UR38][R16.64], R10 ;  /* 0x0000000a10008985 */ /* 0x0001e2000c101b26 */
[----:B------:R-:W-:Y:S02]  /*c150*/  @!P6 LEA.HI R42, R31, R31, RZ, 0x1 ;  /* 0x0000001f1f2ae211 */ /* 0x000fe400078f08ff */
[----:B------:R-:W-:Y:S01]  /*c160*/  @!P1 LOP3.LUT R31, R0, 0xfffffffe, RZ, 0xc0, !PT ;  /* 0xfffffffe001f9812 */ /* 0x000fe200078ec0ff */
[----:B------:R-:W-:Y:S01]  /*c170*/  VIADD R0, R101, 0x38 ;  /* 0x0000003865007836 */ /* 0x000fe20000000000 */
[----:B------:R-:W-:-:S02]  /*c180*/  @!P5 LOP3.LUT R43, R30, 0xfffffffe, RZ, 0xc0, !PT ;  /* 0xfffffffe1e2bd812 */ /* 0x000fc400078ec0ff */
[----:B------:R-:W-:Y:S01]  /*c190*/  @!P6 LOP3.LUT R49, R42, 0xfffffffe, RZ, 0xc0, !PT ;  /* 0xfffffffe2a31e812 */ /* 0x000fe200078ec0ff */
[----:B------:R-:W-:Y:S01]  /*c1a0*/  VIADD R42, R101, 0x40 ;  /* 0x00000040652a7836 */ /* 0x000fe20000000000 */
[----:B------:R-:W-:Y:S02]  /*c1b0*/  @!P2 LEA.HI R48, R48, R48, RZ, 0x1 ;  /* 0x000000303030a211 */ /* 0x000fe400078f08ff */
[----:B------:R-:W-:Y:S02]  /*c1c0*/  @!P3 LEA.HI R50, R50, R50, RZ, 0x1 ;  /* 0x000000323232b211 */ /* 0x000fe400078f08ff */
[----:B------:R-:W-:Y:S01]  /*c1d0*/  @!P4 LEA.HI R51, R51, R51, RZ, 0x1 ;  /* 0x000000333333c211 */ /* 0x000fe200078f08ff */
[----:B0-----:R-:W-:-:S04]  /*c1e0*/  @!P1 IMAD.WIDE R10, R31, 0x4, R24 ;  /* 0x000000041f0a9825 */ /* 0x001fc800078e0218 */
[--C-:B------:R-:W-:Y:S01]  /*c1f0*/  @!P5 IMAD.WIDE R16, R43, 0x4, R24.reuse ;  /* 0x000000042b10d825 */ /* 0x100fe200078e0218 */
[----:B------:R0:W-:Y:S01]  /*c200*/  @!P1 ST.E.64 desc[UR38][R10.64], R12 ;  /* 0x0000000c0a009985 */ /* 0x0001e2000c101b26 */
[----:B------:R-:W-:Y:S02]  /*c210*/  ISETP.GE.AND P1, PT, R42, UR4, PT ;  /* 0x000000042a007c0c */ /* 0x000fe4000bf26270 */
[----:B------:R-:W-:Y:S01]  /*c220*/  @!P6 IMAD.WIDE R30, R49, 0x4, R24 ;  /* 0x00000004311ee825 */ /* 0x000fe200078e0218 */
[----:B------:R1:W-:Y:S01]  /*c230*/  @!P5 ST.E.64 desc[UR38][R16.64], R14 ;  /* 0x0000000e1000d985 */ /* 0x0003e2000c101b26 */
[----:B------:R-:W-:Y:S02]  /*c240*/  ISETP.GE.AND P5, PT, R0, UR4, PT ;  /* 0x0000000400007c0c */ /* 0x000fe4000bfa6270 */
[----:B------:R-:W-:Y:S01]  /*c250*/  VIADD R49, R101, 0x48 ;  /* 0x0000004865317836 */ /* 0x000fe20000000000 */
[----:B------:R-:W-:Y:S01]  /*c260*/  @!P2 LOP3.LUT R43, R48, 0xfffffffe, RZ, 0xc0, !PT ;  /* 0xfffffffe302ba812 */ /* 0x000fe200078ec0ff */
[----:B------:R2:W-:Y:S03]  /*c270*/  @!P6 ST.E.64 desc[UR38][R30.64], R18 ;  /* 0x000000121e00e985 */ /* 0x0005e6000c101b26 */
[----:B------:R-:W-:-:S02]  /*c280*/  ISETP.GE.AND P0, PT, R49, UR4, PT ;  /* 0x0000000431007c0c */ /* 0x000fc4000bf06270 */
[----:B0-----:R-:W-:Y:S01]  /*c290*/  @!P3 LOP3.LUT R13, R50, 0xfffffffe, RZ, 0xc0, !PT ;  /* 0xfffffffe320db812 */ /* 0x001fe200078ec0ff */
[--C-:B------:R-:W-:Y:S01]  /*c2a0*/  @!P2 IMAD.WIDE R10, R43, 0x4, R24.reuse ;  /* 0x000000042b0aa825 */ /* 0x100fe200078e0218 */
[----:B------:R-:W-:Y:S02]  /*c2b0*/  @!P1 LEA.HI R42, R42, R42, RZ, 0x1 ;  /* 0x0000002a2a2a9211 */ /* 0x000fe400078f08ff */
[----:B-1----:R-:W-:Y:S01]  /*c2c0*/  @!P4 LOP3.LUT R15, R51, 0xfffffffe, RZ, 0xc0, !PT ;  /* 0xfffffffe330fc812 */ /* 0x002fe200078ec0ff */
[--C-:B------:R-:W-:Y:S01]  /*c2d0*/  @!P3 IMAD.WIDE R12, R13, 0x4, R24.reuse ;  /* 0x000000040d0cb825 */ /* 0x100fe200078e0218 */
[----:B------:R-:W-:Y:S01]  /*c2e0*/  @!P5 LEA.HI R0, R0, R0, RZ, 0x1 ;  /* 0x000000000000d211 */ /* 0x000fe200078f08ff */
[----:B------:R0:W-:Y:S02]  /*c2f0*/  @!P2 ST.E.64 desc[UR38][R10.64], R6 ;  /* 0x000000060a00a985 */ /* 0x0001e4000c101b26 */
[----:B------:R-:W-:Y:S01]  /*c300*/  VIADD R16, R101, 0x50 ;  /* 0x0000005065107836 */ /* 0x000fe20000000000 */
[----:B------:R-:W-:Y:S01]  /*c310*/  @!P5 LOP3.LUT R17, R0, 0xfffffffe, RZ, 0xc0, !PT ;  /* 0xfffffffe0011d812 */ /* 0x000fe200078ec0ff */
[----:B------:R-:W-:Y:S01]  /*c320*/  @!P4 IMAD.WIDE R14, R15, 0x4, R24 ;  /* 0x000000040f0ec825 */ /* 0x000fe200078e0218 */
[----:B------:R-:W-:Y:S01]  /*c330*/  @!P0 LEA.HI R49, R49, R49, RZ, 0x1 ;  /* 0x0000003131318211 */ /* 0x000fe200078f08ff */
[----:B------:R1:W-:Y:S01]  /*c340*/  @!P3 ST.E.64 desc[UR38][R12.64], R20 ;  /* 0x000000140c00b985 */ /* 0x0003e2000c101b26 */
[----:B------:R-:W-:Y:S01]  /*c350*/  ISETP.GE.AND P2, PT, R16, UR4, PT ;  /* 0x0000000410007c0c */ /* 0x000fe2000bf46270 */
[----:B------:R-:W-:Y:S01]  /*c360*/  VIADD R0, R101, 0x58 ;  /* 0x0000005865007836 */ /* 0x000fe20000000000 */
[----:B------:R-:W-:Y:S01]  /*c370*/  @!P0 LOP3.LUT R49, R49, 0xfffffffe, RZ, 0xc0, !PT ;  /* 0xfffffffe31318812 */ /* 0x000fe200078ec0ff */
[----:B------:R5:W-:Y:S01]  /*c380*/  @!P4 ST.E.64 desc[UR38][R14.64], R4 ;  /* 0x000000040e00c985 */ /* 0x000be2000c101b26 */
[----:B--2---:R-:W-:-:S02]  /*c390*/  VIADD R18, R101, 0x60 ;  /* 0x0000006065127836 */ /* 0x004fc40000000000 */
[----:B------:R-:W-:Y:S01]  /*c3a0*/  ISETP.GE.AND P3, PT, R0, UR4, PT ;  /* 0x0000000400007c0c */ /* 0x000fe2000bf66270 */
[--C-:B0-----:R-:W-:Y:S01]  /*c3b0*/  @!P5 IMAD.WIDE R6, R17, 0x4, R24.reuse ;  /* 0x000000041106d825 */ /* 0x101fe200078e0218 */
[----:B------:R-:W-:Y:S02]  /*c3c0*/  @!P1 LOP3.LUT R11, R42, 0xfffffffe, RZ, 0xc0, !PT ;  /* 0xfffffffe2a0b9812 */ /* 0x000fe400078ec0ff */
[----:B------:R-:W-:Y:S02]  /*c3d0*/  ISETP.GE.AND P4, PT, R18, UR4, PT ;  /* 0x0000000412007c0c */ /* 0x000fe4000bf86270 */
[----:B------:R0:W-:Y:S01]  /*c3e0*/  @!P5 ST.E.64 desc[UR38][R6.64], R52 ;  /* 0x000000340600d985 */ /* 0x0001e2000c101b26 */
[----:B-1----:R-:W-:Y:S01]  /*c3f0*/  VIADD R12, R101, 0x68 ;  /* 0x00000068650c7836 */ /* 0x002fe20000000000 */
[----:B------:R-:W-:Y:S01]  /*c400*/  @!P2 LEA.HI R16, R16, R16, RZ, 0x1 ;  /* 0x000000101010a211 */ /* 0x000fe200078f08ff */
[----:B-----5:R-:W-:-:S03]  /*c410*/  @!P1 IMAD.WIDE R4, R11, 0x4, R24 ;  /* 0x000000040b049825 */ /* 0x020fc600078e0218 */
[----:B------:R-:W-:Y:S02]  /*c420*/  ISETP.GE.AND P5, PT, R12, UR4, PT ;  /* 0x000000040c007c0c */ /* 0x000fe4000bfa6270 */
[----:B------:R-:W-:Y:S01]  /*c430*/  @!P3 LEA.HI R0, R0, R0, RZ, 0x1 ;  /* 0x000000000000b211 */ /* 0x000fe200078f08ff */
[----:B------:R-:W-:Y:S01]  /*c440*/  VIADD R14, R101, 0x70 ;  /* 0x00000070650e7836 */ /* 0x000fe20000000000 */
[----:B------:R1:W-:Y:S01]  /*c450*/  @!P1 ST.E.64 desc[UR38][R4.64], R54 ;  /* 0x0000003604009985 */ /* 0x0003e2000c101b26 */
[----:B------:R-:W-:Y:S01]  /*c460*/  @!P0 IMAD.WIDE R10, R49, 0x4, R24 ;  /* 0x00000004310a8825 */ /* 0x000fe200078e0218 */
[----:B------:R-:W-:Y:S02]  /*c470*/  @!P3 LOP3.LUT R13, R0, 0xfffffffe, RZ, 0xc0, !PT ;  /* 0xfffffffe000db812 */ /* 0x000fe400078ec0ff */
[----:B------:R-:W-:Y:S01]  /*c480*/  ISETP.GE.AND P1, PT, R14, UR4, PT ;  /* 0x000000040e007c0c */ /* 0x000fe2000bf26270 */
[C---:B------:R-:W-:Y:S01]  /*c490*/  VIADD R15, R101.reuse, 0x78 ;  /* 0x00000078650f7836 */ /* 0x040fe20000000000 */
[----:B------:R2:W-:Y:S01]  /*c4a0*/  @!P0 ST.E.64 desc[UR38][R10.64], R58 ;  /* 0x0000003a0a008985 */ /* 0x0005e2000c101b26 */
[----:B0-----:R-:W-:Y:S01]  /*c4b0*/  @!P2 LOP3.LUT R7, R16, 0xfffffffe, RZ, 0xc0, !PT ;  /* 0xfffffffe1007a812 */ /* 0x001fe200078ec0ff */
[----:B------:R-:W-:Y:S01]  /*c4c0*/  VIADD R16, R101, 0x80 ;  /* 0x0000008065107836 */ /* 0x000fe20000000000 */
[----:B------:R-:W-:-:S02]  /*c4d0*/  @!P4 LEA.HI R18, R18, R18, RZ, 0x1 ;  /* 0x000000121212c211 */ /* 0x000fc400078f08ff */
[----:B------:R-:W-:Y:S02]  /*c4e0*/  ISETP.GE.AND P0, PT, R15, UR4, PT ;  /* 0x000000040f007c0c */ /* 0x000fe4000bf06270 */
[----:B------:R-:W-:Y:S01]  /*c4f0*/  @!P5 LEA.HI R12, R12, R12, RZ, 0x1 ;  /* 0x0000000c0c0cd211 */ /* 0x000fe200078f08ff */
[----:B-1----:R-:W-:-:S03]  /*c500*/  @!P2 IMAD.WIDE R4, R7, 0x4, R24 ;  /* 0x000000040704a825 */ /* 0x002fc600078e0218 */
[----:B------:R-:W-:Y:S01]  /*c510*/  @!P1 LEA.HI R14, R14, R14, RZ, 0x1 ;  /* 0x0000000e0e0e9211 */ /* 0x000fe200078f08ff */
[--C-:B------:R-:W-:Y:S01]  /*c520*/  @!P3 IMAD.WIDE R6, R13, 0x4, R24.reuse ;  /* 0x000000040d06b825 */ /* 0x100fe200078e0218 */
[----:B------:R-:W-:Y:S01]  /*c530*/  @!P5 LOP3.LUT R13, R12, 0xfffffffe, RZ, 0xc0, !PT ;  /* 0xfffffffe0c0dd812 */ /* 0x000fe200078ec0ff */
[----:B------:R0:W-:Y:S01]  /*c540*/  @!P2 ST.E.64 desc[UR38][R4.64], R56 ;  /* 0x000000380400a985 */ /* 0x0001e2000c101b26 */
[----:B--2---:R-:W-:Y:S02]  /*c550*/  @!P4 LOP3.LUT R11, R18, 0xfffffffe, RZ, 0xc0, !PT ;  /* 0xfffffffe120bc812 */ /* 0x004fe400078ec0ff */
[----:B------:R-:W-:Y:S01]  /*c560*/  ISETP.GE.AND P2, PT, R16, UR4, PT ;  /* 0x0000000410007c0c */ /* 0x000fe2000bf46270 */
[--C-:B------:R-:W-:Y:S01]  /*c570*/  @!P5 IMAD.WIDE R12, R13, 0x4, R24.reuse ;  /* 0x000000040d0cd825 */ /* 0x100fe200078e0218 */
[----:B------:R-:W-:Y:S01]  /*c580*/  @!P0 LEA.HI R0, R15, R15, RZ, 0x1 ;  /* 0x0000000f0f008211 */ /* 0x000fe200078f08ff */
[----:B------:R1:W-:Y:S01]  /*c590*/  @!P3 ST.E.64 desc[UR38][R6.64], R60 ;  /* 0x0000003c0600b985 */ /* 0x0003e2000c101b26 */
[----:B------:R-:W-:Y:S01]  /*c5a0*/  @!P1 LOP3.LUT R15, R14, 0xfffffffe, RZ, 0xc0, !PT ;  /* 0xfffffffe0e0f9812 */ /* 0x000fe200078ec0ff */
[----:B------:R-:W-:Y:S01]  /*c5b0*/  @!P4 IMAD.WIDE R10, R11, 0x4, R24 ;  /* 0x000000040b0ac825 */ /* 0x000fe200078e0218 */
[----:B------:R-:W-:-:S03]  /*c5c0*/  @!P0 LOP3.LUT R17, R0, 0xfffffffe, RZ, 0xc0, !PT ;  /* 0xfffffffe00118812 */ /* 0x000fc600078ec0ff */
[----:B------:R-:W-:Y:S01]  /*c5d0*/  VIADD R0, R101, 0x90 ;  /* 0x0000009065007836 */ /* 0x000fe20000000000 */
[----:B------:R2:W-:Y:S01]  /*c5e0*/  @!P4 ST.E.64 desc[UR38][R10.64], R32 ;  /* 0x000000200a00c985 */ /* 0x0005e2000c101b26 */
[--C-:B0-----:R-:W-:Y:S02]  /*c5f0*/  @!P1 IMAD.WIDE R4, R15, 0x4, R24.reuse ;  /* 0x000000040f049825 */ /* 0x101fe400078e0218 */
[----:B------:R-:W-:Y:S01]  /*c600*/  @!P2 LEA.HI R16, R16, R16, RZ, 0x1 ;  /* 0x000000101010a211 */ /* 0x000fe200078f08ff */
[----:B------:R0:W-:Y:S01]  /*c610*/  @!P5 ST.E.64 desc[UR38][R12.64], R36 ;  /* 0x000000240c00d985 */ /* 0x0001e2000c101b26 */
[----:B------:R-:W-:Y:S02]  /*c620*/  VIADD R14, R101, 0x88 ;  /* 0x00000088650e7836 */ /* 0x000fe40000000000 */
[----:B-1----:R-:W-:Y:S01]  /*c630*/  @!P0 IMAD.WIDE R6, R17, 0x4, R24 ;  /* 0x0000000411068825 */ /* 0x002fe200078e0218 */
[----:B------:R1:W-:Y:S01]  /*c640*/  @!P1 ST.E.64 desc[UR38][R4.64], R34 ;  /* 0x0000002204009985 */ /* 0x0003e2000c101b26 */
[----:B------:R-:W-:-:S02]  /*c650*/  ISETP.GE.AND P1, PT, R0, UR4, PT ;  /* 0x0000000400007c0c */ /* 0x000fc4000bf26270 */
[----:B------:R-:W-:Y:S01]  /*c660*/  ISETP.GE.AND P3, PT, R14, UR4, PT ;  /* 0x000000040e007c0c */ /* 0x000fe2000bf66270 */
[----:B------:R5:W-:Y:S01]  /*c670*/  @!P0 ST.E.64 desc[UR38][R6.64], R38 ;  /* 0x0000002606008985 */ /* 0x000be2000c101b26 */
[C---:B------:R-:W-:Y:S01]  /*c680*/  VIADD R15, R101.reuse, 0xa8 ;  /* 0x000000a8650f7836 */ /* 0x040fe20000000000 */
[----:B--2---:R-:W-:Y:S01]  /*c690*/  @!P2 LOP3.LUT R11, R16, 0xfffffffe, RZ, 0xc0, !PT ;  /* 0xfffffffe100ba812 */ /* 0x004fe200078ec0ff */
[C---:B------:R-:W-:Y:S02]  /*c6a0*/  VIADD R10, R101.reuse, 0x98 ;  /* 0x00000098650a7836 */ /* 0x040fe40000000000 */
[----:B------:R-:W-:Y:S01]  /*c6b0*/  VIADD R17, R101, 0xb0 ;  /* 0x000000b065117836 */ /* 0x000fe20000000000 */
[----:B------:R-:W-:Y:S01]  /*c6c0*/  ISETP.GE.AND P5, PT, R15, UR4, PT ;  /* 0x000000040f007c0c */ /* 0x000fe2000bfa6270 */
[C---:B0-----:R-:W-:Y:S01]  /*c6d0*/  VIADD R12, R101.reuse, 0xa0 ;  /* 0x000000a0650c7836 */ /* 0x041fe20000000000 */
[----:B------:R-:W-:Y:S01]  /*c6e0*/  ISETP.GE.AND P0, PT, R10, UR4, PT ;  /* 0x000000040a007c0c */ /* 0x000fe2000bf06270 */
[----:B------:R-:W-:Y:S01]  /*c6f0*/  VIADD R101, R101, 0xb8 ;  /* 0x000000b865657836 */ /* 0x000fe20000000000 */
[----:B------:R-:W-:Y:S01]  /*c700*/  ISETP.GE.AND P6, PT, R17, UR4, PT ;  /* 0x0000000411007c0c */ /* 0x000fe2000bfc6270 */
[----:B-1----:R-:W-:Y:S01]  /*c710*/  @!P2 IMAD.WIDE R4, R11, 0x4, R24 ;  /* 0x000000040b04a825 */ /* 0x002fe200078e0218 */
[----:B------:R-:W-:-:S02]  /*c720*/  ISETP.GE.AND P4, PT, R12, UR4, PT ;  /* 0x000000040c007c0c */ /* 0x000fc4000bf86270 */
[----:B------:R-:W-:Y:S02]  /*c730*/  @!P1 LEA.HI R0, R0, R0, RZ, 0x1 ;  /* 0x0000000000009211 */ /* 0x000fe400078f08ff */
[----:B------:R-:W-:Y:S01]  /*c740*/  @!P3 LEA.HI R14, R14, R14, RZ, 0x1 ;  /* 0x0000000e0e0eb211 */ /* 0x000fe200078f08ff */
[----:B------:R0:W-:Y:S01]  /*c750*/  @!P2 ST.E.64 desc[UR38][R4.64], R44 ;  /* 0x0000002c0400a985 */ /* 0x0001e2000c101b26 */
[----:B------:R-:W-:Y:S02]  /*c760*/  @!P1 LOP3.LUT R11, R0, 0xfffffffe, RZ, 0xc0, !PT ;  /* 0xfffffffe000b9812 */ /* 0x000fe400078ec0ff */
[----:B-----5:R-:W-:Y:S02]  /*c770*/  @!P3 LOP3.LUT R7, R14, 0xfffffffe, RZ, 0xc0, !PT ;  /* 0xfffffffe0e07b812 */ /* 0x020fe400078ec0ff */
[----:B------:R-:W-:Y:S01]  /*c780*/  @!P0 LEA.HI R0, R10, R10, RZ, 0x1 ;  /* 0x0000000a0a008211 */ /* 0x000fe200078f08ff */
[----:B------:R-:W-:Y:S01]  /*c790*/  @!P1 IMAD.WIDE R10, R11, 0x4, R24 ;  /* 0x000000040b0a9825 */ /* 0x000fe200078e0218 */
[----:B------:R-:W-:-:S02]  /*c7a0*/  @!P6 LEA.HI R14, R17, R17, RZ, 0x1 ;  /* 0x00000011110ee211 */ /* 0x000fc400078f08ff */
[----:B------:R-:W-:Y:S01]  /*c7b0*/  @!P4 LEA.HI R12, R12, R12, RZ, 0x1 ;  /* 0x0000000c0c0cc211 */ /* 0x000fe200078f08ff */
[--C-:B------:R-:W-:Y:S01]  /*c7c0*/  @!P3 IMAD.WIDE R6, R7, 0x4, R24.reuse ;  /* 0x000000040706b825 */ /* 0x100fe200078e0218 */
[----:B------:R-:W-:Y:S02]  /*c7d0*/  @!P0 LOP3.LUT R13, R0, 0xfffffffe, RZ, 0xc0, !PT ;  /* 0xfffffffe000d8812 */ /* 0x000fe400078ec0ff */
[----:B------:R-:W-:Y:S02]  /*c7e0*/  @!P5 LEA.HI R0, R15, R15, RZ, 0x1 ;  /* 0x0000000f0f00d211 */ /* 0x000fe400078f08ff */
[----:B------:R-:W-:Y:S01]  /*c7f0*/  @!P4 LOP3.LUT R15, R12, 0xfffffffe, RZ, 0xc0, !PT ;  /* 0xfffffffe0c0fc812 */ /* 0x000fe200078ec0ff */
[--C-:B------:R-:W-:Y:S01]  /*c800*/  @!P0 IMAD.WIDE R12, R13, 0x4, R24.reuse ;  /* 0x000000040d0c8825 */ /* 0x100fe200078e0218 */
[----:B------:R-:W-:Y:S01]  /*c810*/  @!P5 LOP3.LUT R17, R0, 0xfffffffe, RZ, 0xc0, !PT ;  /* 0xfffffffe0011d812 */ /* 0x000fe200078ec0ff */
[----:B------:R1:W-:Y:S01]  /*c820*/  @!P3 ST.E.64 desc[UR38][R6.64], R40 ;  /* 0x000000280600b985 */ /* 0x0003e2000c101b26 */
[----:B------:R-:W-:Y:S01]  /*c830*/  @!P6 LOP3.LUT R19, R14, 0xfffffffe, RZ, 0xc0, !PT ;  /* 0xfffffffe0e13e812 */ /* 0x000fe200078ec0ff */
[----:B0-----:R-:W-:-:S02]  /*c840*/  @!P4 IMAD.WIDE R4, R15, 0x4, R24 ;  /* 0x000000040f04c825 */ /* 0x001fc400078e0218 */
[----:B------:R2:W-:Y:S02]  /*c850*/  @!P1 ST.E.64 desc[UR38][R10.64], R46 ;  /* 0x0000002e0a009985 */ /* 0x0005e4000c101b26 */
[----:B------:R-:W-:Y:S02]  /*c860*/  @!P6 IMAD.WIDE R14, R19, 0x4, R24 ;  /* 0x00000004130ee825 */ /* 0x000fe400078e0218 */
[----:B------:R2:W-:Y:S01]  /*c870*/  @!P0 ST.E.64 desc[UR38][R12.64], R26 ;  /* 0x0000001a0c008985 */ /* 0x0005e2000c101b26 */
[----:B------:R-:W-:-:S03]  /*c880*/  ISETP.GE.AND P0, PT, R101, UR4, PT ;  /* 0x0000000465007c0c */ /* 0x000fc6000bf06270 */
[----:B------:R2:W-:Y:S01]  /*c890*/  @!P4 ST.E.64 desc[UR38][R4.64], R28 ;  /* 0x0000001c0400c985 */ /* 0x0005e2000c101b26 */
[----:B-1----:R-:W-:-:S05]  /*c8a0*/  @!P5 IMAD.WIDE R6, R17, 0x4, R24 ;  /* 0x000000041106d825 */ /* 0x002fca00078e0218 */
        /* <DEDUP_REMOVED lines=8> */
.L_x_3169:
        /* <DEDUP_REMOVED lines=55> */
.L_x_3142:
        /* <DEDUP_REMOVED lines=18> */
.L_x_3172:
[----:B------:R-:W-:Y:S01]  /*cdc0*/  ULDC UR7, c[0x0][0xc50] ;  /* 0x0003140000077ab9 */ /* 0x000fe20000000800 */
[----:B------:R-:W-:Y:S01]  /*cdd0*/  UMOV UR36, UR6 ;  /* 0x0000000600247c82 */ /* 0x000fe20008000000 */
[----:B------:R-:W-:-:S11]  /*cde0*/  UISETP.NE.AND UP0, UPT, UR7, 0x1, UPT ;  /* 0x000000010700788c */ /* 0x000fd6000bf05270 */
[----:B------:R-:W-:Y:S01]  /*cdf0*/  @UP0 ULDC UR4, c[0x0][0xc54] ;  /* 0x0003150000040ab9 */ /* 0x000fe20000000800 */
[----:B------:R-:W-:Y:S01]  /*ce00*/  @UP0 ULDC UR8, c[0x0][0xc58] ;  /* 0x0003160000080ab9 */ /* 0x000fe20000000800 */
[----:B------:R-:W-:-:S04]  /*ce10*/  UIMAD.WIDE.U32 UR4, UR6, UR4, URZ ;  /* 0x00000004060472a5 */ /* 0x000fc8000f8e003f */
[----:B------:R-:W-:-:S12]  /*ce20*/  @UP0 USHF.R.U32.HI UR36, URZ, UR8, UR5 ;  /* 0x000000083f240299 */ /* 0x000fd80008011605 */
.L_x_3173:
        /* <DEDUP_REMOVED lines=8> */
[----:B------:R-:W-:Y:S01]  /*ceb0*/  ULOP3.LUT UR8, UR6, 0xffff, URZ, 0xc0, !UPT ;  /* 0x0000ffff06087892 */ /* 0x000fe2000f8ec03f */
[----:B------:R-:W-:Y:S01]  /*cec0*/  IMAD.MOV.U32 R19, RZ, RZ, RZ ;  /* 0x000000ffff137224 */ /* 0x000fe200078e00ff */
[----:B------:R-:W-:-:S03]  /*ced0*/  UISETP.NE.U32.AND UP0, UPT, UR4, URZ, UPT ;  /* 0x0000003f0400728c */ /* 0x000fc6000bf05070 */
[----:B------:R-:W-:Y:S01]  /*cee0*/  ULDC UR4, c[0x0][0x424] ;  /* 0x0001090000047ab9 */ /* 0x000fe20000000800 */
[----:B------:R-:W-:-:S03]  /*cef0*/  UISETP.NE.AND.EX UP0, UPT, UR5, URZ, UPT, UP0 ;  /* 0x0000003f0500728c */ /* 0x000fc6000bf05300 */
[----:B------:R-:W-:Y:S01]  /*cf00*/  ULDC UR5, c[0x0][0x2f0] ;  /* 0x0000bc0000057ab9 */ /* 0x000fe20000000800 */
[----:B------:R-:W-:-:S04]  /*cf10*/  USEL UR4, UR4, 0x1, UP0 ;  /* 0x0000000104047887 */ /* 0x000fc80008000000 */
[----:B------:R-:W-:-:S04]  /*cf20*/  UIMAD UR4, UR4, UR5, URZ ;  /* 0x00000005040472a4 */ /* 0x000fc8000f8e023f */
[----:B------:R-:W-:Y:S02]  /*cf30*/  UISETP.GE.AND UP0, UPT, UR4, 0x1, UPT ;  /* 0x000000010400788c */ /* 0x000fe4000bf06270 */
[----:B------:R-:W-:-:S04]  /*cf40*/  UIADD3 UR5, UR4, 0x9f, URZ ;  /* 0x0000009f04057890 */ /* 0x000fc8000fffe03f */
[----:B------:R-:W-:Y:S01]  /*cf50*/  PLOP3.LUT P0, PT, PT, PT, UP0, 0x80, 0x0 ;  /* 0x000000000000781c */ /* 0x000fe20003f0f008 */
[----:B------:R-:W-:-:S04]  /*cf60*/  UIMAD.WIDE UR4, UR5, 0x66666667, URZ ;  /* 0x66666667050478a5 */ /* 0x000fc8000f8e023f */
[----:B------:R-:W-:-:S04]  /*cf70*/  USHF.R.U32.HI UR4, URZ, 0x1f, UR5 ;  /* 0x0000001f3f047899 */ /* 0x000fc80008011605 */
[----:B------:R-:W-:-:S04]  /*cf80*/  ULEA.HI.SX32 UR7, UR5, UR4, 0x1a ;  /* 0x0000000405077291 */ /* 0x000fc8000f8fd23f */
        /* <DEDUP_REMOVED lines=10> */
[----:B0-----:R-:W-:-:S02]  /*d030*/  VIADD R2, R5, 0xffffffe ;  /* 0x0ffffffe05027836 */ /* 0x001fc40000000000 */
[----:B------:R-:W-:-:S04]  /*d040*/  IMAD.MOV R5, RZ, RZ, -R6 ;  /* 0x000000ffff057224 */ /* 0x000fc800078e0a06 */
[----:B------:R0:W1:Y:S02]  /*d050*/  F2I.FTZ.U32.TRUNC.NTZ R3, R2 ;  /* 0x0000000200037305 */ /* 0x000064000021f000 */
[----:B0-----:R-:W-:Y:S02]  /*d060*/  IMAD.MOV.U32 R2, RZ, RZ, RZ ;  /* 0x000000ffff027224 */ /* 0x001fe400078e00ff */
[----:B-1----:R-:W-:-:S04]  /*d070*/  IMAD.MOV R7, RZ, RZ, -R3 ;  /* 0x000000ffff077224 */ /* 0x002fc800078e0a03 */
[----:B------:R-:W-:-:S04]  /*d080*/  IMAD R7, R7, R4, RZ ;  /* 0x0000000407077224 */ /* 0x000fc800078e02ff */
[----:B------:R-:W-:-:S04]  /*d090*/  IMAD.HI.U32 R3, R3, R7, R2 ;  /* 0x0000000703037227 */ /* 0x000fc800078e0002 */
[----:B------:R-:W-:Y:S01]  /*d0a0*/  IMAD.U32 R7, RZ, RZ, UR5 ;  /* 0x00000005ff077e24 */ /* 0x000fe2000f8e00ff */
[----:B------:R-:W-:-:S04]  /*d0b0*/  ULOP3.LUT UR5, UR5, UR4, URZ, 0x3c, !UPT ;  /* 0x0000000405057292 */ /* 0x000fc8000f8e3c3f */
[----:B------:R-:W-:Y:S02]  /*d0c0*/  IABS R2, R7 ;  /* 0x0000000700027213 */ /* 0x000fe40000000000 */
        /* <DEDUP_REMOVED lines=12> */
.L_x_3175:
        /* <DEDUP_REMOVED lines=30> */
.L_x_3176:
        /* <DEDUP_REMOVED lines=20> */
.L_x_3177:
        /* <DEDUP_REMOVED lines=20> */
.L_x_3178:
        /* <DEDUP_REMOVED lines=18> */
.L_x_3179:
        /* <DEDUP_REMOVED lines=9> */
[----:B-1----:R-:W-:Y:S01]  /*d7a0*/  IMAD.SHL.U32 R18, R7, 0x40, RZ ;  /* 0x0000004007127824 */ /* 0x002fe200078e00ff */
[----:B0-----:R-:W0:Y:S01]  /*d7b0*/  LDC.64 R2, c[0x0][0x418] ;  /* 0x00010600ff027b82 */ /* 0x001e220000000a00 */
[----:B------:R-:W-:-:S03]  /*d7c0*/  SHF.R.U32.HI R0, RZ, 0x1, R7 ;  /* 0x00000001ff007819 */ /* 0x000fc60000011607 */
[----:B------:R-:W-:-:S04]  /*d7d0*/  LOP3.LUT R5, R18, 0x180, RZ, 0xc0, !PT ;  /* 0x0000018012057812 */ /* 0x000fc800078ec0ff */
[----:B------:R-:W-:Y:S01]  /*d7e0*/  LOP3.LUT R0, R5, 0x30, R0, 0xf8, !PT ;  /* 0x0000003005007812 */ /* 0x000fe200078ef800 */
[C---:B------:R-:W-:Y:S01]  /*d7f0*/  IMAD.SHL.U32 R5, R7.reuse, 0x8, RZ ;  /* 0x0000000807057824 */ /* 0x040fe200078e00ff */
[----:B------:R-:W-:-:S04]  /*d800*/  LOP3.LUT R8, R7, 0x7f, RZ, 0xc0, !PT ;  /* 0x0000007f07087812 */ /* 0x000fc800078ec0ff */
[----:B------:R-:W-:Y:S01]  /*d810*/  LOP3.LUT R5, R0, 0x30, R5, 0x78, !PT ;  /* 0x0000003000057812 */ /* 0x000fe200078e7805 */
[----:B------:R-:W-:-:S03]  /*d820*/  IMAD.SHL.U32 R0, R7, 0x20, RZ ;  /* 0x0000002007007824 */ /* 0x000fc600078e00ff */
[----:B------:R-:W-:Y:S01]  /*d830*/  LOP3.LUT R18, R5, 0x640, R18, 0xf8, !PT ;  /* 0x0000064005127812 */ /* 0x000fe200078ef812 */
[----:B------:R-:W-:Y:S01]  /*d840*/  IMAD.SHL.U32 R5, R8, 0x10, RZ ;  /* 0x0000001008057824 */ /* 0x000fe200078e00ff */
[----:B0-----:R-:W-:Y:S02]  /*d850*/  ISETP.NE.U32.AND P0, PT, R2, RZ, PT ;  /* 0x000000ff0200720c */ /* 0x001fe40003f05070 */
[----:B------:R-:W-:Y:S02]  /*d860*/  LOP3.LUT R4, R0, 0x80, RZ, 0xc0, !PT ;  /* 0x0000008000047812 */ /* 0x000fe400078ec0ff */
[----:B------:R-:W-:Y:S02]  /*d870*/  ISETP.NE.AND.EX P1, PT, R3, RZ, PT, P0 ;  /* 0x000000ff0300720c */ /* 0x000fe40003f25300 */
[----:B------:R-:W-:Y:S01]  /*d880*/  LOP3.LUT R10, R5, 0x600, RZ, 0xc0, !PT ;  /* 0x00000600050a7812 */ /* 0x000fe200078ec0ff */
[----:B------:R-:W-:Y:S01]  /*d890*/  IMAD.SHL.U32 R5, R7, 0x4, RZ ;  /* 0x0000000407057824 */ /* 0x000fe200078e00ff */
[----:B------:R-:W-:-:S04]  /*d8a0*/  LOP3.LUT R4, R4, 0x10, R7, 0xf8, !PT ;  /* 0x0000001004047812 */ /* 0x000fc800078ef807 */
[----:B------:R-:W-:Y:S02]  /*d8b0*/  LOP3.LUT R4, R4, 0x10, R5, 0x78, !PT ;  /* 0x0000001004047812 */ /* 0x000fe400078e7805 */
[--C-:B------:R-:W-:Y:S01]  /*d8c0*/  LOP3.LUT R5, R10, 0x60, R0.reuse, 0xf8, !PT ;  /* 0x000000600a057812 */ /* 0x100fe200078ef800 */
[----:B------:R-:W-:Y:S01]  /*d8d0*/  UMOV UR4, 0xffffffff ;  /* 0xffffffff00047882 */ /* 0x000fe20000000000 */
[----:B------:R-:W-:Y:S02]  /*d8e0*/  SHF.R.U32.HI R7, RZ, 0x5, R7 ;  /* 0x00000005ff077819 */ /* 0x000fe40000011607 */
[----:B------:R-:W-:Y:S02]  /*d8f0*/  LOP3.LUT R5, R5, 0x100, R0, 0xf8, !PT ;  /* 0x0000010005057812 */ /* 0x000fe400078ef800 */
[----:B------:R-:W-:Y:S02]  /*d900*/  LOP3.LUT R7, R7, 0x3, RZ, 0xc0, !PT ;  /* 0x0000000307077812 */ /* 0x000fe400078ec0ff */
[----:B------:R-:W-:-:S02]  /*d910*/  LOP3.LUT R17, R5, R4, RZ, 0xfc, !PT ;  /* 0x0000000405117212 */ /* 0x000fc400078efcff */
[----:B--2---:R-:W-:-:S04]  /*d920*/  LOP3.LUT R6, R6, 0xfffffffe, RZ, 0xc0, !PT ;  /* 0xfffffffe06067812 */ /* 0x004fc800078ec0ff */
[----:B------:R-:W-:Y:S02]  /*d930*/  @P1 LOP3.LUT R6, R6, 0x1, RZ, 0xfc, !PT ;  /* 0x0000000106061812 */ /* 0x000fe400078efcff */
[----:B---3--:R-:W-:Y:S01]  /*d940*/  SHF.R.S32.HI R10, RZ, 0x1f, R9 ;  /* 0x0000001fff0a7819 */ /* 0x008fe20000011409 */
[----:B------:R0:W-:Y:S04]  /*d950*/  STL [R1+0x8], R9 ;  /* 0x0000080901007387 */ /* 0x0001e80000100800 */
[----:B------:R0:W-:Y:S04]  /*d960*/  STL [R1+0x10], R10 ;  /* 0x0000100a01007387 */ /* 0x0001e80000100800 */
[----:B------:R0:W-:Y:S01]  /*d970*/  STL [R1+0x4], R6 ;  /* 0x0000040601007387 */ /* 0x0001e20000100800 */
[----:B------:R-:W-:Y:S01]  /*d980*/  SEL R16, R9, RZ, !P1 ;  /* 0x000000ff09107207 */ /* 0x000fe20004800000 */
[----:B------:R-:W-:Y:S06]  /*d990*/  BRA.DIV UR4, `(.L_x_3180) ;  /* 0x0000003a04947947 */ /* 0x000fec000b800000 */
[----:B------:R1:W2:Y:S02]  /*d9a0*/  SHFL.IDX PT, R14, R7, RZ, 0x1f ;  /* 0x00001fff070e7589 */ /* 0x0002a400000e0000 */
.L_x_3235:
[----:B------:R-:W-:Y:S01]  /*d9b0*/  PLOP3.LUT P2, PT, PT, PT, PT, 0x8, 0x0 ;  /* 0x000000000000781c */ /* 0x000fe20003f4e170 */
[----:B------:R-:W-:Y:S01]  /*d9c0*/  IMAD.MOV.U32 R0, RZ, RZ, R6 ;  /* 0x000000ffff007224 */ /* 0x000fe200078e0006 */
[----:B--2---:R-:W-:-:S04]  /*d9d0*/  ISETP.NE.AND P0, PT, R14, RZ, PT ;  /* 0x000000ff0e00720c */ /* 0x004fc80003f05270 */
[----:B------:R-:W-:-:S07]  /*d9e0*/  LOP3.LUT R0, R0, 0xfffffffd, RZ, 0xc0, !PT ;  /* 0xfffffffd00007812 */ /* 0x000fce00078ec0ff */
[----:B------:R-:W-:-:S05]  /*d9f0*/  @P2 LOP3.LUT R0, R0, 0x2, RZ, 0xfc, !PT ;  /* 0x0000000200002812 */ /* 0x000fca00078efcff */
[----:B------:R2:W-:Y:S01]  /*da00*/  STL [R1+0x4], R0 ;  /* 0x0000040001007387 */ /* 0x0005e20000100800 */
[----:B------:R-:W-:Y:S05]  /*da10*/  @P0 BRA `(.L_x_3181) ;  /* 0x0000000400980947 */ /* 0x000fea0003800000 */
[----:B------:R-:W-:Y:S01]  /*da20*/  UMOV UR4, 0xffffffff ;  /* 0xffffffff00047882 */ /* 0x000fe20000000000 */
[----:B--2---:R-:W-:Y:S02]  /*da30*/  VIADD R0, R19, 0xffffffff ;  /* 0xffffffff13007836 */ /* 0x004fe40000000000 */
[----:B------:R-:W-:Y:S05]  /*da40*/  BRA.DIV UR4, `(.L_x_3182) ;  /* 0x0000003a04887947 */ /* 0x000fea000b800000 */
[----:B------:R-:W-:-:S13]  /*da50*/  ELECT P6, URZ, PT ;  /* 0x00000000003f782f */ /* 0x000fda00038c0000 */
.L_x_3238:
[----:B------:R-:W-:Y:S05]  /*da60*/  @!P6 BRA `(.L_x_3181) ;  /* 0x000000040084e947 */ /* 0x000fea0003800000 */
[----:B------:R-:W-:Y:S01]  /*da70*/  IMAD.MOV.U32 R16, RZ, RZ, R9 ;  /* 0x000000ffff107224 */ /* 0x000fe200078e0009 */
[----:B------:R-:W-:Y:S06]  /*da80*/  @!P1 BRA `(.L_x_3183) ;  /* 0x0000000000449947 */ /* 0x000fec0003800000 */
[----:B-1----:R-:W1:Y:S01]  /*da90*/  LDC R7, c[0x0][0x43c] ;  /* 0x00010f00ff077b82 */ /* 0x002e620000000800 */
[----:B------:R-:W-:Y:S01]  /*daa0*/  ULDC.64 UR4, c[0x0][0x428] ;  /* 0x00010a0000047ab9 */ /* 0x000fe20000000a00 */
[----:B-1----:R-:W-:-:S13]  /*dab0*/  ISETP.NE.AND P0, PT, R7, 0x1, PT ;  /* 0x000000010700780c */ /* 0x002fda0003f05270 */
        /* <DEDUP_REMOVED lines=14> */
.L_x_3183:
[----:B--2---:R-:W-:Y:S01]  /*dba0*/  IMAD.MOV.U32 R2, RZ, RZ, 0x1 ;  /* 0x00000001ff027424 */ /* 0x004fe200078e00ff */
[----:B------:R-:W-:-:S04]  /*dbb0*/  ISETP.NE.AND P1, PT, R8, RZ, PT ;  /* 0x000000ff0800720c */ /* 0x000fc80003f25270 */
[----:B------:R-:W-:-:S04]  /*dbc0*/  SHF.L.U32 R2, R2, 0x1f, RZ ;  /* 0x0000001f02027819 */ /* 0x000fc800000006ff */
[----:B------:R-:W2:Y:S02]  /*dbd0*/  SYNCS.PHASECHK.TRANS64.TRYWAIT P0, [UR40+0x33480], R2 ;  /* 0x03348002ff0075a7 */ /* 0x000ea40008000168 */
[----:B--2---:R-:W-:Y:S05]  /*dbe0*/  @!P0 BRA `(.L_x_3184) ;  /* 0x0000003800408947 */ /* 0x004fea0003800000 */
.L_x_3239:
[----:B------:R-:W-:Y:S05]  /*dbf0*/  @P1 BRA `(.L_x_3185) ;  /* 0x0000000000181947 */ /* 0x000fea0003800000 */
[----:B------:R-:W3:Y:S01]  /*dc00*/  S2R R4, SR_TID.X ;  /* 0x0000000000047919 */ /* 0x000ee20000002100 */
[----:B--2---:R-:W-:-:S04]  /*dc10*/  IMAD.MOV.U32 R3, RZ, RZ, 0x7800 ;  /* 0x00007800ff037424 */ /* 0x004fc800078e00ff */
[----:B------:R4:W-:Y:S01]  /*dc20*/  SYNCS.ARRIVE.TRANS64 RZ, [UR40+0x33470], R3 ;  /* 0x03347003ffff79a7 */ /* 0x0009e20008000028 */
[----:B---3--:R-:W-:-:S13]  /*dc30*/  LOP3.LUT P0, RZ, R4, 0x1f, RZ, 0xc0, !PT ;  /* 0x0000001f04ff7812 */ /* 0x008fda000780c0ff */
[----:B----4-:R-:W-:Y:S05]  /*dc40*/  @!P0 BRA `(.L_x_3185) ;  /* 0x0000000000048947 */ /* 0x010fea0003800000 */
[----:B------:R-:W-:Y:S01]  /*dc50*/  BPT.TRAP 0x1 ;  /* 0x000000040000795c */ /* 0x000fe20000300000 */
.L_x_3185:
[----:B------:R-:W-:Y:S01]  /*dc60*/  IMAD R0, R0, 0xa0, RZ ;  /* 0x000000a000007824 */ /* 0x000fe200078e02ff */
[----:B------:R-:W-:Y:S01]  /*dc70*/  ULDC.64 UR4, c[0x0][0x198] ;  /* 0x0000660000047ab9 */ /* 0x000fe20000000a00 */
[----:B-----5:R-:W-:Y:S01]  /*dc80*/  R2UR UR13, R16 ;  /* 0x00000000100d72ca */ /* 0x020fe200000e0000 */
[----:B------:R-:W-:Y:S02]  /*dc90*/  UIADD3 UR4, UP0, UR4, 0x470, URZ ;  /* 0x0000047004047890 */ /* 0x000fe4000ff1e03f */
[----:B------:R-:W-:Y:S01]  /*dca0*/  R2UR UR11, R0 ;  /* 0x00000000000b72ca */ /* 0x000fe200000e0000 */
[----:B------:R-:W-:Y:S02]  /*dcb0*/  UIADD3 UR8, UR40, 0xf200, URZ ;  /* 0x0000f20028087890 */ /* 0x000fe4000fffe03f */
[----:B------:R-:W-:Y:S02]  /*dcc0*/  UIADD3 UR9, UR40, 0x33470, URZ ;  /* 0x0003347028097890 */ /* 0x000fe4000fffe03f */
[----:B------:R-:W-:-:S02]  /*dcd0*/  UIADD3.X UR5, URZ, UR5, URZ, UP0, !UPT ;  /* 0x000000053f057290 */ /* 0x000fc400087fe43f */
[----:B------:R-:W-:Y:S02]  /*dce0*/  UIADD3 UR16, UR40, 0x11a00, URZ ;  /* 0x00011a0028107890 */ /* 0x000fe4000fffe03f */
        /* <DEDUP_REMOVED lines=9> */
[----:B------:R-:W-:Y:S01]  /*dd80*/  UMOV UR19, UR11 ;  /* 0x0000000b00137c82 */ /* 0x000fe20008000000 */
[----:B------:R-:W-:Y:S01]  /*dd90*/  UMOV UR34, 0x80 ;  /* 0x0000008000227882 */ /* 0x000fe20000000000 */
[----:B------:R-:W-:Y:S01]  /*dda0*/  UMOV UR33, UR9 ;  /* 0x0000000900217c82 */ /* 0x000fe20008000000 */
[----:B------:R-:W-:Y:S01]  /*ddb0*/  UMOV UR37, UR13 ;  /* 0x0000000d00257c82 */ /* 0x000fe20008000000 */
[----:B------:R3:W-:Y:S01]  /*ddc0*/  UTMALDG.4D [UR8], [UR4], desc[UR6] ;  /* 0x00000608040075b4 */ /* 0x0007e20008019000 */
[----:B------:R-:W-:Y:S01]  /*ddd0*/  UMOV UR35, UR11 ;  /* 0x0000000b00237c82 */ /* 0x000fe20008000000 */
[----:B------:R3:W-:Y:S01]  /*dde0*/  UTMALDG.4D [UR16], [UR4], desc[UR6] ;  /* 0x00000610040075b4 */ /* 0x0007e20008019000 */
[----:B------:R3:W-:Y:S01]  /*ddf0*/  UTMALDG.4D [UR32], [UR4], desc[UR6] ;  /* 0x00000620040075b4 */ /* 0x0007e20008019000 */
[----:B------:R-:W4:Y:S02]  /*de00*/  SYNCS.PHASECHK.TRANS64.TRYWAIT P0, [UR40+0x33440], R2 ;  /* 0x03344002ff0075a7 */ /* 0x000f240008000168 */
[----:B---34-:R-:W-:Y:S05]  /*de10*/  @!P0 BRA `(.L_x_3186) ;  /* 0x0000003400cc8947 */ /* 0x018fea0003800000 */
.L_x_3240:
[----:B------:R-:W-:Y:S05]  /*de20*/  @P1 BRA `(.L_x_3187) ;  /* 0x0000000000181947 */ /* 0x000fea0003800000 */
[----:B--2---:R-:W2:Y:S01]  /*de30*/  S2R R3, SR_TID.X ;  /* 0x0000000000037919 */ /* 0x004ea20000002100 */
[----:B------:R-:W-:-:S04]  /*de40*/  IMAD.MOV.U32 R2, RZ, RZ, 0x7800 ;  /* 0x00007800ff027424 */ /* 0x000fc800078e00ff */
[----:B------:R3:W-:Y:S01]  /*de50*/  SYNCS.ARRIVE.TRANS64 RZ, [UR40+0x33430], R2 ;  /* 0x03343002ffff79a7 */ /* 0x0007e20008000028 */
[----:B--2---:R-:W-:-:S13]  /*de60*/  LOP3.LUT P0, RZ, R3, 0x1f, RZ, 0xc0, !PT ;  /* 0x0000001f03ff7812 */ /* 0x004fda000780c0ff */
[----:B---3--:R-:W-:Y:S05]  /*de70*/  @!P0 BRA `(.L_x_3187) ;  /* 0x0000000000048947 */ /* 0x008fea0003800000 */
[----:B------:R-:W-:Y:S01]  /*de80*/  BPT.TRAP 0x1 ;  /* 0x000000040000795c */ /* 0x000fe20000300000 */
.L_x_3187:
[----:B--2---:R-:W2:Y:S01]  /*de90*/  LDL.LU R2, [R1+0x4] ;  /* 0x0000040001027983 */ /* 0x004ea20000300800 */
        /* <DEDUP_REMOVED lines=26> */
[----:B--2---:R-:W-:-:S04]  /*e040*/  LOP3.LUT R2, R2, 0xfffffffd, RZ, 0xc0, !PT ;  /* 0xfffffffd02027812 */ /* 0x004fc800078ec0ff */
[----:B------:R-:W-:-:S05]  /*e050*/  @P0 LOP3.LUT R2, R2, 0x2, RZ, 0xfc, !PT ;  /* 0x0000000202020812 */ /* 0x000fca00078efcff */
[----:B------:R3:W-:Y:S01]  /*e060*/  STL [R1+0x4], R2 ;  /* 0x0000040201007387 */ /* 0x0007e20000100800 */
[----:B------:R-:W-:Y:S01]  /*e070*/  NOP ;  /* 0x0000000000007918 */ /* 0x000fe20000000000 */
.L_x_3181:
        /* <DEDUP_REMOVED lines=11> */
[----:B------:R-:W3:Y:S01]  /*e130*/  LDC.64 R2, c[0x4][R2] ;  /* 0x0100000002027b82 */ /* 0x000ee20000000a00 */
[----:B------:R-:W-:Y:S02]  /*e140*/  IMAD.U32 R5, RZ, RZ, UR7 ;  /* 0x00000007ff057e24 */ /* 0x000fe4000f8e00ff */
[----:B0-----:R-:W-:Y:S02]  /*e150*/  IMAD.U32 R6, RZ, RZ, UR8 ;  /* 0x00000008ff067e24 */ /* 0x001fe4000f8e00ff */
[----:B-1----:R-:W-:-:S02]  /*e160*/  IMAD.U32 R7, RZ, RZ, UR9 ;  /* 0x00000009ff077e24 */ /* 0x002fc4000f8e00ff */
[----:B------:R-:W-:Y:S02]  /*e170*/  IMAD.U32 R10, RZ, RZ, UR4 ;  /* 0x00000004ff0a7e24 */ /* 0x000fe4000f8e00ff */
[----:B------:R-:W-:Y:S02]  /*e180*/  IMAD.U32 R11, RZ, RZ, UR5 ;  /* 0x00000005ff0b7e24 */ /* 0x000fe4000f8e00ff */
[----:B------:R-:W-:Y:S02]  /*e190*/  IMAD.MOV.U32 R8, RZ, RZ, 0x70 ;  /* 0x00000070ff087424 */ /* 0x000fe400078e00ff */
[----:B------:R-:W-:Y:S02]  /*e1a0*/  IMAD.MOV.U32 R12, RZ, RZ, 0x1 ;  /* 0x00000001ff0c7424 */ /* 0x000fe400078e00ff */
[----:B------:R-:W-:-:S07]  /*e1b0*/  IMAD.MOV.U32 R13, RZ, RZ, RZ ;  /* 0x000000ffff0d7224 */ /* 0x000fce00078e00ff */
[----:B------:R-:W-:-:S07]  /*e1c0*/  LEPC R20, `(.L_x_3188) ;  /* 0x000000001014794e */ /* 0x000fce0000000000 */
[----:B--23--:R-:W-:Y:S05]  /*e1d0*/  CALL.ABS.NOINC R2 ;  /* 0x0000000002007343 */ /* 0x00cfea0003c00000 */
.L_x_3188:
[----:B------:R-:W2:Y:S01]  /*e1e0*/  S2R R2, SR_TID.X ;  /* 0x0000000000027919 */ /* 0x000ea20000002100 */
[----:B0-----:R-:W0:Y:S01]  /*e1f0*/  LDC R9, c[0x0][0x448] ;  /* 0x00011200ff097b82 */ /* 0x001e220000000800 */
[----:B------:R-:W-:Y:S01]  /*e200*/  USHF.R.S32.HI UR4, URZ, 0x1f, UR36 ;  /* 0x0000001f3f047899 */ /* 0x000fe20008011424 */
[----:B------:R-:W3:Y:S01]  /*e210*/  S2R R5, SR_TID.X ;  /* 0x0000000000057919 */ /* 0x000ee20000002100 */
[----:B------:R-:W-:Y:S02]  /*e220*/  ULDC.64 UR8, c[0x0][0x2d8] ;  /* 0x0000b60000087ab9 */ /* 0x000fe40000000a00 */
[----:B------:R-:W-:Y:S01]  /*e230*/  UIMAD UR6, UR4, UR8, URZ ;  /* 0x00000008040672a4 */ /* 0x000fe2000f8e023f */
[----:B------:R-:W4:Y:S01]  /*e240*/  S2R R6, SR_CTAID.Z ;  /* 0x0000000000067919 */ /* 0x000f220000002700 */
[----:B------:R-:W-:Y:S02]  /*e250*/  UIMAD.WIDE.U32 UR4, UR36, UR8, URZ ;  /* 0x00000008240472a5 */ /* 0x000fe4000f8e003f */
[----:B------:R-:W-:Y:S01]  /*e260*/  UIMAD UR6, UR36, UR9, UR6 ;  /* 0x00000009240672a4 */ /* 0x000fe2000f8e0206 */
[----:B------:R-:W5:Y:S03]  /*e270*/  S2R R10, SR_CTAID.X ;  /* 0x00000000000a7919 */ /* 0x000f660000002500 */
[----:B------:R-:W-:Y:S01]  /*e280*/  UIADD3 UR5, UR5, UR6, URZ ;  /* 0x0000000605057290 */ /* 0x000fe2000fffe03f */
[----:B0-----:R-:W-:-:S02]  /*e290*/  ISETP.NE.AND P0, PT, R9, 0x1, PT ;  /* 0x000000010900780c */ /* 0x001fc40003f05270 */
[----:B--2---:R-:W-:Y:S02]  /*e2a0*/  SHF.R.U32.HI R0, RZ, 0x3, R2 ;  /* 0x00000003ff007819 */ /* 0x004fe40000011602 */
[----:B------:R-:W-:Y:S01]  /*e2b0*/  LOP3.LUT R2, R2, 0x7f, RZ, 0xc0, !PT ;  /* 0x0000007f02027812 */ /* 0x000fe200078ec0ff */
[C---:B---3--:R-:W-:Y:S01]  /*e2c0*/  IMAD.SHL.U32 R8, R5.reuse, 0x10, RZ ;  /* 0x0000001005087824 */ /* 0x048fe200078e00ff */
[C---:B------:R-:W-:Y:S01]  /*e2d0*/  LOP3.LUT R11, R5.reuse, 0x7f, RZ, 0xc0, !PT ;  /* 0x0000007f050b7812 */ /* 0x040fe200078ec0ff */
[C---:B------:R-:W-:Y:S02]  /*e2e0*/  IMAD.SHL.U32 R3, R0.reuse, 0x80, RZ ;  /* 0x0000008000037824 */ /* 0x040fe400078e00ff */
[----:B------:R-:W-:Y:S01]  /*e2f0*/  IMAD.SHL.U32 R0, R0, 0x10, RZ ;  /* 0x0000001000007824 */ /* 0x000fe200078e00ff */
[----:B------:R-:W-:Y:S01]  /*e300*/  LOP3.LUT R8, R8, 0x30, RZ, 0xe2, !PT ;  /* 0x0000003008087812 */ /* 0x000fe200078ee2ff */
[----:B------:R-:W-:Y:S02]  /*e310*/  IMAD.SHL.U32 R4, R2, 0x10, RZ ;  /* 0x0000001002047824 */ /* 0x000fe400078e00ff */
[----:B------:R-:W-:Y:S01]  /*e320*/  IMAD.SHL.U32 R2, R5, 0x10, RZ ;  /* 0x0000001005027824 */ /* 0x000fe200078e00ff */
[----:B------:R-:W-:-:S02]  /*e330*/  LOP3.LUT R3, R8, 0x180, R3, 0xf8, !PT ;  /* 0x0000018008037812 */ /* 0x000fc400078ef803 */
[----:B------:R-:W-:Y:S02]  /*e340*/  LOP3.LUT R4, R4, 0x600, RZ, 0xc0, !PT ;  /* 0x0000060004047812 */ /* 0x000fe400078ec0ff */
[----:B------:R-:W-:Y:S02]  /*e350*/  LOP3.LUT R0, R3, 0x30, R0, 0x78, !PT ;  /* 0x0000003003007812 */ /* 0x000fe400078e7800 */
[----:B------:R-:W-:-:S04]  /*e360*/  LOP3.LUT R3, R2, 0x40, RZ, 0xc0, !PT ;  /* 0x0000004002037812 */ /* 0x000fc800078ec0ff */
[----:B------:R-:W-:Y:S02]  /*e370*/  IADD3 R0, R0, R3, R4 ;  /* 0x0000000300007210 */ /* 0x000fe40007ffe004 */
[----:B------:R-:W0:Y:S01]  /*e380*/  LDC.64 R2, c[0x0][0x2e0] ;  /* 0x0000b800ff027b82 */ /* 0x000e220000000a00 */
[----:B----4-:R-:W-:-:S05]  /*e390*/  SHF.R.S32.HI R4, RZ, 0x1f, R6 ;  /* 0x0000001fff047819 */ /* 0x010fca0000011406 */
[----:B0-----:R-:W-:-:S04]  /*e3a0*/  IMAD R4, R4, R2, RZ ;  /* 0x0000000204047224 */ /* 0x001fc800078e02ff */
[C---:B------:R-:W-:Y:S02]  /*e3b0*/  IMAD R4, R6.reuse, R3, R4 ;  /* 0x0000000306047224 */ /* 0x040fe400078e0204 */
[----:B------:R-:W-:Y:S01]  /*e3c0*/  IMAD.WIDE.U32 R2, R6, R2, UR4 ;  /* 0x0000000406027e25 */ /* 0x000fe2000f8e0002 */
[----:B------:R-:W-:-:S03]  /*e3d0*/  ULDC.64 UR4, c[0x0][0x2d0] ;  /* 0x0000b40000047ab9 */ /* 0x000fc60000000a00 */
[----:B------:R-:W-:Y:S02]  /*e3e0*/  IMAD.SHL.U32 R6, R5, 0x20, RZ ;  /* 0x0000002005067824 */ /* 0x000fe400078e00ff */
[----:B------:R-:W1:Y:S01]  /*e3f0*/  @P0 LDC R5, c[0x0][0x44c] ;  /* 0x00011300ff050b82 */ /* 0x000e620000000800 */
[----:B------:R-:W-:Y:S02]  /*e400*/  IMAD.IADD R3, R3, 0x1, R4 ;  /* 0x0000000103037824 */ /* 0x000fe400078e0204 */
[----:B------:R-:W-:-:S04]  /*e410*/  LOP3.LUT R6, R6, 0x60, RZ, 0xc0, !PT ;  /* 0x0000006006067812 */ /* 0x000fc800078ec0ff */
[----:B------:R-:W-:Y:S01]  /*e420*/  LEA.HI R6, R11, R6, RZ, 0x1e ;  /* 0x000000060b067211 */ /* 0x000fe200078ff0ff */
[----:B------:R-:W0:Y:S04]  /*e430*/  @P0 LDC R4, c[0x0][0x450] ;  /* 0x00011400ff040b82 */ /* 0x000e280000000800 */
[----:B-----5:R-:W-:-:S04]  /*e440*/  IMAD R6, R10, 0x80, R6 ;  /* 0x000000800a067824 */ /* 0x020fc800078e0206 */
[----:B-1----:R-:W-:-:S04]  /*e450*/  @P0 IMAD.HI.U32 R7, R6, R5, RZ ;  /* 0x0000000506070227 */ /* 0x002fc800078e00ff */
[----:B------:R-:W-:Y:S01]  /*e460*/  IMAD.MOV.U32 R5, RZ, RZ, R6 ;  /* 0x000000ffff057224 */ /* 0x000fe200078e0006 */
[----:B0-----:R-:W-:-:S05]  /*e470*/  @P0 SHF.R.U32.HI R5, RZ, R4, R7 ;  /* 0x00000004ff050219 */ /* 0x001fca0000011607 */
        /* <DEDUP_REMOVED lines=14> */
[----:B------:R-:W-:Y:S01]  /*e560*/  VIADD R2, R8, 0x40 ;  /* 0x0000004008027836 */ /* 0x000fe20000000000 */
[----:B------:R-:W-:Y:S02]  /*e570*/  ULDC UR4, c[0x0][0x2b8] ;  /* 0x0000ae0000047ab9 */ /* 0x000fe40000000800 */
[----:B------:R-:W-:Y:S02]  /*e580*/  IADD3.X R3, R3, UR5, R5, P0, !PT ;  /* 0x0000000503037c10 */ /* 0x000fe400087fe405 */
[----:B------:R-:W-:Y:S01]  /*e590*/  ISETP.GE.AND P0, PT, R2, UR4, PT ;  /* 0x0000000402007c0c */ /* 0x000fe2000bf06270 */
[C---:B------:R-:W-:Y:S01]  /*e5a0*/  VIADD R2, R8.reuse, 0x80 ;  /* 0x0000008008027836 */ /* 0x040fe20000000000 */
[----:B------:R-:W-:-:S02]  /*e5b0*/  ISETP.GE.AND P2, PT, R8, UR4, PT ;  /* 0x0000000408007c0c */ /* 0x000fc4000bf46270 */
[----:B------:R-:W-:Y:S02]  /*e5c0*/  SHF.R.U32.HI R5, RZ, 0x2, R11 ;  /* 0x00000002ff057819 */ /* 0x000fe4000001160b */
[----:B------:R-:W-:Y:S01]  /*e5d0*/  ISETP.GE.AND P1, PT, R2, UR4, PT ;  /* 0x0000000402007c0c */ /* 0x000fe2000bf26270 */
[----:B------:R-:W-:-:S03]  /*e5e0*/  UMOV UR4, 0xffffffff ;  /* 0xffffffff00047882 */ /* 0x000fc60000000000 */
[----:B------:R-:W-:Y:S09]  /*e5f0*/  BRA.DIV UR4, `(.L_x_3189) ;  /* 0x0000002e04ec7947 */ /* 0x000ff2000b800000 */
[----:B------:R-:W0:Y:S01]  /*e600*/  SHFL.IDX PT, R7, R4, RZ, 0x1c1f ;  /* 0x001c1fff04077589 */ /* 0x000e2200000e0000 */
[----:B------:R-:W-:Y:S01]  /*e610*/  ULDC UR4, c[0x0][0x288] ;  /* 0x0000a20000047ab9 */ /* 0x000fe20000000800 */
[----:B------:R-:W-:Y:S02]  /*e620*/  IMAD R5, R10, 0x80, R5 ;  /* 0x000000800a057824 */ /* 0x000fe400078e0205 */
[----:B------:R-:W1:Y:S01]  /*e630*/  SHFL.IDX PT, R6, R3, RZ, 0x1c1f ;  /* 0x001c1fff03067589 */ /* 0x000e6200000e0000 */
[----:B------:R-:W-:Y:S02]  /*e640*/  IMAD R2, R9, UR4, RZ ;  /* 0x0000000409027c24 */ /* 0x000fe4000f8e02ff */
[C---:B------:R-:W-:Y:S01]  /*e650*/  VIADD R11, R5.reuse, 0x20 ;  /* 0x00000020050b7836 */ /* 0x040fe20000000000 */
[----:B------:R-:W-:Y:S02]  /*e660*/  SHFL.IDX PT, R14, R4, 0x3, 0x1c1f ;  /* 0x007c1f00040e7f89 */ /* 0x000fe400000e0000 */
[----:B------:R-:W-:-:S13]  /*e670*/  ISETP.GE.AND P4, PT, R5, R2, PT ;  /* 0x000000020500720c */ /* 0x000fda0003f86270 */
[----:B------:R-:W-:Y:S01]  /*e680*/  @!P4 VIADD R9, R0, UR40 ;  /* 0x000000280009cc36 */ /* 0x000fe20008000000 */
[----:B0-----:R-:W-:-:S05]  /*e690*/  @!P4 IADD3 R7, P3, R8, R7, RZ ;  /* 0x000000070807c210 */ /* 0x001fca0007f7e0ff */
[----:B-1----:R-:W-:Y:S01]  /*e6a0*/  @!P4 IMAD.X R6, RZ, RZ, R6, P3 ;  /* 0x000000ffff06c224 */ /* 0x002fe200018e0606 */
[----:B------:R-:W-:Y:S01]  /*e6b0*/  ISETP.GE.AND P3, PT, R11, R2, PT ;  /* 0x000000020b00720c */ /* 0x000fe20003f66270 */
[----:B------:R-:W-:-:S03]  /*e6c0*/  VIADD R11, R5, 0x40 ;  /* 0x00000040050b7836 */ /* 0x000fc60000000000 */
[----:B------:R-:W-:-:S04]  /*e6d0*/  @!P4 LOP3.LUT R7, R7, R6, RZ, 0x3c, !PT ;  /* 0x000000060707c212 */ /* 0x000fc800078e3cff */
[----:B------:R-:W-:-:S04]  /*e6e0*/  @!P4 LOP3.LUT R6, R7, R6, RZ, 0x3c, !PT ;  /* 0x000000060706c212 */ /* 0x000fc800078e3cff */
[----:B------:R-:W-:-:S05]  /*e6f0*/  @!P4 LOP3.LUT R7, R7, R6, RZ, 0x3c, !PT ;  /* 0x000000060707c212 */ /* 0x000fca00078e3cff */
[----:B------:R-:W-:Y:S04]  /*e700*/  @!P4 LDGSTS.E.BYPASS.LTC128B.128 [R9+0x1e200], desc[UR38][R6.64], !P2 ;  /* 0x1e2000000609cfae */ /* 0x000fe8000d101d66 */
[----:B------:R-:W-:Y:S04]  /*e710*/  @!P4 LDGSTS.E.BYPASS.LTC128B.128 [R9+0x20200], desc[UR38][R6.64+0x40], !P0 ;  /* 0x202000400609cfae */ /* 0x000fe8000c101d66 */
[----:B------:R0:W-:Y:S04]  /*e720*/  @!P4 LDGSTS.E.BYPASS.LTC128B.128 [R9+0x22200], desc[UR38][R6.64+0x80], !P1 ;  /* 0x222000800609cfae */ /* 0x0001e8000c901d66 */
[----:B0-----:R-:W0:Y:S01]  /*e730*/  SHFL.IDX PT, R7, R4, 0x1, 0x1c1f ;  /* 0x003c1f0004077f89 */ /* 0x001e2200000e0000 */
[----:B------:R-:W-:-:S03]  /*e740*/  @!P3 VIADD R9, R0, UR40 ;  /* 0x000000280009bc36 */ /* 0x000fc60008000000 */
[----:B------:R-:W1:Y:S01]  /*e750*/  SHFL.IDX PT, R6, R3, 0x1, 0x1c1f ;  /* 0x003c1f0003067f89 */ /* 0x000e6200000e0000 */
[----:B0-----:R-:W-:-:S05]  /*e760*/  @!P3 IADD3 R7, P4, R8, R7, RZ ;  /* 0x000000070807b210 */ /* 0x001fca0007f9e0ff */
[----:B-1----:R-:W-:-:S05]  /*e770*/  @!P3 IMAD.X R6, RZ, RZ, R6, P4 ;  /* 0x000000ffff06b224 */ /* 0x002fca00020e0606 */
[----:B------:R-:W-:-:S04]  /*e780*/  @!P3 LOP3.LUT R7, R7, R6, RZ, 0x3c, !PT ;  /* 0x000000060707b212 */ /* 0x000fc800078e3cff */
[----:B------:R-:W-:-:S04]  /*e790*/  @!P3 LOP3.LUT R6, R7, R6, RZ, 0x3c, !PT ;  /* 0x000000060706b212 */ /* 0x000fc800078e3cff */
[----:B------:R-:W-:-:S05]  /*e7a0*/  @!P3 LOP3.LUT R7, R7, R6, RZ, 0x3c, !PT ;  /* 0x000000060707b212 */ /* 0x000fca00078e3cff */
[----:B------:R-:W-:Y:S04]  /*e7b0*/  @!P3 LDGSTS.E.BYPASS.LTC128B.128 [R9+0x1ea00], desc[UR38][R6.64], !P2 ;  /* 0x1ea000000609bfae */ /* 0x000fe8000d101d66 */
[----:B------:R-:W-:Y:S04]  /*e7c0*/  @!P3 LDGSTS.E.BYPASS.LTC128B.128 [R9+0x20a00], desc[UR38][R6.64+0x40], !P0 ;  /* 0x20a000400609bfae */ /* 0x000fe8000c101d66 */
[----:B------:R0:W-:Y:S01]  /*e7d0*/  @!P3 LDGSTS.E.BYPASS.LTC128B.128 [R9+0x22a00], desc[UR38][R6.64+0x80], !P1 ;  /* 0x22a000800609bfae */ /* 0x0001e2000c901d66 */
[----:B------:R-:W-:-:S03]  /*e7e0*/  ISETP.GE.AND P3, PT, R11, R2, PT ;  /* 0x000000020b00720c */ /* 0x000fc60003f66270 */
[----:B0-----:R-:W0:Y:S10]  /*e7f0*/  SHFL.IDX PT, R7, R4, 0x2, 0x1c1f ;  /* 0x005c1f0004077f89 */ /* 0x001e3400000e0000 */
[----:B------:R-:W-:Y:S01]  /*e800*/  @!P3 VIADD R21, R0, UR40 ;  /* 0x000000280015bc36 */ /* 0x000fe20008000000 */
[----:B------:R-:W1:Y:S04]  /*e810*/  SHFL.IDX PT, R6, R3, 0x2, 0x1c1f ;  /* 0x005c1f0003067f89 */ /* 0x000e6800000e0000 */
[----:B------:R-:W2:Y:S01]  /*e820*/  SHFL.IDX PT, R3, R3, 0x3, 0x1c1f ;  /* 0x007c1f0003037f89 */ /* 0x000ea200000e0000 */
[----:B0-----:R-:W-:-:S05]  /*e830*/  @!P3 IADD3 R7, P4, R8, R7, RZ ;  /* 0x000000070807b210 */ /* 0x001fca0007f9e0ff */
[----:B-1----:R-:W-:-:S05]  /*e840*/  @!P3 IMAD.X R6, RZ, RZ, R6, P4 ;  /* 0x000000ffff06b224 */ /* 0x002fca00020e0606 */
[----:B------:R-:W-:-:S04]  /*e850*/  @!P3 LOP3.LUT R7, R7, R6, RZ, 0x3c, !PT ;  /* 0x000000060707b212 */ /* 0x000fc800078e3cff */
[----:B------:R-:W-:-:S04]  /*e860*/  @!P3 LOP3.LUT R6, R7, R6, RZ, 0x3c, !PT ;  /* 0x000000060706b212 */ /* 0x000fc800078e3cff */
[----:B------:R-:W-:-:S05]  /*e870*/  @!P3 LOP3.LUT R7, R7, R6, RZ, 0x3c, !PT ;  /* 0x000000060707b212 */ /* 0x000fca00078e3cff */
[----:B------:R0:W-:Y:S04]  /*e880*/  @!P3 LDGSTS.E.BYPASS.LTC128B.128 [R21+0x1f200], desc[UR38][R6.64], !P2 ;  /* 0x1f2000000615bfae */ /* 0x0001e8000d101d66 */
[----:B------:R0:W-:Y:S04]  /*e890*/  @!P3 LDGSTS.E.BYPASS.LTC128B.128 [R21+0x21200], desc[UR38][R6.64+0x40], !P0 ;  /* 0x212000400615bfae */ /* 0x0001e8000c101d66 */
[----:B--2---:R0:W-:Y:S02]  /*e8a0*/  @!P3 LDGSTS.E.BYPASS.LTC128B.128 [R21+0x23200], desc[UR38][R6.64+0x80], !P1 ;  /* 0x232000800615bfae */ /* 0x0041e4000c901d66 */
.L_x_3249:
[----:B------:R-:W-:Y:S01]  /*e8b0*/  VIADD R5, R5, 0x60 ;  /* 0x0000006005057836 */ /* 0x000fe20000000000 */
[----:B------:R-:W-:Y:S04]  /*e8c0*/  BSSY B0, `(.L_x_3190) ;  /* 0x000000c000007945 */ /* 0x000fe80003800000 */
[----:B------:R-:W-:-:S13]  /*e8d0*/  ISETP.GE.AND P3, PT, R5, R2, PT ;  /* 0x000000020500720c */ /* 0x000fda0003f66270 */
[----:B------:R-:W-:Y:S05]  /*e8e0*/  @P3 BRA `(.L_x_3191) ;  /* 0x0000000000243947 */ /* 0x000fea0003800000 */
[----:B------:R-:W-:Y:S01]  /*e8f0*/  IADD3 R2, P3, R8, R14, RZ ;  /* 0x0000000e08027210 */ /* 0x000fe20007f7e0ff */
[----:B------:R-:W-:-:S04]  /*e900*/  VIADD R5, R0, UR40 ;  /* 0x0000002800057c36 */ /* 0x000fc80008000000 */
[----:B------:R-:W-:-:S05]  /*e910*/  IMAD.X R3, RZ, RZ, R3, P3 ;  /* 0x000000ffff037224 */ /* 0x000fca00018e0603 */
[----:B------:R-:W-:Y:S01]  /*e920*/  @!PT LDS RZ, [RZ] ;  /* 0x00000000fffff984 */ /* 0x000fe20000000800 */
[----:B------:R-:W-:Y:S01]  /*e930*/  @!PT LDS RZ, [RZ] ;  /* 0x00000000fffff984 */ /* 0x000fe20000000800 */
[----:B------:R-:W-:Y:S01]  /*e940*/  @!PT LDS RZ, [RZ] ;  /* 0x00000000fffff984 */ /* 0x000fe20000000800 */
[----:B------:R1:W-:Y:S04]  /*e950*/  LDGSTS.E.BYPASS.LTC128B.128 [R5+0x1fa00], desc[UR38][R2.64], !P2 ;  /* 0x1fa0000002057fae */ /* 0x0003e8000d101d66 */
[----:B------:R1:W-:Y:S04]  /*e960*/  LDGSTS.E.BYPASS.LTC128B.128 [R5+0x21a00], desc[UR38][R2.64+0x40], !P0 ;  /* 0x21a0004002057fae */ /* 0x0003e8000c101d66 */
[----:B------:R1:W-:Y:S02]  /*e970*/  LDGSTS.E.BYPASS.LTC128B.128 [R5+0x23a00], desc[UR38][R2.64+0x80], !P1 ;  /* 0x23a0008002057fae */ /* 0x0003e4000c901d66 */
.L_x_3191:
[----:B------:R-:W-:Y:S05]  /*e980*/  BSYNC B0 ;  /* 0x0000000000007941 */ /* 0x000fea0003800000 */
.L_x_3190:
[----:B------:R-:W-:Y:S01]  /*e990*/  NOP ;  /* 0x0000000000007918 */ /* 0x000fe20000000000 */
[----:B------:R-:W-:Y:S01]  /*e9a0*/  SYNCS.ARRIVE.TRANS64.RED.A0T1 RZ, [UR40+0x33400], RZ ;  /* 0x033400ffffff79a7 */ /* 0x000fe20008200428 */
[----:B------:R-:W-:Y:S01]  /*e9b0*/  IMAD.MOV.U32 R0, RZ, RZ, 0x1 ;  /* 0x00000001ff007424 */ /* 0x000fe200078e00ff */
[----:B------:R-:W-:Y:S04]  /*e9c0*/  ARRIVES.LDGSTSBAR.64.TRANSCNT [UR40+0x33400] ;  /* 0x03340000ff0079b0 */ /* 0x000fe80008000aa8 */
[----:B------:R-:W-:Y:S01]  /*e9d0*/  SHF.L.U32 R0, R0, 0x1f, RZ ;  /* 0x0000001f00007819 */ /* 0x000fe200000006ff */
[----:B------:R-:W-:Y:S01]  /*e9e0*/  NOP ;  /* 0x0000000000007918 */ /* 0x000fe20000000000 */
[----:B-1----:R-:W2:Y:S01]  /*e9f0*/  LDL R3, [R1+0xc] ;  /* 0x00000c0001037983 */ /* 0x002ea20000100800 */
[----:B------:R-:W-:Y:S01]  /*ea00*/  SYNCS.ARRIVE.TRANS64.A1T0 RZ, [UR40+0x33400], RZ ;  /* 0x033400ffffff79a7 */ /* 0x000fe20008100028 */
[----:B------:R-:W-:Y:S01]  /*ea10*/  VIADD R2, R19, 0xfffffffe ;  /* 0xfffffffe13027836 */ /* 0x000fe20000000000 */
[----:B------:R-:W1:Y:S04]  /*ea20*/  SYNCS.PHASECHK.TRANS64.TRYWAIT P0, [UR40+0x33420], R0 ;  /* 0x03342000ff0075a7 */ /* 0x000e680008000168 */
[----:B--2---:R-:W-:Y:S01]  /*ea30*/  ISETP.GE.AND P1, PT, R2, R3, PT ;  /* 0x000000030200720c */ /* 0x004fe20003f26270 */
[----:B-1----:R-:W-:-:S12]  /*ea40*/  @!P0 BRA `(.L_x_3192) ;  /* 0x0000003000448947 */ /* 0x002fd80003800000 */
.L_x_3250:
[----:B-1----:R-:W-:-:S05]  /*ea50*/  IMAD.MOV.U32 R0, RZ, RZ, 0x1 ;  /* 0x00000001ff007424 */ /* 0x002fca00078e00ff */
[----:B------:R1:W-:Y:S01]  /*ea60*/  STL [R1], R0 ;  /* 0x0000000001007387 */ /* 0x0003e20000100800 */
[----:B------:R-:W-:Y:S05]  /*ea70*/  @!P1 BRA `(.L_x_3193) ;  /* 0x0000001400d09947 */ /* 0x000fea0003800000 */
[----:B------:R-:W2:Y:S01]  /*ea80*/  LDL R3, [R1+0x14] ;  /* 0x0000140001037983 */ /* 0x000ea20000100800 */
[----:B-1----:R-:W-:Y:S02]  /*ea90*/  IMAD.MOV.U32 R0, RZ, RZ, 0x1 ;  /* 0x00000001ff007424 */ /* 0x002fe400078e00ff */
[----:B------:R-:W-:Y:S01]  /*eaa0*/  IMAD.MOV.U32 R8, RZ, RZ, RZ ;  /* 0x000000ffff087224 */ /* 0x000fe200078e00ff */
[C---:B--2---:R-:W-:Y:S02]  /*eab0*/  LOP3.LUT R4, R3.reuse, 0x1, RZ, 0xfc, !PT ;  /* 0x0000000103047812 */ /* 0x044fe400078efcff */
[----:B------:R-:W-:-:S03]  /*eac0*/  LOP3.LUT R3, R3, 0x2, RZ, 0xfc, !PT ;  /* 0x0000000203037812 */ /* 0x000fc600078efcff */
[----:B------:R1:W-:Y:S04]  /*ead0*/  STL [R1+0x1c], R4 ;  /* 0x00001c0401007387 */ /* 0x0003e80000100800 */
[----:B------:R1:W-:Y:S02]  /*eae0*/  STL [R1+0x18], R3 ;  /* 0x0000180301007387 */ /* 0x0003e40000100800 */
.L_x_3214:
[----:B-1----:R-:W2:Y:S01]  /*eaf0*/  LDL R4, [R1+0x4] ;  /* 0x0000040001047983 */ /* 0x002ea20000100800 */
[----:B------:R-:W-:Y:S01]  /*eb00*/  VIADD R12, R8, 0x1 ;  /* 0x00000001080c7836 */ /* 0x000fe20000000000 */
[----:B------:R-:W-:Y:S04]  /*eb10*/  BSSY B0, `(.L_x_3194) ;  /* 0x000009f000007945 */ /* 0x000fe80003800000 */
[----:B------:R-:W-:-:S04]  /*eb20*/  ISETP.NE.AND P0, PT, R12, 0x2, PT ;  /* 0x000000020c00780c */ /* 0x000fc80003f05270 */
[----:B------:R-:W-:Y:S02]  /*eb30*/  SEL R3, RZ, 0x1, P0 ;  /* 0x00000001ff037807 */ /* 0x000fe40000000000 */
[----:B------:R-:W-:Y:S02]  /*eb40*/  SEL R12, R12, RZ, P0 ;  /* 0x000000ff0c0c7207 */ /* 0x000fe40000000000 */
[----:B-----5:R-:W-:-:S05]  /*eb50*/  LOP3.LUT R10, R0, R3, RZ, 0x3c, !PT ;  /* 0x00000003000a7212 */ /* 0x020fca00078e3cff */
[----:B------:R1:W-:Y:S01]  /*eb60*/  STL [R1], R10 ;  /* 0x0000000a01007387 */ /* 0x0003e20000100800 */
[----:B--2---:R-:W-:-:S13]  /*eb70*/  LOP3.LUT P1, RZ, R4, 0x2, RZ, 0xc0, !PT ;  /* 0x0000000204ff7812 */ /* 0x004fda000782c0ff */
[----:B-1----:R-:W-:Y:S05]  /*eb80*/  @!P1 BRA `(.L_x_3195) ;  /* 0x00000008005c9947 */ /* 0x002fea0003800000 */
[----:B------:R-:W-:Y:S01]  /*eb90*/  LOP3.LUT P1, RZ, R4, 0x1, RZ, 0xc0, !PT ;  /* 0x0000000104ff7812 */ /* 0x000fe2000782c0ff */
[----:B------:R-:W-:-:S12]  /*eba0*/  IMAD.MOV.U32 R3, RZ, RZ, R2 ;  /* 0x000000ffff037224 */ /* 0x000fd800078e0002 */
[----:B------:R-:W-:Y:S05]  /*ebb0*/  @!P1 BRA `(.L_x_3196) ;  /* 0x0000000000509947 */ /* 0x000fea0003800000 */
[----:B------:R-:W2:Y:S01]  /*ebc0*/  LDL R9, [R1+0x10] ;  /* 0x0000100001097983 */ /* 0x000ea20000100800 */
[----:B------:R-:W1:Y:S01]  /*ebd0*/  LDC R3, c[0x0][0x43c] ;  /* 0x00010f00ff037b82 */ /* 0x000e620000000800 */
[----:B------:R-:W-:Y:S02]  /*ebe0*/  ULDC.64 UR4, c[0x0][0x428] ;  /* 0x00010a0000047ab9 */ /* 0x000fe40000000a00 */
[----:B------:R-:W3:Y:S01]  /*ebf0*/  LDL R11, [R1+0x8] ;  /* 0x00000800010b7983 */ /* 0x000ee20000100800 */
[----:B-1----:R-:W-:-:S13]  /*ec00*/  ISETP.NE.AND P0, PT, R3, 0x1, PT ;  /* 0x000000010300780c */ /* 0x002fda0003f05270 */
[----:B------:R-:W0:Y:S02]  /*ec10*/  @P0 LDC.64 R4, c[0x0][0x440] ;  /* 0x00011000ff040b82 */ /* 0x000e240000000a00 */
[----:B0-----:R-:W-:-:S04]  /*ec20*/  @P0 IMAD.HI.U32 R6, R2, R4, RZ ;  /* 0x0000000402060227 */ /* 0x001fc800078e00ff */
[----:B------:R-:W-:Y:S01]  /*ec30*/  IMAD.MOV.U32 R4, RZ, RZ, R2 ;  /* 0x000000ffff047224 */ /* 0x000fe200078e0002 */
[----:B------:R-:W-:Y:S02]  /*ec40*/  @P0 SHF.R.U32.HI R4, RZ, R5, R6 ;  /* 0x00000005ff040219 */ /* 0x000fe40000011606 */
[----:B------:R-:W0:Y:S03]  /*ec50*/  LDC.64 R6, c[0x0][0x418] ;  /* 0x00010600ff067b82 */ /* 0x000e260000000a00 */
[----:B------:R-:W-:-:S04]  /*ec60*/  IMAD.MOV R5, RZ, RZ, -R4 ;  /* 0x000000ffff057224 */ /* 0x000fc800078e0a04 */
[----:B------:R-:W-:Y:S01]  /*ec70*/  IMAD R3, R3, R5, R2 ;  /* 0x0000000503037224 */ /* 0x000fe200078e0202 */
[----:B------:R-:W-:Y:S01]  /*ec80*/  SHF.R.S32.HI R5, RZ, 0x1f, R4 ;  /* 0x0000001fff057819 */ /* 0x000fe20000011404 */
[----:B--2---:R-:W-:-:S04]  /*ec90*/  IMAD R9, R9, UR4, RZ ;  /* 0x0000000409097c24 */ /* 0x004fc8000f8e02ff */
[C---:B---3--:R-:W-:Y:S02]  /*eca0*/  IMAD R9, R11.reuse, UR5, R9 ;  /* 0x000000050b097c24 */ /* 0x048fe4000f8e0209 */
[----:B------:R-:W-:-:S04]  /*ecb0*/  IMAD.WIDE.U32 R4, R11, UR4, R4 ;  /* 0x000000040b047c25 */ /* 0x000fc8000f8e0004 */
[----:B------:R-:W-:Y:S01]  /*ecc0*/  IMAD.IADD R9, R9, 0x1, R5 ;  /* 0x0000000109097824 */ /* 0x000fe200078e0205 */
[----:B0-----:R-:W-:-:S04]  /*ecd0*/  LEA R6, P0, R4, R6, 0x2 ;  /* 0x0000000604067211 */ /* 0x001fc800078010ff */
[----:B------:R-:W-:-:S05]  /*ece0*/  LEA.HI.X R7, R4, R7, R9, 0x2, P0 ;  /* 0x0000000704077211 */ /* 0x000fca00000f1409 */
[----:B------:R1:W5:Y:S04]  /*ecf0*/  LDG.E R16, desc[UR38][R6.64] ;  /* 0x0000002606107981 */ /* 0x000368000c1e1900 */
.L_x_3196:
[----:B01----:R-:W-:Y:S01]  /*ed00*/  LEA R6, R12, UR40, 0x3 ;  /* 0x000000280c067c11 */ /* 0x003fe2000f8e18ff */
[----:B------:R-:W0:Y:S01]  /*ed10*/  S2R R4, SR_TID.X ;  /* 0x0000000000047919 */ /* 0x000e220000002100 */
[----:B------:R-:W-:-:S04]  /*ed20*/  SHF.L.U32 R5, R10, 0x1f, RZ ;  /* 0x0000001f0a057819 */ /* 0x000fc800000006ff */
[----:B------:R-:W1:Y:S01]  /*ed30*/  SYNCS.PHASECHK.TRANS64.TRYWAIT P0, [R6+URZ+0x33480], R5 ;  /* 0x03348005060075a7 */ /* 0x000e62000800017f */
[----:B0-----:R-:W-:-:S04]  /*ed40*/  LOP3.LUT R4, R4, 0x7f, RZ, 0xc0, !PT ;  /* 0x0000007f04047812 */ /* 0x001fc800078ec0ff */
[----:B------:R-:W-:Y:S01]  /*ed50*/  ISETP.NE.AND P1, PT, R4, RZ, PT ;  /* 0x000000ff0400720c */ /* 0x000fe20003f25270 */
[----:B-1----:R-:W-:-:S12]  /*ed60*/  @!P0 BRA `(.L_x_3197) ;  /* 0x0000002c00948947 */ /* 0x002fd80003800000 */
.L_x_3251:
        /* <DEDUP_REMOVED lines=9> */
.L_x_3199:
[----:B------:R-:W-:Y:S05]  /*ee00*/  BSYNC B1 ;  /* 0x0000000000017941 */ /* 0x000fea0003800000 */
.L_x_3198:
[----:B------:R-:W-:Y:S01]  /*ee10*/  IMAD.U32 R4, RZ, RZ, UR40 ;  /* 0x00000028ff047e24 */ /* 0x000fe2000f8e00ff */
[----:B------:R-:W-:Y:S01]  /*ee20*/  R2UR UR33, R6 ;  /* 0x00000000062172ca */ /* 0x000fe200000e0000 */
[----:B------:R-:W-:Y:S01]  /*ee30*/  IMAD R3, R3, 0xa0, RZ ;  /* 0x000000a003037824 */ /* 0x000fe200078e02ff */
[----:B------:R-:W-:Y:S01]  /*ee40*/  ULDC.64 UR6, c[0x0][0x198] ;  /* 0x0000660000067ab9 */ /* 0x000fe20000000a00 */
[----:B------:R-:W-:Y:S01]  /*ee50*/  IMAD R4, R12, 0x7800, R4 ;  /* 0x000078000c047824 */ /* 0x000fe200078e0204 */
[----:B------:R-:W-:Y:S01]  /*ee60*/  UIADD3 UR6, UP0, UR6, 0x470, URZ ;  /* 0x0000047006067890 */ /* 0x000fe2000ff1e03f */
[----:B------:R-:W-:Y:S01]  /*ee70*/  IMAD.MOV.U32 R13, RZ, RZ, RZ ;  /* 0x000000ffff0d7224 */ /* 0x000fe200078e00ff */
[----:B------:R-:W-:Y:S01]  /*ee80*/  R2UR UR35, R3 ;  /* 0x00000000032372ca */ /* 0x000fe200000e0000 */
[----:B------:R-:W-:Y:S01]  /*ee90*/  UMOV UR8, 0x0 ;  /* 0x0000000000087882 */ /* 0x000fe20000000000 */
[----:B------:R-:W-:Y:S01]  /*eea0*/  R2UR UR4, R4 ;  /* 0x00000000040472ca */ /* 0x000fe200000e0000 */
[----:B------:R-:W-:Y:S01]  /*eeb0*/  UIADD3.X UR7, URZ, UR7, URZ, UP0, !UPT ;  /* 0x000000073f077290 */ /* 0x000fe200087fe43f */
[----:B------:R-:W-:Y:S01]  /*eec0*/  R2UR UR34, R13 ;  /* 0x000000000d2272ca */ /* 0x000fe200000e0000 */
[----:B------:R-:W-:Y:S01]  /*eed0*/  UMOV UR9, 0x14f00000 ;  /* 0x14f0000000097882 */ /* 0x000fe20000000000 */
[----:B------:R-:W-:Y:S01]  /*eee0*/  PLOP3.LUT P0, PT, PT, PT, PT, 0x80, 0x0 ;  /* 0x000000000000781c */ /* 0x000fe20003f0f070 */
[----:B------:R-:W-:-:S08]  /*eef0*/  UIADD3 UR33, UR33, 0x33470, URZ ;  /* 0x0003347021217890 */ /* 0x000fd0000fffe03f */
[----:B------:R-:W-:-:S12]  /*ef00*/  UIADD3 UR32, UR4, 0xf200, URZ ;  /* 0x0000f20004207890 */ /* 0x000fd8000fffe03f */
.L_x_3200:
        /* <DEDUP_REMOVED lines=13> */
.L_x_3201:
        /* <DEDUP_REMOVED lines=8> */
[----:B------:R-:W-:Y:S01]  /*f060*/  IMAD.MOV.U32 R7, RZ, RZ, 0x80 ;  /* 0x00000080ff077424 */ /* 0x000fe200078e00ff */
[----:B------:R-:W-:Y:S01]  /*f070*/  R2UR UR11, R3 ;  /* 0x00000000030b72ca */ /* 0x000fe200000e0000 */
[----:B------:R-:W-:Y:S01]  /*f080*/  UIADD3 UR8, UR4, 0x14200, URZ ;  /* 0x0001420004087890 */ /* 0x000fe2000fffe03f */
[----:B------:R-:W-:Y:S01]  /*f090*/  PLOP3.LUT P0, PT, PT, PT, PT, 0x80, 0x0 ;  /* 0x000000000000781c */ /* 0x000fe20003f0f070 */
[----:B------:R-:W-:Y:S01]  /*f0a0*/  UMOV UR5, 0x14f00000 ;  /* 0x14f0000000057882 */ /* 0x000fe20000000000 */
[----:B------:R-:W-:Y:S01]  /*f0b0*/  R2UR UR10, R7 ;  /* 0x00000000070a72ca */ /* 0x000fe200000e0000 */
[----:B------:R-:W-:-:S14]  /*f0c0*/  UMOV UR4, 0x0 ;  /* 0x0000000000047882 */ /* 0x000fdc0000000000 */
.L_x_3202:
        /* <DEDUP_REMOVED lines=10> */
.L_x_3252:
        /* <DEDUP_REMOVED lines=11> */
.L_x_3205:
[----:B------:R-:W-:Y:S05]  /*f220*/  BSYNC B1 ;  /* 0x0000000000017941 */ /* 0x000fea0003800000 */
.L_x_3204:
        /* <DEDUP_REMOVED lines=12> */
.L_x_3206:
        /* <DEDUP_REMOVED lines=13> */
.L_x_3207:
        /* <DEDUP_REMOVED lines=13> */
.L_x_3208:
[----:B------:R-:W-:-:S13]  /*f490*/  @P0 ELECT P1, URZ, PT ;  /* 0x00000000003f082f */ /* 0x000fda0003820000 */
[----:B------:R-:W-:Y:S01]  /*f4a0*/  @P1 R2UR UR13, R16 ;  /* 0x00000000100d12ca */ /* 0x000fe200000e0000 */
[----:B------:R-:W-:Y:S01]  /*f4b0*/  UMOV UR12, UR36 ;  /* 0x00000024000c7c82 */ /* 0x000fe20008000000 */
[----:B------:R-:W-:-:S11]  /*f4c0*/  @P1 PLOP3.LUT P0, PT, P1, PT, PT, 0x8, 0x0 ;  /* 0x000000000000181c */ /* 0x000fd60000f0e170 */
[----:B------:R2:W-:Y:S01]  /*f4d0*/  UTMALDG.4D [UR8], [UR6], desc[UR14] ;  /* 0x00000e08060075b4 */ /* 0x0005e20008019000 */
[----:B------:R-:W-:Y:S01]  /*f4e0*/  PLOP3.LUT P1, PT, PT, PT, PT, 0x8, 0x0 ;  /* 0x000000000000781c */ /* 0x000fe20003f2e170 */
[----:B--2---:R-:W-:-:S12]  /*f4f0*/  @P0 BRA.U.ANY `(.L_x_3208) ;  /* 0xfffffffd00e40947 */ /* 0x004fd8000393ffff */
.L_x_3195:
[----:B------:R-:W-:Y:S05]  /*f500*/  BSYNC B0 ;  /* 0x0000000000007941 */ /* 0x000fea0003800000 */
.L_x_3194:
[----:B------:R-:W2:Y:S02]  /*f510*/  LDL R3, [R1+0x1c] ;  /* 0x00001c0001037983 */ /* 0x000ea40000100800 */
[----:B--2---:R-:W-:-:S13]  /*f520*/  ISETP.NE.AND P0, PT, R3, 0x3, PT ;  /* 0x000000030300780c */ /* 0x004fda0003f05270 */
[----:B------:R-:W-:Y:S05]  /*f530*/  @!P0 BRA `(.L_x_3209) ;  /* 0x0000000000048947 */ /* 0x000fea0003800000 */
[----:B------:R-:W-:Y:S01]  /*f540*/  BPT.TRAP 0x1 ;  /* 0x000000040000795c */ /* 0x000fe20000300000 */
.L_x_3209:
[----:B01----:R-:W2:Y:S01]  /*f550*/  LDL R5, [R1+0x18] ;  /* 0x0000180001057983 */ /* 0x003ea20000100800 */
[----:B------:R-:W-:Y:S02]  /*f560*/  LOP3.LUT R4, R0, 0x1, RZ, 0x3c, !PT ;  /* 0x0000000100047812 */ /* 0x000fe400078e3cff */
[----:B------:R-:W-:Y:S02]  /*f570*/  LEA R3, R8, UR40, 0x3 ;  /* 0x0000002808037c11 */ /* 0x000fe4000f8e18ff */
[----:B------:R-:W-:-:S04]  /*f580*/  SHF.L.U32 R4, R4, 0x1f, RZ ;  /* 0x0000001f04047819 */ /* 0x000fc800000006ff */
[----:B------:R-:W0:Y:S01]  /*f590*/  SYNCS.PHASECHK.TRANS64.TRYWAIT P0, [R3+URZ+0x33470], R4 ;  /* 0x03347004030075a7 */ /* 0x000e22000800017f */
[----:B--2---:R-:W-:Y:S01]  /*f5a0*/  ISETP.NE.AND P1, PT, R5, 0x3, PT ;  /* 0x000000030500780c */ /* 0x004fe20003f25270 */
[----:B0-----:R-:W-:-:S12]  /*f5b0*/  @!P0 BRA `(.L_x_3210) ;  /* 0x0000002400a88947 */ /* 0x001fd80003800000 */
.L_x_3253:
[----:B------:R-:W-:Y:S05]  /*f5c0*/  @!P1 BRA `(.L_x_3211) ;  /* 0x0000000000049947 */ /* 0x000fea0003800000 */
[----:B------:R-:W-:Y:S01]  /*f5d0*/  BPT.TRAP 0x1 ;  /* 0x000000040000795c */ /* 0x000fe20000300000 */
.L_x_3211:
[----:B0-----:R-:W-:Y:S01]  /*f5e0*/  SHF.L.U32 R4, R0, 0x1f, RZ ;  /* 0x0000001f00047819 */ /* 0x001fe200000006ff */
[----:B------:R-:W-:-:S03]  /*f5f0*/  IMAD R0, R8, 0x7800, RZ ;  /* 0x0000780008007824 */ /* 0x000fc600078e02ff */
[----:B------:R-:W0:Y:S02]  /*f600*/  SYNCS.PHASECHK.TRANS64.TRYWAIT P0, [R3+URZ+0x33460], R4 ;  /* 0x03346004030075a7 */ /* 0x000e24000800017f */
[----:B0-----:R-:W-:Y:S05]  /*f610*/  @!P0 BRA `(.L_x_3212) ;  /* 0x0000002400a48947 */ /* 0x001fea0003800000 */
.L_x_3254:
[C---:B------:R-:W-:Y:S01]  /*f620*/  LOP3.LUT R13, R0.reuse, R18, RZ, 0xfc, !PT ;  /* 0x00000012000d7212 */ /* 0x040fe200078efcff */
[----:B------:R-:W-:Y:S05]  /*f630*/  WARPSYNC.ALL ;  /* 0x0000000000007948 */ /* 0x000fea0003800000 */
[----:B0-----:R0:W1:Y:S01]  /*f640*/  LDSM.16.MT88.4 R4, [R13+UR40+0xf200] ;  /* 0x00f200280d04783b */ /* 0x0010620008004200 */
[----:B------:R-:W-:Y:S02]  /*f650*/  IMAD.U32 R19, RZ, RZ, UR40 ;  /* 0x00000028ff137e24 */ /* 0x000fe4000f8e00ff */
[----:B------:R-:W-:Y:S02]  /*f660*/  VIADD R15, R0, 0x2800 ;  /* 0x00002800000f7836 */ /* 0x000fe40000000000 */
[----:B------:R-:W-:-:S02]  /*f670*/  VIADD R19, R19, 0x200 ;  /* 0x0000020013137836 */ /* 0x000fc40000000000 */
[C---:B------:R-:W-:Y:S02]  /*f680*/  VIADD R14, R0.reuse, 0x5000 ;  /* 0x00005000000e7836 */ /* 0x040fe40000000000 */
[C---:B0-----:R-:W-:Y:S02]  /*f690*/  VIADD R13, R0.reuse, 0x800 ;  /* 0x00000800000d7836 */ /* 0x041fe40000000000 */
[C---:B------:R-:W-:Y:S02]  /*f6a0*/  VIADD R21, R0.reuse, 0x2000 ;  /* 0x0000200000157836 */ /* 0x040fe40000000000 */
[----:B------:R-:W-:Y:S01]  /*f6b0*/  VIADD R20, R0, 0x5800 ;  /* 0x0000580000147836 */ /* 0x000fe20000000000 */
[C-C-:B-1----:R-:W-:Y:S02]  /*f6c0*/  PRMT R8, R4.reuse, 0x6420, R5.reuse ;  /* 0x0000642004087816 */ /* 0x142fe40000000005 */
[----:B------:R-:W-:Y:S02]  /*f6d0*/  PRMT R9, R4, 0x7531, R5 ;  /* 0x0000753104097816 */ /* 0x000fe40000000005 */
[----:B------:R-:W-:-:S02]  /*f6e0*/  LOP3.LUT R4, R0, R17, RZ, 0xfc, !PT ;  /* 0x0000001100047212 */ /* 0x000fc400078efcff */
[C-C-:B------:R-:W-:Y:S02]  /*f6f0*/  PRMT R10, R6.reuse, 0x6420, R7.reuse ;  /* 0x00006420060a7816 */ /* 0x140fe40000000007 */
[----:B------:R-:W-:Y:S01]  /*f700*/  PRMT R11, R6, 0x7531, R7 ;  /* 0x00007531060b7816 */ /* 0x000fe20000000007 */
[----:B------:R-:W-:-:S05]  /*f710*/  IMAD.IADD R4, R19, 0x1, R4 ;  /* 0x0000000113047824 */ /* 0x000fca00078e0204 */
[----:B------:R0:W-:Y:S02]  /*f720*/  STSM.16.M88.4 [R4], R8 ;  /* 0x0000000804007844 */ /* 0x0001e40000000200 */
[C---:B0-----:R-:W-:Y:S02]  /*f730*/  LOP3.LUT R4, R15.reuse, R18, RZ, 0xfc, !PT ;  /* 0x000000120f047212 */ /* 0x041fe400078efcff */
[----:B------:R-:W-:-:S04]  /*f740*/  LOP3.LUT R15, R15, R17, RZ, 0xfc, !PT ;  /* 0x000000110f0f7212 */ /* 0x000fc800078efcff */
[----:B------:R-:W0:Y:S02]  /*f750*/  LDSM.16.MT88.4 R4, [R4+UR40+0xf200] ;  /* 0x00f200280404783b */ /* 0x000e240008004200 */
[C-C-:B0-----:R-:W-:Y:S02]  /*f760*/  PRMT R8, R4.reuse, 0x6420, R5.reuse ;  /* 0x0000642004087816 */ /* 0x141fe40000000005 */
[----:B------:R-:W-:Y:S02]  /*f770*/  PRMT R9, R4, 0x7531, R5 ;  /* 0x0000753104097816 */ /* 0x000fe40000000005 */
[----:B------:R-:W-:Y:S02]  /*f780*/  LOP3.LUT R4, R13, R17, RZ, 0xfc, !PT ;  /* 0x000000110d047212 */ /* 0x000fe400078efcff */
[C-C-:B------:R-:W-:Y:S02]  /*f790*/  PRMT R10, R6.reuse, 0x6420, R7.reuse ;  /* 0x00006420060a7816 */ /* 0x140fe40000000007 */
[----:B------:R-:W-:Y:S01]  /*f7a0*/  PRMT R11, R6, 0x7531, R7 ;  /* 0x00007531060b7816 */ /* 0x000fe20000000007 */
[----:B------:R-:W-:-:S05]  /*f7b0*/  IMAD.IADD R4, R19, 0x1, R4 ;  /* 0x0000000113047824 */ /* 0x000fca00078e0204 */
[----:B------:R0:W-:Y:S02]  /*f7c0*/  STSM.16.M88.4 [R4], R8 ;  /* 0x0000000804007844 */ /* 0x0001e40000000200 */
[----:B0-----:R-:W-:Y:S01]  /*f7d0*/  LOP3.LUT R4, R14, R18, RZ, 0xfc, !PT ;  /* 0x000000120e047212 */ /* 0x001fe200078efcff */
[----:B------:R-:W-:-:S05]  /*f7e0*/  VIADD R14, R0, 0x1000 ;  /* 0x00001000000e7836 */ /* 0x000fca0000000000 */
[----:B------:R-:W0:Y:S02]  /*f7f0*/  LDSM.16.MT88.4 R4, [R4+UR40+0xf200] ;  /* 0x00f200280404783b */ /* 0x000e240008004200 */
[C-C-:B0-----:R-:W-:Y:S02]  /*f800*/  PRMT R8, R4.reuse, 0x6420, R5.reuse ;  /* 0x0000642004087816 */ /* 0x141fe40000000005 */
[----:B------:R-:W-:Y:S02]  /*f810*/  PRMT R9, R4, 0x7531, R5 ;  /* 0x0000753104097816 */ /* 0x000fe40000000005 */
[----:B------:R-:W-:Y:S02]  /*f820*/  LOP3.LUT R4, R14, R17, RZ, 0xfc, !PT ;  /* 0x000000110e047212 */ /* 0x000fe400078efcff */
[C-C-:B------:R-:W-:Y:S02]  /*f830*/  PRMT R10, R6.reuse, 0x6420, R7.reuse ;  /* 0x00006420060a7816 */ /* 0x140fe40000000007 */
[----:B------:R-:W-:Y:S01]  /*f840*/  PRMT R11, R6, 0x7531, R7 ;  /* 0x00007531060b7816 */ /* 0x000fe20000000007 */
[----:B------:R-:W-:-:S02]  /*f850*/  IMAD.IADD R4, R19, 0x1, R4 ;  /* 0x0000000113047824 */ /* 0x000fc400078e0204 */
[----:B------:R-:W-:-:S03]  /*f860*/  VIADD R19, R0, 0x1800 ;  /* 0x0000180000137836 */ /* 0x000fc60000000000 */
[----:B------:R0:W-:Y:S02]  /*f870*/  STSM.16.M88.4 [R4], R8 ;  /* 0x0000000804007844 */ /* 0x0001e40000000200 */
[----:B0-----:R-:W-:Y:S01]  /*f880*/  LOP3.LUT R4, R13, R18, RZ, 0xfc, !PT ;  /* 0x000000120d047212 */ /* 0x001fe200078efcff */
[----:B------:R-:W-:-:S04]  /*f890*/  IMAD.U32 R13, RZ, RZ, UR40 ;  /* 0x00000028ff0d7e24 */ /* 0x000fc8000f8e00ff */
[----:B------:R-:W-:Y:S01]  /*f8a0*/  VIADD R13, R13, 0x200 ;  /* 0x000002000d0d7836 */ /* 0x000fe20000000000 */
        /* <DEDUP_REMOVED lines=9> */
[C---:B0-----:R-:W-:Y:S02]  /*f940*/  LOP3.LUT R4, R13.reuse, R18, RZ, 0xfc, !PT ;  /* 0x000000120d047212 */ /* 0x041fe400078efcff */
[----:B------:R-:W-:-:S04]  /*f950*/  LOP3.LUT R13, R13, R17, RZ, 0xfc, !PT ;  /* 0x000000110d0d7212 */ /* 0x000fc800078efcff */
[----:B------:R-:W0:Y:S02]  /*f960*/  LDSM.16.MT88.4 R4, [R4+UR40+0xf200] ;  /* 0x00f200280404783b */ /* 0x000e240008004200 */
[C-C-:B0-----:R-:W-:Y:S02]  /*f970*/  PRMT R8, R4.reuse, 0x6420, R5.reuse ;  /* 0x0000642004087816 */ /* 0x141fe40000000005 */
[----:B------:R-:W-:Y:S01]  /*f980*/  PRMT R9, R4, 0x7531, R5 ;  /* 0x0000753104097816 */ /* 0x000fe20000000005 */
[----:B------:R-:W-:Y:S01]  /*f990*/  IMAD.U32 R5, RZ, RZ, UR40 ;  /* 0x00000028ff057e24 */ /* 0x000fe2000f8e00ff */
[----:B------:R-:W-:Y:S02]  /*f9a0*/  LOP3.LUT R4, R21, R17, RZ, 0xfc, !PT ;  /* 0x0000001115047212 */ /* 0x000fe400078efcff */
[C-C-:B------:R-:W-:Y:S01]  /*f9b0*/  PRMT R10, R6.reuse, 0x6420, R7.reuse ;  /* 0x00006420060a7816 */ /* 0x140fe20000000007 */
[----:B------:R-:W-:Y:S01]  /*f9c0*/  VIADD R5, R5, 0x200 ;  /* 0x0000020005057836 */ /* 0x000fe20000000000 */
[----:B------:R-:W-:-:S03]  /*f9d0*/  PRMT R11, R6, 0x7531, R7 ;  /* 0x00007531060b7816 */ /* 0x000fc60000000007 */
[----:B------:R-:W-:-:S05]  /*f9e0*/  IMAD.IADD R4, R5, 0x1, R4 ;  /* 0x0000000105047824 */ /* 0x000fca00078e0204 */
[----:B------:R0:W-:Y:S02]  /*f9f0*/  STSM.16.M88.4 [R4], R8 ;  /* 0x0000000804007844 */ /* 0x0001e40000000200 */
[C---:B0-----:R-:W-:Y:S02]  /*fa00*/  LOP3.LUT R4, R20.reuse, R18, RZ, 0xfc, !PT ;  /* 0x0000001214047212 */ /* 0x041fe400078efcff */
[----:B------:R-:W-:-:S04]  /*fa10*/  LOP3.LUT R20, R20, R17, RZ, 0xfc, !PT ;  /* 0x0000001114147212 */ /* 0x000fc800078efcff */
[----:B------:R-:W0:Y:S02]  /*fa20*/  LDSM.16.MT88.4 R4, [R4+UR40+0xf200] ;  /* 0x00f200280404783b */ /* 0x000e240008004200 */
[C-C-:B0-----:R-:W-:Y:S02]  /*fa30*/  PRMT R8, R4.reuse, 0x6420, R5.reuse ;  /* 0x0000642004087816 */ /* 0x141fe40000000005 */
[----:B------:R-:W-:Y:S01]  /*fa40*/  PRMT R9, R4, 0x7531, R5 ;  /* 0x0000753104097816 */ /* 0x000fe20000000005 */
[----:B------:R-:W-:Y:S01]  /*fa50*/  IMAD.U32 R5, RZ, RZ, UR40 ;  /* 0x00000028ff057e24 */ /* 0x000fe2000f8e00ff */
[C-C-:B------:R-:W-:Y:S02]  /*fa60*/  PRMT R10, R6.reuse, 0x6420, R7.reuse ;  /* 0x00006420060a7816 */ /* 0x140fe40000000007 */
[----:B------:R-:W-:Y:S01]  /*fa70*/  PRMT R11, R6, 0x7531, R7 ;  /* 0x00007531060b7816 */ /* 0x000fe20000000007 */
[----:B------:R-:W-:Y:S01]  /*fa80*/  VIADD R5, R5, 0x200 ;  /* 0x0000020005057836 */ /* 0x000fe20000000000 */
[----:B------:R-:W-:Y:S01]  /*fa90*/  LOP3.LUT R4, R14, R18, RZ, 0xfc, !PT ;  /* 0x000000120e047212 */ /* 0x000fe200078efcff */
[----:B------:R-:W-:-:S02]  /*faa0*/  IMAD.U32 R14, RZ, RZ, UR40 ;  /* 0x00000028ff0e7e24 */ /* 0x000fc4000f8e00ff */
[----:B------:R-:W-:Y:S02]  /*fab0*/  IMAD.IADD R15, R5, 0x1, R15 ;  /* 0x00000001050f7824 */ /* 0x000fe400078e020f */
[----:B------:R-:W-:-:S03]  /*fac0*/  VIADD R14, R14, 0x200 ;  /* 0x000002000e0e7836 */ /* 0x000fc60000000000 */
[----:B------:R0:W-:Y:S01]  /*fad0*/  STSM.16.M88.4 [R15], R8 ;  /* 0x000000080f007844 */ /* 0x0001e20000000200 */
[----:B------:R-:W-:-:S03]  /*fae0*/  IMAD.IADD R13, R14, 0x1, R13 ;  /* 0x000000010e0d7824 */ /* 0x000fc600078e020d */
[----:B------:R-:W1:Y:S01]  /*faf0*/  LDSM.16.MT88.4 R4, [R4+UR40+0xf200] ;  /* 0x00f200280404783b */ /* 0x000e620008004200 */
[----:B0-----:R-:W-:Y:S01]  /*fb00*/  VIADD R15, R0, 0x6000 ;  /* 0x00006000000f7836 */ /* 0x001fe20000000000 */
[C-C-:B-1----:R-:W-:Y:S02]  /*fb10*/  PRMT R8, R4.reuse, 0x6420, R5.reuse ;  /* 0x0000642004087816 */ /* 0x142fe40000000005 */
[----:B------:R-:W-:Y:S02]  /*fb20*/  PRMT R9, R4, 0x7531, R5 ;  /* 0x0000753104097816 */ /* 0x000fe40000000005 */
[C-C-:B------:R-:W-:Y:S02]  /*fb30*/  PRMT R10, R6.reuse, 0x6420, R7.reuse ;  /* 0x00006420060a7816 */ /* 0x140fe40000000007 */
[----:B------:R-:W-:-:S05]  /*fb40*/  PRMT R11, R6, 0x7531, R7 ;  /* 0x00007531060b7816 */ /* 0x000fca0000000007 */
[----:B------:R0:W-:Y:S02]  /*fb50*/  STSM.16.M88.4 [R13], R8 ;  /* 0x000000080d007844 */ /* 0x0001e40000000200 */
[C---:B0-----:R-:W-:Y:S02]  /*fb60*/  VIADD R10, R0.reuse, 0x3800 ;  /* 0x00003800000a7836 */ /* 0x041fe40000000000 */
[----:B------:R-:W-:-:S03]  /*fb70*/  VIADD R13, R0, 0x4000 ;  /* 0x00004000000d7836 */ /* 0x000fc60000000000 */
[----:B------:R-:W-:-:S06]  /*fb80*/  LOP3.LUT R4, R10, R18, RZ, 0xfc, !PT ;  /* 0x000000120a047212 */ /* 0x000fcc00078efcff */
        /* <DEDUP_REMOVED lines=22> */
[----:B------:R-:W0:Y:S03]  /*fcf0*/  LDSM.16.MT88.4 R4, [R4+UR40+0xf200] ;  /* 0x00f200280404783b */ /* 0x000e260008004200 */
[C---:B------:R-:W-:Y:S02]  /*fd00*/  IMAD.IADD R20, R19.reuse, 0x1, R20 ;  /* 0x0000000113147824 */ /* 0x040fe400078e0214 */
[----:B------:R-:W-:Y:S01]  /*fd10*/  IMAD.IADD R15, R19, 0x1, R15 ;  /* 0x00000001130f7824 */ /* 0x000fe200078e020f */
[C-C-:B0-----:R-:W-:Y:S02]  /*fd20*/  PRMT R8, R4.reuse, 0x6420, R5.reuse ;  /* 0x0000642004087816 */ /* 0x141fe40000000005 */
[----:B------:R-:W-:Y:S02]  /*fd30*/  PRMT R9, R4, 0x7531, R5 ;  /* 0x0000753104097816 */ /* 0x000fe40000000005 */
[----:B------:R-:W-:-:S02]  /*fd40*/  LOP3.LUT R4, R14, R17, RZ, 0xfc, !PT ;  /* 0x000000110e047212 */ /* 0x000fc400078efcff */
[C-C-:B------:R-:W-:Y:S02]  /*fd50*/  PRMT R10, R6.reuse, 0x6420, R7.reuse ;  /* 0x00006420060a7816 */ /* 0x140fe40000000007 */
[----:B------:R-:W-:Y:S01]  /*fd60*/  PRMT R11, R6, 0x7531, R7 ;  /* 0x00007531060b7816 */ /* 0x000fe20000000007 */
[----:B------:R-:W-:-:S05]  /*fd70*/  IMAD.IADD R4, R19, 0x1, R4 ;  /* 0x0000000113047824 */ /* 0x000fca00078e0204 */
[----:B------:R0:W-:Y:S02]  /*fd80*/  STSM.16.M88.4 [R4], R8 ;  /* 0x0000000804007844 */ /* 0x0001e40000000200 */
[----:B0-----:R-:W-:Y:S01]  /*fd90*/  LOP3.LUT R4, R13, R18, RZ, 0xfc, !PT ;  /* 0x000000120d047212 */ /* 0x001fe200078efcff */
[C---:B------:R-:W-:Y:S02]  /*fda0*/  VIADD R11, R0.reuse, 0x5000 ;  /* 0x00005000000b7836 */ /* 0x040fe40000000000 */
[C---:B------:R-:W-:Y:S02]  /*fdb0*/  VIADD R13, R0.reuse, 0x6800 ;  /* 0x00006800000d7836 */ /* 0x040fe40000000000 */
[----:B------:R-:W-:Y:S01]  /*fdc0*/  VIADD R0, R0, 0x7000 ;  /* 0x0000700000007836 */ /* 0x000fe20000000000 */
[----:B------:R-:W0:Y:S02]  /*fdd0*/  LDSM.16.MT88.4 R4, [R4+UR40+0xf200] ;  /* 0x00f200280404783b */ /* 0x000e240008004200 */
[----:B0-----:R-:W-:-:S02]  /*fde0*/  PRMT R8, R4, 0x6420, R5 ;  /* 0x0000642004087816 */ /* 0x001fc40000000005 */
        /* <DEDUP_REMOVED lines=8> */
[----:B------:R-:W0:Y:S01]  /*fe70*/  LDSM.16.MT88.4 R4, [R4+UR40+0xf200] ;  /* 0x00f200280404783b */ /* 0x000e220008004200 */
[----:B------:R-:W-:Y:S01]  /*fe80*/  IMAD.IADD R13, R19, 0x1, R13 ;  /* 0x00000001130d7824 */ /* 0x000fe200078e020d */
[C-C-:B0-----:R-:W-:Y:S02]  /*fe90*/  PRMT R8, R4.reuse, 0x6420, R5.reuse ;  /* 0x0000642004087816 */ /* 0x141fe40000000005 */
[----:B------:R-:W-:Y:S02]  /*fea0*/  PRMT R9, R4, 0x7531, R5 ;  /* 0x0000753104097816 */ /* 0x000fe40000000005 */
[C-C-:B------:R-:W-:Y:S02]  /*feb0*/  PRMT R10, R6.reuse, 0x6420, R7.reuse ;  /* 0x00006420060a7816 */ /* 0x140fe40000000007 */
[----:B------:R-:W-:Y:S02]  /*fec0*/  PRMT R11, R6, 0x7531, R7 ;  /* 0x00007531060b7816 */ /* 0x000fe40000000007 */
[----:B------:R-:W-:-:S03]  /*fed0*/  LOP3.LUT R4, R21, R18, RZ, 0xfc, !PT ;  /* 0x0000001215047212 */ /* 0x000fc600078efcff */
[----:B------:R-:W-:Y:S04]  /*fee0*/  STSM.16.M88.4 [R20], R8 ;  /* 0x0000000814007844 */ /* 0x000fe80000000200 */
[----:B------:R-:W0:Y:S02]  /*fef0*/  LDSM.16.MT88.4 R4, [R4+UR40+0xf200] ;  /* 0x00f200280404783b */ /* 0x000e240008004200 */
[C-C-:B0-----:R-:W-:Y:S02]  /*ff00*/  PRMT R8, R4.reuse, 0x6420, R5.reuse ;  /* 0x0000642004087816 */ /* 0x141fe40000000005 */
[----:B------:R-:W-:Y:S02]  /*ff10*/  PRMT R9, R4, 0x7531, R5 ;  /* 0x0000753104097816 */ /* 0x000fe40000000005 */
[----:B------:R-:W-:-:S02]  /*ff20*/  PRMT R10, R6, 0x6420, R7 ;  /* 0x00006420060a7816 */ /* 0x000fc40000000007 */
        /* <DEDUP_REMOVED lines=8> */
[C---:B------:R-:W-:Y:S02]  /*ffb0*/  LOP3.LUT R5, R0.reuse, R18, RZ, 0xfc, !PT ;  /* 0x0000001200057212 */ /* 0x040fe400078efcff */
[----:B------:R-:W-:Y:S01]  /*ffc0*/  LOP3.LUT R0, R0, R17, RZ, 0xfc, !PT ;  /* 0x0000001100007212 */ /* 0x000fe200078efcff */
[----:B------:R-:W-:Y:S04]  /*ffd0*/  STSM.16.M88.4 [R13], R8 ;  /* 0x000000080d007844 */ /* 0x000fe80000000200 */
[----:B------:R-:W0:Y:S01]  /*ffe0*/  LDSM.16.MT88.4 R4, [R5+UR40+0xf200] ;  /* 0x00f200280504783b */ /* 0x000e220008004200 */
[----:B------:R-:W-:Y:S01]  /*fff0*/  IMAD.IADD R0, R19, 0x1, R0 ;  /* 0x0000000113007824 */ /* 0x000fe200078e0200 */
[----:B0-----:R-:W-:-:S02]  /*10000*/  PRMT R8, R4, 0x6420, R5 ;  /* 0x0000642004087816 */ /* 0x001fc40000000005 */
[----:B------:R-:W-:Y:S02]  /*10010*/  PRMT R9, R4, 0x7531, R5 ;  /* 0x0000753104097816 */ /* 0x000fe40000000005 */
[C-C-:B------:R-:W-:Y:S02]  /*10020*/  PRMT R10, R6.reuse, 0x6420, R7.reuse ;  /* 0x00006420060a7816 */ /* 0x140fe40000000007 */
[----:B------:R-:W-:-:S05]  /*10030*/  PRMT R11, R6, 0x7531, R7 ;  /* 0x00007531060b7816 */ /* 0x000fca0000000007 */
[----:B------:R0:W-:Y:S01]  /*10040*/  STSM.16.M88.4 [R0], R8 ;  /* 0x0000000800007844 */ /* 0x0001e20000000200 */
        /* <DEDUP_REMOVED lines=8> */
.L_x_3213:
[----:B0-----:R-:W0:Y:S01]  /*100d0*/  S2R R0, SR_TID.X ;  /* 0x0000000000007919 */ /* 0x001e220000002100 */
[----:B-1----:R1:W-:Y:S01]  /*100e0*/  SYNCS.ARRIVE.TRANS64.A1T0 RZ, [R3+URZ+0x33450], RZ ;  /* 0x033450ff03ff79a7 */ /* 0x0023e2000810003f */
[----:B0-----:R-:W-:Y:S02]  /*100f0*/  LOP3.LUT R4, R0, 0x7f, RZ, 0xc0, !PT ;  /* 0x0000007f00047812 */ /* 0x001fe400078ec0ff */
[----:B------:R-:W2:Y:S01]  /*10100*/  LDL R0, [R1+0xc] ;  /* 0x00000c0001007983 */ /* 0x000ea20000100800 */
[----:B------:R-:W-:Y:S01]  /*10110*/  IMAD.MOV.U32 R8, RZ, RZ, R12 ;  /* 0x000000ffff087224 */ /* 0x000fe200078e000c */
[----:B------:R-:W-:Y:S01]  /*10120*/  BAR.SYNC.DEFER_BLOCKING 0x2, 0x80 ;  /* 0x0082000000007b1d */ /* 0x000fe20000010000 */
[----:B------:R-:W-:-:S13]  /*10130*/  ISETP.NE.AND P0, PT, R4, RZ, PT ;  /* 0x000000ff0400720c */ /* 0x000fda0003f05270 */
[----:B-1----:R-:W-:-:S05]  /*10140*/  @!P0 VIADD R3, R3, 0x33480 ;  /* 0x0003348003038836 */ /* 0x002fca0000000000 */
[----:B------:R-:W-:-:S04]  /*10150*/  @!P0 PRMT R3, RZ, 0x654, R3 ;  /* 0x00000654ff038816 */ /* 0x000fc80000000003 */
[----:B------:R3:W-:Y:S01]  /*10160*/  @!P0 SYNCS.ARRIVE.TRANS64.RED.A1T0 RZ, [R3+URZ], RZ ;  /* 0x000000ff03ff89a7 */ /* 0x0007e2000810043f */
[C---:B--2---:R-:W-:Y:S01]  /*10170*/  ISETP.GT.AND P0, PT, R2.reuse, R0, PT ;  /* 0x000000000200720c */ /* 0x044fe20003f04270 */
[----:B------:R-:W-:Y:S01]  /*10180*/  VIADD R2, R2, 0xffffffff ;  /* 0xffffffff02027836 */ /* 0x000fe20000000000 */
[----:B------:R3:W5:Y:S11]  /*10190*/  LDL R0, [R1] ;  /* 0x0000000001007983 */ /* 0x0007760000100800 */
[----:B---3--:R-:W-:Y:S05]  /*101a0*/  @P0 BRA `(.L_x_3214) ;  /* 0xffffffe800500947 */ /* 0x008fea000383ffff */
[----:B------:R-:W-:Y:S05]  /*101b0*/  BRA `(.L_x_3215) ;  /* 0x0000000000047947 */ /* 0x000fea0003800000 */
.L_x_3193:
[----:B------:R-:W-:-:S07]  /*101c0*/  IMAD.MOV.U32 R12, RZ, RZ, RZ ;  /* 0x000000ffff0c7224 */ /* 0x000fce00078e00ff */
.L_x_3215:
[----:B------:R-:W1:Y:S02]  /*101d0*/  LDL R2, [R1+0x14] ;  /* 0x0000140001027983 */ /* 0x000e640000100800 */
[----:B-1---5:R-:W-:-:S04]  /*101e0*/  LOP3.LUT R0, R2, 0x1, RZ, 0xfc, !PT ;  /* 0x0000000102007812 */ /* 0x022fc800078efcff */
[----:B------:R-:W-:-:S13]  /*101f0*/  ISETP.NE.AND P0, PT, R0, 0x3, PT ;  /* 0x000000030000780c */ /* 0x000fda0003f05270 */
[----:B------:R-:W-:Y:S05]  /*10200*/  @!P0 BRA `(.L_x_3216) ;  /* 0x0000000000048947 */ /* 0x000fea0003800000 */
[----:B------:R-:W-:Y:S01]  /*10210*/  BPT.TRAP 0x1 ;  /* 0x000000040000795c */ /* 0x000fe20000300000 */
.L_x_3216:
[----:B------:R-:W2:Y:S01]  /*10220*/  LDL R0, [R1] ;  /* 0x0000000001007983 */ /* 0x000ea20000100800 */
[----:B------:R-:W-:Y:S01]  /*10230*/  LOP3.LUT R2, R2, 0x2, RZ, 0xfc, !PT ;  /* 0x0000000202027812 */ /* 0x000fe200078efcff */
[----:B------:R-:W-:Y:S03]  /*10240*/  BSSY B0, `(.L_x_3217) ;  /* 0x0000007000007945 */ /* 0x000fe60003800000 */
[----:B------:R-:W-:Y:S02]  /*10250*/  ISETP.NE.AND P1, PT, R2, 0x3, PT ;  /* 0x000000030200780c */ /* 0x000fe40003f25270 */
[----:B--2---:R-:W-:Y:S02]  /*10260*/  LOP3.LUT R3, R0, 0x1, RZ, 0x3c, !PT ;  /* 0x0000000100037812 */ /* 0x004fe400078e3cff */
[----:B------:R-:W-:Y:S02]  /*10270*/  LEA R0, R12, UR40, 0x3 ;  /* 0x000000280c007c11 */ /* 0x000fe4000f8e18ff */
[----:B------:R-:W-:-:S04]  /*10280*/  SHF.L.U32 R3, R3, 0x1f, RZ ;  /* 0x0000001f03037819 */ /* 0x000fc800000006ff */
[----:B------:R-:W1:Y:S02]  /*10290*/  SYNCS.PHASECHK.TRANS64.TRYWAIT P0, [R0+URZ+0x33470], R3 ;  /* 0x03347003000075a7 */ /* 0x000e64000800017f */
[----:B-1----:R-:W-:Y:S05]  /*102a0*/  @!P0 BRA `(.L_x_3218) ;  /* 0x0000001800948947 */ /* 0x002fea0003800000 */
.L_x_3255:
[----:B------:R-:W-:Y:S05]  /*102b0*/  BSYNC B0 ;  /* 0x0000000000007941 */ /* 0x000fea0003800000 */
.L_x_3217:
[----:B------:R-:W-:Y:S05]  /*102c0*/  @!P1 BRA `(.L_x_3219) ;  /* 0x0000000000049947 */ /* 0x000fea0003800000 */
[----:B------:R-:W-:Y:S01]  /*102d0*/  BPT.TRAP 0x1 ;  /* 0x000000040000795c */ /* 0x000fe20000300000 */
.L_x_3219:
[----:B------:R-:W1:Y:S02]  /*102e0*/  LDL R2, [R1] ;  /* 0x0000000001027983 */ /* 0x000e640000100800 */
[----:B-1----:R-:W-:-:S04]  /*102f0*/  SHF.L.U32 R3, R2, 0x1f, RZ ;  /* 0x0000001f02037819 */ /* 0x002fc800000006ff */
[----:B------:R-:W1:Y:S02]  /*10300*/  SYNCS.PHASECHK.TRANS64.TRYWAIT P0, [R0+URZ+0x33460], R3 ;  /* 0x03346003000075a7 */ /* 0x000e64000800017f */
[----:B-1----:R-:W-:Y:S05]  /*10310*/  @!P0 BRA `(.L_x_3220) ;  /* 0x00000018008c8947 */ /* 0x002fea0003800000 */
.L_x_3256:
[----:B------:R-:W-:Y:S01]  /*10320*/  IMAD R2, R12, 0x7800, RZ ;  /* 0x000078000c027824 */ /* 0x000fe200078e02ff */
[----:B------:R-:W-:Y:S05]  /*10330*/  WARPSYNC.ALL ;  /* 0x0000000000007948 */ /* 0x000fea0003800000 */
[C---:B-1----:R-:W-:Y:S01]  /*10340*/  LOP3.LUT R3, R2.reuse, R18, RZ, 0xfc, !PT ;  /* 0x0000001202037212 */ /* 0x042fe200078efcff */
[----:B------:R-:W-:Y:S02]  /*10350*/  IMAD.U32 R19, RZ, RZ, UR40 ;  /* 0x00000028ff137e24 */ /* 0x000fe4000f8e00ff */
[----:B------:R-:W-:Y:S02]  /*10360*/  VIADD R14, R2, 0x2800 ;  /* 0x00002800020e7836 */ /* 0x000fe40000000000 */
[----:B0-----:R0:W1:Y:S01]  /*10370*/  LDSM.16.MT88.4 R4, [R3+UR40+0xf200] ;  /* 0x00f200280304783b */ /* 0x0010620008004200 */
[----:B------:R-:W-:-:S02]  /*10380*/  VIADD R19, R19, 0x200 ;  /* 0x0000020013137836 */ /* 0x000fc40000000000 */
[C---:B------:R-:W-:Y:S02]  /*10390*/  VIADD R21, R2.reuse, 0x5000 ;  /* 0x0000500002157836 */ /* 0x040fe40000000000 */
[C---:B------:R-:W-:Y:S02]  /*103a0*/  VIADD R20, R2.reuse, 0x2000 ;  /* 0x0000200002147836 */ /* 0x040fe40000000000 */
[----:B0-----:R-:W-:Y:S01]  /*103b0*/  VIADD R3, R2, 0x800 ;  /* 0x0000080002037836 */ /* 0x001fe20000000000 */
[C---:B------:R-:W-:Y:S02]  /*103c0*/  LOP3.LUT R16, R21.reuse, R18, RZ, 0xfc, !PT ;  /* 0x0000001215107212 */ /* 0x040fe400078efcff */
[----:B------:R-:W-:Y:S02]  /*103d0*/  LOP3.LUT R21, R21, R17, RZ, 0xfc, !PT ;  /* 0x0000001115157212 */ /* 0x000fe400078efcff */
[C-C-:B-1----:R-:W-:Y:S02]  /*103e0*/  PRMT R8, R4.reuse, 0x6420, R5.reuse ;  /* 0x0000642004087816 */ /* 0x142fe40000000005 */
[----:B------:R-:W-:-:S02]  /*103f0*/  PRMT R9, R4, 0x7531, R5 ;  /* 0x0000753104097816 */ /* 0x000fc40000000005 */
[-C--:B------:R-:W-:Y:S02]  /*10400*/  LOP3.LUT R4, R2, R17.reuse, RZ, 0xfc, !PT ;  /* 0x0000001102047212 */ /* 0x080fe400078efcff */
[C-C-:B------:R-:W-:Y:S02]  /*10410*/  PRMT R10, R6.reuse, 0x6420, R7.reuse ;  /* 0x00006420060a7816 */ /* 0x140fe40000000007 */
[----:B------:R-:W-:Y:S01]  /*10420*/  PRMT R11, R6, 0x7531, R7 ;  /* 0x00007531060b7816 */ /* 0x000fe20000000007 */
[----:B------:R-:W-:Y:S01]  /*10430*/  IMAD.IADD R13, R19, 0x1, R4 ;  /* 0x00000001130d7824 */ /* 0x000fe200078e0204 */
[C---:B------:R-:W-:Y:S02]  /*10440*/  LOP3.LUT R4, R14.reuse, R18, RZ, 0xfc, !PT ;  /* 0x000000120e047212 */ /* 0x040fe400078efcff */
[----:B------:R-:W-:Y:S02]  /*10450*/  LOP3.LUT R14, R14, R17, RZ, 0xfc, !PT ;  /* 0x000000110e0e7212 */ /* 0x000fe400078efcff */
[----:B------:R0:W-:Y:S04]  /*10460*/  STSM.16.M88.4 [R13], R8 ;  /* 0x000000080d007844 */ /* 0x0001e80000000200 */
[----:B------:R-:W1:Y:S01]  /*10470*/  LDSM.16.MT88.4 R4, [R4+UR40+0xf200] ;  /* 0x00f200280404783b */ /* 0x000e620008004200 */
[----:B0-----:R-:W-:Y:S01]  /*10480*/  VIADD R13, R2, 0x1000 ;  /* 0x00001000020d7836 */ /* 0x001fe20000000000 */
[----:B-1----:R-:W-:-:S02]  /*10490*/  PRMT R8, R4, 0x6420, R5 ;  /* 0x0000642004087816 */ /* 0x002fc40000000005 */
[----:B------:R-:W-:Y:S02]  /*104a0*/  PRMT R9, R4, 0x7531, R5 ;  /* 0x0000753104097816 */ /* 0x000fe40000000005 */
[----:B------:R-:W-:Y:S02]  /*104b0*/  LOP3.LUT R5, R3, R17, RZ, 0xfc, !PT ;  /* 0x0000001103057212 */ /* 0x000fe400078efcff */
[C-C-:B------:R-:W-:Y:S02]  /*104c0*/  PRMT R10, R6.reuse, 0x6420, R7.reuse ;  /* 0x00006420060a7816 */ /* 0x140fe40000000007 */
[----:B------:R-:W-:Y:S01]  /*104d0*/  PRMT R11, R6, 0x7531, R7 ;  /* 0x00007531060b7816 */ /* 0x000fe20000000007 */
[----:B------:R-:W-:-:S05]  /*104e0*/  IMAD.IADD R15, R19, 0x1, R5 ;  /* 0x00000001130f7824 */ /* 0x000fca00078e0205 */
[----:B------:R0:W-:Y:S04]  /*104f0*/  STSM.16.M88.4 [R15], R8 ;  /* 0x000000080f007844 */ /* 0x0001e80000000200 */
[----:B------:R-:W1:Y:S01]  /*10500*/  LDSM.16.MT88.4 R4, [R16+UR40+0xf200] ;  /* 0x00f200281004783b */ /* 0x000e620008004200 */
[----:B0-----:R-:W-:Y:S01]  /*10510*/  VIADD R15, R2, 0x1800 ;  /* 0x00001800020f7836 */ /* 0x001fe20000000000 */
[C-C-:B-1----:R-:W-:Y:S02]  /*10520*/  PRMT R8, R4.reuse, 0x6420, R5.reuse ;  /* 0x0000642004087816 */ /* 0x142fe40000000005 */
[----:B------:R-:W-:Y:S02]  /*10530*/  PRMT R9, R4, 0x7531, R5 ;  /* 0x0000753104097816 */ /* 0x000fe40000000005 */
[----:B------:R-:W-:-:S02]  /*10540*/  LOP3.LUT R4, R13, R17, RZ, 0xfc, !PT ;  /* 0x000000110d047212 */ /* 0x000fc400078efcff */
[C-C-:B------:R-:W-:Y:S02]  /*10550*/  PRMT R10, R6.reuse, 0x6420, R7.reuse ;  /* 0x00006420060a7816 */ /* 0x140fe40000000007 */
[----:B------:R-:W-:Y:S01]  /*10560*/  PRMT R11, R6, 0x7531, R7 ;  /* 0x00007531060b7816 */ /* 0x000fe20000000007 */
[----:B------:R-:W-:Y:S01]  /*10570*/  IMAD.IADD R19, R19, 0x1, R4 ;  /* 0x0000000113137824 */ /* 0x000fe200078e0204 */
[-C--:B------:R-:W-:Y:S02]  /*10580*/  LOP3.LUT R4, R3, R18.reuse, RZ, 0xfc, !PT ;  /* 0x0000001203047212 */ /* 0x080fe400078efcff */
[----:B------:R-:W-:Y:S02]  /*10590*/  LOP3.LUT R3, R15, R17, RZ, 0xfc, !PT ;  /* 0x000000110f037212 */ /* 0x000fe400078efcff */
[----:B------:R0:W-:Y:S01]  /*105a0*/  STSM.16.M88.4 [R19], R8 ;  /* 0x0000000813007844 */ /* 0x0001e20000000200 */
[-C--:B------:R-:W-:Y:S02]  /*105b0*/  LOP3.LUT R13, R13, R18.reuse, RZ, 0xfc, !PT ;  /* 0x000000120d0d7212 */ /* 0x080fe400078efcff */
[----:B------:R-:W-:Y:S01]  /*105c0*/  LOP3.LUT R15, R15, R18, RZ, 0xfc, !PT ;  /* 0x000000120f0f7212 */ /* 0x000fe200078efcff */
[----:B------:R-:W1:Y:S01]  /*105d0*/  LDSM.16.MT88.4 R4, [R4+UR40+0xf200] ;  /* 0x00f200280404783b */ /* 0x000e620008004200 */
[----:B0-----:R-:W-:-:S04]  /*105e0*/  IMAD.U32 R19, RZ, RZ, UR40 ;  /* 0x00000028ff137e24 */ /* 0x001fc8000f8e00ff */
[----:B------:R-:W-:-:S04]  /*105f0*/  VIADD R19, R19, 0x200 ;  /* 0x0000020013137836 */ /* 0x000fc80000000000 */
[----:B------:R-:W-:Y:S02]  /*10600*/  IMAD.IADD R16, R19, 0x1, R3 ;  /* 0x0000000113107824 */ /* 0x000fe400078e0203 */
[----:B------:R-:W-:Y:S01]  /*10610*/  VIADD R3, R2, 0x3000 ;  /* 0x0000300002037836 */ /* 0x000fe20000000000 */
[C-C-:B-1----:R-:W-:Y:S02]  /*10620*/  PRMT R8, R4.reuse, 0x6420, R5.reuse ;  /* 0x0000642004087816 */ /* 0x142fe40000000005 */
[----:B------:R-:W-:Y:S02]  /*10630*/  PRMT R9, R4, 0x7531, R5 ;  /* 0x0000753104097816 */ /* 0x000fe40000000005 */
[C-C-:B------:R-:W-:Y:S02]  /*10640*/  PRMT R10, R6.reuse, 0x6420, R7.reuse ;  /* 0x00006420060a7816 */ /* 0x140fe40000000007 */
[----:B------:R-:W-:Y:S02]  /*10650*/  PRMT R11, R6, 0x7531, R7 ;  /* 0x00007531060b7816 */ /* 0x000fe40000000007 */
[----:B------:R-:W-:-:S02]  /*10660*/  LOP3.LUT R5, R3, R18, RZ, 0xfc, !PT ;  /* 0x0000001203057212 */ /* 0x000fc400078efcff */
[-C--:B------:R-:W-:Y:S01]  /*10670*/  LOP3.LUT R3, R3, R17.reuse, RZ, 0xfc, !PT ;  /* 0x0000001103037212 */ /* 0x080fe200078efcff */
[----:B------:R-:W-:Y:S04]  /*10680*/  STSM.16.M88.4 [R16], R8 ;  /* 0x0000000810007844 */ /* 0x000fe80000000200 */
[----:B------:R-:W0:Y:S02]  /*10690*/  LDSM.16.MT88.4 R4, [R5+UR40+0xf200] ;  /* 0x00f200280504783b */ /* 0x000e240008004200 */
[C-C-:B0-----:R-:W-:Y:S02]  /*106a0*/  PRMT R8, R4.reuse, 0x6420, R5.reuse ;  /* 0x0000642004087816 */ /* 0x141fe40000000005 */
[----:B------:R-:W-:Y:S02]  /*106b0*/  PRMT R9, R4, 0x7531, R5 ;  /* 0x0000753104097816 */ /* 0x000fe40000000005 */
[----:B------:R-:W-:-:S02]  /*106c0*/  LOP3.LUT R4, R20, R17, RZ, 0xfc, !PT ;  /* 0x0000001114047212 */ /* 0x000fc400078efcff */
[C-C-:B------:R-:W-:Y:S02]  /*106d0*/  PRMT R10, R6.reuse, 0x6420, R7.reuse ;  /* 0x00006420060a7816 */ /* 0x140fe40000000007 */
[----:B------:R-:W-:Y:S01]  /*106e0*/  PRMT R11, R6, 0x7531, R7 ;  /* 0x00007531060b7816 */ /* 0x000fe20000000007 */
[----:B------:R-:W-:Y:S02]  /*106f0*/  IMAD.IADD R4, R19, 0x1, R4 ;  /* 0x0000000113047824 */ /* 0x000fe400078e0204 */
[----:B------:R-:W-:-:S03]  /*10700*/  VIADD R19, R2, 0x5800 ;  /* 0x0000580002137836 */ /* 0x000fc60000000000 */
[----:B------:R-:W-:Y:S02]  /*10710*/  STSM.16.M88.4 [R4], R8 ;  /* 0x0000000804007844 */ /* 0x000fe40000000200 */
[----:B------:R-:W-:-:S05]  /*10720*/  LOP3.LUT R16, R19, R18, RZ, 0xfc, !PT ;  /* 0x0000001213107212 */ /* 0x000fca00078efcff */
[----:B------:R0:W1:Y:S02]  /*10730*/  LDSM.16.MT88.4 R4, [R16+UR40+0xf200] ;  /* 0x00f200281004783b */ /* 0x0000640008004200 */
[----:B0-----:R-:W-:-:S04]  /*10740*/  IMAD.U32 R16, RZ, RZ, UR40 ;  /* 0x00000028ff107e24 */ /* 0x001fc8000f8e00ff */
[----:B------:R-:W-:-:S04]  /*10750*/  VIADD R16, R16, 0x200 ;  /* 0x0000020010107836 */ /* 0x000fc80000000000 */
[C---:B------:R-:W-:Y:S02]  /*10760*/  IMAD.IADD R14, R16.reuse, 0x1, R14 ;  /* 0x00000001100e7824 */ /* 0x040fe400078e020e */
[----:B------:R-:W-:Y:S02]  /*10770*/  IMAD.IADD R16, R16, 0x1, R3 ;  /* 0x0000000110107824 */ /* 0x000fe400078e0203 */
[----:B------:R-:W-:Y:S01]  /*10780*/  VIADD R3, R2, 0x3800 ;  /* 0x0000380002037836 */ /* 0x000fe20000000000 */
[C-C-:B-1----:R-:W-:Y:S02]  /*10790*/  PRMT R8, R4.reuse, 0x6420, R5.reuse ;  /* 0x0000642004087816 */ /* 0x142fe40000000005 */
[----:B------:R-:W-:Y:S02]  /*107a0*/  PRMT R9, R4, 0x7531, R5 ;  /* 0x0000753104097816 */ /* 0x000fe40000000005 */
[C-C-:B------:R-:W-:Y:S02]  /*107b0*/  PRMT R10, R6.reuse, 0x6420, R7.reuse ;  /* 0x00006420060a7816 */ /* 0x140fe40000000007 */
[----:B------:R-:W-:-:S05]  /*107c0*/  PRMT R11, R6, 0x7531, R7 ;  /* 0x00007531060b7816 */ /* 0x000fca0000000007 */
[----:B------:R0:W-:Y:S04]  /*107d0*/  STSM.16.M88.4 [R14], R8 ;  /* 0x000000080e007844 */ /* 0x0001e80000000200 */
[----:B------:R-:W1:Y:S01]  /*107e0*/  LDSM.16.MT88.4 R4, [R13+UR40+0xf200] ;  /* 0x00f200280d04783b */ /* 0x000e620008004200 */
[C---:B0-----:R-:W-:Y:S02]  /*107f0*/  LOP3.LUT R14, R3.reuse, R18, RZ, 0xfc, !PT ;  /* 0x00000012030e7212 */ /* 0x041fe400078efcff */
[----:B------:R-:W-:Y:S02]  /*10800*/  LOP3.LUT R3, R3, R17, RZ, 0xfc, !PT ;  /* 0x0000001103037212 */ /* 0x000fe400078efcff */
[C-C-:B-1----:R-:W-:Y:S02]  /*10810*/  PRMT R8, R4.reuse, 0x6420, R5.reuse ;  /* 0x0000642004087816 */ /* 0x142fe40000000005 */
[----:B------:R-:W-:-:S02]  /*10820*/  PRMT R9, R4, 0x7531, R5 ;  /* 0x0000753104097816 */ /* 0x000fc40000000005 */
[C-C-:B------:R-:W-:Y:S02]  /*10830*/  PRMT R10, R6.reuse, 0x6420, R7.reuse ;  /* 0x00006420060a7816 */ /* 0x140fe40000000007 */
[----:B------:R-:W-:-:S05]  /*10840*/  PRMT R11, R6, 0x7531, R7 ;  /* 0x00007531060b7816 */ /* 0x000fca0000000007 */
[----:B------:R-:W-:Y:S04]  /*10850*/  STSM.16.M88.4 [R16], R8 ;  /* 0x0000000810007844 */ /* 0x000fe80000000200 */
[----:B------:R0:W1:Y:S02]  /*10860*/  LDSM.16.MT88.4 R4, [R14+UR40+0xf200] ;  /* 0x00f200280e04783b */ /* 0x0000640008004200 */
[----:B0-----:R-:W-:Y:S02]  /*10870*/  IMAD.U32 R14, RZ, RZ, UR40 ;  /* 0x00000028ff0e7e24 */ /* 0x001fe4000f8e00ff */
[----:B------:R-:W-:Y:S02]  /*10880*/  VIADD R16, R2, 0x6000 ;  /* 0x0000600002107836 */ /* 0x000fe40000000000 */
[----:B------:R-:W-:-:S04]  /*10890*/  VIADD R14, R14, 0x200 ;  /* 0x000002000e0e7836 */ /* 0x000fc80000000000 */
[----:B------:R-:W-:Y:S02]  /*108a0*/  IMAD.IADD R13, R14, 0x1, R3 ;  /* 0x000000010e0d7824 */ /* 0x000fe400078e0203 */
[----:B------:R-:W-:Y:S01]  /*108b0*/  VIADD R3, R2, 0x4000 ;  /* 0x0000400002037836 */ /* 0x000fe20000000000 */
[C-C-:B-1----:R-:W-:Y:S02]  /*108c0*/  PRMT R8, R4.reuse, 0x6420, R5.reuse ;  /* 0x0000642004087816 */ /* 0x142fe40000000005 */
[----:B------:R-:W-:Y:S02]  /*108d0*/  PRMT R9, R4, 0x7531, R5 ;  /* 0x0000753104097816 */ /* 0x000fe40000000005 */
[C-C-:B------:R-:W-:Y:S02]  /*108e0*/  PRMT R10, R6.reuse, 0x6420, R7.reuse ;  /* 0x00006420060a7816 */ /* 0x140fe40000000007 */
[----:B------:R-:W-:Y:S02]  /*108f0*/  PRMT R11, R6, 0x7531, R7 ;  /* 0x00007531060b7816 */ /* 0x000fe40000000007 */
[----:B------:R-:W-:-:S03]  /*10900*/  LOP3.LUT R4, R16, R18, RZ, 0xfc, !PT ;  /* 0x0000001210047212 */ /* 0x000fc600078efcff */
        /* <DEDUP_REMOVED lines=9> */
[----:B------:R-:W-:-:S04]  /*109a0*/  LOP3.LUT R3, R3, R18, RZ, 0xfc, !PT ;  /* 0x0000001203037212 */ /* 0x000fc800078efcff */
[----:B------:R0:W-:Y:S04]  /*109b0*/  STSM.16.M88.4 [R14], R8 ;  /* 0x000000080e007844 */ /* 0x0001e80000000200 */
[----:B------:R-:W1:Y:S01]  /*109c0*/  LDSM.16.MT88.4 R4, [R15+UR40+0xf200] ;  /* 0x00f200280f04783b */ /* 0x000e620008004200 */
[----:B0-----:R-:W-:-:S04]  /*109d0*/  IMAD.U32 R14, RZ, RZ, UR40 ;  /* 0x00000028ff0e7e24 */ /* 0x001fc8000f8e00ff */
[----:B------:R-:W-:-:S04]  /*109e0*/  VIADD R14, R14, 0x200 ;  /* 0x000002000e0e7836 */ /* 0x000fc80000000000 */
[----:B------:R-:W-:Y:S01]  /*109f0*/  IMAD.IADD R21, R14, 0x1, R21 ;  /* 0x000000010e157824 */ /* 0x000fe200078e0215 */
[C-C-:B-1----:R-:W-:Y:S02]  /*10a00*/  PRMT R8, R4.reuse, 0x6420, R5.reuse ;  /* 0x0000642004087816 */ /* 0x142fe40000000005 */
[----:B------:R-:W-:Y:S02]  /*10a10*/  PRMT R9, R4, 0x7531, R5 ;  /* 0x0000753104097816 */ /* 0x000fe40000000005 */
[----:B------:R-:W-:Y:S02]  /*10a20*/  LOP3.LUT R4, R13, R17, RZ, 0xfc, !PT ;  /* 0x000000110d047212 */ /* 0x000fe400078efcff */
[C-C-:B------:R-:W-:Y:S02]  /*10a30*/  PRMT R10, R6.reuse, 0x6420, R7.reuse ;  /* 0x00006420060a7816 */ /* 0x140fe40000000007 */
[----:B------:R-:W-:Y:S01]  /*10a40*/  PRMT R11, R6, 0x7531, R7 ;  /* 0x00007531060b7816 */ /* 0x000fe20000000007 */
[----:B------:R-:W-:Y:S01]  /*10a50*/  IMAD.IADD R15, R14, 0x1, R4 ;  /* 0x000000010e0f7824 */ /* 0x000fe200078e0204 */
[----:B------:R-:W-:-:S04]  /*10a60*/  LOP3.LUT R14, R20, R18, RZ, 0xfc, !PT ;  /* 0x00000012140e7212 */ /* 0x000fc800078efcff */
[----:B------:R-:W-:Y:S04]  /*10a70*/  STSM.16.M88.4 [R15], R8 ;  /* 0x000000080f007844 */ /* 0x000fe80000000200 */
[----:B------:R0:W1:Y:S02]  /*10a80*/  LDSM.16.MT88.4 R4, [R3+UR40+0xf200] ;  /* 0x00f200280304783b */ /* 0x0000640008004200 */
[-C--:B0-----:R-:W-:Y:S02]  /*10a90*/  LOP3.LUT R3, R16, R17.reuse, RZ, 0xfc, !PT ;  /* 0x0000001110037212 */ /* 0x081fe400078efcff */
[----:B------:R-:W-:Y:S01]  /*10aa0*/  LOP3.LUT R15, R19, R17, RZ, 0xfc, !PT ;  /* 0x00000011130f7212 */ /* 0x000fe200078efcff */
[----:B------:R-:W-:-:S04]  /*10ab0*/  IMAD.U32 R19, RZ, RZ, UR40 ;  /* 0x00000028ff137e24 */ /* 0x000fc8000f8e00ff */
[----:B------:R-:W-:-:S04]  /*10ac0*/  VIADD R19, R19, 0x200 ;  /* 0x0000020013137836 */ /* 0x000fc80000000000 */
[C---:B------:R-:W-:Y:S02]  /*10ad0*/  IMAD.IADD R15, R19.reuse, 0x1, R15 ;  /* 0x00000001130f7824 */ /* 0x040fe400078e020f */
[----:B------:R-:W-:Y:S01]  /*10ae0*/  IMAD.IADD R3, R19, 0x1, R3 ;  /* 0x0000000113037824 */ /* 0x000fe200078e0203 */
[C-C-:B-1----:R-:W-:Y:S02]  /*10af0*/  PRMT R8, R4.reuse, 0x6420, R5.reuse ;  /* 0x0000642004087816 */ /* 0x142fe40000000005 */
[----:B------:R-:W-:Y:S02]  /*10b00*/  PRMT R9, R4, 0x7531, R5 ;  /* 0x0000753104097816 */ /* 0x000fe40000000005 */
[C-C-:B------:R-:W-:Y:S02]  /*10b10*/  PRMT R10, R6.reuse, 0x6420, R7.reuse ;  /* 0x00006420060a7816 */ /* 0x140fe40000000007 */
[----:B------:R-:W-:-:S05]  /*10b20*/  PRMT R11, R6, 0x7531, R7 ;  /* 0x00007531060b7816 */ /* 0x000fca0000000007 */
[----:B------:R0:W-:Y:S02]  /*10b30*/  STSM.16.M88.4 [R21], R8 ;  /* 0x0000000815007844 */ /* 0x0001e40000000200 */
[C---:B0-----:R-:W-:Y:S02]  /*10b40*/  VIADD R9, R2.reuse, 0x6800 ;  /* 0x0000680002097836 */ /* 0x041fe40000000000 */
[----:B------:R-:W-:Y:S01]  /*10b50*/  VIADD R8, R2, 0x7000 ;  /* 0x0000700002087836 */ /* 0x000fe20000000000 */
[-C--:B------:R-:W-:Y:S02]  /*10b60*/  LOP3.LUT R2, R13, R18.reuse, RZ, 0xfc, !PT ;  /* 0x000000120d027212 */ /* 0x080fe400078efcff */
[CC--:B------:R-:W-:Y:S02]  /*10b70*/  LOP3.LUT R4, R9.reuse, R18.reuse, RZ, 0xfc, !PT ;  /* 0x0000001209047212 */ /* 0x0c0fe400078efcff */
[----:B------:R-:W-:Y:S02]  /*10b80*/  LOP3.LUT R13, R9, R17, RZ, 0xfc, !PT ;  /* 0x00000011090d7212 */ /* 0x000fe400078efcff */
[----:B------:R-:W-:-:S02]  /*10b90*/  LOP3.LUT R18, R8, R18, RZ, 0xfc, !PT ;  /* 0x0000001208127212 */ /* 0x000fc400078efcff */
[----:B------:R-:W0:Y:S01]  /*10ba0*/  LDSM.16.MT88.4 R4, [R4+UR40+0xf200] ;  /* 0x00f200280404783b */ /* 0x000e220008004200 */
[----:B------:R-:W-:Y:S01]  /*10bb0*/  LOP3.LUT R17, R8, R17, RZ, 0xfc, !PT ;  /* 0x0000001108117212 */ /* 0x000fe200078efcff */
[----:B------:R-:W-:-:S04]  /*10bc0*/  IMAD.IADD R13, R19, 0x1, R13 ;  /* 0x00000001130d7824 */ /* 0x000fc800078e020d */
[----:B------:R-:W-:Y:S01]  /*10bd0*/  IMAD.IADD R17, R19, 0x1, R17 ;  /* 0x0000000113117824 */ /* 0x000fe200078e0211 */
[C-C-:B0-----:R-:W-:Y:S02]  /*10be0*/  PRMT R8, R4.reuse, 0x6420, R5.reuse ;  /* 0x0000642004087816 */ /* 0x141fe40000000005 */
[----:B------:R-:W-:Y:S02]  /*10bf0*/  PRMT R9, R4, 0x7531, R5 ;  /* 0x0000753104097816 */ /* 0x000fe40000000005 */
[C-C-:B------:R-:W-:Y:S02]  /*10c00*/  PRMT R10, R6.reuse, 0x6420, R7.reuse ;  /* 0x00006420060a7816 */ /* 0x140fe40000000007 */
[----:B------:R-:W-:-:S05]  /*10c10*/  PRMT R11, R6, 0x7531, R7 ;  /* 0x00007531060b7816 */ /* 0x000fca0000000007 */
[----:B------:R-:W-:Y:S04]  /*10c20*/  STSM.16.M88.4 [R15], R8 ;  /* 0x000000080f007844 */ /* 0x000fe80000000200 */
[----:B------:R-:W0:Y:S02]  /*10c30*/  LDSM.16.MT88.4 R4, [R14+UR40+0xf200] ;  /* 0x00f200280e04783b */ /* 0x000e240008004200 */
[C-C-:B0-----:R-:W-:Y:S02]  /*10c40*/  PRMT R8, R4.reuse, 0x6420, R5.reuse ;  /* 0x0000642004087816 */ /* 0x141fe40000000005 */
[----:B------:R-:W-:Y:S02]  /*10c50*/  PRMT R9, R4, 0x7531, R5 ;  /* 0x0000753104097816 */ /* 0x000fe40000000005 */
[----:B------:R-:W-:-:S02]  /*10c60*/  PRMT R10, R6, 0x6420, R7 ;  /* 0x00006420060a7816 */ /* 0x000fc40000000007 */
        /* <DEDUP_REMOVED lines=22> */
.L_x_3221:
[----:B------:R-:W2:Y:S01]  /*10dd0*/  LDL.LU R3, [R1] ;  /* 0x0000000001037983 */ /* 0x000ea20000300800 */
[----:B-1----:R-:W-:Y:S01]  /*10de0*/  SYNCS.ARRIVE.TRANS64.A1T0 RZ, [R0+URZ+0x33450], RZ ;  /* 0x033450ff00ff79a7 */ /* 0x002fe2000810003f */
[----:B------:R-:W1:Y:S02]  /*10df0*/  S2R R2, SR_TID.X ;  /* 0x0000000000027919 */ /* 0x000e640000002100 */
[----:B-1----:R-:W-:Y:S01]  /*10e00*/  LOP3.LUT R2, R2, 0x7f, RZ, 0xc0, !PT ;  /* 0x0000007f02027812 */ /* 0x002fe200078ec0ff */
        /* <DEDUP_REMOVED lines=9> */
[----:B--2---:R-:W-:Y:S01]  /*10ea0*/  LOP3.LUT R0, R3, R0, RZ, 0x3c, !PT ;  /* 0x0000000003007212 */ /* 0x004fe200078e3cff */
[----:B------:R-:W-:-:S07]  /*10eb0*/  IMAD.MOV.U32 R3, RZ, RZ, RZ ;  /* 0x000000ffff037224 */ /* 0x000fce00078e00ff */
.L_x_3174:
[----:B------:R-:W1:Y:S01]  /*10ec0*/  S2R R5, SR_CgaCtaId ;  /* 0x0000000000057919 */ /* 0x000e620000008800 */
[----:B------:R-:W-:Y:S02]  /*10ed0*/  MOV R4, 0x400 ;  /* 0x0000040000047802 */ /* 0x000fe40000000f00 */
[----:B------:R-:W-:Y:S02]  /*10ee0*/  SHF.L.U32 R3, R3, 0x1f, RZ ;  /* 0x0000001f03037819 */ /* 0x000fe400000006ff */
[----:B-1----:R-:W-:-:S04]  /*10ef0*/  LEA R6, R5, R4, 0x18 ;  /* 0x0000000405067211 */ /* 0x002fc800078ec0ff */
[----:B------:R-:W1:Y:S02]  /*10f00*/  SYNCS.PHASECHK.TRANS64.TRYWAIT P0, [R6+URZ+0x33420], R3 ;  /* 0x03342003060075a7 */ /* 0x000e64000800017f */
[----:B-1----:R-:W-:Y:S05]  /*10f10*/  @!P0 BRA `(.L_x_3222) ;  /* 0x0000000c00a08947 */ /* 0x002fea0003800000 */
.L_x_3257:
[----:B------:R-:W2:Y:S02]  /*10f20*/  S2R R4, SR_TID.X ;  /* 0x0000000000047919 */ /* 0x000ea40000002100 */
[----:B--2---:R-:W-:-:S04]  /*10f30*/  SHF.R.U32.HI R4, RZ, 0x5, R4 ;  /* 0x00000005ff047819 */ /* 0x004fc80000011604 */
[----:B------:R-:W-:-:S05]  /*10f40*/  LOP3.LUT R4, R4, 0x3, RZ, 0xc0, !PT ;  /* 0x0000000304047812 */ /* 0x000fca00078ec0ff */
[----:B-1----:R-:W1:Y:S02]  /*10f50*/  SHFL.IDX PT, R3, R4, RZ, 0x1f ;  /* 0x00001fff04037589 */ /* 0x002e6400000e0000 */
[----:B-1----:R-:W-:-:S13]  /*10f60*/  ISETP.NE.AND P0, PT, R3, RZ, PT ;  /* 0x000000ff0300720c */ /* 0x002fda0003f05270 */
        /* <DEDUP_REMOVED lines=8> */
.L_x_3223:
[----:B0-----:R-:W-:Y:S01]  /*10ff0*/  VIADD R8, R6, 0x33440 ;  /* 0x0003344006087836 */ /* 0x001fe20000000000 */
[----:B------:R-:W-:Y:S01]  /*11000*/  SHF.L.U32 R4, R0, 0x1f, RZ ;  /* 0x0000001f00047819 */ /* 0x000fe200000006ff */
[C---:B------:R-:W-:Y:S02]  /*11010*/  VIADD R3, R2.reuse, 0x1 ;  /* 0x0000000102037836 */ /* 0x040fe40000000000 */
[----:B------:R-:W-:-:S03]  /*11020*/  IMAD R7, R2, 0x8, R8 ;  /* 0x0000000802077824 */ /* 0x000fc600078e0208 */
        /* <DEDUP_REMOVED lines=8> */
.L_x_3258:
[----:B------:R-:W1:Y:S02]  /*110b0*/  SYNCS.PHASECHK.TRANS64.TRYWAIT P1, [R5+URZ], R0 ;  /* 0x00000000050075a7 */ /* 0x000e64000802017f */
[----:B-1----:R-:W-:Y:S05]  /*110c0*/  @!P1 BRA `(.L_x_3225) ;  /* 0x0000000c005c9947 */ /* 0x002fea0003800000 */
.L_x_3259:
[----:B------:R-:W-:Y:S05]  /*110d0*/  @!P0 BRA `(.L_x_3226) ;  /* 0x0000000000048947 */ /* 0x000fea0003800000 */
[----:B------:R-:W-:Y:S01]  /*110e0*/  BPT.TRAP 0x1 ;  /* 0x000000040000795c */ /* 0x000fe20000300000 */
.L_x_3226:
[----:B-1----:R-:W-:-:S04]  /*110f0*/  IMAD R5, R2, 0x8, R6 ;  /* 0x0000000802057824 */ /* 0x002fc800078e0206 */
[----:B------:R-:W1:Y:S02]  /*11100*/  SYNCS.PHASECHK.TRANS64.TRYWAIT P1, [R5+URZ+0x33460], R4 ;  /* 0x03346004050075a7 */ /* 0x000e64000802017f */
[----:B-1----:R-:W-:Y:S05]  /*11110*/  @!P1 BRA `(.L_x_3227) ;  /* 0x0000000c005c9947 */ /* 0x002fea0003800000 */
.L_x_3260:
[----:B------:R-:W-:Y:S05]  /*11120*/  @!P0 BRA `(.L_x_3228) ;  /* 0x0000000000048947 */ /* 0x000fea0003800000 */
[----:B------:R-:W-:Y:S01]  /*11130*/  BPT.TRAP 0x1 ;  /* 0x000000040000795c */ /* 0x000fe20000300000 */
.L_x_3228:
[----:B------:R-:W-:-:S04]  /*11140*/  IMAD R3, R3, 0x8, R6 ;  /* 0x0000000803037824 */ /* 0x000fc800078e0206 */
[----:B------:R-:W2:Y:S02]  /*11150*/  SYNCS.PHASECHK.TRANS64.TRYWAIT P1, [R3+URZ+0x33460], R0 ;  /* 0x03346000030075a7 */ /* 0x000ea4000802017f */
[----:B--2---:R-:W-:Y:S05]  /*11160*/  @!P1 BRA `(.L_x_3229) ;  /* 0x0000000c005c9947 */ /* 0x004fea0003800000 */
.L_x_3261:
[----:B------:R-:W-:Y:S05]  /*11170*/  @!P0 BRA `(.L_x_3230) ;  /* 0x0000000000048947 */ /* 0x000fea0003800000 */
[----:B------:R-:W-:Y:S01]  /*11180*/  BPT.TRAP 0x1 ;  /* 0x000000040000795c */ /* 0x000fe20000300000 */
.L_x_3230:
[----:B------:R-:W3:Y:S02]  /*11190*/  SYNCS.PHASECHK.TRANS64.TRYWAIT P0, [R5+URZ+0x33480], R4 ;  /* 0x03348004050075a7 */ /* 0x000ee4000800017f */
[----:B---3--:R-:W-:Y:S05]  /*111a0*/  @!P0 BRA `(.L_x_3231) ;  /* 0x0000000c00608947 */ /* 0x008fea0003800000 */
.L_x_3232:
[----:B----4-:R4:W0:Y:S02]  /*111b0*/  SYNCS.PHASECHK.TRANS64.TRYWAIT P0, [R3+URZ+0x33480], R0 ;  /* 0x03348000030075a7 */ /* 0x010824000800017f */
[----:B0-----:R-:W-:Y:S05]  /*111c0*/  @!P0 NANOSLEEP.SYNCS 0x989680 ;  /* 0x009896800000895d */ /* 0x001fea0003900000 */
[----:B------:R-:W0:Y:S02]  /*111d0*/  @!P0 SYNCS.PHASECHK.TRANS64 P0, [R3+URZ+0x33480], R0 ;  /* 0x03348000030085a7 */ /* 0x000e24000800007f */
[----:B0-----:R-:W-:Y:S05]  /*111e0*/  @!P0 BRA `(.L_x_3232) ;  /* 0xfffffffc00f08947 */ /* 0x001fea000383ffff */
.L_x_3144:
[----:B------:R-:W-:Y:S05]  /*111f0*/  BSYNC B6 ;  /* 0x0000000000067941 */ /* 0x000fea0003800000 */
.L_x_3141:
[----:B------:R-:W-:Y:S05]  /*11200*/  EXIT ;  /* 0x000000000000794d */ /* 0x000fea0003800000 */
.L_x_3148:
[----:B0-----:R-:W-:-:S04]  /*11210*/  IMAD.U32 R3, RZ, RZ, UR40 ;  /* 0x00000028ff037e24 */ /* 0x001fc8000f8e00ff */
[----:B------:R0:W1:Y:S03]  /*11220*/  SYNCS.PHASECHK.TRANS64.TRYWAIT P1, [R3+URZ+0x33400], R6 ;  /* 0x03340006030075a7 */ /* 0x000066000802017f */
[----:B-1----:R-:W-:Y:S05]  /*11230*/  @!P1 NANOSLEEP.SYNCS 0x989680 ;  /* 0x009896800000995d */ /* 0x002fea0003900000 */
[----:B------:R-:W1:Y:S02]  /*11240*/  @!P1 SYNCS.PHASECHK.TRANS64 P1, [R3+URZ+0x33400], R6 ;  /* 0x03340006030095a7 */ /* 0x000e64000802007f */
[----:B-1----:R-:W-:Y:S05]  /*11250*/  @!P1 BRA `(.L_x_3148) ;  /* 0xfffffffc00ec9947 */ /* 0x002fea000383ffff */
[----:B------:R-:W-:Y:S05]  /*11260*/  BRA `(.L_x_3233) ;  /* 0xffffff0400047947 */ /* 0x000fea000383ffff */
.L_x_3152:
[----:B0-----:R-:W-:-:S04]  /*11270*/  IMAD.U32 R3, RZ, RZ, UR40 ;  /* 0x00000028ff037e24 */ /* 0x001fc8000f8e00ff */
[----:B------:R0:W2:Y:S03]  /*11280*/  SYNCS.PHASECHK.TRANS64.TRYWAIT P2, [R3+URZ+0x33430], R6 ;  /* 0x03343006030075a7 */ /* 0x0000a6000804017f */
[----:B--2---:R-:W-:Y:S05]  /*11290*/  @!P2 NANOSLEEP.SYNCS 0x989680 ;  /* 0x009896800000a95d */ /* 0x004fea0003900000 */
[----:B------:R-:W2:Y:S02]  /*112a0*/  @!P2 SYNCS.PHASECHK.TRANS64 P2, [R3+URZ+0x33430], R6 ;  /* 0x033430060300a5a7 */ /* 0x000ea4000804007f */
[----:B--2---:R-:W-:Y:S05]  /*112b0*/  @!P2 BRA `(.L_x_3152) ;  /* 0xfffffffc00eca947 */ /* 0x004fea000383ffff */
[----:B------:R-:W-:Y:S05]  /*112c0*/  BRA `(.L_x_3151) ;  /* 0xffffff04001c7947 */ /* 0x000fea000383ffff */
.L_x_3157:
[----:B-1----:R-:W-:-:S04]  /*112d0*/  IMAD.U32 R12, RZ, RZ, UR4 ;  /* 0x00000004ff0c7e24 */ /* 0x002fc8000f8e00ff */
[----:B------:R1:W2:Y:S03]  /*112e0*/  SYNCS.PHASECHK.TRANS64.TRYWAIT P2, [R12+URZ+0x33430], R11 ;  /* 0x0334300b0c0075a7 */ /* 0x0002a6000804017f */
[----:B--2---:R-:W-:Y:S05]  /*112f0*/  @!P2 NANOSLEEP.SYNCS 0x989680 ;  /* 0x009896800000a95d */ /* 0x004fea0003900000 */
[----:B------:R-:W2:Y:S02]  /*11300*/  @!P2 SYNCS.PHASECHK.TRANS64 P2, [R12+URZ+0x33430], R11 ;  /* 0x0334300b0c00a5a7 */ /* 0x000ea4000804007f */
[----:B--2---:R-:W-:Y:S05]  /*11310*/  @!P2 BRA `(.L_x_3157) ;  /* 0xfffffffc00eca947 */ /* 0x004fea000383ffff */
[----:B------:R-:W-:Y:S05]  /*11320*/  BRA `(.L_x_3154) ;  /* 0xffffff4400307947 */ /* 0x000fea000383ffff */
.L_x_3161:
[----:B-1----:R-:W-:-:S04]  /*11330*/  IMAD.U32 R11, RZ, RZ, UR4 ;  /* 0x00000004ff0b7e24 */ /* 0x002fc8000f8e00ff */
[----:B------:R1:W2:Y:S03]  /*11340*/  SYNCS.PHASECHK.TRANS64.TRYWAIT P2, [R11+URZ+0x33450], R10 ;  /* 0x0334500a0b0075a7 */ /* 0x0002a6000804017f */
[----:B--2---:R-:W-:Y:S05]  /*11350*/  @!P2 NANOSLEEP.SYNCS 0x989680 ;  /* 0x009896800000a95d */ /* 0x004fea0003900000 */
[----:B------:R-:W2:Y:S02]  /*11360*/  @!P2 SYNCS.PHASECHK.TRANS64 P2, [R11+URZ+0x33450], R10 ;  /* 0x0334500a0b00a5a7 */ /* 0x000ea4000804007f */
[----:B--2---:R-:W-:Y:S05]  /*11370*/  @!P2 BRA `(.L_x_3161) ;  /* 0xfffffffc00eca947 */ /* 0x004fea000383ffff */
[----:B------:R-:W-:Y:S05]  /*11380*/  BRA `(.L_x_3158) ;  /* 0xffffff5000547947 */ /* 0x000fea000383ffff */
.L_x_3167:
[----:B-1----:R-:W-:-:S04]  /*11390*/  IMAD.U32 R0, RZ, RZ, UR5 ;  /* 0x00000005ff007e24 */ /* 0x002fc8000f8e00ff */
[----:B------:R1:W2:Y:S03]  /*113a0*/  SYNCS.PHASECHK.TRANS64.TRYWAIT P1, [R0+URZ+0x33450], R5 ;  /* 0x03345005000075a7 */ /* 0x0002a6000802017f */
[----:B--2---:R-:W-:Y:S05]  /*113b0*/  @!P1 NANOSLEEP.SYNCS 0x989680 ;  /* 0x009896800000995d */ /* 0x004fea0003900000 */
[----:B------:R-:W2:Y:S02]  /*113c0*/  @!P1 SYNCS.PHASECHK.TRANS64 P1, [R0+URZ+0x33450], R5 ;  /* 0x03345005000095a7 */ /* 0x000ea4000802007f */
[----:B--2---:R-:W-:Y:S05]  /*113d0*/  @!P1 BRA `(.L_x_3167) ;  /* 0xfffffffc00ec9947 */ /* 0x004fea000383ffff */
[----:B------:R-:W-:Y:S05]  /*113e0*/  BRA `(.L_x_3166) ;  /* 0xffffff7c00207947 */ /* 0x000fea000383ffff */
.L_x_3180:
[----:B------:R-:W-:Y:S02]  /*113f0*/  IMAD.MOV.U32 R13, RZ, RZ, R7 ;  /* 0x000000ffff0d7224 */ /* 0x000fe400078e0007 */
[----:B------:R-:W-:Y:S02]  /*11400*/  IMAD.MOV.U32 R12, RZ, RZ, RZ ;  /* 0x000000ffff0c7224 */ /* 0x000fe400078e00ff */
[----:B------:R-:W-:Y:S02]  /*11410*/  IMAD.MOV.U32 R11, RZ, RZ, 0x1f ;  /* 0x0000001fff0b7424 */ /* 0x000fe400078e00ff */
[----:B------:R-:W-:-:S07]  /*11420*/  IMAD.MOV.U32 R15, RZ, RZ, -0x1 ;  /* 0xffffffffff0f7424 */ /* 0x000fce00078e00ff */
[----:B0-----:R-:W-:Y:S05]  /*11430*/  WARPSYNC.COLLECTIVE R15, `(.L_x_3234) ;  /* 0x000000000f087348 */ /* 0x001fea0003c00000 */
[----:B------:R1:W2:Y:S02]  /*11440*/  SHFL.IDX P6, R14, R13, R12, R11 ;  /* 0x0000000c0d0e7389 */ /* 0x0002a400000c000b */
[----:B012---:R-:W-:Y:S01]  /*11450*/  ENDCOLLECTIVE ;  /* 0x000000000000791b */ /* 0x007fe20003800000 */
.L_x_3234:
[----:B------:R-:W-:Y:S05]  /*11460*/  BRA `(.L_x_3235) ;  /* 0xffffffc400507947 */ /* 0x000fea000383ffff */
.L_x_3182:
[----:B------:R-:W-:Y:S01]  /*11470*/  BSSY B0, `(.L_x_3236) ;  /* 0x0000006000007945 */ /* 0x000fe20003800000 */
[----:B------:R-:W-:-:S07]  /*11480*/  IMAD.MOV.U32 R15, RZ, RZ, -0x1 ;  /* 0xffffffffff0f7424 */ /* 0x000fce00078e00ff */
[----:B01----:R-:W-:Y:S05]  /*11490*/  WARPSYNC.COLLECTIVE R15, `(.L_x_3237) ;  /* 0x000000000f0c7348 */ /* 0x003fea0003c00000 */
[----:B------:R-:W-:Y:S02]  /*114a0*/  ELECT P6, UR62, PT ;  /* 0x00000000003e782f */ /* 0x000fe400038c0000 */
[----:B------:R-:W-:Y:S01]  /*114b0*/  MOV R14, UR62 ;  /* 0x0000003e000e7c02 */ /* 0x000fe20008000f00 */
[----:B01----:R-:W-:Y:S10]  /*114c0*/  ENDCOLLECTIVE ;  /* 0x000000000000791b */ /* 0x003ff40003800000 */
.L_x_3237:
[----:B------:R-:W-:Y:S05]  /*114d0*/  BSYNC B0 ;  /* 0x0000000000007941 */ /* 0x000fea0003800000 */
.L_x_3236:
[----:B------:R-:W-:Y:S05]  /*114e0*/  BRA `(.L_x_3238) ;  /* 0xffffffc4005c7947 */ /* 0x000fea000383ffff */
.L_x_3184:
[----:B--2---:R-:W-:-:S04]  /*114f0*/  IMAD.U32 R3, RZ, RZ, UR40 ;  /* 0x00000028ff037e24 */ /* 0x004fc8000f8e00ff */
[----:B------:R2:W3:Y:S03]  /*11500*/  SYNCS.PHASECHK.TRANS64.TRYWAIT P0, [R3+URZ+0x33480], R2 ;  /* 0x03348002030075a7 */ /* 0x0004e6000800017f */
[----:B---3--:R-:W-:Y:S05]  /*11510*/  @!P0 NANOSLEEP.SYNCS 0x989680 ;  /* 0x009896800000895d */ /* 0x008fea0003900000 */
[----:B------:R-:W3:Y:S02]  /*11520*/  @!P0 SYNCS.PHASECHK.TRANS64 P0, [R3+URZ+0x33480], R2 ;  /* 0x03348002030085a7 */ /* 0x000ee4000800007f */
[----:B---3--:R-:W-:Y:S05]  /*11530*/  @!P0 BRA `(.L_x_3184) ;  /* 0xfffffffc00ec8947 */ /* 0x008fea000383ffff */
[----:B------:R-:W-:Y:S05]  /*11540*/  BRA `(.L_x_3239) ;  /* 0xffffffc400a87947 */ /* 0x000fea000383ffff */
.L_x_3186:
[----:B--2---:R-:W-:-:S04]  /*11550*/  IMAD.U32 R3, RZ, RZ, UR40 ;  /* 0x00000028ff037e24 */ /* 0x004fc8000f8e00ff */
[----:B------:R2:W3:Y:S03]  /*11560*/  SYNCS.PHASECHK.TRANS64.TRYWAIT P0, [R3+URZ+0x33440], R2 ;  /* 0x03344002030075a7 */ /* 0x0004e6000800017f */
[----:B---3--:R-:W-:Y:S05]  /*11570*/  @!P0 NANOSLEEP.SYNCS 0x989680 ;  /* 0x009896800000895d */ /* 0x008fea0003900000 */
[----:B------:R-:W3:Y:S02]  /*11580*/  @!P0 SYNCS.PHASECHK.TRANS64 P0, [R3+URZ+0x33440], R2 ;  /* 0x03344002030085a7 */ /* 0x000ee4000800007f */
[----:B---3--:R-:W-:Y:S05]  /*11590*/  @!P0 BRA `(.L_x_3186) ;  /* 0xfffffffc00ec8947 */ /* 0x008fea000383ffff */
[----:B------:R-:W-:Y:S05]  /*115a0*/  BRA `(.L_x_3240) ;  /* 0xffffffc8001c7947 */ /* 0x000fea000383ffff */
.L_x_3189:
        /* <DEDUP_REMOVED lines=8> */
.L_x_3241:
[----:B------:R-:W-:Y:S02]  /*11630*/  VIADD R21, R5, 0x40 ;  /* 0x0000004005157836 */ /* 0x000fe40000000000 */
[----:B------:R-:W-:Y:S02]  /*11640*/  IMAD.MOV.U32 R13, RZ, RZ, R4 ;  /* 0x000000ffff0d7224 */ /* 0x000fe400078e0004 */
[----:B------:R-:W-:-:S07]  /*11650*/  IMAD.MOV.U32 R6, RZ, RZ, R14 ;  /* 0x000000ffff067224 */ /* 0x000fce00078e000e */
[----:B------:R-:W-:Y:S05]  /*11660*/  WARPSYNC.COLLECTIVE R15, `(.L_x_3242) ;  /* 0x000000000f087348 */ /* 0x000fea0003c00000 */
[----:B------:R0:W1:Y:S02]  /*11670*/  SHFL.IDX P6, R14, R13, R12, R11 ;  /* 0x0000000c0d0e7389 */ /* 0x00006400000c000b */
[----:B01----:R-:W-:Y:S01]  /*11680*/  ENDCOLLECTIVE ;  /* 0x000000000000791b */ /* 0x003fe20003800000 */
.L_x_3242:
[----:B------:R-:W-:Y:S02]  /*11690*/  ULDC UR4, c[0x0][0x288] ;  /* 0x0000a20000047ab9 */ /* 0x000fe40000000800 */
[----:B------:R-:W-:-:S05]  /*116a0*/  IMAD R2, R9, UR4, RZ ;  /* 0x0000000409027c24 */ /* 0x000fca000f8e02ff */
[C---:B------:R-:W-:Y:S01]  /*116b0*/  ISETP.GE.AND P4, PT, R5.reuse, R2, PT ;  /* 0x000000020500720c */ /* 0x040fe20003f86270 */
[----:B------:R-:W-:Y:S02]  /*116c0*/  VIADD R11, R5, 0x20 ;  /* 0x00000020050b7836 */ /* 0x000fe40000000000 */
[----:B------:R-:W-:Y:S02]  /*116d0*/  IMAD.MOV.U32 R13, RZ, RZ, R3 ;  /* 0x000000ffff0d7224 */ /* 0x000fe400078e0003 */
[----:B------:R-:W-:-:S08]  /*116e0*/  IMAD.MOV.U32 R12, RZ, RZ, 0x1 ;  /* 0x00000001ff0c7424 */ /* 0x000fd000078e00ff */
[----:B------:R-:W-:Y:S02]  /*116f0*/  @!P4 VIADD R9, R0, UR40 ;  /* 0x000000280009cc36 */ /* 0x000fe40008000000 */
[----:B------:R-:W-:-:S05]  /*11700*/  IMAD.MOV.U32 R7, RZ, RZ, R14 ;  /* 0x000000ffff077224 */ /* 0x000fca00078e000e */
[----:B------:R-:W-:-:S05]  /*11710*/  @!P4 IADD3 R7, P3, R8, R7, RZ ;  /* 0x000000070807c210 */ /* 0x000fca0007f7e0ff */
[----:B------:R-:W-:Y:S01]  /*11720*/  @!P4 IMAD.X R6, RZ, RZ, R6, P3 ;  /* 0x000000ffff06c224 */ /* 0x000fe200018e0606 */
[----:B------:R-:W-:Y:S01]  /*11730*/  ISETP.GE.AND P3, PT, R11, R2, PT ;  /* 0x000000020b00720c */ /* 0x000fe20003f66270 */
[----:B------:R-:W-:-:S03]  /*11740*/  IMAD.MOV.U32 R11, RZ, RZ, 0x1c1f ;  /* 0x00001c1fff0b7424 */ /* 0x000fc600078e00ff */
[----:B------:R-:W-:-:S09]  /*11750*/  @!P4 LOP3.LUT R7, R7, R6, RZ, 0x3c, !PT ;  /* 0x000000060707c212 */ /* 0x000fd200078e3cff */
[----:B------:R-:W-:Y:S05]  /*11760*/  WARPSYNC.COLLECTIVE R15, `(.L_x_3243) ;  /* 0x000000000f087348 */ /* 0x000fea0003c00000 */
[----:B------:R0:W1:Y:S02]  /*11770*/  SHFL.IDX P6, R14, R13, R12, R11 ;  /* 0x0000000c0d0e7389 */ /* 0x00006400000c000b */
[----:B01----:R-:W-:Y:S01]  /*11780*/  ENDCOLLECTIVE ;  /* 0x000000000000791b */ /* 0x003fe20003800000 */
.L_x_3243:
[----:B------:R-:W-:-:S04]  /*11790*/  @!P4 LOP3.LUT R6, R7, R6, RZ, 0x3c, !PT ;  /* 0x000000060706c212 */ /* 0x000fc800078e3cff */
[----:B------:R-:W-:-:S05]  /*117a0*/  @!P4 LOP3.LUT R7, R7, R6, RZ, 0x3c, !PT ;  /* 0x000000060707c212 */ /* 0x000fca00078e3cff */
[----:B------:R-:W-:Y:S01]  /*117b0*/  @!PT LDS RZ, [RZ] ;  /* 0x00000000fffff984 */ /* 0x000fe20000000800 */
[----:B------:R-:W-:Y:S01]  /*117c0*/  @!PT LDS RZ, [RZ] ;  /* 0x00000000fffff984 */ /* 0x000fe20000000800 */
[----:B------:R-:W-:Y:S01]  /*117d0*/  @!PT LDS RZ, [RZ] ;  /* 0x00000000fffff984 */ /* 0x000fe20000000800 */
[----:B------:R-:W-:Y:S01]  /*117e0*/  @!P4 LDGSTS.E.BYPASS.LTC128B.128 [R9+0x1e200], desc[UR38][R6.64], !P2 ;  /* 0x1e2000000609cfae */ /* 0x000fe2000d101d66 */
[----:B------:R-:W-:-:S03]  /*117f0*/  IMAD.MOV.U32 R13, RZ, RZ, R4 ;  /* 0x000000ffff0d7224 */ /* 0x000fc600078e0004 */
[----:B------:R-:W-:Y:S04]  /*11800*/  @!P4 LDGSTS.E.BYPASS.LTC128B.128 [R9+0x20200], desc[UR38][R6.64+0x40], !P0 ;  /* 0x202000400609cfae */ /* 0x000fe8000c101d66 */
[----:B------:R0:W-:Y:S02]  /*11810*/  @!P4 LDGSTS.E.BYPASS.LTC128B.128 [R9+0x22200], desc[UR38][R6.64+0x80], !P1 ;  /* 0x222000800609cfae */ /* 0x0001e4000c901d66 */
[----:B0-----:R-:W-:-:S07]  /*11820*/  IMAD.MOV.U32 R6, RZ, RZ, R14 ;  /* 0x000000ffff067224 */ /* 0x001fce00078e000e */
[----:B------:R-:W-:Y:S05]  /*11830*/  WARPSYNC.COLLECTIVE R15, `(.L_x_3244) ;  /* 0x000000000f087348 */ /* 0x000fea0003c00000 */
[----:B------:R0:W1:Y:S02]  /*11840*/  SHFL.IDX P6, R14, R13, R12, R11 ;  /* 0x0000000c0d0e7389 */ /* 0x00006400000c000b */
[----:B01----:R-:W-:Y:S01]  /*11850*/  ENDCOLLECTIVE ;  /* 0x000000000000791b */ /* 0x003fe20003800000 */
.L_x_3244:
[----:B------:R-:W-:Y:S02]  /*11860*/  @!P3 VIADD R9, R0, UR40 ;  /* 0x000000280009bc36 */ /* 0x000fe40008000000 */
[----:B------:R-:W-:Y:S02]  /*11870*/  IMAD.MOV.U32 R13, RZ, RZ, R3 ;  /* 0x000000ffff0d7224 */ /* 0x000fe400078e0003 */
[----:B------:R-:W-:Y:S02]  /*11880*/  IMAD.MOV.U32 R12, RZ, RZ, 0x2 ;  /* 0x00000002ff0c7424 */ /* 0x000fe400078e00ff */
[----:B------:R-:W-:-:S07]  /*11890*/  IMAD.MOV.U32 R7, RZ, RZ, R14 ;  /* 0x000000ffff077224 */ /* 0x000fce00078e000e */
[----:B------:R-:W-:Y:S05]  /*118a0*/  WARPSYNC.COLLECTIVE R15, `(.L_x_3245) ;  /* 0x000000000f087348 */ /* 0x000fea0003c00000 */
[----:B------:R0:W1:Y:S02]  /*118b0*/  SHFL.IDX P6, R14, R13, R12, R11 ;  /* 0x0000000c0d0e7389 */ /* 0x00006400000c000b */
[----:B01----:R-:W-:Y:S01]  /*118c0*/  ENDCOLLECTIVE ;  /* 0x000000000000791b */ /* 0x003fe20003800000 */
.L_x_3245:
        /* <DEDUP_REMOVED lines=10> */
[----:B------:R-:W-:Y:S04]  /*11970*/  @!P3 LDGSTS.E.BYPASS.LTC128B.128 [R9+0x20a00], desc[UR38][R6.64+0x40], !P0 ;  /* 0x20a000400609bfae */ /* 0x000fe8000c101d66 */
[----:B------:R0:W-:Y:S01]  /*11980*/  @!P3 LDGSTS.E.BYPASS.LTC128B.128 [R9+0x22a00], desc[UR38][R6.64+0x80], !P1 ;  /* 0x22a000800609bfae */ /* 0x0001e2000c901d66 */
[----:B------:R-:W-:Y:S01]  /*11990*/  ISETP.GE.AND P3, PT, R21, R2, PT ;  /* 0x000000021500720c */ /* 0x000fe20003f66270 */
[----:B0-----:R-:W-:-:S12]  /*119a0*/  IMAD.MOV.U32 R6, RZ, RZ, R14 ;  /* 0x000000ffff067224 */ /* 0x001fd800078e000e */
[----:B------:R-:W-:Y:S05]  /*119b0*/  WARPSYNC.COLLECTIVE R15, `(.L_x_3246) ;  /* 0x000000000f087348 */ /* 0x000fea0003c00000 */
[----:B------:R0:W1:Y:S02]  /*119c0*/  SHFL.IDX P6, R14, R13, R12, R11 ;  /* 0x0000000c0d0e7389 */ /* 0x00006400000c000b */
[----:B01----:R-:W-:Y:S01]  /*119d0*/  ENDCOLLECTIVE ;  /* 0x000000000000791b */ /* 0x003fe20003800000 */
.L_x_3246:
[----:B------:R-:W-:Y:S02]  /*119e0*/  @!P3 VIADD R21, R0, UR40 ;  /* 0x000000280015bc36 */ /* 0x000fe40008000000 */
[----:B------:R-:W-:Y:S02]  /*119f0*/  IMAD.MOV.U32 R13, RZ, RZ, R3 ;  /* 0x000000ffff0d7224 */ /* 0x000fe400078e0003 */
[----:B------:R-:W-:Y:S02]  /*11a00*/  IMAD.MOV.U32 R12, RZ, RZ, 0x3 ;  /* 0x00000003ff0c7424 */ /* 0x000fe400078e00ff */
[----:B------:R-:W-:-:S07]  /*11a10*/  IMAD.MOV.U32 R7, RZ, RZ, R14 ;  /* 0x000000ffff077224 */ /* 0x000fce00078e000e */
[----:B------:R-:W-:Y:S05]  /*11a20*/  WARPSYNC.COLLECTIVE R15, `(.L_x_3247) ;  /* 0x000000000f087348 */ /* 0x000fea0003c00000 */
[----:B------:R0:W1:Y:S02]  /*11a30*/  SHFL.IDX P6, R14, R13, R12, R11 ;  /* 0x0000000c0d0e7389 */ /* 0x00006400000c000b */
[----:B01----:R-:W-:Y:S01]  /*11a40*/  ENDCOLLECTIVE ;  /* 0x000000000000791b */ /* 0x003fe20003800000 */
.L_x_3247:
        /* <DEDUP_REMOVED lines=11> */
[----:B------:R0:W-:Y:S04]  /*11b00*/  @!P3 LDGSTS.E.BYPASS.LTC128B.128 [R21+0x21200], desc[UR38][R6.64+0x40], !P0 ;  /* 0x212000400615bfae */ /* 0x0001e8000c101d66 */
[----:B------:R0:W-:Y:S02]  /*11b10*/  @!P3 LDGSTS.E.BYPASS.LTC128B.128 [R21+0x23200], desc[UR38][R6.64+0x80], !P1 ;  /* 0x232000800615bfae */ /* 0x0001e4000c901d66 */
[----:B0-----:R-:W-:Y:S05]  /*11b20*/  WARPSYNC.COLLECTIVE R15, `(.L_x_3248) ;  /* 0x000000000f087348 */ /* 0x001fea0003c00000 */
[----:B------:R1:W2:Y:S02]  /*11b30*/  SHFL.IDX P6, R14, R13, R12, R11 ;  /* 0x0000000c0d0e7389 */ /* 0x0002a400000c000b */
[----:B012---:R-:W-:Y:S01]  /*11b40*/  ENDCOLLECTIVE ;  /* 0x000000000000791b */ /* 0x007fe20003800000 */
.L_x_3248:
[----:B------:R-:W-:Y:S05]  /*11b50*/  BRA `(.L_x_3249) ;  /* 0xffffffcc00547947 */ /* 0x000fea000383ffff */
.L_x_3192:
[----:B-1----:R-:W-:-:S04]  /*11b60*/  IMAD.U32 R3, RZ, RZ, UR40 ;  /* 0x00000028ff037e24 */ /* 0x002fc8000f8e00ff */
[----:B------:R1:W2:Y:S03]  /*11b70*/  SYNCS.PHASECHK.TRANS64.TRYWAIT P0, [R3+URZ+0x33420], R0 ;  /* 0x03342000030075a7 */ /* 0x0002a6000800017f */
[----:B--2---:R-:W-:Y:S05]  /*11b80*/  @!P0 NANOSLEEP.SYNCS 0x989680 ;  /* 0x009896800000895d */ /* 0x004fea0003900000 */
[----:B------:R-:W2:Y:S02]  /*11b90*/  @!P0 SYNCS.PHASECHK.TRANS64 P0, [R3+URZ+0x33420], R0 ;  /* 0x03342000030085a7 */ /* 0x000ea4000800007f */
[----:B--2---:R-:W-:Y:S05]  /*11ba0*/  @!P0 BRA `(.L_x_3192) ;  /* 0xfffffffc00ec8947 */ /* 0x004fea000383ffff */
[----:B------:R-:W-:Y:S05]  /*11bb0*/  BRA `(.L_x_3250) ;  /* 0xffffffcc00a47947 */ /* 0x000fea000383ffff */
.L_x_3197:
[----:B0-----:R0:W1:Y:S02]  /*11bc0*/  SYNCS.PHASECHK.TRANS64.TRYWAIT P0, [R6+URZ+0x33480], R5 ;  /* 0x03348005060075a7 */ /* 0x001064000800017f */
[----:B-1----:R-:W-:Y:S05]  /*11bd0*/  @!P0 NANOSLEEP.SYNCS 0x989680 ;  /* 0x009896800000895d */ /* 0x002fea0003900000 */
[----:B------:R-:W1:Y:S02]  /*11be0*/  @!P0 SYNCS.PHASECHK.TRANS64 P0, [R6+URZ+0x33480], R5 ;  /* 0x03348005060085a7 */ /* 0x000e64000800007f */
[----:B-1----:R-:W-:Y:S05]  /*11bf0*/  @!P0 BRA `(.L_x_3197) ;  /* 0xfffffffc00f08947 */ /* 0x002fea000383ffff */
[----:B------:R-:W-:Y:S05]  /*11c00*/  BRA `(.L_x_3251) ;  /* 0xffffffd000587947 */ /* 0x000fea000383ffff */
.L_x_3203:
[----:B-1----:R1:W2:Y:S02]  /*11c10*/  SYNCS.PHASECHK.TRANS64.TRYWAIT P0, [R6+URZ+0x33440], R5 ;  /* 0x03344005060075a7 */ /* 0x0022a4000800017f */
[----:B--2---:R-:W-:Y:S05]  /*11c20*/  @!P0 NANOSLEEP.SYNCS 0x989680 ;  /* 0x009896800000895d */ /* 0x004fea0003900000 */
[----:B------:R-:W2:Y:S02]  /*11c30*/  @!P0 SYNCS.PHASECHK.TRANS64 P0, [R6+URZ+0x33440], R5 ;  /* 0x03344005060085a7 */ /* 0x000ea4000800007f */
[----:B--2---:R-:W-:Y:S05]  /*11c40*/  @!P0 BRA `(.L_x_3203) ;  /* 0xfffffffc00f08947 */ /* 0x004fea000383ffff */
[----:B------:R-:W-:Y:S05]  /*11c50*/  BRA `(.L_x_3252) ;  /* 0xffffffd400447947 */ /* 0x000fea000383ffff */
.L_x_3210:
[----:B0-----:R0:W1:Y:S02]  /*11c60*/  SYNCS.PHASECHK.TRANS64.TRYWAIT P0, [R3+URZ+0x33470], R4 ;  /* 0x03347004030075a7 */ /* 0x001064000800017f */
[----:B-1----:R-:W-:Y:S05]  /*11c70*/  @!P0 NANOSLEEP.SYNCS 0x989680 ;  /* 0x009896800000895d */ /* 0x002fea0003900000 */
[----:B------:R-:W1:Y:S02]  /*11c80*/  @!P0 SYNCS.PHASECHK.TRANS64 P0, [R3+URZ+0x33470], R4 ;  /* 0x03347004030085a7 */ /* 0x000e64000800007f */
[----:B-1----:R-:W-:Y:S05]  /*11c90*/  @!P0 BRA `(.L_x_3210) ;  /* 0xfffffffc00f08947 */ /* 0x002fea000383ffff */
[----:B------:R-:W-:Y:S05]  /*11ca0*/  BRA `(.L_x_3253) ;  /* 0xffffffd800447947 */ /* 0x000fea000383ffff */
.L_x_3212:
[----:B0-----:R0:W1:Y:S02]  /*11cb0*/  SYNCS.PHASECHK.TRANS64.TRYWAIT P0, [R3+URZ+0x33460], R4 ;  /* 0x03346004030075a7 */ /* 0x001064000800017f */
[----:B-1----:R-:W-:Y:S05]  /*11cc0*/  @!P0 NANOSLEEP.SYNCS 0x989680 ;  /* 0x009896800000895d */ /* 0x002fea0003900000 */
[----:B------:R-:W1:Y:S02]  /*11cd0*/  @!P0 SYNCS.PHASECHK.TRANS64 P0, [R3+URZ+0x33460], R4 ;  /* 0x03346004030085a7 */ /* 0x000e64000800007f */
[----:B-1----:R-:W-:Y:S05]  /*11ce0*/  @!P0 BRA `(.L_x_3212) ;  /* 0xfffffffc00f08947 */ /* 0x002fea000383ffff */
[----:B------:R-:W-:Y:S05]  /*11cf0*/  BRA `(.L_x_3254) ;  /* 0xffffffd800487947 */ /* 0x000fea000383ffff */
.L_x_3218:
[----:B-1----:R1:W2:Y:S02]  /*11d00*/  SYNCS.PHASECHK.TRANS64.TRYWAIT P0, [R0+URZ+0x33470], R3 ;  /* 0x03347003000075a7 */ /* 0x0022a4000800017f */
[----:B--2---:R-:W-:Y:S05]  /*11d10*/  @!P0 NANOSLEEP.SYNCS 0x989680 ;  /* 0x009896800000895d */ /* 0x004fea0003900000 */
[----:B------:R-:W2:Y:S02]  /*11d20*/  @!P0 SYNCS.PHASECHK.TRANS64 P0, [R0+URZ+0x33470], R3 ;  /* 0x03347003000085a7 */ /* 0x000ea4000800007f */
[----:B--2---:R-:W-:Y:S05]  /*11d30*/  @!P0 BRA `(.L_x_3218) ;  /* 0xfffffffc00f08947 */ /* 0x004fea000383ffff */
[----:B------:R-:W-:Y:S05]  /*11d40*/  BRA `(.L_x_3255) ;  /* 0xffffffe400587947 */ /* 0x000fea000383ffff */
.L_x_3220:
[----:B-1----:R1:W2:Y:S02]  /*11d50*/  SYNCS.PHASECHK.TRANS64.TRYWAIT P0, [R0+URZ+0x33460], R3 ;  /* 0x03346003000075a7 */ /* 0x0022a4000800017f */
[----:B--2---:R-:W-:Y:S05]  /*11d60*/  @!P0 NANOSLEEP.SYNCS 0x989680 ;  /* 0x009896800000895d */ /* 0x004fea0003900000 */
[----:B------:R-:W2:Y:S02]  /*11d70*/  @!P0 SYNCS.PHASECHK.TRANS64 P0, [R0+URZ+0x33460], R3 ;  /* 0x03346003000085a7 */ /* 0x000ea4000800007f */
[----:B--2---:R-:W-:Y:S05]  /*11d80*/  @!P0 BRA `(.L_x_3220) ;  /* 0xfffffffc00f08947 */ /* 0x004fea000383ffff */
[----:B------:R-:W-:Y:S05]  /*11d90*/  BRA `(.L_x_3256) ;  /* 0xffffffe400607947 */ /* 0x000fea000383ffff */
.L_x_3222:
[----:B-1----:R1:W2:Y:S02]  /*11da0*/  SYNCS.PHASECHK.TRANS64.TRYWAIT P0, [R6+URZ+0x33420], R3 ;  /* 0x03342003060075a7 */ /* 0x0022a4000800017f */
[----:B--2---:R-:W-:Y:S05]  /*11db0*/  @!P0 NANOSLEEP.SYNCS 0x989680 ;  /* 0x009896800000895d */ /* 0x004fea0003900000 */
[----:B------:R-:W2:Y:S02]  /*11dc0*/  @!P0 SYNCS.PHASECHK.TRANS64 P0, [R6+URZ+0x33420], R3 ;  /* 0x03342003060085a7 */ /* 0x000ea4000800007f */
[----:B--2---:R-:W-:Y:S05]  /*11dd0*/  @!P0 BRA `(.L_x_3222) ;  /* 0xfffffffc00f08947 */ /* 0x004fea000383ffff */
[----:B------:R-:W-:Y:S05]  /*11de0*/  BRA `(.L_x_3257) ;  /* 0xfffffff0004c7947 */ /* 0x000fea000383ffff */
.L_x_3224:
[----:B0-----:R0:W1:Y:S02]  /*11df0*/  SYNCS.PHASECHK.TRANS64.TRYWAIT P1, [R7+URZ], R4 ;  /* 0x00000004070075a7 */ /* 0x001064000802017f */
[----:B-1----:R-:W-:Y:S05]  /*11e00*/  @!P1 NANOSLEEP.SYNCS 0x989680 ;  /* 0x009896800000995d */ /* 0x002fea0003900000 */
[----:B------:R-:W1:Y:S02]  /*11e10*/  @!P1 SYNCS.PHASECHK.TRANS64 P1, [R7+URZ], R4 ;  /* 0x00000004070095a7 */ /* 0x000e64000802007f */
[----:B-1----:R-:W-:Y:S05]  /*11e20*/  @!P1 BRA `(.L_x_3224) ;  /* 0xfffffffc00f09947 */ /* 0x002fea000383ffff */
[----:B------:R-:W-:Y:S05]  /*11e30*/  BRA `(.L_x_3258) ;  /* 0xfffffff0009c7947 */ /* 0x000fea000383ffff */
.L_x_3225:
[----:B-1----:R1:W2:Y:S02]  /*11e40*/  SYNCS.PHASECHK.TRANS64.TRYWAIT P1, [R5+URZ], R0 ;  /* 0x00000000050075a7 */ /* 0x0022a4000802017f */
[----:B--2---:R-:W-:Y:S05]  /*11e50*/  @!P1 NANOSLEEP.SYNCS 0x989680 ;  /* 0x009896800000995d */ /* 0x004fea0003900000 */
[----:B------:R-:W2:Y:S02]  /*11e60*/  @!P1 SYNCS.PHASECHK.TRANS64 P1, [R5+URZ], R0 ;  /* 0x00000000050095a7 */ /* 0x000ea4000802007f */
[----:B--2---:R-:W-:Y:S05]  /*11e70*/  @!P1 BRA `(.L_x_3225) ;  /* 0xfffffffc00f09947 */ /* 0x004fea000383ffff */
[----:B------:R-:W-:Y:S05]  /*11e80*/  BRA `(.L_x_3259) ;  /* 0xfffffff000907947 */ /* 0x000fea000383ffff */
.L_x_3227:
[----:B-1----:R1:W2:Y:S02]  /*11e90*/  SYNCS.PHASECHK.TRANS64.TRYWAIT P1, [R5+URZ+0x33460], R4 ;  /* 0x03346004050075a7 */ /* 0x0022a4000802017f */
[----:B--2---:R-:W-:Y:S05]  /*11ea0*/  @!P1 NANOSLEEP.SYNCS 0x989680 ;  /* 0x009896800000995d */ /* 0x004fea0003900000 */
[----:B------:R-:W2:Y:S02]  /*11eb0*/  @!P1 SYNCS.PHASECHK.TRANS64 P1, [R5+URZ+0x33460], R4 ;  /* 0x03346004050095a7 */ /* 0x000ea4000802007f */
[----:B--2---:R-:W-:Y:S05]  /*11ec0*/  @!P1 BRA `(.L_x_3227) ;  /* 0xfffffffc00f09947 */ /* 0x004fea000383ffff */
[----:B------:R-:W-:Y:S05]  /*11ed0*/  BRA `(.L_x_3260) ;  /* 0xfffffff000907947 */ /* 0x000fea000383ffff */
.L_x_3229:
[----:B--2---:R2:W3:Y:S02]  /*11ee0*/  SYNCS.PHASECHK.TRANS64.TRYWAIT P1, [R3+URZ+0x33460], R0 ;  /* 0x03346000030075a7 */ /* 0x0044e4000802017f */
[----:B---3--:R-:W-:Y:S05]  /*11ef0*/  @!P1 NANOSLEEP.SYNCS 0x989680 ;  /* 0x009896800000995d */ /* 0x008fea0003900000 */
[----:B------:R-:W3:Y:S02]  /*11f00*/  @!P1 SYNCS.PHASECHK.TRANS64 P1, [R3+URZ+0x33460], R0 ;  /* 0x03346000030095a7 */ /* 0x000ee4000802007f */
[----:B---3--:R-:W-:Y:S05]  /*11f10*/  @!P1 BRA `(.L_x_3229) ;  /* 0xfffffffc00f09947 */ /* 0x008fea000383ffff */
[----:B------:R-:W-:Y:S05]  /*11f20*/  BRA `(.L_x_3261) ;  /* 0xfffffff000907947 */ /* 0x000fea000383ffff */
.L_x_3231:
[----:B---3--:R3:W4:Y:S02]  /*11f30*/  SYNCS.PHASECHK.TRANS64.TRYWAIT P0, [R5+URZ+0x33480], R4 ;  /* 0x03348004050075a7 */ /* 0x008724000800017f */
[----:B----4-:R-:W-:Y:S05]  /*11f40*/  @!P0 NANOSLEEP.SYNCS 0x989680 ;  /* 0x009896800000895d */ /* 0x010fea0003900000 */
[----:B------:R-:W4:Y:S02]  /*11f50*/  @!P0 SYNCS.PHASECHK.TRANS64 P0, [R5+URZ+0x33480], R4 ;  /* 0x03348004050085a7 */ /* 0x000f24000800007f */
[----:B----4-:R-:W-:Y:S05]  /*11f60*/  @!P0 BRA `(.L_x_3231) ;  /* 0xfffffffc00f08947 */ /* 0x010fea000383ffff */
[----:B------:R-:W-:Y:S05]  /*11f70*/  BRA `(.L_x_3232) ;  /* 0xfffffff0008c7947 */ /* 0x000fea000383ffff */
.L_x_3262:
        /* <DEDUP_REMOVED lines=16> */
.L_x_13347:


//--------------------- .text._ZN7cutlass13device_kernelIN5flash11enable_sm90INS1_16FlashAttnFwdSm90INS1_25CollectiveMainloopFwdSm90ILi2EN4cute5tupleIJNS5_1CILi1EEES8_S8_EEENS6_IJNS7_ILi128EEENS7_ILi160EEENS7_ILi192EEEEEELi192ENS_12float_e4m3_tEfNS_4arch4Sm90ELb0ELb0ELb1ELb1ELb0ELb0ELb0ELb1ELb1ELb1ELb1ELb0EEENS1_21CollectiveEpilogueFwdINS6_IJSA_SC_SB_EEES9_NS_10bfloat16_tESG_Li256ELb1ELb1ELb1ELb1EEENS1_36VarlenDynamicPersistentTileSchedulerILi128ELi160ELi256ELi128ELb1ELb1ELb1ELb0ELb1ELb1EEEEEEEEEvNT_6ParamsE --------------------------
	.section	.text._ZN7cutlass13device_kernelIN5flash11enable_sm90INS1_16FlashAttnFwdSm90INS1_25CollectiveMainloopFwdSm90ILi2EN4cute5tupleIJNS5_1CILi1EEES8_S8_EEENS6_IJNS7_ILi128EEENS7_ILi160EEENS7_ILi192EEEEEELi192ENS_12float_e4m3_tEfNS_4arch4Sm90ELb0ELb0ELb1ELb1ELb0ELb0ELb0ELb1ELb1ELb1ELb1ELb0EEENS1_21CollectiveEpilogueFwdINS6_IJSA_SC_SB_EEES9_NS_10bfloat16_tESG_Li256ELb1ELb1ELb1ELb1EEENS1_36VarlenDynamicPersistentTileSchedulerILi128ELi160ELi256ELi128ELb1ELb1ELb1ELb0ELb1ELb1EEEEEEEEEvNT_6ParamsE,"ax",@progbits
	.align	128
.text._ZN7cutlass13device_kernelIN5flash11enable_sm90INS1_16FlashAttnFwdSm90INS1_25CollectiveMainloopFwdSm90ILi2EN4cute5tupleIJNS5_1CILi1EEES8_S8_EEENS6_IJNS7_ILi128EEENS7_ILi160EEENS7_ILi192EEEEEELi192ENS_12float_e4m3_tEfNS_4arch4Sm90ELb0ELb0ELb1ELb1ELb0ELb0ELb0ELb1ELb1ELb1ELb1ELb0EEENS1_21CollectiveEpilogueFwdINS6_IJSA_SC_SB_EEES9_NS_10bfloat16_tESG_Li256ELb1ELb1ELb1ELb1EEENS1_36VarlenDynamicPersistentTileSchedulerILi128ELi160ELi256ELi128ELb1ELb1ELb1ELb0ELb1ELb1EEEEEEEEEvNT_6ParamsE:
        .type           _ZN7cutlass13device_kernelIN5flash11enable_sm90INS1_16FlashAttnFwdSm90INS1_25CollectiveMainloopFwdSm90ILi2EN4cute5tupleIJNS5_1CILi1EEES8_S8_EEENS6_IJNS7_ILi128EEENS7_ILi160EEENS7_ILi192EEEEEELi192ENS_12float_e4m3_tEfNS_4arch4Sm90ELb0ELb0ELb1ELb1ELb0ELb0ELb0ELb1ELb1ELb1ELb1ELb0EEENS1_21CollectiveEpilogueFwdINS6_IJSA_SC_SB_EEES9_NS_10bfloat16_tESG_Li256ELb1ELb1ELb1ELb1EEENS1_36VarlenDynamicPersistentTileSchedulerILi128ELi160ELi256ELi128ELb1ELb1ELb1ELb0ELb1ELb1EEEEEEEEEvNT_6ParamsE,@function
        .size           _ZN7cutlass13device_kernelIN5flash11enable_sm90INS1_16FlashAttnFwdSm90INS1_25CollectiveMainloopFwdSm90ILi2EN4cute5tupleIJNS5_1CILi1EEES8_S8_EEENS6_IJNS7_ILi128EEENS7_ILi160EEENS7_ILi192EEEEEELi192ENS_12float_e4m3_tEfNS_4arch4Sm90ELb0ELb0ELb1ELb1ELb0ELb0ELb0ELb1ELb1ELb1ELb1ELb0EEENS1_21CollectiveEpilogueFwdINS6_IJSA_SC_SB_EEES9_NS_10bfloat16_tESG_Li256ELb1ELb1ELb1ELb1EEENS1_36VarlenDynamicPersistentTileSchedulerILi128ELi160ELi256ELi128ELb1ELb1ELb1ELb0ELb1ELb1EEEEEEEEEvNT_6ParamsE,(.L_x_13348 - _ZN7cutlass13device_kernelIN5flash11enable_sm90INS1_16FlashAttnFwdSm90INS1_25CollectiveMainloopFwdSm90ILi2EN4cute5tupleIJNS5_1CILi1EEES8_S8_EEENS6_IJNS7_ILi128EEENS7_ILi160EEENS7_ILi192EEEEEELi192ENS_12float_e4m3_tEfNS_4arch4Sm90ELb0ELb0ELb1ELb1ELb0ELb0ELb0ELb1ELb1ELb1ELb1ELb0EEENS1_21CollectiveEpilogueFwdINS6_IJSA_SC_SB_EEES9_NS_10bfloat16_tESG_Li256ELb1ELb1ELb1ELb1EEENS1_36VarlenDynamicPersistentTileSchedulerILi128ELi160ELi256ELi128ELb1ELb1ELb1ELb0ELb1ELb1EEEEEEEEEvNT_6ParamsE)
        .other          _ZN7cutlass13device_kernelIN5flash11enable_sm90INS1_16FlashAttnFwdSm90INS1_25CollectiveMainloopFwdSm90ILi2EN4cute5tupleIJNS5_1CILi1EEES8_S8_EEENS6_IJNS7_ILi128EEENS7_ILi160EEENS7_ILi192EEEEEELi192ENS_12float_e4m3_tEfNS_4arch4Sm90ELb0ELb0ELb1ELb1ELb0ELb0ELb0ELb1ELb1ELb1ELb1ELb0EEENS1_21CollectiveEpilogueFwdINS6_IJSA_SC_SB_EEES9_NS_10bfloat16_tESG_Li256ELb1ELb1ELb1ELb1EEENS1_36VarlenDynamicPersistentTileSchedulerILi128ELi160ELi256ELi128ELb1ELb1ELb1ELb0ELb1ELb1EEEEEEEEEvNT_6ParamsE,@"STO_CUDA_ENTRY STV_DEFAULT"
_ZN7cutlass13device_kernelIN5flash11enable_sm90INS1_16FlashAttnFwdSm90INS1_25CollectiveMainloopFwdSm90ILi2EN4cute5tupleIJNS5_1CILi1EEES8_S8_EEENS6_IJNS7_ILi128EEENS7_ILi160EEENS7_ILi192EEEEEELi192ENS_12float_e4m3_tEfNS_4arch4Sm90ELb0ELb0ELb1ELb1ELb0ELb0ELb0ELb1ELb1ELb1ELb1ELb0EEENS1_21CollectiveEpilogueFwdINS6_IJSA_SC_SB_EEES9_NS_10bfloat16_tESG_Li256ELb1ELb1ELb1ELb1EEENS1_36VarlenDynamicPersistentTileSchedulerILi128ELi160ELi256ELi128ELb1ELb1ELb1ELb0ELb1ELb1EEEEEEEEEvNT_6ParamsE:
        /* <DEDUP_REMOVED lines=18> */
.L_x_3264:
[----:B------:R-:W-:Y:S05]  /*0120*/  BSYNC B0 ;  /* 0x0000000000007941 */ /* 0x000fea0003800000 */
.L_x_3263:
        /* <DEDUP_REMOVED lines=41> */
.L_x_3265:
        /* <DEDUP_REMOVED lines=22> */
.L_x_3266:
        /* <DEDUP_REMOVED lines=18> */
.L_x_3267:
        /* <DEDUP_REMOVED lines=22> */
.L_x_3268:
        /* <DEDUP_REMOVED lines=22> */
.L_x_3269:
[----:B------:R-:W-:Y:S01]  /*0900*/  PLOP3.LUT P0, PT, PT, PT, UP0, 0x80, 0x0 ;  /* 0x000000000000781c */ /* 0x000fe20003f0f008 */
[----:B------:R-:W-:Y:S01]  /*0910*/  UMOV UR38, 0x1 ;  /* 0x0000000100267882 */ /* 0x000fe20000000000 */
[----:B------:R-:W-:Y:S01]  /*0920*/  NOP ;  /* 0x0000000000007918 */ /* 0x000fe20000000000 */
[----:B------:R-:W-:Y:S01]  /*0930*/  USEL UR38, UR38, 0x2, !UP0 ;  /* 0x0000000226267887 */ /* 0x000fe2000c000000 */
[----:B------:R-:W-:Y:S01]  /*0940*/  ULDC.64 UR50, c[0x0][0x208] ;  /* 0x0000820000327ab9 */ /* 0x000fe20000000a00 */
[----:B012-4-:R-:W-:Y:S08]  /*0950*/  BAR.SYNC.DEFER_BLOCKING 0x0 ;  /* 0x0000000000007b1d */ /* 0x017ff00000010000 */
[----:B------:R-:W-:Y:S05]  /*0960*/  @!P0 BRA `(.L_x_3270) ;  /* 0x000000ec00548947 */ /* 0x000fea0003800000 */
.L_x_3271:
        /* <DEDUP_REMOVED lines=29> */
[----:B------:R-:W-:Y:S02]  /*0b40*/  LOP3.LUT R3, R2, 0xffffff80, RZ, 0xc0, !PT ;  /* 0xffffff8002037812 */ /* 0x000fe400078ec0ff */
[-C--:B------:R-:W-:Y:S01]  /*0b50*/  LEA.HI R11, R0, R12.reuse, RZ, 0x2 ;  /* 0x0000000c000b7211 */ /* 0x080fe200078f10ff */
[----:B------:R-:W-:Y:S01]  /*0b60*/  IMAD.SHL.U32 R5, R4, 0x20, RZ ;  /* 0x0000002004057824 */ /* 0x000fe200078e00ff */
[----:B------:R-:W-:Y:S01]  /*0b70*/  SHF.R.S32.HI R14, RZ, 0x7, R2 ;  /* 0x00000007ff0e7819 */ /* 0x000fe20000011402 */
[----:B------:R-:W-:Y:S01]  /*0b80*/  IMAD.IADD R13, R12, 0x1, -R3 ;  /* 0x000000010c0d7824 */ /* 0x000fe200078e0a03 */
[----:B------:R-:W-:Y:S02]  /*0b90*/  LEA.HI R3, R0, R12, RZ, 0x4 ;  /* 0x0000000c00037211 */ /* 0x000fe400078f20ff */
[----:B------:R-:W-:Y:S02]  /*0ba0*/  LOP3.LUT R11, R11, 0xfffffffc, RZ, 0xc0, !PT ;  /* 0xfffffffc0b0b7812 */ /* 0x000fe400078ec0ff */
[----:B------:R-:W-:-:S02]  /*0bb0*/  SHF.R.S32.HI R7, RZ, 0x1f, R13 ;  /* 0x0000001fff077819 */ /* 0x000fc4000001140d */
[----:B------:R-:W-:Y:S01]  /*0bc0*/  SHF.R.S32.HI R6, RZ, 0x4, R3 ;  /* 0x00000004ff067819 */ /* 0x000fe20000011403 */
[C---:B------:R-:W-:Y:S01]  /*0bd0*/  IMAD.IADD R11, R12.reuse, 0x1, -R11 ;  /* 0x000000010c0b7824 */ /* 0x040fe200078e0a0b */
[----:B------:R-:W-:Y:S02]  /*0be0*/  LEA.HI R8, R7, R13, RZ, 0x2 ;  /* 0x0000000d07087211 */ /* 0x000fe400078f10ff */
[----:B------:R-:W-:Y:S02]  /*0bf0*/  LOP3.LUT R4, R3, 0x3fffff0, RZ, 0xc0, !PT ;  /* 0x03fffff003047812 */ /* 0x000fe400078ec0ff */
[--C-:B------:R-:W-:Y:S02]  /*0c00*/  SHF.R.S32.HI R9, RZ, 0x2, R8.reuse ;  /* 0x00000002ff097819 */ /* 0x100fe40000011408 */
[----:B------:R-:W-:Y:S01]  /*0c10*/  SHF.R.S32.HI R10, RZ, 0x1f, R8 ;  /* 0x0000001fff0a7819 */ /* 0x000fe20000011408 */
[----:B------:R-:W-:Y:S01]  /*0c20*/  IMAD.IADD R4, R12, 0x1, -R4 ;  /* 0x000000010c047824 */ /* 0x000fe200078e0a04 */
[----:B------:R-:W-:-:S02]  /*0c30*/  LOP3.LUT R8, R8, 0x7ffffffc, RZ, 0xc0, !PT ;  /* 0x7ffffffc08087812 */ /* 0x000fc400078ec0ff */
[----:B------:R-:W-:Y:S02]  /*0c40*/  LEA.HI R3, R3, R6, RZ, 0x1 ;  /* 0x0000000603037211 */ /* 0x000fe400078f08ff */
[----:B------:R-:W-:Y:S01]  /*0c50*/  LEA.HI R10, R10, R9, RZ, 0x3 ;  /* 0x000000090a0a7211 */ /* 0x000fe200078f18ff */
[----:B------:R-:W-:Y:S01]  /*0c60*/  IMAD.IADD R8, R13, 0x1, -R8 ;  /* 0x000000010d087824 */ /* 0x000fe200078e0a08 */
[----:B------:R-:W-:Y:S02]  /*0c70*/  LOP3.LUT R5, R5, 0xfffffc00, RZ, 0xc0, !PT ;  /* 0xfffffc0005057812 */ /* 0x000fe400078ec0ff */
[----:B------:R-:W-:Y:S01]  /*0c80*/  LOP3.LUT R3, R3, 0x1ffffffe, RZ, 0xc0, !PT ;  /* 0x1ffffffe03037812 */ /* 0x000fe200078ec0ff */
[----:B------:R-:W-:Y:S01]  /*0c90*/  IMAD.SHL.U32 R17, R8, 0x2, RZ ;  /* 0x0000000208117824 */ /* 0x000fe200078e00ff */
[----:B------:R-:W-:Y:S01]  /*0ca0*/  LOP3.LUT R10, R10, 0xfffffff8, RZ, 0xc0, !PT ;  /* 0xfffffff80a0a7812 */ /* 0x000fe200078ec0ff */
[----:B------:R-:W-:Y:S01]  /*0cb0*/  IMAD R4, R4, 0x40, R5 ;  /* 0x0000004004047824 */ /* 0x000fe200078e0205 */
[----:B------:R-:W-:Y:S01]  /*0cc0*/  LEA.HI R7, R7, R13, RZ, 0x5 ;  /* 0x0000000d07077211 */ /* 0x000fe200078f28ff */
[----:B------:R-:W-:Y:S01]  /*0cd0*/  IMAD.IADD R3, R6, 0x1, -R3 ;  /* 0x0000000106037824 */ /* 0x000fe200078e0a03 */
[----:B------:R-:W-:Y:S01]  /*0ce0*/  LEA.HI R2, R2, R14, RZ, 0x1 ;  /* 0x0000000e02027211 */ /* 0x000fe200078f08ff */
[----:B------:R-:W-:Y:S01]  /*0cf0*/  IMAD.IADD R10, R9, 0x1, -R10 ;  /* 0x00000001090a7824 */ /* 0x000fe200078e0a0a */
[----:B------:R-:W-:Y:S01]  /*0d00*/  LEA.HI R5, R11, R11, RZ, 0x1 ;  /* 0x0000000b0b057211 */ /* 0x000fe200078f08ff */
[----:B------:R-:W-:Y:S01]  /*0d10*/  VIADD R235, R17, 0x10 ;  /* 0x0000001011eb7836 */ /* 0x000fe20000000000 */
[----:B------:R-:W-:Y:S01]  /*0d20*/  SHF.R.S32.HI R7, RZ, 0x5, R7 ;  /* 0x00000005ff077819 */ /* 0x000fe20000011407 */
[----:B------:R-:W-:Y:S01]  /*0d30*/  IMAD R3, R3, 0x8, R4 ;  /* 0x0000000803037824 */ /* 0x000fe200078e0204 */
[----:B------:R-:W-:Y:S01]  /*0d40*/  LOP3.LUT R2, R2, 0x3fffffe, RZ, 0xc0, !PT ;  /* 0x03fffffe02027812 */ /* 0x000fe200078ec0ff */
[C---:B------:R-:W-:Y:S01]  /*0d50*/  VIADD R232, R17.reuse, 0x48 ;  /* 0x0000004811e87836 */ /* 0x040fe20000000000 */
[----:B------:R-:W-:Y:S01]  /*0d60*/  LEA.HI R0, R0, R12, RZ, 0x3 ;  /* 0x0000000c00007211 */ /* 0x000fe200078f18ff */
[----:B------:R-:W-:Y:S01]  /*0d70*/  VIADD R229, R17, 0x60 ;  /* 0x0000006011e57836 */ /* 0x000fe20000000000 */
[----:B------:R-:W-:Y:S01]  /*0d80*/  LOP3.LUT R4, R5, 0x1ffffffe, RZ, 0xc0, !PT ;  /* 0x1ffffffe05047812 */ /* 0x000fe200078ec0ff */
[----:B------:R-:W-:Y:S01]  /*0d90*/  IMAD R7, R7, 0x10, R10 ;  /* 0x0000001007077824 */ /* 0x000fe200078e020a */
[----:B------:R-:W-:Y:S01]  /*0da0*/  LOP3.LUT R16, R0, 0xfffffff8, RZ, 0xc0, !PT ;  /* 0xfffffff800107812 */ /* 0x000fe200078ec0ff */
[----:B------:R-:W-:Y:S01]  /*0db0*/  IMAD.IADD R2, R14, 0x1, -R2 ;  /* 0x000000010e027824 */ /* 0x000fe200078e0a02 */
[----:B------:R-:W-:Y:S01]  /*0dc0*/  SHF.R.S32.HI R237, RZ, 0x3, R0 ;  /* 0x00000003ffed7819 */ /* 0x000fe20000011400 */
[C---:B------:R-:W-:Y:S01]  /*0dd0*/  VIADD R226, R17.reuse, 0x78 ;  /* 0x0000007811e27836 */ /* 0x040fe20000000000 */
[----:B------:R-:W-:Y:S01]  /*0de0*/  SHF.R.S32.HI R0, RZ, 0x1f, R235 ;  /* 0x0000001fff007819 */ /* 0x000fe200000114eb */
[C---:B------:R-:W-:Y:S01]  /*0df0*/  VIADD R223, R17.reuse, 0x90 ;  /* 0x0000009011df7836 */ /* 0x040fe20000000000 */
[----:B------:R-:W-:Y:S01]  /*0e00*/  SHF.R.S32.HI R0, RZ, 0x1f, R232 ;  /* 0x0000001fff007819 */ /* 0x000fe200000114e8 */
[----:B------:R-:W-:Y:S01]  /*0e10*/  VIADD R220, R17, 0xa8 ;  /* 0x000000a811dc7836 */ /* 0x000fe20000000000 */
[----:B------:R-:W-:Y:S01]  /*0e20*/  SHF.R.S32.HI R0, RZ, 0x1f, R229 ;  /* 0x0000001fff007819 */ /* 0x000fe200000114e5 */
[----:B------:R-:W-:Y:S01]  /*0e30*/  IMAD.IADD R4, R11, 0x1, -R4 ;  /* 0x000000010b047824 */ /* 0x000fe200078e0a04 */
[----:B------:R-:W-:Y:S01]  /*0e40*/  SHF.R.S32.HI R0, RZ, 0x1f, R226 ;  /* 0x0000001fff007819 */ /* 0x000fe200000114e2 */
[----:B------:R-:W-:Y:S01]  /*0e50*/  IMAD R2, R2, 0x40, R7 ;  /* 0x0000004002027824 */ /* 0x000fe200078e0207 */
[----:B------:R-:W-:Y:S01]  /*0e60*/  SHF.R.S32.HI R0, RZ, 0x1f, R223 ;  /* 0x0000001fff007819 */ /* 0x000fe200000114df */
[----:B------:R0:W-:Y:S01]  /*0e70*/  STL [R1+0x40], R3 ;  /* 0x0000400301007387 */ /* 0x0001e20000100800 */
[----:B------:R-:W-:Y:S01]  /*0e80*/  SHF.R.S32.HI R0, RZ, 0x1f, R220 ;  /* 0x0000001fff007819 */ /* 0x000fe200000114dc */
[----:B------:R-:W-:-:S02]  /*0e90*/  IMAD R0, R4, 0x8, R2 ;  /* 0x0000000804007824 */ /* 0x000fc400078e0202 */
[----:B------:R1:W-:Y:S01]  /*0ea0*/  STL [R1+0x38], R2 ;  /* 0x0000380201007387 */ /* 0x0003e20000100800 */
[C---:B------:R-:W-:Y:S02]  /*0eb0*/  VIADD R236, R17.reuse, 0x8 ;  /* 0x0000000811ec7836 */ /* 0x040fe40000000000 */
[C---:B------:R-:W-:Y:S01]  /*0ec0*/  VIADD R234, R17.reuse, 0x18 ;  /* 0x0000001811ea7836 */ /* 0x040fe20000000000 */
[----:B------:R1:W-:Y:S01]  /*0ed0*/  STL [R1+0x3c], R0 ;  /* 0x00003c0001007387 */ /* 0x0003e20000100800 */
[C---:B------:R-:W-:Y:S01]  /*0ee0*/  VIADD R233, R17.reuse, 0x40 ;  /* 0x0000004011e97836 */ /* 0x040fe20000000000 */
[----:B0-----:R-:W-:Y:S01]  /*0ef0*/  SHF.R.S32.HI R3, RZ, 0x1f, R236 ;  /* 0x0000001fff037819 */ /* 0x001fe200000114ec */
        /* <DEDUP_REMOVED lines=20> */
[----:B------:R-:W-:Y:S01]  /*1040*/  IMAD.IADD R16, R12, 0x1, -R16 ;  /* 0x000000010c107824 */ /* 0x000fe200078e0a10 */
[----:B------:R-:W-:Y:S01]  /*1050*/  SHF.R.S32.HI R5, RZ, 0x1f, R23 ;  /* 0x0000001fff057819 */ /* 0x000fe20000011417 */
[C---:B------:R-:W-:Y:S01]  /*1060*/  VIADD R19, R17.reuse, 0x20 ;  /* 0x0000002011137836 */ /* 0x040fe20000000000 */
[----:B------:R-:W-:Y:S01]  /*1070*/  SHF.R.S32.HI R3, RZ, 0x1f, R22 ;  /* 0x0000001fff037819 */ /* 0x000fe20000011416 */
[----:B-1----:R-:W-:-:S07]  /*1080*/  VIADD R18, R17, 0x38 ;  /* 0x0000003811127836 */ /* 0x002fce0000000000 */
.L_x_3319:
[----:B------:R-:W-:Y:S01]  /*1090*/  ULDC.64 UR8, c[0x0][0xc88] ;  /* 0x0003220000087ab9 */ /* 0x000fe20000000a00 */
[----:B------:R-:W-:Y:S01]  /*10a0*/  ULDC.64 UR10, c[0x0][0xa20] ;  /* 0x00028800000a7ab9 */ /* 0x000fe20000000a00 */
[----:B------:R-:W-:Y:S02]  /*10b0*/  UIMAD.WIDE UR8, UR7, 0x4, UR8 ;  /* 0x00000004070878a5 */ /* 0x000fe4000f8e0208 */
[----:B------:R-:W-:Y:S01]  /*10c0*/  UISETP.NE.U32.AND UP1, UPT, UR10, URZ, UPT ;  /* 0x0000003f0a00728c */ /* 0x000fe2000bf25070 */
[----:B------:R-:W-:Y:S01]  /*10d0*/  ULDC UR4, c[0x0][0x424] ;  /* 0x0001090000047ab9 */ /* 0x000fe20000000800 */
[----:B------:R-:W-:Y:S02]  /*10e0*/  ULDC UR7, c[0x0][0x2f0] ;  /* 0x0000bc0000077ab9 */ /* 0x000fe40000000800 */
[----:B0-234-:R-:W-:Y:S02]  /*10f0*/  IMAD.U32 R2, RZ, RZ, UR8 ;  /* 0x00000008ff027e24 */ /* 0x01dfe4000f8e00ff */
[----:B------:R-:W-:Y:S01]  /*1100*/  IMAD.U32 R3, RZ, RZ, UR9 ;  /* 0x00000009ff037e24 */ /* 0x000fe2000f8e00ff */
        /* <DEDUP_REMOVED lines=22> */
[----:B------:R-:W-:Y:S02]  /*1270*/  UMOV UR53, URZ ;  /* 0x0000003f00357c82 */ /* 0x000fe40008000000 */
[----:B------:R-:W-:-:S02]  /*1280*/  UISETP.NE.AND.EX UP0, UPT, UR9, URZ, UPT, UP0 ;  /* 0x0000003f0900728c */ /* 0x000fc4000bf05300 */
[----:B------:R-:W-:Y:S02]  /*1290*/  ULOP3.LUT UR39, UR5, 0xffff, URZ, 0xc0, !UPT ;  /* 0x0000ffff05277892 */ /* 0x000fe4000f8ec03f */
[----:B------:R-:W-:Y:S02]  /*12a0*/  USEL UR4, UR4, 0x1, UP0 ;  /* 0x0000000104047887 */ /* 0x000fe40008000000 */
[----:B------:R-:W-:Y:S02]  /*12b0*/  ULOP3.LUT UR6, UR5, 0xff0000, URZ, 0xc0, !UPT ;  /* 0x00ff000005067892 */ /* 0x000fe4000f8ec03f */
[----:B------:R-:W-:Y:S02]  /*12c0*/  UIMAD UR4, UR4, UR7, URZ ;  /* 0x00000007040472a4 */ /* 0x000fe4000f8e023f */
[----:B------:R-:W-:Y:S01]  /*12d0*/  ULOP3.LUT UR7, UR5, 0xff000000, URZ, 0xc0, !UPT ;  /* 0xff00000005077892 */ /* 0x000fe2000f8ec03f */
[----:B--2---:R-:W-:-:S04]  /*12e0*/  @P0 R2UR UR53, R2 ;  /* 0x00000000023502ca */ /* 0x004fc800000e0000 */
[----:B---3--:R-:W-:Y:S01]  /*12f0*/  @P1 R2UR UR4, R4 ;  /* 0x00000000040412ca */ /* 0x008fe200000e0000 */
[----:B-1---5:R-:W-:-:S14]  /*1300*/  @P1 BRA `(.L_x_3272) ;  /* 0x0000000000341947 */ /* 0x022fdc0003800000 */
        /* <DEDUP_REMOVED lines=13> */
.L_x_3272:
[----:B------:R-:W-:Y:S02]  /*13e0*/  UIADD3 UR53, -UR53, UR4, URZ ;  /* 0x0000000435357290 */ /* 0x000fe4000fffe13f */
[----:B------:R-:W-:Y:S02]  /*13f0*/  USHF.R.U32.HI UR7, URZ, 0x8, UR7 ;  /* 0x000000083f077899 */ /* 0x000fe40008011607 */
[----:B------:R-:W-:Y:S02]  /*1400*/  UISETP.GE.AND UP0, UPT, UR53, 0x1, UPT ;  /* 0x000000013500788c */ /* 0x000fe4000bf06270 */
[----:B------:R-:W-:Y:S02]  /*1410*/  UIADD3 UR4, UR53, 0x9f, URZ ;  /* 0x0000009f35047890 */ /* 0x000fe4000fffe03f */
[----:B------:R-:W-:Y:S02]  /*1420*/  ULEA.HI UR7, UR6, UR7, URZ, 0x10 ;  /* 0x0000000706077291 */ /* 0x000fe4000f8f803f */
[----:B------:R-:W-:Y:S01]  /*1430*/  PLOP3.LUT P0, PT, PT, PT, UP0, 0x80, 0x0 ;  /* 0x000000000000781c */ /* 0x000fe20003f0f008 */
[----:B------:R-:W-:-:S02]  /*1440*/  UIMAD.WIDE UR4, UR4, 0x66666667, URZ ;  /* 0x66666667040478a5 */ /* 0x000fc4000f8e023f */
[----:B------:R-:W-:Y:S02]  /*1450*/  ULOP3.LUT UR40, UR7, 0xff, URZ, 0xc0, !UPT ;  /* 0x000000ff07287892 */ /* 0x000fe4000f8ec03f */
[----:B------:R-:W-:Y:S02]  /*1460*/  USHF.R.U32.HI UR6, URZ, 0x1f, UR5 ;  /* 0x0000001f3f067899 */ /* 0x000fe40008011605 */
[----:B------:R-:W-:Y:S01]  /*1470*/  USHF.R.U32.HI UR44, URZ, 0x10, UR7 ;  /* 0x000000103f2c7899 */ /* 0x000fe20008011607 */
[----:B------:R-:W-:Y:S01]  /*1480*/  UMOV UR4, URZ ;  /* 0x0000003f00047c82 */ /* 0x000fe20008000000 */
[----:B------:R-:W-:-:S04]  /*1490*/  ULEA.HI.SX32 UR9, UR5, UR6, 0x1a ;  /* 0x0000000605097291 */ /* 0x000fc8000f8fd23f */
        /* <DEDUP_REMOVED lines=37> */
.L_x_3273:
[----:B------:R-:W-:Y:S01]  /*16f0*/  UIMAD UR41, UR40, UR4, URZ ;  /* 0x00000004282972a4 */ /* 0x000fe2000f8e023f */
[----:B------:R-:W-:Y:S01]  /*1700*/  IMAD.U32 R0, RZ, RZ, UR9 ;  /* 0x00000009ff007e24 */ /* 0x000fe2000f8e00ff */
[----:B------:R-:W-:Y:S01]  /*1710*/  PLOP3.LUT P0, PT, PT, PT, PT, 0x80, 0x0 ;  /* 0x000000000000781c */ /* 0x000fe20003f0f070 */
[----:B------:R-:W-:Y:S01]  /*1720*/  IMAD.U32 R3, RZ, RZ, UR4 ;  /* 0x00000004ff037e24 */ /* 0x000fe2000f8e00ff */
[----:B------:R-:W-:Y:S02]  /*1730*/  CS2R R56, SRZ ;  /* 0x0000000000387805 */ /* 0x000fe4000001ff00 */
[----:B------:R-:W-:Y:S01]  /*1740*/  CS2R R24, SRZ ;  /* 0x0000000000187805 */ /* 0x000fe2000001ff00 */
[----:B------:R-:W-:Y:S01]  /*1750*/  IMAD.MOV.U32 R50, RZ, RZ, RZ ;  /* 0x000000ffff327224 */ /* 0x000fe200078e00ff */
[----:B------:R-:W-:Y:S02]  /*1760*/  CS2R R48, SRZ ;  /* 0x0000000000307805 */ /* 0x000fe4000001ff00 */
[----:B------:R-:W-:-:S02]  /*1770*/  VIADDMNMX R0, R3, UR41, R0, PT ;  /* 0x0000002903007c46 */ /* 0x000fc4000b800100 */
[----:B------:R-:W-:Y:S02]  /*1780*/  CS2R R2, SRZ ;  /* 0x0000000000027805 */ /* 0x000fe4000001ff00 */
[----:B------:R-:W-:Y:S01]  /*1790*/  CS2R R124, SRZ ;  /* 0x00000000007c7805 */ /* 0x000fe2000001ff00 */
[----:B------:R-:W-:Y:S01]  /*17a0*/  IMAD.MOV.U32 R93, RZ, RZ, RZ ;  /* 0x000000ffff5d7224 */ /* 0x000fe200078e00ff */
[----:B------:R-:W-:Y:S01]  /*17b0*/  R2UR UR49, R0 ;  /* 0x00000000003172ca */ /* 0x000fe200000e0000 */
[----:B------:R-:W-:Y:S01]  /*17c0*/  IMAD.MOV.U32 R0, RZ, RZ, RZ ;  /* 0x000000ffff007224 */ /* 0x000fe200078e00ff */
[----:B------:R-:W-:Y:S01]  /*17d0*/  CS2R R28, SRZ ;  /* 0x00000000001c7805 */ /* 0x000fe2000001ff00 */
[----:B------:R-:W-:Y:S01]  /*17e0*/  IMAD.MOV.U32 R58, RZ, RZ, RZ ;  /* 0x000000ffff3a7224 */ /* 0x000fe200078e00ff */
        /* <DEDUP_REMOVED lines=9> */
[----:B------:R-:W-:Y:S01]  /*1880*/  UISETP.GT.AND UP0, UPT, UR49, UR41, UPT ;  /* 0x000000293100728c */ /* 0x000fe2000bf04270 */
[----:B------:R-:W-:Y:S01]  /*1890*/  IMAD.MOV.U32 R63, RZ, RZ, RZ ;  /* 0x000000ffff3f7224 */ /* 0x000fe200078e00ff */
[----:B------:R-:W-:Y:S01]  /*18a0*/  CS2R R128, SRZ ;  /* 0x0000000000807805 */ /* 0x000fe2000001ff00 */
[----:B------:R-:W-:Y:S01]  /*18b0*/  IMAD.MOV.U32 R156, RZ, RZ, RZ ;  /* 0x000000ffff9c7224 */ /* 0x000fe200078e00ff */
[----:B------:R-:W-:Y:S01]  /*18c0*/  CS2R R120, SRZ ;  /* 0x0000000000787805 */ /* 0x000fe2000001ff00 */
[----:B------:R-:W-:Y:S01]  /*18d0*/  IMAD.MOV.U32 R144, RZ, RZ, RZ ;  /* 0x000000ffff907224 */ /* 0x000fe200078e00ff */
[----:B------:R-:W-:-:S02]  /*18e0*/  PLOP3.LUT P1, PT, PT, PT, UP0, 0x80, 0x0 ;  /* 0x000000000000781c */ /* 0x000fc40003f2f008 */
[----:B------:R-:W-:Y:S01]  /*18f0*/  CS2R R32, SRZ ;  /* 0x0000000000207805 */ /* 0x000fe2000001ff00 */
[----:B------:R-:W-:Y:S01]  /*1900*/  IMAD.MOV.U32 R160, RZ, RZ, RZ ;  /* 0x000000ffffa07224 */ /* 0x000fe200078e00ff */
        /* <DEDUP_REMOVED lines=31> */
[----:B------:R-:W-:-:S02]  /*1b00*/  IMAD.MOV.U32 R138, RZ, RZ, RZ ;  /* 0x000000ffff8a7224 */ /* 0x000fc400078e00ff */
[----:B------:R-:W-:Y:S02]  /*1b10*/  IMAD.MOV.U32 R101, RZ, RZ, RZ ;  /* 0x000000ffff657224 */ /* 0x000fe400078e00ff */
[----:B------:R-:W-:Y:S02]  /*1b20*/  IMAD.MOV.U32 R103, RZ, RZ, RZ ;  /* 0x000000ffff677224 */ /* 0x000fe400078e00ff */
[----:B------:R-:W-:Y:S02]  /*1b30*/  IMAD.MOV.U32 R142, RZ, RZ, RZ ;  /* 0x000000ffff8e7224 */ /* 0x000fe400078e00ff */
[----:B------:R-:W-:Y:S02]  /*1b40*/  IMAD.MOV.U32 R136, RZ, RZ, RZ ;  /* 0x000000ffff887224 */ /* 0x000fe400078e00ff */
[----:B------:R-:W-:Y:S02]  /*1b50*/  IMAD.MOV.U32 R77, RZ, RZ, RZ ;  /* 0x000000ffff4d7224 */ /* 0x000fe400078e00ff */
[----:B------:R-:W-:-:S02]  /*1b60*/  IMAD.MOV.U32 R111, RZ, RZ, RZ ;  /* 0x000000ffff6f7224 */ /* 0x000fc400078e00ff */
[----:B------:R-:W-:Y:S02]  /*1b70*/  IMAD.MOV.U32 R140, RZ, RZ, RZ ;  /* 0x000000ffff8c7224 */ /* 0x000fe400078e00ff */
        /* <DEDUP_REMOVED lines=12> */
[----:B------:R-:W-:-:S05]  /*1c40*/  SHF.R.S32.HI R8, RZ, 0x7, R8 ;  /* 0x00000007ff087819 */ /* 0x000fca0000011408 */
        /* <DEDUP_REMOVED lines=25> */
.L_x_3275:
        /* <DEDUP_REMOVED lines=46> */
.L_x_3416:
[----:B------:R-:W-:Y:S05]  /*20c0*/  @!P0 BRA `(.L_x_3277) ;  /* 0x0000000000048947 */ /* 0x000fea0003800000 */
[----:B------:R-:W-:Y:S01]  /*20d0*/  BPT.TRAP 0x1 ;  /* 0x000000040000795c */ /* 0x000fe20000300000 */
.L_x_3277:
[----:B------:R-:W-:Y:S02]  /*20e0*/  IMAD.U32 R6, RZ, RZ, UR45 ;  /* 0x0000002dff067e24 */ /* 0x000fe4000f8e00ff */
[----:B------:R-:W-:-:S03]  /*20f0*/  IMAD.U32 R5, RZ, RZ, UR52 ;  /* 0x00000034ff057e24 */ /* 0x000fc6000f8e00ff */
[----:B------:R-:W-:Y:S01]  /*2100*/  SHF.L.U32 R6, R6, 0x1f, RZ ;  /* 0x0000001f06067819 */ /* 0x000fe200000006ff */
[----:B------:R-:W-:-:S04]  /*2110*/  IMAD R5, R5, 0x8, R2 ;  /* 0x0000000805057824 */ /* 0x000fc800078e0202 */
[----:B------:R1:W2:Y:S01]  /*2120*/  SYNCS.PHASECHK.TRANS64.TRYWAIT P2, [R5+URZ+0x33430], R6 ;  /* 0x03343006050075a7 */ /* 0x0002a2000804017f */
[----:B------:R-:W-:Y:S05]  /*2130*/  @!P0 BRA `(.L_x_3278) ;  /* 0x0000000000048947 */ /* 0x000fea0003800000 */
[----:B------:R-:W-:Y:S01]  /*2140*/  BPT.TRAP 0x1 ;  /* 0x000000040000795c */ /* 0x000fe20000300000 */
.L_x_3278:
[----:B------:R-:W3:Y:S01]  /*2150*/  S2R R4, SR_TID.X ;  /* 0x0000000000047919 */ /* 0x000ee20000002100 */
[----:B------:R-:W-:Y:S01]  /*2160*/  IMAD.MOV.U32 R25, RZ, RZ, RZ ;  /* 0x000000ffff197224 */ /* 0x000fe200078e00ff */
[----:B---3--:R-:W-:Y:S01]  /*2170*/  LOP3.LUT P1, R4, R4, 0x7f, RZ, 0xc0, !PT ;  /* 0x0000007f04047812 */ /* 0x008fe2000782c0ff */
[----:B--2---:R-:W-:-:S12]  /*2180*/  @P2 BRA `(.L_x_3279) ;  /* 0x0000000000082947 */ /* 0x004fd80003800000 */
[----:B------:R-:W2:Y:S02]  /*2190*/  SYNCS.PHASECHK.TRANS64.TRYWAIT P2, [R5+URZ+0x33430], R6 ;  /* 0x03343006050075a7 */ /* 0x000ea4000804017f */
[----:B--2---:R-:W-:Y:S05]  /*21a0*/  @!P2 BRA `(.L_x_3280) ;  /* 0x0000013c00c0a947 */ /* 0x004fea0003800000 */
.L_x_3279:
[----:B------:R-:W-:Y:S05]  /*21b0*/  WARPSYNC.ALL ;  /* 0x0000000000007948 */ /* 0x000fea0003800000 */
[----:B------:R-:W-:Y:S01]  /*21c0*/  R2UR UR4, R2 ;  /* 0x00000000020472ca */ /* 0x000fe200000e0000 */
[----:B------:R-:W-:Y:S01]  /*21d0*/  ULOP3.LUT UR28, UR54, 0x10000, URZ, 0xfc, !UPT ;  /* 0x00010000361c7892 */ /* 0x000fe2000f8efc3f */
[----:B------:R-:W-:Y:S01]  /*21e0*/  WARPGROUP.ARRIVE ;  /* 0x00000000000079c5 */ /* 0x000fe20000000000 */
[----:B------:R-:W-:Y:S01]  /*21f0*/  UMOV UR25, 0x80000020 ;  /* 0x8000002000197882 */ /* 0x000fe20000000000 */
[----:B------:R-:W-:Y:S01]  /*2200*/  UMOV UR27, 0x80000020 ;  /* 0x80000020001b7882 */ /* 0x000fe20000000000 */
[----:B------:R-:W-:Y:S01]  /*2210*/  UMOV UR5, UR25 ;  /* 0x0000001900057c82 */ /* 0x000fe20008000000 */
[----:B------:R-:W-:Y:S01]  /*2220*/  UMOV UR7, 0x80000020 ;  /* 0x8000002000077882 */ /* 0x000fe20000000000 */
[----:B------:R-:W-:Y:S01]  /*2230*/  UMOV UR9, UR25 ;  /* 0x0000001900097c82 */ /* 0x000fe20008000000 */
[----:B------:R-:W-:Y:S01]  /*2240*/  UMOV UR24, UR28 ;  /* 0x0000001c00187c82 */ /* 0x000fe20008000000 */
[----:B------:R-:W-:Y:S01]  /*2250*/  UMOV UR11, 0x80000020 ;  /* 0x80000020000b7882 */ /* 0x000fe20000000000 */
[----:B------:R-:W-:Y:S01]  /*2260*/  UMOV UR8, UR24 ;  /* 0x0000001800087c82 */ /* 0x000fe20008000000 */
[----:B------:R-:W-:Y:S01]  /*2270*/  UIADD3 UR12, UR28, 0x2, URZ ;  /* 0x000000021c0c7890 */ /* 0x000fe2000fffe03f */
[----:B------:R-:W-:Y:S01]  /*2280*/  P2R R108, PR, RZ, 0x1 ;  /* 0x00000001ff6c7803 */ /* 0x000fe20000000000 */
[----:B------:R-:W-:Y:S01]  /*2290*/  UIADD3 UR4, UR4, 0x24200, URZ ;  /* 0x0002420004047890 */ /* 0x000fe2000fffe03f */
[--C-:B------:R-:W-:Y:S01]  /*22a0*/  IMAD.MOV.U32 R109, RZ, RZ, R25.reuse ;  /* 0x000000ffff6d7224 */ /* 0x100fe200078e0019 */
[----:B------:R-:W-:Y:S01]  /*22b0*/  UMOV UR15, 0x80000020 ;  /* 0x80000020000f7882 */ /* 0x000fe20000000000 */
[----:B------:R-:W-:Y:S01]  /*22c0*/  UIADD3 UR16, UR28, 0x200, URZ ;  /* 0x000002001c107890 */ /* 0x000fe2000fffe03f */
[--C-:B------:R-:W-:Y:S01]  /*22d0*/  IMAD.MOV.U32 R111, RZ, RZ, R25.reuse ;  /* 0x000000ffff6f7224 */ /* 0x100fe200078e0019 */
[----:B------:R-:W-:Y:S01]  /*22e0*/  USHF.R.U32.HI UR4, URZ, 0x4, UR4 ;  /* 0x000000043f047899 */ /* 0x000fe20008011604 */
[--C-:B------:R-:W-:Y:S01]  /*22f0*/  IMAD.MOV.U32 R110, RZ, RZ, R25.reuse ;  /* 0x000000ffff6e7224 */ /* 0x100fe200078e0019 */
[----:B------:R-:W-:Y:S01]  /*2300*/  UMOV UR19, 0x80000020 ;  /* 0x8000002000137882 */ /* 0x000fe20000000000 */
[----:B------:R-:W-:Y:S01]  /*2310*/  UMOV UR23, 0x80000020 ;  /* 0x8000002000177882 */ /* 0x000fe20000000000 */
[----:B------:R-:W-:Y:S01]  /*2320*/  ULOP3.LUT UR4, UR4, 0x3fff, URZ, 0xc0, !UPT ;  /* 0x00003fff04047892 */ /* 0x000fe2000f8ec03f */
[--C-:B------:R-:W-:Y:S01]  /*2330*/  IMAD.MOV.U32 R113, RZ, RZ, R25.reuse ;  /* 0x000000ffff717224 */ /* 0x100fe200078e0019 */
[----:B------:R-:W-:Y:S01]  /*2340*/  UMOV UR31, 0x80000020 ;  /* 0x80000020001f7882 */ /* 0x000fe20000000000 */
[--C-:B------:R-:W-:Y:S01]  /*2350*/  IMAD.MOV.U32 R112, RZ, RZ, R25.reuse ;  /* 0x000000ffff707224 */ /* 0x100fe200078e0019 */
[----:B------:R-:W-:Y:S01]  /*2360*/  ULOP3.LUT UR48, UR4, 0x10000, URZ, 0xfc, !UPT ;  /* 0x0001000004307892 */ /* 0x000fe2000f8efc3f */
[----:B------:R-:W-:-:S02]  /*2370*/  IMAD.MOV.U32 R115, RZ, RZ, R25 ;  /* 0x000000ffff737224 */ /* 0x000fc400078e0019 */
[----:B------:R-:W-:Y:S01]  /*2380*/  UMOV UR4, UR24 ;  /* 0x0000001800047c82 */ /* 0x000fe20008000000 */
[----:B------:R-:W-:Y:S01]  /*2390*/  UIMAD UR32, UR52, 0x780, UR48 ;  /* 0x00000780342078a4 */ /* 0x000fe2000f8e0230 */
[--C-:B------:R-:W-:Y:S02]  /*23a0*/  IMAD.MOV.U32 R114, RZ, RZ, R25.reuse ;  /* 0x000000ffff727224 */ /* 0x100fe400078e0019 */
[--C-:B------:R-:W-:Y:S01]  /*23b0*/  IMAD.MOV.U32 R117, RZ, RZ, R25.reuse ;  /* 0x000000ffff757224 */ /* 0x100fe200078e0019 */
[----:B------:R-:W-:Y:S01]  /*23c0*/  UIADD3 UR6, UR32, 0x100, URZ ;  /* 0x0000010020067890 */ /* 0x000fe2000fffe03f */
[--C-:B------:R-:W-:Y:S01]  /*23d0*/  IMAD.MOV.U32 R116, RZ, RZ, R25.reuse ;  /* 0x000000ffff747224 */ /* 0x100fe200078e0019 */
[----:B------:R-:W-:Y:S01]  /*23e0*/  UIADD3 UR10, UR32, 0x180, URZ ;  /* 0x00000180200a7890 */ /* 0x000fe2000fffe03f */
[--C-:B------:R-:W-:Y:S01]  /*23f0*/  IMAD.MOV.U32 R119, RZ, RZ, R25.reuse ;  /* 0x000000ffff777224 */ /* 0x100fe200078e0019 */
[----:B------:R-:W-:Y:S01]  /*2400*/  UMOV UR26, UR32 ;  /* 0x00000020001a7c82 */ /* 0x000fe20008000000 */
[----:B------:R-:W-:Y:S01]  /*2410*/  UIADD3 UR14, UR32, 0x182, URZ ;  /* 0x00000182200e7890 */ /* 0x000fe2000fffe03f */
[----:B------:R-:W-:Y:S01]  /*2420*/  QGMMA.64x32x32.F32.E4M3.E4M3 R92, gdesc[UR24], RZ, !UPT, gsb0 ;  /* 0x00600000185c79f3 */ /* 0x000fe2000c0008ff */
[----:B------:R-:W-:Y:S01]  /*2430*/  UIADD3 UR26, UR32, 0x80, URZ ;  /* 0x00000080201a7890 */ /* 0x000fe2000fffe03f */
[----:B------:R-:W-:Y:S01]  /*2440*/  IMAD.MOV.U32 R118, RZ, RZ, R25 ;  /* 0x000000ffff767224 */ /* 0x000fe200078e0019 */
[----:B------:R-:W-:Y:S01]  /*2450*/  UMOV UR27, 0x80000020 ;  /* 0x80000020001b7882 */ /* 0x000fe20000000000 */
[----:B------:R-:W-:-:S02]  /*2460*/  UIADD3 UR18, UR32, 0x400, URZ ;  /* 0x0000040020127890 */ /* 0x000fc4000fffe03f */
[----:B------:R-:W-:Y:S02]  /*2470*/  UIADD3 UR22, UR32, 0x402, URZ ;  /* 0x0000040220167890 */ /* 0x000fe4000fffe03f */
[----:B------:R-:W-:Y:S01]  /*2480*/  UIADD3 UR30, UR32, 0x680, URZ ;  /* 0x00000680201e7890 */ /* 0x000fe2000fffe03f */
[----:B------:R-:W-:Y:S02]  /*2490*/  WARPGROUP.DEPBAR.LE gsb0, 0x0 ;  /* 0x00008000000079c5 */ /* 0x000fe40000010000 */
[----:B------:R-:W-:-:S06]  /*24a0*/  WARPGROUP.ARRIVE ;  /* 0x00000000000079c5 */ /* 0x000fcc0000000000 */
[----:B------:R-:W-:Y:S01]  /*24b0*/  QGMMA.64x32x32.F32.E4M3.E4M3 R76, gdesc[UR24], RZ, !UPT, gsb0 ;  /* 0x00600000184c79f3 */ /* 0x000fe2000c0008ff */
[----:B------:R-:W-:Y:S01]  /*24c0*/  UIADD3 UR26, UR32, 0x200, URZ ;  /* 0x00000200201a7890 */ /* 0x000fe2000fffe03f */
[----:B------:R-:W-:Y:S01]  /*24d0*/  UMOV UR27, 0x80000020 ;  /* 0x80000020001b7882 */ /* 0x000fe20000000000 */
[----:B------:R-:W-:Y:S02]  /*24e0*/  WARPGROUP.DEPBAR.LE gsb0, 0x0 ;  /* 0x00008000000079c5 */ /* 0x000fe40000010000 */
[----:B------:R-:W-:-:S06]  /*24f0*/  WARPGROUP.ARRIVE ;  /* 0x00000000000079c5 */ /* 0x000fcc0000000000 */
[----:B------:R-:W-:Y:S01]  /*2500*/  QGMMA.64x32x32.F32.E4M3.E4M3 R60, gdesc[UR4], RZ, !UPT, gsb0 ;  /* 0x00600000043c79f3 */ /* 0x000fe2000c0008ff */
[----:B------:R-:W-:Y:S01]  /*2510*/  UIADD3 UR6, UR32, 0x2, URZ ;  /* 0x0000000220067890 */ /* 0x000fe2000fffe03f */
[----:B------:R-:W-:Y:S01]  /*2520*/  UMOV UR4, UR12 ;  /* 0x0000000c00047c82 */ /* 0x000fe20008000000 */
[----:B------:R-:W-:Y:S01]  /*2530*/  UMOV UR5, 0x80000020 ;  /* 0x8000002000057882 */ /* 0x000fe20000000000 */
[----:B------:R-:W-:Y:S01]  /*2540*/  UMOV UR7, 0x80000020 ;  /* 0x8000002000077882 */ /* 0x000fe20000000000 */
[----:B------:R-:W-:Y:S01]  /*2550*/  UMOV UR12, UR4 ;  /* 0x00000004000c7c82 */ /* 0x000fe20008000000 */
[----:B------:R-:W-:Y:S01]  /*2560*/  UMOV UR13, UR5 ;  /* 0x00000005000d7c82 */ /* 0x000fe20008000000 */
[----:B------:R-:W-:Y:S02]  /*2570*/  WARPGROUP.DEPBAR.LE gsb0, 0x0 ;  /* 0x00008000000079c5 */ /* 0x000fe40000010000 */
[----:B------:R-:W-:-:S06]  /*2580*/  WARPGROUP.ARRIVE ;  /* 0x00000000000079c5 */ /* 0x000fcc0000000000 */
[----:B------:R-:W-:Y:S01]  /*2590*/  QGMMA.64x32x32.F32.E4M3.E4M3 R44, gdesc[UR8], RZ, !UPT, gsb0 ;  /* 0x00600000082c79f3 */ /* 0x000fe2000c0008ff */
[----:B------:R-:W-:Y:S01]  /*25a0*/  UIADD3 UR10, UR32, 0x102, URZ ;  /* 0x00000102200a7890 */ /* 0x000fe2000fffe03f */
[----:B------:R-:W-:Y:S01]  /*25b0*/  UMOV UR8, UR4 ;  /* 0x0000000400087c82 */ /* 0x000fe20008000000 */
[----:B------:R-:W-:Y:S01]  /*25c0*/  UMOV UR9, UR5 ;  /* 0x0000000500097c82 */ /* 0x000fe20008000000 */
[----:B------:R-:W-:Y:S01]  /*25d0*/  UMOV UR11, 0x80000020 ;  /* 0x80000020000b7882 */ /* 0x000fe20000000000 */
        /* <DEDUP_REMOVED lines=32> */
[----:B------:R-:W-:Y:S02]  /*27e0*/  UIADD3 UR6, UR28, 0x202, URZ ;  /* 0x000002021c067890 */ /* 0x000fe4000fffe03f */
        /* <DEDUP_REMOVED lines=47> */
[----:B------:R-:W-:Y:S01]  /*2ae0*/  UIADD3 UR6, UR28, 0x402, URZ ;  /* 0x000004021c067890 */ /* 0x000fe2000fffe03f */
[----:B------:R-:W-:Y:S02]  /*2af0*/  UMOV UR29, UR17 ;  /* 0x00000011001d7c82 */ /* 0x000fe40008000000 */
        /* <DEDUP_REMOVED lines=28> */
[----:B------:R-:W-:Y:S01]  /*2cc0*/  ULDC UR6, c[0x0][0x988] ;  /* 0x0002620000067ab9 */ /* 0x000fe20000000800 */
[----:B------:R-:W-:Y:S02]  /*2cd0*/  WARPGROUP.DEPBAR.LE gsb0, 0x0 ;  /* 0x00008000000079c5 */ /* 0x000fe40000010000 */
[----:B------:R-:W-:-:S06]  /*2ce0*/  WARPGROUP.ARRIVE ;  /* 0x00000000000079c5 */ /* 0x000fcc0000000000 */
[----:B------:R-:W-:Y:S03]  /*2cf0*/  QGMMA.64x32x32.F32.E4M3.E4M3 R44, gdesc[UR28], R44, gsb0 ;  /* 0x006000001c2c79f3 */ /* 0x000fe6000800082c */
        /* <DEDUP_REMOVED lines=12> */
[C---:B-12---:R-:W-:Y:S01]  /*2dc0*/  FMUL.FTZ R6, R0.reuse, R94 ;  /* 0x0000005e00067220 */ /* 0x046fe20000410000 */
[C---:B------:R-:W-:Y:S01]  /*2dd0*/  FMUL.FTZ R10, R0.reuse, R95 ;  /* 0x0000005f000a7220 */ /* 0x040fe20000410000 */
[C---:B0-----:R-:W-:Y:S01]  /*2de0*/  FMUL.FTZ R11, R0.reuse, R97 ;  /* 0x00000061000b7220 */ /* 0x041fe20000410000 */
[----:B------:R-:W-:Y:S01]  /*2df0*/  QGMMA.64x32x32.F32.E4M3.E4M3 R76, gdesc[UR20], R76, gsb0 ;  /* 0x00600000144c79f3 */ /* 0x000fe2000800084c */
[----:B------:R-:W-:Y:S01]  /*2e00*/  UIADD3 UR22, UR32, 0x602, URZ ;  /* 0x0000060220167890 */ /* 0x000fe2000fffe03f */
[C---:B------:R-:W-:Y:S01]  /*2e10*/  FMUL.FTZ R24, R0.reuse, R103 ;  /* 0x0000006700187220 */ /* 0x040fe20000410000 */
[----:B------:R-:W-:Y:S01]  /*2e20*/  UMOV UR23, 0x80000020 ;  /* 0x8000002000177882 */ /* 0x000fe20000000000 */
        /* <DEDUP_REMOVED lines=11> */
[----:B------:R-:W-:Y:S01]  /*2ee0*/  FMUL.FTZ R92, R0, R107 ;  /* 0x0000006b005c7220 */ /* 0x000fe20000410000 */
[----:B------:R-:W-:-:S04]  /*2ef0*/  IMAD.MOV.U32 R107, RZ, RZ, R25 ;  /* 0x000000ffff6b7224 */ /* 0x000fc800078e0019 */
[----:B------:R-:W1:Y:S08]  /*2f00*/  MUFU.TANH R8, R8 ;  /* 0x0000000800087308 */ /* 0x000e700000002400 */
[----:B------:R-:W2:Y:S08]  /*2f10*/  MUFU.TANH R10, R10 ;  /* 0x0000000a000a7308 */ /* 0x000eb00000002400 */
[----:B------:R-:W3:Y:S08]  /*2f20*/  MUFU.TANH R11, R11 ;  /* 0x0000000b000b7308 */ /* 0x000ef00000002400 */
[----:B------:R-:W4:Y:S08]  /*2f30*/  MUFU.TANH R24, R24 ;  /* 0x0000001800187308 */ /* 0x000f300000002400 */
[----:B------:R-:W5:Y:S01]  /*2f40*/  MUFU.TANH R9, R9 ;  /* 0x0000000900097308 */ /* 0x000f620000002400 */
[----:B------:R-:W-:-:S02]  /*2f50*/  WARPGROUP.DEPBAR.LE gsb0, 0x0 ;  /* 0x00008000000079c5 */ /* 0x000fc40000010000 */
[----:B------:R-:W-:Y:S01]  /*2f60*/  WARPGROUP.ARRIVE ;  /* 0x00000000000079c5 */ /* 0x000fe20000000000 */
[C---:B------:R-:W-:Y:S01]  /*2f70*/  FMUL.FTZ R93, R0.reuse, R78 ;  /* 0x0000004e005d7220 */ /* 0x040fe20000410000 */
[C---:B------:R-:W-:Y:S01]  /*2f80*/  FMUL.FTZ R78, R0.reuse, R80 ;  /* 0x00000050004e7220 */ /* 0x040fe20000410000 */
[C---:B------:R-:W-:Y:S01]  /*2f90*/  FMUL.FTZ R80, R0.reuse, R84 ;  /* 0x0000005400507220 */ /* 0x040fe20000410000 */
[C---:B------:R-:W-:Y:S01]  /*2fa0*/  FMUL.FTZ R84, R0.reuse, R88 ;  /* 0x0000005800547220 */ /* 0x040fe20000410000 */
[----:B------:R-:W5:Y:S01]  /*2fb0*/  MUFU.TANH R12, R12 ;  /* 0x0000000c000c7308 */ /* 0x000f620000002400 */
[----:B------:R-:W-:Y:S01]  /*2fc0*/  QGMMA.64x32x32.F32.E4M3.E4M3 R60, gdesc[UR20], R60, gsb0 ;  /* 0x00600000143c79f3 */ /* 0x000fe2000800083c */
[----:B------:R-:W-:Y:S01]  /*2fd0*/  UIADD3 UR22, UR32, 0x682, URZ ;  /* 0x0000068220167890 */ /* 0x000fe2000fffe03f */
[C---:B------:R-:W-:Y:S01]  /*2fe0*/  FMUL.FTZ R94, R0.reuse, R79 ;  /* 0x0000004f005e7220 */ /* 0x040fe20000410000 */
[----:B------:R-:W-:Y:S01]  /*2ff0*/  UMOV UR23, 0x80000020 ;  /* 0x8000002000177882 */ /* 0x000fe20000000000 */
[C---:B------:R-:W-:Y:S01]  /*3000*/  FMUL.FTZ R79, R0.reuse, R81 ;  /* 0x00000051004f7220 */ /* 0x040fe20000410000 */
[C---:B------:R-:W-:Y:S01]  /*3010*/  FMUL.FTZ R81, R0.reuse, R85 ;  /* 0x0000005500517220 */ /* 0x040fe20000410000 */
[C---:B------:R-:W-:Y:S01]  /*3020*/  FMUL.FTZ R85, R0.reuse, R89 ;  /* 0x0000005900557220 */ /* 0x040fe20000410000 */
[----:B------:R-:W5:Y:S01]  /*3030*/  MUFU.TANH R27, R27 ;  /* 0x0000001b001b7308 */ /* 0x000f620000002400 */
        /* <DEDUP_REMOVED lines=8> */
[----:B------:R-:W-:-:S07]  /*30c0*/  FMUL.FTZ R90, R0, R90 ;  /* 0x0000005a005a7220 */ /* 0x000fce0000410000 */
[----:B------:R-:W5:Y:S08]  /*30d0*/  MUFU.TANH R26, R26 ;  /* 0x0000001a001a7308 */ /* 0x000f700000002400 */
[----:B------:R-:W5:Y:S08]  /*30e0*/  MUFU.TANH R15, R15 ;  /* 0x0000000f000f7308 */ /* 0x000f700000002400 */
[----:B------:R-:W5:Y:S08]  /*30f0*/  MUFU.TANH R21, R21 ;  /* 0x0000001500157308 */ /* 0x000f700000002400 */
[----:B------:R-:W5:Y:S08]  /*3100*/  MUFU.TANH R14, R14 ;  /* 0x0000000e000e7308 */ /* 0x000f700000002400 */
[----:B------:R-:W5:Y:S01]  /*3110*/  MUFU.TANH R20, R20 ;  /* 0x0000001400147308 */ /* 0x000f620000002400 */
[----:B------:R-:W-:-:S02]  /*3120*/  WARPGROUP.DEPBAR.LE gsb0, 0x0 ;  /* 0x00008000000079c5 */ /* 0x000fc40000010000 */
[----:B------:R-:W-:Y:S01]  /*3130*/  WARPGROUP.ARRIVE ;  /* 0x00000000000079c5 */ /* 0x000fe20000000000 */
[C---:B------:R-:W-:Y:S01]  /*3140*/  FMUL.FTZ R88, R0.reuse, R60 ;  /* 0x0000003c00587220 */ /* 0x040fe20000410000 */
[----:B------:R-:W-:Y:S02]  /*3150*/  IMAD.U32 R60, RZ, RZ, UR53 ;  /* 0x00000035ff3c7e24 */ /* 0x000fe4000f8e00ff */
[C---:B------:R-:W-:Y:S01]  /*3160*/  FMUL.FTZ R97, R0.reuse, R66 ;  /* 0x0000004200617220 */ /* 0x040fe20000410000 */
[C---:B------:R-:W-:Y:S01]  /*3170*/  FMUL.FTZ R66, R0.reuse, R72 ;  /* 0x0000004800427220 */ /* 0x040fe20000410000 */
[----:B------:R-:W-:Y:S01]  /*3180*/  FMUL.FTZ R72, R0, R75 ;  /* 0x0000004b00487220 */ /* 0x000fe20000410000 */
[----:B------:R-:W-:Y:S01]  /*3190*/  QGMMA.64x32x32.F32.E4M3.E4M3 R44, gdesc[UR20], R44, gsb0 ;  /* 0x00600000142c79f3 */ /* 0x000fe2000800082c */
[----:B------:R-:W-:Y:S01]  /*31a0*/  IADD3 R60, R60, 0xa0, -R17 ;  /* 0x000000a03c3c7810 */ /* 0x000fe20007ffe811 */
[----:B------:R-:W-:Y:S02]  /*31b0*/  IMAD.U32 R75, RZ, RZ, UR49 ;  /* 0x00000031ff4b7e24 */ /* 0x000fe4000f8e00ff */
[C---:B------:R-:W-:Y:S01]  /*31c0*/  FMUL.FTZ R95, R0.reuse, R63 ;  /* 0x0000003f005f7220 */ /* 0x040fe20000410000 */
[----:B------:R-:W-:Y:S01]  /*31d0*/  UIADD3 UR22, UR32, 0x702, URZ ;  /* 0x0000070220167890 */ /* 0x000fe2000fffe03f */
[----:B------:R-:W-:Y:S01]  /*31e0*/  FMUL.FTZ R63, R0, R65 ;  /* 0x00000041003f7220 */ /* 0x000fe20000410000 */
[----:B------:R-:W-:-:S02]  /*31f0*/  IMAD R60, R75, -0xa0, R60 ;  /* 0xffffff604b3c7824 */ /* 0x000fc400078e023c */
[C---:B------:R-:W-:Y:S01]  /*3200*/  FMUL.FTZ R91, R0.reuse, R62 ;  /* 0x0000003e005b7220 */ /* 0x040fe20000410000 */
[C---:B------:R-:W-:Y:S01]  /*3210*/  FMUL.FTZ R65, R0.reuse, R68 ;  /* 0x0000004400417220 */ /* 0x040fe20000410000 */
[C---:B------:R-:W-:Y:S01]  /*3220*/  FMUL.FTZ R62, R0.reuse, R64 ;  /* 0x00000040003e7220 */ /* 0x040fe20000410000 */
[----:B------:R-:W-:Y:S01]  /*3230*/  FMUL.FTZ R64, R0, R69 ;  /* 0x0000004500407220 */ /* 0x000fe20000410000 */
[----:B------:R-:W-:Y:S01]  /*3240*/  ISETP.GT.AND P6, PT, R60, RZ, PT ;  /* 0x000000ff3c00720c */ /* 0x000fe20003fc4270 */
[----:B------:R-:W-:Y:S01]  /*3250*/  FMUL.FTZ R96, R0, R67 ;  /* 0x0000004300607220 */ /* 0x000fe20000410000 */
[C---:B------:R-:W-:Y:S01]  /*3260*/  ISETP.GT.AND P5, PT, R60.reuse, 0x1, PT ;  /* 0x000000013c00780c */ /* 0x040fe20003fa4270 */
[----:B------:R-:W-:Y:S01]  /*3270*/  UMOV UR23, 0x80000020 ;  /* 0x8000002000177882 */ /* 0x000fe20000000000 */
[----:B------:R-:W-:Y:S01]  /*3280*/  ISETP.GT.AND P2, PT, R60, 0x9, PT ;  /* 0x000000093c00780c */ /* 0x000fe20003f44270 */
[----:B------:R-:W-:Y:S01]  /*3290*/  FMUL.FTZ R67, R0, R73 ;  /* 0x0000004900437220 */ /* 0x000fe20000410000 */
[----:B0-----:R-:W-:Y:S01]  /*32a0*/  FSEL R6, R6, -INF , P6 ;  /* 0xff80000006067808 */ /* 0x001fe20003000000 */
[----:B------:R-:W0:Y:S01]  /*32b0*/  MUFU.TANH R76, R76 ;  /* 0x0000004c004c7308 */ /* 0x000e220000002400 */
[----:B------:R-:W-:Y:S01]  /*32c0*/  ISETP.GT.AND P4, PT, R60, 0x8, PT ;  /* 0x000000083c00780c */ /* 0x000fe20003f84270 */
[----:B------:R-:W-:Y:S01]  /*32d0*/  FMUL.FTZ R70, R0, R70 ;  /* 0x0000004600467220 */ /* 0x000fe20000410000 */
[----:B------:R-:W-:Y:S01]  /*32e0*/  ISETP.GT.AND P3, PT, R60, 0x10, PT ;  /* 0x000000103c00780c */ /* 0x000fe20003f64270 */
[C---:B------:R-:W-:Y:S01]  /*32f0*/  FMUL.FTZ R61, R0.reuse, R61 ;  /* 0x0000003d003d7220 */ /* 0x040fe20000410000 */
[C---:B------:R-:W-:Y:S01]  /*3300*/  FMUL.FTZ R71, R0.reuse, R71 ;  /* 0x0000004700477220 */ /* 0x040fe20000410000 */
[----:B------:R-:W-:Y:S01]  /*3310*/  FMUL.FTZ R74, R0, R74 ;  /* 0x0000004a004a7220 */ /* 0x000fe20000410000 */
[----:B------:R-:W-:Y:S01]  /*3320*/  UIADD3 UR49, UR49, -0x2, URZ ;  /* 0xfffffffe31317890 */ /* 0x000fe2000fffe03f */
[----:B------:R-:W0:Y:S03]  /*3330*/  MUFU.TANH R77, R77 ;  /* 0x0000004d004d7308 */ /* 0x000e260000002400 */
[----:B------:R-:W-:-:S05]  /*3340*/  UISETP.GE.AND UP0, UPT, UR49, UR41, UPT ;  /* 0x000000293100728c */ /* 0x000fca000bf06270 */
[----:B------:R-:W0:Y:S08]  /*3350*/  MUFU.TANH R78, R78 ;  /* 0x0000004e004e7308 */ /* 0x000e300000002400 */
[----:B------:R-:W0:Y:S08]  /*3360*/  MUFU.TANH R92, R92 ;  /* 0x0000005c005c7308 */ /* 0x000e300000002400 */
[----:B------:R-:W0:Y:S08]  /*3370*/  MUFU.TANH R79, R79 ;  /* 0x0000004f004f7308 */ /* 0x000e300000002400 */
[----:B------:R-:W0:Y:S01]  /*3380*/  MUFU.TANH R93, R93 ;  /* 0x0000005d005d7308 */ /* 0x000e220000002400 */
[----:B------:R-:W-:-:S02]  /*3390*/  WARPGROUP.DEPBAR.LE gsb0, 0x0 ;  /* 0x00008000000079c5 */ /* 0x000fc40000010000 */
[C---:B------:R-:W-:Y:S01]  /*33a0*/  FMUL.FTZ R68, R0.reuse, R44 ;  /* 0x0000002c00447220 */ /* 0x040fe20000410000 */
[----:B------:R-:W-:Y:S01]  /*33b0*/  WARPGROUP.ARRIVE ;  /* 0x00000000000079c5 */ /* 0x000fe20000000000 */
[C---:B------:R-:W-:Y:S01]  /*33c0*/  FMUL.FTZ R44, R0.reuse, R49 ;  /* 0x00000031002c7220 */ /* 0x040fe20000410000 */
[C---:B------:R-:W-:Y:S01]  /*33d0*/  FMUL.FTZ R69, R0.reuse, R45 ;  /* 0x0000002d00457220 */ /* 0x040fe20000410000 */
[----:B------:R-:W-:Y:S01]  /*33e0*/  FSEL R49, R7, -INF , P6 ;  /* 0xff80000007317808 */ /* 0x000fe20003000000 */
[----:B------:R-:W-:Y:S01]  /*33f0*/  FMUL.FTZ R45, R0, R50 ;  /* 0x00000032002d7220 */ /* 0x000fe20000410000 */
[----:B------:R-:W-:Y:S01]  /*3400*/  ISETP.GT.AND P6, PT, R60, 0x11, PT ;  /* 0x000000113c00780c */ /* 0x000fe20003fc4270 */
[----:B------:R-:W-:Y:S01]  /*3410*/  FMUL.FTZ R75, R0, R47 ;  /* 0x0000002f004b7220 */ /* 0x000fe20000410000 */
[----:B-1----:R-:W-:Y:S01]  /*3420*/  FSEL R50, R8, -INF , P5 ;  /* 0xff80000008327808 */ /* 0x002fe20002800000 */
[C---:B------:R-:W-:Y:S01]  /*3430*/  FMUL.FTZ R47, R0.reuse, R52 ;  /* 0x00000034002f7220 */ /* 0x040fe20000410000 */
[----:B------:R-:W-:Y:S01]  /*3440*/  FMUL.FTZ R73, R0, R46 ;  /* 0x0000002e00497220 */ /* 0x000fe20000410000 */
[----:B--2---:R-:W-:Y:S01]  /*3450*/  FSEL R7, R10, -INF , P5 ;  /* 0xff8000000a077808 */ /* 0x004fe20002800000 */
[----:B------:R-:W-:Y:S01]  /*3460*/  QGMMA.64x32x32.F32.E4M3.E4M3 R28, gdesc[UR20], R28, gsb0 ;  /* 0x00600000141c79f3 */ /* 0x000fe2000800081c */
[----:B---3--:R-:W-:Y:S01]  /*3470*/  FSEL R52, R11, -INF , P2 ;  /* 0xff8000000b347808 */ /* 0x008fe20001000000 */
[----:B------:R-:W-:Y:S01]  /*3480*/  FMUL.FTZ R46, R0, R51 ;  /* 0x00000033002e7220 */ /* 0x000fe20000410000 */
[----:B------:R-:W-:Y:S01]  /*3490*/  ISETP.GT.AND P5, PT, R60, 0x18, PT ;  /* 0x000000183c00780c */ /* 0x000fe20003fa4270 */
[----:B------:R-:W-:Y:S01]  /*34a0*/  FMUL.FTZ R101, R0, R54 ;  /* 0x0000003600657220 */ /* 0x000fe20000410000 */
[----:B----4-:R-:W-:Y:S01]  /*34b0*/  FSEL R11, R24, -INF , P6 ;  /* 0xff800000180b7808 */ /* 0x010fe20003000000 */
[C---:B------:R-:W-:Y:S01]  /*34c0*/  FMUL.FTZ R104, R0.reuse, R57 ;  /* 0x0000003900687220 */ /* 0x040fe20000410000 */
[----:B-----5:R-:W-:Y:S01]  /*34d0*/  FSEL R51, R9, -INF , P4 ;  /* 0xff80000009337808 */ /* 0x020fe20002000000 */
[C---:B------:R-:W-:Y:S01]  /*34e0*/  FMUL.FTZ R102, R0.reuse, R55 ;  /* 0x0000003700667220 */ /* 0x040fe20000410000 */
[----:B------:R-:W-:Y:S01]  /*34f0*/  FMNMX.FTZ R24, R49, R50, !PT ;  /* 0x0000003231187209 */ /* 0x000fe20007810000 */
[----:B------:R-:W-:Y:S01]  /*3500*/  FMUL.FTZ R103, R0, R56 ;  /* 0x0000003800677220 */ /* 0x000fe20000410000 */
[----:B------:R-:W-:Y:S01]  /*3510*/  FSEL R8, R12, -INF , P4 ;  /* 0xff8000000c087808 */ /* 0x000fe20002000000 */
[C---:B------:R-:W-:Y:S01]  /*3520*/  FMUL.FTZ R106, R0.reuse, R59 ;  /* 0x0000003b006a7220 */ /* 0x040fe20000410000 */
[----:B------:R-:W-:Y:S01]  /*3530*/  FSEL R12, R27, -INF , P5 ;  /* 0xff8000001b0c7808 */ /* 0x000fe20002800000 */
[----:B------:R1:W-:Y:S01]  /*3540*/  MUFU.TANH R59, R44 ;  /* 0x0000002c003b7308 */ /* 0x0003e20000002400 */
[----:B------:R-:W-:Y:S01]  /*3550*/  FMNMX.FTZ R27, R51, R24, !PT ;  /* 0x00000018331b7209 */ /* 0x000fe20007810000 */
[----:B------:R-:W-:Y:S01]  /*3560*/  FMUL.FTZ R100, R0, R53 ;  /* 0x0000003500647220 */ /* 0x000fe20000410000 */
[----:B------:R-:W-:Y:S01]  /*3570*/  ISETP.GT.AND P4, PT, R60, 0x19, PT ;  /* 0x000000193c00780c */ /* 0x000fe20003f84270 */
[C---:B------:R-:W-:Y:S01]  /*3580*/  FMUL.FTZ R48, R0.reuse, R48 ;  /* 0x0000003000307220 */ /* 0x040fe20000410000 */
[----:B------:R-:W-:Y:S01]  /*3590*/  FSEL R54, R13, -INF , P3 ;  /* 0xff8000000d367808 */ /* 0x000fe20001800000 */
[----:B------:R-:W-:Y:S01]  /*35a0*/  FMUL.FTZ R105, R0, R58 ;  /* 0x0000003a00697220 */ /* 0x000fe20000410000 */
[----:B------:R-:W-:Y:S01]  /*35b0*/  FMNMX.FTZ R27, R52, R27, !PT ;  /* 0x0000001b341b7209 */ /* 0x000fe20007810000 */
[----:B------:R-:W2:Y:S01]  /*35c0*/  MUFU.TANH R83, R83 ;  /* 0x0000005300537308 */ /* 0x000ea20000002400 */
[----:B------:R-:W-:-:S02]  /*35d0*/  FSEL R57, R26, -INF , P4 ;  /* 0xff8000001a397808 */ /* 0x000fc40002000000 */
[----:B------:R-:W-:Y:S02]  /*35e0*/  FSEL R55, R15, -INF , P6 ;  /* 0xff8000000f377808 */ /* 0x000fe40003000000 */
[----:B------:R-:W-:Y:S02]  /*35f0*/  FMNMX.FTZ R26, R54, R27, !PT ;  /* 0x0000001b361a7209 */ /* 0x000fe40007810000 */
[----:B------:R-:W-:Y:S01]  /*3600*/  FSEL R56, R21, -INF , P5 ;  /* 0xff80000015387808 */ /* 0x000fe20002800000 */
[----:B------:R-:W3:Y:S01]  /*3610*/  MUFU.TANH R80, R80 ;  /* 0x0000005000507308 */ /* 0x000ee20000002400 */
[----:B------:R-:W-:Y:S02]  /*3620*/  FMNMX.FTZ R27, R55, R26, !PT ;  /* 0x0000001a371b7209 */ /* 0x000fe40007810000 */
[----:B------:R-:W-:Y:S02]  /*3630*/  FSEL R9, R14, -INF , P2 ;  /* 0xff8000000e097808 */ /* 0x000fe40001000000 */
[----:B------:R-:W-:-:S02]  /*3640*/  ISETP.GT.AND P2, PT, R60, 0x20, PT ;  /* 0x000000203c00780c */ /* 0x000fc40003f44270 */
[----:B-1----:R-:W-:Y:S01]  /*3650*/  FMNMX.FTZ R44, R56, R27, !PT ;  /* 0x0000001b382c7209 */ /* 0x002fe20007810000 */
[----:B------:R1:W-:Y:S01]  /*3660*/  MUFU.TANH R53, R45 ;  /* 0x0000002d00357308 */ /* 0x0003e20000002400 */
[----:B------:R-:W-:Y:S02]  /*3670*/  FSEL R10, R20, -INF , P3 ;  /* 0xff800000140a7808 */ /* 0x000fe40001800000 */
[----:B------:R-:W-:Y:S02]  /*3680*/  ISETP.GT.AND P3, PT, R60, 0x21, PT ;  /* 0x000000213c00780c */ /* 0x000fe40003f64270 */
[----:B0-----:R-:W-:Y:S02]  /*3690*/  FSEL R76, R76, -INF , P2 ;  /* 0xff8000004c4c7808 */ /* 0x001fe40001000000 */
[----:B------:R-:W-:Y:S01]  /*36a0*/  ISETP.GT.AND P6, PT, R60, 0x28, PT ;  /* 0x000000283c00780c */ /* 0x000fe20003fc4270 */
[----:B------:R-:W0:Y:S01]  /*36b0*/  MUFU.TANH R94, R94 ;  /* 0x0000005e005e7308 */ /* 0x000e220000002400 */
[----:B-1----:R-:W-:-:S02]  /*36c0*/  FMNMX.FTZ R45, R57, R44, !PT ;  /* 0x0000002c392d7209 */ /* 0x002fc40007810000 */
[----:B------:R-:W-:Y:S02]  /*36d0*/  FSEL R77, R77, -INF , P3 ;  /* 0xff8000004d4d7808 */ /* 0x000fe40001800000 */
[----:B------:R-:W-:Y:S02]  /*36e0*/  ISETP.GT.AND P5, PT, R60, 0x29, PT ;  /* 0x000000293c00780c */ /* 0x000fe40003fa4270 */
[----:B------:R-:W-:Y:S01]  /*36f0*/  FSEL R78, R78, -INF , P6 ;  /* 0xff8000004e4e7808 */ /* 0x000fe20003000000 */
[----:B------:R-:W1:Y:S01]  /*3700*/  MUFU.TANH R86, R86 ;  /* 0x0000005600567308 */ /* 0x000e620000002400 */
[----:B------:R-:W-:Y:S02]  /*3710*/  FSEL R13, R92, -INF , P4 ;  /* 0xff8000005c0d7808 */ /* 0x000fe40002000000 */
[----:B------:R-:W-:Y:S02]  /*3720*/  ISETP.GT.AND P4, PT, R60, 0x30, PT ;  /* 0x000000303c00780c */ /* 0x000fe40003f84270 */
[----:B------:R-:W-:Y:S01]  /*3730*/  FSEL R79, R79, -INF , P5 ;  /* 0xff8000004f4f7808 */ /* 0x000fe20002800000 */
[----:B------:R-:W-:-:S02]  /*3740*/  WARPGROUP.DEPBAR.LE gsb0, 0x0 ;  /* 0x00008000000079c5 */ /* 0x000fc40000010000 */
[----:B------:R-:W4:Y:S01]  /*3750*/  MUFU.TANH R81, R81 ;  /* 0x0000005100517308 */ /* 0x000f220000002400 */
[----:B------:R-:W-:Y:S01]  /*3760*/  FSEL R14, R93, -INF , P2 ;  /* 0xff8000005d0e7808 */ /* 0x000fe20001000000 */
[C---:B------:R-:W-:Y:S01]  /*3770*/  FMUL.FTZ R42, R0.reuse, R42 ;  /* 0x0000002a002a7220 */ /* 0x040fe20000410000 */
[----:B--2---:R-:W-:Y:S01]  /*3780*/  FSEL R21, R83, -INF , P5 ;  /* 0xff80000053157808 */ /* 0x004fe20002800000 */
[----:B------:R-:W-:Y:S01]  /*3790*/  FMUL.FTZ R43, R0, R43 ;  /* 0x0000002b002b7220 */ /* 0x000fe20000410000 */
[----:B------:R-:W-:Y:S02]  /*37a0*/  ISETP.GT.AND P2, PT, R60, 0x31, PT ;  /* 0x000000313c00780c */ /* 0x000fe40003f44270 */
[----:B---3--:R-:W-:Y:S01]  /*37b0*/  FSEL R80, R80, -INF , P4 ;  /* 0xff80000050507808 */ /* 0x008fe20002000000 */
[----:B------:R2:W-:Y:S01]  /*37c0*/  MUFU.TANH R98, R46 ;  /* 0x0000002e00627308 */ /* 0x0005e20000002400 */
[----:B0-----:R-:W-:Y:S02]  /*37d0*/  FSEL R15, R94, -INF , P3 ;  /* 0xff8000005e0f7808 */ /* 0x001fe40001800000 */
[----:B-1----:R-:W-:-:S02]  /*37e0*/  FSEL R24, R86, -INF , P4 ;  /* 0xff80000056187808 */ /* 0x002fc40002000000 */
[C---:B------:R-:W-:Y:S02]  /*37f0*/  ISETP.GT.AND P3, PT, R60.reuse, 0x38, PT ;  /* 0x000000383c00780c */ /* 0x040fe40003f64270 */
[----:B------:R-:W-:Y:S01]  /*3800*/  ISETP.GT.AND P5, PT, R60, 0x40, PT ;  /* 0x000000403c00780c */ /* 0x000fe20003fa4270 */
[----:B------:R-:W0:Y:S01]  /*3810*/  MUFU.TANH R82, R82 ;  /* 0x0000005200527308 */ /* 0x000e220000002400 */
[----:B--2---:R-:W-:Y:S02]  /*3820*/  FMNMX.FTZ R46, R76, R45, !PT ;  /* 0x0000002d4c2e7209 */ /* 0x004fe40007810000 */
[----:B----4-:R-:W-:Y:S02]  /*3830*/  FSEL R81, R81, -INF , P2 ;  /* 0xff80000051517808 */ /* 0x010fe40001000000 */
[----:B------:R-:W-:-:S03]  /*3840*/  ISETP.GT.AND P4, PT, R60, 0x41, PT ;  /* 0x000000413c00780c */ /* 0x000fc60003f84270 */
[----:B------:R-:W1:Y:S08]  /*3850*/  MUFU.TANH R87, R87 ;  /* 0x0000005700577308 */ /* 0x000e700000002400 */
[----:B------:R-:W2:Y:S01]  /*3860*/  MUFU.TANH R84, R84 ;  /* 0x0000005400547308 */ /* 0x000ea20000002400 */
[----:B0-----:R-:W-:Y:S02]  /*3870*/  FSEL R20, R82, -INF , P6 ;  /* 0xff80000052147808 */ /* 0x001fe40003000000 */
[----:B------:R-:W-:-:S05]  /*3880*/  ISETP.GT.AND P6, PT, R60, 0x39, PT ;  /* 0x000000393c00780c */ /* 0x000fca0003fc4270 */
[----:B------:R0:W-:Y:S01]  /*3890*/  MUFU.TANH R99, R47 ;  /* 0x0000002f00637308 */ /* 0x0001e20000002400 */
[----:B-1----:R-:W-:Y:S02]  /*38a0*/  FSEL R26, R87, -INF , P2 ;  /* 0xff800000571a7808 */ /* 0x002fe40001000000 */
[----:B------:R-:W-:-:S05]  /*38b0*/  ISETP.GT.AND P2, PT, R60, 0x48, PT ;  /* 0x000000483c00780c */ /* 0x000fca0003f44270 */
[----:B------:R-:W1:Y:S01]  /*38c0*/  MUFU.TANH R85, R85 ;  /* 0x0000005500557308 */ /* 0x000e620000002400 */
[----:B0-----:R-:W-:Y:S02]  /*38d0*/  FMNMX.FTZ R47, R77, R46, !PT ;  /* 0x0000002e4d2f7209 */ /* 0x001fe40007810000 */
[----:B--2---:R-:W-:-:S05]  /*38e0*/  FSEL R84, R84, -INF , P3 ;  /* 0xff80000054547808 */ /* 0x004fca0001800000 */
[----:B------:R0:W-:Y:S08]  /*38f0*/  MUFU.TANH R58, R48 ;  /* 0x00000030003a7308 */ /* 0x0001f00000002400 */
[----:B------:R-:W2:Y:S01]  /*3900*/  MUFU.TANH R89, R89 ;  /* 0x0000005900597308 */ /* 0x000ea20000002400 */
[----:B0-----:R-:W-:Y:S02]  /*3910*/  FMNMX.FTZ R48, R78, R47, !PT ;  /* 0x0000002f4e307209 */ /* 0x001fe40007810000 */
[----:B-1----:R-:W-:-:S02]  /*3920*/  FSEL R85, R85, -INF , P6 ;  /* 0xff80000055557808 */ /* 0x002fc40003000000 */
[----:B------:R-:W-:Y:S01]  /*3930*/  FMNMX.FTZ R83, R79, R48, !PT ;  /* 0x000000304f537209 */ /* 0x000fe20007810000 */
[----:B------:R-:W-:Y:S02]  /*3940*/  FMUL.FTZ R48, R0, R28 ;  /* 0x0000001c00307220 */ /* 0x000fe40000410000 */
[----:B------:R-:W0:Y:S01]  /*3950*/  MUFU.TANH R88, R88 ;  /* 0x0000005800587308 */ /* 0x000e220000002400 */
[----:B------:R-:W-:-:S04]  /*3960*/  FMNMX.FTZ R86, R80, R83, !PT ;  /* 0x0000005350567209 */ /* 0x000fc80007810000 */
[----:B------:R-:W-:-:S03]  /*3970*/  FMNMX.FTZ R87, R81, R86, !PT ;  /* 0x0000005651577209 */ /* 0x000fc60007810000 */
[----:B------:R-:W1:Y:S01]  /*3980*/  MUFU.TANH R91, R91 ;  /* 0x0000005b005b7308 */ /* 0x000e620000002400 */
[----:B------:R-:W-:Y:S01]  /*3990*/  FMNMX.FTZ R86, R84, R87, !PT ;  /* 0x0000005754567209 */ /* 0x000fe20007810000 */
[----:B------:R-:W-:Y:S01]  /*39a0*/  FMUL.FTZ R87, R0, R30 ;  /* 0x0000001e00577220 */ /* 0x000fe20000410000 */
[----:B--2---:R-:W-:Y:S02]  /*39b0*/  FSEL R44, R89, -INF , P6 ;  /* 0xff800000592c7808 */ /* 0x004fe40003000000 */
[----:B------:R-:W-:Y:S02]  /*39c0*/  ISETP.GT.AND P6, PT, R60, 0x50, PT ;  /* 0x000000503c00780c */ /* 0x000fe40003fc4270 */
[----:B------:R-:W-:Y:S01]  /*39d0*/  FMNMX.FTZ R89, R85, R86, !PT ;  /* 0x0000005655597209 */ /* 0x000fe20007810000 */
[----:B------:R-:W2:Y:S01]  /*39e0*/  MUFU.TANH R70, R70 ;  /* 0x0000004600467308 */ /* 0x000ea20000002400 */
[----:B0-----:R-:W-:Y:S01]  /*39f0*/  FSEL R88, R88, -INF , P5 ;  /* 0xff80000058587808 */ /* 0x001fe20002800000 */
[----:B------:R-:W-:-:S06]  /*3a00*/  FMUL.FTZ R86, R0, R29 ;  /* 0x0000001d00567220 */ /* 0x000fcc0000410000 */
[----:B------:R-:W0:Y:S01]  /*3a10*/  MUFU.TANH R61, R61 ;  /* 0x0000003d003d7308 */ /* 0x000e220000002400 */
[----:B-1----:R-:W-:Y:S02]  /*3a20*/  FSEL R45, R91, -INF , P5 ;  /* 0xff8000005b2d7808 */ /* 0x002fe40002800000 */
[----:B------:R-:W-:-:S05]  /*3a30*/  ISETP.GT.AND P5, PT, R60, 0x51, PT ;  /* 0x000000513c00780c */ /* 0x000fca0003fa4270 */
[----:B------:R-:W1:Y:S01]  /*3a40*/  MUFU.TANH R95, R95 ;  /* 0x0000005f005f7308 */ /* 0x000e620000002400 */
[----:B--2---:R-:W-:Y:S02]  /*3a50*/  FSEL R30, R70, -INF , P6 ;  /* 0xff800000461e7808 */ /* 0x004fe40003000000 */
[----:B------:R-:W-:-:S05]  /*3a60*/  FMNMX.FTZ R70, R88, R89, !PT ;  /* 0x0000005958467209 */ /* 0x000fca0007810000 */
[----:B------:R-:W2:Y:S01]  /*3a70*/  MUFU.TANH R90, R90 ;  /* 0x0000005a005a7308 */ /* 0x000ea20000002400 */
[----:B0-----:R-:W-:-:S07]  /*3a80*/  FSEL R61, R61, -INF , P4 ;  /* 0xff8000003d3d7808 */ /* 0x001fce0002000000 */
[----:B------:R-:W0:Y:S01]  /*3a90*/  MUFU.TANH R71, R71 ;  /* 0x0000004700477308 */ /* 0x000e220000002400 */
[----:B-1----:R-:W-:Y:S02]  /*3aa0*/  FSEL R46, R95, -INF , P4 ;  /* 0xff8000005f2e7808 */ /* 0x002fe40002000000 */
[----:B------:R-:W-:-:S05]  /*3ab0*/  ISETP.GT.AND P4, PT, R60, 0x58, PT ;  /* 0x000000583c00780c */ /* 0x000fca0003f84270 */
[----:B------:R-:W1:Y:S01]  /*3ac0*/  MUFU.TANH R62, R62 ;  /* 0x0000003e003e7308 */ /* 0x000e620000002400 */
[----:B--2---:R-:W-:Y:S02]  /*3ad0*/  FSEL R27, R90, -INF , P3 ;  /* 0xff8000005a1b7808 */ /* 0x004fe40001800000 */
[----:B------:R-:W-:-:S05]  /*3ae0*/  ISETP.GT.AND P3, PT, R60, 0x49, PT ;  /* 0x000000493c00780c */ /* 0x000fca0003f64270 */
[----:B------:R-:W-:Y:S01]  /*3af0*/  MUFU.TANH R74, R74 ;  /* 0x0000004a004a7308 */ /* 0x000fe20000002400 */
[----:B0-----:R-:W-:Y:S02]  /*3b00*/  FSEL R29, R71, -INF , P5 ;  /* 0xff800000471d7808 */ /* 0x001fe40002800000 */
[----:B------:R-:W-:-:S05]  /*3b10*/  FMNMX.FTZ R71, R61, R70, !PT ;  /* 0x000000463d477209 */ /* 0x000fca0007810000 */
[----:B------:R-:W0:Y:S01]  /*3b20*/  MUFU.TANH R63, R63 ;  /* 0x0000003f003f7308 */ /* 0x000e220000002400 */
[----:B-1----:R-:W-:-:S07]  /*3b30*/  FSEL R62, R62, -INF , P2 ;  /* 0xff8000003e3e7808 */ /* 0x002fce0001000000 */
[----:B------:R-:W1:Y:S08]  /*3b40*/  MUFU.TANH R65, R65 ;  /* 0x0000004100417308 */ /* 0x000e700000002400 */
[----:B------:R-:W2:Y:S01]  /*3b50*/  MUFU.TANH R64, R64 ;  /* 0x0000004000407308 */ /* 0x000ea20000002400 */
[----:B0-----:R-:W-:-:S07]  /*3b60*/  FSEL R63, R63, -INF , P3 ;  /* 0xff8000003f3f7808 */ /* 0x001fce0001800000 */
[----:B------:R-:W0:Y:S01]  /*3b70*/  MUFU.TANH R97, R97 ;  /* 0x0000006100617308 */ /* 0x000e220000002400 */
[----:B-1----:R-:W-:Y:S02]  /*3b80*/  FSEL R65, R65, -INF , P6 ;  /* 0xff80000041417808 */ /* 0x002fe40003000000 */
[----:B------:R-:W-:-:S05]  /*3b90*/  ISETP.GT.AND P6, PT, R60, 0x61, PT ;  /* 0x000000613c00780c */ /* 0x000fca0003fc4270 */
[----:B------:R-:W1:Y:S01]  /*3ba0*/  MUFU.TANH R96, R96 ;  /* 0x0000006000607308 */ /* 0x000e620000002400 */
[----:B--2---:R-:W-:Y:S02]  /*3bb0*/  FSEL R64, R64, -INF , P5 ;  /* 0xff80000040407808 */ /* 0x004fe40002800000 */
[----:B------:R-:W-:-:S04]  /*3bc0*/  ISETP.GT.AND P5, PT, R60, 0x68, PT ;  /* 0x000000683c00780c */ /* 0x000fc80003fa4270 */
[----:B------:R-:W-:Y:S01]  /*3bd0*/  FSEL R53, R53, -INF , P5 ;  /* 0xff80000035357808 */ /* 0x000fe20002800000 */
[----:B------:R-:W2:Y:S01]  /*3be0*/  MUFU.TANH R66, R66 ;  /* 0x0000004200427308 */ /* 0x000ea20000002400 */
[----:B0-----:R-:W-:Y:S02]  /*3bf0*/  FSEL R47, R97, -INF , P2 ;  /* 0xff800000612f7808 */ /* 0x001fe40001000000 */
[----:B------:R-:W-:-:S05]  /*3c00*/  ISETP.GT.AND P2, PT, R60, 0x59, PT ;  /* 0x000000593c00780c */ /* 0x000fca0003f44270 */
[----:B------:R-:W0:Y:S01]  /*3c10*/  MUFU.TANH R72, R72 ;  /* 0x0000004800487308 */ /* 0x000e220000002400 */
[----:B-1----:R-:W-:Y:S02]  /*3c20*/  FSEL R28, R96, -INF , P3 ;  /* 0xff800000601c7808 */ /* 0x002fe40001800000 */
[----:B------:R-:W-:-:S05]  /*3c30*/  ISETP.GT.AND P3, PT, R60, 0x60, PT ;  /* 0x000000603c00780c */ /* 0x000fca0003f64270 */
[----:B------:R1:W-:Y:S01]  /*3c40*/  MUFU.TANH R83, R48 ;  /* 0x0000003000537308 */ /* 0x0003e20000002400 */
[----:B--2---:R-:W-:Y:S01]  /*3c50*/  FSEL R70, R66, -INF , P4 ;  /* 0xff80000042467808 */ /* 0x004fe20002000000 */
[----:B------:R-:W-:-:S06]  /*3c60*/  FMUL.FTZ R66, R0, R31 ;  /* 0x0000001f00427220 */ /* 0x000fcc0000410000 */
[----:B------:R-:W2:Y:S01]  /*3c70*/  MUFU.TANH R67, R67 ;  /* 0x0000004300437308 */ /* 0x000ea20000002400 */
[----:B-1----:R-:W-:Y:S02]  /*3c80*/  FSEL R48, R74, -INF , P4 ;  /* 0xff8000004a307808 */ /* 0x002fe40002000000 */
[----:B------:R-:W-:Y:S02]  /*3c90*/  FMNMX.FTZ R74, R62, R71, !PT ;  /* 0x000000473e4a7209 */ /* 0x000fe40007810000 */
[----:B0-----:R-:W-:Y:S01]  /*3ca0*/  FSEL R31, R72, -INF , P2 ;  /* 0xff800000481f7808 */ /* 0x001fe20001000000 */
[----:B------:R-:W-:Y:S01]  /*3cb0*/  FMUL.FTZ R72, R0, R32 ;  /* 0x0000002000487220 */ /* 0x000fe20000410000 */
[----:B------:R-:W-:Y:S01]  /*3cc0*/  FMNMX.FTZ R74, R63, R74, !PT ;  /* 0x0000004a3f4a7209 */ /* 0x000fe20007810000 */
[----:B------:R-:W0:Y:S01]  /*3cd0*/  MUFU.TANH R73, R73 ;  /* 0x0000004900497308 */ /* 0x000e220000002400 */
[----:B------:R-:W-:Y:S02]  /*3ce0*/  ISETP.GT.AND P4, PT, R60, 0x69, PT ;  /* 0x000000693c00780c */ /* 0x000fe40003f84270 */
[----:B------:R-:W-:-:S04]  /*3cf0*/  FMNMX.FTZ R71, R65, R74, !PT ;  /* 0x0000004a41477209 */ /* 0x000fc80007810000 */
[----:B------:R-:W-:Y:S01]  /*3d00*/  FMNMX.FTZ R71, R64, R71, !PT ;  /* 0x0000004740477209 */ /* 0x000fe20007810000 */
[----:B------:R-:W1:Y:S01]  /*3d10*/  MUFU.TANH R75, R75 ;  /* 0x0000004b004b7308 */ /* 0x000e620000002400 */
[----:B--2---:R-:W-:Y:S02]  /*3d20*/  FSEL R67, R67, -INF , P2 ;  /* 0xff80000043437808 */ /* 0x004fe40001000000 */
[----:B------:R-:W-:Y:S02]  /*3d30*/  FMNMX.FTZ R74, R70, R71, !PT ;  /* 0x00000047464a7209 */ /* 0x000fe40007810000 */
[----:B------:R-:W-:Y:S02]  /*3d40*/  FSEL R71, R58, -INF , P5 ;  /* 0xff8000003a477808 */ /* 0x000fe40002800000 */
[----:B------:R-:W-:Y:S01]  /*3d50*/  ISETP.GT.AND P2, PT, R60, 0x70, PT ;  /* 0x000000703c00780c */ /* 0x000fe20003f44270 */
[----:B------:R-:W2:Y:S01]  /*3d60*/  MUFU.TANH R68, R68 ;  /* 0x0000004400447308 */ /* 0x000ea20000002400 */
[----:B0-----:R-:W-:Y:S01]  /*3d70*/  FSEL R32, R73, -INF , P3 ;  /* 0xff80000049207808 */ /* 0x001fe20001800000 */
[----:B------:R-:W-:Y:S01]  /*3d80*/  FMUL.FTZ R73, R0, R34 ;  /* 0x0000002200497220 */ /* 0x000fe20000410000 */
[----:B------:R-:W-:-:S05]  /*3d90*/  ISETP.GT.AND P5, PT, R60, 0x79, PT ;  /* 0x000000793c00780c */ /* 0x000fca0003fa4270 */
[----:B------:R-:W0:Y:S01]  /*3da0*/  MUFU.TANH R69, R69 ;  /* 0x0000004500457308 */ /* 0x000e220000002400 */
[----:B-1----:R-:W-:Y:S02]  /*3db0*/  FSEL R34, R75, -INF , P6 ;  /* 0xff8000004b227808 */ /* 0x002fe40003000000 */
[----:B------:R-:W-:-:S05]  /*3dc0*/  FMNMX.FTZ R75, R67, R74, !PT ;  /* 0x0000004a434b7209 */ /* 0x000fca0007810000 */
[----:B------:R-:W1:Y:S01]  /*3dd0*/  MUFU.TANH R100, R100 ;  /* 0x0000006400647308 */ /* 0x000e620000002400 */
[----:B--2---:R-:W-:Y:S02]  /*3de0*/  FSEL R68, R68, -INF , P3 ;  /* 0xff80000044447808 */ /* 0x004fe40001800000 */
[----:B------:R-:W-:Y:S02]  /*3df0*/  ISETP.GT.AND P3, PT, R60, 0x71, PT ;  /* 0x000000713c00780c */ /* 0x000fe40003f64270 */
[----:B------:R-:W-:Y:S01]  /*3e00*/  FMNMX.FTZ R58, R68, R75, !PT ;  /* 0x0000004b443a7209 */ /* 0x000fe20007810000 */
[----:B------:R-:W-:Y:S01]  /*3e10*/  FMUL.FTZ R75, R0, R33 ;  /* 0x00000021004b7220 */ /* 0x000fe20000410000 */
[----:B------:R-:W-:Y:S01]  /*3e20*/  FSEL R33, R98, -INF , P4 ;  /* 0xff80000062217808 */ /* 0x000fe20002000000 */
[----:B------:R-:W-:Y:S01]  /*3e30*/  MUFU.TANH R103, R103 ;  /* 0x0000006700677308 */ /* 0x000fe20000002400 */
[----:B0-----:R-:W-:Y:S02]  /*3e40*/  FSEL R69, R69, -INF , P6 ;  /* 0xff80000045457808 */ /* 0x001fe40003000000 */
[----:B------:R-:W-:-:S02]  /*3e50*/  ISETP.GT.AND P6, PT, R60, 0x78, PT ;  /* 0x000000783c00780c */ /* 0x000fc40003fc4270 */
[----:B------:R-:W-:-:S03]  /*3e60*/  FMNMX.FTZ R58, R69, R58, !PT ;  /* 0x0000003a453a7209 */ /* 0x000fc60007810000 */
[----:B------:R-:W-:Y:S01]  /*3e70*/  MUFU.TANH R90, R87 ;  /* 0x00000057005a7308 */ /* 0x000fe20000002400 */
[----:B------:R-:W-:Y:S02]  /*3e80*/  FMNMX.FTZ R91, R71, R58, !PT ;  /* 0x0000003a475b7209 */ /* 0x000fe40007810000 */
[----:B-1----:R-:W-:Y:S01]  /*3e90*/  FSEL R74, R100, -INF , P3 ;  /* 0xff800000644a7808 */ /* 0x002fe20001800000 */
[----:B------:R-:W-:-:S04]  /*3ea0*/  IMAD.MOV.U32 R100, RZ, RZ, R25 ;  /* 0x000000ffff647224 */ /* 0x000fc800078e0019 */
[----:B------:R0:W1:Y:S08]  /*3eb0*/  MUFU.TANH R82, R104 ;  /* 0x0000006800527308 */ /* 0x0000700000002400 */
[----:B------:R2:W-:Y:S01]  /*3ec0*/  MUFU.TANH R87, R72 ;  /* 0x0000004800577308 */ /* 0x0005e20000002400 */
[----:B0-----:R-:W-:-:S07]  /*3ed0*/  IMAD.MOV.U32 R104, RZ, RZ, R25 ;  /* 0x000000ffff687224 */ /* 0x001fce00078e0019 */
[----:B------:R-:W0:Y:S01]  /*3ee0*/  MUFU.TANH R102, R102 ;  /* 0x0000006600667308 */ /* 0x000e220000002400 */
[----:B--2---:R-:W-:Y:S01]  /*3ef0*/  FSEL R72, R59, -INF , P4 ;  /* 0xff8000003b487808 */ /* 0x004fe20002000000 */
[----:B------:R-:W-:Y:S01]  /*3f00*/  FMUL.FTZ R59, R0, R36 ;  /* 0x00000024003b7220 */ /* 0x000fe20000410000 */
[----:B------:R-:W-:Y:S02]  /*3f10*/  ISETP.GT.AND P4, PT, R60, 0x80, PT ;  /* 0x000000803c00780c */ /* 0x000fe40003f84270 */
[----:B------:R-:W-:Y:S01]  /*3f20*/  FMNMX.FTZ R94, R72, R91, !PT ;  /* 0x0000005b485e7209 */ /* 0x000fe20007810000 */
[----:B------:R-:W-:Y:S01]  /*3f30*/  FMUL.FTZ R91, R0, R37 ;  /* 0x00000025005b7220 */ /* 0x000fe20000410000 */
[----:B-1----:R-:W-:Y:S01]  /*3f40*/  FSEL R82, R82, -INF , P5 ;  /* 0xff80000052527808 */ /* 0x002fe20002800000 */
[----:B------:R1:W-:Y:S01]  /*3f50*/  MUFU.TANH R92, R73 ;  /* 0x00000049005c7308 */ /* 0x0003e20000002400 */
[----:B------:R-:W-:-:S07]  /*3f60*/  FSEL R83, R83, -INF , P4 ;  /* 0xff80000053537808 */ /* 0x000fce0002000000 */
[----:B------:R-:W2:Y:S01]  /*3f70*/  MUFU.TANH R101, R101 ;  /* 0x0000006500657308 */ /* 0x000ea20000002400 */
[----:B-1----:R-:W-:Y:S02]  /*3f80*/  FSEL R73, R99, -INF , P2 ;  /* 0xff80000063497808 */ /* 0x002fe40001000000 */
[----:B0-----:R-:W-:Y:S01]  /*3f90*/  FSEL R58, R102, -INF , P3 ;  /* 0xff800000663a7808 */ /* 0x001fe20001800000 */
[----:B------:R-:W-:Y:S01]  /*3fa0*/  IMAD.MOV.U32 R102, RZ, RZ, R25 ;  /* 0x000000ffff667224 */ /* 0x000fe200078e0019 */
[----:B------:R-:W-:Y:S02]  /*3fb0*/  FMNMX.FTZ R93, R73, R94, !PT ;  /* 0x0000005e495d7209 */ /* 0x000fe40007810000 */
[----:B------:R-:W-:Y:S01]  /*3fc0*/  ISETP.GT.AND P3, PT, R60, 0x81, PT ;  /* 0x000000813c00780c */ /* 0x000fe20003f64270 */
[----:B------:R-:W0:Y:S01]  /*3fd0*/  MUFU.TANH R86, R86 ;  /* 0x0000005600567308 */ /* 0x000e220000002400 */
[----:B------:R-:W-:Y:S01]  /*3fe0*/  FMNMX.FTZ R94, R74, R93, !PT ;  /* 0x0000005d4a5e7209 */ /* 0x000fe20007810000 */
[----:B------:R-:W-:-:S06]  /*3ff0*/  FMUL.FTZ R93, R0, R40 ;  /* 0x00000028005d7220 */ /* 0x000fcc0000410000 */
[----:B------:R-:W1:Y:S01]  /*4000*/  MUFU.TANH R105, R105 ;  /* 0x0000006900697308 */ /* 0x000e620000002400 */
[----:B--2---:R-:W-:Y:S01]  /*4010*/  FSEL R36, R101, -INF , P2 ;  /* 0xff80000065247808 */ /* 0x004fe20001000000 */
[----:B------:R-:W-:Y:S01]  /*4020*/  IMAD.MOV.U32 R101, RZ, RZ, R25 ;  /* 0x000000ffff657224 */ /* 0x000fe200078e0019 */
[----:B------:R-:W-:-:S04]  /*4030*/  ISETP.GT.AND P2, PT, R60, 0x88, PT ;  /* 0x000000883c00780c */ /* 0x000fc80003f44270 */
[----:B------:R-:W-:Y:S01]  /*4040*/  FSEL R87, R87, -INF , P2 ;  /* 0xff80000057577808 */ /* 0x000fe20001000000 */
[----:B------:R2:W3:Y:S01]  /*4050*/  MUFU.TANH R89, R75 ;  /* 0x0000004b00597308 */ /* 0x0004e20000002400 */
[----:B0-----:R-:W-:-:S07]  /*4060*/  FSEL R86, R86, -INF , P3 ;  /* 0xff80000056567808 */ /* 0x001fce0001800000 */
[----:B------:R-:W0:Y:S01]  /*4070*/  MUFU.TANH R106, R106 ;  /* 0x0000006a006a7308 */ /* 0x000e220000002400 */
[----:B--2---:R-:W-:Y:S01]  /*4080*/  FSEL R75, R103, -INF , P6 ;  /* 0xff800000674b7808 */ /* 0x004fe20003000000 */
[--C-:B------:R-:W-:Y:S01]  /*4090*/  IMAD.MOV.U32 R103, RZ, RZ, R25.reuse ;  /* 0x000000ffff677224 */ /* 0x100fe200078e0019 */
[----:B-1----:R-:W-:Y:S01]  /*40a0*/  FSEL R37, R105, -INF , P6 ;  /* 0xff80000069257808 */ /* 0x002fe20003000000 */
[----:B------:R-:W-:Y:S01]  /*40b0*/  IMAD.MOV.U32 R105, RZ, RZ, R25 ;  /* 0x000000ffff697224 */ /* 0x000fe200078e0019 */
[----:B------:R-:W-:Y:S01]  /*40c0*/  FMNMX.FTZ R95, R75, R94, !PT ;  /* 0x0000005e4b5f7209 */ /* 0x000fe20007810000 */
[----:B------:R-:W-:Y:S01]  /*40d0*/  FMUL.FTZ R94, R0, R41 ;  /* 0x00000029005e7220 */ /* 0x000fe20000410000 */
[----:B------:R-:W-:Y:S01]  /*40e0*/  ISETP.GT.AND P6, PT, R60, 0x89, PT ;  /* 0x000000893c00780c */ /* 0x000fe20003fc4270 */
[----:B------:R-:W1:Y:S01]  /*40f0*/  MUFU.TANH R59, R59 ;  /* 0x0000003b003b7308 */ /* 0x000e620000002400 */
[----:B------:R-:W-:Y:S02]  /*4100*/  FMNMX.FTZ R40, R82, R95, !PT ;  /* 0x0000005f52287209 */ /* 0x000fe40007810000 */
[----:B---3--:R-:W-:-:S02]  /*4110*/  FSEL R89, R89, -INF , P6 ;  /* 0xff80000059597808 */ /* 0x008fc40003000000 */
[----:B------:R-:W-:Y:S02]  /*4120*/  FMNMX.FTZ R95, R83, R40, !PT ;  /* 0x00000028535f7209 */ /* 0x000fe40007810000 */
[----:B------:R-:W-:Y:S01]  /*4130*/  FSEL R41, R90, -INF , P4 ;  /* 0xff8000005a297808 */ /* 0x000fe20002000000 */
[----:B------:R-:W2:Y:S01]  /*4140*/  MUFU.TANH R66, R66 ;  /* 0x0000004200427308 */ /* 0x000ea20000002400 */
[----:B------:R-:W-:Y:S02]  /*4150*/  FMNMX.FTZ R96, R86, R95, !PT ;  /* 0x0000005f56607209 */ /* 0x000fe40007810000 */
[----:B0-----:R-:W-:Y:S01]  /*4160*/  FSEL R40, R106, -INF , P5 ;  /* 0xff8000006a287808 */ /* 0x001fe20002800000 */
[----:B------:R-:W-:Y:S01]  /*4170*/  IMAD.MOV.U32 R106, RZ, RZ, R25 ;  /* 0x000000ffff6a7224 */ /* 0x000fe200078e0019 */
[C---:B------:R-:W-:Y:S02]  /*4180*/  ISETP.GT.AND P5, PT, R60.reuse, 0x90, PT ;  /* 0x000000903c00780c */ /* 0x040fe40003fa4270 */
[----:B------:R-:W-:Y:S01]  /*4190*/  FMNMX.FTZ R96, R87, R96, !PT ;  /* 0x0000006057607209 */ /* 0x000fe20007810000 */
[----:B------:R-:W0:Y:S01]  /*41a0*/  MUFU.TANH R91, R91 ;  /* 0x0000005b005b7308 */ /* 0x000e220000002400 */
[----:B------:R-:W-:-:S02]  /*41b0*/  ISETP.GT.AND P4, PT, R60, 0x91, PT ;  /* 0x000000913c00780c */ /* 0x000fc40003f84270 */
[----:B-1----:R-:W-:Y:S02]  /*41c0*/  FSEL R90, R59, -INF , P5 ;  /* 0xff8000003b5a7808 */ /* 0x002fe40002800000 */
[----:B------:R-:W-:-:S03]  /*41d0*/  FMNMX.FTZ R95, R89, R96, !PT ;  /* 0x00000060595f7209 */ /* 0x000fc60007810000 */
[----:B------:R-:W1:Y:S01]  /*41e0*/  MUFU.TANH R93, R93 ;  /* 0x0000005d005d7308 */ /* 0x000e620000002400 */
[----:B--2---:R-:W-:Y:S02]  /*41f0*/  FSEL R59, R66, -INF , P3 ;  /* 0xff800000423b7808 */ /* 0x004fe40001800000 */
[----:B------:R-:W-:Y:S02]  /*4200*/  ISETP.GT.AND P3, PT, R60, 0x98, PT ;  /* 0x000000983c00780c */ /* 0x000fe40003f64270 */
[----:B------:R-:W-:Y:S02]  /*4210*/  FMNMX.FTZ R96, R90, R95, !PT ;  /* 0x0000005f5a607209 */ /* 0x000fe40007810000 */
[----:B------:R-:W-:Y:S01]  /*4220*/  FSEL R66, R92, -INF , P2 ;  /* 0xff8000005c427808 */ /* 0x000fe20001000000 */
[----:B------:R-:W2:Y:S01]  /*4230*/  MUFU.TANH R94, R94 ;  /* 0x0000005e005e7308 */ /* 0x000ea20000002400 */
[----:B0-----:R-:W-:Y:S02]  /*4240*/  FSEL R91, R91, -INF , P4 ;  /* 0xff8000005b5b7808 */ /* 0x001fe40002000000 */
[----:B------:R-:W-:-:S05]  /*4250*/  ISETP.GT.AND P2, PT, R60, 0x99, PT ;  /* 0x000000993c00780c */ /* 0x000fca0003f44270 */
[----:B------:R0:W-:Y:S01]  /*4260*/  MUFU.TANH R97, R42 ;  /* 0x0000002a00617308 */ /* 0x0001e20000002400 */
[----:B-1----:R-:W-:Y:S02]  /*4270*/  FSEL R60, R93, -INF , P3 ;  /* 0xff8000005d3c7808 */ /* 0x002fe40001800000 */
[----:B------:R-:W-:-:S04]  /*4280*/  FMNMX.FTZ R93, R91, R96, !PT ;  /* 0x000000605b5d7209 */ /* 0x000fc80007810000 */
[----:B------:R-:W-:Y:S01]  /*4290*/  FMNMX.FTZ R93, R60, R93, !PT ;  /* 0x0000005d3c5d7209 */ /* 0x000fe20007810000 */
[----:B------:R1:W-:Y:S01]  /*42a0*/  MUFU.TANH R98, R43 ;  /* 0x0000002b00627308 */ /* 0x0003e20000002400 */
[----:B--2---:R-:W-:-:S04]  /*42b0*/  FSEL R92, R94, -INF , P2 ;  /* 0xff8000005e5c7808 */ /* 0x004fc80001000000 */
[----:B------:R-:W-:-:S05]  /*42c0*/  FMNMX.FTZ R95, R92, R93, !PT ;  /* 0x0000005d5c5f7209 */ /* 0x000fca0007810000 */
[----:B------:R-:W2:Y:S02]  /*42d0*/  SHFL.BFLY PT, R94, R95, 0x2, 0x1f ;  /* 0x0c401f005f5e7f89 */ /* 0x000ea400000e0000 */
[----:B--2---:R-:W-:Y:S01]  /*42e0*/  FMNMX.FTZ R96, R95, R94, !PT ;  /* 0x0000005e5f607209 */ /* 0x004fe20007810000 */
[C---:B------:R-:W-:Y:S01]  /*42f0*/  FMUL.FTZ R94, R0.reuse, R35 ;  /* 0x00000023005e7220 */ /* 0x040fe20000410000 */
[----:B------:R-:W-:-:S03]  /*4300*/  FMUL.FTZ R95, R0, R38 ;  /* 0x00000026005f7220 */ /* 0x000fc60000410000 */
[----:B------:R-:W2:Y:S02]  /*4310*/  SHFL.BFLY PT, R93, R96, 0x1, 0x1f ;  /* 0x0c201f00605d7f89 */ /* 0x000ea400000e0000 */
[----:B------:R-:W-:Y:S08]  /*4320*/  MUFU.TANH R94, R94 ;  /* 0x0000005e005e7308 */ /* 0x000ff00000002400 */
[----:B------:R-:W-:Y:S01]  /*4330*/  MUFU.TANH R95, R95 ;  /* 0x0000005f005f7308 */ /* 0x000fe20000002400 */
[----:B--2---:R-:W-:Y:S01]  /*4340*/  FMNMX.FTZ R120, R96, R93, !PT ;  /* 0x0000005d60787209 */ /* 0x004fe20007810000 */
[----:B------:R-:W-:-:S02]  /*4350*/  IMAD.U32 R93, RZ, RZ, UR6 ;  /* 0x00000006ff5d7e24 */ /* 0x000fc4000f8e00ff */
[----:B------:R-:W-:Y:S01]  /*4360*/  FMUL.FTZ R96, R0, R39 ;  /* 0x0000002700607220 */ /* 0x000fe20000410000 */
[C---:B------:R-:W-:Y:S01]  /*4370*/  FSETP.NEU.FTZ.AND P0, PT, R120.reuse, -INF , PT ;  /* 0xff8000007800780b */ /* 0x040fe20003f1d000 */
[----:B------:R-:W-:-:S04]  /*4380*/  FFMA.FTZ R93, R120, R93, -8 ;  /* 0xc1000000785d7423 */ /* 0x000fc8000001005d */
[----:B------:R-:W-:Y:S01]  /*4390*/  MUFU.TANH R96, R96 ;  /* 0x0000006000607308 */ /* 0x000fe20000002400 */
[----:B------:R-:W-:Y:S02]  /*43a0*/  FSEL R93, R93, RZ, P0 ;  /* 0x000000ff5d5d7208 */ /* 0x000fe40000000000 */
[----:B------:R-:W-:Y:S01]  /*43b0*/  ISETP.NE.AND P0, PT, R108, RZ, PT ;  /* 0x000000ff6c00720c */ /* 0x000fe20003f05270 */
[----:B------:R-:W-:Y:S02]  /*43c0*/  IMAD.MOV.U32 R108, RZ, RZ, R25 ;  /* 0x000000ffff6c7224 */ /* 0x000fe400078e0019 */
[--C-:B------:R-:W-:Y:S01]  /*43d0*/  FFMA.FTZ R39, R51, UR6, -R93.reuse ;  /* 0x0000000633277c23 */ /* 0x100fe2000801085d */
[----:B------:R-:W-:Y:S01]  /*43e0*/  FMNMX.FTZ R51, R6, R7, !PT ;  /* 0x0000000706337209 */ /* 0x000fe20007810000 */
[--C-:B0-----:R-:W-:Y:S01]  /*43f0*/  FFMA.FTZ R42, R54, UR6, -R93.reuse ;  /* 0x00000006362a7c23 */ /* 0x101fe2000801085d */
[----:B-1----:R-:W-:-:S01]  /*4400*/  FFMA.FTZ R43, R55, UR6, -R93 ;  /* 0x00000006372b7c23 */ /* 0x002fc2000801085d */
        /* <DEDUP_REMOVED lines=11> */
[----:B------:R0:W-:Y:S01]  /*44c0*/  MUFU.EX2 R51, R76 ;  /* 0x0000004c00337308 */ /* 0x0001e20000000800 */
        /* <DEDUP_REMOVED lines=14> */
[----:B------:R-:W-:Y:S03]  /*45b0*/  MUFU.EX2 R35, R35 ;  /* 0x0000002300237308 */ /* 0x000fe60000000800 */
[----:B------:R-:W-:Y:S01]  /*45c0*/  FMNMX.FTZ R57, R15, R56, !PT ;  /* 0x000000380f397209 */ /* 0x000fe20007810000 */
[----:B------:R-:W-:-:S03]  /*45d0*/  FFMA.FTZ R56, R79, UR6, -R93 ;  /* 0x000000064f387c23 */ /* 0x000fc6000801085d */
[----:B0-----:R-:W-:Y:S01]  /*45e0*/  FMNMX.FTZ R76, R20, R57, !PT ;  /* 0x00000039144c7209 */ /* 0x001fe20007810000 */
[----:B------:R0:W-:Y:S03]  /*45f0*/  MUFU.EX2 R55, R78 ;  /* 0x0000004e00377308 */ /* 0x0001e60000000800 */
[----:B------:R-:W-:-:S04]  /*4600*/  FMNMX.FTZ R57, R21, R76, !PT ;  /* 0x0000004c15397209 */ /* 0x000fc80007810000 */
[----:B------:R-:W-:Y:S01]  /*4610*/  FMNMX.FTZ R77, R24, R57, !PT ;  /* 0x00000039184d7209 */ /* 0x000fe20007810000 */
[----:B------:R-:W-:Y:S03]  /*4620*/  MUFU.EX2 R38, R38 ;  /* 0x0000002600267308 */ /* 0x000fe60000000800 */
[----:B------:R-:W-:-:S04]  /*4630*/  FMNMX.FTZ R76, R26, R77, !PT ;  /* 0x0000004d1a4c7209 */ /* 0x000fc80007810000 */
[----:B------:R-:W-:Y:S01]  /*4640*/  FMNMX.FTZ R77, R27, R76, !PT ;  /* 0x0000004c1b4d7209 */ /* 0x000fe20007810000 */
[----:B------:R-:W-:Y:S03]  /*4650*/  MUFU.EX2 R57, R80 ;  /* 0x0000005000397308 */ /* 0x000fe60000000800 */
[----:B0-----:R-:W-:Y:S01]  /*4660*/  FMNMX.FTZ R78, R44, R77, !PT ;  /* 0x0000004d2c4e7209 */ /* 0x001fe20007810000 */
[----:B------:R-:W-:-:S03]  /*4670*/  FFMA.FTZ R77, R84, UR6, -R93 ;  /* 0x00000006544d7c23 */ /* 0x000fc6000801085d */
[----:B------:R-:W-:Y:S01]  /*4680*/  FMNMX.FTZ R79, R45, R78, !PT ;  /* 0x0000004e2d4f7209 */ /* 0x000fe20007810000 */
[----:B------:R0:W-:Y:S03]  /*4690*/  MUFU.EX2 R80, R85 ;  /* 0x0000005500507308 */ /* 0x0001e60000000800 */
[----:B------:R-:W-:-:S04]  /*46a0*/  FMNMX.FTZ R78, R46, R79, !PT ;  /* 0x0000004f2e4e7209 */ /* 0x000fc80007810000 */
[----:B------:R-:W-:Y:S01]  /*46b0*/  FMNMX.FTZ R79, R47, R78, !PT ;  /* 0x0000004e2f4f7209 */ /* 0x000fe20007810000 */
[----:B------:R-:W-:Y:S01]  /*46c0*/  MUFU.EX2 R76, R81 ;  /* 0x00000051004c7308 */ /* 0x000fe20000000800 */
[----:B0-----:R-:W-:-:S01]  /*46d0*/  FFMA.FTZ R85, R65, UR6, -R93 ;  /* 0x0000000641557c23 */ /* 0x001fc2000801085d */
[----:B------:R-:W-:Y:S01]  /*46e0*/  FFMA.FTZ R78, R88, UR6, -R93 ;  /* 0x00000006584e7c23 */ /* 0x000fe2000801085d */
[----:B------:R-:W-:-:S04]  /*46f0*/  FMNMX.FTZ R79, R28, R79, !PT ;  /* 0x0000004f1c4f7209 */ /* 0x000fc80007810000 */
[----:B------:R-:W-:Y:S01]  /*4700*/  FMNMX.FTZ R84, R30, R79, !PT ;  /* 0x0000004f1e547209 */ /* 0x000fe20007810000 */
[----:B------:R-:W-:Y:S03]  /*4710*/  MUFU.EX2 R39, R39 ;  /* 0x0000002700277308 */ /* 0x000fe60000000800 */
[----:B------:R-:W-:-:S04]  /*4720*/  FMNMX.FTZ R79, R29, R84, !PT ;  /* 0x000000541d4f7209 */ /* 0x000fc80007810000 */
[----:B------:R-:W-:Y:S01]  /*4730*/  FMNMX.FTZ R84, R48, R79, !PT ;  /* 0x0000004f30547209 */ /* 0x000fe20007810000 */
[----:B------:R-:W0:Y:S03]  /*4740*/  MUFU.EX2 R50, R50 ;  /* 0x0000003200327308 */ /* 0x000e260000000800 */
[----:B------:R-:W-:-:S04]  /*4750*/  FMNMX.FTZ R79, R31, R84, !PT ;  /* 0x000000541f4f7209 */ /* 0x000fc80007810000 */
[----:B------:R-:W-:Y:S01]  /*4760*/  FMNMX.FTZ R79, R32, R79, !PT ;  /* 0x0000004f204f7209 */ /* 0x000fe20007810000 */
[----:B------:R-:W-:Y:S03]  /*4770*/  MUFU.EX2 R42, R42 ;  /* 0x0000002a002a7308 */ /* 0x000fe60000000800 */
[----:B------:R-:W-:Y:S01]  /*4780*/  FMNMX.FTZ R84, R34, R79, !PT ;  /* 0x0000004f22547209 */ /* 0x000fe20007810000 */
[----:B------:R-:W-:-:S03]  /*4790*/  FFMA.FTZ R79, R63, UR6, -R93 ;  /* 0x000000063f4f7c23 */ /* 0x000fc6000801085d */
[----:B------:R-:W-:Y:S01]  /*47a0*/  FMNMX.FTZ R84, R53, R84, !PT ;  /* 0x0000005435547209 */ /* 0x000fe20007810000 */
[----:B------:R-:W-:Y:S01]  /*47b0*/  MUFU.EX2 R43, R43 ;  /* 0x0000002b002b7308 */ /* 0x000fe20000000800 */
[----:B0-----:R-:W-:Y:S02]  /*47c0*/  F2FP.SATFINITE.E4M3.F32.PACK_AB_MERGE_C R200, R50, R39, RZ ;  /* 0x0000002732c8723e */ /* 0x001fe400048070ff */
[----:B------:R-:W-:Y:S02]  /*47d0*/  FMNMX.FTZ R63, R33, R84, !PT ;  /* 0x00000054213f7209 */ /* 0x000fe40007810000 */
[----:B------:R-:W-:Y:S02]  /*47e0*/  F2FP.SATFINITE.E4M3.F32.PACK_AB_MERGE_C R200, R38, R35, R200 ;  /* 0x0000002326c8723e */ /* 0x000fe400048070c8 */
[----:B------:R-:W-:Y:S01]  /*47f0*/  FMNMX.FTZ R65, R36, R63, !PT ;  /* 0x0000003f24417209 */ /* 0x000fe20007810000 */
[----:B------:R-:W-:Y:S03]  /*4800*/  MUFU.EX2 R49, R49 ;  /* 0x0000003100317308 */ /* 0x000fe60000000800 */
[----:B------:R-:W-:-:S04]  /*4810*/  FMNMX.FTZ R84, R58, R65, !PT ;  /* 0x000000413a547209 */ /* 0x000fc80007810000 */
[----:B------:R-:W-:Y:S01]  /*4820*/  FMNMX.FTZ R65, R37, R84, !PT ;  /* 0x0000005425417209 */ /* 0x000fe20007810000 */
[----:B------:R0:W-:Y:S03]  /*4830*/  MUFU.EX2 R63, R85 ;  /* 0x00000055003f7308 */ /* 0x0001e60000000800 */
[----:B------:R-:W-:Y:S01]  /*4840*/  FMNMX.FTZ R84, R40, R65, !PT ;  /* 0x0000004128547209 */ /* 0x000fe20007810000 */
[----:B------:R-:W-:Y:S01]  /*4850*/  FFMA.FTZ R65, R70, UR6, -R93 ;  /* 0x0000000646417c23 */ /* 0x000fe2000801085d */
[----:B------:R-:W-:Y:S02]  /*4860*/  FSEL R70, R94, -INF , P6 ;  /* 0xff8000005e467808 */ /* 0x000fe40003000000 */
[----:B------:R-:W-:Y:S01]  /*4870*/  FMNMX.FTZ R84, R41, R84, !PT ;  /* 0x0000005429547209 */ /* 0x000fe20007810000 */
[----:B------:R-:W1:Y:S01]  /*4880*/  MUFU.EX2 R52, R52 ;  /* 0x0000003400347308 */ /* 0x000e620000000800 */
[----:B0-----:R-:W-:-:S02]  /*4890*/  FSEL R85, R97, -INF , P3 ;  /* 0xff80000061557808 */ /* 0x001fc40001800000 */
[----:B------:R-:W-:Y:S01]  /*48a0*/  FMNMX.FTZ R81, R59, R84, !PT ;  /* 0x000000543b517209 */ /* 0x000fe20007810000 */
[----:B------:R-:W-:-:S01]  /*48b0*/  FFMA.FTZ R84, R67, UR6, -R93 ;  /* 0x0000000643547c23 */ /* 0x000fc2000801085d */
[----:B------:R-:W-:Y:S02]  /*48c0*/  FSEL R67, R95, -INF , P5 ;  /* 0xff8000005f437808 */ /* 0x000fe40002800000 */
[----:B------:R-:W-:Y:S01]  /*48d0*/  FMNMX.FTZ R81, R66, R81, !PT ;  /* 0x0000005142517209 */ /* 0x000fe20007810000 */
[----:B------:R-:W-:Y:S03]  /*48e0*/  MUFU.EX2 R54, R54 ;  /* 0x0000003600367308 */ /* 0x000fe60000000800 */
[----:B------:R-:W-:Y:S02]  /*48f0*/  FMNMX.FTZ R88, R70, R81, !PT ;  /* 0x0000005146587209 */ /* 0x000fe40007810000 */
[----:B------:R-:W-:-:S02]  /*4900*/  FSEL R81, R96, -INF , P4 ;  /* 0xff80000060517808 */ /* 0x000fc40002000000 */
[----:B------:R-:W-:Y:S01]  /*4910*/  FMNMX.FTZ R88, R67, R88, !PT ;  /* 0x0000005843587209 */ /* 0x000fe20007810000 */
[----:B------:R-:W0:Y:S01]  /*4920*/  MUFU.EX2 R56, R56 ;  /* 0x0000003800387308 */ /* 0x000e220000000800 */
[----:B-1----:R-:W-:Y:S02]  /*4930*/  F2FP.SATFINITE.E4M3.F32.PACK_AB_MERGE_C R202, R52, R49, RZ ;  /* 0x0000003134ca723e */ /* 0x002fe400048070ff */
[----:B------:R-:W-:Y:S02]  /*4940*/  FMNMX.FTZ R94, R81, R88, !PT ;  /* 0x00000058515e7209 */ /* 0x000fe40007810000 */
[----:B------:R-:W-:Y:S02]  /*4950*/  FSEL R88, R98, -INF , P2 ;  /* 0xff80000062587808 */ /* 0x000fe40001000000 */
        /* <DEDUP_REMOVED lines=8> */
[--C-:B------:R-:W-:Y:S01]  /*49e0*/  FFMA.FTZ R83, R86, UR6, -R93.reuse ;  /* 0x0000000656537c23 */ /* 0x100fe2000801085d */
[----:B------:R-:W1:Y:S01]  /*49f0*/  SHFL.BFLY PT, R96, R95, 0x2, 0x1f ;  /* 0x0c401f005f607f89 */ /* 0x000e6200000e0000 */
[----:B------:R-:W-:-:S01]  /*4a00*/  FFMA.FTZ R86, R87, UR6, -R93 ;  /* 0x0000000657567c23 */ /* 0x000fc2000801085d */
[--C-:B------:R-:W-:Y:S01]  /*4a10*/  FFMA.FTZ R87, R89, UR6, -R93.reuse ;  /* 0x0000000659577c23 */ /* 0x100fe2000801085d */
[----:B------:R-:W-:-:S01]  /*4a20*/  FFMA.FTZ R89, R90, UR6, -R93 ;  /* 0x000000065a597c23 */ /* 0x000fc2000801085d */
[--C-:B------:R-:W-:Y:S01]  /*4a30*/  FFMA.FTZ R90, R91, UR6, -R93.reuse ;  /* 0x000000065b5a7c23 */ /* 0x100fe2000801085d */
[----:B------:R-:W-:-:S01]  /*4a40*/  FFMA.FTZ R91, R92, UR6, -R93 ;  /* 0x000000065c5b7c23 */ /* 0x000fc2000801085d */
[----:B------:R-:W2:Y:S01]  /*4a50*/  MUFU.EX2 R77, R77 ;  /* 0x0000004d004d7308 */ /* 0x000ea20000000800 */
[----:B0-----:R-:W-:-:S02]  /*4a60*/  F2FP.SATFINITE.E4M3.F32.PACK_AB_MERGE_C R204, R56, R55, RZ ;  /* 0x0000003738cc723e */ /* 0x001fc400048070ff */
[----:B------:R-:W-:Y:S02]  /*4a70*/  F2FP.SATFINITE.E4M3.F32.PACK_AB_MERGE_C R202, R43, R42, R202 ;  /* 0x0000002a2bca723e */ /* 0x000fe400048070ca */
[----:B------:R-:W-:-:S03]  /*4a80*/  F2FP.SATFINITE.E4M3.F32.PACK_AB_MERGE_C R204, R54, R51, R204 ;  /* 0x0000003336cc723e */ /* 0x000fc600048070cc */
[----:B------:R-:W-:Y:S08]  /*4a90*/  MUFU.EX2 R78, R78 ;  /* 0x0000004e004e7308 */ /* 0x000ff00000000800 */
[----:B------:R-:W-:Y:S01]  /*4aa0*/  MUFU.EX2 R61, R61 ;  /* 0x0000003d003d7308 */ /* 0x000fe20000000800 */
[----:B--2---:R-:W-:Y:S02]  /*4ab0*/  F2FP.SATFINITE.E4M3.F32.PACK_AB_MERGE_C R206, R80, R77, RZ ;  /* 0x0000004d50ce723e */ /* 0x004fe400048070ff */
[----:B-1----:R-:W-:-:S02]  /*4ac0*/  FMNMX.FTZ R96, R95, R96, !PT ;  /* 0x000000605f607209 */ /* 0x002fc40007810000 */
[----:B------:R-:W-:-:S03]  /*4ad0*/  F2FP.SATFINITE.E4M3.F32.PACK_AB_MERGE_C R206, R76, R57, R206 ;  /* 0x000000394cce723e */ /* 0x000fc600048070ce */
[----:B------:R-:W0:Y:S01]  /*4ae0*/  SHFL.BFLY PT, R121, R96, 0x1, 0x1f ;  /* 0x0c201f0060797f89 */ /* 0x000e2200000e0000 */
[----:B------:R-:W-:Y:S08]  /*4af0*/  MUFU.EX2 R62, R62 ;  /* 0x0000003e003e7308 */ /* 0x000ff00000000800 */
[----:B------:R-:W1:Y:S08]  /*4b00*/  MUFU.EX2 R79, R79 ;  /* 0x0000004f004f7308 */ /* 0x000e700000000800 */
[----:B------:R-:W-:Y:S01]  /*4b10*/  MUFU.EX2 R64, R64 ;  /* 0x0000004000407308 */ /* 0x000fe20000000800 */
[----:B0-----:R-:W-:Y:S01]  /*4b20*/  FMNMX.FTZ R121, R96, R121, !PT ;  /* 0x0000007960797209 */ /* 0x001fe20007810000 */
[----:B------:R-:W-:-:S06]  /*4b30*/  IMAD.U32 R96, RZ, RZ, UR6 ;  /* 0x00000006ff607e24 */ /* 0x000fcc000f8e00ff */
[----:B------:R-:W-:Y:S01]  /*4b40*/  MUFU.EX2 R65, R65 ;  /* 0x0000004100417308 */ /* 0x000fe20000000800 */
[----:B-1----:R-:W-:Y:S01]  /*4b50*/  F2FP.SATFINITE.E4M3.F32.PACK_AB_MERGE_C R208, R79, R62, RZ ;  /* 0x0000003e4fd0723e */ /* 0x002fe200048070ff */
[C---:B------:R-:W-:Y:S01]  /*4b60*/  FFMA.FTZ R95, R121.reuse, R96, -8 ;  /* 0xc1000000795f7423 */ /* 0x040fe20000010060 */
[----:B------:R-:W-:Y:S02]  /*4b70*/  FSETP.NEU.FTZ.AND P2, PT, R121, -INF , PT ;  /* 0xff8000007900780b */ /* 0x000fe40003f5d000 */
[----:B------:R-:W-:Y:S02]  /*4b80*/  F2FP.SATFINITE.E4M3.F32.PACK_AB_MERGE_C R208, R61, R78, R208 ;  /* 0x0000004e3dd0723e */ /* 0x000fe400048070d0 */
        /* <DEDUP_REMOVED lines=8> */
[----:B------:R-:W-:Y:S01]  /*4c10*/  MUFU.EX2 R6, R6 ;  /* 0x0000000600067308 */ /* 0x000fe20000000800 */
[----:B------:R-:W-:-:S01]  /*4c20*/  FFMA.FTZ R21, R21, UR6, -R93 ;  /* 0x0000000615157c23 */ /* 0x000fc2000801085d */
[--C-:B------:R-:W-:Y:S01]  /*4c30*/  FFMA.FTZ R96, R12, UR6, -R93.reuse ;  /* 0x000000060c607c23 */ /* 0x100fe2000801085d */
[----:B------:R-:W-:-:S01]  /*4c40*/  FFMA.FTZ R12, R24, UR6, -R93 ;  /* 0x00000006180c7c23 */ /* 0x000fc2000801085d */
[----:B------:R-:W-:Y:S01]  /*4c50*/  FADD.FTZ R24, R35, R38 ;  /* 0x0000002623187221 */ /* 0x000fe20000010000 */
[----:B------:R-:W-:-:S01]  /*4c60*/  FFMA.FTZ R97, R13, UR6, -R93 ;  /* 0x000000060d617c23 */ /* 0x000fc2000801085d */
[--C-:B------:R-:W-:Y:S01]  /*4c70*/  FFMA.FTZ R10, R14, UR6, -R93.reuse ;  /* 0x000000060e0a7c23 */ /* 0x100fe2000801085d */
[----:B------:R-:W-:-:S01]  /*4c80*/  FFMA.FTZ R14, R45, UR6, -R93 ;  /* 0x000000062d0e7c23 */ /* 0x000fc2000801085d */
[----:B------:R-:W-:Y:S01]  /*4c90*/  MUFU.EX2 R7, R7 ;  /* 0x0000000700077308 */ /* 0x000fe20000000800 */
[----:B------:R-:W-:-:S01]  /*4ca0*/  FFMA.FTZ R13, R26, UR6, -R93 ;  /* 0x000000061a0d7c23 */ /* 0x000fc2000801085d */
[----:B------:R-:W-:Y:S01]  /*4cb0*/  FADD.FTZ R45, R39, R24 ;  /* 0x00000018272d7221 */ /* 0x000fe20000010000 */
[----:B------:R-:W-:-:S01]  /*4cc0*/  FFMA.FTZ R11, R15, UR6, -R93 ;  /* 0x000000060f0b7c23 */ /* 0x000fc2000801085d */
[--C-:B------:R-:W-:Y:S01]  /*4cd0*/  FFMA.FTZ R98, R20, UR6, -R93.reuse ;  /* 0x0000000614627c23 */ /* 0x100fe2000801085d */
[----:B------:R-:W-:-:S01]  /*4ce0*/  FFMA.FTZ R20, R30, UR6, -R93 ;  /* 0x000000061e147c23 */ /* 0x000fc2000801085d */
[----:B------:R-:W-:Y:S01]  /*4cf0*/  FADD.FTZ R45, R50, R45 ;  /* 0x0000002d322d7221 */ /* 0x000fe20000010000 */
[----:B------:R-:W-:-:S01]  /*4d00*/  FFMA.FTZ R32, R32, UR6, -R93 ;  /* 0x0000000620207c23 */ /* 0x000fc2000801085d */
[----:B------:R-:W-:Y:S01]  /*4d10*/  MUFU.EX2 R92, R92 ;  /* 0x0000005c005c7308 */ /* 0x000fe20000000800 */
[----:B------:R-:W-:-:S02]  /*4d20*/  @!P1 VIADD R24, R5, 0x33440 ;  /* 0x0003344005189836 */ /* 0x000fc40000000000 */
[--C-:B------:R-:W-:Y:S01]  /*4d30*/  FFMA.FTZ R27, R27, UR6, -R93.reuse ;  /* 0x000000061b1b7c23 */ /* 0x100fe2000801085d */
[----:B------:R-:W-:-:S01]  /*4d40*/  FFMA.FTZ R44, R44, UR6, -R93 ;  /* 0x000000062c2c7c23 */ /* 0x000fc2000801085d */
[--C-:B------:R-:W-:Y:S01]  /*4d50*/  FFMA.FTZ R34, R34, UR6, -R93.reuse ;  /* 0x0000000622227c23 */ /* 0x100fe2000801085d */
[----:B------:R-:W-:-:S01]  /*4d60*/  FFMA.FTZ R15, R46, UR6, -R93 ;  /* 0x000000062e0f7c23 */ /* 0x000fc2000801085d */
[----:B------:R-:W-:Y:S01]  /*4d70*/  @!P1 PRMT R24, RZ, 0x654, R24 ;  /* 0x00000654ff189816 */ /* 0x000fe20000000018 */
[----:B------:R-:W-:-:S01]  /*4d80*/  FFMA.FTZ R47, R47, UR6, -R93 ;  /* 0x000000062f2f7c23 */ /* 0x000fc2000801085d */
[----:B------:R-:W0:Y:S01]  /*4d90*/  MUFU.EX2 R95, R95 ;  /* 0x0000005f005f7308 */ /* 0x000e220000000800 */
[----:B------:R-:W-:-:S01]  /*4da0*/  FFMA.FTZ R33, R33, UR6, -R93 ;  /* 0x0000000621217c23 */ /* 0x000fc2000801085d */
[----:B------:R1:W-:Y:S01]  /*4db0*/  @!P1 SYNCS.ARRIVE.TRANS64.RED.A1T0 RZ, [R24+URZ], RZ ;  /* 0x000000ff18ff99a7 */ /* 0x0003e2000810043f */
[----:B------:R-:W-:-:S01]  /*4dc0*/  FFMA.FTZ R28, R28, UR6, -R93 ;  /* 0x000000061c1c7c23 */ /* 0x000fc2000801085d */
[--C-:B------:R-:W-:Y:S01]  /*4dd0*/  FFMA.FTZ R48, R48, UR6, -R93.reuse ;  /* 0x0000000630307c23 */ /* 0x100fe2000801085d */
[----:B------:R-:W-:-:S01]  /*4de0*/  FFMA.FTZ R31, R31, UR6, -R93 ;  /* 0x000000061f1f7c23 */ /* 0x000fc2000801085d */
[--C-:B------:R-:W-:Y:S01]  /*4df0*/  FFMA.FTZ R53, R53, UR6, -R93.reuse ;  /* 0x0000000635357c23 */ /* 0x100fe2000801085d */
[----:B------:R-:W-:-:S01]  /*4e00*/  FFMA.FTZ R58, R58, UR6, -R93 ;  /* 0x000000063a3a7c23 */ /* 0x000fc2000801085d */
[----:B------:R-:W2:Y:S01]  /*4e10*/  MUFU.EX2 R8, R8 ;  /* 0x0000000800087308 */ /* 0x000ea20000000800 */
[----:B------:R-:W-:-:S01]  /*4e20*/  FFMA.FTZ R37, R37, UR6, -R93 ;  /* 0x0000000625257c23 */ /* 0x000fc2000801085d */
[--C-:B------:R-:W-:Y:S01]  /*4e30*/  FFMA.FTZ R40, R40, UR6, -R93.reuse ;  /* 0x0000000628287c23 */ /* 0x100fe2000801085d */
[----:B------:R-:W-:-:S01]  /*4e40*/  FFMA.FTZ R41, R41, UR6, -R93 ;  /* 0x0000000629297c23 */ /* 0x000fc2000801085d */
[--C-:B------:R-:W-:Y:S01]  /*4e50*/  FFMA.FTZ R59, R59, UR6, -R93.reuse ;  /* 0x000000063b3b7c23 */ /* 0x100fe2000801085d */
[----:B------:R-:W-:-:S01]  /*4e60*/  FFMA.FTZ R66, R66, UR6, -R93 ;  /* 0x0000000642427c23 */ /* 0x000fc2000801085d */
[--C-:B------:R-:W-:Y:S01]  /*4e70*/  FFMA.FTZ R70, R70, UR6, -R93.reuse ;  /* 0x0000000646467c23 */ /* 0x100fe2000801085d */
[----:B------:R-:W-:-:S01]  /*4e80*/  FFMA.FTZ R67, R67, UR6, -R93 ;  /* 0x0000000643437c23 */ /* 0x000fc2000801085d */
[----:B------:R3:W-:Y:S01]  /*4e90*/  MUFU.EX2 R99, R21 ;  /* 0x0000001500637308 */ /* 0x0007e20000000800 */
[----:B0-----:R-:W-:Y:S01]  /*4ea0*/  F2FP.SATFINITE.E4M3.F32.PACK_AB_MERGE_C R201, R95, R92, RZ ;  /* 0x0000005c5fc9723e */ /* 0x001fe200048070ff */
[--C-:B------:R-:W-:Y:S01]  /*4eb0*/  FFMA.FTZ R81, R81, UR6, -R93.reuse ;  /* 0x0000000651517c23 */ /* 0x100fe2000801085d */
[----:B------:R-:W-:-:S01]  /*4ec0*/  FFMA.FTZ R85, R85, UR6, -R93 ;  /* 0x0000000655557c23 */ /* 0x000fc2000801085d */
[----:B------:R-:W-:Y:S01]  /*4ed0*/  FFMA.FTZ R88, R88, UR6, -R93 ;  /* 0x0000000658587c23 */ /* 0x000fe2000801085d */
[----:B------:R-:W-:Y:S01]  /*4ee0*/  F2FP.SATFINITE.E4M3.F32.PACK_AB_MERGE_C R201, R7, R6, R201 ;  /* 0x0000000607c9723e */ /* 0x000fe200048070c9 */
[----:B------:R-:W-:Y:S01]  /*4ef0*/  IMAD.MOV.U32 R35, RZ, RZ, R25 ;  /* 0x000000ffff237224 */ /* 0x000fe200078e0019 */
[----:B------:R-:W-:Y:S01]  /*4f00*/  PLOP3.LUT P1, PT, PT, PT, UP0, 0x80, 0x0 ;  /* 0x000000000000781c */ /* 0x000fe20003f2f008 */
[----:B------:R-:W0:Y:S01]  /*4f10*/  MUFU.EX2 R9, R9 ;  /* 0x0000000900097308 */ /* 0x000e220000000800 */
[----:B---3--:R-:W-:-:S01]  /*4f20*/  FFMA.FTZ R21, R29, UR6, -R93 ;  /* 0x000000061d157c23 */ /* 0x008fc2000801085d */
[----:B------:R-:W-:Y:S01]  /*4f30*/  FADD.FTZ R29, R6, R7 ;  /* 0x00000007061d7221 */ /* 0x000fe20000010000 */
[----:B------:R-:W-:Y:S01]  /*4f40*/  F2FP.SATFINITE.E4M3.F32.PACK_AB_MERGE_C R210, R84, R65, RZ ;  /* 0x0000004154d2723e */ /* 0x000fe200048070ff */
[----:B------:R-:W-:-:S02]  /*4f50*/  IMAD.MOV.U32 R38, RZ, RZ, R25 ;  /* 0x000000ffff267224 */ /* 0x000fc400078e0019 */
[----:B------:R-:W-:-:S01]  /*4f60*/  FADD.FTZ R26, R92, R29 ;  /* 0x0000001d5c1a7221 */ /* 0x000fc20000010000 */
[----:B------:R-:W-:Y:S01]  /*4f70*/  F2FP.SATFINITE.E4M3.F32.PACK_AB_MERGE_C R210, R64, R63, R210 ;  /* 0x0000003f40d2723e */ /* 0x000fe200048070d2 */
[----:B------:R-:W3:Y:S01]  /*4f80*/  MUFU.EX2 R96, R96 ;  /* 0x0000006000607308 */ /* 0x000ee20000000800 */
[----:B------:R-:W-:Y:S02]  /*4f90*/  IMAD.MOV.U32 R46, RZ, RZ, R25 ;  /* 0x000000ffff2e7224 */ /* 0x000fe400078e0019 */
[----:B------:R-:W-:Y:S01]  /*4fa0*/  FADD.FTZ R29, R95, R26 ;  /* 0x0000001a5f1d7221 */ /* 0x000fe20000010000 */
[----:B------:R-:W-:-:S01]  /*4fb0*/  FADD.FTZ R26, R42, R45 ;  /* 0x0000002d2a1a7221 */ /* 0x000fc20000010000 */
[----:B------:R-:W-:Y:S02]  /*4fc0*/  IMAD.MOV.U32 R42, RZ, RZ, R25 ;  /* 0x000000ffff2a7224 */ /* 0x000fe400078e0019 */
[----:B--2---:R-:W-:-:S01]  /*4fd0*/  FADD.FTZ R30, R8, R29 ;  /* 0x0000001d081e7221 */ /* 0x004fc20000010000 */
[----:B------:R-:W-:Y:S01]  /*4fe0*/  FADD.FTZ R26, R43, R26 ;  /* 0x0000001a2b1a7221 */ /* 0x000fe20000010000 */
[----:B------:R-:W2:Y:S01]  /*4ff0*/  MUFU.EX2 R97, R97 ;  /* 0x0000006100617308 */ /* 0x000ea20000000800 */
[----:B------:R-:W-:-:S02]  /*5000*/  IMAD.MOV.U32 R43, RZ, RZ, R25 ;  /* 0x000000ffff2b7224 */ /* 0x000fc400078e0019 */
[----:B0-----:R-:W-:Y:S01]  /*5010*/  FADD.FTZ R29, R9, R30 ;  /* 0x0000001e091d7221 */ /* 0x001fe20000010000 */
[----:B------:R-:W-:-:S01]  /*5020*/  FADD.FTZ R45, R49, R26 ;  /* 0x0000001a312d7221 */ /* 0x000fc20000010000 */
[----:B------:R-:W-:Y:S01]  /*5030*/  FFMA.FTZ R26, R36, UR6, -R93 ;  /* 0x00000006241a7c23 */ /* 0x000fe2000801085d */
[--C-:B------:R-:W-:Y:S02]  /*5040*/  IMAD.MOV.U32 R36, RZ, RZ, R25.reuse ;  /* 0x000000ffff247224 */ /* 0x100fe400078e0019 */
[----:B------:R-:W-:Y:S01]  /*5050*/  IMAD.MOV.U32 R49, RZ, RZ, R25 ;  /* 0x000000ffff317224 */ /* 0x000fe200078e0019 */
[----:B------:R-:W0:Y:S01]  /*5060*/  MUFU.EX2 R10, R10 ;  /* 0x0000000a000a7308 */ /* 0x000e220000000800 */
[----:B---3--:R-:W-:-:S01]  /*5070*/  FADD.FTZ R30, R96, R29 ;  /* 0x0000001d601e7221 */ /* 0x008fc20000010000 */
[--C-:B------:R-:W-:Y:S02]  /*5080*/  IMAD.MOV.U32 R50, RZ, RZ, R25.reuse ;  /* 0x000000ffff327224 */ /* 0x100fe400078e0019 */
[----:B------:R-:W-:-:S02]  /*5090*/  IMAD.MOV.U32 R93, RZ, RZ, R25 ;  /* 0x000000ffff5d7224 */ /* 0x000fc400078e0019 */
[----:B------:R-:W-:Y:S02]  /*50a0*/  IMAD.MOV.U32 R92, RZ, RZ, R25 ;  /* 0x000000ffff5c7224 */ /* 0x000fe400078e0019 */
[----:B------:R-:W3:Y:S01]  /*50b0*/  MUFU.EX2 R11, R11 ;  /* 0x0000000b000b7308 */ /* 0x000ee20000000800 */
[----:B--2---:R-:W-:-:S01]  /*50c0*/  FADD.FTZ R29, R97, R30 ;  /* 0x0000001e611d7221 */ /* 0x004fc20000010000 */
[----:B------:R-:W-:Y:S01]  /*50d0*/  F2FP.SATFINITE.E4M3.F32.PACK_AB_MERGE_C R203, R97, R96, RZ ;  /* 0x0000006061cb723e */ /* 0x000fe200048070ff */
[--C-:B------:R-:W-:Y:S02]  /*50e0*/  IMAD.MOV.U32 R95, RZ, RZ, R25.reuse ;  /* 0x000000ffff5f7224 */ /* 0x100fe400078e0019 */
[----:B------:R-:W-:Y:S01]  /*50f0*/  IMAD.MOV.U32 R97, RZ, RZ, R25 ;  /* 0x000000ffff617224 */ /* 0x000fe200078e0019 */
[----:B------:R-:W-:Y:S01]  /*5100*/  F2FP.SATFINITE.E4M3.F32.PACK_AB_MERGE_C R203, R9, R8, R203 ;  /* 0x0000000809cb723e */ /* 0x000fe200048070cb */
[----:B------:R-:W-:Y:S01]  /*5110*/  IMAD.MOV.U32 R96, RZ, RZ, R25 ;  /* 0x000000ffff607224 */ /* 0x000fe200078e0019 */
[----:B------:R-:W2:Y:S01]  /*5120*/  MUFU.EX2 R98, R98 ;  /* 0x0000006200627308 */ /* 0x000ea20000000800 */
[----:B0-----:R-:W-:-:S07]  /*5130*/  FADD.FTZ R30, R10, R29 ;  /* 0x0000001d0a1e7221 */ /* 0x001fce0000010000 */
[----:B------:R0:W-:Y:S01]  /*5140*/  MUFU.EX2 R5, R32 ;  /* 0x0000002000057308 */ /* 0x0001e20000000800 */
[----:B---3--:R-:W-:-:S07]  /*5150*/  FADD.FTZ R29, R11, R30 ;  /* 0x0000001e0b1d7221 */ /* 0x008fce0000010000 */
[----:B------:R-:W3:Y:S01]  /*5160*/  MUFU.EX2 R12, R12 ;  /* 0x0000000c000c7308 */ /* 0x000ee20000000800 */
[----:B0-----:R-:W-:-:S01]  /*5170*/  FADD.FTZ R32, R52, R45 ;  /* 0x0000002d34207221 */ /* 0x001fc20000010000 */
[----:B------:R-:W-:-:S03]  /*5180*/  IMAD.MOV.U32 R52, RZ, RZ, R25 ;  /* 0x000000ffff347224 */ /* 0x000fc600078e0019 */
[----:B------:R-:W-:Y:S01]  /*5190*/  FADD.FTZ R45, R51, R32 ;  /* 0x00000020332d7221 */ /* 0x000fe20000010000 */
[----:B------:R-:W-:Y:S02]  /*51a0*/  IMAD.MOV.U32 R51, RZ, RZ, R25 ;  /* 0x000000ffff337224 */ /* 0x000fe400078e0019 */
[----:B------:R-:W0:Y:S01]  /*51b0*/  MUFU.EX2 R13, R13 ;  /* 0x0000000d000d7308 */ /* 0x000e220000000800 */
[----:B------:R-:W-:-:S01]  /*51c0*/  FADD.FTZ R32, R54, R45 ;  /* 0x0000002d36207221 */ /* 0x000fc20000010000 */
[----:B------:R-:W-:-:S03]  /*51d0*/  IMAD.MOV.U32 R54, RZ, RZ, R25 ;  /* 0x000000ffff367224 */ /* 0x000fc600078e0019 */
[----:B------:R-:W-:Y:S01]  /*51e0*/  FADD.FTZ R45, R55, R32 ;  /* 0x00000020372d7221 */ /* 0x000fe20000010000 */
[----:B--2---:R-:W-:-:S01]  /*51f0*/  FADD.FTZ R32, R98, R29 ;  /* 0x0000001d62207221 */ /* 0x004fc20000010000 */
[C---:B------:R-:W-:Y:S01]  /*5200*/  F2FP.SATFINITE.E4M3.F32.PACK_AB_MERGE_C R98, R99.reuse, R98, RZ ;  /* 0x000000626362723e */ /* 0x040fe200048070ff */
[----:B------:R-:W2:Y:S01]  /*5210*/  MUFU.EX2 R27, R27 ;  /* 0x0000001b001b7308 */ /* 0x000ea20000000800 */
[--C-:B------:R-:W-:Y:S02]  /*5220*/  IMAD.MOV.U32 R55, RZ, RZ, R25.reuse ;  /* 0x000000ffff377224 */ /* 0x100fe400078e0019 */
[----:B------:R-:W-:Y:S01]  /*5230*/  FADD.FTZ R29, R99, R32 ;  /* 0x00000020631d7221 */ /* 0x000fe20000010000 */
[----:B------:R-:W-:Y:S01]  /*5240*/  F2FP.SATFINITE.E4M3.F32.PACK_AB_MERGE_C R205, R11, R10, R98 ;  /* 0x0000000a0bcd723e */ /* 0x000fe20004807062 */
[----:B------:R-:W-:Y:S02]  /*5250*/  IMAD.MOV.U32 R99, RZ, RZ, R25 ;  /* 0x000000ffff637224 */ /* 0x000fe400078e0019 */
[----:B---3--:R-:W-:-:S01]  /*5260*/  FADD.FTZ R32, R12, R29 ;  /* 0x0000001d0c207221 */ /* 0x008fc20000010000 */
[----:B------:R-:W-:Y:S01]  /*5270*/  IMAD.MOV.U32 R98, RZ, RZ, R25 ;  /* 0x000000ffff627224 */ /* 0x000fe200078e0019 */
[----:B-1----:R1:W-:Y:S02]  /*5280*/  MUFU.EX2 R24, R34 ;  /* 0x0000002200187308 */ /* 0x0023e40000000800 */
[----:B0-----:R-:W-:-:S06]  /*5290*/  FADD.FTZ R32, R13, R32 ;  /* 0x000000200d207221 */ /* 0x001fcc0000010000 */
[----:B------:R-:W0:Y:S01]  /*52a0*/  MUFU.EX2 R44, R44 ;  /* 0x0000002c002c7308 */ /* 0x000e220000000800 */
[----:B-1----:R-:W-:-:S01]  /*52b0*/  FADD.FTZ R34, R56, R45 ;  /* 0x0000002d38227221 */ /* 0x002fc20000010000 */
[----:B------:R-:W-:-:S03]  /*52c0*/  IMAD.MOV.U32 R56, RZ, RZ, R25 ;  /* 0x000000ffff387224 */ /* 0x000fc600078e0019 */
[----:B------:R-:W-:Y:S01]  /*52d0*/  FADD.FTZ R45, R57, R34 ;  /* 0x00000022392d7221 */ /* 0x000fe20000010000 */
[----:B------:R-:W-:Y:S02]  /*52e0*/  IMAD.MOV.U32 R57, RZ, RZ, R25 ;  /* 0x000000ffff397224 */ /* 0x000fe400078e0019 */
[----:B------:R-:W1:Y:S01]  /*52f0*/  MUFU.EX2 R14, R14 ;  /* 0x0000000e000e7308 */ /* 0x000e620000000800 */
[----:B------:R-:W-:-:S01]  /*5300*/  FADD.FTZ R34, R76, R45 ;  /* 0x0000002d4c227221 */ /* 0x000fc20000010000 */
[----:B--2---:R-:W-:Y:S01]  /*5310*/  FADD.FTZ R45, R27, R32 ;  /* 0x000000201b2d7221 */ /* 0x004fe20000010000 */
[----:B------:R-:W-:-:S05]  /*5320*/  IMAD.MOV.U32 R76, RZ, RZ, R25 ;  /* 0x000000ffff4c7224 */ /* 0x000fca00078e0019 */
[----:B------:R-:W2:Y:S01]  /*5330*/  MUFU.EX2 R15, R15 ;  /* 0x0000000f000f7308 */ /* 0x000ea20000000800 */
[----:B0-----:R-:W-:-:S01]  /*5340*/  FADD.FTZ R45, R44, R45 ;  /* 0x0000002d2c2d7221 */ /* 0x001fc20000010000 */
[----:B------:R-:W-:-:S04]  /*5350*/  F2FP.SATFINITE.E4M3.F32.PACK_AB_MERGE_C R44, R44, R27, RZ ;  /* 0x0000001b2c2c723e */ /* 0x000fc800048070ff */
[----:B------:R-:W-:Y:S01]  /*5360*/  F2FP.SATFINITE.E4M3.F32.PACK_AB_MERGE_C R207, R13, R12, R44 ;  /* 0x0000000c0dcf723e */ /* 0x000fe2000480702c */
[----:B------:R-:W-:Y:S01]  /*5370*/  IMAD.MOV.U32 R44, RZ, RZ, R25 ;  /* 0x000000ffff2c7224 */ /* 0x000fe200078e0019 */
[----:B------:R0:W-:Y:S08]  /*5380*/  MUFU.EX2 R30, R33 ;  /* 0x00000021001e7308 */ /* 0x0001f00000000800 */
[----:B------:R-:W3:Y:S01]  /*5390*/  MUFU.EX2 R47, R47 ;  /* 0x0000002f002f7308 */ /* 0x000ee20000000800 */
[----:B0-----:R-:W-:-:S01]  /*53a0*/  FADD.FTZ R33, R77, R34 ;  /* 0x000000224d217221 */ /* 0x001fc20000010000 */
[----:B-1----:R-:W-:Y:S01]  /*53b0*/  FADD.FTZ R34, R14, R45 ;  /* 0x0000002d0e227221 */ /* 0x002fe20000010000 */
[----:B------:R-:W-:-:S02]  /*53c0*/  IMAD.MOV.U32 R45, RZ, RZ, R25 ;  /* 0x000000ffff2d7224 */ /* 0x000fc400078e0019 */
[----:B------:R-:W-:Y:S01]  /*53d0*/  FADD.FTZ R33, R80, R33 ;  /* 0x0000002150217221 */ /* 0x000fe20000010000 */
[----:B--2---:R-:W-:-:S01]  /*53e0*/  FADD.FTZ R34, R15, R34 ;  /* 0x000000220f227221 */ /* 0x004fc20000010000 */
[----:B------:R-:W-:Y:S01]  /*53f0*/  IMAD.MOV.U32 R77, RZ, RZ, R25 ;  /* 0x000000ffff4d7224 */ /* 0x000fe200078e0019 */
[----:B------:R-:W0:Y:S01]  /*5400*/  MUFU.EX2 R28, R28 ;  /* 0x0000001c001c7308 */ /* 0x000e220000000800 */
[----:B------:R-:W-:-:S01]  /*5410*/  FADD.FTZ R32, R78, R33 ;  /* 0x000000214e207221 */ /* 0x000fc20000010000 */
[--C-:B------:R-:W-:Y:S02]  /*5420*/  IMAD.MOV.U32 R78, RZ, RZ, R25.reuse ;  /* 0x000000ffff4e7224 */ /* 0x100fe400078e0019 */
[--C-:B------:R-:W-:Y:S02]  /*5430*/  IMAD.MOV.U32 R80, RZ, RZ, R25.reuse ;  /* 0x000000ffff507224 */ /* 0x100fe400078e0019 */
[----:B------:R-:W-:Y:S01]  /*5440*/  FADD.FTZ R33, R61, R32 ;  /* 0x000000203d217221 */ /* 0x000fe20000010000 */
[----:B------:R-:W-:Y:S01]  /*5450*/  IMAD.MOV.U32 R61, RZ, RZ, R25 ;  /* 0x000000ffff3d7224 */ /* 0x000fe200078e0019 */
[----:B------:R-:W1:Y:S02]  /*5460*/  MUFU.EX2 R20, R20 ;  /* 0x0000001400147308 */ /* 0x000e640000000800 */
[----:B------:R-:W-:-:S01]  /*5470*/  FADD.FTZ R32, R62, R33 ;  /* 0x000000213e207221 */ /* 0x000fc20000010000 */
[----:B---3--:R-:W-:Y:S01]  /*5480*/  FADD.FTZ R33, R47, R34 ;  /* 0x000000222f217221 */ /* 0x008fe20000010000 */
[----:B------:R-:W-:-:S02]  /*5490*/  IMAD.MOV.U32 R62, RZ, RZ, R25 ;  /* 0x000000ffff3e7224 */ /* 0x000fc400078e0019 */
[----:B------:R-:W-:Y:S01]  /*54a0*/  FADD.FTZ R32, R79, R32 ;  /* 0x000000204f207221 */ /* 0x000fe20000010000 */
[----:B------:R-:W-:Y:S01]  /*54b0*/  IMAD.MOV.U32 R79, RZ, RZ, R25 ;  /* 0x000000ffff4f7224 */ /* 0x000fe200078e0019 */
[----:B------:R-:W2:Y:S01]  /*54c0*/  MUFU.EX2 R21, R21 ;  /* 0x0000001500157308 */ /* 0x000ea20000000800 */
[----:B0-----:R-:W-:-:S01]  /*54d0*/  FADD.FTZ R33, R28, R33 ;  /* 0x000000211c217221 */ /* 0x001fc20000010000 */
[----:B------:R-:W-:Y:S01]  /*54e0*/  FADD.FTZ R39, R63, R32 ;  /* 0x000000203f277221 */ /* 0x000fe20000010000 */
[----:B------:R-:W-:Y:S01]  /*54f0*/  F2FP.SATFINITE.E4M3.F32.PACK_AB_MERGE_C R47, R28, R47, RZ ;  /* 0x0000002f1c2f723e */ /* 0x000fe200048070ff */
[----:B------:R-:W-:Y:S02]  /*5500*/  IMAD.MOV.U32 R63, RZ, RZ, R25 ;  /* 0x000000ffff3f7224 */ /* 0x000fe400078e0019 */
[----:B------:R-:W-:-:S01]  /*5510*/  FADD.FTZ R34, R64, R39 ;  /* 0x0000002740227221 */ /* 0x000fc20000010000 */
[----:B------:R-:W-:Y:S01]  /*5520*/  F2FP.SATFINITE.E4M3.F32.PACK_AB_MERGE_C R209, R15, R14, R47 ;  /* 0x0000000e0fd1723e */ /* 0x000fe2000480702f */
[----:B------:R-:W0:Y:S01]  /*5530*/  MUFU.EX2 R48, R48 ;  /* 0x0000003000307308 */ /* 0x000e220000000800 */
[----:B-1----:R-:W-:-:S01]  /*5540*/  FADD.FTZ R32, R20, R33 ;  /* 0x0000002114207221 */ /* 0x002fc20000010000 */
[----:B------:R-:W-:Y:S01]  /*5550*/  FADD.FTZ R33, R65, R34 ;  /* 0x0000002241217221 */ /* 0x000fe20000010000 */
[----:B------:R-:W-:-:S02]  /*5560*/  IMAD.MOV.U32 R39, RZ, RZ, R25 ;  /* 0x000000ffff277224 */ /* 0x000fc400078e0019 */
[----:B------:R-:W-:Y:S02]  /*5570*/  IMAD.MOV.U32 R47, RZ, RZ, R25 ;  /* 0x000000ffff2f7224 */ /* 0x000fe400078e0019 */
[----:B------:R-:W-:-:S01]  /*5580*/  FADD.FTZ R33, R84, R33 ;  /* 0x0000002154217221 */ /* 0x000fc20000010000 */
[----:B------:R-:W-:Y:S01]  /*5590*/  IMAD.MOV.U32 R65, RZ, RZ, R25 ;  /* 0x000000ffff417224 */ /* 0x000fe200078e0019 */
[----:B------:R-:W1:Y:S01]  /*55a0*/  MUFU.EX2 R31, R31 ;  /* 0x0000001f001f7308 */ /* 0x000e620000000800 */
[----:B--2---:R-:W-:-:S01]  /*55b0*/  FADD.FTZ R27, R21, R32 ;  /* 0x00000020151b7221 */ /* 0x004fc20000010000 */
[--C-:B------:R-:W-:Y:S02]  /*55c0*/  IMAD.MOV.U32 R64, RZ, RZ, R25.reuse ;  /* 0x000000ffff407224 */ /* 0x100fe400078e0019 */
[----:B------:R-:W-:-:S04]  /*55d0*/  IMAD.MOV.U32 R84, RZ, RZ, R25 ;  /* 0x000000ffff547224 */ /* 0x000fc800078e0019 */
[----:B------:R-:W2:Y:S01]  /*55e0*/  MUFU.EX2 R68, R68 ;  /* 0x0000004400447308 */ /* 0x000ea20000000800 */
[----:B0-----:R-:W-:-:S07]  /*55f0*/  FADD.FTZ R32, R48, R27 ;  /* 0x0000001b30207221 */ /* 0x001fce0000010000 */
[----:B------:R-:W0:Y:S01]  /*5600*/  MUFU.EX2 R69, R69 ;  /* 0x0000004500457308 */ /* 0x000e220000000800 */
[----:B-1----:R-:W-:-:S01]  /*5610*/  FADD.FTZ R32, R31, R32 ;  /* 0x000000201f207221 */ /* 0x002fc20000010000 */
[----:B------:R-:W-:-:S03]  /*5620*/  F2FP.SATFINITE.E4M3.F32.PACK_AB_MERGE_C R48, R31, R48, RZ ;  /* 0x000000301f30723e */ /* 0x000fc600048070ff */
[----:B------:R-:W-:Y:S01]  /*5630*/  FADD.FTZ R27, R5, R32 ;  /* 0x00000020051b7221 */ /* 0x000fe20000010000 */
[----:B------:R-:W-:Y:S01]  /*5640*/  F2FP.SATFINITE.E4M3.F32.PACK_AB_MERGE_C R211, R21, R20, R48 ;  /* 0x0000001415d3723e */ /* 0x000fe20004807030 */
[----:B------:R-:W-:Y:S01]  /*5650*/  IMAD.MOV.U32 R48, RZ, RZ, R25 ;  /* 0x000000ffff307224 */ /* 0x000fe200078e0019 */
[----:B------:R-:W1:Y:S01]  /*5660*/  MUFU.EX2 R71, R71 ;  /* 0x0000004700477308 */ /* 0x000e620000000800 */
[----:B--2---:R-:W-:-:S01]  /*5670*/  FADD.FTZ R34, R68, R33 ;  /* 0x0000002144227221 */ /* 0x004fc20000010000 */
[----:B------:R-:W-:-:S06]  /*5680*/  FADD.FTZ R32, R24, R27 ;  /* 0x0000001b18207221 */ /* 0x000fcc0000010000 */
[----:B------:R-:W2:Y:S01]  /*5690*/  MUFU.EX2 R53, R53 ;  /* 0x0000003500357308 */ /* 0x000ea20000000800 */
[----:B0-----:R-:W-:-:S07]  /*56a0*/  FADD.FTZ R34, R69, R34 ;  /* 0x0000002245227221 */ /* 0x001fce0000010000 */
[----:B------:R-:W0:Y:S01]  /*56b0*/  MUFU.EX2 R94, R94 ;  /* 0x0000005e005e7308 */ /* 0x000e220000000800 */
[----:B-1----:R-:W-:-:S01]  /*56c0*/  FADD.FTZ R31, R71, R34 ;  /* 0x00000022471f7221 */ /* 0x002fc20000010000 */
[----:B------:R-:W-:-:S06]  /*56d0*/  IMAD.MOV.U32 R34, RZ, RZ, R25 ;  /* 0x000000ffff227224 */ /* 0x000fcc00078e0019 */
[----:B------:R-:W1:Y:S01]  /*56e0*/  MUFU.EX2 R72, R72 ;  /* 0x0000004800487308 */ /* 0x000e620000000800 */
[----:B--2---:R-:W-:-:S01]  /*56f0*/  FADD.FTZ R33, R53, R32 ;  /* 0x0000002035217221 */ /* 0x004fc20000010000 */
[----:B------:R-:W-:-:S03]  /*5700*/  F2FP.SATFINITE.E4M3.F32.PACK_AB_MERGE_C R53, R30, R53, RZ ;  /* 0x000000351e35723e */ /* 0x000fc600048070ff */
[----:B------:R-:W-:Y:S01]  /*5710*/  FADD.FTZ R33, R30, R33 ;  /* 0x000000211e217221 */ /* 0x000fe20000010000 */
[----:B------:R-:W-:Y:S01]  /*5720*/  F2FP.SATFINITE.E4M3.F32.PACK_AB_MERGE_C R213, R24, R5, R53 ;  /* 0x0000000518d5723e */ /* 0x000fe20004807035 */
[----:B------:R-:W-:Y:S01]  /*5730*/  IMAD.MOV.U32 R24, RZ, RZ, R25 ;  /* 0x000000ffff187224 */ /* 0x000fe200078e0019 */
[----:B------:R-:W2:Y:S01]  /*5740*/  MUFU.EX2 R26, R26 ;  /* 0x0000001a001a7308 */ /* 0x000ea20000000800 */
[----:B0-----:R-:W-:-:S01]  /*5750*/  FADD.FTZ R31, R94, R31 ;  /* 0x0000001f5e1f7221 */ /* 0x001fc20000010000 */
[----:B------:R-:W-:Y:S01]  /*5760*/  F2FP.SATFINITE.E4M3.F32.PACK_AB_MERGE_C R212, R94, R71, RZ ;  /* 0x000000475ed4723e */ /* 0x000fe200048070ff */
[--C-:B------:R-:W-:Y:S02]  /*5770*/  IMAD.MOV.U32 R53, RZ, RZ, R25.reuse ;  /* 0x000000ffff357224 */ /* 0x100fe400078e0019 */
[--C-:B------:R-:W-:Y:S01]  /*5780*/  IMAD.MOV.U32 R71, RZ, RZ, R25.reuse ;  /* 0x000000ffff477224 */ /* 0x100fe200078e0019 */
[----:B------:R-:W-:Y:S01]  /*5790*/  F2FP.SATFINITE.E4M3.F32.PACK_AB_MERGE_C R212, R69, R68, R212 ;  /* 0x0000004445d4723e */ /* 0x000fe200048070d4 */
[----:B------:R-:W-:Y:S01]  /*57a0*/  IMAD.MOV.U32 R69, RZ, RZ, R25 ;  /* 0x000000ffff457224 */ /* 0x000fe200078e0019 */
[----:B------:R-:W0:Y:S01]  /*57b0*/  MUFU.EX2 R73, R73 ;  /* 0x0000004900497308 */ /* 0x000e220000000800 */
[----:B-1----:R-:W-:-:S01]  /*57c0*/  FADD.FTZ R30, R72, R31 ;  /* 0x0000001f481e7221 */ /* 0x002fc20000010000 */
[----:B------:R-:W-:-:S02]  /*57d0*/  IMAD.MOV.U32 R68, RZ, RZ, R25 ;  /* 0x000000ffff447224 */ /* 0x000fc400078e0019 */
[----:B------:R-:W-:-:S04]  /*57e0*/  IMAD.MOV.U32 R94, RZ, RZ, R25 ;  /* 0x000000ffff5e7224 */ /* 0x000fc800078e0019 */
[----:B------:R1:W3:Y:S01]  /*57f0*/  MUFU.EX2 R29, R58 ;  /* 0x0000003a001d7308 */ /* 0x0002e20000000800 */
[----:B--2---:R-:W-:-:S01]  /*5800*/  FADD.FTZ R32, R26, R33 ;  /* 0x000000211a207221 */ /* 0x004fc20000010000 */
[----:B------:R-:W-:-:S06]  /*5810*/  IMAD.MOV.U32 R33, RZ, RZ, R25 ;  /* 0x000000ffff217224 */ /* 0x000fcc00078e0019 */
[----:B------:R-:W-:Y:S01]  /*5820*/  MUFU.EX2 R74, R74 ;  /* 0x0000004a004a7308 */ /* 0x000fe20000000800 */
[----:B0-----:R-:W-:-:S01]  /*5830*/  FADD.FTZ R31, R73, R30 ;  /* 0x0000001e491f7221 */ /* 0x001fc20000010000 */
[----:B-1----:R-:W-:-:S06]  /*5840*/  IMAD.MOV.U32 R58, RZ, RZ, R25 ;  /* 0x000000ffff3a7224 */ /* 0x002fcc00078e0019 */
[----:B------:R-:W0:Y:S01]  /*5850*/  MUFU.EX2 R75, R75 ;  /* 0x0000004b004b7308 */ /* 0x000e220000000800 */
[----:B---3--:R-:W-:-:S07]  /*5860*/  FADD.FTZ R32, R29, R32 ;  /* 0x000000201d207221 */ /* 0x008fce0000010000 */
[----:B------:R-:W1:Y:S08]  /*5870*/  MUFU.EX2 R37, R37 ;  /* 0x0000002500257308 */ /* 0x000e700000000800 */
[----:B------:R-:W2:Y:S01]  /*5880*/  MUFU.EX2 R40, R40 ;  /* 0x0000002800287308 */ /* 0x000ea20000000800 */
[----:B0-----:R-:W-:Y:S01]  /*5890*/  F2FP.SATFINITE.E4M3.F32.PACK_AB_MERGE_C R214, R75, R74, RZ ;  /* 0x0000004a4bd6723e */ /* 0x001fe200048070ff */
[----:B------:R-:W-:-:S03]  /*58a0*/  FADD.FTZ R74, R74, R31 ;  /* 0x0000001f4a4a7221 */ /* 0x000fc60000010000 */
[----:B------:R-:W-:Y:S01]  /*58b0*/  F2FP.SATFINITE.E4M3.F32.PACK_AB_MERGE_C R214, R73, R72, R214 ;  /* 0x0000004849d6723e */ /* 0x000fe200048070d6 */
[----:B------:R-:W-:-:S01]  /*58c0*/  FADD.FTZ R75, R75, R74 ;  /* 0x0000004a4b4b7221 */ /* 0x000fc20000010000 */
[----:B------:R-:W-:Y:S01]  /*58d0*/  IMAD.MOV.U32 R73, RZ, RZ, R25 ;  /* 0x000000ffff497224 */ /* 0x000fe200078e0019 */
[----:B------:R-:W-:Y:S01]  /*58e0*/  MUFU.EX2 R86, R86 ;  /* 0x0000005600567308 */ /* 0x000fe20000000800 */
[----:B-1----:R-:W-:-:S01]  /*58f0*/  FADD.FTZ R31, R37, R32 ;  /* 0x00000020251f7221 */ /* 0x002fc20000010000 */
[--C-:B------:R-:W-:Y:S02]  /*5900*/  IMAD.MOV.U32 R32, RZ, RZ, R25.reuse ;  /* 0x000000ffff207224 */ /* 0x100fe400078e0019 */
[--C-:B------:R-:W-:Y:S02]  /*5910*/  IMAD.MOV.U32 R72, RZ, RZ, R25.reuse ;  /* 0x000000ffff487224 */ /* 0x100fe400078e0019 */
[----:B------:R-:W-:Y:S02]  /*5920*/  IMAD.MOV.U32 R74, RZ, RZ, R25 ;  /* 0x000000ffff4a7224 */ /* 0x000fe400078e0019 */
[----:B------:R-:W0:Y:S01]  /*5930*/  MUFU.EX2 R87, R87 ;  /* 0x0000005700577308 */ /* 0x000e220000000800 */
[C---:B--2---:R-:W-:Y:S01]  /*5940*/  F2FP.SATFINITE.E4M3.F32.PACK_AB_MERGE_C R37, R40.reuse, R37, RZ ;  /* 0x000000252825723e */ /* 0x044fe200048070ff */
[----:B------:R-:W-:-:S03]  /*5950*/  FADD.FTZ R40, R40, R31 ;  /* 0x0000001f28287221 */ /* 0x000fc60000010000 */
[----:B------:R-:W-:Y:S01]  /*5960*/  F2FP.SATFINITE.E4M3.F32.PACK_AB_MERGE_C R215, R29, R26, R37 ;  /* 0x0000001a1dd7723e */ /* 0x000fe20004807025 */
[--C-:B------:R-:W-:Y:S02]  /*5970*/  IMAD.MOV.U32 R26, RZ, RZ, R25.reuse ;  /* 0x000000ffff1a7224 */ /* 0x100fe400078e0019 */
[----:B------:R-:W1:Y:S01]  /*5980*/  MUFU.EX2 R82, R82 ;  /* 0x0000005200527308 */ /* 0x000e620000000800 */
[--C-:B------:R-:W-:Y:S02]  /*5990*/  IMAD.MOV.U32 R29, RZ, RZ, R25.reuse ;  /* 0x000000ffff1d7224 */ /* 0x100fe400078e0019 */
[----:B------:R-:W-:-:S05]  /*59a0*/  IMAD.MOV.U32 R37, RZ, RZ, R25 ;  /* 0x000000ffff257224 */ /* 0x000fca00078e0019 */
[----:B------:R-:W2:Y:S01]  /*59b0*/  MUFU.EX2 R41, R41 ;  /* 0x0000002900297308 */ /* 0x000ea20000000800 */
[----:B0-----:R-:W-:-:S07]  /*59c0*/  F2FP.SATFINITE.E4M3.F32.PACK_AB_MERGE_C R31, R87, R86, RZ ;  /* 0x00000056571f723e */ /* 0x001fce00048070ff */
[----:B------:R-:W0:Y:S01]  /*59d0*/  MUFU.EX2 R83, R83 ;  /* 0x0000005300537308 */ /* 0x000e220000000800 */
[----:B-1----:R-:W-:-:S01]  /*59e0*/  FADD.FTZ R6, R82, R75 ;  /* 0x0000004b52067221 */ /* 0x002fc20000010000 */
[----:B------:R-:W-:-:S06]  /*59f0*/  IMAD.MOV.U32 R75, RZ, RZ, R25 ;  /* 0x000000ffff4b7224 */ /* 0x000fcc00078e0019 */
[----:B------:R1:W3:Y:S01]  /*5a00*/  MUFU.EX2 R28, R59 ;  /* 0x0000003b001c7308 */ /* 0x0002e20000000800 */
[----:B--2---:R-:W-:-:S01]  /*5a10*/  FADD.FTZ R7, R41, R40 ;  /* 0x0000002829077221 */ /* 0x004fc20000010000 */
[----:B------:R-:W-:-:S06]  /*5a20*/  IMAD.MOV.U32 R40, RZ, RZ, R25 ;  /* 0x000000ffff287224 */ /* 0x000fcc00078e0019 */
[----:B------:R-:W2:Y:S01]  /*5a30*/  MUFU.EX2 R66, R66 ;  /* 0x0000004200427308 */ /* 0x000ea20000000800 */
[C---:B0-----:R-:W-:Y:S01]  /*5a40*/  F2FP.SATFINITE.E4M3.F32.PACK_AB_MERGE_C R216, R83.reuse, R82, R31 ;  /* 0x0000005253d8723e */ /* 0x041fe2000480701f */
[----:B------:R-:W-:Y:S01]  /*5a50*/  FADD.FTZ R83, R83, R6 ;  /* 0x0000000653537221 */ /* 0x000fe20000010000 */
[--C-:B------:R-:W-:Y:S02]  /*5a60*/  IMAD.MOV.U32 R31, RZ, RZ, R25.reuse ;  /* 0x000000ffff1f7224 */ /* 0x100fe400078e0019 */
[----:B-1----:R-:W-:Y:S02]  /*5a70*/  IMAD.MOV.U32 R59, RZ, RZ, R25 ;  /* 0x000000ffff3b7224 */ /* 0x002fe400078e0019 */
[----:B------:R-:W-:-:S01]  /*5a80*/  FADD.FTZ R86, R86, R83 ;  /* 0x0000005356567221 */ /* 0x000fc20000010000 */
[----:B------:R-:W-:Y:S01]  /*5a90*/  IMAD.MOV.U32 R83, RZ, RZ, R25 ;  /* 0x000000ffff537224 */ /* 0x000fe200078e0019 */
[----:B------:R0:W1:Y:S01]  /*5aa0*/  MUFU.EX2 R27, R70 ;  /* 0x00000046001b7308 */ /* 0x0000620000000800 */
[----:B---3--:R-:W-:-:S01]  /*5ab0*/  FADD.FTZ R7, R28, R7 ;  /* 0x000000071c077221 */ /* 0x008fc20000010000 */
[----:B------:R-:W-:Y:S01]  /*5ac0*/  FADD.FTZ R86, R87, R86 ;  /* 0x0000005657567221 */ /* 0x000fe20000010000 */
[----:B------:R-:W-:-:S02]  /*5ad0*/  IMAD.MOV.U32 R82, RZ, RZ, R25 ;  /* 0x000000ffff527224 */ /* 0x000fc400078e0019 */
[----:B------:R-:W-:-:S03]  /*5ae0*/  IMAD.MOV.U32 R87, RZ, RZ, R25 ;  /* 0x000000ffff577224 */ /* 0x000fc600078e0019 */
[----:B------:R-:W3:Y:S01]  /*5af0*/  MUFU.EX2 R89, R89 ;  /* 0x0000005900597308 */ /* 0x000ee20000000800 */
[----:B--2---:R-:W-:-:S01]  /*5b00*/  FADD.FTZ R6, R66, R7 ;  /* 0x0000000742067221 */ /* 0x004fc20000010000 */
[----:B0-----:R-:W-:-:S06]  /*5b10*/  IMAD.MOV.U32 R70, RZ, RZ, R25 ;  /* 0x000000ffff467224 */ /* 0x001fcc00078e0019 */
[----:B------:R-:W0:Y:S01]  /*5b20*/  MUFU.EX2 R67, R67 ;  /* 0x0000004300437308 */ /* 0x000e220000000800 */
[----:B-1----:R-:W-:-:S01]  /*5b30*/  FADD.FTZ R6, R27, R6 ;  /* 0x000000061b067221 */ /* 0x002fc20000010000 */
[----:B------:R-:W-:Y:S01]  /*5b40*/  F2FP.SATFINITE.E4M3.F32.PACK_AB_MERGE_C R66, R27, R66, RZ ;  /* 0x000000421b42723e */ /* 0x000fe200048070ff */
[----:B------:R-:W-:-:S03]  /*5b50*/  IMAD.MOV.U32 R27, RZ, RZ, R25 ;  /* 0x000000ffff1b7224 */ /* 0x000fc600078e0019 */
[----:B------:R-:W-:Y:S01]  /*5b60*/  F2FP.SATFINITE.E4M3.F32.PACK_AB_MERGE_C R217, R28, R41, R66 ;  /* 0x000000291cd9723e */ /* 0x000fe20004807042 */
[----:B------:R-:W-:Y:S01]  /*5b70*/  IMAD.MOV.U32 R28, RZ, RZ, R25 ;  /* 0x000000ffff1c7224 */ /* 0x000fe200078e0019 */
[----:B------:R-:W1:Y:S01]  /*5b80*/  MUFU.EX2 R90, R90 ;  /* 0x0000005a005a7308 */ /* 0x000e620000000800 */
[----:B---3--:R-:W-:-:S01]  /*5b90*/  FADD.FTZ R7, R89, R86 ;  /* 0x0000005659077221 */ /* 0x008fc20000010000 */
[--C-:B------:R-:W-:Y:S02]  /*5ba0*/  IMAD.MOV.U32 R41, RZ, RZ, R25.reuse ;  /* 0x000000ffff297224 */ /* 0x100fe400078e0019 */
[--C-:B------:R-:W-:Y:S02]  /*5bb0*/  IMAD.MOV.U32 R66, RZ, RZ, R25.reuse ;  /* 0x000000ffff427224 */ /* 0x100fe400078e0019 */
[----:B------:R-:W-:Y:S02]  /*5bc0*/  IMAD.MOV.U32 R86, RZ, RZ, R25 ;  /* 0x000000ffff567224 */ /* 0x000fe400078e0019 */
[----:B------:R2:W3:Y:S01]  /*5bd0*/  MUFU.EX2 R30, R81 ;  /* 0x00000051001e7308 */ /* 0x0004e20000000800 */
[----:B0-----:R-:W-:-:S07]  /*5be0*/  FADD.FTZ R9, R67, R6 ;  /* 0x0000000643097221 */ /* 0x001fce0000010000 */
[----:B------:R-:W-:Y:S01]  /*5bf0*/  MUFU.EX2 R60, R60 ;  /* 0x0000003c003c7308 */ /* 0x000fe20000000800 */
[----:B-1----:R-:W-:-:S01]  /*5c00*/  FADD.FTZ R7, R90, R7 ;  /* 0x000000075a077221 */ /* 0x002fc20000010000 */
[----:B--2---:R-:W-:-:S06]  /*5c10*/  IMAD.MOV.U32 R81, RZ, RZ, R25 ;  /* 0x000000ffff517224 */ /* 0x004fcc00078e0019 */
[----:B------:R-:W0:Y:S01]  /*5c20*/  MUFU.EX2 R91, R91 ;  /* 0x0000005b005b7308 */ /* 0x000e220000000800 */
[----:B---3--:R-:W-:-:S07]  /*5c30*/  FADD.FTZ R6, R30, R9 ;  /* 0x000000091e067221 */ /* 0x008fce0000010000 */
[----:B------:R-:W-:Y:S08]  /*5c40*/  MUFU.EX2 R85, R85 ;  /* 0x0000005500557308 */ /* 0x000ff00000000800 */
[----:B------:R-:W1:Y:S01]  /*5c50*/  MUFU.EX2 R88, R88 ;  /* 0x0000005800587308 */ /* 0x000e620000000800 */
[----:B0-----:R-:W-:Y:S01]  /*5c60*/  F2FP.SATFINITE.E4M3.F32.PACK_AB_MERGE_C R8, R91, R60, RZ ;  /* 0x0000003c5b08723e */ /* 0x001fe200048070ff */
[----:B------:R-:W-:-:S03]  /*5c70*/  FADD.FTZ R60, R60, R7 ;  /* 0x000000073c3c7221 */ /* 0x000fc60000010000 */
[----:B------:R-:W-:Y:S01]  /*5c80*/  F2FP.SATFINITE.E4M3.F32.PACK_AB_MERGE_C R218, R90, R89, R8 ;  /* 0x000000595ada723e */ /* 0x000fe20004807008 */
[--C-:B------:R-:W-:Y:S02]  /*5c90*/  IMAD.MOV.U32 R89, RZ, RZ, R25.reuse ;  /* 0x000000ffff597224 */ /* 0x100fe400078e0019 */
[----:B------:R-:W-:Y:S01]  /*5ca0*/  IMAD.MOV.U32 R90, RZ, RZ, R25 ;  /* 0x000000ffff5a7224 */ /* 0x000fe200078e0019 */
[----:B-1----:R-:W-:Y:S01]  /*5cb0*/  F2FP.SATFINITE.E4M3.F32.PACK_AB_MERGE_C R5, R88, R85, RZ ;  /* 0x000000555805723e */ /* 0x002fe200048070ff */
[----:B------:R-:W-:-:S03]  /*5cc0*/  FADD.FTZ R85, R85, R6 ;  /* 0x0000000655557221 */ /* 0x000fc60000010000 */
[----:B------:R-:W-:Y:S01]  /*5cd0*/  F2FP.SATFINITE.E4M3.F32.PACK_AB_MERGE_C R219, R30, R67, R5 ;  /* 0x000000431edb723e */ /* 0x000fe20004807005 */
[----:B------:R-:W-:-:S01]  /*5ce0*/  FADD.FTZ R5, R91, R60 ;  /* 0x0000003c5b057221 */ /* 0x000fc20000010000 */
[----:B------:R-:W-:Y:S01]  /*5cf0*/  FADD.FTZ R6, R88, R85 ;  /* 0x0000005558067221 */ /* 0x000fe20000010000 */
[--C-:B------:R-:W-:Y:S02]  /*5d00*/  IMAD.MOV.U32 R30, RZ, RZ, R25.reuse ;  /* 0x000000ffff1e7224 */ /* 0x100fe400078e0019 */
[--C-:B------:R-:W-:Y:S02]  /*5d10*/  IMAD.MOV.U32 R60, RZ, RZ, R25.reuse ;  /* 0x000000ffff3c7224 */ /* 0x100fe400078e0019 */
[--C-:B------:R-:W-:Y:S02]  /*5d20*/  IMAD.MOV.U32 R67, RZ, RZ, R25.reuse ;  /* 0x000000ffff437224 */ /* 0x100fe400078e0019 */
[--C-:B------:R-:W-:Y:S02]  /*5d30*/  IMAD.MOV.U32 R85, RZ, RZ, R25.reuse ;  /* 0x000000ffff557224 */ /* 0x100fe400078e0019 */
[----:B------:R-:W-:-:S02]  /*5d40*/  IMAD.MOV.U32 R88, RZ, RZ, R25 ;  /* 0x000000ffff587224 */ /* 0x000fc400078e0019 */
        /* <DEDUP_REMOVED lines=52> */
[----:B------:R-:W-:Y:S01]  /*6090*/  UMOV UR54, UR52 ;  /* 0x0000003400367c82 */ /* 0x000fe20008000000 */
[----:B------:R-:W-:Y:S01]  /*60a0*/  UMOV UR55, UR45 ;  /* 0x0000002d00377c82 */ /* 0x000fe20008000000 */
[----:B------:R-:W-:-:S05]  /*60b0*/  ULDC UR52, c[0x0][0x988] ;  /* 0x0002620000347ab9 */ /* 0x000fca0000000800 */
.L_x_3291:
[----:B------:R-:W-:Y:S01]  /*60c0*/  ISETP.NE.AND P2, PT, RZ, UR43, PT ;  /* 0x0000002bff007c0c */ /* 0x000fe2000bf45270 */
[----:B------:R-:W-:-:S04]  /*60d0*/  UISETP.NE.AND UP0, UPT, UR54, 0x1, UPT ;  /* 0x000000013600788c */ /* 0x000fc8000bf05270 */
[----:B------:R-:W-:-:S04]  /*60e0*/  USEL UR45, URZ, 0x1, UP0 ;  /* 0x000000013f2d7887 */ /* 0x000fc80008000000 */
[----:B------:R-:W-:-:S04]  /*60f0*/  ULOP3.LUT UR45, UR55, UR45, URZ, 0x3c, !UPT ;  /* 0x0000002d372d7292 */ /* 0x000fc8000f8e3c3f */
[----:B------:R-:W-:Y:S08]  /*6100*/  @P2 BRA `(.L_x_3282) ;  /* 0x0000000000442947 */ /* 0x000ff00003800000 */
[----:B------:R-:W-:Y:S05]  /*6110*/  @!P0 BRA `(.L_x_3283) ;  /* 0x0000000000048947 */ /* 0x000fea0003800000 */
[----:B------:R-:W-:Y:S01]  /*6120*/  BPT.TRAP 0x1 ;  /* 0x000000040000795c */ /* 0x000fe20000300000 */
.L_x_3283:
        /* <DEDUP_REMOVED lines=12> */
.L_x_3284:
[----:B-1----:R-:W-:Y:S05]  /*61f0*/  @P1 BRA `(.L_x_3282) ;  /* 0x0000000000081947 */ /* 0x002fea0003800000 */
[----:B------:R-:W1:Y:S02]  /*6200*/  SYNCS.PHASECHK.TRANS64.TRYWAIT P1, [UR6+0x33430], R2 ;  /* 0x03343002ff0075a7 */ /* 0x000e640008020146 */
[----:B-1----:R-:W-:Y:S05]  /*6210*/  @!P1 BRA `(.L_x_3285) ;  /* 0x000000fc00b89947 */ /* 0x002fea0003800000 */
.L_x_3282:
[----:B-1----:R-:W1:Y:S01]  /*6220*/  S2R R3, SR_TID.X ;  /* 0x0000000000037919 */ /* 0x002e620000002100 */
[----:B------:R-:W-:Y:S01]  /*6230*/  UIADD3 UR53, UR54, 0x1, URZ ;  /* 0x0000000136357890 */ /* 0x000fe2000fffe03f */
[----:B------:R-:W-:Y:S01]  /*6240*/  UMOV UR27, 0x80000020 ;  /* 0x80000020001b7882 */ /* 0x000fe20000000000 */
[----:B------:R-:W-:Y:S02]  /*6250*/  UMOV UR28, UR24 ;  /* 0x00000018001c7c82 */ /* 0x000fe40008000000 */
[----:B------:R-:W-:Y:S01]  /*6260*/  UISETP.NE.AND UP0, UPT, UR53, 0x2, UPT ;  /* 0x000000023500788c */ /* 0x000fe2000bf05270 */
[----:B------:R-:W-:Y:S01]  /*6270*/  UMOV UR29, UR25 ;  /* 0x00000019001d7c82 */ /* 0x000fe20008000000 */
[----:B------:R-:W-:Y:S02]  /*6280*/  UMOV UR31, 0x80000020 ;  /* 0x80000020001f7882 */ /* 0x000fe40000000000 */
[----:B------:R-:W-:Y:S01]  /*6290*/  USEL UR53, UR53, URZ, UP0 ;  /* 0x0000003f35357287 */ /* 0x000fe20008000000 */
[----:B------:R-:W-:Y:S01]  /*62a0*/  UMOV UR32, UR24 ;  /* 0x0000001800207c82 */ /* 0x000fe20008000000 */
[----:B------:R-:W-:-:S02]  /*62b0*/  UMOV UR33, UR25 ;  /* 0x0000001900217c82 */ /* 0x000fc40008000000 */
[----:B------:R-:W-:Y:S01]  /*62c0*/  UIMAD UR56, UR53, 0x780, UR48 ;  /* 0x00000780353878a4 */ /* 0x000fe2000f8e0230 */
[----:B------:R-:W-:Y:S01]  /*62d0*/  UMOV UR35, 0x80000020 ;  /* 0x8000002000237882 */ /* 0x000fe20000000000 */
[----:B------:R-:W-:Y:S02]  /*62e0*/  UMOV UR7, 0x80000020 ;  /* 0x8000002000077882 */ /* 0x000fe40000000000 */
[----:B------:R-:W-:Y:S02]  /*62f0*/  UIADD3 UR30, UR56, 0x80, URZ ;  /* 0x00000080381e7890 */ /* 0x000fe4000fffe03f */
[----:B------:R-:W-:Y:S02]  /*6300*/  UIADD3 UR34, UR56, 0x100, URZ ;  /* 0x0000010038227890 */ /* 0x000fe4000fffe03f */
[----:B------:R-:W-:Y:S01]  /*6310*/  UMOV UR26, UR56 ;  /* 0x00000038001a7c82 */ /* 0x000fe20008000000 */
[----:B------:R-:W-:Y:S02]  /*6320*/  UIADD3 UR6, UR56, 0x2, URZ ;  /* 0x0000000238067890 */ /* 0x000fe4000fffe03f */
[----:B------:R-:W-:Y:S01]  /*6330*/  UIADD3 UR10, UR56, 0x202, URZ ;  /* 0x00000202380a7890 */ /* 0x000fe2000fffe03f */
[----:B------:R-:W-:Y:S01]  /*6340*/  UMOV UR11, 0x80000020 ;  /* 0x80000020000b7882 */ /* 0x000fe20000000000 */
[----:B------:R-:W-:Y:S01]  /*6350*/  UIADD3 UR14, UR56, 0x282, URZ ;  /* 0x00000282380e7890 */ /* 0x000fe2000fffe03f */
[----:B------:R-:W-:Y:S01]  /*6360*/  UMOV UR15, 0x80000020 ;  /* 0x80000020000f7882 */ /* 0x000fe20000000000 */
[----:B------:R-:W-:Y:S01]  /*6370*/  UIADD3 UR18, UR56, 0x500, URZ ;  /* 0x0000050038127890 */ /* 0x000fe2000fffe03f */
[----:B-1----:R-:W-:Y:S01]  /*6380*/  SHF.R.U32.HI R3, RZ, 0x7, R3 ;  /* 0x00000007ff037819 */ /* 0x002fe20000011603 */
[----:B------:R-:W-:Y:S01]  /*6390*/  UMOV UR19, 0x80000020 ;  /* 0x8000002000137882 */ /* 0x000fe20000000000 */
[----:B------:R-:W-:Y:S01]  /*63a0*/  UIADD3 UR22, UR56, 0x502, URZ ;  /* 0x0000050238167890 */ /* 0x000fe2000fffe03f */
[----:B------:R-:W-:-:S02]  /*63b0*/  UMOV UR23, 0x80000020 ;  /* 0x8000002000177882 */ /* 0x000fc40000000000 */
[----:B0-----:R-:W-:-:S05]  /*63c0*/  VIADD R2, R3, 0x8 ;  /* 0x0000000803027836 */ /* 0x001fca0000000000 */
[----:B------:R0:W-:Y:S06]  /*63d0*/  BAR.SYNC.DEFER_BLOCKING R2, 0x100 ;  /* 0x000400020000751d */ /* 0x0001ec0000010000 */
        /* <DEDUP_REMOVED lines=145> */
[----:B------:R-:W-:Y:S01]  /*6cf0*/  UIADD3 UR56, UR56, 0x702, URZ ;  /* 0x0000070238387890 */ /* 0x000fe2000fffe03f */
        /* <DEDUP_REMOVED lines=18> */
.L_x_3287:
        /* <DEDUP_REMOVED lines=9> */
.L_x_3288:
[----:B-1----:R-:W-:Y:S05]  /*6eb0*/  @P1 BRA `(.L_x_3286) ;  /* 0x0000000000081947 */ /* 0x002fea0003800000 */
[----:B------:R-:W1:Y:S02]  /*6ec0*/  SYNCS.PHASECHK.TRANS64.TRYWAIT P1, [UR6+0x33450], R2 ;  /* 0x03345002ff0075a7 */ /* 0x000e640008020146 */
[----:B-1----:R-:W-:Y:S05]  /*6ed0*/  @!P1 BRA `(.L_x_3289) ;  /* 0x000000f000a09947 */ /* 0x002fea0003800000 */
.L_x_3286:
        /* <DEDUP_REMOVED lines=25> */
[C---:B------:R-:W-:Y:S01]  /*7070*/  FMUL.FTZ R169, R0.reuse, R169 ;  /* 0x000000a900a97220 */ /* 0x040fe20000410000 */
        /* <DEDUP_REMOVED lines=20> */
[----:B------:R-:W-:Y:S01]  /*71c0*/  UIADD3 UR6, UR6, 0x200, URZ ;  /* 0x0000020006067890 */ /* 0x000fe2000fffe03f */
[C---:B------:R-:W-:Y:S01]  /*71d0*/  FMUL.FTZ R181, R0.reuse, R181 ;  /* 0x000000b500b57220 */ /* 0x040fe20000410000 */
[C---:B------:R-:W-:Y:S01]  /*71e0*/  FMUL.FTZ R183, R0.reuse, R183 ;  /* 0x000000b700b77220 */ /* 0x040fe20000410000 */
[----:B------:R-:W-:Y:S01]  /*71f0*/  FMUL.FTZ R152, R0, R152 ;  /* 0x0000009800987220 */ /* 0x000fe20000410000 */
[----:B------:R-:W-:Y:S01]  /*7200*/  USHF.R.U32.HI UR6, URZ, 0x4, UR6 ;  /* 0x000000043f067899 */ /* 0x000fe20008011606 */
[----:B------:R-:W2:Y:S01]  /*7210*/  MUFU.TANH R15, R15 ;  /* 0x0000000f000f7308 */ /* 0x000ea20000002400 */
[----:B0-----:R-:W-:Y:S01]  /*7220*/  FMNMX.FTZ R193, R12, R193, !PT ;  /* 0x000000c10cc17209 */ /* 0x001fe20007810000 */
[C---:B------:R-:W-:Y:S01]  /*7230*/  FMUL.FTZ R154, R0.reuse, R154 ;  /* 0x0000009a009a7220 */ /* 0x040fe20000410000 */
[----:B------:R-:W-:Y:S01]  /*7240*/  ULOP3.LUT UR6, UR6, 0x3fff, URZ, 0xc0, !UPT ;  /* 0x00003fff06067892 */ /* 0x000fe2000f8ec03f */
[C---:B------:R-:W-:Y:S01]  /*7250*/  FMUL.FTZ R153, R0.reuse, R153 ;  /* 0x0000009900997220 */ /* 0x040fe20000410000 */
[C---:B------:R-:W-:Y:S01]  /*7260*/  FMUL.FTZ R155, R0.reuse, R155 ;  /* 0x0000009b009b7220 */ /* 0x040fe20000410000 */
[C---:B------:R-:W-:Y:S01]  /*7270*/  FMUL.FTZ R156, R0.reuse, R156 ;  /* 0x0000009c009c7220 */ /* 0x040fe20000410000 */
[----:B------:R-:W-:Y:S01]  /*7280*/  ULOP3.LUT UR6, UR6, 0x10000, URZ, 0xfc, !UPT ;  /* 0x0001000006067892 */ /* 0x000fe2000f8efc3f */
[----:B------:R-:W0:Y:S01]  /*7290*/  MUFU.TANH R14, R14 ;  /* 0x0000000e000e7308 */ /* 0x000e220000002400 */
[----:B-1----:R-:W-:Y:S01]  /*72a0*/  FMNMX.FTZ R192, R13, R192, !PT ;  /* 0x000000c00dc07209 */ /* 0x002fe20007810000 */
[C---:B------:R-:W-:Y:S01]  /*72b0*/  FMUL.FTZ R158, R0.reuse, R158 ;  /* 0x0000009e009e7220 */ /* 0x040fe20000410000 */
[----:B------:R-:W-:Y:S01]  /*72c0*/  UIMAD UR10, UR54, 0x780, UR6 ;  /* 0x00000780360a78a4 */ /* 0x000fe2000f8e0206 */
[C---:B------:R-:W-:Y:S01]  /*72d0*/  FMUL.FTZ R157, R0.reuse, R157 ;  /* 0x0000009d009d7220 */ /* 0x040fe20000410000 */
[C---:B------:R-:W-:Y:S01]  /*72e0*/  FMUL.FTZ R159, R0.reuse, R159 ;  /* 0x0000009f009f7220 */ /* 0x040fe20000410000 */
[C---:B------:R-:W-:Y:S01]  /*72f0*/  FMUL.FTZ R160, R0.reuse, R160 ;  /* 0x000000a000a07220 */ /* 0x040fe20000410000 */
[C---:B------:R-:W-:Y:S01]  /*7300*/  FMUL.FTZ R162, R0.reuse, R162 ;  /* 0x000000a200a27220 */ /* 0x040fe20000410000 */
[----:B------:R-:W1:Y:S01]  /*7310*/  MUFU.TANH R20, R20 ;  /* 0x0000001400147308 */ /* 0x000e620000002400 */
[----:B--2---:R-:W-:Y:S01]  /*7320*/  FMNMX.FTZ R193, R15, R193, !PT ;  /* 0x000000c10fc17209 */ /* 0x004fe20007810000 */
[----:B------:R-:W-:Y:S01]  /*7330*/  UMOV UR6, UR10 ;  /* 0x0000000a00067c82 */ /* 0x000fe20008000000 */
[C---:B------:R-:W-:Y:S01]  /*7340*/  FMUL.FTZ R161, R0.reuse, R161 ;  /* 0x000000a100a17220 */ /* 0x040fe20000410000 */
[----:B------:R-:W-:Y:S01]  /*7350*/  QGMMA.64x192x32.F32.E4M3.E4M3 R24, R200, gdesc[UR4], R24, gsb0 ;  /* 0x02e00004c8187df3 */ /* 0x000fe20008000818 */
[----:B------:R-:W-:Y:S01]  /*7360*/  UIADD3 UR6, UR10, 0x180, URZ ;  /* 0x000001800a067890 */ /* 0x000fe2000fffe03f */
[----:B------:R-:W-:Y:S01]  /*7370*/  FMUL.FTZ R163, R0, R163 ;  /* 0x000000a300a37220 */ /* 0x000fe20000410000 */
        /* <DEDUP_REMOVED lines=47> */
[----:B------:R-:W-:Y:S01]  /*7670*/  FMUL.FTZ R135, R0, R135 ;  /* 0x0000008700877220 */ /* 0x000fe20000410000 */
[----:B------:R-:W-:Y:S01]  /*7680*/  ISETP.NE.AND P1, PT, R4, RZ, PT ;  /* 0x000000ff0400720c */ /* 0x000fe20003f25270 */
        /* <DEDUP_REMOVED lines=41> */
[----:B------:R-:W-:-:S06]  /*7920*/  WARPGROUP.ARRIVE ;  /* 0x00000000000079c5 */ /* 0x000fcc0000000000 */
[----:B------:R-:W1:Y:S01]  /*7930*/  S2R R203, SR_TID.X ;  /* 0x0000000000cb7919 */ /* 0x000e620000002100 */
[----:B------:R-:W3:Y:S01]  /*7940*/  MUFU.TANH R153, R153 ;  /* 0x0000009900997308 */ /* 0x000ee20000002400 */
[----:B--2---:R-:W-:Y:S01]  /*7950*/  FMNMX.FTZ R121, R152, R121, !PT ;  /* 0x0000007998797209 */ /* 0x004fe20007810000 */
[----:B------:R-:W-:Y:S01]  /*7960*/  QGMMA.64x192x32.F32.E4M3.E4M3 R24, R204, gdesc[UR4], R24, gsb0 ;  /* 0x02e00004cc187df3 */ /* 0x000fe20008000818 */
[----:B------:R-:W-:Y:S01]  /*7970*/  UIADD3 UR6, UR10, 0x300, URZ ;  /* 0x000003000a067890 */ /* 0x000fe2000fffe03f */
[----:B------:R-:W-:-:S04]  /*7980*/  UMOV UR7, 0xc0000010 ;  /* 0xc000001000077882 */ /* 0x000fc80000000000 */
[----:B------:R-:W2:Y:S01]  /*7990*/  MUFU.TANH R155, R155 ;  /* 0x0000009b009b7308 */ /* 0x000ea20000002400 */
[----:B0-----:R-:W-:-:S07]  /*79a0*/  FMNMX.FTZ R120, R154, R120, !PT ;  /* 0x000000789a787209 */ /* 0x001fce0007810000 */
[----:B------:R-:W0:Y:S01]  /*79b0*/  MUFU.TANH R156, R156 ;  /* 0x0000009c009c7308 */ /* 0x000e220000002400 */
[----:B---3--:R-:W-:-:S07]  /*79c0*/  FMNMX.FTZ R121, R153, R121, !PT ;  /* 0x0000007999797209 */ /* 0x008fce0007810000 */
[----:B------:R-:W3:Y:S01]  /*79d0*/  MUFU.TANH R158, R158 ;  /* 0x0000009e009e7308 */ /* 0x000ee20000002400 */
[----:B--2---:R-:W-:Y:S02]  /*79e0*/  FMNMX.FTZ R120, R155, R120, !PT ;  /* 0x000000789b787209 */ /* 0x004fe40007810000 */
[----:B-1----:R-:W-:-:S05]  /*79f0*/  SHF.R.U32.HI R203, RZ, 0x7, R203 ;  /* 0x00000007ffcb7819 */ /* 0x002fca00000116cb */
[----:B------:R-:W1:Y:S01]  /*7a00*/  MUFU.TANH R157, R157 ;  /* 0x0000009d009d7308 */ /* 0x000e620000002400 */
[----:B0-----:R-:W-:Y:S02]  /*7a10*/  FMNMX.FTZ R121, R156, R121, !PT ;  /* 0x000000799c797209 */ /* 0x001fe40007810000 */
[----:B------:R-:W-:-:S05]  /*7a20*/  IADD3 R195, -R203, 0xb, RZ ;  /* 0x0000000bcbc37810 */ /* 0x000fca0007ffe1ff */
[----:B------:R-:W0:Y:S01]  /*7a30*/  MUFU.TANH R159, R159 ;  /* 0x0000009f009f7308 */ /* 0x000e220000002400 */
[----:B---3--:R-:W-:-:S07]  /*7a40*/  FMNMX.FTZ R120, R158, R120, !PT ;  /* 0x000000789e787209 */ /* 0x008fce0007810000 */
        /* <DEDUP_REMOVED lines=39> */
[----:B0-----:R-:W-:Y:S01]  /*7cc0*/  FMNMX.FTZ R120, R146, R120, !PT ;  /* 0x0000007892787209 */ /* 0x001fe20007810000 */
[----:B------:R-:W-:Y:S02]  /*7cd0*/  WARPGROUP.DEPBAR.LE gsb0, 0x0 ;  /* 0x00008000000079c5 */ /* 0x000fe40000010000 */
[----:B------:R-:W-:-:S04]  /*7ce0*/  WARPGROUP.ARRIVE ;  /* 0x00000000000079c5 */ /* 0x000fc80000000000 */
[----:B------:R-:W0:Y:S01]  /*7cf0*/  MUFU.TANH R148, R148 ;  /* 0x0000009400947308 */ /* 0x000e220000002400 */
[----:B--2---:R-:W-:Y:S01]  /*7d00*/  FMNMX.FTZ R121, R145, R121, !PT ;  /* 0x0000007991797209 */ /* 0x004fe20007810000 */
[----:B------:R-:W-:Y:S01]  /*7d10*/  QGMMA.64x192x32.F32.E4M3.E4M3 R24, R208, gdesc[UR4], R24, gsb0 ;  /* 0x02e00004d0187df3 */ /* 0x000fe20008000818 */
[----:B------:R-:W-:Y:S01]  /*7d20*/  UIADD3 UR6, UR10, 0x480, URZ ;  /* 0x000004800a067890 */ /* 0x000fe2000fffe03f */
[----:B-1----:R-:W-:Y:S01]  /*7d30*/  FMNMX.FTZ R120, R147, R120, !PT ;  /* 0x0000007893787209 */ /* 0x002fe20007810000 */
[----:B------:R-:W-:-:S03]  /*7d40*/  UMOV UR7, 0xc0000010 ;  /* 0xc000001000077882 */ /* 0x000fc60000000000 */
[----:B------:R-:W1:Y:S08]  /*7d50*/  MUFU.TANH R150, R150 ;  /* 0x0000009600967308 */ /* 0x000e700000002400 */
        /* <DEDUP_REMOVED lines=40> */
[----:B0-----:R-:W-:-:S05]  /*7fe0*/  FMNMX.FTZ R120, R120, R194, !PT ;  /* 0x000000c278787209 */ /* 0x001fca0007810000 */
[----:B------:R-:W0:Y:S01]  /*7ff0*/  SHFL.BFLY PT, R194, R120, 0x1, 0x1f ;  /* 0x0c201f0078c27f89 */ /* 0x000e2200000e0000 */
[----:B-1----:R-:W-:-:S05]  /*8000*/  FMNMX.FTZ R121, R121, R193, !PT ;  /* 0x000000c179797209 */ /* 0x002fca0007810000 */
[----:B------:R-:W1:Y:S01]  /*8010*/  SHFL.BFLY PT, R193, R121, 0x1, 0x1f ;  /* 0x0c201f0079c17f89 */ /* 0x000e6200000e0000 */
[----:B------:R-:W-:Y:S02]  /*8020*/  WARPGROUP.DEPBAR.LE gsb0, 0x0 ;  /* 0x00008000000079c5 */ /* 0x000fe40000010000 */
[----:B------:R-:W-:-:S06]  /*8030*/  WARPGROUP.ARRIVE ;  /* 0x00000000000079c5 */ /* 0x000fcc0000000000 */
[----:B------:R-:W-:Y:S01]  /*8040*/  QGMMA.64x192x32.F32.E4M3.E4M3 R24, R212, gdesc[UR4], R24, gsb0 ;  /* 0x02e00004d4187df3 */ /* 0x000fe20008000818 */
[----:B------:R-:W-:Y:S01]  /*8050*/  UIADD3 UR6, UR10, 0x600, URZ ;  /* 0x000006000a067890 */ /* 0x000fe2000fffe03f */
[----:B0-----:R-:W-:Y:S01]  /*8060*/  FMNMX.FTZ R120, R120, R194, !PT ;  /* 0x000000c278787209 */ /* 0x001fe20007810000 */
[----:B------:R-:W-:-:S04]  /*8070*/  UMOV UR7, 0xc0000010 ;  /* 0xc000001000077882 */ /* 0x000fc80000000000 */
[----:B------:R-:W-:Y:S01]  /*8080*/  FADD.FTZ R8, -R120, R8 ;  /* 0x0000000878087221 */ /* 0x000fe20000010100 */
[----:B-1----:R-:W-:-:S05]  /*8090*/  FMNMX.FTZ R121, R121, R193, !PT ;  /* 0x000000c179797209 */ /* 0x002fca0007810000 */
[----:B------:R-:W-:Y:S01]  /*80a0*/  FADD.FTZ R7, -R121, R7 ;  /* 0x0000000779077221 */ /* 0x000fe20000010100 */
[----:B------:R-:W-:Y:S02]  /*80b0*/  WARPGROUP.DEPBAR.LE gsb0, 0x0 ;  /* 0x00008000000079c5 */ /* 0x000fe40000010000 */
[----:B------:R-:W-:-:S06]  /*80c0*/  WARPGROUP.ARRIVE ;  /* 0x00000000000079c5 */ /* 0x000fcc0000000000 */
[----:B------:R-:W-:Y:S01]  /*80d0*/  QGMMA.64x192x32.F32.E4M3.E4M3 R24, R216, gdesc[UR4], R24, gsb0 ;  /* 0x02e00004d8187df3 */ /* 0x000fe20008000818 */
[----:B------:R-:W-:Y:S02]  /*80e0*/  UMOV UR6, UR52 ;  /* 0x0000003400067c82 */ /* 0x000fe40008000000 */
[----:B------:R-:W-:Y:S02]  /*80f0*/  IMAD.U32 R193, RZ, RZ, UR6 ;  /* 0x00000006ffc17e24 */ /* 0x000fe4000f8e00ff */
[----:B------:R-:W-:Y:S01]  /*8100*/  FMUL.FTZ R8, R8, UR6 ;  /* 0x0000000608087c20 */ /* 0x000fe20008410000 */
[----:B------:R-:W-:Y:S01]  /*8110*/  FMUL.FTZ R7, R7, UR6 ;  /* 0x0000000607077c20 */ /* 0x000fe20008410000 */
[----:B------:R-:W-:-:S04]  /*8120*/  FFMA.FTZ R193, R120, R193, -8 ;  /* 0xc100000078c17423 */ /* 0x000fc800000100c1 */
        /* <DEDUP_REMOVED lines=41> */
[----:B------:R-:W-:Y:S01]  /*83c0*/  IMAD.U32 R193, RZ, RZ, UR6 ;  /* 0x00000006ffc17e24 */ /* 0x000fe2000f8e00ff */
[----:B------:R-:W-:Y:S03]  /*83d0*/  MUFU.EX2 R7, R7 ;  /* 0x0000000700077308 */ /* 0x000fe60000000800 */
[----:B------:R-:W-:-:S04]  /*83e0*/  FFMA.FTZ R193, R121, R193, -8 ;  /* 0xc100000079c17423 */ /* 0x000fc800000100c1 */
        /* <DEDUP_REMOVED lines=76> */
[----:B------:R-:W-:-:S06]  /*88b0*/  WARPGROUP.DEPBAR.LE gsb0, 0x0 ;  /* 0x00008000000079c5 */ /* 0x000fcc0000010000 */
        /* <DEDUP_REMOVED lines=116> */
[----:B------:R2:W3:Y:S01]  /*9000*/  MUFU.EX2 R132, R194 ;  /* 0x000000c200847308 */ /* 0x0004e20000000800 */
[----:B0-----:R-:W-:-:S07]  /*9010*/  FADD.FTZ R6, R131, R6 ;  /* 0x0000000683067221 */ /* 0x001fce0000010000 */
[----:B------:R-:W0:Y:S01]  /*9020*/  MUFU.EX2 R134, R134 ;  /* 0x0000008600867308 */ /* 0x000e220000000800 */
[----:B--2---:R-:W-:Y:S02]  /*9030*/  IMAD.U32 R194, RZ, RZ, UR53 ;  /* 0x00000035ffc27e24 */ /* 0x004fe4000f8e00ff */
[----:B-1----:R-:W-:Y:S02]  /*9040*/  FADD.FTZ R5, R133, R5 ;  /* 0x0000000585057221 */ /* 0x002fe40000010000 */
[----:B------:R-:W-:-:S03]  /*9050*/  @!P1 IMAD R194, R194, 0x8, R2 ;  /* 0x00000008c2c29824 */ /* 0x000fc600078e0202 */
[----:B------:R-:W1:Y:S01]  /*9060*/  MUFU.EX2 R135, R135 ;  /* 0x0000008700877308 */ /* 0x000e620000000800 */
[----:B------:R-:W-:Y:S02]  /*9070*/  @!P1 VIADD R194, R194, 0x33440 ;  /* 0x00033440c2c29836 */ /* 0x000fe40000000000 */
[----:B---3--:R-:W-:-:S03]  /*9080*/  FADD.FTZ R5, R132, R5 ;  /* 0x0000000584057221 */ /* 0x008fc60000010000 */
[----:B------:R-:W-:Y:S01]  /*9090*/  @!P1 PRMT R194, RZ, 0x654, R194 ;  /* 0x00000654ffc29816 */ /* 0x000fe200000000c2 */
[----:B------:R2:W-:Y:S06]  /*90a0*/  BAR.ARV R195, 0x100 ;  /* 0x000400c30000751d */ /* 0x0005ec0000002000 */
[----:B0-----:R-:W-:-:S01]  /*90b0*/  FADD.FTZ R6, R134, R6 ;  /* 0x0000000686067221 */ /* 0x001fc20000010000 */
[----:B------:R2:W-:Y:S03]  /*90c0*/  @!P1 SYNCS.ARRIVE.TRANS64.RED.A1T0 RZ, [R194+URZ], RZ ;  /* 0x000000ffc2ff99a7 */ /* 0x0005e6000810043f */
[----:B-1----:R-:W-:-:S01]  /*90d0*/  FADD.FTZ R6, R135, R6 ;  /* 0x0000000687067221 */ /* 0x002fc20000010000 */
[----:B--2---:R-:W-:Y:S06]  /*90e0*/  @!P0 BRA `(.L_x_3290) ;  /* 0x0000000000048947 */ /* 0x004fec0003800000 */
[----:B------:R-:W-:Y:S01]  /*90f0*/  BPT.TRAP 0x1 ;  /* 0x000000040000795c */ /* 0x000fe20000300000 */
.L_x_3290:
        /* <DEDUP_REMOVED lines=15> */
[----:B------:R-:W-:Y:S01]  /*91f0*/  FMUL.FTZ R24, R24, R8 ;  /* 0x0000000818187220 */ /* 0x000fe20000410000 */
[----:B------:R-:W-:Y:S01]  /*9200*/  F2FP.SATFINITE.E4M3.F32.PACK_AB_MERGE_C R180, R181, R180, RZ ;  /* 0x000000b4b5b4723e */ /* 0x000fe200048070ff */
[-C--:B------:R-:W-:Y:S01]  /*9210*/  FMUL.FTZ R25, R25, R8.reuse ;  /* 0x0000000819197220 */ /* 0x080fe20000410000 */
[----:B------:R-:W-:Y:S01]  /*9220*/  PRMT R10, R3, 0x654, R10 ;  /* 0x00000654030a7816 */ /* 0x000fe2000000000a */
[----:B------:R-:W-:Y:S01]  /*9230*/  FMUL.FTZ R28, R28, R8 ;  /* 0x000000081c1c7220 */ /* 0x000fe20000410000 */
[----:B------:R-:W-:Y:S01]  /*9240*/  F2FP.SATFINITE.E4M3.F32.PACK_AB_MERGE_C R182, R183, R182, RZ ;  /* 0x000000b6b7b6723e */ /* 0x000fe200048070ff */
[----:B------:R-:W-:Y:S01]  /*9250*/  FMUL.FTZ R29, R29, R8 ;  /* 0x000000081d1d7220 */ /* 0x000fe20000410000 */
[----:B------:R-:W-:Y:S01]  /*9260*/  F2FP.SATFINITE.E4M3.F32.PACK_AB_MERGE_C R156, R157, R156, RZ ;  /* 0x0000009c9d9c723e */ /* 0x000fe200048070ff */
[----:B------:R0:W-:Y:S01]  /*9270*/  SYNCS.ARRIVE.TRANS64.RED.A1T0 RZ, [R10+URZ], RZ ;  /* 0x000000ff0aff79a7 */ /* 0x0001e2000810043f */
        /* <DEDUP_REMOVED lines=124> */
[----:B0-----:R-:W-:Y:S06]  /*9a40*/  @P1 BRA `(.L_x_3291) ;  /* 0xffffffc4009c1947 */ /* 0x001fec000383ffff */
[----:B------:R-:W-:-:S05]  /*9a50*/  UMOV UR52, UR53 ;  /* 0x0000003500347c82 */ /* 0x000fca0008000000 */
.L_x_3281:
[----:B------:R-:W-:Y:S06]  /*9a60*/  BAR.ARV 0x8, 0x180 ;  /* 0x0206000000007b1d */ /* 0x000fec0000002000 */
[----:B------:R-:W-:Y:S05]  /*9a70*/  @!P0 BRA `(.L_x_3292) ;  /* 0x0000000000048947 */ /* 0x000fea0003800000 */
[----:B------:R-:W-:Y:S01]  /*9a80*/  BPT.TRAP 0x1 ;  /* 0x000000040000795c */ /* 0x000fe20000300000 */
.L_x_3292:
[----:B------:R-:W-:Y:S02]  /*9a90*/  IMAD.U32 R0, RZ, RZ, UR45 ;  /* 0x0000002dff007e24 */ /* 0x000fe4000f8e00ff */
[----:B------:R-:W-:-:S03]  /*9aa0*/  IMAD.U32 R15, RZ, RZ, UR52 ;  /* 0x00000034ff0f7e24 */ /* 0x000fc6000f8e00ff */
[----:B------:R-:W-:Y:S01]  /*9ab0*/  SHF.L.U32 R0, R0, 0x1f, RZ ;  /* 0x0000001f00007819 */ /* 0x000fe200000006ff */
[----:B------:R-:W-:-:S04]  /*9ac0*/  IMAD R15, R15, 0x8, R2 ;  /* 0x000000080f0f7824 */ /* 0x000fc800078e0202 */
[----:B------:R0:W1:Y:S01]  /*9ad0*/  SYNCS.PHASECHK.TRANS64.TRYWAIT P1, [R15+URZ+0x33450], R0 ;  /* 0x033450000f0075a7 */ /* 0x000062000802017f */
[----:B------:R-:W-:Y:S05]  /*9ae0*/  @!P0 BRA `(.L_x_3293) ;  /* 0x0000000000048947 */ /* 0x000fea0003800000 */
[----:B------:R-:W-:Y:S01]  /*9af0*/  BPT.TRAP 0x1 ;  /* 0x000000040000795c */ /* 0x000fe20000300000 */
.L_x_3293:
[----:B------:R-:W-:Y:S02]  /*9b00*/  VIADD R2, R2, 0x200 ;  /* 0x0000020002027836 */ /* 0x000fe40000000000 */
[----:B------:R-:W-:-:S03]  /*9b10*/  IMAD.U32 R9, RZ, RZ, UR52 ;  /* 0x00000034ff097e24 */ /* 0x000fc6000f8e00ff */
[----:B------:R-:W-:-:S04]  /*9b20*/  SHF.R.U32.HI R2, RZ, 0x4, R2 ;  /* 0x00000004ff027819 */ /* 0x000fc80000011602 */
[----:B------:R-:W-:-:S04]  /*9b30*/  LOP3.LUT R2, R2, 0x3fff, RZ, 0xc0, !PT ;  /* 0x00003fff02027812 */ /* 0x000fc800078ec0ff */
[----:B------:R-:W-:Y:S01]  /*9b40*/  LOP3.LUT R2, R2, 0x10000, RZ, 0xfc, !PT ;  /* 0x0001000002027812 */ /* 0x000fe200078efcff */
[----:B-1----:R-:W-:Y:S06]  /*9b50*/  @P1 BRA `(.L_x_3294) ;  /* 0x0000000000081947 */ /* 0x002fec0003800000 */
[----:B------:R-:W1:Y:S02]  /*9b60*/  SYNCS.PHASECHK.TRANS64.TRYWAIT P1, [R15+URZ+0x33450], R0 ;  /* 0x033450000f0075a7 */ /* 0x000e64000802017f */
[----:B-1----:R-:W-:Y:S05]  /*9b70*/  @!P1 BRA `(.L_x_3295) ;  /* 0x000000c400909947 */ /* 0x002fea0003800000 */
.L_x_3294:
[----:B------:R-:W-:Y:S01]  /*9b80*/  IMAD R8, R9, 0x780, R2 ;  /* 0x0000078009087824 */ /* 0x000fe200078e0202 */
[----:B------:R-:W-:Y:S05]  /*9b90*/  WARPSYNC.ALL ;  /* 0x0000000000007948 */ /* 0x000fea0003800000 */
[----:B------:R-:W-:Y:S01]  /*9ba0*/  IMAD.MOV.U32 R9, RZ, RZ, -0x3ffffff0 ;  /* 0xc0000010ff097424 */ /* 0x000fe200078e00ff */
[C---:B------:R-:W-:Y:S01]  /*9bb0*/  R2UR UR10, R8.reuse ;  /* 0x00000000080a72ca */ /* 0x040fe200000e0000 */
[----:B------:R-:W-:Y:S01]  /*9bc0*/  WARPGROUP.ARRIVE ;  /* 0x00000000000079c5 */ /* 0x000fe20000000000 */
[----:B------:R-:W-:Y:S01]  /*9bd0*/  VIADD R10, R8, 0x180 ;  /* 0x00000180080a7836 */ /* 0x000fe20000000000 */
[----:B------:R-:W-:Y:S01]  /*9be0*/  ULDC.64 UR4, c[0x0][0x9a0] ;  /* 0x0002680000047ab9 */ /* 0x000fe20000000a00 */
[----:B------:R-:W-:Y:S01]  /*9bf0*/  R2UR UR11, R9 ;  /* 0x00000000090b72ca */ /* 0x000fe200000e0000 */
[----:B------:R-:W-:Y:S01]  /*9c00*/  IMAD.MOV.U32 R11, RZ, RZ, -0x3ffffff0 ;  /* 0xc0000010ff0b7424 */ /* 0x000fe200078e00ff */
[----:B------:R-:W-:Y:S01]  /*9c10*/  ISETP.NE.U32.AND P1, PT, RZ, UR4, PT ;  /* 0x00000004ff007c0c */ /* 0x000fe2000bf25070 */
[----:B------:R-:W-:-:S03]  /*9c20*/  IMAD.MOV.U32 R4, RZ, RZ, 0x3f800000 ;  /* 0x3f800000ff047424 */ /* 0x000fc600078e00ff */
[----:B------:R-:W-:-:S07]  /*9c30*/  ISETP.NE.AND.EX P1, PT, RZ, UR5, PT, P1 ;  /* 0x00000005ff007c0c */ /* 0x000fce000bf25310 */
[----:B------:R-:W-:Y:S01]  /*9c40*/  QGMMA.64x192x32.F32.E4M3.E4M3 R24, R200, gdesc[UR8], R24, gsb0 ;  /* 0x02e00008c8187df3 */ /* 0x000fe20008000818 */
[----:B------:R-:W-:Y:S01]  /*9c50*/  R2UR UR10, R10 ;  /* 0x000000000a0a72ca */ /* 0x000fe200000e0000 */
[----:B------:R-:W-:Y:S01]  /*9c60*/  VIADD R10, R8, 0x300 ;  /* 0x00000300080a7836 */ /* 0x000fe20000000000 */
[----:B------:R-:W-:Y:S01]  /*9c70*/  R2UR UR11, R11 ;  /* 0x000000000b0b72ca */ /* 0x000fe200000e0000 */
[----:B------:R-:W-:Y:S02]  /*9c80*/  IMAD.MOV.U32 R11, RZ, RZ, -0x3ffffff0 ;  /* 0xc0000010ff0b7424 */ /* 0x000fe400078e00ff */
[----:B------:R-:W2:Y:S01]  /*9c90*/  @P1 LDC.64 R12, c[0x0][0x9d0] ;  /* 0x00027400ff0c1b82 */ /* 0x000ea20000000a00 */
[----:B------:R-:W-:Y:S02]  /*9ca0*/  WARPGROUP.DEPBAR.LE gsb0, 0x0 ;  /* 0x00008000000079c5 */ /* 0x000fe40000010000 */
[----:B------:R-:W-:-:S11]  /*9cb0*/  WARPGROUP.ARRIVE ;  /* 0x00000000000079c5 */ /* 0x000fd60000000000 */
[----:B------:R-:W-:Y:S01]  /*9cc0*/  QGMMA.64x192x32.F32.E4M3.E4M3 R24, R204, gdesc[UR8], R24, gsb0 ;  /* 0x02e00008cc187df3 */ /* 0x000fe20008000818 */
[----:B------:R-:W-:Y:S02]  /*9cd0*/  R2UR UR10, R10 ;  /* 0x000000000a0a72ca */ /* 0x000fe400000e0000 */
[----:B------:R-:W-:Y:S02]  /*9ce0*/  R2UR UR11, R11 ;  /* 0x000000000b0b72ca */ /* 0x000fe400000e0000 */
[----:B------:R-:W0:Y:S02]  /*9cf0*/  @P1 LDC.64 R10, c[0x0][0x9c8] ;  /* 0x00027200ff0a1b82 */ /* 0x000e240000000a00 */
[----:B01----:R-:W-:-:S04]  /*9d00*/  @P1 IMAD R0, R10, UR37, RZ ;  /* 0x000000250a001c24 */ /* 0x003fc8000f8e02ff */
        /* <DEDUP_REMOVED lines=8> */
[----:B------:R-:W-:Y:S02]  /*9d90*/  VIADD R10, R8, 0x480 ;  /* 0x00000480080a7836 */ /* 0x000fe40000000000 */
[----:B------:R-:W-:Y:S01]  /*9da0*/  IMAD.MOV.U32 R11, RZ, RZ, -0x3ffffff0 ;  /* 0xc0000010ff0b7424 */ /* 0x000fe200078e00ff */
[----:B------:R-:W-:Y:S02]  /*9db0*/  WARPGROUP.DEPBAR.LE gsb0, 0x0 ;  /* 0x00008000000079c5 */ /* 0x000fe40000010000 */
[----:B------:R-:W-:-:S06]  /*9dc0*/  WARPGROUP.ARRIVE ;  /* 0x00000000000079c5 */ /* 0x000fcc0000000000 */
[----:B------:R-:W-:Y:S01]  /*9dd0*/  QGMMA.64x192x32.F32.E4M3.E4M3 R24, R208, gdesc[UR8], R24, gsb0 ;  /* 0x02e00008d0187df3 */ /* 0x000fe20008000818 */
[----:B------:R-:W-:Y:S02]  /*9de0*/  R2UR UR10, R10 ;  /* 0x000000000a0a72ca */ /* 0x000fe400000e0000 */
[----:B------:R-:W-:Y:S01]  /*9df0*/  R2UR UR11, R11 ;  /* 0x000000000b0b72ca */ /* 0x000fe200000e0000 */
[----:B------:R-:W-:Y:S02]  /*9e00*/  VIADD R8, R8, 0x600 ;  /* 0x0000060008087836 */ /* 0x000fe40000000000 */
[----:B------:R-:W-:Y:S01]  /*9e10*/  IMAD.MOV.U32 R9, RZ, RZ, -0x3ffffff0 ;  /* 0xc0000010ff097424 */ /* 0x000fe200078e00ff */
[----:B------:R-:W1:Y:S01]  /*9e20*/  SHFL.BFLY PT, R0, R5, 0x2, 0x1f ;  /* 0x0c401f0005007f89 */ /* 0x000e6200000e0000 */
[----:B------:R-:W-:Y:S02]  /*9e30*/  WARPGROUP.DEPBAR.LE gsb0, 0x0 ;  /* 0x00008000000079c5 */ /* 0x000fe40000010000 */
[----:B------:R-:W-:-:S10]  /*9e40*/  WARPGROUP.ARRIVE ;  /* 0x00000000000079c5 */ /* 0x000fd40000000000 */
[----:B------:R-:W-:Y:S01]  /*9e50*/  QGMMA.64x192x32.F32.E4M3.E4M3 R24, R212, gdesc[UR8], R24, gsb0 ;  /* 0x02e00008d4187df3 */ /* 0x000fe20008000818 */
[----:B------:R-:W-:Y:S02]  /*9e60*/  R2UR UR10, R8 ;  /* 0x00000000080a72ca */ /* 0x000fe400000e0000 */
[----:B------:R-:W-:Y:S02]  /*9e70*/  R2UR UR11, R9 ;  /* 0x00000000090b72ca */ /* 0x000fe400000e0000 */
[----:B------:R-:W3:Y:S01]  /*9e80*/  SHFL.BFLY PT, R9, R6, 0x2, 0x1f ;  /* 0x0c401f0006097f89 */ /* 0x000ee200000e0000 */
[----:B-1----:R-:W-:-:S05]  /*9e90*/  FADD.FTZ R0, R0, R5 ;  /* 0x0000000500007221 */ /* 0x002fca0000010000 */
[----:B------:R-:W1:Y:S01]  /*9ea0*/  SHFL.BFLY PT, R7, R0, 0x1, 0x1f ;  /* 0x0c201f0000077f89 */ /* 0x000e6200000e0000 */
[----:B---3--:R-:W-:-:S05]  /*9eb0*/  FADD.FTZ R9, R9, R6 ;  /* 0x0000000609097221 */ /* 0x008fca0000010000 */
[----:B------:R-:W3:Y:S01]  /*9ec0*/  SHFL.BFLY PT, R2, R9, 0x1, 0x1f ;  /* 0x0c201f0009027f89 */ /* 0x000ee200000e0000 */
[----:B-1----:R-:W-:-:S05]  /*9ed0*/  FADD.FTZ R7, R0, R7 ;  /* 0x0000000700077221 */ /* 0x002fca0000010000 */
[C---:B------:R-:W-:Y:S01]  /*9ee0*/  FSETP.NE.FTZ.AND P1, PT, R7.reuse, RZ, PT ;  /* 0x000000ff0700720b */ /* 0x040fe20003f35000 */
[----:B------:R-:W-:Y:S01]  /*9ef0*/  FMUL.FTZ R11, R7, 0.00390625 ;  /* 0x3b800000070b7820 */ /* 0x000fe20000410000 */
[----:B------:R-:W-:-:S04]  /*9f00*/  IMAD.MOV.U32 R5, RZ, RZ, RZ ;  /* 0x000000ffff057224 */ /* 0x000fc800078e00ff */
[----:B------:R-:W-:Y:S01]  /*9f10*/  FSETP.NE.FTZ.AND P2, PT, R11, RZ, PT ;  /* 0x000000ff0b00720b */ /* 0x000fe20003f55000 */
[----:B---3--:R-:W-:-:S04]  /*9f20*/  FADD.FTZ R10, R9, R2 ;  /* 0x00000002090a7221 */ /* 0x008fc80000010000 */
[----:B0-----:R-:W-:Y:S02]  /*9f30*/  FMUL.FTZ R12, R10, 0.00390625 ;  /* 0x3b8000000a0c7820 */ /* 0x001fe40000410000 */
[----:B------:R-:W-:Y:S03]  /*9f40*/  @P1 MUFU.RCP R5, R7 ;  /* 0x0000000700051308 */ /* 0x000fe60000001000 */
[----:B------:R-:W-:Y:S02]  /*9f50*/  FSETP.NE.FTZ.AND P3, PT, R12, RZ, PT ;  /* 0x000000ff0c00720b */ /* 0x000fe40003f75000 */
[----:B------:R-:W-:Y:S01]  /*9f60*/  FSETP.NE.FTZ.AND P1, PT, R10, RZ, PT ;  /* 0x000000ff0a00720b */ /* 0x000fe20003f35000 */
[----:B------:R-:W-:Y:S02]  /*9f70*/  IMAD.MOV.U32 R9, RZ, RZ, RZ ;  /* 0x000000ffff097224 */ /* 0x000fe400078e00ff */
[----:B------:R-:W-:Y:S08]  /*9f80*/  @P2 MUFU.LG2 R6, R11 ;  /* 0x0000000b00062308 */ /* 0x000ff00000000c00 */
[----:B------:R-:W0:Y:S01]  /*9f90*/  @P3 MUFU.LG2 R8, R12 ;  /* 0x0000000c00083308 */ /* 0x000e220000000c00 */
[----:B------:R-:W-:-:S02]  /*9fa0*/  WARPGROUP.DEPBAR.LE gsb0, 0x0 ;  /* 0x00008000000079c5 */ /* 0x000fc40000010000 */
[----:B------:R-:W-:-:S06]  /*9fb0*/  WARPGROUP.ARRIVE ;  /* 0x00000000000079c5 */ /* 0x000fcc0000000000 */
[----:B------:R-:W-:Y:S01]  /*9fc0*/  QGMMA.64x192x32.F32.E4M3.E4M3 R24, R216, gdesc[UR8], R24, gsb0 ;  /* 0x02e00008d8187df3 */ /* 0x000fe20008000818 */
[----:B------:R2:W1:Y:S01]  /*9fd0*/  @P1 MUFU.RCP R9, R10 ;  /* 0x0000000a00091308 */ /* 0x0004620000001000 */
[----:B------:R-:W-:Y:S02]  /*9fe0*/  IMAD.U32 R13, RZ, RZ, UR6 ;  /* 0x00000006ff0d7e24 */ /* 0x000fe4000f8e00ff */
[----:B------:R-:W-:Y:S02]  /*9ff0*/  IMAD.U32 R14, RZ, RZ, UR6 ;  /* 0x00000006ff0e7e24 */ /* 0x000fe4000f8e00ff */
[----:B0-----:R-:W-:Y:S01]  /*a000*/  @P3 FMUL.FTZ R8, R8, 0.69314718246459960938 ;  /* 0x3f31721808083820 */ /* 0x001fe20000410000 */
[----:B------:R-:W-:Y:S01]  /*a010*/  @P2 FMUL.FTZ R7, R13, 0.69314718246459960938 ;  /* 0x3f3172180d072820 */ /* 0x000fe20000410000 */
[----:B------:R-:W-:Y:S01]  /*a020*/  @P2 FMUL.FTZ R6, R6, 0.69314718246459960938 ;  /* 0x3f31721806062820 */ /* 0x000fe20000410000 */
[----:B------:R-:W-:Y:S01]  /*a030*/  @P3 FMUL.FTZ R13, R14, 0.69314718246459960938 ;  /* 0x3f3172180e0d3820 */ /* 0x000fe20000410000 */
[----:B------:R-:W-:-:S02]  /*a040*/  IMAD.MOV.U32 R2, RZ, RZ, -0x800000 ;  /* 0xff800000ff027424 */ /* 0x000fc400078e00ff */
[----:B--2---:R-:W-:Y:S01]  /*a050*/  FMUL.FTZ R10, R5, R4 ;  /* 0x00000004050a7220 */ /* 0x004fe20000410000 */
[----:B------:R-:W-:Y:S02]  /*a060*/  IMAD.MOV.U32 R0, RZ, RZ, -0x800000 ;  /* 0xff800000ff007424 */ /* 0x000fe400078e00ff */
[----:B------:R-:W-:Y:S01]  /*a070*/  @P3 FFMA.FTZ R2, R13, R121, R8 ;  /* 0x000000790d023223 */ /* 0x000fe20000010008 */
[----:B------:R-:W-:-:S01]  /*a080*/  @P2 FFMA.FTZ R0, R7, R120, R6 ;  /* 0x0000007807002223 */ /* 0x000fc20000010006 */
[----:B-1----:R-:W-:Y:S01]  /*a090*/  FMUL.FTZ R8, R9, R4 ;  /* 0x0000000409087220 */ /* 0x002fe20000410000 */
[----:B------:R-:W-:Y:S02]  /*a0a0*/  WARPGROUP.DEPBAR.LE gsb0, 0x0 ;  /* 0x00008000000079c5 */ /* 0x000fe40000010000 */
[----:B------:R-:W-:Y:S05]  /*a0b0*/  @!P0 BRA `(.L_x_3296) ;  /* 0x0000000000048947 */ /* 0x000fea0003800000 */
[----:B------:R-:W-:Y:S01]  /*a0c0*/  BPT.TRAP 0x1 ;  /* 0x000000040000795c */ /* 0x000fe20000300000 */
.L_x_3296:
        /* <DEDUP_REMOVED lines=51> */
[----:B------:R-:W-:Y:S01]  /*a400*/  FMUL.FTZ R154, R75, R8 ;  /* 0x000000084b9a7220 */ /* 0x000fe20000410000 */
        /* <DEDUP_REMOVED lines=53> */
[----:B0-----:R-:W-:-:S12]  /*a760*/  ULOP3.LUT UR45, UR45, UR4, URZ, 0x3c, !UPT ;  /* 0x000000042d2d7292 */ /* 0x001fd8000f8e3c3f */
.L_x_3274:
        /* <DEDUP_REMOVED lines=15> */
[----:B------:R-:W2:Y:S01]  /*a860*/  LDL R83, [R1+0x40] ;  /* 0x0000400001537983 */ /* 0x000ea20000100800 */
[----:B------:R-:W1:Y:S01]  /*a870*/  S2UR UR4, SR_SWINHI ;  /* 0x00000000000479c3 */ /* 0x000e620000002f00 */
[----:B------:R-:W-:Y:S01]  /*a880*/  ULDC.64 UR14, c[0x0][0xc00] ;  /* 0x00030000000e7ab9 */ /* 0x000fe20000000a00 */
[----:B------:R-:W-:Y:S01]  /*a890*/  ULDC.64 UR12, c[0x0][0xc00] ;  /* 0x00030000000c7ab9 */ /* 0x000fe20000000a00 */
[----:B------:R-:W3:Y:S01]  /*a8a0*/  LDL R151, [R1+0x3c] ;  /* 0x00003c0001977983 */ /* 0x000ee20000100800 */
        /* <DEDUP_REMOVED lines=8> */
[----:B-1----:R-:W-:Y:S02]  /*a930*/  UMOV UR11, UR4 ;  /* 0x00000004000b7c82 */ /* 0x002fe40008000000 */
[----:B------:R-:W-:-:S04]  /*a940*/  ISETP.EQ.OR P0, PT, R10, 0x3, !P0 ;  /* 0x000000030a00780c */ /* 0x000fc80004702670 */
[----:B------:R-:W-:Y:S02]  /*a950*/  SEL R76, R29, R80, P0 ;  /* 0x000000501d4c7207 */ /* 0x000fe40000000000 */
[----:B------:R-:W-:Y:S02]  /*a960*/  SEL R92, R20, R127, P0 ;  /* 0x0000007f145c7207 */ /* 0x000fe40000000000 */
[----:B------:R-:W-:Y:S01]  /*a970*/  SEL R38, R127, R20, P0 ;  /* 0x000000147f267207 */ /* 0x000fe20000000000 */
[----:B------:R-:W-:Y:S01]  /*a980*/  IMAD.MOV.U32 R20, RZ, RZ, 0x2 ;  /* 0x00000002ff147424 */ /* 0x000fe200078e00ff */
        /* <DEDUP_REMOVED lines=93> */
[----:B--2---:R-:W-:-:S03]  /*af60*/  IMAD.WIDE R20, R83, R20, UR10 ;  /* 0x0000000a53147e25 */ /* 0x004fc6000f8e0214 */
[C---:B------:R-:W-:Y:S02]  /*af70*/  LOP3.LUT R3, R20.reuse, 0x380, RZ, 0xc0, !PT ;  /* 0x0000038014037812 */ /* 0x040fe400078ec0ff */
[C---:B------:R-:W-:Y:S02]  /*af80*/  IADD3 R81, P4, R20.reuse, 0x8060, RZ ;  /* 0x0000806014517810 */ /* 0x040fe40007f9e0ff */
[C---:B------:R-:W-:Y:S02]  /*af90*/  IADD3 R79, P3, R20.reuse, 0x8040, RZ ;  /* 0x00008040144f7810 */ /* 0x040fe40007f7e0ff */
[C---:B------:R-:W-:Y:S02]  /*afa0*/  IADD3 R10, P6, R20.reuse, 0x8020, RZ ;  /* 0x00008020140a7810 */ /* 0x040fe40007fde0ff */
[C---:B------:R-:W-:Y:S02]  /*afb0*/  IADD3 R136, P5, R20.reuse, 0x8000, RZ ;  /* 0x0000800014887810 */ /* 0x040fe40007fbe0ff */
[----:B------:R-:W-:-:S02]  /*afc0*/  IADD3 R53, P2, R20, 0x4060, RZ ;  /* 0x0000406014357810 */ /* 0x000fc40007f5e0ff */
[----:B------:R-:W-:Y:S01]  /*afd0*/  SHF.R.U64 R3, R3, 0x3, RZ ;  /* 0x0000000303037819 */ /* 0x000fe200000012ff */
[--C-:B------:R-:W-:Y:S01]  /*afe0*/  IMAD.X R15, RZ, RZ, R21.reuse, P4 ;  /* 0x000000ffff0f7224 */ /* 0x100fe200020e0615 */
[----:B0-----:R-:W-:Y:S01]  /*aff0*/  LOP3.LUT R8, R10, 0x380, RZ, 0xc0, !PT ;  /* 0x000003800a087812 */ /* 0x001fe200078ec0ff */
[--C-:B------:R-:W-:Y:S01]  /*b000*/  IMAD.X R135, RZ, RZ, R21.reuse, P3 ;  /* 0x000000ffff877224 */ /* 0x100fe200018e0615 */
[C---:B------:R-:W-:Y:S01]  /*b010*/  IADD3 R33, P1, R20.reuse, 0x4040, RZ ;  /* 0x0000404014217810 */ /* 0x040fe20007f3e0ff */
[--C-:B------:R-:W-:Y:S01]  /*b020*/  IMAD.X R13, RZ, RZ, R21.reuse, P6 ;  /* 0x000000ffff0d7224 */ /* 0x100fe200030e0615 */
[C---:B------:R-:W-:Y:S01]  /*b030*/  IADD3 R6, P4, R20.reuse, 0x4020, RZ ;  /* 0x0000402014067810 */ /* 0x040fe20007f9e0ff */
[--C-:B------:R-:W-:Y:S01]  /*b040*/  IMAD.X R137, RZ, RZ, R21.reuse, P5 ;  /* 0x000000ffff897224 */ /* 0x100fe200028e0615 */
[C---:B------:R-:W-:Y:S01]  /*b050*/  IADD3 R57, P3, R20.reuse, 0x4000, RZ ;  /* 0x0000400014397810 */ /* 0x040fe20007f7e0ff */
[----:B------:R-:W-:Y:S01]  /*b060*/  IMAD.X R11, RZ, RZ, R21, P2 ;  /* 0x000000ffff0b7224 */ /* 0x000fe200010e0615 */
[----:B------:R-:W-:-:S02]  /*b070*/  IADD3 R4, P6, R20, 0x20, RZ ;  /* 0x0000002014047810 */ /* 0x000fc40007fde0ff */
[C---:B------:R-:W-:Y:S02]  /*b080*/  IADD3 R176, P5, R20.reuse, 0x60, RZ ;  /* 0x0000006014b07810 */ /* 0x040fe40007fbe0ff */
[----:B------:R-:W-:Y:S02]  /*b090*/  IADD3 R142, P2, R20, 0x40, RZ ;  /* 0x00000040148e7810 */ /* 0x000fe40007f5e0ff */
[----:B------:R-:W-:Y:S02]  /*b0a0*/  LOP3.LUT R12, R79, 0x380, RZ, 0xc0, !PT ;  /* 0x000003804f0c7812 */ /* 0x000fe400078ec0ff */
[----:B------:R-:W-:Y:S02]  /*b0b0*/  LOP3.LUT R20, R3, R20, RZ, 0x3c, !PT ;  /* 0x0000001403147212 */ /* 0x000fe400078e3cff */
[----:B------:R-:W-:Y:S02]  /*b0c0*/  SHF.R.U64 R3, R8, 0x3, RZ ;  /* 0x0000000308037819 */ /* 0x000fe400000012ff */
[----:B------:R-:W-:-:S02]  /*b0d0*/  LOP3.LUT R8, R33, 0x380, RZ, 0xc0, !PT ;  /* 0x0000038021087812 */ /* 0x000fc400078ec0ff */
[----:B------:R-:W-:Y:S02]  /*b0e0*/  SHF.R.U64 R12, R12, 0x3, RZ ;  /* 0x000000030c0c7819 */ /* 0x000fe400000012ff */
[----:B------:R-:W-:Y:S02]  /*b0f0*/  SHF.R.U64 R8, R8, 0x3, RZ ;  /* 0x0000000308087819 */ /* 0x000fe400000012ff */
[----:B------:R-:W-:Y:S02]  /*b100*/  LOP3.LUT R134, R12, R79, RZ, 0x3c, !PT ;  /* 0x0000004f0c867212 */ /* 0x000fe400078e3cff */
[----:B------:R-:W-:Y:S02]  /*b110*/  LOP3.LUT R12, R3, R10, RZ, 0x3c, !PT ;  /* 0x0000000a030c7212 */ /* 0x000fe400078e3cff */
[----:B------:R-:W-:Y:S02]  /*b120*/  LOP3.LUT R3, R6, 0x380, RZ, 0xc0, !PT ;  /* 0x0000038006037812 */ /* 0x000fe400078ec0ff */
[----:B------:R-:W-:-:S02]  /*b130*/  LOP3.LUT R138, R8, R33, RZ, 0x3c, !PT ;  /* 0x00000021088a7212 */ /* 0x000fc400078e3cff */
[----:B------:R-:W-:Y:S02]  /*b140*/  LOP3.LUT R33, R142, 0x380, RZ, 0xc0, !PT ;  /* 0x000003808e217812 */ /* 0x000fe400078ec0ff */
[----:B------:R-:W-:Y:S02]  /*b150*/  LOP3.LUT R79, R136, 0x380, RZ, 0xc0, !PT ;  /* 0x00000380884f7812 */ /* 0x000fe400078ec0ff */
[----:B------:R-:W-:Y:S02]  /*b160*/  LOP3.LUT R10, R53, 0x380, RZ, 0xc0, !PT ;  /* 0x00000380350a7812 */ /* 0x000fe400078ec0ff */
[----:B------:R-:W-:Y:S02]  /*b170*/  SHF.R.U64 R3, R3, 0x3, RZ ;  /* 0x0000000303037819 */ /* 0x000fe400000012ff */
[----:B------:R-:W-:Y:S02]  /*b180*/  SHF.R.U64 R33, R33, 0x3, RZ ;  /* 0x0000000321217819 */ /* 0x000fe400000012ff */
[----:B------:R-:W-:-:S02]  /*b190*/  LOP3.LUT R14, R81, 0x380, RZ, 0xc0, !PT ;  /* 0x00000380510e7812 */ /* 0x000fc400078ec0ff */
[----:B------:R-:W-:Y:S02]  /*b1a0*/  SHF.R.U64 R79, R79, 0x3, RZ ;  /* 0x000000034f4f7819 */ /* 0x000fe400000012ff */
[----:B------:R-:W-:Y:S02]  /*b1b0*/  SHF.R.U64 R10, R10, 0x3, RZ ;  /* 0x000000030a0a7819 */ /* 0x000fe400000012ff */
[----:B------:R-:W-:Y:S01]  /*b1c0*/  LOP3.LUT R8, R3, R6, RZ, 0x3c, !PT ;  /* 0x0000000603087212 */ /* 0x000fe200078e3cff */
[--C-:B------:R-:W-:Y:S01]  /*b1d0*/  IMAD.X R139, RZ, RZ, R21.reuse, P1 ;  /* 0x000000ffff8b7224 */ /* 0x100fe200008e0615 */
[----:B------:R-:W-:Y:S01]  /*b1e0*/  LOP3.LUT R6, R57, 0x380, RZ, 0xc0, !PT ;  /* 0x0000038039067812 */ /* 0x000fe200078ec0ff */
[----:B------:R-:W-:Y:S01]  /*b1f0*/  IMAD.X R9, RZ, RZ, R21, P4 ;  /* 0x000000ffff097224 */ /* 0x000fe200020e0615 */
[----:B------:R-:W-:Y:S02]  /*b200*/  LOP3.LUT R3, R4, 0x380, RZ, 0xc0, !PT ;  /* 0x0000038004037812 */ /* 0x000fe400078ec0ff */
[----:B------:R-:W-:-:S02]  /*b210*/  LOP3.LUT R142, R33, R142, RZ, 0x3c, !PT ;  /* 0x0000008e218e7212 */ /* 0x000fc400078e3cff */
[----:B------:R-:W-:Y:S02]  /*b220*/  SHF.R.U64 R14, R14, 0x3, RZ ;  /* 0x000000030e0e7819 */ /* 0x000fe400000012ff */
[----:B------:R-:W-:Y:S02]  /*b230*/  LOP3.LUT R136, R79, R136, RZ, 0x3c, !PT ;  /* 0x000000884f887212 */ /* 0x000fe400078e3cff */
[----:B------:R-:W-:Y:S02]  /*b240*/  LOP3.LUT R10, R10, R53, RZ, 0x3c, !PT ;  /* 0x000000350a0a7212 */ /* 0x000fe400078e3cff */
[----:B------:R-:W-:Y:S02]  /*b250*/  MOV R33, R20 ;  /* 0x0000001400217202 */ /* 0x000fe40000000f00 */
[----:B------:R-:W-:Y:S02]  /*b260*/  LOP3.LUT R53, R176, 0x380, RZ, 0xc0, !PT ;  /* 0x00000380b0357812 */ /* 0x000fe400078ec0ff */
[----:B----4-:R-:W-:-:S02]  /*b270*/  LOP3.LUT R20, R27, 0x2, RZ, 0x3c, !PT ;  /* 0x000000021b147812 */ /* 0x010fc400078e3cff */
[----:B------:R-:W-:Y:S02]  /*b280*/  SHF.R.U64 R6, R6, 0x3, RZ ;  /* 0x0000000306067819 */ /* 0x000fe400000012ff */
[----:B------:R-:W-:Y:S02]  /*b290*/  SHF.R.U64 R3, R3, 0x3, RZ ;  /* 0x0000000303037819 */ /* 0x000fe400000012ff */
[----:B------:R-:W-:Y:S02]  /*b2a0*/  LOP3.LUT R14, R14, R81, RZ, 0x3c, !PT ;  /* 0x000000510e0e7212 */ /* 0x000fe400078e3cff */
[----:B------:R-:W-:Y:S02]  /*b2b0*/  MOV R136, R136 ;  /* 0x0000008800887202 */ /* 0x000fe40000000f00 */
[----:B------:R-:W-:Y:S02]  /*b2c0*/  MOV R138, R138 ;  /* 0x0000008a008a7202 */ /* 0x000fe40000000f00 */
[----:B------:R-:W-:-:S02]  /*b2d0*/  SHF.R.U64 R53, R53, 0x3, RZ ;  /* 0x0000000335357819 */ /* 0x000fc400000012ff */
[----:B------:R-:W-:Y:S02]  /*b2e0*/  MOV R137, R10 ;  /* 0x0000000a00897202 */ /* 0x000fe40000000f00 */
[----:B------:R-:W-:Y:S01]  /*b2f0*/  MOV R139, R8 ;  /* 0x00000008008b7202 */ /* 0x000fe20000000f00 */
[----:B------:R-:W-:Y:S01]  /*b300*/  SHFL.IDX PT, R10, R52, R27, 0x1c1f ;  /* 0x001c1f1b340a7589 */ /* 0x000fe200000e0000 */
[----:B------:R-:W-:Y:S02]  /*b310*/  LOP3.LUT R140, R6, R57, RZ, 0x3c, !PT ;  /* 0x00000039068c7212 */ /* 0x000fe400078e3cff */
[----:B------:R-:W-:Y:S01]  /*b320*/  MOV R134, R134 ;  /* 0x0000008600867202 */ /* 0x000fe20000000f00 */
[----:B------:R-:W0:Y:S01]  /*b330*/  SHFL.IDX PT, R9, R24, R20, 0x1c1f ;  /* 0x001c1f1418097589 */ /* 0x000e2200000e0000 */
[----:B------:R-:W-:Y:S01]  /*b340*/  LOP3.LUT R6, R3, R4, RZ, 0x3c, !PT ;  /* 0x0000000403067212 */ /* 0x000fe200078e3cff */
[--C-:B------:R-:W-:Y:S01]  /*b350*/  IMAD.X R141, RZ, RZ, R21.reuse, P3 ;  /* 0x000000ffff8d7224 */ /* 0x100fe200018e0615 */
[----:B------:R-:W-:Y:S01]  /*b360*/  MOV R135, R12 ;  /* 0x0000000c00877202 */ /* 0x000fe20000000f00 */
[----:B------:R-:W-:Y:S01]  /*b370*/  SHFL.IDX PT, R11, R54, R27, 0x1c1f ;  /* 0x001c1f1b360b7589 */ /* 0x000fe200000e0000 */
[----:B------:R-:W-:Y:S01]  /*b380*/  MOV R3, R14 ;  /* 0x0000000e00037202 */ /* 0x000fe20000000f00 */
[--C-:B------:R-:W-:Y:S01]  /*b390*/  IMAD.X R7, RZ, RZ, R21.reuse, P6 ;  /* 0x000000ffff077224 */ /* 0x100fe200030e0615 */
[----:B------:R-:W-:Y:S01]  /*b3a0*/  LOP3.LUT R4, R53, R176, RZ, 0x3c, !PT ;  /* 0x000000b035047212 */ /* 0x000fe200078e3cff */
[----:B------:R-:W1:Y:S01]  /*b3b0*/  SHFL.IDX PT, R12, R25, R20, 0x1c1f ;  /* 0x001c1f14190c7589 */ /* 0x000e6200000e0000 */
[----:B------:R-:W-:-:S03]  /*b3c0*/  IMAD.X R5, RZ, RZ, R21, P5 ;  /* 0x000000ffff057224 */ /* 0x000fc600028e0615 */
[----:B------:R-:W-:Y:S01]  /*b3d0*/  SHFL.IDX PT, R15, R112, R27, 0x1c1f ;  /* 0x001c1f1b700f7589 */ /* 0x000fe200000e0000 */
[----:B------:R-:W-:-:S03]  /*b3e0*/  IMAD.X R143, RZ, RZ, R21, P2 ;  /* 0x000000ffff8f7224 */ /* 0x000fc600010e0615 */
[----:B------:R-:W2:Y:S01]  /*b3f0*/  SHFL.IDX PT, R50, R50, R20, 0x1c1f ;  /* 0x001c1f1432327589 */ /* 0x000ea200000e0000 */
[----:B------:R-:W-:-:S03]  /*b400*/  MOV R140, R140 ;  /* 0x0000008c008c7202 */ /* 0x000fc60000000f00 */
[----:B------:R-:W-:Y:S04]  /*b410*/  SHFL.IDX PT, R82, R82, R27, 0x1c1f ;  /* 0x001c1f1b52527589 */ /* 0x000fe800000e0000 */
[----:B------:R-:W-:Y:S04]  /*b420*/  SHFL.IDX PT, R85, R90, R27, 0x1c1f ;  /* 0x001c1f1b5a557589 */ /* 0x000fe800000e0000 */
[----:B------:R-:W-:Y:S04]  /*b430*/  SHFL.IDX PT, R110, R110, R27, 0x1c1f ;  /* 0x001c1f1b6e6e7589 */ /* 0x000fe800000e0000 */
[----:B------:R-:W-:Y:S04]  /*b440*/  SHFL.IDX PT, R105, R32, R20, 0x1c1f ;  /* 0x001c1f1420697589 */ /* 0x000fe800000e0000 */
[----:B------:R-:W4:Y:S01]  /*b450*/  SHFL.IDX PT, R49, R49, R20, 0x1c1f ;  /* 0x001c1f1431317589 */ /* 0x000f2200000e0000 */
[----:B------:R-:W-:-:S03]  /*b460*/  MOV R57, R6 ;  /* 0x0000000600397202 */ /* 0x000fc60000000f00 */
[----:B------:R-:W-:Y:S01]  /*b470*/  SHFL.IDX PT, R84, R84, R27, 0x1c1f ;  /* 0x001c1f1b54547589 */ /* 0x000fe200000e0000 */
[----:B------:R-:W-:-:S03]  /*b480*/  MOV R141, R4 ;  /* 0x00000004008d7202 */ /* 0x000fc60000000f00 */
[----:B------:R-:W-:Y:S04]  /*b490*/  SHFL.IDX PT, R93, R94, R27, 0x1c1f ;  /* 0x001c1f1b5e5d7589 */ /* 0x000fe800000e0000 */
[----:B------:R-:W-:Y:S04]  /*b4a0*/  SHFL.IDX PT, R101, R96, R27, 0x1c1f ;  /* 0x001c1f1b60657589 */ /* 0x000fe800000e0000 */
[----:B------:R-:W-:Y:S04]  /*b4b0*/  SHFL.IDX PT, R90, R37, R20, 0x1c1f ;  /* 0x001c1f14255a7589 */ /* 0x000fe800000e0000 */
[----:B------:R-:W3:Y:S04]  /*b4c0*/  SHFL.IDX PT, R83, R36, R20, 0x1c1f ;  /* 0x001c1f1424537589 */ /* 0x000ee800000e0000 */
[----:B------:R-:W-:Y:S04]  /*b4d0*/  SHFL.IDX PT, R21, R56, R27, 0x1c1f ;  /* 0x001c1f1b38157589 */ /* 0x000fe800000e0000 */
[----:B------:R-:W-:Y:S04]  /*b4e0*/  SHFL.IDX PT, R76, R76, R27, 0x1c1f ;  /* 0x001c1f1b4c4c7589 */ /* 0x000fe800000e0000 */
[----:B------:R-:W-:Y:S04]  /*b4f0*/  SHFL.IDX PT, R112, R160, R27, 0x1c1f ;  /* 0x001c1f1ba0707589 */ /* 0x000fe800000e0000 */
[----:B------:R-:W3:Y:S04]  /*b500*/  SHFL.IDX PT, R96, R26, R20, 0x1c1f ;  /* 0x001c1f141a607589 */ /* 0x000ee800000e0000 */
[----:B------:R-:W3:Y:S04]  /*b510*/  SHFL.IDX PT, R103, R29, R20, 0x1c1f ;  /* 0x001c1f141d677589 */ /* 0x000ee800000e0000 */
[----:B------:R-:W-:Y:S04]  /*b520*/  SHFL.IDX PT, R94, R39, R20, 0x1c1f ;  /* 0x001c1f14275e7589 */ /* 0x000fe800000e0000 */
[----:B------:R-:W3:Y:S04]  /*b530*/  SHFL.IDX PT, R37, R71, R20, 0x1c1f ;  /* 0x001c1f1447257589 */ /* 0x000ee800000e0000 */
[----:B------:R-:W-:Y:S04]  /*b540*/  SHFL.IDX PT, R74, R74, R27, 0x1c1f ;  /* 0x001c1f1b4a4a7589 */ /* 0x000fe800000e0000 */
[----:B------:R-:W-:Y:S04]  /*b550*/  SHFL.IDX PT, R122, R122, R27, 0x1c1f ;  /* 0x001c1f1b7a7a7589 */ /* 0x000fe800000e0000 */
[----:B------:R-:W-:Y:S04]  /*b560*/  SHFL.IDX PT, R130, R130, R27, 0x1c1f ;  /* 0x001c1f1b82827589 */ /* 0x000fe800000e0000 */
[----:B------:R-:W-:Y:S04]  /*b570*/  SHFL.IDX PT, R158, R158, R27, 0x1c1f ;  /* 0x001c1f1b9e9e7589 */ /* 0x000fe800000e0000 */
[----:B------:R-:W3:Y:S04]  /*b580*/  SHFL.IDX PT, R95, R28, R20, 0x1c1f ;  /* 0x001c1f141c5f7589 */ /* 0x000ee800000e0000 */
[----:B------:R-:W3:Y:S04]  /*b590*/  SHFL.IDX PT, R59, R59, R20, 0x1c1f ;  /* 0x001c1f143b3b7589 */ /* 0x000ee800000e0000 */
[----:B------:R-:W3:Y:S04]  /*b5a0*/  SHFL.IDX PT, R115, R62, R20, 0x1c1f ;  /* 0x001c1f143e737589 */ /* 0x000ee800000e0000 */
[----:B------:R-:W3:Y:S04]  /*b5b0*/  SHFL.IDX PT, R39, R70, R20, 0x1c1f ;  /* 0x001c1f1446277589 */ /* 0x000ee800000e0000 */
        /* <DEDUP_REMOVED lines=15> */
[----:B------:R-:W3:Y:S04]  /*b6b0*/  SHFL.IDX PT, R55, R55, R20, 0x1c1f ;  /* 0x001c1f1437377589 */ /* 0x000ee800000e0000 */
[----:B------:R-:W3:Y:S01]  /*b6c0*/  SHFL.IDX PT, R32, R61, R20, 0x1c1f ;  /* 0x001c1f143d207589 */ /* 0x000ee200000e0000 */
        /* <DEDUP_REMOVED lines=35> */
[----:B------:R-:W3:Y:S04]  /*b900*/  SHFL.IDX PT, R119, R66, R20, 0x1c1f ;  /* 0x001c1f1442777589 */ /* 0x000ee800000e0000 */
        /* <DEDUP_REMOVED lines=8> */
[----:B------:R-:W-:Y:S04]  /*b990*/  SHFL.IDX PT, R109, R42, R20, 0x1c1f ;  /* 0x001c1f142a6d7589 */ /* 0x000fe800000e0000 */
[----:B------:R-:W-:Y:S04]  /*b9a0*/  SHFL.IDX PT, R143, R68, R20, 0x1c1f ;  /* 0x001c1f14448f7589 */ /* 0x000fe800000e0000 */
[----:B------:R3:W3:Y:S04]  /*b9b0*/  SHFL.IDX PT, R145, R67, R20, 0x1c1f ;  /* 0x001c1f1443917589 */ /* 0x0006e800000e0000 */
[----:B------:R3:W3:Y:S04]  /*b9c0*/  SHFL.IDX PT, R147, R69, R20, 0x1c1f ;  /* 0x001c1f1445937589 */ /* 0x0006e800000e0000 */
[----:B------:R3:W3:Y:S01]  /*b9d0*/  SHFL.IDX PT, R43, R43, R20, 0x1c1f ;  /* 0x001c1f142b2b7589 */ /* 0x0006e200000e0000 */
[----:B0-----:R-:W-:-:S02]  /*b9e0*/  SEL R8, R10, R9, P0 ;  /* 0x000000090a087207 */ /* 0x001fc40000000000 */
[----:B------:R-:W-:Y:S02]  /*b9f0*/  SEL R10, R9, R10, P0 ;  /* 0x0000000a090a7207 */ /* 0x000fe40000000000 */
[----:B-1----:R-:W-:Y:S02]  /*ba00*/  SEL R9, R11, R12, P0 ;  /* 0x0000000c0b097207 */ /* 0x002fe40000000000 */
[----:B------:R-:W-:Y:S02]  /*ba10*/  SEL R11, R12, R11, P0 ;  /* 0x0000000b0c0b7207 */ /* 0x000fe40000000000 */
[----:B--2---:R-:W-:Y:S02]  /*ba20*/  SEL R13, R15, R50, P0 ;  /* 0x000000320f0d7207 */ /* 0x004fe40000000000 */
[----:B----4-:R-:W-:Y:S02]  /*ba30*/  SEL R12, R110, R49, P0 ;  /* 0x000000316e0c7207 */ /* 0x010fe40000000000 */
[----:B------:R-:W-:-:S02]  /*ba40*/  SEL R14, R49, R110, P0 ;  /* 0x0000006e310e7207 */ /* 0x000fc40000000000 */
[----:B------:R-:W-:Y:S02]  /*ba50*/  SEL R15, R50, R15, P0 ;  /* 0x0000000f320f7207 */ /* 0x000fe40000000000 */
[----:B---3--:R-:W-:Y:S02]  /*ba60*/  SEL R67, R82, R105, P0 ;  /* 0x0000006952437207 */ /* 0x008fe40000000000 */
        /* <DEDUP_REMOVED lines=70> */
[----:B------:R0:W-:Y:S01]  /*bed0*/  STSM.16.M88.4 [R33], R36 ;  /* 0x0000002421007844 */ /* 0x0001e20000000200 */
        /* <DEDUP_REMOVED lines=18> */
[----:B------:R-:W-:-:S02]  /*c000*/  F2FP.BF16.F32.PACK_AB R28, R51, R50 ;  /* 0x00000032331c723e */ /* 0x000fc400000010ff */
[----:B------:R-:W-:Y:S02]  /*c010*/  F2FP.BF16.F32.PACK_AB R30, R61, R60 ;  /* 0x0000003c3d1e723e */ /* 0x000fe400000010ff */
[----:B------:R-:W-:Y:S02]  /*c020*/  F2FP.BF16.F32.PACK_AB R31, R65, R64 ;  /* 0x00000040411f723e */ /* 0x000fe400000010ff */
[----:B------:R-:W-:Y:S02]  /*c030*/  F2FP.BF16.F32.PACK_AB R29, R63, R62 ;  /* 0x0000003e3f1d723e */ /* 0x000fe400000010ff */
[----:B------:R-:W-:Y:S02]  /*c040*/  SEL R102, R156, R147, P0 ;  /* 0x000000939c667207 */ /* 0x000fe40000000000 */
[----:B------:R-:W-:Y:S02]  /*c050*/  SEL R104, R147, R156, P0 ;  /* 0x0000009c93687207 */ /* 0x000fe40000000000 */
[----:B------:R-:W-:-:S02]  /*c060*/  SEL R108, R109, R108, P0 ;  /* 0x0000006c6d6c7207 */ /* 0x000fc40000000000 */
[----:B------:R-:W-:Y:S02]  /*c070*/  F2FP.BF16.F32.PACK_AB R32, R67, R66 ;  /* 0x000000424320723e */ /* 0x000fe400000010ff */
[----:B------:R-:W-:Y:S02]  /*c080*/  F2FP.BF16.F32.PACK_AB R34, R69, R68 ;  /* 0x000000444522723e */ /* 0x000fe400000010ff */
[----:B------:R-:W-:Y:S02]  /*c090*/  F2FP.BF16.F32.PACK_AB R35, R73, R72 ;  /* 0x000000484923723e */ /* 0x000fe400000010ff */
[----:B0-----:R-:W-:Y:S02]  /*c0a0*/  F2FP.BF16.F32.PACK_AB R33, R71, R70 ;  /* 0x000000464721723e */ /* 0x001fe400000010ff */
[----:B------:R-:W-:Y:S02]  /*c0b0*/  SEL R107, R54, R43, P0 ;  /* 0x0000002b366b7207 */ /* 0x000fe40000000000 */
[----:B------:R-:W-:-:S02]  /*c0c0*/  SEL R109, R43, R54, P0 ;  /* 0x000000362b6d7207 */ /* 0x000fc40000000000 */
[----:B------:R-:W-:Y:S02]  /*c0d0*/  F2FP.BF16.F32.PACK_AB R36, R75, R74 ;  /* 0x0000004a4b24723e */ /* 0x000fe400000010ff */
[----:B------:R-:W-:Y:S02]  /*c0e0*/  F2FP.BF16.F32.PACK_AB R38, R77, R76 ;  /* 0x0000004c4d26723e */ /* 0x000fe400000010ff */
[----:B------:R-:W-:Y:S02]  /*c0f0*/  F2FP.BF16.F32.PACK_AB R39, R81, R80 ;  /* 0x000000505127723e */ /* 0x000fe400000010ff */
[----:B------:R-:W-:Y:S01]  /*c100*/  F2FP.BF16.F32.PACK_AB R37, R79, R78 ;  /* 0x0000004e4f25723e */ /* 0x000fe200000010ff */
[----:B------:R0:W-:Y:S01]  /*c110*/  STSM.16.M88.4 [R57], R24 ;  /* 0x0000001839007844 */ /* 0x0001e20000000200 */
[----:B------:R-:W-:Y:S02]  /*c120*/  F2FP.BF16.F32.PACK_AB R40, R83, R82 ;  /* 0x000000525328723e */ /* 0x000fe400000010ff */
[----:B------:R-:W-:-:S02]  /*c130*/  F2FP.BF16.F32.PACK_AB R42, R85, R84 ;  /* 0x00000054552a723e */ /* 0x000fc400000010ff */
[----:B------:R-:W-:Y:S02]  /*c140*/  F2FP.BF16.F32.PACK_AB R43, R89, R88 ;  /* 0x00000058592b723e */ /* 0x000fe400000010ff */
[----:B------:R-:W-:Y:S01]  /*c150*/  F2FP.BF16.F32.PACK_AB R41, R87, R86 ;  /* 0x000000565729723e */ /* 0x000fe200000010ff */
[----:B------:R1:W-:Y:S01]  /*c160*/  STSM.16.M88.4 [R142], R28 ;  /* 0x0000001c8e007844 */ /* 0x0003e20000000200 */
[----:B------:R-:W-:Y:S02]  /*c170*/  SEL R5, R174, R7, P0 ;  /* 0x00000007ae057207 */ /* 0x000fe40000000000 */
[----:B------:R-:W-:Y:S02]  /*c180*/  F2FP.BF16.F32.PACK_AB R52, R91, R90 ;  /* 0x0000005a5b34723e */ /* 0x000fe400000010ff */
[----:B------:R-:W-:Y:S02]  /*c190*/  F2FP.BF16.F32.PACK_AB R54, R93, R92 ;  /* 0x0000005c5d36723e */ /* 0x000fe400000010ff */
[----:B------:R-:W-:-:S02]  /*c1a0*/  F2FP.BF16.F32.PACK_AB R55, R97, R96 ;  /* 0x000000606137723e */ /* 0x000fc400000010ff */
[----:B------:R-:W-:Y:S01]  /*c1b0*/  F2FP.BF16.F32.PACK_AB R53, R95, R94 ;  /* 0x0000005e5f35723e */ /* 0x000fe200000010ff */
[----:B------:R2:W-:Y:S01]  /*c1c0*/  STSM.16.M88.4 [R141], R32 ;  /* 0x000000208d007844 */ /* 0x0005e20000000200 */
[----:B------:R-:W-:Y:S02]  /*c1d0*/  SEL R7, R7, R174, P0 ;  /* 0x000000ae07077207 */ /* 0x000fe40000000000 */
[----:B------:R-:W-:Y:S02]  /*c1e0*/  F2FP.BF16.F32.PACK_AB R56, R99, R98 ;  /* 0x000000626338723e */ /* 0x000fe400000010ff */
[----:B------:R-:W-:Y:S02]  /*c1f0*/  F2FP.BF16.F32.PACK_AB R58, R101, R100 ;  /* 0x00000064653a723e */ /* 0x000fe400000010ff */
[----:B------:R-:W-:Y:S02]  /*c200*/  F2FP.BF16.F32.PACK_AB R59, R105, R104 ;  /* 0x00000068693b723e */ /* 0x000fe400000010ff */
[----:B0-----:R-:W-:Y:S01]  /*c210*/  F2FP.BF16.F32.PACK_AB R57, R103, R102 ;  /* 0x000000666739723e */ /* 0x001fe200000010ff */
[----:B------:R0:W-:Y:S01]  /*c220*/  STSM.16.M88.4 [R140], R36 ;  /* 0x000000248c007844 */ /* 0x0001e20000000200 */
[----:B------:R-:W-:-:S02]  /*c230*/  F2FP.BF16.F32.PACK_AB R24, R107, R106 ;  /* 0x0000006a6b18723e */ /* 0x000fc400000010ff */
[----:B------:R-:W-:Y:S02]  /*c240*/  F2FP.BF16.F32.PACK_AB R26, R109, R108 ;  /* 0x0000006c6d1a723e */ /* 0x000fe400000010ff */
[----:B------:R-:W-:Y:S02]  /*c250*/  F2FP.BF16.F32.PACK_AB R27, R113, R112 ;  /* 0x00000070711b723e */ /* 0x000fe400000010ff */
[----:B------:R-:W-:Y:S01]  /*c260*/  F2FP.BF16.F32.PACK_AB R25, R111, R110 ;  /* 0x0000006e6f19723e */ /* 0x000fe200000010ff */
[----:B------:R3:W-:Y:S01]  /*c270*/  STSM.16.M88.4 [R139], R40 ;  /* 0x000000288b007844 */ /* 0x0007e20000000200 */
[----:B-1----:R-:W-:Y:S02]  /*c280*/  F2FP.BF16.F32.PACK_AB R28, R115, R114 ;  /* 0x00000072731c723e */ /* 0x002fe400000010ff */
[----:B------:R-:W-:Y:S02]  /*c290*/  F2FP.BF16.F32.PACK_AB R30, R117, R116 ;  /* 0x00000074751e723e */ /* 0x000fe400000010ff */
[----:B------:R-:W-:-:S02]  /*c2a0*/  F2FP.BF16.F32.PACK_AB R31, R121, R120 ;  /* 0x00000078791f723e */ /* 0x000fc400000010ff */
[----:B------:R-:W-:Y:S01]  /*c2b0*/  F2FP.BF16.F32.PACK_AB R29, R119, R118 ;  /* 0x00000076771d723e */ /* 0x000fe200000010ff */
[----:B------:R-:W-:Y:S01]  /*c2c0*/  STSM.16.M88.4 [R138], R52 ;  /* 0x000000348a007844 */ /* 0x000fe20000000200 */
[----:B--2---:R-:W-:Y:S02]  /*c2d0*/  F2FP.BF16.F32.PACK_AB R32, R123, R122 ;  /* 0x0000007a7b20723e */ /* 0x004fe400000010ff */
[----:B------:R-:W-:Y:S02]  /*c2e0*/  F2FP.BF16.F32.PACK_AB R34, R125, R124 ;  /* 0x0000007c7d22723e */ /* 0x000fe400000010ff */
[----:B------:R-:W-:Y:S02]  /*c2f0*/  F2FP.BF16.F32.PACK_AB R35, R129, R128 ;  /* 0x000000808123723e */ /* 0x000fe400000010ff */
[----:B------:R-:W-:Y:S01]  /*c300*/  F2FP.BF16.F32.PACK_AB R33, R127, R126 ;  /* 0x0000007e7f21723e */ /* 0x000fe200000010ff */
[----:B------:R-:W-:Y:S01]  /*c310*/  STSM.16.M88.4 [R137], R56 ;  /* 0x0000003889007844 */ /* 0x000fe20000000200 */
[----:B0-----:R-:W-:-:S02]  /*c320*/  F2FP.BF16.F32.PACK_AB R37, R5, R4 ;  /* 0x000000040525723e */ /* 0x001fc400000010ff */
[----:B------:R-:W-:Y:S02]  /*c330*/  F2FP.BF16.F32.PACK_AB R38, R133, R132 ;  /* 0x000000848526723e */ /* 0x000fe400000010ff */
[----:B------:R-:W-:Y:S02]  /*c340*/  F2FP.BF16.F32.PACK_AB R39, R7, R6 ;  /* 0x000000060727723e */ /* 0x000fe400000010ff */
[----:B------:R-:W-:Y:S01]  /*c350*/  F2FP.BF16.F32.PACK_AB R36, R131, R130 ;  /* 0x000000828324723e */ /* 0x000fe200000010ff */
[----:B------:R-:W-:Y:S04]  /*c360*/  STSM.16.M88.4 [R136], R24 ;  /* 0x0000001888007844 */ /* 0x000fe80000000200 */
[----:B------:R-:W-:Y:S04]  /*c370*/  STSM.16.M88.4 [R135], R28 ;  /* 0x0000001c87007844 */ /* 0x000fe80000000200 */
[----:B------:R0:W-:Y:S04]  /*c380*/  STSM.16.M88.4 [R134], R32 ;  /* 0x0000002086007844 */ /* 0x0001e80000000200 */
[----:B------:R1:W-:Y:S01]  /*c390*/  STSM.16.M88.4 [R3], R36 ;  /* 0x0000002403007844 */ /* 0x0003e20000000200 */
[----:B------:R-:W-:Y:S01]  /*c3a0*/  BAR.SYNC.DEFER_BLOCKING 0x1, 0x100 ;  /* 0x0044000000007b1d */ /* 0x000fe20000010000 */
[----:B------:R-:W-:Y:S01]  /*c3b0*/  ISETP.NE.U32.AND P0, PT, RZ, UR14, PT ;  /* 0x0000000eff007c0c */ /* 0x000fe2000bf05070 */
[----:B------:R-:W-:-:S03]  /*c3c0*/  UIMAD.WIDE UR12, UR36, 0x4, UR12 ;  /* 0x00000004240c78a5 */ /* 0x000fc6000f8e020c */
[----:B------:R-:W-:-:S03]  /*c3d0*/  ISETP.NE.AND.EX P0, PT, RZ, UR15, PT, P0 ;  /* 0x0000000fff007c0c */ /* 0x000fc6000bf05300 */
[----:B---3--:R-:W-:Y:S01]  /*c3e0*/  IMAD.U32 R40, RZ, RZ, UR12 ;  /* 0x0000000cff287e24 */ /* 0x008fe2000f8e00ff */
[----:B0-----:R-:W0:Y:S01]  /*c3f0*/  LDC R134, c[0x0][0xbe8] ;  /* 0x0002fa00ff867b82 */ /* 0x001e220000000800 */
[----:B------:R-:W-:Y:S01]  /*c400*/  IMAD.U32 R41, RZ, RZ, UR13 ;  /* 0x0000000dff297e24 */ /* 0x000fe2000f8e00ff */
[----:B------:R-:W-:-:S07]  /*c410*/  ULDC.64 UR12, c[0x0][0xc08] ;  /* 0x00030200000c7ab9 */ /* 0x000fce0000000a00 */
[----:B------:R-:W2:Y:S01]  /*c420*/  @P0 LDG.E R42, desc[UR50][R40.64] ;  /* 0x00000032282a0981 */ /* 0x000ea2000c1e1900 */
[----:B------:R-:W-:-:S04]  /*c430*/  UISETP.NE.U32.AND UP0, UPT, UR12, URZ, UPT ;  /* 0x0000003f0c00728c */ /* 0x000fc8000bf05070 */
[----:B------:R-:W-:Y:S01]  /*c440*/  UISETP.NE.AND.EX UP0, UPT, UR13, URZ, UPT, UP0 ;  /* 0x0000003f0d00728c */ /* 0x000fe2000bf05300 */
[----:B0-----:R-:W-:-:S10]  /*c450*/  ISETP.NE.AND P1, PT, R134, 0x1, PT ;  /* 0x000000018600780c */ /* 0x001fd40003f25270 */
[----:B------:R-:W-:-:S03]  /*c460*/  @UP0 ULEA UR12, UP1, UR36, UR12, 0x2 ;  /* 0x0000000c240c0291 */ /* 0x000fc6000f82103f */
[----:B-1----:R-:W0:Y:S01]  /*c470*/  @P1 LDC R3, c[0x0][0xbec] ;  /* 0x0002fb00ff031b82 */ /* 0x002e220000000800 */
[----:B------:R-:W-:Y:S02]  /*c480*/  @UP0 ULEA.HI.X UR13, UR36, UR13, UR37, 0x2, UP1 ;  /* 0x0000000d240d0291 */ /* 0x000fe400088f1425 */
[----:B------:R-:W-:Y:S01]  /*c490*/  UISETP.GT.AND UP1, UPT, UR44, 0x1, UPT ;  /* 0x000000012c00788c */ /* 0x000fe2000bf24270 */
[----:B------:R-:W-:-:S04]  /*c4a0*/  UMOV UR20, 0x9b8 ;  /* 0x000009b800147882 */ /* 0x000fc80000000000 */
[----:B------:R-:W1:Y:S01]  /*c4b0*/  @P1 LDC R29, c[0x0][0xbf0] ;  /* 0x0002fc00ff1d1b82 */ /* 0x000e620000000800 */
[----:B------:R-:W-:Y:S01]  /*c4c0*/  USEL UR20, UR20, 0x978, UP1 ;  /* 0x0000097814147887 */ /* 0x000fe20008800000 */
[----:B------:R-:W-:Y:S01]  /*c4d0*/  PLOP3.LUT P4, PT, PT, PT, UP0, 0x80, 0x0 ;  /* 0x000000000000781c */ /* 0x000fe20003f8f008 */
[----:B------:R-:W-:Y:S01]  /*c4e0*/  UISETP.NE.U32.AND UP0, UPT, UR14, URZ, UPT ;  /* 0x0000003f0e00728c */ /* 0x000fe2000bf05070 */
[----:B------:R-:W-:Y:S01]  /*c4f0*/  IMAD.U32 R30, RZ, RZ, UR42 ;  /* 0x0000002aff1e7e24 */ /* 0x000fe2000f8e00ff */
[----:B------:R-:W-:Y:S01]  /*c500*/  ULDC UR4, c[0x0][0xa88] ;  /* 0x0002a20000047ab9 */ /* 0x000fe20000000800 */
[----:B------:R-:W-:Y:S01]  /*c510*/  IMAD.U32 R24, RZ, RZ, UR12 ;  /* 0x0000000cff187e24 */ /* 0x000fe2000f8e00ff */
[----:B------:R-:W-:Y:S01]  /*c520*/  UISETP.NE.AND.EX UP0, UPT, UR15, URZ, UPT, UP0 ;  /* 0x0000003f0f00728c */ /* 0x000fe2000bf05300 */
[----:B------:R-:W-:Y:S01]  /*c530*/  IMAD.U32 R27, RZ, RZ, UR4 ;  /* 0x00000004ff1b7e24 */ /* 0x000fe2000f8e00ff */
[----:B------:R-:W-:Y:S01]  /*c540*/  UMOV UR4, URZ ;  /* 0x0000003f00047c82 */ /* 0x000fe20008000000 */
[----:B------:R-:W-:Y:S01]  /*c550*/  IMAD.U32 R25, RZ, RZ, UR13 ;  /* 0x0000000dff197e24 */ /* 0x000fe2000f8e00ff */
[----:B------:R-:W-:Y:S01]  /*c560*/  USEL UR9, UR40, URZ, UP1 ;  /* 0x0000003f28097287 */ /* 0x000fe20008800000 */
[----:B------:R-:W-:Y:S01]  /*c570*/  IMAD R30, R30, 0x80, R151 ;  /* 0x000000801e1e7824 */ /* 0x000fe200078e0297 */
[----:B------:R-:W-:Y:S01]  /*c580*/  ULDC.64 UR16, c[0x0][UR20+0x218] ;  /* 0x0000860014107abb */ /* 0x000fe20008000a00 */
[----:B------:R-:W-:Y:S01]  /*c590*/  ULDC.64 UR18, c[0x0][UR20+0x228] ;  /* 0x00008a0014127abb */ /* 0x000fe20008000a00 */
[----:B------:R-:W-:Y:S01]  /*c5a0*/  USEL UR36, UR36, URZ, !UP0 ;  /* 0x0000003f24247287 */ /* 0x000fe2000c000000 */
[----:B------:R0:W5:Y:S01]  /*c5b0*/  @P4 LDG.E R27, desc[UR50][R24.64] ;  /* 0x00000032181b4981 */ /* 0x000162000c1e1900 */
[----:B------:R-:W-:Y:S01]  /*c5c0*/  ULDC.64 UR14, c[0x0][UR20+0x220] ;  /* 0x00008800140e7abb */ /* 0x000fe20008000a00 */
[----:B------:R-:W-:-:S02]  /*c5d0*/  UIMAD.WIDE.U32 UR12, UR16, UR39, URZ ;  /* 0x00000027100c72a5 */ /* 0x000fc4000f8e003f */
[----:B------:R-:W-:Y:S02]  /*c5e0*/  UIMAD.WIDE.U32 UR22, UR18, UR9, URZ ;  /* 0x00000009121672a5 */ /* 0x000fe4000f8e003f */
[----:B------:R-:W-:Y:S02]  /*c5f0*/  UIMAD UR16, UR17, UR39, URZ ;  /* 0x00000027111072a4 */ /* 0x000fe4000f8e023f */
[----:B------:R-:W-:Y:S01]  /*c600*/  UIMAD UR18, UR19, UR9, URZ ;  /* 0x00000009131272a4 */ /* 0x000fe2000f8e023f */
[----:B0-----:R-:W-:Y:S01]  /*c610*/  @P1 IMAD.HI.U32 R24, R30, R3, RZ ;  /* 0x000000031e181227 */ /* 0x001fe200078e00ff */
[----:B------:R-:W-:Y:S02]  /*c620*/  USEL UR37, UR37, URZ, !UP0 ;  /* 0x0000003f25257287 */ /* 0x000fe4000c000000 */
[----:B------:R-:W-:Y:S01]  /*c630*/  UIMAD UR9, UR15, UR36, URZ ;  /* 0x000000240f0972a4 */ /* 0x000fe2000f8e023f */
[----:B------:R-:W-:Y:S01]  /*c640*/  IMAD.MOV.U32 R3, RZ, RZ, R30 ;  /* 0x000000ffff037224 */ /* 0x000fe200078e001e */
[----:B------:R-:W-:Y:S01]  /*c650*/  UIADD3 UR13, UR13, UR16, URZ ;  /* 0x000000100d0d7290 */ /* 0x000fe2000fffe03f */
[----:B-1----:R-:W-:Y:S01]  /*c660*/  @P1 SHF.R.U32.HI R3, RZ, R29, R24 ;  /* 0x0000001dff031219 */ /* 0x002fe20000011618 */
[----:B------:R-:W-:-:S02]  /*c670*/  UIMAD.WIDE.U32 UR16, UR14, UR36, URZ ;  /* 0x000000240e1072a5 */ /* 0x000fc4000f8e003f */
[----:B------:R-:W-:Y:S02]  /*c680*/  UIMAD UR9, UR14, UR37, UR9 ;  /* 0x000000250e0972a4 */ /* 0x000fe4000f8e0209 */
[----:B------:R-:W-:Y:S01]  /*c690*/  UIADD3 UR18, UR23, UR18, URZ ;  /* 0x0000001217127290 */ /* 0x000fe2000fffe03f */
[----:B------:R-:W-:Y:S01]  /*c6a0*/  IMAD.U32 R24, RZ, RZ, UR22 ;  /* 0x00000016ff187e24 */ /* 0x000fe2000f8e00ff */
[----:B------:R-:W-:Y:S01]  /*c6b0*/  UIADD3 UR9, UR17, UR9, URZ ;  /* 0x0000000911097290 */ /* 0x000fe2000fffe03f */
[--C-:B------:R-:W-:Y:S02]  /*c6c0*/  IMAD.MOV R29, RZ, RZ, -R3.reuse ;  /* 0x000000ffff1d7224 */ /* 0x100fe400078e0a03 */
[----:B------:R-:W-:Y:S01]  /*c6d0*/  IMAD.U32 R25, RZ, RZ, UR23 ;  /* 0x00000017ff197e24 */ /* 0x000fe2000f8e00ff */
[----:B------:R-:W-:Y:S01]  /*c6e0*/  SHF.R.S32.HI R25, RZ, 0x1f, R3 ;  /* 0x0000001fff197819 */ /* 0x000fe20000011403 */
[----:B------:R-:W-:Y:S02]  /*c6f0*/  IMAD R29, R134, R29, R30 ;  /* 0x0000001d861d7224 */ /* 0x000fe400078e021e */
[----:B------:R-:W-:Y:S01]  /*c700*/  IMAD.U32 R28, RZ, RZ, UR18 ;  /* 0x00000012ff1c7e24 */ /* 0x000fe2000f8e00ff */
[----:B--2---:R-:W-:-:S13]  /*c710*/  @P0 R2UR UR4, R42 ;  /* 0x000000002a0402ca */ /* 0x004fda00000e0000 */
[----:B------:R-:W-:Y:S02]  /*c720*/  UIADD3 UR12, UP0, UP2, UR16, UR12, UR4 ;  /* 0x0000000c100c7290 */ /* 0x000fe4000fa1e004 */
[----:B------:R-:W-:Y:S01]  /*c730*/  USHF.R.S32.HI UR14, URZ, 0x1f, UR4 ;  /* 0x0000001f3f0e7899 */ /* 0x000fe20008011404 */
[----:B------:R-:W-:Y:S01]  /*c740*/  ULDC.64 UR16, c[0x0][0xba8] ;  /* 0x0002ea0000107ab9 */ /* 0x000fe20000000a00 */
[----:B------:R-:W-:Y:S02]  /*c750*/  @!UP1 ULDC UR16, c[0x0][0xb50] ;  /* 0x0002d40000109ab9 */ /* 0x000fe40000000800 */
[----:B------:R-:W-:Y:S01]  /*c760*/  UIADD3.X UR9, UR9, UR13, UR14, UP0, UP2 ;  /* 0x0000000d09097290 */ /* 0x000fe200087e440e */
[----:B------:R-:W-:Y:S01]  /*c770*/  IADD3 R24, P2, P3, R3, UR12, R24 ;  /* 0x0000000c03187c10 */ /* 0x000fe2000fb5e018 */
[----:B------:R-:W-:Y:S01]  /*c780*/  @!UP1 ULDC UR17, c[0x0][0xb54] ;  /* 0x0002d50000119ab9 */ /* 0x000fe20000000800 */
[----:B------:R-:W-:Y:S01]  /*c790*/  ULDC.64 UR12, c[0x0][UR20+0x210] ;  /* 0x00008400140c7abb */ /* 0x000fe20008000a00 */
[----:B------:R-:W-:Y:S01]  /*c7a0*/  SHF.R.S32.HI R3, RZ, 0x1f, R29 ;  /* 0x0000001fff037819 */ /* 0x000fe2000001141d */
[----:B------:R-:W-:Y:S01]  /*c7b0*/  IMAD R26, R29, UR13, RZ ;  /* 0x0000000d1d1a7c24 */ /* 0x000fe2000f8e02ff */
[----:B------:R-:W-:-:S03]  /*c7c0*/  IADD3.X R25, R25, UR9, R28, P2, P3 ;  /* 0x0000000919197c10 */ /* 0x000fc600097e641c */
[----:B------:R-:W-:Y:S02]  /*c7d0*/  IMAD R3, R3, UR12, R26 ;  /* 0x0000000c03037c24 */ /* 0x000fe4000f8e021a */
[----:B------:R-:W-:-:S04]  /*c7e0*/  IMAD.WIDE.U32 R24, R29, UR12, R24 ;  /* 0x0000000c1d187c25 */ /* 0x000fc8000f8e0018 */
[----:B------:R-:W-:Y:S01]  /*c7f0*/  IMAD.IADD R3, R25, 0x1, R3 ;  /* 0x0000000119037824 */ /* 0x000fe200078e0203 */
[----:B------:R-:W-:-:S04]  /*c800*/  LEA R31, P2, R24, UR16, 0x2 ;  /* 0x00000010181f7c11 */ /* 0x000fc8000f8410ff */
[----:B------:R-:W-:Y:S01]  /*c810*/  LEA.HI.X R32, R24, UR17, R3, 0x2, P2 ;  /* 0x0000001118207c11 */ /* 0x000fe200090f1403 */
[----:B------:R-:W-:Y:S08]  /*c820*/  @P4 BRA `(.L_x_3299) ;  /* 0x0000000000104947 */ /* 0x000ff00003800000 */
[----:B------:R-:W-:Y:S05]  /*c830*/  @!P0 BRA `(.L_x_3299) ;  /* 0x00000000000c8947 */ /* 0x000fea0003800000 */
[----:B------:R-:W2:Y:S04]  /*c840*/  LDG.E R24, desc[UR50][R40.64] ;  /* 0x0000003228187981 */ /* 0x000ea8000c1e1900 */
[----:B-----5:R-:W2:Y:S02]  /*c850*/  LDG.E R27, desc[UR50][R40.64+0x4] ;  /* 0x00000432281b7981 */ /* 0x020ea4000c1e1900 */
[----:B--2---:R-:W-:-:S07]  /*c860*/  IMAD.IADD R27, R27, 0x1, -R24 ;  /* 0x000000011b1b7824 */ /* 0x004fce00078e0a18 */
.L_x_3299:
[----:B------:R-:W2:Y:S01]  /*c870*/  LDL R3, [R1+0x38] ;  /* 0x0000380001037983 */ /* 0x000ea20000100800 */
[----:B------:R-:W-:Y:S02]  /*c880*/  VIADD R33, R149, 0xffffff80 ;  /* 0xffffff8095217836 */ /* 0x000fe40000000000 */
[----:B------:R-:W-:Y:S01]  /*c890*/  IMAD.U32 R34, RZ, RZ, UR42 ;  /* 0x0000002aff227e24 */ /* 0x000fe2000f8e00ff */
[----:B------:R-:W-:Y:S02]  /*c8a0*/  SHFL.IDX PT, R24, R31, RZ, 0x1c1f ;  /* 0x001c1fff1f187589 */ /* 0x000fe400000e0000 */
[----:B------:R-:W-:Y:S02]  /*c8b0*/  SHF.R.S32.HI R26, RZ, 0x1f, R33 ;  /* 0x0000001fff1a7819 */ /* 0x000fe40000011421 */
[----:B------:R-:W0:Y:S02]  /*c8c0*/  SHFL.IDX PT, R25, R32, RZ, 0x1c1f ;  /* 0x001c1fff20197589 */ /* 0x000e2400000e0000 */
[----:B------:R-:W-:-:S02]  /*c8d0*/  LEA.HI R26, R26, R33, RZ, 0x7 ;  /* 0x000000211a1a7211 */ /* 0x000fc400078f38ff */
[----:B------:R-:W-:Y:S02]  /*c8e0*/  SHFL.IDX PT, R28, R31, 0x1, 0x1c1f ;  /* 0x003c1f001f1c7f89 */ /* 0x000fe400000e0000 */
[----:B------:R-:W-:Y:S02]  /*c8f0*/  LOP3.LUT R26, R26, 0xffffff80, RZ, 0xc0, !PT ;  /* 0xffffff801a1a7812 */ /* 0x000fe400078ec0ff */
[----:B------:R-:W1:Y:S03]  /*c900*/  SHFL.IDX PT, R29, R32, 0x1, 0x1c1f ;  /* 0x003c1f00201d7f89 */ /* 0x000e6600000e0000 */
[----:B------:R-:W-:-:S05]  /*c910*/  IMAD.IADD R26, R33, 0x1, -R26 ;  /* 0x00000001211a7824 */ /* 0x000fca00078e0a1a */
[----:B------:R-:W-:Y:S01]  /*c920*/  LOP3.LUT P0, RZ, R26, 0x3, RZ, 0xc0, !PT ;  /* 0x000000031aff7812 */ /* 0x000fe2000780c0ff */
[----:B--2---:R-:W-:Y:S02]  /*c930*/  IMAD R34, R34, 0x80, R3 ;  /* 0x0000008022227824 */ /* 0x004fe400078e0203 */
[----:B-----5:R-:W-:Y:S02]  /*c940*/  IMAD R3, R27, R134, RZ ;  /* 0x000000861b037224 */ /* 0x020fe400078e02ff */
[----:B------:R-:W-:-:S03]  /*c950*/  VIADD R26, R34, 0x8 ;  /* 0x00000008221a7836 */ /* 0x000fc60000000000 */
[-C--:B------:R-:W-:Y:S02]  /*c960*/  ISETP.GE.OR P2, PT, R34, R3.reuse, P0 ;  /* 0x000000032200720c */ /* 0x080fe40000746670 */
[----:B------:R-:W-:-:S11]  /*c970*/  ISETP.GE.OR P0, PT, R26, R3, P0 ;  /* 0x000000031a00720c */ /* 0x000fd60000706670 */
[----:B0-----:R0:W-:Y:S04]  /*c980*/  @!P2 ST.E desc[UR50][R24.64], R0 ;  /* 0x000000001800a985 */ /* 0x0011e8000c101932 */
[----:B-1----:R0:W-:Y:S01]  /*c990*/  @!P0 ST.E desc[UR50][R28.64], R2 ;  /* 0x000000021c008985 */ /* 0x0021e2000c101932 */
[----:B------:R-:W-:-:S13]  /*c9a0*/  PLOP3.LUT P0, PT, PT, PT, UP1, 0x80, 0x0 ;  /* 0x000000000000781c */ /* 0x000fda0003f0f018 */
[----:B0-----:R-:W-:Y:S05]  /*c9b0*/  @P0 BRA `(.L_x_3300) ;  /* 0x0000000c004c0947 */ /* 0x001fea0003800000 */
[----:B------:R-:W-:Y:S01]  /*c9c0*/  IMAD.SHL.U32 R67, R16, 0x8, RZ ;  /* 0x0000000810437824 */ /* 0x000fe200078e00ff */
[----:B------:R-:W0:Y:S01]  /*c9d0*/  @P1 LDC R21, c[0x0][0xbec] ;  /* 0x0002fb00ff151b82 */ /* 0x000e220000000800 */
[----:B------:R-:W-:Y:S01]  /*c9e0*/  IMAD.MOV.U32 R5, RZ, RZ, 0x2 ;  /* 0x00000002ff057424 */ /* 0x000fe200078e00ff */
[----:B------:R-:W-:Y:S01]  /*c9f0*/  ULDC.64 UR12, c[0x0][0xaa0] ;  /* 0x0002a800000c7ab9 */ /* 0x000fe20000000a00 */
[----:B------:R-:W-:-:S04]  /*ca00*/  IMAD R4, R237, 0x40, R67 ;  /* 0x00000040ed047824 */ /* 0x000fc800078e0243 */
[----:B------:R-:W-:Y:S01]  /*ca10*/  IMAD.WIDE R4, R4, R5, UR10 ;  /* 0x0000000a04047e25 */ /* 0x000fe2000f8e0205 */
[----:B------:R-:W1:Y:S02]  /*ca20*/  @P1 LDC R63, c[0x0][0xbf0] ;  /* 0x0002fc00ff3f1b82 */ /* 0x000e640000000800 */
[C---:B------:R-:W-:Y:S01]  /*ca30*/  IADD3 R33, P2, R4.reuse, 0x5000, RZ ;  /* 0x0000500004217810 */ /* 0x040fe20007f5e0ff */
[----:B------:R-:W-:Y:S01]  /*ca40*/  UIMAD UR9, UR14, UR12, URZ ;  /* 0x0000000c0e0972a4 */ /* 0x000fe2000f8e023f */
[C---:B------:R-:W-:Y:S02]  /*ca50*/  IADD3 R9, P4, R4.reuse, 0x1000, RZ ;  /* 0x0000100004097810 */ /* 0x040fe40007f9e0ff */
[----:B------:R-:W-:Y:S02]  /*ca60*/  LOP3.LUT R32, R33, 0x380, RZ, 0xc0, !PT ;  /* 0x0000038021207812 */ /* 0x000fe400078ec0ff */
[----:B------:R-:W-:Y:S01]  /*ca70*/  IADD3 R13, P3, R4, 0x2000, RZ ;  /* 0x00002000040d7810 */ /* 0x000fe20007f7e0ff */
[----:B------:R-:W-:Y:S01]  /*ca80*/  UIMAD.WIDE.U32 UR10, UR4, UR12, URZ ;  /* 0x0000000c040a72a5 */ /* 0x000fe2000f8e003f */
[----:B------:R-:W-:-:S02]  /*ca90*/  SHF.R.U64 R32, R32, 0x3, RZ ;  /* 0x0000000320207819 */ /* 0x000fc400000012ff */
[----:B------:R-:W-:Y:S01]  /*caa0*/  IADD3 R25, P6, R4, 0x3000, RZ ;  /* 0x0000300004197810 */ /* 0x000fe20007fde0ff */
[----:B------:R-:W-:Y:S01]  /*cab0*/  IMAD.U32 R61, RZ, RZ, UR42 ;  /* 0x0000002aff3d7e24 */ /* 0x000fe2000f8e00ff */
[----:B------:R-:W-:Y:S01]  /*cac0*/  LOP3.LUT R32, R32, R33, RZ, 0x3c, !PT ;  /* 0x0000002120207212 */ /* 0x000fe200078e3cff */
[--C-:B------:R-:W-:Y:S01]  /*cad0*/  IMAD.X R33, RZ, RZ, R5.reuse, P2 ;  /* 0x000000ffff217224 */ /* 0x100fe200010e0605 */
[C---:B------:R-:W-:Y:S02]  /*cae0*/  IADD3 R7, P2, R4.reuse, 0xb000, RZ ;  /* 0x0000b00004077810 */ /* 0x040fe40007f5e0ff */
[----:B------:R-:W-:Y:S01]  /*caf0*/  IADD3 R29, P5, R4, 0x4000, RZ ;  /* 0x00004000041d7810 */ /* 0x000fe20007fbe0ff */
[----:B------:R-:W-:Y:S01]  /*cb00*/  ULDC.64 UR14, c[0x0][0xaf0] ;  /* 0x0002bc00000e7ab9 */ /* 0x000fe20000000a00 */
[----:B------:R-:W-:Y:S01]  /*cb10*/  LOP3.LUT R0, R7, 0x380, RZ, 0xc0, !PT ;  /* 0x0000038007007812 */ /* 0x000fe200078ec0ff */
[----:B------:R-:W-:Y:S01]  /*cb20*/  UIMAD UR9, UR4, UR13, UR9 ;  /* 0x0000000d040972a4 */ /* 0x000fe2000f8e0209 */
[----:B------:R-:W-:Y:S01]  /*cb30*/  LOP3.LUT R8, R9, 0x380, RZ, 0xc0, !PT ;  /* 0x0000038009087812 */ /* 0x000fe200078ec0ff */
[----:B------:R-:W-:Y:S01]  /*cb40*/  IMAD.X R57, RZ, RZ, R5, P2 ;  /* 0x000000ffff397224 */ /* 0x000fe200010e0605 */
[----:B------:R-:W-:Y:S01]  /*cb50*/  SHF.R.U64 R0, R0, 0x3, RZ ;  /* 0x0000000300007819 */ /* 0x000fe200000012ff */
[----:B------:R-:W5:Y:S01]  /*cb60*/  LD.E.128 R32, desc[UR50][R32.64] ;  /* 0x0000003220207980 */ /* 0x000f62000c101d00 */
[----:B------:R-:W-:Y:S01]  /*cb70*/  LOP3.LUT R12, R13, 0x380, RZ, 0xc0, !PT ;  /* 0x000003800d0c7812 */ /* 0x000fe200078ec0ff */
[----:B------:R-:W-:Y:S01]  /*cb80*/  ULDC.64 UR12, c[0x0][0xae8] ;  /* 0x0002ba00000c7ab9 */ /* 0x000fe20000000a00 */
[----:B------:R-:W-:-:S02]  /*cb90*/  LOP3.LUT R24, R25, 0x380, RZ, 0xc0, !PT ;  /* 0x0000038019187812 */ /* 0x000fc400078ec0ff */
[----:B------:R-:W-:Y:S02]  /*cba0*/  LOP3.LUT R28, R29, 0x380, RZ, 0xc0, !PT ;  /* 0x000003801d1c7812 */ /* 0x000fe400078ec0ff */
[----:B------:R-:W-:Y:S01]  /*cbb0*/  LOP3.LUT R56, R0, R7, RZ, 0x3c, !PT ;  /* 0x0000000700387212 */ /* 0x000fe200078e3cff */
[----:B------:R-:W-:Y:S01]  /*cbc0*/  IMAD R0, R16, 0x20, R237 ;  /* 0x0000002010007824 */ /* 0x000fe200078e02ed */
[----:B------:R-:W-:Y:S01]  /*cbd0*/  SHF.R.U64 R8, R8, 0x3, RZ ;  /* 0x0000000308087819 */ /* 0x000fe200000012ff */
[----:B------:R-:W-:Y:S01]  /*cbe0*/  UIADD3 UR11, UR11, UR9, URZ ;  /* 0x000000090b0b7290 */ /* 0x000fe2000fffe03f */
[----:B------:R-:W-:Y:S02]  /*cbf0*/  SHF.R.U64 R12, R12, 0x3, RZ ;  /* 0x000000030c0c7819 */ /* 0x000fe400000012ff */
[----:B------:R-:W-:Y:S02]  /*cc00*/  SHF.R.U64 R24, R24, 0x3, RZ ;  /* 0x0000000318187819 */ /* 0x000fe400000012ff */
[----:B------:R-:W-:Y:S01]  /*cc10*/  SHF.R.U64 R28, R28, 0x3, RZ ;  /* 0x000000031c1c7819 */ /* 0x000fe200000012ff */
[----:B------:R-:W-:Y:S01]  /*cc20*/  IMAD R2, R61, 0x80, R0 ;  /* 0x000000803d027824 */ /* 0x000fe200078e0200 */
[----:B------:R-:W-:Y:S01]  /*cc30*/  LOP3.LUT R8, R8, R9, RZ, 0x3c, !PT ;  /* 0x0000000908087212 */ /* 0x000fe200078e3cff */
[----:B------:R-:W-:Y:S01]  /*cc40*/  USHF.R.S32.HI UR4, URZ, 0x1f, UR36 ;  /* 0x0000001f3f047899 */ /* 0x000fe20008011424 */
[----:B------:R-:W-:Y:S01]  /*cc50*/  LOP3.LUT R12, R12, R13, RZ, 0x3c, !PT ;  /* 0x0000000d0c0c7212 */ /* 0x000fe200078e3cff */
[--C-:B------:R-:W-:Y:S01]  /*cc60*/  IMAD.X R9, RZ, RZ, R5.reuse, P4 ;  /* 0x000000ffff097224 */ /* 0x100fe200020e0605 */
[----:B------:R-:W-:Y:S01]  /*cc70*/  LOP3.LUT R24, R24, R25, RZ, 0x3c, !PT ;  /* 0x0000001918187212 */ /* 0x000fe200078e3cff */
[--C-:B------:R-:W-:Y:S01]  /*cc80*/  IMAD.X R13, RZ, RZ, R5.reuse, P3 ;  /* 0x000000ffff0d7224 */ /* 0x100fe200018e0605 */
[----:B------:R-:W-:Y:S01]  /*cc90*/  LOP3.LUT R28, R28, R29, RZ, 0x3c, !PT ;  /* 0x0000001d1c1c7212 */ /* 0x000fe200078e3cff */
[--C-:B------:R-:W-:Y:S01]  /*cca0*/  IMAD.X R25, RZ, RZ, R5.reuse, P6 ;  /* 0x000000ffff197224 */ /* 0x100fe200030e0605 */
[----:B------:R-:W-:Y:S01]  /*ccb0*/  UIMAD.WIDE.U32 UR10, UR39, UR12, UR10 ;  /* 0x0000000c270a72a5 */ /* 0x000fe2000f8e000a */
[----:B------:R-:W-:Y:S01]  /*ccc0*/  IMAD.X R29, RZ, RZ, R5, P5 ;  /* 0x000000ffff1d7224 */ /* 0x000fe200028e0605 */
[----:B------:R-:W-:Y:S01]  /*ccd0*/  IADD3 R37, P0, R4, 0x6000, RZ ;  /* 0x0000600004257810 */ /* 0x000fe20007f1e0ff */
[----:B0-----:R-:W-:Y:S01]  /*cce0*/  @P1 IMAD.HI.U32 R0, R2, R21, RZ ;  /* 0x0000001502001227 */ /* 0x001fe200078e00ff */
[C---:B------:R-:W-:Y:S01]  /*ccf0*/  IADD3 R41, P4, R4.reuse, 0x7000, RZ ;  /* 0x0000700004297810 */ /* 0x040fe20007f9e0ff */
[----:B------:R-:W-:Y:S01]  /*cd00*/  UIMAD UR4, UR4, UR14, URZ ;  /* 0x0000000e040472a4 */ /* 0x000fe2000f8e023f */
[C---:B------:R-:W-:Y:S01]  /*cd10*/  IADD3 R45, P3, R4.reuse, 0x8000, RZ ;  /* 0x00008000042d7810 */ /* 0x040fe20007f7e0ff */
[----:B------:R-:W-:Y:S01]  /*cd20*/  IMAD.MOV.U32 R61, RZ, RZ, R2 ;  /* 0x000000ffff3d7224 */ /* 0x000fe200078e0002 */
[C---:B------:R-:W-:Y:S01]  /*cd30*/  IADD3 R49, P6, R4.reuse, 0x9000, RZ ;  /* 0x0000900004317810 */ /* 0x040fe20007fde0ff */
[----:B------:R-:W-:Y:S01]  /*cd40*/  UIMAD UR11, UR39, UR13, UR11 ;  /* 0x0000000d270b72a4 */ /* 0x000fe2000f8e020b */
[----:B------:R-:W-:Y:S01]  /*cd50*/  IADD3 R53, P5, R4, 0xa000, RZ ;  /* 0x0000a00004357810 */ /* 0x000fe20007fbe0ff */
[----:B------:R-:W5:Y:S01]  /*cd60*/  LD.E.128 R12, desc[UR50][R12.64] ;  /* 0x000000320c0c7980 */ /* 0x000f62000c101d00 */
[----:B------:R-:W-:-:S02]  /*cd70*/  LOP3.LUT R36, R37, 0x380, RZ, 0xc0, !PT ;  /* 0x0000038025247812 */ /* 0x000fc400078ec0ff */
[----:B------:R-:W-:Y:S01]  /*cd80*/  LOP3.LUT R40, R41, 0x380, RZ, 0xc0, !PT ;  /* 0x0000038029287812 */ /* 0x000fe200078ec0ff */
[----:B------:R-:W5:Y:S01]  /*cd90*/  LD.E.128 R24, desc[UR50][R24.64] ;  /* 0x0000003218187980 */ /* 0x000f62000c101d00 */
[----:B------:R-:W-:Y:S02]  /*cda0*/  LOP3.LUT R44, R45, 0x380, RZ, 0xc0, !PT ;  /* 0x000003802d2c7812 */ /* 0x000fe400078ec0ff */
[----:B------:R-:W-:Y:S01]  /*cdb0*/  LOP3.LUT R48, R49, 0x380, RZ, 0xc0, !PT ;  /* 0x0000038031307812 */ /* 0x000fe200078ec0ff */
[----:B------:R-:W5:Y:S01]  /*cdc0*/  LD.E.128 R28, desc[UR50][R28.64] ;  /* 0x000000321c1c7980 */ /* 0x000f62000c101d00 */
[----:B------:R-:W-:Y:S01]  /*cdd0*/  LOP3.LUT R52, R53, 0x380, RZ, 0xc0, !PT ;  /* 0x0000038035347812 */ /* 0x000fe200078ec0ff */
[----:B------:R-:W-:Y:S01]  /*cde0*/  UIMAD UR4, UR36, UR15, UR4 ;  /* 0x0000000f240472a4 */ /* 0x000fe2000f8e0204 */
[----:B------:R-:W-:Y:S01]  /*cdf0*/  LOP3.LUT R11, R4, 0x380, RZ, 0xc0, !PT ;  /* 0x00000380040b7812 */ /* 0x000fe200078ec0ff */
[----:B------:R-:W5:Y:S01]  /*ce00*/  LD.E.128 R56, desc[UR50][R56.64] ;  /* 0x0000003238387980 */ /* 0x000f62000c101d00 */
[----:B-1----:R-:W-:Y:S01]  /*ce10*/  @P1 SHF.R.U32.HI R61, RZ, R63, R0 ;  /* 0x0000003fff3d1219 */ /* 0x002fe20000011600 */
[----:B------:R-:W-:Y:S01]  /*ce20*/  UIMAD.WIDE.U32 UR36, UR36, UR14, UR10 ;  /* 0x0000000e242472a5 */ /* 0x000fe2000f8e000a */
[----:B------:R-:W-:-:S02]  /*ce30*/  SHF.R.U64 R36, R36, 0x3, RZ ;  /* 0x0000000324247819 */ /* 0x000fc400000012ff */
[----:B------:R-:W-:Y:S02]  /*ce40*/  SHF.R.U64 R40, R40, 0x3, RZ ;  /* 0x0000000328287819 */ /* 0x000fe400000012ff */
[----:B------:R-:W-:Y:S02]  /*ce50*/  SHF.R.U64 R44, R44, 0x3, RZ ;  /* 0x000000032c2c7819 */ /* 0x000fe400000012ff */
[----:B------:R-:W-:Y:S02]  /*ce60*/  SHF.R.U64 R48, R48, 0x3, RZ ;  /* 0x0000000330307819 */ /* 0x000fe400000012ff */
[----:B------:R-:W-:Y:S01]  /*ce70*/  SHF.R.U64 R52, R52, 0x3, RZ ;  /* 0x0000000334347819 */ /* 0x000fe200000012ff */
[--C-:B------:R-:W-:Y:S01]  /*ce80*/  IMAD.MOV R63, RZ, RZ, -R61.reuse ;  /* 0x000000ffff3f7224 */ /* 0x100fe200078e0a3d */
[----:B------:R-:W-:Y:S02]  /*ce90*/  SHF.R.U64 R11, R11, 0x3, RZ ;  /* 0x000000030b0b7819 */ /* 0x000fe400000012ff */
[----:B------:R-:W-:Y:S01]  /*cea0*/  SHF.R.S32.HI R0, RZ, 0x1f, R61 ;  /* 0x0000001fff007819 */ /* 0x000fe2000001143d */
[----:B------:R-:W-:Y:S01]  /*ceb0*/  UIADD3 UR4, UR37, UR4, URZ ;  /* 0x0000000425047290 */ /* 0x000fe2000fffe03f */
        /* <DEDUP_REMOVED lines=14> */
[----:B------:R-:W-:Y:S01]  /*cfa0*/  IMAD R63, R134, R63, R2 ;  /* 0x0000003f863f7224 */ /* 0x000fe200078e0202 */
[----:B------:R-:W5:Y:S01]  /*cfb0*/  LD.E.128 R4, desc[UR50][R4.64] ;  /* 0x0000003204047980 */ /* 0x000f62000c101d00 */
[----:B------:R-:W-:Y:S02]  /*cfc0*/  IMAD.U32 R21, RZ, RZ, UR37 ;  /* 0x00000025ff157e24 */ /* 0x000fe4000f8e00ff */
[----:B------:R-:W-:Y:S01]  /*cfd0*/  IMAD.U32 R20, RZ, RZ, UR36 ;  /* 0x00000024ff147e24 */ /* 0x000fe2000f8e00ff */
[----:B------:R-:W5:Y:S01]  /*cfe0*/  LD.E.128 R36, desc[UR50][R36.64] ;  /* 0x0000003224247980 */ /* 0x000f62000c101d00 */
[----:B------:R-:W-:Y:S02]  /*cff0*/  IMAD.U32 R21, RZ, RZ, UR4 ;  /* 0x00000004ff157e24 */ /* 0x000fe4000f8e00ff */
[C---:B------:R-:W-:Y:S01]  /*d000*/  IMAD R65, R61.reuse, UR11, R0 ;  /* 0x0000000b3d417c24 */ /* 0x040fe2000f8e0200 */
[----:B------:R-:W5:Y:S01]  /*d010*/  LD.E.128 R40, desc[UR50][R40.64] ;  /* 0x0000003228287980 */ /* 0x000f62000c101d00 */
[----:B------:R-:W-:Y:S01]  /*d020*/  SHF.R.S32.HI R0, RZ, 0x1f, R63 ;  /* 0x0000001fff007819 */ /* 0x000fe2000001143f */
[----:B------:R-:W-:Y:S01]  /*d030*/  IMAD.WIDE.U32 R20, R61, UR10, R20 ;  /* 0x0000000a3d147c25 */ /* 0x000fe2000f8e0014 */
[----:B------:R-:W-:Y:S01]  /*d040*/  ULDC.64 UR10, c[0x0][0xad8] ;  /* 0x0002b600000a7ab9 */ /* 0x000fe20000000a00 */
[----:B------:R-:W5:Y:S02]  /*d050*/  LD.E.128 R44, desc[UR50][R44.64] ;  /* 0x000000322c2c7980 */ /* 0x000f64000c101d00 */
[----:B------:R-:W-:-:S02]  /*d060*/  IMAD.U32 R66, RZ, RZ, UR42 ;  /* 0x0000002aff427e24 */ /* 0x000fc4000f8e00ff */
        /* <DEDUP_REMOVED lines=8> */
[----:B------:R-:W-:-:S02]  /*d0f0*/  IMAD R2, R0, UR10, RZ ;  /* 0x0000000a00027c24 */ /* 0x000fc4000f8e02ff */
[----:B------:R-:W-:Y:S02]  /*d100*/  IMAD R66, R66, 0x80, R237 ;  /* 0x0000008042427824 */ /* 0x000fe400078e02ed */
[----:B------:R-:W-:Y:S02]  /*d110*/  IMAD.IADD R21, R21, 0x1, R65 ;  /* 0x0000000115157824 */ /* 0x000fe400078e0241 */
[C---:B------:R-:W-:Y:S02]  /*d120*/  IMAD R61, R63.reuse, UR11, R2 ;  /* 0x0000000b3f3d7c24 */ /* 0x040fe4000f8e0202 */
[C---:B------:R-:W-:Y:S01]  /*d130*/  VIADD R2, R66.reuse, 0x40 ;  /* 0x0000004042027836 */ /* 0x040fe20000000000 */
[----:B------:R-:W-:Y:S01]  /*d140*/  UIADD3 UR8, UR8, 0x33420, URZ ;  /* 0x0003342008087890 */ /* 0x000fe2000fffe03f */
[----:B------:R-:W-:Y:S01]  /*d150*/  IMAD.WIDE.U32 R20, R63, UR10, R20 ;  /* 0x0000000a3f147c25 */ /* 0x000fe2000f8e0014 */
[-C--:B------:R-:W-:Y:S01]  /*d160*/  ISETP.GE.AND P2, PT, R66, R3.reuse, PT ;  /* 0x000000034200720c */ /* 0x080fe20003f46270 */
[----:B------:R-:W-:Y:S01]  /*d170*/  ULDC.64 UR10, c[0x0][0xa80] ;  /* 0x0002a000000a7ab9 */ /* 0x000fe20000000a00 */
[----:B------:R-:W-:Y:S01]  /*d180*/  ISETP.GE.AND P1, PT, R2, R3, PT ;  /* 0x000000030200720c */ /* 0x000fe20003f26270 */
[----:B------:R-:W-:Y:S01]  /*d190*/  IMAD.IADD R21, R21, 0x1, R61 ;  /* 0x0000000115157824 */ /* 0x000fe200078e023d */
[----:B------:R-:W-:Y:S01]  /*d1a0*/  UPRMT UR8, URZ, 0x654, UR8 ;  /* 0x000006543f087896 */ /* 0x000fe20008000008 */
[----:B------:R-:W-:Y:S01]  /*d1b0*/  LEA R2, P3, R20, UR10, 0x1 ;  /* 0x0000000a14027c11 */ /* 0x000fe2000f8608ff */
[----:B------:R-:W-:-:S03]  /*d1c0*/  VIADD R0, R66, 0x20 ;  /* 0x0000002042007836 */ /* 0x000fc60000000000 */
[----:B------:R-:W-:Y:S01]  /*d1d0*/  LEA.HI.X R64, R20, UR11, R21, 0x1, P3 ;  /* 0x0000000b14407c11 */ /* 0x000fe200098f0c15 */
[C---:B------:R-:W-:Y:S01]  /*d1e0*/  VIADD R65, R67.reuse, 0x80 ;  /* 0x0000008043417836 */ /* 0x040fe20000000000 */
[----:B------:R-:W-:Y:S01]  /*d1f0*/  ISETP.GE.AND P0, PT, R0, R3, PT ;  /* 0x000000030000720c */ /* 0x000fe20003f06270 */
[----:B------:R-:W-:Y:S01]  /*d200*/  VIADD R71, R67, 0x40 ;  /* 0x0000004043477836 */ /* 0x000fe20000000000 */
[----:B0-----:R-:W-:Y:S01]  /*d210*/  SYNCS.ARRIVE.TRANS64.RED.A1T0 RZ, [UR8], RZ ;  /* 0x000000ffffff79a7 */ /* 0x001fe20008100408 */
[----:B------:R0:W1:Y:S01]  /*d220*/  SHFL.IDX PT, R62, R2, RZ, 0x181f ;  /* 0x00181fff023e7589 */ /* 0x00006200000e0000 */
[----:B------:R-:W-:Y:S03]  /*d230*/  BSSY B1, `(.L_x_3301) ;  /* 0x0000013000017945 */ /* 0x000fe60003800000 */
[----:B------:R0:W2:Y:S01]  /*d240*/  SHFL.IDX PT, R0, R64, RZ, 0x181f ;  /* 0x00181fff40007589 */ /* 0x0000a200000e0000 */
[----:B------:R-:W-:-:S02]  /*d250*/  SHF.R.S32.HI R69, RZ, 0x1f, R67 ;  /* 0x0000001fff457819 */ /* 0x000fc40000011443 */
[----:B------:R-:W-:Y:S02]  /*d260*/  SHF.R.S32.HI R68, RZ, 0x1f, R65 ;  /* 0x0000001fff447819 */ /* 0x000fe40000011441 */
[----:B------:R-:W-:Y:S01]  /*d270*/  SHF.R.S32.HI R70, RZ, 0x1f, R71 ;  /* 0x0000001fff467819 */ /* 0x000fe20000011447 */
[----:B------:R-:W-:Y:S06]  /*d280*/  @P2 BRA `(.L_x_3302) ;  /* 0x0000000000342947 */ /* 0x000fec0003800000 */
[----:B------:R-:W-:Y:S02]  /*d290*/  ULDC UR4, c[0x0][0xac8] ;  /* 0x0002b20000047ab9 */ /* 0x000fe40000000800 */
[----:B------:R-:W-:Y:S02]  /*d2a0*/  ISETP.GE.AND P4, PT, R67, UR4, PT ;  /* 0x0000000443007c0c */ /* 0x000fe4000bf86270 */
[----:B------:R-:W-:Y:S02]  /*d2b0*/  ISETP.GE.AND P3, PT, R71, UR4, PT ;  /* 0x0000000447007c0c */ /* 0x000fe4000bf66270 */
[----:B------:R-:W-:-:S09]  /*d2c0*/  ISETP.GE.AND P2, PT, R65, UR4, PT ;  /* 0x0000000441007c0c */ /* 0x000fd2000bf46270 */
[-C--:B-1----:R-:W-:Y:S02]  /*d2d0*/  @!P4 LEA R20, P6, R67, R62.reuse, 0x1 ;  /* 0x0000003e4314c211 */ /* 0x082fe400078c08ff */
[----:B------:R-:W-:Y:S02]  /*d2e0*/  @!P3 LEA R60, P5, R71, R62, 0x1 ;  /* 0x0000003e473cb211 */ /* 0x000fe400078a08ff */
[----:B--2---:R-:W-:Y:S02]  /*d2f0*/  @!P4 LEA.HI.X R21, R67, R0, R69, 0x1, P6 ;  /* 0x000000004315c211 */ /* 0x004fe400030f0c45 */
[----:B------:R-:W-:Y:S02]  /*d300*/  @!P2 LEA R62, P6, R65, R62, 0x1 ;  /* 0x0000003e413ea211 */ /* 0x000fe400078c08ff */
[-C--:B------:R-:W-:Y:S01]  /*d310*/  @!P3 LEA.HI.X R61, R71, R0.reuse, R70, 0x1, P5 ;  /* 0x00000000473db211 */ /* 0x080fe200028f0c46 */
[----:B-----5:R3:W-:Y:S01]  /*d320*/  @!P4 ST.E.128 desc[UR50][R20.64], R4 ;  /* 0x000000041400c985 */ /* 0x0207e2000c101d32 */
[----:B------:R-:W-:-:S03]  /*d330*/  @!P2 LEA.HI.X R63, R65, R0, R68, 0x1, P6 ;  /* 0x00000000413fa211 */ /* 0x000fc600030f0c44 */
[----:B------:R3:W-:Y:S04]  /*d340*/  @!P3 ST.E.128 desc[UR50][R60.64], R28 ;  /* 0x0000001c3c00b985 */ /* 0x0007e8000c101d32 */
[----:B------:R3:W-:Y:S02]  /*d350*/  @!P2 ST.E.128 desc[UR50][R62.64], R44 ;  /* 0x0000002c3e00a985 */ /* 0x0007e4000c101d32 */
.L_x_3302:
[----:B------:R-:W-:Y:S05]  /*d360*/  BSYNC B1 ;  /* 0x0000000000017941 */ /* 0x000fea0003800000 */
.L_x_3301:
[----:B--2---:R2:W4:Y:S01]  /*d370*/  SHFL.IDX PT, R0, R64, 0x1, 0x181f ;  /* 0x00381f0040007f89 */ /* 0x00452200000e0000 */
[----:B------:R-:W-:Y:S03]  /*d380*/  BSSY B1, `(.L_x_3303) ;  /* 0x0000010000017945 */ /* 0x000fe60003800000 */
[----:B---3--:R2:W3:Y:S01]  /*d390*/  SHFL.IDX PT, R20, R2, 0x1, 0x181f ;  /* 0x00381f0002147f89 */ /* 0x0084e200000e0000 */
[----:B------:R-:W-:Y:S05]  /*d3a0*/  @P0 BRA `(.L_x_3304) ;  /* 0x0000000000340947 */ /* 0x000fea0003800000 */
[----:B------:R-:W-:Y:S02]  /*d3b0*/  ULDC UR4, c[0x0][0xac8] ;  /* 0x0002b20000047ab9 */ /* 0x000fe40000000800 */
[----:B------:R-:W-:Y:S02]  /*d3c0*/  ISETP.GE.AND P4, PT, R67, UR4, PT ;  /* 0x0000000443007c0c */ /* 0x000fe4000bf86270 */
[----:B------:R-:W-:Y:S02]  /*d3d0*/  ISETP.GE.AND P5, PT, R71, UR4, PT ;  /* 0x0000000447007c0c */ /* 0x000fe4000bfa6270 */
[----:B------:R-:W-:-:S09]  /*d3e0*/  ISETP.GE.AND P6, PT, R65, UR4, PT ;  /* 0x0000000441007c0c */ /* 0x000fd2000bfc6270 */
[-C--:B---3-5:R-:W-:Y:S02]  /*d3f0*/  @!P4 LEA R4, P0, R67, R20.reuse, 0x1 ;  /* 0x000000144304c211 */ /* 0x0a8fe400078008ff */
[-C--:B------:R-:W-:Y:S02]  /*d400*/  @!P5 LEA R6, P2, R71, R20.reuse, 0x1 ;  /* 0x000000144706d211 */ /* 0x080fe400078408ff */
[----:B------:R-:W-:Y:S02]  /*d410*/  @!P6 LEA R20, P3, R65, R20, 0x1 ;  /* 0x000000144114e211 */ /* 0x000fe400078608ff */
[-C--:B----4-:R-:W-:Y:S02]  /*d420*/  @!P4 LEA.HI.X R5, R67, R0.reuse, R69, 0x1, P0 ;  /* 0x000000004305c211 */ /* 0x090fe400000f0c45 */
[-C--:B------:R-:W-:Y:S02]  /*d430*/  @!P5 LEA.HI.X R7, R71, R0.reuse, R70, 0x1, P2 ;  /* 0x000000004707d211 */ /* 0x080fe400010f0c46 */
[----:B------:R-:W-:Y:S01]  /*d440*/  @!P6 LEA.HI.X R21, R65, R0, R68, 0x1, P3 ;  /* 0x000000004115e211 */ /* 0x000fe200018f0c44 */
[----:B------:R3:W-:Y:S04]  /*d450*/  @!P4 ST.E.128 desc[UR50][R4.64], R8 ;  /* 0x000000080400c985 */ /* 0x0007e8000c101d32 */
[----:B------:R3:W-:Y:S04]  /*d460*/  @!P5 ST.E.128 desc[UR50][R6.64], R32 ;  /* 0x000000200600d985 */ /* 0x0007e8000c101d32 */
[----:B------:R3:W-:Y:S02]  /*d470*/  @!P6 ST.E.128 desc[UR50][R20.64], R48 ;  /* 0x000000301400e985 */ /* 0x0007e4000c101d32 */
.L_x_3304:
[----:B------:R-:W-:Y:S05]  /*d480*/  BSYNC B1 ;  /* 0x0000000000017941 */ /* 0x000fea0003800000 */
.L_x_3303:
[----:B----4-:R4:W0:Y:S01]  /*d490*/  SHFL.IDX PT, R0, R64, 0x2, 0x181f ;  /* 0x00581f0040007f89 */ /* 0x01082200000e0000 */
[----:B------:R-:W-:Y:S03]  /*d4a0*/  BSSY B1, `(.L_x_3305) ;  /* 0x0000010000017945 */ /* 0x000fe60003800000 */
[----:B---3-5:R4:W3:Y:S01]  /*d4b0*/  SHFL.IDX PT, R8, R2, 0x2, 0x181f ;  /* 0x00581f0002087f89 */ /* 0x0288e200000e0000 */
[----:B------:R-:W-:Y:S05]  /*d4c0*/  @P1 BRA `(.L_x_3306) ;  /* 0x0000000000341947 */ /* 0x000fea0003800000 */
[----:B------:R-:W-:Y:S02]  /*d4d0*/  ULDC UR4, c[0x0][0xac8] ;  /* 0x0002b20000047ab9 */ /* 0x000fe40000000800 */
[----:B------:R-:W-:Y:S02]  /*d4e0*/  ISETP.GE.AND P3, PT, R67, UR4, PT ;  /* 0x0000000443007c0c */ /* 0x000fe4000bf66270 */
[----:B------:R-:W-:Y:S02]  /*d4f0*/  ISETP.GE.AND P4, PT, R71, UR4, PT ;  /* 0x0000000447007c0c */ /* 0x000fe4000bf86270 */
[----:B------:R-:W-:-:S09]  /*d500*/  ISETP.GE.AND P5, PT, R65, UR4, PT ;  /* 0x0000000441007c0c */ /* 0x000fd2000bfa6270 */
[-C--:B---3--:R-:W-:Y:S02]  /*d510*/  @!P3 LEA R4, P0, R67, R8.reuse, 0x1 ;  /* 0x000000084304b211 */ /* 0x088fe400078008ff */
[-C--:B------:R-:W-:Y:S02]  /*d520*/  @!P4 LEA R6, P1, R71, R8.reuse, 0x1 ;  /* 0x000000084706c211 */ /* 0x080fe400078208ff */
[----:B------:R-:W-:Y:S02]  /*d530*/  @!P5 LEA R8, P2, R65, R8, 0x1 ;  /* 0x000000084108d211 */ /* 0x000fe400078408ff */
[-C--:B0-----:R-:W-:Y:S02]  /*d540*/  @!P3 LEA.HI.X R5, R67, R0.reuse, R69, 0x1, P0 ;  /* 0x000000004305b211 */ /* 0x081fe400000f0c45 */
[-C--:B------:R-:W-:Y:S02]  /*d550*/  @!P4 LEA.HI.X R7, R71, R0.reuse, R70, 0x1, P1 ;  /* 0x000000004707c211 */ /* 0x080fe400008f0c46 */
[----:B------:R-:W-:Y:S01]  /*d560*/  @!P5 LEA.HI.X R9, R65, R0, R68, 0x1, P2 ;  /* 0x000000004109d211 */ /* 0x000fe200010f0c44 */
[----:B------:R0:W-:Y:S04]  /*d570*/  @!P3 ST.E.128 desc[UR50][R4.64], R12 ;  /* 0x0000000c0400b985 */ /* 0x0001e8000c101d32 */
[----:B------:R0:W-:Y:S04]  /*d580*/  @!P4 ST.E.128 desc[UR50][R6.64], R36 ;  /* 0x000000240600c985 */ /* 0x0001e8000c101d32 */
[----:B------:R0:W-:Y:S02]  /*d590*/  @!P5 ST.E.128 desc[UR50][R8.64], R52 ;  /* 0x000000340800d985 */ /* 0x0001e4000c101d32 */
.L_x_3306:
[----:B------:R-:W-:Y:S05]  /*d5a0*/  BSYNC B1 ;  /* 0x0000000000017941 */ /* 0x000fea0003800000 */
.L_x_3305:
[----:B0-----:R-:W-:Y:S01]  /*d5b0*/  VIADD R0, R66, 0x60 ;  /* 0x0000006042007836 */ /* 0x001fe20000000000 */
[----:B--2-4-:R-:W0:Y:S04]  /*d5c0*/  SHFL.IDX PT, R64, R64, 0x3, 0x181f ;  /* 0x00781f0040407f89 */ /* 0x014e2800000e0000 */
[----:B------:R-:W-:Y:S01]  /*d5d0*/  ISETP.GE.AND P0, PT, R0, R3, PT ;  /* 0x000000030000720c */ /* 0x000fe20003f06270 */
[----:B------:R2:W4:-:S12]  /*d5e0*/  SHFL.IDX PT, R6, R2, 0x3, 0x181f ;  /* 0x00781f0002067f89 */ /* 0x00051800000e0000 */
[----:B--2---:R-:W-:Y:S05]  /*d5f0*/  @P0 BRA `(.L_x_3307) ;  /* 0x0000002000180947 */ /* 0x004fea0003800000 */
[----:B------:R-:W-:Y:S02]  /*d600*/  ULDC UR4, c[0x0][0xac8] ;  /* 0x0002b20000047ab9 */ /* 0x000fe40000000800 */
[----:B------:R-:W-:Y:S02]  /*d610*/  ISETP.GE.AND P2, PT, R67, UR4, PT ;  /* 0x0000000443007c0c */ /* 0x000fe4000bf46270 */
[----:B------:R-:W-:-:S11]  /*d620*/  ISETP.GE.AND P3, PT, R71, UR4, PT ;  /* 0x0000000447007c0c */ /* 0x000fd6000bf66270 */
[-C--:B----4-:R-:W-:Y:S02]  /*d630*/  @!P2 LEA R2, P0, R67, R6.reuse, 0x1 ;  /* 0x000000064302a211 */ /* 0x090fe400078008ff */
[----:B------:R-:W-:Y:S02]  /*d640*/  @!P3 LEA R4, P1, R71, R6, 0x1 ;  /* 0x000000064704b211 */ /* 0x000fe400078208ff */
[-C--:B0-----:R-:W-:Y:S02]  /*d650*/  @!P2 LEA.HI.X R3, R67, R64.reuse, R69, 0x1, P0 ;  /* 0x000000404303a211 */ /* 0x081fe400000f0c45 */
[----:B------:R-:W-:Y:S02]  /*d660*/  @!P3 LEA.HI.X R5, R71, R64, R70, 0x1, P1 ;  /* 0x000000404705b211 */ /* 0x000fe400008f0c46 */
[----:B------:R-:W-:Y:S01]  /*d670*/  ISETP.GE.AND P0, PT, R65, UR4, PT ;  /* 0x0000000441007c0c */ /* 0x000fe2000bf06270 */
[----:B------:R0:W-:Y:S04]  /*d680*/  @!P2 ST.E.128 desc[UR50][R2.64], R24 ;  /* 0x000000180200a985 */ /* 0x0001e8000c101d32 */
[----:B------:R0:W-:Y:S08]  /*d690*/  @!P3 ST.E.128 desc[UR50][R4.64], R40 ;  /* 0x000000280400b985 */ /* 0x0001f0000c101d32 */
[----:B------:R-:W-:Y:S05]  /*d6a0*/  @P0 BRA `(.L_x_3307) ;  /* 0x0000001c00ec0947 */ /* 0x000fea0003800000 */
[----:B0-----:R-:W-:-:S04]  /*d6b0*/  LEA R2, P0, R65, R6, 0x1 ;  /* 0x0000000641027211 */ /* 0x001fc800078008ff */
[----:B------:R-:W-:-:S05]  /*d6c0*/  LEA.HI.X R3, R65, R64, R68, 0x1, P0 ;  /* 0x0000004041037211 */ /* 0x000fca00000f0c44 */
[----:B------:R0:W-:Y:S01]  /*d6d0*/  ST.E.128 desc[UR50][R2.64], R56 ;  /* 0x0000003802007985 */ /* 0x0001e2000c101d32 */
[----:B------:R-:W-:Y:S05]  /*d6e0*/  BRA `(.L_x_3307) ;  /* 0x0000001c00dc7947 */ /* 0x000fea0003800000 */
.L_x_3300:
[----:B------:R-:W-:Y:S01]  /*d6f0*/  ULDC.64 UR12, c[0x0][0xb08] ;  /* 0x0002c200000c7ab9 */ /* 0x000fe20000000a00 */
[----:B------:R-:W0:Y:S01]  /*d700*/  @P1 LDC R25, c[0x0][0xbec] ;  /* 0x0002fb00ff191b82 */ /* 0x000e220000000800 */
[----:B------:R-:W-:Y:S01]  /*d710*/  UIMAD UR9, UR14, UR12, URZ ;  /* 0x0000000c0e0972a4 */ /* 0x000fe2000f8e023f */
[----:B------:R-:W-:Y:S01]  /*d720*/  IMAD.MOV.U32 R27, RZ, RZ, R30 ;  /* 0x000000ffff1b7224 */ /* 0x000fe200078e001e */
[----:B------:R-:W-:Y:S01]  /*d730*/  UIMAD.WIDE.U32 UR10, UR4, UR12, URZ ;  /* 0x0000000c040a72a5 */ /* 0x000fe2000f8e003f */
[----:B------:R-:W-:Y:S01]  /*d740*/  ISETP.GE.AND P0, PT, R34, R3, PT ;  /* 0x000000032200720c */ /* 0x000fe20003f06270 */
[----:B------:R-:W-:Y:S01]  /*d750*/  UIMAD UR9, UR4, UR13, UR9 ;  /* 0x0000000d040972a4 */ /* 0x000fe2000f8e0209 */
[----:B------:R-:W-:Y:S01]  /*d760*/  BSSY B1, `(.L_x_3308) ;  /* 0x00000a5000017945 */ /* 0x000fe20003800000 */
[----:B------:R-:W-:Y:S01]  /*d770*/  USHF.R.S32.HI UR4, URZ, 0x1f, UR36 ;  /* 0x0000001f3f047899 */ /* 0x000fe20008011424 */
[----:B------:R-:W1:Y:S01]  /*d780*/  @P1 LDC R0, c[0x0][0xbf0] ;  /* 0x0002fc00ff001b82 */ /* 0x000e620000000800 */
[----:B------:R-:W-:Y:S01]  /*d790*/  UIADD3 UR11, UR11, UR9, URZ ;  /* 0x000000090b0b7290 */ /* 0x000fe2000fffe03f */
[----:B------:R-:W-:Y:S01]  /*d7a0*/  SHF.R.S32.HI R38, RZ, 0x1f, R22 ;  /* 0x0000001fff267819 */ /* 0x000fe20000011416 */
[----:B------:R-:W-:Y:S01]  /*d7b0*/  ULDC.64 UR12, c[0x0][0xb38] ;  /* 0x0002ce00000c7ab9 */ /* 0x000fe20000000a00 */
[----:B------:R-:W-:Y:S01]  /*d7c0*/  UIADD3 UR8, UR8, 0x33420, URZ ;  /* 0x0003342008087890 */ /* 0x000fe2000fffe03f */
[----:B------:R-:W-:Y:S01]  /*d7d0*/  SHF.R.S32.HI R39, RZ, 0x1f, R23 ;  /* 0x0000001fff277819 */ /* 0x000fe20000011417 */
[----:B------:R-:W-:Y:S01]  /*d7e0*/  UIMAD.WIDE.U32 UR10, UR39, UR12, UR10 ;  /* 0x0000000c270a72a5 */ /* 0x000fe2000f8e000a */
[----:B------:R-:W-:Y:S01]  /*d7f0*/  SHF.R.S32.HI R40, RZ, 0x1f, R220 ;  /* 0x0000001fff287819 */ /* 0x000fe200000114dc */
[----:B------:R-:W-:Y:S01]  /*d800*/  UPRMT UR8, URZ, 0x654, UR8 ;  /* 0x000006543f087896 */ /* 0x000fe20008000008 */
[----:B------:R-:W-:Y:S01]  /*d810*/  SHF.R.S32.HI R41, RZ, 0x1f, R221 ;  /* 0x0000001fff297819 */ /* 0x000fe200000114dd */
[----:B------:R-:W-:Y:S01]  /*d820*/  UIMAD UR11, UR39, UR13, UR11 ;  /* 0x0000000d270b72a4 */ /* 0x000fe2000f8e020b */
[----:B------:R-:W-:-:S02]  /*d830*/  SHF.R.S32.HI R42, RZ, 0x1f, R222 ;  /* 0x0000001fff2a7819 */ /* 0x000fc400000114de */
[----:B------:R-:W-:Y:S01]  /*d840*/  ULDC.64 UR12, c[0x0][0xb40] ;  /* 0x0002d000000c7ab9 */ /* 0x000fe20000000a00 */
[----:B------:R-:W-:Y:S01]  /*d850*/  SHF.R.S32.HI R43, RZ, 0x1f, R223 ;  /* 0x0000001fff2b7819 */ /* 0x000fe200000114df */
[----:B------:R-:W-:Y:S01]  /*d860*/  UIMAD UR4, UR4, UR12, URZ ;  /* 0x0000000c040472a4 */ /* 0x000fe2000f8e023f */
[----:B0-----:R-:W-:Y:S01]  /*d870*/  @P1 IMAD.HI.U32 R25, R30, R25, RZ ;  /* 0x000000191e191227 */ /* 0x001fe200078e00ff */
[----:B------:R-:W-:Y:S01]  /*d880*/  SYNCS.ARRIVE.TRANS64.RED.A1T0 RZ, [UR8], RZ ;  /* 0x000000ffffff79a7 */ /* 0x000fe20008100408 */
[----:B------:R-:W-:Y:S01]  /*d890*/  SHF.R.S32.HI R52, RZ, 0x1f, R224 ;  /* 0x0000001fff347819 */ /* 0x000fe200000114e0 */
[----:B------:R-:W-:Y:S01]  /*d8a0*/  UIMAD UR4, UR36, UR13, UR4 ;  /* 0x0000000d240472a4 */ /* 0x000fe2000f8e0204 */
[----:B------:R-:W-:Y:S01]  /*d8b0*/  SHF.R.S32.HI R53, RZ, 0x1f, R225 ;  /* 0x0000001fff357819 */ /* 0x000fe200000114e1 */
[----:B------:R-:W-:Y:S01]  /*d8c0*/  UIMAD.WIDE.U32 UR36, UR36, UR12, UR10 ;  /* 0x0000000c242472a5 */ /* 0x000fe2000f8e000a */
[----:B------:R-:W-:Y:S02]  /*d8d0*/  SHF.R.S32.HI R54, RZ, 0x1f, R226 ;  /* 0x0000001fff367819 */ /* 0x000fe400000114e2 */
[----:B------:R-:W-:Y:S01]  /*d8e0*/  ULDC.64 UR12, c[0x0][0xb48] ;  /* 0x0002d200000c7ab9 */ /* 0x000fe20000000a00 */
[----:B------:R-:W-:Y:S01]  /*d8f0*/  UIADD3 UR11, UR37, UR4, URZ ;  /* 0x00000004250b7290 */ /* 0x000fe2000fffe03f */
[----:B-1----:R-:W-:-:S02]  /*d900*/  @P1 SHF.R.U32.HI R27, RZ, R0, R25 ;  /* 0x00000000ff1b1219 */ /* 0x002fc40000011619 */
[----:B------:R-:W-:Y:S01]  /*d910*/  UMOV UR10, UR36 ;  /* 0x00000024000a7c82 */ /* 0x000fe20008000000 */
[----:B------:R-:W-:Y:S01]  /*d920*/  SHF.R.S32.HI R55, RZ, 0x1f, R227 ;  /* 0x0000001fff377819 */ /* 0x000fe200000114e3 */
[----:B------:R-:W-:Y:S01]  /*d930*/  UIMAD.WIDE.U32 UR10, UR40, UR12, UR10 ;  /* 0x0000000c280a72a5 */ /* 0x000fe2000f8e000a */
[--C-:B------:R-:W-:Y:S01]  /*d940*/  SHF.R.S32.HI R0, RZ, 0x1f, R27.reuse ;  /* 0x0000001fff007819 */ /* 0x100fe2000001141b */
[----:B------:R-:W-:Y:S01]  /*d950*/  IMAD.MOV R29, RZ, RZ, -R27 ;  /* 0x000000ffff1d7224 */ /* 0x000fe200078e0a1b */
[----:B------:R-:W-:Y:S01]  /*d960*/  SHF.R.S32.HI R56, RZ, 0x1f, R228 ;  /* 0x0000001fff387819 */ /* 0x000fe200000114e4 */
[----:B------:R-:W-:Y:S01]  /*d970*/  UIMAD UR40, UR40, UR13, UR11 ;  /* 0x0000000d282872a4 */ /* 0x000fe2000f8e020b */
[----:B------:R-:W-:Y:S01]  /*d980*/  SHF.R.S32.HI R57, RZ, 0x1f, R229 ;  /* 0x0000001fff397819 */ /* 0x000fe200000114e5 */
[----:B------:R-:W-:Y:S01]  /*d990*/  IMAD R29, R134, R29, R30 ;  /* 0x0000001d861d7224 */ /* 0x000fe200078e021e */
[----:B------:R-:W-:Y:S01]  /*d9a0*/  ULDC.64 UR12, c[0x0][0xb30] ;  /* 0x0002cc00000c7ab9 */ /* 0x000fe20000000a00 */
[----:B------:R-:W-:Y:S01]  /*d9b0*/  IMAD.U32 R25, RZ, RZ, UR11 ;  /* 0x0000000bff197e24 */ /* 0x000fe2000f8e00ff */
        /* <DEDUP_REMOVED lines=16> */
[C---:B------:R-:W-:Y:S02]  /*dac0*/  IMAD R27, R29.reuse, UR11, R0 ;  /* 0x0000000b1d1b7c24 */ /* 0x040fe4000f8e0200 */
[----:B------:R-:W-:Y:S01]  /*dad0*/  IMAD.WIDE.U32 R24, R29, UR10, R24 ;  /* 0x0000000a1d187c25 */ /* 0x000fe2000f8e0018 */
[----:B------:R-:W-:-:S03]  /*dae0*/  ULDC.64 UR10, c[0x0][0xb00] ;  /* 0x0002c000000a7ab9 */ /* 0x000fc60000000a00 */
[----:B------:R-:W-:Y:S01]  /*daf0*/  IMAD.IADD R25, R25, 0x1, R27 ;  /* 0x0000000119197824 */ /* 0x000fe200078e021b */
[----:B------:R-:W-:-:S04]  /*db00*/  LEA R0, P1, R24, UR10, 0x2 ;  /* 0x0000000a18007c11 */ /* 0x000fc8000f8210ff */
[----:B------:R-:W-:Y:S02]  /*db10*/  LEA.HI.X R2, R24, UR11, R25, 0x2, P1 ;  /* 0x0000000b18027c11 */ /* 0x000fe400088f1419 */
[----:B------:R0:W1:Y:S04]  /*db20*/  SHFL.IDX PT, R24, R0, RZ, 0x1c1f ;  /* 0x001c1fff00187589 */ /* 0x00006800000e0000 */
[----:B------:R0:W2:Y:S01]  /*db30*/  SHFL.IDX PT, R25, R2, RZ, 0x1c1f ;  /* 0x001c1fff02197589 */ /* 0x0000a200000e0000 */
[----:B------:R-:W-:Y:S05]  /*db40*/  @P0 BRA `(.L_x_3309) ;  /* 0x0000000400980947 */ /* 0x000fea0003800000 */
[----:B------:R-:W-:Y:S01]  /*db50*/  ULDC UR4, c[0x0][0xac8] ;  /* 0x0002b20000047ab9 */ /* 0x000fe20000000800 */
[C---:B------:R-:W-:Y:S01]  /*db60*/  VIADD R27, R17.reuse, 0x28 ;  /* 0x00000028111b7836 */ /* 0x040fe20000000000 */
[C---:B------:R-:W-:Y:S01]  /*db70*/  ISETP.GE.AND P1, PT, R17.reuse, UR4, PT ;  /* 0x0000000411007c0c */ /* 0x040fe2000bf26270 */
[----:B------:R-:W-:Y:S01]  /*db80*/  VIADD R37, R17, 0x30 ;  /* 0x0000003011257836 */ /* 0x000fe20000000000 */
[----:B------:R-:W-:Y:S02]  /*db90*/  ISETP.GE.AND P3, PT, R235, UR4, PT ;  /* 0x00000004eb007c0c */ /* 0x000fe4000bf66270 */
[----:B------:R-:W-:Y:S02]  /*dba0*/  ISETP.GE.AND P4, PT, R236, UR4, PT ;  /* 0x00000004ec007c0c */ /* 0x000fe4000bf86270 */
[----:B------:R-:W-:Y:S02]  /*dbb0*/  ISETP.GE.AND P0, PT, R27, UR4, PT ;  /* 0x000000041b007c0c */ /* 0x000fe4000bf06270 */
[----:B------:R-:W-:-:S02]  /*dbc0*/  ISETP.GE.AND P2, PT, R37, UR4, PT ;  /* 0x0000000425007c0c */ /* 0x000fc4000bf46270 */
[----:B------:R-:W-:-:S03]  /*dbd0*/  SHF.R.S32.HI R35, RZ, 0x1f, R27 ;  /* 0x0000001fff237819 */ /* 0x000fc6000001141b */
[----:B-12---:R-:W-:Y:S02]  /*dbe0*/  @!P1 IMAD.WIDE R28, R17, 0x4, R24 ;  /* 0x00000004111c9825 */ /* 0x006fe400078e0218 */
[CC--:B------:R-:W-:Y:S02]  /*dbf0*/  @!P3 LEA R32, P5, R235.reuse, R24.reuse, 0x2 ;  /* 0x00000018eb20b211 */ /* 0x0c0fe400078a10ff */
[----:B------:R-:W-:Y:S01]  /*dc00*/  @!P4 LEA R30, P6, R236, R24, 0x2 ;  /* 0x00000018ec1ec211 */ /* 0x000fe200078c10ff */
[----:B------:R1:W-:Y:S01]  /*dc10*/  @!P1 ST.E.64 desc[UR50][R28.64], R8 ;  /* 0x000000081c009985 */ /* 0x0003e2000c101b32 */
[----:B------:R-:W-:Y:S02]  /*dc20*/  ISETP.GE.AND P1, PT, R234, UR4, PT ;  /* 0x00000004ea007c0c */ /* 0x000fe4000bf26270 */
[----:B------:R-:W-:Y:S02]  /*dc30*/  @!P3 LEA.HI.X R33, R235, R25, R138, 0x2, P5 ;  /* 0x00000019eb21b211 */ /* 0x000fe400028f148a */
[----:B------:R-:W-:-:S02]  /*dc40*/  ISETP.GE.AND P5, PT, R19, UR4, PT ;  /* 0x0000000413007c0c */ /* 0x000fc4000bfa6270 */
[----:B------:R-:W-:Y:S02]  /*dc50*/  @!P4 LEA.HI.X R31, R236, R25, R139, 0x2, P6 ;  /* 0x00000019ec1fc211 */ /* 0x000fe400030f148b */
[----:B------:R-:W-:-:S03]  /*dc60*/  @!P0 LEA R34, P6, R27, R24, 0x2 ;  /* 0x000000181b228211 */ /* 0x000fc600078c10ff */
[----:B------:R2:W-:Y:S01]  /*dc70*/  @!P4 ST.E.64 desc[UR50][R30.64], R10 ;  /* 0x0000000a1e00c985 */ /* 0x0005e2000c101b32 */
[----:B------:R-:W-:Y:S02]  /*dc80*/  @!P0 LEA.HI.X R35, R27, R25, R35, 0x2, P6 ;  /* 0x000000191b238211 */ /* 0x000fe400030f1423 */
[----:B-1----:R-:W-:Y:S01]  /*dc90*/  SHF.R.S32.HI R9, RZ, 0x1f, R37 ;  /* 0x0000001fff097819 */ /* 0x002fe20000011425 */
[----:B------:R1:W-:Y:S01]  /*dca0*/  @!P3 ST.E.64 desc[UR50][R32.64], R20 ;  /* 0x000000142000b985 */ /* 0x0003e2000c101b32 */
[-C--:B------:R-:W-:Y:S02]  /*dcb0*/  @!P2 LEA R36, P6, R37, R24.reuse, 0x2 ;  /* 0x000000182524a211 */ /* 0x080fe400078c10ff */
[-C--:B------:R-:W-:Y:S02]  /*dcc0*/  @!P1 LEA R8, P3, R234, R24.reuse, 0x2 ;  /* 0x00000018ea089211 */ /* 0x080fe400078610ff */
[----:B------:R-:W-:Y:S02]  /*dcd0*/  SHF.R.S32.HI R27, RZ, 0x1f, R19 ;  /* 0x0000001fff1b7819 */ /* 0x000fe40000011413 */
[----:B------:R-:W-:-:S02]  /*dce0*/  @!P5 LEA R28, P4, R19, R24, 0x2 ;  /* 0x00000018131cd211 */ /* 0x000fc400078810ff */
[-C--:B------:R-:W-:Y:S02]  /*dcf0*/  @!P2 LEA.HI.X R37, R37, R25.reuse, R9, 0x2, P6 ;  /* 0x000000192525a211 */ /* 0x080fe400030f1409 */
[-C--:B------:R-:W-:Y:S02]  /*dd00*/  @!P1 LEA.HI.X R9, R234, R25.reuse, R137, 0x2, P3 ;  /* 0x00000019ea099211 */ /* 0x080fe400018f1489 */
[----:B------:R-:W-:Y:S02]  /*dd10*/  ISETP.GE.AND P3, PT, R18, UR4, PT ;  /* 0x0000000412007c0c */ /* 0x000fe4000bf66270 */
[----:B------:R-:W-:Y:S01]  /*dd20*/  @!P5 LEA.HI.X R29, R19, R25, R27, 0x2, P4 ;  /* 0x00000019131dd211 */ /* 0x000fe200020f141b */
[----:B------:R-:W-:Y:S01]  /*dd30*/  @!P1 ST.E.64 desc[UR50][R8.64], R44 ;  /* 0x0000002c08009985 */ /* 0x000fe2000c101b32 */
[----:B------:R-:W-:Y:S02]  /*dd40*/  ISETP.GE.AND P4, PT, R233, UR4, PT ;  /* 0x00000004e9007c0c */ /* 0x000fe4000bf86270 */
[----:B--2---:R-:W-:Y:S01]  /*dd50*/  SHF.R.S32.HI R11, RZ, 0x1f, R18 ;  /* 0x0000001fff0b7819 */ /* 0x004fe20000011412 */
[----:B------:R2:W-:Y:S01]  /*dd60*/  @!P5 ST.E.64 desc[UR50][R28.64], R50 ;  /* 0x000000321c00d985 */ /* 0x0005e2000c101b32 */
[----:B------:R-:W-:-:S03]  /*dd70*/  ISETP.GE.AND P1, PT, R231, UR4, PT ;  /* 0x00000004e7007c0c */ /* 0x000fc6000bf26270 */
[----:B------:R-:W-:Y:S01]  /*dd80*/  @!P0 ST.E.64 desc[UR50][R34.64], R60 ;  /* 0x0000003c22008985 */ /* 0x000fe2000c101b32 */
[----:B------:R-:W-:Y:S02]  /*dd90*/  ISETP.GE.AND P0, PT, R232, UR4, PT ;  /* 0x00000004e8007c0c */ /* 0x000fe4000bf06270 */
[-C--:B------:R-:W-:Y:S01]  /*dda0*/  @!P3 LEA R10, P6, R18, R24.reuse, 0x2 ;  /* 0x00000018120ab211 */ /* 0x080fe200078c10ff */
[----:B------:R-:W-:Y:S01]  /*ddb0*/  @!P2 ST.E.64 desc[UR50][R36.64], R66 ;  /* 0x000000422400a985 */ /* 0x000fe2000c101b32 */
[----:B------:R-:W-:Y:S02]  /*ddc0*/  ISETP.GE.AND P2, PT, R230, UR4, PT ;  /* 0x00000004e6007c0c */ /* 0x000fe4000bf46270 */
[C---:B-1----:R-:W-:Y:S02]  /*ddd0*/  @!P4 LEA R20, P5, R233.reuse, R24, 0x2 ;  /* 0x00000018e914c211 */ /* 0x042fe400078a10ff */
[-C--:B------:R-:W-:Y:S02]  /*dde0*/  @!P3 LEA.HI.X R11, R18, R25.reuse, R11, 0x2, P6 ;  /* 0x00000019120bb211 */ /* 0x080fe400030f140b */
[----:B------:R-:W-:-:S02]  /*ddf0*/  @!P4 LEA.HI.X R21, R233, R25, R136, 0x2, P5 ;  /* 0x00000019e915c211 */ /* 0x000fc400028f1488 */
[CC--:B--2---:R-:W-:Y:S01]  /*de00*/  @!P1 LEA R28, P6, R231.reuse, R24.reuse, 0x2 ;  /* 0x00000018e71c9211 */ /* 0x0c4fe200078c10ff */
[----:B------:R1:W-:Y:S01]  /*de10*/  @!P3 ST.E.64 desc[UR50][R10.64], R68 ;  /* 0x000000440a00b985 */ /* 0x0003e2000c101b32 */
[C---:B------:R-:W-:Y:S02]  /*de20*/  @!P0 LEA R8, P3, R232.reuse, R24, 0x2 ;  /* 0x00000018e8088211 */ /* 0x040fe400078610ff */
[-C--:B------:R-:W-:Y:S01]  /*de30*/  @!P1 LEA.HI.X R29, R231, R25.reuse, R59, 0x2, P6 ;  /* 0x00000019e71d9211 */ /* 0x080fe200030f143b */
[----:B------:R2:W-:Y:S01]  /*de40*/  @!P4 ST.E.64 desc[UR50][R20.64], R74 ;  /* 0x0000004a1400c985 */ /* 0x0005e2000c101b32 */
[----:B------:R-:W-:Y:S02]  /*de50*/  ISETP.GE.AND P4, PT, R229, UR4, PT ;  /* 0x00000004e5007c0c */ /* 0x000fe4000bf86270 */
[----:B------:R-:W-:Y:S02]  /*de60*/  @!P0 LEA.HI.X R9, R232, R25, R135, 0x2, P3 ;  /* 0x00000019e8098211 */ /* 0x000fe400018f1487 */
[----:B------:R-:W-:-:S02]  /*de70*/  ISETP.GE.AND P3, PT, R228, UR4, PT ;  /* 0x00000004e4007c0c */ /* 0x000fc4000bf66270 */
[CC--:B------:R-:W-:Y:S01]  /*de80*/  @!P2 LEA R30, P5, R230.reuse, R24.reuse, 0x2 ;  /* 0x00000018e61ea211 */ /* 0x0c0fe200078a10ff */
[----:B------:R3:W-:Y:S01]  /*de90*/  @!P0 ST.E.64 desc[UR50][R8.64], R76 ;  /* 0x0000004c08008985 */ /* 0x0007e2000c101b32 */
[----:B------:R-:W-:Y:S02]  /*dea0*/  ISETP.GE.AND P0, PT, R227, UR4, PT ;  /* 0x00000004e3007c0c */ /* 0x000fe4000bf06270 */
[----:B------:R-:W-:Y:S01]  /*deb0*/  @!P2 LEA.HI.X R31, R230, R25, R58, 0x2, P5 ;  /* 0x00000019e61fa211 */ /* 0x000fe200028f143a */
[----:B------:R4:W-:Y:S01]  /*dec0*/  @!P1 ST.E.64 desc[UR50][R28.64], R82 ;  /* 0x000000521c009985 */ /* 0x0009e2000c101b32 */
[----:B------:R-:W-:Y:S02]  /*ded0*/  ISETP.GE.AND P1, PT, R226, UR4, PT ;  /* 0x00000004e2007c0c */ /* 0x000fe4000bf26270 */
[----:B-1----:R-:W-:Y:S01]  /*dee0*/  @!P4 LEA R10, P5, R229, R24, 0x2 ;  /* 0x00000018e50ac211 */ /* 0x002fe200078a10ff */
[----:B------:R1:W-:Y:S01]  /*def0*/  @!P2 ST.E.64 desc[UR50][R30.64], R84 ;  /* 0x000000541e00a985 */ /* 0x0003e2000c101b32 */
[----:B------:R-:W-:-:S02]  /*df00*/  ISETP.GE.AND P2, PT, R225, UR4, PT ;  /* 0x00000004e1007c0c */ /* 0x000fc4000bf46270 */
[-C--:B------:R-:W-:Y:S02]  /*df10*/  @!P4 LEA.HI.X R11, R229, R25.reuse, R57, 0x2, P5 ;  /* 0x00000019e50bc211 */ /* 0x080fe400028f1439 */
[CC--:B--2---:R-:W-:Y:S02]  /*df20*/  @!P3 LEA R20, P6, R228.reuse, R24.reuse, 0x2 ;  /* 0x00000018e414b211 */ /* 0x0c4fe400078c10ff */
[C---:B------:R-:W-:Y:S01]  /*df30*/  @!P0 LEA R32, P5, R227.reuse, R24, 0x2 ;  /* 0x00000018e3208211 */ /* 0x040fe200078a10ff */
[----:B------:R2:W-:Y:S01]  /*df40*/  @!P4 ST.E.64 desc[UR50][R10.64], R90 ;  /* 0x0000005a0a00c985 */ /* 0x0005e2000c101b32 */
[-C--:B------:R-:W-:Y:S02]  /*df50*/  @!P3 LEA.HI.X R21, R228, R25.reuse, R56, 0x2, P6 ;  /* 0x00000019e415b211 */ /* 0x080fe400030f1438 */
[----:B------:R-:W-:Y:S02]  /*df60*/  ISETP.GE.AND P4, PT, R224, UR4, PT ;  /* 0x00000004e0007c0c */ /* 0x000fe4000bf86270 */
[----:B------:R-:W-:Y:S01]  /*df70*/  @!P0 LEA.HI.X R33, R227, R25, R55, 0x2, P5 ;  /* 0x00000019e3218211 */ /* 0x000fe200028f1437 */
[----:B------:R5:W-:Y:S01]  /*df80*/  @!P3 ST.E.64 desc[UR50][R20.64], R92 ;  /* 0x0000005c1400b985 */ /* 0x000be2000c101b32 */
[----:B------:R-:W-:-:S02]  /*df90*/  ISETP.GE.AND P3, PT, R223, UR4, PT ;  /* 0x00000004df007c0c */ /* 0x000fc4000bf66270 */
[CC--:B---3--:R-:W-:Y:S01]  /*dfa0*/  @!P1 LEA R8, P6, R226.reuse, R24.reuse, 0x2 ;  /* 0x00000018e2089211 */ /* 0x0c8fe200078c10ff */
[----:B------:R-:W-:Y:S01]  /*dfb0*/  @!P0 ST.E.64 desc[UR50][R32.64], R98 ;  /* 0x0000006220008985 */ /* 0x000fe2000c101b32 */
[CC--:B----4-:R-:W-:Y:S02]  /*dfc0*/  @!P2 LEA R28, P5, R225.reuse, R24.reuse, 0x2 ;  /* 0x00000018e11ca211 */ /* 0x0d0fe400078a10ff */
[-C--:B------:R-:W-:Y:S02]  /*dfd0*/  @!P1 LEA.HI.X R9, R226, R25.reuse, R54, 0x2, P6 ;  /* 0x00000019e2099211 */ /* 0x080fe400030f1436 */
[----:B------:R-:W-:Y:S02]  /*dfe0*/  ISETP.GE.AND P0, PT, R222, UR4, PT ;  /* 0x00000004de007c0c */ /* 0x000fe4000bf06270 */
[----:B-1----:R-:W-:Y:S01]  /*dff0*/  @!P4 LEA R30, P6, R224, R24, 0x2 ;  /* 0x00000018e01ec211 */ /* 0x002fe200078c10ff */
[----:B------:R1:W-:Y:S01]  /*e000*/  @!P1 ST.E.64 desc[UR50][R8.64], R100 ;  /* 0x0000006408009985 */ /* 0x0003e2000c101b32 */
[----:B------:R-:W-:-:S02]  /*e010*/  @!P2 LEA.HI.X R29, R225, R25, R53, 0x2, P5 ;  /* 0x00000019e11da211 */ /* 0x000fc400028f1435 */
[-C--:B------:R-:W-:Y:S02]  /*e020*/  @!P4 LEA.HI.X R31, R224, R25.reuse, R52, 0x2, P6 ;  /* 0x00000019e01fc211 */ /* 0x080fe400030f1434 */
[----:B------:R-:W-:Y:S01]  /*e030*/  ISETP.GE.AND P1, PT, R221, UR4, PT ;  /* 0x00000004dd007c0c */ /* 0x000fe2000bf26270 */
[----:B------:R3:W-:Y:S01]  /*e040*/  @!P2 ST.E.64 desc[UR50][R28.64], R106 ;  /* 0x0000006a1c00a985 */ /* 0x0007e2000c101b32 */
[C---:B--2---:R-:W-:Y:S02]  /*e050*/  @!P3 LEA R10, P2, R223.reuse, R24, 0x2 ;  /* 0x00000018df0ab211 */ /* 0x044fe400078410ff */
[----:B------:R-:W-:Y:S01]  /*e060*/  ISETP.GE.AND P5, PT, R220, UR4, PT ;  /* 0x00000004dc007c0c */ /* 0x000fe2000bfa6270 */
[----:B------:R2:W-:Y:S01]  /*e070*/  @!P4 ST.E.64 desc[UR50][R30.64], R108 ;  /* 0x0000006c1e00c985 */ /* 0x0005e2000c101b32 */
[----:B------:R-:W-:Y:S02]  /*e080*/  @!P3 LEA.HI.X R11, R223, R25, R43, 0x2, P2 ;  /* 0x00000019df0bb211 */ /* 0x000fe400010f142b */
[----:B------:R-:W-:-:S02]  /*e090*/  ISETP.GE.AND P4, PT, R23, UR4, PT ;  /* 0x0000000417007c0c */ /* 0x000fc4000bf86270 */
[----:B------:R-:W-:Y:S01]  /*e0a0*/  ISETP.GE.AND P2, PT, R22, UR4, PT ;  /* 0x0000000416007c0c */ /* 0x000fe2000bf46270 */
[----:B------:R4:W-:Y:S01]  /*e0b0*/  @!P3 ST.E.64 desc[UR50][R10.64], R114 ;  /* 0x000000720a00b985 */ /* 0x0009e2000c101b32 */
[CC--:B-----5:R-:W-:Y:S02]  /*e0c0*/  @!P0 LEA R20, P6, R222.reuse, R24.reuse, 0x2 ;  /* 0x00000018de148211 */ /* 0x0e0fe400078c10ff */
[C---:B-1----:R-:W-:Y:S02]  /*e0d0*/  @!P1 LEA R8, P3, R221.reuse, R24, 0x2 ;  /* 0x00000018dd089211 */ /* 0x042fe400078610ff */
[-C--:B------:R-:W-:Y:S02]  /*e0e0*/  @!P0 LEA.HI.X R21, R222, R25.reuse, R42, 0x2, P6 ;  /* 0x00000019de158211 */ /* 0x080fe400030f142a */
[----:B------:R-:W-:-:S03]  /*e0f0*/  @!P1 LEA.HI.X R9, R221, R25, R41, 0x2, P3 ;  /* 0x00000019dd099211 */ /* 0x000fc600018f1429 */
[----:B------:R4:W-:Y:S01]  /*e100*/  @!P0 ST.E.64 desc[UR50][R20.64], R116 ;  /* 0x0000007414008985 */ /* 0x0009e2000c101b32 */
[-C--:B---3--:R-:W-:Y:S02]  /*e110*/  @!P5 LEA R28, P0, R220, R24.reuse, 0x2 ;  /* 0x00000018dc1cd211 */ /* 0x088fe400078010ff */
[CC--:B--2---:R-:W-:Y:S01]  /*e120*/  @!P4 LEA R30, P3, R23.reuse, R24.reuse, 0x2 ;  /* 0x00000018171ec211 */ /* 0x0c4fe200078610ff */
[----:B------:R4:W-:Y:S01]  /*e130*/  @!P1 ST.E.64 desc[UR50][R8.64], R122 ;  /* 0x0000007a08009985 */ /* 0x0009e2000c101b32 */
[----:B------:R-:W-:Y:S02]  /*e140*/  @!P2 LEA R24, P6, R22, R24, 0x2 ;  /* 0x000000181618a211 */ /* 0x000fe400078c10ff */
[-C--:B------:R-:W-:Y:S02]  /*e150*/  @!P5 LEA.HI.X R29, R220, R25.reuse, R40, 0x2, P0 ;  /* 0x00000019dc1dd211 */ /* 0x080fe400000f1428 */
[-C--:B------:R-:W-:Y:S02]  /*e160*/  @!P4 LEA.HI.X R31, R23, R25.reuse, R39, 0x2, P3 ;  /* 0x00000019171fc211 */ /* 0x080fe400018f1427 */
[----:B------:R-:W-:Y:S01]  /*e170*/  @!P2 LEA.HI.X R25, R22, R25, R38, 0x2, P6 ;  /* 0x000000191619a211 */ /* 0x000fe200030f1426 */
[----:B------:R4:W-:Y:S04]  /*e180*/  @!P5 ST.E.64 desc[UR50][R28.64], R124 ;  /* 0x0000007c1c00d985 */ /* 0x0009e8000c101b32 */
[----:B------:R4:W-:Y:S04]  /*e190*/  @!P4 ST.E.64 desc[UR50][R30.64], R130 ;  /* 0x000000821e00c985 */ /* 0x0009e8000c101b32 */
[----:B------:R4:W-:Y:S02]  /*e1a0*/  @!P2 ST.E.64 desc[UR50][R24.64], R132 ;  /* 0x000000841800a985 */ /* 0x0009e4000c101b32 */
.L_x_3309:
[----:B------:R-:W-:Y:S05]  /*e1b0*/  BSYNC B1 ;  /* 0x0000000000017941 */ /* 0x000fea0003800000 */
.L_x_3308:
[----:B------:R-:W-:Y:S01]  /*e1c0*/  ISETP.GE.AND P0, PT, R26, R3, PT ;  /* 0x000000031a00720c */ /* 0x000fe20003f06270 */
[----:B----4-:R3:W4:Y:S04]  /*e1d0*/  SHFL.IDX PT, R9, R2, 0x1, 0x1c1f ;  /* 0x003c1f0002097f89 */ /* 0x01072800000e0000 */
[----:B------:R3:W0:Y:S08]  /*e1e0*/  SHFL.IDX PT, R8, R0, 0x1, 0x1c1f ;  /* 0x003c1f0000087f89 */ /* 0x00063000000e0000 */
[----:B---3--:R-:W-:Y:S05]  /*e1f0*/  @P0 BRA `(.L_x_3307) ;  /* 0x0000001400180947 */ /* 0x008fea0003800000 */
[----:B------:R-:W-:Y:S01]  /*e200*/  ULDC UR4, c[0x0][0xac8] ;  /* 0x0002b20000047ab9 */ /* 0x000fe20000000800 */
[C---:B------:R-:W-:Y:S01]  /*e210*/  VIADD R27, R17.reuse, 0x30 ;  /* 0x00000030111b7836 */ /* 0x040fe20000000000 */
[C---:B------:R-:W-:Y:S01]  /*e220*/  ISETP.GE.AND P0, PT, R17.reuse, UR4, PT ;  /* 0x0000000411007c0c */ /* 0x040fe2000bf06270 */
[----:B--2---:R-:W-:Y:S01]  /*e230*/  VIADD R25, R17, 0x28 ;  /* 0x0000002811197836 */ /* 0x004fe20000000000 */
[----:B------:R-:W-:Y:S02]  /*e240*/  ISETP.GE.AND P1, PT, R236, UR4, PT ;  /* 0x00000004ec007c0c */ /* 0x000fe4000bf26270 */
[----:B------:R-:W-:Y:S02]  /*e250*/  ISETP.GE.AND P5, PT, R235, UR4, PT ;  /* 0x00000004eb007c0c */ /* 0x000fe4000bfa6270 */
[----:B------:R-:W-:Y:S02]  /*e260*/  ISETP.GE.AND P2, PT, R234, UR4, PT ;  /* 0x00000004ea007c0c */ /* 0x000fe4000bf46270 */
[----:B------:R-:W-:-:S02]  /*e270*/  ISETP.GE.AND P4, PT, R19, UR4, PT ;  /* 0x0000000413007c0c */ /* 0x000fc4000bf86270 */
[----:B------:R-:W-:Y:S02]  /*e280*/  ISETP.GE.AND P3, PT, R25, UR4, PT ;  /* 0x0000000419007c0c */ /* 0x000fe4000bf66270 */
[----:B------:R-:W-:Y:S01]  /*e290*/  SHF.R.S32.HI R28, RZ, 0x1f, R19 ;  /* 0x0000001fff1c7819 */ /* 0x000fe20000011413 */
[----:B0---4-:R-:W-:Y:S01]  /*e2a0*/  @!P0 IMAD.WIDE R2, R17, 0x4, R8 ;  /* 0x0000000411028825 */ /* 0x011fe200078e0208 */
[----:B------:R-:W-:-:S03]  /*e2b0*/  SHF.R.S32.HI R0, RZ, 0x1f, R25 ;  /* 0x0000001fff007819 */ /* 0x000fc60000011419 */
[CC--:B------:R-:W-:Y:S01]  /*e2c0*/  @!P5 LEA R20, P6, R235.reuse, R8.reuse, 0x2 ;  /* 0x00000008eb14d211 */ /* 0x0c0fe200078c10ff */
[----:B------:R0:W-:Y:S01]  /*e2d0*/  @!P0 ST.E.64 desc[UR50][R2.64], R12 ;  /* 0x0000000c02008985 */ /* 0x0001e2000c101b32 */
[C---:B------:R-:W-:Y:S02]  /*e2e0*/  @!P1 LEA R10, P0, R236.reuse, R8, 0x2 ;  /* 0x00000008ec0a9211 */ /* 0x040fe400078010ff */
[-C--:B------:R-:W-:Y:S02]  /*e2f0*/  @!P5 LEA.HI.X R21, R235, R9.reuse, R138, 0x2, P6 ;  /* 0x00000009eb15d211 */ /* 0x080fe400030f148a */
[----:B------:R-:W-:Y:S02]  /*e300*/  @!P1 LEA.HI.X R11, R236, R9, R139, 0x2, P0 ;  /* 0x00000009ec0b9211 */ /* 0x000fe400000f148b */
[----:B------:R-:W-:-:S03]  /*e310*/  ISETP.GE.AND P0, PT, R27, UR4, PT ;  /* 0x000000041b007c0c */ /* 0x000fc6000bf06270 */
[----:B------:R2:W-:Y:S01]  /*e320*/  @!P1 ST.E.64 desc[UR50][R10.64], R14 ;  /* 0x0000000e0a009985 */ /* 0x0005e2000c101b32 */
[-C--:B-1----:R-:W-:Y:S02]  /*e330*/  @!P3 LEA R24, P1, R25, R8.reuse, 0x2 ;  /* 0x000000081918b211 */ /* 0x082fe400078210ff */
[C---:B0-----:R-:W-:Y:S01]  /*e340*/  @!P2 LEA R2, P6, R234.reuse, R8, 0x2 ;  /* 0x00000008ea02a211 */ /* 0x041fe200078c10ff */
[----:B------:R-:W-:Y:S01]  /*e350*/  @!P5 ST.E.64 desc[UR50][R20.64], R46 ;  /* 0x0000002e1400d985 */ /* 0x000fe2000c101b32 */
[----:B------:R-:W-:Y:S02]  /*e360*/  SHF.R.S32.HI R13, RZ, 0x1f, R27 ;  /* 0x0000001fff0d7819 */ /* 0x000fe4000001141b */
[----:B------:R-:W-:-:S03]  /*e370*/  @!P2 LEA.HI.X R3, R234, R9, R137, 0x2, P6 ;  /* 0x00000009ea03a211 */ /* 0x000fc600030f1489 */
[-C--:B------:R-:W-:Y:S02]  /*e380*/  @!P0 LEA R26, P5, R27, R8.reuse, 0x2 ;  /* 0x000000081b1a8211 */ /* 0x080fe400078a10ff */
[----:B------:R-:W-:Y:S01]  /*e390*/  @!P4 LEA R12, P6, R19, R8, 0x2 ;  /* 0x00000008130cc211 */ /* 0x000fe200078c10ff */
[----:B------:R0:W-:Y:S01]  /*e3a0*/  @!P2 ST.E.64 desc[UR50][R2.64], R48 ;  /* 0x000000300200a985 */ /* 0x0001e2000c101b32 */
[-C--:B------:R-:W-:Y:S02]  /*e3b0*/  @!P0 LEA.HI.X R27, R27, R9.reuse, R13, 0x2, P5 ;  /* 0x000000091b1b8211 */ /* 0x080fe400028f140d */
[-C--:B------:R-:W-:Y:S02]  /*e3c0*/  @!P3 LEA.HI.X R25, R25, R9.reuse, R0, 0x2, P1 ;  /* 0x000000091919b211 */ /* 0x080fe400008f1400 */
[----:B------:R-:W-:Y:S02]  /*e3d0*/  @!P4 LEA.HI.X R13, R19, R9, R28, 0x2, P6 ;  /* 0x00000009130dc211 */ /* 0x000fe400030f141c */
[----:B------:R-:W-:-:S02]  /*e3e0*/  ISETP.GE.AND P1, PT, R18, UR4, PT ;  /* 0x0000000412007c0c */ /* 0x000fc4000bf26270 */
[----:B--2---:R-:W-:Y:S01]  /*e3f0*/  SHF.R.S32.HI R11, RZ, 0x1f, R18 ;  /* 0x0000001fff0b7819 */ /* 0x004fe20000011412 */
[----:B------:R1:W-:Y:S01]  /*e400*/  @!P4 ST.E.64 desc[UR50][R12.64], R62 ;  /* 0x0000003e0c00c985 */ /* 0x0003e2000c101b32 */
[----:B------:R-:W-:Y:S02]  /*e410*/  ISETP.GE.AND P4, PT, R233, UR4, PT ;  /* 0x00000004e9007c0c */ /* 0x000fe4000bf86270 */
[----:B------:R-:W-:Y:S01]  /*e420*/  ISETP.GE.AND P2, PT, R232, UR4, PT ;  /* 0x00000004e8007c0c */ /* 0x000fe2000bf46270 */
[----:B------:R-:W-:Y:S01]  /*e430*/  @!P3 ST.E.64 desc[UR50][R24.64], R64 ;  /* 0x000000401800b985 */ /* 0x000fe2000c101b32 */
[----:B------:R-:W-:-:S03]  /*e440*/  ISETP.GE.AND P3, PT, R231, UR4, PT ;  /* 0x00000004e7007c0c */ /* 0x000fc6000bf66270 */
[----:B------:R-:W-:Y:S02]  /*e450*/  @!P0 ST.E.64 desc[UR50][R26.64], R70 ;  /* 0x000000461a008985 */ /* 0x000fe4000c101b32 */
[----:B------:R-:W-:-:S04]  /*e460*/  @!P1 LEA R10, P5, R18, R8, 0x2 ;  /* 0x00000008120a9211 */ /* 0x000fc800078a10ff */
[-C--:B------:R-:W-:Y:S02]  /*e470*/  @!P1 LEA.HI.X R11, R18, R9.reuse, R11, 0x2, P5 ;  /* 0x00000009120b9211 */ /* 0x080fe400028f140b */
[CC--:B------:R-:W-:Y:S02]  /*e480*/  @!P4 LEA R14, P0, R233.reuse, R8.reuse, 0x2 ;  /* 0x00000008e90ec211 */ /* 0x0c0fe400078010ff */
[----:B0-----:R-:W-:Y:S01]  /*e490*/  @!P2 LEA R2, P6, R232, R8, 0x2 ;  /* 0x00000008e802a211 */ /* 0x001fe200078c10ff */
[----:B------:R0:W-:Y:S01]  /*e4a0*/  @!P1 ST.E.64 desc[UR50][R10.64], R72 ;  /* 0x000000480a009985 */ /* 0x0001e2000c101b32 */
[----:B------:R-:W-:Y:S02]  /*e4b0*/  @!P4 LEA.HI.X R15, R233, R9, R136, 0x2, P0 ;  /* 0x00000009e90fc211 */ /* 0x000fe400000f1488 */
[----:B------:R-:W-:Y:S02]  /*e4c0*/  ISETP.GE.AND P1, PT, R230, UR4, PT ;  /* 0x00000004e6007c0c */ /* 0x000fe4000bf26270 */
[----:B------:R-:W-:Y:S01]  /*e4d0*/  ISETP.GE.AND P0, PT, R229, UR4, PT ;  /* 0x00000004e5007c0c */ /* 0x000fe2000bf06270 */
[----:B------:R-:W-:Y:S01]  /*e4e0*/  @!P4 ST.E.64 desc[UR50][R14.64], R78 ;  /* 0x0000004e0e00c985 */ /* 0x000fe2000c101b32 */
[----:B------:R-:W-:-:S02]  /*e4f0*/  ISETP.GE.AND P4, PT, R228, UR4, PT ;  /* 0x00000004e4007c0c */ /* 0x000fc4000bf86270 */
[C---:B-1----:R-:W-:Y:S02]  /*e500*/  @!P3 LEA R12, P5, R231.reuse, R8, 0x2 ;  /* 0x00000008e70cb211 */ /* 0x042fe400078a10ff */
[-C--:B------:R-:W-:Y:S02]  /*e510*/  @!P2 LEA.HI.X R3, R232, R9.reuse, R135, 0x2, P6 ;  /* 0x00000009e803a211 */ /* 0x080fe400030f1487 */
[----:B------:R-:W-:-:S03]  /*e520*/  @!P3 LEA.HI.X R13, R231, R9, R59, 0x2, P5 ;  /* 0x00000009e70db211 */ /* 0x000fc600028f143b */
[CC--:B0-----:R-:W-:Y:S01]  /*e530*/  @!P1 LEA R10, P5, R230.reuse, R8.reuse, 0x2 ;  /* 0x00000008e60a9211 */ /* 0x0c1fe200078a10ff */
[----:B------:R0:W-:Y:S01]  /*e540*/  @!P2 ST.E.64 desc[UR50][R2.64], R80 ;  /* 0x000000500200a985 */ /* 0x0001e2000c101b32 */
[----:B------:R-:W-:Y:S02]  /*e550*/  ISETP.GE.AND P2, PT, R227, UR4, PT ;  /* 0x00000004e3007c0c */ /* 0x000fe4000bf46270 */
[CC--:B------:R-:W-:Y:S01]  /*e560*/  @!P0 LEA R20, P6, R229.reuse, R8.reuse, 0x2 ;  /* 0x00000008e5148211 */ /* 0x0c0fe200078c10ff */
[----:B------:R1:W-:Y:S01]  /*e570*/  @!P3 ST.E.64 desc[UR50][R12.64], R86 ;  /* 0x000000560c00b985 */ /* 0x0003e2000c101b32 */
[-C--:B------:R-:W-:Y:S02]  /*e580*/  @!P1 LEA.HI.X R11, R230, R9.reuse, R58, 0x2, P5 ;  /* 0x00000009e60b9211 */ /* 0x080fe400028f143a */
[----:B------:R-:W-:Y:S02]  /*e590*/  ISETP.GE.AND P3, PT, R226, UR4, PT ;  /* 0x00000004e2007c0c */ /* 0x000fe4000bf66270 */
[----:B------:R-:W-:Y:S01]  /*e5a0*/  @!P4 LEA R24, P5, R228, R8, 0x2 ;  /* 0x00000008e418c211 */ /* 0x000fe200078a10ff */
[----:B------:R2:W-:Y:S01]  /*e5b0*/  @!P1 ST.E.64 desc[UR50][R10.64], R88 ;  /* 0x000000580a009985 */ /* 0x0005e2000c101b32 */
[----:B------:R-:W-:-:S02]  /*e5c0*/  @!P0 LEA.HI.X R21, R229, R9, R57, 0x2, P6 ;  /* 0x00000009e5158211 */ /* 0x000fc400030f1439 */
[----:B------:R-:W-:Y:S02]  /*e5d0*/  @!P4 LEA.HI.X R25, R228, R9, R56, 0x2, P5 ;  /* 0x00000009e419c211 */ /* 0x000fe400028f1438 */
[----:B------:R-:W-:Y:S01]  /*e5e0*/  ISETP.GE.AND P1, PT, R225, UR4, PT ;  /* 0x00000004e1007c0c */ /* 0x000fe2000bf26270 */
[----:B------:R3:W-:Y:S01]  /*e5f0*/  @!P0 ST.E.64 desc[UR50][R20.64], R94 ;  /* 0x0000005e14008985 */ /* 0x0007e2000c101b32 */
[----:B0-----:R-:W-:-:S03]  /*e600*/  @!P2 LEA R2, P0, R227, R8, 0x2 ;  /* 0x00000008e302a211 */ /* 0x001fc600078010ff */
[----:B------:R-:W-:Y:S01]  /*e610*/  @!P4 ST.E.64 desc[UR50][R24.64], R96 ;  /* 0x000000601800c985 */ /* 0x000fe2000c101b32 */
[----:B------:R-:W-:Y:S02]  /*e620*/  ISETP.GE.AND P4, PT, R224, UR4, PT ;  /* 0x00000004e0007c0c */ /* 0x000fe4000bf86270 */
[CC--:B-1----:R-:W-:Y:S02]  /*e630*/  @!P3 LEA R12, P5, R226.reuse, R8.reuse, 0x2 ;  /* 0x00000008e20cb211 */ /* 0x0c2fe400078a10ff */
[-C--:B------:R-:W-:Y:S02]  /*e640*/  @!P2 LEA.HI.X R3, R227, R9.reuse, R55, 0x2, P0 ;  /* 0x00000009e303a211 */ /* 0x080fe400000f1437 */
[----:B------:R-:W-:Y:S02]  /*e650*/  ISETP.GE.AND P0, PT, R223, UR4, PT ;  /* 0x00000004df007c0c */ /* 0x000fe4000bf06270 */
[----:B------:R-:W-:Y:S01]  /*e660*/  @!P3 LEA.HI.X R13, R226, R9, R54, 0x2, P5 ;  /* 0x00000009e20db211 */ /* 0x000fe200028f1436 */
[----:B------:R0:W-:Y:S01]  /*e670*/  @!P2 ST.E.64 desc[UR50][R2.64], R102 ;  /* 0x000000660200a985 */ /* 0x0001e2000c101b32 */
[----:B------:R-:W-:-:S02]  /*e680*/  @!P1 LEA R14, P6, R225, R8, 0x2 ;  /* 0x00000008e10e9211 */ /* 0x000fc400078c10ff */
[----:B------:R-:W-:Y:S01]  /*e690*/  ISETP.GE.AND P2, PT, R222, UR4, PT ;  /* 0x00000004de007c0c */ /* 0x000fe2000bf46270 */
[----:B------:R1:W-:Y:S01]  /*e6a0*/  @!P3 ST.E.64 desc[UR50][R12.64], R104 ;  /* 0x000000680c00b985 */ /* 0x0003e2000c101b32 */
[-C--:B------:R-:W-:Y:S02]  /*e6b0*/  @!P1 LEA.HI.X R15, R225, R9.reuse, R53, 0x2, P6 ;  /* 0x00000009e10f9211 */ /* 0x080fe400030f1435 */
[C---:B--2---:R-:W-:Y:S02]  /*e6c0*/  @!P4 LEA R10, P3, R224.reuse, R8, 0x2 ;  /* 0x00000008e00ac211 */ /* 0x044fe400078610ff */
[----:B------:R-:W-:Y:S01]  /*e6d0*/  ISETP.GE.AND P5, PT, R221, UR4, PT ;  /* 0x00000004dd007c0c */ /* 0x000fe2000bfa6270 */
[----:B------:R2:W-:Y:S01]  /*e6e0*/  @!P1 ST.E.64 desc[UR50][R14.64], R110 ;  /* 0x0000006e0e009985 */ /* 0x0005e2000c101b32 */
[----:B------:R-:W-:Y:S02]  /*e6f0*/  @!P4 LEA.HI.X R11, R224, R9, R52, 0x2, P3 ;  /* 0x00000009e00bc211 */ /* 0x000fe400018f1434 */
[----:B------:R-:W-:-:S02]  /*e700*/  ISETP.GE.AND P3, PT, R220, UR4, PT ;  /* 0x00000004dc007c0c */ /* 0x000fc4000bf66270 */
[----:B------:R-:W-:Y:S01]  /*e710*/  ISETP.GE.AND P1, PT, R23, UR4, PT ;  /* 0x0000000417007c0c */ /* 0x000fe2000bf26270 */
[----:B------:R4:W-:Y:S01]  /*e720*/  @!P4 ST.E.64 desc[UR50][R10.64], R112 ;  /* 0x000000700a00c985 */ /* 0x0009e2000c101b32 */
[CC--:B---3--:R-:W-:Y:S02]  /*e730*/  @!P0 LEA R20, P6, R223.reuse, R8.reuse, 0x2 ;  /* 0x00000008df148211 */ /* 0x0c8fe400078c10ff */
[C---:B0-----:R-:W-:Y:S02]  /*e740*/  @!P2 LEA R2, P4, R222.reuse, R8, 0x2 ;  /* 0x00000008de02a211 */ /* 0x041fe400078810ff */
[-C--:B------:R-:W-:Y:S02]  /*e750*/  @!P0 LEA.HI.X R21, R223, R9.reuse, R43, 0x2, P6 ;  /* 0x00000009df158211 */ /* 0x080fe400030f142b */
[----:B------:R-:W-:-:S03]  /*e760*/  @!P2 LEA.HI.X R3, R222, R9, R42, 0x2, P4 ;  /* 0x00000009de03a211 */ /* 0x000fc600020f142a */
[----:B------:R4:W-:Y:S01]  /*e770*/  @!P0 ST.E.64 desc[UR50][R20.64], R118 ;  /* 0x0000007614008985 */ /* 0x0009e2000c101b32 */
[-C--:B-1----:R-:W-:Y:S02]  /*e780*/  @!P5 LEA R12, P0, R221, R8.reuse, 0x2 ;  /* 0x00000008dd0cd211 */ /* 0x082fe400078010ff */
[CC--:B--2---:R-:W-:Y:S01]  /*e790*/  @!P3 LEA R14, P4, R220.reuse, R8.reuse, 0x2 ;  /* 0x00000008dc0eb211 */ /* 0x0c4fe200078810ff */
[----:B------:R4:W-:Y:S01]  /*e7a0*/  @!P2 ST.E.64 desc[UR50][R2.64], R120 ;  /* 0x000000780200a985 */ /* 0x0009e2000c101b32 */
[----:B------:R-:W-:Y:S02]  /*e7b0*/  @!P1 LEA R24, P6, R23, R8, 0x2 ;  /* 0x0000000817189211 */ /* 0x000fe400078c10ff */
        /* <DEDUP_REMOVED lines=8> */
[----:B----4-:R-:W-:-:S04]  /*e840*/  LEA R2, P0, R22, R8, 0x2 ;  /* 0x0000000816027211 */ /* 0x010fc800078010ff */
[----:B------:R-:W-:-:S05]  /*e850*/  LEA.HI.X R3, R22, R9, R38, 0x2, P0 ;  /* 0x0000000916037211 */ /* 0x000fca00000f1426 */
[----:B------:R3:W-:Y:S01]  /*e860*/  ST.E.64 desc[UR50][R2.64], R6 ;  /* 0x0000000602007985 */ /* 0x0007e2000c101b32 */
[----:B------:R-:W-:Y:S05]  /*e870*/  BRA `(.L_x_3307) ;  /* 0x0000000c00787947 */ /* 0x000fea0003800000 */
.L_x_3298:
        /* <DEDUP_REMOVED lines=22> */
[----:B0-----:R-:W-:-:S05]  /*e9e0*/  VIADD R7, R7, 0xffffff80 ;  /* 0xffffff8007077836 */ /* 0x001fca0000000000 */
[----:B------:R-:W-:Y:S02]  /*e9f0*/  ISETP.GT.AND P0, PT, R7, 0x7f, PT ;  /* 0x0000007f0700780c */ /* 0x000fe40003f04270 */
[----:B--2---:R-:W-:-:S13]  /*ea00*/  @P1 R2UR UR4, R6 ;  /* 0x00000000060412ca */ /* 0x004fda00000e0000 */
[----:B------:R-:W-:Y:S01]  /*ea10*/  USHF.R.S32.HI UR16, URZ, 0x1f, UR4 ;  /* 0x0000001f3f107899 */ /* 0x000fe20008011404 */
[----:B-1----:R-:W-:Y:S11]  /*ea20*/  @P2 BRA `(.L_x_3310) ;  /* 0x0000000000102947 */ /* 0x002ff60003800000 */
[----:B------:R-:W-:Y:S05]  /*ea30*/  @!P1 BRA `(.L_x_3310) ;  /* 0x00000000000c9947 */ /* 0x000fea0003800000 */
[----:B------:R-:W2:Y:S04]  /*ea40*/  LDG.E R5, desc[UR50][R2.64] ;  /* 0x0000003202057981 */ /* 0x000ea8000c1e1900 */
[----:B-----5:R-:W2:Y:S02]  /*ea50*/  LDG.E R0, desc[UR50][R2.64+0x4] ;  /* 0x0000043202007981 */ /* 0x020ea4000c1e1900 */
[----:B--2---:R-:W-:-:S07]  /*ea60*/  IMAD.IADD R0, R0, 0x1, -R5 ;  /* 0x0000000100007824 */ /* 0x004fce00078e0a05 */
.L_x_3310:
[----:B------:R-:W-:Y:S01]  /*ea70*/  USEL UR36, UR36, URZ, !UP0 ;  /* 0x0000003f24247287 */ /* 0x000fe2000c000000 */
[----:B------:R-:W-:Y:S01]  /*ea80*/  BSSY B1, `(.L_x_3311) ;  /* 0x0000039000017945 */ /* 0x000fe20003800000 */
[----:B------:R-:W-:-:S03]  /*ea90*/  USEL UR37, UR37, URZ, !UP0 ;  /* 0x0000003f25257287 */ /* 0x000fc6000c000000 */
[----:B------:R-:W-:Y:S09]  /*eaa0*/  @P0 BRA `(.L_x_3312) ;  /* 0x0000000000d80947 */ /* 0x000ff20003800000 */
[----:B------:R-:W0:Y:S01]  /*eab0*/  S2R R3, SR_TID.X ;  /* 0x0000000000037919 */ /* 0x000e220000002100 */
[----:B------:R-:W1:Y:S01]  /*eac0*/  LDC R9, c[0x0][0xbe8] ;  /* 0x0002fa00ff097b82 */ /* 0x000e620000000800 */
[----:B------:R-:W-:-:S04]  /*ead0*/  IMAD.U32 R2, RZ, RZ, UR42 ;  /* 0x0000002aff027e24 */ /* 0x000fc8000f8e00ff */
[----:B0-----:R-:W-:Y:S02]  /*eae0*/  IMAD R2, R2, 0x80, R3 ;  /* 0x0000008002027824 */ /* 0x001fe400078e0203 */
[----:B-1---5:R-:W-:Y:S02]  /*eaf0*/  IMAD R3, R0, R9, RZ ;  /* 0x0000000900037224 */ /* 0x022fe400078e02ff */
[----:B------:R-:W-:-:S05]  /*eb00*/  VIADD R4, R2, 0xffffff80 ;  /* 0xffffff8002047836 */ /* 0x000fca0000000000 */
        /* <DEDUP_REMOVED lines=48> */
.L_x_3312:
[----:B------:R-:W-:Y:S05]  /*ee10*/  BSYNC B1 ;  /* 0x0000000000017941 */ /* 0x000fea0003800000 */
.L_x_3311:
[----:B------:R-:W-:-:S06]  /*ee20*/  UISETP.GT.AND UP0, UPT, UR44, 0x1, UPT ;  /* 0x000000012c00788c */ /* 0x000fcc000bf04270 */
[----:B------:R-:W-:-:S13]  /*ee30*/  PLOP3.LUT P0, PT, PT, PT, UP0, 0x80, 0x0 ;  /* 0x000000000000781c */ /* 0x000fda0003f0f008 */
[----:B------:R-:W-:Y:S05]  /*ee40*/  @P0 BRA `(.L_x_3307) ;  /* 0x0000000800040947 */ /* 0x000fea0003800000 */
[----:B------:R-:W1:Y:S01]  /*ee50*/  LDC R11, c[0x0][0xbe8] ;  /* 0x0002fa00ff0b7b82 */ /* 0x000e620000000800 */
[----:B------:R-:W-:Y:S01]  /*ee60*/  ULDC.64 UR12, c[0x0][0xaa0] ;  /* 0x0002a800000c7ab9 */ /* 0x000fe20000000a00 */
[--C-:B------:R-:W-:Y:S01]  /*ee70*/  IMAD R2, R16, 0x20, R237.reuse ;  /* 0x0000002010027824 */ /* 0x100fe200078e02ed */
[----:B------:R-:W-:Y:S01]  /*ee80*/  UIMAD UR10, UR16, UR12, URZ ;  /* 0x0000000c100a72a4 */ /* 0x000fe2000f8e023f */
[----:B0-----:R-:W-:Y:S01]  /*ee90*/  IMAD.U32 R5, RZ, RZ, UR42 ;  /* 0x0000002aff057e24 */ /* 0x001fe2000f8e00ff */
[----:B------:R-:W-:Y:S01]  /*eea0*/  UIMAD.WIDE.U32 UR8, UR4, UR12, URZ ;  /* 0x0000000c040872a5 */ /* 0x000fe2000f8e003f */
[----:B------:R-:W-:Y:S01]  /*eeb0*/  IMAD.U32 R8, RZ, RZ, UR42 ;  /* 0x0000002aff087e24 */ /* 0x000fe2000f8e00ff */
[----:B------:R-:W-:Y:S01]  /*eec0*/  UIMAD UR10, UR4, UR13, UR10 ;  /* 0x0000000d040a72a4 */ /* 0x000fe2000f8e020a */
[----:B------:R-:W-:Y:S01]  /*eed0*/  IMAD R6, R5, 0x80, R2 ;  /* 0x0000008005067824 */ /* 0x000fe200078e0202 */
[----:B------:R-:W-:Y:S01]  /*eee0*/  BSSY B1, `(.L_x_3313) ;  /* 0x0000041000017945 */ /* 0x000fe20003800000 */
[----:B------:R-:W-:Y:S01]  /*eef0*/  IMAD R8, R8, 0x80, R237 ;  /* 0x0000008008087824 */ /* 0x000fe200078e02ed */
[----:B------:R-:W-:Y:S01]  /*ef00*/  UIADD3 UR9, UR9, UR10, URZ ;  /* 0x0000000a09097290 */ /* 0x000fe2000fffe03f */
[----:B------:R-:W-:-:S02]  /*ef10*/  IMAD.MOV.U32 R5, RZ, RZ, R6 ;  /* 0x000000ffff057224 */ /* 0x000fc400078e0006 */
[----:B------:R-:W-:Y:S02]  /*ef20*/  ULDC.64 UR10, c[0x0][0xae8] ;  /* 0x0002ba00000a7ab9 */ /* 0x000fe40000000a00 */
[----:B------:R-:W-:-:S04]  /*ef30*/  UIMAD.WIDE.U32 UR8, UR39, UR10, UR8 ;  /* 0x0000000a270872a5 */ /* 0x000fc8000f8e0008 */
[----:B------:R-:W-:-:S03]  /*ef40*/  UIMAD UR9, UR39, UR11, UR9 ;  /* 0x0000000b270972a4 */ /* 0x000fc6000f8e0209 */
[----:B------:R-:W-:Y:S01]  /*ef50*/  ULDC.64 UR10, c[0x0][0xaf0] ;  /* 0x0002bc00000a7ab9 */ /* 0x000fe20000000a00 */
[----:B-1----:R-:W-:Y:S01]  /*ef60*/  ISETP.NE.AND P0, PT, R11, 0x1, PT ;  /* 0x000000010b00780c */ /* 0x002fe20003f05270 */
[----:B------:R-:W-:-:S04]  /*ef70*/  UIMAD UR37, UR37, UR10, URZ ;  /* 0x0000000a252572a4 */ /* 0x000fc8000f8e023f */
[----:B------:R-:W-:Y:S02]  /*ef80*/  UIMAD UR4, UR36, UR11, UR37 ;  /* 0x0000000b240472a4 */ /* 0x000fe4000f8e0225 */
[----:B------:R-:W-:-:S03]  /*ef90*/  UIMAD.WIDE.U32 UR36, UR36, UR10, UR8 ;  /* 0x0000000a242472a5 */ /* 0x000fc6000f8e0008 */
[----:B------:R-:W-:Y:S01]  /*efa0*/  ULDC.64 UR8, c[0x0][0xae0] ;  /* 0x0002b80000087ab9 */ /* 0x000fe20000000a00 */
[----:B------:R-:W-:Y:S02]  /*efb0*/  UIADD3 UR4, UR37, UR4, URZ ;  /* 0x0000000425047290 */ /* 0x000fe4000fffe03f */
[----:B------:R-:W0:Y:S08]  /*efc0*/  @P0 LDC R3, c[0x0][0xbec] ;  /* 0x0002fb00ff030b82 */ /* 0x000e300000000800 */
[----:B------:R-:W1:Y:S01]  /*efd0*/  @P0 LDC R7, c[0x0][0xbf0] ;  /* 0x0002fc00ff070b82 */ /* 0x000e620000000800 */
[----:B0-----:R-:W-:-:S04]  /*efe0*/  @P0 IMAD.HI.U32 R2, R6, R3, RZ ;  /* 0x0000000306020227 */ /* 0x001fc800078e00ff */
[----:B------:R-:W-:Y:S02]  /*eff0*/  IMAD.U32 R3, RZ, RZ, UR37 ;  /* 0x00000025ff037e24 */ /* 0x000fe4000f8e00ff */
[----:B------:R-:W-:Y:S01]  /*f000*/  IMAD.U32 R3, RZ, RZ, UR4 ;  /* 0x00000004ff037e24 */ /* 0x000fe2000f8e00ff */
[----:B-1----:R-:W-:-:S04]  /*f010*/  @P0 SHF.R.U32.HI R5, RZ, R7, R2 ;  /* 0x00000007ff050219 */ /* 0x002fc80000011602 */
[--C-:B------:R-:W-:Y:S01]  /*f020*/  SHF.R.S32.HI R2, RZ, 0x1f, R5.reuse ;  /* 0x0000001fff027819 */ /* 0x100fe20000011405 */
[----:B------:R-:W-:-:S04]  /*f030*/  IMAD.MOV R7, RZ, RZ, -R5 ;  /* 0x000000ffff077224 */ /* 0x000fc800078e0a05 */
[----:B------:R-:W-:Y:S02]  /*f040*/  IMAD R4, R2, UR8, RZ ;  /* 0x0000000802047c24 */ /* 0x000fe4000f8e02ff */
[----:B------:R-:W-:Y:S02]  /*f050*/  IMAD R7, R11, R7, R6 ;  /* 0x000000070b077224 */ /* 0x000fe400078e0206 */
[----:B------:R-:W-:Y:S02]  /*f060*/  IMAD.U32 R2, RZ, RZ, UR36 ;  /* 0x00000024ff027e24 */ /* 0x000fe4000f8e00ff */
[C---:B------:R-:W-:Y:S01]  /*f070*/  IMAD R9, R5.reuse, UR9, R4 ;  /* 0x0000000905097c24 */ /* 0x040fe2000f8e0204 */
[----:B------:R-:W-:Y:S01]  /*f080*/  SHF.R.S32.HI R4, RZ, 0x1f, R7 ;  /* 0x0000001fff047819 */ /* 0x000fe20000011407 */
[----:B------:R-:W-:Y:S01]  /*f090*/  IMAD.WIDE.U32 R2, R5, UR8, R2 ;  /* 0x0000000805027c25 */ /* 0x000fe2000f8e0002 */
[----:B------:R-:W-:-:S03]  /*f0a0*/  ULDC.64 UR8, c[0x0][0xad8] ;  /* 0x0002b60000087ab9 */ /* 0x000fc60000000a00 */
[----:B------:R-:W-:Y:S02]  /*f0b0*/  IMAD.IADD R3, R3, 0x1, R9 ;  /* 0x0000000103037824 */ /* 0x000fe400078e0209 */
[----:B------:R-:W-:Y:S02]  /*f0c0*/  IMAD R6, R4, UR8, RZ ;  /* 0x0000000804067c24 */ /* 0x000fe4000f8e02ff */
[----:B-----5:R-:W-:Y:S02]  /*f0d0*/  IMAD R11, R0, R11, RZ ;  /* 0x0000000b000b7224 */ /* 0x020fe400078e02ff */
[C---:B------:R-:W-:Y:S02]  /*f0e0*/  VIADD R4, R8.reuse, 0x40 ;  /* 0x0000004008047836 */ /* 0x040fe40000000000 */
[C---:B------:R-:W-:Y:S01]  /*f0f0*/  IMAD R5, R7.reuse, UR9, R6 ;  /* 0x0000000907057c24 */ /* 0x040fe2000f8e0206 */
[-C--:B------:R-:W-:Y:S01]  /*f100*/  ISETP.GE.AND P2, PT, R8, R11.reuse, PT ;  /* 0x0000000b0800720c */ /* 0x080fe20003f46270 */
[----:B------:R-:W-:Y:S01]  /*f110*/  IMAD.WIDE.U32 R2, R7, UR8, R2 ;  /* 0x0000000807027c25 */ /* 0x000fe2000f8e0002 */
[----:B------:R-:W-:Y:S01]  /*f120*/  ULDC.64 UR8, c[0x0][0xa80] ;  /* 0x0002a00000087ab9 */ /* 0x000fe20000000a00 */
[----:B------:R-:W-:-:S02]  /*f130*/  ISETP.GE.AND P1, PT, R4, R11, PT ;  /* 0x0000000b0400720c */ /* 0x000fc40003f26270 */
[----:B------:R-:W-:Y:S01]  /*f140*/  IMAD.IADD R3, R3, 0x1, R5 ;  /* 0x0000000103037824 */ /* 0x000fe200078e0205 */
[----:B------:R-:W-:Y:S01]  /*f150*/  LEA R4, P3, R2, UR8, 0x1 ;  /* 0x0000000802047c11 */ /* 0x000fe2000f8608ff */
[----:B------:R-:W-:Y:S02]  /*f160*/  VIADD R0, R8, 0x20 ;  /* 0x0000002008007836 */ /* 0x000fe40000000000 */
[----:B------:R-:W-:Y:S01]  /*f170*/  IMAD.SHL.U32 R7, R16, 0x8, RZ ;  /* 0x0000000810077824 */ /* 0x000fe200078e00ff */
[----:B------:R-:W-:Y:S02]  /*f180*/  LEA.HI.X R5, R2, UR9, R3, 0x1, P3 ;  /* 0x0000000902057c11 */ /* 0x000fe400098f0c03 */
[----:B------:R-:W-:Y:S01]  /*f190*/  ISETP.GE.AND P0, PT, R0, R11, PT ;  /* 0x0000000b0000720c */ /* 0x000fe20003f06270 */
[C---:B------:R-:W-:Y:S01]  /*f1a0*/  VIADD R9, R7.reuse, 0x40 ;  /* 0x0000004007097836 */ /* 0x040fe20000000000 */
[----:B------:R0:W1:Y:S01]  /*f1b0*/  SHFL.IDX PT, R2, R4, RZ, 0x181f ;  /* 0x00181fff04027589 */ /* 0x00006200000e0000 */
[----:B------:R-:W-:Y:S01]  /*f1c0*/  VIADD R13, R7, 0x80 ;  /* 0x00000080070d7836 */ /* 0x000fe20000000000 */
[----:B------:R-:W-:-:S02]  /*f1d0*/  SHF.R.S32.HI R6, RZ, 0x1f, R7 ;  /* 0x0000001fff067819 */ /* 0x000fc40000011407 */
[----:B------:R0:W2:Y:S01]  /*f1e0*/  SHFL.IDX PT, R0, R5, RZ, 0x181f ;  /* 0x00181fff05007589 */ /* 0x0000a200000e0000 */
        /* <DEDUP_REMOVED lines=12> */
[----:B------:R3:W-:Y:S01]  /*f2b0*/  @!P4 ST.E.128 desc[UR50][R14.64], RZ ;  /* 0x000000ff0e00c985 */ /* 0x0007e2000c101d32 */
[----:B------:R-:W-:-:S03]  /*f2c0*/  @!P2 LEA.HI.X R3, R13, R0, R12, 0x1, P6 ;  /* 0x000000000d03a211 */ /* 0x000fc600030f0c0c */
[----:B------:R3:W-:Y:S04]  /*f2d0*/  @!P3 ST.E.128 desc[UR50][R20.64], RZ ;  /* 0x000000ff1400b985 */ /* 0x0007e8000c101d32 */
[----:B------:R3:W-:Y:S02]  /*f2e0*/  @!P2 ST.E.128 desc[UR50][R2.64], RZ ;  /* 0x000000ff0200a985 */ /* 0x0007e4000c101d32 */
.L_x_3314:
[----:B------:R-:W-:Y:S05]  /*f2f0*/  BSYNC B1 ;  /* 0x0000000000017941 */ /* 0x000fea0003800000 */
.L_x_3313:
[----:B--2---:R2:W4:Y:S01]  /*f300*/  SHFL.IDX PT, R0, R5, 0x1, 0x181f ;  /* 0x00381f0005007f89 */ /* 0x00452200000e0000 */
[----:B------:R-:W-:Y:S03]  /*f310*/  BSSY B1, `(.L_x_3315) ;  /* 0x0000010000017945 */ /* 0x000fe60003800000 */
[----:B-1-3--:R2:W1:Y:S01]  /*f320*/  SHFL.IDX PT, R2, R4, 0x1, 0x181f ;  /* 0x00381f0004027f89 */ /* 0x00a46200000e0000 */
[----:B------:R-:W-:Y:S05]  /*f330*/  @P0 BRA `(.L_x_3316) ;  /* 0x0000000000340947 */ /* 0x000fea0003800000 */
[----:B------:R-:W-:Y:S02]  /*f340*/  ULDC UR4, c[0x0][0xac8] ;  /* 0x0002b20000047ab9 */ /* 0x000fe40000000800 */
[----:B------:R-:W-:Y:S02]  /*f350*/  ISETP.GE.AND P4, PT, R7, UR4, PT ;  /* 0x0000000407007c0c */ /* 0x000fe4000bf86270 */
[----:B------:R-:W-:Y:S02]  /*f360*/  ISETP.GE.AND P5, PT, R9, UR4, PT ;  /* 0x0000000409007c0c */ /* 0x000fe4000bfa6270 */
[----:B------:R-:W-:-:S09]  /*f370*/  ISETP.GE.AND P6, PT, R13, UR4, PT ;  /* 0x000000040d007c0c */ /* 0x000fd2000bfc6270 */
[-C--:B-1----:R-:W-:Y:S02]  /*f380*/  @!P4 LEA R14, P0, R7, R2.reuse, 0x1 ;  /* 0x00000002070ec211 */ /* 0x082fe400078008ff */
[-C--:B------:R-:W-:Y:S02]  /*f390*/  @!P5 LEA R20, P2, R9, R2.reuse, 0x1 ;  /* 0x000000020914d211 */ /* 0x080fe400078408ff */
[----:B------:R-:W-:Y:S02]  /*f3a0*/  @!P6 LEA R2, P3, R13, R2, 0x1 ;  /* 0x000000020d02e211 */ /* 0x000fe400078608ff */
[-C--:B----4-:R-:W-:Y:S02]  /*f3b0*/  @!P4 LEA.HI.X R15, R7, R0.reuse, R6, 0x1, P0 ;  /* 0x00000000070fc211 */ /* 0x090fe400000f0c06 */
[-C--:B------:R-:W-:Y:S02]  /*f3c0*/  @!P5 LEA.HI.X R21, R9, R0.reuse, R10, 0x1, P2 ;  /* 0x000000000915d211 */ /* 0x080fe400010f0c0a */
[----:B------:R-:W-:Y:S01]  /*f3d0*/  @!P6 LEA.HI.X R3, R13, R0, R12, 0x1, P3 ;  /* 0x000000000d03e211 */ /* 0x000fe200018f0c0c */
[----:B------:R3:W-:Y:S04]  /*f3e0*/  @!P4 ST.E.128 desc[UR50][R14.64], RZ ;  /* 0x000000ff0e00c985 */ /* 0x0007e8000c101d32 */
[----:B------:R3:W-:Y:S04]  /*f3f0*/  @!P5 ST.E.128 desc[UR50][R20.64], RZ ;  /* 0x000000ff1400d985 */ /* 0x0007e8000c101d32 */
[----:B------:R3:W-:Y:S02]  /*f400*/  @!P6 ST.E.128 desc[UR50][R2.64], RZ ;  /* 0x000000ff0200e985 */ /* 0x0007e4000c101d32 */
.L_x_3316:
[----:B------:R-:W-:Y:S05]  /*f410*/  BSYNC B1 ;  /* 0x0000000000017941 */ /* 0x000fea0003800000 */
.L_x_3315:
[----:B----4-:R4:W0:Y:S01]  /*f420*/  SHFL.IDX PT, R0, R5, 0x2, 0x181f ;  /* 0x00581f0005007f89 */ /* 0x01082200000e0000 */
        /* <DEDUP_REMOVED lines=10> */
[-C--:B0-----:R-:W-:Y:S02]  /*f4d0*/  @!P3 LEA.HI.X R15, R7, R0.reuse, R6, 0x1, P0 ;  /* 0x00000000070fb211 */ /* 0x081fe400000f0c06 */
[-C--:B------:R-:W-:Y:S02]  /*f4e0*/  @!P4 LEA.HI.X R21, R9, R0.reuse, R10, 0x1, P1 ;  /* 0x000000000915c211 */ /* 0x080fe400008f0c0a */
[----:B------:R-:W-:Y:S01]  /*f4f0*/  @!P5 LEA.HI.X R3, R13, R0, R12, 0x1, P2 ;  /* 0x000000000d03d211 */ /* 0x000fe200010f0c0c */
[----:B------:R3:W-:Y:S04]  /*f500*/  @!P3 ST.E.128 desc[UR50][R14.64], RZ ;  /* 0x000000ff0e00b985 */ /* 0x0007e8000c101d32 */
[----:B------:R3:W-:Y:S04]  /*f510*/  @!P4 ST.E.128 desc[UR50][R20.64], RZ ;  /* 0x000000ff1400c985 */ /* 0x0007e8000c101d32 */
[----:B------:R3:W-:Y:S02]  /*f520*/  @!P5 ST.E.128 desc[UR50][R2.64], RZ ;  /* 0x000000ff0200d985 */ /* 0x0007e4000c101d32 */
.L_x_3318:
[----:B------:R-:W-:Y:S05]  /*f530*/  BSYNC B1 ;  /* 0x0000000000017941 */ /* 0x000fea0003800000 */
.L_x_3317:
[----:B0-----:R-:W-:Y:S01]  /*f540*/  VIADD R0, R8, 0x60 ;  /* 0x0000006008007836 */ /* 0x001fe20000000000 */
[----:B--2-4-:R-:W0:Y:S04]  /*f550*/  SHFL.IDX PT, R5, R5, 0x3, 0x181f ;  /* 0x00781f0005057f89 */ /* 0x014e2800000e0000 */
[----:B------:R-:W-:Y:S01]  /*f560*/  ISETP.GE.AND P0, PT, R0, R11, PT ;  /* 0x0000000b0000720c */ /* 0x000fe20003f06270 */
[----:B-1-3--:R1:W2:-:S12]  /*f570*/  SHFL.IDX PT, R2, R4, 0x3, 0x181f ;  /* 0x00781f0004027f89 */ /* 0x00a29800000e0000 */
[----:B-1----:R-:W-:Y:S05]  /*f580*/  @P0 BRA `(.L_x_3307) ;  /* 0x0000000000340947 */ /* 0x002fea0003800000 */
        /* <DEDUP_REMOVED lines=13> */
.L_x_3307:
[----:B------:R-:W-:Y:S05]  /*f660*/  BSYNC B0 ;  /* 0x0000000000007941 */ /* 0x000fea0003800000 */
.L_x_3297:
[----:B------:R-:W-:Y:S02]  /*f670*/  ULDC UR4, c[0x0][0xc3c] ;  /* 0x00030f0000047ab9 */ /* 0x000fe40000000800 */
[----:B------:R-:W-:-:S06]  /*f680*/  UISETP.GE.AND UP0, UPT, UR7, UR4, UPT ;  /* 0x000000040700728c */ /* 0x000fcc000bf06270 */
[----:B------:R-:W-:-:S13]  /*f690*/  PLOP3.LUT P0, PT, PT, PT, UP0, 0x80, 0x0 ;  /* 0x000000000000781c */ /* 0x000fda0003f0f008 */
[----:B------:R-:W-:Y:S05]  /*f6a0*/  @!P0 BRA `(.L_x_3319) ;  /* 0xffffff1800788947 */ /* 0x000fea000383ffff */
[----:B------:R-:W-:Y:S05]  /*f6b0*/  EXIT ;  /* 0x000000000000794d */ /* 0x000fea0003800000 */
.L_x_3270:
        /* <DEDUP_REMOVED lines=22> */
.L_x_3320:
        /* <DEDUP_REMOVED lines=44> */
.L_x_3324:
        /* <DEDUP_REMOVED lines=38> */
.L_x_3322:
        /* <DEDUP_REMOVED lines=20> */
.L_x_3325:
        /* <DEDUP_REMOVED lines=56> */
.L_x_3323:
[----:B------:R1:W-:Y:S04]  /*10200*/  STL [R1+0x20], R7 ;  /* 0x0000200701007387 */ /* 0x0003e80000100800 */
[----:B------:R1:W-:Y:S04]  /*10210*/  STL [R1+0x24], RZ ;  /* 0x000024ff01007387 */ /* 0x0003e80000100800 */
[----:B------:R1:W-:Y:S02]  /*10220*/  STL [R1+0x28], RZ ;  /* 0x000028ff01007387 */ /* 0x0003e40000100800 */
.L_x_3326:
        /* <DEDUP_REMOVED lines=11> */
.L_x_3321:
        /* <DEDUP_REMOVED lines=8> */
[----:B------:R-:W0:Y:S01]  /*10360*/  S2R R10, SR_TID.X ;  /* 0x00000000000a7919 */ /* 0x000e220000002100 */
        /* <DEDUP_REMOVED lines=8> */
[----:B0-----:R-:W-:Y:S01]  /*103f0*/  SHF.R.U32.HI R0, RZ, 0x1, R10 ;  /* 0x00000001ff007819 */ /* 0x001fe2000001160a */
[C---:B-1----:R-:W-:Y:S01]  /*10400*/  IMAD.SHL.U32 R4, R10.reuse, 0x40, RZ ;  /* 0x000000400a047824 */ /* 0x042fe200078e00ff */
[C---:B------:R-:W-:Y:S01]  /*10410*/  LOP3.LUT R9, R10.reuse, 0x7f, RZ, 0xc0, !PT ;  /* 0x0000007f0a097812 */ /* 0x040fe200078ec0ff */
[----:B------:R-:W-:-:S03]  /*10420*/  IMAD.SHL.U32 R5, R10, 0x2, RZ ;  /* 0x000000020a057824 */ /* 0x000fc600078e00ff */
[----:B------:R-:W-:-:S04]  /*10430*/  LOP3.LUT R3, R4, 0x180, RZ, 0xc0, !PT ;  /* 0x0000018004037812 */ /* 0x000fc800078ec0ff */
[----:B------:R-:W-:Y:S01]  /*10440*/  LOP3.LUT R3, R3, 0x30, R0, 0xf8, !PT ;  /* 0x0000003003037812 */ /* 0x000fe200078ef800 */
[----:B------:R-:W-:-:S05]  /*10450*/  IMAD.SHL.U32 R0, R10, 0x10, RZ ;  /* 0x000000100a007824 */ /* 0x000fca00078e00ff */
[----:B------:R-:W-:-:S04]  /*10460*/  LOP3.LUT R2, R0, 0x1b0, RZ, 0xc0, !PT ;  /* 0x000001b000027812 */ /* 0x000fc800078ec0ff */
[----:B------:R-:W-:Y:S01]  /*10470*/  LOP3.LUT R6, R2, 0x30, R5, 0x78, !PT ;  /* 0x0000003002067812 */ /* 0x000fe200078e7805 */
[----:B------:R-:W-:-:S05]  /*10480*/  IMAD.SHL.U32 R2, R9, 0x10, RZ ;  /* 0x0000001009027824 */ /* 0x000fca00078e00ff */
[----:B------:R-:W-:Y:S01]  /*10490*/  LOP3.LUT R7, R2, 0x600, RZ, 0xc0, !PT ;  /* 0x0000060002077812 */ /* 0x000fe200078ec0ff */
[----:B------:R-:W-:-:S05]  /*104a0*/  IMAD.SHL.U32 R2, R10, 0x8, RZ ;  /* 0x000000080a027824 */ /* 0x000fca00078e00ff */
[----:B------:R-:W-:Y:S02]  /*104b0*/  LOP3.LUT R5, R3, 0x30, R2, 0x78, !PT ;  /* 0x0000003003057812 */ /* 0x000fe400078e7802 */
[----:B------:R-:W-:Y:S02]  /*104c0*/  LOP3.LUT R3, R7, 0x40, R0, 0xf8, !PT ;  /* 0x0000004007037812 */ /* 0x000fe400078ef800 */
[----:B------:R-:W-:Y:S02]  /*104d0*/  LOP3.LUT R4, R5, 0x640, R4, 0xf8, !PT ;  /* 0x0000064005047812 */ /* 0x000fe400078ef804 */
[----:B------:R-:W-:Y:S01]  /*104e0*/  LOP3.LUT R2, R3, R6, RZ, 0xfc, !PT ;  /* 0x0000000603027212 */ /* 0x000fe200078efcff */
[----:B------:R-:W-:Y:S01]  /*104f0*/  IMAD.SHL.U32 R3, R10, 0x20, RZ ;  /* 0x000000200a037824 */ /* 0x000fe200078e00ff */
[----:B------:R-:W-:Y:S01]  /*10500*/  LOP3.LUT R0, R0, 0x30, RZ, 0xc0, !PT ;  /* 0x0000003000007812 */ /* 0x000fe200078ec0ff */
[----:B------:R0:W-:Y:S03]  /*10510*/  STL [R1], R4 ;  /* 0x0000000401007387 */ /* 0x0001e60000100800 */
[----:B------:R-:W-:Y:S01]  /*10520*/  LOP3.LUT R8, R7, 0x60, R3, 0xf8, !PT ;  /* 0x0000006007087812 */ /* 0x000fe200078ef803 */
[----:B------:R-:W-:Y:S01]  /*10530*/  IMAD.SHL.U32 R7, R10, 0x4, RZ ;  /* 0x000000040a077824 */ /* 0x000fe200078e00ff */
[----:B------:R-:W-:-:S02]  /*10540*/  LOP3.LUT R6, R3, 0x80, RZ, 0xc0, !PT ;  /* 0x0000008003067812 */ /* 0x000fc400078ec0ff */
[----:B------:R-:W-:Y:S02]  /*10550*/  LOP3.LUT R19, R8, 0x100, R3, 0xf8, !PT ;  /* 0x0000010008137812 */ /* 0x000fe400078ef803 */
[----:B------:R-:W-:Y:S02]  /*10560*/  LOP3.LUT R6, R6, 0x10, R10, 0xf8, !PT ;  /* 0x0000001006067812 */ /* 0x000fe400078ef80a */
[----:B0-----:R-:W-:Y:S02]  /*10570*/  SHF.R.U32.HI R4, RZ, 0x2, R9 ;  /* 0x00000002ff047819 */ /* 0x001fe40000011609 */
[----:B------:R-:W-:Y:S02]  /*10580*/  LOP3.LUT R6, R6, 0x10, R7, 0x78, !PT ;  /* 0x0000001006067812 */ /* 0x000fe400078e7807 */
[----:B------:R-:W-:Y:S01]  /*10590*/  LOP3.LUT R4, R4, 0x60, R3, 0xf8, !PT ;  /* 0x0000006004047812 */ /* 0x000fe200078ef803 */
[----:B------:R-:W-:Y:S01]  /*105a0*/  IMAD.IADD R3, R17, 0x1, R2 ;  /* 0x0000000111037824 */ /* 0x000fe200078e0202 */
[----:B------:R-:W-:Y:S01]  /*105b0*/  LOP3.LUT R19, R19, R6, RZ, 0xfc, !PT ;  /* 0x0000000613137212 */ /* 0x000fe200078efcff */
[----:B------:R-:W-:-:S03]  /*105c0*/  IMAD.MOV.U32 R2, RZ, RZ, 0x1 ;  /* 0x00000001ff027424 */ /* 0x000fc600078e00ff */
[----:B------:R-:W-:Y:S04]  /*105d0*/  STL [R1+0x30], R3 ;  /* 0x0000300301007387 */ /* 0x000fe80000100800 */
[----:B------:R-:W-:Y:S04]  /*105e0*/  STL [R1+0x34], RZ ;  /* 0x000034ff01007387 */ /* 0x000fe80000100800 */
[----:B------:R0:W-:Y:S04]  /*105f0*/  STL [R1+0xc], R2 ;  /* 0x00000c0201007387 */ /* 0x0001e80000100800 */
[----:B------:R1:W-:Y:S01]  /*10600*/  STL [R1+0x4], RZ ;  /* 0x000004ff01007387 */ /* 0x0003e20000100800 */
[----:B0-----:R-:W-:-:S02]  /*10610*/  LOP3.LUT R2, R0, 0x40, RZ, 0xfc, !PT ;  /* 0x0000004000027812 */ /* 0x001fc400078efcff */
[----:B-1----:R-:W-:-:S07]  /*10620*/  LOP3.LUT R0, R0, 0x80, RZ, 0xfc, !PT ;  /* 0x0000008000007812 */ /* 0x002fce00078efcff */
.L_x_3399:
[----:B------:R-:W-:Y:S01]  /*10630*/  ULDC.64 UR4, c[0x0][0xc88] ;  /* 0x0003220000047ab9 */ /* 0x000fe20000000a00 */
[----:B------:R-:W-:Y:S01]  /*10640*/  ULDC.64 UR6, c[0x0][0xa18] ;  /* 0x0002860000067ab9 */ /* 0x000fe20000000a00 */
[----:B------:R-:W-:Y:S01]  /*10650*/  UIMAD.WIDE UR4, UR43, 0x4, UR4 ;  /* 0x000000042b0478a5 */ /* 0x000fe2000f8e0204 */
[----:B01----:R-:W0:Y:S01]  /*10660*/  LDC.64 R4, c[0x0][0x418] ;  /* 0x00010600ff047b82 */ /* 0x003e220000000a00 */
[----:B------:R-:W2:Y:S04]  /*10670*/  LDL.LU R10, [R1+0x28] ;  /* 0x00002800010a7983 */ /* 0x000ea80000300800 */
[----:B------:R-:W-:Y:S02]  /*10680*/  IMAD.U32 R2, RZ, RZ, UR4 ;  /* 0x00000004ff027e24 */ /* 0x000fe4000f8e00ff */
[----:B------:R-:W-:Y:S01]  /*10690*/  IMAD.U32 R3, RZ, RZ, UR5 ;  /* 0x00000005ff037e24 */ /* 0x000fe2000f8e00ff */
[----:B------:R-:W-:Y:S01]  /*106a0*/  UISETP.NE.U32.AND UP0, UPT, UR6, URZ, UPT ;  /* 0x0000003f0600728c */ /* 0x000fe2000bf05070 */
[----:B------:R-:W1:Y:S01]  /*106b0*/  LDC R9, c[0x0][0x2f0] ;  /* 0x0000bc00ff097b82 */ /* 0x000e620000000800 */
[----:B------:R-:W-:Y:S01]  /*106c0*/  ULDC UR8, c[0x0][0x288] ;  /* 0x0000a20000087ab9 */ /* 0x000fe20000000800 */
[----:B------:R-:W-:Y:S01]  /*106d0*/  ULDC.64 UR4, c[0x0][0xa28] ;  /* 0x00028a0000047ab9 */ /* 0x000fe20000000a00 */
[----:B------:R-:W3:Y:S01]  /*106e0*/  LDG.E R2, desc[UR50][R2.64] ;  /* 0x0000003202027981 */ /* 0x000ee2000c1e1900 */
[----:B------:R-:W-:Y:S01]  /*106f0*/  UISETP.NE.AND.EX UP0, UPT, UR7, URZ, UPT, UP0 ;  /* 0x0000003f0700728c */ /* 0x000fe2000bf05300 */
[----:B------:R-:W-:Y:S01]  /*10700*/  IMAD.U32 R0, RZ, RZ, UR8 ;  /* 0x00000008ff007e24 */ /* 0x000fe2000f8e00ff */
[----:B------:R-:W-:Y:S01]  /*10710*/  UISETP.NE.U32.AND UP1, UPT, UR4, URZ, UPT ;  /* 0x0000003f0400728c */ /* 0x000fe2000bf25070 */
[----:B------:R-:W-:-:S03]  /*10720*/  ULDC.64 UR8, c[0x0][0xa08] ;  /* 0x0002820000087ab9 */ /* 0x000fc60000000a00 */
[----:B------:R-:W-:Y:S01]  /*10730*/  PLOP3.LUT P3, PT, PT, PT, UP0, 0x80, 0x0 ;  /* 0x000000000000781c */ /* 0x000fe20003f6f008 */
[----:B------:R-:W-:Y:S01]  /*10740*/  UISETP.NE.AND.EX UP1, UPT, UR5, URZ, UPT, UP1 ;  /* 0x0000003f0500728c */ /* 0x000fe2000bf25310 */
[----:B---3--:R-:W-:-:S05]  /*10750*/  R2UR UR47, R2 ;  /* 0x00000000022f72ca */ /* 0x008fca00000e0000 */
[----:B------:R-:W-:-:S08]  /*10760*/  PLOP3.LUT P4, PT, PT, PT, UP1, 0x80, 0x0 ;  /* 0x000000000000781c */ /* 0x000fd00003f8f018 */
[----:B------:R-:W-:Y:S02]  /*10770*/  USHF.R.S32.HI UR46, URZ, 0x1f, UR47 ;  /* 0x0000001f3f2e7899 */ /* 0x000fe4000801142f */
[----:B------:R-:W-:Y:S02]  /*10780*/  USHF.L.U32 UR44, UR47, 0x2, URZ ;  /* 0x000000022f2c7899 */ /* 0x000fe4000800063f */
[----:B------:R-:W-:Y:S02]  /*10790*/  USHF.L.U64.HI UR45, UR47, 0x2, UR46 ;  /* 0x000000022f2d7899 */ /* 0x000fe4000801022e */
[----:B------:R-:W-:Y:S02]  /*107a0*/  @UP0 UIADD3 UR6, UP3, UR44, UR6, URZ ;  /* 0x000000062c060290 */ /* 0x000fe4000ff7e03f */
[----:B------:R-:W-:Y:S02]  /*107b0*/  @UP1 ULEA UR4, UP2, UR47, UR4, 0x2 ;  /* 0x000000042f041291 */ /* 0x000fe4000f84103f */
[----:B------:R-:W-:-:S02]  /*107c0*/  @UP0 UIADD3.X UR7, UR45, UR7, URZ, UP3, !UPT ;  /* 0x000000072d070290 */ /* 0x000fc40009ffe43f */
[----:B------:R-:W-:Y:S01]  /*107d0*/  IMAD.U32 R2, RZ, RZ, UR6 ;  /* 0x00000006ff027e24 */ /* 0x000fe2000f8e00ff */
[----:B------:R-:W-:-:S03]  /*107e0*/  @UP1 ULEA.HI.X UR5, UR47, UR5, UR46, 0x2, UP2 ;  /* 0x000000052f051291 */ /* 0x000fc600090f142e */
[----:B------:R-:W-:Y:S01]  /*107f0*/  IMAD.U32 R3, RZ, RZ, UR7 ;  /* 0x00000007ff037e24 */ /* 0x000fe2000f8e00ff */
[----:B------:R-:W-:-:S04]  /*10800*/  ULDC.64 UR6, c[0x0][0xa00] ;  /* 0x0002800000067ab9 */ /* 0x000fc80000000a00 */
[----:B------:R3:W4:Y:S01]  /*10810*/  @P3 LDG.E R0, desc[UR50][R2.64] ;  /* 0x0000003202003981 */ /* 0x000722000c1e1900 */
[----:B------:R-:W-:Y:S02]  /*10820*/  ISETP.NE.U32.AND P0, PT, RZ, UR6, PT ;  /* 0x00000006ff007c0c */ /* 0x000fe4000bf05070 */
[----:B------:R-:W-:Y:S02]  /*10830*/  ISETP.NE.U32.AND P2, PT, RZ, UR8, PT ;  /* 0x00000008ff007c0c */ /* 0x000fe4000bf45070 */
[----:B------:R-:W-:Y:S02]  /*10840*/  ISETP.NE.AND.EX P0, PT, RZ, UR7, PT, P0 ;  /* 0x00000007ff007c0c */ /* 0x000fe4000bf05300 */
[----:B0-----:R-:W-:Y:S01]  /*10850*/  ISETP.NE.U32.AND P1, PT, R4, RZ, PT ;  /* 0x000000ff0400720c */ /* 0x001fe20003f25070 */
[----:B---3--:R-:W-:Y:S01]  /*10860*/  IMAD.U32 R2, RZ, RZ, UR4 ;  /* 0x00000004ff027e24 */ /* 0x008fe2000f8e00ff */
[----:B------:R-:W-:Y:S01]  /*10870*/  UIADD3 UR4, UP0, UR44, UR6, URZ ;  /* 0x000000062c047290 */ /* 0x000fe2000ff1e03f */
[----:B------:R-:W-:Y:S01]  /*10880*/  IMAD.U32 R3, RZ, RZ, UR5 ;  /* 0x00000005ff037e24 */ /* 0x000fe2000f8e00ff */
[----:B------:R-:W-:Y:S01]  /*10890*/  UIADD3 UR6, UP1, UR44, UR8, URZ ;  /* 0x000000082c067290 */ /* 0x000fe2000ff3e03f */
[----:B------:R-:W-:Y:S01]  /*108a0*/  ISETP.NE.AND.EX P2, PT, RZ, UR9, PT, P2 ;  /* 0x00000009ff007c0c */ /* 0x000fe2000bf45320 */
[----:B------:R-:W-:-:S02]  /*108b0*/  UIADD3.X UR5, UR45, UR7, URZ, UP0, !UPT ;  /* 0x000000072d057290 */ /* 0x000fc400087fe43f */
[----:B------:R-:W-:Y:S02]  /*108c0*/  UIADD3.X UR7, UR45, UR9, URZ, UP1, !UPT ;  /* 0x000000092d077290 */ /* 0x000fe40008ffe43f */
[----:B------:R-:W-:-:S04]  /*108d0*/  IMAD.U32 R6, RZ, RZ, UR6 ;  /* 0x00000006ff067e24 */ /* 0x000fc8000f8e00ff */
[----:B------:R-:W-:-:S05]  /*108e0*/  IMAD.U32 R7, RZ, RZ, UR7 ;  /* 0x00000007ff077e24 */ /* 0x000fca000f8e00ff */
[----:B------:R-:W3:Y:S04]  /*108f0*/  @P2 LDG.E R8, desc[UR50][R6.64] ;  /* 0x0000003206082981 */ /* 0x000ee8000c1e1900 */
[----:B----4-:R0:W-:Y:S04]  /*10900*/  STL [R1+0x2c], R0 ;  /* 0x00002c0001007387 */ /* 0x0101e80000100800 */
[----:B0-----:R0:W4:Y:S02]  /*10910*/  @P4 LDG.E R0, desc[UR50][R2.64] ;  /* 0x0000003202004981 */ /* 0x001124000c1e1900 */
[----:B0-----:R-:W-:-:S02]  /*10920*/  IMAD.U32 R2, RZ, RZ, UR4 ;  /* 0x00000004ff027e24 */ /* 0x001fc4000f8e00ff */
[----:B------:R-:W-:-:S05]  /*10930*/  IMAD.U32 R3, RZ, RZ, UR5 ;  /* 0x00000005ff037e24 */ /* 0x000fca000f8e00ff */
[----:B------:R-:W5:Y:S01]  /*10940*/  @P0 LDG.E R4, desc[UR50][R2.64] ;  /* 0x0000003202040981 */ /* 0x000f62000c1e1900 */
[----:B------:R-:W-:Y:S02]  /*10950*/  ISETP.NE.AND.EX P1, PT, R5, RZ, PT, P1 ;  /* 0x000000ff0500720c */ /* 0x000fe40003f25310 */
[----:B------:R-:W0:Y:S01]  /*10960*/  LDC R5, c[0x0][0x424] ;  /* 0x00010900ff057b82 */ /* 0x000e220000000800 */
[----:B------:R-:W-:Y:S01]  /*10970*/  UMOV UR4, URZ ;  /* 0x0000003f00047c82 */ /* 0x000fe20008000000 */
[----:B------:R-:W-:Y:S01]  /*10980*/  UMOV UR48, URZ ;  /* 0x0000003f00307c82 */ /* 0x000fe20008000000 */
[----:B------:R-:W-:Y:S01]  /*10990*/  UMOV UR40, URZ ;  /* 0x0000003f00287c82 */ /* 0x000fe20008000000 */
[----:B---3--:R-:W-:Y:S02]  /*109a0*/  @P2 R2UR UR40, R8 ;  /* 0x00000000082822ca */ /* 0x008fe400000e0000 */
[----:B--2---:R-:W-:Y:S02]  /*109b0*/  R2UR UR36, R10 ;  /* 0x000000000a2472ca */ /* 0x004fe400000e0000 */
[----:B----4-:R-:W-:-:S02]  /*109c0*/  @P4 R2UR UR4, R0 ;  /* 0x00000000000442ca */ /* 0x010fc400000e0000 */
[----:B------:R-:W-:-:S04]  /*109d0*/  LOP3.LUT R0, R10, 0xff000000, RZ, 0xc0, !PT ;  /* 0xff0000000a007812 */ /* 0x000fc800078ec0ff */
[----:B------:R-:W-:Y:S02]  /*109e0*/  SHF.R.U32.HI R0, RZ, 0x8, R0 ;  /* 0x00000008ff007819 */ /* 0x000fe40000011600 */
[----:B-----5:R-:W-:Y:S02]  /*109f0*/  @P0 R2UR UR48, R4 ;  /* 0x00000000043002ca */ /* 0x020fe400000e0000 */
[----:B------:R-:W-:-:S04]  /*10a00*/  LOP3.LUT R4, R10, 0xff0000, RZ, 0xc0, !PT ;  /* 0x00ff00000a047812 */ /* 0x000fc800078ec0ff */
[----:B------:R-:W-:Y:S01]  /*10a10*/  LEA.HI R0, R4, R0, RZ, 0x10 ;  /* 0x0000000004007211 */ /* 0x000fe200078f80ff */
[----:B01----:R-:W-:Y:S08]  /*10a20*/  @P3 BRA `(.L_x_3328) ;  /* 0x0000000000143947 */ /* 0x003ff00003800000 */
[----:B------:R-:W-:Y:S05]  /*10a30*/  @!P0 BRA `(.L_x_3328) ;  /* 0x0000000000108947 */ /* 0x000fea0003800000 */
[----:B------:R-:W2:Y:S04]  /*10a40*/  LDG.E R4, desc[UR50][R2.64] ;  /* 0x0000003202047981 */ /* 0x000ea8000c1e1900 */
[----:B------:R-:W2:Y:S02]  /*10a50*/  LDG.E R2, desc[UR50][R2.64+0x4] ;  /* 0x0000043202027981 */ /* 0x000ea4000c1e1900 */
[----:B--2---:R-:W-:-:S05]  /*10a60*/  IMAD.IADD R2, R2, 0x1, -R4 ;  /* 0x0000000102027824 */ /* 0x004fca00078e0a04 */
[----:B------:R0:W-:Y:S02]  /*10a70*/  STL [R1+0x2c], R2 ;  /* 0x00002c0201007387 */ /* 0x0001e40000100800 */
.L_x_3328:
[----:B------:R-:W-:Y:S01]  /*10a80*/  IMAD.U32 R3, RZ, RZ, UR47 ;  /* 0x0000002fff037e24 */ /* 0x000fe2000f8e00ff */
[----:B------:R-:W-:Y:S01]  /*10a90*/  ULDC.64 UR6, c[0x0][0xa20] ;  /* 0x0002880000067ab9 */ /* 0x000fe20000000a00 */
[----:B------:R-:W-:Y:S01]  /*10aa0*/  SEL R5, R5, 0x1, P1 ;  /* 0x0000000105057807 */ /* 0x000fe20000800000 */
[----:B------:R-:W-:Y:S01]  /*10ab0*/  ULOP3.LUT UR36, UR36, 0xffff, URZ, 0xc0, !UPT ;  /* 0x0000ffff24247892 */ /* 0x000fe2000f8ec03f */
[----:B------:R-:W-:Y:S01]  /*10ac0*/  ISETP.NE.U32.AND P0, PT, RZ, UR6, PT ;  /* 0x00000006ff007c0c */ /* 0x000fe2000bf05070 */
[----:B------:R1:W-:Y:S01]  /*10ad0*/  STL [R1+0x10], R3 ;  /* 0x0000100301007387 */ /* 0x0003e20000100800 */
[----:B------:R-:W-:Y:S01]  /*10ae0*/  UIADD3 UR40, UR40, UR4, URZ ;  /* 0x0000000428287290 */ /* 0x000fe2000fffe03f */
[----:B0-----:R-:W-:Y:S01]  /*10af0*/  IMAD R2, R5, R9, RZ ;  /* 0x0000000905027224 */ /* 0x001fe200078e02ff */
[----:B------:R-:W-:-:S13]  /*10b00*/  ISETP.NE.AND.EX P0, PT, RZ, UR7, PT, P0 ;  /* 0x00000007ff007c0c */ /* 0x000fda000bf05300 */
[----:B-1----:R-:W-:Y:S05]  /*10b10*/  @!P0 BRA `(.L_x_3329) ;  /* 0x0000000000188947 */ /* 0x002fea0003800000 */
[----:B------:R-:W-:-:S04]  /*10b20*/  UIADD3 UR5, UP0, UR44, UR6, URZ ;  /* 0x000000062c057290 */ /* 0x000fc8000ff1e03f */
[----:B------:R-:W-:Y:S02]  /*10b30*/  UIADD3.X UR6, UR45, UR7, URZ, UP0, !UPT ;  /* 0x000000072d067290 */ /* 0x000fe400087fe43f */
[----:B------:R-:W-:-:S04]  /*10b40*/  IMAD.U32 R2, RZ, RZ, UR5 ;  /* 0x00000005ff027e24 */ /* 0x000fc8000f8e00ff */
[----:B------:R-:W-:-:S05]  /*10b50*/  IMAD.U32 R3, RZ, RZ, UR6 ;  /* 0x00000006ff037e24 */ /* 0x000fca000f8e00ff */
[----:B------:R0:W5:Y:S01]  /*10b60*/  LDG.E R2, desc[UR50][R2.64] ;  /* 0x0000003202027981 */ /* 0x000162000c1e1900 */
[----:B------:R-:W-:Y:S05]  /*10b70*/  BRA `(.L_x_3330) ;  /* 0x0000000000107947 */ /* 0x000fea0003800000 */
.L_x_3329:
[----:B------:R-:W-:Y:S05]  /*10b80*/  @!P2 BRA `(.L_x_3330) ;  /* 0x00000000000ca947 */ /* 0x000fea0003800000 */
[----:B------:R-:W2:Y:S04]  /*10b90*/  LDG.E R2, desc[UR50][R6.64] ;  /* 0x0000003206027981 */ /* 0x000ea8000c1e1900 */
[----:B------:R-:W2:Y:S02]  /*10ba0*/  LDG.E R6, desc[UR50][R6.64+0x4] ;  /* 0x0000043206067981 */ /* 0x000ea4000c1e1900 */
[----:B--2---:R-:W-:-:S07]  /*10bb0*/  IMAD.IADD R2, R6, 0x1, -R2 ;  /* 0x0000000106027824 */ /* 0x004fce00078e0a02 */
.L_x_3330:
[----:B-----5:R-:W-:-:S04]  /*10bc0*/  VIADD R2, R2, -UR4 ;  /* 0x8000000402027c36 */ /* 0x020fc80008000000 */
[C---:B0-----:R-:W-:Y:S01]  /*10bd0*/  VIADD R3, R2.reuse, 0x9f ;  /* 0x0000009f02037836 */ /* 0x041fe20000000000 */
[----:B------:R-:W-:Y:S01]  /*10be0*/  ISETP.GE.AND P0, PT, R2, 0x1, PT ;  /* 0x000000010200780c */ /* 0x000fe20003f06270 */
[----:B------:R-:W-:Y:S02]  /*10bf0*/  IMAD.MOV.U32 R2, RZ, RZ, RZ ;  /* 0x000000ffff027224 */ /* 0x000fe400078e00ff */
[----:B------:R-:W-:-:S05]  /*10c00*/  IMAD.HI R3, R3, 0x66666667, RZ ;  /* 0x6666666703037827 */ /* 0x000fca00078e02ff */
[----:B------:R-:W-:-:S04]  /*10c10*/  SHF.R.U32.HI R4, RZ, 0x1f, R3 ;  /* 0x0000001fff047819 */ /* 0x000fc80000011603 */
[----:B------:R-:W-:Y:S01]  /*10c20*/  LEA.HI.SX32 R4, R3, R4, 0x1a ;  /* 0x0000000403047211 */ /* 0x000fe200078fd2ff */
[----:B------:R-:W-:Y:S06]  /*10c30*/  @!P0 BRA `(.L_x_3331) ;  /* 0x0000000000748947 */ /* 0x000fec0003800000 */
[----:B------:R-:W-:-:S04]  /*10c40*/  SHF.R.U32.HI R5, RZ, 0x10, R0 ;  /* 0x00000010ff057819 */ /* 0x000fc80000011600 */
[----:B------:R-:W-:-:S13]  /*10c50*/  ISETP.NE.AND P0, PT, R5, RZ, PT ;  /* 0x000000ff0500720c */ /* 0x000fda0003f05270 */
[----:B------:R-:W0:Y:S02]  /*10c60*/  @!P0 LDC R5, c[0x0][0x9f0] ;  /* 0x00027c00ff058b82 */ /* 0x000e240000000800 */
[----:B0-----:R-:W-:Y:S02]  /*10c70*/  IABS R7, R5 ;  /* 0x0000000500077213 */ /* 0x001fe40000000000 */
[----:B------:R-:W-:Y:S02]  /*10c80*/  IADD3 R6, R5, -0x1, R4 ;  /* 0xffffffff05067810 */ /* 0x000fe40007ffe004 */
[----:B------:R-:W0:Y:S08]  /*10c90*/  I2F.RP R2, R7 ;  /* 0x0000000700027306 */ /* 0x000e300000209400 */
[----:B0-----:R-:W0:Y:S02]  /*10ca0*/  MUFU.RCP R2, R2 ;  /* 0x0000000200027308 */ /* 0x001e240000001000 */
[----:B0-----:R-:W-:-:S06]  /*10cb0*/  VIADD R2, R2, 0xffffffe ;  /* 0x0ffffffe02027836 */ /* 0x001fcc0000000000 */
        /* <DEDUP_REMOVED lines=21> */
.L_x_3331:
[----:B------:R-:W-:Y:S01]  /*10e10*/  LOP3.LUT R0, R0, 0xff, RZ, 0xc0, !PT ;  /* 0x000000ff00007812 */ /* 0x000fe200078ec0ff */
[----:B------:R-:W-:Y:S04]  /*10e20*/  BSSY B7, `(.L_x_3332) ;  /* 0x0000419000077945 */ /* 0x000fe80003800000 */
        /* <DEDUP_REMOVED lines=11> */
[----:B------:R-:W-:Y:S02]  /*10ee0*/  VOTEU.ANY UR4, UPT, PT ;  /* 0x0000000000047886 */ /* 0x000fe400038e0100 */
[----:B------:R-:W0:Y:S08]  /*10ef0*/  FLO.U32 R0, UR4 ;  /* 0x0000000400007d00 */ /* 0x000e3000080e0000 */
[----:B------:R-:W1:Y:S01]  /*10f00*/  POPC R5, UR4 ;  /* 0x0000000400057d09 */ /* 0x000e620008000000 */
[----:B0-----:R-:W-:-:S02]  /*10f10*/  ISETP.EQ.U32.AND P0, PT, R0, R3, PT ;  /* 0x000000030000720c */ /* 0x001fc40003f02070 */
[----:B------:R-:W1:Y:S11]  /*10f20*/  LDC.64 R2, c[0x0][0xc60] ;  /* 0x00031800ff027b82 */ /* 0x000e760000000a00 */
[----:B-1----:R-:W2:Y:S01]  /*10f30*/  @P0 ATOMG.E.ADD.STRONG.GPU PT, R3, desc[UR50][R2.64], R5 ;  /* 0x00000005020309a8 */ /* 0x002ea200081ee1f2 */
[----:B------:R-:W0:Y:S02]  /*10f40*/  S2R R4, SR_LTMASK ;  /* 0x0000000000047919 */ /* 0x000e240000003900 */
[----:B0-----:R-:W-:-:S04]  /*10f50*/  LOP3.LUT R4, R4, UR4, RZ, 0xc0, !PT ;  /* 0x0000000404047c12 */ /* 0x001fc8000f8ec0ff */
[----:B------:R-:W0:Y:S01]  /*10f60*/  POPC R7, R4 ;  /* 0x0000000400077309 */ /* 0x000e220000000000 */
[----:B--2---:R-:W0:Y:S02]  /*10f70*/  SHFL.IDX PT, R0, R3, R0, 0x1f ;  /* 0x00001f0003007589 */ /* 0x004e2400000e0000 */
[----:B0-----:R-:W-:-:S05]  /*10f80*/  IADD3 R0, R0, UR41, R7 ;  /* 0x0000002900007c10 */ /* 0x001fca000fffe007 */
[----:B------:R0:W-:Y:S01]  /*10f90*/  STL [R1+0x20], R0 ;  /* 0x0000200001007387 */ /* 0x0001e20000100800 */
[----:B------:R-:W-:Y:S05]  /*10fa0*/  BRA `(.L_x_3334) ;  /* 0x0000004000007947 */ /* 0x000fea0003800000 */
.L_x_3333:
        /* <DEDUP_REMOVED lines=20> */
.L_x_3336:
[----:B------:R-:W-:Y:S05]  /*110f0*/  BSYNC B6 ;  /* 0x0000000000067941 */ /* 0x000fea0003800000 */
.L_x_3335:
        /* <DEDUP_REMOVED lines=13> */
[----:B------:R-:W1:Y:S01]  /*111d0*/  LDC.64 R2, c[0x4][R2] ;  /* 0x0100000002027b82 */ /* 0x000e620000000a00 */
        /* <DEDUP_REMOVED lines=10> */
.L_x_3338:
[----:B------:R-:W-:Y:S05]  /*11280*/  BSYNC B6 ;  /* 0x0000000000067941 */ /* 0x000fea0003800000 */
.L_x_3337:
        /* <DEDUP_REMOVED lines=20> */
.L_x_3340:
[----:B------:R-:W-:Y:S05]  /*113d0*/  BSYNC B6 ;  /* 0x0000000000067941 */ /* 0x000fea0003800000 */
.L_x_3339:
        /* <DEDUP_REMOVED lines=19> */
.L_x_3342:
[----:B------:R-:W-:Y:S05]  /*11510*/  BSYNC B6 ;  /* 0x0000000000067941 */ /* 0x000fea0003800000 */
.L_x_3341:
        /* <DEDUP_REMOVED lines=21> */
[----:B0-----:R-:W-:Y:S01]  /*11670*/  SEL R16, R8, RZ, !P0 ;  /* 0x000000ff08107207 */ /* 0x001fe20004000000 */
[----:B------:R-:W-:Y:S08]  /*11680*/  BRA.DIV UR4, `(.L_x_3343) ;  /* 0x0000004a04e07947 */ /* 0x000ff0000b800000 */
[----:B------:R0:W1:Y:S02]  /*11690*/  SHFL.IDX PT, R14, R0, RZ, 0x1f ;  /* 0x00001fff000e7589 */ /* 0x00006400000e0000 */
.L_x_3418:
[----:B0-----:R-:W3:Y:S01]  /*116a0*/  LDL.LU R0, [R1+0x14] ;  /* 0x0000140001007983 */ /* 0x001ee20000300800 */
[----:B------:R-:W-:Y:S02]  /*116b0*/  PLOP3.LUT P1, PT, PT, PT, PT, 0x8, 0x0 ;  /* 0x000000000000781c */ /* 0x000fe40003f2e170 */
[----:B-1----:R-:W-:Y:S02]  /*116c0*/  ISETP.NE.AND P0, PT, R14, RZ, PT ;  /* 0x000000ff0e00720c */ /* 0x002fe40003f05270 */
[----:B---3--:R-:W-:-:S09]  /*116d0*/  LOP3.LUT R0, R0, 0xfffffffe, RZ, 0xc0, !PT ;  /* 0xfffffffe00007812 */ /* 0x008fd200078ec0ff */
[----:B------:R-:W-:-:S05]  /*116e0*/  @P1 LOP3.LUT R0, R0, 0x1, RZ, 0xfc, !PT ;  /* 0x0000000100001812 */ /* 0x000fca00078efcff */
[----:B------:R0:W-:Y:S01]  /*116f0*/  STL [R1+0x14], R0 ;  /* 0x0000140001007387 */ /* 0x0001e20000100800 */
[----:B------:R-:W-:Y:S05]  /*11700*/  @P0 BRA `(.L_x_3344) ;  /* 0x0000000400d00947 */ /* 0x000fea0003800000 */
[----:B0-----:R-:W3:Y:S01]  /*11710*/  LDL R0, [R1+0x8] ;  /* 0x0000080001007983 */ /* 0x001ee20000100800 */
[----:B------:R-:W-:Y:S01]  /*11720*/  UMOV UR4, 0xffffffff ;  /* 0xffffffff00047882 */ /* 0x000fe20000000000 */
[----:B---3--:R-:W-:Y:S02]  /*11730*/  VIADD R0, R0, 0xffffffff ;  /* 0xffffffff00007836 */ /* 0x008fe40000000000 */
[----:B------:R-:W-:Y:S05]  /*11740*/  BRA.DIV UR4, `(.L_x_3345) ;  /* 0x0000004a04d07947 */ /* 0x000fea000b800000 */
[----:B------:R-:W-:-:S13]  /*11750*/  ELECT P6, URZ, PT ;  /* 0x00000000003f782f */ /* 0x000fda00038c0000 */
.L_x_3421:
        /* <DEDUP_REMOVED lines=21> */
.L_x_3346:
        /* <DEDUP_REMOVED lines=9> */
.L_x_3422:
        /* <DEDUP_REMOVED lines=8> */
.L_x_3348:
[----:B------:R-:W2:Y:S01]  /*119c0*/  LDL R5, [R1+0x4] ;  /* 0x0000040001057983 */ /* 0x000ea20000100800 */
[----:B------:R-:W-:Y:S01]  /*119d0*/  IMAD.MOV.U32 R4, RZ, RZ, 0xa0 ;  /* 0x000000a0ff047424 */ /* 0x000fe200078e00ff */
[----:B------:R-:W-:Y:S01]  /*119e0*/  R2UR UR33, R3 ;  /* 0x00000000032172ca */ /* 0x000fe200000e0000 */
[----:B------:R-:W-:Y:S01]  /*119f0*/  UIADD3 UR4, UP0, UR52, 0x470, URZ ;  /* 0x0000047034047890 */ /* 0x000fe2000ff1e03f */
[----:B-----5:R-:W-:Y:S01]  /*11a00*/  R2UR UR37, R16 ;  /* 0x00000000102572ca */ /* 0x020fe200000e0000 */
[----:B------:R-:W-:Y:S01]  /*11a10*/  IMAD R0, R0, R4, UR40 ;  /* 0x0000002800007e24 */ /* 0x000fe2000f8e0204 */
[----:B------:R-:W-:Y:S01]  /*11a20*/  UMOV UR6, 0x0 ;  /* 0x0000000000067882 */ /* 0x000fe20000000000 */
[----:B------:R-:W-:Y:S01]  /*11a30*/  UIADD3.X UR5, URZ, UR53, URZ, UP0, !UPT ;  /* 0x000000353f057290 */ /* 0x000fe200087fe43f */
[----:B------:R-:W-:Y:S02]  /*11a40*/  UMOV UR7, 0x14f00000 ;  /* 0x14f0000000077882 */ /* 0x000fe40000000000 */
[----:B------:R-:W-:Y:S01]  /*11a50*/  R2UR UR35, R0 ;  /* 0x00000000002372ca */ /* 0x000fe200000e0000 */
[----:B------:R-:W-:Y:S01]  /*11a60*/  UMOV UR34, URZ ;  /* 0x0000003f00227c82 */ /* 0x000fe20008000000 */
[----:B------:R-:W-:Y:S01]  /*11a70*/  UMOV UR18, 0x40 ;  /* 0x0000004000127882 */ /* 0x000fe20000000000 */
[----:B------:R-:W-:Y:S01]  /*11a80*/  UMOV UR20, UR36 ;  /* 0x0000002400147c82 */ /* 0x000fe20008000000 */
[----:B------:R-:W-:Y:S01]  /*11a90*/  UMOV UR10, 0x80 ;  /* 0x00000080000a7882 */ /* 0x000fe20000000000 */
[----:B------:R-:W-:-:S02]  /*11aa0*/  UIADD3 UR33, UR33, 0x33470, URZ ;  /* 0x0003347021217890 */ /* 0x000fc4000fffe03f */
[----:B------:R-:W-:Y:S01]  /*11ab0*/  UMOV UR21, UR37 ;  /* 0x0000002500157c82 */ /* 0x000fe20008000000 */
[----:B------:R-:W-:Y:S01]  /*11ac0*/  UMOV UR12, UR36 ;  /* 0x00000024000c7c82 */ /* 0x000fe20008000000 */
[----:B------:R-:W-:-:S03]  /*11ad0*/  UMOV UR13, UR37 ;  /* 0x00000025000d7c82 */ /* 0x000fc60008000000 */
[----:B------:R-:W-:Y:S01]  /*11ae0*/  UMOV UR17, UR33 ;  /* 0x0000002100117c82 */ /* 0x000fe20008000000 */
[----:B------:R-:W-:Y:S01]  /*11af0*/  UMOV UR19, UR35 ;  /* 0x0000002300137c82 */ /* 0x000fe20008000000 */
[----:B------:R-:W-:Y:S01]  /*11b00*/  UMOV UR9, UR33 ;  /* 0x0000002100097c82 */ /* 0x000fe20008000000 */
[----:B------:R-:W-:Y:S01]  /*11b10*/  UMOV UR11, UR35 ;  /* 0x00000023000b7c82 */ /* 0x000fe20008000000 */
[----:B--2---:R-:W-:-:S05]  /*11b20*/  IMAD R4, R5, 0x7800, R17 ;  /* 0x0000780005047824 */ /* 0x004fca00078e0211 */
[----:B------:R-:W-:-:S13]  /*11b30*/  R2UR UR8, R4 ;  /* 0x00000000040872ca */ /* 0x000fda00000e0000 */
[----:B------:R-:W-:Y:S02]  /*11b40*/  UIADD3 UR32, UR8, 0xf200, URZ ;  /* 0x0000f20008207890 */ /* 0x000fe4000fffe03f */
[----:B------:R-:W-:Y:S02]  /*11b50*/  UIADD3 UR16, UR8, 0x11a00, URZ ;  /* 0x00011a0008107890 */ /* 0x000fe4000fffe03f */
[----:B------:R-:W-:-:S05]  /*11b60*/  UIADD3 UR8, UR8, 0x14200, URZ ;  /* 0x0001420008087890 */ /* 0x000fca000fffe03f */
[----:B------:R1:W-:Y:S02]  /*11b70*/  UTMALDG.4D [UR32], [UR4], desc[UR6] ;  /* 0x00000620040075b4 */ /* 0x0003e40008019000 */
[----:B------:R1:W-:Y:S02]  /*11b80*/  UTMALDG.4D [UR16], [UR4], desc[UR6] ;  /* 0x00000610040075b4 */ /* 0x0003e40008019000 */
[----:B------:R1:W-:Y:S01]  /*11b90*/  UTMALDG.4D [UR8], [UR4], desc[UR6] ;  /* 0x00000608040075b4 */ /* 0x0003e20008019000 */
[----:B------:R-:W2:Y:S02]  /*11ba0*/  SYNCS.PHASECHK.TRANS64.TRYWAIT P0, [R3+URZ+0x33440], R2 ;  /* 0x03344002030075a7 */ /* 0x000ea4000800017f */
[----:B-12---:R-:W-:Y:S05]  /*11bb0*/  @!P0 BRA `(.L_x_3349) ;  /* 0x0000004400e88947 */ /* 0x006fea0003800000 */
.L_x_3423:
        /* <DEDUP_REMOVED lines=8> */
.L_x_3350:
        /* <DEDUP_REMOVED lines=17> */
[----:B------:R-:W-:Y:S01]  /*11d50*/  UIADD3 UR8, UR8, 0x29200, URZ ;  /* 0x0002920008087890 */ /* 0x000fe2000fffe03f */
[----:B------:R-:W-:Y:S01]  /*11d60*/  UMOV UR19, UR27 ;  /* 0x0000001b00137c82 */ /* 0x000fe20008000000 */
[----:B------:R-:W-:Y:S01]  /*11d70*/  UMOV UR21, UR29 ;  /* 0x0000001d00157c82 */ /* 0x000fe20008000000 */
[----:B------:R-:W-:Y:S01]  /*11d80*/  UMOV UR17, UR25 ;  /* 0x0000001900117c82 */ /* 0x000fe20008000000 */
[----:B------:R-:W-:Y:S01]  /*11d90*/  UMOV UR10, 0x80 ;  /* 0x00000080000a7882 */ /* 0x000fe20000000000 */
[----:B------:R-:W-:Y:S01]  /*11da0*/  UMOV UR12, UR36 ;  /* 0x00000024000c7c82 */ /* 0x000fe20008000000 */
        /* <DEDUP_REMOVED lines=10> */
.L_x_3344:
        /* <DEDUP_REMOVED lines=33> */
.L_x_3352:
[----:B------:R-:W-:Y:S05]  /*12060*/  BSYNC B6 ;  /* 0x0000000000067941 */ /* 0x000fea0003800000 */
.L_x_3351:
[----:B------:R-:W3:Y:S01]  /*12070*/  LDL.LU R3, [R1+0x24] ;  /* 0x0000240001037983 */ /* 0x000ee20000300800 */
[----:B------:R-:W0:Y:S01]  /*12080*/  LDC R6, c[0x0][0x448] ;  /* 0x00011200ff067b82 */ /* 0x000e220000000800 */
[----:B------:R-:W-:Y:S01]  /*12090*/  ULDC.64 UR6, c[0x0][0x2d8] ;  /* 0x0000b60000067ab9 */ /* 0x000fe20000000a00 */
[----:B------:R-:W1:Y:S01]  /*120a0*/  S2R R2, SR_TID.X ;  /* 0x0000000000027919 */ /* 0x000e620000002100 */
[----:B------:R-:W4:Y:S01]  /*120b0*/  S2R R0, SR_TID.X ;  /* 0x0000000000007919 */ /* 0x000f220000002100 */
[----:B------:R-:W-:Y:S01]  /*120c0*/  UMOV UR4, UR44 ;  /* 0x0000002c00047c82 */ /* 0x000fe20008000000 */
[----:B------:R-:W-:Y:S01]  /*120d0*/  UMOV UR5, UR37 ;  /* 0x0000002500057c82 */ /* 0x000fe20008000000 */
[----:B------:R-:W-:Y:S01]  /*120e0*/  ULDC.64 UR8, c[0x0][0x2e0] ;  /* 0x0000b80000087ab9 */ /* 0x000fe20000000a00 */
[----:B0-----:R-:W-:Y:S02]  /*120f0*/  ISETP.NE.AND P0, PT, R6, 0x1, PT ;  /* 0x000000010600780c */ /* 0x001fe40003f05270 */
[----:B-1----:R-:W-:-:S11]  /*12100*/  LOP3.LUT R2, R2, 0x7f, RZ, 0xc0, !PT ;  /* 0x0000007f02027812 */ /* 0x002fd600078ec0ff */
[----:B------:R-:W0:Y:S01]  /*12110*/  @P0 LDC R4, c[0x0][0x450] ;  /* 0x00011400ff040b82 */ /* 0x000e220000000800 */
[----:B------:R-:W-:Y:S01]  /*12120*/  SHF.R.U32.HI R2, RZ, 0x2, R2 ;  /* 0x00000002ff027819 */ /* 0x000fe20000011602 */
[----:B----4-:R-:W-:-:S05]  /*12130*/  IMAD.SHL.U32 R0, R0, 0x20, RZ ;  /* 0x0000002000007824 */ /* 0x010fca00078e00ff */
[----:B------:R-:W-:Y:S02]  /*12140*/  LOP3.LUT R0, R2, 0x60, R0, 0xf8, !PT ;  /* 0x0000006002007812 */ /* 0x000fe400078ef800 */
[----:B------:R-:W1:Y:S01]  /*12150*/  @P0 LDC R2, c[0x0][0x44c] ;  /* 0x00011300ff020b82 */ /* 0x000e620000000800 */
[----:B--2---:R-:W2:Y:S01]  /*12160*/  S2R R8, SR_TID.X ;  /* 0x0000000000087919 */ /* 0x004ea20000002100 */
[----:B------:R-:W-:Y:S02]  /*12170*/  UIMAD.WIDE.U32 UR4, UR36, UR6, UR4 ;  /* 0x00000006240472a5 */ /* 0x000fe4000f8e0004 */
[----:B------:R-:W-:Y:S02]  /*12180*/  UIMAD UR6, UR46, UR8, URZ ;  /* 0x000000082e0672a4 */ /* 0x000fe4000f8e023f */
[----:B------:R-:W-:Y:S02]  /*12190*/  UIMAD UR5, UR36, UR7, UR5 ;  /* 0x00000007240572a4 */ /* 0x000fe4000f8e0205 */
[----:B------:R-:W-:-:S02]  /*121a0*/  UIMAD UR6, UR47, UR9, UR6 ;  /* 0x000000092f0672a4 */ /* 0x000fc4000f8e0206 */
[----:B------:R-:W-:-:S03]  /*121b0*/  UIMAD.WIDE.U32 UR4, UR47, UR8, UR4 ;  /* 0x000000082f0472a5 */ /* 0x000fc6000f8e0004 */
[----:B------:R-:W-:Y:S01]  /*121c0*/  ULDC.64 UR8, c[0x0][0x2d0] ;  /* 0x0000b40000087ab9 */ /* 0x000fe20000000a00 */
[----:B------:R-:W-:Y:S01]  /*121d0*/  UIADD3 UR5, UR5, UR6, URZ ;  /* 0x0000000605057290 */ /* 0x000fe2000fffe03f */
[----:B--2---:R-:W-:-:S05]  /*121e0*/  IMAD.SHL.U32 R8, R8, 0x10, RZ ;  /* 0x0000001008087824 */ /* 0x004fca00078e00ff */
[----:B------:R-:W-:-:S04]  /*121f0*/  LOP3.LUT R8, R8, 0x30, RZ, 0xc0, !PT ;  /* 0x0000003008087812 */ /* 0x000fc800078ec0ff */
[C---:B------:R-:W-:Y:S02]  /*12200*/  LOP3.LUT R10, R8.reuse, 0x40, RZ, 0xfc, !PT ;  /* 0x00000040080a7812 */ /* 0x040fe400078efcff */
[----:B------:R-:W-:Y:S01]  /*12210*/  LOP3.LUT R8, R8, 0x80, RZ, 0xfc, !PT ;  /* 0x0000008008087812 */ /* 0x000fe200078efcff */
[----:B---3--:R-:W-:-:S05]  /*12220*/  IMAD.SHL.U32 R5, R3, 0x80, RZ ;  /* 0x0000008003057824 */ /* 0x008fca00078e00ff */
[----:B------:R-:W-:-:S05]  /*12230*/  LOP3.LUT R0, R0, R5, RZ, 0xfc, !PT ;  /* 0x0000000500007212 */ /* 0x000fca00078efcff */
[----:B-1----:R-:W-:-:S04]  /*12240*/  @P0 IMAD.HI.U32 R3, R0, R2, RZ ;  /* 0x0000000200030227 */ /* 0x002fc800078e00ff */
[----:B------:R-:W-:Y:S01]  /*12250*/  IMAD.MOV.U32 R2, RZ, RZ, R0 ;  /* 0x000000ffff027224 */ /* 0x000fe200078e0000 */
[----:B0-----:R-:W-:-:S04]  /*12260*/  @P0 SHF.R.U32.HI R2, RZ, R4, R3 ;  /* 0x00000004ff020219 */ /* 0x001fc80000011603 */
[--C-:B------:R-:W-:Y:S01]  /*12270*/  SHF.R.S32.HI R4, RZ, 0x1f, R2.reuse ;  /* 0x0000001fff047819 */ /* 0x100fe20000011402 */
[----:B------:R-:W-:-:S04]  /*12280*/  IMAD.MOV R3, RZ, RZ, -R2 ;  /* 0x000000ffff037224 */ /* 0x000fc800078e0a02 */
[----:B------:R-:W-:Y:S02]  /*12290*/  IMAD R0, R6, R3, R0 ;  /* 0x0000000306007224 */ /* 0x000fe400078e0200 */
        /* <DEDUP_REMOVED lines=14> */
[----:B------:R0:W5:Y:S01]  /*12380*/  LDL R8, [R1+0x30] ;  /* 0x0000300001087983 */ /* 0x0001620000100800 */
[----:B------:R-:W1:Y:S01]  /*12390*/  S2R R7, SR_TID.X ;  /* 0x0000000000077919 */ /* 0x000e620000002100 */
[----:B------:R-:W-:-:S02]  /*123a0*/  IADD3.X R2, R3, UR5, R4, P0, !PT ;  /* 0x0000000503027c10 */ /* 0x000fc400087fe404 */
[----:B------:R-:W-:Y:S01]  /*123b0*/  ISETP.GE.AND P1, PT, R10, UR4, PT ;  /* 0x000000040a007c0c */ /* 0x000fe2000bf26270 */
[----:B-1----:R-:W-:-:S05]  /*123c0*/  IMAD.SHL.U32 R9, R7, 0x10, RZ ;  /* 0x0000001007097824 */ /* 0x002fca00078e00ff */
[----:B------:R-:W-:Y:S02]  /*123d0*/  LOP3.LUT R9, R9, 0x30, RZ, 0xc0, !PT ;  /* 0x0000003009097812 */ /* 0x000fe400078ec0ff */
[----:B------:R-:W-:Y:S02]  /*123e0*/  LOP3.LUT R7, R7, 0x7f, RZ, 0xc0, !PT ;  /* 0x0000007f07077812 */ /* 0x000fe400078ec0ff */
[----:B------:R-:W-:Y:S01]  /*123f0*/  ISETP.GE.AND P0, PT, R9, UR4, PT ;  /* 0x0000000409007c0c */ /* 0x000fe2000bf06270 */
[----:B------:R-:W-:Y:S01]  /*12400*/  UMOV UR4, 0xffffffff ;  /* 0xffffffff00047882 */ /* 0x000fe20000000000 */
[----:B------:R-:W-:Y:S02]  /*12410*/  SHF.R.U32.HI R10, RZ, 0x2, R7 ;  /* 0x00000002ff0a7819 */ /* 0x000fe40000011607 */
[----:B0-----:R-:W-:Y:S09]  /*12420*/  BRA.DIV UR4, `(.L_x_3353) ;  /* 0x0000003e04e07947 */ /* 0x001ff2000b800000 */
[----:B------:R-:W2:Y:S01]  /*12430*/  LDL.LU R7, [R1+0x2c] ;  /* 0x00002c0001077983 */ /* 0x000ea20000300800 */
[----:B------:R-:W-:-:S04]  /*12440*/  IMAD.IADD R3, R10, 0x1, R5 ;  /* 0x000000010a037824 */ /* 0x000fc800078e0205 */
[----:B------:R-:W-:Y:S02]  /*12450*/  VIADD R5, R3, 0x20 ;  /* 0x0000002003057836 */ /* 0x000fe40000000000 */
[----:B--2---:R-:W-:Y:S02]  /*12460*/  IMAD R4, R7, R6, RZ ;  /* 0x0000000607047224 */ /* 0x004fe400078e02ff */
[----:B------:R-:W0:Y:S03]  /*12470*/  SHFL.IDX PT, R7, R0, RZ, 0x1c1f ;  /* 0x001c1fff00077589 */ /* 0x000e2600000e0000 */
[----:B------:R-:W-:Y:S01]  /*12480*/  ISETP.GE.AND P4, PT, R3, R4, PT ;  /* 0x000000040300720c */ /* 0x000fe20003f86270 */
[----:B------:R-:W1:-:S12]  /*12490*/  SHFL.IDX PT, R6, R2, RZ, 0x1c1f ;  /* 0x001c1fff02067589 */ /* 0x000e5800000e0000 */
[----:B0-----:R-:W-:-:S05]  /*124a0*/  @!P4 IADD3 R7, P3, R9, R7, RZ ;  /* 0x000000070907c210 */ /* 0x001fca0007f7e0ff */
[----:B-1----:R-:W-:Y:S01]  /*124b0*/  @!P4 IMAD.X R6, RZ, RZ, R6, P3 ;  /* 0x000000ffff06c224 */ /* 0x002fe200018e0606 */
[----:B------:R-:W-:Y:S02]  /*124c0*/  ISETP.GE.AND P3, PT, R5, R4, PT ;  /* 0x000000040500720c */ /* 0x000fe40003f66270 */
[----:B------:R-:W-:Y:S02]  /*124d0*/  SHFL.IDX PT, R5, R2, 0x1, 0x1c1f ;  /* 0x003c1f0002057f89 */ /* 0x000fe400000e0000 */
[----:B------:R-:W-:-:S04]  /*124e0*/  @!P4 LOP3.LUT R7, R7, R6, RZ, 0x3c, !PT ;  /* 0x000000060707c212 */ /* 0x000fc800078e3cff */
[----:B------:R-:W-:-:S04]  /*124f0*/  @!P4 LOP3.LUT R6, R7, R6, RZ, 0x3c, !PT ;  /* 0x000000060706c212 */ /* 0x000fc800078e3cff */
[----:B------:R-:W-:-:S05]  /*12500*/  @!P4 LOP3.LUT R7, R7, R6, RZ, 0x3c, !PT ;  /* 0x000000060707c212 */ /* 0x000fca00078e3cff */
[----:B-----5:R-:W-:Y:S04]  /*12510*/  @!P4 LDGSTS.E.BYPASS.LTC128B.128 [R8+0x1e200], desc[UR50][R6.64], !P0 ;  /* 0x1e2000000608cfae */ /* 0x020fe8000c101d72 */
[----:B------:R-:W-:Y:S04]  /*12520*/  @!P4 LDGSTS.E.BYPASS.LTC128B.128 [R8+0x20200], desc[UR50][R6.64+0x40], !P1 ;  /* 0x202000400608cfae */ /* 0x000fe8000c901d72 */
[----:B------:R0:W-:Y:S04]  /*12530*/  @!P4 LDGSTS.E.BYPASS.LTC128B.128 [R8+0x22200], desc[UR50][R6.64+0x80], !P2 ;  /* 0x222000800608cfae */ /* 0x0001e8000d101d72 */
[----:B0-----:R-:W0:Y:S02]  /*12540*/  SHFL.IDX PT, R6, R0, 0x1, 0x1c1f ;  /* 0x003c1f0000067f89 */ /* 0x001e2400000e0000 */
[----:B0-----:R-:W-:-:S05]  /*12550*/  @!P3 IADD3 R6, P4, R9, R6, RZ ;  /* 0x000000060906b210 */ /* 0x001fca0007f9e0ff */
[----:B------:R-:W-:-:S04]  /*12560*/  @!P3 IMAD.X R5, RZ, RZ, R5, P4 ;  /* 0x000000ffff05b224 */ /* 0x000fc800020e0605 */
[----:B------:R-:W-:Y:S02]  /*12570*/  @!P3 IMAD.MOV.U32 R7, RZ, RZ, R5 ;  /* 0x000000ffff07b224 */ /* 0x000fe400078e0005 */
[----:B------:R-:W-:-:S03]  /*12580*/  VIADD R5, R3, 0x40 ;  /* 0x0000004003057836 */ /* 0x000fc60000000000 */
[----:B------:R-:W-:Y:S04]  /*12590*/  @!P3 LDGSTS.E.BYPASS.LTC128B.128 [R8+0x1ea00], desc[UR50][R6.64], !P0 ;  /* 0x1ea000000608bfae */ /* 0x000fe8000c101d72 */
[----:B------:R-:W-:Y:S04]  /*125a0*/  @!P3 LDGSTS.E.BYPASS.LTC128B.128 [R8+0x20a00], desc[UR50][R6.64+0x40], !P1 ;  /* 0x20a000400608bfae */ /* 0x000fe8000c901d72 */
[----:B------:R0:W-:Y:S01]  /*125b0*/  @!P3 LDGSTS.E.BYPASS.LTC128B.128 [R8+0x22a00], desc[UR50][R6.64+0x80], !P2 ;  /* 0x22a000800608bfae */ /* 0x0001e2000d101d72 */
[----:B------:R-:W-:-:S03]  /*125c0*/  ISETP.GE.AND P3, PT, R5, R4, PT ;  /* 0x000000040500720c */ /* 0x000fc60003f66270 */
[----:B------:R-:W-:Y:S04]  /*125d0*/  SHFL.IDX PT, R5, R2, 0x2, 0x1c1f ;  /* 0x005c1f0002057f89 */ /* 0x000fe800000e0000 */
[----:B0-----:R-:W0:Y:S04]  /*125e0*/  SHFL.IDX PT, R6, R0, 0x2, 0x1c1f ;  /* 0x005c1f0000067f89 */ /* 0x001e2800000e0000 */
[----:B------:R-:W1:Y:S02]  /*125f0*/  SHFL.IDX PT, R0, R0, 0x3, 0x1c1f ;  /* 0x007c1f0000007f89 */ /* 0x000e6400000e0000 */
[----:B0-----:R-:W-:-:S05]  /*12600*/  @!P3 IADD3 R6, P4, R9, R6, RZ ;  /* 0x000000060906b210 */ /* 0x001fca0007f9e0ff */
[----:B------:R-:W-:-:S04]  /*12610*/  @!P3 IMAD.X R5, RZ, RZ, R5, P4 ;  /* 0x000000ffff05b224 */ /* 0x000fc800020e0605 */
[----:B------:R-:W-:Y:S02]  /*12620*/  @!P3 IMAD.MOV.U32 R7, RZ, RZ, R5 ;  /* 0x000000ffff07b224 */ /* 0x000fe400078e0005 */
[----:B------:R0:W2:Y:S04]  /*12630*/  SHFL.IDX PT, R5, R2, 0x3, 0x1c1f ;  /* 0x007c1f0002057f89 */ /* 0x0000a800000e0000 */
[----:B------:R0:W-:Y:S04]  /*12640*/  @!P3 LDGSTS.E.BYPASS.LTC128B.128 [R8+0x1f200], desc[UR50][R6.64], !P0 ;  /* 0x1f2000000608bfae */ /* 0x0001e8000c101d72 */
[----:B------:R0:W-:Y:S04]  /*12650*/  @!P3 LDGSTS.E.BYPASS.LTC128B.128 [R8+0x21200], desc[UR50][R6.64+0x40], !P1 ;  /* 0x212000400608bfae */ /* 0x0001e8000c901d72 */
[----:B-1----:R0:W-:Y:S02]  /*12660*/  @!P3 LDGSTS.E.BYPASS.LTC128B.128 [R8+0x23200], desc[UR50][R6.64+0x80], !P2 ;  /* 0x232000800608bfae */ /* 0x0021e4000d101d72 */
.L_x_3432:
[----:B------:R-:W-:Y:S01]  /*12670*/  VIADD R3, R3, 0x60 ;  /* 0x0000006003037836 */ /* 0x000fe20000000000 */
[----:B------:R-:W-:Y:S04]  /*12680*/  BSSY B0, `(.L_x_3354) ;  /* 0x000000b000007945 */ /* 0x000fe80003800000 */
[----:B------:R-:W-:-:S13]  /*12690*/  ISETP.GE.AND P3, PT, R3, R4, PT ;  /* 0x000000040300720c */ /* 0x000fda0003f66270 */
[----:B------:R-:W-:Y:S05]  /*126a0*/  @P3 BRA `(.L_x_3355) ;  /* 0x0000000000203947 */ /* 0x000fea0003800000 */
[----:B0-----:R-:W-:-:S05]  /*126b0*/  IADD3 R2, P3, R9, R0, RZ ;  /* 0x0000000009027210 */ /* 0x001fca0007f7e0ff */
[----:B--2---:R-:W-:-:S05]  /*126c0*/  IMAD.X R3, RZ, RZ, R5, P3 ;  /* 0x000000ffff037224 */ /* 0x004fca00018e0605 */
[----:B------:R-:W-:Y:S01]  /*126d0*/  @!PT LDS RZ, [RZ] ;  /* 0x00000000fffff984 */ /* 0x000fe20000000800 */
[----:B------:R-:W-:Y:S01]  /*126e0*/  @!PT LDS RZ, [RZ] ;  /* 0x00000000fffff984 */ /* 0x000fe20000000800 */
[----:B------:R-:W-:Y:S01]  /*126f0*/  @!PT LDS RZ, [RZ] ;  /* 0x00000000fffff984 */ /* 0x000fe20000000800 */
[----:B------:R1:W-:Y:S04]  /*12700*/  LDGSTS.E.BYPASS.LTC128B.128 [R8+0x1fa00], desc[UR50][R2.64], !P0 ;  /* 0x1fa0000002087fae */ /* 0x0003e8000c101d72 */
[----:B------:R1:W-:Y:S04]  /*12710*/  LDGSTS.E.BYPASS.LTC128B.128 [R8+0x21a00], desc[UR50][R2.64+0x40], !P1 ;  /* 0x21a0004002087fae */ /* 0x0003e8000c901d72 */
[----:B------:R1:W-:Y:S02]  /*12720*/  LDGSTS.E.BYPASS.LTC128B.128 [R8+0x23a00], desc[UR50][R2.64+0x80], !P2 ;  /* 0x23a0008002087fae */ /* 0x0003e4000d101d72 */
.L_x_3355:
[----:B------:R-:W-:Y:S05]  /*12730*/  BSYNC B0 ;  /* 0x0000000000007941 */ /* 0x000fea0003800000 */
.L_x_3354:
[----:B------:R-:W-:Y:S01]  /*12740*/  NOP ;  /* 0x0000000000007918 */ /* 0x000fe20000000000 */
[----:B------:R-:W-:-:S13]  /*12750*/  PLOP3.LUT P0, PT, PT, PT, PT, 0x80, 0x0 ;  /* 0x000000000000781c */ /* 0x000fda0003f0f070 */
.L_x_3356:
[----:B------:R-:W-:Y:S02]  /*12760*/  PLOP3.LUT P1, PT, P1, P0, PT, 0xa2, 0x0 ;  /* 0x000000000000781c */ /* 0x000fe40000f21472 */
[----:B------:R-:W-:-:S08]  /*12770*/  @P0 R2UR P1, UR4, R17 ;  /* 0x00000000110402ca */ /* 0x000fd00000020000 */
[----:B------:R-:W-:-:S05]  /*12780*/  @P0 PLOP3.LUT P0, PT, P1, PT, PT, 0x80, 0x0 ;  /* 0x000000000000081c */ /* 0x000fca0000f0f070 */
[----:B------:R-:W-:Y:S01]  /*12790*/  @!P1 SYNCS.ARRIVE.TRANS64.RED.A0T1 RZ, [UR4+0x33400], RZ ;  /* 0x033400ffffff99a7 */ /* 0x000fe20008200404 */
[----:B------:R-:W-:Y:S07]  /*127a0*/  @!P1 ARRIVES.LDGSTSBAR.64.TRANSCNT [UR4+0x33400] ;  /* 0x03340000ff0099b0 */ /* 0x000fee0008000a84 */
[----:B------:R-:W-:Y:S05]  /*127b0*/  @P0 BRA.U.ANY `(.L_x_3356) ;  /* 0xfffffffd00e80947 */ /* 0x000fea000393ffff */
[----:B01----:R-:W3:Y:S02]  /*127c0*/  LDL.LU R2, [R1+0x34] ;  /* 0x0000340001027983 */ /* 0x003ee40000300800 */
        /* <DEDUP_REMOVED lines=9> */
[----:B------:R-:W1:Y:S03]  /*12860*/  SYNCS.PHASECHK.TRANS64.TRYWAIT P0, [R17+URZ+0x33420], R0 ;  /* 0x03342000110075a7 */ /* 0x000e66000800017f */
[----:B01----:R-:W-:Y:S05]  /*12870*/  @!P0 BRA `(.L_x_3358) ;  /* 0x00000040001c8947 */ /* 0x003fea0003800000 */
.L_x_3433:
[----:B------:R-:W-:Y:S05]  /*12880*/  BSYNC B0 ;  /* 0x0000000000007941 */ /* 0x000fea0003800000 */
.L_x_3357:
[----:B------:R-:W3:Y:S04]  /*12890*/  LDL.LU R2, [R1+0x8] ;  /* 0x0000080001027983 */ /* 0x000ee80000300800 */
[----:B------:R-:W4:Y:S01]  /*128a0*/  LDL R3, [R1+0x18] ;  /* 0x0000180001037983 */ /* 0x000f220000100800 */
[----:B---3--:R-:W-:-:S05]  /*128b0*/  VIADD R2, R2, 0xfffffffe ;  /* 0xfffffffe02027836 */ /* 0x008fca0000000000 */
[----:B----4-:R-:W-:-:S13]  /*128c0*/  ISETP.GE.AND P0, PT, R2, R3, PT ;  /* 0x000000030200720c */ /* 0x010fda0003f06270 */
[----:B------:R-:W-:Y:S05]  /*128d0*/  @!P0 BRA `(.L_x_3359) ;  /* 0x00000018000c8947 */ /* 0x000fea0003800000 */
[----:B0-----:R0:W5:Y:S04]  /*128e0*/  LDL.LU R0, [R1+0xc] ;  /* 0x00000c0001007983 */ /* 0x0011680000300800 */
[----:B------:R0:W5:Y:S02]  /*128f0*/  LDL.LU R8, [R1+0x4] ;  /* 0x0000040001087983 */ /* 0x0001640000300800 */
.L_x_3383:
        /* <DEDUP_REMOVED lines=20> */
[----:B------:R-:W3:Y:S01]  /*12a40*/  LDL R7, [R1+0x10] ;  /* 0x0000100001077983 */ /* 0x000ee20000100800 */
[----:B----4-:R-:W-:-:S13]  /*12a50*/  ISETP.NE.AND P0, PT, R3, 0x1, PT ;  /* 0x000000010300780c */ /* 0x010fda0003f05270 */
[----:B--2---:R-:W2:Y:S02]  /*12a60*/  @P0 LDC.64 R4, c[0x0][0x440] ;  /* 0x00011000ff040b82 */ /* 0x004ea40000000a00 */
[----:B--2---:R-:W-:-:S04]  /*12a70*/  @P0 IMAD.HI.U32 R6, R2, R4, RZ ;  /* 0x0000000402060227 */ /* 0x004fc800078e00ff */
[----:B------:R-:W-:Y:S01]  /*12a80*/  IMAD.MOV.U32 R4, RZ, RZ, R2 ;  /* 0x000000ffff047224 */ /* 0x000fe200078e0002 */
[----:B------:R-:W-:-:S05]  /*12a90*/  @P0 SHF.R.U32.HI R4, RZ, R5, R6 ;  /* 0x00000005ff040219 */ /* 0x000fca0000011606 */
[----:B------:R-:W-:-:S04]  /*12aa0*/  IMAD.MOV R5, RZ, RZ, -R4 ;  /* 0x000000ffff057224 */ /* 0x000fc800078e0a04 */
[----:B------:R-:W-:Y:S01]  /*12ab0*/  IMAD R3, R3, R5, R2 ;  /* 0x0000000503037224 */ /* 0x000fe200078e0202 */
[----:B------:R-:W-:Y:S01]  /*12ac0*/  SHF.R.S32.HI R5, RZ, 0x1f, R4 ;  /* 0x0000001fff057819 */ /* 0x000fe20000011404 */
[----:B---3--:R-:W-:-:S04]  /*12ad0*/  IMAD R6, R11, UR6, RZ ;  /* 0x000000060b067c24 */ /* 0x008fc8000f8e02ff */
[C---:B------:R-:W-:Y:S02]  /*12ae0*/  IMAD R6, R7.reuse, UR7, R6 ;  /* 0x0000000707067c24 */ /* 0x040fe4000f8e0206 */
[----:B------:R-:W-:-:S04]  /*12af0*/  IMAD.WIDE.U32 R4, R7, UR6, R4 ;  /* 0x0000000607047c25 */ /* 0x000fc8000f8e0004 */
[----:B------:R-:W-:Y:S01]  /*12b00*/  IMAD.IADD R5, R6, 0x1, R5 ;  /* 0x0000000106057824 */ /* 0x000fe200078e0205 */
[----:B------:R-:W-:-:S04]  /*12b10*/  LEA R6, P0, R4, UR4, 0x2 ;  /* 0x0000000404067c11 */ /* 0x000fc8000f8010ff */
[----:B------:R-:W-:-:S05]  /*12b20*/  LEA.HI.X R7, R4, UR5, R5, 0x2, P0 ;  /* 0x0000000504077c11 */ /* 0x000fca00080f1405 */
[----:B------:R3:W5:Y:S04]  /*12b30*/  LDG.E R16, desc[UR50][R6.64] ;  /* 0x0000003206107981 */ /* 0x000768000c1e1900 */
.L_x_3362:
[----:B------:R-:W3:Y:S01]  /*12b40*/  S2R R4, SR_TID.X ;  /* 0x0000000000047919 */ /* 0x000ee20000002100 */
[----:B--2---:R-:W-:Y:S01]  /*12b50*/  IMAD R5, R10, 0x8, R17 ;  /* 0x000000080a057824 */ /* 0x004fe200078e0211 */
[----:B------:R-:W-:Y:S01]  /*12b60*/  BSSY B1, `(.L_x_3363) ;  /* 0x0000006000017945 */ /* 0x000fe20003800000 */
[----:B---3--:R-:W-:Y:S02]  /*12b70*/  LOP3.LUT R6, R4, 0x7f, RZ, 0xc0, !PT ;  /* 0x0000007f04067812 */ /* 0x008fe400078ec0ff */
[----:B------:R-:W-:Y:S02]  /*12b80*/  SHF.L.U32 R4, R9, 0x1f, RZ ;  /* 0x0000001f09047819 */ /* 0x000fe400000006ff */
[----:B------:R-:W-:Y:S02]  /*12b90*/  ISETP.NE.AND P1, PT, R6, RZ, PT ;  /* 0x000000ff0600720c */ /* 0x000fe40003f25270 */
[----:B------:R-:W2:Y:S02]  /*12ba0*/  SYNCS.PHASECHK.TRANS64.TRYWAIT P0, [R5+URZ+0x33480], R4 ;  /* 0x03348004050075a7 */ /* 0x000ea4000800017f */
[----:B--2---:R-:W-:Y:S09]  /*12bb0*/  @!P0 BRA `(.L_x_3364) ;  /* 0x0000003c00608947 */ /* 0x004ff20003800000 */
.L_x_3434:
[----:B------:R-:W-:Y:S05]  /*12bc0*/  BSYNC B1 ;  /* 0x0000000000017941 */ /* 0x000fea0003800000 */
.L_x_3363:
        /* <DEDUP_REMOVED lines=9> */
.L_x_3366:
[----:B------:R-:W-:Y:S05]  /*12c60*/  BSYNC B1 ;  /* 0x0000000000017941 */ /* 0x000fea0003800000 */
.L_x_3365:
[----:B------:R-:W3:Y:S01]  /*12c70*/  LDL R6, [R1+0x4] ;  /* 0x0000040001067983 */ /* 0x000ee20000100800 */
[----:B------:R-:W-:Y:S01]  /*12c80*/  IMAD.MOV.U32 R12, RZ, RZ, RZ ;  /* 0x000000ffff0c7224 */ /* 0x000fe200078e00ff */
[----:B------:R-:W-:Y:S01]  /*12c90*/  UIADD3 UR4, UP0, UR52, 0x470, URZ ;  /* 0x0000047034047890 */ /* 0x000fe2000ff1e03f */
[----:B------:R-:W-:Y:S01]  /*12ca0*/  IMAD.MOV.U32 R7, RZ, RZ, 0xa0 ;  /* 0x000000a0ff077424 */ /* 0x000fe200078e00ff */
[----:B------:R-:W-:Y:S01]  /*12cb0*/  PLOP3.LUT P0, PT, PT, PT, PT, 0x80, 0x0 ;  /* 0x000000000000781c */ /* 0x000fe20003f0f070 */
[----:B------:R-:W-:Y:S01]  /*12cc0*/  UMOV UR6, 0x0 ;  /* 0x0000000000067882 */ /* 0x000fe20000000000 */
[----:B------:R-:W-:Y:S01]  /*12cd0*/  R2UR UR10, R12 ;  /* 0x000000000c0a72ca */ /* 0x000fe200000e0000 */
[----:B------:R-:W-:Y:S01]  /*12ce0*/  IMAD R7, R3, R7, UR40 ;  /* 0x0000002803077e24 */ /* 0x000fe2000f8e0207 */
[----:B------:R-:W-:Y:S01]  /*12cf0*/  UIADD3.X UR5, URZ, UR53, URZ, UP0, !UPT ;  /* 0x000000353f057290 */ /* 0x000fe200087fe43f */
[----:B------:R-:W-:Y:S01]  /*12d00*/  VIADD R3, R5, 0x33470 ;  /* 0x0003347005037836 */ /* 0x000fe20000000000 */
[----:B------:R-:W-:Y:S01]  /*12d10*/  UMOV UR7, 0x14f00000 ;  /* 0x14f0000000077882 */ /* 0x000fe20000000000 */
[----:B---3--:R-:W-:-:S04]  /*12d20*/  IMAD R6, R6, 0x7800, R17 ;  /* 0x0000780006067824 */ /* 0x008fc800078e0211 */
[----:B-1----:R-:W-:-:S07]  /*12d30*/  VIADD R9, R6, 0xf200 ;  /* 0x0000f20006097836 */ /* 0x002fce0000000000 */
.L_x_3367:
        /* <DEDUP_REMOVED lines=16> */
.L_x_3368:
        /* <DEDUP_REMOVED lines=16> */
.L_x_3369:
        /* <DEDUP_REMOVED lines=13> */
.L_x_3435:
[----:B------:R-:W-:Y:S05]  /*13010*/  BSYNC B1 ;  /* 0x0000000000017941 */ /* 0x000fea0003800000 */
.L_x_3370:
        /* <DEDUP_REMOVED lines=11> */
.L_x_3373:
[----:B------:R-:W-:Y:S05]  /*130d0*/  BSYNC B1 ;  /* 0x0000000000017941 */ /* 0x000fea0003800000 */
.L_x_3372:
        /* <DEDUP_REMOVED lines=8> */
.L_x_3374:
        /* <DEDUP_REMOVED lines=15> */
.L_x_3375:
        /* <DEDUP_REMOVED lines=15> */
.L_x_3376:
        /* <DEDUP_REMOVED lines=10> */
.L_x_3361:
[----:B------:R-:W-:Y:S05]  /*133e0*/  BSYNC B0 ;  /* 0x0000000000007941 */ /* 0x000fea0003800000 */
.L_x_3360:
[----:B------:R-:W-:-:S06]  /*133f0*/  UISETP.NE.AND UP0, UPT, UR39, 0x3, UPT ;  /* 0x000000032700788c */ /* 0x000fcc000bf05270 */
[----:B------:R-:W-:-:S13]  /*13400*/  PLOP3.LUT P0, PT, PT, PT, UP0, 0x80, 0x0 ;  /* 0x000000000000781c */ /* 0x000fda0003f0f008 */
[----:B------:R-:W-:Y:S05]  /*13410*/  @!P0 BRA `(.L_x_3377) ;  /* 0x0000000000048947 */ /* 0x000fea0003800000 */
[----:B------:R-:W-:Y:S01]  /*13420*/  BPT.TRAP 0x1 ;  /* 0x000000040000795c */ /* 0x000fe20000300000 */
.L_x_3377:
[----:B------:R-:W-:Y:S01]  /*13430*/  IMAD.U32 R3, RZ, RZ, UR42 ;  /* 0x0000002aff037e24 */ /* 0x000fe2000f8e00ff */
[----:B------:R-:W-:Y:S01]  /*13440*/  LOP3.LUT R4, R0, 0x1, RZ, 0x3c, !PT ;  /* 0x0000000100047812 */ /* 0x000fe200078e3cff */
[----:B------:R-:W-:Y:S03]  /*13450*/  BSSY B0, `(.L_x_3378) ;  /* 0x0000006000007945 */ /* 0x000fe60003800000 */
[----:B------:R-:W-:Y:S01]  /*13460*/  ISETP.NE.AND P1, PT, R3, 0x3, PT ;  /* 0x000000030300780c */ /* 0x000fe20003f25270 */
[----:B------:R-:W-:Y:S01]  /*13470*/  IMAD R3, R8, 0x8, R17 ;  /* 0x0000000808037824 */ /* 0x000fe200078e0211 */
[----:B------:R-:W-:-:S04]  /*13480*/  SHF.L.U32 R4, R4, 0x1f, RZ ;  /* 0x0000001f04047819 */ /* 0x000fc800000006ff */
[----:B------:R-:W3:Y:S02]  /*13490*/  SYNCS.PHASECHK.TRANS64.TRYWAIT P0, [R3+URZ+0x33470], R4 ;  /* 0x03347004030075a7 */ /* 0x000ee4000800017f */
[----:B---3--:R-:W-:Y:S05]  /*134a0*/  @!P0 BRA `(.L_x_3379) ;  /* 0x00000034004c8947 */ /* 0x008fea0003800000 */
.L_x_3436:
[----:B------:R-:W-:Y:S05]  /*134b0*/  BSYNC B0 ;  /* 0x0000000000007941 */ /* 0x000fea0003800000 */
.L_x_3378:
[----:B------:R-:W-:Y:S05]  /*134c0*/  @!P1 BRA `(.L_x_3380) ;  /* 0x0000000000049947 */ /* 0x000fea0003800000 */
[----:B------:R-:W-:Y:S01]  /*134d0*/  BPT.TRAP 0x1 ;  /* 0x000000040000795c */ /* 0x000fe20000300000 */
.L_x_3380:
[----:B---3--:R-:W-:Y:S01]  /*134e0*/  SHF.L.U32 R4, R0, 0x1f, RZ ;  /* 0x0000001f00047819 */ /* 0x008fe200000006ff */
[----:B------:R-:W-:-:S03]  /*134f0*/  IMAD R0, R8, 0x7800, RZ ;  /* 0x0000780008007824 */ /* 0x000fc600078e02ff */
[----:B------:R-:W3:Y:S02]  /*13500*/  SYNCS.PHASECHK.TRANS64.TRYWAIT P0, [R3+URZ+0x33460], R4 ;  /* 0x03346004030075a7 */ /* 0x000ee4000800017f */
[----:B---3--:R-:W-:Y:S05]  /*13510*/  @!P0 BRA `(.L_x_3381) ;  /* 0x0000003400448947 */ /* 0x008fea0003800000 */
.L_x_3437:
[----:B------:R4:W-:Y:S04]  /*13520*/  STL [R1+0x44], R2 ;  /* 0x0000440201007387 */ /* 0x0009e80000100800 */
[----:B----4-:R-:W3:Y:S01]  /*13530*/  LDL R2, [R1] ;  /* 0x0000000001027983 */ /* 0x010ee20000100800 */
[----:B------:R-:W-:Y:S05]  /*13540*/  WARPSYNC.ALL ;  /* 0x0000000000007948 */ /* 0x000fea0003800000 */
[----:B------:R-:W-:-:S02]  /*13550*/  VIADD R14, R0, 0x2800 ;  /* 0x00002800000e7836 */ /* 0x000fc40000000000 */
[C---:B------:R-:W-:Y:S02]  /*13560*/  VIADD R12, R0.reuse, 0x800 ;  /* 0x00000800000c7836 */ /* 0x040fe40000000000 */
[C---:B------:R-:W-:Y:S02]  /*13570*/  VIADD R13, R0.reuse, 0x5000 ;  /* 0x00005000000d7836 */ /* 0x040fe40000000000 */
[C---:B------:R-:W-:Y:S02]  /*13580*/  VIADD R15, R0.reuse, 0x1800 ;  /* 0x00001800000f7836 */ /* 0x040fe40000000000 */
[C---:B------:R-:W-:Y:S02]  /*13590*/  VIADD R21, R0.reuse, 0x2000 ;  /* 0x0000200000157836 */ /* 0x040fe40000000000 */
[C---:B------:R-:W-:Y:S01]  /*135a0*/  VIADD R20, R0.reuse, 0x5800 ;  /* 0x0000580000147836 */ /* 0x040fe20000000000 */
[----:B---3--:R-:W-:-:S05]  /*135b0*/  LOP3.LUT R4, R0, R2, RZ, 0xfc, !PT ;  /* 0x0000000200047212 */ /* 0x008fca00078efcff */
[----:B------:R-:W-:-:S06]  /*135c0*/  IMAD.IADD R4, R17, 0x1, R4 ;  /* 0x0000000111047824 */ /* 0x000fcc00078e0204 */
[----:B--2---:R-:W2:Y:S02]  /*135d0*/  LDSM.16.MT88.4 R4, [R4+0xf200] ;  /* 0x00f200000404783b */ /* 0x004ea40000004200 */
[C-C-:B--2---:R-:W-:Y:S02]  /*135e0*/  PRMT R8, R4.reuse, 0x6420, R5.reuse ;  /* 0x0000642004087816 */ /* 0x144fe40000000005 */
[----:B-1----:R-:W-:Y:S02]  /*135f0*/  PRMT R9, R4, 0x7531, R5 ;  /* 0x0000753104097816 */ /* 0x002fe40000000005 */
[----:B------:R-:W-:Y:S02]  /*13600*/  LOP3.LUT R4, R0, R19, RZ, 0xfc, !PT ;  /* 0x0000001300047212 */ /* 0x000fe400078efcff */
[C-C-:B------:R-:W-:Y:S02]  /*13610*/  PRMT R10, R6.reuse, 0x6420, R7.reuse ;  /* 0x00006420060a7816 */ /* 0x140fe40000000007 */
[----:B------:R-:W-:Y:S01]  /*13620*/  PRMT R11, R6, 0x7531, R7 ;  /* 0x00007531060b7816 */ /* 0x000fe20000000007 */
[----:B------:R-:W-:-:S05]  /*13630*/  IMAD.IADD R4, R18, 0x1, R4 ;  /* 0x0000000112047824 */ /* 0x000fca00078e0204 */
[----:B------:R1:W-:Y:S02]  /*13640*/  STSM.16.M88.4 [R4], R8 ;  /* 0x0000000804007844 */ /* 0x0003e40000000200 */
[----:B-1----:R-:W-:-:S05]  /*13650*/  LOP3.LUT R4, R14, R2, RZ, 0xfc, !PT ;  /* 0x000000020e047212 */ /* 0x002fca00078efcff */
[----:B------:R-:W-:-:S06]  /*13660*/  IMAD.IADD R4, R17, 0x1, R4 ;  /* 0x0000000111047824 */ /* 0x000fcc00078e0204 */
[----:B------:R-:W1:Y:S02]  /*13670*/  LDSM.16.MT88.4 R4, [R4+0xf200] ;  /* 0x00f200000404783b */ /* 0x000e640000004200 */
[C-C-:B-1----:R-:W-:Y:S02]  /*13680*/  PRMT R8, R4.reuse, 0x6420, R5.reuse ;  /* 0x0000642004087816 */ /* 0x142fe40000000005 */
[----:B------:R-:W-:Y:S02]  /*13690*/  PRMT R9, R4, 0x7531, R5 ;  /* 0x0000753104097816 */ /* 0x000fe40000000005 */
[----:B------:R-:W-:Y:S02]  /*136a0*/  LOP3.LUT R4, R12, R19, RZ, 0xfc, !PT ;  /* 0x000000130c047212 */ /* 0x000fe400078efcff */
[C-C-:B------:R-:W-:Y:S02]  /*136b0*/  PRMT R10, R6.reuse, 0x6420, R7.reuse ;  /* 0x00006420060a7816 */ /* 0x140fe40000000007 */
[----:B------:R-:W-:Y:S01]  /*136c0*/  PRMT R11, R6, 0x7531, R7 ;  /* 0x00007531060b7816 */ /* 0x000fe20000000007 */
[----:B------:R-:W-:Y:S01]  /*136d0*/  IMAD.IADD R4, R18, 0x1, R4 ;  /* 0x0000000112047824 */ /* 0x000fe200078e0204 */
[----:B------:R-:W-:-:S04]  /*136e0*/  LOP3.LUT R12, R12, R2, RZ, 0xfc, !PT ;  /* 0x000000020c0c7212 */ /* 0x000fc800078efcff */
[----:B------:R1:W-:Y:S02]  /*136f0*/  STSM.16.M88.4 [R4], R8 ;  /* 0x0000000804007844 */ /* 0x0003e40000000200 */
[----:B-1----:R-:W-:Y:S01]  /*13700*/  LOP3.LUT R4, R13, R2, RZ, 0xfc, !PT ;  /* 0x000000020d047212 */ /* 0x002fe200078efcff */
[----:B------:R-:W-:-:S04]  /*13710*/  VIADD R13, R0, 0x1000 ;  /* 0x00001000000d7836 */ /* 0x000fc80000000000 */
[----:B------:R-:W-:-:S06]  /*13720*/  IMAD.IADD R4, R17, 0x1, R4 ;  /* 0x0000000111047824 */ /* 0x000fcc00078e0204 */
[----:B------:R-:W1:Y:S02]  /*13730*/  LDSM.16.MT88.4 R4, [R4+0xf200] ;  /* 0x00f200000404783b */ /* 0x000e640000004200 */
[C-C-:B-1----:R-:W-:Y:S02]  /*13740*/  PRMT R8, R4.reuse, 0x6420, R5.reuse ;  /* 0x0000642004087816 */ /* 0x142fe40000000005 */
[----:B------:R-:W-:Y:S02]  /*13750*/  PRMT R9, R4, 0x7531, R5 ;  /* 0x0000753104097816 */ /* 0x000fe40000000005 */
[C---:B------:R-:W-:Y:S02]  /*13760*/  LOP3.LUT R4, R13.reuse, R19, RZ, 0xfc, !PT ;  /* 0x000000130d047212 */ /* 0x040fe400078efcff */
[C-C-:B------:R-:W-:Y:S02]  /*13770*/  PRMT R10, R6.reuse, 0x6420, R7.reuse ;  /* 0x00006420060a7816 */ /* 0x140fe40000000007 */
[----:B------:R-:W-:Y:S01]  /*13780*/  PRMT R11, R6, 0x7531, R7 ;  /* 0x00007531060b7816 */ /* 0x000fe20000000007 */
[----:B------:R-:W-:Y:S01]  /*13790*/  IMAD.IADD R4, R18, 0x1, R4 ;  /* 0x0000000112047824 */ /* 0x000fe200078e0204 */
[----:B------:R-:W-:-:S04]  /*137a0*/  LOP3.LUT R13, R13, R2, RZ, 0xfc, !PT ;  /* 0x000000020d0d7212 */ /* 0x000fc800078efcff */
[----:B------:R1:W-:Y:S02]  /*137b0*/  STSM.16.M88.4 [R4], R8 ;  /* 0x0000000804007844 */ /* 0x0003e40000000200 */
[----:B-1----:R-:W-:Y:S02]  /*137c0*/  IMAD.IADD R4, R17, 0x1, R12 ;  /* 0x0000000111047824 */ /* 0x002fe400078e020c */
[----:B------:R-:W-:-:S04]  /*137d0*/  VIADD R12, R0, 0x3000 ;  /* 0x00003000000c7836 */ /* 0x000fc80000000000 */
        /* <DEDUP_REMOVED lines=9> */
[----:B-1----:R-:W-:-:S05]  /*13870*/  LOP3.LUT R4, R12, R2, RZ, 0xfc, !PT ;  /* 0x000000020c047212 */ /* 0x002fca00078efcff */
        /* <DEDUP_REMOVED lines=15> */
[----:B------:R-:W-:Y:S01]  /*13970*/  LOP3.LUT R4, R14, R19, RZ, 0xfc, !PT ;  /* 0x000000130e047212 */ /* 0x000fe200078efcff */
[----:B------:R-:W-:Y:S01]  /*13980*/  VIADD R14, R0, 0x6000 ;  /* 0x00006000000e7836 */ /* 0x000fe20000000000 */
[C-C-:B------:R-:W-:Y:S02]  /*13990*/  PRMT R10, R6.reuse, 0x6420, R7.reuse ;  /* 0x00006420060a7816 */ /* 0x140fe40000000007 */
[----:B------:R-:W-:Y:S01]  /*139a0*/  PRMT R11, R6, 0x7531, R7 ;  /* 0x00007531060b7816 */ /* 0x000fe20000000007 */
[----:B------:R-:W-:-:S05]  /*139b0*/  IMAD.IADD R4, R18, 0x1, R4 ;  /* 0x0000000112047824 */ /* 0x000fca00078e0204 */
[----:B------:R1:W-:Y:S02]  /*139c0*/  STSM.16.M88.4 [R4], R8 ;  /* 0x0000000804007844 */ /* 0x0003e40000000200 */
[----:B-1----:R-:W-:Y:S02]  /*139d0*/  IMAD.IADD R4, R17, 0x1, R13 ;  /* 0x0000000111047824 */ /* 0x002fe400078e020d */
[----:B------:R-:W-:-:S04]  /*139e0*/  VIADD R13, R0, 0x4800 ;  /* 0x00004800000d7836 */ /* 0x000fc80000000000 */
        /* <DEDUP_REMOVED lines=9> */
[----:B-1----:R-:W-:-:S05]  /*13a80*/  VIADD R10, R0, 0x3800 ;  /* 0x00003800000a7836 */ /* 0x002fca0000000000 */
[----:B------:R-:W-:-:S05]  /*13a90*/  LOP3.LUT R4, R10, R2, RZ, 0xfc, !PT ;  /* 0x000000020a047212 */ /* 0x000fca00078efcff */
[----:B------:R-:W-:-:S06]  /*13aa0*/  IMAD.IADD R4, R17, 0x1, R4 ;  /* 0x0000000111047824 */ /* 0x000fcc00078e0204 */
[----:B------:R-:W1:Y:S02]  /*13ab0*/  LDSM.16.MT88.4 R4, [R4+0xf200] ;  /* 0x00f200000404783b */ /* 0x000e640000004200 */
[C-C-:B-1----:R-:W-:Y:S02]  /*13ac0*/  PRMT R8, R4.reuse, 0x6420, R5.reuse ;  /* 0x0000642004087816 */ /* 0x142fe40000000005 */
[----:B------:R-:W-:Y:S02]  /*13ad0*/  PRMT R9, R4, 0x7531, R5 ;  /* 0x0000753104097816 */ /* 0x000fe40000000005 */
[----:B------:R-:W-:Y:S02]  /*13ae0*/  LOP3.LUT R4, R10, R19, RZ, 0xfc, !PT ;  /* 0x000000130a047212 */ /* 0x000fe400078efcff */
[C-C-:B------:R-:W-:Y:S02]  /*13af0*/  PRMT R10, R6.reuse, 0x6420, R7.reuse ;  /* 0x00006420060a7816 */ /* 0x140fe40000000007 */
[----:B------:R-:W-:Y:S01]  /*13b00*/  PRMT R11, R6, 0x7531, R7 ;  /* 0x00007531060b7816 */ /* 0x000fe20000000007 */
[----:B------:R-:W-:-:S05]  /*13b10*/  IMAD.IADD R4, R18, 0x1, R4 ;  /* 0x0000000112047824 */ /* 0x000fca00078e0204 */
[----:B------:R1:W-:Y:S02]  /*13b20*/  STSM.16.M88.4 [R4], R8 ;  /* 0x0000000804007844 */ /* 0x0003e40000000200 */
[C---:B-1----:R-:W-:Y:S02]  /*13b30*/  LOP3.LUT R4, R14.reuse, R2, RZ, 0xfc, !PT ;  /* 0x000000020e047212 */ /* 0x042fe400078efcff */
[----:B------:R-:W-:-:S03]  /*13b40*/  LOP3.LUT R14, R14, R19, RZ, 0xfc, !PT ;  /* 0x000000130e0e7212 */ /* 0x000fc600078efcff */
[----:B------:R-:W-:Y:S02]  /*13b50*/  IMAD.IADD R4, R17, 0x1, R4 ;  /* 0x0000000111047824 */ /* 0x000fe400078e0204 */
[----:B------:R-:W-:-:S04]  /*13b60*/  IMAD.IADD R14, R18, 0x1, R14 ;  /* 0x00000001120e7824 */ /* 0x000fc800078e020e */
        /* <DEDUP_REMOVED lines=21> */
[C---:B------:R-:W-:Y:S02]  /*13cc0*/  VIADD R12, R0.reuse, 0x6800 ;  /* 0x00006800000c7836 */ /* 0x040fe40000000000 */
[----:B------:R-:W-:Y:S02]  /*13cd0*/  VIADD R0, R0, 0x7000 ;  /* 0x0000700000007836 */ /* 0x000fe40000000000 */
[----:B------:R-:W1:Y:S02]  /*13ce0*/  LDSM.16.MT88.4 R4, [R4+0xf200] ;  /* 0x00f200000404783b */ /* 0x000e640000004200 */
[----:B-1----:R-:W-:-:S02]  /*13cf0*/  PRMT R8, R4, 0x6420, R5 ;  /* 0x0000642004087816 */ /* 0x002fc40000000005 */
        /* <DEDUP_REMOVED lines=18> */
[----:B-1----:R-:W-:-:S06]  /*13e20*/  IMAD.IADD R4, R17, 0x1, R21 ;  /* 0x0000000111047824 */ /* 0x002fcc00078e0215 */
[----:B------:R-:W1:Y:S02]  /*13e30*/  LDSM.16.MT88.4 R4, [R4+0xf200] ;  /* 0x00f200000404783b */ /* 0x000e640000004200 */
[C-C-:B-1----:R-:W-:Y:S02]  /*13e40*/  PRMT R8, R4.reuse, 0x6420, R5.reuse ;  /* 0x0000642004087816 */ /* 0x142fe40000000005 */
[----:B------:R-:W-:Y:S01]  /*13e50*/  PRMT R9, R4, 0x7531, R5 ;  /* 0x0000753104097816 */ /* 0x000fe20000000005 */
[----:B------:R-:W-:Y:S01]  /*13e60*/  IMAD.IADD R4, R17, 0x1, R13 ;  /* 0x0000000111047824 */ /* 0x000fe200078e020d */
[C-C-:B------:R-:W-:Y:S02]  /*13e70*/  PRMT R10, R6.reuse, 0x6420, R7.reuse ;  /* 0x00006420060a7816 */ /* 0x140fe40000000007 */
[----:B------:R-:W-:-:S05]  /*13e80*/  PRMT R11, R6, 0x7531, R7 ;  /* 0x00007531060b7816 */ /* 0x000fca0000000007 */
[----:B------:R-:W-:Y:S04]  /*13e90*/  STSM.16.M88.4 [R14], R8 ;  /* 0x000000080e007844 */ /* 0x000fe80000000200 */
[----:B------:R-:W1:Y:S02]  /*13ea0*/  LDSM.16.MT88.4 R4, [R4+0xf200] ;  /* 0x00f200000404783b */ /* 0x000e640000004200 */
[C-C-:B-1----:R-:W-:Y:S02]  /*13eb0*/  PRMT R8, R4.reuse, 0x6420, R5.reuse ;  /* 0x0000642004087816 */ /* 0x142fe40000000005 */
[----:B------:R-:W-:Y:S02]  /*13ec0*/  PRMT R9, R4, 0x7531, R5 ;  /* 0x0000753104097816 */ /* 0x000fe40000000005 */
[----:B------:R-:W-:-:S02]  /*13ed0*/  LOP3.LUT R4, R0, R2, RZ, 0xfc, !PT ;  /* 0x0000000200047212 */ /* 0x000fc400078efcff */
[----:B------:R1:W5:Y:S01]  /*13ee0*/  LDL.LU R2, [R1+0x44] ;  /* 0x0000440001027983 */ /* 0x0003620000300800 */
[C-C-:B------:R-:W-:Y:S02]  /*13ef0*/  PRMT R10, R6.reuse, 0x6420, R7.reuse ;  /* 0x00006420060a7816 */ /* 0x140fe40000000007 */
[----:B------:R-:W-:Y:S01]  /*13f00*/  PRMT R11, R6, 0x7531, R7 ;  /* 0x00007531060b7816 */ /* 0x000fe20000000007 */
[----:B------:R-:W-:-:S04]  /*13f10*/  IMAD.IADD R4, R17, 0x1, R4 ;  /* 0x0000000111047824 */ /* 0x000fc800078e0204 */
[----:B------:R-:W-:Y:S04]  /*13f20*/  STSM.16.M88.4 [R12], R8 ;  /* 0x000000080c007844 */ /* 0x000fe80000000200 */
[----:B------:R-:W2:Y:S01]  /*13f30*/  LDSM.16.MT88.4 R4, [R4+0xf200] ;  /* 0x00f200000404783b */ /* 0x000ea20000004200 */
[----:B------:R-:W-:-:S05]  /*13f40*/  LOP3.LUT R0, R0, R19, RZ, 0xfc, !PT ;  /* 0x0000001300007212 */ /* 0x000fca00078efcff */
[----:B------:R-:W-:Y:S01]  /*13f50*/  IMAD.IADD R0, R18, 0x1, R0 ;  /* 0x0000000112007824 */ /* 0x000fe200078e0200 */
[C-C-:B--2---:R-:W-:Y:S02]  /*13f60*/  PRMT R8, R4.reuse, 0x6420, R5.reuse ;  /* 0x0000642004087816 */ /* 0x144fe40000000005 */
        /* <DEDUP_REMOVED lines=12> */
.L_x_3382:
[----:B-1----:R-:W1:Y:S01]  /*14030*/  S2R R0, SR_TID.X ;  /* 0x0000000000007919 */ /* 0x002e620000002100 */
[----:B--2---:R2:W-:Y:S01]  /*14040*/  SYNCS.ARRIVE.TRANS64.A1T0 RZ, [R3+URZ+0x33450], RZ ;  /* 0x033450ff03ff79a7 */ /* 0x0045e2000810003f */
[----:B------:R3:W5:Y:S01]  /*14050*/  LDL R8, [R1+0x4] ;  /* 0x0000040001087983 */ /* 0x0007620000100800 */
[----:B-1----:R-:W-:-:S03]  /*14060*/  LOP3.LUT R4, R0, 0x7f, RZ, 0xc0, !PT ;  /* 0x0000007f00047812 */ /* 0x002fc600078ec0ff */
[----:B------:R-:W4:Y:S01]  /*14070*/  LDL R0, [R1+0x18] ;  /* 0x0000180001007983 */ /* 0x000f220000100800 */
[----:B------:R-:W-:Y:S01]  /*14080*/  BAR.SYNC.DEFER_BLOCKING 0x2, 0x80 ;  /* 0x0082000000007b1d */ /* 0x000fe20000010000 */
[----:B------:R-:W-:-:S13]  /*14090*/  ISETP.NE.AND P0, PT, R4, RZ, PT ;  /* 0x000000ff0400720c */ /* 0x000fda0003f05270 */
[----:B--2---:R-:W-:-:S05]  /*140a0*/  @!P0 VIADD R3, R3, 0x33480 ;  /* 0x0003348003038836 */ /* 0x004fca0000000000 */
[----:B------:R-:W-:-:S04]  /*140b0*/  @!P0 PRMT R3, RZ, 0x654, R3 ;  /* 0x00000654ff038816 */ /* 0x000fc80000000003 */
[----:B------:R3:W-:Y:S01]  /*140c0*/  @!P0 SYNCS.ARRIVE.TRANS64.RED.A1T0 RZ, [R3+URZ], RZ ;  /* 0x000000ff03ff89a7 */ /* 0x0007e2000810043f */
[C---:B----45:R-:W-:Y:S01]  /*140d0*/  ISETP.GT.AND P0, PT, R2.reuse, R0, PT ;  /* 0x000000000200720c */ /* 0x070fe20003f04270 */
[----:B------:R-:W-:Y:S01]  /*140e0*/  VIADD R2, R2, 0xffffffff ;  /* 0xffffffff02027836 */ /* 0x000fe20000000000 */
[----:B------:R3:W5:Y:S11]  /*140f0*/  LDL R0, [R1+0xc] ;  /* 0x00000c0001007983 */ /* 0x0007760000100800 */
[----:B---3--:R-:W-:Y:S05]  /*14100*/  @P0 BRA `(.L_x_3383) ;  /* 0xffffffe400fc0947 */ /* 0x008fea000383ffff */
.L_x_3359:
[----:B------:R-:W1:Y:S01]  /*14110*/  S2R R3, SR_TID.X ;  /* 0x0000000000037919 */ /* 0x000e620000002100 */
[----:B------:R-:W-:Y:S01]  /*14120*/  BSSY B0, `(.L_x_3384) ;  /* 0x0000011000007945 */ /* 0x000fe20003800000 */
[----:B-1----:R-:W-:-:S04]  /*14130*/  LOP3.LUT R3, R3, 0x7f, RZ, 0xc0, !PT ;  /* 0x0000007f03037812 */ /* 0x002fc800078ec0ff */
[----:B------:R-:W-:-:S13]  /*14140*/  ISETP.NE.AND P0, PT, R3, RZ, PT ;  /* 0x000000ff0300720c */ /* 0x000fda0003f05270 */
[----:B------:R-:W-:Y:S05]  /*14150*/  @P0 BRA `(.L_x_3385) ;  /* 0x0000000000340947 */ /* 0x000fea0003800000 */
[----:B------:R-:W1:Y:S01]  /*14160*/  S2R R3, SR_LANEID ;  /* 0x0000000000037919 */ /* 0x000e620000000000 */
[----:B------:R-:W-:Y:S02]  /*14170*/  VOTEU.ANY UR4, UPT, PT ;  /* 0x0000000000047886 */ /* 0x000fe400038e0100 */
[----:B0----5:R-:W1:Y:S08]  /*14180*/  FLO.U32 R0, UR4 ;  /* 0x0000000400007d00 */ /* 0x021e7000080e0000 */
[----:B--2---:R-:W0:Y:S01]  /*14190*/  POPC R5, UR4 ;  /* 0x0000000400057d09 */ /* 0x004e220008000000 */
[----:B-1----:R-:W-:-:S02]  /*141a0*/  ISETP.EQ.U32.AND P1, PT, R0, R3, PT ;  /* 0x000000030000720c */ /* 0x002fc40003f22070 */
[----:B------:R-:W0:Y:S11]  /*141b0*/  LDC.64 R2, c[0x0][0xc60] ;  /* 0x00031800ff027b82 */ /* 0x000e360000000a00 */
[----:B0-----:R-:W2:Y:S01]  /*141c0*/  @P1 ATOMG.E.ADD.STRONG.GPU PT, R3, desc[UR50][R2.64], R5 ;  /* 0x00000005020319a8 */ /* 0x001ea200081ee1f2 */
[----:B------:R-:W0:Y:S02]  /*141d0*/  S2R R4, SR_LTMASK ;  /* 0x0000000000047919 */ /* 0x000e240000003900 */
[----:B0-----:R-:W-:-:S04]  /*141e0*/  LOP3.LUT R4, R4, UR4, RZ, 0xc0, !PT ;  /* 0x0000000404047c12 */ /* 0x001fc8000f8ec0ff */
[----:B------:R-:W0:Y:S01]  /*141f0*/  POPC R7, R4 ;  /* 0x0000000400077309 */ /* 0x000e220000000000 */
[----:B--2---:R-:W0:Y:S02]  /*14200*/  SHFL.IDX PT, R0, R3, R0, 0x1f ;  /* 0x00001f0003007589 */ /* 0x004e2400000e0000 */
[----:B0-----:R-:W-:-:S05]  /*14210*/  IADD3 R0, R0, UR41, R7 ;  /* 0x0000002900007c10 */ /* 0x001fca000fffe007 */
[----:B------:R1:W-:Y:S02]  /*14220*/  STL [R1+0x20], R0 ;  /* 0x0000200001007387 */ /* 0x0003e40000100800 */
.L_x_3385:
[----:B------:R-:W-:Y:S05]  /*14230*/  BSYNC B0 ;  /* 0x0000000000007941 */ /* 0x000fea0003800000 */
.L_x_3384:
[----:B------:R-:W-:-:S06]  /*14240*/  UISETP.NE.AND UP0, UPT, UR39, 0x3, UPT ;  /* 0x000000032700788c */ /* 0x000fcc000bf05270 */
[----:B------:R-:W-:-:S13]  /*14250*/  PLOP3.LUT P1, PT, PT, PT, UP0, 0x80, 0x0 ;  /* 0x000000000000781c */ /* 0x000fda0003f2f008 */
[----:B------:R-:W-:Y:S05]  /*14260*/  @!P1 BRA `(.L_x_3386) ;  /* 0x0000000000049947 */ /* 0x000fea0003800000 */
[----:B------:R-:W-:Y:S01]  /*14270*/  BPT.TRAP 0x1 ;  /* 0x000000040000795c */ /* 0x000fe20000300000 */
.L_x_3386:
[----:B------:R-:W3:Y:S04]  /*14280*/  LDL R3, [R1+0xc] ;  /* 0x00000c0001037983 */ /* 0x000ee80000100800 */
[----:B------:R-:W4:Y:S01]  /*14290*/  LDL R2, [R1+0x4] ;  /* 0x0000040001027983 */ /* 0x000f220000100800 */
[----:B01---5:R-:W-:Y:S01]  /*142a0*/  IMAD.U32 R0, RZ, RZ, UR42 ;  /* 0x0000002aff007e24 */ /* 0x023fe2000f8e00ff */
[----:B------:R-:W-:Y:S04]  /*142b0*/  BSSY B0, `(.L_x_3387) ;  /* 0x0000007000007945 */ /* 0x000fe80003800000 */
[----:B------:R-:W-:-:S02]  /*142c0*/  ISETP.NE.AND P2, PT, R0, 0x3, PT ;  /* 0x000000030000780c */ /* 0x000fc40003f45270 */
[----:B---3--:R-:W-:-:S04]  /*142d0*/  LOP3.LUT R3, R3, 0x1, RZ, 0x3c, !PT ;  /* 0x0000000103037812 */ /* 0x008fc800078e3cff */
[----:B------:R-:W-:Y:S01]  /*142e0*/  SHF.L.U32 R3, R3, 0x1f, RZ ;  /* 0x0000001f03037819 */ /* 0x000fe200000006ff */
[----:B----4-:R-:W-:-:S04]  /*142f0*/  IMAD R0, R2, 0x8, R17 ;  /* 0x0000000802007824 */ /* 0x010fc800078e0211 */
[----:B------:R-:W0:Y:S02]  /*14300*/  SYNCS.PHASECHK.TRANS64.TRYWAIT P1, [R0+URZ+0x33470], R3 ;  /* 0x03347003000075a7 */ /* 0x000e24000802017f */
[----:B0-----:R-:W-:Y:S05]  /*14310*/  @!P1 BRA `(.L_x_3388) ;  /* 0x0000002400d89947 */ /* 0x001fea0003800000 */
.L_x_3438:
[----:B------:R-:W-:Y:S05]  /*14320*/  BSYNC B0 ;  /* 0x0000000000007941 */ /* 0x000fea0003800000 */
.L_x_3387:
[----:B------:R-:W-:Y:S05]  /*14330*/  @!P2 BRA `(.L_x_3389) ;  /* 0x000000000004a947 */ /* 0x000fea0003800000 */
[----:B------:R-:W-:Y:S01]  /*14340*/  BPT.TRAP 0x1 ;  /* 0x000000040000795c */ /* 0x000fe20000300000 */
.L_x_3389:
[----:B------:R-:W0:Y:S02]  /*14350*/  LDL R2, [R1+0xc] ;  /* 0x00000c0001027983 */ /* 0x000e240000100800 */
[----:B0-----:R-:W-:-:S04]  /*14360*/  SHF.L.U32 R3, R2, 0x1f, RZ ;  /* 0x0000001f02037819 */ /* 0x001fc800000006ff */
[----:B------:R-:W0:Y:S02]  /*14370*/  SYNCS.PHASECHK.TRANS64.TRYWAIT P1, [R0+URZ+0x33460], R3 ;  /* 0x03346003000075a7 */ /* 0x000e24000802017f */
[----:B0-----:R-:W-:Y:S05]  /*14380*/  @!P1 BRA `(.L_x_3390) ;  /* 0x0000002400d09947 */ /* 0x001fea0003800000 */
.L_x_3439:
[----:B------:R-:W3:Y:S04]  /*14390*/  LDL R2, [R1+0x4] ;  /* 0x0000040001027983 */ /* 0x000ee80000100800 */
[----:B------:R-:W4:Y:S01]  /*143a0*/  LDL R15, [R1] ;  /* 0x00000000010f7983 */ /* 0x000f220000100800 */
[----:B------:R-:W-:Y:S05]  /*143b0*/  WARPSYNC.ALL ;  /* 0x0000000000007948 */ /* 0x000fea0003800000 */
[----:B---3--:R-:W-:-:S04]  /*143c0*/  IMAD R2, R2, 0x7800, RZ ;  /* 0x0000780002027824 */ /* 0x008fc800078e02ff */
[C---:B------:R-:W-:Y:S01]  /*143d0*/  VIADD R13, R2.reuse, 0x2800 ;  /* 0x00002800020d7836 */ /* 0x040fe20000000000 */
[C---:B----4-:R-:W-:Y:S01]  /*143e0*/  LOP3.LUT R4, R2.reuse, R15, RZ, 0xfc, !PT ;  /* 0x0000000f02047212 */ /* 0x050fe200078efcff */
[C---:B------:R-:W-:Y:S01]  /*143f0*/  VIADD R20, R2.reuse, 0x5000 ;  /* 0x0000500002147836 */ /* 0x040fe20000000000 */
[C---:B0-----:R-:W-:Y:S01]  /*14400*/  LOP3.LUT R3, R2.reuse, R19, RZ, 0xfc, !PT ;  /* 0x0000001302037212 */ /* 0x041fe200078efcff */
[----:B------:R-:W-:Y:S02]  /*14410*/  VIADD R12, R2, 0x1000 ;  /* 0x00001000020c7836 */ /* 0x000fe40000000000 */
[----:B------:R-:W-:Y:S02]  /*14420*/  IMAD.IADD R4, R17, 0x1, R4 ;  /* 0x0000000111047824 */ /* 0x000fe400078e0204 */
[----:B------:R-:W-:Y:S02]  /*14430*/  IMAD.IADD R3, R18, 0x1, R3 ;  /* 0x0000000112037824 */ /* 0x000fe400078e0203 */
[----:B------:R-:W-:-:S02]  /*14440*/  VIADD R14, R2, 0x1800 ;  /* 0x00001800020e7836 */ /* 0x000fc40000000000 */
[----:B--2---:R-:W0:Y:S01]  /*14450*/  LDSM.16.MT88.4 R4, [R4+0xf200] ;  /* 0x00f200000404783b */ /* 0x004e220000004200 */
[----:B------:R-:W-:Y:S01]  /*14460*/  VIADD R16, R2, 0x2000 ;  /* 0x0000200002107836 */ /* 0x000fe20000000000 */
[C-C-:B0-----:R-:W-:Y:S02]  /*14470*/  PRMT R8, R4.reuse, 0x6420, R5.reuse ;  /* 0x0000642004087816 */ /* 0x141fe40000000005 */
[----:B------:R-:W-:Y:S02]  /*14480*/  PRMT R9, R4, 0x7531, R5 ;  /* 0x0000753104097816 */ /* 0x000fe40000000005 */
[C-C-:B------:R-:W-:Y:S02]  /*14490*/  PRMT R10, R6.reuse, 0x6420, R7.reuse ;  /* 0x00006420060a7816 */ /* 0x140fe40000000007 */
[----:B------:R-:W-:-:S05]  /*144a0*/  PRMT R11, R6, 0x7531, R7 ;  /* 0x00007531060b7816 */ /* 0x000fca0000000007 */
[----:B------:R0:W-:Y:S02]  /*144b0*/  STSM.16.M88.4 [R3], R8 ;  /* 0x0000000803007844 */ /* 0x0001e40000000200 */
[----:B0-----:R-:W-:-:S05]  /*144c0*/  LOP3.LUT R3, R13, R15, RZ, 0xfc, !PT ;  /* 0x0000000f0d037212 */ /* 0x001fca00078efcff */
[----:B------:R-:W-:-:S05]  /*144d0*/  IMAD.IADD R3, R17, 0x1, R3 ;  /* 0x0000000111037824 */ /* 0x000fca00078e0203 */
[----:B------:R0:W1:Y:S02]  /*144e0*/  LDSM.16.MT88.4 R4, [R3+0xf200] ;  /* 0x00f200000304783b */ /* 0x0000640000004200 */
[----:B0-----:R-:W-:Y:S01]  /*144f0*/  VIADD R3, R2, 0x800 ;  /* 0x0000080002037836 */ /* 0x001fe20000000000 */
[C-C-:B-1----:R-:W-:Y:S02]  /*14500*/  PRMT R8, R4.reuse, 0x6420, R5.reuse ;  /* 0x0000642004087816 */ /* 0x142fe40000000005 */
[----:B------:R-:W-:Y:S02]  /*14510*/  PRMT R9, R4, 0x7531, R5 ;  /* 0x0000753104097816 */ /* 0x000fe40000000005 */
[C---:B------:R-:W-:Y:S02]  /*14520*/  LOP3.LUT R4, R3.reuse, R19, RZ, 0xfc, !PT ;  /* 0x0000001303047212 */ /* 0x040fe400078efcff */
[C-C-:B------:R-:W-:Y:S02]  /*14530*/  PRMT R10, R6.reuse, 0x6420, R7.reuse ;  /* 0x00006420060a7816 */ /* 0x140fe40000000007 */
[----:B------:R-:W-:Y:S01]  /*14540*/  PRMT R11, R6, 0x7531, R7 ;  /* 0x00007531060b7816 */ /* 0x000fe20000000007 */
[----:B------:R-:W-:Y:S01]  /*14550*/  IMAD.IADD R4, R18, 0x1, R4 ;  /* 0x0000000112047824 */ /* 0x000fe200078e0204 */
[----:B------:R-:W-:-:S04]  /*14560*/  LOP3.LUT R3, R3, R15, RZ, 0xfc, !PT ;  /* 0x0000000f03037212 */ /* 0x000fc800078efcff */
[----:B------:R0:W-:Y:S01]  /*14570*/  STSM.16.M88.4 [R4], R8 ;  /* 0x0000000804007844 */ /* 0x0001e20000000200 */
[----:B------:R-:W-:Y:S01]  /*14580*/  IMAD.IADD R3, R17, 0x1, R3 ;  /* 0x0000000111037824 */ /* 0x000fe200078e0203 */
[----:B0-----:R-:W-:-:S05]  /*14590*/  LOP3.LUT R4, R20, R15, RZ, 0xfc, !PT ;  /* 0x0000000f14047212 */ /* 0x001fca00078efcff */
[----:B------:R-:W-:-:S06]  /*145a0*/  IMAD.IADD R4, R17, 0x1, R4 ;  /* 0x0000000111047824 */ /* 0x000fcc00078e0204 */
[----:B------:R-:W0:Y:S02]  /*145b0*/  LDSM.16.MT88.4 R4, [R4+0xf200] ;  /* 0x00f200000404783b */ /* 0x000e240000004200 */
[C-C-:B0-----:R-:W-:Y:S02]  /*145c0*/  PRMT R8, R4.reuse, 0x6420, R5.reuse ;  /* 0x0000642004087816 */ /* 0x141fe40000000005 */
[----:B------:R-:W-:Y:S02]  /*145d0*/  PRMT R9, R4, 0x7531, R5 ;  /* 0x0000753104097816 */ /* 0x000fe40000000005 */
[----:B------:R-:W-:Y:S02]  /*145e0*/  LOP3.LUT R4, R12, R19, RZ, 0xfc, !PT ;  /* 0x000000130c047212 */ /* 0x000fe400078efcff */
[C-C-:B------:R-:W-:Y:S02]  /*145f0*/  PRMT R10, R6.reuse, 0x6420, R7.reuse ;  /* 0x00006420060a7816 */ /* 0x140fe40000000007 */
[----:B------:R-:W-:Y:S01]  /*14600*/  PRMT R11, R6, 0x7531, R7 ;  /* 0x00007531060b7816 */ /* 0x000fe20000000007 */
[----:B------:R-:W-:-:S05]  /*14610*/  IMAD.IADD R4, R18, 0x1, R4 ;  /* 0x0000000112047824 */ /* 0x000fca00078e0204 */
[----:B------:R-:W-:Y:S04]  /*14620*/  STSM.16.M88.4 [R4], R8 ;  /* 0x0000000804007844 */ /* 0x000fe80000000200 */
[----:B------:R0:W1:Y:S02]  /*14630*/  LDSM.16.MT88.4 R4, [R3+0xf200] ;  /* 0x00f200000304783b */ /* 0x0000640000004200 */
[----:B0-----:R-:W-:-:S05]  /*14640*/  LOP3.LUT R3, R14, R19, RZ, 0xfc, !PT ;  /* 0x000000130e037212 */ /* 0x001fca00078efcff */
[----:B------:R-:W-:Y:S01]  /*14650*/  IMAD.IADD R3, R18, 0x1, R3 ;  /* 0x0000000112037824 */ /* 0x000fe200078e0203 */
[C-C-:B-1----:R-:W-:Y:S02]  /*14660*/  PRMT R8, R4.reuse, 0x6420, R5.reuse ;  /* 0x0000642004087816 */ /* 0x142fe40000000005 */
[----:B------:R-:W-:Y:S02]  /*14670*/  PRMT R9, R4, 0x7531, R5 ;  /* 0x0000753104097816 */ /* 0x000fe40000000005 */
[C-C-:B------:R-:W-:Y:S02]  /*14680*/  PRMT R10, R6.reuse, 0x6420, R7.reuse ;  /* 0x00006420060a7816 */ /* 0x140fe40000000007 */
[----:B------:R-:W-:-:S05]  /*14690*/  PRMT R11, R6, 0x7531, R7 ;  /* 0x00007531060b7816 */ /* 0x000fca0000000007 */
[----:B------:R0:W-:Y:S02]  /*146a0*/  STSM.16.M88.4 [R3], R8 ;  /* 0x0000000803007844 */ /* 0x0001e40000000200 */
[----:B0-----:R-:W-:-:S05]  /*146b0*/  VIADD R3, R2, 0x3000 ;  /* 0x0000300002037836 */ /* 0x001fca0000000000 */
[C---:B------:R-:W-:Y:S02]  /*146c0*/  LOP3.LUT R4, R3.reuse, R15, RZ, 0xfc, !PT ;  /* 0x0000000f03047212 */ /* 0x040fe400078efcff */
[----:B------:R-:W-:-:S03]  /*146d0*/  LOP3.LUT R3, R3, R19, RZ, 0xfc, !PT ;  /* 0x0000001303037212 */ /* 0x000fc600078efcff */
[----:B------:R-:W-:Y:S02]  /*146e0*/  IMAD.IADD R4, R17, 0x1, R4 ;  /* 0x0000000111047824 */ /* 0x000fe400078e0204 */
[----:B------:R-:W-:-:S04]  /*146f0*/  IMAD.IADD R3, R18, 0x1, R3 ;  /* 0x0000000112037824 */ /* 0x000fc800078e0203 */
[----:B------:R-:W0:Y:S02]  /*14700*/  LDSM.16.MT88.4 R4, [R4+0xf200] ;  /* 0x00f200000404783b */ /* 0x000e240000004200 */
[C-C-:B0-----:R-:W-:Y:S02]  /*14710*/  PRMT R8, R4.reuse, 0x6420, R5.reuse ;  /* 0x0000642004087816 */ /* 0x141fe40000000005 */
[----:B------:R-:W-:Y:S02]  /*14720*/  PRMT R9, R4, 0x7531, R5 ;  /* 0x0000753104097816 */ /* 0x000fe40000000005 */
[----:B------:R-:W-:Y:S02]  /*14730*/  LOP3.LUT R4, R16, R19, RZ, 0xfc, !PT ;  /* 0x0000001310047212 */ /* 0x000fe400078efcff */
[C-C-:B------:R-:W-:Y:S02]  /*14740*/  PRMT R10, R6.reuse, 0x6420, R7.reuse ;  /* 0x00006420060a7816 */ /* 0x140fe40000000007 */
[----:B------:R-:W-:Y:S01]  /*14750*/  PRMT R11, R6, 0x7531, R7 ;  /* 0x00007531060b7816 */ /* 0x000fe20000000007 */
[----:B------:R-:W-:-:S05]  /*14760*/  IMAD.IADD R4, R18, 0x1, R4 ;  /* 0x0000000112047824 */ /* 0x000fca00078e0204 */
[----:B------:R0:W-:Y:S02]  /*14770*/  STSM.16.M88.4 [R4], R8 ;  /* 0x0000000804007844 */ /* 0x0001e40000000200 */
[----:B0-----:R-:W-:Y:S02]  /*14780*/  IMAD.MOV.U32 R11, RZ, RZ, R15 ;  /* 0x000000ffff0b7224 */ /* 0x001fe400078e000f */
[----:B------:R-:W-:-:S05]  /*14790*/  VIADD R15, R2, 0x5800 ;  /* 0x00005800020f7836 */ /* 0x000fca0000000000 */
[----:B------:R-:W-:-:S05]  /*147a0*/  LOP3.LUT R4, R15, R11, RZ, 0xfc, !PT ;  /* 0x0000000b0f047212 */ /* 0x000fca00078efcff */
[----:B------:R-:W-:-:S06]  /*147b0*/  IMAD.IADD R4, R17, 0x1, R4 ;  /* 0x0000000111047824 */ /* 0x000fcc00078e0204 */
[----:B------:R-:W0:Y:S02]  /*147c0*/  LDSM.16.MT88.4 R4, [R4+0xf200] ;  /* 0x00f200000404783b */ /* 0x000e240000004200 */
[C-C-:B0-----:R-:W-:Y:S02]  /*147d0*/  PRMT R8, R4.reuse, 0x6420, R5.reuse ;  /* 0x0000642004087816 */ /* 0x141fe40000000005 */
[----:B------:R-:W-:Y:S01]  /*147e0*/  PRMT R9, R4, 0x7531, R5 ;  /* 0x0000753104097816 */ /* 0x000fe20000000005 */
[----:B------:R-:W-:Y:S01]  /*147f0*/  IMAD.MOV.U32 R5, RZ, RZ, R11 ;  /* 0x000000ffff057224 */ /* 0x000fe200078e000b */
[----:B------:R-:W-:Y:S01]  /*14800*/  LOP3.LUT R4, R13, R19, RZ, 0xfc, !PT ;  /* 0x000000130d047212 */ /* 0x000fe200078efcff */
[----:B------:R-:W-:Y:S01]  /*14810*/  VIADD R13, R2, 0x6000 ;  /* 0x00006000020d7836 */ /* 0x000fe20000000000 */
[C-C-:B------:R-:W-:Y:S02]  /*14820*/  PRMT R10, R6.reuse, 0x6420, R7.reuse ;  /* 0x00006420060a7816 */ /* 0x140fe40000000007 */
[----:B------:R-:W-:Y:S01]  /*14830*/  PRMT R11, R6, 0x7531, R7 ;  /* 0x00007531060b7816 */ /* 0x000fe20000000007 */
[----:B------:R-:W-:Y:S01]  /*14840*/  IMAD.IADD R4, R18, 0x1, R4 ;  /* 0x0000000112047824 */ /* 0x000fe200078e0204 */
[----:B------:R-:W-:-:S04]  /*14850*/  LOP3.LUT R12, R12, R5, RZ, 0xfc, !PT ;  /* 0x000000050c0c7212 */ /* 0x000fc800078efcff */
[----:B------:R0:W-:Y:S02]  /*14860*/  STSM.16.M88.4 [R4], R8 ;  /* 0x0000000804007844 */ /* 0x0001e40000000200 */
[----:B0-----:R-:W-:Y:S02]  /*14870*/  IMAD.IADD R4, R17, 0x1, R12 ;  /* 0x0000000111047824 */ /* 0x001fe400078e020c */
[----:B------:R-:W-:-:S04]  /*14880*/  IMAD.MOV.U32 R12, RZ, RZ, R5 ;  /* 0x000000ffff0c7224 */ /* 0x000fc800078e0005 */
[----:B------:R-:W0:Y:S01]  /*14890*/  LDSM.16.MT88.4 R4, [R4+0xf200] ;  /* 0x00f200000404783b */ /* 0x000e220000004200 */
[----:B------:R-:W-:Y:S02]  /*148a0*/  LOP3.LUT R14, R14, R12, RZ, 0xfc, !PT ;  /* 0x0000000c0e0e7212 */ /* 0x000fe400078efcff */
[C-C-:B0-----:R-:W-:Y:S02]  /*148b0*/  PRMT R8, R4.reuse, 0x6420, R5.reuse ;  /* 0x0000642004087816 */ /* 0x141fe40000000005 */
        /* <DEDUP_REMOVED lines=21> */
[----:B------:R-:W-:Y:S02]  /*14a10*/  LOP3.LUT R4, R3, R19, RZ, 0xfc, !PT ;  /* 0x0000001303047212 */ /* 0x000fe400078efcff */
[C-C-:B------:R-:W-:Y:S02]  /*14a20*/  PRMT R10, R6.reuse, 0x6420, R7.reuse ;  /* 0x00006420060a7816 */ /* 0x140fe40000000007 */
[----:B------:R-:W-:Y:S01]  /*14a30*/  PRMT R11, R6, 0x7531, R7 ;  /* 0x00007531060b7816 */ /* 0x000fe20000000007 */
[----:B------:R-:W-:-:S05]  /*14a40*/  IMAD.IADD R4, R18, 0x1, R4 ;  /* 0x0000000112047824 */ /* 0x000fca00078e0204 */
[----:B------:R0:W-:Y:S02]  /*14a50*/  STSM.16.M88.4 [R4], R8 ;  /* 0x0000000804007844 */ /* 0x0001e40000000200 */
[----:B0-----:R-:W-:Y:S02]  /*14a60*/  IMAD.IADD R4, R17, 0x1, R14 ;  /* 0x0000000111047824 */ /* 0x001fe400078e020e */
[----:B------:R-:W-:Y:S02]  /*14a70*/  IMAD.MOV.U32 R14, RZ, RZ, R12 ;  /* 0x000000ffff0e7224 */ /* 0x000fe400078e000c */
[----:B------:R-:W-:Y:S02]  /*14a80*/  VIADD R12, R2, 0x4800 ;  /* 0x00004800020c7836 */ /* 0x000fe40000000000 */
[----:B------:R-:W0:Y:S01]  /*14a90*/  LDSM.16.MT88.4 R4, [R4+0xf200] ;  /* 0x00f200000404783b */ /* 0x000e220000004200 */
[-C--:B------:R-:W-:Y:S02]  /*14aa0*/  LOP3.LUT R3, R3, R14.reuse, RZ, 0xfc, !PT ;  /* 0x0000000e03037212 */ /* 0x080fe400078efcff */
[----:B------:R-:W-:-:S03]  /*14ab0*/  LOP3.LUT R16, R16, R14, RZ, 0xfc, !PT ;  /* 0x0000000e10107212 */ /* 0x000fc600078efcff */
[----:B------:R-:W-:Y:S01]  /*14ac0*/  IMAD.IADD R3, R17, 0x1, R3 ;  /* 0x0000000111037824 */ /* 0x000fe200078e0203 */
[C-C-:B0-----:R-:W-:Y:S02]  /*14ad0*/  PRMT R8, R4.reuse, 0x6420, R5.reuse ;  /* 0x0000642004087816 */ /* 0x141fe40000000005 */
[----:B------:R-:W-:Y:S02]  /*14ae0*/  PRMT R9, R4, 0x7531, R5 ;  /* 0x0000753104097816 */ /* 0x000fe40000000005 */
[----:B------:R-:W-:Y:S02]  /*14af0*/  LOP3.LUT R4, R12, R19, RZ, 0xfc, !PT ;  /* 0x000000130c047212 */ /* 0x000fe400078efcff */
[C-C-:B------:R-:W-:Y:S02]  /*14b00*/  PRMT R10, R6.reuse, 0x6420, R7.reuse ;  /* 0x00006420060a7816 */ /* 0x140fe40000000007 */
[----:B------:R-:W-:Y:S01]  /*14b10*/  PRMT R11, R6, 0x7531, R7 ;  /* 0x00007531060b7816 */ /* 0x000fe20000000007 */
[----:B------:R-:W-:Y:S01]  /*14b20*/  IMAD.IADD R4, R18, 0x1, R4 ;  /* 0x0000000112047824 */ /* 0x000fe200078e0204 */
[----:B------:R-:W-:-:S04]  /*14b30*/  LOP3.LUT R12, R12, R14, RZ, 0xfc, !PT ;  /* 0x0000000e0c0c7212 */ /* 0x000fc800078efcff */
        /* <DEDUP_REMOVED lines=9> */
[C---:B0-----:R-:W-:Y:S02]  /*14bd0*/  VIADD R3, R2.reuse, 0x6800 ;  /* 0x0000680002037836 */ /* 0x041fe40000000000 */
[----:B------:R-:W-:-:S03]  /*14be0*/  VIADD R2, R2, 0x7000 ;  /* 0x0000700002027836 */ /* 0x000fc60000000000 */
        /* <DEDUP_REMOVED lines=12> */
[----:B0-----:R-:W-:-:S06]  /*14cb0*/  IMAD.IADD R4, R17, 0x1, R16 ;  /* 0x0000000111047824 */ /* 0x001fcc00078e0210 */
        /* <DEDUP_REMOVED lines=15> */
[----:B------:R-:W-:Y:S01]  /*14db0*/  IMAD.IADD R6, R17, 0x1, R6 ;  /* 0x0000000111067824 */ /* 0x000fe200078e0206 */
[----:B------:R-:W-:-:S03]  /*14dc0*/  LOP3.LUT R2, R2, R19, RZ, 0xfc, !PT ;  /* 0x0000001302027212 */ /* 0x000fc600078efcff */
[----:B------:R-:W-:Y:S02]  /*14dd0*/  STSM.16.M88.4 [R3], R8 ;  /* 0x0000000803007844 */ /* 0x000fe40000000200 */
[----:B------:R-:W-:Y:S02]  /*14de0*/  IMAD.IADD R18, R18, 0x1, R2 ;  /* 0x0000000112127824 */ /* 0x000fe400078e0202 */
[----:B------:R-:W0:Y:S02]  /*14df0*/  LDSM.16.MT88.4 R4, [R6+0xf200] ;  /* 0x00f200000604783b */ /* 0x000e240000004200 */
        /* <DEDUP_REMOVED lines=13> */
.L_x_3391:
[----:B------:R-:W2:Y:S01]  /*14ed0*/  LDL.LU R4, [R1+0x4] ;  /* 0x0000040001047983 */ /* 0x000ea20000300800 */
[----:B-1----:R2:W-:Y:S03]  /*14ee0*/  SYNCS.ARRIVE.TRANS64.A1T0 RZ, [R0+URZ+0x33450], RZ ;  /* 0x033450ff00ff79a7 */ /* 0x0025e6000810003f */
[----:B------:R-:W3:Y:S01]  /*14ef0*/  LDL.LU R3, [R1+0xc] ;  /* 0x00000c0001037983 */ /* 0x000ee20000300800 */
[----:B------:R-:W-:-:S05]  /*14f00*/  @!P0 VIADD R2, R0, 0x33480 ;  /* 0x0003348000028836 */ /* 0x000fca0000000000 */
[----:B------:R-:W-:Y:S01]  /*14f10*/  @!P0 PRMT R2, RZ, 0x654, R2 ;  /* 0x00000654ff028816 */ /* 0x000fe20000000002 */
[----:B------:R-:W-:Y:S06]  /*14f20*/  BAR.SYNC.DEFER_BLOCKING 0x2, 0x80 ;  /* 0x0082000000007b1d */ /* 0x000fec0000010000 */
[----:B------:R1:W-:Y:S01]  /*14f30*/  @!P0 SYNCS.ARRIVE.TRANS64.RED.A1T0 RZ, [R2+URZ], RZ ;  /* 0x000000ff02ff89a7 */ /* 0x0003e2000810043f */
[----:B--2---:R-:W-:-:S05]  /*14f40*/  VIADD R0, R4, 0x1 ;  /* 0x0000000104007836 */ /* 0x004fca0000000000 */
[----:B------:R-:W-:-:S04]  /*14f50*/  ISETP.NE.AND P0, PT, R0, 0x2, PT ;  /* 0x000000020000780c */ /* 0x000fc80003f05270 */
[----:B-1----:R-:W-:Y:S02]  /*14f60*/  SEL R2, RZ, 0x1, P0 ;  /* 0x00000001ff027807 */ /* 0x002fe40000000000 */
[----:B------:R-:W-:Y:S02]  /*14f70*/  SEL R0, R0, RZ, P0 ;  /* 0x000000ff00007207 */ /* 0x000fe40000000000 */
[----:B---3--:R-:W-:-:S03]  /*14f80*/  LOP3.LUT R3, R3, R2, RZ, 0x3c, !PT ;  /* 0x0000000203037212 */ /* 0x008fc600078e3cff */
[----:B------:R1:W-:Y:S04]  /*14f90*/  STL [R1+0x4], R0 ;  /* 0x0000040001007387 */ /* 0x0003e80000100800 */
[----:B------:R1:W-:Y:S02]  /*14fa0*/  STL [R1+0xc], R3 ;  /* 0x00000c0301007387 */ /* 0x0003e40000100800 */
.L_x_3334:
[----:B------:R-:W-:Y:S05]  /*14fb0*/  BSYNC B7 ;  /* 0x0000000000077941 */ /* 0x000fea0003800000 */
.L_x_3332:
[----:B01----:R-:W2:Y:S02]  /*14fc0*/  LDL R0, [R1+0x14] ;  /* 0x0000140001007983 */ /* 0x003ea40000100800 */
[----:B--2---:R-:W-:-:S13]  /*14fd0*/  LOP3.LUT P0, RZ, R0, 0x2, RZ, 0xc0, !PT ;  /* 0x0000000200ff7812 */ /* 0x004fda000780c0ff */
        /* <DEDUP_REMOVED lines=13> */
.L_x_3392:
[----:B------:R-:W2:Y:S01]  /*150b0*/  LDL.LU R0, [R1+0x20] ;  /* 0x0000200001007983 */ /* 0x000ea20000300800 */
[----:B------:R-:W-:Y:S01]  /*150c0*/  ULDC UR4, c[0x0][0xc3c] ;  /* 0x00030f0000047ab9 */ /* 0x000fe20000000800 */
[----:B------:R-:W0:Y:S02]  /*150d0*/  S2R R2, SR_TID.X ;  /* 0x0000000000027919 */ /* 0x000e240000002100 */
[----:B0-----:R-:W-:-:S04]  /*150e0*/  LOP3.LUT R11, R2, 0x1f, RZ, 0xc0, !PT ;  /* 0x0000001f020b7812 */ /* 0x001fc800078ec0ff */
[C---:B------:R-:W-:Y:S01]  /*150f0*/  ISETP.NE.AND P0, PT, R11.reuse, 0x1f, PT ;  /* 0x0000001f0b00780c */ /* 0x040fe20003f05270 */
[----:B------:R-:W-:-:S05]  /*15100*/  VIADD R6, R11, UR43 ;  /* 0x0000002b0b067c36 */ /* 0x000fca0008000000 */
[----:B------:R-:W-:Y:S01]  /*15110*/  ISETP.GE.OR P1, PT, R6, UR4, !P0 ;  /* 0x0000000406007c0c */ /* 0x000fe2000c726670 */
[----:B------:R-:W-:Y:S02]  /*15120*/  IMAD.MOV.U32 R7, RZ, RZ, RZ ;  /* 0x000000ffff077224 */ /* 0x000fe400078e00ff */
[----:B--2---:R-:W-:-:S10]  /*15130*/  IMAD.MOV.U32 R10, RZ, RZ, R0 ;  /* 0x000000ffff0a7224 */ /* 0x004fd400078e0000 */
[----:B------:R-:W0:Y:S01]  /*15140*/  @!P1 LDC.64 R2, c[0x0][0xc80] ;  /* 0x00032000ff029b82 */ /* 0x000e220000000a00 */
[----:B------:R-:W-:Y:S01]  /*15150*/  IMAD.MOV.U32 R0, RZ, RZ, RZ ;  /* 0x000000ffff007224 */ /* 0x000fe200078e00ff */
[----:B------:R-:W-:Y:S01]  /*15160*/  ISETP.GE.U32.AND P2, PT, R11, 0x2, PT ;  /* 0x000000020b00780c */ /* 0x000fe20003f46070 */
[----:B------:R-:W-:-:S05]  /*15170*/  ULDC UR4, c[0x0][0xc3c] ;  /* 0x00030f0000047ab9 */ /* 0x000fca0000000800 */
[----:B------:R-:W1:Y:S01]  /*15180*/  @!P1 LDC.64 R4, c[0x0][0xc78] ;  /* 0x00031e00ff049b82 */ /* 0x000e620000000a00 */
[----:B0-----:R-:W-:-:S05]  /*15190*/  @!P1 IMAD.WIDE R2, R6, 0x4, R2 ;  /* 0x0000000406029825 */ /* 0x001fca00078e0202 */
[----:B------:R1:W2:Y:S02]  /*151a0*/  @!P1 LDG.E R0, desc[UR50][R2.64] ;  /* 0x0000003202009981 */ /* 0x0002a4000c1e1900 */
[----:B-1----:R-:W-:-:S05]  /*151b0*/  @!P1 IMAD.WIDE R2, R6, 0x4, R4 ;  /* 0x0000000406029825 */ /* 0x002fca00078e0204 */
[----:B------:R-:W2:Y:S01]  /*151c0*/  @!P1 LDG.E R7, desc[UR50][R2.64] ;  /* 0x0000003202079981 */ /* 0x000ea2000c1e1900 */
[C---:B------:R-:W-:Y:S02]  /*151d0*/  ISETP.NE.AND P1, PT, R11.reuse, RZ, PT ;  /* 0x000000ff0b00720c */ /* 0x040fe40003f25270 */
        /* <DEDUP_REMOVED lines=10> */
[----:B------:R-:W-:Y:S04]  /*15280*/  SHFL.IDX PT, R5, R10, 0x1, 0x1f ;  /* 0x00201f000a057f89 */ /* 0x000fe800000e0000 */
[----:B------:R-:W0:Y:S02]  /*15290*/  SHFL.UP PT, R8, R6, 0x4, RZ ;  /* 0x0480000006087989 */ /* 0x000e2400000e00ff */
[----:B0-----:R-:W-:-:S05]  /*152a0*/  SEL R3, R8, RZ, P3 ;  /* 0x000000ff08037207 */ /* 0x001fca0001800000 */
[----:B------:R-:W-:Y:S02]  /*152b0*/  IMAD.IADD R4, R6, 0x1, R3 ;  /* 0x0000000106047824 */ /* 0x000fe400078e0203 */
[----:B------:R-:W0:Y:S01]  /*152c0*/  LDC R3, c[0x0][0xc38] ;  /* 0x00030e00ff037b82 */ /* 0x000e220000000800 */
[----:B------:R-:W-:Y:S02]  /*152d0*/  IMAD.MOV.U32 R6, RZ, RZ, RZ ;  /* 0x000000ffff067224 */ /* 0x000fe400078e00ff */
[----:B------:R-:W1:Y:S02]  /*152e0*/  SHFL.UP PT, R2, R4, 0x8, RZ ;  /* 0x0500000004027989 */ /* 0x000e6400000e00ff */
[----:B-1----:R-:W-:-:S05]  /*152f0*/  SEL R9, R2, RZ, P4 ;  /* 0x000000ff02097207 */ /* 0x002fca0002000000 */
[----:B------:R-:W-:Y:S02]  /*15300*/  IMAD.IADD R9, R4, 0x1, R9 ;  /* 0x0000000104097824 */ /* 0x000fe400078e0209 */
[----:B------:R-:W-:Y:S04]  /*15310*/  SHFL.IDX PT, R4, R10, RZ, 0x1f ;  /* 0x00001fff0a047589 */ /* 0x000fe800000e0000 */
        /* <DEDUP_REMOVED lines=8> */
.L_x_3396:
[----:B------:R-:W-:-:S04]  /*153a0*/  UIADD3 UR43, UR43, 0x1f, URZ ;  /* 0x0000001f2b2b7890 */ /* 0x000fc8000fffe03f */
[----:B------:R-:W-:-:S06]  /*153b0*/  UISETP.GE.AND UP0, UPT, UR43, UR4, UPT ;  /* 0x000000042b00728c */ /* 0x000fcc000bf06270 */
[----:B------:R-:W-:-:S13]  /*153c0*/  PLOP3.LUT P6, PT, PT, PT, UP0, 0x40, 0x0 ;  /* 0x000000000000781c */ /* 0x000fda0003fce808 */
[----:B------:R-:W-:Y:S05]  /*153d0*/  @!P6 BRA `(.L_x_3395) ;  /* 0x0000000400b0e947 */ /* 0x000fea0003800000 */
[----:B------:R-:W0:Y:S02]  /*153e0*/  S2R R0, SR_TID.X ;  /* 0x0000000000007919 */ /* 0x000e240000002100 */
        /* <DEDUP_REMOVED lines=33> */
.L_x_3394:
        /* <DEDUP_REMOVED lines=13> */
.L_x_3397:
[----:B0---4-:R-:W-:Y:S01]  /*156d0*/  IMAD R8, R6, R3, R5 ;  /* 0x0000000306087224 */ /* 0x011fe200078e0205 */
[-C--:B-1----:R-:W-:Y:S01]  /*156e0*/  IABS R5, R0.reuse ;  /* 0x0000000000057213 */ /* 0x082fe20000000000 */
[----:B------:R-:W-:Y:S02]  /*156f0*/  UIADD3 UR43, UR4, UR43, URZ ;  /* 0x0000002b042b7290 */ /* 0x000fe4000fffe03f */
[----:B------:R-:W-:Y:S01]  /*15700*/  IMAD.IADD R4, R4, 0x1, -R8 ;  /* 0x0000000104047824 */ /* 0x000fe200078e0a08 */
[----:B---3--:R-:W0:Y:S01]  /*15710*/  I2F.RP R2, R5 ;  /* 0x0000000500027306 */ /* 0x008e220000209400 */
[----:B------:R1:W-:Y:S02]  /*15720*/  STL [R1+0x20], R8 ;  /* 0x0000200801007387 */ /* 0x0003e40000100800 */
[----:B-1----:R-:W-:-:S05]  /*15730*/  IABS R8, R0 ;  /* 0x0000000000087213 */ /* 0x002fca0000000000 */
[----:B0-----:R-:W0:Y:S01]  /*15740*/  MUFU.RCP R2, R2 ;  /* 0x0000000200027308 */ /* 0x001e220000001000 */
[----:B------:R-:W-:Y:S02]  /*15750*/  IMAD.MOV R8, RZ, RZ, -R8 ;  /* 0x000000ffff087224 */ /* 0x000fe400078e0a08 */
[----:B0-----:R-:W-:-:S05]  /*15760*/  VIADD R2, R2, 0xffffffe ;  /* 0x0ffffffe02027836 */ /* 0x001fca0000000000 */
[----:B------:R-:W0:Y:S02]  /*15770*/  F2I.FTZ.U32.TRUNC.NTZ R3, R2 ;  /* 0x0000000200037305 */ /* 0x000e24000021f000 */
        /* <DEDUP_REMOVED lines=31> */
[----:B------:R-:W-:Y:S02]  /*15970*/  IMAD R3, R2, R8, R3 ;  /* 0x0000000802037224 */ /* 0x000fe400078e0203 */
[----:B------:R-:W-:-:S03]  /*15980*/  IMAD.IADD R4, R4, 0x1, -R0 ;  /* 0x0000000104047824 */ /* 0x000fc600078e0a00 */
        /* <DEDUP_REMOVED lines=17> */
.L_x_3395:
[----:B------:R1:W-:Y:S01]  /*15aa0*/  STL [R1+0x20], R4 ;  /* 0x0000200401007387 */ /* 0x0003e20000100800 */
[----:B------:R-:W-:-:S03]  /*15ab0*/  ULDC UR43, c[0x0][0xc3c] ;  /* 0x00030f00002b7ab9 */ /* 0x000fc60000000800 */
[----:B------:R1:W-:Y:S04]  /*15ac0*/  STL [R1+0x24], RZ ;  /* 0x000024ff01007387 */ /* 0x0003e80000100800 */
[----:B------:R1:W-:Y:S02]  /*15ad0*/  STL [R1+0x28], RZ ;  /* 0x000028ff01007387 */ /* 0x0003e40000100800 */
.L_x_3398:
[----:B------:R-:W2:Y:S04]  /*15ae0*/  LDL R3, [R1+0x24] ;  /* 0x0000240001037983 */ /* 0x000ea80000100800 */
[----:B------:R-:W3:Y:S04]  /*15af0*/  LDL R2, [R1+0x28] ;  /* 0x0000280001027983 */ /* 0x000ee80000100800 */
[----:B01----:R-:W4:Y:S01]  /*15b00*/  LDL R4, [R1+0x20] ;  /* 0x0000200001047983 */ /* 0x003f220000100800 */
[----:B------:R-:W0:Y:S02]  /*15b10*/  S2R R0, SR_TID.X ;  /* 0x0000000000007919 */ /* 0x000e240000002100 */
[----:B0-----:R-:W-:Y:S01]  /*15b20*/  LOP3.LUT R0, R0, 0x1f, RZ, 0xc0, !PT ;  /* 0x0000001f00007812 */ /* 0x001fe200078ec0ff */
[----:B------:R-:W-:Y:S03]  /*15b30*/  BAR.SYNC.DEFER_BLOCKING 0x4, 0x180 ;  /* 0x0106000000007b1d */ /* 0x000fe60000010000 */
[----:B------:R-:W-:-:S13]  /*15b40*/  ISETP.NE.AND P0, PT, R0, RZ, PT ;  /* 0x000000ff0000720c */ /* 0x000fda0003f05270 */
[----:B------:R-:W-:Y:S01]  /*15b50*/  @!P0 MOV R0, 0x400 ;  /* 0x0000040000008802 */ /* 0x000fe20000000f00 */
[----:B--2---:R-:W-:Y:S02]  /*15b60*/  IMAD.MOV.U32 R5, RZ, RZ, R3 ;  /* 0x000000ffff057224 */ /* 0x004fe400078e0003 */
[----:B------:R-:W0:Y:S01]  /*15b70*/  @!P0 S2R R3, SR_CgaCtaId ;  /* 0x0000000000038919 */ /* 0x000e220000008800 */
[----:B---3--:R-:W-:Y:S01]  /*15b80*/  IMAD.MOV.U32 R6, RZ, RZ, R2 ;  /* 0x000000ffff067224 */ /* 0x008fe200078e0002 */
[----:B0-----:R-:W-:Y:S01]  /*15b90*/  @!P0 LEA R17, R3, R0, 0x18 ;  /* 0x0000000003118211 */ /* 0x001fe200078ec0ff */
[----:B------:R-:W-:-:S04]  /*15ba0*/  IMAD.U32 R0, RZ, RZ, UR43 ;  /* 0x0000002bff007e24 */ /* 0x000fc8000f8e00ff */
[----:B------:R-:W-:-:S05]  /*15bb0*/  @!P0 IMAD.MOV.U32 R7, RZ, RZ, R0 ;  /* 0x000000ffff078224 */ /* 0x000fca00078e0000 */
[----:B----4-:R0:W-:Y:S01]  /*15bc0*/  @!P0 STS.128 [R17+0x334d0], R4 ;  /* 0x0334d00411008388 */ /* 0x0101e20000000c00 */
[----:B------:R-:W-:Y:S06]  /*15bd0*/  BAR.ARV 0x5, 0x180 ;  /* 0x0146000000007b1d */ /* 0x000fec0000002000 */
.L_x_3393:
[----:B------:R-:W-:Y:S02]  /*15be0*/  ULDC UR4, c[0x0][0xc3c] ;  /* 0x00030f0000047ab9 */ /* 0x000fe40000000800 */
[----:B------:R-:W-:-:S06]  /*15bf0*/  UISETP.GE.AND UP0, UPT, UR43, UR4, UPT ;  /* 0x000000042b00728c */ /* 0x000fcc000bf06270 */
[----:B------:R-:W-:-:S13]  /*15c00*/  PLOP3.LUT P0, PT, PT, PT, UP0, 0x80, 0x0 ;  /* 0x000000000000781c */ /* 0x000fda0003f0f008 */
[----:B------:R-:W-:Y:S05]  /*15c10*/  @!P0 BRA `(.L_x_3399) ;  /* 0xffffffa800848947 */ /* 0x000fea000383ffff */
.L_x_3327:
        /* <DEDUP_REMOVED lines=12> */
.L_x_3440:
[----:B------:R-:W-:Y:S05]  /*15ce0*/  BSYNC B0 ;  /* 0x0000000000007941 */ /* 0x000fea0003800000 */
.L_x_3400:
[----:B------:R-:W-:-:S03]  /*15cf0*/  UMOV UR4, 0xffffffff ;  /* 0xffffffff00047882 */ /* 0x000fc60000000000 */
[----:B------:R-:W-:Y:S05]  /*15d00*/  BRA.DIV UR4, `(.L_x_3402) ;  /* 0x0000000e04987947 */ /* 0x000fea000b800000 */
[----:B------:R-:W1:Y:S02]  /*15d10*/  S2R R2, SR_TID.X ;  /* 0x0000000000027919 */ /* 0x000e640000002100 */
[----:B-1----:R-:W-:-:S04]  /*15d20*/  SHF.R.U32.HI R2, RZ, 0x5, R2 ;  /* 0x00000005ff027819 */ /* 0x002fc80000011602 */
[----:B------:R-:W-:-:S05]  /*15d30*/  LOP3.LUT R2, R2, 0x3, RZ, 0xc0, !PT ;  /* 0x0000000302027812 */ /* 0x000fca00078ec0ff */
[----:B------:R1:W2:Y:S02]  /*15d40*/  SHFL.IDX PT, R14, R2, RZ, 0x1f ;  /* 0x00001fff020e7589 */ /* 0x0002a400000e0000 */
.L_x_3443:
[----:B--2---:R-:W-:Y:S01]  /*15d50*/  ISETP.NE.AND P0, PT, R14, RZ, PT ;  /* 0x000000ff0e00720c */ /* 0x004fe20003f05270 */
[----:B------:R-:W-:-:S12]  /*15d60*/  BSSY B0, `(.L_x_3403) ;  /* 0x000002e000007945 */ /* 0x000fd80003800000 */
[----:B------:R-:W-:Y:S05]  /*15d70*/  @P0 BRA `(.L_x_3404) ;  /* 0x0000000000b00947 */ /* 0x000fea0003800000 */
[----:B------:R-:W-:-:S03]  /*15d80*/  UMOV UR4, 0xffffffff ;  /* 0xffffffff00047882 */ /* 0x000fc60000000000 */
[----:B------:R-:W-:Y:S05]  /*15d90*/  BRA.DIV UR4, `(.L_x_3405) ;  /* 0x0000000e04a87947 */ /* 0x000fea000b800000 */
[----:B------:R-:W-:-:S13]  /*15da0*/  ELECT P6, URZ, PT ;  /* 0x00000000003f782f */ /* 0x000fda00038c0000 */
.L_x_3446:
[----:B------:R-:W-:Y:S05]  /*15db0*/  @!P6 BRA `(.L_x_3404) ;  /* 0x0000000000a0e947 */ /* 0x000fea0003800000 */
[----:B------:R-:W-:-:S06]  /*15dc0*/  ULOP3.LUT UR4, UR38, 0x2, URZ, 0xfc, !UPT ;  /* 0x0000000226047892 */ /* 0x000fcc000f8efc3f */
[----:B-1----:R-:W-:-:S05]  /*15dd0*/  IMAD.U32 R2, RZ, RZ, UR4 ;  /* 0x00000004ff027e24 */ /* 0x002fca000f8e00ff */
[----:B------:R-:W-:-:S13]  /*15de0*/  ISETP.NE.AND P0, PT, R2, 0x3, PT ;  /* 0x000000030200780c */ /* 0x000fda0003f05270 */
[----:B------:R-:W-:Y:S05]  /*15df0*/  @!P0 BRA `(.L_x_3406) ;  /* 0x0000000000048947 */ /* 0x000fea0003800000 */
[----:B------:R-:W-:Y:S01]  /*15e00*/  BPT.TRAP 0x1 ;  /* 0x000000040000795c */ /* 0x000fe20000300000 */
.L_x_3406:
        /* <DEDUP_REMOVED lines=14> */
.L_x_3447:
[----:B------:R-:W1:Y:S02]  /*15ef0*/  SYNCS.PHASECHK.TRANS64.TRYWAIT P1, [R7+URZ], R2 ;  /* 0x00000002070075a7 */ /* 0x000e64000802017f */
[----:B-1----:R-:W-:Y:S05]  /*15f00*/  @!P1 BRA `(.L_x_3408) ;  /* 0x0000000c00809947 */ /* 0x002fea0003800000 */
.L_x_3448:
[----:B------:R-:W-:Y:S05]  /*15f10*/  @!P0 BRA `(.L_x_3409) ;  /* 0x0000000000048947 */ /* 0x000fea0003800000 */
[----:B------:R-:W-:Y:S01]  /*15f20*/  BPT.TRAP 0x1 ;  /* 0x000000040000795c */ /* 0x000fe20000300000 */
.L_x_3409:
[----:B------:R-:W2:Y:S02]  /*15f30*/  LDL.LU R4, [R1+0x4] ;  /* 0x0000040001047983 */ /* 0x000ea40000300800 */
[----:B--2---:R-:W-:-:S04]  /*15f40*/  IMAD R4, R4, 0x8, R0 ;  /* 0x0000000804047824 */ /* 0x004fc800078e0200 */
[----:B------:R-:W2:Y:S02]  /*15f50*/  SYNCS.PHASECHK.TRANS64.TRYWAIT P1, [R4+URZ+0x33460], R5 ;  /* 0x03346005040075a7 */ /* 0x000ea4000802017f */
[----:B--2---:R-:W-:Y:S05]  /*15f60*/  @!P1 BRA `(.L_x_3410) ;  /* 0x0000000c007c9947 */ /* 0x004fea0003800000 */
.L_x_3449:
[----:B------:R-:W-:Y:S05]  /*15f70*/  @!P0 BRA `(.L_x_3411) ;  /* 0x0000000000048947 */ /* 0x000fea0003800000 */
[----:B------:R-:W-:Y:S01]  /*15f80*/  BPT.TRAP 0x1 ;  /* 0x000000040000795c */ /* 0x000fe20000300000 */
.L_x_3411:
[----:B------:R-:W-:-:S04]  /*15f90*/  IMAD R3, R3, 0x8, R0 ;  /* 0x0000000803037824 */ /* 0x000fc800078e0200 */
[----:B------:R-:W3:Y:S02]  /*15fa0*/  SYNCS.PHASECHK.TRANS64.TRYWAIT P1, [R3+URZ+0x33460], R2 ;  /* 0x03346002030075a7 */ /* 0x000ee4000802017f */
[----:B---3--:R-:W-:Y:S05]  /*15fb0*/  @!P1 BRA `(.L_x_3412) ;  /* 0x0000000c007c9947 */ /* 0x008fea0003800000 */
.L_x_3450:
[----:B------:R-:W-:Y:S05]  /*15fc0*/  @!P0 BRA `(.L_x_3413) ;  /* 0x0000000000048947 */ /* 0x000fea0003800000 */
[----:B------:R-:W-:Y:S01]  /*15fd0*/  BPT.TRAP 0x1 ;  /* 0x000000040000795c */ /* 0x000fe20000300000 */
.L_x_3413:
[----:B------:R-:W4:Y:S02]  /*15fe0*/  SYNCS.PHASECHK.TRANS64.TRYWAIT P0, [R4+URZ+0x33480], R5 ;  /* 0x03348005040075a7 */ /* 0x000f24000800017f */
[----:B----4-:R-:W-:Y:S05]  /*15ff0*/  @!P0 BRA `(.L_x_3414) ;  /* 0x0000000c00808947 */ /* 0x010fea0003800000 */
.L_x_3415:
[----:B------:R0:W0:Y:S02]  /*16000*/  SYNCS.PHASECHK.TRANS64.TRYWAIT P0, [R3+URZ+0x33480], R2 ;  /* 0x03348002030075a7 */ /* 0x000024000800017f */
[----:B0-----:R-:W-:Y:S05]  /*16010*/  @!P0 NANOSLEEP.SYNCS 0x989680 ;  /* 0x009896800000895d */ /* 0x001fea0003900000 */
[----:B------:R-:W0:Y:S02]  /*16020*/  @!P0 SYNCS.PHASECHK.TRANS64 P0, [R3+URZ+0x33480], R2 ;  /* 0x03348002030085a7 */ /* 0x000e24000800007f */
[----:B0-----:R-:W-:Y:S05]  /*16030*/  @!P0 BRA `(.L_x_3415) ;  /* 0xfffffffc00f08947 */ /* 0x001fea000383ffff */
.L_x_3404:
[----:B------:R-:W-:Y:S05]  /*16040*/  BSYNC B0 ;  /* 0x0000000000007941 */ /* 0x000fea0003800000 */
.L_x_3403:
[----:B------:R-:W-:Y:S05]  /*16050*/  EXIT ;  /* 0x000000000000794d */ /* 0x000fea0003800000 */
.L_x_3276:
[----:B0-----:R0:W1:Y:S02]  /*16060*/  SYNCS.PHASECHK.TRANS64.TRYWAIT P1, [R2+URZ+0x33400], R11 ;  /* 0x0334000b020075a7 */ /* 0x001064000802017f */
[----:B-1----:R-:W-:Y:S05]  /*16070*/  @!P1 NANOSLEEP.SYNCS 0x989680 ;  /* 0x009896800000995d */ /* 0x002fea0003900000 */
[----:B------:R-:W1:Y:S02]  /*16080*/  @!P1 SYNCS.PHASECHK.TRANS64 P1, [R2+URZ+0x33400], R11 ;  /* 0x0334000b020095a7 */ /* 0x000e64000802007f */
[----:B-1----:R-:W-:Y:S05]  /*16090*/  @!P1 BRA `(.L_x_3276) ;  /* 0xfffffffc00f09947 */ /* 0x002fea000383ffff */
[----:B------:R-:W-:Y:S05]  /*160a0*/  BRA `(.L_x_3416) ;  /* 0xfffffec000047947 */ /* 0x000fea000383ffff */
.L_x_3280:
[----:B--2---:R2:W3:Y:S02]  /*160b0*/  SYNCS.PHASECHK.TRANS64.TRYWAIT P2, [R5+URZ+0x33430], R6 ;  /* 0x03343006050075a7 */ /* 0x0044e4000804017f */
[----:B---3--:R-:W-:Y:S05]  /*160c0*/  @!P2 NANOSLEEP.SYNCS 0x989680 ;  /* 0x009896800000a95d */ /* 0x008fea0003900000 */
[----:B------:R-:W3:Y:S02]  /*160d0*/  @!P2 SYNCS.PHASECHK.TRANS64 P2, [R5+URZ+0x33430], R6 ;  /* 0x033430060500a5a7 */ /* 0x000ee4000804007f */
[----:B---3--:R-:W-:Y:S05]  /*160e0*/  @!P2 BRA `(.L_x_3280) ;  /* 0xfffffffc00f0a947 */ /* 0x008fea000383ffff */
[----:B------:R-:W-:Y:S05]  /*160f0*/  BRA `(.L_x_3279) ;  /* 0xfffffec0002c7947 */ /* 0x000fea000383ffff */
.L_x_3285:
[----:B-1----:R-:W-:-:S04]  /*16100*/  IMAD.U32 R3, RZ, RZ, UR6 ;  /* 0x00000006ff037e24 */ /* 0x002fc8000f8e00ff */
[----:B------:R1:W2:Y:S03]  /*16110*/  SYNCS.PHASECHK.TRANS64.TRYWAIT P1, [R3+URZ+0x33430], R2 ;  /* 0x03343002030075a7 */ /* 0x0002a6000802017f */
[----:B--2---:R-:W-:Y:S05]  /*16120*/  @!P1 NANOSLEEP.SYNCS 0x989680 ;  /* 0x009896800000995d */ /* 0x004fea0003900000 */
[----:B------:R-:W2:Y:S02]  /*16130*/  @!P1 SYNCS.PHASECHK.TRANS64 P1, [R3+URZ+0x33430], R2 ;  /* 0x03343002030095a7 */ /* 0x000ea4000802007f */
[----:B--2---:R-:W-:Y:S05]  /*16140*/  @!P1 BRA `(.L_x_3285) ;  /* 0xfffffffc00ec9947 */ /* 0x004fea000383ffff */
[----:B------:R-:W-:Y:S05]  /*16150*/  BRA `(.L_x_3282) ;  /* 0xffffff0000307947 */ /* 0x000fea000383ffff */
.L_x_3289:
[----:B-1----:R-:W-:-:S04]  /*16160*/  IMAD.U32 R3, RZ, RZ, UR6 ;  /* 0x00000006ff037e24 */ /* 0x002fc8000f8e00ff */
[----:B------:R1:W2:Y:S03]  /*16170*/  SYNCS.PHASECHK.TRANS64.TRYWAIT P1, [R3+URZ+0x33450], R2 ;  /* 0x03345002030075a7 */ /* 0x0002a6000802017f */
[----:B--2---:R-:W-:Y:S05]  /*16180*/  @!P1 NANOSLEEP.SYNCS 0x989680 ;  /* 0x009896800000995d */ /* 0x004fea0003900000 */
[----:B------:R-:W2:Y:S02]  /*16190*/  @!P1 SYNCS.PHASECHK.TRANS64 P1, [R3+URZ+0x33450], R2 ;  /* 0x03345002030095a7 */ /* 0x000ea4000802007f */
[----:B--2---:R-:W-:Y:S05]  /*161a0*/  @!P1 BRA `(.L_x_3289) ;  /* 0xfffffffc00ec9947 */ /* 0x004fea000383ffff */
[----:B------:R-:W-:Y:S05]  /*161b0*/  BRA `(.L_x_3286) ;  /* 0xffffff0c00487947 */ /* 0x000fea000383ffff */
.L_x_3295:
[----:B-1----:R1:W2:Y:S02]  /*161c0*/  SYNCS.PHASECHK.TRANS64.TRYWAIT P1, [R15+URZ+0x33450], R0 ;  /* 0x033450000f0075a7 */ /* 0x0022a4000802017f */
[----:B--2---:R-:W-:Y:S05]  /*161d0*/  @!P1 NANOSLEEP.SYNCS 0x989680 ;  /* 0x009896800000995d */ /* 0x004fea0003900000 */
[----:B------:R-:W2:Y:S02]  /*161e0*/  @!P1 SYNCS.PHASECHK.TRANS64 P1, [R15+URZ+0x33450], R0 ;  /* 0x033450000f0095a7 */ /* 0x000ea4000802007f */
[----:B--2---:R-:W-:Y:S05]  /*161f0*/  @!P1 BRA `(.L_x_3295) ;  /* 0xfffffffc00f09947 */ /* 0x004fea000383ffff */
[----:B------:R-:W-:Y:S05]  /*16200*/  BRA `(.L_x_3294) ;  /* 0xffffff38005c7947 */ /* 0x000fea000383ffff */
.L_x_3343:
[----:B------:R-:W-:Y:S02]  /*16210*/  IMAD.MOV.U32 R13, RZ, RZ, R0 ;  /* 0x000000ffff0d7224 */ /* 0x000fe400078e0000 */
[----:B------:R-:W-:Y:S02]  /*16220*/  IMAD.MOV.U32 R12, RZ, RZ, RZ ;  /* 0x000000ffff0c7224 */ /* 0x000fe400078e00ff */
[----:B------:R-:W-:Y:S02]  /*16230*/  IMAD.MOV.U32 R11, RZ, RZ, 0x1f ;  /* 0x0000001fff0b7424 */ /* 0x000fe400078e00ff */
[----:B------:R-:W-:-:S07]  /*16240*/  IMAD.MOV.U32 R15, RZ, RZ, -0x1 ;  /* 0xffffffffff0f7424 */ /* 0x000fce00078e00ff */
[----:B--2---:R-:W-:Y:S05]  /*16250*/  WARPSYNC.COLLECTIVE R15, `(.L_x_3417) ;  /* 0x000000000f087348 */ /* 0x004fea0003c00000 */
[----:B------:R0:W1:Y:S02]  /*16260*/  SHFL.IDX P6, R14, R13, R12, R11 ;  /* 0x0000000c0d0e7389 */ /* 0x00006400000c000b */
[----:B012---:R-:W-:Y:S01]  /*16270*/  ENDCOLLECTIVE ;  /* 0x000000000000791b */ /* 0x007fe20003800000 */
.L_x_3417:
[----:B------:R-:W-:Y:S05]  /*16280*/  BRA `(.L_x_3418) ;  /* 0xffffffb400047947 */ /* 0x000fea000383ffff */
.L_x_3345:
[----:B------:R-:W-:Y:S01]  /*16290*/  BSSY B0, `(.L_x_3419) ;  /* 0x0000006000007945 */ /* 0x000fe20003800000 */
[----:B------:R-:W-:-:S07]  /*162a0*/  IMAD.MOV.U32 R15, RZ, RZ, -0x1 ;  /* 0xffffffffff0f7424 */ /* 0x000fce00078e00ff */
[----:B--2---:R-:W-:Y:S05]  /*162b0*/  WARPSYNC.COLLECTIVE R15, `(.L_x_3420) ;  /* 0x000000000f0c7348 */ /* 0x004fea0003c00000 */
[----:B------:R-:W-:Y:S02]  /*162c0*/  ELECT P6, UR62, PT ;  /* 0x00000000003e782f */ /* 0x000fe400038c0000 */
[----:B------:R-:W-:Y:S01]  /*162d0*/  MOV R14, UR62 ;  /* 0x0000003e000e7c02 */ /* 0x000fe20008000f00 */
[----:B--2---:R-:W-:Y:S10]  /*162e0*/  ENDCOLLECTIVE ;  /* 0x000000000000791b */ /* 0x004ff40003800000 */
.L_x_3420:
[----:B------:R-:W-:Y:S05]  /*162f0*/  BSYNC B0 ;  /* 0x0000000000007941 */ /* 0x000fea0003800000 */
.L_x_3419:
[----:B------:R-:W-:Y:S05]  /*16300*/  BRA `(.L_x_3421) ;  /* 0xffffffb400147947 */ /* 0x000fea000383ffff */
.L_x_3347:
[----:B0-----:R0:W1:Y:S02]  /*16310*/  SYNCS.PHASECHK.TRANS64.TRYWAIT P0, [R3+URZ+0x33480], R2 ;  /* 0x03348002030075a7 */ /* 0x001064000800017f */
[----:B-1----:R-:W-:Y:S05]  /*16320*/  @!P0 NANOSLEEP.SYNCS 0x989680 ;  /* 0x009896800000895d */ /* 0x002fea0003900000 */
[----:B------:R-:W1:Y:S02]  /*16330*/  @!P0 SYNCS.PHASECHK.TRANS64 P0, [R3+URZ+0x33480], R2 ;  /* 0x03348002030085a7 */ /* 0x000e64000800007f */
[----:B-1----:R-:W-:Y:S05]  /*16340*/  @!P0 BRA `(.L_x_3347) ;  /* 0xfffffffc00f08947 */ /* 0x002fea000383ffff */
[----:B------:R-:W-:Y:S05]  /*16350*/  BRA `(.L_x_3422) ;  /* 0xffffffb400787947 */ /* 0x000fea000383ffff */
.L_x_3349:
[----:B-1----:R1:W2:Y:S02]  /*16360*/  SYNCS.PHASECHK.TRANS64.TRYWAIT P0, [R3+URZ+0x33440], R2 ;  /* 0x03344002030075a7 */ /* 0x0022a4000800017f */
[----:B--2---:R-:W-:Y:S05]  /*16370*/  @!P0 NANOSLEEP.SYNCS 0x989680 ;  /* 0x009896800000895d */ /* 0x004fea0003900000 */
[----:B------:R-:W2:Y:S02]  /*16380*/  @!P0 SYNCS.PHASECHK.TRANS64 P0, [R3+URZ+0x33440], R2 ;  /* 0x03344002030085a7 */ /* 0x000ea4000800007f */
[----:B--2---:R-:W-:Y:S05]  /*16390*/  @!P0 BRA `(.L_x_3349) ;  /* 0xfffffffc00f08947 */ /* 0x004fea000383ffff */
[----:B------:R-:W-:Y:S05]  /*163a0*/  BRA `(.L_x_3423) ;  /* 0xffffffb800047947 */ /* 0x000fea000383ffff */
.L_x_3353:
[----:B------:R0:W5:Y:S01]  /*163b0*/  LDL.LU R7, [R1+0x2c] ;  /* 0x00002c0001077983 */ /* 0x0001620000300800 */
[----:B------:R-:W-:Y:S02]  /*163c0*/  IMAD.MOV.U32 R13, RZ, RZ, R2 ;  /* 0x000000ffff0d7224 */ /* 0x000fe400078e0002 */
[----:B------:R-:W-:Y:S02]  /*163d0*/  IMAD.MOV.U32 R12, RZ, RZ, RZ ;  /* 0x000000ffff0c7224 */ /* 0x000fe400078e00ff */
[----:B------:R-:W-:Y:S02]  /*163e0*/  IMAD.MOV.U32 R11, RZ, RZ, 0x1c1f ;  /* 0x00001c1fff0b7424 */ /* 0x000fe400078e00ff */
[----:B------:R-:W-:Y:S02]  /*163f0*/  IMAD.MOV.U32 R15, RZ, RZ, -0x1 ;  /* 0xffffffffff0f7424 */ /* 0x000fe400078e00ff */
[----:B0-----:R-:W-:-:S07]  /*16400*/  IMAD.IADD R3, R10, 0x1, R5 ;  /* 0x000000010a037824 */ /* 0x001fce00078e0205 */
[----:B-----5:R-:W-:Y:S05]  /*16410*/  WARPSYNC.COLLECTIVE R15, `(.L_x_3424) ;  /* 0x000000000f087348 */ /* 0x020fea0003c00000 */
[----:B------:R0:W1:Y:S02]  /*16420*/  SHFL.IDX P6, R14, R13, R12, R11 ;  /* 0x0000000c0d0e7389 */ /* 0x00006400000c000b */
[----:B01---5:R-:W-:Y:S01]  /*16430*/  ENDCOLLECTIVE ;  /* 0x000000000000791b */ /* 0x023fe20003800000 */
.L_x_3424:
[----:B------:R-:W-:Y:S02]  /*16440*/  VIADD R5, R3, 0x20 ;  /* 0x0000002003057836 */ /* 0x000fe40000000000 */
[----:B------:R-:W-:Y:S02]  /*16450*/  IMAD.MOV.U32 R13, RZ, RZ, R0 ;  /* 0x000000ffff0d7224 */ /* 0x000fe400078e0000 */
[----:B------:R-:W-:Y:S02]  /*16460*/  IMAD R4, R7, R6, RZ ;  /* 0x0000000607047224 */ /* 0x000fe400078e02ff */
[----:B------:R-:W-:-:S07]  /*16470*/  IMAD.MOV.U32 R6, RZ, RZ, R14 ;  /* 0x000000ffff067224 */ /* 0x000fce00078e000e */
[----:B------:R-:W-:Y:S05]  /*16480*/  WARPSYNC.COLLECTIVE R15, `(.L_x_3425) ;  /* 0x000000000f087348 */ /* 0x000fea0003c00000 */
[----:B------:R0:W1:Y:S02]  /*16490*/  SHFL.IDX P6, R14, R13, R12, R11 ;  /* 0x0000000c0d0e7389 */ /* 0x00006400000c000b */
[----:B01----:R-:W-:Y:S01]  /*164a0*/  ENDCOLLECTIVE ;  /* 0x000000000000791b */ /* 0x003fe20003800000 */
.L_x_3425:
[----:B------:R-:W-:Y:S01]  /*164b0*/  ISETP.GE.AND P4, PT, R3, R4, PT ;  /* 0x000000040300720c */ /* 0x000fe20003f86270 */
[----:B------:R-:W-:Y:S02]  /*164c0*/  IMAD.MOV.U32 R13, RZ, RZ, R2 ;  /* 0x000000ffff0d7224 */ /* 0x000fe400078e0002 */
[----:B------:R-:W-:Y:S02]  /*164d0*/  IMAD.MOV.U32 R12, RZ, RZ, 0x1 ;  /* 0x00000001ff0c7424 */ /* 0x000fe400078e00ff */
[----:B------:R-:W-:-:S08]  /*164e0*/  IMAD.MOV.U32 R7, RZ, RZ, R14 ;  /* 0x000000ffff077224 */ /* 0x000fd000078e000e */
[----:B------:R-:W-:Y:S05]  /*164f0*/  WARPSYNC.COLLECTIVE R15, `(.L_x_3426) ;  /* 0x000000000f087348 */ /* 0x000fea0003c00000 */
[----:B------:R0:W1:Y:S02]  /*16500*/  SHFL.IDX P6, R14, R13, R12, R11 ;  /* 0x0000000c0d0e7389 */ /* 0x00006400000c000b */
[----:B01----:R-:W-:Y:S01]  /*16510*/  ENDCOLLECTIVE ;  /* 0x000000000000791b */ /* 0x003fe20003800000 */
.L_x_3426:
[----:B------:R-:W-:-:S05]  /*16520*/  @!P4 IADD3 R7, P3, R9, R7, RZ ;  /* 0x000000070907c210 */ /* 0x000fca0007f7e0ff */
[----:B------:R-:W-:Y:S01]  /*16530*/  @!P4 IMAD.X R6, RZ, RZ, R6, P3 ;  /* 0x000000ffff06c224 */ /* 0x000fe200018e0606 */
[----:B------:R-:W-:-:S04]  /*16540*/  ISETP.GE.AND P3, PT, R5, R4, PT ;  /* 0x000000040500720c */ /* 0x000fc80003f66270 */
        /* <DEDUP_REMOVED lines=8> */
.L_x_3427:
[----:B------:R-:W-:Y:S01]  /*165d0*/  @!PT LDS RZ, [RZ] ;  /* 0x00000000fffff984 */ /* 0x000fe20000000800 */
[----:B------:R-:W-:Y:S01]  /*165e0*/  @!PT LDS RZ, [RZ] ;  /* 0x00000000fffff984 */ /* 0x000fe20000000800 */
[----:B------:R-:W-:Y:S01]  /*165f0*/  @!PT LDS RZ, [RZ] ;  /* 0x00000000fffff984 */ /* 0x000fe20000000800 */
[----:B------:R-:W-:Y:S04]  /*16600*/  @!P4 LDGSTS.E.BYPASS.LTC128B.128 [R8+0x1e200], desc[UR50][R6.64], !P0 ;  /* 0x1e2000000608cfae */ /* 0x000fe8000c101d72 */
[----:B------:R-:W-:Y:S04]  /*16610*/  @!P4 LDGSTS.E.BYPASS.LTC128B.128 [R8+0x20200], desc[UR50][R6.64+0x40], !P1 ;  /* 0x202000400608cfae */ /* 0x000fe8000c901d72 */
[----:B------:R0:W-:Y:S01]  /*16620*/  @!P4 LDGSTS.E.BYPASS.LTC128B.128 [R8+0x22200], desc[UR50][R6.64+0x80], !P2 ;  /* 0x222000800608cfae */ /* 0x0001e2000d101d72 */
[----:B------:R-:W-:Y:S02]  /*16630*/  IMAD.MOV.U32 R13, RZ, RZ, R2 ;  /* 0x000000ffff0d7224 */ /* 0x000fe400078e0002 */
[----:B------:R-:W-:-:S02]  /*16640*/  IMAD.MOV.U32 R12, RZ, RZ, 0x2 ;  /* 0x00000002ff0c7424 */ /* 0x000fc400078e00ff */
[----:B0-----:R-:W-:-:S07]  /*16650*/  IMAD.MOV.U32 R6, RZ, RZ, R14 ;  /* 0x000000ffff067224 */ /* 0x001fce00078e000e */
[----:B------:R-:W-:Y:S05]  /*16660*/  WARPSYNC.COLLECTIVE R15, `(.L_x_3428) ;  /* 0x000000000f087348 */ /* 0x000fea0003c00000 */
[----:B------:R0:W1:Y:S02]  /*16670*/  SHFL.IDX P6, R14, R13, R12, R11 ;  /* 0x0000000c0d0e7389 */ /* 0x00006400000c000b */
[----:B01----:R-:W-:Y:S01]  /*16680*/  ENDCOLLECTIVE ;  /* 0x000000000000791b */ /* 0x003fe20003800000 */
.L_x_3428:
[----:B------:R-:W-:-:S05]  /*16690*/  @!P3 IADD3 R6, P4, R9, R6, RZ ;  /* 0x000000060906b210 */ /* 0x000fca0007f9e0ff */
[----:B------:R-:W-:-:S04]  /*166a0*/  @!P3 IMAD.X R5, RZ, RZ, R5, P4 ;  /* 0x000000ffff05b224 */ /* 0x000fc800020e0605 */
[----:B------:R-:W-:Y:S02]  /*166b0*/  @!P3 IMAD.MOV.U32 R7, RZ, RZ, R5 ;  /* 0x000000ffff07b224 */ /* 0x000fe400078e0005 */
[----:B------:R-:W-:Y:S02]  /*166c0*/  VIADD R5, R3, 0x40 ;  /* 0x0000004003057836 */ /* 0x000fe40000000000 */
[----:B------:R-:W-:Y:S01]  /*166d0*/  IMAD.MOV.U32 R13, RZ, RZ, R0 ;  /* 0x000000ffff0d7224 */ /* 0x000fe200078e0000 */
[----:B------:R-:W-:Y:S01]  /*166e0*/  @!PT LDS RZ, [RZ] ;  /* 0x00000000fffff984 */ /* 0x000fe20000000800 */
[----:B------:R-:W-:Y:S01]  /*166f0*/  @!PT LDS RZ, [RZ] ;  /* 0x00000000fffff984 */ /* 0x000fe20000000800 */
[----:B------:R-:W-:Y:S01]  /*16700*/  @!PT LDS RZ, [RZ] ;  /* 0x00000000fffff984 */ /* 0x000fe20000000800 */
[----:B------:R0:W-:Y:S04]  /*16710*/  @!P3 LDGSTS.E.BYPASS.LTC128B.128 [R8+0x1ea00], desc[UR50][R6.64], !P0 ;  /* 0x1ea000000608bfae */ /* 0x0001e8000c101d72 */
[----:B------:R0:W-:Y:S04]  /*16720*/  @!P3 LDGSTS.E.BYPASS.LTC128B.128 [R8+0x20a00], desc[UR50][R6.64+0x40], !P1 ;  /* 0x20a000400608bfae */ /* 0x0001e8000c901d72 */
[----:B------:R0:W-:Y:S01]  /*16730*/  @!P3 LDGSTS.E.BYPASS.LTC128B.128 [R8+0x22a00], desc[UR50][R6.64+0x80], !P2 ;  /* 0x22a000800608bfae */ /* 0x0001e2000d101d72 */
[----:B------:R-:W-:Y:S01]  /*16740*/  ISETP.GE.AND P3, PT, R5, R4, PT ;  /* 0x000000040500720c */ /* 0x000fe20003f66270 */
[----:B------:R-:W-:-:S12]  /*16750*/  IMAD.MOV.U32 R5, RZ, RZ, R14 ;  /* 0x000000ffff057224 */ /* 0x000fd800078e000e */
[----:B0-----:R-:W-:Y:S05]  /*16760*/  WARPSYNC.COLLECTIVE R15, `(.L_x_3429) ;  /* 0x000000000f087348 */ /* 0x001fea0003c00000 */
[----:B------:R1:W2:Y:S02]  /*16770*/  SHFL.IDX P6, R14, R13, R12, R11 ;  /* 0x0000000c0d0e7389 */ /* 0x0002a400000c000b */
[----:B012---:R-:W-:Y:S01]  /*16780*/  ENDCOLLECTIVE ;  /* 0x000000000000791b */ /* 0x007fe20003800000 */
.L_x_3429:
[----:B------:R-:W-:Y:S02]  /*16790*/  IMAD.MOV.U32 R13, RZ, RZ, R2 ;  /* 0x000000ffff0d7224 */ /* 0x000fe400078e0002 */
[----:B------:R-:W-:Y:S02]  /*167a0*/  IMAD.MOV.U32 R12, RZ, RZ, 0x3 ;  /* 0x00000003ff0c7424 */ /* 0x000fe400078e00ff */
[----:B------:R-:W-:-:S07]  /*167b0*/  IMAD.MOV.U32 R6, RZ, RZ, R14 ;  /* 0x000000ffff067224 */ /* 0x000fce00078e000e */
[----:B------:R-:W-:Y:S05]  /*167c0*/  WARPSYNC.COLLECTIVE R15, `(.L_x_3430) ;  /* 0x000000000f087348 */ /* 0x000fea0003c00000 */
[----:B------:R0:W1:Y:S02]  /*167d0*/  SHFL.IDX P6, R14, R13, R12, R11 ;  /* 0x0000000c0d0e7389 */ /* 0x00006400000c000b */
[----:B01----:R-:W-:Y:S01]  /*167e0*/  ENDCOLLECTIVE ;  /* 0x000000000000791b */ /* 0x003fe20003800000 */
.L_x_3430:
[----:B------:R-:W-:-:S05]  /*167f0*/  @!P3 IADD3 R6, P4, R9, R6, RZ ;  /* 0x000000060906b210 */ /* 0x000fca0007f9e0ff */
[----:B------:R-:W-:-:S04]  /*16800*/  @!P3 IMAD.X R5, RZ, RZ, R5, P4 ;  /* 0x000000ffff05b224 */ /* 0x000fc800020e0605 */
[----:B------:R-:W-:Y:S02]  /*16810*/  @!P3 IMAD.MOV.U32 R7, RZ, RZ, R5 ;  /* 0x000000ffff07b224 */ /* 0x000fe400078e0005 */
[----:B------:R-:W-:-:S03]  /*16820*/  IMAD.MOV.U32 R13, RZ, RZ, R0 ;  /* 0x000000ffff0d7224 */ /* 0x000fc600078e0000 */
[----:B------:R-:W-:Y:S01]  /*16830*/  @!PT LDS RZ, [RZ] ;  /* 0x00000000fffff984 */ /* 0x000fe20000000800 */
[----:B------:R-:W-:Y:S01]  /*16840*/  @!PT LDS RZ, [RZ] ;  /* 0x00000000fffff984 */ /* 0x000fe20000000800 */
[----:B------:R-:W-:Y:S01]  /*16850*/  @!PT LDS RZ, [RZ] ;  /* 0x00000000fffff984 */ /* 0x000fe20000000800 */
[----:B------:R0:W-:Y:S04]  /*16860*/  @!P3 LDGSTS.E.BYPASS.LTC128B.128 [R8+0x1f200], desc[UR50][R6.64], !P0 ;  /* 0x1f2000000608bfae */ /* 0x0001e8000c101d72 */
[----:B------:R0:W-:Y:S01]  /*16870*/  @!P3 LDGSTS.E.BYPASS.LTC128B.128 [R8+0x21200], desc[UR50][R6.64+0x40], !P1 ;  /* 0x212000400608bfae */ /* 0x0001e2000c901d72 */
[----:B------:R-:W-:-:S03]  /*16880*/  IMAD.MOV.U32 R5, RZ, RZ, R14 ;  /* 0x000000ffff057224 */ /* 0x000fc600078e000e */
[----:B------:R0:W-:Y:S04]  /*16890*/  @!P3 LDGSTS.E.BYPASS.LTC128B.128 [R8+0x23200], desc[UR50][R6.64+0x80], !P2 ;  /* 0x232000800608bfae */ /* 0x0001e8000d101d72 */
[----:B0-----:R-:W-:Y:S05]  /*168a0*/  WARPSYNC.COLLECTIVE R15, `(.L_x_3431) ;  /* 0x000000000f087348 */ /* 0x001fea0003c00000 */
[----:B------:R1:W2:Y:S02]  /*168b0*/  SHFL.IDX P6, R14, R13, R12, R11 ;  /* 0x0000000c0d0e7389 */ /* 0x0002a400000c000b */
[----:B012---:R-:W-:Y:S01]  /*168c0*/  ENDCOLLECTIVE ;  /* 0x000000000000791b */ /* 0x007fe20003800000 */
.L_x_3431:
[----:B------:R-:W-:Y:S01]  /*168d0*/  IMAD.MOV.U32 R0, RZ, RZ, R14 ;  /* 0x000000ffff007224 */ /* 0x000fe200078e000e */
[----:B------:R-:W-:Y:S06]  /*168e0*/  BRA `(.L_x_3432) ;  /* 0xffffffbc00607947 */ /* 0x000fec000383ffff */
.L_x_3358:
[----:B0-----:R0:W1:Y:S02]  /*168f0*/  SYNCS.PHASECHK.TRANS64.TRYWAIT P0, [R17+URZ+0x33420], R0 ;  /* 0x03342000110075a7 */ /* 0x001064000800017f */
[----:B-1----:R-:W-:Y:S05]  /*16900*/  @!P0 NANOSLEEP.SYNCS 0x989680 ;  /* 0x009896800000895d */ /* 0x002fea0003900000 */
[----:B------:R-:W1:Y:S02]  /*16910*/  @!P0 SYNCS.PHASECHK.TRANS64 P0, [R17+URZ+0x33420], R0 ;  /* 0x03342000110085a7 */ /* 0x000e64000800007f */
[----:B-1----:R-:W-:Y:S05]  /*16920*/  @!P0 BRA `(.L_x_3358) ;  /* 0xfffffffc00f08947 */ /* 0x002fea000383ffff */
[----:B------:R-:W-:Y:S05]  /*16930*/  BRA `(.L_x_3433) ;  /* 0xffffffbc00d07947 */ /* 0x000fea000383ffff */
.L_x_3364:
[----:B--2---:R2:W3:Y:S02]  /*16940*/  SYNCS.PHASECHK.TRANS64.TRYWAIT P0, [R5+URZ+0x33480], R4 ;  /* 0x03348004050075a7 */ /* 0x0044e4000800017f */
[----:B---3--:R-:W-:Y:S05]  /*16950*/  @!P0 NANOSLEEP.SYNCS 0x989680 ;  /* 0x009896800000895d */ /* 0x008fea0003900000 */
[----:B------:R-:W3:Y:S02]  /*16960*/  @!P0 SYNCS.PHASECHK.TRANS64 P0, [R5+URZ+0x33480], R4 ;  /* 0x03348004050085a7 */ /* 0x000ee4000800007f */
[----:B---3--:R-:W-:Y:S05]  /*16970*/  @!P0 BRA `(.L_x_3364) ;  /* 0xfffffffc00f08947 */ /* 0x008fea000383ffff */
[----:B------:R-:W-:Y:S05]  /*16980*/  BRA `(.L_x_3434) ;  /* 0xffffffc0008c7947 */ /* 0x000fea000383ffff */
.L_x_3371:
[----:B-1----:R1:W3:Y:S02]  /*16990*/  SYNCS.PHASECHK.TRANS64.TRYWAIT P0, [R5+URZ+0x33440], R4 ;  /* 0x03344004050075a7 */ /* 0x0022e4000800017f */
[----:B---3--:R-:W-:Y:S05]  /*169a0*/  @!P0 NANOSLEEP.SYNCS 0x989680 ;  /* 0x009896800000895d */ /* 0x008fea0003900000 */
[----:B------:R-:W3:Y:S02]  /*169b0*/  @!P0 SYNCS.PHASECHK.TRANS64 P0, [R5+URZ+0x33440], R4 ;  /* 0x03344004050085a7 */ /* 0x000ee4000800007f */
[----:B---3--:R-:W-:Y:S05]  /*169c0*/  @!P0 BRA `(.L_x_3371) ;  /* 0xfffffffc00f08947 */ /* 0x008fea000383ffff */
[----:B------:R-:W-:Y:S05]  /*169d0*/  BRA `(.L_x_3435) ;  /* 0xffffffc4008c7947 */ /* 0x000fea000383ffff */
.L_x_3379:
[----:B---3--:R3:W4:Y:S02]  /*169e0*/  SYNCS.PHASECHK.TRANS64.TRYWAIT P0, [R3+URZ+0x33470], R4 ;  /* 0x03347004030075a7 */ /* 0x008724000800017f */
[----:B----4-:R-:W-:Y:S05]  /*169f0*/  @!P0 NANOSLEEP.SYNCS 0x989680 ;  /* 0x009896800000895d */ /* 0x010fea0003900000 */
[----:B------:R-:W4:Y:S02]  /*16a00*/  @!P0 SYNCS.PHASECHK.TRANS64 P0, [R3+URZ+0x33470], R4 ;  /* 0x03347004030085a7 */ /* 0x000f24000800007f */
[----:B----4-:R-:W-:Y:S05]  /*16a10*/  @!P0 BRA `(.L_x_3379) ;  /* 0xfffffffc00f08947 */ /* 0x010fea000383ffff */
[----:B------:R-:W-:Y:S05]  /*16a20*/  BRA `(.L_x_3436) ;  /* 0xffffffc800a07947 */ /* 0x000fea000383ffff */
.L_x_3381:
[----:B---3--:R3:W4:Y:S02]  /*16a30*/  SYNCS.PHASECHK.TRANS64.TRYWAIT P0, [R3+URZ+0x33460], R4 ;  /* 0x03346004030075a7 */ /* 0x008724000800017f */
[----:B----4-:R-:W-:Y:S05]  /*16a40*/  @!P0 NANOSLEEP.SYNCS 0x989680 ;  /* 0x009896800000895d */ /* 0x010fea0003900000 */
[----:B------:R-:W4:Y:S02]  /*16a50*/  @!P0 SYNCS.PHASECHK.TRANS64 P0, [R3+URZ+0x33460], R4 ;  /* 0x03346004030085a7 */ /* 0x000f24000800007f */
[----:B----4-:R-:W-:Y:S05]  /*16a60*/  @!P0 BRA `(.L_x_3381) ;  /* 0xfffffffc00f08947 */ /* 0x010fea000383ffff */
[----:B------:R-:W-:Y:S05]  /*16a70*/  BRA `(.L_x_3437) ;  /* 0xffffffc800a87947 */ /* 0x000fea000383ffff */
.L_x_3388:
[----:B0-----:R0:W1:Y:S02]  /*16a80*/  SYNCS.PHASECHK.TRANS64.TRYWAIT P1, [R0+URZ+0x33470], R3 ;  /* 0x03347003000075a7 */ /* 0x001064000802017f */
[----:B-1----:R-:W-:Y:S05]  /*16a90*/  @!P1 NANOSLEEP.SYNCS 0x989680 ;  /* 0x009896800000995d */ /* 0x002fea0003900000 */
[----:B------:R-:W1:Y:S02]  /*16aa0*/  @!P1 SYNCS.PHASECHK.TRANS64 P1, [R0+URZ+0x33470], R3 ;  /* 0x03347003000095a7 */ /* 0x000e64000802007f */
[----:B-1----:R-:W-:Y:S05]  /*16ab0*/  @!P1 BRA `(.L_x_3388) ;  /* 0xfffffffc00f09947 */ /* 0x002fea000383ffff */
[----:B------:R-:W-:Y:S05]  /*16ac0*/  BRA `(.L_x_3438) ;  /* 0xffffffd800147947 */ /* 0x000fea000383ffff */
.L_x_3390:
[----:B0-----:R0:W1:Y:S02]  /*16ad0*/  SYNCS.PHASECHK.TRANS64.TRYWAIT P1, [R0+URZ+0x33460], R3 ;  /* 0x03346003000075a7 */ /* 0x001064000802017f */
[----:B-1----:R-:W-:Y:S05]  /*16ae0*/  @!P1 NANOSLEEP.SYNCS 0x989680 ;  /* 0x009896800000995d */ /* 0x002fea0003900000 */
[----:B------:R-:W1:Y:S02]  /*16af0*/  @!P1 SYNCS.PHASECHK.TRANS64 P1, [R0+URZ+0x33460], R3 ;  /* 0x03346003000095a7 */ /* 0x000e64000802007f */
[----:B-1----:R-:W-:Y:S05]  /*16b00*/  @!P1 BRA `(.L_x_3390) ;  /* 0xfffffffc00f09947 */ /* 0x002fea000383ffff */
[----:B------:R-:W-:Y:S05]  /*16b10*/  BRA `(.L_x_3439) ;  /* 0xffffffd8001c7947 */ /* 0x000fea000383ffff */
.L_x_3401:
[----:B0-----:R0:W1:Y:S02]  /*16b20*/  SYNCS.PHASECHK.TRANS64.TRYWAIT P0, [R0+URZ+0x33420], R3 ;  /* 0x03342003000075a7 */ /* 0x001064000800017f */
[----:B-1----:R-:W-:Y:S05]  /*16b30*/  @!P0 NANOSLEEP.SYNCS 0x989680 ;  /* 0x009896800000895d */ /* 0x002fea0003900000 */
[----:B------:R-:W1:Y:S02]  /*16b40*/  @!P0 SYNCS.PHASECHK.TRANS64 P0, [R0+URZ+0x33420], R3 ;  /* 0x03342003000085a7 */ /* 0x000e64000800007f */
[----:B-1----:R-:W-:Y:S05]  /*16b50*/  @!P0 BRA `(.L_x_3401) ;  /* 0xfffffffc00f08947 */ /* 0x002fea000383ffff */
[----:B------:R-:W-:Y:S05]  /*16b60*/  BRA `(.L_x_3440) ;  /* 0xfffffff0005c7947 */ /* 0x000fea000383ffff */
.L_x_3402:
        /* <DEDUP_REMOVED lines=11> */
.L_x_3442:
[----:B------:R-:W-:Y:S05]  /*16c20*/  BSYNC B0 ;  /* 0x0000000000007941 */ /* 0x000fea0003800000 */
.L_x_3441:
[----:B------:R-:W-:Y:S05]  /*16c30*/  BRA `(.L_x_3443) ;  /* 0xfffffff000447947 */ /* 0x000fea000383ffff */
.L_x_3405:
[----:B------:R-:W-:Y:S01]  /*16c40*/  BSSY B1, `(.L_x_3444) ;  /* 0x0000006000017945 */ /* 0x000fe20003800000 */
[----:B------:R-:W-:-:S07]  /*16c50*/  IMAD.MOV.U32 R15, RZ, RZ, -0x1 ;  /* 0xffffffffff0f7424 */ /* 0x000fce00078e00ff */
[----:B01----:R-:W-:Y:S05]  /*16c60*/  WARPSYNC.COLLECTIVE R15, `(.L_x_3445) ;  /* 0x000000000f0c7348 */ /* 0x003fea0003c00000 */
[----:B------:R-:W-:Y:S02]  /*16c70*/  ELECT P6, UR62, PT ;  /* 0x00000000003e782f */ /* 0x000fe400038c0000 */
[----:B------:R-:W-:Y:S01]  /*16c80*/  MOV R14, UR62 ;  /* 0x0000003e000e7c02 */ /* 0x000fe20008000f00 */
[----:B01----:R-:W-:Y:S10]  /*16c90*/  ENDCOLLECTIVE ;  /* 0x000000000000791b */ /* 0x003ff40003800000 */
.L_x_3445:
[----:B------:R-:W-:Y:S05]  /*16ca0*/  BSYNC B1 ;  /* 0x0000000000017941 */ /* 0x000fea0003800000 */
.L_x_3444:
[----:B------:R-:W-:Y:S05]  /*16cb0*/  BRA `(.L_x_3446) ;  /* 0xfffffff0003c7947 */ /* 0x000fea000383ffff */
.L_x_3407:
[----:B0-----:R0:W1:Y:S02]  /*16cc0*/  SYNCS.PHASECHK.TRANS64.TRYWAIT P1, [R6+URZ], R5 ;  /* 0x00000005060075a7 */ /* 0x001064000802017f */
[----:B-1----:R-:W-:Y:S05]  /*16cd0*/  @!P1 NANOSLEEP.SYNCS 0x989680 ;  /* 0x009896800000995d */ /* 0x002fea0003900000 */
[----:B------:R-:W1:Y:S02]  /*16ce0*/  @!P1 SYNCS.PHASECHK.TRANS64 P1, [R6+URZ], R5 ;  /* 0x00000005060095a7 */ /* 0x000e64000802007f */
[----:B-1----:R-:W-:Y:S05]  /*16cf0*/  @!P1 BRA `(.L_x_3407) ;  /* 0xfffffffc00f09947 */ /* 0x002fea000383ffff */
[----:B------:R-:W-:Y:S05]  /*16d00*/  BRA `(.L_x_3447) ;  /* 0xfffffff000787947 */ /* 0x000fea000383ffff */
.L_x_3408:
[----:B-1----:R1:W2:Y:S02]  /*16d10*/  SYNCS.PHASECHK.TRANS64.TRYWAIT P1, [R7+URZ], R2 ;  /* 0x00000002070075a7 */ /* 0x0022a4000802017f */
[----:B--2---:R-:W-:Y:S05]  /*16d20*/  @!P1 NANOSLEEP.SYNCS 0x989680 ;  /* 0x009896800000995d */ /* 0x004fea0003900000 */
[----:B------:R-:W2:Y:S02]  /*16d30*/  @!P1 SYNCS.PHASECHK.TRANS64 P1, [R7+URZ], R2 ;  /* 0x00000002070095a7 */ /* 0x000ea4000802007f */
[----:B--2---:R-:W-:Y:S05]  /*16d40*/  @!P1 BRA `(.L_x_3408) ;  /* 0xfffffffc00f09947 */ /* 0x004fea000383ffff */
[----:B------:R-:W-:Y:S05]  /*16d50*/  BRA `(.L_x_3448) ;  /* 0xfffffff0006c7947 */ /* 0x000fea000383ffff */
.L_x_3410:
[----:B--2---:R2:W3:Y:S02]  /*16d60*/  SYNCS.PHASECHK.TRANS64.TRYWAIT P1, [R4+URZ+0x33460], R5 ;  /* 0x03346005040075a7 */ /* 0x0044e4000802017f */
[----:B---3--:R-:W-:Y:S05]  /*16d70*/  @!P1 NANOSLEEP.SYNCS 0x989680 ;  /* 0x009896800000995d */ /* 0x008fea0003900000 */
[----:B------:R-:W3:Y:S02]  /*16d80*/  @!P1 SYNCS.PHASECHK.TRANS64 P1, [R4+URZ+0x33460], R5 ;  /* 0x03346005040095a7 */ /* 0x000ee4000802007f */
[----:B---3--:R-:W-:Y:S05]  /*16d90*/  @!P1 BRA `(.L_x_3410) ;  /* 0xfffffffc00f09947 */ /* 0x008fea000383ffff */
[----:B------:R-:W-:Y:S05]  /*16da0*/  BRA `(.L_x_3449) ;  /* 0xfffffff000707947 */ /* 0x000fea000383ffff */
.L_x_3412:
[----:B---3--:R3:W4:Y:S02]  /*16db0*/  SYNCS.PHASECHK.TRANS64.TRYWAIT P1, [R3+URZ+0x33460], R2 ;  /* 0x03346002030075a7 */ /* 0x008724000802017f */
[----:B----4-:R-:W-:Y:S05]  /*16dc0*/  @!P1 NANOSLEEP.SYNCS 0x989680 ;  /* 0x009896800000995d */ /* 0x010fea0003900000 */
[----:B------:R-:W4:Y:S02]  /*16dd0*/  @!P1 SYNCS.PHASECHK.TRANS64 P1, [R3+URZ+0x33460], R2 ;  /* 0x03346002030095a7 */ /* 0x000f24000802007f */
[----:B----4-:R-:W-:Y:S05]  /*16de0*/  @!P1 BRA `(.L_x_3412) ;  /* 0xfffffffc00f09947 */ /* 0x010fea000383ffff */
[----:B------:R-:W-:Y:S05]  /*16df0*/  BRA `(.L_x_3450) ;  /* 0xfffffff000707947 */ /* 0x000fea000383ffff */
.L_x_3414:
[----:B----4-:R4:W0:Y:S02]  /*16e00*/  SYNCS.PHASECHK.TRANS64.TRYWAIT P0, [R4+URZ+0x33480], R5 ;  /* 0x03348005040075a7 */ /* 0x010824000800017f */
[----:B0-----:R-:W-:Y:S05]  /*16e10*/  @!P0 NANOSLEEP.SYNCS 0x989680 ;  /* 0x009896800000895d */ /* 0x001fea0003900000 */
[----:B------:R-:W0:Y:S02]  /*16e20*/  @!P0 SYNCS.PHASECHK.TRANS64 P0, [R4+URZ+0x33480], R5 ;  /* 0x03348005040085a7 */ /* 0x000e24000800007f */
[----:B0-----:R-:W-:Y:S05]  /*16e30*/  @!P0 BRA `(.L_x_3414) ;  /* 0xfffffffc00f08947 */ /* 0x001fea000383ffff */
[----:B------:R-:W-:Y:S05]  /*16e40*/  BRA `(.L_x_3415) ;  /* 0xfffffff0006c7947 */ /* 0x000fea000383ffff */
.L_x_3451:
        /* <DEDUP_REMOVED lines=11> */
.L_x_13348:


//--------------------- .text._ZN7cutlass13device_kernelIN5flash11enable_sm90INS1_16FlashAttnFwdSm90INS1_25CollectiveMainloopFwdSm90ILi2EN4cute5tupleIJNS5_1CILi1EEES8_S8_EEENS6_IJNS7_ILi128EEENS7_ILi160EEENS7_ILi192EEEEEELi192ENS_12float_e4m3_tEfNS_4arch4Sm90ELb0ELb0ELb1ELb1ELb0ELb1ELb0ELb1ELb1ELb1ELb1ELb0EEENS1_21CollectiveEpilogueFwdINS6_IJSA_SC_SB_EEES9_NS_10bfloat16_tESG_Li256ELb1ELb1ELb1ELb1EEENS1_36VarlenDynamicPersistentTileSchedulerILi128ELi160ELi256ELi128ELb1ELb1ELb1ELb0ELb1ELb1EEEEEEEEEvNT_6ParamsE --------------------------
	.section	.text._ZN7cutlass13device_kernelIN5flash11enable_sm90INS1_16FlashAttnFwdSm90INS1_25CollectiveMainloopFwdSm90ILi2EN4cute5tupleIJNS5_1CILi1EEES8_S8_EEENS6_IJNS7_ILi128EEENS7_ILi160EEENS7_ILi192EEEEEELi192ENS_12float_e4m3_tEfNS_4arch4Sm90ELb0ELb0ELb1ELb1ELb0ELb1ELb0ELb1ELb1ELb1ELb1ELb0EEENS1_21CollectiveEpilogueFwdINS6_IJSA_SC_SB_EEES9_NS_10bfloat16_tESG_Li256ELb1ELb1ELb1ELb1EEENS1_36VarlenDynamicPersistentTileSchedulerILi128ELi160ELi256ELi128ELb1ELb1ELb1ELb0ELb1ELb1EEEEEEEEEvNT_6ParamsE,"ax",@progbits
	.align	128
.text._ZN7cutlass13device_kernelIN5flash11enable_sm90INS1_16FlashAttnFwdSm90INS1_25CollectiveMainloopFwdSm90ILi2EN4cute5tupleIJNS5_1CILi1EEES8_S8_EEENS6_IJNS7_ILi128EEENS7_ILi160EEENS7_ILi192EEEEEELi192ENS_12float_e4m3_tEfNS_4arch4Sm90ELb0ELb0ELb1ELb1ELb0ELb1ELb0ELb1ELb1ELb1ELb1ELb0EEENS1_21CollectiveEpilogueFwdINS6_IJSA_SC_SB_EEES9_NS_10bfloat16_tESG_Li256ELb1ELb1ELb1ELb1EEENS1_36VarlenDynamicPersistentTileSchedulerILi128ELi160ELi256ELi128ELb1ELb1ELb1ELb0ELb1ELb1EEEEEEEEEvNT_6ParamsE:
        .type           _ZN7cutlass13device_kernelIN5flash11enable_sm90INS1_16FlashAttnFwdSm90INS1_25CollectiveMainloopFwdSm90ILi2EN4cute5tupleIJNS5_1CILi1EEES8_S8_EEENS6_IJNS7_ILi128EEENS7_ILi160EEENS7_ILi192EEEEEELi192ENS_12float_e4m3_tEfNS_4arch4Sm90ELb0ELb0ELb1ELb1ELb0ELb1ELb0ELb1ELb1ELb1ELb1ELb0EEENS1_21CollectiveEpilogueFwdINS6_IJSA_SC_SB_EEES9_NS_10bfloat16_tESG_Li256ELb1ELb1ELb1ELb1EEENS1_36VarlenDynamicPersistentTileSchedulerILi128ELi160ELi256ELi128ELb1ELb1ELb1ELb0ELb1ELb1EEEEEEEEEvNT_6ParamsE,@function
        .size           _ZN7cutlass13device_kernelIN5flash11enable_sm90INS1_16FlashAttnFwdSm90INS1_25CollectiveMainloopFwdSm90ILi2EN4cute5tupleIJNS5_1CILi1EEES8_S8_EEENS6_IJNS7_ILi128EEENS7_ILi160EEENS7_ILi192EEEEEELi192ENS_12float_e4m3_tEfNS_4arch4Sm90ELb0ELb0ELb1ELb1ELb0ELb1ELb0ELb1ELb1ELb1ELb1ELb0EEENS1_21CollectiveEpilogueFwdINS6_IJSA_SC_SB_EEES9_NS_10bfloat16_tESG_Li256ELb1ELb1ELb1ELb1EEENS1_36VarlenDynamicPersistentTileSchedulerILi128ELi160ELi256ELi128ELb1ELb1ELb1ELb0ELb1ELb1EEEEEEEEEvNT_6ParamsE,(.L_x_13349 - _ZN7cutlass13device_kernelIN5flash11enable_sm90INS1_16FlashAttnFwdSm90INS1_25CollectiveMainloopFwdSm90ILi2EN4cute5tupleIJNS5_1CILi1EEES8_S8_EEENS6_IJNS7_ILi128EEENS7_ILi160EEENS7_ILi192EEEEEELi192ENS_12float_e4m3_tEfNS_4arch4Sm90ELb0ELb0ELb1ELb1ELb0ELb1ELb0ELb1ELb1ELb1ELb1ELb0EEENS1_21CollectiveEpilogueFwdINS6_IJSA_SC_SB_EEES9_NS_10bfloat16_tESG_Li256ELb1ELb1ELb1ELb1EEENS1_36VarlenDynamicPersistentTileSchedulerILi128ELi160ELi256ELi128ELb1ELb1ELb1ELb0ELb1ELb1EEEEEEEEEvNT_6ParamsE)
        .other          _ZN7cutlass13device_kernelIN5flash11enable_sm90INS1_16FlashAttnFwdSm90INS1_25CollectiveMainloopFwdSm90ILi2EN4cute5tupleIJNS5_1CILi1EEES8_S8_EEENS6_IJNS7_ILi128EEENS7_ILi160EEENS7_ILi192EEEEEELi192ENS_12float_e4m3_tEfNS_4arch4Sm90ELb0ELb0ELb1ELb1ELb0ELb1ELb0ELb1ELb1ELb1ELb1ELb0EEENS1_21CollectiveEpilogueFwdINS6_IJSA_SC_SB_EEES9_NS_10bfloat16_tESG_Li256ELb1ELb1ELb1ELb1EEENS1_36VarlenDynamicPersistentTileSchedulerILi128ELi160ELi256ELi128ELb1ELb1ELb1ELb0ELb1ELb1EEEEEEEEEvNT_6ParamsE,@"STO_CUDA_ENTRY STV_DEFAULT"
_ZN7cutlass13device_kernelIN5flash11enable_sm90INS1_16FlashAttnFwdSm90INS1_25CollectiveMainloopFwdSm90ILi2EN4cute5tupleIJNS5_1CILi1EEES8_S8_EEENS6_IJNS7_ILi128EEENS7_ILi160EEENS7_ILi192EEEEEELi192ENS_12float_e4m3_tEfNS_4arch4Sm90ELb0ELb0ELb1ELb1ELb0ELb1ELb0ELb1ELb1ELb1ELb1ELb0EEENS1_21CollectiveEpilogueFwdINS6_IJSA_SC_SB_EEES9_NS_10bfloat16_tESG_Li256ELb1ELb1ELb1ELb1EEENS1_36VarlenDynamicPersistentTileSchedulerILi128ELi160ELi256ELi128ELb1ELb1ELb1ELb0ELb1ELb1EEEEEEEEEvNT_6ParamsE:
        /* <DEDUP_REMOVED lines=24> */
.L_x_3453:
[----:B------:R-:W-:Y:S05]  /*0180*/  BSYNC B0 ;  /* 0x0000000000007941 */ /* 0x000fea0003800000 */
.L_x_3452:
        /* <DEDUP_REMOVED lines=41> */
.L_x_3454:
        /* <DEDUP_REMOVED lines=22> */
.L_x_3455:
        /* <DEDUP_REMOVED lines=18> */
.L_x_3456:
        /* <DEDUP_REMOVED lines=22> */
.L_x_3457:
        /* <DEDUP_REMOVED lines=22> */
.L_x_3458:
        /* <DEDUP_REMOVED lines=8> */
.L_x_3461:
        /* <DEDUP_REMOVED lines=24> */
[----:B------:R-:W-:Y:S01]  /*0b60*/  R2UR UR52, R16 ;  /* 0x00000000103472ca */ /* 0x000fe200000e0000 */
[----:B------:R-:W-:Y:S01]  /*0b70*/  IMAD.MOV.U32 R221, RZ, RZ, RZ ;  /* 0x000000ffffdd7224 */ /* 0x000fe200078e00ff */
[----:B------:R-:W-:Y:S01]  /*0b80*/  MOV R230, RZ ;  /* 0x000000ff00e67202 */ /* 0x000fe20000000f00 */
[----:B------:R-:W-:Y:S01]  /*0b90*/  IMAD.MOV.U32 R152, RZ, RZ, RZ ;  /* 0x000000ffff987224 */ /* 0x000fe200078e00ff */
[----:B------:R-:W-:Y:S01]  /*0ba0*/  ULOP3.LUT UR53, UR36, 0x1, URZ, 0xfc, !UPT ;  /* 0x0000000124357892 */ /* 0x000fe2000f8efc3f */
[----:B------:R-:W-:-:S08]  /*0bb0*/  UMOV UR43, URZ ;  /* 0x0000003f002b7c82 */ /* 0x000fd00008000000 */
[----:B------:R-:W-:Y:S01]  /*0bc0*/  UIADD3 UR52, UR52, 0x1e200, URZ ;  /* 0x0001e20034347890 */ /* 0x000fe2000fffe03f */
[----:B0-----:R-:W-:-:S05]  /*0bd0*/  VIADD R0, R0, 0xffffff80 ;  /* 0xffffff8000007836 */ /* 0x001fca0000000000 */
[----:B------:R-:W-:Y:S02]  /*0be0*/  SHF.R.S32.HI R3, RZ, 0x1f, R0 ;  /* 0x0000001fff037819 */ /* 0x000fe40000011400 */
[-C--:B------:R-:W-:Y:S02]  /*0bf0*/  LEA.HI R9, R0, R0.reuse, RZ, 0x1 ;  /* 0x0000000000097211 */ /* 0x080fe400078f08ff */
[CC--:B------:R-:W-:Y:S02]  /*0c00*/  LEA.HI R5, R3.reuse, R0.reuse, RZ, 0x5 ;  /* 0x0000000003057211 */ /* 0x0c0fe400078f28ff */
[CC--:B------:R-:W-:Y:S02]  /*0c10*/  LEA.HI R4, R3.reuse, R0.reuse, RZ, 0x4 ;  /* 0x0000000003047211 */ /* 0x0c0fe400078f20ff */
[-C--:B------:R-:W-:Y:S01]  /*0c20*/  LEA.HI R2, R3, R0.reuse, RZ, 0x7 ;  /* 0x0000000003027211 */ /* 0x080fe200078f38ff */
[----:B------:R-:W-:Y:S01]  /*0c30*/  IMAD.SHL.U32 R5, R5, 0x20, RZ ;  /* 0x0000002005057824 */ /* 0x000fe200078e00ff */
[----:B------:R-:W-:-:S02]  /*0c40*/  LEA.HI R8, R3, R0, RZ, 0x2 ;  /* 0x0000000003087211 */ /* 0x000fc400078f10ff */
[----:B------:R-:W-:Y:S02]  /*0c50*/  LOP3.LUT R3, R4, 0x3fffff0, RZ, 0xc0, !PT ;  /* 0x03fffff004037812 */ /* 0x000fe400078ec0ff */
[----:B------:R-:W-:Y:S02]  /*0c60*/  LOP3.LUT R7, R9, 0xfffffffe, RZ, 0xc0, !PT ;  /* 0xfffffffe09077812 */ /* 0x000fe400078ec0ff */
[----:B------:R-:W-:Y:S01]  /*0c70*/  LOP3.LUT R6, R5, 0xfffffc00, RZ, 0xc0, !PT ;  /* 0xfffffc0005067812 */ /* 0x000fe200078ec0ff */
[C---:B------:R-:W-:Y:S01]  /*0c80*/  IMAD.IADD R3, R0.reuse, 0x1, -R3 ;  /* 0x0000000100037824 */ /* 0x040fe200078e0a03 */
[----:B------:R-:W-:Y:S01]  /*0c90*/  SHF.R.S32.HI R220, RZ, 0x1, R9 ;  /* 0x00000001ffdc7819 */ /* 0x000fe20000011409 */
[----:B------:R-:W-:Y:S01]  /*0ca0*/  IMAD.IADD R18, R0, 0x1, -R7 ;  /* 0x0000000100127824 */ /* 0x000fe200078e0a07 */
[----:B------:R-:W-:Y:S01]  /*0cb0*/  LOP3.LUT R13, R8, 0xfffffffc, RZ, 0xc0, !PT ;  /* 0xfffffffc080d7812 */ /* 0x000fe200078ec0ff */
[----:B------:R-:W-:Y:S01]  /*0cc0*/  IMAD R7, R3, 0x40, R6 ;  /* 0x0000004003077824 */ /* 0x000fe200078e0206 */
[----:B------:R-:W-:Y:S01]  /*0cd0*/  LOP3.LUT R11, R2, 0xffffff80, RZ, 0xc0, !PT ;  /* 0xffffff80020b7812 */ /* 0x000fe200078ec0ff */
[----:B------:R-:W-:Y:S01]  /*0ce0*/  IMAD.SHL.U32 R22, R18, 0x8, RZ ;  /* 0x0000000812167824 */ /* 0x000fe200078e00ff */
[----:B------:R-:W-:Y:S01]  /*0cf0*/  SHF.R.S32.HI R5, RZ, 0x4, R4 ;  /* 0x00000004ff057819 */ /* 0x000fe20000011404 */
[----:B------:R-:W-:Y:S01]  /*0d00*/  IMAD.IADD R13, R0, 0x1, -R13 ;  /* 0x00000001000d7824 */ /* 0x000fe200078e0a0d */
[----:B------:R-:W-:Y:S01]  /*0d10*/  SHF.R.S32.HI R3, RZ, 0x7, R2 ;  /* 0x00000007ff037819 */ /* 0x000fe20000011402 */
[C---:B------:R-:W-:Y:S01]  /*0d20*/  VIADD R223, R22.reuse, 0x20 ;  /* 0x0000002016df7836 */ /* 0x040fe20000000000 */
[----:B------:R-:W-:Y:S01]  /*0d30*/  LEA.HI R9, R9, R220, RZ, 0x1 ;  /* 0x000000dc09097211 */ /* 0x000fe200078f08ff */
[----:B------:R-:W-:Y:S01]  /*0d40*/  VIADD R222, R22, 0x40 ;  /* 0x0000004016de7836 */ /* 0x000fe20000000000 */
[----:B------:R-:W-:Y:S01]  /*0d50*/  IADD3 R15, R0, -R11, RZ ;  /* 0x8000000b000f7210 */ /* 0x000fe20007ffe0ff */
[----:B------:R-:W-:Y:S01]  /*0d60*/  VIADD R17, R220, 0x80 ;  /* 0x00000080dc117836 */ /* 0x000fe20000000000 */
[----:B------:R-:W-:Y:S01]  /*0d70*/  LEA.HI R4, R4, R5, RZ, 0x1 ;  /* 0x0000000504047211 */ /* 0x000fe200078f08ff */
[----:B------:R-:W-:Y:S01]  /*0d80*/  IMAD.SHL.U32 R18, R18, 0x10, RZ ;  /* 0x0000001012127824 */ /* 0x000fe200078e00ff */
[--C-:B------:R-:W-:Y:S01]  /*0d90*/  SHF.R.S32.HI R0, RZ, 0x2, R8.reuse ;  /* 0x00000002ff007819 */ /* 0x100fe20000011408 */
[----:B------:R-:W-:Y:S01]  /*0da0*/  STL [R1+0x78], R15 ;  /* 0x0000780f01007387 */ /* 0x000fe20000100800 */
[----:B------:R-:W-:Y:S01]  /*0db0*/  SHF.R.S32.HI R11, RZ, 0x1f, R8 ;  /* 0x0000001fff0b7819 */ /* 0x000fe20000011408 */
[----:B------:R-:W-:Y:S01]  /*0dc0*/  VIADD R224, R22, 0x10 ;  /* 0x0000001016e07836 */ /* 0x000fe20000000000 */
[----:B------:R-:W-:Y:S01]  /*0dd0*/  LEA.HI R2, R2, R3, RZ, 0x1 ;  /* 0x0000000302027211 */ /* 0x000fe200078f08ff */
[C---:B------:R-:W-:Y:S01]  /*0de0*/  VIADD R225, R22.reuse, 0x30 ;  /* 0x0000003016e17836 */ /* 0x040fe20000000000 */
[----:B------:R-:W-:Y:S01]  /*0df0*/  LOP3.LUT R9, R9, 0x3fffffe, RZ, 0xc0, !PT ;  /* 0x03fffffe09097812 */ /* 0x000fe200078ec0ff */
[----:B------:R-:W-:Y:S01]  /*0e00*/  VIADD R226, R22, 0x50 ;  /* 0x0000005016e27836 */ /* 0x000fe20000000000 */
[----:B------:R-:W-:-:S02]  /*0e10*/  LOP3.LUT R4, R4, 0x1ffffffe, RZ, 0xc0, !PT ;  /* 0x1ffffffe04047812 */ /* 0x000fc400078ec0ff */
[----:B------:R-:W-:Y:S02]  /*0e20*/  LEA.HI R11, R11, R0, RZ, 0x2 ;  /* 0x000000000b0b7211 */ /* 0x000fe400078f10ff */
[----:B------:R-:W-:Y:S01]  /*0e30*/  LOP3.LUT R6, R2, 0x3fffffe, RZ, 0xc0, !PT ;  /* 0x03fffffe02067812 */ /* 0x000fe200078ec0ff */
[----:B------:R-:W-:Y:S01]  /*0e40*/  IMAD.IADD R2, R220, 0x1, -R9 ;  /* 0x00000001dc027824 */ /* 0x000fe200078e0a09 */
[----:B------:R-:W-:Y:S01]  /*0e50*/  LOP3.LUT R11, R11, 0xfffffffc, RZ, 0xc0, !PT ;  /* 0xfffffffc0b0b7812 */ /* 0x000fe200078ec0ff */
[----:B------:R-:W-:Y:S02]  /*0e60*/  IMAD.IADD R4, R5, 0x1, -R4 ;  /* 0x0000000105047824 */ /* 0x000fe400078e0a04 */
[----:B------:R-:W-:Y:S01]  /*0e70*/  IMAD.IADD R6, R3, 0x1, -R6 ;  /* 0x0000000103067824 */ /* 0x000fe200078e0a06 */
[----:B------:R-:W-:Y:S01]  /*0e80*/  LEA R229, R5, R2, 0x3 ;  /* 0x0000000205e57211 */ /* 0x000fe200078e18ff */
[----:B------:R-:W-:Y:S01]  /*0e90*/  IMAD R2, R4, 0x8, R7 ;  /* 0x0000000804027824 */ /* 0x000fe200078e0207 */
[----:B------:R-:W-:Y:S01]  /*0ea0*/  LEA.HI R3, R13, R13, RZ, 0x1 ;  /* 0x0000000d0d037211 */ /* 0x000fe200078f08ff */
[----:B------:R-:W-:Y:S01]  /*0eb0*/  IMAD.IADD R11, R0, 0x1, -R11 ;  /* 0x00000001000b7824 */ /* 0x000fe200078e0a0b */
[----:B------:R-:W-:Y:S01]  /*0ec0*/  SHF.R.S32.HI R0, RZ, 0x1f, R15 ;  /* 0x0000001fff007819 */ /* 0x000fe2000001140f */
[C---:B------:R-:W-:Y:S01]  /*0ed0*/  IMAD.IADD R5, R22.reuse, 0x1, R223 ;  /* 0x0000000116057824 */ /* 0x040fe200078e02df */
[----:B------:R0:W-:Y:S01]  /*0ee0*/  STL [R1+0xdc], R2 ;  /* 0x0000dc0201007387 */ /* 0x0001e20000100800 */
[----:B------:R-:W-:Y:S01]  /*0ef0*/  LOP3.LUT R8, R3, 0x1ffffffe, RZ, 0xc0, !PT ;  /* 0x1ffffffe03087812 */ /* 0x000fe200078ec0ff */
[----:B------:R-:W-:Y:S01]  /*0f00*/  IMAD.IADD R7, R22, 0x1, R222 ;  /* 0x0000000116077824 */ /* 0x000fe200078e02de */
[----:B------:R-:W-:Y:S01]  /*0f10*/  SHF.L.U32 R229, R229, 0x6, RZ ;  /* 0x00000006e5e57819 */ /* 0x000fe200000006ff */
[----:B------:R-:W-:Y:S01]  /*0f20*/  IMAD.SHL.U32 R11, R11, 0x80, RZ ;  /* 0x000000800b0b7824 */ /* 0x000fe200078e00ff */
[----:B------:R-:W-:-:S02]  /*0f30*/  SHF.R.S32.HI R10, RZ, 0x1f, R5 ;  /* 0x0000001fff0a7819 */ /* 0x000fc40000011405 */
[----:B------:R-:W-:Y:S02]  /*0f40*/  SHF.R.S32.HI R14, RZ, 0x1f, R7 ;  /* 0x0000001fff0e7819 */ /* 0x000fe40000011407 */
[----:B------:R-:W-:Y:S02]  /*0f50*/  LEA.HI R12, R10, R5, RZ, 0x4 ;  /* 0x000000050a0c7211 */ /* 0x000fe400078f20ff */
[CC--:B0-----:R-:W-:Y:S02]  /*0f60*/  LEA.HI R2, R0.reuse, R15.reuse, RZ, 0x2 ;  /* 0x0000000f00027211 */ /* 0x0c1fe400078f10ff */
[----:B------:R-:W-:Y:S02]  /*0f70*/  LEA.HI R0, R0, R15, RZ, 0x5 ;  /* 0x0000000f00007211 */ /* 0x000fe400078f28ff */
[--C-:B------:R-:W-:Y:S02]  /*0f80*/  SHF.R.S32.HI R3, RZ, 0x2, R2.reuse ;  /* 0x00000002ff037819 */ /* 0x100fe40000011402 */
[----:B------:R-:W-:-:S02]  /*0f90*/  SHF.R.S32.HI R4, RZ, 0x1f, R2 ;  /* 0x0000001fff047819 */ /* 0x000fc40000011402 */
[----:B------:R-:W-:Y:S02]  /*0fa0*/  LOP3.LUT R2, R2, 0x7ffffffc, RZ, 0xc0, !PT ;  /* 0x7ffffffc02027812 */ /* 0x000fe400078ec0ff */
[----:B------:R-:W-:Y:S02]  /*0fb0*/  LEA.HI R4, R4, R3, RZ, 0x3 ;  /* 0x0000000304047211 */ /* 0x000fe400078f18ff */
[----:B------:R-:W-:Y:S01]  /*0fc0*/  SHF.R.S32.HI R0, RZ, 0x5, R0 ;  /* 0x00000005ff007819 */ /* 0x000fe20000011400 */
[----:B------:R-:W-:Y:S01]  /*0fd0*/  IMAD.IADD R2, R15, 0x1, -R2 ;  /* 0x000000010f027824 */ /* 0x000fe200078e0a02 */
[----:B------:R-:W-:Y:S02]  /*0fe0*/  LOP3.LUT R4, R4, 0xfffffff8, RZ, 0xc0, !PT ;  /* 0xfffffff804047812 */ /* 0x000fe400078ec0ff */
[----:B------:R-:W-:Y:S01]  /*0ff0*/  LEA.HI R9, R10, R5, RZ, 0x6 ;  /* 0x000000050a097211 */ /* 0x000fe200078f30ff */
[----:B------:R-:W-:Y:S01]  /*1000*/  IMAD.SHL.U32 R34, R2, 0x2, RZ ;  /* 0x0000000202227824 */ /* 0x000fe200078e00ff */
[----:B------:R-:W-:Y:S01]  /*1010*/  SHF.R.S32.HI R5, RZ, 0x1f, R17 ;  /* 0x0000001fff057819 */ /* 0x000fe20000011411 */
[----:B------:R-:W-:Y:S01]  /*1020*/  IMAD.IADD R3, R3, 0x1, -R4 ;  /* 0x0000000103037824 */ /* 0x000fe200078e0a04 */
[-C--:B------:R-:W-:Y:S01]  /*1030*/  LEA.HI R10, R14, R7.reuse, RZ, 0x4 ;  /* 0x000000070e0a7211 */ /* 0x080fe200078f20ff */
[----:B------:R-:W-:Y:S01]  /*1040*/  VIADD R33, R34, 0x8 ;  /* 0x0000000822217836 */ /* 0x000fe20000000000 */
[----:B------:R-:W-:Y:S01]  /*1050*/  LEA.HI R14, R14, R7, RZ, 0x6 ;  /* 0x000000070e0e7211 */ /* 0x000fe200078f30ff */
[----:B------:R-:W-:Y:S01]  /*1060*/  IMAD R3, R0, 0x10, R3 ;  /* 0x0000001000037824 */ /* 0x000fe200078e0203 */
[-C--:B------:R-:W-:Y:S01]  /*1070*/  LEA.HI R7, R5, R17.reuse, RZ, 0x3 ;  /* 0x0000001105077211 */ /* 0x080fe200078f18ff */
[----:B------:R-:W-:Y:S01]  /*1080*/  VIADD R32, R34, 0x10 ;  /* 0x0000001022207836 */ /* 0x000fe20000000000 */
[----:B------:R-:W-:Y:S01]  /*1090*/  LOP3.LUT R227, R11, 0x180, RZ, 0xc0, !PT ;  /* 0x000001800be37812 */ /* 0x000fe200078ec0ff */
[----:B------:R-:W-:Y:S01]  /*10a0*/  IMAD R6, R6, 0x40, R3 ;  /* 0x0000004006067824 */ /* 0x000fe200078e0203 */
[----:B------:R-:W-:Y:S01]  /*10b0*/  LEA.HI R4, R17, R17, RZ, 0x1 ;  /* 0x0000001111047211 */ /* 0x000fe200078f08ff */
[----:B------:R-:W-:Y:S01]  /*10c0*/  VIADD R31, R34, 0x18 ;  /* 0x00000018221f7836 */ /* 0x000fe20000000000 */
[----:B------:R-:W-:Y:S01]  /*10d0*/  SHF.R.U32.HI R228, RZ, 0x3, R227 ;  /* 0x00000003ffe47819 */ /* 0x000fe200000116e3 */
[----:B------:R-:W-:Y:S01]  /*10e0*/  IMAD.SHL.U32 R14, R14, 0x80, RZ ;  /* 0x000000800e0e7824 */ /* 0x000fe200078e00ff */
[----:B------:R-:W-:Y:S01]  /*10f0*/  STL [R1+0xd4], R6 ;  /* 0x0000d40601007387 */ /* 0x000fe20000100800 */
[C---:B------:R-:W-:Y:S01]  /*1100*/  VIADD R30, R34.reuse, 0x20 ;  /* 0x00000020221e7836 */ /* 0x040fe20000000000 */
[----:B------:R-:W-:Y:S01]  /*1110*/  LOP3.LUT R11, R227, 0x30, R10, 0xf8, !PT ;  /* 0x00000030e30b7812 */ /* 0x000fe200078ef80a */
[----:B------:R-:W-:Y:S01]  /*1120*/  IMAD.SHL.U32 R7, R7, 0x40, RZ ;  /* 0x0000004007077824 */ /* 0x000fe200078e00ff */
[----:B------:R-:W-:Y:S01]  /*1130*/  STL [R1], R34 ;  /* 0x0000002201007387 */ /* 0x000fe20000100800 */
[----:B------:R-:W-:Y:S01]  /*1140*/  VIADD R29, R34, 0x28 ;  /* 0x00000028221d7836 */ /* 0x000fe20000000000 */
[----:B------:R-:W-:Y:S01]  /*1150*/  LOP3.LUT R5, R4, 0x3fffffe, RZ, 0xc0, !PT ;  /* 0x03fffffe04057812 */ /* 0x000fe200078ec0ff */
[C---:B------:R-:W-:Y:S01]  /*1160*/  VIADD R27, R34.reuse, 0x38 ;  /* 0x00000038221b7836 */ /* 0x040fe20000000000 */
[----:B------:R-:W-:Y:S01]  /*1170*/  STL [R1+0x74], R33 ;  /* 0x0000742101007387 */ /* 0x000fe20000100800 */
[C---:B------:R-:W-:Y:S01]  /*1180*/  IADD3 R28, R34.reuse, 0x30, RZ ;  /* 0x00000030221c7810 */ /* 0x040fe20007ffe0ff */
[----:B------:R-:W-:Y:S01]  /*1190*/  VIADD R26, R34, 0x40 ;  /* 0x00000040221a7836 */ /* 0x000fe20000000000 */
[----:B------:R-:W-:Y:S01]  /*11a0*/  LOP3.LUT R14, R14, 0xffffe000, RZ, 0xc0, !PT ;  /* 0xffffe0000e0e7812 */ /* 0x000fe200078ec0ff */
[----:B------:R-:W-:Y:S01]  /*11b0*/  STL [R1+0x70], R32 ;  /* 0x0000702001007387 */ /* 0x000fe20000100800 */
[----:B------:R-:W-:Y:S01]  /*11c0*/  LOP3.LUT R11, R11, R228, RZ, 0x3c, !PT ;  /* 0x000000e40b0b7212 */ /* 0x000fe200078e3cff */
[C---:B------:R-:W-:Y:S01]  /*11d0*/  VIADD R25, R34.reuse, 0x48 ;  /* 0x0000004822197836 */ /* 0x040fe20000000000 */
[----:B------:R-:W-:Y:S01]  /*11e0*/  LOP3.LUT R232, R7, 0xfffffe00, RZ, 0xc0, !PT ;  /* 0xfffffe0007e87812 */ /* 0x000fe200078ec0ff */
[----:B------:R-:W-:Y:S01]  /*11f0*/  STL [R1+0x6c], R31 ;  /* 0x00006c1f01007387 */ /* 0x000fe20000100800 */
[C---:B------:R-:W-:Y:S01]  /*1200*/  VIADD R24, R34.reuse, 0x50 ;  /* 0x0000005022187836 */ /* 0x040fe20000000000 */
[----:B------:R-:W-:Y:S01]  /*1210*/  LOP3.LUT R7, R227, 0x30, R12, 0xf8, !PT ;  /* 0x00000030e3077812 */ /* 0x000fe200078ef80c */
[----:B------:R-:W-:Y:S01]  /*1220*/  IMAD.IADD R5, R17, 0x1, -R5 ;  /* 0x0000000111057824 */ /* 0x000fe200078e0a05 */
[----:B------:R-:W-:Y:S01]  /*1230*/  STL [R1+0x68], R30 ;  /* 0x0000681e01007387 */ /* 0x000fe20000100800 */
[C---:B------:R-:W-:Y:S01]  /*1240*/  VIADD R21, R34.reuse, 0x58 ;  /* 0x0000005822157836 */ /* 0x040fe20000000000 */
[-C--:B------:R-:W-:Y:S01]  /*1250*/  IADD3 R11, R11, R229.reuse, R14 ;  /* 0x000000e50b0b7210 */ /* 0x080fe20007ffe00e */
[----:B------:R-:W-:Y:S01]  /*1260*/  IMAD.SHL.U32 R9, R9, 0x80, RZ ;  /* 0x0000008009097824 */ /* 0x000fe200078e00ff */
[----:B------:R-:W-:Y:S01]  /*1270*/  STL [R1+0x64], R29 ;  /* 0x0000641d01007387 */ /* 0x000fe20000100800 */
[C---:B------:R-:W-:Y:S01]  /*1280*/  VIADD R20, R34.reuse, 0x60 ;  /* 0x0000006022147836 */ /* 0x040fe20000000000 */
[C---:B------:R-:W-:Y:S01]  /*1290*/  IADD3 R15, R34.reuse, 0x68, RZ ;  /* 0x00000068220f7810 */ /* 0x040fe20007ffe0ff */
[C---:B------:R-:W-:Y:S01]  /*12a0*/  VIADD R14, R34.reuse, 0x70 ;  /* 0x00000070220e7836 */ /* 0x040fe20000000000 */
[----:B------:R-:W-:Y:S01]  /*12b0*/  STL [R1+0x60], R28 ;  /* 0x0000601c01007387 */ /* 0x000fe20000100800 */
[----:B------:R-:W-:Y:S01]  /*12c0*/  IADD3 R8, R13, -R8, RZ ;  /* 0x800000080d087210 */ /* 0x000fe20007ffe0ff */
[----:B------:R-:W-:Y:S01]  /*12d0*/  IMAD R232, R5, 0x40, R232 ;  /* 0x0000004005e87824 */ /* 0x000fe200078e02e8 */
[----:B------:R-:W-:Y:S01]  /*12e0*/  LOP3.LUT R5, R227, 0x30, R18, 0xf8, !PT ;  /* 0x00000030e3057812 */ /* 0x000fe200078ef812 */
[----:B------:R-:W-:Y:S01]  /*12f0*/  STL [R1+0x5c], R27 ;  /* 0x00005c1b01007387 */ /* 0x000fe20000100800 */
[C---:B------:R-:W-:Y:S01]  /*1300*/  VIADD R13, R34.reuse, 0x78 ;  /* 0x00000078220d7836 */ /* 0x040fe20000000000 */
[----:B------:R-:W-:Y:S01]  /*1310*/  LOP3.LUT R0, R9, 0xffffe000, RZ, 0xc0, !PT ;  /* 0xffffe00009007812 */ /* 0x000fe200078ec0ff */
[C---:B------:R-:W-:Y:S01]  /*1320*/  VIADD R12, R34.reuse, 0x80 ;  /* 0x00000080220c7836 */ /* 0x040fe20000000000 */
[----:B------:R-:W-:Y:S01]  /*1330*/  STL [R1+0x58], R26 ;  /* 0x0000581a01007387 */ /* 0x000fe20000100800 */
[-C--:B------:R-:W-:Y:S01]  /*1340*/  LOP3.LUT R7, R7, R228.reuse, RZ, 0x3c, !PT ;  /* 0x000000e407077212 */ /* 0x080fe200078e3cff */
[C---:B------:R-:W-:Y:S01]  /*1350*/  VIADD R10, R34.reuse, 0x88 ;  /* 0x00000088220a7836 */ /* 0x040fe20000000000 */
[C---:B------:R-:W-:Y:S01]  /*1360*/  IADD3 R2, R34.reuse, 0xa0, RZ ;  /* 0x000000a022027810 */ /* 0x040fe20007ffe0ff */
[----:B------:R-:W-:Y:S01]  /*1370*/  STL [R1+0x54], R25 ;  /* 0x0000541901007387 */ /* 0x000fe20000100800 */
[----:B------:R-:W-:Y:S01]  /*1380*/  SHF.R.S32.HI R4, RZ, 0x1, R4 ;  /* 0x00000001ff047819 */ /* 0x000fe20000011404 */
[----:B------:R-:W-:Y:S01]  /*1390*/  VIADD R9, R34, 0x90 ;  /* 0x0000009022097836 */ /* 0x000fe20000000000 */
[----:B------:R-:W-:Y:S01]  /*13a0*/  LOP3.LUT R5, R5, R228, RZ, 0x3c, !PT ;  /* 0x000000e405057212 */ /* 0x000fe200078e3cff */
[----:B------:R-:W-:Y:S01]  /*13b0*/  STL [R1+0x50], R24 ;  /* 0x0000501801007387 */ /* 0x000fe20000100800 */
[----:B------:R-:W-:Y:S01]  /*13c0*/  IADD3 R7, R7, R229, R0 ;  /* 0x000000e507077210 */ /* 0x000fe20007ffe000 */
[----:B------:R-:W-:Y:S01]  /*13d0*/  IMAD.MOV.U32 R17, RZ, RZ, RZ ;  /* 0x000000ffff117224 */ /* 0x000fe200078e00ff */
[----:B------:R-:W-:Y:S01]  /*13e0*/  SHF.R.S32.HI R0, RZ, 0x1f, R220 ;  /* 0x0000001fff007819 */ /* 0x000fe200000114dc */
[----:B------:R-:W-:Y:S01]  /*13f0*/  STL [R1+0x4c], R21 ;  /* 0x00004c1501007387 */ /* 0x000fe20000100800 */
[----:B------:R-:W-:Y:S01]  /*1400*/  SHF.L.U32 R4, R4, 0x7, RZ ;  /* 0x0000000704047819 */ /* 0x000fe200000006ff */
[----:B------:R-:W-:Y:S01]  /*1410*/  VIADD R0, R34, 0x98 ;  /* 0x0000009822007836 */ /* 0x000fe20000000000 */
[----:B------:R-:W-:Y:S01]  /*1420*/  LOP3.LUT R3, R227, 0x10, R18, 0xf8, !PT ;  /* 0x00000010e3037812 */ /* 0x000fe200078ef812 */
[----:B------:R-:W-:Y:S01]  /*1430*/  STL [R1+0x48], R20 ;  /* 0x0000481401007387 */ /* 0x000fe20000100800 */
[----:B------:R-:W-:-:S02]  /*1440*/  LOP3.LUT R231, R4, 0x180, RZ, 0xc0, !PT ;  /* 0x0000018004e77812 */ /* 0x000fc400078ec0ff */
[----:B------:R-:W-:Y:S01]  /*1450*/  LOP3.LUT R236, R3, R228, RZ, 0x3c, !PT ;  /* 0x000000e403ec7212 */ /* 0x000fe200078e3cff */
[----:B------:R-:W-:Y:S01]  /*1460*/  STL [R1+0x44], R15 ;  /* 0x0000440f01007387 */ /* 0x000fe20000100800 */
[----:B------:R-:W-:Y:S02]  /*1470*/  SHF.R.S32.HI R4, RZ, 0x1f, R33 ;  /* 0x0000001fff047819 */ /* 0x000fe40000011421 */
[----:B------:R-:W-:Y:S01]  /*1480*/  SHF.R.S32.HI R3, RZ, 0x1f, R32 ;  /* 0x0000001fff037819 */ /* 0x000fe20000011420 */
[----:B------:R-:W-:Y:S01]  /*1490*/  STL [R1+0x40], R14 ;  /* 0x0000400e01007387 */ /* 0x000fe20000100800 */
[----:B------:R-:W-:-:S03]  /*14a0*/  IMAD.IADD R236, R229, 0x1, R236 ;  /* 0x00000001e5ec7824 */ /* 0x000fc600078e02ec */
[----:B------:R-:W-:Y:S04]  /*14b0*/  STL [R1+0x3c], R13 ;  /* 0x00003c0d01007387 */ /* 0x000fe80000100800 */
[----:B------:R-:W-:Y:S04]  /*14c0*/  STL [R1+0x38], R12 ;  /* 0x0000380c01007387 */ /* 0x000fe80000100800 */
[----:B------:R-:W-:Y:S04]  /*14d0*/  STL [R1+0x34], R10 ;  /* 0x0000340a01007387 */ /* 0x000fe80000100800 */
[----:B------:R0:W-:Y:S04]  /*14e0*/  STL [R1+0x1c], R2 ;  /* 0x00001c0201007387 */ /* 0x0001e80000100800 */
[----:B------:R-:W-:Y:S04]  /*14f0*/  STL [R1+0x30], R9 ;  /* 0x0000300901007387 */ /* 0x000fe80000100800 */
[----:B------:R1:W-:Y:S01]  /*1500*/  STL [R1+0x2c], R0 ;  /* 0x00002c0001007387 */ /* 0x0003e20000100800 */
[----:B0-----:R-:W-:-:S05]  /*1510*/  IADD3 R2, R16, R229, R5 ;  /* 0x000000e510027210 */ /* 0x001fca0007ffe005 */
[----:B------:R0:W-:Y:S01]  /*1520*/  STL [R1+0xd0], R2 ;  /* 0x0000d00201007387 */ /* 0x0001e20000100800 */
[----:B-1----:R-:W-:-:S03]  /*1530*/  SHF.R.S32.HI R0, RZ, 0x1f, R0 ;  /* 0x0000001fff007819 */ /* 0x002fc60000011400 */
[----:B------:R1:W-:Y:S04]  /*1540*/  STL [R1+0xc4], R4 ;  /* 0x0000c40401007387 */ /* 0x0003e80000100800 */
[----:B------:R2:W-:Y:S01]  /*1550*/  STL [R1+0xc0], R3 ;  /* 0x0000c00301007387 */ /* 0x0005e20000100800 */
[----:B0-----:R-:W-:Y:S02]  /*1560*/  SHF.R.S32.HI R2, RZ, 0x1f, R31 ;  /* 0x0000001fff027819 */ /* 0x001fe4000001141f */
[----:B-1----:R-:W-:-:S03]  /*1570*/  SHF.R.S32.HI R4, RZ, 0x1f, R30 ;  /* 0x0000001fff047819 */ /* 0x002fc6000001141e */
[----:B------:R0:W-:Y:S01]  /*1580*/  STL [R1+0xbc], R2 ;  /* 0x0000bc0201007387 */ /* 0x0001e20000100800 */
[----:B--2---:R-:W-:-:S03]  /*1590*/  SHF.R.S32.HI R3, RZ, 0x1f, R29 ;  /* 0x0000001fff037819 */ /* 0x004fc6000001141d */
        /* <DEDUP_REMOVED lines=24> */
[----:B------:R-:W-:Y:S04]  /*1720*/  STL [R1+0x88], R4 ;  /* 0x0000880401007387 */ /* 0x000fe80000100800 */
[----:B------:R1:W-:Y:S01]  /*1730*/  STL [R1+0x84], R3 ;  /* 0x0000840301007387 */ /* 0x0003e20000100800 */
[----:B0-----:R-:W-:-:S05]  /*1740*/  SHF.R.S32.HI R2, RZ, 0x1f, R9 ;  /* 0x0000001fff027819 */ /* 0x001fca0000011409 */
[----:B------:R0:W-:Y:S01]  /*1750*/  STL [R1+0x80], R2 ;  /* 0x0000800201007387 */ /* 0x0001e20000100800 */
[----:B-1----:R-:W-:-:S03]  /*1760*/  IMAD.IADD R3, R16, 0x1, R7 ;  /* 0x0000000110037824 */ /* 0x002fc600078e0207 */
[----:B------:R1:W-:Y:S04]  /*1770*/  STL [R1+0x7c], R0 ;  /* 0x00007c0001007387 */ /* 0x0003e80000100800 */
[----:B------:R2:W-:Y:S01]  /*1780*/  STL [R1+0xcc], R3 ;  /* 0x0000cc0301007387 */ /* 0x0005e20000100800 */
[----:B0-----:R-:W-:Y:S02]  /*1790*/  IMAD.IADD R2, R16, 0x1, R11 ;  /* 0x0000000110027824 */ /* 0x001fe400078e020b */
[----:B-1----:R-:W-:-:S03]  /*17a0*/  IMAD R0, R8, 0x8, R6 ;  /* 0x0000000808007824 */ /* 0x002fc600078e0206 */
[----:B------:R2:W-:Y:S04]  /*17b0*/  STL [R1+0xc8], R2 ;  /* 0x0000c80201007387 */ /* 0x0005e80000100800 */
[----:B------:R2:W-:Y:S02]  /*17c0*/  STL [R1+0xd8], R0 ;  /* 0x0000d80001007387 */ /* 0x0005e40000100800 */
.L_x_3666:
[----:B01234-:R-:W0:Y:S02]  /*17d0*/  LDC.64 R2, c[0x0][0xc88] ;  /* 0x00032200ff027b82 */ /* 0x01fe240000000a00 */
[----:B0-----:R-:W-:-:S05]  /*17e0*/  IMAD.WIDE R2, R151, 0x4, R2 ;  /* 0x0000000497027825 */ /* 0x001fca00078e0202 */
[----:B------:R-:W2:Y:S01]  /*17f0*/  LDG.E R237, desc[UR54][R2.64] ;  /* 0x0000003602ed7981 */ /* 0x000ea2000c1e1900 */
        /* <DEDUP_REMOVED lines=12> */
[C---:B------:R-:W-:Y:S02]  /*18c0*/  @P1 LEA R4, P2, R237.reuse, UR4, 0x2 ;  /* 0x00000004ed041c11 */ /* 0x040fe4000f8410ff */
[C-C-:B------:R-:W-:Y:S01]  /*18d0*/  SHF.L.U64.HI R28, R237.reuse, 0x2, R0.reuse ;  /* 0x00000002ed1c7819 */ /* 0x140fe20000010200 */
[----:B------:R0:W-:Y:S01]  /*18e0*/  STL [R1+0x14], R0 ;  /* 0x0000140001007387 */ /* 0x0001e20000100800 */
[----:B------:R-:W-:Y:S02]  /*18f0*/  @P1 LEA.HI.X R5, R237, UR5, R0, 0x2, P2 ;  /* 0x00000005ed051c11 */ /* 0x000fe400090f1400 */
[----:B------:R-:W-:Y:S01]  /*1900*/  ISETP.NE.U32.AND P2, PT, RZ, UR8, PT ;  /* 0x00000008ff007c0c */ /* 0x000fe2000bf45070 */
[----:B------:R-:W-:Y:S01]  /*1910*/  ULDC UR4, c[0x0][0x288] ;  /* 0x0000a20000047ab9 */ /* 0x000fe20000000800 */
[C---:B------:R-:W-:Y:S01]  /*1920*/  IADD3 R8, P3, R29.reuse, UR6, RZ ;  /* 0x000000061d087c10 */ /* 0x040fe2000ff7e0ff */
[----:B------:R0:W5:Y:S01]  /*1930*/  @P1 LDG.E R10, desc[UR54][R4.64] ;  /* 0x00000036040a1981 */ /* 0x000162000c1e1900 */
[----:B------:R-:W-:Y:S01]  /*1940*/  ISETP.NE.AND.EX P2, PT, RZ, UR9, PT, P2 ;  /* 0x00000009ff007c0c */ /* 0x000fe2000bf45320 */
[----:B------:R-:W-:Y:S01]  /*1950*/  IMAD.U32 R151, RZ, RZ, UR4 ;  /* 0x00000004ff977e24 */ /* 0x000fe2000f8e00ff */
[C---:B------:R-:W-:Y:S01]  /*1960*/  IADD3.X R9, R28.reuse, UR7, RZ, P3, !PT ;  /* 0x000000071c097c10 */ /* 0x040fe20009ffe4ff */
[----:B------:R-:W-:Y:S01]  /*1970*/  ULDC.64 UR4, c[0x0][0x418] ;  /* 0x0001060000047ab9 */ /* 0x000fe20000000a00 */
[----:B------:R0:W-:Y:S04]  /*1980*/  STL [R1+0xc], R29 ;  /* 0x00000c1d01007387 */ /* 0x0001e80000100800 */
[----:B------:R0:W5:Y:S05]  /*1990*/  @P0 LDG.E R26, desc[UR54][R8.64] ;  /* 0x00000036081a0981 */ /* 0x00016a000c1e1900 */
        /* <DEDUP_REMOVED lines=13> */
[----:B0-----:R-:W-:Y:S06]  /*1a70*/  @P2 BRA `(.L_x_3463) ;  /* 0x0000000000242947 */ /* 0x001fec0003800000 */
        /* <DEDUP_REMOVED lines=9> */
.L_x_3463:
[----:B------:R-:W-:Y:S01]  /*1b10*/  ULDC.64 UR4, c[0x0][0xa20] ;  /* 0x0002880000047ab9 */ /* 0x000fe20000000a00 */
[----:B------:R0:W-:Y:S01]  /*1b20*/  STL [R1+0x18], R149 ;  /* 0x0000189501007387 */ /* 0x0001e20000100800 */
[----:B------:R-:W-:Y:S02]  /*1b30*/  ISETP.NE.U32.AND P1, PT, RZ, UR4, PT ;  /* 0x00000004ff007c0c */ /* 0x000fe4000bf25070 */
[C---:B------:R-:W-:Y:S02]  /*1b40*/  LOP3.LUT R3, R150.reuse, 0xff000000, RZ, 0xc0, !PT ;  /* 0xff00000096037812 */ /* 0x040fe400078ec0ff */
[----:B------:R-:W-:Y:S02]  /*1b50*/  ISETP.NE.AND.EX P1, PT, RZ, UR5, PT, P1 ;  /* 0x00000005ff007c0c */ /* 0x000fe4000bf25310 */
[----:B------:R-:W-:Y:S02]  /*1b60*/  LOP3.LUT R0, R150, 0xff0000, RZ, 0xc0, !PT ;  /* 0x00ff000096007812 */ /* 0x000fe400078ec0ff */
[----:B------:R-:W-:-:S02]  /*1b70*/  SHF.R.U32.HI R3, RZ, 0x8, R3 ;  /* 0x00000008ff037819 */ /* 0x000fc40000011603 */
[----:B------:R-:W-:Y:S02]  /*1b80*/  LOP3.LUT R235, R150, 0xffff, RZ, 0xc0, !PT ;  /* 0x0000ffff96eb7812 */ /* 0x000fe400078ec0ff */
[----:B------:R-:W-:-:S05]  /*1b90*/  LEA.HI R11, R0, R3, RZ, 0x10 ;  /* 0x00000003000b7211 */ /* 0x000fca00078f80ff */
[----:B0-----:R-:W-:Y:S05]  /*1ba0*/  @!P1 BRA `(.L_x_3464) ;  /* 0x0000000000109947 */ /* 0x001fea0003800000 */
[----:B------:R-:W-:-:S04]  /*1bb0*/  IADD3 R4, P0, R29, UR4, RZ ;  /* 0x000000041d047c10 */ /* 0x000fc8000ff1e0ff */
[----:B------:R-:W-:-:S05]  /*1bc0*/  IADD3.X R5, R28, UR5, RZ, P0, !PT ;  /* 0x000000051c057c10 */ /* 0x000fca00087fe4ff */
[----:B------:R0:W5:Y:S01]  /*1bd0*/  LDG.E R25, desc[UR54][R4.64] ;  /* 0x0000003604197981 */ /* 0x000162000c1e1900 */
[----:B------:R-:W-:Y:S05]  /*1be0*/  BRA `(.L_x_3465) ;  /* 0x0000000000107947 */ /* 0x000fea0003800000 */
.L_x_3464:
[----:B------:R-:W-:Y:S05]  /*1bf0*/  @!P0 BRA `(.L_x_3465) ;  /* 0x00000000000c8947 */ /* 0x000fea0003800000 */
[----:B------:R-:W2:Y:S04]  /*1c00*/  LDG.E R0, desc[UR54][R8.64] ;  /* 0x0000003608007981 */ /* 0x000ea8000c1e1900 */
[----:B------:R-:W2:Y:S02]  /*1c10*/  LDG.E R25, desc[UR54][R8.64+0x4] ;  /* 0x0000043608197981 */ /* 0x000ea4000c1e1900 */
[----:B--2---:R-:W-:-:S07]  /*1c20*/  IMAD.IADD R25, R25, 0x1, -R0 ;  /* 0x0000000119197824 */ /* 0x004fce00078e0a00 */
.L_x_3465:
[----:B------:R-:W-:Y:S01]  /*1c30*/  ULDC.64 UR4, c[0x0][0xa10] ;  /* 0x0002840000047ab9 */ /* 0x000fe20000000a00 */
[----:B------:R-:W2:Y:S01]  /*1c40*/  LDL.LU R27, [R1+0x8] ;  /* 0x00000800011b7983 */ /* 0x000ea20000300800 */
[----:B------:R-:W-:-:S04]  /*1c50*/  ISETP.NE.U32.AND P0, PT, RZ, UR4, PT ;  /* 0x00000004ff007c0c */ /* 0x000fc8000bf05070 */
[----:B------:R-:W-:Y:S01]  /*1c60*/  ISETP.NE.AND.EX P0, PT, RZ, UR5, PT, P0 ;  /* 0x00000005ff007c0c */ /* 0x000fe2000bf05300 */
[----:B------:R-:W-:-:S12]  /*1c70*/  ULDC.64 UR4, c[0x0][0xa30] ;  /* 0x00028c0000047ab9 */ /* 0x000fd80000000a00 */
[----:B0-----:R-:W0:Y:S02]  /*1c80*/  @P0 LDC.64 R4, c[0x0][0xa10] ;  /* 0x00028400ff040b82 */ /* 0x001e240000000a00 */
[----:B0-----:R-:W-:-:S05]  /*1c90*/  @P0 IMAD.WIDE R4, R237, 0x4, R4 ;  /* 0x00000004ed040825 */ /* 0x001fca00078e0204 */
[----:B------:R-:W3:Y:S04]  /*1ca0*/  @P0 LDG.E R0, desc[UR54][R4.64] ;  /* 0x0000003604000981 */ /* 0x000ee8000c1e1900 */
[----:B------:R-:W3:Y:S01]  /*1cb0*/  @P0 LDG.E R3, desc[UR54][R4.64+0x4] ;  /* 0x0000043604030981 */ /* 0x000ee2000c1e1900 */
[----:B------:R-:W-:Y:S01]  /*1cc0*/  ISETP.NE.U32.AND P1, PT, RZ, UR4, PT ;  /* 0x00000004ff007c0c */ /* 0x000fe2000bf25070 */
[----:B-----5:R-:W-:-:S03]  /*1cd0*/  IMAD.MOV.U32 R146, RZ, RZ, R25 ;  /* 0x000000ffff927224 */ /* 0x020fc600078e0019 */
[----:B------:R-:W-:-:S13]  /*1ce0*/  ISETP.NE.AND.EX P1, PT, RZ, UR5, PT, P1 ;  /* 0x00000005ff007c0c */ /* 0x000fda000bf25310 */
[----:B------:R-:W-:-:S04]  /*1cf0*/  @P1 IADD3 R6, P2, R29, UR4, RZ ;  /* 0x000000041d061c10 */ /* 0x000fc8000ff5e0ff */
[----:B------:R-:W-:-:S05]  /*1d00*/  @P1 IADD3.X R7, R28, UR5, RZ, P2, !PT ;  /* 0x000000051c071c10 */ /* 0x000fca00097fe4ff */
[----:B------:R0:W5:Y:S01]  /*1d10*/  @P1 LDG.E R146, desc[UR54][R6.64] ;  /* 0x0000003606921981 */ /* 0x000162000c1e1900 */
[----:B------:R-:W-:Y:S01]  /*1d20*/  IADD3 R9, R25, -R10, RZ ;  /* 0x8000000a19097210 */ /* 0x000fe20007ffe0ff */
[----:B------:R-:W-:Y:S01]  /*1d30*/  BSSY B0, `(.L_x_3466) ;  /* 0x000002e000007945 */ /* 0x000fe20003800000 */
[----:B------:R-:W-:Y:S02]  /*1d40*/  LOP3.LUT R12, R11, 0xff, RZ, 0xc0, !PT ;  /* 0x000000ff0b0c7812 */ /* 0x000fe400078ec0ff */
[----:B------:R-:W-:-:S03]  /*1d50*/  SHF.R.U32.HI R8, RZ, 0x10, R11 ;  /* 0x00000010ff087819 */ /* 0x000fc6000001160b */
[----:B------:R0:W-:Y:S01]  /*1d60*/  STL [R1+0x24], R12 ;  /* 0x0000240c01007387 */ /* 0x0001e20000100800 */
[----:B--2---:R-:W-:Y:S01]  /*1d70*/  LOP3.LUT R27, R27, 0xfffffff7, RZ, 0xc0, !PT ;  /* 0xfffffff71b1b7812 */ /* 0x004fe200078ec0ff */
[----:B---3--:R-:W-:-:S04]  /*1d80*/  @P0 IMAD.IADD R2, R3, 0x1, -R0 ;  /* 0x0000000103020824 */ /* 0x008fc800078e0a00 */
[----:B------:R-:W-:-:S04]  /*1d90*/  IMAD.IADD R157, R9, 0x1, R2 ;  /* 0x00000001099d7824 */ /* 0x000fc800078e0202 */
[C---:B------:R-:W-:Y:S01]  /*1da0*/  VIADD R0, R157.reuse, 0x9f ;  /* 0x0000009f9d007836 */ /* 0x040fe20000000000 */
[----:B------:R-:W-:-:S03]  /*1db0*/  ISETP.GE.AND P3, PT, R157, 0x1, PT ;  /* 0x000000019d00780c */ /* 0x000fc60003f66270 */
[----:B------:R-:W-:-:S05]  /*1dc0*/  IMAD.HI R0, R0, 0x66666667, RZ ;  /* 0x6666666700007827 */ /* 0x000fca00078e02ff */
[----:B------:R-:W-:-:S04]  /*1dd0*/  SHF.R.U32.HI R3, RZ, 0x1f, R0 ;  /* 0x0000001fff037819 */ /* 0x000fc80000011600 */
[----:B------:R-:W-:Y:S01]  /*1de0*/  LEA.HI.SX32 R148, R0, R3, 0x1a ;  /* 0x0000000300947211 */ /* 0x000fe200078fd2ff */
[----:B------:R-:W-:Y:S01]  /*1df0*/  IMAD.MOV.U32 R3, RZ, RZ, RZ ;  /* 0x000000ffff037224 */ /* 0x000fe200078e00ff */
[----:B------:R-:W-:-:S05]  /*1e00*/  @P3 LOP3.LUT R27, R27, 0x8, RZ, 0xfc, !PT ;  /* 0x000000081b1b3812 */ /* 0x000fca00078efcff */
[----:B------:R0:W-:Y:S04]  /*1e10*/  STL [R1+0x8], R27 ;  /* 0x0000081b01007387 */ /* 0x0001e80000100800 */
[----:B------:R0:W-:Y:S01]  /*1e20*/  STL [R1+0x4], R8 ;  /* 0x0000040801007387 */ /* 0x0001e20000100800 */
[----:B------:R-:W-:Y:S05]  /*1e30*/  @!P3 BRA `(.L_x_3467) ;  /* 0x000000000074b947 */ /* 0x000fea0003800000 */
[----:B------:R-:W-:Y:S01]  /*1e40*/  ISETP.NE.AND P0, PT, R8, RZ, PT ;  /* 0x000000ff0800720c */ /* 0x000fe20003f05270 */
[----:B------:R-:W-:-:S03]  /*1e50*/  ULDC UR4, c[0x0][0x9f0] ;  /* 0x00027c0000047ab9 */ /* 0x000fc60000000800 */
[----:B------:R-:W-:-:S04]  /*1e60*/  SEL R11, R8, UR4, P0 ;  /* 0x00000004080b7c07 */ /* 0x000fc80008000000 */
[-C--:B0-----:R-:W-:Y:S02]  /*1e70*/  IABS R6, R11.reuse ;  /* 0x0000000b00067213 */ /* 0x081fe40000000000 */
[----:B------:R-:W-:Y:S02]  /*1e80*/  IADD3 R0, R148, -0x1, R11 ;  /* 0xffffffff94007810 */ /* 0x000fe40007ffe00b */
[----:B------:R-:W0:Y:S01]  /*1e90*/  I2F.RP R3, R6 ;  /* 0x0000000600037306 */ /* 0x000e220000209400 */
[-C--:B------:R-:W-:Y:S02]  /*1ea0*/  IABS R10, R11.reuse ;  /* 0x0000000b000a7213 */ /* 0x080fe40000000000 */
[----:B------:R-:W-:Y:S02]  /*1eb0*/  IABS R8, R0 ;  /* 0x0000000000087213 */ /* 0x000fe40000000000 */
[----:B------:R-:W-:-:S04]  /*1ec0*/  LOP3.LUT R0, R0, R11, RZ, 0x3c, !PT ;  /* 0x0000000b00007212 */ /* 0x000fc800078e3cff */
[----:B------:R-:W-:Y:S01]  /*1ed0*/  ISETP.GE.AND P2, PT, R0, RZ, PT ;  /* 0x000000ff0000720c */ /* 0x000fe20003f46270 */
[----:B0-----:R-:W0:Y:S02]  /*1ee0*/  MUFU.RCP R3, R3 ;  /* 0x0000000300037308 */ /* 0x001e240000001000 */
[----:B0-----:R-:W-:Y:S01]  /*1ef0*/  VIADD R4, R3, 0xffffffe ;  /* 0x0ffffffe03047836 */ /* 0x001fe20000000000 */
[----:B------:R-:W-:-:S05]  /*1f00*/  IADD3 R3, RZ, -R10, RZ ;  /* 0x8000000aff037210 */ /* 0x000fca0007ffe0ff */
        /* <DEDUP_REMOVED lines=16> */
.L_x_3467:
[----:B------:R-:W-:Y:S05]  /*2010*/  BSYNC B0 ;  /* 0x0000000000007941 */ /* 0x000fea0003800000 */
.L_x_3466:
[----:B------:R-:W-:-:S05]  /*2020*/  IMAD R0, R12, R3, RZ ;  /* 0x000000030c007224 */ /* 0x000fca00078e02ff */
[C---:B------:R-:W-:Y:S01]  /*2030*/  VIADDMNMX R3, R0.reuse, R3, R148, PT ;  /* 0x0000000300037246 */ /* 0x040fe20003800194 */
[----:B------:R-:W-:-:S04]  /*2040*/  IMAD R0, R0, 0xa0, -R9 ;  /* 0x000000a000007824 */ /* 0x000fc800078e0a09 */
[----:B------:R-:W-:Y:S01]  /*2050*/  IMAD R3, R3, 0xa0, -R9 ;  /* 0x000000a003037824 */ /* 0x000fe200078e0a09 */
[----:B------:R-:W-:-:S04]  /*2060*/  VIMNMX R0, RZ, R0, !PT ;  /* 0x00000000ff007248 */ /* 0x000fc80007fe0100 */
[----:B------:R-:W-:Y:S01]  /*2070*/  VIMNMX R3, R3, R2, PT ;  /* 0x0000000203037248 */ /* 0x000fe20003fe0100 */
[----:B------:R-:W-:-:S03]  /*2080*/  IMAD.WIDE.U32 R126, R0, -0x33333333, RZ ;  /* 0xcccccccd007e7825 */ /* 0x000fc600078e00ff */
[----:B------:R-:W-:Y:S02]  /*2090*/  ISETP.GT.AND P0, PT, R3, R0, PT ;  /* 0x000000000300720c */ /* 0x000fe40003f04270 */
[----:B------:R-:W-:-:S05]  /*20a0*/  SHF.R.U32.HI R126, RZ, 0x7, R127 ;  /* 0x00000007ff7e7819 */ /* 0x000fca000001167f */
[----:B------:R-:W-:-:S06]  /*20b0*/  IMAD.MOV.U32 R24, RZ, RZ, R126 ;  /* 0x000000ffff187224 */ /* 0x000fcc00078e007e */
[----:B------:R-:W-:-:S05]  /*20c0*/  @P0 IADD3 R0, R3, 0x9f, RZ ;  /* 0x0000009f03000810 */ /* 0x000fca0007ffe0ff */
[----:B------:R-:W-:-:S05]  /*20d0*/  @P0 IMAD.HI R0, R0, 0x66666667, RZ ;  /* 0x6666666700000827 */ /* 0x000fca00078e02ff */
[----:B------:R-:W-:-:S04]  /*20e0*/  @P0 SHF.R.U32.HI R3, RZ, 0x1f, R0 ;  /* 0x0000001fff030819 */ /* 0x000fc80000011600 */
[----:B------:R-:W-:Y:S02]  /*20f0*/  @P0 LEA.HI.SX32 R24, R0, R3, 0x1a ;  /* 0x0000000300180211 */ /* 0x000fe400078fd2ff */
        /* <DEDUP_REMOVED lines=10> */
[----:B------:R-:W-:Y:S01]  /*21a0*/  IMAD.U32 R4, RZ, RZ, UR4 ;  /* 0x00000004ff047e24 */ /* 0x000fe2000f8e00ff */
[----:B------:R1:W2:Y:S01]  /*21b0*/  LDC.64 R14, c[0x4][R0] ;  /* 0x01000000000e7b82 */ /* 0x0002a20000000a00 */
[----:B------:R-:W-:Y:S01]  /*21c0*/  IMAD.U32 R5, RZ, RZ, UR5 ;  /* 0x00000005ff057e24 */ /* 0x000fe2000f8e00ff */
[----:B------:R-:W-:Y:S01]  /*21d0*/  ULDC.64 UR4, c[0x4][0x1d0] ;  /* 0x0100740000047ab9 */ /* 0x000fe20000000a00 */
[----:B------:R-:W-:Y:S01]  /*21e0*/  MOV R10, UR6 ;  /* 0x00000006000a7c02 */ /* 0x000fe20008000f00 */
[----:B0-----:R-:W-:Y:S02]  /*21f0*/  IMAD.U32 R6, RZ, RZ, UR4 ;  /* 0x00000004ff067e24 */ /* 0x001fe4000f8e00ff */
[----:B------:R-:W-:-:S02]  /*2200*/  IMAD.U32 R7, RZ, RZ, UR5 ;  /* 0x00000005ff077e24 */ /* 0x000fc4000f8e00ff */
[----:B------:R-:W-:Y:S02]  /*2210*/  IMAD.U32 R11, RZ, RZ, UR7 ;  /* 0x00000007ff0b7e24 */ /* 0x000fe4000f8e00ff */
[----:B------:R-:W-:Y:S02]  /*2220*/  IMAD.MOV.U32 R8, RZ, RZ, 0x70 ;  /* 0x00000070ff087424 */ /* 0x000fe400078e00ff */
[----:B------:R-:W-:Y:S02]  /*2230*/  IMAD.MOV.U32 R12, RZ, RZ, 0x1 ;  /* 0x00000001ff0c7424 */ /* 0x000fe400078e00ff */
[----:B-1----:R-:W-:-:S07]  /*2240*/  IMAD.MOV.U32 R13, RZ, RZ, RZ ;  /* 0x000000ffff0d7224 */ /* 0x002fce00078e00ff */
[----:B------:R-:W-:-:S07]  /*2250*/  LEPC R20, `(.L_x_3470) ;  /* 0x000000001014794e */ /* 0x000fce0000000000 */
[----:B--2--5:R-:W-:Y:S05]  /*2260*/  CALL.ABS.NOINC R14 ;  /* 0x000000000e007343 */ /* 0x024fea0003c00000 */
.L_x_3470:
[----:B------:R-:W-:Y:S05]  /*2270*/  BSYNC B6 ;  /* 0x0000000000067941 */ /* 0x000fea0003800000 */
.L_x_3469:
        /* <DEDUP_REMOVED lines=9> */
[----:B------:R-:W-:Y:S01]  /*2310*/  MOV R5, UR5 ;  /* 0x0000000500057c02 */ /* 0x000fe20008000f00 */
[----:B------:R-:W-:Y:S01]  /*2320*/  ULDC.64 UR4, c[0x4][0x1d0] ;  /* 0x0100740000047ab9 */ /* 0x000fe20000000a00 */
[----:B------:R-:W-:Y:S01]  /*2330*/  IMAD.U32 R10, RZ, RZ, UR6 ;  /* 0x00000006ff0a7e24 */ /* 0x000fe2000f8e00ff */
[----:B------:R-:W-:Y:S01]  /*2340*/  MOV R13, RZ ;  /* 0x000000ff000d7202 */ /* 0x000fe20000000f00 */
[----:B0-----:R-:W-:Y:S02]  /*2350*/  IMAD.U32 R6, RZ, RZ, UR4 ;  /* 0x00000004ff067e24 */ /* 0x001fe4000f8e00ff */
[----:B------:R-:W-:-:S02]  /*2360*/  IMAD.U32 R7, RZ, RZ, UR5 ;  /* 0x00000005ff077e24 */ /* 0x000fc4000f8e00ff */
[----:B------:R-:W-:Y:S02]  /*2370*/  IMAD.U32 R11, RZ, RZ, UR7 ;  /* 0x00000007ff0b7e24 */ /* 0x000fe4000f8e00ff */
[----:B------:R-:W-:Y:S02]  /*2380*/  IMAD.MOV.U32 R8, RZ, RZ, 0x70 ;  /* 0x00000070ff087424 */ /* 0x000fe400078e00ff */
[----:B-1----:R-:W-:-:S07]  /*2390*/  IMAD.MOV.U32 R12, RZ, RZ, 0x1 ;  /* 0x00000001ff0c7424 */ /* 0x002fce00078e00ff */
[----:B------:R-:W-:-:S07]  /*23a0*/  LEPC R20, `(.L_x_3472) ;  /* 0x000000001014794e */ /* 0x000fce0000000000 */
[----:B--2--5:R-:W-:Y:S05]  /*23b0*/  CALL.ABS.NOINC R14 ;  /* 0x000000000e007343 */ /* 0x024fea0003c00000 */
.L_x_3472:
[----:B------:R-:W-:Y:S05]  /*23c0*/  BSYNC B6 ;  /* 0x0000000000067941 */ /* 0x000fea0003800000 */
.L_x_3471:
[----:B------:R-:W-:Y:S01]  /*23d0*/  ULDC.64 UR4, c[0x0][0x9f8] ;  /* 0x00027e0000047ab9 */ /* 0x000fe20000000a00 */
[----:B------:R-:W-:Y:S01]  /*23e0*/  IMAD.MOV.U32 R0, RZ, RZ, R237 ;  /* 0x000000ffff007224 */ /* 0x000fe200078e00ed */
[----:B------:R-:W-:Y:S01]  /*23f0*/  ISETP.NE.U32.AND P0, PT, RZ, UR4, PT ;  /* 0x00000004ff007c0c */ /* 0x000fe2000bf05070 */
[----:B------:R-:W-:Y:S01]  /*2400*/  IMAD.MOV.U32 R20, RZ, RZ, R27 ;  /* 0x000000ffff147224 */ /* 0x000fe200078e001b */
[----:B------:R-:W1:Y:S02]  /*2410*/  LDC.64 R114, c[0x0][0x300] ;  /* 0x0000c000ff727b82 */ /* 0x000e640000000a00 */
[----:B------:R-:W-:Y:S01]  /*2420*/  ISETP.NE.AND.EX P0, PT, RZ, UR5, PT, P0 ;  /* 0x00000005ff007c0c */ /* 0x000fe2000bf05300 */
[----:B------:R-:W-:Y:S01]  /*2430*/  IMAD.IADD R123, R26, 0x1, R25 ;  /* 0x000000011a7b7824 */ /* 0x000fe200078e0219 */
[----:B------:R-:W-:-:S04]  /*2440*/  SHF.R.S32.HI R19, RZ, 0x1f, R18 ;  /* 0x0000001fff137819 */ /* 0x000fc80000011412 */
[----:B------:R-:W2:Y:S07]  /*2450*/  LDC.64 R108, c[0x0][0x3f8] ;  /* 0x0000fe00ff6c7b82 */ /* 0x000eae0000000a00 */
[----:B------:R-:W-:Y:S01]  /*2460*/  @P0 IADD3 R4, P1, R29, UR4, RZ ;  /* 0x000000041d040c10 */ /* 0x000fe2000ff3e0ff */
[----:B------:R-:W3:Y:S03]  /*2470*/  LDC.64 R102, c[0x0][0x408] ;  /* 0x00010200ff667b82 */ /* 0x000ee60000000a00 */
[----:B------:R-:W-:Y:S01]  /*2480*/  @P0 IADD3.X R5, R28, UR5, RZ, P1, !PT ;  /* 0x000000051c050c10 */ /* 0x000fe20008ffe4ff */
[----:B0-----:R-:W0:Y:S01]  /*2490*/  S2R R27, SR_TID.X ;  /* 0x00000000001b7919 */ /* 0x001e220000002100 */
[----:B------:R-:W-:Y:S01]  /*24a0*/  SHF.R.S32.HI R15, RZ, 0x1f, R123 ;  /* 0x0000001fff0f7819 */ /* 0x000fe2000001147b */
[----:B------:R-:W-:-:S02]  /*24b0*/  ULDC.64 UR4, c[0x0][0xa08] ;  /* 0x0002820000047ab9 */ /* 0x000fc40000000a00 */
[----:B------:R4:W3:Y:S01]  /*24c0*/  @P0 LDG.E R0, desc[UR54][R4.64] ;  /* 0x0000003604000981 */ /* 0x0008e2000c1e1900 */
[-C--:B-1----:R-:W-:Y:S01]  /*24d0*/  IMAD.WIDE.U32 R6, R123, R114.reuse, RZ ;  /* 0x000000727b067225 */ /* 0x082fe200078e00ff */
[----:B------:R-:W-:Y:S01]  /*24e0*/  ISETP.NE.U32.AND P0, PT, RZ, UR4, PT ;  /* 0x00000004ff007c0c */ /* 0x000fe2000bf05070 */
[----:B------:R-:W1:Y:S01]  /*24f0*/  LDC R121, c[0x0][0x3f4] ;  /* 0x0000fd00ff797b82 */ /* 0x000e620000000800 */
[----:B------:R-:W-:Y:S01]  /*2500*/  SHF.R.S32.HI R31, RZ, 0x1f, R220 ;  /* 0x0000001fff1f7819 */ /* 0x000fe200000114dc */
[----:B------:R-:W-:Y:S01]  /*2510*/  IMAD R8, R15, R114, RZ ;  /* 0x000000720f087224 */ /* 0x000fe200078e02ff */
[----:B------:R-:W-:Y:S01]  /*2520*/  ISETP.NE.AND.EX P0, PT, RZ, UR5, PT, P0 ;  /* 0x00000005ff007c0c */ /* 0x000fe2000bf05300 */
[----:B------:R-:W-:Y:S01]  /*2530*/  ULDC.64 UR4, c[0x0][0x308] ;  /* 0x0000c20000047ab9 */ /* 0x000fe20000000a00 */
[----:B------:R-:W-:Y:S01]  /*2540*/  LOP3.LUT R20, R20, 0xfffffffb, RZ, 0xc0, !PT ;  /* 0xfffffffb14147812 */ /* 0x000fe200078ec0ff */
[----:B------:R-:W-:Y:S01]  /*2550*/  IMAD R3, R123, R115, R8 ;  /* 0x000000737b037224 */ /* 0x000fe200078e0208 */
[----:B------:R-:W-:Y:S01]  /*2560*/  SHF.R.S32.HI R23, RZ, 0x1f, R22 ;  /* 0x0000001fff177819 */ /* 0x000fe20000011416 */
[----:B--2---:R-:W-:Y:S01]  /*2570*/  IMAD R10, R31, R108, RZ ;  /* 0x0000006c1f0a7224 */ /* 0x004fe200078e02ff */
[----:B------:R-:W-:Y:S01]  /*2580*/  SHF.L.U64.HI R131, R114, 0x7, R115 ;  /* 0x0000000772837819 */ /* 0x000fe20000010273 */
[----:B------:R-:W-:-:S02]  /*2590*/  IMAD.IADD R7, R7, 0x1, R3 ;  /* 0x0000000107077824 */ /* 0x000fc400078e0203 */
[----:B------:R-:W-:Y:S02]  /*25a0*/  IMAD R13, R220, R109, R10 ;  /* 0x0000006ddc0d7224 */ /* 0x000fe400078e020a */
[----:B----4-:R-:W-:-:S04]  /*25b0*/  IMAD.WIDE.U32 R4, R235, UR4, R6 ;  /* 0x00000004eb047c25 */ /* 0x010fc8000f8e0006 */
[----:B------:R-:W-:Y:S01]  /*25c0*/  IMAD R5, R235, UR5, R5 ;  /* 0x00000005eb057c24 */ /* 0x000fe2000f8e0205 */
[----:B------:R-:W-:Y:S01]  /*25d0*/  ULDC.64 UR4, c[0x0][0x310] ;  /* 0x0000c40000047ab9 */ /* 0x000fe20000000a00 */
[----:B------:R-:W-:-:S04]  /*25e0*/  IMAD.WIDE.U32 R110, R220, R108, R18 ;  /* 0x0000006cdc6e7225 */ /* 0x000fc800078e0012 */
[----:B------:R-:W-:Y:S01]  /*25f0*/  IMAD.WIDE.U32 R112, R220, R108, R22 ;  /* 0x0000006cdc707225 */ /* 0x000fe200078e0016 */
[----:B0-----:R-:W-:Y:S02]  /*2600*/  SHF.R.U32.HI R34, RZ, 0x7, R27 ;  /* 0x00000007ff227819 */ /* 0x001fe4000001161b */
[----:B------:R-:W-:Y:S01]  /*2610*/  IADD3 R111, R13, R111, RZ ;  /* 0x0000006f0d6f7210 */ /* 0x000fe20007ffe0ff */
[----:B------:R-:W-:Y:S01]  /*2620*/  VIADD R9, R27, 0xffffff80 ;  /* 0xffffff801b097836 */ /* 0x000fe20000000000 */
[----:B------:R-:W-:Y:S01]  /*2630*/  ISETP.NE.AND P6, PT, R34, 0x1, PT ;  /* 0x000000012200780c */ /* 0x000fe20003fc5270 */
[----:B------:R-:W-:Y:S02]  /*2640*/  IMAD.IADD R113, R113, 0x1, R13 ;  /* 0x0000000171717824 */ /* 0x000fe400078e020d */
[----:B---3--:R-:W-:Y:S01]  /*2650*/  IMAD.WIDE.U32 R106, R220, R102, R22 ;  /* 0x00000066dc6a7225 */ /* 0x008fe200078e0016 */
[----:B------:R-:W-:-:S03]  /*2660*/  SHF.R.S32.HI R8, RZ, 0x1f, R9 ;  /* 0x0000001fff087819 */ /* 0x000fc60000011409 */
[----:B------:R-:W-:Y:S01]  /*2670*/  IMAD.WIDE.U32 R104, R220, R102, R18 ;  /* 0x00000066dc687225 */ /* 0x000fe200078e0012 */
[----:B------:R-:W-:-:S03]  /*2680*/  LEA.HI R8, R8, R9, RZ, 0x2 ;  /* 0x0000000908087211 */ /* 0x000fc600078f10ff */
[----:B------:R-:W-:Y:S01]  /*2690*/  IMAD R25, R115, 0xa0, RZ ;  /* 0x000000a073197824 */ /* 0x000fe200078e02ff */
[--C-:B------:R-:W-:Y:S01]  /*26a0*/  SHF.R.S32.HI R127, RZ, 0x2, R8.reuse ;  /* 0x00000002ff7f7819 */ /* 0x100fe20000011408 */
[----:B------:R-:W-:Y:S01]  /*26b0*/  IMAD.SHL.U32 R132, R114, 0x80, RZ ;  /* 0x0000008072847824 */ /* 0x000fe200078e00ff */
[----:B------:R-:W-:Y:S01]  /*26c0*/  SHF.R.S32.HI R8, RZ, 0x1f, R8 ;  /* 0x0000001fff087819 */ /* 0x000fe20000011408 */
[----:B-----5:R-:W-:-:S03]  /*26d0*/  IMAD.WIDE.U32 R112, R146, R108, R112 ;  /* 0x0000006c92707225 */ /* 0x020fc600078e0070 */
[----:B------:R-:W-:Y:S01]  /*26e0*/  LEA.HI R8, R8, R127, RZ, 0x2 ;  /* 0x0000007f08087211 */ /* 0x000fe200078f10ff */
[----:B------:R-:W-:-:S03]  /*26f0*/  IMAD.WIDE.U32 R110, R146, R108, R110 ;  /* 0x0000006c926e7225 */ /* 0x000fc600078e006e */
[----:B------:R-:W-:Y:S01]  /*2700*/  LOP3.LUT R8, R8, 0xfffffffc, RZ, 0xc0, !PT ;  /* 0xfffffffc08087812 */ /* 0x000fe200078ec0ff */
[----:B------:R-:W-:Y:S02]  /*2710*/  VIADD R36, R220, 0x80 ;  /* 0x00000080dc247836 */ /* 0x000fe40000000000 */
[----:B------:R-:W-:Y:S02]  /*2720*/  IMAD R129, R109, 0xa0, RZ ;  /* 0x000000a06d817824 */ /* 0x000fe400078e02ff */
[----:B------:R-:W-:Y:S01]  /*2730*/  IMAD.IADD R127, R127, 0x1, -R8 ;  /* 0x000000017f7f7824 */ /* 0x000fe200078e0a08 */
[----:B------:R-:W-:Y:S01]  /*2740*/  SHF.R.S32.HI R147, RZ, 0x1f, R36 ;  /* 0x0000001fff937819 */ /* 0x000fe20000011424 */
[----:B------:R-:W-:Y:S02]  /*2750*/  VIADD R8, R18, 0x80 ;  /* 0x0000008012087836 */ /* 0x000fe40000000000 */
[----:B------:R-:W-:Y:S01]  /*2760*/  VIADD R163, R34, 0x8 ;  /* 0x0000000822a37836 */ /* 0x000fe20000000000 */
[----:B------:R-:W-:-:S02]  /*2770*/  SHF.R.S32.HI R3, RZ, 0x1f, R0 ;  /* 0x0000001fff037819 */ /* 0x000fc40000011400 */
[----:B------:R-:W-:Y:S02]  /*2780*/  SEL R21, R0, RZ, !P0 ;  /* 0x000000ff00157207 */ /* 0x000fe40004000000 */
[----:B------:R-:W-:Y:S01]  /*2790*/  SEL R12, R3, RZ, !P0 ;  /* 0x000000ff030c7207 */ /* 0x000fe20004000000 */
[----:B------:R-:W-:Y:S02]  /*27a0*/  IMAD R3, R31, R114, RZ ;  /* 0x000000721f037224 */ /* 0x000fe400078e02ff */
[----:B------:R-:W-:-:S04]  /*27b0*/  IMAD.WIDE.U32 R118, R21, UR4, R4 ;  /* 0x0000000415767c25 */ /* 0x000fc8000f8e0004 */
[----:B------:R-:W-:Y:S02]  /*27c0*/  IMAD R0, R12, UR4, RZ ;  /* 0x000000040c007c24 */ /* 0x000fe4000f8e02ff */
[----:B------:R-:W-:-:S04]  /*27d0*/  IMAD.WIDE.U32 R4, R220, R114, R18 ;  /* 0x00000072dc047225 */ /* 0x000fc800078e0012 */
[----:B------:R-:W-:Y:S01]  /*27e0*/  IMAD R9, R21, UR5, R0 ;  /* 0x0000000515097c24 */ /* 0x000fe2000f8e0200 */
[----:B------:R-:W-:Y:S05]  /*27f0*/  @!P6 WARPSYNC.ALL ;  /* 0x000000000000e948 */ /* 0x000fea0003800000 */
[----:B------:R-:W-:Y:S01]  /*2800*/  ULDC.64 UR4, c[0x0][0x330] ;  /* 0x0000cc0000047ab9 */ /* 0x000fe20000000a00 */
[----:B------:R-:W-:Y:S01]  /*2810*/  IADD3 R0, R18, 0x20, RZ ;  /* 0x0000002012007810 */ /* 0x000fe20007ffe0ff */
[C---:B------:R-:W-:Y:S01]  /*2820*/  IMAD.WIDE.U32 R116, R235.reuse, UR4, R18 ;  /* 0x00000004eb747c25 */ /* 0x040fe2000f8e0012 */
[----:B------:R-:W-:Y:S01]  /*2830*/  ULDC UR4, c[0x0][0x2f4] ;  /* 0x0000bd0000047ab9 */ /* 0x000fe20000000800 */
[----:B------:R-:W-:Y:S01]  /*2840*/  ULDC.64 UR6, c[0x0][0x338] ;  /* 0x0000ce0000067ab9 */ /* 0x000fe20000000a00 */
[----:B------:R-:W-:Y:S01]  /*2850*/  @!P6 BAR.SYNC.DEFER_BLOCKING 0x9, 0x100 ;  /* 0x024400000000eb1d */ /* 0x000fe20000010000 */
[----:B------:R-:W-:Y:S01]  /*2860*/  ISETP.GE.AND P1, PT, R0, UR4, PT ;  /* 0x0000000400007c0c */ /* 0x000fe2000bf26270 */
[----:B------:R-:W-:Y:S01]  /*2870*/  IMAD R11, R220, R115, R3 ;  /* 0x00000073dc0b7224 */ /* 0x000fe200078e0203 */
[----:B------:R-:W-:Y:S01]  /*2880*/  ISETP.GE.AND P0, PT, R18, UR4, PT ;  /* 0x0000000412007c0c */ /* 0x000fe2000bf06270 */
[----:B------:R-:W-:Y:S01]  /*2890*/  IMAD R117, R235, UR5, R117 ;  /* 0x00000005eb757c24 */ /* 0x000fe2000f8e0275 */
[----:B------:R-:W-:Y:S01]  /*28a0*/  SEL R7, RZ, 0xffffffff, P1 ;  /* 0xffffffffff077807 */ /* 0x000fe20000800000 */
[----:B------:R-:W-:Y:S01]  /*28b0*/  IMAD.WIDE.U32 R114, R114, 0xa0, RZ ;  /* 0x000000a072727825 */ /* 0x000fe200078e00ff */
[----:B------:R-:W-:-:S02]  /*28c0*/  SEL R6, RZ, 0x1, P0 ;  /* 0x00000001ff067807 */ /* 0x000fc40000000000 */
[----:B------:R-:W-:Y:S01]  /*28d0*/  LOP3.LUT P0, RZ, R127, 0x2, RZ, 0xc0, !PT ;  /* 0x000000027fff7812 */ /* 0x000fe2000780c0ff */
[----:B------:R-:W-:Y:S01]  /*28e0*/  IMAD.SHL.U32 R7, R7, 0x2, RZ ;  /* 0x0000000207077824 */ /* 0x000fe200078e00ff */
[----:B------:R-:W-:Y:S01]  /*28f0*/  IADD3 R3, P1, R118, R4, RZ ;  /* 0x0000000476037210 */ /* 0x000fe20007f3e0ff */
[----:B------:R-:W-:Y:S02]  /*2900*/  IMAD.IADD R4, R119, 0x1, R9 ;  /* 0x0000000177047824 */ /* 0x000fe400078e0209 */
[----:B------:R-:W-:Y:S01]  /*2910*/  IMAD.WIDE.U32 R116, R21, UR6, R116 ;  /* 0x0000000615747c25 */ /* 0x000fe2000f8e0074 */
[----:B------:R-:W-:Y:S02]  /*2920*/  LOP3.LUT R9, R7, 0x2, R6, 0xe2, !PT ;  /* 0x0000000207097812 */ /* 0x000fe400078ee206 */
[----:B------:R-:W-:Y:S01]  /*2930*/  IADD3.X R5, R4, R5, R11, P1, !PT ;  /* 0x0000000504057210 */ /* 0x000fe20000ffe40b */
[C---:B------:R-:W-:Y:S02]  /*2940*/  VIADD R6, R18.reuse, 0x40 ;  /* 0x0000004012067836 */ /* 0x040fe40000000000 */
[----:B------:R-:W-:-:S02]  /*2950*/  VIADD R7, R18, 0x60 ;  /* 0x0000006012077836 */ /* 0x000fc40000000000 */
[----:B------:R-:W-:Y:S01]  /*2960*/  @P0 LOP3.LUT R20, R20, 0x4, RZ, 0xfc, !PT ;  /* 0x0000000414140812 */ /* 0x000fe200078efcff */
[----:B------:R-:W-:Y:S01]  /*2970*/  IMAD.IADD R128, R115, 0x1, R25 ;  /* 0x0000000173807824 */ /* 0x000fe200078e0219 */
[----:B------:R-:W-:Y:S02]  /*2980*/  ISETP.GE.AND P0, PT, R6, UR4, PT ;  /* 0x0000000406007c0c */ /* 0x000fe4000bf06270 */
[----:B------:R-:W-:Y:S02]  /*2990*/  ISETP.GE.AND P1, PT, R7, UR4, PT ;  /* 0x0000000407007c0c */ /* 0x000fe4000bf26270 */
[----:B------:R-:W-:Y:S02]  /*29a0*/  SEL R10, RZ, 0x4, P0 ;  /* 0x00000004ff0a7807 */ /* 0x000fe40000000000 */
[----:B------:R-:W-:Y:S02]  /*29b0*/  SEL R11, RZ, 0x8, P1 ;  /* 0x00000008ff0b7807 */ /* 0x000fe40000800000 */
[----:B------:R-:W-:-:S02]  /*29c0*/  ISETP.GE.AND P0, PT, R8, UR4, PT ;  /* 0x0000000408007c0c */ /* 0x000fc4000bf06270 */
[----:B------:R-:W-:Y:S01]  /*29d0*/  LOP3.LUT R9, R11, R9, R10, 0xfe, !PT ;  /* 0x000000090b097212 */ /* 0x000fe200078efe0a */
[----:B------:R-:W-:Y:S01]  /*29e0*/  IMAD R11, R12, UR6, RZ ;  /* 0x000000060c0b7c24 */ /* 0x000fe2000f8e02ff */
[----:B------:R-:W-:Y:S02]  /*29f0*/  SEL R10, RZ, 0x10, P0 ;  /* 0x00000010ff0a7807 */ /* 0x000fe40000000000 */
[-C--:B-1----:R-:W-:Y:S01]  /*2a00*/  ISETP.GE.AND P0, PT, R18, R121.reuse, PT ;  /* 0x000000791200720c */ /* 0x082fe20003f06270 */
[----:B------:R-:W-:Y:S01]  /*2a10*/  IMAD R33, R21, UR7, R11 ;  /* 0x0000000715217c24 */ /* 0x000fe2000f8e020b */
[----:B------:R-:W-:Y:S01]  /*2a20*/  LOP3.LUT R35, R9, R10, RZ, 0xfc, !PT ;  /* 0x0000000a09237212 */ /* 0x000fe200078efcff */
[----:B------:R-:W-:Y:S01]  /*2a30*/  IMAD R9, R31, R102, RZ ;  /* 0x000000661f097224 */ /* 0x000fe200078e02ff */
[-C--:B------:R-:W-:Y:S01]  /*2a40*/  ISETP.GE.AND P2, PT, R6, R121.reuse, PT ;  /* 0x000000790600720c */ /* 0x080fe20003f46270 */
[----:B------:R-:W-:Y:S01]  /*2a50*/  IMAD.IADD R33, R117, 0x1, R33 ;  /* 0x0000000175217824 */ /* 0x000fe200078e0221 */
[----:B------:R-:W-:Y:S01]  /*2a60*/  ISETP.GE.AND P1, PT, R0, R121, PT ;  /* 0x000000790000720c */ /* 0x000fe20003f26270 */
[----:B------:R-:W-:Y:S01]  /*2a70*/  IMAD R13, R220, R103, R9 ;  /* 0x00000067dc0d7224 */ /* 0x000fe200078e0209 */
[----:B------:R-:W-:-:S02]  /*2a80*/  SEL R9, R121, RZ, P0 ;  /* 0x000000ff79097207 */ /* 0x000fc40000000000 */
[----:B------:R-:W-:Y:S01]  /*2a90*/  SEL R11, R121, RZ, P1 ;  /* 0x000000ff790b7207 */ /* 0x000fe20000800000 */
[----:B------:R-:W-:Y:S01]  /*2aa0*/  IMAD.IADD R107, R107, 0x1, R13 ;  /* 0x000000016b6b7824 */ /* 0x000fe200078e020d */
[----:B------:R-:W-:Y:S01]  /*2ab0*/  LOP3.LUT R20, R20, 0xfffffffe, RZ, 0xc0, !PT ;  /* 0xfffffffe14147812 */ /* 0x000fe200078ec0ff */
[----:B------:R-:W-:Y:S01]  /*2ac0*/  IMAD.IADD R9, R18, 0x1, R9 ;  /* 0x0000000112097824 */ /* 0x000fe200078e0209 */
[----:B------:R-:W-:Y:S01]  /*2ad0*/  LOP3.LUT R34, R35, 0x1, RZ, 0xc0, !PT ;  /* 0x0000000123227812 */ /* 0x000fe200078ec0ff */
[----:B------:R-:W-:Y:S02]  /*2ae0*/  IMAD.IADD R11, R0, 0x1, R11 ;  /* 0x00000001000b7824 */ /* 0x000fe400078e020b */
[----:B------:R-:W-:Y:S01]  /*2af0*/  IMAD.IADD R105, R13, 0x1, R105 ;  /* 0x000000010d697824 */ /* 0x000fe200078e0269 */
[----:B------:R-:W-:Y:S01]  /*2b00*/  @P2 LOP3.LUT R20, R20, 0x1, RZ, 0xfc, !PT ;  /* 0x0000000114142812 */ /* 0x000fe200078efcff */
[----:B------:R-:W-:Y:S01]  /*2b10*/  IMAD.WIDE.U32 R106, R146, R102, R106 ;  /* 0x00000066926a7225 */ /* 0x000fe200078e006a */
[----:B------:R-:W-:-:S02]  /*2b20*/  SEL R13, R121, RZ, P2 ;  /* 0x000000ff790d7207 */ /* 0x000fc40001000000 */
[----:B------:R-:W-:Y:S01]  /*2b30*/  SHF.R.S32.HI R10, RZ, 0x1f, R9 ;  /* 0x0000001fff0a7819 */ /* 0x000fe20000011409 */
[----:B------:R0:W-:Y:S01]  /*2b40*/  STL [R1+0x8], R20 ;  /* 0x0000081401007387 */ /* 0x0001e20000100800 */
[----:B------:R-:W-:Y:S01]  /*2b50*/  SHF.R.S32.HI R12, RZ, 0x1f, R11 ;  /* 0x0000001fff0c7819 */ /* 0x000fe2000001140b */
[----:B------:R-:W-:Y:S01]  /*2b60*/  IMAD.WIDE.U32 R104, R146, R102, R104 ;  /* 0x0000006692687225 */ /* 0x000fe200078e0068 */
[CC--:B------:R-:W-:Y:S02]  /*2b70*/  LEA.HI R26, R10.reuse, R9.reuse, RZ, 0x4 ;  /* 0x000000090a1a7211 */ /* 0x0c0fe400078f20ff */
[----:B------:R-:W-:Y:S01]  /*2b80*/  LEA.HI R10, R10, R9, RZ, 0x6 ;  /* 0x000000090a0a7211 */ /* 0x000fe200078f30ff */
[----:B------:R-:W-:Y:S01]  /*2b90*/  IMAD.SHL.U32 R121, R121, 0x2, RZ ;  /* 0x0000000279797824 */ /* 0x000fe200078e00ff */
[CC--:B------:R-:W-:Y:S02]  /*2ba0*/  LEA.HI R28, R12.reuse, R11.reuse, RZ, 0x4 ;  /* 0x0000000b0c1c7211 */ /* 0x0c0fe400078f20ff */
[----:B------:R-:W-:Y:S01]  /*2bb0*/  LEA.HI R11, R12, R11, RZ, 0x6 ;  /* 0x0000000b0c0b7211 */ /* 0x000fe200078f30ff */
[----:B0-----:R-:W-:Y:S01]  /*2bc0*/  IMAD.IADD R20, R6, 0x1, R13 ;  /* 0x0000000106147824 */ /* 0x001fe200078e020d */
[----:B------:R-:W-:-:S02]  /*2bd0*/  SHF.R.U32.HI R9, RZ, 0x3, R231 ;  /* 0x00000003ff097819 */ /* 0x000fc400000116e7 */
[----:B------:R-:W-:Y:S02]  /*2be0*/  SHF.R.S32.HI R10, RZ, 0x6, R10 ;  /* 0x00000006ff0a7819 */ /* 0x000fe4000001140a */
[----:B------:R-:W-:Y:S02]  /*2bf0*/  LOP3.LUT R14, R231, 0x30, R26, 0xf8, !PT ;  /* 0x00000030e70e7812 */ /* 0x000fe400078ef81a */
[----:B------:R-:W-:Y:S01]  /*2c00*/  SHF.R.S32.HI R21, RZ, 0x1f, R20 ;  /* 0x0000001fff157819 */ /* 0x000fe20000011414 */
[C---:B------:R-:W-:Y:S01]  /*2c10*/  IMAD R143, R10.reuse, 0x2800, R232 ;  /* 0x000028000a8f7824 */ /* 0x040fe200078e02e8 */
[----:B------:R-:W-:Y:S01]  /*2c20*/  SHF.R.S32.HI R12, RZ, 0x6, R11 ;  /* 0x00000006ff0c7819 */ /* 0x000fe2000001140b */
[--C-:B------:R-:W-:Y:S01]  /*2c30*/  IMAD R145, R10, 0x2800, R229.reuse ;  /* 0x000028000a917824 */ /* 0x100fe200078e02e5 */
[----:B------:R-:W-:Y:S02]  /*2c40*/  LOP3.LUT R11, R227, 0x30, R26, 0xf8, !PT ;  /* 0x00000030e30b7812 */ /* 0x000fe400078ef81a */
[----:B------:R-:W-:Y:S01]  /*2c50*/  LOP3.LUT R14, R14, R9, RZ, 0x3c, !PT ;  /* 0x000000090e0e7212 */ /* 0x000fe200078e3cff */
[C---:B------:R-:W-:Y:S01]  /*2c60*/  IMAD R144, R12.reuse, 0x2800, R229 ;  /* 0x000028000c907824 */ /* 0x040fe200078e02e5 */
[-C--:B------:R-:W-:Y:S01]  /*2c70*/  LEA.HI R30, R21, R20.reuse, RZ, 0x4 ;  /* 0x00000014151e7211 */ /* 0x080fe200078f20ff */
[----:B------:R-:W-:Y:S01]  /*2c80*/  IMAD R135, R12, 0x2800, R232 ;  /* 0x000028000c877824 */ /* 0x000fe200078e02e8 */
[----:B------:R-:W-:Y:S01]  /*2c90*/  LOP3.LUT R13, R227, 0x30, R28, 0xf8, !PT ;  /* 0x00000030e30d7812 */ /* 0x000fe200078ef81c */
[----:B------:R-:W-:Y:S01]  /*2ca0*/  IMAD.IADD R143, R143, 0x1, R14 ;  /* 0x000000018f8f7824 */ /* 0x000fe200078e020e */
[----:B------:R-:W-:-:S02]  /*2cb0*/  LEA.HI R20, R21, R20, RZ, 0x6 ;  /* 0x0000001415147211 */ /* 0x000fc400078f30ff */
[-C--:B------:R-:W-:Y:S02]  /*2cc0*/  LOP3.LUT R10, R11, R228.reuse, RZ, 0x3c, !PT ;  /* 0x000000e40b0a7212 */ /* 0x080fe400078e3cff */
[----:B------:R-:W-:Y:S02]  /*2cd0*/  LOP3.LUT R13, R13, R228, RZ, 0x3c, !PT ;  /* 0x000000e40d0d7212 */ /* 0x000fe400078e3cff */
[----:B------:R-:W-:Y:S01]  /*2ce0*/  SHF.R.S32.HI R20, RZ, 0x6, R20 ;  /* 0x00000006ff147819 */ /* 0x000fe20000011414 */
[----:B------:R-:W-:Y:S01]  /*2cf0*/  IMAD.IADD R145, R145, 0x1, R10 ;  /* 0x0000000191917824 */ /* 0x000fe200078e020a */
[C---:B------:R-:W-:Y:S02]  /*2d00*/  LOP3.LUT R14, R231.reuse, 0x30, R30, 0xf8, !PT ;  /* 0x00000030e70e7812 */ /* 0x040fe400078ef81e */
[----:B------:R-:W-:Y:S01]  /*2d10*/  IADD3 R144, R144, R13, RZ ;  /* 0x0000000d90907210 */ /* 0x000fe20007ffe0ff */
[C---:B------:R-:W-:Y:S01]  /*2d20*/  IMAD R134, R20.reuse, 0x2800, R232 ;  /* 0x0000280014867824 */ /* 0x040fe200078e02e8 */
[----:B------:R-:W-:Y:S01]  /*2d30*/  LOP3.LUT R10, R231, 0x30, R28, 0xf8, !PT ;  /* 0x00000030e70a7812 */ /* 0x000fe200078ef81c */
[----:B------:R-:W-:Y:S01]  /*2d40*/  IMAD R142, R20, 0x2800, R229 ;  /* 0x00002800148e7824 */ /* 0x000fe200078e02e5 */
[----:B------:R-:W-:Y:S01]  /*2d50*/  LOP3.LUT R13, R14, R9, RZ, 0x3c, !PT ;  /* 0x000000090e0d7212 */ /* 0x000fe200078e3cff */
[----:B------:R-:W-:Y:S01]  /*2d60*/  IMAD.SHL.U32 R14, R102, 0x80, RZ ;  /* 0x00000080660e7824 */ /* 0x000fe200078e00ff */
[----:B------:R-:W-:-:S02]  /*2d70*/  SHF.R.S32.HI R21, RZ, 0x1f, R146 ;  /* 0x0000001fff157819 */ /* 0x000fc40000011492 */
[----:B------:R-:W-:Y:S01]  /*2d80*/  IADD3 R12, R18, 0xa0, RZ ;  /* 0x000000a0120c7810 */ /* 0x000fe20007ffe0ff */
[----:B------:R-:W-:Y:S01]  /*2d90*/  IMAD.IADD R134, R134, 0x1, R13 ;  /* 0x0000000186867824 */ /* 0x000fe200078e020d */
[----:B------:R-:W-:Y:S01]  /*2da0*/  LOP3.LUT R10, R10, R9, RZ, 0x3c, !PT ;  /* 0x000000090a0a7212 */ /* 0x000fe200078e3cff */
[----:B------:R-:W-:Y:S01]  /*2db0*/  IMAD R13, R21, R102, RZ ;  /* 0x00000066150d7224 */ /* 0x000fe200078e02ff */
[----:B------:R-:W-:Y:S02]  /*2dc0*/  LOP3.LUT R11, R227, 0x30, R30, 0xf8, !PT ;  /* 0x00000030e30b7812 */ /* 0x000fe400078ef81e */
[----:B------:R-:W-:Y:S01]  /*2dd0*/  ISETP.GE.AND P2, PT, R12, UR4, PT ;  /* 0x000000040c007c0c */ /* 0x000fe2000bf46270 */
[----:B------:R-:W-:Y:S01]  /*2de0*/  IMAD.IADD R135, R135, 0x1, R10 ;  /* 0x0000000187877824 */ /* 0x000fe200078e020a */
[----:B------:R-:W-:Y:S01]  /*2df0*/  LOP3.LUT R11, R11, R228, RZ, 0x3c, !PT ;  /* 0x000000e40b0b7212 */ /* 0x000fe200078e3cff */
[----:B------:R-:W-:Y:S01]  /*2e00*/  IMAD R10, R21, R108, RZ ;  /* 0x0000006c150a7224 */ /* 0x000fe200078e02ff */
[----:B------:R-:W-:Y:S01]  /*2e10*/  SEL R32, RZ, 0x20, P2 ;  /* 0x00000020ff207807 */ /* 0x000fe20001000000 */
[----:B------:R-:W-:Y:S01]  /*2e20*/  IMAD R29, R146, R103, R13 ;  /* 0x00000067921d7224 */ /* 0x000fe200078e020d */
[----:B------:R-:W-:Y:S01]  /*2e30*/  SHF.L.U64.HI R13, R102, 0x7, R103 ;  /* 0x00000007660d7819 */ /* 0x000fe20000010267 */
[----:B------:R-:W-:Y:S01]  /*2e40*/  IMAD R21, R103, 0xa0, RZ ;  /* 0x000000a067157824 */ /* 0x000fe200078e02ff */
[----:B------:R-:W-:Y:S01]  /*2e50*/  IADD3 R122, P2, R220, R123, RZ ;  /* 0x0000007bdc7a7210 */ /* 0x000fe20007f5e0ff */
[----:B------:R-:W-:Y:S01]  /*2e60*/  IMAD.WIDE.U32 R102, R102, 0xa0, RZ ;  /* 0x000000a066667825 */ /* 0x000fe200078e00ff */
[----:B------:R-:W-:-:S02]  /*2e70*/  SHF.R.S32.HI R120, RZ, 0x4, R26 ;  /* 0x00000004ff787819 */ /* 0x000fc4000001141a */
[----:B------:R-:W-:Y:S01]  /*2e80*/  LOP3.LUT R39, R35, R32, RZ, 0xfc, !PT ;  /* 0x0000002023277212 */ /* 0x000fe200078efcff */
[----:B------:R-:W-:Y:S01]  /*2e90*/  IMAD R27, R146, R109, R10 ;  /* 0x0000006d921b7224 */ /* 0x000fe200078e020a */
[----:B------:R-:W-:Y:S01]  /*2ea0*/  SHF.L.U64.HI R10, R108, 0x7, R109 ;  /* 0x000000076c0a7819 */ /* 0x000fe2000001026d */
[----:B------:R-:W-:Y:S01]  /*2eb0*/  IMAD.IADD R142, R142, 0x1, R11 ;  /* 0x000000018e8e7824 */ /* 0x000fe200078e020b */
[----:B------:R-:W-:Y:S01]  /*2ec0*/  LOP3.LUT R26, R26, 0xfffffff0, RZ, 0xc0, !PT ;  /* 0xfffffff01a1a7812 */ /* 0x000fe200078ec0ff */
[C---:B------:R-:W-:Y:S01]  /*2ed0*/  IMAD.SHL.U32 R11, R108.reuse, 0x80, RZ ;  /* 0x000000806c0b7824 */ /* 0x040fe200078e00ff */
[----:B------:R-:W-:Y:S01]  /*2ee0*/  SHF.R.S32.HI R101, RZ, 0x4, R28 ;  /* 0x00000004ff657819 */ /* 0x000fe2000001141c */
[----:B------:R-:W-:Y:S01]  /*2ef0*/  IMAD.X R123, R31, 0x1, R15, P2 ;  /* 0x000000011f7b7824 */ /* 0x000fe200010e060f */
[----:B------:R-:W-:Y:S01]  /*2f00*/  LOP3.LUT R35, R39, 0x2, RZ, 0xc0, !PT ;  /* 0x0000000227237812 */ /* 0x000fe200078ec0ff */
[----:B------:R-:W-:Y:S01]  /*2f10*/  IMAD.IADD R130, R103, 0x1, R21 ;  /* 0x0000000167827824 */ /* 0x000fe200078e0215 */
[C---:B------:R-:W-:Y:S01]  /*2f20*/  LOP3.LUT R36, R39.reuse, 0x4, RZ, 0xc0, !PT ;  /* 0x0000000427247812 */ /* 0x040fe200078ec0ff */
[----:B------:R-:W-:Y:S01]  /*2f30*/  IMAD.WIDE.U32 R108, R108, 0xa0, RZ ;  /* 0x000000a06c6c7825 */ /* 0x000fe200078e00ff */
[----:B------:R-:W-:-:S02]  /*2f40*/  LOP3.LUT R37, R39, 0x8, RZ, 0xc0, !PT ;  /* 0x0000000827257812 */ /* 0x000fc400078ec0ff */
[----:B------:R-:W-:Y:S01]  /*2f50*/  LOP3.LUT R38, R39, 0x10, RZ, 0xc0, !PT ;  /* 0x0000001027267812 */ /* 0x000fe200078ec0ff */
[----:B------:R-:W-:Y:S01]  /*2f60*/  IMAD.IADD R15, R113, 0x1, R27 ;  /* 0x00000001710f7824 */ /* 0x000fe200078e021b */
[----:B------:R-:W-:Y:S01]  /*2f70*/  IADD3 R129, R109, R129, RZ ;  /* 0x000000816d817210 */ /* 0x000fe20007ffe0ff */
[----:B------:R-:W-:Y:S01]  /*2f80*/  IMAD.IADD R20, R27, 0x1, R111 ;  /* 0x000000011b147824 */ /* 0x000fe200078e026f */
[----:B------:R-:W-:Y:S01]  /*2f90*/  LOP3.LUT R27, R28, 0xfffffff0, RZ, 0xc0, !PT ;  /* 0xfffffff01c1b7812 */ /* 0x000fe200078ec0ff */
[----:B------:R-:W-:Y:S01]  /*2fa0*/  IMAD.IADD R21, R107, 0x1, R29 ;  /* 0x000000016b157824 */ /* 0x000fe200078e021d */
[----:B------:R-:W-:Y:S01]  /*2fb0*/  SHF.R.S32.HI R28, RZ, 0x4, R30 ;  /* 0x00000004ff1c7819 */ /* 0x000fe2000001141e */
[----:B------:R-:W-:Y:S01]  /*2fc0*/  IMAD.IADD R25, R29, 0x1, R105 ;  /* 0x000000011d197824 */ /* 0x000fe200078e0269 */
[----:B------:R-:W-:Y:S02]  /*2fd0*/  LOP3.LUT R29, R30, 0xfffffff0, RZ, 0xc0, !PT ;  /* 0xfffffff01e1d7812 */ /* 0x000fe400078ec0ff */
[----:B------:R-:W-:-:S02]  /*2fe0*/  SHF.R.S32.HI R30, RZ, 0x1f, R26 ;  /* 0x0000001fff1e7819 */ /* 0x000fc4000001141a */
[----:B------:R-:W-:Y:S02]  /*2ff0*/  SHF.R.S32.HI R31, RZ, 0x1f, R27 ;  /* 0x0000001fff1f7819 */ /* 0x000fe4000001141b */
[----:B------:R-:W-:Y:S02]  /*3000*/  SHF.R.S32.HI R32, RZ, 0x1f, R29 ;  /* 0x0000001fff207819 */ /* 0x000fe4000001141d */
[----:B------:R-:W-:-:S07]  /*3010*/  LOP3.LUT R39, R39, 0x20, RZ, 0xc0, !PT ;  /* 0x0000002027277812 */ /* 0x000fce00078ec0ff */
.L_x_3572:
[----:B------:R-:W2:Y:S01]  /*3020*/  LDL.LU R42, [R1+0x8] ;  /* 0x00000800012a7983 */ /* 0x000ea20000300800 */
[----:B0-----:R-:W0:Y:S01]  /*3030*/  LDC.64 R124, c[0x0][0x2e8] ;  /* 0x0000ba00ff7c7b82 */ /* 0x001e220000000a00 */
[----:B------:R-:W-:Y:S01]  /*3040*/  IADD3 R47, R24, -0x1, RZ ;  /* 0xffffffff182f7810 */ /* 0x000fe20007ffe0ff */
[----:B------:R-:W-:Y:S05]  /*3050*/  YIELD ;  /* 0x0000000000007946 */ /* 0x000fea0003800000 */
[----:B------:R-:W-:Y:S01]  /*3060*/  SHF.R.S32.HI R44, RZ, 0x1f, R47 ;  /* 0x0000001fff2c7819 */ /* 0x000fe2000001142f */
[-C--:B------:R-:W-:Y:S01]  /*3070*/  IMAD R41, R128, R47.reuse, RZ ;  /* 0x0000002f80297224 */ /* 0x080fe200078e02ff */
[----:B------:R-:W1:Y:S01]  /*3080*/  LDC R133, c[0x0][0x3f4] ;  /* 0x0000fd00ff857b82 */ /* 0x000e620000000800 */
[----:B------:R-:W-:Y:S01]  /*3090*/  IMAD.WIDE.U32 R136, R114, R47, RZ ;  /* 0x0000002f72887225 */ /* 0x000fe200078e00ff */
[----:B------:R-:W-:Y:S01]  /*30a0*/  LOP3.LUT P4, RZ, R127, 0x2, RZ, 0xc0, !PT ;  /* 0x000000027fff7812 */ /* 0x000fe2000788c0ff */
[----:B------:R-:W-:Y:S02]  /*30b0*/  BSSY B0, `(.L_x_3473) ;  /* 0x0000d0b000007945 */ /* 0x000fe40003800000 */
[----:B------:R-:W-:Y:S01]  /*30c0*/  IMAD R41, R44, R114, R41 ;  /* 0x000000722c297224 */ /* 0x000fe200078e0229 */
[----:B------:R-:W-:-:S03]  /*30d0*/  IADD3 R49, P2, P3, R3, R136, R132 ;  /* 0x0000008803317210 */ /* 0x000fc60007b5e084 */
[----:B------:R-:W-:Y:S02]  /*30e0*/  IMAD.IADD R96, R137, 0x1, R41 ;  /* 0x0000000189607824 */ /* 0x000fe400078e0229 */
[----:B------:R-:W-:-:S03]  /*30f0*/  IMAD R41, R17, 0x7800, R236 ;  /* 0x0000780011297824 */ /* 0x000fc600078e02ec */
[----:B------:R-:W-:Y:S01]  /*3100*/  IADD3.X R24, R5, R96, R131, P2, P3 ;  /* 0x0000006005187210 */ /* 0x000fe200017e6483 */
[C---:B------:R-:W-:Y:S01]  /*3110*/  VIADD R43, R41.reuse, 0x20 ;  /* 0x00000020292b7836 */ /* 0x040fe20000000000 */
[-C--:B0-----:R-:W-:Y:S01]  /*3120*/  IADD3 R50, P2, P3, R136, R124.reuse, R3 ;  /* 0x0000007c88327210 */ /* 0x081fe20007b5e003 */
[----:B------:R-:W-:Y:S02]  /*3130*/  @P4 VIADD R43, R41, 0xffffffe0 ;  /* 0xffffffe0292b4836 */ /* 0x000fe40000000000 */
[----:B------:R-:W-:Y:S01]  /*3140*/  IMAD.IADD R40, R16, 0x1, R41 ;  /* 0x0000000110287824 */ /* 0x000fe200078e0229 */
[----:B------:R-:W-:Y:S02]  /*3150*/  IADD3.X R51, R96, R125, R5, P2, P3 ;  /* 0x0000007d60337210 */ /* 0x000fe400017e6405 */
[----:B------:R-:W-:Y:S02]  /*3160*/  IADD3 R48, P2, R49, R124, RZ ;  /* 0x0000007c31307210 */ /* 0x000fe40007f5e0ff */
[----:B------:R-:W-:-:S03]  /*3170*/  IADD3 R41, R16, R43, RZ ;  /* 0x0000002b10297210 */ /* 0x000fc60007ffe0ff */
[----:B------:R-:W-:Y:S01]  /*3180*/  IMAD.X R49, R24, 0x1, R125, P2 ;  /* 0x0000000118317824 */ /* 0x000fe200010e067d */
[----:B------:R-:W-:Y:S01]  /*3190*/  ISETP.GT.AND P2, PT, R47, R126, PT ;  /* 0x0000007e2f00720c */ /* 0x000fe20003f44270 */
[----:B------:R-:W-:Y:S01]  /*31a0*/  IMAD.MOV.U32 R24, RZ, RZ, R47 ;  /* 0x000000ffff187224 */ /* 0x000fe200078e002f */
[----:B--2---:R-:W-:-:S11]  /*31b0*/  LOP3.LUT R42, R42, 0xfffffffd, RZ, 0xc0, !PT ;  /* 0xfffffffd2a2a7812 */ /* 0x004fd600078ec0ff */
[----:B------:R-:W-:Y:S02]  /*31c0*/  @P2 LOP3.LUT R42, R42, 0x2, RZ, 0xfc, !PT ;  /* 0x000000022a2a2812 */ /* 0x000fe400078efcff */
[----:B-1----:R-:W-:-:S03]  /*31d0*/  ISETP.GE.AND P2, PT, R133, 0x1, PT ;  /* 0x000000018500780c */ /* 0x002fc60003f46270 */
[----:B------:R0:W-:Y:S10]  /*31e0*/  STL [R1+0x8], R42 ;  /* 0x0000082a01007387 */ /* 0x0001f40000100800 */
[----:B0-----:R-:W-:Y:S05]  /*31f0*/  @!P2 BRA `(.L_x_3474) ;  /* 0x000000c800fca947 */ /* 0x001fea0003800000 */
[----:B------:R-:W-:Y:S01]  /*3200*/  ULDC.U8 UR4, c[0x0][0x410] ;  /* 0x0001040000047ab9 */ /* 0x000fe20000000000 */
[-C--:B------:R-:W-:Y:S01]  /*3210*/  IMAD R43, R129, R47.reuse, RZ ;  /* 0x0000002f812b7224 */ /* 0x080fe200078e02ff */
[----:B------:R-:W-:Y:S01]  /*3220*/  ISETP.NE.AND P2, PT, RZ, UR4, PT ;  /* 0x00000004ff007c0c */ /* 0x000fe2000bf45270 */
[-C--:B------:R-:W-:Y:S02]  /*3230*/  IMAD R45, R130, R47.reuse, RZ ;  /* 0x0000002f822d7224 */ /* 0x080fe400078e02ff */
[----:B------:R-:W-:Y:S02]  /*3240*/  IMAD R42, R24, -0xa0, R2 ;  /* 0xffffff60182a7824 */ /* 0x000fe400078e0202 */
[----:B------:R-:W-:Y:S02]  /*3250*/  IMAD R43, R44, R108, R43 ;  /* 0x0000006c2c2b7224 */ /* 0x000fe400078e022b */
[----:B------:R-:W-:Y:S01]  /*3260*/  IMAD.WIDE.U32 R94, R108, R47, RZ ;  /* 0x0000002f6c5e7225 */ /* 0x000fe200078e00ff */
[----:B------:R-:W-:-:S03]  /*3270*/  VIMNMX R42, R42, 0xa0, PT ;  /* 0x000000a02a2a7848 */ /* 0x000fc60003fe0100 */
[----:B------:R-:W-:Y:S02]  /*3280*/  IMAD R45, R44, R102, R45 ;  /* 0x000000662c2d7224 */ /* 0x000fe400078e022d */
        /* <DEDUP_REMOVED lines=67> */
.L_x_3477:
[----:B------:R-:W-:Y:S05]  /*36c0*/  BSYNC B1 ;  /* 0x0000000000017941 */ /* 0x000fea0003800000 */
.L_x_3476:
[----:B0-----:R-:W-:Y:S01]  /*36d0*/  VIADD R44, R220, 0x80 ;  /* 0x00000080dc2c7836 */ /* 0x001fe20000000000 */
[----:B------:R-:W-:Y:S01]  /*36e0*/  BSSY B1, `(.L_x_3478) ;  /* 0x000002d000017945 */ /* 0x000fe20003800000 */
[----:B-----5:R-:W-:Y:S02]  /*36f0*/  IMAD.MOV.U32 R150, RZ, RZ, R76 ;  /* 0x000000ffff967224 */ /* 0x020fe400078e004c */
[----:B------:R-:W-:Y:S01]  /*3700*/  IMAD.MOV.U32 R155, RZ, RZ, R80 ;  /* 0x000000ffff9b7224 */ /* 0x000fe200078e0050 */
        /* <DEDUP_REMOVED lines=42> */
.L_x_3479:
[----:B------:R-:W-:Y:S05]  /*39b0*/  BSYNC B1 ;  /* 0x0000000000017941 */ /* 0x000fea0003800000 */
.L_x_3478:
[----:B------:R-:W-:Y:S01]  /*39c0*/  UISETP.NE.AND UP0, UPT, UR53, 0x3, UPT ;  /* 0x000000033500788c */ /* 0x000fe2000bf05270 */
[----:B------:R-:W-:Y:S01]  /*39d0*/  IMAD.MOV.U32 R161, RZ, RZ, R84 ;  /* 0x000000ffffa17224 */ /* 0x000fe200078e0054 */
[----:B------:R-:W-:Y:S01]  /*39e0*/  MOV R164, R88 ;  /* 0x0000005800a47202 */ /* 0x000fe20000000f00 */
[----:B------:R-:W-:Y:S01]  /*39f0*/  IMAD.MOV.U32 R166, RZ, RZ, R96 ;  /* 0x000000ffffa67224 */ /* 0x000fe200078e0060 */
[----:B------:R-:W-:Y:S01]  /*3a00*/  MOV R167, R98 ;  /* 0x0000006200a77202 */ /* 0x000fe20000000f00 */
[----:B------:R-:W-:Y:S01]  /*3a10*/  IMAD.MOV.U32 R168, RZ, RZ, R124 ;  /* 0x000000ffffa87224 */ /* 0x000fe200078e007c */
[----:B------:R-:W-:Y:S01]  /*3a20*/  PLOP3.LUT P2, PT, PT, PT, UP0, 0x80, 0x0 ;  /* 0x000000000000781c */ /* 0x000fe20003f4f008 */
[----:B------:R-:W-:Y:S01]  /*3a30*/  IMAD.MOV.U32 R159, RZ, RZ, R78 ;  /* 0x000000ffff9f7224 */ /* 0x000fe200078e004e */
[----:B-----5:R-:W-:Y:S01]  /*3a40*/  MOV R156, R72 ;  /* 0x00000048009c7202 */ /* 0x020fe20000000f00 */
        /* <DEDUP_REMOVED lines=17> */
.L_x_3480:
[----:B------:R-:W-:Y:S01]  /*3b60*/  LEA R43, R17, R16, 0x3 ;  /* 0x00000010112b7211 */ /* 0x000fe200078e18ff */
[----:B------:R-:W-:Y:S01]  /*3b70*/  BSSY B1, `(.L_x_3481) ;  /* 0x0000004000017945 */ /* 0x000fe20003800000 */
[----:B------:R-:W-:-:S04]  /*3b80*/  SHF.L.U32 R100, R221, 0x1f, RZ ;  /* 0x0000001fdd647819 */ /* 0x000fc800000006ff */
[----:B------:R-:W1:Y:S02]  /*3b90*/  SYNCS.PHASECHK.TRANS64.TRYWAIT P5, [R43+URZ+0x33490], R100 ;  /* 0x033490642b0075a7 */ /* 0x000e6400080a017f */
[----:B-1----:R-:W-:Y:S05]  /*3ba0*/  @!P5 BRA `(.L_x_3482) ;  /* 0x000002b4000cd947 */ /* 0x002fea0003800000 */
.L_x_3807:
[----:B------:R-:W-:Y:S05]  /*3bb0*/  BSYNC B1 ;  /* 0x0000000000017941 */ /* 0x000fea0003800000 */
.L_x_3481:
[----:B------:R-:W-:Y:S04]  /*3bc0*/  BSSY B1, `(.L_x_3483) ;  /* 0x00002cb000017945 */ /* 0x000fe80003800000 */
[----:B------:R-:W-:Y:S05]  /*3bd0*/  @P3 BRA `(.L_x_3484) ;  /* 0x0000002c00243947 */ /* 0x000fea0003800000 */
[----:B------:R-:W-:Y:S01]  /*3be0*/  ISETP.NE.AND P3, PT, R34, RZ, PT ;  /* 0x000000ff2200720c */ /* 0x000fe20003f65270 */
[----:B------:R-:W-:-:S12]  /*3bf0*/  BSSY B2, `(.L_x_3485) ;  /* 0x0000077000027945 */ /* 0x000fd80003800000 */
[----:B------:R-:W-:Y:S05]  /*3c00*/  @!P3 BRA `(.L_x_3486) ;  /* 0x0000000400d4b947 */ /* 0x000fea0003800000 */
        /* <DEDUP_REMOVED lines=115> */
.L_x_3488:
[----:B------:R-:W-:Y:S05]  /*4340*/  BSYNC B3 ;  /* 0x0000000000037941 */ /* 0x000fea0003800000 */
.L_x_3487:
[----:B--2---:R2:W-:Y:S02]  /*4350*/  STG.E.128 desc[UR54][R50.64], R44 ;  /* 0x0000002c32007986 */ /* 0x0045e4000c101d36 */
.L_x_3486:
[----:B------:R-:W-:Y:S05]  /*4360*/  BSYNC B2 ;  /* 0x0000000000027941 */ /* 0x000fea0003800000 */
.L_x_3485:
[----:B------:R-:W-:Y:S01]  /*4370*/  ISETP.NE.AND P3, PT, R35, RZ, PT ;  /* 0x000000ff2300720c */ /* 0x000fe20003f65270 */
[----:B------:R-:W-:-:S12]  /*4380*/  BSSY B2, `(.L_x_3489) ;  /* 0x0000074000027945 */ /* 0x000fd80003800000 */
[----:B------:R-:W-:Y:S05]  /*4390*/  @!P3 BRA `(.L_x_3490) ;  /* 0x0000000400c8b947 */ /* 0x000fea0003800000 */
        /* <DEDUP_REMOVED lines=112> */
.L_x_3492:
[----:B------:R-:W-:Y:S05]  /*4aa0*/  BSYNC B3 ;  /* 0x0000000000037941 */ /* 0x000fea0003800000 */
.L_x_3491:
[----:B--2---:R3:W-:Y:S02]  /*4ab0*/  STG.E.128 desc[UR54][R50.64+0x20], R44 ;  /* 0x0000202c32007986 */ /* 0x0047e4000c101d36 */
.L_x_3490:
[----:B------:R-:W-:Y:S05]  /*4ac0*/  BSYNC B2 ;  /* 0x0000000000027941 */ /* 0x000fea0003800000 */
.L_x_3489:
[----:B------:R-:W-:Y:S01]  /*4ad0*/  ISETP.NE.AND P3, PT, R36, RZ, PT ;  /* 0x000000ff2400720c */ /* 0x000fe20003f65270 */
[----:B------:R-:W-:-:S12]  /*4ae0*/  BSSY B2, `(.L_x_3493) ;  /* 0x0000074000027945 */ /* 0x000fd80003800000 */
[----:B------:R-:W-:Y:S05]  /*4af0*/  @!P3 BRA `(.L_x_3494) ;  /* 0x0000000400c8b947 */ /* 0x000fea0003800000 */
        /* <DEDUP_REMOVED lines=9> */
[--C-:B------:R-:W-:Y:S02]  /*4b90*/  SHF.R.U32.HI R88, RZ, 0x10, R91.reuse ;  /* 0x00000010ff587819 */ /* 0x100fe4000001165b */
[----:B------:R-:W-:-:S02]  /*4ba0*/  SHF.R.U32.HI R89, RZ, 0x8, R91 ;  /* 0x00000008ff597819 */ /* 0x000fc4000001165b */
[----:B------:R-:W-:Y:S02]  /*4bb0*/  LOP3.LUT R98, R91, 0xff, RZ, 0xc0, !PT ;  /* 0x000000ff5b627812 */ /* 0x000fe400078ec0ff */
[----:B------:R-:W-:Y:S02]  /*4bc0*/  SHF.R.U32.HI R91, RZ, 0x18, R91 ;  /* 0x00000018ff5b7819 */ /* 0x000fe4000001165b */
[----:B------:R-:W-:Y:S02]  /*4bd0*/  PRMT R97, R124, 0x654, R97 ;  /* 0x000006547c617816 */ /* 0x000fe40000000061 */
[----:B------:R-:W-:Y:S01]  /*4be0*/  PRMT R91, R91, 0x654, R98 ;  /* 0x000006545b5b7816 */ /* 0x000fe20000000062 */
[----:B------:R-:W-:Y:S01]  /*4bf0*/  IMAD.SHL.U32 R98, R89, 0x100, RZ ;  /* 0x0000010059627824 */ /* 0x000fe200078e00ff */
[----:B------:R-:W-:Y:S01]  /*4c00*/  LOP3.LUT R96, R97, 0xff00, R96, 0xf8, !PT ;  /* 0x0000ff0061607812 */ /* 0x000fe200078ef860 */
[----:B------:R-:W-:Y:S01]  /*4c10*/  IMAD.U32 R89, R90, 0x10000, RZ ;  /* 0x000100005a597824 */ /* 0x000fe200078e00ff */
[----:B------:R-:W-:-:S02]  /*4c20*/  F2FP.F16.E4M3.UNPACK_B R90, R165.H1 ;  /* 0x000000a5ff5a723e */ /* 0x000fc400030006ff */
[----:B------:R-:W-:Y:S02]  /*4c30*/  LOP3.LUT R98, R91, 0xff00, R98, 0xf8, !PT ;  /* 0x0000ff005b627812 */ /* 0x000fe400078ef862 */
[----:B------:R-:W-:Y:S01]  /*4c40*/  LOP3.LUT R89, R96, 0xff0000, R89, 0xf8, !PT ;  /* 0x00ff000060597812 */ /* 0x000fe200078ef859 */
[----:B------:R-:W-:Y:S01]  /*4c50*/  HADD2.F32 R124, -RZ, R90.H0_H0 ;  /* 0x2000005aff7c7230 */ /* 0x000fe20000004100 */
[----:B--2---:R-:W-:Y:S02]  /*4c60*/  F2FP.F16.E4M3.UNPACK_B R96, R45 ;  /* 0x0000002dff60723e */ /* 0x004fe400020006ff */
[-C--:B------:R-:W-:Y:S02]  /*4c70*/  F2FP.F16.E4M3.UNPACK_B R97, R164.reuse.H1 ;  /* 0x000000a4ff61723e */ /* 0x080fe400030006ff */
[----:B------:R-:W-:Y:S01]  /*4c80*/  F2FP.F16.E4M3.UNPACK_B R165, R165 ;  /* 0x000000a5ffa5723e */ /* 0x000fe200020006ff */
[--C-:B------:R-:W-:Y:S01]  /*4c90*/  HADD2.F32 R91, -RZ, R96.reuse.H1_H1 ;  /* 0x30000060ff5b7230 */ /* 0x100fe20000004100 */
[----:B------:R-:W-:Y:S01]  /*4ca0*/  F2FP.F16.E4M3.UNPACK_B R164, R164 ;  /* 0x000000a4ffa4723e */ /* 0x000fe200020006ff */
        /* <DEDUP_REMOVED lines=85> */
.L_x_3496:
[----:B------:R-:W-:Y:S05]  /*5200*/  BSYNC B3 ;  /* 0x0000000000037941 */ /* 0x000fea0003800000 */
.L_x_3495:
[----:B--2---:R4:W-:Y:S02]  /*5210*/  STG.E.128 desc[UR54][R50.64+0x40], R44 ;  /* 0x0000402c32007986 */ /* 0x0049e4000c101d36 */
.L_x_3494:
[----:B------:R-:W-:Y:S05]  /*5220*/  BSYNC B2 ;  /* 0x0000000000027941 */ /* 0x000fea0003800000 */
.L_x_3493:
[----:B------:R-:W-:Y:S01]  /*5230*/  ISETP.NE.AND P3, PT, R37, RZ, PT ;  /* 0x000000ff2500720c */ /* 0x000fe20003f65270 */
[----:B------:R-:W-:-:S12]  /*5240*/  BSSY B2, `(.L_x_3497) ;  /* 0x0000077000027945 */ /* 0x000fd80003800000 */
[----:B------:R-:W-:Y:S05]  /*5250*/  @!P3 BRA `(.L_x_3498) ;  /* 0x0000000400d4b947 */ /* 0x000fea0003800000 */
[----:B0-234-:R0:W2:Y:S01]  /*5260*/  LDS.128 R44, [R41+0x26a00] ;  /* 0x026a0000292c7984 */ /* 0x01d0a20000000c00 */
        /* <DEDUP_REMOVED lines=14> */
[----:B------:R-:W-:Y:S02]  /*5350*/  HADD2.F32 R45, -RZ, R45.H1_H1 ;  /* 0x3000002dff2d7230 */ /* 0x000fe40000004100 */
[C---:B------:R-:W-:Y:S01]  /*5360*/  FMUL.FTZ R99, R84.reuse, R89 ;  /* 0x0000005954637220 */ /* 0x040fe20000410000 */
[----:B------:R-:W-:Y:S02]  /*5370*/  HADD2.F32 R98, -RZ, R96.H1_H1 ;  /* 0x30000060ff627230 */ /* 0x000fe40000004100 */
[-C--:B------:R-:W-:Y:S01]  /*5380*/  FFMA.FTZ R89, R84, R91.reuse, -R97 ;  /* 0x0000005b54597223 */ /* 0x080fe20000010861 */
[----:B------:R-:W-:Y:S01]  /*5390*/  FFMA.FTZ R84, R90, R91, R99 ;  /* 0x0000005b5a547223 */ /* 0x000fe20000010063 */
[----:B------:R-:W-:Y:S01]  /*53a0*/  F2FP.F16.E4M3.UNPACK_B R90, R86.H1 ;  /* 0x00000056ff5a723e */ /* 0x000fe200030006ff */
[----:B------:R-:W-:-:S04]  /*53b0*/  IMAD.MOV.U32 R86, RZ, RZ, R44 ;  /* 0x000000ffff567224 */ /* 0x000fc800078e002c */
[--C-:B------:R-:W-:Y:S01]  /*53c0*/  HADD2.F32 R91, -RZ, R90.reuse.H1_H1 ;  /* 0x3000005aff5b7230 */ /* 0x100fe20000004100 */
[-C--:B------:R-:W-:Y:S01]  /*53d0*/  F2FP.F16.E4M3.UNPACK_B R44, R86.reuse.H1 ;  /* 0x00000056ff2c723e */ /* 0x080fe200030006ff */
[----:B------:R-:W-:Y:S01]  /*53e0*/  HADD2.F32 R90, -RZ, R90.H0_H0 ;  /* 0x2000005aff5a7230 */ /* 0x000fe20000004100 */
[----:B------:R-:W-:Y:S02]  /*53f0*/  F2FP.F16.E4M3.UNPACK_B R86, R86 ;  /* 0x00000056ff56723e */ /* 0x000fe400020006ff */
[CC--:B------:R-:W-:Y:S02]  /*5400*/  FMUL.FTZ R97, R91.reuse, R88.reuse ;  /* 0x000000585b617220 */ /* 0x0c0fe40000410000 */
[C---:B------:R-:W-:Y:S02]  /*5410*/  FMUL.FTZ R88, R90.reuse, R88 ;  /* 0x000000585a587220 */ /* 0x040fe40000410000 */
[-C--:B------:R-:W-:Y:S02]  /*5420*/  FFMA.FTZ R90, R90, R45.reuse, -R97 ;  /* 0x0000002d5a5a7223 */ /* 0x080fe40000010861 */
[----:B------:R-:W-:Y:S01]  /*5430*/  FFMA.FTZ R91, R91, R45, R88 ;  /* 0x0000002d5b5b7223 */ /* 0x000fe20000010058 */
[----:B------:R-:W-:Y:S01]  /*5440*/  F2FP.F16.E4M3.UNPACK_B R88, R161 ;  /* 0x000000a1ff58723e */ /* 0x000fe200020006ff */
[----:B------:R-:W-:-:S02]  /*5450*/  HADD2.F32 R45, -RZ, R44.H1_H1 ;  /* 0x3000002cff2d7230 */ /* 0x000fc40000004100 */
[----:B------:R-:W-:Y:S01]  /*5460*/  HADD2.F32 R44, -RZ, R44.H0_H0 ;  /* 0x2000002cff2c7230 */ /* 0x000fe20000004100 */
[----:B------:R-:W-:Y:S01]  /*5470*/  F2FP.SATFINITE.E4M3.F32.PACK_AB_MERGE_C R90, R91, R90, RZ ;  /* 0x0000005a5b5a723e */ /* 0x000fe200048070ff */
[----:B------:R-:W-:Y:S02]  /*5480*/  HADD2.F32 R97, -RZ, R88.H1_H1 ;  /* 0x30000058ff617230 */ /* 0x000fe40000004100 */
[-C--:B------:R-:W-:Y:S01]  /*5490*/  FMUL.FTZ R99, R45, R98.reuse ;  /* 0x000000622d637220 */ /* 0x080fe20000410000 */
[----:B------:R-:W-:Y:S02]  /*54a0*/  HADD2.F32 R91, -RZ, R96.H0_H0 ;  /* 0x20000060ff5b7230 */ /* 0x000fe40000004100 */
[C---:B------:R-:W-:Y:S01]  /*54b0*/  FMUL.FTZ R98, R44.reuse, R98 ;  /* 0x000000622c627220 */ /* 0x040fe20000410000 */
[--C-:B------:R-:W-:Y:S02]  /*54c0*/  HADD2.F32 R96, -RZ, R86.reuse.H1_H1 ;  /* 0x30000056ff607230 */ /* 0x100fe40000004100 */
[----:B------:R-:W-:Y:S01]  /*54d0*/  FFMA.FTZ R44, R44, R97, -R99 ;  /* 0x000000612c2c7223 */ /* 0x000fe20000010863 */
[----:B------:R-:W-:-:S02]  /*54e0*/  HADD2.F32 R86, -RZ, R86.H0_H0 ;  /* 0x20000056ff567230 */ /* 0x000fc40000004100 */
[----:B------:R-:W-:Y:S01]  /*54f0*/  FFMA.FTZ R45, R45, R97, R98 ;  /* 0x000000612d2d7223 */ /* 0x000fe20000010062 */
[----:B------:R-:W-:Y:S02]  /*5500*/  HADD2.F32 R97, -RZ, R88.H0_H0 ;  /* 0x20000058ff617230 */ /* 0x000fe40000004100 */
[----:B------:R-:W-:Y:S01]  /*5510*/  FMUL.FTZ R99, R96, R91 ;  /* 0x0000005b60637220 */ /* 0x000fe20000410000 */
[----:B------:R-:W-:Y:S01]  /*5520*/  F2FP.SATFINITE.E4M3.F32.PACK_AB_MERGE_C R84, R84, R89, R90 ;  /* 0x000000595454723e */ /* 0x000fe2000480705a */
[C---:B------:R-:W-:Y:S01]  /*5530*/  FMUL.FTZ R125, R86.reuse, R91 ;  /* 0x0000005b567d7220 */ /* 0x040fe20000410000 */
[----:B------:R-:W-:Y:S01]  /*5540*/  SHF.R.U32.HI R90, RZ, 0x18, R87 ;  /* 0x00000018ff5a7819 */ /* 0x000fe20000011657 */
[-C--:B------:R-:W-:Y:S01]  /*5550*/  FFMA.FTZ R91, R86, R97.reuse, -R99 ;  /* 0x00000061565b7223 */ /* 0x080fe20000010863 */
[----:B------:R-:W-:Y:S01]  /*5560*/  LOP3.LUT R89, R87, 0xff, RZ, 0xc0, !PT ;  /* 0x000000ff57597812 */ /* 0x000fe200078ec0ff */
[----:B------:R-:W-:Y:S01]  /*5570*/  FFMA.FTZ R86, R96, R97, R125 ;  /* 0x0000006160567223 */ /* 0x000fe2000001007d */
[----:B------:R-:W-:-:S02]  /*5580*/  SHF.R.U32.HI R97, RZ, 0x8, R87 ;  /* 0x00000008ff617819 */ /* 0x000fc40000011657 */
[----:B------:R-:W-:Y:S02]  /*5590*/  SHF.R.U32.HI R96, RZ, 0x8, R85 ;  /* 0x00000008ff607819 */ /* 0x000fe40000011655 */
[----:B------:R-:W-:Y:S01]  /*55a0*/  SHF.R.U32.HI R87, RZ, 0x10, R87 ;  /* 0x00000010ff577819 */ /* 0x000fe20000011657 */
[----:B------:R-:W-:Y:S01]  /*55b0*/  IMAD.SHL.U32 R97, R97, 0x100, RZ ;  /* 0x0000010061617824 */ /* 0x000fe200078e00ff */
[----:B------:R-:W-:Y:S02]  /*55c0*/  SHF.R.U32.HI R99, RZ, 0x18, R85 ;  /* 0x00000018ff637819 */ /* 0x000fe40000011655 */
[----:B------:R-:W-:Y:S01]  /*55d0*/  LOP3.LUT R88, R85, 0xff, RZ, 0xc0, !PT ;  /* 0x000000ff55587812 */ /* 0x000fe200078ec0ff */
[----:B------:R-:W-:Y:S01]  /*55e0*/  IMAD.U32 R87, R87, 0x10000, RZ ;  /* 0x0001000057577824 */ /* 0x000fe200078e00ff */
[----:B------:R-:W-:Y:S01]  /*55f0*/  PRMT R90, R90, 0x654, R89 ;  /* 0x000006545a5a7816 */ /* 0x000fe20000000059 */
[----:B------:R-:W-:Y:S01]  /*5600*/  IMAD.SHL.U32 R89, R96, 0x100, RZ ;  /* 0x0000010060597824 */ /* 0x000fe200078e00ff */
[----:B------:R-:W-:-:S02]  /*5610*/  SHF.R.U32.HI R85, RZ, 0x10, R85 ;  /* 0x00000010ff557819 */ /* 0x000fc40000011655 */
[----:B------:R-:W-:Y:S02]  /*5620*/  PRMT R88, R99, 0x654, R88 ;  /* 0x0000065463587816 */ /* 0x000fe40000000058 */
[----:B------:R-:W-:Y:S02]  /*5630*/  LOP3.LUT R90, R90, 0xff00, R97, 0xf8, !PT ;  /* 0x0000ff005a5a7812 */ /* 0x000fe400078ef861 */
[----:B------:R-:W-:Y:S01]  /*5640*/  LOP3.LUT R89, R88, 0xff00, R89, 0xf8, !PT ;  /* 0x0000ff0058597812 */ /* 0x000fe200078ef859 */
[----:B------:R-:W-:Y:S01]  /*5650*/  IMAD.U32 R88, R85, 0x10000, RZ ;  /* 0x0001000055587824 */ /* 0x000fe200078e00ff */
[----:B------:R-:W-:Y:S02]  /*5660*/  LOP3.LUT R90, R90, 0xff0000, R87, 0xf8, !PT ;  /* 0x00ff00005a5a7812 */ /* 0x000fe400078ef857 */
[----:B------:R-:W-:Y:S02]  /*5670*/  MOV R87, R47 ;  /* 0x0000002f00577202 */ /* 0x000fe40000000f00 */
[----:B------:R-:W-:-:S02]  /*5680*/  LOP3.LUT R89, R89, 0xff0000, R88, 0xf8, !PT ;  /* 0x00ff000059597812 */ /* 0x000fc400078ef858 */
[----:B------:R-:W-:Y:S02]  /*5690*/  F2FP.F16.E4M3.UNPACK_B R47, R87 ;  /* 0x00000057ff2f723e */ /* 0x000fe400020006ff */
[----:B------:R-:W-:Y:S02]  /*56a0*/  F2FP.F16.E4M3.UNPACK_B R96, R90.H1 ;  /* 0x0000005aff60723e */ /* 0x000fe400030006ff */
[-C--:B------:R-:W-:Y:S01]  /*56b0*/  F2FP.F16.E4M3.UNPACK_B R85, R89.reuse.H1 ;  /* 0x00000059ff55723e */ /* 0x080fe200030006ff */
[--C-:B------:R-:W-:Y:S01]  /*56c0*/  HADD2.F32 R97, -RZ, R47.reuse.H1_H1 ;  /* 0x3000002fff617230 */ /* 0x100fe20000004100 */
[----:B------:R-:W-:Y:S01]  /*56d0*/  F2FP.F16.E4M3.UNPACK_B R89, R89 ;  /* 0x00000059ff59723e */ /* 0x000fe200020006ff */
[----:B------:R-:W-:Y:S01]  /*56e0*/  HADD2.F32 R88, -RZ, R96.H0_H0 ;  /* 0x20000060ff587230 */ /* 0x000fe20000004100 */
[----:B------:R-:W-:Y:S01]  /*56f0*/  F2FP.SATFINITE.E4M3.F32.PACK_AB_MERGE_C R44, R45, R44, RZ ;  /* 0x0000002c2d2c723e */ /* 0x000fe200048070ff */
[----:B------:R-:W-:Y:S02]  /*5700*/  HADD2.F32 R47, -RZ, R47.H0_H0 ;  /* 0x2000002fff2f7230 */ /* 0x000fe40000004100 */
[----:B------:R-:W-:-:S02]  /*5710*/  HADD2.F32 R98, -RZ, R85.H0_H0 ;  /* 0x20000055ff627230 */ /* 0x000fc40000004100 */
[-C--:B------:R-:W-:Y:S01]  /*5720*/  FMUL.FTZ R124, R97, R88.reuse ;  /* 0x00000058617c7220 */ /* 0x080fe20000410000 */
[----:B------:R-:W-:Y:S02]  /*5730*/  HADD2.F32 R85, -RZ, R85.H1_H1 ;  /* 0x30000055ff557230 */ /* 0x000fe40000004100 */
[C---:B------:R-:W-:Y:S01]  /*5740*/  FMUL.FTZ R136, R47.reuse, R88 ;  /* 0x000000582f887220 */ /* 0x040fe20000410000 */
[----:B------:R-:W-:Y:S01]  /*5750*/  F2FP.SATFINITE.E4M3.F32.PACK_AB_MERGE_C R44, R86, R91, R44 ;  /* 0x0000005b562c723e */ /* 0x000fe2000480702c */
[-C--:B------:R-:W-:Y:S01]  /*5760*/  FFMA.FTZ R88, R47, R98.reuse, -R124 ;  /* 0x000000622f587223 */ /* 0x080fe2000001087c */
[----:B------:R-:W-:Y:S02]  /*5770*/  IMAD.MOV.U32 R45, RZ, RZ, R84 ;  /* 0x000000ffff2d7224 */ /* 0x000fe400078e0054 */
[----:B------:R-:W-:Y:S01]  /*5780*/  FFMA.FTZ R47, R97, R98, R136 ;  /* 0x00000062612f7223 */ /* 0x000fe20000010088 */
[----:B------:R-:W-:Y:S01]  /*5790*/  F2FP.F16.E4M3.UNPACK_B R97, R87.H1 ;  /* 0x00000057ff61723e */ /* 0x000fe200030006ff */
[----:B------:R-:W-:-:S02]  /*57a0*/  IMAD.MOV.U32 R87, RZ, RZ, R46 ;  /* 0x000000ffff577224 */ /* 0x000fc400078e002e */
[----:B------:R-:W-:Y:S02]  /*57b0*/  HADD2.F32 R46, -RZ, R96.H1_H1 ;  /* 0x30000060ff2e7230 */ /* 0x000fe40000004100 */
[--C-:B------:R-:W-:Y:S02]  /*57c0*/  HADD2.F32 R96, -RZ, R97.reuse.H1_H1 ;  /* 0x30000061ff607230 */ /* 0x100fe40000004100 */
[----:B------:R-:W-:-:S03]  /*57d0*/  HADD2.F32 R97, -RZ, R97.H0_H0 ;  /* 0x20000061ff617230 */ /* 0x000fc60000004100 */
[CC--:B------:R-:W-:Y:S02]  /*57e0*/  FMUL.FTZ R98, R96.reuse, R46.reuse ;  /* 0x0000002e60627220 */ /* 0x0c0fe40000410000 */
[C---:B------:R-:W-:Y:S02]  /*57f0*/  FMUL.FTZ R99, R97.reuse, R46 ;  /* 0x0000002e61637220 */ /* 0x040fe40000410000 */
[-C--:B------:R-:W-:Y:S01]  /*5800*/  FFMA.FTZ R46, R97, R85.reuse, -R98 ;  /* 0x00000055612e7223 */ /* 0x080fe20000010862 */
[--C-:B------:R-:W-:Y:S02]  /*5810*/  HADD2.F32 R98, -RZ, R89.reuse.H1_H1 ;  /* 0x30000059ff627230 */ /* 0x100fe40000004100 */
[----:B------:R-:W-:Y:S01]  /*5820*/  FFMA.FTZ R85, R96, R85, R99 ;  /* 0x0000005560557223 */ /* 0x000fe20000010063 */
[----:B------:R-:W-:Y:S01]  /*5830*/  F2FP.F16.E4M3.UNPACK_B R96, R90 ;  /* 0x0000005aff60723e */ /* 0x000fe200020006ff */
[----:B------:R-:W-:Y:S01]  /*5840*/  HADD2.F32 R89, -RZ, R89.H0_H0 ;  /* 0x20000059ff597230 */ /* 0x000fe20000004100 */
[----:B------:R-:W-:-:S02]  /*5850*/  F2FP.F16.E4M3.UNPACK_B R90, R87.H1 ;  /* 0x00000057ff5a723e */ /* 0x000fc400030006ff */
[----:B------:R-:W-:Y:S01]  /*5860*/  F2FP.F16.E4M3.UNPACK_B R87, R87 ;  /* 0x00000057ff57723e */ /* 0x000fe200020006ff */
[----:B------:R-:W-:Y:S01]  /*5870*/  HADD2.F32 R99, -RZ, R96.H1_H1 ;  /* 0x30000060ff637230 */ /* 0x000fe20000004100 */
[----:B------:R-:W-:Y:S01]  /*5880*/  F2FP.SATFINITE.E4M3.F32.PACK_AB_MERGE_C R85, R85, R46, RZ ;  /* 0x0000002e5555723e */ /* 0x000fe200048070ff */
[--C-:B------:R-:W-:Y:S02]  /*5890*/  HADD2.F32 R97, -RZ, R90.reuse.H1_H1 ;  /* 0x3000005aff617230 */ /* 0x100fe40000004100 */
[----:B------:R-:W-:Y:S01]  /*58a0*/  HADD2.F32 R90, -RZ, R90.H0_H0 ;  /* 0x2000005aff5a7230 */ /* 0x000fe20000004100 */
[----:B------:R-:W-:Y:S02]  /*58b0*/  F2FP.SATFINITE.E4M3.F32.PACK_AB_MERGE_C R47, R47, R88, R85 ;  /* 0x000000582f2f723e */ /* 0x000fe40004807055 */
[-C--:B------:R-:W-:Y:S02]  /*58c0*/  FMUL.FTZ R125, R97, R99.reuse ;  /* 0x00000063617d7220 */ /* 0x080fe40000410000 */
[----:B------:R-:W-:-:S02]  /*58d0*/  FMUL.FTZ R124, R90, R99 ;  /* 0x000000635a7c7220 */ /* 0x000fc40000410000 */
[-C--:B------:R-:W-:Y:S02]  /*58e0*/  FFMA.FTZ R90, R90, R98.reuse, -R125 ;  /* 0x000000625a5a7223 */ /* 0x080fe4000001087d */
[----:B------:R-:W-:Y:S01]  /*58f0*/  FFMA.FTZ R97, R97, R98, R124 ;  /* 0x0000006261617223 */ /* 0x000fe2000001007c */
[----:B------:R-:W-:Y:S02]  /*5900*/  HADD2.F32 R98, -RZ, R96.H0_H0 ;  /* 0x20000060ff627230 */ /* 0x000fe40000004100 */
[--C-:B------:R-:W-:Y:S02]  /*5910*/  HADD2.F32 R96, -RZ, R87.reuse.H1_H1 ;  /* 0x30000057ff607230 */ /* 0x100fe40000004100 */
[----:B------:R-:W-:Y:S01]  /*5920*/  HADD2.F32 R87, -RZ, R87.H0_H0 ;  /* 0x20000057ff577230 */ /* 0x000fe20000004100 */
[----:B------:R-:W-:Y:S02]  /*5930*/  F2FP.SATFINITE.E4M3.F32.PACK_AB_MERGE_C R90, R97, R90, RZ ;  /* 0x0000005a615a723e */ /* 0x000fe400048070ff */
[----:B------:R-:W-:-:S02]  /*5940*/  FMUL.FTZ R124, R96, R98 ;  /* 0x00000062607c7220 */ /* 0x000fc40000410000 */
[C---:B------:R-:W-:Y:S02]  /*5950*/  FMUL.FTZ R99, R87.reuse, R98 ;  /* 0x0000006257637220 */ /* 0x040fe40000410000 */
[-C--:B------:R-:W-:Y:S02]  /*5960*/  FFMA.FTZ R124, R87, R89.reuse, -R124 ;  /* 0x00000059577c7223 */ /* 0x080fe4000001087c */
[----:B------:R-:W-:-:S05]  /*5970*/  FFMA.FTZ R99, R96, R89, R99 ;  /* 0x0000005960637223 */ /* 0x000fca0000010063 */
[----:B------:R-:W-:-:S07]  /*5980*/  F2FP.SATFINITE.E4M3.F32.PACK_AB_MERGE_C R46, R99, R124, R90 ;  /* 0x0000007c632e723e */ /* 0x000fce000480705a */
.L_x_3500:
[----:B------:R-:W-:Y:S05]  /*5990*/  BSYNC B3 ;  /* 0x0000000000037941 */ /* 0x000fea0003800000 */
.L_x_3499:
[----:B--2---:R0:W-:Y:S02]  /*59a0*/  STG.E.128 desc[UR54][R50.64+0x60], R44 ;  /* 0x0000602c32007986 */ /* 0x0041e4000c101d36 */
.L_x_3498:
[----:B------:R-:W-:Y:S05]  /*59b0*/  BSYNC B2 ;  /* 0x0000000000027941 */ /* 0x000fea0003800000 */
.L_x_3497:
        /* <DEDUP_REMOVED lines=10> */
[-C--:B------:R-:W-:Y:S01]  /*5a60*/  F2FP.F16.E4M3.UNPACK_B R45, R82.reuse ;  /* 0x00000052ff2d723e */ /* 0x080fe200020006ff */
[----:B------:R-:W-:Y:S01]  /*5a70*/  HADD2.F32 R80, -RZ, R87.H0_H0 ;  /* 0x20000057ff507230 */ /* 0x000fe20000004100 */
[----:B------:R-:W-:Y:S01]  /*5a80*/  F2FP.F16.E4M3.UNPACK_B R82, R82.H1 ;  /* 0x00000052ff52723e */ /* 0x000fe200030006ff */
[----:B------:R-:W-:Y:S01]  /*5a90*/  HADD2.F32 R85, -RZ, R86.H0_H0 ;  /* 0x20000056ff557230 */ /* 0x000fe20000004100 */
[--C-:B------:R-:W-:Y:S01]  /*5aa0*/  SHF.R.U32.HI R98, RZ, 0x8, R81.reuse ;  /* 0x00000008ff627819 */ /* 0x100fe20000011651 */
[--C-:B------:R-:W-:Y:S01]  /*5ab0*/  HADD2.F32 R84, -RZ, R45.reuse.H1_H1 ;  /* 0x3000002dff547230 */ /* 0x100fe20000004100 */
[----:B------:R-:W-:Y:S01]  /*5ac0*/  SHF.R.U32.HI R97, RZ, 0x18, R81 ;  /* 0x00000018ff617819 */ /* 0x000fe20000011651 */
[----:B------:R-:W-:-:S02]  /*5ad0*/  HADD2.F32 R45, -RZ, R45.H0_H0 ;  /* 0x2000002dff2d7230 */ /* 0x000fc40000004100 */
[----:B------:R-:W-:Y:S02]  /*5ae0*/  HADD2.F32 R87, -RZ, R87.H1_H1 ;  /* 0x30000057ff577230 */ /* 0x000fe40000004100 */
[-C--:B------:R-:W-:Y:S01]  /*5af0*/  FMUL.FTZ R88, R84, R80.reuse ;  /* 0x0000005054587220 */ /* 0x080fe20000410000 */
[----:B------:R-:W-:Y:S02]  /*5b00*/  HADD2.F32 R86, -RZ, R86.H1_H1 ;  /* 0x30000056ff567230 */ /* 0x000fe40000004100 */
[C---:B------:R-:W-:Y:S01]  /*5b10*/  FMUL.FTZ R89, R45.reuse, R80 ;  /* 0x000000502d597220 */ /* 0x040fe20000410000 */
[----:B------:R-:W-:-:S03]  /*5b20*/  FFMA.FTZ R80, R45, R85, -R88 ;  /* 0x000000552d507223 */ /* 0x000fc60000010858 */
[----:B------:R-:W-:Y:S01]  /*5b30*/  FFMA.FTZ R45, R84, R85, R89 ;  /* 0x00000055542d7223 */ /* 0x000fe20000010059 */
[--C-:B------:R-:W-:Y:S02]  /*5b40*/  HADD2.F32 R85, -RZ, R82.reuse.H1_H1 ;  /* 0x30000052ff557230 */ /* 0x100fe40000004100 */
[----:B------:R-:W-:Y:S02]  /*5b50*/  HADD2.F32 R82, -RZ, R82.H0_H0 ;  /* 0x20000052ff527230 */ /* 0x000fe40000004100 */
[----:B------:R-:W-:Y:S02]  /*5b60*/  IMAD.MOV.U32 R84, RZ, RZ, R44 ;  /* 0x000000ffff547224 */ /* 0x000fe400078e002c */
[-C--:B------:R-:W-:Y:S01]  /*5b70*/  FMUL.FTZ R89, R85, R87.reuse ;  /* 0x0000005755597220 */ /* 0x080fe20000410000 */
[----:B------:R-:W-:-:S03]  /*5b80*/  FMUL.FTZ R88, R82, R87 ;  /* 0x0000005752587220 */ /* 0x000fc60000410000 */
[----:B------:R-:W-:Y:S01]  /*5b90*/  FFMA.FTZ R44, R82, R86, -R89 ;  /* 0x00000056522c7223 */ /* 0x000fe20000010859 */
[----:B------:R-:W-:Y:S01]  /*5ba0*/  F2FP.F16.E4M3.UNPACK_B R89, R160 ;  /* 0x000000a0ff59723e */ /* 0x000fe200020006ff */
[----:B------:R-:W-:Y:S01]  /*5bb0*/  FFMA.FTZ R85, R85, R86, R88 ;  /* 0x0000005655557223 */ /* 0x000fe20000010058 */
[-C--:B------:R-:W-:Y:S02]  /*5bc0*/  F2FP.F16.E4M3.UNPACK_B R82, R84.reuse.H1 ;  /* 0x00000054ff52723e */ /* 0x080fe400030006ff */
        /* <DEDUP_REMOVED lines=11> */
[-C--:B------:R-:W-:Y:S02]  /*5c80*/  FFMA.FTZ R82, R82, R88.reuse, -R91 ;  /* 0x0000005852527223 */ /* 0x080fe4000001085b */
[----:B------:R-:W-:Y:S01]  /*5c90*/  FFMA.FTZ R87, R87, R88, R90 ;  /* 0x0000005857577223 */ /* 0x000fe2000001005a */
[----:B------:R-:W-:Y:S01]  /*5ca0*/  HADD2.F32 R88, -RZ, R89.H0_H0 ;  /* 0x20000059ff587230 */ /* 0x000fe20000004100 */
[----:B------:R-:W-:Y:S01]  /*5cb0*/  SHF.R.U32.HI R90, RZ, 0x18, R83 ;  /* 0x00000018ff5a7819 */ /* 0x000fe20000011653 */
[----:B------:R-:W-:-:S02]  /*5cc0*/  HADD2.F32 R89, -RZ, R84.H1_H1 ;  /* 0x30000054ff597230 */ /* 0x000fc40000004100 */
[----:B------:R-:W-:Y:S01]  /*5cd0*/  HADD2.F32 R84, -RZ, R84.H0_H0 ;  /* 0x20000054ff547230 */ /* 0x000fe20000004100 */
[----:B------:R-:W-:Y:S02]  /*5ce0*/  F2FP.SATFINITE.E4M3.F32.PACK_AB_MERGE_C R82, R87, R82, RZ ;  /* 0x000000525752723e */ /* 0x000fe400048070ff */
[CC--:B------:R-:W-:Y:S02]  /*5cf0*/  FMUL.FTZ R91, R89.reuse, R88.reuse ;  /* 0x00000058595b7220 */ /* 0x0c0fe40000410000 */
[C---:B------:R-:W-:Y:S02]  /*5d00*/  FMUL.FTZ R88, R84.reuse, R88 ;  /* 0x0000005854587220 */ /* 0x040fe40000410000 */
[-C--:B------:R-:W-:Y:S01]  /*5d10*/  FFMA.FTZ R84, R84, R86.reuse, -R91 ;  /* 0x0000005654547223 */ /* 0x080fe2000001085b */
[----:B------:R-:W-:Y:S01]  /*5d20*/  SHF.R.U32.HI R91, RZ, 0x8, R83 ;  /* 0x00000008ff5b7819 */ /* 0x000fe20000011653 */
[----:B------:R-:W-:Y:S01]  /*5d30*/  FFMA.FTZ R89, R89, R86, R88 ;  /* 0x0000005659597223 */ /* 0x000fe20000010058 */
[----:B------:R-:W-:-:S02]  /*5d40*/  SHF.R.U32.HI R86, RZ, 0x10, R81 ;  /* 0x00000010ff567819 */ /* 0x000fc40000011651 */
[----:B------:R-:W-:Y:S02]  /*5d50*/  LOP3.LUT R88, R81, 0xff, RZ, 0xc0, !PT ;  /* 0x000000ff51587812 */ /* 0x000fe400078ec0ff */
[----:B------:R-:W-:Y:S02]  /*5d60*/  LOP3.LUT R81, R83, 0xff, RZ, 0xc0, !PT ;  /* 0x000000ff53517812 */ /* 0x000fe400078ec0ff */
[----:B------:R-:W-:Y:S02]  /*5d70*/  SHF.R.U32.HI R83, RZ, 0x10, R83 ;  /* 0x00000010ff537819 */ /* 0x000fe40000011653 */
[----:B------:R-:W-:Y:S01]  /*5d80*/  PRMT R90, R90, 0x654, R81 ;  /* 0x000006545a5a7816 */ /* 0x000fe20000000051 */
[----:B------:R-:W-:Y:S01]  /*5d90*/  IMAD.SHL.U32 R81, R91, 0x100, RZ ;  /* 0x000001005b517824 */ /* 0x000fe200078e00ff */
[----:B------:R-:W-:Y:S02]  /*5da0*/  PRMT R88, R97, 0x654, R88 ;  /* 0x0000065461587816 */ /* 0x000fe40000000058 */
[----:B------:R-:W-:-:S02]  /*5db0*/  SHF.L.U32 R83, R83, 0x10, RZ ;  /* 0x0000001053537819 */ /* 0x000fc400000006ff */
[----:B------:R-:W-:Y:S01]  /*5dc0*/  LOP3.LUT R96, R90, 0xff00, R81, 0xf8, !PT ;  /* 0x0000ff005a607812 */ /* 0x000fe200078ef851 */
[----:B------:R-:W-:Y:S01]  /*5dd0*/  IMAD.SHL.U32 R81, R98, 0x100, RZ ;  /* 0x0000010062517824 */ /* 0x000fe200078e00ff */
[----:B------:R-:W-:-:S04]  /*5de0*/  F2FP.SATFINITE.E4M3.F32.PACK_AB_MERGE_C R44, R89, R84, R82 ;  /* 0x00000054592c723e */ /* 0x000fc80004807052 */
[----:B------:R-:W-:Y:S01]  /*5df0*/  LOP3.LUT R90, R88, 0xff00, R81, 0xf8, !PT ;  /* 0x0000ff00585a7812 */ /* 0x000fe200078ef851 */
[----:B------:R-:W-:Y:S01]  /*5e00*/  IMAD.MOV.U32 R88, RZ, RZ, R47 ;  /* 0x000000ffff587224 */ /* 0x000fe200078e002f */
[----:B------:R-:W-:Y:S01]  /*5e10*/  LOP3.LUT R81, R96, 0xff0000, R83, 0xf8, !PT ;  /* 0x00ff000060517812 */ /* 0x000fe200078ef853 */
[----:B------:R-:W-:-:S03]  /*5e20*/  IMAD.U32 R83, R86, 0x10000, RZ ;  /* 0x0001000056537824 */ /* 0x000fc600078e00ff */
[----:B------:R-:W-:Y:S02]  /*5e30*/  F2FP.F16.E4M3.UNPACK_B R47, R88 ;  /* 0x00000058ff2f723e */ /* 0x000fe400020006ff */
[----:B------:R-:W-:Y:S02]  /*5e40*/  LOP3.LUT R83, R90, 0xff0000, R83, 0xf8, !PT ;  /* 0x00ff00005a537812 */ /* 0x000fe400078ef853 */
[----:B------:R-:W-:Y:S01]  /*5e50*/  F2FP.F16.E4M3.UNPACK_B R97, R81.H1 ;  /* 0x00000051ff61723e */ /* 0x000fe200030006ff */
[--C-:B------:R-:W-:Y:S01]  /*5e60*/  HADD2.F32 R91, -RZ, R47.reuse.H1_H1 ;  /* 0x3000002fff5b7230 */ /* 0x100fe20000004100 */
[-C--:B------:R-:W-:Y:S01]  /*5e70*/  F2FP.F16.E4M3.UNPACK_B R90, R83.reuse.H1 ;  /* 0x00000053ff5a723e */ /* 0x080fe200030006ff */
[----:B------:R-:W-:Y:S01]  /*5e80*/  HADD2.F32 R47, -RZ, R47.H0_H0 ;  /* 0x2000002fff2f7230 */ /* 0x000fe20000004100 */
[----:B------:R-:W-:Y:S01]  /*5e90*/  F2FP.F16.E4M3.UNPACK_B R83, R83 ;  /* 0x00000053ff53723e */ /* 0x000fe200020006ff */
[----:B------:R-:W-:Y:S02]  /*5ea0*/  HADD2.F32 R86, -RZ, R97.H0_H0 ;  /* 0x20000061ff567230 */ /* 0x000fe40000004100 */
[----:B------:R-:W-:-:S02]  /*5eb0*/  HADD2.F32 R96, -RZ, R90.H0_H0 ;  /* 0x2000005aff607230 */ /* 0x000fc40000004100 */
[----:B------:R-:W-:Y:S02]  /*5ec0*/  HADD2.F32 R97, -RZ, R97.H1_H1 ;  /* 0x30000061ff617230 */ /* 0x000fe40000004100 */
[-C--:B------:R-:W-:Y:S01]  /*5ed0*/  FMUL.FTZ R98, R91, R86.reuse ;  /* 0x000000565b627220 */ /* 0x080fe20000410000 */
[C---:B------:R-:W-:Y:S01]  /*5ee0*/  FMUL.FTZ R124, R47.reuse, R86 ;  /* 0x000000562f7c7220 */ /* 0x040fe20000410000 */
[----:B------:R-:W-:Y:S02]  /*5ef0*/  HADD2.F32 R90, -RZ, R90.H1_H1 ;  /* 0x3000005aff5a7230 */ /* 0x000fe40000004100 */
[-C--:B------:R-:W-:Y:S01]  /*5f00*/  FFMA.FTZ R86, R47, R96.reuse, -R98 ;  /* 0x000000602f567223 */ /* 0x080fe20000010862 */
[----:B------:R-:W-:Y:S01]  /*5f10*/  FFMA.FTZ R47, R91, R96, R124 ;  /* 0x000000605b2f7223 */ /* 0x000fe2000001007c */
[----:B------:R-:W-:Y:S01]  /*5f20*/  F2FP.F16.E4M3.UNPACK_B R91, R88.H1 ;  /* 0x00000058ff5b723e */ /* 0x000fe200030006ff */
[----:B------:R-:W-:-:S04]  /*5f30*/  IMAD.MOV.U32 R88, RZ, RZ, R46 ;  /* 0x000000ffff587224 */ /* 0x000fc800078e002e */
[--C-:B------:R-:W-:Y:S02]  /*5f40*/  HADD2.F32 R96, -RZ, R91.reuse.H1_H1 ;  /* 0x3000005bff607230 */ /* 0x100fe40000004100 */
[----:B------:R-:W-:-:S03]  /*5f50*/  HADD2.F32 R91, -RZ, R91.H0_H0 ;  /* 0x2000005bff5b7230 */ /* 0x000fc60000004100 */
[CC--:B------:R-:W-:Y:S02]  /*5f60*/  FMUL.FTZ R46, R96.reuse, R97.reuse ;  /* 0x00000061602e7220 */ /* 0x0c0fe40000410000 */
[C---:B------:R-:W-:Y:S02]  /*5f70*/  FMUL.FTZ R97, R91.reuse, R97 ;  /* 0x000000615b617220 */ /* 0x040fe40000410000 */
[-C--:B------:R-:W-:Y:S02]  /*5f80*/  FFMA.FTZ R46, R91, R90.reuse, -R46 ;  /* 0x0000005a5b2e7223 */ /* 0x080fe4000001082e */
[----:B------:R-:W-:Y:S01]  /*5f90*/  FFMA.FTZ R91, R96, R90, R97 ;  /* 0x0000005a605b7223 */ /* 0x000fe20000010061 */
[----:B------:R-:W-:Y:S01]  /*5fa0*/  F2FP.F16.E4M3.UNPACK_B R97, R81 ;  /* 0x00000051ff61723e */ /* 0x000fe200020006ff */
[--C-:B------:R-:W-:Y:S01]  /*5fb0*/  HADD2.F32 R96, -RZ, R83.reuse.H1_H1 ;  /* 0x30000053ff607230 */ /* 0x100fe20000004100 */
[-C--:B------:R-:W-:Y:S01]  /*5fc0*/  F2FP.F16.E4M3.UNPACK_B R81, R88.reuse.H1 ;  /* 0x00000058ff51723e */ /* 0x080fe200030006ff */
[----:B------:R-:W-:Y:S01]  /*5fd0*/  HADD2.F32 R83, -RZ, R83.H0_H0 ;  /* 0x20000053ff537230 */ /* 0x000fe20000004100 */
[----:B------:R-:W-:Y:S01]  /*5fe0*/  F2FP.F16.E4M3.UNPACK_B R88, R88 ;  /* 0x00000058ff58723e */ /* 0x000fe200020006ff */
[----:B------:R-:W-:Y:S01]  /*5ff0*/  HADD2.F32 R98, -RZ, R97.H1_H1 ;  /* 0x30000061ff627230 */ /* 0x000fe20000004100 */
[----:B------:R-:W-:Y:S01]  /*6000*/  F2FP.SATFINITE.E4M3.F32.PACK_AB_MERGE_C R91, R91, R46, RZ ;  /* 0x0000002e5b5b723e */ /* 0x000fe200048070ff */
[----:B------:R-:W-:-:S02]  /*6010*/  HADD2.F32 R90, -RZ, R81.H1_H1 ;  /* 0x30000051ff5a7230 */ /* 0x000fc40000004100 */
[----:B------:R-:W-:Y:S01]  /*6020*/  HADD2.F32 R81, -RZ, R81.H0_H0 ;  /* 0x20000051ff517230 */ /* 0x000fe20000004100 */
[----:B------:R-:W-:Y:S01]  /*6030*/  F2FP.SATFINITE.E4M3.F32.PACK_AB_MERGE_C R47, R47, R86, R91 ;  /* 0x000000562f2f723e */ /* 0x000fe2000480705b */
[----:B------:R-:W-:Y:S02]  /*6040*/  HADD2.F32 R97, -RZ, R97.H0_H0 ;  /* 0x20000061ff617230 */ /* 0x000fe40000004100 */
[-C--:B------:R-:W-:Y:S01]  /*6050*/  FMUL.FTZ R124, R90, R98.reuse ;  /* 0x000000625a7c7220 */ /* 0x080fe20000410000 */
[----:B------:R-:W-:-:S03]  /*6060*/  FMUL.FTZ R99, R81, R98 ;  /* 0x0000006251637220 */ /* 0x000fc60000410000 */
[-C--:B------:R-:W-:Y:S01]  /*6070*/  FFMA.FTZ R81, R81, R96.reuse, -R124 ;  /* 0x0000006051517223 */ /* 0x080fe2000001087c */
[----:B------:R-:W-:Y:S01]  /*6080*/  FFMA.FTZ R90, R90, R96, R99 ;  /* 0x000000605a5a7223 */ /* 0x000fe20000010063 */
[--C-:B------:R-:W-:Y:S02]  /*6090*/  HADD2.F32 R96, -RZ, R88.reuse.H1_H1 ;  /* 0x30000058ff607230 */ /* 0x100fe40000004100 */
[----:B------:R-:W-:Y:S02]  /*60a0*/  HADD2.F32 R88, -RZ, R88.H0_H0 ;  /* 0x20000058ff587230 */ /* 0x000fe40000004100 */
[----:B------:R-:W-:Y:S01]  /*60b0*/  F2FP.SATFINITE.E4M3.F32.PACK_AB_MERGE_C R81, R90, R81, RZ ;  /* 0x000000515a51723e */ /* 0x000fe200048070ff */
[-C--:B------:R-:W-:Y:S02]  /*60c0*/  FMUL.FTZ R99, R96, R97.reuse ;  /* 0x0000006160637220 */ /* 0x080fe40000410000 */
[C---:B------:R-:W-:Y:S02]  /*60d0*/  FMUL.FTZ R97, R88.reuse, R97 ;  /* 0x0000006158617220 */ /* 0x040fe40000410000 */
[----:B------:R-:W-:-:S02]  /*60e0*/  FFMA.FTZ R99, R88, R83, -R99 ;  /* 0x0000005358637223 */ /* 0x000fc40000010863 */
[----:B------:R-:W-:-:S05]  /*60f0*/  FFMA.FTZ R96, R96, R83, R97 ;  /* 0x0000005360607223 */ /* 0x000fca0000010061 */
[----:B------:R-:W-:-:S07]  /*6100*/  F2FP.SATFINITE.E4M3.F32.PACK_AB_MERGE_C R46, R96, R99, R81 ;  /* 0x00000063602e723e */ /* 0x000fce0004807051 */
.L_x_3504:
[----:B------:R-:W-:Y:S05]  /*6110*/  BSYNC B3 ;  /* 0x0000000000037941 */ /* 0x000fea0003800000 */
.L_x_3503:
[----:B--2---:R0:W-:Y:S02]  /*6120*/  STG.E.128 desc[UR54][R50.64+0x80], R44 ;  /* 0x0000802c32007986 */ /* 0x0041e4000c101d36 */
.L_x_3502:
[----:B------:R-:W-:Y:S05]  /*6130*/  BSYNC B2 ;  /* 0x0000000000027941 */ /* 0x000fea0003800000 */
.L_x_3501:
[----:B------:R-:W-:-:S13]  /*6140*/  ISETP.NE.AND P3, PT, R39, RZ, PT ;  /* 0x000000ff2700720c */ /* 0x000fda0003f65270 */
[----:B------:R-:W-:Y:S05]  /*6150*/  @!P3 BRA `(.L_x_3484) ;  /* 0x0000000400c4b947 */ /* 0x000fea0003800000 */
[----:B0-234-:R0:W2:Y:S01]  /*6160*/  LDS.128 R44, [R41+0x29200] ;  /* 0x02920000292c7984 */ /* 0x01d0a20000000c00 */
        /* <DEDUP_REMOVED lines=14> */
[----:B------:R-:W-:Y:S02]  /*6250*/  IMAD.SHL.U32 R80, R80, 0x100, RZ ;  /* 0x0000010050507824 */ /* 0x000fe400078e00ff */
[----:B--2---:R-:W-:Y:S01]  /*6260*/  IMAD.MOV.U32 R78, RZ, RZ, R44 ;  /* 0x000000ffff4e7224 */ /* 0x004fe200078e002c */
[----:B------:R-:W-:Y:S01]  /*6270*/  LOP3.LUT R76, R76, 0xff00, R77, 0xf8, !PT ;  /* 0x0000ff004c4c7812 */ /* 0x000fe200078ef84d */
[----:B------:R-:W-:Y:S01]  /*6280*/  IMAD.U32 R82, R82, 0x10000, RZ ;  /* 0x0001000052527824 */ /* 0x000fe200078e00ff */
[----:B------:R-:W-:-:S02]  /*6290*/  LOP3.LUT R79, R79, 0xff00, R80, 0xf8, !PT ;  /* 0x0000ff004f4f7812 */ /* 0x000fc400078ef850 */
[----:B------:R-:W-:Y:S02]  /*62a0*/  SHF.L.U32 R77, R81, 0x10, RZ ;  /* 0x00000010514d7819 */ /* 0x000fe400000006ff */
[----:B------:R-:W-:Y:S02]  /*62b0*/  F2FP.F16.E4M3.UNPACK_B R80, R159.H1 ;  /* 0x0000009fff50723e */ /* 0x000fe400030006ff */
        /* <DEDUP_REMOVED lines=15> */
[----:B------:R-:W-:Y:S01]  /*63b0*/  FFMA.FTZ R45, R79, R83, R84 ;  /* 0x000000534f2d7223 */ /* 0x000fe20000010054 */
[----:B------:R-:W-:Y:S02]  /*63c0*/  HADD2.F32 R82, -RZ, R82.H1_H1 ;  /* 0x30000052ff527230 */ /* 0x000fe40000004100 */
[-C--:B------:R-:W-:Y:S01]  /*63d0*/  FMUL.FTZ R86, R80, R85.reuse ;  /* 0x0000005550567220 */ /* 0x080fe20000410000 */
[-C--:B------:R-:W-:Y:S01]  /*63e0*/  F2FP.F16.E4M3.UNPACK_B R79, R78.reuse.H1 ;  /* 0x0000004eff4f723e */ /* 0x080fe200030006ff */
[C---:B------:R-:W-:Y:S01]  /*63f0*/  FMUL.FTZ R85, R81.reuse, R85 ;  /* 0x0000005551557220 */ /* 0x040fe20000410000 */
[----:B------:R-:W-:Y:S01]  /*6400*/  F2FP.F16.E4M3.UNPACK_B R78, R78 ;  /* 0x0000004eff4e723e */ /* 0x000fe200020006ff */
[----:B------:R-:W-:Y:S01]  /*6410*/  FFMA.FTZ R44, R44, R83, -R87 ;  /* 0x000000532c2c7223 */ /* 0x000fe20000010857 */
[-C--:B------:R-:W-:Y:S01]  /*6420*/  FFMA.FTZ R81, R81, R82.reuse, -R86 ;  /* 0x0000005251517223 */ /* 0x080fe20000010856 */
[----:B------:R-:W-:Y:S01]  /*6430*/  FFMA.FTZ R88, R80, R82, R85 ;  /* 0x0000005250587223 */ /* 0x000fe20000010055 */
[----:B------:R-:W-:Y:S01]  /*6440*/  F2FP.F16.E4M3.UNPACK_B R150, R150 ;  /* 0x00000096ff96723e */ /* 0x000fe200020006ff */
[----:B------:R-:W-:Y:S01]  /*6450*/  HADD2.F32 R84, -RZ, R159.H1_H1 ;  /* 0x3000009fff547230 */ /* 0x000fe20000004100 */
[----:B------:R-:W-:Y:S01]  /*6460*/  F2FP.F16.E4M3.UNPACK_B R90, R77.H1 ;  /* 0x0000004dff5a723e */ /* 0x000fe200030006ff */
[--C-:B------:R-:W-:Y:S01]  /*6470*/  HADD2.F32 R82, -RZ, R79.reuse.H0_H0 ;  /* 0x2000004fff527230 */ /* 0x100fe20000004100 */
[----:B------:R-:W-:Y:S01]  /*6480*/  F2FP.SATFINITE.E4M3.F32.PACK_AB_MERGE_C R81, R88, R81, RZ ;  /* 0x000000515851723e */ /* 0x000fe200048070ff */
[----:B------:R-:W-:-:S02]  /*6490*/  HADD2.F32 R83, -RZ, R79.H1_H1 ;  /* 0x3000004fff537230 */ /* 0x000fc40000004100 */
[----:B------:R-:W-:Y:S02]  /*64a0*/  HADD2.F32 R159, -RZ, R159.H0_H0 ;  /* 0x2000009fff9f7230 */ /* 0x000fe40000004100 */
[-C--:B------:R-:W-:Y:S01]  /*64b0*/  FMUL.FTZ R86, R82, R84.reuse ;  /* 0x0000005452567220 */ /* 0x080fe20000410000 */
[--C-:B------:R-:W-:Y:S02]  /*64c0*/  HADD2.F32 R79, -RZ, R78.reuse.H0_H0 ;  /* 0x2000004eff4f7230 */ /* 0x100fe40000004100 */
[----:B------:R-:W-:Y:S01]  /*64d0*/  FMUL.FTZ R85, R83, R84 ;  /* 0x0000005453557220 */ /* 0x000fe20000410000 */
[----:B------:R-:W-:Y:S01]  /*64e0*/  HADD2.F32 R80, -RZ, R78.H1_H1 ;  /* 0x3000004eff507230 */ /* 0x000fe20000004100 */
[----:B------:R-:W-:Y:S01]  /*64f0*/  F2FP.SATFINITE.E4M3.F32.PACK_AB_MERGE_C R45, R45, R44, R81 ;  /* 0x0000002c2d2d723e */ /* 0x000fe20004807051 */
[--C-:B------:R-:W-:Y:S02]  /*6500*/  HADD2.F32 R78, -RZ, R150.reuse.H1_H1 ;  /* 0x30000096ff4e7230 */ /* 0x100fe40000004100 */
[----:B------:R-:W-:-:S02]  /*6510*/  HADD2.F32 R150, -RZ, R150.H0_H0 ;  /* 0x20000096ff967230 */ /* 0x000fc40000004100 */
[-C--:B------:R-:W-:Y:S01]  /*6520*/  FMUL.FTZ R84, R80, R159.reuse ;  /* 0x0000009f50547220 */ /* 0x080fe20000410000 */
[----:B------:R-:W-:Y:S01]  /*6530*/  FMUL.FTZ R159, R79, R159 ;  /* 0x0000009f4f9f7220 */ /* 0x000fe20000410000 */
[-C--:B------:R-:W-:Y:S01]  /*6540*/  FFMA.FTZ R85, R82, R78.reuse, -R85 ;  /* 0x0000004e52557223 */ /* 0x080fe20000010855 */
[----:B------:R-:W-:Y:S01]  /*6550*/  FFMA.FTZ R86, R83, R78, R86 ;  /* 0x0000004e53567223 */ /* 0x000fe20000010056 */
[----:B------:R-:W-:Y:S01]  /*6560*/  F2FP.F16.E4M3.UNPACK_B R82, R47.H1 ;  /* 0x0000002fff52723e */ /* 0x000fe200030006ff */
[-C--:B------:R-:W-:Y:S01]  /*6570*/  FFMA.FTZ R78, R79, R150.reuse, -R84 ;  /* 0x000000964f4e7223 */ /* 0x080fe20000010854 */
[----:B------:R-:W-:Y:S01]  /*6580*/  FFMA.FTZ R79, R80, R150, R159 ;  /* 0x00000096504f7223 */ /* 0x000fe2000001009f */
[----:B------:R-:W-:Y:S01]  /*6590*/  F2FP.F16.E4M3.UNPACK_B R84, R46.H1 ;  /* 0x0000002eff54723e */ /* 0x000fe200030006ff */
[----:B------:R-:W-:Y:S01]  /*65a0*/  HADD2.F32 R88, -RZ, R90.H1_H1 ;  /* 0x3000005aff587230 */ /* 0x000fe20000004100 */
[----:B------:R-:W-:Y:S01]  /*65b0*/  F2FP.SATFINITE.E4M3.F32.PACK_AB_MERGE_C R80, R86, R85, RZ ;  /* 0x000000555650723e */ /* 0x000fe200048070ff */
[--C-:B------:R-:W-:Y:S01]  /*65c0*/  HADD2.F32 R86, -RZ, R82.reuse.H0_H0 ;  /* 0x20000052ff567230 */ /* 0x100fe20000004100 */
[----:B------:R-:W-:Y:S01]  /*65d0*/  F2FP.F16.E4M3.UNPACK_B R83, R77 ;  /* 0x0000004dff53723e */ /* 0x000fe200020006ff */
[----:B------:R-:W-:Y:S01]  /*65e0*/  HADD2.F32 R87, -RZ, R82.H1_H1 ;  /* 0x30000052ff577230 */ /* 0x000fe20000004100 */
[-C--:B------:R-:W-:Y:S01]  /*65f0*/  F2FP.F16.E4M3.UNPACK_B R82, R76.reuse.H1 ;  /* 0x0000004cff52723e */ /* 0x080fe200030006ff */
[----:B------:R-:W-:Y:S01]  /*6600*/  HADD2.F32 R85, -RZ, R84.H1_H1 ;  /* 0x30000054ff557230 */ /* 0x000fe20000004100 */
[----:B------:R-:W-:Y:S01]  /*6610*/  F2FP.F16.E4M3.UNPACK_B R77, R76 ;  /* 0x0000004cff4d723e */ /* 0x000fe200020006ff */
[----:B------:R-:W-:-:S02]  /*6620*/  HADD2.F32 R91, -RZ, R83.H1_H1 ;  /* 0x30000053ff5b7230 */ /* 0x000fc40000004100 */
[-C--:B------:R-:W-:Y:S01]  /*6630*/  FMUL.FTZ R97, R87, R88.reuse ;  /* 0x0000005857617220 */ /* 0x080fe20000410000 */
[----:B------:R-:W-:Y:S02]  /*6640*/  HADD2.F32 R89, -RZ, R82.H1_H1 ;  /* 0x30000052ff597230 */ /* 0x000fe40000004100 */
[C---:B------:R-:W-:Y:S01]  /*6650*/  FMUL.FTZ R98, R86.reuse, R88 ;  /* 0x0000005856627220 */ /* 0x040fe20000410000 */
[----:B------:R-:W-:Y:S01]  /*6660*/  HADD2.F32 R84, -RZ, R84.H0_H0 ;  /* 0x20000054ff547230 */ /* 0x000fe20000004100 */
[----:B------:R-:W-:Y:S01]  /*6670*/  F2FP.F16.E4M3.UNPACK_B R46, R46 ;  /* 0x0000002eff2e723e */ /* 0x000fe200020006ff */
[----:B------:R-:W-:Y:S02]  /*6680*/  HADD2.F32 R88, -RZ, R77.H1_H1 ;  /* 0x3000004dff587230 */ /* 0x000fe40000004100 */
[----:B------:R-:W-:Y:S01]  /*6690*/  FFMA.FTZ R76, R86, R89, -R97 ;  /* 0x00000059564c7223 */ /* 0x000fe20000010861 */
[----:B------:R-:W-:Y:S01]  /*66a0*/  F2FP.F16.E4M3.UNPACK_B R86, R47 ;  /* 0x0000002fff56723e */ /* 0x000fe200020006ff */
[-C--:B------:R-:W-:Y:S01]  /*66b0*/  FMUL.FTZ R96, R84, R91.reuse ;  /* 0x0000005b54607220 */ /* 0x080fe20000410000 */
[----:B------:R-:W-:Y:S01]  /*66c0*/  FMUL.FTZ R97, R85, R91 ;  /* 0x0000005b55617220 */ /* 0x000fe20000410000 */
[----:B------:R-:W-:-:S02]  /*66d0*/  HADD2.F32 R90, -RZ, R90.H0_H0 ;  /* 0x2000005aff5a7230 */ /* 0x000fc40000004100 */
[----:B------:R-:W-:Y:S01]  /*66e0*/  FFMA.FTZ R47, R87, R89, R98 ;  /* 0x00000059572f7223 */ /* 0x000fe20000010062 */
[-C--:B------:R-:W-:Y:S01]  /*66f0*/  FFMA.FTZ R91, R85, R88.reuse, R96 ;  /* 0x00000058555b7223 */ /* 0x080fe20000010060 */
[--C-:B------:R-:W-:Y:S02]  /*6700*/  HADD2.F32 R85, -RZ, R86.reuse.H1_H1 ;  /* 0x30000056ff557230 */ /* 0x100fe40000004100 */
[----:B------:R-:W-:Y:S01]  /*6710*/  FFMA.FTZ R84, R84, R88, -R97 ;  /* 0x0000005854547223 */ /* 0x000fe20000010861 */
[----:B------:R-:W-:Y:S01]  /*6720*/  HADD2.F32 R86, -RZ, R86.H0_H0 ;  /* 0x20000056ff567230 */ /* 0x000fe20000004100 */
[----:B------:R-:W-:Y:S01]  /*6730*/  F2FP.SATFINITE.E4M3.F32.PACK_AB_MERGE_C R47, R47, R76, RZ ;  /* 0x0000004c2f2f723e */ /* 0x000fe200048070ff */
        /* <DEDUP_REMOVED lines=9> */
[-C--:B------:R-:W-:Y:S01]  /*67d0*/  FMUL.FTZ R89, R82, R83.reuse ;  /* 0x0000005352597220 */ /* 0x080fe20000410000 */
[----:B------:R-:W-:Y:S01]  /*67e0*/  F2FP.SATFINITE.E4M3.F32.PACK_AB_MERGE_C R84, R91, R84, RZ ;  /* 0x000000545b54723e */ /* 0x000fe200048070ff */
[C---:B------:R-:W-:Y:S01]  /*67f0*/  FMUL.FTZ R83, R46.reuse, R83 ;  /* 0x000000532e537220 */ /* 0x040fe20000410000 */
[----:B------:R-:W-:Y:S01]  /*6800*/  F2FP.SATFINITE.E4M3.F32.PACK_AB_MERGE_C R44, R79, R78, R80 ;  /* 0x0000004e4f2c723e */ /* 0x000fe20004807050 */
[-C--:B------:R-:W-:Y:S01]  /*6810*/  FFMA.FTZ R89, R46, R77.reuse, -R89 ;  /* 0x0000004d2e597223 */ /* 0x080fe20000010859 */
[----:B------:R-:W-:Y:S01]  /*6820*/  F2FP.SATFINITE.E4M3.F32.PACK_AB_MERGE_C R47, R85, R86, R47 ;  /* 0x00000056552f723e */ /* 0x000fe2000480702f */
[----:B------:R-:W-:-:S05]  /*6830*/  FFMA.FTZ R82, R82, R77, R83 ;  /* 0x0000004d52527223 */ /* 0x000fca0000010053 */
[----:B------:R-:W-:-:S07]  /*6840*/  F2FP.SATFINITE.E4M3.F32.PACK_AB_MERGE_C R46, R82, R89, R84 ;  /* 0x00000059522e723e */ /* 0x000fce0004807054 */
.L_x_3506:
[----:B------:R-:W-:Y:S05]  /*6850*/  BSYNC B2 ;  /* 0x0000000000027941 */ /* 0x000fea0003800000 */
.L_x_3505:
[----:B--2---:R0:W-:Y:S02]  /*6860*/  STG.E.128 desc[UR54][R50.64+0xa0], R44 ;  /* 0x0000a02c32007986 */ /* 0x0041e4000c101d36 */
.L_x_3484:
[----:B------:R-:W-:Y:S05]  /*6870*/  BSYNC B1 ;  /* 0x0000000000017941 */ /* 0x000fea0003800000 */
.L_x_3483:
[----:B------:R-:W-:Y:S05]  /*6880*/  @P4 BRA `(.L_x_3507) ;  /* 0x0000009800344947 */ /* 0x000fea0003800000 */
[----:B------:R-:W-:Y:S01]  /*6890*/  ISETP.NE.AND P3, PT, R34, RZ, PT ;  /* 0x000000ff2200720c */ /* 0x000fe20003f65270 */
[----:B------:R-:W-:-:S12]  /*68a0*/  BSSY B1, `(.L_x_3508) ;  /* 0x0000073000017945 */ /* 0x000fd80003800000 */
[----:B------:R-:W-:Y:S05]  /*68b0*/  @!P3 BRA `(.L_x_3509) ;  /* 0x0000000400c4b947 */ /* 0x000fea0003800000 */
[----:B0-234-:R0:W2:Y:S01]  /*68c0*/  LDS.128 R44, [R40+0x26200] ;  /* 0x02620000282c7984 */ /* 0x01d0a20000000c00 */
[----:B------:R-:W-:Y:S01]  /*68d0*/  ISETP.GE.AND P3, PT, R22, R133, PT ;  /* 0x000000851600720c */ /* 0x000fe20003f66270 */
[----:B------:R-:W-:-:S12]  /*68e0*/  BSSY B2, `(.L_x_3510) ;  /* 0x000006d000027945 */ /* 0x000fd80003800000 */
[----:B0-----:R-:W-:Y:S05]  /*68f0*/  @P3 BRA `(.L_x_3511) ;  /* 0x0000000400ac3947 */ /* 0x001fea0003800000 */
[----:B------:R-:W-:Y:S02]  /*6900*/  SHF.R.U32.HI R78, RZ, 0x8, R73 ;  /* 0x00000008ff4e7819 */ /* 0x000fe40000011649 */
[----:B------:R-:W-:Y:S02]  /*6910*/  SHF.R.U32.HI R72, RZ, 0x18, R75 ;  /* 0x00000018ff487819 */ /* 0x000fe4000001164b */
[----:B------:R-:W-:Y:S02]  /*6920*/  LOP3.LUT R51, R75, 0xff, RZ, 0xc0, !PT ;  /* 0x000000ff4b337812 */ /* 0x000fe400078ec0ff */
[----:B------:R-:W-:Y:S02]  /*6930*/  SHF.R.U32.HI R79, RZ, 0x18, R73 ;  /* 0x00000018ff4f7819 */ /* 0x000fe40000011649 */
[----:B------:R-:W-:Y:S02]  /*6940*/  LOP3.LUT R50, R73, 0xff, RZ, 0xc0, !PT ;  /* 0x000000ff49327812 */ /* 0x000fe400078ec0ff */
[----:B------:R-:W-:-:S02]  /*6950*/  SHF.R.U32.HI R74, RZ, 0x8, R75 ;  /* 0x00000008ff4a7819 */ /* 0x000fc4000001164b */
[----:B------:R-:W-:Y:S02]  /*6960*/  SHF.R.U32.HI R77, RZ, 0x10, R73 ;  /* 0x00000010ff4d7819 */ /* 0x000fe40000011649 */
[----:B------:R-:W-:Y:S01]  /*6970*/  PRMT R73, R72, 0x654, R51 ;  /* 0x0000065448497816 */ /* 0x000fe20000000033 */
[----:B------:R-:W-:Y:S01]  /*6980*/  IMAD.SHL.U32 R51, R78, 0x100, RZ ;  /* 0x000001004e337824 */ /* 0x000fe200078e00ff */
[----:B------:R-:W-:Y:S01]  /*6990*/  PRMT R50, R79, 0x654, R50 ;  /* 0x000006544f327816 */ /* 0x000fe20000000032 */
[----:B------:R-:W-:Y:S01]  /*69a0*/  IMAD.SHL.U32 R74, R74, 0x100, RZ ;  /* 0x000001004a4a7824 */ /* 0x000fe200078e00ff */
[----:B------:R-:W-:Y:S01]  /*69b0*/  SHF.R.U32.HI R76, RZ, 0x10, R75 ;  /* 0x00000010ff4c7819 */ /* 0x000fe2000001164b */
[----:B--2---:R-:W-:Y:S01]  /*69c0*/  IMAD.MOV.U32 R72, RZ, RZ, R44 ;  /* 0x000000ffff487224 */ /* 0x004fe200078e002c */
[----:B------:R-:W-:Y:S01]  /*69d0*/  LOP3.LUT R50, R50, 0xff00, R51, 0xf8, !PT ;  /* 0x0000ff0032327812 */ /* 0x000fe200078ef833 */
[----:B------:R-:W-:Y:S01]  /*69e0*/  IMAD.U32 R51, R77, 0x10000, RZ ;  /* 0x000100004d337824 */ /* 0x000fe200078e00ff */
[----:B------:R-:W-:Y:S01]  /*69f0*/  LOP3.LUT R73, R73, 0xff00, R74, 0xf8, !PT ;  /* 0x0000ff0049497812 */ /* 0x000fe200078ef84a */
[----:B------:R-:W-:Y:S01]  /*6a00*/  IMAD.U32 R76, R76, 0x10000, RZ ;  /* 0x000100004c4c7824 */ /* 0x000fe200078e00ff */
        /* <DEDUP_REMOVED lines=22> */
[----:B------:R-:W-:Y:S01]  /*6b70*/  HADD2.F32 R77, -RZ, R158.H1_H1 ;  /* 0x3000009eff4d7230 */ /* 0x000fe20000004100 */
[----:B------:R-:W-:Y:S01]  /*6b80*/  F2FP.F16.E4M3.UNPACK_B R72, R72 ;  /* 0x00000048ff48723e */ /* 0x000fe200020006ff */
[-C--:B------:R-:W-:Y:S01]  /*6b90*/  FFMA.FTZ R81, R74, R76.reuse, -R81 ;  /* 0x0000004c4a517223 */ /* 0x080fe20000010851 */
[----:B------:R-:W-:Y:S01]  /*6ba0*/  FFMA.FTZ R82, R75, R76, R80 ;  /* 0x0000004c4b527223 */ /* 0x000fe20000010050 */
[----:B------:R-:W-:Y:S01]  /*6bb0*/  F2FP.F16.E4M3.UNPACK_B R156, R156 ;  /* 0x0000009cff9c723e */ /* 0x000fe200020006ff */
[--C-:B------:R-:W-:Y:S01]  /*6bc0*/  HADD2.F32 R75, -RZ, R73.reuse.H0_H0 ;  /* 0x20000049ff4b7230 */ /* 0x100fe20000004100 */
[----:B------:R-:W-:Y:S01]  /*6bd0*/  F2FP.F16.E4M3.UNPACK_B R83, R51.H1 ;  /* 0x00000033ff53723e */ /* 0x000fe200030006ff */
[----:B------:R-:W-:-:S02]  /*6be0*/  HADD2.F32 R76, -RZ, R73.H1_H1 ;  /* 0x30000049ff4c7230 */ /* 0x000fc40000004100 */
[----:B------:R-:W-:Y:S02]  /*6bf0*/  HADD2.F32 R158, -RZ, R158.H0_H0 ;  /* 0x2000009eff9e7230 */ /* 0x000fe40000004100 */
[-C--:B------:R-:W-:Y:S01]  /*6c00*/  FMUL.FTZ R79, R75, R77.reuse ;  /* 0x0000004d4b4f7220 */ /* 0x080fe20000410000 */
[--C-:B------:R-:W-:Y:S02]  /*6c10*/  HADD2.F32 R74, -RZ, R72.reuse.H1_H1 ;  /* 0x30000048ff4a7230 */ /* 0x100fe40000004100 */
[----:B------:R-:W-:Y:S01]  /*6c20*/  FMUL.FTZ R80, R76, R77 ;  /* 0x0000004d4c507220 */ /* 0x000fe20000410000 */
[----:B------:R-:W-:Y:S02]  /*6c30*/  HADD2.F32 R73, -RZ, R72.H0_H0 ;  /* 0x20000048ff497230 */ /* 0x000fe40000004100 */
[--C-:B------:R-:W-:Y:S02]  /*6c40*/  HADD2.F32 R72, -RZ, R156.reuse.H1_H1 ;  /* 0x3000009cff487230 */ /* 0x100fe40000004100 */
[----:B------:R-:W-:Y:S01]  /*6c50*/  FMUL.FTZ R78, R74, R158 ;  /* 0x0000009e4a4e7220 */ /* 0x000fe20000410000 */
[----:B------:R-:W-:-:S02]  /*6c60*/  HADD2.F32 R156, -RZ, R156.H0_H0 ;  /* 0x2000009cff9c7230 */ /* 0x000fc40000004100 */
[----:B------:R-:W-:Y:S01]  /*6c70*/  FMUL.FTZ R77, R73, R158 ;  /* 0x0000009e494d7220 */ /* 0x000fe20000410000 */
[--C-:B------:R-:W-:Y:S02]  /*6c80*/  HADD2.F32 R85, -RZ, R83.reuse.H1_H1 ;  /* 0x30000053ff557230 */ /* 0x100fe40000004100 */
[-C--:B------:R-:W-:Y:S01]  /*6c90*/  FFMA.FTZ R75, R75, R72.reuse, -R80 ;  /* 0x000000484b4b7223 */ /* 0x080fe20000010850 */
[----:B------:R-:W-:Y:S01]  /*6ca0*/  FFMA.FTZ R76, R76, R72, R79 ;  /* 0x000000484c4c7223 */ /* 0x000fe2000001004f */
[-C--:B------:R-:W-:Y:S01]  /*6cb0*/  FFMA.FTZ R72, R73, R156.reuse, -R78 ;  /* 0x0000009c49487223 */ /* 0x080fe2000001084e */
[----:B------:R-:W-:Y:S01]  /*6cc0*/  FFMA.FTZ R73, R74, R156, R77 ;  /* 0x0000009c4a497223 */ /* 0x000fe2000001004d */
[----:B------:R-:W-:Y:S01]  /*6cd0*/  F2FP.F16.E4M3.UNPACK_B R77, R47.H1 ;  /* 0x0000002fff4d723e */ /* 0x000fe200030006ff */
[----:B------:R-:W-:Y:S01]  /*6ce0*/  HADD2.F32 R83, -RZ, R83.H0_H0 ;  /* 0x20000053ff537230 */ /* 0x000fe20000004100 */
[----:B------:R-:W-:Y:S02]  /*6cf0*/  F2FP.SATFINITE.E4M3.F32.PACK_AB_MERGE_C R74, R82, R81, RZ ;  /* 0x00000051524a723e */ /* 0x000fe400048070ff */
[----:B------:R-:W-:Y:S01]  /*6d00*/  F2FP.SATFINITE.E4M3.F32.PACK_AB_MERGE_C R75, R76, R75, RZ ;  /* 0x0000004b4c4b723e */ /* 0x000fe200048070ff */
[--C-:B------:R-:W-:Y:S01]  /*6d10*/  HADD2.F32 R78, -RZ, R77.reuse.H0_H0 ;  /* 0x2000004dff4e7230 */ /* 0x100fe20000004100 */
[----:B------:R-:W-:Y:S01]  /*6d20*/  F2FP.F16.E4M3.UNPACK_B R80, R50.H1 ;  /* 0x00000032ff50723e */ /* 0x000fe200030006ff */
[----:B------:R-:W-:Y:S01]  /*6d30*/  HADD2.F32 R77, -RZ, R77.H1_H1 ;  /* 0x3000004dff4d7230 */ /* 0x000fe20000004100 */
[----:B------:R-:W-:-:S02]  /*6d40*/  F2FP.F16.E4M3.UNPACK_B R76, R46.H1 ;  /* 0x0000002eff4c723e */ /* 0x000fc400030006ff */
[----:B------:R-:W-:Y:S01]  /*6d50*/  F2FP.F16.E4M3.UNPACK_B R82, R51 ;  /* 0x00000033ff52723e */ /* 0x000fe200020006ff */
[----:B------:R-:W-:Y:S01]  /*6d60*/  HADD2.F32 R81, -RZ, R80.H1_H1 ;  /* 0x30000050ff517230 */ /* 0x000fe20000004100 */
[----:B------:R-:W-:Y:S01]  /*6d70*/  F2FP.F16.E4M3.UNPACK_B R79, R50 ;  /* 0x00000032ff4f723e */ /* 0x000fe200020006ff */
[----:B------:R-:W-:Y:S02]  /*6d80*/  HADD2.F32 R51, -RZ, R76.H1_H1 ;  /* 0x3000004cff337230 */ /* 0x000fe40000004100 */
[-C--:B------:R-:W-:Y:S01]  /*6d90*/  FMUL.FTZ R87, R77, R85.reuse ;  /* 0x000000554d577220 */ /* 0x080fe20000410000 */
[----:B------:R-:W-:Y:S02]  /*6da0*/  HADD2.F32 R84, -RZ, R82.H1_H1 ;  /* 0x30000052ff547230 */ /* 0x000fe40000004100 */
[C---:B------:R-:W-:Y:S01]  /*6db0*/  FMUL.FTZ R86, R78.reuse, R85 ;  /* 0x000000554e567220 */ /* 0x040fe20000410000 */
[----:B------:R-:W-:Y:S02]  /*6dc0*/  HADD2.F32 R76, -RZ, R76.H0_H0 ;  /* 0x2000004cff4c7230 */ /* 0x000fe40000004100 */
[----:B------:R-:W-:Y:S01]  /*6dd0*/  FFMA.FTZ R50, R78, R81, -R87 ;  /* 0x000000514e327223 */ /* 0x000fe20000010857 */
[----:B------:R-:W-:-:S02]  /*6de0*/  HADD2.F32 R78, -RZ, R79.H1_H1 ;  /* 0x3000004fff4e7230 */ /* 0x000fc40000004100 */
[CC--:B------:R-:W-:Y:S01]  /*6df0*/  FMUL.FTZ R85, R51.reuse, R84.reuse ;  /* 0x0000005433557220 */ /* 0x0c0fe20000410000 */
[----:B------:R-:W-:Y:S01]  /*6e00*/  F2FP.F16.E4M3.UNPACK_B R47, R47 ;  /* 0x0000002fff2f723e */ /* 0x000fe200020006ff */
[C---:B------:R-:W-:Y:S01]  /*6e10*/  FMUL.FTZ R84, R76.reuse, R84 ;  /* 0x000000544c547220 */ /* 0x040fe20000410000 */
[----:B------:R-:W-:Y:S01]  /*6e20*/  F2FP.F16.E4M3.UNPACK_B R46, R46 ;  /* 0x0000002eff2e723e */ /* 0x000fe200020006ff */
[-C--:B------:R-:W-:Y:S01]  /*6e30*/  FFMA.FTZ R85, R76, R78.reuse, -R85 ;  /* 0x0000004e4c557223 */ /* 0x080fe20000010855 */
[----:B------:R-:W-:Y:S02]  /*6e40*/  HADD2.F32 R82, -RZ, R82.H0_H0 ;  /* 0x20000052ff527230 */ /* 0x000fe40000004100 */
[----:B------:R-:W-:Y:S01]  /*6e50*/  FFMA.FTZ R84, R51, R78, R84 ;  /* 0x0000004e33547223 */ /* 0x000fe20000010054 */
[--C-:B------:R-:W-:Y:S02]  /*6e60*/  HADD2.F32 R51, -RZ, R47.reuse.H0_H0 ;  /* 0x2000002fff337230 */ /* 0x100fe40000004100 */
[----:B------:R-:W-:Y:S01]  /*6e70*/  FFMA.FTZ R81, R77, R81, R86 ;  /* 0x000000514d517223 */ /* 0x000fe20000010056 */
[----:B------:R-:W-:Y:S01]  /*6e80*/  HADD2.F32 R76, -RZ, R47.H1_H1 ;  /* 0x3000002fff4c7230 */ /* 0x000fe20000004100 */
[----:B------:R-:W-:Y:S01]  /*6e90*/  F2FP.SATFINITE.E4M3.F32.PACK_AB_MERGE_C R45, R45, R44, R74 ;  /* 0x0000002c2d2d723e */ /* 0x000fe2000480704a */
[--C-:B------:R-:W-:Y:S01]  /*6ea0*/  HADD2.F32 R47, -RZ, R46.reuse.H0_H0 ;  /* 0x2000002eff2f7230 */ /* 0x100fe20000004100 */
[----:B------:R-:W-:Y:S01]  /*6eb0*/  F2FP.SATFINITE.E4M3.F32.PACK_AB_MERGE_C R84, R84, R85, RZ ;  /* 0x000000555454723e */ /* 0x000fe200048070ff */
[----:B------:R-:W-:-:S02]  /*6ec0*/  HADD2.F32 R46, -RZ, R46.H1_H1 ;  /* 0x3000002eff2e7230 */ /* 0x000fc40000004100 */
[-C--:B------:R-:W-:Y:S01]  /*6ed0*/  FMUL.FTZ R86, R76, R83.reuse ;  /* 0x000000534c567220 */ /* 0x080fe20000410000 */
[----:B------:R-:W-:Y:S02]  /*6ee0*/  HADD2.F32 R80, -RZ, R80.H0_H0 ;  /* 0x20000050ff507230 */ /* 0x000fe40000004100 */
        /* <DEDUP_REMOVED lines=8> */
[----:B------:R-:W-:-:S02]  /*6f70*/  F2FP.SATFINITE.E4M3.F32.PACK_AB_MERGE_C R50, R81, R50, RZ ;  /* 0x000000325132723e */ /* 0x000fc400048070ff */
[----:B------:R-:W-:Y:S02]  /*6f80*/  F2FP.SATFINITE.E4M3.F32.PACK_AB_MERGE_C R44, R73, R72, R75 ;  /* 0x00000048492c723e */ /* 0x000fe4000480704b */
[----:B------:R-:W-:Y:S02]  /*6f90*/  F2FP.SATFINITE.E4M3.F32.PACK_AB_MERGE_C R46, R77, R78, R84 ;  /* 0x0000004e4d2e723e */ /* 0x000fe40004807054 */
[----:B------:R-:W-:-:S07]  /*6fa0*/  F2FP.SATFINITE.E4M3.F32.PACK_AB_MERGE_C R47, R83, R86, R50 ;  /* 0x00000056532f723e */ /* 0x000fce0004807032 */
.L_x_3511:
[----:B------:R-:W-:Y:S05]  /*6fb0*/  BSYNC B2 ;  /* 0x0000000000027941 */ /* 0x000fea0003800000 */
.L_x_3510:
[----:B--2---:R0:W-:Y:S02]  /*6fc0*/  STG.E.128 desc[UR54][R48.64], R44 ;  /* 0x0000002c30007986 */ /* 0x0041e4000c101d36 */
.L_x_3509:
[----:B------:R-:W-:Y:S05]  /*6fd0*/  BSYNC B1 ;  /* 0x0000000000017941 */ /* 0x000fea0003800000 */
.L_x_3508:
[----:B------:R-:W-:Y:S01]  /*6fe0*/  ISETP.NE.AND P3, PT, R35, RZ, PT ;  /* 0x000000ff2300720c */ /* 0x000fe20003f65270 */
[----:B------:R-:W-:-:S12]  /*6ff0*/  BSSY B1, `(.L_x_3512) ;  /* 0x0000074000017945 */ /* 0x000fd80003800000 */
[----:B------:R-:W-:Y:S05]  /*7000*/  @!P3 BRA `(.L_x_3513) ;  /* 0x0000000400c8b947 */ /* 0x000fea0003800000 */
        /* <DEDUP_REMOVED lines=10> */
[--C-:B------:R-:W-:Y:S01]  /*70b0*/  SHF.R.U32.HI R68, RZ, 0x18, R71.reuse ;  /* 0x00000018ff447819 */ /* 0x100fe20000011647 */
[----:B------:R-:W-:Y:S01]  /*70c0*/  IMAD.SHL.U32 R70, R70, 0x100, RZ ;  /* 0x0000010046467824 */ /* 0x000fe200078e00ff */
[----:B------:R-:W-:Y:S02]  /*70d0*/  SHF.R.U32.HI R73, RZ, 0x10, R71 ;  /* 0x00000010ff497819 */ /* 0x000fe40000011647 */
[----:B------:R-:W-:Y:S02]  /*70e0*/  PRMT R69, R69, 0x654, R50 ;  /* 0x0000065445457816 */ /* 0x000fe40000000032 */
[----:B------:R-:W-:Y:S01]  /*70f0*/  PRMT R71, R68, 0x654, R51 ;  /* 0x0000065444477816 */ /* 0x000fe20000000033 */
[----:B--2---:R-:W-:Y:S01]  /*7100*/  IMAD.MOV.U32 R51, RZ, RZ, R45 ;  /* 0x000000ffff337224 */ /* 0x004fe200078e002d */
[----:B------:R-:W-:Y:S01]  /*7110*/  SHF.L.U32 R50, R72, 0x8, RZ ;  /* 0x0000000848327819 */ /* 0x000fe200000006ff */
[----:B------:R-:W-:Y:S01]  /*7120*/  IMAD.U32 R45, R74, 0x10000, RZ ;  /* 0x000100004a2d7824 */ /* 0x000fe200078e00ff */
[----:B------:R-:W-:Y:S01]  /*7130*/  LOP3.LUT R72, R71, 0xff00, R70, 0xf8, !PT ;  /* 0x0000ff0047487812 */ /* 0x000fe200078ef846 */
[----:B------:R-:W-:Y:S01]  /*7140*/  IMAD.MOV.U32 R68, RZ, RZ, R44 ;  /* 0x000000ffff447224 */ /* 0x000fe200078e002c */
[----:B------:R-:W-:Y:S01]  /*7150*/  LOP3.LUT R50, R69, 0xff00, R50, 0xf8, !PT ;  /* 0x0000ff0045327812 */ /* 0x000fe200078ef832 */
[----:B------:R-:W-:Y:S01]  /*7160*/  IMAD.U32 R69, R73, 0x10000, RZ ;  /* 0x0001000049457824 */ /* 0x000fe200078e00ff */
[----:B------:R-:W-:-:S02]  /*7170*/  F2FP.F16.E4M3.UNPACK_B R70, R154.H1 ;  /* 0x0000009aff46723e */ /* 0x000fc400030006ff */
[----:B------:R-:W-:Y:S02]  /*7180*/  F2FP.F16.E4M3.UNPACK_B R44, R51 ;  /* 0x00000033ff2c723e */ /* 0x000fe400020006ff */
        /* <DEDUP_REMOVED lines=54> */
[----:B------:R-:W-:Y:S01]  /*74f0*/  FMUL.FTZ R45, R73, R80 ;  /* 0x00000050492d7220 */ /* 0x000fe20000410000 */
[----:B------:R-:W-:Y:S01]  /*7500*/  HADD2.F32 R81, -RZ, R78.H1_H1 ;  /* 0x3000004eff517230 */ /* 0x000fe20000004100 */
[----:B------:R-:W-:Y:S01]  /*7510*/  F2FP.F16.E4M3.UNPACK_B R47, R47 ;  /* 0x0000002fff2f723e */ /* 0x000fe200020006ff */
[----:B------:R-:W-:Y:S02]  /*7520*/  HADD2.F32 R72, -RZ, R72.H0_H0 ;  /* 0x20000048ff487230 */ /* 0x000fe40000004100 */
[----:B------:R-:W-:Y:S01]  /*7530*/  FFMA.FTZ R82, R74, R77, -R45 ;  /* 0x0000004d4a527223 */ /* 0x000fe2000001082d */
[----:B------:R-:W-:-:S02]  /*7540*/  HADD2.F32 R45, -RZ, R75.H1_H1 ;  /* 0x3000004bff2d7230 */ /* 0x000fc40000004100 */
[-C--:B------:R-:W-:Y:S01]  /*7550*/  FMUL.FTZ R83, R50, R81.reuse ;  /* 0x0000005132537220 */ /* 0x080fe20000410000 */
[----:B------:R-:W-:Y:S01]  /*7560*/  F2FP.F16.E4M3.UNPACK_B R46, R46 ;  /* 0x0000002eff2e723e */ /* 0x000fe200020006ff */
[----:B------:R-:W-:Y:S01]  /*7570*/  FMUL.FTZ R81, R72, R81 ;  /* 0x0000005148517220 */ /* 0x000fe20000410000 */
[----:B------:R-:W-:Y:S01]  /*7580*/  FMUL.FTZ R80, R74, R80 ;  /* 0x000000504a507220 */ /* 0x000fe20000410000 */
[-C--:B------:R-:W-:Y:S01]  /*7590*/  FFMA.FTZ R83, R72, R45.reuse, -R83 ;  /* 0x0000002d48537223 */ /* 0x080fe20000010853 */
[----:B------:R-:W-:Y:S02]  /*75a0*/  HADD2.F32 R78, -RZ, R78.H0_H0 ;  /* 0x2000004eff4e7230 */ /* 0x000fe40000004100 */
[----:B------:R-:W-:Y:S01]  /*75b0*/  FFMA.FTZ R74, R50, R45, R81 ;  /* 0x0000002d324a7223 */ /* 0x000fe20000010051 */
[----:B------:R-:W-:Y:S02]  /*75c0*/  HADD2.F32 R50, -RZ, R47.H0_H0 ;  /* 0x2000002fff327230 */ /* 0x000fe40000004100 */
[----:B------:R-:W-:Y:S01]  /*75d0*/  FFMA.FTZ R85, R73, R77, R80 ;  /* 0x0000004d49557223 */ /* 0x000fe20000010050 */
[----:B------:R-:W-:-:S02]  /*75e0*/  HADD2.F32 R45, -RZ, R46.H0_H0 ;  /* 0x2000002eff2d7230 */ /* 0x000fc40000004100 */
[----:B------:R-:W-:Y:S02]  /*75f0*/  HADD2.F32 R47, -RZ, R47.H1_H1 ;  /* 0x3000002fff2f7230 */ /* 0x000fe40000004100 */
[-C--:B------:R-:W-:Y:S01]  /*7600*/  FMUL.FTZ R80, R50, R79.reuse ;  /* 0x0000004f32507220 */ /* 0x080fe20000410000 */
[----:B------:R-:W-:Y:S02]  /*7610*/  HADD2.F32 R46, -RZ, R46.H1_H1 ;  /* 0x3000002eff2e7230 */ /* 0x000fe40000004100 */
[-C--:B------:R-:W-:Y:S01]  /*7620*/  FMUL.FTZ R73, R45, R78.reuse ;  /* 0x0000004e2d497220 */ /* 0x080fe20000410000 */
[----:B------:R-:W-:Y:S02]  /*7630*/  HADD2.F32 R76, -RZ, R76.H0_H0 ;  /* 0x2000004cff4c7230 */ /* 0x000fe40000004100 */
[C---:B------:R-:W-:Y:S01]  /*7640*/  FMUL.FTZ R77, R47.reuse, R79 ;  /* 0x0000004f2f4d7220 */ /* 0x040fe20000410000 */
        /* <DEDUP_REMOVED lines=12> */
.L_x_3515:
[----:B------:R-:W-:Y:S05]  /*7710*/  BSYNC B2 ;  /* 0x0000000000027941 */ /* 0x000fea0003800000 */
.L_x_3514:
[----:B--2---:R0:W-:Y:S02]  /*7720*/  STG.E.128 desc[UR54][R48.64+0x20], R44 ;  /* 0x0000202c30007986 */ /* 0x0041e4000c101d36 */
.L_x_3513:
[----:B------:R-:W-:Y:S05]  /*7730*/  BSYNC B1 ;  /* 0x0000000000017941 */ /* 0x000fea0003800000 */
.L_x_3512:
        /* <DEDUP_REMOVED lines=10> */
[--C-:B------:R-:W-:Y:S02]  /*77e0*/  SHF.R.U32.HI R71, RZ, 0x18, R65.reuse ;  /* 0x00000018ff477819 */ /* 0x100fe40000011641 */
[----:B------:R-:W-:Y:S02]  /*77f0*/  LOP3.LUT R50, R65, 0xff, RZ, 0xc0, !PT ;  /* 0x000000ff41327812 */ /* 0x000fe400078ec0ff */
[----:B------:R-:W-:-:S02]  /*7800*/  SHF.R.U32.HI R69, RZ, 0x10, R65 ;  /* 0x00000010ff457819 */ /* 0x000fc40000011641 */
[----:B------:R-:W-:Y:S02]  /*7810*/  SHF.R.U32.HI R66, RZ, 0x8, R67 ;  /* 0x00000008ff427819 */ /* 0x000fe40000011643 */
[----:B------:R-:W-:Y:S01]  /*7820*/  PRMT R65, R64, 0x654, R51 ;  /* 0x0000065440417816 */ /* 0x000fe20000000033 */
[----:B------:R-:W-:Y:S01]  /*7830*/  IMAD.SHL.U32 R51, R70, 0x100, RZ ;  /* 0x0000010046337824 */ /* 0x000fe200078e00ff */
[----:B------:R-:W-:Y:S01]  /*7840*/  PRMT R50, R71, 0x654, R50 ;  /* 0x0000065447327816 */ /* 0x000fe20000000032 */
[----:B--2---:R-:W-:Y:S01]  /*7850*/  IMAD.MOV.U32 R64, RZ, RZ, R44 ;  /* 0x000000ffff407224 */ /* 0x004fe200078e002c */
[----:B------:R-:W-:Y:S02]  /*7860*/  SHF.R.U32.HI R68, RZ, 0x10, R67 ;  /* 0x00000010ff447819 */ /* 0x000fe40000011643 */
[----:B------:R-:W-:Y:S02]  /*7870*/  SHF.L.U32 R66, R66, 0x8, RZ ;  /* 0x0000000842427819 */ /* 0x000fe400000006ff */
        /* <DEDUP_REMOVED lines=31> */
[--C-:B------:R-:W-:Y:S01]  /*7a70*/  HADD2.F32 R68, -RZ, R65.reuse.H1_H1 ;  /* 0x30000041ff447230 */ /* 0x100fe20000004100 */
[----:B------:R-:W-:Y:S01]  /*7a80*/  F2FP.F16.E4M3.UNPACK_B R71, R50.H1 ;  /* 0x00000032ff47723e */ /* 0x000fe200030006ff */
[----:B------:R-:W-:-:S02]  /*7a90*/  HADD2.F32 R67, -RZ, R65.H0_H0 ;  /* 0x20000041ff437230 */ /* 0x000fc40000004100 */
        /* <DEDUP_REMOVED lines=9> */
[-C--:B------:R-:W-:Y:S01]  /*7b30*/  FFMA.FTZ R72, R67, R64.reuse, -R72 ;  /* 0x0000004043487223 */ /* 0x080fe20000010848 */
[----:B------:R-:W-:Y:S01]  /*7b40*/  FFMA.FTZ R69, R68, R64, R69 ;  /* 0x0000004044457223 */ /* 0x000fe20000010045 */
[-C--:B------:R-:W-:Y:S01]  /*7b50*/  FFMA.FTZ R64, R65, R140.reuse, -R70 ;  /* 0x0000008c41407223 */ /* 0x080fe20000010846 */
[----:B------:R-:W-:Y:S01]  /*7b60*/  FFMA.FTZ R65, R66, R140, R141 ;  /* 0x0000008c42417223 */ /* 0x000fe2000001008d */
[----:B------:R-:W-:Y:S02]  /*7b70*/  F2FP.F16.E4M3.UNPACK_B R68, R47.H1 ;  /* 0x0000002fff44723e */ /* 0x000fe400030006ff */
[----:B------:R-:W-:Y:S02]  /*7b80*/  F2FP.SATFINITE.E4M3.F32.PACK_AB_MERGE_C R66, R74, R73, RZ ;  /* 0x000000494a42723e */ /* 0x000fe400048070ff */
[-C--:B------:R-:W-:Y:S02]  /*7b90*/  F2FP.F16.E4M3.UNPACK_B R74, R51.reuse.H1 ;  /* 0x00000033ff4a723e */ /* 0x080fe400030006ff */
[----:B------:R-:W-:Y:S01]  /*7ba0*/  F2FP.SATFINITE.E4M3.F32.PACK_AB_MERGE_C R79, R69, R72, RZ ;  /* 0x00000048454f723e */ /* 0x000fe200048070ff */
[--C-:B------:R-:W-:Y:S01]  /*7bb0*/  HADD2.F32 R69, -RZ, R68.reuse.H0_H0 ;  /* 0x20000044ff457230 */ /* 0x100fe20000004100 */
[----:B------:R-:W-:Y:S01]  /*7bc0*/  F2FP.F16.E4M3.UNPACK_B R67, R46.H1 ;  /* 0x0000002eff43723e */ /* 0x000fe200030006ff */
[----:B------:R-:W-:Y:S01]  /*7bd0*/  HADD2.F32 R68, -RZ, R68.H1_H1 ;  /* 0x30000044ff447230 */ /* 0x000fe20000004100 */
[----:B------:R-:W-:Y:S01]  /*7be0*/  F2FP.F16.E4M3.UNPACK_B R73, R51 ;  /* 0x00000033ff49723e */ /* 0x000fe200020006ff */
[----:B------:R-:W-:Y:S01]  /*7bf0*/  HADD2.F32 R75, -RZ, R74.H1_H1 ;  /* 0x3000004aff4b7230 */ /* 0x000fe20000004100 */
[----:B------:R-:W-:Y:S01]  /*7c00*/  F2FP.F16.E4M3.UNPACK_B R70, R50 ;  /* 0x00000032ff46723e */ /* 0x000fe200020006ff */
        /* <DEDUP_REMOVED lines=37> */
.L_x_3519:
[----:B------:R-:W-:Y:S05]  /*7e60*/  BSYNC B2 ;  /* 0x0000000000027941 */ /* 0x000fea0003800000 */
.L_x_3518:
[----:B--2---:R0:W-:Y:S02]  /*7e70*/  STG.E.128 desc[UR54][R48.64+0x40], R44 ;  /* 0x0000402c30007986 */ /* 0x0041e4000c101d36 */
.L_x_3517:
[----:B------:R-:W-:Y:S05]  /*7e80*/  BSYNC B1 ;  /* 0x0000000000017941 */ /* 0x000fea0003800000 */
.L_x_3516:
        /* <DEDUP_REMOVED lines=8> */
[----:B------:R-:W-:Y:S02]  /*7f10*/  LOP3.LUT R51, R63, 0xff, RZ, 0xc0, !PT ;  /* 0x000000ff3f337812 */ /* 0x000fe400078ec0ff */
[----:B------:R-:W-:Y:S02]  /*7f20*/  SHF.R.U32.HI R60, RZ, 0x18, R63 ;  /* 0x00000018ff3c7819 */ /* 0x000fe4000001163f */
[--C-:B------:R-:W-:Y:S02]  /*7f30*/  SHF.R.U32.HI R66, RZ, 0x10, R61.reuse ;  /* 0x00000010ff427819 */ /* 0x100fe4000001163d */
[----:B------:R-:W-:Y:S02]  /*7f40*/  SHF.R.U32.HI R65, RZ, 0x8, R61 ;  /* 0x00000008ff417819 */ /* 0x000fe4000001163d */
[----:B------:R-:W-:-:S02]  /*7f50*/  LOP3.LUT R50, R61, 0xff, RZ, 0xc0, !PT ;  /* 0x000000ff3d327812 */ /* 0x000fc400078ec0ff */
[----:B------:R-:W-:Y:S02]  /*7f60*/  SHF.R.U32.HI R64, RZ, 0x10, R63 ;  /* 0x00000010ff407819 */ /* 0x000fe4000001163f */
        /* <DEDUP_REMOVED lines=9> */
[----:B------:R-:W-:Y:S01]  /*8000*/  F2FP.F16.E4M3.UNPACK_B R44, R45 ;  /* 0x0000002dff2c723e */ /* 0x000fe200020006ff */
[--C-:B------:R-:W-:Y:S01]  /*8010*/  HADD2.F32 R67, -RZ, R62.reuse.H0_H0 ;  /* 0x2000003eff437230 */ /* 0x100fe20000004100 */
[----:B------:R-:W-:Y:S01]  /*8020*/  LOP3.LUT R61, R61, 0xff00, R50, 0xf8, !PT ;  /* 0x0000ff003d3d7812 */ /* 0x000fe200078ef832 */
[----:B------:R-:W-:Y:S01]  /*8030*/  HADD2.F32 R64, -RZ, R62.H1_H1 ;  /* 0x3000003eff407230 */ /* 0x000fe20000004100 */
[----:B------:R-:W-:-:S02]  /*8040*/  SHF.L.U32 R50, R66, 0x10, RZ ;  /* 0x0000001042327819 */ /* 0x000fc400000006ff */
[----:B------:R-:W-:Y:S01]  /*8050*/  LOP3.LUT R66, R63, 0xff0000, R60, 0xf8, !PT ;  /* 0x00ff00003f427812 */ /* 0x000fe200078ef83c */
[--C-:B------:R-:W-:Y:S01]  /*8060*/  HADD2.F32 R60, -RZ, R44.reuse.H1_H1 ;  /* 0x3000002cff3c7230 */ /* 0x100fe20000004100 */
[----:B------:R-:W-:Y:S01]  /*8070*/  F2FP.F16.E4M3.UNPACK_B R63, R138.H1 ;  /* 0x0000008aff3f723e */ /* 0x000fe200030006ff */
[----:B------:R-:W-:Y:S01]  /*8080*/  HADD2.F32 R44, -RZ, R44.H0_H0 ;  /* 0x2000002cff2c7230 */ /* 0x000fe20000004100 */
[----:B------:R-:W-:Y:S02]  /*8090*/  F2FP.F16.E4M3.UNPACK_B R45, R45.H1 ;  /* 0x0000002dff2d723e */ /* 0x000fe400030006ff */
[----:B------:R-:W-:Y:S01]  /*80a0*/  LOP3.LUT R50, R61, 0xff0000, R50, 0xf8, !PT ;  /* 0x00ff00003d327812 */ /* 0x000fe200078ef832 */
[----:B------:R-:W-:Y:S02]  /*80b0*/  HADD2.F32 R65, -RZ, R63.H0_H0 ;  /* 0x2000003fff417230 */ /* 0x000fe40000004100 */
[----:B------:R-:W-:Y:S01]  /*80c0*/  FMUL.FTZ R69, R60, R67 ;  /* 0x000000433c457220 */ /* 0x000fe20000410000 */
[--C-:B------:R-:W-:Y:S01]  /*80d0*/  HADD2.F32 R62, -RZ, R45.reuse.H1_H1 ;  /* 0x3000002dff3e7230 */ /* 0x100fe20000004100 */
[----:B------:R-:W-:Y:S01]  /*80e0*/  F2FP.F16.E4M3.UNPACK_B R139, R139 ;  /* 0x0000008bff8b723e */ /* 0x000fe200020006ff */
[----:B------:R-:W-:-:S02]  /*80f0*/  HADD2.F32 R61, -RZ, R45.H0_H0 ;  /* 0x2000002dff3d7230 */ /* 0x000fc40000004100 */
[----:B------:R-:W-:Y:S01]  /*8100*/  FMUL.FTZ R45, R44, R67 ;  /* 0x000000432c2d7220 */ /* 0x000fe20000410000 */
[----:B------:R-:W-:Y:S02]  /*8110*/  HADD2.F32 R63, -RZ, R63.H1_H1 ;  /* 0x3000003fff3f7230 */ /* 0x000fe40000004100 */
[-C--:B------:R-:W-:Y:S01]  /*8120*/  FMUL.FTZ R68, R62, R64.reuse ;  /* 0x000000403e447220 */ /* 0x080fe20000410000 */
[-C--:B------:R-:W-:Y:S01]  /*8130*/  FFMA.FTZ R44, R44, R65.reuse, -R69 ;  /* 0x000000412c2c7223 */ /* 0x080fe20000010845 */
[----:B------:R-:W-:Y:S01]  /*8140*/  FFMA.FTZ R45, R60, R65, R45 ;  /* 0x000000413c2d7223 */ /* 0x000fe2000001002d */
[C---:B------:R-:W-:Y:S01]  /*8150*/  FMUL.FTZ R67, R61.reuse, R64 ;  /* 0x000000403d437220 */ /* 0x040fe20000410000 */
[----:B------:R-:W-:Y:S01]  /*8160*/  F2FP.F16.E4M3.UNPACK_B R60, R51.H1 ;  /* 0x00000033ff3c723e */ /* 0x000fe200030006ff */
        /* <DEDUP_REMOVED lines=8> */
[--C-:B------:R-:W-:Y:S02]  /*81f0*/  HADD2.F32 R60, -RZ, R51.reuse.H0_H0 ;  /* 0x20000033ff3c7230 */ /* 0x100fe40000004100 */
[-C--:B------:R-:W-:Y:S01]  /*8200*/  FMUL.FTZ R68, R62, R64.reuse ;  /* 0x000000403e447220 */ /* 0x080fe20000410000 */
[----:B------:R-:W-:Y:S02]  /*8210*/  HADD2.F32 R61, -RZ, R51.H1_H1 ;  /* 0x30000033ff3d7230 */ /* 0x000fe40000004100 */
[----:B------:R-:W-:Y:S01]  /*8220*/  FMUL.FTZ R67, R63, R64 ;  /* 0x000000403f437220 */ /* 0x000fe20000410000 */
[----:B------:R-:W-:Y:S01]  /*8230*/  HADD2.F32 R139, -RZ, R139.H0_H0 ;  /* 0x2000008bff8b7230 */ /* 0x000fe20000004100 */
[----:B------:R-:W-:Y:S01]  /*8240*/  F2FP.SATFINITE.E4M3.F32.PACK_AB_MERGE_C R45, R45, R44, R74 ;  /* 0x0000002c2d2d723e */ /* 0x000fe2000480704a */
[----:B------:R-:W-:-:S02]  /*8250*/  HADD2.F32 R51, -RZ, R138.H1_H1 ;  /* 0x3000008aff337230 */ /* 0x000fc40000004100 */
[----:B------:R-:W-:Y:S02]  /*8260*/  HADD2.F32 R138, -RZ, R138.H0_H0 ;  /* 0x2000008aff8a7230 */ /* 0x000fe40000004100 */
[-C--:B------:R-:W-:Y:S01]  /*8270*/  FMUL.FTZ R65, R61, R139.reuse ;  /* 0x0000008b3d417220 */ /* 0x080fe20000410000 */
[----:B------:R-:W-:Y:S01]  /*8280*/  FMUL.FTZ R64, R60, R139 ;  /* 0x0000008b3c407220 */ /* 0x000fe20000410000 */
[-C--:B------:R-:W-:Y:S01]  /*8290*/  FFMA.FTZ R67, R62, R51.reuse, -R67 ;  /* 0x000000333e437223 */ /* 0x080fe20000010843 */
[----:B------:R-:W-:Y:S01]  /*82a0*/  FFMA.FTZ R68, R63, R51, R68 ;  /* 0x000000333f447223 */ /* 0x000fe20000010044 */
[-C--:B------:R-:W-:Y:S01]  /*82b0*/  FFMA.FTZ R51, R60, R138.reuse, -R65 ;  /* 0x0000008a3c337223 */ /* 0x080fe20000010841 */
[----:B------:R-:W-:Y:S01]  /*82c0*/  FFMA.FTZ R138, R61, R138, R64 ;  /* 0x0000008a3d8a7223 */ /* 0x000fe20000010040 */
[----:B------:R-:W-:Y:S02]  /*82d0*/  F2FP.F16.E4M3.UNPACK_B R61, R47.H1 ;  /* 0x0000002fff3d723e */ /* 0x000fe400030006ff */
[----:B------:R-:W-:-:S02]  /*82e0*/  F2FP.SATFINITE.E4M3.F32.PACK_AB_MERGE_C R73, R68, R67, RZ ;  /* 0x000000434449723e */ /* 0x000fc400048070ff */
[----:B------:R-:W-:Y:S01]  /*82f0*/  F2FP.F16.E4M3.UNPACK_B R68, R66.H1 ;  /* 0x00000042ff44723e */ /* 0x000fe200030006ff */
[--C-:B------:R-:W-:Y:S01]  /*8300*/  HADD2.F32 R63, -RZ, R61.reuse.H1_H1 ;  /* 0x3000003dff3f7230 */ /* 0x100fe20000004100 */
[----:B------:R-:W-:Y:S01]  /*8310*/  F2FP.F16.E4M3.UNPACK_B R60, R46.H1 ;  /* 0x0000002eff3c723e */ /* 0x000fe200030006ff */
[----:B------:R-:W-:Y:S01]  /*8320*/  HADD2.F32 R62, -RZ, R61.H0_H0 ;  /* 0x2000003dff3e7230 */ /* 0x000fe20000004100 */
[----:B------:R-:W-:Y:S01]  /*8330*/  F2FP.F16.E4M3.UNPACK_B R65, R50.H1 ;  /* 0x00000032ff41723e */ /* 0x000fe200030006ff */
[----:B------:R-:W-:Y:S01]  /*8340*/  HADD2.F32 R70, -RZ, R68.H1_H1 ;  /* 0x30000044ff467230 */ /* 0x000fe20000004100 */
[----:B------:R-:W-:Y:S01]  /*8350*/  F2FP.F16.E4M3.UNPACK_B R67, R66 ;  /* 0x00000042ff43723e */ /* 0x000fe200020006ff */
[----:B------:R-:W-:Y:S01]  /*8360*/  HADD2.F32 R61, -RZ, R60.H1_H1 ;  /* 0x3000003cff3d7230 */ /* 0x000fe20000004100 */
[----:B------:R-:W-:Y:S01]  /*8370*/  F2FP.F16.E4M3.UNPACK_B R64, R50 ;  /* 0x00000032ff40723e */ /* 0x000fe200020006ff */
[----:B------:R-:W-:Y:S02]  /*8380*/  HADD2.F32 R66, -RZ, R65.H1_H1 ;  /* 0x30000041ff427230 */ /* 0x000fe40000004100 */
[----:B------:R-:W-:Y:S01]  /*8390*/  FMUL.FTZ R71, R63, R70 ;  /* 0x000000463f477220 */ /* 0x000fe20000410000 */
[----:B------:R-:W-:-:S02]  /*83a0*/  HADD2.F32 R69, -RZ, R67.H1_H1 ;  /* 0x30000043ff457230 */ /* 0x000fc40000004100 */
        /* <DEDUP_REMOVED lines=18> */
[----:B------:R-:W-:Y:S02]  /*84d0*/  HADD2.F32 R46, -RZ, R46.H1_H1 ;  /* 0x3000002eff2e7230 */ /* 0x000fe40000004100 */
[----:B------:R-:W-:Y:S02]  /*84e0*/  HADD2.F32 R67, -RZ, R67.H0_H0 ;  /* 0x20000043ff437230 */ /* 0x000fe40000004100 */
[-C--:B------:R-:W-:Y:S01]  /*84f0*/  FMUL.FTZ R63, R60, R61.reuse ;  /* 0x0000003d3c3f7220 */ /* 0x080fe20000410000 */
[----:B------:R-:W-:Y:S02]  /*8500*/  HADD2.F32 R65, -RZ, R65.H0_H0 ;  /* 0x20000041ff417230 */ /* 0x000fe40000004100 */
[----:B------:R-:W-:Y:S01]  /*8510*/  FMUL.FTZ R61, R50, R61 ;  /* 0x0000003d323d7220 */ /* 0x000fe20000410000 */
[----:B------:R-:W-:Y:S02]  /*8520*/  HADD2.F32 R64, -RZ, R64.H0_H0 ;  /* 0x20000040ff407230 */ /* 0x000fe40000004100 */
[-C--:B------:R-:W-:Y:S01]  /*8530*/  FMUL.FTZ R62, R46, R67.reuse ;  /* 0x000000432e3e7220 */ /* 0x080fe20000410000 */
[C---:B------:R-:W-:Y:S01]  /*8540*/  FMUL.FTZ R67, R47.reuse, R67 ;  /* 0x000000432f437220 */ /* 0x040fe20000410000 */
[-C--:B------:R-:W-:Y:S01]  /*8550*/  FFMA.FTZ R63, R50, R65.reuse, -R63 ;  /* 0x00000041323f7223 */ /* 0x080fe2000001083f */
[----:B------:R-:W-:Y:S01]  /*8560*/  FFMA.FTZ R60, R60, R65, R61 ;  /* 0x000000413c3c7223 */ /* 0x000fe2000001003d */
[-C--:B------:R-:W-:Y:S01]  /*8570*/  FFMA.FTZ R62, R47, R64.reuse, -R62 ;  /* 0x000000402f3e7223 */ /* 0x080fe2000001083e */
[----:B------:R-:W-:-:S03]  /*8580*/  FFMA.FTZ R67, R46, R64, R67 ;  /* 0x000000402e437223 */ /* 0x000fc60000010043 */
[----:B------:R-:W-:Y:S02]  /*8590*/  F2FP.SATFINITE.E4M3.F32.PACK_AB_MERGE_C R47, R60, R63, R69 ;  /* 0x0000003f3c2f723e */ /* 0x000fe40004807045 */
[----:B------:R-:W-:-:S07]  /*85a0*/  F2FP.SATFINITE.E4M3.F32.PACK_AB_MERGE_C R46, R67, R62, R66 ;  /* 0x0000003e432e723e */ /* 0x000fce0004807042 */
.L_x_3523:
[----:B------:R-:W-:Y:S05]  /*85b0*/  BSYNC B2 ;  /* 0x0000000000027941 */ /* 0x000fea0003800000 */
.L_x_3522:
[----:B--2---:R0:W-:Y:S02]  /*85c0*/  STG.E.128 desc[UR54][R48.64+0x60], R44 ;  /* 0x0000602c30007986 */ /* 0x0041e4000c101d36 */
.L_x_3521:
[----:B------:R-:W-:Y:S05]  /*85d0*/  BSYNC B1 ;  /* 0x0000000000017941 */ /* 0x000fea0003800000 */
.L_x_3520:
        /* <DEDUP_REMOVED lines=14> */
[----:B------:R-:W-:Y:S01]  /*86c0*/  PRMT R57, R57, 0x654, R56 ;  /* 0x0000065439397816 */ /* 0x000fe20000000038 */
[----:B------:R-:W-:Y:S01]  /*86d0*/  IMAD.SHL.U32 R56, R61, 0x100, RZ ;  /* 0x000001003d387824 */ /* 0x000fe200078e00ff */
[----:B------:R-:W-:Y:S01]  /*86e0*/  SHF.R.U32.HI R59, RZ, 0x10, R59 ;  /* 0x00000010ff3b7819 */ /* 0x000fe2000001163b */
[----:B------:R-:W-:Y:S01]  /*86f0*/  IMAD.SHL.U32 R58, R58, 0x100, RZ ;  /* 0x000001003a3a7824 */ /* 0x000fe200078e00ff */
[----:B------:R-:W-:Y:S01]  /*8700*/  PRMT R51, R51, 0x654, R50 ;  /* 0x0000065433337816 */ /* 0x000fe20000000032 */
[----:B--2---:R-:W-:Y:S01]  /*8710*/  IMAD.MOV.U32 R50, RZ, RZ, R44 ;  /* 0x000000ffff327224 */ /* 0x004fe200078e002c */
[----:B------:R-:W-:Y:S01]  /*8720*/  F2FP.F16.E4M3.UNPACK_B R44, R45 ;  /* 0x0000002dff2c723e */ /* 0x000fe200020006ff */
[----:B------:R-:W-:Y:S01]  /*8730*/  IMAD.U32 R59, R59, 0x10000, RZ ;  /* 0x000100003b3b7824 */ /* 0x000fe200078e00ff */
[----:B------:R-:W-:Y:S01]  /*8740*/  LOP3.LUT R51, R51, 0xff00, R56, 0xf8, !PT ;  /* 0x0000ff0033337812 */ /* 0x000fe200078ef838 */
[----:B------:R-:W-:Y:S01]  /*8750*/  IMAD.U32 R56, R60, 0x10000, RZ ;  /* 0x000100003c387824 */ /* 0x000fe200078e00ff */
[----:B------:R-:W-:-:S02]  /*8760*/  LOP3.LUT R58, R57, 0xff00, R58, 0xf8, !PT ;  /* 0x0000ff00393a7812 */ /* 0x000fc400078ef83a */
        /* <DEDUP_REMOVED lines=89> */
.L_x_3527:
[----:B------:R-:W-:Y:S05]  /*8d00*/  BSYNC B2 ;  /* 0x0000000000027941 */ /* 0x000fea0003800000 */
.L_x_3526:
[----:B--2---:R0:W-:Y:S02]  /*8d10*/  STG.E.128 desc[UR54][R48.64+0x80], R44 ;  /* 0x0000802c30007986 */ /* 0x0041e4000c101d36 */
.L_x_3525:
[----:B------:R-:W-:Y:S05]  /*8d20*/  BSYNC B1 ;  /* 0x0000000000017941 */ /* 0x000fea0003800000 */
.L_x_3524:
[----:B------:R-:W-:-:S13]  /*8d30*/  ISETP.NE.AND P3, PT, R39, RZ, PT ;  /* 0x000000ff2700720c */ /* 0x000fda0003f65270 */
        /* <DEDUP_REMOVED lines=11> */
[----:B--2---:R-:W-:Y:S01]  /*8df0*/  IMAD.MOV.U32 R50, RZ, RZ, R44 ;  /* 0x000000ffff327224 */ /* 0x004fe200078e002c */
[----:B------:R-:W-:Y:S01]  /*8e00*/  SHF.R.U32.HI R56, RZ, 0x10, R55 ;  /* 0x00000010ff387819 */ /* 0x000fe20000011637 */
[----:B------:R-:W-:Y:S01]  /*8e10*/  IMAD.SHL.U32 R53, R53, 0x100, RZ ;  /* 0x0000010035357824 */ /* 0x000fe200078e00ff */
[----:B------:R-:W-:-:S02]  /*8e20*/  LOP3.LUT R54, R55, 0xff0000ff, RZ, 0xc0, !PT ;  /* 0xff0000ff37367812 */ /* 0x000fc400078ec0ff */
[----:B------:R-:W-:Y:S02]  /*8e30*/  SHF.L.U32 R51, R57, 0x8, RZ ;  /* 0x0000000839337819 */ /* 0x000fe400000006ff */
[----:B------:R-:W-:Y:S01]  /*8e40*/  LOP3.LUT R55, R54, 0xff00, R53, 0xf8, !PT ;  /* 0x0000ff0036377812 */ /* 0x000fe200078ef835 */
[----:B------:R-:W-:Y:S01]  /*8e50*/  IMAD.U32 R54, R56, 0x10000, RZ ;  /* 0x0001000038367824 */ /* 0x000fe200078e00ff */
        /* <DEDUP_REMOVED lines=92> */
.L_x_3529:
[----:B------:R-:W-:Y:S05]  /*9420*/  BSYNC B1 ;  /* 0x0000000000017941 */ /* 0x000fea0003800000 */
.L_x_3528:
[----:B--2---:R0:W-:Y:S01]  /*9430*/  STG.E.128 desc[UR54][R48.64+0xa0], R44 ;  /* 0x0000a02c30007986 */ /* 0x0041e2000c101d36 */
[----:B------:R-:W-:Y:S05]  /*9440*/  BRA `(.L_x_3507) ;  /* 0x0000006c00447947 */ /* 0x000fea0003800000 */
.L_x_3475:
        /* <DEDUP_REMOVED lines=21> */
[----:B------:R-:W-:Y:S06]  /*95a0*/  @P4 BRA `(.L_x_3531) ;  /* 0x00000000006c4947 */ /* 0x000fec0003800000 */
[----:B------:R-:W-:Y:S01]  /*95b0*/  ULDC.64 UR4, c[0x0][0x3e8] ;  /* 0x0000fa0000047ab9 */ /* 0x000fe20000000a00 */
[----:B------:R-:W-:Y:S02]  /*95c0*/  CS2R R54, SRZ ;  /* 0x0000000000367805 */ /* 0x000fe4000001ff00 */
[----:B------:R-:W-:Y:S02]  /*95d0*/  IADD3 R80, P2, P3, R110, UR4, R94 ;  /* 0x000000046e507c10 */ /* 0x000fe4000fb5e05e */
[----:B------:R-:W-:Y:S02]  /*95e0*/  CS2R R52, SRZ ;  /* 0x0000000000347805 */ /* 0x000fe4000001ff00 */
[----:B------:R-:W-:Y:S02]  /*95f0*/  CS2R R66, SRZ ;  /* 0x0000000000427805 */ /* 0x000fe4000001ff00 */
[----:B------:R-:W-:Y:S02]  /*9600*/  CS2R R64, SRZ ;  /* 0x0000000000407805 */ /* 0x000fe4000001ff00 */
[----:B------:R-:W-:Y:S01]  /*9610*/  IADD3.X R81, R20, UR5, R100, P2, P3 ;  /* 0x0000000514517c10 */ /* 0x000fe200097e6464 */
[----:B------:R-:W-:-:S02]  /*9620*/  ULDC.64 UR4, c[0x0][0x400] ;  /* 0x0001000000047ab9 */ /* 0x000fc40000000a00 */
[----:B------:R-:W-:-:S04]  /*9630*/  IADD3 R84, P2, P3, R104, UR4, R92 ;  /* 0x0000000468547c10 */ /* 0x000fc8000fb5e05c */
[----:B------:R-:W-:Y:S02]  /*9640*/  IADD3.X R85, R25, UR5, R43, P2, P3 ;  /* 0x0000000519557c10 */ /* 0x000fe400097e642b */
[----:B------:R-:W-:Y:S02]  /*9650*/  ISETP.GE.AND P2, PT, R18, R133, PT ;  /* 0x000000851200720c */ /* 0x000fe40003f46270 */
[----:B------:R-:W-:Y:S02]  /*9660*/  CS2R R50, SRZ ;  /* 0x0000000000327805 */ /* 0x000fe4000001ff00 */
[----:B------:R-:W-:Y:S02]  /*9670*/  CS2R R48, SRZ ;  /* 0x0000000000307805 */ /* 0x000fe4000001ff00 */
[----:B------:R-:W-:Y:S02]  /*9680*/  CS2R R62, SRZ ;  /* 0x00000000003e7805 */ /* 0x000fe4000001ff00 */
[----:B------:R-:W-:-:S05]  /*9690*/  CS2R R60, SRZ ;  /* 0x00000000003c7805 */ /* 0x000fca000001ff00 */
[----:B------:R0:W5:Y:S04]  /*96a0*/  @!P2 LDG.E.128 R52, desc[UR54][R80.64] ;  /* 0x000000365034a981 */ /* 0x000168000c1e1d00 */
[----:B------:R0:W5:Y:S01]  /*96b0*/  @!P2 LDG.E.128 R64, desc[UR54][R84.64] ;  /* 0x000000365440a981 */ /* 0x000162000c1e1d00 */
[----:B------:R-:W-:Y:S02]  /*96c0*/  ISETP.GE.AND P2, PT, R0, R133, PT ;  /* 0x000000850000720c */ /* 0x000fe40003f46270 */
[----:B------:R-:W-:Y:S02]  /*96d0*/  CS2R R46, SRZ ;  /* 0x00000000002e7805 */ /* 0x000fe4000001ff00 */
[----:B------:R-:W-:Y:S02]  /*96e0*/  CS2R R44, SRZ ;  /* 0x00000000002c7805 */ /* 0x000fe4000001ff00 */
[----:B------:R-:W-:-:S02]  /*96f0*/  CS2R R58, SRZ ;  /* 0x00000000003a7805 */ /* 0x000fc4000001ff00 */
[----:B------:R-:W-:-:S05]  /*9700*/  CS2R R56, SRZ ;  /* 0x0000000000387805 */ /* 0x000fca000001ff00 */
[----:B------:R0:W5:Y:S04]  /*9710*/  @!P2 LDG.E.128 R48, desc[UR54][R80.64+0x20] ;  /* 0x000020365030a981 */ /* 0x000168000c1e1d00 */
[----:B------:R0:W5:Y:S01]  /*9720*/  @!P2 LDG.E.128 R60, desc[UR54][R84.64+0x20] ;  /* 0x00002036543ca981 */ /* 0x000162000c1e1d00 */
[----:B------:R-:W-:-:S13]  /*9730*/  ISETP.GE.AND P2, PT, R6, R133, PT ;  /* 0x000000850600720c */ /* 0x000fda0003f46270 */
[----:B------:R0:W5:Y:S04]  /*9740*/  @!P2 LDG.E.128 R44, desc[UR54][R80.64+0x40] ;  /* 0x00004036502ca981 */ /* 0x000168000c1e1d00 */
[----:B------:R0:W5:Y:S02]  /*9750*/  @!P2 LDG.E.128 R56, desc[UR54][R84.64+0x40] ;  /* 0x000040365438a981 */ /* 0x000164000c1e1d00 */
.L_x_3531:
[----:B------:R-:W-:Y:S05]  /*9760*/  BSYNC B1 ;  /* 0x0000000000017941 */ /* 0x000fea0003800000 */
.L_x_3530:
[----:B------:R-:W-:Y:S01]  /*9770*/  VIADD R97, R220, 0x80 ;  /* 0x00000080dc617836 */ /* 0x000fe20000000000 */
[----:B------:R-:W-:Y:S01]  /*9780*/  BSSY B1, `(.L_x_3532) ;  /* 0x0000029000017945 */ /* 0x000fe20003800000 */
[----:B0-----:R-:W-:Y:S02]  /*9790*/  CS2R R80, SRZ ;  /* 0x0000000000507805 */ /* 0x001fe4000001ff00 */
[----:B------:R-:W-:Y:S02]  /*97a0*/  CS2R R86, SRZ ;  /* 0x0000000000567805 */ /* 0x000fe4000001ff00 */
[----:B------:R-:W-:Y:S02]  /*97b0*/  CS2R R84, SRZ ;  /* 0x0000000000547805 */ /* 0x000fe4000001ff00 */
[----:B------:R-:W-:Y:S02]  /*97c0*/  ISETP.GE.AND P3, PT, R97, R42, PT ;  /* 0x0000002a6100720c */ /* 0x000fe40003f66270 */
[----:B------:R-:W-:-:S02]  /*97d0*/  CS2R R90, SRZ ;  /* 0x00000000005a7805 */ /* 0x000fc4000001ff00 */
[----:B------:R-:W-:Y:S01]  /*97e0*/  CS2R R88, SRZ ;  /* 0x0000000000587805 */ /* 0x000fe2000001ff00 */
[----:B-----5:R-:W-:Y:S01]  /*97f0*/  IMAD.MOV.U32 R168, RZ, RZ, R46 ;  /* 0x000000ffffa87224 */ /* 0x020fe200078e002e */
[----:B------:R-:W-:-:S07]  /*9800*/  MOV R169, R44 ;  /* 0x0000002c00a97202 */ /* 0x000fce0000000f00 */
[----:B------:R-:W-:Y:S05]  /*9810*/  @P3 BRA `(.L_x_3533) ;  /* 0x00000000007c3947 */ /* 0x000fea0003800000 */
[----:B------:R-:W-:Y:S01]  /*9820*/  IADD3 R93, P2, P5, R110, R94, R11 ;  /* 0x0000005e6e5d7210 */ /* 0x000fe20007d5e00b */
[----:B------:R-:W-:Y:S01]  /*9830*/  ULDC.64 UR4, c[0x0][0x3e8] ;  /* 0x0000fa0000047ab9 */ /* 0x000fe20000000a00 */
[----:B------:R-:W-:Y:S02]  /*9840*/  CS2R R78, SRZ ;  /* 0x00000000004e7805 */ /* 0x000fe4000001ff00 */
[----:B------:R-:W-:Y:S02]  /*9850*/  CS2R R76, SRZ ;  /* 0x00000000004c7805 */ /* 0x000fe4000001ff00 */
[----:B------:R-:W-:Y:S02]  /*9860*/  IADD3.X R100, R20, R100, R10, P2, P5 ;  /* 0x0000006414647210 */ /* 0x000fe400017ea40a */
[----:B------:R-:W-:Y:S02]  /*9870*/  CS2R R90, SRZ ;  /* 0x00000000005a7805 */ /* 0x000fe4000001ff00 */
[----:B------:R-:W-:-:S02]  /*9880*/  IADD3 R94, P2, P5, R104, R92, R14 ;  /* 0x0000005c685e7210 */ /* 0x000fc40007d5e00e */
[----:B------:R-:W-:Y:S02]  /*9890*/  CS2R R88, SRZ ;  /* 0x0000000000587805 */ /* 0x000fe4000001ff00 */
        /* <DEDUP_REMOVED lines=23> */
.L_x_3533:
[----:B------:R-:W-:Y:S05]  /*9a10*/  BSYNC B1 ;  /* 0x0000000000017941 */ /* 0x000fea0003800000 */
.L_x_3532:
[----:B------:R-:W-:Y:S01]  /*9a20*/  UISETP.NE.AND UP0, UPT, UR53, 0x3, UPT ;  /* 0x000000033500788c */ /* 0x000fe2000bf05270 */
[----:B------:R-:W-:Y:S01]  /*9a30*/  IMAD.MOV.U32 R176, RZ, RZ, R50 ;  /* 0x000000ffffb07224 */ /* 0x000fe200078e0032 */
[----:B------:R-:W-:Y:S01]  /*9a40*/  MOV R174, R62 ;  /* 0x0000003e00ae7202 */ /* 0x000fe20000000f00 */
[----:B------:R-:W-:Y:S01]  /*9a50*/  IMAD.MOV.U32 R175, RZ, RZ, R48 ;  /* 0x000000ffffaf7224 */ /* 0x000fe200078e0030 */
[----:B-----5:R-:W-:Y:S01]  /*9a60*/  MOV R160, R72 ;  /* 0x0000004800a07202 */ /* 0x020fe20000000f00 */
        /* <DEDUP_REMOVED lines=21> */
.L_x_3534:
[----:B------:R-:W-:Y:S01]  /*9bc0*/  IMAD R43, R17, 0x8, R16 ;  /* 0x00000008112b7824 */ /* 0x000fe200078e0210 */
[----:B------:R-:W-:Y:S01]  /*9bd0*/  SHF.L.U32 R100, R221, 0x1f, RZ ;  /* 0x0000001fdd647819 */ /* 0x000fe200000006ff */
[----:B------:R-:W1:Y:S01]  /*9be0*/  LDC R156, c[0x0][0x2f4] ;  /* 0x0000bd00ff9c7b82 */ /* 0x000e620000000800 */
[----:B------:R-:W-:Y:S01]  /*9bf0*/  BSSY B1, `(.L_x_3535) ;  /* 0x0000004000017945 */ /* 0x000fe20003800000 */
[----:B------:R-:W-:Y:S01]  /*9c00*/  IMAD.MOV.U32 R137, RZ, RZ, R96 ;  /* 0x000000ffff897224 */ /* 0x000fe200078e0060 */
[----:B------:R-:W2:Y:S02]  /*9c10*/  SYNCS.PHASECHK.TRANS64.TRYWAIT P5, [R43+URZ+0x33490], R100 ;  /* 0x033490642b0075a7 */ /* 0x000ea400080a017f */
[----:B--2---:R-:W-:Y:S05]  /*9c20*/  @!P5 BRA `(.L_x_3536) ;  /* 0x000002540000d947 */ /* 0x004fea0003800000 */
.L_x_3808:
[----:B------:R-:W-:Y:S05]  /*9c30*/  BSYNC B1 ;  /* 0x0000000000017941 */ /* 0x000fea0003800000 */
.L_x_3535:
[----:B------:R-:W3:Y:S01]  /*9c40*/  LDC.64 R138, c[0x0][0x300] ;  /* 0x0000c000ff8a7b82 */ /* 0x000ee20000000a00 */
[----:B------:R-:W-:Y:S01]  /*9c50*/  BSSY B1, `(.L_x_3537) ;  /* 0x0000312000017945 */ /* 0x000fe20003800000 */
[----:B-1----:R-:W-:-:S03]  /*9c60*/  IMAD.IADD R162, R156, 0x1, -R121 ;  /* 0x000000019ca27824 */ /* 0x002fc600078e0a79 */
[----:B------:R-:W-:Y:S05]  /*9c70*/  @P4 BRA `(.L_x_3538) ;  /* 0x00000030003c4947 */ /* 0x000fea0003800000 */
[----:B------:R-:W-:Y:S01]  /*9c80*/  ISETP.NE.AND P4, PT, R34, RZ, PT ;  /* 0x000000ff2200720c */ /* 0x000fe20003f85270 */
[-C--:B---3--:R-:W-:Y:S01]  /*9c90*/  IMAD.WIDE.U32 R140, R220, R138.reuse, R136 ;  /* 0x0000008adc8c7225 */ /* 0x088fe200078e0088 */
[----:B0-----:R-:W-:Y:S01]  /*9ca0*/  SHF.R.S32.HI R92, RZ, 0x1f, R220 ;  /* 0x0000001fff5c7819 */ /* 0x001fe200000114dc */
[----:B------:R-:W-:Y:S04]  /*9cb0*/  BSSY B2, `(.L_x_3539) ;  /* 0x0000104000027945 */ /* 0x000fe80003800000 */
[----:B------:R-:W-:-:S04]  /*9cc0*/  IMAD R172, R92, R138, RZ ;  /* 0x0000008a5cac7224 */ /* 0x000fc800078e02ff */
[----:B------:R-:W-:-:S04]  /*9cd0*/  IMAD R172, R220, R139, R172 ;  /* 0x0000008bdcac7224 */ /* 0x000fc800078e02ac */
[----:B------:R-:W-:Y:S01]  /*9ce0*/  IMAD.IADD R172, R172, 0x1, R141 ;  /* 0x00000001acac7824 */ /* 0x000fe200078e028d */
[----:B------:R-:W-:Y:S06]  /*9cf0*/  @!P4 BRA `(.L_x_3540) ;  /* 0x0000000c00fcc947 */ /* 0x000fec0003800000 */
[----:B------:R-:W-:Y:S01]  /*9d00*/  SEL R92, R121, R162, !P0 ;  /* 0x000000a2795c7207 */ /* 0x000fe20004000000 */
[----:B------:R-:W-:Y:S01]  /*9d10*/  BSSY B3, `(.L_x_3541) ;  /* 0x00000f1000037945 */ /* 0x000fe20003800000 */
[----:B------:R-:W-:Y:S02]  /*9d20*/  ISETP.GE.AND P4, PT, R18, R133, PT ;  /* 0x000000851200720c */ /* 0x000fe40003f86270 */
[----:B------:R-:W-:-:S04]  /*9d30*/  SHF.R.S32.HI R93, RZ, 0x1f, R92 ;  /* 0x0000001fff5d7819 */ /* 0x000fc8000001145c */
[----:B------:R-:W-:-:S04]  /*9d40*/  LEA.HI R93, R93, R92, RZ, 0x5 ;  /* 0x0000005c5d5d7211 */ /* 0x000fc800078f28ff */
[----:B------:R-:W-:-:S04]  /*9d50*/  LEA.HI.SX32 R181, R93, R120, 0x1b ;  /* 0x000000785db57211 */ /* 0x000fc800078fdaff */
[----:B------:R-:W-:-:S04]  /*9d60*/  SHF.R.S32.HI R93, RZ, 0x1f, R181 ;  /* 0x0000001fff5d7819 */ /* 0x000fc800000114b5 */
[----:B------:R-:W-:Y:S01]  /*9d70*/  LEA.HI R93, R93, R181, RZ, 0x2 ;  /* 0x000000b55d5d7211 */ /* 0x000fe200078f10ff */
[----:B------:R-:W-:-:S03]  /*9d80*/  IMAD.SHL.U32 R181, R181, 0x10, RZ ;  /* 0x00000010b5b57824 */ /* 0x000fc600078e00ff */
[----:B------:R-:W-:Y:S02]  /*9d90*/  SHF.R.S32.HI R93, RZ, 0x2, R93 ;  /* 0x00000002ff5d7819 */ /* 0x000fe4000001145d */
[----:B------:R-:W-:-:S03]  /*9da0*/  LOP3.LUT R92, R227, 0x30, R181, 0xf8, !PT ;  /* 0x00000030e35c7812 */ /* 0x000fc600078ef8b5 */
[----:B------:R-:W-:Y:S01]  /*9db0*/  IMAD R93, R93, 0x2800, R229 ;  /* 0x000028005d5d7824 */ /* 0x000fe200078e02e5 */
[----:B------:R-:W-:-:S04]  /*9dc0*/  LOP3.LUT R92, R92, R228, RZ, 0x3c, !PT ;  /* 0x000000e45c5c7212 */ /* 0x000fc800078e3cff */
[----:B------:R-:W-:-:S05]  /*9dd0*/  IADD3 R92, R93, R92, RZ ;  /* 0x0000005c5d5c7210 */ /* 0x000fca0007ffe0ff */
[C---:B------:R-:W-:Y:S02]  /*9de0*/  IMAD R96, R17.reuse, 0x7800, R92 ;  /* 0x0000780011607824 */ /* 0x040fe400078e025c */
[----:B------:R-:W-:Y:S02]  /*9df0*/  IMAD R92, R17, 0x7800, R145 ;  /* 0x00007800115c7824 */ /* 0x000fe400078e0291 */
[C---:B------:R-:W-:Y:S02]  /*9e00*/  IMAD.IADD R96, R16.reuse, 0x1, R96 ;  /* 0x0000000110607824 */ /* 0x040fe400078e0260 */
[----:B------:R-:W-:-:S04]  /*9e10*/  IMAD.IADD R92, R16, 0x1, R92 ;  /* 0x00000001105c7824 */ /* 0x000fc800078e025c */
[----:B------:R-:W0:Y:S04]  /*9e20*/  LDS.128 R96, [R96+0x24200] ;  /* 0x0242000060607984 */ /* 0x000e280000000c00 */
[----:B------:R-:W1:Y:S01]  /*9e30*/  LDS.128 R92, [R92+0x24200] ;  /* 0x024200005c5c7984 */ /* 0x000e620000000c00 */
[----:B------:R-:W-:Y:S05]  /*9e40*/  @P4 BRA `(.L_x_3542) ;  /* 0x0000000c00744947 */ /* 0x000fea0003800000 */
[----:B------:R-:W-:Y:S02]  /*9e50*/  SHF.R.U32.HI R64, RZ, 0x8, R53 ;  /* 0x00000008ff407819 */ /* 0x000fe40000011635 */
[----:B------:R-:W-:Y:S02]  /*9e60*/  SHF.R.U32.HI R184, RZ, 0x8, R65 ;  /* 0x00000008ffb87819 */ /* 0x000fe40000011641 */
[----:B------:R-:W-:Y:S01]  /*9e70*/  LOP3.LUT R54, R53, 0xff, RZ, 0xc0, !PT ;  /* 0x000000ff35367812 */ /* 0x000fe200078ec0ff */
[----:B------:R-:W-:Y:S01]  /*9e80*/  IMAD.SHL.U32 R64, R64, 0x100, RZ ;  /* 0x0000010040407824 */ /* 0x000fe200078e00ff */
[----:B------:R-:W-:Y:S01]  /*9e90*/  SHF.R.U32.HI R185, RZ, 0x18, R53 ;  /* 0x00000018ffb97819 */ /* 0x000fe20000011635 */
[----:B------:R-:W-:Y:S01]  /*9ea0*/  IMAD.SHL.U32 R184, R184, 0x100, RZ ;  /* 0x00000100b8b87824 */ /* 0x000fe200078e00ff */
[----:B------:R-:W-:Y:S02]  /*9eb0*/  SHF.R.U32.HI R183, RZ, 0x10, R65 ;  /* 0x00000010ffb77819 */ /* 0x000fe40000011641 */
[----:B------:R-:W-:-:S02]  /*9ec0*/  LOP3.LUT R187, R65, 0xff, RZ, 0xc0, !PT ;  /* 0x000000ff41bb7812 */ /* 0x000fc400078ec0ff */
[----:B------:R-:W-:Y:S02]  /*9ed0*/  SHF.R.U32.HI R65, RZ, 0x18, R65 ;  /* 0x00000018ff417819 */ /* 0x000fe40000011641 */
[----:B------:R-:W-:Y:S02]  /*9ee0*/  SHF.R.U32.HI R52, RZ, 0x10, R53 ;  /* 0x00000010ff347819 */ /* 0x000fe40000011635 */
[--C-:B------:R-:W-:Y:S02]  /*9ef0*/  SHF.R.U32.HI R53, RZ, 0x10, R55.reuse ;  /* 0x00000010ff357819 */ /* 0x100fe40000011637 */
[--C-:B------:R-:W-:Y:S01]  /*9f00*/  SHF.R.U32.HI R182, RZ, 0x8, R55.reuse ;  /* 0x00000008ffb67819 */ /* 0x100fe20000011637 */
[----:B------:R-:W-:Y:S01]  /*9f10*/  IMAD.U32 R52, R52, 0x10000, RZ ;  /* 0x0001000034347824 */ /* 0x000fe200078e00ff */
[----:B------:R-:W-:Y:S01]  /*9f20*/  LOP3.LUT R66, R55, 0xff, RZ, 0xc0, !PT ;  /* 0x000000ff37427812 */ /* 0x000fe200078ec0ff */
[----:B------:R-:W-:Y:S01]  /*9f30*/  IMAD.U32 R53, R53, 0x10000, RZ ;  /* 0x0001000035357824 */ /* 0x000fe200078e00ff */
[----:B------:R-:W-:-:S02]  /*9f40*/  SHF.R.U32.HI R186, RZ, 0x18, R55 ;  /* 0x00000018ffba7819 */ /* 0x000fc40000011637 */
[----:B------:R-:W-:Y:S02]  /*9f50*/  PRMT R185, R185, 0x654, R54 ;  /* 0x00000654b9b97816 */ /* 0x000fe40000000036 */
[--C-:B------:R-:W-:Y:S02]  /*9f60*/  SHF.R.U32.HI R54, RZ, 0x10, R67.reuse ;  /* 0x00000010ff367819 */ /* 0x100fe40000011643 */
[----:B------:R-:W-:Y:S02]  /*9f70*/  SHF.R.U32.HI R55, RZ, 0x8, R67 ;  /* 0x00000008ff377819 */ /* 0x000fe40000011643 */
[----:B------:R-:W-:Y:S01]  /*9f80*/  LOP3.LUT R188, R67, 0xff, RZ, 0xc0, !PT ;  /* 0x000000ff43bc7812 */ /* 0x000fe200078ec0ff */
[----:B------:R-:W-:Y:S01]  /*9f90*/  IMAD.U32 R54, R54, 0x10000, RZ ;  /* 0x0001000036367824 */ /* 0x000fe200078e00ff */
[----:B------:R-:W-:Y:S01]  /*9fa0*/  PRMT R65, R65, 0x654, R187 ;  /* 0x0000065441417816 */ /* 0x000fe200000000bb */
[----:B------:R-:W-:Y:S01]  /*9fb0*/  IMAD.SHL.U32 R55, R55, 0x100, RZ ;  /* 0x0000010037377824 */ /* 0x000fe200078e00ff */
[----:B------:R-:W-:-:S02]  /*9fc0*/  SHF.R.U32.HI R67, RZ, 0x18, R67 ;  /* 0x00000018ff437819 */ /* 0x000fc40000011643 */
[----:B------:R-:W-:Y:S02]  /*9fd0*/  LOP3.LUT R64, R185, 0xff00, R64, 0xf8, !PT ;  /* 0x0000ff00b9407812 */ /* 0x000fe400078ef840 */
[----:B------:R-:W-:Y:S02]  /*9fe0*/  PRMT R186, R186, 0x654, R66 ;  /* 0x00000654baba7816 */ /* 0x000fe40000000042 */
[----:B------:R-:W-:Y:S02]  /*9ff0*/  LOP3.LUT R65, R65, 0xff00, R184, 0xf8, !PT ;  /* 0x0000ff0041417812 */ /* 0x000fe400078ef8b8 */
[----:B------:R-:W-:Y:S02]  /*a000*/  SHF.L.U32 R183, R183, 0x10, RZ ;  /* 0x00000010b7b77819 */ /* 0x000fe400000006ff */
[----:B------:R-:W-:Y:S01]  /*a010*/  PRMT R66, R67, 0x654, R188 ;  /* 0x0000065443427816 */ /* 0x000fe200000000bc */
[----:B------:R-:W-:Y:S01]  /*a020*/  IMAD.SHL.U32 R67, R182, 0x100, RZ ;  /* 0x00000100b6437824 */ /* 0x000fe200078e00ff */
[----:B------:R-:W-:-:S02]  /*a030*/  LOP3.LUT R182, R64, 0xff0000, R52, 0xf8, !PT ;  /* 0x00ff000040b67812 */ /* 0x000fc400078ef834 */
[----:B------:R-:W-:Y:S02]  /*a040*/  LOP3.LUT R52, R65, 0xff0000, R183, 0xf8, !PT ;  /* 0x00ff000041347812 */ /* 0x000fe400078ef8b7 */
[----:B0-----:R-:W-:Y:S02]  /*a050*/  F2FP.F16.E4M3.UNPACK_B R183, R97 ;  /* 0x00000061ffb7723e */ /* 0x001fe400020006ff */
[----:B------:R-:W-:Y:S02]  /*a060*/  F2FP.F16.E4M3.UNPACK_B R185, R52 ;  /* 0x00000034ffb9723e */ /* 0x000fe400020006ff */
[----:B-1----:R-:W-:Y:S01]  /*a070*/  F2FP.F16.E4M3.UNPACK_B R64, R93 ;  /* 0x0000005dff40723e */ /* 0x002fe200020006ff */
[----:B------:R-:W-:Y:S01]  /*a080*/  HADD2.F32 R65, -RZ, R183.H0_H0 ;  /* 0x200000b7ff417230 */ /* 0x000fe20000004100 */
[----:B------:R-:W-:Y:S01]  /*a090*/  LOP3.LUT R67, R186, 0xff00, R67, 0xf8, !PT ;  /* 0x0000ff00ba437812 */ /* 0x000fe200078ef843 */
[--C-:B------:R-:W-:Y:S01]  /*a0a0*/  HADD2.F32 R188, -RZ, R185.reuse.H0_H0 ;  /* 0x200000b9ffbc7230 */ /* 0x100fe20000004100 */
        /* <DEDUP_REMOVED lines=13> */
[----:B------:R-:W-:-:S04]  /*a180*/  LOP3.LUT R66, R66, 0xff00, R55, 0xf8, !PT ;  /* 0x0000ff0042427812 */ /* 0x000fc800078ef837 */
        /* <DEDUP_REMOVED lines=23> */
[----:B------:R-:W-:Y:S01]  /*a300*/  LOP3.LUT R53, R66, 0xff0000, R54, 0xf8, !PT ;  /* 0x00ff000042357812 */ /* 0x000fe200078ef836 */
[----:B------:R-:W-:Y:S01]  /*a310*/  IMAD.MOV.U32 R54, RZ, RZ, R99 ;  /* 0x000000ffff367224 */ /* 0x000fe200078e0063 */
[----:B------:R-:W-:Y:S02]  /*a320*/  F2FP.F16.E4M3.UNPACK_B R66, R95 ;  /* 0x0000005fff42723e */ /* 0x000fe400020006ff */
[----:B------:R-:W-:Y:S02]  /*a330*/  F2FP.F16.E4M3.UNPACK_B R99, R53 ;  /* 0x00000035ff63723e */ /* 0x000fe400020006ff */
[-C--:B------:R-:W-:Y:S01]  /*a340*/  F2FP.F16.E4M3.UNPACK_B R55, R54.reuse ;  /* 0x00000036ff37723e */ /* 0x080fe200020006ff */
[----:B------:R-:W-:Y:S01]  /*a350*/  HADD2.F32 R189, -RZ, R66.H0_H0 ;  /* 0x20000042ffbd7230 */ /* 0x000fe20000004100 */
        /* <DEDUP_REMOVED lines=15> */
[-C--:B------:R-:W-:Y:S01]  /*a450*/  FMUL.FTZ R66, R55, R99.reuse ;  /* 0x0000006337427220 */ /* 0x080fe20000410000 */
[----:B------:R-:W-:Y:S01]  /*a460*/  FFMA.FTZ R190, R189, R188, -R190 ;  /* 0x000000bcbdbe7223 */ /* 0x000fe200000108be */
[----:B------:R-:W-:Y:S01]  /*a470*/  HADD2.F32 R188, -RZ, R53.H0_H0 ;  /* 0x20000035ffbc7230 */ /* 0x000fe20000004100 */
[----:B------:R-:W-:Y:S01]  /*a480*/  F2FP.SATFINITE.E4M3.F32.PACK_AB_MERGE_C R183, R183, R184, R93 ;  /* 0x000000b8b7b7723e */ /* 0x000fe2000480705d */
[C---:B------:R-:W-:Y:S01]  /*a490*/  FFMA.FTZ R66, R67.reuse, R186, -R66 ;  /* 0x000000ba43427223 */ /* 0x040fe20000010842 */
[----:B------:R-:W-:Y:S01]  /*a4a0*/  FMUL.FTZ R67, R67, R99 ;  /* 0x0000006343437220 */ /* 0x000fe20000410000 */
[----:B------:R-:W-:Y:S01]  /*a4b0*/  HADD2.F32 R99, -RZ, R97.H0_H0 ;  /* 0x20000061ff637230 */ /* 0x000fe20000004100 */
[----:B------:R-:W-:Y:S01]  /*a4c0*/  F2FP.F16.E4M3.UNPACK_B R93, R96.H1 ;  /* 0x00000060ff5d723e */ /* 0x000fe200030006ff */
[----:B------:R-:W-:-:S02]  /*a4d0*/  HADD2.F32 R53, -RZ, R53.H1_H1 ;  /* 0x30000035ff357230 */ /* 0x000fc40000004100 */
[----:B------:R-:W-:Y:S01]  /*a4e0*/  FFMA.FTZ R55, R55, R186, R67 ;  /* 0x000000ba37377223 */ /* 0x000fe20000010043 */
[----:B------:R-:W-:Y:S01]  /*a4f0*/  F2FP.F16.E4M3.UNPACK_B R67, R95.H1 ;  /* 0x0000005fff43723e */ /* 0x000fe200030006ff */
[--C-:B------:R-:W-:Y:S01]  /*a500*/  HADD2.F32 R95, -RZ, R54.reuse.H0_H0 ;  /* 0x20000036ff5f7230 */ /* 0x100fe20000004100 */
[----:B------:R-:W-:Y:S01]  /*a510*/  F2FP.SATFINITE.E4M3.F32.PACK_AB_MERGE_C R52, R182, R52, RZ ;  /* 0x00000034b634723e */ /* 0x000fe200048070ff */
[----:B------:R-:W-:Y:S01]  /*a520*/  HADD2.F32 R54, -RZ, R54.H1_H1 ;  /* 0x30000036ff367230 */ /* 0x000fe20000004100 */
[----:B------:R-:W-:Y:S01]  /*a530*/  F2FP.F16.E4M3.UNPACK_B R96, R96 ;  /* 0x00000060ff60723e */ /* 0x000fe200020006ff */
[--C-:B------:R-:W-:Y:S02]  /*a540*/  HADD2.F32 R186, -RZ, R67.reuse.H0_H0 ;  /* 0x20000043ffba7230 */ /* 0x100fe40000004100 */
[----:B------:R-:W-:Y:S01]  /*a550*/  FMUL.FTZ R189, R95, R188 ;  /* 0x000000bc5fbd7220 */ /* 0x000fe20000410000 */
[----:B------:R-:W-:Y:S01]  /*a560*/  HADD2.F32 R67, -RZ, R67.H1_H1 ;  /* 0x30000043ff437230 */ /* 0x000fe20000004100 */
[----:B------:R-:W-:Y:S01]  /*a570*/  F2FP.SATFINITE.E4M3.F32.PACK_AB_MERGE_C R52, R64, R65, R52 ;  /* 0x000000414034723e */ /* 0x000fe20004807034 */
[----:B------:R-:W-:-:S02]  /*a580*/  HADD2.F32 R97, -RZ, R97.H1_H1 ;  /* 0x30000061ff617230 */ /* 0x000fc40000004100 */
[C---:B------:R-:W-:Y:S01]  /*a590*/  FFMA.FTZ R189, R186.reuse, R99, -R189 ;  /* 0x00000063babd7223 */ /* 0x040fe200000108bd */
[----:B------:R-:W-:-:S04]  /*a5a0*/  FMUL.FTZ R186, R186, R188 ;  /* 0x000000bcbaba7220 */ /* 0x000fc80000410000 */
[----:B------:R-:W-:Y:S01]  /*a5b0*/  FFMA.FTZ R186, R95, R99, R186 ;  /* 0x000000635fba7223 */ /* 0x000fe200000100ba */
[CC--:B------:R-:W-:Y:S01]  /*a5c0*/  FMUL.FTZ R95, R54.reuse, R53.reuse ;  /* 0x00000035365f7220 */ /* 0x0c0fe20000410000 */
[C---:B------:R-:W-:Y:S01]  /*a5d0*/  FMUL.FTZ R53, R67.reuse, R53 ;  /* 0x0000003543357220 */ /* 0x040fe20000410000 */
[----:B------:R-:W-:Y:S02]  /*a5e0*/  F2FP.F16.E4M3.UNPACK_B R99, R177.H1 ;  /* 0x000000b1ff63723e */ /* 0x000fe400030006ff */
        /* <DEDUP_REMOVED lines=52> */
[-C--:B------:R-:W-:Y:S01]  /*a930*/  F2FP.F16.E4M3.UNPACK_B R92, R179.reuse.H1 ;  /* 0x000000b3ff5c723e */ /* 0x080fe200030006ff */
        /* <DEDUP_REMOVED lines=11> */
[----:B------:R-:W-:Y:S01]  /*a9f0*/  FMUL.FTZ R189, R177, R189 ;  /* 0x000000bdb1bd7220 */ /* 0x000fe20000410000 */
        /* <DEDUP_REMOVED lines=34> */
.L_x_3542:
[----:B------:R-:W-:Y:S05]  /*ac20*/  BSYNC B3 ;  /* 0x0000000000037941 */ /* 0x000fea0003800000 */
.L_x_3541:
[----:B------:R-:W-:-:S13]  /*ac30*/  ISETP.GE.AND P4, PT, R181, R156, PT ;  /* 0x0000009cb500720c */ /* 0x000fda0003f86270 */
[--C-:B------:R-:W-:Y:S02]  /*ac40*/  @!P4 SHF.R.S32.HI R55, RZ, 0x1f, R181.reuse ;  /* 0x0000001fff37c819 */ /* 0x100fe400000114b5 */
[----:B------:R-:W-:-:S04]  /*ac50*/  @!P4 IADD3 R54, P5, P6, R118, R140, R181 ;  /* 0x0000008c7636c210 */ /* 0x000fc80007ebe0b5 */
[----:B------:R-:W-:Y:S02]  /*ac60*/  @!P4 IADD3.X R55, R4, R172, R55, P5, P6 ;  /* 0x000000ac0437c210 */ /* 0x000fe40002fec437 */
[----:B------:R-:W-:-:S04]  /*ac70*/  IADD3 R52, P5, P6, R118, R140, R26 ;  /* 0x0000008c76347210 */ /* 0x000fc80007ebe01a */
[----:B------:R-:W-:Y:S02]  /*ac80*/  IADD3.X R53, R4, R172, R30, P5, P6 ;  /* 0x000000ac04357210 */ /* 0x000fe40002fec41e */
[----:B------:R-:W-:-:S05]  /*ac90*/  IADD3 R52, P5, R52, R124, RZ ;  /* 0x0000007c34347210 */ /* 0x000fca0007fbe0ff */
[----:B------:R-:W-:Y:S01]  /*aca0*/  IMAD.X R53, R53, 0x1, R125, P5 ;  /* 0x0000000135357824 */ /* 0x000fe200028e067d */
[----:B------:R-:W-:-:S04]  /*acb0*/  @!P4 IADD3 R54, P5, R54, R124, RZ ;  /* 0x0000007c3636c210 */ /* 0x000fc80007fbe0ff */
[----:B------:R-:W-:Y:S01]  /*acc0*/  @!P4 IADD3.X R55, R55, R125, RZ, P5, !PT ;  /* 0x0000007d3737c210 */ /* 0x000fe20002ffe4ff */
[----:B-1----:R1:W-:Y:S04]  /*acd0*/  STG.E.128 desc[UR54][R52.64], R92 ;  /* 0x0000005c34007986 */ /* 0x0023e8000c101d36 */
[----:B0-----:R1:W-:Y:S04]  /*ace0*/  @!P4 STG.E.128 desc[UR54][R54.64], R96 ;  /* 0x000000603600c986 */ /* 0x0013e8000c101d36 */
.L_x_3540:
[----:B------:R-:W-:Y:S05]  /*acf0*/  BSYNC B2 ;  /* 0x0000000000027941 */ /* 0x000fea0003800000 */
.L_x_3539:
[----:B------:R-:W-:Y:S01]  /*ad00*/  ISETP.NE.AND P4, PT, R35, RZ, PT ;  /* 0x000000ff2300720c */ /* 0x000fe20003f85270 */
[----:B------:R-:W-:-:S12]  /*ad10*/  BSSY B2, `(.L_x_3543) ;  /* 0x0000103000027945 */ /* 0x000fd80003800000 */
[----:B------:R-:W-:Y:S05]  /*ad20*/  @!P4 BRA `(.L_x_3544) ;  /* 0x000000100004c947 */ /* 0x000fea0003800000 */
[----:B-1----:R-:W-:Y:S01]  /*ad30*/  SEL R52, R121, R162, !P1 ;  /* 0x000000a279347207 */ /* 0x002fe20004800000 */
        /* <DEDUP_REMOVED lines=11> */
[----:B------:R-:W-:-:S05]  /*adf0*/  LOP3.LUT R52, R52, R228, RZ, 0x3c, !PT ;  /* 0x000000e434347212 */ /* 0x000fca00078e3cff */
[----:B------:R-:W-:-:S04]  /*ae00*/  IMAD.IADD R52, R53, 0x1, R52 ;  /* 0x0000000135347824 */ /* 0x000fc800078e0234 */
[C---:B------:R-:W-:Y:S02]  /*ae10*/  IMAD R64, R17.reuse, 0x7800, R52 ;  /* 0x0000780011407824 */ /* 0x040fe400078e0234 */
[----:B------:R-:W-:Y:S02]  /*ae20*/  IMAD R52, R17, 0x7800, R144 ;  /* 0x0000780011347824 */ /* 0x000fe400078e0290 */
[C---:B------:R-:W-:Y:S02]  /*ae30*/  IMAD.IADD R64, R16.reuse, 0x1, R64 ;  /* 0x0000000110407824 */ /* 0x040fe400078e0240 */
[----:B------:R-:W-:-:S04]  /*ae40*/  IMAD.IADD R52, R16, 0x1, R52 ;  /* 0x0000000110347824 */ /* 0x000fc800078e0234 */
[----:B------:R-:W0:Y:S04]  /*ae50*/  LDS.128 R64, [R64+0x24200] ;  /* 0x0242000040407984 */ /* 0x000e280000000c00 */
[----:B------:R-:W1:Y:S01]  /*ae60*/  LDS.128 R52, [R52+0x24200] ;  /* 0x0242000034347984 */ /* 0x000e620000000c00 */
[----:B------:R-:W-:Y:S05]  /*ae70*/  @P4 BRA `(.L_x_3546) ;  /* 0x0000000c007c4947 */ /* 0x000fea0003800000 */
[--C-:B------:R-:W-:Y:S02]  /*ae80*/  SHF.R.U32.HI R60, RZ, 0x8, R49.reuse ;  /* 0x00000008ff3c7819 */ /* 0x100fe40000011631 */
[----:B------:R-:W-:Y:S02]  /*ae90*/  SHF.R.U32.HI R95, RZ, 0x18, R49 ;  /* 0x00000018ff5f7819 */ /* 0x000fe40000011631 */
[----:B------:R-:W-:Y:S01]  /*aea0*/  LOP3.LUT R50, R49, 0xff, RZ, 0xc0, !PT ;  /* 0x000000ff31327812 */ /* 0x000fe200078ec0ff */
[----:B------:R-:W-:Y:S01]  /*aeb0*/  IMAD.SHL.U32 R60, R60, 0x100, RZ ;  /* 0x000001003c3c7824 */ /* 0x000fe200078e00ff */
[----:B------:R-:W-:Y:S02]  /*aec0*/  SHF.R.U32.HI R62, RZ, 0x8, R51 ;  /* 0x00000008ff3e7819 */ /* 0x000fe40000011633 */
[--C-:B------:R-:W-:Y:S02]  /*aed0*/  SHF.R.U32.HI R97, RZ, 0x18, R61.reuse ;  /* 0x00000018ff617819 */ /* 0x100fe4000001163d */
[----:B------:R-:W-:Y:S01]  /*aee0*/  LOP3.LUT R98, R61, 0xff, RZ, 0xc0, !PT ;  /* 0x000000ff3d627812 */ /* 0x000fe200078ec0ff */
[----:B------:R-:W-:Y:S01]  /*aef0*/  IMAD.SHL.U32 R62, R62, 0x100, RZ ;  /* 0x000001003e3e7824 */ /* 0x000fe200078e00ff */
[----:B------:R-:W-:-:S02]  /*af00*/  SHF.R.U32.HI R96, RZ, 0x8, R61 ;  /* 0x00000008ff607819 */ /* 0x000fc4000001163d */
[----:B------:R-:W-:Y:S02]  /*af10*/  SHF.R.U32.HI R48, RZ, 0x10, R49 ;  /* 0x00000010ff307819 */ /* 0x000fe40000011631 */
[----:B------:R-:W-:Y:S02]  /*af20*/  SHF.R.U32.HI R94, RZ, 0x18, R51 ;  /* 0x00000018ff5e7819 */ /* 0x000fe40000011633 */
[----:B------:R-:W-:Y:S01]  /*af30*/  LOP3.LUT R93, R51, 0xff, RZ, 0xc0, !PT ;  /* 0x000000ff335d7812 */ /* 0x000fe200078ec0ff */
[----:B------:R-:W-:Y:S01]  /*af40*/  IMAD.U32 R48, R48, 0x10000, RZ ;  /* 0x0001000030307824 */ /* 0x000fe200078e00ff */
[----:B------:R-:W-:Y:S02]  /*af50*/  SHF.R.U32.HI R99, RZ, 0x10, R61 ;  /* 0x00000010ff637819 */ /* 0x000fe4000001163d */
[----:B------:R-:W-:Y:S02]  /*af60*/  PRMT R95, R95, 0x654, R50 ;  /* 0x000006545f5f7816 */ /* 0x000fe40000000032 */
[----:B------:R-:W-:Y:S01]  /*af70*/  SHF.R.U32.HI R49, RZ, 0x10, R51 ;  /* 0x00000010ff317819 */ /* 0x000fe20000011633 */
[----:B------:R-:W-:Y:S01]  /*af80*/  IMAD.U32 R99, R99, 0x10000, RZ ;  /* 0x0001000063637824 */ /* 0x000fe200078e00ff */
[----:B------:R-:W-:-:S02]  /*af90*/  PRMT R97, R97, 0x654, R98 ;  /* 0x0000065461617816 */ /* 0x000fc40000000062 */
[----:B------:R-:W-:Y:S01]  /*afa0*/  SHF.L.U32 R96, R96, 0x8, RZ ;  /* 0x0000000860607819 */ /* 0x000fe200000006ff */
[----:B------:R-:W-:Y:S01]  /*afb0*/  IMAD.U32 R49, R49, 0x10000, RZ ;  /* 0x0001000031317824 */ /* 0x000fe200078e00ff */
[--C-:B------:R-:W-:Y:S02]  /*afc0*/  SHF.R.U32.HI R61, RZ, 0x18, R63.reuse ;  /* 0x00000018ff3d7819 */ /* 0x100fe4000001163f */
[----:B------:R-:W-:Y:S02]  /*afd0*/  LOP3.LUT R177, R63, 0xff, RZ, 0xc0, !PT ;  /* 0x000000ff3fb17812 */ /* 0x000fe400078ec0ff */
[--C-:B------:R-:W-:Y:S02]  /*afe0*/  SHF.R.U32.HI R50, RZ, 0x8, R63.reuse ;  /* 0x00000008ff327819 */ /* 0x100fe4000001163f */
[----:B------:R-:W-:Y:S02]  /*aff0*/  SHF.R.U32.HI R51, RZ, 0x10, R63 ;  /* 0x00000010ff337819 */ /* 0x000fe4000001163f */
[----:B------:R-:W-:Y:S01]  /*b000*/  PRMT R63, R94, 0x654, R93 ;  /* 0x000006545e3f7816 */ /* 0x000fe2000000005d */
[----:B------:R-:W-:Y:S01]  /*b010*/  IMAD.SHL.U32 R50, R50, 0x100, RZ ;  /* 0x0000010032327824 */ /* 0x000fe200078e00ff */
[----:B------:R-:W-:-:S02]  /*b020*/  LOP3.LUT R95, R95, 0xff00, R60, 0xf8, !PT ;  /* 0x0000ff005f5f7812 */ /* 0x000fc400078ef83c */
[----:B------:R-:W-:Y:S02]  /*b030*/  LOP3.LUT R96, R97, 0xff00, R96, 0xf8, !PT ;  /* 0x0000ff0061607812 */ /* 0x000fe400078ef860 */
[----:B------:R-:W-:Y:S01]  /*b040*/  LOP3.LUT R63, R63, 0xff00, R62, 0xf8, !PT ;  /* 0x0000ff003f3f7812 */ /* 0x000fe200078ef83e */
[----:B0-----:R-:W-:Y:S01]  /*b050*/  IMAD.MOV.U32 R62, RZ, RZ, R65 ;  /* 0x000000ffff3e7224 */ /* 0x001fe200078e0041 */
[----:B------:R-:W-:Y:S01]  /*b060*/  LOP3.LUT R95, R95, 0xff0000, R48, 0xf8, !PT ;  /* 0x00ff00005f5f7812 */ /* 0x000fe200078ef830 */
[----:B-1----:R-:W-:Y:S01]  /*b070*/  IMAD.MOV.U32 R65, RZ, RZ, R53 ;  /* 0x000000ffff417224 */ /* 0x002fe200078e0035 */
[----:B------:R-:W-:Y:S02]  /*b080*/  LOP3.LUT R48, R96, 0xff0000, R99, 0xf8, !PT ;  /* 0x00ff000060307812 */ /* 0x000fe400078ef863 */
[----:B------:R-:W-:Y:S02]  /*b090*/  F2FP.F16.E4M3.UNPACK_B R93, R62 ;  /* 0x0000003eff5d723e */ /* 0x000fe400020006ff */
[----:B------:R-:W-:-:S02]  /*b0a0*/  F2FP.F16.E4M3.UNPACK_B R96, R48 ;  /* 0x00000030ff60723e */ /* 0x000fc400020006ff */
[----:B------:R-:W-:Y:S01]  /*b0b0*/  F2FP.F16.E4M3.UNPACK_B R53, R65 ;  /* 0x00000041ff35723e */ /* 0x000fe200020006ff */
[----:B------:R-:W-:Y:S01]  /*b0c0*/  HADD2.F32 R60, -RZ, R93.H0_H0 ;  /* 0x2000005dff3c7230 */ /* 0x000fe20000004100 */
[----:B------:R-:W-:Y:S01]  /*b0d0*/  F2FP.F16.E4M3.UNPACK_B R97, R95 ;  /* 0x0000005fff61723e */ /* 0x000fe200020006ff */
[--C-:B------:R-:W-:Y:S01]  /*b0e0*/  HADD2.F32 R99, -RZ, R96.reuse.H0_H0 ;  /* 0x20000060ff637230 */ /* 0x100fe20000004100 */
[----:B------:R-:W-:Y:S01]  /*b0f0*/  PRMT R61, R61, 0x654, R177 ;  /* 0x000006543d3d7816 */ /* 0x000fe200000000b1 */
[----:B------:R-:W-:Y:S01]  /*b100*/  HADD2.F32 R94, -RZ, R53.H0_H0 ;  /* 0x20000035ff5e7230 */ /* 0x000fe20000004100 */
[----:B------:R-:W-:Y:S01]  /*b110*/  F2FP.F16.E4M3.UNPACK_B R65, R65.H1 ;  /* 0x00000041ff41723e */ /* 0x000fe200030006ff */
        /* <DEDUP_REMOVED lines=9> */
[----:B------:R-:W-:Y:S02]  /*b1b0*/  F2FP.F16.E4M3.UNPACK_B R95, R95.H1 ;  /* 0x0000005fff5f723e */ /* 0x000fe400030006ff */
[----:B------:R-:W-:Y:S01]  /*b1c0*/  LOP3.LUT R61, R61, 0xff00, R50, 0xf8, !PT ;  /* 0x0000ff003d3d7812 */ /* 0x000fe200078ef832 */
[----:B------:R-:W-:-:S02]  /*b1d0*/  IMAD.MOV.U32 R50, RZ, RZ, R67 ;  /* 0x000000ffff327224 */ /* 0x000fc400078e0043 */
[CC--:B------:R-:W-:Y:S01]  /*b1e0*/  FMUL.FTZ R93, R98.reuse, R96.reuse ;  /* 0x00000060625d7220 */ /* 0x0c0fe20000410000 */
[----:B------:R-:W-:Y:S01]  /*b1f0*/  FMUL.FTZ R96, R53, R96 ;  /* 0x0000006035607220 */ /* 0x000fe20000410000 */
[----:B------:R-:W-:Y:S01]  /*b200*/  SHF.L.U32 R51, R51, 0x10, RZ ;  /* 0x0000001033337819 */ /* 0x000fe200000006ff */
[----:B------:R-:W-:Y:S02]  /*b210*/  IMAD.MOV.U32 R67, RZ, RZ, R55 ;  /* 0x000000ffff437224 */ /* 0x000fe400078e0037 */
[-C--:B------:R-:W-:Y:S01]  /*b220*/  FFMA.FTZ R93, R53, R97.reuse, -R93 ;  /* 0x00000061355d7223 */ /* 0x080fe2000001085d */
[----:B------:R-:W-:Y:S01]  /*b230*/  FFMA.FTZ R53, R98, R97, R96 ;  /* 0x0000006162357223 */ /* 0x000fe20000010060 */
[----:B------:R-:W-:Y:S01]  /*b240*/  F2FP.F16.E4M3.UNPACK_B R96, R62.H1 ;  /* 0x0000003eff60723e */ /* 0x000fe200030006ff */
[----:B------:R-:W-:Y:S01]  /*b250*/  HADD2.F32 R62, -RZ, R65.H0_H0 ;  /* 0x20000041ff3e7230 */ /* 0x000fe20000004100 */
[----:B------:R-:W-:Y:S01]  /*b260*/  F2FP.F16.E4M3.UNPACK_B R97, R48.H1 ;  /* 0x00000030ff61723e */ /* 0x000fe200030006ff */
[----:B------:R-:W-:Y:S01]  /*b270*/  HADD2.F32 R98, -RZ, R95.H0_H0 ;  /* 0x2000005fff627230 */ /* 0x000fe20000004100 */
[----:B------:R-:W-:Y:S01]  /*b280*/  LOP3.LUT R63, R63, 0xff0000, R49, 0xf8, !PT ;  /* 0x00ff00003f3f7812 */ /* 0x000fe200078ef831 */
[--C-:B------:R-:W-:Y:S01]  /*b290*/  HADD2.F32 R48, -RZ, R96.reuse.H0_H0 ;  /* 0x20000060ff307230 */ /* 0x100fe20000004100 */
[----:B------:R-:W-:Y:S01]  /*b2a0*/  LOP3.LUT R49, R61, 0xff0000, R51, 0xf8, !PT ;  /* 0x00ff00003d317812 */ /* 0x000fe200078ef833 */
[--C-:B------:R-:W-:Y:S01]  /*b2b0*/  HADD2.F32 R99, -RZ, R97.reuse.H0_H0 ;  /* 0x20000061ff637230 */ /* 0x100fe20000004100 */
[----:B------:R-:W-:Y:S01]  /*b2c0*/  F2FP.F16.E4M3.UNPACK_B R51, R50 ;  /* 0x00000032ff33723e */ /* 0x000fe200020006ff */
[----:B------:R-:W-:Y:S01]  /*b2d0*/  HADD2.F32 R96, -RZ, R96.H1_H1 ;  /* 0x30000060ff607230 */ /* 0x000fe20000004100 */
[----:B------:R-:W-:Y:S01]  /*b2e0*/  F2FP.F16.E4M3.UNPACK_B R55, R67 ;  /* 0x00000043ff37723e */ /* 0x000fe200020006ff */
[----:B------:R-:W-:-:S02]  /*b2f0*/  HADD2.F32 R97, -RZ, R97.H1_H1 ;  /* 0x30000061ff617230 */ /* 0x000fc40000004100 */
[-C--:B------:R-:W-:Y:S01]  /*b300*/  FMUL.FTZ R177, R48, R99.reuse ;  /* 0x0000006330b17220 */ /* 0x080fe20000410000 */
[C---:B------:R-:W-:Y:S01]  /*b310*/  FMUL.FTZ R99, R62.reuse, R99 ;  /* 0x000000633e637220 */ /* 0x040fe20000410000 */
[----:B------:R-:W-:Y:S02]  /*b320*/  F2FP.F16.E4M3.UNPACK_B R50, R50.H1 ;  /* 0x00000032ff32723e */ /* 0x000fe400030006ff */
[-C--:B------:R-:W-:Y:S01]  /*b330*/  FFMA.FTZ R62, R62, R98.reuse, -R177 ;  /* 0x000000623e3e7223 */ /* 0x080fe200000108b1 */
[----:B------:R-:W-:Y:S01]  /*b340*/  FFMA.FTZ R48, R48, R98, R99 ;  /* 0x0000006230307223 */ /* 0x000fe20000010063 */
[----:B------:R-:W-:Y:S02]  /*b350*/  HADD2.F32 R98, -RZ, R65.H1_H1 ;  /* 0x30000041ff627230 */ /* 0x000fe40000004100 */
[----:B------:R-:W-:Y:S02]  /*b360*/  HADD2.F32 R65, -RZ, R95.H1_H1 ;  /* 0x3000005fff417230 */ /* 0x000fe40000004100 */
[----:B------:R-:W-:Y:S01]  /*b370*/  FMUL.FTZ R95, R96, R97 ;  /* 0x00000061605f7220 */ /* 0x000fe20000410000 */
[----:B------:R-:W-:-:S02]  /*b380*/  HADD2.F32 R177, -RZ, R55.H0_H0 ;  /* 0x20000037ffb17230 */ /* 0x000fc40000004100 */
[C---:B------:R-:W-:Y:S01]  /*b390*/  FMUL.FTZ R97, R98.reuse, R97 ;  /* 0x0000006162617220 */ /* 0x040fe20000410000 */
[-C--:B------:R-:W-:Y:S01]  /*b3a0*/  FFMA.FTZ R95, R98, R65.reuse, -R95 ;  /* 0x00000041625f7223 */ /* 0x080fe2000001085f */
[--C-:B------:R-:W-:Y:S02]  /*b3b0*/  HADD2.F32 R98, -RZ, R51.reuse.H0_H0 ;  /* 0x20000033ff627230 */ /* 0x100fe40000004100 */
[----:B------:R-:W-:Y:S01]  /*b3c0*/  FFMA.FTZ R65, R96, R65, R97 ;  /* 0x0000004160417223 */ /* 0x000fe20000010061 */
[----:B------:R-:W-:Y:S01]  /*b3d0*/  F2FP.F16.E4M3.UNPACK_B R96, R49 ;  /* 0x00000031ff60723e */ /* 0x000fe200020006ff */
[----:B------:R-:W-:Y:S01]  /*b3e0*/  HADD2.F32 R51, -RZ, R51.H1_H1 ;  /* 0x30000033ff337230 */ /* 0x000fe20000004100 */
[----:B------:R-:W-:Y:S02]  /*b3f0*/  F2FP.F16.E4M3.UNPACK_B R97, R63 ;  /* 0x0000003fff61723e */ /* 0x000fe400020006ff */
[----:B------:R-:W-:Y:S01]  /*b400*/  F2FP.F16.E4M3.UNPACK_B R49, R49.H1 ;  /* 0x00000031ff31723e */ /* 0x000fe200030006ff */
[--C-:B------:R-:W-:Y:S01]  /*b410*/  HADD2.F32 R61, -RZ, R96.reuse.H0_H0 ;  /* 0x20000060ff3d7230 */ /* 0x100fe20000004100 */
[----:B------:R-:W-:Y:S01]  /*b420*/  F2FP.F16.E4M3.UNPACK_B R63, R63.H1 ;  /* 0x0000003fff3f723e */ /* 0x000fe200030006ff */
[----:B------:R-:W-:Y:S01]  /*b430*/  HADD2.F32 R99, -RZ, R97.H0_H0 ;  /* 0x20000061ff637230 */ /* 0x000fe20000004100 */
[----:B------:R-:W-:Y:S01]  /*b440*/  F2FP.SATFINITE.E4M3.F32.PACK_AB_MERGE_C R62, R95, R62, RZ ;  /* 0x0000003e5f3e723e */ /* 0x000fe200048070ff */
[----:B------:R-:W-:-:S02]  /*b450*/  HADD2.F32 R96, -RZ, R96.H1_H1 ;  /* 0x30000060ff607230 */ /* 0x000fc40000004100 */
[CC--:B------:R-:W-:Y:S01]  /*b460*/  FMUL.FTZ R178, R98.reuse, R61.reuse ;  /* 0x0000003d62b27220 */ /* 0x0c0fe20000410000 */
[----:B------:R-:W-:Y:S01]  /*b470*/  FMUL.FTZ R61, R177, R61 ;  /* 0x0000003db13d7220 */ /* 0x000fe20000410000 */
[----:B------:R-:W-:Y:S01]  /*b480*/  HADD2.F32 R97, -RZ, R97.H1_H1 ;  /* 0x30000061ff617230 */ /* 0x000fe20000004100 */
[----:B------:R-:W-:Y:S01]  /*b490*/  F2FP.SATFINITE.E4M3.F32.PACK_AB_MERGE_C R93, R93, R94, R62 ;  /* 0x0000005e5d5d723e */ /* 0x000fe2000480703e */
[-C--:B------:R-:W-:Y:S01]  /*b4a0*/  FFMA.FTZ R178, R177, R99.reuse, -R178 ;  /* 0x00000063b1b27223 */ /* 0x080fe200000108b2 */
[----:B------:R-:W-:Y:S01]  /*b4b0*/  FFMA.FTZ R98, R98, R99, R61 ;  /* 0x0000006362627223 */ /* 0x000fe2000001003d */
[----:B------:R-:W-:Y:S02]  /*b4c0*/  HADD2.F32 R61, -RZ, R55.H1_H1 ;  /* 0x30000037ff3d7230 */ /* 0x000fe40000004100 */
[----:B------:R-:W-:Y:S01]  /*b4d0*/  FMUL.FTZ R55, R51, R96 ;  /* 0x0000006033377220 */ /* 0x000fe20000410000 */
[--C-:B------:R-:W-:Y:S01]  /*b4e0*/  HADD2.F32 R99, -RZ, R49.reuse.H0_H0 ;  /* 0x20000031ff637230 */ /* 0x100fe20000004100 */
[----:B------:R-:W-:Y:S01]  /*b4f0*/  F2FP.F16.E4M3.UNPACK_B R62, R64.H1 ;  /* 0x00000040ff3e723e */ /* 0x000fe200030006ff */
[----:B------:R-:W-:-:S02]  /*b500*/  HADD2.F32 R49, -RZ, R49.H1_H1 ;  /* 0x30000031ff317230 */ /* 0x000fc40000004100 */
[CC--:B------:R-:W-:Y:S01]  /*b510*/  FFMA.FTZ R55, R61.reuse, R97.reuse, -R55 ;  /* 0x000000613d377223 */ /* 0x0c0fe20000010837 */
[----:B------:R-:W-:Y:S01]  /*b520*/  FMUL.FTZ R61, R61, R96 ;  /* 0x000000603d3d7220 */ /* 0x000fe20000410000 */
[--C-:B------:R-:W-:Y:S01]  /*b530*/  HADD2.F32 R96, -RZ, R63.reuse.H0_H0 ;  /* 0x2000003fff607230 */ /* 0x100fe20000004100 */
[----:B------:R-:W-:Y:S01]  /*b540*/  F2FP.SATFINITE.E4M3.F32.PACK_AB_MERGE_C R48, R65, R48, RZ ;  /* 0x000000304130723e */ /* 0x000fe200048070ff */
[----:B------:R-:W-:Y:S02]  /*b550*/  HADD2.F32 R63, -RZ, R63.H1_H1 ;  /* 0x3000003fff3f7230 */ /* 0x000fe40000004100 */
[----:B------:R-:W-:Y:S01]  /*b560*/  FFMA.FTZ R51, R51, R97, R61 ;  /* 0x0000006133337223 */ /* 0x000fe2000001003d */
[----:B------:R-:W-:Y:S01]  /*b570*/  F2FP.F16.E4M3.UNPACK_B R61, R67.H1 ;  /* 0x00000043ff3d723e */ /* 0x000fe200030006ff */
[--C-:B------:R-:W-:Y:S01]  /*b580*/  HADD2.F32 R67, -RZ, R50.reuse.H0_H0 ;  /* 0x20000032ff437230 */ /* 0x100fe20000004100 */
[----:B------:R-:W-:Y:S01]  /*b590*/  F2FP.F16.E4M3.UNPACK_B R65, R175.H1 ;  /* 0x000000afff41723e */ /* 0x000fe200030006ff */
[----:B------:R-:W-:Y:S01]  /*b5a0*/  HADD2.F32 R50, -RZ, R50.H1_H1 ;  /* 0x30000032ff327230 */ /* 0x000fe20000004100 */
[----:B------:R-:W-:Y:S01]  /*b5b0*/  F2FP.F16.E4M3.UNPACK_B R64, R64 ;  /* 0x00000040ff40723e */ /* 0x000fe200020006ff */
[----:B------:R-:W-:-:S02]  /*b5c0*/  HADD2.F32 R97, -RZ, R61.H0_H0 ;  /* 0x2000003dff617230 */ /* 0x000fc40000004100 */
[----:B------:R-:W-:Y:S01]  /*b5d0*/  FMUL.FTZ R177, R67, R99 ;  /* 0x0000006343b17220 */ /* 0x000fe20000410000 */
[----:B------:R-:W-:Y:S01]  /*b5e0*/  HADD2.F32 R61, -RZ, R61.H1_H1 ;  /* 0x3000003dff3d7230 */ /* 0x000fe20000004100 */
[----:B------:R-:W-:Y:S01]  /*b5f0*/  F2FP.F16.E4M3.UNPACK_B R175, R175 ;  /* 0x000000afffaf723e */ /* 0x000fe200020006ff */
        /* <DEDUP_REMOVED lines=9> */
[----:B------:R-:W-:Y:S01]  /*b690*/  IMAD.MOV.U32 R49, RZ, RZ, R52 ;  /* 0x000000ffff317224 */ /* 0x000fe200078e0034 */
[-C--:B------:R-:W-:Y:S01]  /*b6a0*/  F2FP.F16.E4M3.UNPACK_B R52, R173.reuse.H1 ;  /* 0x000000adff34723e */ /* 0x080fe200030006ff */
[--C-:B------:R-:W-:Y:S01]  /*b6b0*/  HADD2.F32 R63, -RZ, R62.reuse.H0_H0 ;  /* 0x2000003eff3f7230 */ /* 0x100fe20000004100 */
[----:B------:R-:W-:Y:S01]  /*b6c0*/  F2FP.F16.E4M3.UNPACK_B R173, R173 ;  /* 0x000000adffad723e */ /* 0x000fe200020006ff */
[----:B------:R-:W-:Y:S01]  /*b6d0*/  HADD2.F32 R62, -RZ, R62.H1_H1 ;  /* 0x3000003eff3e7230 */ /* 0x000fe20000004100 */
[-C--:B------:R-:W-:Y:S01]  /*b6e0*/  F2FP.F16.E4M3.UNPACK_B R61, R49.reuse.H1 ;  /* 0x00000031ff3d723e */ /* 0x080fe200030006ff */
[--C-:B------:R-:W-:Y:S01]  /*b6f0*/  HADD2.F32 R99, -RZ, R52.reuse.H0_H0 ;  /* 0x20000034ff637230 */ /* 0x100fe20000004100 */
[----:B------:R-:W-:Y:S01]  /*b700*/  F2FP.F16.E4M3.UNPACK_B R49, R49 ;  /* 0x00000031ff31723e */ /* 0x000fe200020006ff */
[----:B------:R-:W-:Y:S01]  /*b710*/  HADD2.F32 R52, -RZ, R52.H1_H1 ;  /* 0x30000034ff347230 */ /* 0x000fe20000004100 */
[----:B------:R-:W-:Y:S01]  /*b720*/  F2FP.SATFINITE.E4M3.F32.PACK_AB_MERGE_C R67, R67, R177, RZ ;  /* 0x000000b14343723e */ /* 0x000fe200048070ff */
[----:B------:R-:W-:-:S02]  /*b730*/  HADD2.F32 R94, -RZ, R61.H0_H0 ;  /* 0x2000003dff5e7230 */ /* 0x000fc40000004100 */
[----:B------:R-:W-:Y:S01]  /*b740*/  FMUL.FTZ R96, R63, R99 ;  /* 0x000000633f607220 */ /* 0x000fe20000410000 */
[----:B------:R-:W-:Y:S01]  /*b750*/  HADD2.F32 R61, -RZ, R61.H1_H1 ;  /* 0x3000003dff3d7230 */ /* 0x000fe20000004100 */
[----:B------:R-:W-:Y:S01]  /*b760*/  F2FP.SATFINITE.E4M3.F32.PACK_AB_MERGE_C R50, R50, R97, RZ ;  /* 0x000000613232723e */ /* 0x000fe200048070ff */
[C---:B------:R-:W-:Y:S01]  /*b770*/  FMUL.FTZ R99, R94.reuse, R99 ;  /* 0x000000635e637220 */ /* 0x040fe20000410000 */
[-C--:B------:R-:W-:Y:S01]  /*b780*/  FFMA.FTZ R96, R94, R95.reuse, -R96 ;  /* 0x0000005f5e607223 */ /* 0x080fe20000010860 */
[----:B------:R-:W-:Y:S02]  /*b790*/  F2FP.SATFINITE.E4M3.F32.PACK_AB_MERGE_C R55, R55, R178, R67 ;  /* 0x000000b23737723e */ /* 0x000fe40004807043 */
        /* <DEDUP_REMOVED lines=19> */
[CC--:B------:R-:W-:Y:S01]  /*b8d0*/  FMUL.FTZ R62, R64.reuse, R173.reuse ;  /* 0x000000ad403e7220 */ /* 0x0c0fe20000410000 */
[----:B------:R-:W-:Y:S01]  /*b8e0*/  F2FP.F16.E4M3.UNPACK_B R63, R66.H1 ;  /* 0x00000042ff3f723e */ /* 0x000fe200030006ff */
[C---:B------:R-:W-:Y:S01]  /*b8f0*/  FMUL.FTZ R173, R49.reuse, R173 ;  /* 0x000000ad31ad7220 */ /* 0x040fe20000410000 */
[----:B------:R-:W-:Y:S01]  /*b900*/  F2FP.F16.E4M3.UNPACK_B R65, R176.H1 ;  /* 0x000000b0ff41723e */ /* 0x000fe200030006ff */
[-C--:B------:R-:W-:Y:S01]  /*b910*/  FFMA.FTZ R62, R49, R175.reuse, -R62 ;  /* 0x000000af313e7223 */ /* 0x080fe2000001083e */
[----:B------:R-:W-:Y:S01]  /*b920*/  F2FP.F16.E4M3.UNPACK_B R66, R66 ;  /* 0x00000042ff42723e */ /* 0x000fe200020006ff */
[----:B------:R-:W-:Y:S01]  /*b930*/  FFMA.FTZ R49, R64, R175, R173 ;  /* 0x000000af40317223 */ /* 0x000fe200000100ad */
[----:B------:R-:W-:Y:S01]  /*b940*/  HADD2.F32 R64, -RZ, R63.H0_H0 ;  /* 0x2000003fff407230 */ /* 0x000fe20000004100 */
[----:B------:R-:W-:Y:S01]  /*b950*/  F2FP.F16.E4M3.UNPACK_B R176, R176 ;  /* 0x000000b0ffb0723e */ /* 0x000fe200020006ff */
[----:B------:R-:W-:Y:S01]  /*b960*/  HADD2.F32 R173, -RZ, R65.H0_H0 ;  /* 0x20000041ffad7230 */ /* 0x000fe20000004100 */
[----:B------:R-:W-:Y:S01]  /*b970*/  F2FP.SATFINITE.E4M3.F32.PACK_AB_MERGE_C R94, R62, R94, R61 ;  /* 0x0000005e3e5e723e */ /* 0x000fe2000480703d */
[----:B------:R-:W-:Y:S01]  /*b980*/  IMAD.MOV.U32 R61, RZ, RZ, R54 ;  /* 0x000000ffff3d7224 */ /* 0x000fe200078e0036 */
[-C--:B------:R-:W-:Y:S01]  /*b990*/  F2FP.F16.E4M3.UNPACK_B R54, R174.reuse.H1 ;  /* 0x000000aeff36723e */ /* 0x080fe200030006ff */
[----:B------:R-:W-:Y:S01]  /*b9a0*/  HADD2.F32 R63, -RZ, R63.H1_H1 ;  /* 0x3000003fff3f7230 */ /* 0x000fe20000004100 */
        /* <DEDUP_REMOVED lines=10> */
[----:B------:R-:W-:Y:S01]  /*ba50*/  F2FP.SATFINITE.E4M3.F32.PACK_AB_MERGE_C R49, R49, R95, R52 ;  /* 0x0000005f3131723e */ /* 0x000fe20004807034 */
[----:B------:R-:W-:Y:S02]  /*ba60*/  IMAD.MOV.U32 R52, RZ, RZ, R94 ;  /* 0x000000ffff347224 */ /* 0x000fe400078e005e */
[C---:B------:R-:W-:Y:S01]  /*ba70*/  FMUL.FTZ R177, R96.reuse, R177 ;  /* 0x000000b160b17220 */ /* 0x040fe20000410000 */
[----:B------:R-:W-:-:S03]  /*ba80*/  FFMA.FTZ R175, R96, R173, -R175 ;  /* 0x000000ad60af7223 */ /* 0x000fc600000108af */
[----:B------:R-:W-:Y:S01]  /*ba90*/  FFMA.FTZ R177, R64, R173, R177 ;  /* 0x000000ad40b17223 */ /* 0x000fe200000100b1 */
[CC--:B------:R-:W-:Y:S01]  /*baa0*/  FMUL.FTZ R64, R63.reuse, R54.reuse ;  /* 0x000000363f407220 */ /* 0x0c0fe20000410000 */
[C---:B------:R-:W-:Y:S01]  /*bab0*/  FMUL.FTZ R54, R62.reuse, R54 ;  /* 0x000000363e367220 */ /* 0x040fe20000410000 */
[----:B------:R-:W-:Y:S02]  /*bac0*/  HADD2.F32 R173, -RZ, R174.H0_H0 ;  /* 0x200000aeffad7230 */ /* 0x000fe40000004100 */
[-C--:B------:R-:W-:Y:S01]  /*bad0*/  FFMA.FTZ R62, R62, R65.reuse, -R64 ;  /* 0x000000413e3e7223 */ /* 0x080fe20000010840 */
[----:B------:R-:W-:Y:S01]  /*bae0*/  FFMA.FTZ R54, R63, R65, R54 ;  /* 0x000000413f367223 */ /* 0x000fe20000010036 */
[----:B------:R-:W-:Y:S02]  /*baf0*/  HADD2.F32 R63, -RZ, R66.H0_H0 ;  /* 0x20000042ff3f7230 */ /* 0x000fe40000004100 */
        /* <DEDUP_REMOVED lines=12> */
[----:B------:R-:W-:Y:S01]  /*bbc0*/  F2FP.SATFINITE.E4M3.F32.PACK_AB_MERGE_C R54, R54, R177, RZ ;  /* 0x000000b13636723e */ /* 0x000fe200048070ff */
[----:B------:R-:W-:Y:S01]  /*bbd0*/  FMUL.FTZ R174, R61, R174 ;  /* 0x000000ae3dae7220 */ /* 0x000fe20000410000 */
[----:B------:R-:W-:Y:S01]  /*bbe0*/  F2FP.SATFINITE.E4M3.F32.PACK_AB_MERGE_C R65, R53, R60, R48 ;  /* 0x0000003c3541723e */ /* 0x000fe20004807030 */
[-C--:B------:R-:W-:Y:S01]  /*bbf0*/  FFMA.FTZ R63, R61, R176.reuse, -R63 ;  /* 0x000000b03d3f7223 */ /* 0x080fe2000001083f */
[----:B------:R-:W-:Y:S02]  /*bc00*/  IMAD.MOV.U32 R53, RZ, RZ, R93 ;  /* 0x000000ffff357224 */ /* 0x000fe400078e005d */
[----:B------:R-:W-:Y:S01]  /*bc10*/  FFMA.FTZ R174, R66, R176, R174 ;  /* 0x000000b042ae7223 */ /* 0x000fe200000100ae */
[----:B------:R-:W-:Y:S02]  /*bc20*/  MOV R64, R49 ;  /* 0x0000003100407202 */ /* 0x000fe40000000f00 */
[----:B------:R-:W-:-:S02]  /*bc30*/  F2FP.SATFINITE.E4M3.F32.PACK_AB_MERGE_C R62, R63, R96, R62 ;  /* 0x000000603f3e723e */ /* 0x000fc4000480703e */
[----:B------:R-:W-:-:S03]  /*bc40*/  F2FP.SATFINITE.E4M3.F32.PACK_AB_MERGE_C R173, R174, R173, R54 ;  /* 0x000000adaead723e */ /* 0x000fc60004807036 */
[----:B------:R-:W-:Y:S02]  /*bc50*/  IMAD.MOV.U32 R54, RZ, RZ, R62 ;  /* 0x000000ffff367224 */ /* 0x000fe400078e003e */
[----:B------:R-:W-:-:S07]  /*bc60*/  IMAD.MOV.U32 R66, RZ, RZ, R173 ;  /* 0x000000ffff427224 */ /* 0x000fce00078e00ad */
.L_x_3546:
[----:B------:R-:W-:Y:S05]  /*bc70*/  BSYNC B3 ;  /* 0x0000000000037941 */ /* 0x000fea0003800000 */
.L_x_3545:
        /* <DEDUP_REMOVED lines=9> */
[----:B-1----:R3:W-:Y:S01]  /*bd10*/  STG.E.128 desc[UR54][R48.64], R52 ;  /* 0x0000003430007986 */ /* 0x0027e2000c101d36 */
[----:B------:R-:W-:-:S05]  /*bd20*/  @!P4 IMAD.X R51, R60, 0x1, R125, P5 ;  /* 0x000000013c33c824 */ /* 0x000fca00028e067d */
[----:B0-----:R3:W-:Y:S03]  /*bd30*/  @!P4 STG.E.128 desc[UR54][R50.64], R64 ;  /* 0x000000403200c986 */ /* 0x0017e6000c101d36 */
.L_x_3544:
[----:B------:R-:W-:Y:S05]  /*bd40*/  BSYNC B2 ;  /* 0x0000000000027941 */ /* 0x000fea0003800000 */
.L_x_3543:
[----:B------:R-:W-:-:S13]  /*bd50*/  ISETP.NE.AND P4, PT, R36, RZ, PT ;  /* 0x000000ff2400720c */ /* 0x000fda0003f85270 */
[----:B------:R-:W-:Y:S05]  /*bd60*/  @!P4 BRA `(.L_x_3538) ;  /* 0x000000100000c947 */ /* 0x000fea0003800000 */
[----:B---3--:R-:W3:Y:S01]  /*bd70*/  LDL R48, [R1+0x8] ;  /* 0x0000080001307983 */ /* 0x008ee20000100800 */
[----:B------:R-:W-:Y:S01]  /*bd80*/  ISETP.GE.AND P4, PT, R6, R133, PT ;  /* 0x000000850600720c */ /* 0x000fe20003f86270 */
[----:B------:R-:W-:Y:S01]  /*bd90*/  BSSY B2, `(.L_x_3547) ;  /* 0x00000f1000027945 */ /* 0x000fe20003800000 */
[----:B---3--:R-:W-:-:S04]  /*bda0*/  LOP3.LUT P5, RZ, R48, 0x1, RZ, 0xc0, !PT ;  /* 0x0000000130ff7812 */ /* 0x008fc800078ac0ff */
[----:B------:R-:W-:-:S04]  /*bdb0*/  SEL R48, R121, R162, !P5 ;  /* 0x000000a279307207 */ /* 0x000fc80006800000 */
[----:B------:R-:W-:-:S04]  /*bdc0*/  SHF.R.S32.HI R49, RZ, 0x1f, R48 ;  /* 0x0000001fff317819 */ /* 0x000fc80000011430 */
[----:B------:R-:W-:-:S04]  /*bdd0*/  LEA.HI R49, R49, R48, RZ, 0x5 ;  /* 0x0000003031317211 */ /* 0x000fc800078f28ff */
[----:B------:R-:W-:-:S04]  /*bde0*/  LEA.HI.SX32 R49, R49, R28, 0x1b ;  /* 0x0000001c31317211 */ /* 0x000fc800078fdaff */
[----:B------:R-:W-:Y:S01]  /*bdf0*/  SHF.R.S32.HI R48, RZ, 0x1f, R49 ;  /* 0x0000001fff307819 */ /* 0x000fe20000011431 */
[----:B------:R-:W-:-:S03]  /*be00*/  IMAD.SHL.U32 R60, R49, 0x10, RZ ;  /* 0x00000010313c7824 */ /* 0x000fc600078e00ff */
[----:B------:R-:W-:Y:S02]  /*be10*/  LEA.HI R48, R48, R49, RZ, 0x2 ;  /* 0x0000003130307211 */ /* 0x000fe400078f10ff */
[----:B------:R-:W-:Y:S02]  /*be20*/  LOP3.LUT R49, R227, 0x30, R60, 0xf8, !PT ;  /* 0x00000030e3317812 */ /* 0x000fe400078ef83c */
[----:B------:R-:W-:Y:S02]  /*be30*/  SHF.R.S32.HI R48, RZ, 0x2, R48 ;  /* 0x00000002ff307819 */ /* 0x000fe40000011430 */
[----:B------:R-:W-:-:S03]  /*be40*/  LOP3.LUT R49, R49, R228, RZ, 0x3c, !PT ;  /* 0x000000e431317212 */ /* 0x000fc600078e3cff */
[----:B------:R-:W-:-:S04]  /*be50*/  IMAD R48, R48, 0x2800, R229 ;  /* 0x0000280030307824 */ /* 0x000fc800078e02e5 */
[----:B------:R-:W-:Y:S02]  /*be60*/  IMAD.IADD R48, R48, 0x1, R49 ;  /* 0x0000000130307824 */ /* 0x000fe400078e0231 */
[C---:B------:R-:W-:Y:S02]  /*be70*/  IMAD R49, R17.reuse, 0x7800, R142 ;  /* 0x0000780011317824 */ /* 0x040fe400078e028e */
[----:B------:R-:W-:-:S03]  /*be80*/  IMAD R51, R17, 0x7800, R48 ;  /* 0x0000780011337824 */ /* 0x000fc600078e0230 */
[C---:B------:R-:W-:Y:S01]  /*be90*/  IADD3 R49, R16.reuse, R49, RZ ;  /* 0x0000003110317210 */ /* 0x040fe20007ffe0ff */
[----:B-1----:R-:W-:-:S05]  /*bea0*/  IMAD.IADD R52, R16, 0x1, R51 ;  /* 0x0000000110347824 */ /* 0x002fca00078e0233 */
[----:B------:R-:W0:Y:S04]  /*beb0*/  LDS.128 R48, [R49+0x24200] ;  /* 0x0242000031307984 */ /* 0x000e280000000c00 */
[----:B------:R-:W1:Y:S01]  /*bec0*/  LDS.128 R52, [R52+0x24200] ;  /* 0x0242000034347984 */ /* 0x000e620000000c00 */
[----:B------:R-:W-:Y:S05]  /*bed0*/  @P4 BRA `(.L_x_3548) ;  /* 0x0000000c00704947 */ /* 0x000fea0003800000 */
[----:B------:R-:W-:Y:S02]  /*bee0*/  LOP3.LUT R46, R45, 0xff, RZ, 0xc0, !PT ;  /* 0x000000ff2d2e7812 */ /* 0x000fe400078ec0ff */
[----:B------:R-:W-:Y:S02]  /*bef0*/  SHF.R.U32.HI R64, RZ, 0x18, R45 ;  /* 0x00000018ff407819 */ /* 0x000fe4000001162d */
[----:B------:R-:W-:Y:S02]  /*bf00*/  SHF.R.U32.HI R58, RZ, 0x8, R47 ;  /* 0x00000008ff3a7819 */ /* 0x000fe4000001162f */
[----:B------:R-:W-:Y:S02]  /*bf10*/  SHF.R.U32.HI R63, RZ, 0x8, R57 ;  /* 0x00000008ff3f7819 */ /* 0x000fe40000011639 */
[--C-:B------:R-:W-:Y:S01]  /*bf20*/  SHF.R.U32.HI R44, RZ, 0x10, R45.reuse ;  /* 0x00000010ff2c7819 */ /* 0x100fe2000001162d */
[----:B------:R-:W-:Y:S01]  /*bf30*/  IMAD.SHL.U32 R58, R58, 0x100, RZ ;  /* 0x000001003a3a7824 */ /* 0x000fe200078e00ff */
[----:B------:R-:W-:Y:S01]  /*bf40*/  SHF.R.U32.HI R56, RZ, 0x8, R45 ;  /* 0x00000008ff387819 */ /* 0x000fe2000001162d */
[----:B------:R-:W-:Y:S01]  /*bf50*/  IMAD.SHL.U32 R63, R63, 0x100, RZ ;  /* 0x000001003f3f7824 */ /* 0x000fe200078e00ff */
[----:B------:R-:W-:-:S02]  /*bf60*/  LOP3.LUT R61, R47, 0xff, RZ, 0xc0, !PT ;  /* 0x000000ff2f3d7812 */ /* 0x000fc400078ec0ff */
[----:B------:R-:W-:Y:S01]  /*bf70*/  SHF.R.U32.HI R65, RZ, 0x18, R47 ;  /* 0x00000018ff417819 */ /* 0x000fe2000001162f */
[----:B------:R-:W-:Y:S01]  /*bf80*/  IMAD.SHL.U32 R56, R56, 0x100, RZ ;  /* 0x0000010038387824 */ /* 0x000fe200078e00ff */
[----:B------:R-:W-:Y:S02]  /*bf90*/  SHF.R.U32.HI R62, RZ, 0x10, R57 ;  /* 0x00000010ff3e7819 */ /* 0x000fe40000011639 */
[----:B------:R-:W-:Y:S02]  /*bfa0*/  LOP3.LUT R66, R57, 0xff, RZ, 0xc0, !PT ;  /* 0x000000ff39427812 */ /* 0x000fe400078ec0ff */
[----:B------:R-:W-:Y:S02]  /*bfb0*/  SHF.R.U32.HI R45, RZ, 0x10, R47 ;  /* 0x00000010ff2d7819 */ /* 0x000fe4000001162f */
[----:B------:R-:W-:Y:S02]  /*bfc0*/  SHF.R.U32.HI R57, RZ, 0x18, R57 ;  /* 0x00000018ff397819 */ /* 0x000fe40000011639 */
[----:B------:R-:W-:-:S02]  /*bfd0*/  PRMT R64, R64, 0x654, R46 ;  /* 0x0000065440407816 */ /* 0x000fc4000000002e */
[--C-:B------:R-:W-:Y:S02]  /*bfe0*/  SHF.R.U32.HI R46, RZ, 0x10, R59.reuse ;  /* 0x00000010ff2e7819 */ /* 0x100fe4000001163b */
[--C-:B------:R-:W-:Y:S02]  /*bff0*/  SHF.R.U32.HI R47, RZ, 0x8, R59.reuse ;  /* 0x00000008ff2f7819 */ /* 0x100fe4000001163b */
[----:B------:R-:W-:Y:S01]  /*c000*/  LOP3.LUT R67, R59, 0xff, RZ, 0xc0, !PT ;  /* 0x000000ff3b437812 */ /* 0x000fe200078ec0ff */
[----:B------:R-:W-:Y:S01]  /*c010*/  IMAD.U32 R46, R46, 0x10000, RZ ;  /* 0x000100002e2e7824 */ /* 0x000fe200078e00ff */
[----:B------:R-:W-:Y:S02]  /*c020*/  SHF.R.U32.HI R59, RZ, 0x18, R59 ;  /* 0x00000018ff3b7819 */ /* 0x000fe4000001163b */
[----:B------:R-:W-:Y:S02]  /*c030*/  PRMT R61, R65, 0x654, R61 ;  /* 0x00000654413d7816 */ /* 0x000fe4000000003d */
[----:B------:R-:W-:-:S02]  /*c040*/  PRMT R66, R57, 0x654, R66 ;  /* 0x0000065439427816 */ /* 0x000fc40000000042 */
[----:B------:R-:W-:Y:S02]  /*c050*/  PRMT R57, R59, 0x654, R67 ;  /* 0x000006543b397816 */ /* 0x000fe40000000043 */
[----:B------:R-:W-:Y:S01]  /*c060*/  LOP3.LUT R59, R61, 0xff00, R58, 0xf8, !PT ;  /* 0x0000ff003d3b7812 */ /* 0x000fe200078ef83a */
[----:B0-----:R-:W-:Y:S01]  /*c070*/  IMAD.MOV.U32 R58, RZ, RZ, R49 ;  /* 0x000000ffff3a7224 */ /* 0x001fe200078e0031 */
[----:B------:R-:W-:Y:S01]  /*c080*/  LOP3.LUT R61, R66, 0xff00, R63, 0xf8, !PT ;  /* 0x0000ff00423d7812 */ /* 0x000fe200078ef83f */
[----:B------:R-:W-:Y:S01]  /*c090*/  IMAD.U32 R63, R44, 0x10000, RZ ;  /* 0x000100002c3f7824 */ /* 0x000fe200078e00ff */
[----:B------:R-:W-:Y:S01]  /*c0a0*/  LOP3.LUT R56, R64, 0xff00, R56, 0xf8, !PT ;  /* 0x0000ff0040387812 */ /* 0x000fe200078ef838 */
[----:B------:R-:W-:Y:S01]  /*c0b0*/  IMAD.U32 R44, R62, 0x10000, RZ ;  /* 0x000100003e2c7824 */ /* 0x000fe200078e00ff */
[----:B------:R-:W-:Y:S02]  /*c0c0*/  F2FP.F16.E4M3.UNPACK_B R49, R58 ;  /* 0x0000003aff31723e */ /* 0x000fe400020006ff */
[----:B------:R-:W-:-:S02]  /*c0d0*/  LOP3.LUT R63, R56, 0xff0000, R63, 0xf8, !PT ;  /* 0x00ff0000383f7812 */ /* 0x000fc400078ef83f */
[----:B------:R-:W-:Y:S01]  /*c0e0*/  LOP3.LUT R44, R61, 0xff0000, R44, 0xf8, !PT ;  /* 0x00ff00003d2c7812 */ /* 0x000fe200078ef82c */
[--C-:B------:R-:W-:Y:S01]  /*c0f0*/  HADD2.F32 R62, -RZ, R49.reuse.H0_H0 ;  /* 0x20000031ff3e7230 */ /* 0x100fe20000004100 */
[----:B-1----:R-:W-:Y:S01]  /*c100*/  MOV R56, R53 ;  /* 0x0000003500387202 */ /* 0x002fe20000000f00 */
[----:B------:R-:W-:Y:S01]  /*c110*/  HADD2.F32 R49, -RZ, R49.H1_H1 ;  /* 0x30000031ff317230 */ /* 0x000fe20000004100 */
        /* <DEDUP_REMOVED lines=8> */
[----:B------:R-:W-:Y:S02]  /*c1a0*/  HADD2.F32 R64, -RZ, R64.H1_H1 ;  /* 0x30000040ff407230 */ /* 0x000fe40000004100 */
[CC--:B------:R-:W-:Y:S01]  /*c1b0*/  FMUL.FTZ R92, R53.reuse, R67.reuse ;  /* 0x00000043355c7220 */ /* 0x0c0fe20000410000 */
        /* <DEDUP_REMOVED lines=13> */
[--C-:B------:R-:W-:Y:S02]  /*c290*/  HADD2.F32 R44, -RZ, R64.reuse.H0_H0 ;  /* 0x20000040ff2c7230 */ /* 0x100fe40000004100 */
[----:B------:R-:W-:Y:S02]  /*c2a0*/  HADD2.F32 R67, -RZ, R65.H0_H0 ;  /* 0x20000041ff437230 */ /* 0x000fe40000004100 */
[----:B------:R-:W-:-:S02]  /*c2b0*/  HADD2.F32 R64, -RZ, R64.H1_H1 ;  /* 0x30000040ff407230 */ /* 0x000fc40000004100 */
[----:B------:R-:W-:Y:S02]  /*c2c0*/  HADD2.F32 R65, -RZ, R65.H1_H1 ;  /* 0x30000041ff417230 */ /* 0x000fe40000004100 */
[-C--:B------:R-:W-:Y:S01]  /*c2d0*/  FMUL.FTZ R92, R44, R67.reuse ;  /* 0x000000432c5c7220 */ /* 0x080fe20000410000 */
[----:B------:R-:W-:-:S03]  /*c2e0*/  FMUL.FTZ R67, R56, R67 ;  /* 0x0000004338437220 */ /* 0x000fc60000410000 */
[-C--:B------:R-:W-:Y:S01]  /*c2f0*/  FFMA.FTZ R56, R56, R66.reuse, -R92 ;  /* 0x0000004238387223 */ /* 0x080fe2000001085c */
[----:B------:R-:W-:Y:S01]  /*c300*/  FFMA.FTZ R44, R44, R66, R67 ;  /* 0x000000422c2c7223 */ /* 0x000fe20000010043 */
[----:B------:R-:W-:Y:S02]  /*c310*/  HADD2.F32 R66, -RZ, R58.H1_H1 ;  /* 0x3000003aff427230 */ /* 0x000fe40000004100 */
[----:B------:R-:W-:Y:S02]  /*c320*/  HADD2.F32 R58, -RZ, R63.H1_H1 ;  /* 0x3000003fff3a7230 */ /* 0x000fe40000004100 */
[-C--:B------:R-:W-:Y:S01]  /*c330*/  FMUL.FTZ R63, R64, R65.reuse ;  /* 0x00000041403f7220 */ /* 0x080fe20000410000 */
[----:B------:R-:W-:-:S03]  /*c340*/  FMUL.FTZ R65, R66, R65 ;  /* 0x0000004142417220 */ /* 0x000fc60000410000 */
[-C--:B------:R-:W-:Y:S01]  /*c350*/  FFMA.FTZ R63, R66, R58.reuse, -R63 ;  /* 0x0000003a423f7223 */ /* 0x080fe2000001083f */
[----:B------:R-:W-:Y:S01]  /*c360*/  FFMA.FTZ R58, R64, R58, R65 ;  /* 0x0000003a403a7223 */ /* 0x000fe20000010041 */
[----:B------:R-:W-:-:S03]  /*c370*/  IMAD.SHL.U32 R64, R47, 0x100, RZ ;  /* 0x000001002f407824 */ /* 0x000fc600078e00ff */
[----:B------:R-:W-:Y:S02]  /*c380*/  F2FP.SATFINITE.E4M3.F32.PACK_AB_MERGE_C R56, R63, R56, RZ ;  /* 0x000000383f38723e */ /* 0x000fe400048070ff */
[----:B------:R-:W-:Y:S02]  /*c390*/  F2FP.SATFINITE.E4M3.F32.PACK_AB_MERGE_C R44, R58, R44, RZ ;  /* 0x0000002c3a2c723e */ /* 0x000fe400048070ff */
[----:B------:R-:W-:Y:S01]  /*c3a0*/  LOP3.LUT R47, R57, 0xff00, R64, 0xf8, !PT ;  /* 0x0000ff00392f7812 */ /* 0x000fe200078ef840 */
[----:B------:R-:W-:Y:S01]  /*c3b0*/  IMAD.U32 R64, R45, 0x10000, RZ ;  /* 0x000100002d407824 */ /* 0x000fe200078e00ff */
[----:B------:R-:W-:Y:S02]  /*c3c0*/  F2FP.SATFINITE.E4M3.F32.PACK_AB_MERGE_C R61, R61, R62, R56 ;  /* 0x0000003e3d3d723e */ /* 0x000fe40004807038 */
[----:B------:R-:W-:Y:S01]  /*c3d0*/  LOP3.LUT R45, R47, 0xff0000, R46, 0xf8, !PT ;  /* 0x00ff00002f2d7812 */ /* 0x000fe200078ef82e */
[----:B------:R-:W-:Y:S01]  /*c3e0*/  IMAD.MOV.U32 R46, RZ, RZ, R55 ;  /* 0x000000ffff2e7224 */ /* 0x000fe200078e0037 */
[----:B------:R-:W-:Y:S01]  /*c3f0*/  LOP3.LUT R57, R59, 0xff0000, R64, 0xf8, !PT ;  /* 0x00ff00003b397812 */ /* 0x000fe200078ef840 */
[----:B------:R-:W-:Y:S01]  /*c400*/  IMAD.MOV.U32 R59, RZ, RZ, R51 ;  /* 0x000000ffff3b7224 */ /* 0x000fe200078e0033 */
[----:B------:R-:W-:-:S02]  /*c410*/  F2FP.F16.E4M3.UNPACK_B R64, R45 ;  /* 0x0000002dff40723e */ /* 0x000fc400020006ff */
[-C--:B------:R-:W-:Y:S02]  /*c420*/  F2FP.F16.E4M3.UNPACK_B R47, R46.reuse ;  /* 0x0000002eff2f723e */ /* 0x080fe400020006ff */
[----:B------:R-:W-:Y:S01]  /*c430*/  F2FP.F16.E4M3.UNPACK_B R51, R59 ;  /* 0x0000003bff33723e */ /* 0x000fe200020006ff */
[----:B------:R-:W-:Y:S01]  /*c440*/  HADD2.F32 R55, -RZ, R64.H0_H0 ;  /* 0x20000040ff377230 */ /* 0x000fe20000004100 */
[----:B------:R-:W-:Y:S01]  /*c450*/  F2FP.F16.E4M3.UNPACK_B R65, R57 ;  /* 0x00000039ff41723e */ /* 0x000fe200020006ff */
[----:B------:R-:W-:Y:S01]  /*c460*/  HADD2.F32 R66, -RZ, R47.H0_H0 ;  /* 0x2000002fff427230 */ /* 0x000fe20000004100 */
[----:B------:R-:W-:Y:S01]  /*c470*/  F2FP.F16.E4M3.UNPACK_B R46, R46.H1 ;  /* 0x0000002eff2e723e */ /* 0x000fe200030006ff */
        /* <DEDUP_REMOVED lines=10> */
[----:B------:R-:W-:Y:S02]  /*c520*/  HADD2.F32 R55, -RZ, R51.H1_H1 ;  /* 0x30000033ff377230 */ /* 0x000fe40000004100 */
[----:B------:R-:W-:Y:S01]  /*c530*/  FMUL.FTZ R51, R47, R64 ;  /* 0x000000402f337220 */ /* 0x000fe20000410000 */
[----:B------:R-:W-:Y:S01]  /*c540*/  F2FP.F16.E4M3.UNPACK_B R57, R57.H1 ;  /* 0x00000039ff39723e */ /* 0x000fe200030006ff */
[----:B------:R-:W-:Y:S01]  /*c550*/  HADD2.F32 R67, -RZ, R45.H0_H0 ;  /* 0x2000002dff437230 */ /* 0x000fe20000004100 */
[----:B------:R-:W-:Y:S01]  /*c560*/  F2FP.F16.E4M3.UNPACK_B R56, R52.H1 ;  /* 0x00000034ff38723e */ /* 0x000fe200030006ff */
        /* <DEDUP_REMOVED lines=8> */
[----:B------:R-:W-:Y:S01]  /*c5f0*/  F2FP.F16.E4M3.UNPACK_B R52, R52 ;  /* 0x00000034ff34723e */ /* 0x000fe200020006ff */
[----:B------:R-:W-:Y:S01]  /*c600*/  HADD2.F32 R46, -RZ, R46.H1_H1 ;  /* 0x3000002eff2e7230 */ /* 0x000fe20000004100 */
[----:B------:R-:W-:Y:S01]  /*c610*/  F2FP.F16.E4M3.UNPACK_B R169, R169 ;  /* 0x000000a9ffa9723e */ /* 0x000fe200020006ff */
[--C-:B------:R-:W-:Y:S02]  /*c620*/  HADD2.F32 R65, -RZ, R55.reuse.H0_H0 ;  /* 0x20000037ff417230 */ /* 0x100fe40000004100 */
[----:B------:R-:W-:Y:S01]  /*c630*/  FMUL.FTZ R92, R59, R67 ;  /* 0x000000433b5c7220 */ /* 0x000fe20000410000 */
[----:B------:R-:W-:Y:S01]  /*c640*/  HADD2.F32 R55, -RZ, R55.H1_H1 ;  /* 0x30000037ff377230 */ /* 0x000fe20000004100 */
[----:B------:R-:W-:Y:S01]  /*c650*/  F2FP.SATFINITE.E4M3.F32.PACK_AB_MERGE_C R53, R49, R53, R44 ;  /* 0x000000353135723e */ /* 0x000fe2000480702c */
[----:B------:R-:W-:-:S02]  /*c660*/  HADD2.F32 R57, -RZ, R57.H1_H1 ;  /* 0x30000039ff397230 */ /* 0x000fc40000004100 */
[CC--:B------:R-:W-:Y:S01]  /*c670*/  FFMA.FTZ R92, R65.reuse, R64.reuse, -R92 ;  /* 0x00000040415c7223 */ /* 0x0c0fe2000001085c */
[----:B------:R-:W-:Y:S01]  /*c680*/  FMUL.FTZ R65, R65, R67 ;  /* 0x0000004341417220 */ /* 0x000fe20000410000 */
[--C-:B------:R-:W-:Y:S02]  /*c690*/  HADD2.F32 R63, -RZ, R58.reuse.H0_H0 ;  /* 0x2000003aff3f7230 */ /* 0x100fe40000004100 */
[----:B------:R-:W-:Y:S02]  /*c6a0*/  HADD2.F32 R58, -RZ, R58.H1_H1 ;  /* 0x3000003aff3a7230 */ /* 0x000fe40000004100 */
[----:B------:R-:W-:Y:S01]  /*c6b0*/  FFMA.FTZ R65, R59, R64, R65 ;  /* 0x000000403b417223 */ /* 0x000fe20000010041 */
[CC--:B------:R-:W-:Y:S01]  /*c6c0*/  FMUL.FTZ R59, R46.reuse, R45.reuse ;  /* 0x0000002d2e3b7220 */ /* 0x0c0fe20000410000 */
[C---:B------:R-:W-:Y:S01]  /*c6d0*/  FMUL.FTZ R45, R55.reuse, R45 ;  /* 0x0000002d372d7220 */ /* 0x040fe20000410000 */
[----:B------:R-:W-:Y:S02]  /*c6e0*/  IMAD.MOV.U32 R49, RZ, RZ, R61 ;  /* 0x000000ffff317224 */ /* 0x000fe400078e003d */
[-C--:B------:R-:W-:Y:S01]  /*c6f0*/  FFMA.FTZ R59, R55, R57.reuse, -R59 ;  /* 0x00000039373b7223 */ /* 0x080fe2000001083b */
[----:B------:R-:W-:Y:S01]  /*c700*/  FFMA.FTZ R46, R46, R57, R45 ;  /* 0x000000392e2e7223 */ /* 0x000fe2000001002d */
[----:B------:R-:W-:Y:S01]  /*c710*/  MOV R45, R48 ;  /* 0x00000030002d7202 */ /* 0x000fe20000000f00 */
        /* <DEDUP_REMOVED lines=13> */
[----:B------:R-:W-:Y:S01]  /*c7f0*/  F2FP.SATFINITE.E4M3.F32.PACK_AB_MERGE_C R46, R46, R65, RZ ;  /* 0x000000412e2e723e */ /* 0x000fe200048070ff */
[----:B------:R-:W-:Y:S01]  /*c800*/  FFMA.FTZ R64, R62, R63, -R64 ;  /* 0x0000003f3e407223 */ /* 0x000fe20000010840 */
[----:B------:R-:W-:Y:S01]  /*c810*/  F2FP.SATFINITE.E4M3.F32.PACK_AB_MERGE_C R51, R51, R93, R59 ;  /* 0x0000005d3333723e */ /* 0x000fe2000480703b */
[----:B------:R-:W-:Y:S01]  /*c820*/  FFMA.FTZ R67, R57, R63, R67 ;  /* 0x0000003f39437223 */ /* 0x000fe20000010043 */
[-C--:B------:R-:W-:Y:S01]  /*c830*/  FMUL.FTZ R57, R56, R48.reuse ;  /* 0x0000003038397220 */ /* 0x080fe20000410000 */
[----:B------:R-:W-:Y:S01]  /*c840*/  FMUL.FTZ R48, R55, R48 ;  /* 0x0000003037307220 */ /* 0x000fe20000410000 */
[----:B------:R-:W-:-:S02]  /*c850*/  HADD2.F32 R63, -RZ, R171.H0_H0 ;  /* 0x200000abff3f7230 */ /* 0x000fc40000004100 */
[-C--:B------:R-:W-:Y:S01]  /*c860*/  FFMA.FTZ R55, R55, R58.reuse, -R57 ;  /* 0x0000003a37377223 */ /* 0x080fe20000010839 */
[----:B------:R-:W-:Y:S01]  /*c870*/  FFMA.FTZ R48, R56, R58, R48 ;  /* 0x0000003a38307223 */ /* 0x000fe20000010030 */
[--C-:B------:R-:W-:Y:S02]  /*c880*/  HADD2.F32 R56, -RZ, R52.reuse.H0_H0 ;  /* 0x20000034ff387230 */ /* 0x100fe40000004100 */
        /* <DEDUP_REMOVED lines=57> */
[C---:B------:R-:W-:Y:S02]  /*cc20*/  FMUL.FTZ R170, R52.reuse, R170 ;  /* 0x000000aa34aa7220 */ /* 0x040fe40000410000 */
[-C--:B------:R-:W-:Y:S01]  /*cc30*/  FFMA.FTZ R56, R52, R168.reuse, -R56 ;  /* 0x000000a834387223 */ /* 0x080fe20000010838 */
[----:B------:R-:W-:Y:S01]  /*cc40*/  F2FP.SATFINITE.E4M3.F32.PACK_AB_MERGE_C R52, R45, R63, R48 ;  /* 0x0000003f2d34723e */ /* 0x000fe20004807030 */
[----:B------:R-:W-:Y:S01]  /*cc50*/  FFMA.FTZ R57, R54, R168, R170 ;  /* 0x000000a836397223 */ /* 0x000fe200000100aa */
[----:B------:R-:W-:Y:S02]  /*cc60*/  IMAD.MOV.U32 R48, RZ, RZ, R62 ;  /* 0x000000ffff307224 */ /* 0x000fe400078e003e */
[----:B------:R-:W-:Y:S02]  /*cc70*/  F2FP.SATFINITE.E4M3.F32.PACK_AB_MERGE_C R50, R56, R64, R55 ;  /* 0x000000403832723e */ /* 0x000fe40004807037 */
[----:B------:R-:W-:-:S02]  /*cc80*/  F2FP.SATFINITE.E4M3.F32.PACK_AB_MERGE_C R54, R57, R92, R95 ;  /* 0x0000005c3936723e */ /* 0x000fc4000480705f */
[----:B------:R-:W-:-:S07]  /*cc90*/  F2FP.SATFINITE.E4M3.F32.PACK_AB_MERGE_C R55, R47, R66, R46 ;  /* 0x000000422f37723e */ /* 0x000fce000480702e */
.L_x_3548:
[----:B------:R-:W-:Y:S05]  /*cca0*/  BSYNC B2 ;  /* 0x0000000000027941 */ /* 0x000fea0003800000 */
.L_x_3547:
[----:B------:R-:W-:-:S04]  /*ccb0*/  IADD3 R57, P4, P5, R118, R140, R29 ;  /* 0x0000008c76397210 */ /* 0x000fc80007d9e01d */
[----:B------:R-:W-:Y:S02]  /*ccc0*/  IADD3.X R46, R4, R172, R32, P4, P5 ;  /* 0x000000ac042e7210 */ /* 0x000fe400027ea420 */
[----:B------:R-:W-:-:S13]  /*ccd0*/  ISETP.GE.AND P4, PT, R60, R156, PT ;  /* 0x0000009c3c00720c */ /* 0x000fda0003f86270 */
[--C-:B------:R-:W-:Y:S02]  /*cce0*/  @!P4 SHF.R.S32.HI R45, RZ, 0x1f, R60.reuse ;  /* 0x0000001fff2dc819 */ /* 0x100fe4000001143c */
[----:B------:R-:W-:-:S04]  /*ccf0*/  @!P4 IADD3 R47, P5, P6, R118, R140, R60 ;  /* 0x0000008c762fc210 */ /* 0x000fc80007ebe03c */
[----:B------:R-:W-:Y:S02]  /*cd00*/  @!P4 IADD3.X R172, R4, R172, R45, P5, P6 ;  /* 0x000000ac04acc210 */ /* 0x000fe40002fec42d */
[----:B------:R-:W-:-:S05]  /*cd10*/  IADD3 R44, P5, R57, R124, RZ ;  /* 0x0000007c392c7210 */ /* 0x000fca0007fbe0ff */
[----:B------:R-:W-:Y:S01]  /*cd20*/  IMAD.X R45, R46, 0x1, R125, P5 ;  /* 0x000000012e2d7824 */ /* 0x000fe200028e067d */
[----:B------:R-:W-:-:S04]  /*cd30*/  @!P4 IADD3 R46, P5, R47, R124, RZ ;  /* 0x0000007c2f2ec210 */ /* 0x000fc80007fbe0ff */
[----:B0-----:R4:W-:Y:S01]  /*cd40*/  STG.E.128 desc[UR54][R44.64], R48 ;  /* 0x000000302c007986 */ /* 0x0019e2000c101d36 */
[----:B------:R-:W-:-:S05]  /*cd50*/  @!P4 IMAD.X R47, R172, 0x1, R125, P5 ;  /* 0x00000001ac2fc824 */ /* 0x000fca00028e067d */
[----:B-1----:R4:W-:Y:S03]  /*cd60*/  @!P4 STG.E.128 desc[UR54][R46.64], R52 ;  /* 0x000000342e00c986 */ /* 0x0029e6000c101d36 */
.L_x_3538:
[----:B------:R-:W-:Y:S05]  /*cd70*/  BSYNC B1 ;  /* 0x0000000000017941 */ /* 0x000fea0003800000 */
.L_x_3537:
[----:B----4-:R-:W-:Y:S02]  /*cd80*/  VIADD R45, R220, 0x80 ;  /* 0x00000080dc2d7836 */ /* 0x010fe40000000000 */
[-C--:B---3--:R-:W-:Y:S02]  /*cd90*/  IMAD R44, R147, R138.reuse, RZ ;  /* 0x0000008a932c7224 */ /* 0x088fe400078e02ff */
[----:B------:R-:W-:-:S04]  /*cda0*/  IMAD.WIDE.U32 R136, R45, R138, R136 ;  /* 0x0000008a2d887225 */ /* 0x000fc800078e0088 */
[----:B------:R-:W-:Y:S01]  /*cdb0*/  IMAD R139, R45, R139, R44 ;  /* 0x0000008b2d8b7224 */ /* 0x000fe200078e022c */
[----:B------:R-:W-:Y:S06]  /*cdc0*/  @P3 BRA `(.L_x_3507) ;  /* 0x0000003000e43947 */ /* 0x000fec0003800000 */
[----:B------:R-:W-:Y:S01]  /*cdd0*/  ISETP.NE.AND P3, PT, R34, RZ, PT ;  /* 0x000000ff2200720c */ /* 0x000fe20003f65270 */
[----:B------:R-:W-:Y:S01]  /*cde0*/  BSSY B1, `(.L_x_3549) ;  /* 0x00000fd000017945 */ /* 0x000fe20003800000 */
[----:B------:R-:W-:-:S11]  /*cdf0*/  IADD3 R56, R137, R139, RZ ;  /* 0x0000008b89387210 */ /* 0x000fd60007ffe0ff */
[----:B------:R-:W-:Y:S05]  /*ce00*/  @!P3 BRA `(.L_x_3550) ;  /* 0x0000000c00e8b947 */ /* 0x000fea0003800000 */
[----:B------:R-:W-:Y:S01]  /*ce10*/  SEL R44, R121, R162, !P0 ;  /* 0x000000a2792c7207 */ /* 0x000fe20004000000 */
[----:B------:R-:W-:Y:S01]  /*ce20*/  BSSY B2, `(.L_x_3551) ;  /* 0x00000ee000027945 */ /* 0x000fe20003800000 */
[----:B-1----:R-:W-:Y:S02]  /*ce30*/  IADD3 R52, P3, P4, R118, R136, R26 ;  /* 0x0000008876347210 */ /* 0x002fe40007c7e01a */
[----:B------:R-:W-:Y:S02]  /*ce40*/  SHF.R.S32.HI R45, RZ, 0x1f, R44 ;  /* 0x0000001fff2d7819 */ /* 0x000fe4000001142c */
[----:B------:R-:W-:Y:S02]  /*ce50*/  IADD3.X R53, R4, R56, R30, P3, P4 ;  /* 0x0000003804357210 */ /* 0x000fe40001fe841e */
[----:B------:R-:W-:Y:S02]  /*ce60*/  LEA.HI R45, R45, R44, RZ, 0x5 ;  /* 0x0000002c2d2d7211 */ /* 0x000fe400078f28ff */
[----:B------:R-:W-:-:S02]  /*ce70*/  ISETP.GE.AND P3, PT, R18, R133, PT ;  /* 0x000000851200720c */ /* 0x000fc40003f66270 */
[----:B------:R-:W-:-:S04]  /*ce80*/  LEA.HI.SX32 R45, R45, R120, 0x1b ;  /* 0x000000782d2d7211 */ /* 0x000fc800078fdaff */
[----:B------:R-:W-:Y:S01]  /*ce90*/  SHF.R.S32.HI R44, RZ, 0x1f, R45 ;  /* 0x0000001fff2c7819 */ /* 0x000fe2000001142d */
[----:B------:R-:W-:-:S03]  /*cea0*/  IMAD.SHL.U32 R54, R45, 0x10, RZ ;  /* 0x000000102d367824 */ /* 0x000fc600078e00ff */
[----:B------:R-:W-:-:S04]  /*ceb0*/  LEA.HI R44, R44, R45, RZ, 0x2 ;  /* 0x0000002d2c2c7211 */ /* 0x000fc800078f10ff */
[----:B------:R-:W-:Y:S02]  /*cec0*/  SHF.R.S32.HI R45, RZ, 0x2, R44 ;  /* 0x00000002ff2d7819 */ /* 0x000fe4000001142c */
[----:B------:R-:W-:-:S03]  /*ced0*/  LOP3.LUT R44, R231, 0x30, R54, 0xf8, !PT ;  /* 0x00000030e72c7812 */ /* 0x000fc600078ef836 */
[----:B------:R-:W-:Y:S01]  /*cee0*/  IMAD R45, R45, 0x2800, R232 ;  /* 0x000028002d2d7824 */ /* 0x000fe200078e02e8 */
[----:B------:R-:W-:-:S05]  /*cef0*/  LOP3.LUT R44, R44, R9, RZ, 0x3c, !PT ;  /* 0x000000092c2c7212 */ /* 0x000fca00078e3cff */
[----:B------:R-:W-:Y:S02]  /*cf00*/  IMAD.IADD R44, R45, 0x1, R44 ;  /* 0x000000012d2c7824 */ /* 0x000fe400078e022c */
[C---:B------:R-:W-:Y:S02]  /*cf10*/  IMAD R45, R17.reuse, 0x7800, R143 ;  /* 0x00007800112d7824 */ /* 0x040fe400078e028f */
[----:B------:R-:W-:Y:S02]  /*cf20*/  IMAD R47, R17, 0x7800, R44 ;  /* 0x00007800112f7824 */ /* 0x000fe400078e022c */
[C---:B------:R-:W-:Y:S02]  /*cf30*/  IMAD.IADD R45, R16.reuse, 0x1, R45 ;  /* 0x00000001102d7824 */ /* 0x040fe400078e022d */
[----:B------:R-:W-:-:S04]  /*cf40*/  IMAD.IADD R48, R16, 0x1, R47 ;  /* 0x0000000110307824 */ /* 0x000fc800078e022f */
[----:B------:R-:W1:Y:S04]  /*cf50*/  LDS.128 R44, [R45+0x24200] ;  /* 0x024200002d2c7984 */ /* 0x000e680000000c00 */
[----:B------:R-:W3:Y:S01]  /*cf60*/  LDS.128 R48, [R48+0x24200] ;  /* 0x0242000030307984 */ /* 0x000ee20000000c00 */
[----:B------:R-:W-:Y:S05]  /*cf70*/  @P3 BRA `(.L_x_3552) ;  /* 0x0000000c00603947 */ /* 0x000fea0003800000 */
[----:B---3--:R-:W-:Y:S01]  /*cf80*/  IMAD.MOV.U32 R59, RZ, RZ, R48 ;  /* 0x000000ffff3b7224 */ /* 0x008fe200078e0030 */
[----:B------:R-:W-:Y:S01]  /*cf90*/  F2FP.F16.E4M3.UNPACK_B R60, R167.H1 ;  /* 0x000000a7ff3c723e */ /* 0x000fe200030006ff */
[----:B-1----:R-:W-:Y:S01]  /*cfa0*/  IMAD.MOV.U32 R58, RZ, RZ, R44 ;  /* 0x000000ffff3a7224 */ /* 0x002fe200078e002c */
[----:B------:R-:W-:Y:S02]  /*cfb0*/  F2FP.F16.E4M3.UNPACK_B R61, R165.H1 ;  /* 0x000000a5ff3d723e */ /* 0x000fe400030006ff */
[----:B------:R-:W-:Y:S01]  /*cfc0*/  F2FP.F16.E4M3.UNPACK_B R57, R59.H1 ;  /* 0x0000003bff39723e */ /* 0x000fe200030006ff */
[--C-:B------:R-:W-:Y:S01]  /*cfd0*/  HADD2.F32 R65, -RZ, R60.reuse.H0_H0 ;  /* 0x2000003cff417230 */ /* 0x100fe20000004100 */
[----:B------:R-:W-:Y:S01]  /*cfe0*/  F2FP.F16.E4M3.UNPACK_B R55, R58.H1 ;  /* 0x0000003aff37723e */ /* 0x000fe200030006ff */
[----:B------:R-:W-:Y:S01]  /*cff0*/  HADD2.F32 R62, -RZ, R60.H1_H1 ;  /* 0x3000003cff3e7230 */ /* 0x000fe20000004100 */
[----:B0-----:R-:W-:Y:S01]  /*d000*/  MOV R94, R46 ;  /* 0x0000002e005e7202 */ /* 0x001fe20000000f00 */
        /* <DEDUP_REMOVED lines=14> */
[----:B------:R-:W-:Y:S01]  /*d0f0*/  F2FP.F16.E4M3.UNPACK_B R95, R94.H1 ;  /* 0x0000005eff5f723e */ /* 0x000fe200030006ff */
[----:B------:R-:W-:-:S02]  /*d100*/  HADD2.F32 R140, -RZ, R46.H0_H0 ;  /* 0x2000002eff8c7230 */ /* 0x000fc40000004100 */
[-C--:B------:R-:W-:Y:S01]  /*d110*/  FFMA.FTZ R57, R55, R61.reuse, -R64 ;  /* 0x0000003d37397223 */ /* 0x080fe20000010840 */
[----:B------:R-:W-:Y:S01]  /*d120*/  FFMA.FTZ R55, R60, R61, R63 ;  /* 0x0000003d3c377223 */ /* 0x000fe2000001003f */
[----:B------:R-:W-:Y:S01]  /*d130*/  F2FP.F16.E4M3.UNPACK_B R64, R167 ;  /* 0x000000a7ff40723e */ /* 0x000fe200020006ff */
[----:B------:R-:W-:Y:S01]  /*d140*/  HADD2.F32 R97, -RZ, R96.H0_H0 ;  /* 0x20000060ff617230 */ /* 0x000fe20000004100 */
[----:B------:R-:W-:Y:S01]  /*d150*/  F2FP.F16.E4M3.UNPACK_B R60, R59 ;  /* 0x0000003bff3c723e */ /* 0x000fe200020006ff */
[----:B------:R-:W-:Y:S01]  /*d160*/  HADD2.F32 R99, -RZ, R95.H0_H0 ;  /* 0x2000005fff637230 */ /* 0x000fe20000004100 */
[----:B------:R-:W-:Y:S01]  /*d170*/  F2FP.F16.E4M3.UNPACK_B R98, R164.H1 ;  /* 0x000000a4ff62723e */ /* 0x000fe200030006ff */
[----:B------:R-:W-:Y:S01]  /*d180*/  HADD2.F32 R65, -RZ, R64.H0_H0 ;  /* 0x20000040ff417230 */ /* 0x000fe20000004100 */
[----:B------:R-:W-:Y:S01]  /*d190*/  F2FP.F16.E4M3.UNPACK_B R59, R58 ;  /* 0x0000003aff3b723e */ /* 0x000fe200020006ff */
[----:B------:R-:W-:Y:S01]  /*d1a0*/  HADD2.F32 R58, -RZ, R60.H0_H0 ;  /* 0x2000003cff3a7230 */ /* 0x000fe20000004100 */
[----:B------:R-:W-:Y:S01]  /*d1b0*/  F2FP.F16.E4M3.UNPACK_B R61, R165 ;  /* 0x000000a5ff3d723e */ /* 0x000fe200020006ff */
[----:B------:R-:W-:-:S02]  /*d1c0*/  HADD2.F32 R138, -RZ, R98.H0_H0 ;  /* 0x20000062ff8a7230 */ /* 0x000fc40000004100 */
[-C--:B------:R-:W-:Y:S01]  /*d1d0*/  FMUL.FTZ R139, R97, R140.reuse ;  /* 0x0000008c618b7220 */ /* 0x080fe20000410000 */
[----:B------:R-:W-:Y:S02]  /*d1e0*/  HADD2.F32 R62, -RZ, R59.H0_H0 ;  /* 0x2000003bff3e7230 */ /* 0x000fe40000004100 */
[----:B------:R-:W-:Y:S01]  /*d1f0*/  FMUL.FTZ R140, R99, R140 ;  /* 0x0000008c638c7220 */ /* 0x000fe20000410000 */
[----:B------:R-:W-:Y:S02]  /*d200*/  HADD2.F32 R46, -RZ, R46.H1_H1 ;  /* 0x3000002eff2e7230 */ /* 0x000fe40000004100 */
[----:B------:R-:W-:Y:S01]  /*d210*/  FMUL.FTZ R67, R58, R65 ;  /* 0x000000413a437220 */ /* 0x000fe20000410000 */
[----:B------:R-:W-:Y:S02]  /*d220*/  HADD2.F32 R96, -RZ, R96.H1_H1 ;  /* 0x30000060ff607230 */ /* 0x000fe40000004100 */
[----:B------:R-:W-:Y:S01]  /*d230*/  FFMA.FTZ R140, R97, R138, R140 ;  /* 0x0000008a618c7223 */ /* 0x000fe2000001008c */
[----:B------:R-:W-:-:S02]  /*d240*/  HADD2.F32 R95, -RZ, R95.H1_H1 ;  /* 0x3000005fff5f7230 */ /* 0x000fc40000004100 */
[----:B------:R-:W-:Y:S01]  /*d250*/  FMUL.FTZ R65, R62, R65 ;  /* 0x000000413e417220 */ /* 0x000fe20000410000 */
[----:B------:R-:W-:Y:S02]  /*d260*/  HADD2.F32 R63, -RZ, R61.H0_H0 ;  /* 0x2000003dff3f7230 */ /* 0x000fe40000004100 */
[-C--:B------:R-:W-:Y:S01]  /*d270*/  FMUL.FTZ R97, R96, R46.reuse ;  /* 0x0000002e60617220 */ /* 0x080fe20000410000 */
[----:B------:R-:W-:Y:S02]  /*d280*/  HADD2.F32 R98, -RZ, R98.H1_H1 ;  /* 0x30000062ff627230 */ /* 0x000fe40000004100 */
[----:B------:R-:W-:Y:S01]  /*d290*/  FMUL.FTZ R46, R95, R46 ;  /* 0x0000002e5f2e7220 */ /* 0x000fe20000410000 */
[----:B------:R-:W-:Y:S01]  /*d2a0*/  HADD2.F32 R64, -RZ, R64.H1_H1 ;  /* 0x30000040ff407230 */ /* 0x000fe20000004100 */
[----:B------:R-:W-:Y:S01]  /*d2b0*/  F2FP.F16.E4M3.UNPACK_B R166, R166 ;  /* 0x000000a6ffa6723e */ /* 0x000fe200020006ff */
[----:B------:R-:W-:Y:S01]  /*d2c0*/  HADD2.F32 R60, -RZ, R60.H1_H1 ;  /* 0x3000003cff3c7230 */ /* 0x000fe20000004100 */
[----:B------:R-:W-:Y:S01]  /*d2d0*/  F2FP.F16.E4M3.UNPACK_B R50, R50 ;  /* 0x00000032ff32723e */ /* 0x000fe200020006ff */
[----:B------:R-:W-:Y:S01]  /*d2e0*/  HADD2.F32 R59, -RZ, R59.H1_H1 ;  /* 0x3000003bff3b7230 */ /* 0x000fe20000004100 */
[----:B------:R-:W-:Y:S01]  /*d2f0*/  F2FP.F16.E4M3.UNPACK_B R94, R94 ;  /* 0x0000005eff5e723e */ /* 0x000fe200020006ff */
[-C--:B------:R-:W-:Y:S01]  /*d300*/  FFMA.FTZ R62, R62, R63.reuse, -R67 ;  /* 0x0000003f3e3e7223 */ /* 0x080fe20000010843 */
[----:B------:R-:W-:Y:S01]  /*d310*/  FFMA.FTZ R58, R58, R63, R65 ;  /* 0x0000003f3a3a7223 */ /* 0x000fe20000010041 */
[----:B------:R-:W-:-:S02]  /*d320*/  HADD2.F32 R63, -RZ, R61.H1_H1 ;  /* 0x3000003dff3f7230 */ /* 0x000fc40000004100 */
[----:B------:R-:W-:Y:S01]  /*d330*/  FFMA.FTZ R139, R99, R138, -R139 ;  /* 0x0000008a638b7223 */ /* 0x000fe2000001088b */
[----:B------:R-:W-:Y:S01]  /*d340*/  FFMA.FTZ R46, R96, R98, R46 ;  /* 0x00000062602e7223 */ /* 0x000fe2000001002e */
[----:B------:R-:W-:Y:S01]  /*d350*/  FMUL.FTZ R66, R60, R64 ;  /* 0x000000403c427220 */ /* 0x000fe20000410000 */
[----:B------:R-:W-:Y:S01]  /*d360*/  FFMA.FTZ R95, R95, R98, -R97 ;  /* 0x000000625f5f7223 */ /* 0x000fe20000010861 */
[----:B------:R-:W-:Y:S01]  /*d370*/  F2FP.F16.E4M3.UNPACK_B R164, R164 ;  /* 0x000000a4ffa4723e */ /* 0x000fe200020006ff */
[----:B------:R-:W-:Y:S02]  /*d380*/  HADD2.F32 R138, -RZ, R166.H0_H0 ;  /* 0x200000a6ff8a7230 */ /* 0x000fe40000004100 */
[C---:B------:R-:W-:Y:S01]  /*d390*/  FMUL.FTZ R65, R59.reuse, R64 ;  /* 0x000000403b417220 */ /* 0x040fe20000410000 */
[----:B------:R-:W-:Y:S02]  /*d3a0*/  HADD2.F32 R96, -RZ, R50.H0_H0 ;  /* 0x20000032ff607230 */ /* 0x000fe40000004100 */
[----:B------:R-:W-:Y:S01]  /*d3b0*/  FFMA.FTZ R61, R59, R63, -R66 ;  /* 0x0000003f3b3d7223 */ /* 0x000fe20000010842 */
[----:B------:R-:W-:-:S02]  /*d3c0*/  HADD2.F32 R98, -RZ, R94.H0_H0 ;  /* 0x2000005eff627230 */ /* 0x000fc40000004100 */
[----:B------:R-:W-:Y:S01]  /*d3d0*/  FFMA.FTZ R59, R60, R63, R65 ;  /* 0x0000003f3c3b7223 */ /* 0x000fe20000010041 */
[----:B------:R-:W-:Y:S02]  /*d3e0*/  HADD2.F32 R97, -RZ, R164.H0_H0 ;  /* 0x200000a4ff617230 */ /* 0x000fe40000004100 */
[-C--:B------:R-:W-:Y:S01]  /*d3f0*/  FMUL.FTZ R99, R96, R138.reuse ;  /* 0x0000008a60637220 */ /* 0x080fe20000410000 */
[--C-:B------:R-:W-:Y:S01]  /*d400*/  SHF.R.U32.HI R63, RZ, 0x18, R77.reuse ;  /* 0x00000018ff3f7819 */ /* 0x100fe2000001164d */
[----:B------:R-:W-:Y:S01]  /*d410*/  FMUL.FTZ R138, R98, R138 ;  /* 0x0000008a628a7220 */ /* 0x000fe20000410000 */
[----:B------:R-:W-:Y:S01]  /*d420*/  LOP3.LUT R60, R77, 0xff, RZ, 0xc0, !PT ;  /* 0x000000ff4d3c7812 */ /* 0x000fe200078ec0ff */
[----:B------:R-:W-:Y:S01]  /*d430*/  HADD2.F32 R166, -RZ, R166.H1_H1 ;  /* 0x300000a6ffa67230 */ /* 0x000fe20000004100 */
[----:B------:R-:W-:Y:S01]  /*d440*/  SHF.R.U32.HI R64, RZ, 0x8, R77 ;  /* 0x00000008ff407819 */ /* 0x000fe2000001164d */
[----:B------:R-:W-:Y:S02]  /*d450*/  HADD2.F32 R50, -RZ, R50.H1_H1 ;  /* 0x30000032ff327230 */ /* 0x000fe40000004100 */
[-C--:B------:R-:W-:Y:S01]  /*d460*/  FFMA.FTZ R138, R96, R97.reuse, R138 ;  /* 0x00000061608a7223 */ /* 0x080fe2000001008a */
[----:B------:R-:W-:Y:S01]  /*d470*/  HADD2.F32 R94, -RZ, R94.H1_H1 ;  /* 0x3000005eff5e7230 */ /* 0x000fe20000004100 */
[----:B------:R-:W-:Y:S01]  /*d480*/  PRMT R60, R63, 0x654, R60 ;  /* 0x000006543f3c7816 */ /* 0x000fe2000000003c */
[----:B------:R-:W-:Y:S01]  /*d490*/  HADD2.F32 R164, -RZ, R164.H1_H1 ;  /* 0x300000a4ffa47230 */ /* 0x000fe20000004100 */
[--C-:B------:R-:W-:Y:S01]  /*d4a0*/  SHF.R.U32.HI R66, RZ, 0x18, R79.reuse ;  /* 0x00000018ff427819 */ /* 0x100fe2000001164f */
[-C--:B------:R-:W-:Y:S01]  /*d4b0*/  FMUL.FTZ R96, R50, R166.reuse ;  /* 0x000000a632607220 */ /* 0x080fe20000410000 */
[----:B------:R-:W-:Y:S01]  /*d4c0*/  LOP3.LUT R65, R79, 0xff, RZ, 0xc0, !PT ;  /* 0x000000ff4f417812 */ /* 0x000fe200078ec0ff */
[----:B------:R-:W-:Y:S01]  /*d4d0*/  IMAD.SHL.U32 R63, R64, 0x100, RZ ;  /* 0x00000100403f7824 */ /* 0x000fe200078e00ff */
[--C-:B------:R-:W-:Y:S01]  /*d4e0*/  SHF.R.U32.HI R67, RZ, 0x8, R79.reuse ;  /* 0x00000008ff437819 */ /* 0x100fe2000001164f */
[----:B------:R-:W-:Y:S01]  /*d4f0*/  FMUL.FTZ R166, R94, R166 ;  /* 0x000000a65ea67220 */ /* 0x000fe20000410000 */
[----:B------:R-:W-:Y:S01]  /*d500*/  SHF.R.U32.HI R78, RZ, 0x10, R79 ;  /* 0x00000010ff4e7819 */ /* 0x000fe2000001164f */
[----:B------:R-:W-:Y:S01]  /*d510*/  FFMA.FTZ R99, R98, R97, -R99 ;  /* 0x0000006162637223 */ /* 0x000fe20000010863 */
[----:B------:R-:W-:Y:S01]  /*d520*/  SHF.R.U32.HI R79, RZ, 0x8, R89 ;  /* 0x00000008ff4f7819 */ /* 0x000fe20000011659 */
[-C--:B------:R-:W-:Y:S01]  /*d530*/  FFMA.FTZ R97, R50, R164.reuse, R166 ;  /* 0x000000a432617223 */ /* 0x080fe200000100a6 */
[----:B------:R-:W-:Y:S01]  /*d540*/  SHF.R.U32.HI R76, RZ, 0x10, R77 ;  /* 0x00000010ff4c7819 */ /* 0x000fe2000001164d */
[----:B------:R-:W-:Y:S01]  /*d550*/  IMAD.SHL.U32 R50, R67, 0x100, RZ ;  /* 0x0000010043327824 */ /* 0x000fe200078e00ff */
[----:B------:R-:W-:Y:S01]  /*d560*/  SHF.R.U32.HI R77, RZ, 0x18, R89 ;  /* 0x00000018ff4d7819 */ /* 0x000fe20000011659 */
[----:B------:R-:W-:Y:S01]  /*d570*/  FFMA.FTZ R96, R94, R164, -R96 ;  /* 0x000000a45e607223 */ /* 0x000fe20000010860 */
[----:B------:R-:W-:Y:S01]  /*d580*/  LOP3.LUT R88, R89, 0xff, RZ, 0xc0, !PT ;  /* 0x000000ff59587812 */ /* 0x000fe200078ec0ff */
[----:B------:R-:W-:Y:S01]  /*d590*/  IMAD.U32 R76, R76, 0x10000, RZ ;  /* 0x000100004c4c7824 */ /* 0x000fe200078e00ff */
[----:B------:R-:W-:Y:S01]  /*d5a0*/  LOP3.LUT R63, R60, 0xff00, R63, 0xf8, !PT ;  /* 0x0000ff003c3f7812 */ /* 0x000fe200078ef83f */
[----:B------:R-:W-:Y:S01]  /*d5b0*/  IMAD.SHL.U32 R60, R79, 0x100, RZ ;  /* 0x000001004f3c7824 */ /* 0x000fe200078e00ff */
[----:B------:R-:W-:-:S02]  /*d5c0*/  SHF.R.U32.HI R89, RZ, 0x10, R89 ;  /* 0x00000010ff597819 */ /* 0x000fc40000011659 */
[----:B------:R-:W-:Y:S02]  /*d5d0*/  SHF.R.U32.HI R90, RZ, 0x8, R91 ;  /* 0x00000008ff5a7819 */ /* 0x000fe4000001165b */
[----:B------:R-:W-:Y:S02]  /*d5e0*/  PRMT R65, R66, 0x654, R65 ;  /* 0x0000065442417816 */ /* 0x000fe40000000041 */
[----:B------:R-:W-:Y:S02]  /*d5f0*/  PRMT R77, R77, 0x654, R88 ;  /* 0x000006544d4d7816 */ /* 0x000fe40000000058 */
[----:B------:R-:W-:Y:S02]  /*d600*/  SHF.R.U32.HI R93, RZ, 0x18, R91 ;  /* 0x00000018ff5d7819 */ /* 0x000fe4000001165b */
[----:B------:R-:W-:Y:S02]  /*d610*/  LOP3.LUT R92, R91, 0xff, RZ, 0xc0, !PT ;  /* 0x000000ff5b5c7812 */ /* 0x000fe400078ec0ff */
[----:B------:R-:W-:Y:S01]  /*d620*/  LOP3.LUT R50, R65, 0xff00, R50, 0xf8, !PT ;  /* 0x0000ff0041327812 */ /* 0x000fe200078ef832 */
[----:B------:R-:W-:Y:S01]  /*d630*/  IMAD.SHL.U32 R65, R90, 0x100, RZ ;  /* 0x000001005a417824 */ /* 0x000fe200078e00ff */
[----:B------:R-:W-:-:S02]  /*d640*/  LOP3.LUT R60, R77, 0xff00, R60, 0xf8, !PT ;  /* 0x0000ff004d3c7812 */ /* 0x000fc400078ef83c */
[----:B------:R-:W-:Y:S02]  /*d650*/  SHF.L.U32 R89, R89, 0x10, RZ ;  /* 0x0000001059597819 */ /* 0x000fe400000006ff */
[----:B------:R-:W-:Y:S02]  /*d660*/  PRMT R92, R93, 0x654, R92 ;  /* 0x000006545d5c7816 */ /* 0x000fe4000000005c */
[----:B------:R-:W-:Y:S02]  /*d670*/  F2FP.SATFINITE.E4M3.F32.PACK_AB_MERGE_C R48, R57, R48, RZ ;  /* 0x000000303930723e */ /* 0x000fe400048070ff */
[----:B------:R-:W-:Y:S02]  /*d680*/  F2FP.SATFINITE.E4M3.F32.PACK_AB_MERGE_C R55, R55, R44, RZ ;  /* 0x0000002c3737723e */ /* 0x000fe400048070ff */
[----:B------:R-:W-:Y:S02]  /*d690*/  LOP3.LUT R64, R60, 0xff0000, R89, 0xf8, !PT ;  /* 0x00ff00003c407812 */ /* 0x000fe400078ef859 */
[----:B------:R-:W-:Y:S01]  /*d6a0*/  LOP3.LUT R92, R92, 0xff00, R65, 0xf8, !PT ;  /* 0x0000ff005c5c7812 */ /* 0x000fe200078ef841 */
[----:B------:R-:W-:Y:S01]  /*d6b0*/  IMAD.U32 R65, R78, 0x10000, RZ ;  /* 0x000100004e417824 */ /* 0x000fe200078e00ff */
[----:B------:R-:W-:-:S02]  /*d6c0*/  F2FP.SATFINITE.E4M3.F32.PACK_AB_MERGE_C R44, R61, R62, R48 ;  /* 0x0000003e3d2c723e */ /* 0x000fc40004807030 */
[----:B------:R-:W-:Y:S02]  /*d6d0*/  F2FP.SATFINITE.E4M3.F32.PACK_AB_MERGE_C R48, R59, R58, R55 ;  /* 0x0000003a3b30723e */ /* 0x000fe40004807037 */
[----:B------:R-:W-:Y:S02]  /*d6e0*/  LOP3.LUT R63, R63, 0xff0000, R76, 0xf8, !PT ;  /* 0x00ff00003f3f7812 */ /* 0x000fe400078ef84c */
[----:B------:R-:W-:Y:S02]  /*d6f0*/  F2FP.F16.E4M3.UNPACK_B R57, R49 ;  /* 0x00000031ff39723e */ /* 0x000fe400020006ff */
[----:B------:R-:W-:Y:S02]  /*d700*/  F2FP.F16.E4M3.UNPACK_B R58, R64 ;  /* 0x00000040ff3a723e */ /* 0x000fe400020006ff */
[----:B------:R-:W-:Y:S01]  /*d710*/  F2FP.F16.E4M3.UNPACK_B R55, R45 ;  /* 0x0000002dff37723e */ /* 0x000fe200020006ff */
[--C-:B------:R-:W-:Y:S01]  /*d720*/  HADD2.F32 R59, -RZ, R57.reuse.H0_H0 ;  /* 0x20000039ff3b7230 */ /* 0x100fe20000004100 */
[----:B------:R-:W-:Y:S01]  /*d730*/  LOP3.LUT R50, R50, 0xff0000, R65, 0xf8, !PT ;  /* 0x00ff000032327812 */ /* 0x000fe200078ef841 */
[--C-:B------:R-:W-:Y:S01]  /*d740*/  HADD2.F32 R76, -RZ, R58.reuse.H0_H0 ;  /* 0x2000003aff4c7230 */ /* 0x100fe20000004100 */
[----:B------:R-:W-:Y:S01]  /*d750*/  F2FP.F16.E4M3.UNPACK_B R61, R63 ;  /* 0x0000003fff3d723e */ /* 0x000fe200020006ff */
[----:B------:R-:W-:Y:S01]  /*d760*/  HADD2.F32 R62, -RZ, R57.H1_H1 ;  /* 0x30000039ff3e7230 */ /* 0x000fe20000004100 */
[----:B------:R-:W-:Y:S01]  /*d770*/  F2FP.F16.E4M3.UNPACK_B R45, R45.H1 ;  /* 0x0000002dff2d723e */ /* 0x000fe200030006ff */
[----:B------:R-:W-:-:S02]  /*d780*/  HADD2.F32 R65, -RZ, R58.H1_H1 ;  /* 0x3000003aff417230 */ /* 0x000fc40000004100 */
[-C--:B------:R-:W-:Y:S01]  /*d790*/  FMUL.FTZ R78, R59, R76.reuse ;  /* 0x0000004c3b4e7220 */ /* 0x080fe20000410000 */
[--C-:B------:R-:W-:Y:S01]  /*d7a0*/  HADD2.F32 R57, -RZ, R55.reuse.H0_H0 ;  /* 0x20000037ff397230 */ /* 0x100fe20000004100 */
[----:B------:R-:W-:Y:S01]  /*d7b0*/  SHF.R.U32.HI R91, RZ, 0x10, R91 ;  /* 0x00000010ff5b7819 */ /* 0x000fe2000001165b */
[----:B------:R-:W-:Y:S02]  /*d7c0*/  HADD2.F32 R58, -RZ, R55.H1_H1 ;  /* 0x30000037ff3a7230 */ /* 0x000fe40000004100 */
[-C--:B------:R-:W-:Y:S01]  /*d7d0*/  FMUL.FTZ R67, R62, R65.reuse ;  /* 0x000000413e437220 */ /* 0x080fe20000410000 */
[--C-:B------:R-:W-:Y:S02]  /*d7e0*/  HADD2.F32 R66, -RZ, R61.reuse.H0_H0 ;  /* 0x2000003dff427230 */ /* 0x100fe40000004100 */
[C---:B------:R-:W-:Y:S01]  /*d7f0*/  FMUL.FTZ R76, R57.reuse, R76 ;  /* 0x0000004c394c7220 */ /* 0x040fe20000410000 */
[----:B------:R-:W-:Y:S02]  /*d800*/  HADD2.F32 R61, -RZ, R61.H1_H1 ;  /* 0x3000003dff3d7230 */ /* 0x000fe40000004100 */
[----:B------:R-:W-:Y:S01]  /*d810*/  FMUL.FTZ R65, R58, R65 ;  /* 0x000000413a417220 */ /* 0x000fe20000410000 */
[----:B------:R-:W-:Y:S01]  /*d820*/  F2FP.F16.E4M3.UNPACK_B R63, R63.H1 ;  /* 0x0000003fff3f723e */ /* 0x000fe200030006ff */
[-C--:B------:R-:W-:Y:S01]  /*d830*/  FFMA.FTZ R55, R57, R66.reuse, -R78 ;  /* 0x0000004239377223 */ /* 0x080fe2000001084e */
[----:B------:R-:W-:Y:S01]  /*d840*/  FFMA.FTZ R57, R59, R66, R76 ;  /* 0x000000423b397223 */ /* 0x000fe2000001004c */
[----:B------:R-:W-:Y:S01]  /*d850*/  FFMA.FTZ R62, R62, R61, R65 ;  /* 0x0000003d3e3e7223 */ /* 0x000fe20000010041 */
[----:B------:R-:W-:Y:S01]  /*d860*/  F2FP.F16.E4M3.UNPACK_B R59, R49.H1 ;  /* 0x00000031ff3b723e */ /* 0x000fe200030006ff */
[----:B------:R-:W-:Y:S01]  /*d870*/  FFMA.FTZ R58, R58, R61, -R67 ;  /* 0x0000003d3a3a7223 */ /* 0x000fe20000010843 */
[----:B------:R-:W-:Y:S01]  /*d880*/  F2FP.F16.E4M3.UNPACK_B R65, R64.H1 ;  /* 0x00000040ff41723e */ /* 0x000fe200030006ff */
[----:B------:R-:W-:Y:S01]  /*d890*/  HADD2.F32 R49, -RZ, R45.H0_H0 ;  /* 0x2000002dff317230 */ /* 0x000fe20000004100 */
[----:B------:R-:W-:Y:S01]  /*d8a0*/  F2FP.SATFINITE.E4M3.F32.PACK_AB_MERGE_C R140, R46, R140, RZ ;  /* 0x0000008c2e8c723e */ /* 0x000fe200048070ff */
[----:B------:R-:W-:Y:S01]  /*d8b0*/  HADD2.F32 R61, -RZ, R59.H0_H0 ;  /* 0x2000003bff3d7230 */ /* 0x000fe20000004100 */
[----:B------:R-:W-:Y:S01]  /*d8c0*/  F2FP.SATFINITE.E4M3.F32.PACK_AB_MERGE_C R95, R95, R139, RZ ;  /* 0x0000008b5f5f723e */ /* 0x000fe200048070ff */
[----:B------:R-:W-:Y:S01]  /*d8d0*/  HADD2.F32 R76, -RZ, R65.H0_H0 ;  /* 0x20000041ff4c7230 */ /* 0x000fe20000004100 */
[----:B------:R-:W-:Y:S01]  /*d8e0*/  F2FP.SATFINITE.E4M3.F32.PACK_AB_MERGE_C R97, R97, R138, R140 ;  /* 0x0000008a6161723e */ /* 0x000fe2000480708c */
[----:B------:R-:W-:Y:S01]  /*d8f0*/  HADD2.F32 R64, -RZ, R45.H1_H1 ;  /* 0x3000002dff407230 */ /* 0x000fe20000004100 */
[----:B------:R-:W-:Y:S01]  /*d900*/  F2FP.SATFINITE.E4M3.F32.PACK_AB_MERGE_C R46, R96, R99, R95 ;  /* 0x00000063602e723e */ /* 0x000fe2000480705f */
[----:B------:R-:W-:-:S02]  /*d910*/  HADD2.F32 R59, -RZ, R59.H1_H1 ;  /* 0x3000003bff3b7230 */ /* 0x000fc40000004100 */
[-C--:B------:R-:W-:Y:S01]  /*d920*/  FMUL.FTZ R78, R61, R76.reuse ;  /* 0x0000004c3d4e7220 */ /* 0x080fe20000410000 */
[----:B------:R-:W-:Y:S02]  /*d930*/  HADD2.F32 R65, -RZ, R65.H1_H1 ;  /* 0x30000041ff417230 */ /* 0x000fe40000004100 */
[----:B------:R-:W-:Y:S01]  /*d940*/  FMUL.FTZ R76, R49, R76 ;  /* 0x0000004c314c7220 */ /* 0x000fe20000410000 */
[----:B------:R-:W-:Y:S02]  /*d950*/  IMAD.U32 R91, R91, 0x10000, RZ ;  /* 0x000100005b5b7824 */ /* 0x000fe400078e00ff */
[--C-:B------:R-:W-:Y:S02]  /*d960*/  HADD2.F32 R66, -RZ, R63.reuse.H0_H0 ;  /* 0x2000003fff427230 */ /* 0x100fe40000004100 */
[-C--:B------:R-:W-:Y:S01]  /*d970*/  FMUL.FTZ R67, R59, R65.reuse ;  /* 0x000000413b437220 */ /* 0x080fe20000410000 */
[----:B------:R-:W-:Y:S02]  /*d980*/  HADD2.F32 R63, -RZ, R63.H1_H1 ;  /* 0x3000003fff3f7230 */ /* 0x000fe40000004100 */
[----:B------:R-:W-:Y:S01]  /*d990*/  FMUL.FTZ R88, R64, R65 ;  /* 0x0000004140587220 */ /* 0x000fe20000410000 */
[----:B------:R-:W-:Y:S01]  /*d9a0*/  LOP3.LUT R60, R92, 0xff0000, R91, 0xf8, !PT ;  /* 0x00ff00005c3c7812 */ /* 0x000fe200078ef85b */
[-C--:B------:R-:W-:Y:S01]  /*d9b0*/  FFMA.FTZ R45, R49, R66.reuse, -R78 ;  /* 0x00000042312d7223 */ /* 0x080fe2000001084e */
[----:B------:R-:W-:Y:S01]  /*d9c0*/  FFMA.FTZ R49, R61, R66, R76 ;  /* 0x000000423d317223 */ /* 0x000fe2000001004c */
[-C--:B------:R-:W-:Y:S01]  /*d9d0*/  FFMA.FTZ R64, R64, R63.reuse, -R67 ;  /* 0x0000003f40407223 */ /* 0x080fe20000010843 */
[----:B------:R-:W-:Y:S01]  /*d9e0*/  FFMA.FTZ R66, R59, R63, R88 ;  /* 0x0000003f3b427223 */ /* 0x000fe20000010058 */
[----:B------:R-:W-:-:S02]  /*d9f0*/  F2FP.F16.E4M3.UNPACK_B R63, R51 ;  /* 0x00000033ff3f723e */ /* 0x000fc400020006ff */
[----:B------:R-:W-:Y:S02]  /*da00*/  F2FP.F16.E4M3.UNPACK_B R61, R60 ;  /* 0x0000003cff3d723e */ /* 0x000fe400020006ff */
[-C--:B------:R-:W-:Y:S01]  /*da10*/  F2FP.F16.E4M3.UNPACK_B R59, R47.reuse ;  /* 0x0000002fff3b723e */ /* 0x080fe200020006ff */
[----:B------:R-:W-:Y:S01]  /*da20*/  HADD2.F32 R77, -RZ, R63.H0_H0 ;  /* 0x2000003fff4d7230 */ /* 0x000fe20000004100 */
[----:B------:R-:W-:Y:S01]  /*da30*/  F2FP.F16.E4M3.UNPACK_B R65, R47.H1 ;  /* 0x0000002fff41723e */ /* 0x000fe200030006ff */
[----:B------:R-:W-:Y:S01]  /*da40*/  HADD2.F32 R90, -RZ, R61.H0_H0 ;  /* 0x2000003dff5a7230 */ /* 0x000fe20000004100 */
[----:B------:R-:W-:Y:S01]  /*da50*/  F2FP.F16.E4M3.UNPACK_B R47, R50 ;  /* 0x00000032ff2f723e */ /* 0x000fe200020006ff */
[----:B------:R-:W-:Y:S01]  /*da60*/  HADD2.F32 R63, -RZ, R63.H1_H1 ;  /* 0x3000003fff3f7230 */ /* 0x000fe20000004100 */
[----:B------:R-:W-:Y:S01]  /*da70*/  F2FP.F16.E4M3.UNPACK_B R76, R51.H1 ;  /* 0x00000033ff4c723e */ /* 0x000fe200030006ff */
        /* <DEDUP_REMOVED lines=8> */
[----:B------:R-:W-:Y:S02]  /*db00*/  HADD2.F32 R67, -RZ, R65.H0_H0 ;  /* 0x20000041ff437230 */ /* 0x000fe40000004100 */
[-C--:B------:R-:W-:Y:S01]  /*db10*/  FFMA.FTZ R50, R51, R88.reuse, -R92 ;  /* 0x0000005833327223 */ /* 0x080fe2000001085c */
[----:B------:R-:W-:Y:S02]  /*db20*/  HADD2.F32 R79, -RZ, R60.H0_H0 ;  /* 0x2000003cff4f7230 */ /* 0x000fe40000004100 */
[-C--:B------:R-:W-:Y:S01]  /*db30*/  FMUL.FTZ R92, R78, R91.reuse ;  /* 0x0000005b4e5c7220 */ /* 0x080fe20000410000 */
[----:B------:R-:W-:Y:S01]  /*db40*/  FFMA.FTZ R51, R77, R88, R90 ;  /* 0x000000584d337223 */ /* 0x000fe2000001005a */
[----:B------:R-:W-:Y:S01]  /*db50*/  FMUL.FTZ R91, R67, R91 ;  /* 0x0000005b435b7220 */ /* 0x000fe20000410000 */
[----:B------:R-:W-:-:S02]  /*db60*/  HADD2.F32 R77, -RZ, R76.H1_H1 ;  /* 0x3000004cff4d7230 */ /* 0x000fc40000004100 */
[-C--:B------:R-:W-:Y:S01]  /*db70*/  FFMA.FTZ R67, R67, R79.reuse, -R92 ;  /* 0x0000004f43437223 */ /* 0x080fe2000001085c */
[----:B------:R-:W-:Y:S02]  /*db80*/  HADD2.F32 R90, -RZ, R89.H1_H1 ;  /* 0x30000059ff5a7230 */ /* 0x000fe40000004100 */
[----:B------:R-:W-:Y:S01]  /*db90*/  FFMA.FTZ R76, R78, R79, R91 ;  /* 0x0000004f4e4c7223 */ /* 0x000fe2000001005b */
[----:B------:R-:W-:Y:S01]  /*dba0*/  HADD2.F32 R65, -RZ, R65.H1_H1 ;  /* 0x30000041ff417230 */ /* 0x000fe20000004100 */
[----:B------:R-:W-:Y:S01]  /*dbb0*/  F2FP.SATFINITE.E4M3.F32.PACK_AB_MERGE_C R45, R64, R45, RZ ;  /* 0x0000002d402d723e */ /* 0x000fe200048070ff */
[----:B------:R-:W-:Y:S02]  /*dbc0*/  HADD2.F32 R78, -RZ, R60.H1_H1 ;  /* 0x3000003cff4e7230 */ /* 0x000fe40000004100 */
[-C--:B------:R-:W-:Y:S01]  /*dbd0*/  FMUL.FTZ R60, R77, R90.reuse ;  /* 0x0000005a4d3c7220 */ /* 0x080fe20000410000 */
[----:B------:R-:W-:Y:S02]  /*dbe0*/  HADD2.F32 R88, -RZ, R61.H1_H1 ;  /* 0x3000003dff587230 */ /* 0x000fe40000004100 */
[----:B------:R-:W-:Y:S01]  /*dbf0*/  FMUL.FTZ R94, R65, R90 ;  /* 0x0000005a415e7220 */ /* 0x000fe20000410000 */
[----:B------:R-:W-:-:S02]  /*dc00*/  HADD2.F32 R59, -RZ, R59.H1_H1 ;  /* 0x3000003bff3b7230 */ /* 0x000fc40000004100 */
[----:B------:R-:W-:Y:S01]  /*dc10*/  FFMA.FTZ R92, R65, R78, -R60 ;  /* 0x0000004e415c7223 */ /* 0x000fe2000001083c */
[----:B------:R-:W-:Y:S02]  /*dc20*/  HADD2.F32 R60, -RZ, R47.H1_H1 ;  /* 0x3000002fff3c7230 */ /* 0x000fe40000004100 */
[----:B------:R-:W-:Y:S01]  /*dc30*/  FMUL.FTZ R90, R63, R88 ;  /* 0x000000583f5a7220 */ /* 0x000fe20000410000 */
[----:B------:R-:W-:Y:S01]  /*dc40*/  FFMA.FTZ R77, R77, R78, R94 ;  /* 0x0000004e4d4d7223 */ /* 0x000fe2000001005e */
[C---:B------:R-:W-:Y:S01]  /*dc50*/  FMUL.FTZ R88, R59.reuse, R88 ;  /* 0x000000583b587220 */ /* 0x040fe20000410000 */
[----:B------:R-:W-:Y:S01]  /*dc60*/  F2FP.SATFINITE.E4M3.F32.PACK_AB_MERGE_C R67, R92, R67, RZ ;  /* 0x000000435c43723e */ /* 0x000fe200048070ff */
[-C--:B------:R-:W-:Y:S01]  /*dc70*/  FFMA.FTZ R59, R59, R60.reuse, -R90 ;  /* 0x0000003c3b3b7223 */ /* 0x080fe2000001085a */
[----:B------:R-:W-:Y:S01]  /*dc80*/  F2FP.SATFINITE.E4M3.F32.PACK_AB_MERGE_C R49, R66, R49, RZ ;  /* 0x000000314231723e */ /* 0x000fe200048070ff */
[----:B------:R-:W-:Y:S01]  /*dc90*/  FFMA.FTZ R88, R63, R60, R88 ;  /* 0x0000003c3f587223 */ /* 0x000fe20000010058 */
[----:B------:R-:W-:-:S02]  /*dca0*/  F2FP.SATFINITE.E4M3.F32.PACK_AB_MERGE_C R76, R77, R76, RZ ;  /* 0x0000004c4d4c723e */ /* 0x000fc400048070ff */
[----:B------:R-:W-:Y:S01]  /*dcb0*/  F2FP.SATFINITE.E4M3.F32.PACK_AB_MERGE_C R47, R59, R50, R67 ;  /* 0x000000323b2f723e */ /* 0x000fe20004807043 */
[----:B------:R-:W-:Y:S01]  /*dcc0*/  IMAD.MOV.U32 R50, RZ, RZ, R97 ;  /* 0x000000ffff327224 */ /* 0x000fe200078e0061 */
[----:B------:R-:W-:Y:S02]  /*dcd0*/  F2FP.SATFINITE.E4M3.F32.PACK_AB_MERGE_C R45, R58, R55, R45 ;  /* 0x000000373a2d723e */ /* 0x000fe4000480702d */
[----:B------:R-:W-:Y:S02]  /*dce0*/  F2FP.SATFINITE.E4M3.F32.PACK_AB_MERGE_C R49, R62, R57, R49 ;  /* 0x000000393e31723e */ /* 0x000fe40004807031 */
[----:B------:R-:W-:-:S07]  /*dcf0*/  F2FP.SATFINITE.E4M3.F32.PACK_AB_MERGE_C R51, R88, R51, R76 ;  /* 0x000000335833723e */ /* 0x000fce000480704c */
.L_x_3552:
[----:B------:R-:W-:Y:S05]  /*dd00*/  BSYNC B2 ;  /* 0x0000000000027941 */ /* 0x000fea0003800000 */
.L_x_3551:
[----:B------:R-:W-:-:S13]  /*dd10*/  ISETP.GE.AND P3, PT, R54, R156, PT ;  /* 0x0000009c3600720c */ /* 0x000fda0003f66270 */
[--C-:B------:R-:W-:Y:S02]  /*dd20*/  @!P3 SHF.R.S32.HI R57, RZ, 0x1f, R54.reuse ;  /* 0x0000001fff39b819 */ /* 0x100fe40000011436 */
[----:B------:R-:W-:-:S04]  /*dd30*/  @!P3 IADD3 R55, P4, P5, R118, R136, R54 ;  /* 0x000000887637b210 */ /* 0x000fc80007d9e036 */
[----:B------:R-:W-:Y:S02]  /*dd40*/  @!P3 IADD3.X R58, R4, R56, R57, P4, P5 ;  /* 0x00000038043ab210 */ /* 0x000fe400027ea439 */
[----:B------:R-:W-:-:S05]  /*dd50*/  IADD3 R52, P4, R52, R124, RZ ;  /* 0x0000007c34347210 */ /* 0x000fca0007f9e0ff */
[----:B------:R-:W-:Y:S01]  /*dd60*/  IMAD.X R53, R53, 0x1, R125, P4 ;  /* 0x0000000135357824 */ /* 0x000fe200020e067d */
[----:B------:R-:W-:-:S04]  /*dd70*/  @!P3 IADD3 R54, P4, R55, R124, RZ ;  /* 0x0000007c3736b210 */ /* 0x000fc80007f9e0ff */
[----:B-1----:R4:W-:Y:S01]  /*dd80*/  STG.E.128 desc[UR54][R52.64], R44 ;  /* 0x0000002c34007986 */ /* 0x0029e2000c101d36 */
[----:B------:R-:W-:-:S05]  /*dd90*/  @!P3 IMAD.X R55, R58, 0x1, R125, P4 ;  /* 0x000000013a37b824 */ /* 0x000fca00020e067d */
[----:B---3--:R4:W-:Y:S03]  /*dda0*/  @!P3 STG.E.128 desc[UR54][R54.64], R48 ;  /* 0x000000303600b986 */ /* 0x0089e6000c101d36 */
.L_x_3550:
[----:B------:R-:W-:Y:S05]  /*ddb0*/  BSYNC B1 ;  /* 0x0000000000017941 */ /* 0x000fea0003800000 */
.L_x_3549:
[----:B------:R-:W-:Y:S01]  /*ddc0*/  ISETP.NE.AND P3, PT, R35, RZ, PT ;  /* 0x000000ff2300720c */ /* 0x000fe20003f65270 */
[----:B------:R-:W-:-:S12]  /*ddd0*/  BSSY B1, `(.L_x_3553) ;  /* 0x0000100000017945 */ /* 0x000fd80003800000 */
[----:B------:R-:W-:Y:S05]  /*dde0*/  @!P3 BRA `(.L_x_3554) ;  /* 0x0000000c00f8b947 */ /* 0x000fea0003800000 */
[----:B----4-:R-:W-:Y:S01]  /*ddf0*/  SEL R44, R121, R162, !P1 ;  /* 0x000000a2792c7207 */ /* 0x010fe20004800000 */
        /* <DEDUP_REMOVED lines=18> */
[----:B------:R-:W-:-:S05]  /*df20*/  IMAD.IADD R48, R16, 0x1, R47 ;  /* 0x0000000110307824 */ /* 0x000fca00078e022f */
[----:B------:R-:W1:Y:S04]  /*df30*/  LDS.128 R44, [R45+0x24200] ;  /* 0x024200002d2c7984 */ /* 0x000e680000000c00 */
[----:B------:R-:W3:Y:S01]  /*df40*/  LDS.128 R48, [R48+0x24200] ;  /* 0x0242000030307984 */ /* 0x000ee20000000c00 */
[----:B------:R-:W-:Y:S05]  /*df50*/  @P3 BRA `(.L_x_3556) ;  /* 0x0000000c00703947 */ /* 0x000fea0003800000 */
[--C-:B------:R-:W-:Y:S01]  /*df60*/  SHF.R.U32.HI R79, RZ, 0x8, R73.reuse ;  /* 0x00000008ff4f7819 */ /* 0x100fe20000011649 */
[----:B-1----:R-:W-:Y:S01]  /*df70*/  IMAD.MOV.U32 R60, RZ, RZ, R44 ;  /* 0x000000ffff3c7224 */ /* 0x002fe200078e002c */
[----:B------:R-:W-:Y:S01]  /*df80*/  LOP3.LUT R64, R73, 0xff, RZ, 0xc0, !PT ;  /* 0x000000ff49407812 */ /* 0x000fe200078ec0ff */
[----:B------:R-:W-:Y:S01]  /*df90*/  IMAD.MOV.U32 R52, RZ, RZ, R46 ;  /* 0x000000ffff347224 */ /* 0x000fe200078e002e */
[----:B------:R-:W-:Y:S01]  /*dfa0*/  SHF.R.U32.HI R65, RZ, 0x18, R73 ;  /* 0x00000018ff417819 */ /* 0x000fe20000011649 */
[----:B------:R-:W-:Y:S01]  /*dfb0*/  IMAD.SHL.U32 R44, R79, 0x100, RZ ;  /* 0x000001004f2c7824 */ /* 0x000fe200078e00ff */
[----:B------:R-:W-:Y:S01]  /*dfc0*/  SHF.R.U32.HI R76, RZ, 0x8, R85 ;  /* 0x00000008ff4c7819 */ /* 0x000fe20000011655 */
[----:B---3--:R-:W-:Y:S01]  /*dfd0*/  IMAD.MOV.U32 R61, RZ, RZ, R48 ;  /* 0x000000ffff3d7224 */ /* 0x008fe200078e0030 */
[----:B------:R-:W-:Y:S01]  /*dfe0*/  PRMT R65, R65, 0x654, R64 ;  /* 0x0000065441417816 */ /* 0x000fe20000000040 */
[----:B------:R-:W-:Y:S01]  /*dff0*/  IMAD.MOV.U32 R58, RZ, RZ, R50 ;  /* 0x000000ffff3a7224 */ /* 0x000fe200078e0032 */
[----:B------:R-:W-:Y:S01]  /*e000*/  SHF.R.U32.HI R63, RZ, 0x10, R73 ;  /* 0x00000010ff3f7819 */ /* 0x000fe20000011649 */
[----:B------:R-:W-:Y:S01]  /*e010*/  IMAD.SHL.U32 R46, R76, 0x100, RZ ;  /* 0x000001004c2e7824 */ /* 0x000fe200078e00ff */
[----:B------:R-:W-:-:S02]  /*e020*/  SHF.R.U32.HI R78, RZ, 0x8, R75 ;  /* 0x00000008ff4e7819 */ /* 0x000fc4000001164b */
[----:B------:R-:W-:Y:S01]  /*e030*/  LOP3.LUT R66, R75, 0xff, RZ, 0xc0, !PT ;  /* 0x000000ff4b427812 */ /* 0x000fe200078ec0ff */
[----:B------:R-:W-:Y:S01]  /*e040*/  IMAD.U32 R48, R63, 0x10000, RZ ;  /* 0x000100003f307824 */ /* 0x000fe200078e00ff */
[----:B------:R-:W-:Y:S02]  /*e050*/  SHF.R.U32.HI R67, RZ, 0x18, R75 ;  /* 0x00000018ff437819 */ /* 0x000fe4000001164b */
[----:B------:R-:W-:Y:S02]  /*e060*/  LOP3.LUT R72, R85, 0xff, RZ, 0xc0, !PT ;  /* 0x000000ff55487812 */ /* 0x000fe400078ec0ff */
[----:B------:R-:W-:Y:S02]  /*e070*/  SHF.R.U32.HI R73, RZ, 0x18, R85 ;  /* 0x00000018ff497819 */ /* 0x000fe40000011655 */
[----:B------:R-:W-:Y:S02]  /*e080*/  SHF.R.U32.HI R62, RZ, 0x10, R75 ;  /* 0x00000010ff3e7819 */ /* 0x000fe4000001164b */
[----:B------:R-:W-:-:S02]  /*e090*/  SHF.R.U32.HI R75, RZ, 0x8, R87 ;  /* 0x00000008ff4b7819 */ /* 0x000fc40000011657 */
[----:B------:R-:W-:Y:S02]  /*e0a0*/  LOP3.LUT R65, R65, 0xff00, R44, 0xf8, !PT ;  /* 0x0000ff0041417812 */ /* 0x000fe400078ef82c */
[----:B------:R-:W-:Y:S01]  /*e0b0*/  PRMT R67, R67, 0x654, R66 ;  /* 0x0000065443437816 */ /* 0x000fe20000000042 */
[----:B------:R-:W-:Y:S01]  /*e0c0*/  IMAD.SHL.U32 R50, R75, 0x100, RZ ;  /* 0x000001004b327824 */ /* 0x000fe200078e00ff */
[----:B------:R-:W-:Y:S02]  /*e0d0*/  SHF.L.U32 R44, R78, 0x8, RZ ;  /* 0x000000084e2c7819 */ /* 0x000fe400000006ff */
[----:B------:R-:W-:Y:S02]  /*e0e0*/  PRMT R73, R73, 0x654, R72 ;  /* 0x0000065449497816 */ /* 0x000fe40000000048 */
[----:B------:R-:W-:Y:S01]  /*e0f0*/  LOP3.LUT R67, R67, 0xff00, R44, 0xf8, !PT ;  /* 0x0000ff0043437812 */ /* 0x000fe200078ef82c */
[----:B------:R-:W-:Y:S01]  /*e100*/  IMAD.U32 R44, R62, 0x10000, RZ ;  /* 0x000100003e2c7824 */ /* 0x000fe200078e00ff */
[----:B------:R-:W-:-:S02]  /*e110*/  LOP3.LUT R75, R73, 0xff00, R46, 0xf8, !PT ;  /* 0x0000ff00494b7812 */ /* 0x000fc400078ef82e */
[----:B------:R-:W-:Y:S02]  /*e120*/  LOP3.LUT R74, R87, 0xff, RZ, 0xc0, !PT ;  /* 0x000000ff574a7812 */ /* 0x000fe400078ec0ff */
[--C-:B------:R-:W-:Y:S02]  /*e130*/  SHF.R.U32.HI R77, RZ, 0x18, R87.reuse ;  /* 0x00000018ff4d7819 */ /* 0x100fe40000011657 */
[----:B------:R-:W-:Y:S02]  /*e140*/  F2FP.F16.E4M3.UNPACK_B R73, R158.H1 ;  /* 0x0000009eff49723e */ /* 0x000fe400030006ff */
[----:B------:R-:W-:Y:S02]  /*e150*/  F2FP.F16.E4M3.UNPACK_B R62, R60.H1 ;  /* 0x0000003cff3e723e */ /* 0x000fe400030006ff */
[-C--:B------:R-:W-:Y:S01]  /*e160*/  F2FP.F16.E4M3.UNPACK_B R64, R61.reuse.H1 ;  /* 0x0000003dff40723e */ /* 0x080fe200030006ff */
[--C-:B------:R-:W-:Y:S01]  /*e170*/  HADD2.F32 R46, -RZ, R73.reuse.H0_H0 ;  /* 0x20000049ff2e7230 */ /* 0x100fe20000004100 */
[----:B------:R-:W-:Y:S01]  /*e180*/  SHF.R.U32.HI R59, RZ, 0x10, R87 ;  /* 0x00000010ff3b7819 */ /* 0x000fe20000011657 */
[----:B------:R-:W-:Y:S01]  /*e190*/  HADD2.F32 R63, -RZ, R62.H0_H0 ;  /* 0x2000003eff3f7230 */ /* 0x000fe20000004100 */
[----:B------:R-:W-:Y:S01]  /*e1a0*/  SHF.R.U32.HI R57, RZ, 0x10, R85 ;  /* 0x00000010ff397819 */ /* 0x000fe20000011655 */
[----:B------:R-:W-:Y:S01]  /*e1b0*/  HADD2.F32 R73, -RZ, R73.H1_H1 ;  /* 0x30000049ff497230 */ /* 0x000fe20000004100 */
[----:B------:R-:W-:Y:S01]  /*e1c0*/  PRMT R77, R77, 0x654, R74 ;  /* 0x000006544d4d7816 */ /* 0x000fe2000000004a */
[----:B------:R-:W-:Y:S01]  /*e1d0*/  IMAD.U32 R59, R59, 0x10000, RZ ;  /* 0x000100003b3b7824 */ /* 0x000fe200078e00ff */
[----:B------:R-:W-:Y:S01]  /*e1e0*/  F2FP.F16.E4M3.UNPACK_B R66, R160.H1 ;  /* 0x000000a0ff42723e */ /* 0x000fe200030006ff */
[----:B------:R-:W-:Y:S01]  /*e1f0*/  FMUL.FTZ R78, R63, R46 ;  /* 0x0000002e3f4e7220 */ /* 0x000fe20000410000 */
[----:B------:R-:W-:Y:S01]  /*e200*/  LOP3.LUT R48, R65, 0xff0000, R48, 0xf8, !PT ;  /* 0x00ff000041307812 */ /* 0x000fe200078ef830 */
[----:B------:R-:W-:Y:S01]  /*e210*/  HADD2.F32 R65, -RZ, R64.H0_H0 ;  /* 0x20000040ff417230 */ /* 0x000fe20000004100 */
[----:B------:R-:W-:Y:S01]  /*e220*/  LOP3.LUT R74, R77, 0xff00, R50, 0xf8, !PT ;  /* 0x0000ff004d4a7812 */ /* 0x000fe200078ef832 */
[----:B------:R-:W-:Y:S01]  /*e230*/  IMAD.U32 R50, R57, 0x10000, RZ ;  /* 0x0001000039327824 */ /* 0x000fe200078e00ff */
[----:B------:R-:W-:Y:S01]  /*e240*/  LOP3.LUT R44, R67, 0xff0000, R44, 0xf8, !PT ;  /* 0x00ff0000432c7812 */ /* 0x000fe200078ef82c */
[--C-:B------:R-:W-:Y:S01]  /*e250*/  HADD2.F32 R72, -RZ, R66.reuse.H0_H0 ;  /* 0x20000042ff487230 */ /* 0x100fe20000004100 */
[----:B------:R-:W-:Y:S01]  /*e260*/  F2FP.F16.E4M3.UNPACK_B R158, R158 ;  /* 0x0000009eff9e723e */ /* 0x000fe200020006ff */
[----:B------:R-:W-:Y:S01]  /*e270*/  HADD2.F32 R67, -RZ, R66.H1_H1 ;  /* 0x30000042ff437230 */ /* 0x000fe20000004100 */
[----:B------:R-:W-:Y:S01]  /*e280*/  F2FP.F16.E4M3.UNPACK_B R61, R61 ;  /* 0x0000003dff3d723e */ /* 0x000fe200020006ff */
[----:B------:R-:W-:-:S02]  /*e290*/  HADD2.F32 R66, -RZ, R64.H1_H1 ;  /* 0x30000040ff427230 */ /* 0x000fc40000004100 */
[C---:B------:R-:W-:Y:S01]  /*e2a0*/  FMUL.FTZ R76, R65.reuse, R46 ;  /* 0x0000002e414c7220 */ /* 0x040fe20000410000 */
[----:B------:R-:W-:Y:S01]  /*e2b0*/  HADD2.F32 R62, -RZ, R62.H1_H1 ;  /* 0x3000003eff3e7230 */ /* 0x000fe20000004100 */
[----:B------:R-:W-:Y:S02]  /*e2c0*/  F2FP.F16.E4M3.UNPACK_B R64, R60 ;  /* 0x0000003cff40723e */ /* 0x000fe400020006ff */
[----:B------:R-:W-:Y:S01]  /*e2d0*/  LOP3.LUT R46, R74, 0xff0000, R59, 0xf8, !PT ;  /* 0x00ff00004a2e7812 */ /* 0x000fe200078ef83b */
[-C--:B------:R-:W-:Y:S01]  /*e2e0*/  FFMA.FTZ R59, R65, R72.reuse, R78 ;  /* 0x00000048413b7223 */ /* 0x080fe2000001004e */
[----:B------:R-:W-:Y:S01]  /*e2f0*/  LOP3.LUT R50, R75, 0xff0000, R50, 0xf8, !PT ;  /* 0x00ff00004b327812 */ /* 0x000fe200078ef832 */
[----:B------:R-:W-:Y:S01]  /*e300*/  FFMA.FTZ R57, R63, R72, -R76 ;  /* 0x000000483f397223 */ /* 0x000fe2000001084c */
[----:B------:R-:W-:Y:S01]  /*e310*/  F2FP.F16.E4M3.UNPACK_B R160, R160 ;  /* 0x000000a0ffa0723e */ /* 0x000fe200020006ff */
[----:B------:R-:W-:Y:S02]  /*e320*/  HADD2.F32 R74, -RZ, R158.H0_H0 ;  /* 0x2000009eff4a7230 */ /* 0x000fe40000004100 */
[----:B------:R-:W-:Y:S01]  /*e330*/  FMUL.FTZ R75, R66, R73 ;  /* 0x00000049424b7220 */ /* 0x000fe20000410000 */
[----:B------:R-:W-:-:S02]  /*e340*/  HADD2.F32 R65, -RZ, R61.H0_H0 ;  /* 0x2000003dff417230 */ /* 0x000fc40000004100 */
[C---:B------:R-:W-:Y:S01]  /*e350*/  FMUL.FTZ R73, R62.reuse, R73 ;  /* 0x000000493e497220 */ /* 0x040fe20000410000 */
[----:B------:R-:W-:Y:S02]  /*e360*/  HADD2.F32 R63, -RZ, R64.H0_H0 ;  /* 0x20000040ff3f7230 */ /* 0x000fe40000004100 */
[-C--:B------:R-:W-:Y:S01]  /*e370*/  FFMA.FTZ R60, R62, R67.reuse, -R75 ;  /* 0x000000433e3c7223 */ /* 0x080fe2000001084b */
[----:B------:R-:W-:Y:S02]  /*e380*/  HADD2.F32 R72, -RZ, R160.H0_H0 ;  /* 0x200000a0ff487230 */ /* 0x000fe40000004100 */
[----:B------:R-:W-:Y:S01]  /*e390*/  FFMA.FTZ R62, R66, R67, R73 ;  /* 0x00000043423e7223 */ /* 0x000fe20000010049 */
[-C--:B------:R-:W-:Y:S01]  /*e3a0*/  FMUL.FTZ R76, R65, R74.reuse ;  /* 0x0000004a414c7220 */ /* 0x080fe20000410000 */
[----:B------:R-:W-:Y:S01]  /*e3b0*/  FMUL.FTZ R74, R63, R74 ;  /* 0x0000004a3f4a7220 */ /* 0x000fe20000410000 */
[----:B------:R-:W-:Y:S01]  /*e3c0*/  HADD2.F32 R73, -RZ, R158.H1_H1 ;  /* 0x3000009eff497230 */ /* 0x000fe20000004100 */
[----:B------:R-:W-:Y:S01]  /*e3d0*/  F2FP.F16.E4M3.UNPACK_B R75, R161.H1 ;  /* 0x000000a1ff4b723e */ /* 0x000fe200030006ff */
[----:B------:R-:W-:-:S02]  /*e3e0*/  HADD2.F32 R66, -RZ, R61.H1_H1 ;  /* 0x3000003dff427230 */ /* 0x000fc40000004100 */
[-C--:B------:R-:W-:Y:S01]  /*e3f0*/  FFMA.FTZ R61, R65, R72.reuse, R74 ;  /* 0x00000048413d7223 */ /* 0x080fe2000001004a */
[----:B------:R-:W-:Y:S02]  /*e400*/  HADD2.F32 R64, -RZ, R64.H1_H1 ;  /* 0x30000040ff407230 */ /* 0x000fe40000004100 */
[----:B------:R-:W-:Y:S01]  /*e410*/  FFMA.FTZ R63, R63, R72, -R76 ;  /* 0x000000483f3f7223 */ /* 0x000fe2000001084c */
[----:B------:R-:W-:Y:S02]  /*e420*/  HADD2.F32 R67, -RZ, R160.H1_H1 ;  /* 0x300000a0ff437230 */ /* 0x000fe40000004100 */
[----:B------:R-:W-:Y:S01]  /*e430*/  FMUL.FTZ R65, R66, R73 ;  /* 0x0000004942417220 */ /* 0x000fe20000410000 */
[----:B------:R-:W-:Y:S01]  /*e440*/  F2FP.F16.E4M3.UNPACK_B R74, R159.H1 ;  /* 0x0000009fff4a723e */ /* 0x000fe200030006ff */
[C---:B------:R-:W-:Y:S01]  /*e450*/  FMUL.FTZ R77, R64.reuse, R73 ;  /* 0x00000049404d7220 */ /* 0x040fe20000410000 */
[----:B------:R-:W-:Y:S01]  /*e460*/  F2FP.F16.E4M3.UNPACK_B R72, R58.H1 ;  /* 0x0000003aff48723e */ /* 0x000fe200030006ff */
[----:B------:R-:W-:Y:S01]  /*e470*/  FFMA.FTZ R64, R64, R67, -R65 ;  /* 0x0000004340407223 */ /* 0x000fe20000010841 */
[----:B------:R-:W-:Y:S01]  /*e480*/  F2FP.F16.E4M3.UNPACK_B R65, R52.H1 ;  /* 0x00000034ff41723e */ /* 0x000fe200030006ff */
[----:B------:R-:W-:-:S02]  /*e490*/  HADD2.F32 R78, -RZ, R74.H0_H0 ;  /* 0x2000004aff4e7230 */ /* 0x000fc40000004100 */
[----:B------:R-:W-:Y:S01]  /*e4a0*/  FFMA.FTZ R66, R66, R67, R77 ;  /* 0x0000004342427223 */ /* 0x000fe2000001004d */
[----:B------:R-:W-:Y:S01]  /*e4b0*/  HADD2.F32 R73, -RZ, R72.H0_H0 ;  /* 0x20000048ff497230 */ /* 0x000fe20000004100 */
[----:B------:R-:W-:Y:S01]  /*e4c0*/  F2FP.F16.E4M3.UNPACK_B R159, R159 ;  /* 0x0000009fff9f723e */ /* 0x000fe200020006ff */
[----:B------:R-:W-:Y:S01]  /*e4d0*/  HADD2.F32 R77, -RZ, R74.H1_H1 ;  /* 0x3000004aff4d7230 */ /* 0x000fe20000004100 */
[----:B------:R-:W-:Y:S01]  /*e4e0*/  F2FP.F16.E4M3.UNPACK_B R52, R52 ;  /* 0x00000034ff34723e */ /* 0x000fe200020006ff */
[----:B------:R-:W-:Y:S02]  /*e4f0*/  HADD2.F32 R67, -RZ, R65.H0_H0 ;  /* 0x20000041ff437230 */ /* 0x000fe40000004100 */
[----:B------:R-:W-:Y:S01]  /*e500*/  FMUL.FTZ R84, R73, R78 ;  /* 0x0000004e49547220 */ /* 0x000fe20000410000 */
[----:B------:R-:W-:Y:S01]  /*e510*/  HADD2.F32 R74, -RZ, R72.H1_H1 ;  /* 0x30000048ff4a7230 */ /* 0x000fe20000004100 */
[----:B------:R-:W-:Y:S01]  /*e520*/  F2FP.F16.E4M3.UNPACK_B R161, R161 ;  /* 0x000000a1ffa1723e */ /* 0x000fe200020006ff */
[----:B------:R-:W-:-:S02]  /*e530*/  HADD2.F32 R76, -RZ, R75.H0_H0 ;  /* 0x2000004bff4c7230 */ /* 0x000fc40000004100 */
[C---:B------:R-:W-:Y:S01]  /*e540*/  FMUL.FTZ R78, R67.reuse, R78 ;  /* 0x0000004e434e7220 */ /* 0x040fe20000410000 */
[----:B------:R-:W-:Y:S02]  /*e550*/  HADD2.F32 R72, -RZ, R65.H1_H1 ;  /* 0x30000041ff487230 */ /* 0x000fe40000004100 */
[-C--:B------:R-:W-:Y:S01]  /*e560*/  FMUL.FTZ R79, R74, R77.reuse ;  /* 0x0000004d4a4f7220 */ /* 0x080fe20000410000 */
[----:B------:R-:W-:Y:S02]  /*e570*/  HADD2.F32 R75, -RZ, R75.H1_H1 ;  /* 0x3000004bff4b7230 */ /* 0x000fe40000004100 */
[-C--:B------:R-:W-:Y:S01]  /*e580*/  FFMA.FTZ R65, R67, R76.reuse, -R84 ;  /* 0x0000004c43417223 */ /* 0x080fe20000010854 */
[----:B------:R-:W-:Y:S01]  /*e590*/  FFMA.FTZ R67, R73, R76, R78 ;  /* 0x0000004c49437223 */ /* 0x000fe2000001004e */
[----:B------:R-:W-:Y:S01]  /*e5a0*/  FMUL.FTZ R77, R72, R77 ;  /* 0x0000004d484d7220 */ /* 0x000fe20000410000 */
[----:B------:R-:W-:Y:S01]  /*e5b0*/  F2FP.SATFINITE.E4M3.F32.PACK_AB_MERGE_C R57, R60, R57, RZ ;  /* 0x000000393c39723e */ /* 0x000fe200048070ff */
[-C--:B------:R-:W-:Y:S01]  /*e5c0*/  FFMA.FTZ R78, R72, R75.reuse, -R79 ;  /* 0x0000004b484e7223 */ /* 0x080fe2000001084f */
[----:B------:R-:W-:Y:S01]  /*e5d0*/  F2FP.F16.E4M3.UNPACK_B R72, R58 ;  /* 0x0000003aff48723e */ /* 0x000fe200020006ff */
[----:B------:R-:W-:Y:S01]  /*e5e0*/  FFMA.FTZ R84, R74, R75, R77 ;  /* 0x0000004b4a547223 */ /* 0x000fe2000001004d */
[----:B------:R-:W-:-:S02]  /*e5f0*/  HADD2.F32 R75, -RZ, R159.H0_H0 ;  /* 0x2000009fff4b7230 */ /* 0x000fc40000004100 */
[----:B------:R-:W-:Y:S01]  /*e600*/  HADD2.F32 R58, -RZ, R52.H0_H0 ;  /* 0x20000034ff3a7230 */ /* 0x000fe20000004100 */
[----:B------:R-:W-:Y:S01]  /*e610*/  F2FP.SATFINITE.E4M3.F32.PACK_AB_MERGE_C R65, R78, R65, RZ ;  /* 0x000000414e41723e */ /* 0x000fe200048070ff */
[--C-:B------:R-:W-:Y:S01]  /*e620*/  HADD2.F32 R73, -RZ, R72.reuse.H0_H0 ;  /* 0x20000048ff497230 */ /* 0x100fe20000004100 */
        /* <DEDUP_REMOVED lines=9> */
[----:B------:R-:W-:Y:S01]  /*e6c0*/  F2FP.SATFINITE.E4M3.F32.PACK_AB_MERGE_C R58, R62, R59, RZ ;  /* 0x0000003b3e3a723e */ /* 0x000fe200048070ff */
[----:B------:R-:W-:Y:S02]  /*e6d0*/  HADD2.F32 R161, -RZ, R161.H1_H1 ;  /* 0x300000a1ffa17230 */ /* 0x000fe40000004100 */
[----:B------:R-:W-:Y:S01]  /*e6e0*/  FMUL.FTZ R75, R72, R159 ;  /* 0x0000009f484b7220 */ /* 0x000fe20000410000 */
[----:B------:R-:W-:Y:S01]  /*e6f0*/  F2FP.SATFINITE.E4M3.F32.PACK_AB_MERGE_C R59, R64, R63, R57 ;  /* 0x0000003f403b723e */ /* 0x000fe20004807039 */
[C---:B------:R-:W-:Y:S01]  /*e700*/  FMUL.FTZ R159, R52.reuse, R159 ;  /* 0x0000009f349f7220 */ /* 0x040fe20000410000 */
[----:B------:R-:W-:Y:S01]  /*e710*/  F2FP.F16.E4M3.UNPACK_B R62, R49 ;  /* 0x00000031ff3e723e */ /* 0x000fe200020006ff */
[-C--:B------:R-:W-:Y:S01]  /*e720*/  FFMA.FTZ R52, R52, R161.reuse, -R75 ;  /* 0x000000a134347223 */ /* 0x080fe2000001084b */
[----:B------:R-:W-:Y:S01]  /*e730*/  F2FP.F16.E4M3.UNPACK_B R63, R50 ;  /* 0x00000032ff3f723e */ /* 0x000fe200020006ff */
[----:B------:R-:W-:Y:S01]  /*e740*/  FFMA.FTZ R159, R72, R161, R159 ;  /* 0x000000a1489f7223 */ /* 0x000fe2000001009f */
[----:B------:R-:W-:Y:S01]  /*e750*/  F2FP.SATFINITE.E4M3.F32.PACK_AB_MERGE_C R58, R66, R61, R58 ;  /* 0x0000003d423a723e */ /* 0x000fe2000480703a */
[----:B------:R-:W-:Y:S01]  /*e760*/  HADD2.F32 R64, -RZ, R62.H0_H0 ;  /* 0x2000003eff407230 */ /* 0x000fe20000004100 */
[----:B------:R-:W-:Y:S01]  /*e770*/  F2FP.F16.E4M3.UNPACK_B R61, R45 ;  /* 0x0000002dff3d723e */ /* 0x000fe200020006ff */
[--C-:B------:R-:W-:Y:S01]  /*e780*/  HADD2.F32 R73, -RZ, R63.reuse.H0_H0 ;  /* 0x2000003fff497230 */ /* 0x100fe20000004100 */
[----:B------:R-:W-:Y:S01]  /*e790*/  F2FP.F16.E4M3.UNPACK_B R66, R48 ;  /* 0x00000030ff42723e */ /* 0x000fe200020006ff */
[----:B------:R-:W-:Y:S01]  /*e7a0*/  HADD2.F32 R72, -RZ, R63.H1_H1 ;  /* 0x3000003fff487230 */ /* 0x000fe20000004100 */
[----:B------:R-:W-:Y:S01]  /*e7b0*/  F2FP.SATFINITE.E4M3.F32.PACK_AB_MERGE_C R57, R52, R77, R65 ;  /* 0x0000004d3439723e */ /* 0x000fe20004807041 */
[----:B------:R-:W-:Y:S01]  /*e7c0*/  HADD2.F32 R60, -RZ, R61.H0_H0 ;  /* 0x2000003dff3c7230 */ /* 0x000fe20000004100 */
[----:B------:R-:W-:Y:S01]  /*e7d0*/  F2FP.SATFINITE.E4M3.F32.PACK_AB_MERGE_C R52, R159, R76, R67 ;  /* 0x0000004c9f34723e */ /* 0x000fe20004807043 */
        /* <DEDUP_REMOVED lines=10> */
[----:B------:R-:W-:-:S02]  /*e880*/  F2FP.F16.E4M3.UNPACK_B R64, R49.H1 ;  /* 0x00000031ff40723e */ /* 0x000fc400030006ff */
[----:B------:R-:W-:Y:S01]  /*e890*/  F2FP.F16.E4M3.UNPACK_B R67, R50.H1 ;  /* 0x00000032ff43723e */ /* 0x000fe200030006ff */
[-C--:B------:R-:W-:Y:S01]  /*e8a0*/  FFMA.FTZ R50, R65, R66.reuse, R72 ;  /* 0x0000004241327223 */ /* 0x080fe20000010048 */
[----:B------:R-:W-:Y:S01]  /*e8b0*/  F2FP.F16.E4M3.UNPACK_B R62, R45.H1 ;  /* 0x0000002dff3e723e */ /* 0x000fe200030006ff */
[----:B------:R-:W-:Y:S01]  /*e8c0*/  FFMA.FTZ R45, R63, R66, -R74 ;  /* 0x000000423f2d7223 */ /* 0x000fe2000001084a */
[----:B------:R-:W-:Y:S01]  /*e8d0*/  F2FP.F16.E4M3.UNPACK_B R48, R48.H1 ;  /* 0x00000030ff30723e */ /* 0x000fe200030006ff */
[----:B------:R-:W-:Y:S01]  /*e8e0*/  HADD2.F32 R63, -RZ, R64.H0_H0 ;  /* 0x20000040ff3f7230 */ /* 0x000fe20000004100 */
[----:B------:R-:W-:Y:S01]  /*e8f0*/  F2FP.F16.E4M3.UNPACK_B R77, R46 ;  /* 0x0000002eff4d723e */ /* 0x000fe200020006ff */
[----:B------:R-:W-:Y:S01]  /*e900*/  HADD2.F32 R66, -RZ, R67.H0_H0 ;  /* 0x20000043ff427230 */ /* 0x000fe20000004100 */
[----:B------:R-:W-:Y:S01]  /*e910*/  F2FP.F16.E4M3.UNPACK_B R75, R44.H1 ;  /* 0x0000002cff4b723e */ /* 0x000fe200030006ff */
[----:B------:R-:W-:Y:S01]  /*e920*/  HADD2.F32 R49, -RZ, R62.H0_H0 ;  /* 0x2000003eff317230 */ /* 0x000fe20000004100 */
[----:B------:R-:W-:Y:S01]  /*e930*/  F2FP.F16.E4M3.UNPACK_B R78, R46.H1 ;  /* 0x0000002eff4e723e */ /* 0x000fe200030006ff */
[----:B------:R-:W-:-:S02]  /*e940*/  HADD2.F32 R65, -RZ, R64.H1_H1 ;  /* 0x30000040ff417230 */ /* 0x000fc40000004100 */
[-C--:B------:R-:W-:Y:S01]  /*e950*/  FMUL.FTZ R74, R63, R66.reuse ;  /* 0x000000423f4a7220 */ /* 0x080fe20000410000 */
[----:B------:R-:W-:Y:S02]  /*e960*/  HADD2.F32 R64, -RZ, R48.H0_H0 ;  /* 0x20000030ff407230 */ /* 0x000fe40000004100 */
[C---:B------:R-:W-:Y:S01]  /*e970*/  FMUL.FTZ R66, R49.reuse, R66 ;  /* 0x0000004231427220 */ /* 0x040fe20000410000 */
[----:B------:R-:W-:Y:S02]  /*e980*/  HADD2.F32 R72, -RZ, R67.H1_H1 ;  /* 0x30000043ff487230 */ /* 0x000fe40000004100 */
[----:B------:R-:W-:Y:S02]  /*e990*/  HADD2.F32 R62, -RZ, R62.H1_H1 ;  /* 0x3000003eff3e7230 */ /* 0x000fe40000004100 */
[----:B------:R-:W-:Y:S02]  /*e9a0*/  HADD2.F32 R67, -RZ, R48.H1_H1 ;  /* 0x30000030ff437230 */ /* 0x000fe40000004100 */
[----:B------:R-:W-:Y:S01]  /*e9b0*/  FFMA.FTZ R48, R49, R64, -R74 ;  /* 0x0000004031307223 */ /* 0x000fe2000001084a */
[----:B------:R-:W-:Y:S01]  /*e9c0*/  FMUL.FTZ R73, R65, R72 ;  /* 0x0000004841497220 */ /* 0x000fe20000410000 */
[----:B------:R-:W-:Y:S01]  /*e9d0*/  FFMA.FTZ R49, R63, R64, R66 ;  /* 0x000000403f317223 */ /* 0x000fe20000010042 */
[C---:B------:R-:W-:Y:S01]  /*e9e0*/  FMUL.FTZ R72, R62.reuse, R72 ;  /* 0x000000483e487220 */ /* 0x040fe20000410000 */
[----:B------:R-:W-:Y:S01]  /*e9f0*/  F2FP.F16.E4M3.UNPACK_B R66, R51 ;  /* 0x00000033ff42723e */ /* 0x000fe200020006ff */
[----:B------:R-:W-:Y:S01]  /*ea00*/  FFMA.FTZ R63, R62, R67, -R73 ;  /* 0x000000433e3f7223 */ /* 0x000fe20000010849 */
[----:B------:R-:W-:Y:S01]  /*ea10*/  F2FP.F16.E4M3.UNPACK_B R64, R47 ;  /* 0x0000002fff40723e */ /* 0x000fe200020006ff */
[----:B------:R-:W-:Y:S01]  /*ea20*/  FFMA.FTZ R62, R65, R67, R72 ;  /* 0x00000043413e7223 */ /* 0x000fe20000010048 */
[----:B------:R-:W-:Y:S01]  /*ea30*/  F2FP.F16.E4M3.UNPACK_B R74, R44 ;  /* 0x0000002cff4a723e */ /* 0x000fe200020006ff */
[----:B------:R-:W-:Y:S01]  /*ea40*/  HADD2.F32 R72, -RZ, R66.H0_H0 ;  /* 0x20000042ff487230 */ /* 0x000fe20000004100 */
[----:B------:R-:W-:Y:S01]  /*ea50*/  F2FP.F16.E4M3.UNPACK_B R67, R51.H1 ;  /* 0x00000033ff43723e */ /* 0x000fe200030006ff */
[----:B------:R-:W-:Y:S01]  /*ea60*/  HADD2.F32 R44, -RZ, R77.H0_H0 ;  /* 0x2000004dff2c7230 */ /* 0x000fe20000004100 */
[----:B------:R-:W-:Y:S01]  /*ea70*/  F2FP.F16.E4M3.UNPACK_B R47, R47.H1 ;  /* 0x0000002fff2f723e */ /* 0x000fe200030006ff */
[----:B------:R-:W-:Y:S01]  /*ea80*/  HADD2.F32 R51, -RZ, R64.H0_H0 ;  /* 0x20000040ff337230 */ /* 0x000fe20000004100 */
[----:B------:R-:W-:Y:S01]  /*ea90*/  F2FP.SATFINITE.E4M3.F32.PACK_AB_MERGE_C R48, R63, R48, RZ ;  /* 0x000000303f30723e */ /* 0x000fe200048070ff */
[----:B------:R-:W-:-:S02]  /*eaa0*/  HADD2.F32 R46, -RZ, R74.H0_H0 ;  /* 0x2000004aff2e7230 */ /* 0x000fc40000004100 */
[CC--:B------:R-:W-:Y:S01]  /*eab0*/  FMUL.FTZ R86, R72.reuse, R44.reuse ;  /* 0x0000002c48567220 */ /* 0x0c0fe20000410000 */
[----:B------:R-:W-:Y:S02]  /*eac0*/  HADD2.F32 R73, -RZ, R67.H0_H0 ;  /* 0x20000043ff497230 */ /* 0x000fe40000004100 */
[C---:B------:R-:W-:Y:S01]  /*ead0*/  FMUL.FTZ R79, R51.reuse, R44 ;  /* 0x0000002c334f7220 */ /* 0x040fe20000410000 */
[----:B------:R-:W-:Y:S02]  /*eae0*/  HADD2.F32 R84, -RZ, R78.H0_H0 ;  /* 0x2000004eff547230 */ /* 0x000fe40000004100 */
[-C--:B------:R-:W-:Y:S01]  /*eaf0*/  FFMA.FTZ R44, R51, R46.reuse, -R86 ;  /* 0x0000002e332c7223 */ /* 0x080fe20000010856 */
[----:B------:R-:W-:Y:S02]  /*eb00*/  HADD2.F32 R65, -RZ, R47.H0_H0 ;  /* 0x2000002fff417230 */ /* 0x000fe40000004100 */
[----:B------:R-:W-:Y:S01]  /*eb10*/  FFMA.FTZ R46, R72, R46, R79 ;  /* 0x0000002e482e7223 */ /* 0x000fe2000001004f */
[----:B------:R-:W-:-:S02]  /*eb20*/  HADD2.F32 R67, -RZ, R67.H1_H1 ;  /* 0x30000043ff437230 */ /* 0x000fc40000004100 */
[-C--:B------:R-:W-:Y:S01]  /*eb30*/  FMUL.FTZ R88, R73, R84.reuse ;  /* 0x0000005449587220 */ /* 0x080fe20000410000 */
[----:B------:R-:W-:Y:S02]  /*eb40*/  HADD2.F32 R78, -RZ, R78.H1_H1 ;  /* 0x3000004eff4e7230 */ /* 0x000fe40000004100 */
[----:B------:R-:W-:Y:S01]  /*eb50*/  FMUL.FTZ R84, R65, R84 ;  /* 0x0000005441547220 */ /* 0x000fe20000410000 */
[----:B------:R-:W-:Y:S01]  /*eb60*/  HADD2.F32 R47, -RZ, R47.H1_H1 ;  /* 0x3000002fff2f7230 */ /* 0x000fe20000004100 */
[----:B------:R-:W-:Y:S01]  /*eb70*/  F2FP.SATFINITE.E4M3.F32.PACK_AB_MERGE_C R49, R62, R49, RZ ;  /* 0x000000313e31723e */ /* 0x000fe200048070ff */
[----:B------:R-:W-:Y:S01]  /*eb80*/  HADD2.F32 R76, -RZ, R75.H0_H0 ;  /* 0x2000004bff4c7230 */ /* 0x000fe20000004100 */
[----:B------:R-:W-:Y:S01]  /*eb90*/  F2FP.SATFINITE.E4M3.F32.PACK_AB_MERGE_C R45, R45, R60, R48 ;  /* 0x0000003c2d2d723e */ /* 0x000fe20004807030 */
[----:B------:R-:W-:Y:S01]  /*eba0*/  HADD2.F32 R66, -RZ, R66.H1_H1 ;  /* 0x30000042ff427230 */ /* 0x000fe20000004100 */
[----:B------:R-:W-:Y:S01]  /*ebb0*/  F2FP.SATFINITE.E4M3.F32.PACK_AB_MERGE_C R49, R50, R61, R49 ;  /* 0x0000003d3231723e */ /* 0x000fe20004807031 */
[----:B------:R-:W-:-:S02]  /*ebc0*/  HADD2.F32 R77, -RZ, R77.H1_H1 ;  /* 0x3000004dff4d7230 */ /* 0x000fc40000004100 */
[----:B------:R-:W-:Y:S01]  /*ebd0*/  FFMA.FTZ R88, R65, R76, -R88 ;  /* 0x0000004c41587223 */ /* 0x000fe20000010858 */
[----:B------:R-:W-:Y:S02]  /*ebe0*/  HADD2.F32 R51, -RZ, R74.H1_H1 ;  /* 0x3000004aff337230 */ /* 0x000fe40000004100 */
[-C--:B------:R-:W-:Y:S01]  /*ebf0*/  FMUL.FTZ R74, R67, R78.reuse ;  /* 0x0000004e434a7220 */ /* 0x080fe20000410000 */
[----:B------:R-:W-:Y:S02]  /*ec00*/  HADD2.F32 R64, -RZ, R64.H1_H1 ;  /* 0x30000040ff407230 */ /* 0x000fe40000004100 */
[----:B------:R-:W-:Y:S01]  /*ec10*/  FMUL.FTZ R78, R47, R78 ;  /* 0x0000004e2f4e7220 */ /* 0x000fe20000410000 */
[----:B------:R-:W-:Y:S02]  /*ec20*/  HADD2.F32 R72, -RZ, R75.H1_H1 ;  /* 0x3000004bff487230 */ /* 0x000fe40000004100 */
[-C--:B------:R-:W-:Y:S01]  /*ec30*/  FMUL.FTZ R65, R66, R77.reuse ;  /* 0x0000004d42417220 */ /* 0x080fe20000410000 */
[----:B------:R-:W-:Y:S01]  /*ec40*/  FFMA.FTZ R84, R73, R76, R84 ;  /* 0x0000004c49547223 */ /* 0x000fe20000010054 */
[----:B------:R-:W-:Y:S01]  /*ec50*/  FMUL.FTZ R77, R64, R77 ;  /* 0x0000004d404d7220 */ /* 0x000fe20000410000 */
[----:B------:R-:W-:-:S02]  /*ec60*/  IMAD.MOV.U32 R48, RZ, RZ, R58 ;  /* 0x000000ffff307224 */ /* 0x000fc400078e003a */
[-C--:B------:R-:W-:Y:S01]  /*ec70*/  FFMA.FTZ R47, R47, R72.reuse, -R74 ;  /* 0x000000482f2f7223 */ /* 0x080fe2000001084a */
[----:B------:R-:W-:Y:S01]  /*ec80*/  FFMA.FTZ R67, R67, R72, R78 ;  /* 0x0000004843437223 */ /* 0x000fe2000001004e */
[-C--:B------:R-:W-:Y:S01]  /*ec90*/  FFMA.FTZ R65, R64, R51.reuse, -R65 ;  /* 0x0000003340417223 */ /* 0x080fe20000010841 */
[----:B------:R-:W-:Y:S01]  /*eca0*/  FFMA.FTZ R77, R66, R51, R77 ;  /* 0x00000033424d7223 */ /* 0x000fe2000001004d */
[----:B------:R-:W-:Y:S01]  /*ecb0*/  IMAD.MOV.U32 R50, RZ, RZ, R52 ;  /* 0x000000ffff327224 */ /* 0x000fe200078e0034 */
[----:B------:R-:W-:Y:S02]  /*ecc0*/  F2FP.SATFINITE.E4M3.F32.PACK_AB_MERGE_C R47, R47, R88, RZ ;  /* 0x000000582f2f723e */ /* 0x000fe400048070ff */
[----:B------:R-:W-:Y:S02]  /*ecd0*/  F2FP.SATFINITE.E4M3.F32.PACK_AB_MERGE_C R67, R67, R84, RZ ;  /* 0x000000544343723e */ /* 0x000fe400048070ff */
[----:B------:R-:W-:Y:S02]  /*ece0*/  F2FP.SATFINITE.E4M3.F32.PACK_AB_MERGE_C R47, R65, R44, R47 ;  /* 0x0000002c412f723e */ /* 0x000fe4000480702f */
[----:B------:R-:W-:Y:S01]  /*ecf0*/  F2FP.SATFINITE.E4M3.F32.PACK_AB_MERGE_C R51, R77, R46, R67 ;  /* 0x0000002e4d33723e */ /* 0x000fe20004807043 */
[----:B------:R-:W-:Y:S01]  /*ed00*/  IMAD.MOV.U32 R46, RZ, RZ, R57 ;  /* 0x000000ffff2e7224 */ /* 0x000fe200078e0039 */
[----:B------:R-:W-:-:S07]  /*ed10*/  MOV R44, R59 ;  /* 0x0000003b002c7202 */ /* 0x000fce0000000f00 */
.L_x_3556:
[----:B------:R-:W-:Y:S05]  /*ed20*/  BSYNC B2 ;  /* 0x0000000000027941 */ /* 0x000fea0003800000 */
.L_x_3555:
        /* <DEDUP_REMOVED lines=10> */
.L_x_3554:
[----:B------:R-:W-:Y:S05]  /*edd0*/  BSYNC B1 ;  /* 0x0000000000017941 */ /* 0x000fea0003800000 */
.L_x_3553:
[----:B------:R-:W-:-:S13]  /*ede0*/  ISETP.NE.AND P3, PT, R36, RZ, PT ;  /* 0x000000ff2400720c */ /* 0x000fda0003f65270 */
[----:B------:R-:W-:Y:S05]  /*edf0*/  @!P3 BRA `(.L_x_3507) ;  /* 0x0000001000d8b947 */ /* 0x000fea0003800000 */
[----:B-1--4-:R-:W3:Y:S01]  /*ee00*/  LDL R44, [R1+0x8] ;  /* 0x00000800012c7983 */ /* 0x012ee20000100800 */
[----:B------:R-:W-:Y:S01]  /*ee10*/  IADD3 R53, P3, P4, R118, R136, R29 ;  /* 0x0000008876357210 */ /* 0x000fe20007c7e01d */
[----:B------:R-:W-:Y:S01]  /*ee20*/  BSSY B1, `(.L_x_3557) ;  /* 0x00000f2000017945 */ /* 0x000fe20003800000 */
[----:B---3--:R-:W-:Y:S02]  /*ee30*/  LOP3.LUT P5, RZ, R44, 0x1, RZ, 0xc0, !PT ;  /* 0x000000012cff7812 */ /* 0x008fe400078ac0ff */
[----:B------:R-:W-:Y:S02]  /*ee40*/  IADD3.X R44, R4, R56, R32, P3, P4 ;  /* 0x00000038042c7210 */ /* 0x000fe40001fe8420 */
[----:B------:R-:W-:Y:S02]  /*ee50*/  SEL R162, R121, R162, !P5 ;  /* 0x000000a279a27207 */ /* 0x000fe40006800000 */
[----:B------:R-:W-:Y:S02]  /*ee60*/  IADD3 R52, P3, R53, R124, RZ ;  /* 0x0000007c35347210 */ /* 0x000fe40007f7e0ff */
[----:B------:R-:W-:-:S03]  /*ee70*/  SHF.R.S32.HI R45, RZ, 0x1f, R162 ;  /* 0x0000001fff2d7819 */ /* 0x000fc600000114a2 */
[----:B------:R-:W-:Y:S01]  /*ee80*/  IMAD.X R53, R44, 0x1, R125, P3 ;  /* 0x000000012c357824 */ /* 0x000fe200018e067d */
[----:B------:R-:W-:Y:S02]  /*ee90*/  LEA.HI R45, R45, R162, RZ, 0x5 ;  /* 0x000000a22d2d7211 */ /* 0x000fe400078f28ff */
[----:B------:R-:W-:Y:S02]  /*eea0*/  ISETP.GE.AND P3, PT, R6, R133, PT ;  /* 0x000000850600720c */ /* 0x000fe40003f66270 */
[----:B------:R-:W-:-:S04]  /*eeb0*/  LEA.HI.SX32 R45, R45, R28, 0x1b ;  /* 0x0000001c2d2d7211 */ /* 0x000fc800078fdaff */
[----:B------:R-:W-:Y:S02]  /*eec0*/  SHF.R.S32.HI R44, RZ, 0x1f, R45 ;  /* 0x0000001fff2c7819 */ /* 0x000fe4000001142d */
[----:B------:R-:W-:Y:S02]  /*eed0*/  SHF.L.U32 R55, R45, 0x4, RZ ;  /* 0x000000042d377819 */ /* 0x000fe400000006ff */
        /* <DEDUP_REMOVED lines=13> */
[----:B------:R-:W-:Y:S01]  /*efb0*/  SHF.R.U32.HI R73, RZ, 0x8, R69 ;  /* 0x00000008ff497819 */ /* 0x000fe20000011645 */
[----:B-1----:R-:W-:Y:S01]  /*efc0*/  IMAD.MOV.U32 R54, RZ, RZ, R45 ;  /* 0x000000ffff367224 */ /* 0x002fe200078e002d */
[--C-:B------:R-:W-:Y:S01]  /*efd0*/  SHF.R.U32.HI R75, RZ, 0x18, R69.reuse ;  /* 0x00000018ff4b7819 */ /* 0x100fe20000011645 */
[----:B------:R-:W-:Y:S01]  /*efe0*/  IMAD.MOV.U32 R60, RZ, RZ, R44 ;  /* 0x000000ffff3c7224 */ /* 0x000fe200078e002c */
[----:B------:R-:W-:Y:S01]  /*eff0*/  LOP3.LUT R58, R69, 0xff, RZ, 0xc0, !PT ;  /* 0x000000ff453a7812 */ /* 0x000fe200078ec0ff */
[----:B------:R-:W-:Y:S01]  /*f000*/  IMAD.SHL.U32 R45, R73, 0x100, RZ ;  /* 0x00000100492d7824 */ /* 0x000fe200078e00ff */
[----:B------:R-:W-:Y:S01]  /*f010*/  SHF.R.U32.HI R72, RZ, 0x10, R69 ;  /* 0x00000010ff487819 */ /* 0x000fe20000011645 */
[----:B---3--:R-:W-:Y:S01]  /*f020*/  IMAD.MOV.U32 R61, RZ, RZ, R48 ;  /* 0x000000ffff3d7224 */ /* 0x008fe200078e0030 */
[----:B------:R-:W-:Y:S02]  /*f030*/  SHF.R.U32.HI R63, RZ, 0x8, R81 ;  /* 0x00000008ff3f7819 */ /* 0x000fe40000011651 */
[----:B------:R-:W-:-:S02]  /*f040*/  SHF.R.U32.HI R65, RZ, 0x8, R83 ;  /* 0x00000008ff417819 */ /* 0x000fc40000011653 */
[--C-:B------:R-:W-:Y:S01]  /*f050*/  SHF.R.U32.HI R70, RZ, 0x18, R71.reuse ;  /* 0x00000018ff467819 */ /* 0x100fe20000011647 */
[----:B------:R-:W-:Y:S01]  /*f060*/  IMAD.SHL.U32 R63, R63, 0x100, RZ ;  /* 0x000001003f3f7824 */ /* 0x000fe200078e00ff */
[----:B------:R-:W-:Y:S01]  /*f070*/  LOP3.LUT R59, R71, 0xff, RZ, 0xc0, !PT ;  /* 0x000000ff473b7812 */ /* 0x000fe200078ec0ff */
[----:B------:R-:W-:Y:S01]  /*f080*/  IMAD.SHL.U32 R65, R65, 0x100, RZ ;  /* 0x0000010041417824 */ /* 0x000fe200078e00ff */
[--C-:B------:R-:W-:Y:S02]  /*f090*/  SHF.R.U32.HI R68, RZ, 0x8, R71.reuse ;  /* 0x00000008ff447819 */ /* 0x100fe40000011647 */
[----:B------:R-:W-:Y:S02]  /*f0a0*/  SHF.R.U32.HI R66, RZ, 0x10, R71 ;  /* 0x00000010ff427819 */ /* 0x000fe40000011647 */
[----:B------:R-:W-:Y:S01]  /*f0b0*/  PRMT R58, R75, 0x654, R58 ;  /* 0x000006544b3a7816 */ /* 0x000fe2000000003a */
[----:B------:R-:W-:Y:S01]  /*f0c0*/  IMAD.SHL.U32 R44, R68, 0x100, RZ ;  /* 0x00000100442c7824 */ /* 0x000fe200078e00ff */
[----:B------:R-:W-:-:S02]  /*f0d0*/  SHF.R.U32.HI R71, RZ, 0x18, R81 ;  /* 0x00000018ff477819 */ /* 0x000fc40000011651 */
[----:B------:R-:W-:Y:S02]  /*f0e0*/  LOP3.LUT R62, R81, 0xff, RZ, 0xc0, !PT ;  /* 0x000000ff513e7812 */ /* 0x000fe400078ec0ff */
[----:B------:R-:W-:Y:S01]  /*f0f0*/  MOV R57, R46 ;  /* 0x0000002e00397202 */ /* 0x000fe20000000f00 */
[----:B------:R-:W-:Y:S01]  /*f100*/  IMAD.U32 R46, R72, 0x10000, RZ ;  /* 0x00010000482e7824 */ /* 0x000fe200078e00ff */
[----:B------:R-:W-:Y:S02]  /*f110*/  LOP3.LUT R45, R58, 0xff00, R45, 0xf8, !PT ;  /* 0x0000ff003a2d7812 */ /* 0x000fe400078ef82d */
[----:B------:R-:W-:Y:S02]  /*f120*/  LOP3.LUT R64, R83, 0xff0000ff, RZ, 0xc0, !PT ;  /* 0xff0000ff53407812 */ /* 0x000fe400078ec0ff */
[----:B------:R-:W-:Y:S02]  /*f130*/  PRMT R62, R71, 0x654, R62 ;  /* 0x00000654473e7816 */ /* 0x000fe4000000003e */
[----:B------:R-:W-:-:S02]  /*f140*/  PRMT R59, R70, 0x654, R59 ;  /* 0x00000654463b7816 */ /* 0x000fc4000000003b */
[----:B------:R-:W-:Y:S01]  /*f150*/  LOP3.LUT R46, R45, 0xff0000, R46, 0xf8, !PT ;  /* 0x00ff00002d2e7812 */ /* 0x000fe200078ef82e */
[----:B------:R-:W-:Y:S01]  /*f160*/  IMAD.U32 R45, R66, 0x10000, RZ ;  /* 0x00010000422d7824 */ /* 0x000fe200078e00ff */
[----:B------:R-:W-:Y:S02]  /*f170*/  LOP3.LUT R48, R62, 0xff00, R63, 0xf8, !PT ;  /* 0x0000ff003e307812 */ /* 0x000fe400078ef83f */
[----:B------:R-:W-:Y:S02]  /*f180*/  LOP3.LUT R68, R64, 0xff00, R65, 0xf8, !PT ;  /* 0x0000ff0040447812 */ /* 0x000fe400078ef841 */
[----:B------:R-:W-:Y:S02]  /*f190*/  LOP3.LUT R44, R59, 0xff00, R44, 0xf8, !PT ;  /* 0x0000ff003b2c7812 */ /* 0x000fe400078ef82c */
[----:B------:R-:W-:Y:S02]  /*f1a0*/  F2FP.F16.E4M3.UNPACK_B R66, R155.H1 ;  /* 0x0000009bff42723e */ /* 0x000fe400030006ff */
[----:B------:R-:W-:-:S02]  /*f1b0*/  F2FP.F16.E4M3.UNPACK_B R64, R61.H1 ;  /* 0x0000003dff40723e */ /* 0x000fc400030006ff */
[-C--:B------:R-:W-:Y:S02]  /*f1c0*/  F2FP.F16.E4M3.UNPACK_B R62, R60.reuse.H1 ;  /* 0x0000003cff3e723e */ /* 0x080fe400030006ff */
[----:B------:R-:W-:Y:S01]  /*f1d0*/  SHF.R.U32.HI R69, RZ, 0x10, R83 ;  /* 0x00000010ff457819 */ /* 0x000fe20000011653 */
[----:B------:R-:W-:Y:S01]  /*f1e0*/  HADD2.F32 R59, -RZ, R64.H0_H0 ;  /* 0x20000040ff3b7230 */ /* 0x000fe20000004100 */
[----:B------:R-:W-:Y:S01]  /*f1f0*/  LOP3.LUT R44, R44, 0xff0000, R45, 0xf8, !PT ;  /* 0x00ff00002c2c7812 */ /* 0x000fe200078ef82d */
[----:B------:R-:W-:Y:S01]  /*f200*/  HADD2.F32 R45, -RZ, R66.H0_H0 ;  /* 0x20000042ff2d7230 */ /* 0x000fe20000004100 */
[----:B------:R-:W-:Y:S01]  /*f210*/  F2FP.F16.E4M3.UNPACK_B R63, R153.H1 ;  /* 0x00000099ff3f723e */ /* 0x000fe200030006ff */
[----:B------:R-:W-:Y:S01]  /*f220*/  HADD2.F32 R58, -RZ, R62.H0_H0 ;  /* 0x2000003eff3a7230 */ /* 0x000fe20000004100 */
[----:B------:R-:W-:Y:S01]  /*f230*/  SHF.R.U32.HI R67, RZ, 0x10, R81 ;  /* 0x00000010ff437819 */ /* 0x000fe20000011651 */
[----:B------:R-:W-:Y:S02]  /*f240*/  IMAD.U32 R69, R69, 0x10000, RZ ;  /* 0x0001000045457824 */ /* 0x000fe400078e00ff */
[-C--:B------:R-:W-:Y:S01]  /*f250*/  FMUL.FTZ R71, R59, R45.reuse ;  /* 0x0000002d3b477220 */ /* 0x080fe20000410000 */
[--C-:B------:R-:W-:Y:S01]  /*f260*/  HADD2.F32 R65, -RZ, R63.reuse.H0_H0 ;  /* 0x2000003fff417230 */ /* 0x100fe20000004100 */
[----:B------:R-:W-:Y:S01]  /*f270*/  SHF.L.U32 R67, R67, 0x10, RZ ;  /* 0x0000001043437819 */ /* 0x000fe200000006ff */
[----:B------:R-:W-:Y:S01]  /*f280*/  FMUL.FTZ R70, R58, R45 ;  /* 0x0000002d3a467220 */ /* 0x000fe20000410000 */
[----:B------:R-:W-:Y:S01]  /*f290*/  LOP3.LUT R45, R68, 0xff0000, R69, 0xf8, !PT ;  /* 0x00ff0000442d7812 */ /* 0x000fe200078ef845 */
[----:B------:R-:W-:Y:S01]  /*f2a0*/  HADD2.F32 R68, -RZ, R63.H1_H1 ;  /* 0x3000003fff447230 */ /* 0x000fe20000004100 */
[----:B------:R-:W-:Y:S01]  /*f2b0*/  LOP3.LUT R48, R48, 0xff0000, R67, 0xf8, !PT ;  /* 0x00ff000030307812 */ /* 0x000fe200078ef843 */
[-C--:B------:R-:W-:Y:S01]  /*f2c0*/  FFMA.FTZ R58, R58, R65.reuse, -R71 ;  /* 0x000000413a3a7223 */ /* 0x080fe20000010847 */
[----:B------:R-:W-:Y:S01]  /*f2d0*/  FFMA.FTZ R59, R59, R65, R70 ;  /* 0x000000413b3b7223 */ /* 0x000fe20000010046 */
[----:B------:R-:W-:Y:S01]  /*f2e0*/  HADD2.F32 R66, -RZ, R66.H1_H1 ;  /* 0x30000042ff427230 */ /* 0x000fe20000004100 */
[----:B------:R-:W-:Y:S01]  /*f2f0*/  F2FP.F16.E4M3.UNPACK_B R155, R155 ;  /* 0x0000009bff9b723e */ /* 0x000fe200020006ff */
[----:B------:R-:W-:Y:S01]  /*f300*/  HADD2.F32 R63, -RZ, R62.H1_H1 ;  /* 0x3000003eff3f7230 */ /* 0x000fe20000004100 */
[----:B------:R-:W-:Y:S01]  /*f310*/  F2FP.F16.E4M3.UNPACK_B R65, R61 ;  /* 0x0000003dff41723e */ /* 0x000fe200020006ff */
[----:B------:R-:W-:Y:S01]  /*f320*/  HADD2.F32 R67, -RZ, R64.H1_H1 ;  /* 0x30000040ff437230 */ /* 0x000fe20000004100 */
[----:B------:R-:W-:Y:S01]  /*f330*/  F2FP.F16.E4M3.UNPACK_B R64, R60 ;  /* 0x0000003cff40723e */ /* 0x000fe200020006ff */
[----:B------:R-:W-:Y:S01]  /*f340*/  HADD2.F32 R69, -RZ, R155.H0_H0 ;  /* 0x2000009bff457230 */ /* 0x000fe20000004100 */
[----:B------:R-:W-:Y:S01]  /*f350*/  F2FP.F16.E4M3.UNPACK_B R153, R153 ;  /* 0x00000099ff99723e */ /* 0x000fe200020006ff */
[-C--:B------:R-:W-:Y:S01]  /*f360*/  FMUL.FTZ R70, R63, R66.reuse ;  /* 0x000000423f467220 */ /* 0x080fe20000410000 */
[----:B------:R-:W-:Y:S01]  /*f370*/  FMUL.FTZ R60, R67, R66 ;  /* 0x00000042433c7220 */ /* 0x000fe20000410000 */
[----:B------:R-:W-:-:S02]  /*f380*/  HADD2.F32 R66, -RZ, R65.H0_H0 ;  /* 0x20000041ff427230 */ /* 0x000fc40000004100 */
[--C-:B------:R-:W-:Y:S02]  /*f390*/  HADD2.F32 R62, -RZ, R64.reuse.H0_H0 ;  /* 0x20000040ff3e7230 */ /* 0x100fe40000004100 */
[-C--:B------:R-:W-:Y:S01]  /*f3a0*/  FFMA.FTZ R61, R63, R68.reuse, -R60 ;  /* 0x000000443f3d7223 */ /* 0x080fe2000001083c */
[----:B------:R-:W-:Y:S02]  /*f3b0*/  HADD2.F32 R63, -RZ, R153.H0_H0 ;  /* 0x20000099ff3f7230 */ /* 0x000fe40000004100 */
[-C--:B------:R-:W-:Y:S01]  /*f3c0*/  FMUL.FTZ R71, R66, R69.reuse ;  /* 0x0000004542477220 */ /* 0x080fe20000410000 */
[----:B------:R-:W-:Y:S01]  /*f3d0*/  FFMA.FTZ R60, R67, R68, R70 ;  /* 0x00000044433c7223 */ /* 0x000fe20000010046 */
[C---:B------:R-:W-:Y:S01]  /*f3e0*/  FMUL.FTZ R69, R62.reuse, R69 ;  /* 0x000000453e457220 */ /* 0x040fe20000410000 */
[----:B------:R-:W-:Y:S02]  /*f3f0*/  HADD2.F32 R155, -RZ, R155.H1_H1 ;  /* 0x3000009bff9b7230 */ /* 0x000fe40000004100 */
[----:B------:R-:W-:Y:S01]  /*f400*/  FFMA.FTZ R62, R62, R63, -R71 ;  /* 0x0000003f3e3e7223 */ /* 0x000fe20000010847 */
[----:B------:R-:W-:Y:S01]  /*f410*/  HADD2.F32 R67, -RZ, R65.H1_H1 ;  /* 0x30000041ff437230 */ /* 0x000fe20000004100 */
[----:B------:R-:W-:Y:S01]  /*f420*/  F2FP.F16.E4M3.UNPACK_B R71, R154.H1 ;  /* 0x0000009aff47723e */ /* 0x000fe200030006ff */
[----:B------:R-:W-:Y:S01]  /*f430*/  HADD2.F32 R64, -RZ, R64.H1_H1 ;  /* 0x30000040ff407230 */ /* 0x000fe20000004100 */
[----:B------:R-:W-:Y:S01]  /*f440*/  F2FP.F16.E4M3.UNPACK_B R68, R50.H1 ;  /* 0x00000032ff44723e */ /* 0x000fe200030006ff */
[----:B------:R-:W-:-:S02]  /*f450*/  HADD2.F32 R153, -RZ, R153.H1_H1 ;  /* 0x30000099ff997230 */ /* 0x000fc40000004100 */
[----:B------:R-:W-:Y:S01]  /*f460*/  FFMA.FTZ R63, R66, R63, R69 ;  /* 0x0000003f423f7223 */ /* 0x000fe20000010045 */
[CC--:B------:R-:W-:Y:S01]  /*f470*/  FMUL.FTZ R65, R67.reuse, R155.reuse ;  /* 0x0000009b43417220 */ /* 0x0c0fe20000410000 */
[C---:B------:R-:W-:Y:S01]  /*f480*/  FMUL.FTZ R72, R64.reuse, R155 ;  /* 0x0000009b40487220 */ /* 0x040fe20000410000 */
[----:B------:R-:W-:Y:S01]  /*f490*/  F2FP.F16.E4M3.UNPACK_B R70, R150.H1 ;  /* 0x00000096ff46723e */ /* 0x000fe200030006ff */
[----:B------:R-:W-:Y:S01]  /*f4a0*/  HADD2.F32 R74, -RZ, R71.H0_H0 ;  /* 0x20000047ff4a7230 */ /* 0x000fe20000004100 */
[----:B------:R-:W-:Y:S01]  /*f4b0*/  F2FP.F16.E4M3.UNPACK_B R66, R57.H1 ;  /* 0x00000039ff42723e */ /* 0x000fe200030006ff */
[----:B------:R-:W-:Y:S02]  /*f4c0*/  HADD2.F32 R69, -RZ, R68.H0_H0 ;  /* 0x20000044ff457230 */ /* 0x000fe40000004100 */
[-C--:B------:R-:W-:Y:S01]  /*f4d0*/  FFMA.FTZ R65, R64, R153.reuse, -R65 ;  /* 0x0000009940417223 */ /* 0x080fe20000010841 */
[----:B------:R-:W-:Y:S01]  /*f4e0*/  FFMA.FTZ R64, R67, R153, R72 ;  /* 0x0000009943407223 */ /* 0x000fe20000010048 */
[----:B------:R-:W-:Y:S01]  /*f4f0*/  HADD2.F32 R72, -RZ, R70.H0_H0 ;  /* 0x20000046ff487230 */ /* 0x000fe20000004100 */
[----:B------:R-:W-:Y:S01]  /*f500*/  F2FP.F16.E4M3.UNPACK_B R154, R154 ;  /* 0x0000009aff9a723e */ /* 0x000fe200020006ff */
[----:B------:R-:W-:-:S02]  /*f510*/  HADD2.F32 R67, -RZ, R66.H0_H0 ;  /* 0x20000042ff437230 */ /* 0x000fc40000004100 */
[-C--:B------:R-:W-:Y:S01]  /*f520*/  FMUL.FTZ R76, R69, R74.reuse ;  /* 0x0000004a454c7220 */ /* 0x080fe20000410000 */
[----:B------:R-:W-:Y:S01]  /*f530*/  HADD2.F32 R71, -RZ, R71.H1_H1 ;  /* 0x30000047ff477230 */ /* 0x000fe20000004100 */
[----:B------:R-:W-:Y:S01]  /*f540*/  F2FP.F16.E4M3.UNPACK_B R57, R57 ;  /* 0x00000039ff39723e */ /* 0x000fe200020006ff */
[----:B------:R-:W-:Y:S02]  /*f550*/  HADD2.F32 R68, -RZ, R68.H1_H1 ;  /* 0x30000044ff447230 */ /* 0x000fe40000004100 */
[C---:B------:R-:W-:Y:S01]  /*f560*/  FMUL.FTZ R74, R67.reuse, R74 ;  /* 0x0000004a434a7220 */ /* 0x040fe20000410000 */
[----:B------:R-:W-:Y:S01]  /*f570*/  FFMA.FTZ R76, R67, R72, -R76 ;  /* 0x00000048434c7223 */ /* 0x000fe2000001084c */
[----:B------:R-:W-:Y:S01]  /*f580*/  HADD2.F32 R66, -RZ, R66.H1_H1 ;  /* 0x30000042ff427230 */ /* 0x000fe20000004100 */
[----:B------:R-:W-:Y:S01]  /*f590*/  F2FP.F16.E4M3.UNPACK_B R150, R150 ;  /* 0x00000096ff96723e */ /* 0x000fe200020006ff */
[----:B------:R-:W-:Y:S02]  /*f5a0*/  HADD2.F32 R67, -RZ, R70.H1_H1 ;  /* 0x30000046ff437230 */ /* 0x000fe40000004100 */
[-C--:B------:R-:W-:Y:S01]  /*f5b0*/  FMUL.FTZ R73, R68, R71.reuse ;  /* 0x0000004744497220 */ /* 0x080fe20000410000 */
[----:B------:R-:W-:Y:S01]  /*f5c0*/  FFMA.FTZ R74, R69, R72, R74 ;  /* 0x00000048454a7223 */ /* 0x000fe2000001004a */
[----:B------:R-:W-:Y:S01]  /*f5d0*/  FMUL.FTZ R71, R66, R71 ;  /* 0x0000004742477220 */ /* 0x000fe20000410000 */
[----:B------:R-:W-:-:S02]  /*f5e0*/  HADD2.F32 R69, -RZ, R154.H0_H0 ;  /* 0x2000009aff457230 */ /* 0x000fc40000004100 */
[-C--:B------:R-:W-:Y:S01]  /*f5f0*/  FFMA.FTZ R73, R66, R67.reuse, -R73 ;  /* 0x0000004342497223 */ /* 0x080fe20000010849 */
[----:B------:R-:W-:Y:S01]  /*f600*/  F2FP.F16.E4M3.UNPACK_B R66, R50 ;  /* 0x00000032ff42723e */ /* 0x000fe200020006ff */
[----:B------:R-:W-:Y:S01]  /*f610*/  FFMA.FTZ R75, R68, R67, R71 ;  /* 0x00000043444b7223 */ /* 0x000fe20000010047 */
[--C-:B------:R-:W-:Y:S01]  /*f620*/  HADD2.F32 R50, -RZ, R57.reuse.H0_H0 ;  /* 0x20000039ff327230 */ /* 0x100fe20000004100 */
[----:B------:R-:W-:Y:S01]  /*f630*/  F2FP.SATFINITE.E4M3.F32.PACK_AB_MERGE_C R58, R61, R58, RZ ;  /* 0x0000003a3d3a723e */ /* 0x000fe200048070ff */
[----:B------:R-:W-:Y:S01]  /*f640*/  HADD2.F32 R154, -RZ, R154.H1_H1 ;  /* 0x3000009aff9a7230 */ /* 0x000fe20000004100 */
[----:B------:R-:W-:Y:S01]  /*f650*/  F2FP.SATFINITE.E4M3.F32.PACK_AB_MERGE_C R60, R60, R59, RZ ;  /* 0x0000003b3c3c723e */ /* 0x000fe200048070ff */
[----:B------:R-:W-:Y:S02]  /*f660*/  HADD2.F32 R67, -RZ, R66.H0_H0 ;  /* 0x20000042ff437230 */ /* 0x000fe40000004100 */
[----:B------:R-:W-:Y:S01]  /*f670*/  FMUL.FTZ R70, R50, R69 ;  /* 0x0000004532467220 */ /* 0x000fe20000410000 */
[----:B------:R-:W-:Y:S01]  /*f680*/  HADD2.F32 R57, -RZ, R57.H1_H1 ;  /* 0x30000039ff397230 */ /* 0x000fe20000004100 */
[----:B------:R-:W-:Y:S01]  /*f690*/  F2FP.SATFINITE.E4M3.F32.PACK_AB_MERGE_C R59, R65, R62, R58 ;  /* 0x0000003e413b723e */ /* 0x000fe2000480703a */
[----:B------:R-:W-:-:S02]  /*f6a0*/  HADD2.F32 R68, -RZ, R150.H0_H0 ;  /* 0x20000096ff447230 */ /* 0x000fc40000004100 */
[----:B------:R-:W-:Y:S01]  /*f6b0*/  FMUL.FTZ R71, R67, R69 ;  /* 0x0000004543477220 */ /* 0x000fe20000410000 */
[----:B------:R-:W-:Y:S02]  /*f6c0*/  HADD2.F32 R66, -RZ, R66.H1_H1 ;  /* 0x30000042ff427230 */ /* 0x000fe40000004100 */
[----:B------:R-:W-:Y:S01]  /*f6d0*/  FMUL.FTZ R69, R57, R154 ;  /* 0x0000009a39457220 */ /* 0x000fe20000410000 */
[----:B------:R-:W-:Y:S01]  /*f6e0*/  HADD2.F32 R150, -RZ, R150.H1_H1 ;  /* 0x30000096ff967230 */ /* 0x000fe20000004100 */
[----:B------:R-:W-:Y:S01]  /*f6f0*/  F2FP.F16.E4M3.UNPACK_B R62, R48 ;  /* 0x00000030ff3e723e */ /* 0x000fe200020006ff */
[----:B------:R-:W-:Y:S01]  /*f700*/  FFMA.FTZ R71, R50, R68, -R71 ;  /* 0x0000004432477223 */ /* 0x000fe20000010847 */
[C---:B------:R-:W-:Y:S01]  /*f710*/  FMUL.FTZ R72, R66.reuse, R154 ;  /* 0x0000009a42487220 */ /* 0x040fe20000410000 */
[----:B------:R-:W-:Y:S01]  /*f720*/  F2FP.F16.E4M3.UNPACK_B R61, R54 ;  /* 0x00000036ff3d723e */ /* 0x000fe200020006ff */
[----:B------:R-:W-:Y:S01]  /*f730*/  FFMA.FTZ R69, R66, R150, R69 ;  /* 0x0000009642457223 */ /* 0x000fe20000010045 */
[----:B------:R-:W-:Y:S01]  /*f740*/  F2FP.F16.E4M3.UNPACK_B R66, R49 ;  /* 0x00000031ff42723e */ /* 0x000fe200020006ff */
[----:B------:R-:W-:Y:S01]  /*f750*/  FFMA.FTZ R50, R67, R68, R70 ;  /* 0x0000004443327223 */ /* 0x000fe20000010046 */
[----:B------:R-:W-:Y:S01]  /*f760*/  F2FP.SATFINITE.E4M3.F32.PACK_AB_MERGE_C R58, R64, R63, R60 ;  /* 0x0000003f403a723e */ /* 0x000fe2000480703c */
[----:B------:R-:W-:Y:S01]  /*f770*/  HADD2.F32 R67, -RZ, R62.H0_H0 ;  /* 0x2000003eff437230 */ /* 0x000fe20000004100 */
[----:B------:R-:W-:Y:S01]  /*f780*/  F2FP.SATFINITE.E4M3.F32.PACK_AB_MERGE_C R74, R75, R74, RZ ;  /* 0x0000004a4b4a723e */ /* 0x000fe200048070ff */
[----:B------:R-:W-:Y:S01]  /*f790*/  HADD2.F32 R63, -RZ, R66.H0_H0 ;  /* 0x20000042ff3f7230 */ /* 0x000fe20000004100 */
[----:B------:R-:W-:Y:S01]  /*f7a0*/  F2FP.F16.E4M3.UNPACK_B R64, R46 ;  /* 0x0000002eff40723e */ /* 0x000fe200020006ff */
[----:B------:R-:W-:Y:S01]  /*f7b0*/  HADD2.F32 R60, -RZ, R61.H0_H0 ;  /* 0x2000003dff3c7230 */ /* 0x000fe20000004100 */
[----:B------:R-:W-:Y:S01]  /*f7c0*/  F2FP.SATFINITE.E4M3.F32.PACK_AB_MERGE_C R50, R69, R50, R74 ;  /* 0x000000324532723e */ /* 0x000fe2000480704a */
[----:B------:R-:W-:Y:S01]  /*f7d0*/  FFMA.FTZ R72, R57, R150, -R72 ;  /* 0x0000009639487223 */ /* 0x000fe20000010848 */
[----:B------:R-:W-:Y:S01]  /*f7e0*/  FMUL.FTZ R69, R63, R67 ;  /* 0x000000433f457220 */ /* 0x000fe20000410000 */
[----:B------:R-:W-:-:S02]  /*f7f0*/  HADD2.F32 R65, -RZ, R64.H0_H0 ;  /* 0x20000040ff417230 */ /* 0x000fc40000004100 */
[C---:B------:R-:W-:Y:S01]  /*f800*/  FMUL.FTZ R68, R60.reuse, R67 ;  /* 0x000000433c447220 */ /* 0x040fe20000410000 */
[----:B------:R-:W-:Y:S01]  /*f810*/  HADD2.F32 R67, -RZ, R62.H1_H1 ;  /* 0x3000003eff437230 */ /* 0x000fe20000004100 */
[----:B------:R-:W-:Y:S01]  /*f820*/  F2FP.SATFINITE.E4M3.F32.PACK_AB_MERGE_C R57, R73, R76, RZ ;  /* 0x0000004c4939723e */ /* 0x000fe200048070ff */
[----:B------:R-:W-:Y:S02]  /*f830*/  HADD2.F32 R66, -RZ, R66.H1_H1 ;  /* 0x30000042ff427230 */ /* 0x000fe40000004100 */
[----:B------:R-:W-:Y:S01]  /*f840*/  FFMA.FTZ R60, R60, R65, -R69 ;  /* 0x000000413c3c7223 */ /* 0x000fe20000010845 */
[----:B------:R-:W-:Y:S01]  /*f850*/  HADD2.F32 R62, -RZ, R61.H1_H1 ;  /* 0x3000003dff3e7230 */ /* 0x000fe20000004100 */
[----:B------:R-:W-:Y:S01]  /*f860*/  F2FP.SATFINITE.E4M3.F32.PACK_AB_MERGE_C R57, R72, R71, R57 ;  /* 0x000000474839723e */ /* 0x000fe20004807039 */
[----:B------:R-:W-:Y:S01]  /*f870*/  FFMA.FTZ R61, R63, R65, R68 ;  /* 0x000000413f3d7223 */ /* 0x000fe20000010044 */
[----:B------:R-:W-:Y:S02]  /*f880*/  HADD2.F32 R65, -RZ, R64.H1_H1 ;  /* 0x30000040ff417230 */ /* 0x000fe40000004100 */
[-C--:B------:R-:W-:Y:S01]  /*f890*/  FMUL.FTZ R69, R66, R67.reuse ;  /* 0x0000004342457220 */ /* 0x080fe20000410000 */
[----:B------:R-:W-:Y:S01]  /*f8a0*/  FMUL.FTZ R71, R62, R67 ;  /* 0x000000433e477220 */ /* 0x000fe20000410000 */
[----:B------:R-:W-:-:S02]  /*f8b0*/  F2FP.F16.E4M3.UNPACK_B R63, R49.H1 ;  /* 0x00000031ff3f723e */ /* 0x000fc400030006ff */
[----:B------:R-:W-:Y:S01]  /*f8c0*/  F2FP.F16.E4M3.UNPACK_B R67, R48.H1 ;  /* 0x00000030ff43723e */ /* 0x000fe200030006ff */
[-C--:B------:R-:W-:Y:S01]  /*f8d0*/  FFMA.FTZ R49, R62, R65.reuse, -R69 ;  /* 0x000000413e317223 */ /* 0x080fe20000010845 */
[----:B------:R-:W-:Y:S01]  /*f8e0*/  F2FP.F16.E4M3.UNPACK_B R54, R54.H1 ;  /* 0x00000036ff36723e */ /* 0x000fe200030006ff */
[----:B------:R-:W-:Y:S01]  /*f8f0*/  HADD2.F32 R64, -RZ, R63.H0_H0 ;  /* 0x2000003fff407230 */ /* 0x000fe20000004100 */
[----:B------:R-:W-:Y:S01]  /*f900*/  F2FP.F16.E4M3.UNPACK_B R46, R46.H1 ;  /* 0x0000002eff2e723e */ /* 0x000fe200030006ff */
[----:B------:R-:W-:Y:S02]  /*f910*/  HADD2.F32 R69, -RZ, R67.H0_H0 ;  /* 0x20000043ff457230 */ /* 0x000fe40000004100 */
[----:B------:R-:W-:Y:S01]  /*f920*/  FFMA.FTZ R48, R66, R65, R71 ;  /* 0x0000004142307223 */ /* 0x000fe20000010047 */
[----:B------:R-:W-:Y:S01]  /*f930*/  HADD2.F32 R62, -RZ, R54.H0_H0 ;  /* 0x20000036ff3e7230 */ /* 0x000fe20000004100 */
[----:B------:R-:W-:Y:S01]  /*f940*/  F2FP.F16.E4M3.UNPACK_B R68, R45 ;  /* 0x0000002dff44723e */ /* 0x000fe200020006ff */
        /* <DEDUP_REMOVED lines=13> */
[-C--:B------:R-:W-:Y:S01]  /*fa20*/  FFMA.FTZ R74, R63, R66.reuse, R64 ;  /* 0x000000423f4a7223 */ /* 0x080fe20000010040 */
[-C--:B------:R-:W-:Y:S01]  /*fa30*/  F2FP.F16.E4M3.UNPACK_B R63, R51.reuse.H1 ;  /* 0x00000033ff3f723e */ /* 0x080fe200030006ff */
[----:B------:R-:W-:Y:S01]  /*fa40*/  HADD2.F32 R71, -RZ, R69.H0_H0 ;  /* 0x20000045ff477230 */ /* 0x000fe20000004100 */
[----:B------:R-:W-:Y:S01]  /*fa50*/  F2FP.F16.E4M3.UNPACK_B R62, R51 ;  /* 0x00000033ff3e723e */ /* 0x000fe200020006ff */
[----:B------:R-:W-:Y:S01]  /*fa60*/  FFMA.FTZ R75, R54, R66, -R75 ;  /* 0x00000042364b7223 */ /* 0x000fe2000001084b */
[----:B------:R-:W-:Y:S01]  /*fa70*/  F2FP.F16.E4M3.UNPACK_B R47, R47.H1 ;  /* 0x0000002fff2f723e */ /* 0x000fe200030006ff */
[----:B------:R-:W-:Y:S01]  /*fa80*/  HADD2.F32 R70, -RZ, R68.H0_H0 ;  /* 0x20000044ff467230 */ /* 0x000fe20000004100 */
[-C--:B------:R-:W-:Y:S01]  /*fa90*/  F2FP.F16.E4M3.UNPACK_B R45, R44.reuse ;  /* 0x0000002cff2d723e */ /* 0x080fe200020006ff */
[----:B------:R-:W-:Y:S01]  /*faa0*/  HADD2.F32 R64, -RZ, R62.H0_H0 ;  /* 0x2000003eff407230 */ /* 0x000fe20000004100 */
[----:B------:R-:W-:Y:S01]  /*fab0*/  F2FP.F16.E4M3.UNPACK_B R65, R44.H1 ;  /* 0x0000002cff41723e */ /* 0x000fe200030006ff */
[----:B------:R-:W-:Y:S01]  /*fac0*/  HADD2.F32 R44, -RZ, R63.H0_H0 ;  /* 0x2000003fff2c7230 */ /* 0x000fe20000004100 */
[----:B------:R-:W-:Y:S01]  /*fad0*/  F2FP.SATFINITE.E4M3.F32.PACK_AB_MERGE_C R72, R75, R72, RZ ;  /* 0x000000484b48723e */ /* 0x000fe200048070ff */
[----:B------:R-:W-:-:S02]  /*fae0*/  HADD2.F32 R54, -RZ, R47.H0_H0 ;  /* 0x2000002fff367230 */ /* 0x000fc40000004100 */
[----:B------:R-:W-:Y:S01]  /*faf0*/  FMUL.FTZ R76, R64, R70 ;  /* 0x00000046404c7220 */ /* 0x000fe20000410000 */
[----:B------:R-:W-:Y:S02]  /*fb00*/  HADD2.F32 R67, -RZ, R65.H0_H0 ;  /* 0x20000041ff437230 */ /* 0x000fe40000004100 */
[-C--:B------:R-:W-:Y:S01]  /*fb10*/  FMUL.FTZ R79, R44, R71.reuse ;  /* 0x000000472c4f7220 */ /* 0x080fe20000410000 */
[----:B------:R-:W-:Y:S02]  /*fb20*/  HADD2.F32 R51, -RZ, R46.H0_H0 ;  /* 0x2000002eff337230 */ /* 0x000fe40000004100 */
[C---:B------:R-:W-:Y:S01]  /*fb30*/  FMUL.FTZ R71, R54.reuse, R71 ;  /* 0x0000004736477220 */ /* 0x040fe20000410000 */
[----:B------:R-:W-:Y:S02]  /*fb40*/  HADD2.F32 R66, -RZ, R45.H0_H0 ;  /* 0x2000002dff427230 */ /* 0x000fe40000004100 */
[----:B------:R-:W-:Y:S01]  /*fb50*/  FFMA.FTZ R79, R54, R67, -R79 ;  /* 0x00000043364f7223 */ /* 0x000fe2000001084f */
[----:B------:R-:W-:-:S02]  /*fb60*/  HADD2.F32 R63, -RZ, R63.H1_H1 ;  /* 0x3000003fff3f7230 */ /* 0x000fc40000004100 */
[C---:B------:R-:W-:Y:S01]  /*fb70*/  FMUL.FTZ R77, R51.reuse, R70 ;  /* 0x00000046334d7220 */ /* 0x040fe20000410000 */
[----:B------:R-:W-:Y:S02]  /*fb80*/  HADD2.F32 R54, -RZ, R69.H1_H1 ;  /* 0x30000045ff367230 */ /* 0x000fe40000004100 */
[-C--:B------:R-:W-:Y:S01]  /*fb90*/  FFMA.FTZ R76, R51, R66.reuse, -R76 ;  /* 0x00000042334c7223 */ /* 0x080fe2000001084c */
[----:B------:R-:W-:Y:S02]  /*fba0*/  HADD2.F32 R47, -RZ, R47.H1_H1 ;  /* 0x3000002fff2f7230 */ /* 0x000fe40000004100 */
[----:B------:R-:W-:Y:S01]  /*fbb0*/  FFMA.FTZ R77, R64, R66, R77 ;  /* 0x00000042404d7223 */ /* 0x000fe2000001004d */
[----:B------:R-:W-:Y:S01]  /*fbc0*/  FFMA.FTZ R71, R44, R67, R71 ;  /* 0x000000432c477223 */ /* 0x000fe20000010047 */
[----:B------:R-:W-:Y:S02]  /*fbd0*/  HADD2.F32 R62, -RZ, R62.H1_H1 ;  /* 0x3000003eff3e7230 */ /* 0x000fe40000004100 */
[----:B------:R-:W-:Y:S01]  /*fbe0*/  FMUL.FTZ R64, R63, R54 ;  /* 0x000000363f407220 */ /* 0x000fe20000410000 */
[----:B------:R-:W-:-:S02]  /*fbf0*/  HADD2.F32 R51, -RZ, R68.H1_H1 ;  /* 0x30000044ff337230 */ /* 0x000fc40000004100 */
[C---:B------:R-:W-:Y:S01]  /*fc00*/  FMUL.FTZ R54, R47.reuse, R54 ;  /* 0x000000362f367220 */ /* 0x040fe20000410000 */
[----:B------:R-:W-:Y:S01]  /*fc10*/  HADD2.F32 R46, -RZ, R46.H1_H1 ;  /* 0x3000002eff2e7230 */ /* 0x000fe20000004100 */
[----:B------:R-:W-:Y:S01]  /*fc20*/  F2FP.SATFINITE.E4M3.F32.PACK_AB_MERGE_C R73, R74, R73, RZ ;  /* 0x000000494a49723e */ /* 0x000fe200048070ff */
[----:B------:R-:W-:Y:S02]  /*fc30*/  HADD2.F32 R44, -RZ, R65.H1_H1 ;  /* 0x30000041ff2c7230 */ /* 0x000fe40000004100 */
[-C--:B------:R-:W-:Y:S01]  /*fc40*/  FMUL.FTZ R65, R62, R51.reuse ;  /* 0x000000333e417220 */ /* 0x080fe20000410000 */
[----:B------:R-:W-:Y:S02]  /*fc50*/  HADD2.F32 R45, -RZ, R45.H1_H1 ;  /* 0x3000002dff2d7230 */ /* 0x000fe40000004100 */
[C---:B------:R-:W-:Y:S01]  /*fc60*/  FMUL.FTZ R51, R46.reuse, R51 ;  /* 0x000000332e337220 */ /* 0x040fe20000410000 */
[-C--:B------:R-:W-:Y:S01]  /*fc70*/  FFMA.FTZ R64, R47, R44.reuse, -R64 ;  /* 0x0000002c2f407223 */ /* 0x080fe20000010840 */
[----:B------:R-:W-:Y:S01]  /*fc80*/  FFMA.FTZ R54, R63, R44, R54 ;  /* 0x0000002c3f367223 */ /* 0x000fe20000010036 */
[-C--:B------:R-:W-:Y:S01]  /*fc90*/  FFMA.FTZ R65, R46, R45.reuse, -R65 ;  /* 0x0000002d2e417223 */ /* 0x080fe20000010841 */
[----:B------:R-:W-:Y:S01]  /*fca0*/  FFMA.FTZ R62, R62, R45, R51 ;  /* 0x0000002d3e3e7223 */ /* 0x000fe20000010033 */
[----:B------:R-:W-:Y:S01]  /*fcb0*/  F2FP.SATFINITE.E4M3.F32.PACK_AB_MERGE_C R45, R49, R60, R72 ;  /* 0x0000003c312d723e */ /* 0x000fe20004807048 */
[----:B------:R-:W-:Y:S01]  /*fcc0*/  IMAD.MOV.U32 R44, RZ, RZ, R59 ;  /* 0x000000ffff2c7224 */ /* 0x000fe200078e003b */
[----:B------:R-:W-:Y:S01]  /*fcd0*/  F2FP.SATFINITE.E4M3.F32.PACK_AB_MERGE_C R64, R64, R79, RZ ;  /* 0x0000004f4040723e */ /* 0x000fe200048070ff */
[----:B------:R-:W-:Y:S01]  /*fce0*/  IMAD.MOV.U32 R46, RZ, RZ, R57 ;  /* 0x000000ffff2e7224 */ /* 0x000fe200078e0039 */
[----:B------:R-:W-:-:S02]  /*fcf0*/  F2FP.SATFINITE.E4M3.F32.PACK_AB_MERGE_C R54, R54, R71, RZ ;  /* 0x000000473636723e */ /* 0x000fc400048070ff */
[----:B------:R-:W-:Y:S01]  /*fd00*/  F2FP.SATFINITE.E4M3.F32.PACK_AB_MERGE_C R49, R48, R61, R73 ;  /* 0x0000003d3031723e */ /* 0x000fe20004807049 */
[----:B------:R-:W-:Y:S01]  /*fd10*/  IMAD.MOV.U32 R48, RZ, RZ, R58 ;  /* 0x000000ffff307224 */ /* 0x000fe200078e003a */
[----:B------:R-:W-:Y:S02]  /*fd20*/  F2FP.SATFINITE.E4M3.F32.PACK_AB_MERGE_C R47, R65, R76, R64 ;  /* 0x0000004c412f723e */ /* 0x000fe40004807040 */
[----:B------:R-:W-:-:S07]  /*fd30*/  F2FP.SATFINITE.E4M3.F32.PACK_AB_MERGE_C R51, R62, R77, R54 ;  /* 0x0000004d3e33723e */ /* 0x000fce0004807036 */
.L_x_3558:
[----:B------:R-:W-:Y:S05]  /*fd40*/  BSYNC B1 ;  /* 0x0000000000017941 */ /* 0x000fea0003800000 */
.L_x_3557:
[----:B-1----:R1:W-:Y:S01]  /*fd50*/  STG.E.128 desc[UR54][R52.64], R44 ;  /* 0x0000002c34007986 */ /* 0x0023e2000c101d36 */
[----:B------:R-:W-:-:S13]  /*fd60*/  ISETP.GE.AND P3, PT, R55, R156, PT ;  /* 0x0000009c3700720c */ /* 0x000fda0003f66270 */
[----:B------:R-:W-:Y:S05]  /*fd70*/  @P3 BRA `(.L_x_3507) ;  /* 0x0000000000f83947 */ /* 0x000fea0003800000 */
[--C-:B-1----:R-:W-:Y:S02]  /*fd80*/  SHF.R.S32.HI R45, RZ, 0x1f, R55.reuse ;  /* 0x0000001fff2d7819 */ /* 0x102fe40000011437 */
[----:B------:R-:W-:-:S04]  /*fd90*/  IADD3 R55, P3, P4, R118, R136, R55 ;  /* 0x0000008876377210 */ /* 0x000fc80007c7e037 */
[----:B------:R-:W-:Y:S02]  /*fda0*/  IADD3.X R56, R4, R56, R45, P3, P4 ;  /* 0x0000003804387210 */ /* 0x000fe40001fe842d */
[----:B------:R-:W-:-:S05]  /*fdb0*/  IADD3 R124, P3, R55, R124, RZ ;  /* 0x0000007c377c7210 */ /* 0x000fca0007f7e0ff */
[----:B------:R-:W-:-:S05]  /*fdc0*/  IMAD.X R125, R56, 0x1, R125, P3 ;  /* 0x00000001387d7824 */ /* 0x000fca00018e067d */
[----:B---3--:R1:W-:Y:S01]  /*fdd0*/  STG.E.128 desc[UR54][R124.64], R48 ;  /* 0x000000307c007986 */ /* 0x0083e2000c101d36 */
[----:B------:R-:W-:Y:S05]  /*fde0*/  BRA `(.L_x_3507) ;  /* 0x0000000000dc7947 */ /* 0x000fea0003800000 */
.L_x_3474:
[----:B------:R-:W-:-:S06]  /*fdf0*/  UISETP.NE.AND UP0, UPT, UR53, 0x3, UPT ;  /* 0x000000033500788c */ /* 0x000fcc000bf05270 */
[----:B------:R-:W-:-:S13]  /*fe00*/  PLOP3.LUT P2, PT, PT, PT, UP0, 0x80, 0x0 ;  /* 0x000000000000781c */ /* 0x000fda0003f4f008 */
[----:B------:R-:W-:Y:S05]  /*fe10*/  @!P2 BRA `(.L_x_3559) ;  /* 0x000000000004a947 */ /* 0x000fea0003800000 */
[----:B------:R-:W-:Y:S01]  /*fe20*/  BPT.TRAP 0x1 ;  /* 0x000000040000795c */ /* 0x000fe20000300000 */
.L_x_3559:
[----:B------:R-:W-:Y:S01]  /*fe30*/  IMAD R43, R17, 0x8, R16 ;  /* 0x00000008112b7824 */ /* 0x000fe200078e0210 */
[----:B------:R-:W-:Y:S01]  /*fe40*/  SHF.L.U32 R100, R221, 0x1f, RZ ;  /* 0x0000001fdd647819 */ /* 0x000fe200000006ff */
[----:B------:R-:W-:Y:S01]  /*fe50*/  IMAD R42, R24, -0xa0, R2 ;  /* 0xffffff60182a7824 */ /* 0x000fe200078e0202 */
[----:B------:R-:W-:Y:S02]  /*fe60*/  BSSY B1, `(.L_x_3560) ;  /* 0x0000004000017945 */ /* 0x000fe40003800000 */
[----:B------:R-:W0:Y:S02]  /*fe70*/  SYNCS.PHASECHK.TRANS64.TRYWAIT P3, [R43+URZ+0x33490], R100 ;  /* 0x033490642b0075a7 */ /* 0x000e24000806017f */
[----:B------:R-:W-:Y:S01]  /*fe80*/  VIMNMX R42, R42, 0xa0, PT ;  /* 0x000000a02a2a7848 */ /* 0x000fe20003fe0100 */
[----:B0-----:R-:W-:Y:S06]  /*fe90*/  @!P3 BRA `(.L_x_3561) ;  /* 0x000001f00078b947 */ /* 0x001fec0003800000 */
.L_x_3809:
[----:B------:R-:W-:Y:S05]  /*fea0*/  BSYNC B1 ;  /* 0x0000000000017941 */ /* 0x000fea0003800000 */
.L_x_3560:
[----:B------:R-:W-:Y:S01]  /*feb0*/  ISETP.GE.AND P3, PT, R220, R42, PT ;  /* 0x0000002adc00720c */ /* 0x000fe20003f66270 */
[----:B------:R-:W-:-:S12]  /*fec0*/  BSSY B1, `(.L_x_3562) ;  /* 0x0000014000017945 */ /* 0x000fd80003800000 */
[----:B------:R-:W-:Y:S05]  /*fed0*/  @P3 BRA `(.L_x_3563) ;  /* 0x0000000000483947 */ /* 0x000fea0003800000 */
[----:B------:R-:W-:-:S13]  /*fee0*/  ISETP.NE.AND P3, PT, R34, RZ, PT ;  /* 0x000000ff2200720c */ /* 0x000fda0003f65270 */
[----:B------:R-:W1:Y:S04]  /*fef0*/  @P3 LDS.128 R44, [R40+0x24200] ;  /* 0x02420000282c3984 */ /* 0x000e680000000c00 */
[----:B-1----:R-:W-:Y:S01]  /*ff00*/  @P3 STG.E.128 desc[UR54][R50.64], R44 ;  /* 0x0000002c32003986 */ /* 0x002fe2000c101d36 */
        /* <DEDUP_REMOVED lines=14> */
[----:B-1----:R1:W-:Y:S02]  /*fff0*/  @P3 STG.E.128 desc[UR54][R50.64+0xa0], R44 ;  /* 0x0000a02c32003986 */ /* 0x0023e4000c101d36 */
.L_x_3563:
[----:B------:R-:W-:Y:S05]  /*10000*/  BSYNC B1 ;  /* 0x0000000000017941 */ /* 0x000fea0003800000 */
.L_x_3562:
[----:B-1----:R-:W-:-:S04]  /*10010*/  IADD3 R44, R220, 0x80, RZ ;  /* 0x00000080dc2c7810 */ /* 0x002fc80007ffe0ff */
[----:B------:R-:W-:-:S13]  /*10020*/  ISETP.GE.AND P3, PT, R44, R42, PT ;  /* 0x0000002a2c00720c */ /* 0x000fda0003f66270 */
        /* <DEDUP_REMOVED lines=19> */
.L_x_3507:
[----:B------:R-:W-:Y:S05]  /*10160*/  BSYNC B0 ;  /* 0x0000000000007941 */ /* 0x000fea0003800000 */
.L_x_3473:
        /* <DEDUP_REMOVED lines=17> */
.L_x_3565:
[----:B------:R-:W-:Y:S05]  /*10280*/  BSYNC B0 ;  /* 0x0000000000007941 */ /* 0x000fea0003800000 */
.L_x_3564:
[----:B------:R-:W1:Y:S01]  /*10290*/  SYNCS.PHASECHK.TRANS64.TRYWAIT P2, [R43+URZ+0x334b0], R100 ;  /* 0x0334b0642b0075a7 */ /* 0x000e62000804017f */
[----:B------:R-:W-:Y:S01]  /*102a0*/  ULDC UR37, c[0x0][0x2f4] ;  /* 0x0000bd0000257ab9 */ /* 0x000fe20000000800 */
[----:B------:R-:W-:Y:S01]  /*102b0*/  ULDC.64 UR40, c[0x0][0x328] ;  /* 0x0000ca0000287ab9 */ /* 0x000fe20000000a00 */
[----:B------:R-:W-:Y:S01]  /*102c0*/  ULDC.64 UR38, c[0x0][0x318] ;  /* 0x0000c60000267ab9 */ /* 0x000fe20000000a00 */
[----:B------:R-:W-:Y:S01]  /*102d0*/  BSSY B0, `(.L_x_3566) ;  /* 0x0000003000007945 */ /* 0x000fe20003800000 */
[----:B------:R-:W-:-:S03]  /*102e0*/  IMAD.WIDE R48, R24, 0xa0, R122 ;  /* 0x000000a018307825 */ /* 0x000fc600078e027a */
[----:B-1----:R-:W-:Y:S05]  /*102f0*/  @!P2 BRA `(.L_x_3567) ;  /* 0x000001ec0074a947 */ /* 0x002fea0003800000 */
.L_x_3810:
[----:B------:R-:W-:Y:S05]  /*10300*/  BSYNC B0 ;  /* 0x0000000000007941 */ /* 0x000fea0003800000 */
.L_x_3566:
        /* <DEDUP_REMOVED lines=27> */
[----:B0-----:R2:W-:Y:S02]  /*104c0*/  @!P2 STG.E.128 desc[UR54][R50.64+0xa0], R44 ;  /* 0x0000a02c3200a986 */ /* 0x0015e4000c101d36 */
.L_x_3569:
[----:B------:R-:W-:Y:S05]  /*104d0*/  BSYNC B0 ;  /* 0x0000000000007941 */ /* 0x000fea0003800000 */
.L_x_3568:
[----:B0-2---:R-:W-:Y:S01]  /*104e0*/  VIADD R44, R220, 0x80 ;  /* 0x00000080dc2c7836 */ /* 0x005fe20000000000 */
        /* <DEDUP_REMOVED lines=30> */
.L_x_3571:
[----:B------:R-:W-:Y:S05]  /*106d0*/  BSYNC B0 ;  /* 0x0000000000007941 */ /* 0x000fea0003800000 */
.L_x_3570:
[----:B------:R-:W2:Y:S01]  /*106e0*/  LDL R40, [R1+0x8] ;  /* 0x0000080001287983 */ /* 0x000ea20000100800 */
[----:B------:R-:W-:Y:S02]  /*106f0*/  VIADD R17, R17, 0x1 ;  /* 0x0000000111117836 */ /* 0x000fe40000000000 */
[----:B-1----:R-:W-:Y:S01]  /*10700*/  @!P3 VIADD R43, R43, 0x334c0 ;  /* 0x000334c02b2bb836 */ /* 0x002fe20000000000 */
[----:B------:R-:W-:Y:S01]  /*10710*/  @!PT LDS RZ, [RZ] ;  /* 0x00000000fffff984 */ /* 0x000fe20000000800 */
[----:B------:R-:W-:Y:S01]  /*10720*/  @!PT LDS RZ, [RZ] ;  /* 0x00000000fffff984 */ /* 0x000fe20000000800 */
[----:B------:R-:W-:Y:S01]  /*10730*/  @!PT LDS RZ, [RZ] ;  /* 0x00000000fffff984 */ /* 0x000fe20000000800 */
[----:B------:R-:W-:Y:S01]  /*10740*/  @!PT LDS RZ, [RZ] ;  /* 0x00000000fffff984 */ /* 0x000fe20000000800 */
[----:B------:R1:W-:Y:S06]  /*10750*/  MEMBAR.ALL.CTA ;  /* 0x0000000000007992 */ /* 0x0003ec0000008000 */
[----:B-1----:R-:W1:Y:S02]  /*10760*/  FENCE.VIEW.ASYNC.S ;  /* 0x00000000000073c6 */ /* 0x002e640000000000 */
[----:B-1----:R1:W-:Y:S01]  /*10770*/  BAR.SYNC.DEFER_BLOCKING R163, 0x80 ;  /* 0x000200a30000751d */ /* 0x0023e20000010000 */
[----:B------:R-:W-:-:S02]  /*10780*/  ISETP.NE.AND P2, PT, R17, 0x2, PT ;  /* 0x000000021100780c */ /* 0x000fc40003f45270 */
[----:B------:R-:W-:Y:S02]  /*10790*/  @!P3 PRMT R43, RZ, 0x654, R43 ;  /* 0x00000654ff2bb816 */ /* 0x000fe4000000002b */
[----:B------:R-:W-:Y:S02]  /*107a0*/  SEL R17, R17, RZ, P2 ;  /* 0x000000ff11117207 */ /* 0x000fe40001000000 */
[----:B------:R1:W-:Y:S01]  /*107b0*/  @!P3 SYNCS.ARRIVE.TRANS64.RED.A1T0 RZ, [R43+URZ], RZ ;  /* 0x000000ff2bffb9a7 */ /* 0x0003e2000810043f */
[----:B--2---:R-:W-:Y:S02]  /*107c0*/  LOP3.LUT P4, RZ, R40, 0x2, RZ, 0xc0, !PT ;  /* 0x0000000228ff7812 */ /* 0x004fe4000788c0ff */
[----:B------:R-:W-:-:S04]  /*107d0*/  SEL R40, RZ, 0x1, P2 ;  /* 0x00000001ff287807 */ /* 0x000fc80001000000 */
[----:B------:R-:W-:-:S07]  /*107e0*/  LOP3.LUT R221, R221, R40, RZ, 0x3c, !PT ;  /* 0x00000028dddd7212 */ /* 0x000fce00078e3cff */
[----:B-1----:R-:W-:Y:S05]  /*107f0*/  @P4 BRA `(.L_x_3572) ;  /* 0xffffff2800084947 */ /* 0x002fea000383ffff */
[----:B------:R-:W1:Y:S01]  /*10800*/  S2R R41, SR_TID.X ;  /* 0x0000000000297919 */ /* 0x000e620000002100 */
[----:B------:R-:W-:Y:S02]  /*10810*/  PLOP3.LUT P0, PT, PT, PT, PT, 0x8, 0x0 ;  /* 0x000000000000781c */ /* 0x000fe40003f0e170 */
[----:B-1----:R-:W-:-:S04]  /*10820*/  SHF.R.U32.HI R41, RZ, 0x7, R41 ;  /* 0x00000007ff297819 */ /* 0x002fc80000011629 */
[----:B------:R-:W-:-:S13]  /*10830*/  ISETP.NE.AND P4, PT, R41, 0x1, PT ;  /* 0x000000012900780c */ /* 0x000fda0003f85270 */
[----:B------:R-:W-:Y:S06]  /*10840*/  @!P4 BAR.ARV 0x9, 0x100 ;  /* 0x024400000000cb1d */ /* 0x000fec0000002000 */
.L_x_3468:
[----:B------:R-:W-:Y:S01]  /*10850*/  IMAD.MOV.U32 R0, RZ, RZ, RZ ;  /* 0x000000ffff007224 */ /* 0x000fe200078e00ff */
[----:B------:R-:W-:Y:S06]  /*10860*/  @P0 BRA `(.L_x_3573) ;  /* 0x00000000000c0947 */ /* 0x000fec0003800000 */
[----:B------:R-:W1:Y:S01]  /*10870*/  FENCE.VIEW.ASYNC.G ;  /* 0x00000000000073c6 */ /* 0x000e620000000100 */
[----:B------:R-:W-:Y:S05]  /*10880*/  WARPSYNC.ALL ;  /* 0x0000000000007948 */ /* 0x000fea0003800000 */
[----:B-1----:R-:W-:Y:S06]  /*10890*/  BAR.ARV 0xc, 0x180 ;  /* 0x0306000000007b1d */ /* 0x002fec0000002000 */
.L_x_3573:
        /* <DEDUP_REMOVED lines=8> */
[-C--:B------:R-:W-:Y:S02]  /*10920*/  IABS R5, R9.reuse ;  /* 0x0000000900057213 */ /* 0x080fe40000000000 */
[----:B------:R-:W-:Y:S02]  /*10930*/  IADD3 R0, R148, -0x1, R9 ;  /* 0xffffffff94007810 */ /* 0x000fe40007ffe009 */
[----:B------:R-:W1:Y:S01]  /*10940*/  I2F.RP R4, R5 ;  /* 0x0000000500047306 */ /* 0x000e620000209400 */
[----:B0-----:R-:W-:-:S05]  /*10950*/  IABS R8, R9 ;  /* 0x0000000900087213 */ /* 0x001fca0000000000 */
[----:B------:R-:W-:Y:S02]  /*10960*/  IMAD.MOV R8, RZ, RZ, -R8 ;  /* 0x000000ffff087224 */ /* 0x000fe400078e0a08 */
[----:B-1----:R-:W0:Y:S02]  /*10970*/  MUFU.RCP R4, R4 ;  /* 0x0000000400047308 */ /* 0x002e240000001000 */
[----:B0-----:R-:W-:Y:S01]  /*10980*/  VIADD R2, R4, 0xffffffe ;  /* 0x0ffffffe04027836 */ /* 0x001fe20000000000 */
[----:B------:R-:W-:Y:S02]  /*10990*/  IABS R4, R0 ;  /* 0x0000000000047213 */ /* 0x000fe40000000000 */
[----:B------:R-:W-:-:S03]  /*109a0*/  LOP3.LUT R0, R0, R9, RZ, 0x3c, !PT ;  /* 0x0000000900007212 */ /* 0x000fc600078e3cff */
[----:B------:R0:W1:Y:S01]  /*109b0*/  F2I.FTZ.U32.TRUNC.NTZ R3, R2 ;  /* 0x0000000200037305 */ /* 0x000062000021f000 */
[----:B------:R-:W-:Y:S02]  /*109c0*/  ISETP.GE.AND P2, PT, R0, RZ, PT ;  /* 0x000000ff0000720c */ /* 0x000fe40003f46270 */
[----:B0-----:R-:W-:Y:S01]  /*109d0*/  MOV R2, RZ ;  /* 0x000000ff00027202 */ /* 0x001fe20000000f00 */
        /* <DEDUP_REMOVED lines=15> */
.L_x_3575:
[----:B------:R-:W-:Y:S05]  /*10ad0*/  BSYNC B0 ;  /* 0x0000000000007941 */ /* 0x000fea0003800000 */
.L_x_3574:
[----:B------:R-:W2:Y:S01]  /*10ae0*/  LDL R2, [R1+0x24] ;  /* 0x0000240001027983 */ /* 0x000ea20000100800 */
[----:B------:R-:W-:Y:S02]  /*10af0*/  PLOP3.LUT P0, PT, PT, PT, PT, 0x80, 0x0 ;  /* 0x000000000000781c */ /* 0x000fe40003f0f070 */
[----:B------:R-:W-:Y:S02]  /*10b00*/  CS2R R120, SRZ ;  /* 0x0000000000787805 */ /* 0x000fe4000001ff00 */
[----:B------:R-:W-:Y:S02]  /*10b10*/  MOV R64, RZ ;  /* 0x000000ff00407202 */ /* 0x000fe40000000f00 */
[----:B------:R-:W-:Y:S02]  /*10b20*/  CS2R R142, SRZ ;  /* 0x00000000008e7805 */ /* 0x000fe4000001ff00 */
[----:B0-----:R-:W-:Y:S02]  /*10b30*/  CS2R R44, SRZ ;  /* 0x00000000002c7805 */ /* 0x001fe4000001ff00 */
        /* <DEDUP_REMOVED lines=38> */
[----:B------:R-:W-:Y:S01]  /*10da0*/  CS2R R58, SRZ ;  /* 0x00000000003a7805 */ /* 0x000fe2000001ff00 */
[----:B------:R-:W-:Y:S01]  /*10db0*/  IMAD.MOV.U32 R71, RZ, RZ, RZ ;  /* 0x000000ffff477224 */ /* 0x000fe200078e00ff */
[----:B------:R-:W-:-:S02]  /*10dc0*/  MOV R104, RZ ;  /* 0x000000ff00687202 */ /* 0x000fc40000000f00 */
[----:B------:R-:W-:Y:S02]  /*10dd0*/  CS2R R32, SRZ ;  /* 0x0000000000207805 */ /* 0x000fe4000001ff00 */
[----:B------:R-:W-:Y:S02]  /*10de0*/  CS2R R116, SRZ ;  /* 0x0000000000747805 */ /* 0x000fe4000001ff00 */
[----:B------:R-:W-:Y:S02]  /*10df0*/  CS2R R98, SRZ ;  /* 0x0000000000627805 */ /* 0x000fe4000001ff00 */
[----:B------:R-:W-:Y:S01]  /*10e00*/  CS2R R14, SRZ ;  /* 0x00000000000e7805 */ /* 0x000fe2000001ff00 */
[----:B------:R-:W-:Y:S01]  /*10e10*/  IMAD.MOV.U32 R87, RZ, RZ, RZ ;  /* 0x000000ffff577224 */ /* 0x000fe200078e00ff */
[----:B------:R-:W-:Y:S01]  /*10e20*/  CS2R R76, SRZ ;  /* 0x00000000004c7805 */ /* 0x000fe2000001ff00 */
[----:B------:R-:W-:Y:S02]  /*10e30*/  IMAD.MOV.U32 R112, RZ, RZ, RZ ;  /* 0x000000ffff707224 */ /* 0x000fe400078e00ff */
[----:B--2---:R-:W-:-:S02]  /*10e40*/  IMAD R233, R2, R0, RZ ;  /* 0x0000000002e97224 */ /* 0x004fc400078e02ff */
[----:B------:R-:W-:-:S03]  /*10e50*/  IMAD.MOV.U32 R2, RZ, RZ, RZ ;  /* 0x000000ffff027224 */ /* 0x000fc600078e00ff */
[----:B------:R-:W-:Y:S01]  /*10e60*/  VIADDMNMX R148, R233, R0, R148, PT ;  /* 0x00000000e9947246 */ /* 0x000fe20003800194 */
[----:B------:R-:W-:-:S03]  /*10e70*/  IMAD.MOV.U32 R0, RZ, RZ, RZ ;  /* 0x000000ffff007224 */ /* 0x000fc600078e00ff */
[----:B------:R-:W-:-:S13]  /*10e80*/  ISETP.GT.AND P1, PT, R148, R233, PT ;  /* 0x000000e99400720c */ /* 0x000fda0003f24270 */
[----:B------:R-:W-:Y:S05]  /*10e90*/  @!P1 BRA `(.L_x_3576) ;  /* 0x0000010000c09947 */ /* 0x000fea0003800000 */
        /* <DEDUP_REMOVED lines=8> */
.L_x_3813:
        /* <DEDUP_REMOVED lines=17> */
[----:B------:R-:W-:Y:S02]  /*11030*/  IMAD.U32 R7, RZ, RZ, UR7 ;  /* 0x00000007ff077e24 */ /* 0x000fe4000f8e00ff */
[----:B------:R-:W-:-:S02]  /*11040*/  IMAD.U32 R10, RZ, RZ, UR4 ;  /* 0x00000004ff0a7e24 */ /* 0x000fc4000f8e00ff */
[----:B------:R-:W-:Y:S02]  /*11050*/  IMAD.U32 R11, RZ, RZ, UR5 ;  /* 0x00000005ff0b7e24 */ /* 0x000fe4000f8e00ff */
[----:B------:R-:W-:Y:S02]  /*11060*/  IMAD.MOV.U32 R8, RZ, RZ, 0x70 ;  /* 0x00000070ff087424 */ /* 0x000fe400078e00ff */
[----:B------:R-:W-:Y:S02]  /*11070*/  IMAD.MOV.U32 R12, RZ, RZ, 0x1 ;  /* 0x00000001ff0c7424 */ /* 0x000fe400078e00ff */
[----:B01----:R-:W-:-:S07]  /*11080*/  IMAD.MOV.U32 R13, RZ, RZ, RZ ;  /* 0x000000ffff0d7224 */ /* 0x003fce00078e00ff */
[----:B------:R-:W-:-:S07]  /*11090*/  LEPC R20, `(.L_x_3578) ;  /* 0x000000001014794e */ /* 0x000fce0000000000 */
[----:B--2--5:R-:W-:Y:S05]  /*110a0*/  CALL.ABS.NOINC R2 ;  /* 0x0000000002007343 */ /* 0x024fea0003c00000 */
.L_x_3578:
[----:B------:R-:W2:Y:S01]  /*110b0*/  LDL R2, [R1+0x14] ;  /* 0x0000140001027983 */ /* 0x000ea20000100800 */
[----:B------:R-:W-:Y:S01]  /*110c0*/  ULDC.64 UR4, c[0x0][0x990] ;  /* 0x0002640000047ab9 */ /* 0x000fe20000000a00 */
[----:B------:R-:W-:Y:S01]  /*110d0*/  ULDC.64 UR6, c[0x0][0x998] ;  /* 0x0002660000067ab9 */ /* 0x000fe20000000a00 */
[----:B------:R-:W-:Y:S02]  /*110e0*/  ISETP.NE.U32.AND P0, PT, RZ, UR4, PT ;  /* 0x00000004ff007c0c */ /* 0x000fe4000bf05070 */
[----:B------:R-:W-:Y:S02]  /*110f0*/  ISETP.NE.U32.AND P1, PT, RZ, UR6, PT ;  /* 0x00000006ff007c0c */ /* 0x000fe4000bf25070 */
[----:B------:R-:W-:Y:S02]  /*11100*/  ISETP.NE.AND.EX P0, PT, RZ, UR5, PT, P0 ;  /* 0x00000005ff007c0c */ /* 0x000fe4000bf05300 */
[----:B------:R-:W-:-:S11]  /*11110*/  ISETP.NE.AND.EX P1, PT, RZ, UR7, PT, P1 ;  /* 0x00000007ff007c0c */ /* 0x000fd6000bf25310 */
[----:B------:R-:W2:Y:S08]  /*11120*/  @P0 LDC.64 R6, c[0x0][0x9a8] ;  /* 0x00026a00ff060b82 */ /* 0x000eb00000000a00 */
[----:B------:R-:W1:Y:S08]  /*11130*/  @P1 LDC.64 R8, c[0x0][0x9b8] ;  /* 0x00026e00ff081b82 */ /* 0x000e700000000a00 */
[----:B------:R-:W3:Y:S08]  /*11140*/  @P0 LDC.64 R10, c[0x0][0x9b0] ;  /* 0x00026c00ff0a0b82 */ /* 0x000ef00000000a00 */
[----:B0-----:R-:W0:Y:S01]  /*11150*/  @P1 LDC.64 R12, c[0x0][0x9c0] ;  /* 0x00027000ff0c1b82 */ /* 0x001e220000000a00 */
[----:B-1----:R-:W-:-:S04]  /*11160*/  @P1 IMAD.WIDE.U32 R4, R237, R8, RZ ;  /* 0x00000008ed041225 */ /* 0x002fc800078e00ff */
[C---:B--2---:R-:W-:Y:S02]  /*11170*/  @P0 IMAD R0, R2.reuse, R6, RZ ;  /* 0x0000000602000224 */ /* 0x044fe400078e02ff */
[----:B------:R-:W-:Y:S02]  /*11180*/  @P1 IMAD R2, R2, R8, RZ ;  /* 0x0000000802021224 */ /* 0x000fe400078e02ff */
[C---:B------:R-:W-:Y:S02]  /*11190*/  @P0 IMAD R7, R237.reuse, R7, R0 ;  /* 0x00000007ed070224 */ /* 0x040fe400078e0200 */
[C---:B------:R-:W-:Y:S02]  /*111a0*/  @P1 IMAD R9, R237.reuse, R9, R2 ;  /* 0x00000009ed091224 */ /* 0x040fe400078e0202 */
[----:B------:R-:W-:-:S04]  /*111b0*/  @P0 IMAD.WIDE.U32 R2, R237, R6, RZ ;  /* 0x00000006ed020225 */ /* 0x000fc800078e00ff */
[----:B------:R-:W-:Y:S01]  /*111c0*/  @P1 IMAD.IADD R5, R5, 0x1, R9 ;  /* 0x0000000105051824 */ /* 0x000fe200078e0209 */
[----:B------:R-:W-:Y:S01]  /*111d0*/  @P0 IADD3 R3, R3, R7, RZ ;  /* 0x0000000703030210 */ /* 0x000fe20007ffe0ff */
[----:B------:R-:W-:Y:S02]  /*111e0*/  IMAD.MOV.U32 R0, RZ, RZ, 0x3f800000 ;  /* 0x3f800000ff007424 */ /* 0x000fe400078e00ff */
[----:B0-----:R-:W-:-:S04]  /*111f0*/  @P1 IMAD.WIDE.U32 R6, R235, R12, R4 ;  /* 0x0000000ceb061225 */ /* 0x001fc800078e0004 */
[----:B---3--:R-:W-:Y:S01]  /*11200*/  @P0 IMAD.WIDE.U32 R2, R235, R10, R2 ;  /* 0x0000000aeb020225 */ /* 0x008fe200078e0002 */
[----:B------:R-:W-:-:S03]  /*11210*/  @P1 LEA R8, P3, R6, UR6, 0x2 ;  /* 0x0000000606081c11 */ /* 0x000fc6000f8610ff */
[C---:B------:R-:W-:Y:S01]  /*11220*/  @P0 IMAD R5, R235.reuse, R11, R3 ;  /* 0x0000000beb050224 */ /* 0x040fe200078e0203 */
[C---:B------:R-:W-:Y:S01]  /*11230*/  @P0 LEA R4, P2, R2.reuse, UR4, 0x2 ;  /* 0x0000000402040c11 */ /* 0x040fe2000f8410ff */
[----:B------:R-:W-:Y:S01]  /*11240*/  @P1 IMAD R3, R235, R13, R7 ;  /* 0x0000000deb031224 */ /* 0x000fe200078e0207 */
[----:B------:R-:W-:Y:S02]  /*11250*/  ULDC UR4, c[0x0][0x3f4] ;  /* 0x0000fd0000047ab9 */ /* 0x000fe40000000800 */
[----:B------:R-:W-:Y:S02]  /*11260*/  @P0 LEA.HI.X R5, R2, UR5, R5, 0x2, P2 ;  /* 0x0000000502050c11 */ /* 0x000fe400090f1405 */
[----:B------:R-:W-:Y:S01]  /*11270*/  @P1 LEA.HI.X R9, R6, UR7, R3, 0x2, P3 ;  /* 0x0000000706091c11 */ /* 0x000fe200098f1403 */
[----:B------:R-:W-:-:S04]  /*11280*/  IMAD.MOV.U32 R3, RZ, RZ, 0x3f800000 ;  /* 0x3f800000ff037424 */ /* 0x000fc800078e00ff */
        /* <DEDUP_REMOVED lines=17> */
.L_x_3582:
[----:B-1----:R1:W2:Y:S02]  /*113a0*/  SYNCS.PHASECHK.TRANS64.TRYWAIT P0, [R16+URZ+0x33400], R3 ;  /* 0x03340003100075a7 */ /* 0x0022a4000800017f */
[----:B--2---:R-:W-:Y:S05]  /*113b0*/  @!P0 NANOSLEEP.SYNCS 0x989680 ;  /* 0x009896800000895d */ /* 0x004fea0003900000 */
[----:B------:R-:W2:Y:S02]  /*113c0*/  @!P0 SYNCS.PHASECHK.TRANS64 P0, [R16+URZ+0x33400], R3 ;  /* 0x03340003100085a7 */ /* 0x000ea4000800007f */
[----:B--2---:R-:W-:Y:S05]  /*113d0*/  @!P0 BRA `(.L_x_3582) ;  /* 0xfffffffc00f08947 */ /* 0x004fea000383ffff */
.L_x_3581:
[----:B------:R-:W-:Y:S05]  /*113e0*/  BSYNC B0 ;  /* 0x0000000000007941 */ /* 0x000fea0003800000 */
.L_x_3580:
[----:B------:R-:W-:Y:S05]  /*113f0*/  BRA `(.L_x_3583) ;  /* 0x0000006c00747947 */ /* 0x000fea0003800000 */
.L_x_3579:
[----:B------:R-:W0:Y:S01]  /*11400*/  LDC.64 R24, c[0x0][0x3e8] ;  /* 0x0000fa00ff187b82 */ /* 0x000e220000000a00 */
[----:B------:R-:W-:Y:S01]  /*11410*/  ULOP3.LUT UP0, URZ, UR52, 0x1bf, URZ, 0xc0, !UPT ;  /* 0x000001bf343f7892 */ /* 0x000fe2000f80c03f */
[----:B-----5:R-:W-:Y:S01]  /*11420*/  SHF.R.S32.HI R0, RZ, 0x1f, R146 ;  /* 0x0000001fff007819 */ /* 0x020fe20000011492 */
[----:B------:R-:W-:Y:S01]  /*11430*/  ULDC.64 UR4, c[0x0][0x3f8] ;  /* 0x0000fe0000047ab9 */ /* 0x000fe20000000a00 */
[----:B------:R-:W-:-:S03]  /*11440*/  ULDC.64 UR6, c[0x0][0x408] ;  /* 0x0001020000067ab9 */ /* 0x000fc60000000a00 */
[----:B------:R-:W-:Y:S01]  /*11450*/  PLOP3.LUT P0, PT, PT, PT, UP0, 0x80, 0x0 ;  /* 0x000000000000781c */ /* 0x000fe20003f0f008 */
[----:B------:R-:W1:Y:S01]  /*11460*/  LDC.64 R4, c[0x0][0x400] ;  /* 0x00010000ff047b82 */ /* 0x000e620000000a00 */
[C---:B------:R-:W-:Y:S02]  /*11470*/  IMAD R3, R0.reuse, UR4, RZ ;  /* 0x0000000400037c24 */ /* 0x040fe4000f8e02ff */
[----:B------:R-:W-:Y:S02]  /*11480*/  IMAD R7, R0, UR6, RZ ;  /* 0x0000000600077c24 */ /* 0x000fe4000f8e02ff */
[C---:B------:R-:W-:Y:S02]  /*11490*/  IMAD R3, R146.reuse, UR5, R3 ;  /* 0x0000000592037c24 */ /* 0x040fe4000f8e0203 */
[C---:B------:R-:W-:Y:S02]  /*114a0*/  IMAD R7, R146.reuse, UR7, R7 ;  /* 0x0000000792077c24 */ /* 0x040fe4000f8e0207 */
[----:B0-----:R-:W-:-:S04]  /*114b0*/  IMAD.WIDE.U32 R24, R146, UR4, R24 ;  /* 0x0000000492187c25 */ /* 0x001fc8000f8e0018 */
[----:B------:R-:W-:Y:S02]  /*114c0*/  IMAD.IADD R26, R3, 0x1, R25 ;  /* 0x00000001031a7824 */ /* 0x000fe400078e0219 */
[----:B-1----:R-:W-:-:S04]  /*114d0*/  IMAD.WIDE.U32 R146, R146, UR6, R4 ;  /* 0x0000000692927c25 */ /* 0x002fc8000f8e0004 */
[----:B------:R-:W-:Y:S01]  /*114e0*/  IMAD.IADD R27, R7, 0x1, R147 ;  /* 0x00000001071b7824 */ /* 0x000fe200078e0293 */
[----:B------:R-:W-:Y:S06]  /*114f0*/  @!P0 BRA `(.L_x_3584) ;  /* 0x0000000000408947 */ /* 0x000fec0003800000 */
[----:B------:R-:W-:Y:S01]  /*11500*/  MOV R0, 0x0 ;  /* 0x0000000000007802 */ /* 0x000fe20000000f00 */
[----:B------:R-:W-:Y:S01]  /*11510*/  ULDC.64 UR4, c[0x4][0x1c8] ;  /* 0x0100720000047ab9 */ /* 0x000fe20000000a00 */
[----:B------:R-:W-:Y:S01]  /*11520*/  ULDC.64 UR6, c[0x4][0x1d0] ;  /* 0x0100740000067ab9 */ /* 0x000fe20000000a00 */
[----:B------:R-:W-:Y:S01]  /*11530*/  MOV R4, UR4 ;  /* 0x0000000400047c02 */ /* 0x000fe20008000f00 */
[----:B------:R0:W1:Y:S01]  /*11540*/  LDC.64 R14, c[0x4][R0] ;  /* 0x01000000000e7b82 */ /* 0x0000620000000a00 */
[----:B------:R-:W-:Y:S01]  /*11550*/  IMAD.U32 R5, RZ, RZ, UR5 ;  /* 0x00000005ff057e24 */ /* 0x000fe2000f8e00ff */
[----:B------:R-:W-:Y:S01]  /*11560*/  ULDC.64 UR4, c[0x4][0xd0] ;  /* 0x0100340000047ab9 */ /* 0x000fe20000000a00 */
[----:B------:R-:W-:Y:S01]  /*11570*/  IMAD.U32 R6, RZ, RZ, UR6 ;  /* 0x00000006ff067e24 */ /* 0x000fe2000f8e00ff */
[----:B------:R-:W-:Y:S01]  /*11580*/  MOV R12, 0x1 ;  /* 0x00000001000c7802 */ /* 0x000fe20000000f00 */
[----:B------:R-:W-:Y:S02]  /*11590*/  IMAD.U32 R7, RZ, RZ, UR7 ;  /* 0x00000007ff077e24 */ /* 0x000fe4000f8e00ff */
[----:B------:R-:W-:-:S02]  /*115a0*/  IMAD.U32 R10, RZ, RZ, UR4 ;  /* 0x00000004ff0a7e24 */ /* 0x000fc4000f8e00ff */
[----:B------:R-:W-:Y:S02]  /*115b0*/  IMAD.U32 R11, RZ, RZ, UR5 ;  /* 0x00000005ff0b7e24 */ /* 0x000fe4000f8e00ff */
[----:B------:R-:W-:Y:S02]  /*115c0*/  IMAD.MOV.U32 R8, RZ, RZ, 0x70 ;  /* 0x00000070ff087424 */ /* 0x000fe400078e00ff */
[----:B0-----:R-:W-:-:S07]  /*115d0*/  IMAD.MOV.U32 R13, RZ, RZ, RZ ;  /* 0x000000ffff0d7224 */ /* 0x001fce00078e00ff */
[----:B------:R-:W-:-:S07]  /*115e0*/  LEPC R20, `(.L_x_3584) ;  /* 0x000000001014794e */ /* 0x000fce0000000000 */
[----:B-1----:R-:W-:Y:S05]  /*115f0*/  CALL.ABS.NOINC R14 ;  /* 0x000000000e007343 */ /* 0x002fea0003c00000 */
.L_x_3584:
[----:B------:R-:W-:Y:S01]  /*11600*/  ULDC.U8 UR4, c[0x0][0x410] ;  /* 0x0001040000047ab9 */ /* 0x000fe20000000000 */
[----:B------:R-:W-:Y:S01]  /*11610*/  BSSY B0, `(.L_x_3585) ;  /* 0x00006b3000007945 */ /* 0x000fe20003800000 */
[----:B------:R-:W-:Y:S01]  /*11620*/  ISETP.NE.AND P0, PT, RZ, UR4, PT ;  /* 0x00000004ff007c0c */ /* 0x000fe2000bf05270 */
[----:B------:R-:W-:-:S12]  /*11630*/  IMAD R4, R149, 0x80, R220 ;  /* 0x0000008095047824 */ /* 0x000fd800078e02dc */
[----:B------:R-:W-:Y:S05]  /*11640*/  @!P0 BRA `(.L_x_3586) ;  /* 0x0000003400508947 */ /* 0x000fea0003800000 */
[----:B------:R-:W-:-:S03]  /*11650*/  UMOV UR4, 0xffffffff ;  /* 0xffffffff00047882 */ /* 0x000fc60000000000 */
[----:B------:R-:W-:Y:S05]  /*11660*/  BRA.DIV UR4, `(.L_x_3587) ;  /* 0x000001da04d47947 */ /* 0x000fea000b800000 */
[----:B------:R0:W1:Y:S04]  /*11670*/  SHFL.IDX PT, R25, R24, RZ, 0x1e1f ;  /* 0x001e1fff18197589 */ /* 0x00006800000e0000 */
[----:B------:R0:W2:Y:S04]  /*11680*/  SHFL.IDX PT, R14, R146, RZ, 0x1e1f ;  /* 0x001e1fff920e7589 */ /* 0x0000a800000e0000 */
[----:B------:R0:W3:Y:S04]  /*11690*/  SHFL.IDX PT, R0, R26, RZ, 0x1e1f ;  /* 0x001e1fff1a007589 */ /* 0x0000e800000e0000 */
[----:B------:R0:W4:Y:S02]  /*116a0*/  SHFL.IDX PT, R3, R27, RZ, 0x1e1f ;  /* 0x001e1fff1b037589 */ /* 0x00012400000e0000 */
.L_x_3819:
[----:B------:R-:W-:Y:S01]  /*116b0*/  ULDC UR4, c[0x0][0x448] ;  /* 0x0001120000047ab9 */ /* 0x000fe20000000800 */
[----:B------:R-:W-:Y:S01]  /*116c0*/  BSSY B1, `(.L_x_3588) ;  /* 0x000004d000017945 */ /* 0x000fe20003800000 */
[----:B------:R-:W-:Y:S01]  /*116d0*/  IMAD R151, R151, UR4, RZ ;  /* 0x0000000497977c24 */ /* 0x000fe2000f8e02ff */
[----:B------:R-:W-:Y:S02]  /*116e0*/  CS2R R8, SRZ ;  /* 0x0000000000087805 */ /* 0x000fe4000001ff00 */
        /* <DEDUP_REMOVED lines=8> */
[----:B0-----:R-:W-:Y:S02]  /*11770*/  CS2R R26, SRZ ;  /* 0x00000000001a7805 */ /* 0x001fe4000001ff00 */
[----:B------:R-:W-:-:S02]  /*11780*/  CS2R R30, SRZ ;  /* 0x00000000001e7805 */ /* 0x000fc4000001ff00 */
[----:B------:R-:W-:Y:S02]  /*11790*/  CS2R R36, SRZ ;  /* 0x0000000000247805 */ /* 0x000fe4000001ff00 */
[----:B------:R-:W-:Y:S01]  /*117a0*/  CS2R R42, SRZ ;  /* 0x00000000002a7805 */ /* 0x000fe2000001ff00 */
[----:B------:R-:W-:Y:S06]  /*117b0*/  @P0 BRA `(.L_x_3589) ;  /* 0x0000000000f40947 */ /* 0x000fec0003800000 */
[----:B------:R-:W-:Y:S01]  /*117c0*/  ULDC UR4, c[0x0][0x3f4] ;  /* 0x0000fd0000047ab9 */ /* 0x000fe20000000800 */
[----:B------:R-:W-:Y:S02]  /*117d0*/  SHF.R.S32.HI R7, RZ, 0x1f, R224 ;  /* 0x0000001fff077819 */ /* 0x000fe400000114e0 */
[----:B------:R-:W-:Y:S02]  /*117e0*/  CS2R R34, SRZ ;  /* 0x0000000000227805 */ /* 0x000fe4000001ff00 */
[----:B------:R-:W-:Y:S02]  /*117f0*/  ISETP.GE.AND P4, PT, R224, UR4, PT ;  /* 0x00000004e0007c0c */ /* 0x000fe4000bf86270 */
[----:B------:R-:W-:Y:S02]  /*11800*/  CS2R R36, SRZ ;  /* 0x0000000000247805 */ /* 0x000fe4000001ff00 */
[----:B------:R-:W-:Y:S02]  /*11810*/  ISETP.GE.AND P3, PT, R223, UR4, PT ;  /* 0x00000004df007c0c */ /* 0x000fe4000bf66270 */
[----:B------:R-:W-:-:S07]  /*11820*/  ISETP.GE.AND P2, PT, R225, UR4, PT ;  /* 0x00000004e1007c0c */ /* 0x000fce000bf46270 */
[C---:B-1----:R-:W-:Y:S02]  /*11830*/  @!P4 IADD3 R4, P0, R224.reuse, R25, RZ ;  /* 0x00000019e004c210 */ /* 0x042fe40007f1e0ff */
[----:B--2---:R-:W-:-:S03]  /*11840*/  @!P4 IADD3 R6, P1, R224, R14, RZ ;  /* 0x0000000ee006c210 */ /* 0x004fc60007f3e0ff */
[--C-:B---3--:R-:W-:Y:S02]  /*11850*/  @!P4 IMAD.X R5, R0, 0x1, R7.reuse, P0 ;  /* 0x000000010005c824 */ /* 0x108fe400000e0607 */
[----:B----4-:R-:W-:Y:S01]  /*11860*/  @!P4 IMAD.X R7, R3, 0x1, R7, P1 ;  /* 0x000000010307c824 */ /* 0x010fe200008e0607 */
[----:B------:R-:W-:Y:S02]  /*11870*/  ISETP.GE.AND P1, PT, R222, UR4, PT ;  /* 0x00000004de007c0c */ /* 0x000fe4000bf26270 */
[----:B------:R-:W5:Y:S01]  /*11880*/  @!P4 LD.E.64 R34, desc[UR54][R4.64] ;  /* 0x000000360422c980 */ /* 0x000f62000c101b00 */
[----:B------:R-:W-:-:S03]  /*11890*/  SHF.R.S32.HI R11, RZ, 0x1f, R223 ;  /* 0x0000001fff0b7819 */ /* 0x000fc600000114df */
[----:B------:R0:W5:Y:S01]  /*118a0*/  @!P4 LD.E.64 R36, desc[UR54][R6.64] ;  /* 0x000000360624c980 */ /* 0x000162000c101b00 */
[CC--:B------:R-:W-:Y:S02]  /*118b0*/  @!P3 IADD3 R8, P4, R223.reuse, R25.reuse, RZ ;  /* 0x00000019df08b210 */ /* 0x0c0fe40007f9e0ff */
[----:B------:R-:W-:Y:S02]  /*118c0*/  CS2R R32, SRZ ;  /* 0x0000000000207805 */ /* 0x000fe4000001ff00 */
[----:B------:R-:W-:Y:S02]  /*118d0*/  @!P3 IADD3 R10, P5, R223, R14, RZ ;  /* 0x0000000edf0ab210 */ /* 0x000fe40007fbe0ff */
[----:B------:R-:W-:Y:S02]  /*118e0*/  CS2R R30, SRZ ;  /* 0x00000000001e7805 */ /* 0x000fe4000001ff00 */
[----:B------:R-:W-:Y:S01]  /*118f0*/  ISETP.GE.AND P0, PT, R22, UR4, PT ;  /* 0x0000000416007c0c */ /* 0x000fe2000bf06270 */
[----:B------:R-:W-:Y:S01]  /*11900*/  @!P3 IMAD.X R9, R0, 0x1, R11, P4 ;  /* 0x000000010009b824 */ /* 0x000fe200020e060b */
[----:B------:R-:W-:Y:S01]  /*11910*/  SHF.R.S32.HI R12, RZ, 0x1f, R225 ;  /* 0x0000001fff0c7819 */ /* 0x000fe200000114e1 */
[----:B------:R-:W-:Y:S01]  /*11920*/  @!P3 IMAD.X R11, R3, 0x1, R11, P5 ;  /* 0x00000001030bb824 */ /* 0x000fe200028e060b */
[----:B------:R-:W-:-:S02]  /*11930*/  @!P2 IADD3 R46, P4, R225, R25, RZ ;  /* 0x00000019e12ea210 */ /* 0x000fc40007f9e0ff */
[----:B------:R-:W-:Y:S01]  /*11940*/  @!P2 IADD3 R48, P5, R225, R14, RZ ;  /* 0x0000000ee130a210 */ /* 0x000fe20007fbe0ff */
[----:B------:R1:W5:Y:S01]  /*11950*/  @!P3 LD.E.64 R32, desc[UR54][R8.64] ;  /* 0x000000360820b980 */ /* 0x000362000c101b00 */
[----:B------:R-:W-:Y:S02]  /*11960*/  @!P2 IADD3.X R47, R0, R12, RZ, P4, !PT ;  /* 0x0000000c002fa210 */ /* 0x000fe400027fe4ff */
[----:B------:R-:W-:Y:S01]  /*11970*/  SHF.R.S32.HI R13, RZ, 0x1f, R222 ;  /* 0x0000001fff0d7819 */ /* 0x000fe200000114de */
[C---:B------:R-:W-:Y:S01]  /*11980*/  @!P2 IMAD.X R49, R3.reuse, 0x1, R12, P5 ;  /* 0x000000010331a824 */ /* 0x040fe200028e060c */
[CC--:B------:R-:W-:Y:S01]  /*11990*/  @!P1 IADD3 R50, P4, R222.reuse, R25.reuse, RZ ;  /* 0x00000019de329210 */ /* 0x0c0fe20007f9e0ff */
[----:B------:R2:W5:Y:S01]  /*119a0*/  @!P3 LD.E.64 R30, desc[UR54][R10.64] ;  /* 0x000000360a1eb980 */ /* 0x000562000c101b00 */
[----:B------:R-:W-:Y:S02]  /*119b0*/  @!P1 IADD3 R52, P5, R222, R14, RZ ;  /* 0x0000000ede349210 */ /* 0x000fe40007fbe0ff */
[----:B0-----:R-:W-:Y:S01]  /*119c0*/  @!P0 SHF.R.S32.HI R7, RZ, 0x1f, R22 ;  /* 0x0000001fff078819 */ /* 0x001fe20000011416 */
[--C-:B------:R-:W-:Y:S01]  /*119d0*/  @!P1 IMAD.X R51, R0, 0x1, R13.reuse, P4 ;  /* 0x0000000100339824 */ /* 0x100fe200020e060d */
[----:B------:R-:W-:Y:S01]  /*119e0*/  ISETP.GE.AND P4, PT, R226, UR4, PT ;  /* 0x00000004e2007c0c */ /* 0x000fe2000bf86270 */
[----:B------:R-:W-:Y:S01]  /*119f0*/  @!P1 IMAD.X R53, R3, 0x1, R13, P5 ;  /* 0x0000000103359824 */ /* 0x000fe200028e060d */
[----:B------:R-:W-:-:S02]  /*11a00*/  @!P0 IADD3 R4, P5, R22, R25, RZ ;  /* 0x0000001916048210 */ /* 0x000fc40007fbe0ff */
[----:B------:R-:W-:-:S03]  /*11a10*/  SHF.R.S32.HI R12, RZ, 0x1f, R226 ;  /* 0x0000001fff0c7819 */ /* 0x000fc600000114e2 */
[----:B------:R-:W-:Y:S01]  /*11a20*/  @!P0 IMAD.X R5, R0, 0x1, R7, P5 ;  /* 0x0000000100058824 */ /* 0x000fe200028e0607 */
[----:B------:R-:W-:-:S05]  /*11a30*/  @!P0 IADD3 R6, P5, R22, R14, RZ ;  /* 0x0000000e16068210 */ /* 0x000fca0007fbe0ff */
[----:B------:R-:W-:Y:S01]  /*11a40*/  @!P0 IMAD.X R7, R3, 0x1, R7, P5 ;  /* 0x0000000103078824 */ /* 0x000fe200028e0607 */
[----:B------:R-:W-:-:S05]  /*11a50*/  @!P4 IADD3 R24, P5, R226, R25, RZ ;  /* 0x00000019e218c210 */ /* 0x000fca0007fbe0ff */
[----:B------:R-:W-:Y:S01]  /*11a60*/  @!P4 IMAD.X R25, R0, 0x1, R12, P5 ;  /* 0x000000010019c824 */ /* 0x000fe200028e060c */
[----:B------:R-:W-:Y:S02]  /*11a70*/  @!P4 IADD3 R14, P5, R226, R14, RZ ;  /* 0x0000000ee20ec210 */ /* 0x000fe40007fbe0ff */
[----:B------:R-:W-:Y:S02]  /*11a80*/  CS2R R28, SRZ ;  /* 0x00000000001c7805 */ /* 0x000fe4000001ff00 */
[----:B------:R-:W-:Y:S02]  /*11a90*/  CS2R R26, SRZ ;  /* 0x00000000001a7805 */ /* 0x000fe4000001ff00 */
[----:B------:R-:W-:Y:S02]  /*11aa0*/  CS2R R20, SRZ ;  /* 0x0000000000147805 */ /* 0x000fe4000001ff00 */
[----:B------:R-:W-:Y:S02]  /*11ab0*/  @!P4 IADD3.X R15, R3, R12, RZ, P5, !PT ;  /* 0x0000000c030fc210 */ /* 0x000fe40002ffe4ff */
[----:B------:R-:W-:-:S02]  /*11ac0*/  CS2R R12, SRZ ;  /* 0x00000000000c7805 */ /* 0x000fc4000001ff00 */
[----:B------:R-:W-:Y:S02]  /*11ad0*/  CS2R R40, SRZ ;  /* 0x0000000000287805 */ /* 0x000fe4000001ff00 */
[----:B------:R-:W-:Y:S02]  /*11ae0*/  CS2R R42, SRZ ;  /* 0x00000000002a7805 */ /* 0x000fe4000001ff00 */
[----:B-1----:R-:W-:Y:S02]  /*11af0*/  CS2R R8, SRZ ;  /* 0x0000000000087805 */ /* 0x002fe4000001ff00 */
[----:B--2---:R-:W-:Y:S01]  /*11b00*/  CS2R R10, SRZ ;  /* 0x00000000000a7805 */ /* 0x004fe2000001ff00 */
[----:B------:R0:W5:Y:S04]  /*11b10*/  @!P2 LD.E.64 R28, desc[UR54][R46.64] ;  /* 0x000000362e1ca980 */ /* 0x000168000c101b00 */
[----:B------:R0:W5:Y:S04]  /*11b20*/  @!P2 LD.E.64 R26, desc[UR54][R48.64] ;  /* 0x00000036301aa980 */ /* 0x000168000c101b00 */
[----:B------:R0:W5:Y:S04]  /*11b30*/  @!P1 LD.E.64 R20, desc[UR54][R50.64] ;  /* 0x0000003632149980 */ /* 0x000168000c101b00 */
[----:B------:R0:W5:Y:S04]  /*11b40*/  @!P1 LD.E.64 R12, desc[UR54][R52.64] ;  /* 0x00000036340c9980 */ /* 0x000168000c101b00 */
[----:B------:R0:W5:Y:S04]  /*11b50*/  @!P0 LD.E.64 R40, desc[UR54][R4.64] ;  /* 0x0000003604288980 */ /* 0x000168000c101b00 */
[----:B------:R0:W5:Y:S04]  /*11b60*/  @!P0 LD.E.64 R42, desc[UR54][R6.64] ;  /* 0x00000036062a8980 */ /* 0x000168000c101b00 */
[----:B------:R0:W5:Y:S04]  /*11b70*/  @!P4 LD.E.64 R8, desc[UR54][R24.64] ;  /* 0x000000361808c980 */ /* 0x000168000c101b00 */
[----:B------:R0:W5:Y:S02]  /*11b80*/  @!P4 LD.E.64 R10, desc[UR54][R14.64] ;  /* 0x000000360e0ac980 */ /* 0x000164000c101b00 */
.L_x_3589:
[----:B------:R-:W-:Y:S05]  /*11b90*/  BSYNC B1 ;  /* 0x0000000000017941 */ /* 0x000fea0003800000 */
.L_x_3588:
[----:B------:R-:W-:Y:S01]  /*11ba0*/  ULEA.HI UR4, UR43, UR43, URZ, 0x1 ;  /* 0x0000002b2b047291 */ /* 0x000fe2000f8f083f */
[----:B---3--:R-:W-:Y:S01]  /*11bb0*/  IMAD R0, R149, -0x80, R151 ;  /* 0xffffff8095007824 */ /* 0x008fe200078e0297 */
[----:B------:R-:W-:Y:S02]  /*11bc0*/  BSSY B1, `(.L_x_3590) ;  /* 0x0000009000017945 */ /* 0x000fe40003800000 */
[----:B------:R-:W-:Y:S02]  /*11bd0*/  ULOP3.LUT UR4, UR4, 0xfffffffe, URZ, 0xc0, !UPT ;  /* 0xfffffffe04047892 */ /* 0x000fe4000f8ec03f */
[----:B----4-:R-:W-:Y:S02]  /*11be0*/  VIMNMX R3, R0, 0x80, PT ;  /* 0x0000008000037848 */ /* 0x010fe40003fe0100 */
[----:B------:R-:W-:Y:S02]  /*11bf0*/  UIADD3 UR4, UR43, -UR4, URZ ;  /* 0x800000042b047290 */ /* 0x000fe4000fffe03f */
[----:B------:R-:W-:-:S04]  /*11c00*/  ISETP.GE.AND P1, PT, R220, R3, PT ;  /* 0x00000003dc00720c */ /* 0x000fc80003f26270 */
[----:B0-----:R-:W-:-:S05]  /*11c10*/  IMAD.U32 R5, RZ, RZ, UR4 ;  /* 0x00000004ff057e24 */ /* 0x001fca000f8e00ff */
[----:B------:R-:W-:-:S04]  /*11c20*/  SHF.L.U32 R5, R5, 0x1f, RZ ;  /* 0x0000001f05057819 */ /* 0x000fc800000006ff */
[----:B------:R-:W0:Y:S02]  /*11c30*/  SYNCS.PHASECHK.TRANS64.TRYWAIT P0, [R16+URZ+0x33400], R5 ;  /* 0x03340005100075a7 */ /* 0x000e24000800017f */
[----:B0-----:R-:W-:Y:S05]  /*11c40*/  @!P0 BRA `(.L_x_3591) ;  /* 0x000001d400cc8947 */ /* 0x001fea0003800000 */
.L_x_3820:
[----:B------:R-:W-:Y:S05]  /*11c50*/  BSYNC B1 ;  /* 0x0000000000017941 */ /* 0x000fea0003800000 */
.L_x_3590:
[----:B------:R-:W-:Y:S05]  /*11c60*/  @P1 BRA `(.L_x_3592) ;  /* 0x0000006400341947 */ /* 0x000fea0003800000 */
[----:B0-----:R-:W0:Y:S01]  /*11c70*/  LDC R5, c[0x0][0x3f4] ;  /* 0x0000fd00ff057b82 */ /* 0x001e220000000800 */
[----:B------:R-:W-:Y:S01]  /*11c80*/  LEA.HI R38, R39, R38, RZ, 0x2 ;  /* 0x0000002627267211 */ /* 0x000fe200078f10ff */
[----:B------:R-:W-:Y:S03]  /*11c90*/  BSSY B1, `(.L_x_3593) ;  /* 0x0000086000017945 */ /* 0x000fe60003800000 */
[--C-:B------:R-:W-:Y:S02]  /*11ca0*/  SHF.R.S32.HI R0, RZ, 0x2, R38.reuse ;  /* 0x00000002ff007819 */ /* 0x100fe40000011426 */
[----:B------:R-:W-:-:S04]  /*11cb0*/  SHF.R.S32.HI R3, RZ, 0x1f, R38 ;  /* 0x0000001fff037819 */ /* 0x000fc80000011426 */
[----:B------:R-:W-:-:S04]  /*11cc0*/  LEA.HI R3, R3, R0, RZ, 0x2 ;  /* 0x0000000003037211 */ /* 0x000fc800078f10ff */
[----:B------:R-:W-:Y:S01]  /*11cd0*/  LOP3.LUT R7, R3, 0xfffffffc, RZ, 0xc0, !PT ;  /* 0xfffffffc03077812 */ /* 0x000fe200078ec0ff */
[----:B------:R-:W-:-:S04]  /*11ce0*/  IMAD.IADD R3, R16, 0x1, R236 ;  /* 0x0000000110037824 */ /* 0x000fc800078e02ec */
[----:B------:R-:W-:Y:S02]  /*11cf0*/  IMAD.IADD R7, R0, 0x1, -R7 ;  /* 0x0000000100077824 */ /* 0x000fe400078e0a07 */
[----:B------:R-:W-:Y:S01]  /*11d00*/  VIADD R0, R3, 0x20 ;  /* 0x0000002003007836 */ /* 0x000fe20000000000 */
[-C--:B0-----:R-:W-:Y:S02]  /*11d10*/  ISETP.GE.AND P6, PT, R22, R5.reuse, PT ;  /* 0x000000051600720c */ /* 0x081fe40003fc6270 */
[----:B------:R-:W-:Y:S02]  /*11d20*/  LOP3.LUT P0, RZ, R7, 0x2, RZ, 0xc0, !PT ;  /* 0x0000000207ff7812 */ /* 0x000fe4000780c0ff */
[-C--:B------:R-:W-:Y:S02]  /*11d30*/  ISETP.GE.AND P1, PT, R224, R5.reuse, PT ;  /* 0x00000005e000720c */ /* 0x080fe40003f26270 */
[-C--:B------:R-:W-:Y:S02]  /*11d40*/  ISETP.GE.AND P2, PT, R223, R5.reuse, PT ;  /* 0x00000005df00720c */ /* 0x080fe40003f46270 */
[----:B------:R-:W-:-:S02]  /*11d50*/  ISETP.GE.AND P3, PT, R225, R5, PT ;  /* 0x00000005e100720c */ /* 0x000fc40003f66270 */
[-C--:B------:R-:W-:Y:S02]  /*11d60*/  ISETP.GE.AND P4, PT, R222, R5.reuse, PT ;  /* 0x00000005de00720c */ /* 0x080fe40003f86270 */
[----:B------:R-:W-:Y:S01]  /*11d70*/  ISETP.GE.AND P5, PT, R226, R5, PT ;  /* 0x00000005e200720c */ /* 0x000fe20003fa6270 */
[----:B------:R-:W-:-:S12]  /*11d80*/  @P6 BRA `(.L_x_3594) ;  /* 0x0000000400d86947 */ /* 0x000fd80003800000 */
[----:B------:R-:W0:Y:S01]  /*11d90*/  LDS.128 R4, [R3+0x1e200] ;  /* 0x01e2000003047984 */ /* 0x000e220000000c00 */
[----:B-1---5:R-:W-:Y:S02]  /*11da0*/  SHF.R.U32.HI R25, RZ, 0x8, R41 ;  /* 0x00000008ff197819 */ /* 0x022fe40000011629 */
[----:B------:R-:W-:Y:S02]  /*11db0*/  SHF.R.U32.HI R15, RZ, 0x8, R40 ;  /* 0x00000008ff0f7819 */ /* 0x000fe40000011628 */
[----:B------:R-:W-:Y:S02]  /*11dc0*/  LOP3.LUT R24, R41, 0xff, RZ, 0xc0, !PT ;  /* 0x000000ff29187812 */ /* 0x000fe400078ec0ff */
[----:B------:R-:W-:Y:S02]  /*11dd0*/  LOP3.LUT R25, R25, 0xff, RZ, 0xc0, !PT ;  /* 0x000000ff19197812 */ /* 0x000fe400078ec0ff */
[----:B------:R-:W-:Y:S02]  /*11de0*/  SHF.R.U32.HI R45, RZ, 0x8, R43 ;  /* 0x00000008ff2d7819 */ /* 0x000fe4000001162b */
[----:B--2---:R-:W-:-:S02]  /*11df0*/  LOP3.LUT R14, R40, 0xff, RZ, 0xc0, !PT ;  /* 0x000000ff280e7812 */ /* 0x004fc400078ec0ff */
        /* <DEDUP_REMOVED lines=8> */
[----:B------:R-:W-:Y:S02]  /*11e80*/  LOP3.LUT R14, R42, 0xff, RZ, 0xc0, !PT ;  /* 0x000000ff2a0e7812 */ /* 0x000fe400078ec0ff */
[----:B------:R-:W-:Y:S01]  /*11e90*/  LOP3.LUT R39, R25, 0xff, RZ, 0xc0, !PT ;  /* 0x000000ff19277812 */ /* 0x000fe200078ec0ff */
[----:B------:R-:W-:Y:S01]  /*11ea0*/  IMAD.U32 R25, R47, 0x10000, RZ ;  /* 0x000100002f197824 */ /* 0x000fe200078e00ff */
[----:B------:R-:W-:Y:S01]  /*11eb0*/  PRMT R38, R45, 0x7604, R38 ;  /* 0x000076042d267816 */ /* 0x000fe20000000026 */
[----:B------:R-:W-:Y:S01]  /*11ec0*/  IMAD.U32 R45, R46, 0x10000, RZ ;  /* 0x000100002e2d7824 */ /* 0x000fe200078e00ff */
[----:B------:R-:W-:-:S02]  /*11ed0*/  PRMT R39, R39, 0x7604, R14 ;  /* 0x0000760427277816 */ /* 0x000fc4000000000e */
[----:B------:R-:W-:Y:S02]  /*11ee0*/  LOP3.LUT R15, R15, 0xff0000, R40, 0xf8, !PT ;  /* 0x00ff00000f0f7812 */ /* 0x000fe400078ef828 */
[----:B------:R-:W-:Y:S02]  /*11ef0*/  LOP3.LUT R25, R24, 0xff0000, R25, 0xf8, !PT ;  /* 0x00ff000018197812 */ /* 0x000fe400078ef819 */
[----:B------:R-:W-:Y:S02]  /*11f00*/  LOP3.LUT R47, R38, 0xff0000, R45, 0xf8, !PT ;  /* 0x00ff0000262f7812 */ /* 0x000fe400078ef82d */
[----:B------:R-:W-:Y:S02]  /*11f10*/  LOP3.LUT R45, R39, 0xff0000, R42, 0xf8, !PT ;  /* 0x00ff0000272d7812 */ /* 0x000fe400078ef82a */
[----:B------:R-:W-:Y:S02]  /*11f20*/  LOP3.LUT R39, R15, 0xff000000, R40, 0xf8, !PT ;  /* 0xff0000000f277812 */ /* 0x000fe400078ef828 */
[----:B------:R-:W-:-:S02]  /*11f30*/  LOP3.LUT R47, R47, 0xff000000, R43, 0xf8, !PT ;  /* 0xff0000002f2f7812 */ /* 0x000fc400078ef82b */
[----:B------:R-:W-:Y:S02]  /*11f40*/  LOP3.LUT R40, R25, 0xff000000, R41, 0xf8, !PT ;  /* 0xff00000019287812 */ /* 0x000fe400078ef829 */
[----:B0-----:R-:W-:Y:S02]  /*11f50*/  F2FP.F16.E4M3.UNPACK_B R14, R6.H1 ;  /* 0x00000006ff0e723e */ /* 0x001fe400030006ff */
[----:B------:R-:W-:Y:S02]  /*11f60*/  F2FP.F16.E4M3.UNPACK_B R43, R47 ;  /* 0x0000002fff2b723e */ /* 0x000fe400020006ff */
[----:B------:R-:W-:Y:S01]  /*11f70*/  F2FP.F16.E4M3.UNPACK_B R41, R40 ;  /* 0x00000028ff29723e */ /* 0x000fe200020006ff */
[--C-:B------:R-:W-:Y:S01]  /*11f80*/  HADD2.F32 R25, -RZ, R14.reuse.H0_H0 ;  /* 0x2000000eff197230 */ /* 0x100fe20000004100 */
[----:B------:R-:W-:Y:S01]  /*11f90*/  LOP3.LUT R45, R45, 0xff000000, R42, 0xf8, !PT ;  /* 0xff0000002d2d7812 */ /* 0x000fe200078ef82a */
[----:B------:R-:W-:Y:S01]  /*11fa0*/  HADD2.F32 R14, -RZ, R14.H1_H1 ;  /* 0x3000000eff0e7230 */ /* 0x000fe20000004100 */
[----:B------:R-:W-:Y:S01]  /*11fb0*/  F2FP.F16.E4M3.UNPACK_B R24, R6 ;  /* 0x00000006ff18723e */ /* 0x000fe200020006ff */
[----:B------:R-:W-:Y:S01]  /*11fc0*/  HADD2.F32 R46, -RZ, R43.H1_H1 ;  /* 0x3000002bff2e7230 */ /* 0x000fe20000004100 */
[----:B------:R-:W-:Y:S01]  /*11fd0*/  F2FP.F16.E4M3.UNPACK_B R15, R5.H1 ;  /* 0x00000005ff0f723e */ /* 0x000fe200030006ff */
[----:B------:R-:W-:Y:S01]  /*11fe0*/  HADD2.F32 R42, -RZ, R41.H1_H1 ;  /* 0x30000029ff2a7230 */ /* 0x000fe20000004100 */
[----:B------:R-:W-:Y:S01]  /*11ff0*/  F2FP.F16.E4M3.UNPACK_B R38, R7 ;  /* 0x00000007ff26723e */ /* 0x000fe200020006ff */
[----:B------:R-:W-:-:S02]  /*12000*/  HADD2.F32 R43, -RZ, R43.H0_H0 ;  /* 0x2000002bff2b7230 */ /* 0x000fc40000004100 */
[C---:B------:R-:W-:Y:S01]  /*12010*/  FMUL.FTZ R48, R14.reuse, R46 ;  /* 0x0000002e0e307220 */ /* 0x040fe20000410000 */
[----:B------:R-:W-:Y:S02]  /*12020*/  HADD2.F32 R41, -RZ, R41.H0_H0 ;  /* 0x20000029ff297230 */ /* 0x000fe40000004100 */
[-C--:B------:R-:W-:Y:S01]  /*12030*/  FMUL.FTZ R49, R14, R42.reuse ;  /* 0x0000002a0e317220 */ /* 0x080fe20000410000 */
[----:B------:R-:W-:Y:S01]  /*12040*/  F2FP.F16.E4M3.UNPACK_B R14, R5 ;  /* 0x00000005ff0e723e */ /* 0x000fe200020006ff */
[--C-:B------:R-:W-:Y:S02]  /*12050*/  HADD2.F32 R5, -RZ, R24.reuse.H1_H1 ;  /* 0x30000018ff057230 */ /* 0x100fe40000004100 */
[C---:B------:R-:W-:Y:S01]  /*12060*/  FFMA.FTZ R50, R25.reuse, R42, -R48 ;  /* 0x0000002a19327223 */ /* 0x040fe20000010830 */
[----:B------:R-:W-:Y:S01]  /*12070*/  FFMA.FTZ R51, R25, R46, R49 ;  /* 0x0000002e19337223 */ /* 0x000fe20000010031 */
[----:B------:R-:W-:Y:S01]  /*12080*/  HADD2.F32 R24, -RZ, R24.H0_H0 ;  /* 0x20000018ff187230 */ /* 0x000fe20000004100 */
[----:B------:R-:W-:Y:S01]  /*12090*/  F2FP.F16.E4M3.UNPACK_B R47, R47.H1 ;  /* 0x0000002fff2f723e */ /* 0x000fe200030006ff */
[C---:B------:R-:W-:Y:S01]  /*120a0*/  FMUL.FTZ R25, R5.reuse, R43 ;  /* 0x0000002b05197220 */ /* 0x040fe20000410000 */
[----:B------:R-:W-:Y:S01]  /*120b0*/  F2FP.F16.E4M3.UNPACK_B R40, R40.H1 ;  /* 0x00000028ff28723e */ /* 0x000fe200030006ff */
[----:B------:R-:W-:Y:S01]  /*120c0*/  FMUL.FTZ R48, R5, R41 ;  /* 0x0000002905307220 */ /* 0x000fe20000410000 */
[----:B------:R-:W-:Y:S01]  /*120d0*/  F2FP.F16.E4M3.UNPACK_B R7, R7.H1 ;  /* 0x00000007ff07723e */ /* 0x000fe200030006ff */
[----:B------:R-:W-:Y:S01]  /*120e0*/  FFMA.FTZ R46, R24, R41, -R25 ;  /* 0x00000029182e7223 */ /* 0x000fe20000010819 */
[----:B------:R-:W-:-:S02]  /*120f0*/  HADD2.F32 R5, -RZ, R38.H1_H1 ;  /* 0x30000026ff057230 */ /* 0x000fc40000004100 */
[----:B------:R-:W-:Y:S01]  /*12100*/  FFMA.FTZ R49, R24, R43, R48 ;  /* 0x0000002b18317223 */ /* 0x000fe20000010030 */
[--C-:B------:R-:W-:Y:S01]  /*12110*/  HADD2.F32 R42, -RZ, R47.reuse.H0_H0 ;  /* 0x2000002fff2a7230 */ /* 0x100fe20000004100 */
[-C--:B------:R-:W-:Y:S01]  /*12120*/  F2FP.F16.E4M3.UNPACK_B R6, R4.reuse ;  /* 0x00000004ff06723e */ /* 0x080fe200020006ff */
        /* <DEDUP_REMOVED lines=10> */
[----:B------:R-:W-:Y:S02]  /*121d0*/  HADD2.F32 R5, -RZ, R7.H0_H0 ;  /* 0x20000007ff057230 */ /* 0x000fe40000004100 */
[C---:B------:R-:W-:Y:S01]  /*121e0*/  FMUL.FTZ R52, R24.reuse, R47 ;  /* 0x0000002f18347220 */ /* 0x040fe20000410000 */
[----:B------:R-:W-:Y:S01]  /*121f0*/  F2FP.F16.E4M3.UNPACK_B R25, R45 ;  /* 0x0000002dff19723e */ /* 0x000fe200020006ff */
[-C--:B------:R-:W-:Y:S01]  /*12200*/  FMUL.FTZ R38, R24, R40.reuse ;  /* 0x0000002818267220 */ /* 0x080fe20000410000 */
[----:B------:R-:W-:Y:S01]  /*12210*/  F2FP.F16.E4M3.UNPACK_B R24, R39 ;  /* 0x00000027ff18723e */ /* 0x000fe200020006ff */
[----:B------:R-:W-:Y:S01]  /*12220*/  FFMA.FTZ R52, R5, R40, -R52 ;  /* 0x0000002805347223 */ /* 0x000fe20000010834 */
[----:B------:R-:W-:-:S02]  /*12230*/  HADD2.F32 R7, -RZ, R4.H1_H1 ;  /* 0x30000004ff077230 */ /* 0x000fc40000004100 */
[----:B------:R-:W-:Y:S01]  /*12240*/  FFMA.FTZ R47, R5, R47, R38 ;  /* 0x0000002f052f7223 */ /* 0x000fe20000010026 */
[--C-:B------:R-:W-:Y:S01]  /*12250*/  HADD2.F32 R40, -RZ, R25.reuse.H1_H1 ;  /* 0x30000019ff287230 */ /* 0x100fe20000004100 */
[----:B------:R-:W-:Y:S01]  /*12260*/  F2FP.F16.E4M3.UNPACK_B R39, R39.H1 ;  /* 0x00000027ff27723e */ /* 0x000fe200030006ff */
[----:B------:R-:W-:Y:S01]  /*12270*/  HADD2.F32 R38, -RZ, R24.H1_H1 ;  /* 0x30000018ff267230 */ /* 0x000fe20000004100 */
[----:B------:R-:W-:Y:S01]  /*12280*/  F2FP.F16.E4M3.UNPACK_B R45, R45.H1 ;  /* 0x0000002dff2d723e */ /* 0x000fe200030006ff */
[----:B------:R-:W-:Y:S02]  /*12290*/  HADD2.F32 R5, -RZ, R4.H0_H0 ;  /* 0x20000004ff057230 */ /* 0x000fe40000004100 */
[----:B------:R-:W-:Y:S01]  /*122a0*/  FMUL.FTZ R42, R7, R40 ;  /* 0x00000028072a7220 */ /* 0x000fe20000410000 */
[----:B------:R-:W-:Y:S01]  /*122b0*/  HADD2.F32 R41, -RZ, R25.H0_H0 ;  /* 0x20000019ff297230 */ /* 0x000fe20000004100 */
[----:B------:R-:W-:Y:S01]  /*122c0*/  F2FP.SATFINITE.E4M3.F32.PACK_AB_MERGE_C R47, R47, R52, RZ ;  /* 0x000000342f2f723e */ /* 0x000fe200048070ff */
[----:B------:R-:W-:-:S02]  /*122d0*/  HADD2.F32 R4, -RZ, R6.H1_H1 ;  /* 0x30000006ff047230 */ /* 0x000fc40000004100 */
[-C--:B------:R-:W-:Y:S01]  /*122e0*/  FFMA.FTZ R42, R5, R38.reuse, -R42 ;  /* 0x00000026052a7223 */ /* 0x080fe2000001082a */
[----:B------:R-:W-:Y:S02]  /*122f0*/  HADD2.F32 R25, -RZ, R24.H0_H0 ;  /* 0x20000018ff197230 */ /* 0x000fe40000004100 */
[----:B------:R-:W-:Y:S01]  /*12300*/  FMUL.FTZ R24, R7, R38 ;  /* 0x0000002607187220 */ /* 0x000fe20000410000 */
[----:B------:R-:W-:Y:S02]  /*12310*/  HADD2.F32 R6, -RZ, R6.H0_H0 ;  /* 0x20000006ff067230 */ /* 0x000fe40000004100 */
[C---:B------:R-:W-:Y:S01]  /*12320*/  FMUL.FTZ R7, R4.reuse, R41 ;  /* 0x0000002904077220 */ /* 0x040fe20000410000 */
[-C--:B------:R-:W-:Y:S01]  /*12330*/  FMUL.FTZ R4, R4, R25.reuse ;  /* 0x0000001904047220 */ /* 0x080fe20000410000 */
[----:B------:R-:W-:Y:S02]  /*12340*/  FFMA.FTZ R43, R5, R40, R24 ;  /* 0x00000028052b7223 */ /* 0x000fe40000010018 */
[----:B------:R-:W-:Y:S01]  /*12350*/  FFMA.FTZ R25, R6, R25, -R7 ;  /* 0x0000001906197223 */ /* 0x000fe20000010807 */
[----:B------:R-:W-:-:S02]  /*12360*/  HADD2.F32 R5, -RZ, R15.H1_H1 ;  /* 0x3000000fff057230 */ /* 0x000fc40000004100 */
[----:B------:R-:W-:Y:S01]  /*12370*/  FFMA.FTZ R38, R6, R41, R4 ;  /* 0x0000002906267223 */ /* 0x000fe20000010004 */
[----:B------:R-:W-:Y:S02]  /*12380*/  HADD2.F32 R6, -RZ, R39.H1_H1 ;  /* 0x30000027ff067230 */ /* 0x000fe40000004100 */
[--C-:B------:R-:W-:Y:S02]  /*12390*/  HADD2.F32 R24, -RZ, R45.reuse.H1_H1 ;  /* 0x3000002dff187230 */ /* 0x100fe40000004100 */
[----:B------:R-:W-:Y:S02]  /*123a0*/  HADD2.F32 R45, -RZ, R45.H0_H0 ;  /* 0x2000002dff2d7230 */ /* 0x000fe40000004100 */
[C---:B------:R-:W-:Y:S01]  /*123b0*/  FMUL.FTZ R7, R5.reuse, R6 ;  /* 0x0000000605077220 */ /* 0x040fe20000410000 */
[----:B------:R-:W-:Y:S02]  /*123c0*/  HADD2.F32 R4, -RZ, R14.H1_H1 ;  /* 0x3000000eff047230 */ /* 0x000fe40000004100 */
[----:B------:R-:W-:Y:S01]  /*123d0*/  FMUL.FTZ R40, R5, R24 ;  /* 0x0000001805287220 */ /* 0x000fe20000410000 */
[----:B------:R-:W-:-:S02]  /*123e0*/  HADD2.F32 R39, -RZ, R39.H0_H0 ;  /* 0x20000027ff277230 */ /* 0x000fc40000004100 */
        /* <DEDUP_REMOVED lines=16> */
.L_x_3594:
[----:B------:R-:W-:Y:S05]  /*124f0*/  BSYNC B1 ;  /* 0x0000000000017941 */ /* 0x000fea0003800000 */
.L_x_3593:
[----:B------:R-:W-:Y:S01]  /*12500*/  BSSY B1, `(.L_x_3595) ;  /* 0x000007d000017945 */ /* 0x000fe20003800000 */
[----:B------:R-:W-:-:S03]  /*12510*/  @P0 IADD3 R0, R3, -0x20, RZ ;  /* 0xffffffe003000810 */ /* 0x000fc60007ffe0ff */
[----:B------:R-:W-:Y:S05]  /*12520*/  @P1 BRA `(.L_x_3596) ;  /* 0x0000000400e81947 */ /* 0x000fea0003800000 */
[----:B0-----:R-:W0:Y:S01]  /*12530*/  LDS.128 R4, [R0+0x1e200] ;  /* 0x01e2000000047984 */ /* 0x001e220000000c00 */
[----:B-----5:R-:W-:Y:S02]  /*12540*/  SHF.R.U32.HI R24, RZ, 0x8, R35 ;  /* 0x00000008ff187819 */ /* 0x020fe40000011623 */
[----:B------:R-:W-:Y:S02]  /*12550*/  SHF.R.U32.HI R40, RZ, 0x8, R37 ;  /* 0x00000008ff287819 */ /* 0x000fe40000011625 */
[----:B------:R-:W-:Y:S02]  /*12560*/  SHF.R.U32.HI R38, RZ, 0x8, R36 ;  /* 0x00000008ff267819 */ /* 0x000fe40000011624 */
[----:B-1----:R-:W-:Y:S02]  /*12570*/  LOP3.LUT R25, R35, 0xff, RZ, 0xc0, !PT ;  /* 0x000000ff23197812 */ /* 0x002fe400078ec0ff */
[----:B------:R-:W-:Y:S02]  /*12580*/  LOP3.LUT R41, R37, 0xff, RZ, 0xc0, !PT ;  /* 0x000000ff25297812 */ /* 0x000fe400078ec0ff */
[----:B------:R-:W-:-:S02]  /*12590*/  LOP3.LUT R24, R24, 0xff, RZ, 0xc0, !PT ;  /* 0x000000ff18187812 */ /* 0x000fc400078ec0ff */
[----:B------:R-:W-:Y:S02]  /*125a0*/  LOP3.LUT R40, R40, 0xff, RZ, 0xc0, !PT ;  /* 0x000000ff28287812 */ /* 0x000fe400078ec0ff */
[----:B--2---:R-:W-:Y:S02]  /*125b0*/  SHF.R.U32.HI R14, RZ, 0x8, R34 ;  /* 0x00000008ff0e7819 */ /* 0x004fe40000011622 */
[----:B------:R-:W-:Y:S02]  /*125c0*/  LOP3.LUT R39, R36, 0xff, RZ, 0xc0, !PT ;  /* 0x000000ff24277812 */ /* 0x000fe400078ec0ff */
[----:B------:R-:W-:Y:S02]  /*125d0*/  LOP3.LUT R38, R38, 0xff, RZ, 0xc0, !PT ;  /* 0x000000ff26267812 */ /* 0x000fe400078ec0ff */
[----:B------:R-:W-:Y:S02]  /*125e0*/  PRMT R25, R24, 0x7604, R25 ;  /* 0x0000760418197816 */ /* 0x000fe40000000019 */
[----:B------:R-:W-:-:S02]  /*125f0*/  PRMT R41, R40, 0x7604, R41 ;  /* 0x0000760428297816 */ /* 0x000fc40000000029 */
[----:B------:R-:W-:Y:S02]  /*12600*/  SHF.R.U32.HI R24, RZ, 0x10, R35 ;  /* 0x00000010ff187819 */ /* 0x000fe40000011623 */
[----:B------:R-:W-:Y:S02]  /*12610*/  SHF.R.U32.HI R40, RZ, 0x10, R37 ;  /* 0x00000010ff287819 */ /* 0x000fe40000011625 */
[----:B------:R-:W-:Y:S02]  /*12620*/  LOP3.LUT R15, R34, 0xff, RZ, 0xc0, !PT ;  /* 0x000000ff220f7812 */ /* 0x000fe400078ec0ff */
[----:B------:R-:W-:Y:S02]  /*12630*/  LOP3.LUT R14, R14, 0xff, RZ, 0xc0, !PT ;  /* 0x000000ff0e0e7812 */ /* 0x000fe400078ec0ff */
[----:B------:R-:W-:Y:S02]  /*12640*/  PRMT R39, R38, 0x7604, R39 ;  /* 0x0000760426277816 */ /* 0x000fe40000000027 */
        /* <DEDUP_REMOVED lines=8> */
[----:B------:R-:W-:Y:S02]  /*126d0*/  LOP3.LUT R14, R14, 0xff, RZ, 0xc0, !PT ;  /* 0x000000ff0e0e7812 */ /* 0x000fe400078ec0ff */
[----:B------:R-:W-:Y:S02]  /*126e0*/  PRMT R39, R38, 0x7054, R39 ;  /* 0x0000705426277816 */ /* 0x000fe40000000027 */
[----:B------:R-:W-:Y:S02]  /*126f0*/  LOP3.LUT R41, R41, 0xff000000, R37, 0xf8, !PT ;  /* 0xff00000029297812 */ /* 0x000fe400078ef825 */
[----:B------:R-:W-:Y:S02]  /*12700*/  LOP3.LUT R35, R25, 0xff000000, R35, 0xf8, !PT ;  /* 0xff00000019237812 */ /* 0x000fe400078ef823 */
[----:B------:R-:W-:-:S02]  /*12710*/  PRMT R15, R14, 0x7054, R15 ;  /* 0x000070540e0f7816 */ /* 0x000fc4000000000f */
[-C--:B0-----:R-:W-:Y:S02]  /*12720*/  F2FP.F16.E4M3.UNPACK_B R14, R6.reuse.H1 ;  /* 0x00000006ff0e723e */ /* 0x081fe400030006ff */
[----:B------:R-:W-:Y:S02]  /*12730*/  LOP3.LUT R39, R39, 0xff000000, R36, 0xf8, !PT ;  /* 0xff00000027277812 */ /* 0x000fe400078ef824 */
[----:B------:R-:W-:Y:S01]  /*12740*/  F2FP.F16.E4M3.UNPACK_B R40, R41 ;  /* 0x00000029ff28723e */ /* 0x000fe200020006ff */
[--C-:B------:R-:W-:Y:S01]  /*12750*/  HADD2.F32 R25, -RZ, R14.reuse.H0_H0 ;  /* 0x2000000eff197230 */ /* 0x100fe20000004100 */
[----:B------:R-:W-:Y:S01]  /*12760*/  F2FP.F16.E4M3.UNPACK_B R36, R35 ;  /* 0x00000023ff24723e */ /* 0x000fe200020006ff */
[----:B------:R-:W-:Y:S01]  /*12770*/  HADD2.F32 R14, -RZ, R14.H1_H1 ;  /* 0x3000000eff0e7230 */ /* 0x000fe20000004100 */
[----:B------:R-:W-:Y:S01]  /*12780*/  F2FP.F16.E4M3.UNPACK_B R24, R6 ;  /* 0x00000006ff18723e */ /* 0x000fe200020006ff */
[----:B------:R-:W-:Y:S01]  /*12790*/  HADD2.F32 R42, -RZ, R40.H1_H1 ;  /* 0x30000028ff2a7230 */ /* 0x000fe20000004100 */
[----:B------:R-:W-:Y:S01]  /*127a0*/  LOP3.LUT R38, R15, 0xff000000, R34, 0xf8, !PT ;  /* 0xff0000000f267812 */ /* 0x000fe200078ef822 */
[----:B------:R-:W-:Y:S01]  /*127b0*/  HADD2.F32 R37, -RZ, R36.H1_H1 ;  /* 0x30000024ff257230 */ /* 0x000fe20000004100 */
[----:B------:R-:W-:Y:S01]  /*127c0*/  F2FP.F16.E4M3.UNPACK_B R15, R5.H1 ;  /* 0x00000005ff0f723e */ /* 0x000fe200030006ff */
[----:B------:R-:W-:-:S02]  /*127d0*/  HADD2.F32 R40, -RZ, R40.H0_H0 ;  /* 0x20000028ff287230 */ /* 0x000fc40000004100 */
[CC--:B------:R-:W-:Y:S01]  /*127e0*/  FMUL.FTZ R46, R14.reuse, R42.reuse ;  /* 0x0000002a0e2e7220 */ /* 0x0c0fe20000410000 */
[----:B------:R-:W-:Y:S02]  /*127f0*/  HADD2.F32 R36, -RZ, R36.H0_H0 ;  /* 0x20000024ff247230 */ /* 0x000fe40000004100 */
[----:B------:R-:W-:Y:S01]  /*12800*/  FMUL.FTZ R43, R14, R37 ;  /* 0x000000250e2b7220 */ /* 0x000fe20000410000 */
[----:B------:R-:W-:Y:S01]  /*12810*/  F2FP.F16.E4M3.UNPACK_B R14, R5 ;  /* 0x00000005ff0e723e */ /* 0x000fe200020006ff */
[--C-:B------:R-:W-:Y:S02]  /*12820*/  HADD2.F32 R5, -RZ, R24.reuse.H1_H1 ;  /* 0x30000018ff057230 */ /* 0x100fe40000004100 */
[C---:B------:R-:W-:Y:S01]  /*12830*/  FFMA.FTZ R46, R25.reuse, R37, -R46 ;  /* 0x00000025192e7223 */ /* 0x040fe2000001082e */
[----:B------:R-:W-:Y:S01]  /*12840*/  FFMA.FTZ R45, R25, R42, R43 ;  /* 0x0000002a192d7223 */ /* 0x000fe2000001002b */
[----:B------:R-:W-:Y:S01]  /*12850*/  HADD2.F32 R24, -RZ, R24.H0_H0 ;  /* 0x20000018ff187230 */ /* 0x000fe20000004100 */
[----:B------:R-:W-:Y:S01]  /*12860*/  F2FP.F16.E4M3.UNPACK_B R34, R7 ;  /* 0x00000007ff22723e */ /* 0x000fe200020006ff */
[C---:B------:R-:W-:Y:S01]  /*12870*/  FMUL.FTZ R25, R5.reuse, R40 ;  /* 0x0000002805197220 */ /* 0x040fe20000410000 */
[----:B------:R-:W-:Y:S01]  /*12880*/  F2FP.F16.E4M3.UNPACK_B R41, R41.H1 ;  /* 0x00000029ff29723e */ /* 0x000fe200030006ff */
[-C--:B------:R-:W-:Y:S01]  /*12890*/  FMUL.FTZ R43, R5, R36.reuse ;  /* 0x00000024052b7220 */ /* 0x080fe20000410000 */
[----:B------:R-:W-:Y:S01]  /*128a0*/  F2FP.F16.E4M3.UNPACK_B R35, R35.H1 ;  /* 0x00000023ff23723e */ /* 0x000fe200030006ff */
[----:B------:R-:W-:Y:S01]  /*128b0*/  FFMA.FTZ R42, R24, R36, -R25 ;  /* 0x00000024182a7223 */ /* 0x000fe20000010819 */
[----:B------:R-:W-:Y:S01]  /*128c0*/  F2FP.F16.E4M3.UNPACK_B R7, R7.H1 ;  /* 0x00000007ff07723e */ /* 0x000fe200030006ff */
[----:B------:R-:W-:-:S02]  /*128d0*/  HADD2.F32 R5, -RZ, R34.H1_H1 ;  /* 0x30000022ff057230 */ /* 0x000fc40000004100 */
[----:B------:R-:W-:Y:S01]  /*128e0*/  FFMA.FTZ R43, R24, R40, R43 ;  /* 0x00000028182b7223 */ /* 0x000fe2000001002b */
[----:B------:R-:W-:Y:S01]  /*128f0*/  HADD2.F32 R37, -RZ, R41.H0_H0 ;  /* 0x20000029ff257230 */ /* 0x000fe20000004100 */
        /* <DEDUP_REMOVED lines=25> */
[----:B------:R-:W-:Y:S02]  /*12a90*/  HADD2.F32 R35, -RZ, R25.H0_H0 ;  /* 0x20000019ff237230 */ /* 0x000fe40000004100 */
        /* <DEDUP_REMOVED lines=35> */
.L_x_3596:
[----:B------:R-:W-:Y:S05]  /*12cd0*/  BSYNC B1 ;  /* 0x0000000000017941 */ /* 0x000fea0003800000 */
.L_x_3595:
[----:B------:R-:W-:Y:S04]  /*12ce0*/  BSSY B1, `(.L_x_3597) ;  /* 0x0000078000017945 */ /* 0x000fe80003800000 */
[----:B------:R-:W-:Y:S05]  /*12cf0*/  @P2 BRA `(.L_x_3598) ;  /* 0x0000000400d82947 */ /* 0x000fea0003800000 */
[----:B0--3--:R-:W0:Y:S01]  /*12d00*/  LDS.128 R4, [R3+0x20200] ;  /* 0x0202000003047984 */ /* 0x009e220000000c00 */
[----:B-1---5:R-:W-:Y:S02]  /*12d10*/  SHF.R.U32.HI R25, RZ, 0x8, R33 ;  /* 0x00000008ff197819 */ /* 0x022fe40000011621 */
        /* <DEDUP_REMOVED lines=14> */
[----:B--2---:R-:W-:-:S02]  /*12e00*/  LOP3.LUT R14, R32, 0xff, RZ, 0xc0, !PT ;  /* 0x000000ff200e7812 */ /* 0x004fc400078ec0ff */
[----:B------:R-:W-:Y:S02]  /*12e10*/  LOP3.LUT R15, R15, 0xff, RZ, 0xc0, !PT ;  /* 0x000000ff0f0f7812 */ /* 0x000fe400078ec0ff */
[----:B------:R-:W-:Y:S02]  /*12e20*/  LOP3.LUT R25, R24, 0xff0000, R25, 0xf8, !PT ;  /* 0x00ff000018197812 */ /* 0x000fe400078ef819 */
[----:B------:R-:W-:Y:S02]  /*12e30*/  LOP3.LUT R37, R34, 0xff0000, R37, 0xf8, !PT ;  /* 0x00ff000022257812 */ /* 0x000fe400078ef825 */
[----:B------:R-:W-:Y:S02]  /*12e40*/  PRMT R15, R15, 0x7604, R14 ;  /* 0x000076040f0f7816 */ /* 0x000fe4000000000e */
[----:B------:R-:W-:Y:S02]  /*12e50*/  LOP3.LUT R14, R30, 0xff, RZ, 0xc0, !PT ;  /* 0x000000ff1e0e7812 */ /* 0x000fe400078ec0ff */
[----:B------:R-:W-:-:S02]  /*12e60*/  LOP3.LUT R37, R37, 0xff000000, R31, 0xf8, !PT ;  /* 0xff00000025257812 */ /* 0x000fc400078ef81f */
[----:B------:R-:W-:Y:S02]  /*12e70*/  LOP3.LUT R33, R25, 0xff000000, R33, 0xf8, !PT ;  /* 0xff00000019217812 */ /* 0x000fe400078ef821 */
[----:B------:R-:W-:Y:S02]  /*12e80*/  PRMT R35, R35, 0x7604, R14 ;  /* 0x0000760423237816 */ /* 0x000fe4000000000e */
[-C--:B0-----:R-:W-:Y:S02]  /*12e90*/  F2FP.F16.E4M3.UNPACK_B R14, R6.reuse.H1 ;  /* 0x00000006ff0e723e */ /* 0x081fe400030006ff */
[----:B------:R-:W-:Y:S02]  /*12ea0*/  F2FP.F16.E4M3.UNPACK_B R36, R37 ;  /* 0x00000025ff24723e */ /* 0x000fe400020006ff */
[----:B------:R-:W-:Y:S01]  /*12eb0*/  F2FP.F16.E4M3.UNPACK_B R31, R33 ;  /* 0x00000021ff1f723e */ /* 0x000fe200020006ff */
[--C-:B------:R-:W-:Y:S01]  /*12ec0*/  HADD2.F32 R25, -RZ, R14.reuse.H0_H0 ;  /* 0x2000000eff197230 */ /* 0x100fe20000004100 */
[--C-:B------:R-:W-:Y:S01]  /*12ed0*/  LOP3.LUT R15, R15, 0xff0000, R32.reuse, 0xf8, !PT ;  /* 0x00ff00000f0f7812 */ /* 0x100fe200078ef820 */
[----:B------:R-:W-:Y:S01]  /*12ee0*/  HADD2.F32 R14, -RZ, R14.H1_H1 ;  /* 0x3000000eff0e7230 */ /* 0x000fe20000004100 */
[----:B------:R-:W-:Y:S01]  /*12ef0*/  F2FP.F16.E4M3.UNPACK_B R24, R6 ;  /* 0x00000006ff18723e */ /* 0x000fe200020006ff */
[--C-:B------:R-:W-:Y:S01]  /*12f00*/  HADD2.F32 R38, -RZ, R36.reuse.H1_H1 ;  /* 0x30000024ff267230 */ /* 0x100fe20000004100 */
[----:B------:R-:W-:Y:S01]  /*12f10*/  LOP3.LUT R32, R15, 0xff000000, R32, 0xf8, !PT ;  /* 0xff0000000f207812 */ /* 0x000fe200078ef820 */
[----:B------:R-:W-:Y:S01]  /*12f20*/  HADD2.F32 R34, -RZ, R31.H1_H1 ;  /* 0x3000001fff227230 */ /* 0x000fe20000004100 */
[----:B------:R-:W-:Y:S01]  /*12f30*/  F2FP.F16.E4M3.UNPACK_B R15, R5.H1 ;  /* 0x00000005ff0f723e */ /* 0x000fe200030006ff */
[----:B------:R-:W-:-:S02]  /*12f40*/  HADD2.F32 R36, -RZ, R36.H0_H0 ;  /* 0x20000024ff247230 */ /* 0x000fc40000004100 */
[C---:B------:R-:W-:Y:S01]  /*12f50*/  FMUL.FTZ R40, R14.reuse, R38 ;  /* 0x000000260e287220 */ /* 0x040fe20000410000 */
[--C-:B------:R-:W-:Y:S01]  /*12f60*/  LOP3.LUT R35, R35, 0xff0000, R30.reuse, 0xf8, !PT ;  /* 0x00ff000023237812 */ /* 0x100fe200078ef81e */
[-C--:B------:R-:W-:Y:S01]  /*12f70*/  FMUL.FTZ R39, R14, R34.reuse ;  /* 0x000000220e277220 */ /* 0x080fe20000410000 */
[----:B------:R-:W-:Y:S01]  /*12f80*/  F2FP.F16.E4M3.UNPACK_B R14, R5 ;  /* 0x00000005ff0e723e */ /* 0x000fe200020006ff */
[--C-:B------:R-:W-:Y:S01]  /*12f90*/  HADD2.F32 R5, -RZ, R24.reuse.H1_H1 ;  /* 0x30000018ff057230 */ /* 0x100fe20000004100 */
[----:B------:R-:W-:Y:S01]  /*12fa0*/  LOP3.LUT R35, R35, 0xff000000, R30, 0xf8, !PT ;  /* 0xff00000023237812 */ /* 0x000fe200078ef81e */
[C---:B------:R-:W-:Y:S01]  /*12fb0*/  FFMA.FTZ R40, R25.reuse, R34, -R40 ;  /* 0x0000002219287223 */ /* 0x040fe20000010828 */
[----:B------:R-:W-:Y:S01]  /*12fc0*/  FFMA.FTZ R41, R25, R38, R39 ;  /* 0x0000002619297223 */ /* 0x000fe20000010027 */
[----:B------:R-:W-:Y:S01]  /*12fd0*/  HADD2.F32 R31, -RZ, R31.H0_H0 ;  /* 0x2000001fff1f7230 */ /* 0x000fe20000004100 */
[----:B------:R-:W-:Y:S01]  /*12fe0*/  F2FP.F16.E4M3.UNPACK_B R30, R7 ;  /* 0x00000007ff1e723e */ /* 0x000fe200020006ff */
        /* <DEDUP_REMOVED lines=50> */
[----:B------:R-:W-:Y:S01]  /*13310*/  FMUL.FTZ R31, R5, R6 ;  /* 0x00000006051f7220 */ /* 0x000fe20000410000 */
[----:B------:R-:W-:Y:S02]  /*13320*/  HADD2.F32 R4, -RZ, R14.H1_H1 ;  /* 0x3000000eff047230 */ /* 0x000fe40000004100 */
[----:B------:R-:W-:-:S02]  /*13330*/  HADD2.F32 R7, -RZ, R32.H0_H0 ;  /* 0x20000020ff077230 */ /* 0x000fc40000004100 */
        /* <DEDUP_REMOVED lines=18> */
.L_x_3598:
[----:B------:R-:W-:Y:S05]  /*13460*/  BSYNC B1 ;  /* 0x0000000000017941 */ /* 0x000fea0003800000 */
.L_x_3597:
[----:B------:R-:W-:Y:S04]  /*13470*/  BSSY B1, `(.L_x_3599) ;  /* 0x000007c000017945 */ /* 0x000fe80003800000 */
[----:B------:R-:W-:Y:S05]  /*13480*/  @P3 BRA `(.L_x_3600) ;  /* 0x0000000400e83947 */ /* 0x000fea0003800000 */
[----:B0--34-:R-:W0:Y:S01]  /*13490*/  LDS.128 R4, [R0+0x20200] ;  /* 0x0202000000047984 */ /* 0x019e220000000c00 */
[----:B-----5:R-:W-:Y:S02]  /*134a0*/  SHF.R.U32.HI R24, RZ, 0x8, R29 ;  /* 0x00000008ff187819 */ /* 0x020fe4000001161d */
[----:B------:R-:W-:Y:S02]  /*134b0*/  SHF.R.U32.HI R32, RZ, 0x8, R27 ;  /* 0x00000008ff207819 */ /* 0x000fe4000001161b */
[----:B-1----:R-:W-:Y:S02]  /*134c0*/  LOP3.LUT R25, R29, 0xff, RZ, 0xc0, !PT ;  /* 0x000000ff1d197812 */ /* 0x002fe400078ec0ff */
[----:B------:R-:W-:Y:S02]  /*134d0*/  LOP3.LUT R33, R27, 0xff, RZ, 0xc0, !PT ;  /* 0x000000ff1b217812 */ /* 0x000fe400078ec0ff */
[----:B------:R-:W-:Y:S02]  /*134e0*/  LOP3.LUT R24, R24, 0xff, RZ, 0xc0, !PT ;  /* 0x000000ff18187812 */ /* 0x000fe400078ec0ff */
[----:B------:R-:W-:-:S02]  /*134f0*/  LOP3.LUT R32, R32, 0xff, RZ, 0xc0, !PT ;  /* 0x000000ff20207812 */ /* 0x000fc400078ec0ff */
[----:B--2---:R-:W-:Y:S02]  /*13500*/  SHF.R.U32.HI R14, RZ, 0x8, R28 ;  /* 0x00000008ff0e7819 */ /* 0x004fe4000001161c */
[----:B------:R-:W-:Y:S02]  /*13510*/  PRMT R25, R24, 0x7604, R25 ;  /* 0x0000760418197816 */ /* 0x000fe40000000019 */
[----:B------:R-:W-:Y:S02]  /*13520*/  PRMT R33, R32, 0x7604, R33 ;  /* 0x0000760420217816 */ /* 0x000fe40000000021 */
[----:B------:R-:W-:Y:S02]  /*13530*/  SHF.R.U32.HI R24, RZ, 0x10, R29 ;  /* 0x00000010ff187819 */ /* 0x000fe4000001161d */
[----:B------:R-:W-:Y:S02]  /*13540*/  SHF.R.U32.HI R32, RZ, 0x10, R27 ;  /* 0x00000010ff207819 */ /* 0x000fe4000001161b */
[----:B------:R-:W-:-:S02]  /*13550*/  LOP3.LUT R15, R28, 0xff, RZ, 0xc0, !PT ;  /* 0x000000ff1c0f7812 */ /* 0x000fc400078ec0ff */
[----:B------:R-:W-:Y:S02]  /*13560*/  LOP3.LUT R14, R14, 0xff, RZ, 0xc0, !PT ;  /* 0x000000ff0e0e7812 */ /* 0x000fe400078ec0ff */
        /* <DEDUP_REMOVED lines=8> */
[----:B------:R-:W-:Y:S02]  /*135f0*/  PRMT R33, R32, 0x7054, R33 ;  /* 0x0000705420217816 */ /* 0x000fe40000000021 */
[----:B------:R-:W-:Y:S02]  /*13600*/  LOP3.LUT R14, R14, 0xff, RZ, 0xc0, !PT ;  /* 0x000000ff0e0e7812 */ /* 0x000fe400078ec0ff */
[----:B------:R-:W-:-:S02]  /*13610*/  PRMT R31, R30, 0x7604, R31 ;  /* 0x000076041e1f7816 */ /* 0x000fc4000000001f */
[----:B------:R-:W-:Y:S02]  /*13620*/  SHF.R.U32.HI R30, RZ, 0x10, R26 ;  /* 0x00000010ff1e7819 */ /* 0x000fe4000001161a */
[----:B------:R-:W-:Y:S02]  /*13630*/  LOP3.LUT R33, R33, 0xff000000, R27, 0xf8, !PT ;  /* 0xff00000021217812 */ /* 0x000fe400078ef81b */
[----:B------:R-:W-:Y:S02]  /*13640*/  LOP3.LUT R29, R25, 0xff000000, R29, 0xf8, !PT ;  /* 0xff000000191d7812 */ /* 0x000fe400078ef81d */
[----:B------:R-:W-:Y:S02]  /*13650*/  PRMT R15, R14, 0x7054, R15 ;  /* 0x000070540e0f7816 */ /* 0x000fe4000000000f */
[----:B0-----:R-:W-:Y:S02]  /*13660*/  F2FP.F16.E4M3.UNPACK_B R14, R6.H1 ;  /* 0x00000006ff0e723e */ /* 0x001fe400030006ff */
[----:B------:R-:W-:-:S02]  /*13670*/  LOP3.LUT R30, R30, 0xff, RZ, 0xc0, !PT ;  /* 0x000000ff1e1e7812 */ /* 0x000fc400078ec0ff */
[----:B------:R-:W-:Y:S01]  /*13680*/  F2FP.F16.E4M3.UNPACK_B R32, R33 ;  /* 0x00000021ff20723e */ /* 0x000fe200020006ff */
[--C-:B------:R-:W-:Y:S01]  /*13690*/  HADD2.F32 R25, -RZ, R14.reuse.H0_H0 ;  /* 0x2000000eff197230 */ /* 0x100fe20000004100 */
[----:B------:R-:W-:Y:S01]  /*136a0*/  F2FP.F16.E4M3.UNPACK_B R27, R29 ;  /* 0x0000001dff1b723e */ /* 0x000fe200020006ff */
[----:B------:R-:W-:Y:S01]  /*136b0*/  HADD2.F32 R14, -RZ, R14.H1_H1 ;  /* 0x3000000eff0e7230 */ /* 0x000fe20000004100 */
[----:B------:R-:W-:Y:S01]  /*136c0*/  PRMT R31, R30, 0x7054, R31 ;  /* 0x000070541e1f7816 */ /* 0x000fe2000000001f */
[--C-:B------:R-:W-:Y:S01]  /*136d0*/  HADD2.F32 R34, -RZ, R32.reuse.H1_H1 ;  /* 0x30000020ff227230 */ /* 0x100fe20000004100 */
[----:B------:R-:W-:Y:S01]  /*136e0*/  F2FP.F16.E4M3.UNPACK_B R24, R6 ;  /* 0x00000006ff18723e */ /* 0x000fe200020006ff */
[--C-:B------:R-:W-:Y:S01]  /*136f0*/  HADD2.F32 R30, -RZ, R27.reuse.H1_H1 ;  /* 0x3000001bff1e7230 */ /* 0x100fe20000004100 */
[----:B------:R-:W-:Y:S01]  /*13700*/  LOP3.LUT R28, R15, 0xff000000, R28, 0xf8, !PT ;  /* 0xff0000000f1c7812 */ /* 0x000fe200078ef81c */
[----:B------:R-:W-:Y:S02]  /*13710*/  HADD2.F32 R32, -RZ, R32.H0_H0 ;  /* 0x20000020ff207230 */ /* 0x000fe40000004100 */
[C---:B------:R-:W-:Y:S01]  /*13720*/  FMUL.FTZ R36, R14.reuse, R34 ;  /* 0x000000220e247220 */ /* 0x040fe20000410000 */
[-C--:B------:R-:W-:Y:S01]  /*13730*/  F2FP.F16.E4M3.UNPACK_B R15, R5.reuse.H1 ;  /* 0x00000005ff0f723e */ /* 0x080fe200030006ff */
        /* <DEDUP_REMOVED lines=79> */
.L_x_3600:
[----:B------:R-:W-:Y:S05]  /*13c30*/  BSYNC B1 ;  /* 0x0000000000017941 */ /* 0x000fea0003800000 */
.L_x_3599:
[----:B------:R-:W-:Y:S04]  /*13c40*/  BSSY B1, `(.L_x_3601) ;  /* 0x0000078000017945 */ /* 0x000fe80003800000 */
[----:B------:R-:W-:Y:S05]  /*13c50*/  @P4 BRA `(.L_x_3602) ;  /* 0x0000000400d84947 */ /* 0x000fea0003800000 */
[----:B0--34-:R-:W0:Y:S01]  /*13c60*/  LDS.128 R4, [R3+0x22200] ;  /* 0x0222000003047984 */ /* 0x019e220000000c00 */
        /* <DEDUP_REMOVED lines=24> */
[----:B0-----:R-:W-:Y:S02]  /*13df0*/  F2FP.F16.E4M3.UNPACK_B R14, R6.H1 ;  /* 0x00000006ff0e723e */ /* 0x001fe400030006ff */
[----:B------:R-:W-:Y:S02]  /*13e00*/  LOP3.LUT R27, R27, 0xff0000, R12, 0xf8, !PT ;  /* 0x00ff00001b1b7812 */ /* 0x000fe400078ef80c */
[----:B------:R-:W-:Y:S02]  /*13e10*/  F2FP.F16.E4M3.UNPACK_B R28, R29 ;  /* 0x0000001dff1c723e */ /* 0x000fe400020006ff */
[----:B------:R-:W-:-:S02]  /*13e20*/  F2FP.F16.E4M3.UNPACK_B R21, R25 ;  /* 0x00000019ff15723e */ /* 0x000fc400020006ff */
[----:B------:R-:W-:Y:S01]  /*13e30*/  LOP3.LUT R15, R15, 0xff0000, R20, 0xf8, !PT ;  /* 0x00ff00000f0f7812 */ /* 0x000fe200078ef814 */
[----:B------:R-:W-:Y:S01]  /*13e40*/  HADD2.F32 R30, -RZ, R28.H1_H1 ;  /* 0x3000001cff1e7230 */ /* 0x000fe20000004100 */
[----:B------:R-:W-:Y:S01]  /*13e50*/  LOP3.LUT R27, R27, 0xff000000, R12, 0xf8, !PT ;  /* 0xff0000001b1b7812 */ /* 0x000fe200078ef80c */
[--C-:B------:R-:W-:Y:S01]  /*13e60*/  HADD2.F32 R12, -RZ, R14.reuse.H1_H1 ;  /* 0x3000000eff0c7230 */ /* 0x100fe20000004100 */
[----:B------:R-:W-:Y:S01]  /*13e70*/  LOP3.LUT R24, R15, 0xff000000, R20, 0xf8, !PT ;  /* 0xff0000000f187812 */ /* 0x000fe200078ef814 */
[----:B------:R-:W-:Y:S01]  /*13e80*/  HADD2.F32 R26, -RZ, R21.H1_H1 ;  /* 0x30000015ff1a7230 */ /* 0x000fe20000004100 */
[-C--:B------:R-:W-:Y:S01]  /*13e90*/  F2FP.F16.E4M3.UNPACK_B R13, R5.reuse.H1 ;  /* 0x00000005ff0d723e */ /* 0x080fe200030006ff */
[----:B------:R-:W-:Y:S01]  /*13ea0*/  HADD2.F32 R15, -RZ, R14.H0_H0 ;  /* 0x2000000eff0f7230 */ /* 0x000fe20000004100 */
[----:B------:R-:W-:Y:S01]  /*13eb0*/  F2FP.F16.E4M3.UNPACK_B R14, R6 ;  /* 0x00000006ff0e723e */ /* 0x000fe200020006ff */
[C---:B------:R-:W-:Y:S01]  /*13ec0*/  FMUL.FTZ R32, R12.reuse, R30 ;  /* 0x0000001e0c207220 */ /* 0x040fe20000410000 */
[----:B------:R-:W-:Y:S01]  /*13ed0*/  FMUL.FTZ R31, R12, R26 ;  /* 0x0000001a0c1f7220 */ /* 0x000fe20000410000 */
[----:B------:R-:W-:Y:S01]  /*13ee0*/  F2FP.F16.E4M3.UNPACK_B R12, R5 ;  /* 0x00000005ff0c723e */ /* 0x000fe200020006ff */
[----:B------:R-:W-:-:S02]  /*13ef0*/  HADD2.F32 R28, -RZ, R28.H0_H0 ;  /* 0x2000001cff1c7230 */ /* 0x000fc40000004100 */
[C---:B------:R-:W-:Y:S01]  /*13f00*/  FFMA.FTZ R32, R15.reuse, R26, -R32 ;  /* 0x0000001a0f207223 */ /* 0x040fe20000010820 */
[--C-:B------:R-:W-:Y:S02]  /*13f10*/  HADD2.F32 R5, -RZ, R14.reuse.H1_H1 ;  /* 0x3000000eff057230 */ /* 0x100fe40000004100 */
        /* <DEDUP_REMOVED lines=74> */
.L_x_3602:
[----:B------:R-:W-:Y:S05]  /*143c0*/  BSYNC B1 ;  /* 0x0000000000017941 */ /* 0x000fea0003800000 */
.L_x_3601:
[----:B------:R-:W-:Y:S05]  /*143d0*/  @P5 BRA `(.L_x_3592) ;  /* 0x0000003c00585947 */ /* 0x000fea0003800000 */
[----:B0--34-:R-:W0:Y:S01]  /*143e0*/  LDS.128 R4, [R0+0x22200] ;  /* 0x0222000000047984 */ /* 0x019e220000000c00 */
[----:B-----5:R-:W-:Y:S02]  /*143f0*/  SHF.R.U32.HI R13, RZ, 0x8, R9 ;  /* 0x00000008ff0d7819 */ /* 0x020fe40000011609 */
[----:B------:R-:W-:Y:S02]  /*14400*/  SHF.R.U32.HI R24, RZ, 0x8, R11 ;  /* 0x00000008ff187819 */ /* 0x000fe4000001160b */
[----:B------:R-:W-:Y:S02]  /*14410*/  SHF.R.U32.HI R15, RZ, 0x8, R10 ;  /* 0x00000008ff0f7819 */ /* 0x000fe4000001160a */
[----:B--2---:R-:W-:Y:S02]  /*14420*/  LOP3.LUT R14, R9, 0xff, RZ, 0xc0, !PT ;  /* 0x000000ff090e7812 */ /* 0x004fe400078ec0ff */
[----:B-1----:R-:W-:Y:S02]  /*14430*/  LOP3.LUT R25, R11, 0xff, RZ, 0xc0, !PT ;  /* 0x000000ff0b197812 */ /* 0x002fe400078ec0ff */
        /* <DEDUP_REMOVED lines=115> */
[----:B------:R0:W-:Y:S01]  /*14b70*/  STS.128 [R0+0x22200], R4 ;  /* 0x0222000400007388 */ /* 0x0001e20000000c00 */
[----:B------:R-:W-:Y:S05]  /*14b80*/  BRA `(.L_x_3592) ;  /* 0x00000034006c7947 */ /* 0x000fea0003800000 */
.L_x_3586:
[----:B------:R-:W-:-:S03]  /*14b90*/  UMOV UR4, 0xffffffff ;  /* 0xffffffff00047882 */ /* 0x000fc60000000000 */
[----:B------:R-:W-:Y:S05]  /*14ba0*/  BRA.DIV UR4, `(.L_x_3603) ;  /* 0x000001aa04087947 */ /* 0x000fea000b800000 */
[----:B------:R0:W1:Y:S04]  /*14bb0*/  SHFL.IDX PT, R3, R24, RZ, 0x1e1f ;  /* 0x001e1fff18037589 */ /* 0x00006800000e0000 */
[----:B------:R0:W2:Y:S04]  /*14bc0*/  SHFL.IDX PT, R147, R146, RZ, 0x1e1f ;  /* 0x001e1fff92937589 */ /* 0x0000a800000e0000 */
[----:B------:R0:W3:Y:S04]  /*14bd0*/  SHFL.IDX PT, R0, R26, RZ, 0x1e1f ;  /* 0x001e1fff1a007589 */ /* 0x0000e800000e0000 */
[----:B------:R0:W4:Y:S02]  /*14be0*/  SHFL.IDX PT, R20, R27, RZ, 0x1e1f ;  /* 0x001e1fff1b147589 */ /* 0x00012400000e0000 */
.L_x_3826:
        /* <DEDUP_REMOVED lines=14> */
[----:B0-----:R-:W-:Y:S02]  /*14cd0*/  CS2R R24, SRZ ;  /* 0x0000000000187805 */ /* 0x001fe4000001ff00 */
[----:B------:R-:W-:Y:S01]  /*14ce0*/  CS2R R26, SRZ ;  /* 0x00000000001a7805 */ /* 0x000fe2000001ff00 */
[----:B------:R-:W-:Y:S06]  /*14cf0*/  @P0 BRA `(.L_x_3605) ;  /* 0x0000000000c40947 */ /* 0x000fec0003800000 */
[----:B------:R-:W-:Y:S01]  /*14d00*/  VIADD R5, R18, 0x20 ;  /* 0x0000002012057836 */ /* 0x000fe20000000000 */
[----:B------:R-:W-:Y:S01]  /*14d10*/  ULDC UR4, c[0x0][0x3f4] ;  /* 0x0000fd0000047ab9 */ /* 0x000fe20000000800 */
[----:B------:R-:W-:Y:S01]  /*14d20*/  IMAD.IADD R6, R22, 0x1, R223 ;  /* 0x0000000116067824 */ /* 0x000fe200078e02df */
[----:B------:R-:W-:Y:S01]  /*14d30*/  ISETP.GE.AND P2, PT, R18, UR4, PT ;  /* 0x0000000412007c0c */ /* 0x000fe2000bf46270 */
[----:B------:R-:W-:Y:S01]  /*14d40*/  IMAD.IADD R4, R22, 0x1, R222 ;  /* 0x0000000116047824 */ /* 0x000fe200078e02de */
[----:B------:R-:W-:Y:S02]  /*14d50*/  IADD3 R8, R18, 0x40, RZ ;  /* 0x0000004012087810 */ /* 0x000fe40007ffe0ff */
[----:B------:R-:W-:Y:S02]  /*14d60*/  CS2R R32, SRZ ;  /* 0x0000000000207805 */ /* 0x000fe4000001ff00 */
[----:B------:R-:W-:Y:S02]  /*14d70*/  ISETP.GE.AND P1, PT, R5, UR4, PT ;  /* 0x0000000405007c0c */ /* 0x000fe4000bf26270 */
[----:B------:R-:W-:-:S02]  /*14d80*/  CS2R R34, SRZ ;  /* 0x0000000000227805 */ /* 0x000fc4000001ff00 */
[----:B------:R-:W-:Y:S02]  /*14d90*/  SHF.R.S32.HI R7, RZ, 0x1f, R6 ;  /* 0x0000001fff077819 */ /* 0x000fe40000011406 */
[----:B------:R-:W-:Y:S02]  /*14da0*/  CS2R R28, SRZ ;  /* 0x00000000001c7805 */ /* 0x000fe4000001ff00 */
[----:B------:R-:W-:Y:S02]  /*14db0*/  ISETP.GE.AND P0, PT, R8, UR4, PT ;  /* 0x0000000408007c0c */ /* 0x000fe4000bf06270 */
[----:B------:R-:W-:Y:S02]  /*14dc0*/  CS2R R30, SRZ ;  /* 0x00000000001e7805 */ /* 0x000fe4000001ff00 */
[----:B------:R-:W-:Y:S02]  /*14dd0*/  SHF.R.S32.HI R5, RZ, 0x1f, R4 ;  /* 0x0000001fff057819 */ /* 0x000fe40000011404 */
[----:B------:R-:W-:-:S02]  /*14de0*/  CS2R R12, SRZ ;  /* 0x00000000000c7805 */ /* 0x000fc4000001ff00 */
[----:B------:R-:W-:Y:S02]  /*14df0*/  LEA.HI R7, R7, R6, RZ, 0x4 ;  /* 0x0000000607077211 */ /* 0x000fe400078f20ff */
[----:B------:R-:W-:Y:S02]  /*14e00*/  CS2R R14, SRZ ;  /* 0x00000000000e7805 */ /* 0x000fe4000001ff00 */
[----:B------:R-:W-:Y:S02]  /*14e10*/  LEA.HI R4, R5, R4, RZ, 0x4 ;  /* 0x0000000405047211 */ /* 0x000fe400078f20ff */
[----:B------:R-:W-:Y:S02]  /*14e20*/  SHF.R.S32.HI R7, RZ, 0x4, R7 ;  /* 0x00000004ff077819 */ /* 0x000fe40000011407 */
[----:B------:R-:W-:Y:S02]  /*14e30*/  @!P2 SHF.R.S32.HI R5, RZ, 0x1f, R18 ;  /* 0x0000001fff05a819 */ /* 0x000fe40000011412 */
[C---:B-1----:R-:W-:Y:S01]  /*14e40*/  @!P2 IADD3 R36, P3, R18.reuse, R3, RZ ;  /* 0x000000031224a210 */ /* 0x042fe20007f7e0ff */
[----:B------:R-:W-:Y:S01]  /*14e50*/  @!P1 IMAD.SHL.U32 R46, R7, 0x10, RZ ;  /* 0x00000010072e9824 */ /* 0x000fe200078e00ff */
[----:B--2---:R-:W-:-:S02]  /*14e60*/  @!P2 IADD3 R40, P4, R18, R147, RZ ;  /* 0x000000931228a210 */ /* 0x004fc40007f9e0ff */
[----:B------:R-:W-:Y:S01]  /*14e70*/  SHF.R.S32.HI R4, RZ, 0x4, R4 ;  /* 0x00000004ff047819 */ /* 0x000fe20000011404 */
[--C-:B---3--:R-:W-:Y:S01]  /*14e80*/  @!P2 IMAD.X R37, R0, 0x1, R5.reuse, P3 ;  /* 0x000000010025a824 */ /* 0x108fe200018e0605 */
[-C--:B------:R-:W-:Y:S01]  /*14e90*/  @!P1 IADD3 R42, P5, R3, R46.reuse, RZ ;  /* 0x0000002e032a9210 */ /* 0x080fe20007fbe0ff */
[----:B----4-:R-:W-:Y:S01]  /*14ea0*/  @!P2 IMAD.X R41, R20, 0x1, R5, P4 ;  /* 0x000000011429a824 */ /* 0x010fe200020e0605 */
[----:B------:R-:W-:Y:S01]  /*14eb0*/  @!P1 SHF.R.S32.HI R5, RZ, 0x1f, R46 ;  /* 0x0000001fff059819 */ /* 0x000fe2000001142e */
[----:B------:R-:W-:Y:S01]  /*14ec0*/  @!P0 IMAD.SHL.U32 R50, R4, 0x10, RZ ;  /* 0x0000001004328824 */ /* 0x000fe200078e00ff */
[----:B------:R-:W-:Y:S02]  /*14ed0*/  @!P1 IADD3 R46, P4, R147, R46, RZ ;  /* 0x0000002e932e9210 */ /* 0x000fe40007f9e0ff */
[----:B------:R-:W-:Y:S02]  /*14ee0*/  CS2R R6, SRZ ;  /* 0x0000000000067805 */ /* 0x000fe4000001ff00 */
[----:B------:R-:W-:Y:S01]  /*14ef0*/  CS2R R24, SRZ ;  /* 0x0000000000187805 */ /* 0x000fe2000001ff00 */
[----:B------:R-:W-:Y:S01]  /*14f00*/  @!P1 IMAD.X R43, R0, 0x1, R5, P5 ;  /* 0x00000001002b9824 */ /* 0x000fe200028e0605 */
[----:B------:R-:W-:-:S02]  /*14f10*/  @!P0 IADD3 R48, P3, R3, R50, RZ ;  /* 0x0000003203308210 */ /* 0x000fc40007f7e0ff */
[----:B------:R-:W-:Y:S02]  /*14f20*/  CS2R R26, SRZ ;  /* 0x00000000001a7805 */ /* 0x000fe4000001ff00 */
[----:B------:R-:W-:Y:S02]  /*14f30*/  @!P0 SHF.R.S32.HI R3, RZ, 0x1f, R50 ;  /* 0x0000001fff038819 */ /* 0x000fe40000011432 */
[----:B------:R-:W-:Y:S02]  /*14f40*/  CS2R R8, SRZ ;  /* 0x0000000000087805 */ /* 0x000fe4000001ff00 */
[----:B------:R-:W-:Y:S02]  /*14f50*/  @!P0 IADD3 R50, P5, R147, R50, RZ ;  /* 0x0000003293328210 */ /* 0x000fe40007fbe0ff */
[----:B------:R-:W-:Y:S02]  /*14f60*/  CS2R R10, SRZ ;  /* 0x00000000000a7805 */ /* 0x000fe4000001ff00 */
[----:B------:R-:W-:-:S02]  /*14f70*/  @!P1 IADD3.X R47, R20, R5, RZ, P4, !PT ;  /* 0x00000005142f9210 */ /* 0x000fc400027fe4ff */
[----:B------:R-:W-:Y:S01]  /*14f80*/  CS2R R4, SRZ ;  /* 0x0000000000047805 */ /* 0x000fe2000001ff00 */
[--C-:B------:R-:W-:Y:S01]  /*14f90*/  @!P0 IMAD.X R49, R0, 0x1, R3.reuse, P3 ;  /* 0x0000000100318824 */ /* 0x100fe200018e0603 */
[----:B------:R0:W5:Y:S01]  /*14fa0*/  @!P2 LD.E.128 R32, desc[UR54][R36.64] ;  /* 0x000000362420a980 */ /* 0x000162000c101d00 */
[----:B------:R-:W-:-:S03]  /*14fb0*/  @!P0 IMAD.X R51, R20, 0x1, R3, P5 ;  /* 0x0000000114338824 */ /* 0x000fc600028e0603 */
[----:B------:R0:W5:Y:S04]  /*14fc0*/  @!P2 LD.E.128 R28, desc[UR54][R40.64] ;  /* 0x00000036281ca980 */ /* 0x000168000c101d00 */
[----:B------:R0:W5:Y:S04]  /*14fd0*/  @!P1 LD.E.128 R12, desc[UR54][R42.64] ;  /* 0x000000362a0c9980 */ /* 0x000168000c101d00 */
[----:B------:R0:W5:Y:S04]  /*14fe0*/  @!P1 LD.E.128 R4, desc[UR54][R46.64] ;  /* 0x000000362e049980 */ /* 0x000168000c101d00 */
[----:B------:R0:W5:Y:S04]  /*14ff0*/  @!P0 LD.E.128 R24, desc[UR54][R48.64] ;  /* 0x0000003630188980 */ /* 0x000168000c101d00 */
[----:B------:R0:W5:Y:S02]  /*15000*/  @!P0 LD.E.128 R8, desc[UR54][R50.64] ;  /* 0x0000003632088980 */ /* 0x000164000c101d00 */
.L_x_3605:
[----:B------:R-:W-:Y:S05]  /*15010*/  BSYNC B1 ;  /* 0x0000000000017941 */ /* 0x000fea0003800000 */
.L_x_3604:
[----:B------:R-:W-:Y:S01]  /*15020*/  ULEA.HI UR4, UR43, UR43, URZ, 0x1 ;  /* 0x0000002b2b047291 */ /* 0x000fe2000f8f083f */
[----:B---3--:R-:W-:Y:S01]  /*15030*/  IMAD R0, R149, -0x80, R151 ;  /* 0xffffff8095007824 */ /* 0x008fe200078e0297 */
[----:B------:R-:W-:Y:S02]  /*15040*/  BSSY B1, `(.L_x_3606) ;  /* 0x0000009000017945 */ /* 0x000fe40003800000 */
[----:B------:R-:W-:Y:S02]  /*15050*/  ULOP3.LUT UR4, UR4, 0xfffffffe, URZ, 0xc0, !UPT ;  /* 0xfffffffe04047892 */ /* 0x000fe4000f8ec03f */
[----:B-1----:R-:W-:Y:S02]  /*15060*/  VIMNMX R3, R0, 0x80, PT ;  /* 0x0000008000037848 */ /* 0x002fe40003fe0100 */
[----:B------:R-:W-:Y:S02]  /*15070*/  UIADD3 UR4, UR43, -UR4, URZ ;  /* 0x800000042b047290 */ /* 0x000fe4000fffe03f */
[----:B------:R-:W-:-:S04]  /*15080*/  ISETP.GE.AND P1, PT, R220, R3, PT ;  /* 0x00000003dc00720c */ /* 0x000fc80003f26270 */
[----:B------:R-:W-:-:S05]  /*15090*/  IMAD.U32 R21, RZ, RZ, UR4 ;  /* 0x00000004ff157e24 */ /* 0x000fca000f8e00ff */
[----:B------:R-:W-:-:S04]  /*150a0*/  SHF.L.U32 R21, R21, 0x1f, RZ ;  /* 0x0000001f15157819 */ /* 0x000fc800000006ff */
[----:B------:R-:W1:Y:S02]  /*150b0*/  SYNCS.PHASECHK.TRANS64.TRYWAIT P0, [R16+URZ+0x33400], R21 ;  /* 0x03340015100075a7 */ /* 0x000e64000800017f */
[----:B-1----:R-:W-:Y:S05]  /*150c0*/  @!P0 BRA `(.L_x_3607) ;  /* 0x000001a400348947 */ /* 0x002fea0003800000 */
.L_x_3827:
[----:B------:R-:W-:Y:S05]  /*150d0*/  BSYNC B1 ;  /* 0x0000000000017941 */ /* 0x000fea0003800000 */
.L_x_3606:
[----:B------:R-:W-:Y:S05]  /*150e0*/  @P1 BRA `(.L_x_3592) ;  /* 0x0000003000141947 */ /* 0x000fea0003800000 */
[----:B------:R-:W3:Y:S01]  /*150f0*/  LDC R3, c[0x0][0x3f4] ;  /* 0x0000fd00ff037b82 */ /* 0x000ee20000000800 */
[C---:B------:R-:W-:Y:S01]  /*15100*/  VIADD R0, R18.reuse, 0x20 ;  /* 0x0000002012007836 */ /* 0x040fe20000000000 */
[----:B------:R-:W-:Y:S01]  /*15110*/  BSSY B1, `(.L_x_3608) ;  /* 0x0000100000017945 */ /* 0x000fe20003800000 */
[C---:B----4-:R-:W-:Y:S01]  /*15120*/  VIADD R20, R18.reuse, 0x40 ;  /* 0x0000004012147836 */ /* 0x050fe20000000000 */
[-C--:B---3--:R-:W-:Y:S02]  /*15130*/  ISETP.GE.AND P0, PT, R18, R3.reuse, PT ;  /* 0x000000031200720c */ /* 0x088fe40003f06270 */
[-C--:B------:R-:W-:Y:S02]  /*15140*/  ISETP.GE.AND P1, PT, R0, R3.reuse, PT ;  /* 0x000000030000720c */ /* 0x080fe40003f26270 */
[----:B------:R-:W-:-:S09]  /*15150*/  ISETP.GE.AND P2, PT, R20, R3, PT ;  /* 0x000000031400720c */ /* 0x000fd20003f46270 */
[----:B------:R-:W-:Y:S05]  /*15160*/  @P0 BRA `(.L_x_3609) ;  /* 0x0000000c00e80947 */ /* 0x000fea0003800000 */
[----:B------:R-:W3:Y:S01]  /*15170*/  LDL R65, [R1+0xd0] ;  /* 0x0000d00001417983 */ /* 0x000ee20000100800 */
[----:B------:R-:W-:Y:S02]  /*15180*/  LEA.HI R0, R38, R38, RZ, 0x1 ;  /* 0x0000002626007211 */ /* 0x000fe400078f08ff */
[----:B-----5:R-:W-:Y:S02]  /*15190*/  LOP3.LUT R20, R32, 0xff, RZ, 0xc0, !PT ;  /* 0x000000ff20147812 */ /* 0x020fe400078ec0ff */
[----:B-1----:R-:W-:Y:S02]  /*151a0*/  LOP3.LUT R21, R0, 0xfffffffe, RZ, 0xc0, !PT ;  /* 0xfffffffe00157812 */ /* 0x002fe400078ec0ff */
[----:B------:R-:W-:Y:S02]  /*151b0*/  SHF.R.U32.HI R0, RZ, 0x8, R32 ;  /* 0x00000008ff007819 */ /* 0x000fe40000011620 */
[----:B0-----:R-:W-:Y:S01]  /*151c0*/  SHF.R.U32.HI R37, RZ, 0x8, R33 ;  /* 0x00000008ff257819 */ /* 0x001fe20000011621 */
[----:B------:R-:W-:Y:S01]  /*151d0*/  IMAD.IADD R40, R38, 0x1, -R21 ;  /* 0x0000000126287824 */ /* 0x000fe200078e0a15 */
[----:B------:R-:W-:-:S02]  /*151e0*/  LOP3.LUT R21, R0, 0xff, RZ, 0xc0, !PT ;  /* 0x000000ff00157812 */ /* 0x000fc400078ec0ff */
[----:B------:R-:W-:Y:S02]  /*151f0*/  SHF.R.U32.HI R39, RZ, 0x8, R34 ;  /* 0x00000008ff277819 */ /* 0x000fe40000011622 */
[----:B------:R-:W-:Y:S02]  /*15200*/  LEA.HI R0, R3, R40, RZ, 0x1c ;  /* 0x0000002803007211 */ /* 0x000fe400078fe0ff */
[----:B------:R-:W-:Y:S02]  /*15210*/  PRMT R45, R21, 0x7604, R20 ;  /* 0x00007604152d7816 */ /* 0x000fe40000000014 */
[----:B------:R-:W-:Y:S02]  /*15220*/  SHF.R.S32.HI R21, RZ, 0x1f, R0 ;  /* 0x0000001fff157819 */ /* 0x000fe40000011400 */
[----:B------:R-:W-:Y:S02]  /*15230*/  LOP3.LUT R36, R33, 0xff, RZ, 0xc0, !PT ;  /* 0x000000ff21247812 */ /* 0x000fe400078ec0ff */
[----:B------:R-:W-:-:S02]  /*15240*/  LEA.HI R20, R21, R0, RZ, 0x2 ;  /* 0x0000000015147211 */ /* 0x000fc400078f10ff */
[----:B------:R-:W-:Y:S02]  /*15250*/  SHF.L.U32 R0, R0, 0x4, RZ ;  /* 0x0000000400007819 */ /* 0x000fe400000006ff */
[----:B------:R-:W-:Y:S01]  /*15260*/  LOP3.LUT R38, R34, 0xff, RZ, 0xc0, !PT ;  /* 0x000000ff22267812 */ /* 0x000fe200078ec0ff */
[----:B------:R-:W-:Y:S01]  /*15270*/  IMAD.SHL.U32 R20, R20, 0x800, RZ ;  /* 0x0000080014147824 */ /* 0x000fe200078e00ff */
[----:B------:R-:W-:Y:S02]  /*15280*/  LOP3.LUT R21, R227, 0x30, R0, 0xf8, !PT ;  /* 0x00000030e3157812 */ /* 0x000fe400078ef800 */
[----:B------:R-:W-:Y:S02]  /*15290*/  LOP3.LUT R37, R37, 0xff, RZ, 0xc0, !PT ;  /* 0x000000ff25257812 */ /* 0x000fe400078ec0ff */
[----:B------:R-:W-:Y:S02]  /*152a0*/  LOP3.LUT R21, R21, R228, RZ, 0x3c, !PT ;  /* 0x000000e415157212 */ /* 0x000fe400078e3cff */
[----:B------:R-:W-:-:S02]  /*152b0*/  LOP3.LUT R20, R20, 0xffffe000, RZ, 0xc0, !PT ;  /* 0xffffe00014147812 */ /* 0x000fc400078ec0ff */
[----:B------:R-:W-:Y:S02]  /*152c0*/  LOP3.LUT R39, R39, 0xff, RZ, 0xc0, !PT ;  /* 0x000000ff27277812 */ /* 0x000fe400078ec0ff */
[----:B------:R-:W-:Y:S02]  /*152d0*/  IADD3 R21, R21, R229, R20 ;  /* 0x000000e515157210 */ /* 0x000fe40007ffe014 */
[----:B------:R-:W-:Y:S02]  /*152e0*/  PRMT R46, R37, 0x7604, R36 ;  /* 0x00007604252e7816 */ /* 0x000fe40000000024 */
[----:B------:R-:W-:Y:S01]  /*152f0*/  PRMT R47, R39, 0x7604, R38 ;  /* 0x00007604272f7816 */ /* 0x000fe20000000026 */
[----:B------:R-:W-:Y:S01]  /*15300*/  IMAD.IADD R0, R16, 0x1, R21 ;  /* 0x0000000110007824 */ /* 0x000fe200078e0215 */
[----:B------:R-:W-:Y:S02]  /*15310*/  SHF.R.U32.HI R37, RZ, 0x8, R35 ;  /* 0x00000008ff257819 */ /* 0x000fe40000011623 */
[----:B------:R-:W-:-:S02]  /*15320*/  SHF.R.U32.HI R39, RZ, 0x8, R28 ;  /* 0x00000008ff277819 */ /* 0x000fc4000001161c */
[----:B------:R-:W-:Y:S02]  /*15330*/  SHF.R.U32.HI R40, RZ, 0x8, R29 ;  /* 0x00000008ff287819 */ /* 0x000fe4000001161d */
[----:B------:R-:W-:Y:S02]  /*15340*/  LOP3.LUT R36, R35, 0xff, RZ, 0xc0, !PT ;  /* 0x000000ff23247812 */ /* 0x000fe400078ec0ff */
[----:B------:R-:W-:Y:S02]  /*15350*/  LOP3.LUT R38, R28, 0xff, RZ, 0xc0, !PT ;  /* 0x000000ff1c267812 */ /* 0x000fe400078ec0ff */
[----:B------:R-:W-:Y:S02]  /*15360*/  LOP3.LUT R37, R37, 0xff, RZ, 0xc0, !PT ;  /* 0x000000ff25257812 */ /* 0x000fe400078ec0ff */
[----:B------:R-:W-:Y:S02]  /*15370*/  LOP3.LUT R39, R39, 0xff, RZ, 0xc0, !PT ;  /* 0x000000ff27277812 */ /* 0x000fe400078ec0ff */
[----:B------:R-:W-:-:S02]  /*15380*/  LOP3.LUT R21, R40, 0xff, RZ, 0xc0, !PT ;  /* 0x000000ff28157812 */ /* 0x000fc400078ec0ff */
[----:B------:R-:W0:Y:S01]  /*15390*/  LDS.128 R40, [R0+0x1e200] ;  /* 0x01e2000000287984 */ /* 0x000e220000000c00 */
[----:B------:R-:W-:Y:S02]  /*153a0*/  PRMT R48, R37, 0x7604, R36 ;  /* 0x0000760425307816 */ /* 0x000fe40000000024 */
[----:B------:R-:W-:Y:S02]  /*153b0*/  PRMT R51, R39, 0x7604, R38 ;  /* 0x0000760427337816 */ /* 0x000fe40000000026 */
        /* <DEDUP_REMOVED lines=11> */
[----:B------:R-:W-:Y:S01]  /*15470*/  PRMT R57, R50, 0x7604, R49 ;  /* 0x0000760432397816 */ /* 0x000fe20000000031 */
[----:B------:R-:W-:Y:S01]  /*15480*/  IMAD.U32 R53, R53, 0x10000, RZ ;  /* 0x0001000035357824 */ /* 0x000fe200078e00ff */
[----:B------:R-:W-:Y:S01]  /*15490*/  SHF.R.U32.HI R49, RZ, 0x10, R35 ;  /* 0x00000010ff317819 */ /* 0x000fe20000011623 */
[----:B------:R-:W-:Y:S01]  /*154a0*/  IMAD.U32 R21, R21, 0x10000, RZ ;  /* 0x0001000015157824 */ /* 0x000fe200078e00ff */
[----:B------:R-:W-:Y:S02]  /*154b0*/  SHF.R.U32.HI R59, RZ, 0x10, R31 ;  /* 0x00000010ff3b7819 */ /* 0x000fe4000001161f */
[----:B------:R-:W-:Y:S01]  /*154c0*/  LOP3.LUT R55, R20, 0xff0000, R53, 0xf8, !PT ;  /* 0x00ff000014377812 */ /* 0x000fe200078ef835 */
[----:B------:R-:W-:Y:S01]  /*154d0*/  IMAD.U32 R49, R49, 0x10000, RZ ;  /* 0x0001000031317824 */ /* 0x000fe200078e00ff */
[----:B------:R-:W-:Y:S01]  /*154e0*/  LOP3.LUT R21, R46, 0xff0000, R21, 0xf8, !PT ;  /* 0x00ff00002e157812 */ /* 0x000fe200078ef815 */
[----:B------:R-:W-:Y:S01]  /*154f0*/  IMAD.U32 R59, R59, 0x10000, RZ ;  /* 0x000100003b3b7824 */ /* 0x000fe200078e00ff */
        /* <DEDUP_REMOVED lines=12> */
[----:B------:R-:W-:Y:S01]  /*155c0*/  HADD2.F32 R56, -RZ, R35.H0_H0 ;  /* 0x20000023ff387230 */ /* 0x000fe20000004100 */
[----:B------:R-:W-:Y:S01]  /*155d0*/  LOP3.LUT R59, R59, 0xff000000, R31, 0xf8, !PT ;  /* 0xff0000003b3b7812 */ /* 0x000fe200078ef81f */
[--C-:B------:R-:W-:Y:S01]  /*155e0*/  HADD2.F32 R29, -RZ, R32.reuse.H0_H0 ;  /* 0x20000020ff1d7230 */ /* 0x100fe20000004100 */
[----:B------:R-:W-:Y:S01]  /*155f0*/  LOP3.LUT R51, R51, 0xff0000, R28, 0xf8, !PT ;  /* 0x00ff000033337812 */ /* 0x000fe200078ef81c */
[----:B------:R-:W-:Y:S01]  /*15600*/  HADD2.F32 R32, -RZ, R32.H1_H1 ;  /* 0x30000020ff207230 */ /* 0x000fe20000004100 */
[----:B------:R-:W-:-:S02]  /*15610*/  LOP3.LUT R21, R57, 0xff0000, R30, 0xf8, !PT ;  /* 0x00ff000039157812 */ /* 0x000fc400078ef81e */
[----:B------:R-:W-:Y:S02]  /*15620*/  LOP3.LUT R57, R51, 0xff000000, R28, 0xf8, !PT ;  /* 0xff00000033397812 */ /* 0x000fe400078ef81c */
[-C--:B------:R-:W-:Y:S02]  /*15630*/  F2FP.F16.E4M3.UNPACK_B R49, R40.reuse ;  /* 0x00000028ff31723e */ /* 0x080fe400020006ff */
[----:B------:R-:W-:Y:S01]  /*15640*/  F2FP.F16.E4M3.UNPACK_B R50, R40.H1 ;  /* 0x00000028ff32723e */ /* 0x000fe200030006ff */
[----:B------:R-:W-:Y:S01]  /*15650*/  FMUL.FTZ R40, R29, R56 ;  /* 0x000000381d287220 */ /* 0x000fe20000410000 */
[-C--:B------:R-:W-:Y:S02]  /*15660*/  F2FP.F16.E4M3.UNPACK_B R51, R43.reuse ;  /* 0x0000002bff33723e */ /* 0x080fe400020006ff */
[----:B------:R-:W-:Y:S02]  /*15670*/  F2FP.F16.E4M3.UNPACK_B R52, R43.H1 ;  /* 0x0000002bff34723e */ /* 0x000fe400030006ff */
[----:B------:R-:W-:-:S02]  /*15680*/  F2FP.F16.E4M3.UNPACK_B R41, R41.H1 ;  /* 0x00000029ff29723e */ /* 0x000fc400030006ff */
[----:B------:R-:W-:Y:S02]  /*15690*/  F2FP.F16.E4M3.UNPACK_B R55, R55.H1 ;  /* 0x00000037ff37723e */ /* 0x000fe400030006ff */
[----:B------:R-:W-:Y:S02]  /*156a0*/  F2FP.F16.E4M3.UNPACK_B R53, R53.H1 ;  /* 0x00000035ff35723e */ /* 0x000fe400030006ff */
[----:B------:R-:W-:Y:S02]  /*156b0*/  LOP3.LUT R28, R21, 0xff000000, R30, 0xf8, !PT ;  /* 0xff000000151c7812 */ /* 0x000fe400078ef81e */
[-C--:B------:R-:W-:Y:S02]  /*156c0*/  F2FP.F16.E4M3.UNPACK_B R30, R42.reuse ;  /* 0x0000002aff1e723e */ /* 0x080fe400020006ff */
[----:B------:R-:W-:Y:S01]  /*156d0*/  F2FP.F16.E4M3.UNPACK_B R42, R42.H1 ;  /* 0x0000002aff2a723e */ /* 0x000fe200030006ff */
[----:B---3--:R-:W0:Y:S02]  /*156e0*/  LDS.128 R36, [R65+0x1e200] ;  /* 0x01e2000041247984 */ /* 0x008e240000000c00 */
[----:B0-----:R-:W-:-:S02]  /*156f0*/  F2FP.F16.E4M3.UNPACK_B R31, R37 ;  /* 0x00000025ff1f723e */ /* 0x001fc400020006ff */
[-C--:B------:R-:W-:Y:S02]  /*15700*/  F2FP.F16.E4M3.UNPACK_B R47, R39.reuse ;  /* 0x00000027ff2f723e */ /* 0x080fe400020006ff */
[----:B------:R-:W-:Y:S01]  /*15710*/  F2FP.F16.E4M3.UNPACK_B R48, R39.H1 ;  /* 0x00000027ff30723e */ /* 0x000fe200030006ff */
[--C-:B------:R-:W-:Y:S01]  /*15720*/  HADD2.F32 R33, -RZ, R31.reuse.H0_H0 ;  /* 0x2000001fff217230 */ /* 0x100fe20000004100 */
[-C--:B------:R-:W-:Y:S01]  /*15730*/  F2FP.F16.E4M3.UNPACK_B R39, R36.reuse ;  /* 0x00000024ff27723e */ /* 0x080fe200020006ff */
[----:B------:R-:W-:Y:S01]  /*15740*/  HADD2.F32 R31, -RZ, R31.H1_H1 ;  /* 0x3000001fff1f7230 */ /* 0x000fe20000004100 */
[----:B------:R-:W-:Y:S01]  /*15750*/  F2FP.F16.E4M3.UNPACK_B R46, R36.H1 ;  /* 0x00000024ff2e723e */ /* 0x000fe200030006ff */
[----:B------:R-:W-:Y:S01]  /*15760*/  HADD2.F32 R36, -RZ, R34.H0_H0 ;  /* 0x20000022ff247230 */ /* 0x000fe20000004100 */
[----:B------:R-:W-:Y:S02]  /*15770*/  F2FP.F16.E4M3.UNPACK_B R37, R37.H1 ;  /* 0x00000025ff25723e */ /* 0x000fe400030006ff */
[----:B------:R-:W-:-:S02]  /*15780*/  F2FP.F16.E4M3.UNPACK_B R21, R38 ;  /* 0x00000026ff15723e */ /* 0x000fc400020006ff */
[-C--:B------:R-:W-:Y:S01]  /*15790*/  FMUL.FTZ R43, R29, R36.reuse ;  /* 0x000000241d2b7220 */ /* 0x080fe20000410000 */
[C---:B------:R-:W-:Y:S01]  /*157a0*/  FFMA.FTZ R29, R33.reuse, R36, -R40 ;  /* 0x00000024211d7223 */ /* 0x040fe20000010828 */
[----:B------:R-:W-:Y:S01]  /*157b0*/  HADD2.F32 R36, -RZ, R34.H1_H1 ;  /* 0x30000022ff247230 */ /* 0x000fe20000004100 */
[----:B------:R-:W-:Y:S01]  /*157c0*/  F2FP.F16.E4M3.UNPACK_B R38, R38.H1 ;  /* 0x00000026ff26723e */ /* 0x000fe200030006ff */
[----:B------:R-:W-:Y:S01]  /*157d0*/  FFMA.FTZ R33, R33, R56, R43 ;  /* 0x0000003821217223 */ /* 0x000fe2000001002b */
[----:B------:R-:W-:Y:S02]  /*157e0*/  HADD2.F32 R43, -RZ, R35.H1_H1 ;  /* 0x30000023ff2b7230 */ /* 0x000fe40000004100 */
[----:B------:R-:W-:Y:S02]  /*157f0*/  HADD2.F32 R56, -RZ, R55.H0_H0 ;  /* 0x20000037ff387230 */ /* 0x000fe40000004100 */
[----:B------:R-:W-:Y:S01]  /*15800*/  FMUL.FTZ R60, R32, R36 ;  /* 0x00000024203c7220 */ /* 0x000fe20000410000 */
[----:B------:R-:W-:-:S02]  /*15810*/  HADD2.F32 R34, -RZ, R41.H0_H0 ;  /* 0x20000029ff227230 */ /* 0x000fc40000004100 */
[-C--:B------:R-:W-:Y:S01]  /*15820*/  FMUL.FTZ R58, R32, R43.reuse ;  /* 0x0000002b203a7220 */ /* 0x080fe20000410000 */
[----:B------:R-:W-:Y:S02]  /*15830*/  HADD2.F32 R40, -RZ, R53.H0_H0 ;  /* 0x20000035ff287230 */ /* 0x000fe40000004100 */
[----:B------:R-:W-:Y:S02]  /*15840*/  HADD2.F32 R35, -RZ, R37.H0_H0 ;  /* 0x20000025ff237230 */ /* 0x000fe40000004100 */
[C---:B------:R-:W-:Y:S01]  /*15850*/  FMUL.FTZ R62, R34.reuse, R56 ;  /* 0x00000038223e7220 */ /* 0x040fe20000410000 */
[C---:B------:R-:W-:Y:S01]  /*15860*/  FFMA.FTZ R32, R31.reuse, R36, -R58 ;  /* 0x000000241f207223 */ /* 0x040fe2000001083a */
[-C--:B------:R-:W-:Y:S01]  /*15870*/  FMUL.FTZ R61, R34, R40.reuse ;  /* 0x00000028223d7220 */ /* 0x080fe20000410000 */
[----:B------:R-:W-:Y:S01]  /*15880*/  FFMA.FTZ R34, R31, R43, R60 ;  /* 0x0000002b1f227223 */ /* 0x000fe2000001003c */
[-C--:B------:R-:W-:Y:S01]  /*15890*/  F2FP.F16.E4M3.UNPACK_B R58, R59.reuse ;  /* 0x0000003bff3a723e */ /* 0x080fe200020006ff */
[C---:B------:R-:W-:Y:S01]  /*158a0*/  FFMA.FTZ R31, R35.reuse, R40, -R62 ;  /* 0x00000028231f7223 */ /* 0x040fe2000001083e */
[----:B------:R-:W-:Y:S01]  /*158b0*/  F2FP.F16.E4M3.UNPACK_B R43, R54 ;  /* 0x00000036ff2b723e */ /* 0x000fe200020006ff */
[----:B------:R-:W-:Y:S01]  /*158c0*/  FFMA.FTZ R35, R35, R56, R61 ;  /* 0x0000003823237223 */ /* 0x000fe2000001003d */
[----:B------:R-:W-:Y:S01]  /*158d0*/  HADD2.F32 R53, -RZ, R53.H1_H1 ;  /* 0x30000035ff357230 */ /* 0x000fe20000004100 */
        /* <DEDUP_REMOVED lines=12> */
[----:B------:R-:W-:Y:S01]  /*159a0*/  FMUL.FTZ R63, R40, R55 ;  /* 0x00000037283f7220 */ /* 0x000fe20000410000 */
[----:B------:R-:W-:Y:S02]  /*159b0*/  HADD2.F32 R51, -RZ, R51.H1_H1 ;  /* 0x30000033ff337230 */ /* 0x000fe40000004100 */
[C---:B------:R-:W-:Y:S01]  /*159c0*/  FFMA.FTZ R36, R37.reuse, R53, -R62 ;  /* 0x0000003525247223 */ /* 0x040fe2000001083e */
[----:B------:R-:W-:Y:S01]  /*159d0*/  FFMA.FTZ R40, R37, R56, R61 ;  /* 0x0000003825287223 */ /* 0x000fe2000001003d */
[C---:B------:R-:W-:Y:S01]  /*159e0*/  FFMA.FTZ R37, R41.reuse, R55, -R64 ;  /* 0x0000003729257223 */ /* 0x040fe20000010840 */
[----:B------:R-:W-:Y:S01]  /*159f0*/  FFMA.FTZ R41, R41, R60, R63 ;  /* 0x0000003c29297223 */ /* 0x000fe2000001003f */
[----:B------:R-:W-:Y:S01]  /*15a00*/  HADD2.F32 R60, -RZ, R58.H1_H1 ;  /* 0x3000003aff3c7230 */ /* 0x000fe20000004100 */
[-C--:B------:R-:W-:Y:S01]  /*15a10*/  F2FP.F16.E4M3.UNPACK_B R55, R57.reuse.H1 ;  /* 0x00000039ff37723e */ /* 0x080fe200030006ff */
[----:B------:R-:W-:Y:S01]  /*15a20*/  HADD2.F32 R56, -RZ, R43.H1_H1 ;  /* 0x3000002bff387230 */ /* 0x000fe20000004100 */
[----:B------:R-:W-:Y:S01]  /*15a30*/  F2FP.F16.E4M3.UNPACK_B R57, R57 ;  /* 0x00000039ff39723e */ /* 0x000fe200020006ff */
        /* <DEDUP_REMOVED lines=11> */
[----:B------:R-:W-:Y:S01]  /*15af0*/  FFMA.FTZ R66, R47, R60, R51 ;  /* 0x0000003c2f427223 */ /* 0x000fe20000010033 */
[----:B------:R-:W-:Y:S01]  /*15b00*/  F2FP.F16.E4M3.UNPACK_B R51, R45.H1 ;  /* 0x0000002dff33723e */ /* 0x000fe200030006ff */
[----:B------:R-:W-:Y:S01]  /*15b10*/  FFMA.FTZ R62, R43, R62, R53 ;  /* 0x0000003e2b3e7223 */ /* 0x000fe20000010035 */
[----:B------:R-:W-:Y:S01]  /*15b20*/  FFMA.FTZ R64, R47, R56, -R64 ;  /* 0x000000382f407223 */ /* 0x000fe20000010840 */
[----:B------:R-:W-:Y:S02]  /*15b30*/  HADD2.F32 R53, -RZ, R54.H1_H1 ;  /* 0x30000036ff357230 */ /* 0x000fe40000004100 */
[----:B------:R-:W-:Y:S01]  /*15b40*/  FFMA.FTZ R68, R43, R58, -R68 ;  /* 0x0000003a2b447223 */ /* 0x000fe20000010844 */
[----:B------:R-:W-:Y:S01]  /*15b50*/  HADD2.F32 R52, -RZ, R52.H1_H1 ;  /* 0x30000034ff347230 */ /* 0x000fe20000004100 */
[----:B------:R-:W-:Y:S01]  /*15b60*/  F2FP.SATFINITE.E4M3.F32.PACK_AB_MERGE_C R35, R40, R35, RZ ;  /* 0x000000232823723e */ /* 0x000fe200048070ff */
[----:B------:R-:W-:Y:S01]  /*15b70*/  HADD2.F32 R56, -RZ, R55.H0_H0 ;  /* 0x20000037ff387230 */ /* 0x000fe20000004100 */
[----:B------:R-:W-:Y:S01]  /*15b80*/  F2FP.SATFINITE.E4M3.F32.PACK_AB_MERGE_C R29, R32, R29, R31 ;  /* 0x0000001d201d723e */ /* 0x000fe2000480701f */
        /* <DEDUP_REMOVED lines=15> */
[----:B------:R-:W-:Y:S02]  /*15c80*/  HADD2.F32 R46, -RZ, R46.H1_H1 ;  /* 0x3000002eff2e7230 */ /* 0x000fe40000004100 */
[C---:B------:R-:W-:Y:S01]  /*15c90*/  FMUL.FTZ R43, R50.reuse, R55 ;  /* 0x00000037322b7220 */ /* 0x040fe20000410000 */
[----:B------:R-:W-:Y:S01]  /*15ca0*/  F2FP.F16.E4M3.UNPACK_B R47, R45 ;  /* 0x0000002dff2f723e */ /* 0x000fe200020006ff */
[----:B------:R-:W-:Y:S01]  /*15cb0*/  FMUL.FTZ R50, R50, R51 ;  /* 0x0000003332327220 */ /* 0x000fe20000410000 */
[----:B------:R-:W-:-:S02]  /*15cc0*/  HADD2.F32 R48, -RZ, R57.H0_H0 ;  /* 0x20000039ff307230 */ /* 0x000fc40000004100 */
[C---:B------:R-:W-:Y:S01]  /*15cd0*/  FFMA.FTZ R60, R46.reuse, R51, -R43 ;  /* 0x000000332e3c7223 */ /* 0x040fe2000001082b */
[----:B------:R-:W-:Y:S02]  /*15ce0*/  HADD2.F32 R45, -RZ, R49.H0_H0 ;  /* 0x20000031ff2d7230 */ /* 0x000fe40000004100 */
[----:B------:R-:W-:Y:S01]  /*15cf0*/  FFMA.FTZ R55, R46, R55, R50 ;  /* 0x000000372e377223 */ /* 0x000fe20000010032 */
[----:B------:R-:W-:Y:S01]  /*15d00*/  HADD2.F32 R46, -RZ, R47.H0_H0 ;  /* 0x2000002fff2e7230 */ /* 0x000fe20000004100 */
[----:B------:R-:W-:Y:S01]  /*15d10*/  F2FP.SATFINITE.E4M3.F32.PACK_AB_MERGE_C R61, R61, R68, RZ ;  /* 0x000000443d3d723e */ /* 0x000fe200048070ff */
[----:B------:R-:W-:Y:S02]  /*15d20*/  HADD2.F32 R43, -RZ, R39.H0_H0 ;  /* 0x20000027ff2b7230 */ /* 0x000fe40000004100 */
[C---:B------:R-:W-:Y:S01]  /*15d30*/  FMUL.FTZ R52, R45.reuse, R48 ;  /* 0x000000302d347220 */ /* 0x040fe20000410000 */
[----:B------:R-:W-:Y:S02]  /*15d40*/  HADD2.F32 R50, -RZ, R57.H1_H1 ;  /* 0x30000039ff327230 */ /* 0x000fe40000004100 */
[----:B------:R-:W-:Y:S01]  /*15d50*/  FMUL.FTZ R54, R45, R46 ;  /* 0x0000002e2d367220 */ /* 0x000fe20000410000 */
[----:B------:R-:W-:-:S02]  /*15d60*/  HADD2.F32 R49, -RZ, R49.H1_H1 ;  /* 0x30000031ff317230 */ /* 0x000fc40000004100 */
[----:B------:R-:W-:Y:S01]  /*15d70*/  FFMA.FTZ R52, R43, R46, -R52 ;  /* 0x0000002e2b347223 */ /* 0x000fe20000010834 */
[----:B------:R-:W-:Y:S01]  /*15d80*/  HADD2.F32 R46, -RZ, R47.H1_H1 ;  /* 0x3000002fff2e7230 */ /* 0x000fe20000004100 */
[----:B------:R-:W-:Y:S01]  /*15d90*/  F2FP.F16.E4M3.UNPACK_B R47, R28.H1 ;  /* 0x0000001cff2f723e */ /* 0x000fe200030006ff */
[----:B------:R-:W-:Y:S02]  /*15da0*/  HADD2.F32 R39, -RZ, R39.H1_H1 ;  /* 0x30000027ff277230 */ /* 0x000fe40000004100 */
[----:B------:R-:W-:Y:S01]  /*15db0*/  FMUL.FTZ R56, R49, R50 ;  /* 0x0000003231387220 */ /* 0x000fe20000410000 */
        /* <DEDUP_REMOVED lines=19> */
[----:B------:R-:W-:Y:S02]  /*15ef0*/  HADD2.F32 R39, -RZ, R20.H0_H0 ;  /* 0x20000014ff277230 */ /* 0x000fe40000004100 */
[C---:B------:R-:W-:Y:S01]  /*15f00*/  FMUL.FTZ R43, R42.reuse, R47 ;  /* 0x0000002f2a2b7220 */ /* 0x040fe20000410000 */
[-C--:B------:R-:W-:Y:S01]  /*15f10*/  FMUL.FTZ R46, R42, R45.reuse ;  /* 0x0000002d2a2e7220 */ /* 0x080fe20000410000 */
[----:B------:R-:W-:Y:S01]  /*15f20*/  F2FP.F16.E4M3.UNPACK_B R42, R28 ;  /* 0x0000001cff2a723e */ /* 0x000fe200020006ff */
[--C-:B------:R-:W-:Y:S02]  /*15f30*/  HADD2.F32 R28, -RZ, R30.reuse.H0_H0 ;  /* 0x2000001eff1c7230 */ /* 0x100fe40000004100 */
[C---:B------:R-:W-:Y:S01]  /*15f40*/  FFMA.FTZ R57, R38.reuse, R45, -R43 ;  /* 0x0000002d26397223 */ /* 0x040fe2000001082b */
[----:B------:R-:W-:Y:S01]  /*15f50*/  FFMA.FTZ R59, R38, R47, R46 ;  /* 0x0000002f263b7223 */ /* 0x000fe2000001002e */
[----:B------:R-:W-:Y:S01]  /*15f60*/  HADD2.F32 R30, -RZ, R30.H1_H1 ;  /* 0x3000001eff1e7230 */ /* 0x000fe20000004100 */
[----:B------:R-:W-:Y:S01]  /*15f70*/  F2FP.SATFINITE.E4M3.F32.PACK_AB_MERGE_C R55, R55, R58, RZ ;  /* 0x0000003a3737723e */ /* 0x000fe200048070ff */
[--C-:B------:R-:W-:Y:S01]  /*15f80*/  HADD2.F32 R43, -RZ, R42.reuse.H0_H0 ;  /* 0x2000002aff2b7230 */ /* 0x100fe20000004100 */
[----:B------:R-:W-:Y:S01]  /*15f90*/  F2FP.SATFINITE.E4M3.F32.PACK_AB_MERGE_C R50, R57, R50, RZ ;  /* 0x000000323932723e */ /* 0x000fe200048070ff */
[----:B------:R-:W-:Y:S01]  /*15fa0*/  HADD2.F32 R42, -RZ, R42.H1_H1 ;  /* 0x3000002aff2a7230 */ /* 0x000fe20000004100 */
[----:B------:R-:W-:Y:S01]  /*15fb0*/  F2FP.SATFINITE.E4M3.F32.PACK_AB_MERGE_C R56, R59, R56, RZ ;  /* 0x000000383b38723e */ /* 0x000fe200048070ff */
[----:B------:R-:W-:-:S02]  /*15fc0*/  HADD2.F32 R38, -RZ, R20.H1_H1 ;  /* 0x30000014ff267230 */ /* 0x000fc40000004100 */
[C---:B------:R-:W-:Y:S01]  /*15fd0*/  FMUL.FTZ R45, R28.reuse, R43 ;  /* 0x0000002b1c2d7220 */ /* 0x040fe20000410000 */
[--C-:B------:R-:W-:Y:S02]  /*15fe0*/  HADD2.F32 R20, -RZ, R21.reuse.H0_H0 ;  /* 0x20000015ff147230 */ /* 0x100fe40000004100 */
[-C--:B------:R-:W-:Y:S01]  /*15ff0*/  FMUL.FTZ R28, R28, R39.reuse ;  /* 0x000000271c1c7220 */ /* 0x080fe20000410000 */
[----:B------:R-:W-:Y:S02]  /*16000*/  HADD2.F32 R21, -RZ, R21.H1_H1 ;  /* 0x30000015ff157230 */ /* 0x000fe40000004100 */
[C---:B------:R-:W-:Y:S01]  /*16010*/  FMUL.FTZ R46, R30.reuse, R42 ;  /* 0x0000002a1e2e7220 */ /* 0x040fe20000410000 */
[-C--:B------:R-:W-:Y:S01]  /*16020*/  FMUL.FTZ R47, R30, R38.reuse ;  /* 0x000000261e2f7220 */ /* 0x080fe20000410000 */
[C---:B------:R-:W-:Y:S01]  /*16030*/  FFMA.FTZ R30, R20.reuse, R39, -R45 ;  /* 0x00000027141e7223 */ /* 0x040fe2000001082d */
[----:B------:R-:W-:Y:S01]  /*16040*/  FFMA.FTZ R20, R20, R43, R28 ;  /* 0x0000002b14147223 */ /* 0x000fe2000001001c */
[C---:B------:R-:W-:Y:S01]  /*16050*/  FFMA.FTZ R39, R21.reuse, R38, -R46 ;  /* 0x0000002615277223 */ /* 0x040fe2000001082e */
[----:B------:R-:W-:Y:S01]  /*16060*/  FFMA.FTZ R47, R21, R42, R47 ;  /* 0x0000002a152f7223 */ /* 0x000fe2000001002f */
[----:B------:R-:W-:-:S02]  /*16070*/  F2FP.SATFINITE.E4M3.F32.PACK_AB_MERGE_C R28, R60, R53, RZ ;  /* 0x000000353c1c723e */ /* 0x000fc400048070ff */
[----:B------:R-:W-:Y:S02]  /*16080*/  F2FP.SATFINITE.E4M3.F32.PACK_AB_MERGE_C R31, R64, R37, R61 ;  /* 0x00000025401f723e */ /* 0x000fe4000480703d */
[----:B------:R-:W-:Y:S02]  /*16090*/  F2FP.SATFINITE.E4M3.F32.PACK_AB_MERGE_C R33, R34, R33, R35 ;  /* 0x000000212221723e */ /* 0x000fe40004807023 */
[----:B------:R-:W-:Y:S02]  /*160a0*/  F2FP.SATFINITE.E4M3.F32.PACK_AB_MERGE_C R28, R49, R52, R28 ;  /* 0x00000034311c723e */ /* 0x000fe4000480701c */
[----:B------:R-:W-:Y:S02]  /*160b0*/  F2FP.SATFINITE.E4M3.F32.PACK_AB_MERGE_C R30, R39, R30, R50 ;  /* 0x0000001e271e723e */ /* 0x000fe40004807032 */
[----:B------:R-:W-:Y:S02]  /*160c0*/  F2FP.SATFINITE.E4M3.F32.PACK_AB_MERGE_C R35, R66, R41, R62 ;  /* 0x000000294223723e */ /* 0x000fe4000480703e */
[----:B------:R-:W-:Y:S01]  /*160d0*/  F2FP.SATFINITE.E4M3.F32.PACK_AB_MERGE_C R32, R51, R54, R55 ;  /* 0x000000363320723e */ /* 0x000fe20004807037 */
[----:B------:R3:W-:Y:S01]  /*160e0*/  STS.128 [R65+0x1e200], R28 ;  /* 0x01e2001c41007388 */ /* 0x0007e20000000c00 */
[----:B------:R-:W-:-:S05]  /*160f0*/  F2FP.SATFINITE.E4M3.F32.PACK_AB_MERGE_C R34, R47, R20, R56 ;  /* 0x000000142f22723e */ /* 0x000fca0004807038 */
[----:B------:R3:W-:Y:S02]  /*16100*/  STS.128 [R0+0x1e200], R32 ;  /* 0x01e2002000007388 */ /* 0x0007e40000000c00 */
.L_x_3609:
[----:B------:R-:W-:Y:S05]  /*16110*/  BSYNC B1 ;  /* 0x0000000000017941 */ /* 0x000fea0003800000 */
.L_x_3608:
[----:B------:R-:W-:Y:S04]  /*16120*/  BSSY B1, `(.L_x_3610) ;  /* 0x0000105000017945 */ /* 0x000fe80003800000 */
[----:B------:R-:W-:Y:S05]  /*16130*/  @P1 BRA `(.L_x_3611) ;  /* 0x00000010000c1947 */ /* 0x000fea0003800000 */
[----:B------:R-:W4:Y:S01]  /*16140*/  LDL R61, [R1+0xcc] ;  /* 0x0000cc00013d7983 */ /* 0x000f220000100800 */
[----:B------:R-:W-:Y:S02]  /*16150*/  IADD3 R20, R22, R223, RZ ;  /* 0x000000df16147210 */ /* 0x000fe40007ffe0ff */
[----:B---3-5:R-:W-:Y:S02]  /*16160*/  SHF.R.U32.HI R0, RZ, 0x8, R12 ;  /* 0x00000008ff007819 */ /* 0x028fe4000001160c */
[----:B-1----:R-:W-:Y:S02]  /*16170*/  SHF.R.S32.HI R21, RZ, 0x1f, R20 ;  /* 0x0000001fff157819 */ /* 0x002fe40000011414 */
[----:B------:R-:W-:Y:S02]  /*16180*/  SHF.R.U32.HI R32, RZ, 0x8, R15 ;  /* 0x00000008ff207819 */ /* 0x000fe4000001160f */
[----:B------:R-:W-:Y:S02]  /*16190*/  LEA.HI R20, R21, R20, RZ, 0x4 ;  /* 0x0000001415147211 */ /* 0x000fe400078f20ff */
[----:B------:R-:W-:-:S02]  /*161a0*/  LOP3.LUT R21, R12, 0xff, RZ, 0xc0, !PT ;  /* 0x000000ff0c157812 */ /* 0x000fc400078ec0ff */
[----:B------:R-:W-:Y:S02]  /*161b0*/  SHF.R.S32.HI R30, RZ, 0x4, R20 ;  /* 0x00000004ff1e7819 */ /* 0x000fe40000011414 */
[----:B------:R-:W-:Y:S02]  /*161c0*/  LOP3.LUT R20, R0, 0xff, RZ, 0xc0, !PT ;  /* 0x000000ff00147812 */ /* 0x000fe400078ec0ff */
[----:B------:R-:W-:Y:S02]  /*161d0*/  LEA.HI R0, R3, R30, RZ, 0x1c ;  /* 0x0000001e03007211 */ /* 0x000fe400078fe0ff */
[----:B0-----:R-:W-:Y:S02]  /*161e0*/  PRMT R37, R20, 0x7604, R21 ;  /* 0x0000760414257816 */ /* 0x001fe40000000015 */
[----:B------:R-:W-:Y:S02]  /*161f0*/  SHF.R.S32.HI R21, RZ, 0x1f, R0 ;  /* 0x0000001fff157819 */ /* 0x000fe40000011400 */
[----:B------:R-:W-:-:S02]  /*16200*/  LOP3.LUT R31, R15, 0xff, RZ, 0xc0, !PT ;  /* 0x000000ff0f1f7812 */ /* 0x000fc400078ec0ff */
[----:B------:R-:W-:Y:S01]  /*16210*/  LEA.HI R20, R21, R0, RZ, 0x2 ;  /* 0x0000000015147211 */ /* 0x000fe200078f10ff */
[----:B------:R-:W-:Y:S01]  /*16220*/  IMAD.SHL.U32 R0, R0, 0x10, RZ ;  /* 0x0000001000007824 */ /* 0x000fe200078e00ff */
[----:B------:R-:W-:Y:S02]  /*16230*/  SHF.R.U32.HI R30, RZ, 0x8, R4 ;  /* 0x00000008ff1e7819 */ /* 0x000fe40000011604 */
[----:B------:R-:W-:Y:S01]  /*16240*/  SHF.R.U32.HI R28, RZ, 0x8, R13 ;  /* 0x00000008ff1c7819 */ /* 0x000fe2000001160d */
[----:B------:R-:W-:Y:S01]  /*16250*/  IMAD.SHL.U32 R20, R20, 0x800, RZ ;  /* 0x0000080014147824 */ /* 0x000fe200078e00ff */
[----:B------:R-:W-:Y:S02]  /*16260*/  LOP3.LUT R21, R227, 0x30, R0, 0xf8, !PT ;  /* 0x00000030e3157812 */ /* 0x000fe400078ef800 */
[----:B------:R-:W-:Y:S02]  /*16270*/  LOP3.LUT R0, R32, 0xff, RZ, 0xc0, !PT ;  /* 0x000000ff20007812 */ /* 0x000fe400078ec0ff */
[----:B------:R-:W-:-:S02]  /*16280*/  LOP3.LUT R33, R4, 0xff, RZ, 0xc0, !PT ;  /* 0x000000ff04217812 */ /* 0x000fc400078ec0ff */
[----:B------:R-:W-:Y:S02]  /*16290*/  LOP3.LUT R30, R30, 0xff, RZ, 0xc0, !PT ;  /* 0x000000ff1e1e7812 */ /* 0x000fe400078ec0ff */
[----:B------:R-:W-:Y:S02]  /*162a0*/  PRMT R41, R0, 0x7604, R31 ;  /* 0x0000760400297816 */ /* 0x000fe4000000001f */
[----:B------:R-:W-:Y:S02]  /*162b0*/  LOP3.LUT R21, R21, R228, RZ, 0x3c, !PT ;  /* 0x000000e415157212 */ /* 0x000fe400078e3cff */
[----:B------:R-:W-:Y:S02]  /*162c0*/  LOP3.LUT R20, R20, 0xffffe000, RZ, 0xc0, !PT ;  /* 0xffffe00014147812 */ /* 0x000fe400078ec0ff */
[----:B------:R-:W-:Y:S02]  /*162d0*/  SHF.R.U32.HI R0, RZ, 0x8, R5 ;  /* 0x00000008ff007819 */ /* 0x000fe40000011605 */
[----:B------:R-:W-:-:S02]  /*162e0*/  LOP3.LUT R29, R13, 0xff, RZ, 0xc0, !PT ;  /* 0x000000ff0d1d7812 */ /* 0x000fc400078ec0ff */
[----:B------:R-:W-:Y:S02]  /*162f0*/  LOP3.LUT R28, R28, 0xff, RZ, 0xc0, !PT ;  /* 0x000000ff1c1c7812 */ /* 0x000fe400078ec0ff */
[----:B------:R-:W-:Y:S02]  /*16300*/  PRMT R43, R30, 0x7604, R33 ;  /* 0x000076041e2b7816 */ /* 0x000fe40000000021 */
[----:B------:R-:W-:Y:S02]  /*16310*/  IADD3 R21, R21, R229, R20 ;  /* 0x000000e515157210 */ /* 0x000fe40007ffe014 */
[----:B------:R-:W-:Y:S02]  /*16320*/  LOP3.LUT R33, R5, 0xff, RZ, 0xc0, !PT ;  /* 0x000000ff05217812 */ /* 0x000fe400078ec0ff */
[----:B------:R-:W-:Y:S02]  /*16330*/  SHF.R.U32.HI R32, RZ, 0x8, R7 ;  /* 0x00000008ff207819 */ /* 0x000fe40000011607 */
[----:B------:R-:W-:-:S02]  /*16340*/  LOP3.LUT R0, R0, 0xff, RZ, 0xc0, !PT ;  /* 0x000000ff00007812 */ /* 0x000fc400078ec0ff */
[----:B------:R-:W-:Y:S02]  /*16350*/  SHF.R.U32.HI R20, RZ, 0x8, R6 ;  /* 0x00000008ff147819 */ /* 0x000fe40000011606 */
[----:B------:R-:W-:Y:S02]  /*16360*/  PRMT R36, R28, 0x7604, R29 ;  /* 0x000076041c247816 */ /* 0x000fe4000000001d */
[----:B------:R-:W-:Y:S02]  /*16370*/  SHF.R.U32.HI R28, RZ, 0x8, R14 ;  /* 0x00000008ff1c7819 */ /* 0x000fe4000001160e */
[----:B------:R-:W-:Y:S02]  /*16380*/  LOP3.LUT R35, R6, 0xff, RZ, 0xc0, !PT ;  /* 0x000000ff06237812 */ /* 0x000fe400078ec0ff */
[----:B------:R-:W-:Y:S02]  /*16390*/  LOP3.LUT R32, R32, 0xff, RZ, 0xc0, !PT ;  /* 0x000000ff20207812 */ /* 0x000fe400078ec0ff */
[----:B------:R-:W-:Y:S01]  /*163a0*/  PRMT R45, R0, 0x7604, R33 ;  /* 0x00007604002d7816 */ /* 0x000fe20000000021 */
[----:B------:R-:W-:Y:S01]  /*163b0*/  IMAD.IADD R0, R16, 0x1, R21 ;  /* 0x0000000110007824 */ /* 0x000fe200078e0215 */
[----:B------:R-:W-:-:S02]  /*163c0*/  LOP3.LUT R20, R20, 0xff, RZ, 0xc0, !PT ;  /* 0x000000ff14147812 */ /* 0x000fc400078ec0ff */
[----:B------:R-:W-:Y:S02]  /*163d0*/  LOP3.LUT R47, R7, 0xff, RZ, 0xc0, !PT ;  /* 0x000000ff072f7812 */ /* 0x000fe400078ec0ff */
[----:B------:R-:W-:Y:S02]  /*163e0*/  LOP3.LUT R29, R14, 0xff, RZ, 0xc0, !PT ;  /* 0x000000ff0e1d7812 */ /* 0x000fe400078ec0ff */
[----:B------:R-:W-:Y:S02]  /*163f0*/  LOP3.LUT R28, R28, 0xff, RZ, 0xc0, !PT ;  /* 0x000000ff1c1c7812 */ /* 0x000fe400078ec0ff */
[----:B------:R-:W-:Y:S02]  /*16400*/  PRMT R49, R20, 0x7604, R35 ;  /* 0x0000760414317816 */ /* 0x000fe40000000023 */
[----:B------:R-:W-:Y:S02]  /*16410*/  PRMT R51, R32, 0x7604, R47 ;  /* 0x0000760420337816 */ /* 0x000fe4000000002f */
[----:B------:R-:W0:Y:S01]  /*16420*/  LDS.128 R32, [R0+0x1e200] ;  /* 0x01e2000000207984 */ /* 0x000e220000000c00 */
[----:B------:R-:W-:-:S02]  /*16430*/  PRMT R39, R28, 0x7604, R29 ;  /* 0x000076041c277816 */ /* 0x000fc4000000001d */
[----:B------:R-:W-:Y:S02]  /*16440*/  SHF.R.U32.HI R21, RZ, 0x10, R13 ;  /* 0x00000010ff157819 */ /* 0x000fe4000001160d */
[----:B------:R-:W-:Y:S02]  /*16450*/  SHF.R.U32.HI R20, RZ, 0x10, R12 ;  /* 0x00000010ff147819 */ /* 0x000fe4000001160c */
[----:B------:R-:W-:Y:S02]  /*16460*/  LOP3.LUT R21, R21, 0xff, RZ, 0xc0, !PT ;  /* 0x000000ff15157812 */ /* 0x000fe400078ec0ff */
[----:B------:R-:W-:Y:S02]  /*16470*/  LOP3.LUT R20, R20, 0xff, RZ, 0xc0, !PT ;  /* 0x000000ff14147812 */ /* 0x000fe400078ec0ff */
[----:B------:R-:W-:Y:S02]  /*16480*/  PRMT R21, R21, 0x7054, R36 ;  /* 0x0000705415157816 */ /* 0x000fe40000000024 */
[----:B------:R-:W-:-:S02]  /*16490*/  SHF.R.U32.HI R36, RZ, 0x10, R5 ;  /* 0x00000010ff247819 */ /* 0x000fc40000011605 */
        /* <DEDUP_REMOVED lines=8> */
[----:B------:R-:W-:Y:S02]  /*16520*/  PRMT R47, R36, 0x7054, R45 ;  /* 0x00007054242f7816 */ /* 0x000fe4000000002d */
[----:B------:R-:W-:Y:S02]  /*16530*/  PRMT R41, R40, 0x7054, R41 ;  /* 0x0000705428297816 */ /* 0x000fe40000000029 */
[----:B------:R-:W-:Y:S02]  /*16540*/  PRMT R43, R20, 0x7054, R43 ;  /* 0x00007054142b7816 */ /* 0x000fe4000000002b */
[----:B------:R-:W-:-:S02]  /*16550*/  PRMT R39, R38, 0x7054, R39 ;  /* 0x0000705426277816 */ /* 0x000fc40000000027 */
[----:B------:R-:W-:Y:S02]  /*16560*/  LOP3.LUT R47, R47, 0xff000000, R5, 0xf8, !PT ;  /* 0xff0000002f2f7812 */ /* 0x000fe400078ef805 */
[----:B------:R-:W-:Y:S02]  /*16570*/  SHF.R.U32.HI R38, RZ, 0x10, R6 ;  /* 0x00000010ff267819 */ /* 0x000fe40000011606 */
[----:B------:R-:W-:Y:S02]  /*16580*/  LOP3.LUT R21, R21, 0xff000000, R13, 0xf8, !PT ;  /* 0xff00000015157812 */ /* 0x000fe400078ef80d */
[----:B------:R-:W-:Y:S02]  /*16590*/  SHF.R.U32.HI R40, RZ, 0x10, R7 ;  /* 0x00000010ff287819 */ /* 0x000fe40000011607 */
[----:B------:R-:W-:Y:S02]  /*165a0*/  LOP3.LUT R45, R41, 0xff000000, R15, 0xf8, !PT ;  /* 0xff000000292d7812 */ /* 0x000fe400078ef80f */
[----:B------:R-:W-:-:S02]  /*165b0*/  LOP3.LUT R48, R43, 0xff000000, R4, 0xf8, !PT ;  /* 0xff0000002b307812 */ /* 0x000fc400078ef804 */
[----:B------:R-:W-:Y:S02]  /*165c0*/  F2FP.F16.E4M3.UNPACK_B R43, R47 ;  /* 0x0000002fff2b723e */ /* 0x000fe400020006ff */
[----:B0-----:R-:W-:Y:S02]  /*165d0*/  F2FP.F16.E4M3.UNPACK_B R15, R33 ;  /* 0x00000021ff0f723e */ /* 0x001fe400020006ff */
[----:B------:R-:W-:Y:S01]  /*165e0*/  LOP3.LUT R38, R38, 0xff, RZ, 0xc0, !PT ;  /* 0x000000ff26267812 */ /* 0x000fe200078ec0ff */
[----:B------:R-:W-:Y:S01]  /*165f0*/  HADD2.F32 R50, -RZ, R43.H0_H0 ;  /* 0x2000002bff327230 */ /* 0x000fe20000004100 */
[----:B------:R-:W-:Y:S01]  /*16600*/  LOP3.LUT R42, R37, 0xff000000, R12, 0xf8, !PT ;  /* 0xff000000252a7812 */ /* 0x000fe200078ef80c */
[--C-:B------:R-:W-:Y:S01]  /*16610*/  HADD2.F32 R5, -RZ, R15.reuse.H0_H0 ;  /* 0x2000000fff057230 */ /* 0x100fe20000004100 */
[----:B------:R-:W-:Y:S01]  /*16620*/  F2FP.F16.E4M3.UNPACK_B R20, R21 ;  /* 0x00000015ff14723e */ /* 0x000fe200020006ff */
[----:B------:R-:W-:Y:S01]  /*16630*/  HADD2.F32 R15, -RZ, R15.H1_H1 ;  /* 0x3000000fff0f7230 */ /* 0x000fe20000004100 */
[----:B------:R-:W-:-:S02]  /*16640*/  LOP3.LUT R40, R40, 0xff, RZ, 0xc0, !PT ;  /* 0x000000ff28287812 */ /* 0x000fc400078ec0ff */
[----:B------:R-:W-:Y:S01]  /*16650*/  LOP3.LUT R12, R39, 0xff000000, R14, 0xf8, !PT ;  /* 0xff000000270c7812 */ /* 0x000fe200078ef80e */
[----:B------:R-:W-:Y:S01]  /*16660*/  HADD2.F32 R46, -RZ, R20.H0_H0 ;  /* 0x20000014ff2e7230 */ /* 0x000fe20000004100 */
[----:B------:R-:W-:Y:S02]  /*16670*/  PRMT R49, R38, 0x7054, R49 ;  /* 0x0000705426317816 */ /* 0x000fe40000000031 */
[----:B------:R-:W-:Y:S02]  /*16680*/  PRMT R51, R40, 0x7054, R51 ;  /* 0x0000705428337816 */ /* 0x000fe40000000033 */
[-C--:B------:R-:W-:Y:S01]  /*16690*/  F2FP.F16.E4M3.UNPACK_B R39, R35.reuse ;  /* 0x00000023ff27723e */ /* 0x080fe200020006ff */
[----:B------:R-:W-:Y:S01]  /*166a0*/  FMUL.FTZ R41, R5, R46 ;  /* 0x0000002e05297220 */ /* 0x000fe20000410000 */
[----:B------:R-:W-:Y:S02]  /*166b0*/  F2FP.F16.E4M3.UNPACK_B R40, R35.H1 ;  /* 0x00000023ff28723e */ /* 0x000fe400030006ff */
[----:B------:R-:W-:-:S02]  /*166c0*/  F2FP.F16.E4M3.UNPACK_B R35, R32.H1 ;  /* 0x00000020ff23723e */ /* 0x000fc400030006ff */
[----:B------:R-:W-:Y:S02]  /*166d0*/  F2FP.F16.E4M3.UNPACK_B R47, R47.H1 ;  /* 0x0000002fff2f723e */ /* 0x000fe400030006ff */
[----:B------:R-:W-:Y:S02]  /*166e0*/  LOP3.LUT R6, R49, 0xff000000, R6, 0xf8, !PT ;  /* 0xff00000031067812 */ /* 0x000fe400078ef806 */
[----:B------:R-:W-:Y:S01]  /*166f0*/  LOP3.LUT R51, R51, 0xff000000, R7, 0xf8, !PT ;  /* 0xff00000033337812 */ /* 0x000fe200078ef807 */
[----:B------:R-:W-:Y:S01]  /*16700*/  HADD2.F32 R49, -RZ, R47.H0_H0 ;  /* 0x2000002fff317230 */ /* 0x000fe20000004100 */
[-C--:B------:R-:W-:Y:S02]  /*16710*/  F2FP.F16.E4M3.UNPACK_B R7, R34.reuse ;  /* 0x00000022ff07723e */ /* 0x080fe400020006ff */
[----:B------:R-:W-:Y:S01]  /*16720*/  F2FP.F16.E4M3.UNPACK_B R34, R34.H1 ;  /* 0x00000022ff22723e */ /* 0x000fe200030006ff */
[----:B----4-:R-:W0:Y:S02]  /*16730*/  LDS.128 R28, [R61+0x1e200] ;  /* 0x01e200003d1c7984 */ /* 0x010e240000000c00 */
[----:B0-----:R-:W-:-:S02]  /*16740*/  F2FP.F16.E4M3.UNPACK_B R14, R29 ;  /* 0x0000001dff0e723e */ /* 0x001fc400020006ff */
[----:B------:R-:W-:Y:S02]  /*16750*/  F2FP.F16.E4M3.UNPACK_B R36, R29.H1 ;  /* 0x0000001dff24723e */ /* 0x000fe400030006ff */
[-C--:B------:R-:W-:Y:S01]  /*16760*/  F2FP.F16.E4M3.UNPACK_B R37, R31.reuse ;  /* 0x0000001fff25723e */ /* 0x080fe200020006ff */
[----:B------:R-:W-:Y:S01]  /*16770*/  HADD2.F32 R13, -RZ, R14.H0_H0 ;  /* 0x2000000eff0d7230 */ /* 0x000fe20000004100 */
[----:B------:R-:W-:Y:S02]  /*16780*/  F2FP.F16.E4M3.UNPACK_B R38, R31.H1 ;  /* 0x0000001fff26723e */ /* 0x000fe400030006ff */
[-C--:B------:R-:W-:Y:S02]  /*16790*/  F2FP.F16.E4M3.UNPACK_B R29, R28.reuse ;  /* 0x0000001cff1d723e */ /* 0x080fe400020006ff */
[----:B------:R-:W-:Y:S02]  /*167a0*/  F2FP.F16.E4M3.UNPACK_B R31, R28.H1 ;  /* 0x0000001cff1f723e */ /* 0x000fe400030006ff */
[----:B------:R-:W-:-:S02]  /*167b0*/  F2FP.F16.E4M3.UNPACK_B R28, R33.H1 ;  /* 0x00000021ff1c723e */ /* 0x000fc400030006ff */
[----:B------:R-:W-:Y:S01]  /*167c0*/  F2FP.F16.E4M3.UNPACK_B R33, R32 ;  /* 0x00000020ff21723e */ /* 0x000fe200020006ff */
[----:B------:R-:W-:Y:S01]  /*167d0*/  FMUL.FTZ R32, R5, R50 ;  /* 0x0000003205207220 */ /* 0x000fe20000410000 */
[-C--:B------:R-:W-:Y:S02]  /*167e0*/  F2FP.F16.E4M3.UNPACK_B R4, R30.reuse ;  /* 0x0000001eff04723e */ /* 0x080fe400020006ff */
[----:B------:R-:W-:Y:S01]  /*167f0*/  F2FP.F16.E4M3.UNPACK_B R30, R30.H1 ;  /* 0x0000001eff1e723e */ /* 0x000fe200030006ff */
[C---:B------:R-:W-:Y:S01]  /*16800*/  FFMA.FTZ R5, R13.reuse, R46, -R32 ;  /* 0x0000002e0d057223 */ /* 0x040fe20000010820 */
[----:B------:R-:W-:Y:S01]  /*16810*/  F2FP.F16.E4M3.UNPACK_B R32, R21.H1 ;  /* 0x00000015ff20723e */ /* 0x000fe200030006ff */
[----:B------:R-:W-:Y:S01]  /*16820*/  FFMA.FTZ R13, R13, R50, R41 ;  /* 0x000000320d0d7223 */ /* 0x000fe20000010029 */
[----:B------:R-:W-:Y:S02]  /*16830*/  HADD2.F32 R41, -RZ, R20.H1_H1 ;  /* 0x30000014ff297230 */ /* 0x000fe40000004100 */
[----:B------:R-:W-:-:S02]  /*16840*/  HADD2.F32 R46, -RZ, R43.H1_H1 ;  /* 0x3000002bff2e7230 */ /* 0x000fc40000004100 */
[----:B------:R-:W-:Y:S02]  /*16850*/  HADD2.F32 R20, -RZ, R14.H1_H1 ;  /* 0x3000000eff147230 */ /* 0x000fe40000004100 */
[----:B------:R-:W-:Y:S02]  /*16860*/  HADD2.F32 R14, -RZ, R28.H0_H0 ;  /* 0x2000001cff0e7230 */ /* 0x000fe40000004100 */
[C---:B------:R-:W-:Y:S01]  /*16870*/  FMUL.FTZ R53, R15.reuse, R46 ;  /* 0x0000002e0f357220 */ /* 0x040fe20000410000 */
[----:B------:R-:W-:Y:S02]  /*16880*/  HADD2.F32 R43, -RZ, R32.H0_H0 ;  /* 0x20000020ff2b7230 */ /* 0x000fe40000004100 */
[----:B------:R-:W-:Y:S01]  /*16890*/  FMUL.FTZ R15, R15, R41 ;  /* 0x000000290f0f7220 */ /* 0x000fe20000410000 */
[----:B------:R-:W-:Y:S02]  /*168a0*/  HADD2.F32 R21, -RZ, R36.H0_H0 ;  /* 0x20000024ff157230 */ /* 0x000fe40000004100 */
[----:B------:R-:W-:Y:S01]  /*168b0*/  FMUL.FTZ R50, R14, R49 ;  /* 0x000000310e327220 */ /* 0x000fe20000410000 */
[----:B------:R-:W-:-:S02]  /*168c0*/  HADD2.F32 R28, -RZ, R28.H1_H1 ;  /* 0x3000001cff1c7230 */ /* 0x000fc40000004100 */
        /* <DEDUP_REMOVED lines=9> */
[----:B------:R-:W-:Y:S01]  /*16960*/  F2FP.F16.E4M3.UNPACK_B R51, R51.H1 ;  /* 0x00000033ff33723e */ /* 0x000fe200030006ff */
[----:B------:R-:W-:-:S02]  /*16970*/  HADD2.F32 R52, -RZ, R50.H0_H0 ;  /* 0x20000032ff347230 */ /* 0x000fc40000004100 */
[C---:B------:R-:W-:Y:S01]  /*16980*/  FMUL.FTZ R53, R28.reuse, R49 ;  /* 0x000000311c357220 */ /* 0x040fe20000410000 */
[----:B------:R-:W-:Y:S02]  /*16990*/  HADD2.F32 R41, -RZ, R39.H0_H0 ;  /* 0x20000027ff297230 */ /* 0x000fe40000004100 */
[----:B------:R-:W-:Y:S01]  /*169a0*/  FMUL.FTZ R28, R28, R43 ;  /* 0x0000002b1c1c7220 */ /* 0x000fe20000410000 */
[----:B------:R-:W-:Y:S01]  /*169b0*/  HADD2.F32 R36, -RZ, R36.H1_H1 ;  /* 0x30000024ff247230 */ /* 0x000fe20000004100 */
[----:B------:R-:W-:Y:S01]  /*169c0*/  F2FP.F16.E4M3.UNPACK_B R45, R45.H1 ;  /* 0x0000002dff2d723e */ /* 0x000fe200030006ff */
[----:B------:R-:W-:Y:S02]  /*169d0*/  HADD2.F32 R47, -RZ, R46.H0_H0 ;  /* 0x2000002eff2f7230 */ /* 0x000fe40000004100 */
[C---:B------:R-:W-:Y:S01]  /*169e0*/  FMUL.FTZ R55, R41.reuse, R52 ;  /* 0x0000003429377220 */ /* 0x040fe20000410000 */
[----:B------:R-:W-:Y:S02]  /*169f0*/  HADD2.F32 R32, -RZ, R37.H0_H0 ;  /* 0x20000025ff207230 */ /* 0x000fe40000004100 */
[C---:B------:R-:W-:Y:S01]  /*16a00*/  FFMA.FTZ R54, R36.reuse, R43, -R53 ;  /* 0x0000002b24367223 */ /* 0x040fe20000010835 */
[----:B------:R-:W-:Y:S01]  /*16a10*/  FFMA.FTZ R56, R36, R49, R28 ;  /* 0x0000003124387223 */ /* 0x000fe2000001001c */
[----:B------:R-:W-:Y:S01]  /*16a20*/  FMUL.FTZ R41, R41, R47 ;  /* 0x0000002f29297220 */ /* 0x000fe20000410000 */
[----:B------:R-:W-:-:S02]  /*16a30*/  HADD2.F32 R50, -RZ, R50.H1_H1 ;  /* 0x30000032ff327230 */ /* 0x000fc40000004100 */
[C---:B------:R-:W-:Y:S01]  /*16a40*/  FFMA.FTZ R28, R32.reuse, R47, -R55 ;  /* 0x0000002f201c7223 */ /* 0x040fe20000010837 */
[----:B------:R-:W-:Y:S02]  /*16a50*/  HADD2.F32 R39, -RZ, R39.H1_H1 ;  /* 0x30000027ff277230 */ /* 0x000fe40000004100 */
[----:B------:R-:W-:Y:S01]  /*16a60*/  FFMA.FTZ R52, R32, R52, R41 ;  /* 0x0000003420347223 */ /* 0x000fe20000010029 */
[----:B------:R-:W-:Y:S01]  /*16a70*/  HADD2.F32 R43, -RZ, R51.H0_H0 ;  /* 0x20000033ff2b7230 */ /* 0x000fe20000004100 */
[----:B------:R-:W-:Y:S01]  /*16a80*/  F2FP.SATFINITE.E4M3.F32.PACK_AB_MERGE_C R15, R54, R15, RZ ;  /* 0x0000000f360f723e */ /* 0x000fe200048070ff */
[----:B------:R-:W-:Y:S02]  /*16a90*/  HADD2.F32 R36, -RZ, R40.H0_H0 ;  /* 0x20000028ff247230 */ /* 0x000fe40000004100 */
[----:B------:R-:W-:Y:S01]  /*16aa0*/  FMUL.FTZ R58, R39, R50 ;  /* 0x00000032273a7220 */ /* 0x000fe20000410000 */
[----:B------:R-:W-:Y:S01]  /*16ab0*/  HADD2.F32 R46, -RZ, R46.H1_H1 ;  /* 0x3000002eff2e7230 */ /* 0x000fe20000004100 */
[----:B------:R-:W-:Y:S01]  /*16ac0*/  F2FP.SATFINITE.E4M3.F32.PACK_AB_MERGE_C R21, R56, R21, RZ ;  /* 0x000000153815723e */ /* 0x000fe200048070ff */
[----:B------:R-:W-:-:S02]  /*16ad0*/  HADD2.F32 R41, -RZ, R45.H0_H0 ;  /* 0x2000002dff297230 */ /* 0x000fc40000004100 */
[C---:B------:R-:W-:Y:S01]  /*16ae0*/  FMUL.FTZ R47, R36.reuse, R43 ;  /* 0x0000002b242f7220 */ /* 0x040fe20000410000 */
[----:B------:R-:W-:Y:S02]  /*16af0*/  HADD2.F32 R32, -RZ, R38.H0_H0 ;  /* 0x20000026ff207230 */ /* 0x000fe40000004100 */
[----:B------:R-:W-:Y:S01]  /*16b00*/  FMUL.FTZ R39, R39, R46 ;  /* 0x0000002e27277220 */ /* 0x000fe20000410000 */
[----:B------:R-:W-:Y:S02]  /*16b10*/  HADD2.F32 R37, -RZ, R37.H1_H1 ;  /* 0x30000025ff257230 */ /* 0x000fe40000004100 */
[-C--:B------:R-:W-:Y:S01]  /*16b20*/  FMUL.FTZ R36, R36, R41.reuse ;  /* 0x0000002924247220 */ /* 0x080fe20000410000 */
[----:B------:R-:W-:Y:S02]  /*16b30*/  HADD2.F32 R51, -RZ, R51.H1_H1 ;  /* 0x30000033ff337230 */ /* 0x000fe40000004100 */
[C---:B------:R-:W-:Y:S01]  /*16b40*/  FFMA.FTZ R55, R32.reuse, R41, -R47 ;  /* 0x0000002920377223 */ /* 0x040fe2000001082f */
[----:B------:R-:W-:Y:S01]  /*16b50*/  F2FP.F16.E4M3.UNPACK_B R41, R48.H1 ;  /* 0x00000030ff29723e */ /* 0x000fe200030006ff */
[C---:B------:R-:W-:Y:S01]  /*16b60*/  FFMA.FTZ R49, R37.reuse, R46, -R58 ;  /* 0x0000002e25317223 */ /* 0x040fe2000001083a */
[----:B------:R-:W-:Y:S01]  /*16b70*/  FFMA.FTZ R53, R37, R50, R39 ;  /* 0x0000003225357223 */ /* 0x000fe20000010027 */
[----:B------:R-:W-:Y:S01]  /*16b80*/  F2FP.F16.E4M3.UNPACK_B R37, R42.H1 ;  /* 0x0000002aff25723e */ /* 0x000fe200030006ff */
[----:B------:R-:W-:Y:S01]  /*16b90*/  FFMA.FTZ R57, R32, R43, R36 ;  /* 0x0000002b20397223 */ /* 0x000fe20000010024 */
[----:B------:R-:W-:Y:S01]  /*16ba0*/  HADD2.F32 R40, -RZ, R40.H1_H1 ;  /* 0x30000028ff287230 */ /* 0x000fe20000004100 */
[----:B------:R-:W-:Y:S01]  /*16bb0*/  F2FP.F16.E4M3.UNPACK_B R48, R48 ;  /* 0x00000030ff30723e */ /* 0x000fe200020006ff */
[----:B------:R-:W-:Y:S01]  /*16bc0*/  HADD2.F32 R45, -RZ, R45.H1_H1 ;  /* 0x3000002dff2d7230 */ /* 0x000fe20000004100 */
[----:B------:R-:W-:Y:S01]  /*16bd0*/  F2FP.F16.E4M3.UNPACK_B R42, R42 ;  /* 0x0000002aff2a723e */ /* 0x000fe200020006ff */
        /* <DEDUP_REMOVED lines=14> */
[----:B------:R-:W-:Y:S02]  /*16cc0*/  HADD2.F32 R38, -RZ, R41.H1_H1 ;  /* 0x30000029ff267230 */ /* 0x000fe40000004100 */
[----:B------:R-:W-:Y:S01]  /*16cd0*/  FFMA.FTZ R47, R32, R39, -R47 ;  /* 0x00000027202f7223 */ /* 0x000fe2000001082f */
[----:B------:R-:W-:Y:S01]  /*16ce0*/  HADD2.F32 R36, -RZ, R37.H1_H1 ;  /* 0x30000025ff247230 */ /* 0x000fe20000004100 */
[----:B------:R-:W-:Y:S01]  /*16cf0*/  F2FP.SATFINITE.E4M3.F32.PACK_AB_MERGE_C R57, R60, R57, RZ ;  /* 0x000000393c39723e */ /* 0x000fe200048070ff */
[----:B------:R-:W-:Y:S02]  /*16d00*/  HADD2.F32 R31, -RZ, R31.H1_H1 ;  /* 0x3000001fff1f7230 */ /* 0x000fe40000004100 */
[----:B------:R-:W-:Y:S01]  /*16d10*/  FMUL.FTZ R40, R35, R38 ;  /* 0x0000002623287220 */ /* 0x000fe20000410000 */
[----:B------:R-:W-:-:S02]  /*16d20*/  HADD2.F32 R37, -RZ, R48.H0_H0 ;  /* 0x20000030ff257230 */ /* 0x000fc40000004100 */
[-C--:B------:R-:W-:Y:S01]  /*16d30*/  FMUL.FTZ R35, R35, R36.reuse ;  /* 0x0000002423237220 */ /* 0x080fe20000410000 */
[----:B------:R-:W-:Y:S02]  /*16d40*/  HADD2.F32 R32, -RZ, R33.H0_H0 ;  /* 0x20000021ff207230 */ /* 0x000fe40000004100 */
[C---:B------:R-:W-:Y:S01]  /*16d50*/  FFMA.FTZ R40, R31.reuse, R36, -R40 ;  /* 0x000000241f287223 */ /* 0x040fe20000010828 */
[----:B------:R-:W-:Y:S02]  /*16d60*/  HADD2.F32 R48, -RZ, R48.H1_H1 ;  /* 0x30000030ff307230 */ /* 0x000fe40000004100 */
[----:B------:R-:W-:Y:S01]  /*16d70*/  FFMA.FTZ R46, R31, R38, R35 ;  /* 0x000000261f2e7223 */ /* 0x000fe20000010023 */
[----:B------:R-:W-:Y:S02]  /*16d80*/  HADD2.F32 R35, -RZ, R42.H0_H0 ;  /* 0x2000002aff237230 */ /* 0x000fe40000004100 */
        /* <DEDUP_REMOVED lines=9> */
[----:B------:R-:W-:Y:S01]  /*16e20*/  F2FP.F16.E4M3.UNPACK_B R35, R6.H1 ;  /* 0x00000006ff23723e */ /* 0x000fe200030006ff */
[C---:B------:R-:W-:Y:S01]  /*16e30*/  FMUL.FTZ R36, R33.reuse, R48 ;  /* 0x0000003021247220 */ /* 0x040fe20000410000 */
[----:B------:R-:W-:Y:S01]  /*16e40*/  F2FP.F16.E4M3.UNPACK_B R32, R12.H1 ;  /* 0x0000000cff20723e */ /* 0x000fe200030006ff */
[----:B------:R-:W-:Y:S01]  /*16e50*/  FMUL.FTZ R33, R33, R42 ;  /* 0x0000002a21217220 */ /* 0x000fe20000410000 */
[----:B------:R-:W-:-:S02]  /*16e60*/  HADD2.F32 R31, -RZ, R34.H0_H0 ;  /* 0x20000022ff1f7230 */ /* 0x000fc40000004100 */
[C---:B------:R-:W-:Y:S01]  /*16e70*/  FFMA.FTZ R42, R29.reuse, R42, -R36 ;  /* 0x0000002a1d2a7223 */ /* 0x040fe20000010824 */
[--C-:B------:R-:W-:Y:S02]  /*16e80*/  HADD2.F32 R38, -RZ, R35.reuse.H0_H0 ;  /* 0x20000023ff267230 */ /* 0x100fe40000004100 */
[----:B------:R-:W-:Y:S01]  /*16e90*/  FFMA.FTZ R48, R29, R48, R33 ;  /* 0x000000301d307223 */ /* 0x000fe20000010021 */
[----:B------:R-:W-:Y:S01]  /*16ea0*/  HADD2.F32 R36, -RZ, R32.H0_H0 ;  /* 0x20000020ff247230 */ /* 0x000fe20000004100 */
[----:B------:R-:W-:Y:S01]  /*16eb0*/  F2FP.F16.E4M3.UNPACK_B R12, R12 ;  /* 0x0000000cff0c723e */ /* 0x000fe200020006ff */
[----:B------:R-:W-:Y:S01]  /*16ec0*/  HADD2.F32 R35, -RZ, R35.H1_H1 ;  /* 0x30000023ff237230 */ /* 0x000fe20000004100 */
[----:B------:R-:W-:Y:S01]  /*16ed0*/  F2FP.F16.E4M3.UNPACK_B R6, R6 ;  /* 0x00000006ff06723e */ /* 0x000fe200020006ff */
[----:B------:R-:W-:Y:S02]  /*16ee0*/  HADD2.F32 R34, -RZ, R34.H1_H1 ;  /* 0x30000022ff227230 */ /* 0x000fe40000004100 */
[----:B------:R-:W-:Y:S01]  /*16ef0*/  FMUL.FTZ R50, R31, R36 ;  /* 0x000000241f327220 */ /* 0x000fe20000410000 */
[----:B------:R-:W-:-:S02]  /*16f00*/  HADD2.F32 R33, -RZ, R32.H1_H1 ;  /* 0x30000020ff217230 */ /* 0x000fc40000004100 */
[----:B------:R-:W-:Y:S01]  /*16f10*/  FMUL.FTZ R32, R31, R38 ;  /* 0x000000261f207220 */ /* 0x000fe20000410000 */
[--C-:B------:R-:W-:Y:S02]  /*16f20*/  HADD2.F32 R29, -RZ, R30.reuse.H0_H0 ;  /* 0x2000001eff1d7230 */ /* 0x100fe40000004100 */
[C---:B------:R-:W-:Y:S01]  /*16f30*/  FMUL.FTZ R31, R34.reuse, R35 ;  /* 0x00000023221f7220 */ /* 0x040fe20000410000 */
[----:B------:R-:W-:Y:S02]  /*16f40*/  HADD2.F32 R30, -RZ, R30.H1_H1 ;  /* 0x3000001eff1e7230 */ /* 0x000fe40000004100 */
[-C--:B------:R-:W-:Y:S01]  /*16f50*/  FMUL.FTZ R34, R34, R33.reuse ;  /* 0x0000002122227220 */ /* 0x080fe20000410000 */
[----:B------:R-:W-:Y:S01]  /*16f60*/  F2FP.SATFINITE.E4M3.F32.PACK_AB_MERGE_C R15, R53, R52, R57 ;  /* 0x00000034350f723e */ /* 0x000fe20004807039 */
[C---:B------:R-:W-:Y:S01]  /*16f70*/  FFMA.FTZ R36, R29.reuse, R36, -R32 ;  /* 0x000000241d247223 */ /* 0x040fe20000010820 */
[----:B------:R-:W-:Y:S01]  /*16f80*/  FFMA.FTZ R50, R29, R38, R50 ;  /* 0x000000261d327223 */ /* 0x000fe20000010032 */
[C---:B------:R-:W-:Y:S01]  /*16f90*/  FFMA.FTZ R41, R30.reuse, R33, -R31 ;  /* 0x000000211e297223 */ /* 0x040fe2000001081f */
[----:B------:R-:W-:Y:S01]  /*16fa0*/  FFMA.FTZ R45, R30, R35, R34 ;  /* 0x000000231e2d7223 */ /* 0x000fe20000010022 */
[----:B------:R-:W-:-:S02]  /*16fb0*/  HADD2.F32 R29, -RZ, R12.H0_H0 ;  /* 0x2000000cff1d7230 */ /* 0x000fc40000004100 */
[----:B------:R-:W-:Y:S01]  /*16fc0*/  HADD2.F32 R30, -RZ, R12.H1_H1 ;  /* 0x3000000cff1e7230 */ /* 0x000fe20000004100 */
[----:B------:R-:W-:Y:S01]  /*16fd0*/  F2FP.SATFINITE.E4M3.F32.PACK_AB_MERGE_C R36, R41, R36, RZ ;  /* 0x000000242924723e */ /* 0x000fe200048070ff */
[--C-:B------:R-:W-:Y:S01]  /*16fe0*/  HADD2.F32 R31, -RZ, R6.reuse.H0_H0 ;  /* 0x20000006ff1f7230 */ /* 0x100fe20000004100 */
[----:B------:R-:W-:Y:S01]  /*16ff0*/  F2FP.SATFINITE.E4M3.F32.PACK_AB_MERGE_C R45, R45, R50, RZ ;  /* 0x000000322d2d723e */ /* 0x000fe200048070ff */
[--C-:B------:R-:W-:Y:S02]  /*17000*/  HADD2.F32 R12, -RZ, R7.reuse.H0_H0 ;  /* 0x20000007ff0c7230 */ /* 0x100fe40000004100 */
[----:B------:R-:W-:Y:S02]  /*17010*/  HADD2.F32 R32, -RZ, R6.H1_H1 ;  /* 0x30000006ff207230 */ /* 0x000fe40000004100 */
[----:B------:R-:W-:Y:S02]  /*17020*/  HADD2.F32 R7, -RZ, R7.H1_H1 ;  /* 0x30000007ff077230 */ /* 0x000fe40000004100 */
[----:B------:R-:W-:Y:S01]  /*17030*/  FMUL.FTZ R33, R12, R31 ;  /* 0x0000001f0c217220 */ /* 0x000fe20000410000 */
[----:B------:R-:W-:-:S02]  /*17040*/  HADD2.F32 R6, -RZ, R4.H0_H0 ;  /* 0x20000004ff067230 */ /* 0x000fc40000004100 */
        /* <DEDUP_REMOVED lines=18> */
.L_x_3611:
[----:B------:R-:W-:Y:S05]  /*17170*/  BSYNC B1 ;  /* 0x0000000000017941 */ /* 0x000fea0003800000 */
.L_x_3610:
[----:B------:R-:W-:Y:S05]  /*17180*/  @P2 BRA `(.L_x_3592) ;  /* 0x0000000c00ec2947 */ /* 0x000fea0003800000 */
[----:B------:R-:W2:Y:S01]  /*17190*/  LDL R53, [R1+0xc8] ;  /* 0x0000c80001357983 */ /* 0x000ea20000100800 */
[----:B---34-:R-:W-:Y:S01]  /*171a0*/  IMAD.IADD R0, R22, 0x1, R222 ;  /* 0x0000000116007824 */ /* 0x018fe200078e02de */
[----:B-----5:R-:W-:Y:S02]  /*171b0*/  SHF.R.U32.HI R4, RZ, 0x8, R24 ;  /* 0x00000008ff047819 */ /* 0x020fe40000011618 */
[----:B------:R-:W-:Y:S02]  /*171c0*/  SHF.R.U32.HI R12, RZ, 0x8, R26 ;  /* 0x00000008ff0c7819 */ /* 0x000fe4000001161a */
[----:B------:R-:W-:Y:S02]  /*171d0*/  SHF.R.S32.HI R5, RZ, 0x1f, R0 ;  /* 0x0000001fff057819 */ /* 0x000fe40000011400 */
[----:B------:R-:W-:Y:S02]  /*171e0*/  LOP3.LUT R13, R12, 0xff, RZ, 0xc0, !PT ;  /* 0x000000ff0c0d7812 */ /* 0x000fe400078ec0ff */
[----:B------:R-:W-:-:S02]  /*171f0*/  LEA.HI R5, R5, R0, RZ, 0x4 ;  /* 0x0000000005057211 */ /* 0x000fc400078f20ff */
[----:B------:R-:W-:Y:S02]  /*17200*/  LOP3.LUT R0, R24, 0xff, RZ, 0xc0, !PT ;  /* 0x000000ff18007812 */ /* 0x000fe400078ec0ff */
[----:B------:R-:W-:Y:S02]  /*17210*/  SHF.R.S32.HI R6, RZ, 0x4, R5 ;  /* 0x00000004ff067819 */ /* 0x000fe40000011405 */
[----:B------:R-:W-:Y:S02]  /*17220*/  LOP3.LUT R5, R4, 0xff, RZ, 0xc0, !PT ;  /* 0x000000ff04057812 */ /* 0x000fe400078ec0ff */
[----:B------:R-:W-:Y:S02]  /*17230*/  LEA.HI R3, R3, R6, RZ, 0x1c ;  /* 0x0000000603037211 */ /* 0x000fe400078fe0ff */
[----:B------:R-:W-:Y:S02]  /*17240*/  LOP3.LUT R4, R26, 0xff, RZ, 0xc0, !PT ;  /* 0x000000ff1a047812 */ /* 0x000fe400078ec0ff */
[----:B-1----:R-:W-:-:S02]  /*17250*/  PRMT R21, R5, 0x7604, R0 ;  /* 0x0000760405157816 */ /* 0x002fc40000000000 */
[----:B------:R-:W-:Y:S02]  /*17260*/  SHF.R.S32.HI R0, RZ, 0x1f, R3 ;  /* 0x0000001fff007819 */ /* 0x000fe40000011403 */
[----:B------:R-:W-:Y:S02]  /*17270*/  PRMT R29, R13, 0x7604, R4 ;  /* 0x000076040d1d7816 */ /* 0x000fe40000000004 */
[----:B------:R-:W-:Y:S01]  /*17280*/  LEA.HI R4, R0, R3, RZ, 0x2 ;  /* 0x0000000300047211 */ /* 0x000fe200078f10ff */
[----:B------:R-:W-:Y:S01]  /*17290*/  IMAD.SHL.U32 R0, R3, 0x10, RZ ;  /* 0x0000001003007824 */ /* 0x000fe200078e00ff */
[----:B------:R-:W-:Y:S02]  /*172a0*/  SHF.R.U32.HI R7, RZ, 0x8, R25 ;  /* 0x00000008ff077819 */ /* 0x000fe40000011619 */
[----:B------:R-:W-:Y:S01]  /*172b0*/  LOP3.LUT R6, R25, 0xff, RZ, 0xc0, !PT ;  /* 0x000000ff19067812 */ /* 0x000fe200078ec0ff */
[----:B------:R-:W-:Y:S01]  /*172c0*/  IMAD.SHL.U32 R4, R4, 0x800, RZ ;  /* 0x0000080004047824 */ /* 0x000fe200078e00ff */
[----:B------:R-:W-:-:S02]  /*172d0*/  LOP3.LUT R3, R227, 0x30, R0, 0xf8, !PT ;  /* 0x00000030e3037812 */ /* 0x000fc400078ef800 */
[----:B------:R-:W-:Y:S02]  /*172e0*/  LOP3.LUT R7, R7, 0xff, RZ, 0xc0, !PT ;  /* 0x000000ff07077812 */ /* 0x000fe400078ec0ff */
[----:B------:R-:W-:Y:S02]  /*172f0*/  SHF.R.U32.HI R12, RZ, 0x8, R8 ;  /* 0x00000008ff0c7819 */ /* 0x000fe40000011608 */
[----:B------:R-:W-:Y:S02]  /*17300*/  LOP3.LUT R3, R3, R228, RZ, 0x3c, !PT ;  /* 0x000000e403037212 */ /* 0x000fe400078e3cff */
[----:B------:R-:W-:Y:S02]  /*17310*/  LOP3.LUT R0, R4, 0xffffe000, RZ, 0xc0, !PT ;  /* 0xffffe00004007812 */ /* 0x000fe400078ec0ff */
[----:B------:R-:W-:Y:S02]  /*17320*/  PRMT R20, R7, 0x7604, R6 ;  /* 0x0000760407147816 */ /* 0x000fe40000000006 */
[----:B------:R-:W-:-:S02]  /*17330*/  SHF.R.U32.HI R6, RZ, 0x8, R27 ;  /* 0x00000008ff067819 */ /* 0x000fc4000001161b */
[----:B------:R-:W-:Y:S02]  /*17340*/  LOP3.LUT R7, R8, 0xff, RZ, 0xc0, !PT ;  /* 0x000000ff08077812 */ /* 0x000fe400078ec0ff */
[----:B------:R-:W-:Y:S02]  /*17350*/  LOP3.LUT R12, R12, 0xff, RZ, 0xc0, !PT ;  /* 0x000000ff0c0c7812 */ /* 0x000fe400078ec0ff */
[----:B------:R-:W-:Y:S02]  /*17360*/  IADD3 R3, R3, R229, R0 ;  /* 0x000000e503037210 */ /* 0x000fe40007ffe000 */
[----:B------:R-:W-:Y:S02]  /*17370*/  LOP3.LUT R5, R27, 0xff, RZ, 0xc0, !PT ;  /* 0x000000ff1b057812 */ /* 0x000fe400078ec0ff */
[----:B------:R-:W-:Y:S02]  /*17380*/  LOP3.LUT R6, R6, 0xff, RZ, 0xc0, !PT ;  /* 0x000000ff06067812 */ /* 0x000fe400078ec0ff */
[----:B------:R-:W-:-:S02]  /*17390*/  PRMT R35, R12, 0x7604, R7 ;  /* 0x000076040c237816 */ /* 0x000fc40000000007 */
[----:B------:R-:W-:Y:S02]  /*173a0*/  SHF.R.U32.HI R12, RZ, 0x8, R9 ;  /* 0x00000008ff0c7819 */ /* 0x000fe40000011609 */
[----:B------:R-:W-:Y:S02]  /*173b0*/  IADD3 R0, R16, R3, RZ ;  /* 0x0000000310007210 */ /* 0x000fe40007ffe0ff */
[----:B------:R-:W-:Y:S02]  /*173c0*/  PRMT R28, R6, 0x7604, R5 ;  /* 0x00007604061c7816 */ /* 0x000fe40000000005 */
[----:B------:R-:W-:Y:S02]  /*173d0*/  LOP3.LUT R3, R12, 0xff, RZ, 0xc0, !PT ;  /* 0x000000ff0c037812 */ /* 0x000fe400078ec0ff */
[----:B------:R-:W1:Y:S01]  /*173e0*/  LDS.128 R12, [R0+0x1e200] ;  /* 0x01e20000000c7984 */ /* 0x000e620000000c00 */
[----:B------:R-:W-:Y:S02]  /*173f0*/  SHF.R.U32.HI R32, RZ, 0x8, R10 ;  /* 0x00000008ff207819 */ /* 0x000fe4000001160a */
[----:B------:R-:W-:-:S02]  /*17400*/  LOP3.LUT R30, R9, 0xff, RZ, 0xc0, !PT ;  /* 0x000000ff091e7812 */ /* 0x000fc400078ec0ff */
[----:B------:R-:W-:Y:S02]  /*17410*/  LOP3.LUT R31, R10, 0xff, RZ, 0xc0, !PT ;  /* 0x000000ff0a1f7812 */ /* 0x000fe400078ec0ff */
[----:B------:R-:W-:Y:S02]  /*17420*/  LOP3.LUT R32, R32, 0xff, RZ, 0xc0, !PT ;  /* 0x000000ff20207812 */ /* 0x000fe400078ec0ff */
[----:B------:R-:W-:Y:S02]  /*17430*/  PRMT R30, R3, 0x7604, R30 ;  /* 0x00007604031e7816 */ /* 0x000fe4000000001e */
[----:B0-----:R-:W-:Y:S02]  /*17440*/  SHF.R.U32.HI R37, RZ, 0x10, R9 ;  /* 0x00000010ff257819 */ /* 0x001fe40000011609 */
[----:B------:R-:W-:Y:S02]  /*17450*/  SHF.R.U32.HI R3, RZ, 0x10, R25 ;  /* 0x00000010ff037819 */ /* 0x000fe40000011619 */
[----:B------:R-:W-:Y:S01]  /*17460*/  PRMT R39, R32, 0x7604, R31 ;  /* 0x0000760420277816 */ /* 0x000fe2000000001f */
[----:B------:R-:W-:Y:S01]  /*17470*/  IMAD.U32 R37, R37, 0x10000, RZ ;  /* 0x0001000025257824 */ /* 0x000fe200078e00ff */
[----:B------:R-:W-:Y:S01]  /*17480*/  SHF.R.U32.HI R31, RZ, 0x10, R27 ;  /* 0x00000010ff1f7819 */ /* 0x000fe2000001161b */
[----:B------:R-:W-:Y:S01]  /*17490*/  IMAD.U32 R3, R3, 0x10000, RZ ;  /* 0x0001000003037824 */ /* 0x000fe200078e00ff */
[----:B------:R-:W-:-:S02]  /*174a0*/  SHF.R.U32.HI R34, RZ, 0x8, R11 ;  /* 0x00000008ff227819 */ /* 0x000fc4000001160b */
[----:B------:R-:W-:Y:S01]  /*174b0*/  SHF.R.U32.HI R41, RZ, 0x10, R11 ;  /* 0x00000010ff297819 */ /* 0x000fe2000001160b */
[----:B------:R-:W-:Y:S01]  /*174c0*/  IMAD.U32 R31, R31, 0x10000, RZ ;  /* 0x000100001f1f7824 */ /* 0x000fe200078e00ff */
[----:B------:R-:W-:Y:S02]  /*174d0*/  LOP3.LUT R33, R11, 0xff, RZ, 0xc0, !PT ;  /* 0x000000ff0b217812 */ /* 0x000fe400078ec0ff */
[----:B------:R-:W-:Y:S01]  /*174e0*/  LOP3.LUT R34, R34, 0xff, RZ, 0xc0, !PT ;  /* 0x000000ff22227812 */ /* 0x000fe200078ec0ff */
[----:B------:R-:W-:Y:S01]  /*174f0*/  IMAD.U32 R41, R41, 0x10000, RZ ;  /* 0x0001000029297824 */ /* 0x000fe200078e00ff */
[----:B------:R-:W-:Y:S02]  /*17500*/  LOP3.LUT R37, R30, 0xff0000, R37, 0xf8, !PT ;  /* 0x00ff00001e257812 */ /* 0x000fe400078ef825 */
[----:B------:R-:W-:Y:S02]  /*17510*/  LOP3.LUT R3, R20, 0xff0000, R3, 0xf8, !PT ;  /* 0x00ff000014037812 */ /* 0x000fe400078ef803 */
[----:B------:R-:W-:-:S02]  /*17520*/  LOP3.LUT R21, R21, 0xff0000, R24, 0xf8, !PT ;  /* 0x00ff000015157812 */ /* 0x000fc400078ef818 */
[----:B------:R-:W-:Y:S02]  /*17530*/  PRMT R34, R34, 0x7604, R33 ;  /* 0x0000760422227816 */ /* 0x000fe40000000021 */
        /* <DEDUP_REMOVED lines=10> */
[----:B------:R-:W-:-:S02]  /*175e0*/  F2FP.F16.E4M3.UNPACK_B R35, R37 ;  /* 0x00000025ff23723e */ /* 0x000fc400020006ff */
[----:B------:R-:W-:Y:S02]  /*175f0*/  F2FP.F16.E4M3.UNPACK_B R33, R32 ;  /* 0x00000020ff21723e */ /* 0x000fe400020006ff */
[----:B------:R-:W-:Y:S01]  /*17600*/  LOP3.LUT R20, R29, 0xff000000, R26, 0xf8, !PT ;  /* 0xff0000001d147812 */ /* 0x000fe200078ef81a */
[----:B------:R-:W-:Y:S01]  /*17610*/  HADD2.F32 R38, -RZ, R35.H0_H0 ;  /* 0x20000023ff267230 */ /* 0x000fe20000004100 */
[----:B------:R-:W-:Y:S02]  /*17620*/  LOP3.LUT R8, R39, 0xff000000, R10, 0xf8, !PT ;  /* 0xff00000027087812 */ /* 0x000fe400078ef80a */
[----:B------:R-:W-:Y:S02]  /*17630*/  LOP3.LUT R40, R41, 0xff000000, R11, 0xf8, !PT ;  /* 0xff00000029287812 */ /* 0x000fe400078ef80b */
[----:B-1----:R-:W-:Y:S02]  /*17640*/  F2FP.F16.E4M3.UNPACK_B R27, R13.H1 ;  /* 0x0000000dff1b723e */ /* 0x002fe400030006ff */
[----:B------:R-:W-:-:S02]  /*17650*/  F2FP.F16.E4M3.UNPACK_B R29, R15 ;  /* 0x0000000fff1d723e */ /* 0x000fc400020006ff */
[----:B------:R-:W-:Y:S02]  /*17660*/  F2FP.F16.E4M3.UNPACK_B R30, R15.H1 ;  /* 0x0000000fff1e723e */ /* 0x000fe400030006ff */
[----:B------:R-:W-:Y:S02]  /*17670*/  F2FP.F16.E4M3.UNPACK_B R15, R12.H1 ;  /* 0x0000000cff0f723e */ /* 0x000fe400030006ff */
[----:B------:R-:W-:Y:S02]  /*17680*/  F2FP.F16.E4M3.UNPACK_B R37, R37.H1 ;  /* 0x00000025ff25723e */ /* 0x000fe400030006ff */
[----:B------:R-:W-:Y:S02]  /*17690*/  F2FP.F16.E4M3.UNPACK_B R32, R32.H1 ;  /* 0x00000020ff20723e */ /* 0x000fe400030006ff */
[----:B------:R-:W-:Y:S01]  /*176a0*/  F2FP.F16.E4M3.UNPACK_B R28, R14.H1 ;  /* 0x0000000eff1c723e */ /* 0x000fe200030006ff */
[----:B------:R-:W-:Y:S01]  /*176b0*/  HADD2.F32 R41, -RZ, R37.H0_H0 ;  /* 0x20000025ff297230 */ /* 0x000fe20000004100 */
[----:B--2---:R-:W0:Y:S02]  /*176c0*/  LDS.128 R4, [R53+0x1e200] ;  /* 0x01e2000035047984 */ /* 0x004e240000000c00 */
[----:B0-----:R-:W-:-:S02]  /*176d0*/  F2FP.F16.E4M3.UNPACK_B R3, R6 ;  /* 0x00000006ff03723e */ /* 0x001fc400020006ff */
[----:B------:R-:W-:Y:S02]  /*176e0*/  F2FP.F16.E4M3.UNPACK_B R24, R6.H1 ;  /* 0x00000006ff18723e */ /* 0x000fe400030006ff */
[----:B------:R-:W-:Y:S02]  /*176f0*/  F2FP.F16.E4M3.UNPACK_B R6, R13 ;  /* 0x0000000dff06723e */ /* 0x000fe400020006ff */
[-C--:B------:R-:W-:Y:S02]  /*17700*/  F2FP.F16.E4M3.UNPACK_B R25, R7.reuse ;  /* 0x00000007ff19723e */ /* 0x080fe400020006ff */
[----:B------:R-:W-:Y:S02]  /*17710*/  F2FP.F16.E4M3.UNPACK_B R26, R7.H1 ;  /* 0x00000007ff1a723e */ /* 0x000fe400030006ff */
[----:B------:R-:W-:Y:S02]  /*17720*/  F2FP.F16.E4M3.UNPACK_B R10, R5 ;  /* 0x00000005ff0a723e */ /* 0x000fe400020006ff */
[----:B------:R-:W-:-:S02]  /*17730*/  F2FP.F16.E4M3.UNPACK_B R7, R4 ;  /* 0x00000004ff07723e */ /* 0x000fc400020006ff */
[----:B------:R-:W-:Y:S01]  /*17740*/  F2FP.F16.E4M3.UNPACK_B R11, R4.H1 ;  /* 0x00000004ff0b723e */ /* 0x000fe200030006ff */
[----:B------:R-:W-:Y:S01]  /*17750*/  HADD2.F32 R4, -RZ, R6.H0_H0 ;  /* 0x20000006ff047230 */ /* 0x000fe20000004100 */
[----:B------:R-:W-:Y:S01]  /*17760*/  F2FP.F16.E4M3.UNPACK_B R21, R5.H1 ;  /* 0x00000005ff15723e */ /* 0x000fe200030006ff */
[--C-:B------:R-:W-:Y:S01]  /*17770*/  HADD2.F32 R5, -RZ, R33.reuse.H0_H0 ;  /* 0x20000021ff057230 */ /* 0x100fe20000004100 */
[----:B------:R-:W-:Y:S01]  /*17780*/  F2FP.F16.E4M3.UNPACK_B R13, R12 ;  /* 0x0000000cff0d723e */ /* 0x000fe200020006ff */
[----:B------:R-:W-:Y:S02]  /*17790*/  HADD2.F32 R9, -RZ, R10.H0_H0 ;  /* 0x2000000aff097230 */ /* 0x000fe40000004100 */
[C---:B------:R-:W-:Y:S01]  /*177a0*/  FMUL.FTZ R12, R4.reuse, R38 ;  /* 0x00000026040c7220 */ /* 0x040fe20000410000 */
[----:B------:R-:W-:Y:S02]  /*177b0*/  HADD2.F32 R6, -RZ, R6.H1_H1 ;  /* 0x30000006ff067230 */ /* 0x000fe40000004100 */
[----:B------:R-:W-:Y:S01]  /*177c0*/  FMUL.FTZ R39, R4, R5 ;  /* 0x0000000504277220 */ /* 0x000fe20000410000 */
[----:B------:R-:W-:-:S02]  /*177d0*/  HADD2.F32 R33, -RZ, R33.H1_H1 ;  /* 0x30000021ff217230 */ /* 0x000fc40000004100 */
[C---:B------:R-:W-:Y:S01]  /*177e0*/  FFMA.FTZ R5, R9.reuse, R5, -R12 ;  /* 0x0000000509057223 */ /* 0x040fe2000001080c */
[----:B------:R-:W-:Y:S01]  /*177f0*/  F2FP.F16.E4M3.UNPACK_B R4, R14 ;  /* 0x0000000eff04723e */ /* 0x000fe200020006ff */
[----:B------:R-:W-:Y:S01]  /*17800*/  FFMA.FTZ R9, R9, R38, R39 ;  /* 0x0000002609097223 */ /* 0x000fe20000010027 */
[----:B------:R-:W-:Y:S02]  /*17810*/  HADD2.F32 R39, -RZ, R35.H1_H1 ;  /* 0x30000023ff277230 */ /* 0x000fe40000004100 */
[C---:B------:R-:W-:Y:S01]  /*17820*/  FMUL.FTZ R38, R6.reuse, R33 ;  /* 0x0000002106267220 */ /* 0x040fe20000410000 */
[----:B------:R-:W-:Y:S02]  /*17830*/  HADD2.F32 R10, -RZ, R10.H1_H1 ;  /* 0x3000000aff0a7230 */ /* 0x000fe40000004100 */
[----:B------:R-:W-:Y:S02]  /*17840*/  HADD2.F32 R14, -RZ, R27.H0_H0 ;  /* 0x2000001bff0e7230 */ /* 0x000fe40000004100 */
[----:B------:R-:W-:Y:S01]  /*17850*/  FMUL.FTZ R43, R6, R39 ;  /* 0x00000027062b7220 */ /* 0x000fe20000410000 */
[----:B------:R-:W-:-:S02]  /*17860*/  HADD2.F32 R35, -RZ, R32.H0_H0 ;  /* 0x20000020ff237230 */ /* 0x000fc40000004100 */
[----:B------:R-:W-:Y:S02]  /*17870*/  HADD2.F32 R12, -RZ, R21.H0_H0 ;  /* 0x20000015ff0c7230 */ /* 0x000fe40000004100 */
[----:B------:R-:W-:Y:S01]  /*17880*/  FFMA.FTZ R6, R10, R33, -R43 ;  /* 0x000000210a067223 */ /* 0x000fe2000001082b */
[----:B------:R-:W-:Y:S01]  /*17890*/  FMUL.FTZ R45, R14, R41 ;  /* 0x000000290e2d7220 */ /* 0x000fe20000410000 */
[----:B------:R-:W-:Y:S01]  /*178a0*/  FFMA.FTZ R10, R10, R39, R38 ;  /* 0x000000270a0a7223 */ /* 0x000fe20000010026 */
[----:B------:R-:W-:Y:S01]  /*178b0*/  FMUL.FTZ R14, R14, R35 ;  /* 0x000000230e0e7220 */ /* 0x000fe20000410000 */
[----:B------:R-:W-:Y:S01]  /*178c0*/  F2FP.F16.E4M3.UNPACK_B R39, R40 ;  /* 0x00000028ff27723e */ /* 0x000fe200020006ff */
[----:B------:R-:W-:Y:S01]  /*178d0*/  HADD2.F32 R38, -RZ, R37.H1_H1 ;  /* 0x30000025ff267230 */ /* 0x000fe20000004100 */
[----:B------:R-:W-:Y:S01]  /*178e0*/  F2FP.F16.E4M3.UNPACK_B R33, R34 ;  /* 0x00000022ff21723e */ /* 0x000fe200020006ff */
[----:B------:R-:W-:Y:S02]  /*178f0*/  HADD2.F32 R27, -RZ, R27.H1_H1 ;  /* 0x3000001bff1b7230 */ /* 0x000fe40000004100 */
[----:B------:R-:W-:Y:S01]  /*17900*/  FFMA.FTZ R41, R12, R41, R14 ;  /* 0x000000290c297223 */ /* 0x000fe2000001000e */
[----:B------:R-:W-:-:S02]  /*17910*/  HADD2.F32 R32, -RZ, R32.H1_H1 ;  /* 0x30000020ff207230 */ /* 0x000fc40000004100 */
[----:B------:R-:W-:Y:S01]  /*17920*/  FFMA.FTZ R45, R12, R35, -R45 ;  /* 0x000000230c2d7223 */ /* 0x000fe2000001082d */
[----:B------:R-:W-:Y:S02]  /*17930*/  HADD2.F32 R37, -RZ, R39.H0_H0 ;  /* 0x20000027ff257230 */ /* 0x000fe40000004100 */
[C---:B------:R-:W-:Y:S01]  /*17940*/  FMUL.FTZ R42, R27.reuse, R38 ;  /* 0x000000261b2a7220 */ /* 0x040fe20000410000 */
[----:B------:R-:W-:Y:S02]  /*17950*/  HADD2.F32 R14, -RZ, R29.H0_H0 ;  /* 0x2000001dff0e7230 */ /* 0x000fe40000004100 */
[----:B------:R-:W-:Y:S01]  /*17960*/  FMUL.FTZ R27, R27, R32 ;  /* 0x000000201b1b7220 */ /* 0x000fe20000410000 */
[----:B------:R-:W-:Y:S01]  /*17970*/  HADD2.F32 R35, -RZ, R33.H0_H0 ;  /* 0x20000021ff237230 */ /* 0x000fe20000004100 */
[----:B------:R-:W-:Y:S01]  /*17980*/  F2FP.F16.E4M3.UNPACK_B R40, R40.H1 ;  /* 0x00000028ff28723e */ /* 0x000fe200030006ff */
[----:B------:R-:W-:Y:S02]  /*17990*/  HADD2.F32 R21, -RZ, R21.H1_H1 ;  /* 0x30000015ff157230 */ /* 0x000fe40000004100 */
[----:B------:R-:W-:Y:S01]  /*179a0*/  FMUL.FTZ R43, R14, R37 ;  /* 0x000000250e2b7220 */ /* 0x000fe20000410000 */
[----:B------:R-:W-:-:S02]  /*179b0*/  HADD2.F32 R12, -RZ, R25.H0_H0 ;  /* 0x20000019ff0c7230 */ /* 0x000fc40000004100 */
[----:B------:R-:W-:Y:S01]  /*179c0*/  FMUL.FTZ R14, R14, R35 ;  /* 0x000000230e0e7220 */ /* 0x000fe20000410000 */
[----:B------:R-:W-:Y:S02]  /*179d0*/  HADD2.F32 R29, -RZ, R29.H1_H1 ;  /* 0x3000001dff1d7230 */ /* 0x000fe40000004100 */
[C---:B------:R-:W-:Y:S01]  /*179e0*/  FFMA.FTZ R46, R21.reuse, R38, R27 ;  /* 0x00000026152e7223 */ /* 0x040fe2000001001b */
[----:B------:R-:W-:Y:S01]  /*179f0*/  FFMA.FTZ R42, R21, R32, -R42 ;  /* 0x00000020152a7223 */ /* 0x000fe2000001082a */
[----:B------:R-:W-:Y:S02]  /*17a00*/  HADD2.F32 R38, -RZ, R39.H1_H1 ;  /* 0x30000027ff267230 */ /* 0x000fe40000004100 */
[----:B------:R-:W-:Y:S01]  /*17a10*/  FFMA.FTZ R47, R12, R37, R14 ;  /* 0x000000250c2f7223 */ /* 0x000fe2000001000e */
[----:B------:R-:W-:Y:S01]  /*17a20*/  HADD2.F32 R32, -RZ, R33.H1_H1 ;  /* 0x30000021ff207230 */ /* 0x000fe20000004100 */
[----:B------:R-:W-:Y:S01]  /*17a30*/  F2FP.F16.E4M3.UNPACK_B R34, R34.H1 ;  /* 0x00000022ff22723e */ /* 0x000fe200030006ff */
[----:B------:R-:W-:-:S02]  /*17a40*/  HADD2.F32 R27, -RZ, R40.H0_H0 ;  /* 0x20000028ff1b7230 */ /* 0x000fc40000004100 */
[----:B------:R-:W-:Y:S01]  /*17a50*/  FFMA.FTZ R43, R12, R35, -R43 ;  /* 0x000000230c2b7223 */ /* 0x000fe2000001082b */
[----:B------:R-:W-:Y:S02]  /*17a60*/  HADD2.F32 R14, -RZ, R30.H0_H0 ;  /* 0x2000001eff0e7230 */ /* 0x000fe40000004100 */
[C---:B------:R-:W-:Y:S01]  /*17a70*/  FMUL.FTZ R48, R29.reuse, R38 ;  /* 0x000000261d307220 */ /* 0x040fe20000410000 */
[----:B------:R-:W-:Y:S02]  /*17a80*/  HADD2.F32 R25, -RZ, R25.H1_H1 ;  /* 0x30000019ff197230 */ /* 0x000fe40000004100 */
[----:B------:R-:W-:Y:S01]  /*17a90*/  FMUL.FTZ R29, R29, R32 ;  /* 0x000000201d1d7220 */ /* 0x000fe20000410000 */
[----:B------:R-:W-:Y:S02]  /*17aa0*/  HADD2.F32 R21, -RZ, R34.H0_H0 ;  /* 0x20000022ff157230 */ /* 0x000fe40000004100 */
[----:B------:R-:W-:Y:S01]  /*17ab0*/  FMUL.FTZ R33, R14, R27 ;  /* 0x0000001b0e217220 */ /* 0x000fe20000410000 */
[----:B------:R-:W-:-:S02]  /*17ac0*/  HADD2.F32 R12, -RZ, R26.H0_H0 ;  /* 0x2000001aff0c7230 */ /* 0x000fc40000004100 */
[C---:B------:R-:W-:Y:S01]  /*17ad0*/  FFMA.FTZ R50, R25.reuse, R38, R29 ;  /* 0x0000002619327223 */ /* 0x040fe2000001001d */
[----:B------:R-:W-:Y:S01]  /*17ae0*/  F2FP.F16.E4M3.UNPACK_B R29, R36.H1 ;  /* 0x00000024ff1d723e */ /* 0x000fe200030006ff */
[-C--:B------:R-:W-:Y:S01]  /*17af0*/  FMUL.FTZ R14, R14, R21.reuse ;  /* 0x000000150e0e7220 */ /* 0x080fe20000410000 */
[----:B------:R-:W-:Y:S02]  /*17b00*/  HADD2.F32 R35, -RZ, R40.H1_H1 ;  /* 0x30000028ff237230 */ /* 0x000fe40000004100 */
[C---:B------:R-:W-:Y:S01]  /*17b10*/  FFMA.FTZ R39, R12.reuse, R21, -R33 ;  /* 0x000000150c277223 */ /* 0x040fe20000010821 */
[----:B------:R-:W-:Y:S01]  /*17b20*/  F2FP.F16.E4M3.UNPACK_B R21, R31.H1 ;  /* 0x0000001fff15723e */ /* 0x000fe200030006ff */
[----:B------:R-:W-:Y:S01]  /*17b30*/  FFMA.FTZ R49, R12, R27, R14 ;  /* 0x0000001b0c317223 */ /* 0x000fe2000001000e */
[----:B------:R-:W-:Y:S02]  /*17b40*/  HADD2.F32 R30, -RZ, R30.H1_H1 ;  /* 0x3000001eff1e7230 */ /* 0x000fe40000004100 */
[----:B------:R-:W-:Y:S01]  /*17b50*/  FFMA.FTZ R48, R25, R32, -R48 ;  /* 0x0000002019307223 */ /* 0x000fe20000010830 */
[----:B------:R-:W-:Y:S01]  /*17b60*/  HADD2.F32 R27, -RZ, R34.H1_H1 ;  /* 0x30000022ff1b7230 */ /* 0x000fe20000004100 */
[----:B------:R-:W-:Y:S01]  /*17b70*/  F2FP.F16.E4M3.UNPACK_B R36, R36 ;  /* 0x00000024ff24723e */ /* 0x000fe200020006ff */
[----:B------:R-:W-:-:S02]  /*17b80*/  HADD2.F32 R33, -RZ, R29.H0_H0 ;  /* 0x2000001dff217230 */ /* 0x000fc40000004100 */
[C---:B------:R-:W-:Y:S01]  /*17b90*/  FMUL.FTZ R51, R30.reuse, R35 ;  /* 0x000000231e337220 */ /* 0x040fe20000410000 */
[----:B------:R-:W-:Y:S02]  /*17ba0*/  HADD2.F32 R14, -RZ, R15.H0_H0 ;  /* 0x2000000fff0e7230 */ /* 0x000fe40000004100 */
[----:B------:R-:W-:Y:S01]  /*17bb0*/  FMUL.FTZ R30, R30, R27 ;  /* 0x0000001b1e1e7220 */ /* 0x000fe20000410000 */
[----:B------:R-:W-:Y:S01]  /*17bc0*/  HADD2.F32 R25, -RZ, R21.H0_H0 ;  /* 0x20000015ff197230 */ /* 0x000fe20000004100 */
        /* <DEDUP_REMOVED lines=17> */
[--C-:B------:R-:W-:Y:S02]  /*17ce0*/  HADD2.F32 R15, -RZ, R36.reuse.H0_H0 ;  /* 0x20000024ff0f7230 */ /* 0x100fe40000004100 */
        /* <DEDUP_REMOVED lines=8> */
[----:B------:R-:W-:Y:S01]  /*17d70*/  FFMA.FTZ R25, R11, R14, -R26 ;  /* 0x0000000e0b197223 */ /* 0x000fe2000001081a */
[----:B------:R-:W-:Y:S01]  /*17d80*/  HADD2.F32 R12, -RZ, R31.H1_H1 ;  /* 0x3000001fff0c7230 */ /* 0x000fe20000004100 */
[----:B------:R-:W-:Y:S01]  /*17d90*/  F2FP.F16.E4M3.UNPACK_B R21, R8.H1 ;  /* 0x00000008ff15723e */ /* 0x000fe200030006ff */
[----:B------:R-:W-:Y:S02]  /*17da0*/  HADD2.F32 R7, -RZ, R7.H1_H1 ;  /* 0x30000007ff077230 */ /* 0x000fe40000004100 */
[----:B------:R-:W-:Y:S01]  /*17db0*/  FMUL.FTZ R26, R13, R36 ;  /* 0x000000240d1a7220 */ /* 0x000fe20000410000 */
[----:B------:R-:W-:Y:S01]  /*17dc0*/  F2FP.F16.E4M3.UNPACK_B R14, R20.H1 ;  /* 0x00000014ff0e723e */ /* 0x000fe200030006ff */
[----:B------:R-:W-:Y:S01]  /*17dd0*/  FFMA.FTZ R30, R11, R15, R30 ;  /* 0x0000000f0b1e7223 */ /* 0x000fe2000001001e */
[-C--:B------:R-:W-:Y:S01]  /*17de0*/  FMUL.FTZ R13, R13, R12.reuse ;  /* 0x0000000c0d0d7220 */ /* 0x080fe20000410000 */
[----:B------:R-:W-:Y:S01]  /*17df0*/  FFMA.FTZ R32, R7, R12, -R26 ;  /* 0x0000000c07207223 */ /* 0x000fe2000001081a */
[----:B------:R-:W-:Y:S01]  /*17e00*/  HADD2.F32 R26, -RZ, R21.H0_H0 ;  /* 0x20000015ff1a7230 */ /* 0x000fe20000004100 */
[----:B------:R-:W-:Y:S01]  /*17e10*/  F2FP.F16.E4M3.UNPACK_B R8, R8 ;  /* 0x00000008ff08723e */ /* 0x000fe200020006ff */
[----:B------:R-:W-:-:S02]  /*17e20*/  HADD2.F32 R11, -RZ, R28.H0_H0 ;  /* 0x2000001cff0b7230 */ /* 0x000fc40000004100 */
[----:B------:R-:W-:Y:S01]  /*17e30*/  FFMA.FTZ R15, R7, R36, R13 ;  /* 0x00000024070f7223 */ /* 0x000fe2000001000d */
[----:B------:R-:W-:Y:S01]  /*17e40*/  HADD2.F32 R12, -RZ, R14.H0_H0 ;  /* 0x2000000eff0c7230 */ /* 0x000fe20000004100 */
[----:B------:R-:W-:Y:S01]  /*17e50*/  F2FP.F16.E4M3.UNPACK_B R20, R20 ;  /* 0x00000014ff14723e */ /* 0x000fe200020006ff */
        /* <DEDUP_REMOVED lines=10> */
[----:B------:R-:W-:Y:S01]  /*17f00*/  F2FP.SATFINITE.E4M3.F32.PACK_AB_MERGE_C R5, R6, R5, R42 ;  /* 0x000000050605723e */ /* 0x000fe2000480702a */
[C---:B------:R-:W-:Y:S01]  /*17f10*/  FFMA.FTZ R36, R7.reuse, R26, R36 ;  /* 0x0000001a07247223 */ /* 0x040fe20000010024 */
[----:B------:R-:W-:Y:S01]  /*17f20*/  FFMA.FTZ R27, R7, R12, -R14 ;  /* 0x0000000c071b7223 */ /* 0x000fe2000001080e */
[C---:B------:R-:W-:Y:S01]  /*17f30*/  FFMA.FTZ R26, R24.reuse, R13, -R11 ;  /* 0x0000000d181a7223 */ /* 0x040fe2000001080b */
[----:B------:R-:W-:Y:S02]  /*17f40*/  HADD2.F32 R12, -RZ, R8.H0_H0 ;  /* 0x20000008ff0c7230 */ /* 0x000fe40000004100 */
[----:B------:R-:W-:Y:S01]  /*17f50*/  FFMA.FTZ R29, R24, R21, R28 ;  /* 0x00000015181d7223 */ /* 0x000fe2000001001c */
[----:B------:R-:W-:Y:S01]  /*17f60*/  HADD2.F32 R7, -RZ, R4.H0_H0 ;  /* 0x20000004ff077230 */ /* 0x000fe20000004100 */
[----:B------:R-:W-:Y:S01]  /*17f70*/  F2FP.SATFINITE.E4M3.F32.PACK_AB_MERGE_C R9, R10, R9, R41 ;  /* 0x000000090a09723e */ /* 0x000fe20004807029 */
[----:B------:R-:W-:Y:S01]  /*17f80*/  HADD2.F32 R13, -RZ, R8.H1_H1 ;  /* 0x30000008ff0d7230 */ /* 0x000fe20000004100 */
[----:B------:R-:W-:Y:S01]  /*17f90*/  F2FP.SATFINITE.E4M3.F32.PACK_AB_MERGE_C R26, R26, R27, RZ ;  /* 0x0000001b1a1a723e */ /* 0x000fe200048070ff */
[----:B------:R-:W-:-:S02]  /*17fa0*/  HADD2.F32 R11, -RZ, R20.H0_H0 ;  /* 0x20000014ff0b7230 */ /* 0x000fc40000004100 */
[----:B------:R-:W-:Y:S01]  /*17fb0*/  FMUL.FTZ R21, R7, R12 ;  /* 0x0000000c07157220 */ /* 0x000fe20000410000 */
[----:B------:R-:W-:Y:S01]  /*17fc0*/  HADD2.F32 R8, -RZ, R4.H1_H1 ;  /* 0x30000004ff087230 */ /* 0x000fe20000004100 */
[----:B------:R-:W-:Y:S01]  /*17fd0*/  F2FP.SATFINITE.E4M3.F32.PACK_AB_MERGE_C R29, R29, R36, RZ ;  /* 0x000000241d1d723e */ /* 0x000fe200048070ff */
[----:B------:R-:W-:Y:S02]  /*17fe0*/  HADD2.F32 R20, -RZ, R20.H1_H1 ;  /* 0x30000014ff147230 */ /* 0x000fe40000004100 */
[----:B------:R-:W-:Y:S01]  /*17ff0*/  FMUL.FTZ R7, R7, R11 ;  /* 0x0000000b07077220 */ /* 0x000fe20000410000 */
[--C-:B------:R-:W-:Y:S02]  /*18000*/  HADD2.F32 R4, -RZ, R3.reuse.H0_H0 ;  /* 0x20000003ff047230 */ /* 0x100fe40000004100 */
[C---:B------:R-:W-:Y:S01]  /*18010*/  FMUL.FTZ R14, R8.reuse, R13 ;  /* 0x0000000d080e7220 */ /* 0x040fe20000410000 */
[----:B------:R-:W-:Y:S02]  /*18020*/  HADD2.F32 R3, -RZ, R3.H1_H1 ;  /* 0x30000003ff037230 */ /* 0x000fe40000004100 */
        /* <DEDUP_REMOVED lines=13> */
[----:B------:R-:W-:Y:S01]  /*18100*/  F2FP.SATFINITE.E4M3.F32.PACK_AB_MERGE_C R8, R15, R30, R8 ;  /* 0x0000001e0f08723e */ /* 0x000fe20004807008 */
[----:B------:R0:W-:Y:S01]  /*18110*/  STS.128 [R53+0x1e200], R4 ;  /* 0x01e2000435007388 */ /* 0x0001e20000000c00 */
[----:B------:R-:W-:-:S05]  /*18120*/  F2FP.SATFINITE.E4M3.F32.PACK_AB_MERGE_C R10, R3, R12, R29 ;  /* 0x0000000c030a723e */ /* 0x000fca000480701d */
[----:B------:R0:W-:Y:S02]  /*18130*/  STS.128 [R0+0x1e200], R8 ;  /* 0x01e2000800007388 */ /* 0x0001e40000000c00 */
.L_x_3592:
[----:B------:R-:W-:Y:S05]  /*18140*/  BSYNC B0 ;  /* 0x0000000000007941 */ /* 0x000fea0003800000 */
.L_x_3585:
        /* <DEDUP_REMOVED lines=8> */
.L_x_3583:
[----:B0--34-:R-:W-:-:S05]  /*181d0*/  IMAD.U32 R0, RZ, RZ, UR53 ;  /* 0x00000035ff007e24 */ /* 0x019fca000f8e00ff */
[----:B------:R-:W-:-:S13]  /*181e0*/  ISETP.NE.AND P0, PT, R0, 0x3, PT ;  /* 0x000000030000780c */ /* 0x000fda0003f05270 */
[----:B------:R-:W-:Y:S05]  /*181f0*/  @!P0 BRA `(.L_x_3612) ;  /* 0x0000000000048947 */ /* 0x000fea0003800000 */
[----:B------:R-:W-:Y:S01]  /*18200*/  BPT.TRAP 0x1 ;  /* 0x000000040000795c */ /* 0x000fe20000300000 */
.L_x_3612:
[----:B------:R-:W-:Y:S01]  /*18210*/  IMAD R0, R152, 0x8, R16 ;  /* 0x0000000898007824 */ /* 0x000fe200078e0210 */
[----:B-1----:R-:W-:-:S04]  /*18220*/  SHF.L.U32 R3, R230, 0x1f, RZ ;  /* 0x0000001fe6037819 */ /* 0x002fc800000006ff */
[----:B------:R0:W1:Y:S01]  /*18230*/  SYNCS.PHASECHK.TRANS64.TRYWAIT P2, [R0+URZ+0x33430], R3 ;  /* 0x03343003000075a7 */ /* 0x000062000804017f */
[----:B------:R-:W-:Y:S05]  /*18240*/  @!P0 BRA `(.L_x_3613) ;  /* 0x0000000000048947 */ /* 0x000fea0003800000 */
[----:B------:R-:W-:Y:S01]  /*18250*/  BPT.TRAP 0x1 ;  /* 0x000000040000795c */ /* 0x000fe20000300000 */
.L_x_3613:
[----:B-----5:R-:W3:Y:S01]  /*18260*/  S2R R4, SR_TID.X ;  /* 0x0000000000047919 */ /* 0x020ee20000002100 */
[----:B------:R-:W-:Y:S02]  /*18270*/  MOV R25, RZ ;  /* 0x000000ff00197202 */ /* 0x000fe40000000f00 */
[----:B---3--:R-:W-:-:S04]  /*18280*/  LOP3.LUT R4, R4, 0x7f, RZ, 0xc0, !PT ;  /* 0x0000007f04047812 */ /* 0x008fc800078ec0ff */
[----:B------:R-:W-:Y:S01]  /*18290*/  ISETP.NE.AND P1, PT, R4, RZ, PT ;  /* 0x000000ff0400720c */ /* 0x000fe20003f25270 */
[----:B-1----:R-:W-:-:S12]  /*182a0*/  @P2 BRA `(.L_x_3614) ;  /* 0x0000000000082947 */ /* 0x002fd80003800000 */
[----:B------:R-:W1:Y:S02]  /*182b0*/  SYNCS.PHASECHK.TRANS64.TRYWAIT P2, [R0+URZ+0x33430], R3 ;  /* 0x03343003000075a7 */ /* 0x000e64000804017f */
[----:B-1----:R-:W-:Y:S05]  /*182c0*/  @!P2 BRA `(.L_x_3615) ;  /* 0x0000017000c8a947 */ /* 0x002fea0003800000 */
.L_x_3614:
[----:B------:R-:W-:Y:S05]  /*182d0*/  WARPSYNC.ALL ;  /* 0x0000000000007948 */ /* 0x000fea0003800000 */
[----:B01----:R-:W-:Y:S01]  /*182e0*/  VIADD R3, R16, 0x24200 ;  /* 0x0002420010037836 */ /* 0x003fe20000000000 */
[----:B------:R-:W-:Y:S01]  /*182f0*/  R2UR UR32, R44 ;  /* 0x000000002c2072ca */ /* 0x000fe200000e0000 */
[----:B------:R-:W-:Y:S01]  /*18300*/  IMAD.MOV.U32 R5, RZ, RZ, -0x7fffffe0 ;  /* 0x80000020ff057424 */ /* 0x000fe200078e00ff */
[----:B------:R-:W-:Y:S01]  /*18310*/  WARPGROUP.ARRIVE ;  /* 0x00000000000079c5 */ /* 0x000fe20000000000 */
[----:B------:R-:W-:Y:S01]  /*18320*/  UMOV UR29, 0x80000020 ;  /* 0x80000020001d7882 */ /* 0x000fe20000000000 */
[----:B------:R-:W-:Y:S01]  /*18330*/  SHF.R.U32.HI R3, RZ, 0x4, R3 ;  /* 0x00000004ff037819 */ /* 0x000fe20000011603 */
[----:B------:R-:W-:Y:S01]  /*18340*/  IMAD.MOV.U32 R7, RZ, RZ, -0x7fffffe0 ;  /* 0x80000020ff077424 */ /* 0x000fe200078e00ff */
[----:B------:R-:W-:Y:S01]  /*18350*/  MOV R9, 0x80000020 ;  /* 0x8000002000097802 */ /* 0x000fe20000000f00 */
[----:B------:R-:W-:Y:S01]  /*18360*/  IMAD.MOV.U32 R11, RZ, RZ, -0x7fffffe0 ;  /* 0x80000020ff0b7424 */ /* 0x000fe200078e00ff */
[----:B------:R-:W-:Y:S01]  /*18370*/  LOP3.LUT R3, R3, 0x3fff, RZ, 0xc0, !PT ;  /* 0x00003fff03037812 */ /* 0x000fe200078ec0ff */
[----:B------:R-:W-:Y:S01]  /*18380*/  UMOV UR49, 0x80000020 ;  /* 0x8000002000317882 */ /* 0x000fe20000000000 */
[----:B------:R-:W3:Y:S01]  /*18390*/  LDL R108, [R1] ;  /* 0x00000000016c7983 */ /* 0x000ee20000100800 */
[----:B------:R-:W-:Y:S01]  /*183a0*/  R2UR UR31, R5 ;  /* 0x00000000051f72ca */ /* 0x000fe200000e0000 */
[----:B------:R-:W-:Y:S01]  /*183b0*/  UMOV UR5, UR29 ;  /* 0x0000001d00057c82 */ /* 0x000fe20008000000 */
[----:B--2---:R-:W-:Y:S01]  /*183c0*/  LOP3.LUT R14, R3, 0x10000, RZ, 0xfc, !PT ;  /* 0x00010000030e7812 */ /* 0x004fe200078efcff */
[----:B------:R-:W-:Y:S01]  /*183d0*/  ULOP3.LUT UR32, UR32, 0x10000, URZ, 0xfc, !UPT ;  /* 0x0001000020207892 */ /* 0x000fe2000f8efc3f */
[----:B------:R-:W-:Y:S01]  /*183e0*/  R2UR UR7, R9 ;  /* 0x00000000090772ca */ /* 0x000fe200000e0000 */
[----:B------:R-:W-:Y:S01]  /*183f0*/  UMOV UR9, UR29 ;  /* 0x0000001d00097c82 */ /* 0x000fe20008000000 */
[----:B------:R-:W-:Y:S01]  /*18400*/  IMAD.MOV.U32 R9, RZ, RZ, -0x7fffffe0 ;  /* 0x80000020ff097424 */ /* 0x000fe200078e00ff */
[----:B------:R-:W-:Y:S01]  /*18410*/  UMOV UR13, UR29 ;  /* 0x0000001d000d7c82 */ /* 0x000fe20008000000 */
[----:B------:R-:W-:Y:S01]  /*18420*/  IMAD R4, R152, 0x780, R14 ;  /* 0x0000078098047824 */ /* 0x000fe200078e020e */
[----:B------:R-:W-:Y:S01]  /*18430*/  R2UR UR51, R11 ;  /* 0x000000000b3372ca */ /* 0x000fe200000e0000 */
[----:B------:R-:W-:Y:S01]  /*18440*/  UMOV UR28, UR32 ;  /* 0x00000020001c7c82 */ /* 0x000fe20008000000 */
[----:B------:R-:W-:Y:S01]  /*18450*/  R2UR UR15, R9 ;  /* 0x00000000090f72ca */ /* 0x000fe200000e0000 */
[C---:B------:R-:W-:Y:S01]  /*18460*/  VIADD R6, R4.reuse, 0x80 ;  /* 0x0000008004067836 */ /* 0x040fe20000000000 */
[C---:B------:R-:W-:Y:S01]  /*18470*/  R2UR UR30, R4.reuse ;  /* 0x00000000041e72ca */ /* 0x040fe200000e0000 */
[C---:B------:R-:W-:Y:S01]  /*18480*/  VIADD R8, R4.reuse, 0x100 ;  /* 0x0000010004087836 */ /* 0x040fe20000000000 */
[----:B------:R-:W-:Y:S01]  /*18490*/  UMOV UR4, UR28 ;  /* 0x0000001c00047c82 */ /* 0x000fe20008000000 */
[----:B------:R-:W-:Y:S01]  /*184a0*/  UMOV UR8, UR28 ;  /* 0x0000001c00087c82 */ /* 0x000fe20008000000 */
[----:B------:R-:W-:Y:S01]  /*184b0*/  UMOV UR12, UR28 ;  /* 0x0000001c000c7c82 */ /* 0x000fe20008000000 */
[----:B------:R-:W-:Y:S01]  /*184c0*/  VIADD R10, R4, 0x2 ;  /* 0x00000002040a7836 */ /* 0x000fe20000000000 */
[----:B------:R-:W-:Y:S01]  /*184d0*/  R2UR UR6, R8 ;  /* 0x00000000080672ca */ /* 0x000fe200000e0000 */
[----:B------:R-:W-:Y:S01]  /*184e0*/  VIADD R8, R4, 0x200 ;  /* 0x0000020004087836 */ /* 0x000fe20000000000 */
[----:B------:R-:W-:Y:S01]  /*184f0*/  UIADD3 UR48, UR32, 0x2, URZ ;  /* 0x0000000220307890 */ /* 0x000fe2000fffe03f */
[----:B------:R-:W-:Y:S01]  /*18500*/  IMAD.MOV.U32 R9, RZ, RZ, -0x7fffffe0 ;  /* 0x80000020ff097424 */ /* 0x000fe200078e00ff */
[----:B------:R-:W-:Y:S01]  /*18510*/  R2UR UR50, R10 ;  /* 0x000000000a3272ca */ /* 0x000fe200000e0000 */
[----:B------:R-:W-:Y:S01]  /*18520*/  UMOV UR17, UR49 ;  /* 0x0000003100117c82 */ /* 0x000fe20008000000 */
[----:B------:R-:W-:Y:S01]  /*18530*/  R2UR UR14, R8 ;  /* 0x00000000080e72ca */ /* 0x000fe200000e0000 */
[----:B------:R-:W-:Y:S01]  /*18540*/  QGMMA.64x32x32.F32.E4M3.E4M3 R92, gdesc[UR28], RZ, !UPT, gsb0 ;  /* 0x006000001c5c79f3 */ /* 0x000fe2000c0008ff */
[----:B------:R-:W-:Y:S01]  /*18550*/  R2UR UR30, R6 ;  /* 0x00000000061e72ca */ /* 0x000fe200000e0000 */
[C---:B------:R-:W-:Y:S01]  /*18560*/  VIADD R6, R4.reuse, 0x180 ;  /* 0x0000018004067836 */ /* 0x040fe20000000000 */
[----:B------:R-:W-:Y:S01]  /*18570*/  R2UR UR31, R7 ;  /* 0x00000000071f72ca */ /* 0x000fe200000e0000 */
[----:B------:R-:W-:Y:S01]  /*18580*/  IMAD.MOV.U32 R7, RZ, RZ, -0x7fffffe0 ;  /* 0x80000020ff077424 */ /* 0x000fe200078e00ff */
[----:B------:R-:W-:Y:S01]  /*18590*/  IADD3 R8, R4, 0x102, RZ ;  /* 0x0000010204087810 */ /* 0x000fe20007ffe0ff */
[----:B------:R-:W-:Y:S01]  /*185a0*/  UMOV UR16, UR48 ;  /* 0x0000003000107c82 */ /* 0x000fe20008000000 */
[----:B------:R-:W-:Y:S01]  /*185b0*/  R2UR UR10, R6 ;  /* 0x00000000060a72ca */ /* 0x000fe200000e0000 */
[C---:B------:R-:W-:Y:S01]  /*185c0*/  VIADD R6, R4.reuse, 0x82 ;  /* 0x0000008204067836 */ /* 0x040fe20000000000 */
[----:B------:R-:W-:Y:S01]  /*185d0*/  R2UR UR11, R7 ;  /* 0x00000000070b72ca */ /* 0x000fe200000e0000 */
[----:B------:R-:W-:Y:S01]  /*185e0*/  IMAD.MOV.U32 R7, RZ, RZ, -0x7fffffe0 ;  /* 0x80000020ff077424 */ /* 0x000fe200078e00ff */
[----:B------:R-:W-:Y:S01]  /*185f0*/  ULDC UR56, c[0x0][0x988] ;  /* 0x0002620000387ab9 */ /* 0x000fe20000000800 */
[----:B------:R-:W-:Y:S01]  /*18600*/  VIADD R10, R4, 0x280 ;  /* 0x00000280040a7836 */ /* 0x000fe20000000000 */
[----:B------:R-:W-:Y:S01]  /*18610*/  MOV R114, R25 ;  /* 0x0000001900727202 */ /* 0x000fe20000000f00 */
[----:B------:R-:W-:-:S02]  /*18620*/  IMAD.MOV.U32 R11, RZ, RZ, -0x7fffffe0 ;  /* 0x80000020ff0b7424 */ /* 0x000fc400078e00ff */
[----:B------:R-:W-:Y:S02]  /*18630*/  IMAD.MOV.U32 R5, RZ, RZ, -0x7fffffe0 ;  /* 0x80000020ff057424 */ /* 0x000fe400078e00ff */
[--C-:B------:R-:W-:Y:S02]  /*18640*/  IMAD.MOV.U32 R110, RZ, RZ, R25.reuse ;  /* 0x000000ffff6e7224 */ /* 0x100fe400078e0019 */
[--C-:B------:R-:W-:Y:S02]  /*18650*/  IMAD.MOV.U32 R112, RZ, RZ, R25.reuse ;  /* 0x000000ffff707224 */ /* 0x100fe400078e0019 */
[--C-:B------:R-:W-:Y:S02]  /*18660*/  IMAD.MOV.U32 R116, RZ, RZ, R25.reuse ;  /* 0x000000ffff747224 */ /* 0x100fe400078e0019 */
[----:B------:R-:W-:Y:S01]  /*18670*/  IMAD.MOV.U32 R118, RZ, RZ, R25 ;  /* 0x000000ffff767224 */ /* 0x000fe200078e0019 */
[----:B------:R-:W-:Y:S02]  /*18680*/  WARPGROUP.DEPBAR.LE gsb0, 0x0 ;  /* 0x00008000000079c5 */ /* 0x000fe40000010000 */
[----:B------:R-:W-:-:S06]  /*18690*/  WARPGROUP.ARRIVE ;  /* 0x00000000000079c5 */ /* 0x000fcc0000000000 */
[----:B------:R-:W-:Y:S03]  /*186a0*/  QGMMA.64x32x32.F32.E4M3.E4M3 R76, gdesc[UR28], RZ, !UPT, gsb0 ;  /* 0x006000001c4c79f3 */ /* 0x000fe6000c0008ff */
[----:B------:R-:W-:Y:S02]  /*186b0*/  WARPGROUP.DEPBAR.LE gsb0, 0x0 ;  /* 0x00008000000079c5 */ /* 0x000fe40000010000 */
[----:B------:R-:W-:-:S06]  /*186c0*/  WARPGROUP.ARRIVE ;  /* 0x00000000000079c5 */ /* 0x000fcc0000000000 */
[----:B------:R-:W-:Y:S01]  /*186d0*/  QGMMA.64x32x32.F32.E4M3.E4M3 R60, gdesc[UR4], RZ, !UPT, gsb0 ;  /* 0x00600000043c79f3 */ /* 0x000fe2000c0008ff */
[----:B------:R-:W-:Y:S01]  /*186e0*/  R2UR UR6, R10 ;  /* 0x000000000a0672ca */ /* 0x000fe200000e0000 */
[----:B------:R-:W-:Y:S01]  /*186f0*/  UIADD3 UR4, UR32, 0x200, URZ ;  /* 0x0000020020047890 */ /* 0x000fe2000fffe03f */
[----:B------:R-:W-:Y:S01]  /*18700*/  R2UR UR7, R11 ;  /* 0x000000000b0772ca */ /* 0x000fe200000e0000 */
[----:B------:R-:W-:Y:S01]  /*18710*/  UMOV UR5, 0x80000020 ;  /* 0x8000002000057882 */ /* 0x000fe20000000000 */
[----:B------:R-:W-:Y:S01]  /*18720*/  VIADD R10, R4, 0x282 ;  /* 0x00000282040a7836 */ /* 0x000fe20000000000 */
[----:B------:R-:W-:Y:S01]  /*18730*/  UMOV UR21, UR5 ;  /* 0x0000000500157c82 */ /* 0x000fe20008000000 */
[----:B------:R-:W-:Y:S02]  /*18740*/  IMAD.MOV.U32 R11, RZ, RZ, -0x7fffffe0 ;  /* 0x80000020ff0b7424 */ /* 0x000fe400078e00ff */
[----:B------:R-:W-:Y:S01]  /*18750*/  UMOV UR20, UR4 ;  /* 0x0000000400147c82 */ /* 0x000fe20008000000 */
[----:B------:R-:W-:-:S02]  /*18760*/  WARPGROUP.DEPBAR.LE gsb0, 0x0 ;  /* 0x00008000000079c5 */ /* 0x000fc40000010000 */
[----:B------:R-:W-:-:S06]  /*18770*/  WARPGROUP.ARRIVE ;  /* 0x00000000000079c5 */ /* 0x000fcc0000000000 */
[----:B------:R-:W-:Y:S01]  /*18780*/  QGMMA.64x32x32.F32.E4M3.E4M3 R44, gdesc[UR8], RZ, !UPT, gsb0 ;  /* 0x00600000082c79f3 */ /* 0x000fe2000c0008ff */
[----:B------:R-:W-:Y:S01]  /*18790*/  R2UR UR10, R8 ;  /* 0x00000000080a72ca */ /* 0x000fe200000e0000 */
[----:B------:R-:W-:Y:S01]  /*187a0*/  UMOV UR8, UR48 ;  /* 0x0000003000087c82 */ /* 0x000fe20008000000 */
[----:B------:R-:W-:Y:S01]  /*187b0*/  R2UR UR11, R9 ;  /* 0x00000000090b72ca */ /* 0x000fe200000e0000 */
[----:B------:R-:W-:Y:S01]  /*187c0*/  UMOV UR9, UR49 ;  /* 0x0000003100097c82 */ /* 0x000fe20008000000 */
[----:B------:R-:W-:Y:S01]  /*187d0*/  VIADD R8, R4, 0x202 ;  /* 0x0000020204087836 */ /* 0x000fe20000000000 */
[----:B------:R-:W-:-:S04]  /*187e0*/  MOV R9, 0x80000020 ;  /* 0x8000002000097802 */ /* 0x000fc80000000f00 */
[----:B------:R-:W-:Y:S01]  /*187f0*/  R2UR UR18, R8 ;  /* 0x00000000081272ca */ /* 0x000fe200000e0000 */
[----:B------:R-:W-:Y:S01]  /*18800*/  VIADD R8, R4, 0x380 ;  /* 0x0000038004087836 */ /* 0x000fe20000000000 */
[----:B------:R-:W-:Y:S01]  /*18810*/  R2UR UR19, R9 ;  /* 0x00000000091372ca */ /* 0x000fe200000e0000 */
[----:B------:R-:W-:Y:S01]  /*18820*/  IMAD.MOV.U32 R9, RZ, RZ, -0x7fffffe0 ;  /* 0x80000020ff097424 */ /* 0x000fe200078e00ff */
[----:B------:R-:W-:Y:S02]  /*18830*/  WARPGROUP.DEPBAR.LE gsb0, 0x0 ;  /* 0x00008000000079c5 */ /* 0x000fe40000010000 */
[----:B------:R-:W-:-:S06]  /*18840*/  WARPGROUP.ARRIVE ;  /* 0x00000000000079c5 */ /* 0x000fcc0000000000 */
[----:B------:R-:W-:Y:S01]  /*18850*/  QGMMA.64x32x32.F32.E4M3.E4M3 R28, gdesc[UR12], RZ, !UPT, gsb0 ;  /* 0x006000000c1c79f3 */ /* 0x000fe2000c0008ff */
[----:B------:R-:W-:Y:S01]  /*18860*/  UMOV UR12, UR48 ;  /* 0x00000030000c7c82 */ /* 0x000fe20008000000 */
[----:B------:R-:W-:Y:S01]  /*18870*/  UMOV UR13, UR49 ;  /* 0x00000031000d7c82 */ /* 0x000fe20008000000 */
[----:B---3--:R-:W-:Y:S01]  /*18880*/  IADD3 R157, R157, 0xa0, -R108 ;  /* 0x000000a09d9d7810 */ /* 0x008fe20007ffe86c */
[----:B------:R-:W-:Y:S01]  /*18890*/  IMAD.MOV.U32 R108, RZ, RZ, R25 ;  /* 0x000000ffff6c7224 */ /* 0x000fe200078e0019 */
[----:B------:R-:W-:Y:S02]  /*188a0*/  WARPGROUP.DEPBAR.LE gsb0, 0x0 ;  /* 0x00008000000079c5 */ /* 0x000fe40000010000 */
[----:B------:R-:W-:-:S06]  /*188b0*/  WARPGROUP.ARRIVE ;  /* 0x00000000000079c5 */ /* 0x000fcc0000000000 */
[----:B------:R-:W-:Y:S01]  /*188c0*/  QGMMA.64x32x32.F32.E4M3.E4M3 R92, gdesc[UR48], R92, gsb0 ;  /* 0x00600000305c79f3 */ /* 0x000fe2000800085c */
[----:B------:R-:W-:Y:S01]  /*188d0*/  R2UR UR50, R6 ;  /* 0x00000000063272ca */ /* 0x000fe200000e0000 */
[----:B------:R-:W-:Y:S01]  /*188e0*/  VIADD R6, R4, 0x182 ;  /* 0x0000018204067836 */ /* 0x000fe20000000000 */
[----:B------:R-:W-:Y:S01]  /*188f0*/  R2UR UR51, R7 ;  /* 0x00000000073372ca */ /* 0x000fe200000e0000 */
[----:B------:R-:W-:-:S03]  /*18900*/  IMAD.MOV.U32 R7, RZ, RZ, -0x7fffffe0 ;  /* 0x80000020ff077424 */ /* 0x000fc600078e00ff */
[----:B------:R-:W-:Y:S01]  /*18910*/  R2UR UR14, R6 ;  /* 0x00000000060e72ca */ /* 0x000fe200000e0000 */
[----:B------:R-:W-:Y:S01]  /*18920*/  VIADD R6, R4, 0x300 ;  /* 0x0000030004067836 */ /* 0x000fe20000000000 */
[----:B------:R-:W-:Y:S01]  /*18930*/  R2UR UR15, R7 ;  /* 0x00000000070f72ca */ /* 0x000fe200000e0000 */
[----:B------:R-:W-:Y:S01]  /*18940*/  IMAD.MOV.U32 R7, RZ, RZ, -0x7fffffe0 ;  /* 0x80000020ff077424 */ /* 0x000fe200078e00ff */
[----:B------:R-:W-:Y:S02]  /*18950*/  WARPGROUP.DEPBAR.LE gsb0, 0x0 ;  /* 0x00008000000079c5 */ /* 0x000fe40000010000 */
[----:B------:R-:W-:-:S06]  /*18960*/  WARPGROUP.ARRIVE ;  /* 0x00000000000079c5 */ /* 0x000fcc0000000000 */
[----:B------:R-:W-:Y:S03]  /*18970*/  QGMMA.64x32x32.F32.E4M3.E4M3 R76, gdesc[UR48], R76, gsb0 ;  /* 0x00600000304c79f3 */ /* 0x000fe6000800084c */
[----:B------:R-:W-:Y:S02]  /*18980*/  WARPGROUP.DEPBAR.LE gsb0, 0x0 ;  /* 0x00008000000079c5 */ /* 0x000fe40000010000 */
[----:B------:R-:W-:-:S06]  /*18990*/  WARPGROUP.ARRIVE ;  /* 0x00000000000079c5 */ /* 0x000fcc0000000000 */
[----:B------:R-:W-:Y:S01]  /*189a0*/  QGMMA.64x32x32.F32.E4M3.E4M3 R60, gdesc[UR8], R60, gsb0 ;  /* 0x00600000083c79f3 */ /* 0x000fe2000800083c */
[----:B------:R-:W-:Y:S01]  /*189b0*/  R2UR UR10, R10 ;  /* 0x000000000a0a72ca */ /* 0x000fe200000e0000 */
[----:B------:R-:W-:Y:S01]  /*189c0*/  UIADD3 UR8, UR32, 0x202, URZ ;  /* 0x0000020220087890 */ /* 0x000fe2000fffe03f */
[----:B------:R-:W-:Y:S01]  /*189d0*/  R2UR UR11, R11 ;  /* 0x000000000b0b72ca */ /* 0x000fe200000e0000 */
[----:B------:R-:W-:Y:S01]  /*189e0*/  UMOV UR9, 0x80000020 ;  /* 0x8000002000097882 */ /* 0x000fe20000000000 */
[----:B------:R-:W-:Y:S01]  /*189f0*/  VIADD R10, R4, 0x500 ;  /* 0x00000500040a7836 */ /* 0x000fe20000000000 */
[----:B------:R-:W-:Y:S01]  /*18a00*/  UMOV UR25, UR9 ;  /* 0x0000000900197c82 */ /* 0x000fe20008000000 */
[----:B------:R-:W-:Y:S02]  /*18a10*/  MOV R11, 0x80000020 ;  /* 0x80000020000b7802 */ /* 0x000fe40000000f00 */
[----:B------:R-:W-:Y:S01]  /*18a20*/  UMOV UR24, UR8 ;  /* 0x0000000800187c82 */ /* 0x000fe20008000000 */
[----:B------:R-:W-:-:S02]  /*18a30*/  WARPGROUP.DEPBAR.LE gsb0, 0x0 ;  /* 0x00008000000079c5 */ /* 0x000fc40000010000 */
[----:B------:R-:W-:-:S06]  /*18a40*/  WARPGROUP.ARRIVE ;  /* 0x00000000000079c5 */ /* 0x000fcc0000000000 */
[----:B------:R-:W-:Y:S01]  /*18a50*/  QGMMA.64x32x32.F32.E4M3.E4M3 R44, gdesc[UR12], R44, gsb0 ;  /* 0x006000000c2c79f3 */ /* 0x000fe2000800082c */
[----:B------:R-:W-:Y:S01]  /*18a60*/  R2UR UR14, R8 ;  /* 0x00000000080e72ca */ /* 0x000fe200000e0000 */
[----:B------:R-:W-:Y:S01]  /*18a70*/  UMOV UR12, UR4 ;  /* 0x00000004000c7c82 */ /* 0x000fe20008000000 */
[----:B------:R-:W-:Y:S01]  /*18a80*/  R2UR UR15, R9 ;  /* 0x00000000090f72ca */ /* 0x000fe200000e0000 */
[----:B------:R-:W-:Y:S01]  /*18a90*/  UMOV UR13, UR5 ;  /* 0x00000005000d7c82 */ /* 0x000fe20008000000 */
[----:B------:R-:W-:Y:S01]  /*18aa0*/  IMAD.MOV.U32 R9, RZ, RZ, -0x7fffffe0 ;  /* 0x80000020ff097424 */ /* 0x000fe200078e00ff */
[----:B------:R-:W-:-:S04]  /*18ab0*/  IADD3 R8, R4, 0x480, RZ ;  /* 0x0000048004087810 */ /* 0x000fc80007ffe0ff */
[----:B------:R-:W-:Y:S01]  /*18ac0*/  R2UR UR22, R8 ;  /* 0x00000000081672ca */ /* 0x000fe200000e0000 */
[----:B------:R-:W-:Y:S01]  /*18ad0*/  VIADD R8, R4, 0x382 ;  /* 0x0000038204087836 */ /* 0x000fe20000000000 */
[----:B------:R-:W-:Y:S01]  /*18ae0*/  R2UR UR23, R9 ;  /* 0x00000000091772ca */ /* 0x000fe200000e0000 */
[----:B------:R-:W-:Y:S01]  /*18af0*/  IMAD.MOV.U32 R9, RZ, RZ, -0x7fffffe0 ;  /* 0x80000020ff097424 */ /* 0x000fe200078e00ff */
[----:B------:R-:W-:Y:S02]  /*18b00*/  WARPGROUP.DEPBAR.LE gsb0, 0x0 ;  /* 0x00008000000079c5 */ /* 0x000fe40000010000 */
[----:B------:R-:W-:-:S06]  /*18b10*/  WARPGROUP.ARRIVE ;  /* 0x00000000000079c5 */ /* 0x000fcc0000000000 */
[----:B------:R-:W-:Y:S01]  /*18b20*/  QGMMA.64x32x32.F32.E4M3.E4M3 R28, gdesc[UR16], R28, gsb0 ;  /* 0x00600000101c79f3 */ /* 0x000fe2000800081c */
[----:B------:R-:W-:Y:S01]  /*18b30*/  UMOV UR16, UR4 ;  /* 0x0000000400107c82 */ /* 0x000fe20008000000 */
[----:B------:R-:W-:Y:S01]  /*18b40*/  UMOV UR17, UR5 ;  /* 0x0000000500117c82 */ /* 0x000fe20008000000 */
        /* <DEDUP_REMOVED lines=9> */
[----:B------:R-:W-:Y:S02]  /*18be0*/  R2UR UR19, R7 ;  /* 0x00000000071372ca */ /* 0x000fe400000e0000 */
[----:B------:R-:W-:Y:S01]  /*18bf0*/  MOV R7, 0x80000020 ;  /* 0x8000002000077802 */ /* 0x000fe20000000f00 */
[----:B------:R-:W-:Y:S02]  /*18c00*/  WARPGROUP.DEPBAR.LE gsb0, 0x0 ;  /* 0x00008000000079c5 */ /* 0x000fe40000010000 */
[----:B------:R-:W-:-:S06]  /*18c10*/  WARPGROUP.ARRIVE ;  /* 0x00000000000079c5 */ /* 0x000fcc0000000000 */
[----:B------:R-:W-:Y:S01]  /*18c20*/  QGMMA.64x32x32.F32.E4M3.E4M3 R76, gdesc[UR4], R76, gsb0 ;  /* 0x00600000044c79f3 */ /* 0x000fe2000800084c */
[----:B------:R-:W-:Y:S02]  /*18c30*/  ULDC UR6, c[0x0][0x988] ;  /* 0x0002620000067ab9 */ /* 0x000fe40000000800 */
[----:B------:R-:W-:Y:S02]  /*18c40*/  WARPGROUP.DEPBAR.LE gsb0, 0x0 ;  /* 0x00008000000079c5 */ /* 0x000fe40000010000 */
[----:B------:R-:W-:-:S06]  /*18c50*/  WARPGROUP.ARRIVE ;  /* 0x00000000000079c5 */ /* 0x000fcc0000000000 */
[----:B------:R-:W-:Y:S01]  /*18c60*/  QGMMA.64x32x32.F32.E4M3.E4M3 R60, gdesc[UR12], R60, gsb0 ;  /* 0x006000000c3c79f3 */ /* 0x000fe2000800083c */
[----:B------:R-:W-:Y:S01]  /*18c70*/  R2UR UR14, R10 ;  /* 0x000000000a0e72ca */ /* 0x000fe200000e0000 */
[----:B------:R-:W-:Y:S01]  /*18c80*/  UIADD3 UR12, UR32, 0x400, URZ ;  /* 0x00000400200c7890 */ /* 0x000fe2000fffe03f */
[----:B------:R-:W-:Y:S01]  /*18c90*/  R2UR UR15, R11 ;  /* 0x000000000b0f72ca */ /* 0x000fe200000e0000 */
[----:B------:R-:W-:Y:S01]  /*18ca0*/  UMOV UR13, 0x80000020 ;  /* 0x80000020000d7882 */ /* 0x000fe20000000000 */
[----:B------:R-:W-:Y:S01]  /*18cb0*/  IMAD.MOV.U32 R11, RZ, RZ, -0x7fffffe0 ;  /* 0x80000020ff0b7424 */ /* 0x000fe200078e00ff */
[----:B------:R-:W-:Y:S01]  /*18cc0*/  UMOV UR33, UR13 ;  /* 0x0000000d00217c82 */ /* 0x000fe20008000000 */
[----:B------:R-:W-:Y:S01]  /*18cd0*/  IADD3 R10, R4, 0x502, RZ ;  /* 0x00000502040a7810 */ /* 0x000fe20007ffe0ff */
[----:B------:R-:W-:Y:S02]  /*18ce0*/  WARPGROUP.DEPBAR.LE gsb0, 0x0 ;  /* 0x00008000000079c5 */ /* 0x000fe40000010000 */
[----:B------:R-:W-:-:S06]  /*18cf0*/  WARPGROUP.ARRIVE ;  /* 0x00000000000079c5 */ /* 0x000fcc0000000000 */
[----:B------:R-:W-:Y:S01]  /*18d00*/  QGMMA.64x32x32.F32.E4M3.E4M3 R44, gdesc[UR16], R44, gsb0 ;  /* 0x00600000102c79f3 */ /* 0x000fe2000800082c */
[----:B------:R-:W-:Y:S01]  /*18d10*/  R2UR UR18, R8 ;  /* 0x00000000081272ca */ /* 0x000fe200000e0000 */
[----:B------:R-:W-:Y:S01]  /*18d20*/  UMOV UR16, UR8 ;  /* 0x0000000800107c82 */ /* 0x000fe20008000000 */
[----:B------:R-:W-:Y:S01]  /*18d30*/  R2UR UR19, R9 ;  /* 0x00000000091372ca */ /* 0x000fe200000e0000 */
[----:B------:R-:W-:Y:S01]  /*18d40*/  UMOV UR17, UR9 ;  /* 0x0000000900117c82 */ /* 0x000fe20008000000 */
[----:B------:R-:W-:Y:S02]  /*18d50*/  VIADD R8, R4, 0x482 ;  /* 0x0000048204087836 */ /* 0x000fe40000000000 */
[----:B------:R-:W-:-:S03]  /*18d60*/  IMAD.MOV.U32 R9, RZ, RZ, -0x7fffffe0 ;  /* 0x80000020ff097424 */ /* 0x000fc600078e00ff */
        /* <DEDUP_REMOVED lines=26> */
[----:B------:R-:W-:Y:S01]  /*18f10*/  UIADD3 UR16, UR32, 0x402, URZ ;  /* 0x0000040220107890 */ /* 0x000fe2000fffe03f */
[----:B------:R-:W-:Y:S01]  /*18f20*/  R2UR UR18, R10 ;  /* 0x000000000a1272ca */ /* 0x000fe200000e0000 */
[----:B------:R-:W-:Y:S01]  /*18f30*/  UMOV UR17, 0x80000020 ;  /* 0x8000002000117882 */ /* 0x000fe20000000000 */
[----:B------:R-:W-:Y:S01]  /*18f40*/  UMOV UR32, UR12 ;  /* 0x0000000c00207c82 */ /* 0x000fe20008000000 */
[----:B------:R-:W-:Y:S01]  /*18f50*/  R2UR UR19, R11 ;  /* 0x000000000b1372ca */ /* 0x000fe200000e0000 */
        /* <DEDUP_REMOVED lines=9> */
[----:B------:R-:W-:Y:S02]  /*18ff0*/  R2UR UR34, R8 ;  /* 0x00000000082272ca */ /* 0x000fe400000e0000 */
[----:B------:R-:W-:Y:S01]  /*19000*/  R2UR UR35, R9 ;  /* 0x00000000092372ca */ /* 0x000fe200000e0000 */
        /* <DEDUP_REMOVED lines=31> */
[----:B------:R-:W-:Y:S01]  /*19200*/  R2UR UR18, R6 ;  /* 0x00000000061272ca */ /* 0x000fe200000e0000 */
[----:B------:R-:W-:Y:S01]  /*19210*/  VIADD R6, R4, 0x602 ;  /* 0x0000060204067836 */ /* 0x000fe20000000000 */
[----:B------:R-:W-:Y:S02]  /*19220*/  R2UR UR19, R7 ;  /* 0x00000000071372ca */ /* 0x000fe400000e0000 */
[----:B------:R-:W-:Y:S01]  /*19230*/  MOV R7, 0x80000020 ;  /* 0x8000002000077802 */ /* 0x000fe20000000f00 */
[----:B------:R-:W-:Y:S02]  /*19240*/  WARPGROUP.DEPBAR.LE gsb0, 0x0 ;  /* 0x00008000000079c5 */ /* 0x000fe40000010000 */
[----:B------:R-:W-:Y:S01]  /*19250*/  WARPGROUP.ARRIVE ;  /* 0x00000000000079c5 */ /* 0x000fe20000000000 */
[C---:B------:R-:W-:Y:S01]  /*19260*/  FMUL.FTZ R8, R2.reuse, R92 ;  /* 0x0000005c02087220 */ /* 0x040fe20000410000 */
[C---:B------:R-:W-:Y:S01]  /*19270*/  FMUL.FTZ R3, R2.reuse, R94 ;  /* 0x0000005e02037220 */ /* 0x040fe20000410000 */
[C---:B------:R-:W-:Y:S01]  /*19280*/  FMUL.FTZ R9, R2.reuse, R93 ;  /* 0x0000005d02097220 */ /* 0x040fe20000410000 */
[C---:B------:R-:W-:Y:S01]  /*19290*/  FMUL.FTZ R21, R2.reuse, R100 ;  /* 0x0000006402157220 */ /* 0x040fe20000410000 */
[----:B------:R-:W-:-:S03]  /*192a0*/  FMUL.FTZ R94, R2, R102 ;  /* 0x00000066025e7220 */ /* 0x000fc60000410000 */
[----:B------:R-:W-:Y:S01]  /*192b0*/  QGMMA.64x32x32.F32.E4M3.E4M3 R76, gdesc[UR16], R76, gsb0 ;  /* 0x00600000104c79f3 */ /* 0x000fe2000800084c */
[----:B------:R-:W-:Y:S01]  /*192c0*/  R2UR UR18, R6 ;  /* 0x00000000061272ca */ /* 0x000fe200000e0000 */
[----:B------:R-:W-:Y:S01]  /*192d0*/  VIADD R6, R4, 0x682 ;  /* 0x0000068204067836 */ /* 0x000fe20000000000 */
[----:B------:R-:W-:Y:S01]  /*192e0*/  R2UR UR19, R7 ;  /* 0x00000000071372ca */ /* 0x000fe200000e0000 */
[----:B------:R-:W-:Y:S01]  /*192f0*/  IMAD.MOV.U32 R7, RZ, RZ, -0x7fffffe0 ;  /* 0x80000020ff077424 */ /* 0x000fe200078e00ff */
[----:B------:R-:W-:Y:S01]  /*19300*/  MUFU.TANH R8, R8 ;  /* 0x0000000800087308 */ /* 0x000fe20000002400 */
[C---:B------:R-:W-:Y:S01]  /*19310*/  FMUL.FTZ R11, R2.reuse, R96 ;  /* 0x00000060020b7220 */ /* 0x040fe20000410000 */
[C---:B------:R-:W-:Y:S01]  /*19320*/  FMUL.FTZ R13, R2.reuse, R97 ;  /* 0x00000061020d7220 */ /* 0x040fe20000410000 */
[C---:B------:R-:W-:Y:S01]  /*19330*/  FMUL.FTZ R15, R2.reuse, R95 ;  /* 0x0000005f020f7220 */ /* 0x040fe20000410000 */
[C---:B------:R-:W-:Y:S01]  /*19340*/  FMUL.FTZ R97, R2.reuse, R105 ;  /* 0x0000006902617220 */ /* 0x040fe20000410000 */
[----:B------:R-:W-:Y:S01]  /*19350*/  FMUL.FTZ R27, R2, R98 ;  /* 0x00000062021b7220 */ /* 0x000fe20000410000 */
[----:B------:R-:W-:-:S02]  /*19360*/  VIADD R4, R4, 0x702 ;  /* 0x0000070204047836 */ /* 0x000fc40000000000 */
[C---:B------:R-:W-:Y:S01]  /*19370*/  FMUL.FTZ R93, R2.reuse, R101 ;  /* 0x00000065025d7220 */ /* 0x040fe20000410000 */
[----:B------:R-:W0:Y:S01]  /*19380*/  MUFU.TANH R3, R3 ;  /* 0x0000000300037308 */ /* 0x000e220000002400 */
[C---:B------:R-:W-:Y:S01]  /*19390*/  FMUL.FTZ R96, R2.reuse, R103 ;  /* 0x0000006702607220 */ /* 0x040fe20000410000 */
[C---:B------:R-:W-:Y:S01]  /*193a0*/  FMUL.FTZ R92, R2.reuse, R99 ;  /* 0x00000063025c7220 */ /* 0x040fe20000410000 */
[C---:B------:R-:W-:Y:S01]  /*193b0*/  FMUL.FTZ R95, R2.reuse, R104 ;  /* 0x00000068025f7220 */ /* 0x040fe20000410000 */
[C---:B------:R-:W-:Y:S01]  /*193c0*/  FMUL.FTZ R99, R2.reuse, R106 ;  /* 0x0000006a02637220 */ /* 0x040fe20000410000 */
[----:B------:R-:W-:-:S03]  /*193d0*/  FMUL.FTZ R100, R2, R107 ;  /* 0x0000006b02647220 */ /* 0x000fc60000410000 */
[----:B------:R-:W-:Y:S08]  /*193e0*/  MUFU.TANH R9, R9 ;  /* 0x0000000900097308 */ /* 0x000ff00000002400 */
[----:B------:R-:W-:Y:S08]  /*193f0*/  MUFU.TANH R21, R21 ;  /* 0x0000001500157308 */ /* 0x000ff00000002400 */
[----:B------:R-:W-:Y:S08]  /*19400*/  MUFU.TANH R94, R94 ;  /* 0x0000005e005e7308 */ /* 0x000ff00000002400 */
[----:B------:R-:W-:Y:S08]  /*19410*/  MUFU.TANH R11, R11 ;  /* 0x0000000b000b7308 */ /* 0x000ff00000002400 */
[----:B------:R-:W-:Y:S01]  /*19420*/  MUFU.TANH R13, R13 ;  /* 0x0000000d000d7308 */ /* 0x000fe20000002400 */
[----:B------:R-:W-:-:S02]  /*19430*/  WARPGROUP.DEPBAR.LE gsb0, 0x0 ;  /* 0x00008000000079c5 */ /* 0x000fc40000010000 */
[----:B------:R-:W-:Y:S01]  /*19440*/  WARPGROUP.ARRIVE ;  /* 0x00000000000079c5 */ /* 0x000fe20000000000 */
[----:B------:R-:W-:-:S04]  /*19450*/  FMUL.FTZ R78, R2, R78 ;  /* 0x0000004e024e7220 */ /* 0x000fc80000410000 */
[----:B------:R-:W-:Y:S01]  /*19460*/  MUFU.TANH R15, R15 ;  /* 0x0000000f000f7308 */ /* 0x000fe20000002400 */
[C---:B------:R-:W-:Y:S01]  /*19470*/  FMUL.FTZ R98, R2.reuse, R76 ;  /* 0x0000004c02627220 */ /* 0x040fe20000410000 */
[C---:B------:R-:W-:Y:S01]  /*19480*/  FMUL.FTZ R101, R2.reuse, R77 ;  /* 0x0000004d02657220 */ /* 0x040fe20000410000 */
[----:B------:R-:W-:Y:S01]  /*19490*/  FMUL.FTZ R102, R2, R79 ;  /* 0x0000004f02667220 */ /* 0x000fe20000410000 */
[----:B------:R-:W-:Y:S01]  /*194a0*/  QGMMA.64x32x32.F32.E4M3.E4M3 R60, gdesc[UR16], R60, gsb0 ;  /* 0x00600000103c79f3 */ /* 0x000fe2000800083c */
[----:B------:R-:W-:Y:S01]  /*194b0*/  R2UR UR18, R6 ;  /* 0x00000000061272ca */ /* 0x000fe200000e0000 */
[----:B------:R-:W-:Y:S01]  /*194c0*/  IMAD R6, R148, -0xa0, R157 ;  /* 0xffffff6094067824 */ /* 0x000fe200078e029d */
[----:B------:R-:W-:Y:S01]  /*194d0*/  R2UR UR19, R7 ;  /* 0x00000000071372ca */ /* 0x000fe200000e0000 */
[----:B------:R-:W-:Y:S01]  /*194e0*/  MUFU.TANH R78, R78 ;  /* 0x0000004e004e7308 */ /* 0x000fe20000002400 */
[C---:B------:R-:W-:Y:S01]  /*194f0*/  FMUL.FTZ R79, R2.reuse, R80 ;  /* 0x00000050024f7220 */ /* 0x040fe20000410000 */
[----:B------:R-:W-:Y:S01]  /*19500*/  FMUL.FTZ R83, R2, R83 ;  /* 0x0000005302537220 */ /* 0x000fe20000410000 */
[----:B------:R-:W-:Y:S01]  /*19510*/  ISETP.GT.AND P2, PT, R6, RZ, PT ;  /* 0x000000ff0600720c */ /* 0x000fe20003f44270 */
[----:B------:R-:W-:Y:S01]  /*19520*/  FMUL.FTZ R80, R2, R81 ;  /* 0x0000005102507220 */ /* 0x000fe20000410000 */
[----:B------:R-:W-:Y:S01]  /*19530*/  ISETP.GT.AND P3, PT, R6, 0x1, PT ;  /* 0x000000010600780c */ /* 0x000fe20003f64270 */
[----:B------:R-:W-:Y:S01]  /*19540*/  FMUL.FTZ R10, R2, R89 ;  /* 0x00000059020a7220 */ /* 0x000fe20000410000 */
[----:B0-----:R-:W-:Y:S01]  /*19550*/  FSEL R3, R3, -INF , P2 ;  /* 0xff80000003037808 */ /* 0x001fe20001000000 */
[----:B------:R-:W-:Y:S01]  /*19560*/  MUFU.TANH R27, R27 ;  /* 0x0000001b001b7308 */ /* 0x000fe20000002400 */
[----:B------:R-:W-:Y:S01]  /*19570*/  ISETP.GT.AND P4, PT, R6, 0x8, PT ;  /* 0x000000080600780c */ /* 0x000fe20003f84270 */
[----:B------:R-:W-:Y:S01]  /*19580*/  FMUL.FTZ R81, R2, R84 ;  /* 0x0000005402517220 */ /* 0x000fe20000410000 */
[----:B------:R-:W-:Y:S01]  /*19590*/  ISETP.GT.AND P5, PT, R6, 0x9, PT ;  /* 0x000000090600780c */ /* 0x000fe20003fa4270 */
[C---:B------:R-:W-:Y:S01]  /*195a0*/  FMUL.FTZ R84, R2.reuse, R86 ;  /* 0x0000005602547220 */ /* 0x040fe20000410000 */
[C---:B------:R-:W-:Y:S01]  /*195b0*/  FMUL.FTZ R86, R2.reuse, R87 ;  /* 0x0000005702567220 */ /* 0x040fe20000410000 */
[C---:B------:R-:W-:Y:S01]  /*195c0*/  FMUL.FTZ R82, R2.reuse, R82 ;  /* 0x0000005202527220 */ /* 0x040fe20000410000 */
[C---:B------:R-:W-:Y:S01]  /*195d0*/  FMUL.FTZ R87, R2.reuse, R90 ;  /* 0x0000005a02577220 */ /* 0x040fe20000410000 */
[----:B------:R-:W-:Y:S01]  /*195e0*/  MUFU.TANH R93, R93 ;  /* 0x0000005d005d7308 */ /* 0x000fe20000002400 */
[C---:B------:R-:W-:Y:S01]  /*195f0*/  FMUL.FTZ R20, R2.reuse, R85 ;  /* 0x0000005502147220 */ /* 0x040fe20000410000 */
[C---:B------:R-:W-:Y:S01]  /*19600*/  FMUL.FTZ R24, R2.reuse, R88 ;  /* 0x0000005802187220 */ /* 0x040fe20000410000 */
[----:B------:R-:W-:-:S05]  /*19610*/  FMUL.FTZ R88, R2, R91 ;  /* 0x0000005b02587220 */ /* 0x000fca0000410000 */
[----:B------:R-:W0:Y:S08]  /*19620*/  MUFU.TANH R92, R92 ;  /* 0x0000005c005c7308 */ /* 0x000e300000002400 */
[----:B------:R-:W1:Y:S08]  /*19630*/  MUFU.TANH R95, R95 ;  /* 0x0000005f005f7308 */ /* 0x000e700000002400 */
[----:B------:R-:W2:Y:S01]  /*19640*/  MUFU.TANH R97, R97 ;  /* 0x0000006100617308 */ /* 0x000ea20000002400 */
[----:B0-----:R-:W-:Y:S01]  /*19650*/  FSEL R7, R92, -INF , P5 ;  /* 0xff8000005c077808 */ /* 0x001fe20002800000 */
[----:B------:R-:W-:-:S06]  /*19660*/  IMAD.MOV.U32 R92, RZ, RZ, R25 ;  /* 0x000000ffff5c7224 */ /* 0x000fcc00078e0019 */
[----:B------:R-:W0:Y:S01]  /*19670*/  MUFU.TANH R96, R96 ;  /* 0x0000006000607308 */ /* 0x000e220000002400 */
[----:B------:R-:W-:Y:S02]  /*19680*/  WARPGROUP.DEPBAR.LE gsb0, 0x0 ;  /* 0x00008000000079c5 */ /* 0x000fe40000010000 */
[----:B------:R-:W-:Y:S01]  /*19690*/  WARPGROUP.ARRIVE ;  /* 0x00000000000079c5 */ /* 0x000fe20000000000 */
[----:B------:R-:W-:-:S04]  /*196a0*/  FMUL.FTZ R103, R2, R71 ;  /* 0x0000004702677220 */ /* 0x000fc80000410000 */
[----:B------:R-:W3:Y:S01]  /*196b0*/  MUFU.TANH R98, R98 ;  /* 0x0000006200627308 */ /* 0x000ee20000002400 */
[C---:B------:R-:W-:Y:S01]  /*196c0*/  FMUL.FTZ R89, R2.reuse, R63 ;  /* 0x0000003f02597220 */ /* 0x040fe20000410000 */
[C---:B------:R-:W-:Y:S01]  /*196d0*/  FMUL.FTZ R77, R2.reuse, R62 ;  /* 0x0000003e024d7220 */ /* 0x040fe20000410000 */
[----:B------:R-:W-:Y:S01]  /*196e0*/  FMUL.FTZ R62, R2, R65 ;  /* 0x00000041023e7220 */ /* 0x000fe20000410000 */
[----:B------:R-:W-:Y:S01]  /*196f0*/  QGMMA.64x32x32.F32.E4M3.E4M3 R44, gdesc[UR16], R44, gsb0 ;  /* 0x00600000102c79f3 */ /* 0x000fe2000800082c */
[----:B------:R-:W-:Y:S01]  /*19700*/  R2UR UR18, R4 ;  /* 0x00000000041272ca */ /* 0x000fe200000e0000 */
[C---:B------:R-:W-:Y:S01]  /*19710*/  FMUL.FTZ R90, R2.reuse, R66 ;  /* 0x00000042025a7220 */ /* 0x040fe20000410000 */
[----:B------:R-:W-:Y:S01]  /*19720*/  R2UR UR19, R5 ;  /* 0x00000000051372ca */ /* 0x000fe200000e0000 */
[----:B------:R-:W4:Y:S01]  /*19730*/  MUFU.TANH R99, R99 ;  /* 0x0000006300637308 */ /* 0x000f220000002400 */
[----:B------:R-:W-:Y:S01]  /*19740*/  FSEL R4, R15, -INF , P3 ;  /* 0xff8000000f047808 */ /* 0x000fe20001800000 */
[C---:B------:R-:W-:Y:S01]  /*19750*/  FMUL.FTZ R66, R2.reuse, R68 ;  /* 0x0000004402427220 */ /* 0x040fe20000410000 */
[----:B------:R-:W-:Y:S01]  /*19760*/  FSEL R5, R27, -INF , P4 ;  /* 0xff8000001b057808 */ /* 0x000fe20002000000 */
        /* <DEDUP_REMOVED lines=10> */
[----:B------:R-:W-:-:S02]  /*19810*/  FMUL.FTZ R70, R2, R70 ;  /* 0x0000004602467220 */ /* 0x000fc40000410000 */
[----:B------:R-:W5:Y:S08]  /*19820*/  MUFU.TANH R100, R100 ;  /* 0x0000006400647308 */ /* 0x000f700000002400 */
[----:B------:R-:W5:Y:S08]  /*19830*/  MUFU.TANH R79, R79 ;  /* 0x0000004f004f7308 */ /* 0x000f700000002400 */
[----:B------:R-:W5:Y:S08]  /*19840*/  MUFU.TANH R83, R83 ;  /* 0x0000005300537308 */ /* 0x000f700000002400 */
[----:B------:R-:W5:Y:S08]  /*19850*/  MUFU.TANH R80, R80 ;  /* 0x0000005000507308 */ /* 0x000f700000002400 */
[----:B------:R-:W5:Y:S01]  /*19860*/  MUFU.TANH R102, R102 ;  /* 0x0000006600667308 */ /* 0x000f620000002400 */
[----:B------:R-:W-:-:S02]  /*19870*/  WARPGROUP.DEPBAR.LE gsb0, 0x0 ;  /* 0x00008000000079c5 */ /* 0x000fc40000010000 */
[----:B------:R-:W-:Y:S01]  /*19880*/  FMUL.FTZ R105, R2, R47 ;  /* 0x0000002f02697220 */ /* 0x000fe20000410000 */
[----:B------:R-:W-:Y:S01]  /*19890*/  FSEL R47, R8, -INF , P2 ;  /* 0xff800000082f7808 */ /* 0x000fe20001000000 */
[----:B------:R-:W-:Y:S01]  /*198a0*/  FMUL.FTZ R71, R2, R55 ;  /* 0x0000003702477220 */ /* 0x000fe20000410000 */
[----:B------:R-:W-:Y:S01]  /*198b0*/  ISETP.GT.AND P2, PT, R6, 0x10, PT ;  /* 0x000000100600780c */ /* 0x000fe20003f44270 */
[C---:B------:R-:W-:Y:S01]  /*198c0*/  FMUL.FTZ R104, R2.reuse, R46 ;  /* 0x0000002e02687220 */ /* 0x040fe20000410000 */
[----:B------:R-:W-:Y:S01]  /*198d0*/  FSEL R8, R9, -INF , P3 ;  /* 0xff80000009087808 */ /* 0x000fe20001800000 */
[----:B------:R-:W-:Y:S01]  /*198e0*/  FMUL.FTZ R46, R2, R45 ;  /* 0x0000002d022e7220 */ /* 0x000fe20000410000 */
[----:B------:R-:W-:Y:S01]  /*198f0*/  FSEL R9, R94, -INF , P2 ;  /* 0xff8000005e097808 */ /* 0x000fe20001000000 */
[----:B------:R-:W-:Y:S01]  /*19900*/  FMUL.FTZ R45, R2, R51 ;  /* 0x00000033022d7220 */ /* 0x000fe20000410000 */
[----:B------:R-:W-:Y:S01]  /*19910*/  FSEL R55, R21, -INF , P2 ;  /* 0xff80000015377808 */ /* 0x000fe20001000000 */
[----:B------:R-:W-:Y:S01]  /*19920*/  WARPGROUP.ARRIVE ;  /* 0x00000000000079c5 */ /* 0x000fe20000000000 */
[----:B------:R-:W-:Y:S01]  /*19930*/  ISETP.GT.AND P2, PT, R6, 0x20, PT ;  /* 0x000000200600780c */ /* 0x000fe20003f44270 */
[C---:B------:R-:W-:Y:S01]  /*19940*/  FMUL.FTZ R141, R2.reuse, R53 ;  /* 0x00000035028d7220 */ /* 0x040fe20000410000 */
[----:B------:R-:W-:Y:S01]  /*19950*/  FSEL R51, R11, -INF , P4 ;  /* 0xff8000000b337808 */ /* 0x000fe20002000000 */
[----:B------:R-:W-:Y:S01]  /*19960*/  FMUL.FTZ R106, R2, R59 ;  /* 0x0000003b026a7220 */ /* 0x000fe20000410000 */
[----:B------:R-:W-:Y:S01]  /*19970*/  FSEL R21, R78, -INF , P2 ;  /* 0xff8000004e157808 */ /* 0x000fe20001000000 */
[----:B------:R-:W-:Y:S01]  /*19980*/  QGMMA.64x32x32.F32.E4M3.E4M3 R28, gdesc[UR16], R28, gsb0 ;  /* 0x00600000101c79f3 */ /* 0x000fe2000800081c */
[----:B------:R-:W-:Y:S01]  /*19990*/  FMNMX.FTZ R78, R47, R8, !PT ;  /* 0x000000082f4e7209 */ /* 0x000fe20007810000 */
[----:B------:R-:W5:Y:S01]  /*199a0*/  MUFU.TANH R81, R81 ;  /* 0x0000005100517308 */ /* 0x000f620000002400 */
[----:B------:R-:W-:Y:S01]  /*199b0*/  FSEL R53, R13, -INF , P5 ;  /* 0xff8000000d357808 */ /* 0x000fe20002800000 */
[C---:B------:R-:W-:Y:S01]  /*199c0*/  FMUL.FTZ R49, R2.reuse, R49 ;  /* 0x0000003102317220 */ /* 0x040fe20000410000 */
[----:B------:R-:W-:Y:S01]  /*199d0*/  FMNMX.FTZ R78, R51, R78, !PT ;  /* 0x0000004e334e7209 */ /* 0x000fe20007810000 */
[----:B------:R-:W-:Y:S01]  /*199e0*/  FMUL.FTZ R61, R2, R52 ;  /* 0x00000034023d7220 */ /* 0x000fe20000410000 */
[----:B------:R-:W-:Y:S01]  /*199f0*/  ISETP.GT.AND P3, PT, R6, 0x11, PT ;  /* 0x000000110600780c */ /* 0x000fe20003f64270 */
[----:B------:R-:W-:Y:S01]  /*19a00*/  FMUL.FTZ R67, R2, R54 ;  /* 0x0000003602437220 */ /* 0x000fe20000410000 */
[----:B------:R-:W-:Y:S01]  /*19a10*/  FMNMX.FTZ R78, R53, R78, !PT ;  /* 0x0000004e354e7209 */ /* 0x000fe20007810000 */
[----:B------:R-:W-:Y:S01]  /*19a20*/  MUFU.TANH R82, R82 ;  /* 0x0000005200527308 */ /* 0x000fe20000002400 */
[----:B------:R-:W-:Y:S01]  /*19a30*/  ISETP.GT.AND P4, PT, R6, 0x18, PT ;  /* 0x000000180600780c */ /* 0x000fe20003f84270 */
[C---:B------:R-:W-:Y:S01]  /*19a40*/  FMUL.FTZ R145, R2.reuse, R57 ;  /* 0x0000003902917220 */ /* 0x040fe20000410000 */
[----:B------:R-:W-:Y:S01]  /*19a50*/  FSEL R59, R93, -INF , P3 ;  /* 0xff8000005d3b7808 */ /* 0x000fe20001800000 */
[C---:B------:R-:W-:Y:S01]  /*19a60*/  FMUL.FTZ R143, R2.reuse, R56 ;  /* 0x00000038028f7220 */ /* 0x040fe20000410000 */
[----:B------:R-:W-:Y:S01]  /*19a70*/  FMNMX.FTZ R78, R55, R78, !PT ;  /* 0x0000004e374e7209 */ /* 0x000fe20007810000 */
[----:B------:R-:W-:Y:S01]  /*19a80*/  FMUL.FTZ R73, R2, R58 ;  /* 0x0000003a02497220 */ /* 0x000fe20000410000 */
[----:B------:R-:W-:Y:S01]  /*19a90*/  ISETP.GT.AND P5, PT, R6, 0x19, PT ;  /* 0x000000190600780c */ /* 0x000fe20003fa4270 */
[----:B------:R-:W5:Y:S01]  /*19aa0*/  MUFU.TANH R20, R20 ;  /* 0x0000001400147308 */ /* 0x000f620000002400 */
[----:B-1----:R-:W-:Y:S01]  /*19ab0*/  FSEL R63, R95, -INF , P4 ;  /* 0xff8000005f3f7808 */ /* 0x002fe20002000000 */
[C---:B------:R-:W-:Y:S01]  /*19ac0*/  FMUL.FTZ R44, R2.reuse, R44 ;  /* 0x0000002c022c7220 */ /* 0x040fe20000410000 */
[----:B------:R-:W-:Y:S01]  /*19ad0*/  FMNMX.FTZ R78, R59, R78, !PT ;  /* 0x0000004e3b4e7209 */ /* 0x000fe20007810000 */
[C---:B------:R-:W-:Y:S01]  /*19ae0*/  FMUL.FTZ R48, R2.reuse, R48 ;  /* 0x0000003002307220 */ /* 0x040fe20000410000 */
[----:B--2---:R-:W-:Y:S01]  /*19af0*/  FSEL R65, R97, -INF , P5 ;  /* 0xff80000061417808 */ /* 0x004fe20002800000 */
[----:B------:R-:W-:Y:S01]  /*19b00*/  FMUL.FTZ R50, R2, R50 ;  /* 0x0000003202327220 */ /* 0x000fe20000410000 */
[----:B------:R-:W-:Y:S01]  /*19b10*/  FMNMX.FTZ R78, R63, R78, !PT ;  /* 0x0000004e3f4e7209 */ /* 0x000fe20007810000 */
[----:B------:R-:W-:Y:S01]  /*19b20*/  MUFU.TANH R24, R24 ;  /* 0x0000001800187308 */ /* 0x000fe20000002400 */
[----:B0-----:R-:W-:Y:S01]  /*19b30*/  FSEL R11, R96, -INF , P3 ;  /* 0xff800000600b7808 */ /* 0x001fe20001800000 */
[--C-:B------:R-:W-:Y:S01]  /*19b40*/  IMAD.MOV.U32 R94, RZ, RZ, R25.reuse ;  /* 0x000000ffff5e7224 */ /* 0x100fe200078e0019 */
[----:B------:R-:W-:Y:S01]  /*19b50*/  ISETP.GT.AND P3, PT, R6, 0x21, PT ;  /* 0x000000210600780c */ /* 0x000fe20003f64270 */
[--C-:B------:R-:W-:Y:S01]  /*19b60*/  IMAD.MOV.U32 R96, RZ, RZ, R25.reuse ;  /* 0x000000ffff607224 */ /* 0x100fe200078e0019 */
[----:B---3--:R-:W-:Y:S01]  /*19b70*/  FSEL R69, R98, -INF , P2 ;  /* 0xff80000062457808 */ /* 0x008fe20001000000 */
[----:B------:R-:W-:Y:S01]  /*19b80*/  IMAD.MOV.U32 R98, RZ, RZ, R25 ;  /* 0x000000ffff627224 */ /* 0x000fe200078e0019 */
[----:B------:R-:W-:Y:S01]  /*19b90*/  FMNMX.FTZ R78, R65, R78, !PT ;  /* 0x0000004e414e7209 */ /* 0x000fe20007810000 */
[----:B------:R-:W0:Y:S01]  /*19ba0*/  MUFU.TANH R84, R84 ;  /* 0x0000005400547308 */ /* 0x000e220000002400 */
[----:B----4-:R-:W-:-:S02]  /*19bb0*/  FSEL R13, R99, -INF , P4 ;  /* 0xff800000630d7808 */ /* 0x010fc40002000000 */
[----:B------:R-:W-:Y:S02]  /*19bc0*/  ISETP.GT.AND P4, PT, R6, 0x28, PT ;  /* 0x000000280600780c */ /* 0x000fe40003f84270 */
[----:B-----5:R-:W-:Y:S02]  /*19bd0*/  FSEL R75, R101, -INF , P3 ;  /* 0xff800000654b7808 */ /* 0x020fe40001800000 */
[----:B------:R-:W-:Y:S01]  /*19be0*/  FMNMX.FTZ R78, R69, R78, !PT ;  /* 0x0000004e454e7209 */ /* 0x000fe20007810000 */
[----:B------:R1:W-:Y:S01]  /*19bf0*/  MUFU.TANH R52, R49 ;  /* 0x0000003100347308 */ /* 0x0003e20000002400 */
[----:B------:R-:W-:Y:S02]  /*19c00*/  FSEL R15, R100, -INF , P5 ;  /* 0xff800000640f7808 */ /* 0x000fe40002800000 */
[----:B------:R-:W-:Y:S02]  /*19c10*/  ISETP.GT.AND P5, PT, R6, 0x29, PT ;  /* 0x000000290600780c */ /* 0x000fe40003fa4270 */
[----:B------:R-:W-:-:S02]  /*19c20*/  FSEL R79, R79, -INF , P4 ;  /* 0xff8000004f4f7808 */ /* 0x000fc40002000000 */
[----:B------:R-:W-:Y:S01]  /*19c30*/  FMNMX.FTZ R78, R75, R78, !PT ;  /* 0x0000004e4b4e7209 */ /* 0x000fe20007810000 */
[----:B------:R-:W2:Y:S01]  /*19c40*/  MUFU.TANH R10, R10 ;  /* 0x0000000a000a7308 */ /* 0x000ea20000002400 */
[----:B-1----:R-:W-:Y:S02]  /*19c50*/  FSEL R49, R83, -INF , P5 ;  /* 0xff80000053317808 */ /* 0x002fe40002800000 */
[----:B------:R-:W-:Y:S02]  /*19c60*/  ISETP.GT.AND P2, PT, R6, 0x30, PT ;  /* 0x000000300600780c */ /* 0x000fe40003f44270 */
[----:B------:R-:W-:Y:S01]  /*19c70*/  FSEL R83, R80, -INF , P5 ;  /* 0xff80000050537808 */ /* 0x000fe20002800000 */
[----:B------:R-:W-:Y:S01]  /*19c80*/  IMAD.MOV.U32 R80, RZ, RZ, R25 ;  /* 0x000000ffff507224 */ /* 0x000fe200078e0019 */
[----:B------:R-:W-:Y:S01]  /*19c90*/  FMNMX.FTZ R78, R79, R78, !PT ;  /* 0x0000004e4f4e7209 */ /* 0x000fe20007810000 */
[----:B------:R-:W-:Y:S01]  /*19ca0*/  MUFU.TANH R86, R86 ;  /* 0x0000005600567308 */ /* 0x000fe20000002400 */
[----:B------:R-:W-:Y:S01]  /*19cb0*/  FSEL R27, R102, -INF , P3 ;  /* 0xff800000661b7808 */ /* 0x000fe20001800000 */
[----:B------:R-:W-:-:S02]  /*19cc0*/  WARPGROUP.DEPBAR.LE gsb0, 0x0 ;  /* 0x00008000000079c5 */ /* 0x000fc40000010000 */
[----:B------:R-:W-:Y:S01]  /*19cd0*/  ISETP.GT.AND P3, PT, R6, 0x31, PT ;  /* 0x000000310600780c */ /* 0x000fe20003f64270 */
[C---:B------:R-:W-:Y:S01]  /*19ce0*/  FMUL.FTZ R28, R2.reuse, R28 ;  /* 0x0000001c021c7220 */ /* 0x040fe20000410000 */
[----:B------:R-:W-:Y:S01]  /*19cf0*/  FSEL R85, R81, -INF , P2 ;  /* 0xff80000051557808 */ /* 0x000fe20001000000 */
[C---:B------:R-:W-:Y:S01]  /*19d00*/  FMUL.FTZ R32, R2.reuse, R32 ;  /* 0x0000002002207220 */ /* 0x040fe20000410000 */
[----:B------:R-:W1:Y:S01]  /*19d10*/  MUFU.TANH R12, R12 ;  /* 0x0000000c000c7308 */ /* 0x000e620000002400 */
[----:B------:R-:W-:Y:S01]  /*19d20*/  FMNMX.FTZ R78, R83, R78, !PT ;  /* 0x0000004e534e7209 */ /* 0x000fe20007810000 */
[----:B------:R-:W-:Y:S01]  /*19d30*/  FMUL.FTZ R30, R2, R30 ;  /* 0x0000001e021e7220 */ /* 0x000fe20000410000 */
[----:B------:R-:W-:Y:S01]  /*19d40*/  FSEL R109, R20, -INF , P3 ;  /* 0xff800000146d7808 */ /* 0x000fe20001800000 */
[C---:B------:R-:W-:Y:S01]  /*19d50*/  FMUL.FTZ R36, R2.reuse, R36 ;  /* 0x0000002402247220 */ /* 0x040fe20000410000 */
[----:B------:R-:W-:Y:S01]  /*19d60*/  FMNMX.FTZ R78, R85, R78, !PT ;  /* 0x0000004e554e7209 */ /* 0x000fe20007810000 */
[----:B------:R-:W-:Y:S01]  /*19d70*/  FMUL.FTZ R34, R2, R34 ;  /* 0x0000002202227220 */ /* 0x000fe20000410000 */
[----:B------:R-:W-:Y:S01]  /*19d80*/  ISETP.GT.AND P5, PT, R6, 0x39, PT ;  /* 0x000000390600780c */ /* 0x000fe20003fa4270 */
[----:B------:R-:W-:Y:S01]  /*19d90*/  MUFU.TANH R87, R87 ;  /* 0x0000005700577308 */ /* 0x000fe20000002400 */
[----:B------:R-:W-:Y:S01]  /*19da0*/  FMNMX.FTZ R78, R109, R78, !PT ;  /* 0x0000004e6d4e7209 */ /* 0x000fe20007810000 */
[----:B------:R-:W-:Y:S01]  /*19db0*/  FMUL.FTZ R40, R2, R40 ;  /* 0x0000002802287220 */ /* 0x000fe20000410000 */
[----:B0-----:R-:W-:Y:S01]  /*19dc0*/  FSEL R57, R84, -INF , P2 ;  /* 0xff80000054397808 */ /* 0x001fe20001000000 */
[----:B------:R-:W-:Y:S01]  /*19dd0*/  FMUL.FTZ R41, R2, R41 ;  /* 0x0000002902297220 */ /* 0x000fe20000410000 */
[----:B------:R-:W-:Y:S01]  /*19de0*/  ISETP.GT.AND P2, PT, R6, 0x40, PT ;  /* 0x000000400600780c */ /* 0x000fe20003f44270 */
[--C-:B------:R-:W-:Y:S01]  /*19df0*/  IMAD.MOV.U32 R84, RZ, RZ, R25.reuse ;  /* 0x000000ffff547224 */ /* 0x100fe200078e0019 */
[----:B--2---:R-:W-:Y:S01]  /*19e00*/  FSEL R113, R10, -INF , P5 ;  /* 0xff8000000a717808 */ /* 0x004fe20002800000 */
[----:B------:R0:W-:Y:S01]  /*19e10*/  MUFU.TANH R54, R45 ;  /* 0x0000002d00367308 */ /* 0x0001e20000002400 */
[----:B-1----:R-:W-:Y:S01]  /*19e20*/  FSEL R115, R12, -INF , P2 ;  /* 0xff8000000c737808 */ /* 0x002fe20001000000 */
[C---:B------:R-:W-:Y:S01]  /*19e30*/  FMUL.FTZ R12, R2.reuse, R31 ;  /* 0x0000001f020c7220 */ /* 0x040fe20000410000 */
[----:B------:R-:W-:Y:S01]  /*19e40*/  FMUL.FTZ R10, R2, R29 ;  /* 0x0000001d020a7220 */ /* 0x000fe20000410000 */
[----:B------:R-:W-:Y:S01]  /*19e50*/  MOV R100, R25 ;  /* 0x0000001900647202 */ /* 0x000fe20000000f00 */
[----:B------:R-:W-:-:S03]  /*19e60*/  IMAD.MOV.U32 R102, RZ, RZ, R25 ;  /* 0x000000ffff667224 */ /* 0x000fc600078e0019 */
[----:B------:R-:W-:Y:S01]  /*19e70*/  MUFU.TANH R60, R60 ;  /* 0x0000003c003c7308 */ /* 0x000fe20000002400 */
[----:B0-----:R-:W-:Y:S01]  /*19e80*/  FSEL R45, R82, -INF , P4 ;  /* 0xff800000522d7808 */ /* 0x001fe20002000000 */
[----:B------:R-:W-:Y:S01]  /*19e90*/  IMAD.MOV.U32 R82, RZ, RZ, R25 ;  /* 0x000000ffff527224 */ /* 0x000fe200078e0019 */
[----:B------:R-:W-:-:S04]  /*19ea0*/  ISETP.GT.AND P4, PT, R6, 0x38, PT ;  /* 0x000000380600780c */ /* 0x000fc80003f84270 */
[----:B------:R-:W-:Y:S01]  /*19eb0*/  FSEL R111, R24, -INF , P4 ;  /* 0xff800000186f7808 */ /* 0x000fe20002000000 */
[----:B------:R-:W-:Y:S01]  /*19ec0*/  MUFU.TANH R88, R88 ;  /* 0x0000005800587308 */ /* 0x000fe20000002400 */
[----:B------:R-:W-:Y:S02]  /*19ed0*/  FMUL.FTZ R24, R2, R33 ;  /* 0x0000002102187220 */ /* 0x000fe40000410000 */
[----:B------:R-:W-:-:S04]  /*19ee0*/  FMNMX.FTZ R78, R111, R78, !PT ;  /* 0x0000004e6f4e7209 */ /* 0x000fc80007810000 */
[----:B------:R-:W-:Y:S01]  /*19ef0*/  FMNMX.FTZ R78, R113, R78, !PT ;  /* 0x0000004e714e7209 */ /* 0x000fe20007810000 */
[----:B------:R-:W-:Y:S03]  /*19f00*/  MUFU.TANH R76, R76 ;  /* 0x0000004c004c7308 */ /* 0x000fe60000002400 */
[----:B------:R-:W-:-:S05]  /*19f10*/  FMNMX.FTZ R78, R115, R78, !PT ;  /* 0x0000004e734e7209 */ /* 0x000fca0007810000 */
[----:B------:R-:W0:Y:S08]  /*19f20*/  MUFU.TANH R77, R77 ;  /* 0x0000004d004d7308 */ /* 0x000e300000002400 */
[----:B------:R-:W-:Y:S08]  /*19f30*/  MUFU.TANH R62, R62 ;  /* 0x0000003e003e7308 */ /* 0x000ff00000002400 */
[----:B------:R-:W-:Y:S01]  /*19f40*/  MUFU.TANH R89, R89 ;  /* 0x0000005900597308 */ /* 0x000fe20000002400 */
[----:B0-----:R-:W-:-:S02]  /*19f50*/  FSEL R77, R77, -INF , P2 ;  /* 0xff8000004d4d7808 */ /* 0x001fc40001000000 */
[----:B------:R-:W-:-:S05]  /*19f60*/  ISETP.GT.AND P2, PT, R6, 0x50, PT ;  /* 0x000000500600780c */ /* 0x000fca0003f44270 */
[----:B------:R0:W-:Y:S08]  /*19f70*/  MUFU.TANH R56, R61 ;  /* 0x0000003d00387308 */ /* 0x0001f00000002400 */
[----:B------:R-:W1:Y:S01]  /*19f80*/  MUFU.TANH R66, R66 ;  /* 0x0000004200427308 */ /* 0x000e620000002400 */
[----:B0-----:R-:W-:Y:S02]  /*19f90*/  FSEL R61, R86, -INF , P3 ;  /* 0xff800000563d7808 */ /* 0x001fe40001800000 */
[----:B------:R-:W-:-:S02]  /*19fa0*/  ISETP.GT.AND P3, PT, R6, 0x41, PT ;  /* 0x000000410600780c */ /* 0x000fc40003f64270 */
[----:B------:R-:W-:Y:S02]  /*19fb0*/  MOV R86, R25 ;  /* 0x0000001900567202 */ /* 0x000fe40000000f00 */
[----:B------:R-:W-:Y:S01]  /*19fc0*/  FSEL R117, R60, -INF , P3 ;  /* 0xff8000003c757808 */ /* 0x000fe20001800000 */
[----:B------:R-:W-:Y:S03]  /*19fd0*/  MUFU.TANH R68, R68 ;  /* 0x0000004400447308 */ /* 0x000fe60000002400 */
[----:B------:R-:W-:-:S05]  /*19fe0*/  FMNMX.FTZ R78, R117, R78, !PT ;  /* 0x0000004e754e7209 */ /* 0x000fca0007810000 */
[----:B------:R-:W-:Y:S01]  /*19ff0*/  MUFU.TANH R103, R103 ;  /* 0x0000006700677308 */ /* 0x000fe20000002400 */
[----:B-1----:R-:W-:-:S07]  /*1a000*/  FSEL R123, R66, -INF , P2 ;  /* 0xff800000427b7808 */ /* 0x002fce0001000000 */
[----:B------:R-:W0:Y:S08]  /*1a010*/  MUFU.TANH R90, R90 ;  /* 0x0000005a005a7308 */ /* 0x000e300000002400 */
[----:B------:R1:W-:Y:S08]  /*1a020*/  MUFU.TANH R58, R67 ;  /* 0x00000043003a7308 */ /* 0x0003f00000002400 */
[----:B------:R-:W2:Y:S01]  /*1a030*/  MUFU.TANH R91, R91 ;  /* 0x0000005b005b7308 */ /* 0x000ea20000002400 */
[----:B-1----:R-:W-:-:S02]  /*1a040*/  FSEL R67, R87, -INF , P4 ;  /* 0xff80000057437808 */ /* 0x002fc40002000000 */
[----:B------:R-:W-:-:S04]  /*1a050*/  ISETP.GT.AND P4, PT, R6, 0x48, PT ;  /* 0x000000480600780c */ /* 0x000fc80003f84270 */
[----:B------:R-:W-:Y:S01]  /*1a060*/  FSEL R119, R76, -INF , P4 ;  /* 0xff8000004c777808 */ /* 0x000fe20002000000 */
[----:B------:R-:W-:Y:S01]  /*1a070*/  MUFU.TANH R46, R46 ;  /* 0x0000002e002e7308 */ /* 0x000fe20000002400 */
[----:B0-----:R-:W-:Y:S01]  /*1a080*/  FSEL R81, R90, -INF , P4 ;  /* 0xff8000005a517808 */ /* 0x001fe20002000000 */
[--C-:B------:R-:W-:Y:S01]  /*1a090*/  IMAD.MOV.U32 R76, RZ, RZ, R25.reuse ;  /* 0x000000ffff4c7224 */ /* 0x100fe200078e0019 */
[----:B------:R-:W-:Y:S01]  /*1a0a0*/  FMNMX.FTZ R78, R119, R78, !PT ;  /* 0x0000004e774e7209 */ /* 0x000fe20007810000 */
[----:B------:R-:W-:Y:S01]  /*1a0b0*/  IMAD.MOV.U32 R90, RZ, RZ, R25 ;  /* 0x000000ffff5a7224 */ /* 0x000fe200078e0019 */
[----:B------:R-:W-:-:S03]  /*1a0c0*/  ISETP.GT.AND P4, PT, R6, 0x58, PT ;  /* 0x000000580600780c */ /* 0x000fc60003f84270 */
[----:B------:R-:W-:Y:S08]  /*1a0d0*/  MUFU.TANH R105, R105 ;  /* 0x0000006900697308 */ /* 0x000ff00000002400 */
[----:B------:R0:W-:Y:S08]  /*1a0e0*/  MUFU.TANH R99, R71 ;  /* 0x0000004700637308 */ /* 0x0001f00000002400 */
[----:B------:R-:W1:Y:S01]  /*1a0f0*/  MUFU.TANH R64, R64 ;  /* 0x0000004000407308 */ /* 0x000e620000002400 */
[----:B0-----:R-:W-:Y:S01]  /*1a100*/  FSEL R71, R88, -INF , P5 ;  /* 0xff80000058477808 */ /* 0x001fe20002800000 */
[----:B------:R-:W-:Y:S01]  /*1a110*/  IMAD.MOV.U32 R88, RZ, RZ, R25 ;  /* 0x000000ffff587224 */ /* 0x000fe200078e0019 */
[----:B------:R-:W-:-:S04]  /*1a120*/  ISETP.GT.AND P5, PT, R6, 0x49, PT ;  /* 0x000000490600780c */ /* 0x000fc80003fa4270 */
[----:B------:R-:W-:Y:S01]  /*1a130*/  FSEL R121, R62, -INF , P5 ;  /* 0xff8000003e797808 */ /* 0x000fe20002800000 */
[----:B------:R-:W-:Y:S01]  /*1a140*/  MUFU.TANH R70, R70 ;  /* 0x0000004600467308 */ /* 0x000fe20000002400 */
[----:B--2---:R-:W-:Y:S02]  /*1a150*/  FSEL R87, R91, -INF , P5 ;  /* 0xff8000005b577808 */ /* 0x004fe40002800000 */
[----:B------:R-:W-:Y:S02]  /*1a160*/  FMNMX.FTZ R78, R121, R78, !PT ;  /* 0x0000004e794e7209 */ /* 0x000fe40007810000 */
[----:B------:R-:W-:Y:S02]  /*1a170*/  ISETP.GT.AND P5, PT, R6, 0x59, PT ;  /* 0x000000590600780c */ /* 0x000fe40003fa4270 */
[----:B------:R-:W-:Y:S01]  /*1a180*/  FMNMX.FTZ R78, R123, R78, !PT ;  /* 0x0000004e7b4e7209 */ /* 0x000fe20007810000 */
[----:B------:R-:W0:Y:S01]  /*1a190*/  MUFU.TANH R26, R26 ;  /* 0x0000001a001a7308 */ /* 0x000e220000002400 */
[----:B-1----:R-:W-:-:S07]  /*1a1a0*/  FSEL R127, R64, -INF , P4 ;  /* 0xff800000407f7808 */ /* 0x002fce0002000000 */
[----:B------:R-:W1:Y:S08]  /*1a1b0*/  MUFU.TANH R141, R141 ;  /* 0x0000008d008d7308 */ /* 0x000e700000002400 */
[----:B------:R2:W-:Y:S01]  /*1a1c0*/  MUFU.TANH R20, R73 ;  /* 0x0000004900147308 */ /* 0x0005e20000002400 */
[----:B0-----:R-:W-:Y:S01]  /*1a1d0*/  FSEL R129, R26, -INF , P5 ;  /* 0xff8000001a817808 */ /* 0x001fe20002800000 */
[----:B------:R-:W-:-:S06]  /*1a1e0*/  FMUL.FTZ R26, R2, R35 ;  /* 0x00000023021a7220 */ /* 0x000fcc0000410000 */
[----:B------:R-:W0:Y:S01]  /*1a1f0*/  MUFU.TANH R44, R44 ;  /* 0x0000002c002c7308 */ /* 0x000e220000002400 */
[----:B--2---:R-:W-:Y:S02]  /*1a200*/  FSEL R73, R89, -INF , P3 ;  /* 0xff80000059497808 */ /* 0x004fe40001800000 */
[----:B------:R-:W-:Y:S02]  /*1a210*/  ISETP.GT.AND P3, PT, R6, 0x51, PT ;  /* 0x000000510600780c */ /* 0x000fe40003f64270 */
[----:B------:R-:W-:Y:S02]  /*1a220*/  FSEL R89, R70, -INF , P2 ;  /* 0xff80000046597808 */ /* 0x000fe40001000000 */
[----:B------:R-:W-:Y:S01]  /*1a230*/  FSEL R29, R103, -INF , P3 ;  /* 0xff800000671d7808 */ /* 0x000fe20001800000 */
[----:B------:R-:W2:Y:S01]  /*1a240*/  MUFU.TANH R12, R12 ;  /* 0x0000000c000c7308 */ /* 0x000ea20000002400 */
[----:B------:R-:W-:Y:S02]  /*1a250*/  FSEL R125, R68, -INF , P3 ;  /* 0xff800000447d7808 */ /* 0x000fe40001800000 */
[----:B------:R-:W-:-:S02]  /*1a260*/  ISETP.GT.AND P3, PT, R6, 0x61, PT ;  /* 0x000000610600780c */ /* 0x000fc40003f64270 */
[----:B------:R-:W-:Y:S02]  /*1a270*/  FMNMX.FTZ R78, R125, R78, !PT ;  /* 0x0000004e7d4e7209 */ /* 0x000fe40007810000 */
[----:B------:R-:W-:Y:S01]  /*1a280*/  FSEL R95, R105, -INF , P3 ;  /* 0xff800000695f7808 */ /* 0x000fe20001800000 */
[----:B------:R-:W3:Y:S01]  /*1a290*/  MUFU.TANH R72, R72 ;  /* 0x0000004800487308 */ /* 0x000ee20000002400 */
[----:B------:R-:W-:Y:S02]  /*1a2a0*/  FSEL R133, R46, -INF , P3 ;  /* 0xff8000002e857808 */ /* 0x000fe40001800000 */
[C---:B------:R-:W-:Y:S02]  /*1a2b0*/  ISETP.GT.AND P3, PT, R6.reuse, 0x71, PT ;  /* 0x000000710600780c */ /* 0x040fe40003f64270 */
[----:B------:R-:W-:Y:S02]  /*1a2c0*/  ISETP.GT.AND P2, PT, R6, 0x60, PT ;  /* 0x000000600600780c */ /* 0x000fe40003f44270 */
[----:B------:R-:W-:Y:S01]  /*1a2d0*/  FMNMX.FTZ R78, R127, R78, !PT ;  /* 0x0000004e7f4e7209 */ /* 0x000fe20007810000 */
[----:B------:R-:W4:Y:S01]  /*1a2e0*/  MUFU.TANH R74, R74 ;  /* 0x0000004a004a7308 */ /* 0x000f220000002400 */
[----:B------:R-:W-:-:S02]  /*1a2f0*/  FSEL R99, R99, -INF , P3 ;  /* 0xff80000063637808 */ /* 0x000fc40001800000 */
[----:B-1----:R-:W-:Y:S02]  /*1a300*/  FSEL R141, R141, -INF , P3 ;  /* 0xff8000008d8d7808 */ /* 0x002fe40001800000 */
[----:B------:R-:W-:Y:S02]  /*1a310*/  ISETP.GT.AND P3, PT, R6, 0x81, PT ;  /* 0x000000810600780c */ /* 0x000fe40003f64270 */
[----:B0-----:R-:W-:Y:S01]  /*1a320*/  FSEL R131, R44, -INF , P2 ;  /* 0xff8000002c837808 */ /* 0x001fe20001000000 */
[----:B------:R-:W0:Y:S01]  /*1a330*/  MUFU.TANH R48, R48 ;  /* 0x0000003000307308 */ /* 0x000e220000002400 */
[----:B------:R-:W-:Y:S01]  /*1a340*/  FMNMX.FTZ R78, R129, R78, !PT ;  /* 0x0000004e814e7209 */ /* 0x000fe20007810000 */
[----:B------:R-:W-:Y:S01]  /*1a350*/  FMUL.FTZ R44, R2, R37 ;  /* 0x00000025022c7220 */ /* 0x000fe20000410000 */
[----:B--2---:R-:W-:Y:S02]  /*1a360*/  FSEL R105, R12, -INF , P3 ;  /* 0xff8000000c697808 */ /* 0x004fe40001800000 */
[----:B------:R-:W-:-:S02]  /*1a370*/  FMNMX.FTZ R12, R3, R4, !PT ;  /* 0x00000004030c7209 */ /* 0x000fc40007810000 */
[----:B---3--:R-:W-:Y:S01]  /*1a380*/  FSEL R31, R72, -INF , P4 ;  /* 0xff800000481f7808 */ /* 0x008fe20002000000 */
[----:B------:R-:W1:Y:S01]  /*1a390*/  MUFU.TANH R104, R104 ;  /* 0x0000006800687308 */ /* 0x000e620000002400 */
[----:B------:R-:W-:Y:S02]  /*1a3a0*/  ISETP.GT.AND P4, PT, R6, 0x68, PT ;  /* 0x000000680600780c */ /* 0x000fe40003f84270 */
[----:B------:R-:W-:Y:S02]  /*1a3b0*/  FMNMX.FTZ R78, R131, R78, !PT ;  /* 0x0000004e834e7209 */ /* 0x000fe40007810000 */
[----:B------:R-:W-:Y:S02]  /*1a3c0*/  FMNMX.FTZ R12, R5, R12, !PT ;  /* 0x0000000c050c7209 */ /* 0x000fe40007810000 */
[----:B----4-:R-:W-:Y:S01]  /*1a3d0*/  FSEL R91, R74, -INF , P5 ;  /* 0xff8000004a5b7808 */ /* 0x010fe20002800000 */
[----:B------:R-:W2:Y:S01]  /*1a3e0*/  MUFU.TANH R50, R50 ;  /* 0x0000003200327308 */ /* 0x000ea20000002400 */
[----:B------:R-:W-:Y:S01]  /*1a3f0*/  ISETP.GT.AND P5, PT, R6, 0x69, PT ;  /* 0x000000690600780c */ /* 0x000fe20003fa4270 */
[----:B------:R-:W-:Y:S01]  /*1a400*/  IMAD.MOV.U32 R74, RZ, RZ, R25 ;  /* 0x000000ffff4a7224 */ /* 0x000fe200078e0019 */
[----:B0-----:R-:W-:-:S02]  /*1a410*/  FSEL R135, R48, -INF , P4 ;  /* 0xff80000030877808 */ /* 0x001fc40002000000 */
[----:B------:R-:W-:Y:S02]  /*1a420*/  FMNMX.FTZ R78, R133, R78, !PT ;  /* 0x0000004e854e7209 */ /* 0x000fe40007810000 */
[----:B------:R-:W-:Y:S01]  /*1a430*/  FMNMX.FTZ R12, R7, R12, !PT ;  /* 0x0000000c070c7209 */ /* 0x000fe20007810000 */
[----:B------:R-:W0:Y:S01]  /*1a440*/  MUFU.TANH R143, R143 ;  /* 0x0000008f008f7308 */ /* 0x000e220000002400 */
[----:B-1----:R-:W-:Y:S01]  /*1a450*/  FSEL R93, R104, -INF , P2 ;  /* 0xff800000685d7808 */ /* 0x002fe20001000000 */
[----:B------:R-:W-:Y:S01]  /*1a460*/  IMAD.MOV.U32 R104, RZ, RZ, R25 ;  /* 0x000000ffff687224 */ /* 0x000fe200078e0019 */
[----:B------:R-:W-:Y:S02]  /*1a470*/  ISETP.GT.AND P2, PT, R6, 0x70, PT ;  /* 0x000000700600780c */ /* 0x000fe40003f44270 */
[----:B------:R-:W-:Y:S02]  /*1a480*/  FSEL R137, R52, -INF , P5 ;  /* 0xff80000034897808 */ /* 0x000fe40002800000 */
[----:B------:R-:W-:Y:S01]  /*1a490*/  FMNMX.FTZ R78, R135, R78, !PT ;  /* 0x0000004e874e7209 */ /* 0x000fe20007810000 */
[----:B------:R-:W1:Y:S01]  /*1a4a0*/  MUFU.TANH R145, R145 ;  /* 0x0000009100917308 */ /* 0x000e620000002400 */
[----:B------:R-:W-:-:S02]  /*1a4b0*/  FMNMX.FTZ R12, R9, R12, !PT ;  /* 0x0000000c090c7209 */ /* 0x000fc40007810000 */
[----:B------:R-:W-:Y:S02]  /*1a4c0*/  FSEL R139, R56, -INF , P2 ;  /* 0xff800000388b7808 */ /* 0x000fe40001000000 */
[----:B------:R-:W-:Y:S02]  /*1a4d0*/  FMNMX.FTZ R78, R137, R78, !PT ;  /* 0x0000004e894e7209 */ /* 0x000fe40007810000 */
[----:B------:R-:W-:Y:S01]  /*1a4e0*/  FMNMX.FTZ R12, R11, R12, !PT ;  /* 0x0000000c0b0c7209 */ /* 0x000fe20007810000 */
[----:B------:R-:W3:Y:S01]  /*1a4f0*/  MUFU.TANH R28, R28 ;  /* 0x0000001c001c7308 */ /* 0x000ee20000002400 */
[----:B--2---:R-:W-:Y:S02]  /*1a500*/  FSEL R33, R50, -INF , P4 ;  /* 0xff80000032217808 */ /* 0x004fe40002000000 */
[----:B------:R-:W-:Y:S02]  /*1a510*/  ISETP.GT.AND P4, PT, R6, 0x78, PT ;  /* 0x000000780600780c */ /* 0x000fe40003f84270 */
[----:B------:R-:W-:-:S02]  /*1a520*/  FMNMX.FTZ R78, R139, R78, !PT ;  /* 0x0000004e8b4e7209 */ /* 0x000fc40007810000 */
[----:B------:R-:W-:Y:S01]  /*1a530*/  FMNMX.FTZ R12, R13, R12, !PT ;  /* 0x0000000c0d0c7209 */ /* 0x000fe20007810000 */
[----:B------:R-:W2:Y:S01]  /*1a540*/  MUFU.TANH R10, R10 ;  /* 0x0000000a000a7308 */ /* 0x000ea20000002400 */
[----:B------:R-:W-:Y:S02]  /*1a550*/  FSEL R35, R54, -INF , P5 ;  /* 0xff80000036237808 */ /* 0x000fe40002800000 */
[----:B------:R-:W-:Y:S02]  /*1a560*/  ISETP.GT.AND P5, PT, R6, 0x79, PT ;  /* 0x000000790600780c */ /* 0x000fe40003fa4270 */
[----:B0-----:R-:W-:Y:S02]  /*1a570*/  FSEL R143, R143, -INF , P4 ;  /* 0xff8000008f8f7808 */ /* 0x001fe40002000000 */
[----:B------:R-:W-:Y:S01]  /*1a580*/  FMNMX.FTZ R78, R141, R78, !PT ;  /* 0x0000004e8d4e7209 */ /* 0x000fe20007810000 */
[----:B------:R0:W4:Y:S01]  /*1a590*/  MUFU.TANH R101, R106 ;  /* 0x0000006a00657308 */ /* 0x0001220000002400 */
[----:B------:R-:W-:-:S02]  /*1a5a0*/  FSEL R37, R20, -INF , P4 ;  /* 0xff80000014257808 */ /* 0x000fc40002000000 */
[----:B------:R-:W-:Y:S02]  /*1a5b0*/  FMNMX.FTZ R20, R15, R12, !PT ;  /* 0x0000000c0f147209 */ /* 0x000fe40007810000 */
[----:B------:R-:W-:Y:S02]  /*1a5c0*/  FSEL R97, R58, -INF , P2 ;  /* 0xff8000003a617808 */ /* 0x000fe40001000000 */
[----:B------:R-:W-:Y:S01]  /*1a5d0*/  ISETP.GT.AND P2, PT, R6, 0x80, PT ;  /* 0x000000800600780c */ /* 0x000fe20003f44270 */
[----:B------:R-:W5:Y:S01]  /*1a5e0*/  MUFU.TANH R32, R32 ;  /* 0x0000002000207308 */ /* 0x000f620000002400 */
[----:B-1----:R-:W-:Y:S01]  /*1a5f0*/  FSEL R145, R145, -INF , P5 ;  /* 0xff80000091917808 */ /* 0x002fe20002800000 */
[----:B0-----:R-:W-:Y:S01]  /*1a600*/  IMAD.MOV.U32 R106, RZ, RZ, R25 ;  /* 0x000000ffff6a7224 */ /* 0x001fe200078e0019 */
[----:B------:R-:W-:Y:S02]  /*1a610*/  FMNMX.FTZ R78, R143, R78, !PT ;  /* 0x0000004e8f4e7209 */ /* 0x000fe40007810000 */
[----:B------:R-:W-:-:S02]  /*1a620*/  FMNMX.FTZ R20, R21, R20, !PT ;  /* 0x0000001415147209 */ /* 0x000fc40007810000 */
[----:B---3--:R-:W-:Y:S01]  /*1a630*/  FSEL R147, R28, -INF , P2 ;  /* 0xff8000001c937808 */ /* 0x008fe20001000000 */
[----:B------:R-:W0:Y:S01]  /*1a640*/  MUFU.TANH R30, R30 ;  /* 0x0000001e001e7308 */ /* 0x000e220000002400 */
[----:B------:R-:W-:Y:S02]  /*1a650*/  FMNMX.FTZ R78, R145, R78, !PT ;  /* 0x0000004e914e7209 */ /* 0x000fe40007810000 */
[----:B------:R-:W-:Y:S02]  /*1a660*/  FMNMX.FTZ R20, R27, R20, !PT ;  /* 0x000000141b147209 */ /* 0x000fe40007810000 */
[----:B------:R-:W-:Y:S02]  /*1a670*/  ISETP.GT.AND P4, PT, R6, 0x88, PT ;  /* 0x000000880600780c */ /* 0x000fe40003f84270 */
[----:B--2---:R-:W-:Y:S01]  /*1a680*/  FSEL R149, R10, -INF , P3 ;  /* 0xff8000000a957808 */ /* 0x004fe20001800000 */
[----:B------:R-:W1:Y:S01]  /*1a690*/  MUFU.TANH R24, R24 ;  /* 0x0000001800187308 */ /* 0x000e620000002400 */
[----:B------:R-:W-:Y:S01]  /*1a6a0*/  FMNMX.FTZ R78, R147, R78, !PT ;  /* 0x0000004e934e7209 */ /* 0x000fe20007810000 */
[----:B------:R-:W-:Y:S01]  /*1a6b0*/  IMAD.U32 R10, RZ, RZ, UR6 ;  /* 0x00000006ff0a7e24 */ /* 0x000fe2000f8e00ff */
[----:B------:R-:W-:-:S02]  /*1a6c0*/  FMNMX.FTZ R20, R45, R20, !PT ;  /* 0x000000142d147209 */ /* 0x000fc40007810000 */
[----:B----4-:R-:W-:Y:S02]  /*1a6d0*/  FSEL R101, R101, -INF , P5 ;  /* 0xff80000065657808 */ /* 0x010fe40002800000 */
[----:B------:R-:W-:Y:S01]  /*1a6e0*/  ISETP.GT.AND P5, PT, R6, 0x89, PT ;  /* 0x000000890600780c */ /* 0x000fe20003fa4270 */
[----:B------:R-:W2:Y:S01]  /*1a6f0*/  MUFU.TANH R36, R36 ;  /* 0x0000002400247308 */ /* 0x000ea20000002400 */
[----:B-----5:R-:W-:Y:S01]  /*1a700*/  FSEL R151, R32, -INF , P4 ;  /* 0xff80000020977808 */ /* 0x020fe20002000000 */
[----:B------:R-:W-:Y:S01]  /*1a710*/  FMUL.FTZ R32, R2, R43 ;  /* 0x0000002b02207220 */ /* 0x000fe20000410000 */
[----:B------:R-:W-:Y:S02]  /*1a720*/  FMNMX.FTZ R78, R149, R78, !PT ;  /* 0x0000004e954e7209 */ /* 0x000fe40007810000 */
[----:B------:R-:W-:Y:S02]  /*1a730*/  FMNMX.FTZ R20, R49, R20, !PT ;  /* 0x0000001431147209 */ /* 0x000fe40007810000 */
[----:B0-----:R-:W-:Y:S01]  /*1a740*/  FSEL R103, R30, -INF , P2 ;  /* 0xff8000001e677808 */ /* 0x001fe20001000000 */
[----:B------:R-:W0:Y:S01]  /*1a750*/  MUFU.TANH R34, R34 ;  /* 0x0000002200227308 */ /* 0x000e220000002400 */
[----:B------:R-:W-:Y:S01]  /*1a760*/  ISETP.GT.AND P2, PT, R6, 0x90, PT ;  /* 0x000000900600780c */ /* 0x000fe20003f44270 */
[----:B------:R-:W-:Y:S01]  /*1a770*/  FMUL.FTZ R30, R2, R42 ;  /* 0x0000002a021e7220 */ /* 0x000fe20000410000 */
[----:B-1----:R-:W-:-:S02]  /*1a780*/  FSEL R153, R24, -INF , P5 ;  /* 0xff80000018997808 */ /* 0x002fc40002800000 */
[----:B------:R-:W-:Y:S02]  /*1a790*/  FMNMX.FTZ R78, R151, R78, !PT ;  /* 0x0000004e974e7209 */ /* 0x000fe40007810000 */
[----:B------:R-:W-:Y:S01]  /*1a7a0*/  FMNMX.FTZ R20, R57, R20, !PT ;  /* 0x0000001439147209 */ /* 0x000fe20007810000 */
[----:B------:R-:W1:Y:S01]  /*1a7b0*/  MUFU.TANH R44, R44 ;  /* 0x0000002c002c7308 */ /* 0x000e620000002400 */
[----:B------:R-:W-:Y:S02]  /*1a7c0*/  ISETP.GT.AND P3, PT, R6, 0x91, PT ;  /* 0x000000910600780c */ /* 0x000fe40003f64270 */
[----:B--2---:R-:W-:Y:S01]  /*1a7d0*/  FSEL R155, R36, -INF , P2 ;  /* 0xff800000249b7808 */ /* 0x004fe20001000000 */
[----:B------:R-:W-:Y:S01]  /*1a7e0*/  FMUL.FTZ R36, R2, R39 ;  /* 0x0000002702247220 */ /* 0x000fe20000410000 */
[----:B------:R-:W-:Y:S02]  /*1a7f0*/  FMNMX.FTZ R78, R153, R78, !PT ;  /* 0x0000004e994e7209 */ /* 0x000fe40007810000 */
[----:B------:R-:W-:Y:S01]  /*1a800*/  FMNMX.FTZ R20, R61, R20, !PT ;  /* 0x000000143d147209 */ /* 0x000fe20007810000 */
[----:B------:R-:W2:Y:S01]  /*1a810*/  MUFU.TANH R26, R26 ;  /* 0x0000001a001a7308 */ /* 0x000ea20000002400 */
[----:B0-----:R-:W-:Y:S01]  /*1a820*/  FSEL R107, R34, -INF , P4 ;  /* 0xff800000226b7808 */ /* 0x001fe20002000000 */
[----:B------:R-:W-:Y:S01]  /*1a830*/  FMUL.FTZ R34, R2, R38 ;  /* 0x0000002602227220 */ /* 0x000fe20000410000 */
[----:B------:R-:W-:-:S02]  /*1a840*/  ISETP.GT.AND P4, PT, R6, 0x98, PT ;  /* 0x000000980600780c */ /* 0x000fc40003f84270 */
[----:B------:R-:W-:Y:S02]  /*1a850*/  FMNMX.FTZ R78, R155, R78, !PT ;  /* 0x0000004e9b4e7209 */ /* 0x000fe40007810000 */
[----:B------:R-:W-:Y:S01]  /*1a860*/  FMNMX.FTZ R20, R67, R20, !PT ;  /* 0x0000001443147209 */ /* 0x000fe20007810000 */
[----:B------:R-:W0:Y:S01]  /*1a870*/  MUFU.TANH R40, R40 ;  /* 0x0000002800287308 */ /* 0x000e220000002400 */
[----:B-1----:R-:W-:Y:S02]  /*1a880*/  FSEL R157, R44, -INF , P3 ;  /* 0xff8000002c9d7808 */ /* 0x002fe40001800000 */
[----:B------:R-:W-:Y:S02]  /*1a890*/  MOV R72, R25 ;  /* 0x0000001900487202 */ /* 0x000fe40000000f00 */
[----:B------:R-:W-:-:S03]  /*1a8a0*/  FMNMX.FTZ R78, R157, R78, !PT ;  /* 0x0000004e9d4e7209 */ /* 0x000fc60007810000 */
[----:B------:R2:W1:Y:S08]  /*1a8b0*/  MUFU.TANH R159, R41 ;  /* 0x00000029009f7308 */ /* 0x0004700000002400 */
[----:B------:R-:W3:Y:S01]  /*1a8c0*/  MUFU.TANH R34, R34 ;  /* 0x0000002200227308 */ /* 0x000ee20000002400 */
[----:B--2---:R-:W-:Y:S02]  /*1a8d0*/  FSEL R41, R26, -INF , P5 ;  /* 0xff8000001a297808 */ /* 0x004fe40002800000 */
[----:B------:R-:W-:-:S02]  /*1a8e0*/  ISETP.GT.AND P5, PT, R6, 0x99, PT ;  /* 0x000000990600780c */ /* 0x000fc40003fa4270 */
[----:B0-----:R-:W-:Y:S02]  /*1a8f0*/  FSEL R161, R40, -INF , P4 ;  /* 0xff80000028a17808 */ /* 0x001fe40002000000 */
[----:B------:R-:W-:Y:S01]  /*1a900*/  FMNMX.FTZ R26, R71, R20, !PT ;  /* 0x00000014471a7209 */ /* 0x000fe20007810000 */
[----:B------:R-:W0:Y:S01]  /*1a910*/  MUFU.TANH R36, R36 ;  /* 0x0000002400247308 */ /* 0x000e220000002400 */
[----:B-1----:R-:W-:Y:S02]  /*1a920*/  FSEL R159, R159, -INF , P5 ;  /* 0xff8000009f9f7808 */ /* 0x002fe40002800000 */
[----:B------:R-:W-:Y:S02]  /*1a930*/  FMNMX.FTZ R78, R161, R78, !PT ;  /* 0x0000004ea14e7209 */ /* 0x000fe40007810000 */
[----:B------:R-:W-:Y:S02]  /*1a940*/  FMNMX.FTZ R26, R77, R26, !PT ;  /* 0x0000001a4d1a7209 */ /* 0x000fe40007810000 */
[----:B------:R-:W-:Y:S01]  /*1a950*/  FMNMX.FTZ R78, R159, R78, !PT ;  /* 0x0000004e9f4e7209 */ /* 0x000fe20007810000 */
[----:B------:R-:W-:Y:S01]  /*1a960*/  MUFU.TANH R30, R30 ;  /* 0x0000001e001e7308 */ /* 0x000fe20000002400 */
[----:B------:R-:W-:-:S03]  /*1a970*/  FMNMX.FTZ R26, R73, R26, !PT ;  /* 0x0000001a491a7209 */ /* 0x000fc60007810000 */
[----:B------:R-:W1:Y:S01]  /*1a980*/  SHFL.BFLY PT, R163, R78, 0x2, 0x1f ;  /* 0x0c401f004ea37f89 */ /* 0x000e6200000e0000 */
[----:B------:R-:W-:-:S03]  /*1a990*/  FMNMX.FTZ R26, R81, R26, !PT ;  /* 0x0000001a511a7209 */ /* 0x000fc60007810000 */
[----:B------:R-:W2:Y:S01]  /*1a9a0*/  MUFU.TANH R32, R32 ;  /* 0x0000002000207308 */ /* 0x000ea20000002400 */
[----:B------:R-:W-:-:S04]  /*1a9b0*/  FMNMX.FTZ R26, R87, R26, !PT ;  /* 0x0000001a571a7209 */ /* 0x000fc80007810000 */
[----:B------:R-:W-:-:S04]  /*1a9c0*/  FMNMX.FTZ R26, R89, R26, !PT ;  /* 0x0000001a591a7209 */ /* 0x000fc80007810000 */
[----:B------:R-:W-:-:S04]  /*1a9d0*/  FMNMX.FTZ R26, R29, R26, !PT ;  /* 0x0000001a1d1a7209 */ /* 0x000fc80007810000 */
[----:B------:R-:W-:-:S04]  /*1a9e0*/  FMNMX.FTZ R26, R31, R26, !PT ;  /* 0x0000001a1f1a7209 */ /* 0x000fc80007810000 */
[----:B------:R-:W-:Y:S02]  /*1a9f0*/  FMNMX.FTZ R28, R91, R26, !PT ;  /* 0x0000001a5b1c7209 */ /* 0x000fe40007810000 */
[----:B-1----:R-:W-:Y:S01]  /*1aa00*/  FMNMX.FTZ R163, R78, R163, !PT ;  /* 0x000000a34ea37209 */ /* 0x002fe20007810000 */
[----:B------:R-:W-:Y:S01]  /*1aa10*/  IMAD.MOV.U32 R78, RZ, RZ, R25 ;  /* 0x000000ffff4e7224 */ /* 0x000fe200078e0019 */
[----:B------:R-:W-:-:S03]  /*1aa20*/  FMNMX.FTZ R28, R93, R28, !PT ;  /* 0x0000001c5d1c7209 */ /* 0x000fc60007810000 */
[----:B------:R-:W1:Y:S01]  /*1aa30*/  SHFL.BFLY PT, R122, R163, 0x1, 0x1f ;  /* 0x0c201f00a37a7f89 */ /* 0x000e6200000e0000 */
[----:B------:R-:W-:-:S04]  /*1aa40*/  FMNMX.FTZ R28, R95, R28, !PT ;  /* 0x0000001c5f1c7209 */ /* 0x000fc80007810000 */
[----:B------:R-:W-:-:S04]  /*1aa50*/  FMNMX.FTZ R28, R33, R28, !PT ;  /* 0x0000001c211c7209 */ /* 0x000fc80007810000 */
[----:B------:R-:W-:-:S04]  /*1aa60*/  FMNMX.FTZ R28, R35, R28, !PT ;  /* 0x0000001c231c7209 */ /* 0x000fc80007810000 */
[----:B------:R-:W-:-:S04]  /*1aa70*/  FMNMX.FTZ R28, R97, R28, !PT ;  /* 0x0000001c611c7209 */ /* 0x000fc80007810000 */
[----:B------:R-:W-:-:S04]  /*1aa80*/  FMNMX.FTZ R28, R99, R28, !PT ;  /* 0x0000001c631c7209 */ /* 0x000fc80007810000 */
[----:B------:R-:W-:Y:S02]  /*1aa90*/  FMNMX.FTZ R28, R37, R28, !PT ;  /* 0x0000001c251c7209 */ /* 0x000fe40007810000 */
[----:B-1----:R-:W-:Y:S02]  /*1aaa0*/  FMNMX.FTZ R122, R163, R122, !PT ;  /* 0x0000007aa37a7209 */ /* 0x002fe40007810000 */
[----:B------:R-:W-:Y:S02]  /*1aab0*/  FMNMX.FTZ R38, R101, R28, !PT ;  /* 0x0000001c65267209 */ /* 0x000fe40007810000 */
[C---:B------:R-:W-:Y:S01]  /*1aac0*/  FSETP.NEU.FTZ.AND P6, PT, R122.reuse, -INF , PT ;  /* 0xff8000007a00780b */ /* 0x040fe20003fdd000 */
[----:B------:R-:W-:-:S01]  /*1aad0*/  FFMA.FTZ R24, R122, R10, -8 ;  /* 0xc10000007a187423 */ /* 0x000fc2000001000a */
[----:B------:R-:W-:-:S04]  /*1aae0*/  FMNMX.FTZ R38, R103, R38, !PT ;  /* 0x0000002667267209 */ /* 0x000fc80007810000 */
[----:B------:R-:W-:Y:S02]  /*1aaf0*/  FMNMX.FTZ R38, R105, R38, !PT ;  /* 0x0000002669267209 */ /* 0x000fe40007810000 */
[----:B------:R-:W-:Y:S02]  /*1ab00*/  FSEL R24, R24, RZ, P6 ;  /* 0x000000ff18187208 */ /* 0x000fe40003000000 */
[----:B------:R-:W-:-:S03]  /*1ab10*/  FMNMX.FTZ R38, R107, R38, !PT ;  /* 0x000000266b267209 */ /* 0x000fc60007810000 */
[-CC-:B------:R-:W-:Y:S01]  /*1ab20*/  FFMA.FTZ R206, R85, R10.reuse, -R24.reuse ;  /* 0x0000000a55ce7223 */ /* 0x180fe20000010818 */
[----:B---3--:R-:W-:Y:S01]  /*1ab30*/  FSEL R85, R34, -INF , P2 ;  /* 0xff80000022557808 */ /* 0x008fe20001000000 */
[--C-:B------:R-:W-:Y:S01]  /*1ab40*/  FFMA.FTZ R202, R55, R10, -R24.reuse ;  /* 0x0000000a37ca7223 */ /* 0x100fe20000010818 */
[----:B------:R-:W-:Y:S01]  /*1ab50*/  FMNMX.FTZ R38, R41, R38, !PT ;  /* 0x0000002629267209 */ /* 0x000fe20007810000 */
[-CC-:B------:R-:W-:Y:S01]  /*1ab60*/  FFMA.FTZ R55, R109, R10.reuse, -R24.reuse ;  /* 0x0000000a6d377223 */ /* 0x180fe20000010818 */
[----:B------:R-:W-:-:S01]  /*1ab70*/  FFMA.FTZ R111, R111, R10, -R24 ;  /* 0x0000000a6f6f7223 */ /* 0x000fc20000010818 */
[----:B0-----:R-:W-:Y:S01]  /*1ab80*/  FSEL R109, R36, -INF , P3 ;  /* 0xff800000246d7808 */ /* 0x001fe20001800000 */
[----:B------:R-:W-:-:S01]  /*1ab90*/  FFMA.FTZ R43, R53, R10, -R24 ;  /* 0x0000000a352b7223 */ /* 0x000fc20000010818 */
[----:B------:R-:W-:Y:S01]  /*1aba0*/  FMNMX.FTZ R38, R85, R38, !PT ;  /* 0x0000002655267209 */ /* 0x000fe20007810000 */
[----:B------:R0:W-:Y:S01]  /*1abb0*/  MUFU.EX2 R20, R111 ;  /* 0x0000006f00147308 */ /* 0x0001e20000000800 */
[----:B------:R-:W-:-:S01]  /*1abc0*/  FFMA.FTZ R53, R65, R10, -R24 ;  /* 0x0000000a41357223 */ /* 0x000fc20000010818 */
[--C-:B------:R-:W-:Y:S01]  /*1abd0*/  FFMA.FTZ R65, R113, R10, -R24.reuse ;  /* 0x0000000a71417223 */ /* 0x100fe20000010818 */
[----:B------:R-:W-:Y:S01]  /*1abe0*/  FMNMX.FTZ R38, R109, R38, !PT ;  /* 0x000000266d267209 */ /* 0x000fe20007810000 */
[-CC-:B------:R-:W-:Y:S01]  /*1abf0*/  FFMA.FTZ R204, R69, R10.reuse, -R24.reuse ;  /* 0x0000000a45cc7223 */ /* 0x180fe20000010818 */
[----:B--2---:R-:W-:Y:S01]  /*1ac00*/  FSEL R113, R32, -INF , P5 ;  /* 0xff80000020717808 */ /* 0x004fe20002800000 */
[-CC-:B------:R-:W-:Y:S01]  /*1ac10*/  FFMA.FTZ R69, R121, R10.reuse, -R24.reuse ;  /* 0x0000000a79457223 */ /* 0x180fe20000010818 */
[----:B------:R-:W-:-:S01]  /*1ac20*/  FFMA.FTZ R210, R123, R10, -R24 ;  /* 0x0000000a7bd27223 */ /* 0x000fc20000010818 */
[-CC-:B------:R-:W-:Y:S01]  /*1ac30*/  FFMA.FTZ R79, R79, R10.reuse, -R24.reuse ;  /* 0x0000000a4f4f7223 */ /* 0x180fe20000010818 */
[----:B0-----:R-:W-:Y:S01]  /*1ac40*/  FSEL R111, R30, -INF , P4 ;  /* 0xff8000001e6f7808 */ /* 0x001fe20002000000 */
[-CC-:B------:R-:W-:Y:S01]  /*1ac50*/  FFMA.FTZ R119, R119, R10.reuse, -R24.reuse ;  /* 0x0000000a77777223 */ /* 0x180fe20000010818 */
[----:B------:R-:W-:-:S01]  /*1ac60*/  FFMA.FTZ R127, R127, R10, -R24 ;  /* 0x0000000a7f7f7223 */ /* 0x000fc20000010818 */
[--C-:B------:R-:W-:Y:S01]  /*1ac70*/  FFMA.FTZ R200, R47, R10, -R24.reuse ;  /* 0x0000000a2fc87223 */ /* 0x100fe20000010818 */
[----:B------:R-:W-:Y:S01]  /*1ac80*/  FMNMX.FTZ R38, R111, R38, !PT ;  /* 0x000000266f267209 */ /* 0x000fe20007810000 */
[-CC-:B------:R-:W-:Y:S01]  /*1ac90*/  FFMA.FTZ R39, R8, R10.reuse, -R24.reuse ;  /* 0x0000000a08277223 */ /* 0x180fe20000010818 */
[----:B------:R-:W-:-:S01]  /*1aca0*/  FFMA.FTZ R6, R51, R10, -R24 ;  /* 0x0000000a33067223 */ /* 0x000fc20000010818 */
[--C-:B------:R-:W-:Y:S01]  /*1acb0*/  FFMA.FTZ R47, R59, R10, -R24.reuse ;  /* 0x0000000a3b2f7223 */ /* 0x100fe20000010818 */
[----:B------:R-:W-:Y:S01]  /*1acc0*/  FMNMX.FTZ R38, R113, R38, !PT ;  /* 0x0000002671267209 */ /* 0x000fe20007810000 */
[-CC-:B------:R-:W-:Y:S01]  /*1acd0*/  FFMA.FTZ R8, R63, R10.reuse, -R24.reuse ;  /* 0x0000000a3f087223 */ /* 0x180fe20000010818 */
[----:B------:R-:W-:-:S01]  /*1ace0*/  FFMA.FTZ R51, R75, R10, -R24 ;  /* 0x0000000a4b337223 */ /* 0x000fc20000010818 */
[----:B------:R0:W-:Y:S01]  /*1acf0*/  MUFU.EX2 R12, R79 ;  /* 0x0000004f000c7308 */ /* 0x0001e20000000800 */
[----:B------:R-:W-:-:S01]  /*1ad00*/  FFMA.FTZ R59, R83, R10, -R24 ;  /* 0x0000000a533b7223 */ /* 0x000fc20000010818 */
[----:B------:R-:W1:Y:S01]  /*1ad10*/  SHFL.BFLY PT, R121, R38, 0x2, 0x1f ;  /* 0x0c401f0026797f89 */ /* 0x000e6200000e0000 */
[----:B------:R-:W-:-:S01]  /*1ad20*/  FFMA.FTZ R208, R115, R10, -R24 ;  /* 0x0000000a73d07223 */ /* 0x000fc20000010818 */
[-CC-:B------:R-:W-:Y:S01]  /*1ad30*/  FFMA.FTZ R63, R117, R10.reuse, -R24.reuse ;  /* 0x0000000a753f7223 */ /* 0x180fe20000010818 */
[----:B------:R-:W-:-:S01]  /*1ad40*/  FFMA.FTZ R75, R125, R10, -R24 ;  /* 0x0000000a7d4b7223 */ /* 0x000fc20000010818 */
[-CC-:B------:R-:W-:Y:S01]  /*1ad50*/  FFMA.FTZ R212, R131, R10.reuse, -R24.reuse ;  /* 0x0000000a83d47223 */ /* 0x180fe20000010818 */
[----:B------:R-:W-:-:S01]  /*1ad60*/  FFMA.FTZ R83, R133, R10, -R24 ;  /* 0x0000000a85537223 */ /* 0x000fc20000010818 */
[----:B------:R2:W-:Y:S01]  /*1ad70*/  MUFU.EX2 R26, R119 ;  /* 0x00000077001a7308 */ /* 0x0005e20000000800 */
[----:B0-----:R-:W-:-:S01]  /*1ad80*/  FFMA.FTZ R79, R129, R10, -R24 ;  /* 0x0000000a814f7223 */ /* 0x001fc20000010818 */
[-CC-:B------:R-:W-:Y:S01]  /*1ad90*/  FFMA.FTZ R30, R135, R10.reuse, -R24.reuse ;  /* 0x0000000a871e7223 */ /* 0x180fe20000010818 */
[----:B------:R-:W-:-:S01]  /*1ada0*/  FFMA.FTZ R115, R137, R10, -R24 ;  /* 0x0000000a89737223 */ /* 0x000fc20000010818 */
[-CC-:B------:R-:W-:Y:S01]  /*1adb0*/  FFMA.FTZ R214, R139, R10.reuse, -R24.reuse ;  /* 0x0000000a8bd67223 */ /* 0x180fe20000010818 */
[----:B------:R-:W-:-:S01]  /*1adc0*/  FFMA.FTZ R117, R141, R10, -R24 ;  /* 0x0000000a8d757223 */ /* 0x000fc20000010818 */
[-CC-:B------:R-:W-:Y:S01]  /*1add0*/  FFMA.FTZ R32, R143, R10.reuse, -R24.reuse ;  /* 0x0000000a8f207223 */ /* 0x180fe20000010818 */
[----:B------:R-:W-:-:S01]  /*1ade0*/  FFMA.FTZ R34, R147, R10, -R24 ;  /* 0x0000000a93227223 */ /* 0x000fc20000010818 */
[----:B------:R0:W-:Y:S01]  /*1adf0*/  MUFU.EX2 R28, R127 ;  /* 0x0000007f001c7308 */ /* 0x0001e20000000800 */
[----:B--2---:R-:W-:-:S01]  /*1ae00*/  FFMA.FTZ R119, R145, R10, -R24 ;  /* 0x0000000a91777223 */ /* 0x004fc20000010818 */
[-CC-:B------:R-:W-:Y:S01]  /*1ae10*/  FFMA.FTZ R125, R151, R10.reuse, -R24.reuse ;  /* 0x0000000a977d7223 */ /* 0x180fe20000010818 */
[----:B------:R-:W-:-:S01]  /*1ae20*/  FFMA.FTZ R36, R155, R10, -R24 ;  /* 0x0000000a9b247223 */ /* 0x000fc20000010818 */
[----:B------:R-:W-:-:S04]  /*1ae30*/  FFMA.FTZ R129, R159, R10, -R24 ;  /* 0x0000000a9f817223 */ /* 0x000fc80000010818 */
[----:B------:R-:W-:Y:S01]  /*1ae40*/  MUFU.EX2 R200, R200 ;  /* 0x000000c800c87308 */ /* 0x000fe20000000800 */
[----:B0-----:R-:W-:-:S01]  /*1ae50*/  FFMA.FTZ R127, R157, R10, -R24 ;  /* 0x0000000a9d7f7223 */ /* 0x001fc20000010818 */
[----:B-1----:R-:W-:Y:S01]  /*1ae60*/  FMNMX.FTZ R40, R38, R121, !PT ;  /* 0x0000007926287209 */ /* 0x002fe20007810000 */
[----:B------:R-:W-:-:S01]  /*1ae70*/  FFMA.FTZ R121, R149, R10, -R24 ;  /* 0x0000000a95797223 */ /* 0x000fc20000010818 */
[----:B------:R-:W-:-:S03]  /*1ae80*/  FFMA.FTZ R38, R153, R10, -R24 ;  /* 0x0000000a99267223 */ /* 0x000fc60000010818 */
[----:B------:R-:W0:Y:S01]  /*1ae90*/  SHFL.BFLY PT, R123, R40, 0x1, 0x1f ;  /* 0x0c201f00287b7f89 */ /* 0x000e2200000e0000 */
[----:B------:R-:W1:Y:S08]  /*1aea0*/  MUFU.EX2 R39, R39 ;  /* 0x0000002700277308 */ /* 0x000e700000000800 */
[----:B------:R-:W2:Y:S08]  /*1aeb0*/  MUFU.EX2 R6, R6 ;  /* 0x0000000600067308 */ /* 0x000eb00000000800 */
[----:B------:R-:W3:Y:S01]  /*1aec0*/  MUFU.EX2 R43, R43 ;  /* 0x0000002b002b7308 */ /* 0x000ee20000000800 */
[----:B0-----:R-:W-:Y:S01]  /*1aed0*/  FMNMX.FTZ R123, R40, R123, !PT ;  /* 0x0000007b287b7209 */ /* 0x001fe20007810000 */
[----:B------:R-:W-:-:S06]  /*1aee0*/  FFMA.FTZ R40, R161, R10, -R24 ;  /* 0x0000000aa1287223 */ /* 0x000fcc0000010818 */
[----:B------:R-:W0:Y:S01]  /*1aef0*/  MUFU.EX2 R202, R202 ;  /* 0x000000ca00ca7308 */ /* 0x000e220000000800 */
[C---:B------:R-:W-:Y:S01]  /*1af00*/  FSETP.NEU.FTZ.AND P2, PT, R123.reuse, -INF , PT ;  /* 0xff8000007b00780b */ /* 0x040fe20003f5d000 */
[----:B------:R-:W-:-:S05]  /*1af10*/  FFMA.FTZ R42, R123, R10, -8 ;  /* 0xc10000007b2a7423 */ /* 0x000fca000001000a */
[----:B------:R-:W-:Y:S01]  /*1af20*/  FSEL R24, R42, RZ, P2 ;  /* 0x000000ff2a187208 */ /* 0x000fe20001000000 */
[----:B------:R-:W4:Y:S04]  /*1af30*/  MUFU.EX2 R47, R47 ;  /* 0x0000002f002f7308 */ /* 0x000f280000000800 */
[----:B------:R-:W-:-:S01]  /*1af40*/  FFMA.FTZ R201, R3, R10, -R24 ;  /* 0x0000000a03c97223 */ /* 0x000fc20000010818 */
[-CC-:B------:R-:W-:Y:S01]  /*1af50*/  FFMA.FTZ R4, R4, R10.reuse, -R24.reuse ;  /* 0x0000000a04047223 */ /* 0x180fe20000010818 */
[----:B------:R-:W-:-:S01]  /*1af60*/  FFMA.FTZ R3, R5, R10, -R24 ;  /* 0x0000000a05037223 */ /* 0x000fc20000010818 */
[-CC-:B------:R-:W-:Y:S01]  /*1af70*/  FFMA.FTZ R46, R7, R10.reuse, -R24.reuse ;  /* 0x0000000a072e7223 */ /* 0x180fe20000010818 */
[----:B------:R-:W-:-:S01]  /*1af80*/  FFMA.FTZ R203, R9, R10, -R24 ;  /* 0x0000000a09cb7223 */ /* 0x000fc20000010818 */
[-CC-:B------:R-:W-:Y:S01]  /*1af90*/  FFMA.FTZ R42, R11, R10.reuse, -R24.reuse ;  /* 0x0000000a0b2a7223 */ /* 0x180fe20000010818 */
[----:B------:R-:W-:Y:S01]  /*1afa0*/  MUFU.EX2 R201, R201 ;  /* 0x000000c900c97308 */ /* 0x000fe20000000800 */
[----:B------:R-:W-:-:S01]  /*1afb0*/  FFMA.FTZ R9, R13, R10, -R24 ;  /* 0x0000000a0d097223 */ /* 0x000fc20000010818 */
[----:B------:R-:W-:Y:S01]  /*1afc0*/  FFMA.FTZ R44, R27, R10, -R24 ;  /* 0x0000000a1b2c7223 */ /* 0x000fe20000010818 */
[----:B-1----:R-:W-:-:S01]  /*1afd0*/  FADD.FTZ R27, R200, R39 ;  /* 0x00000027c81b7221 */ /* 0x002fc20000010000 */
[-CC-:B------:R-:W-:Y:S01]  /*1afe0*/  FFMA.FTZ R52, R15, R10.reuse, -R24.reuse ;  /* 0x0000000a0f347223 */ /* 0x180fe20000010818 */
[----:B------:R-:W-:-:S01]  /*1aff0*/  FFMA.FTZ R54, R29, R10, -R24 ;  /* 0x0000000a1d367223 */ /* 0x000fc20000010818 */
[----:B------:R-:W-:Y:S01]  /*1b000*/  FFMA.FTZ R29, R31, R10, -R24 ;  /* 0x0000000a1f1d7223 */ /* 0x000fe20000010818 */
[----:B--2---:R-:W-:-:S01]  /*1b010*/  FADD.FTZ R66, R6, R27 ;  /* 0x0000001b06427221 */ /* 0x004fc20000010000 */
[----:B------:R-:W1:Y:S01]  /*1b020*/  MUFU.EX2 R4, R4 ;  /* 0x0000000400047308 */ /* 0x000e620000000800 */
[----:B------:R-:W-:-:S01]  /*1b030*/  FFMA.FTZ R5, R21, R10, -R24 ;  /* 0x0000000a15057223 */ /* 0x000fc20000010818 */
[----:B------:R-:W-:Y:S01]  /*1b040*/  FFMA.FTZ R13, R45, R10, -R24 ;  /* 0x0000000a2d0d7223 */ /* 0x000fe20000010818 */
[----:B---3--:R-:W-:-:S01]  /*1b050*/  FADD.FTZ R45, R43, R66 ;  /* 0x000000422b2d7221 */ /* 0x008fc20000010000 */
[-CC-:B------:R-:W-:Y:S01]  /*1b060*/  FFMA.FTZ R56, R49, R10.reuse, -R24.reuse ;  /* 0x0000000a31387223 */ /* 0x180fe20000010818 */
[----:B------:R-:W-:-:S01]  /*1b070*/  FFMA.FTZ R7, R57, R10, -R24 ;  /* 0x0000000a39077223 */ /* 0x000fc20000010818 */
[----:B------:R-:W-:Y:S01]  /*1b080*/  FFMA.FTZ R48, R61, R10, -R24 ;  /* 0x0000000a3d307223 */ /* 0x000fe20000010818 */
[----:B0-----:R-:W-:-:S01]  /*1b090*/  FADD.FTZ R66, R202, R45 ;  /* 0x0000002dca427221 */ /* 0x001fc20000010000 */
[----:B------:R-:W0:Y:S01]  /*1b0a0*/  MUFU.EX2 R3, R3 ;  /* 0x0000000300037308 */ /* 0x000e220000000800 */
[----:B------:R-:W-:-:S01]  /*1b0b0*/  FFMA.FTZ R15, R67, R10, -R24 ;  /* 0x0000000a430f7223 */ /* 0x000fc20000010818 */
[----:B------:R-:W-:Y:S01]  /*1b0c0*/  FFMA.FTZ R58, R71, R10, -R24 ;  /* 0x0000000a473a7223 */ /* 0x000fe20000010818 */
[----:B----4-:R-:W-:-:S01]  /*1b0d0*/  FADD.FTZ R45, R47, R66 ;  /* 0x000000422f2d7221 */ /* 0x010fc20000010000 */
[-CC-:B------:R-:W-:Y:S01]  /*1b0e0*/  FFMA.FTZ R66, R35, R10.reuse, -R24.reuse ;  /* 0x0000000a23427223 */ /* 0x180fe20000010818 */
[----:B------:R-:W-:-:S01]  /*1b0f0*/  FFMA.FTZ R209, R77, R10, -R24 ;  /* 0x0000000a4dd17223 */ /* 0x000fc20000010818 */
[-CC-:B------:R-:W-:Y:S01]  /*1b100*/  FFMA.FTZ R50, R73, R10.reuse, -R24.reuse ;  /* 0x0000000a49327223 */ /* 0x180fe20000010818 */
[----:B------:R-:W-:-:S01]  /*1b110*/  FFMA.FTZ R21, R81, R10, -R24 ;  /* 0x0000000a51157223 */ /* 0x000fc20000010818 */
[----:B------:R-:W2:Y:S01]  /*1b120*/  MUFU.EX2 R46, R46 ;  /* 0x0000002e002e7308 */ /* 0x000ea20000000800 */
[----:B-1----:R-:W-:-:S01]  /*1b130*/  FADD.FTZ R64, R201, R4 ;  /* 0x00000004c9407221 */ /* 0x002fc20000010000 */
[-CC-:B------:R-:W-:Y:S01]  /*1b140*/  FFMA.FTZ R60, R87, R10.reuse, -R24.reuse ;  /* 0x0000000a573c7223 */ /* 0x180fe20000010818 */
[----:B------:R-:W-:-:S01]  /*1b150*/  FFMA.FTZ R11, R89, R10, -R24 ;  /* 0x0000000a590b7223 */ /* 0x000fc20000010818 */
[----:B------:R-:W-:Y:S01]  /*1b160*/  F2FP.SATFINITE.E4M3.F32.PACK_AB_MERGE_C R49, R43, R6, RZ ;  /* 0x000000062b31723e */ /* 0x000fe200048070ff */
[----:B------:R-:W-:-:S01]  /*1b170*/  FFMA.FTZ R62, R91, R10, -R24 ;  /* 0x0000000a5b3e7223 */ /* 0x000fc20000010818 */
[----:B------:R-:W-:-:S02]  /*1b180*/  @!P1 VIADD R27, R0, 0x33440 ;  /* 0x00033440001b9836 */ /* 0x000fc40000000000 */
[----:B------:R-:W-:-:S01]  /*1b190*/  FFMA.FTZ R93, R93, R10, -R24 ;  /* 0x0000000a5d5d7223 */ /* 0x000fc20000010818 */
[----:B------:R-:W1:Y:S01]  /*1b1a0*/  MUFU.EX2 R203, R203 ;  /* 0x000000cb00cb7308 */ /* 0x000e620000000800 */
[----:B0-----:R-:W-:-:S01]  /*1b1b0*/  FADD.FTZ R31, R3, R64 ;  /* 0x00000040031f7221 */ /* 0x001fc20000010000 */
[-CC-:B------:R-:W-:Y:S01]  /*1b1c0*/  FFMA.FTZ R95, R95, R10.reuse, -R24.reuse ;  /* 0x0000000a5f5f7223 */ /* 0x180fe20000010818 */
[----:B------:R-:W-:Y:S01]  /*1b1d0*/  @!P1 PRMT R27, RZ, 0x654, R27 ;  /* 0x00000654ff1b9816 */ /* 0x000fe2000000001b */
[-CC-:B------:R-:W-:Y:S01]  /*1b1e0*/  FFMA.FTZ R33, R33, R10.reuse, -R24.reuse ;  /* 0x0000000a21217223 */ /* 0x180fe20000010818 */
[----:B------:R-:W-:-:S01]  /*1b1f0*/  FFMA.FTZ R37, R37, R10, -R24 ;  /* 0x0000000a25257223 */ /* 0x000fc20000010818 */
[----:B------:R-:W-:Y:S01]  /*1b200*/  FFMA.FTZ R101, R101, R10, -R24 ;  /* 0x0000000a65657223 */ /* 0x000fe20000010818 */
[----:B------:R0:W-:Y:S01]  /*1b210*/  @!P1 SYNCS.ARRIVE.TRANS64.RED.A1T0 RZ, [R27+URZ], RZ ;  /* 0x000000ff1bff99a7 */ /* 0x0001e2000810043f */
[----:B------:R-:W3:Y:S01]  /*1b220*/  MUFU.EX2 R42, R42 ;  /* 0x0000002a002a7308 */ /* 0x000ee20000000800 */
[----:B--2---:R-:W-:-:S01]  /*1b230*/  FADD.FTZ R64, R46, R31 ;  /* 0x0000001f2e407221 */ /* 0x004fc20000010000 */
[----:B------:R-:W-:Y:S01]  /*1b240*/  F2FP.SATFINITE.E4M3.F32.PACK_AB_MERGE_C R46, R46, R3, RZ ;  /* 0x000000032e2e723e */ /* 0x000fe200048070ff */
[----:B------:R-:W-:-:S01]  /*1b250*/  FFMA.FTZ R103, R103, R10, -R24 ;  /* 0x0000000a67677223 */ /* 0x000fc20000010818 */
        /* <DEDUP_REMOVED lines=8> */
[----:B------:R-:W-:Y:S01]  /*1b2e0*/  F2FP.SATFINITE.E4M3.F32.PACK_AB_MERGE_C R201, R4, R201, R46 ;  /* 0x000000c904c9723e */ /* 0x000fe2000480702e */
[----:B------:R-:W-:Y:S01]  /*1b2f0*/  IMAD.MOV.U32 R46, RZ, RZ, R25 ;  /* 0x000000ffff2e7224 */ /* 0x000fe200078e0019 */
[----:B------:R-:W-:Y:S01]  /*1b300*/  F2FP.SATFINITE.E4M3.F32.PACK_AB_MERGE_C R200, R39, R200, R49 ;  /* 0x000000c827c8723e */ /* 0x000fe20004807031 */
[----:B------:R-:W-:Y:S01]  /*1b310*/  IMAD.MOV.U32 R49, RZ, RZ, R25 ;  /* 0x000000ffff317224 */ /* 0x000fe200078e0019 */
[----:B------:R-:W1:Y:S01]  /*1b320*/  MUFU.EX2 R9, R9 ;  /* 0x0000000900097308 */ /* 0x000e620000000800 */
[----:B---3--:R-:W-:-:S01]  /*1b330*/  FADD.FTZ R64, R42, R31 ;  /* 0x0000001f2a407221 */ /* 0x008fc20000010000 */
[----:B------:R-:W-:Y:S01]  /*1b340*/  FFMA.FTZ R31, R97, R10, -R24 ;  /* 0x0000000a611f7223 */ /* 0x000fe20000010818 */
[-C--:B------:R-:W-:Y:S01]  /*1b350*/  MOV R39, R25.reuse ;  /* 0x0000001900277202 */ /* 0x080fe20000000f00 */
[--C-:B------:R-:W-:Y:S01]  /*1b360*/  IMAD.MOV.U32 R57, RZ, RZ, R25.reuse ;  /* 0x000000ffff397224 */ /* 0x100fe200078e0019 */
[-C--:B------:R-:W-:Y:S01]  /*1b370*/  MOV R67, R25.reuse ;  /* 0x0000001900437202 */ /* 0x080fe20000000f00 */
[----:B------:R-:W-:Y:S01]  /*1b380*/  IMAD.MOV.U32 R61, RZ, RZ, R25 ;  /* 0x000000ffff3d7224 */ /* 0x000fe200078e0019 */
[----:B------:R-:W-:Y:S01]  /*1b390*/  MOV R81, R25 ;  /* 0x0000001900517202 */ /* 0x000fe20000000f00 */
[----:B------:R-:W3:Y:S01]  /*1b3a0*/  MUFU.EX2 R53, R53 ;  /* 0x0000003500357308 */ /* 0x000ee20000000800 */
[----:B--2---:R-:W-:-:S01]  /*1b3b0*/  FADD.FTZ R68, R8, R45 ;  /* 0x0000002d08447221 */ /* 0x004fc20000010000 */
[----:B------:R-:W-:-:S02]  /*1b3c0*/  IMAD.MOV.U32 R71, RZ, RZ, R25 ;  /* 0x000000ffff477224 */ /* 0x000fc400078e0019 */
[--C-:B------:R-:W-:Y:S02]  /*1b3d0*/  IMAD.MOV.U32 R73, RZ, RZ, R25.reuse ;  /* 0x000000ffff497224 */ /* 0x100fe400078e0019 */
[----:B------:R-:W-:Y:S02]  /*1b3e0*/  IMAD.MOV.U32 R77, RZ, RZ, R25 ;  /* 0x000000ffff4d7224 */ /* 0x000fe400078e0019 */
[----:B------:R-:W2:Y:S01]  /*1b3f0*/  MUFU.EX2 R52, R52 ;  /* 0x0000003400347308 */ /* 0x000ea20000000800 */
[----:B-1----:R-:W-:-:S01]  /*1b400*/  FADD.FTZ R45, R9, R64 ;  /* 0x00000040092d7221 */ /* 0x002fc20000010000 */
[-CC-:B------:R-:W-:Y:S01]  /*1b410*/  FFMA.FTZ R64, R99, R10.reuse, -R24.reuse ;  /* 0x0000000a63407223 */ /* 0x180fe20000010818 */
[----:B------:R-:W-:-:S01]  /*1b420*/  FFMA.FTZ R24, R113, R10, -R24 ;  /* 0x0000000a71187223 */ /* 0x000fc20000010818 */
[--C-:B------:R-:W-:Y:S02]  /*1b430*/  IMAD.MOV.U32 R87, RZ, RZ, R25.reuse ;  /* 0x000000ffff577224 */ /* 0x100fe400078e0019 */
[----:B------:R-:W-:-:S02]  /*1b440*/  IMAD.MOV.U32 R89, RZ, RZ, R25 ;  /* 0x000000ffff597224 */ /* 0x000fc400078e0019 */
[----:B------:R-:W1:Y:S01]  /*1b450*/  MUFU.EX2 R204, R204 ;  /* 0x000000cc00cc7308 */ /* 0x000e620000000800 */
[----:B---3--:R-:W-:-:S01]  /*1b460*/  FADD.FTZ R35, R53, R68 ;  /* 0x0000004435237221 */ /* 0x008fc20000010000 */
[----:B------:R-:W-:Y:S01]  /*1b470*/  F2FP.SATFINITE.E4M3.F32.PACK_AB_MERGE_C R53, R53, R8, RZ ;  /* 0x000000083535723e */ /* 0x000fe200048070ff */
[--C-:B------:R-:W-:Y:S02]  /*1b480*/  IMAD.MOV.U32 R91, RZ, RZ, R25.reuse ;  /* 0x000000ffff5b7224 */ /* 0x100fe400078e0019 */
[----:B------:R-:W-:Y:S01]  /*1b490*/  IMAD.MOV.U32 R97, RZ, RZ, R25 ;  /* 0x000000ffff617224 */ /* 0x000fe200078e0019 */
[----:B------:R-:W-:Y:S01]  /*1b4a0*/  F2FP.SATFINITE.E4M3.F32.PACK_AB_MERGE_C R202, R47, R202, R53 ;  /* 0x000000ca2fca723e */ /* 0x000fe20004807035 */
[----:B------:R-:W-:Y:S01]  /*1b4b0*/  IMAD.MOV.U32 R47, RZ, RZ, R25 ;  /* 0x000000ffff2f7224 */ /* 0x000fe200078e0019 */
[----:B------:R-:W3:Y:S01]  /*1b4c0*/  MUFU.EX2 R5, R5 ;  /* 0x0000000500057308 */ /* 0x000ee20000000800 */
[----:B--2---:R-:W-:-:S01]  /*1b4d0*/  FADD.FTZ R68, R52, R45 ;  /* 0x0000002d34447221 */ /* 0x004fc20000010000 */
[----:B------:R-:W-:Y:S01]  /*1b4e0*/  F2FP.SATFINITE.E4M3.F32.PACK_AB_MERGE_C R52, R52, R9, RZ ;  /* 0x000000093434723e */ /* 0x000fe200048070ff */
[--C-:B------:R-:W-:Y:S01]  /*1b4f0*/  IMAD.MOV.U32 R99, RZ, RZ, R25.reuse ;  /* 0x000000ffff637224 */ /* 0x100fe200078e0019 */
[----:B------:R-:W-:Y:S01]  /*1b500*/  MOV R53, R25 ;  /* 0x0000001900357202 */ /* 0x000fe20000000f00 */
[--C-:B------:R-:W-:Y:S01]  /*1b510*/  IMAD.MOV.U32 R113, RZ, RZ, R25.reuse ;  /* 0x000000ffff717224 */ /* 0x100fe200078e0019 */
[----:B------:R-:W-:Y:S01]  /*1b520*/  F2FP.SATFINITE.E4M3.F32.PACK_AB_MERGE_C R203, R42, R203, R52 ;  /* 0x000000cb2acb723e */ /* 0x000fe20004807034 */
[----:B------:R-:W-:Y:S01]  /*1b530*/  IMAD.MOV.U32 R42, RZ, RZ, R25 ;  /* 0x000000ffff2a7224 */ /* 0x000fe200078e0019 */
[----:B------:R-:W2:Y:S01]  /*1b540*/  MUFU.EX2 R51, R51 ;  /* 0x0000003300337308 */ /* 0x000ea20000000800 */
[----:B-1----:R-:W-:-:S01]  /*1b550*/  FADD.FTZ R70, R204, R35 ;  /* 0x00000023cc467221 */ /* 0x002fc20000010000 */
[----:B------:R-:W-:-:S06]  /*1b560*/  IMAD.MOV.U32 R52, RZ, RZ, R25 ;  /* 0x000000ffff347224 */ /* 0x000fcc00078e0019 */
[----:B------:R-:W1:Y:S01]  /*1b570*/  MUFU.EX2 R44, R44 ;  /* 0x0000002c002c7308 */ /* 0x000e620000000800 */
[----:B---3--:R-:W-:-:S07]  /*1b580*/  FADD.FTZ R35, R5, R68 ;  /* 0x0000004405237221 */ /* 0x008fce0000010000 */
[----:B------:R-:W3:Y:S01]  /*1b590*/  MUFU.EX2 R13, R13 ;  /* 0x0000000d000d7308 */ /* 0x000ee20000000800 */
[----:B--2---:R-:W-:-:S04]  /*1b5a0*/  FADD.FTZ R45, R51, R70 ;  /* 0x00000046332d7221 */ /* 0x004fc80000010000 */
[----:B------:R-:W-:-:S03]  /*1b5b0*/  FADD.FTZ R70, R12, R45 ;  /* 0x0000002d0c467221 */ /* 0x000fc60000010000 */
[----:B------:R-:W2:Y:S01]  /*1b5c0*/  MUFU.EX2 R59, R59 ;  /* 0x0000003b003b7308 */ /* 0x000ea20000000800 */
[----:B-1----:R-:W-:-:S07]  /*1b5d0*/  FADD.FTZ R68, R44, R35 ;  /* 0x000000232c447221 */ /* 0x002fce0000010000 */
[----:B------:R-:W1:Y:S01]  /*1b5e0*/  MUFU.EX2 R56, R56 ;  /* 0x0000003800387308 */ /* 0x000e620000000800 */
[----:B---3--:R-:W-:-:S07]  /*1b5f0*/  FADD.FTZ R35, R13, R68 ;  /* 0x000000440d237221 */ /* 0x008fce0000010000 */
[----:B------:R-:W3:Y:S01]  /*1b600*/  MUFU.EX2 R206, R206 ;  /* 0x000000ce00ce7308 */ /* 0x000ee20000000800 */
[----:B--2---:R-:W-:-:S01]  /*1b610*/  FADD.FTZ R45, R59, R70 ;  /* 0x000000463b2d7221 */ /* 0x004fc20000010000 */
[----:B------:R-:W-:-:S04]  /*1b620*/  F2FP.SATFINITE.E4M3.F32.PACK_AB_MERGE_C R59, R59, R12, RZ ;  /* 0x0000000c3b3b723e */ /* 0x000fc800048070ff */
[----:B------:R-:W-:Y:S01]  /*1b630*/  F2FP.SATFINITE.E4M3.F32.PACK_AB_MERGE_C R204, R51, R204, R59 ;  /* 0x000000cc33cc723e */ /* 0x000fe2000480703b */
[----:B------:R-:W-:Y:S01]  /*1b640*/  IMAD.MOV.U32 R51, RZ, RZ, R25 ;  /* 0x000000ffff337224 */ /* 0x000fe200078e0019 */
[----:B------:R-:W2:Y:S01]  /*1b650*/  MUFU.EX2 R7, R7 ;  /* 0x0000000700077308 */ /* 0x000ea20000000800 */
[----:B-1----:R-:W-:-:S01]  /*1b660*/  FADD.FTZ R68, R56, R35 ;  /* 0x0000002338447221 */ /* 0x002fc20000010000 */
[----:B------:R-:W-:Y:S01]  /*1b670*/  F2FP.SATFINITE.E4M3.F32.PACK_AB_MERGE_C R205, R56, R13, RZ ;  /* 0x0000000d38cd723e */ /* 0x000fe200048070ff */
[--C-:B------:R-:W-:Y:S02]  /*1b680*/  IMAD.MOV.U32 R56, RZ, RZ, R25.reuse ;  /* 0x000000ffff387224 */ /* 0x100fe400078e0019 */
[----:B------:R-:W-:Y:S01]  /*1b690*/  IMAD.MOV.U32 R59, RZ, RZ, R25 ;  /* 0x000000ffff3b7224 */ /* 0x000fe200078e0019 */
[----:B------:R-:W-:Y:S02]  /*1b6a0*/  F2FP.SATFINITE.E4M3.F32.PACK_AB_MERGE_C R205, R44, R5, R205 ;  /* 0x000000052ccd723e */ /* 0x000fe400048070cd */
[----:B------:R-:W1:Y:S01]  /*1b6b0*/  MUFU.EX2 R55, R55 ;  /* 0x0000003700377308 */ /* 0x000e620000000800 */
[----:B---3--:R-:W-:-:S01]  /*1b6c0*/  FADD.FTZ R70, R206, R45 ;  /* 0x0000002dce467221 */ /* 0x008fc20000010000 */
[----:B------:R-:W-:-:S06]  /*1b6d0*/  MOV R44, R25 ;  /* 0x00000019002c7202 */ /* 0x000fcc0000000f00 */
[----:B------:R-:W3:Y:S01]  /*1b6e0*/  MUFU.EX2 R48, R48 ;  /* 0x0000003000307308 */ /* 0x000ee20000000800 */
[----:B--2---:R-:W-:-:S07]  /*1b6f0*/  FADD.FTZ R35, R7, R68 ;  /* 0x0000004407237221 */ /* 0x004fce0000010000 */
[----:B------:R-:W2:Y:S01]  /*1b700*/  MUFU.EX2 R15, R15 ;  /* 0x0000000f000f7308 */ /* 0x000ea20000000800 */
[----:B-1----:R-:W-:-:S04]  /*1b710*/  FADD.FTZ R45, R55, R70 ;  /* 0x00000046372d7221 */ /* 0x002fc80000010000 */
[----:B------:R-:W-:-:S03]  /*1b720*/  FADD.FTZ R70, R20, R45 ;  /* 0x0000002d14467221 */ /* 0x000fc60000010000 */
[----:B------:R-:W1:Y:S01]  /*1b730*/  MUFU.EX2 R65, R65 ;  /* 0x0000004100417308 */ /* 0x000e620000000800 */
[----:B---3--:R-:W-:-:S07]  /*1b740*/  FADD.FTZ R68, R48, R35 ;  /* 0x0000002330447221 */ /* 0x008fce0000010000 */
[----:B------:R-:W3:Y:S01]  /*1b750*/  MUFU.EX2 R58, R58 ;  /* 0x0000003a003a7308 */ /* 0x000ee20000000800 */
[----:B--2---:R-:W-:-:S07]  /*1b760*/  FADD.FTZ R35, R15, R68 ;  /* 0x000000440f237221 */ /* 0x004fce0000010000 */
[----:B------:R-:W2:Y:S01]  /*1b770*/  MUFU.EX2 R208, R208 ;  /* 0x000000d000d07308 */ /* 0x000ea20000000800 */
[----:B-1----:R-:W-:-:S01]  /*1b780*/  FADD.FTZ R45, R65, R70 ;  /* 0x00000046412d7221 */ /* 0x002fc20000010000 */
[----:B------:R-:W-:Y:S01]  /*1b790*/  F2FP.SATFINITE.E4M3.F32.PACK_AB_MERGE_C R65, R65, R20, RZ ;  /* 0x000000144141723e */ /* 0x000fe200048070ff */
[----:B------:R-:W-:-:S03]  /*1b7a0*/  IMAD.MOV.U32 R70, RZ, RZ, R25 ;  /* 0x000000ffff467224 */ /* 0x000fc600078e0019 */
[----:B------:R-:W-:Y:S01]  /*1b7b0*/  F2FP.SATFINITE.E4M3.F32.PACK_AB_MERGE_C R206, R55, R206, R65 ;  /* 0x000000ce37ce723e */ /* 0x000fe20004807041 */
[----:B------:R-:W-:Y:S01]  /*1b7c0*/  IMAD.MOV.U32 R55, RZ, RZ, R25 ;  /* 0x000000ffff377224 */ /* 0x000fe200078e0019 */
[----:B------:R-:W1:Y:S01]  /*1b7d0*/  MUFU.EX2 R209, R209 ;  /* 0x000000d100d17308 */ /* 0x000e620000000800 */
[----:B---3--:R-:W-:-:S01]  /*1b7e0*/  FADD.FTZ R6, R58, R35 ;  /* 0x000000233a067221 */ /* 0x008fc20000010000 */
[----:B------:R-:W-:Y:S01]  /*1b7f0*/  F2FP.SATFINITE.E4M3.F32.PACK_AB_MERGE_C R207, R58, R15, RZ ;  /* 0x0000000f3acf723e */ /* 0x000fe200048070ff */
[----:B------:R-:W-:Y:S01]  /*1b800*/  IMAD.MOV.U32 R65, RZ, RZ, R25 ;  /* 0x000000ffff417224 */ /* 0x000fe200078e0019 */
[----:B------:R-:W-:Y:S02]  /*1b810*/  MOV R58, R25 ;  /* 0x00000019003a7202 */ /* 0x000fe40000000f00 */
[----:B------:R-:W-:Y:S01]  /*1b820*/  F2FP.SATFINITE.E4M3.F32.PACK_AB_MERGE_C R207, R48, R7, R207 ;  /* 0x0000000730cf723e */ /* 0x000fe200048070cf */
[----:B------:R-:W-:Y:S01]  /*1b830*/  IMAD.MOV.U32 R48, RZ, RZ, R25 ;  /* 0x000000ffff307224 */ /* 0x000fe200078e0019 */
[----:B------:R-:W3:Y:S01]  /*1b840*/  MUFU.EX2 R63, R63 ;  /* 0x0000003f003f7308 */ /* 0x000ee20000000800 */
[----:B--2---:R-:W-:-:S01]  /*1b850*/  FADD.FTZ R68, R208, R45 ;  /* 0x0000002dd0447221 */ /* 0x004fc20000010000 */
[----:B------:R-:W-:-:S06]  /*1b860*/  IMAD.MOV.U32 R45, RZ, RZ, R25 ;  /* 0x000000ffff2d7224 */ /* 0x000fcc00078e0019 */
[----:B------:R-:W2:Y:S01]  /*1b870*/  MUFU.EX2 R50, R50 ;  /* 0x0000003200327308 */ /* 0x000ea20000000800 */
[----:B-1----:R-:W-:-:S07]  /*1b880*/  FADD.FTZ R35, R209, R6 ;  /* 0x00000006d1237221 */ /* 0x002fce0000010000 */
[----:B------:R-:W1:Y:S01]  /*1b890*/  MUFU.EX2 R21, R21 ;  /* 0x0000001500157308 */ /* 0x000e620000000800 */
[----:B---3--:R-:W-:-:S01]  /*1b8a0*/  FADD.FTZ R43, R63, R68 ;  /* 0x000000443f2b7221 */ /* 0x008fc20000010000 */
[----:B------:R-:W-:-:S03]  /*1b8b0*/  IMAD.MOV.U32 R68, RZ, RZ, R25 ;  /* 0x000000ffff447224 */ /* 0x000fc600078e0019 */
[----:B------:R-:W-:Y:S01]  /*1b8c0*/  FADD.FTZ R12, R26, R43 ;  /* 0x0000002b1a0c7221 */ /* 0x000fe20000010000 */
[----:B------:R-:W-:Y:S02]  /*1b8d0*/  IMAD.MOV.U32 R43, RZ, RZ, R25 ;  /* 0x000000ffff2b7224 */ /* 0x000fe400078e0019 */
[----:B------:R-:W3:Y:S01]  /*1b8e0*/  MUFU.EX2 R69, R69 ;  /* 0x0000004500457308 */ /* 0x000ee20000000800 */
[----:B--2---:R-:W-:-:S07]  /*1b8f0*/  FADD.FTZ R8, R50, R35 ;  /* 0x0000002332087221 */ /* 0x004fce0000010000 */
[----:B------:R-:W2:Y:S01]  /*1b900*/  MUFU.EX2 R60, R60 ;  /* 0x0000003c003c7308 */ /* 0x000ea20000000800 */
[----:B-1----:R-:W-:-:S07]  /*1b910*/  FADD.FTZ R3, R21, R8 ;  /* 0x0000000815037221 */ /* 0x002fce0000010000 */
[----:B------:R-:W1:Y:S01]  /*1b920*/  MUFU.EX2 R210, R210 ;  /* 0x000000d200d27308 */ /* 0x000e620000000800 */
[C---:B---3--:R-:W-:Y:S01]  /*1b930*/  F2FP.SATFINITE.E4M3.F32.PACK_AB_MERGE_C R35, R69.reuse, R26, RZ ;  /* 0x0000001a4523723e */ /* 0x048fe200048070ff */
[----:B------:R-:W-:-:S03]  /*1b940*/  FADD.FTZ R69, R69, R12 ;  /* 0x0000000c45457221 */ /* 0x000fc60000010000 */
[----:B------:R-:W-:Y:S01]  /*1b950*/  F2FP.SATFINITE.E4M3.F32.PACK_AB_MERGE_C R208, R63, R208, R35 ;  /* 0x000000d03fd0723e */ /* 0x000fe20004807023 */
        /* <DEDUP_REMOVED lines=21> */
[C---:B--2---:R-:W-:Y:S01]  /*1bab0*/  F2FP.SATFINITE.E4M3.F32.PACK_AB_MERGE_C R28, R79.reuse, R28, RZ ;  /* 0x0000001c4f1c723e */ /* 0x044fe200048070ff */
[----:B------:R-:W-:-:S03]  /*1bac0*/  FADD.FTZ R79, R79, R20 ;  /* 0x000000144f4f7221 */ /* 0x000fc60000010000 */
[----:B------:R-:W-:Y:S01]  /*1bad0*/  F2FP.SATFINITE.E4M3.F32.PACK_AB_MERGE_C R210, R75, R210, R28 ;  /* 0x000000d24bd2723e */ /* 0x000fe2000480701c */
[----:B------:R-:W-:Y:S02]  /*1bae0*/  IMAD.MOV.U32 R28, RZ, RZ, R25 ;  /* 0x000000ffff1c7224 */ /* 0x000fe400078e0019 */
[----:B------:R2:W4:Y:S01]  /*1baf0*/  MUFU.EX2 R0, R93 ;  /* 0x0000005d00007308 */ /* 0x0005220000000800 */
[----:B-1----:R-:W-:-:S01]  /*1bb00*/  FADD.FTZ R9, R62, R9 ;  /* 0x000000093e097221 */ /* 0x002fc20000010000 */
[----:B------:R-:W-:Y:S01]  /*1bb10*/  F2FP.SATFINITE.E4M3.F32.PACK_AB_MERGE_C R211, R62, R29, RZ ;  /* 0x0000001d3ed3723e */ /* 0x000fe200048070ff */
[--C-:B------:R-:W-:Y:S02]  /*1bb20*/  IMAD.MOV.U32 R29, RZ, RZ, R25.reuse ;  /* 0x000000ffff1d7224 */ /* 0x100fe400078e0019 */
[----:B------:R-:W-:Y:S01]  /*1bb30*/  IMAD.MOV.U32 R62, RZ, RZ, R25 ;  /* 0x000000ffff3e7224 */ /* 0x000fe200078e0019 */
[----:B------:R-:W-:Y:S01]  /*1bb40*/  F2FP.SATFINITE.E4M3.F32.PACK_AB_MERGE_C R211, R54, R11, R211 ;  /* 0x0000000b36d3723e */ /* 0x000fe200048070d3 */
[----:B------:R-:W-:Y:S01]  /*1bb50*/  IMAD.MOV.U32 R54, RZ, RZ, R25 ;  /* 0x000000ffff367224 */ /* 0x000fe200078e0019 */
[----:B------:R-:W1:Y:S01]  /*1bb60*/  MUFU.EX2 R83, R83 ;  /* 0x0000005300537308 */ /* 0x000e620000000800 */
[----:B---3--:R-:W-:-:S01]  /*1bb70*/  FADD.FTZ R12, R212, R79 ;  /* 0x0000004fd40c7221 */ /* 0x008fc20000010000 */
[----:B------:R-:W-:-:S02]  /*1bb80*/  IMAD.MOV.U32 R75, RZ, RZ, R25 ;  /* 0x000000ffff4b7224 */ /* 0x000fc400078e0019 */
[--C-:B------:R-:W-:Y:S02]  /*1bb90*/  IMAD.MOV.U32 R79, RZ, RZ, R25.reuse ;  /* 0x000000ffff4f7224 */ /* 0x100fe400078e0019 */
[----:B--2---:R-:W-:Y:S02]  /*1bba0*/  IMAD.MOV.U32 R93, RZ, RZ, R25 ;  /* 0x000000ffff5d7224 */ /* 0x004fe400078e0019 */
[----:B0-----:R0:W2:Y:S01]  /*1bbb0*/  MUFU.EX2 R27, R95 ;  /* 0x0000005f001b7308 */ /* 0x0010a20000000800 */
[----:B----4-:R-:W-:-:S07]  /*1bbc0*/  FADD.FTZ R20, R0, R9 ;  /* 0x0000000900147221 */ /* 0x010fce0000010000 */
[----:B------:R-:W3:Y:S01]  /*1bbd0*/  MUFU.EX2 R30, R30 ;  /* 0x0000001e001e7308 */ /* 0x000ee20000000800 */
[----:B-1----:R-:W-:-:S01]  /*1bbe0*/  FADD.FTZ R9, R83, R12 ;  /* 0x0000000c53097221 */ /* 0x002fc20000010000 */
[----:B0-----:R-:W-:-:S06]  /*1bbf0*/  MOV R95, R25 ;  /* 0x00000019005f7202 */ /* 0x001fcc0000000f00 */
[----:B------:R-:W0:Y:S01]  /*1bc00*/  MUFU.EX2 R33, R33 ;  /* 0x0000002100217308 */ /* 0x000e220000000800 */
[----:B--2---:R-:W-:-:S07]  /*1bc10*/  FADD.FTZ R20, R27, R20 ;  /* 0x000000141b147221 */ /* 0x004fce0000010000 */
[----:B------:R-:W1:Y:S01]  /*1bc20*/  MUFU.EX2 R66, R66 ;  /* 0x0000004200427308 */ /* 0x000e620000000800 */
[----:B---3--:R-:W-:-:S07]  /*1bc30*/  FADD.FTZ R26, R30, R9 ;  /* 0x000000091e1a7221 */ /* 0x008fce0000010000 */
[----:B------:R-:W2:Y:S01]  /*1bc40*/  MUFU.EX2 R115, R115 ;  /* 0x0000007300737308 */ /* 0x000ea20000000800 */
[----:B0-----:R-:W-:-:S07]  /*1bc50*/  FADD.FTZ R9, R33, R20 ;  /* 0x0000001421097221 */ /* 0x001fce0000010000 */
[----:B------:R-:W0:Y:S01]  /*1bc60*/  MUFU.EX2 R31, R31 ;  /* 0x0000001f001f7308 */ /* 0x000e220000000800 */
[C---:B-1----:R-:W-:Y:S01]  /*1bc70*/  F2FP.SATFINITE.E4M3.F32.PACK_AB_MERGE_C R213, R66.reuse, R33, RZ ;  /* 0x0000002142d5723e */ /* 0x042fe200048070ff */
[----:B------:R-:W-:Y:S01]  /*1bc80*/  FADD.FTZ R66, R66, R9 ;  /* 0x0000000942427221 */ /* 0x000fe20000010000 */
[----:B------:R-:W-:Y:S02]  /*1bc90*/  IMAD.MOV.U32 R33, RZ, RZ, R25 ;  /* 0x000000ffff217224 */ /* 0x000fe400078e0019 */
[----:B------:R-:W-:Y:S01]  /*1bca0*/  F2FP.SATFINITE.E4M3.F32.PACK_AB_MERGE_C R213, R27, R0, R213 ;  /* 0x000000001bd5723e */ /* 0x000fe200048070d5 */
[----:B------:R-:W-:Y:S02]  /*1bcb0*/  IMAD.MOV.U32 R27, RZ, RZ, R25 ;  /* 0x000000ffff1b7224 */ /* 0x000fe400078e0019 */
[----:B------:R-:W1:Y:S01]  /*1bcc0*/  MUFU.EX2 R214, R214 ;  /* 0x000000d600d67308 */ /* 0x000e620000000800 */
[C---:B--2---:R-:W-:Y:S01]  /*1bcd0*/  F2FP.SATFINITE.E4M3.F32.PACK_AB_MERGE_C R30, R115.reuse, R30, RZ ;  /* 0x0000001e731e723e */ /* 0x044fe200048070ff */
[----:B------:R-:W-:-:S03]  /*1bce0*/  FADD.FTZ R115, R115, R26 ;  /* 0x0000001a73737221 */ /* 0x000fc60000010000 */
[----:B------:R-:W-:Y:S01]  /*1bcf0*/  F2FP.SATFINITE.E4M3.F32.PACK_AB_MERGE_C R212, R83, R212, R30 ;  /* 0x000000d453d4723e */ /* 0x000fe2000480701e */
[----:B------:R-:W-:Y:S01]  /*1bd00*/  IMAD.MOV.U32 R83, RZ, RZ, R25 ;  /* 0x000000ffff537224 */ /* 0x000fe200078e0019 */
[----:B------:R-:W-:Y:S01]  /*1bd10*/  MOV R30, R25 ;  /* 0x00000019001e7202 */ /* 0x000fe20000000f00 */
[----:B------:R-:W2:Y:S01]  /*1bd20*/  MUFU.EX2 R64, R64 ;  /* 0x0000004000407308 */ /* 0x000ea20000000800 */
[----:B0-----:R-:W-:-:S01]  /*1bd30*/  FADD.FTZ R9, R31, R66 ;  /* 0x000000421f097221 */ /* 0x001fc20000010000 */
[----:B------:R-:W-:-:S06]  /*1bd40*/  IMAD.MOV.U32 R66, RZ, RZ, R25 ;  /* 0x000000ffff427224 */ /* 0x000fcc00078e0019 */
[----:B------:R-:W0:Y:S01]  /*1bd50*/  MUFU.EX2 R117, R117 ;  /* 0x0000007500757308 */ /* 0x000e220000000800 */
[----:B-1----:R-:W-:-:S01]  /*1bd60*/  FADD.FTZ R20, R214, R115 ;  /* 0x00000073d6147221 */ /* 0x002fc20000010000 */
[----:B------:R-:W-:-:S06]  /*1bd70*/  IMAD.MOV.U32 R115, RZ, RZ, R25 ;  /* 0x000000ffff737224 */ /* 0x000fcc00078e0019 */
[----:B------:R-:W1:Y:S01]  /*1bd80*/  MUFU.EX2 R37, R37 ;  /* 0x0000002500257308 */ /* 0x000e620000000800 */
[----:B--2---:R-:W-:-:S07]  /*1bd90*/  FADD.FTZ R26, R64, R9 ;  /* 0x00000009401a7221 */ /* 0x004fce0000010000 */
[----:B------:R-:W-:Y:S01]  /*1bda0*/  MUFU.EX2 R32, R32 ;  /* 0x0000002000207308 */ /* 0x000fe20000000800 */
[----:B0-----:R-:W-:-:S07]  /*1bdb0*/  FADD.FTZ R13, R117, R20 ;  /* 0x00000014750d7221 */ /* 0x001fce0000010000 */
[----:B------:R-:W0:Y:S01]  /*1bdc0*/  MUFU.EX2 R119, R119 ;  /* 0x0000007700777308 */ /* 0x000e220000000800 */
[----:B-1----:R-:W-:-:S01]  /*1bdd0*/  FADD.FTZ R9, R37, R26 ;  /* 0x0000001a25097221 */ /* 0x002fc20000010000 */
[----:B------:R-:W-:-:S06]  /*1bde0*/  IMAD.MOV.U32 R26, RZ, RZ, R25 ;  /* 0x000000ffff1a7224 */ /* 0x000fcc00078e0019 */
[----:B------:R1:W2:Y:S08]  /*1bdf0*/  MUFU.EX2 R6, R101 ;  /* 0x0000006500067308 */ /* 0x0002b00000000800 */
[----:B------:R-:W3:Y:S01]  /*1be00*/  MUFU.EX2 R3, R103 ;  /* 0x0000006700037308 */ /* 0x000ee20000000800 */
[----:B0-----:R-:W-:Y:S01]  /*1be10*/  F2FP.SATFINITE.E4M3.F32.PACK_AB_MERGE_C R15, R119, R32, RZ ;  /* 0x00000020770f723e */ /* 0x001fe200048070ff */
[----:B------:R-:W-:Y:S01]  /*1be20*/  FADD.FTZ R32, R32, R13 ;  /* 0x0000000d20207221 */ /* 0x000fe20000010000 */
[----:B-1----:R-:W-:-:S02]  /*1be30*/  IMAD.MOV.U32 R101, RZ, RZ, R25 ;  /* 0x000000ffff657224 */ /* 0x002fc400078e0019 */
[----:B------:R-:W-:Y:S01]  /*1be40*/  F2FP.SATFINITE.E4M3.F32.PACK_AB_MERGE_C R214, R117, R214, R15 ;  /* 0x000000d675d6723e */ /* 0x000fe2000480700f */
[----:B------:R-:W-:-:S01]  /*1be50*/  FADD.FTZ R119, R119, R32 ;  /* 0x0000002077777221 */ /* 0x000fc20000010000 */
[----:B------:R-:W-:Y:S01]  /*1be60*/  IMAD.MOV.U32 R32, RZ, RZ, R25 ;  /* 0x000000ffff207224 */ /* 0x000fe200078e0019 */
[----:B------:R-:W0:Y:S01]  /*1be70*/  MUFU.EX2 R34, R34 ;  /* 0x0000002200227308 */ /* 0x000e220000000800 */
[C---:B--2---:R-:W-:Y:S01]  /*1be80*/  F2FP.SATFINITE.E4M3.F32.PACK_AB_MERGE_C R215, R6.reuse, R37, RZ ;  /* 0x0000002506d7723e */ /* 0x044fe200048070ff */
[----:B------:R-:W-:Y:S01]  /*1be90*/  FADD.FTZ R6, R6, R9 ;  /* 0x0000000906067221 */ /* 0x000fe20000010000 */
[----:B------:R-:W-:Y:S02]  /*1bea0*/  IMAD.MOV.U32 R37, RZ, RZ, R25 ;  /* 0x000000ffff257224 */ /* 0x000fe400078e0019 */
[----:B------:R-:W-:Y:S01]  /*1beb0*/  F2FP.SATFINITE.E4M3.F32.PACK_AB_MERGE_C R215, R64, R31, R215 ;  /* 0x0000001f40d7723e */ /* 0x000fe200048070d7 */
[----:B------:R-:W-:Y:S02]  /*1bec0*/  IMAD.MOV.U32 R31, RZ, RZ, R25 ;  /* 0x000000ffff1f7224 */ /* 0x000fe400078e0019 */
[----:B------:R1:W2:Y:S01]  /*1bed0*/  MUFU.EX2 R8, R105 ;  /* 0x0000006900087308 */ /* 0x0002a20000000800 */
[----:B---3--:R-:W-:-:S01]  /*1bee0*/  FADD.FTZ R9, R3, R6 ;  /* 0x0000000603097221 */ /* 0x008fc20000010000 */
[----:B------:R-:W-:-:S02]  /*1bef0*/  IMAD.MOV.U32 R64, RZ, RZ, R25 ;  /* 0x000000ffff407224 */ /* 0x000fc400078e0019 */
[--C-:B------:R-:W-:Y:S02]  /*1bf00*/  IMAD.MOV.U32 R103, RZ, RZ, R25.reuse ;  /* 0x000000ffff677224 */ /* 0x100fe400078e0019 */
[----:B------:R-:W-:Y:S02]  /*1bf10*/  IMAD.MOV.U32 R117, RZ, RZ, R25 ;  /* 0x000000ffff757224 */ /* 0x000fe400078e0019 */
[----:B------:R-:W3:Y:S01]  /*1bf20*/  MUFU.EX2 R121, R121 ;  /* 0x0000007900797308 */ /* 0x000ee20000000800 */
[----:B0-----:R-:W-:-:S01]  /*1bf30*/  FADD.FTZ R4, R34, R119 ;  /* 0x0000007722047221 */ /* 0x001fc20000010000 */
[--C-:B-1----:R-:W-:Y:S02]  /*1bf40*/  IMAD.MOV.U32 R105, RZ, RZ, R25.reuse ;  /* 0x000000ffff697224 */ /* 0x102fe400078e0019 */
[----:B------:R-:W-:-:S04]  /*1bf50*/  IMAD.MOV.U32 R119, RZ, RZ, R25 ;  /* 0x000000ffff777224 */ /* 0x000fc800078e0019 */
[----:B------:R-:W0:Y:S01]  /*1bf60*/  MUFU.EX2 R107, R107 ;  /* 0x0000006b006b7308 */ /* 0x000e220000000800 */
[----:B--2---:R-:W-:-:S07]  /*1bf70*/  FADD.FTZ R6, R8, R9 ;  /* 0x0000000908067221 */ /* 0x004fce0000010000 */
[----:B------:R1:W2:Y:S01]  /*1bf80*/  MUFU.EX2 R12, R41 ;  /* 0x00000029000c7308 */ /* 0x0002a20000000800 */
[----:B---3--:R-:W-:-:S07]  /*1bf90*/  FADD.FTZ R4, R121, R4 ;  /* 0x0000000479047221 */ /* 0x008fce0000010000 */
[----:B------:R-:W-:Y:S01]  /*1bfa0*/  MUFU.EX2 R125, R125 ;  /* 0x0000007d007d7308 */ /* 0x000fe20000000800 */
[----:B0-----:R-:W-:-:S01]  /*1bfb0*/  FADD.FTZ R5, R107, R6 ;  /* 0x000000066b057221 */ /* 0x001fc20000010000 */
[----:B-1----:R-:W-:-:S06]  /*1bfc0*/  IMAD.MOV.U32 R41, RZ, RZ, R25 ;  /* 0x000000ffff297224 */ /* 0x002fcc00078e0019 */
[----:B------:R-:W0:Y:S01]  /*1bfd0*/  MUFU.EX2 R38, R38 ;  /* 0x0000002600267308 */ /* 0x000e220000000800 */
[C---:B--2---:R-:W-:Y:S01]  /*1bfe0*/  F2FP.SATFINITE.E4M3.F32.PACK_AB_MERGE_C R107, R12.reuse, R107, RZ ;  /* 0x0000006b0c6b723e */ /* 0x044fe200048070ff */
[----:B------:R-:W-:-:S03]  /*1bff0*/  FADD.FTZ R12, R12, R5 ;  /* 0x000000050c0c7221 */ /* 0x000fc60000010000 */
[----:B------:R-:W-:Y:S01]  /*1c000*/  F2FP.SATFINITE.E4M3.F32.PACK_AB_MERGE_C R217, R8, R3, R107 ;  /* 0x0000000308d9723e */ /* 0x000fe2000480706b */
[----:B------:R-:W-:Y:S01]  /*1c010*/  IMAD.MOV.U32 R107, RZ, RZ, R25 ;  /* 0x000000ffff6b7224 */ /* 0x000fe200078e0019 */
[----:B------:R-:W-:Y:S01]  /*1c020*/  IADD3 R3, R148, -0x2, RZ ;  /* 0xfffffffe94037810 */ /* 0x000fe20007ffe0ff */
[----:B------:R-:W-:Y:S03]  /*1c030*/  MUFU.EX2 R40, R40 ;  /* 0x0000002800287308 */ /* 0x000fe60000000800 */
[----:B------:R-:W-:-:S05]  /*1c040*/  ISETP.GE.AND P1, PT, R3, R233, PT ;  /* 0x000000e90300720c */ /* 0x000fca0003f26270 */
[----:B------:R-:W1:Y:S01]  /*1c050*/  MUFU.EX2 R129, R129 ;  /* 0x0000008100817308 */ /* 0x000e620000000800 */
[----:B0-----:R-:W-:Y:S01]  /*1c060*/  F2FP.SATFINITE.E4M3.F32.PACK_AB_MERGE_C R216, R38, R125, RZ ;  /* 0x0000007d26d8723e */ /* 0x001fe200048070ff */
[----:B------:R-:W-:-:S03]  /*1c070*/  FADD.FTZ R125, R125, R4 ;  /* 0x000000047d7d7221 */ /* 0x000fc60000010000 */
[----:B------:R-:W-:Y:S01]  /*1c080*/  F2FP.SATFINITE.E4M3.F32.PACK_AB_MERGE_C R216, R121, R34, R216 ;  /* 0x0000002279d8723e */ /* 0x000fe200048070d8 */
[----:B------:R-:W-:-:S01]  /*1c090*/  FADD.FTZ R125, R38, R125 ;  /* 0x0000007d267d7221 */ /* 0x000fc20000010000 */
[--C-:B------:R-:W-:Y:S01]  /*1c0a0*/  IMAD.MOV.U32 R34, RZ, RZ, R25.reuse ;  /* 0x000000ffff227224 */ /* 0x100fe200078e0019 */
[----:B------:R-:W0:Y:S01]  /*1c0b0*/  MUFU.EX2 R36, R36 ;  /* 0x0000002400247308 */ /* 0x000e220000000800 */
[----:B------:R-:W-:-:S07]  /*1c0c0*/  IMAD.MOV.U32 R38, RZ, RZ, R25 ;  /* 0x000000ffff267224 */ /* 0x000fce00078e0019 */
[----:B------:R-:W2:Y:S01]  /*1c0d0*/  MUFU.EX2 R85, R85 ;  /* 0x0000005500557308 */ /* 0x000ea20000000800 */
[----:B-1----:R-:W-:-:S07]  /*1c0e0*/  F2FP.SATFINITE.E4M3.F32.PACK_AB_MERGE_C R218, R129, R40, RZ ;  /* 0x0000002881da723e */ /* 0x002fce00048070ff */
[----:B------:R-:W1:Y:S01]  /*1c0f0*/  MUFU.EX2 R127, R127 ;  /* 0x0000007f007f7308 */ /* 0x000e620000000800 */
[----:B0-----:R-:W-:-:S07]  /*1c100*/  FADD.FTZ R4, R36, R125 ;  /* 0x0000007d24047221 */ /* 0x001fce0000010000 */
[----:B------:R0:W3:Y:S01]  /*1c110*/  MUFU.EX2 R20, R109 ;  /* 0x0000006d00147308 */ /* 0x0000e20000000800 */
[----:B--2---:R-:W-:-:S07]  /*1c120*/  FADD.FTZ R5, R85, R12 ;  /* 0x0000000c55057221 */ /* 0x004fce0000010000 */
[----:B------:R-:W-:Y:S01]  /*1c130*/  MUFU.EX2 R111, R111 ;  /* 0x0000006f006f7308 */ /* 0x000fe20000000800 */
[C---:B-1----:R-:W-:Y:S01]  /*1c140*/  F2FP.SATFINITE.E4M3.F32.PACK_AB_MERGE_C R218, R127.reuse, R36, R218 ;  /* 0x000000247fda723e */ /* 0x042fe200048070da */
[----:B------:R-:W-:Y:S01]  /*1c150*/  FADD.FTZ R127, R127, R4 ;  /* 0x000000047f7f7221 */ /* 0x000fe20000010000 */
[----:B------:R-:W-:Y:S01]  /*1c160*/  IMAD.MOV.U32 R36, RZ, RZ, R25 ;  /* 0x000000ffff247224 */ /* 0x000fe200078e0019 */
[----:B0-----:R-:W-:Y:S02]  /*1c170*/  MOV R109, R25 ;  /* 0x00000019006d7202 */ /* 0x001fe40000000f00 */
[----:B------:R-:W-:-:S02]  /*1c180*/  FADD.FTZ R40, R40, R127 ;  /* 0x0000007f28287221 */ /* 0x000fc40000010000 */
[----:B------:R-:W0:Y:S01]  /*1c190*/  MUFU.EX2 R24, R24 ;  /* 0x0000001800187308 */ /* 0x000e220000000800 */
[----:B---3--:R-:W-:-:S01]  /*1c1a0*/  FADD.FTZ R0, R20, R5 ;  /* 0x0000000514007221 */ /* 0x008fc20000010000 */
[----:B------:R-:W-:Y:S01]  /*1c1b0*/  FADD.FTZ R9, R129, R40 ;  /* 0x0000002881097221 */ /* 0x000fe20000010000 */
[----:B------:R-:W-:Y:S01]  /*1c1c0*/  IMAD.MOV.U32 R40, RZ, RZ, R25 ;  /* 0x000000ffff287224 */ /* 0x000fe200078e0019 */
[----:B0-----:R-:W-:Y:S01]  /*1c1d0*/  F2FP.SATFINITE.E4M3.F32.PACK_AB_MERGE_C R4, R24, R111, RZ ;  /* 0x0000006f1804723e */ /* 0x001fe200048070ff */
[----:B------:R-:W-:-:S03]  /*1c1e0*/  FADD.FTZ R111, R111, R0 ;  /* 0x000000006f6f7221 */ /* 0x000fc60000010000 */
[----:B------:R-:W-:Y:S01]  /*1c1f0*/  F2FP.SATFINITE.E4M3.F32.PACK_AB_MERGE_C R219, R20, R85, R4 ;  /* 0x0000005514db723e */ /* 0x000fe20004807004 */
[----:B------:R-:W-:-:S01]  /*1c200*/  FADD.FTZ R0, R24, R111 ;  /* 0x0000006f18007221 */ /* 0x000fc20000010000 */
        /* <DEDUP_REMOVED lines=55> */
[----:B------:R-:W-:-:S07]  /*1c580*/  CS2R R24, SRZ ;  /* 0x0000000000187805 */ /* 0x000fce000001ff00 */
.L_x_3627:
        /* <DEDUP_REMOVED lines=8> */
.L_x_3618:
[----:B------:R-:W-:-:S05]  /*1c610*/  VIADD R8, R7, 0x1 ;  /* 0x0000000107087836 */ /* 0x000fca0000000000 */
[----:B------:R-:W-:-:S04]  /*1c620*/  ISETP.NE.AND P2, PT, R8, 0x2, PT ;  /* 0x000000020800780c */ /* 0x000fc80003f45270 */
[----:B------:R-:W-:Y:S02]  /*1c630*/  SEL R11, R8, RZ, P2 ;  /* 0x000000ff080b7207 */ /* 0x000fe40001000000 */
[----:B------:R-:W-:-:S03]  /*1c640*/  SHF.L.U32 R8, R230, 0x1f, RZ ;  /* 0x0000001fe6087819 */ /* 0x000fc600000006ff */
[----:B------:R-:W-:-:S04]  /*1c650*/  IMAD R11, R11, 0x8, R16 ;  /* 0x000000080b0b7824 */ /* 0x000fc800078e0210 */
[----:B------:R0:W1:Y:S01]  /*1c660*/  SYNCS.PHASECHK.TRANS64.TRYWAIT P2, [R11+URZ+0x33430], R8 ;  /* 0x033430080b0075a7 */ /* 0x000062000804017f */
[----:B------:R-:W-:Y:S05]  /*1c670*/  @!P0 BRA `(.L_x_3619) ;  /* 0x0000000000048947 */ /* 0x000fea0003800000 */
[----:B------:R-:W-:Y:S01]  /*1c680*/  BPT.TRAP 0x1 ;  /* 0x000000040000795c */ /* 0x000fe20000300000 */
.L_x_3619:
[----:B------:R-:W-:Y:S04]  /*1c690*/  BSSY B0, `(.L_x_3617) ;  /* 0x0000004000007945 */ /* 0x000fe80003800000 */
[----:B-1----:R-:W-:Y:S05]  /*1c6a0*/  @P2 BRA `(.L_x_3620) ;  /* 0x0000000000082947 */ /* 0x002fea0003800000 */
[----:B------:R-:W1:Y:S02]  /*1c6b0*/  SYNCS.PHASECHK.TRANS64.TRYWAIT P2, [R11+URZ+0x33430], R8 ;  /* 0x033430080b0075a7 */ /* 0x000e64000804017f */
[----:B-1----:R-:W-:Y:S05]  /*1c6c0*/  @!P2 BRA `(.L_x_3621) ;  /* 0x0000012c00dca947 */ /* 0x002fea0003800000 */
.L_x_3620:
[----:B------:R-:W-:Y:S05]  /*1c6d0*/  BSYNC B0 ;  /* 0x0000000000007941 */ /* 0x000fea0003800000 */
.L_x_3617:
[----:B01----:R-:W0:Y:S01]  /*1c6e0*/  S2R R8, SR_TID.X ;  /* 0x0000000000087919 */ /* 0x003e220000002100 */
[----:B------:R-:W-:Y:S05]  /*1c6f0*/  WARPSYNC.ALL ;  /* 0x0000000000007948 */ /* 0x000fea0003800000 */
[----:B------:R-:W-:Y:S01]  /*1c700*/  MOV R11, 0x80000020 ;  /* 0x80000020000b7802 */ /* 0x000fe20000000f00 */
[----:B------:R-:W-:Y:S01]  /*1c710*/  UMOV UR20, UR28 ;  /* 0x0000001c00147c82 */ /* 0x000fe20008000000 */
[----:B------:R-:W-:Y:S01]  /*1c720*/  UMOV UR21, UR29 ;  /* 0x0000001d00157c82 */ /* 0x000fe20008000000 */
[----:B------:R-:W-:Y:S01]  /*1c730*/  IMAD.MOV.U32 R121, RZ, RZ, -0x7fffffe0 ;  /* 0x80000020ff797424 */ /* 0x000fe200078e00ff */
[----:B------:R-:W-:Y:S01]  /*1c740*/  R2UR UR23, R11 ;  /* 0x000000000b1772ca */ /* 0x000fe200000e0000 */
[----:B------:R-:W-:Y:S01]  /*1c750*/  UMOV UR24, UR28 ;  /* 0x0000001c00187c82 */ /* 0x000fe20008000000 */
[----:B------:R-:W-:Y:S01]  /*1c760*/  UMOV UR25, UR29 ;  /* 0x0000001d00197c82 */ /* 0x000fe20008000000 */
[----:B------:R-:W-:Y:S01]  /*1c770*/  IMAD.MOV.U32 R13, RZ, RZ, -0x7fffffe0 ;  /* 0x80000020ff0d7424 */ /* 0x000fe200078e00ff */
[----:B------:R-:W-:Y:S01]  /*1c780*/  R2UR UR27, R121 ;  /* 0x00000000791b72ca */ /* 0x000fe200000e0000 */
[----:B------:R-:W-:Y:S01]  /*1c790*/  IMAD.MOV.U32 R21, RZ, RZ, -0x7fffffe0 ;  /* 0x80000020ff157424 */ /* 0x000fe200078e00ff */
[----:B------:R-:W-:Y:S01]  /*1c7a0*/  UMOV UR32, UR28 ;  /* 0x0000001c00207c82 */ /* 0x000fe20008000000 */
[----:B------:R-:W-:Y:S01]  /*1c7b0*/  UMOV UR33, UR29 ;  /* 0x0000001d00217c82 */ /* 0x000fe20008000000 */
[----:B------:R-:W-:Y:S01]  /*1c7c0*/  R2UR UR31, R13 ;  /* 0x000000000d1f72ca */ /* 0x000fe200000e0000 */
[----:B------:R-:W-:Y:S01]  /*1c7d0*/  UMOV UR44, UR28 ;  /* 0x0000001c002c7c82 */ /* 0x000fe20008000000 */
[----:B------:R-:W-:Y:S01]  /*1c7e0*/  R2UR UR35, R21 ;  /* 0x00000000152372ca */ /* 0x000fe200000e0000 */
[----:B------:R-:W-:Y:S01]  /*1c7f0*/  UMOV UR45, UR29 ;  /* 0x0000001d002d7c82 */ /* 0x000fe20008000000 */
[----:B------:R-:W-:Y:S01]  /*1c800*/  R2UR UR47, R121 ;  /* 0x00000000792f72ca */ /* 0x000fe200000e0000 */
[----:B------:R-:W-:Y:S01]  /*1c810*/  IMAD.MOV.U32 R21, RZ, RZ, -0x7fffffe0 ;  /* 0x80000020ff157424 */ /* 0x000fe200078e00ff */
[----:B------:R-:W-:Y:S01]  /*1c820*/  R2UR UR51, R13 ;  /* 0x000000000d3372ca */ /* 0x000fe200000e0000 */
[----:B------:R-:W-:-:S02]  /*1c830*/  IMAD.MOV.U32 R13, RZ, RZ, -0x7fffffe0 ;  /* 0x80000020ff0d7424 */ /* 0x000fc400078e00ff */
[----:B------:R-:W-:Y:S01]  /*1c840*/  IMAD.MOV.U32 R11, RZ, RZ, -0x7fffffe0 ;  /* 0x80000020ff0b7424 */ /* 0x000fe200078e00ff */
[----:B0-----:R-:W-:Y:S01]  /*1c850*/  SHF.R.U32.HI R10, RZ, 0x7, R8 ;  /* 0x00000007ff0a7819 */ /* 0x001fe20000011608 */
[----:B------:R-:W-:-:S04]  /*1c860*/  VIADD R8, R7, 0x1 ;  /* 0x0000000107087836 */ /* 0x000fc80000000000 */
[----:B------:R-:W-:-:S05]  /*1c870*/  VIADD R15, R10, 0x8 ;  /* 0x000000080a0f7836 */ /* 0x000fca0000000000 */
[----:B------:R0:W-:Y:S01]  /*1c880*/  BAR.SYNC.DEFER_BLOCKING R15, 0x100 ;  /* 0x0004000f0000751d */ /* 0x0001e20000010000 */
[----:B------:R-:W-:-:S04]  /*1c890*/  ISETP.NE.AND P2, PT, R8, 0x2, PT ;  /* 0x000000020800780c */ /* 0x000fc80003f45270 */
[----:B------:R-:W-:-:S05]  /*1c8a0*/  SEL R8, R8, RZ, P2 ;  /* 0x000000ff08087207 */ /* 0x000fca0001000000 */
[----:B------:R-:W-:-:S04]  /*1c8b0*/  IMAD R10, R8, 0x780, R14 ;  /* 0x00000780080a7824 */ /* 0x000fc800078e020e */
[C---:B------:R-:W-:Y:S01]  /*1c8c0*/  VIADD R120, R10.reuse, 0x80 ;  /* 0x000000800a787836 */ /* 0x040fe20000000000 */
[C---:B------:R-:W-:Y:S01]  /*1c8d0*/  R2UR UR22, R10.reuse ;  /* 0x000000000a1672ca */ /* 0x040fe200000e0000 */
[C---:B------:R-:W-:Y:S02]  /*1c8e0*/  VIADD R12, R10.reuse, 0x100 ;  /* 0x000001000a0c7836 */ /* 0x040fe40000000000 */
[----:B------:R-:W-:Y:S01]  /*1c8f0*/  VIADD R20, R10, 0x180 ;  /* 0x000001800a147836 */ /* 0x000fe20000000000 */
[----:B------:R-:W-:Y:S01]  /*1c900*/  R2UR UR26, R120 ;  /* 0x00000000781a72ca */ /* 0x000fe200000e0000 */
[----:B------:R-:W-:Y:S01]  /*1c910*/  VIADD R120, R10, 0x200 ;  /* 0x000002000a787836 */ /* 0x000fe20000000000 */
[----:B------:R-:W-:Y:S02]  /*1c920*/  R2UR UR30, R12 ;  /* 0x000000000c1e72ca */ /* 0x000fe400000e0000 */
[----:B------:R-:W-:Y:S01]  /*1c930*/  R2UR UR34, R20 ;  /* 0x00000000142272ca */ /* 0x000fe200000e0000 */
[----:B------:R-:W-:Y:S01]  /*1c940*/  WARPGROUP.ARRIVE ;  /* 0x00000000000079c5 */ /* 0x000fe20000000000 */
[----:B------:R-:W-:Y:S01]  /*1c950*/  R2UR UR46, R120 ;  /* 0x00000000782e72ca */ /* 0x000fe200000e0000 */
[C---:B------:R-:W-:Y:S01]  /*1c960*/  VIADD R20, R10.reuse, 0x82 ;  /* 0x000000820a147836 */ /* 0x040fe20000000000 */
[----:B------:R-:W-:-:S03]  /*1c970*/  IADD3 R12, R10, 0x2, RZ ;  /* 0x000000020a0c7810 */ /* 0x000fc60007ffe0ff */
[----:B------:R-:W-:Y:S01]  /*1c980*/  QGMMA.64x32x32.F32.E4M3.E4M3 R184, gdesc[UR20], RZ, !UPT, gsb0 ;  /* 0x0060000014b879f3 */ /* 0x000fe2000c0008ff */
[----:B------:R-:W-:Y:S01]  /*1c990*/  R2UR UR50, R12 ;  /* 0x000000000c3272ca */ /* 0x000fe200000e0000 */
[----:B------:R-:W-:Y:S01]  /*1c9a0*/  UMOV UR20, UR48 ;  /* 0x0000003000147c82 */ /* 0x000fe20008000000 */
[----:B------:R-:W-:Y:S01]  /*1c9b0*/  R2UR UR22, R20 ;  /* 0x00000000141672ca */ /* 0x000fe200000e0000 */
[----:B------:R-:W-:Y:S01]  /*1c9c0*/  UMOV UR21, UR49 ;  /* 0x0000003100157c82 */ /* 0x000fe20008000000 */
[----:B------:R-:W-:Y:S01]  /*1c9d0*/  R2UR UR23, R21 ;  /* 0x00000000151772ca */ /* 0x000fe200000e0000 */
[----:B------:R-:W-:Y:S01]  /*1c9e0*/  VIADD R12, R10, 0x102 ;  /* 0x000001020a0c7836 */ /* 0x000fe20000000000 */
[----:B------:R-:W-:Y:S02]  /*1c9f0*/  WARPGROUP.DEPBAR.LE gsb0, 0x0 ;  /* 0x00008000000079c5 */ /* 0x000fe40000010000 */
[----:B------:R-:W-:-:S06]  /*1ca00*/  WARPGROUP.ARRIVE ;  /* 0x00000000000079c5 */ /* 0x000fcc0000000000 */
[----:B------:R-:W-:Y:S01]  /*1ca10*/  QGMMA.64x32x32.F32.E4M3.E4M3 R168, gdesc[UR24], RZ, !UPT, gsb0 ;  /* 0x0060000018a879f3 */ /* 0x000fe2000c0008ff */
[----:B------:R-:W-:Y:S01]  /*1ca20*/  R2UR UR26, R12 ;  /* 0x000000000c1a72ca */ /* 0x000fe200000e0000 */
[----:B------:R-:W-:Y:S01]  /*1ca30*/  UMOV UR24, UR48 ;  /* 0x0000003000187c82 */ /* 0x000fe20008000000 */
[----:B------:R-:W-:Y:S01]  /*1ca40*/  R2UR UR27, R13 ;  /* 0x000000000d1b72ca */ /* 0x000fe200000e0000 */
[----:B------:R-:W-:Y:S01]  /*1ca50*/  UMOV UR25, UR49 ;  /* 0x0000003100197c82 */ /* 0x000fe20008000000 */
[----:B------:R-:W-:Y:S02]  /*1ca60*/  VIADD R12, R10, 0x182 ;  /* 0x000001820a0c7836 */ /* 0x000fe40000000000 */
[----:B------:R-:W-:Y:S01]  /*1ca70*/  IMAD.MOV.U32 R13, RZ, RZ, -0x7fffffe0 ;  /* 0x80000020ff0d7424 */ /* 0x000fe200078e00ff */
[----:B------:R-:W-:Y:S02]  /*1ca80*/  WARPGROUP.DEPBAR.LE gsb0, 0x0 ;  /* 0x00008000000079c5 */ /* 0x000fe40000010000 */
[----:B------:R-:W-:-:S06]  /*1ca90*/  WARPGROUP.ARRIVE ;  /* 0x00000000000079c5 */ /* 0x000fcc0000000000 */
[----:B------:R-:W-:Y:S03]  /*1caa0*/  QGMMA.64x32x32.F32.E4M3.E4M3 R152, gdesc[UR28], RZ, !UPT, gsb0 ;  /* 0x006000001c9879f3 */ /* 0x000fe6000c0008ff */
[----:B------:R-:W-:Y:S02]  /*1cab0*/  WARPGROUP.DEPBAR.LE gsb0, 0x0 ;  /* 0x00008000000079c5 */ /* 0x000fe40000010000 */
[----:B------:R-:W-:-:S06]  /*1cac0*/  WARPGROUP.ARRIVE ;  /* 0x00000000000079c5 */ /* 0x000fcc0000000000 */
[----:B------:R-:W-:Y:S01]  /*1cad0*/  QGMMA.64x32x32.F32.E4M3.E4M3 R136, gdesc[UR32], RZ, !UPT, gsb0 ;  /* 0x00600000208879f3 */ /* 0x000fe2000c0008ff */
[----:B------:R-:W-:Y:S01]  /*1cae0*/  R2UR UR34, R12 ;  /* 0x000000000c2272ca */ /* 0x000fe200000e0000 */
[----:B------:R-:W-:Y:S01]  /*1caf0*/  UMOV UR32, UR48 ;  /* 0x0000003000207c82 */ /* 0x000fe20008000000 */
[----:B------:R-:W-:Y:S01]  /*1cb00*/  R2UR UR35, R13 ;  /* 0x000000000d2372ca */ /* 0x000fe200000e0000 */
[----:B------:R-:W-:Y:S01]  /*1cb10*/  UMOV UR33, UR49 ;  /* 0x0000003100217c82 */ /* 0x000fe20008000000 */
[----:B------:R-:W-:Y:S01]  /*1cb20*/  IMAD.MOV.U32 R13, RZ, RZ, -0x7fffffe0 ;  /* 0x80000020ff0d7424 */ /* 0x000fe200078e00ff */
[----:B------:R-:W-:Y:S01]  /*1cb30*/  IADD3 R12, R10, 0x202, RZ ;  /* 0x000002020a0c7810 */ /* 0x000fe20007ffe0ff */
        /* <DEDUP_REMOVED lines=20> */
[----:B------:R-:W-:Y:S01]  /*1cc80*/  UMOV UR20, UR4 ;  /* 0x0000000400147c82 */ /* 0x000fe20008000000 */
[----:B------:R-:W-:Y:S01]  /*1cc90*/  R2UR UR23, R13 ;  /* 0x000000000d1772ca */ /* 0x000fe200000e0000 */
[----:B------:R-:W-:Y:S01]  /*1cca0*/  UMOV UR21, UR5 ;  /* 0x0000000500157c82 */ /* 0x000fe20008000000 */
[----:B------:R-:W-:Y:S01]  /*1ccb0*/  VIADD R12, R10, 0x380 ;  /* 0x000003800a0c7836 */ /* 0x000fe20000000000 */
[----:B------:R-:W-:Y:S01]  /*1ccc0*/  MOV R13, 0x80000020 ;  /* 0x80000020000d7802 */ /* 0x000fe20000000f00 */
        /* <DEDUP_REMOVED lines=29> */
[----:B------:R-:W-:Y:S01]  /*1cea0*/  IMAD.MOV.U32 R13, RZ, RZ, -0x7fffffe0 ;  /* 0x80000020ff0d7424 */ /* 0x000fe200078e00ff */
[----:B------:R-:W-:Y:S01]  /*1ceb0*/  IADD3 R12, R10, 0x302, RZ ;  /* 0x000003020a0c7810 */ /* 0x000fe20007ffe0ff */
        /* <DEDUP_REMOVED lines=84> */
[----:B------:R-:W-:Y:S02]  /*1d400*/  R2UR UR19, R13 ;  /* 0x000000000d1372ca */ /* 0x000fe400000e0000 */
[----:B------:R-:W-:Y:S01]  /*1d410*/  MOV R13, 0x80000020 ;  /* 0x80000020000d7802 */ /* 0x000fe20000000f00 */
        /* <DEDUP_REMOVED lines=19> */
[C---:B------:R-:W-:Y:S02]  /*1d550*/  VIADD R12, R10.reuse, 0x682 ;  /* 0x000006820a0c7836 */ /* 0x040fe40000000000 */
[----:B------:R-:W-:Y:S02]  /*1d560*/  IMAD.MOV.U32 R13, RZ, RZ, -0x7fffffe0 ;  /* 0x80000020ff0d7424 */ /* 0x000fe400078e00ff */
[----:B------:R-:W-:Y:S01]  /*1d570*/  VIADD R10, R10, 0x702 ;  /* 0x000007020a0a7836 */ /* 0x000fe20000000000 */
[----:B------:R-:W-:-:S02]  /*1d580*/  WARPGROUP.DEPBAR.LE gsb0, 0x0 ;  /* 0x00008000000079c5 */ /* 0x000fc40000010000 */
[----:B------:R-:W-:-:S06]  /*1d590*/  WARPGROUP.ARRIVE ;  /* 0x00000000000079c5 */ /* 0x000fcc0000000000 */
[----:B------:R-:W-:Y:S01]  /*1d5a0*/  QGMMA.64x32x32.F32.E4M3.E4M3 R136, gdesc[UR32], R136, gsb0 ;  /* 0x00600000208879f3 */ /* 0x000fe20008000888 */
[----:B------:R-:W-:Y:S01]  /*1d5b0*/  R2UR UR34, R12 ;  /* 0x000000000c2272ca */ /* 0x000fe200000e0000 */
[----:B------:R-:W-:Y:S01]  /*1d5c0*/  UMOV UR32, UR16 ;  /* 0x0000001000207c82 */ /* 0x000fe20008000000 */
[----:B------:R-:W-:Y:S01]  /*1d5d0*/  R2UR UR35, R13 ;  /* 0x000000000d2372ca */ /* 0x000fe200000e0000 */
[----:B------:R-:W-:Y:S01]  /*1d5e0*/  UMOV UR33, UR17 ;  /* 0x0000001100217c82 */ /* 0x000fe20008000000 */
[----:B------:R-:W-:Y:S02]  /*1d5f0*/  WARPGROUP.DEPBAR.LE gsb0, 0x0 ;  /* 0x00008000000079c5 */ /* 0x000fe40000010000 */
        /* <DEDUP_REMOVED lines=22> */
[----:B0-----:R-:W-:Y:S05]  /*1d760*/  @P1 BRA `(.L_x_3622) ;  /* 0x0000000000281947 */ /* 0x001fea0003800000 */
[----:B------:R-:W-:Y:S05]  /*1d770*/  @!P0 BRA `(.L_x_3623) ;  /* 0x0000000000048947 */ /* 0x000fea0003800000 */
[----:B------:R-:W-:Y:S01]  /*1d780*/  BPT.TRAP 0x1 ;  /* 0x000000040000795c */ /* 0x000fe20000300000 */
.L_x_3623:
[----:B------:R-:W-:Y:S02]  /*1d790*/  SHF.L.U32 R6, R6, 0x1f, RZ ;  /* 0x0000001f06067819 */ /* 0x000fe400000006ff */
[----:B------:R-:W-:-:S04]  /*1d7a0*/  LEA R10, R7, R16, 0x3 ;  /* 0x00000010070a7211 */ /* 0x000fc800078e18ff */
[----:B------:R0:W1:Y:S01]  /*1d7b0*/  SYNCS.PHASECHK.TRANS64.TRYWAIT P1, [R10+URZ+0x33450], R6 ;  /* 0x033450060a0075a7 */ /* 0x000062000802017f */
[----:B------:R-:W-:Y:S05]  /*1d7c0*/  @!P0 BRA `(.L_x_3624) ;  /* 0x0000000000048947 */ /* 0x000fea0003800000 */
[----:B------:R-:W-:Y:S01]  /*1d7d0*/  BPT.TRAP 0x1 ;  /* 0x000000040000795c */ /* 0x000fe20000300000 */
.L_x_3624:
[----:B-1----:R-:W-:Y:S05]  /*1d7e0*/  @P1 BRA `(.L_x_3622) ;  /* 0x0000000000081947 */ /* 0x002fea0003800000 */
[----:B------:R-:W1:Y:S02]  /*1d7f0*/  SYNCS.PHASECHK.TRANS64.TRYWAIT P1, [R10+URZ+0x33450], R6 ;  /* 0x033450060a0075a7 */ /* 0x000e64000802017f */
[----:B-1----:R-:W-:Y:S05]  /*1d800*/  @!P1 BRA `(.L_x_3625) ;  /* 0x0000011c00a09947 */ /* 0x002fea0003800000 */
.L_x_3622:
[----:B01----:R-:W-:Y:S01]  /*1d810*/  VIADD R6, R16, 0x200 ;  /* 0x0000020010067836 */ /* 0x003fe20000000000 */
[----:B------:R-:W-:Y:S05]  /*1d820*/  WARPSYNC.ALL ;  /* 0x0000000000007948 */ /* 0x000fea0003800000 */
[----:B------:R-:W-:Y:S01]  /*1d830*/  SHF.R.U32.HI R6, RZ, 0x4, R6 ;  /* 0x00000004ff067819 */ /* 0x000fe20000011606 */
[----:B------:R-:W-:Y:S01]  /*1d840*/  IMAD.MOV.U32 R11, RZ, RZ, -0x3ffffff0 ;  /* 0xc0000010ff0b7424 */ /* 0x000fe200078e00ff */
[----:B------:R-:W-:Y:S01]  /*1d850*/  WARPGROUP.ARRIVE ;  /* 0x00000000000079c5 */ /* 0x000fe20000000000 */
[----:B------:R-:W-:Y:S01]  /*1d860*/  IMAD.MOV.U32 R13, RZ, RZ, -0x3ffffff0 ;  /* 0xc0000010ff0d7424 */ /* 0x000fe200078e00ff */
[----:B------:R-:W-:Y:S01]  /*1d870*/  LOP3.LUT R6, R6, 0x3fff, RZ, 0xc0, !PT ;  /* 0x00003fff06067812 */ /* 0x000fe200078ec0ff */
[C---:B------:R-:W-:Y:S01]  /*1d880*/  FMUL.FTZ R15, R2.reuse, R188 ;  /* 0x000000bc020f7220 */ /* 0x040fe20000410000 */
[----:B------:R-:W-:Y:S01]  /*1d890*/  R2UR UR7, R11 ;  /* 0x000000000b0772ca */ /* 0x000fe200000e0000 */
        /* <DEDUP_REMOVED lines=24> */
[----:B------:R-:W-:Y:S01]  /*1da20*/  QGMMA.64x192x32.F32.E4M3.E4M3 R24, R200, gdesc[UR4], R24, gsb0 ;  /* 0x02e00004c8187df3 */ /* 0x000fe20008000818 */
        /* <DEDUP_REMOVED lines=66> */
[----:B------:R-:W-:-:S02]  /*1de50*/  FMUL.FTZ R135, R2, R135 ;  /* 0x0000008702877220 */ /* 0x000fc40000410000 */
        /* <DEDUP_REMOVED lines=20> */
[----:B------:R-:W3:Y:S01]  /*1dfa0*/  S2R R203, SR_TID.X ;  /* 0x0000000000cb7919 */ /* 0x000ee20000002100 */
[----:B------:R-:W-:Y:S01]  /*1dfb0*/  MUFU.TANH R154, R154 ;  /* 0x0000009a009a7308 */ /* 0x000fe20000002400 */
[----:B------:R-:W-:Y:S01]  /*1dfc0*/  QGMMA.64x192x32.F32.E4M3.E4M3 R24, R204, gdesc[UR4], R24, gsb0 ;  /* 0x02e00004cc187df3 */ /* 0x000fe20008000818 */
[----:B------:R-:W-:Y:S02]  /*1dfd0*/  R2UR UR6, R12 ;  /* 0x000000000c0672ca */ /* 0x000fe400000e0000 */
[----:B------:R-:W-:Y:S01]  /*1dfe0*/  R2UR UR7, R13 ;  /* 0x000000000d0772ca */ /* 0x000fe200000e0000 */
[----:B------:R-:W-:Y:S01]  /*1dff0*/  IMAD.MOV.U32 R13, RZ, RZ, -0x3ffffff0 ;  /* 0xc0000010ff0d7424 */ /* 0x000fe200078e00ff */
[----:B------:R-:W-:Y:S02]  /*1e000*/  IADD3 R12, R10, 0x480, RZ ;  /* 0x000004800a0c7810 */ /* 0x000fe40007ffe0ff */
[----:B------:R-:W-:Y:S08]  /*1e010*/  MUFU.TANH R153, R153 ;  /* 0x0000009900997308 */ /* 0x000ff00000002400 */
[----:B------:R-:W-:Y:S08]  /*1e020*/  MUFU.TANH R155, R155 ;  /* 0x0000009b009b7308 */ /* 0x000ff00000002400 */
[----:B------:R-:W-:Y:S01]  /*1e030*/  MUFU.TANH R156, R156 ;  /* 0x0000009c009c7308 */ /* 0x000fe20000002400 */
[----:B---3--:R-:W-:-:S07]  /*1e040*/  LOP3.LUT R203, R203, 0x7f, RZ, 0xc0, !PT ;  /* 0x0000007fcbcb7812 */ /* 0x008fce00078ec0ff */
[----:B------:R-:W-:Y:S01]  /*1e050*/  MUFU.TANH R158, R158 ;  /* 0x0000009e009e7308 */ /* 0x000fe20000002400 */
[----:B------:R-:W-:Y:S02]  /*1e060*/  ISETP.NE.AND P1, PT, R203, RZ, PT ;  /* 0x000000ffcb00720c */ /* 0x000fe40003f25270 */
[----:B------:R-:W3:Y:S05]  /*1e070*/  S2R R203, SR_TID.X ;  /* 0x0000000000cb7919 */ /* 0x000eea0000002100 */
[----:B------:R-:W-:Y:S08]  /*1e080*/  MUFU.TANH R157, R157 ;  /* 0x0000009d009d7308 */ /* 0x000ff00000002400 */
[----:B------:R-:W-:Y:S08]  /*1e090*/  MUFU.TANH R159, R159 ;  /* 0x0000009f009f7308 */ /* 0x000ff00000002400 */
[----:B------:R-:W-:Y:S08]  /*1e0a0*/  MUFU.TANH R160, R160 ;  /* 0x000000a000a07308 */ /* 0x000ff00000002400 */
[----:B------:R-:W-:Y:S01]  /*1e0b0*/  MUFU.TANH R162, R162 ;  /* 0x000000a200a27308 */ /* 0x000fe20000002400 */
[----:B---3--:R-:W-:-:S07]  /*1e0c0*/  SHF.R.U32.HI R203, RZ, 0x7, R203 ;  /* 0x00000007ffcb7819 */ /* 0x008fce00000116cb */
        /* <DEDUP_REMOVED lines=18> */
[----:B------:R-:W-:-:S05]  /*1e1f0*/  WARPGROUP.ARRIVE ;  /* 0x00000000000079c5 */ /* 0x000fca0000000000 */
[----:B------:R-:W-:Y:S01]  /*1e200*/  MUFU.TANH R147, R147 ;  /* 0x0000009300937308 */ /* 0x000fe20000002400 */
[----:B------:R-:W-:Y:S01]  /*1e210*/  QGMMA.64x192x32.F32.E4M3.E4M3 R24, R208, gdesc[UR4], R24, gsb0 ;  /* 0x02e00004d0187df3 */ /* 0x000fe20008000818 */
[----:B------:R-:W-:Y:S01]  /*1e220*/  R2UR UR6, R12 ;  /* 0x000000000c0672ca */ /* 0x000fe200000e0000 */
[C---:B------:R-:W-:Y:S01]  /*1e230*/  FMUL.FTZ R12, R2.reuse, R186 ;  /* 0x000000ba020c7220 */ /* 0x040fe20000410000 */
[----:B------:R-:W-:Y:S01]  /*1e240*/  R2UR UR7, R13 ;  /* 0x000000000d0772ca */ /* 0x000fe200000e0000 */
[C---:B------:R-:W-:Y:S01]  /*1e250*/  FMUL.FTZ R13, R2.reuse, R187 ;  /* 0x000000bb020d7220 */ /* 0x040fe20000410000 */
[C---:B------:R-:W-:Y:S01]  /*1e260*/  FMUL.FTZ R187, R2.reuse, R194 ;  /* 0x000000c202bb7220 */ /* 0x040fe20000410000 */
[----:B------:R-:W-:Y:S01]  /*1e270*/  FMUL.FTZ R186, R2, R193 ;  /* 0x000000c102ba7220 */ /* 0x000fe20000410000 */
[----:B0-----:R-:W-:Y:S01]  /*1e280*/  FMNMX.FTZ R194, R6, R5, !PT ;  /* 0x0000000506c27209 */ /* 0x001fe20007810000 */
[----:B------:R-:W0:Y:S01]  /*1e290*/  MUFU.TANH R12, R12 ;  /* 0x0000000c000c7308 */ /* 0x000e220000002400 */
[----:B------:R-:W-:-:S02]  /*1e2a0*/  FMUL.FTZ R193, R2, R120 ;  /* 0x0000007802c17220 */ /* 0x000fc40000410000 */
[----:B------:R-:W-:-:S04]  /*1e2b0*/  FMNMX.FTZ R194, R11, R194, !PT ;  /* 0x000000c20bc27209 */ /* 0x000fc80007810000 */
[----:B------:R-:W-:Y:S01]  /*1e2c0*/  FMNMX.FTZ R194, R15, R194, !PT ;  /* 0x000000c20fc27209 */ /* 0x000fe20007810000 */
[----:B------:R-:W3:Y:S03]  /*1e2d0*/  MUFU.TANH R13, R13 ;  /* 0x0000000d000d7308 */ /* 0x000ee60000002400 */
[----:B-1----:R-:W-:-:S04]  /*1e2e0*/  FMNMX.FTZ R194, R20, R194, !PT ;  /* 0x000000c214c27209 */ /* 0x002fc80007810000 */
[----:B--2---:R-:W-:Y:S01]  /*1e2f0*/  FMNMX.FTZ R194, R185, R194, !PT ;  /* 0x000000c2b9c27209 */ /* 0x004fe20007810000 */
[----:B------:R-:W1:Y:S01]  /*1e300*/  MUFU.TANH R187, R187 ;  /* 0x000000bb00bb7308 */ /* 0x000e620000002400 */
[----:B0-----:R-:W-:-:S07]  /*1e310*/  FMNMX.FTZ R195, R12, R4, !PT ;  /* 0x000000040cc37209 */ /* 0x001fce0007810000 */
[----:B------:R-:W0:Y:S01]  /*1e320*/  MUFU.TANH R186, R186 ;  /* 0x000000ba00ba7308 */ /* 0x000e220000002400 */
[----:B---3--:R-:W-:-:S04]  /*1e330*/  FMNMX.FTZ R195, R13, R195, !PT ;  /* 0x000000c30dc37209 */ /* 0x008fc80007810000 */
[----:B------:R-:W-:-:S03]  /*1e340*/  FMNMX.FTZ R195, R21, R195, !PT ;  /* 0x000000c315c37209 */ /* 0x000fc60007810000 */
[----:B------:R-:W2:Y:S01]  /*1e350*/  MUFU.TANH R148, R148 ;  /* 0x0000009400947308 */ /* 0x000ea20000002400 */
[----:B------:R-:W-:-:S04]  /*1e360*/  FMNMX.FTZ R195, R184, R195, !PT ;  /* 0x000000c3b8c37209 */ /* 0x000fc80007810000 */
[----:B-1----:R-:W-:Y:S01]  /*1e370*/  FMNMX.FTZ R120, R187, R195, !PT ;  /* 0x000000c3bb787209 */ /* 0x002fe20007810000 */
[----:B------:R-:W-:Y:S02]  /*1e380*/  FMUL.FTZ R195, R2, R121 ;  /* 0x0000007902c37220 */ /* 0x000fe40000410000 */
[----:B------:R-:W1:Y:S01]  /*1e390*/  MUFU.TANH R150, R150 ;  /* 0x0000009600967308 */ /* 0x000e620000002400 */
[----:B0-----:R-:W-:Y:S02]  /*1e3a0*/  FMNMX.FTZ R194, R186, R194, !PT ;  /* 0x000000c2bac27209 */ /* 0x001fe40007810000 */
[----:B------:R-:W-:Y:S02]  /*1e3b0*/  FMNMX.FTZ R120, R188, R120, !PT ;  /* 0x00000078bc787209 */ /* 0x000fe40007810000 */
[----:B------:R-:W-:Y:S02]  /*1e3c0*/  FMNMX.FTZ R194, R189, R194, !PT ;  /* 0x000000c2bdc27209 */ /* 0x000fe40007810000 */
[----:B------:R-:W-:Y:S01]  /*1e3d0*/  FMNMX.FTZ R120, R191, R120, !PT ;  /* 0x00000078bf787209 */ /* 0x000fe20007810000 */
[----:B------:R-:W0:Y:S01]  /*1e3e0*/  MUFU.TANH R149, R149 ;  /* 0x0000009500957308 */ /* 0x000e220000002400 */
[----:B------:R-:W-:-:S02]  /*1e3f0*/  FMNMX.FTZ R121, R190, R194, !PT ;  /* 0x000000c2be797209 */ /* 0x000fc40007810000 */
[----:B------:R-:W-:Y:S02]  /*1e400*/  FMNMX.FTZ R120, R192, R120, !PT ;  /* 0x00000078c0787209 */ /* 0x000fe40007810000 */
[----:B------:R-:W-:Y:S02]  /*1e410*/  FMNMX.FTZ R121, R168, R121, !PT ;  /* 0x00000079a8797209 */ /* 0x000fe40007810000 */
[----:B------:R-:W-:Y:S01]  /*1e420*/  FMNMX.FTZ R120, R170, R120, !PT ;  /* 0x00000078aa787209 */ /* 0x000fe20007810000 */
[----:B------:R3:W-:Y:S01]  /*1e430*/  MUFU.TANH R194, R195 ;  /* 0x000000c300c27308 */ /* 0x0007e20000002400 */
[----:B------:R-:W-:Y:S02]  /*1e440*/  FMNMX.FTZ R121, R169, R121, !PT ;  /* 0x00000079a9797209 */ /* 0x000fe40007810000 */
[----:B------:R-:W-:Y:S02]  /*1e450*/  FMNMX.FTZ R120, R171, R120, !PT ;  /* 0x00000078ab787209 */ /* 0x000fe40007810000 */
[----:B------:R-:W-:-:S02]  /*1e460*/  FMNMX.FTZ R121, R172, R121, !PT ;  /* 0x00000079ac797209 */ /* 0x000fc40007810000 */
[----:B------:R-:W-:Y:S01]  /*1e470*/  FMNMX.FTZ R120, R174, R120, !PT ;  /* 0x00000078ae787209 */ /* 0x000fe20007810000 */
[----:B------:R-:W4:Y:S01]  /*1e480*/  MUFU.TANH R151, R151 ;  /* 0x0000009700977308 */ /* 0x000f220000002400 */
[----:B------:R-:W-:Y:S01]  /*1e490*/  FMNMX.FTZ R121, R173, R121, !PT ;  /* 0x00000079ad797209 */ /* 0x000fe20007810000 */
[----:B---3--:R-:W-:Y:S01]  /*1e4a0*/  FMUL.FTZ R195, R2, R122 ;  /* 0x0000007a02c37220 */ /* 0x008fe20000410000 */
[----:B------:R-:W-:Y:S02]  /*1e4b0*/  FMNMX.FTZ R120, R175, R120, !PT ;  /* 0x00000078af787209 */ /* 0x000fe40007810000 */
[----:B------:R-:W-:Y:S02]  /*1e4c0*/  FMNMX.FTZ R121, R176, R121, !PT ;  /* 0x00000079b0797209 */ /* 0x000fe40007810000 */
[----:B------:R-:W-:Y:S01]  /*1e4d0*/  FMNMX.FTZ R120, R178, R120, !PT ;  /* 0x00000078b2787209 */ /* 0x000fe20007810000 */
[----:B------:R-:W3:Y:S01]  /*1e4e0*/  MUFU.TANH R193, R193 ;  /* 0x000000c100c17308 */ /* 0x000ee20000002400 */
[----:B------:R-:W-:-:S02]  /*1e4f0*/  FMNMX.FTZ R121, R177, R121, !PT ;  /* 0x00000079b1797209 */ /* 0x000fc40007810000 */
[----:B------:R-:W-:Y:S02]  /*1e500*/  FMNMX.FTZ R120, R179, R120, !PT ;  /* 0x00000078b3787209 */ /* 0x000fe40007810000 */
[----:B------:R-:W-:Y:S02]  /*1e510*/  FMNMX.FTZ R121, R180, R121, !PT ;  /* 0x00000079b4797209 */ /* 0x000fe40007810000 */
[----:B------:R-:W-:Y:S01]  /*1e520*/  FMNMX.FTZ R120, R182, R120, !PT ;  /* 0x00000078b6787209 */ /* 0x000fe20007810000 */
[----:B------:R-:W5:Y:S01]  /*1e530*/  MUFU.TANH R195, R195 ;  /* 0x000000c300c37308 */ /* 0x000f620000002400 */
[----:B------:R-:W-:Y:S02]  /*1e540*/  FMNMX.FTZ R121, R181, R121, !PT ;  /* 0x00000079b5797209 */ /* 0x000fe40007810000 */
[----:B------:R-:W-:Y:S02]  /*1e550*/  FMNMX.FTZ R120, R183, R120, !PT ;  /* 0x00000078b7787209 */ /* 0x000fe40007810000 */
[----:B------:R-:W-:-:S02]  /*1e560*/  FMNMX.FTZ R121, R152, R121, !PT ;  /* 0x0000007998797209 */ /* 0x000fc40007810000 */
[----:B------:R-:W-:Y:S01]  /*1e570*/  FMNMX.FTZ R120, R154, R120, !PT ;  /* 0x000000789a787209 */ /* 0x000fe20007810000 */
[----:B------:R-:W5:Y:S01]  /*1e580*/  MUFU.TANH R196, R196 ;  /* 0x000000c400c47308 */ /* 0x000f620000002400 */
[----:B------:R-:W-:Y:S02]  /*1e590*/  FMNMX.FTZ R121, R153, R121, !PT ;  /* 0x0000007999797209 */ /* 0x000fe40007810000 */
[----:B------:R-:W-:Y:S02]  /*1e5a0*/  FMNMX.FTZ R120, R155, R120, !PT ;  /* 0x000000789b787209 */ /* 0x000fe40007810000 */
[----:B------:R-:W-:Y:S02]  /*1e5b0*/  FMNMX.FTZ R121, R156, R121, !PT ;  /* 0x000000799c797209 */ /* 0x000fe40007810000 */
[----:B------:R-:W-:Y:S01]  /*1e5c0*/  FMNMX.FTZ R120, R158, R120, !PT ;  /* 0x000000789e787209 */ /* 0x000fe20007810000 */
[----:B------:R-:W5:Y:S01]  /*1e5d0*/  MUFU.TANH R124, R124 ;  /* 0x0000007c007c7308 */ /* 0x000f620000002400 */
        /* <DEDUP_REMOVED lines=27> */
[----:B--2---:R-:W-:Y:S02]  /*1e790*/  FMNMX.FTZ R121, R148, R121, !PT ;  /* 0x0000007994797209 */ /* 0x004fe40007810000 */
[----:B-1----:R-:W-:Y:S01]  /*1e7a0*/  FMNMX.FTZ R120, R150, R120, !PT ;  /* 0x0000007896787209 */ /* 0x002fe20007810000 */
[----:B------:R-:W1:Y:S01]  /*1e7b0*/  MUFU.TANH R129, R129 ;  /* 0x0000008100817308 */ /* 0x000e620000002400 */
[----:B0-----:R-:W-:-:S02]  /*1e7c0*/  FMNMX.FTZ R121, R149, R121, !PT ;  /* 0x0000007995797209 */ /* 0x001fc40007810000 */
[----:B----4-:R-:W-:Y:S02]  /*1e7d0*/  FMNMX.FTZ R120, R151, R120, !PT ;  /* 0x0000007897787209 */ /* 0x010fe40007810000 */
[----:B---3--:R-:W-:Y:S02]  /*1e7e0*/  FMNMX.FTZ R121, R193, R121, !PT ;  /* 0x00000079c1797209 */ /* 0x008fe40007810000 */
[----:B-----5:R-:W-:Y:S01]  /*1e7f0*/  FMNMX.FTZ R120, R195, R120, !PT ;  /* 0x00000078c3787209 */ /* 0x020fe20007810000 */
[----:B------:R-:W0:Y:S01]  /*1e800*/  MUFU.TANH R131, R131 ;  /* 0x0000008300837308 */ /* 0x000e220000002400 */
[----:B------:R-:W-:Y:S02]  /*1e810*/  FMNMX.FTZ R121, R194, R121, !PT ;  /* 0x00000079c2797209 */ /* 0x000fe40007810000 */
[----:B------:R-:W-:Y:S02]  /*1e820*/  FMNMX.FTZ R120, R196, R120, !PT ;  /* 0x00000078c4787209 */ /* 0x000fe40007810000 */
[----:B------:R-:W-:-:S02]  /*1e830*/  FMNMX.FTZ R121, R124, R121, !PT ;  /* 0x000000797c797209 */ /* 0x000fc40007810000 */
[----:B------:R-:W-:Y:S01]  /*1e840*/  FMNMX.FTZ R120, R126, R120, !PT ;  /* 0x000000787e787209 */ /* 0x000fe20007810000 */
[----:B------:R-:W2:Y:S01]  /*1e850*/  MUFU.TANH R132, R132 ;  /* 0x0000008400847308 */ /* 0x000ea20000002400 */
[----:B------:R-:W-:Y:S02]  /*1e860*/  FMNMX.FTZ R121, R125, R121, !PT ;  /* 0x000000797d797209 */ /* 0x000fe40007810000 */
[----:B------:R-:W-:Y:S02]  /*1e870*/  FMNMX.FTZ R120, R127, R120, !PT ;  /* 0x000000787f787209 */ /* 0x000fe40007810000 */
[----:B------:R-:W-:Y:S02]  /*1e880*/  FMNMX.FTZ R121, R128, R121, !PT ;  /* 0x0000007980797209 */ /* 0x000fe40007810000 */
[----:B------:R-:W-:Y:S01]  /*1e890*/  FMNMX.FTZ R120, R130, R120, !PT ;  /* 0x0000007882787209 */ /* 0x000fe20007810000 */
[----:B------:R-:W3:Y:S01]  /*1e8a0*/  MUFU.TANH R134, R134 ;  /* 0x0000008600867308 */ /* 0x000ee20000002400 */
[----:B-1----:R-:W-:-:S02]  /*1e8b0*/  FMNMX.FTZ R121, R129, R121, !PT ;  /* 0x0000007981797209 */ /* 0x002fc40007810000 */
[----:B0-----:R-:W-:-:S05]  /*1e8c0*/  FMNMX.FTZ R120, R131, R120, !PT ;  /* 0x0000007883787209 */ /* 0x001fca0007810000 */
[----:B------:R-:W0:Y:S01]  /*1e8d0*/  MUFU.TANH R133, R133 ;  /* 0x0000008500857308 */ /* 0x000e220000002400 */
[----:B--2---:R-:W-:-:S07]  /*1e8e0*/  FMNMX.FTZ R121, R132, R121, !PT ;  /* 0x0000007984797209 */ /* 0x004fce0007810000 */
[----:B------:R-:W1:Y:S01]  /*1e8f0*/  MUFU.TANH R135, R135 ;  /* 0x0000008700877308 */ /* 0x000e620000002400 */
[----:B---3--:R-:W-:Y:S02]  /*1e900*/  FMNMX.FTZ R120, R134, R120, !PT ;  /* 0x0000007886787209 */ /* 0x008fe40007810000 */
[----:B0-----:R-:W-:Y:S01]  /*1e910*/  FMNMX.FTZ R121, R133, R121, !PT ;  /* 0x0000007985797209 */ /* 0x001fe20007810000 */
[----:B------:R-:W-:Y:S02]  /*1e920*/  WARPGROUP.DEPBAR.LE gsb0, 0x0 ;  /* 0x00008000000079c5 */ /* 0x000fe40000010000 */
[----:B------:R-:W-:Y:S01]  /*1e930*/  WARPGROUP.ARRIVE ;  /* 0x00000000000079c5 */ /* 0x000fe20000000000 */
[----:B-1----:R-:W-:Y:S01]  /*1e940*/  FMNMX.FTZ R122, R135, R120, !PT ;  /* 0x00000078877a7209 */ /* 0x002fe20007810000 */
[----:B------:R-:W0:Y:S01]  /*1e950*/  SHFL.BFLY PT, R123, R121, 0x2, 0x1f ;  /* 0x0c401f00797b7f89 */ /* 0x000e2200000e0000 */
[----:B------:R-:W-:-:S03]  /*1e960*/  VIADD R120, R10, 0x600 ;  /* 0x000006000a787836 */ /* 0x000fc60000000000 */
[----:B------:R-:W-:Y:S01]  /*1e970*/  QGMMA.64x192x32.F32.E4M3.E4M3 R24, R212, gdesc[UR4], R24, gsb0 ;  /* 0x02e00004d4187df3 */ /* 0x000fe20008000818 */
[----:B------:R-:W1:Y:S01]  /*1e980*/  SHFL.BFLY PT, R197, R122, 0x2, 0x1f ;  /* 0x0c401f007ac57f89 */ /* 0x000e6200000e0000 */
[----:B------:R-:W-:Y:S02]  /*1e990*/  R2UR UR6, R120 ;  /* 0x00000000780672ca */ /* 0x000fe400000e0000 */
[----:B0-----:R-:W-:Y:S01]  /*1e9a0*/  FMNMX.FTZ R123, R121, R123, !PT ;  /* 0x0000007b797b7209 */ /* 0x001fe20007810000 */
[----:B------:R-:W-:Y:S01]  /*1e9b0*/  IMAD.MOV.U32 R121, RZ, RZ, -0x3ffffff0 ;  /* 0xc0000010ff797424 */ /* 0x000fe200078e00ff */
[----:B-1----:R-:W-:-:S03]  /*1e9c0*/  FMNMX.FTZ R197, R122, R197, !PT ;  /* 0x000000c57ac57209 */ /* 0x002fc60007810000 */
[----:B------:R-:W0:Y:S01]  /*1e9d0*/  SHFL.BFLY PT, R122, R123, 0x1, 0x1f ;  /* 0x0c201f007b7a7f89 */ /* 0x000e2200000e0000 */
[----:B------:R-:W-:-:S03]  /*1e9e0*/  R2UR UR7, R121 ;  /* 0x00000000790772ca */ /* 0x000fc600000e0000 */
[----:B------:R-:W1:Y:S01]  /*1e9f0*/  SHFL.BFLY PT, R10, R197, 0x1, 0x1f ;  /* 0x0c201f00c50a7f89 */ /* 0x000e6200000e0000 */
[----:B0-----:R-:W-:Y:S02]  /*1ea00*/  FMNMX.FTZ R122, R123, R122, !PT ;  /* 0x0000007a7b7a7209 */ /* 0x001fe40007810000 */
[----:B-1----:R-:W-:Y:S01]  /*1ea10*/  FMNMX.FTZ R123, R197, R10, !PT ;  /* 0x0000000ac57b7209 */ /* 0x002fe20007810000 */
[----:B------:R-:W-:Y:S02]  /*1ea20*/  IMAD.U32 R10, RZ, RZ, UR56 ;  /* 0x00000038ff0a7e24 */ /* 0x000fe4000f8e00ff */
[----:B------:R-:W-:-:S01]  /*1ea30*/  FADD.FTZ R5, -R122, R5 ;  /* 0x000000057a057221 */ /* 0x000fc20000010100 */
[----:B------:R-:W-:Y:S01]  /*1ea40*/  IADD3 R197, -R203, 0xb, RZ ;  /* 0x0000000bcbc57810 */ /* 0x000fe20007ffe1ff */
[----:B------:R-:W-:-:S01]  /*1ea50*/  FFMA.FTZ R121, R122, R10, -8 ;  /* 0xc10000007a797423 */ /* 0x000fc2000001000a */
[----:B------:R-:W-:Y:S01]  /*1ea60*/  FADD.FTZ R4, -R123, R4 ;  /* 0x000000047b047221 */ /* 0x000fe20000010100 */
[----:B------:R-:W-:-:S02]  /*1ea70*/  FMUL.FTZ R5, R5, R10 ;  /* 0x0000000a05057220 */ /* 0x000fc40000410000 */
        /* <DEDUP_REMOVED lines=41> */
[----:B------:R-:W-:Y:S01]  /*1ed10*/  FMUL.FTZ R4, R4, R10 ;  /* 0x0000000a04047220 */ /* 0x000fe20000410000 */
[----:B------:R-:W-:Y:S01]  /*1ed20*/  MUFU.EX2 R5, R5 ;  /* 0x0000000500057308 */ /* 0x000fe20000000800 */
[----:B------:R-:W-:-:S02]  /*1ed30*/  @!P1 IMAD R194, R8, 0x8, R16 ;  /* 0x0000000808c29824 */ /* 0x000fc400078e0210 */
        /* <DEDUP_REMOVED lines=48> */
[----:B0-----:R-:W-:Y:S01]  /*1f040*/  FADD.FTZ R9, R11, R9 ;  /* 0x000000090b097221 */ /* 0x001fe20000010000 */
[----:B------:R-:W-:-:S05]  /*1f050*/  @!P1 VIADD R194, R194, 0x33440 ;  /* 0x00033440c2c29836 */ /* 0x000fca0000000000 */
[----:B------:R-:W0:Y:S01]  /*1f060*/  MUFU.EX2 R21, R21 ;  /* 0x0000001500157308 */ /* 0x000e220000000800 */
[----:B--2---:R-:W-:-:S01]  /*1f070*/  FADD.FTZ R135, R13, R0 ;  /* 0x000000000d877221 */ /* 0x004fc20000010000 */
[----:B------:R-:W-:-:S06]  /*1f080*/  @!P1 PRMT R194, RZ, 0x654, R194 ;  /* 0x00000654ffc29816 */ /* 0x000fcc00000000c2 */
        /* <DEDUP_REMOVED lines=14> */
[----:B------:R-:W-:Y:S06]  /*1f170*/  QGMMA.64x192x32.F32.E4M3.E4M3 R24, R216, gdesc[UR4], R24, gsb0 ;  /* 0x02e00004d8187df3 */ /* 0x000fec0008000818 */
        /* <DEDUP_REMOVED lines=56> */
[----:B------:R0:W-:Y:S01]  /*1f500*/  @!P1 SYNCS.ARRIVE.TRANS64.RED.A1T0 RZ, [R194+URZ], RZ ;  /* 0x000000ffc2ff99a7 */ /* 0x0001e2000810043f */
[----:B-1----:R-:W-:-:S05]  /*1f510*/  FADD.FTZ R9, R158, R9 ;  /* 0x000000099e097221 */ /* 0x002fca0000010000 */
        /* <DEDUP_REMOVED lines=80> */
[----:B---3--:R-:W-:-:S01]  /*1fa20*/  FADD.FTZ R135, R134, R9 ;  /* 0x0000000986877221 */ /* 0x008fc20000010000 */
[----:B-1----:R-:W-:-:S03]  /*1fa30*/  FADD.FTZ R9, R121, R0 ;  /* 0x0000000079097221 */ /* 0x002fc60000010000 */
[----:B--2---:R-:W-:Y:S01]  /*1fa40*/  FADD.FTZ R0, R133, R135 ;  /* 0x0000008785007221 */ /* 0x004fe20000010000 */
[----:B0-----:R-:W-:Y:S06]  /*1fa50*/  @!P0 BRA `(.L_x_3626) ;  /* 0x0000000000048947 */ /* 0x001fec0003800000 */
[----:B------:R-:W-:Y:S01]  /*1fa60*/  BPT.TRAP 0x1 ;  /* 0x000000040000795c */ /* 0x000fe20000300000 */
.L_x_3626:
[----:B------:R-:W-:Y:S01]  /*1fa70*/  LEA R7, R7, R16, 0x3 ;  /* 0x0000001007077211 */ /* 0x000fe200078e18ff */
[----:B------:R-:W-:Y:S01]  /*1fa80*/  IMAD.U32 R135, RZ, RZ, UR42 ;  /* 0x0000002aff877e24 */ /* 0x000fe2000f8e00ff */
[----:B------:R-:W-:Y:S01]  /*1fa90*/  ISETP.GT.AND P1, PT, R3, R233, PT ;  /* 0x000000e90300720c */ /* 0x000fe20003f24270 */
[----:B------:R-:W-:Y:S01]  /*1faa0*/  FMUL.FTZ R24, R24, R5 ;  /* 0x0000000518187220 */ /* 0x000fe20000410000 */
        /* <DEDUP_REMOVED lines=143> */
[----:B0-----:R-:W-:Y:S01]  /*203a0*/  MOV R7, R8 ;  /* 0x0000000800077202 */ /* 0x001fe20000000f00 */
[----:B------:R-:W-:Y:S01]  /*203b0*/  IMAD.MOV.U32 R201, RZ, RZ, R21 ;  /* 0x000000ffffc97224 */ /* 0x000fe200078e0015 */
        /* <DEDUP_REMOVED lines=14> */
[----:B------:R-:W-:-:S07]  /*204a0*/  IMAD.MOV.U32 R152, RZ, RZ, R8 ;  /* 0x000000ffff987224 */ /* 0x000fce00078e0008 */
.L_x_3616:
[----:B------:R-:W-:Y:S05]  /*204b0*/  WARPSYNC.ALL ;  /* 0x0000000000007948 */ /* 0x000fea0003800000 */
[----:B------:R-:W-:Y:S06]  /*204c0*/  BAR.ARV 0x8, 0x180 ;  /* 0x0206000000007b1d */ /* 0x000fec0000002000 */
[----:B------:R-:W-:Y:S05]  /*204d0*/  @!P0 BRA `(.L_x_3628) ;  /* 0x0000000000048947 */ /* 0x000fea0003800000 */
[----:B------:R-:W-:Y:S01]  /*204e0*/  BPT.TRAP 0x1 ;  /* 0x000000040000795c */ /* 0x000fe20000300000 */
.L_x_3628:
[----:B------:R-:W-:Y:S01]  /*204f0*/  IMAD R8, R152, 0x8, R16 ;  /* 0x0000000898087824 */ /* 0x000fe200078e0210 */
[----:B------:R-:W-:-:S04]  /*20500*/  SHF.L.U32 R3, R230, 0x1f, RZ ;  /* 0x0000001fe6037819 */ /* 0x000fc800000006ff */
[----:B------:R0:W1:Y:S01]  /*20510*/  SYNCS.PHASECHK.TRANS64.TRYWAIT P1, [R8+URZ+0x33450], R3 ;  /* 0x03345003080075a7 */ /* 0x000062000802017f */
[----:B------:R-:W-:Y:S05]  /*20520*/  @!P0 BRA `(.L_x_3629) ;  /* 0x0000000000048947 */ /* 0x000fea0003800000 */
[----:B------:R-:W-:Y:S01]  /*20530*/  BPT.TRAP 0x1 ;  /* 0x000000040000795c */ /* 0x000fe20000300000 */
.L_x_3629:
[----:B------:R-:W-:-:S05]  /*20540*/  VIADD R16, R16, 0x200 ;  /* 0x0000020010107836 */ /* 0x000fca0000000000 */
[----:B------:R-:W-:-:S04]  /*20550*/  SHF.R.U32.HI R16, RZ, 0x4, R16 ;  /* 0x00000004ff107819 */ /* 0x000fc80000011610 */
[----:B------:R-:W-:-:S04]  /*20560*/  LOP3.LUT R16, R16, 0x3fff, RZ, 0xc0, !PT ;  /* 0x00003fff10107812 */ /* 0x000fc800078ec0ff */
[----:B------:R-:W-:Y:S01]  /*20570*/  LOP3.LUT R5, R16, 0x10000, RZ, 0xfc, !PT ;  /* 0x0001000010057812 */ /* 0x000fe200078efcff */
[----:B-1----:R-:W-:Y:S06]  /*20580*/  @P1 BRA `(.L_x_3630) ;  /* 0x0000000000081947 */ /* 0x002fec0003800000 */
[----:B------:R-:W1:Y:S02]  /*20590*/  SYNCS.PHASECHK.TRANS64.TRYWAIT P1, [R8+URZ+0x33450], R3 ;  /* 0x03345003080075a7 */ /* 0x000e64000802017f */
[----:B-1----:R-:W-:Y:S05]  /*205a0*/  @!P1 BRA `(.L_x_3631) ;  /* 0x000000f0004c9947 */ /* 0x002fea0003800000 */
.L_x_3630:
[----:B------:R-:W-:Y:S01]  /*205b0*/  IMAD R2, R152, 0x780, R5 ;  /* 0x0000078098027824 */ /* 0x000fe200078e0205 */
[----:B------:R-:W2:Y:S01]  /*205c0*/  LDL R11, [R1+0x14] ;  /* 0x00001400010b7983 */ /* 0x000ea20000100800 */
[----:B01----:R-:W-:Y:S01]  /*205d0*/  IMAD.MOV.U32 R3, RZ, RZ, -0x3ffffff0 ;  /* 0xc0000010ff037424 */ /* 0x003fe200078e00ff */
[----:B------:R-:W-:Y:S05]  /*205e0*/  WARPSYNC.ALL ;  /* 0x0000000000007948 */ /* 0x000fea0003800000 */
[C---:B------:R-:W-:Y:S01]  /*205f0*/  R2UR UR6, R2.reuse ;  /* 0x00000000020672ca */ /* 0x040fe200000e0000 */
[----:B------:R-:W-:Y:S01]  /*20600*/  WARPGROUP.ARRIVE ;  /* 0x00000000000079c5 */ /* 0x000fe20000000000 */
[----:B------:R-:W-:Y:S01]  /*20610*/  R2UR UR7, R3 ;  /* 0x00000000030772ca */ /* 0x000fe200000e0000 */
[----:B------:R-:W-:Y:S01]  /*20620*/  VIADD R4, R2, 0x180 ;  /* 0x0000018002047836 */ /* 0x000fe20000000000 */
[----:B------:R-:W-:Y:S01]  /*20630*/  MOV R5, 0xc0000010 ;  /* 0xc000001000057802 */ /* 0x000fe20000000f00 */
[----:B------:R-:W-:-:S02]  /*20640*/  ULDC.64 UR4, c[0x0][0x9a0] ;  /* 0x0002680000047ab9 */ /* 0x000fc40000000a00 */
[----:B------:R-:W-:-:S04]  /*20650*/  ISETP.NE.U32.AND P1, PT, RZ, UR4, PT ;  /* 0x00000004ff007c0c */ /* 0x000fc8000bf25070 */
[----:B------:R-:W-:-:S04]  /*20660*/  ISETP.NE.AND.EX P1, PT, RZ, UR5, PT, P1 ;  /* 0x00000005ff007c0c */ /* 0x000fc8000bf25310 */
[----:B------:R-:W-:Y:S01]  /*20670*/  QGMMA.64x192x32.F32.E4M3.E4M3 R24, R200, gdesc[UR4], R24, gsb0 ;  /* 0x02e00004c8187df3 */ /* 0x000fe20008000818 */
[----:B------:R-:W-:Y:S01]  /*20680*/  R2UR UR6, R4 ;  /* 0x00000000040672ca */ /* 0x000fe200000e0000 */
[----:B------:R-:W-:Y:S01]  /*20690*/  VIADD R4, R2, 0x300 ;  /* 0x0000030002047836 */ /* 0x000fe20000000000 */
[----:B------:R-:W-:Y:S01]  /*206a0*/  R2UR UR7, R5 ;  /* 0x00000000050772ca */ /* 0x000fe200000e0000 */
[----:B------:R-:W-:-:S05]  /*206b0*/  IMAD.MOV.U32 R5, RZ, RZ, -0x3ffffff0 ;  /* 0xc0000010ff057424 */ /* 0x000fca00078e00ff */
[----:B------:R-:W2:Y:S01]  /*206c0*/  @P1 LDC.64 R6, c[0x0][0x9c8] ;  /* 0x00027200ff061b82 */ /* 0x000ea20000000a00 */
[----:B------:R-:W-:Y:S02]  /*206d0*/  WARPGROUP.DEPBAR.LE gsb0, 0x0 ;  /* 0x00008000000079c5 */ /* 0x000fe40000010000 */
[----:B------:R-:W-:-:S08]  /*206e0*/  WARPGROUP.ARRIVE ;  /* 0x00000000000079c5 */ /* 0x000fd00000000000 */
[----:B------:R-:W-:Y:S01]  /*206f0*/  QGMMA.64x192x32.F32.E4M3.E4M3 R24, R204, gdesc[UR4], R24, gsb0 ;  /* 0x02e00004cc187df3 */ /* 0x000fe20008000818 */
[----:B------:R-:W-:Y:S02]  /*20700*/  R2UR UR6, R4 ;  /* 0x00000000040672ca */ /* 0x000fe400000e0000 */
[----:B------:R-:W-:Y:S02]  /*20710*/  R2UR UR7, R5 ;  /* 0x00000000050772ca */ /* 0x000fe400000e0000 */
[----:B------:R-:W0:Y:S01]  /*20720*/  @P1 LDC.64 R4, c[0x0][0x9d0] ;  /* 0x00027400ff041b82 */ /* 0x000e220000000a00 */
[----:B--2---:R-:W-:-:S04]  /*20730*/  @P1 IMAD R12, R11, R6, RZ ;  /* 0x000000060b0c1224 */ /* 0x004fc800078e02ff */
[C---:B------:R-:W-:Y:S02]  /*20740*/  @P1 IMAD R3, R237.reuse, R7, R12 ;  /* 0x00000007ed031224 */ /* 0x040fe400078e020c */
[----:B------:R-:W-:-:S04]  /*20750*/  @P1 IMAD.WIDE.U32 R6, R237, R6, RZ ;  /* 0x00000006ed061225 */ /* 0x000fc800078e00ff */
[----:B------:R-:W-:Y:S02]  /*20760*/  @P1 IMAD.IADD R7, R7, 0x1, R3 ;  /* 0x0000000107071824 */ /* 0x000fe400078e0203 */
[----:B0-----:R-:W-:-:S04]  /*20770*/  @P1 IMAD.WIDE.U32 R6, R235, R4, R6 ;  /* 0x00000004eb061225 */ /* 0x001fc800078e0006 */
[----:B------:R-:W-:Y:S01]  /*20780*/  @P1 IMAD R5, R235, R5, R7 ;  /* 0x00000005eb051224 */ /* 0x000fe200078e0207 */
[----:B------:R-:W-:-:S04]  /*20790*/  @P1 LEA R4, P2, R6, UR4, 0x2 ;  /* 0x0000000406041c11 */ /* 0x000fc8000f8410ff */
[----:B------:R-:W-:Y:S01]  /*207a0*/  @P1 LEA.HI.X R5, R6, UR5, R5, 0x2, P2 ;  /* 0x0000000506051c11 */ /* 0x000fe200090f1405 */
[----:B------:R-:W-:-:S06]  /*207b0*/  IMAD.MOV.U32 R6, RZ, RZ, 0x3f800000 ;  /* 0x3f800000ff067424 */ /* 0x000fcc00078e00ff */
[----:B------:R0:W2:Y:S01]  /*207c0*/  @P1 LDG.E R6, desc[UR54][R4.64] ;  /* 0x0000003604061981 */ /* 0x0000a2000c1e1900 */
[----:B------:R-:W-:Y:S02]  /*207d0*/  WARPGROUP.DEPBAR.LE gsb0, 0x0 ;  /* 0x00008000000079c5 */ /* 0x000fe40000010000 */
[----:B------:R-:W-:-:S06]  /*207e0*/  WARPGROUP.ARRIVE ;  /* 0x00000000000079c5 */ /* 0x000fcc0000000000 */
[----:B------:R-:W-:Y:S01]  /*207f0*/  QGMMA.64x192x32.F32.E4M3.E4M3 R24, R208, gdesc[UR4], R24, gsb0 ;  /* 0x02e00004d0187df3 */ /* 0x000fe20008000818 */
[----:B0-----:R-:W-:Y:S02]  /*20800*/  VIADD R4, R2, 0x480 ;  /* 0x0000048002047836 */ /* 0x001fe40000000000 */
[----:B------:R-:W-:-:S03]  /*20810*/  IMAD.MOV.U32 R5, RZ, RZ, -0x3ffffff0 ;  /* 0xc0000010ff057424 */ /* 0x000fc600078e00ff */
[----:B------:R-:W-:Y:S02]  /*20820*/  R2UR UR6, R4 ;  /* 0x00000000040672ca */ /* 0x000fe400000e0000 */
[----:B------:R-:W-:Y:S01]  /*20830*/  R2UR UR7, R5 ;  /* 0x00000000050772ca */ /* 0x000fe200000e0000 */
[----:B------:R-:W-:Y:S01]  /*20840*/  IMAD.MOV.U32 R3, RZ, RZ, -0x3ffffff0 ;  /* 0xc0000010ff037424 */ /* 0x000fe200078e00ff */
[----:B------:R-:W-:Y:S01]  /*20850*/  IADD3 R2, R2, 0x600, RZ ;  /* 0x0000060002027810 */ /* 0x000fe20007ffe0ff */
[----:B------:R-:W0:Y:S01]  /*20860*/  SHFL.BFLY PT, R7, R0, 0x2, 0x1f ;  /* 0x0c401f0000077f89 */ /* 0x000e2200000e0000 */
[----:B------:R-:W-:Y:S02]  /*20870*/  WARPGROUP.DEPBAR.LE gsb0, 0x0 ;  /* 0x00008000000079c5 */ /* 0x000fe40000010000 */
[----:B------:R-:W-:-:S07]  /*20880*/  WARPGROUP.ARRIVE ;  /* 0x00000000000079c5 */ /* 0x000fce0000000000 */
[----:B------:R-:W-:Y:S01]  /*20890*/  QGMMA.64x192x32.F32.E4M3.E4M3 R24, R212, gdesc[UR4], R24, gsb0 ;  /* 0x02e00004d4187df3 */ /* 0x000fe20008000818 */
[----:B------:R-:W-:Y:S02]  /*208a0*/  R2UR UR6, R2 ;  /* 0x00000000020672ca */ /* 0x000fe400000e0000 */
[----:B------:R-:W-:Y:S01]  /*208b0*/  R2UR UR7, R3 ;  /* 0x00000000030772ca */ /* 0x000fe200000e0000 */
[----:B------:R-:W1:Y:S01]  /*208c0*/  SHFL.BFLY PT, R2, R9, 0x2, 0x1f ;  /* 0x0c401f0009027f89 */ /* 0x000e6200000e0000 */
[----:B0-----:R-:W-:-:S05]  /*208d0*/  FADD.FTZ R7, R7, R0 ;  /* 0x0000000007077221 */ /* 0x001fca0000010000 */
[----:B------:R-:W0:Y:S01]  /*208e0*/  SHFL.BFLY PT, R4, R7, 0x1, 0x1f ;  /* 0x0c201f0007047f89 */ /* 0x000e2200000e0000 */
[----:B-1----:R-:W-:-:S05]  /*208f0*/  FADD.FTZ R2, R2, R9 ;  /* 0x0000000902027221 */ /* 0x002fca0000010000 */
[----:B------:R-:W1:Y:S01]  /*20900*/  SHFL.BFLY PT, R3, R2, 0x1, 0x1f ;  /* 0x0c201f0002037f89 */ /* 0x000e6200000e0000 */
[----:B0-----:R-:W-:-:S04]  /*20910*/  FADD.FTZ R4, R7, R4 ;  /* 0x0000000407047221 */ /* 0x001fc80000010000 */
[----:B------:R-:W-:Y:S01]  /*20920*/  FMUL.FTZ R9, R4, 0.00390625 ;  /* 0x3b80000004097820 */ /* 0x000fe20000410000 */
[----:B-1----:R-:W-:-:S05]  /*20930*/  FADD.FTZ R11, R2, R3 ;  /* 0x00000003020b7221 */ /* 0x002fca0000010000 */
[C---:B------:R-:W-:Y:S01]  /*20940*/  FSETP.NE.FTZ.AND P1, PT, R11.reuse, RZ, PT ;  /* 0x000000ff0b00720b */ /* 0x040fe20003f35000 */
[----:B------:R-:W-:Y:S01]  /*20950*/  FMUL.FTZ R12, R11, 0.00390625 ;  /* 0x3b8000000b0c7820 */ /* 0x000fe20000410000 */
[----:B------:R-:W-:Y:S01]  /*20960*/  IMAD.MOV.U32 R3, RZ, RZ, RZ ;  /* 0x000000ffff037224 */ /* 0x000fe200078e00ff */
[----:B------:R-:W-:-:S03]  /*20970*/  FSETP.NE.FTZ.AND P3, PT, R9, RZ, PT ;  /* 0x000000ff0900720b */ /* 0x000fc60003f75000 */
[----:B------:R-:W-:-:S07]  /*20980*/  FSETP.NE.FTZ.AND P2, PT, R12, RZ, PT ;  /* 0x000000ff0c00720b */ /* 0x000fce0003f55000 */
[----:B------:R-:W-:Y:S01]  /*20990*/  @P1 MUFU.RCP R3, R11 ;  /* 0x0000000b00031308 */ /* 0x000fe20000001000 */
[----:B------:R-:W-:Y:S01]  /*209a0*/  FSETP.NE.FTZ.AND P1, PT, R4, RZ, PT ;  /* 0x000000ff0400720b */ /* 0x000fe20003f35000 */
[----:B------:R-:W-:-:S06]  /*209b0*/  IMAD.MOV.U32 R7, RZ, RZ, RZ ;  /* 0x000000ffff077224 */ /* 0x000fcc00078e00ff */
[----:B------:R-:W0:Y:S01]  /*209c0*/  @P2 MUFU.LG2 R0, R12 ;  /* 0x0000000c00002308 */ /* 0x000e220000000c00 */
[----:B------:R-:W-:Y:S02]  /*209d0*/  WARPGROUP.DEPBAR.LE gsb0, 0x0 ;  /* 0x00008000000079c5 */ /* 0x000fe40000010000 */
[----:B------:R-:W-:-:S06]  /*209e0*/  WARPGROUP.ARRIVE ;  /* 0x00000000000079c5 */ /* 0x000fcc0000000000 */
[----:B------:R-:W-:Y:S01]  /*209f0*/  QGMMA.64x192x32.F32.E4M3.E4M3 R24, R216, gdesc[UR4], R24, gsb0 ;  /* 0x02e00004d8187df3 */ /* 0x000fe20008000818 */
        /* <DEDUP_REMOVED lines=13> */
[----:B------:R-:W-:Y:S05]  /*20ad0*/  @!P0 BRA `(.L_x_3632) ;  /* 0x0000000000048947 */ /* 0x000fea0003800000 */
[----:B------:R-:W-:Y:S01]  /*20ae0*/  BPT.TRAP 0x1 ;  /* 0x000000040000795c */ /* 0x000fe20000300000 */
.L_x_3632:
[----:B------:R-:W-:Y:S01]  /*20af0*/  VIADD R8, R8, 0x33460 ;  /* 0x0003346008087836 */ /* 0x000fe20000000000 */
[----:B------:R-:W-:Y:S01]  /*20b00*/  MOV R5, UR42 ;  /* 0x0000002a00057c02 */ /* 0x000fe20008000f00 */
[----:B------:R-:W-:Y:S02]  /*20b10*/  VIADD R152, R152, 0x1 ;  /* 0x0000000198987836 */ /* 0x000fe40000000000 */
[----:B------:R-:W-:Y:S01]  /*20b20*/  FMUL.FTZ R9, R53, R129 ;  /* 0x0000008135097220 */ /* 0x000fe20000410000 */
[----:B------:R-:W-:Y:S01]  /*20b30*/  FMUL.FTZ R145, R27, R3 ;  /* 0x000000031b917220 */ /* 0x000fe20000410000 */
[----:B------:R-:W-:Y:S01]  /*20b40*/  PRMT R16, R5, 0x654, R8 ;  /* 0x0000065405107816 */ /* 0x000fe20000000008 */
[-C--:B------:R-:W-:Y:S01]  /*20b50*/  FMUL.FTZ R0, R24, R129.reuse ;  /* 0x0000008118007220 */ /* 0x080fe20000410000 */
[----:B------:R-:W-:Y:S01]  /*20b60*/  ISETP.NE.AND P1, PT, R152, 0x2, PT ;  /* 0x000000029800780c */ /* 0x000fe20003f25270 */
[-C--:B------:R-:W-:Y:S01]  /*20b70*/  FMUL.FTZ R6, R40, R129.reuse ;  /* 0x0000008128067220 */ /* 0x080fe20000410000 */
[----:B------:R0:W-:Y:S01]  /*20b80*/  SYNCS.ARRIVE.TRANS64.RED.A1T0 RZ, [R16+URZ], RZ ;  /* 0x000000ff10ff79a7 */ /* 0x0001e2000810043f */
[-C--:B------:R-:W-:Y:S01]  /*20b90*/  FMUL.FTZ R7, R45, R129.reuse ;  /* 0x000000812d077220 */ /* 0x080fe20000410000 */
[-C--:B------:R-:W-:Y:S01]  /*20ba0*/  FMUL.FTZ R53, R64, R129.reuse ;  /* 0x0000008140357220 */ /* 0x080fe20000410000 */
        /* <DEDUP_REMOVED lines=91> */
[----:B------:R-:W-:Y:S01]  /*21160*/  FMUL.FTZ R38, R115, R3 ;  /* 0x0000000373267220 */ /* 0x000fe20000410000 */
[----:B------:R-:W-:Y:S01]  /*21170*/  LOP3.LUT R230, R230, R27, RZ, 0x3c, !PT ;  /* 0x0000001be6e67212 */ /* 0x000fe200078e3cff */
[----:B------:R-:W-:Y:S01]  /*21180*/  UIADD3 UR43, UR43, 0x1, URZ ;  /* 0x000000012b2b7890 */ /* 0x000fe2000fffe03f */
[----:B0-----:R-:W-:-:S11]  /*21190*/  SEL R152, R152, RZ, P1 ;  /* 0x000000ff98987207 */ /* 0x001fd60000800000 */
.L_x_3576:
        /* <DEDUP_REMOVED lines=19> */
[----:B-1----:R-:W-:Y:S01]  /*212d0*/  MOV R91, R27 ;  /* 0x0000001b005b7202 */ /* 0x002fe20000000f00 */
[----:B---3--:R-:W-:-:S05]  /*212e0*/  IMAD.SHL.U32 R3, R166, 0x4, RZ ;  /* 0x00000004a6037824 */ /* 0x008fca00078e00ff */
[----:B------:R-:W-:-:S04]  /*212f0*/  LOP3.LUT R3, R3, 0xc, RZ, 0xc0, !PT ;  /* 0x0000000c03037812 */ /* 0x000fc800078ec0ff */
[----:B------:R-:W-:-:S05]  /*21300*/  IADD3 R36, P0, R3, UR4, RZ ;  /* 0x0000000403247c10 */ /* 0x000fca000ff1e0ff */
[----:B------:R-:W-:Y:S01]  /*21310*/  IMAD.X R37, RZ, RZ, UR5, P0 ;  /* 0x00000005ff257e24 */ /* 0x000fe200080e06ff */
[----:B------:R-:W-:-:S04]  /*21320*/  LOP3.LUT P0, R3, R166, 0x3, RZ, 0xc0, !PT ;  /* 0x00000003a6037812 */ /* 0x000fc8000780c0ff */
[----:B------:R-:W-:Y:S01]  /*21330*/  ISETP.EQ.OR P0, PT, R3, 0x3, !P0 ;  /* 0x000000030300780c */ /* 0x000fe20004702670 */
[----:B------:R1:W5:Y:S01]  /*21340*/  LDG.E.CONSTANT R36, desc[UR54][R36.64] ;  /* 0x0000003624247981 */ /* 0x000362000c1e9900 */
[----:B------:R-:W-:Y:S02]  /*21350*/  UMOV UR4, 0xffffffff ;  /* 0xffffffff00047882 */ /* 0x000fe40000000000 */
[----:B------:R-:W-:Y:S02]  /*21360*/  SEL R3, R0, R13, P0 ;  /* 0x0000000d00037207 */ /* 0x000fe40000000000 */
[----:B------:R-:W-:Y:S02]  /*21370*/  SEL R0, R13, R0, P0 ;  /* 0x000000000d007207 */ /* 0x000fe40000000000 */
[----:B------:R-:W-:Y:S02]  /*21380*/  SEL R13, R64, R2, P0 ;  /* 0x00000002400d7207 */ /* 0x000fe40000000000 */
[----:B------:R-:W-:Y:S01]  /*21390*/  SEL R2, R2, R64, P0 ;  /* 0x0000004002027207 */ /* 0x000fe20000000000 */
[----:B--2---:R-:W-:-:S03]  /*213a0*/  IMAD.WIDE R82, R26, 0x2, R90 ;  /* 0x000000021a527825 */ /* 0x004fc600078e025a */
[C---:B------:R-:W-:Y:S02]  /*213b0*/  IADD3 R27, P3, R82.reuse, 0x8060, RZ ;  /* 0x00008060521b7810 */ /* 0x040fe40007f7e0ff */
[C---:B------:R-:W-:Y:S02]  /*213c0*/  IADD3 R31, P4, R82.reuse, 0x8040, RZ ;  /* 0x00008040521f7810 */ /* 0x040fe40007f9e0ff */
[----:B------:R-:W-:Y:S02]  /*213d0*/  LOP3.LUT R26, R27, 0x380, RZ, 0xc0, !PT ;  /* 0x000003801b1a7812 */ /* 0x000fe400078ec0ff */
[----:B------:R-:W-:Y:S02]  /*213e0*/  IADD3 R35, P5, R82, 0x8020, RZ ;  /* 0x0000802052237810 */ /* 0x000fe40007fbe0ff */
[----:B------:R-:W-:Y:S02]  /*213f0*/  SHF.R.U64 R26, R26, 0x3, RZ ;  /* 0x000000031a1a7819 */ /* 0x000fe400000012ff */
[----:B------:R-:W-:-:S02]  /*21400*/  IADD3 R51, P1, R82, 0x8000, RZ ;  /* 0x0000800052337810 */ /* 0x000fc40007f3e0ff */
[----:B------:R-:W-:Y:S01]  /*21410*/  LOP3.LUT R26, R26, R27, RZ, 0x3c, !PT ;  /* 0x0000001b1a1a7212 */ /* 0x000fe200078e3cff */
[----:B------:R-:W-:Y:S01]  /*21420*/  IMAD.X R27, RZ, RZ, R83, P3 ;  /* 0x000000ffff1b7224 */ /* 0x000fe200018e0653 */
[C---:B------:R-:W-:Y:S02]  /*21430*/  IADD3 R63, P3, R82.reuse, 0x4040, RZ ;  /* 0x00004040523f7810 */ /* 0x040fe40007f7e0ff */
[----:B------:R-:W-:Y:S02]  /*21440*/  IADD3 R55, P2, R82, 0x4060, RZ ;  /* 0x0000406052377810 */ /* 0x000fe40007f5e0ff */
[----:B------:R-:W-:Y:S02]  /*21450*/  LOP3.LUT R30, R31, 0x380, RZ, 0xc0, !PT ;  /* 0x000003801f1e7812 */ /* 0x000fe400078ec0ff */
[----:B------:R-:W-:Y:S02]  /*21460*/  LOP3.LUT R34, R35, 0x380, RZ, 0xc0, !PT ;  /* 0x0000038023227812 */ /* 0x000fe400078ec0ff */
        /* <DEDUP_REMOVED lines=28> */
[----:B-1----:R-:W-:Y:S02]  /*21630*/  LOP3.LUT R37, R82, 0x380, RZ, 0xc0, !PT ;  /* 0x0000038052257812 */ /* 0x002fe400078ec0ff */
[----:B------:R-:W-:-:S02]  /*21640*/  SHF.R.U64 R64, R64, 0x3, RZ ;  /* 0x0000000340407819 */ /* 0x000fc400000012ff */
[----:B------:R-:W-:Y:S02]  /*21650*/  SHF.R.U64 R66, R66, 0x3, RZ ;  /* 0x0000000342427819 */ /* 0x000fe400000012ff */
[----:B------:R-:W-:Y:S02]  /*21660*/  SHF.R.U64 R74, R74, 0x3, RZ ;  /* 0x000000034a4a7819 */ /* 0x000fe400000012ff */
        /* <DEDUP_REMOVED lines=11> */
[----:B------:R-:W-:-:S02]  /*21720*/  LOP3.LUT R78, R78, R79, RZ, 0x3c, !PT ;  /* 0x0000004f4e4e7212 */ /* 0x000fc400078e3cff */
[----:B------:R-:W-:Y:S02]  /*21730*/  LOP3.LUT R82, R37, R82, RZ, 0x3c, !PT ;  /* 0x0000005225527212 */ /* 0x000fe400078e3cff */
[-C--:B------:R-:W-:Y:S02]  /*21740*/  IADD3.X R79, RZ, R83.reuse, RZ, P2, !PT ;  /* 0x00000053ff4f7210 */ /* 0x080fe400017fe4ff */
[----:B------:R-:W-:Y:S02]  /*21750*/  MOV R155, R82 ;  /* 0x00000052009b7202 */ /* 0x000fe40000000f00 */
[----:B------:R-:W-:Y:S02]  /*21760*/  MOV R164, R26 ;  /* 0x0000001a00a47202 */ /* 0x000fe40000000f00 */
[----:B------:R-:W-:Y:S02]  /*21770*/  MOV R163, R30 ;  /* 0x0000001e00a37202 */ /* 0x000fe40000000f00 */
[----:B------:R-:W-:-:S02]  /*21780*/  MOV R162, R34 ;  /* 0x0000002200a27202 */ /* 0x000fc40000000f00 */
[----:B------:R-:W-:Y:S02]  /*21790*/  MOV R161, R50 ;  /* 0x0000003200a17202 */ /* 0x000fe40000000f00 */
[----:B------:R-:W-:Y:S02]  /*217a0*/  MOV R160, R54 ;  /* 0x0000003600a07202 */ /* 0x000fe40000000f00 */
[----:B------:R-:W-:Y:S02]  /*217b0*/  MOV R159, R62 ;  /* 0x0000003e009f7202 */ /* 0x000fe40000000f00 */
[----:B------:R-:W-:Y:S02]  /*217c0*/  MOV R158, R64 ;  /* 0x00000040009e7202 */ /* 0x000fe40000000f00 */
[----:B------:R-:W-:Y:S02]  /*217d0*/  MOV R157, R66 ;  /* 0x00000042009d7202 */ /* 0x000fe40000000f00 */
[----:B------:R-:W-:-:S02]  /*217e0*/  MOV R156, R74 ;  /* 0x0000004a009c7202 */ /* 0x000fc40000000f00 */
[----:B------:R-:W-:Y:S02]  /*217f0*/  MOV R154, R78 ;  /* 0x0000004e009a7202 */ /* 0x000fe40000000f00 */
[----:B------:R-:W-:Y:S01]  /*21800*/  MOV R153, R80 ;  /* 0x0000005000997202 */ /* 0x000fe20000000f00 */
[----:B------:R-:W-:Y:S06]  /*21810*/  BRA.DIV UR4, `(.L_x_3635) ;  /* 0x000000de04c47947 */ /* 0x000fec000b800000 */
        /* <DEDUP_REMOVED lines=16> */
[----:B-----5:R-:W-:Y:S01]  /*21920*/  SHFL.IDX PT, R51, R51, R36, 0x1c1f ;  /* 0x001c1f2433337589 */ /* 0x020fe200000e0000 */
        /* <DEDUP_REMOVED lines=8> */
[----:B------:R-:W-:Y:S01]  /*219b0*/  SHFL.IDX PT, R37, R37, R36, 0x1c1f ;  /* 0x001c1f2425257589 */ /* 0x000fe200000e0000 */
[----:B------:R-:W-:-:S02]  /*219c0*/  SEL R27, R123, R20, P0 ;  /* 0x000000147b1b7207 */ /* 0x000fc40000000000 */
[----:B------:R-:W-:Y:S02]  /*219d0*/  SEL R109, R28, R40, P0 ;  /* 0x000000281c6d7207 */ /* 0x000fe40000000000 */
[----:B------:R-:W-:Y:S02]  /*219e0*/  SEL R80, R93, R142, P0 ;  /* 0x0000008e5d507207 */ /* 0x000fe40000000000 */
[----:B------:R-:W-:Y:S01]  /*219f0*/  SEL R35, R142, R93, P0 ;  /* 0x0000005d8e237207 */ /* 0x000fe20000000000 */
[----:B------:R-:W-:Y:S01]  /*21a00*/  SHFL.IDX PT, R27, R27, R36, 0x1c1f ;  /* 0x001c1f241b1b7589 */ /* 0x000fe200000e0000 */
[----:B------:R-:W-:Y:S02]  /*21a10*/  SEL R56, R60, R59, P0 ;  /* 0x0000003b3c387207 */ /* 0x000fe40000000000 */
[----:B------:R-:W-:Y:S02]  /*21a20*/  SEL R43, R59, R60, P0 ;  /* 0x0000003c3b2b7207 */ /* 0x000fe40000000000 */
[----:B------:R-:W-:-:S02]  /*21a30*/  SEL R38, R38, R77, P0 ;  /* 0x0000004d26267207 */ /* 0x000fc40000000000 */
[----:B------:R-:W-:Y:S02]  /*21a40*/  SEL R24, R10, R130, P0 ;  /* 0x000000820a187207 */ /* 0x000fe40000000000 */
        /* <DEDUP_REMOVED lines=10> */
[----:B------:R-:W-:Y:S02]  /*21af0*/  SEL R93, R95, R89, P0 ;  /* 0x000000595f5d7207 */ /* 0x000fe40000000000 */
[----:B------:R-:W-:Y:S01]  /*21b00*/  SEL R53, R89, R95, P0 ;  /* 0x0000005f59357207 */ /* 0x000fe20000000000 */
[----:B------:R-:W-:Y:S01]  /*21b10*/  SHFL.IDX PT, R113, R113, R36, 0x1c1f ;  /* 0x001c1f2471717589 */ /* 0x000fe200000e0000 */
[----:B------:R-:W-:Y:S02]  /*21b20*/  SEL R60, R46, R71, P0 ;  /* 0x000000472e3c7207 */ /* 0x000fe40000000000 */
[----:B------:R-:W-:Y:S01]  /*21b30*/  LOP3.LUT R75, R36, 0x2, RZ, 0x3c, !PT ;  /* 0x00000002244b7812 */ /* 0x000fe200078e3cff */
        /* <DEDUP_REMOVED lines=57> */
[----:B------:R-:W1:Y:S01]  /*21ed0*/  SHFL.IDX PT, R97, R13, R36, 0x1c1f ;  /* 0x001c1f240d617589 */ /* 0x000e6200000e0000 */
[----:B------:R-:W-:Y:S02]  /*21ee0*/  SEL R47, R41, R119, P0 ;  /* 0x00000077292f7207 */ /* 0x000fe40000000000 */
[----:B------:R-:W-:Y:S01]  /*21ef0*/  SEL R57, R99, R57, P0 ;  /* 0x0000003963397207 */ /* 0x000fe20000000000 */
[----:B------:R-:W-:Y:S01]  /*21f00*/  SHFL.IDX PT, R116, R108, R36, 0x1c1f ;  /* 0x001c1f246c747589 */ /* 0x000fe200000e0000 */
[----:B------:R-:W-:Y:S02]  /*21f10*/  SEL R58, R58, R102, P0 ;  /* 0x000000663a3a7207 */ /* 0x000fe40000000000 */
[----:B------:R-:W-:Y:S01]  /*21f20*/  SEL R61, R98, R61, P0 ;  /* 0x0000003d623d7207 */ /* 0x000fe20000000000 */
[----:B------:R2:W-:Y:S01]  /*21f30*/  SHFL.IDX PT, R68, R10, R75, 0x1c1f ;  /* 0x001c1f4b0a447589 */ /* 0x0005e200000e0000 */
        /* <DEDUP_REMOVED lines=12> */
[----:B-1----:R-:W-:Y:S02]  /*22000*/  SEL R0, R97, R2, P0 ;  /* 0x0000000261007207 */ /* 0x002fe40000000000 */
[----:B--2---:R-:W-:Y:S01]  /*22010*/  SEL R10, R27, R20, P0 ;  /* 0x000000141b0a7207 */ /* 0x004fe20000000000 */
[----:B------:R-:W-:Y:S01]  /*22020*/  SHFL.IDX PT, R87, R84, R36, 0x1c1f ;  /* 0x001c1f2454577589 */ /* 0x000fe200000e0000 */
[----:B------:R-:W-:Y:S02]  /*22030*/  SEL R108, R109, R54, P0 ;  /* 0x000000366d6c7207 */ /* 0x000fe40000000000 */
[----:B------:R-:W-:Y:S01]  /*22040*/  SEL R2, R2, R97, P0 ;  /* 0x0000006102027207 */ /* 0x000fe20000000000 */
[----:B------:R-:W-:Y:S01]  /*22050*/  SHFL.IDX PT, R84, R132, R36, 0x1c1f ;  /* 0x001c1f2484547589 */ /* 0x000fe200000e0000 */
[----:B------:R-:W-:-:S02]  /*22060*/  SEL R20, R20, R27, P0 ;  /* 0x0000001b14147207 */ /* 0x000fc40000000000 */
[----:B------:R-:W-:Y:S01]  /*22070*/  SEL R109, R54, R109, P0 ;  /* 0x0000006d366d7207 */ /* 0x000fe20000000000 */
[----:B------:R-:W1:Y:S04]  /*22080*/  SHFL.IDX PT, R103, R4, R75, 0x1c1f ;  /* 0x001c1f4b04677589 */ /* 0x000e6800000e0000 */
[----:B------:R-:W-:Y:S01]  /*22090*/  SHFL.IDX PT, R12, R67, R75, 0x1c1f ;  /* 0x001c1f4b430c7589 */ /* 0x000fe200000e0000 */
[----:B---3--:R-:W-:-:S03]  /*220a0*/  SEL R5, R89, R101, P0 ;  /* 0x0000006559057207 */ /* 0x008fc60000000000 */
        /* <DEDUP_REMOVED lines=8> */
[----:B--2---:R-:W-:Y:S02]  /*22130*/  SEL R3, R99, R148, P0 ;  /* 0x0000009463037207 */ /* 0x004fe40000000000 */
[----:B------:R-:W-:Y:S01]  /*22140*/  SEL R4, R148, R99, P0 ;  /* 0x0000006394047207 */ /* 0x000fe20000000000 */
[----:B------:R-:W-:Y:S04]  /*22150*/  SHFL.IDX PT, R124, R95, R36, 0x1c1f ;  /* 0x001c1f245f7c7589 */ /* 0x000fe800000e0000 */
[----:B------:R-:W-:Y:S04]  /*22160*/  SHFL.IDX PT, R70, R94, R36, 0x1c1f ;  /* 0x001c1f245e467589 */ /* 0x000fe800000e0000 */
[----:B------:R-:W-:Y:S04]  /*22170*/  SHFL.IDX PT, R82, R56, R36, 0x1c1f ;  /* 0x001c1f2438527589 */ /* 0x000fe800000e0000 */
[----:B------:R-:W1:Y:S04]  /*22180*/  SHFL.IDX PT, R66, R66, R75, 0x1c1f ;  /* 0x001c1f4b42427589 */ /* 0x000e6800000e0000 */
[----:B------:R2:W3:Y:S04]  /*22190*/  SHFL.IDX PT, R140, R21, R75, 0x1c1f ;  /* 0x001c1f4b158c7589 */ /* 0x0004e800000e0000 */
[----:B------:R-:W4:Y:S04]  /*221a0*/  SHFL.IDX PT, R139, R25, R75, 0x1c1f ;  /* 0x001c1f4b198b7589 */ /* 0x000f2800000e0000 */
[----:B------:R-:W-:Y:S01]  /*221b0*/  SHFL.IDX PT, R78, R78, R75, 0x1c1f ;  /* 0x001c1f4b4e4e7589 */ /* 0x000fe200000e0000 */
[----:B--2---:R-:W-:-:S03]  /*221c0*/  SEL R21, R24, R68, P0 ;  /* 0x0000004418157207 */ /* 0x004fc60000000000 */
[----:B------:R2:W0:Y:S01]  /*221d0*/  SHFL.IDX PT, R67, R30, R75, 0x1c1f ;  /* 0x001c1f4b1e437589 */ /* 0x00042200000e0000 */
[----:B------:R-:W-:-:S03]  /*221e0*/  SEL R24, R68, R24, P0 ;  /* 0x0000001844187207 */ /* 0x000fc60000000000 */
[----:B------:R0:W-:Y:S04]  /*221f0*/  SHFL.IDX PT, R144, R32, R75, 0x1c1f ;  /* 0x001c1f4b20907589 */ /* 0x0001e800000e0000 */
[----:B------:R-:W0:Y:S01]  /*22200*/  SHFL.IDX PT, R143, R34, R75, 0x1c1f ;  /* 0x001c1f4b228f7589 */ /* 0x000e2200000e0000 */
[----:B-1----:R-:W-:Y:S02]  /*22210*/  SEL R97, R98, R66, P0 ;  /* 0x0000004262617207 */ /* 0x002fe40000000000 */
[----:B--2---:R-:W-:Y:S01]  /*22220*/  SEL R30, R130, R31, P0 ;  /* 0x0000001f821e7207 */ /* 0x004fe20000000000 */
[----:B------:R1:W-:Y:S01]  /*22230*/  SHFL.IDX PT, R145, R35, R75, 0x1c1f ;  /* 0x001c1f4b23917589 */ /* 0x0003e200000e0000 */
[----:B---3--:R-:W-:Y:S02]  /*22240*/  SEL R27, R118, R140, P0 ;  /* 0x0000008c761b7207 */ /* 0x008fe40000000000 */
[----:B------:R-:W-:Y:S01]  /*22250*/  SEL R31, R31, R130, P0 ;  /* 0x000000821f1f7207 */ /* 0x000fe20000000000 */
[----:B------:R-:W2:Y:S01]  /*22260*/  SHFL.IDX PT, R48, R48, R75, 0x1c1f ;  /* 0x001c1f4b30307589 */ /* 0x000ea200000e0000 */
[----:B----4-:R-:W-:-:S02]  /*22270*/  SEL R25, R132, R139, P0 ;  /* 0x0000008b84197207 */ /* 0x010fc40000000000 */
[----:B------:R-:W-:Y:S01]  /*22280*/  SEL R98, R66, R98, P0 ;  /* 0x0000006242627207 */ /* 0x000fe20000000000 */
[----:B------:R-:W3:Y:S04]  /*22290*/  SHFL.IDX PT, R49, R49, R75, 0x1c1f ;  /* 0x001c1f4b31317589 */ /* 0x000ee800000e0000 */
[----:B------:R-:W-:Y:S01]  /*222a0*/  SHFL.IDX PT, R86, R85, R36, 0x1c1f ;  /* 0x001c1f2455567589 */ /* 0x000fe200000e0000 */
[----:B0-----:R-:W-:Y:S02]  /*222b0*/  SEL R32, R33, R67, P0 ;  /* 0x0000004321207207 */ /* 0x001fe40000000000 */
[----:B------:R-:W-:Y:S01]  /*222c0*/  SEL R33, R67, R33, P0 ;  /* 0x0000002143217207 */ /* 0x000fe20000000000 */
[----:B------:R-:W-:Y:S04]  /*222d0*/  SHFL.IDX PT, R107, R106, R36, 0x1c1f ;  /* 0x001c1f246a6b7589 */ /* 0x000fe800000e0000 */
[----:B------:R0:W-:Y:S01]  /*222e0*/  SHFL.IDX PT, R115, R110, R36, 0x1c1f ;  /* 0x001c1f246e737589 */ /* 0x0001e200000e0000 */
[----:B------:R-:W-:-:S02]  /*222f0*/  SEL R34, R125, R143, P0 ;  /* 0x0000008f7d227207 */ /* 0x000fc40000000000 */
[----:B-1----:R-:W-:Y:S01]  /*22300*/  SEL R35, R143, R125, P0 ;  /* 0x0000007d8f237207 */ /* 0x002fe20000000000 */
[----:B------:R1:W-:Y:S04]  /*22310*/  SHFL.IDX PT, R119, R112, R36, 0x1c1f ;  /* 0x001c1f2470777589 */ /* 0x0003e800000e0000 */
[----:B------:R4:W-:Y:S01]  /*22320*/  SHFL.IDX PT, R128, R122, R36, 0x1c1f ;  /* 0x001c1f247a807589 */ /* 0x0009e200000e0000 */
[----:B--2---:R-:W-:Y:S02]  /*22330*/  SEL R54, R83, R48, P0 ;  /* 0x0000003053367207 */ /* 0x004fe40000000000 */
[----:B0-----:R-:W-:Y:S01]  /*22340*/  SEL R110, R116, R111, P0 ;  /* 0x0000006f746e7207 */ /* 0x001fe20000000000 */
        /* <DEDUP_REMOVED lines=8> */
[----:B---3--:R-:W-:Y:S01]  /*223d0*/  SEL R68, R81, R49, P0 ;  /* 0x0000003151447207 */ /* 0x008fe20000000000 */
[----:B------:R-:W-:Y:S01]  /*223e0*/  SHFL.IDX PT, R135, R71, R36, 0x1c1f ;  /* 0x001c1f2447877589 */ /* 0x000fe200000e0000 */
[----:B----4-:R-:W-:-:S02]  /*223f0*/  SEL R122, R49, R81, P0 ;  /* 0x00000051317a7207 */ /* 0x010fc40000000000 */
[----:B------:R-:W-:Y:S01]  /*22400*/  SEL R117, R78, R117, P0 ;  /* 0x000000754e757207 */ /* 0x000fe20000000000 */
[----:B------:R-:W-:Y:S04]  /*22410*/  SHFL.IDX PT, R133, R74, R36, 0x1c1f ;  /* 0x001c1f244a857589 */ /* 0x000fe800000e0000 */
[----:B------:R0:W1:Y:S04]  /*22420*/  SHFL.IDX PT, R136, R6, R75, 0x1c1f ;  /* 0x001c1f4b06887589 */ /* 0x00006800000e0000 */
[----:B------:R2:W3:Y:S04]  /*22430*/  SHFL.IDX PT, R138, R8, R75, 0x1c1f ;  /* 0x001c1f4b088a7589 */ /* 0x0004e800000e0000 */
[----:B------:R4:W3:Y:S01]  /*22440*/  SHFL.IDX PT, R137, R9, R75, 0x1c1f ;  /* 0x001c1f4b09897589 */ /* 0x0008e200000e0000 */
[----:B0-----:R-:W-:-:S03]  /*22450*/  SEL R6, R101, R89, P0 ;  /* 0x0000005965067207 */ /* 0x001fc60000000000 */
[----:B------:R-:W0:Y:S01]  /*22460*/  SHFL.IDX PT, R63, R63, R75, 0x1c1f ;  /* 0x001c1f4b3f3f7589 */ /* 0x000e2200000e0000 */
[----:B------:R-:W-:Y:S02]  /*22470*/  SEL R101, R102, R79, P0 ;  /* 0x0000004f66657207 */ /* 0x000fe40000000000 */
[----:B--2---:R-:W-:Y:S01]  /*22480*/  SEL R8, R103, R87, P0 ;  /* 0x0000005767087207 */ /* 0x004fe20000000000 */
[----:B------:R2:W0:Y:S01]  /*22490*/  SHFL.IDX PT, R142, R26, R75, 0x1c1f ;  /* 0x001c1f4b1a8e7589 */ /* 0x00042200000e0000 */
[----:B------:R-:W-:Y:S02]  /*224a0*/  SEL R103, R104, R11, P0 ;  /* 0x0000000b68677207 */ /* 0x000fe40000000000 */
[----:B----4-:R-:W-:Y:S01]  /*224b0*/  SEL R9, R84, R134, P0 ;  /* 0x0000008654097207 */ /* 0x010fe20000000000 */
[----:B------:R4:W0:Y:S01]  /*224c0*/  SHFL.IDX PT, R141, R28, R75, 0x1c1f ;  /* 0x001c1f4b1c8d7589 */ /* 0x00082200000e0000 */
[----:B------:R-:W-:Y:S02]  /*224d0*/  SEL R84, R134, R84, P0 ;  /* 0x0000005486547207 */ /* 0x000fe40000000000 */
[----:B------:R-:W-:Y:S01]  /*224e0*/  SEL R102, R79, R102, P0 ;  /* 0x000000664f667207 */ /* 0x000fe20000000000 */
[----:B------:R-:W0:Y:S01]  /*224f0*/  SHFL.IDX PT, R62, R62, R75, 0x1c1f ;  /* 0x001c1f4b3e3e7589 */ /* 0x000e2200000e0000 */
[----:B-1----:R-:W-:-:S02]  /*22500*/  SEL R85, R86, R136, P0 ;  /* 0x0000008856557207 */ /* 0x002fc40000000000 */
[----:B--2---:R-:W-:Y:S01]  /*22510*/  SEL R26, R139, R132, P0 ;  /* 0x000000848b1a7207 */ /* 0x004fe20000000000 */
[----:B------:R1:W2:Y:S01]  /*22520*/  SHFL.IDX PT, R95, R55, R75, 0x1c1f ;  /* 0x001c1f4b375f7589 */ /* 0x0002a200000e0000 */
[----:B---3--:R-:W-:Y:S02]  /*22530*/  SEL R89, R96, R138, P0 ;  /* 0x0000008a60597207 */ /* 0x008fe40000000000 */
[----:B----4-:R-:W-:Y:S01]  /*22540*/  SEL R28, R140, R118, P0 ;  /* 0x000000768c1c7207 */ /* 0x010fe20000000000 */
[----:B------:R3:W4:Y:S01]  /*22550*/  SHFL.IDX PT, R92, R64, R75, 0x1c1f ;  /* 0x001c1f4b405c7589 */ /* 0x00072200000e0000 */
[----:B------:R-:W-:Y:S02]  /*22560*/  SEL R87, R88, R137, P0 ;  /* 0x0000008958577207 */ /* 0x000fe40000000000 */
[----:B------:R-:W-:Y:S01]  /*22570*/  SEL R104, R11, R104, P0 ;  /* 0x000000680b687207 */ /* 0x000fe20000000000 */
[----:B------:R3:W4:Y:S01]  /*22580*/  SHFL.IDX PT, R147, R52, R75, 0x1c1f ;  /* 0x001c1f4b34937589 */ /* 0x00072200000e0000 */
[----:B0-----:R-:W-:Y:S01]  /*22590*/  SEL R99, R100, R63, P0 ;  /* 0x0000003f64637207 */ /* 0x001fe20000000000 */
[----:B------:R-:W-:Y:S01]  /*225a0*/  IMAD.MOV.U32 R11, RZ, RZ, RZ ;  /* 0x000000ffff0b7224 */ /* 0x000fe200078e00ff */
[----:B-1----:R-:W-:Y:S01]  /*225b0*/  SEL R55, R48, R83, P0 ;  /* 0x0000005330377207 */ /* 0x002fe20000000000 */
[----:B------:R0:W-:Y:S01]  /*225c0*/  SHFL.IDX PT, R94, R69, R75, 0x1c1f ;  /* 0x001c1f4b455e7589 */ /* 0x0001e200000e0000 */
[----:B------:R-:W-:-:S02]  /*225d0*/  SEL R106, R107, R142, P0 ;  /* 0x0000008e6b6a7207 */ /* 0x000fc40000000000 */
[----:B---3--:R-:W-:Y:S01]  /*225e0*/  SEL R64, R123, R145, P0 ;  /* 0x000000917b407207 */ /* 0x008fe20000000000 */
[----:B------:R-:W1:Y:S01]  /*225f0*/  SHFL.IDX PT, R43, R43, R75, 0x1c1f ;  /* 0x001c1f4b2b2b7589 */ /* 0x000e6200000e0000 */
[----:B------:R-:W-:Y:S02]  /*22600*/  SEL R29, R105, R141, P0 ;  /* 0x0000008d691d7207 */ /* 0x000fe40000000000 */
[----:B------:R-:W-:Y:S01]  /*22610*/  SEL R52, R127, R144, P0 ;  /* 0x000000907f347207 */ /* 0x000fe20000000000 */
[----:B------:R-:W3:Y:S01]  /*22620*/  SHFL.IDX PT, R46, R46, R75, 0x1c1f ;  /* 0x001c1f4b2e2e7589 */ /* 0x000ee200000e0000 */
[----:B------:R-:W-:Y:S02]  /*22630*/  SEL R114, R115, R62, P0 ;  /* 0x0000003e73727207 */ /* 0x000fe40000000000 */
[----:B------:R-:W-:Y:S01]  /*22640*/  SEL R118, R119, R12, P0 ;  /* 0x0000000c77767207 */ /* 0x000fe20000000000 */
[----:B------:R-:W3:Y:S01]  /*22650*/  SHFL.IDX PT, R57, R57, R75, 0x1c1f ;  /* 0x001c1f4b39397589 */ /* 0x000ee200000e0000 */
[----:B--2---:R-:W-:-:S02]  /*22660*/  SEL R125, R126, R95, P0 ;  /* 0x0000005f7e7d7207 */ /* 0x004fc40000000000 */
[----:B------:R-:W-:Y:S01]  /*22670*/  SEL R86, R136, R86, P0 ;  /* 0x0000005688567207 */ /* 0x000fe20000000000 */
[----:B------:R-:W2:Y:S01]  /*22680*/  SHFL.IDX PT, R58, R58, R75, 0x1c1f ;  /* 0x001c1f4b3a3a7589 */ /* 0x000ea200000e0000 */
[----:B----4-:R-:W-:Y:S02]  /*22690*/  SEL R123, R124, R92, P0 ;  /* 0x0000005c7c7b7207 */ /* 0x010fe40000000000 */
[----:B------:R-:W-:Y:S01]  /*226a0*/  SEL R96, R138, R96, P0 ;  /* 0x000000608a607207 */ /* 0x000fe20000000000 */
[----:B------:R-:W4:Y:S01]  /*226b0*/  SHFL.IDX PT, R61, R61, R75, 0x1c1f ;  /* 0x001c1f4b3d3d7589 */ /* 0x000f2200000e0000 */
[----:B0-----:R-:W-:Y:S02]  /*226c0*/  SEL R69, R70, R147, P0 ;  /* 0x0000009346457207 */ /* 0x001fe40000000000 */
[----:B------:R-:W-:Y:S01]  /*226d0*/  SEL R88, R137, R88, P0 ;  /* 0x0000005889587207 */ /* 0x000fe20000000000 */
[----:B------:R-:W0:Y:S01]  /*226e0*/  SHFL.IDX PT, R56, R73, R75, 0x1c1f ;  /* 0x001c1f4b49387589 */ /* 0x000e2200000e0000 */
[----:B------:R-:W-:-:S02]  /*226f0*/  SEL R100, R63, R100, P0 ;  /* 0x000000643f647207 */ /* 0x000fc40000000000 */
[----:B------:R-:W-:Y:S01]  /*22700*/  SEL R107, R142, R107, P0 ;  /* 0x0000006b8e6b7207 */ /* 0x000fe20000000000 */
[----:B------:R-:W-:Y:S01]  /*22710*/  SHFL.IDX PT, R93, R93, R36, 0x1c1f ;  /* 0x001c1f245d5d7589 */ /* 0x000fe200000e0000 */
[----:B-1----:R-:W-:Y:S02]  /*22720*/  SEL R81, R82, R43, P0 ;  /* 0x0000002b52517207 */ /* 0x002fe40000000000 */
[----:B------:R-:W-:Y:S01]  /*22730*/  SEL R105, R141, R105, P0 ;  /* 0x000000698d697207 */ /* 0x000fe20000000000 */
[----:B------:R-:W-:Y:S01]  /*22740*/  SHFL.IDX PT, R45, R45, R36, 0x1c1f ;  /* 0x001c1f242d2d7589 */ /* 0x000fe200000e0000 */
[----:B---3--:R-:W-:Y:S02]  /*22750*/  SEL R79, R80, R46, P0 ;  /* 0x0000002e504f7207 */ /* 0x008fe40000000000 */
[----:B------:R-:W-:Y:S01]  /*22760*/  SEL R115, R62, R115, P0 ;  /* 0x000000733e737207 */ /* 0x000fe20000000000 */
[----:B------:R-:W-:Y:S01]  /*22770*/  SHFL.IDX PT, R50, R50, R36, 0x1c1f ;  /* 0x001c1f2432327589 */ /* 0x000fe200000e0000 */
[----:B------:R-:W-:-:S02]  /*22780*/  SEL R130, R131, R57, P0 ;  /* 0x0000003983827207 */ /* 0x000fc40000000000 */
[----:B------:R-:W-:Y:S01]  /*22790*/  SEL R119, R12, R119, P0 ;  /* 0x000000770c777207 */ /* 0x000fe20000000000 */
[----:B------:R-:W-:Y:S01]  /*227a0*/  SHFL.IDX PT, R47, R47, R36, 0x1c1f ;  /* 0x001c1f242f2f7589 */ /* 0x000fe200000e0000 */
[----:B--2---:R-:W-:Y:S02]  /*227b0*/  SEL R83, R129, R58, P0 ;  /* 0x0000003a81537207 */ /* 0x004fe40000000000 */
[----:B------:R-:W-:Y:S01]  /*227c0*/  SEL R126, R95, R126, P0 ;  /* 0x0000007e5f7e7207 */ /* 0x000fe20000000000 */
[----:B------:R1:W2:Y:S01]  /*227d0*/  SHFL.IDX PT, R146, R53, R75, 0x1c1f ;  /* 0x001c1f4b35927589 */ /* 0x0002a200000e0000 */
[----:B----4-:R-:W-:Y:S02]  /*227e0*/  SEL R134, R135, R61, P0 ;  /* 0x0000003d87867207 */ /* 0x010fe40000000000 */
[----:B------:R-:W-:Y:S01]  /*227f0*/  SEL R124, R92, R124, P0 ;  /* 0x0000007c5c7c7207 */ /* 0x000fe20000000000 */
[----:B------:R-:W3:Y:S01]  /*22800*/  SHFL.IDX PT, R39, R39, R75, 0x1c1f ;  /* 0x001c1f4b27277589 */ /* 0x000ee200000e0000 */
[----:B0-----:R-:W-:-:S02]  /*22810*/  SEL R132, R133, R56, P0 ;  /* 0x0000003885847207 */ /* 0x001fc40000000000 */
[----:B------:R-:W-:Y:S01]  /*22820*/  SEL R70, R147, R70, P0 ;  /* 0x0000004693467207 */ /* 0x000fe20000000000 */
[----:B------:R-:W0:Y:S01]  /*22830*/  SHFL.IDX PT, R40, R40, R75, 0x1c1f ;  /* 0x001c1f4b28287589 */ /* 0x000e2200000e0000 */
[----:B------:R-:W-:Y:S02]  /*22840*/  SEL R82, R43, R82, P0 ;  /* 0x000000522b527207 */ /* 0x000fe40000000000 */
[----:B-1----:R-:W-:Y:S01]  /*22850*/  SEL R53, R144, R127, P0 ;  /* 0x0000007f90357207 */ /* 0x002fe20000000000 */
[----:B------:R-:W1:Y:S01]  /*22860*/  SHFL.IDX PT, R41, R41, R75, 0x1c1f ;  /* 0x001c1f4b29297589 */ /* 0x000e6200000e0000 */
[----:B------:R-:W-:Y:S02]  /*22870*/  SEL R127, R128, R94, P0 ;  /* 0x0000005e807f7207 */ /* 0x000fe40000000000 */
[----:B------:R-:W-:Y:S01]  /*22880*/  SEL R128, R94, R128, P0 ;  /* 0x000000805e807207 */ /* 0x000fe20000000000 */
[----:B------:R-:W4:Y:S01]  /*22890*/  SHFL.IDX PT, R42, R42, R75, 0x1c1f ;  /* 0x001c1f4b2a2a7589 */ /* 0x000f2200000e0000 */
[----:B------:R-:W-:-:S02]  /*228a0*/  SEL R80, R46, R80, P0 ;  /* 0x000000502e507207 */ /* 0x000fc40000000000 */
[----:B------:R-:W-:Y:S01]  /*228b0*/  SEL R131, R57, R131, P0 ;  /* 0x0000008339837207 */ /* 0x000fe20000000000 */
[----:B------:R1:W4:Y:S01]  /*228c0*/  SHFL.IDX PT, R44, R77, R36, 0x1c1f ;  /* 0x001c1f244d2c7589 */ /* 0x00032200000e0000 */
[----:B------:R-:W-:Y:S02]  /*228d0*/  SEL R129, R58, R129, P0 ;  /* 0x000000813a817207 */ /* 0x000fe40000000000 */
[----:B------:R-:W-:Y:S01]  /*228e0*/  SEL R135, R61, R135, P0 ;  /* 0x000000873d877207 */ /* 0x000fe20000000000 */
[----:B------:R-:W4:Y:S01]  /*228f0*/  SHFL.IDX PT, R14, R38, R75, 0x1c1f ;  /* 0x001c1f4b260e7589 */ /* 0x000f2200000e0000 */
[----:B--2---:R-:W-:Y:S02]  /*22900*/  SEL R66, R93, R146, P0 ;  /* 0x000000925d427207 */ /* 0x004fe40000000000 */
[----:B------:R-:W-:Y:S01]  /*22910*/  SEL R67, R146, R93, P0 ;  /* 0x0000005d92437207 */ /* 0x000fe20000000000 */
[----:B------:R4:W2:Y:S01]  /*22920*/  SHFL.IDX PT, R36, R76, R75, 0x1c1f ;  /* 0x001c1f4b4c247589 */ /* 0x0008a200000e0000 */
[----:B---3--:R-:W-:-:S02]  /*22930*/  SEL R73, R45, R39, P0 ;  /* 0x000000272d497207 */ /* 0x008fc40000000000 */
[----:B------:R-:W-:Y:S02]  /*22940*/  SEL R74, R39, R45, P0 ;  /* 0x0000002d274a7207 */ /* 0x000fe40000000000 */
[----:B0-----:R-:W-:Y:S02]  /*22950*/  SEL R71, R50, R40, P0 ;  /* 0x0000002832477207 */ /* 0x001fe40000000000 */
[----:B------:R-:W-:Y:S02]  /*22960*/  SEL R72, R40, R50, P0 ;  /* 0x0000003228487207 */ /* 0x000fe40000000000 */
[----:B-1----:R-:W-:Y:S02]  /*22970*/  SEL R77, R47, R41, P0 ;  /* 0x000000292f4d7207 */ /* 0x002fe40000000000 */
[----:B------:R-:W-:Y:S02]  /*22980*/  SEL R78, R41, R47, P0 ;  /* 0x0000002f294e7207 */ /* 0x000fe40000000000 */
[----:B----4-:R-:W-:-:S02]  /*22990*/  SEL R75, R51, R42, P0 ;  /* 0x0000002a334b7207 */ /* 0x010fc40000000000 */
[----:B------:R-:W-:Y:S02]  /*229a0*/  SEL R76, R42, R51, P0 ;  /* 0x000000332a4c7207 */ /* 0x000fe40000000000 */
[----:B------:R-:W-:-:S07]  /*229b0*/  SEL R133, R56, R133, P0 ;  /* 0x0000008538857207 */ /* 0x000fce0000000000 */
.L_x_3924:
[----:B------:R-:W3:Y:S04]  /*229c0*/  LDL.LU R137, [R1+0xc] ;  /* 0x00000c0001897983 */ /* 0x000ee80000300800 */
[----:B------:R-:W4:Y:S01]  /*229d0*/  LDL.LU R136, [R1+0x10] ;  /* 0x0000100001887983 */ /* 0x000f220000300800 */
[----:B------:R-:W-:Y:S05]  /*229e0*/  WARPSYNC.ALL ;  /* 0x0000000000007948 */ /* 0x000fea0003800000 */
[----:B--2---:R-:W-:Y:S01]  /*229f0*/  SEL R93, R44, R36, P0 ;  /* 0x000000242c5d7207 */ /* 0x004fe20000000000 */
[----:B------:R-:W-:Y:S01]  /*22a00*/  ULDC.64 UR4, c[0x0][0xc00] ;  /* 0x0003000000047ab9 */ /* 0x000fe20000000a00 */
[----:B------:R-:W-:Y:S01]  /*22a10*/  SEL R95, R36, R44, P0 ;  /* 0x0000002c245f7207 */ /* 0x000fe20000000000 */
[----:B------:R-:W-:Y:S01]  /*22a20*/  ULDC.64 UR6, c[0x0][0xc08] ;  /* 0x0003020000067ab9 */ /* 0x000fe20000000a00 */
[----:B------:R-:W-:-:S02]  /*22a30*/  F2FP.BF16.F32.PACK_AB R40, R0, R3 ;  /* 0x000000030028723e */ /* 0x000fc400000010ff */
[----:B------:R-:W-:Y:S02]  /*22a40*/  F2FP.BF16.F32.PACK_AB R41, R30, R32 ;  /* 0x000000201e29723e */ /* 0x000fe400000010ff */
[----:B------:R-:W-:Y:S02]  /*22a50*/  F2FP.BF16.F32.PACK_AB R42, R2, R4 ;  /* 0x00000004022a723e */ /* 0x000fe400000010ff */
[----:B------:R-:W-:Y:S01]  /*22a60*/  F2FP.BF16.F32.PACK_AB R43, R31, R33 ;  /* 0x000000211f2b723e */ /* 0x000fe200000010ff */
[----:B------:R-:W-:Y:S01]  /*22a70*/  BAR.SYNC.DEFER_BLOCKING 0x1, 0x100 ;  /* 0x0044000000007b1d */ /* 0x000fe20000010000 */
[----:B------:R-:W-:Y:S02]  /*22a80*/  F2FP.BF16.F32.PACK_AB R44, R5, R7 ;  /* 0x00000007052c723e */ /* 0x000fe400000010ff */
[----:B------:R-:W-:Y:S02]  /*22a90*/  F2FP.BF16.F32.PACK_AB R45, R34, R52 ;  /* 0x00000034222d723e */ /* 0x000fe400000010ff */
[----:B------:R-:W-:-:S02]  /*22aa0*/  F2FP.BF16.F32.PACK_AB R46, R6, R8 ;  /* 0x00000008062e723e */ /* 0x000fc400000010ff */
[----:B------:R-:W-:Y:S02]  /*22ab0*/  F2FP.BF16.F32.PACK_AB R47, R35, R53 ;  /* 0x00000035232f723e */ /* 0x000fe400000010ff */
[----:B------:R-:W-:Y:S02]  /*22ac0*/  F2FP.BF16.F32.PACK_AB R48, R9, R85 ;  /* 0x000000550930723e */ /* 0x000fe400000010ff */
[----:B------:R-:W-:Y:S02]  /*22ad0*/  F2FP.BF16.F32.PACK_AB R49, R54, R64 ;  /* 0x000000403631723e */ /* 0x000fe400000010ff */
[----:B------:R-:W-:Y:S02]  /*22ae0*/  F2FP.BF16.F32.PACK_AB R50, R84, R86 ;  /* 0x000000565432723e */ /* 0x000fe400000010ff */
[----:B------:R-:W-:Y:S02]  /*22af0*/  F2FP.BF16.F32.PACK_AB R51, R55, R65 ;  /* 0x000000413733723e */ /* 0x000fe400000010ff */
[----:B------:R-:W-:-:S02]  /*22b00*/  SEL R92, R37, R14, P0 ;  /* 0x0000000e255c7207 */ /* 0x000fc40000000000 */
[----:B------:R-:W-:Y:S02]  /*22b10*/  SEL R94, R14, R37, P0 ;  /* 0x000000250e5e7207 */ /* 0x000fe40000000000 */
[----:B------:R-:W-:Y:S02]  /*22b20*/  F2FP.BF16.F32.PACK_AB R12, R87, R89 ;  /* 0x00000059570c723e */ /* 0x000fe400000010ff */
[----:B------:R-:W-:Y:S01]  /*22b30*/  F2FP.BF16.F32.PACK_AB R13, R66, R68 ;  /* 0x00000044420d723e */ /* 0x000fe200000010ff */
[----:B------:R0:W-:Y:S01]  /*22b40*/  STSM.16.M88.4 [R155], R40 ;  /* 0x000000289b007844 */ /* 0x0001e20000000200 */
[----:B------:R-:W-:Y:S02]  /*22b50*/  F2FP.BF16.F32.PACK_AB R14, R88, R96 ;  /* 0x00000060580e723e */ /* 0x000fe400000010ff */
[----:B------:R-:W-:Y:S01]  /*22b60*/  F2FP.BF16.F32.PACK_AB R15, R67, R122 ;  /* 0x0000007a430f723e */ /* 0x000fe200000010ff */
[----:B------:R1:W-:Y:S01]  /*22b70*/  STSM.16.M88.4 [R153], R44 ;  /* 0x0000002c99007844 */ /* 0x0003e20000000200 */
[----:B------:R-:W-:-:S02]  /*22b80*/  F2FP.BF16.F32.PACK_AB R36, R97, R99 ;  /* 0x000000636124723e */ /* 0x000fc400000010ff */
[----:B------:R-:W-:Y:S01]  /*22b90*/  F2FP.BF16.F32.PACK_AB R37, R123, R125 ;  /* 0x0000007d7b25723e */ /* 0x000fe200000010ff */
[----:B------:R2:W-:Y:S01]  /*22ba0*/  STSM.16.M88.4 [R154], R48 ;  /* 0x000000309a007844 */ /* 0x0005e20000000200 */
[----:B------:R-:W-:Y:S02]  /*22bb0*/  F2FP.BF16.F32.PACK_AB R38, R98, R100 ;  /* 0x000000646226723e */ /* 0x000fe400000010ff */
[----:B------:R-:W-:Y:S01]  /*22bc0*/  F2FP.BF16.F32.PACK_AB R39, R124, R126 ;  /* 0x0000007e7c27723e */ /* 0x000fe200000010ff */
[----:B------:R2:W-:Y:S01]  /*22bd0*/  STSM.16.M88.4 [R156], R12 ;  /* 0x0000000c9c007844 */ /* 0x0005e20000000200 */
[----:B------:R-:W-:Y:S02]  /*22be0*/  F2FP.BF16.F32.PACK_AB R56, R29, R106 ;  /* 0x0000006a1d38723e */ /* 0x000fe400000010ff */
[----:B------:R-:W-:Y:S01]  /*22bf0*/  F2FP.BF16.F32.PACK_AB R57, R79, R81 ;  /* 0x000000514f39723e */ /* 0x000fe200000010ff */
[----:B------:R2:W-:Y:S01]  /*22c00*/  STSM.16.M88.4 [R157], R36 ;  /* 0x000000249d007844 */ /* 0x0005e20000000200 */
[----:B0-----:R-:W-:-:S02]  /*22c10*/  F2FP.BF16.F32.PACK_AB R40, R101, R103 ;  /* 0x000000676528723e */ /* 0x001fc400000010ff */
        /* <DEDUP_REMOVED lines=8> */
[----:B--2---:R-:W-:Y:S02]  /*22ca0*/  F2FP.BF16.F32.PACK_AB R48, R25, R27 ;  /* 0x0000001b1930723e */ /* 0x004fe400000010ff */
[----:B------:R-:W-:Y:S01]  /*22cb0*/  F2FP.BF16.F32.PACK_AB R49, R75, R77 ;  /* 0x0000004d4b31723e */ /* 0x000fe200000010ff */
[----:B------:R-:W-:Y:S01]  /*22cc0*/  STSM.16.M88.4 [R159], R44 ;  /* 0x0000002c9f007844 */ /* 0x000fe20000000200 */
[----:B------:R-:W-:Y:S02]  /*22cd0*/  F2FP.BF16.F32.PACK_AB R50, R26, R28 ;  /* 0x0000001c1a32723e */ /* 0x000fe400000010ff */
[----:B------:R-:W-:Y:S02]  /*22ce0*/  F2FP.BF16.F32.PACK_AB R51, R76, R78 ;  /* 0x0000004e4c33723e */ /* 0x000fe400000010ff */
[----:B------:R-:W-:-:S02]  /*22cf0*/  F2FP.BF16.F32.PACK_AB R58, R105, R107 ;  /* 0x0000006b693a723e */ /* 0x000fc400000010ff */
[----:B------:R-:W-:Y:S01]  /*22d00*/  F2FP.BF16.F32.PACK_AB R59, R80, R82 ;  /* 0x00000052503b723e */ /* 0x000fe200000010ff */
[----:B------:R-:W-:Y:S01]  /*22d10*/  STSM.16.M88.4 [R160], R48 ;  /* 0x00000030a0007844 */ /* 0x000fe20000000200 */
[----:B------:R-:W-:Y:S02]  /*22d20*/  F2FP.BF16.F32.PACK_AB R60, R108, R110 ;  /* 0x0000006e6c3c723e */ /* 0x000fe400000010ff */
        /* <DEDUP_REMOVED lines=8> */
[----:B------:R-:W-:Y:S02]  /*22db0*/  F2FP.BF16.F32.PACK_AB R15, R133, R135 ;  /* 0x00000087850f723e */ /* 0x000fe400000010ff */
[----:B------:R-:W-:Y:S02]  /*22dc0*/  F2FP.BF16.F32.PACK_AB R36, R116, R118 ;  /* 0x000000767424723e */ /* 0x000fe400000010ff */
[----:B------:R-:W-:Y:S01]  /*22dd0*/  F2FP.BF16.F32.PACK_AB R38, R117, R119 ;  /* 0x000000777526723e */ /* 0x000fe200000010ff */
[----:B------:R-:W-:Y:S01]  /*22de0*/  STSM.16.M88.4 [R163], R12 ;  /* 0x0000000ca3007844 */ /* 0x000fe20000000200 */
[----:B------:R-:W-:-:S02]  /*22df0*/  F2FP.BF16.F32.PACK_AB R37, R93, R92 ;  /* 0x0000005c5d25723e */ /* 0x000fc400000010ff */
[----:B------:R-:W-:Y:S02]  /*22e00*/  F2FP.BF16.F32.PACK_AB R39, R95, R94 ;  /* 0x0000005e5f27723e */ /* 0x000fe400000010ff */
[----:B------:R-:W-:-:S03]  /*22e10*/  ISETP.NE.U32.AND P0, PT, RZ, UR4, PT ;  /* 0x00000004ff007c0c */ /* 0x000fc6000bf05070 */
[----:B------:R0:W-:Y:S01]  /*22e20*/  STSM.16.M88.4 [R164], R36 ;  /* 0x00000024a4007844 */ /* 0x0001e20000000200 */
[----:B------:R-:W-:Y:S01]  /*22e30*/  BAR.SYNC.DEFER_BLOCKING 0x1, 0x100 ;  /* 0x0044000000007b1d */ /* 0x000fe20000010000 */
[----:B------:R-:W-:Y:S02]  /*22e40*/  ISETP.NE.AND.EX P0, PT, RZ, UR5, PT, P0 ;  /* 0x00000005ff007c0c */ /* 0x000fe4000bf05300 */
[----:B---3--:R-:W-:-:S04]  /*22e50*/  IADD3 R40, P1, R137, UR4, RZ ;  /* 0x0000000489287c10 */ /* 0x008fc8000ff3e0ff */
[----:B----4-:R-:W-:-:S07]  /*22e60*/  IADD3.X R41, R136, UR5, RZ, P1, !PT ;  /* 0x0000000588297c10 */ /* 0x010fce0008ffe4ff */
[----:B------:R-:W5:Y:S01]  /*22e70*/  @P0 LDG.E R11, desc[UR54][R40.64] ;  /* 0x00000036280b0981 */ /* 0x000f62000c1e1900 */
[----:B------:R-:W-:-:S04]  /*22e80*/  ISETP.NE.U32.AND P3, PT, RZ, UR6, PT ;  /* 0x00000006ff007c0c */ /* 0x000fc8000bf65070 */
[----:B------:R-:W-:Y:S01]  /*22e90*/  ISETP.NE.AND.EX P3, PT, RZ, UR7, PT, P3 ;  /* 0x00000007ff007c0c */ /* 0x000fe2000bf65330 */
[----:B0-----:R-:W-:Y:S01]  /*22ea0*/  IMAD.MOV.U32 R38, RZ, RZ, 0x9b8 ;  /* 0x000009b8ff267424 */ /* 0x001fe200078e00ff */
[----:B------:R-:W-:-:S04]  /*22eb0*/  ISETP.GT.AND P2, PT, R165, 0x1, PT ;  /* 0x00000001a500780c */ /* 0x000fc80003f44270 */
[----:B------:R-:W-:-:S07]  /*22ec0*/  SEL R38, R38, 0x978, P2 ;  /* 0x0000097826267807 */ /* 0x000fce0001000000 */
[----:B------:R-:W-:Y:S01]  /*22ed0*/  @P3 IADD3 R12, P1, R137, UR6, RZ ;  /* 0x00000006890c3c10 */ /* 0x000fe2000ff3e0ff */
[----:B------:R-:W-:Y:S01]  /*22ee0*/  ULDC UR6, c[0x0][0xa88] ;  /* 0x0002a20000067ab9 */ /* 0x000fe20000000800 */
[----:B------:R0:W1:Y:S01]  /*22ef0*/  LDC.64 R14, c[0x0][R38+0x218] ;  /* 0x00008600260e7b82 */ /* 0x0000620000000a00 */
[----:B------:R-:W-:Y:S01]  /*22f00*/  IMAD.U32 R44, RZ, RZ, UR6 ;  /* 0x00000006ff2c7e24 */ /* 0x000fe2000f8e00ff */
[----:B------:R-:W-:-:S05]  /*22f10*/  @P3 IADD3.X R13, R136, UR7, RZ, P1, !PT ;  /* 0x00000007880d3c10 */ /* 0x000fca0008ffe4ff */
[----:B------:R2:W5:Y:S01]  /*22f20*/  @P3 LDG.E R44, desc[UR54][R12.64] ;  /* 0x000000360c2c3981 */ /* 0x000562000c1e1900 */
[----:B------:R0:W3:Y:S08]  /*22f30*/  LDC.64 R36, c[0x0][R38+0x228] ;  /* 0x00008a0026247b82 */ /* 0x0000f00000000a00 */
[----:B------:R-:W4:Y:S08]  /*22f40*/  LDC R137, c[0x0][0xbe8] ;  /* 0x0002fa00ff897b82 */ /* 0x000f300000000800 */
[----:B--2---:R0:W2:Y:S01]  /*22f50*/  LDC.64 R12, c[0x0][R38+0x220] ;  /* 0x00008800260c7b82 */ /* 0x0040a20000000a00 */
[----:B----4-:R-:W-:Y:S01]  /*22f60*/  ISETP.NE.AND P1, PT, R137, 0x1, PT ;  /* 0x000000018900780c */ /* 0x010fe20003f25270 */
[----:B01-3--:R-:W-:-:S12]  /*22f70*/  @P3 BRA `(.L_x_3636) ;  /* 0x0000000000103947 */ /* 0x00bfd80003800000 */
[----:B------:R-:W-:Y:S05]  /*22f80*/  @!P0 BRA `(.L_x_3636) ;  /* 0x00000000000c8947 */ /* 0x000fea0003800000 */
[----:B------:R-:W3:Y:S04]  /*22f90*/  LDG.E R39, desc[UR54][R40.64] ;  /* 0x0000003628277981 */ /* 0x000ee8000c1e1900 */
[----:B-----5:R-:W3:Y:S02]  /*22fa0*/  LDG.E R44, desc[UR54][R40.64+0x4] ;  /* 0x00000436282c7981 */ /* 0x020ee4000c1e1900 */
[----:B---3--:R-:W-:-:S07]  /*22fb0*/  IMAD.IADD R44, R44, 0x1, -R39 ;  /* 0x000000012c2c7824 */ /* 0x008fce00078e0a27 */
.L_x_3636:
[----:B------:R-:W3:Y:S01]  /*22fc0*/  LDL.LU R43, [R1+0x14] ;  /* 0x00001400012b7983 */ /* 0x000ee20000300800 */
[----:B------:R-:W0:Y:S03]  /*22fd0*/  LDC.64 R38, c[0x0][R38+0x210] ;  /* 0x0000840026267b82 */ /* 0x000e260000000a00 */
[----:B------:R-:W4:Y:S04]  /*22fe0*/  LDL R42, [R1+0xd8] ;  /* 0x0000d800012a7983 */ /* 0x000f280000100800 */
[----:B------:R-:W4:Y:S01]  /*22ff0*/  LDL R139, [R1+0x18] ;  /* 0x00001800018b7983 */ /* 0x000f220000100800 */
[----:B------:R-:W-:Y:S01]  /*23000*/  ISETP.NE.U32.AND P0, PT, RZ, UR4, PT ;  /* 0x00000004ff007c0c */ /* 0x000fe2000bf05070 */
[----:B------:R-:W1:Y:S02]  /*23010*/  @P1 LDC R49, c[0x0][0xbec] ;  /* 0x0002fb00ff311b82 */ /* 0x000e640000000800 */
[----:B------:R-:W4:Y:S01]  /*23020*/  LDL R138, [R1+0x24] ;  /* 0x00002400018a7983 */ /* 0x000f220000100800 */
[----:B------:R-:W-:Y:S01]  /*23030*/  ISETP.NE.AND.EX P0, PT, RZ, UR5, PT, P0 ;  /* 0x00000005ff007c0c */ /* 0x000fe2000bf05300 */
[----:B------:R-:W-:-:S02]  /*23040*/  IMAD R45, R15, R235, RZ ;  /* 0x000000eb0f2d7224 */ /* 0x000fc400078e02ff */
[----:B------:R-:W4:Y:S01]  /*23050*/  LDL R48, [R1+0xd4] ;  /* 0x0000d40001307983 */ /* 0x000f220000100800 */
[----:B------:R-:W-:Y:S01]  /*23060*/  SEL R237, R237, RZ, !P0 ;  /* 0x000000ffeded7207 */ /* 0x000fe20004000000 */
[----:B------:R-:W0:Y:S01]  /*23070*/  @P1 LDC R51, c[0x0][0xbf0] ;  /* 0x0002fc00ff331b82 */ /* 0x000e220000000800 */
[----:B------:R-:W-:Y:S01]  /*23080*/  IMAD.WIDE.U32 R14, R14, R235, RZ ;  /* 0x000000eb0e0e7225 */ /* 0x000fe200078e00ff */
[----:B------:R-:W4:Y:S03]  /*23090*/  LDL R46, [R1+0x78] ;  /* 0x00007800012e7983 */ /* 0x000f260000100800 */
[----:B--2---:R-:W-:-:S03]  /*230a0*/  IMAD R13, R13, R237, RZ ;  /* 0x000000ed0d0d7224 */ /* 0x004fc600078e02ff */
[----:B------:R-:W2:Y:S01]  /*230b0*/  LDC.64 R40, c[0x0][0xba8] ;  /* 0x0002ea00ff287b82 */ /* 0x000ea20000000a00 */
[----:B------:R-:W-:Y:S02]  /*230c0*/  IADD3 R15, R15, R45, RZ ;  /* 0x0000002d0f0f7210 */ /* 0x000fe40007ffe0ff */
[----:B-----5:R-:W-:-:S05]  /*230d0*/  SHF.R.S32.HI R136, RZ, 0x1f, R11 ;  /* 0x0000001fff887819 */ /* 0x020fca000001140b */
[----:B--2---:R-:W2:Y:S08]  /*230e0*/  @!P2 LDC R40, c[0x0][0xb50] ;  /* 0x0002d400ff28ab82 */ /* 0x004eb00000000800 */
[----:B------:R-:W2:Y:S01]  /*230f0*/  @!P2 LDC R41, c[0x0][0xb54] ;  /* 0x0002d500ff29ab82 */ /* 0x000ea20000000800 */
[----:B---3--:R-:W-:-:S05]  /*23100*/  SEL R43, R43, RZ, !P0 ;  /* 0x000000ff2b2b7207 */ /* 0x008fca0004000000 */
[C---:B------:R-:W-:Y:S02]  /*23110*/  IMAD R47, R12.reuse, R43, R13 ;  /* 0x0000002b0c2f7224 */ /* 0x040fe400078e020d */
[----:B------:R-:W-:-:S04]  /*23120*/  IMAD.WIDE.U32 R12, R12, R237, RZ ;  /* 0x000000ed0c0c7225 */ /* 0x000fc800078e00ff */
[----:B----4-:R-:W-:Y:S01]  /*23130*/  IMAD R42, R139, 0x80, R42 ;  /* 0x000000808b2a7824 */ /* 0x010fe200078e022a */
[----:B------:R-:W-:-:S03]  /*23140*/  IADD3 R14, P0, P3, R12, R14, R11 ;  /* 0x0000000e0c0e7210 */ /* 0x000fc60007b1e00b */
[----:B-1----:R-:W-:Y:S01]  /*23150*/  @P1 IMAD.HI.U32 R12, R42, R49, RZ ;  /* 0x000000312a0c1227 */ /* 0x002fe200078e00ff */
[----:B------:R-:W-:-:S03]  /*23160*/  SEL R43, R138, RZ, P2 ;  /* 0x000000ff8a2b7207 */ /* 0x000fc60001000000 */
[----:B------:R-:W-:Y:S02]  /*23170*/  IMAD.IADD R47, R13, 0x1, R47 ;  /* 0x000000010d2f7824 */ /* 0x000fe400078e022f */
[----:B------:R-:W-:Y:S01]  /*23180*/  IMAD.MOV.U32 R13, RZ, RZ, R42 ;  /* 0x000000ffff0d7224 */ /* 0x000fe200078e002a */
[----:B0-----:R-:W-:Y:S01]  /*23190*/  @P1 SHF.R.U32.HI R13, RZ, R51, R12 ;  /* 0x00000033ff0d1219 */ /* 0x001fe2000001160c */
[-C--:B------:R-:W-:Y:S02]  /*231a0*/  IMAD R45, R37, R43.reuse, RZ ;  /* 0x0000002b252d7224 */ /* 0x080fe400078e02ff */
[----:B------:R-:W-:Y:S01]  /*231b0*/  IMAD.WIDE.U32 R36, R36, R43, RZ ;  /* 0x0000002b24247225 */ /* 0x000fe200078e00ff */
[----:B------:R-:W-:-:S03]  /*231c0*/  IADD3.X R15, R47, R15, R136, P0, P3 ;  /* 0x0000000f2f0f7210 */ /* 0x000fc600007e6488 */
[----:B------:R-:W-:Y:S01]  /*231d0*/  IMAD.MOV R43, RZ, RZ, -R13 ;  /* 0x000000ffff2b7224 */ /* 0x000fe200078e0a0d */
[----:B------:R-:W-:Y:S01]  /*231e0*/  IADD3 R36, P0, P3, R13, R14, R36 ;  /* 0x0000000e0d247210 */ /* 0x000fe20007b1e024 */
[----:B------:R-:W-:Y:S01]  /*231f0*/  IMAD.IADD R45, R37, 0x1, R45 ;  /* 0x00000001252d7824 */ /* 0x000fe200078e022d */
[----:B------:R-:W-:Y:S01]  /*23200*/  SHF.R.S32.HI R12, RZ, 0x1f, R13 ;  /* 0x0000001fff0c7819 */ /* 0x000fe2000001140d */
[----:B------:R-:W-:-:S03]  /*23210*/  IMAD R13, R137, R43, R42 ;  /* 0x0000002b890d7224 */ /* 0x000fc600078e022a */
[----:B------:R-:W-:Y:S01]  /*23220*/  IADD3.X R37, R12, R15, R45, P0, P3 ;  /* 0x0000000f0c257210 */ /* 0x000fe200007e642d */
[-C--:B------:R-:W-:Y:S01]  /*23230*/  IMAD R12, R39, R13.reuse, RZ ;  /* 0x0000000d270c7224 */ /* 0x080fe200078e02ff */
[----:B------:R-:W-:Y:S01]  /*23240*/  SHF.R.S32.HI R15, RZ, 0x1f, R13 ;  /* 0x0000001fff0f7819 */ /* 0x000fe2000001140d */
[----:B------:R-:W-:-:S04]  /*23250*/  IMAD.WIDE.U32 R36, R38, R13, R36 ;  /* 0x0000000d26247225 */ /* 0x000fc800078e0024 */
[----:B------:R-:W-:Y:S01]  /*23260*/  IMAD R15, R38, R15, R12 ;  /* 0x0000000f260f7224 */ /* 0x000fe200078e020c */
[----:B--2---:R-:W-:-:S03]  /*23270*/  LEA R40, P0, R36, R40, 0x2 ;  /* 0x0000002824287211 */ /* 0x004fc600078010ff */
[----:B------:R-:W-:-:S05]  /*23280*/  IMAD.IADD R12, R37, 0x1, R15 ;  /* 0x00000001250c7824 */ /* 0x000fca00078e020f */
[----:B------:R-:W-:Y:S01]  /*23290*/  LEA.HI.X R41, R36, R41, R12, 0x2, P0 ;  /* 0x0000002924297211 */ /* 0x000fe200000f140c */
[----:B------:R-:W-:Y:S01]  /*232a0*/  SHFL.IDX PT, R14, R40, 0x1, 0x1c1f ;  /* 0x003c1f00280e7f89 */ /* 0x000fe200000e0000 */
[----:B------:R-:W-:-:S03]  /*232b0*/  IMAD R37, R139, 0x80, R48 ;  /* 0x000000808b257824 */ /* 0x000fc600078e0230 */
[----:B------:R-:W-:Y:S04]  /*232c0*/  SHFL.IDX PT, R12, R40, RZ, 0x1c1f ;  /* 0x001c1fff280c7589 */ /* 0x000fe800000e0000 */
[----:B------:R-:W0:Y:S04]  /*232d0*/  SHFL.IDX PT, R13, R41, RZ, 0x1c1f ;  /* 0x001c1fff290d7589 */ /* 0x000e2800000e0000 */
[----:B------:R-:W1:Y:S01]  /*232e0*/  SHFL.IDX PT, R15, R41, 0x1, 0x1c1f ;  /* 0x003c1f00290f7f89 */ /* 0x000e6200000e0000 */
[----:B------:R-:W-:Y:S01]  /*232f0*/  IMAD R38, R44, R137, RZ ;  /* 0x000000892c267224 */ /* 0x000fe200078e02ff */
[----:B------:R-:W-:-:S02]  /*23300*/  LOP3.LUT P0, RZ, R46, 0x3, RZ, 0xc0, !PT ;  /* 0x000000032eff7812 */ /* 0x000fc4000780c0ff */
[C---:B------:R-:W-:Y:S02]  /*23310*/  IADD3 R39, R37.reuse, 0x8, RZ ;  /* 0x0000000825277810 */ /* 0x040fe40007ffe0ff */
[-C--:B------:R-:W-:Y:S02]  /*23320*/  ISETP.GE.OR P3, PT, R37, R38.reuse, P0 ;  /* 0x000000262500720c */ /* 0x080fe40000766670 */
[----:B------:R-:W-:-:S11]  /*23330*/  ISETP.GE.OR P0, PT, R39, R38, P0 ;  /* 0x000000262700720c */ /* 0x000fd60000706670 */
[----:B0-----:R0:W-:Y:S04]  /*23340*/  @!P3 ST.E desc[UR54][R12.64], R120 ;  /* 0x000000780c00b985 */ /* 0x0011e8000c101936 */
[----:B-1----:R0:W-:Y:S01]  /*23350*/  @!P0 ST.E desc[UR54][R14.64], R121 ;  /* 0x000000790e008985 */ /* 0x0021e2000c101936 */
[----:B------:R-:W-:Y:S05]  /*23360*/  @P2 BRA `(.L_x_3637) ;  /* 0x0000000c006c2947 */ /* 0x000fea0003800000 */
[----:B------:R-:W-:Y:S01]  /*23370*/  VIADD R0, R166, 0xffffff80 ;  /* 0xffffff80a6007836 */ /* 0x000fe20000000000 */
[----:B0-----:R-:W0:Y:S01]  /*23380*/  @P1 LDC R15, c[0x0][0xbec] ;  /* 0x0002fb00ff0f1b82 */ /* 0x001e220000000800 */
[----:B------:R-:W-:-:S03]  /*23390*/  ULDC.64 UR4, c[0x0][0xaa0] ;  /* 0x0002a80000047ab9 */ /* 0x000fc60000000a00 */
[----:B------:R-:W-:-:S04]  /*233a0*/  SHF.R.S32.HI R3, RZ, 0x1f, R0 ;  /* 0x0000001fff037819 */ /* 0x000fc80000011400 */
[----:B------:R-:W-:Y:S01]  /*233b0*/  LEA.HI R3, R3, R0, RZ, 0x3 ;  /* 0x0000000003037211 */ /* 0x000fe200078f18ff */
[----:B------:R-:W1:Y:S03]  /*233c0*/  @P1 LDC R21, c[0x0][0xbf0] ;  /* 0x0002fc00ff151b82 */ /* 0x000e660000000800 */
[----:B------:R-:W-:Y:S02]  /*233d0*/  LOP3.LUT R5, R3, 0xfffffff8, RZ, 0xc0, !PT ;  /* 0xfffffff803057812 */ /* 0x000fe400078ec0ff */
[----:B------:R-:W-:-:S03]  /*233e0*/  SHF.R.S32.HI R8, RZ, 0x3, R3 ;  /* 0x00000003ff087819 */ /* 0x000fc60000011403 */
[----:B------:R-:W-:-:S04]  /*233f0*/  IMAD.IADD R37, R0, 0x1, -R5 ;  /* 0x0000000100257824 */ /* 0x000fc800078e0a05 */
[----:B------:R-:W-:-:S04]  /*23400*/  IMAD.SHL.U32 R9, R37, 0x8, RZ ;  /* 0x0000000825097824 */ /* 0x000fc800078e00ff */
[----:B------:R-:W-:-:S04]  /*23410*/  IMAD R3, R8, 0x40, R9 ;  /* 0x0000004008037824 */ /* 0x000fc800078e0209 */
[----:B------:R-:W-:-:S03]  /*23420*/  IMAD.WIDE R90, R3, 0x2, R90 ;  /* 0x00000002035a7825 */ /* 0x000fc600078e025a */
        /* <DEDUP_REMOVED lines=10> */
[----:B------:R-:W-:Y:S01]  /*234d0*/  LOP3.LUT R48, R49, 0x380, RZ, 0xc0, !PT ;  /* 0x0000038031307812 */ /* 0x000fe200078ec0ff */
[----:B------:R-:W-:Y:S01]  /*234e0*/  IMAD R136, R136, UR4, RZ ;  /* 0x0000000488887c24 */ /* 0x000fe2000f8e02ff */
[----:B------:R-:W-:Y:S01]  /*234f0*/  LOP3.LUT R28, R29, 0x380, RZ, 0xc0, !PT ;  /* 0x000003801d1c7812 */ /* 0x000fe200078ec0ff */
[----:B------:R-:W5:Y:S01]  /*23500*/  LD.E.128 R24, desc[UR54][R24.64] ;  /* 0x0000003618187980 */ /* 0x000f62000c101d00 */
[----:B------:R-:W-:-:S02]  /*23510*/  SHF.R.U64 R48, R48, 0x3, RZ ;  /* 0x0000000330307819 */ /* 0x000fc400000012ff */
[----:B------:R-:W-:Y:S02]  /*23520*/  LOP3.LUT R32, R33, 0x380, RZ, 0xc0, !PT ;  /* 0x0000038021207812 */ /* 0x000fe400078ec0ff */
[----:B------:R-:W-:Y:S01]  /*23530*/  LOP3.LUT R48, R48, R49, RZ, 0x3c, !PT ;  /* 0x0000003130307212 */ /* 0x000fe200078e3cff */
[--C-:B------:R-:W-:Y:S01]  /*23540*/  IMAD.X R49, RZ, RZ, R91.reuse, P3 ;  /* 0x000000ffff317224 */ /* 0x100fe200018e065b */
[----:B------:R-:W-:Y:S02]  /*23550*/  IADD3 R3, P3, R90, 0xb000, RZ ;  /* 0x0000b0005a037810 */ /* 0x000fe40007f7e0ff */
[----:B------:R-:W-:Y:S02]  /*23560*/  LOP3.LUT R40, R41, 0x380, RZ, 0xc0, !PT ;  /* 0x0000038029287812 */ /* 0x000fe400078ec0ff */
[----:B------:R-:W-:Y:S02]  /*23570*/  LOP3.LUT R0, R3, 0x380, RZ, 0xc0, !PT ;  /* 0x0000038003007812 */ /* 0x000fe400078ec0ff */
[----:B------:R-:W-:Y:S01]  /*23580*/  LOP3.LUT R44, R45, 0x380, RZ, 0xc0, !PT ;  /* 0x000003802d2c7812 */ /* 0x000fe200078ec0ff */
[----:B------:R-:W-:Y:S01]  /*23590*/  IMAD R13, R11, UR5, R136 ;  /* 0x000000050b0d7c24 */ /* 0x000fe2000f8e0288 */
[----:B------:R-:W-:Y:S01]  /*235a0*/  SHF.R.U64 R0, R0, 0x3, RZ ;  /* 0x0000000300007819 */ /* 0x000fe200000012ff */
[----:B------:R-:W-:Y:S01]  /*235b0*/  IMAD.X R69, RZ, RZ, R91, P3 ;  /* 0x000000ffff457224 */ /* 0x000fe200018e065b */
[----:B------:R-:W-:Y:S01]  /*235c0*/  SHF.R.U64 R28, R28, 0x3, RZ ;  /* 0x000000031c1c7819 */ /* 0x000fe200000012ff */
[----:B------:R-:W5:Y:S01]  /*235d0*/  LD.E.128 R48, desc[UR54][R48.64] ;  /* 0x0000003630307980 */ /* 0x000f62000c101d00 */
[----:B------:R-:W-:-:S02]  /*235e0*/  SHF.R.U64 R32, R32, 0x3, RZ ;  /* 0x0000000320207819 */ /* 0x000fc400000012ff */
[----:B------:R-:W-:Y:S02]  /*235f0*/  SHF.R.U64 R40, R40, 0x3, RZ ;  /* 0x0000000328287819 */ /* 0x000fe400000012ff */
[----:B------:R-:W-:Y:S02]  /*23600*/  SHF.R.U64 R44, R44, 0x3, RZ ;  /* 0x000000032c2c7819 */ /* 0x000fe400000012ff */
[----:B------:R-:W-:Y:S01]  /*23610*/  LOP3.LUT R68, R0, R3, RZ, 0x3c, !PT ;  /* 0x0000000300447212 */ /* 0x000fe200078e3cff */
[----:B------:R-:W-:Y:S01]  /*23620*/  IMAD.WIDE.U32 R2, R11, UR4, RZ ;  /* 0x000000040b027c25 */ /* 0x000fe2000f8e00ff */
[----:B------:R-:W-:Y:S01]  /*23630*/  LOP3.LUT R28, R28, R29, RZ, 0x3c, !PT ;  /* 0x0000001d1c1c7212 */ /* 0x000fe200078e3cff */
[----:B------:R-:W-:Y:S01]  /*23640*/  ULDC.64 UR4, c[0x0][0xae8] ;  /* 0x0002ba0000047ab9 */ /* 0x000fe20000000a00 */
[----:B------:R-:W-:Y:S01]  /*23650*/  LOP3.LUT R32, R32, R33, RZ, 0x3c, !PT ;  /* 0x0000002120207212 */ /* 0x000fe200078e3cff */
[----:B------:R-:W-:Y:S01]  /*23660*/  IMAD R0, R37, 0x20, R8 ;  /* 0x0000002025007824 */ /* 0x000fe200078e0208 */
[----:B------:R-:W-:Y:S01]  /*23670*/  LOP3.LUT R40, R40, R41, RZ, 0x3c, !PT ;  /* 0x0000002928287212 */ /* 0x000fe200078e3cff */
[--C-:B------:R-:W-:Y:S01]  /*23680*/  IMAD.X R29, RZ, RZ, R91.reuse, P4 ;  /* 0x000000ffff1d7224 */ /* 0x100fe200020e065b */
[----:B------:R-:W-:Y:S01]  /*23690*/  LOP3.LUT R44, R44, R45, RZ, 0x3c, !PT ;  /* 0x0000002d2c2c7212 */ /* 0x000fe200078e3cff */
[--C-:B------:R-:W-:Y:S01]  /*236a0*/  IMAD.X R41, RZ, RZ, R91.reuse, P0 ;  /* 0x000000ffff297224 */ /* 0x100fe200000e065b */
[----:B------:R-:W-:Y:S01]  /*236b0*/  IADD3.X R33, RZ, R91, RZ, P5, !PT ;  /* 0x0000005bff217210 */ /* 0x000fe20002ffe4ff */
[----:B------:R-:W-:Y:S01]  /*236c0*/  IMAD.X R45, RZ, RZ, R91, P2 ;  /* 0x000000ffff2d7224 */ /* 0x000fe200010e065b */
[C---:B------:R-:W-:Y:S01]  /*236d0*/  IADD3 R53, P4, R90.reuse, 0x7000, RZ ;  /* 0x000070005a357810 */ /* 0x040fe20007f9e0ff */
[----:B------:R-:W-:Y:S01]  /*236e0*/  IMAD.IADD R3, R3, 0x1, R13 ;  /* 0x0000000103037824 */ /* 0x000fe200078e020d */
[C---:B------:R-:W-:Y:S01]  /*236f0*/  IADD3 R57, P5, R90.reuse, 0x8000, RZ ;  /* 0x000080005a397810 */ /* 0x040fe20007fbe0ff */
[----:B------:R-:W-:Y:S01]  /*23700*/  IMAD R12, R139, 0x80, R0 ;  /* 0x000000808b0c7824 */ /* 0x000fe200078e0200 */
[C---:B------:R-:W-:Y:S01]  /*23710*/  IADD3 R61, P0, R90.reuse, 0x9000, RZ ;  /* 0x000090005a3d7810 */ /* 0x040fe20007f1e0ff */
[----:B------:R-:W5:Y:S01]  /*23720*/  LD.E.128 R28, desc[UR54][R28.64] ;  /* 0x000000361c1c7980 */ /* 0x000f62000c101d00 */
[----:B------:R-:W-:Y:S01]  /*23730*/  IADD3 R65, P2, R90, 0xa000, RZ ;  /* 0x0000a0005a417810 */ /* 0x000fe20007f5e0ff */
[----:B------:R-:W-:Y:S01]  /*23740*/  IMAD.WIDE.U32 R2, R235, UR4, R2 ;  /* 0x00000004eb027c25 */ /* 0x000fe2000f8e0002 */
[----:B------:R-:W-:Y:S01]  /*23750*/  LOP3.LUT R52, R53, 0x380, RZ, 0xc0, !PT ;  /* 0x0000038035347812 */ /* 0x000fe200078ec0ff */
[----:B------:R-:W5:Y:S01]  /*23760*/  LD.E.128 R32, desc[UR54][R32.64] ;  /* 0x0000003620207980 */ /* 0x000f62000c101d00 */
[----:B------:R-:W-:-:S02]  /*23770*/  LOP3.LUT R56, R57, 0x380, RZ, 0xc0, !PT ;  /* 0x0000038039387812 */ /* 0x000fc400078ec0ff */
[----:B------:R-:W-:Y:S01]  /*23780*/  LOP3.LUT R60, R61, 0x380, RZ, 0xc0, !PT ;  /* 0x000003803d3c7812 */ /* 0x000fe200078ec0ff */
[----:B------:R-:W5:Y:S01]  /*23790*/  LD.E.128 R40, desc[UR54][R40.64] ;  /* 0x0000003628287980 */ /* 0x000f62000c101d00 */
[----:B------:R-:W-:Y:S01]  /*237a0*/  LOP3.LUT R64, R65, 0x380, RZ, 0xc0, !PT ;  /* 0x0000038041407812 */ /* 0x000fe200078ec0ff */
[----:B0-----:R-:W-:Y:S01]  /*237b0*/  @P1 IMAD.HI.U32 R0, R12, R15, RZ ;  /* 0x0000000f0c001227 */ /* 0x001fe200078e00ff */
[----:B------:R-:W-:Y:S01]  /*237c0*/  LOP3.LUT R5, R90, 0x380, RZ, 0xc0, !PT ;  /* 0x000003805a057812 */ /* 0x000fe200078ec0ff */
[----:B------:R-:W5:Y:S01]  /*237d0*/  LD.E.128 R44, desc[UR54][R44.64] ;  /* 0x000000362c2c7980 */ /* 0x000f62000c101d00 */
[----:B------:R-:W-:Y:S01]  /*237e0*/  SHF.R.S32.HI R10, RZ, 0x1f, R237 ;  /* 0x0000001fff0a7819 */ /* 0x000fe200000114ed */
[----:B------:R-:W-:Y:S01]  /*237f0*/  IMAD R3, R235, UR5, R3 ;  /* 0x00000005eb037c24 */ /* 0x000fe2000f8e0203 */
[----:B------:R-:W-:Y:S01]  /*23800*/  SHF.R.U64 R52, R52, 0x3, RZ ;  /* 0x0000000334347819 */ /* 0x000fe200000012ff */
[----:B------:R-:W-:Y:S01]  /*23810*/  ULDC.64 UR4, c[0x0][0xaf0] ;  /* 0x0002bc0000047ab9 */ /* 0x000fe20000000a00 */
[----:B------:R-:W-:Y:S01]  /*23820*/  SHF.R.U64 R56, R56, 0x3, RZ ;  /* 0x0000000338387819 */ /* 0x000fe200000012ff */
[----:B------:R-:W5:Y:S01]  /*23830*/  LD.E.128 R68, desc[UR54][R68.64] ;  /* 0x0000003644447980 */ /* 0x000f62000c101d00 */
[----:B------:R-:W-:-:S02]  /*23840*/  SHF.R.U64 R60, R60, 0x3, RZ ;  /* 0x000000033c3c7819 */ /* 0x000fc400000012ff */
[----:B------:R-:W-:Y:S01]  /*23850*/  SHF.R.U64 R64, R64, 0x3, RZ ;  /* 0x0000000340407819 */ /* 0x000fe200000012ff */
[----:B------:R-:W-:Y:S01]  /*23860*/  IMAD.MOV.U32 R11, RZ, RZ, R12 ;  /* 0x000000ffff0b7224 */ /* 0x000fe200078e000c */
[----:B------:R-:W-:Y:S01]  /*23870*/  SHF.R.U64 R5, R5, 0x3, RZ ;  /* 0x0000000305057819 */ /* 0x000fe200000012ff */
[----:B------:R-:W-:Y:S01]  /*23880*/  IMAD R10, R10, UR4, RZ ;  /* 0x000000040a0a7c24 */ /* 0x000fe2000f8e02ff */
[----:B-1----:R-:W-:Y:S02]  /*23890*/  @P1 SHF.R.U32.HI R11, RZ, R21, R0 ;  /* 0x00000015ff0b1219 */ /* 0x002fe40000011600 */
[----:B------:R-:W-:Y:S01]  /*238a0*/  LOP3.LUT R52, R52, R53, RZ, 0x3c, !PT ;  /* 0x0000003534347212 */ /* 0x000fe200078e3cff */
[--C-:B------:R-:W-:Y:S01]  /*238b0*/  IMAD.X R53, RZ, RZ, R91.reuse, P4 ;  /* 0x000000ffff357224 */ /* 0x100fe200020e065b */
[----:B------:R-:W-:Y:S01]  /*238c0*/  LOP3.LUT R56, R56, R57, RZ, 0x3c, !PT ;  /* 0x0000003938387212 */ /* 0x000fe200078e3cff */
[--C-:B------:R-:W-:Y:S01]  /*238d0*/  IMAD.X R57, RZ, RZ, R91.reuse, P5 ;  /* 0x000000ffff397224 */ /* 0x100fe200028e065b */
[----:B------:R-:W-:Y:S01]  /*238e0*/  LOP3.LUT R60, R60, R61, RZ, 0x3c, !PT ;  /* 0x0000003d3c3c7212 */ /* 0x000fe200078e3cff */
[----:B------:R-:W-:Y:S01]  /*238f0*/  IMAD.X R61, RZ, RZ, R91, P0 ;  /* 0x000000ffff3d7224 */ /* 0x000fe200000e065b */
[----:B------:R-:W-:Y:S01]  /*23900*/  LOP3.LUT R64, R64, R65, RZ, 0x3c, !PT ;  /* 0x0000004140407212 */ /* 0x000fe200078e3cff */
[----:B------:R-:W-:Y:S01]  /*23910*/  IMAD R13, R237, UR5, R10 ;  /* 0x00000005ed0d7c24 */ /* 0x000fe2000f8e020a */
[----:B------:R-:W-:-:S02]  /*23920*/  IADD3.X R65, RZ, R91, RZ, P2, !PT ;  /* 0x0000005bff417210 */ /* 0x000fc400017fe4ff */
[----:B------:R-:W-:Y:S01]  /*23930*/  LOP3.LUT R90, R5, R90, RZ, 0x3c, !PT ;  /* 0x0000005a055a7212 */ /* 0x000fe200078e3cff */
[----:B------:R-:W-:Y:S01]  /*23940*/  IMAD.WIDE.U32 R2, R237, UR4, R2 ;  /* 0x00000004ed027c25 */ /* 0x000fe2000f8e0002 */
[--C-:B------:R-:W-:Y:S01]  /*23950*/  SHF.R.S32.HI R0, RZ, 0x1f, R11.reuse ;  /* 0x0000001fff007819 */ /* 0x100fe2000001140b */
[----:B------:R-:W5:Y:S01]  /*23960*/  LD.E.128 R52, desc[UR54][R52.64] ;  /* 0x0000003634347980 */ /* 0x000f62000c101d00 */
[----:B------:R-:W-:Y:S01]  /*23970*/  ULDC.64 UR4, c[0x0][0xae0] ;  /* 0x0002b80000047ab9 */ /* 0x000fe20000000a00 */
[----:B------:R-:W-:Y:S02]  /*23980*/  IMAD.MOV R10, RZ, RZ, -R11 ;  /* 0x000000ffff0a7224 */ /* 0x000fe400078e0a0b */
[----:B------:R0:W5:Y:S01]  /*23990*/  LD.E.128 R4, desc[UR54][R90.64] ;  /* 0x000000365a047980 */ /* 0x000162000c101d00 */
[----:B------:R-:W-:Y:S01]  /*239a0*/  IADD3 R3, R3, R13, RZ ;  /* 0x0000000d03037210 */ /* 0x000fe20007ffe0ff */
[----:B------:R-:W-:Y:S02]  /*239b0*/  IMAD R137, R137, R10, R12 ;  /* 0x0000000a89897224 */ /* 0x000fe400078e020c */
[----:B------:R-:W5:Y:S04]  /*239c0*/  LD.E.128 R56, desc[UR54][R56.64] ;  /* 0x0000003638387980 */ /* 0x000f68000c101d00 */
[----:B------:R-:W5:Y:S04]  /*239d0*/  LD.E.128 R60, desc[UR54][R60.64] ;  /* 0x000000363c3c7980 */ /* 0x000f68000c101d00 */
[----:B------:R-:W5:Y:S01]  /*239e0*/  LD.E.128 R64, desc[UR54][R64.64] ;  /* 0x0000003640407980 */ /* 0x000f62000c101d00 */
[----:B------:R-:W-:Y:S01]  /*239f0*/  IMAD R0, R0, UR4, RZ ;  /* 0x0000000400007c24 */ /* 0x000fe2000f8e02ff */
[----:B------:R-:W-:Y:S01]  /*23a00*/  @!PT LDS RZ, [RZ] ;  /* 0x00000000fffff984 */ /* 0x000fe20000000800 */
[----:B------:R-:W-:Y:S01]  /*23a10*/  @!PT LDS RZ, [RZ] ;  /* 0x00000000fffff984 */ /* 0x000fe20000000800 */
[----:B------:R-:W-:Y:S01]  /*23a20*/  @!PT LDS RZ, [RZ] ;  /* 0x00000000fffff984 */ /* 0x000fe20000000800 */
[----:B------:R-:W-:Y:S01]  /*23a30*/  @!PT LDS RZ, [RZ] ;  /* 0x00000000fffff984 */ /* 0x000fe20000000800 */
[----:B------:R1:W-:Y:S06]  /*23a40*/  MEMBAR.ALL.CTA ;  /* 0x0000000000007992 */ /* 0x0003ec0000008000 */
[----:B-1----:R-:W1:Y:S01]  /*23a50*/  FENCE.VIEW.ASYNC.S ;  /* 0x00000000000073c6 */ /* 0x002e620000000000 */
[----:B------:R-:W-:Y:S01]  /*23a60*/  SHF.R.S32.HI R10, RZ, 0x1f, R137 ;  /* 0x0000001fff0a7819 */ /* 0x000fe20000011489 */
[----:B------:R-:W-:-:S04]  /*23a70*/  IMAD.WIDE.U32 R2, R11, UR4, R2 ;  /* 0x000000040b027c25 */ /* 0x000fc8000f8e0002 */
[----:B------:R-:W-:Y:S01]  /*23a80*/  IMAD R11, R11, UR5, R0 ;  /* 0x000000050b0b7c24 */ /* 0x000fe2000f8e0200 */
[----:B------:R-:W-:Y:S02]  /*23a90*/  ULDC.64 UR4, c[0x0][0xad8] ;  /* 0x0002b60000047ab9 */ /* 0x000fe40000000a00 */
[----:B------:R-:W-:Y:S02]  /*23aa0*/  IMAD R10, R10, UR4, RZ ;  /* 0x000000040a0a7c24 */ /* 0x000fe4000f8e02ff */
[----:B------:R-:W-:Y:S02]  /*23ab0*/  IMAD.IADD R3, R3, 0x1, R11 ;  /* 0x0000000103037824 */ /* 0x000fe400078e020b */
[C---:B------:R-:W-:Y:S02]  /*23ac0*/  IMAD R13, R137.reuse, UR5, R10 ;  /* 0x00000005890d7c24 */ /* 0x040fe4000f8e020a */
[----:B------:R-:W-:Y:S02]  /*23ad0*/  VIADD R0, R16, 0x33420 ;  /* 0x0003342010007836 */ /* 0x000fe40000000000 */
[----:B------:R-:W-:Y:S01]  /*23ae0*/  IMAD.WIDE.U32 R10, R137, UR4, R2 ;  /* 0x00000004890a7c25 */ /* 0x000fe2000f8e0002 */
[----:B------:R-:W-:-:S02]  /*23af0*/  ULDC.64 UR4, c[0x0][0xa80] ;  /* 0x0002a00000047ab9 */ /* 0x000fc40000000a00 */
[----:B------:R-:W-:Y:S01]  /*23b00*/  PRMT R0, RZ, 0x654, R0 ;  /* 0x00000654ff007816 */ /* 0x000fe20000000000 */
[----:B------:R-:W-:Y:S01]  /*23b10*/  IMAD.IADD R3, R11, 0x1, R13 ;  /* 0x000000010b037824 */ /* 0x000fe200078e020d */
[C---:B------:R-:W-:Y:S01]  /*23b20*/  LEA R2, P0, R10.reuse, UR4, 0x1 ;  /* 0x000000040a027c11 */ /* 0x040fe2000f8008ff */
[C---:B------:R-:W-:Y:S01]  /*23b30*/  VIADD R37, R9.reuse, 0x40 ;  /* 0x0000004009257836 */ /* 0x040fe20000000000 */
[----:B------:R-:W-:Y:S01]  /*23b40*/  UMOV UR4, 0xffffffff ;  /* 0xffffffff00047882 */ /* 0x000fe20000000000 */
[----:B------:R-:W-:Y:S01]  /*23b50*/  VIADD R39, R9, 0x80 ;  /* 0x0000008009277836 */ /* 0x000fe20000000000 */
[----:B-1----:R0:W-:Y:S01]  /*23b60*/  SYNCS.ARRIVE.TRANS64.RED.A1T0 RZ, [R0+URZ], RZ ;  /* 0x000000ff00ff79a7 */ /* 0x0021e2000810043f */
[----:B------:R-:W-:Y:S02]  /*23b70*/  LEA.HI.X R3, R10, UR5, R3, 0x1, P0 ;  /* 0x000000050a037c11 */ /* 0x000fe400080f0c03 */
[----:B------:R-:W-:Y:S02]  /*23b80*/  SHF.R.S32.HI R72, RZ, 0x1f, R9 ;  /* 0x0000001fff487819 */ /* 0x000fe40000011409 */
[----:B------:R-:W-:-:S02]  /*23b90*/  SHF.R.S32.HI R20, RZ, 0x1f, R37 ;  /* 0x0000001fff147819 */ /* 0x000fc40000011425 */
[----:B------:R-:W-:Y:S01]  /*23ba0*/  SHF.R.S32.HI R36, RZ, 0x1f, R39 ;  /* 0x0000001fff247819 */ /* 0x000fe20000011427 */
[----:B0-----:R-:W-:Y:S06]  /*23bb0*/  BRA.DIV UR4, `(.L_x_3638) ;  /* 0x000000ea040c7947 */ /* 0x001fec000b800000 */
[----:B------:R0:W1:Y:S04]  /*23bc0*/  SHFL.IDX PT, R0, R3, RZ, 0x181f ;  /* 0x00181fff03007589 */ /* 0x00006800000e0000 */
[----:B------:R0:W2:Y:S02]  /*23bd0*/  SHFL.IDX PT, R14, R2, RZ, 0x181f ;  /* 0x00181fff020e7589 */ /* 0x0000a400000e0000 */
.L_x_3927:
[----:B------:R-:W-:Y:S01]  /*23be0*/  IMAD R21, R139, 0x80, R8 ;  /* 0x000000808b157824 */ /* 0x000fe200078e0208 */
[----:B------:R-:W-:Y:S04]  /*23bf0*/  BSSY B1, `(.L_x_3639) ;  /* 0x0000010000017945 */ /* 0x000fe80003800000 */
[----:B------:R-:W-:-:S13]  /*23c00*/  ISETP.GE.AND P0, PT, R21, R38, PT ;  /* 0x000000261500720c */ /* 0x000fda0003f06270 */
[----:B------:R-:W-:Y:S05]  /*23c10*/  @P0 BRA `(.L_x_3640) ;  /* 0x0000000000340947 */ /* 0x000fea0003800000 */
[----:B------:R-:W-:Y:S02]  /*23c20*/  ULDC UR4, c[0x0][0xac8] ;  /* 0x0002b20000047ab9 */ /* 0x000fe40000000800 */
[----:B------:R-:W-:Y:S02]  /*23c30*/  ISETP.GE.AND P0, PT, R9, UR4, PT ;  /* 0x0000000409007c0c */ /* 0x000fe4000bf06270 */
[----:B------:R-:W-:Y:S02]  /*23c40*/  ISETP.GE.AND P1, PT, R37, UR4, PT ;  /* 0x0000000425007c0c */ /* 0x000fe4000bf26270 */
[----:B------:R-:W-:-:S09]  /*23c50*/  ISETP.GE.AND P2, PT, R39, UR4, PT ;  /* 0x0000000427007c0c */ /* 0x000fd2000bf46270 */
[-C--:B--2---:R-:W-:Y:S02]  /*23c60*/  @!P0 LEA R10, P3, R9, R14.reuse, 0x1 ;  /* 0x0000000e090a8211 */ /* 0x084fe400078608ff */
[-C--:B------:R-:W-:Y:S02]  /*23c70*/  @!P1 LEA R12, P4, R37, R14.reuse, 0x1 ;  /* 0x0000000e250c9211 */ /* 0x080fe400078808ff */
[----:B------:R-:W-:Y:S02]  /*23c80*/  @!P2 LEA R14, P5, R39, R14, 0x1 ;  /* 0x0000000e270ea211 */ /* 0x000fe400078a08ff */
[-C--:B-1----:R-:W-:Y:S02]  /*23c90*/  @!P0 LEA.HI.X R11, R9, R0.reuse, R72, 0x1, P3 ;  /* 0x00000000090b8211 */ /* 0x082fe400018f0c48 */
[-C--:B------:R-:W-:Y:S02]  /*23ca0*/  @!P1 LEA.HI.X R13, R37, R0.reuse, R20, 0x1, P4 ;  /* 0x00000000250d9211 */ /* 0x080fe400020f0c14 */
[----:B------:R-:W-:Y:S01]  /*23cb0*/  @!P2 LEA.HI.X R15, R39, R0, R36, 0x1, P5 ;  /* 0x00000000270fa211 */ /* 0x000fe200028f0c24 */
[----:B-----5:R3:W-:Y:S04]  /*23cc0*/  @!P0 ST.E.128 desc[UR54][R10.64], R4 ;  /* 0x000000040a008985 */ /* 0x0207e8000c101d36 */
[----:B------:R3:W-:Y:S04]  /*23cd0*/  @!P1 ST.E.128 desc[UR54][R12.64], R40 ;  /* 0x000000280c009985 */ /* 0x0007e8000c101d36 */
[----:B------:R3:W-:Y:S02]  /*23ce0*/  @!P2 ST.E.128 desc[UR54][R14.64], R56 ;  /* 0x000000380e00a985 */ /* 0x0007e4000c101d36 */
.L_x_3640:
[----:B------:R-:W-:Y:S05]  /*23cf0*/  BSYNC B1 ;  /* 0x0000000000017941 */ /* 0x000fea0003800000 */
.L_x_3639:
[----:B------:R-:W-:-:S03]  /*23d00*/  UMOV UR4, 0xffffffff ;  /* 0xffffffff00047882 */ /* 0x000fc60000000000 */
[----:B------:R-:W-:Y:S05]  /*23d10*/  BRA.DIV UR4, `(.L_x_3641) ;  /* 0x000000e604e87947 */ /* 0x000fea000b800000 */
[----:B-1----:R1:W4:Y:S04]  /*23d20*/  SHFL.IDX PT, R0, R3, 0x1, 0x181f ;  /* 0x00381f0003007f89 */ /* 0x00232800000e0000 */
[----:B--23--:R1:W2:Y:S02]  /*23d30*/  SHFL.IDX PT, R14, R2, 0x1, 0x181f ;  /* 0x00381f00020e7f89 */ /* 0x00c2a400000e0000 */
.L_x_3931:
[----:B-----5:R-:W-:Y:S01]  /*23d40*/  IADD3 R5, R21, 0x20, RZ ;  /* 0x0000002015057810 */ /* 0x020fe20007ffe0ff */
[----:B------:R-:W-:Y:S03]  /*23d50*/  BSSY B1, `(.L_x_3642) ;  /* 0x0000010000017945 */ /* 0x000fe60003800000 */
        /* <DEDUP_REMOVED lines=15> */
.L_x_3643:
[----:B------:R-:W-:Y:S05]  /*23e50*/  BSYNC B1 ;  /* 0x0000000000017941 */ /* 0x000fea0003800000 */
.L_x_3642:
[----:B------:R-:W-:-:S03]  /*23e60*/  UMOV UR4, 0xffffffff ;  /* 0xffffffff00047882 */ /* 0x000fc60000000000 */
[----:B------:R-:W-:Y:S05]  /*23e70*/  BRA.DIV UR4, `(.L_x_3644) ;  /* 0x000000e604d87947 */ /* 0x000fea000b800000 */
[----:B----4-:R4:W0:Y:S04]  /*23e80*/  SHFL.IDX PT, R0, R3, 0x2, 0x181f ;  /* 0x00581f0003007f89 */ /* 0x01082800000e0000 */
[----:B--23--:R4:W2:Y:S02]  /*23e90*/  SHFL.IDX PT, R14, R2, 0x2, 0x181f ;  /* 0x00581f00020e7f89 */ /* 0x00c8a400000e0000 */
.L_x_3935:
[----:B------:R-:W-:Y:S01]  /*23ea0*/  VIADD R5, R21, 0x40 ;  /* 0x0000004015057836 */ /* 0x000fe20000000000 */
        /* <DEDUP_REMOVED lines=16> */
.L_x_3646:
[----:B------:R-:W-:Y:S05]  /*23fb0*/  BSYNC B1 ;  /* 0x0000000000017941 */ /* 0x000fea0003800000 */
.L_x_3645:
[----:B------:R-:W-:-:S03]  /*23fc0*/  UMOV UR4, 0xffffffff ;  /* 0xffffffff00047882 */ /* 0x000fc60000000000 */
[----:B------:R-:W-:Y:S05]  /*23fd0*/  BRA.DIV UR4, `(.L_x_3647) ;  /* 0x000000e604c87947 */ /* 0x000fea000b800000 */
[----:B0-----:R0:W0:Y:S04]  /*23fe0*/  SHFL.IDX PT, R0, R3, 0x3, 0x181f ;  /* 0x00781f0003007f89 */ /* 0x00102800000e0000 */
[----:B--23--:R2:W3:Y:S02]  /*23ff0*/  SHFL.IDX PT, R14, R2, 0x3, 0x181f ;  /* 0x00781f00020e7f89 */ /* 0x00c4e400000e0000 */
.L_x_3939:
[----:B01--4-:R-:W-:-:S05]  /*24000*/  VIADD R3, R21, 0x60 ;  /* 0x0000006015037836 */ /* 0x013fca0000000000 */
[----:B------:R-:W-:-:S13]  /*24010*/  ISETP.GE.AND P0, PT, R3, R38, PT ;  /* 0x000000260300720c */ /* 0x000fda0003f06270 */
[----:B------:R-:W-:Y:S05]  /*24020*/  @P0 BRA `(.L_x_3648) ;  /* 0x0000002800c00947 */ /* 0x000fea0003800000 */
[----:B------:R-:W-:Y:S02]  /*24030*/  ULDC UR4, c[0x0][0xac8] ;  /* 0x0002b20000047ab9 */ /* 0x000fe40000000800 */
[----:B------:R-:W-:Y:S02]  /*24040*/  ISETP.GE.AND P2, PT, R9, UR4, PT ;  /* 0x0000000409007c0c */ /* 0x000fe4000bf46270 */
[----:B------:R-:W-:-:S11]  /*24050*/  ISETP.GE.AND P3, PT, R37, UR4, PT ;  /* 0x0000000425007c0c */ /* 0x000fd6000bf66270 */
[-C--:B--23--:R-:W-:Y:S02]  /*24060*/  @!P2 LEA R2, P0, R9, R14.reuse, 0x1 ;  /* 0x0000000e0902a211 */ /* 0x08cfe400078008ff */
[----:B------:R-:W-:Y:S02]  /*24070*/  @!P3 LEA R4, P1, R37, R14, 0x1 ;  /* 0x0000000e2504b211 */ /* 0x000fe400078208ff */
[-C--:B------:R-:W-:Y:S02]  /*24080*/  @!P2 LEA.HI.X R3, R9, R0.reuse, R72, 0x1, P0 ;  /* 0x000000000903a211 */ /* 0x080fe400000f0c48 */
[----:B------:R-:W-:Y:S02]  /*24090*/  @!P3 LEA.HI.X R5, R37, R0, R20, 0x1, P1 ;  /* 0x000000002505b211 */ /* 0x000fe400008f0c14 */
[----:B------:R-:W-:Y:S01]  /*240a0*/  ISETP.GE.AND P0, PT, R39, UR4, PT ;  /* 0x0000000427007c0c */ /* 0x000fe2000bf06270 */
[----:B------:R4:W-:Y:S04]  /*240b0*/  @!P2 ST.E.128 desc[UR54][R2.64], R32 ;  /* 0x000000200200a985 */ /* 0x0009e8000c101d36 */
[----:B------:R4:W-:Y:S08]  /*240c0*/  @!P3 ST.E.128 desc[UR54][R4.64], R52 ;  /* 0x000000340400b985 */ /* 0x0009f0000c101d36 */
[----:B------:R-:W-:Y:S05]  /*240d0*/  @P0 BRA `(.L_x_3648) ;  /* 0x0000002800940947 */ /* 0x000fea0003800000 */
[----:B------:R-:W-:-:S04]  /*240e0*/  LEA R14, P0, R39, R14, 0x1 ;  /* 0x0000000e270e7211 */ /* 0x000fc800078008ff */
[----:B------:R-:W-:-:S05]  /*240f0*/  LEA.HI.X R15, R39, R0, R36, 0x1, P0 ;  /* 0x00000000270f7211 */ /* 0x000fca00000f0c24 */
[----:B------:R0:W-:Y:S01]  /*24100*/  ST.E.128 desc[UR54][R14.64], R68 ;  /* 0x000000440e007985 */ /* 0x0001e2000c101d36 */
[----:B------:R-:W-:Y:S05]  /*24110*/  BRA `(.L_x_3648) ;  /* 0x0000002800847947 */ /* 0x000fea0003800000 */
.L_x_3637:
[----:B------:R-:W-:Y:S01]  /*24120*/  ULDC.64 UR4, c[0x0][0xb08] ;  /* 0x0002c20000047ab9 */ /* 0x000fe20000000a00 */
[----:B------:R-:W1:Y:S01]  /*24130*/  @P1 LDC R41, c[0x0][0xbec] ;  /* 0x0002fb00ff291b82 */ /* 0x000e620000000800 */
[----:B------:R-:W-:Y:S01]  /*24140*/  IMAD R136, R136, UR4, RZ ;  /* 0x0000000488887c24 */ /* 0x000fe2000f8e02ff */
[----:B0-----:R-:W-:Y:S01]  /*24150*/  SHF.R.S32.HI R14, RZ, 0x1f, R237 ;  /* 0x0000001fff0e7819 */ /* 0x001fe200000114ed */
[----:B------:R-:W-:-:S04]  /*24160*/  IMAD.WIDE.U32 R12, R11, UR4, RZ ;  /* 0x000000040b0c7c25 */ /* 0x000fc8000f8e00ff */
[----:B------:R-:W-:Y:S01]  /*24170*/  IMAD R11, R11, UR5, R136 ;  /* 0x000000050b0b7c24 */ /* 0x000fe2000f8e0288 */
[----:B------:R-:W0:Y:S01]  /*24180*/  @P1 LDC R36, c[0x0][0xbf0] ;  /* 0x0002fc00ff241b82 */ /* 0x000e220000000800 */
[----:B------:R-:W-:Y:S02]  /*24190*/  ULDC.64 UR4, c[0x0][0xb38] ;  /* 0x0002ce0000047ab9 */ /* 0x000fe40000000a00 */
[----:B------:R-:W-:Y:S02]  /*241a0*/  IMAD.IADD R13, R13, 0x1, R11 ;  /* 0x000000010d0d7824 */ /* 0x000fe400078e020b */
[----:B------:R-:W-:Y:S02]  /*241b0*/  IMAD.MOV.U32 R11, RZ, RZ, R42 ;  /* 0x000000ffff0b7224 */ /* 0x000fe400078e002a */
[----:B------:R-:W-:-:S04]  /*241c0*/  IMAD.WIDE.U32 R12, R235, UR4, R12 ;  /* 0x00000004eb0c7c25 */ /* 0x000fc8000f8e000c */
[----:B------:R-:W-:Y:S01]  /*241d0*/  IMAD R13, R235, UR5, R13 ;  /* 0x00000005eb0d7c24 */ /* 0x000fe2000f8e020d */
[----:B------:R-:W-:Y:S02]  /*241e0*/  ULDC.64 UR4, c[0x0][0xb40] ;  /* 0x0002d00000047ab9 */ /* 0x000fe40000000a00 */
[----:B------:R-:W-:Y:S02]  /*241f0*/  IMAD R14, R14, UR4, RZ ;  /* 0x000000040e0e7c24 */ /* 0x000fe4000f8e02ff */
[----:B------:R-:W-:-:S04]  /*24200*/  IMAD.WIDE.U32 R12, R237, UR4, R12 ;  /* 0x00000004ed0c7c25 */ /* 0x000fc8000f8e000c */
[----:B------:R-:W-:Y:S01]  /*24210*/  IMAD R15, R237, UR5, R14 ;  /* 0x00000005ed0f7c24 */ /* 0x000fe2000f8e020e */
[----:B------:R-:W-:Y:S01]  /*24220*/  ULDC.64 UR4, c[0x0][0xb48] ;  /* 0x0002d20000047ab9 */ /* 0x000fe20000000a00 */
[----:B-1----:R-:W-:-:S04]  /*24230*/  @P1 IMAD.HI.U32 R41, R42, R41, RZ ;  /* 0x000000292a291227 */ /* 0x002fc800078e00ff */
[----:B------:R-:W-:Y:S01]  /*24240*/  IMAD.IADD R13, R13, 0x1, R15 ;  /* 0x000000010d0d7824 */ /* 0x000fe200078e020f */
[----:B0-----:R-:W-:Y:S02]  /*24250*/  @P1 SHF.R.U32.HI R11, RZ, R36, R41 ;  /* 0x00000024ff0b1219 */ /* 0x001fe40000011629 */
[----:B------:R-:W-:Y:S01]  /*24260*/  IADD3 R36, R16, 0x33420, RZ ;  /* 0x0003342010247810 */ /* 0x000fe20007ffe0ff */
[C---:B------:R-:W-:Y:S01]  /*24270*/  IMAD.WIDE.U32 R12, R138.reuse, UR4, R12 ;  /* 0x000000048a0c7c25 */ /* 0x040fe2000f8e000c */
[--C-:B------:R-:W-:Y:S02]  /*24280*/  SHF.R.S32.HI R14, RZ, 0x1f, R11.reuse ;  /* 0x0000001fff0e7819 */ /* 0x100fe4000001140b */
[----:B------:R-:W-:Y:S01]  /*24290*/  PRMT R36, RZ, 0x654, R36 ;  /* 0x00000654ff247816 */ /* 0x000fe20000000024 */
[----:B------:R-:W-:Y:S02]  /*242a0*/  IMAD.MOV R15, RZ, RZ, -R11 ;  /* 0x000000ffff0f7224 */ /* 0x000fe400078e0a0b */
[----:B------:R-:W-:Y:S01]  /*242b0*/  IMAD R13, R138, UR5, R13 ;  /* 0x000000058a0d7c24 */ /* 0x000fe2000f8e020d */
[----:B------:R-:W-:Y:S01]  /*242c0*/  ULDC.64 UR4, c[0x0][0xb30] ;  /* 0x0002cc0000047ab9 */ /* 0x000fe20000000a00 */
[----:B------:R-:W-:Y:S01]  /*242d0*/  IMAD R137, R137, R15, R42 ;  /* 0x0000000f89897224 */ /* 0x000fe200078e022a */
[----:B------:R0:W-:Y:S01]  /*242e0*/  SYNCS.ARRIVE.TRANS64.RED.A1T0 RZ, [R36+URZ], RZ ;  /* 0x000000ff24ff79a7 */ /* 0x0001e2000810043f */
[----:B------:R-:W-:-:S02]  /*242f0*/  IMAD R14, R14, UR4, RZ ;  /* 0x000000040e0e7c24 */ /* 0x000fc4000f8e02ff */
        /* <DEDUP_REMOVED lines=16> */
.L_x_3942:
[----:B------:R-:W-:Y:S01]  /*24400*/  ISETP.GE.AND P0, PT, R37, R38, PT ;  /* 0x000000262500720c */ /* 0x000fe20003f06270 */
[----:B------:R-:W-:-:S12]  /*24410*/  BSSY B1, `(.L_x_3650) ;  /* 0x00000c3000017945 */ /* 0x000fd80003800000 */
[----:B------:R-:W-:Y:S05]  /*24420*/  @P0 BRA `(.L_x_3651) ;  /* 0x0000000c00040947 */ /* 0x000fea0003800000 */
[----:B------:R-:W3:Y:S01]  /*24430*/  LDL R44, [R1] ;  /* 0x00000000012c7983 */ /* 0x000ee20000100800 */
[----:B------:R-:W-:-:S03]  /*24440*/  ULDC UR4, c[0x0][0xac8] ;  /* 0x0002b20000047ab9 */ /* 0x000fc60000000800 */
[----:B------:R-:W4:Y:S04]  /*24450*/  LDL R45, [R1+0x74] ;  /* 0x00007400012d7983 */ /* 0x000f280000100800 */
[----:B------:R-:W5:Y:S04]  /*24460*/  LDL R59, [R1+0x70] ;  /* 0x00007000013b7983 */ /* 0x000f680000100800 */
[----:B------:R-:W2:Y:S04]  /*24470*/  LDL R61, [R1+0xc4] ;  /* 0x0000c400013d7983 */ /* 0x000ea80000100800 */
        /* <DEDUP_REMOVED lines=10> */
[----:B------:R-:W2:Y:S01]  /*24520*/  LDL R51, [R1+0xb4] ;  /* 0x0000b40001337983 */ /* 0x000ea20000100800 */
[----:B---3--:R-:W-:-:S02]  /*24530*/  ISETP.GE.AND P1, PT, R44, UR4, PT ;  /* 0x000000042c007c0c */ /* 0x008fc4000bf26270 */
[----:B----4-:R-:W-:Y:S02]  /*24540*/  ISETP.GE.AND P0, PT, R45, UR4, PT ;  /* 0x000000042d007c0c */ /* 0x010fe4000bf06270 */
[----:B-----5:R-:W-:-:S09]  /*24550*/  ISETP.GE.AND P2, PT, R59, UR4, PT ;  /* 0x000000043b007c0c */ /* 0x020fd2000bf46270 */
[----:B--2---:R-:W-:Y:S02]  /*24560*/  @!P1 IMAD.MOV.U32 R12, RZ, RZ, R43 ;  /* 0x000000ffff0c9224 */ /* 0x004fe400078e002b */
[----:B-1----:R-:W-:Y:S02]  /*24570*/  @!P1 IMAD.MOV.U32 R13, RZ, RZ, R41 ;  /* 0x000000ffff0d9224 */ /* 0x002fe400078e0029 */
[----:B------:R-:W-:Y:S02]  /*24580*/  @!P1 IMAD.MOV.U32 R14, RZ, RZ, R3 ;  /* 0x000000ffff0e9224 */ /* 0x000fe400078e0003 */
[----:B------:R-:W-:Y:S01]  /*24590*/  @!P1 IMAD.WIDE R12, R44, 0x4, R12 ;  /* 0x000000042c0c9825 */ /* 0x000fe200078e020c */
[----:B------:R-:W-:-:S03]  /*245a0*/  @!P0 LEA R36, P4, R45, R43, 0x2 ;  /* 0x0000002b2d248211 */ /* 0x000fc600078810ff */
[----:B------:R-:W-:Y:S01]  /*245b0*/  @!P1 IMAD.MOV.U32 R15, RZ, RZ, R0 ;  /* 0x000000ffff0f9224 */ /* 0x000fe200078e0000 */
[----:B------:R-:W-:Y:S01]  /*245c0*/  @!P0 MOV R3, R2 ;  /* 0x0000000200038202 */ /* 0x000fe20000000f00 */
[----:B------:R-:W-:Y:S01]  /*245d0*/  @!P0 IMAD.MOV.U32 R2, RZ, RZ, R4 ;  /* 0x000000ffff028224 */ /* 0x000fe200078e0004 */
[----:B------:R-:W-:Y:S01]  /*245e0*/  @!P0 LEA.HI.X R37, R45, R41, R61, 0x2, P4 ;  /* 0x000000292d258211 */ /* 0x000fe200020f143d */
[----:B------:R-:W2:Y:S04]  /*245f0*/  LDL R0, [R1+0xa8] ;  /* 0x0000a80001007983 */ /* 0x000ea80000100800 */
[----:B------:R1:W-:Y:S01]  /*24600*/  @!P1 ST.E.64 desc[UR54][R12.64], R14 ;  /* 0x0000000e0c009985 */ /* 0x0003e2000c101b36 */
[----:B------:R-:W-:-:S03]  /*24610*/  ISETP.GE.AND P1, PT, R11, UR4, PT ;  /* 0x000000040b007c0c */ /* 0x000fc6000bf26270 */
[----:B------:R-:W3:Y:S01]  /*24620*/  LDL R45, [R1+0x54] ;  /* 0x00005400012d7983 */ /* 0x000ee20000100800 */
[----:B------:R-:W-:-:S03]  /*24630*/  ISETP.GE.AND P3, PT, R57, UR4, PT ;  /* 0x0000000439007c0c */ /* 0x000fc6000bf66270 */
[----:B------:R4:W-:Y:S01]  /*24640*/  @!P0 ST.E.64 desc[UR54][R36.64], R2 ;  /* 0x0000000224008985 */ /* 0x0009e2000c101b36 */
[----:B-1----:R-:W-:-:S03]  /*24650*/  @!P2 LEA R12, P5, R59, R43, 0x2 ;  /* 0x0000002b3b0ca211 */ /* 0x002fc600078a10ff */
[----:B------:R-:W5:Y:S01]  /*24660*/  LDL R14, [R1+0xac] ;  /* 0x0000ac00010e7983 */ /* 0x000f620000100800 */
[----:B------:R-:W-:-:S03]  /*24670*/  @!P2 LEA.HI.X R13, R59, R41, R60, 0x2, P5 ;  /* 0x000000293b0da211 */ /* 0x000fc600028f143c */
[----:B------:R-:W5:Y:S01]  /*24680*/  LDL R15, [R1+0x50] ;  /* 0x00005000010f7983 */ /* 0x000f620000100800 */
[----:B----4-:R-:W-:-:S03]  /*24690*/  @!P2 IMAD.MOV.U32 R2, RZ, RZ, R7 ;  /* 0x000000ffff02a224 */ /* 0x010fc600078e0007 */
[----:B------:R-:W4:Y:S01]  /*246a0*/  LDL R36, [R1+0xa0] ;  /* 0x0000a00001247983 */ /* 0x000f220000100800 */
[----:B------:R-:W-:Y:S01]  /*246b0*/  @!P2 IMAD.MOV.U32 R3, RZ, RZ, R5 ;  /* 0x000000ffff03a224 */ /* 0x000fe200078e0005 */
[----:B------:R-:W-:Y:S02]  /*246c0*/  @!P3 LEA R4, P4, R57, R43, 0x2 ;  /* 0x0000002b3904b211 */ /* 0x000fe400078810ff */
[----:B------:R-:W4:Y:S04]  /*246d0*/  LDL R37, [R1+0x3c] ;  /* 0x00003c0001257983 */ /* 0x000f280000100800 */
[----:B------:R1:W-:Y:S01]  /*246e0*/  @!P2 ST.E.64 desc[UR54][R12.64], R2 ;  /* 0x000000020c00a985 */ /* 0x0003e2000c101b36 */
[----:B------:R-:W-:Y:S02]  /*246f0*/  @!P3 IMAD.MOV.U32 R7, RZ, RZ, R6 ;  /* 0x000000ffff07b224 */ /* 0x000fe400078e0006 */
[----:B------:R-:W-:-:S02]  /*24700*/  @!P3 IMAD.MOV.U32 R6, RZ, RZ, R8 ;  /* 0x000000ffff06b224 */ /* 0x000fc400078e0008 */
[----:B------:R-:W4:Y:S04]  /*24710*/  LDL R8, [R1+0xa4] ;  /* 0x0000a40001087983 */ /* 0x000f280000100800 */
[----:B-1----:R-:W4:Y:S01]  /*24720*/  LDL R12, [R1+0x4c] ;  /* 0x00004c00010c7983 */ /* 0x002f220000100800 */
[----:B------:R-:W-:Y:S02]  /*24730*/  @!P1 LEA R2, P5, R11, R43, 0x2 ;  /* 0x0000002b0b029211 */ /* 0x000fe400078a10ff */
[-C--:B------:R-:W-:Y:S01]  /*24740*/  @!P3 LEA.HI.X R5, R57, R41.reuse, R58, 0x2, P4 ;  /* 0x000000293905b211 */ /* 0x080fe200020f143a */
[----:B------:R-:W4:Y:S01]  /*24750*/  LDL R13, [R1+0x9c] ;  /* 0x00009c00010d7983 */ /* 0x000f220000100800 */
[----:B------:R-:W-:-:S03]  /*24760*/  @!P1 LEA.HI.X R3, R11, R41, R56, 0x2, P5 ;  /* 0x000000290b039211 */ /* 0x000fc600028f1438 */
[----:B------:R-:W4:Y:S04]  /*24770*/  LDL R11, [R1+0x48] ;  /* 0x00004800010b7983 */ /* 0x000f280000100800 */
[----:B------:R1:W-:Y:S02]  /*24780*/  @!P3 ST.E.64 desc[UR54][R4.64], R6 ;  /* 0x000000060400b985 */ /* 0x0003e4000c101b36 */
[----:B-1----:R-:W-:Y:S02]  /*24790*/  @!P1 MOV R5, R9 ;  /* 0x0000000900059202 */ /* 0x002fe40000000f00 */
[----:B------:R-:W4:Y:S01]  /*247a0*/  LDL R9, [R1+0x98] ;  /* 0x0000980001097983 */ /* 0x000f220000100800 */
[----:B------:R-:W-:Y:S01]  /*247b0*/  ISETP.GE.AND P2, PT, R46, UR4, PT ;  /* 0x000000042e007c0c */ /* 0x000fe2000bf46270 */
[----:B------:R-:W-:Y:S01]  /*247c0*/  @!P1 IMAD.MOV.U32 R4, RZ, RZ, R85 ;  /* 0x000000ffff049224 */ /* 0x000fe200078e0055 */
[----:B------:R-:W-:-:S04]  /*247d0*/  ISETP.GE.AND P0, PT, R50, UR4, PT ;  /* 0x0000000432007c0c */ /* 0x000fc8000bf06270 */
[----:B------:R1:W-:Y:S01]  /*247e0*/  @!P1 ST.E.64 desc[UR54][R2.64], R4 ;  /* 0x0000000402009985 */ /* 0x0003e2000c101b36 */
[----:B------:R-:W-:Y:S02]  /*247f0*/  ISETP.GE.AND P3, PT, R49, UR4, PT ;  /* 0x0000000431007c0c */ /* 0x000fe4000bf66270 */
[----:B------:R-:W-:-:S04]  /*24800*/  ISETP.GE.AND P1, PT, R47, UR4, PT ;  /* 0x000000042f007c0c */ /* 0x000fc8000bf26270 */
[-C--:B-1----:R-:W-:Y:S02]  /*24810*/  @!P2 LEA R2, P5, R46, R43.reuse, 0x2 ;  /* 0x0000002b2e02a211 */ /* 0x082fe400078a10ff */
[----:B------:R-:W-:Y:S02]  /*24820*/  @!P0 LEA R6, P4, R50, R43, 0x2 ;  /* 0x0000002b32068211 */ /* 0x000fe400078810ff */
[-C--:B------:R-:W-:Y:S02]  /*24830*/  @!P2 LEA.HI.X R3, R46, R41.reuse, R48, 0x2, P5 ;  /* 0x000000292e03a211 */ /* 0x080fe400028f1430 */
[----:B------:R-:W4:Y:S01]  /*24840*/  LDL R48, [R1+0x44] ;  /* 0x0000440001307983 */ /* 0x000f220000100800 */
[----:B------:R-:W-:Y:S01]  /*24850*/  @!P0 IMAD.MOV.U32 R85, RZ, RZ, R84 ;  /* 0x000000ffff558224 */ /* 0x000fe200078e0054 */
[----:B------:R-:W-:Y:S01]  /*24860*/  @!P0 LEA.HI.X R7, R50, R41, R51, 0x2, P4 ;  /* 0x0000002932078211 */ /* 0x000fe200020f1433 */
[----:B------:R-:W-:Y:S01]  /*24870*/  @!P0 IMAD.MOV.U32 R84, RZ, RZ, R86 ;  /* 0x000000ffff548224 */ /* 0x000fe200078e0056 */
[----:B------:R-:W4:Y:S01]  /*24880*/  LDL R46, [R1+0x40] ;  /* 0x00004000012e7983 */ /* 0x000f220000100800 */
[----:B------:R-:W-:-:S02]  /*24890*/  @!P2 IMAD.MOV.U32 R4, RZ, RZ, R89 ;  /* 0x000000ffff04a224 */ /* 0x000fc400078e0059 */
[----:B------:R-:W-:Y:S01]  /*248a0*/  @!P2 IMAD.MOV.U32 R5, RZ, RZ, R87 ;  /* 0x000000ffff05a224 */ /* 0x000fe200078e0057 */
[----:B------:R1:W-:Y:S01]  /*248b0*/  @!P0 ST.E.64 desc[UR54][R6.64], R84 ;  /* 0x0000005406008985 */ /* 0x0003e2000c101b36 */
[----:B------:R-:W-:Y:S02]  /*248c0*/  @!P3 IMAD.MOV.U32 R89, RZ, RZ, R88 ;  /* 0x000000ffff59b224 */ /* 0x000fe400078e0058 */
[----:B------:R-:W-:Y:S01]  /*248d0*/  @!P3 IMAD.MOV.U32 R88, RZ, RZ, R96 ;  /* 0x000000ffff58b224 */ /* 0x000fe200078e0060 */
[----:B------:R0:W-:Y:S01]  /*248e0*/  @!P2 ST.E.64 desc[UR54][R2.64], R4 ;  /* 0x000000040200a985 */ /* 0x0001e2000c101b36 */
[-C--:B-1----:R-:W-:Y:S02]  /*248f0*/  @!P3 LEA R6, P4, R49, R43.reuse, 0x2 ;  /* 0x0000002b3106b211 */ /* 0x082fe400078810ff */
[----:B0-----:R-:W-:Y:S01]  /*24900*/  @!P1 LEA R2, P5, R47, R43, 0x2 ;  /* 0x0000002b2f029211 */ /* 0x001fe200078a10ff */
[----:B------:R-:W-:Y:S01]  /*24910*/  @!P1 IMAD.MOV.U32 R5, RZ, RZ, R97 ;  /* 0x000000ffff059224 */ /* 0x000fe200078e0061 */
[----:B------:R-:W-:-:S02]  /*24920*/  @!P1 MOV R4, R99 ;  /* 0x0000006300049202 */ /* 0x000fc40000000f00 */
[----:B---3--:R-:W-:Y:S02]  /*24930*/  ISETP.GE.AND P0, PT, R45, UR4, PT ;  /* 0x000000042d007c0c */ /* 0x008fe4000bf06270 */
[-C--:B--2---:R-:W-:Y:S02]  /*24940*/  @!P1 LEA.HI.X R3, R47, R41.reuse, R0, 0x2, P5 ;  /* 0x000000292f039211 */ /* 0x084fe400028f1400 */
[----:B------:R-:W2:Y:S04]  /*24950*/  LDL R47, [R1+0x90] ;  /* 0x00009000012f7983 */ /* 0x000ea80000100800 */
[----:B------:R-:W3:Y:S01]  /*24960*/  LDL R0, [R1+0x34] ;  /* 0x0000340001007983 */ /* 0x000ee20000100800 */
[----:B-----5:R-:W-:-:S03]  /*24970*/  @!P3 LEA.HI.X R7, R49, R41, R14, 0x2, P4 ;  /* 0x000000293107b211 */ /* 0x020fc600020f140e */
[----:B------:R-:W5:Y:S01]  /*24980*/  LDL R49, [R1+0x94] ;  /* 0x0000940001317983 */ /* 0x000f620000100800 */
[----:B------:R-:W-:-:S03]  /*24990*/  ISETP.GE.AND P2, PT, R15, UR4, PT ;  /* 0x000000040f007c0c */ /* 0x000fc6000bf46270 */
[----:B------:R-:W3:Y:S04]  /*249a0*/  LDL R14, [R1+0x38] ;  /* 0x00003800010e7983 */ /* 0x000ee80000100800 */
[----:B------:R0:W-:Y:S01]  /*249b0*/  @!P3 ST.E.64 desc[UR54][R6.64], R88 ;  /* 0x000000580600b985 */ /* 0x0001e2000c101b36 */
[----:B------:R-:W-:-:S03]  /*249c0*/  @!P0 IMAD.MOV.U32 R99, RZ, RZ, R98 ;  /* 0x000000ffff638224 */ /* 0x000fc600078e0062 */
[----:B------:R1:W-:Y:S01]  /*249d0*/  @!P1 ST.E.64 desc[UR54][R2.64], R4 ;  /* 0x0000000402009985 */ /* 0x0003e2000c101b36 */
[----:B------:R-:W-:Y:S01]  /*249e0*/  @!P0 IMAD.MOV.U32 R98, RZ, RZ, R100 ;  /* 0x000000ffff628224 */ /* 0x000fe200078e0064 */
[C---:B0-----:R-:W-:Y:S02]  /*249f0*/  @!P0 LEA R6, P4, R45.reuse, R43, 0x2 ;  /* 0x0000002b2d068211 */ /* 0x041fe400078810ff */
[----:B----4-:R-:W-:Y:S02]  /*24a00*/  ISETP.GE.AND P3, PT, R12, UR4, PT ;  /* 0x000000040c007c0c */ /* 0x010fe4000bf66270 */
[----:B------:R-:W-:Y:S02]  /*24a10*/  @!P0 LEA.HI.X R7, R45, R41, R8, 0x2, P4 ;  /* 0x000000292d078211 */ /* 0x000fe400020f1408 */
[----:B-1----:R-:W-:Y:S01]  /*24a20*/  @!P2 LEA R2, P5, R15, R43, 0x2 ;  /* 0x0000002b0f02a211 */ /* 0x002fe200078a10ff */
[----:B------:R-:W4:Y:S01]  /*24a30*/  LDL R8, [R1+0x30] ;  /* 0x0000300001087983 */ /* 0x000f220000100800 */
[----:B------:R-:W-:-:S03]  /*24a40*/  ISETP.GE.AND P1, PT, R11, UR4, PT ;  /* 0x000000040b007c0c */ /* 0x000fc6000bf26270 */
[----:B------:R-:W4:Y:S01]  /*24a50*/  LDL R45, [R1+0x8c] ;  /* 0x00008c00012d7983 */ /* 0x000f220000100800 */
[----:B------:R-:W-:Y:S01]  /*24a60*/  @!P2 LEA.HI.X R3, R15, R41, R36, 0x2, P5 ;  /* 0x000000290f03a211 */ /* 0x000fe200028f1424 */
[----:B------:R-:W-:Y:S02]  /*24a70*/  @!P2 IMAD.MOV.U32 R4, RZ, RZ, R103 ;  /* 0x000000ffff04a224 */ /* 0x000fe400078e0067 */
[----:B------:R-:W4:Y:S01]  /*24a80*/  LDL R36, [R1+0x88] ;  /* 0x0000880001247983 */ /* 0x000f220000100800 */
[----:B------:R-:W-:-:S03]  /*24a90*/  @!P2 IMAD.MOV.U32 R5, RZ, RZ, R101 ;  /* 0x000000ffff05a224 */ /* 0x000fc600078e0065 */
[----:B------:R0:W-:Y:S04]  /*24aa0*/  @!P0 ST.E.64 desc[UR54][R6.64], R98 ;  /* 0x0000006206008985 */ /* 0x0001e8000c101b36 */
[----:B------:R1:W-:Y:S04]  /*24ab0*/  @!P2 ST.E.64 desc[UR54][R2.64], R4 ;  /* 0x000000040200a985 */ /* 0x0003e8000c101b36 */
[----:B------:R-:W4:Y:S01]  /*24ac0*/  LDL R15, [R1+0x2c] ;  /* 0x00002c00010f7983 */ /* 0x000f220000100800 */
[----:B0-----:R-:W-:-:S04]  /*24ad0*/  @!P3 LEA R6, P0, R12, R43, 0x2 ;  /* 0x0000002b0c06b211 */ /* 0x001fc800078010ff */
[----:B------:R-:W-:Y:S02]  /*24ae0*/  @!P3 LEA.HI.X R7, R12, R41, R13, 0x2, P0 ;  /* 0x000000290c07b211 */ /* 0x000fe400000f140d */
[----:B------:R-:W4:Y:S01]  /*24af0*/  LDL R12, [R1+0x84] ;  /* 0x00008400010c7983 */ /* 0x000f220000100800 */
[----:B-1----:R-:W-:-:S03]  /*24b00*/  @!P1 LEA R2, P5, R11, R43, 0x2 ;  /* 0x0000002b0b029211 */ /* 0x002fc600078a10ff */
[----:B------:R-:W4:Y:S01]  /*24b10*/  LDL R13, [R1+0x1c] ;  /* 0x00001c00010d7983 */ /* 0x000f220000100800 */
[----:B------:R-:W-:-:S03]  /*24b20*/  @!P1 LEA.HI.X R3, R11, R41, R9, 0x2, P5 ;  /* 0x000000290b039211 */ /* 0x000fc600028f1409 */
[----:B------:R-:W4:Y:S01]  /*24b30*/  LDL R9, [R1+0x80] ;  /* 0x0000800001097983 */ /* 0x000f220000100800 */
[----:B------:R-:W-:Y:S01]  /*24b40*/  @!P3 IMAD.MOV.U32 R103, RZ, RZ, R102 ;  /* 0x000000ffff67b224 */ /* 0x000fe200078e0066 */
[----:B------:R-:W-:Y:S01]  /*24b50*/  @!P3 MOV R102, R104 ;  /* 0x000000680066b202 */ /* 0x000fe20000000f00 */
[----:B------:R-:W-:Y:S02]  /*24b60*/  @!P1 IMAD.MOV.U32 R11, RZ, RZ, R10 ;  /* 0x000000ffff0b9224 */ /* 0x000fe400078e000a */
[----:B------:R-:W-:Y:S02]  /*24b70*/  @!P1 IMAD.MOV.U32 R10, RZ, RZ, R21 ;  /* 0x000000ffff0a9224 */ /* 0x000fe400078e0015 */
[----:B------:R-:W-:Y:S04]  /*24b80*/  @!P3 ST.E.64 desc[UR54][R6.64], R102 ;  /* 0x000000660600b985 */ /* 0x000fe8000c101b36 */
[----:B------:R0:W-:Y:S04]  /*24b90*/  @!P1 ST.E.64 desc[UR54][R2.64], R10 ;  /* 0x0000000a02009985 */ /* 0x0001e8000c101b36 */
[----:B0-----:R-:W4:Y:S01]  /*24ba0*/  LDL R11, [R1+0x7c] ;  /* 0x00007c00010b7983 */ /* 0x001f220000100800 */
[----:B------:R-:W-:-:S02]  /*24bb0*/  ISETP.GE.AND P4, PT, R48, UR4, PT ;  /* 0x0000000430007c0c */ /* 0x000fc4000bf86270 */
[----:B------:R-:W-:Y:S02]  /*24bc0*/  ISETP.GE.AND P2, PT, R46, UR4, PT ;  /* 0x000000042e007c0c */ /* 0x000fe4000bf46270 */
[----:B------:R-:W-:-:S09]  /*24bd0*/  ISETP.GE.AND P0, PT, R37, UR4, PT ;  /* 0x0000000425007c0c */ /* 0x000fd2000bf06270 */
[-C--:B------:R-:W-:Y:S01]  /*24be0*/  @!P4 LEA R4, P5, R48, R43.reuse, 0x2 ;  /* 0x0000002b3004c211 */ /* 0x080fe200078a10ff */
[----:B------:R-:W-:Y:S01]  /*24bf0*/  @!P4 IMAD.MOV.U32 R21, RZ, RZ, R20 ;  /* 0x000000ffff15c224 */ /* 0x000fe200078e0014 */
[----:B------:R-:W-:Y:S01]  /*24c00*/  @!P2 LEA R2, P1, R46, R43, 0x2 ;  /* 0x0000002b2e02a211 */ /* 0x000fe200078210ff */
[----:B------:R-:W-:-:S03]  /*24c10*/  @!P4 IMAD.MOV.U32 R20, RZ, RZ, R24 ;  /* 0x000000ffff14c224 */ /* 0x000fc600078e0018 */
[-C--:B--2---:R-:W-:Y:S02]  /*24c20*/  @!P2 LEA.HI.X R3, R46, R41.reuse, R47, 0x2, P1 ;  /* 0x000000292e03a211 */ /* 0x084fe400008f142f */
[----:B-----5:R-:W-:Y:S02]  /*24c30*/  @!P4 LEA.HI.X R5, R48, R41, R49, 0x2, P5 ;  /* 0x000000293005c211 */ /* 0x020fe400028f1431 */
[----:B---3--:R-:W-:-:S03]  /*24c40*/  ISETP.GE.AND P3, PT, R14, UR4, PT ;  /* 0x000000040e007c0c */ /* 0x008fc6000bf66270 */
[----:B------:R0:W-:Y:S01]  /*24c50*/  @!P4 ST.E.64 desc[UR54][R4.64], R20 ;  /* 0x000000140400c985 */ /* 0x0001e2000c101b36 */
[----:B------:R-:W-:Y:S02]  /*24c60*/  ISETP.GE.AND P1, PT, R0, UR4, PT ;  /* 0x0000000400007c0c */ /* 0x000fe4000bf26270 */
[----:B------:R-:W-:Y:S01]  /*24c70*/  @!P0 LEA R6, P4, R37, R43, 0x2 ;  /* 0x0000002b25068211 */ /* 0x000fe200078810ff */
[----:B0-----:R-:W-:Y:S02]  /*24c80*/  @!P2 IMAD.MOV.U32 R4, RZ, RZ, R27 ;  /* 0x000000ffff04a224 */ /* 0x001fe400078e001b */
[----:B------:R-:W-:Y:S01]  /*24c90*/  @!P2 IMAD.MOV.U32 R5, RZ, RZ, R25 ;  /* 0x000000ffff05a224 */ /* 0x000fe200078e0019 */
[----:B------:R-:W-:Y:S01]  /*24ca0*/  @!P0 MOV R27, R26 ;  /* 0x0000001a001b8202 */ /* 0x000fe20000000f00 */
[----:B------:R-:W-:-:S03]  /*24cb0*/  @!P0 IMAD.MOV.U32 R26, RZ, RZ, R28 ;  /* 0x000000ffff1a8224 */ /* 0x000fc600078e001c */
[----:B------:R0:W-:Y:S01]  /*24cc0*/  @!P2 ST.E.64 desc[UR54][R2.64], R4 ;  /* 0x000000040200a985 */ /* 0x0001e2000c101b36 */
[----:B----4-:R-:W-:Y:S02]  /*24cd0*/  ISETP.GE.AND P2, PT, R8, UR4, PT ;  /* 0x0000000408007c0c */ /* 0x010fe4000bf46270 */
[----:B------:R-:W-:Y:S02]  /*24ce0*/  @!P0 LEA.HI.X R7, R37, R41, R45, 0x2, P4 ;  /* 0x0000002925078211 */ /* 0x000fe400020f142d */
[C---:B0-----:R-:W-:Y:S01]  /*24cf0*/  @!P3 LEA R2, P5, R14.reuse, R43, 0x2 ;  /* 0x0000002b0e02b211 */ /* 0x041fe200078a10ff */
[----:B------:R-:W-:Y:S02]  /*24d00*/  @!P3 IMAD.MOV.U32 R4, RZ, RZ, R106 ;  /* 0x000000ffff04b224 */ /* 0x000fe400078e006a */
[----:B------:R0:W-:Y:S01]  /*24d10*/  @!P0 ST.E.64 desc[UR54][R6.64], R26 ;  /* 0x0000001a06008985 */ /* 0x0001e2000c101b36 */
[----:B------:R-:W-:Y:S01]  /*24d20*/  @!P3 IMAD.MOV.U32 R5, RZ, RZ, R29 ;  /* 0x000000ffff05b224 */ /* 0x000fe200078e001d */
[----:B------:R-:W-:-:S05]  /*24d30*/  @!P3 LEA.HI.X R3, R14, R41, R36, 0x2, P5 ;  /* 0x000000290e03b211 */ /* 0x000fca00028f1424 */
[----:B------:R1:W-:Y:S01]  /*24d40*/  @!P3 ST.E.64 desc[UR54][R2.64], R4 ;  /* 0x000000040200b985 */ /* 0x0003e2000c101b36 */
[C---:B0-----:R-:W-:Y:S02]  /*24d50*/  @!P1 LEA R6, P0, R0.reuse, R43, 0x2 ;  /* 0x0000002b00069211 */ /* 0x041fe400078010ff */
[----:B------:R-:W-:Y:S01]  /*24d60*/  ISETP.GE.AND P3, PT, R15, UR4, PT ;  /* 0x000000040f007c0c */ /* 0x000fe2000bf66270 */
[----:B-1----:R-:W-:Y:S01]  /*24d70*/  @!P1 IMAD.MOV.U32 R4, RZ, RZ, R107 ;  /* 0x000000ffff049224 */ /* 0x002fe200078e006b */
[----:B------:R-:W-:Y:S01]  /*24d80*/  @!P1 LEA.HI.X R7, R0, R41, R12, 0x2, P0 ;  /* 0x0000002900079211 */ /* 0x000fe200000f140c */
[----:B------:R-:W-:Y:S01]  /*24d90*/  @!P1 IMAD.MOV.U32 R5, RZ, RZ, R105 ;  /* 0x000000ffff059224 */ /* 0x000fe200078e0069 */
[----:B------:R-:W-:Y:S01]  /*24da0*/  @!P2 LEA R2, P4, R8, R43, 0x2 ;  /* 0x0000002b0802a211 */ /* 0x000fe200078810ff */
[----:B------:R-:W-:Y:S01]  /*24db0*/  VIADD R0, R44, 0xa8 ;  /* 0x000000a82c007836 */ /* 0x000fe20000000000 */
[----:B------:R-:W-:Y:S02]  /*24dc0*/  ISETP.GE.AND P0, PT, R13, UR4, PT ;  /* 0x000000040d007c0c */ /* 0x000fe4000bf06270 */
[----:B------:R0:W-:Y:S01]  /*24dd0*/  @!P1 ST.E.64 desc[UR54][R6.64], R4 ;  /* 0x0000000406009985 */ /* 0x0001e2000c101b36 */
[----:B------:R-:W-:-:S02]  /*24de0*/  @!P2 LEA.HI.X R3, R8, R41, R9, 0x2, P4 ;  /* 0x000000290803a211 */ /* 0x000fc400020f1409 */
[----:B------:R-:W-:Y:S02]  /*24df0*/  ISETP.GE.AND P1, PT, R0, UR4, PT ;  /* 0x0000000400007c0c */ /* 0x000fe4000bf26270 */
[----:B------:R-:W-:Y:S01]  /*24e00*/  IADD3 R12, R44, 0xb0, RZ ;  /* 0x000000b02c0c7810 */ /* 0x000fe20007ffe0ff */
[----:B0-----:R-:W-:Y:S02]  /*24e10*/  @!P2 IMAD.MOV.U32 R4, RZ, RZ, R110 ;  /* 0x000000ffff04a224 */ /* 0x001fe400078e006e */
[----:B------:R-:W-:Y:S01]  /*24e20*/  @!P2 IMAD.MOV.U32 R5, RZ, RZ, R108 ;  /* 0x000000ffff05a224 */ /* 0x000fe200078e006c */
[----:B------:R-:W-:-:S04]  /*24e30*/  @!P3 LEA R8, P5, R15, R43, 0x2 ;  /* 0x0000002b0f08b211 */ /* 0x000fc800078a10ff */
[----:B------:R0:W-:Y:S01]  /*24e40*/  @!P2 ST.E.64 desc[UR54][R2.64], R4 ;  /* 0x000000040200a985 */ /* 0x0001e2000c101b36 */
[----:B------:R-:W-:Y:S02]  /*24e50*/  ISETP.GE.AND P2, PT, R12, UR4, PT ;  /* 0x000000040c007c0c */ /* 0x000fe4000bf46270 */
[----:B------:R-:W-:Y:S02]  /*24e60*/  SHF.R.S32.HI R10, RZ, 0x1f, R13 ;  /* 0x0000001fff0a7819 */ /* 0x000fe4000001140d */
[----:B------:R-:W-:Y:S02]  /*24e70*/  @!P0 LEA R6, P4, R13, R43, 0x2 ;  /* 0x0000002b0d068211 */ /* 0x000fe400078810ff */
[-C--:B------:R-:W-:Y:S02]  /*24e80*/  @!P3 LEA.HI.X R9, R15, R41.reuse, R11, 0x2, P5 ;  /* 0x000000290f09b211 */ /* 0x080fe400028f140b */
[----:B------:R-:W-:Y:S02]  /*24e90*/  @!P0 LEA.HI.X R7, R13, R41, R10, 0x2, P4 ;  /* 0x000000290d078211 */ /* 0x000fe400020f140a */
[----:B------:R-:W-:-:S02]  /*24ea0*/  SHF.R.S32.HI R11, RZ, 0x1f, R0 ;  /* 0x0000001fff0b7819 */ /* 0x000fc40000011400 */
[----:B0-----:R-:W-:Y:S01]  /*24eb0*/  @!P1 LEA R4, P4, R0, R43, 0x2 ;  /* 0x0000002b00049211 */ /* 0x001fe200078810ff */
[----:B------:R-:W-:-:S03]  /*24ec0*/  VIADD R14, R44, 0xb8 ;  /* 0x000000b82c0e7836 */ /* 0x000fc60000000000 */
[----:B------:R-:W-:Y:S02]  /*24ed0*/  @!P1 LEA.HI.X R5, R0, R41, R11, 0x2, P4 ;  /* 0x0000002900059211 */ /* 0x000fe400020f140b */
[----:B------:R-:W-:Y:S02]  /*24ee0*/  SHF.R.S32.HI R0, RZ, 0x1f, R12 ;  /* 0x0000001fff007819 */ /* 0x000fe4000001140c */
[----:B------:R-:W-:Y:S01]  /*24ef0*/  @!P2 LEA R2, P4, R12, R43, 0x2 ;  /* 0x0000002b0c02a211 */ /* 0x000fe200078810ff */
[----:B------:R-:W-:-:S03]  /*24f00*/  @!P3 IMAD.MOV.U32 R13, RZ, RZ, R109 ;  /* 0x000000ffff0db224 */ /* 0x000fc600078e006d */
[----:B------:R-:W-:Y:S01]  /*24f10*/  @!P2 LEA.HI.X R3, R12, R41, R0, 0x2, P4 ;  /* 0x000000290c03a211 */ /* 0x000fe200020f1400 */
[----:B------:R-:W-:Y:S01]  /*24f20*/  @!P3 IMAD.MOV.U32 R12, RZ, RZ, R111 ;  /* 0x000000ffff0cb224 */ /* 0x000fe200078e006f */
[----:B------:R-:W-:-:S04]  /*24f30*/  ISETP.GE.AND P5, PT, R14, UR4, PT ;  /* 0x000000040e007c0c */ /* 0x000fc8000bfa6270 */
[----:B------:R0:W-:Y:S01]  /*24f40*/  @!P3 ST.E.64 desc[UR54][R8.64], R12 ;  /* 0x0000000c0800b985 */ /* 0x0001e2000c101b36 */
[----:B------:R-:W-:Y:S01]  /*24f50*/  SHF.R.S32.HI R0, RZ, 0x1f, R14 ;  /* 0x0000001fff007819 */ /* 0x000fe2000001140e */
[----:B0-----:R-:W-:Y:S01]  /*24f60*/  @!P0 IMAD.MOV.U32 R8, RZ, RZ, R114 ;  /* 0x000000ffff088224 */ /* 0x001fe200078e0072 */
[----:B------:R-:W-:-:S05]  /*24f70*/  @!P0 MOV R9, R112 ;  /* 0x0000007000098202 */ /* 0x000fca0000000f00 */
[----:B------:R0:W-:Y:S01]  /*24f80*/  @!P0 ST.E.64 desc[UR54][R6.64], R8 ;  /* 0x0000000806008985 */ /* 0x0001e2000c101b36 */
[----:B------:R-:W-:-:S04]  /*24f90*/  @!P5 LEA R10, P4, R14, R43, 0x2 ;  /* 0x0000002b0e0ad211 */ /* 0x000fc800078810ff */
[----:B------:R-:W-:Y:S01]  /*24fa0*/  @!P5 LEA.HI.X R11, R14, R41, R0, 0x2, P4 ;  /* 0x000000290e0bd211 */ /* 0x000fe200020f1400 */
[----:B0-----:R-:W-:Y:S02]  /*24fb0*/  @!P1 IMAD.MOV.U32 R6, RZ, RZ, R115 ;  /* 0x000000ffff069224 */ /* 0x001fe400078e0073 */
[----:B------:R-:W-:-:S05]  /*24fc0*/  @!P1 IMAD.MOV.U32 R7, RZ, RZ, R113 ;  /* 0x000000ffff079224 */ /* 0x000fca00078e0071 */
[----:B------:R0:W-:Y:S02]  /*24fd0*/  @!P1 ST.E.64 desc[UR54][R4.64], R6 ;  /* 0x0000000604009985 */ /* 0x0001e4000c101b36 */
[----:B0-----:R-:W-:Y:S02]  /*24fe0*/  @!P2 IMAD.MOV.U32 R4, RZ, RZ, R118 ;  /* 0x000000ffff04a224 */ /* 0x001fe400078e0076 */
[----:B------:R-:W-:Y:S02]  /*24ff0*/  @!P2 IMAD.MOV.U32 R5, RZ, RZ, R116 ;  /* 0x000000ffff05a224 */ /* 0x000fe400078e0074 */
[----:B------:R-:W-:Y:S02]  /*25000*/  @!P5 IMAD.MOV.U32 R6, RZ, RZ, R119 ;  /* 0x000000ffff06d224 */ /* 0x000fe400078e0077 */
[----:B------:R-:W-:Y:S01]  /*25010*/  @!P5 IMAD.MOV.U32 R7, RZ, RZ, R117 ;  /* 0x000000ffff07d224 */ /* 0x000fe200078e0075 */
[----:B------:R3:W-:Y:S04]  /*25020*/  @!P2 ST.E.64 desc[UR54][R2.64], R4 ;  /* 0x000000040200a985 */ /* 0x0007e8000c101b36 */
[----:B------:R3:W-:Y:S02]  /*25030*/  @!P5 ST.E.64 desc[UR54][R10.64], R6 ;  /* 0x000000060a00d985 */ /* 0x0007e4000c101b36 */
.L_x_3651:
[----:B------:R-:W-:Y:S05]  /*25040*/  BSYNC B1 ;  /* 0x0000000000017941 */ /* 0x000fea0003800000 */
.L_x_3650:
[----:B------:R-:W-:-:S03]  /*25050*/  UMOV UR4, 0xffffffff ;  /* 0xffffffff00047882 */ /* 0x000fc60000000000 */
[----:B------:R-:W-:Y:S05]  /*25060*/  BRA.DIV UR4, `(.L_x_3652) ;  /* 0x000000da04247947 */ /* 0x000fea000b800000 */
[----:B0-----:R-:W0:Y:S04]  /*25070*/  SHFL.IDX PT, R42, R42, 0x1, 0x1c1f ;  /* 0x003c1f002a2a7f89 */ /* 0x001e2800000e0000 */
[----:B------:R4:W0:Y:S02]  /*25080*/  SHFL.IDX PT, R14, R40, 0x1, 0x1c1f ;  /* 0x003c1f00280e7f89 */ /* 0x00082400000e0000 */
.L_x_3946:
[----:B------:R-:W-:-:S13]  /*25090*/  ISETP.GE.AND P0, PT, R39, R38, PT ;  /* 0x000000262700720c */ /* 0x000fda0003f06270 */
[----:B------:R-:W-:Y:S05]  /*250a0*/  @P0 BRA `(.L_x_3648) ;  /* 0x0000001800a00947 */ /* 0x000fea0003800000 */
[----:B------:R-:W5:Y:S01]  /*250b0*/  LDL R58, [R1+0xc0] ;  /* 0x0000c000013a7983 */ /* 0x000f620000100800 */
[----:B------:R-:W-:-:S03]  /*250c0*/  ULDC UR4, c[0x0][0xac8] ;  /* 0x0002b20000047ab9 */ /* 0x000fc60000000800 */
[----:B------:R-:W5:Y:S04]  /*250d0*/  LDL R46, [R1+0xb0] ;  /* 0x0000b000012e7983 */ /* 0x000f680000100800 */
[----:B----4-:R-:W4:Y:S04]  /*250e0*/  LDL R40, [R1+0xa0] ;  /* 0x0000a00001287983 */ /* 0x010f280000100800 */
[----:B------:R-:W4:Y:S04]  /*250f0*/  LDL R21, [R1+0x44] ;  /* 0x0000440001157983 */ /* 0x000f280000100800 */
[----:B------:R-:W4:Y:S04]  /*25100*/  LDL R12, [R1] ;  /* 0x00000000010c7983 */ /* 0x000f280000100800 */
[----:B------:R-:W4:Y:S04]  /*25110*/  LDL R60, [R1+0x74] ;  /* 0x00007400013c7983 */ /* 0x000f280000100800 */
        /* <DEDUP_REMOVED lines=10> */
[----:B--2---:R-:W2:Y:S04]  /*251c0*/  LDL R43, [R1+0xac] ;  /* 0x0000ac00012b7983 */ /* 0x004ea80000100800 */
[----:B------:R-:W2:Y:S04]  /*251d0*/  LDL R9, [R1+0x48] ;  /* 0x0000480001097983 */ /* 0x000ea80000100800 */
[----:B------:R-:W2:Y:S04]  /*251e0*/  LDL R59, [R1+0x60] ;  /* 0x00006000013b7983 */ /* 0x000ea80000100800 */
[----:B------:R-:W2:Y:S04]  /*251f0*/  LDL R24, [R1+0xa8] ;  /* 0x0000a80001187983 */ /* 0x000ea80000100800 */
        /* <DEDUP_REMOVED lines=18> */
[----:B------:R-:W3:Y:S01]  /*25320*/  LDL R15, [R1+0x1c] ;  /* 0x00001c00010f7983 */ /* 0x000ee20000100800 */
[----:B-----5:R-:W-:Y:S01]  /*25330*/  IMAD.MOV.U32 R86, RZ, RZ, R58 ;  /* 0x000000ffff567224 */ /* 0x020fe200078e003a */
[----:B------:R-:W-:Y:S01]  /*25340*/  MOV R58, R46 ;  /* 0x0000002e003a7202 */ /* 0x000fe20000000f00 */
[----:B----4-:R-:W-:-:S02]  /*25350*/  IMAD.MOV.U32 R46, RZ, RZ, R40 ;  /* 0x000000ffff2e7224 */ /* 0x010fc400078e0028 */
[----:B------:R-:W-:Y:S02]  /*25360*/  IMAD.MOV.U32 R40, RZ, RZ, R21 ;  /* 0x000000ffff287224 */ /* 0x000fe400078e0015 */
[----:B------:R-:W4:Y:S01]  /*25370*/  LDL R21, [R1+0x7c] ;  /* 0x00007c0001157983 */ /* 0x000f220000100800 */
[----:B------:R-:W-:Y:S02]  /*25380*/  ISETP.GE.AND P4, PT, R12, UR4, PT ;  /* 0x000000040c007c0c */ /* 0x000fe4000bf86270 */
[----:B------:R-:W-:Y:S02]  /*25390*/  ISETP.GE.AND P1, PT, R60, UR4, PT ;  /* 0x000000043c007c0c */ /* 0x000fe4000bf26270 */
[----:B------:R-:W-:-:S09]  /*253a0*/  ISETP.GE.AND P2, PT, R85, UR4, PT ;  /* 0x0000000455007c0c */ /* 0x000fd2000bf46270 */
[-C--:B0-----:R-:W-:Y:S01]  /*253b0*/  @!P4 MOV R4, R14.reuse ;  /* 0x0000000e0004c202 */ /* 0x081fe20000000f00 */
[----:B------:R-:W-:Y:S01]  /*253c0*/  @!P4 IMAD.MOV.U32 R5, RZ, RZ, R42 ;  /* 0x000000ffff05c224 */ /* 0x000fe200078e002a */
[----:B------:R-:W-:Y:S01]  /*253d0*/  ISETP.GE.AND P3, PT, R62, UR4, PT ;  /* 0x000000043e007c0c */ /* 0x000fe2000bf66270 */
[----:B------:R-:W-:Y:S02]  /*253e0*/  @!P4 IMAD.MOV.U32 R6, RZ, RZ, R32 ;  /* 0x000000ffff06c224 */ /* 0x000fe400078e0020 */
[----:B------:R-:W-:Y:S01]  /*253f0*/  @!P4 IMAD.WIDE R4, R12, 0x4, R4 ;  /* 0x000000040c04c825 */ /* 0x000fe200078e0204 */
[----:B------:R-:W-:-:S03]  /*25400*/  @!P1 LEA R2, P0, R60, R14, 0x2 ;  /* 0x0000000e3c029211 */ /* 0x000fc600078010ff */
[----:B------:R-:W-:Y:S01]  /*25410*/  @!P4 IMAD.MOV.U32 R7, RZ, RZ, R30 ;  /* 0x000000ffff07c224 */ /* 0x000fe200078e001e */
[----:B------:R-:W-:-:S04]  /*25420*/  @!P1 LEA.HI.X R3, R60, R42, R84, 0x2, P0 ;  /* 0x0000002a3c039211 */ /* 0x000fc800000f1454 */
[----:B------:R0:W-:Y:S01]  /*25430*/  @!P4 ST.E.64 desc[UR54][R4.64], R6 ;  /* 0x000000060400c985 */ /* 0x0001e2000c101b36 */
[----:B------:R-:W-:Y:S01]  /*25440*/  ISETP.GE.AND P0, PT, R63, UR4, PT ;  /* 0x000000043f007c0c */ /* 0x000fe2000bf06270 */
[----:B------:R-:W-:Y:S02]  /*25450*/  IMAD.MOV.U32 R84, RZ, RZ, R56 ;  /* 0x000000ffff547224 */ /* 0x000fe400078e0038 */
[----:B------:R-:W-:Y:S02]  /*25460*/  IMAD.MOV.U32 R56, RZ, RZ, R44 ;  /* 0x000000ffff387224 */ /* 0x000fe400078e002c */
[----:B------:R-:W-:Y:S02]  /*25470*/  IMAD.MOV.U32 R44, RZ, RZ, R37 ;  /* 0x000000ffff2c7224 */ /* 0x000fe400078e0025 */
[----:B0-----:R-:W-:Y:S02]  /*25480*/  @!P1 IMAD.MOV.U32 R4, RZ, RZ, R33 ;  /* 0x000000ffff049224 */ /* 0x001fe400078e0021 */
[----:B------:R-:W-:Y:S01]  /*25490*/  @!P1 IMAD.MOV.U32 R5, RZ, RZ, R31 ;  /* 0x000000ffff059224 */ /* 0x000fe200078e001f */
[----:B------:R-:W-:-:S02]  /*254a0*/  @!P2 LEA R6, P4, R85, R14, 0x2 ;  /* 0x0000000e5506a211 */ /* 0x000fc400078810ff */
[----:B------:R-:W-:Y:S02]  /*254b0*/  MOV R37, R8 ;  /* 0x0000000800257202 */ /* 0x000fe40000000f00 */
[----:B------:R0:W-:Y:S01]  /*254c0*/  @!P1 ST.E.64 desc[UR54][R2.64], R4 ;  /* 0x0000000402009985 */ /* 0x0001e2000c101b36 */
[----:B------:R-:W-:Y:S02]  /*254d0*/  @!P2 LEA.HI.X R7, R85, R42, R86, 0x2, P4 ;  /* 0x0000002a5507a211 */ /* 0x000fe400020f1456 */
[----:B------:R-:W-:Y:S01]  /*254e0*/  ISETP.GE.AND P1, PT, R61, UR4, PT ;  /* 0x000000043d007c0c */ /* 0x000fe2000bf26270 */
[----:B------:R-:W-:Y:S01]  /*254f0*/  IMAD.MOV.U32 R60, RZ, RZ, R48 ;  /* 0x000000ffff3c7224 */ /* 0x000fe200078e0030 */
[----:B------:R-:W-:Y:S01]  /*25500*/  @!P3 LEA R8, P5, R62, R14, 0x2 ;  /* 0x0000000e3e08b211 */ /* 0x000fe200078a10ff */
[----:B--2---:R-:W-:Y:S02]  /*25510*/  IMAD.MOV.U32 R48, RZ, RZ, R43 ;  /* 0x000000ffff307224 */ /* 0x004fe400078e002b */
[----:B------:R-:W-:-:S02]  /*25520*/  IMAD.MOV.U32 R43, RZ, RZ, R9 ;  /* 0x000000ffff2b7224 */ /* 0x000fc400078e0009 */
[----:B0-----:R-:W-:Y:S02]  /*25530*/  @!P2 IMAD.MOV.U32 R2, RZ, RZ, R52 ;  /* 0x000000ffff02a224 */ /* 0x001fe400078e0034 */
[----:B------:R-:W-:Y:S01]  /*25540*/  @!P2 IMAD.MOV.U32 R3, RZ, RZ, R34 ;  /* 0x000000ffff03a224 */ /* 0x000fe200078e0022 */
[----:B------:R-:W-:Y:S01]  /*25550*/  @!P3 LEA.HI.X R9, R62, R42, R84, 0x2, P5 ;  /* 0x0000002a3e09b211 */ /* 0x000fe200028f1454 */
[----:B------:R-:W-:Y:S01]  /*25560*/  IMAD.MOV.U32 R84, RZ, RZ, R60 ;  /* 0x000000ffff547224 */ /* 0x000fe200078e003c */
[----:B------:R-:W-:Y:S02]  /*25570*/  MOV R62, R56 ;  /* 0x00000038003e7202 */ /* 0x000fe40000000f00 */
[----:B------:R0:W-:Y:S01]  /*25580*/  @!P2 ST.E.64 desc[UR54][R6.64], R2 ;  /* 0x000000020600a985 */ /* 0x0001e2000c101b36 */
[----:B------:R-:W-:Y:S01]  /*25590*/  ISETP.GE.AND P2, PT, R59, UR4, PT ;  /* 0x000000043b007c0c */ /* 0x000fe2000bf46270 */
[----:B------:R-:W-:Y:S01]  /*255a0*/  IMAD.MOV.U32 R56, RZ, RZ, R24 ;  /* 0x000000ffff387224 */ /* 0x000fe200078e0018 */
[----:B------:R-:W-:Y:S01]  /*255b0*/  @!P3 MOV R34, R53 ;  /* 0x000000350022b202 */ /* 0x000fe20000000f00 */
[----:B------:R-:W-:-:S02]  /*255c0*/  IMAD.MOV.U32 R60, RZ, RZ, R58 ;  /* 0x000000ffff3c7224 */ /* 0x000fc400078e003a */
[----:B---3--:R-:W-:Y:S01]  /*255d0*/  IMAD.MOV.U32 R24, RZ, RZ, R10 ;  /* 0x000000ffff187224 */ /* 0x008fe200078e000a */
[-C--:B------:R-:W-:Y:S01]  /*255e0*/  @!P0 LEA R10, P4, R63, R14.reuse, 0x2 ;  /* 0x0000000e3f0a8211 */ /* 0x080fe200078810ff */
[----:B------:R-:W-:Y:S02]  /*255f0*/  IMAD.MOV.U32 R58, RZ, RZ, R48 ;  /* 0x000000ffff3a7224 */ /* 0x000fe400078e0030 */
[----:B------:R-:W-:Y:S01]  /*25600*/  IMAD.MOV.U32 R48, RZ, RZ, R46 ;  /* 0x000000ffff307224 */ /* 0x000fe200078e002e */
[----:B------:R1:W-:Y:S01]  /*25610*/  @!P3 ST.E.64 desc[UR54][R8.64], R34 ;  /* 0x000000220800b985 */ /* 0x0003e2000c101b36 */
[----:B------:R-:W-:Y:S01]  /*25620*/  IMAD.MOV.U32 R46, RZ, RZ, R44 ;  /* 0x000000ffff2e7224 */ /* 0x000fe200078e002c */
[----:B------:R-:W-:Y:S01]  /*25630*/  ISETP.GE.AND P3, PT, R57, UR4, PT ;  /* 0x0000000439007c0c */ /* 0x000fe2000bf66270 */
[----:B------:R-:W-:Y:S01]  /*25640*/  IMAD.MOV.U32 R44, RZ, RZ, R11 ;  /* 0x000000ffff2c7224 */ /* 0x000fe200078e000b */
[----:B------:R-:W-:Y:S01]  /*25650*/  @!P1 LEA R4, P5, R61, R14, 0x2 ;  /* 0x0000000e3d049211 */ /* 0x000fe200078a10ff */
[----:B0-----:R-:W-:Y:S01]  /*25660*/  @!P0 IMAD.MOV.U32 R2, RZ, RZ, R64 ;  /* 0x000000ffff028224 */ /* 0x001fe200078e0040 */
[-C--:B------:R-:W-:Y:S01]  /*25670*/  @!P0 LEA.HI.X R11, R63, R42.reuse, R84, 0x2, P4 ;  /* 0x0000002a3f0b8211 */ /* 0x080fe200020f1454 */
[----:B------:R-:W-:Y:S01]  /*25680*/  @!P0 IMAD.MOV.U32 R3, RZ, RZ, R54 ;  /* 0x000000ffff038224 */ /* 0x000fe200078e0036 */
[----:B------:R-:W-:Y:S01]  /*25690*/  @!P1 LEA.HI.X R5, R61, R42, R62, 0x2, P5 ;  /* 0x0000002a3d059211 */ /* 0x000fe200028f143e */
[----:B------:R-:W-:Y:S01]  /*256a0*/  @!P1 IMAD.MOV.U32 R54, RZ, RZ, R65 ;  /* 0x000000ffff369224 */ /* 0x000fe200078e0041 */
[----:B------:R-:W-:-:S02]  /*256b0*/  @!P2 LEA R6, P4, R59, R14, 0x2 ;  /* 0x0000000e3b06a211 */ /* 0x000fc400078810ff */
[----:B------:R0:W-:Y:S01]  /*256c0*/  @!P0 ST.E.64 desc[UR54][R10.64], R2 ;  /* 0x000000020a008985 */ /* 0x0001e2000c101b36 */
[----:B------:R-:W-:Y:S02]  /*256d0*/  ISETP.GE.AND P0, PT, R51, UR4, PT ;  /* 0x0000000433007c0c */ /* 0x000fe4000bf06270 */
[----:B------:R-:W-:Y:S01]  /*256e0*/  @!P2 LEA.HI.X R7, R59, R42, R60, 0x2, P4 ;  /* 0x0000002a3b07a211 */ /* 0x000fe200020f143c */
[----:B------:R2:W-:Y:S01]  /*256f0*/  @!P1 ST.E.64 desc[UR54][R4.64], R54 ;  /* 0x0000003604009985 */ /* 0x0005e2000c101b36 */
[----:B------:R-:W-:Y:S02]  /*25700*/  ISETP.GE.AND P1, PT, R49, UR4, PT ;  /* 0x0000000431007c0c */ /* 0x000fe4000bf26270 */
[C---:B-1----:R-:W-:Y:S01]  /*25710*/  @!P3 LEA R8, P5, R57.reuse, R14, 0x2 ;  /* 0x0000000e3908b211 */ /* 0x042fe200078a10ff */
[----:B0-----:R-:W-:Y:S02]  /*25720*/  @!P2 IMAD.MOV.U32 R2, RZ, RZ, R68 ;  /* 0x000000ffff02a224 */ /* 0x001fe400078e0044 */
[----:B------:R-:W-:Y:S01]  /*25730*/  @!P2 IMAD.MOV.U32 R3, RZ, RZ, R66 ;  /* 0x000000ffff03a224 */ /* 0x000fe200078e0042 */
[----:B------:R-:W-:Y:S01]  /*25740*/  @!P3 LEA.HI.X R9, R57, R42, R58, 0x2, P5 ;  /* 0x0000002a3909b211 */ /* 0x000fe200028f143a */
[----:B------:R-:W-:-:S03]  /*25750*/  @!P3 IMAD.MOV.U32 R66, RZ, RZ, R122 ;  /* 0x000000ffff42b224 */ /* 0x000fc600078e007a */
[----:B------:R0:W-:Y:S01]  /*25760*/  @!P2 ST.E.64 desc[UR54][R6.64], R2 ;  /* 0x000000020600a985 */ /* 0x0001e2000c101b36 */
[----:B------:R-:W-:Y:S02]  /*25770*/  ISETP.GE.AND P2, PT, R47, UR4, PT ;  /* 0x000000042f007c0c */ /* 0x000fe4000bf46270 */
[-C--:B------:R-:W-:Y:S01]  /*25780*/  @!P0 LEA R10, P5, R51, R14.reuse, 0x2 ;  /* 0x0000000e330a8211 */ /* 0x080fe200078a10ff */
[----:B------:R1:W-:Y:S01]  /*25790*/  @!P3 ST.E.64 desc[UR54][R8.64], R66 ;  /* 0x000000420800b985 */ /* 0x0003e2000c101b36 */
[----:B------:R-:W-:Y:S02]  /*257a0*/  ISETP.GE.AND P4, PT, R45, UR4, PT ;  /* 0x000000042d007c0c */ /* 0x000fe4000bf86270 */
[----:B--2---:R-:W-:Y:S02]  /*257b0*/  @!P1 LEA R4, P3, R49, R14, 0x2 ;  /* 0x0000000e31049211 */ /* 0x004fe400078610ff */
[-C--:B------:R-:W-:Y:S02]  /*257c0*/  @!P0 LEA.HI.X R11, R51, R42.reuse, R56, 0x2, P5 ;  /* 0x0000002a330b8211 */ /* 0x080fe400028f1438 */
[----:B------:R-:W-:Y:S01]  /*257d0*/  @!P0 MOV R122, R125 ;  /* 0x0000007d007a8202 */ /* 0x000fe20000000f00 */
[----:B------:R-:W-:Y:S01]  /*257e0*/  @!P1 IMAD.MOV.U32 R125, RZ, RZ, R124 ;  /* 0x000000ffff7d9224 */ /* 0x000fe200078e007c */
[----:B------:R-:W-:Y:S01]  /*257f0*/  @!P1 LEA.HI.X R5, R49, R42, R50, 0x2, P3 ;  /* 0x0000002a31059211 */ /* 0x000fe200018f1432 */
[----:B------:R-:W-:Y:S01]  /*25800*/  @!P1 IMAD.MOV.U32 R124, RZ, RZ, R126 ;  /* 0x000000ffff7c9224 */ /* 0x000fe200078e007e */
[----:B0-----:R-:W-:Y:S01]  /*25810*/  @!P2 LEA R2, P3, R47, R14, 0x2 ;  /* 0x0000000e2f02a211 */ /* 0x001fe200078610ff */
[----:B------:R-:W-:Y:S01]  /*25820*/  @!P0 ST.E.64 desc[UR54][R10.64], R122 ;  /* 0x0000007a0a008985 */ /* 0x000fe2000c101b36 */
[----:B------:R-:W-:Y:S01]  /*25830*/  ISETP.GE.AND P0, PT, R43, UR4, PT ;  /* 0x000000042b007c0c */ /* 0x000fe2000bf06270 */
[----:B------:R-:W-:Y:S01]  /*25840*/  @!P2 IMAD.MOV.U32 R126, RZ, RZ, R69 ;  /* 0x000000ffff7ea224 */ /* 0x000fe200078e0045 */
[----:B------:R-:W-:Y:S01]  /*25850*/  @!P2 LEA.HI.X R3, R47, R42, R48, 0x2, P3 ;  /* 0x0000002a2f03a211 */ /* 0x000fe200018f1430 */
[----:B------:R-:W-:Y:S01]  /*25860*/  @!P1 ST.E.64 desc[UR54][R4.64], R124 ;  /* 0x0000007c04009985 */ /* 0x000fe2000c101b36 */
[----:B------:R-:W-:-:S02]  /*25870*/  ISETP.GE.AND P1, PT, R40, UR4, PT ;  /* 0x0000000428007c0c */ /* 0x000fc4000bf26270 */
[C---:B------:R-:W-:Y:S01]  /*25880*/  @!P4 LEA R6, P5, R45.reuse, R14, 0x2 ;  /* 0x0000000e2d06c211 */ /* 0x040fe200078a10ff */
[----:B------:R0:W-:Y:S01]  /*25890*/  @!P2 ST.E.64 desc[UR54][R2.64], R126 ;  /* 0x0000007e0200a985 */ /* 0x0001e2000c101b36 */
[----:B------:R-:W-:Y:S02]  /*258a0*/  ISETP.GE.AND P2, PT, R36, UR4, PT ;  /* 0x0000000424007c0c */ /* 0x000fe4000bf46270 */
[----:B------:R-:W-:-:S03]  /*258b0*/  @!P4 LEA.HI.X R7, R45, R42, R46, 0x2, P5 ;  /* 0x0000002a2d07c211 */ /* 0x000fc600028f142e */
[C---:B-1----:R-:W-:Y:S01]  /*258c0*/  @!P0 LEA R8, P3, R43.reuse, R14, 0x2 ;  /* 0x0000000e2b088211 */ /* 0x042fe200078610ff */
[----:B0-----:R-:W-:Y:S02]  /*258d0*/  @!P4 IMAD.MOV.U32 R2, RZ, RZ, R70 ;  /* 0x000000ffff02c224 */ /* 0x001fe400078e0046 */
[----:B------:R-:W-:Y:S01]  /*258e0*/  @!P4 IMAD.MOV.U32 R3, RZ, RZ, R128 ;  /* 0x000000ffff03c224 */ /* 0x000fe200078e0080 */
[----:B------:R-:W-:Y:S01]  /*258f0*/  @!P0 LEA.HI.X R9, R43, R42, R44, 0x2, P3 ;  /* 0x0000002a2b098211 */ /* 0x000fe200018f142c */
[----:B------:R-:W-:-:S03]  /*25900*/  @!P0 IMAD.MOV.U32 R70, RZ, RZ, R73 ;  /* 0x000000ffff468224 */ /* 0x000fc600078e0049 */
[----:B------:R0:W-:Y:S01]  /*25910*/  @!P4 ST.E.64 desc[UR54][R6.64], R2 ;  /* 0x000000020600c985 */ /* 0x0001e2000c101b36 */
[----:B------:R-:W-:Y:S02]  /*25920*/  ISETP.GE.AND P4, PT, R28, UR4, PT ;  /* 0x000000041c007c0c */ /* 0x000fe4000bf86270 */
[C---:B------:R-:W-:Y:S01]  /*25930*/  @!P1 LEA R4, P5, R40.reuse, R14, 0x2 ;  /* 0x0000000e28049211 */ /* 0x040fe200078a10ff */
[----:B------:R-:W-:Y:S01]  /*25940*/  @!P0 ST.E.64 desc[UR54][R8.64], R70 ;  /* 0x0000004608008985 */ /* 0x000fe2000c101b36 */
[----:B------:R-:W-:Y:S02]  /*25950*/  ISETP.GE.AND P3, PT, R13, UR4, PT ;  /* 0x000000040d007c0c */ /* 0x000fe4000bf66270 */
[----:B------:R-:W-:Y:S01]  /*25960*/  @!P1 MOV R73, R72 ;  /* 0x0000004800499202 */ /* 0x000fe20000000f00 */
[----:B------:R-:W-:Y:S01]  /*25970*/  @!P1 IMAD.MOV.U32 R72, RZ, RZ, R74 ;  /* 0x000000ffff489224 */ /* 0x000fe200078e004a */
[----:B------:R-:W-:Y:S02]  /*25980*/  @!P1 LEA.HI.X R5, R40, R42, R41, 0x2, P5 ;  /* 0x0000002a28059211 */ /* 0x000fe400028f1429 */
[----:B------:R-:W-:-:S03]  /*25990*/  @!P2 LEA R10, P0, R36, R14, 0x2 ;  /* 0x0000000e240aa211 */ /* 0x000fc600078010ff */
[----:B------:R1:W-:Y:S01]  /*259a0*/  @!P1 ST.E.64 desc[UR54][R4.64], R72 ;  /* 0x0000004804009985 */ /* 0x0003e2000c101b36 */
[----:B------:R-:W-:Y:S02]  /*259b0*/  @!P2 LEA.HI.X R11, R36, R42, R37, 0x2, P0 ;  /* 0x0000002a240ba211 */ /* 0x000fe400000f1425 */
[C---:B0-----:R-:W-:Y:S02]  /*259c0*/  @!P4 LEA R2, P1, R28.reuse, R14, 0x2 ;  /* 0x0000000e1c02c211 */ /* 0x041fe400078210ff */
[----:B------:R-:W-:Y:S02]  /*259d0*/  ISETP.GE.AND P0, PT, R25, UR4, PT ;  /* 0x0000000419007c0c */ /* 0x000fe4000bf06270 */
[----:B------:R-:W-:Y:S02]  /*259e0*/  @!P4 LEA.HI.X R3, R28, R42, R29, 0x2, P1 ;  /* 0x0000002a1c03c211 */ /* 0x000fe400008f141d */
[----:B------:R-:W-:Y:S01]  /*259f0*/  ISETP.GE.AND P1, PT, R0, UR4, PT ;  /* 0x0000000400007c0c */ /* 0x000fe2000bf26270 */
[----:B------:R-:W-:Y:S01]  /*25a00*/  @!P2 IMAD.MOV.U32 R74, RZ, RZ, R77 ;  /* 0x000000ffff4aa224 */ /* 0x000fe200078e004d */
[----:B------:R-:W-:Y:S01]  /*25a10*/  @!P3 LEA R6, P5, R13, R14, 0x2 ;  /* 0x0000000e0d06b211 */ /* 0x000fe200078a10ff */
[----:B------:R-:W-:-:S02]  /*25a20*/  @!P4 IMAD.MOV.U32 R77, RZ, RZ, R76 ;  /* 0x000000ffff4dc224 */ /* 0x000fc400078e004c */
[----:B------:R-:W-:Y:S01]  /*25a30*/  @!P4 IMAD.MOV.U32 R76, RZ, RZ, R78 ;  /* 0x000000ffff4cc224 */ /* 0x000fe200078e004e */
[----:B------:R-:W-:Y:S01]  /*25a40*/  @!P3 LEA.HI.X R7, R13, R42, R27, 0x2, P5 ;  /* 0x0000002a0d07b211 */ /* 0x000fe200028f141b */
[----:B------:R-:W-:Y:S01]  /*25a50*/  @!P3 IMAD.MOV.U32 R78, RZ, RZ, R81 ;  /* 0x000000ffff4eb224 */ /* 0x000fe200078e0051 */
[----:B------:R0:W-:Y:S01]  /*25a60*/  @!P2 ST.E.64 desc[UR54][R10.64], R74 ;  /* 0x0000004a0a00a985 */ /* 0x0001e2000c101b36 */
[----:B------:R-:W-:Y:S01]  /*25a70*/  VIADD R13, R12, 0xa8 ;  /* 0x000000a80c0d7836 */ /* 0x000fe20000000000 */
[----:B-1----:R-:W-:Y:S02]  /*25a80*/  @!P0 LEA R4, P2, R25, R14, 0x2 ;  /* 0x0000000e19048211 */ /* 0x002fe400078410ff */
[----:B------:R1:W-:Y:S01]  /*25a90*/  @!P4 ST.E.64 desc[UR54][R2.64], R76 ;  /* 0x0000004c0200c985 */ /* 0x0003e2000c101b36 */
[----:B------:R-:W-:Y:S01]  /*25aa0*/  ISETP.GE.AND P4, PT, R20, UR4, PT ;  /* 0x0000000414007c0c */ /* 0x000fe2000bf86270 */
[----:B------:R-:W-:Y:S02]  /*25ab0*/  @!P0 IMAD.MOV.U32 R81, RZ, RZ, R80 ;  /* 0x000000ffff518224 */ /* 0x000fe400078e0050 */
[----:B------:R2:W-:Y:S01]  /*25ac0*/  @!P3 ST.E.64 desc[UR54][R6.64], R78 ;  /* 0x0000004e0600b985 */ /* 0x0005e2000c101b36 */
[----:B------:R-:W-:Y:S01]  /*25ad0*/  ISETP.GE.AND P3, PT, R13, UR4, PT ;  /* 0x000000040d007c0c */ /* 0x000fe2000bf66270 */
[----:B------:R-:W-:Y:S01]  /*25ae0*/  @!P0 IMAD.MOV.U32 R80, RZ, RZ, R82 ;  /* 0x000000ffff508224 */ /* 0x000fe200078e0052 */
[----:B------:R-:W-:-:S02]  /*25af0*/  @!P0 LEA.HI.X R5, R25, R42, R26, 0x2, P2 ;  /* 0x0000002a19058211 */ /* 0x000fc400010f141a */
[----:B------:R-:W-:Y:S02]  /*25b00*/  @!P1 LEA R8, P2, R0, R14, 0x2 ;  /* 0x0000000e00089211 */ /* 0x000fe400078410ff */
[----:B0-----:R-:W-:Y:S01]  /*25b10*/  IADD3 R11, R12, 0xb0, RZ ;  /* 0x000000b00c0b7810 */ /* 0x001fe20007ffe0ff */
[----:B------:R-:W-:Y:S01]  /*25b20*/  @!P0 ST.E.64 desc[UR54][R4.64], R80 ;  /* 0x0000005004008985 */ /* 0x000fe2000c101b36 */
[----:B------:R-:W-:Y:S01]  /*25b30*/  ISETP.GE.AND P5, PT, R15, UR4, PT ;  /* 0x000000040f007c0c */ /* 0x000fe2000bfa6270 */
[----:B------:R-:W-:Y:S01]  /*25b40*/  @!P1 IMAD.MOV.U32 R82, RZ, RZ, R130 ;  /* 0x000000ffff529224 */ /* 0x000fe200078e0082 */
[----:B------:R-:W-:Y:S02]  /*25b50*/  @!P1 LEA.HI.X R9, R0, R42, R24, 0x2, P2 ;  /* 0x0000002a00099211 */ /* 0x000fe400010f1418 */
[----:B------:R-:W-:-:S03]  /*25b60*/  ISETP.GE.AND P0, PT, R11, UR4, PT ;  /* 0x000000040b007c0c */ /* 0x000fc6000bf06270 */
[----:B------:R0:W-:Y:S01]  /*25b70*/  @!P1 ST.E.64 desc[UR54][R8.64], R82 ;  /* 0x0000005208009985 */ /* 0x0001e2000c101b36 */
[-C--:B-1----:R-:W-:Y:S02]  /*25b80*/  @!P4 LEA R2, P1, R20, R14.reuse, 0x2 ;  /* 0x0000000e1402c211 */ /* 0x082fe400078210ff */
[----:B------:R-:W-:Y:S02]  /*25b90*/  SHF.R.S32.HI R0, RZ, 0x1f, R13 ;  /* 0x0000001fff007819 */ /* 0x000fe4000001140d */
[----:B--2---:R-:W-:Y:S01]  /*25ba0*/  @!P3 LEA R6, P2, R13, R14, 0x2 ;  /* 0x0000000e0d06b211 */ /* 0x004fe200078410ff */
[----:B------:R-:W-:-:S03]  /*25bb0*/  @!P4 IMAD.MOV.U32 R128, RZ, RZ, R131 ;  /* 0x000000ffff80c224 */ /* 0x000fc600078e0083 */
[----:B------:R-:W-:Y:S02]  /*25bc0*/  @!P3 LEA.HI.X R7, R13, R42, R0, 0x2, P2 ;  /* 0x0000002a0d07b211 */ /* 0x000fe400010f1400 */
[----:B------:R-:W-:Y:S02]  /*25bd0*/  SHF.R.S32.HI R13, RZ, 0x1f, R15 ;  /* 0x0000001fff0d7819 */ /* 0x000fe4000001140f */
[----:B------:R-:W-:Y:S02]  /*25be0*/  SHF.R.S32.HI R0, RZ, 0x1f, R11 ;  /* 0x0000001fff007819 */ /* 0x000fe4000001140b */
[----:B------:R-:W-:Y:S01]  /*25bf0*/  @!P0 LEA R10, P2, R11, R14, 0x2 ;  /* 0x0000000e0b0a8211 */ /* 0x000fe200078410ff */
[----:B0-----:R-:W-:-:S03]  /*25c00*/  VIADD R9, R12, 0xb8 ;  /* 0x000000b80c097836 */ /* 0x001fc60000000000 */
[-C--:B------:R-:W-:Y:S02]  /*25c10*/  @!P0 LEA.HI.X R11, R11, R42.reuse, R0, 0x2, P2 ;  /* 0x0000002a0b0b8211 */ /* 0x080fe400010f1400 */
[----:B----4-:R-:W-:Y:S02]  /*25c20*/  @!P4 LEA.HI.X R3, R20, R42, R21, 0x2, P1 ;  /* 0x0000002a1403c211 */ /* 0x010fe400008f1415 */
[----:B------:R-:W-:-:S03]  /*25c30*/  @!P5 LEA R4, P1, R15, R14, 0x2 ;  /* 0x0000000e0f04d211 */ /* 0x000fc600078210ff */
[----:B------:R0:W-:Y:S01]  /*25c40*/  @!P4 ST.E.64 desc[UR54][R2.64], R128 ;  /* 0x000000800200c985 */ /* 0x0001e2000c101b36 */
[----:B------:R-:W-:Y:S01]  /*25c50*/  @!P5 LEA.HI.X R5, R15, R42, R13, 0x2, P1 ;  /* 0x0000002a0f05d211 */ /* 0x000fe200008f140d */
[----:B0-----:R-:W-:Y:S02]  /*25c60*/  @!P5 IMAD.MOV.U32 R2, RZ, RZ, R134 ;  /* 0x000000ffff02d224 */ /* 0x001fe400078e0086 */
[----:B------:R-:W-:Y:S01]  /*25c70*/  @!P5 IMAD.MOV.U32 R3, RZ, RZ, R132 ;  /* 0x000000ffff03d224 */ /* 0x000fe200078e0084 */
[----:B------:R-:W-:-:S04]  /*25c80*/  @!P3 MOV R132, R135 ;  /* 0x000000870084b202 */ /* 0x000fc80000000f00 */
        /* <DEDUP_REMOVED lines=10> */
.L_x_3634:
        /* <DEDUP_REMOVED lines=26> */
.L_x_3653:
[----:B------:R-:W3:Y:S01]  /*25ed0*/  LDL.LU R0, [R1+0x14] ;  /* 0x0000140001007983 */ /* 0x000ee20000300800 */
[----:B------:R-:W-:Y:S01]  /*25ee0*/  BSSY B1, `(.L_x_3654) ;  /* 0x0000038000017945 */ /* 0x000fe20003800000 */
[----:B------:R-:W-:Y:S02]  /*25ef0*/  SEL R237, R237, RZ, !P0 ;  /* 0x000000ffeded7207 */ /* 0x000fe40004000000 */
[----:B-----5:R-:W-:Y:S02]  /*25f00*/  SHF.R.S32.HI R12, RZ, 0x1f, R13 ;  /* 0x0000001fff0c7819 */ /* 0x020fe4000001140d */
[----:B---3--:R-:W-:Y:S01]  /*25f10*/  SEL R14, R0, RZ, !P0 ;  /* 0x000000ff000e7207 */ /* 0x008fe20004000000 */
[----:B------:R-:W-:Y:S06]  /*25f20*/  @P3 BRA `(.L_x_3655) ;  /* 0x0000000000cc3947 */ /* 0x000fec0003800000 */
[----:B------:R-:W3:Y:S01]  /*25f30*/  LDL R0, [R1+0x18] ;  /* 0x0000180001007983 */ /* 0x000ee20000100800 */
[----:B------:R-:W2:Y:S02]  /*25f40*/  LDC R25, c[0x0][0xbe8] ;  /* 0x0002fa00ff197b82 */ /* 0x000ea40000000800 */
[----:B--2---:R-:W-:Y:S02]  /*25f50*/  IMAD R2, R20, R25, RZ ;  /* 0x0000001914027224 */ /* 0x004fe400078e02ff */
[----:B---3--:R-:W-:-:S05]  /*25f60*/  IMAD R0, R0, 0x80, R28 ;  /* 0x0000008000007824 */ /* 0x008fca00078e021c */
[----:B------:R-:W-:-:S04]  /*25f70*/  IADD3 R21, R0, -0x80, RZ ;  /* 0xffffff8000157810 */ /* 0x000fc80007ffe0ff */
[----:B------:R-:W-:-:S13]  /*25f80*/  ISETP.GE.AND P0, PT, R21, R2, PT ;  /* 0x000000021500720c */ /* 0x000fda0003f06270 */
[----:B------:R-:W-:Y:S05]  /*25f90*/  @P0 BRA `(.L_x_3655) ;  /* 0x0000000000b00947 */ /* 0x000fea0003800000 */
[----:B------:R-:W2:Y:S01]  /*25fa0*/  LDL.LU R30, [R1+0x24] ;  /* 0x00002400011e7983 */ /* 0x000ea20000300800 */
[----:B------:R-:W-:Y:S01]  /*25fb0*/  IMAD.MOV.U32 R0, RZ, RZ, 0x9b8 ;  /* 0x000009b8ff007424 */ /* 0x000fe200078e00ff */
[----:B------:R-:W-:Y:S01]  /*25fc0*/  ISETP.GT.AND P3, PT, R165, 0x1, PT ;  /* 0x00000001a500780c */ /* 0x000fe20003f64270 */
[----:B------:R-:W1:Y:S01]  /*25fd0*/  LDC.64 R26, c[0x0][0xba8] ;  /* 0x0002ea00ff1a7b82 */ /* 0x000e620000000a00 */
[----:B------:R-:W-:Y:S01]  /*25fe0*/  ISETP.NE.AND P0, PT, R25, 0x1, PT ;  /* 0x000000011900780c */ /* 0x000fe20003f05270 */
[----:B------:R-:W-:Y:S01]  /*25ff0*/  IMAD.MOV.U32 R15, RZ, RZ, R21 ;  /* 0x000000ffff0f7224 */ /* 0x000fe200078e0015 */
[----:B------:R-:W-:-:S05]  /*26000*/  SEL R24, R0, 0x978, P3 ;  /* 0x0000097800187807 */ /* 0x000fca0001800000 */
[----:B------:R-:W3:Y:S08]  /*26010*/  LDC.64 R6, c[0x0][R24+0x220] ;  /* 0x0000880018067b82 */ /* 0x000ef00000000a00 */
[----:B------:R-:W4:Y:S08]  /*26020*/  LDC.64 R2, c[0x0][R24+0x218] ;  /* 0x0000860018027b82 */ /* 0x000f300000000a00 */
[----:B------:R-:W5:Y:S08]  /*26030*/  LDC.64 R8, c[0x0][R24+0x228] ;  /* 0x00008a0018087b82 */ /* 0x000f700000000a00 */
[----:B------:R-:W0:Y:S08]  /*26040*/  LDC.64 R4, c[0x0][R24+0x210] ;  /* 0x0000840018047b82 */ /* 0x000e300000000a00 */
[----:B------:R-:W4:Y:S08]  /*26050*/  @P0 LDC R0, c[0x0][0xbec] ;  /* 0x0002fb00ff000b82 */ /* 0x000f300000000800 */
[----:B------:R-:W5:Y:S01]  /*26060*/  @P0 LDC R31, c[0x0][0xbf0] ;  /* 0x0002fc00ff1f0b82 */ /* 0x000f620000000800 */
[----:B---3--:R-:W-:-:S07]  /*26070*/  IMAD R7, R7, R237, RZ ;  /* 0x000000ed07077224 */ /* 0x008fce00078e02ff */
[----:B-1----:R-:W1:Y:S01]  /*26080*/  @!P3 LDC R26, c[0x0][0xb50] ;  /* 0x0002d400ff1abb82 */ /* 0x002e620000000800 */
[----:B------:R-:W-:Y:S02]  /*26090*/  IMAD R7, R6, R14, R7 ;  /* 0x0000000e06077224 */ /* 0x000fe400078e0207 */
[----:B----4-:R-:W-:-:S05]  /*260a0*/  @P0 IMAD.HI.U32 R0, R21, R0, RZ ;  /* 0x0000000015000227 */ /* 0x010fca00078e00ff */
[----:B------:R-:W3:Y:S01]  /*260b0*/  @!P3 LDC R27, c[0x0][0xb54] ;  /* 0x0002d500ff1bbb82 */ /* 0x000ee20000000800 */
[-C--:B------:R-:W-:Y:S02]  /*260c0*/  IMAD R29, R3, R235.reuse, RZ ;  /* 0x000000eb031d7224 */ /* 0x080fe400078e02ff */
[----:B------:R-:W-:Y:S01]  /*260d0*/  IMAD.WIDE.U32 R10, R2, R235, RZ ;  /* 0x000000eb020a7225 */ /* 0x000fe200078e00ff */
[----:B-----5:R-:W-:-:S03]  /*260e0*/  @P0 SHF.R.U32.HI R15, RZ, R31, R0 ;  /* 0x0000001fff0f0219 */ /* 0x020fc60000011600 */
[----:B------:R-:W-:-:S04]  /*260f0*/  IMAD.WIDE.U32 R2, R6, R237, RZ ;  /* 0x000000ed06027225 */ /* 0x000fc800078e00ff */
[----:B------:R-:W-:Y:S01]  /*26100*/  IMAD.IADD R11, R29, 0x1, R11 ;  /* 0x000000011d0b7824 */ /* 0x000fe200078e020b */
[----:B------:R-:W-:Y:S01]  /*26110*/  IADD3 R10, P0, P1, R2, R10, R13 ;  /* 0x0000000a020a7210 */ /* 0x000fe2000791e00d */
[----:B------:R-:W-:Y:S02]  /*26120*/  IMAD.MOV R0, RZ, RZ, -R15 ;  /* 0x000000ffff007224 */ /* 0x000fe400078e0a0f */
[----:B------:R-:W-:Y:S02]  /*26130*/  IMAD.IADD R6, R3, 0x1, R7 ;  /* 0x0000000103067824 */ /* 0x000fe400078e0207 */
[----:B------:R-:W-:-:S03]  /*26140*/  IMAD R7, R25, R0, R21 ;  /* 0x0000000019077224 */ /* 0x000fc600078e0215 */
[----:B------:R-:W-:Y:S02]  /*26150*/  IADD3.X R0, R6, R11, R12, P0, P1 ;  /* 0x0000000b06007210 */ /* 0x000fe400007e240c */
[----:B--2---:R-:W-:-:S05]  /*26160*/  SEL R31, R30, RZ, P3 ;  /* 0x000000ff1e1f7207 */ /* 0x004fca0001800000 */
[----:B------:R-:W-:-:S04]  /*26170*/  IMAD.WIDE.U32 R2, R8, R31, RZ ;  /* 0x0000001f08027225 */ /* 0x000fc800078e00ff */
[----:B------:R-:W-:Y:S01]  /*26180*/  IMAD R9, R9, R31, RZ ;  /* 0x0000001f09097224 */ /* 0x000fe200078e02ff */
[----:B------:R-:W-:Y:S02]  /*26190*/  IADD3 R2, P0, P1, R15, R10, R2 ;  /* 0x0000000a0f027210 */ /* 0x000fe4000791e002 */
[----:B------:R-:W-:Y:S01]  /*261a0*/  SHF.R.S32.HI R15, RZ, 0x1f, R15 ;  /* 0x0000001fff0f7819 */ /* 0x000fe2000001140f */
[----:B------:R-:W-:Y:S01]  /*261b0*/  IMAD.IADD R3, R9, 0x1, R3 ;  /* 0x0000000109037824 */ /* 0x000fe200078e0203 */
[----:B------:R-:W-:-:S04]  /*261c0*/  SHF.R.S32.HI R9, RZ, 0x1f, R7 ;  /* 0x0000001fff097819 */ /* 0x000fc80000011407 */
[----:B------:R-:W-:Y:S01]  /*261d0*/  IADD3.X R3, R15, R0, R3, P0, P1 ;  /* 0x000000000f037210 */ /* 0x000fe200007e2403 */
[----:B0-----:R-:W-:-:S04]  /*261e0*/  IMAD R0, R5, R7, RZ ;  /* 0x0000000705007224 */ /* 0x001fc800078e02ff */
[C---:B------:R-:W-:Y:S02]  /*261f0*/  IMAD R9, R4.reuse, R9, R0 ;  /* 0x0000000904097224 */ /* 0x040fe400078e0200 */
[----:B------:R-:W-:-:S05]  /*26200*/  IMAD.WIDE.U32 R2, R4, R7, R2 ;  /* 0x0000000704027225 */ /* 0x000fca00078e0002 */
[----:B------:R-:W-:Y:S01]  /*26210*/  IADD3 R0, R3, R9, RZ ;  /* 0x0000000903007210 */ /* 0x000fe20007ffe0ff */
[----:B------:R-:W-:Y:S01]  /*26220*/  IMAD.MOV.U32 R3, RZ, RZ, -0x800000 ;  /* 0xff800000ff037424 */ /* 0x000fe200078e00ff */
[----:B-1----:R-:W-:-:S04]  /*26230*/  LEA R4, P0, R2, R26, 0x2 ;  /* 0x0000001a02047211 */ /* 0x002fc800078010ff */
[----:B---3--:R-:W-:-:S05]  /*26240*/  LEA.HI.X R5, R2, R27, R0, 0x2, P0 ;  /* 0x0000001b02057211 */ /* 0x008fca00000f1400 */
[----:B------:R1:W-:Y:S04]  /*26250*/  STG.E desc[UR54][R4.64], R3 ;  /* 0x0000000304007986 */ /* 0x0003e8000c101936 */
.L_x_3655:
[----:B------:R-:W-:Y:S05]  /*26260*/  BSYNC B1 ;  /* 0x0000000000017941 */ /* 0x000fea0003800000 */
.L_x_3654:
[----:B------:R-:W-:Y:S05]  /*26270*/  @P2 BRA `(.L_x_3648) ;  /* 0x00000008002c2947 */ /* 0x000fea0003800000 */
[----:B------:R-:W3:Y:S01]  /*26280*/  LDL R24, [R1+0x18] ;  /* 0x0000180001187983 */ /* 0x000ee20000100800 */
[----:B------:R-:W4:Y:S01]  /*26290*/  LDC R21, c[0x0][0xbe8] ;  /* 0x0002fa00ff157b82 */ /* 0x000f220000000800 */
[----:B-12---:R-:W-:Y:S01]  /*262a0*/  VIADD R4, R28, 0xffffff80 ;  /* 0xffffff801c047836 */ /* 0x006fe20000000000 */
[----:B------:R-:W-:Y:S01]  /*262b0*/  ULDC.64 UR4, c[0x0][0xaa0] ;  /* 0x0002a80000047ab9 */ /* 0x000fe20000000a00 */
[----:B------:R-:W-:Y:S01]  /*262c0*/  ULDC.64 UR6, c[0x0][0xaf0] ;  /* 0x0002bc0000067ab9 */ /* 0x000fe20000000a00 */
[----:B------:R-:W-:Y:S02]  /*262d0*/  IMAD R0, R12, UR4, RZ ;  /* 0x000000040c007c24 */ /* 0x000fe4000f8e02ff */
[----:B------:R-:W-:Y:S02]  /*262e0*/  SHF.R.S32.HI R3, RZ, 0x1f, R4 ;  /* 0x0000001fff037819 */ /* 0x000fe40000011404 */
[----:B------:R-:W-:Y:S02]  /*262f0*/  IMAD R5, R13, UR5, R0 ;  /* 0x000000050d057c24 */ /* 0x000fe4000f8e0200 */
[----:B------:R-:W-:Y:S01]  /*26300*/  LEA.HI R7, R3, R4, RZ, 0x3 ;  /* 0x0000000403077211 */ /* 0x000fe200078f18ff */
[----:B------:R-:W-:Y:S01]  /*26310*/  IMAD.WIDE.U32 R2, R13, UR4, RZ ;  /* 0x000000040d027c25 */ /* 0x000fe2000f8e00ff */
[----:B------:R-:W-:-:S02]  /*26320*/  ULDC.64 UR4, c[0x0][0xae8] ;  /* 0x0002ba0000047ab9 */ /* 0x000fc40000000a00 */
[----:B------:R-:W-:Y:S01]  /*26330*/  LOP3.LUT R9, R7, 0xfffffff8, RZ, 0xc0, !PT ;  /* 0xfffffff807097812 */ /* 0x000fe200078ec0ff */
[----:B------:R-:W-:Y:S01]  /*26340*/  IMAD.IADD R3, R3, 0x1, R5 ;  /* 0x0000000103037824 */ /* 0x000fe200078e0205 */
[----:B------:R-:W-:-:S03]  /*26350*/  SHF.R.S32.HI R25, RZ, 0x3, R7 ;  /* 0x00000003ff197819 */ /* 0x000fc60000011407 */
[----:B------:R-:W-:Y:S02]  /*26360*/  IMAD.IADD R8, R4, 0x1, -R9 ;  /* 0x0000000104087824 */ /* 0x000fe400078e0a09 */
[----:B------:R-:W-:Y:S01]  /*26370*/  IMAD.WIDE.U32 R2, R235, UR4, R2 ;  /* 0x00000004eb027c25 */ /* 0x000fe2000f8e0002 */
[----:B----4-:R-:W-:-:S03]  /*26380*/  ISETP.NE.AND P0, PT, R21, 0x1, PT ;  /* 0x000000011500780c */ /* 0x010fc60003f05270 */
[----:B------:R-:W-:Y:S02]  /*26390*/  IMAD R0, R8, 0x20, R25 ;  /* 0x0000002008007824 */ /* 0x000fe400078e0219 */
[----:B------:R-:W-:Y:S01]  /*263a0*/  IMAD R3, R235, UR5, R3 ;  /* 0x00000005eb037c24 */ /* 0x000fe2000f8e0203 */
[----:B------:R-:W-:Y:S01]  /*263b0*/  ULDC.64 UR4, c[0x0][0xae0] ;  /* 0x0002b80000047ab9 */ /* 0x000fe20000000a00 */
[----:B------:R-:W-:Y:S02]  /*263c0*/  IMAD R4, R14, UR6, RZ ;  /* 0x000000060e047c24 */ /* 0x000fe4000f8e02ff */
[----:B------:R-:W-:-:S04]  /*263d0*/  IMAD.WIDE.U32 R2, R237, UR6, R2 ;  /* 0x00000006ed027c25 */ /* 0x000fc8000f8e0002 */
[----:B------:R-:W-:Y:S01]  /*263e0*/  IMAD R7, R237, UR7, R4 ;  /* 0x00000007ed077c24 */ /* 0x000fe2000f8e0204 */
[----:B------:R-:W1:Y:S03]  /*263f0*/  @P0 LDC R6, c[0x0][0xbec] ;  /* 0x0002fb00ff060b82 */ /* 0x000e660000000800 */
[----:B------:R-:W-:-:S05]  /*26400*/  IMAD.IADD R3, R3, 0x1, R7 ;  /* 0x0000000103037824 */ /* 0x000fca00078e0207 */
[----:B------:R-:W2:Y:S01]  /*26410*/  @P0 LDC R11, c[0x0][0xbf0] ;  /* 0x0002fc00ff0b0b82 */ /* 0x000ea20000000800 */
[----:B---3--:R-:W-:-:S04]  /*26420*/  IMAD R9, R24, 0x80, R0 ;  /* 0x0000008018097824 */ /* 0x008fc800078e0200 */
[----:B-1----:R-:W-:Y:S01]  /*26430*/  @P0 IMAD.HI.U32 R0, R9, R6, RZ ;  /* 0x0000000609000227 */ /* 0x002fe200078e00ff */
[----:B------:R-:W-:-:S04]  /*26440*/  MOV R5, R9 ;  /* 0x0000000900057202 */ /* 0x000fc80000000f00 */
[----:B--2---:R-:W-:-:S04]  /*26450*/  @P0 SHF.R.U32.HI R5, RZ, R11, R0 ;  /* 0x0000000bff050219 */ /* 0x004fc80000011600 */
        /* <DEDUP_REMOVED lines=12> */
[----:B------:R-:W-:Y:S01]  /*26520*/  ULDC.64 UR4, c[0x0][0xa80] ;  /* 0x0002a00000047ab9 */ /* 0x000fe20000000a00 */
[----:B------:R-:W-:Y:S01]  /*26530*/  IMAD.SHL.U32 R7, R8, 0x8, RZ ;  /* 0x0000000808077824 */ /* 0x000fe200078e00ff */
[C---:B------:R-:W-:Y:S01]  /*26540*/  LEA R2, P0, R4.reuse, UR4, 0x1 ;  /* 0x0000000404027c11 */ /* 0x040fe2000f8008ff */
[----:B------:R-:W-:Y:S01]  /*26550*/  IMAD.IADD R3, R5, 0x1, R9 ;  /* 0x0000000105037824 */ /* 0x000fe200078e0209 */
[----:B------:R-:W-:Y:S01]  /*26560*/  UMOV UR4, 0xffffffff ;  /* 0xffffffff00047882 */ /* 0x000fe20000000000 */
[C---:B------:R-:W-:Y:S01]  /*26570*/  VIADD R9, R7.reuse, 0x80 ;  /* 0x0000008007097836 */ /* 0x040fe20000000000 */
[----:B------:R-:W-:Y:S02]  /*26580*/  IADD3 R27, R7, 0x40, RZ ;  /* 0x00000040071b7810 */ /* 0x000fe40007ffe0ff */
[----:B------:R-:W-:Y:S02]  /*26590*/  LEA.HI.X R3, R4, UR5, R3, 0x1, P0 ;  /* 0x0000000504037c11 */ /* 0x000fe400080f0c03 */
[----:B------:R-:W-:-:S02]  /*265a0*/  SHF.R.S32.HI R5, RZ, 0x1f, R7 ;  /* 0x0000001fff057819 */ /* 0x000fc40000011407 */
[----:B------:R-:W-:Y:S02]  /*265b0*/  SHF.R.S32.HI R8, RZ, 0x1f, R9 ;  /* 0x0000001fff087819 */ /* 0x000fe40000011409 */
[----:B------:R-:W-:Y:S01]  /*265c0*/  SHF.R.S32.HI R10, RZ, 0x1f, R27 ;  /* 0x0000001fff0a7819 */ /* 0x000fe2000001141b */
[----:B------:R-:W-:Y:S06]  /*265d0*/  BRA.DIV UR4, `(.L_x_3656) ;  /* 0x000000c604107947 */ /* 0x000fec000b800000 */
[----:B------:R1:W2:Y:S04]  /*265e0*/  SHFL.IDX PT, R0, R3, RZ, 0x181f ;  /* 0x00181fff03007589 */ /* 0x0002a800000e0000 */
[----:B------:R1:W3:Y:S02]  /*265f0*/  SHFL.IDX PT, R14, R2, RZ, 0x181f ;  /* 0x00181fff020e7589 */ /* 0x0002e400000e0000 */
.L_x_3949:
[----:B------:R-:W-:Y:S01]  /*26600*/  IMAD R21, R20, R21, RZ ;  /* 0x0000001514157224 */ /* 0x000fe200078e02ff */
[----:B------:R-:W-:Y:S01]  /*26610*/  BSSY B1, `(.L_x_3657) ;  /* 0x0000011000017945 */ /* 0x000fe20003800000 */
[----:B------:R-:W-:-:S05]  /*26620*/  IMAD R6, R24, 0x80, R25 ;  /* 0x0000008018067824 */ /* 0x000fca00078e0219 */
[----:B------:R-:W-:-:S13]  /*26630*/  ISETP.GE.AND P0, PT, R6, R21, PT ;  /* 0x000000150600720c */ /* 0x000fda0003f06270 */
        /* <DEDUP_REMOVED lines=8> */
[-C--:B--2---:R-:W-:Y:S02]  /*266c0*/  @!P3 LEA.HI.X R13, R7, R0.reuse, R5, 0x1, P0 ;  /* 0x00000000070db211 */ /* 0x084fe400000f0c05 */
[-C--:B------:R-:W-:Y:S02]  /*266d0*/  @!P4 LEA.HI.X R25, R27, R0.reuse, R10, 0x1, P1 ;  /* 0x000000001b19c211 */ /* 0x080fe400008f0c0a */
[----:B------:R-:W-:Y:S01]  /*266e0*/  @!P5 LEA.HI.X R15, R9, R0, R8, 0x1, P2 ;  /* 0x00000000090fd211 */ /* 0x000fe200010f0c08 */
[----:B------:R4:W-:Y:S04]  /*266f0*/  @!P3 ST.E.128 desc[UR54][R12.64], RZ ;  /* 0x000000ff0c00b985 */ /* 0x0009e8000c101d36 */
[----:B------:R4:W-:Y:S04]  /*26700*/  @!P4 ST.E.128 desc[UR54][R24.64], RZ ;  /* 0x000000ff1800c985 */ /* 0x0009e8000c101d36 */
[----:B------:R4:W-:Y:S02]  /*26710*/  @!P5 ST.E.128 desc[UR54][R14.64], RZ ;  /* 0x000000ff0e00d985 */ /* 0x0009e4000c101d36 */
.L_x_3658:
[----:B------:R-:W-:Y:S05]  /*26720*/  BSYNC B1 ;  /* 0x0000000000017941 */ /* 0x000fea0003800000 */
.L_x_3657:
[----:B------:R-:W-:-:S03]  /*26730*/  UMOV UR4, 0xffffffff ;  /* 0xffffffff00047882 */ /* 0x000fc60000000000 */
[----:B------:R-:W-:Y:S05]  /*26740*/  BRA.DIV UR4, `(.L_x_3659) ;  /* 0x000000c204e87947 */ /* 0x000fea000b800000 */
[----:B--2---:R2:W0:Y:S04]  /*26750*/  SHFL.IDX PT, R0, R3, 0x1, 0x181f ;  /* 0x00381f0003007f89 */ /* 0x00442800000e0000 */
[----:B---34-:R2:W3:Y:S02]  /*26760*/  SHFL.IDX PT, R14, R2, 0x1, 0x181f ;  /* 0x00381f00020e7f89 */ /* 0x0184e400000e0000 */
.L_x_3953:
        /* <DEDUP_REMOVED lines=17> */
.L_x_3661:
[----:B------:R-:W-:Y:S05]  /*26880*/  BSYNC B1 ;  /* 0x0000000000017941 */ /* 0x000fea0003800000 */
.L_x_3660:
[----:B------:R-:W-:-:S03]  /*26890*/  UMOV UR4, 0xffffffff ;  /* 0xffffffff00047882 */ /* 0x000fc60000000000 */
[----:B------:R-:W-:Y:S05]  /*268a0*/  BRA.DIV UR4, `(.L_x_3662) ;  /* 0x000000c204d87947 */ /* 0x000fea000b800000 */
[----:B0-----:R0:W0:Y:S04]  /*268b0*/  SHFL.IDX PT, R0, R3, 0x2, 0x181f ;  /* 0x00581f0003007f89 */ /* 0x00102800000e0000 */
[----:B---34-:R3:W4:Y:S02]  /*268c0*/  SHFL.IDX PT, R14, R2, 0x2, 0x181f ;  /* 0x00581f00020e7f89 */ /* 0x01872400000e0000 */
.L_x_3957:
        /* <DEDUP_REMOVED lines=8> */
[-C--:B----4-:R-:W-:Y:S02]  /*26950*/  @!P3 LEA R12, P0, R7, R14.reuse, 0x1 ;  /* 0x0000000e070cb211 */ /* 0x090fe400078008ff */
        /* <DEDUP_REMOVED lines=8> */
.L_x_3664:
[----:B------:R-:W-:Y:S05]  /*269e0*/  BSYNC B1 ;  /* 0x0000000000017941 */ /* 0x000fea0003800000 */
.L_x_3663:
[----:B------:R-:W-:-:S03]  /*269f0*/  UMOV UR4, 0xffffffff ;  /* 0xffffffff00047882 */ /* 0x000fc60000000000 */
[----:B------:R-:W-:Y:S05]  /*26a00*/  BRA.DIV UR4, `(.L_x_3665) ;  /* 0x000000c204c87947 */ /* 0x000fea000b800000 */
[----:B0-----:R0:W0:Y:S04]  /*26a10*/  SHFL.IDX PT, R0, R3, 0x3, 0x181f ;  /* 0x00781f0003007f89 */ /* 0x00102800000e0000 */
[----:B----4-:R4:W0:Y:S02]  /*26a20*/  SHFL.IDX PT, R14, R2, 0x3, 0x181f ;  /* 0x00781f00020e7f89 */ /* 0x01082400000e0000 */
.L_x_3961:
[----:B-1234-:R-:W-:-:S05]  /*26a30*/  VIADD R2, R6, 0x60 ;  /* 0x0000006006027836 */ /* 0x01efca0000000000 */
        /* <DEDUP_REMOVED lines=11> */
[----:B------:R-:W-:Y:S01]  /*26af0*/  @!P5 LEA.HI.X R15, R9, R0, R8, 0x1, P2 ;  /* 0x00000000090fd211 */ /* 0x000fe200010f0c08 */
[----:B------:R3:W-:Y:S04]  /*26b00*/  @!P3 ST.E.128 desc[UR54][R2.64], RZ ;  /* 0x000000ff0200b985 */ /* 0x0007e8000c101d36 */
[----:B------:R3:W-:Y:S04]  /*26b10*/  @!P4 ST.E.128 desc[UR54][R4.64], RZ ;  /* 0x000000ff0400c985 */ /* 0x0007e8000c101d36 */
[----:B------:R3:W-:Y:S02]  /*26b20*/  @!P5 ST.E.128 desc[UR54][R14.64], RZ ;  /* 0x000000ff0e00d985 */ /* 0x0007e4000c101d36 */
.L_x_3648:
[----:B------:R-:W-:Y:S05]  /*26b30*/  BSYNC B0 ;  /* 0x0000000000007941 */ /* 0x000fea0003800000 */
.L_x_3633:
[----:B------:R-:W-:Y:S02]  /*26b40*/  ULDC UR4, c[0x0][0xc3c] ;  /* 0x00030f0000047ab9 */ /* 0x000fe40000000800 */
[----:B------:R-:W-:-:S13]  /*26b50*/  ISETP.GE.AND P0, PT, R151, UR4, PT ;  /* 0x0000000497007c0c */ /* 0x000fda000bf06270 */
[----:B------:R-:W-:Y:S05]  /*26b60*/  @!P0 BRA `(.L_x_3666) ;  /* 0xfffffdac00188947 */ /* 0x000fea000383ffff */
[----:B------:R-:W-:Y:S05]  /*26b70*/  BRA `(.L_x_3462) ;  /* 0x0000008400107947 */ /* 0x000fea0003800000 */
.L_x_3460:
        /* <DEDUP_REMOVED lines=16> */
[----:B-1----:R2:W-:Y:S04]  /*26c80*/  STL.64 [R1+0x10], R4 ;  /* 0x0000100401007387 */ /* 0x0025e80000100a00 */
[----:B------:R2:W-:Y:S01]  /*26c90*/  STL.64 [R1+0x18], R6 ;  /* 0x0000180601007387 */ /* 0x0005e20000100a00 */
[----:B------:R-:W-:Y:S06]  /*26ca0*/  BAR.ARV 0x4, 0x180 ;  /* 0x0106000000007b1d */ /* 0x000fec0000002000 */
[----:B------:R-:W-:Y:S05]  /*26cb0*/  BRA `(.L_x_3668) ;  /* 0x0000000800a87947 */ /* 0x000fea0003800000 */
.L_x_3667:
        /* <DEDUP_REMOVED lines=44> */
.L_x_3671:
[----:B------:R-:W0:Y:S01]  /*26f80*/  LDC R2, c[0x0][0xc3c] ;  /* 0x00030f00ff027b82 */ /* 0x000e220000000800 */
[----:B------:R-:W-:Y:S01]  /*26f90*/  ULDC UR7, c[0x0][0xc3c] ;  /* 0x00030f0000077ab9 */ /* 0x000fe20000000800 */
[----:B------:R-:W-:Y:S01]  /*26fa0*/  UIADD3 UR4, UR4, 0x1f, URZ ;  /* 0x0000001f04047890 */ /* 0x000fe2000fffe03f */
[----:B------:R-:W-:-:S05]  /*26fb0*/  MOV R3, UR7 ;  /* 0x0000000700037c02 */ /* 0x000fca0008000f00 */
        /* <DEDUP_REMOVED lines=34> */
.L_x_3669:
        /* <DEDUP_REMOVED lines=20> */
.L_x_3672:
[----:B-1----:R-:W-:Y:S01]  /*27320*/  IMAD R10, R10, UR5, R11 ;  /* 0x000000050a0a7c24 */ /* 0x002fe2000f8e020b */
[----:B------:R-:W1:Y:S01]  /*27330*/  MUFU.RCP R12, R12 ;  /* 0x0000000c000c7308 */ /* 0x000e620000001000 */
[----:B0-----:R-:W-:Y:S02]  /*27340*/  IMAD R9, R15, R4, RZ ;  /* 0x000000040f097224 */ /* 0x001fe400078e02ff */
[----:B------:R-:W-:Y:S01]  /*27350*/  IMAD.MOV.U32 R2, RZ, RZ, RZ ;  /* 0x000000ffff027224 */ /* 0x000fe200078e00ff */
[----:B------:R0:W-:Y:S03]  /*27360*/  STL [R1+0x10], R10 ;  /* 0x0000100a01007387 */ /* 0x0001e60000100800 */
        /* <DEDUP_REMOVED lines=10> */
[----:B------:R-:W-:Y:S01]  /*27410*/  @!P1 IMAD.IADD R11, R11, 0x1, -R4 ;  /* 0x000000010b0b9824 */ /* 0x000fe200078e0a04 */
[----:B------:R-:W-:-:S02]  /*27420*/  @!P1 IADD3 R10, R10, 0x1, RZ ;  /* 0x000000010a0a9810 */ /* 0x000fc40007ffe0ff */
[----:B------:R-:W-:Y:S01]  /*27430*/  ISETP.NE.AND P1, PT, R6, RZ, PT ;  /* 0x000000ff0600720c */ /* 0x000fe20003f25270 */
[----:B0-----:R-:W-:Y:S01]  /*27440*/  IMAD.MOV R2, RZ, RZ, -R3 ;  /* 0x000000ffff027224 */ /* 0x001fe200078e0a03 */
[----:B------:R-:W-:-:S03]  /*27450*/  ISETP.GE.U32.AND P0, PT, R11, R4, PT ;  /* 0x000000040b00720c */ /* 0x000fc60003f06070 */
[----:B------:R-:W-:Y:S02]  /*27460*/  IMAD R11, R2, R7, RZ ;  /* 0x00000007020b7224 */ /* 0x000fe400078e02ff */
[----:B------:R-:W-:-:S04]  /*27470*/  IMAD.MOV.U32 R2, RZ, RZ, RZ ;  /* 0x000000ffff027224 */ /* 0x000fc800078e00ff */
        /* <DEDUP_REMOVED lines=21> */
[----:B------:R-:W-:Y:S02]  /*275d0*/  @!P2 IADD3 R4, -R4, RZ, RZ ;  /* 0x000000ff0404a210 */ /* 0x000fe40007ffe1ff */
[----:B------:R-:W-:-:S05]  /*275e0*/  @!P1 LOP3.LUT R4, RZ, R8, RZ, 0x33, !PT ;  /* 0x00000008ff049212 */ /* 0x000fca00078e33ff */
[----:B------:R-:W-:-:S04]  /*275f0*/  IMAD.MOV R3, RZ, RZ, -R4 ;  /* 0x000000ffff037224 */ /* 0x000fc800078e0a04 */
        /* <DEDUP_REMOVED lines=8> */
.L_x_3670:
[----:B------:R-:W-:Y:S01]  /*27680*/  IMAD.U32 R2, RZ, RZ, UR6 ;  /* 0x00000006ff027e24 */ /* 0x000fe2000f8e00ff */
[----:B------:R0:W-:Y:S04]  /*27690*/  STL [R1+0x14], RZ ;  /* 0x000014ff01007387 */ /* 0x0001e80000100800 */
[----:B------:R0:W-:Y:S04]  /*276a0*/  STL [R1+0x18], RZ ;  /* 0x000018ff01007387 */ /* 0x0001e80000100800 */
[----:B------:R0:W-:Y:S02]  /*276b0*/  STL [R1+0x10], R2 ;  /* 0x0000100201007387 */ /* 0x0001e40000100800 */
.L_x_3673:
[----:B-1----:R-:W2:Y:S04]  /*276c0*/  LDL R4, [R1+0x10] ;  /* 0x0000100001047983 */ /* 0x002ea80000100800 */
        /* <DEDUP_REMOVED lines=9> */
.L_x_3668:
[----:B-1----:R-:W3:Y:S01]  /*27760*/  LDL R0, [R1+0x1c] ;  /* 0x00001c0001007983 */ /* 0x002ee20000100800 */
[----:B------:R-:W-:-:S03]  /*27770*/  ULDC UR4, c[0x0][0xc3c] ;  /* 0x00030f0000047ab9 */ /* 0x000fc60000000800 */
[----:B------:R1:W-:Y:S01]  /*27780*/  STL [R1+0xc], RZ ;  /* 0x00000cff01007387 */ /* 0x0003e20000100800 */
[----:B---3--:R-:W-:Y:S02]  /*27790*/  ISETP.GE.AND P0, PT, R0, UR4, PT ;  /* 0x0000000400007c0c */ /* 0x008fe4000bf06270 */
[----:B------:R-:W-:-:S05]  /*277a0*/  MOV R0, 0x1 ;  /* 0x0000000100007802 */ /* 0x000fca0000000f00 */
[----:B------:R1:W-:Y:S04]  /*277b0*/  STL [R1+0x24], R0 ;  /* 0x0000240001007387 */ /* 0x0003e80000100800 */
[----:B------:R1:W-:Y:S02]  /*277c0*/  STL [R1+0x60], RZ ;  /* 0x000060ff01007387 */ /* 0x0003e40000100800 */
[----:B------:R-:W-:Y:S05]  /*277d0*/  @P0 BRA `(.L_x_3674) ;  /* 0x0000007000f40947 */ /* 0x000fea0003800000 */
[----:B------:R-:W1:Y:S01]  /*277e0*/  S2R R9, SR_TID.X ;  /* 0x0000000000097919 */ /* 0x000e620000002100 */
[----:B------:R-:W3:Y:S01]  /*277f0*/  S2UR UR5, SR_CgaCtaId ;  /* 0x00000000000579c3 */ /* 0x000ee20000008800 */
[----:B------:R-:W-:Y:S01]  /*27800*/  UMOV UR4, 0x400 ;  /* 0x0000040000047882 */ /* 0x000fe20000000000 */
[----:B------:R-:W-:Y:S01]  /*27810*/  BSSY B7, `(.L_x_3674) ;  /* 0x0000739000077945 */ /* 0x000fe20003800000 */
[----:B------:R-:W-:Y:S01]  /*27820*/  ULDC.64 UR40, c[0x0][0x198] ;  /* 0x0000660000287ab9 */ /* 0x000fe20000000a00 */
[----:B------:R-:W-:Y:S02]  /*27830*/  ULOP3.LUT UR37, UR36, 0x1, URZ, 0xfc, !UPT ;  /* 0x0000000124257892 */ /* 0x000fe4000f8efc3f */
[----:B------:R-:W-:Y:S01]  /*27840*/  ULOP3.LUT UR39, UR36, 0x2, URZ, 0xfc, !UPT ;  /* 0x0000000224277892 */ /* 0x000fe2000f8efc3f */
[----:B------:R-:W-:Y:S01]  /*27850*/  ULDC UR38, c[0x0][0xc] ;  /* 0x0000030000267ab9 */ /* 0x000fe20000000800 */
[----:B---3--:R-:W-:-:S06]  /*27860*/  ULEA UR4, UR5, UR4, 0x18 ;  /* 0x0000000405047291 */ /* 0x008fcc000f8ec03f */
[----:B------:R-:W-:Y:S01]  /*27870*/  IMAD.U32 R18, RZ, RZ, UR4 ;  /* 0x00000004ff127e24 */ /* 0x000fe2000f8e00ff */
[----:B-1----:R-:W-:Y:S01]  /*27880*/  SHF.R.U32.HI R0, RZ, 0x1, R9 ;  /* 0x00000001ff007819 */ /* 0x002fe20000011609 */
[C---:B--2---:R-:W-:Y:S01]  /*27890*/  IMAD.SHL.U32 R4, R9.reuse, 0x40, RZ ;  /* 0x0000004009047824 */ /* 0x044fe200078e00ff */
[C---:B------:R-:W-:Y:S01]  /*278a0*/  LOP3.LUT R8, R9.reuse, 0x7f, RZ, 0xc0, !PT ;  /* 0x0000007f09087812 */ /* 0x040fe200078ec0ff */
[----:B------:R-:W-:-:S03]  /*278b0*/  IMAD.SHL.U32 R5, R9, 0x2, RZ ;  /* 0x0000000209057824 */ /* 0x000fc600078e00ff */
[----:B------:R-:W-:-:S04]  /*278c0*/  LOP3.LUT R3, R4, 0x180, RZ, 0xc0, !PT ;  /* 0x0000018004037812 */ /* 0x000fc800078ec0ff */
[----:B------:R-:W-:Y:S01]  /*278d0*/  LOP3.LUT R3, R3, 0x30, R0, 0xf8, !PT ;  /* 0x0000003003037812 */ /* 0x000fe200078ef800 */
[----:B------:R-:W-:-:S05]  /*278e0*/  IMAD.SHL.U32 R0, R9, 0x10, RZ ;  /* 0x0000001009007824 */ /* 0x000fca00078e00ff */
[----:B0-----:R-:W-:-:S04]  /*278f0*/  LOP3.LUT R2, R0, 0x1b0, RZ, 0xc0, !PT ;  /* 0x000001b000027812 */ /* 0x001fc800078ec0ff */
[----:B------:R-:W-:Y:S01]  /*27900*/  LOP3.LUT R6, R2, 0x30, R5, 0x78, !PT ;  /* 0x0000003002067812 */ /* 0x000fe200078e7805 */
[----:B------:R-:W-:-:S05]  /*27910*/  IMAD.SHL.U32 R2, R8, 0x10, RZ ;  /* 0x0000001008027824 */ /* 0x000fca00078e00ff */
[----:B------:R-:W-:Y:S01]  /*27920*/  LOP3.LUT R7, R2, 0x600, RZ, 0xc0, !PT ;  /* 0x0000060002077812 */ /* 0x000fe200078ec0ff */
[----:B------:R-:W-:-:S05]  /*27930*/  IMAD.SHL.U32 R2, R9, 0x8, RZ ;  /* 0x0000000809027824 */ /* 0x000fca00078e00ff */
[----:B------:R-:W-:Y:S01]  /*27940*/  LOP3.LUT R5, R3, 0x30, R2, 0x78, !PT ;  /* 0x0000003003057812 */ /* 0x000fe200078e7802 */
[----:B------:R-:W-:Y:S01]  /*27950*/  IMAD.SHL.U32 R2, R9, 0x20, RZ ;  /* 0x0000002009027824 */ /* 0x000fe200078e00ff */
[----:B------:R-:W-:Y:S02]  /*27960*/  LOP3.LUT R3, R7, 0x40, R0, 0xf8, !PT ;  /* 0x0000004007037812 */ /* 0x000fe400078ef800 */
[----:B------:R-:W-:Y:S02]  /*27970*/  LOP3.LUT R5, R5, 0x640, R4, 0xf8, !PT ;  /* 0x0000064005057812 */ /* 0x000fe400078ef804 */
[----:B------:R-:W-:Y:S02]  /*27980*/  LOP3.LUT R3, R3, R6, RZ, 0xfc, !PT ;  /* 0x0000000603037212 */ /* 0x000fe400078efcff */
[----:B------:R-:W-:Y:S01]  /*27990*/  LOP3.LUT R6, R2, 0x80, RZ, 0xc0, !PT ;  /* 0x0000008002067812 */ /* 0x000fe200078ec0ff */
[----:B------:R-:W-:Y:S01]  /*279a0*/  STL [R1+0x4], R5 ;  /* 0x0000040501007387 */ /* 0x000fe20000100800 */
[----:B------:R-:W-:Y:S01]  /*279b0*/  LOP3.LUT R7, R7, 0x60, R2, 0xf8, !PT ;  /* 0x0000006007077812 */ /* 0x000fe200078ef802 */
[----:B------:R-:W-:Y:S01]  /*279c0*/  IMAD.IADD R3, R18, 0x1, R3 ;  /* 0x0000000112037824 */ /* 0x000fe200078e0203 */
[----:B------:R-:W-:-:S02]  /*279d0*/  LOP3.LUT R6, R6, 0x10, R9, 0xf8, !PT ;  /* 0x0000001006067812 */ /* 0x000fc400078ef809 */
[----:B------:R-:W-:Y:S02]  /*279e0*/  SHF.L.U32 R9, R9, 0x2, RZ ;  /* 0x0000000209097819 */ /* 0x000fe400000006ff */
[----:B------:R-:W-:Y:S02]  /*279f0*/  LOP3.LUT R7, R7, 0x100, R2, 0xf8, !PT ;  /* 0x0000010007077812 */ /* 0x000fe400078ef802 */
[----:B------:R-:W-:Y:S02]  /*27a00*/  LOP3.LUT R6, R6, 0x10, R9, 0x78, !PT ;  /* 0x0000001006067812 */ /* 0x000fe400078e7809 */
[----:B------:R-:W-:Y:S02]  /*27a10*/  LOP3.LUT R0, R0, 0x30, RZ, 0xc0, !PT ;  /* 0x0000003000007812 */ /* 0x000fe400078ec0ff */
[----:B------:R-:W-:-:S05]  /*27a20*/  LOP3.LUT R4, R7, R6, RZ, 0xfc, !PT ;  /* 0x0000000607047212 */ /* 0x000fca00078efcff */
[----:B------:R0:W-:Y:S04]  /*27a30*/  STL [R1], R4 ;  /* 0x0000000401007387 */ /* 0x0001e80000100800 */
[----:B------:R1:W-:Y:S04]  /*27a40*/  STL [R1+0x40], R3 ;  /* 0x0000400301007387 */ /* 0x0003e80000100800 */
[----:B------:R-:W-:Y:S01]  /*27a50*/  STL [R1+0x60], RZ ;  /* 0x000060ff01007387 */ /* 0x000fe20000100800 */
[----:B0-----:R-:W-:-:S04]  /*27a60*/  SHF.R.U32.HI R4, RZ, 0x2, R8 ;  /* 0x00000002ff047819 */ /* 0x001fc80000011608 */
[----:B------:R-:W-:Y:S01]  /*27a70*/  LOP3.LUT R4, R4, 0x60, R2, 0xf8, !PT ;  /* 0x0000006004047812 */ /* 0x000fe200078ef802 */
[----:B------:R-:W-:Y:S02]  /*27a80*/  IMAD.MOV.U32 R2, RZ, RZ, 0x1 ;  /* 0x00000001ff027424 */ /* 0x000fe400078e00ff */
[----:B-1----:R-:W-:-:S03]  /*27a90*/  IMAD.MOV.U32 R3, RZ, RZ, 0x1 ;  /* 0x00000001ff037424 */ /* 0x002fc600078e00ff */
[----:B------:R0:W-:Y:S04]  /*27aa0*/  STL [R1+0x28], R2 ;  /* 0x0000280201007387 */ /* 0x0001e80000100800 */
[----:B------:R1:W-:Y:S04]  /*27ab0*/  STL [R1+0x20], RZ ;  /* 0x000020ff01007387 */ /* 0x0003e80000100800 */
[----:B------:R1:W-:Y:S01]  /*27ac0*/  STL [R1+0xc], RZ ;  /* 0x00000cff01007387 */ /* 0x0003e20000100800 */
[----:B0-----:R-:W-:-:S03]  /*27ad0*/  LOP3.LUT R2, R0, 0x40, RZ, 0xfc, !PT ;  /* 0x0000004000027812 */ /* 0x001fc600078efcff */
[----:B------:R1:W-:Y:S01]  /*27ae0*/  STL [R1+0x24], R3 ;  /* 0x0000240301007387 */ /* 0x0003e20000100800 */
[----:B------:R-:W-:-:S07]  /*27af0*/  LOP3.LUT R0, R0, 0x80, RZ, 0xfc, !PT ;  /* 0x0000008000007812 */ /* 0x000fce00078efcff */
.L_x_3792:
[----:B--2---:R-:W2:Y:S01]  /*27b00*/  LDL R0, [R1+0x1c] ;  /* 0x00001c0001007983 */ /* 0x004ea20000100800 */
[----:B-1----:R-:W2:Y:S01]  /*27b10*/  LDC.64 R2, c[0x0][0xc88] ;  /* 0x00032200ff027b82 */ /* 0x002ea20000000a00 */
[----:B------:R-:W-:Y:S05]  /*27b20*/  YIELD ;  /* 0x0000000000007946 */ /* 0x000fea0003800000 */
[----:B------:R-:W-:Y:S01]  /*27b30*/  ULDC.64 UR4, c[0x0][0xa28] ;  /* 0x00028a0000047ab9 */ /* 0x000fe20000000a00 */
[----:B------:R-:W-:Y:S01]  /*27b40*/  MOV R8, RZ ;  /* 0x000000ff00087202 */ /* 0x000fe20000000f00 */
[----:B------:R-:W-:Y:S01]  /*27b50*/  ULDC.64 UR10, c[0x0][0xa18] ;  /* 0x00028600000a7ab9 */ /* 0x000fe20000000a00 */
[----:B------:R-:W-:Y:S01]  /*27b60*/  ISETP.NE.U32.AND P0, PT, RZ, UR4, PT ;  /* 0x00000004ff007c0c */ /* 0x000fe2000bf05070 */
[----:B------:R-:W-:Y:S01]  /*27b70*/  ULDC.64 UR8, c[0x0][0xa10] ;  /* 0x0002840000087ab9 */ /* 0x000fe20000000a00 */
[----:B------:R-:W-:Y:S01]  /*27b80*/  ULDC.64 UR6, c[0x0][0xa08] ;  /* 0x0002820000067ab9 */ /* 0x000fe20000000a00 */
[----:B--2---:R-:W-:-:S05]  /*27b90*/  IMAD.WIDE R2, R0, 0x4, R2 ;  /* 0x0000000400027825 */ /* 0x004fca00078e0202 */
[----:B------:R-:W2:Y:S01]  /*27ba0*/  LDG.E R15, desc[UR54][R2.64] ;  /* 0x00000036020f7981 */ /* 0x000ea2000c1e1900 */
[----:B------:R-:W-:Y:S01]  /*27bb0*/  ISETP.NE.AND.EX P0, PT, RZ, UR5, PT, P0 ;  /* 0x00000005ff007c0c */ /* 0x000fe2000bf05300 */
[----:B------:R-:W-:Y:S01]  /*27bc0*/  IMAD.MOV.U32 R0, RZ, RZ, RZ ;  /* 0x000000ffff007224 */ /* 0x000fe200078e00ff */
[----:B--23--:R-:W-:Y:S01]  /*27bd0*/  SHF.R.S32.HI R4, RZ, 0x1f, R15 ;  /* 0x0000001fff047819 */ /* 0x00cfe2000001140f */
[----:B------:R-:W-:-:S10]  /*27be0*/  IMAD.SHL.U32 R14, R15, 0x4, RZ ;  /* 0x000000040f0e7824 */ /* 0x000fd400078e00ff */
        /* <DEDUP_REMOVED lines=41> */
[----:B0-----:R-:W-:Y:S02]  /*27e80*/  IMAD.U32 R9, RZ, RZ, UR5 ;  /* 0x00000005ff097e24 */ /* 0x001fe4000f8e00ff */
[----:B------:R-:W-:Y:S01]  /*27e90*/  IMAD.U32 R8, RZ, RZ, UR4 ;  /* 0x00000004ff087e24 */ /* 0x000fe2000f8e00ff */
[----:B--2---:R0:W-:Y:S01]  /*27ea0*/  STL [R1+0x58], R12 ;  /* 0x0000580c01007387 */ /* 0x0041e20000100800 */
[----:B------:R-:W-:Y:S05]  /*27eb0*/  @P3 BRA `(.L_x_3675) ;  /* 0x0000000000143947 */ /* 0x000fea0003800000 */
[----:B------:R-:W-:Y:S05]  /*27ec0*/  @!P1 BRA `(.L_x_3675) ;  /* 0x0000000000109947 */ /* 0x000fea0003800000 */
[----:B0-----:R-:W2:Y:S04]  /*27ed0*/  LDG.E R12, desc[UR54][R2.64] ;  /* 0x00000036020c7981 */ /* 0x001ea8000c1e1900 */
[----:B------:R-:W2:Y:S02]  /*27ee0*/  LDG.E R2, desc[UR54][R2.64+0x4] ;  /* 0x0000043602027981 */ /* 0x000ea4000c1e1900 */
[----:B--2---:R-:W-:-:S05]  /*27ef0*/  IMAD.IADD R2, R2, 0x1, -R12 ;  /* 0x0000000102027824 */ /* 0x004fca00078e0a0c */
[----:B------:R1:W-:Y:S02]  /*27f00*/  STL [R1+0x58], R2 ;  /* 0x0000580201007387 */ /* 0x0003e40000100800 */
.L_x_3675:
        /* <DEDUP_REMOVED lines=18> */
.L_x_3676:
[----:B------:R-:W-:Y:S05]  /*28030*/  @!P0 BRA `(.L_x_3677) ;  /* 0x00000000000c8947 */ /* 0x000fea0003800000 */
[----:B------:R-:W2:Y:S04]  /*28040*/  LDG.E R8, desc[UR54][R6.64] ;  /* 0x0000003606087981 */ /* 0x000ea8000c1e1900 */
[----:B------:R-:W2:Y:S02]  /*28050*/  LDG.E R6, desc[UR54][R6.64+0x4] ;  /* 0x0000043606067981 */ /* 0x000ea4000c1e1900 */
[----:B--2---:R-:W-:-:S07]  /*28060*/  IADD3 R8, -R8, R6, RZ ;  /* 0x0000000608087210 */ /* 0x004fce0007ffe1ff */
.L_x_3677:
[----:B-----5:R-:W-:Y:S02]  /*28070*/  IMAD.IADD R6, R8, 0x1, -R0 ;  /* 0x0000000108067824 */ /* 0x020fe400078e0a00 */
[----:B------:R-:W2:Y:S04]  /*28080*/  @P2 LDG.E R0, desc[UR54][R4.64] ;  /* 0x0000003604002981 */ /* 0x000ea8000c1e1900 */
[----:B------:R-:W2:Y:S01]  /*28090*/  @P2 LDG.E R4, desc[UR54][R4.64+0x4] ;  /* 0x0000043604042981 */ /* 0x000ea2000c1e1900 */
[----:B------:R-:W-:Y:S01]  /*280a0*/  BSSY B0, `(.L_x_3678) ;  /* 0x0000029000007945 */ /* 0x000fe20003800000 */
[----:B------:R-:W-:Y:S02]  /*280b0*/  LOP3.LUT R20, R17, 0xff, RZ, 0xc0, !PT ;  /* 0x000000ff11147812 */ /* 0x000fe400078ec0ff */
[----:B------:R-:W-:Y:S01]  /*280c0*/  SHF.R.U32.HI R17, RZ, 0x10, R17 ;  /* 0x00000010ff117819 */ /* 0x000fe20000011611 */
[----:B--2---:R-:W-:-:S04]  /*280d0*/  @P2 IMAD.IADD R9, R4, 0x1, -R0 ;  /* 0x0000000104092824 */ /* 0x004fc800078e0a00 */
[----:B------:R-:W-:-:S04]  /*280e0*/  IMAD.IADD R0, R6, 0x1, R9 ;  /* 0x0000000106007824 */ /* 0x000fc800078e0209 */
[C---:B------:R-:W-:Y:S01]  /*280f0*/  VIADD R19, R0.reuse, 0x9f ;  /* 0x0000009f00137836 */ /* 0x040fe20000000000 */
[----:B------:R-:W-:-:S03]  /*28100*/  ISETP.GE.AND P1, PT, R0, 0x1, PT ;  /* 0x000000010000780c */ /* 0x000fc60003f26270 */
[----:B------:R-:W-:-:S05]  /*28110*/  IMAD.HI R19, R19, 0x66666667, RZ ;  /* 0x6666666713137827 */ /* 0x000fca00078e02ff */
[----:B------:R-:W-:-:S04]  /*28120*/  SHF.R.U32.HI R0, RZ, 0x1f, R19 ;  /* 0x0000001fff007819 */ /* 0x000fc80000011613 */
[----:B------:R-:W-:Y:S01]  /*28130*/  LEA.HI.SX32 R19, R19, R0, 0x1a ;  /* 0x0000000013137211 */ /* 0x000fe200078fd2ff */
[----:B------:R-:W-:Y:S01]  /*28140*/  IMAD.MOV.U32 R0, RZ, RZ, RZ ;  /* 0x000000ffff007224 */ /* 0x000fe200078e00ff */
[----:B------:R-:W-:Y:S06]  /*28150*/  @!P1 BRA `(.L_x_3679) ;  /* 0x0000000000749947 */ /* 0x000fec0003800000 */
[----:B------:R-:W-:Y:S01]  /*28160*/  ISETP.NE.AND P0, PT, R17, RZ, PT ;  /* 0x000000ff1100720c */ /* 0x000fe20003f05270 */
[----:B------:R-:W-:-:S03]  /*28170*/  ULDC UR4, c[0x0][0x9f0] ;  /* 0x00027c0000047ab9 */ /* 0x000fc60000000800 */
[----:B01----:R-:W-:-:S04]  /*28180*/  SEL R2, R17, UR4, P0 ;  /* 0x0000000411027c07 */ /* 0x003fc80008000000 */
[----:B------:R-:W-:Y:S02]  /*28190*/  IABS R3, R2 ;  /* 0x0000000200037213 */ /* 0x000fe40000000000 */
[----:B------:R-:W-:Y:S02]  /*281a0*/  IADD3 R0, R2, -0x1, R19 ;  /* 0xffffffff02007810 */ /* 0x000fe40007ffe013 */
[----:B------:R-:W0:Y:S08]  /*281b0*/  I2F.RP R4, R3 ;  /* 0x0000000300047306 */ /* 0x000e300000209400 */
[----:B0-----:R-:W0:Y:S02]  /*281c0*/  MUFU.RCP R4, R4 ;  /* 0x0000000400047308 */ /* 0x001e240000001000 */
[----:B0-----:R-:W-:-:S06]  /*281d0*/  VIADD R4, R4, 0xffffffe ;  /* 0x0ffffffe04047836 */ /* 0x001fcc0000000000 */
[----:B------:R0:W1:Y:S02]  /*281e0*/  F2I.FTZ.U32.TRUNC.NTZ R5, R4 ;  /* 0x0000000400057305 */ /* 0x000064000021f000 */
[----:B0-----:R-:W-:-:S04]  /*281f0*/  LOP3.LUT R4, R0, R2, RZ, 0x3c, !PT ;  /* 0x0000000200047212 */ /* 0x001fc800078e3cff */
[----:B------:R-:W-:Y:S02]  /*28200*/  ISETP.GE.AND P4, PT, R4, RZ, PT ;  /* 0x000000ff0400720c */ /* 0x000fe40003f86270 */
[----:B-1----:R-:W-:-:S05]  /*28210*/  IADD3 R4, RZ, -R5, RZ ;  /* 0x80000005ff047210 */ /* 0x002fca0007ffe0ff */
        /* <DEDUP_REMOVED lines=16> */
[----:B------:R-:W-:-:S07]  /*28320*/  @!P3 LOP3.LUT R0, RZ, R2, RZ, 0x33, !PT ;  /* 0x00000002ff00b212 */ /* 0x000fce00078e33ff */
.L_x_3679:
[----:B------:R-:W-:Y:S05]  /*28330*/  BSYNC B0 ;  /* 0x0000000000007941 */ /* 0x000fea0003800000 */
.L_x_3678:
[-C--:B01----:R-:W-:Y:S01]  /*28340*/  IMAD R2, R20, R0.reuse, RZ ;  /* 0x0000000014027224 */ /* 0x083fe200078e02ff */
[----:B------:R-:W-:Y:S04]  /*28350*/  BSSY B0, `(.L_x_3680) ;  /* 0x000015f000007945 */ /* 0x000fe80003800000 */
        /* <DEDUP_REMOVED lines=9> */
[----:B------:R-:W-:-:S04]  /*283f0*/  @P0 VIADD R9, R9, 0x9f ;  /* 0x0000009f09090836 */ /* 0x000fc80000000000 */
[----:B------:R-:W-:-:S05]  /*28400*/  @P0 IMAD.HI R0, R9, 0x66666667, RZ ;  /* 0x6666666709000827 */ /* 0x000fca00078e02ff */
[----:B------:R-:W-:-:S04]  /*28410*/  @P0 SHF.R.U32.HI R3, RZ, 0x1f, R0 ;  /* 0x0000001fff030819 */ /* 0x000fc80000011600 */
[----:B------:R-:W-:Y:S02]  /*28420*/  @P0 LEA.HI.SX32 R8, R0, R3, 0x1a ;  /* 0x0000000300080211 */ /* 0x000fe400078fd2ff */
        /* <DEDUP_REMOVED lines=10> */
.L_x_3964:
[----:B-1----:R-:W-:Y:S02]  /*284d0*/  ISETP.NE.AND P0, PT, R14, RZ, PT ;  /* 0x000000ff0e00720c */ /* 0x002fe40003f05270 */
[----:B------:R-:W-:-:S11]  /*284e0*/  PLOP3.LUT P6, PT, PT, PT, PT, 0x8, 0x0 ;  /* 0x000000000000781c */ /* 0x000fd60003fce170 */
[----:B------:R-:W-:Y:S05]  /*284f0*/  @P0 BRA `(.L_x_3683) ;  /* 0x00000000000c0947 */ /* 0x000fea0003800000 */
[----:B------:R-:W-:-:S03]  /*28500*/  UMOV UR4, 0xffffffff ;  /* 0xffffffff00047882 */ /* 0x000fc60000000000 */
[----:B------:R-:W-:Y:S05]  /*28510*/  BRA.DIV UR4, `(.L_x_3684) ;  /* 0x000000aa04807947 */ /* 0x000fea000b800000 */
[----:B------:R-:W-:-:S13]  /*28520*/  ELECT P6, URZ, PT ;  /* 0x00000000003f782f */ /* 0x000fda00038c0000 */
.L_x_3683:
        /* <DEDUP_REMOVED lines=9> */
.L_x_3967:
[----:B------:R-:W-:Y:S05]  /*285c0*/  BSYNC B1 ;  /* 0x0000000000017941 */ /* 0x000fea0003800000 */
.L_x_3685:
[----:B------:R-:W-:Y:S04]  /*285d0*/  BSSY B1, `(.L_x_3687) ;  /* 0x000008e000017945 */ /* 0x000fe80003800000 */
[----:B------:R-:W-:Y:S05]  /*285e0*/  @!P6 BRA `(.L_x_3688) ;  /* 0x000000080030e947 */ /* 0x000fea0003800000 */
[----:B------:R-:W2:Y:S04]  /*285f0*/  LDL R6, [R1+0x20] ;  /* 0x0000200001067983 */ /* 0x000ea80000100800 */
[----:B------:R-:W3:Y:S01]  /*28600*/  LDL R5, [R1+0x28] ;  /* 0x0000280001057983 */ /* 0x000ee20000100800 */
[----:B------:R-:W1:Y:S01]  /*28610*/  S2R R4, SR_TID.X ;  /* 0x0000000000047919 */ /* 0x000e620000002100 */
[----:B------:R-:W-:Y:S01]  /*28620*/  BSSY B2, `(.L_x_3689) ;  /* 0x0000007000027945 */ /* 0x000fe20003800000 */
[----:B-1----:R-:W-:-:S04]  /*28630*/  LOP3.LUT R4, R4, 0x7f, RZ, 0xc0, !PT ;  /* 0x0000007f04047812 */ /* 0x002fc800078ec0ff */
[----:B------:R-:W-:Y:S01]  /*28640*/  ISETP.NE.AND P2, PT, R4, RZ, PT ;  /* 0x000000ff0400720c */ /* 0x000fe20003f45270 */
[----:B--2---:R-:W-:Y:S01]  /*28650*/  IMAD R6, R6, 0x8, R18 ;  /* 0x0000000806067824 */ /* 0x004fe200078e0212 */
[----:B---3--:R-:W-:-:S04]  /*28660*/  SHF.L.U32 R9, R5, 0x1f, RZ ;  /* 0x0000001f05097819 */ /* 0x008fc800000006ff */
[----:B------:R-:W1:Y:S02]  /*28670*/  SYNCS.PHASECHK.TRANS64.TRYWAIT P0, [R6+URZ+0x334a0], R9 ;  /* 0x0334a009060075a7 */ /* 0x000e64000800017f */
[----:B-1----:R-:W-:Y:S05]  /*28680*/  @!P0 BRA `(.L_x_3690) ;  /* 0x000000a800588947 */ /* 0x002fea0003800000 */
.L_x_3968:
[----:B------:R-:W-:Y:S05]  /*28690*/  BSYNC B2 ;  /* 0x0000000000027941 */ /* 0x000fea0003800000 */
.L_x_3689:
        /* <DEDUP_REMOVED lines=9> */
.L_x_3692:
[----:B------:R-:W-:Y:S05]  /*28730*/  BSYNC B2 ;  /* 0x0000000000027941 */ /* 0x000fea0003800000 */
.L_x_3691:
[----:B0-----:R-:W2:Y:S01]  /*28740*/  LDL R3, [R1+0x20] ;  /* 0x0000200001037983 */ /* 0x001ea20000100800 */
[----:B------:R-:W-:Y:S01]  /*28750*/  MOV R15, RZ ;  /* 0x000000ff000f7202 */ /* 0x000fe20000000f00 */
[----:B------:R-:W-:Y:S01]  /*28760*/  IMAD R4, R8, 0xa0, R10 ;  /* 0x000000a008047824 */ /* 0x000fe200078e020a */
[----:B------:R-:W-:Y:S01]  /*28770*/  UIADD3 UR4, UP0, UR40, 0x570, URZ ;  /* 0x0000057028047890 */ /* 0x000fe2000ff1e03f */
[----:B------:R-:W-:Y:S01]  /*28780*/  PLOP3.LUT P0, PT, PT, PT, PT, 0x80, 0x0 ;  /* 0x000000000000781c */ /* 0x000fe20003f0f070 */
[----:B------:R-:W-:Y:S01]  /*28790*/  UMOV UR6, 0x0 ;  /* 0x0000000000067882 */ /* 0x000fe20000000000 */
[----:B------:R-:W-:Y:S01]  /*287a0*/  R2UR UR10, R15 ;  /* 0x000000000f0a72ca */ /* 0x000fe200000e0000 */
[----:B------:R-:W-:Y:S01]  /*287b0*/  VIADD R4, R4, 0xffffff60 ;  /* 0xffffff6004047836 */ /* 0x000fe20000000000 */
[----:B------:R-:W-:Y:S01]  /*287c0*/  UIADD3.X UR5, URZ, UR41, URZ, UP0, !UPT ;  /* 0x000000293f057290 */ /* 0x000fe200087fe43f */
[----:B------:R-:W-:Y:S01]  /*287d0*/  UMOV UR7, 0x12f00000 ;  /* 0x12f0000000077882 */ /* 0x000fe20000000000 */
[----:B--2---:R-:W-:-:S02]  /*287e0*/  IMAD R7, R3, 0x7800, R18 ;  /* 0x0000780003077824 */ /* 0x004fc400078e0212 */
[----:B------:R-:W-:Y:S02]  /*287f0*/  VIADD R3, R6, 0x33490 ;  /* 0x0003349006037836 */ /* 0x000fe40000000000 */
[----:B------:R-:W-:-:S07]  /*28800*/  VIADD R5, R7, 0x24200 ;  /* 0x0002420007057836 */ /* 0x000fce0000000000 */
.L_x_3693:
        /* <DEDUP_REMOVED lines=16> */
.L_x_3694:
        /* <DEDUP_REMOVED lines=12> */
[----:B------:R-:W-:Y:S01]  /*289d0*/  UMOV UR6, 0x0 ;  /* 0x0000000000067882 */ /* 0x000fe20000000000 */
[----:B------:R-:W-:Y:S01]  /*289e0*/  IADD3 R5, R7, 0x29200, RZ ;  /* 0x0002920007057810 */ /* 0x000fe20007ffe0ff */
[----:B------:R-:W-:Y:S01]  /*289f0*/  UMOV UR7, 0x12f00000 ;  /* 0x12f0000000077882 */ /* 0x000fe20000000000 */
[----:B------:R-:W-:-:S15]  /*28a00*/  R2UR UR10, R11 ;  /* 0x000000000b0a72ca */ /* 0x000fde00000e0000 */
.L_x_3695:
        /* <DEDUP_REMOVED lines=13> */
.L_x_3969:
[----:B------:R-:W-:Y:S05]  /*28ae0*/  BSYNC B2 ;  /* 0x0000000000027941 */ /* 0x000fea0003800000 */
.L_x_3696:
        /* <DEDUP_REMOVED lines=11> */
.L_x_3699:
[----:B------:R-:W-:Y:S05]  /*28ba0*/  BSYNC B2 ;  /* 0x0000000000027941 */ /* 0x000fea0003800000 */
.L_x_3698:
[----:B------:R-:W-:Y:S01]  /*28bb0*/  R2UR UR10, R15 ;  /* 0x000000000f0a72ca */ /* 0x000fe200000e0000 */
[----:B------:R-:W-:Y:S01]  /*28bc0*/  UIADD3 UR4, UP0, UR40, 0x670, URZ ;  /* 0x0000067028047890 */ /* 0x000fe2000ff1e03f */
[----:B------:R-:W-:Y:S01]  /*28bd0*/  R2UR UR6, R12 ;  /* 0x000000000c0672ca */ /* 0x000fe200000e0000 */
[----:B01----:R-:W-:Y:S01]  /*28be0*/  VIADD R6, R6, 0x334b0 ;  /* 0x000334b006067836 */ /* 0x003fe20000000000 */
[----:B------:R-:W-:Y:S01]  /*28bf0*/  R2UR UR7, R13 ;  /* 0x000000000d0772ca */ /* 0x000fe200000e0000 */
[----:B------:R-:W-:Y:S01]  /*28c00*/  VIADD R3, R7, 0xf200 ;  /* 0x0000f20007037836 */ /* 0x000fe20000000000 */
[----:B------:R-:W-:Y:S01]  /*28c10*/  PLOP3.LUT P0, PT, PT, PT, PT, 0x80, 0x0 ;  /* 0x000000000000781c */ /* 0x000fe20003f0f070 */
[----:B------:R-:W-:-:S12]  /*28c20*/  UIADD3.X UR5, URZ, UR41, URZ, UP0, !UPT ;  /* 0x000000293f057290 */ /* 0x000fd800087fe43f */
.L_x_3700:
        /* <DEDUP_REMOVED lines=15> */
.L_x_3701:
        /* <DEDUP_REMOVED lines=10> */
[----:B------:R-:W-:Y:S02]  /*28dc0*/  R2UR UR10, R11 ;  /* 0x000000000b0a72ca */ /* 0x000fe400000e0000 */
[----:B------:R-:W-:Y:S02]  /*28dd0*/  R2UR UR6, R12 ;  /* 0x000000000c0672ca */ /* 0x000fe400000e0000 */
[----:B------:R-:W-:Y:S02]  /*28de0*/  R2UR UR7, R13 ;  /* 0x000000000d0772ca */ /* 0x000fe400000e0000 */
[----:B------:R-:W-:Y:S02]  /*28df0*/  PLOP3.LUT P0, PT, PT, PT, PT, 0x80, 0x0 ;  /* 0x000000000000781c */ /* 0x000fe40003f0f070 */
[----:B------:R-:W-:-:S11]  /*28e00*/  IADD3 R7, R7, 0x14200, RZ ;  /* 0x0001420007077810 */ /* 0x000fd60007ffe0ff */
.L_x_3702:
        /* <DEDUP_REMOVED lines=10> */
.L_x_3688:
[----:B------:R-:W-:Y:S05]  /*28eb0*/  BSYNC B1 ;  /* 0x0000000000017941 */ /* 0x000fea0003800000 */
.L_x_3687:
[----:B0-----:R-:W2:Y:S04]  /*28ec0*/  LDL.LU R3, [R1+0x20] ;  /* 0x0000200001037983 */ /* 0x001ea80000300800 */
[----:B------:R-:W3:Y:S01]  /*28ed0*/  LDL.LU R5, [R1+0x28] ;  /* 0x0000280001057983 */ /* 0x000ee20000300800 */
[----:B------:R-:W-:Y:S01]  /*28ee0*/  VIADD R8, R8, 0xfffffffe ;  /* 0xfffffffe08087836 */ /* 0x000fe20000000000 */
[----:B------:R-:W-:-:S04]  /*28ef0*/  PLOP3.LUT P0, PT, PT, PT, PT, 0x8, 0x0 ;  /* 0x000000000000781c */ /* 0x000fc80003f0e170 */
[----:B------:R-:W-:Y:S01]  /*28f00*/  ISETP.GE.AND P3, PT, R8, R2, PT ;  /* 0x000000020800720c */ /* 0x000fe20003f66270 */
[----:B--2---:R-:W-:-:S05]  /*28f10*/  VIADD R3, R3, 0x1 ;  /* 0x0000000103037836 */ /* 0x004fca0000000000 */
[----:B------:R-:W-:-:S04]  /*28f20*/  ISETP.NE.AND P2, PT, R3, 0x2, PT ;  /* 0x000000020300780c */ /* 0x000fc80003f45270 */
[----:B------:R-:W-:Y:S02]  /*28f30*/  SEL R4, RZ, 0x1, P2 ;  /* 0x00000001ff047807 */ /* 0x000fe40001000000 */
[----:B------:R-:W-:Y:S02]  /*28f40*/  SEL R3, R3, RZ, P2 ;  /* 0x000000ff03037207 */ /* 0x000fe40001000000 */
[----:B---3--:R-:W-:-:S03]  /*28f50*/  LOP3.LUT R5, R5, R4, RZ, 0x3c, !PT ;  /* 0x0000000405057212 */ /* 0x008fc600078e3cff */
[----:B------:R0:W-:Y:S04]  /*28f60*/  STL [R1+0x20], R3 ;  /* 0x0000200301007387 */ /* 0x0001e80000100800 */
[----:B------:R0:W-:Y:S01]  /*28f70*/  STL [R1+0x28], R5 ;  /* 0x0000280501007387 */ /* 0x0001e20000100800 */
[----:B------:R-:W-:Y:S05]  /*28f80*/  @!P3 BRA `(.L_x_3681) ;  /* 0x00000008006cb947 */ /* 0x000fea0003800000 */
.L_x_3719:
[----:B------:R-:W-:Y:S05]  /*28f90*/  YIELD ;  /* 0x0000000000007946 */ /* 0x000fea0003800000 */
[----:B------:R-:W-:Y:S04]  /*28fa0*/  BSSY B1, `(.L_x_3703) ;  /* 0x000008d000017945 */ /* 0x000fe80003800000 */
[----:B-1----:R-:W-:Y:S05]  /*28fb0*/  @!P6 BRA `(.L_x_3704) ;  /* 0x00000008002ce947 */ /* 0x002fea0003800000 */
[----:B0-----:R-:W2:Y:S04]  /*28fc0*/  LDL R5, [R1+0x20] ;  /* 0x0000200001057983 */ /* 0x001ea80000100800 */
[----:B------:R-:W3:Y:S01]  /*28fd0*/  LDL R4, [R1+0x28] ;  /* 0x0000280001047983 */ /* 0x000ee20000100800 */
[----:B------:R-:W0:Y:S01]  /*28fe0*/  S2R R3, SR_TID.X ;  /* 0x0000000000037919 */ /* 0x000e220000002100 */
[----:B------:R-:W-:Y:S01]  /*28ff0*/  BSSY B2, `(.L_x_3705) ;  /* 0x0000007000027945 */ /* 0x000fe20003800000 */
[----:B0-----:R-:W-:-:S04]  /*29000*/  LOP3.LUT R3, R3, 0x7f, RZ, 0xc0, !PT ;  /* 0x0000007f03037812 */ /* 0x001fc800078ec0ff */
[----:B------:R-:W-:Y:S01]  /*29010*/  ISETP.NE.AND P3, PT, R3, RZ, PT ;  /* 0x000000ff0300720c */ /* 0x000fe20003f65270 */
[----:B--2---:R-:W-:Y:S01]  /*29020*/  IMAD R7, R5, 0x8, R18 ;  /* 0x0000000805077824 */ /* 0x004fe200078e0212 */
[----:B---3--:R-:W-:-:S04]  /*29030*/  SHF.L.U32 R6, R4, 0x1f, RZ ;  /* 0x0000001f04067819 */ /* 0x008fc800000006ff */
[----:B------:R-:W0:Y:S02]  /*29040*/  SYNCS.PHASECHK.TRANS64.TRYWAIT P2, [R7+URZ+0x334a0], R6 ;  /* 0x0334a006070075a7 */ /* 0x000e24000804017f */
[----:B0-----:R-:W-:Y:S05]  /*29050*/  @!P2 BRA `(.L_x_3706) ;  /* 0x000000a0000ca947 */ /* 0x001fea0003800000 */
.L_x_3970:
[----:B------:R-:W-:Y:S05]  /*29060*/  BSYNC B2 ;  /* 0x0000000000027941 */ /* 0x000fea0003800000 */
.L_x_3705:
        /* <DEDUP_REMOVED lines=9> */
.L_x_3708:
[----:B------:R-:W-:Y:S05]  /*29100*/  BSYNC B2 ;  /* 0x0000000000027941 */ /* 0x000fea0003800000 */
.L_x_3707:
        /* <DEDUP_REMOVED lines=10> */
[----:B------:R-:W-:-:S03]  /*291b0*/  VIADD R3, R7, 0x33490 ;  /* 0x0003349007037836 */ /* 0x000fc60000000000 */
[----:B------:R-:W-:-:S07]  /*291c0*/  IADD3 R9, R5, 0x24200, RZ ;  /* 0x0002420005097810 */ /* 0x000fce0007ffe0ff */
.L_x_3709:
        /* <DEDUP_REMOVED lines=16> */
.L_x_3710:
        /* <DEDUP_REMOVED lines=16> */
.L_x_3711:
        /* <DEDUP_REMOVED lines=13> */
.L_x_3971:
[----:B------:R-:W-:Y:S05]  /*294a0*/  BSYNC B2 ;  /* 0x0000000000027941 */ /* 0x000fea0003800000 */
.L_x_3712:
[----:B------:R-:W-:Y:S01]  /*294b0*/  BSSY B2, `(.L_x_3714) ;  /* 0x000000b000027945 */ /* 0x000fe20003800000 */
[----:B------:R-:W-:Y:S02]  /*294c0*/  IMAD.MOV.U32 R12, RZ, RZ, 0x0 ;  /* 0x00000000ff0c7424 */ /* 0x000fe400078e00ff */
[----:B------:R-:W-:Y:S01]  /*294d0*/  IMAD.MOV.U32 R13, RZ, RZ, 0x12f00000 ;  /* 0x12f00000ff0d7424 */ /* 0x000fe200078e00ff */
[----:B------:R-:W-:Y:S06]  /*294e0*/  @P3 BRA `(.L_x_3715) ;  /* 0x00000000001c3947 */ /* 0x000fec0003800000 */
[----:B------:R-:W2:Y:S02]  /*294f0*/  S2R R3, SR_TID.X ;  /* 0x0000000000037919 */ /* 0x000ea40000002100 */
[----:B--2---:R-:W-:Y:S02]  /*29500*/  LOP3.LUT R9, R3, 0x1f, RZ, 0xc0, !PT ;  /* 0x0000001f03097812 */ /* 0x004fe400078ec0ff */
[----:B------:R-:W-:Y:S02]  /*29510*/  MOV R3, 0x7800 ;  /* 0x0000780000037802 */ /* 0x000fe40000000f00 */
[----:B------:R-:W-:Y:S02]  /*29520*/  ISETP.NE.AND P2, PT, R9, RZ, PT ;  /* 0x000000ff0900720c */ /* 0x000fe40003f45270 */
[----:B------:R2:W-:Y:S11]  /*29530*/  SYNCS.ARRIVE.TRANS64 RZ, [R7+URZ+0x334b0], R3 ;  /* 0x0334b00307ff79a7 */ /* 0x0005f6000800003f */
[----:B--2---:R-:W-:Y:S05]  /*29540*/  @!P2 BRA `(.L_x_3715) ;  /* 0x000000000004a947 */ /* 0x004fea0003800000 */
[----:B------:R-:W-:Y:S01]  /*29550*/  BPT.TRAP 0x1 ;  /* 0x000000040000795c */ /* 0x000fe20000300000 */
.L_x_3715:
[----:B------:R-:W-:Y:S05]  /*29560*/  BSYNC B2 ;  /* 0x0000000000027941 */ /* 0x000fea0003800000 */
.L_x_3714:
        /* <DEDUP_REMOVED lines=8> */
.L_x_3716:
        /* <DEDUP_REMOVED lines=15> */
.L_x_3717:
        /* <DEDUP_REMOVED lines=15> */
.L_x_3718:
        /* <DEDUP_REMOVED lines=10> */
.L_x_3704:
[----:B------:R-:W-:Y:S05]  /*29870*/  BSYNC B1 ;  /* 0x0000000000017941 */ /* 0x000fea0003800000 */
.L_x_3703:
        /* <DEDUP_REMOVED lines=12> */
.L_x_3681:
[----:B------:R-:W-:Y:S05]  /*29940*/  BSYNC B0 ;  /* 0x0000000000007941 */ /* 0x000fea0003800000 */
.L_x_3680:
[----:B------:R-:W-:Y:S05]  /*29950*/  @!P0 WARPSYNC.ALL ;  /* 0x0000000000008948 */ /* 0x000fea0003800000 */
[----:B------:R-:W-:Y:S01]  /*29960*/  @!P0 BAR.SYNC.DEFER_BLOCKING 0xc, 0x180 ;  /* 0x0306000000008b1d */ /* 0x000fe20000010000 */
[----:B------:R-:W-:-:S05]  /*29970*/  MOV R0, RZ ;  /* 0x000000ff00007202 */ /* 0x000fca0000000f00 */
[----:B------:R-:W-:Y:S04]  /*29980*/  BSSY B0, `(.L_x_3720) ;  /* 0x000001f000007945 */ /* 0x000fe80003800000 */
[----:B------:R-:W-:Y:S05]  /*29990*/  @!P1 BRA `(.L_x_3721) ;  /* 0x0000000000749947 */ /* 0x000fea0003800000 */
[----:B------:R-:W-:-:S13]  /*299a0*/  ISETP.NE.AND P0, PT, R17, RZ, PT ;  /* 0x000000ff1100720c */ /* 0x000fda0003f05270 */
[----:B------:R-:W2:Y:S02]  /*299b0*/  @!P0 LDC R17, c[0x0][0x9f0] ;  /* 0x00027c00ff118b82 */ /* 0x000ea40000000800 */
[----:B--2---:R-:W-:-:S04]  /*299c0*/  IABS R0, R17 ;  /* 0x0000001100007213 */ /* 0x004fc80000000000 */
[----:B------:R-:W2:Y:S08]  /*299d0*/  I2F.RP R2, R0 ;  /* 0x0000000000027306 */ /* 0x000eb00000209400 */
[----:B--2---:R-:W2:Y:S02]  /*299e0*/  MUFU.RCP R2, R2 ;  /* 0x0000000200027308 */ /* 0x004ea40000001000 */
[----:B--2---:R-:W-:-:S06]  /*299f0*/  VIADD R2, R2, 0xffffffe ;  /* 0x0ffffffe02027836 */ /* 0x004fcc0000000000 */
[----:B01----:R-:W0:Y:S02]  /*29a00*/  F2I.FTZ.U32.TRUNC.NTZ R3, R2 ;  /* 0x0000000200037305 */ /* 0x003e24000021f000 */
        /* <DEDUP_REMOVED lines=14> */
[----:B------:R-:W-:Y:S01]  /*29af0*/  @!P1 IMAD.IADD R3, R3, 0x1, -R0 ;  /* 0x0000000103039824 */ /* 0x000fe200078e0a00 */
[----:B------:R-:W-:Y:S02]  /*29b00*/  @!P1 IADD3 R2, R2, 0x1, RZ ;  /* 0x0000000102029810 */ /* 0x000fe40007ffe0ff */
[----:B------:R-:W-:Y:S02]  /*29b10*/  ISETP.NE.AND P1, PT, R17, RZ, PT ;  /* 0x000000ff1100720c */ /* 0x000fe40003f25270 */
[----:B------:R-:W-:-:S13]  /*29b20*/  ISETP.GE.U32.AND P0, PT, R3, R0, PT ;  /* 0x000000000300720c */ /* 0x000fda0003f06070 */
[----:B------:R-:W-:-:S04]  /*29b30*/  @P0 VIADD R2, R2, 0x1 ;  /* 0x0000000102020836 */ /* 0x000fc80000000000 */
[----:B------:R-:W-:-:S04]  /*29b40*/  IMAD.MOV.U32 R0, RZ, RZ, R2 ;  /* 0x000000ffff007224 */ /* 0x000fc800078e0002 */
[----:B------:R-:W-:Y:S01]  /*29b50*/  @!P2 IMAD.MOV R0, RZ, RZ, -R0 ;  /* 0x000000ffff00a224 */ /* 0x000fe200078e0a00 */
[----:B------:R-:W-:-:S07]  /*29b60*/  @!P1 LOP3.LUT R0, RZ, R17, RZ, 0x33, !PT ;  /* 0x00000011ff009212 */ /* 0x000fce00078e33ff */
.L_x_3721:
[----:B------:R-:W-:Y:S05]  /*29b70*/  BSYNC B0 ;  /* 0x0000000000007941 */ /* 0x000fea0003800000 */
.L_x_3720:
[----:B01----:R-:W-:-:S05]  /*29b80*/  IMAD R3, R20, R0, RZ ;  /* 0x0000000014037224 */ /* 0x003fca00078e02ff */
        /* <DEDUP_REMOVED lines=23> */
.L_x_3722:
        /* <DEDUP_REMOVED lines=20> */
.L_x_3725:
[----:B------:R-:W-:Y:S05]  /*29e40*/  BSYNC B6 ;  /* 0x0000000000067941 */ /* 0x000fea0003800000 */
.L_x_3724:
        /* <DEDUP_REMOVED lines=13> */
[----:B------:R-:W-:Y:S01]  /*29f20*/  MOV R8, 0x70 ;  /* 0x0000007000087802 */ /* 0x000fe20000000f00 */
[----:B------:R-:W1:Y:S01]  /*29f30*/  LDC.64 R2, c[0x4][R2] ;  /* 0x0100000002027b82 */ /* 0x000e620000000a00 */
[----:B------:R-:W-:Y:S02]  /*29f40*/  IMAD.U32 R5, RZ, RZ, UR7 ;  /* 0x00000007ff057e24 */ /* 0x000fe4000f8e00ff */
[----:B------:R-:W-:Y:S02]  /*29f50*/  IMAD.U32 R6, RZ, RZ, UR8 ;  /* 0x00000008ff067e24 */ /* 0x000fe4000f8e00ff */
[----:B------:R-:W-:-:S02]  /*29f60*/  IMAD.U32 R7, RZ, RZ, UR9 ;  /* 0x00000009ff077e24 */ /* 0x000fc4000f8e00ff */
[----:B------:R-:W-:Y:S02]  /*29f70*/  IMAD.U32 R10, RZ, RZ, UR4 ;  /* 0x00000004ff0a7e24 */ /* 0x000fe4000f8e00ff */
[----:B------:R-:W-:Y:S02]  /*29f80*/  IMAD.U32 R11, RZ, RZ, UR5 ;  /* 0x00000005ff0b7e24 */ /* 0x000fe4000f8e00ff */
[----:B------:R-:W-:Y:S02]  /*29f90*/  IMAD.MOV.U32 R12, RZ, RZ, 0x1 ;  /* 0x00000001ff0c7424 */ /* 0x000fe400078e00ff */
[----:B------:R-:W-:-:S07]  /*29fa0*/  IMAD.MOV.U32 R13, RZ, RZ, RZ ;  /* 0x000000ffff0d7224 */ /* 0x000fce00078e00ff */
[----:B------:R-:W-:-:S07]  /*29fb0*/  LEPC R20, `(.L_x_3727) ;  /* 0x000000001014794e */ /* 0x000fce0000000000 */
[----:B01----:R-:W-:Y:S05]  /*29fc0*/  CALL.ABS.NOINC R2 ;  /* 0x0000000002007343 */ /* 0x003fea0003c00000 */
.L_x_3727:
[----:B------:R-:W-:Y:S05]  /*29fd0*/  BSYNC B6 ;  /* 0x0000000000067941 */ /* 0x000fea0003800000 */
.L_x_3726:
        /* <DEDUP_REMOVED lines=20> */
.L_x_3729:
[----:B------:R-:W-:Y:S05]  /*2a120*/  BSYNC B6 ;  /* 0x0000000000067941 */ /* 0x000fea0003800000 */
.L_x_3728:
        /* <DEDUP_REMOVED lines=10> */
[----:B------:R-:W-:Y:S01]  /*2a1d0*/  IMAD.U32 R6, RZ, RZ, UR6 ;  /* 0x00000006ff067e24 */ /* 0x000fe2000f8e00ff */
[----:B------:R-:W-:Y:S01]  /*2a1e0*/  MOV R13, RZ ;  /* 0x000000ff000d7202 */ /* 0x000fe20000000f00 */
[----:B------:R-:W-:Y:S02]  /*2a1f0*/  IMAD.U32 R7, RZ, RZ, UR7 ;  /* 0x00000007ff077e24 */ /* 0x000fe4000f8e00ff */
[----:B------:R-:W-:-:S02]  /*2a200*/  IMAD.U32 R10, RZ, RZ, UR8 ;  /* 0x00000008ff0a7e24 */ /* 0x000fc4000f8e00ff */
[----:B------:R-:W-:Y:S02]  /*2a210*/  IMAD.U32 R11, RZ, RZ, UR9 ;  /* 0x00000009ff0b7e24 */ /* 0x000fe4000f8e00ff */
[----:B------:R-:W-:Y:S02]  /*2a220*/  IMAD.MOV.U32 R8, RZ, RZ, 0x70 ;  /* 0x00000070ff087424 */ /* 0x000fe400078e00ff */
[----:B------:R-:W-:-:S07]  /*2a230*/  IMAD.MOV.U32 R12, RZ, RZ, 0x1 ;  /* 0x00000001ff0c7424 */ /* 0x000fce00078e00ff */
[----:B------:R-:W-:-:S07]  /*2a240*/  LEPC R20, `(.L_x_3731) ;  /* 0x000000001014794e */ /* 0x000fce0000000000 */
[----:B01----:R-:W-:Y:S05]  /*2a250*/  CALL.ABS.NOINC R2 ;  /* 0x0000000002007343 */ /* 0x003fea0003c00000 */
.L_x_3731:
[----:B------:R-:W-:Y:S05]  /*2a260*/  BSYNC B6 ;  /* 0x0000000000067941 */ /* 0x000fea0003800000 */
.L_x_3730:
        /* <DEDUP_REMOVED lines=23> */
.L_x_3974:
        /* <DEDUP_REMOVED lines=10> */
.L_x_3977:
[----:B------:R-:W-:Y:S05]  /*2a480*/  @!P6 BRA `(.L_x_3733) ;  /* 0x0000000400a4e947 */ /* 0x000fea0003800000 */
[----:B0-----:R-:W2:Y:S01]  /*2a490*/  LDL R0, [R1+0x48] ;  /* 0x0000480001007983 */ /* 0x001ea20000100800 */
[----:B------:R-:W-:-:S04]  /*2a4a0*/  ISETP.NE.U32.AND P0, PT, R2, RZ, PT ;  /* 0x000000ff0200720c */ /* 0x000fc80003f05070 */
[----:B------:R-:W-:Y:S01]  /*2a4b0*/  ISETP.NE.AND.EX P0, PT, R3, RZ, PT, P0 ;  /* 0x000000ff0300720c */ /* 0x000fe20003f05300 */
[----:B--2---:R-:W-:-:S12]  /*2a4c0*/  VIADD R0, R0, 0xffffffff ;  /* 0xffffffff00007836 */ /* 0x004fd80000000000 */
        /* <DEDUP_REMOVED lines=18> */
.L_x_3735:
[----:B0-----:R-:W2:Y:S04]  /*2a5f0*/  LDL R2, [R1+0xc] ;  /* 0x00000c0001027983 */ /* 0x001ea80000100800 */
[----:B------:R-:W3:Y:S01]  /*2a600*/  LDL R3, [R1+0x24] ;  /* 0x0000240001037983 */ /* 0x000ee20000100800 */
[----:B-1----:R-:W0:Y:S02]  /*2a610*/  S2R R8, SR_TID.X ;  /* 0x0000000000087919 */ /* 0x002e240000002100 */
[----:B0-----:R-:W-:-:S04]  /*2a620*/  LOP3.LUT R8, R8, 0x7f, RZ, 0xc0, !PT ;  /* 0x0000007f08087812 */ /* 0x001fc800078ec0ff */
[----:B------:R-:W-:Y:S01]  /*2a630*/  ISETP.NE.AND P1, PT, R8, RZ, PT ;  /* 0x000000ff0800720c */ /* 0x000fe20003f25270 */
[----:B--2---:R-:W-:Y:S01]  /*2a640*/  IMAD R2, R2, 0x8, R18 ;  /* 0x0000000802027824 */ /* 0x004fe200078e0212 */
[----:B---3--:R-:W-:-:S04]  /*2a650*/  SHF.L.U32 R4, R3, 0x1f, RZ ;  /* 0x0000001f03047819 */ /* 0x008fc800000006ff */
[----:B------:R-:W0:Y:S02]  /*2a660*/  SYNCS.PHASECHK.TRANS64.TRYWAIT P0, [R2+URZ+0x33480], R4 ;  /* 0x03348004020075a7 */ /* 0x000e24000800017f */
[----:B0-----:R-:W-:Y:S05]  /*2a670*/  @!P0 BRA `(.L_x_3736) ;  /* 0x0000008c00008947 */ /* 0x001fea0003800000 */
.L_x_3978:
        /* <DEDUP_REMOVED lines=8> */
.L_x_3737:
        /* <DEDUP_REMOVED lines=17> */
[----:B------:R-:W-:Y:S02]  /*2a810*/  UIADD3 UR14, UR15, 0x11a00, URZ ;  /* 0x00011a000f0e7890 */ /* 0x000fe4000fffe03f */
[----:B------:R-:W-:-:S05]  /*2a820*/  UIADD3 UR15, UR15, 0x14200, URZ ;  /* 0x000142000f0f7890 */ /* 0x000fca000fffe03f */
[----:B------:R1:W-:Y:S02]  /*2a830*/  UTMALDG.4D [UR8], [UR4], desc[UR6] ;  /* 0x00000608040075b4 */ /* 0x0003e40008019000 */
[----:B-1----:R-:W-:Y:S01]  /*2a840*/  UMOV UR8, UR14 ;  /* 0x0000000e00087c82 */ /* 0x002fe20008000000 */
[----:B------:R-:W-:Y:S01]  /*2a850*/  UMOV UR10, UR16 ;  /* 0x00000010000a7c82 */ /* 0x000fe20008000000 */
[----:B------:R-:W-:Y:S01]  /*2a860*/  UMOV UR14, 0x80 ;  /* 0x00000080000e7882 */ /* 0x000fe20000000000 */
[----:B------:R1:W-:Y:S02]  /*2a870*/  UTMALDG.4D [UR8], [UR4], desc[UR6] ;  /* 0x00000608040075b4 */ /* 0x0003e40008019000 */
[----:B-1----:R-:W-:Y:S01]  /*2a880*/  UMOV UR8, UR15 ;  /* 0x0000000f00087c82 */ /* 0x002fe20008000000 */
[----:B------:R-:W-:Y:S02]  /*2a890*/  UMOV UR10, UR14 ;  /* 0x0000000e000a7c82 */ /* 0x000fe40008000000 */
[----:B------:R1:W-:Y:S01]  /*2a8a0*/  UTMALDG.4D [UR8], [UR4], desc[UR6] ;  /* 0x00000608040075b4 */ /* 0x0003e20008019000 */
[----:B------:R-:W2:Y:S02]  /*2a8b0*/  SYNCS.PHASECHK.TRANS64.TRYWAIT P0, [R2+URZ+0x33440], R4 ;  /* 0x03344004020075a7 */ /* 0x000ea4000800017f */
[----:B-12---:R-:W-:Y:S05]  /*2a8c0*/  @!P0 BRA `(.L_x_3738) ;  /* 0x0000008800808947 */ /* 0x006fea0003800000 */
.L_x_3979:
[----:B------:R-:W-:Y:S05]  /*2a8d0*/  @P1 BRA `(.L_x_3739) ;  /* 0x00000000001c1947 */ /* 0x000fea0003800000 */
[----:B------:R-:W2:Y:S01]  /*2a8e0*/  S2R R5, SR_TID.X ;  /* 0x0000000000057919 */ /* 0x000ea20000002100 */
[----:B01----:R-:W-:-:S04]  /*2a8f0*/  MOV R4, 0x7800 ;  /* 0x0000780000047802 */ /* 0x003fc80000000f00 */
[----:B------:R3:W-:Y:S01]  /*2a900*/  SYNCS.ARRIVE.TRANS64 RZ, [R2+URZ+0x33430], R4 ;  /* 0x0334300402ff79a7 */ /* 0x0007e2000800003f */
[----:B--2---:R-:W-:-:S04]  /*2a910*/  LOP3.LUT R5, R5, 0x1f, RZ, 0xc0, !PT ;  /* 0x0000001f05057812 */ /* 0x004fc800078ec0ff */
[----:B------:R-:W-:-:S13]  /*2a920*/  ISETP.NE.AND P0, PT, R5, RZ, PT ;  /* 0x000000ff0500720c */ /* 0x000fda0003f05270 */
[----:B---3--:R-:W-:Y:S05]  /*2a930*/  @!P0 BRA `(.L_x_3739) ;  /* 0x0000000000048947 */ /* 0x008fea0003800000 */
[----:B------:R-:W-:Y:S01]  /*2a940*/  BPT.TRAP 0x1 ;  /* 0x000000040000795c */ /* 0x000fe20000300000 */
.L_x_3739:
[----:B01----:R-:W2:Y:S01]  /*2a950*/  LDL.LU R4, [R1+0x8] ;  /* 0x0000080001047983 */ /* 0x003ea20000300800 */
[----:B------:R-:W-:Y:S01]  /*2a960*/  R2UR UR15, R3 ;  /* 0x00000000030f72ca */ /* 0x000fe200000e0000 */
[----:B------:R-:W-:Y:S01]  /*2a970*/  UIADD3 UR4, UP0, UR40, 0x370, URZ ;  /* 0x0000037028047890 */ /* 0x000fe2000ff1e03f */
[----:B------:R-:W-:Y:S01]  /*2a980*/  R2UR UR9, R2 ;  /* 0x00000000020972ca */ /* 0x000fe200000e0000 */
[----:B------:R-:W-:Y:S01]  /*2a990*/  UMOV UR10, URZ ;  /* 0x0000003f000a7c82 */ /* 0x000fe20008000000 */
[----:B------:R-:W-:Y:S01]  /*2a9a0*/  R2UR UR11, R0 ;  /* 0x00000000000b72ca */ /* 0x000fe200000e0000 */
[----:B------:R-:W-:Y:S01]  /*2a9b0*/  UIADD3.X UR5, URZ, UR41, URZ, UP0, !UPT ;  /* 0x000000293f057290 */ /* 0x000fe200087fe43f */
[----:B------:R-:W-:Y:S01]  /*2a9c0*/  R2UR UR12, R16 ;  /* 0x00000000100c72ca */ /* 0x000fe200000e0000 */
[----:B------:R-:W-:Y:S01]  /*2a9d0*/  UMOV UR6, 0x0 ;  /* 0x0000000000067882 */ /* 0x000fe20000000000 */
[----:B------:R-:W-:Y:S01]  /*2a9e0*/  R2UR UR13, R17 ;  /* 0x00000000110d72ca */ /* 0x000fe200000e0000 */
[----:B------:R-:W-:Y:S01]  /*2a9f0*/  UMOV UR7, 0x14f00000 ;  /* 0x14f0000000077882 */ /* 0x000fe20000000000 */
[----:B------:R-:W-:Y:S01]  /*2aa00*/  PLOP3.LUT P0, PT, PT, PT, PT, 0x80, 0x0 ;  /* 0x000000000000781c */ /* 0x000fe20003f0f070 */
[----:B------:R-:W-:-:S02]  /*2aa10*/  UMOV UR16, 0x40 ;  /* 0x0000004000107882 */ /* 0x000fc40000000000 */
[----:B------:R-:W-:Y:S02]  /*2aa20*/  UIADD3 UR8, UR15, 0x24200, URZ ;  /* 0x000242000f087890 */ /* 0x000fe4000fffe03f */
[----:B------:R-:W-:Y:S02]  /*2aa30*/  UIADD3 UR9, UR9, 0x33430, URZ ;  /* 0x0003343009097890 */ /* 0x000fe4000fffe03f */
[----:B------:R-:W-:Y:S02]  /*2aa40*/  UIADD3 UR14, UR15, 0x26a00, URZ ;  /* 0x00026a000f0e7890 */ /* 0x000fe4000fffe03f */
[----:B------:R-:W-:-:S05]  /*2aa50*/  UIADD3 UR15, UR15, 0x29200, URZ ;  /* 0x000292000f0f7890 */ /* 0x000fca000fffe03f */
[----:B------:R0:W-:Y:S02]  /*2aa60*/  UTMALDG.4D [UR8], [UR4], desc[UR6] ;  /* 0x00000608040075b4 */ /* 0x0001e40008019000 */
[----:B0-----:R-:W-:Y:S01]  /*2aa70*/  UMOV UR8, UR14 ;  /* 0x0000000e00087c82 */ /* 0x001fe20008000000 */
[----:B------:R-:W-:Y:S01]  /*2aa80*/  UMOV UR10, UR16 ;  /* 0x00000010000a7c82 */ /* 0x000fe20008000000 */
[----:B------:R-:W-:Y:S01]  /*2aa90*/  UMOV UR14, 0x80 ;  /* 0x00000080000e7882 */ /* 0x000fe20000000000 */
        /* <DEDUP_REMOVED lines=8> */
.L_x_3733:
[----:B------:R-:W0:Y:S04]  /*2ab20*/  LDL.LU R3, [R1+0x44] ;  /* 0x0000440001037983 */ /* 0x000e280000300800 */
[----:B------:R-:W2:Y:S04]  /*2ab30*/  LDL.LU R5, [R1+0x38] ;  /* 0x0000380001057983 */ /* 0x000ea80000300800 */
[----:B---3--:R-:W3:Y:S01]  /*2ab40*/  LDL.LU R4, [R1+0x4c] ;  /* 0x00004c0001047983 */ /* 0x008ee20000300800 */
        /* <DEDUP_REMOVED lines=32> */
[----:B-1----:R-:W-:Y:S02]  /*2ad50*/  IMAD.MOV.U32 R8, RZ, RZ, 0x70 ;  /* 0x00000070ff087424 */ /* 0x002fe400078e00ff */
[----:B------:R-:W-:Y:S02]  /*2ad60*/  IMAD.MOV.U32 R12, RZ, RZ, 0x1 ;  /* 0x00000001ff0c7424 */ /* 0x000fe400078e00ff */
[----:B------:R-:W-:-:S07]  /*2ad70*/  IMAD.MOV.U32 R13, RZ, RZ, RZ ;  /* 0x000000ffff0d7224 */ /* 0x000fce00078e00ff */
[----:B------:R-:W-:-:S07]  /*2ad80*/  LEPC R20, `(.L_x_3741) ;  /* 0x000000001014794e */ /* 0x000fce0000000000 */
[----:B0-----:R-:W-:Y:S05]  /*2ad90*/  CALL.ABS.NOINC R2 ;  /* 0x0000000002007343 */ /* 0x001fea0003c00000 */
.L_x_3741:
[----:B------:R-:W-:Y:S05]  /*2ada0*/  BSYNC B6 ;  /* 0x0000000000067941 */ /* 0x000fea0003800000 */
.L_x_3740:
[----:B0-----:R-:W2:Y:S01]  /*2adb0*/  LDL.LU R0, [R1+0x44] ;  /* 0x0000440001007983 */ /* 0x001ea20000300800 */
[----:B-1----:R-:W0:Y:S01]  /*2adc0*/  LDC R8, c[0x0][0x448] ;  /* 0x00011200ff087b82 */ /* 0x002e220000000800 */
[----:B------:R-:W-:Y:S01]  /*2add0*/  ULDC.64 UR4, c[0x0][0x2d8] ;  /* 0x0000b60000047ab9 */ /* 0x000fe20000000a00 */
[----:B------:R-:W-:Y:S01]  /*2ade0*/  ULDC.64 UR6, c[0x0][0x280] ;  /* 0x0000a00000067ab9 */ /* 0x000fe20000000a00 */
[----:B------:R-:W3:Y:S04]  /*2adf0*/  LDL.LU R4, [R1+0x3c] ;  /* 0x00003c0001047983 */ /* 0x000ee80000300800 */
[----:B------:R-:W3:Y:S04]  /*2ae00*/  LDL.LU.64 R2, [R1+0x50] ;  /* 0x0000500001027983 */ /* 0x000ee80000300a00 */
[----:B------:R-:W4:Y:S04]  /*2ae10*/  LDL.LU R6, [R1+0x38] ;  /* 0x0000380001067983 */ /* 0x000f280000300800 */
[----:B------:R-:W4:Y:S01]  /*2ae20*/  LDL.LU R5, [R1+0x14] ;  /* 0x0000140001057983 */ /* 0x000f220000300800 */
[----:B0-----:R-:W-:Y:S01]  /*2ae30*/  ISETP.NE.AND P0, PT, R8, 0x1, PT ;  /* 0x000000010800780c */ /* 0x001fe20003f05270 */
[----:B------:R-:W0:-:S12]  /*2ae40*/  S2R R9, SR_TID.X ;  /* 0x0000000000097919 */ /* 0x000e180000002100 */
[----:B------:R-:W1:Y:S01]  /*2ae50*/  @P0 LDC R7, c[0x0][0x450] ;  /* 0x00011400ff070b82 */ /* 0x000e620000000800 */
[----:B0-----:R-:W-:-:S05]  /*2ae60*/  IMAD.SHL.U32 R9, R9, 0x10, RZ ;  /* 0x0000001009097824 */ /* 0x001fca00078e00ff */
[----:B------:R-:W-:-:S04]  /*2ae70*/  LOP3.LUT R9, R9, 0x30, RZ, 0xc0, !PT ;  /* 0x0000003009097812 */ /* 0x000fc800078ec0ff */
[C---:B------:R-:W-:Y:S02]  /*2ae80*/  LOP3.LUT R11, R9.reuse, 0x40, RZ, 0xfc, !PT ;  /* 0x00000040090b7812 */ /* 0x040fe400078efcff */
[----:B------:R-:W-:Y:S01]  /*2ae90*/  LOP3.LUT R9, R9, 0x80, RZ, 0xfc, !PT ;  /* 0x0000008009097812 */ /* 0x000fe200078efcff */
[----:B---3--:R-:W-:Y:S02]  /*2aea0*/  IMAD.MOV.U32 R3, RZ, RZ, R4 ;  /* 0x000000ffff037224 */ /* 0x008fe400078e0004 */
        /* <DEDUP_REMOVED lines=8> */
[C---:B0-----:R-:W-:Y:S02]  /*2af30*/  LOP3.LUT R6, R4.reuse, 0x7f, RZ, 0xc0, !PT ;  /* 0x0000007f04067812 */ /* 0x041fe400078ec0ff */
[----:B------:R-:W-:Y:S02]  /*2af40*/  SHF.L.U32 R4, R4, 0x5, RZ ;  /* 0x0000000504047819 */ /* 0x000fe400000006ff */
[----:B------:R-:W-:-:S04]  /*2af50*/  SHF.R.U32.HI R6, RZ, 0x2, R6 ;  /* 0x00000002ff067819 */ /* 0x000fc80000011606 */
[----:B------:R-:W-:Y:S02]  /*2af60*/  LOP3.LUT R4, R6, 0x60, R4, 0xf8, !PT ;  /* 0x0000006006047812 */ /* 0x000fe400078ef804 */
[----:B------:R-:W0:Y:S01]  /*2af70*/  @P0 LDC R6, c[0x0][0x44c] ;  /* 0x00011300ff060b82 */ /* 0x000e220000000800 */
[----:B------:R-:W-:Y:S02]  /*2af80*/  IMAD.SHL.U32 R5, R5, 0x80, RZ ;  /* 0x0000008005057824 */ /* 0x000fe400078e00ff */
[----:B------:R-:W-:-:S03]  /*2af90*/  IMAD.IADD R3, R3, 0x1, R0 ;  /* 0x0000000103037824 */ /* 0x000fc600078e0200 */
[----:B------:R-:W-:-:S05]  /*2afa0*/  LOP3.LUT R0, R4, R5, RZ, 0xfc, !PT ;  /* 0x0000000504007212 */ /* 0x000fca00078efcff */
[----:B------:R-:W-:Y:S02]  /*2afb0*/  IMAD.MOV.U32 R4, RZ, RZ, R0 ;  /* 0x000000ffff047224 */ /* 0x000fe400078e0000 */
[----:B0-----:R-:W-:-:S05]  /*2afc0*/  @P0 IMAD.HI.U32 R6, R0, R6, RZ ;  /* 0x0000000600060227 */ /* 0x001fca00078e00ff */
[----:B-1----:R-:W-:-:S05]  /*2afd0*/  @P0 SHF.R.U32.HI R4, RZ, R7, R6 ;  /* 0x00000007ff040219 */ /* 0x002fca0000011606 */
[----:B------:R-:W-:-:S04]  /*2afe0*/  IMAD.MOV R6, RZ, RZ, -R4 ;  /* 0x000000ffff067224 */ /* 0x000fc800078e0a04 */
        /* <DEDUP_REMOVED lines=15> */
[----:B------:R-:W-:Y:S02]  /*2b0e0*/  IADD3 R4, P3, R2, UR6, RZ ;  /* 0x0000000602047c10 */ /* 0x000fe4000ff7e0ff */
[----:B------:R-:W-:-:S02]  /*2b0f0*/  ISETP.GE.AND P1, PT, R11, UR4, PT ;  /* 0x000000040b007c0c */ /* 0x000fc4000bf26270 */
[----:B------:R-:W-:Y:S01]  /*2b100*/  IADD3.X R3, R3, UR7, R0, P3, !PT ;  /* 0x0000000703037c10 */ /* 0x000fe20009ffe400 */
[----:B-1----:R-:W-:-:S05]  /*2b110*/  IMAD.SHL.U32 R10, R7, 0x10, RZ ;  /* 0x00000010070a7824 */ /* 0x002fca00078e00ff */
[----:B------:R-:W-:-:S04]  /*2b120*/  LOP3.LUT R10, R10, 0x30, RZ, 0xc0, !PT ;  /* 0x000000300a0a7812 */ /* 0x000fc800078ec0ff */
[----:B------:R-:W-:Y:S01]  /*2b130*/  ISETP.GE.AND P0, PT, R10, UR4, PT ;  /* 0x000000040a007c0c */ /* 0x000fe2000bf06270 */
[----:B------:R-:W-:-:S03]  /*2b140*/  UMOV UR4, 0xffffffff ;  /* 0xffffffff00047882 */ /* 0x000fc60000000000 */
[----:B0-----:R-:W-:Y:S09]  /*2b150*/  BRA.DIV UR4, `(.L_x_3742) ;  /* 0x0000008204707947 */ /* 0x001ff2000b800000 */
[----:B------:R-:W0:Y:S02]  /*2b160*/  S2R R6, SR_TID.X ;  /* 0x0000000000067919 */ /* 0x000e240000002100 */
[----:B0-----:R-:W-:Y:S02]  /*2b170*/  LOP3.LUT R7, R6, 0x7f, RZ, 0xc0, !PT ;  /* 0x0000007f06077812 */ /* 0x001fe400078ec0ff */
[----:B------:R-:W2:Y:S02]  /*2b180*/  LDL.LU R6, [R1+0x58] ;  /* 0x0000580001067983 */ /* 0x000ea40000300800 */
[----:B------:R-:W-:Y:S02]  /*2b190*/  SHF.R.U32.HI R11, RZ, 0x2, R7 ;  /* 0x00000002ff0b7819 */ /* 0x000fe40000011607 */
[----:B------:R-:W0:Y:S02]  /*2b1a0*/  SHFL.IDX PT, R7, R4, RZ, 0x1c1f ;  /* 0x001c1fff04077589 */ /* 0x000e2400000e0000 */
[----:B------:R-:W-:-:S05]  /*2b1b0*/  IADD3 R0, R11, R5, RZ ;  /* 0x000000050b007210 */ /* 0x000fca0007ffe0ff */
[----:B------:R-:W-:Y:S02]  /*2b1c0*/  VIADD R5, R0, 0x20 ;  /* 0x0000002000057836 */ /* 0x000fe40000000000 */
[----:B--2---:R-:W-:Y:S02]  /*2b1d0*/  IMAD R2, R6, R8, RZ ;  /* 0x0000000806027224 */ /* 0x004fe400078e02ff */
[----:B------:R-:W1:Y:S03]  /*2b1e0*/  SHFL.IDX PT, R6, R3, RZ, 0x1c1f ;  /* 0x001c1fff03067589 */ /* 0x000e6600000e0000 */
[----:B------:R-:W-:-:S13]  /*2b1f0*/  ISETP.GE.AND P4, PT, R0, R2, PT ;  /* 0x000000020000720c */ /* 0x000fda0003f86270 */
[----:B0-----:R-:W-:-:S05]  /*2b200*/  @!P4 IADD3 R7, P3, R10, R7, RZ ;  /* 0x000000070a07c210 */ /* 0x001fca0007f7e0ff */
[----:B-1----:R-:W-:Y:S01]  /*2b210*/  @!P4 IMAD.X R6, RZ, RZ, R6, P3 ;  /* 0x000000ffff06c224 */ /* 0x002fe200018e0606 */
[----:B------:R-:W-:Y:S02]  /*2b220*/  ISETP.GE.AND P3, PT, R5, R2, PT ;  /* 0x000000020500720c */ /* 0x000fe40003f66270 */
[----:B------:R-:W0:Y:S02]  /*2b230*/  SHFL.IDX PT, R5, R4, 0x1, 0x1c1f ;  /* 0x003c1f0004057f89 */ /* 0x000e2400000e0000 */
[----:B------:R-:W-:-:S04]  /*2b240*/  @!P4 LOP3.LUT R7, R7, R6, RZ, 0x3c, !PT ;  /* 0x000000060707c212 */ /* 0x000fc800078e3cff */
[----:B------:R-:W-:-:S04]  /*2b250*/  @!P4 LOP3.LUT R6, R7, R6, RZ, 0x3c, !PT ;  /* 0x000000060706c212 */ /* 0x000fc800078e3cff */
[----:B------:R-:W-:-:S05]  /*2b260*/  @!P4 LOP3.LUT R7, R7, R6, RZ, 0x3c, !PT ;  /* 0x000000060707c212 */ /* 0x000fca00078e3cff */
[----:B-----5:R-:W-:Y:S04]  /*2b270*/  @!P4 LDGSTS.E.BYPASS.LTC128B.128 [R9+0x1e200], desc[UR54][R6.64], !P0 ;  /* 0x1e2000000609cfae */ /* 0x020fe8000c101d76 */
[----:B------:R-:W-:Y:S04]  /*2b280*/  @!P4 LDGSTS.E.BYPASS.LTC128B.128 [R9+0x20200], desc[UR54][R6.64+0x40], !P1 ;  /* 0x202000400609cfae */ /* 0x000fe8000c901d76 */
[----:B------:R1:W-:Y:S01]  /*2b290*/  @!P4 LDGSTS.E.BYPASS.LTC128B.128 [R9+0x22200], desc[UR54][R6.64+0x80], !P2 ;  /* 0x222000800609cfae */ /* 0x0003e2000d101d76 */
[----:B0-----:R-:W-:-:S03]  /*2b2a0*/  @!P3 IADD3 R5, P4, R10, R5, RZ ;  /* 0x000000050a05b210 */ /* 0x001fc60007f9e0ff */
[----:B-1----:R-:W0:Y:S02]  /*2b2b0*/  SHFL.IDX PT, R6, R3, 0x1, 0x1c1f ;  /* 0x003c1f0003067f89 */ /* 0x002e2400000e0000 */
[----:B0-----:R-:W-:-:S04]  /*2b2c0*/  @!P3 IMAD.X R6, RZ, RZ, R6, P4 ;  /* 0x000000ffff06b224 */ /* 0x001fc800020e0606 */
[----:B------:R-:W-:Y:S02]  /*2b2d0*/  @!P3 IMAD.MOV.U32 R7, RZ, RZ, R6 ;  /* 0x000000ffff07b224 */ /* 0x000fe400078e0006 */
[----:B------:R-:W-:Y:S02]  /*2b2e0*/  @!P3 IMAD.MOV.U32 R6, RZ, RZ, R5 ;  /* 0x000000ffff06b224 */ /* 0x000fe400078e0005 */
[----:B------:R-:W-:-:S03]  /*2b2f0*/  VIADD R5, R0, 0x40 ;  /* 0x0000004000057836 */ /* 0x000fc60000000000 */
[----:B------:R-:W-:Y:S04]  /*2b300*/  @!P3 LDGSTS.E.BYPASS.LTC128B.128 [R9+0x1ea00], desc[UR54][R6.64], !P0 ;  /* 0x1ea000000609bfae */ /* 0x000fe8000c101d76 */
        /* <DEDUP_REMOVED lines=12> */
[----:B------:R0:W-:Y:S04]  /*2b3d0*/  @!P3 LDGSTS.E.BYPASS.LTC128B.128 [R9+0x23200], desc[UR54][R6.64+0x80], !P2 ;  /* 0x232000800609bfae */ /* 0x0001e8000d101d76 */
[----:B------:R0:W2:Y:S02]  /*2b3e0*/  SHFL.IDX PT, R3, R4, 0x3, 0x1c1f ;  /* 0x007c1f0004037f89 */ /* 0x0000a400000e0000 */
.L_x_3988:
        /* <DEDUP_REMOVED lines=10> */
[----:B------:R4:W-:Y:S04]  /*2b490*/  LDGSTS.E.BYPASS.LTC128B.128 [R9+0x21a00], desc[UR54][R2.64+0x40], !P1 ;  /* 0x21a0004002097fae */ /* 0x0009e8000c901d76 */
[----:B------:R4:W-:Y:S02]  /*2b4a0*/  LDGSTS.E.BYPASS.LTC128B.128 [R9+0x23a00], desc[UR54][R2.64+0x80], !P2 ;  /* 0x23a0008002097fae */ /* 0x0009e4000d101d76 */
.L_x_3744:
[----:B------:R-:W-:Y:S05]  /*2b4b0*/  BSYNC B0 ;  /* 0x0000000000007941 */ /* 0x000fea0003800000 */
.L_x_3743:
[----:B------:R-:W-:Y:S01]  /*2b4c0*/  NOP ;  /* 0x0000000000007918 */ /* 0x000fe20000000000 */
[----:B------:R-:W-:-:S13]  /*2b4d0*/  PLOP3.LUT P0, PT, PT, PT, PT, 0x80, 0x0 ;  /* 0x000000000000781c */ /* 0x000fda0003f0f070 */
.L_x_3745:
[----:B------:R-:W-:Y:S02]  /*2b4e0*/  PLOP3.LUT P1, PT, P1, P0, PT, 0xa2, 0x0 ;  /* 0x000000000000781c */ /* 0x000fe40000f21472 */
[----:B------:R-:W-:-:S08]  /*2b4f0*/  @P0 R2UR P1, UR4, R18 ;  /* 0x00000000120402ca */ /* 0x000fd00000020000 */
[----:B------:R-:W-:-:S05]  /*2b500*/  @P0 PLOP3.LUT P0, PT, P1, PT, PT, 0x80, 0x0 ;  /* 0x000000000000081c */ /* 0x000fca0000f0f070 */
[----:B------:R-:W-:Y:S01]  /*2b510*/  @!P1 SYNCS.ARRIVE.TRANS64.RED.A0T1 RZ, [UR4+0x33400], RZ ;  /* 0x033400ffffff99a7 */ /* 0x000fe20008200404 */
[----:B------:R-:W-:Y:S07]  /*2b520*/  @!P1 ARRIVES.LDGSTSBAR.64.TRANSCNT [UR4+0x33400] ;  /* 0x03340000ff0099b0 */ /* 0x000fee0008000a84 */
[----:B------:R-:W-:Y:S05]  /*2b530*/  @P0 BRA.U.ANY `(.L_x_3745) ;  /* 0xfffffffd00e80947 */ /* 0x000fea000393ffff */
[----:B----4-:R-:W4:Y:S02]  /*2b540*/  LDL.LU R2, [R1+0x60] ;  /* 0x0000600001027983 */ /* 0x010f240000300800 */
[----:B----4-:R-:W-:-:S05]  /*2b550*/  VIADD R2, R2, 0x1 ;  /* 0x0000000102027836 */ /* 0x010fca0000000000 */
        /* <DEDUP_REMOVED lines=8> */
[----:B------:R-:W5:Y:S03]  /*2b5e0*/  SYNCS.PHASECHK.TRANS64.TRYWAIT P0, [R18+URZ+0x33420], R0 ;  /* 0x03342000120075a7 */ /* 0x000f66000800017f */
[----:B----45:R-:W-:Y:S05]  /*2b5f0*/  @!P0 BRA `(.L_x_3747) ;  /* 0x0000008000b48947 */ /* 0x030fea0003800000 */
.L_x_3989:
[----:B------:R-:W-:Y:S05]  /*2b600*/  BSYNC B0 ;  /* 0x0000000000007941 */ /* 0x000fea0003800000 */
.L_x_3746:
[----:B------:R-:W5:Y:S04]  /*2b610*/  LDL.LU R2, [R1+0x48] ;  /* 0x0000480001027983 */ /* 0x000f680000300800 */
[----:B0-2---:R-:W2:Y:S01]  /*2b620*/  LDL R3, [R1+0x2c] ;  /* 0x00002c0001037983 */ /* 0x005ea20000100800 */
[----:B-----5:R-:W-:-:S04]  /*2b630*/  IADD3 R2, R2, -0x2, RZ ;  /* 0xfffffffe02027810 */ /* 0x020fc80007ffe0ff */
[----:B--2---:R-:W-:-:S13]  /*2b640*/  ISETP.GE.AND P0, PT, R2, R3, PT ;  /* 0x000000030200720c */ /* 0x004fda0003f06270 */
[----:B------:R-:W-:Y:S05]  /*2b650*/  @!P0 BRA `(.L_x_3748) ;  /* 0x0000001800188947 */ /* 0x000fea0003800000 */
[----:B----4-:R0:W5:Y:S04]  /*2b660*/  LDL.LU R0, [R1+0xc] ;  /* 0x00000c0001007983 */ /* 0x0101680000300800 */
[----:B------:R0:W5:Y:S02]  /*2b670*/  LDL.LU R8, [R1+0x24] ;  /* 0x0000240001087983 */ /* 0x0001640000300800 */
.L_x_3772:
        /* <DEDUP_REMOVED lines=8> */
[----:B---3--:R-:W-:-:S05]  /*2b700*/  LOP3.LUT R9, R8, R3, RZ, 0x3c, !PT ;  /* 0x0000000308097212 */ /* 0x008fca00078e3cff */
        /* <DEDUP_REMOVED lines=27> */
.L_x_3751:
        /* <DEDUP_REMOVED lines=8> */
.L_x_3990:
[----:B------:R-:W-:Y:S05]  /*2b940*/  BSYNC B1 ;  /* 0x0000000000017941 */ /* 0x000fea0003800000 */
.L_x_3752:
[----:B------:R-:W-:Y:S04]  /*2b950*/  BSSY B1, `(.L_x_3754) ;  /* 0x0000009000017945 */ /* 0x000fe80003800000 */
[----:B------:R-:W-:Y:S05]  /*2b960*/  @P1 BRA `(.L_x_3755) ;  /* 0x00000000001c1947 */ /* 0x000fea0003800000 */
[----:B------:R-:W3:Y:S02]  /*2b970*/  S2R R4, SR_TID.X ;  /* 0x0000000000047919 */ /* 0x000ee40000002100 */
[----:B---3--:R-:W-:Y:S02]  /*2b980*/  LOP3.LUT R7, R4, 0x1f, RZ, 0xc0, !PT ;  /* 0x0000001f04077812 */ /* 0x008fe400078ec0ff */
[----:B------:R-:W-:Y:S02]  /*2b990*/  MOV R4, 0x7800 ;  /* 0x0000780000047802 */ /* 0x000fe40000000f00 */
[----:B------:R-:W-:Y:S02]  /*2b9a0*/  ISETP.NE.AND P0, PT, R7, RZ, PT ;  /* 0x000000ff0700720c */ /* 0x000fe40003f05270 */
[----:B------:R3:W-:Y:S11]  /*2b9b0*/  SYNCS.ARRIVE.TRANS64 RZ, [R6+URZ+0x33470], R4 ;  /* 0x0334700406ff79a7 */ /* 0x0007f6000800003f */
[----:B---3--:R-:W-:Y:S05]  /*2b9c0*/  @!P0 BRA `(.L_x_3755) ;  /* 0x0000000000048947 */ /* 0x008fea0003800000 */
[----:B------:R-:W-:Y:S01]  /*2b9d0*/  BPT.TRAP 0x1 ;  /* 0x000000040000795c */ /* 0x000fe20000300000 */
.L_x_3755:
[----:B------:R-:W-:Y:S05]  /*2b9e0*/  BSYNC B1 ;  /* 0x0000000000017941 */ /* 0x000fea0003800000 */
.L_x_3754:
        /* <DEDUP_REMOVED lines=13> */
.L_x_3756:
        /* <DEDUP_REMOVED lines=16> */
.L_x_3757:
        /* <DEDUP_REMOVED lines=12> */
[----:B------:R-:W-:Y:S01]  /*2bc80*/  UMOV UR6, 0x0 ;  /* 0x0000000000067882 */ /* 0x000fe20000000000 */
[----:B------:R-:W-:Y:S01]  /*2bc90*/  IADD3 R9, R4, 0x14200, RZ ;  /* 0x0001420004097810 */ /* 0x000fe20007ffe0ff */
[----:B------:R-:W-:Y:S01]  /*2bca0*/  UMOV UR7, 0x14f00000 ;  /* 0x14f0000000077882 */ /* 0x000fe20000000000 */
[----:B------:R-:W-:-:S15]  /*2bcb0*/  R2UR UR10, R12 ;  /* 0x000000000c0a72ca */ /* 0x000fde00000e0000 */
.L_x_3758:
        /* <DEDUP_REMOVED lines=13> */
.L_x_3991:
[----:B------:R-:W-:Y:S05]  /*2bd90*/  BSYNC B1 ;  /* 0x0000000000017941 */ /* 0x000fea0003800000 */
.L_x_3759:
        /* <DEDUP_REMOVED lines=11> */
.L_x_3762:
[----:B------:R-:W-:Y:S05]  /*2be50*/  BSYNC B1 ;  /* 0x0000000000017941 */ /* 0x000fea0003800000 */
.L_x_3761:
        /* <DEDUP_REMOVED lines=8> */
.L_x_3763:
        /* <DEDUP_REMOVED lines=15> */
.L_x_3764:
        /* <DEDUP_REMOVED lines=10> */
[----:B------:R-:W-:Y:S02]  /*2c070*/  R2UR UR10, R12 ;  /* 0x000000000c0a72ca */ /* 0x000fe400000e0000 */
[----:B------:R-:W-:Y:S02]  /*2c080*/  R2UR UR6, R10 ;  /* 0x000000000a0672ca */ /* 0x000fe400000e0000 */
[----:B------:R-:W-:Y:S02]  /*2c090*/  R2UR UR7, R11 ;  /* 0x000000000b0772ca */ /* 0x000fe400000e0000 */
[----:B------:R-:W-:Y:S02]  /*2c0a0*/  PLOP3.LUT P0, PT, PT, PT, PT, 0x80, 0x0 ;  /* 0x000000000000781c */ /* 0x000fe40003f0f070 */
[----:B------:R-:W-:-:S11]  /*2c0b0*/  IADD3 R4, R4, 0x29200, RZ ;  /* 0x0002920004047810 */ /* 0x000fd60007ffe0ff */
.L_x_3765:
        /* <DEDUP_REMOVED lines=10> */
.L_x_3750:
[----:B------:R-:W-:Y:S05]  /*2c160*/  BSYNC B0 ;  /* 0x0000000000007941 */ /* 0x000fea0003800000 */
.L_x_3749:
[----:B------:R-:W-:-:S06]  /*2c170*/  UISETP.NE.AND UP0, UPT, UR37, 0x3, UPT ;  /* 0x000000032500788c */ /* 0x000fcc000bf05270 */
[----:B------:R-:W-:-:S13]  /*2c180*/  PLOP3.LUT P0, PT, PT, PT, UP0, 0x80, 0x0 ;  /* 0x000000000000781c */ /* 0x000fda0003f0f008 */
[----:B------:R-:W-:Y:S05]  /*2c190*/  @!P0 BRA `(.L_x_3766) ;  /* 0x0000000000048947 */ /* 0x000fea0003800000 */
[----:B------:R-:W-:Y:S01]  /*2c1a0*/  BPT.TRAP 0x1 ;  /* 0x000000040000795c */ /* 0x000fe20000300000 */
.L_x_3766:
        /* <DEDUP_REMOVED lines=8> */
.L_x_3992:
[----:B------:R-:W-:Y:S05]  /*2c230*/  BSYNC B0 ;  /* 0x0000000000007941 */ /* 0x000fea0003800000 */
.L_x_3767:
[----:B------:R-:W-:Y:S05]  /*2c240*/  @!P1 BRA `(.L_x_3769) ;  /* 0x0000000000049947 */ /* 0x000fea0003800000 */
[----:B------:R-:W-:Y:S01]  /*2c250*/  BPT.TRAP 0x1 ;  /* 0x000000040000795c */ /* 0x000fe20000300000 */
.L_x_3769:
[----:B---3--:R-:W-:Y:S01]  /*2c260*/  SHF.L.U32 R4, R8, 0x1f, RZ ;  /* 0x0000001f08047819 */ /* 0x008fe200000006ff */
[----:B------:R-:W-:-:S03]  /*2c270*/  IMAD R0, R0, 0x7800, RZ ;  /* 0x0000780000007824 */ /* 0x000fc600078e02ff */
[----:B------:R-:W3:Y:S02]  /*2c280*/  SYNCS.PHASECHK.TRANS64.TRYWAIT P0, [R3+URZ+0x33460], R4 ;  /* 0x03346004030075a7 */ /* 0x000ee4000800017f */
[----:B---3--:R-:W-:Y:S05]  /*2c290*/  @!P0 BRA `(.L_x_3770) ;  /* 0x0000007400dc8947 */ /* 0x008fea0003800000 */
.L_x_3993:
[----:B------:R3:W-:Y:S04]  /*2c2a0*/  STL [R1+0xe4], R3 ;  /* 0x0000e40301007387 */ /* 0x0007e80000100800 */
[----:B---3--:R-:W3:Y:S04]  /*2c2b0*/  LDL R3, [R1+0x4] ;  /* 0x0000040001037983 */ /* 0x008ee80000100800 */
[----:B------:R4:W-:Y:S04]  /*2c2c0*/  STL [R1+0xe0], R2 ;  /* 0x0000e00201007387 */ /* 0x0009e80000100800 */
[----:B----4-:R-:W4:Y:S01]  /*2c2d0*/  LDL R2, [R1] ;  /* 0x0000000001027983 */ /* 0x010f220000100800 */
[----:B------:R-:W-:Y:S05]  /*2c2e0*/  WARPSYNC.ALL ;  /* 0x0000000000007948 */ /* 0x000fea0003800000 */
[C---:B------:R-:W-:Y:S01]  /*2c2f0*/  VIADD R14, R0.reuse, 0x2800 ;  /* 0x00002800000e7836 */ /* 0x040fe20000000000 */
[C---:B------:R-:W-:Y:S01]  /*2c300*/  IADD3 R21, R0.reuse, 0x2000, RZ ;  /* 0x0000200000157810 */ /* 0x040fe20007ffe0ff */
[----:B------:R-:W-:-:S02]  /*2c310*/  VIADD R12, R0, 0x800 ;  /* 0x00000800000c7836 */ /* 0x000fc40000000000 */
[C---:B------:R-:W-:Y:S02]  /*2c320*/  VIADD R13, R0.reuse, 0x5000 ;  /* 0x00005000000d7836 */ /* 0x040fe40000000000 */
[C---:B------:R-:W-:Y:S02]  /*2c330*/  VIADD R15, R0.reuse, 0x1800 ;  /* 0x00001800000f7836 */ /* 0x040fe40000000000 */
[C---:B------:R-:W-:Y:S01]  /*2c340*/  VIADD R20, R0.reuse, 0x5800 ;  /* 0x0000580000147836 */ /* 0x040fe20000000000 */
[----:B---3--:R-:W-:-:S05]  /*2c350*/  LOP3.LUT R4, R0, R3, RZ, 0xfc, !PT ;  /* 0x0000000300047212 */ /* 0x008fca00078efcff */
[----:B------:R-:W-:-:S06]  /*2c360*/  IMAD.IADD R4, R18, 0x1, R4 ;  /* 0x0000000112047824 */ /* 0x000fcc00078e0204 */
[----:B-1----:R-:W1:Y:S02]  /*2c370*/  LDSM.16.MT88.4 R4, [R4+0xf200] ;  /* 0x00f200000404783b */ /* 0x002e640000004200 */
[C-C-:B-1----:R-:W-:Y:S02]  /*2c380*/  PRMT R8, R4.reuse, 0x6420, R5.reuse ;  /* 0x0000642004087816 */ /* 0x142fe40000000005 */
[----:B--2---:R-:W-:Y:S02]  /*2c390*/  PRMT R9, R4, 0x7531, R5 ;  /* 0x0000753104097816 */ /* 0x004fe40000000005 */
[----:B----4-:R-:W-:Y:S02]  /*2c3a0*/  LOP3.LUT R4, R0, R2, RZ, 0xfc, !PT ;  /* 0x0000000200047212 */ /* 0x010fe400078efcff */
[C-C-:B------:R-:W-:Y:S02]  /*2c3b0*/  PRMT R10, R6.reuse, 0x6420, R7.reuse ;  /* 0x00006420060a7816 */ /* 0x140fe40000000007 */
[----:B------:R-:W-:Y:S01]  /*2c3c0*/  PRMT R11, R6, 0x7531, R7 ;  /* 0x00007531060b7816 */ /* 0x000fe20000000007 */
[----:B------:R-:W-:-:S05]  /*2c3d0*/  IMAD.IADD R4, R19, 0x1, R4 ;  /* 0x0000000113047824 */ /* 0x000fca00078e0204 */
[----:B------:R1:W-:Y:S02]  /*2c3e0*/  STSM.16.M88.4 [R4], R8 ;  /* 0x0000000804007844 */ /* 0x0003e40000000200 */
[----:B-1----:R-:W-:-:S04]  /*2c3f0*/  LOP3.LUT R4, R14, R3, RZ, 0xfc, !PT ;  /* 0x000000030e047212 */ /* 0x002fc800078efcff */
[----:B------:R-:W-:-:S06]  /*2c400*/  IADD3 R4, R18, R4, RZ ;  /* 0x0000000412047210 */ /* 0x000fcc0007ffe0ff */
        /* <DEDUP_REMOVED lines=15> */
[----:B------:R-:W-:Y:S02]  /*2c500*/  LOP3.LUT R4, R13, R2, RZ, 0xfc, !PT ;  /* 0x000000020d047212 */ /* 0x000fe400078efcff */
[C-C-:B------:R-:W-:Y:S02]  /*2c510*/  PRMT R10, R6.reuse, 0x6420, R7.reuse ;  /* 0x00006420060a7816 */ /* 0x140fe40000000007 */
[----:B------:R-:W-:-:S02]  /*2c520*/  PRMT R11, R6, 0x7531, R7 ;  /* 0x00007531060b7816 */ /* 0x000fc40000000007 */
[----:B------:R-:W-:Y:S02]  /*2c530*/  IADD3 R4, R19, R4, RZ ;  /* 0x0000000413047210 */ /* 0x000fe40007ffe0ff */
[----:B------:R-:W-:-:S03]  /*2c540*/  LOP3.LUT R13, R13, R3, RZ, 0xfc, !PT ;  /* 0x000000030d0d7212 */ /* 0x000fc600078efcff */
[----:B------:R1:W-:Y:S02]  /*2c550*/  STSM.16.M88.4 [R4], R8 ;  /* 0x0000000804007844 */ /* 0x0003e40000000200 */
[----:B-1----:R-:W-:Y:S02]  /*2c560*/  IMAD.IADD R4, R18, 0x1, R12 ;  /* 0x0000000112047824 */ /* 0x002fe400078e020c */
[----:B------:R-:W-:-:S04]  /*2c570*/  VIADD R12, R0, 0x3000 ;  /* 0x00003000000c7836 */ /* 0x000fc80000000000 */
        /* <DEDUP_REMOVED lines=38> */
[----:B------:R-:W-:-:S02]  /*2c7e0*/  PRMT R11, R6, 0x7531, R7 ;  /* 0x00007531060b7816 */ /* 0x000fc40000000007 */
[----:B------:R-:W-:Y:S02]  /*2c7f0*/  IADD3 R4, R19, R4, RZ ;  /* 0x0000000413047210 */ /* 0x000fe40007ffe0ff */
[----:B------:R-:W-:-:S03]  /*2c800*/  IADD3 R12, R0, 0x4000, RZ ;  /* 0x00004000000c7810 */ /* 0x000fc60007ffe0ff */
        /* <DEDUP_REMOVED lines=14> */
[----:B------:R-:W-:Y:S01]  /*2c8f0*/  IMAD.IADD R4, R18, 0x1, R4 ;  /* 0x0000000112047824 */ /* 0x000fe200078e0204 */
[----:B------:R-:W-:-:S05]  /*2c900*/  IADD3 R14, R19, R14, RZ ;  /* 0x0000000e130e7210 */ /* 0x000fca0007ffe0ff */
        /* <DEDUP_REMOVED lines=9> */
[----:B-1----:R-:W-:Y:S01]  /*2c9a0*/  IMAD.IADD R4, R18, 0x1, R15 ;  /* 0x0000000112047824 */ /* 0x002fe200078e020f */
[----:B------:R-:W-:-:S05]  /*2c9b0*/  IADD3 R15, R0, 0x5000, RZ ;  /* 0x00005000000f7810 */ /* 0x000fca0007ffe0ff */
        /* <DEDUP_REMOVED lines=45> */
[----:B------:R-:W-:Y:S02]  /*2cc90*/  LOP3.LUT R0, R0, R2, RZ, 0xfc, !PT ;  /* 0x0000000200007212 */ /* 0x000fe400078efcff */
[C-C-:B------:R-:W-:Y:S01]  /*2cca0*/  PRMT R10, R6.reuse, 0x6420, R7.reuse ;  /* 0x00006420060a7816 */ /* 0x140fe20000000007 */
[----:B------:R1:W5:Y:S01]  /*2ccb0*/  LDL.LU R2, [R1+0xe0] ;  /* 0x0000e00001027983 */ /* 0x0003620000300800 */
[----:B------:R-:W-:Y:S01]  /*2ccc0*/  PRMT R11, R6, 0x7531, R7 ;  /* 0x00007531060b7816 */ /* 0x000fe20000000007 */
[----:B------:R-:W-:-:S04]  /*2ccd0*/  IMAD.IADD R4, R18, 0x1, R4 ;  /* 0x0000000112047824 */ /* 0x000fc800078e0204 */
[----:B------:R-:W-:Y:S04]  /*2cce0*/  STSM.16.M88.4 [R12], R8 ;  /* 0x000000080c007844 */ /* 0x000fe80000000200 */
[----:B------:R-:W2:Y:S01]  /*2ccf0*/  LDSM.16.MT88.4 R4, [R4+0xf200] ;  /* 0x00f200000404783b */ /* 0x000ea20000004200 */
[----:B------:R-:W-:Y:S01]  /*2cd00*/  IMAD.IADD R0, R19, 0x1, R0 ;  /* 0x0000000113007824 */ /* 0x000fe200078e0200 */
[C-C-:B--2---:R-:W-:Y:S02]  /*2cd10*/  PRMT R8, R4.reuse, 0x6420, R5.reuse ;  /* 0x0000642004087816 */ /* 0x144fe40000000005 */
        /* <DEDUP_REMOVED lines=12> */
.L_x_3771:
[----:B-1----:R-:W1:Y:S01]  /*2cde0*/  S2R R0, SR_TID.X ;  /* 0x0000000000007919 */ /* 0x002e620000002100 */
[----:B--2--5:R2:W-:Y:S01]  /*2cdf0*/  SYNCS.ARRIVE.TRANS64.A1T0 RZ, [R3+URZ+0x33450], RZ ;  /* 0x033450ff03ff79a7 */ /* 0x0245e2000810003f */
[----:B------:R3:W5:Y:S01]  /*2ce00*/  LDL R8, [R1+0x24] ;  /* 0x0000240001087983 */ /* 0x0007620000100800 */
[----:B-1----:R-:W-:-:S03]  /*2ce10*/  LOP3.LUT R4, R0, 0x7f, RZ, 0xc0, !PT ;  /* 0x0000007f00047812 */ /* 0x002fc600078ec0ff */
[----:B------:R-:W4:Y:S01]  /*2ce20*/  LDL R0, [R1+0x2c] ;  /* 0x00002c0001007983 */ /* 0x000f220000100800 */
[----:B------:R-:W-:Y:S01]  /*2ce30*/  BAR.SYNC.DEFER_BLOCKING 0x2, 0x80 ;  /* 0x0082000000007b1d */ /* 0x000fe20000010000 */
[----:B------:R-:W-:-:S13]  /*2ce40*/  ISETP.NE.AND P0, PT, R4, RZ, PT ;  /* 0x000000ff0400720c */ /* 0x000fda0003f05270 */
[----:B--2---:R-:W-:-:S04]  /*2ce50*/  @!P0 IADD3 R3, R3, 0x33480, RZ ;  /* 0x0003348003038810 */ /* 0x004fc80007ffe0ff */
[----:B------:R-:W-:-:S04]  /*2ce60*/  @!P0 PRMT R3, RZ, 0x654, R3 ;  /* 0x00000654ff038816 */ /* 0x000fc80000000003 */
[----:B------:R3:W-:Y:S01]  /*2ce70*/  @!P0 SYNCS.ARRIVE.TRANS64.RED.A1T0 RZ, [R3+URZ], RZ ;  /* 0x000000ff03ff89a7 */ /* 0x0007e2000810043f */
[C---:B----4-:R-:W-:Y:S01]  /*2ce80*/  ISETP.GT.AND P0, PT, R2.reuse, R0, PT ;  /* 0x000000000200720c */ /* 0x050fe20003f04270 */
[----:B------:R-:W-:Y:S01]  /*2ce90*/  VIADD R2, R2, 0xffffffff ;  /* 0xffffffff02027836 */ /* 0x000fe20000000000 */
[----:B------:R3:W5:Y:S11]  /*2cea0*/  LDL R0, [R1+0xc] ;  /* 0x00000c0001007983 */ /* 0x0007760000100800 */
[----:B---3--:R-:W-:Y:S05]  /*2ceb0*/  @P0 BRA `(.L_x_3772) ;  /* 0xffffffe400f00947 */ /* 0x008fea000383ffff */
.L_x_3748:
        /* <DEDUP_REMOVED lines=8> */
[----:B----45:R-:W2:Y:S02]  /*2cf40*/  FLO.U32 R0, UR4 ;  /* 0x0000000400007d00 */ /* 0x030ea400080e0000 */
        /* <DEDUP_REMOVED lines=8> */
[----:B------:R2:W-:Y:S02]  /*2cfd0*/  STL [R1+0x10], R0 ;  /* 0x0000100001007387 */ /* 0x0005e40000100800 */
.L_x_3774:
[----:B------:R-:W-:Y:S05]  /*2cfe0*/  BSYNC B0 ;  /* 0x0000000000007941 */ /* 0x000fea0003800000 */
.L_x_3773:
[----:B------:R-:W-:-:S06]  /*2cff0*/  UISETP.NE.AND UP0, UPT, UR37, 0x3, UPT ;  /* 0x000000032500788c */ /* 0x000fcc000bf05270 */
[----:B------:R-:W-:-:S13]  /*2d000*/  PLOP3.LUT P1, PT, PT, PT, UP0, 0x80, 0x0 ;  /* 0x000000000000781c */ /* 0x000fda0003f2f008 */
[----:B------:R-:W-:Y:S05]  /*2d010*/  @!P1 BRA `(.L_x_3775) ;  /* 0x0000000000049947 */ /* 0x000fea0003800000 */
[----:B------:R-:W-:Y:S01]  /*2d020*/  BPT.TRAP 0x1 ;  /* 0x000000040000795c */ /* 0x000fe20000300000 */
.L_x_3775:
[----:B------:R-:W3:Y:S04]  /*2d030*/  LDL R2, [R1+0x24] ;  /* 0x0000240001027983 */ /* 0x000ee80000100800 */
[----:B------:R-:W3:Y:S01]  /*2d040*/  LDL R3, [R1+0xc] ;  /* 0x00000c0001037983 */ /* 0x000ee20000100800 */
[----:B--2-45:R-:W-:Y:S01]  /*2d050*/  IMAD.U32 R0, RZ, RZ, UR39 ;  /* 0x00000027ff007e24 */ /* 0x034fe2000f8e00ff */
[----:B------:R-:W-:Y:S04]  /*2d060*/  BSSY B0, `(.L_x_3776) ;  /* 0x0000007000007945 */ /* 0x000fe80003800000 */
[----:B------:R-:W-:-:S02]  /*2d070*/  ISETP.NE.AND P2, PT, R0, 0x3, PT ;  /* 0x000000030000780c */ /* 0x000fc40003f45270 */
[----:B---3--:R-:W-:-:S04]  /*2d080*/  LOP3.LUT R2, R2, 0x1, RZ, 0x3c, !PT ;  /* 0x0000000102027812 */ /* 0x008fc800078e3cff */
[----:B------:R-:W-:Y:S01]  /*2d090*/  SHF.L.U32 R2, R2, 0x1f, RZ ;  /* 0x0000001f02027819 */ /* 0x000fe200000006ff */
[----:B------:R-:W-:-:S04]  /*2d0a0*/  IMAD R0, R3, 0x8, R18 ;  /* 0x0000000803007824 */ /* 0x000fc800078e0212 */
[----:B------:R-:W2:Y:S02]  /*2d0b0*/  SYNCS.PHASECHK.TRANS64.TRYWAIT P1, [R0+URZ+0x33470], R2 ;  /* 0x03347002000075a7 */ /* 0x000ea4000802017f */
[----:B--2---:R-:W-:Y:S05]  /*2d0c0*/  @!P1 BRA `(.L_x_3777) ;  /* 0x0000006800649947 */ /* 0x004fea0003800000 */
.L_x_3994:
[----:B------:R-:W-:Y:S05]  /*2d0d0*/  BSYNC B0 ;  /* 0x0000000000007941 */ /* 0x000fea0003800000 */
.L_x_3776:
[----:B------:R-:W-:Y:S05]  /*2d0e0*/  @!P2 BRA `(.L_x_3778) ;  /* 0x000000000004a947 */ /* 0x000fea0003800000 */
[----:B------:R-:W-:Y:S01]  /*2d0f0*/  BPT.TRAP 0x1 ;  /* 0x000000040000795c */ /* 0x000fe20000300000 */
.L_x_3778:
[----:B--2---:R-:W2:Y:S02]  /*2d100*/  LDL R2, [R1+0x24] ;  /* 0x0000240001027983 */ /* 0x004ea40000100800 */
[----:B--2---:R-:W-:-:S04]  /*2d110*/  SHF.L.U32 R2, R2, 0x1f, RZ ;  /* 0x0000001f02027819 */ /* 0x004fc800000006ff */
[----:B------:R-:W2:Y:S02]  /*2d120*/  SYNCS.PHASECHK.TRANS64.TRYWAIT P1, [R0+URZ+0x33460], R2 ;  /* 0x03346002000075a7 */ /* 0x000ea4000802017f */
[----:B--2---:R-:W-:Y:S05]  /*2d130*/  @!P1 BRA `(.L_x_3779) ;  /* 0x00000068005c9947 */ /* 0x004fea0003800000 */
.L_x_3995:
[----:B------:R-:W2:Y:S04]  /*2d140*/  LDL R3, [R1+0xc] ;  /* 0x00000c0001037983 */ /* 0x000ea80000100800 */
[----:B------:R-:W3:Y:S04]  /*2d150*/  LDL R17, [R1+0x4] ;  /* 0x0000040001117983 */ /* 0x000ee80000100800 */
[----:B------:R-:W4:Y:S01]  /*2d160*/  LDL R16, [R1] ;  /* 0x0000000001107983 */ /* 0x000f220000100800 */
[----:B------:R-:W-:Y:S05]  /*2d170*/  WARPSYNC.ALL ;  /* 0x0000000000007948 */ /* 0x000fea0003800000 */
[----:B--2---:R-:W-:-:S04]  /*2d180*/  IMAD R2, R3, 0x7800, RZ ;  /* 0x0000780003027824 */ /* 0x004fc800078e02ff */
[C---:B------:R-:W-:Y:S01]  /*2d190*/  VIADD R12, R2.reuse, 0x800 ;  /* 0x00000800020c7836 */ /* 0x040fe20000000000 */
[C---:B---3--:R-:W-:Y:S01]  /*2d1a0*/  LOP3.LUT R3, R2.reuse, R17, RZ, 0xfc, !PT ;  /* 0x0000001102037212 */ /* 0x048fe200078efcff */
[C---:B------:R-:W-:Y:S01]  /*2d1b0*/  VIADD R20, R2.reuse, 0x5000 ;  /* 0x0000500002147836 */ /* 0x040fe20000000000 */
[C---:B------:R-:W-:Y:S01]  /*2d1c0*/  IADD3 R14, R2.reuse, 0x2800, RZ ;  /* 0x00002800020e7810 */ /* 0x040fe20007ffe0ff */
[C---:B------:R-:W-:Y:S01]  /*2d1d0*/  VIADD R15, R2.reuse, 0x1800 ;  /* 0x00001800020f7836 */ /* 0x040fe20000000000 */
[----:B------:R-:W-:Y:S01]  /*2d1e0*/  IADD3 R13, R2, 0x1000, RZ ;  /* 0x00001000020d7810 */ /* 0x000fe20007ffe0ff */
[----:B------:R-:W-:-:S05]  /*2d1f0*/  IMAD.IADD R3, R18, 0x1, R3 ;  /* 0x0000000112037824 */ /* 0x000fca00078e0203 */
[----:B-1----:R4:W1:Y:S02]  /*2d200*/  LDSM.16.MT88.4 R4, [R3+0xf200] ;  /* 0x00f200000304783b */ /* 0x0028640000004200 */
[----:B----4-:R-:W-:-:S05]  /*2d210*/  LOP3.LUT R3, R2, R16, RZ, 0xfc, !PT ;  /* 0x0000001002037212 */ /* 0x010fca00078efcff */
[----:B------:R-:W-:Y:S01]  /*2d220*/  IMAD.IADD R3, R19, 0x1, R3 ;  /* 0x0000000113037824 */ /* 0x000fe200078e0203 */
[C-C-:B-1----:R-:W-:Y:S02]  /*2d230*/  PRMT R8, R4.reuse, 0x6420, R5.reuse ;  /* 0x0000642004087816 */ /* 0x142fe40000000005 */
[----:B------:R-:W-:Y:S02]  /*2d240*/  PRMT R9, R4, 0x7531, R5 ;  /* 0x0000753104097816 */ /* 0x000fe40000000005 */
[C-C-:B------:R-:W-:Y:S02]  /*2d250*/  PRMT R10, R6.reuse, 0x6420, R7.reuse ;  /* 0x00006420060a7816 */ /* 0x140fe40000000007 */
[----:B------:R-:W-:-:S05]  /*2d260*/  PRMT R11, R6, 0x7531, R7 ;  /* 0x00007531060b7816 */ /* 0x000fca0000000007 */
[----:B------:R1:W-:Y:S02]  /*2d270*/  STSM.16.M88.4 [R3], R8 ;  /* 0x0000000803007844 */ /* 0x0003e40000000200 */
[----:B-1----:R-:W-:-:S05]  /*2d280*/  LOP3.LUT R3, R14, R17, RZ, 0xfc, !PT ;  /* 0x000000110e037212 */ /* 0x002fca00078efcff */
[----:B------:R-:W-:-:S05]  /*2d290*/  IMAD.IADD R3, R18, 0x1, R3 ;  /* 0x0000000112037824 */ /* 0x000fca00078e0203 */
[----:B------:R1:W2:Y:S02]  /*2d2a0*/  LDSM.16.MT88.4 R4, [R3+0xf200] ;  /* 0x00f200000304783b */ /* 0x0002a40000004200 */
[C---:B-1----:R-:W-:Y:S02]  /*2d2b0*/  LOP3.LUT R3, R12.reuse, R16, RZ, 0xfc, !PT ;  /* 0x000000100c037212 */ /* 0x042fe400078efcff */
[----:B------:R-:W-:-:S03]  /*2d2c0*/  LOP3.LUT R12, R12, R17, RZ, 0xfc, !PT ;  /* 0x000000110c0c7212 */ /* 0x000fc600078efcff */
[----:B------:R-:W-:Y:S01]  /*2d2d0*/  IMAD.IADD R3, R19, 0x1, R3 ;  /* 0x0000000113037824 */ /* 0x000fe200078e0203 */
[C-C-:B--2---:R-:W-:Y:S02]  /*2d2e0*/  PRMT R8, R4.reuse, 0x6420, R5.reuse ;  /* 0x0000642004087816 */ /* 0x144fe40000000005 */
[----:B------:R-:W-:Y:S02]  /*2d2f0*/  PRMT R9, R4, 0x7531, R5 ;  /* 0x0000753104097816 */ /* 0x000fe40000000005 */
[C-C-:B------:R-:W-:Y:S02]  /*2d300*/  PRMT R10, R6.reuse, 0x6420, R7.reuse ;  /* 0x00006420060a7816 */ /* 0x140fe40000000007 */
[----:B------:R-:W-:-:S05]  /*2d310*/  PRMT R11, R6, 0x7531, R7 ;  /* 0x00007531060b7816 */ /* 0x000fca0000000007 */
[----:B------:R1:W-:Y:S02]  /*2d320*/  STSM.16.M88.4 [R3], R8 ;  /* 0x0000000803007844 */ /* 0x0003e40000000200 */
[----:B-1----:R-:W-:-:S05]  /*2d330*/  LOP3.LUT R3, R20, R17, RZ, 0xfc, !PT ;  /* 0x0000001114037212 */ /* 0x002fca00078efcff */
[----:B------:R-:W-:-:S05]  /*2d340*/  IMAD.IADD R3, R18, 0x1, R3 ;  /* 0x0000000112037824 */ /* 0x000fca00078e0203 */
[----:B------:R1:W2:Y:S02]  /*2d350*/  LDSM.16.MT88.4 R4, [R3+0xf200] ;  /* 0x00f200000304783b */ /* 0x0002a40000004200 */
[----:B-1----:R-:W-:-:S05]  /*2d360*/  LOP3.LUT R3, R13, R16, RZ, 0xfc, !PT ;  /* 0x000000100d037212 */ /* 0x002fca00078efcff */
[----:B------:R-:W-:Y:S01]  /*2d370*/  IMAD.IADD R3, R19, 0x1, R3 ;  /* 0x0000000113037824 */ /* 0x000fe200078e0203 */
[C-C-:B--2---:R-:W-:Y:S02]  /*2d380*/  PRMT R8, R4.reuse, 0x6420, R5.reuse ;  /* 0x0000642004087816 */ /* 0x144fe40000000005 */
[----:B------:R-:W-:Y:S01]  /*2d390*/  PRMT R9, R4, 0x7531, R5 ;  /* 0x0000753104097816 */ /* 0x000fe20000000005 */
[----:B------:R-:W-:Y:S01]  /*2d3a0*/  IMAD.IADD R4, R18, 0x1, R12 ;  /* 0x0000000112047824 */ /* 0x000fe200078e020c */
[--C-:B------:R-:W-:Y:S01]  /*2d3b0*/  PRMT R10, R6, 0x6420, R7.reuse ;  /* 0x00006420060a7816 */ /* 0x100fe20000000007 */
[----:B------:R-:W-:Y:S01]  /*2d3c0*/  VIADD R12, R2, 0x3000 ;  /* 0x00003000020c7836 */ /* 0x000fe20000000000 */
[----:B------:R-:W-:-:S05]  /*2d3d0*/  PRMT R11, R6, 0x7531, R7 ;  /* 0x00007531060b7816 */ /* 0x000fca0000000007 */
[----:B------:R1:W-:Y:S04]  /*2d3e0*/  STSM.16.M88.4 [R3], R8 ;  /* 0x0000000803007844 */ /* 0x0003e80000000200 */
[----:B------:R-:W2:Y:S01]  /*2d3f0*/  LDSM.16.MT88.4 R4, [R4+0xf200] ;  /* 0x00f200000404783b */ /* 0x000ea20000004200 */
[----:B-1----:R-:W-:-:S05]  /*2d400*/  LOP3.LUT R3, R15, R16, RZ, 0xfc, !PT ;  /* 0x000000100f037212 */ /* 0x002fca00078efcff */
[----:B------:R-:W-:Y:S01]  /*2d410*/  IMAD.IADD R3, R19, 0x1, R3 ;  /* 0x0000000113037824 */ /* 0x000fe200078e0203 */
[C-C-:B--2---:R-:W-:Y:S02]  /*2d420*/  PRMT R8, R4.reuse, 0x6420, R5.reuse ;  /* 0x0000642004087816 */ /* 0x144fe40000000005 */
[----:B------:R-:W-:Y:S02]  /*2d430*/  PRMT R9, R4, 0x7531, R5 ;  /* 0x0000753104097816 */ /* 0x000fe40000000005 */
[C-C-:B------:R-:W-:Y:S02]  /*2d440*/  PRMT R10, R6.reuse, 0x6420, R7.reuse ;  /* 0x00006420060a7816 */ /* 0x140fe40000000007 */
[----:B------:R-:W-:-:S05]  /*2d450*/  PRMT R11, R6, 0x7531, R7 ;  /* 0x00007531060b7816 */ /* 0x000fca0000000007 */
[----:B------:R1:W-:Y:S02]  /*2d460*/  STSM.16.M88.4 [R3], R8 ;  /* 0x0000000803007844 */ /* 0x0003e40000000200 */
[----:B-1----:R-:W-:-:S04]  /*2d470*/  LOP3.LUT R3, R12, R17, RZ, 0xfc, !PT ;  /* 0x000000110c037212 */ /* 0x002fc800078efcff */
[----:B------:R-:W-:-:S05]  /*2d480*/  IADD3 R3, R18, R3, RZ ;  /* 0x0000000312037210 */ /* 0x000fca0007ffe0ff */
[----:B------:R-:W1:Y:S02]  /*2d490*/  LDSM.16.MT88.4 R4, [R3+0xf200] ;  /* 0x00f200000304783b */ /* 0x000e640000004200 */
[C-C-:B-1----:R-:W-:Y:S02]  /*2d4a0*/  PRMT R8, R4.reuse, 0x6420, R5.reuse ;  /* 0x0000642004087816 */ /* 0x142fe40000000005 */
[----:B------:R-:W-:Y:S01]  /*2d4b0*/  PRMT R9, R4, 0x7531, R5 ;  /* 0x0000753104097816 */ /* 0x000fe20000000005 */
[----:B------:R-:W-:Y:S01]  /*2d4c0*/  IMAD.MOV.U32 R5, RZ, RZ, R17 ;  /* 0x000000ffff057224 */ /* 0x000fe200078e0011 */
[--C-:B------:R-:W-:Y:S01]  /*2d4d0*/  PRMT R10, R6, 0x6420, R7.reuse ;  /* 0x00006420060a7816 */ /* 0x100fe20000000007 */
[----:B------:R-:W-:Y:S01]  /*2d4e0*/  VIADD R17, R2, 0x2000 ;  /* 0x0000200002117836 */ /* 0x000fe20000000000 */
[----:B------:R-:W-:-:S04]  /*2d4f0*/  PRMT R11, R6, 0x7531, R7 ;  /* 0x00007531060b7816 */ /* 0x000fc80000000007 */
[----:B------:R-:W-:-:S05]  /*2d500*/  LOP3.LUT R3, R17, R16, RZ, 0xfc, !PT ;  /* 0x0000001011037212 */ /* 0x000fca00078efcff */
[----:B------:R-:W-:-:S05]  /*2d510*/  IMAD.IADD R3, R19, 0x1, R3 ;  /* 0x0000000113037824 */ /* 0x000fca00078e0203 */
[----:B------:R1:W-:Y:S02]  /*2d520*/  STSM.16.M88.4 [R3], R8 ;  /* 0x0000000803007844 */ /* 0x0003e40000000200 */
[----:B-1----:R-:W-:Y:S02]  /*2d530*/  IMAD.MOV.U32 R10, RZ, RZ, R5 ;  /* 0x000000ffff0a7224 */ /* 0x002fe400078e0005 */
[----:B------:R-:W-:Y:S01]  /*2d540*/  IMAD.MOV.U32 R11, RZ, RZ, R16 ;  /* 0x000000ffff0b7224 */ /* 0x000fe200078e0010 */
[----:B------:R-:W-:-:S04]  /*2d550*/  IADD3 R16, R2, 0x5800, RZ ;  /* 0x0000580002107810 */ /* 0x000fc80007ffe0ff */
[----:B------:R-:W-:-:S05]  /*2d560*/  LOP3.LUT R3, R16, R10, RZ, 0xfc, !PT ;  /* 0x0000000a10037212 */ /* 0x000fca00078efcff */
[----:B------:R-:W-:-:S05]  /*2d570*/  IMAD.IADD R3, R18, 0x1, R3 ;  /* 0x0000000112037824 */ /* 0x000fca00078e0203 */
[----:B------:R1:W2:Y:S02]  /*2d580*/  LDSM.16.MT88.4 R4, [R3+0xf200] ;  /* 0x00f200000304783b */ /* 0x0002a40000004200 */
[----:B-1----:R-:W-:Y:S01]  /*2d590*/  LOP3.LUT R3, R14, R11, RZ, 0xfc, !PT ;  /* 0x0000000b0e037212 */ /* 0x002fe200078efcff */
[----:B------:R-:W-:-:S04]  /*2d5a0*/  IMAD.MOV.U32 R14, RZ, RZ, R11 ;  /* 0x000000ffff0e7224 */ /* 0x000fc800078e000b */
[----:B------:R-:W-:Y:S01]  /*2d5b0*/  IMAD.IADD R3, R19, 0x1, R3 ;  /* 0x0000000113037824 */ /* 0x000fe200078e0203 */
[C-C-:B--2---:R-:W-:Y:S02]  /*2d5c0*/  PRMT R8, R4.reuse, 0x6420, R5.reuse ;  /* 0x0000642004087816 */ /* 0x144fe40000000005 */
[----:B------:R-:W-:Y:S01]  /*2d5d0*/  PRMT R9, R4, 0x7531, R5 ;  /* 0x0000753104097816 */ /* 0x000fe20000000005 */
[----:B------:R-:W-:Y:S01]  /*2d5e0*/  IMAD.MOV.U32 R5, RZ, RZ, R10 ;  /* 0x000000ffff057224 */ /* 0x000fe200078e000a */
[C-C-:B------:R-:W-:Y:S02]  /*2d5f0*/  PRMT R10, R6.reuse, 0x6420, R7.reuse ;  /* 0x00006420060a7816 */ /* 0x140fe40000000007 */
[----:B------:R-:W-:Y:S02]  /*2d600*/  PRMT R11, R6, 0x7531, R7 ;  /* 0x00007531060b7816 */ /* 0x000fe40000000007 */
[----:B------:R-:W-:-:S03]  /*2d610*/  LOP3.LUT R13, R13, R5, RZ, 0xfc, !PT ;  /* 0x000000050d0d7212 */ /* 0x000fc600078efcff */
[----:B------:R1:W-:Y:S02]  /*2d620*/  STSM.16.M88.4 [R3], R8 ;  /* 0x0000000803007844 */ /* 0x0003e40000000200 */
[----:B------:R-:W-:Y:S01]  /*2d630*/  IMAD.IADD R4, R18, 0x1, R13 ;  /* 0x0000000112047824 */ /* 0x000fe200078e020d */
[----:B------:R-:W-:-:S04]  /*2d640*/  MOV R13, R5 ;  /* 0x00000005000d7202 */ /* 0x000fc80000000f00 */
[----:B------:R-:W-:Y:S01]  /*2d650*/  LOP3.LUT R15, R15, R13, RZ, 0xfc, !PT ;  /* 0x0000000d0f0f7212 */ /* 0x000fe200078efcff */
[----:B------:R-:W2:Y:S01]  /*2d660*/  LDSM.16.MT88.4 R4, [R4+0xf200] ;  /* 0x00f200000404783b */ /* 0x000ea20000004200 */
[----:B-1----:R-:W-:Y:S01]  /*2d670*/  LOP3.LUT R3, R12, R14, RZ, 0xfc, !PT ;  /* 0x0000000e0c037212 */ /* 0x002fe200078efcff */
[----:B------:R-:W-:Y:S01]  /*2d680*/  IMAD.MOV.U32 R12, RZ, RZ, R14 ;  /* 0x000000ffff0c7224 */ /* 0x000fe200078e000e */
[----:B------:R-:W-:-:S03]  /*2d690*/  IADD3 R14, R2, 0x6000, RZ ;  /* 0x00006000020e7810 */ /* 0x000fc60007ffe0ff */
[----:B------:R-:W-:Y:S01]  /*2d6a0*/  IMAD.IADD R3, R19, 0x1, R3 ;  /* 0x0000000113037824 */ /* 0x000fe200078e0203 */
[C-C-:B--2---:R-:W-:Y:S02]  /*2d6b0*/  PRMT R8, R4.reuse, 0x6420, R5.reuse ;  /* 0x0000642004087816 */ /* 0x144fe40000000005 */
[----:B------:R-:W-:Y:S02]  /*2d6c0*/  PRMT R9, R4, 0x7531, R5 ;  /* 0x0000753104097816 */ /* 0x000fe40000000005 */
[C-C-:B------:R-:W-:Y:S02]  /*2d6d0*/  PRMT R10, R6.reuse, 0x6420, R7.reuse ;  /* 0x00006420060a7816 */ /* 0x140fe40000000007 */
[----:B------:R-:W-:-:S05]  /*2d6e0*/  PRMT R11, R6, 0x7531, R7 ;  /* 0x00007531060b7816 */ /* 0x000fca0000000007 */
[----:B------:R1:W-:Y:S02]  /*2d6f0*/  STSM.16.M88.4 [R3], R8 ;  /* 0x0000000803007844 */ /* 0x0003e40000000200 */
[----:B-1----:R-:W-:-:S05]  /*2d700*/  VIADD R3, R2, 0x3800 ;  /* 0x0000380002037836 */ /* 0x002fca0000000000 */
[C---:B------:R-:W-:Y:S02]  /*2d710*/  LOP3.LUT R4, R3.reuse, R13, RZ, 0xfc, !PT ;  /* 0x0000000d03047212 */ /* 0x040fe400078efcff */
[----:B------:R-:W-:-:S03]  /*2d720*/  LOP3.LUT R3, R3, R12, RZ, 0xfc, !PT ;  /* 0x0000000c03037212 */ /* 0x000fc600078efcff */
[----:B------:R-:W-:Y:S02]  /*2d730*/  IMAD.IADD R4, R18, 0x1, R4 ;  /* 0x0000000112047824 */ /* 0x000fe400078e0204 */
[----:B------:R-:W-:-:S04]  /*2d740*/  IMAD.IADD R3, R19, 0x1, R3 ;  /* 0x0000000113037824 */ /* 0x000fc800078e0203 */
[----:B------:R-:W1:Y:S02]  /*2d750*/  LDSM.16.MT88.4 R4, [R4+0xf200] ;  /* 0x00f200000404783b */ /* 0x000e640000004200 */
[C-C-:B-1----:R-:W-:Y:S02]  /*2d760*/  PRMT R8, R4.reuse, 0x6420, R5.reuse ;  /* 0x0000642004087816 */ /* 0x142fe40000000005 */
[----:B------:R-:W-:Y:S02]  /*2d770*/  PRMT R9, R4, 0x7531, R5 ;  /* 0x0000753104097816 */ /* 0x000fe40000000005 */
[C-C-:B------:R-:W-:Y:S02]  /*2d780*/  PRMT R10, R6.reuse, 0x6420, R7.reuse ;  /* 0x00006420060a7816 */ /* 0x140fe40000000007 */
[----:B------:R-:W-:-:S05]  /*2d790*/  PRMT R11, R6, 0x7531, R7 ;  /* 0x00007531060b7816 */ /* 0x000fca0000000007 */
[----:B------:R1:W-:Y:S02]  /*2d7a0*/  STSM.16.M88.4 [R3], R8 ;  /* 0x0000000803007844 */ /* 0x0003e40000000200 */
[----:B-1----:R-:W-:-:S05]  /*2d7b0*/  LOP3.LUT R3, R14, R13, RZ, 0xfc, !PT ;  /* 0x0000000d0e037212 */ /* 0x002fca00078efcff */
[----:B------:R-:W-:-:S05]  /*2d7c0*/  IMAD.IADD R3, R18, 0x1, R3 ;  /* 0x0000000112037824 */ /* 0x000fca00078e0203 */
[----:B------:R-:W1:Y:S02]  /*2d7d0*/  LDSM.16.MT88.4 R4, [R3+0xf200] ;  /* 0x00f200000304783b */ /* 0x000e640000004200 */
[C-C-:B-1----:R-:W-:Y:S02]  /*2d7e0*/  PRMT R8, R4.reuse, 0x6420, R5.reuse ;  /* 0x0000642004087816 */ /* 0x142fe40000000005 */
[----:B------:R-:W-:Y:S01]  /*2d7f0*/  PRMT R9, R4, 0x7531, R5 ;  /* 0x0000753104097816 */ /* 0x000fe20000000005 */
[----:B------:R-:W-:Y:S01]  /*2d800*/  IMAD.MOV.U32 R5, RZ, RZ, R12 ;  /* 0x000000ffff057224 */ /* 0x000fe200078e000c */
[--C-:B------:R-:W-:Y:S01]  /*2d810*/  PRMT R10, R6, 0x6420, R7.reuse ;  /* 0x00006420060a7816 */ /* 0x100fe20000000007 */
[----:B------:R-:W-:Y:S01]  /*2d820*/  VIADD R12, R2, 0x4000 ;  /* 0x00004000020c7836 */ /* 0x000fe20000000000 */
[----:B------:R-:W-:Y:S01]  /*2d830*/  PRMT R11, R6, 0x7531, R7 ;  /* 0x00007531060b7816 */ /* 0x000fe20000000007 */
[----:B------:R-:W-:Y:S01]  /*2d840*/  IMAD.IADD R4, R18, 0x1, R15 ;  /* 0x0000000112047824 */ /* 0x000fe200078e020f */
[----:B------:R-:W-:-:S02]  /*2d850*/  MOV R15, R5 ;  /* 0x00000005000f7202 */ /* 0x000fc40000000f00 */
[----:B------:R-:W-:-:S05]  /*2d860*/  LOP3.LUT R3, R12, R5, RZ, 0xfc, !PT ;  /* 0x000000050c037212 */ /* 0x000fca00078efcff */
[----:B------:R-:W-:-:S05]  /*2d870*/  IMAD.IADD R3, R19, 0x1, R3 ;  /* 0x0000000113037824 */ /* 0x000fca00078e0203 */
[----:B------:R-:W-:Y:S04]  /*2d880*/  STSM.16.M88.4 [R3], R8 ;  /* 0x0000000803007844 */ /* 0x000fe80000000200 */
[----:B------:R-:W1:Y:S02]  /*2d890*/  LDSM.16.MT88.4 R4, [R4+0xf200] ;  /* 0x00f200000404783b */ /* 0x000e640000004200 */
[C-C-:B-1----:R-:W-:Y:S02]  /*2d8a0*/  PRMT R8, R4.reuse, 0x6420, R5.reuse ;  /* 0x0000642004087816 */ /* 0x142fe40000000005 */
[----:B------:R-:W-:Y:S01]  /*2d8b0*/  PRMT R9, R4, 0x7531, R5 ;  /* 0x0000753104097816 */ /* 0x000fe20000000005 */
[----:B------:R-:W-:Y:S01]  /*2d8c0*/  IMAD.MOV.U32 R5, RZ, RZ, R13 ;  /* 0x000000ffff057224 */ /* 0x000fe200078e000d */
[--C-:B------:R-:W-:Y:S01]  /*2d8d0*/  PRMT R10, R6, 0x6420, R7.reuse ;  /* 0x00006420060a7816 */ /* 0x100fe20000000007 */
[----:B------:R-:W-:Y:S01]  /*2d8e0*/  VIADD R13, R2, 0x4800 ;  /* 0x00004800020d7836 */ /* 0x000fe20000000000 */
[----:B------:R-:W-:-:S02]  /*2d8f0*/  PRMT R11, R6, 0x7531, R7 ;  /* 0x00007531060b7816 */ /* 0x000fc40000000007 */
[----:B------:R-:W-:Y:S02]  /*2d900*/  LOP3.LUT R12, R12, R5, RZ, 0xfc, !PT ;  /* 0x000000050c0c7212 */ /* 0x000fe400078efcff */
[----:B------:R-:W-:-:S03]  /*2d910*/  LOP3.LUT R3, R13, R15, RZ, 0xfc, !PT ;  /* 0x0000000f0d037212 */ /* 0x000fc600078efcff */
[----:B------:R-:W-:Y:S02]  /*2d920*/  IMAD.IADD R4, R18, 0x1, R12 ;  /* 0x0000000112047824 */ /* 0x000fe400078e020c */
[----:B------:R-:W-:Y:S02]  /*2d930*/  IMAD.IADD R3, R19, 0x1, R3 ;  /* 0x0000000113037824 */ /* 0x000fe400078e0203 */
[----:B------:R-:W-:-:S03]  /*2d940*/  IMAD.MOV.U32 R12, RZ, RZ, R5 ;  /* 0x000000ffff0c7224 */ /* 0x000fc600078e0005 */
[----:B------:R1:W-:Y:S04]  /*2d950*/  STSM.16.M88.4 [R3], R8 ;  /* 0x0000000803007844 */ /* 0x0003e80000000200 */
[----:B------:R-:W2:Y:S01]  /*2d960*/  LDSM.16.MT88.4 R4, [R4+0xf200] ;  /* 0x00f200000404783b */ /* 0x000ea20000004200 */
[----:B-1----:R-:W-:-:S04]  /*2d970*/  LOP3.LUT R3, R20, R15, RZ, 0xfc, !PT ;  /* 0x0000000f14037212 */ /* 0x002fc800078efcff */
[----:B------:R-:W-:Y:S02]  /*2d980*/  IADD3 R3, R19, R3, RZ ;  /* 0x0000000313037210 */ /* 0x000fe40007ffe0ff */
[C-C-:B--2---:R-:W-:Y:S02]  /*2d990*/  PRMT R8, R4.reuse, 0x6420, R5.reuse ;  /* 0x0000642004087816 */ /* 0x144fe40000000005 */
[----:B------:R-:W-:Y:S02]  /*2d9a0*/  PRMT R9, R4, 0x7531, R5 ;  /* 0x0000753104097816 */ /* 0x000fe40000000005 */
[C-C-:B------:R-:W-:Y:S02]  /*2d9b0*/  PRMT R10, R6.reuse, 0x6420, R7.reuse ;  /* 0x00006420060a7816 */ /* 0x140fe40000000007 */
[----:B------:R-:W-:-:S05]  /*2d9c0*/  PRMT R11, R6, 0x7531, R7 ;  /* 0x00007531060b7816 */ /* 0x000fca0000000007 */
[----:B------:R1:W-:Y:S02]  /*2d9d0*/  STSM.16.M88.4 [R3], R8 ;  /* 0x0000000803007844 */ /* 0x0003e40000000200 */
[----:B-1----:R-:W-:Y:S02]  /*2d9e0*/  IMAD.MOV.U32 R11, RZ, RZ, R12 ;  /* 0x000000ffff0b7224 */ /* 0x002fe400078e000c */
[C---:B------:R-:W-:Y:S02]  /*2d9f0*/  VIADD R12, R2.reuse, 0x6800 ;  /* 0x00006800020c7836 */ /* 0x040fe40000000000 */
[----:B------:R-:W-:-:S03]  /*2da00*/  VIADD R2, R2, 0x7000 ;  /* 0x0000700002027836 */ /* 0x000fc60000000000 */
[----:B------:R-:W-:-:S05]  /*2da10*/  LOP3.LUT R3, R12, R11, RZ, 0xfc, !PT ;  /* 0x0000000b0c037212 */ /* 0x000fca00078efcff */
[----:B------:R-:W-:-:S05]  /*2da20*/  IMAD.IADD R3, R18, 0x1, R3 ;  /* 0x0000000112037824 */ /* 0x000fca00078e0203 */
[----:B------:R1:W2:Y:S02]  /*2da30*/  LDSM.16.MT88.4 R4, [R3+0xf200] ;  /* 0x00f200000304783b */ /* 0x0002a40000004200 */
[----:B-1----:R-:W-:Y:S01]  /*2da40*/  LOP3.LUT R3, R16, R15, RZ, 0xfc, !PT ;  /* 0x0000000f10037212 */ /* 0x002fe200078efcff */
[----:B------:R-:W-:-:S04]  /*2da50*/  IMAD.MOV.U32 R16, RZ, RZ, R11 ;  /* 0x000000ffff107224 */ /* 0x000fc800078e000b */
[----:B------:R-:W-:Y:S01]  /*2da60*/  IMAD.IADD R3, R19, 0x1, R3 ;  /* 0x0000000113037824 */ /* 0x000fe200078e0203 */
[-C--:B------:R-:W-:Y:S02]  /*2da70*/  LOP3.LUT R17, R17, R16.reuse, RZ, 0xfc, !PT ;  /* 0x0000001011117212 */ /* 0x080fe400078efcff */
[----:B------:R-:W-:Y:S02]  /*2da80*/  LOP3.LUT R13, R13, R16, RZ, 0xfc, !PT ;  /* 0x000000100d0d7212 */ /* 0x000fe400078efcff */
[C-C-:B--2---:R-:W-:Y:S02]  /*2da90*/  PRMT R8, R4.reuse, 0x6420, R5.reuse ;  /* 0x0000642004087816 */ /* 0x144fe40000000005 */
[----:B------:R-:W-:Y:S02]  /*2daa0*/  PRMT R9, R4, 0x7531, R5 ;  /* 0x0000753104097816 */ /* 0x000fe40000000005 */
[C-C-:B------:R-:W-:Y:S02]  /*2dab0*/  PRMT R10, R6.reuse, 0x6420, R7.reuse ;  /* 0x00006420060a7816 */ /* 0x140fe40000000007 */
[----:B------:R-:W-:-:S02]  /*2dac0*/  PRMT R11, R6, 0x7531, R7 ;  /* 0x00007531060b7816 */ /* 0x000fc40000000007 */
[----:B------:R-:W-:-:S03]  /*2dad0*/  IADD3 R4, R18, R17, RZ ;  /* 0x0000001112047210 */ /* 0x000fc60007ffe0ff */
[----:B------:R1:W-:Y:S04]  /*2dae0*/  STSM.16.M88.4 [R3], R8 ;  /* 0x0000000803007844 */ /* 0x0003e80000000200 */
[----:B------:R-:W2:Y:S01]  /*2daf0*/  LDSM.16.MT88.4 R4, [R4+0xf200] ;  /* 0x00f200000404783b */ /* 0x000ea20000004200 */
[----:B-1----:R-:W-:-:S05]  /*2db00*/  LOP3.LUT R3, R14, R15, RZ, 0xfc, !PT ;  /* 0x0000000f0e037212 */ /* 0x002fca00078efcff */
[----:B------:R-:W-:Y:S01]  /*2db10*/  IMAD.IADD R3, R19, 0x1, R3 ;  /* 0x0000000113037824 */ /* 0x000fe200078e0203 */
[C-C-:B--2---:R-:W-:Y:S02]  /*2db20*/  PRMT R8, R4.reuse, 0x6420, R5.reuse ;  /* 0x0000642004087816 */ /* 0x144fe40000000005 */
[----:B------:R-:W-:Y:S01]  /*2db30*/  PRMT R9, R4, 0x7531, R5 ;  /* 0x0000753104097816 */ /* 0x000fe20000000005 */
[----:B------:R-:W-:Y:S01]  /*2db40*/  IMAD.IADD R4, R18, 0x1, R13 ;  /* 0x0000000112047824 */ /* 0x000fe200078e020d */
[C-C-:B------:R-:W-:Y:S02]  /*2db50*/  PRMT R10, R6.reuse, 0x6420, R7.reuse ;  /* 0x00006420060a7816 */ /* 0x140fe40000000007 */
        /* <DEDUP_REMOVED lines=10> */
[C---:B-1----:R-:W-:Y:S02]  /*2dc00*/  LOP3.LUT R3, R2.reuse, R16, RZ, 0xfc, !PT ;  /* 0x0000001002037212 */ /* 0x042fe400078efcff */
[----:B------:R-:W-:-:S03]  /*2dc10*/  LOP3.LUT R2, R2, R15, RZ, 0xfc, !PT ;  /* 0x0000000f02027212 */ /* 0x000fc600078efcff */
[----:B------:R-:W-:Y:S01]  /*2dc20*/  IMAD.IADD R3, R18, 0x1, R3 ;  /* 0x0000000112037824 */ /* 0x000fe200078e0203 */
[----:B------:R-:W-:-:S04]  /*2dc30*/  IADD3 R19, R19, R2, RZ ;  /* 0x0000000213137210 */ /* 0x000fc80007ffe0ff */
[----:B------:R-:W1:Y:S02]  /*2dc40*/  LDSM.16.MT88.4 R4, [R3+0xf200] ;  /* 0x00f200000304783b */ /* 0x000e640000004200 */
[C-C-:B-1----:R-:W-:Y:S02]  /*2dc50*/  PRMT R8, R4.reuse, 0x6420, R5.reuse ;  /* 0x0000642004087816 */ /* 0x142fe40000000005 */
        /* <DEDUP_REMOVED lines=12> */
.L_x_3780:
[----:B------:R-:W3:Y:S01]  /*2dd20*/  LDL.LU R2, [R1+0xc] ;  /* 0x00000c0001027983 */ /* 0x000ee20000300800 */
[----:B--2---:R2:W-:Y:S03]  /*2dd30*/  SYNCS.ARRIVE.TRANS64.A1T0 RZ, [R0+URZ+0x33450], RZ ;  /* 0x033450ff00ff79a7 */ /* 0x0045e6000810003f */
[----:B------:R-:W4:Y:S01]  /*2dd40*/  LDL.LU R3, [R1+0x24] ;  /* 0x0000240001037983 */ /* 0x000f220000300800 */
        /* <DEDUP_REMOVED lines=11> */
.L_x_3723:
[----:B--23--:R-:W2:Y:S02]  /*2de00*/  LDL R0, [R1+0x8] ;  /* 0x0000080001007983 */ /* 0x00cea40000100800 */
[----:B--2---:R-:W-:-:S13]  /*2de10*/  LOP3.LUT P0, RZ, R0, 0x2, RZ, 0xc0, !PT ;  /* 0x0000000200ff7812 */ /* 0x004fda000780c0ff */
[----:B------:R-:W-:Y:S05]  /*2de20*/  @!P0 BRA `(.L_x_3781) ;  /* 0x00000000002c8947 */ /* 0x000fea0003800000 */
[----:B------:R-:W-:Y:S05]  /*2de30*/  WARPSYNC.ALL ;  /* 0x0000000000007948 */ /* 0x000fea0003800000 */
[----:B------:R-:W2:Y:S08]  /*2de40*/  S2UR UR5, SR_CgaCtaId ;  /* 0x00000000000579c3 */ /* 0x000eb00000008800 */
[----:B------:R-:W-:Y:S06]  /*2de50*/  BAR.SYNC.DEFER_BLOCKING 0x5, 0x180 ;  /* 0x0146000000007b1d */ /* 0x000fec0000010000 */
[----:B------:R-:W-:-:S02]  /*2de60*/  UMOV UR4, 0x400 ;  /* 0x0000040000047882 */ /* 0x000fc40000000000 */
[----:B--2---:R-:W-:-:S06]  /*2de70*/  ULEA UR4, UR5, UR4, 0x18 ;  /* 0x0000000405047291 */ /* 0x004fcc000f8ec03f */
[----:B------:R-:W-:-:S05]  /*2de80*/  IMAD.U32 R18, RZ, RZ, UR4 ;  /* 0x00000004ff127e24 */ /* 0x000fca000f8e00ff */
[----:B------:R-:W2:Y:S04]  /*2de90*/  LDS.128 R4, [R18+0x334d0] ;  /* 0x0334d00012047984 */ /* 0x000ea80000000c00 */
[----:B--2---:R2:W-:Y:S04]  /*2dea0*/  STL.64 [R1+0x10], R4 ;  /* 0x0000100401007387 */ /* 0x0045e80000100a00 */
[----:B------:R2:W-:Y:S01]  /*2deb0*/  STL.64 [R1+0x18], R6 ;  /* 0x0000180601007387 */ /* 0x0005e20000100a00 */
[----:B------:R-:W-:Y:S06]  /*2dec0*/  BAR.ARV 0x4, 0x180 ;  /* 0x0106000000007b1d */ /* 0x000fec0000002000 */
[----:B------:R-:W-:Y:S05]  /*2ded0*/  BRA `(.L_x_3782) ;  /* 0x0000000c00207947 */ /* 0x000fea0003800000 */
.L_x_3781:
[----:B------:R-:W2:Y:S01]  /*2dee0*/  S2R R0, SR_TID.X ;  /* 0x0000000000007919 */ /* 0x000ea20000002100 */
[----:B------:R-:W-:Y:S01]  /*2def0*/  UMOV UR4, 0xffffffff ;  /* 0xffffffff00047882 */ /* 0x000fe20000000000 */
[----:B--2---:R-:W-:-:S04]  /*2df00*/  LOP3.LUT R16, R0, 0x1f, RZ, 0xc0, !PT ;  /* 0x0000001f00107812 */ /* 0x004fc800078ec0ff */
[----:B------:R-:W-:Y:S01]  /*2df10*/  ISETP.NE.AND P0, PT, R16, 0x1f, PT ;  /* 0x0000001f1000780c */ /* 0x000fe20003f05270 */
[----:B------:R-:W-:-:S12]  /*2df20*/  BRA.DIV UR4, `(.L_x_3783) ;  /* 0x0000005a04f47947 */ /* 0x000fd8000b800000 */
[----:B------:R-:W1:Y:S01]  /*2df30*/  LDL.LU R2, [R1+0x10] ;  /* 0x0000100001027983 */ /* 0x000e620000300800 */
[----:B------:R-:W-:-:S03]  /*2df40*/  ULDC UR4, c[0x0][0xc3c] ;  /* 0x00030f0000047ab9 */ /* 0x000fc60000000800 */
[----:B------:R-:W2:Y:S01]  /*2df50*/  LDL R3, [R1+0x1c] ;  /* 0x00001c0001037983 */ /* 0x000ea20000100800 */
[----:B-1----:R-:W-:Y:S02]  /*2df60*/  IMAD.MOV.U32 R10, RZ, RZ, R2 ;  /* 0x000000ffff0a7224 */ /* 0x002fe400078e0002 */
[----:B--2---:R-:W-:-:S05]  /*2df70*/  IMAD.IADD R0, R3, 0x1, R16 ;  /* 0x0000000103007824 */ /* 0x004fca00078e0210 */
[----:B------:R-:W-:-:S13]  /*2df80*/  ISETP.GE.OR P1, PT, R0, UR4, !P0 ;  /* 0x0000000400007c0c */ /* 0x000fda000c726670 */
[----:B------:R-:W1:Y:S08]  /*2df90*/  @!P1 LDC.64 R2, c[0x0][0xc80] ;  /* 0x00032000ff029b82 */ /* 0x000e700000000a00 */
[----:B------:R-:W2:Y:S01]  /*2dfa0*/  @!P1 LDC.64 R6, c[0x0][0xc78] ;  /* 0x00031e00ff069b82 */ /* 0x000ea20000000a00 */
[----:B-1----:R-:W-:-:S05]  /*2dfb0*/  @!P1 IMAD.WIDE R2, R0, 0x4, R2 ;  /* 0x0000000400029825 */ /* 0x002fca00078e0202 */
[----:B------:R2:W3:Y:S02]  /*2dfc0*/  @!P1 LDG.E R8, desc[UR54][R2.64] ;  /* 0x0000003602089981 */ /* 0x0004e4000c1e1900 */
[----:B--2---:R-:W-:-:S06]  /*2dfd0*/  @!P1 IMAD.WIDE R2, R0, 0x4, R6 ;  /* 0x0000000400029825 */ /* 0x004fcc00078e0206 */
[----:B------:R-:W2:Y:S01]  /*2dfe0*/  @!P1 LDG.E R2, desc[UR54][R2.64] ;  /* 0x0000003602029981 */ /* 0x000ea2000c1e1900 */
[----:B------:R-:W-:Y:S01]  /*2dff0*/  MOV R4, RZ ;  /* 0x000000ff00047202 */ /* 0x000fe20000000f00 */
[----:B------:R-:W-:Y:S01]  /*2e000*/  IMAD.MOV.U32 R6, RZ, RZ, RZ ;  /* 0x000000ffff067224 */ /* 0x000fe200078e00ff */
[C---:B------:R-:W-:Y:S01]  /*2e010*/  ISETP.GE.U32.AND P2, PT, R16.reuse, 0x2, PT ;  /* 0x000000021000780c */ /* 0x040fe20003f46070 */
[----:B------:R-:W-:Y:S01]  /*2e020*/  SHFL.IDX PT, R5, R10, RZ, 0x1f ;  /* 0x00001fff0a057589 */ /* 0x000fe200000e0000 */
[C---:B------:R-:W-:Y:S02]  /*2e030*/  ISETP.GE.U32.AND P3, PT, R16.reuse, 0x4, PT ;  /* 0x000000041000780c */ /* 0x040fe40003f66070 */
[C---:B------:R-:W-:Y:S01]  /*2e040*/  ISETP.GE.U32.AND P4, PT, R16.reuse, 0x8, PT ;  /* 0x000000081000780c */ /* 0x040fe20003f86070 */
[----:B------:R-:W-:Y:S01]  /*2e050*/  SHFL.IDX PT, R0, R10, 0x1, 0x1f ;  /* 0x00201f000a007f89 */ /* 0x000fe200000e0000 */
[----:B------:R-:W-:Y:S01]  /*2e060*/  ISETP.GE.U32.AND P5, PT, R16, 0x10, PT ;  /* 0x000000101000780c */ /* 0x000fe20003fa6070 */
[----:B---3--:R-:W-:-:S02]  /*2e070*/  @!P1 IMAD.MOV.U32 R4, RZ, RZ, R8 ;  /* 0x000000ffff049224 */ /* 0x008fc400078e0008 */
[----:B------:R-:W-:Y:S02]  /*2e080*/  IMAD.MOV.U32 R8, RZ, RZ, RZ ;  /* 0x000000ffff087224 */ /* 0x000fe400078e00ff */
        /* <DEDUP_REMOVED lines=18> */
[----:B------:R1:W2:Y:S02]  /*2e1b0*/  SHFL.IDX PT, R9, R7, 0x1f, 0x1f ;  /* 0x03e01f0007097f89 */ /* 0x0002a400000e0000 */
.L_x_4005:
[----:B------:R-:W-:Y:S02]  /*2e1c0*/  ULDC UR4, c[0x0][0xc38] ;  /* 0x00030e0000047ab9 */ /* 0x000fe40000000800 */
[----:B------:R-:W-:-:S04]  /*2e1d0*/  IMAD.U32 R2, RZ, RZ, UR4 ;  /* 0x00000004ff027e24 */ /* 0x000fc8000f8e00ff */
[----:B--2---:R-:W-:-:S04]  /*2e1e0*/  IMAD R9, R9, R2, RZ ;  /* 0x0000000209097224 */ /* 0x004fc800078e02ff */
[----:B------:R-:W-:-:S05]  /*2e1f0*/  IMAD.IADD R0, R0, 0x1, R9 ;  /* 0x0000000100007824 */ /* 0x000fca00078e0209 */
[----:B------:R-:W-:-:S13]  /*2e200*/  ISETP.GT.AND P6, PT, R0, R5, PT ;  /* 0x000000050000720c */ /* 0x000fda0003fc4270 */
[----:B------:R-:W-:Y:S05]  /*2e210*/  @P6 BRA `(.L_x_3784) ;  /* 0x0000000000ac6947 */ /* 0x000fea0003800000 */
.L_x_3787:
[----:B------:R-:W2:Y:S01]  /*2e220*/  LDL.LU R3, [R1+0x1c] ;  /* 0x00001c0001037983 */ /* 0x000ea20000300800 */
[----:B------:R-:W3:Y:S01]  /*2e230*/  LDC R2, c[0x0][0xc3c] ;  /* 0x00030f00ff027b82 */ /* 0x000ee20000000800 */
[----:B--2---:R-:W-:-:S04]  /*2e240*/  IADD3 R3, R3, 0x1f, RZ ;  /* 0x0000001f03037810 */ /* 0x004fc80007ffe0ff */
[----:B---3--:R-:W-:-:S13]  /*2e250*/  ISETP.GE.AND P6, PT, R3, R2, PT ;  /* 0x000000020300720c */ /* 0x008fda0003fc6270 */
[----:B------:R-:W-:Y:S05]  /*2e260*/  @P6 BRA `(.L_x_3785) ;  /* 0x0000000400d46947 */ /* 0x000fea0003800000 */
[----:B------:R-:W2:Y:S01]  /*2e270*/  S2R R4, SR_TID.X ;  /* 0x0000000000047919 */ /* 0x000ea20000002100 */
[----:B------:R3:W-:Y:S01]  /*2e280*/  STL [R1+0x1c], R3 ;  /* 0x00001c0301007387 */ /* 0x0007e20000100800 */
[----:B--2---:R-:W-:-:S05]  /*2e290*/  LOP3.LUT R4, R4, 0x1f, RZ, 0xc0, !PT ;  /* 0x0000001f04047812 */ /* 0x004fca00078ec0ff */
[----:B------:R-:W-:Y:S02]  /*2e2a0*/  IMAD.IADD R6, R3, 0x1, R4 ;  /* 0x0000000103067824 */ /* 0x000fe400078e0204 */
[----:B------:R-:W-:-:S03]  /*2e2b0*/  IMAD.MOV.U32 R4, RZ, RZ, RZ ;  /* 0x000000ffff047224 */ /* 0x000fc600078e00ff */
[----:B------:R-:W-:-:S13]  /*2e2c0*/  ISETP.GE.OR P6, PT, R6, R2, !P0 ;  /* 0x000000020600720c */ /* 0x000fda00047c6670 */
[----:B---3--:R-:W2:Y:S02]  /*2e2d0*/  @!P6 LDC.64 R2, c[0x0][0xc80] ;  /* 0x00032000ff02eb82 */ /* 0x008ea40000000a00 */
[----:B--2---:R-:W-:-:S05]  /*2e2e0*/  @!P6 IMAD.WIDE R2, R6, 0x4, R2 ;  /* 0x000000040602e825 */ /* 0x004fca00078e0202 */
[----:B------:R2:W3:Y:S02]  /*2e2f0*/  @!P6 LDG.E R4, desc[UR54][R2.64] ;  /* 0x000000360204e981 */ /* 0x0004e4000c1e1900 */
[----:B--2---:R-:W2:Y:S02]  /*2e300*/  @!P6 LDC.64 R2, c[0x0][0xc78] ;  /* 0x00031e00ff02eb82 */ /* 0x004ea40000000a00 */
[----:B--2---:R-:W-:-:S04]  /*2e310*/  @!P6 IMAD.WIDE R2, R6, 0x4, R2 ;  /* 0x000000040602e825 */ /* 0x004fc800078e0202 */
[----:B------:R-:W-:-:S06]  /*2e320*/  IMAD.MOV.U32 R6, RZ, RZ, RZ ;  /* 0x000000ffff067224 */ /* 0x000fcc00078e00ff */
[----:B------:R-:W3:Y:S01]  /*2e330*/  @!P6 LDG.E R6, desc[UR54][R2.64] ;  /* 0x000000360206e981 */ /* 0x000ee2000c1e1900 */
[----:B------:R-:W-:Y:S01]  /*2e340*/  UMOV UR4, 0xffffffff ;  /* 0xffffffff00047882 */ /* 0x000fe20000000000 */
[----:B---3--:R-:W-:Y:S02]  /*2e350*/  IMAD R2, R6, R4, RZ ;  /* 0x0000000406027224 */ /* 0x008fe400078e02ff */
[----:B------:R-:W-:Y:S05]  /*2e360*/  BRA.DIV UR4, `(.L_x_3786) ;  /* 0x0000005e04447947 */ /* 0x000fea000b800000 */
[----:B------:R-:W2:Y:S02]  /*2e370*/  SHFL.UP PT, R3, R2, 0x1, RZ ;  /* 0x0420000002037989 */ /* 0x000ea400000e00ff */
[----:B--2---:R-:W-:-:S05]  /*2e380*/  SEL R3, R3, RZ, P1 ;  /* 0x000000ff03037207 */ /* 0x004fca0000800000 */
[----:B------:R-:W-:-:S05]  /*2e390*/  IMAD.IADD R2, R2, 0x1, R3 ;  /* 0x0000000102027824 */ /* 0x000fca00078e0203 */
[----:B------:R-:W2:Y:S02]  /*2e3a0*/  SHFL.UP PT, R3, R2, 0x2, RZ ;  /* 0x0440000002037989 */ /* 0x000ea400000e00ff */
[----:B--2---:R-:W-:-:S05]  /*2e3b0*/  SEL R3, R3, RZ, P2 ;  /* 0x000000ff03037207 */ /* 0x004fca0001000000 */
[----:B------:R-:W-:-:S05]  /*2e3c0*/  IMAD.IADD R2, R2, 0x1, R3 ;  /* 0x0000000102027824 */ /* 0x000fca00078e0203 */
[----:B------:R-:W2:Y:S02]  /*2e3d0*/  SHFL.UP PT, R3, R2, 0x4, RZ ;  /* 0x0480000002037989 */ /* 0x000ea400000e00ff */
[----:B--2---:R-:W-:-:S04]  /*2e3e0*/  SEL R3, R3, RZ, P3 ;  /* 0x000000ff03037207 */ /* 0x004fc80001800000 */
[----:B------:R-:W-:-:S05]  /*2e3f0*/  IADD3 R2, R2, R3, RZ ;  /* 0x0000000302027210 */ /* 0x000fca0007ffe0ff */
[----:B------:R-:W2:Y:S02]  /*2e400*/  SHFL.UP PT, R3, R2, 0x8, RZ ;  /* 0x0500000002037989 */ /* 0x000ea400000e00ff */
[----:B--2---:R-:W-:-:S05]  /*2e410*/  SEL R3, R3, RZ, P4 ;  /* 0x000000ff03037207 */ /* 0x004fca0002000000 */
[----:B------:R-:W-:-:S05]  /*2e420*/  IMAD.IADD R2, R2, 0x1, R3 ;  /* 0x0000000102027824 */ /* 0x000fca00078e0203 */
[----:B------:R-:W2:Y:S02]  /*2e430*/  SHFL.UP PT, R3, R2, 0x10, RZ ;  /* 0x0600000002037989 */ /* 0x000ea400000e00ff */
[----:B--2---:R-:W-:-:S05]  /*2e440*/  SEL R3, R3, RZ, P5 ;  /* 0x000000ff03037207 */ /* 0x004fca0002800000 */
[----:B-1----:R-:W-:-:S05]  /*2e450*/  IMAD.IADD R7, R2, 0x1, R3 ;  /* 0x0000000102077824 */ /* 0x002fca00078e0203 */
[----:B------:R1:W2:Y:S02]  /*2e460*/  SHFL.IDX PT, R9, R7, 0x1f, 0x1f ;  /* 0x03e01f0007097f89 */ /* 0x0002a400000e0000 */
.L_x_4013:
[----:B------:R-:W-:Y:S02]  /*2e470*/  ULDC UR4, c[0x0][0xc38] ;  /* 0x00030e0000047ab9 */ /* 0x000fe40000000800 */
[----:B------:R-:W-:-:S04]  /*2e480*/  IMAD.U32 R2, RZ, RZ, UR4 ;  /* 0x00000004ff027e24 */ /* 0x000fc8000f8e00ff */
[----:B--2---:R-:W-:-:S04]  /*2e490*/  IMAD R9, R9, R2, RZ ;  /* 0x0000000209097224 */ /* 0x004fc800078e02ff */
[----:B------:R-:W-:-:S05]  /*2e4a0*/  IMAD.IADD R0, R9, 0x1, R0 ;  /* 0x0000000109007824 */ /* 0x000fca00078e0200 */
[----:B------:R-:W-:-:S13]  /*2e4b0*/  ISETP.GT.AND P6, PT, R0, R5, PT ;  /* 0x000000050000720c */ /* 0x000fda0003fc4270 */
[----:B------:R-:W-:Y:S05]  /*2e4c0*/  @!P6 BRA `(.L_x_3787) ;  /* 0xfffffffc0054e947 */ /* 0x000fea000383ffff */
.L_x_3784:
[----:B------:R-:W-:Y:S01]  /*2e4d0*/  IMAD.IADD R9, R0, 0x1, -R9 ;  /* 0x0000000100097824 */ /* 0x000fe200078e0a09 */
[----:B------:R-:W-:-:S03]  /*2e4e0*/  UMOV UR4, 0xffffffff ;  /* 0xffffffff00047882 */ /* 0x000fc60000000000 */
[----:B------:R-:W-:-:S05]  /*2e4f0*/  IMAD R0, R7, R2, R9 ;  /* 0x0000000207007224 */ /* 0x000fca00078e0209 */
[----:B------:R-:W-:Y:S01]  /*2e500*/  ISETP.GT.AND P6, PT, R0, R5, PT ;  /* 0x000000050000720c */ /* 0x000fe20003fc4270 */
[----:B------:R-:W-:-:S12]  /*2e510*/  BRA.DIV UR4, `(.L_x_3788) ;  /* 0x0000005e04b07947 */ /* 0x000fd8000b800000 */
[----:B------:R-:W-:-:S04]  /*2e520*/  VOTE.ANY R3, PT, !P6 ;  /* 0x0000000000037806 */ /* 0x000fc800070e0100 */
[----:B------:R-:W2:Y:S02]  /*2e530*/  POPC R0, R3 ;  /* 0x0000000300007309 */ /* 0x000ea40000000000 */
[----:B--2---:R2:W3:Y:S04]  /*2e540*/  SHFL.IDX PT, R4, R4, R0, 0x1f ;  /* 0x00001f0004047589 */ /* 0x0044e800000e0000 */
[----:B------:R2:W4:Y:S02]  /*2e550*/  SHFL.IDX PT, R6, R6, R0, 0x1f ;  /* 0x00001f0006067589 */ /* 0x00052400000e0000 */
.L_x_4018:
[----:B------:R-:W-:-:S13]  /*2e560*/  ISETP.NE.AND P0, PT, R3, RZ, PT ;  /* 0x000000ff0300720c */ /* 0x000fda0003f05270 */
[----:B------:R-:W-:Y:S05]  /*2e570*/  @!P0 BRA `(.L_x_3789) ;  /* 0x0000000000148947 */ /* 0x000fea0003800000 */
[----:B------:R-:W-:Y:S01]  /*2e580*/  UMOV UR4, 0xffffffff ;  /* 0xffffffff00047882 */ /* 0x000fe20000000000 */
[----:B------:R-:W-:Y:S02]  /*2e590*/  IADD3 R12, R0, -0x1, RZ ;  /* 0xffffffff000c7810 */ /* 0x000fe40007ffe0ff */
[----:B------:R-:W-:Y:S05]  /*2e5a0*/  BRA.DIV UR4, `(.L_x_3790) ;  /* 0x0000005e04e87947 */ /* 0x000fea000b800000 */
[----:B-1----:R1:W0:Y:S02]  /*2e5b0*/  SHFL.IDX PT, R7, R7, R12, 0x1f ;  /* 0x00001f0c07077589 */ /* 0x00222400000e0000 */
.L_x_4021:
[----:B0-----:R-:W-:-:S07]  /*2e5c0*/  IMAD.MOV.U32 R8, RZ, RZ, R7 ;  /* 0x000000ffff087224 */ /* 0x001fce00078e0007 */
.L_x_3789:
[----:B------:R-:W5:Y:S01]  /*2e5d0*/  LDL.LU R10, [R1+0x1c] ;  /* 0x00001c00010a7983 */ /* 0x000f620000300800 */
[----:B-1-3--:R-:W-:Y:S01]  /*2e5e0*/  IABS R7, R4 ;  /* 0x0000000400077213 */ /* 0x00afe20000000000 */
[----:B------:R-:W-:-:S03]  /*2e5f0*/  IMAD R9, R8, R2, R9 ;  /* 0x0000000208097224 */ /* 0x000fc600078e0209 */
[----:B------:R-:W1:Y:S01]  /*2e600*/  I2F.RP R2, R7 ;  /* 0x0000000700027306 */ /* 0x000e620000209400 */
[----:B------:R-:W-:Y:S01]  /*2e610*/  IMAD.IADD R5, R5, 0x1, -R9 ;  /* 0x0000000105057824 */ /* 0x000fe200078e0a09 */
[----:B------:R3:W-:Y:S02]  /*2e620*/  STL [R1+0x10], R9 ;  /* 0x0000100901007387 */ /* 0x0007e40000100800 */
[----:B---3--:R-:W-:-:S04]  /*2e630*/  IABS R9, R4 ;  /* 0x0000000400097213 */ /* 0x008fc80000000000 */
[----:B-1----:R-:W1:Y:S01]  /*2e640*/  MUFU.RCP R2, R2 ;  /* 0x0000000200027308 */ /* 0x002e620000001000 */
[----:B------:R-:W-:Y:S01]  /*2e650*/  IADD3 R9, RZ, -R9, RZ ;  /* 0x80000009ff097210 */ /* 0x000fe20007ffe0ff */
[----:B-1----:R-:W-:-:S06]  /*2e660*/  VIADD R2, R2, 0xffffffe ;  /* 0x0ffffffe02027836 */ /* 0x002fcc0000000000 */
[----:B------:R-:W1:Y:S02]  /*2e670*/  F2I.FTZ.U32.TRUNC.NTZ R3, R2 ;  /* 0x0000000200037305 */ /* 0x000e64000021f000 */
[----:B-1----:R-:W-:-:S04]  /*2e680*/  IMAD.MOV R2, RZ, RZ, -R3 ;  /* 0x000000ffff027224 */ /* 0x002fc800078e0a03 */
        /* <DEDUP_REMOVED lines=11> */
[----:B----4-:R-:W-:-:S04]  /*2e740*/  IABS R7, R6 ;  /* 0x0000000600077213 */ /* 0x010fc80000000000 */
[----:B------:R-:W1:Y:S07]  /*2e750*/  I2F.RP R2, R7 ;  /* 0x0000000700027306 */ /* 0x000e6e0000209400 */
[----:B------:R-:W-:Y:S01]  /*2e760*/  @P0 IADD3 R8, R8, 0x1, RZ ;  /* 0x0000000108080810 */ /* 0x000fe20007ffe0ff */
[----:B-1----:R-:W1:Y:S02]  /*2e770*/  MUFU.RCP R2, R2 ;  /* 0x0000000200027308 */ /* 0x002e640000001000 */
[----:B-1----:R-:W-:-:S06]  /*2e780*/  VIADD R2, R2, 0xffffffe ;  /* 0x0ffffffe02027836 */ /* 0x002fcc0000000000 */
[----:B------:R-:W1:Y:S02]  /*2e790*/  F2I.FTZ.U32.TRUNC.NTZ R3, R2 ;  /* 0x0000000200037305 */ /* 0x000e64000021f000 */
[----:B-1----:R-:W-:-:S04]  /*2e7a0*/  IMAD.MOV R2, RZ, RZ, -R3 ;  /* 0x000000ffff027224 */ /* 0x002fc800078e0a03 */
        /* <DEDUP_REMOVED lines=22> */
[----:B------:R-:W-:Y:S02]  /*2e910*/  @!P2 IADD3 R2, -R2, RZ, RZ ;  /* 0x000000ff0202a210 */ /* 0x000fe40007ffe1ff */
[----:B------:R-:W-:-:S05]  /*2e920*/  @!P1 LOP3.LUT R2, RZ, R6, RZ, 0x33, !PT ;  /* 0x00000006ff029212 */ /* 0x000fca00078e33ff */
[--C-:B------:R-:W-:Y:S02]  /*2e930*/  IMAD.MOV R3, RZ, RZ, -R2.reuse ;  /* 0x000000ffff037224 */ /* 0x100fe400078e0a02 */
[C---:B------:R-:W-:Y:S02]  /*2e940*/  IMAD R2, R6.reuse, 0x1000000, R2 ;  /* 0x0100000006027824 */ /* 0x040fe400078e0202 */
[----:B------:R-:W-:Y:S02]  /*2e950*/  IMAD R3, R6, R3, R8 ;  /* 0x0000000306037224 */ /* 0x000fe400078e0208 */
[----:B-----5:R-:W-:Y:S02]  /*2e960*/  IMAD.IADD R10, R0, 0x1, R10 ;  /* 0x00000001000a7824 */ /* 0x020fe400078e020a */
[----:B--2---:R-:W-:-:S05]  /*2e970*/  IMAD R0, R3, 0x10000, R2 ;  /* 0x0001000003007824 */ /* 0x004fca00078e0202 */
[----:B------:R1:W-:Y:S04]  /*2e980*/  STL [R1+0x18], R0 ;  /* 0x0000180001007387 */ /* 0x0003e80000100800 */
[----:B------:R1:W-:Y:S04]  /*2e990*/  STL [R1+0x1c], R10 ;  /* 0x00001c0a01007387 */ /* 0x0003e80000100800 */
[----:B------:R1:W-:Y:S01]  /*2e9a0*/  STL [R1+0x14], R4 ;  /* 0x0000140401007387 */ /* 0x0003e20000100800 */
[----:B------:R-:W-:Y:S05]  /*2e9b0*/  BRA `(.L_x_3791) ;  /* 0x0000000000287947 */ /* 0x000fea0003800000 */
.L_x_3785:
[----:B------:R-:W-:Y:S01]  /*2e9c0*/  UMOV UR4, URZ ;  /* 0x0000003f00047c82 */ /* 0x000fe20008000000 */
[----:B------:R-:W-:Y:S01]  /*2e9d0*/  ULDC UR6, c[0x0][0xc3c] ;  /* 0x00030f0000067ab9 */ /* 0x000fe20000000800 */
[----:B------:R-:W-:Y:S01]  /*2e9e0*/  UMOV UR5, URZ ;  /* 0x0000003f00057c82 */ /* 0x000fe20008000000 */
[----:B------:R-:W-:Y:S01]  /*2e9f0*/  MOV R3, UR4 ;  /* 0x0000000400037c02 */ /* 0x000fe20008000f00 */
[----:B------:R-:W-:Y:S01]  /*2ea00*/  IMAD.U32 R0, RZ, RZ, UR6 ;  /* 0x00000006ff007e24 */ /* 0x000fe2000f8e00ff */
[----:B------:R2:W-:Y:S01]  /*2ea10*/  STL [R1+0x10], R5 ;  /* 0x0000100501007387 */ /* 0x0005e20000100800 */
[----:B------:R-:W-:-:S03]  /*2ea20*/  IMAD.U32 R2, RZ, RZ, UR5 ;  /* 0x00000005ff027e24 */ /* 0x000fc6000f8e00ff */
[----:B------:R2:W-:Y:S04]  /*2ea30*/  STL [R1+0x14], R3 ;  /* 0x0000140301007387 */ /* 0x0005e80000100800 */
[----:B------:R2:W-:Y:S04]  /*2ea40*/  STL [R1+0x1c], R0 ;  /* 0x00001c0001007387 */ /* 0x0005e80000100800 */
[----:B------:R2:W-:Y:S02]  /*2ea50*/  STL [R1+0x18], R2 ;  /* 0x0000180201007387 */ /* 0x0005e40000100800 */
.L_x_3791:
[----:B--2---:R-:W2:Y:S04]  /*2ea60*/  LDL R2, [R1+0x1c] ;  /* 0x00001c0001027983 */ /* 0x004ea80000100800 */
[----:B------:R-:W3:Y:S04]  /*2ea70*/  LDL R3, [R1+0x18] ;  /* 0x0000180001037983 */ /* 0x000ee80000100800 */
[----:B-1----:R-:W4:Y:S04]  /*2ea80*/  LDL R4, [R1+0x10] ;  /* 0x0000100001047983 */ /* 0x002f280000100800 */
[----:B------:R-:W4:Y:S01]  /*2ea90*/  LDL R5, [R1+0x14] ;  /* 0x0000140001057983 */ /* 0x000f220000100800 */
[----:B------:R-:W1:Y:S01]  /*2eaa0*/  S2R R0, SR_TID.X ;  /* 0x0000000000007919 */ /* 0x000e620000002100 */
[----:B------:R-:W-:Y:S05]  /*2eab0*/  WARPSYNC.ALL ;  /* 0x0000000000007948 */ /* 0x000fea0003800000 */
[----:B-1----:R-:W-:Y:S01]  /*2eac0*/  LOP3.LUT R0, R0, 0x1f, RZ, 0xc0, !PT ;  /* 0x0000001f00007812 */ /* 0x002fe200078ec0ff */
[----:B------:R-:W-:Y:S03]  /*2ead0*/  BAR.SYNC.DEFER_BLOCKING 0x4, 0x180 ;  /* 0x0106000000007b1d */ /* 0x000fe60000010000 */
[----:B------:R-:W-:-:S13]  /*2eae0*/  ISETP.NE.AND P0, PT, R0, RZ, PT ;  /* 0x000000ff0000720c */ /* 0x000fda0003f05270 */
[----:B------:R-:W1:Y:S01]  /*2eaf0*/  @!P0 S2R R0, SR_CgaCtaId ;  /* 0x0000000000008919 */ /* 0x000e620000008800 */
[----:B--2---:R-:W-:Y:S01]  /*2eb00*/  IMAD.MOV.U32 R7, RZ, RZ, R2 ;  /* 0x000000ffff077224 */ /* 0x004fe200078e0002 */
[----:B------:R-:W-:Y:S01]  /*2eb10*/  @!P0 MOV R2, 0x400 ;  /* 0x0000040000028802 */ /* 0x000fe20000000f00 */
[----:B---3--:R-:W-:-:S03]  /*2eb20*/  IMAD.MOV.U32 R6, RZ, RZ, R3 ;  /* 0x000000ffff067224 */ /* 0x008fc600078e0003 */
[----:B-1----:R-:W-:-:S05]  /*2eb30*/  @!P0 LEA R18, R0, R2, 0x18 ;  /* 0x0000000200128211 */ /* 0x002fca00078ec0ff */
[----:B----4-:R3:W-:Y:S01]  /*2eb40*/  @!P0 STS.128 [R18+0x334d0], R4 ;  /* 0x0334d00412008388 */ /* 0x0107e20000000c00 */
[----:B------:R-:W-:Y:S06]  /*2eb50*/  BAR.ARV 0x5, 0x180 ;  /* 0x0146000000007b1d */ /* 0x000fec0000002000 */
.L_x_3782:
[----:B------:R-:W4:Y:S01]  /*2eb60*/  LDL R0, [R1+0x1c] ;  /* 0x00001c0001007983 */ /* 0x000f220000100800 */
[----:B------:R-:W-:Y:S02]  /*2eb70*/  ULDC UR4, c[0x0][0xc3c] ;  /* 0x00030f0000047ab9 */ /* 0x000fe40000000800 */
[----:B----4-:R-:W-:-:S13]  /*2eb80*/  ISETP.GE.AND P0, PT, R0, UR4, PT ;  /* 0x0000000400007c0c */ /* 0x010fda000bf06270 */
[----:B------:R-:W-:Y:S05]  /*2eb90*/  @!P0 BRA `(.L_x_3792) ;  /* 0xffffff8c00d88947 */ /* 0x000fea000383ffff */
[----:B------:R-:W-:Y:S05]  /*2eba0*/  BSYNC B7 ;  /* 0x0000000000077941 */ /* 0x000fea0003800000 */
.L_x_3674:
[----:B-1----:R-:W4:Y:S01]  /*2ebb0*/  LDL.LU R0, [R1+0x60] ;  /* 0x0000600001007983 */ /* 0x002f220000300800 */
[----:B------:R-:W-:Y:S01]  /*2ebc0*/  BSSY B0, `(.L_x_3793) ;  /* 0x000000b000007945 */ /* 0x000fe20003800000 */
[----:B--23--:R-:W1:Y:S01]  /*2ebd0*/  S2R R5, SR_CgaCtaId ;  /* 0x0000000000057919 */ /* 0x00ce620000008800 */
[----:B----4-:R-:W-:-:S05]  /*2ebe0*/  VIADD R0, R0, 0x1 ;  /* 0x0000000100007836 */ /* 0x010fca0000000000 */
[----:B0-----:R-:W-:-:S04]  /*2ebf0*/  LEA.HI R2, R0, R0, RZ, 0x1 ;  /* 0x0000000000027211 */ /* 0x001fc800078f08ff */
[----:B------:R-:W-:-:S04]  /*2ec00*/  LOP3.LUT R3, R2, 0xfffffffe, RZ, 0xc0, !PT ;  /* 0xfffffffe02037812 */ /* 0x000fc800078ec0ff */
[----:B------:R-:W-:Y:S02]  /*2ec10*/  IADD3 R3, R0, -R3, RZ ;  /* 0x8000000300037210 */ /* 0x000fe40007ffe0ff */
[----:B------:R-:W-:Y:S02]  /*2ec20*/  MOV R0, 0x400 ;  /* 0x0000040000007802 */ /* 0x000fe40000000f00 */
[----:B------:R-:W-:Y:S02]  /*2ec30*/  SHF.L.U32 R3, R3, 0x1f, RZ ;  /* 0x0000001f03037819 */ /* 0x000fe400000006ff */
[----:B-1----:R-:W-:-:S04]  /*2ec40*/  LEA R0, R5, R0, 0x18 ;  /* 0x0000000005007211 */ /* 0x002fc800078ec0ff */
[----:B------:R-:W0:Y:S02]  /*2ec50*/  SYNCS.PHASECHK.TRANS64.TRYWAIT P0, [R0+URZ+0x33420], R3 ;  /* 0x03342003000075a7 */ /* 0x000e24000800017f */
[----:B0-----:R-:W-:Y:S05]  /*2ec60*/  @!P0 BRA `(.L_x_3794) ;  /* 0x0000005800608947 */ /* 0x001fea0003800000 */
.L_x_4022:
[----:B------:R-:W-:Y:S05]  /*2ec70*/  BSYNC B0 ;  /* 0x0000000000007941 */ /* 0x000fea0003800000 */
.L_x_3793:
[----:B------:R-:W-:-:S03]  /*2ec80*/  UMOV UR4, 0xffffffff ;  /* 0xffffffff00047882 */ /* 0x000fc60000000000 */
[----:B------:R-:W-:Y:S05]  /*2ec90*/  BRA.DIV UR4, `(.L_x_3795) ;  /* 0x0000005a04687947 */ /* 0x000fea000b800000 */
[----:B------:R-:W1:Y:S02]  /*2eca0*/  S2R R2, SR_TID.X ;  /* 0x0000000000027919 */ /* 0x000e640000002100 */
[----:B-1----:R-:W-:-:S04]  /*2ecb0*/  SHF.R.U32.HI R2, RZ, 0x5, R2 ;  /* 0x00000005ff027819 */ /* 0x002fc80000011602 */
[----:B------:R-:W-:-:S05]  /*2ecc0*/  LOP3.LUT R2, R2, 0x3, RZ, 0xc0, !PT ;  /* 0x0000000302027812 */ /* 0x000fca00078ec0ff */
[----:B------:R1:W2:Y:S02]  /*2ecd0*/  SHFL.IDX PT, R14, R2, RZ, 0x1f ;  /* 0x00001fff020e7589 */ /* 0x0002a400000e0000 */
.L_x_4025:
[----:B--2---:R-:W-:-:S13]  /*2ece0*/  ISETP.NE.AND P0, PT, R14, RZ, PT ;  /* 0x000000ff0e00720c */ /* 0x004fda0003f05270 */
[----:B------:R-:W-:Y:S05]  /*2ecf0*/  @P0 BRA `(.L_x_3462) ;  /* 0x0000000000b00947 */ /* 0x000fea0003800000 */
[----:B------:R-:W-:-:S03]  /*2ed00*/  UMOV UR4, 0xffffffff ;  /* 0xffffffff00047882 */ /* 0x000fc60000000000 */
[----:B------:R-:W-:Y:S05]  /*2ed10*/  BRA.DIV UR4, `(.L_x_3796) ;  /* 0x0000005a047c7947 */ /* 0x000fea000b800000 */
[----:B------:R-:W-:-:S13]  /*2ed20*/  ELECT P6, URZ, PT ;  /* 0x00000000003f782f */ /* 0x000fda00038c0000 */
.L_x_4028:
[----:B------:R-:W-:Y:S05]  /*2ed30*/  @!P6 BRA `(.L_x_3462) ;  /* 0x0000000000a0e947 */ /* 0x000fea0003800000 */
[----:B------:R-:W-:-:S06]  /*2ed40*/  ULOP3.LUT UR4, UR36, 0x2, URZ, 0xfc, !UPT ;  /* 0x0000000224047892 */ /* 0x000fcc000f8efc3f */
[----:B-1----:R-:W-:-:S05]  /*2ed50*/  IMAD.U32 R2, RZ, RZ, UR4 ;  /* 0x00000004ff027e24 */ /* 0x002fca000f8e00ff */
[----:B------:R-:W-:-:S13]  /*2ed60*/  ISETP.NE.AND P0, PT, R2, 0x3, PT ;  /* 0x000000030200780c */ /* 0x000fda0003f05270 */
[----:B------:R-:W-:Y:S05]  /*2ed70*/  @!P0 BRA `(.L_x_3797) ;  /* 0x0000000000048947 */ /* 0x000fea0003800000 */
[----:B------:R-:W-:Y:S01]  /*2ed80*/  BPT.TRAP 0x1 ;  /* 0x000000040000795c */ /* 0x000fe20000300000 */
.L_x_3797:
        /* <DEDUP_REMOVED lines=14> */
.L_x_4029:
[----:B------:R-:W1:Y:S02]  /*2ee70*/  SYNCS.PHASECHK.TRANS64.TRYWAIT P1, [R7+URZ], R2 ;  /* 0x00000002070075a7 */ /* 0x000e64000802017f */
[----:B-1----:R-:W-:Y:S05]  /*2ee80*/  @!P1 BRA `(.L_x_3799) ;  /* 0x0000005800549947 */ /* 0x002fea0003800000 */
.L_x_4030:
[----:B------:R-:W-:Y:S05]  /*2ee90*/  @!P0 BRA `(.L_x_3800) ;  /* 0x0000000000048947 */ /* 0x000fea0003800000 */
[----:B------:R-:W-:Y:S01]  /*2eea0*/  BPT.TRAP 0x1 ;  /* 0x000000040000795c */ /* 0x000fe20000300000 */
.L_x_3800:
[----:B------:R-:W2:Y:S02]  /*2eeb0*/  LDL.LU R4, [R1+0xc] ;  /* 0x00000c0001047983 */ /* 0x000ea40000300800 */
[----:B--2---:R-:W-:-:S04]  /*2eec0*/  LEA R4, R4, R0, 0x3 ;  /* 0x0000000004047211 */ /* 0x004fc800078e18ff */
[----:B------:R-:W2:Y:S02]  /*2eed0*/  SYNCS.PHASECHK.TRANS64.TRYWAIT P1, [R4+URZ+0x33460], R5 ;  /* 0x03346005040075a7 */ /* 0x000ea4000802017f */
[----:B--2---:R-:W-:Y:S05]  /*2eee0*/  @!P1 BRA `(.L_x_3801) ;  /* 0x0000005800509947 */ /* 0x004fea0003800000 */
.L_x_4031:
[----:B------:R-:W-:Y:S05]  /*2eef0*/  @!P0 BRA `(.L_x_3802) ;  /* 0x0000000000048947 */ /* 0x000fea0003800000 */
[----:B------:R-:W-:Y:S01]  /*2ef00*/  BPT.TRAP 0x1 ;  /* 0x000000040000795c */ /* 0x000fe20000300000 */
.L_x_3802:
[----:B------:R-:W-:-:S04]  /*2ef10*/  IMAD R3, R3, 0x8, R0 ;  /* 0x0000000803037824 */ /* 0x000fc800078e0200 */
[----:B------:R-:W3:Y:S02]  /*2ef20*/  SYNCS.PHASECHK.TRANS64.TRYWAIT P1, [R3+URZ+0x33460], R2 ;  /* 0x03346002030075a7 */ /* 0x000ee4000802017f */
[----:B---3--:R-:W-:Y:S05]  /*2ef30*/  @!P1 BRA `(.L_x_3803) ;  /* 0x0000005800509947 */ /* 0x008fea0003800000 */
.L_x_4032:
[----:B------:R-:W-:Y:S05]  /*2ef40*/  @!P0 BRA `(.L_x_3804) ;  /* 0x0000000000048947 */ /* 0x000fea0003800000 */
[----:B------:R-:W-:Y:S01]  /*2ef50*/  BPT.TRAP 0x1 ;  /* 0x000000040000795c */ /* 0x000fe20000300000 */
.L_x_3804:
[----:B------:R-:W4:Y:S02]  /*2ef60*/  SYNCS.PHASECHK.TRANS64.TRYWAIT P0, [R4+URZ+0x33480], R5 ;  /* 0x03348005040075a7 */ /* 0x000f24000800017f */
[----:B----4-:R-:W-:Y:S05]  /*2ef70*/  @!P0 BRA `(.L_x_3805) ;  /* 0x0000005800548947 */ /* 0x010fea0003800000 */
.L_x_3806:
[----:B------:R0:W0:Y:S02]  /*2ef80*/  SYNCS.PHASECHK.TRANS64.TRYWAIT P0, [R3+URZ+0x33480], R2 ;  /* 0x03348002030075a7 */ /* 0x000024000800017f */
[----:B0-----:R-:W-:Y:S05]  /*2ef90*/  @!P0 NANOSLEEP.SYNCS 0x989680 ;  /* 0x009896800000895d */ /* 0x001fea0003900000 */
[----:B------:R-:W0:Y:S02]  /*2efa0*/  @!P0 SYNCS.PHASECHK.TRANS64 P0, [R3+URZ+0x33480], R2 ;  /* 0x03348002030085a7 */ /* 0x000e24000800007f */
[----:B0-----:R-:W-:Y:S05]  /*2efb0*/  @!P0 BRA `(.L_x_3806) ;  /* 0xfffffffc00f08947 */ /* 0x001fea000383ffff */
.L_x_3462:
[----:B------:R-:W-:Y:S05]  /*2efc0*/  BSYNC B8 ;  /* 0x0000000000087941 */ /* 0x000fea0003800000 */
.L_x_3459:
[----:B------:R-:W-:Y:S05]  /*2efd0*/  EXIT ;  /* 0x000000000000794d */ /* 0x000fea0003800000 */
.L_x_3482:
[----:B-1----:R1:W2:Y:S02]  /*2efe0*/  SYNCS.PHASECHK.TRANS64.TRYWAIT P5, [R43+URZ+0x33490], R100 ;  /* 0x033490642b0075a7 */ /* 0x0022a400080a017f */
[----:B--2---:R-:W-:Y:S05]  /*2eff0*/  @!P5 NANOSLEEP.SYNCS 0x989680 ;  /* 0x009896800000d95d */ /* 0x004fea0003900000 */
[----:B------:R-:W2:Y:S02]  /*2f000*/  @!P5 SYNCS.PHASECHK.TRANS64 P5, [R43+URZ+0x33490], R100 ;  /* 0x033490642b00d5a7 */ /* 0x000ea400080a007f */
[----:B--2---:R-:W-:Y:S05]  /*2f010*/  @!P5 BRA `(.L_x_3482) ;  /* 0xfffffffc00f0d947 */ /* 0x004fea000383ffff */
[----:B------:R-:W-:Y:S05]  /*2f020*/  BRA `(.L_x_3807) ;  /* 0xfffffd4800e07947 */ /* 0x000fea000383ffff */
.L_x_3536:
[----:B--2---:R2:W3:Y:S02]  /*2f030*/  SYNCS.PHASECHK.TRANS64.TRYWAIT P5, [R43+URZ+0x33490], R100 ;  /* 0x033490642b0075a7 */ /* 0x0044e400080a017f */
[----:B---3--:R-:W-:Y:S05]  /*2f040*/  @!P5 NANOSLEEP.SYNCS 0x989680 ;  /* 0x009896800000d95d */ /* 0x008fea0003900000 */
[----:B------:R-:W3:Y:S02]  /*2f050*/  @!P5 SYNCS.PHASECHK.TRANS64 P5, [R43+URZ+0x33490], R100 ;  /* 0x033490642b00d5a7 */ /* 0x000ee400080a007f */
[----:B---3--:R-:W-:Y:S05]  /*2f060*/  @!P5 BRA `(.L_x_3536) ;  /* 0xfffffffc00f0d947 */ /* 0x008fea000383ffff */
[----:B------:R-:W-:Y:S05]  /*2f070*/  BRA `(.L_x_3808) ;  /* 0xfffffda800ec7947 */ /* 0x000fea000383ffff */
.L_x_3561:
[----:B0-----:R0:W1:Y:S02]  /*2f080*/  SYNCS.PHASECHK.TRANS64.TRYWAIT P3, [R43+URZ+0x33490], R100 ;  /* 0x033490642b0075a7 */ /* 0x001064000806017f */
[----:B-1----:R-:W-:Y:S05]  /*2f090*/  @!P3 NANOSLEEP.SYNCS 0x989680 ;  /* 0x009896800000b95d */ /* 0x002fea0003900000 */
[----:B------:R-:W1:Y:S02]  /*2f0a0*/  @!P3 SYNCS.PHASECHK.TRANS64 P3, [R43+URZ+0x33490], R100 ;  /* 0x033490642b00b5a7 */ /* 0x000e64000806007f */
[----:B-1----:R-:W-:Y:S05]  /*2f0b0*/  @!P3 BRA `(.L_x_3561) ;  /* 0xfffffffc00f0b947 */ /* 0x002fea000383ffff */
[----:B------:R-:W-:Y:S05]  /*2f0c0*/  BRA `(.L_x_3809) ;  /* 0xfffffe0c00747947 */ /* 0x000fea000383ffff */
.L_x_3567:
[----:B-1----:R1:W2:Y:S02]  /*2f0d0*/  SYNCS.PHASECHK.TRANS64.TRYWAIT P2, [R43+URZ+0x334b0], R100 ;  /* 0x0334b0642b0075a7 */ /* 0x0022a4000804017f */
[----:B--2---:R-:W-:Y:S05]  /*2f0e0*/  @!P2 NANOSLEEP.SYNCS 0x989680 ;  /* 0x009896800000a95d */ /* 0x004fea0003900000 */
[----:B------:R-:W2:Y:S02]  /*2f0f0*/  @!P2 SYNCS.PHASECHK.TRANS64 P2, [R43+URZ+0x334b0], R100 ;  /* 0x0334b0642b00a5a7 */ /* 0x000ea4000804007f */
[----:B--2---:R-:W-:Y:S05]  /*2f100*/  @!P2 BRA `(.L_x_3567) ;  /* 0xfffffffc00f0a947 */ /* 0x004fea000383ffff */
[----:B------:R-:W-:Y:S05]  /*2f110*/  BRA `(.L_x_3810) ;  /* 0xfffffe1000787947 */ /* 0x000fea000383ffff */
.L_x_3577:
[----:B------:R-:W-:Y:S01]  /*2f120*/  BSSY B0, `(.L_x_3811) ;  /* 0x0000007000007945 */ /* 0x000fe20003800000 */
[----:B------:R-:W-:Y:S02]  /*2f130*/  IMAD.MOV.U32 R12, RZ, RZ, RZ ;  /* 0x000000ffff0c7224 */ /* 0x000fe400078e00ff */
[----:B------:R-:W-:Y:S02]  /*2f140*/  IMAD.MOV.U32 R11, RZ, RZ, 0x1f ;  /* 0x0000001fff0b7424 */ /* 0x000fe400078e00ff */
[----:B------:R-:W-:-:S07]  /*2f150*/  IMAD.MOV.U32 R15, RZ, RZ, -0x1 ;  /* 0xffffffffff0f7424 */ /* 0x000fce00078e00ff */
[----:B-----5:R-:W-:Y:S05]  /*2f160*/  WARPSYNC.COLLECTIVE R15, `(.L_x_3812) ;  /* 0x000000000f087348 */ /* 0x020fea0003c00000 */
[----:B------:R0:W1:Y:S02]  /*2f170*/  SHFL.IDX P6, R14, R13, R12, R11 ;  /* 0x0000000c0d0e7389 */ /* 0x00006400000c000b */
[----:B01---5:R-:W-:Y:S01]  /*2f180*/  ENDCOLLECTIVE ;  /* 0x000000000000791b */ /* 0x023fe20003800000 */
.L_x_3812:
[----:B------:R-:W-:Y:S05]  /*2f190*/  BSYNC B0 ;  /* 0x0000000000007941 */ /* 0x000fea0003800000 */
.L_x_3811:
[----:B------:R-:W-:Y:S01]  /*2f1a0*/  IMAD.MOV.U32 R234, RZ, RZ, R14 ;  /* 0x000000ffffea7224 */ /* 0x000fe200078e000e */
[----:B------:R-:W-:Y:S06]  /*2f1b0*/  BRA `(.L_x_3813) ;  /* 0xfffffe1c00587947 */ /* 0x000fec000383ffff */
.L_x_3587:
        /* <DEDUP_REMOVED lines=8> */
.L_x_3815:
[----:B------:R-:W-:Y:S05]  /*2f240*/  BSYNC B1 ;  /* 0x0000000000017941 */ /* 0x000fea0003800000 */
.L_x_3814:
        /* <DEDUP_REMOVED lines=8> */
.L_x_3816:
[----:B------:R-:W-:Y:S02]  /*2f2d0*/  IMAD.MOV.U32 R13, RZ, RZ, R27 ;  /* 0x000000ffff0d7224 */ /* 0x000fe400078e001b */
[----:B------:R-:W-:-:S07]  /*2f2e0*/  IMAD.MOV.U32 R25, RZ, RZ, R14 ;  /* 0x000000ffff197224 */ /* 0x000fce00078e000e */
[----:B------:R-:W-:Y:S05]  /*2f2f0*/  WARPSYNC.COLLECTIVE R15, `(.L_x_3817) ;  /* 0x000000000f087348 */ /* 0x000fea0003c00000 */
[----:B------:R0:W1:Y:S02]  /*2f300*/  SHFL.IDX P6, R14, R13, R12, R11 ;  /* 0x0000000c0d0e7389 */ /* 0x00006400000c000b */
[----:B01----:R-:W-:Y:S01]  /*2f310*/  ENDCOLLECTIVE ;  /* 0x000000000000791b */ /* 0x003fe20003800000 */
.L_x_3817:
[----:B------:R-:W-:Y:S01]  /*2f320*/  MOV R13, R146 ;  /* 0x00000092000d7202 */ /* 0x000fe20000000f00 */
[----:B------:R-:W-:-:S07]  /*2f330*/  IMAD.MOV.U32 R3, RZ, RZ, R14 ;  /* 0x000000ffff037224 */ /* 0x000fce00078e000e */
[----:B------:R-:W-:Y:S05]  /*2f340*/  WARPSYNC.COLLECTIVE R15, `(.L_x_3818) ;  /* 0x000000000f087348 */ /* 0x000fea0003c00000 */
[----:B------:R0:W1:Y:S02]  /*2f350*/  SHFL.IDX P6, R14, R13, R12, R11 ;  /* 0x0000000c0d0e7389 */ /* 0x00006400000c000b */
[----:B01----:R-:W-:Y:S01]  /*2f360*/  ENDCOLLECTIVE ;  /* 0x000000000000791b */ /* 0x003fe20003800000 */
.L_x_3818:
[----:B------:R-:W-:Y:S05]  /*2f370*/  BRA `(.L_x_3819) ;  /* 0xfffffe2000cc7947 */ /* 0x000fea000383ffff */
.L_x_3591:
[----:B0-----:R0:W3:Y:S02]  /*2f380*/  SYNCS.PHASECHK.TRANS64.TRYWAIT P0, [R16+URZ+0x33400], R5 ;  /* 0x03340005100075a7 */ /* 0x0010e4000800017f */
[----:B---3--:R-:W-:Y:S05]  /*2f390*/  @!P0 NANOSLEEP.SYNCS 0x989680 ;  /* 0x009896800000895d */ /* 0x008fea0003900000 */
[----:B------:R-:W3:Y:S02]  /*2f3a0*/  @!P0 SYNCS.PHASECHK.TRANS64 P0, [R16+URZ+0x33400], R5 ;  /* 0x03340005100085a7 */ /* 0x000ee4000800007f */
[----:B---3--:R-:W-:Y:S05]  /*2f3b0*/  @!P0 BRA `(.L_x_3591) ;  /* 0xfffffffc00f08947 */ /* 0x008fea000383ffff */
[----:B------:R-:W-:Y:S05]  /*2f3c0*/  BRA `(.L_x_3820) ;  /* 0xfffffe2800207947 */ /* 0x000fea000383ffff */
.L_x_3603:
        /* <DEDUP_REMOVED lines=8> */
.L_x_3822:
[----:B------:R-:W-:Y:S05]  /*2f450*/  BSYNC B1 ;  /* 0x0000000000017941 */ /* 0x000fea0003800000 */
.L_x_3821:
[----:B------:R-:W-:Y:S01]  /*2f460*/  MOV R13, R24 ;  /* 0x00000018000d7202 */ /* 0x000fe20000000f00 */
[----:B------:R-:W-:Y:S02]  /*2f470*/  IMAD.MOV.U32 R12, RZ, RZ, RZ ;  /* 0x000000ffff0c7224 */ /* 0x000fe400078e00ff */
[----:B------:R-:W-:Y:S02]  /*2f480*/  IMAD.MOV.U32 R11, RZ, RZ, 0x1e1f ;  /* 0x00001e1fff0b7424 */ /* 0x000fe400078e00ff */
[----:B------:R-:W-:Y:S02]  /*2f490*/  IMAD.MOV.U32 R15, RZ, RZ, -0x1 ;  /* 0xffffffffff0f7424 */ /* 0x000fe400078e00ff */
[----:B------:R-:W-:-:S07]  /*2f4a0*/  IMAD.MOV.U32 R0, RZ, RZ, R14 ;  /* 0x000000ffff007224 */ /* 0x000fce00078e000e */
[----:B------:R-:W-:Y:S05]  /*2f4b0*/  WARPSYNC.COLLECTIVE R15, `(.L_x_3823) ;  /* 0x000000000f087348 */ /* 0x000fea0003c00000 */
[----:B------:R0:W1:Y:S02]  /*2f4c0*/  SHFL.IDX P6, R14, R13, R12, R11 ;  /* 0x0000000c0d0e7389 */ /* 0x00006400000c000b */
[----:B01----:R-:W-:Y:S01]  /*2f4d0*/  ENDCOLLECTIVE ;  /* 0x000000000000791b */ /* 0x003fe20003800000 */
.L_x_3823:
[----:B------:R-:W-:Y:S02]  /*2f4e0*/  IMAD.MOV.U32 R13, RZ, RZ, R27 ;  /* 0x000000ffff0d7224 */ /* 0x000fe400078e001b */
[----:B------:R-:W-:-:S07]  /*2f4f0*/  IMAD.MOV.U32 R3, RZ, RZ, R14 ;  /* 0x000000ffff037224 */ /* 0x000fce00078e000e */
[----:B------:R-:W-:Y:S05]  /*2f500*/  WARPSYNC.COLLECTIVE R15, `(.L_x_3824) ;  /* 0x000000000f087348 */ /* 0x000fea0003c00000 */
[----:B------:R0:W1:Y:S02]  /*2f510*/  SHFL.IDX P6, R14, R13, R12, R11 ;  /* 0x0000000c0d0e7389 */ /* 0x00006400000c000b */
[----:B01----:R-:W-:Y:S01]  /*2f520*/  ENDCOLLECTIVE ;  /* 0x000000000000791b */ /* 0x003fe20003800000 */
.L_x_3824:
[----:B------:R-:W-:Y:S01]  /*2f530*/  IMAD.MOV.U32 R13, RZ, RZ, R146 ;  /* 0x000000ffff0d7224 */ /* 0x000fe200078e0092 */
[----:B------:R-:W-:-:S07]  /*2f540*/  MOV R20, R14 ;  /* 0x0000000e00147202 */ /* 0x000fce0000000f00 */
[----:B------:R-:W-:Y:S05]  /*2f550*/  WARPSYNC.COLLECTIVE R15, `(.L_x_3825) ;  /* 0x000000000f087348 */ /* 0x000fea0003c00000 */
[----:B------:R0:W1:Y:S02]  /*2f560*/  SHFL.IDX P6, R14, R13, R12, R11 ;  /* 0x0000000c0d0e7389 */ /* 0x00006400000c000b */
[----:B01----:R-:W-:Y:S01]  /*2f570*/  ENDCOLLECTIVE ;  /* 0x000000000000791b */ /* 0x003fe20003800000 */
.L_x_3825:
[----:B------:R-:W-:Y:S01]  /*2f580*/  IMAD.MOV.U32 R147, RZ, RZ, R14 ;  /* 0x000000ffff937224 */ /* 0x000fe200078e000e */
[----:B------:R-:W-:Y:S06]  /*2f590*/  BRA `(.L_x_3826) ;  /* 0xfffffe5400947947 */ /* 0x000fec000383ffff */
.L_x_3607:
[----:B-1----:R1:W3:Y:S02]  /*2f5a0*/  SYNCS.PHASECHK.TRANS64.TRYWAIT P0, [R16+URZ+0x33400], R21 ;  /* 0x03340015100075a7 */ /* 0x0022e4000800017f */
[----:B---3--:R-:W-:Y:S05]  /*2f5b0*/  @!P0 NANOSLEEP.SYNCS 0x989680 ;  /* 0x009896800000895d */ /* 0x008fea0003900000 */
[----:B------:R-:W3:Y:S02]  /*2f5c0*/  @!P0 SYNCS.PHASECHK.TRANS64 P0, [R16+URZ+0x33400], R21 ;  /* 0x03340015100085a7 */ /* 0x000ee4000800007f */
[----:B---3--:R-:W-:Y:S05]  /*2f5d0*/  @!P0 BRA `(.L_x_3607) ;  /* 0xfffffffc00f08947 */ /* 0x008fea000383ffff */
[----:B------:R-:W-:Y:S05]  /*2f5e0*/  BRA `(.L_x_3827) ;  /* 0xfffffe5800b87947 */ /* 0x000fea000383ffff */
.L_x_3615:
[----:B-1----:R1:W3:Y:S02]  /*2f5f0*/  SYNCS.PHASECHK.TRANS64.TRYWAIT P2, [R0+URZ+0x33430], R3 ;  /* 0x03343003000075a7 */ /* 0x0022e4000804017f */
[----:B---3--:R-:W-:Y:S05]  /*2f600*/  @!P2 NANOSLEEP.SYNCS 0x989680 ;  /* 0x009896800000a95d */ /* 0x008fea0003900000 */
[----:B------:R-:W3:Y:S02]  /*2f610*/  @!P2 SYNCS.PHASECHK.TRANS64 P2, [R0+URZ+0x33430], R3 ;  /* 0x033430030000a5a7 */ /* 0x000ee4000804007f */
[----:B---3--:R-:W-:Y:S05]  /*2f620*/  @!P2 BRA `(.L_x_3615) ;  /* 0xfffffffc00f0a947 */ /* 0x008fea000383ffff */
[----:B------:R-:W-:Y:S05]  /*2f630*/  BRA `(.L_x_3614) ;  /* 0xfffffe8c00247947 */ /* 0x000fea000383ffff */
.L_x_3621:
[----:B-1----:R1:W2:Y:S02]  /*2f640*/  SYNCS.PHASECHK.TRANS64.TRYWAIT P2, [R11+URZ+0x33430], R8 ;  /* 0x033430080b0075a7 */ /* 0x0022a4000804017f */
[----:B--2---:R-:W-:Y:S05]  /*2f650*/  @!P2 NANOSLEEP.SYNCS 0x989680 ;  /* 0x009896800000a95d */ /* 0x004fea0003900000 */
[----:B------:R-:W2:Y:S02]  /*2f660*/  @!P2 SYNCS.PHASECHK.TRANS64 P2, [R11+URZ+0x33430], R8 ;  /* 0x033430080b00a5a7 */ /* 0x000ea4000804007f */
[----:B--2---:R-:W-:Y:S05]  /*2f670*/  @!P2 BRA `(.L_x_3621) ;  /* 0xfffffffc00f0a947 */ /* 0x004fea000383ffff */
[----:B------:R-:W-:Y:S05]  /*2f680*/  BRA `(.L_x_3620) ;  /* 0xfffffed000107947 */ /* 0x000fea000383ffff */
.L_x_3625:
[----:B-1----:R1:W2:Y:S02]  /*2f690*/  SYNCS.PHASECHK.TRANS64.TRYWAIT P1, [R10+URZ+0x33450], R6 ;  /* 0x033450060a0075a7 */ /* 0x0022a4000802017f */
[----:B--2---:R-:W-:Y:S05]  /*2f6a0*/  @!P1 NANOSLEEP.SYNCS 0x989680 ;  /* 0x009896800000995d */ /* 0x004fea0003900000 */
[----:B------:R-:W2:Y:S02]  /*2f6b0*/  @!P1 SYNCS.PHASECHK.TRANS64 P1, [R10+URZ+0x33450], R6 ;  /* 0x033450060a0095a7 */ /* 0x000ea4000802007f */
[----:B--2---:R-:W-:Y:S05]  /*2f6c0*/  @!P1 BRA `(.L_x_3625) ;  /* 0xfffffffc00f09947 */ /* 0x004fea000383ffff */
[----:B------:R-:W-:Y:S05]  /*2f6d0*/  BRA `(.L_x_3622) ;  /* 0xfffffee0004c7947 */ /* 0x000fea000383ffff */
.L_x_3631:
[----:B-1----:R1:W2:Y:S02]  /*2f6e0*/  SYNCS.PHASECHK.TRANS64.TRYWAIT P1, [R8+URZ+0x33450], R3 ;  /* 0x03345003080075a7 */ /* 0x0022a4000802017f */
[----:B--2---:R-:W-:Y:S05]  /*2f6f0*/  @!P1 NANOSLEEP.SYNCS 0x989680 ;  /* 0x009896800000995d */ /* 0x004fea0003900000 */
[----:B------:R-:W2:Y:S02]  /*2f700*/  @!P1 SYNCS.PHASECHK.TRANS64 P1, [R8+URZ+0x33450], R3 ;  /* 0x03345003080095a7 */ /* 0x000ea4000802007f */
[----:B--2---:R-:W-:Y:S05]  /*2f710*/  @!P1 BRA `(.L_x_3631) ;  /* 0xfffffffc00f09947 */ /* 0x004fea000383ffff */
[----:B------:R-:W-:Y:S05]  /*2f720*/  BRA `(.L_x_3630) ;  /* 0xffffff0c00a07947 */ /* 0x000fea000383ffff */
.L_x_3635:
[----:B------:R-:W-:Y:S02]  /*2f730*/  SEL R110, R15, R112, P0 ;  /* 0x000000700f6e7207 */ /* 0x000fe40000000000 */
[----:B------:R-:W-:Y:S01]  /*2f740*/  SEL R62, R112, R15, P0 ;  /* 0x0000000f703e7207 */ /* 0x000fe20000000000 */
[----:B------:R-:W-:Y:S01]  /*2f750*/  IMAD.MOV.U32 R15, RZ, RZ, -0x1 ;  /* 0xffffffffff0f7424 */ /* 0x000fe200078e00ff */
[----:B------:R-:W-:Y:S02]  /*2f760*/  SEL R112, R12, R101, P0 ;  /* 0x000000650c707207 */ /* 0x000fe40000000000 */
[----:B------:R-:W-:Y:S01]  /*2f770*/  SEL R67, R101, R12, P0 ;  /* 0x0000000c65437207 */ /* 0x000fe20000000000 */
[----:B-----5:R-:W-:Y:S01]  /*2f780*/  IMAD.MOV.U32 R12, RZ, RZ, R36 ;  /* 0x000000ffff0c7224 */ /* 0x020fe200078e0024 */
[----:B------:R-:W-:Y:S02]  /*2f790*/  SEL R114, R116, R11, P0 ;  /* 0x0000000b74727207 */ /* 0x000fe40000000000 */
[----:B------:R-:W-:Y:S01]  /*2f7a0*/  SEL R78, R11, R116, P0 ;  /* 0x000000740b4e7207 */ /* 0x000fe20000000000 */
[----:B------:R-:W-:Y:S01]  /*2f7b0*/  IMAD.MOV.U32 R11, RZ, RZ, 0x1c1f ;  /* 0x00001c1fff0b7424 */ /* 0x000fe200078e00ff */
[----:B------:R-:W-:-:S02]  /*2f7c0*/  SEL R113, R33, R14, P0 ;  /* 0x0000000e21717207 */ /* 0x000fc40000000000 */
[----:B------:R-:W-:-:S07]  /*2f7d0*/  SEL R65, R14, R33, P0 ;  /* 0x000000210e417207 */ /* 0x000fce0000000000 */
[----:B0-----:R-:W-:Y:S05]  /*2f7e0*/  WARPSYNC.COLLECTIVE R15, `(.L_x_3828) ;  /* 0x000000000f087348 */ /* 0x001fea0003c00000 */
[----:B------:R1:W2:Y:S02]  /*2f7f0*/  SHFL.IDX P6, R14, R13, R12, R11 ;  /* 0x0000000c0d0e7389 */ /* 0x0002a400000c000b */
[----:B012---:R-:W-:Y:S01]  /*2f800*/  ENDCOLLECTIVE ;  /* 0x000000000000791b */ /* 0x007fe20003800000 */
.L_x_3828:
[----:B------:R-:W-:Y:S02]  /*2f810*/  SEL R111, R104, R32, P0 ;  /* 0x00000020686f7207 */ /* 0x000fe40000000000 */
[----:B------:R-:W-:Y:S02]  /*2f820*/  SEL R54, R32, R104, P0 ;  /* 0x0000006820367207 */ /* 0x000fe40000000000 */
[----:B------:R-:W-:Y:S02]  /*2f830*/  SEL R70, R97, R144, P0 ;  /* 0x0000009061467207 */ /* 0x000fe40000000000 */
[----:B------:R-:W-:Y:S02]  /*2f840*/  SEL R32, R144, R97, P0 ;  /* 0x0000006190207207 */ /* 0x000fe40000000000 */
[----:B------:R-:W-:Y:S02]  /*2f850*/  LOP3.LUT R75, R36, 0x2, RZ, 0x3c, !PT ;  /* 0x00000002244b7812 */ /* 0x000fe400078e3cff */
        /* <DEDUP_REMOVED lines=12> */
.L_x_3829:
        /* <DEDUP_REMOVED lines=19> */
.L_x_3830:
        /* <DEDUP_REMOVED lines=17> */
.L_x_3831:
        /* <DEDUP_REMOVED lines=19> */
.L_x_3832:
        /* <DEDUP_REMOVED lines=18> */
.L_x_3833:
        /* <DEDUP_REMOVED lines=18> */
.L_x_3834:
        /* <DEDUP_REMOVED lines=18> */
.L_x_3835:
        /* <DEDUP_REMOVED lines=8> */
.L_x_3836:
[----:B------:R-:W-:Y:S02]  /*30070*/  IMAD.MOV.U32 R13, RZ, RZ, R85 ;  /* 0x000000ffff0d7224 */ /* 0x000fe400078e0055 */
[----:B------:R-:W-:-:S07]  /*30080*/  IMAD.MOV.U32 R84, RZ, RZ, R14 ;  /* 0x000000ffff547224 */ /* 0x000fce00078e000e */
[----:B------:R-:W-:Y:S05]  /*30090*/  WARPSYNC.COLLECTIVE R15, `(.L_x_3837) ;  /* 0x000000000f087348 */ /* 0x000fea0003c00000 */
[----:B------:R0:W1:Y:S02]  /*300a0*/  SHFL.IDX P6, R14, R13, R12, R11 ;  /* 0x0000000c0d0e7389 */ /* 0x00006400000c000b */
[----:B01----:R-:W-:Y:S01]  /*300b0*/  ENDCOLLECTIVE ;  /* 0x000000000000791b */ /* 0x003fe20003800000 */
.L_x_3837:
[----:B------:R-:W-:Y:S01]  /*300c0*/  IMAD.MOV.U32 R13, RZ, RZ, R7 ;  /* 0x000000ffff0d7224 */ /* 0x000fe200078e0007 */
[----:B------:R-:W-:Y:S02]  /*300d0*/  MOV R12, R75 ;  /* 0x0000004b000c7202 */ /* 0x000fe40000000f00 */
[----:B------:R-:W-:Y:S01]  /*300e0*/  SEL R7, R87, R103, P0 ;  /* 0x0000006757077207 */ /* 0x000fe20000000000 */
[----:B------:R-:W-:-:S07]  /*300f0*/  IMAD.MOV.U32 R86, RZ, RZ, R14 ;  /* 0x000000ffff567224 */ /* 0x000fce00078e000e */
[----:B------:R-:W-:Y:S05]  /*30100*/  WARPSYNC.COLLECTIVE R15, `(.L_x_3838) ;  /* 0x000000000f087348 */ /* 0x000fea0003c00000 */
[----:B------:R0:W1:Y:S02]  /*30110*/  SHFL.IDX P6, R14, R13, R12, R11 ;  /* 0x0000000c0d0e7389 */ /* 0x00006400000c000b */
[----:B01----:R-:W-:Y:S01]  /*30120*/  ENDCOLLECTIVE ;  /* 0x000000000000791b */ /* 0x003fe20003800000 */
.L_x_3838:
[----:B------:R-:W-:Y:S01]  /*30130*/  IMAD.MOV.U32 R13, RZ, RZ, R6 ;  /* 0x000000ffff0d7224 */ /* 0x000fe200078e0006 */
[----:B------:R-:W-:Y:S01]  /*30140*/  SEL R6, R101, R89, P0 ;  /* 0x0000005965067207 */ /* 0x000fe20000000000 */
[----:B------:R-:W-:-:S07]  /*30150*/  IMAD.MOV.U32 R134, RZ, RZ, R14 ;  /* 0x000000ffff867224 */ /* 0x000fce00078e000e */
[----:B------:R-:W-:Y:S05]  /*30160*/  WARPSYNC.COLLECTIVE R15, `(.L_x_3839) ;  /* 0x000000000f087348 */ /* 0x000fea0003c00000 */
[----:B------:R0:W1:Y:S02]  /*30170*/  SHFL.IDX P6, R14, R13, R12, R11 ;  /* 0x0000000c0d0e7389 */ /* 0x00006400000c000b */
[----:B01----:R-:W-:Y:S01]  /*30180*/  ENDCOLLECTIVE ;  /* 0x000000000000791b */ /* 0x003fe20003800000 */
.L_x_3839:
[----:B------:R-:W-:Y:S02]  /*30190*/  IMAD.MOV.U32 R13, RZ, RZ, R126 ;  /* 0x000000ffff0d7224 */ /* 0x000fe400078e007e */
[----:B------:R-:W-:Y:S02]  /*301a0*/  IMAD.MOV.U32 R12, RZ, RZ, R36 ;  /* 0x000000ffff0c7224 */ /* 0x000fe400078e0024 */
[----:B------:R-:W-:-:S07]  /*301b0*/  IMAD.MOV.U32 R136, RZ, RZ, R14 ;  /* 0x000000ffff887224 */ /* 0x000fce00078e000e */
[----:B------:R-:W-:Y:S05]  /*301c0*/  WARPSYNC.COLLECTIVE R15, `(.L_x_3840) ;  /* 0x000000000f087348 */ /* 0x000fea0003c00000 */
[----:B------:R0:W1:Y:S02]  /*301d0*/  SHFL.IDX P6, R14, R13, R12, R11 ;  /* 0x0000000c0d0e7389 */ /* 0x00006400000c000b */
[----:B01----:R-:W-:Y:S01]  /*301e0*/  ENDCOLLECTIVE ;  /* 0x000000000000791b */ /* 0x003fe20003800000 */
.L_x_3840:
[----:B------:R-:W-:Y:S02]  /*301f0*/  SEL R85, R86, R136, P0 ;  /* 0x0000008856557207 */ /* 0x000fe40000000000 */
[----:B------:R-:W-:Y:S01]  /*30200*/  SEL R86, R136, R86, P0 ;  /* 0x0000005688567207 */ /* 0x000fe20000000000 */
[----:B------:R-:W-:Y:S01]  /*30210*/  IMAD.MOV.U32 R13, RZ, RZ, R115 ;  /* 0x000000ffff0d7224 */ /* 0x000fe200078e0073 */
[----:B------:R-:W-:-:S07]  /*30220*/  MOV R88, R14 ;  /* 0x0000000e00587202 */ /* 0x000fce0000000f00 */
[----:B------:R-:W-:Y:S05]  /*30230*/  WARPSYNC.COLLECTIVE R15, `(.L_x_3841) ;  /* 0x000000000f087348 */ /* 0x000fea0003c00000 */
[----:B------:R0:W1:Y:S02]  /*30240*/  SHFL.IDX P6, R14, R13, R12, R11 ;  /* 0x0000000c0d0e7389 */ /* 0x00006400000c000b */
[----:B01----:R-:W-:Y:S01]  /*30250*/  ENDCOLLECTIVE ;  /* 0x000000000000791b */ /* 0x003fe20003800000 */
.L_x_3841:
[----:B------:R-:W-:Y:S01]  /*30260*/  IMAD.MOV.U32 R13, RZ, RZ, R9 ;  /* 0x000000ffff0d7224 */ /* 0x000fe200078e0009 */
[----:B------:R-:W-:Y:S01]  /*30270*/  SEL R9, R84, R134, P0 ;  /* 0x0000008654097207 */ /* 0x000fe20000000000 */
[----:B------:R-:W-:Y:S01]  /*30280*/  IMAD.MOV.U32 R12, RZ, RZ, R75 ;  /* 0x000000ffff0c7224 */ /* 0x000fe200078e004b */
[----:B------:R-:W-:Y:S01]  /*30290*/  SEL R84, R134, R84, P0 ;  /* 0x0000005486547207 */ /* 0x000fe20000000000 */
[----:B------:R-:W-:-:S07]  /*302a0*/  IMAD.MOV.U32 R96, RZ, RZ, R14 ;  /* 0x000000ffff607224 */ /* 0x000fce00078e000e */
[----:B------:R-:W-:Y:S05]  /*302b0*/  WARPSYNC.COLLECTIVE R15, `(.L_x_3842) ;  /* 0x000000000f087348 */ /* 0x000fea0003c00000 */
[----:B------:R0:W1:Y:S02]  /*302c0*/  SHFL.IDX P6, R14, R13, R12, R11 ;  /* 0x0000000c0d0e7389 */ /* 0x00006400000c000b */
[----:B01----:R-:W-:Y:S01]  /*302d0*/  ENDCOLLECTIVE ;  /* 0x000000000000791b */ /* 0x003fe20003800000 */
.L_x_3842:
[----:B------:R-:W-:Y:S02]  /*302e0*/  MOV R13, R8 ;  /* 0x00000008000d7202 */ /* 0x000fe40000000f00 */
[----:B------:R-:W-:Y:S01]  /*302f0*/  SEL R8, R103, R87, P0 ;  /* 0x0000005767087207 */ /* 0x000fe20000000000 */
[----:B------:R-:W-:-:S07]  /*30300*/  IMAD.MOV.U32 R137, RZ, RZ, R14 ;  /* 0x000000ffff897224 */ /* 0x000fce00078e000e */
[----:B------:R-:W-:Y:S05]  /*30310*/  WARPSYNC.COLLECTIVE R15, `(.L_x_3843) ;  /* 0x000000000f087348 */ /* 0x000fea0003c00000 */
[----:B------:R0:W1:Y:S02]  /*30320*/  SHFL.IDX P6, R14, R13, R12, R11 ;  /* 0x0000000c0d0e7389 */ /* 0x00006400000c000b */
[----:B01----:R-:W-:Y:S01]  /*30330*/  ENDCOLLECTIVE ;  /* 0x000000000000791b */ /* 0x003fe20003800000 */
.L_x_3843:
        /* <DEDUP_REMOVED lines=8> */
.L_x_3844:
[----:B------:R-:W-:Y:S02]  /*303c0*/  SEL R89, R96, R138, P0 ;  /* 0x0000008a60597207 */ /* 0x000fe40000000000 */
[----:B------:R-:W-:Y:S01]  /*303d0*/  SEL R96, R138, R96, P0 ;  /* 0x000000608a607207 */ /* 0x000fe20000000000 */
[----:B------:R-:W-:Y:S02]  /*303e0*/  IMAD.MOV.U32 R13, RZ, RZ, R125 ;  /* 0x000000ffff0d7224 */ /* 0x000fe400078e007d */
[----:B------:R-:W-:-:S07]  /*303f0*/  IMAD.MOV.U32 R98, RZ, RZ, R14 ;  /* 0x000000ffff627224 */ /* 0x000fce00078e000e */
[----:B------:R-:W-:Y:S05]  /*30400*/  WARPSYNC.COLLECTIVE R15, `(.L_x_3845) ;  /* 0x000000000f087348 */ /* 0x000fea0003c00000 */
[----:B------:R0:W1:Y:S02]  /*30410*/  SHFL.IDX P6, R14, R13, R12, R11 ;  /* 0x0000000c0d0e7389 */ /* 0x00006400000c000b */
[----:B01----:R-:W-:Y:S01]  /*30420*/  ENDCOLLECTIVE ;  /* 0x000000000000791b */ /* 0x003fe20003800000 */
.L_x_3845:
[----:B------:R-:W-:Y:S02]  /*30430*/  IMAD.MOV.U32 R13, RZ, RZ, R66 ;  /* 0x000000ffff0d7224 */ /* 0x000fe400078e0042 */
[----:B------:R-:W-:Y:S01]  /*30440*/  IMAD.MOV.U32 R12, RZ, RZ, R75 ;  /* 0x000000ffff0c7224 */ /* 0x000fe200078e004b */
[----:B------:R-:W-:-:S07]  /*30450*/  MOV R100, R14 ;  /* 0x0000000e00647202 */ /* 0x000fce0000000f00 */
[----:B------:R-:W-:Y:S05]  /*30460*/  WARPSYNC.COLLECTIVE R15, `(.L_x_3846) ;  /* 0x000000000f087348 */ /* 0x000fea0003c00000 */
[----:B------:R0:W1:Y:S02]  /*30470*/  SHFL.IDX P6, R14, R13, R12, R11 ;  /* 0x0000000c0d0e7389 */ /* 0x00006400000c000b */
[----:B01----:R-:W-:Y:S01]  /*30480*/  ENDCOLLECTIVE ;  /* 0x000000000000791b */ /* 0x003fe20003800000 */
.L_x_3846:
[----:B------:R-:W-:Y:S02]  /*30490*/  IMAD.MOV.U32 R13, RZ, RZ, R63 ;  /* 0x000000ffff0d7224 */ /* 0x000fe400078e003f */
[----:B------:R-:W-:-:S07]  /*304a0*/  IMAD.MOV.U32 R66, RZ, RZ, R14 ;  /* 0x000000ffff427224 */ /* 0x000fce00078e000e */
[----:B------:R-:W-:Y:S05]  /*304b0*/  WARPSYNC.COLLECTIVE R15, `(.L_x_3847) ;  /* 0x000000000f087348 */ /* 0x000fea0003c00000 */
[----:B------:R0:W1:Y:S02]  /*304c0*/  SHFL.IDX P6, R14, R13, R12, R11 ;  /* 0x0000000c0d0e7389 */ /* 0x00006400000c000b */
[----:B01----:R-:W-:Y:S01]  /*304d0*/  ENDCOLLECTIVE ;  /* 0x000000000000791b */ /* 0x003fe20003800000 */
.L_x_3847:
        /* <DEDUP_REMOVED lines=8> */
.L_x_3848:
[----:B------:R-:W-:Y:S02]  /*30560*/  SEL R99, R100, R63, P0 ;  /* 0x0000003f64637207 */ /* 0x000fe40000000000 */
[----:B------:R-:W-:Y:S01]  /*30570*/  SEL R100, R63, R100, P0 ;  /* 0x000000643f647207 */ /* 0x000fe20000000000 */
[----:B------:R-:W-:Y:S02]  /*30580*/  IMAD.MOV.U32 R13, RZ, RZ, R127 ;  /* 0x000000ffff0d7224 */ /* 0x000fe400078e007f */
[----:B------:R-:W-:-:S07]  /*30590*/  IMAD.MOV.U32 R102, RZ, RZ, R14 ;  /* 0x000000ffff667224 */ /* 0x000fce00078e000e */
[----:B------:R-:W-:Y:S05]  /*305a0*/  WARPSYNC.COLLECTIVE R15, `(.L_x_3849) ;  /* 0x000000000f087348 */ /* 0x000fea0003c00000 */
[----:B------:R0:W1:Y:S02]  /*305b0*/  SHFL.IDX P6, R14, R13, R12, R11 ;  /* 0x0000000c0d0e7389 */ /* 0x00006400000c000b */
[----:B01----:R-:W-:Y:S01]  /*305c0*/  ENDCOLLECTIVE ;  /* 0x000000000000791b */ /* 0x003fe20003800000 */
.L_x_3849:
[----:B------:R-:W-:Y:S01]  /*305d0*/  IMAD.MOV.U32 R13, RZ, RZ, R79 ;  /* 0x000000ffff0d7224 */ /* 0x000fe200078e004f */
[----:B------:R-:W-:Y:S01]  /*305e0*/  MOV R12, R75 ;  /* 0x0000004b000c7202 */ /* 0x000fe20000000f00 */
[----:B------:R-:W-:-:S07]  /*305f0*/  IMAD.MOV.U32 R104, RZ, RZ, R14 ;  /* 0x000000ffff687224 */ /* 0x000fce00078e000e */
[----:B------:R-:W-:Y:S05]  /*30600*/  WARPSYNC.COLLECTIVE R15, `(.L_x_3850) ;  /* 0x000000000f087348 */ /* 0x000fea0003c00000 */
[----:B------:R0:W1:Y:S02]  /*30610*/  SHFL.IDX P6, R14, R13, R12, R11 ;  /* 0x0000000c0d0e7389 */ /* 0x00006400000c000b */
[----:B01----:R-:W-:Y:S01]  /*30620*/  ENDCOLLECTIVE ;  /* 0x000000000000791b */ /* 0x003fe20003800000 */
.L_x_3850:
[----:B------:R-:W-:Y:S02]  /*30630*/  IMAD.MOV.U32 R13, RZ, RZ, R68 ;  /* 0x000000ffff0d7224 */ /* 0x000fe400078e0044 */
[----:B------:R-:W-:-:S07]  /*30640*/  IMAD.MOV.U32 R79, RZ, RZ, R14 ;  /* 0x000000ffff4f7224 */ /* 0x000fce00078e000e */
[----:B------:R-:W-:Y:S05]  /*30650*/  WARPSYNC.COLLECTIVE R15, `(.L_x_3851) ;  /* 0x000000000f087348 */ /* 0x000fea0003c00000 */
[----:B------:R0:W1:Y:S02]  /*30660*/  SHFL.IDX P6, R14, R13, R12, R11 ;  /* 0x0000000c0d0e7389 */ /* 0x00006400000c000b */
[----:B01----:R-:W-:Y:S01]  /*30670*/  ENDCOLLECTIVE ;  /* 0x000000000000791b */ /* 0x003fe20003800000 */
.L_x_3851:
[----:B------:R-:W-:Y:S02]  /*30680*/  SEL R101, R102, R79, P0 ;  /* 0x0000004f66657207 */ /* 0x000fe40000000000 */
[----:B------:R-:W-:Y:S01]  /*30690*/  SEL R102, R79, R102, P0 ;  /* 0x000000664f667207 */ /* 0x000fe20000000000 */
[----:B------:R-:W-:Y:S02]  /*306a0*/  IMAD.MOV.U32 R13, RZ, RZ, R27 ;  /* 0x000000ffff0d7224 */ /* 0x000fe400078e001b */
[----:B------:R-:W-:Y:S02]  /*306b0*/  IMAD.MOV.U32 R12, RZ, RZ, R36 ;  /* 0x000000ffff0c7224 */ /* 0x000fe400078e0024 */
[----:B------:R-:W-:-:S05]  /*306c0*/  IMAD.MOV.U32 R11, RZ, RZ, R14 ;  /* 0x000000ffff0b7224 */ /* 0x000fca00078e000e */
[----:B------:R-:W-:Y:S02]  /*306d0*/  SEL R103, R104, R11, P0 ;  /* 0x0000000b68677207 */ /* 0x000fe40000000000 */
[----:B------:R-:W-:Y:S02]  /*306e0*/  SEL R104, R11, R104, P0 ;  /* 0x000000680b687207 */ /* 0x000fe40000000000 */
[----:B------:R-:W-:-:S07]  /*306f0*/  MOV R11, 0x1c1f ;  /* 0x00001c1f000b7802 */ /* 0x000fce0000000f00 */
[----:B------:R-:W-:Y:S05]  /*30700*/  WARPSYNC.COLLECTIVE R15, `(.L_x_3852) ;  /* 0x000000000f087348 */ /* 0x000fea0003c00000 */
[----:B------:R0:W1:Y:S02]  /*30710*/  SHFL.IDX P6, R14, R13, R12, R11 ;  /* 0x0000000c0d0e7389 */ /* 0x00006400000c000b */
[----:B01----:R-:W-:Y:S01]  /*30720*/  ENDCOLLECTIVE ;  /* 0x000000000000791b */ /* 0x003fe20003800000 */
.L_x_3852:
[----:B------:R-:W-:Y:S02]  /*30730*/  IMAD.MOV.U32 R13, RZ, RZ, R24 ;  /* 0x000000ffff0d7224 */ /* 0x000fe400078e0018 */
[----:B------:R-:W-:-:S07]  /*30740*/  IMAD.MOV.U32 R27, RZ, RZ, R14 ;  /* 0x000000ffff1b7224 */ /* 0x000fce00078e000e */
[----:B------:R-:W-:Y:S05]  /*30750*/  WARPSYNC.COLLECTIVE R15, `(.L_x_3853) ;  /* 0x000000000f087348 */ /* 0x000fea0003c00000 */
[----:B------:R0:W1:Y:S02]  /*30760*/  SHFL.IDX P6, R14, R13, R12, R11 ;  /* 0x0000000c0d0e7389 */ /* 0x00006400000c000b */
[----:B01----:R-:W-:Y:S01]  /*30770*/  ENDCOLLECTIVE ;  /* 0x000000000000791b */ /* 0x003fe20003800000 */
.L_x_3853:
[----:B------:R-:W-:Y:S02]  /*30780*/  IMAD.MOV.U32 R13, RZ, RZ, R20 ;  /* 0x000000ffff0d7224 */ /* 0x000fe400078e0014 */
[----:B------:R-:W-:Y:S02]  /*30790*/  IMAD.MOV.U32 R12, RZ, RZ, R75 ;  /* 0x000000ffff0c7224 */ /* 0x000fe400078e004b */
[----:B------:R-:W-:-:S07]  /*307a0*/  IMAD.MOV.U32 R24, RZ, RZ, R14 ;  /* 0x000000ffff187224 */ /* 0x000fce00078e000e */
[----:B------:R-:W-:Y:S05]  /*307b0*/  WARPSYNC.COLLECTIVE R15, `(.L_x_3854) ;  /* 0x000000000f087348 */ /* 0x000fea0003c00000 */
[----:B------:R0:W1:Y:S02]  /*307c0*/  SHFL.IDX P6, R14, R13, R12, R11 ;  /* 0x0000000c0d0e7389 */ /* 0x00006400000c000b */
[----:B01----:R-:W-:Y:S01]  /*307d0*/  ENDCOLLECTIVE ;  /* 0x000000000000791b */ /* 0x003fe20003800000 */
.L_x_3854:
[----:B------:R-:W-:Y:S01]  /*307e0*/  IMAD.MOV.U32 R13, RZ, RZ, R10 ;  /* 0x000000ffff0d7224 */ /* 0x000fe200078e000a */
[----:B------:R-:W-:-:S07]  /*307f0*/  MOV R20, R14 ;  /* 0x0000000e00147202 */ /* 0x000fce0000000f00 */
[----:B------:R-:W-:Y:S05]  /*30800*/  WARPSYNC.COLLECTIVE R15, `(.L_x_3855) ;  /* 0x000000000f087348 */ /* 0x000fea0003c00000 */
[----:B------:R0:W1:Y:S02]  /*30810*/  SHFL.IDX P6, R14, R13, R12, R11 ;  /* 0x0000000c0d0e7389 */ /* 0x00006400000c000b */
[----:B01----:R-:W-:Y:S01]  /*30820*/  ENDCOLLECTIVE ;  /* 0x000000000000791b */ /* 0x003fe20003800000 */
.L_x_3855:
        /* <DEDUP_REMOVED lines=8> */
.L_x_3856:
[----:B------:R-:W-:Y:S01]  /*308b0*/  MOV R13, R105 ;  /* 0x00000069000d7202 */ /* 0x000fe20000000f00 */
[----:B------:R-:W-:-:S07]  /*308c0*/  IMAD.MOV.U32 R132, RZ, RZ, R14 ;  /* 0x000000ffff847224 */ /* 0x000fce00078e000e */
[----:B------:R-:W-:Y:S05]  /*308d0*/  WARPSYNC.COLLECTIVE R15, `(.L_x_3857) ;  /* 0x000000000f087348 */ /* 0x000fea0003c00000 */
[----:B------:R0:W1:Y:S02]  /*308e0*/  SHFL.IDX P6, R14, R13, R12, R11 ;  /* 0x0000000c0d0e7389 */ /* 0x00006400000c000b */
[----:B01----:R-:W-:Y:S01]  /*308f0*/  ENDCOLLECTIVE ;  /* 0x000000000000791b */ /* 0x003fe20003800000 */
.L_x_3857:
[----:B------:R-:W-:Y:S02]  /*30900*/  IMAD.MOV.U32 R13, RZ, RZ, R25 ;  /* 0x000000ffff0d7224 */ /* 0x000fe400078e0019 */
[----:B------:R-:W-:Y:S02]  /*30910*/  IMAD.MOV.U32 R12, RZ, RZ, R75 ;  /* 0x000000ffff0c7224 */ /* 0x000fe400078e004b */
[----:B------:R-:W-:-:S07]  /*30920*/  IMAD.MOV.U32 R118, RZ, RZ, R14 ;  /* 0x000000ffff767224 */ /* 0x000fce00078e000e */
[----:B------:R-:W-:Y:S05]  /*30930*/  WARPSYNC.COLLECTIVE R15, `(.L_x_3858) ;  /* 0x000000000f087348 */ /* 0x000fea0003c00000 */
[----:B------:R0:W1:Y:S02]  /*30940*/  SHFL.IDX P6, R14, R13, R12, R11 ;  /* 0x0000000c0d0e7389 */ /* 0x00006400000c000b */
[----:B01----:R-:W-:Y:S01]  /*30950*/  ENDCOLLECTIVE ;  /* 0x000000000000791b */ /* 0x003fe20003800000 */
.L_x_3858:
[----:B------:R-:W-:Y:S01]  /*30960*/  IMAD.MOV.U32 R13, RZ, RZ, R21 ;  /* 0x000000ffff0d7224 */ /* 0x000fe200078e0015 */
[----:B------:R-:W-:Y:S02]  /*30970*/  SEL R21, R24, R68, P0 ;  /* 0x0000004418157207 */ /* 0x000fe40000000000 */
[----:B------:R-:W-:Y:S01]  /*30980*/  SEL R24, R68, R24, P0 ;  /* 0x0000001844187207 */ /* 0x000fe20000000000 */
[----:B------:R-:W-:-:S07]  /*30990*/  IMAD.MOV.U32 R139, RZ, RZ, R14 ;  /* 0x000000ffff8b7224 */ /* 0x000fce00078e000e */
[----:B------:R-:W-:Y:S05]  /*309a0*/  WARPSYNC.COLLECTIVE R15, `(.L_x_3859) ;  /* 0x000000000f087348 */ /* 0x000fea0003c00000 */
[----:B------:R0:W1:Y:S02]  /*309b0*/  SHFL.IDX P6, R14, R13, R12, R11 ;  /* 0x0000000c0d0e7389 */ /* 0x00006400000c000b */
[----:B01----:R-:W-:Y:S01]  /*309c0*/  ENDCOLLECTIVE ;  /* 0x000000000000791b */ /* 0x003fe20003800000 */
.L_x_3859:
[----:B------:R-:W-:Y:S01]  /*309d0*/  SEL R25, R132, R139, P0 ;  /* 0x0000008b84197207 */ /* 0x000fe20000000000 */
[----:B------:R-:W-:Y:S02]  /*309e0*/  IMAD.MOV.U32 R13, RZ, RZ, R109 ;  /* 0x000000ffff0d7224 */ /* 0x000fe400078e006d */
[----:B------:R-:W-:Y:S01]  /*309f0*/  IMAD.MOV.U32 R12, RZ, RZ, R36 ;  /* 0x000000ffff0c7224 */ /* 0x000fe200078e0024 */
[----:B------:R-:W-:-:S07]  /*30a00*/  MOV R140, R14 ;  /* 0x0000000e008c7202 */ /* 0x000fce0000000f00 */
[----:B------:R-:W-:Y:S05]  /*30a10*/  WARPSYNC.COLLECTIVE R15, `(.L_x_3860) ;  /* 0x000000000f087348 */ /* 0x000fea0003c00000 */
[----:B------:R0:W1:Y:S02]  /*30a20*/  SHFL.IDX P6, R14, R13, R12, R11 ;  /* 0x0000000c0d0e7389 */ /* 0x00006400000c000b */
[----:B01----:R-:W-:Y:S01]  /*30a30*/  ENDCOLLECTIVE ;  /* 0x000000000000791b */ /* 0x003fe20003800000 */
.L_x_3860:
[----:B------:R-:W-:Y:S01]  /*30a40*/  SEL R27, R118, R140, P0 ;  /* 0x0000008c761b7207 */ /* 0x000fe20000000000 */
[----:B------:R-:W-:Y:S02]  /*30a50*/  IMAD.MOV.U32 R13, RZ, RZ, R106 ;  /* 0x000000ffff0d7224 */ /* 0x000fe400078e006a */
[----:B------:R-:W-:-:S07]  /*30a60*/  IMAD.MOV.U32 R105, RZ, RZ, R14 ;  /* 0x000000ffff697224 */ /* 0x000fce00078e000e */
[----:B------:R-:W-:Y:S05]  /*30a70*/  WARPSYNC.COLLECTIVE R15, `(.L_x_3861) ;  /* 0x000000000f087348 */ /* 0x000fea0003c00000 */
[----:B------:R0:W1:Y:S02]  /*30a80*/  SHFL.IDX P6, R14, R13, R12, R11 ;  /* 0x0000000c0d0e7389 */ /* 0x00006400000c000b */
[----:B01----:R-:W-:Y:S01]  /*30a90*/  ENDCOLLECTIVE ;  /* 0x000000000000791b */ /* 0x003fe20003800000 */
.L_x_3861:
[----:B------:R-:W-:Y:S01]  /*30aa0*/  MOV R13, R28 ;  /* 0x0000001c000d7202 */ /* 0x000fe20000000f00 */
[----:B------:R-:W-:Y:S01]  /*30ab0*/  IMAD.MOV.U32 R12, RZ, RZ, R75 ;  /* 0x000000ffff0c7224 */ /* 0x000fe200078e004b */
[----:B------:R-:W-:Y:S01]  /*30ac0*/  SEL R28, R140, R118, P0 ;  /* 0x000000768c1c7207 */ /* 0x000fe20000000000 */
[----:B------:R-:W-:-:S07]  /*30ad0*/  IMAD.MOV.U32 R107, RZ, RZ, R14 ;  /* 0x000000ffff6b7224 */ /* 0x000fce00078e000e */
[----:B------:R-:W-:Y:S05]  /*30ae0*/  WARPSYNC.COLLECTIVE R15, `(.L_x_3862) ;  /* 0x000000000f087348 */ /* 0x000fea0003c00000 */
[----:B------:R0:W1:Y:S02]  /*30af0*/  SHFL.IDX P6, R14, R13, R12, R11 ;  /* 0x0000000c0d0e7389 */ /* 0x00006400000c000b */
[----:B01----:R-:W-:Y:S01]  /*30b00*/  ENDCOLLECTIVE ;  /* 0x000000000000791b */ /* 0x003fe20003800000 */
.L_x_3862:
[----:B------:R-:W-:Y:S01]  /*30b10*/  IMAD.MOV.U32 R13, RZ, RZ, R26 ;  /* 0x000000ffff0d7224 */ /* 0x000fe200078e001a */
[----:B------:R-:W-:Y:S01]  /*30b20*/  SEL R26, R139, R132, P0 ;  /* 0x000000848b1a7207 */ /* 0x000fe20000000000 */
[----:B------:R-:W-:-:S07]  /*30b30*/  IMAD.MOV.U32 R141, RZ, RZ, R14 ;  /* 0x000000ffff8d7224 */ /* 0x000fce00078e000e */
[----:B------:R-:W-:Y:S05]  /*30b40*/  WARPSYNC.COLLECTIVE R15, `(.L_x_3863) ;  /* 0x000000000f087348 */ /* 0x000fea0003c00000 */
[----:B------:R0:W1:Y:S02]  /*30b50*/  SHFL.IDX P6, R14, R13, R12, R11 ;  /* 0x0000000c0d0e7389 */ /* 0x00006400000c000b */
[----:B01----:R-:W-:Y:S01]  /*30b60*/  ENDCOLLECTIVE ;  /* 0x000000000000791b */ /* 0x003fe20003800000 */
.L_x_3863:
[----:B------:R-:W-:Y:S01]  /*30b70*/  IMAD.MOV.U32 R13, RZ, RZ, R111 ;  /* 0x000000ffff0d7224 */ /* 0x000fe200078e006f */
[----:B------:R-:W-:Y:S01]  /*30b80*/  MOV R12, R36 ;  /* 0x00000024000c7202 */ /* 0x000fe20000000f00 */
[----:B------:R-:W-:-:S07]  /*30b90*/  IMAD.MOV.U32 R142, RZ, RZ, R14 ;  /* 0x000000ffff8e7224 */ /* 0x000fce00078e000e */
[----:B------:R-:W-:Y:S05]  /*30ba0*/  WARPSYNC.COLLECTIVE R15, `(.L_x_3864) ;  /* 0x000000000f087348 */ /* 0x000fea0003c00000 */
[----:B------:R0:W1:Y:S02]  /*30bb0*/  SHFL.IDX P6, R14, R13, R12, R11 ;  /* 0x0000000c0d0e7389 */ /* 0x00006400000c000b */
[----:B01----:R-:W-:Y:S01]  /*30bc0*/  ENDCOLLECTIVE ;  /* 0x000000000000791b */ /* 0x003fe20003800000 */
.L_x_3864:
[----:B------:R-:W-:Y:S02]  /*30bd0*/  SEL R106, R107, R142, P0 ;  /* 0x0000008e6b6a7207 */ /* 0x000fe40000000000 */
[----:B------:R-:W-:Y:S01]  /*30be0*/  SEL R107, R142, R107, P0 ;  /* 0x0000006b8e6b7207 */ /* 0x000fe20000000000 */
[----:B------:R-:W-:Y:S02]  /*30bf0*/  IMAD.MOV.U32 R13, RZ, RZ, R108 ;  /* 0x000000ffff0d7224 */ /* 0x000fe400078e006c */
[----:B------:R-:W-:-:S07]  /*30c00*/  IMAD.MOV.U32 R109, RZ, RZ, R14 ;  /* 0x000000ffff6d7224 */ /* 0x000fce00078e000e */
[----:B------:R-:W-:Y:S05]  /*30c10*/  WARPSYNC.COLLECTIVE R15, `(.L_x_3865) ;  /* 0x000000000f087348 */ /* 0x000fea0003c00000 */
[----:B------:R0:W1:Y:S02]  /*30c20*/  SHFL.IDX P6, R14, R13, R12, R11 ;  /* 0x0000000c0d0e7389 */ /* 0x00006400000c000b */
[----:B01----:R-:W-:Y:S01]  /*30c30*/  ENDCOLLECTIVE ;  /* 0x000000000000791b */ /* 0x003fe20003800000 */
.L_x_3865:
[----:B------:R-:W-:Y:S02]  /*30c40*/  IMAD.MOV.U32 R13, RZ, RZ, R54 ;  /* 0x000000ffff0d7224 */ /* 0x000fe400078e0036 */
[----:B------:R-:W-:Y:S02]  /*30c50*/  IMAD.MOV.U32 R12, RZ, RZ, R75 ;  /* 0x000000ffff0c7224 */ /* 0x000fe400078e004b */
[----:B------:R-:W-:-:S07]  /*30c60*/  IMAD.MOV.U32 R116, RZ, RZ, R14 ;  /* 0x000000ffff747224 */ /* 0x000fce00078e000e */
[----:B------:R-:W-:Y:S05]  /*30c70*/  WARPSYNC.COLLECTIVE R15, `(.L_x_3866) ;  /* 0x000000000f087348 */ /* 0x000fea0003c00000 */
[----:B------:R0:W1:Y:S02]  /*30c80*/  SHFL.IDX P6, R14, R13, R12, R11 ;  /* 0x0000000c0d0e7389 */ /* 0x00006400000c000b */
[----:B01----:R-:W-:Y:S01]  /*30c90*/  ENDCOLLECTIVE ;  /* 0x000000000000791b */ /* 0x003fe20003800000 */
.L_x_3866:
[----:B------:R-:W-:Y:S01]  /*30ca0*/  IMAD.MOV.U32 R13, RZ, RZ, R29 ;  /* 0x000000ffff0d7224 */ /* 0x000fe200078e001d */
[----:B------:R-:W-:Y:S02]  /*30cb0*/  SEL R29, R105, R141, P0 ;  /* 0x0000008d691d7207 */ /* 0x000fe40000000000 */
[----:B------:R-:W-:Y:S02]  /*30cc0*/  SEL R105, R141, R105, P0 ;  /* 0x000000698d697207 */ /* 0x000fe40000000000 */
[----:B------:R-:W-:-:S07]  /*30cd0*/  MOV R54, R14 ;  /* 0x0000000e00367202 */ /* 0x000fce0000000f00 */
[----:B------:R-:W-:Y:S05]  /*30ce0*/  WARPSYNC.COLLECTIVE R15, `(.L_x_3867) ;  /* 0x000000000f087348 */ /* 0x000fea0003c00000 */
[----:B------:R0:W1:Y:S02]  /*30cf0*/  SHFL.IDX P6, R14, R13, R12, R11 ;  /* 0x0000000c0d0e7389 */ /* 0x00006400000c000b */
[----:B01----:R-:W-:Y:S01]  /*30d00*/  ENDCOLLECTIVE ;  /* 0x000000000000791b */ /* 0x003fe20003800000 */
.L_x_3867:
        /* <DEDUP_REMOVED lines=8> */
.L_x_3868:
[----:B------:R-:W-:Y:S02]  /*30d90*/  MOV R13, R110 ;  /* 0x0000006e000d7202 */ /* 0x000fe40000000f00 */
[----:B------:R-:W-:Y:S02]  /*30da0*/  SEL R110, R116, R111, P0 ;  /* 0x0000006f746e7207 */ /* 0x000fe40000000000 */
[----:B------:R-:W-:Y:S01]  /*30db0*/  SEL R111, R111, R116, P0 ;  /* 0x000000746f6f7207 */ /* 0x000fe20000000000 */
[----:B------:R-:W-:-:S07]  /*30dc0*/  IMAD.MOV.U32 R113, RZ, RZ, R14 ;  /* 0x000000ffff717224 */ /* 0x000fce00078e000e */
[----:B------:R-:W-:Y:S05]  /*30dd0*/  WARPSYNC.COLLECTIVE R15, `(.L_x_3869) ;  /* 0x000000000f087348 */ /* 0x000fea0003c00000 */
[----:B------:R0:W1:Y:S02]  /*30de0*/  SHFL.IDX P6, R14, R13, R12, R11 ;  /* 0x0000000c0d0e7389 */ /* 0x00006400000c000b */
[----:B01----:R-:W-:Y:S01]  /*30df0*/  ENDCOLLECTIVE ;  /* 0x000000000000791b */ /* 0x003fe20003800000 */
.L_x_3869:
[----:B------:R-:W-:Y:S02]  /*30e00*/  IMAD.MOV.U32 R13, RZ, RZ, R65 ;  /* 0x000000ffff0d7224 */ /* 0x000fe400078e0041 */
[----:B------:R-:W-:Y:S02]  /*30e10*/  IMAD.MOV.U32 R12, RZ, RZ, R75 ;  /* 0x000000ffff0c7224 */ /* 0x000fe400078e004b */
[----:B------:R-:W-:-:S07]  /*30e20*/  IMAD.MOV.U32 R115, RZ, RZ, R14 ;  /* 0x000000ffff737224 */ /* 0x000fce00078e000e */
[----:B------:R-:W-:Y:S05]  /*30e30*/  WARPSYNC.COLLECTIVE R15, `(.L_x_3870) ;  /* 0x000000000f087348 */ /* 0x000fea0003c00000 */
[----:B------:R0:W1:Y:S02]  /*30e40*/  SHFL.IDX P6, R14, R13, R12, R11 ;  /* 0x0000000c0d0e7389 */ /* 0x00006400000c000b */
[----:B01----:R-:W-:Y:S01]  /*30e50*/  ENDCOLLECTIVE ;  /* 0x000000000000791b */ /* 0x003fe20003800000 */
.L_x_3870:
[----:B------:R-:W-:Y:S02]  /*30e60*/  IMAD.MOV.U32 R13, RZ, RZ, R62 ;  /* 0x000000ffff0d7224 */ /* 0x000fe400078e003e */
[----:B------:R-:W-:-:S07]  /*30e70*/  IMAD.MOV.U32 R65, RZ, RZ, R14 ;  /* 0x000000ffff417224 */ /* 0x000fce00078e000e */
[----:B------:R-:W-:Y:S05]  /*30e80*/  WARPSYNC.COLLECTIVE R15, `(.L_x_3871) ;  /* 0x000000000f087348 */ /* 0x000fea0003c00000 */
[----:B------:R0:W1:Y:S02]  /*30e90*/  SHFL.IDX P6, R14, R13, R12, R11 ;  /* 0x0000000c0d0e7389 */ /* 0x00006400000c000b */
[----:B01----:R-:W-:Y:S01]  /*30ea0*/  ENDCOLLECTIVE ;  /* 0x000000000000791b */ /* 0x003fe20003800000 */
.L_x_3871:
[----:B------:R-:W-:Y:S02]  /*30eb0*/  IMAD.MOV.U32 R13, RZ, RZ, R114 ;  /* 0x000000ffff0d7224 */ /* 0x000fe400078e0072 */
[----:B------:R-:W-:Y:S01]  /*30ec0*/  IMAD.MOV.U32 R12, RZ, RZ, R36 ;  /* 0x000000ffff0c7224 */ /* 0x000fe200078e0024 */
[----:B------:R-:W-:-:S07]  /*30ed0*/  MOV R62, R14 ;  /* 0x0000000e003e7202 */ /* 0x000fce0000000f00 */
[----:B------:R-:W-:Y:S05]  /*30ee0*/  WARPSYNC.COLLECTIVE R15, `(.L_x_3872) ;  /* 0x000000000f087348 */ /* 0x000fea0003c00000 */
[----:B------:R0:W1:Y:S02]  /*30ef0*/  SHFL.IDX P6, R14, R13, R12, R11 ;  /* 0x0000000c0d0e7389 */ /* 0x00006400000c000b */
[----:B01----:R-:W-:Y:S01]  /*30f00*/  ENDCOLLECTIVE ;  /* 0x000000000000791b */ /* 0x003fe20003800000 */
.L_x_3872:
[----:B------:R-:W-:Y:S02]  /*30f10*/  SEL R114, R115, R62, P0 ;  /* 0x0000003e73727207 */ /* 0x000fe40000000000 */
[----:B------:R-:W-:Y:S01]  /*30f20*/  SEL R115, R62, R115, P0 ;  /* 0x000000733e737207 */ /* 0x000fe20000000000 */
[----:B------:R-:W-:Y:S01]  /*30f30*/  IMAD.MOV.U32 R13, RZ, RZ, R112 ;  /* 0x000000ffff0d7224 */ /* 0x000fe200078e0070 */
[----:B------:R-:W-:Y:S02]  /*30f40*/  SEL R112, R113, R65, P0 ;  /* 0x0000004171707207 */ /* 0x000fe40000000000 */
[----:B------:R-:W-:Y:S01]  /*30f50*/  SEL R113, R65, R113, P0 ;  /* 0x0000007141717207 */ /* 0x000fe20000000000 */
[----:B------:R-:W-:-:S07]  /*30f60*/  IMAD.MOV.U32 R117, RZ, RZ, R14 ;  /* 0x000000ffff757224 */ /* 0x000fce00078e000e */
[----:B------:R-:W-:Y:S05]  /*30f70*/  WARPSYNC.COLLECTIVE R15, `(.L_x_3873) ;  /* 0x000000000f087348 */ /* 0x000fea0003c00000 */
[----:B------:R0:W1:Y:S02]  /*30f80*/  SHFL.IDX P6, R14, R13, R12, R11 ;  /* 0x0000000c0d0e7389 */ /* 0x00006400000c000b */
[----:B01----:R-:W-:Y:S01]  /*30f90*/  ENDCOLLECTIVE ;  /* 0x000000000000791b */ /* 0x003fe20003800000 */
.L_x_3873:
[----:B------:R-:W-:Y:S01]  /*30fa0*/  MOV R13, R78 ;  /* 0x0000004e000d7202 */ /* 0x000fe20000000f00 */
[----:B------:R-:W-:Y:S02]  /*30fb0*/  IMAD.MOV.U32 R12, RZ, RZ, R75 ;  /* 0x000000ffff0c7224 */ /* 0x000fe400078e004b */
[----:B------:R-:W-:-:S07]  /*30fc0*/  IMAD.MOV.U32 R119, RZ, RZ, R14 ;  /* 0x000000ffff777224 */ /* 0x000fce00078e000e */
[----:B------:R-:W-:Y:S05]  /*30fd0*/  WARPSYNC.COLLECTIVE R15, `(.L_x_3874) ;  /* 0x000000000f087348 */ /* 0x000fea0003c00000 */
[----:B------:R0:W1:Y:S02]  /*30fe0*/  SHFL.IDX P6, R14, R13, R12, R11 ;  /* 0x0000000c0d0e7389 */ /* 0x00006400000c000b */
[----:B01----:R-:W-:Y:S01]  /*30ff0*/  ENDCOLLECTIVE ;  /* 0x000000000000791b */ /* 0x003fe20003800000 */
.L_x_3874:
[----:B------:R-:W-:Y:S02]  /*31000*/  IMAD.MOV.U32 R13, RZ, RZ, R67 ;  /* 0x000000ffff0d7224 */ /* 0x000fe400078e0043 */
[----:B------:R-:W-:-:S07]  /*31010*/  IMAD.MOV.U32 R78, RZ, RZ, R14 ;  /* 0x000000ffff4e7224 */ /* 0x000fce00078e000e */
[----:B------:R-:W-:Y:S05]  /*31020*/  WARPSYNC.COLLECTIVE R15, `(.L_x_3875) ;  /* 0x000000000f087348 */ /* 0x000fea0003c00000 */
[----:B------:R0:W1:Y:S02]  /*31030*/  SHFL.IDX P6, R14, R13, R12, R11 ;  /* 0x0000000c0d0e7389 */ /* 0x00006400000c000b */
[----:B01----:R-:W-:Y:S01]  /*31040*/  ENDCOLLECTIVE ;  /* 0x000000000000791b */ /* 0x003fe20003800000 */
.L_x_3875:
[----:B------:R-:W-:Y:S02]  /*31050*/  SEL R116, R117, R78, P0 ;  /* 0x0000004e75747207 */ /* 0x000fe40000000000 */
[----:B------:R-:W-:Y:S01]  /*31060*/  SEL R117, R78, R117, P0 ;  /* 0x000000754e757207 */ /* 0x000fe20000000000 */
[----:B------:R-:W-:Y:S02]  /*31070*/  IMAD.MOV.U32 R13, RZ, RZ, R44 ;  /* 0x000000ffff0d7224 */ /* 0x000fe400078e002c */
[----:B------:R-:W-:-:S05]  /*31080*/  IMAD.MOV.U32 R12, RZ, RZ, R14 ;  /* 0x000000ffff0c7224 */ /* 0x000fca00078e000e */
[----:B------:R-:W-:Y:S02]  /*31090*/  SEL R118, R119, R12, P0 ;  /* 0x0000000c77767207 */ /* 0x000fe40000000000 */
[----:B------:R-:W-:Y:S02]  /*310a0*/  SEL R119, R12, R119, P0 ;  /* 0x000000770c777207 */ /* 0x000fe40000000000 */
[----:B------:R-:W-:-:S07]  /*310b0*/  MOV R12, R36 ;  /* 0x00000024000c7202 */ /* 0x000fce0000000f00 */
[----:B------:R-:W-:Y:S05]  /*310c0*/  WARPSYNC.COLLECTIVE R15, `(.L_x_3876) ;  /* 0x000000000f087348 */ /* 0x000fea0003c00000 */
[----:B------:R0:W1:Y:S02]  /*310d0*/  SHFL.IDX P6, R14, R13, R12, R11 ;  /* 0x0000000c0d0e7389 */ /* 0x00006400000c000b */
[----:B01----:R-:W-:Y:S01]  /*310e0*/  ENDCOLLECTIVE ;  /* 0x000000000000791b */ /* 0x003fe20003800000 */
.L_x_3876:
[----:B------:R-:W-:Y:S02]  /*310f0*/  IMAD.MOV.U32 R13, RZ, RZ, R33 ;  /* 0x000000ffff0d7224 */ /* 0x000fe400078e0021 */
[----:B------:R-:W-:-:S07]  /*31100*/  IMAD.MOV.U32 R130, RZ, RZ, R14 ;  /* 0x000000ffff827224 */ /* 0x000fce00078e000e */
[----:B------:R-:W-:Y:S05]  /*31110*/  WARPSYNC.COLLECTIVE R15, `(.L_x_3877) ;  /* 0x000000000f087348 */ /* 0x000fea0003c00000 */
[----:B------:R0:W1:Y:S02]  /*31120*/  SHFL.IDX P6, R14, R13, R12, R11 ;  /* 0x0000000c0d0e7389 */ /* 0x00006400000c000b */
[----:B01----:R-:W-:Y:S01]  /*31130*/  ENDCOLLECTIVE ;  /* 0x000000000000791b */ /* 0x003fe20003800000 */
.L_x_3877:
[----:B------:R-:W-:Y:S02]  /*31140*/  IMAD.MOV.U32 R13, RZ, RZ, R31 ;  /* 0x000000ffff0d7224 */ /* 0x000fe400078e001f */
[----:B------:R-:W-:Y:S02]  /*31150*/  IMAD.MOV.U32 R12, RZ, RZ, R75 ;  /* 0x000000ffff0c7224 */ /* 0x000fe400078e004b */
[----:B------:R-:W-:-:S07]  /*31160*/  IMAD.MOV.U32 R33, RZ, RZ, R14 ;  /* 0x000000ffff217224 */ /* 0x000fce00078e000e */
[----:B------:R-:W-:Y:S05]  /*31170*/  WARPSYNC.COLLECTIVE R15, `(.L_x_3878) ;  /* 0x000000000f087348 */ /* 0x000fea0003c00000 */
[----:B------:R0:W1:Y:S02]  /*31180*/  SHFL.IDX P6, R14, R13, R12, R11 ;  /* 0x0000000c0d0e7389 */ /* 0x00006400000c000b */
[----:B01----:R-:W-:Y:S01]  /*31190*/  ENDCOLLECTIVE ;  /* 0x000000000000791b */ /* 0x003fe20003800000 */
.L_x_3878:
[----:B------:R-:W-:Y:S01]  /*311a0*/  IMAD.MOV.U32 R13, RZ, RZ, R30 ;  /* 0x000000ffff0d7224 */ /* 0x000fe200078e001e */
[----:B------:R-:W-:-:S07]  /*311b0*/  MOV R31, R14 ;  /* 0x0000000e001f7202 */ /* 0x000fce0000000f00 */
[----:B------:R-:W-:Y:S05]  /*311c0*/  WARPSYNC.COLLECTIVE R15, `(.L_x_3879) ;  /* 0x000000000f087348 */ /* 0x000fea0003c00000 */
[----:B------:R0:W1:Y:S02]  /*311d0*/  SHFL.IDX P6, R14, R13, R12, R11 ;  /* 0x0000000c0d0e7389 */ /* 0x00006400000c000b */
[----:B01----:R-:W-:Y:S01]  /*311e0*/  ENDCOLLECTIVE ;  /* 0x000000000000791b */ /* 0x003fe20003800000 */
.L_x_3879:
        /* <DEDUP_REMOVED lines=8> */
.L_x_3880:
[----:B------:R-:W-:Y:S01]  /*31270*/  MOV R13, R70 ;  /* 0x00000046000d7202 */ /* 0x000fe20000000f00 */
[----:B------:R-:W-:-:S07]  /*31280*/  IMAD.MOV.U32 R125, RZ, RZ, R14 ;  /* 0x000000ffff7d7224 */ /* 0x000fce00078e000e */
[----:B------:R-:W-:Y:S05]  /*31290*/  WARPSYNC.COLLECTIVE R15, `(.L_x_3881) ;  /* 0x000000000f087348 */ /* 0x000fea0003c00000 */
[----:B------:R0:W1:Y:S02]  /*312a0*/  SHFL.IDX P6, R14, R13, R12, R11 ;  /* 0x0000000c0d0e7389 */ /* 0x00006400000c000b */
[----:B01----:R-:W-:Y:S01]  /*312b0*/  ENDCOLLECTIVE ;  /* 0x000000000000791b */ /* 0x003fe20003800000 */
.L_x_3881:
[----:B------:R-:W-:Y:S02]  /*312c0*/  IMAD.MOV.U32 R13, RZ, RZ, R34 ;  /* 0x000000ffff0d7224 */ /* 0x000fe400078e0022 */
[----:B------:R-:W-:Y:S02]  /*312d0*/  IMAD.MOV.U32 R12, RZ, RZ, R75 ;  /* 0x000000ffff0c7224 */ /* 0x000fe400078e004b */
[----:B------:R-:W-:-:S07]  /*312e0*/  IMAD.MOV.U32 R127, RZ, RZ, R14 ;  /* 0x000000ffff7f7224 */ /* 0x000fce00078e000e */
[----:B------:R-:W-:Y:S05]  /*312f0*/  WARPSYNC.COLLECTIVE R15, `(.L_x_3882) ;  /* 0x000000000f087348 */ /* 0x000fea0003c00000 */
[----:B------:R0:W1:Y:S02]  /*31300*/  SHFL.IDX P6, R14, R13, R12, R11 ;  /* 0x0000000c0d0e7389 */ /* 0x00006400000c000b */
[----:B01----:R-:W-:Y:S01]  /*31310*/  ENDCOLLECTIVE ;  /* 0x000000000000791b */ /* 0x003fe20003800000 */
.L_x_3882:
[----:B------:R-:W-:Y:S01]  /*31320*/  IMAD.MOV.U32 R13, RZ, RZ, R32 ;  /* 0x000000ffff0d7224 */ /* 0x000fe200078e0020 */
[----:B------:R-:W-:Y:S02]  /*31330*/  SEL R32, R33, R67, P0 ;  /* 0x0000004321207207 */ /* 0x000fe40000000000 */
[----:B------:R-:W-:Y:S01]  /*31340*/  SEL R33, R67, R33, P0 ;  /* 0x0000002143217207 */ /* 0x000fe20000000000 */
[----:B------:R-:W-:-:S07]  /*31350*/  IMAD.MOV.U32 R143, RZ, RZ, R14 ;  /* 0x000000ffff8f7224 */ /* 0x000fce00078e000e */
[----:B------:R-:W-:Y:S05]  /*31360*/  WARPSYNC.COLLECTIVE R15, `(.L_x_3883) ;  /* 0x000000000f087348 */ /* 0x000fea0003c00000 */
[----:B------:R0:W1:Y:S02]  /*31370*/  SHFL.IDX P6, R14, R13, R12, R11 ;  /* 0x0000000c0d0e7389 */ /* 0x00006400000c000b */
[----:B01----:R-:W-:Y:S01]  /*31380*/  ENDCOLLECTIVE ;  /* 0x000000000000791b */ /* 0x003fe20003800000 */
.L_x_3883:
[----:B------:R-:W-:Y:S01]  /*31390*/  SEL R34, R125, R143, P0 ;  /* 0x0000008f7d227207 */ /* 0x000fe20000000000 */
[----:B------:R-:W-:Y:S02]  /*313a0*/  IMAD.MOV.U32 R13, RZ, RZ, R83 ;  /* 0x000000ffff0d7224 */ /* 0x000fe400078e0053 */
[----:B------:R-:W-:Y:S01]  /*313b0*/  IMAD.MOV.U32 R12, RZ, RZ, R36 ;  /* 0x000000ffff0c7224 */ /* 0x000fe200078e0024 */
[----:B------:R-:W-:-:S07]  /*313c0*/  MOV R144, R14 ;  /* 0x0000000e00907202 */ /* 0x000fce0000000f00 */
[----:B------:R-:W-:Y:S05]  /*313d0*/  WARPSYNC.COLLECTIVE R15, `(.L_x_3884) ;  /* 0x000000000f087348 */ /* 0x000fea0003c00000 */
[----:B------:R0:W1:Y:S02]  /*313e0*/  SHFL.IDX P6, R14, R13, R12, R11 ;  /* 0x0000000c0d0e7389 */ /* 0x00006400000c000b */
[----:B01----:R-:W-:Y:S01]  /*313f0*/  ENDCOLLECTIVE ;  /* 0x000000000000791b */ /* 0x003fe20003800000 */
.L_x_3884:
[----:B------:R-:W-:Y:S02]  /*31400*/  IMAD.MOV.U32 R13, RZ, RZ, R80 ;  /* 0x000000ffff0d7224 */ /* 0x000fe400078e0050 */
[----:B------:R-:W-:-:S07]  /*31410*/  IMAD.MOV.U32 R83, RZ, RZ, R14 ;  /* 0x000000ffff537224 */ /* 0x000fce00078e000e */
[----:B------:R-:W-:Y:S05]  /*31420*/  WARPSYNC.COLLECTIVE R15, `(.L_x_3885) ;  /* 0x000000000f087348 */ /* 0x000fea0003c00000 */
[----:B------:R0:W1:Y:S02]  /*31430*/  SHFL.IDX P6, R14, R13, R12, R11 ;  /* 0x0000000c0d0e7389 */ /* 0x00006400000c000b */
[----:B01----:R-:W-:Y:S01]  /*31440*/  ENDCOLLECTIVE ;  /* 0x000000000000791b */ /* 0x003fe20003800000 */
.L_x_3885:
[----:B------:R-:W-:Y:S01]  /*31450*/  MOV R13, R48 ;  /* 0x00000030000d7202 */ /* 0x000fe20000000f00 */
[----:B------:R-:W-:Y:S02]  /*31460*/  IMAD.MOV.U32 R12, RZ, RZ, R75 ;  /* 0x000000ffff0c7224 */ /* 0x000fe400078e004b */
[----:B------:R-:W-:-:S07]  /*31470*/  IMAD.MOV.U32 R123, RZ, RZ, R14 ;  /* 0x000000ffff7b7224 */ /* 0x000fce00078e000e */
[----:B------:R-:W-:Y:S05]  /*31480*/  WARPSYNC.COLLECTIVE R15, `(.L_x_3886) ;  /* 0x000000000f087348 */ /* 0x000fea0003c00000 */
[----:B------:R0:W1:Y:S02]  /*31490*/  SHFL.IDX P6, R14, R13, R12, R11 ;  /* 0x0000000c0d0e7389 */ /* 0x00006400000c000b */
[----:B01----:R-:W-:Y:S01]  /*314a0*/  ENDCOLLECTIVE ;  /* 0x000000000000791b */ /* 0x003fe20003800000 */
.L_x_3886:
[----:B------:R-:W-:Y:S01]  /*314b0*/  IMAD.MOV.U32 R13, RZ, RZ, R35 ;  /* 0x000000ffff0d7224 */ /* 0x000fe200078e0023 */
[----:B------:R-:W-:Y:S01]  /*314c0*/  SEL R35, R143, R125, P0 ;  /* 0x0000007d8f237207 */ /* 0x000fe20000000000 */
[----:B------:R-:W-:-:S07]  /*314d0*/  IMAD.MOV.U32 R48, RZ, RZ, R14 ;  /* 0x000000ffff307224 */ /* 0x000fce00078e000e */
[----:B------:R-:W-:Y:S05]  /*314e0*/  WARPSYNC.COLLECTIVE R15, `(.L_x_3887) ;  /* 0x000000000f087348 */ /* 0x000fea0003c00000 */
[----:B------:R0:W1:Y:S02]  /*314f0*/  SHFL.IDX P6, R14, R13, R12, R11 ;  /* 0x0000000c0d0e7389 */ /* 0x00006400000c000b */
[----:B01----:R-:W-:Y:S01]  /*31500*/  ENDCOLLECTIVE ;  /* 0x000000000000791b */ /* 0x003fe20003800000 */
.L_x_3887:
[----:B------:R-:W-:Y:S01]  /*31510*/  SEL R54, R83, R48, P0 ;  /* 0x0000003053367207 */ /* 0x000fe20000000000 */
[----:B------:R-:W-:Y:S01]  /*31520*/  IMAD.MOV.U32 R13, RZ, RZ, R93 ;  /* 0x000000ffff0d7224 */ /* 0x000fe200078e005d */
[----:B------:R-:W-:Y:S01]  /*31530*/  MOV R12, R36 ;  /* 0x00000024000c7202 */ /* 0x000fe20000000f00 */
[----:B------:R-:W-:-:S07]  /*31540*/  IMAD.MOV.U32 R145, RZ, RZ, R14 ;  /* 0x000000ffff917224 */ /* 0x000fce00078e000e */
[----:B------:R-:W-:Y:S05]  /*31550*/  WARPSYNC.COLLECTIVE R15, `(.L_x_3888) ;  /* 0x000000000f087348 */ /* 0x000fea0003c00000 */
[----:B------:R0:W1:Y:S02]  /*31560*/  SHFL.IDX P6, R14, R13, R12, R11 ;  /* 0x0000000c0d0e7389 */ /* 0x00006400000c000b */
[----:B01----:R-:W-:Y:S01]  /*31570*/  ENDCOLLECTIVE ;  /* 0x000000000000791b */ /* 0x003fe20003800000 */
.L_x_3888:
[----:B------:R-:W-:Y:S01]  /*31580*/  SEL R65, R145, R123, P0 ;  /* 0x0000007b91417207 */ /* 0x000fe20000000000 */
[----:B------:R-:W-:Y:S02]  /*31590*/  IMAD.MOV.U32 R13, RZ, RZ, R82 ;  /* 0x000000ffff0d7224 */ /* 0x000fe400078e0052 */
[----:B------:R-:W-:-:S07]  /*315a0*/  IMAD.MOV.U32 R93, RZ, RZ, R14 ;  /* 0x000000ffff5d7224 */ /* 0x000fce00078e000e */
[----:B------:R-:W-:Y:S05]  /*315b0*/  WARPSYNC.COLLECTIVE R15, `(.L_x_3889) ;  /* 0x000000000f087348 */ /* 0x000fea0003c00000 */
[----:B------:R0:W1:Y:S02]  /*315c0*/  SHFL.IDX P6, R14, R13, R12, R11 ;  /* 0x0000000c0d0e7389 */ /* 0x00006400000c000b */
[----:B01----:R-:W-:Y:S01]  /*315d0*/  ENDCOLLECTIVE ;  /* 0x000000000000791b */ /* 0x003fe20003800000 */
.L_x_3889:
[----:B------:R-:W-:Y:S01]  /*315e0*/  IMAD.MOV.U32 R13, RZ, RZ, R53 ;  /* 0x000000ffff0d7224 */ /* 0x000fe200078e0035 */
[----:B------:R-:W-:Y:S01]  /*315f0*/  SEL R53, R144, R127, P0 ;  /* 0x0000007f90357207 */ /* 0x000fe20000000000 */
[----:B------:R-:W-:Y:S02]  /*31600*/  IMAD.MOV.U32 R12, RZ, RZ, R75 ;  /* 0x000000ffff0c7224 */ /* 0x000fe400078e004b */
[----:B------:R-:W-:-:S07]  /*31610*/  IMAD.MOV.U32 R81, RZ, RZ, R14 ;  /* 0x000000ffff517224 */ /* 0x000fce00078e000e */
[----:B------:R-:W-:Y:S05]  /*31620*/  WARPSYNC.COLLECTIVE R15, `(.L_x_3890) ;  /* 0x000000000f087348 */ /* 0x000fea0003c00000 */
[----:B------:R0:W1:Y:S02]  /*31630*/  SHFL.IDX P6, R14, R13, R12, R11 ;  /* 0x0000000c0d0e7389 */ /* 0x00006400000c000b */
[----:B01----:R-:W-:Y:S01]  /*31640*/  ENDCOLLECTIVE ;  /* 0x000000000000791b */ /* 0x003fe20003800000 */
.L_x_3890:
[----:B------:R-:W-:Y:S01]  /*31650*/  IMAD.MOV.U32 R13, RZ, RZ, R49 ;  /* 0x000000ffff0d7224 */ /* 0x000fe200078e0031 */
[----:B------:R-:W-:-:S07]  /*31660*/  MOV R146, R14 ;  /* 0x0000000e00927202 */ /* 0x000fce0000000f00 */
[----:B------:R-:W-:Y:S05]  /*31670*/  WARPSYNC.COLLECTIVE R15, `(.L_x_3891) ;  /* 0x000000000f087348 */ /* 0x000fea0003c00000 */
[----:B------:R0:W1:Y:S02]  /*31680*/  SHFL.IDX P6, R14, R13, R12, R11 ;  /* 0x0000000c0d0e7389 */ /* 0x00006400000c000b */
[----:B01----:R-:W-:Y:S01]  /*31690*/  ENDCOLLECTIVE ;  /* 0x000000000000791b */ /* 0x003fe20003800000 */
.L_x_3891:
        /* <DEDUP_REMOVED lines=8> */
.L_x_3892:
[----:B------:R-:W-:Y:S02]  /*31720*/  SEL R68, R81, R49, P0 ;  /* 0x0000003151447207 */ /* 0x000fe40000000000 */
[----:B------:R-:W-:Y:S01]  /*31730*/  MOV R13, R92 ;  /* 0x0000005c000d7202 */ /* 0x000fe20000000f00 */
[----:B------:R-:W-:-:S07]  /*31740*/  IMAD.MOV.U32 R124, RZ, RZ, R14 ;  /* 0x000000ffff7c7224 */ /* 0x000fce00078e000e */
[----:B------:R-:W-:Y:S05]  /*31750*/  WARPSYNC.COLLECTIVE R15, `(.L_x_3893) ;  /* 0x000000000f087348 */ /* 0x000fea0003c00000 */
[----:B------:R0:W1:Y:S02]  /*31760*/  SHFL.IDX P6, R14, R13, R12, R11 ;  /* 0x0000000c0d0e7389 */ /* 0x00006400000c000b */
[----:B01----:R-:W-:Y:S01]  /*31770*/  ENDCOLLECTIVE ;  /* 0x000000000000791b */ /* 0x003fe20003800000 */
.L_x_3893:
[----:B------:R-:W-:Y:S01]  /*31780*/  IMAD.MOV.U32 R13, RZ, RZ, R64 ;  /* 0x000000ffff0d7224 */ /* 0x000fe200078e0040 */
[----:B------:R-:W-:Y:S01]  /*31790*/  SEL R64, R123, R145, P0 ;  /* 0x000000917b407207 */ /* 0x000fe20000000000 */
[----:B------:R-:W-:Y:S02]  /*317a0*/  IMAD.MOV.U32 R12, RZ, RZ, R75 ;  /* 0x000000ffff0c7224 */ /* 0x000fe400078e004b */
[----:B------:R-:W-:-:S07]  /*317b0*/  IMAD.MOV.U32 R126, RZ, RZ, R14 ;  /* 0x000000ffff7e7224 */ /* 0x000fce00078e000e */
[----:B------:R-:W-:Y:S05]  /*317c0*/  WARPSYNC.COLLECTIVE R15, `(.L_x_3894) ;  /* 0x000000000f087348 */ /* 0x000fea0003c00000 */
[----:B------:R0:W1:Y:S02]  /*317d0*/  SHFL.IDX P6, R14, R13, R12, R11 ;  /* 0x0000000c0d0e7389 */ /* 0x00006400000c000b */
[----:B01----:R-:W-:Y:S01]  /*317e0*/  ENDCOLLECTIVE ;  /* 0x000000000000791b */ /* 0x003fe20003800000 */
.L_x_3894:
[----:B------:R-:W-:Y:S01]  /*317f0*/  IMAD.MOV.U32 R13, RZ, RZ, R55 ;  /* 0x000000ffff0d7224 */ /* 0x000fe200078e0037 */
[----:B------:R-:W-:Y:S01]  /*31800*/  SEL R55, R48, R83, P0 ;  /* 0x0000005330377207 */ /* 0x000fe20000000000 */
[----:B------:R-:W-:-:S07]  /*31810*/  IMAD.MOV.U32 R92, RZ, RZ, R14 ;  /* 0x000000ffff5c7224 */ /* 0x000fce00078e000e */
[----:B------:R-:W-:Y:S05]  /*31820*/  WARPSYNC.COLLECTIVE R15, `(.L_x_3895) ;  /* 0x000000000f087348 */ /* 0x000fea0003c00000 */
[----:B------:R0:W1:Y:S02]  /*31830*/  SHFL.IDX P6, R14, R13, R12, R11 ;  /* 0x0000000c0d0e7389 */ /* 0x00006400000c000b */
[----:B01----:R-:W-:Y:S01]  /*31840*/  ENDCOLLECTIVE ;  /* 0x000000000000791b */ /* 0x003fe20003800000 */
.L_x_3895:
[----:B------:R-:W-:Y:S02]  /*31850*/  SEL R123, R124, R92, P0 ;  /* 0x0000005c7c7b7207 */ /* 0x000fe40000000000 */
[----:B------:R-:W-:Y:S01]  /*31860*/  SEL R124, R92, R124, P0 ;  /* 0x0000007c5c7c7207 */ /* 0x000fe20000000000 */
[----:B------:R-:W-:Y:S01]  /*31870*/  IMAD.MOV.U32 R13, RZ, RZ, R122 ;  /* 0x000000ffff0d7224 */ /* 0x000fe200078e007a */
[----:B------:R-:W-:Y:S01]  /*31880*/  SEL R122, R49, R81, P0 ;  /* 0x00000051317a7207 */ /* 0x000fe20000000000 */
[----:B------:R-:W-:Y:S01]  /*31890*/  IMAD.MOV.U32 R12, RZ, RZ, R36 ;  /* 0x000000ffff0c7224 */ /* 0x000fe200078e0024 */
[----:B------:R-:W-:-:S07]  /*318a0*/  MOV R95, R14 ;  /* 0x0000000e005f7202 */ /* 0x000fce0000000f00 */
[----:B------:R-:W-:Y:S05]  /*318b0*/  WARPSYNC.COLLECTIVE R15, `(.L_x_3896) ;  /* 0x000000000f087348 */ /* 0x000fea0003c00000 */
[----:B------:R0:W1:Y:S02]  /*318c0*/  SHFL.IDX P6, R14, R13, R12, R11 ;  /* 0x0000000c0d0e7389 */ /* 0x00006400000c000b */
[----:B01----:R-:W-:Y:S01]  /*318d0*/  ENDCOLLECTIVE ;  /* 0x000000000000791b */ /* 0x003fe20003800000 */
.L_x_3896:
[----:B------:R-:W-:Y:S02]  /*318e0*/  SEL R125, R126, R95, P0 ;  /* 0x0000005f7e7d7207 */ /* 0x000fe40000000000 */
[----:B------:R-:W-:Y:S01]  /*318f0*/  SEL R126, R95, R126, P0 ;  /* 0x0000007e5f7e7207 */ /* 0x000fe20000000000 */
[----:B------:R-:W-:Y:S02]  /*31900*/  IMAD.MOV.U32 R13, RZ, RZ, R94 ;  /* 0x000000ffff0d7224 */ /* 0x000fe400078e005e */
[----:B------:R-:W-:-:S07]  /*31910*/  IMAD.MOV.U32 R128, RZ, RZ, R14 ;  /* 0x000000ffff807224 */ /* 0x000fce00078e000e */
[----:B------:R-:W-:Y:S05]  /*31920*/  WARPSYNC.COLLECTIVE R15, `(.L_x_3897) ;  /* 0x000000000f087348 */ /* 0x000fea0003c00000 */
[----:B------:R0:W1:Y:S02]  /*31930*/  SHFL.IDX P6, R14, R13, R12, R11 ;  /* 0x0000000c0d0e7389 */ /* 0x00006400000c000b */
[----:B01----:R-:W-:Y:S01]  /*31940*/  ENDCOLLECTIVE ;  /* 0x000000000000791b */ /* 0x003fe20003800000 */
.L_x_3897:
[----:B------:R-:W-:Y:S01]  /*31950*/  MOV R13, R69 ;  /* 0x00000045000d7202 */ /* 0x000fe20000000f00 */
[----:B------:R-:W-:Y:S02]  /*31960*/  IMAD.MOV.U32 R12, RZ, RZ, R75 ;  /* 0x000000ffff0c7224 */ /* 0x000fe400078e004b */
[----:B------:R-:W-:-:S07]  /*31970*/  IMAD.MOV.U32 R70, RZ, RZ, R14 ;  /* 0x000000ffff467224 */ /* 0x000fce00078e000e */
[----:B------:R-:W-:Y:S05]  /*31980*/  WARPSYNC.COLLECTIVE R15, `(.L_x_3898) ;  /* 0x000000000f087348 */ /* 0x000fea0003c00000 */
[----:B------:R0:W1:Y:S02]  /*31990*/  SHFL.IDX P6, R14, R13, R12, R11 ;  /* 0x0000000c0d0e7389 */ /* 0x00006400000c000b */
[----:B01----:R-:W-:Y:S01]  /*319a0*/  ENDCOLLECTIVE ;  /* 0x000000000000791b */ /* 0x003fe20003800000 */
.L_x_3898:
[----:B------:R-:W-:Y:S01]  /*319b0*/  IMAD.MOV.U32 R13, RZ, RZ, R52 ;  /* 0x000000ffff0d7224 */ /* 0x000fe200078e0034 */
[----:B------:R-:W-:Y:S01]  /*319c0*/  SEL R52, R127, R144, P0 ;  /* 0x000000907f347207 */ /* 0x000fe20000000000 */
[----:B------:R-:W-:-:S07]  /*319d0*/  IMAD.MOV.U32 R94, RZ, RZ, R14 ;  /* 0x000000ffff5e7224 */ /* 0x000fce00078e000e */
[----:B------:R-:W-:Y:S05]  /*319e0*/  WARPSYNC.COLLECTIVE R15, `(.L_x_3899) ;  /* 0x000000000f087348 */ /* 0x000fea0003c00000 */
[----:B------:R0:W1:Y:S02]  /*319f0*/  SHFL.IDX P6, R14, R13, R12, R11 ;  /* 0x0000000c0d0e7389 */ /* 0x00006400000c000b */
[----:B01----:R-:W-:Y:S01]  /*31a00*/  ENDCOLLECTIVE ;  /* 0x000000000000791b */ /* 0x003fe20003800000 */
.L_x_3899:
        /* <DEDUP_REMOVED lines=8> */
.L_x_3900:
[----:B------:R-:W-:Y:S02]  /*31a90*/  SEL R69, R70, R147, P0 ;  /* 0x0000009346457207 */ /* 0x000fe40000000000 */
[----:B------:R-:W-:Y:S01]  /*31aa0*/  SEL R70, R147, R70, P0 ;  /* 0x0000004693467207 */ /* 0x000fe20000000000 */
[----:B------:R-:W-:Y:S02]  /*31ab0*/  IMAD.MOV.U32 R13, RZ, RZ, R45 ;  /* 0x000000ffff0d7224 */ /* 0x000fe400078e002d */
[----:B------:R-:W-:-:S07]  /*31ac0*/  IMAD.MOV.U32 R50, RZ, RZ, R14 ;  /* 0x000000ffff327224 */ /* 0x000fce00078e000e */
[----:B------:R-:W-:Y:S05]  /*31ad0*/  WARPSYNC.COLLECTIVE R15, `(.L_x_3901) ;  /* 0x000000000f087348 */ /* 0x000fea0003c00000 */
[----:B------:R0:W1:Y:S02]  /*31ae0*/  SHFL.IDX P6, R14, R13, R12, R11 ;  /* 0x0000000c0d0e7389 */ /* 0x00006400000c000b */
[----:B01----:R-:W-:Y:S01]  /*31af0*/  ENDCOLLECTIVE ;  /* 0x000000000000791b */ /* 0x003fe20003800000 */
.L_x_3901:
[----:B------:R-:W-:Y:S02]  /*31b00*/  IMAD.MOV.U32 R13, RZ, RZ, R40 ;  /* 0x000000ffff0d7224 */ /* 0x000fe400078e0028 */
[----:B------:R-:W-:Y:S02]  /*31b10*/  IMAD.MOV.U32 R12, RZ, RZ, R75 ;  /* 0x000000ffff0c7224 */ /* 0x000fe400078e004b */
[----:B------:R-:W-:-:S07]  /*31b20*/  IMAD.MOV.U32 R45, RZ, RZ, R14 ;  /* 0x000000ffff2d7224 */ /* 0x000fce00078e000e */
[----:B------:R-:W-:Y:S05]  /*31b30*/  WARPSYNC.COLLECTIVE R15, `(.L_x_3902) ;  /* 0x000000000f087348 */ /* 0x000fea0003c00000 */
[----:B------:R0:W1:Y:S02]  /*31b40*/  SHFL.IDX P6, R14, R13, R12, R11 ;  /* 0x0000000c0d0e7389 */ /* 0x00006400000c000b */
[----:B01----:R-:W-:Y:S01]  /*31b50*/  ENDCOLLECTIVE ;  /* 0x000000000000791b */ /* 0x003fe20003800000 */
.L_x_3902:
[----:B------:R-:W-:Y:S01]  /*31b60*/  IMAD.MOV.U32 R13, RZ, RZ, R39 ;  /* 0x000000ffff0d7224 */ /* 0x000fe200078e0027 */
[----:B------:R-:W-:-:S07]  /*31b70*/  MOV R40, R14 ;  /* 0x0000000e00287202 */ /* 0x000fce0000000f00 */
[----:B------:R-:W-:Y:S05]  /*31b80*/  WARPSYNC.COLLECTIVE R15, `(.L_x_3903) ;  /* 0x000000000f087348 */ /* 0x000fea0003c00000 */
[----:B------:R0:W1:Y:S02]  /*31b90*/  SHFL.IDX P6, R14, R13, R12, R11 ;  /* 0x0000000c0d0e7389 */ /* 0x00006400000c000b */
[----:B01----:R-:W-:Y:S01]  /*31ba0*/  ENDCOLLECTIVE ;  /* 0x000000000000791b */ /* 0x003fe20003800000 */
.L_x_3903:
[----:B------:R-:W-:Y:S02]  /*31bb0*/  IMAD.MOV.U32 R13, RZ, RZ, R51 ;  /* 0x000000ffff0d7224 */ /* 0x000fe400078e0033 */
[----:B------:R-:W-:Y:S02]  /*31bc0*/  IMAD.MOV.U32 R12, RZ, RZ, R36 ;  /* 0x000000ffff0c7224 */ /* 0x000fe400078e0024 */
[----:B------:R-:W-:-:S07]  /*31bd0*/  IMAD.MOV.U32 R39, RZ, RZ, R14 ;  /* 0x000000ffff277224 */ /* 0x000fce00078e000e */
[----:B------:R-:W-:Y:S05]  /*31be0*/  WARPSYNC.COLLECTIVE R15, `(.L_x_3904) ;  /* 0x000000000f087348 */ /* 0x000fea0003c00000 */
[----:B------:R0:W1:Y:S02]  /*31bf0*/  SHFL.IDX P6, R14, R13, R12, R11 ;  /* 0x0000000c0d0e7389 */ /* 0x00006400000c000b */
[----:B01----:R-:W-:Y:S01]  /*31c00*/  ENDCOLLECTIVE ;  /* 0x000000000000791b */ /* 0x003fe20003800000 */
.L_x_3904:
[----:B------:R-:W-:Y:S01]  /*31c10*/  MOV R13, R47 ;  /* 0x0000002f000d7202 */ /* 0x000fe20000000f00 */
[----:B------:R-:W-:-:S07]  /*31c20*/  IMAD.MOV.U32 R51, RZ, RZ, R14 ;  /* 0x000000ffff337224 */ /* 0x000fce00078e000e */
[----:B------:R-:W-:Y:S05]  /*31c30*/  WARPSYNC.COLLECTIVE R15, `(.L_x_3905) ;  /* 0x000000000f087348 */ /* 0x000fea0003c00000 */
[----:B------:R0:W1:Y:S02]  /*31c40*/  SHFL.IDX P6, R14, R13, R12, R11 ;  /* 0x0000000c0d0e7389 */ /* 0x00006400000c000b */
[----:B01----:R-:W-:Y:S01]  /*31c50*/  ENDCOLLECTIVE ;  /* 0x000000000000791b */ /* 0x003fe20003800000 */
.L_x_3905:
[----:B------:R-:W-:Y:S02]  /*31c60*/  IMAD.MOV.U32 R13, RZ, RZ, R42 ;  /* 0x000000ffff0d7224 */ /* 0x000fe400078e002a */
[----:B------:R-:W-:Y:S02]  /*31c70*/  IMAD.MOV.U32 R12, RZ, RZ, R75 ;  /* 0x000000ffff0c7224 */ /* 0x000fe400078e004b */
[----:B------:R-:W-:-:S07]  /*31c80*/  IMAD.MOV.U32 R47, RZ, RZ, R14 ;  /* 0x000000ffff2f7224 */ /* 0x000fce00078e000e */
[----:B------:R-:W-:Y:S05]  /*31c90*/  WARPSYNC.COLLECTIVE R15, `(.L_x_3906) ;  /* 0x000000000f087348 */ /* 0x000fea0003c00000 */
[----:B------:R0:W1:Y:S02]  /*31ca0*/  SHFL.IDX P6, R14, R13, R12, R11 ;  /* 0x0000000c0d0e7389 */ /* 0x00006400000c000b */
[----:B01----:R-:W-:Y:S01]  /*31cb0*/  ENDCOLLECTIVE ;  /* 0x000000000000791b */ /* 0x003fe20003800000 */
.L_x_3906:
[----:B------:R-:W-:Y:S02]  /*31cc0*/  IMAD.MOV.U32 R13, RZ, RZ, R41 ;  /* 0x000000ffff0d7224 */ /* 0x000fe400078e0029 */
[----:B------:R-:W-:-:S07]  /*31cd0*/  IMAD.MOV.U32 R42, RZ, RZ, R14 ;  /* 0x000000ffff2a7224 */ /* 0x000fce00078e000e */
[----:B------:R-:W-:Y:S05]  /*31ce0*/  WARPSYNC.COLLECTIVE R15, `(.L_x_3907) ;  /* 0x000000000f087348 */ /* 0x000fea0003c00000 */
[----:B------:R0:W1:Y:S02]  /*31cf0*/  SHFL.IDX P6, R14, R13, R12, R11 ;  /* 0x0000000c0d0e7389 */ /* 0x00006400000c000b */
[----:B01----:R-:W-:Y:S01]  /*31d00*/  ENDCOLLECTIVE ;  /* 0x000000000000791b */ /* 0x003fe20003800000 */
.L_x_3907:
[----:B------:R-:W-:Y:S02]  /*31d10*/  IMAD.MOV.U32 R13, RZ, RZ, R60 ;  /* 0x000000ffff0d7224 */ /* 0x000fe400078e003c */
[----:B------:R-:W-:Y:S01]  /*31d20*/  IMAD.MOV.U32 R12, RZ, RZ, R36 ;  /* 0x000000ffff0c7224 */ /* 0x000fe200078e0024 */
[----:B------:R-:W-:-:S07]  /*31d30*/  MOV R41, R14 ;  /* 0x0000000e00297202 */ /* 0x000fce0000000f00 */
[----:B------:R-:W-:Y:S05]  /*31d40*/  WARPSYNC.COLLECTIVE R15, `(.L_x_3908) ;  /* 0x000000000f087348 */ /* 0x000fea0003c00000 */
[----:B------:R0:W1:Y:S02]  /*31d50*/  SHFL.IDX P6, R14, R13, R12, R11 ;  /* 0x0000000c0d0e7389 */ /* 0x00006400000c000b */
[----:B01----:R-:W-:Y:S01]  /*31d60*/  ENDCOLLECTIVE ;  /* 0x000000000000791b */ /* 0x003fe20003800000 */
.L_x_3908:
[----:B------:R-:W-:Y:S01]  /*31d70*/  SEL R78, R41, R47, P0 ;  /* 0x0000002f294e7207 */ /* 0x000fe20000000000 */
[----:B------:R-:W-:Y:S02]  /*31d80*/  IMAD.MOV.U32 R13, RZ, RZ, R56 ;  /* 0x000000ffff0d7224 */ /* 0x000fe400078e0038 */
[----:B------:R-:W-:-:S07]  /*31d90*/  IMAD.MOV.U32 R80, RZ, RZ, R14 ;  /* 0x000000ffff507224 */ /* 0x000fce00078e000e */
[----:B------:R-:W-:Y:S05]  /*31da0*/  WARPSYNC.COLLECTIVE R15, `(.L_x_3909) ;  /* 0x000000000f087348 */ /* 0x000fea0003c00000 */
[----:B------:R0:W1:Y:S02]  /*31db0*/  SHFL.IDX P6, R14, R13, R12, R11 ;  /* 0x0000000c0d0e7389 */ /* 0x00006400000c000b */
[----:B01----:R-:W-:Y:S01]  /*31dc0*/  ENDCOLLECTIVE ;  /* 0x000000000000791b */ /* 0x003fe20003800000 */
.L_x_3909:
[----:B------:R-:W-:Y:S01]  /*31dd0*/  MOV R13, R46 ;  /* 0x0000002e000d7202 */ /* 0x000fe20000000f00 */
[----:B------:R-:W-:Y:S02]  /*31de0*/  IMAD.MOV.U32 R12, RZ, RZ, R75 ;  /* 0x000000ffff0c7224 */ /* 0x000fe400078e004b */
[----:B------:R-:W-:-:S07]  /*31df0*/  IMAD.MOV.U32 R82, RZ, RZ, R14 ;  /* 0x000000ffff527224 */ /* 0x000fce00078e000e */
[----:B------:R-:W-:Y:S05]  /*31e00*/  WARPSYNC.COLLECTIVE R15, `(.L_x_3910) ;  /* 0x000000000f087348 */ /* 0x000fea0003c00000 */
[----:B------:R0:W1:Y:S02]  /*31e10*/  SHFL.IDX P6, R14, R13, R12, R11 ;  /* 0x0000000c0d0e7389 */ /* 0x00006400000c000b */
[----:B01----:R-:W-:Y:S01]  /*31e20*/  ENDCOLLECTIVE ;  /* 0x000000000000791b */ /* 0x003fe20003800000 */
.L_x_3910:
[----:B------:R-:W-:Y:S02]  /*31e30*/  IMAD.MOV.U32 R13, RZ, RZ, R43 ;  /* 0x000000ffff0d7224 */ /* 0x000fe400078e002b */
[----:B------:R-:W-:-:S07]  /*31e40*/  IMAD.MOV.U32 R46, RZ, RZ, R14 ;  /* 0x000000ffff2e7224 */ /* 0x000fce00078e000e */
[----:B------:R-:W-:Y:S05]  /*31e50*/  WARPSYNC.COLLECTIVE R15, `(.L_x_3911) ;  /* 0x000000000f087348 */ /* 0x000fea0003c00000 */
[----:B------:R0:W1:Y:S02]  /*31e60*/  SHFL.IDX P6, R14, R13, R12, R11 ;  /* 0x0000000c0d0e7389 */ /* 0x00006400000c000b */
[----:B01----:R-:W-:Y:S01]  /*31e70*/  ENDCOLLECTIVE ;  /* 0x000000000000791b */ /* 0x003fe20003800000 */
.L_x_3911:
[----:B------:R-:W-:Y:S02]  /*31e80*/  SEL R79, R80, R46, P0 ;  /* 0x0000002e504f7207 */ /* 0x000fe40000000000 */
        /* <DEDUP_REMOVED lines=8> */
.L_x_3912:
[----:B------:R-:W-:Y:S02]  /*31f10*/  SEL R81, R82, R43, P0 ;  /* 0x0000002b52517207 */ /* 0x000fe40000000000 */
[----:B------:R-:W-:Y:S01]  /*31f20*/  SEL R82, R43, R82, P0 ;  /* 0x000000522b527207 */ /* 0x000fe20000000000 */
[----:B------:R-:W-:Y:S02]  /*31f30*/  IMAD.MOV.U32 R13, RZ, RZ, R59 ;  /* 0x000000ffff0d7224 */ /* 0x000fe400078e003b */
[----:B------:R-:W-:-:S07]  /*31f40*/  IMAD.MOV.U32 R129, RZ, RZ, R14 ;  /* 0x000000ffff817224 */ /* 0x000fce00078e000e */
[----:B------:R-:W-:Y:S05]  /*31f50*/  WARPSYNC.COLLECTIVE R15, `(.L_x_3913) ;  /* 0x000000000f087348 */ /* 0x000fea0003c00000 */
[----:B------:R0:W1:Y:S02]  /*31f60*/  SHFL.IDX P6, R14, R13, R12, R11 ;  /* 0x0000000c0d0e7389 */ /* 0x00006400000c000b */
[----:B01----:R-:W-:Y:S01]  /*31f70*/  ENDCOLLECTIVE ;  /* 0x000000000000791b */ /* 0x003fe20003800000 */
.L_x_3913:
[----:B------:R-:W-:Y:S02]  /*31f80*/  IMAD.MOV.U32 R13, RZ, RZ, R58 ;  /* 0x000000ffff0d7224 */ /* 0x000fe400078e003a */
[----:B------:R-:W-:Y:S02]  /*31f90*/  IMAD.MOV.U32 R12, RZ, RZ, R75 ;  /* 0x000000ffff0c7224 */ /* 0x000fe400078e004b */
[----:B------:R-:W-:-:S07]  /*31fa0*/  IMAD.MOV.U32 R131, RZ, RZ, R14 ;  /* 0x000000ffff837224 */ /* 0x000fce00078e000e */
[----:B------:R-:W-:Y:S05]  /*31fb0*/  WARPSYNC.COLLECTIVE R15, `(.L_x_3914) ;  /* 0x000000000f087348 */ /* 0x000fea0003c00000 */
[----:B------:R0:W1:Y:S02]  /*31fc0*/  SHFL.IDX P6, R14, R13, R12, R11 ;  /* 0x0000000c0d0e7389 */ /* 0x00006400000c000b */
[----:B01----:R-:W-:Y:S01]  /*31fd0*/  ENDCOLLECTIVE ;  /* 0x000000000000791b */ /* 0x003fe20003800000 */
.L_x_3914:
[----:B------:R-:W-:Y:S01]  /*31fe0*/  IMAD.MOV.U32 R13, RZ, RZ, R57 ;  /* 0x000000ffff0d7224 */ /* 0x000fe200078e0039 */
[----:B------:R-:W-:-:S07]  /*31ff0*/  MOV R58, R14 ;  /* 0x0000000e003a7202 */ /* 0x000fce0000000f00 */
[----:B------:R-:W-:Y:S05]  /*32000*/  WARPSYNC.COLLECTIVE R15, `(.L_x_3915) ;  /* 0x000000000f087348 */ /* 0x000fea0003c00000 */
[----:B------:R0:W1:Y:S02]  /*32010*/  SHFL.IDX P6, R14, R13, R12, R11 ;  /* 0x0000000c0d0e7389 */ /* 0x00006400000c000b */
[----:B01----:R-:W-:Y:S01]  /*32020*/  ENDCOLLECTIVE ;  /* 0x000000000000791b */ /* 0x003fe20003800000 */
.L_x_3915:
[----:B------:R-:W-:Y:S02]  /*32030*/  SEL R83, R129, R58, P0 ;  /* 0x0000003a81537207 */ /* 0x000fe40000000000 */
[----:B------:R-:W-:Y:S01]  /*32040*/  SEL R129, R58, R129, P0 ;  /* 0x000000813a817207 */ /* 0x000fe20000000000 */
[----:B------:R-:W-:Y:S01]  /*32050*/  IMAD.MOV.U32 R13, RZ, RZ, R74 ;  /* 0x000000ffff0d7224 */ /* 0x000fe200078e004a */
[----:B------:R-:W-:Y:S01]  /*32060*/  SEL R74, R39, R45, P0 ;  /* 0x0000002d274a7207 */ /* 0x000fe20000000000 */
[----:B------:R-:W-:Y:S02]  /*32070*/  IMAD.MOV.U32 R12, RZ, RZ, R36 ;  /* 0x000000ffff0c7224 */ /* 0x000fe400078e0024 */
[----:B------:R-:W-:-:S07]  /*32080*/  IMAD.MOV.U32 R57, RZ, RZ, R14 ;  /* 0x000000ffff397224 */ /* 0x000fce00078e000e */
[----:B------:R-:W-:Y:S05]  /*32090*/  WARPSYNC.COLLECTIVE R15, `(.L_x_3916) ;  /* 0x000000000f087348 */ /* 0x000fea0003c00000 */
[----:B------:R0:W1:Y:S02]  /*320a0*/  SHFL.IDX P6, R14, R13, R12, R11 ;  /* 0x0000000c0d0e7389 */ /* 0x00006400000c000b */
[----:B01----:R-:W-:Y:S01]  /*320b0*/  ENDCOLLECTIVE ;  /* 0x000000000000791b */ /* 0x003fe20003800000 */
.L_x_3916:
[----:B------:R-:W-:Y:S02]  /*320c0*/  SEL R130, R131, R57, P0 ;  /* 0x0000003983827207 */ /* 0x000fe40000000000 */
[----:B------:R-:W-:Y:S02]  /*320d0*/  SEL R131, R57, R131, P0 ;  /* 0x0000008339837207 */ /* 0x000fe40000000000 */
[----:B------:R-:W-:Y:S02]  /*320e0*/  MOV R13, R71 ;  /* 0x00000047000d7202 */ /* 0x000fe40000000f00 */
[----:B------:R-:W-:Y:S01]  /*320f0*/  SEL R71, R50, R40, P0 ;  /* 0x0000002832477207 */ /* 0x000fe20000000000 */
[----:B------:R-:W-:-:S07]  /*32100*/  IMAD.MOV.U32 R133, RZ, RZ, R14 ;  /* 0x000000ffff857224 */ /* 0x000fce00078e000e */
[----:B------:R-:W-:Y:S05]  /*32110*/  WARPSYNC.COLLECTIVE R15, `(.L_x_3917) ;  /* 0x000000000f087348 */ /* 0x000fea0003c00000 */
[----:B------:R0:W1:Y:S02]  /*32120*/  SHFL.IDX P6, R14, R13, R12, R11 ;  /* 0x0000000c0d0e7389 */ /* 0x00006400000c000b */
[----:B01----:R-:W-:Y:S01]  /*32130*/  ENDCOLLECTIVE ;  /* 0x000000000000791b */ /* 0x003fe20003800000 */
.L_x_3917:
[----:B------:R-:W-:Y:S01]  /*32140*/  IMAD.MOV.U32 R13, RZ, RZ, R73 ;  /* 0x000000ffff0d7224 */ /* 0x000fe200078e0049 */
[----:B------:R-:W-:Y:S01]  /*32150*/  SEL R73, R45, R39, P0 ;  /* 0x000000272d497207 */ /* 0x000fe20000000000 */
[----:B------:R-:W-:Y:S02]  /*32160*/  IMAD.MOV.U32 R12, RZ, RZ, R75 ;  /* 0x000000ffff0c7224 */ /* 0x000fe400078e004b */
[----:B------:R-:W-:-:S07]  /*32170*/  IMAD.MOV.U32 R135, RZ, RZ, R14 ;  /* 0x000000ffff877224 */ /* 0x000fce00078e000e */
[----:B------:R-:W-:Y:S05]  /*32180*/  WARPSYNC.COLLECTIVE R15, `(.L_x_3918) ;  /* 0x000000000f087348 */ /* 0x000fea0003c00000 */
[----:B------:R0:W1:Y:S02]  /*32190*/  SHFL.IDX P6, R14, R13, R12, R11 ;  /* 0x0000000c0d0e7389 */ /* 0x00006400000c000b */
[----:B01----:R-:W-:Y:S01]  /*321a0*/  ENDCOLLECTIVE ;  /* 0x000000000000791b */ /* 0x003fe20003800000 */
.L_x_3918:
[----:B------:R-:W-:Y:S02]  /*321b0*/  IMAD.MOV.U32 R13, RZ, RZ, R61 ;  /* 0x000000ffff0d7224 */ /* 0x000fe400078e003d */
[----:B------:R-:W-:-:S07]  /*321c0*/  IMAD.MOV.U32 R56, RZ, RZ, R14 ;  /* 0x000000ffff387224 */ /* 0x000fce00078e000e */
[----:B------:R-:W-:Y:S05]  /*321d0*/  WARPSYNC.COLLECTIVE R15, `(.L_x_3919) ;  /* 0x000000000f087348 */ /* 0x000fea0003c00000 */
[----:B------:R0:W1:Y:S02]  /*321e0*/  SHFL.IDX P6, R14, R13, R12, R11 ;  /* 0x0000000c0d0e7389 */ /* 0x00006400000c000b */
[----:B01----:R-:W-:Y:S01]  /*321f0*/  ENDCOLLECTIVE ;  /* 0x000000000000791b */ /* 0x003fe20003800000 */
.L_x_3919:
        /* <DEDUP_REMOVED lines=9> */
.L_x_3920:
[----:B------:R-:W-:Y:S02]  /*32290*/  SEL R134, R135, R61, P0 ;  /* 0x0000003d87867207 */ /* 0x000fe40000000000 */
[----:B------:R-:W-:Y:S01]  /*322a0*/  SEL R135, R61, R135, P0 ;  /* 0x000000873d877207 */ /* 0x000fe20000000000 */
[----:B------:R-:W-:Y:S02]  /*322b0*/  IMAD.MOV.U32 R13, RZ, RZ, R37 ;  /* 0x000000ffff0d7224 */ /* 0x000fe400078e0025 */
[----:B------:R-:W-:-:S07]  /*322c0*/  IMAD.MOV.U32 R44, RZ, RZ, R14 ;  /* 0x000000ffff2c7224 */ /* 0x000fce00078e000e */
[----:B------:R-:W-:Y:S05]  /*322d0*/  WARPSYNC.COLLECTIVE R15, `(.L_x_3921) ;  /* 0x000000000f087348 */ /* 0x000fea0003c00000 */
[----:B------:R0:W1:Y:S02]  /*322e0*/  SHFL.IDX P6, R14, R13, R12, R11 ;  /* 0x0000000c0d0e7389 */ /* 0x00006400000c000b */
[----:B01----:R-:W-:Y:S01]  /*322f0*/  ENDCOLLECTIVE ;  /* 0x000000000000791b */ /* 0x003fe20003800000 */
.L_x_3921:
[----:B------:R-:W-:Y:S01]  /*32300*/  MOV R13, R76 ;  /* 0x0000004c000d7202 */ /* 0x000fe20000000f00 */
[----:B------:R-:W-:Y:S01]  /*32310*/  IMAD.MOV.U32 R12, RZ, RZ, R75 ;  /* 0x000000ffff0c7224 */ /* 0x000fe200078e004b */
[----:B------:R-:W-:Y:S02]  /*32320*/  SEL R75, R51, R42, P0 ;  /* 0x0000002a334b7207 */ /* 0x000fe40000000000 */
[----:B------:R-:W-:Y:S01]  /*32330*/  SEL R76, R42, R51, P0 ;  /* 0x000000332a4c7207 */ /* 0x000fe20000000000 */
[----:B------:R-:W-:-:S07]  /*32340*/  IMAD.MOV.U32 R37, RZ, RZ, R14 ;  /* 0x000000ffff257224 */ /* 0x000fce00078e000e */
[----:B------:R-:W-:Y:S05]  /*32350*/  WARPSYNC.COLLECTIVE R15, `(.L_x_3922) ;  /* 0x000000000f087348 */ /* 0x000fea0003c00000 */
[----:B------:R0:W1:Y:S02]  /*32360*/  SHFL.IDX P6, R14, R13, R12, R11 ;  /* 0x0000000c0d0e7389 */ /* 0x00006400000c000b */
[----:B01----:R-:W-:Y:S01]  /*32370*/  ENDCOLLECTIVE ;  /* 0x000000000000791b */ /* 0x003fe20003800000 */
.L_x_3922:
[----:B------:R-:W-:Y:S02]  /*32380*/  IMAD.MOV.U32 R13, RZ, RZ, R38 ;  /* 0x000000ffff0d7224 */ /* 0x000fe400078e0026 */
[----:B------:R-:W-:-:S07]  /*32390*/  IMAD.MOV.U32 R36, RZ, RZ, R14 ;  /* 0x000000ffff247224 */ /* 0x000fce00078e000e */
[----:B------:R-:W-:Y:S05]  /*323a0*/  WARPSYNC.COLLECTIVE R15, `(.L_x_3923) ;  /* 0x000000000f087348 */ /* 0x000fea0003c00000 */
[----:B------:R0:W1:Y:S02]  /*323b0*/  SHFL.IDX P6, R14, R13, R12, R11 ;  /* 0x0000000c0d0e7389 */ /* 0x00006400000c000b */
[----:B01----:R-:W-:Y:S01]  /*323c0*/  ENDCOLLECTIVE ;  /* 0x000000000000791b */ /* 0x003fe20003800000 */
.L_x_3923:
[----:B------:R-:W-:Y:S01]  /*323d0*/  IMAD.MOV.U32 R11, RZ, RZ, RZ ;  /* 0x000000ffff0b7224 */ /* 0x000fe200078e00ff */
[----:B------:R-:W-:Y:S06]  /*323e0*/  BRA `(.L_x_3924) ;  /* 0xffffff0400747947 */ /* 0x000fec000383ffff */
.L_x_3638:
[----:B------:R-:W-:Y:S01]  /*323f0*/  IMAD.MOV.U32 R13, RZ, RZ, R3 ;  /* 0x000000ffff0d7224 */ /* 0x000fe200078e0003 */
[----:B------:R-:W-:Y:S01]  /*32400*/  MOV R12, RZ ;  /* 0x000000ff000c7202 */ /* 0x000fe20000000f00 */
[----:B------:R-:W-:Y:S02]  /*32410*/  IMAD.MOV.U32 R11, RZ, RZ, 0x181f ;  /* 0x0000181fff0b7424 */ /* 0x000fe400078e00ff */
[----:B------:R-:W-:-:S07]  /*32420*/  IMAD.MOV.U32 R15, RZ, RZ, -0x1 ;  /* 0xffffffffff0f7424 */ /* 0x000fce00078e00ff */
[----:B-----5:R-:W-:Y:S05]  /*32430*/  WARPSYNC.COLLECTIVE R15, `(.L_x_3925) ;  /* 0x000000000f087348 */ /* 0x020fea0003c00000 */
[----:B------:R0:W1:Y:S02]  /*32440*/  SHFL.IDX P6, R14, R13, R12, R11 ;  /* 0x0000000c0d0e7389 */ /* 0x00006400000c000b */
[----:B01---5:R-:W-:Y:S01]  /*32450*/  ENDCOLLECTIVE ;  /* 0x000000000000791b */ /* 0x023fe20003800000 */
.L_x_3925:
[----:B------:R-:W-:Y:S02]  /*32460*/  IMAD.MOV.U32 R13, RZ, RZ, R2 ;  /* 0x000000ffff0d7224 */ /* 0x000fe400078e0002 */
[----:B------:R-:W-:-:S07]  /*32470*/  IMAD.MOV.U32 R0, RZ, RZ, R14 ;  /* 0x000000ffff007224 */ /* 0x000fce00078e000e */
[----:B------:R-:W-:Y:S05]  /*32480*/  WARPSYNC.COLLECTIVE R15, `(.L_x_3926) ;  /* 0x000000000f087348 */ /* 0x000fea0003c00000 */
[----:B------:R0:W1:Y:S02]  /*32490*/  SHFL.IDX P6, R14, R13, R12, R11 ;  /* 0x0000000c0d0e7389 */ /* 0x00006400000c000b */
[----:B01----:R-:W-:Y:S01]  /*324a0*/  ENDCOLLECTIVE ;  /* 0x000000000000791b */ /* 0x003fe20003800000 */
.L_x_3926:
[----:B------:R-:W-:Y:S05]  /*324b0*/  BRA `(.L_x_3927) ;  /* 0xffffff1400c87947 */ /* 0x000fea000383ffff */
.L_x_3641:
        /* <DEDUP_REMOVED lines=8> */
.L_x_3929:
[----:B------:R-:W-:Y:S05]  /*32540*/  BSYNC B1 ;  /* 0x0000000000017941 */ /* 0x000fea0003800000 */
.L_x_3928:
        /* <DEDUP_REMOVED lines=8> */
.L_x_3930:
[----:B------:R-:W-:Y:S05]  /*325d0*/  BRA `(.L_x_3931) ;  /* 0xffffff1400d87947 */ /* 0x000fea000383ffff */
.L_x_3644:
[----:B------:R-:W-:Y:S01]  /*325e0*/  BSSY B1, `(.L_x_3932) ;  /* 0x0000008000017945 */ /* 0x000fe20003800000 */
[----:B------:R-:W-:Y:S02]  /*325f0*/  IMAD.MOV.U32 R13, RZ, RZ, R3 ;  /* 0x000000ffff0d7224 */ /* 0x000fe400078e0003 */
[----:B------:R-:W-:Y:S02]  /*32600*/  IMAD.MOV.U32 R12, RZ, RZ, 0x2 ;  /* 0x00000002ff0c7424 */ /* 0x000fe400078e00ff */
[----:B------:R-:W-:Y:S02]  /*32610*/  IMAD.MOV.U32 R11, RZ, RZ, 0x181f ;  /* 0x0000181fff0b7424 */ /* 0x000fe400078e00ff */
[----:B---3--:R-:W-:-:S07]  /*32620*/  IMAD.MOV.U32 R15, RZ, RZ, -0x1 ;  /* 0xffffffffff0f7424 */ /* 0x008fce00078e00ff */
[----:B012-4-:R-:W-:Y:S05]  /*32630*/  WARPSYNC.COLLECTIVE R15, `(.L_x_3933) ;  /* 0x000000000f087348 */ /* 0x017fea0003c00000 */
[----:B--2---:R2:W3:Y:S02]  /*32640*/  SHFL.IDX P6, R14, R13, R12, R11 ;  /* 0x0000000c0d0e7389 */ /* 0x0044e400000c000b */
[----:B01234-:R-:W-:Y:S01]  /*32650*/  ENDCOLLECTIVE ;  /* 0x000000000000791b */ /* 0x01ffe20003800000 */
.L_x_3933:
[----:B------:R-:W-:Y:S05]  /*32660*/  BSYNC B1 ;  /* 0x0000000000017941 */ /* 0x000fea0003800000 */
.L_x_3932:
        /* <DEDUP_REMOVED lines=8> */
.L_x_3934:
[----:B------:R-:W-:Y:S05]  /*326f0*/  BRA `(.L_x_3935) ;  /* 0xffffff1400e87947 */ /* 0x000fea000383ffff */
.L_x_3647:
[----:B------:R-:W-:Y:S01]  /*32700*/  BSSY B1, `(.L_x_3936) ;  /* 0x0000008000017945 */ /* 0x000fe20003800000 */
[----:B------:R-:W-:Y:S01]  /*32710*/  IMAD.MOV.U32 R13, RZ, RZ, R3 ;  /* 0x000000ffff0d7224 */ /* 0x000fe200078e0003 */
[----:B------:R-:W-:Y:S01]  /*32720*/  MOV R12, 0x3 ;  /* 0x00000003000c7802 */ /* 0x000fe20000000f00 */
[----:B------:R-:W-:Y:S02]  /*32730*/  IMAD.MOV.U32 R11, RZ, RZ, 0x181f ;  /* 0x0000181fff0b7424 */ /* 0x000fe400078e00ff */
[----:B---3--:R-:W-:-:S07]  /*32740*/  IMAD.MOV.U32 R15, RZ, RZ, -0x1 ;  /* 0xffffffffff0f7424 */ /* 0x008fce00078e00ff */
[----:B012-4-:R-:W-:Y:S05]  /*32750*/  WARPSYNC.COLLECTIVE R15, `(.L_x_3937) ;  /* 0x000000000f087348 */ /* 0x017fea0003c00000 */
[----:B--2---:R2:W3:Y:S02]  /*32760*/  SHFL.IDX P6, R14, R13, R12, R11 ;  /* 0x0000000c0d0e7389 */ /* 0x0044e400000c000b */
[----:B01234-:R-:W-:Y:S01]  /*32770*/  ENDCOLLECTIVE ;  /* 0x000000000000791b */ /* 0x01ffe20003800000 */
.L_x_3937:
[----:B------:R-:W-:Y:S05]  /*32780*/  BSYNC B1 ;  /* 0x0000000000017941 */ /* 0x000fea0003800000 */
.L_x_3936:
        /* <DEDUP_REMOVED lines=8> */
.L_x_3938:
[----:B------:R-:W-:Y:S05]  /*32810*/  BRA `(.L_x_3939) ;  /* 0xffffff1400f87947 */ /* 0x000fea000383ffff */
.L_x_3649:
[----:B------:R-:W-:Y:S02]  /*32820*/  IMAD.MOV.U32 R13, RZ, RZ, R42 ;  /* 0x000000ffff0d7224 */ /* 0x000fe400078e002a */
[----:B------:R-:W-:Y:S02]  /*32830*/  IMAD.MOV.U32 R12, RZ, RZ, RZ ;  /* 0x000000ffff0c7224 */ /* 0x000fe400078e00ff */
[----:B------:R-:W-:Y:S02]  /*32840*/  IMAD.MOV.U32 R11, RZ, RZ, 0x1c1f ;  /* 0x00001c1fff0b7424 */ /* 0x000fe400078e00ff */
[----:B------:R-:W-:-:S07]  /*32850*/  IMAD.MOV.U32 R15, RZ, RZ, -0x1 ;  /* 0xffffffffff0f7424 */ /* 0x000fce00078e00ff */
[----:B------:R-:W-:Y:S05]  /*32860*/  WARPSYNC.COLLECTIVE R15, `(.L_x_3940) ;  /* 0x000000000f087348 */ /* 0x000fea0003c00000 */
[----:B------:R0:W1:Y:S02]  /*32870*/  SHFL.IDX P6, R14, R13, R12, R11 ;  /* 0x0000000c0d0e7389 */ /* 0x00006400000c000b */
[----:B01----:R-:W-:Y:S01]  /*32880*/  ENDCOLLECTIVE ;  /* 0x000000000000791b */ /* 0x003fe20003800000 */
.L_x_3940:
[----:B------:R-:W-:Y:S01]  /*32890*/  IMAD.MOV.U32 R13, RZ, RZ, R40 ;  /* 0x000000ffff0d7224 */ /* 0x000fe200078e0028 */
[----:B------:R-:W-:-:S07]  /*328a0*/  MOV R41, R14 ;  /* 0x0000000e00297202 */ /* 0x000fce0000000f00 */
[----:B------:R-:W-:Y:S05]  /*328b0*/  WARPSYNC.COLLECTIVE R15, `(.L_x_3941) ;  /* 0x000000000f087348 */ /* 0x000fea0003c00000 */
[----:B------:R0:W1:Y:S02]  /*328c0*/  SHFL.IDX P6, R14, R13, R12, R11 ;  /* 0x0000000c0d0e7389 */ /* 0x00006400000c000b */
[----:B01----:R-:W-:Y:S01]  /*328d0*/  ENDCOLLECTIVE ;  /* 0x000000000000791b */ /* 0x003fe20003800000 */
.L_x_3941:
[----:B------:R-:W-:Y:S01]  /*328e0*/  IMAD.MOV.U32 R43, RZ, RZ, R14 ;  /* 0x000000ffff2b7224 */ /* 0x000fe200078e000e */
[----:B------:R-:W-:Y:S06]  /*328f0*/  BRA `(.L_x_3942) ;  /* 0xffffff1800c07947 */ /* 0x000fec000383ffff */
.L_x_3652:
[----:B------:R-:W-:Y:S01]  /*32900*/  BSSY B1, `(.L_x_3943) ;  /* 0x0000008000017945 */ /* 0x000fe20003800000 */
[----:B------:R-:W-:Y:S01]  /*32910*/  IMAD.MOV.U32 R13, RZ, RZ, R42 ;  /* 0x000000ffff0d7224 */ /* 0x000fe200078e002a */
[----:B------:R-:W-:Y:S01]  /*32920*/  MOV R15, 0xffffffff ;  /* 0xffffffff000f7802 */ /* 0x000fe20000000f00 */
[----:B------:R-:W-:Y:S02]  /*32930*/  IMAD.MOV.U32 R12, RZ, RZ, 0x1 ;  /* 0x00000001ff0c7424 */ /* 0x000fe400078e00ff */
[----:B---3--:R-:W-:-:S07]  /*32940*/  IMAD.MOV.U32 R11, RZ, RZ, 0x1c1f ;  /* 0x00001c1fff0b7424 */ /* 0x008fce00078e00ff */
[----:B012---:R-:W-:Y:S05]  /*32950*/  WARPSYNC.COLLECTIVE R15, `(.L_x_3944) ;  /* 0x000000000f087348 */ /* 0x007fea0003c00000 */
[----:B------:R3:W4:Y:S02]  /*32960*/  SHFL.IDX P6, R14, R13, R12, R11 ;  /* 0x0000000c0d0e7389 */ /* 0x00072400000c000b */
[----:B01234-:R-:W-:Y:S01]  /*32970*/  ENDCOLLECTIVE ;  /* 0x000000000000791b */ /* 0x01ffe20003800000 */
.L_x_3944:
[----:B------:R-:W-:Y:S05]  /*32980*/  BSYNC B1 ;  /* 0x0000000000017941 */ /* 0x000fea0003800000 */
.L_x_3943:
        /* <DEDUP_REMOVED lines=8> */
.L_x_3945:
[----:B------:R-:W-:Y:S05]  /*32a10*/  BRA `(.L_x_3946) ;  /* 0xffffff24009c7947 */ /* 0x000fea000383ffff */
.L_x_3656:
[----:B------:R-:W-:Y:S01]  /*32a20*/  MOV R13, R3 ;  /* 0x00000003000d7202 */ /* 0x000fe20000000f00 */
[----:B------:R-:W-:Y:S02]  /*32a30*/  IMAD.MOV.U32 R12, RZ, RZ, RZ ;  /* 0x000000ffff0c7224 */ /* 0x000fe400078e00ff */
[----:B------:R-:W-:Y:S02]  /*32a40*/  IMAD.MOV.U32 R11, RZ, RZ, 0x181f ;  /* 0x0000181fff0b7424 */ /* 0x000fe400078e00ff */
[----:B------:R-:W-:-:S07]  /*32a50*/  IMAD.MOV.U32 R15, RZ, RZ, -0x1 ;  /* 0xffffffffff0f7424 */ /* 0x000fce00078e00ff */
[----:B0-----:R-:W-:Y:S05]  /*32a60*/  WARPSYNC.COLLECTIVE R15, `(.L_x_3947) ;  /* 0x000000000f087348 */ /* 0x001fea0003c00000 */
[----:B------:R1:W2:Y:S02]  /*32a70*/  SHFL.IDX P6, R14, R13, R12, R11 ;  /* 0x0000000c0d0e7389 */ /* 0x0002a400000c000b */
[----:B012---:R-:W-:Y:S01]  /*32a80*/  ENDCOLLECTIVE ;  /* 0x000000000000791b */ /* 0x007fe20003800000 */
.L_x_3947:
[----:B------:R-:W-:Y:S02]  /*32a90*/  IMAD.MOV.U32 R13, RZ, RZ, R2 ;  /* 0x000000ffff0d7224 */ /* 0x000fe400078e0002 */
[----:B------:R-:W-:-:S07]  /*32aa0*/  IMAD.MOV.U32 R0, RZ, RZ, R14 ;  /* 0x000000ffff007224 */ /* 0x000fce00078e000e */
[----:B------:R-:W-:Y:S05]  /*32ab0*/  WARPSYNC.COLLECTIVE R15, `(.L_x_3948) ;  /* 0x000000000f087348 */ /* 0x000fea0003c00000 */
[----:B------:R0:W1:Y:S02]  /*32ac0*/  SHFL.IDX P6, R14, R13, R12, R11 ;  /* 0x0000000c0d0e7389 */ /* 0x00006400000c000b */
[----:B01----:R-:W-:Y:S01]  /*32ad0*/  ENDCOLLECTIVE ;  /* 0x000000000000791b */ /* 0x003fe20003800000 */
.L_x_3948:
[----:B------:R-:W-:Y:S05]  /*32ae0*/  BRA `(.L_x_3949) ;  /* 0xffffff3800c47947 */ /* 0x000fea000383ffff */
.L_x_3659:
[----:B------:R-:W-:Y:S01]  /*32af0*/  BSSY B1, `(.L_x_3950) ;  /* 0x0000008000017945 */ /* 0x000fe20003800000 */
[----:B----4-:R-:W-:Y:S01]  /*32b00*/  MOV R13, R3 ;  /* 0x00000003000d7202 */ /* 0x010fe20000000f00 */
[----:B------:R-:W-:Y:S02]  /*32b10*/  IMAD.MOV.U32 R12, RZ, RZ, 0x1 ;  /* 0x00000001ff0c7424 */ /* 0x000fe400078e00ff */
[----:B------:R-:W-:Y:S02]  /*32b20*/  IMAD.MOV.U32 R11, RZ, RZ, 0x181f ;  /* 0x0000181fff0b7424 */ /* 0x000fe400078e00ff */
[----:B------:R-:W-:-:S07]  /*32b30*/  IMAD.MOV.U32 R15, RZ, RZ, -0x1 ;  /* 0xffffffffff0f7424 */ /* 0x000fce00078e00ff */
[----:B0123--:R-:W-:Y:S05]  /*32b40*/  WARPSYNC.COLLECTIVE R15, `(.L_x_3951) ;  /* 0x000000000f087348 */ /* 0x00ffea0003c00000 */
[----:B---3--:R3:W4:Y:S02]  /*32b50*/  SHFL.IDX P6, R14, R13, R12, R11 ;  /* 0x0000000c0d0e7389 */ /* 0x00872400000c000b */
[----:B01234-:R-:W-:Y:S01]  /*32b60*/  ENDCOLLECTIVE ;  /* 0x000000000000791b */ /* 0x01ffe20003800000 */
.L_x_3951:
[----:B------:R-:W-:Y:S05]  /*32b70*/  BSYNC B1 ;  /* 0x0000000000017941 */ /* 0x000fea0003800000 */
.L_x_3950:
        /* <DEDUP_REMOVED lines=8> */
.L_x_3952:
[----:B------:R-:W-:Y:S05]  /*32c00*/  BRA `(.L_x_3953) ;  /* 0xffffff3800d87947 */ /* 0x000fea000383ffff */
.L_x_3662:
[----:B------:R-:W-:Y:S01]  /*32c10*/  BSSY B1, `(.L_x_3954) ;  /* 0x0000008000017945 */ /* 0x000fe20003800000 */
[----:B----4-:R-:W-:Y:S01]  /*32c20*/  IMAD.MOV.U32 R13, RZ, RZ, R3 ;  /* 0x000000ffff0d7224 */ /* 0x010fe200078e0003 */
[----:B------:R-:W-:Y:S01]  /*32c30*/  MOV R15, 0xffffffff ;  /* 0xffffffff000f7802 */ /* 0x000fe20000000f00 */
[----:B------:R-:W-:Y:S02]  /*32c40*/  IMAD.MOV.U32 R12, RZ, RZ, 0x2 ;  /* 0x00000002ff0c7424 */ /* 0x000fe400078e00ff */
[----:B------:R-:W-:-:S07]  /*32c50*/  IMAD.MOV.U32 R11, RZ, RZ, 0x181f ;  /* 0x0000181fff0b7424 */ /* 0x000fce00078e00ff */
[----:B0123--:R-:W-:Y:S05]  /*32c60*/  WARPSYNC.COLLECTIVE R15, `(.L_x_3955) ;  /* 0x000000000f087348 */ /* 0x00ffea0003c00000 */
[----:B---3--:R3:W4:Y:S02]  /*32c70*/  SHFL.IDX P6, R14, R13, R12, R11 ;  /* 0x0000000c0d0e7389 */ /* 0x00872400000c000b */
[----:B01234-:R-:W-:Y:S01]  /*32c80*/  ENDCOLLECTIVE ;  /* 0x000000000000791b */ /* 0x01ffe20003800000 */
.L_x_3955:
[----:B------:R-:W-:Y:S05]  /*32c90*/  BSYNC B1 ;  /* 0x0000000000017941 */ /* 0x000fea0003800000 */
.L_x_3954:
        /* <DEDUP_REMOVED lines=8> */
.L_x_3956:
[----:B------:R-:W-:Y:S05]  /*32d20*/  BRA `(.L_x_3957) ;  /* 0xffffff3800e87947 */ /* 0x000fea000383ffff */
.L_x_3665:
[----:B------:R-:W-:Y:S01]  /*32d30*/  BSSY B1, `(.L_x_3958) ;  /* 0x0000008000017945 */ /* 0x000fe20003800000 */
[----:B0-----:R-:W-:Y:S01]  /*32d40*/  MOV R13, R3 ;  /* 0x00000003000d7202 */ /* 0x001fe20000000f00 */
[----:B------:R-:W-:Y:S02]  /*32d50*/  IMAD.MOV.U32 R12, RZ, RZ, 0x3 ;  /* 0x00000003ff0c7424 */ /* 0x000fe400078e00ff */
[----:B------:R-:W-:Y:S02]  /*32d60*/  IMAD.MOV.U32 R11, RZ, RZ, 0x181f ;  /* 0x0000181fff0b7424 */ /* 0x000fe400078e00ff */
[----:B------:R-:W-:-:S07]  /*32d70*/  IMAD.MOV.U32 R15, RZ, RZ, -0x1 ;  /* 0xffffffffff0f7424 */ /* 0x000fce00078e00ff */
[----:B-1234-:R-:W-:Y:S05]  /*32d80*/  WARPSYNC.COLLECTIVE R15, `(.L_x_3959) ;  /* 0x000000000f087348 */ /* 0x01efea0003c00000 */
[----:B----4-:R0:W4:Y:S02]  /*32d90*/  SHFL.IDX P6, R14, R13, R12, R11 ;  /* 0x0000000c0d0e7389 */ /* 0x01012400000c000b */
[----:B01234-:R-:W-:Y:S01]  /*32da0*/  ENDCOLLECTIVE ;  /* 0x000000000000791b */ /* 0x01ffe20003800000 */
.L_x_3959:
[----:B------:R-:W-:Y:S05]  /*32db0*/  BSYNC B1 ;  /* 0x0000000000017941 */ /* 0x000fea0003800000 */
.L_x_3958:
        /* <DEDUP_REMOVED lines=8> */
.L_x_3960:
[----:B------:R-:W-:Y:S05]  /*32e40*/  BRA `(.L_x_3961) ;  /* 0xffffff3800f87947 */ /* 0x000fea000383ffff */
.L_x_3682:
[----:B------:R-:W0:Y:S01]  /*32e50*/  S2R R4, SR_TID.X ;  /* 0x0000000000047919 */ /* 0x000e220000002100 */
[----:B------:R-:W-:Y:S01]  /*32e60*/  BSSY B1, `(.L_x_3962) ;  /* 0x000000a000017945 */ /* 0x000fe20003800000 */
[----:B------:R-:W-:Y:S01]  /*32e70*/  IMAD.MOV.U32 R12, RZ, RZ, RZ ;  /* 0x000000ffff0c7224 */ /* 0x000fe200078e00ff */
[----:B------:R-:W-:Y:S01]  /*32e80*/  MOV R15, 0xffffffff ;  /* 0xffffffff000f7802 */ /* 0x000fe20000000f00 */
[----:B------:R-:W-:Y:S01]  /*32e90*/  IMAD.MOV.U32 R11, RZ, RZ, 0x1f ;  /* 0x0000001fff0b7424 */ /* 0x000fe200078e00ff */
[----:B0-----:R-:W-:-:S04]  /*32ea0*/  SHF.R.U32.HI R4, RZ, 0x5, R4 ;  /* 0x00000005ff047819 */ /* 0x001fc80000011604 */
[----:B------:R-:W-:-:S05]  /*32eb0*/  LOP3.LUT R4, R4, 0x3, RZ, 0xc0, !PT ;  /* 0x0000000304047812 */ /* 0x000fca00078ec0ff */
[----:B------:R-:W-:-:S07]  /*32ec0*/  IMAD.MOV.U32 R13, RZ, RZ, R4 ;  /* 0x000000ffff0d7224 */ /* 0x000fce00078e0004 */
[----:B------:R-:W-:Y:S05]  /*32ed0*/  WARPSYNC.COLLECTIVE R15, `(.L_x_3963) ;  /* 0x000000000f087348 */ /* 0x000fea0003c00000 */
[----:B------:R0:W1:Y:S02]  /*32ee0*/  SHFL.IDX P6, R14, R13, R12, R11 ;  /* 0x0000000c0d0e7389 */ /* 0x00006400000c000b */
[----:B01----:R-:W-:Y:S01]  /*32ef0*/  ENDCOLLECTIVE ;  /* 0x000000000000791b */ /* 0x003fe20003800000 */
.L_x_3963:
[----:B------:R-:W-:Y:S05]  /*32f00*/  BSYNC B1 ;  /* 0x0000000000017941 */ /* 0x000fea0003800000 */
.L_x_3962:
[----:B------:R-:W-:Y:S05]  /*32f10*/  BRA `(.L_x_3964) ;  /* 0xffffff54006c7947 */ /* 0x000fea000383ffff */
.L_x_3684:
[----:B------:R-:W-:Y:S01]  /*32f20*/  BSSY B1, `(.L_x_3965) ;  /* 0x0000006000017945 */ /* 0x000fe20003800000 */
[----:B------:R-:W-:-:S07]  /*32f30*/  IMAD.MOV.U32 R15, RZ, RZ, -0x1 ;  /* 0xffffffffff0f7424 */ /* 0x000fce00078e00ff */
[----:B0-----:R-:W-:Y:S05]  /*32f40*/  WARPSYNC.COLLECTIVE R15, `(.L_x_3966) ;  /* 0x000000000f0c7348 */ /* 0x001fea0003c00000 */
[----:B------:R-:W-:Y:S02]  /*32f50*/  ELECT P6, UR62, PT ;  /* 0x00000000003e782f */ /* 0x000fe400038c0000 */
[----:B------:R-:W-:Y:S01]  /*32f60*/  MOV R14, UR62 ;  /* 0x0000003e000e7c02 */ /* 0x000fe20008000f00 */
[----:B0-----:R-:W-:Y:S10]  /*32f70*/  ENDCOLLECTIVE ;  /* 0x000000000000791b */ /* 0x001ff40003800000 */
.L_x_3966:
[----:B------:R-:W-:Y:S05]  /*32f80*/  BSYNC B1 ;  /* 0x0000000000017941 */ /* 0x000fea0003800000 */
.L_x_3965:
[----:B------:R-:W-:Y:S05]  /*32f90*/  BRA `(.L_x_3683) ;  /* 0xffffff5400647947 */ /* 0x000fea000383ffff */
.L_x_3686:
[----:B0-----:R0:W1:Y:S02]  /*32fa0*/  SYNCS.PHASECHK.TRANS64.TRYWAIT P0, [R18+URZ+0x33420], R3 ;  /* 0x03342003120075a7 */ /* 0x001064000800017f */
[----:B-1----:R-:W-:Y:S05]  /*32fb0*/  @!P0 NANOSLEEP.SYNCS 0x989680 ;  /* 0x009896800000895d */ /* 0x002fea0003900000 */
[----:B------:R-:W1:Y:S02]  /*32fc0*/  @!P0 SYNCS.PHASECHK.TRANS64 P0, [R18+URZ+0x33420], R3 ;  /* 0x03342003120085a7 */ /* 0x000e64000800007f */
[----:B-1----:R-:W-:Y:S05]  /*32fd0*/  @!P0 BRA `(.L_x_3686) ;  /* 0xfffffffc00f08947 */ /* 0x002fea000383ffff */
[----:B------:R-:W-:Y:S05]  /*32fe0*/  BRA `(.L_x_3967) ;  /* 0xffffff5400747947 */ /* 0x000fea000383ffff */
.L_x_3690:
[----:B-1----:R1:W2:Y:S02]  /*32ff0*/  SYNCS.PHASECHK.TRANS64.TRYWAIT P0, [R6+URZ+0x334a0], R9 ;  /* 0x0334a009060075a7 */ /* 0x0022a4000800017f */
[----:B--2---:R-:W-:Y:S05]  /*33000*/  @!P0 NANOSLEEP.SYNCS 0x989680 ;  /* 0x009896800000895d */ /* 0x004fea0003900000 */
[----:B------:R-:W2:Y:S02]  /*33010*/  @!P0 SYNCS.PHASECHK.TRANS64 P0, [R6+URZ+0x334a0], R9 ;  /* 0x0334a009060085a7 */ /* 0x000ea4000800007f */
[----:B--2---:R-:W-:Y:S05]  /*33020*/  @!P0 BRA `(.L_x_3690) ;  /* 0xfffffffc00f08947 */ /* 0x004fea000383ffff */
[----:B------:R-:W-:Y:S05]  /*33030*/  BRA `(.L_x_3968) ;  /* 0xffffff5400947947 */ /* 0x000fea000383ffff */
.L_x_3697:
[----:B0-----:R0:W2:Y:S02]  /*33040*/  SYNCS.PHASECHK.TRANS64.TRYWAIT P0, [R6+URZ+0x334c0], R9 ;  /* 0x0334c009060075a7 */ /* 0x0010a4000800017f */
[----:B--2---:R-:W-:Y:S05]  /*33050*/  @!P0 NANOSLEEP.SYNCS 0x989680 ;  /* 0x009896800000895d */ /* 0x004fea0003900000 */
[----:B------:R-:W2:Y:S02]  /*33060*/  @!P0 SYNCS.PHASECHK.TRANS64 P0, [R6+URZ+0x334c0], R9 ;  /* 0x0334c009060085a7 */ /* 0x000ea4000800007f */
[----:B--2---:R-:W-:Y:S05]  /*33070*/  @!P0 BRA `(.L_x_3697) ;  /* 0xfffffffc00f08947 */ /* 0x004fea000383ffff */
[----:B------:R-:W-:Y:S05]  /*33080*/  BRA `(.L_x_3969) ;  /* 0xffffff5800947947 */ /* 0x000fea000383ffff */
.L_x_3706:
[----:B0-----:R0:W1:Y:S02]  /*33090*/  SYNCS.PHASECHK.TRANS64.TRYWAIT P2, [R7+URZ+0x334a0], R6 ;  /* 0x0334a006070075a7 */ /* 0x001064000804017f */
[----:B-1----:R-:W-:Y:S05]  /*330a0*/  @!P2 NANOSLEEP.SYNCS 0x989680 ;  /* 0x009896800000a95d */ /* 0x002fea0003900000 */
[----:B------:R-:W1:Y:S02]  /*330b0*/  @!P2 SYNCS.PHASECHK.TRANS64 P2, [R7+URZ+0x334a0], R6 ;  /* 0x0334a0060700a5a7 */ /* 0x000e64000804007f */
[----:B-1----:R-:W-:Y:S05]  /*330c0*/  @!P2 BRA `(.L_x_3706) ;  /* 0xfffffffc00f0a947 */ /* 0x002fea000383ffff */
[----:B------:R-:W-:Y:S05]  /*330d0*/  BRA `(.L_x_3970) ;  /* 0xffffff5c00e07947 */ /* 0x000fea000383ffff */
.L_x_3713:
[----:B-1----:R1:W2:Y:S02]  /*330e0*/  SYNCS.PHASECHK.TRANS64.TRYWAIT P2, [R7+URZ+0x334c0], R6 ;  /* 0x0334c006070075a7 */ /* 0x0022a4000804017f */
[----:B--2---:R-:W-:Y:S05]  /*330f0*/  @!P2 NANOSLEEP.SYNCS 0x989680 ;  /* 0x009896800000a95d */ /* 0x004fea0003900000 */
[----:B------:R-:W2:Y:S02]  /*33100*/  @!P2 SYNCS.PHASECHK.TRANS64 P2, [R7+URZ+0x334c0], R6 ;  /* 0x0334c0060700a5a7 */ /* 0x000ea4000804007f */
[----:B--2---:R-:W-:Y:S05]  /*33110*/  @!P2 BRA `(.L_x_3713) ;  /* 0xfffffffc00f0a947 */ /* 0x004fea000383ffff */
[----:B------:R-:W-:Y:S05]  /*33120*/  BRA `(.L_x_3971) ;  /* 0xffffff6000dc7947 */ /* 0x000fea000383ffff */
.L_x_3732:
        /* <DEDUP_REMOVED lines=11> */
.L_x_3973:
[----:B------:R-:W-:Y:S05]  /*331e0*/  BSYNC B0 ;  /* 0x0000000000007941 */ /* 0x000fea0003800000 */
.L_x_3972:
[----:B------:R-:W-:Y:S05]  /*331f0*/  BRA `(.L_x_3974) ;  /* 0xffffff7000787947 */ /* 0x000fea000383ffff */
.L_x_3734:
[----:B------:R-:W-:Y:S01]  /*33200*/  BSSY B0, `(.L_x_3975) ;  /* 0x0000006000007945 */ /* 0x000fe20003800000 */
[----:B------:R-:W-:-:S07]  /*33210*/  MOV R15, 0xffffffff ;  /* 0xffffffff000f7802 */ /* 0x000fce0000000f00 */
[----:B01----:R-:W-:Y:S05]  /*33220*/  WARPSYNC.COLLECTIVE R15, `(.L_x_3976) ;  /* 0x000000000f0c7348 */ /* 0x003fea0003c00000 */
[----:B------:R-:W-:Y:S02]  /*33230*/  ELECT P6, UR62, PT ;  /* 0x00000000003e782f */ /* 0x000fe400038c0000 */
[----:B------:R-:W-:Y:S01]  /*33240*/  MOV R14, UR62 ;  /* 0x0000003e000e7c02 */ /* 0x000fe20008000f00 */
[----:B01----:R-:W-:Y:S10]  /*33250*/  ENDCOLLECTIVE ;  /* 0x000000000000791b */ /* 0x003ff40003800000 */
.L_x_3976:
[----:B------:R-:W-:Y:S05]  /*33260*/  BSYNC B0 ;  /* 0x0000000000007941 */ /* 0x000fea0003800000 */
.L_x_3975:
[----:B------:R-:W-:Y:S05]  /*33270*/  BRA `(.L_x_3977) ;  /* 0xffffff7000807947 */ /* 0x000fea000383ffff */
.L_x_3736:
[----:B0-----:R0:W1:Y:S02]  /*33280*/  SYNCS.PHASECHK.TRANS64.TRYWAIT P0, [R2+URZ+0x33480], R4 ;  /* 0x03348004020075a7 */ /* 0x001064000800017f */
[----:B-1----:R-:W-:Y:S05]  /*33290*/  @!P0 NANOSLEEP.SYNCS 0x989680 ;  /* 0x009896800000895d */ /* 0x002fea0003900000 */
[----:B------:R-:W1:Y:S02]  /*332a0*/  @!P0 SYNCS.PHASECHK.TRANS64 P0, [R2+URZ+0x33480], R4 ;  /* 0x03348004020085a7 */ /* 0x000e64000800007f */
[----:B-1----:R-:W-:Y:S05]  /*332b0*/  @!P0 BRA `(.L_x_3736) ;  /* 0xfffffffc00f08947 */ /* 0x002fea000383ffff */
[----:B------:R-:W-:Y:S05]  /*332c0*/  BRA `(.L_x_3978) ;  /* 0xffffff7000ec7947 */ /* 0x000fea000383ffff */
.L_x_3738:
[----:B-1----:R1:W2:Y:S02]  /*332d0*/  SYNCS.PHASECHK.TRANS64.TRYWAIT P0, [R2+URZ+0x33440], R4 ;  /* 0x03344004020075a7 */ /* 0x0022a4000800017f */
[----:B--2---:R-:W-:Y:S05]  /*332e0*/  @!P0 NANOSLEEP.SYNCS 0x989680 ;  /* 0x009896800000895d */ /* 0x004fea0003900000 */
[----:B------:R-:W2:Y:S02]  /*332f0*/  @!P0 SYNCS.PHASECHK.TRANS64 P0, [R2+URZ+0x33440], R4 ;  /* 0x03344004020085a7 */ /* 0x000ea4000800007f */
[----:B--2---:R-:W-:Y:S05]  /*33300*/  @!P0 BRA `(.L_x_3738) ;  /* 0xfffffffc00f08947 */ /* 0x004fea000383ffff */
[----:B------:R-:W-:Y:S05]  /*33310*/  BRA `(.L_x_3979) ;  /* 0xffffff74006c7947 */ /* 0x000fea000383ffff */
.L_x_3742:
        /* <DEDUP_REMOVED lines=14> */
.L_x_3980:
[----:B------:R-:W-:Y:S01]  /*33400*/  MOV R13, R4 ;  /* 0x00000004000d7202 */ /* 0x000fe20000000f00 */
[----:B------:R-:W-:-:S07]  /*33410*/  IMAD.MOV.U32 R6, RZ, RZ, R14 ;  /* 0x000000ffff067224 */ /* 0x000fce00078e000e */
[----:B------:R-:W-:Y:S05]  /*33420*/  WARPSYNC.COLLECTIVE R15, `(.L_x_3981) ;  /* 0x000000000f087348 */ /* 0x000fea0003c00000 */
[----:B------:R0:W1:Y:S02]  /*33430*/  SHFL.IDX P6, R14, R13, R12, R11 ;  /* 0x0000000c0d0e7389 */ /* 0x00006400000c000b */
[----:B01----:R-:W-:Y:S01]  /*33440*/  ENDCOLLECTIVE ;  /* 0x000000000000791b */ /* 0x003fe20003800000 */
.L_x_3981:
[----:B------:R-:W-:Y:S01]  /*33450*/  IMAD.MOV.U32 R13, RZ, RZ, R3 ;  /* 0x000000ffff0d7224 */ /* 0x000fe200078e0003 */
[----:B------:R-:W-:Y:S01]  /*33460*/  MOV R12, 0x1 ;  /* 0x00000001000c7802 */ /* 0x000fe20000000f00 */
[----:B------:R-:W-:-:S07]  /*33470*/  IMAD.MOV.U32 R7, RZ, RZ, R14 ;  /* 0x000000ffff077224 */ /* 0x000fce00078e000e */
[----:B------:R-:W-:Y:S05]  /*33480*/  WARPSYNC.COLLECTIVE R15, `(.L_x_3982) ;  /* 0x000000000f087348 */ /* 0x000fea0003c00000 */
[----:B------:R0:W1:Y:S02]  /*33490*/  SHFL.IDX P6, R14, R13, R12, R11 ;  /* 0x0000000c0d0e7389 */ /* 0x00006400000c000b */
[----:B01----:R-:W-:Y:S01]  /*334a0*/  ENDCOLLECTIVE ;  /* 0x000000000000791b */ /* 0x003fe20003800000 */
.L_x_3982:
[----:B------:R-:W-:-:S05]  /*334b0*/  @!P4 IADD3 R7, P3, R10, R7, RZ ;  /* 0x000000070a07c210 */ /* 0x000fca0007f7e0ff */
[----:B------:R-:W-:Y:S01]  /*334c0*/  @!P4 IMAD.X R6, RZ, RZ, R6, P3 ;  /* 0x000000ffff06c224 */ /* 0x000fe200018e0606 */
[----:B------:R-:W-:-:S04]  /*334d0*/  ISETP.GE.AND P3, PT, R5, R2, PT ;  /* 0x000000020500720c */ /* 0x000fc80003f66270 */
        /* <DEDUP_REMOVED lines=9> */
[----:B------:R0:W-:Y:S02]  /*33570*/  @!P4 LDGSTS.E.BYPASS.LTC128B.128 [R9+0x22200], desc[UR54][R6.64+0x80], !P2 ;  /* 0x222000800609cfae */ /* 0x0001e4000d101d76 */
[----:B0-----:R-:W-:-:S07]  /*33580*/  IMAD.MOV.U32 R6, RZ, RZ, R14 ;  /* 0x000000ffff067224 */ /* 0x001fce00078e000e */
[----:B------:R-:W-:Y:S05]  /*33590*/  WARPSYNC.COLLECTIVE R15, `(.L_x_3983) ;  /* 0x000000000f087348 */ /* 0x000fea0003c00000 */
[----:B------:R0:W1:Y:S02]  /*335a0*/  SHFL.IDX P6, R14, R13, R12, R11 ;  /* 0x0000000c0d0e7389 */ /* 0x00006400000c000b */
[----:B01----:R-:W-:Y:S01]  /*335b0*/  ENDCOLLECTIVE ;  /* 0x000000000000791b */ /* 0x003fe20003800000 */
.L_x_3983:
[----:B------:R-:W-:Y:S02]  /*335c0*/  IMAD.MOV.U32 R13, RZ, RZ, R3 ;  /* 0x000000ffff0d7224 */ /* 0x000fe400078e0003 */
[----:B------:R-:W-:Y:S02]  /*335d0*/  IMAD.MOV.U32 R12, RZ, RZ, 0x2 ;  /* 0x00000002ff0c7424 */ /* 0x000fe400078e00ff */
[----:B------:R-:W-:-:S07]  /*335e0*/  IMAD.MOV.U32 R5, RZ, RZ, R14 ;  /* 0x000000ffff057224 */ /* 0x000fce00078e000e */
[----:B------:R-:W-:Y:S05]  /*335f0*/  WARPSYNC.COLLECTIVE R15, `(.L_x_3984) ;  /* 0x000000000f087348 */ /* 0x000fea0003c00000 */
[----:B------:R0:W1:Y:S02]  /*33600*/  SHFL.IDX P6, R14, R13, R12, R11 ;  /* 0x0000000c0d0e7389 */ /* 0x00006400000c000b */
[----:B01----:R-:W-:Y:S01]  /*33610*/  ENDCOLLECTIVE ;  /* 0x000000000000791b */ /* 0x003fe20003800000 */
.L_x_3984:
        /* <DEDUP_REMOVED lines=17> */
.L_x_3985:
[----:B------:R-:W-:Y:S02]  /*33730*/  IMAD.MOV.U32 R13, RZ, RZ, R3 ;  /* 0x000000ffff0d7224 */ /* 0x000fe400078e0003 */
[----:B------:R-:W-:Y:S01]  /*33740*/  IMAD.MOV.U32 R12, RZ, RZ, 0x3 ;  /* 0x00000003ff0c7424 */ /* 0x000fe200078e00ff */
[----:B------:R-:W-:-:S07]  /*33750*/  MOV R5, R14 ;  /* 0x0000000e00057202 */ /* 0x000fce0000000f00 */
[----:B------:R-:W-:Y:S05]  /*33760*/  WARPSYNC.COLLECTIVE R15, `(.L_x_3986) ;  /* 0x000000000f087348 */ /* 0x000fea0003c00000 */
[----:B------:R0:W1:Y:S02]  /*33770*/  SHFL.IDX P6, R14, R13, R12, R11 ;  /* 0x0000000c0d0e7389 */ /* 0x00006400000c000b */
[----:B01----:R-:W-:Y:S01]  /*33780*/  ENDCOLLECTIVE ;  /* 0x000000000000791b */ /* 0x003fe20003800000 */
.L_x_3986:
        /* <DEDUP_REMOVED lines=8> */
[----:B------:R0:W-:Y:S04]  /*33810*/  @!P3 LDGSTS.E.BYPASS.LTC128B.128 [R9+0x1f200], desc[UR54][R6.64], !P0 ;  /* 0x1f2000000609bfae */ /* 0x0001e8000c101d76 */
[----:B------:R0:W-:Y:S01]  /*33820*/  @!P3 LDGSTS.E.BYPASS.LTC128B.128 [R9+0x21200], desc[UR54][R6.64+0x40], !P1 ;  /* 0x212000400609bfae */ /* 0x0001e2000c901d76 */
[----:B------:R-:W-:-:S07]  /*33830*/  MOV R5, R14 ;  /* 0x0000000e00057202 */ /* 0x000fce0000000f00 */
[----:B0-----:R-:W-:Y:S05]  /*33840*/  WARPSYNC.COLLECTIVE R15, `(.L_x_3987) ;  /* 0x000000000f087348 */ /* 0x001fea0003c00000 */
[----:B------:R1:W2:Y:S02]  /*33850*/  SHFL.IDX P6, R14, R13, R12, R11 ;  /* 0x0000000c0d0e7389 */ /* 0x0002a400000c000b */
[----:B012---:R-:W-:Y:S01]  /*33860*/  ENDCOLLECTIVE ;  /* 0x000000000000791b */ /* 0x007fe20003800000 */
.L_x_3987:
[----:B------:R-:W-:Y:S01]  /*33870*/  @!PT LDS RZ, [RZ] ;  /* 0x00000000fffff984 */ /* 0x000fe20000000800 */
[----:B------:R-:W-:Y:S01]  /*33880*/  @!PT LDS RZ, [RZ] ;  /* 0x00000000fffff984 */ /* 0x000fe20000000800 */
[----:B------:R-:W-:Y:S01]  /*33890*/  @!PT LDS RZ, [RZ] ;  /* 0x00000000fffff984 */ /* 0x000fe20000000800 */
[----:B------:R3:W-:Y:S01]  /*338a0*/  @!P3 LDGSTS.E.BYPASS.LTC128B.128 [R9+0x23200], desc[UR54][R6.64+0x80], !P2 ;  /* 0x232000800609bfae */ /* 0x0007e2000d101d76 */
[----:B------:R-:W-:Y:S01]  /*338b0*/  IMAD.MOV.U32 R3, RZ, RZ, R14 ;  /* 0x000000ffff037224 */ /* 0x000fe200078e000e */
[----:B------:R-:W-:Y:S06]  /*338c0*/  BRA `(.L_x_3988) ;  /* 0xffffff7800c87947 */ /* 0x000fec000383ffff */
.L_x_3747:
[----:B----4-:R4:W0:Y:S02]  /*338d0*/  SYNCS.PHASECHK.TRANS64.TRYWAIT P0, [R18+URZ+0x33420], R0 ;  /* 0x03342000120075a7 */ /* 0x010824000800017f */
[----:B0-----:R-:W-:Y:S05]  /*338e0*/  @!P0 NANOSLEEP.SYNCS 0x989680 ;  /* 0x009896800000895d */ /* 0x001fea0003900000 */
[----:B------:R-:W0:Y:S02]  /*338f0*/  @!P0 SYNCS.PHASECHK.TRANS64 P0, [R18+URZ+0x33420], R0 ;  /* 0x03342000120085a7 */ /* 0x000e24000800007f */
[----:B0-----:R-:W-:Y:S05]  /*33900*/  @!P0 BRA `(.L_x_3747) ;  /* 0xfffffffc00f08947 */ /* 0x001fea000383ffff */
[----:B------:R-:W-:Y:S05]  /*33910*/  BRA `(.L_x_3989) ;  /* 0xffffff7c00387947 */ /* 0x000fea000383ffff */
.L_x_3753:
[----:B-1----:R1:W3:Y:S02]  /*33920*/  SYNCS.PHASECHK.TRANS64.TRYWAIT P0, [R6+URZ+0x33480], R5 ;  /* 0x03348005060075a7 */ /* 0x0022e4000800017f */
[----:B---3--:R-:W-:Y:S05]  /*33930*/  @!P0 NANOSLEEP.SYNCS 0x989680 ;  /* 0x009896800000895d */ /* 0x008fea0003900000 */
[----:B------:R-:W3:Y:S02]  /*33940*/  @!P0 SYNCS.PHASECHK.TRANS64 P0, [R6+URZ+0x33480], R5 ;  /* 0x03348005060085a7 */ /* 0x000ee4000800007f */
[----:B---3--:R-:W-:Y:S05]  /*33950*/  @!P0 BRA `(.L_x_3753) ;  /* 0xfffffffc00f08947 */ /* 0x008fea000383ffff */
[----:B------:R-:W-:Y:S05]  /*33960*/  BRA `(.L_x_3990) ;  /* 0xffffff7c00f47947 */ /* 0x000fea000383ffff */
.L_x_3760:
[----:B--2---:R2:W3:Y:S02]  /*33970*/  SYNCS.PHASECHK.TRANS64.TRYWAIT P0, [R6+URZ+0x33440], R5 ;  /* 0x03344005060075a7 */ /* 0x0044e4000800017f */
[----:B---3--:R-:W-:Y:S05]  /*33980*/  @!P0 NANOSLEEP.SYNCS 0x989680 ;  /* 0x009896800000895d */ /* 0x008fea0003900000 */
[----:B------:R-:W3:Y:S02]  /*33990*/  @!P0 SYNCS.PHASECHK.TRANS64 P0, [R6+URZ+0x33440], R5 ;  /* 0x03344005060085a7 */ /* 0x000ee4000800007f */
[----:B---3--:R-:W-:Y:S05]  /*339a0*/  @!P0 BRA `(.L_x_3760) ;  /* 0xfffffffc00f08947 */ /* 0x008fea000383ffff */
[----:B------:R-:W-:Y:S05]  /*339b0*/  BRA `(.L_x_3991) ;  /* 0xffffff8000f47947 */ /* 0x000fea000383ffff */
.L_x_3768:
[----:B---3--:R3:W4:Y:S02]  /*339c0*/  SYNCS.PHASECHK.TRANS64.TRYWAIT P0, [R3+URZ+0x33470], R4 ;  /* 0x03347004030075a7 */ /* 0x008724000800017f */
[----:B----4-:R-:W-:Y:S05]  /*339d0*/  @!P0 NANOSLEEP.SYNCS 0x989680 ;  /* 0x009896800000895d */ /* 0x010fea0003900000 */
[----:B------:R-:W4:Y:S02]  /*339e0*/  @!P0 SYNCS.PHASECHK.TRANS64 P0, [R3+URZ+0x33470], R4 ;  /* 0x03347004030085a7 */ /* 0x000f24000800007f */
[----:B----4-:R-:W-:Y:S05]  /*339f0*/  @!P0 BRA `(.L_x_3768) ;  /* 0xfffffffc00f08947 */ /* 0x010fea000383ffff */
[----:B------:R-:W-:Y:S05]  /*33a00*/  BRA `(.L_x_3992) ;  /* 0xffffff8800087947 */ /* 0x000fea000383ffff */
.L_x_3770:
[----:B---3--:R3:W4:Y:S02]  /*33a10*/  SYNCS.PHASECHK.TRANS64.TRYWAIT P0, [R3+URZ+0x33460], R4 ;  /* 0x03346004030075a7 */ /* 0x008724000800017f */
[----:B----4-:R-:W-:Y:S05]  /*33a20*/  @!P0 NANOSLEEP.SYNCS 0x989680 ;  /* 0x009896800000895d */ /* 0x010fea0003900000 */
[----:B------:R-:W4:Y:S02]  /*33a30*/  @!P0 SYNCS.PHASECHK.TRANS64 P0, [R3+URZ+0x33460], R4 ;  /* 0x03346004030085a7 */ /* 0x000f24000800007f */
[----:B----4-:R-:W-:Y:S05]  /*33a40*/  @!P0 BRA `(.L_x_3770) ;  /* 0xfffffffc00f08947 */ /* 0x010fea000383ffff */
[----:B------:R-:W-:Y:S05]  /*33a50*/  BRA `(.L_x_3993) ;  /* 0xffffff8800107947 */ /* 0x000fea000383ffff */
.L_x_3777:
[----:B--2---:R2:W3:Y:S02]  /*33a60*/  SYNCS.PHASECHK.TRANS64.TRYWAIT P1, [R0+URZ+0x33470], R2 ;  /* 0x03347002000075a7 */ /* 0x0044e4000802017f */
[----:B---3--:R-:W-:Y:S05]  /*33a70*/  @!P1 NANOSLEEP.SYNCS 0x989680 ;  /* 0x009896800000995d */ /* 0x008fea0003900000 */
[----:B------:R-:W3:Y:S02]  /*33a80*/  @!P1 SYNCS.PHASECHK.TRANS64 P1, [R0+URZ+0x33470], R2 ;  /* 0x03347002000095a7 */ /* 0x000ee4000802007f */
[----:B---3--:R-:W-:Y:S05]  /*33a90*/  @!P1 BRA `(.L_x_3777) ;  /* 0xfffffffc00f09947 */ /* 0x008fea000383ffff */
[----:B------:R-:W-:Y:S05]  /*33aa0*/  BRA `(.L_x_3994) ;  /* 0xffffff9400887947 */ /* 0x000fea000383ffff */
.L_x_3779:
[----:B--2---:R2:W3:Y:S02]  /*33ab0*/  SYNCS.PHASECHK.TRANS64.TRYWAIT P1, [R0+URZ+0x33460], R2 ;  /* 0x03346002000075a7 */ /* 0x0044e4000802017f */
[----:B---3--:R-:W-:Y:S05]  /*33ac0*/  @!P1 NANOSLEEP.SYNCS 0x989680 ;  /* 0x009896800000995d */ /* 0x008fea0003900000 */
[----:B------:R-:W3:Y:S02]  /*33ad0*/  @!P1 SYNCS.PHASECHK.TRANS64 P1, [R0+URZ+0x33460], R2 ;  /* 0x03346002000095a7 */ /* 0x000ee4000802007f */
[----:B---3--:R-:W-:Y:S05]  /*33ae0*/  @!P1 BRA `(.L_x_3779) ;  /* 0xfffffffc00f09947 */ /* 0x008fea000383ffff */
[----:B------:R-:W-:Y:S05]  /*33af0*/  BRA `(.L_x_3995) ;  /* 0xffffff9400907947 */ /* 0x000fea000383ffff */
.L_x_3783:
[----:B------:R-:W2:Y:S01]  /*33b00*/  LDL R0, [R1+0x10] ;  /* 0x0000100001007983 */ /* 0x000ea20000100800 */
[----:B------:R-:W-:Y:S01]  /*33b10*/  BSSY B0, `(.L_x_3996) ;  /* 0x0000008000007945 */ /* 0x000fe20003800000 */
[----:B------:R-:W-:Y:S01]  /*33b20*/  IMAD.MOV.U32 R12, RZ, RZ, RZ ;  /* 0x000000ffff0c7224 */ /* 0x000fe200078e00ff */
[----:B------:R-:W-:Y:S01]  /*33b30*/  MOV R15, 0xffffffff ;  /* 0xffffffff000f7802 */ /* 0x000fe20000000f00 */
[----:B-1----:R-:W-:Y:S02]  /*33b40*/  IMAD.MOV.U32 R11, RZ, RZ, 0x1f ;  /* 0x0000001fff0b7424 */ /* 0x002fe400078e00ff */
[----:B--2---:R-:W-:-:S07]  /*33b50*/  IMAD.MOV.U32 R13, RZ, RZ, R0 ;  /* 0x000000ffff0d7224 */ /* 0x004fce00078e0000 */
[----:B0-----:R-:W-:Y:S05]  /*33b60*/  WARPSYNC.COLLECTIVE R15, `(.L_x_3997) ;  /* 0x000000000f087348 */ /* 0x001fea0003c00000 */
[----:B------:R1:W2:Y:S02]  /*33b70*/  SHFL.IDX P6, R14, R13, R12, R11 ;  /* 0x0000000c0d0e7389 */ /* 0x0002a400000c000b */
[----:B012---:R-:W-:Y:S01]  /*33b80*/  ENDCOLLECTIVE ;  /* 0x000000000000791b */ /* 0x007fe20003800000 */
.L_x_3997:
[----:B------:R-:W-:Y:S05]  /*33b90*/  BSYNC B0 ;  /* 0x0000000000007941 */ /* 0x000fea0003800000 */
.L_x_3996:
        /* <DEDUP_REMOVED lines=9> */
.L_x_3998:
        /* <DEDUP_REMOVED lines=17> */
[----:B--2---:R-:W-:Y:S01]  /*33d40*/  @!P1 IMAD.MOV.U32 R4, RZ, RZ, R8 ;  /* 0x000000ffff049224 */ /* 0x004fe200078e0008 */
[----:B------:R-:W-:Y:S01]  /*33d50*/  MOV R8, RZ ;  /* 0x000000ff00087202 */ /* 0x000fe20000000f00 */
[----:B---3--:R-:W-:Y:S01]  /*33d60*/  @!P1 IMAD.MOV.U32 R6, RZ, RZ, R2 ;  /* 0x000000ffff069224 */ /* 0x008fe200078e0002 */
[----:B------:R-:W-:-:S03]  /*33d70*/  ISETP.NE.AND P1, PT, R16, RZ, PT ;  /* 0x000000ff1000720c */ /* 0x000fc60003f25270 */
[----:B------:R-:W-:-:S05]  /*33d80*/  IMAD R2, R6, R4, RZ ;  /* 0x0000000406027224 */ /* 0x000fca00078e02ff */
[----:B------:R-:W-:-:S07]  /*33d90*/  MOV R13, R2 ;  /* 0x00000002000d7202 */ /* 0x000fce0000000f00 */
[----:B------:R-:W-:Y:S05]  /*33da0*/  WARPSYNC.COLLECTIVE R15, `(.L_x_3999) ;  /* 0x000000000f087348 */ /* 0x000fea0003c00000 */
[----:B------:R0:W1:Y:S02]  /*33db0*/  SHFL.UP P6, R14, R13, R12, R11 ;  /* 0x0400000c0d0e7389 */ /* 0x00006400000c000b */
[----:B01----:R-:W-:Y:S01]  /*33dc0*/  ENDCOLLECTIVE ;  /* 0x000000000000791b */ /* 0x003fe20003800000 */
.L_x_3999:
        /* <DEDUP_REMOVED lines=8> */
.L_x_4000:
        /* <DEDUP_REMOVED lines=8> */
.L_x_4001:
        /* <DEDUP_REMOVED lines=8> */
.L_x_4002:
        /* <DEDUP_REMOVED lines=8> */
.L_x_4003:
        /* <DEDUP_REMOVED lines=9> */
.L_x_4004:
[----:B------:R-:W-:Y:S01]  /*34060*/  IMAD.MOV.U32 R9, RZ, RZ, R14 ;  /* 0x000000ffff097224 */ /* 0x000fe200078e000e */
[----:B------:R-:W-:Y:S06]  /*34070*/  BRA `(.L_x_4005) ;  /* 0xffffffa000507947 */ /* 0x000fec000383ffff */
.L_x_3786:
[----:B------:R-:W-:Y:S01]  /*34080*/  BSSY B0, `(.L_x_4006) ;  /* 0x0000008000007945 */ /* 0x000fe20003800000 */
[----:B------:R-:W-:Y:S02]  /*34090*/  IMAD.MOV.U32 R13, RZ, RZ, R2 ;  /* 0x000000ffff0d7224 */ /* 0x000fe400078e0002 */
[----:B------:R-:W-:Y:S02]  /*340a0*/  IMAD.MOV.U32 R12, RZ, RZ, 0x1 ;  /* 0x00000001ff0c7424 */ /* 0x000fe400078e00ff */
[----:B------:R-:W-:Y:S02]  /*340b0*/  IMAD.MOV.U32 R11, RZ, RZ, RZ ;  /* 0x000000ffff0b7224 */ /* 0x000fe400078e00ff */
[----:B------:R-:W-:-:S07]  /*340c0*/  IMAD.MOV.U32 R15, RZ, RZ, -0x1 ;  /* 0xffffffffff0f7424 */ /* 0x000fce00078e00ff */
[----:B01----:R-:W-:Y:S05]  /*340d0*/  WARPSYNC.COLLECTIVE R15, `(.L_x_4007) ;  /* 0x000000000f087348 */ /* 0x003fea0003c00000 */
[----:B------:R2:W3:Y:S02]  /*340e0*/  SHFL.UP P6, R14, R13, R12, R11 ;  /* 0x0400000c0d0e7389 */ /* 0x0004e400000c000b */
[----:B0123--:R-:W-:Y:S01]  /*340f0*/  ENDCOLLECTIVE ;  /* 0x000000000000791b */ /* 0x00ffe20003800000 */
.L_x_4007:
[----:B------:R-:W-:Y:S05]  /*34100*/  BSYNC B0 ;  /* 0x0000000000007941 */ /* 0x000fea0003800000 */
.L_x_4006:
[----:B------:R-:W-:Y:S02]  /*34110*/  IMAD.MOV.U32 R3, RZ, RZ, R14 ;  /* 0x000000ffff037224 */ /* 0x000fe400078e000e */
[----:B------:R-:W-:Y:S02]  /*34120*/  IMAD.MOV.U32 R12, RZ, RZ, 0x2 ;  /* 0x00000002ff0c7424 */ /* 0x000fe400078e00ff */
[----:B------:R-:W-:Y:S01]  /*34130*/  IMAD.MOV.U32 R11, RZ, RZ, RZ ;  /* 0x000000ffff0b7224 */ /* 0x000fe200078e00ff */
[----:B------:R-:W-:Y:S01]  /*34140*/  SEL R3, R3, RZ, P1 ;  /* 0x000000ff03037207 */ /* 0x000fe20000800000 */
[----:B------:R-:W-:-:S03]  /*34150*/  IMAD.MOV.U32 R15, RZ, RZ, -0x1 ;  /* 0xffffffffff0f7424 */ /* 0x000fc600078e00ff */
[----:B------:R-:W-:-:S05]  /*34160*/  IADD3 R2, R2, R3, RZ ;  /* 0x0000000302027210 */ /* 0x000fca0007ffe0ff */
[----:B------:R-:W-:-:S07]  /*34170*/  IMAD.MOV.U32 R13, RZ, RZ, R2 ;  /* 0x000000ffff0d7224 */ /* 0x000fce00078e0002 */
[----:B------:R-:W-:Y:S05]  /*34180*/  WARPSYNC.COLLECTIVE R15, `(.L_x_4008) ;  /* 0x000000000f087348 */ /* 0x000fea0003c00000 */
[----:B------:R0:W1:Y:S02]  /*34190*/  SHFL.UP P6, R14, R13, R12, R11 ;  /* 0x0400000c0d0e7389 */ /* 0x00006400000c000b */
[----:B01----:R-:W-:Y:S01]  /*341a0*/  ENDCOLLECTIVE ;  /* 0x000000000000791b */ /* 0x003fe20003800000 */
.L_x_4008:
        /* <DEDUP_REMOVED lines=8> */
.L_x_4009:
        /* <DEDUP_REMOVED lines=8> */
.L_x_4010:
        /* <DEDUP_REMOVED lines=8> */
.L_x_4011:
        /* <DEDUP_REMOVED lines=9> */
.L_x_4012:
[----:B------:R-:W-:Y:S01]  /*343c0*/  IMAD.MOV.U32 R9, RZ, RZ, R14 ;  /* 0x000000ffff097224 */ /* 0x000fe200078e000e */
[----:B------:R-:W-:Y:S06]  /*343d0*/  BRA `(.L_x_4013) ;  /* 0xffffffa000247947 */ /* 0x000fec000383ffff */
.L_x_3788:
[----:B------:R-:W-:Y:S01]  /*343e0*/  BSSY B0, `(.L_x_4014) ;  /* 0x0000006000007945 */ /* 0x000fe20003800000 */
[----:B------:R-:W-:Y:S01]  /*343f0*/  PLOP3.LUT P6, PT, P6, PT, PT, 0x8, 0x0 ;  /* 0x000000000000781c */ /* 0x000fe200037ce170 */
[----:B------:R-:W-:-:S12]  /*34400*/  IMAD.MOV.U32 R15, RZ, RZ, -0x1 ;  /* 0xffffffffff0f7424 */ /* 0x000fd800078e00ff */
[----:B01----:R-:W-:Y:S05]  /*34410*/  WARPSYNC.COLLECTIVE R15, `(.L_x_4015) ;  /* 0x000000000f087348 */ /* 0x003fea0003c00000 */
[----:B------:R-:W-:Y:S01]  /*34420*/  VOTE.ANY R14, PT, P6 ;  /* 0x00000000000e7806 */ /* 0x000fe200030e0100 */
[----:B01----:R-:W-:Y:S06]  /*34430*/  ENDCOLLECTIVE ;  /* 0x000000000000791b */ /* 0x003fec0003800000 */
.L_x_4015:
[----:B------:R-:W-:Y:S05]  /*34440*/  BSYNC B0 ;  /* 0x0000000000007941 */ /* 0x000fea0003800000 */
.L_x_4014:
[----:B------:R-:W-:Y:S01]  /*34450*/  MOV R3, R14 ;  /* 0x0000000e00037202 */ /* 0x000fe20000000f00 */
[----:B------:R-:W-:Y:S02]  /*34460*/  IMAD.MOV.U32 R13, RZ, RZ, R4 ;  /* 0x000000ffff0d7224 */ /* 0x000fe400078e0004 */
[----:B------:R-:W-:Y:S01]  /*34470*/  IMAD.MOV.U32 R11, RZ, RZ, 0x1f ;  /* 0x0000001fff0b7424 */ /* 0x000fe200078e00ff */
[----:B------:R-:W0:Y:S01]  /*34480*/  POPC R0, R3 ;  /* 0x0000000300007309 */ /* 0x000e220000000000 */
[----:B------:R-:W-:Y:S02]  /*34490*/  IMAD.MOV.U32 R15, RZ, RZ, -0x1 ;  /* 0xffffffffff0f7424 */ /* 0x000fe400078e00ff */
[----:B0-----:R-:W-:-:S07]  /*344a0*/  IMAD.MOV.U32 R12, RZ, RZ, R0 ;  /* 0x000000ffff0c7224 */ /* 0x001fce00078e0000 */
[----:B------:R-:W-:Y:S05]  /*344b0*/  WARPSYNC.COLLECTIVE R15, `(.L_x_4016) ;  /* 0x000000000f087348 */ /* 0x000fea0003c00000 */
[----:B------:R0:W1:Y:S02]  /*344c0*/  SHFL.IDX P6, R14, R13, R12, R11 ;  /* 0x0000000c0d0e7389 */ /* 0x00006400000c000b */
[----:B01----:R-:W-:Y:S01]  /*344d0*/  ENDCOLLECTIVE ;  /* 0x000000000000791b */ /* 0x003fe20003800000 */
.L_x_4016:
[----:B------:R-:W-:Y:S01]  /*344e0*/  MOV R13, R6 ;  /* 0x00000006000d7202 */ /* 0x000fe20000000f00 */
[----:B------:R-:W-:-:S07]  /*344f0*/  IMAD.MOV.U32 R4, RZ, RZ, R14 ;  /* 0x000000ffff047224 */ /* 0x000fce00078e000e */
[----:B------:R-:W-:Y:S05]  /*34500*/  WARPSYNC.COLLECTIVE R15, `(.L_x_4017) ;  /* 0x000000000f087348 */ /* 0x000fea0003c00000 */
[----:B------:R0:W1:Y:S02]  /*34510*/  SHFL.IDX P6, R14, R13, R12, R11 ;  /* 0x0000000c0d0e7389 */ /* 0x00006400000c000b */
[----:B01----:R-:W-:Y:S01]  /*34520*/  ENDCOLLECTIVE ;  /* 0x000000000000791b */ /* 0x003fe20003800000 */
.L_x_4017:
[----:B------:R-:W-:Y:S01]  /*34530*/  IMAD.MOV.U32 R6, RZ, RZ, R14 ;  /* 0x000000ffff067224 */ /* 0x000fe200078e000e */
[----:B------:R-:W-:Y:S06]  /*34540*/  BRA `(.L_x_4018) ;  /* 0xffffffa000047947 */ /* 0x000fec000383ffff */
.L_x_3790:
[----:B------:R-:W-:Y:S01]  /*34550*/  BSSY B0, `(.L_x_4019) ;  /* 0x0000007000007945 */ /* 0x000fe20003800000 */
[----:B------:R-:W-:Y:S02]  /*34560*/  IMAD.MOV.U32 R13, RZ, RZ, R7 ;  /* 0x000000ffff0d7224 */ /* 0x000fe400078e0007 */
[----:B------:R-:W-:Y:S02]  /*34570*/  IMAD.MOV.U32 R11, RZ, RZ, 0x1f ;  /* 0x0000001fff0b7424 */ /* 0x000fe400078e00ff */
[----:B------:R-:W-:-:S07]  /*34580*/  IMAD.MOV.U32 R15, RZ, RZ, -0x1 ;  /* 0xffffffffff0f7424 */ /* 0x000fce00078e00ff */
[----:B01234-:R-:W-:Y:S05]  /*34590*/  WARPSYNC.COLLECTIVE R15, `(.L_x_4020) ;  /* 0x000000000f087348 */ /* 0x01ffea0003c00000 */
[----:B------:R0:W0:Y:S02]  /*345a0*/  SHFL.IDX P6, R14, R13, R12, R11 ;  /* 0x0000000c0d0e7389 */ /* 0x00002400000c000b */
[----:B01234-:R-:W-:Y:S01]  /*345b0*/  ENDCOLLECTIVE ;  /* 0x000000000000791b */ /* 0x01ffe20003800000 */
.L_x_4020:
[----:B------:R-:W-:Y:S05]  /*345c0*/  BSYNC B0 ;  /* 0x0000000000007941 */ /* 0x000fea0003800000 */
.L_x_4019:
[----:B------:R-:W-:Y:S01]  /*345d0*/  IMAD.MOV.U32 R7, RZ, RZ, R14 ;  /* 0x000000ffff077224 */ /* 0x000fe200078e000e */
[----:B------:R-:W-:Y:S06]  /*345e0*/  BRA `(.L_x_4021) ;  /* 0xffffff9c00f47947 */ /* 0x000fec000383ffff */
.L_x_3794:
[----:B0-----:R0:W1:Y:S02]  /*345f0*/  SYNCS.PHASECHK.TRANS64.TRYWAIT P0, [R0+URZ+0x33420], R3 ;  /* 0x03342003000075a7 */ /* 0x001064000800017f */
[----:B-1----:R-:W-:Y:S05]  /*34600*/  @!P0 NANOSLEEP.SYNCS 0x989680 ;  /* 0x009896800000895d */ /* 0x002fea0003900000 */
[----:B------:R-:W1:Y:S02]  /*34610*/  @!P0 SYNCS.PHASECHK.TRANS64 P0, [R0+URZ+0x33420], R3 ;  /* 0x03342003000085a7 */ /* 0x000e64000800007f */
[----:B-1----:R-:W-:Y:S05]  /*34620*/  @!P0 BRA `(.L_x_3794) ;  /* 0xfffffffc00f08947 */ /* 0x002fea000383ffff */
[----:B------:R-:W-:Y:S05]  /*34630*/  BRA `(.L_x_4022) ;  /* 0xffffffa4008c7947 */ /* 0x000fea000383ffff */
.L_x_3795:
[----:B------:R-:W1:Y:S01]  /*34640*/  S2R R2, SR_TID.X ;  /* 0x0000000000027919 */ /* 0x000e620000002100 */
[----:B------:R-:W-:Y:S01]  /*34650*/  BSSY B0, `(.L_x_4023) ;  /* 0x000000a000007945 */ /* 0x000fe20003800000 */
[----:B------:R-:W-:Y:S02]  /*34660*/  IMAD.MOV.U32 R12, RZ, RZ, RZ ;  /* 0x000000ffff0c7224 */ /* 0x000fe400078e00ff */
[----:B------:R-:W-:Y:S02]  /*34670*/  IMAD.MOV.U32 R11, RZ, RZ, 0x1f ;  /* 0x0000001fff0b7424 */ /* 0x000fe400078e00ff */
[----:B------:R-:W-:Y:S01]  /*34680*/  IMAD.MOV.U32 R15, RZ, RZ, -0x1 ;  /* 0xffffffffff0f7424 */ /* 0x000fe200078e00ff */
[----:B-1----:R-:W-:-:S04]  /*34690*/  SHF.R.U32.HI R2, RZ, 0x5, R2 ;  /* 0x00000005ff027819 */ /* 0x002fc80000011602 */
[----:B------:R-:W-:-:S04]  /*346a0*/  LOP3.LUT R2, R2, 0x3, RZ, 0xc0, !PT ;  /* 0x0000000302027812 */ /* 0x000fc800078ec0ff */
[----:B------:R-:W-:-:S07]  /*346b0*/  MOV R13, R2 ;  /* 0x00000002000d7202 */ /* 0x000fce0000000f00 */
[----:B0-----:R-:W-:Y:S05]  /*346c0*/  WARPSYNC.COLLECTIVE R15, `(.L_x_4024) ;  /* 0x000000000f087348 */ /* 0x001fea0003c00000 */
[----:B------:R1:W2:Y:S02]  /*346d0*/  SHFL.IDX P6, R14, R13, R12, R11 ;  /* 0x0000000c0d0e7389 */ /* 0x0002a400000c000b */
[----:B012---:R-:W-:Y:S01]  /*346e0*/  ENDCOLLECTIVE ;  /* 0x000000000000791b */ /* 0x007fe20003800000 */
.L_x_4024:
[----:B------:R-:W-:Y:S05]  /*346f0*/  BSYNC B0 ;  /* 0x0000000000007941 */ /* 0x000fea0003800000 */
.L_x_4023:
[----:B------:R-:W-:Y:S05]  /*34700*/  BRA `(.L_x_4025) ;  /* 0xffffffa400747947 */ /* 0x000fea000383ffff */
.L_x_3796:
[----:B------:R-:W-:Y:S01]  /*34710*/  BSSY B0, `(.L_x_4026) ;  /* 0x0000006000007945 */ /* 0x000fe20003800000 */
[----:B------:R-:W-:-:S07]  /*34720*/  IMAD.MOV.U32 R15, RZ, RZ, -0x1 ;  /* 0xffffffffff0f7424 */ /* 0x000fce00078e00ff */
[----:B01----:R-:W-:Y:S05]  /*34730*/  WARPSYNC.COLLECTIVE R15, `(.L_x_4027) ;  /* 0x000000000f0c7348 */ /* 0x003fea0003c00000 */
[----:B------:R-:W-:Y:S02]  /*34740*/  ELECT P6, UR62, PT ;  /* 0x00000000003e782f */ /* 0x000fe400038c0000 */
[----:B------:R-:W-:Y:S01]  /*34750*/  MOV R14, UR62 ;  /* 0x0000003e000e7c02 */ /* 0x000fe20008000f00 */
[----:B01----:R-:W-:Y:S10]  /*34760*/  ENDCOLLECTIVE ;  /* 0x000000000000791b */ /* 0x003ff40003800000 */
.L_x_4027:
[----:B------:R-:W-:Y:S05]  /*34770*/  BSYNC B0 ;  /* 0x0000000000007941 */ /* 0x000fea0003800000 */
.L_x_4026:
[----:B------:R-:W-:Y:S05]  /*34780*/  BRA `(.L_x_4028) ;  /* 0xffffffa400687947 */ /* 0x000fea000383ffff */
.L_x_3798:
[----:B0-----:R0:W1:Y:S02]  /*34790*/  SYNCS.PHASECHK.TRANS64.TRYWAIT P1, [R6+URZ], R5 ;  /* 0x00000005060075a7 */ /* 0x001064000802017f */
[----:B-1----:R-:W-:Y:S05]  /*347a0*/  @!P1 NANOSLEEP.SYNCS 0x989680 ;  /* 0x009896800000995d */ /* 0x002fea0003900000 */
[----:B------:R-:W1:Y:S02]  /*347b0*/  @!P1 SYNCS.PHASECHK.TRANS64 P1, [R6+URZ], R5 ;  /* 0x00000005060095a7 */ /* 0x000e64000802007f */
[----:B-1----:R-:W-:Y:S05]  /*347c0*/  @!P1 BRA `(.L_x_3798) ;  /* 0xfffffffc00f09947 */ /* 0x002fea000383ffff */
[----:B------:R-:W-:Y:S05]  /*347d0*/  BRA `(.L_x_4029) ;  /* 0xffffffa400a47947 */ /* 0x000fea000383ffff */
.L_x_3799:
[----:B-1----:R1:W2:Y:S02]  /*347e0*/  SYNCS.PHASECHK.TRANS64.TRYWAIT P1, [R7+URZ], R2 ;  /* 0x00000002070075a7 */ /* 0x0022a4000802017f */
[----:B--2---:R-:W-:Y:S05]  /*347f0*/  @!P1 NANOSLEEP.SYNCS 0x989680 ;  /* 0x009896800000995d */ /* 0x004fea0003900000 */
[----:B------:R-:W2:Y:S02]  /*34800*/  @!P1 SYNCS.PHASECHK.TRANS64 P1, [R7+URZ], R2 ;  /* 0x00000002070095a7 */ /* 0x000ea4000802007f */
[----:B--2---:R-:W-:Y:S05]  /*34810*/  @!P1 BRA `(.L_x_3799) ;  /* 0xfffffffc00f09947 */ /* 0x004fea000383ffff */
[----:B------:R-:W-:Y:S05]  /*34820*/  BRA `(.L_x_4030) ;  /* 0xffffffa400987947 */ /* 0x000fea000383ffff */
.L_x_3801:
[----:B--2---:R2:W3:Y:S02]  /*34830*/  SYNCS.PHASECHK.TRANS64.TRYWAIT P1, [R4+URZ+0x33460], R5 ;  /* 0x03346005040075a7 */ /* 0x0044e4000802017f */
[----:B---3--:R-:W-:Y:S05]  /*34840*/  @!P1 NANOSLEEP.SYNCS 0x989680 ;  /* 0x009896800000995d */ /* 0x008fea0003900000 */
[----:B------:R-:W3:Y:S02]  /*34850*/  @!P1 SYNCS.PHASECHK.TRANS64 P1, [R4+URZ+0x33460], R5 ;  /* 0x03346005040095a7 */ /* 0x000ee4000802007f */
[----:B---3--:R-:W-:Y:S05]  /*34860*/  @!P1 BRA `(.L_x_3801) ;  /* 0xfffffffc00f09947 */ /* 0x008fea000383ffff */
[----:B------:R-:W-:Y:S05]  /*34870*/  BRA `(.L_x_4031) ;  /* 0xffffffa4009c7947 */ /* 0x000fea000383ffff */
.L_x_3803:
[----:B---3--:R3:W4:Y:S02]  /*34880*/  SYNCS.PHASECHK.TRANS64.TRYWAIT P1, [R3+URZ+0x33460], R2 ;  /* 0x03346002030075a7 */ /* 0x008724000802017f */
[----:B----4-:R-:W-:Y:S05]  /*34890*/  @!P1 NANOSLEEP.SYNCS 0x989680 ;  /* 0x009896800000995d */ /* 0x010fea0003900000 */
[----:B------:R-:W4:Y:S02]  /*348a0*/  @!P1 SYNCS.PHASECHK.TRANS64 P1, [R3+URZ+0x33460], R2 ;  /* 0x03346002030095a7 */ /* 0x000f24000802007f */
[----:B----4-:R-:W-:Y:S05]  /*348b0*/  @!P1 BRA `(.L_x_3803) ;  /* 0xfffffffc00f09947 */ /* 0x010fea000383ffff */
[----:B------:R-:W-:Y:S05]  /*348c0*/  BRA `(.L_x_4032) ;  /* 0xffffffa4009c7947 */ /* 0x000fea000383ffff */
.L_x_3805:
[----:B----4-:R4:W0:Y:S02]  /*348d0*/  SYNCS.PHASECHK.TRANS64.TRYWAIT P0, [R4+URZ+0x33480], R5 ;  /* 0x03348005040075a7 */ /* 0x010824000800017f */
[----:B0-----:R-:W-:Y:S05]  /*348e0*/  @!P0 NANOSLEEP.SYNCS 0x989680 ;  /* 0x009896800000895d */ /* 0x001fea0003900000 */
[----:B------:R-:W0:Y:S02]  /*348f0*/  @!P0 SYNCS.PHASECHK.TRANS64 P0, [R4+URZ+0x33480], R5 ;  /* 0x03348005040085a7 */ /* 0x000e24000800007f */
[----:B0-----:R-:W-:Y:S05]  /*34900*/  @!P0 BRA `(.L_x_3805) ;  /* 0xfffffffc00f08947 */ /* 0x001fea000383ffff */
[----:B------:R-:W-:Y:S05]  /*34910*/  BRA `(.L_x_3806) ;  /* 0xffffffa400987947 */ /* 0x000fea000383ffff */
.L_x_4033:
        /* <DEDUP_REMOVED lines=14> */
.L_x_13349:


//--------------------- .text._ZN7cutlass13device_kernelIN5flash11enable_sm90INS1_16FlashAttnFwdSm90INS1_25CollectiveMainloopFwdSm90ILi2EN4cute5tupleIJNS5_1CILi1EEES8_S8_EEENS6_IJNS7_ILi128EEESA_NS7_ILi192EEEEEELi192ENS_12float_e4m3_tEfNS_4arch4Sm90ELb0ELb1ELb1ELb0ELb0ELb0ELb0ELb1ELb1ELb1ELb1ELb0EEENS1_21CollectiveEpilogueFwdINS6_IJSA_SB_SA_EEES9_NS_10bfloat16_tESF_Li256ELb0ELb1ELb1ELb1EEENS1_19SingleTileSchedulerILb0ELb1ELb1ELi128EEEEEEEEEvNT_6ParamsE --------------------------
	.section	.text._ZN7cutlass13device_kernelIN5flash11enable_sm90INS1_16FlashAttnFwdSm90INS1_25CollectiveMainloopFwdSm90ILi2EN4cute5tupleIJNS5_1CILi1EEES8_S8_EEENS6_IJNS7_ILi128EEESA_NS7_ILi192EEEEEELi192ENS_12float_e4m3_tEfNS_4arch4Sm90ELb0ELb1ELb1ELb0ELb0ELb0ELb0ELb1ELb1ELb1ELb1ELb0EEENS1_21CollectiveEpilogueFwdINS6_IJSA_SB_SA_EEES9_NS_10bfloat16_tESF_Li256ELb0ELb1ELb1ELb1EEENS1_19SingleTileSchedulerILb0ELb1ELb1ELi128EEEEEEEEEvNT_6ParamsE,"ax",@progbits
	.align	128
.text._ZN7cutlass13device_kernelIN5flash11enable_sm90INS1_16FlashAttnFwdSm90INS1_25CollectiveMainloopFwdSm90ILi2EN4cute5tupleIJNS5_1CILi1EEES8_S8_EEENS6_IJNS7_ILi128EEESA_NS7_ILi192EEEEEELi192ENS_12float_e4m3_tEfNS_4arch4Sm90ELb0ELb1ELb1ELb0ELb0ELb0ELb0ELb1ELb1ELb1ELb1ELb0EEENS1_21CollectiveEpilogueFwdINS6_IJSA_SB_SA_EEES9_NS_10bfloat16_tESF_Li256ELb0ELb1ELb1ELb1EEENS1_19SingleTileSchedulerILb0ELb1ELb1ELi128EEEEEEEEEvNT_6ParamsE:
        .type           _ZN7cutlass13device_kernelIN5flash11enable_sm90INS1_16FlashAttnFwdSm90INS1_25CollectiveMainloopFwdSm90ILi2EN4cute5tupleIJNS5_1CILi1EEES8_S8_EEENS6_IJNS7_ILi128EEESA_NS7_ILi192EEEEEELi192ENS_12float_e4m3_tEfNS_4arch4Sm90ELb0ELb1ELb1ELb0ELb0ELb0ELb0ELb1ELb1ELb1ELb1ELb0EEENS1_21CollectiveEpilogueFwdINS6_IJSA_SB_SA_EEES9_NS_10bfloat16_tESF_Li256ELb0ELb1ELb1ELb1EEENS1_19SingleTileSchedulerILb0ELb1ELb1ELi128EEEEEEEEEvNT_6ParamsE,@function
        .size           _ZN7cutlass13device_kernelIN5flash11enable_sm90INS1_16FlashAttnFwdSm90INS1_25CollectiveMainloopFwdSm90ILi2EN4cute5tupleIJNS5_1CILi1EEES8_S8_EEENS6_IJNS7_ILi128EEESA_NS7_ILi192EEEEEELi192ENS_12float_e4m3_tEfNS_4arch4Sm90ELb0ELb1ELb1ELb0ELb0ELb0ELb0ELb1ELb1ELb1ELb1ELb0EEENS1_21CollectiveEpilogueFwdINS6_IJSA_SB_SA_EEES9_NS_10bfloat16_tESF_Li256ELb0ELb1ELb1ELb1EEENS1_19SingleTileSchedulerILb0ELb1ELb1ELi128EEEEEEEEEvNT_6ParamsE,(.L_x_13350 - _ZN7cutlass13device_kernelIN5flash11enable_sm90INS1_16FlashAttnFwdSm90INS1_25CollectiveMainloopFwdSm90ILi2EN4cute5tupleIJNS5_1CILi1EEES8_S8_EEENS6_IJNS7_ILi128EEESA_NS7_ILi192EEEEEELi192ENS_12float_e4m3_tEfNS_4arch4Sm90ELb0ELb1ELb1ELb0ELb0ELb0ELb0ELb1ELb1ELb1ELb1ELb0EEENS1_21CollectiveEpilogueFwdINS6_IJSA_SB_SA_EEES9_NS_10bfloat16_tESF_Li256ELb0ELb1ELb1ELb1EEENS1_19SingleTileSchedulerILb0ELb1ELb1ELi128EEEEEEEEEvNT_6ParamsE)
        .other          _ZN7cutlass13device_kernelIN5flash11enable_sm90INS1_16FlashAttnFwdSm90INS1_25CollectiveMainloopFwdSm90ILi2EN4cute5tupleIJNS5_1CILi1EEES8_S8_EEENS6_IJNS7_ILi128EEESA_NS7_ILi192EEEEEELi192ENS_12float_e4m3_tEfNS_4arch4Sm90ELb0ELb1ELb1ELb0ELb0ELb0ELb0ELb1ELb1ELb1ELb1ELb0EEENS1_21CollectiveEpilogueFwdINS6_IJSA_SB_SA_EEES9_NS_10bfloat16_tESF_Li256ELb0ELb1ELb1ELb1EEENS1_19SingleTileSchedulerILb0ELb1ELb1ELi128EEEEEEEEEvNT_6ParamsE,@"STO_CUDA_ENTRY STV_DEFAULT"
_ZN7cutlass13device_kernelIN5flash11enable_sm90INS1_16FlashAttnFwdSm90INS1_25CollectiveMainloopFwdSm90ILi2EN4cute5tupleIJNS5_1CILi1EEES8_S8_EEENS6_IJNS7_ILi128EEESA_NS7_ILi192EEEEEELi192ENS_12float_e4m3_tEfNS_4arch4Sm90ELb0ELb1ELb1ELb0ELb0ELb0ELb0ELb1ELb1ELb1ELb1ELb0EEENS1_21CollectiveEpilogueFwdINS6_IJSA_SB_SA_EEES9_NS_10bfloat16_tESF_Li256ELb0ELb1ELb1ELb1EEENS1_19SingleTileSchedulerILb0ELb1ELb1ELi128EEEEEEEEEvNT_6ParamsE:
        /* <DEDUP_REMOVED lines=18> */
.L_x_4035:
[----:B------:R-:W-:Y:S05]  /*0120*/  BSYNC B0 ;  /* 0x0000000000007941 */ /* 0x000fea0003800000 */
.L_x_4034:
        /* <DEDUP_REMOVED lines=41> */
.L_x_4036:
        /* <DEDUP_REMOVED lines=22> */
.L_x_4037:
        /* <DEDUP_REMOVED lines=18> */
.L_x_4038:
        /* <DEDUP_REMOVED lines=22> */
.L_x_4039:
        /* <DEDUP_REMOVED lines=22> */
.L_x_4040:
        /* <DEDUP_REMOVED lines=8> */
.L_x_4043:
        /* <DEDUP_REMOVED lines=22> */
[----:B------:R-:W0:Y:S01]  /*0ae0*/  LDC.64 R2, c[0x0][0x418] ;  /* 0x00010600ff027b82 */ /* 0x000e220000000a00 */
[----:B------:R-:W-:Y:S01]  /*0af0*/  ULDC UR4, c[0x0][0x448] ;  /* 0x0001120000047ab9 */ /* 0x000fe20000000800 */
[----:B------:R-:W-:Y:S01]  /*0b00*/  USHF.R.S32.HI UR38, URZ, 0x1f, UR36 ;  /* 0x0000001f3f267899 */ /* 0x000fe20008011424 */
[----:B------:R-:W-:Y:S01]  /*0b10*/  VIADD R22, R4, 0xffffff80 ;  /* 0xffffff8004167836 */ /* 0x000fe20000000000 */
[----:B------:R-:W-:-:S04]  /*0b20*/  UISETP.NE.AND UP1, UPT, UR4, 0x1, UPT ;  /* 0x000000010400788c */ /* 0x000fc8000bf25270 */
[----:B------:R-:W1:Y:S07]  /*0b30*/  S2UR UR45, SR_CTAID.X ;  /* 0x00000000002d79c3 */ /* 0x000e6e0000002500 */
[----:B------:R-:W-:Y:S01]  /*0b40*/  @UP1 ULDC UR5, c[0x0][0x44c] ;  /* 0x0001130000051ab9 */ /* 0x000fe20000000800 */
[----:B------:R-:W2:Y:S01]  /*0b50*/  LDC R5, c[0x0][0x288] ;  /* 0x0000a200ff057b82 */ /* 0x000ea20000000800 */
[----:B------:R-:W-:-:S07]  /*0b60*/  @UP1 ULDC UR9, c[0x0][0x450] ;  /* 0x0001140000091ab9 */ /* 0x000fce0000000800 */
[----:B------:R-:W3:Y:S01]  /*0b70*/  LDC R16, c[0x0][0x424] ;  /* 0x00010900ff107b82 */ /* 0x000ee20000000800 */
[----:B0-----:R-:W-:-:S04]  /*0b80*/  ISETP.NE.U32.AND P0, PT, R2, RZ, PT ;  /* 0x000000ff0200720c */ /* 0x001fc80003f05070 */
[----:B------:R-:W-:-:S03]  /*0b90*/  ISETP.NE.AND.EX P0, PT, R3, RZ, PT, P0 ;  /* 0x000000ff0300720c */ /* 0x000fc60003f05300 */
[----:B------:R-:W0:Y:S01]  /*0ba0*/  LDC R7, c[0x0][0x2f0] ;  /* 0x0000bc00ff077b82 */ /* 0x000e220000000800 */
[----:B-1----:R-:W-:-:S04]  /*0bb0*/  USHF.L.U32 UR45, UR45, 0x7, URZ ;  /* 0x000000072d2d7899 */ /* 0x002fc8000800063f */
[----:B------:R-:W-:Y:S02]  /*0bc0*/  @UP1 UIADD3 UR4, UR45, 0x7f, URZ ;  /* 0x0000007f2d041890 */ /* 0x000fe4000fffe03f */
[----:B------:R-:W-:Y:S01]  /*0bd0*/  UIADD3 UR7, UR45, 0x7f, URZ ;  /* 0x0000007f2d077890 */ /* 0x000fe2000fffe03f */
[----:B--2---:R-:W-:Y:S01]  /*0be0*/  IADD3 R3, -R5, 0x1, RZ ;  /* 0x0000000105037810 */ /* 0x004fe20007ffe1ff */
[----:B------:R-:W-:-:S04]  /*0bf0*/  UIMAD.WIDE.U32 UR4, UR4, UR5, URZ ;  /* 0x00000005040472a5 */ /* 0x000fc8000f8e003f */
[----:B------:R-:W-:Y:S01]  /*0c00*/  @UP1 USHF.R.U32.HI UR7, URZ, UR9, UR5 ;  /* 0x000000093f071299 */ /* 0x000fe20008011605 */
[----:B---3--:R-:W-:Y:S02]  /*0c10*/  SEL R16, R16, 0x1, P0 ;  /* 0x0000000110107807 */ /* 0x008fe40000000000 */
[----:B------:R-:W-:Y:S02]  /*0c20*/  ULDC.64 UR4, c[0x0][0x9e0] ;  /* 0x0002780000047ab9 */ /* 0x000fe40000000a00 */
[----:B------:R-:W-:Y:S01]  /*0c30*/  UISETP.GE.AND UP0, UPT, UR5, 0x1, UPT ;  /* 0x000000010500788c */ /* 0x000fe2000bf06270 */
[----:B0-----:R-:W-:-:S05]  /*0c40*/  IMAD R3, R16, R7, R3 ;  /* 0x0000000710037224 */ /* 0x001fca00078e0203 */
[----:B------:R-:W-:Y:S02]  /*0c50*/  PLOP3.LUT P1, PT, PT, PT, UP0, 0x80, 0x0 ;  /* 0x000000000000781c */ /* 0x000fe40003f2f008 */
[----:B------:R-:W-:-:S13]  /*0c60*/  R2UR UR8, R3 ;  /* 0x00000000030872ca */ /* 0x000fda00000e0000 */
[----:B------:R-:W-:-:S04]  /*0c70*/  UIADD3 UR7, UR8, UR7, URZ ;  /* 0x0000000708077290 */ /* 0x000fc8000fffe03f */
[----:B------:R-:W-:-:S06]  /*0c80*/  UIADD3 UR4, UR7, UR4, URZ ;  /* 0x0000000407047290 */ /* 0x000fcc000fffe03f */
[----:B------:R-:W-:Y:S01]  /*0c90*/  IMAD.U32 R0, RZ, RZ, UR4 ;  /* 0x00000004ff007e24 */ /* 0x000fe2000f8e00ff */
[----:B------:R-:W-:Y:S06]  /*0ca0*/  @!P1 BRA `(.L_x_4045) ;  /* 0x0000000000409947 */ /* 0x000fec0003800000 */
        /* <DEDUP_REMOVED lines=10> */
.L_x_4046:
[----:B------:R-:W-:-:S11]  /*0d50*/  UISETP.NE.AND UP0, UPT, UR5, 0x1, UPT ;  /* 0x000000010500788c */ /* 0x000fd6000bf05270 */
[----:B------:R-:W-:Y:S02]  /*0d60*/  @UP0 ULDC.64 UR10, c[0x0][0x9e8] ;  /* 0x00027a00000a0ab9 */ /* 0x000fe40000000a00 */
[----:B------:R-:W-:-:S04]  /*0d70*/  UIMAD.WIDE.U32 UR8, UR4, UR10, URZ ;  /* 0x0000000a040872a5 */ /* 0x000fc8000f8e003f */
[----:B------:R-:W-:-:S12]  /*0d80*/  @UP0 USHF.R.U32.HI UR4, URZ, UR11, UR9 ;  /* 0x0000000b3f040299 */ /* 0x000fd80008011609 */
.L_x_4047:
[----:B------:R-:W-:-:S06]  /*0d90*/  UIMAD UR4, UR4, UR5, UR5 ;  /* 0x00000005040472a4 */ /* 0x000fcc000f8e0205 */
[----:B------:R-:W-:-:S07]  /*0da0*/  VIMNMX R0, R0, UR4, PT ;  /* 0x0000000400007c48 */ /* 0x000fce000bfe0100 */
.L_x_4045:
[-C--:B------:R-:W-:Y:S01]  /*0db0*/  IMAD R18, R16, R7.reuse, -R5 ;  /* 0x0000000710127224 */ /* 0x080fe200078e0a05 */
[----:B------:R-:W-:Y:S01]  /*0dc0*/  @UP1 ULDC UR8, c[0x0][0x44c] ;  /* 0x0001130000081ab9 */ /* 0x000fe20000000800 */
[----:B------:R-:W-:Y:S01]  /*0dd0*/  VIADD R2, R0, 0x7f ;  /* 0x0000007f00027836 */ /* 0x000fe20000000000 */
[----:B------:R-:W-:Y:S01]  /*0de0*/  UIMAD.WIDE.U32 UR8, UR45, UR8, URZ ;  /* 0x000000082d0872a5 */ /* 0x000fe2000f8e003f */
[----:B------:R-:W-:Y:S01]  /*0df0*/  IMAD R0, R16, R7, 0x7f ;  /* 0x0000007f10007424 */ /* 0x000fe200078e0207 */
[----:B------:R-:W-:Y:S01]  /*0e00*/  R2UR UR7, R18 ;  /* 0x00000000120772ca */ /* 0x000fe200000e0000 */
[----:B------:R-:W-:Y:S01]  /*0e10*/  @UP1 ULDC UR10, c[0x0][0x450] ;  /* 0x00011400000a1ab9 */ /* 0x000fe20000000800 */
[----:B------:R-:W-:Y:S01]  /*0e20*/  UMOV UR4, UR45 ;  /* 0x0000002d00047c82 */ /* 0x000fe20008000000 */
[----:B------:R-:W-:Y:S01]  /*0e30*/  SHF.R.S32.HI R5, RZ, 0x1f, R2 ;  /* 0x0000001fff057819 */ /* 0x000fe20000011402 */
[----:B------:R-:W-:Y:S01]  /*0e40*/  @UP1 USHF.R.U32.HI UR4, URZ, UR10, UR9 ;  /* 0x0000000a3f041299 */ /* 0x000fe20008011609 */
[----:B------:R-:W-:-:S02]  /*0e50*/  SHF.R.S32.HI R3, RZ, 0x1f, R0 ;  /* 0x0000001fff037819 */ /* 0x000fc40000011400 */
[----:B------:R-:W-:Y:S02]  /*0e60*/  LEA.HI R5, R5, R2, RZ, 0x7 ;  /* 0x0000000205057211 */ /* 0x000fe400078f38ff */
[----:B------:R-:W-:Y:S02]  /*0e70*/  LEA.HI R3, R3, R0, RZ, 0x7 ;  /* 0x0000000003037211 */ /* 0x000fe400078f38ff */
[----:B------:R-:W-:Y:S02]  /*0e80*/  SHF.R.S32.HI R0, RZ, 0x7, R5 ;  /* 0x00000007ff007819 */ /* 0x000fe40000011405 */
[----:B------:R-:W-:Y:S01]  /*0e90*/  UIADD3 UR4, UR7, UR4, URZ ;  /* 0x0000000407047290 */ /* 0x000fe2000fffe03f */
[----:B------:R-:W-:Y:S02]  /*0ea0*/  SHF.R.S32.HI R3, RZ, 0x7, R3 ;  /* 0x00000007ff037819 */ /* 0x000fe40000011403 */
[----:B------:R-:W-:Y:S02]  /*0eb0*/  ULDC UR7, c[0x0][0x9dc] ;  /* 0x0002770000077ab9 */ /* 0x000fe40000000800 */
[----:B------:R-:W-:Y:S01]  /*0ec0*/  UIADD3 UR7, UR4, -UR7, URZ ;  /* 0x8000000704077290 */ /* 0x000fe2000fffe03f */
[----:B------:R-:W-:Y:S01]  /*0ed0*/  VIMNMX R19, R3, R0, PT ;  /* 0x0000000003137248 */ /* 0x000fe20003fe0100 */
        /* <DEDUP_REMOVED lines=11> */
.L_x_4049:
[----:B------:R-:W-:-:S11]  /*0f90*/  UISETP.NE.AND UP0, UPT, UR5, 0x1, UPT ;  /* 0x000000010500788c */ /* 0x000fd6000bf05270 */
[----:B------:R-:W-:Y:S02]  /*0fa0*/  @UP0 ULDC.64 UR10, c[0x0][0x9e8] ;  /* 0x00027a00000a0ab9 */ /* 0x000fe40000000a00 */
[----:B------:R-:W-:-:S04]  /*0fb0*/  UIMAD.WIDE.U32 UR8, UR4, UR10, URZ ;  /* 0x0000000a040872a5 */ /* 0x000fc8000f8e003f */
[----:B------:R-:W-:-:S12]  /*0fc0*/  @UP0 USHF.R.U32.HI UR4, URZ, UR11, UR9 ;  /* 0x0000000b3f040299 */ /* 0x000fd80008011609 */
.L_x_4050:
[----:B------:R-:W-:-:S04]  /*0fd0*/  UIMAD UR4, UR4, UR5, URZ ;  /* 0x00000005040472a4 */ /* 0x000fc8000f8e023f */
[----:B------:R-:W-:-:S04]  /*0fe0*/  UISETP.LT.AND UP0, UPT, UR7, UR4, UPT ;  /* 0x000000040700728c */ /* 0x000fc8000bf01270 */
[----:B------:R-:W-:-:S12]  /*0ff0*/  USEL UR7, UR7, UR4, !UP0 ;  /* 0x0000000407077287 */ /* 0x000fd8000c000000 */
.L_x_4048:
[----:B------:R-:W-:Y:S02]  /*1000*/  USHF.R.S32.HI UR4, URZ, 0x1f, UR7 ;  /* 0x0000001f3f047899 */ /* 0x000fe40008011407 */
[----:B------:R-:W-:Y:S02]  /*1010*/  USHF.R.U32.HI UR10, URZ, 0x10, UR6 ;  /* 0x000000103f0a7899 */ /* 0x000fe40008011606 */
[----:B------:R-:W-:Y:S02]  /*1020*/  ULEA.HI UR4, UR4, UR7, URZ, 0x7 ;  /* 0x0000000704047291 */ /* 0x000fe4000f8f383f */
[----:B------:R-:W-:Y:S02]  /*1030*/  ULOP3.LUT UR39, UR6, 0xffff, URZ, 0xc0, !UPT ;  /* 0x0000ffff06277892 */ /* 0x000fe4000f8ec03f */
[----:B------:R-:W-:-:S04]  /*1040*/  USHF.R.S32.HI UR4, URZ, 0x7, UR4 ;  /* 0x000000073f047899 */ /* 0x000fc80008011404 */
[----:B------:R-:W-:-:S04]  /*1050*/  UISETP.LT.AND UP0, UPT, URZ, UR4, UPT ;  /* 0x000000043f00728c */ /* 0x000fc8000bf01270 */
[----:B------:R-:W-:Y:S02]  /*1060*/  USEL UR9, URZ, UR4, !UP0 ;  /* 0x000000043f097287 */ /* 0x000fe4000c000000 */
[----:B------:R-:W-:Y:S01]  /*1070*/  UISETP.NE.AND UP0, UPT, UR10, URZ, UPT ;  /* 0x0000003f0a00728c */ /* 0x000fe2000bf05270 */
[----:B------:R-:W-:-:S03]  /*1080*/  UMOV UR4, URZ ;  /* 0x0000003f00047c82 */ /* 0x000fc60008000000 */
[----:B------:R-:W-:-:S07]  /*1090*/  ISETP.GT.AND P0, PT, R19, UR9, PT ;  /* 0x0000000913007c0c */ /* 0x000fce000bf04270 */
[----:B------:R-:W-:-:S06]  /*10a0*/  @!UP0 ULDC UR10, c[0x0][0x9f0] ;  /* 0x00027c00000a8ab9 */ /* 0x000fcc0000000800 */
[----:B------:R-:W-:Y:S05]  /*10b0*/  @!P0 BRA `(.L_x_4051) ;  /* 0x00000000008c8947 */ /* 0x000fea0003800000 */
[----:B------:R-:W-:Y:S01]  /*10c0*/  IMAD.U32 R4, RZ, RZ, UR10 ;  /* 0x0000000aff047e24 */ /* 0x000fe2000f8e00ff */
[----:B------:R-:W-:-:S04]  /*10d0*/  UMOV UR4, URZ ;  /* 0x0000003f00047c82 */ /* 0x000fc80008000000 */
[----:B------:R-:W-:-:S04]  /*10e0*/  IABS R0, R4 ;  /* 0x0000000400007213 */ /* 0x000fc80000000000 */
[----:B------:R-:W-:Y:S02]  /*10f0*/  R2UR UR11, R0 ;  /* 0x00000000000b72ca */ /* 0x000fe400000e0000 */
[----:B------:R-:W-:Y:S02]  /*1100*/  IADD3 R0, R4, -0x1, R19 ;  /* 0xffffffff04007810 */ /* 0x000fe40007ffe013 */
[----:B------:R-:W-:Y:S02]  /*1110*/  IABS R4, R4 ;  /* 0x0000000400047213 */ /* 0x000fe40000000000 */
[----:B------:R-:W-:-:S03]  /*1120*/  R2UR UR6, R0 ;  /* 0x00000000000672ca */ /* 0x000fc600000e0000 */
[----:B------:R-:W-:-:S04]  /*1130*/  IMAD.MOV R4, RZ, RZ, -R4 ;  /* 0x000000ffff047224 */ /* 0x000fc800078e0a04 */
[----:B------:R-:W0:Y:S06]  /*1140*/  I2F.RP R2, UR11 ;  /* 0x0000000b00027d06 */ /* 0x000e2c0008209400 */
[----:B------:R-:W-:-:S06]  /*1150*/  UIADD3 UR6, -UR9, UR6, URZ ;  /* 0x0000000609067290 */ /* 0x000fcc000fffe13f */
[----:B------:R-:W-:Y:S01]  /*1160*/  IMAD.U32 R0, RZ, RZ, UR6 ;  /* 0x00000006ff007e24 */ /* 0x000fe2000f8e00ff */
[----:B------:R-:W-:Y:S01]  /*1170*/  ULOP3.LUT UR6, UR6, UR10, URZ, 0x3c, !UPT ;  /* 0x0000000a06067292 */ /* 0x000fe2000f8e3c3f */
[----:B0-----:R-:W0:Y:S03]  /*1180*/  MUFU.RCP R2, R2 ;  /* 0x0000000200027308 */ /* 0x001e260000001000 */
[----:B------:R-:W-:-:S04]  /*1190*/  IABS R0, R0 ;  /* 0x0000000000007213 */ /* 0x000fc80000000000 */
[----:B------:R-:W-:Y:S01]  /*11a0*/  R2UR UR8, R0 ;  /* 0x00000000000872ca */ /* 0x000fe200000e0000 */
[----:B------:R-:W-:Y:S02]  /*11b0*/  IMAD.MOV.U32 R0, RZ, RZ, R4 ;  /* 0x000000ffff007224 */ /* 0x000fe400078e0004 */
[----:B0-----:R-:W-:-:S06]  /*11c0*/  VIADD R3, R2, 0xffffffe ;  /* 0x0ffffffe02037836 */ /* 0x001fcc0000000000 */
        /* <DEDUP_REMOVED lines=18> */
.L_x_4051:
[----:B------:R-:W-:Y:S02]  /*12f0*/  UIMAD UR39, UR39, UR4, UR9 ;  /* 0x00000004272772a4 */ /* 0x000fe4000f8e0209 */
[----:B------:R-:W-:Y:S01]  /*1300*/  IMAD.U32 R0, RZ, RZ, UR4 ;  /* 0x00000004ff007e24 */ /* 0x000fe2000f8e00ff */
[----:B------:R-:W-:Y:S02]  /*1310*/  PLOP3.LUT P0, PT, PT, PT, PT, 0x80, 0x0 ;  /* 0x000000000000781c */ /* 0x000fe40003f0f070 */
[----:B------:R-:W-:Y:S01]  /*1320*/  CS2R R10, SRZ ;  /* 0x00000000000a7805 */ /* 0x000fe2000001ff00 */
[----:B------:R-:W-:Y:S01]  /*1330*/  IMAD.MOV.U32 R2, RZ, RZ, RZ ;  /* 0x000000ffff027224 */ /* 0x000fe200078e00ff */
[----:B------:R-:W-:Y:S02]  /*1340*/  CS2R R8, SRZ ;  /* 0x0000000000087805 */ /* 0x000fe4000001ff00 */
[----:B------:R-:W-:Y:S01]  /*1350*/  VIADDMNMX R19, R0, UR39, R19, PT ;  /* 0x0000002700137c46 */ /* 0x000fe2000b800113 */
[----:B------:R-:W-:Y:S01]  /*1360*/  IMAD.MOV.U32 R0, RZ, RZ, RZ ;  /* 0x000000ffff007224 */ /* 0x000fe200078e00ff */
[----:B------:R-:W-:Y:S01]  /*1370*/  CS2R R44, SRZ ;  /* 0x00000000002c7805 */ /* 0x000fe2000001ff00 */
[----:B------:R-:W-:Y:S01]  /*1380*/  IMAD.MOV.U32 R47, RZ, RZ, RZ ;  /* 0x000000ffff2f7224 */ /* 0x000fe200078e00ff */
[----:B------:R-:W-:-:S02]  /*1390*/  ISETP.GT.AND P1, PT, R19, UR39, PT ;  /* 0x0000002713007c0c */ /* 0x000fc4000bf24270 */
        /* <DEDUP_REMOVED lines=82> */
.L_x_4053:
        /* <DEDUP_REMOVED lines=22> */
[----:B------:R-:W-:Y:S02]  /*1a20*/  @UP0 UIMAD UR12, UR12, UR16, URZ ;  /* 0x000000100c0c02a4 */ /* 0x000fe4000f8e023f */
[----:B------:R-:W-:Y:S02]  /*1a30*/  @UP0 UIADD3 UR9, UR9, UR13, URZ ;  /* 0x0000000d09090290 */ /* 0x000fe4000fffe03f */
        /* <DEDUP_REMOVED lines=24> */
.L_x_4197:
[----:B------:R-:W-:-:S06]  /*1bc0*/  ULOP3.LUT UR4, UR41, 0x1, URZ, 0xfc, !UPT ;  /* 0x0000000129047892 */ /* 0x000fcc000f8efc3f */
[----:B------:R-:W-:-:S05]  /*1bd0*/  IMAD.U32 R2, RZ, RZ, UR4 ;  /* 0x00000004ff027e24 */ /* 0x000fca000f8e00ff */
[----:B------:R-:W-:-:S13]  /*1be0*/  ISETP.NE.AND P0, PT, R2, 0x3, PT ;  /* 0x000000030200780c */ /* 0x000fda0003f05270 */
[----:B------:R-:W-:Y:S05]  /*1bf0*/  @!P0 BRA `(.L_x_4055) ;  /* 0x0000000000048947 */ /* 0x000fea0003800000 */
[----:B------:R-:W-:Y:S01]  /*1c00*/  BPT.TRAP 0x1 ;  /* 0x000000040000795c */ /* 0x000fe20000300000 */
.L_x_4055:
[----:B------:R1:W2:Y:S01]  /*1c10*/  SYNCS.PHASECHK.TRANS64.TRYWAIT P2, [UR44+0x2a830], R8 ;  /* 0x02a83008ff0075a7 */ /* 0x0002a2000804016c */
[----:B------:R-:W-:Y:S05]  /*1c20*/  @!P0 BRA `(.L_x_4056) ;  /* 0x0000000000048947 */ /* 0x000fea0003800000 */
[----:B------:R-:W-:Y:S01]  /*1c30*/  BPT.TRAP 0x1 ;  /* 0x000000040000795c */ /* 0x000fe20000300000 */
.L_x_4056:
        /* <DEDUP_REMOVED lines=8> */
.L_x_4057:
[----:B------:R-:W-:Y:S05]  /*1cc0*/  WARPSYNC.ALL ;  /* 0x0000000000007948 */ /* 0x000fea0003800000 */
[----:B------:R-:W-:Y:S01]  /*1cd0*/  IMAD.MOV.U32 R7, RZ, RZ, -0x7fffffe0 ;  /* 0x80000020ff077424 */ /* 0x000fe200078e00ff */
        /* <DEDUP_REMOVED lines=17> */
[C---:B------:R-:W-:Y:S01]  /*1df0*/  IMAD.IADD R21, R22.reuse, 0x1, -R3 ;  /* 0x0000000116157824 */ /* 0x040fe200078e0a03 */
[----:B------:R-:W-:Y:S01]  /*1e00*/  UIADD3 UR4, UR20, 0x2, URZ ;  /* 0x0000000214047890 */ /* 0x000fe2000fffe03f */
[----:B------:R-:W-:Y:S01]  /*1e10*/  LOP3.LUT R89, R89, 0xfffffffc, RZ, 0xc0, !PT ;  /* 0xfffffffc59597812 */ /* 0x000fe200078ec0ff */
[----:B------:R-:W-:Y:S01]  /*1e20*/  UIADD3 UR8, UR20, 0x200, URZ ;  /* 0x0000020014087890 */ /* 0x000fe2000fffe03f */
[----:B------:R-:W-:Y:S01]  /*1e30*/  QGMMA.64x128x32.F32.E4M3.E4M3 R24, gdesc[UR28], RZ, !UPT, gsb0 ;  /* 0x01e000001c1879f3 */ /* 0x000fe2000c0008ff */
[----:B------:R-:W-:Y:S01]  /*1e40*/  UIADD3 UR10, UR30, 0x200, URZ ;  /* 0x000002001e0a7890 */ /* 0x000fe2000fffe03f */
[----:B-1----:R-:W-:Y:S01]  /*1e50*/  SHF.R.S32.HI R8, RZ, 0x1f, R21 ;  /* 0x0000001fff087819 */ /* 0x002fe20000011415 */
[----:B------:R-:W-:Y:S01]  /*1e60*/  UIADD3 UR12, UR20, 0x202, URZ ;  /* 0x00000202140c7890 */ /* 0x000fe2000fffe03f */
[----:B------:R-:W-:Y:S01]  /*1e70*/  IMAD.IADD R89, R22, 0x1, -R89 ;  /* 0x0000000116597824 */ /* 0x000fe200078e0a59 */
[----:B------:R-:W-:Y:S01]  /*1e80*/  UIADD3 UR14, UR30, 0x202, URZ ;  /* 0x000002021e0e7890 */ /* 0x000fe2000fffe03f */
[CC--:B------:R-:W-:Y:S01]  /*1e90*/  LEA.HI R15, R8.reuse, R21.reuse, RZ, 0x2 ;  /* 0x00000015080f7211 */ /* 0x0c0fe200078f10ff */
[----:B------:R-:W-:Y:S01]  /*1ea0*/  UMOV UR15, 0x80000020 ;  /* 0x80000020000f7882 */ /* 0x000fe20000000000 */
[----:B------:R-:W-:Y:S01]  /*1eb0*/  UIADD3 UR16, UR20, 0x400, URZ ;  /* 0x0000040014107890 */ /* 0x000fe2000fffe03f */
[----:B------:R-:W-:Y:S01]  /*1ec0*/  LEA.HI R8, R8, R21, RZ, 0x5 ;  /* 0x0000001508087211 */ /* 0x000fe200078f28ff */
[----:B------:R-:W-:Y:S01]  /*1ed0*/  UIADD3 UR18, UR30, 0x400, URZ ;  /* 0x000004001e127890 */ /* 0x000fe2000fffe03f */
[--C-:B------:R-:W-:Y:S01]  /*1ee0*/  SHF.R.S32.HI R3, RZ, 0x2, R15.reuse ;  /* 0x00000002ff037819 */ /* 0x100fe2000001140f */
[----:B------:R-:W-:Y:S01]  /*1ef0*/  UMOV UR17, 0x80000020 ;  /* 0x8000002000117882 */ /* 0x000fe20000000000 */
[----:B------:R-:W-:Y:S01]  /*1f00*/  UMOV UR19, 0x80000020 ;  /* 0x8000002000137882 */ /* 0x000fe20000000000 */
[----:B------:R-:W-:Y:S01]  /*1f10*/  UIADD3 UR20, UR20, 0x402, URZ ;  /* 0x0000040214147890 */ /* 0x000fe2000fffe03f */
[----:B------:R-:W-:Y:S01]  /*1f20*/  SHF.R.S32.HI R22, RZ, 0x1f, R15 ;  /* 0x0000001fff167819 */ /* 0x000fe2000001140f */
[----:B------:R-:W-:Y:S01]  /*1f30*/  UIADD3 UR22, UR30, 0x402, URZ ;  /* 0x000004021e167890 */ /* 0x000fe2000fffe03f */
[----:B------:R-:W-:Y:S01]  /*1f40*/  LEA.HI R11, R23, R23, RZ, 0x1 ;  /* 0x00000017170b7211 */ /* 0x000fe200078f08ff */
[----:B------:R-:W-:Y:S01]  /*1f50*/  UMOV UR21, 0x80000020 ;  /* 0x8000002000157882 */ /* 0x000fe20000000000 */
[----:B------:R-:W-:Y:S01]  /*1f60*/  UMOV UR23, 0x80000020 ;  /* 0x8000002000177882 */ /* 0x000fe20000000000 */
[----:B------:R-:W-:Y:S01]  /*1f70*/  SHF.R.S32.HI R8, RZ, 0x5, R8 ;  /* 0x00000005ff087819 */ /* 0x000fe20000011408 */
[----:B------:R-:W-:Y:S01]  /*1f80*/  ULDC UR31, c[0x0][0x9dc] ;  /* 0x00027700001f7ab9 */ /* 0x000fe20000000800 */
[----:B------:R-:W-:Y:S01]  /*1f90*/  LEA.HI R22, R22, R3, RZ, 0x3 ;  /* 0x0000000316167211 */ /* 0x000fe200078f18ff */
[----:B------:R-:W-:-:S03]  /*1fa0*/  ULOP3.LUT UR31, URZ, UR31, URZ, 0x33, !UPT ;  /* 0x0000001f3f1f7292 */ /* 0x000fc6000f8e333f */
[----:B------:R-:W-:Y:S01]  /*1fb0*/  LOP3.LUT R22, R22, 0xfffffff8, RZ, 0xc0, !PT ;  /* 0xfffffff816167812 */ /* 0x000fe200078ec0ff */
[----:B------:R-:W-:Y:S02]  /*1fc0*/  WARPGROUP.DEPBAR.LE gsb0, 0x0 ;  /* 0x00008000000079c5 */ /* 0x000fe40000010000 */
[----:B------:R-:W-:-:S06]  /*1fd0*/  WARPGROUP.ARRIVE ;  /* 0x00000000000079c5 */ /* 0x000fcc0000000000 */
[----:B------:R-:W-:Y:S01]  /*1fe0*/  QGMMA.64x128x32.F32.E4M3.E4M3 R24, gdesc[UR4], R24, gsb0 ;  /* 0x01e00000041879f3 */ /* 0x000fe20008000818 */
[----:B------:R-:W-:Y:S02]  /*1ff0*/  ULDC UR6, c[0x0][0x448] ;  /* 0x0001120000067ab9 */ /* 0x000fe40000000800 */
[----:B------:R-:W-:-:S06]  /*2000*/  UISETP.NE.AND UP0, UPT, UR6, 0x1, UPT ;  /* 0x000000010600788c */ /* 0x000fcc000bf05270 */
[----:B------:R-:W-:Y:S02]  /*2010*/  PLOP3.LUT P2, PT, PT, PT, UP0, 0x80, 0x0 ;  /* 0x000000000000781c */ /* 0x000fe40003f4f008 */
[----:B------:R-:W-:-:S03]  /*2020*/  PLOP3.LUT P3, PT, PT, PT, UP0, 0x80, 0x0 ;  /* 0x000000000000781c */ /* 0x000fc60003f6f008 */
[----:B------:R-:W-:Y:S01]  /*2030*/  @UP0 ULDC UR6, c[0x0][0x44c] ;  /* 0x0001130000060ab9 */ /* 0x000fe20000000800 */
[----:B------:R-:W-:Y:S02]  /*2040*/  WARPGROUP.DEPBAR.LE gsb0, 0x0 ;  /* 0x00008000000079c5 */ /* 0x000fe40000010000 */
[----:B------:R-:W-:-:S06]  /*2050*/  WARPGROUP.ARRIVE ;  /* 0x00000000000079c5 */ /* 0x000fcc0000000000 */
[----:B------:R-:W-:Y:S01]  /*2060*/  QGMMA.64x128x32.F32.E4M3.E4M3 R24, gdesc[UR8], R24, gsb0 ;  /* 0x01e00000081879f3 */ /* 0x000fe20008000818 */
[----:B------:R-:W-:Y:S01]  /*2070*/  ULDC UR10, c[0x0][0x2f0] ;  /* 0x0000bc00000a7ab9 */ /* 0x000fe20000000800 */
[----:B------:R-:W-:Y:S02]  /*2080*/  ULDC UR11, c[0x0][0x288] ;  /* 0x0000a200000b7ab9 */ /* 0x000fe40000000800 */
[----:B------:R-:W-:Y:S01]  /*2090*/  IMAD.U32 R121, RZ, RZ, UR11 ;  /* 0x0000000bff797e24 */ /* 0x000fe2000f8e00ff */
        /* <DEDUP_REMOVED lines=14> */
[----:B------:R0:W1:Y:S01]  /*2180*/  MUFU.TANH R92, R60 ;  /* 0x0000003c005c7308 */ /* 0x0000620000002400 */
[C---:B------:R-:W-:Y:S01]  /*2190*/  FMUL.FTZ R52, R0.reuse, R52 ;  /* 0x0000003400347220 */ /* 0x040fe20000410000 */
[C---:B------:R-:W-:Y:S01]  /*21a0*/  FMUL.FTZ R29, R0.reuse, R33 ;  /* 0x00000021001d7220 */ /* 0x040fe20000410000 */
[C---:B------:R-:W-:Y:S01]  /*21b0*/  FMUL.FTZ R33, R0.reuse, R37 ;  /* 0x0000002500217220 */ /* 0x040fe20000410000 */
[C---:B------:R-:W-:Y:S01]  /*21c0*/  FMUL.FTZ R44, R0.reuse, R44 ;  /* 0x0000002c002c7220 */ /* 0x040fe20000410000 */
[C---:B------:R-:W-:Y:S01]  /*21d0*/  FMUL.FTZ R48, R0.reuse, R48 ;  /* 0x0000003000307220 */ /* 0x040fe20000410000 */
[C---:B------:R-:W-:Y:S01]  /*21e0*/  FMUL.FTZ R56, R0.reuse, R56 ;  /* 0x0000003800387220 */ /* 0x040fe20000410000 */
[C---:B------:R-:W-:Y:S01]  /*21f0*/  FMUL.FTZ R64, R0.reuse, R64 ;  /* 0x0000004000407220 */ /* 0x040fe20000410000 */
[----:B------:R2:W3:Y:S01]  /*2200*/  MUFU.TANH R37, R40 ;  /* 0x0000002800257308 */ /* 0x0004e20000002400 */
[C---:B0-----:R-:W-:Y:S01]  /*2210*/  FMUL.FTZ R60, R0.reuse, R70 ;  /* 0x00000046003c7220 */ /* 0x041fe20000410000 */
[----:B------:R-:W-:Y:S01]  /*2220*/  LOP3.LUT R70, R11, 0x3fffffe, RZ, 0xc0, !PT ;  /* 0x03fffffe0b467812 */ /* 0x000fe200078ec0ff */
[----:B------:R-:W-:Y:S01]  /*2230*/  FMUL.FTZ R68, R0, R68 ;  /* 0x0000004400447220 */ /* 0x000fe20000410000 */
[----:B------:R-:W-:Y:S01]  /*2240*/  LEA R11, R8, UR45, 0x4 ;  /* 0x0000002d080b7c11 */ /* 0x000fe2000f8e20ff */
[C---:B------:R-:W-:Y:S01]  /*2250*/  FMUL.FTZ R4, R0.reuse, R24 ;  /* 0x0000001800047220 */ /* 0x040fe20000410000 */
[----:B------:R-:W-:Y:S01]  /*2260*/  LEA.HI R8, R89, R89, RZ, 0x1 ;  /* 0x0000005959087211 */ /* 0x000fe200078f08ff */
[----:B------:R-:W-:Y:S01]  /*2270*/  IMAD.IADD R70, R23, 0x1, -R70 ;  /* 0x0000000117467824 */ /* 0x000fe200078e0a46 */
[----:B------:R-:W-:Y:S01]  /*2280*/  IADD3 R3, R11, R3, -R22 ;  /* 0x000000030b037210 */ /* 0x000fe20007ffe816 */
[----:B--2---:R-:W-:Y:S01]  /*2290*/  FMUL.FTZ R40, R0, R50 ;  /* 0x0000003200287220 */ /* 0x004fe20000410000 */
[----:B------:R-:W-:Y:S01]  /*22a0*/  LOP3.LUT R8, R8, 0x1ffffffe, RZ, 0xc0, !PT ;  /* 0x1ffffffe08087812 */ /* 0x000fe200078ec0ff */
[----:B------:R0:W2:Y:S01]  /*22b0*/  MUFU.TANH R100, R52 ;  /* 0x0000003400647308 */ /* 0x0000a20000002400 */
[----:B------:R-:W-:Y:S01]  /*22c0*/  FMUL.FTZ R50, R0, R59 ;  /* 0x0000003b00327220 */ /* 0x000fe20000410000 */
[----:B------:R-:W-:-:S02]  /*22d0*/  IMAD R3, R70, 0x40, R3 ;  /* 0x0000004046037824 */ /* 0x000fc400078e0203 */
[C---:B------:R-:W-:Y:S01]  /*22e0*/  FMUL.FTZ R5, R0.reuse, R27 ;  /* 0x0000001b00057220 */ /* 0x040fe20000410000 */
[----:B------:R-:W-:Y:S02]  /*22f0*/  IMAD.IADD R8, R89, 0x1, -R8 ;  /* 0x0000000159087824 */ /* 0x000fe400078e0a08 */
[C---:B------:R-:W-:Y:S01]  /*2300*/  FMUL.FTZ R20, R0.reuse, R30 ;  /* 0x0000001e00147220 */ /* 0x040fe20000410000 */
[----:B------:R-:W-:Y:S02]  /*2310*/  IMAD.MOV.U32 R70, RZ, RZ, -0x80 ;  /* 0xffffff80ff467424 */ /* 0x000fe400078e00ff */
[----:B------:R-:W-:Y:S01]  /*2320*/  FMUL.FTZ R9, R0, R31 ;  /* 0x0000001f00097220 */ /* 0x000fe20000410000 */
[----:B------:R-:W-:Y:S02]  /*2330*/  IMAD R8, R8, 0x8, R3 ;  /* 0x0000000808087824 */ /* 0x000fe400078e0203 */
[----:B0-----:R-:W-:Y:S01]  /*2340*/  FMUL.FTZ R52, R0, R62 ;  /* 0x0000003e00347220 */ /* 0x001fe20000410000 */
[----:B------:R-:W-:-:S02]  /*2350*/  IMAD.U32 R3, RZ, RZ, UR44 ;  /* 0x0000002cff037e24 */ /* 0x000fc4000f8e00ff */
[----:B------:R-:W-:Y:S01]  /*2360*/  FMUL.FTZ R62, R0, R71 ;  /* 0x00000047003e7220 */ /* 0x000fe20000410000 */
[----:B------:R-:W-:Y:S01]  /*2370*/  @P2 IMAD.HI.U32 R22, R8, UR6, RZ ;  /* 0x0000000608162c27 */ /* 0x000fe2000f8e00ff */
[----:B------:R-:W-:-:S03]  /*2380*/  @UP0 ULDC UR6, c[0x0][0x450] ;  /* 0x0001140000060ab9 */ /* 0x000fc60000000800 */
[C---:B------:R-:W-:Y:S01]  /*2390*/  FMUL.FTZ R24, R0.reuse, R34 ;  /* 0x0000002200187220 */ /* 0x040fe20000410000 */
[----:B------:R-:W-:Y:S01]  /*23a0*/  FMUL.FTZ R14, R0, R28 ;  /* 0x0000001c000e7220 */ /* 0x000fe20000410000 */
[----:B------:R-:W-:Y:S01]  /*23b0*/  IMAD.MOV.U32 R23, RZ, RZ, R8 ;  /* 0x000000ffff177224 */ /* 0x000fe200078e0008 */
[----:B------:R-:W-:Y:S01]  /*23c0*/  @P3 SHF.R.U32.HI R23, RZ, UR6, R22 ;  /* 0x00000006ff173c19 */ /* 0x000fe20008011616 */
[----:B------:R-:W-:Y:S01]  /*23d0*/  @!P1 VIADD R3, R3, 0x2a840 ;  /* 0x0002a84003039836 */ /* 0x000fe20000000000 */
[----:B------:R-:W-:Y:S01]  /*23e0*/  LOP3.LUT R22, R15, 0x7ffffffc, RZ, 0xc0, !PT ;  /* 0x7ffffffc0f167812 */ /* 0x000fe200078ec0ff */
[----:B------:R-:W-:Y:S01]  /*23f0*/  IMAD R59, R19, R70, 0x80 ;  /* 0x00000080133b7424 */ /* 0x000fe200078e0246 */
[----:B------:R-:W-:Y:S01]  /*2400*/  ULDC.64 UR6, c[0x0][0x9e0] ;  /* 0x0002780000067ab9 */ /* 0x000fe20000000a00 */
[----:B------:R-:W0:Y:S01]  /*2410*/  SHFL.IDX PT, R71, R23, RZ, 0x1c1f ;  /* 0x001c1fff17477589 */ /* 0x000e2200000e0000 */
[----:B------:R-:W-:Y:S01]  /*2420*/  @!P1 PRMT R15, RZ, 0x654, R3 ;  /* 0x00000654ff0f9816 */ /* 0x000fe20000000003 */
[----:B------:R-:W-:Y:S01]  /*2430*/  IMAD.IADD R3, R21, 0x1, -R22 ;  /* 0x0000000115037824 */ /* 0x000fe200078e0a16 */
[----:B------:R-:W-:Y:S01]  /*2440*/  UISETP.GE.AND UP1, UPT, UR7, 0x1, UPT ;  /* 0x000000010700788c */ /* 0x000fe2000bf26270 */
[----:B------:R-:W-:-:S02]  /*2450*/  VIADD R22, R59, 0x1 ;  /* 0x000000013b167836 */ /* 0x000fc40000000000 */
[C---:B------:R-:W-:Y:S01]  /*2460*/  FMUL.FTZ R27, R0.reuse, R32 ;  /* 0x00000020001b7220 */ /* 0x040fe20000410000 */
[C---:B------:R-:W-:Y:S01]  /*2470*/  FMUL.FTZ R31, R0.reuse, R36 ;  /* 0x00000024001f7220 */ /* 0x040fe20000410000 */
[C---:B------:R-:W-:Y:S01]  /*2480*/  FMUL.FTZ R30, R0.reuse, R39 ;  /* 0x00000027001e7220 */ /* 0x040fe20000410000 */
[C---:B------:R-:W-:Y:S01]  /*2490*/  FMUL.FTZ R34, R0.reuse, R43 ;  /* 0x0000002b00227220 */ /* 0x040fe20000410000 */
[----:B------:R4:W0:Y:S01]  /*24a0*/  MUFU.TANH R108, R44 ;  /* 0x0000002c006c7308 */ /* 0x0008220000002400 */
[C---:B------:R-:W-:Y:S01]  /*24b0*/  FMUL.FTZ R2, R0.reuse, R26 ;  /* 0x0000001a00027220 */ /* 0x040fe20000410000 */
[C---:B------:R-:W-:Y:S01]  /*24c0*/  FMUL.FTZ R28, R0.reuse, R38 ;  /* 0x00000026001c7220 */ /* 0x040fe20000410000 */
[C---:B------:R-:W-:Y:S01]  /*24d0*/  FMUL.FTZ R32, R0.reuse, R42 ;  /* 0x0000002a00207220 */ /* 0x040fe20000410000 */
[C---:B------:R-:W-:Y:S01]  /*24e0*/  FMUL.FTZ R36, R0.reuse, R46 ;  /* 0x0000002e00247220 */ /* 0x040fe20000410000 */
[----:B------:R5:W-:Y:S01]  /*24f0*/  @!P1 SYNCS.ARRIVE.TRANS64.RED.A1T0 RZ, [R15+URZ], RZ ;  /* 0x000000ff0fff99a7 */ /* 0x000be2000810043f */
[C---:B------:R-:W-:Y:S01]  /*2500*/  FMUL.FTZ R26, R0.reuse, R35 ;  /* 0x00000023001a7220 */ /* 0x040fe20000410000 */
[C---:B------:R-:W-:Y:S01]  /*2510*/  FMUL.FTZ R41, R0.reuse, R41 ;  /* 0x0000002900297220 */ /* 0x040fe20000410000 */
[----:B------:R1:W0:Y:S01]  /*2520*/  MUFU.TANH R104, R48 ;  /* 0x0000003000687308 */ /* 0x0002220000002400 */
[C---:B----4-:R-:W-:Y:S01]  /*2530*/  FMUL.FTZ R44, R0.reuse, R54 ;  /* 0x00000036002c7220 */ /* 0x050fe20000410000 */
[C---:B------:R-:W-:Y:S01]  /*2540*/  FMUL.FTZ R45, R0.reuse, R45 ;  /* 0x0000002d002d7220 */ /* 0x040fe20000410000 */
[C---:B------:R-:W-:Y:S01]  /*2550*/  FMUL.FTZ R38, R0.reuse, R47 ;  /* 0x0000002f00267220 */ /* 0x040fe20000410000 */
[C---:B------:R-:W-:Y:S01]  /*2560*/  FMUL.FTZ R49, R0.reuse, R49 ;  /* 0x0000003100317220 */ /* 0x040fe20000410000 */
[C---:B------:R-:W-:Y:S01]  /*2570*/  FMUL.FTZ R42, R0.reuse, R51 ;  /* 0x00000033002a7220 */ /* 0x040fe20000410000 */
[C---:B------:R-:W-:Y:S01]  /*2580*/  FMUL.FTZ R53, R0.reuse, R53 ;  /* 0x0000003500357220 */ /* 0x040fe20000410000 */
[C---:B------:R-:W-:Y:S01]  /*2590*/  FMUL.FTZ R46, R0.reuse, R55 ;  /* 0x00000037002e7220 */ /* 0x040fe20000410000 */
[----:B------:R4:W0:Y:S01]  /*25a0*/  MUFU.TANH R96, R56 ;  /* 0x0000003800607308 */ /* 0x0008220000002400 */
[C---:B-1----:R-:W-:Y:S01]  /*25b0*/  FMUL.FTZ R48, R0.reuse, R58 ;  /* 0x0000003a00307220 */ /* 0x042fe20000410000 */
[C---:B------:R-:W-:Y:S01]  /*25c0*/  FMUL.FTZ R57, R0.reuse, R57 ;  /* 0x0000003900397220 */ /* 0x040fe20000410000 */
[C---:B------:R-:W-:Y:S01]  /*25d0*/  FMUL.FTZ R61, R0.reuse, R61 ;  /* 0x0000003d003d7220 */ /* 0x040fe20000410000 */
[C---:B------:R-:W-:Y:S01]  /*25e0*/  FMUL.FTZ R54, R0.reuse, R63 ;  /* 0x0000003f00367220 */ /* 0x040fe20000410000 */
[C---:B------:R-:W-:Y:S01]  /*25f0*/  FMUL.FTZ R65, R0.reuse, R65 ;  /* 0x0000004100417220 */ /* 0x040fe20000410000 */
        /* <DEDUP_REMOVED lines=15> */
[C---:B-----5:R-:W-:Y:S01]  /*26f0*/  FMUL.FTZ R15, R0.reuse, R86 ;  /* 0x00000056000f7220 */ /* 0x060fe20000410000 */
[----:B------:R-:W-:Y:S01]  /*2700*/  FMUL.FTZ R21, R0, R87 ;  /* 0x0000005700157220 */ /* 0x000fe20000410000 */
[----:B------:R-:W-:-:S02]  /*2710*/  IMAD R35, R3, -0x2, R22 ;  /* 0xfffffffe03237824 */ /* 0x000fc400078e0216 */
[C---:B------:R-:W-:Y:S01]  /*2720*/  FMUL.FTZ R77, R0.reuse, R77 ;  /* 0x0000004d004d7220 */ /* 0x040fe20000410000 */
[C---:B----4-:R-:W-:Y:S01]  /*2730*/  FMUL.FTZ R68, R0.reuse, R78 ;  /* 0x0000004e00447220 */ /* 0x050fe20000410000 */
[C---:B------:R-:W-:Y:S01]  /*2740*/  FMUL.FTZ R80, R0.reuse, R80 ;  /* 0x0000005000507220 */ /* 0x040fe20000410000 */
[----:B------:R-:W-:Y:S01]  /*2750*/  FMUL.FTZ R84, R0, R84 ;  /* 0x0000005400547220 */ /* 0x000fe20000410000 */
[----:B------:R-:W-:Y:S01]  /*2760*/  PLOP3.LUT P2, PT, PT, PT, UP1, 0x40, 0x0 ;  /* 0x000000000000781c */ /* 0x000fe20003f4e818 */
[C---:B------:R-:W-:Y:S01]  /*2770*/  IMAD R70, R16.reuse, UR10, R35 ;  /* 0x0000000a10467c24 */ /* 0x040fe2000f8e0223 */
[----:B------:R-:W1:Y:S01]  /*2780*/  MUFU.TANH R4, R4 ;  /* 0x0000000400047308 */ /* 0x000e620000002400 */
[----:B------:R-:W-:Y:S01]  /*2790*/  IMAD R22, R16, UR10, R59 ;  /* 0x0000000a10167c24 */ /* 0x000fe2000f8e023b */
[----:B------:R-:W-:Y:S01]  /*27a0*/  LEA R55, R19, 0xffffff80, 0x7 ;  /* 0xffffff8013377811 */ /* 0x000fe200078e38ff */
[----:B------:R-:W-:Y:S02]  /*27b0*/  IMAD.IADD R70, R70, 0x1, -R121 ;  /* 0x0000000146467824 */ /* 0x000fe400078e0a79 */
[----:B------:R-:W-:-:S02]  /*27c0*/  IMAD R63, R3, -0x2, R22 ;  /* 0xfffffffe033f7824 */ /* 0x000fc400078e0216 */
[C---:B------:R-:W-:Y:S01]  /*27d0*/  VIADD R110, R70.reuse, UR6 ;  /* 0x00000006466e7c36 */ /* 0x040fe20008000000 */
[----:B------:R-:W4:Y:S01]  /*27e0*/  MUFU.TANH R12, R12 ;  /* 0x0000000c000c7308 */ /* 0x000f220000002400 */
[----:B------:R-:W-:-:S03]  /*27f0*/  VIADD R67, R70, UR31 ;  /* 0x0000001f46437c36 */ /* 0x000fc60008000000 */
[----:B0-----:R-:W-:Y:S01]  /*2800*/  VIADDMNMX R22, R71, R110, R63, PT ;  /* 0x0000006e47167246 */ /* 0x001fe2000380013f */
[----:B------:R-:W-:-:S03]  /*2810*/  IMAD.IADD R35, R67, 0x1, R71 ;  /* 0x0000000143237824 */ /* 0x000fc600078e0247 */
        /* <DEDUP_REMOVED lines=51> */
[----:B------:R-:W0:Y:S08]  /*2b50*/  MUFU.TANH R85, R85 ;  /* 0x0000005500557308 */ /* 0x000e300000002400 */
[----:B------:R-:W0:Y:S08]  /*2b60*/  MUFU.TANH R15, R15 ;  /* 0x0000000f000f7308 */ /* 0x000e300000002400 */
[----:B------:R-:W0:Y:S01]  /*2b70*/  MUFU.TANH R21, R21 ;  /* 0x0000001500157308 */ /* 0x000e220000002400 */
[----:B-1234-:R-:W-:Y:S05]  /*2b80*/  @P2 BRA `(.L_x_4059) ;  /* 0x00000000005c2947 */ /* 0x01efea0003800000 */
[----:B------:R-:W-:Y:S01]  /*2b90*/  IMAD R70, R16, UR10, R71 ;  /* 0x0000000a10467c24 */ /* 0x000fe2000f8e0247 */
[----:B------:R-:W-:Y:S03]  /*2ba0*/  BSSY B0, `(.L_x_4060) ;  /* 0x0000011000007945 */ /* 0x000fe60003800000 */
[----:B------:R-:W-:-:S05]  /*2bb0*/  IMAD.IADD R70, R70, 0x1, -R121 ;  /* 0x0000000146467824 */ /* 0x000fca00078e0a79 */
        /* <DEDUP_REMOVED lines=10> */
.L_x_4061:
[----:B------:R-:W-:-:S06]  /*2c60*/  UISETP.NE.AND UP2, UPT, UR7, 0x1, UPT ;  /* 0x000000010700788c */ /* 0x000fcc000bf45270 */
[----:B------:R-:W-:-:S05]  /*2c70*/  PLOP3.LUT P2, PT, PT, PT, UP2, 0x80, 0x0 ;  /* 0x000000000000781c */ /* 0x000fca0003f4f028 */
[----:B------:R-:W-:-:S08]  /*2c80*/  @UP2 ULDC.64 UR14, c[0x0][0x9e8] ;  /* 0x00027a00000e2ab9 */ /* 0x000fd00000000a00 */
[----:B------:R-:W-:-:S05]  /*2c90*/  @P2 IMAD.HI.U32 R71, R70, UR14, RZ ;  /* 0x0000000e46472c27 */ /* 0x000fca000f8e00ff */
[----:B------:R-:W-:-:S07]  /*2ca0*/  @P2 SHF.R.U32.HI R70, RZ, UR15, R71 ;  /* 0x0000000fff462c19 */ /* 0x000fce0008011647 */
.L_x_4062:
[----:B------:R-:W-:Y:S05]  /*2cb0*/  BSYNC B0 ;  /* 0x0000000000007941 */ /* 0x000fea0003800000 */
.L_x_4060:
[----:B------:R-:W-:-:S04]  /*2cc0*/  IMAD R70, R70, UR7, -R55 ;  /* 0x0000000746467c24 */ /* 0x000fc8000f8e0a37 */
[----:B------:R-:W-:-:S05]  /*2cd0*/  IMAD R70, R3, -0x2, R70 ;  /* 0xfffffffe03467824 */ /* 0x000fca00078e0246 */
[----:B------:R-:W-:Y:S02]  /*2ce0*/  VIMNMX R35, R35, R70, !PT ;  /* 0x0000004623237248 */ /* 0x000fe40007fe0100 */
[----:B------:R-:W-:-:S07]  /*2cf0*/  VIADDMNMX R22, R70, UR7, R22, PT ;  /* 0x0000000746167c46 */ /* 0x000fce000b800116 */
.L_x_4059:
[C---:B------:R-:W-:Y:S02]  /*2d00*/  ISETP.GE.AND P2, PT, R59.reuse, 0x2, PT ;  /* 0x000000023b00780c */ /* 0x040fe40003f46270 */
[----:B------:R-:W-:Y:S02]  /*2d10*/  ISETP.GE.AND P5, PT, R59, 0xa, PT ;  /* 0x0000000a3b00780c */ /* 0x000fe40003fa6270 */
[----:B------:R-:W-:Y:S02]  /*2d20*/  ISETP.GT.AND P3, PT, R35, 0x1, !P2 ;  /* 0x000000012300780c */ /* 0x000fe40005764270 */
[----:B------:R-:W-:Y:S02]  /*2d30*/  ISETP.GE.AND P4, PT, R59, 0x9, PT ;  /* 0x000000093b00780c */ /* 0x000fe40003f86270 */
[----:B------:R-:W-:Y:S02]  /*2d40*/  ISETP.LT.OR P3, PT, R22, 0x2, P3 ;  /* 0x000000021600780c */ /* 0x000fe40001f61670 */
[----:B------:R-:W-:-:S02]  /*2d50*/  P2R R71, PR, RZ, 0x10 ;  /* 0x00000010ff477803 */ /* 0x000fc40000000000 */
[----:B------:R-:W-:Y:S02]  /*2d60*/  FSEL R114, R12, -INF , !P3 ;  /* 0xff8000000c727808 */ /* 0x000fe40005800000 */
[C---:B------:R-:W-:Y:S02]  /*2d70*/  ISETP.GT.AND P3, PT, R35.reuse, 0x9, !P5 ;  /* 0x000000092300780c */ /* 0x040fe40006f64270 */
[----:B------:R-:W-:Y:S02]  /*2d80*/  P2R R75, PR, RZ, 0x20 ;  /* 0x00000020ff4b7803 */ /* 0x000fe40000000000 */
[----:B------:R-:W-:Y:S02]  /*2d90*/  ISETP.LT.OR P3, PT, R22, 0xa, P3 ;  /* 0x0000000a1600780c */ /* 0x000fe40001f61670 */
[----:B------:R-:W-:Y:S02]  /*2da0*/  ISETP.GT.AND P4, PT, R35, 0x8, !P4 ;  /* 0x000000082300780c */ /* 0x000fe40006784270 */
[----:B------:R-:W-:-:S02]  /*2db0*/  ISETP.GE.AND P5, PT, R59, 0x11, PT ;  /* 0x000000113b00780c */ /* 0x000fc40003fa6270 */
[----:B0-----:R-:W-:Y:S02]  /*2dc0*/  FSEL R118, R25, -INF , !P3 ;  /* 0xff80000019767808 */ /* 0x001fe40005800000 */
[----:B------:R-:W-:Y:S02]  /*2dd0*/  ISETP.LT.OR P4, PT, R22, 0x9, P4 ;  /* 0x000000091600780c */ /* 0x000fe40002781670 */
[----:B------:R-:W-:Y:S02]  /*2de0*/  ISETP.GT.AND P3, PT, R35, 0x10, !P5 ;  /* 0x000000102300780c */ /* 0x000fe40006f64270 */
[----:B------:R-:W-:Y:S02]  /*2df0*/  FSEL R116, R14, -INF , !P4 ;  /* 0xff8000000e747808 */ /* 0x000fe40006000000 */
[----:B------:R-:W-:Y:S01]  /*2e00*/  ISETP.LT.OR P3, PT, R22, 0x11, P3 ;  /* 0x000000111600780c */ /* 0x000fe20001f61670 */
[----:B------:R-:W0:Y:S01]  /*2e10*/  SHFL.IDX PT, R14, R23, 0x1, 0x1c1f ;  /* 0x003c1f00170e7f89 */ /* 0x000e2200000e0000 */
        /* <DEDUP_REMOVED lines=11> */
[----:B------:R-:W-:Y:S01]  /*2ed0*/  FSEL R124, R31, -INF , !P3 ;  /* 0xff8000001f7c7808 */ /* 0x000fe20005800000 */
[----:B0-----:R-:W-:Y:S01]  /*2ee0*/  IMAD.IADD R27, R67, 0x1, R14 ;  /* 0x00000001431b7824 */ /* 0x001fe200078e020e */
        /* <DEDUP_REMOVED lines=103> */
[----:B------:R-:W-:Y:S02]  /*3560*/  P2R R77, PR, RZ, 0x20 ;  /* 0x00000020ff4d7803 */ /* 0x000fe40000000000 */
[----:B------:R-:W-:Y:S02]  /*3570*/  FSEL R74, R74, -INF , !P3 ;  /* 0xff8000004a4a7808 */ /* 0x000fe40005800000 */
[----:B------:R-:W-:Y:S02]  /*3580*/  ISETP.GE.AND P3, PT, R59, 0x71, PT ;  /* 0x000000713b00780c */ /* 0x000fe40003f66270 */
[----:B------:R-:W-:Y:S02]  /*3590*/  VIADDMNMX R25, R14, R110, R63, PT ;  /* 0x0000006e0e197246 */ /* 0x000fe4000380013f */
        /* <DEDUP_REMOVED lines=18> */
[----:B------:R-:W-:-:S04]  /*36c0*/  ISETP.GT.AND P6, PT, R35, 0x79, !P6 ;  /* 0x000000792300780c */ /* 0x000fc800077c4270 */
[----:B------:R-:W-:-:S04]  /*36d0*/  ISETP.LT.OR P6, PT, R22, 0x7a, P6 ;  /* 0x0000007a1600780c */ /* 0x000fc800037c1670 */
[----:B------:R-:W-:Y:S02]  /*36e0*/  FSEL R4, R85, -INF , !P6 ;  /* 0xff80000055047808 */ /* 0x000fe40007000000 */
[----:B------:R-:W-:-:S13]  /*36f0*/  PLOP3.LUT P6, PT, PT, PT, UP1, 0x40, 0x0 ;  /* 0x000000000000781c */ /* 0x000fda0003fce818 */
[----:B------:R-:W-:Y:S05]  /*3700*/  @P6 BRA `(.L_x_4063) ;  /* 0x0000000000646947 */ /* 0x000fea0003800000 */
        /* <DEDUP_REMOVED lines=14> */
.L_x_4065:
[----:B------:R-:W-:-:S06]  /*37f0*/  UISETP.NE.AND UP2, UPT, UR7, 0x1, UPT ;  /* 0x000000010700788c */ /* 0x000fcc000bf45270 */
[----:B------:R-:W-:-:S05]  /*3800*/  PLOP3.LUT P6, PT, PT, PT, UP2, 0x80, 0x0 ;  /* 0x000000000000781c */ /* 0x000fca0003fcf028 */
[----:B------:R-:W-:-:S08]  /*3810*/  @UP2 ULDC.64 UR14, c[0x0][0x9e8] ;  /* 0x00027a00000e2ab9 */ /* 0x000fd00000000a00 */
[----:B------:R-:W-:Y:S01]  /*3820*/  @P6 IMAD.HI.U32 R22, R14, UR14, RZ ;  /* 0x0000000e0e166c27 */ /* 0x000fe2000f8e00ff */
[----:B------:R-:W-:-:S13]  /*3830*/  PLOP3.LUT P6, PT, PT, PT, UP2, 0x80, 0x0 ;  /* 0x000000000000781c */ /* 0x000fda0003fcf028 */
[----:B------:R-:W-:-:S07]  /*3840*/  @P6 SHF.R.U32.HI R14, RZ, UR15, R22 ;  /* 0x0000000fff0e6c19 */ /* 0x000fce0008011616 */
.L_x_4066:
[----:B------:R-:W-:Y:S05]  /*3850*/  BSYNC B0 ;  /* 0x0000000000007941 */ /* 0x000fea0003800000 */
.L_x_4064:
[----:B------:R-:W-:-:S04]  /*3860*/  IMAD R14, R14, UR7, -R55 ;  /* 0x000000070e0e7c24 */ /* 0x000fc8000f8e0a37 */
[----:B------:R-:W-:-:S05]  /*3870*/  IMAD R14, R3, -0x2, R14 ;  /* 0xfffffffe030e7824 */ /* 0x000fca00078e020e */
[----:B------:R-:W-:Y:S02]  /*3880*/  VIMNMX R27, R27, R14, !PT ;  /* 0x0000000e1b1b7248 */ /* 0x000fe40007fe0100 */
[----:B------:R-:W-:-:S07]  /*3890*/  VIADDMNMX R25, R14, UR7, R25, PT ;  /* 0x000000070e197c46 */ /* 0x000fce000b800119 */
.L_x_4063:
[----:B------:R-:W-:Y:S01]  /*38a0*/  ISETP.GT.AND P2, PT, R27, 0x1, !P2 ;  /* 0x000000011b00780c */ /* 0x000fe20005744270 */
[----:B------:R-:W-:Y:S01]  /*38b0*/  ULDC UR11, c[0x0][0x988] ;  /* 0x00026200000b7ab9 */ /* 0x000fe20000000800 */
[----:B------:R-:W-:Y:S01]  /*38c0*/  ISETP.NE.AND P6, PT, R77, RZ, PT ;  /* 0x000000ff4d00720c */ /* 0x000fe20003fc5270 */
[----:B------:R-:W-:Y:S01]  /*38d0*/  IMAD.U32 R23, RZ, RZ, UR11 ;  /* 0x0000000bff177e24 */ /* 0x000fe2000f8e00ff */
[----:B------:R-:W-:Y:S01]  /*38e0*/  ISETP.LT.OR P2, PT, R25, 0x2, P2 ;  /* 0x000000021900780c */ /* 0x000fe20001741670 */
[----:B------:R-:W-:Y:S01]  /*38f0*/  @UP0 ULDC UR14, c[0x0][0x44c] ;  /* 0x00011300000e0ab9 */ /* 0x000fe20000000800 */
[----:B------:R-:W-:Y:S01]  /*3900*/  ISETP.GT.AND P3, PT, R27, 0x70, !P3 ;  /* 0x000000701b00780c */ /* 0x000fe20005f64270 */
[----:B------:R-:W-:Y:S01]  /*3910*/  UIMAD.WIDE.U32 UR14, UR45, UR14, URZ ;  /* 0x0000000e2d0e72a5 */ /* 0x000fe2000f8e003f */
[----:B------:R-:W-:Y:S01]  /*3920*/  FSEL R14, R5, -INF , !P2 ;  /* 0xff800000050e7808 */ /* 0x000fe20005000000 */
[----:B------:R-:W-:Y:S01]  /*3930*/  @UP0 ULDC UR18, c[0x0][0x450] ;  /* 0x0001140000120ab9 */ /* 0x000fe20000000800 */
[----:B------:R-:W-:Y:S01]  /*3940*/  ISETP.NE.AND P2, PT, R71, RZ, PT ;  /* 0x000000ff4700720c */ /* 0x000fe20003f45270 */
[----:B------:R-:W-:Y:S01]  /*3950*/  @UP0 USHF.R.U32.HI UR45, URZ, UR18, UR15 ;  /* 0x000000123f2d0299 */ /* 0x000fe2000801160f */
[----:B------:R-:W-:-:S02]  /*3960*/  FMNMX.FTZ R5, R112, R114, !PT ;  /* 0x0000007270057209 */ /* 0x000fc40007810000 */
[----:B------:R-:W-:Y:S02]  /*3970*/  ISETP.GT.AND P2, PT, R27, 0x8, !P2 ;  /* 0x000000081b00780c */ /* 0x000fe40005744270 */
[----:B------:R-:W-:Y:S02]  /*3980*/  FMNMX.FTZ R5, R116, R5, !PT ;  /* 0x0000000574057209 */ /* 0x000fe40007810000 */
[----:B------:R-:W-:Y:S02]  /*3990*/  ISETP.LT.OR P2, PT, R25, 0x9, P2 ;  /* 0x000000091900780c */ /* 0x000fe40001741670 */
        /* <DEDUP_REMOVED lines=9> */
[----:B------:R-:W-:Y:S02]  /*3a30*/  ISETP.GT.AND P2, PT, R27, 0x10, !P6 ;  /* 0x000000101b00780c */ /* 0x000fe40007744270 */
[----:B------:R-:W-:Y:S02]  /*3a40*/  FMNMX.FTZ R5, R126, R5, !PT ;  /* 0x000000057e057209 */ /* 0x000fe40007810000 */
[----:B------:R-:W-:Y:S02]  /*3a50*/  ISETP.LT.OR P2, PT, R25, 0x11, P2 ;  /* 0x000000111900780c */ /* 0x000fe40001741670 */
[----:B------:R-:W-:Y:S02]  /*3a60*/  FMNMX.FTZ R5, R128, R5, !PT ;  /* 0x0000000580057209 */ /* 0x000fe40007810000 */
[----:B------:R-:W-:Y:S02]  /*3a70*/  FSEL R24, R24, -INF , !P2 ;  /* 0xff80000018187808 */ /* 0x000fe40005000000 */
[----:B------:R-:W-:-:S02]  /*3a80*/  ISETP.NE.AND P2, PT, R79, RZ, PT ;  /* 0x000000ff4f00720c */ /* 0x000fc40003f45270 */
[----:B------:R-:W-:Y:S02]  /*3a90*/  ISETP.NE.AND P6, PT, R91, RZ, PT ;  /* 0x000000ff5b00720c */ /* 0x000fe40003fc5270 */
        /* <DEDUP_REMOVED lines=20> */
[----:B------:R-:W-:Y:S02]  /*3be0*/  FMNMX.FTZ R5, R94, R5, !PT ;  /* 0x000000055e057209 */ /* 0x000fe40007810000 */
[----:B------:R-:W-:Y:S02]  /*3bf0*/  ISETP.GT.AND P2, PT, R27, 0x20, !P2 ;  /* 0x000000201b00780c */ /* 0x000fe40005744270 */
[----:B------:R-:W-:-:S02]  /*3c00*/  FMNMX.FTZ R5, R92, R5, !PT ;  /* 0x000000055c057209 */ /* 0x000fc40007810000 */
[----:B------:R-:W-:Y:S02]  /*3c10*/  ISETP.LT.OR P2, PT, R25, 0x21, P2 ;  /* 0x000000211900780c */ /* 0x000fe40001741670 */
[----:B------:R-:W-:Y:S02]  /*3c20*/  FMNMX.FTZ R5, R90, R5, !PT ;  /* 0x000000055a057209 */ /* 0x000fe40007810000 */
[----:B------:R-:W-:Y:S02]  /*3c30*/  FSEL R32, R32, -INF , !P2 ;  /* 0xff80000020207808 */ /* 0x000fe40005000000 */
[----:B------:R-:W-:Y:S02]  /*3c40*/  ISETP.NE.AND P2, PT, R37, RZ, PT ;  /* 0x000000ff2500720c */ /* 0x000fe40003f45270 */
[----:B------:R-:W-:Y:S02]  /*3c50*/  FMNMX.FTZ R5, R88, R5, !PT ;  /* 0x0000000558057209 */ /* 0x000fe40007810000 */
[----:B------:R-:W-:-:S02]  /*3c60*/  ISETP.GT.AND P2, PT, R27, 0x21, !P2 ;  /* 0x000000211b00780c */ /* 0x000fc40005744270 */
[----:B------:R-:W-:Y:S02]  /*3c70*/  FMNMX.FTZ R5, R86, R5, !PT ;  /* 0x0000000556057209 */ /* 0x000fe40007810000 */
[----:B------:R-:W-:Y:S02]  /*3c80*/  ISETP.LT.OR P2, PT, R25, 0x22, P2 ;  /* 0x000000221900780c */ /* 0x000fe40001741670 */
[----:B------:R-:W-:Y:S02]  /*3c90*/  FMNMX.FTZ R5, R84, R5, !PT ;  /* 0x0000000554057209 */ /* 0x000fe40007810000 */
[----:B------:R-:W-:Y:S02]  /*3ca0*/  FSEL R34, R34, -INF , !P2 ;  /* 0xff80000022227808 */ /* 0x000fe40005000000 */
[----:B------:R-:W-:Y:S02]  /*3cb0*/  ISETP.NE.AND P2, PT, R41, RZ, PT ;  /* 0x000000ff2900720c */ /* 0x000fe40003f45270 */
        /* <DEDUP_REMOVED lines=20> */
[----:B------:R-:W-:Y:S01]  /*3e00*/  ISETP.NE.AND P2, PT, R89, RZ, PT ;  /* 0x000000ff5900720c */ /* 0x000fe20003f45270 */
[----:B------:R-:W0:Y:S01]  /*3e10*/  SHFL.BFLY PT, R110, R5, 0x2, 0x1f ;  /* 0x0c401f00056e7f89 */ /* 0x000e2200000e0000 */
[C---:B------:R-:W-:Y:S02]  /*3e20*/  ISETP.GT.AND P4, PT, R27.reuse, 0x71, !P4 ;  /* 0x000000711b00780c */ /* 0x040fe40006784270 */
[----:B------:R-:W-:Y:S02]  /*3e30*/  ISETP.GT.AND P2, PT, R27, 0x31, !P2 ;  /* 0x000000311b00780c */ /* 0x000fe40005744270 */
[C---:B------:R-:W-:Y:S02]  /*3e40*/  ISETP.LT.OR P3, PT, R25.reuse, 0x71, P3 ;  /* 0x000000711900780c */ /* 0x040fe40001f61670 */
[----:B------:R-:W-:-:S02]  /*3e50*/  ISETP.LT.OR P2, PT, R25, 0x32, P2 ;  /* 0x000000321900780c */ /* 0x000fc40001741670 */
[----:B------:R-:W-:Y:S02]  /*3e60*/  ISETP.GT.AND P5, PT, R27, 0x78, !P5 ;  /* 0x000000781b00780c */ /* 0x000fe40006fa4270 */
[----:B------:R-:W-:Y:S02]  /*3e70*/  FSEL R42, R42, -INF , !P2 ;  /* 0xff8000002a2a7808 */ /* 0x000fe40005000000 */
[----:B------:R-:W-:Y:S02]  /*3e80*/  ISETP.NE.AND P2, PT, R49, RZ, PT ;  /* 0x000000ff3100720c */ /* 0x000fe40003f45270 */
[----:B------:R-:W-:Y:S02]  /*3e90*/  ISETP.LT.OR P4, PT, R25, 0x72, P4 ;  /* 0x000000721900780c */ /* 0x000fe40002781670 */
[----:B------:R-:W-:Y:S02]  /*3ea0*/  ISETP.GT.AND P2, PT, R27, 0x38, !P2 ;  /* 0x000000381b00780c */ /* 0x000fe40005744270 */
[----:B------:R-:W-:-:S02]  /*3eb0*/  ISETP.LT.OR P5, PT, R25, 0x79, P5 ;  /* 0x000000791900780c */ /* 0x000fc40002fa1670 */
[----:B------:R-:W-:Y:S02]  /*3ec0*/  ISETP.LT.OR P2, PT, R25, 0x39, P2 ;  /* 0x000000391900780c */ /* 0x000fe40001741670 */
[----:B------:R-:W-:Y:S02]  /*3ed0*/  R2UR UR11, R18 ;  /* 0x00000000120b72ca */ /* 0x000fe400000e0000 */
[----:B------:R-:W-:Y:S02]  /*3ee0*/  FSEL R44, R44, -INF , !P2 ;  /* 0xff8000002c2c7808 */ /* 0x000fe40005000000 */
[----:B------:R-:W-:Y:S02]  /*3ef0*/  ISETP.GT.AND P2, PT, R27, 0x39, !P6 ;  /* 0x000000391b00780c */ /* 0x000fe40007744270 */
[----:B0-----:R-:W-:Y:S02]  /*3f00*/  FMNMX.FTZ R110, R5, R110, !PT ;  /* 0x0000006e056e7209 */ /* 0x001fe40007810000 */
[----:B------:R-:W-:-:S02]  /*3f10*/  ISETP.LT.OR P2, PT, R25, 0x3a, P2 ;  /* 0x0000003a1900780c */ /* 0x000fc40001741670 */
[----:B------:R-:W-:Y:S01]  /*3f20*/  ISETP.NE.AND P6, PT, R73, RZ, PT ;  /* 0x000000ff4900720c */ /* 0x000fe20003fc5270 */
[----:B------:R-:W0:Y:S01]  /*3f30*/  SHFL.BFLY PT, R9, R110, 0x1, 0x1f ;  /* 0x0c201f006e097f89 */ /* 0x000e2200000e0000 */
[----:B------:R-:W-:Y:S01]  /*3f40*/  FSEL R46, R46, -INF , !P2 ;  /* 0xff8000002e2e7808 */ /* 0x000fe20005000000 */
[----:B------:R-:W-:Y:S01]  /*3f50*/  UIADD3 UR45, UR11, UR45, URZ ;  /* 0x0000002d0b2d7290 */ /* 0x000fe2000fffe03f */
[----:B------:R-:W-:-:S03]  /*3f60*/  ISETP.NE.AND P2, PT, R53, RZ, PT ;  /* 0x000000ff3500720c */ /* 0x000fc60003f45270 */
[----:B------:R-:W-:Y:S01]  /*3f70*/  UIADD3 UR6, UR45, UR6, URZ ;  /* 0x000000062d067290 */ /* 0x000fe2000fffe03f */
[----:B------:R-:W-:-:S04]  /*3f80*/  ISETP.GT.AND P2, PT, R27, 0x40, !P2 ;  /* 0x000000401b00780c */ /* 0x000fc80005744270 */
[----:B------:R-:W-:-:S04]  /*3f90*/  ISETP.LT.OR P2, PT, R25, 0x41, P2 ;  /* 0x000000411900780c */ /* 0x000fc80001741670 */
[----:B------:R-:W-:Y:S02]  /*3fa0*/  FSEL R48, R48, -INF , !P2 ;  /* 0xff80000030307808 */ /* 0x000fe40005000000 */
[----:B------:R-:W-:-:S04]  /*3fb0*/  ISETP.NE.AND P2, PT, R93, RZ, PT ;  /* 0x000000ff5d00720c */ /* 0x000fc80003f45270 */
[----:B------:R-:W-:Y:S02]  /*3fc0*/  ISETP.GT.AND P2, PT, R27, 0x41, !P2 ;  /* 0x000000411b00780c */ /* 0x000fe40005744270 */
[----:B0-----:R-:W-:Y:S02]  /*3fd0*/  FMNMX.FTZ R9, R110, R9, !PT ;  /* 0x000000096e097209 */ /* 0x001fe40007810000 */
        /* <DEDUP_REMOVED lines=34> */
[----:B------:R-:W-:Y:S02]  /*4200*/  ISETP.GT.AND P2, PT, R27, 0x68, !P6 ;  /* 0x000000681b00780c */ /* 0x000fe40007744270 */
[----:B------:R-:W-:Y:S01]  /*4210*/  ISETP.NE.AND P6, PT, R29, RZ, PT ;  /* 0x000000ff1d00720c */ /* 0x000fe20003fc5270 */
[----:B------:R-:W-:Y:S01]  /*4220*/  FFMA.FTZ R29, R9, R23, -8 ;  /* 0xc1000000091d7423 */ /* 0x000fe20000010017 */
[----:B------:R-:W-:-:S04]  /*4230*/  ISETP.LT.OR P2, PT, R25, 0x69, P2 ;  /* 0x000000691900780c */ /* 0x000fc80001741670 */
[----:B------:R-:W-:Y:S02]  /*4240*/  FSEL R68, R68, -INF , !P2 ;  /* 0xff80000044447808 */ /* 0x000fe40005000000 */
[----:B------:R-:W-:-:S04]  /*4250*/  FSETP.NEU.FTZ.AND P2, PT, R9, -INF , PT ;  /* 0xff8000000900780b */ /* 0x000fc80003f5d000 */
[----:B------:R-:W-:Y:S02]  /*4260*/  FSEL R33, R29, RZ, P2 ;  /* 0x000000ff1d217208 */ /* 0x000fe40001000000 */
[----:B------:R-:W-:Y:S02]  /*4270*/  ISETP.GT.AND P2, PT, R27, RZ, !P6 ;  /* 0x000000ff1b00720c */ /* 0x000fe40007744270 */
[----:B------:R-:W-:Y:S01]  /*4280*/  ISETP.NE.AND P6, PT, R47, RZ, PT ;  /* 0x000000ff2f00720c */ /* 0x000fe20003fc5270 */
[-CC-:B------:R-:W-:Y:S01]  /*4290*/  FFMA.FTZ R49, R98, R23.reuse, -R33.reuse ;  /* 0x0000001762317223 */ /* 0x180fe20000010821 */
[----:B------:R-:W-:Y:S01]  /*42a0*/  ISETP.LT.OR P2, PT, R25, 0x1, P2 ;  /* 0x000000011900780c */ /* 0x000fe20001741670 */
[-CC-:B------:R-:W-:Y:S01]  /*42b0*/  FFMA.FTZ R100, R100, R23.reuse, -R33.reuse ;  /* 0x0000001764647223 */ /* 0x180fe20000010821 */
[-CC-:B------:R-:W-:Y:S01]  /*42c0*/  FFMA.FTZ R41, R122, R23.reuse, -R33.reuse ;  /* 0x000000177a297223 */ /* 0x180fe20000010821 */
[----:B------:R-:W-:Y:S01]  /*42d0*/  ISETP.GT.AND P6, PT, R27, 0x79, !P6 ;  /* 0x000000791b00780c */ /* 0x000fe200077c4270 */
[-CC-:B------:R-:W-:Y:S01]  /*42e0*/  FFMA.FTZ R102, R102, R23.reuse, -R33.reuse ;  /* 0x0000001766667223 */ /* 0x180fe20000010821 */
[----:B------:R-:W-:Y:S01]  /*42f0*/  FSEL R29, R2, -INF , !P2 ;  /* 0xff800000021d7808 */ /* 0x000fe20005000000 */
[-CC-:B------:R-:W-:Y:S01]  /*4300*/  FFMA.FTZ R2, R112, R23.reuse, -R33.reuse ;  /* 0x0000001770027223 */ /* 0x180fe20000010821 */
[----:B------:R-:W-:Y:S01]  /*4310*/  ISETP.NE.AND P2, PT, R99, RZ, PT ;  /* 0x000000ff6300720c */ /* 0x000fe20003f45270 */
[----:B------:R-:W-:Y:S01]  /*4320*/  MUFU.EX2 R47, R100 ;  /* 0x00000064002f7308 */ /* 0x000fe20000000800 */
[----:B------:R-:W-:Y:S01]  /*4330*/  FMNMX.FTZ R31, R29, R14, !PT ;  /* 0x0000000e1d1f7209 */ /* 0x000fe20007810000 */
[-CC-:B------:R-:W-:Y:S01]  /*4340*/  FFMA.FTZ R35, R116, R23.reuse, -R33.reuse ;  /* 0x0000001774237223 */ /* 0x180fe20000010821 */
[----:B------:R-:W-:Y:S01]  /*4350*/  ISETP.GT.AND P2, PT, R27, 0x69, !P2 ;  /* 0x000000691b00780c */ /* 0x000fe20005744270 */
[--C-:B------:R-:W-:Y:S01]  /*4360*/  FFMA.FTZ R37, R118, R23, -R33.reuse ;  /* 0x0000001776257223 */ /* 0x100fe20000010821 */
[----:B------:R-:W-:Y:S01]  /*4370*/  FMNMX.FTZ R31, R20, R31, !PT ;  /* 0x0000001f141f7209 */ /* 0x000fe20007810000 */
[--C-:B------:R-:W-:Y:S01]  /*4380*/  FFMA.FTZ R5, R114, R23, -R33.reuse ;  /* 0x0000001772057223 */ /* 0x100fe20000010821 */
[----:B------:R-:W-:Y:S01]  /*4390*/  ISETP.LT.OR P2, PT, R25, 0x6a, P2 ;  /* 0x0000006a1900780c */ /* 0x000fe20001741670 */
[----:B------:R0:W-:Y:S01]  /*43a0*/  MUFU.EX2 R112, R41 ;  /* 0x0000002900707308 */ /* 0x0001e20000000800 */
[----:B------:R-:W-:Y:S01]  /*43b0*/  FMNMX.FTZ R31, R22, R31, !PT ;  /* 0x0000001f161f7209 */ /* 0x000fe20007810000 */
        /* <DEDUP_REMOVED lines=8> */
[--C-:B0-----:R-:W-:Y:S01]  /*4440*/  FFMA.FTZ R41, R130, R23, -R33.reuse ;  /* 0x0000001782297223 */ /* 0x101fe20000010821 */
[----:B------:R-:W-:Y:S01]  /*4450*/  FSEL R100, R13, -INF , !P4 ;  /* 0xff8000000d647808 */ /* 0x000fe20006000000 */
[----:B------:R-:W-:Y:S01]  /*4460*/  MUFU.EX2 R27, R10 ;  /* 0x0000000a001b7308 */ /* 0x000fe20000000800 */
[----:B------:R-:W-:Y:S01]  /*4470*/  FMNMX.FTZ R31, R28, R31, !PT ;  /* 0x0000001f1c1f7209 */ /* 0x000fe20007810000 */
[-CC-:B------:R-:W-:Y:S01]  /*4480*/  FFMA.FTZ R45, R128, R23.reuse, -R33.reuse ;  /* 0x00000017802d7223 */ /* 0x180fe20000010821 */
[----:B------:R-:W-:Y:S01]  /*4490*/  ISETP.LT.OR P6, PT, R25, 0x7a, P6 ;  /* 0x0000007a1900780c */ /* 0x000fe200037c1670 */
[--C-:B------:R-:W-:Y:S01]  /*44a0*/  FFMA.FTZ R108, R108, R23, -R33.reuse ;  /* 0x000000176c6c7223 */ /* 0x100fe20000010821 */
[----:B------:R-:W-:Y:S01]  /*44b0*/  FMNMX.FTZ R31, R30, R31, !PT ;  /* 0x0000001f1e1f7209 */ /* 0x000fe20007810000 */
[--C-:B------:R-:W-:Y:S01]  /*44c0*/  FFMA.FTZ R106, R106, R23, -R33.reuse ;  /* 0x000000176a6a7223 */ /* 0x100fe20000010821 */
[----:B------:R-:W-:Y:S01]  /*44d0*/  FSEL R94, R15, -INF , !P5 ;  /* 0xff8000000f5e7808 */ /* 0x000fe20006800000 */
[----:B------:R-:W-:Y:S01]  /*44e0*/  MUFU.EX2 R116, R41 ;  /* 0x0000002900747308 */ /* 0x000fe20000000800 */
[----:B------:R-:W-:Y:S01]  /*44f0*/  FMNMX.FTZ R31, R32, R31, !PT ;  /* 0x0000001f201f7209 */ /* 0x000fe20007810000 */
[-CC-:B------:R-:W-:Y:S01]  /*4500*/  FFMA.FTZ R104, R104, R23.reuse, -R33.reuse ;  /* 0x0000001768687223 */ /* 0x180fe20000010821 */
[-CC-:B------:R-:W-:Y:S01]  /*4510*/  FFMA.FTZ R92, R92, R23.reuse, -R33.reuse ;  /* 0x000000175c5c7223 */ /* 0x180fe20000010821 */
[--C-:B------:R-:W-:Y:S01]  /*4520*/  FFMA.FTZ R90, R90, R23, -R33.reuse ;  /* 0x000000175a5a7223 */ /* 0x100fe20000010821 */
[----:B------:R-:W-:Y:S01]  /*4530*/  FMNMX.FTZ R31, R34, R31, !PT ;  /* 0x0000001f221f7209 */ /* 0x000fe20007810000 */
[-CC-:B------:R-:W-:Y:S01]  /*4540*/  FFMA.FTZ R88, R88, R23.reuse, -R33.reuse ;  /* 0x0000001758587223 */ /* 0x180fe20000010821 */
[--C-:B------:R-:W-:Y:S01]  /*4550*/  FFMA.FTZ R86, R86, R23, -R33.reuse ;  /* 0x0000001756567223 */ /* 0x100fe20000010821 */
[----:B------:R0:W-:Y:S01]  /*4560*/  MUFU.EX2 R41, R102 ;  /* 0x0000006600297308 */ /* 0x0001e20000000800 */
[----:B------:R-:W-:Y:S01]  /*4570*/  FMNMX.FTZ R31, R36, R31, !PT ;  /* 0x0000001f241f7209 */ /* 0x000fe20007810000 */
[-CC-:B------:R-:W-:Y:S01]  /*4580*/  FFMA.FTZ R84, R84, R23.reuse, -R33.reuse ;  /* 0x0000001754547223 */ /* 0x180fe20000010821 */
[-CC-:B------:R-:W-:Y:S01]  /*4590*/  FFMA.FTZ R82, R82, R23.reuse, -R33.reuse ;  /* 0x0000001752527223 */ /* 0x180fe20000010821 */
[--C-:B------:R-:W-:Y:S01]  /*45a0*/  FFMA.FTZ R80, R80, R23, -R33.reuse ;  /* 0x0000001750507223 */ /* 0x100fe20000010821 */
[----:B------:R-:W-:Y:S01]  /*45b0*/  FMNMX.FTZ R31, R38, R31, !PT ;  /* 0x0000001f261f7209 */ /* 0x000fe20007810000 */
[-CC-:B------:R-:W-:Y:S01]  /*45c0*/  FFMA.FTZ R78, R78, R23.reuse, -R33.reuse ;  /* 0x000000174e4e7223 */ /* 0x180fe20000010821 */
[--C-:B------:R-:W-:Y:S01]  /*45d0*/  FFMA.FTZ R76, R76, R23, -R33.reuse ;  /* 0x000000174c4c7223 */ /* 0x100fe20000010821 */
[----:B------:R-:W-:Y:S01]  /*45e0*/  MUFU.EX2 R118, R11 ;  /* 0x0000000b00767308 */ /* 0x000fe20000000800 */
[----:B------:R-:W-:Y:S01]  /*45f0*/  FMNMX.FTZ R31, R40, R31, !PT ;  /* 0x0000001f281f7209 */ /* 0x000fe20007810000 */
[-CC-:B------:R-:W-:Y:S01]  /*4600*/  FFMA.FTZ R74, R74, R23.reuse, -R33.reuse ;  /* 0x000000174a4a7223 */ /* 0x180fe20000010821 */
[----:B0-----:R-:W-:Y:S01]  /*4610*/  FSEL R102, R21, -INF , !P6 ;  /* 0xff80000015667808 */ /* 0x001fe20007000000 */
[--C-:B------:R-:W-:Y:S01]  /*4620*/  FFMA.FTZ R72, R72, R23, -R33.reuse ;  /* 0x0000001748487223 */ /* 0x100fe20000010821 */
[----:B------:R-:W-:Y:S01]  /*4630*/  FMNMX.FTZ R31, R42, R31, !PT ;  /* 0x0000001f2a1f7209 */ /* 0x000fe20007810000 */
[-CC-:B------:R-:W-:Y:S01]  /*4640*/  FFMA.FTZ R70, R70, R23.reuse, -R33.reuse ;  /* 0x0000001746467223 */ /* 0x180fe20000010821 */
[--C-:B------:R-:W-:Y:S01]  /*4650*/  FFMA.FTZ R12, R12, R23, -R33.reuse ;  /* 0x000000170c0c7223 */ /* 0x100fe20000010821 */
[----:B------:R-:W-:Y:S01]  /*4660*/  MUFU.EX2 R2, R2 ;  /* 0x0000000200027308 */ /* 0x000fe20000000800 */
[----:B------:R-:W-:Y:S01]  /*4670*/  FMNMX.FTZ R31, R44, R31, !PT ;  /* 0x0000001f2c1f7209 */ /* 0x000fe20007810000 */
[----:B------:R-:W-:-:S03]  /*4680*/  FFMA.FTZ R4, R4, R23, -R33 ;  /* 0x0000001704047223 */ /* 0x000fc60000010821 */
[----:B------:R-:W-:-:S03]  /*4690*/  FMNMX.FTZ R31, R46, R31, !PT ;  /* 0x0000001f2e1f7209 */ /* 0x000fc60007810000 */
[----:B------:R-:W0:Y:S01]  /*46a0*/  MUFU.EX2 R5, R5 ;  /* 0x0000000500057308 */ /* 0x000e220000000800 */
[----:B------:R-:W-:-:S04]  /*46b0*/  FMNMX.FTZ R31, R48, R31, !PT ;  /* 0x0000001f301f7209 */ /* 0x000fc80007810000 */
[----:B------:R-:W-:-:S03]  /*46c0*/  FMNMX.FTZ R31, R50, R31, !PT ;  /* 0x0000001f321f7209 */ /* 0x000fc60007810000 */
[----:B------:R1:W-:Y:S01]  /*46d0*/  MUFU.EX2 R110, R37 ;  /* 0x00000025006e7308 */ /* 0x0003e20000000800 */
[----:B------:R-:W-:-:S04]  /*46e0*/  FMNMX.FTZ R31, R52, R31, !PT ;  /* 0x0000001f341f7209 */ /* 0x000fc80007810000 */
[----:B------:R-:W-:-:S03]  /*46f0*/  FMNMX.FTZ R31, R54, R31, !PT ;  /* 0x0000001f361f7209 */ /* 0x000fc60007810000 */
[----:B------:R-:W2:Y:S01]  /*4700*/  MUFU.EX2 R35, R35 ;  /* 0x0000002300237308 */ /* 0x000ea20000000800 */
[----:B------:R-:W-:Y:S01]  /*4710*/  FMNMX.FTZ R31, R56, R31, !PT ;  /* 0x0000001f381f7209 */ /* 0x000fe20007810000 */
[----:B-1----:R-:W-:-:S03]  /*4720*/  FFMA.FTZ R37, R126, R23, -R33 ;  /* 0x000000177e257223 */ /* 0x002fc60000010821 */
[----:B------:R-:W-:-:S03]  /*4730*/  FMNMX.FTZ R31, R58, R31, !PT ;  /* 0x0000001f3a1f7209 */ /* 0x000fc60007810000 */
[----:B------:R-:W1:Y:S01]  /*4740*/  MUFU.EX2 R39, R39 ;  /* 0x0000002700277308 */ /* 0x000e620000000800 */
        /* <DEDUP_REMOVED lines=14> */
[----:B------:R-:W-:Y:S02]  /*4830*/  MUFU.EX2 R37, R106 ;  /* 0x0000006a00257308 */ /* 0x000fe40000000800 */
[----:B------:R-:W3:Y:S06]  /*4840*/  SHFL.BFLY PT, R10, R31, 0x2, 0x1f ;  /* 0x0c401f001f0a7f89 */ /* 0x000eec00000e0000 */
[----:B------:R-:W-:Y:S08]  /*4850*/  MUFU.EX2 R104, R104 ;  /* 0x0000006800687308 */ /* 0x000ff00000000800 */
[----:B------:R-:W-:Y:S08]  /*4860*/  MUFU.EX2 R106, R49 ;  /* 0x00000031006a7308 */ /* 0x000ff00000000800 */
[----:B------:R-:W-:Y:S01]  /*4870*/  MUFU.EX2 R92, R92 ;  /* 0x0000005c005c7308 */ /* 0x000fe20000000800 */
[----:B---3--:R-:W-:-:S05]  /*4880*/  FMNMX.FTZ R11, R31, R10, !PT ;  /* 0x0000000a1f0b7209 */ /* 0x008fca0007810000 */
[----:B------:R-:W3:Y:S02]  /*4890*/  SHFL.BFLY PT, R10, R11, 0x1, 0x1f ;  /* 0x0c201f000b0a7f89 */ /* 0x000ee400000e0000 */
[----:B------:R-:W-:Y:S08]  /*48a0*/  MUFU.EX2 R13, R90 ;  /* 0x0000005a000d7308 */ /* 0x000ff00000000800 */
[----:B------:R-:W-:Y:S08]  /*48b0*/  MUFU.EX2 R84, R84 ;  /* 0x0000005400547308 */ /* 0x000ff00000000800 */
[----:B------:R-:W-:Y:S01]  /*48c0*/  MUFU.EX2 R21, R82 ;  /* 0x0000005200157308 */ /* 0x000fe20000000800 */
[----:B---3--:R-:W-:-:S07]  /*48d0*/  FMNMX.FTZ R10, R11, R10, !PT ;  /* 0x0000000a0b0a7209 */ /* 0x008fce0007810000 */
[----:B------:R-:W-:Y:S01]  /*48e0*/  MUFU.EX2 R88, R88 ;  /* 0x0000005800587308 */ /* 0x000fe20000000800 */
[C---:B------:R-:W-:Y:S01]  /*48f0*/  FSETP.NEU.FTZ.AND P2, PT, R10.reuse, -INF , PT ;  /* 0xff8000000a00780b */ /* 0x040fe20003f5d000 */
[----:B------:R-:W-:-:S06]  /*4900*/  FFMA.FTZ R11, R10, R23, -8 ;  /* 0xc10000000a0b7423 */ /* 0x000fcc0000010017 */
[----:B------:R-:W-:Y:S01]  /*4910*/  MUFU.EX2 R15, R86 ;  /* 0x00000056000f7308 */ /* 0x000fe20000000800 */
[----:B------:R-:W-:Y:S02]  /*4920*/  FSEL R33, R11, RZ, P2 ;  /* 0x000000ff0b217208 */ /* 0x000fe40001000000 */
[----:B------:R-:W-:-:S03]  /*4930*/  PLOP3.LUT P2, PT, PT, PT, UP1, 0x40, 0x0 ;  /* 0x000000000000781c */ /* 0x000fc60003f4e818 */
        /* <DEDUP_REMOVED lines=10> */
[-C--:B------:R-:W-:Y:S01]  /*49e0*/  FFMA.FTZ R34, R34, R23.reuse, -R33 ;  /* 0x0000001722227223 */ /* 0x080fe20000010821 */
[----:B------:R-:W-:Y:S01]  /*49f0*/  MUFU.EX2 R29, R29 ;  /* 0x0000001d001d7308 */ /* 0x000fe20000000800 */
[----:B0-----:R-:W-:Y:S01]  /*4a00*/  FADD.FTZ R4, R2, R5 ;  /* 0x0000000502047221 */ /* 0x001fe20000010000 */
[-CC-:B------:R-:W-:Y:S01]  /*4a10*/  FFMA.FTZ R36, R36, R23.reuse, -R33.reuse ;  /* 0x0000001724247223 */ /* 0x180fe20000010821 */
[-CC-:B------:R-:W-:Y:S01]  /*4a20*/  FFMA.FTZ R38, R38, R23.reuse, -R33.reuse ;  /* 0x0000001726267223 */ /* 0x180fe20000010821 */
[-CC-:B------:R-:W-:Y:S01]  /*4a30*/  FFMA.FTZ R40, R40, R23.reuse, -R33.reuse ;  /* 0x0000001728287223 */ /* 0x180fe20000010821 */
[----:B--2---:R-:W-:Y:S01]  /*4a40*/  FADD.FTZ R67, R35, R4 ;  /* 0x0000000423437221 */ /* 0x004fe20000010000 */
[-CC-:B------:R-:W-:Y:S01]  /*4a50*/  FFMA.FTZ R42, R42, R23.reuse, -R33.reuse ;  /* 0x000000172a2a7223 */ /* 0x180fe20000010821 */
[----:B------:R-:W-:Y:S01]  /*4a60*/  FFMA.FTZ R44, R44, R23, -R33 ;  /* 0x000000172c2c7223 */ /* 0x000fe20000010821 */
[----:B------:R-:W0:Y:S01]  /*4a70*/  MUFU.EX2 R14, R14 ;  /* 0x0000000e000e7308 */ /* 0x000e220000000800 */
[C---:B------:R-:W-:Y:S01]  /*4a80*/  FADD.FTZ R4, R110.reuse, R67 ;  /* 0x000000436e047221 */ /* 0x040fe20000010000 */
[----:B------:R-:W-:Y:S01]  /*4a90*/  F2FP.SATFINITE.E4M3.F32.PACK_AB_MERGE_C R110, R110, R35, RZ ;  /* 0x000000236e6e723e */ /* 0x000fe200048070ff */
[-CC-:B------:R-:W-:Y:S01]  /*4aa0*/  FFMA.FTZ R46, R46, R23.reuse, -R33.reuse ;  /* 0x000000172e2e7223 */ /* 0x180fe20000010821 */
[-CC-:B------:R-:W-:Y:S01]  /*4ab0*/  FFMA.FTZ R48, R48, R23.reuse, -R33.reuse ;  /* 0x0000001730307223 */ /* 0x180fe20000010821 */
[----:B-1----:R-:W-:Y:S01]  /*4ac0*/  FADD.FTZ R71, R39, R4 ;  /* 0x0000000427477221 */ /* 0x002fe20000010000 */
[----:B------:R-:W-:Y:S01]  /*4ad0*/  F2FP.SATFINITE.E4M3.F32.PACK_AB_MERGE_C R196, R5, R2, R110 ;  /* 0x0000000205c4723e */ /* 0x000fe2000480706e */
[-CC-:B------:R-:W-:Y:S01]  /*4ae0*/  FFMA.FTZ R50, R50, R23.reuse, -R33.reuse ;  /* 0x0000001732327223 */ /* 0x180fe20000010821 */
[----:B------:R-:W1:Y:S01]  /*4af0*/  MUFU.EX2 R20, R20 ;  /* 0x0000001400147308 */ /* 0x000e620000000800 */
[-CC-:B------:R-:W-:Y:S01]  /*4b00*/  FFMA.FTZ R52, R52, R23.reuse, -R33.reuse ;  /* 0x0000001734347223 */ /* 0x180fe20000010821 */
[-CC-:B------:R-:W-:Y:S01]  /*4b10*/  FFMA.FTZ R54, R54, R23.reuse, -R33.reuse ;  /* 0x0000001736367223 */ /* 0x180fe20000010821 */
[-CC-:B------:R-:W-:Y:S01]  /*4b20*/  FFMA.FTZ R56, R56, R23.reuse, -R33.reuse ;  /* 0x0000001738387223 */ /* 0x180fe20000010821 */
[-CC-:B------:R-:W-:Y:S01]  /*4b30*/  FFMA.FTZ R58, R58, R23.reuse, -R33.reuse ;  /* 0x000000173a3a7223 */ /* 0x180fe20000010821 */
[-CC-:B------:R-:W-:Y:S01]  /*4b40*/  FFMA.FTZ R60, R60, R23.reuse, -R33.reuse ;  /* 0x000000173c3c7223 */ /* 0x180fe20000010821 */
[-CC-:B------:R-:W-:Y:S01]  /*4b50*/  FFMA.FTZ R62, R62, R23.reuse, -R33.reuse ;  /* 0x000000173e3e7223 */ /* 0x180fe20000010821 */
[-CC-:B------:R-:W-:Y:S01]  /*4b60*/  FFMA.FTZ R64, R64, R23.reuse, -R33.reuse ;  /* 0x0000001740407223 */ /* 0x180fe20000010821 */
[----:B------:R2:W3:Y:S01]  /*4b70*/  MUFU.EX2 R51, R22 ;  /* 0x0000001600337308 */ /* 0x0004e20000000800 */
[----:B0-----:R-:W-:Y:S01]  /*4b80*/  FADD.FTZ R69, R29, R14 ;  /* 0x0000000e1d457221 */ /* 0x001fe20000010000 */
[-CC-:B------:R-:W-:Y:S01]  /*4b90*/  FFMA.FTZ R66, R66, R23.reuse, -R33.reuse ;  /* 0x0000001742427223 */ /* 0x180fe20000010821 */
[-CC-:B------:R-:W-:Y:S01]  /*4ba0*/  FFMA.FTZ R68, R68, R23.reuse, -R33.reuse ;  /* 0x0000001744447223 */ /* 0x180fe20000010821 */
[-CC-:B------:R-:W-:Y:S01]  /*4bb0*/  FFMA.FTZ R98, R98, R23.reuse, -R33.reuse ;  /* 0x0000001762627223 */ /* 0x180fe20000010821 */
[-CC-:B------:R-:W-:Y:S01]  /*4bc0*/  FFMA.FTZ R96, R96, R23.reuse, -R33.reuse ;  /* 0x0000001760607223 */ /* 0x180fe20000010821 */
[-CC-:B------:R-:W-:Y:S01]  /*4bd0*/  FFMA.FTZ R100, R100, R23.reuse, -R33.reuse ;  /* 0x0000001764647223 */ /* 0x180fe20000010821 */
[-C--:B------:R-:W-:Y:S01]  /*4be0*/  FFMA.FTZ R94, R94, R23.reuse, -R33 ;  /* 0x000000175e5e7223 */ /* 0x080fe20000010821 */
[----:B------:R-:W0:Y:S01]  /*4bf0*/  MUFU.EX2 R24, R24 ;  /* 0x0000001800187308 */ /* 0x000e220000000800 */
[----:B--2---:R-:W-:Y:S01]  /*4c00*/  FADD.FTZ R22, R112, R71 ;  /* 0x0000004770167221 */ /* 0x004fe20000010000 */
[----:B-1----:R-:W-:Y:S01]  /*4c10*/  FADD.FTZ R4, R20, R69 ;  /* 0x0000004514047221 */ /* 0x002fe20000010000 */
[----:B------:R-:W-:-:S02]  /*4c20*/  FFMA.FTZ R102, R102, R23, -R33 ;  /* 0x0000001766667223 */ /* 0x000fc40000010821 */
[----:B------:R-:W-:-:S03]  /*4c30*/  FADD.FTZ R69, R43, R22 ;  /* 0x000000162b457221 */ /* 0x000fc60000010000 */
[----:B------:R-:W1:Y:S01]  /*4c40*/  MUFU.EX2 R53, R26 ;  /* 0x0000001a00357308 */ /* 0x000e620000000800 */
[C---:B---3--:R-:W-:Y:S01]  /*4c50*/  FADD.FTZ R35, R51.reuse, R4 ;  /* 0x0000000433237221 */ /* 0x048fe20000010000 */
[C---:B------:R-:W-:Y:S01]  /*4c60*/  FADD.FTZ R18, R114.reuse, R69 ;  /* 0x0000004572127221 */ /* 0x040fe20000010000 */
[----:B------:R-:W-:Y:S02]  /*4c70*/  F2FP.SATFINITE.E4M3.F32.PACK_AB_MERGE_C R114, R114, R43, RZ ;  /* 0x0000002b7272723e */ /* 0x000fe400048070ff */
[----:B------:R-:W-:Y:S01]  /*4c80*/  F2FP.SATFINITE.E4M3.F32.PACK_AB_MERGE_C R20, R51, R20, RZ ;  /* 0x000000143314723e */ /* 0x000fe200048070ff */
[----:B------:R-:W-:Y:S01]  /*4c90*/  FADD.FTZ R43, R45, R18 ;  /* 0x000000122d2b7221 */ /* 0x000fe20000010000 */
[----:B------:R-:W-:Y:S01]  /*4ca0*/  F2FP.SATFINITE.E4M3.F32.PACK_AB_MERGE_C R18, R106, R47, RZ ;  /* 0x0000002f6a12723e */ /* 0x000fe200048070ff */
[----:B------:R-:W2:Y:S01]  /*4cb0*/  MUFU.EX2 R28, R28 ;  /* 0x0000001c001c7308 */ /* 0x000ea20000000800 */
[----:B0-----:R-:W-:Y:S01]  /*4cc0*/  FADD.FTZ R4, R24, R35 ;  /* 0x0000002318047221 */ /* 0x001fe20000010000 */
[----:B------:R-:W-:Y:S01]  /*4cd0*/  FADD.FTZ R43, R116, R43 ;  /* 0x0000002b742b7221 */ /* 0x000fe20000010000 */
[----:B------:R-:W-:-:S02]  /*4ce0*/  F2FP.SATFINITE.E4M3.F32.PACK_AB_MERGE_C R198, R112, R39, R114 ;  /* 0x0000002770c6723e */ /* 0x000fc40004807072 */
[----:B------:R-:W-:Y:S02]  /*4cf0*/  F2FP.SATFINITE.E4M3.F32.PACK_AB_MERGE_C R194, R41, R104, R18 ;  /* 0x0000006829c2723e */ /* 0x000fe40004807012 */
[----:B------:R-:W-:Y:S01]  /*4d00*/  F2FP.SATFINITE.E4M3.F32.PACK_AB_MERGE_C R197, R14, R29, R20 ;  /* 0x0000001d0ec5723e */ /* 0x000fe20004807014 */
[----:B------:R-:W0:Y:S01]  /*4d10*/  MUFU.EX2 R55, R30 ;  /* 0x0000001e00377308 */ /* 0x000e220000000800 */
[----:B-1----:R-:W-:Y:S01]  /*4d20*/  FADD.FTZ R5, R53, R4 ;  /* 0x0000000435057221 */ /* 0x002fe20000010000 */
[----:B------:R-:W-:Y:S01]  /*4d30*/  FADD.FTZ R4, R108, R43 ;  /* 0x0000002b6c047221 */ /* 0x000fe20000010000 */
[----:B------:R-:W-:-:S03]  /*4d40*/  F2FP.SATFINITE.E4M3.F32.PACK_AB_MERGE_C R108, R37, R108, RZ ;  /* 0x0000006c256c723e */ /* 0x000fc600048070ff */
[----:B------:R-:W-:Y:S01]  /*4d50*/  FADD.FTZ R37, R37, R4 ;  /* 0x0000000425257221 */ /* 0x000fe20000010000 */
[----:B------:R-:W-:Y:S01]  /*4d60*/  F2FP.SATFINITE.E4M3.F32.PACK_AB_MERGE_C R192, R116, R45, R108 ;  /* 0x0000002d74c0723e */ /* 0x000fe2000480706c */
[----:B------:R-:W1:Y:S01]  /*4d70*/  MUFU.EX2 R32, R32 ;  /* 0x0000002000207308 */ /* 0x000e620000000800 */
[----:B--2---:R-:W-:Y:S01]  /*4d80*/  FADD.FTZ R2, R28, R5 ;  /* 0x000000051c027221 */ /* 0x004fe20000010000 */
[----:B------:R-:W-:-:S04]  /*4d90*/  FADD.FTZ R4, R104, R37 ;  /* 0x0000002568047221 */ /* 0x000fc80000010000 */
[----:B------:R-:W-:Y:S02]  /*4da0*/  FADD.FTZ R4, R41, R4 ;  /* 0x0000000429047221 */ /* 0x000fe40000010000 */
[----:B------:R-:W2:Y:S01]  /*4db0*/  MUFU.EX2 R57, R34 ;  /* 0x0000002200397308 */ /* 0x000ea20000000800 */
[----:B0-----:R-:W-:Y:S01]  /*4dc0*/  FADD.FTZ R5, R55, R2 ;  /* 0x0000000237057221 */ /* 0x001fe20000010000 */
[----:B------:R-:W-:Y:S01]  /*4dd0*/  FADD.FTZ R47, R47, R4 ;  /* 0x000000042f2f7221 */ /* 0x000fe20000010000 */
[----:B------:R-:W-:Y:S02]  /*4de0*/  F2FP.SATFINITE.E4M3.F32.PACK_AB_MERGE_C R4, R13, R92, RZ ;  /* 0x0000005c0d04723e */ /* 0x000fe400048070ff */
[----:B------:R-:W-:Y:S01]  /*4df0*/  F2FP.SATFINITE.E4M3.F32.PACK_AB_MERGE_C R28, R55, R28, RZ ;  /* 0x0000001c371c723e */ /* 0x000fe200048070ff */
[----:B------:R-:W-:Y:S01]  /*4e00*/  FADD.FTZ R106, R106, R47 ;  /* 0x0000002f6a6a7221 */ /* 0x000fe20000010000 */
[----:B------:R-:W-:Y:S01]  /*4e10*/  F2FP.SATFINITE.E4M3.F32.PACK_AB_MERGE_C R188, R118, R27, R4 ;  /* 0x0000001b76bc723e */ /* 0x000fe20004807004 */
[----:B------:R-:W0:Y:S01]  /*4e20*/  MUFU.EX2 R36, R36 ;  /* 0x0000002400247308 */ /* 0x000e220000000800 */
[----:B-1----:R-:W-:Y:S01]  /*4e30*/  FADD.FTZ R2, R32, R5 ;  /* 0x0000000520027221 */ /* 0x002fe20000010000 */
[----:B------:R-:W-:Y:S01]  /*4e40*/  FADD.FTZ R39, R27, R106 ;  /* 0x0000006a1b277221 */ /* 0x000fe20000010000 */
[----:B------:R-:W-:-:S02]  /*4e50*/  F2FP.SATFINITE.E4M3.F32.PACK_AB_MERGE_C R4, R21, R84, RZ ;  /* 0x000000541504723e */ /* 0x000fc400048070ff */
[----:B------:R-:W-:Y:S01]  /*4e60*/  F2FP.SATFINITE.E4M3.F32.PACK_AB_MERGE_C R199, R53, R24, R28 ;  /* 0x0000001835c7723e */ /* 0x000fe2000480701c */
        /* <DEDUP_REMOVED lines=8> */
[----:B------:R-:W-:-:S04]  /*4ef0*/  FADD.FTZ R88, R88, R13 ;  /* 0x0000000d58587221 */ /* 0x000fc80000010000 */
[----:B------:R-:W-:Y:S02]  /*4f00*/  FADD.FTZ R15, R15, R88 ;  /* 0x000000580f0f7221 */ /* 0x000fe40000010000 */
[----:B------:R-:W0:Y:S01]  /*4f10*/  MUFU.EX2 R61, R42 ;  /* 0x0000002a003d7308 */ /* 0x000e220000000800 */
[C---:B-1----:R-:W-:Y:S01]  /*4f20*/  FADD.FTZ R37, R59.reuse, R2 ;  /* 0x000000023b257221 */ /* 0x042fe20000010000 */
[----:B------:R-:W-:Y:S01]  /*4f30*/  FADD.FTZ R84, R84, R15 ;  /* 0x0000000f54547221 */ /* 0x000fe20000010000 */
[----:B------:R-:W-:-:S03]  /*4f40*/  F2FP.SATFINITE.E4M3.F32.PACK_AB_MERGE_C R36, R59, R36, RZ ;  /* 0x000000243b24723e */ /* 0x000fc600048070ff */
[----:B------:R-:W-:Y:S01]  /*4f50*/  FADD.FTZ R21, R21, R84 ;  /* 0x0000005415157221 */ /* 0x000fe20000010000 */
[----:B------:R-:W-:Y:S01]  /*4f60*/  F2FP.SATFINITE.E4M3.F32.PACK_AB_MERGE_C R193, R57, R32, R36 ;  /* 0x0000002039c1723e */ /* 0x000fe20004807024 */
[----:B------:R-:W1:Y:S01]  /*4f70*/  MUFU.EX2 R44, R44 ;  /* 0x0000002c002c7308 */ /* 0x000e620000000800 */
[----:B--2---:R-:W-:-:S07]  /*4f80*/  FADD.FTZ R2, R40, R37 ;  /* 0x0000002528027221 */ /* 0x004fce0000010000 */
[----:B------:R-:W2:Y:S01]  /*4f90*/  MUFU.EX2 R63, R46 ;  /* 0x0000002e003f7308 */ /* 0x000ea20000000800 */
[----:B0-----:R-:W-:-:S07]  /*4fa0*/  FADD.FTZ R37, R61, R2 ;  /* 0x000000023d257221 */ /* 0x001fce0000010000 */
[----:B------:R-:W0:Y:S01]  /*4fb0*/  MUFU.EX2 R48, R48 ;  /* 0x0000003000307308 */ /* 0x000e220000000800 */
[----:B-1----:R-:W-:-:S07]  /*4fc0*/  FADD.FTZ R2, R44, R37 ;  /* 0x000000252c027221 */ /* 0x002fce0000010000 */
[----:B------:R-:W1:Y:S01]  /*4fd0*/  MUFU.EX2 R65, R50 ;  /* 0x0000003200417308 */ /* 0x000e620000000800 */
[C---:B--2---:R-:W-:Y:S01]  /*4fe0*/  FADD.FTZ R33, R63.reuse, R2 ;  /* 0x000000023f217221 */ /* 0x044fe20000010000 */
[----:B------:R-:W-:-:S04]  /*4ff0*/  F2FP.SATFINITE.E4M3.F32.PACK_AB_MERGE_C R44, R63, R44, RZ ;  /* 0x0000002c3f2c723e */ /* 0x000fc800048070ff */
[----:B------:R-:W-:Y:S02]  /*5000*/  F2FP.SATFINITE.E4M3.F32.PACK_AB_MERGE_C R195, R61, R40, R44 ;  /* 0x000000283dc3723e */ /* 0x000fe4000480702c */
[----:B------:R-:W2:Y:S01]  /*5010*/  MUFU.EX2 R52, R52 ;  /* 0x0000003400347308 */ /* 0x000ea20000000800 */
[----:B0-----:R-:W-:-:S07]  /*5020*/  FADD.FTZ R2, R48, R33 ;  /* 0x0000002130027221 */ /* 0x001fce0000010000 */
[----:B------:R-:W0:Y:S01]  /*5030*/  MUFU.EX2 R67, R54 ;  /* 0x0000003600437308 */ /* 0x000e220000000800 */
[----:B-1----:R-:W-:-:S07]  /*5040*/  FADD.FTZ R37, R65, R2 ;  /* 0x0000000241257221 */ /* 0x002fce0000010000 */
[----:B------:R-:W1:Y:S01]  /*5050*/  MUFU.EX2 R56, R56 ;  /* 0x0000003800387308 */ /* 0x000e620000000800 */
[----:B--2---:R-:W-:-:S07]  /*5060*/  FADD.FTZ R2, R52, R37 ;  /* 0x0000002534027221 */ /* 0x004fce0000010000 */
[----:B------:R-:W2:Y:S01]  /*5070*/  MUFU.EX2 R35, R58 ;  /* 0x0000003a00237308 */ /* 0x000ea20000000800 */
[C---:B0-----:R-:W-:Y:S01]  /*5080*/  FADD.FTZ R13, R67.reuse, R2 ;  /* 0x00000002430d7221 */ /* 0x041fe20000010000 */
[----:B------:R-:W-:-:S04]  /*5090*/  F2FP.SATFINITE.E4M3.F32.PACK_AB_MERGE_C R52, R67, R52, RZ ;  /* 0x000000344334723e */ /* 0x000fc800048070ff */
[----:B------:R-:W-:Y:S02]  /*50a0*/  F2FP.SATFINITE.E4M3.F32.PACK_AB_MERGE_C R189, R65, R48, R52 ;  /* 0x0000003041bd723e */ /* 0x000fe40004807034 */
[----:B------:R-:W0:Y:S01]  /*50b0*/  MUFU.EX2 R60, R60 ;  /* 0x0000003c003c7308 */ /* 0x000e220000000800 */
[----:B-1----:R-:W-:-:S07]  /*50c0*/  FADD.FTZ R2, R56, R13 ;  /* 0x0000000d38027221 */ /* 0x002fce0000010000 */
[----:B------:R-:W-:Y:S01]  /*50d0*/  MUFU.EX2 R76, R76 ;  /* 0x0000004c004c7308 */ /* 0x000fe20000000800 */
[----:B--2---:R-:W-:-:S07]  /*50e0*/  FADD.FTZ R15, R35, R2 ;  /* 0x00000002230f7221 */ /* 0x004fce0000010000 */
[----:B------:R-:W1:Y:S01]  /*50f0*/  MUFU.EX2 R31, R74 ;  /* 0x0000004a001f7308 */ /* 0x000e620000000800 */
[----:B0-----:R-:W-:-:S07]  /*5100*/  FADD.FTZ R2, R60, R15 ;  /* 0x0000000f3c027221 */ /* 0x001fce0000010000 */
[----:B------:R-:W0:Y:S08]  /*5110*/  MUFU.EX2 R5, R62 ;  /* 0x0000003e00057308 */ /* 0x000e300000000800 */
[----:B------:R-:W-:Y:S01]  /*5120*/  MUFU.EX2 R80, R80 ;  /* 0x0000005000507308 */ /* 0x000fe20000000800 */
[----:B-1----:R-:W-:-:S07]  /*5130*/  F2FP.SATFINITE.E4M3.F32.PACK_AB_MERGE_C R4, R31, R76, RZ ;  /* 0x0000004c1f04723e */ /* 0x002fce00048070ff */
[----:B------:R-:W1:Y:S01]  /*5140*/  MUFU.EX2 R25, R78 ;  /* 0x0000004e00197308 */ /* 0x000e620000000800 */
[C---:B0-----:R-:W-:Y:S01]  /*5150*/  F2FP.SATFINITE.E4M3.F32.PACK_AB_MERGE_C R60, R5.reuse, R60, RZ ;  /* 0x0000003c053c723e */ /* 0x041fe200048070ff */
[----:B------:R-:W-:-:S03]  /*5160*/  FADD.FTZ R5, R5, R2 ;  /* 0x0000000205057221 */ /* 0x000fc60000010000 */
[----:B------:R-:W-:-:S03]  /*5170*/  F2FP.SATFINITE.E4M3.F32.PACK_AB_MERGE_C R191, R35, R56, R60 ;  /* 0x0000003823bf723e */ /* 0x000fc6000480703c */
[----:B------:R-:W0:Y:S08]  /*5180*/  MUFU.EX2 R64, R64 ;  /* 0x0000004000407308 */ /* 0x000e300000000800 */
[----:B------:R-:W2:Y:S01]  /*5190*/  MUFU.EX2 R27, R66 ;  /* 0x00000042001b7308 */ /* 0x000ea20000000800 */
[----:B-1----:R-:W-:Y:S01]  /*51a0*/  F2FP.SATFINITE.E4M3.F32.PACK_AB_MERGE_C R184, R25, R80, R4 ;  /* 0x0000005019b8723e */ /* 0x002fe20004807004 */
[----:B------:R-:W-:-:S04]  /*51b0*/  FADD.FTZ R80, R80, R21 ;  /* 0x0000001550507221 */ /* 0x000fc80000010000 */
[----:B------:R-:W-:Y:S02]  /*51c0*/  FADD.FTZ R25, R25, R80 ;  /* 0x0000005019197221 */ /* 0x000fe40000010000 */
[----:B------:R-:W1:Y:S01]  /*51d0*/  MUFU.EX2 R68, R68 ;  /* 0x0000004400447308 */ /* 0x000e620000000800 */
[----:B0-----:R-:W-:Y:S01]  /*51e0*/  FADD.FTZ R2, R64, R5 ;  /* 0x0000000540027221 */ /* 0x001fe20000010000 */
[----:B------:R-:W-:-:S04]  /*51f0*/  FADD.FTZ R76, R76, R25 ;  /* 0x000000194c4c7221 */ /* 0x000fc80000010000 */
[----:B------:R-:W-:Y:S02]  /*5200*/  FADD.FTZ R31, R31, R76 ;  /* 0x0000004c1f1f7221 */ /* 0x000fe40000010000 */
[----:B------:R-:W0:Y:S01]  /*5210*/  MUFU.EX2 R12, R12 ;  /* 0x0000000c000c7308 */ /* 0x000e220000000800 */
[----:B--2---:R-:W-:-:S07]  /*5220*/  FADD.FTZ R5, R27, R2 ;  /* 0x000000021b057221 */ /* 0x004fce0000010000 */
[----:B------:R-:W2:Y:S01]  /*5230*/  MUFU.EX2 R33, R98 ;  /* 0x0000006200217308 */ /* 0x000ea20000000800 */
[----:B-1----:R-:W-:-:S07]  /*5240*/  FADD.FTZ R2, R68, R5 ;  /* 0x0000000544027221 */ /* 0x002fce0000010000 */
[----:B------:R-:W-:Y:S01]  /*5250*/  MUFU.EX2 R72, R72 ;  /* 0x0000004800487308 */ /* 0x000fe20000000800 */
[----:B0-----:R-:W-:-:S07]  /*5260*/  F2FP.SATFINITE.E4M3.F32.PACK_AB_MERGE_C R4, R11, R12, RZ ;  /* 0x0000000c0b04723e */ /* 0x001fce00048070ff */
[----:B------:R-:W0:Y:S01]  /*5270*/  MUFU.EX2 R49, R70 ;  /* 0x0000004600317308 */ /* 0x000e220000000800 */
[C---:B--2---:R-:W-:Y:S01]  /*5280*/  F2FP.SATFINITE.E4M3.F32.PACK_AB_MERGE_C R68, R33.reuse, R68, RZ ;  /* 0x000000442144723e */ /* 0x044fe200048070ff */
[----:B------:R-:W-:-:S03]  /*5290*/  FADD.FTZ R33, R33, R2 ;  /* 0x0000000221217221 */ /* 0x000fc60000010000 */
[----:B------:R-:W-:-:S03]  /*52a0*/  F2FP.SATFINITE.E4M3.F32.PACK_AB_MERGE_C R185, R27, R64, R68 ;  /* 0x000000401bb9723e */ /* 0x000fc60004807044 */
[----:B------:R-:W1:Y:S08]  /*52b0*/  MUFU.EX2 R96, R96 ;  /* 0x0000006000607308 */ /* 0x000e700000000800 */
[----:B------:R-:W2:Y:S01]  /*52c0*/  MUFU.EX2 R13, R100 ;  /* 0x00000064000d7308 */ /* 0x000ea20000000800 */
[----:B0-----:R-:W-:Y:S01]  /*52d0*/  F2FP.SATFINITE.E4M3.F32.PACK_AB_MERGE_C R186, R49, R72, R4 ;  /* 0x0000004831ba723e */ /* 0x001fe20004807004 */
[----:B------:R-:W-:-:S04]  /*52e0*/  FADD.FTZ R72, R72, R31 ;  /* 0x0000001f48487221 */ /* 0x000fc80000010000 */
[----:B------:R-:W-:Y:S02]  /*52f0*/  FADD.FTZ R49, R49, R72 ;  /* 0x0000004831317221 */ /* 0x000fe40000010000 */
[----:B------:R-:W0:Y:S01]  /*5300*/  MUFU.EX2 R94, R94 ;  /* 0x0000005e005e7308 */ /* 0x000e220000000800 */
[----:B-1----:R-:W-:Y:S01]  /*5310*/  FADD.FTZ R2, R96, R33 ;  /* 0x0000002160027221 */ /* 0x002fe20000010000 */
[----:B------:R-:W-:-:S06]  /*5320*/  FADD.FTZ R12, R12, R49 ;  /* 0x000000310c0c7221 */ /* 0x000fcc0000010000 */
[----:B------:R-:W1:Y:S01]  /*5330*/  MUFU.EX2 R15, R102 ;  /* 0x00000066000f7308 */ /* 0x000e620000000800 */
[----:B--2---:R-:W-:-:S04]  /*5340*/  FADD.FTZ R5, R13, R2 ;  /* 0x000000020d057221 */ /* 0x004fc80000010000 */
[----:B0-----:R-:W-:Y:S01]  /*5350*/  FADD.FTZ R4, R94, R5 ;  /* 0x000000055e047221 */ /* 0x001fe20000010000 */
[----:B------:R-:W-:Y:S01]  /*5360*/  FADD.FTZ R5, R11, R12 ;  /* 0x0000000c0b057221 */ /* 0x000fe20000010000 */
[C---:B-1----:R-:W-:Y:S02]  /*5370*/  F2FP.SATFINITE.E4M3.F32.PACK_AB_MERGE_C R2, R15.reuse, R94, RZ ;  /* 0x0000005e0f02723e */ /* 0x042fe400048070ff */
[----:B------:R-:W-:Y:S02]  /*5380*/  FADD.FTZ R4, R15, R4 ;  /* 0x000000040f047221 */ /* 0x000fe40000010000 */
        /* <DEDUP_REMOVED lines=13> */
.L_x_4068:
[----:B------:R-:W-:-:S11]  /*5460*/  UISETP.NE.AND UP2, UPT, UR7, 0x1, UPT ;  /* 0x000000010700788c */ /* 0x000fd6000bf45270 */
[----:B------:R-:W-:Y:S02]  /*5470*/  @UP2 ULDC.64 UR18, c[0x0][0x9e8] ;  /* 0x00027a0000122ab9 */ /* 0x000fe40000000a00 */
[----:B------:R-:W-:-:S04]  /*5480*/  UIMAD.WIDE.U32 UR14, UR11, UR18, URZ ;  /* 0x000000120b0e72a5 */ /* 0x000fc8000f8e003f */
[----:B------:R-:W-:-:S12]  /*5490*/  @UP2 USHF.R.U32.HI UR11, URZ, UR19, UR15 ;  /* 0x000000133f0b2299 */ /* 0x000fd8000801160f */
.L_x_4069:
[----:B------:R-:W-:-:S04]  /*54a0*/  UIMAD UR7, UR11, UR7, UR7 ;  /* 0x000000070b0772a4 */ /* 0x000fc8000f8e0207 */
[----:B------:R-:W-:-:S04]  /*54b0*/  UISETP.LT.AND UP2, UPT, UR6, UR7, UPT ;  /* 0x000000070600728c */ /* 0x000fc8000bf41270 */
[----:B------:R-:W-:-:S12]  /*54c0*/  USEL UR6, UR6, UR7, UP2 ;  /* 0x0000000706067287 */ /* 0x000fd80009000000 */
.L_x_4067:
[----:B------:R-:W-:Y:S01]  /*54d0*/  USHF.R.S32.HI UR7, URZ, 0x1f, UR6 ;  /* 0x0000001f3f077899 */ /* 0x000fe20008011406 */
[----:B------:R-:W0:Y:S01]  /*54e0*/  S2UR UR28, SR_CgaCtaId ;  /* 0x00000000001c79c3 */ /* 0x000e220000008800 */
[----:B------:R-:W-:Y:S01]  /*54f0*/  UMOV UR32, URZ ;  /* 0x0000003f00207c82 */ /* 0x000fe20008000000 */
[----:B------:R-:W-:Y:S01]  /*5500*/  UMOV UR29, URZ ;  /* 0x0000003f001d7c82 */ /* 0x000fe20008000000 */
        /* <DEDUP_REMOVED lines=106> */
[----:B------:R-:W-:-:S05]  /*5bb0*/  ULDC UR47, c[0x0][0x9e0] ;  /* 0x00027800002f7ab9 */ /* 0x000fca0000000800 */
.L_x_4088:
        /* <DEDUP_REMOVED lines=9> */
.L_x_4072:
[----:B------:R-:W-:Y:S01]  /*5c50*/  ULEA UR6, UR32, UR44, 0x3 ;  /* 0x0000002c20067291 */ /* 0x000fe2000f8e183f */
[----:B------:R-:W-:-:S05]  /*5c60*/  IMAD.U32 R11, RZ, RZ, UR29 ;  /* 0x0000001dff0b7e24 */ /* 0x000fca000f8e00ff */
[----:B------:R-:W-:-:S04]  /*5c70*/  SHF.L.U32 R11, R11, 0x1f, RZ ;  /* 0x0000001f0b0b7819 */ /* 0x000fc800000006ff */
[----:B------:R0:W1:Y:S01]  /*5c80*/  SYNCS.PHASECHK.TRANS64.TRYWAIT P2, [UR6+0x2a830], R11 ;  /* 0x02a8300bff0075a7 */ /* 0x0000620008040146 */
[----:B------:R-:W-:Y:S05]  /*5c90*/  @!P0 BRA `(.L_x_4073) ;  /* 0x0000000000048947 */ /* 0x000fea0003800000 */
[----:B------:R-:W-:Y:S01]  /*5ca0*/  BPT.TRAP 0x1 ;  /* 0x000000040000795c */ /* 0x000fe20000300000 */
.L_x_4073:
[----:B-1----:R-:W-:Y:S05]  /*5cb0*/  @P2 BRA `(.L_x_4071) ;  /* 0x0000000000082947 */ /* 0x002fea0003800000 */
[----:B------:R-:W1:Y:S02]  /*5cc0*/  SYNCS.PHASECHK.TRANS64.TRYWAIT P2, [UR6+0x2a830], R11 ;  /* 0x02a8300bff0075a7 */ /* 0x000e640008040146 */
[----:B-1----:R-:W-:Y:S05]  /*5cd0*/  @!P2 BRA `(.L_x_4074) ;  /* 0x0000011800cca947 */ /* 0x002fea0003800000 */
.L_x_4071:
[----:B01----:R-:W-:Y:S01]  /*5ce0*/  VIADD R11, R17, 0x8 ;  /* 0x00000008110b7836 */ /* 0x003fe20000000000 */
[----:B------:R-:W-:Y:S01]  /*5cf0*/  R2UR UR24, R6 ;  /* 0x00000000061872ca */ /* 0x000fe200000e0000 */
[----:B------:R-:W-:Y:S01]  /*5d00*/  UIMAD UR26, UR32, 0x600, UR30 ;  /* 0x00000600201a78a4 */ /* 0x000fe2000f8e021e */
        /* <DEDUP_REMOVED lines=34> */
.L_x_4076:
[----:B------:R-:W-:Y:S01]  /*5f30*/  ULEA UR6, UR33, UR44, 0x3 ;  /* 0x0000002c21067291 */ /* 0x000fe2000f8e183f */
[----:B------:R-:W-:-:S05]  /*5f40*/  IMAD.U32 R11, RZ, RZ, UR34 ;  /* 0x00000022ff0b7e24 */ /* 0x000fca000f8e00ff */
[----:B------:R-:W-:-:S04]  /*5f50*/  SHF.L.U32 R11, R11, 0x1f, RZ ;  /* 0x0000001f0b0b7819 */ /* 0x000fc800000006ff */
[----:B------:R0:W1:Y:S01]  /*5f60*/  SYNCS.PHASECHK.TRANS64.TRYWAIT P2, [UR6+0x2a850], R11 ;  /* 0x02a8500bff0075a7 */ /* 0x0000620008040146 */
[----:B------:R-:W-:Y:S05]  /*5f70*/  @!P0 BRA `(.L_x_4077) ;  /* 0x0000000000048947 */ /* 0x000fea0003800000 */
[----:B------:R-:W-:Y:S01]  /*5f80*/  BPT.TRAP 0x1 ;  /* 0x000000040000795c */ /* 0x000fe20000300000 */
.L_x_4077:
[----:B-1----:R-:W-:Y:S05]  /*5f90*/  @P2 BRA `(.L_x_4075) ;  /* 0x0000000000082947 */ /* 0x002fea0003800000 */
[----:B------:R-:W1:Y:S02]  /*5fa0*/  SYNCS.PHASECHK.TRANS64.TRYWAIT P2, [UR6+0x2a850], R11 ;  /* 0x02a8500bff0075a7 */ /* 0x000e640008040146 */
[----:B-1----:R-:W-:Y:S05]  /*5fb0*/  @!P2 BRA `(.L_x_4078) ;  /* 0x00000118002ca947 */ /* 0x002fea0003800000 */
.L_x_4075:
[----:B------:R-:W-:Y:S01]  /*5fc0*/  UIADD3 UR6, UR44, 0x400, URZ ;  /* 0x000004002c067890 */ /* 0x000fe2000fffe03f */
[----:B------:R-:W-:Y:S01]  /*5fd0*/  WARPGROUP.ARRIVE ;  /* 0x00000000000079c5 */ /* 0x000fe20000000000 */
[----:B------:R-:W-:Y:S01]  /*5fe0*/  UMOV UR7, 0x40000040 ;  /* 0x4000004000077882 */ /* 0x000fe20000000000 */
[----:B------:R-:W-:Y:S01]  /*5ff0*/  PLOP3.LUT P2, PT, PT, PT, UP0, 0x80, 0x0 ;  /* 0x000000000000781c */ /* 0x000fe20003f4f008 */
[----:B------:R-:W-:Y:S01]  /*6000*/  USHF.R.U32.HI UR6, URZ, 0x4, UR6 ;  /* 0x000000043f067899 */ /* 0x000fe20008011606 */
[----:B------:R-:W-:Y:S01]  /*6010*/  PLOP3.LUT P3, PT, PT, PT, UP0, 0x80, 0x0 ;  /* 0x000000000000781c */ /* 0x000fe20003f6f008 */
[C---:B-1----:R-:W-:Y:S01]  /*6020*/  FMUL.FTZ R12, R0.reuse, R123 ;  /* 0x0000007b000c7220 */ /* 0x042fe20000410000 */
[C---:B------:R-:W-:Y:S01]  /*6030*/  FMUL.FTZ R123, R0.reuse, R146 ;  /* 0x00000092007b7220 */ /* 0x040fe20000410000 */
[----:B------:R-:W-:Y:S01]  /*6040*/  ULOP3.LUT UR6, UR6, 0x3fff, URZ, 0xc0, !UPT ;  /* 0x00003fff06067892 */ /* 0x000fe2000f8ec03f */
[C---:B------:R-:W-:Y:S01]  /*6050*/  FMUL.FTZ R146, R0.reuse, R148 ;  /* 0x0000009400927220 */ /* 0x040fe20000410000 */
[C---:B------:R-:W-:Y:S01]  /*6060*/  FMUL.FTZ R14, R0.reuse, R127 ;  /* 0x0000007f000e7220 */ /* 0x040fe20000410000 */
[C---:B------:R-:W-:Y:S01]  /*6070*/  FMUL.FTZ R148, R0.reuse, R152 ;  /* 0x0000009800947220 */ /* 0x040fe20000410000 */
[----:B------:R-:W-:Y:S01]  /*6080*/  ULOP3.LUT UR6, UR6, 0x10000, URZ, 0xfc, !UPT ;  /* 0x0001000006067892 */ /* 0x000fe2000f8efc3f */
[C---:B------:R-:W-:Y:S01]  /*6090*/  FMUL.FTZ R23, R0.reuse, R120 ;  /* 0x0000007800177220 */ /* 0x040fe20000410000 */
[C---:B0-----:R-:W-:Y:S01]  /*60a0*/  FMUL.FTZ R11, R0.reuse, R122 ;  /* 0x0000007a000b7220 */ /* 0x041fe20000410000 */
[C---:B------:R-:W-:Y:S01]  /*60b0*/  FMUL.FTZ R13, R0.reuse, R126 ;  /* 0x0000007e000d7220 */ /* 0x040fe20000410000 */
[----:B------:R-:W-:Y:S01]  /*60c0*/  UIMAD UR10, UR33, 0x600, UR6 ;  /* 0x00000600210a78a4 */ /* 0x000fe2000f8e0206 */
[C---:B------:R-:W-:Y:S01]  /*60d0*/  FMUL.FTZ R18, R0.reuse, R131 ;  /* 0x0000008300127220 */ /* 0x040fe20000410000 */
        /* <DEDUP_REMOVED lines=31> */
[----:B------:R-:W0:Y:S01]  /*62d0*/  MUFU.TANH R23, R23 ;  /* 0x0000001700177308 */ /* 0x000e220000002400 */
[----:B------:R-:W-:-:S07]  /*62e0*/  IADD3 R136, -R17, 0xb, RZ ;  /* 0x0000000b11887810 */ /* 0x000fce0007ffe1ff */
        /* <DEDUP_REMOVED lines=23> */
[----:B------:R-:W-:Y:S01]  /*6460*/  WARPGROUP.ARRIVE ;  /* 0x00000000000079c5 */ /* 0x000fe20000000000 */
[C---:B------:R-:W-:Y:S01]  /*6470*/  FMUL.FTZ R196, R0.reuse, R128 ;  /* 0x0000008000c47220 */ /* 0x040fe20000410000 */
[C---:B------:R-:W-:Y:S01]  /*6480*/  FMUL.FTZ R128, R0.reuse, R155 ;  /* 0x0000009b00807220 */ /* 0x040fe20000410000 */
[----:B------:R-:W-:Y:S02]  /*6490*/  IMAD.MOV.U32 R155, RZ, RZ, R8 ;  /* 0x000000ffff9b7224 */ /* 0x000fe400078e0008 */
[C---:B------:R-:W-:Y:S01]  /*64a0*/  FMUL.FTZ R199, R0.reuse, R137 ;  /* 0x0000008900c77220 */ /* 0x040fe20000410000 */
[----:B------:R-:W-:Y:S01]  /*64b0*/  IMAD.U32 R137, RZ, RZ, UR32 ;  /* 0x00000020ff897e24 */ /* 0x000fe2000f8e00ff */
        /* <DEDUP_REMOVED lines=8> */
[----:B------:R-:W-:Y:S01]  /*6540*/  FMUL.FTZ R172, R0, R177 ;  /* 0x000000b100ac7220 */ /* 0x000fe20000410000 */
[----:B------:R-:W-:Y:S01]  /*6550*/  @!P1 LEA R137, R137, UR44, 0x3 ;  /* 0x0000002c89899c11 */ /* 0x000fe2000f8e18ff */
[----:B------:R-:W0:Y:S04]  /*6560*/  MUFU.TANH R196, R196 ;  /* 0x000000c400c47308 */ /* 0x000e280000002400 */
[----:B------:R-:W-:-:S04]  /*6570*/  @!P1 VIADD R137, R137, 0x2a840 ;  /* 0x0002a84089899836 */ /* 0x000fc80000000000 */
[----:B------:R-:W0:Y:S01]  /*6580*/  MUFU.TANH R198, R198 ;  /* 0x000000c600c67308 */ /* 0x000e220000002400 */
        /* <DEDUP_REMOVED lines=25> */
[C---:B------:R-:W-:Y:S01]  /*6720*/  FMUL.FTZ R124, R0.reuse, R147 ;  /* 0x00000093007c7220 */ /* 0x040fe20000410000 */
[C---:B------:R-:W-:Y:S01]  /*6730*/  FMUL.FTZ R147, R0.reuse, R149 ;  /* 0x0000009500937220 */ /* 0x040fe20000410000 */
[----:B------:R-:W-:Y:S01]  /*6740*/  FMUL.FTZ R149, R0, R153 ;  /* 0x0000009900957220 */ /* 0x000fe20000410000 */
[----:B------:R-:W-:Y:S01]  /*6750*/  QGMMA.64x192x32.F32.E4M3.E4M3 R24, R188, gdesc[UR4], R24, gsb0 ;  /* 0x02e00004bc187df3 */ /* 0x000fe20008000818 */
[----:B------:R-:W-:Y:S01]  /*6760*/  UIADD3 UR6, UR10, 0x6, URZ ;  /* 0x000000060a067890 */ /* 0x000fe2000fffe03f */
[----:B------:R-:W-:Y:S01]  /*6770*/  IMAD.SHL.U32 R153, R2, 0x80, RZ ;  /* 0x0000008002997824 */ /* 0x000fe200078e00ff */
        /* <DEDUP_REMOVED lines=9> */
[----:B------:R-:W-:Y:S01]  /*6810*/  UMOV UR10, UR45 ;  /* 0x0000002d000a7c82 */ /* 0x000fe20008000000 */
        /* <DEDUP_REMOVED lines=16> */
[----:B------:R-:W-:Y:S01]  /*6920*/  IADD3 R144, -R153, 0x1, RZ ;  /* 0x0000000199907810 */ /* 0x000fe20007ffe1ff */
[C---:B------:R-:W-:Y:S01]  /*6930*/  FMUL.FTZ R188, R0.reuse, R140 ;  /* 0x0000008c00bc7220 */ /* 0x040fe20000410000 */
[C---:B------:R-:W-:Y:S01]  /*6940*/  FMUL.FTZ R189, R0.reuse, R141 ;  /* 0x0000008d00bd7220 */ /* 0x040fe20000410000 */
[C---:B------:R-:W-:Y:S01]  /*6950*/  FMUL.FTZ R140, R0.reuse, R175 ;  /* 0x000000af008c7220 */ /* 0x040fe20000410000 */
[----:B------:R-:W-:Y:S01]  /*6960*/  QGMMA.64x192x32.F32.E4M3.E4M3 R24, R184, gdesc[UR4], R24, gsb0 ;  /* 0x02e00004b8187df3 */ /* 0x000fe20008000818 */
[----:B------:R-:W-:Y:S01]  /*6970*/  @UP0 ULDC UR6, c[0x0][0x44c] ;  /* 0x0001130000060ab9 */ /* 0x000fe20000000800 */
[----:B------:R-:W-:Y:S02]  /*6980*/  IMAD R157, R3, -0x2, R144 ;  /* 0xfffffffe039d7824 */ /* 0x000fe400078e0290 */
[----:B------:R-:W-:Y:S01]  /*6990*/  FMUL.FTZ R141, R0, R178 ;  /* 0x000000b2008d7220 */ /* 0x000fe20000410000 */
[----:B------:R-:W-:Y:S01]  /*69a0*/  @P2 IMAD.HI.U32 R121, R8, UR6, RZ ;  /* 0x0000000608792c27 */ /* 0x000fe2000f8e00ff */
[----:B------:R-:W-:-:S03]  /*69b0*/  @UP0 ULDC UR6, c[0x0][0x450] ;  /* 0x0001140000060ab9 */ /* 0x000fc60000000800 */
[----:B------:R-:W-:Y:S01]  /*69c0*/  FMUL.FTZ R144, R0, R183 ;  /* 0x000000b700907220 */ /* 0x000fe20000410000 */
[----:B------:R-:W-:Y:S01]  /*69d0*/  PLOP3.LUT P2, PT, PT, PT, UP1, 0x40, 0x0 ;  /* 0x000000000000781c */ /* 0x000fe20003f4e818 */
[----:B------:R-:W-:Y:S01]  /*69e0*/  IMAD R168, R16, UR10, R157 ;  /* 0x0000000a10a87c24 */ /* 0x000fe2000f8e029d */
[----:B------:R-:W-:Y:S01]  /*69f0*/  @P3 SHF.R.U32.HI R155, RZ, UR6, R121 ;  /* 0x00000006ff9b3c19 */ /* 0x000fe20008011679 */
[----:B------:R-:W0:Y:S01]  /*6a00*/  MUFU.TANH R188, R188 ;  /* 0x000000bc00bc7308 */ /* 0x000e220000002400 */
[----:B------:R-:W5:Y:S03]  /*6a10*/  LDC R121, c[0x0][0x288] ;  /* 0x0000a200ff797b82 */ /* 0x000f660000000800 */
[----:B------:R-:W1:Y:S04]  /*6a20*/  SHFL.IDX PT, R161, R155, RZ, 0x1c1f ;  /* 0x001c1fff9ba17589 */ /* 0x000e6800000e0000 */
[----:B------:R-:W0:Y:S08]  /*6a30*/  MUFU.TANH R189, R189 ;  /* 0x000000bd00bd7308 */ /* 0x000e300000002400 */
[----:B------:R-:W0:Y:S08]  /*6a40*/  MUFU.TANH R190, R190 ;  /* 0x000000be00be7308 */ /* 0x000e300000002400 */
[----:B------:R-:W0:Y:S01]  /*6a50*/  MUFU.TANH R140, R140 ;  /* 0x0000008c008c7308 */ /* 0x000e220000002400 */
[----:B-----5:R-:W-:-:S04]  /*6a60*/  IMAD.IADD R168, R168, 0x1, -R121 ;  /* 0x00000001a8a87824 */ /* 0x020fc800078e0a79 */
[C---:B------:R-:W-:Y:S02]  /*6a70*/  VIADD R163, R168.reuse, UR47 ;  /* 0x0000002fa8a37c36 */ /* 0x040fe40008000000 */
[----:B------:R-:W-:Y:S01]  /*6a80*/  VIADD R168, R168, UR31 ;  /* 0x0000001fa8a87c36 */ /* 0x000fe20008000000 */
[----:B------:R-:W0:Y:S01]  /*6a90*/  MUFU.TANH R141, R141 ;  /* 0x0000008d008d7308 */ /* 0x000e220000002400 */
[--C-:B-1----:R-:W-:Y:S02]  /*6aa0*/  IMAD.IADD R157, R163, 0x1, R161.reuse ;  /* 0x00000001a39d7824 */ /* 0x102fe400078e02a1 */
[----:B------:R-:W-:-:S05]  /*6ab0*/  IMAD.IADD R159, R168, 0x1, R161 ;  /* 0x00000001a89f7824 */ /* 0x000fca00078e02a1 */
[----:B------:R-:W1:Y:S01]  /*6ac0*/  MUFU.TANH R144, R144 ;  /* 0x0000009000907308 */ /* 0x000e620000002400 */
[----:B------:R-:W-:Y:S02]  /*6ad0*/  WARPGROUP.DEPBAR.LE gsb0, 0x0 ;  /* 0x00008000000079c5 */ /* 0x000fe40000010000 */
[----:B------:R0:W-:Y:S06]  /*6ae0*/  BAR.ARV R136, 0x100 ;  /* 0x000400880000751d */ /* 0x0001ec0000002000 */
[----:B------:R0:W-:Y:S01]  /*6af0*/  @!P1 SYNCS.ARRIVE.TRANS64.RED.A1T0 RZ, [R137+URZ], RZ ;  /* 0x000000ff89ff99a7 */ /* 0x0001e2000810043f */
[----:B--234-:R-:W-:Y:S05]  /*6b00*/  @P2 BRA `(.L_x_4079) ;  /* 0x00000000005c2947 */ /* 0x01cfea0003800000 */
[----:B0-----:R-:W-:Y:S01]  /*6b10*/  IMAD R136, R16, UR10, R161 ;  /* 0x0000000a10887c24 */ /* 0x001fe2000f8e02a1 */
[----:B------:R-:W-:Y:S03]  /*6b20*/  BSSY B0, `(.L_x_4080) ;  /* 0x0000011000007945 */ /* 0x000fe60003800000 */
[----:B------:R-:W-:-:S05]  /*6b30*/  IMAD.IADD R161, R136, 0x1, -R121 ;  /* 0x0000000188a17824 */ /* 0x000fca00078e0a79 */
        /* <DEDUP_REMOVED lines=10> */
.L_x_4081:
[----:B------:R-:W-:-:S05]  /*6be0*/  IMAD.U32 R176, RZ, RZ, UR46 ;  /* 0x0000002effb07e24 */ /* 0x000fca000f8e00ff */
[----:B------:R-:W-:-:S13]  /*6bf0*/  ISETP.NE.AND P2, PT, R176, 0x1, PT ;  /* 0x00000001b000780c */ /* 0x000fda0003f45270 */
[----:B------:R-:W0:Y:S02]  /*6c00*/  @P2 LDC.64 R136, c[0x0][0x9e8] ;  /* 0x00027a00ff882b82 */ /* 0x000e240000000a00 */
[----:B0-----:R-:W-:-:S05]  /*6c10*/  @P2 IMAD.HI.U32 R136, R161, R136, RZ ;  /* 0x00000088a1882227 */ /* 0x001fca00078e00ff */
[----:B------:R-:W-:-:S07]  /*6c20*/  @P2 SHF.R.U32.HI R161, RZ, R137, R136 ;  /* 0x00000089ffa12219 */ /* 0x000fce0000011688 */
.L_x_4082:
[----:B------:R-:W-:Y:S05]  /*6c30*/  BSYNC B0 ;  /* 0x0000000000007941 */ /* 0x000fea0003800000 */
.L_x_4080:
[----:B------:R-:W-:-:S04]  /*6c40*/  IMAD R136, R161, R176, -R153 ;  /* 0x000000b0a1887224 */ /* 0x000fc800078e0a99 */
[----:B------:R-:W-:-:S05]  /*6c50*/  IMAD R136, R3, -0x2, R136 ;  /* 0xfffffffe03887824 */ /* 0x000fca00078e0288 */
[----:B------:R-:W-:Y:S02]  /*6c60*/  VIADDMNMX R157, R136, R176, R157, PT ;  /* 0x000000b0889d7246 */ /* 0x000fe4000380019d */
[----:B------:R-:W-:-:S07]  /*6c70*/  VIMNMX R159, R159, R136, !PT ;  /* 0x000000889f9f7248 */ /* 0x000fce0007fe0100 */
.L_x_4079:
[----:B------:R-:W-:Y:S01]  /*6c80*/  ISETP.GT.AND P2, PT, R2, -0x1, PT ;  /* 0xffffffff0200780c */ /* 0x000fe20003f44270 */
[----:B0-----:R-:W0:Y:S03]  /*6c90*/  SHFL.IDX PT, R137, R155, 0x1, 0x1c1f ;  /* 0x003c1f009b897f89 */ /* 0x001e2600000e0000 */
[C---:B------:R-:W-:Y:S02]  /*6ca0*/  ISETP.GT.AND P5, PT, R159.reuse, RZ, P2 ;  /* 0x000000ff9f00720c */ /* 0x040fe400017a4270 */
[----:B------:R-:W-:Y:S02]  /*6cb0*/  ISETP.GT.AND P6, PT, R159, 0x8, P2 ;  /* 0x000000089f00780c */ /* 0x000fe400017c4270 */
[C---:B------:R-:W-:Y:S02]  /*6cc0*/  ISETP.LT.OR P5, PT, R157.reuse, 0x1, P5 ;  /* 0x000000019d00780c */ /* 0x040fe40002fa1670 */
[----:B------:R-:W-:-:S02]  /*6cd0*/  ISETP.LT.OR P6, PT, R157, 0x9, P6 ;  /* 0x000000099d00780c */ /* 0x000fc400037c1670 */
[----:B------:R-:W-:Y:S02]  /*6ce0*/  FSEL R182, R23, -INF , !P5 ;  /* 0xff80000017b67808 */ /* 0x000fe40006800000 */
[C---:B------:R-:W-:Y:S02]  /*6cf0*/  ISETP.GT.AND P5, PT, R159.reuse, 0x10, P2 ;  /* 0x000000109f00780c */ /* 0x040fe400017a4270 */
[----:B------:R-:W-:Y:S02]  /*6d00*/  ISETP.GT.AND P4, PT, R159, 0x1, P2 ;  /* 0x000000019f00780c */ /* 0x000fe40001784270 */
[----:B------:R-:W-:Y:S02]  /*6d10*/  ISETP.LT.OR P5, PT, R157, 0x11, P5 ;  /* 0x000000119d00780c */ /* 0x000fe40002fa1670 */
[----:B------:R-:W-:Y:S02]  /*6d20*/  ISETP.GT.AND P3, PT, R159, 0x9, P2 ;  /* 0x000000099f00780c */ /* 0x000fe40001764270 */
[----:B------:R-:W-:-:S02]  /*6d30*/  FSEL R218, R193, -INF , !P6 ;  /* 0xff800000c1da7808 */ /* 0x000fc40007000000 */
[C---:B------:R-:W-:Y:S02]  /*6d40*/  ISETP.GT.AND P6, PT, R159.reuse, 0x18, P2 ;  /* 0x000000189f00780c */ /* 0x040fe400017c4270 */
[----:B------:R-:W-:Y:S02]  /*6d50*/  FSEL R214, R196, -INF , !P5 ;  /* 0xff800000c4d67808 */ /* 0x000fe40006800000 */
[----:B------:R-:W-:Y:S02]  /*6d60*/  ISETP.GT.AND P5, PT, R159, 0x20, P2 ;  /* 0x000000209f00780c */ /* 0x000fe400017a4270 */
[C---:B------:R-:W-:Y:S02]  /*6d70*/  ISETP.LT.OR P4, PT, R157.reuse, 0x2, P4 ;  /* 0x000000029d00780c */ /* 0x040fe40002781670 */
[C---:B------:R-:W-:Y:S02]  /*6d80*/  ISETP.LT.OR P3, PT, R157.reuse, 0xa, P3 ;  /* 0x0000000a9d00780c */ /* 0x040fe40001f61670 */
[----:B------:R-:W-:-:S02]  /*6d90*/  ISETP.LT.OR P6, PT, R157, 0x19, P6 ;  /* 0x000000199d00780c */ /* 0x000fc400037c1670 */
[----:B------:R-:W-:Y:S02]  /*6da0*/  ISETP.LT.OR P5, PT, R157, 0x21, P5 ;  /* 0x000000219d00780c */ /* 0x000fe40002fa1670 */
[----:B------:R-:W-:Y:S02]  /*6db0*/  FSEL R186, R192, -INF , !P4 ;  /* 0xff800000c0ba7808 */ /* 0x000fe40006000000 */
[----:B------:R-:W-:Y:S02]  /*6dc0*/  FSEL R216, R194, -INF , !P3 ;  /* 0xff800000c2d87808 */ /* 0x000fe40005800000 */
[C---:B------:R-:W-:Y:S02]  /*6dd0*/  ISETP.GT.AND P4, PT, R159.reuse, 0x11, P2 ;  /* 0x000000119f00780c */ /* 0x040fe40001784270 */
        /* <DEDUP_REMOVED lines=26> */
[----:B------:R-:W-:Y:S02]  /*6f80*/  FSEL R146, R148, -INF , !P5 ;  /* 0xff80000094927808 */ /* 0x000fe40006800000 */
[----:B------:R-:W-:Y:S02]  /*6f90*/  ISETP.GT.AND P5, PT, R159, 0x50, P2 ;  /* 0x000000509f00780c */ /* 0x000fe400017a4270 */
[C---:B------:R-:W-:Y:S02]  /*6fa0*/  ISETP.LT.OR P4, PT, R157.reuse, 0x32, P4 ;  /* 0x000000329d00780c */ /* 0x040fe40002781670 */
[C---:B------:R-:W-:Y:S02]  /*6fb0*/  ISETP.LT.OR P3, PT, R157.reuse, 0x3a, P3 ;  /* 0x0000003a9d00780c */ /* 0x040fe40001f61670 */
[----:B------:R-:W-:Y:S02]  /*6fc0*/  ISETP.LT.OR P5, PT, R157, 0x51, P5 ;  /* 0x000000519d00780c */ /* 0x000fe40002fa1670 */
[----:B------:R-:W-:Y:S01]  /*6fd0*/  FSEL R200, R145, -INF , !P4 ;  /* 0xff80000091c87808 */ /* 0x000fe20006000000 */
[--C-:B0-----:R-:W-:Y:S01]  /*6fe0*/  IMAD.IADD R145, R163, 0x1, R137.reuse ;  /* 0x00000001a3917824 */ /* 0x101fe200078e0289 */
[----:B------:R-:W-:Y:S01]  /*6ff0*/  FSEL R196, R147, -INF , !P3 ;  /* 0xff80000093c47808 */ /* 0x000fe20005800000 */
[----:B------:R-:W-:Y:S01]  /*7000*/  IMAD.IADD R147, R168, 0x1, R137 ;  /* 0x00000001a8937824 */ /* 0x000fe200078e0289 */
[----:B------:R-:W-:-:S02]  /*7010*/  ISETP.GT.AND P4, PT, R159, 0x41, P2 ;  /* 0x000000419f00780c */ /* 0x000fc40001784270 */
[C---:B------:R-:W-:Y:S02]  /*7020*/  ISETP.GT.AND P6, PT, R159.reuse, 0x48, P2 ;  /* 0x000000489f00780c */ /* 0x040fe400017c4270 */
[C---:B------:R-:W-:Y:S02]  /*7030*/  ISETP.GT.AND P3, PT, R159.reuse, 0x49, P2 ;  /* 0x000000499f00780c */ /* 0x040fe40001764270 */
[----:B------:R-:W-:Y:S02]  /*7040*/  FSEL R154, R154, -INF , !P5 ;  /* 0xff8000009a9a7808 */ /* 0x000fe40006800000 */
[----:B------:R-:W-:Y:S02]  /*7050*/  ISETP.GT.AND P5, PT, R159, 0x60, P2 ;  /* 0x000000609f00780c */ /* 0x000fe400017a4270 */
[C---:B------:R-:W-:Y:S02]  /*7060*/  ISETP.LT.OR P4, PT, R157.reuse, 0x42, P4 ;  /* 0x000000429d00780c */ /* 0x040fe40002781670 */
        /* <DEDUP_REMOVED lines=21> */
[----:B------:R-:W-:Y:S02]  /*71c0*/  FSEL R174, R174, -INF , !P5 ;  /* 0xff800000aeae7808 */ /* 0x000fe40006800000 */
[----:B------:R-:W-:Y:S02]  /*71d0*/  PLOP3.LUT P5, PT, PT, PT, UP1, 0x40, 0x0 ;  /* 0x000000000000781c */ /* 0x000fe40003fae818 */
[C---:B------:R-:W-:Y:S02]  /*71e0*/  ISETP.LT.OR P4, PT, R157.reuse, 0x62, P4 ;  /* 0x000000629d00780c */ /* 0x040fe40002781670 */
[----:B------:R-:W-:-:S02]  /*71f0*/  ISETP.LT.OR P6, PT, R157, 0x69, P6 ;  /* 0x000000699d00780c */ /* 0x000fc400037c1670 */
[----:B------:R-:W-:Y:S02]  /*7200*/  ISETP.LT.OR P3, PT, R157, 0x6a, P3 ;  /* 0x0000006a9d00780c */ /* 0x000fe40001f61670 */
[----:B------:R-:W-:Y:S02]  /*7210*/  FSEL R164, R164, -INF , !P4 ;  /* 0xff800000a4a47808 */ /* 0x000fe40006000000 */
[----:B------:R-:W-:Y:S02]  /*7220*/  FSEL R166, R166, -INF , !P6 ;  /* 0xff800000a6a67808 */ /* 0x000fe40007000000 */
[----:B------:R-:W-:Y:S02]  /*7230*/  FSEL R176, R151, -INF , !P3 ;  /* 0xff80000097b07808 */ /* 0x000fe40005800000 */
[C---:B------:R-:W-:Y:S02]  /*7240*/  ISETP.GT.AND P4, PT, R159.reuse, 0x71, P2 ;  /* 0x000000719f00780c */ /* 0x040fe40001784270 */
[----:B------:R-:W-:-:S02]  /*7250*/  ISETP.GT.AND P6, PT, R159, 0x78, P2 ;  /* 0x000000789f00780c */ /* 0x000fc400017c4270 */
[----:B------:R-:W-:Y:S02]  /*7260*/  ISETP.GT.AND P3, PT, R159, 0x79, P2 ;  /* 0x000000799f00780c */ /* 0x000fe40001764270 */
[C---:B------:R-:W-:Y:S02]  /*7270*/  ISETP.LT.OR P4, PT, R157.reuse, 0x72, P4 ;  /* 0x000000729d00780c */ /* 0x040fe40002781670 */
[C---:B------:R-:W-:Y:S02]  /*7280*/  ISETP.LT.OR P6, PT, R157.reuse, 0x79, P6 ;  /* 0x000000799d00780c */ /* 0x040fe400037c1670 */
[----:B------:R-:W-:Y:S02]  /*7290*/  ISETP.LT.OR P3, PT, R157, 0x7a, P3 ;  /* 0x0000007a9d00780c */ /* 0x000fe40001f61670 */
[----:B------:R-:W-:Y:S02]  /*72a0*/  FSEL R172, R172, -INF , !P4 ;  /* 0xff800000acac7808 */ /* 0x000fe40006000000 */
[----:B------:R-:W-:-:S02]  /*72b0*/  FSEL R170, R170, -INF , !P6 ;  /* 0xff800000aaaa7808 */ /* 0x000fc40007000000 */
[----:B------:R-:W-:Y:S01]  /*72c0*/  FSEL R168, R181, -INF , !P3 ;  /* 0xff800000b5a87808 */ /* 0x000fe20005800000 */
[----:B------:R-:W-:Y:S06]  /*72d0*/  @P5 BRA `(.L_x_4083) ;  /* 0x00000000005c5947 */ /* 0x000fec0003800000 */
[----:B------:R-:W-:Y:S01]  /*72e0*/  IMAD R136, R16, UR10, R137 ;  /* 0x0000000a10887c24 */ /* 0x000fe2000f8e0289 */
        /* <DEDUP_REMOVED lines=12> */
.L_x_4085:
[----:B------:R-:W-:-:S05]  /*73b0*/  IMAD.U32 R178, RZ, RZ, UR46 ;  /* 0x0000002effb27e24 */ /* 0x000fca000f8e00ff */
[----:B------:R-:W-:-:S13]  /*73c0*/  ISETP.NE.AND P3, PT, R178, 0x1, PT ;  /* 0x00000001b200780c */ /* 0x000fda0003f65270 */
[----:B------:R-:W0:Y:S02]  /*73d0*/  @P3 LDC.64 R136, c[0x0][0x9e8] ;  /* 0x00027a00ff883b82 */ /* 0x000e240000000a00 */
[----:B0-----:R-:W-:-:S05]  /*73e0*/  @P3 IMAD.HI.U32 R136, R23, R136, RZ ;  /* 0x0000008817883227 */ /* 0x001fca00078e00ff */
[----:B------:R-:W-:-:S07]  /*73f0*/  @P3 SHF.R.U32.HI R23, RZ, R137, R136 ;  /* 0x00000089ff173219 */ /* 0x000fce0000011688 */
.L_x_4086:
[----:B------:R-:W-:Y:S05]  /*7400*/  BSYNC B0 ;  /* 0x0000000000007941 */ /* 0x000fea0003800000 */
.L_x_4084:
[----:B------:R-:W-:-:S04]  /*7410*/  IMAD R136, R23, R178, -R153 ;  /* 0x000000b217887224 */ /* 0x000fc800078e0a99 */
[----:B------:R-:W-:-:S05]  /*7420*/  IMAD R136, R3, -0x2, R136 ;  /* 0xfffffffe03887824 */ /* 0x000fca00078e0288 */
[----:B------:R-:W-:Y:S02]  /*7430*/  VIADDMNMX R145, R136, R178, R145, PT ;  /* 0x000000b288917246 */ /* 0x000fe40003800191 */
[----:B------:R-:W-:-:S07]  /*7440*/  VIMNMX R147, R147, R136, !PT ;  /* 0x0000008893937248 */ /* 0x000fce0007fe0100 */
.L_x_4083:
        /* <DEDUP_REMOVED lines=24> */
[----:B------:R-:W-:Y:S02]  /*75d0*/  FMNMX.FTZ R23, R202, R23, !PT ;  /* 0x00000017ca177209 */ /* 0x000fe40007810000 */
[----:B------:R-:W-:Y:S02]  /*75e0*/  ISETP.GT.AND P5, PT, R147, 0x19, P2 ;  /* 0x000000199300780c */ /* 0x000fe400017a4270 */
[----:B------:R-:W-:Y:S02]  /*75f0*/  FMNMX.FTZ R23, R200, R23, !PT ;  /* 0x00000017c8177209 */ /* 0x000fe40007810000 */
[C---:B------:R-:W-:Y:S02]  /*7600*/  ISETP.LT.OR P3, PT, R145.reuse, 0xa, P3 ;  /* 0x0000000a9100780c */ /* 0x040fe40001f61670 */
[----:B------:R-:W-:Y:S02]  /*7610*/  FMNMX.FTZ R23, R198, R23, !PT ;  /* 0x00000017c6177209 */ /* 0x000fe40007810000 */
[----:B------:R-:W-:-:S02]  /*7620*/  ISETP.LT.OR P5, PT, R145, 0x1a, P5 ;  /* 0x0000001a9100780c */ /* 0x000fc40002fa1670 */
[----:B------:R-:W-:Y:S02]  /*7630*/  FMNMX.FTZ R23, R196, R23, !PT ;  /* 0x00000017c4177209 */ /* 0x000fe40007810000 */
[----:B------:R-:W-:Y:S02]  /*7640*/  FSEL R14, R14, -INF , !P3 ;  /* 0xff8000000e0e7808 */ /* 0x000fe40005800000 */
[----:B------:R-:W-:Y:S02]  /*7650*/  FMNMX.FTZ R23, R146, R23, !PT ;  /* 0x0000001792177209 */ /* 0x000fe40007810000 */
[----:B------:R-:W-:Y:S02]  /*7660*/  ISETP.GT.AND P3, PT, R147, 0x18, P2 ;  /* 0x000000189300780c */ /* 0x000fe40001764270 */
[----:B------:R-:W-:Y:S02]  /*7670*/  FMNMX.FTZ R23, R148, R23, !PT ;  /* 0x0000001794177209 */ /* 0x000fe40007810000 */
[----:B------:R-:W-:-:S02]  /*7680*/  FSEL R20, R20, -INF , !P5 ;  /* 0xff80000014147808 */ /* 0x000fc40006800000 */
        /* <DEDUP_REMOVED lines=27> */
[----:B------:R-:W0:Y:S01]  /*7840*/  LDC R23, c[0x0][0x988] ;  /* 0x00026200ff177b82 */ /* 0x000e220000000800 */
[----:B------:R-:W-:Y:S02]  /*7850*/  ISETP.LT.OR P5, PT, R145, 0x3a, P5 ;  /* 0x0000003a9100780c */ /* 0x000fe40002fa1670 */
[----:B------:R-:W2:Y:S02]  /*7860*/  SHFL.BFLY PT, R136, R137, 0x2, 0x1f ;  /* 0x0c401f0089887f89 */ /* 0x000ea400000e0000 */
[----:B------:R-:W-:-:S02]  /*7870*/  FSEL R126, R126, -INF , !P5 ;  /* 0xff8000007e7e7808 */ /* 0x000fc40006800000 */
[----:B------:R-:W-:-:S04]  /*7880*/  ISETP.GT.AND P5, PT, R147, 0x48, P2 ;  /* 0x000000489300780c */ /* 0x000fc800017a4270 */
[----:B------:R-:W-:Y:S02]  /*7890*/  ISETP.LT.OR P5, PT, R145, 0x49, P5 ;  /* 0x000000499100780c */ /* 0x000fe40002fa1670 */
[----:B--2---:R-:W-:-:S05]  /*78a0*/  FMNMX.FTZ R149, R137, R136, !PT ;  /* 0x0000008889957209 */ /* 0x004fca0007810000 */
[----:B------:R-:W2:Y:S02]  /*78b0*/  SHFL.BFLY PT, R136, R149, 0x1, 0x1f ;  /* 0x0c201f0095887f89 */ /* 0x000ea400000e0000 */
[----:B--2---:R-:W-:-:S04]  /*78c0*/  FMNMX.FTZ R136, R149, R136, !PT ;  /* 0x0000008895887209 */ /* 0x004fc80007810000 */
[C---:B------:R-:W-:Y:S01]  /*78d0*/  FSETP.NEU.FTZ.AND P6, PT, R136.reuse, -INF , PT ;  /* 0xff8000008800780b */ /* 0x040fe20003fdd000 */
[----:B0-----:R-:W-:-:S05]  /*78e0*/  FFMA.FTZ R13, R136, R23, -8 ;  /* 0xc1000000880d7423 */ /* 0x001fca0000010017 */
[----:B------:R-:W-:-:S05]  /*78f0*/  FSEL R13, R13, RZ, P6 ;  /* 0x000000ff0d0d7208 */ /* 0x000fca0003000000 */
[-CC-:B------:R-:W-:Y:S01]  /*7900*/  FFMA.FTZ R137, R182, R23.reuse, -R13.reuse ;  /* 0x00000017b6897223 */ /* 0x180fe2000001080d */
[----:B------:R-:W-:Y:S01]  /*7910*/  FSEL R182, R18, -INF , !P4 ;  /* 0xff80000012b67808 */ /* 0x000fe20006000000 */
[-CC-:B------:R-:W-:Y:S01]  /*7920*/  FFMA.FTZ R15, R186, R23.reuse, -R13.reuse ;  /* 0x00000017ba0f7223 */ /* 0x180fe2000001080d */
[----:B------:R-:W-:Y:S01]  /*7930*/  ISETP.GT.AND P4, PT, R147, 0x20, P2 ;  /* 0x000000209300780c */ /* 0x000fe20001784270 */
[----:B------:R0:W-:Y:S01]  /*7940*/  MUFU.EX2 R18, R137 ;  /* 0x0000008900127308 */ /* 0x0001e20000000800 */
[----:B------:R-:W-:-:S01]  /*7950*/  FFMA.FTZ R151, R212, R23, -R13 ;  /* 0x00000017d4977223 */ /* 0x000fc2000001080d */
[-CC-:B------:R-:W-:Y:S01]  /*7960*/  FFMA.FTZ R149, R192, R23.reuse, -R13.reuse ;  /* 0x00000017c0957223 */ /* 0x180fe2000001080d */
[----:B------:R-:W-:Y:S01]  /*7970*/  ISETP.LT.OR P4, PT, R145, 0x21, P4 ;  /* 0x000000219100780c */ /* 0x000fe20002781670 */
[-CC-:B------:R-:W-:Y:S01]  /*7980*/  FFMA.FTZ R214, R214, R23.reuse, -R13.reuse ;  /* 0x00000017d6d67223 */ /* 0x180fe2000001080d */
[----:B------:R-:W-:-:S01]  /*7990*/  FFMA.FTZ R188, R216, R23, -R13 ;  /* 0x00000017d8bc7223 */ /* 0x000fc2000001080d */
[-CC-:B------:R-:W-:Y:S01]  /*79a0*/  FFMA.FTZ R19, R218, R23.reuse, -R13.reuse ;  /* 0x00000017da137223 */ /* 0x180fe2000001080d */
[----:B------:R-:W-:Y:S01]  /*79b0*/  FSEL R186, R21, -INF , !P4 ;  /* 0xff80000015ba7808 */ /* 0x000fe20006000000 */
[-CC-:B------:R-:W-:Y:S01]  /*79c0*/  FFMA.FTZ R194, R194, R23.reuse, -R13.reuse ;  /* 0x00000017c2c27223 */ /* 0x180fe2000001080d */
[----:B------:R-:W-:Y:S01]  /*79d0*/  ISETP.GT.AND P4, PT, R147, RZ, P2 ;  /* 0x000000ff9300720c */ /* 0x000fe20001784270 */
[-CC-:B------:R-:W-:Y:S01]  /*79e0*/  FFMA.FTZ R196, R196, R23.reuse, -R13.reuse ;  /* 0x00000017c4c47223 */ /* 0x180fe2000001080d */
[----:B------:R-:W-:-:S01]  /*79f0*/  FFMA.FTZ R148, R148, R23, -R13 ;  /* 0x0000001794947223 */ /* 0x000fc2000001080d */
[----:B------:R-:W-:Y:S01]  /*7a00*/  FFMA.FTZ R170, R170, R23, -R13 ;  /* 0x00000017aaaa7223 */ /* 0x000fe2000001080d */
[----:B------:R-:W-:Y:S01]  /*7a10*/  ISETP.LT.OR P4, PT, R145, 0x1, P4 ;  /* 0x000000019100780c */ /* 0x000fe20002781670 */
[----:B------:R-:W-:Y:S03]  /*7a20*/  MUFU.EX2 R15, R15 ;  /* 0x0000000f000f7308 */ /* 0x000fe60000000800 */
[----:B0-----:R-:W-:-:S02]  /*7a30*/  FSEL R137, R11, -INF , !P4 ;  /* 0xff8000000b897808 */ /* 0x001fc40006000000 */
[----:B------:R-:W-:Y:S02]  /*7a40*/  ISETP.LT.OR P4, PT, R145, 0x2a, P3 ;  /* 0x0000002a9100780c */ /* 0x000fe40001f81670 */
[----:B------:R-:W-:Y:S01]  /*7a50*/  FMNMX.FTZ R11, R137, R10, !PT ;  /* 0x0000000a890b7209 */ /* 0x000fe20007810000 */
[----:B------:R-:W-:Y:S01]  /*7a60*/  MUFU.EX2 R19, R19 ;  /* 0x0000001300137308 */ /* 0x000fe20000000800 */
[----:B------:R-:W-:Y:S02]  /*7a70*/  FSEL R120, R120, -INF , !P4 ;  /* 0xff80000078787808 */ /* 0x000fe40006000000 */
[----:B------:R-:W-:Y:S02]  /*7a80*/  FMNMX.FTZ R21, R12, R11, !PT ;  /* 0x0000000b0c157209 */ /* 0x000fe40007810000 */
[C---:B------:R-:W-:Y:S02]  /*7a90*/  ISETP.GT.AND P4, PT, R147.reuse, 0x38, P2 ;  /* 0x000000389300780c */ /* 0x040fe40001784270 */
[----:B------:R-:W-:Y:S01]  /*7aa0*/  FMNMX.FTZ R21, R178, R21, !PT ;  /* 0x00000015b2157209 */ /* 0x000fe20007810000 */
[----:B------:R0:W-:Y:S01]  /*7ab0*/  MUFU.EX2 R11, R214 ;  /* 0x000000d6000b7308 */ /* 0x0001e20000000800 */
[----:B------:R-:W-:-:S02]  /*7ac0*/  ISETP.GT.AND P3, PT, R147, 0x31, P2 ;  /* 0x000000319300780c */ /* 0x000fc40001764270 */
[----:B------:R-:W-:Y:S02]  /*7ad0*/  FMNMX.FTZ R21, R14, R21, !PT ;  /* 0x000000150e157209 */ /* 0x000fe40007810000 */
[C---:B------:R-:W-:Y:S02]  /*7ae0*/  ISETP.LT.OR P4, PT, R145.reuse, 0x39, P4 ;  /* 0x000000399100780c */ /* 0x040fe40002781670 */
[----:B------:R-:W-:Y:S01]  /*7af0*/  FMNMX.FTZ R21, R180, R21, !PT ;  /* 0x00000015b4157209 */ /* 0x000fe20007810000 */
[----:B------:R-:W-:Y:S01]  /*7b00*/  MUFU.EX2 R188, R188 ;  /* 0x000000bc00bc7308 */ /* 0x000fe20000000800 */
[----:B------:R-:W-:Y:S02]  /*7b10*/  ISETP.LT.OR P3, PT, R145, 0x32, P3 ;  /* 0x000000329100780c */ /* 0x000fe40001f61670 */
[----:B------:R-:W-:Y:S02]  /*7b20*/  FMNMX.FTZ R123, R182, R21, !PT ;  /* 0x00000015b67b7209 */ /* 0x000fe40007810000 */
[----:B------:R-:W-:-:S02]  /*7b30*/  FSEL R212, R125, -INF , !P4 ;  /* 0xff8000007dd47808 */ /* 0x000fc40006000000 */
[----:B------:R-:W-:Y:S01]  /*7b40*/  FMNMX.FTZ R123, R184, R123, !PT ;  /* 0x0000007bb87b7209 */ /* 0x000fe20007810000 */
[----:B------:R-:W-:Y:S01]  /*7b50*/  MUFU.EX2 R21, R151 ;  /* 0x0000009700157308 */ /* 0x000fe20000000800 */
[----:B------:R-:W-:Y:S02]  /*7b60*/  FSEL R192, R124, -INF , !P3 ;  /* 0xff8000007cc07808 */ /* 0x000fe40005800000 */
[----:B------:R-:W-:Y:S02]  /*7b70*/  FMNMX.FTZ R123, R20, R123, !PT ;  /* 0x0000007b147b7209 */ /* 0x000fe40007810000 */
[----:B------:R-:W-:Y:S02]  /*7b80*/  ISETP.GT.AND P3, PT, R147, 0x40, P2 ;  /* 0x000000409300780c */ /* 0x000fe40001764270 */
[----:B------:R-:W-:Y:S01]  /*7b90*/  FMNMX.FTZ R123, R186, R123, !PT ;  /* 0x0000007bba7b7209 */ /* 0x000fe20007810000 */
[----:B------:R-:W-:Y:S01]  /*7ba0*/  MUFU.EX2 R124, R149 ;  /* 0x00000095007c7308 */ /* 0x000fe20000000800 */
[----:B------:R-:W-:-:S02]  /*7bb0*/  ISETP.LT.OR P3, PT, R145, 0x41, P3 ;  /* 0x000000419100780c */ /* 0x000fc40001f61670 */
[----:B------:R-:W-:Y:S02]  /*7bc0*/  FMNMX.FTZ R125, R22, R123, !PT ;  /* 0x0000007b167d7209 */ /* 0x000fe40007810000 */
[----:B0-----:R-:W-:Y:S01]  /*7bd0*/  FSEL R214, R127, -INF , !P3 ;  /* 0xff8000007fd67808 */ /* 0x001fe20005800000 */
[----:B------:R-:W-:Y:S01]  /*7be0*/  FFMA.FTZ R127, R210, R23, -R13 ;  /* 0x00000017d27f7223 */ /* 0x000fe2000001080d */
[----:B------:R-:W-:Y:S01]  /*7bf0*/  FMNMX.FTZ R125, R122, R125, !PT ;  /* 0x0000007d7a7d7209 */ /* 0x000fe20007810000 */
[----:B------:R-:W-:Y:S01]  /*7c00*/  MUFU.EX2 R194, R194 ;  /* 0x000000c200c27308 */ /* 0x000fe20000000800 */
[----:B------:R-:W-:Y:S02]  /*7c10*/  ISETP.GT.AND P4, PT, R147, 0x41, P2 ;  /* 0x000000419300780c */ /* 0x000fe40001784270 */
[----:B------:R-:W-:Y:S02]  /*7c20*/  FMNMX.FTZ R125, R120, R125, !PT ;  /* 0x0000007d787d7209 */ /* 0x000fe40007810000 */
[----:B------:R-:W-:-:S02]  /*7c30*/  ISETP.LT.OR P4, PT, R145, 0x42, P4 ;  /* 0x000000429100780c */ /* 0x000fc40002781670 */
[----:B------:R-:W-:Y:S01]  /*7c40*/  FMNMX.FTZ R125, R190, R125, !PT ;  /* 0x0000007dbe7d7209 */ /* 0x000fe20007810000 */
[----:B------:R0:W-:Y:S01]  /*7c50*/  MUFU.EX2 R123, R127 ;  /* 0x0000007f007b7308 */ /* 0x0001e20000000800 */
[----:B------:R-:W-:Y:S01]  /*7c60*/  FSEL R210, R128, -INF , !P4 ;  /* 0xff80000080d27808 */ /* 0x000fe20006000000 */
[-CC-:B------:R-:W-:Y:S01]  /*7c70*/  FFMA.FTZ R128, R208, R23.reuse, -R13.reuse ;  /* 0x00000017d0807223 */ /* 0x180fe2000001080d */
[----:B------:R-:W-:Y:S01]  /*7c80*/  FSEL R208, R129, -INF , !P5 ;  /* 0xff80000081d07808 */ /* 0x000fe20006800000 */
[----:B------:R-:W-:Y:S01]  /*7c90*/  FFMA.FTZ R129, R206, R23, -R13 ;  /* 0x00000017ce817223 */ /* 0x000fe2000001080d */
[C---:B------:R-:W-:Y:S02]  /*7ca0*/  ISETP.GT.AND P3, PT, R147.reuse, 0x49, P2 ;  /* 0x000000499300780c */ /* 0x040fe40001764270 */
[----:B------:R-:W-:Y:S01]  /*7cb0*/  ISETP.GT.AND P4, PT, R147, 0x50, P2 ;  /* 0x000000509300780c */ /* 0x000fe20001784270 */
[----:B------:R-:W-:Y:S01]  /*7cc0*/  MUFU.EX2 R128, R128 ;  /* 0x0000008000807308 */ /* 0x000fe20000000800 */
[----:B0-----:R-:W-:-:S02]  /*7cd0*/  FMNMX.FTZ R127, R192, R125, !PT ;  /* 0x0000007dc07f7209 */ /* 0x001fc40007810000 */
[----:B------:R-:W-:Y:S02]  /*7ce0*/  ISETP.LT.OR P3, PT, R145, 0x4a, P3 ;  /* 0x0000004a9100780c */ /* 0x000fe40001f61670 */
[----:B------:R-:W-:Y:S02]  /*7cf0*/  FMNMX.FTZ R127, R212, R127, !PT ;  /* 0x0000007fd47f7209 */ /* 0x000fe40007810000 */
[----:B------:R-:W-:Y:S01]  /*7d00*/  ISETP.GT.AND P5, PT, R147, 0x51, P2 ;  /* 0x000000519300780c */ /* 0x000fe200017a4270 */
[----:B------:R0:W-:Y:S01]  /*7d10*/  MUFU.EX2 R125, R129 ;  /* 0x00000081007d7308 */ /* 0x0001e20000000800 */
[----:B------:R-:W-:Y:S02]  /*7d20*/  FMNMX.FTZ R127, R126, R127, !PT ;  /* 0x0000007f7e7f7209 */ /* 0x000fe40007810000 */
[----:B------:R-:W-:Y:S01]  /*7d30*/  FSEL R216, R130, -INF , !P3 ;  /* 0xff80000082d87808 */ /* 0x000fe20005800000 */
[----:B------:R-:W-:-:S01]  /*7d40*/  FFMA.FTZ R130, R204, R23, -R13 ;  /* 0x00000017cc827223 */ /* 0x000fc2000001080d */
[----:B------:R-:W-:-:S02]  /*7d50*/  FMNMX.FTZ R127, R214, R127, !PT ;  /* 0x0000007fd67f7209 */ /* 0x000fc40007810000 */
[----:B------:R-:W-:Y:S01]  /*7d60*/  ISETP.LT.OR P4, PT, R145, 0x51, P4 ;  /* 0x000000519100780c */ /* 0x000fe20002781670 */
[----:B------:R-:W-:Y:S01]  /*7d70*/  MUFU.EX2 R196, R196 ;  /* 0x000000c400c47308 */ /* 0x000fe20000000800 */
[----:B0-----:R-:W-:Y:S02]  /*7d80*/  FMNMX.FTZ R129, R210, R127, !PT ;  /* 0x0000007fd2817209 */ /* 0x001fe40007810000 */
[----:B------:R-:W-:Y:S02]  /*7d90*/  ISETP.GT.AND P3, PT, R147, 0x58, P2 ;  /* 0x000000589300780c */ /* 0x000fe40001764270 */
[----:B------:R-:W-:Y:S02]  /*7da0*/  FMNMX.FTZ R129, R208, R129, !PT ;  /* 0x00000081d0817209 */ /* 0x000fe40007810000 */
[----:B------:R-:W-:Y:S01]  /*7db0*/  ISETP.LT.OR P5, PT, R145, 0x52, P5 ;  /* 0x000000529100780c */ /* 0x000fe20002fa1670 */
[----:B------:R-:W-:Y:S01]  /*7dc0*/  MUFU.EX2 R130, R130 ;  /* 0x0000008200827308 */ /* 0x000fe20000000800 */
[----:B------:R-:W-:Y:S01]  /*7dd0*/  FSEL R206, R131, -INF , !P4 ;  /* 0xff80000083ce7808 */ /* 0x000fe20006000000 */
[----:B------:R-:W-:Y:S01]  /*7de0*/  FFMA.FTZ R131, R202, R23, -R13 ;  /* 0x00000017ca837223 */ /* 0x000fe2000001080d */
[----:B------:R-:W-:-:S02]  /*7df0*/  FMNMX.FTZ R129, R216, R129, !PT ;  /* 0x00000081d8817209 */ /* 0x000fc40007810000 */
[----:B------:R-:W-:Y:S02]  /*7e00*/  ISETP.GT.AND P4, PT, R147, 0x59, P2 ;  /* 0x000000599300780c */ /* 0x000fe40001784270 */
[----:B------:R-:W-:Y:S01]  /*7e10*/  FSEL R132, R132, -INF , !P5 ;  /* 0xff80000084847808 */ /* 0x000fe20006800000 */
[----:B------:R0:W-:Y:S01]  /*7e20*/  MUFU.EX2 R127, R131 ;  /* 0x00000083007f7308 */ /* 0x0001e20000000800 */
[----:B------:R-:W-:Y:S02]  /*7e30*/  ISETP.LT.OR P3, PT, R145, 0x59, P3 ;  /* 0x000000599100780c */ /* 0x000fe40001f61670 */
[----:B------:R-:W-:Y:S02]  /*7e40*/  FMNMX.FTZ R129, R206, R129, !PT ;  /* 0x00000081ce817209 */ /* 0x000fe40007810000 */
[----:B------:R-:W-:Y:S02]  /*7e50*/  ISETP.GT.AND P5, PT, R147, 0x60, P2 ;  /* 0x000000609300780c */ /* 0x000fe400017a4270 */
[----:B------:R-:W-:Y:S01]  /*7e60*/  ISETP.LT.OR P4, PT, R145, 0x5a, P4 ;  /* 0x0000005a9100780c */ /* 0x000fe20002781670 */
[----:B------:R-:W-:Y:S01]  /*7e70*/  MUFU.EX2 R148, R148 ;  /* 0x0000009400947308 */ /* 0x000fe20000000800 */
[----:B------:R-:W-:Y:S01]  /*7e80*/  FSEL R202, R133, -INF , !P3 ;  /* 0xff80000085ca7808 */ /* 0x000fe20005800000 */
[----:B------:R-:W-:Y:S01]  /*7e90*/  FFMA.FTZ R133, R198, R23, -R13 ;  /* 0x00000017c6857223 */ /* 0x000fe2000001080d */
[----:B0-----:R-:W-:-:S02]  /*7ea0*/  FMNMX.FTZ R131, R132, R129, !PT ;  /* 0x0000008184837209 */ /* 0x001fc40007810000 */
[----:B------:R-:W-:Y:S02]  /*7eb0*/  ISETP.GT.AND P3, PT, R147, 0x61, P2 ;  /* 0x000000619300780c */ /* 0x000fe40001764270 */
[----:B------:R-:W-:Y:S01]  /*7ec0*/  FSEL R204, R134, -INF , !P4 ;  /* 0xff80000086cc7808 */ /* 0x000fe20006000000 */
[----:B------:R-:W-:Y:S01]  /*7ed0*/  FFMA.FTZ R134, R200, R23, -R13 ;  /* 0x00000017c8867223 */ /* 0x000fe2000001080d */
[----:B------:R-:W-:Y:S01]  /*7ee0*/  ISETP.LT.OR P5, PT, R145, 0x61, P5 ;  /* 0x000000619100780c */ /* 0x000fe20002fa1670 */
[----:B------:R0:W-:Y:S01]  /*7ef0*/  MUFU.EX2 R129, R133 ;  /* 0x0000008500817308 */ /* 0x0001e20000000800 */
[----:B------:R-:W-:Y:S02]  /*7f00*/  FMNMX.FTZ R131, R202, R131, !PT ;  /* 0x00000083ca837209 */ /* 0x000fe40007810000 */
[----:B------:R-:W-:Y:S02]  /*7f10*/  ISETP.GT.AND P4, PT, R147, 0x68, P2 ;  /* 0x000000689300780c */ /* 0x000fe40001784270 */
[----:B------:R-:W-:-:S02]  /*7f20*/  ISETP.LT.OR P3, PT, R145, 0x62, P3 ;  /* 0x000000629100780c */ /* 0x000fc40001f61670 */
[----:B------:R-:W-:Y:S01]  /*7f30*/  FSEL R200, R135, -INF , !P5 ;  /* 0xff80000087c87808 */ /* 0x000fe20006800000 */
[----:B------:R-:W-:-:S01]  /*7f40*/  FFMA.FTZ R135, R146, R23, -R13 ;  /* 0x0000001792877223 */ /* 0x000fc2000001080d */
[----:B------:R-:W-:Y:S01]  /*7f50*/  FMNMX.FTZ R131, R204, R131, !PT ;  /* 0x00000083cc837209 */ /* 0x000fe20007810000 */
[----:B------:R-:W-:Y:S01]  /*7f60*/  MUFU.EX2 R134, R134 ;  /* 0x0000008600867308 */ /* 0x000fe20000000800 */
[----:B------:R-:W-:Y:S02]  /*7f70*/  ISETP.GT.AND P5, PT, R147, 0x69, P2 ;  /* 0x000000699300780c */ /* 0x000fe400017a4270 */
[----:B------:R-:W-:Y:S02]  /*7f80*/  FSEL R138, R138, -INF , !P3 ;  /* 0xff8000008a8a7808 */ /* 0x000fe40005800000 */
[----:B------:R-:W-:Y:S02]  /*7f90*/  ISETP.LT.OR P4, PT, R145, 0x69, P4 ;  /* 0x000000699100780c */ /* 0x000fe40002781670 */
[----:B------:R-:W-:-:S02]  /*7fa0*/  FMNMX.FTZ R131, R200, R131, !PT ;  /* 0x00000083c8837209 */ /* 0x000fc40007810000 */
[----:B------:R-:W-:Y:S02]  /*7fb0*/  ISETP.GT.AND P3, PT, R147, 0x70, P2 ;  /* 0x000000709300780c */ /* 0x000fe40001764270 */
[----:B------:R-:W-:Y:S02]  /*7fc0*/  ISETP.LT.OR P5, PT, R145, 0x6a, P5 ;  /* 0x0000006a9100780c */ /* 0x000fe40002fa1670 */
[----:B------:R-:W-:Y:S01]  /*7fd0*/  FSEL R198, R139, -INF , !P4 ;  /* 0xff8000008bc67808 */ /* 0x000fe20006000000 */
[--C-:B------:R-:W-:Y:S01]  /*7fe0*/  FFMA.FTZ R139, R150, R23, -R13.reuse ;  /* 0x00000017968b7223 */ /* 0x100fe2000001080d */
[----:B0-----:R-:W-:Y:S01]  /*7ff0*/  FMNMX.FTZ R133, R138, R131, !PT ;  /* 0x000000838a857209 */ /* 0x001fe20007810000 */
[-CC-:B------:R-:W-:Y:S01]  /*8000*/  FFMA.FTZ R150, R152, R23.reuse, -R13.reuse ;  /* 0x0000001798967223 */ /* 0x180fe2000001080d */
[----:B------:R-:W-:Y:S01]  /*8010*/  ISETP.GT.AND P4, PT, R147, 0x71, P2 ;  /* 0x000000719300780c */ /* 0x000fe20001784270 */
[----:B------:R0:W-:Y:S01]  /*8020*/  MUFU.EX2 R131, R135 ;  /* 0x0000008700837308 */ /* 0x0001e20000000800 */
[----:B------:R-:W-:Y:S01]  /*8030*/  FSEL R140, R140, -INF , !P5 ;  /* 0xff8000008c8c7808 */ /* 0x000fe20006800000 */
[----:B------:R-:W-:Y:S01]  /*8040*/  FFMA.FTZ R152, R156, R23, -R13 ;  /* 0x000000179c987223 */ /* 0x000fe2000001080d */
[----:B------:R-:W-:-:S02]  /*8050*/  ISETP.LT.OR P3, PT, R145, 0x71, P3 ;  /* 0x000000719100780c */ /* 0x000fc40001f61670 */
[----:B------:R-:W-:Y:S02]  /*8060*/  FMNMX.FTZ R133, R198, R133, !PT ;  /* 0x00000085c6857209 */ /* 0x000fe40007810000 */
[----:B------:R-:W-:Y:S01]  /*8070*/  ISETP.GT.AND P5, PT, R147, 0x78, P2 ;  /* 0x000000789300780c */ /* 0x000fe200017a4270 */
[----:B------:R-:W-:Y:S01]  /*8080*/  MUFU.EX2 R150, R150 ;  /* 0x0000009600967308 */ /* 0x000fe20000000800 */
[----:B------:R-:W-:Y:S02]  /*8090*/  ISETP.LT.OR P4, PT, R145, 0x72, P4 ;  /* 0x000000729100780c */ /* 0x000fe40002781670 */
[----:B------:R-:W-:Y:S01]  /*80a0*/  FSEL R146, R141, -INF , !P3 ;  /* 0xff8000008d927808 */ /* 0x000fe20005800000 */
[----:B------:R-:W-:-:S01]  /*80b0*/  FFMA.FTZ R141, R162, R23, -R13 ;  /* 0x00000017a28d7223 */ /* 0x000fc2000001080d */
[----:B------:R-:W-:Y:S01]  /*80c0*/  FMNMX.FTZ R133, R140, R133, !PT ;  /* 0x000000858c857209 */ /* 0x000fe20007810000 */
[----:B------:R-:W-:-:S01]  /*80d0*/  FFMA.FTZ R162, R172, R23, -R13 ;  /* 0x00000017aca27223 */ /* 0x000fc2000001080d */
[----:B------:R-:W-:Y:S01]  /*80e0*/  ISETP.GT.AND P2, PT, R147, 0x79, P2 ;  /* 0x000000799300780c */ /* 0x000fe20001744270 */
[----:B------:R-:W-:Y:S01]  /*80f0*/  MUFU.EX2 R152, R152 ;  /* 0x0000009800987308 */ /* 0x000fe20000000800 */
[----:B------:R-:W-:-:S02]  /*8100*/  ISETP.LT.OR P5, PT, R145, 0x79, P5 ;  /* 0x000000799100780c */ /* 0x000fc40002fa1670 */
[----:B------:R-:W-:Y:S02]  /*8110*/  FSEL R142, R142, -INF , !P4 ;  /* 0xff8000008e8e7808 */ /* 0x000fe40006000000 */
[----:B------:R-:W-:Y:S02]  /*8120*/  FMNMX.FTZ R133, R146, R133, !PT ;  /* 0x0000008592857209 */ /* 0x000fe40007810000 */
[----:B------:R-:W-:Y:S01]  /*8130*/  ISETP.LT.OR P2, PT, R145, 0x7a, P2 ;  /* 0x0000007a9100780c */ /* 0x000fe20001741670 */
[----:B------:R-:W-:-:S01]  /*8140*/  FFMA.FTZ R145, R158, R23, -R13 ;  /* 0x000000179e917223 */ /* 0x000fc2000001080d */
[----:B------:R-:W-:Y:S01]  /*8150*/  FSEL R218, R143, -INF , !P5 ;  /* 0xff8000008fda7808 */ /* 0x000fe20006800000 */
[----:B------:R-:W-:-:S01]  /*8160*/  FFMA.FTZ R158, R164, R23, -R13 ;  /* 0x00000017a49e7223 */ /* 0x000fc2000001080d */
[----:B0-----:R-:W-:Y:S01]  /*8170*/  FMNMX.FTZ R135, R142, R133, !PT ;  /* 0x000000858e877209 */ /* 0x001fe20007810000 */
[----:B------:R-:W-:Y:S01]  /*8180*/  MUFU.EX2 R141, R141 ;  /* 0x0000008d008d7308 */ /* 0x000fe20000000800 */
[----:B-1----:R-:W-:-:S02]  /*8190*/  FSEL R144, R144, -INF , !P2 ;  /* 0xff80000090907808 */ /* 0x002fc40005000000 */
[----:B------:R-:W-:Y:S02]  /*81a0*/  FMNMX.FTZ R135, R218, R135, !PT ;  /* 0x00000087da877209 */ /* 0x000fe40007810000 */
[----:B------:R-:W-:Y:S02]  /*81b0*/  FSEL R164, R136, RZ, P6 ;  /* 0x000000ff88a47208 */ /* 0x000fe40003000000 */
[----:B------:R-:W-:Y:S01]  /*81c0*/  FMNMX.FTZ R143, R144, R135, !PT ;  /* 0x00000087908f7209 */ /* 0x000fe20007810000 */
[----:B------:R-:W-:Y:S01]  /*81d0*/  MUFU.EX2 R133, R139 ;  /* 0x0000008b00857308 */ /* 0x000fe20000000800 */
[----:B------:R-:W-:-:S01]  /*81e0*/  FFMA.FTZ R135, R154, R23, -R13 ;  /* 0x000000179a877223 */ /* 0x000fc2000001080d */
[-CC-:B------:R-:W-:Y:S01]  /*81f0*/  FFMA.FTZ R154, R160, R23.reuse, -R13.reuse ;  /* 0x00000017a09a7223 */ /* 0x180fe2000001080d */
[----:B------:R-:W-:-:S01]  /*8200*/  FFMA.FTZ R160, R176, R23, -R13 ;  /* 0x00000017b0a07223 */ /* 0x000fc2000001080d */
[----:B------:R-:W0:Y:S04]  /*8210*/  SHFL.BFLY PT, R220, R143, 0x2, 0x1f ;  /* 0x0c401f008fdc7f89 */ /* 0x000e2800000e0000 */
[----:B------:R1:W-:Y:S08]  /*8220*/  MUFU.EX2 R139, R145 ;  /* 0x00000091008b7308 */ /* 0x0003f00000000800 */
[----:B------:R-:W-:Y:S01]  /*8230*/  MUFU.EX2 R135, R135 ;  /* 0x0000008700877308 */ /* 0x000fe20000000800 */
[----:B-1----:R-:W-:-:S07]  /*8240*/  FFMA.FTZ R145, R174, R23, -R13 ;  /* 0x00000017ae917223 */ /* 0x002fce000001080d */
[----:B------:R-:W-:Y:S01]  /*8250*/  MUFU.EX2 R154, R154 ;  /* 0x0000009a009a7308 */ /* 0x000fe20000000800 */
[----:B0-----:R-:W-:Y:S01]  /*8260*/  FMNMX.FTZ R220, R143, R220, !PT ;  /* 0x000000dc8fdc7209 */ /* 0x001fe20007810000 */
[----:B------:R-:W-:Y:S01]  /*8270*/  FFMA.FTZ R143, R166, R23, -R13 ;  /* 0x00000017a68f7223 */ /* 0x000fe2000001080d */
[----:B------:R-:W-:-:S01]  /*8280*/  FADD.FTZ R166, -R164, R9 ;  /* 0x00000009a4a67221 */ /* 0x000fc20000010100 */
[----:B------:R-:W-:-:S04]  /*8290*/  FFMA.FTZ R164, R168, R23, -R13 ;  /* 0x00000017a8a47223 */ /* 0x000fc8000001080d */
[----:B------:R-:W-:Y:S01]  /*82a0*/  MUFU.EX2 R158, R158 ;  /* 0x0000009e009e7308 */ /* 0x000fe20000000800 */
[----:B------:R-:W0:Y:S01]  /*82b0*/  SHFL.BFLY PT, R147, R220, 0x1, 0x1f ;  /* 0x0c201f00dc937f89 */ /* 0x000e2200000e0000 */
[----:B------:R-:W-:-:S06]  /*82c0*/  FMUL.FTZ R13, R166, R23 ;  /* 0x00000017a60d7220 */ /* 0x000fcc0000410000 */
[----:B------:R-:W1:Y:S08]  /*82d0*/  MUFU.EX2 R13, R13 ;  /* 0x0000000d000d7308 */ /* 0x000e700000000800 */
[----:B------:R-:W-:Y:S08]  /*82e0*/  MUFU.EX2 R143, R143 ;  /* 0x0000008f008f7308 */ /* 0x000ff00000000800 */
[----:B------:R-:W-:Y:S01]  /*82f0*/  MUFU.EX2 R160, R160 ;  /* 0x000000a000a07308 */ /* 0x000fe20000000800 */
[----:B0-----:R-:W-:-:S04]  /*8300*/  FMNMX.FTZ R156, R220, R147, !PT ;  /* 0x00000093dc9c7209 */ /* 0x001fc80007810000 */
[C---:B------:R-:W-:Y:S01]  /*8310*/  FSETP.NEU.FTZ.AND P2, PT, R156.reuse, -INF , PT ;  /* 0xff8000009c00780b */ /* 0x040fe20003f5d000 */
[----:B------:R-:W-:-:S02]  /*8320*/  FFMA.FTZ R9, R156, R23, -8 ;  /* 0xc10000009c097423 */ /* 0x000fc40000010017 */
[----:B------:R1:W-:Y:S01]  /*8330*/  MUFU.EX2 R147, R170 ;  /* 0x000000aa00937308 */ /* 0x0003e20000000800 */
[----:B------:R-:W-:Y:S02]  /*8340*/  FSEL R161, R156, RZ, P2 ;  /* 0x000000ff9ca17208 */ /* 0x000fe40001000000 */
[----:B------:R-:W-:-:S03]  /*8350*/  FSEL R9, R9, RZ, P2 ;  /* 0x000000ff09097208 */ /* 0x000fc60001000000 */
[----:B------:R-:W-:Y:S02]  /*8360*/  FADD.FTZ R168, -R161, R10 ;  /* 0x0000000aa1a87221 */ /* 0x000fe40000010100 */
[----:B------:R-:W-:-:S01]  /*8370*/  FFMA.FTZ R137, R137, R23, -R9 ;  /* 0x0000001789897223 */ /* 0x000fc20000010809 */
[-CC-:B------:R-:W-:Y:S01]  /*8380*/  FFMA.FTZ R12, R12, R23.reuse, -R9.reuse ;  /* 0x000000170c0c7223 */ /* 0x180fe20000010809 */
[-C--:B------:R-:W-:Y:S01]  /*8390*/  FMUL.FTZ R168, R168, R23.reuse ;  /* 0x00000017a8a87220 */ /* 0x080fe20000410000 */
[-CC-:B------:R-:W-:Y:S01]  /*83a0*/  FFMA.FTZ R149, R178, R23.reuse, -R9.reuse ;  /* 0x00000017b2957223 */ /* 0x180fe20000010809 */
[----:B------:R-:W-:-:S01]  /*83b0*/  FFMA.FTZ R14, R14, R23, -R9 ;  /* 0x000000170e0e7223 */ /* 0x000fc20000010809 */
[-CC-:B------:R-:W-:Y:S01]  /*83c0*/  FFMA.FTZ R151, R180, R23.reuse, -R9.reuse ;  /* 0x00000017b4977223 */ /* 0x180fe20000010809 */
[----:B------:R-:W-:Y:S01]  /*83d0*/  MUFU.EX2 R137, R137 ;  /* 0x0000008900897308 */ /* 0x000fe20000000800 */
[----:B------:R-:W-:-:S01]  /*83e0*/  FFMA.FTZ R166, R182, R23, -R9 ;  /* 0x00000017b6a67223 */ /* 0x000fc20000010809 */
[----:B-1----:R-:W-:Y:S01]  /*83f0*/  FFMA.FTZ R170, R13, R5, R18 ;  /* 0x000000050daa7223 */ /* 0x002fe20000010012 */
        /* <DEDUP_REMOVED lines=23> */
[----:B------:R-:W-:Y:S01]  /*8570*/  FADD.FTZ R4, R15, R170 ;  /* 0x000000aa0f047221 */ /* 0x000fe20000010000 */
[----:B------:R-:W-:-:S01]  /*8580*/  FFMA.FTZ R170, R216, R23, -R9 ;  /* 0x00000017d8aa7223 */ /* 0x000fc20000010809 */
[----:B------:R-:W-:-:S04]  /*8590*/  FFMA.FTZ R218, R218, R23, -R9 ;  /* 0x00000017dada7223 */ /* 0x000fc80000010809 */
        /* <DEDUP_REMOVED lines=10> */
[----:B------:R-:W-:Y:S01]  /*8640*/  FADD.FTZ R5, R21, R4 ;  /* 0x0000000415057221 */ /* 0x000fe20000010000 */
[----:B------:R-:W-:-:S03]  /*8650*/  FFMA.FTZ R167, R206, R23, -R9 ;  /* 0x00000017cea77223 */ /* 0x000fc60000010809 */
        /* <DEDUP_REMOVED lines=15> */
[----:B------:R-:W-:Y:S01]  /*8750*/  FADD.FTZ R173, R129, R174 ;  /* 0x000000ae81ad7221 */ /* 0x000fe20000010000 */
[----:B------:R-:W-:-:S03]  /*8760*/  FFMA.FTZ R169, R202, R23, -R9 ;  /* 0x00000017caa97223 */ /* 0x000fc60000010809 */
[----:B------:R-:W-:Y:S02]  /*8770*/  FADD.FTZ R174, R196, R173 ;  /* 0x000000adc4ae7221 */ /* 0x000fe40000010000 */
[----:B------:R-:W1:Y:S01]  /*8780*/  MUFU.EX2 R122, R122 ;  /* 0x0000007a007a7308 */ /* 0x000e620000000800 */
[----:B--2---:R-:W-:-:S01]  /*8790*/  FADD.FTZ R171, R155, R172 ;  /* 0x000000ac9bab7221 */ /* 0x004fc20000010000 */
[----:B------:R-:W-:Y:S01]  /*87a0*/  FADD.FTZ R173, R131, R174 ;  /* 0x000000ae83ad7221 */ /* 0x000fe20000010000 */
[----:B------:R-:W-:-:S03]  /*87b0*/  FFMA.FTZ R172, R204, R23, -R9 ;  /* 0x00000017ccac7223 */ /* 0x000fc60000010809 */
[----:B------:R-:W-:Y:S02]  /*87c0*/  FADD.FTZ R174, R148, R173 ;  /* 0x000000ad94ae7221 */ /* 0x000fe40000010000 */
[----:B------:R-:W2:Y:S01]  /*87d0*/  MUFU.EX2 R157, R157 ;  /* 0x0000009d009d7308 */ /* 0x000ea20000000800 */
[----:B0-----:R-:W-:-:S07]  /*87e0*/  FADD.FTZ R171, R22, R171 ;  /* 0x000000ab16ab7221 */ /* 0x001fce0000010000 */
[----:B------:R-:W0:Y:S01]  /*87f0*/  MUFU.EX2 R120, R120 ;  /* 0x0000007800787308 */ /* 0x000e220000000800 */
[----:B-1----:R-:W-:-:S01]  /*8800*/  FADD.FTZ R4, R122, R171 ;  /* 0x000000ab7a047221 */ /* 0x002fc20000010000 */
[-CC-:B------:R-:W-:Y:S01]  /*8810*/  FFMA.FTZ R171, R200, R23.reuse, -R9.reuse ;  /* 0x00000017c8ab7223 */ /* 0x180fe20000010809 */
[----:B------:R-:W-:-:S05]  /*8820*/  FFMA.FTZ R9, R144, R23, -R9 ;  /* 0x0000001790097223 */ /* 0x000fca0000010809 */
        /* <DEDUP_REMOVED lines=12> */
[----:B------:R-:W-:-:S06]  /*88f0*/  FADD.FTZ R5, R133, R174 ;  /* 0x000000ae85057221 */ /* 0x000fcc0000010000 */
[----:B------:R-:W1:Y:S01]  /*8900*/  MUFU.EX2 R170, R170 ;  /* 0x000000aa00aa7308 */ /* 0x000e620000000800 */
[----:B--2---:R-:W-:-:S07]  /*8910*/  FADD.FTZ R4, R163, R4 ;  /* 0x00000004a3047221 */ /* 0x004fce0000010000 */
        /* <DEDUP_REMOVED lines=19> */
[----:B------:R-:W1:Y:S08]  /*8a50*/  MUFU.EX2 R138, R138 ;  /* 0x0000008a008a7308 */ /* 0x000e700000000800 */
[----:B------:R-:W3:Y:S08]  /*8a60*/  MUFU.EX2 R198, R198 ;  /* 0x000000c600c67308 */ /* 0x000ef00000000800 */
[----:B------:R2:W4:Y:S08]  /*8a70*/  MUFU.EX2 R175, R140 ;  /* 0x0000008c00af7308 */ /* 0x0005300000000800 */
[----:B------:R-:W5:Y:S01]  /*8a80*/  MUFU.EX2 R145, R145 ;  /* 0x0000009100917308 */ /* 0x000f620000000800 */
[----:B--2---:R-:W-:-:S04]  /*8a90*/  FADD.FTZ R140, R172, R173 ;  /* 0x000000adac8c7221 */ /* 0x004fc80000010000 */
[----:B0-----:R-:W-:-:S03]  /*8aa0*/  FADD.FTZ R173, R171, R140 ;  /* 0x0000008cabad7221 */ /* 0x001fc60000010000 */
[----:B------:R-:W0:Y:S01]  /*8ab0*/  MUFU.EX2 R146, R146 ;  /* 0x0000009200927308 */ /* 0x000e220000000800 */
[----:B-1----:R-:W-:-:S04]  /*8ac0*/  FADD.FTZ R173, R138, R173 ;  /* 0x000000ad8aad7221 */ /* 0x002fc80000010000 */
[----:B---3--:R-:W-:-:S03]  /*8ad0*/  FADD.FTZ R173, R198, R173 ;  /* 0x000000adc6ad7221 */ /* 0x008fc60000010000 */
[----:B------:R-:W1:Y:S01]  /*8ae0*/  MUFU.EX2 R162, R162 ;  /* 0x000000a200a27308 */ /* 0x000e620000000800 */
[----:B----4-:R-:W-:-:S01]  /*8af0*/  FADD.FTZ R173, R175, R173 ;  /* 0x000000adafad7221 */ /* 0x010fc20000010000 */
[----:B-----5:R-:W-:-:S06]  /*8b00*/  FADD.FTZ R5, R145, R4 ;  /* 0x0000000491057221 */ /* 0x020fcc0000010000 */
[----:B------:R-:W2:Y:S01]  /*8b10*/  MUFU.EX2 R187, R142 ;  /* 0x0000008e00bb7308 */ /* 0x000ea20000000800 */
[----:B0-----:R-:W-:-:S07]  /*8b20*/  FADD.FTZ R173, R146, R173 ;  /* 0x000000ad92ad7221 */ /* 0x001fce0000010000 */
[----:B------:R-:W0:Y:S01]  /*8b30*/  MUFU.EX2 R218, R218 ;  /* 0x000000da00da7308 */ /* 0x000e220000000800 */
[----:B-1----:R-:W-:-:S04]  /*8b40*/  FADD.FTZ R4, R162, R5 ;  /* 0x00000005a2047221 */ /* 0x002fc80000010000 */
[----:B------:R-:W-:-:S03]  /*8b50*/  FADD.FTZ R5, R147, R4 ;  /* 0x0000000493057221 */ /* 0x000fc60000010000 */
[----:B------:R-:W1:Y:S01]  /*8b60*/  MUFU.EX2 R164, R164 ;  /* 0x000000a400a47308 */ /* 0x000e620000000800 */
[----:B--2---:R-:W-:-:S07]  /*8b70*/  FADD.FTZ R173, R187, R173 ;  /* 0x000000adbbad7221 */ /* 0x004fce0000010000 */
[----:B------:R-:W2:Y:S01]  /*8b80*/  MUFU.EX2 R140, R9 ;  /* 0x00000009008c7308 */ /* 0x000ea20000000800 */
[----:B0-----:R-:W-:-:S01]  /*8b90*/  FADD.FTZ R173, R218, R173 ;  /* 0x000000addaad7221 */ /* 0x001fc20000010000 */
[----:B-1----:R-:W-:-:S03]  /*8ba0*/  FADD.FTZ R5, R164, R5 ;  /* 0x00000005a4057221 */ /* 0x002fc60000010000 */
[----:B--2---:R-:W-:Y:S01]  /*8bb0*/  FADD.FTZ R4, R140, R173 ;  /* 0x000000ad8c047221 */ /* 0x004fe20000010000 */
[----:B------:R-:W-:Y:S06]  /*8bc0*/  @!P0 BRA `(.L_x_4087) ;  /* 0x0000000000048947 */ /* 0x000fec0003800000 */
[----:B------:R-:W-:Y:S01]  /*8bd0*/  BPT.TRAP 0x1 ;  /* 0x000000040000795c */ /* 0x000fe20000300000 */
.L_x_4087:
        /* <DEDUP_REMOVED lines=18> */
[----:B------:R-:W-:Y:S01]  /*8d00*/  SYNCS.ARRIVE.TRANS64.RED.A1T0 RZ, [UR6], RZ ;  /* 0x000000ffffff79a7 */ /* 0x000fe20008100406 */
        /* <DEDUP_REMOVED lines=118> */
[----:B------:R-:W-:Y:S01]  /*9470*/  IMAD.MOV.U32 R9, RZ, RZ, R136 ;  /* 0x000000ffff097224 */ /* 0x000fe200078e0088 */
[----:B------:R-:W-:Y:S06]  /*9480*/  @P2 BRA `(.L_x_4088) ;  /* 0xffffffc400cc2947 */ /* 0x000fec000383ffff */
[----:B------:R-:W-:Y:S02]  /*9490*/  IMAD.MOV.U32 R10, RZ, RZ, R156 ;  /* 0x000000ffff0a7224 */ /* 0x000fe400078e009c */
[----:B------:R-:W-:-:S07]  /*94a0*/  IMAD.MOV.U32 R9, RZ, RZ, R136 ;  /* 0x000000ffff097224 */ /* 0x000fce00078e0088 */
.L_x_4070:
[----:B------:R-:W0:Y:S01]  /*94b0*/  S2UR UR6, SR_CTAID.X ;  /* 0x00000000000679c3 */ /* 0x000e220000002500 */
[----:B------:R-:W-:Y:S01]  /*94c0*/  ULDC UR7, c[0x0][0x448] ;  /* 0x0001120000077ab9 */ /* 0x000fe20000000800 */
[----:B------:R-:W-:Y:S01]  /*94d0*/  IADD3 R121, -R121, 0x1, RZ ;  /* 0x0000000179797810 */ /* 0x000fe20007ffe1ff */
[----:B------:R-:W-:Y:S01]  /*94e0*/  UISETP.NE.AND UP0, UPT, UR7, 0x1, UPT ;  /* 0x000000010700788c */ /* 0x000fe2000bf05270 */
[----:B------:R-:W-:-:S03]  /*94f0*/  ULDC UR14, c[0x0][0x9e4] ;  /* 0x00027900000e7ab9 */ /* 0x000fc60000000800 */
[----:B------:R-:W-:Y:S01]  /*9500*/  IMAD R121, R16, UR10, R121 ;  /* 0x0000000a10797c24 */ /* 0x000fe2000f8e0279 */
[----:B------:R-:W-:-:S04]  /*9510*/  UISETP.GE.AND UP1, UPT, UR14, 0x1, UPT ;  /* 0x000000010e00788c */ /* 0x000fc8000bf26270 */
[----:B------:R-:W-:Y:S02]  /*9520*/  R2UR UR11, R121 ;  /* 0x00000000790b72ca */ /* 0x000fe400000e0000 */
[----:B------:R-:W-:Y:S01]  /*9530*/  PLOP3.LUT P6, PT, PT, PT, UP1, 0x80, 0x0 ;  /* 0x000000000000781c */ /* 0x000fe20003fcf018 */
[----:B------:R-:W-:Y:S01]  /*9540*/  @UP0 ULDC UR15, c[0x0][0x450] ;  /* 0x00011400000f0ab9 */ /* 0x000fe20000000800 */
[----:B0-----:R-:W-:-:S03]  /*9550*/  ULEA UR10, UR6, 0x7f, 0x7 ;  /* 0x0000007f060a7891 */ /* 0x001fc6000f8e383f */
[----:B------:R-:W-:Y:S02]  /*9560*/  @UP0 ULDC UR6, c[0x0][0x44c] ;  /* 0x0001130000060ab9 */ /* 0x000fe40000000800 */
[----:B------:R-:W-:-:S04]  /*9570*/  UIMAD.WIDE.U32 UR6, UR10, UR6, URZ ;  /* 0x000000060a0672a5 */ /* 0x000fc8000f8e003f */
[----:B------:R-:W-:-:S04]  /*9580*/  @UP0 USHF.R.U32.HI UR10, URZ, UR15, UR7 ;  /* 0x0000000f3f0a0299 */ /* 0x000fc80008011607 */
[----:B------:R-:W-:-:S03]  /*9590*/  UIADD3 UR10, UR11, UR10, URZ ;  /* 0x0000000a0b0a7290 */ /* 0x000fc6000fffe03f */
[----:B------:R-:W-:Y:S02]  /*95a0*/  ULDC UR11, c[0x0][0x9dc] ;  /* 0x00027700000b7ab9 */ /* 0x000fe40000000800 */
        /* <DEDUP_REMOVED lines=12> */
.L_x_4090:
[----:B------:R-:W-:-:S11]  /*9670*/  UISETP.NE.AND UP1, UPT, UR14, 0x1, UPT ;  /* 0x000000010e00788c */ /* 0x000fd6000bf25270 */
[----:B------:R-:W-:Y:S02]  /*9680*/  @UP1 ULDC.64 UR18, c[0x0][0x9e8] ;  /* 0x00027a0000121ab9 */ /* 0x000fe40000000a00 */
[----:B------:R-:W-:-:S04]  /*9690*/  UIMAD.WIDE.U32 UR6, UR10, UR18, URZ ;  /* 0x000000120a0672a5 */ /* 0x000fc8000f8e003f */
[----:B------:R-:W-:-:S12]  /*96a0*/  @UP1 USHF.R.U32.HI UR10, URZ, UR19, UR7 ;  /* 0x000000133f0a1299 */ /* 0x000fd80008011607 */
.L_x_4091:
[----:B------:R-:W-:-:S04]  /*96b0*/  UIMAD UR10, UR10, UR14, URZ ;  /* 0x0000000e0a0a72a4 */ /* 0x000fc8000f8e023f */
[----:B------:R-:W-:-:S04]  /*96c0*/  UISETP.LT.AND UP1, UPT, UR11, UR10, UPT ;  /* 0x0000000a0b00728c */ /* 0x000fc8000bf21270 */
[----:B------:R-:W-:-:S12]  /*96d0*/  USEL UR11, UR11, UR10, !UP1 ;  /* 0x0000000a0b0b7287 */ /* 0x000fd8000c800000 */
.L_x_4089:
        /* <DEDUP_REMOVED lines=10> */
[----:B------:R-:W-:-:S07]  /*9780*/  IMAD.MOV.U32 R12, RZ, RZ, R9 ;  /* 0x000000ffff0c7224 */ /* 0x000fce00078e0009 */
.L_x_4102:
[----:B------:R-:W-:Y:S01]  /*9790*/  ISETP.NE.AND P3, PT, RZ, UR40, PT ;  /* 0x00000028ff007c0c */ /* 0x000fe2000bf65270 */
[----:B------:R-:W-:-:S04]  /*97a0*/  UISETP.NE.AND UP1, UPT, UR32, 0x1, UPT ;  /* 0x000000012000788c */ /* 0x000fc8000bf25270 */
[----:B------:R-:W-:-:S04]  /*97b0*/  USEL UR29, URZ, 0x1, UP1 ;  /* 0x000000013f1d7887 */ /* 0x000fc80008800000 */
[----:B------:R-:W-:-:S04]  /*97c0*/  ULOP3.LUT UR29, UR35, UR29, URZ, 0x3c, !UPT ;  /* 0x0000001d231d7292 */ /* 0x000fc8000f8e3c3f */
[----:B------:R-:W-:Y:S08]  /*97d0*/  @P3 BRA `(.L_x_4093) ;  /* 0x0000000000383947 */ /* 0x000ff00003800000 */
[----:B------:R-:W-:Y:S05]  /*97e0*/  @!P0 BRA `(.L_x_4094) ;  /* 0x0000000000048947 */ /* 0x000fea0003800000 */
[----:B------:R-:W-:Y:S01]  /*97f0*/  BPT.TRAP 0x1 ;  /* 0x000000040000795c */ /* 0x000fe20000300000 */
.L_x_4094:
        /* <DEDUP_REMOVED lines=9> */
.L_x_4095:
[----:B-1----:R-:W-:Y:S05]  /*9890*/  @P2 BRA `(.L_x_4093) ;  /* 0x0000000000082947 */ /* 0x002fea0003800000 */
[----:B------:R-:W1:Y:S02]  /*98a0*/  SYNCS.PHASECHK.TRANS64.TRYWAIT P2, [UR6+0x2a830], R9 ;  /* 0x02a83009ff0075a7 */ /* 0x000e640008040146 */
[----:B-1----:R-:W-:Y:S05]  /*98b0*/  @!P2 BRA `(.L_x_4096) ;  /* 0x000000e00004a947 */ /* 0x002fea0003800000 */
.L_x_4093:
        /* <DEDUP_REMOVED lines=10> */
[----:B------:R-:W-:Y:S01]  /*9960*/  UIMAD UR26, UR34, 0x600, UR30 ;  /* 0x00000600221a78a4 */ /* 0x000fe2000f8e021e */
        /* <DEDUP_REMOVED lines=29> */
.L_x_4098:
[----:B------:R-:W-:Y:S01]  /*9b40*/  ULEA UR6, UR32, UR44, 0x3 ;  /* 0x0000002c20067291 */ /* 0x000fe2000f8e183f */
[----:B------:R-:W-:-:S05]  /*9b50*/  IMAD.U32 R9, RZ, RZ, UR35 ;  /* 0x00000023ff097e24 */ /* 0x000fca000f8e00ff */
[----:B------:R-:W-:-:S04]  /*9b60*/  SHF.L.U32 R9, R9, 0x1f, RZ ;  /* 0x0000001f09097819 */ /* 0x000fc800000006ff */
[----:B------:R0:W1:Y:S01]  /*9b70*/  SYNCS.PHASECHK.TRANS64.TRYWAIT P2, [UR6+0x2a850], R9 ;  /* 0x02a85009ff0075a7 */ /* 0x0000620008040146 */
[----:B------:R-:W-:Y:S05]  /*9b80*/  @!P0 BRA `(.L_x_4099) ;  /* 0x0000000000048947 */ /* 0x000fea0003800000 */
[----:B------:R-:W-:Y:S01]  /*9b90*/  BPT.TRAP 0x1 ;  /* 0x000000040000795c */ /* 0x000fe20000300000 */
.L_x_4099:
[----:B-1----:R-:W-:Y:S05]  /*9ba0*/  @P2 BRA `(.L_x_4097) ;  /* 0x0000000000082947 */ /* 0x002fea0003800000 */
[----:B------:R-:W1:Y:S02]  /*9bb0*/  SYNCS.PHASECHK.TRANS64.TRYWAIT P2, [UR6+0x2a850], R9 ;  /* 0x02a85009ff0075a7 */ /* 0x000e640008040146 */
[----:B-1----:R-:W-:Y:S05]  /*9bc0*/  @!P2 BRA `(.L_x_4100) ;  /* 0x000000dc0058a947 */ /* 0x002fea0003800000 */
.L_x_4097:
        /* <DEDUP_REMOVED lines=17> */
[----:B------:R-:W2:Y:S01]  /*9ce0*/  MUFU.TANH R14, R14 ;  /* 0x0000000e000e7308 */ /* 0x000ea20000002400 */
        /* <DEDUP_REMOVED lines=9> */
[----:B------:R-:W3:Y:S01]  /*9d80*/  MUFU.TANH R18, R18 ;  /* 0x0000001200127308 */ /* 0x000ee20000002400 */
[----:B------:R-:W-:Y:S01]  /*9d90*/  UMOV UR7, 0x40000040 ;  /* 0x4000004000077882 */ /* 0x000fe20000000000 */
[----:B01----:R-:W-:Y:S01]  /*9da0*/  FMNMX.FTZ R9, R13, R12, !PT ;  /* 0x0000000c0d097209 */ /* 0x003fe20007810000 */
[C---:B------:R-:W-:Y:S01]  /*9db0*/  FMUL.FTZ R136, R0.reuse, R136 ;  /* 0x0000008800887220 */ /* 0x040fe20000410000 */
[C---:B------:R-:W-:Y:S01]  /*9dc0*/  FMUL.FTZ R204, R0.reuse, R135 ;  /* 0x0000008700cc7220 */ /* 0x040fe20000410000 */
[C---:B------:R-:W-:Y:S01]  /*9dd0*/  FMUL.FTZ R206, R0.reuse, R137 ;  /* 0x0000008900ce7220 */ /* 0x040fe20000410000 */
[----:B------:R-:W-:Y:S01]  /*9de0*/  FMUL.FTZ R138, R0, R138 ;  /* 0x0000008a008a7220 */ /* 0x000fe20000410000 */
[----:B--2---:R-:W-:Y:S01]  /*9df0*/  FMNMX.FTZ R9, R14, R9, !PT ;  /* 0x000000090e097209 */ /* 0x004fe20007810000 */
        /* <DEDUP_REMOVED lines=9> */
[----:B---3--:R-:W-:Y:S01]  /*9e90*/  FMNMX.FTZ R15, R18, R11, !PT ;  /* 0x0000000b120f7209 */ /* 0x008fe20007810000 */
        /* <DEDUP_REMOVED lines=43> */
[----:B------:R-:W-:Y:S01]  /*a150*/  FMUL.FTZ R178, R0, R179 ;  /* 0x000000b300b27220 */ /* 0x000fe20000410000 */
[----:B------:R-:W1:Y:S02]  /*a160*/  LDC R23, c[0x0][0x988] ;  /* 0x00026200ff177b82 */ /* 0x000e640000000800 */
[----:B------:R-:W3:Y:S01]  /*a170*/  MUFU.TANH R130, R130 ;  /* 0x0000008200827308 */ /* 0x000ee20000002400 */
[----:B--2---:R-:W-:-:S07]  /*a180*/  FMNMX.FTZ R15, R124, R15, !PT ;  /* 0x0000000f7c0f7209 */ /* 0x004fce0007810000 */
[----:B------:R-:W2:Y:S01]  /*a190*/  MUFU.TANH R132, R132 ;  /* 0x0000008400847308 */ /* 0x000ea20000002400 */
[----:B0-----:R-:W-:-:S07]  /*a1a0*/  FMNMX.FTZ R9, R128, R9, !PT ;  /* 0x0000000980097209 */ /* 0x001fce0007810000 */
[----:B------:R-:W0:Y:S01]  /*a1b0*/  MUFU.TANH R200, R200 ;  /* 0x000000c800c87308 */ /* 0x000e220000002400 */
[----:B---3--:R-:W-:-:S07]  /*a1c0*/  FMNMX.FTZ R15, R130, R15, !PT ;  /* 0x0000000f820f7209 */ /* 0x008fce0007810000 */
        /* <DEDUP_REMOVED lines=29> */
[----:B---3--:R-:W-:Y:S01]  /*a3a0*/  FMNMX.FTZ R9, R214, R9, !PT ;  /* 0x00000009d6097209 */ /* 0x008fe20007810000 */
[----:B------:R-:W-:Y:S02]  /*a3b0*/  WARPGROUP.DEPBAR.LE gsb0, 0x0 ;  /* 0x00008000000079c5 */ /* 0x000fe40000010000 */
[----:B------:R-:W-:Y:S01]  /*a3c0*/  WARPGROUP.ARRIVE ;  /* 0x00000000000079c5 */ /* 0x000fe20000000000 */
[----:B------:R-:W-:-:S03]  /*a3d0*/  FMUL.FTZ R196, R0, R180 ;  /* 0x000000b400c47220 */ /* 0x000fc60000410000 */
[----:B------:R-:W3:Y:S01]  /*a3e0*/  MUFU.TANH R216, R216 ;  /* 0x000000d800d87308 */ /* 0x000ee20000002400 */
[----:B--2---:R-:W-:Y:S01]  /*a3f0*/  FMNMX.FTZ R15, R146, R15, !PT ;  /* 0x0000000f920f7209 */ /* 0x004fe20007810000 */
[C---:B------:R-:W-:Y:S01]  /*a400*/  FMUL.FTZ R198, R0.reuse, R181 ;  /* 0x000000b500c67220 */ /* 0x040fe20000410000 */
[C---:B------:R-:W-:Y:S01]  /*a410*/  FMUL.FTZ R180, R0.reuse, R182 ;  /* 0x000000b600b47220 */ /* 0x040fe20000410000 */
[----:B------:R-:W-:Y:S01]  /*a420*/  QGMMA.64x192x32.F32.E4M3.E4M3 R24, R192, gdesc[UR4], R24, gsb0 ;  /* 0x02e00004c0187df3 */ /* 0x000fe20008000818 */
[----:B------:R-:W-:Y:S01]  /*a430*/  UIADD3 UR6, UR10, 0x4, URZ ;  /* 0x000000040a067890 */ /* 0x000fe2000fffe03f */
[----:B------:R-:W-:Y:S01]  /*a440*/  FMUL.FTZ R182, R0, R183 ;  /* 0x000000b700b67220 */ /* 0x000fe20000410000 */
[----:B------:R-:W-:Y:S01]  /*a450*/  UMOV UR7, 0x40000040 ;  /* 0x4000004000077882 */ /* 0x000fe20000000000 */
        /* <DEDUP_REMOVED lines=53> */
[----:B------:R-:W-:-:S04]  /*a7b0*/  WARPGROUP.ARRIVE ;  /* 0x00000000000079c5 */ /* 0x000fc80000000000 */
        /* <DEDUP_REMOVED lines=20> */
[----:B---3--:R-:W-:-:S05]  /*a900*/  FMNMX.FTZ R19, R198, R9, !PT ;  /* 0x00000009c6137209 */ /* 0x008fca0007810000 */
[----:B------:R-:W3:Y:S01]  /*a910*/  SHFL.BFLY PT, R10, R19, 0x2, 0x1f ;  /* 0x0c401f00130a7f89 */ /* 0x000ee200000e0000 */
[----:B--2---:R-:W-:-:S04]  /*a920*/  FMNMX.FTZ R15, R180, R15, !PT ;  /* 0x0000000fb40f7209 */ /* 0x004fc80007810000 */
[----:B0-----:R-:W-:-:S05]  /*a930*/  FMNMX.FTZ R15, R182, R15, !PT ;  /* 0x0000000fb60f7209 */ /* 0x001fca0007810000 */
[----:B------:R-:W0:Y:S01]  /*a940*/  SHFL.BFLY PT, R9, R15, 0x2, 0x1f ;  /* 0x0c401f000f097f89 */ /* 0x000e2200000e0000 */
[----:B---3--:R-:W-:-:S05]  /*a950*/  FMNMX.FTZ R21, R19, R10, !PT ;  /* 0x0000000a13157209 */ /* 0x008fca0007810000 */
[----:B------:R-:W2:Y:S01]  /*a960*/  SHFL.BFLY PT, R10, R21, 0x1, 0x1f ;  /* 0x0c201f00150a7f89 */ /* 0x000ea200000e0000 */
[----:B0-----:R-:W-:-:S05]  /*a970*/  FMNMX.FTZ R133, R15, R9, !PT ;  /* 0x000000090f857209 */ /* 0x001fca0007810000 */
[----:B------:R-:W0:Y:S01]  /*a980*/  SHFL.BFLY PT, R135, R133, 0x1, 0x1f ;  /* 0x0c201f0085877f89 */ /* 0x000e2200000e0000 */
[----:B--2---:R-:W-:-:S05]  /*a990*/  FMNMX.FTZ R9, R21, R10, !PT ;  /* 0x0000000a15097209 */ /* 0x004fca0007810000 */
[C---:B-1----:R-:W-:Y:S01]  /*a9a0*/  FFMA.FTZ R137, R9.reuse, R23, -8 ;  /* 0xc100000009897423 */ /* 0x042fe20000010017 */
[----:B------:R-:W-:-:S03]  /*a9b0*/  FADD.FTZ R12, -R9, R12 ;  /* 0x0000000c090c7221 */ /* 0x000fc60000010100 */
[-CC-:B------:R-:W-:Y:S01]  /*a9c0*/  FFMA.FTZ R192, R123, R23.reuse, -R137.reuse ;  /* 0x000000177bc07223 */ /* 0x180fe20000010889 */
[----:B------:R-:W-:-:S01]  /*a9d0*/  FFMA.FTZ R123, R125, R23, -R137 ;  /* 0x000000177d7b7223 */ /* 0x000fc20000010889 */
[-CC-:B------:R-:W-:Y:S01]  /*a9e0*/  FFMA.FTZ R125, R129, R23.reuse, -R137.reuse ;  /* 0x00000017817d7223 */ /* 0x180fe20000010889 */
[-C--:B------:R-:W-:Y:S01]  /*a9f0*/  FMUL.FTZ R12, R12, R23.reuse ;  /* 0x000000170c0c7220 */ /* 0x080fe20000410000 */
[-CC-:B------:R-:W-:Y:S01]  /*aa00*/  FFMA.FTZ R13, R13, R23.reuse, -R137.reuse ;  /* 0x000000170d0d7223 */ /* 0x180fe20000010889 */
[----:B------:R-:W-:-:S01]  /*aa10*/  FFMA.FTZ R14, R14, R23, -R137 ;  /* 0x000000170e0e7223 */ /* 0x000fc20000010889 */
[--C-:B------:R-:W-:Y:S01]  /*aa20*/  FFMA.FTZ R15, R22, R23, -R137.reuse ;  /* 0x00000017160f7223 */ /* 0x100fe20000010889 */
[----:B0-----:R-:W-:Y:S01]  /*aa30*/  FMNMX.FTZ R10, R133, R135, !PT ;  /* 0x00000087850a7209 */ /* 0x001fe20007810000 */
[-CC-:B------:R-:W-:Y:S01]  /*aa40*/  FFMA.FTZ R22, R120, R23.reuse, -R137.reuse ;  /* 0x0000001778167223 */ /* 0x180fe20000010889 */
[----:B------:R-:W-:Y:S01]  /*aa50*/  MUFU.EX2 R12, R12 ;  /* 0x0000000c000c7308 */ /* 0x000fe20000000800 */
[----:B------:R-:W-:-:S01]  /*aa60*/  FFMA.FTZ R120, R128, R23, -R137 ;  /* 0x0000001780787223 */ /* 0x000fc20000010889 */
[----:B------:R-:W-:Y:S01]  /*aa70*/  FFMA.FTZ R21, R132, R23, -R137 ;  /* 0x0000001784157223 */ /* 0x000fe20000010889 */
[----:B------:R-:W-:-:S01]  /*aa80*/  FADD.FTZ R11, -R10, R11 ;  /* 0x0000000b0a0b7221 */ /* 0x000fc20000010100 */
[-C--:B------:R-:W-:Y:S01]  /*aa90*/  FFMA.FTZ R129, R10, R23.reuse, -8 ;  /* 0xc10000000a817423 */ /* 0x080fe20000010017 */
[----:B------:R-:W-:-:S01]  /*aaa0*/  FFMA.FTZ R128, R136, R23, -R137 ;  /* 0x0000001788807223 */ /* 0x000fc20000010889 */
[-C--:B------:R-:W-:Y:S01]  /*aab0*/  FFMA.FTZ R132, R140, R23.reuse, -R137 ;  /* 0x000000178c847223 */ /* 0x080fe20000010889 */
[-C--:B------:R-:W-:Y:S01]  /*aac0*/  FMUL.FTZ R11, R11, R23.reuse ;  /* 0x000000170b0b7220 */ /* 0x080fe20000410000 */
[-C--:B------:R-:W-:Y:S01]  /*aad0*/  FFMA.FTZ R18, R18, R23.reuse, -R129 ;  /* 0x0000001712127223 */ /* 0x080fe20000010881 */
        /* <DEDUP_REMOVED lines=20> */
[-C--:B------:R-:W-:Y:S01]  /*ac20*/  FFMA.FTZ R194, R198, R23.reuse, -R137 ;  /* 0x00000017c6c27223 */ /* 0x080fe20000010889 */
[----:B------:R-:W-:-:S01]  /*ac30*/  FFMA.FTZ R151, R200, R23, -R129 ;  /* 0x00000017c8977223 */ /* 0x000fc20000010881 */
[----:B0-----:R-:W-:Y:S01]  /*ac40*/  FFMA.FTZ R5, R12, R5, R13 ;  /* 0x000000050c057223 */ /* 0x001fe2000001000d */
        /* <DEDUP_REMOVED lines=13> */
[----:B------:R-:W-:-:S04]  /*ad20*/  FFMA.FTZ R180, R180, R23, -R129 ;  /* 0x00000017b4b47223 */ /* 0x000fc80000010881 */
[----:B------:R-:W1:Y:S08]  /*ad30*/  MUFU.EX2 R22, R22 ;  /* 0x0000001600167308 */ /* 0x000e700000000800 */
[----:B------:R-:W-:Y:S08]  /*ad40*/  MUFU.EX2 R19, R19 ;  /* 0x0000001300137308 */ /* 0x000ff00000000800 */
[----:B------:R-:W-:Y:S01]  /*ad50*/  MUFU.EX2 R120, R120 ;  /* 0x0000007800787308 */ /* 0x000fe20000000800 */
[----:B------:R-:W-:-:S02]  /*ad60*/  WARPGROUP.DEPBAR.LE gsb0, 0x0 ;  /* 0x00008000000079c5 */ /* 0x000fc40000010000 */
[----:B------:R-:W-:Y:S01]  /*ad70*/  WARPGROUP.ARRIVE ;  /* 0x00000000000079c5 */ /* 0x000fe20000000000 */
[----:B------:R-:W-:-:S01]  /*ad80*/  FFMA.FTZ R190, R131, R23, -R137 ;  /* 0x0000001783be7223 */ /* 0x000fc20000010889 */
[-CC-:B------:R-:W-:Y:S01]  /*ad90*/  FFMA.FTZ R131, R20, R23.reuse, -R129.reuse ;  /* 0x0000001714837223 */ /* 0x180fe20000010881 */
[----:B------:R-:W-:-:S01]  /*ada0*/  FFMA.FTZ R20, R122, R23, -R129 ;  /* 0x000000177a147223 */ /* 0x000fc20000010881 */
[-CC-:B------:R-:W-:Y:S01]  /*adb0*/  FFMA.FTZ R188, R127, R23.reuse, -R137.reuse ;  /* 0x000000177fbc7223 */ /* 0x180fe20000010889 */
[----:B------:R-:W-:-:S01]  /*adc0*/  FFMA.FTZ R127, R196, R23, -R137 ;  /* 0x00000017c47f7223 */ /* 0x000fc20000010889 */
[----:B------:R-:W-:Y:S01]  /*add0*/  QGMMA.64x192x32.F32.E4M3.E4M3 R24, R184, gdesc[UR4], R24, gsb0 ;  /* 0x02e00004b8187df3 */ /* 0x000fe20008000818 */
[----:B------:R-:W-:-:S01]  /*ade0*/  FFMA.FTZ R137, R124, R23, -R129 ;  /* 0x000000177c897223 */ /* 0x000fc20000010881 */
[----:B------:R-:W3:Y:S01]  /*adf0*/  MUFU.EX2 R131, R131 ;  /* 0x0000008300837308 */ /* 0x000ee20000000800 */
[----:B------:R-:W-:-:S01]  /*ae00*/  FFMA.FTZ R122, R130, R23, -R129 ;  /* 0x00000017827a7223 */ /* 0x000fc20000010881 */
[-CC-:B------:R-:W-:Y:S01]  /*ae10*/  FFMA.FTZ R130, R138, R23.reuse, -R129.reuse ;  /* 0x000000178a827223 */ /* 0x180fe20000010881 */
[----:B------:R-:W-:-:S01]  /*ae20*/  FFMA.FTZ R124, R134, R23, -R129 ;  /* 0x00000017867c7223 */ /* 0x000fc20000010881 */
[-CC-:B------:R-:W-:Y:S01]  /*ae30*/  FFMA.FTZ R138, R146, R23.reuse, -R129.reuse ;  /* 0x00000017928a7223 */ /* 0x180fe20000010881 */
[----:B------:R-:W-:-:S01]  /*ae40*/  FFMA.FTZ R146, R154, R23, -R129 ;  /* 0x000000179a927223 */ /* 0x000fc20000010881 */
[----:B0-----:R-:W-:Y:S01]  /*ae50*/  FADD.FTZ R154, R14, R5 ;  /* 0x000000050e9a7221 */ /* 0x001fe20000010000 */
[----:B------:R-:W-:-:S01]  /*ae60*/  FFMA.FTZ R134, R142, R23, -R129 ;  /* 0x000000178e867223 */ /* 0x000fc20000010881 */
[----:B------:R-:W0:Y:S01]  /*ae70*/  MUFU.EX2 R20, R20 ;  /* 0x0000001400147308 */ /* 0x000e220000000800 */
[----:B------:R-:W-:-:S01]  /*ae80*/  FFMA.FTZ R142, R150, R23, -R129 ;  /* 0x00000017968e7223 */ /* 0x000fc20000010881 */
[----:B--2---:R-:W-:Y:S01]  /*ae90*/  FADD.FTZ R167, R15, R154 ;  /* 0x0000009a0fa77221 */ /* 0x004fe20000010000 */
[----:B------:R-:W-:-:S01]  /*aea0*/  FFMA.FTZ R150, R158, R23, -R129 ;  /* 0x000000179e967223 */ /* 0x000fc20000010881 */
[----:B------:R-:W-:-:S02]  /*aeb0*/  FFMA.FTZ R154, R160, R23, -R129 ;  /* 0x00000017a09a7223 */ /* 0x000fc40000010881 */
[----:B-1----:R-:W-:-:S02]  /*aec0*/  FADD.FTZ R158, R22, R167 ;  /* 0x000000a7169e7221 */ /* 0x002fc40000010000 */
[----:B------:R-:W1:Y:S01]  /*aed0*/  MUFU.EX2 R137, R137 ;  /* 0x0000008900897308 */ /* 0x000e620000000800 */
[----:B---3--:R-:W-:-:S01]  /*aee0*/  FADD.FTZ R5, R131, R4 ;  /* 0x0000000483057221 */ /* 0x008fc20000010000 */
[----:B------:R-:W-:-:S04]  /*aef0*/  FADD.FTZ R167, R19, R158 ;  /* 0x0000009e13a77221 */ /* 0x000fc80000010000 */
[----:B------:R-:W-:Y:S01]  /*af00*/  FADD.FTZ R158, R120, R167 ;  /* 0x000000a7789e7221 */ /* 0x000fe20000010000 */
[----:B------:R-:W-:-:S01]  /*af10*/  FFMA.FTZ R167, R162, R23, -R129 ;  /* 0x00000017a2a77223 */ /* 0x000fc20000010881 */
        /* <DEDUP_REMOVED lines=19> */
[----:B------:R-:W-:Y:S01]  /*b050*/  FFMA.FTZ R169, R166, R23, -R129 ;  /* 0x00000017a6a97223 */ /* 0x000fe20000010881 */
[----:B------:R-:W-:-:S05]  /*b060*/  IADD3 R166, -R17, 0xb, RZ ;  /* 0x0000000b11a67810 */ /* 0x000fca0007ffe1ff */
        /* <DEDUP_REMOVED lines=14> */
[----:B------:R-:W-:Y:S01]  /*b150*/  FFMA.FTZ R160, R168, R23, -R129 ;  /* 0x00000017a8a07223 */ /* 0x000fe20000010881 */
[----:B------:R-:W-:-:S05]  /*b160*/  IMAD.U32 R168, RZ, RZ, UR34 ;  /* 0x00000022ffa87e24 */ /* 0x000fca000f8e00ff */
[----:B------:R-:W0:Y:S01]  /*b170*/  MUFU.EX2 R139, R139 ;  /* 0x0000008b008b7308 */ /* 0x000e220000000800 */
[----:B-1----:R-:W-:-:S07]  /*b180*/  FADD.FTZ R4, R136, R5 ;  /* 0x0000000588047221 */ /* 0x002fce0000010000 */
        /* <DEDUP_REMOVED lines=50> */
[----:B------:R-:W-:-:S05]  /*b4b0*/  @!P1 LEA R4, R168, UR44, 0x3 ;  /* 0x0000002ca8049c11 */ /* 0x000fca000f8e18ff */
[----:B------:R-:W-:Y:S01]  /*b4c0*/  @!P1 VIADD R4, R4, 0x2a840 ;  /* 0x0002a84004049836 */ /* 0x000fe20000000000 */
[----:B------:R-:W0:Y:S01]  /*b4d0*/  MUFU.EX2 R192, R192 ;  /* 0x000000c000c07308 */ /* 0x000e220000000800 */
[----:B-1----:R-:W-:-:S01]  /*b4e0*/  FADD.FTZ R173, R121, R164 ;  /* 0x000000a479ad7221 */ /* 0x002fc20000010000 */
[----:B------:R0:W-:Y:S06]  /*b4f0*/  BAR.ARV R166, 0x100 ;  /* 0x000400a60000751d */ /* 0x0001ec0000002000 */
[----:B------:R-:W1:Y:S01]  /*b500*/  MUFU.EX2 R171, R171 ;  /* 0x000000ab00ab7308 */ /* 0x000e620000000800 */
[----:B--2---:R-:W-:-:S01]  /*b510*/  FADD.FTZ R164, R160, R5 ;  /* 0x00000005a0a47221 */ /* 0x004fc20000010000 */
[----:B------:R-:W-:-:S04]  /*b520*/  @!P1 PRMT R4, RZ, 0x654, R4 ;  /* 0x00000654ff049816 */ /* 0x000fc80000000004 */
[----:B------:R2:W-:Y:S02]  /*b530*/  @!P1 SYNCS.ARRIVE.TRANS64.RED.A1T0 RZ, [R4+URZ], RZ ;  /* 0x000000ff04ff99a7 */ /* 0x0005e4000810043f */
[----:B------:R-:W3:Y:S01]  /*b540*/  MUFU.EX2 R123, R123 ;  /* 0x0000007b007b7308 */ /* 0x000ee20000000800 */
[----:B0-----:R-:W-:-:S07]  /*b550*/  FADD.FTZ R166, R192, R173 ;  /* 0x000000adc0a67221 */ /* 0x001fce0000010000 */
[----:B------:R-:W0:Y:S01]  /*b560*/  MUFU.EX2 R175, R172 ;  /* 0x000000ac00af7308 */ /* 0x000e220000000800 */
[----:B-1----:R-:W-:-:S07]  /*b570*/  FADD.FTZ R164, R171, R164 ;  /* 0x000000a4aba47221 */ /* 0x002fce0000010000 */
        /* <DEDUP_REMOVED lines=20> */
[----:B0-----:R-:W-:-:S03]  /*b6c0*/  FADD.FTZ R5, R194, R173 ;  /* 0x000000adc2057221 */ /* 0x001fc60000010000 */
[----:B--2---:R-:W-:Y:S01]  /*b6d0*/  FADD.FTZ R4, R129, R4 ;  /* 0x0000000481047221 */ /* 0x004fe20000010000 */
[----:B------:R-:W-:Y:S06]  /*b6e0*/  @!P0 BRA `(.L_x_4101) ;  /* 0x0000000000048947 */ /* 0x000fec0003800000 */
[----:B------:R-:W-:Y:S01]  /*b6f0*/  BPT.TRAP 0x1 ;  /* 0x000000040000795c */ /* 0x000fe20000300000 */
.L_x_4101:
        /* <DEDUP_REMOVED lines=13> */
[----:B------:R-:W-:Y:S01]  /*b7d0*/  F2FP.SATFINITE.E4M3.F32.PACK_AB_MERGE_C R132, R133, R128, R132 ;  /* 0x000000808584723e */ /* 0x000fe20004807084 */
[-C--:B------:R-:W-:Y:S01]  /*b7e0*/  FMUL.FTZ R28, R28, R12.reuse ;  /* 0x0000000c1c1c7220 */ /* 0x080fe20000410000 */
[----:B------:R-:W-:Y:S01]  /*b7f0*/  F2FP.SATFINITE.E4M3.F32.PACK_AB_MERGE_C R149, R152, R147, R149 ;  /* 0x000000939895723e */ /* 0x000fe20004807095 */
        /* <DEDUP_REMOVED lines=123> */
[----:B------:R-:W-:Y:S01]  /*bfb0*/  F2FP.SATFINITE.E4M3.F32.PACK_AB_MERGE_C R187, R178, R162, R129 ;  /* 0x000000a2b2bb723e */ /* 0x000fe20004807081 */
[----:B------:R-:W-:Y:S06]  /*bfc0*/  @P2 BRA `(.L_x_4102) ;  /* 0xffffffd400f02947 */ /* 0x000fec000383ffff */
[----:B------:R-:W-:-:S05]  /*bfd0*/  UMOV UR32, UR34 ;  /* 0x0000002200207c82 */ /* 0x000fca0008000000 */
.L_x_4092:
[----:B------:R-:W-:-:S13]  /*bfe0*/  ISETP.GE.AND P2, PT, R2, UR39, PT ;  /* 0x0000002702007c0c */ /* 0x000fda000bf46270 */
        /* <DEDUP_REMOVED lines=11> */
.L_x_4121:
        /* <DEDUP_REMOVED lines=9> */
.L_x_4105:
[----:B------:R-:W-:Y:S01]  /*c130*/  ULEA UR6, UR32, UR44, 0x3 ;  /* 0x0000002c20067291 */ /* 0x000fe2000f8e183f */
[----:B------:R-:W-:-:S05]  /*c140*/  IMAD.U32 R9, RZ, RZ, UR29 ;  /* 0x0000001dff097e24 */ /* 0x000fca000f8e00ff */
[----:B------:R-:W-:-:S04]  /*c150*/  SHF.L.U32 R9, R9, 0x1f, RZ ;  /* 0x0000001f09097819 */ /* 0x000fc800000006ff */
[----:B------:R0:W1:Y:S01]  /*c160*/  SYNCS.PHASECHK.TRANS64.TRYWAIT P2, [UR6+0x2a830], R9 ;  /* 0x02a83009ff0075a7 */ /* 0x0000620008040146 */
[----:B------:R-:W-:Y:S05]  /*c170*/  @!P0 BRA `(.L_x_4106) ;  /* 0x0000000000048947 */ /* 0x000fea0003800000 */
[----:B------:R-:W-:Y:S01]  /*c180*/  BPT.TRAP 0x1 ;  /* 0x000000040000795c */ /* 0x000fe20000300000 */
.L_x_4106:
[----:B-1----:R-:W-:Y:S05]  /*c190*/  @P2 BRA `(.L_x_4104) ;  /* 0x0000000000082947 */ /* 0x002fea0003800000 */
[----:B------:R-:W1:Y:S02]  /*c1a0*/  SYNCS.PHASECHK.TRANS64.TRYWAIT P2, [UR6+0x2a830], R9 ;  /* 0x02a83009ff0075a7 */ /* 0x000e640008040146 */
[----:B-1----:R-:W-:Y:S05]  /*c1b0*/  @!P2 BRA `(.L_x_4107) ;  /* 0x000000b400f4a947 */ /* 0x002fea0003800000 */
.L_x_4104:
[----:B------:R2:W-:Y:S01]  /*c1c0*/  BAR.SYNC.DEFER_BLOCKING R11, 0x100 ;  /* 0x0004000b0000751d */ /* 0x0005e20000010000 */
[----:B------:R-:W-:Y:S01]  /*c1d0*/  R2UR UR24, R6 ;  /* 0x00000000061872ca */ /* 0x000fe200000e0000 */
[----:B------:R-:W-:Y:S01]  /*c1e0*/  UIMAD UR26, UR32, 0x600, UR30 ;  /* 0x00000600201a78a4 */ /* 0x000fe2000f8e021e */
        /* <DEDUP_REMOVED lines=33> */
.L_x_4109:
[----:B------:R-:W-:Y:S01]  /*c400*/  ULEA UR6, UR46, UR44, 0x3 ;  /* 0x0000002c2e067291 */ /* 0x000fe2000f8e183f */
[----:B01----:R-:W-:-:S05]  /*c410*/  IMAD.U32 R9, RZ, RZ, UR47 ;  /* 0x0000002fff097e24 */ /* 0x003fca000f8e00ff */
[----:B------:R-:W-:-:S04]  /*c420*/  SHF.L.U32 R9, R9, 0x1f, RZ ;  /* 0x0000001f09097819 */ /* 0x000fc800000006ff */
[----:B------:R0:W1:Y:S01]  /*c430*/  SYNCS.PHASECHK.TRANS64.TRYWAIT P2, [UR6+0x2a850], R9 ;  /* 0x02a85009ff0075a7 */ /* 0x0000620008040146 */
[----:B------:R-:W-:Y:S05]  /*c440*/  @!P0 BRA `(.L_x_4110) ;  /* 0x0000000000048947 */ /* 0x000fea0003800000 */
[----:B------:R-:W-:Y:S01]  /*c450*/  BPT.TRAP 0x1 ;  /* 0x000000040000795c */ /* 0x000fe20000300000 */
.L_x_4110:
[----:B-1----:R-:W-:Y:S05]  /*c460*/  @P2 BRA `(.L_x_4108) ;  /* 0x0000000000082947 */ /* 0x002fea0003800000 */
[----:B------:R-:W1:Y:S02]  /*c470*/  SYNCS.PHASECHK.TRANS64.TRYWAIT P2, [UR6+0x2a850], R9 ;  /* 0x02a85009ff0075a7 */ /* 0x000e640008040146 */
[----:B-1----:R-:W-:Y:S05]  /*c480*/  @!P2 BRA `(.L_x_4111) ;  /* 0x000000b40058a947 */ /* 0x002fea0003800000 */
.L_x_4108:
[----:B------:R-:W-:Y:S01]  /*c490*/  UIADD3 UR6, UR44, 0x400, URZ ;  /* 0x000004002c067890 */ /* 0x000fe2000fffe03f */
[----:B------:R-:W-:Y:S01]  /*c4a0*/  WARPGROUP.ARRIVE ;  /* 0x00000000000079c5 */ /* 0x000fe20000000000 */
[----:B------:R-:W-:Y:S01]  /*c4b0*/  UMOV UR7, 0x40000040 ;  /* 0x4000004000077882 */ /* 0x000fe20000000000 */
[----:B------:R-:W-:Y:S01]  /*c4c0*/  PLOP3.LUT P2, PT, PT, PT, UP0, 0x80, 0x0 ;  /* 0x000000000000781c */ /* 0x000fe20003f4f008 */
[----:B------:R-:W-:Y:S01]  /*c4d0*/  USHF.R.U32.HI UR6, URZ, 0x4, UR6 ;  /* 0x000000043f067899 */ /* 0x000fe20008011606 */
[C---:B------:R-:W-:Y:S01]  /*c4e0*/  FMUL.FTZ R14, R0.reuse, R123 ;  /* 0x0000007b000e7220 */ /* 0x040fe20000410000 */
[C---:B------:R-:W-:Y:S01]  /*c4f0*/  FMUL.FTZ R123, R0.reuse, R147 ;  /* 0x00000093007b7220 */ /* 0x040fe20000410000 */
[C---:B------:R-:W-:Y:S01]  /*c500*/  FMUL.FTZ R147, R0.reuse, R149 ;  /* 0x0000009500937220 */ /* 0x040fe20000410000 */
[----:B------:R-:W-:Y:S01]  /*c510*/  ULOP3.LUT UR6, UR6, 0x3fff, URZ, 0xc0, !UPT ;  /* 0x00003fff06067892 */ /* 0x000fe2000f8ec03f */
[C---:B------:R-:W-:Y:S01]  /*c520*/  FMUL.FTZ R149, R0.reuse, R153 ;  /* 0x0000009900957220 */ /* 0x040fe20000410000 */
[----:B------:R-:W-:Y:S01]  /*c530*/  FMUL.FTZ R200, R0, R145 ;  /* 0x0000009100c87220 */ /* 0x000fe20000410000 */
[----:B------:R-:W-:Y:S01]  /*c540*/  IMAD.SHL.U32 R153, R2, 0x80, RZ ;  /* 0x0000008002997824 */ /* 0x000fe200078e00ff */
[----:B------:R-:W-:Y:S01]  /*c550*/  ULOP3.LUT UR6, UR6, 0x10000, URZ, 0xfc, !UPT ;  /* 0x0001000006067892 */ /* 0x000fe2000f8efc3f */
[C---:B------:R-:W-:Y:S01]  /*c560*/  FMUL.FTZ R15, R0.reuse, R126 ;  /* 0x0000007e000f7220 */ /* 0x040fe20000410000 */
[C---:B------:R-:W-:Y:S01]  /*c570*/  FMUL.FTZ R23, R0.reuse, R121 ;  /* 0x0000007900177220 */ /* 0x040fe20000410000 */
[C---:B------:R-:W-:Y:S01]  /*c580*/  FMUL.FTZ R18, R0.reuse, R127 ;  /* 0x0000007f00127220 */ /* 0x040fe20000410000 */
[----:B------:R-:W-:Y:S01]  /*c590*/  UIMAD UR10, UR46, 0x600, UR6 ;  /* 0x000006002e0a78a4 */ /* 0x000fe2000f8e0206 */
[C---:B------:R-:W-:Y:S01]  /*c5a0*/  FMUL.FTZ R19, R0.reuse, R130 ;  /* 0x0000008200137220 */ /* 0x040fe20000410000 */
[C---:B------:R-:W-:Y:S01]  /*c5b0*/  FMUL.FTZ R126, R0.reuse, R146 ;  /* 0x00000092007e7220 */ /* 0x040fe20000410000 */
[C---:B01----:R-:W-:Y:S01]  /*c5c0*/  FMUL.FTZ R9, R0.reuse, R120 ;  /* 0x0000007800097220 */ /* 0x043fe20000410000 */
        /* <DEDUP_REMOVED lines=54> */
[----:B------:R-:W-:Y:S02]  /*c930*/  IMAD.U32 R137, RZ, RZ, UR32 ;  /* 0x00000020ff897e24 */ /* 0x000fe4000f8e00ff */
[C---:B------:R-:W-:Y:S01]  /*c940*/  FMUL.FTZ R199, R0.reuse, R136 ;  /* 0x0000008800c77220 */ /* 0x040fe20000410000 */
[----:B------:R-:W-:Y:S01]  /*c950*/  IADD3 R136, -R153, 0x1, RZ ;  /* 0x0000000199887810 */ /* 0x000fe20007ffe1ff */
[C---:B------:R-:W-:Y:S01]  /*c960*/  FMUL.FTZ R197, R0.reuse, R132 ;  /* 0x0000008400c57220 */ /* 0x040fe20000410000 */
[----:B------:R-:W-:Y:S01]  /*c970*/  QGMMA.64x192x32.F32.E4M3.E4M3 R24, R192, gdesc[UR4], R24, gsb0 ;  /* 0x02e00004c0187df3 */ /* 0x000fe20008000818 */
[----:B------:R-:W-:Y:S01]  /*c980*/  UIADD3 UR6, UR10, 0x4, URZ ;  /* 0x000000040a067890 */ /* 0x000fe2000fffe03f */
[----:B------:R-:W-:Y:S01]  /*c990*/  @!P1 LEA R137, R137, UR44, 0x3 ;  /* 0x0000002c89899c11 */ /* 0x000fe2000f8e18ff */
[----:B------:R-:W-:Y:S01]  /*c9a0*/  UMOV UR7, 0x40000040 ;  /* 0x4000004000077882 */ /* 0x000fe20000000000 */
[C---:B------:R-:W-:Y:S01]  /*c9b0*/  FMUL.FTZ R132, R0.reuse, R162 ;  /* 0x000000a200847220 */ /* 0x040fe20000410000 */
[C---:B------:R-:W-:Y:S01]  /*c9c0*/  FMUL.FTZ R162, R0.reuse, R168 ;  /* 0x000000a800a27220 */ /* 0x040fe20000410000 */
[C---:B------:R-:W-:Y:S01]  /*c9d0*/  FMUL.FTZ R196, R0.reuse, R133 ;  /* 0x0000008500c47220 */ /* 0x040fe20000410000 */
[C---:B------:R-:W-:Y:S01]  /*c9e0*/  FMUL.FTZ R168, R0.reuse, R172 ;  /* 0x000000ac00a87220 */ /* 0x040fe20000410000 */
[C---:B------:R-:W-:Y:S01]  /*c9f0*/  FMUL.FTZ R133, R0.reuse, R163 ;  /* 0x000000a300857220 */ /* 0x040fe20000410000 */
[----:B------:R-:W-:Y:S01]  /*ca00*/  FMUL.FTZ R172, R0, R177 ;  /* 0x000000b100ac7220 */ /* 0x000fe20000410000 */
        /* <DEDUP_REMOVED lines=57> */
[C---:B------:R-:W-:Y:S01]  /*cda0*/  FMUL.FTZ R141, R0.reuse, R175 ;  /* 0x000000af008d7220 */ /* 0x040fe20000410000 */
[----:B------:R-:W-:Y:S01]  /*cdb0*/  QGMMA.64x192x32.F32.E4M3.E4M3 R24, R184, gdesc[UR4], R24, gsb0 ;  /* 0x02e00004b8187df3 */ /* 0x000fe20008000818 */
[----:B------:R-:W-:Y:S01]  /*cdc0*/  @UP0 ULDC UR6, c[0x0][0x44c] ;  /* 0x0001130000060ab9 */ /* 0x000fe20000000800 */
[----:B------:R-:W-:Y:S01]  /*cdd0*/  FMUL.FTZ R174, R0, R176 ;  /* 0x000000b000ae7220 */ /* 0x000fe20000410000 */
[----:B------:R-:W-:Y:S01]  /*cde0*/  @P2 IMAD.HI.U32 R145, R8, UR6, RZ ;  /* 0x0000000608912c27 */ /* 0x000fe2000f8e00ff */
[----:B------:R-:W-:-:S03]  /*cdf0*/  @UP0 ULDC UR6, c[0x0][0x450] ;  /* 0x0001140000060ab9 */ /* 0x000fc60000000800 */
[----:B------:R-:W-:Y:S01]  /*ce00*/  FMUL.FTZ R144, R0, R182 ;  /* 0x000000b600907220 */ /* 0x000fe20000410000 */
[----:B------:R-:W0:Y:S01]  /*ce10*/  MUFU.TANH R188, R188 ;  /* 0x000000bc00bc7308 */ /* 0x000e220000002400 */
[----:B------:R-:W-:Y:S01]  /*ce20*/  @P2 SHF.R.U32.HI R155, RZ, UR6, R145 ;  /* 0x00000006ff9b2c19 */ /* 0x000fe20008011691 */
[----:B------:R-:W-:Y:S02]  /*ce30*/  @!P1 VIADD R145, R137, 0x2a840 ;  /* 0x0002a84089919836 */ /* 0x000fe40000000000 */
[----:B------:R-:W-:Y:S02]  /*ce40*/  IMAD R137, R3, -0x2, R136 ;  /* 0xfffffffe03897824 */ /* 0x000fe400078e0288 */
[----:B------:R-:W5:Y:S01]  /*ce50*/  SHFL.IDX PT, R136, R155, RZ, 0x1c1f ;  /* 0x001c1fff9b887589 */ /* 0x000f6200000e0000 */
[----:B------:R-:W-:Y:S01]  /*ce60*/  @!P1 PRMT R145, RZ, 0x654, R145 ;  /* 0x00000654ff919816 */ /* 0x000fe20000000091 */
[----:B------:R-:W0:Y:S01]  /*ce70*/  MUFU.TANH R189, R189 ;  /* 0x000000bd00bd7308 */ /* 0x000e220000002400 */
[----:B------:R-:W-:-:S04]  /*ce80*/  IMAD R137, R16, UR45, R137 ;  /* 0x0000002d10897c24 */ /* 0x000fc8000f8e0289 */
[----:B------:R-:W-:-:S03]  /*ce90*/  VIADD R137, R137, -UR35 ;  /* 0x8000002389897c36 */ /* 0x000fc60008000000 */
[----:B------:R-:W0:Y:S01]  /*cea0*/  MUFU.TANH R190, R190 ;  /* 0x000000be00be7308 */ /* 0x000e220000002400 */
[C---:B------:R-:W-:Y:S02]  /*ceb0*/  VIADD R163, R137.reuse, UR34 ;  /* 0x0000002289a37c36 */ /* 0x040fe40008000000 */
[----:B------:R-:W-:-:S05]  /*cec0*/  VIADD R165, R137, UR31 ;  /* 0x0000001f89a57c36 */ /* 0x000fca0008000000 */
[----:B------:R-:W0:Y:S01]  /*ced0*/  MUFU.TANH R140, R140 ;  /* 0x0000008c008c7308 */ /* 0x000e220000002400 */
[----:B-----5:R-:W-:-:S07]  /*cee0*/  IMAD.IADD R157, R163, 0x1, R136 ;  /* 0x00000001a39d7824 */ /* 0x020fce00078e0288 */
[----:B------:R-:W0:Y:S01]  /*cef0*/  MUFU.TANH R141, R141 ;  /* 0x0000008d008d7308 */ /* 0x000e220000002400 */
[----:B------:R-:W-:-:S07]  /*cf00*/  IMAD.IADD R159, R165, 0x1, R136 ;  /* 0x00000001a59f7824 */ /* 0x000fce00078e0288 */
[----:B------:R-:W0:Y:S08]  /*cf10*/  MUFU.TANH R174, R174 ;  /* 0x000000ae00ae7308 */ /* 0x000e300000002400 */
[----:B------:R-:W0:Y:S01]  /*cf20*/  MUFU.TANH R144, R144 ;  /* 0x0000009000907308 */ /* 0x000e220000002400 */
[----:B------:R-:W-:Y:S02]  /*cf30*/  WARPGROUP.DEPBAR.LE gsb0, 0x0 ;  /* 0x00008000000079c5 */ /* 0x000fe40000010000 */
[----:B------:R0:W-:Y:S06]  /*cf40*/  BAR.ARV R17, 0x100 ;  /* 0x000400110000751d */ /* 0x0001ec0000002000 */
[----:B------:R5:W-:Y:S02]  /*cf50*/  @!P1 SYNCS.ARRIVE.TRANS64.RED.A1T0 RZ, [R145+URZ], RZ ;  /* 0x000000ff91ff99a7 */ /* 0x000be4000810043f */
[----:B-----5:R-:W-:-:S06]  /*cf60*/  FMUL.FTZ R145, R0, R183 ;  /* 0x000000b700917220 */ /* 0x020fcc0000410000 */
[----:B------:R-:W0:Y:S01]  /*cf70*/  MUFU.TANH R145, R145 ;  /* 0x0000009100917308 */ /* 0x000e220000002400 */
[----:B-1234-:R-:W-:Y:S05]  /*cf80*/  @!P6 BRA `(.L_x_4112) ;  /* 0x00000000005ce947 */ /* 0x01efea0003800000 */
        /* <DEDUP_REMOVED lines=8> */
[----:B------:R-:W1:Y:S02]  /*d010*/  @P2 LDC.64 R136, c[0x0][0x9e8] ;  /* 0x00027a00ff882b82 */ /* 0x000e640000000a00 */
[----:B-1----:R-:W-:-:S05]  /*d020*/  @P2 IMAD.HI.U32 R136, R161, R136, RZ ;  /* 0x00000088a1882227 */ /* 0x002fca00078e00ff */
[----:B------:R-:W-:-:S04]  /*d030*/  @P2 SHF.R.U32.HI R161, RZ, R137, R136 ;  /* 0x00000089ffa12219 */ /* 0x000fc80000011688 */
[----:B------:R-:W-:Y:S01]  /*d040*/  LOP3.LUT R161, RZ, R161, RZ, 0x33, !PT ;  /* 0x000000a1ffa17212 */ /* 0x000fe200078e33ff */
[----:B------:R-:W-:Y:S06]  /*d050*/  BRA `(.L_x_4115) ;  /* 0x0000000000147947 */ /* 0x000fec0003800000 */
.L_x_4114:
[----:B------:R-:W-:-:S05]  /*d060*/  IMAD.U32 R176, RZ, RZ, UR33 ;  /* 0x00000021ffb07e24 */ /* 0x000fca000f8e00ff */
[----:B------:R-:W-:-:S13]  /*d070*/  ISETP.NE.AND P2, PT, R176, 0x1, PT ;  /* 0x00000001b000780c */ /* 0x000fda0003f45270 */
[----:B------:R-:W1:Y:S02]  /*d080*/  @P2 LDC.64 R136, c[0x0][0x9e8] ;  /* 0x00027a00ff882b82 */ /* 0x000e640000000a00 */
[----:B-1----:R-:W-:-:S05]  /*d090*/  @P2 IMAD.HI.U32 R136, R161, R136, RZ ;  /* 0x00000088a1882227 */ /* 0x002fca00078e00ff */
[----:B------:R-:W-:-:S07]  /*d0a0*/  @P2 SHF.R.U32.HI R161, RZ, R137, R136 ;  /* 0x00000089ffa12219 */ /* 0x000fce0000011688 */
.L_x_4115:
[----:B------:R-:W-:Y:S05]  /*d0b0*/  BSYNC B0 ;  /* 0x0000000000007941 */ /* 0x000fea0003800000 */
.L_x_4113:
[----:B------:R-:W-:-:S04]  /*d0c0*/  IMAD R136, R161, R176, -R153 ;  /* 0x000000b0a1887224 */ /* 0x000fc800078e0a99 */
[----:B------:R-:W-:-:S05]  /*d0d0*/  IMAD R136, R3, -0x2, R136 ;  /* 0xfffffffe03887824 */ /* 0x000fca00078e0288 */
[----:B------:R-:W-:Y:S02]  /*d0e0*/  VIADDMNMX R157, R136, R176, R157, PT ;  /* 0x000000b0889d7246 */ /* 0x000fe4000380019d */
[----:B------:R-:W-:-:S07]  /*d0f0*/  VIMNMX R159, R159, R136, !PT ;  /* 0x000000889f9f7248 */ /* 0x000fce0007fe0100 */
.L_x_4112:
[----:B------:R-:W-:Y:S01]  /*d100*/  ISETP.GT.AND P2, PT, R2, -0x1, PT ;  /* 0xffffffff0200780c */ /* 0x000fe20003f44270 */
[----:B------:R-:W1:Y:S03]  /*d110*/  SHFL.IDX PT, R136, R155, 0x1, 0x1c1f ;  /* 0x003c1f009b887f89 */ /* 0x000e6600000e0000 */
[C---:B------:R-:W-:Y:S02]  /*d120*/  ISETP.GT.AND P4, PT, R159.reuse, RZ, P2 ;  /* 0x000000ff9f00720c */ /* 0x040fe40001784270 */
[----:B------:R-:W-:Y:S02]  /*d130*/  ISETP.GT.AND P5, PT, R159, 0x1, P2 ;  /* 0x000000019f00780c */ /* 0x000fe400017a4270 */
[C---:B------:R-:W-:Y:S02]  /*d140*/  ISETP.LT.OR P4, PT, R157.reuse, 0x1, P4 ;  /* 0x000000019d00780c */ /* 0x040fe40002781670 */
[----:B------:R-:W-:-:S02]  /*d150*/  ISETP.LT.OR P5, PT, R157, 0x2, P5 ;  /* 0x000000029d00780c */ /* 0x000fc40002fa1670 */
[----:B------:R-:W-:Y:S02]  /*d160*/  ISETP.GT.AND P3, PT, R159, 0x8, P2 ;  /* 0x000000089f00780c */ /* 0x000fe40001764270 */
[----:B0-----:R-:W-:Y:S02]  /*d170*/  FSEL R180, R9, -INF , !P4 ;  /* 0xff80000009b47808 */ /* 0x001fe40006000000 */
[----:B------:R-:W-:Y:S02]  /*d180*/  FSEL R184, R23, -INF , !P5 ;  /* 0xff80000017b87808 */ /* 0x000fe40006800000 */
[C---:B------:R-:W-:Y:S02]  /*d190*/  ISETP.GT.AND P4, PT, R159.reuse, 0x9, P2 ;  /* 0x000000099f00780c */ /* 0x040fe40001784270 */
[----:B------:R-:W-:Y:S02]  /*d1a0*/  ISETP.GT.AND P5, PT, R159, 0x10, P2 ;  /* 0x000000109f00780c */ /* 0x000fe400017a4270 */
[----:B------:R-:W-:-:S02]  /*d1b0*/  ISETP.LT.OR P3, PT, R157, 0x9, P3 ;  /* 0x000000099d00780c */ /* 0x000fc40001f61670 */
[C---:B------:R-:W-:Y:S02]  /*d1c0*/  ISETP.LT.OR P4, PT, R157.reuse, 0xa, P4 ;  /* 0x0000000a9d00780c */ /* 0x040fe40002781670 */
[----:B------:R-:W-:Y:S02]  /*d1d0*/  ISETP.LT.OR P5, PT, R157, 0x11, P5 ;  /* 0x000000119d00780c */ /* 0x000fe40002fa1670 */
[----:B------:R-:W-:Y:S02]  /*d1e0*/  FSEL R186, R192, -INF , !P3 ;  /* 0xff800000c0ba7808 */ /* 0x000fe40005800000 */
[----:B------:R-:W-:Y:S02]  /*d1f0*/  ISETP.GT.AND P3, PT, R159, 0x11, P2 ;  /* 0x000000119f00780c */ /* 0x000fe40001764270 */
[----:B------:R-:W-:Y:S02]  /*d200*/  FSEL R216, R193, -INF , !P4 ;  /* 0xff800000c1d87808 */ /* 0x000fe40006000000 */
[----:B------:R-:W-:-:S02]  /*d210*/  FSEL R192, R195, -INF , !P5 ;  /* 0xff800000c3c07808 */ /* 0x000fc40006800000 */
[C---:B------:R-:W-:Y:S02]  /*d220*/  ISETP.GT.AND P4, PT, R159.reuse, 0x18, P2 ;  /* 0x000000189f00780c */ /* 0x040fe40001784270 */
[----:B------:R-:W-:Y:S02]  /*d230*/  ISETP.GT.AND P5, PT, R159, 0x19, P2 ;  /* 0x000000199f00780c */ /* 0x000fe400017a4270 */
[C---:B------:R-:W-:Y:S02]  /*d240*/  ISETP.LT.OR P3, PT, R157.reuse, 0x12, P3 ;  /* 0x000000129d00780c */ /* 0x040fe40001f61670 */
[C---:B------:R-:W-:Y:S02]  /*d250*/  ISETP.LT.OR P4, PT, R157.reuse, 0x19, P4 ;  /* 0x000000199d00780c */ /* 0x040fe40002781670 */
[----:B------:R-:W-:Y:S02]  /*d260*/  ISETP.LT.OR P5, PT, R157, 0x1a, P5 ;  /* 0x0000001a9d00780c */ /* 0x000fe40002fa1670 */
[----:B------:R-:W-:-:S02]  /*d270*/  FSEL R194, R194, -INF , !P3 ;  /* 0xff800000c2c27808 */ /* 0x000fc40005800000 */
[----:B------:R-:W-:Y:S02]  /*d280*/  ISETP.GT.AND P3, PT, R159, 0x20, P2 ;  /* 0x000000209f00780c */ /* 0x000fe40001764270 */
[----:B------:R-:W-:Y:S02]  /*d290*/  FSEL R214, R197, -INF , !P4 ;  /* 0xff800000c5d67808 */ /* 0x000fe40006000000 */
        /* <DEDUP_REMOVED lines=16> */
[C---:B------:R-:W-:Y:S02]  /*d3a0*/  ISETP.GT.AND P3, PT, R159.reuse, 0x38, P2 ;  /* 0x000000389f00780c */ /* 0x040fe40001764270 */
        /* <DEDUP_REMOVED lines=8> */
[----:B------:R-:W-:Y:S01]  /*d430*/  FSEL R196, R147, -INF , !P4 ;  /* 0xff80000093c47808 */ /* 0x000fe20006000000 */
[----:B-1----:R-:W-:Y:S01]  /*d440*/  IMAD.IADD R147, R163, 0x1, R136 ;  /* 0x00000001a3937824 */ /* 0x002fe200078e0288 */
[----:B------:R-:W-:Y:S02]  /*d450*/  FSEL R146, R148, -INF , !P5 ;  /* 0xff80000094927808 */ /* 0x000fe40006800000 */
[----:B------:R-:W-:-:S02]  /*d460*/  ISETP.GT.AND P3, PT, R159, 0x41, P2 ;  /* 0x000000419f00780c */ /* 0x000fc40001764270 */
[C---:B------:R-:W-:Y:S02]  /*d470*/  ISETP.GT.AND P4, PT, R159.reuse, 0x48, P2 ;  /* 0x000000489f00780c */ /* 0x040fe40001784270 */
[----:B------:R-:W-:Y:S02]  /*d480*/  ISETP.GT.AND P5, PT, R159, 0x49, P2 ;  /* 0x000000499f00780c */ /* 0x000fe400017a4270 */
[C---:B------:R-:W-:Y:S02]  /*d490*/  ISETP.LT.OR P3, PT, R157.reuse, 0x42, P3 ;  /* 0x000000429d00780c */ /* 0x040fe40001f61670 */
[C---:B------:R-:W-:Y:S02]  /*d4a0*/  ISETP.LT.OR P4, PT, R157.reuse, 0x49, P4 ;  /* 0x000000499d00780c */ /* 0x040fe40002781670 */
[----:B------:R-:W-:Y:S02]  /*d4b0*/  ISETP.LT.OR P5, PT, R157, 0x4a, P5 ;  /* 0x0000004a9d00780c */ /* 0x000fe40002fa1670 */
[----:B------:R-:W-:Y:S01]  /*d4c0*/  FSEL R148, R149, -INF , !P3 ;  /* 0xff80000095947808 */ /* 0x000fe20005800000 */
[----:B------:R-:W-:Y:S01]  /*d4d0*/  IMAD.IADD R149, R165, 0x1, R136 ;  /* 0x00000001a5957824 */ /* 0x000fe200078e0288 */
[----:B------:R-:W-:-:S02]  /*d4e0*/  FSEL R150, R150, -INF , !P4 ;  /* 0xff80000096967808 */ /* 0x000fc40006000000 */
[----:B------:R-:W-:Y:S02]  /*d4f0*/  FSEL R152, R152, -INF , !P5 ;  /* 0xff80000098987808 */ /* 0x000fe40006800000 */
[C---:B------:R-:W-:Y:S02]  /*d500*/  ISETP.GT.AND P3, PT, R159.reuse, 0x50, P2 ;  /* 0x000000509f00780c */ /* 0x040fe40001764270 */
[C---:B------:R-:W-:Y:S02]  /*d510*/  ISETP.GT.AND P4, PT, R159.reuse, 0x51, P2 ;  /* 0x000000519f00780c */ /* 0x040fe40001784270 */
[----:B------:R-:W-:Y:S02]  /*d520*/  ISETP.GT.AND P5, PT, R159, 0x58, P2 ;  /* 0x000000589f00780c */ /* 0x000fe400017a4270 */
        /* <DEDUP_REMOVED lines=33> */
[----:B------:R-:W-:Y:S06]  /*d740*/  @!P6 BRA `(.L_x_4116) ;  /* 0x00000000005ce947 */ /* 0x000fec0003800000 */
        /* <DEDUP_REMOVED lines=13> */
.L_x_4118:
[----:B------:R-:W-:-:S05]  /*d820*/  IMAD.U32 R178, RZ, RZ, UR33 ;  /* 0x00000021ffb27e24 */ /* 0x000fca000f8e00ff */
[----:B------:R-:W-:-:S13]  /*d830*/  ISETP.NE.AND P3, PT, R178, 0x1, PT ;  /* 0x00000001b200780c */ /* 0x000fda0003f65270 */
[----:B------:R-:W0:Y:S02]  /*d840*/  @P3 LDC.64 R136, c[0x0][0x9e8] ;  /* 0x00027a00ff883b82 */ /* 0x000e240000000a00 */
[----:B0-----:R-:W-:-:S05]  /*d850*/  @P3 IMAD.HI.U32 R136, R9, R136, RZ ;  /* 0x0000008809883227 */ /* 0x001fca00078e00ff */
[----:B------:R-:W-:-:S07]  /*d860*/  @P3 SHF.R.U32.HI R9, RZ, R137, R136 ;  /* 0x00000089ff093219 */ /* 0x000fce0000011688 */
.L_x_4119:
[----:B------:R-:W-:Y:S05]  /*d870*/  BSYNC B0 ;  /* 0x0000000000007941 */ /* 0x000fea0003800000 */
.L_x_4117:
[----:B------:R-:W-:-:S04]  /*d880*/  IMAD R136, R9, R178, -R153 ;  /* 0x000000b209887224 */ /* 0x000fc800078e0a99 */
[----:B------:R-:W-:-:S05]  /*d890*/  IMAD R136, R3, -0x2, R136 ;  /* 0xfffffffe03887824 */ /* 0x000fca00078e0288 */
[----:B------:R-:W-:Y:S02]  /*d8a0*/  VIADDMNMX R147, R136, R178, R147, PT ;  /* 0x000000b288937246 */ /* 0x000fe40003800193 */
[----:B------:R-:W-:-:S07]  /*d8b0*/  VIMNMX R149, R149, R136, !PT ;  /* 0x0000008895957248 */ /* 0x000fce0007fe0100 */
.L_x_4116:
[----:B------:R-:W-:Y:S01]  /*d8c0*/  FMNMX.FTZ R9, R180, R12, !PT ;  /* 0x0000000cb4097209 */ /* 0x000fe20007810000 */
[----:B------:R-:W0:Y:S01]  /*d8d0*/  LDC R23, c[0x0][0x988] ;  /* 0x00026200ff177b82 */ /* 0x000e220000000800 */
[----:B------:R-:W-:Y:S02]  /*d8e0*/  ISETP.GT.AND P4, PT, R149, 0x8, P2 ;  /* 0x000000089500780c */ /* 0x000fe40001784270 */
[----:B------:R-:W-:Y:S02]  /*d8f0*/  FMNMX.FTZ R9, R184, R9, !PT ;  /* 0x00000009b8097209 */ /* 0x000fe40007810000 */
[----:B------:R-:W-:Y:S02]  /*d900*/  ISETP.LT.OR P4, PT, R147, 0x9, P4 ;  /* 0x000000099300780c */ /* 0x000fe40002781670 */
        /* <DEDUP_REMOVED lines=43> */
[----:B------:R-:W1:Y:S02]  /*dbc0*/  SHFL.BFLY PT, R9, R136, 0x2, 0x1f ;  /* 0x0c401f0088097f89 */ /* 0x000e6400000e0000 */
[----:B-1----:R-:W-:Y:S02]  /*dbd0*/  FMNMX.FTZ R137, R136, R9, !PT ;  /* 0x0000000988897209 */ /* 0x002fe40007810000 */
[----:B------:R-:W-:Y:S02]  /*dbe0*/  FSEL R136, R15, -INF , !P4 ;  /* 0xff8000000f887808 */ /* 0x000fe40006000000 */
[----:B------:R-:W-:Y:S01]  /*dbf0*/  ISETP.GT.AND P4, PT, R149, 0x11, P2 ;  /* 0x000000119500780c */ /* 0x000fe20001784270 */
[----:B------:R-:W1:Y:S03]  /*dc00*/  SHFL.BFLY PT, R178, R137, 0x1, 0x1f ;  /* 0x0c201f0089b27f89 */ /* 0x000e6600000e0000 */
[----:B------:R-:W-:-:S04]  /*dc10*/  ISETP.LT.OR P4, PT, R147, 0x12, P4 ;  /* 0x000000129300780c */ /* 0x000fc80002781670 */
[----:B------:R-:W-:Y:S02]  /*dc20*/  FSEL R20, R20, -INF , !P4 ;  /* 0xff80000014147808 */ /* 0x000fe40006000000 */
[----:B------:R-:W-:-:S04]  /*dc30*/  ISETP.GT.AND P4, PT, R149, 0x19, P2 ;  /* 0x000000199500780c */ /* 0x000fc80001784270 */
[----:B------:R-:W-:-:S04]  /*dc40*/  ISETP.LT.OR P4, PT, R147, 0x1a, P4 ;  /* 0x0000001a9300780c */ /* 0x000fc80002781670 */
[----:B------:R-:W-:Y:S02]  /*dc50*/  FSEL R182, R21, -INF , !P4 ;  /* 0xff80000015b67808 */ /* 0x000fe40006000000 */
[----:B------:R-:W-:-:S04]  /*dc60*/  ISETP.GT.AND P4, PT, R149, 0x21, P2 ;  /* 0x000000219500780c */ /* 0x000fc80001784270 */
[----:B------:R-:W-:Y:S02]  /*dc70*/  ISETP.LT.OR P4, PT, R147, 0x22, P4 ;  /* 0x000000229300780c */ /* 0x000fe40002781670 */
[----:B-1----:R-:W-:Y:S02]  /*dc80*/  FMNMX.FTZ R9, R137, R178, !PT ;  /* 0x000000b289097209 */ /* 0x002fe40007810000 */
[----:B------:R-:W-:Y:S02]  /*dc90*/  FSEL R178, R19, -INF , !P5 ;  /* 0xff80000013b27808 */ /* 0x000fe40006800000 */
[C---:B------:R-:W-:Y:S01]  /*dca0*/  FSETP.NEU.FTZ.AND P5, PT, R9.reuse, -INF , PT ;  /* 0xff8000000900780b */ /* 0x040fe20003fbd000 */
[----:B0-----:R-:W-:-:S01]  /*dcb0*/  FFMA.FTZ R137, R9, R23, -8 ;  /* 0xc100000009897423 */ /* 0x001fc20000010017 */
[----:B------:R-:W-:Y:S02]  /*dcc0*/  FSEL R120, R120, -INF , !P4 ;  /* 0xff80000078787808 */ /* 0x000fe40006000000 */
[----:B------:R-:W-:-:S02]  /*dcd0*/  ISETP.GT.AND P4, PT, R149, RZ, P2 ;  /* 0x000000ff9500720c */ /* 0x000fc40001784270 */
[----:B------:R-:W-:Y:S02]  /*dce0*/  FSEL R137, R137, RZ, P5 ;  /* 0x000000ff89897208 */ /* 0x000fe40002800000 */
[----:B------:R-:W-:-:S03]  /*dcf0*/  ISETP.LT.OR P4, PT, R147, 0x1, P4 ;  /* 0x000000019300780c */ /* 0x000fc60002781670 */
[-CC-:B------:R-:W-:Y:S01]  /*dd00*/  FFMA.FTZ R15, R184, R23.reuse, -R137.reuse ;  /* 0x00000017b80f7223 */ /* 0x180fe20000010889 */
[----:B------:R-:W-:Y:S01]  /*dd10*/  FSEL R184, R121, -INF , !P3 ;  /* 0xff80000079b87808 */ /* 0x000fe20005800000 */
[-CC-:B------:R-:W-:Y:S01]  /*dd20*/  FFMA.FTZ R19, R186, R23.reuse, -R137.reuse ;  /* 0x00000017ba137223 */ /* 0x180fe20000010889 */
[----:B------:R-:W-:Y:S01]  /*dd30*/  ISETP.GT.AND P3, PT, R149, 0x28, P2 ;  /* 0x000000289500780c */ /* 0x000fe20001764270 */
[-CC-:B------:R-:W-:Y:S01]  /*dd40*/  FFMA.FTZ R190, R194, R23.reuse, -R137.reuse ;  /* 0x00000017c2be7223 */ /* 0x180fe20000010889 */
[----:B------:R-:W-:Y:S01]  /*dd50*/  FSEL R218, R10, -INF , !P4 ;  /* 0xff8000000ada7808 */ /* 0x000fe20006000000 */
[-CC-:B------:R-:W-:Y:S01]  /*dd60*/  FFMA.FTZ R10, R192, R23.reuse, -R137.reuse ;  /* 0x00000017c00a7223 */ /* 0x180fe20000010889 */
[----:B------:R-:W-:Y:S01]  /*dd70*/  ISETP.LT.OR P3, PT, R147, 0x29, P3 ;  /* 0x000000299300780c */ /* 0x000fe20001f61670 */
[--C-:B------:R-:W-:Y:S01]  /*dd80*/  FFMA.FTZ R214, R214, R23, -R137.reuse ;  /* 0x00000017d6d67223 */ /* 0x100fe20000010889 */
[----:B------:R-:W-:Y:S01]  /*dd90*/  FMNMX.FTZ R21, R218, R13, !PT ;  /* 0x0000000dda157209 */ /* 0x000fe20007810000 */
[-CC-:B------:R-:W-:Y:S01]  /*dda0*/  FFMA.FTZ R188, R216, R23.reuse, -R137.reuse ;  /* 0x00000017d8bc7223 */ /* 0x180fe20000010889 */
[----:B------:R-:W-:Y:S01]  /*ddb0*/  FSEL R186, R125, -INF , !P3 ;  /* 0xff8000007dba7808 */ /* 0x000fe20005800000 */
[-CC-:B------:R-:W-:Y:S01]  /*ddc0*/  FFMA.FTZ R180, R180, R23.reuse, -R137.reuse ;  /* 0x00000017b4b47223 */ /* 0x180fe20000010889 */
[----:B------:R-:W-:Y:S01]  /*ddd0*/  ISETP.GT.AND P3, PT, R149, 0x29, P2 ;  /* 0x000000299500780c */ /* 0x000fe20001764270 */
        /* <DEDUP_REMOVED lines=8> */
[----:B------:R-:W-:Y:S01]  /*de60*/  FFMA.FTZ R170, R170, R23, -R137 ;  /* 0x00000017aaaa7223 */ /* 0x000fe20000010889 */
[----:B------:R-:W-:-:S02]  /*de70*/  ISETP.GT.AND P3, PT, R149, 0x31, P2 ;  /* 0x000000319500780c */ /* 0x000fc40001764270 */
[----:B------:R-:W-:Y:S01]  /*de80*/  FMNMX.FTZ R121, R18, R121, !PT ;  /* 0x0000007912797209 */ /* 0x000fe20007810000 */
[----:B------:R-:W-:Y:S01]  /*de90*/  MUFU.EX2 R180, R180 ;  /* 0x000000b400b47308 */ /* 0x000fe20000000800 */
[----:B------:R-:W-:Y:S01]  /*dea0*/  ISETP.LT.OR P3, PT, R147, 0x32, P3 ;  /* 0x000000329300780c */ /* 0x000fe20001f61670 */
[----:B0-----:R-:W-:Y:S01]  /*deb0*/  FFMA.FTZ R10, R212, R23, -R137 ;  /* 0x00000017d40a7223 */ /* 0x001fe20000010889 */
[----:B------:R-:W-:Y:S02]  /*dec0*/  FMNMX.FTZ R121, R178, R121, !PT ;  /* 0x00000079b2797209 */ /* 0x000fe40007810000 */
[----:B------:R-:W-:Y:S02]  /*ded0*/  FSEL R192, R123, -INF , !P3 ;  /* 0xff8000007bc07808 */ /* 0x000fe40005800000 */
[----:B------:R-:W-:Y:S01]  /*dee0*/  FMNMX.FTZ R123, R20, R121, !PT ;  /* 0x00000079147b7209 */ /* 0x000fe20007810000 */
[----:B------:R-:W-:Y:S01]  /*def0*/  MUFU.EX2 R15, R15 ;  /* 0x0000000f000f7308 */ /* 0x000fe20000000800 */
[----:B------:R-:W-:-:S02]  /*df00*/  ISETP.GT.AND P4, PT, R149, 0x30, P2 ;  /* 0x000000309500780c */ /* 0x000fc40001784270 */
[----:B------:R-:W-:Y:S02]  /*df10*/  FMNMX.FTZ R123, R22, R123, !PT ;  /* 0x0000007b167b7209 */ /* 0x000fe40007810000 */
[----:B------:R-:W-:Y:S02]  /*df20*/  ISETP.LT.OR P4, PT, R147, 0x31, P4 ;  /* 0x000000319300780c */ /* 0x000fe40002781670 */
[----:B------:R-:W-:Y:S01]  /*df30*/  FMNMX.FTZ R123, R182, R123, !PT ;  /* 0x0000007bb67b7209 */ /* 0x000fe20007810000 */
[----:B------:R-:W-:Y:S01]  /*df40*/  MUFU.EX2 R121, R214 ;  /* 0x000000d600797308 */ /* 0x000fe20000000800 */
[----:B------:R-:W-:Y:S02]  /*df50*/  FSEL R126, R126, -INF , !P4 ;  /* 0xff8000007e7e7808 */ /* 0x000fe40006000000 */
[----:B------:R-:W-:Y:S02]  /*df60*/  FMNMX.FTZ R123, R184, R123, !PT ;  /* 0x0000007bb87b7209 */ /* 0x000fe40007810000 */
[----:B------:R-:W-:-:S02]  /*df70*/  ISETP.GT.AND P4, PT, R149, 0x38, P2 ;  /* 0x000000389500780c */ /* 0x000fc40001784270 */
[----:B------:R-:W-:Y:S01]  /*df80*/  FMNMX.FTZ R125, R120, R123, !PT ;  /* 0x0000007b787d7209 */ /* 0x000fe20007810000 */
[----:B------:R-:W-:Y:S01]  /*df90*/  MUFU.EX2 R19, R19 ;  /* 0x0000001300137308 */ /* 0x000fe20000000800 */
[----:B------:R-:W-:Y:S02]  /*dfa0*/  ISETP.LT.OR P4, PT, R147, 0x39, P4 ;  /* 0x000000399300780c */ /* 0x000fe40002781670 */
[----:B------:R-:W-:Y:S02]  /*dfb0*/  FMNMX.FTZ R125, R186, R125, !PT ;  /* 0x0000007dba7d7209 */ /* 0x000fe40007810000 */
[----:B------:R-:W-:Y:S02]  /*dfc0*/  ISETP.GT.AND P3, PT, R149, 0x39, P2 ;  /* 0x000000399500780c */ /* 0x000fe40001764270 */
[----:B------:R-:W-:Y:S01]  /*dfd0*/  FSEL R194, R127, -INF , !P4 ;  /* 0xff8000007fc27808 */ /* 0x000fe20006000000 */
[----:B------:R-:W-:-:S01]  /*dfe0*/  FFMA.FTZ R127, R210, R23, -R137 ;  /* 0x00000017d27f7223 */ /* 0x000fc20000010889 */
[----:B------:R-:W-:Y:S01]  /*dff0*/  FMNMX.FTZ R125, R122, R125, !PT ;  /* 0x0000007d7a7d7209 */ /* 0x000fe20007810000 */
[----:B------:R-:W-:Y:S01]  /*e000*/  MUFU.EX2 R188, R188 ;  /* 0x000000bc00bc7308 */ /* 0x000fe20000000800 */
[----:B------:R-:W-:-:S02]  /*e010*/  ISETP.GT.AND P4, PT, R149, 0x40, P2 ;  /* 0x000000409500780c */ /* 0x000fc40001784270 */
[C---:B------:R-:W-:Y:S02]  /*e020*/  ISETP.LT.OR P3, PT, R147.reuse, 0x3a, P3 ;  /* 0x0000003a9300780c */ /* 0x040fe40001f61670 */
[----:B------:R-:W-:Y:S02]  /*e030*/  FMNMX.FTZ R125, R126, R125, !PT ;  /* 0x0000007d7e7d7209 */ /* 0x000fe40007810000 */
[----:B------:R-:W-:Y:S01]  /*e040*/  ISETP.LT.OR P4, PT, R147, 0x41, P4 ;  /* 0x000000419300780c */ /* 0x000fe20002781670 */
[----:B------:R0:W-:Y:S01]  /*e050*/  MUFU.EX2 R123, R127 ;  /* 0x0000007f007b7308 */ /* 0x0001e20000000800 */
[----:B------:R-:W-:Y:S02]  /*e060*/  FSEL R124, R124, -INF , !P3 ;  /* 0xff8000007c7c7808 */ /* 0x000fe40005800000 */
[----:B------:R-:W-:Y:S02]  /*e070*/  ISETP.GT.AND P3, PT, R149, 0x41, P2 ;  /* 0x000000419500780c */ /* 0x000fe40001764270 */
[----:B------:R-:W-:-:S02]  /*e080*/  FSEL R212, R128, -INF , !P4 ;  /* 0xff80000080d47808 */ /* 0x000fc40006000000 */
[----:B------:R-:W-:Y:S01]  /*e090*/  ISETP.GT.AND P4, PT, R149, 0x48, P2 ;  /* 0x000000489500780c */ /* 0x000fe20001784270 */
[----:B------:R1:W-:Y:S01]  /*e0a0*/  MUFU.EX2 R128, R10 ;  /* 0x0000000a00807308 */ /* 0x0003e20000000800 */
[----:B0-----:R-:W-:Y:S02]  /*e0b0*/  FMNMX.FTZ R127, R192, R125, !PT ;  /* 0x0000007dc07f7209 */ /* 0x001fe40007810000 */
[C---:B------:R-:W-:Y:S02]  /*e0c0*/  ISETP.LT.OR P3, PT, R147.reuse, 0x42, P3 ;  /* 0x000000429300780c */ /* 0x040fe40001f61670 */
[----:B------:R-:W-:Y:S02]  /*e0d0*/  FMNMX.FTZ R127, R194, R127, !PT ;  /* 0x0000007fc27f7209 */ /* 0x000fe40007810000 */
[----:B------:R-:W-:Y:S01]  /*e0e0*/  ISETP.LT.OR P4, PT, R147, 0x49, P4 ;  /* 0x000000499300780c */ /* 0x000fe20002781670 */
[----:B------:R-:W-:Y:S01]  /*e0f0*/  MUFU.EX2 R190, R190 ;  /* 0x000000be00be7308 */ /* 0x000fe20000000800 */
[----:B------:R-:W-:Y:S01]  /*e100*/  FSEL R210, R129, -INF , !P3 ;  /* 0xff80000081d27808 */ /* 0x000fe20005800000 */
[----:B-1----:R-:W-:Y:S01]  /*e110*/  FFMA.FTZ R10, R206, R23, -R137 ;  /* 0x00000017ce0a7223 */ /* 0x002fe20000010889 */
[----:B------:R-:W-:-:S02]  /*e120*/  ISETP.GT.AND P3, PT, R149, 0x49, P2 ;  /* 0x000000499500780c */ /* 0x000fc40001764270 */
[----:B------:R-:W-:Y:S02]  /*e130*/  FMNMX.FTZ R127, R124, R127, !PT ;  /* 0x0000007f7c7f7209 */ /* 0x000fe40007810000 */
[----:B------:R-:W-:Y:S01]  /*e140*/  FSEL R214, R130, -INF , !P4 ;  /* 0xff80000082d67808 */ /* 0x000fe20006000000 */
[----:B------:R-:W-:Y:S01]  /*e150*/  FFMA.FTZ R130, R208, R23, -R137 ;  /* 0x00000017d0827223 */ /* 0x000fe20000010889 */
[----:B------:R-:W-:Y:S01]  /*e160*/  ISETP.GT.AND P4, PT, R149, 0x50, P2 ;  /* 0x000000509500780c */ /* 0x000fe20001784270 */
[----:B------:R0:W-:Y:S01]  /*e170*/  MUFU.EX2 R125, R10 ;  /* 0x0000000a007d7308 */ /* 0x0001e20000000800 */
[C---:B------:R-:W-:Y:S02]  /*e180*/  ISETP.LT.OR P3, PT, R147.reuse, 0x4a, P3 ;  /* 0x0000004a9300780c */ /* 0x040fe40001f61670 */
[----:B------:R-:W-:Y:S02]  /*e190*/  FMNMX.FTZ R127, R212, R127, !PT ;  /* 0x0000007fd47f7209 */ /* 0x000fe40007810000 */
[----:B------:R-:W-:-:S02]  /*e1a0*/  ISETP.LT.OR P4, PT, R147, 0x51, P4 ;  /* 0x000000519300780c */ /* 0x000fc40002781670 */
[----:B------:R-:W-:Y:S01]  /*e1b0*/  FSEL R208, R131, -INF , !P3 ;  /* 0xff80000083d07808 */ /* 0x000fe20005800000 */
[----:B------:R-:W-:Y:S01]  /*e1c0*/  MUFU.EX2 R130, R130 ;  /* 0x0000008200827308 */ /* 0x000fe20000000800 */
[----:B------:R-:W-:Y:S01]  /*e1d0*/  ISETP.GT.AND P3, PT, R149, 0x51, P2 ;  /* 0x000000519500780c */ /* 0x000fe20001764270 */
[--C-:B0-----:R-:W-:Y:S01]  /*e1e0*/  FFMA.FTZ R10, R202, R23, -R137.reuse ;  /* 0x00000017ca0a7223 */ /* 0x101fe20000010889 */
[----:B------:R-:W-:Y:S02]  /*e1f0*/  FMNMX.FTZ R129, R210, R127, !PT ;  /* 0x0000007fd2817209 */ /* 0x000fe40007810000 */
[----:B------:R-:W-:Y:S01]  /*e200*/  FSEL R206, R132, -INF , !P4 ;  /* 0xff80000084ce7808 */ /* 0x000fe20006000000 */
[----:B------:R-:W-:-:S01]  /*e210*/  FFMA.FTZ R132, R204, R23, -R137 ;  /* 0x00000017cc847223 */ /* 0x000fc20000010889 */
[----:B------:R-:W-:Y:S01]  /*e220*/  ISETP.GT.AND P4, PT, R149, 0x58, P2 ;  /* 0x000000589500780c */ /* 0x000fe20001784270 */
[----:B------:R0:W-:Y:S01]  /*e230*/  MUFU.EX2 R127, R10 ;  /* 0x0000000a007f7308 */ /* 0x0001e20000000800 */
[----:B------:R-:W-:-:S02]  /*e240*/  ISETP.LT.OR P3, PT, R147, 0x52, P3 ;  /* 0x000000529300780c */ /* 0x000fc40001f61670 */
[----:B------:R-:W-:Y:S02]  /*e250*/  FMNMX.FTZ R129, R214, R129, !PT ;  /* 0x00000081d6817209 */ /* 0x000fe40007810000 */
[----:B------:R-:W-:Y:S02]  /*e260*/  ISETP.LT.OR P4, PT, R147, 0x59, P4 ;  /* 0x000000599300780c */ /* 0x000fe40002781670 */
[----:B------:R-:W-:Y:S01]  /*e270*/  FSEL R204, R133, -INF , !P3 ;  /* 0xff80000085cc7808 */ /* 0x000fe20005800000 */
[----:B------:R-:W-:-:S01]  /*e280*/  FFMA.FTZ R133, R200, R23, -R137 ;  /* 0x00000017c8857223 */ /* 0x000fc20000010889 */
[----:B------:R-:W-:Y:S01]  /*e290*/  FMNMX.FTZ R129, R208, R129, !PT ;  /* 0x00000081d0817209 */ /* 0x000fe20007810000 */
[----:B0-----:R-:W-:-:S01]  /*e2a0*/  FFMA.FTZ R10, R198, R23, -R137 ;  /* 0x00000017c60a7223 */ /* 0x001fc20000010889 */
[----:B------:R-:W-:Y:S01]  /*e2b0*/  ISETP.GT.AND P3, PT, R149, 0x59, P2 ;  /* 0x000000599500780c */ /* 0x000fe20001764270 */
[----:B------:R-:W-:Y:S01]  /*e2c0*/  MUFU.EX2 R132, R132 ;  /* 0x0000008400847308 */ /* 0x000fe20000000800 */
[----:B------:R-:W-:-:S02]  /*e2d0*/  FSEL R134, R134, -INF , !P4 ;  /* 0xff80000086867808 */ /* 0x000fc40006000000 */
[----:B------:R-:W-:Y:S02]  /*e2e0*/  FMNMX.FTZ R129, R206, R129, !PT ;  /* 0x00000081ce817209 */ /* 0x000fe40007810000 */
[----:B------:R-:W-:Y:S02]  /*e2f0*/  ISETP.GT.AND P4, PT, R149, 0x60, P2 ;  /* 0x000000609500780c */ /* 0x000fe40001784270 */
[C---:B------:R-:W-:Y:S01]  /*e300*/  ISETP.LT.OR P3, PT, R147.reuse, 0x5a, P3 ;  /* 0x0000005a9300780c */ /* 0x040fe20001f61670 */
[----:B------:R-:W-:Y:S01]  /*e310*/  MUFU.EX2 R196, R196 ;  /* 0x000000c400c47308 */ /* 0x000fe20000000800 */
[----:B------:R-:W-:Y:S02]  /*e320*/  FMNMX.FTZ R131, R204, R129, !PT ;  /* 0x00000081cc837209 */ /* 0x000fe40007810000 */
[----:B------:R-:W-:Y:S02]  /*e330*/  ISETP.LT.OR P4, PT, R147, 0x61, P4 ;  /* 0x000000619300780c */ /* 0x000fe40002781670 */
[----:B------:R-:W-:-:S02]  /*e340*/  FSEL R202, R135, -INF , !P3 ;  /* 0xff80000087ca7808 */ /* 0x000fc40005800000 */
[C---:B------:R-:W-:Y:S01]  /*e350*/  ISETP.GT.AND P3, PT, R149.reuse, 0x61, P2 ;  /* 0x000000619500780c */ /* 0x040fe20001764270 */
[----:B------:R0:W-:Y:S01]  /*e360*/  MUFU.EX2 R129, R10 ;  /* 0x0000000a00817308 */ /* 0x0001e20000000800 */
[----:B------:R-:W-:Y:S02]  /*e370*/  FMNMX.FTZ R131, R134, R131, !PT ;  /* 0x0000008386837209 */ /* 0x000fe40007810000 */
[----:B------:R-:W-:Y:S02]  /*e380*/  FSEL R200, R138, -INF , !P4 ;  /* 0xff8000008ac87808 */ /* 0x000fe40006000000 */
[----:B------:R-:W-:Y:S02]  /*e390*/  ISETP.GT.AND P4, PT, R149, 0x68, P2 ;  /* 0x000000689500780c */ /* 0x000fe40001784270 */
[C---:B------:R-:W-:Y:S01]  /*e3a0*/  ISETP.LT.OR P3, PT, R147.reuse, 0x62, P3 ;  /* 0x000000629300780c */ /* 0x040fe20001f61670 */
[----:B------:R1:W-:Y:S01]  /*e3b0*/  MUFU.EX2 R138, R133 ;  /* 0x00000085008a7308 */ /* 0x0003e20000000800 */
[----:B------:R-:W-:Y:S01]  /*e3c0*/  FMNMX.FTZ R131, R202, R131, !PT ;  /* 0x00000083ca837209 */ /* 0x000fe20007810000 */
[----:B0-----:R-:W-:Y:S01]  /*e3d0*/  FFMA.FTZ R10, R146, R23, -R137 ;  /* 0x00000017920a7223 */ /* 0x001fe20000010889 */
[----:B------:R-:W-:-:S02]  /*e3e0*/  ISETP.LT.OR P4, PT, R147, 0x69, P4 ;  /* 0x000000699300780c */ /* 0x000fc40002781670 */
[----:B------:R-:W-:Y:S01]  /*e3f0*/  FSEL R198, R139, -INF , !P3 ;  /* 0xff8000008bc67808 */ /* 0x000fe20005800000 */
[----:B------:R-:W-:-:S01]  /*e400*/  FFMA.FTZ R139, R150, R23, -R137 ;  /* 0x00000017968b7223 */ /* 0x000fc20000010889 */
[C---:B------:R-:W-:Y:S01]  /*e410*/  ISETP.GT.AND P3, PT, R149.reuse, 0x69, P2 ;  /* 0x000000699500780c */ /* 0x040fe20001764270 */
[----:B------:R-:W-:Y:S01]  /*e420*/  MUFU.EX2 R148, R148 ;  /* 0x0000009400947308 */ /* 0x000fe20000000800 */
[----:B------:R-:W-:Y:S02]  /*e430*/  FMNMX.FTZ R131, R200, R131, !PT ;  /* 0x00000083c8837209 */ /* 0x000fe40007810000 */
[----:B------:R-:W-:Y:S02]  /*e440*/  FSEL R140, R140, -INF , !P4 ;  /* 0xff8000008c8c7808 */ /* 0x000fe40006000000 */
[----:B------:R-:W-:Y:S02]  /*e450*/  ISETP.GT.AND P4, PT, R149, 0x70, P2 ;  /* 0x000000709500780c */ /* 0x000fe40001784270 */
[----:B------:R-:W-:Y:S01]  /*e460*/  ISETP.LT.OR P3, PT, R147, 0x6a, P3 ;  /* 0x0000006a9300780c */ /* 0x000fe20001f61670 */
[----:B------:R-:W-:Y:S01]  /*e470*/  MUFU.EX2 R152, R152 ;  /* 0x0000009800987308 */ /* 0x000fe20000000800 */
[----:B-1----:R-:W-:-:S02]  /*e480*/  FMNMX.FTZ R133, R198, R131, !PT ;  /* 0x00000083c6857209 */ /* 0x002fc40007810000 */
[----:B------:R-:W-:Y:S02]  /*e490*/  ISETP.LT.OR P4, PT, R147, 0x71, P4 ;  /* 0x000000719300780c */ /* 0x000fe40002781670 */
[----:B------:R-:W-:Y:S01]  /*e4a0*/  FSEL R216, R141, -INF , !P3 ;  /* 0xff8000008dd87808 */ /* 0x000fe20005800000 */
[--C-:B------:R-:W-:Y:S01]  /*e4b0*/  FFMA.FTZ R141, R162, R23, -R137.reuse ;  /* 0x00000017a28d7223 */ /* 0x100fe20000010889 */
[C---:B------:R-:W-:Y:S01]  /*e4c0*/  ISETP.GT.AND P3, PT, R149.reuse, 0x71, P2 ;  /* 0x000000719500780c */ /* 0x040fe20001764270 */
[----:B------:R0:W-:Y:S01]  /*e4d0*/  MUFU.EX2 R131, R10 ;  /* 0x0000000a00837308 */ /* 0x0001e20000000800 */
[----:B------:R-:W-:Y:S01]  /*e4e0*/  FMNMX.FTZ R133, R140, R133, !PT ;  /* 0x000000858c857209 */ /* 0x000fe20007810000 */
[----:B------:R-:W-:Y:S01]  /*e4f0*/  FFMA.FTZ R162, R172, R23, -R137 ;  /* 0x00000017aca27223 */ /* 0x000fe20000010889 */
[----:B------:R-:W-:Y:S02]  /*e500*/  FSEL R142, R142, -INF , !P4 ;  /* 0xff8000008e8e7808 */ /* 0x000fe40006000000 */
[----:B------:R-:W-:-:S02]  /*e510*/  ISETP.GT.AND P4, PT, R149, 0x78, P2 ;  /* 0x000000789500780c */ /* 0x000fc40001784270 */
[----:B------:R-:W-:Y:S01]  /*e520*/  ISETP.LT.OR P3, PT, R147, 0x72, P3 ;  /* 0x000000729300780c */ /* 0x000fe20001f61670 */
[----:B------:R-:W-:Y:S01]  /*e530*/  MUFU.EX2 R141, R141 ;  /* 0x0000008d008d7308 */ /* 0x000fe20000000800 */
[----:B------:R-:W-:Y:S02]  /*e540*/  FMNMX.FTZ R133, R216, R133, !PT ;  /* 0x00000085d8857209 */ /* 0x000fe40007810000 */
[----:B------:R-:W-:Y:S02]  /*e550*/  ISETP.GT.AND P2, PT, R149, 0x79, P2 ;  /* 0x000000799500780c */ /* 0x000fe40001744270 */
[----:B------:R-:W-:Y:S02]  /*e560*/  ISETP.LT.OR P4, PT, R147, 0x79, P4 ;  /* 0x000000799300780c */ /* 0x000fe40002781670 */
[----:B------:R-:W-:Y:S01]  /*e570*/  FSEL R146, R143, -INF , !P3 ;  /* 0xff8000008f927808 */ /* 0x000fe20005800000 */
[----:B------:R-:W-:Y:S01]  /*e580*/  MUFU.EX2 R162, R162 ;  /* 0x000000a200a27308 */ /* 0x000fe20000000800 */
[----:B------:R-:W-:-:S02]  /*e590*/  FMNMX.FTZ R133, R142, R133, !PT ;  /* 0x000000858e857209 */ /* 0x000fc40007810000 */
[----:B------:R-:W-:Y:S02]  /*e5a0*/  ISETP.LT.OR P2, PT, R147, 0x7a, P2 ;  /* 0x0000007a9300780c */ /* 0x000fe40001741670 */
[----:B------:R-:W-:Y:S02]  /*e5b0*/  FSEL R144, R144, -INF , !P4 ;  /* 0xff80000090907808 */ /* 0x000fe40006000000 */
[----:B------:R-:W-:Y:S02]  /*e5c0*/  FMNMX.FTZ R135, R146, R133, !PT ;  /* 0x0000008592877209 */ /* 0x000fe40007810000 */
[----:B------:R-:W-:Y:S01]  /*e5d0*/  FSEL R150, R145, -INF , !P2 ;  /* 0xff80000091967808 */ /* 0x000fe20005000000 */
[--C-:B------:R-:W-:Y:S01]  /*e5e0*/  FFMA.FTZ R145, R158, R23, -R137.reuse ;  /* 0x000000179e917223 */ /* 0x100fe20000010889 */
[----:B------:R-:W-:Y:S01]  /*e5f0*/  FMNMX.FTZ R135, R144, R135, !PT ;  /* 0x0000008790877209 */ /* 0x000fe20007810000 */
[----:B------:R-:W-:Y:S01]  /*e600*/  MUFU.EX2 R133, R139 ;  /* 0x0000008b00857308 */ /* 0x000fe20000000800 */
[----:B------:R-:W-:Y:S01]  /*e610*/  FSEL R149, R9, RZ, P5 ;  /* 0x000000ff09957208 */ /* 0x000fe20002800000 */
[--C-:B------:R-:W-:Y:S01]  /*e620*/  FFMA.FTZ R158, R164, R23, -R137.reuse ;  /* 0x00000017a49e7223 */ /* 0x100fe20000010889 */
[----:B0-----:R-:W-:Y:S01]  /*e630*/  FMNMX.FTZ R10, R150, R135, !PT ;  /* 0x00000087960a7209 */ /* 0x001fe20007810000 */
[-CC-:B------:R-:W-:Y:S01]  /*e640*/  FFMA.FTZ R135, R154, R23.reuse, -R137.reuse ;  /* 0x000000179a877223 */ /* 0x180fe20000010889 */
[----:B------:R-:W-:-:S01]  /*e650*/  FFMA.FTZ R154, R156, R23, -R137 ;  /* 0x000000179c9a7223 */ /* 0x000fc20000010889 */
[----:B------:R-:W-:Y:S01]  /*e660*/  FFMA.FTZ R156, R160, R23, -R137 ;  /* 0x00000017a09c7223 */ /* 0x000fe20000010889 */
[----:B------:R-:W-:-:S01]  /*e670*/  FADD.FTZ R164, -R149, R12 ;  /* 0x0000000c95a47221 */ /* 0x000fc20000010100 */
[----:B------:R-:W0:Y:S01]  /*e680*/  SHFL.BFLY PT, R143, R10, 0x2, 0x1f ;  /* 0x0c401f000a8f7f89 */ /* 0x000e2200000e0000 */
[----:B------:R1:W-:Y:S01]  /*e690*/  MUFU.EX2 R139, R145 ;  /* 0x00000091008b7308 */ /* 0x0003e20000000800 */
[----:B------:R-:W-:-:S01]  /*e6a0*/  FFMA.FTZ R160, R176, R23, -R137 ;  /* 0x00000017b0a07223 */ /* 0x000fc20000010889 */
[-C--:B------:R-:W-:Y:S01]  /*e6b0*/  FFMA.FTZ R12, R166, R23.reuse, -R137 ;  /* 0x00000017a60c7223 */ /* 0x080fe20000010889 */
[----:B------:R-:W-:-:S05]  /*e6c0*/  FMUL.FTZ R149, R164, R23 ;  /* 0x00000017a4957220 */ /* 0x000fca0000410000 */
[----:B------:R-:W-:Y:S01]  /*e6d0*/  MUFU.EX2 R135, R135 ;  /* 0x0000008700877308 */ /* 0x000fe20000000800 */
[----:B-1----:R-:W-:-:S07]  /*e6e0*/  FFMA.FTZ R145, R174, R23, -R137 ;  /* 0x00000017ae917223 */ /* 0x002fce0000010889 */
[----:B------:R-:W1:Y:S01]  /*e6f0*/  MUFU.EX2 R149, R149 ;  /* 0x0000009500957308 */ /* 0x000e620000000800 */
[----:B0-----:R-:W-:Y:S01]  /*e700*/  FMNMX.FTZ R147, R10, R143, !PT ;  /* 0x0000008f0a937209 */ /* 0x001fe20007810000 */
[----:B------:R-:W-:-:S06]  /*e710*/  FFMA.FTZ R143, R168, R23, -R137 ;  /* 0x00000017a88f7223 */ /* 0x000fcc0000010889 */
[----:B------:R-:W-:Y:S01]  /*e720*/  MUFU.EX2 R154, R154 ;  /* 0x0000009a009a7308 */ /* 0x000fe20000000800 */
[----:B------:R-:W0:Y:S01]  /*e730*/  SHFL.BFLY PT, R10, R147, 0x1, 0x1f ;  /* 0x0c201f00930a7f89 */ /* 0x000e2200000e0000 */
[----:B-1----:R-:W-:-:S06]  /*e740*/  FFMA.FTZ R168, R149, R5, R180 ;  /* 0x0000000595a87223 */ /* 0x002fcc00000100b4 */
[----:B------:R-:W-:Y:S01]  /*e750*/  MUFU.EX2 R156, R156 ;  /* 0x0000009c009c7308 */ /* 0x000fe20000000800 */
[----:B------:R-:W-:-:S04]  /*e760*/  FADD.FTZ R168, R15, R168 ;  /* 0x000000a80fa87221 */ /* 0x000fc80000010000 */
[----:B------:R-:W-:-:S03]  /*e770*/  FADD.FTZ R169, R19, R168 ;  /* 0x000000a813a97221 */ /* 0x000fc60000010000 */
[----:B------:R-:W-:Y:S08]  /*e780*/  MUFU.EX2 R158, R158 ;  /* 0x0000009e009e7308 */ /* 0x000ff00000000800 */
[----:B------:R-:W-:Y:S01]  /*e790*/  MUFU.EX2 R143, R143 ;  /* 0x0000008f008f7308 */ /* 0x000fe20000000800 */
[----:B0-----:R-:W-:-:S04]  /*e7a0*/  FMNMX.FTZ R10, R147, R10, !PT ;  /* 0x0000000a930a7209 */ /* 0x001fc80007810000 */
[C---:B------:R-:W-:Y:S01]  /*e7b0*/  FSETP.NEU.FTZ.AND P2, PT, R10.reuse, -INF , PT ;  /* 0xff8000000a00780b */ /* 0x040fe20003f5d000 */
[----:B------:R-:W-:-:S02]  /*e7c0*/  FFMA.FTZ R137, R10, R23, -8 ;  /* 0xc10000000a897423 */ /* 0x000fc40000010017 */
[----:B------:R0:W-:Y:S03]  /*e7d0*/  MUFU.EX2 R147, R170 ;  /* 0x000000aa00937308 */ /* 0x0001e60000000800 */
[----:B------:R-:W-:-:S05]  /*e7e0*/  FSEL R137, R137, RZ, P2 ;  /* 0x000000ff89897208 */ /* 0x000fca0001000000 */
[----:B------:R-:W-:Y:S01]  /*e7f0*/  MUFU.EX2 R160, R160 ;  /* 0x000000a000a07308 */ /* 0x000fe20000000800 */
[----:B------:R-:W-:-:S01]  /*e800*/  FFMA.FTZ R161, R122, R23, -R137 ;  /* 0x000000177aa17223 */ /* 0x000fc20000010889 */
[-CC-:B------:R-:W-:Y:S01]  /*e810*/  FFMA.FTZ R122, R126, R23.reuse, -R137.reuse ;  /* 0x000000177e7a7223 */ /* 0x180fe20000010889 */
[----:B------:R-:W-:Y:S01]  /*e820*/  FSEL R126, R10, RZ, P2 ;  /* 0x000000ff0a7e7208 */ /* 0x000fe20001000000 */
[-CC-:B------:R-:W-:Y:S01]  /*e830*/  FFMA.FTZ R151, R218, R23.reuse, -R137.reuse ;  /* 0x00000017da977223 */ /* 0x180fe20000010889 */
[----:B------:R-:W-:-:S01]  /*e840*/  FFMA.FTZ R14, R14, R23, -R137 ;  /* 0x000000170e0e7223 */ /* 0x000fc20000010889 */
[-CC-:B------:R-:W-:Y:S01]  /*e850*/  FFMA.FTZ R136, R136, R23.reuse, -R137.reuse ;  /* 0x0000001788887223 */ /* 0x180fe20000010889 */
[----:B------:R-:W-:-:S01]  /*e860*/  FFMA.FTZ R153, R18, R23, -R137 ;  /* 0x0000001712997223 */ /* 0x000fc20000010889 */
[----:B------:R-:W-:Y:S01]  /*e870*/  FADD.FTZ R126, -R126, R13 ;  /* 0x0000000d7e7e7221 */ /* 0x000fe20000010100 */
[----:B------:R-:W-:-:S01]  /*e880*/  FFMA.FTZ R18, R178, R23, -R137 ;  /* 0x00000017b2127223 */ /* 0x000fc20000010889 */
[----:B------:R-:W-:Y:S01]  /*e890*/  MUFU.EX2 R151, R151 ;  /* 0x0000009700977308 */ /* 0x000fe20000000800 */
[----:B------:R-:W-:-:S01]  /*e8a0*/  FFMA.FTZ R155, R20, R23, -R137 ;  /* 0x00000017149b7223 */ /* 0x000fc20000010889 */
[-C--:B------:R-:W-:Y:S01]  /*e8b0*/  FMUL.FTZ R126, R126, R23.reuse ;  /* 0x000000177e7e7220 */ /* 0x080fe20000410000 */
[----:B------:R-:W-:-:S01]  /*e8c0*/  FFMA.FTZ R20, R22, R23, -R137 ;  /* 0x0000001716147223 */ /* 0x000fc20000010889 */
[-CC-:B------:R-:W-:Y:S01]  /*e8d0*/  FFMA.FTZ R157, R182, R23.reuse, -R137.reuse ;  /* 0x00000017b69d7223 */ /* 0x180fe20000010889 */
[----:B------:R-:W-:-:S01]  /*e8e0*/  FFMA.FTZ R22, R184, R23, -R137 ;  /* 0x00000017b8167223 */ /* 0x000fc20000010889 */
[----:B0-----:R-:W-:Y:S01]  /*e8f0*/  FADD.FTZ R170, R188, R169 ;  /* 0x000000a9bcaa7221 */ /* 0x001fe20000010000 */
[----:B------:R-:W-:-:S01]  /*e900*/  FFMA.FTZ R159, R120, R23, -R137 ;  /* 0x00000017789f7223 */ /* 0x000fc20000010889 */
[----:B------:R-:W0:Y:S01]  /*e910*/  MUFU.EX2 R126, R126 ;  /* 0x0000007e007e7308 */ /* 0x000e220000000800 */
[----:B------:R-:W-:-:S01]  /*e920*/  FFMA.FTZ R120, R186, R23, -R137 ;  /* 0x00000017ba787223 */ /* 0x000fc20000010889 */
[----:B------:R-:W-:Y:S01]  /*e930*/  FADD.FTZ R169, R21, R170 ;  /* 0x000000aa15a97221 */ /* 0x000fe20000010000 */
[----:B------:R-:W-:-:S01]  /*e940*/  FFMA.FTZ R163, R192, R23, -R137 ;  /* 0x00000017c0a37223 */ /* 0x000fc20000010889 */
[-CC-:B------:R-:W-:Y:S01]  /*e950*/  FFMA.FTZ R194, R194, R23.reuse, -R137.reuse ;  /* 0x00000017c2c27223 */ /* 0x180fe20000010889 */
[----:B------:R-:W-:-:S01]  /*e960*/  FFMA.FTZ R124, R124, R23, -R137 ;  /* 0x000000177c7c7223 */ /* 0x000fc20000010889 */
[----:B------:R-:W-:Y:S01]  /*e970*/  FADD.FTZ R170, R190, R169 ;  /* 0x000000a9beaa7221 */ /* 0x000fe20000010000 */
[----:B------:R-:W-:-:S01]  /*e980*/  FFMA.FTZ R164, R212, R23, -R137 ;  /* 0x00000017d4a47223 */ /* 0x000fc20000010889 */
[----:B------:R-:W1:Y:S01]  /*e990*/  MUFU.EX2 R14, R14 ;  /* 0x0000000e000e7308 */ /* 0x000e620000000800 */
[----:B------:R-:W-:-:S01]  /*e9a0*/  FFMA.FTZ R165, R210, R23, -R137 ;  /* 0x00000017d2a57223 */ /* 0x000fc20000010889 */
[----:B------:R-:W-:Y:S01]  /*e9b0*/  FADD.FTZ R171, R121, R170 ;  /* 0x000000aa79ab7221 */ /* 0x000fe20000010000 */
[----:B------:R-:W-:-:S01]  /*e9c0*/  FFMA.FTZ R166, R214, R23, -R137 ;  /* 0x00000017d6a67223 */ /* 0x000fc20000010889 */
[-CC-:B------:R-:W-:Y:S01]  /*e9d0*/  FFMA.FTZ R167, R208, R23.reuse, -R137.reuse ;  /* 0x00000017d0a77223 */ /* 0x180fe20000010889 */
[----:B------:R-:W-:-:S01]  /*e9e0*/  FFMA.FTZ R168, R206, R23, -R137 ;  /* 0x00000017cea87223 */ /* 0x000fc20000010889 */
[----:B------:R-:W-:Y:S01]  /*e9f0*/  FADD.FTZ R170, R128, R171 ;  /* 0x000000ab80aa7221 */ /* 0x000fe20000010000 */
[----:B------:R-:W-:-:S01]  /*ea00*/  FFMA.FTZ R169, R204, R23, -R137 ;  /* 0x00000017cca97223 */ /* 0x000fc20000010889 */
[----:B------:R-:W2:Y:S01]  /*ea10*/  MUFU.EX2 R136, R136 ;  /* 0x0000008800887308 */ /* 0x000ea20000000800 */
[----:B0-----:R-:W-:-:S01]  /*ea20*/  FFMA.FTZ R5, R126, R4, R151 ;  /* 0x000000047e057223 */ /* 0x001fc20000010097 */
[----:B------:R-:W-:Y:S01]  /*ea30*/  FADD.FTZ R171, R123, R170 ;  /* 0x000000aa7bab7221 */ /* 0x000fe20000010000 */
[----:B------:R-:W-:-:S01]  /*ea40*/  FFMA.FTZ R134, R134, R23, -R137 ;  /* 0x0000001786867223 */ /* 0x000fc20000010889 */
[-CC-:B------:R-:W-:Y:S01]  /*ea50*/  FFMA.FTZ R140, R140, R23.reuse, -R137.reuse ;  /* 0x000000178c8c7223 */ /* 0x180fe20000010889 */
[----:B------:R-:W-:-:S01]  /*ea60*/  FFMA.FTZ R216, R216, R23, -R137 ;  /* 0x00000017d8d87223 */ /* 0x000fc20000010889 */
[----:B------:R-:W-:Y:S01]  /*ea70*/  FADD.FTZ R170, R130, R171 ;  /* 0x000000ab82aa7221 */ /* 0x000fe20000010000 */
[----:B------:R-:W-:-:S01]  /*ea80*/  FFMA.FTZ R171, R202, R23, -R137 ;  /* 0x00000017caab7223 */ /* 0x000fc20000010889 */
[----:B------:R-:W0:Y:S01]  /*ea90*/  MUFU.EX2 R153, R153 ;  /* 0x0000009900997308 */ /* 0x000e220000000800 */
[----:B-1----:R-:W-:-:S01]  /*eaa0*/  FADD.FTZ R5, R14, R5 ;  /* 0x000000050e057221 */ /* 0x002fc20000010000 */
[----:B------:R-:W-:Y:S01]  /*eab0*/  FADD.FTZ R173, R125, R170 ;  /* 0x000000aa7dad7221 */ /* 0x000fe20000010000 */
[----:B------:R-:W-:-:S01]  /*eac0*/  FFMA.FTZ R170, R200, R23, -R137 ;  /* 0x00000017c8aa7223 */ /* 0x000fc20000010889 */
[-CC-:B------:R-:W-:Y:S01]  /*ead0*/  FFMA.FTZ R142, R142, R23.reuse, -R137.reuse ;  /* 0x000000178e8e7223 */ /* 0x180fe20000010889 */
[----:B------:R-:W-:-:S01]  /*eae0*/  FFMA.FTZ R146, R146, R23, -R137 ;  /* 0x0000001792927223 */ /* 0x000fc20000010889 */
[----:B------:R-:W-:Y:S01]  /*eaf0*/  FADD.FTZ R172, R132, R173 ;  /* 0x000000ad84ac7221 */ /* 0x000fe20000010000 */
[----:B------:R-:W-:-:S01]  /*eb00*/  FFMA.FTZ R144, R144, R23, -R137 ;  /* 0x0000001790907223 */ /* 0x000fc20000010889 */
[----:B------:R-:W1:Y:S01]  /*eb10*/  MUFU.EX2 R18, R18 ;  /* 0x0000001200127308 */ /* 0x000e620000000800 */
[----:B--2---:R-:W-:-:S01]  /*eb20*/  FADD.FTZ R4, R136, R5 ;  /* 0x0000000588047221 */ /* 0x004fc20000010000 */
[----:B------:R-:W-:-:S04]  /*eb30*/  FADD.FTZ R173, R127, R172 ;  /* 0x000000ac7fad7221 */ /* 0x000fc80000010000 */
[----:B------:R-:W-:Y:S01]  /*eb40*/  FADD.FTZ R172, R138, R173 ;  /* 0x000000ad8aac7221 */ /* 0x000fe20000010000 */
[----:B------:R-:W-:-:S01]  /*eb50*/  FFMA.FTZ R173, R198, R23, -R137 ;  /* 0x00000017c6ad7223 */ /* 0x000fc20000010889 */
        /* <DEDUP_REMOVED lines=21> */
[----:B------:R-:W-:-:S06]  /*ecb0*/  FADD.FTZ R5, R129, R172 ;  /* 0x000000ac81057221 */ /* 0x000fcc0000010000 */
        /* <DEDUP_REMOVED lines=8> */
[----:B------:R-:W-:-:S06]  /*ed40*/  FADD.FTZ R172, R148, R5 ;  /* 0x0000000594ac7221 */ /* 0x000fcc0000010000 */
[----:B------:R-:W0:Y:S01]  /*ed50*/  MUFU.EX2 R166, R166 ;  /* 0x000000a600a67308 */ /* 0x000e220000000800 */
[----:B-1----:R-:W-:-:S01]  /*ed60*/  FADD.FTZ R4, R164, R175 ;  /* 0x000000afa4047221 */ /* 0x002fc20000010000 */
[----:B------:R-:W-:-:S04]  /*ed70*/  FADD.FTZ R175, R133, R172 ;  /* 0x000000ac85af7221 */ /* 0x000fc80000010000 */
[----:B------:R-:W-:Y:S02]  /*ed80*/  FADD.FTZ R172, R152, R175 ;  /* 0x000000af98ac7221 */ /* 0x000fe40000010000 */
[----:B------:R-:W1:Y:S01]  /*ed90*/  MUFU.EX2 R167, R167 ;  /* 0x000000a700a77308 */ /* 0x000e620000000800 */
[----:B--2---:R-:W-:-:S01]  /*eda0*/  FADD.FTZ R5, R165, R4 ;  /* 0x00000004a5057221 */ /* 0x004fc20000010000 */
[----:B------:R-:W-:-:S06]  /*edb0*/  FADD.FTZ R175, R135, R172 ;  /* 0x000000ac87af7221 */ /* 0x000fcc0000010000 */
        /* <DEDUP_REMOVED lines=15> */
[----:B--2---:R-:W-:-:S01]  /*eeb0*/  FADD.FTZ R140, R154, R175 ;  /* 0x000000af9a8c7221 */ /* 0x004fc20000010000 */
[----:B-1----:R-:W-:-:S03]  /*eec0*/  FADD.FTZ R4, R173, R4 ;  /* 0x00000004ad047221 */ /* 0x002fc60000010000 */
[----:B------:R-:W-:-:S03]  /*eed0*/  FADD.FTZ R175, R139, R140 ;  /* 0x0000008c8baf7221 */ /* 0x000fc60000010000 */
[----:B------:R-:W1:Y:S01]  /*eee0*/  MUFU.EX2 R145, R145 ;  /* 0x0000009100917308 */ /* 0x000e620000000800 */
[----:B------:R-:W-:-:S01]  /*eef0*/  FADD.FTZ R140, R156, R175 ;  /* 0x000000af9c8c7221 */ /* 0x000fc20000010000 */
[----:B---3--:R-:W-:-:S03]  /*ef00*/  FADD.FTZ R4, R177, R4 ;  /* 0x00000004b1047221 */ /* 0x008fc60000010000 */
[----:B------:R-:W-:-:S03]  /*ef10*/  FADD.FTZ R175, R141, R140 ;  /* 0x0000008c8daf7221 */ /* 0x000fc60000010000 */
[----:B------:R-:W2:Y:S01]  /*ef20*/  MUFU.EX2 R187, R142 ;  /* 0x0000008e00bb7308 */ /* 0x000ea20000000800 */
[----:B------:R-:W-:-:S01]  /*ef30*/  FADD.FTZ R140, R158, R175 ;  /* 0x000000af9e8c7221 */ /* 0x000fc20000010000 */
[----:B0-----:R-:W-:-:S03]  /*ef40*/  FADD.FTZ R4, R216, R4 ;  /* 0x00000004d8047221 */ /* 0x001fc60000010000 */
[----:B------:R-:W-:-:S03]  /*ef50*/  FADD.FTZ R5, R143, R140 ;  /* 0x0000008c8f057221 */ /* 0x000fc60000010000 */
[----:B------:R-:W0:Y:S01]  /*ef60*/  MUFU.EX2 R179, R146 ;  /* 0x0000009200b37308 */ /* 0x000e220000000800 */
[----:B------:R-:W-:-:S04]  /*ef70*/  FADD.FTZ R140, R160, R5 ;  /* 0x00000005a08c7221 */ /* 0x000fc80000010000 */
[----:B-1----:R-:W-:-:S03]  /*ef80*/  FADD.FTZ R5, R145, R140 ;  /* 0x0000008c91057221 */ /* 0x002fc60000010000 */
[----:B------:R-:W1:Y:S01]  /*ef90*/  MUFU.EX2 R181, R144 ;  /* 0x0000009000b57308 */ /* 0x000e620000000800 */
[----:B--2---:R-:W-:-:S01]  /*efa0*/  FADD.FTZ R4, R187, R4 ;  /* 0x00000004bb047221 */ /* 0x004fc20000010000 */
[----:B------:R-:W-:-:S04]  /*efb0*/  FADD.FTZ R140, R162, R5 ;  /* 0x00000005a28c7221 */ /* 0x000fc80000010000 */
[----:B------:R-:W-:Y:S02]  /*efc0*/  FADD.FTZ R5, R147, R140 ;  /* 0x0000008c93057221 */ /* 0x000fe40000010000 */
        /* <DEDUP_REMOVED lines=8> */
.L_x_4120:
        /* <DEDUP_REMOVED lines=139> */
.L_x_4103:
[----:B------:R-:W-:Y:S06]  /*f900*/  BAR.ARV 0x8, 0x180 ;  /* 0x0206000000007b1d */ /* 0x000fec0000002000 */
[----:B------:R-:W-:Y:S05]  /*f910*/  @!P0 BRA `(.L_x_4122) ;  /* 0x0000000000048947 */ /* 0x000fea0003800000 */
[----:B------:R-:W-:Y:S01]  /*f920*/  BPT.TRAP 0x1 ;  /* 0x000000040000795c */ /* 0x000fe20000300000 */
.L_x_4122:
[----:B------:R-:W-:Y:S01]  /*f930*/  ULEA UR12, UR32, UR44, 0x3 ;  /* 0x0000002c200c7291 */ /* 0x000fe2000f8e183f */
[----:B------:R-:W-:-:S05]  /*f940*/  IMAD.U32 R0, RZ, RZ, UR29 ;  /* 0x0000001dff007e24 */ /* 0x000fca000f8e00ff */
[----:B------:R-:W-:-:S04]  /*f950*/  SHF.L.U32 R0, R0, 0x1f, RZ ;  /* 0x0000001f00007819 */ /* 0x000fc800000006ff */
[----:B------:R0:W1:Y:S01]  /*f960*/  SYNCS.PHASECHK.TRANS64.TRYWAIT P1, [UR12+0x2a850], R0 ;  /* 0x02a85000ff0075a7 */ /* 0x000062000802014c */
[----:B------:R-:W-:Y:S05]  /*f970*/  @!P0 BRA `(.L_x_4123) ;  /* 0x0000000000048947 */ /* 0x000fea0003800000 */
[----:B------:R-:W-:Y:S01]  /*f980*/  BPT.TRAP 0x1 ;  /* 0x000000040000795c */ /* 0x000fe20000300000 */
.L_x_4123:
[----:B-1----:R-:W-:Y:S05]  /*f990*/  @P1 BRA `(.L_x_4124) ;  /* 0x0000000000081947 */ /* 0x002fea0003800000 */
[----:B------:R-:W1:Y:S02]  /*f9a0*/  SYNCS.PHASECHK.TRANS64.TRYWAIT P1, [UR12+0x2a850], R0 ;  /* 0x02a85000ff0075a7 */ /* 0x000e64000802014c */
[----:B-1----:R-:W-:Y:S05]  /*f9b0*/  @!P1 BRA `(.L_x_4125) ;  /* 0x0000008000249947 */ /* 0x002fea0003800000 */
.L_x_4124:
[----:B------:R-:W-:Y:S01]  /*f9c0*/  UIADD3 UR44, UR44, 0x400, URZ ;  /* 0x000004002c2c7890 */ /* 0x000fe2000fffe03f */
[----:B------:R-:W-:Y:S01]  /*f9d0*/  WARPGROUP.ARRIVE ;  /* 0x00000000000079c5 */ /* 0x000fe20000000000 */
[----:B------:R-:W-:Y:S01]  /*f9e0*/  UMOV UR7, 0x40000040 ;  /* 0x4000004000077882 */ /* 0x000fe20000000000 */
[----:B------:R-:W-:Y:S01]  /*f9f0*/  ULDC.64 UR8, c[0x0][0x9a0] ;  /* 0x0002680000087ab9 */ /* 0x000fe20000000a00 */
[----:B------:R-:W-:Y:S01]  /*fa00*/  USHF.R.U32.HI UR44, URZ, 0x4, UR44 ;  /* 0x000000043f2c7899 */ /* 0x000fe2000801162c */
[----:B------:R-:W-:Y:S01]  /*fa10*/  IMAD.MOV.U32 R6, RZ, RZ, 0x3f800000 ;  /* 0x3f800000ff067424 */ /* 0x000fe200078e00ff */
[----:B------:R-:W-:Y:S02]  /*fa20*/  UISETP.NE.U32.AND UP0, UPT, UR8, URZ, UPT ;  /* 0x0000003f0800728c */ /* 0x000fe4000bf05070 */
[----:B------:R-:W-:Y:S02]  /*fa30*/  ULOP3.LUT UR44, UR44, 0x3fff, URZ, 0xc0, !UPT ;  /* 0x00003fff2c2c7892 */ /* 0x000fe4000f8ec03f */
[----:B------:R-:W-:-:S02]  /*fa40*/  UISETP.NE.AND.EX UP0, UPT, UR9, URZ, UPT, UP0 ;  /* 0x0000003f0900728c */ /* 0x000fc4000bf05300 */
[----:B------:R-:W-:-:S04]  /*fa50*/  ULOP3.LUT UR44, UR44, 0x10000, URZ, 0xfc, !UPT ;  /* 0x000100002c2c7892 */ /* 0x000fc8000f8efc3f */
[----:B------:R-:W-:Y:S01]  /*fa60*/  UIMAD UR32, UR32, 0x600, UR44 ;  /* 0x00000600202078a4 */ /* 0x000fe2000f8e022c */
[----:B------:R-:W-:-:S03]  /*fa70*/  PLOP3.LUT P1, PT, PT, PT, UP0, 0x80, 0x0 ;  /* 0x000000000000781c */ /* 0x000fc60003f2f008 */
[----:B------:R-:W-:Y:S01]  /*fa80*/  UIADD3 UR4, UR32, 0x2, URZ ;  /* 0x0000000220047890 */ /* 0x000fe2000fffe03f */
[----:B------:R-:W-:Y:S02]  /*fa90*/  @UP0 ULDC.64 UR10, c[0x0][0x9c8] ;  /* 0x00027200000a0ab9 */ /* 0x000fe40000000a00 */
[----:B------:R-:W-:-:S06]  /*faa0*/  UMOV UR6, UR32 ;  /* 0x0000002000067c82 */ /* 0x000fcc0008000000 */
[----:B------:R-:W-:Y:S01]  /*fab0*/  QGMMA.64x192x32.F32.E4M3.E4M3 R24, R196, gdesc[UR4], R24, gsb0 ;  /* 0x02e00004c4187df3 */ /* 0x000fe20008000818 */
[----:B------:R-:W-:Y:S01]  /*fac0*/  UMOV UR7, 0x40000040 ;  /* 0x4000004000077882 */ /* 0x000fe20000000000 */
[----:B------:R-:W-:Y:S01]  /*fad0*/  UMOV UR6, UR4 ;  /* 0x0000000400067c82 */ /* 0x000fe20008000000 */
[----:B------:R-:W-:Y:S01]  /*fae0*/  @UP0 UIMAD.WIDE.U32 UR4, UR36, UR10, URZ ;  /* 0x0000000a240402a5 */ /* 0x000fe2000f8e003f */
[----:B------:R-:W-:Y:S02]  /*faf0*/  WARPGROUP.DEPBAR.LE gsb0, 0x0 ;  /* 0x00008000000079c5 */ /* 0x000fe40000010000 */
[----:B------:R-:W-:-:S14]  /*fb00*/  WARPGROUP.ARRIVE ;  /* 0x00000000000079c5 */ /* 0x000fdc0000000000 */
[----:B------:R-:W-:Y:S01]  /*fb10*/  QGMMA.64x192x32.F32.E4M3.E4M3 R24, R192, gdesc[UR4], R24, gsb0 ;  /* 0x02e00004c0187df3 */ /* 0x000fe20008000818 */
[----:B------:R-:W-:Y:S02]  /*fb20*/  @UP0 UIMAD UR6, UR38, UR10, URZ ;  /* 0x0000000a260602a4 */ /* 0x000fe4000f8e023f */
[----:B------:R-:W-:Y:S02]  /*fb30*/  @UP0 USHF.R.S32.HI UR7, URZ, 0x1f, UR37 ;  /* 0x0000001f3f070899 */ /* 0x000fe40008011425 */
[----:B------:R-:W-:-:S03]  /*fb40*/  @UP0 UIMAD UR6, UR36, UR11, UR6 ;  /* 0x0000000b240602a4 */ /* 0x000fc6000f8e0206 */
[----:B------:R-:W-:Y:S01]  /*fb50*/  @UP0 ULDC.64 UR10, c[0x0][0x9d0] ;  /* 0x00027400000a0ab9 */ /* 0x000fe20000000a00 */
[----:B------:R-:W-:Y:S02]  /*fb60*/  @UP0 UIADD3 UR5, UR5, UR6, URZ ;  /* 0x0000000605050290 */ /* 0x000fe4000fffe03f */
[----:B------:R-:W-:Y:S02]  /*fb70*/  @UP0 UIMAD UR6, UR7, UR10, URZ ;  /* 0x0000000a070602a4 */ /* 0x000fe4000f8e023f */
[----:B------:R-:W-:Y:S02]  /*fb80*/  @UP0 UIMAD.WIDE.U32 UR4, UR37, UR10, UR4 ;  /* 0x0000000a250402a5 */ /* 0x000fe4000f8e0004 */
[----:B------:R-:W-:-:S04]  /*fb90*/  @UP0 UIMAD UR6, UR37, UR11, UR6 ;  /* 0x0000000b250602a4 */ /* 0x000fc8000f8e0206 */
[----:B------:R-:W-:Y:S02]  /*fba0*/  @UP0 UIADD3 UR5, UR5, UR6, URZ ;  /* 0x0000000605050290 */ /* 0x000fe4000fffe03f */
[----:B------:R-:W-:-:S04]  /*fbb0*/  @UP0 ULEA UR6, UP1, UR4, UR8, 0x2 ;  /* 0x0000000804060291 */ /* 0x000fc8000f82103f */
[----:B------:R-:W-:Y:S02]  /*fbc0*/  @UP0 ULEA.HI.X UR7, UR4, UR9, UR5, 0x2, UP1 ;  /* 0x0000000904070291 */ /* 0x000fe400088f1405 */
[----:B------:R-:W-:-:S04]  /*fbd0*/  IMAD.U32 R2, RZ, RZ, UR6 ;  /* 0x00000006ff027e24 */ /* 0x000fc8000f8e00ff */
[----:B-1----:R-:W-:-:S05]  /*fbe0*/  IMAD.U32 R3, RZ, RZ, UR7 ;  /* 0x00000007ff037e24 */ /* 0x002fca000f8e00ff */
[----:B------:R1:W2:Y:S01]  /*fbf0*/  @P1 LDG.E R6, desc[UR42][R2.64] ;  /* 0x0000002a02061981 */ /* 0x0002a2000c1e1900 */
[----:B------:R-:W-:Y:S01]  /*fc00*/  UIADD3 UR4, UR32, 0x4, URZ ;  /* 0x0000000420047890 */ /* 0x000fe2000fffe03f */
[----:B------:R-:W-:-:S06]  /*fc10*/  UMOV UR7, 0x40000040 ;  /* 0x4000004000077882 */ /* 0x000fcc0000000000 */
[----:B------:R-:W-:Y:S01]  /*fc20*/  UMOV UR6, UR4 ;  /* 0x0000000400067c82 */ /* 0x000fe20008000000 */
[----:B------:R-:W-:Y:S01]  /*fc30*/  UIADD3 UR32, UR32, 0x6, URZ ;  /* 0x0000000620207890 */ /* 0x000fe2000fffe03f */
[----:B------:R-:W-:Y:S02]  /*fc40*/  WARPGROUP.DEPBAR.LE gsb0, 0x0 ;  /* 0x00008000000079c5 */ /* 0x000fe40000010000 */
[----:B------:R-:W-:-:S06]  /*fc50*/  WARPGROUP.ARRIVE ;  /* 0x00000000000079c5 */ /* 0x000fcc0000000000 */
[----:B------:R-:W-:Y:S01]  /*fc60*/  QGMMA.64x192x32.F32.E4M3.E4M3 R24, R188, gdesc[UR4], R24, gsb0 ;  /* 0x02e00004bc187df3 */ /* 0x000fe20008000818 */
[----:B------:R-:W-:Y:S01]  /*fc70*/  UMOV UR6, UR32 ;  /* 0x0000002000067c82 */ /* 0x000fe20008000000 */
[----:B------:R-:W-:Y:S01]  /*fc80*/  UMOV UR7, 0x40000040 ;  /* 0x4000004000077882 */ /* 0x000fe20000000000 */
[----:B0-----:R-:W0:Y:S04]  /*fc90*/  SHFL.BFLY PT, R0, R5, 0x2, 0x1f ;  /* 0x0c401f0005007f89 */ /* 0x001e2800000e0000 */
[----:B------:R-:W3:Y:S01]  /*fca0*/  SHFL.BFLY PT, R11, R4, 0x2, 0x1f ;  /* 0x0c401f00040b7f89 */ /* 0x000ee200000e0000 */
[----:B0-----:R-:W-:Y:S01]  /*fcb0*/  FADD.FTZ R0, R0, R5 ;  /* 0x0000000500007221 */ /* 0x001fe20000010000 */
[----:B---3--:R-:W-:-:S04]  /*fcc0*/  FADD.FTZ R11, R11, R4 ;  /* 0x000000040b0b7221 */ /* 0x008fc80000010000 */
[----:B------:R-:W0:Y:S04]  /*fcd0*/  SHFL.BFLY PT, R7, R0, 0x1, 0x1f ;  /* 0x0c201f0000077f89 */ /* 0x000e2800000e0000 */
[----:B-1----:R-:W1:Y:S01]  /*fce0*/  SHFL.BFLY PT, R2, R11, 0x1, 0x1f ;  /* 0x0c201f000b027f89 */ /* 0x002e6200000e0000 */
[----:B------:R-:W-:Y:S02]  /*fcf0*/  IMAD.MOV.U32 R3, RZ, RZ, RZ ;  /* 0x000000ffff037224 */ /* 0x000fe400078e00ff */
[----:B0-----:R-:W-:Y:S01]  /*fd00*/  FADD.FTZ R12, R0, R7 ;  /* 0x00000007000c7221 */ /* 0x001fe20000010000 */
[----:B-1----:R-:W-:-:S04]  /*fd10*/  FADD.FTZ R13, R11, R2 ;  /* 0x000000020b0d7221 */ /* 0x002fc80000010000 */
        /* <DEDUP_REMOVED lines=14> */
[----:B------:R-:W-:Y:S01]  /*fe00*/  @P2 FMUL.FTZ R4, R23, 0.69314718246459960938 ;  /* 0x3f31721817042820 */ /* 0x000fe20000410000 */
        /* <DEDUP_REMOVED lines=12> */
.L_x_4126:
        /* <DEDUP_REMOVED lines=100> */
.L_x_4052:
        /* <DEDUP_REMOVED lines=43> */
[----:B------:R-:W-:Y:S01]  /*107c0*/  IMAD.IADD R82, R19, 0x1, -R6 ;  /* 0x0000000113527824 */ /* 0x000fe200078e0a06 */
[----:B------:R-:W-:Y:S02]  /*107d0*/  SEL R130, R44, R7, P0 ;  /* 0x000000072c827207 */ /* 0x000fe40000000000 */
[----:B------:R-:W-:Y:S02]  /*107e0*/  SEL R44, R7, R44, P0 ;  /* 0x0000002c072c7207 */ /* 0x000fe40000000000 */
[----:B------:R-:W-:Y:S02]  /*107f0*/  SEL R176, R9, R8, P0 ;  /* 0x0000000809b07207 */ /* 0x000fe40000000000 */
[----:B------:R-:W-:-:S02]  /*10800*/  SHF.R.S32.HI R7, RZ, 0x1f, R82 ;  /* 0x0000001fff077819 */ /* 0x000fc40000011452 */
[----:B------:R-:W-:Y:S02]  /*10810*/  SEL R9, R8, R9, P0 ;  /* 0x0000000908097207 */ /* 0x000fe40000000000 */
[----:B------:R-:W-:Y:S02]  /*10820*/  SEL R18, R48, R23, P0 ;  /* 0x0000001730127207 */ /* 0x000fe40000000000 */
[----:B------:R-:W-:Y:S02]  /*10830*/  SHF.R.S32.HI R8, RZ, 0x7, R5 ;  /* 0x00000007ff087819 */ /* 0x000fe40000011405 */
[----:B------:R-:W-:Y:S02]  /*10840*/  SEL R48, R23, R48, P0 ;  /* 0x0000003017307207 */ /* 0x000fe40000000000 */
[----:B------:R-:W-:Y:S02]  /*10850*/  LEA.HI R6, R4, R19, RZ, 0x2 ;  /* 0x0000001304067211 */ /* 0x000fe400078f10ff */
[----:B------:R-:W-:-:S02]  /*10860*/  LEA.HI R23, R7, R82, RZ, 0x2 ;  /* 0x0000005207177211 */ /* 0x000fc400078f10ff */
[----:B------:R-:W-:Y:S02]  /*10870*/  SEL R134, R112, R113, P0 ;  /* 0x0000007170867207 */ /* 0x000fe40000000000 */
[----:B------:R-:W-:Y:S02]  /*10880*/  SEL R42, R113, R112, P0 ;  /* 0x00000070712a7207 */ /* 0x000fe40000000000 */
[----:B------:R-:W-:Y:S02]  /*10890*/  SEL R112, R50, R51, P0 ;  /* 0x0000003332707207 */ /* 0x000fe40000000000 */
[----:B------:R-:W-:Y:S02]  /*108a0*/  SEL R103, R51, R50, P0 ;  /* 0x0000003233677207 */ /* 0x000fe40000000000 */
[----:B------:R-:W-:Y:S02]  /*108b0*/  LEA.HI R4, R5, R8, RZ, 0x1 ;  /* 0x0000000805047211 */ /* 0x000fe400078f08ff */
[----:B------:R-:W-:-:S02]  /*108c0*/  LOP3.LUT R50, R6, 0xfffffffc, RZ, 0xc0, !PT ;  /* 0xfffffffc06327812 */ /* 0x000fc400078ec0ff */
[--C-:B------:R-:W-:Y:S02]  /*108d0*/  SHF.R.S32.HI R5, RZ, 0x2, R23.reuse ;  /* 0x00000002ff057819 */ /* 0x100fe40000011417 */
[----:B------:R-:W-:Y:S01]  /*108e0*/  SHF.R.S32.HI R6, RZ, 0x1f, R23 ;  /* 0x0000001fff067819 */ /* 0x000fe20000011417 */
[----:B------:R-:W-:Y:S01]  /*108f0*/  IMAD.IADD R50, R19, 0x1, -R50 ;  /* 0x0000000113327824 */ /* 0x000fe200078e0a32 */
[----:B------:R-:W-:Y:S02]  /*10900*/  LOP3.LUT R4, R4, 0x3fffffe, RZ, 0xc0, !PT ;  /* 0x03fffffe04047812 */ /* 0x000fe400078ec0ff */
[----:B------:R-:W-:Y:S02]  /*10910*/  LEA.HI R6, R6, R5, RZ, 0x3 ;  /* 0x0000000506067211 */ /* 0x000fe400078f18ff */
[----:B------:R-:W-:Y:S01]  /*10920*/  LEA.HI R7, R7, R82, RZ, 0x5 ;  /* 0x0000005207077211 */ /* 0x000fe200078f28ff */
[----:B------:R-:W-:Y:S01]  /*10930*/  IMAD.IADD R8, R8, 0x1, -R4 ;  /* 0x0000000108087824 */ /* 0x000fe200078e0a04 */
[----:B------:R-:W-:Y:S01]  /*10940*/  LOP3.LUT R4, R6, 0xfffffff8, RZ, 0xc0, !PT ;  /* 0xfffffff806047812 */ /* 0x000fe200078ec0ff */
[----:B------:R-:W-:Y:S01]  /*10950*/  IMAD.U32 R6, RZ, RZ, UR4 ;  /* 0x00000004ff067e24 */ /* 0x000fe2000f8e00ff */
[----:B------:R-:W-:Y:S01]  /*10960*/  SEL R124, R60, R21, P0 ;  /* 0x000000153c7c7207 */ /* 0x000fe20000000000 */
[----:B------:R-:W0:Y:S01]  /*10970*/  S2UR UR4, SR_CTAID.Y ;  /* 0x00000000000479c3 */ /* 0x000e220000002600 */
[----:B------:R-:W-:Y:S01]  /*10980*/  SEL R60, R21, R60, P0 ;  /* 0x0000003c153c7207 */ /* 0x000fe20000000000 */
[----:B------:R-:W-:Y:S01]  /*10990*/  IMAD.IADD R4, R5, 0x1, -R4 ;  /* 0x0000000105047824 */ /* 0x000fe200078e0a04 */
[----:B------:R-:W-:Y:S01]  /*109a0*/  LEA.HI R5, R50, R50, RZ, 0x1 ;  /* 0x0000003232057211 */ /* 0x000fe200078f08ff */
[----:B------:R-:W1:Y:S01]  /*109b0*/  S2R R21, SR_CTAID.X ;  /* 0x0000000000157919 */ /* 0x000e620000002500 */
[----:B------:R-:W-:-:S02]  /*109c0*/  SHF.R.S32.HI R7, RZ, 0x5, R7 ;  /* 0x00000005ff077819 */ /* 0x000fc40000011407 */
[----:B------:R-:W-:Y:S02]  /*109d0*/  SEL R170, R15, R14, P0 ;  /* 0x0000000e0faa7207 */ /* 0x000fe40000000000 */
[----:B------:R-:W-:Y:S01]  /*109e0*/  SEL R136, R104, R105, P0 ;  /* 0x0000006968887207 */ /* 0x000fe20000000000 */
[----:B------:R-:W-:Y:S01]  /*109f0*/  IMAD R19, R7, 0x10, R4 ;  /* 0x0000001007137824 */ /* 0x000fe200078e0204 */
[----:B------:R-:W-:Y:S01]  /*10a00*/  SEL R34, R105, R104, P0 ;  /* 0x0000006869227207 */ /* 0x000fe20000000000 */
[----:B------:R-:W-:Y:S01]  /*10a10*/  IMAD.U32 R7, RZ, RZ, UR5 ;  /* 0x00000005ff077e24 */ /* 0x000fe2000f8e00ff */
[----:B------:R-:W-:Y:S01]  /*10a20*/  SEL R15, R14, R15, P0 ;  /* 0x0000000f0e0f7207 */ /* 0x000fe20000000000 */
[----:B------:R-:W-:Y:S01]  /*10a30*/  IMAD R8, R8, 0x40, R19 ;  /* 0x0000004008087824 */ /* 0x000fe200078e0213 */
[----:B------:R-:W-:Y:S01]  /*10a40*/  SEL R122, R54, R55, P0 ;  /* 0x00000037367a7207 */ /* 0x000fe20000000000 */
[----:B------:R-:W-:Y:S01]  /*10a50*/  IMAD.U32 R7, RZ, RZ, UR9 ;  /* 0x00000009ff077e24 */ /* 0x000fe2000f8e00ff */
        /* <DEDUP_REMOVED lines=30> */
[----:B------:R-:W-:Y:S01]  /*10c40*/  IMAD R52, R37, 0x8, R8 ;  /* 0x0000000825347824 */ /* 0x000fe200078e0208 */
[----:B------:R-:W-:-:S02]  /*10c50*/  SEL R84, R90, R91, P0 ;  /* 0x0000005b5a547207 */ /* 0x000fc40000000000 */
[----:B------:R-:W-:Y:S01]  /*10c60*/  SEL R13, R12, R13, P0 ;  /* 0x0000000d0c0d7207 */ /* 0x000fe20000000000 */
[----:B-1----:R-:W-:Y:S01]  /*10c70*/  IMAD R52, R21, 0x80, R52 ;  /* 0x0000008015347824 */ /* 0x002fe200078e0234 */
        /* <DEDUP_REMOVED lines=9> */
[----:B------:R-:W-:Y:S01]  /*10d10*/  IMAD R100, R21, 0x80, R8 ;  /* 0x0000008015647824 */ /* 0x000fe200078e0208 */
        /* <DEDUP_REMOVED lines=22> */
[----:B------:R-:W-:Y:S02]  /*10e80*/  LOP3.LUT R23, R23, 0x7ffffffc, RZ, 0xc0, !PT ;  /* 0x7ffffffc17177812 */ /* 0x000fe400078ec0ff */
[----:B------:R-:W-:Y:S02]  /*10e90*/  SEL R88, R98, R99, P0 ;  /* 0x0000006362587207 */ /* 0x000fe40000000000 */
[----:B------:R-:W-:Y:S02]  /*10ea0*/  SEL R86, R110, R111, P0 ;  /* 0x0000006f6e567207 */ /* 0x000fe40000000000 */
[----:B------:R-:W-:-:S02]  /*10eb0*/  SEL R64, R114, R115, P0 ;  /* 0x0000007372407207 */ /* 0x000fc40000000000 */
[----:B------:R-:W-:Y:S02]  /*10ec0*/  SEL R97, R115, R114, P0 ;  /* 0x0000007273617207 */ /* 0x000fe40000000000 */
[C---:B------:R-:W-:Y:S01]  /*10ed0*/  LOP3.LUT P1, RZ, R82.reuse, 0x3, RZ, 0xc0, !PT ;  /* 0x0000000352ff7812 */ /* 0x040fe2000782c0ff */
[----:B------:R-:W-:Y:S01]  /*10ee0*/  IMAD.IADD R82, R82, 0x1, -R23 ;  /* 0x0000000152527824 */ /* 0x000fe200078e0a17 */
[----:B------:R-:W-:Y:S02]  /*10ef0*/  SEL R68, R91, R90, P0 ;  /* 0x0000005a5b447207 */ /* 0x000fe40000000000 */
[----:B------:R-:W-:Y:S02]  /*10f00*/  SEL R71, R95, R94, P0 ;  /* 0x0000005e5f477207 */ /* 0x000fe40000000000 */
[----:B------:R-:W-:Y:S02]  /*10f10*/  SEL R66, R99, R98, P0 ;  /* 0x0000006263427207 */ /* 0x000fe40000000000 */
[----:B--2---:R-:W-:Y:S01]  /*10f20*/  LOP3.LUT R62, R3, 0x2, RZ, 0x3c, !PT ;  /* 0x00000002033e7812 */ /* 0x004fe200078e3cff */
[----:B------:R-:W-:Y:S04]  /*10f30*/  SHFL.IDX PT, R72, R72, R3, 0x1c1f ;  /* 0x001c1f0348487589 */ /* 0x000fe800000e0000 */
[----:B------:R-:W-:Y:S04]  /*10f40*/  SHFL.IDX PT, R79, R9, R62, 0x1c1f ;  /* 0x001c1f3e094f7589 */ /* 0x000fe800000e0000 */
[----:B------:R-:W-:Y:S04]  /*10f50*/  SHFL.IDX PT, R9, R65, R62, 0x1c1f ;  /* 0x001c1f3e41097589 */ /* 0x000fe800000e0000 */
[----:B------:R-:W-:Y:S04]  /*10f60*/  SHFL.IDX PT, R78, R176, R3, 0x1c1f ;  /* 0x001c1f03b04e7589 */ /* 0x000fe800000e0000 */
[----:B------:R-:W-:Y:S04]  /*10f70*/  SHFL.IDX PT, R37, R76, R3, 0x1c1f ;  /* 0x001c1f034c257589 */ /* 0x000fe800000e0000 */
[----:B------:R-:W-:Y:S04]  /*10f80*/  SHFL.IDX PT, R61, R178, R3, 0x1c1f ;  /* 0x001c1f03b23d7589 */ /* 0x000fe800000e0000 */
[----:B------:R-:W1:Y:S04]  /*10f90*/  SHFL.IDX PT, R76, R11, R62, 0x1c1f ;  /* 0x001c1f3e0b4c7589 */ /* 0x000e6800000e0000 */
[----:B------:R2:W-:Y:S04]  /*10fa0*/  SHFL.IDX PT, R65, R127, R62, 0x1c1f ;  /* 0x001c1f3e7f417589 */ /* 0x0005e800000e0000 */
[----:B------:R-:W-:Y:S04]  /*10fb0*/  SHFL.IDX PT, R80, R172, R3, 0x1c1f ;  /* 0x001c1f03ac507589 */ /* 0x000fe800000e0000 */
[----:B------:R-:W-:Y:S01]  /*10fc0*/  SHFL.IDX PT, R81, R10, R62, 0x1c1f ;  /* 0x001c1f3e0a517589 */ /* 0x000fe200000e0000 */
[----:B--2---:R-:W2:Y:S03]  /*10fd0*/  LDC R127, c[0x0][0xbe8] ;  /* 0x0002fa00ff7f7b82 */ /* 0x004ea60000000800 */
[----:B------:R-:W-:Y:S04]  /*10fe0*/  SHFL.IDX PT, R39, R84, R3, 0x1c1f ;  /* 0x001c1f0354277589 */ /* 0x000fe800000e0000 */
[----:B------:R-:W-:Y:S04]  /*10ff0*/  SHFL.IDX PT, R63, R174, R3, 0x1c1f ;  /* 0x001c1f03ae3f7589 */ /* 0x000fe800000e0000 */
[----:B------:R-:W-:Y:S01]  /*11000*/  SHFL.IDX PT, R50, R112, R3, 0x1c1f ;  /* 0x001c1f0370327589 */ /* 0x000fe200000e0000 */
[----:B-1----:R-:W-:-:S03]  /*11010*/  SEL R73, R61, R76, P0 ;  /* 0x0000004c3d497207 */ /* 0x002fc60000000000 */
[----:B------:R-:W1:Y:S04]  /*11020*/  SHFL.IDX PT, R84, R13, R62, 0x1c1f ;  /* 0x001c1f3e0d547589 */ /* 0x000e6800000e0000 */
[----:B------:R-:W-:Y:S04]  /*11030*/  SHFL.IDX PT, R107, R154, R3, 0x1c1f ;  /* 0x001c1f039a6b7589 */ /* 0x000fe800000e0000 */
[----:B------:R-:W-:Y:S01]  /*11040*/  SHFL.IDX PT, R113, R148, R3, 0x1c1f ;  /* 0x001c1f0394717589 */ /* 0x000fe200000e0000 */
[----:B--2---:R-:W-:-:S03]  /*11050*/  ISETP.NE.AND P2, PT, R127, 0x1, PT ;  /* 0x000000017f00780c */ /* 0x004fc60003f45270 */
[----:B------:R-:W2:Y:S04]  /*11060*/  SHFL.IDX PT, R112, R29, R62, 0x1c1f ;  /* 0x001c1f3e1d707589 */ /* 0x000ea800000e0000 */
[----:B------:R-:W-:Y:S04]  /*11070*/  SHFL.IDX PT, R28, R28, R62, 0x1c1f ;  /* 0x001c1f3e1c1c7589 */ /* 0x000fe800000e0000 */
[----:B------:R-:W-:Y:S04]  /*11080*/  SHFL.IDX PT, R109, R152, R3, 0x1c1f ;  /* 0x001c1f03986d7589 */ /* 0x000fe800000e0000 */
[----:B------:R-:W-:Y:S01]  /*11090*/  SHFL.IDX PT, R26, R26, R62, 0x1c1f ;  /* 0x001c1f3e1a1a7589 */ /* 0x000fe200000e0000 */
[----:B-1----:R-:W-:-:S03]  /*110a0*/  SEL R77, R63, R84, P0 ;  /* 0x000000543f4d7207 */ /* 0x002fc60000000000 */
        /* <DEDUP_REMOVED lines=41> */
[----:B------:R-:W3:Y:S04]  /*11340*/  SHFL.IDX PT, R12, R12, R62, 0x1c1f ;  /* 0x001c1f3e0c0c7589 */ /* 0x000ee800000e0000 */
[----:B------:R-:W4:Y:S01]  /*11350*/  SHFL.IDX PT, R88, R15, R62, 0x1c1f ;  /* 0x001c1f3e0f587589 */ /* 0x000f2200000e0000 */
[----:B-1----:R-:W-:-:S02]  /*11360*/  SEL R3, R72, R9, P0 ;  /* 0x0000000948037207 */ /* 0x002fc40000000000 */
[----:B------:R-:W-:Y:S01]  /*11370*/  SEL R9, R9, R72, P0 ;  /* 0x0000004809097207 */ /* 0x000fe20000000000 */
[----:B------:R-:W1:Y:S01]  /*11380*/  SHFL.IDX PT, R89, R14, R62, 0x1c1f ;  /* 0x001c1f3e0e597589 */ /* 0x000e6200000e0000 */
[----:B------:R-:W-:Y:S02]  /*11390*/  SEL R72, R78, R79, P0 ;  /* 0x0000004f4e487207 */ /* 0x000fe40000000000 */
[----:B------:R-:W-:Y:S01]  /*113a0*/  SEL R78, R79, R78, P0 ;  /* 0x0000004e4f4e7207 */ /* 0x000fe20000000000 */
[----:B------:R-:W5:Y:S01]  /*113b0*/  SHFL.IDX PT, R92, R17, R62, 0x1c1f ;  /* 0x001c1f3e115c7589 */ /* 0x000f6200000e0000 */
[----:B------:R-:W-:Y:S02]  /*113c0*/  SEL R79, R76, R61, P0 ;  /* 0x0000003d4c4f7207 */ /* 0x000fe40000000000 */
[----:B------:R-:W-:Y:S01]  /*113d0*/  SEL R76, R80, R81, P0 ;  /* 0x00000051504c7207 */ /* 0x000fe20000000000 */
[----:B------:R-:W0:Y:S01]  /*113e0*/  SHFL.IDX PT, R16, R16, R62, 0x1c1f ;  /* 0x001c1f3e10107589 */ /* 0x000e2200000e0000 */
[----:B------:R-:W-:-:S02]  /*113f0*/  SEL R80, R81, R80, P0 ;  /* 0x0000005051507207 */ /* 0x000fc40000000000 */
[----:B------:R-:W-:Y:S01]  /*11400*/  SEL R81, R84, R63, P0 ;  /* 0x0000003f54517207 */ /* 0x000fe20000000000 */
[----:B------:R1:W-:Y:S01]  /*11410*/  SHFL.IDX PT, R15, R46, R62, 0x1c1f ;  /* 0x001c1f3e2e0f7589 */ /* 0x0003e200000e0000 */
[----:B--2---:R-:W-:Y:S02]  /*11420*/  SEL R61, R107, R112, P0 ;  /* 0x000000706b3d7207 */ /* 0x004fe40000000000 */
[----:B------:R-:W-:Y:S01]  /*11430*/  SEL R63, R112, R107, P0 ;  /* 0x0000006b703f7207 */ /* 0x000fe20000000000 */
[----:B------:R2:W-:Y:S01]  /*11440*/  SHFL.IDX PT, R125, R48, R62, 0x1c1f ;  /* 0x001c1f3e307d7589 */ /* 0x0005e200000e0000 */
[----:B---3--:R-:W-:Y:S02]  /*11450*/  SEL R86, R87, R12, P0 ;  /* 0x0000000c57567207 */ /* 0x008fe40000000000 */
[----:B------:R-:W-:Y:S01]  /*11460*/  SEL R84, R12, R87, P0 ;  /* 0x000000570c547207 */ /* 0x000fe20000000000 */
[----:B------:R-:W3:Y:S01]  /*11470*/  SHFL.IDX PT, R96, R25, R62, 0x1c1f ;  /* 0x001c1f3e19607589 */ /* 0x000ee200000e0000 */
[----:B----4-:R-:W-:-:S02]  /*11480*/  SEL R87, R85, R88, P0 ;  /* 0x0000005855577207 */ /* 0x010fc40000000000 */
[----:B-1----:R-:W-:Y:S01]  /*11490*/  SEL R46, R28, R113, P0 ;  /* 0x000000711c2e7207 */ /* 0x002fe20000000000 */
[----:B------:R-:W1:Y:S01]  /*114a0*/  SHFL.IDX PT, R34, R34, R62, 0x1c1f ;  /* 0x001c1f3e22227589 */ /* 0x000e6200000e0000 */
[----:B------:R-:W-:Y:S02]  /*114b0*/  SEL R85, R88, R85, P0 ;  /* 0x0000005558557207 */ /* 0x000fe40000000000 */
[----:B--2---:R-:W-:Y:S01]  /*114c0*/  SEL R48, R113, R28, P0 ;  /* 0x0000001c71307207 */ /* 0x004fe20000000000 */
[----:B------:R2:W4:Y:S01]  /*114d0*/  SHFL.IDX PT, R17, R44, R62, 0x1c1f ;  /* 0x001c1f3e2c117589 */ /* 0x00052200000e0000 */
[----:B------:R-:W4:Y:S01]  /*114e0*/  LDC.64 R112, c[0x0][0xbd8] ;  /* 0x0002f600ff707b82 */ /* 0x000f220000000a00 */
[----:B------:R-:W-:Y:S02]  /*114f0*/  SEL R88, R90, R89, P0 ;  /* 0x000000595a587207 */ /* 0x000fe40000000000 */
[----:B------:R0:W4:Y:S01]  /*11500*/  SHFL.IDX PT, R11, R24, R62, 0x1c1f ;  /* 0x001c1f3e180b7589 */ /* 0x00012200000e0000 */
[----:B------:R-:W-:-:S02]  /*11510*/  SEL R90, R89, R90, P0 ;  /* 0x0000005a595a7207 */ /* 0x000fc40000000000 */
[----:B-----5:R-:W-:Y:S01]  /*11520*/  SEL R89, R91, R92, P0 ;  /* 0x0000005c5b597207 */ /* 0x020fe20000000000 */
[----:B------:R5:W4:Y:S01]  /*11530*/  SHFL.IDX PT, R13, R43, R62, 0x1c1f ;  /* 0x001c1f3e2b0d7589 */ /* 0x000b2200000e0000 */
[----:B------:R-:W-:Y:S02]  /*11540*/  SEL R91, R92, R91, P0 ;  /* 0x0000005b5c5b7207 */ /* 0x000fe40000000000 */
[----:B--2---:R-:W-:Y:S01]  /*11550*/  SEL R44, R30, R115, P0 ;  /* 0x000000731e2c7207 */ /* 0x004fe20000000000 */
[----:B------:R2:W4:Y:S01]  /*11560*/  SHFL.IDX PT, R122, R47, R62, 0x1c1f ;  /* 0x001c1f3e2f7a7589 */ /* 0x00052200000e0000 */
[----:B0-----:R-:W-:Y:S02]  /*11570*/  SEL R94, R95, R16, P0 ;  /* 0x000000105f5e7207 */ /* 0x001fe40000000000 */
[----:B------:R-:W-:Y:S01]  /*11580*/  SEL R24, R117, R32, P0 ;  /* 0x0000002075187207 */ /* 0x000fe20000000000 */
[----:B------:R-:W0:Y:S01]  /*11590*/  SHFL.IDX PT, R35, R35, R62, 0x1c1f ;  /* 0x001c1f3e23237589 */ /* 0x000e2200000e0000 */
[----:B------:R-:W-:-:S02]  /*115a0*/  SEL R92, R16, R95, P0 ;  /* 0x0000005f105c7207 */ /* 0x000fc40000000000 */
[----:B-----5:R-:W-:Y:S01]  /*115b0*/  SEL R43, R114, R33, P0 ;  /* 0x00000021722b7207 */ /* 0x020fe20000000000 */
[----:B------:R-:W-:Y:S01]  /*115c0*/  SHFL.IDX PT, R110, R27, R62, 0x1c1f ;  /* 0x001c1f3e1b6e7589 */ /* 0x000fe200000e0000 */
[----:B---3--:R-:W-:Y:S02]  /*115d0*/  SEL R95, R93, R96, P0 ;  /* 0x000000605d5f7207 */ /* 0x008fe40000000000 */
[----:B--2---:R-:W-:Y:S01]  /*115e0*/  SEL R47, R10, R111, P0 ;  /* 0x0000006f0a2f7207 */ /* 0x004fe20000000000 */
[----:B------:R2:W3:Y:S01]  /*115f0*/  SHFL.IDX PT, R14, R42, R62, 0x1c1f ;  /* 0x001c1f3e2a0e7589 */ /* 0x0004e200000e0000 */
[----:B-1----:R-:W-:Y:S02]  /*11600*/  SEL R28, R119, R34, P0 ;  /* 0x00000022771c7207 */ /* 0x002fe40000000000 */
[----:B----4-:R-:W-:Y:S01]  /*11610*/  SEL R12, R17, R106, P0 ;  /* 0x0000006a110c7207 */ /* 0x010fe20000000000 */
[----:B------:R1:W-:Y:S01]  /*11620*/  SHFL.IDX PT, R124, R49, R62, 0x1c1f ;  /* 0x001c1f3e317c7589 */ /* 0x0003e200000e0000 */
[----:B------:R-:W-:-:S02]  /*11630*/  SEL R93, R96, R93, P0 ;  /* 0x0000005d605d7207 */ /* 0x000fc40000000000 */
[----:B------:R-:W-:Y:S01]  /*11640*/  SEL R96, R98, R11, P0 ;  /* 0x0000000b62607207 */ /* 0x000fe20000000000 */
[----:B------:R4:W5:Y:S01]  /*11650*/  SHFL.IDX PT, R123, R45, R62, 0x1c1f ;  /* 0x001c1f3e2d7b7589 */ /* 0x00096200000e0000 */
[----:B------:R-:W-:Y:S02]  /*11660*/  SEL R98, R11, R98, P0 ;  /* 0x000000620b627207 */ /* 0x000fe40000000000 */
[----:B--2---:R-:W-:Y:S01]  /*11670*/  SEL R42, R115, R30, P0 ;  /* 0x0000001e732a7207 */ /* 0x004fe20000000000 */
[----:B------:R2:W5:Y:S01]  /*11680*/  SHFL.IDX PT, R126, R60, R62, 0x1c1f ;  /* 0x001c1f3e3c7e7589 */ /* 0x00056200000e0000 */
[----:B------:R-:W-:Y:S02]  /*11690*/  SEL R30, R34, R119, P0 ;  /* 0x00000077221e7207 */ /* 0x000fe40000000000 */
[----:B-1----:R-:W-:Y:S01]  /*116a0*/  SEL R49, R111, R10, P0 ;  /* 0x0000000a6f317207 */ /* 0x002fe20000000000 */
[----:B------:R-:W-:Y:S01]  /*116b0*/  SHFL.IDX PT, R104, R104, R62, 0x1c1f ;  /* 0x001c1f3e68687589 */ /* 0x000fe200000e0000 */
[----:B------:R-:W1:Y:S01]  /*116c0*/  @P2 LDC R111, c[0x0][0xbf0] ;  /* 0x0002fc00ff6f2b82 */ /* 0x000e620000000800 */
[----:B----4-:R-:W-:-:S02]  /*116d0*/  SEL R45, R33, R114, P0 ;  /* 0x00000072212d7207 */ /* 0x010fc40000000000 */
[----:B------:R-:W4:Y:S01]  /*116e0*/  SHFL.IDX PT, R103, R103, R62, 0x1c1f ;  /* 0x001c1f3e67677589 */ /* 0x000f2200000e0000 */
[----:B------:R-:W-:Y:S01]  /*116f0*/  SEL R10, R106, R17, P0 ;  /* 0x000000116a0a7207 */ /* 0x000fe20000000000 */
[----:B------:R-:W-:Y:S01]  /*11700*/  IMAD R106, R112, UR38, RZ ;  /* 0x00000026706a7c24 */ /* 0x000fe2000f8e02ff */
[----:B--2---:R-:W-:Y:S01]  /*11710*/  SEL R60, R109, R26, P0 ;  /* 0x0000001a6d3c7207 */ /* 0x004fe20000000000 */
[----:B------:R-:W-:Y:S01]  /*11720*/  SHFL.IDX PT, R55, R55, R62, 0x1c1f ;  /* 0x001c1f3e37377589 */ /* 0x000fe200000e0000 */
[----:B------:R-:W2:Y:S01]  /*11730*/  LDC.64 R114, c[0x0][0xb40] ;  /* 0x0002d000ff727b82 */ /* 0x000ea20000000a00 */
[----:B------:R-:W-:Y:S02]  /*11740*/  SEL R29, R118, R13, P0 ;  /* 0x0000000d761d7207 */ /* 0x000fe40000000000 */
[----:B------:R-:W4:Y:S01]  /*11750*/  SHFL.IDX PT, R57, R57, R62, 0x1c1f ;  /* 0x001c1f3e39397589 */ /* 0x000f2200000e0000 */
[----:B------:R-:W-:Y:S02]  /*11760*/  SEL R31, R13, R118, P0 ;  /* 0x000000760d1f7207 */ /* 0x000fe40000000000 */
[----:B------:R-:W-:Y:S01]  /*11770*/  SEL R11, R105, R122, P0 ;  /* 0x0000007a690b7207 */ /* 0x000fe20000000000 */
[----:B------:R-:W-:Y:S01]  /*11780*/  SHFL.IDX PT, R108, R108, R62, 0x1c1f ;  /* 0x001c1f3e6c6c7589 */ /* 0x000fe200000e0000 */
[----:B------:R-:W4:Y:S01]  /*11790*/  @P2 LDC R119, c[0x0][0xbec] ;  /* 0x0002fb00ff772b82 */ /* 0x000f220000000800 */
[----:B------:R-:W-:Y:S01]  /*117a0*/  SEL R13, R122, R105, P0 ;  /* 0x000000697a0d7207 */ /* 0x000fe20000000000 */
[----:B------:R-:W-:Y:S01]  /*117b0*/  IMAD R105, R113, UR36, R106 ;  /* 0x0000002471697c24 */ /* 0x000fe2000f8e026a */
[----:B------:R-:W1:Y:S01]  /*117c0*/  SHFL.IDX PT, R101, R101, R62, 0x1c1f ;  /* 0x001c1f3e65657589 */ /* 0x000e6200000e0000 */
[----:B0-----:R-:W-:Y:S01]  /*117d0*/  SEL R25, R116, R35, P0 ;  /* 0x0000002374197207 */ /* 0x001fe20000000000 */
[----:B------:R-:W-:Y:S01]  /*117e0*/  IMAD.WIDE.U32 R106, R112, UR36, R6 ;  /* 0x00000024706a7c25 */ /* 0x000fe2000f8e0006 */
[----:B------:R-:W-:Y:S01]  /*117f0*/  SEL R27, R35, R116, P0 ;  /* 0x00000074231b7207 */ /* 0x000fe20000000000 */
[----:B------:R-:W-:Y:S01]  /*11800*/  SHFL.IDX PT, R83, R83, R62, 0x1c1f ;  /* 0x001c1f3e53537589 */ /* 0x000fe200000e0000 */
[----:B------:R-:W0:Y:S01]  /*11810*/  @P2 LDC R116, c[0x0][0xbf0] ;  /* 0x0002fc00ff742b82 */ /* 0x000e220000000800 */
[----:B------:R-:W-:Y:S01]  /*11820*/  IMAD R112, RZ, RZ, -UR37 ;  /* 0x80000025ff707e24 */ /* 0x000fe2000f8e02ff */
[----:B---3--:R-:W-:Y:S01]  /*11830*/  SEL R34, R14, R121, P0 ;  /* 0x000000790e227207 */ /* 0x008fe20000000000 */
[----:B------:R-:W-:Y:S01]  /*11840*/  SHFL.IDX PT, R74, R74, R62, 0x1c1f ;  /* 0x001c1f3e4a4a7589 */ /* 0x000fe200000e0000 */
[----:B-----5:R-:W-:Y:S01]  /*11850*/  SEL R16, R123, R102, P0 ;  /* 0x000000667b107207 */ /* 0x020fe20000000000 */
[----:B------:R-:W-:Y:S01]  /*11860*/  IMAD.IADD R107, R107, 0x1, R105 ;  /* 0x000000016b6b7824 */ /* 0x000fe200078e0269 */
[----:B------:R-:W-:Y:S01]  /*11870*/  SEL R33, R120, R15, P0 ;  /* 0x0000000f78217207 */ /* 0x000fe20000000000 */
[----:B------:R-:W-:Y:S01]  /*11880*/  SHFL.IDX PT, R75, R75, R62, 0x1c1f ;  /* 0x001c1f3e4b4b7589 */ /* 0x000fe200000e0000 */
[----:B------:R-:W-:Y:S01]  /*11890*/  SEL R35, R15, R120, P0 ;  /* 0x000000780f237207 */ /* 0x000fe20000000000 */
[----:B--2---:R-:W-:Y:S01]  /*118a0*/  IMAD.WIDE.U32 R4, R114, UR36, R4 ;  /* 0x0000002472047c25 */ /* 0x004fe2000f8e0004 */
[----:B------:R-:W-:Y:S01]  /*118b0*/  SEL R15, R53, R124, P0 ;  /* 0x0000007c350f7207 */ /* 0x000fe20000000000 */
[----:B------:R-:W-:Y:S01]  /*118c0*/  SHFL.IDX PT, R70, R70, R62, 0x1c1f ;  /* 0x001c1f3e46467589 */ /* 0x000fe200000e0000 */
[----:B------:R-:W-:Y:S01]  /*118d0*/  SEL R17, R124, R53, P0 ;  /* 0x000000357c117207 */ /* 0x000fe20000000000 */
[----:B------:R-:W-:Y:S01]  /*118e0*/  IMAD.MOV.U32 R53, RZ, RZ, R52 ;  /* 0x000000ffff357224 */ /* 0x000fe200078e0034 */
[----:B------:R-:W-:Y:S01]  /*118f0*/  SEL R6, R18, R125, P0 ;  /* 0x0000007d12067207 */ /* 0x000fe20000000000 */
[----:B------:R-:W-:Y:S01]  /*11900*/  SHFL.IDX PT, R71, R71, R62, 0x1c1f ;  /* 0x001c1f3e47477589 */ /* 0x000fe200000e0000 */
[----:B----4-:R-:W-:Y:S01]  /*11910*/  @P2 IMAD.HI.U32 R119, R52, R119, RZ ;  /* 0x0000007734772227 */ /* 0x010fe200078e00ff */
[----:B------:R-:W-:-:S02]  /*11920*/  SEL R7, R19, R126, P0 ;  /* 0x0000007e13077207 */ /* 0x000fc40000000000 */
[----:B------:R-:W-:Y:S01]  /*11930*/  SHFL.IDX PT, R68, R68, R62, 0x1c1f ;  /* 0x001c1f3e44447589 */ /* 0x000fe200000e0000 */
[----:B------:R-:W-:Y:S01]  /*11940*/  IMAD.MOV.U32 R105, RZ, RZ, R52 ;  /* 0x000000ffff697224 */ /* 0x000fe200078e0034 */
[----:B------:R-:W-:Y:S02]  /*11950*/  SEL R18, R125, R18, P0 ;  /* 0x000000127d127207 */ /* 0x000fe40000000000 */
[----:B------:R-:W-:Y:S01]  /*11960*/  SHFL.IDX PT, R69, R69, R62, 0x1c1f ;  /* 0x001c1f3e45457589 */ /* 0x000fe200000e0000 */
[----:B0-----:R-:W-:Y:S02]  /*11970*/  @P2 SHF.R.U32.HI R105, RZ, R116, R119 ;  /* 0x00000074ff692219 */ /* 0x001fe40000011677 */
[----:B------:R-:W-:Y:S01]  /*11980*/  SEL R19, R126, R19, P0 ;  /* 0x000000137e137207 */ /* 0x000fe20000000000 */
[----:B------:R-:W-:Y:S04]  /*11990*/  SHFL.IDX PT, R66, R66, R62, 0x1c1f ;  /* 0x001c1f3e42427589 */ /* 0x000fe800000e0000 */
[----:B------:R-:W-:Y:S04]  /*119a0*/  SHFL.IDX PT, R67, R67, R62, 0x1c1f ;  /* 0x001c1f3e43437589 */ /* 0x000fe800000e0000 */
[----:B------:R0:W-:Y:S02]  /*119b0*/  SHFL.IDX PT, R64, R97, R62, 0x1c1f ;  /* 0x001c1f3e61407589 */ /* 0x0001e400000e0000 */
[----:B0-----:R-:W-:-:S02]  /*119c0*/  SEL R62, R26, R109, P0 ;  /* 0x0000006d1a3e7207 */ /* 0x001fc40000000000 */
[----:B------:R-:W-:Y:S01]  /*119d0*/  SEL R26, R32, R117, P0 ;  /* 0x00000075201a7207 */ /* 0x000fe20000000000 */
[----:B------:R-:W0:Y:S01]  /*119e0*/  @P2 LDC R109, c[0x0][0xbec] ;  /* 0x0002fb00ff6d2b82 */ /* 0x000e220000000800 */
[----:B------:R-:W-:Y:S02]  /*119f0*/  SEL R32, R121, R14, P0 ;  /* 0x0000000e79207207 */ /* 0x000fe40000000000 */
[----:B------:R-:W-:Y:S02]  /*11a00*/  SEL R14, R102, R123, P0 ;  /* 0x0000007b660e7207 */ /* 0x000fe40000000000 */
[----:B------:R-:W-:Y:S02]  /*11a10*/  SEL R97, R99, R110, P0 ;  /* 0x0000006e63617207 */ /* 0x000fe40000000000 */
[----:B------:R-:W-:Y:S01]  /*11a20*/  SEL R99, R110, R99, P0 ;  /* 0x000000636e637207 */ /* 0x000fe20000000000 */
[----:B------:R-:W2:Y:S01]  /*11a30*/  LDC R117, c[0x0][0xc50] ;  /* 0x00031400ff757b82 */ /* 0x000ea20000000800 */
[----:B------:R-:W-:-:S02]  /*11a40*/  IMAD R110, R114, UR38, RZ ;  /* 0x00000026726e7c24 */ /* 0x000fc4000f8e02ff */
[----:B0-----:R-:W-:-:S05]  /*11a50*/  @P2 IMAD.HI.U32 R102, R52, R109, RZ ;  /* 0x0000006d34662227 */ /* 0x001fca00078e00ff */
[----:B-1----:R-:W-:Y:S01]  /*11a60*/  @P2 SHF.R.U32.HI R53, RZ, R111, R102 ;  /* 0x0000006fff352219 */ /* 0x002fe20000011666 */
[----:B------:R-:W-:Y:S02]  /*11a70*/  IMAD R111, R115, UR36, R110 ;  /* 0x00000024736f7c24 */ /* 0x000fe4000f8e026e */
[----:B--2---:R-:W-:Y:S01]  /*11a80*/  IMAD R117, R117, R112, UR4 ;  /* 0x0000000475757e24 */ /* 0x004fe2000f8e0270 */
[----:B------:R-:W-:Y:S01]  /*11a90*/  ULDC.64 UR4, c[0x0][0xbe0] ;  /* 0x0002f80000047ab9 */ /* 0x000fe20000000a00 */
[----:B------:R-:W-:Y:S01]  /*11aa0*/  IMAD.IADD R111, R5, 0x1, R111 ;  /* 0x00000001056f7824 */ /* 0x000fe200078e026f */
[----:B------:R-:W-:Y:S01]  /*11ab0*/  SHF.R.S32.HI R109, RZ, 0x1f, R53 ;  /* 0x0000001fff6d7819 */ /* 0x000fe20000011435 */
[----:B------:R-:W-:Y:S01]  /*11ac0*/  IMAD.MOV.U32 R110, RZ, RZ, R4 ;  /* 0x000000ffff6e7224 */ /* 0x000fe200078e0004 */
[----:B------:R-:W-:-:S05]  /*11ad0*/  SHF.R.S32.HI R102, RZ, 0x1f, R117 ;  /* 0x0000001fff667819 */ /* 0x000fca0000011475 */
[C---:B------:R-:W-:Y:S02]  /*11ae0*/  IMAD R5, R102.reuse, UR4, RZ ;  /* 0x0000000466057c24 */ /* 0x040fe4000f8e02ff */
[----:B------:R-:W-:Y:S02]  /*11af0*/  IMAD R102, R102, UR6, RZ ;  /* 0x0000000666667c24 */ /* 0x000fe4000f8e02ff */
[C---:B------:R-:W-:Y:S02]  /*11b00*/  IMAD R112, R117.reuse, UR5, R5 ;  /* 0x0000000575707c24 */ /* 0x040fe4000f8e0205 */
[----:B------:R-:W-:Y:S01]  /*11b10*/  IMAD.WIDE.U32 R4, R117, UR4, R106 ;  /* 0x0000000475047c25 */ /* 0x000fe2000f8e006a */
[----:B------:R-:W-:-:S03]  /*11b20*/  ULDC.64 UR4, c[0x0][0xb30] ;  /* 0x0002cc0000047ab9 */ /* 0x000fc60000000a00 */
[----:B------:R-:W-:Y:S01]  /*11b30*/  IMAD R113, R117, UR7, R102 ;  /* 0x0000000775717c24 */ /* 0x000fe2000f8e0266 */
[----:B------:R-:W-:Y:S01]  /*11b40*/  IADD3 R4, P2, R53, R4, RZ ;  /* 0x0000000435047210 */ /* 0x000fe20007f5e0ff */
[----:B------:R-:W-:Y:S01]  /*11b50*/  IMAD.MOV R53, RZ, RZ, -R53 ;  /* 0x000000ffff357224 */ /* 0x000fe200078e0a35 */
[----:B------:R-:W-:Y:S01]  /*11b60*/  SHF.R.S32.HI R102, RZ, 0x1f, R105 ;  /* 0x0000001fff667819 */ /* 0x000fe20000011469 */
[----:B------:R-:W-:Y:S01]  /*11b70*/  IMAD.WIDE.U32 R106, R117, UR6, R110 ;  /* 0x00000006756a7c25 */ /* 0x000fe2000f8e006e */
[----:B------:R-:W-:Y:S01]  /*11b80*/  IADD3.X R5, R109, R5, R112, P2, !PT ;  /* 0x000000056d057210 */ /* 0x000fe200017fe470 */
[----:B------:R-:W-:Y:S02]  /*11b90*/  ULDC.64 UR6, c[0x0][0xbc8] ;  /* 0x0002f20000067ab9 */ /* 0x000fe40000000a00 */
[----:B------:R-:W-:Y:S02]  /*11ba0*/  IMAD.MOV R111, RZ, RZ, -R105 ;  /* 0x000000ffff6f7224 */ /* 0x000fe400078e0a69 */
[----:B------:R-:W-:-:S02]  /*11bb0*/  IMAD R53, R127, R53, R52 ;  /* 0x000000357f357224 */ /* 0x000fc400078e0234 */
[----:B------:R-:W-:Y:S02]  /*11bc0*/  IMAD R102, R102, UR4, RZ ;  /* 0x0000000466667c24 */ /* 0x000fe4000f8e02ff */
[----:B------:R-:W-:Y:S01]  /*11bd0*/  IMAD R111, R127, R111, R52 ;  /* 0x0000006f7f6f7224 */ /* 0x000fe200078e0234 */
[----:B------:R-:W-:Y:S01]  /*11be0*/  SHF.R.S32.HI R52, RZ, 0x1f, R53 ;  /* 0x0000001fff347819 */ /* 0x000fe20000011435 */
[----:B------:R-:W-:Y:S02]  /*11bf0*/  IMAD.IADD R107, R107, 0x1, R113 ;  /* 0x000000016b6b7824 */ /* 0x000fe400078e0271 */
[C---:B------:R-:W-:Y:S01]  /*11c00*/  IMAD R109, R105.reuse, UR5, R102 ;  /* 0x00000005696d7c24 */ /* 0x040fe2000f8e0266 */
[----:B------:R-:W-:Y:S01]  /*11c10*/  SHF.R.S32.HI R102, RZ, 0x1f, R111 ;  /* 0x0000001fff667819 */ /* 0x000fe2000001146f */
[----:B------:R-:W-:Y:S01]  /*11c20*/  IMAD R52, R52, UR6, RZ ;  /* 0x0000000634347c24 */ /* 0x000fe2000f8e02ff */
[----:B------:R-:W0:Y:S01]  /*11c30*/  S2UR UR5, SR_CgaCtaId ;  /* 0x00000000000579c3 */ /* 0x000e220000008800 */
        /* <DEDUP_REMOVED lines=22> */
[----:B------:R-:W-:Y:S01]  /*11da0*/  UIADD3 UR4, UR4, 0x2a820, URZ ;  /* 0x0002a82004047890 */ /* 0x000fe2000fffe03f */
[----:B------:R-:W-:Y:S01]  /*11db0*/  SHFL.IDX PT, R110, R114, RZ, 0x1c1f ;  /* 0x001c1fff726e7589 */ /* 0x000fe200000e0000 */
[----:B------:R-:W-:-:S02]  /*11dc0*/  SEL R5, R51, R104, P0 ;  /* 0x0000006833057207 */ /* 0x000fc40000000000 */
[----:B------:R-:W-:Y:S01]  /*11dd0*/  SEL R51, R104, R51, P0 ;  /* 0x0000003368337207 */ /* 0x000fe20000000000 */
[----:B------:R-:W0:Y:S01]  /*11de0*/  SHFL.IDX PT, R111, R109, RZ, 0x1c1f ;  /* 0x001c1fff6d6f7589 */ /* 0x000e2200000e0000 */
[C---:B------:R-:W-:Y:S01]  /*11df0*/  VIADD R104, R100.reuse, 0x8 ;  /* 0x0000000864687836 */ /* 0x040fe20000000000 */
[CC--:B------:R-:W-:Y:S01]  /*11e00*/  ISETP.GE.OR P2, PT, R100.reuse, R105.reuse, P1 ;  /* 0x000000696400720c */ /* 0x0c0fe20000f46670 */
[----:B------:R-:W-:Y:S01]  /*11e10*/  UPRMT UR4, URZ, 0x654, UR4 ;  /* 0x000006543f047896 */ /* 0x000fe20008000004 */
[----:B------:R-:W1:Y:S01]  /*11e20*/  SHFL.IDX PT, R113, R109, 0x1, 0x1c1f ;  /* 0x003c1f006d717f89 */ /* 0x000e6200000e0000 */
[-C--:B------:R-:W-:Y:S02]  /*11e30*/  ISETP.GE.AND P3, PT, R100, R105.reuse, PT ;  /* 0x000000696400720c */ /* 0x080fe40003f66270 */
[----:B------:R-:W-:Y:S01]  /*11e40*/  ISETP.GE.OR P1, PT, R104, R105, P1 ;  /* 0x000000696800720c */ /* 0x000fe20000f26670 */
[----:B------:R2:W3:Y:S01]  /*11e50*/  SHFL.IDX PT, R102, R106, RZ, 0x1c1f ;  /* 0x001c1fff6a667589 */ /* 0x0004e200000e0000 */
[----:B------:R-:W-:-:S02]  /*11e60*/  SEL R52, R56, R57, P0 ;  /* 0x0000003938347207 */ /* 0x000fc40000000000 */
[----:B------:R-:W-:Y:S01]  /*11e70*/  SEL R56, R57, R56, P0 ;  /* 0x0000003839387207 */ /* 0x000fe20000000000 */
[----:B------:R-:W-:Y:S01]  /*11e80*/  SYNCS.ARRIVE.TRANS64.RED.A1T0 RZ, [UR4], RZ ;  /* 0x000000ffffff79a7 */ /* 0x000fe20008100404 */
[----:B------:R2:W4:Y:S01]  /*11e90*/  SHFL.IDX PT, R103, R107, RZ, 0x1c1f ;  /* 0x001c1fff6b677589 */ /* 0x00052200000e0000 */
[----:B------:R-:W-:Y:S02]  /*11ea0*/  SEL R53, R54, R55, P0 ;  /* 0x0000003736357207 */ /* 0x000fe40000000000 */
[----:B------:R-:W-:Y:S02]  /*11eb0*/  SEL R57, R55, R54, P0 ;  /* 0x0000003637397207 */ /* 0x000fe40000000000 */
[----:B------:R-:W-:Y:S02]  /*11ec0*/  SEL R54, R58, R101, P0 ;  /* 0x000000653a367207 */ /* 0x000fe40000000000 */
[----:B------:R-:W-:Y:S01]  /*11ed0*/  SEL R58, R101, R58, P0 ;  /* 0x0000003a653a7207 */ /* 0x000fe20000000000 */
[----:B------:R-:W-:Y:S01]  /*11ee0*/  IMAD.SHL.U32 R101, R82, 0x2, RZ ;  /* 0x0000000252657824 */ /* 0x000fe200078e00ff */
        /* <DEDUP_REMOVED lines=14> */
[----:B------:R-:W-:Y:S02]  /*11fd0*/  ISETP.GE.AND P1, PT, R100, UR4, PT ;  /* 0x0000000464007c0c */ /* 0x000fe4000bf26270 */
[----:B------:R-:W-:-:S05]  /*11fe0*/  ISETP.GE.AND P2, PT, R112, UR4, PT ;  /* 0x0000000470007c0c */ /* 0x000fca000bf46270 */
[C-C-:B---34-:R-:W-:Y:S02]  /*11ff0*/  @!P4 IMAD.WIDE R108, R101.reuse, 0x4, R102.reuse ;  /* 0x00000004656cc825 */ /* 0x158fe400078e0266 */
[----:B------:R-:W-:Y:S02]  /*12000*/  @!P5 LEA.HI R0, R0, R0, RZ, 0x1 ;  /* 0x000000000000d211 */ /* 0x000fe400078f08ff */
[----:B------:R-:W-:Y:S01]  /*12010*/  @!P3 LEA.HI R82, R82, R82, RZ, 0x1 ;  /* 0x000000525252b211 */ /* 0x000fe200078f08ff */
[----:B------:R0:W-:Y:S01]  /*12020*/  @!P4 ST.E.64 desc[UR42][R108.64], R72 ;  /* 0x000000486c00c985 */ /* 0x0001e2000c101b2a */
[----:B------:R-:W-:Y:S01]  /*12030*/  @!P5 LOP3.LUT R111, R0, 0xfffffffe, RZ, 0xc0, !PT ;  /* 0xfffffffe006fd812 */ /* 0x000fe200078ec0ff */
[C---:B------:R-:W-:Y:S01]  /*12040*/  VIADD R0, R101.reuse, 0x28 ;  /* 0x0000002865007836 */ /* 0x040fe20000000000 */
[----:B------:R-:W-:Y:S01]  /*12050*/  @!P3 LOP3.LUT R113, R82, 0xfffffffe, RZ, 0xc0, !PT ;  /* 0xfffffffe5271b812 */ /* 0x000fe200078ec0ff */
[----:B------:R-:W-:Y:S01]  /*12060*/  VIADD R82, R101, 0x38 ;  /* 0x0000003865527836 */ /* 0x000fe20000000000 */
[----:B------:R-:W-:Y:S01]  /*12070*/  @!P1 LEA.HI R100, R100, R100, RZ, 0x1 ;  /* 0x0000006464649211 */ /* 0x000fe200078f08ff */
[----:B------:R-:W-:Y:S01]  /*12080*/  @!P5 IMAD.WIDE R110, R111, 0x4, R102 ;  /* 0x000000046f6ed825 */ /* 0x000fe200078e0266 */
[----:B------:R-:W-:-:S02]  /*12090*/  ISETP.GE.AND P4, PT, R0, UR4, PT ;  /* 0x0000000400007c0c */ /* 0x000fc4000bf86270 */
[----:B------:R-:W-:Y:S02]  /*120a0*/  ISETP.GE.AND P6, PT, R82, UR4, PT ;  /* 0x0000000452007c0c */ /* 0x000fe4000bfc6270 */
[----:B------:R-:W-:Y:S01]  /*120b0*/  @!P1 LOP3.LUT R115, R100, 0xfffffffe, RZ, 0xc0, !PT ;  /* 0xfffffffe64739812 */ /* 0x000fe200078ec0ff */
[----:B------:R-:W-:Y:S01]  /*120c0*/  VIADD R100, R101, 0x40 ;  /* 0x0000004065647836 */ /* 0x000fe20000000000 */
[----:B------:R-:W-:Y:S01]  /*120d0*/  @!P2 LEA.HI R112, R112, R112, RZ, 0x1 ;  /* 0x000000707070a211 */ /* 0x000fe200078f08ff */
[----:B0-----:R-:W-:Y:S01]  /*120e0*/  @!P3 IMAD.WIDE R72, R113, 0x4, R102 ;  /* 0x000000047148b825 */ /* 0x001fe200078e0266 */
[----:B------:R0:W-:Y:S01]  /*120f0*/  @!P5 ST.E.64 desc[UR42][R110.64], R78 ;  /* 0x0000004e6e00d985 */ /* 0x0001e2000c101b2a */
[----:B------:R-:W-:Y:S02]  /*12100*/  ISETP.GE.AND P5, PT, R114, UR4, PT ;  /* 0x0000000472007c0c */ /* 0x000fe4000bfa6270 */
[----:B------:R-:W-:Y:S01]  /*12110*/  @!P2 LOP3.LUT R109, R112, 0xfffffffe, RZ, 0xc0, !PT ;  /* 0xfffffffe706da812 */ /* 0x000fe200078ec0ff */
[----:B------:R1:W-:Y:S01]  /*12120*/  @!P3 ST.E.64 desc[UR42][R72.64], R76 ;  /* 0x0000004c4800b985 */ /* 0x0003e2000c101b2a */
[----:B------:R-:W-:-:S02]  /*12130*/  @!P4 LEA.HI R0, R0, R0, RZ, 0x1 ;  /* 0x000000000000c211 */ /* 0x000fc400078f08ff */
[----:B------:R-:W-:Y:S01]  /*12140*/  ISETP.GE.AND P3, PT, R100, UR4, PT ;  /* 0x0000000464007c0c */ /* 0x000fe2000bf66270 */
[----:B------:R-:W-:Y:S01]  /*12150*/  @!P2 IMAD.WIDE R108, R109, 0x4, R102 ;  /* 0x000000046d6ca825 */ /* 0x000fe200078e0266 */
[----:B------:R-:W-:-:S03]  /*12160*/  @!P6 LEA.HI R82, R82, R82, RZ, 0x1 ;  /* 0x000000525252e211 */ /* 0x000fc600078f08ff */
[--C-:B0-----:R-:W-:Y:S01]  /*12170*/  @!P1 IMAD.WIDE R78, R115, 0x4, R102.reuse ;  /* 0x00000004734e9825 */ /* 0x101fe200078e0266 */
[----:B------:R-:W-:Y:S02]  /*12180*/  @!P4 LOP3.LUT R111, R0, 0xfffffffe, RZ, 0xc0, !PT ;  /* 0xfffffffe006fc812 */ /* 0x000fe400078ec0ff */
[----:B------:R-:W-:Y:S01]  /*12190*/  @!P5 LEA.HI R114, R114, R114, RZ, 0x1 ;  /* 0x000000727272d211 */ /* 0x000fe200078f08ff */
[C---:B------:R-:W-:Y:S01]  /*121a0*/  VIADD R110, R101.reuse, 0x48 ;  /* 0x00000048656e7836 */ /* 0x040fe20000000000 */
[----:B------:R0:W-:Y:S01]  /*121b0*/  @!P1 ST.E.64 desc[UR42][R78.64], R80 ;  /* 0x000000504e009985 */ /* 0x0001e2000c101b2a */
[----:B------:R-:W-:Y:S02]  /*121c0*/  VIADD R0, R101, 0x50 ;  /* 0x0000005065007836 */ /* 0x000fe40000000000 */
[----:B------:R-:W-:Y:S01]  /*121d0*/  @!P3 LEA.HI R100, R100, R100, RZ, 0x1 ;  /* 0x000000646464b211 */ /* 0x000fe200078f08ff */
[----:B-1----:R-:W-:Y:S01]  /*121e0*/  @!P4 IMAD.WIDE R72, R111, 0x4, R102 ;  /* 0x000000046f48c825 */ /* 0x002fe200078e0266 */
[----:B------:R-:W-:Y:S01]  /*121f0*/  ISETP.GE.AND P1, PT, R110, UR4, PT ;  /* 0x000000046e007c0c */ /* 0x000fe2000bf26270 */
[----:B------:R-:W-:Y:S01]  /*12200*/  @!P2 ST.E.64 desc[UR42][R108.64], R86 ;  /* 0x000000566c00a985 */ /* 0x000fe2000c101b2a */
[----:B------:R-:W-:-:S02]  /*12210*/  ISETP.GE.AND P2, PT, R0, UR4, PT ;  /* 0x0000000400007c0c */ /* 0x000fc4000bf46270 */
[----:B------:R-:W-:Y:S01]  /*12220*/  @!P5 LOP3.LUT R77, R114, 0xfffffffe, RZ, 0xc0, !PT ;  /* 0xfffffffe724dd812 */ /* 0x000fe200078ec0ff */
[----:B------:R1:W-:Y:S04]  /*12230*/  @!P4 ST.E.64 desc[UR42][R72.64], R84 ;  /* 0x000000544800c985 */ /* 0x0003e8000c101b2a */
[--C-:B------:R-:W-:Y:S01]  /*12240*/  @!P5 IMAD.WIDE R76, R77, 0x4, R102.reuse ;  /* 0x000000044d4cd825 */ /* 0x100fe200078e0266 */
[----:B0-----:R-:W-:Y:S02]  /*12250*/  @!P6 LOP3.LUT R79, R82, 0xfffffffe, RZ, 0xc0, !PT ;  /* 0xfffffffe524fe812 */ /* 0x001fe400078ec0ff */
[----:B------:R-:W-:Y:S01]  /*12260*/  @!P3 LOP3.LUT R81, R100, 0xfffffffe, RZ, 0xc0, !PT ;  /* 0xfffffffe6451b812 */ /* 0x000fe200078ec0ff */
[----:B------:R-:W-:Y:S01]  /*12270*/  VIADD R82, R101, 0x58 ;  /* 0x0000005865527836 */ /* 0x000fe20000000000 */
[----:B------:R-:W-:Y:S01]  /*12280*/  @!P1 LEA.HI R110, R110, R110, RZ, 0x1 ;  /* 0x0000006e6e6e9211 */ /* 0x000fe200078f08ff */
[--C-:B------:R-:W-:Y:S01]  /*12290*/  @!P6 IMAD.WIDE R78, R79, 0x4, R102.reuse ;  /* 0x000000044f4ee825 */ /* 0x100fe200078e0266 */
[----:B------:R-:W-:Y:S01]  /*122a0*/  @!P2 LEA.HI R0, R0, R0, RZ, 0x1 ;  /* 0x000000000000a211 */ /* 0x000fe200078f08ff */
[----:B------:R0:W-:Y:S01]  /*122b0*/  @!P5 ST.E.64 desc[UR42][R76.64], R88 ;  /* 0x000000584c00d985 */ /* 0x0001e2000c101b2a */
[----:B------:R-:W-:Y:S01]  /*122c0*/  ISETP.GE.AND P4, PT, R82, UR4, PT ;  /* 0x0000000452007c0c */ /* 0x000fe2000bf86270 */
[----:B------:R-:W-:Y:S01]  /*122d0*/  @!P3 IMAD.WIDE R80, R81, 0x4, R102 ;  /* 0x000000045150b825 */ /* 0x000fe200078e0266 */
[----:B-1----:R-:W-:Y:S01]  /*122e0*/  @!P1 LOP3.LUT R73, R110, 0xfffffffe, RZ, 0xc0, !PT ;  /* 0xfffffffe6e499812 */ /* 0x002fe200078ec0ff */
[----:B------:R1:W-:Y:S01]  /*122f0*/  @!P6 ST.E.64 desc[UR42][R78.64], R90 ;  /* 0x0000005a4e00e985 */ /* 0x0003e2000c101b2a */
[----:B------:R-:W-:Y:S01]  /*12300*/  @!P2 LOP3.LUT R85, R0, 0xfffffffe, RZ, 0xc0, !PT ;  /* 0xfffffffe0055a812 */ /* 0x000fe200078ec0ff */
[----:B------:R-:W-:-:S02]  /*12310*/  VIADD R86, R101, 0x60 ;  /* 0x0000006065567836 */ /* 0x000fc40000000000 */
[--C-:B------:R-:W-:Y:S01]  /*12320*/  @!P1 IMAD.WIDE R72, R73, 0x4, R102.reuse ;  /* 0x0000000449489825 */ /* 0x100fe200078e0266 */
[----:B------:R2:W-:Y:S02]  /*12330*/  @!P3 ST.E.64 desc[UR42][R80.64], R94 ;  /* 0x0000005e5000b985 */ /* 0x0005e4000c101b2a */
[----:B------:R-:W-:Y:S01]  /*12340*/  ISETP.GE.AND P3, PT, R86, UR4, PT ;  /* 0x0000000456007c0c */ /* 0x000fe2000bf66270 */
[----:B------:R-:W-:Y:S01]  /*12350*/  VIADD R0, R101, 0x68 ;  /* 0x0000006865007836 */ /* 0x000fe20000000000 */
[----:B------:R3:W-:Y:S01]  /*12360*/  @!P1 ST.E.64 desc[UR42][R72.64], R92 ;  /* 0x0000005c48009985 */ /* 0x0007e2000c101b2a */
[----:B------:R-:W-:Y:S01]  /*12370*/  @!P4 LEA.HI R82, R82, R82, RZ, 0x1 ;  /* 0x000000525252c211 */ /* 0x000fe200078f08ff */
[----:B0-----:R-:W-:Y:S02]  /*12380*/  @!P2 IMAD.WIDE R76, R85, 0x4, R102 ;  /* 0x00000004554ca825 */ /* 0x001fe400078e0266 */
[----:B------:R-:W-:Y:S02]  /*12390*/  ISETP.GE.AND P1, PT, R0, UR4, PT ;  /* 0x0000000400007c0c */ /* 0x000fe4000bf26270 */
[----:B-1----:R-:W-:Y:S01]  /*123a0*/  @!P4 LOP3.LUT R79, R82, 0xfffffffe, RZ, 0xc0, !PT ;  /* 0xfffffffe524fc812 */ /* 0x002fe200078ec0ff */
[C---:B------:R-:W-:Y:S01]  /*123b0*/  VIADD R78, R101.reuse, 0x70 ;  /* 0x00000070654e7836 */ /* 0x040fe20000000000 */
[----:B------:R0:W-:Y:S01]  /*123c0*/  @!P2 ST.E.64 desc[UR42][R76.64], R96 ;  /* 0x000000604c00a985 */ /* 0x0001e2000c101b2a */
[----:B------:R-:W-:-:S02]  /*123d0*/  VIADD R84, R101, 0x78 ;  /* 0x0000007865547836 */ /* 0x000fc40000000000 */
[C---:B--2---:R-:W-:Y:S01]  /*123e0*/  VIADD R80, R101.reuse, 0x80 ;  /* 0x0000008065507836 */ /* 0x044fe20000000000 */
[----:B------:R-:W-:Y:S01]  /*123f0*/  ISETP.GE.AND P6, PT, R78, UR4, PT ;  /* 0x000000044e007c0c */ /* 0x000fe2000bfc6270 */
[----:B------:R-:W-:Y:S01]  /*12400*/  VIADD R82, R101, 0x88 ;  /* 0x0000008865527836 */ /* 0x000fe20000000000 */
[----:B------:R-:W-:Y:S01]  /*12410*/  ISETP.GE.AND P5, PT, R84, UR4, PT ;  /* 0x0000000454007c0c */ /* 0x000fe2000bfa6270 */
[----:B---3--:R-:W-:Y:S01]  /*12420*/  @!P4 IMAD.WIDE R72, R79, 0x4, R102 ;  /* 0x000000044f48c825 */ /* 0x008fe200078e0266 */
[----:B------:R-:W-:Y:S02]  /*12430*/  ISETP.GE.AND P2, PT, R80, UR4, PT ;  /* 0x0000000450007c0c */ /* 0x000fe4000bf46270 */
[----:B------:R-:W-:Y:S02]  /*12440*/  @!P3 LEA.HI R86, R86, R86, RZ, 0x1 ;  /* 0x000000565656b211 */ /* 0x000fe400078f08ff */
[----:B------:R1:W-:Y:S01]  /*12450*/  @!P4 ST.E.64 desc[UR42][R72.64], R98 ;  /* 0x000000624800c985 */ /* 0x0003e2000c101b2a */
[----:B------:R-:W-:-:S02]  /*12460*/  ISETP.GE.AND P4, PT, R82, UR4, PT ;  /* 0x0000000452007c0c */ /* 0x000fc4000bf86270 */
[----:B------:R-:W-:Y:S02]  /*12470*/  @!P1 LEA.HI R0, R0, R0, RZ, 0x1 ;  /* 0x0000000000009211 */ /* 0x000fe400078f08ff */
[----:B0-----:R-:W-:Y:S02]  /*12480*/  @!P3 LOP3.LUT R77, R86, 0xfffffffe, RZ, 0xc0, !PT ;  /* 0xfffffffe564db812 */ /* 0x001fe400078ec0ff */
[----:B------:R-:W-:Y:S02]  /*12490*/  @!P1 LOP3.LUT R79, R0, 0xfffffffe, RZ, 0xc0, !PT ;  /* 0xfffffffe004f9812 */ /* 0x000fe400078ec0ff */
[----:B------:R-:W-:Y:S01]  /*124a0*/  @!P6 LEA.HI R0, R78, R78, RZ, 0x1 ;  /* 0x0000004e4e00e211 */ /* 0x000fe200078f08ff */
[--C-:B------:R-:W-:Y:S01]  /*124b0*/  @!P3 IMAD.WIDE R76, R77, 0x4, R102.reuse ;  /* 0x000000044d4cb825 */ /* 0x100fe200078e0266 */
[----:B------:R-:W-:Y:S02]  /*124c0*/  @!P5 LEA.HI R84, R84, R84, RZ, 0x1 ;  /* 0x000000545454d211 */ /* 0x000fe400078f08ff */
[----:B------:R-:W-:Y:S01]  /*124d0*/  @!P2 LEA.HI R80, R80, R80, RZ, 0x1 ;  /* 0x000000505050a211 */ /* 0x000fe200078f08ff */
[--C-:B------:R-:W-:Y:S01]  /*124e0*/  @!P1 IMAD.WIDE R78, R79, 0x4, R102.reuse ;  /* 0x000000044f4e9825 */ /* 0x100fe200078e0266 */
[----:B------:R-:W-:Y:S01]  /*124f0*/  @!P4 LEA.HI R82, R82, R82, RZ, 0x1 ;  /* 0x000000525252c211 */ /* 0x000fe200078f08ff */
[----:B------:R0:W-:Y:S01]  /*12500*/  @!P3 ST.E.64 desc[UR42][R76.64], R60 ;  /* 0x0000003c4c00b985 */ /* 0x0001e2000c101b2a */
[----:B------:R-:W-:Y:S01]  /*12510*/  @!P6 LOP3.LUT R81, R0, 0xfffffffe, RZ, 0xc0, !PT ;  /* 0xfffffffe0051e812 */ /* 0x000fe200078ec0ff */
[----:B------:R-:W-:Y:S01]  /*12520*/  VIADD R0, R101, 0x90 ;  /* 0x0000009065007836 */ /* 0x000fe20000000000 */
[----:B------:R-:W-:Y:S01]  /*12530*/  @!P5 LOP3.LUT R85, R84, 0xfffffffe, RZ, 0xc0, !PT ;  /* 0xfffffffe5455d812 */ /* 0x000fe200078ec0ff */
[----:B------:R2:W-:Y:S01]  /*12540*/  @!P1 ST.E.64 desc[UR42][R78.64], R62 ;  /* 0x0000003e4e009985 */ /* 0x0005e2000c101b2a */
[----:B------:R-:W-:Y:S01]  /*12550*/  @!P2 LOP3.LUT R87, R80, 0xfffffffe, RZ, 0xc0, !PT ;  /* 0xfffffffe5057a812 */ /* 0x000fe200078ec0ff */
[----:B-1----:R-:W-:Y:S01]  /*12560*/  @!P6 IMAD.WIDE R72, R81, 0x4, R102 ;  /* 0x000000045148e825 */ /* 0x002fe200078e0266 */
[----:B------:R-:W-:-:S03]  /*12570*/  ISETP.GE.AND P1, PT, R0, UR4, PT ;  /* 0x0000000400007c0c */ /* 0x000fc6000bf26270 */
[--C-:B------:R-:W-:Y:S01]  /*12580*/  @!P5 IMAD.WIDE R80, R85, 0x4, R102.reuse ;  /* 0x000000045550d825 */ /* 0x100fe200078e0266 */
[----:B------:R1:W-:Y:S01]  /*12590*/  @!P6 ST.E.64 desc[UR42][R72.64], R48 ;  /* 0x000000304800e985 */ /* 0x0003e2000c101b2a */
[----:B0-----:R-:W-:Y:S02]  /*125a0*/  @!P4 LOP3.LUT R77, R82, 0xfffffffe, RZ, 0xc0, !PT ;  /* 0xfffffffe524dc812 */ /* 0x001fe400078ec0ff */
[--C-:B------:R-:W-:Y:S01]  /*125b0*/  @!P2 IMAD.WIDE R60, R87, 0x4, R102.reuse ;  /* 0x00000004573ca825 */ /* 0x100fe200078e0266 */
[----:B------:R-:W-:Y:S03]  /*125c0*/  @!P5 ST.E.64 desc[UR42][R80.64], R46 ;  /* 0x0000002e5000d985 */ /* 0x000fe6000c101b2a */
[----:B--2---:R-:W-:Y:S01]  /*125d0*/  @!P4 IMAD.WIDE R62, R77, 0x4, R102 ;  /* 0x000000044d3ec825 */ /* 0x004fe200078e0266 */
[----:B------:R0:W-:Y:S01]  /*125e0*/  @!P2 ST.E.64 desc[UR42][R60.64], R42 ;  /* 0x0000002a3c00a985 */ /* 0x0001e2000c101b2a */
[----:B------:R-:W-:-:S02]  /*125f0*/  @!P1 LEA.HI R0, R0, R0, RZ, 0x1 ;  /* 0x0000000000009211 */ /* 0x000fc400078f08ff */
[C---:B------:R-:W-:Y:S01]  /*12600*/  VIADD R76, R101.reuse, 0x98 ;  /* 0x00000098654c7836 */ /* 0x040fe20000000000 */
[----:B------:R2:W-:Y:S01]  /*12610*/  @!P4 ST.E.64 desc[UR42][R62.64], R44 ;  /* 0x0000002c3e00c985 */ /* 0x0005e2000c101b2a */
[C---:B------:R-:W-:Y:S02]  /*12620*/  VIADD R77, R101.reuse, 0xa0 ;  /* 0x000000a0654d7836 */ /* 0x040fe40000000000 */
[C---:B------:R-:W-:Y:S01]  /*12630*/  VIADD R78, R101.reuse, 0xa8 ;  /* 0x000000a8654e7836 */ /* 0x040fe20000000000 */
[----:B------:R-:W-:Y:S01]  /*12640*/  ISETP.GE.AND P2, PT, R76, UR4, PT ;  /* 0x000000044c007c0c */ /* 0x000fe2000bf46270 */
[----:B-1----:R-:W-:Y:S01]  /*12650*/  VIADD R48, R101, 0xb0 ;  /* 0x000000b065307836 */ /* 0x002fe20000000000 */
[----:B------:R-:W-:Y:S01]  /*12660*/  ISETP.GE.AND P3, PT, R77, UR4, PT ;  /* 0x000000044d007c0c */ /* 0x000fe2000bf66270 */
[----:B------:R-:W-:Y:S01]  /*12670*/  VIADD R49, R101, 0xb8 ;  /* 0x000000b865317836 */ /* 0x000fe20000000000 */
[----:B------:R-:W-:Y:S02]  /*12680*/  ISETP.GE.AND P4, PT, R78, UR4, PT ;  /* 0x000000044e007c0c */ /* 0x000fe4000bf86270 */
[----:B------:R-:W-:-:S02]  /*12690*/  ISETP.GE.AND P5, PT, R48, UR4, PT ;  /* 0x0000000430007c0c */ /* 0x000fc4000bfa6270 */
[----:B------:R-:W-:Y:S02]  /*126a0*/  ISETP.GE.AND P6, PT, R49, UR4, PT ;  /* 0x0000000431007c0c */ /* 0x000fe4000bfc6270 */
[----:B0-----:R-:W-:-:S03]  /*126b0*/  @!P1 LOP3.LUT R43, R0, 0xfffffffe, RZ, 0xc0, !PT ;  /* 0xfffffffe002b9812 */ /* 0x001fc600078ec0ff */
[----:B------:R-:W-:Y:S02]  /*126c0*/  @!P2 LEA.HI R76, R76, R76, RZ, 0x1 ;  /* 0x0000004c4c4ca211 */ /* 0x000fe400078f08ff */
[----:B------:R-:W-:Y:S02]  /*126d0*/  @!P3 LEA.HI R77, R77, R77, RZ, 0x1 ;  /* 0x0000004d4d4db211 */ /* 0x000fe400078f08ff */
[----:B------:R-:W-:Y:S02]  /*126e0*/  @!P4 LEA.HI R78, R78, R78, RZ, 0x1 ;  /* 0x0000004e4e4ec211 */ /* 0x000fe400078f08ff */
[----:B------:R-:W-:Y:S02]  /*126f0*/  @!P5 LEA.HI R48, R48, R48, RZ, 0x1 ;  /* 0x000000303030d211 */ /* 0x000fe400078f08ff */
[----:B------:R-:W-:Y:S02]  /*12700*/  @!P6 LEA.HI R42, R49, R49, RZ, 0x1 ;  /* 0x00000031312ae211 */ /* 0x000fe400078f08ff */
[----:B--2---:R-:W-:-:S02]  /*12710*/  @!P2 LOP3.LUT R45, R76, 0xfffffffe, RZ, 0xc0, !PT ;  /* 0xfffffffe4c2da812 */ /* 0x004fc400078ec0ff */
        /* <DEDUP_REMOVED lines=16> */
.L_x_4129:
[----:B------:R-:W-:Y:S05]  /*12820*/  BSYNC B0 ;  /* 0x0000000000007941 */ /* 0x000fea0003800000 */
.L_x_4128:
[----:B------:R-:W-:Y:S01]  /*12830*/  ISETP.GE.AND P1, PT, R104, R105, PT ;  /* 0x000000696800720c */ /* 0x000fe20003f26270 */
[----:B0-----:R0:W1:Y:S01]  /*12840*/  SHFL.IDX PT, R25, R107, 0x1, 0x1c1f ;  /* 0x003c1f006b197f89 */ /* 0x00106200000e0000 */
        /* <DEDUP_REMOVED lines=69> */
[----:B--2---:R-:W-:Y:S01]  /*12ca0*/  VIADD R16, R101, 0x50 ;  /* 0x0000005065107836 */ /* 0x004fe20000000000 */
        /* <DEDUP_REMOVED lines=8> */
[----:B------:R-:W-:-:S02]  /*12d30*/  VIADD R20, R101, 0x60 ;  /* 0x0000006065147836 */ /* 0x000fc40000000000 */
[----:B------:R-:W-:Y:S01]  /*12d40*/  ISETP.GE.AND P3, PT, R0, UR4, PT ;  /* 0x0000000400007c0c */ /* 0x000fe2000bf66270 */
[--C-:B0-----:R-:W-:Y:S01]  /*12d50*/  @!P5 IMAD.WIDE R6, R17, 0x4, R24.reuse ;  /* 0x000000041106d825 */ /* 0x101fe200078e0218 */
[----:B------:R-:W-:Y:S02]  /*12d60*/  @!P1 LOP3.LUT R11, R46, 0xfffffffe, RZ, 0xc0, !PT ;  /* 0xfffffffe2e0b9812 */ /* 0x000fe400078ec0ff */
[----:B------:R-:W-:Y:S02]  /*12d70*/  ISETP.GE.AND P4, PT, R20, UR4, PT ;  /* 0x0000000414007c0c */ /* 0x000fe4000bf86270 */
[----:B------:R0:W-:Y:S01]  /*12d80*/  @!P5 ST.E.64 desc[UR42][R6.64], R50 ;  /* 0x000000320600d985 */ /* 0x0001e2000c101b2a */
[----:B-1----:R-:W-:Y:S01]  /*12d90*/  VIADD R12, R101, 0x68 ;  /* 0x00000068650c7836 */ /* 0x002fe20000000000 */
[----:B------:R-:W-:Y:S01]  /*12da0*/  @!P2 LEA.HI R16, R16, R16, RZ, 0x1 ;  /* 0x000000101010a211 */ /* 0x000fe200078f08ff */
[----:B--2---:R-:W-:-:S03]  /*12db0*/  @!P1 IMAD.WIDE R4, R11, 0x4, R24 ;  /* 0x000000040b049825 */ /* 0x004fc600078e0218 */
        /* <DEDUP_REMOVED lines=81> */
.L_x_4127:
        /* <DEDUP_REMOVED lines=58> */
.L_x_4042:
        /* <DEDUP_REMOVED lines=18> */
.L_x_4130:
[----:B------:R-:W-:Y:S01]  /*13790*/  ULDC UR8, c[0x0][0xc50] ;  /* 0x0003140000087ab9 */ /* 0x000fe20000000800 */
[----:B------:R-:W-:Y:S01]  /*137a0*/  UMOV UR36, UR7 ;  /* 0x0000000700247c82 */ /* 0x000fe20008000000 */
[----:B------:R-:W-:-:S11]  /*137b0*/  UISETP.NE.AND UP0, UPT, UR8, 0x1, UPT ;  /* 0x000000010800788c */ /* 0x000fd6000bf05270 */
[----:B------:R-:W-:Y:S01]  /*137c0*/  @UP0 ULDC UR4, c[0x0][0xc54] ;  /* 0x0003150000040ab9 */ /* 0x000fe20000000800 */
[----:B------:R-:W-:Y:S01]  /*137d0*/  @UP0 ULDC UR6, c[0x0][0xc58] ;  /* 0x0003160000060ab9 */ /* 0x000fe20000000800 */
[----:B------:R-:W-:-:S04]  /*137e0*/  UIMAD.WIDE.U32 UR4, UR7, UR4, URZ ;  /* 0x00000004070472a5 */ /* 0x000fc8000f8e003f */
[----:B------:R-:W-:-:S12]  /*137f0*/  @UP0 USHF.R.U32.HI UR36, URZ, UR6, UR5 ;  /* 0x000000063f240299 */ /* 0x000fd80008011605 */
.L_x_4131:
        /* <DEDUP_REMOVED lines=41> */
.L_x_4134:
[----:B------:R-:W-:-:S11]  /*13a90*/  UISETP.NE.AND UP0, UPT, UR5, 0x1, UPT ;  /* 0x000000010500788c */ /* 0x000fd6000bf05270 */
[----:B------:R-:W-:Y:S02]  /*13aa0*/  @UP0 ULDC.64 UR14, c[0x0][0x9e8] ;  /* 0x00027a00000e0ab9 */ /* 0x000fe40000000a00 */
[----:B------:R-:W-:-:S04]  /*13ab0*/  UIMAD.WIDE.U32 UR8, UR7, UR14, URZ ;  /* 0x0000000e070872a5 */ /* 0x000fc8000f8e003f */
[----:B------:R-:W-:-:S12]  /*13ac0*/  @UP0 USHF.R.U32.HI UR7, URZ, UR15, UR9 ;  /* 0x0000000f3f070299 */ /* 0x000fd80008011609 */
.L_x_4135:
[----:B------:R-:W-:-:S04]  /*13ad0*/  UIMAD UR7, UR7, UR5, UR5 ;  /* 0x00000005070772a4 */ /* 0x000fc8000f8e0205 */
[----:B------:R-:W-:-:S04]  /*13ae0*/  UISETP.LT.AND UP0, UPT, UR4, UR7, UPT ;  /* 0x000000070400728c */ /* 0x000fc8000bf01270 */
[----:B------:R-:W-:-:S12]  /*13af0*/  USEL UR4, UR4, UR7, UP0 ;  /* 0x0000000704047287 */ /* 0x000fd80008000000 */
.L_x_4133:
        /* <DEDUP_REMOVED lines=30> */
.L_x_4137:
[----:B------:R-:W-:-:S11]  /*13ce0*/  UISETP.NE.AND UP0, UPT, UR5, 0x1, UPT ;  /* 0x000000010500788c */ /* 0x000fd6000bf05270 */
[----:B------:R-:W-:Y:S02]  /*13cf0*/  @UP0 ULDC.64 UR12, c[0x0][0x9e8] ;  /* 0x00027a00000c0ab9 */ /* 0x000fe40000000a00 */
[----:B------:R-:W-:-:S04]  /*13d00*/  UIMAD.WIDE.U32 UR8, UR4, UR12, URZ ;  /* 0x0000000c040872a5 */ /* 0x000fc8000f8e003f */
[----:B------:R-:W-:-:S12]  /*13d10*/  @UP0 USHF.R.U32.HI UR4, URZ, UR13, UR9 ;  /* 0x0000000d3f040299 */ /* 0x000fd80008011609 */
.L_x_4138:
[----:B------:R-:W-:-:S04]  /*13d20*/  UIMAD UR4, UR4, UR5, URZ ;  /* 0x00000005040472a4 */ /* 0x000fc8000f8e023f */
[----:B------:R-:W-:-:S04]  /*13d30*/  UISETP.LT.AND UP0, UPT, UR7, UR4, UPT ;  /* 0x000000040700728c */ /* 0x000fc8000bf01270 */
[----:B------:R-:W-:-:S12]  /*13d40*/  USEL UR7, UR7, UR4, !UP0 ;  /* 0x0000000407077287 */ /* 0x000fd8000c000000 */
.L_x_4136:
        /* <DEDUP_REMOVED lines=45> */
.L_x_4139:
        /* <DEDUP_REMOVED lines=32> */
.L_x_4140:
        /* <DEDUP_REMOVED lines=20> */
.L_x_4141:
        /* <DEDUP_REMOVED lines=20> */
.L_x_4142:
        /* <DEDUP_REMOVED lines=18> */
.L_x_4143:
        /* <DEDUP_REMOVED lines=9> */
[----:B------:R-:W-:Y:S01]  /*14650*/  SHF.R.U32.HI R0, RZ, 0x1, R6 ;  /* 0x00000001ff007819 */ /* 0x000fe20000011606 */
[C---:B------:R-:W-:Y:S01]  /*14660*/  IMAD.SHL.U32 R7, R6.reuse, 0x10, RZ ;  /* 0x0000001006077824 */ /* 0x040fe200078e00ff */
[----:B------:R-:W-:Y:S01]  /*14670*/  LOP3.LUT R8, R6, 0x7f, RZ, 0xc0, !PT ;  /* 0x0000007f06087812 */ /* 0x000fe200078ec0ff */
[----:B------:R-:W-:Y:S01]  /*14680*/  UMOV UR4, 0xffffffff ;  /* 0xffffffff00047882 */ /* 0x000fe20000000000 */
[----:B------:R-:W-:Y:S02]  /*14690*/  LOP3.LUT R5, R18, 0x180, RZ, 0xc0, !PT ;  /* 0x0000018012057812 */ /* 0x000fe400078ec0ff */
[----:B------:R-:W-:Y:S02]  /*146a0*/  SHF.R.U32.HI R10, RZ, 0x5, R8 ;  /* 0x00000005ff0a7819 */ /* 0x000fe40000011608 */
[----:B------:R-:W-:Y:S01]  /*146b0*/  LOP3.LUT R0, R5, 0x30, R0, 0xf8, !PT ;  /* 0x0000003005007812 */ /* 0x000fe200078ef800 */
[----:B------:R-:W-:Y:S01]  /*146c0*/  IMAD.SHL.U32 R5, R6, 0x8, RZ ;  /* 0x0000000806057824 */ /* 0x000fe200078e00ff */
[----:B0-----:R-:W0:Y:S01]  /*146d0*/  LDC.64 R2, c[0x0][0x418] ;  /* 0x00010600ff027b82 */ /* 0x001e220000000a00 */
[----:B------:R-:W-:-:S03]  /*146e0*/  LOP3.LUT R19, R19, 0xfffffffe, RZ, 0xc0, !PT ;  /* 0xfffffffe13137812 */ /* 0x000fc600078ec0ff */
[----:B------:R-:W-:Y:S01]  /*146f0*/  LOP3.LUT R5, R0, 0x30, R5, 0x78, !PT ;  /* 0x0000003000057812 */ /* 0x000fe200078e7805 */
[----:B------:R-:W-:-:S03]  /*14700*/  IMAD.SHL.U32 R0, R6, 0x80, RZ ;  /* 0x0000008006007824 */ /* 0x000fc600078e00ff */
[----:B------:R-:W-:Y:S02]  /*14710*/  LOP3.LUT R18, R5, 0x640, R18, 0xf8, !PT ;  /* 0x0000064005127812 */ /* 0x000fe400078ef812 */
[C---:B------:R-:W-:Y:S02]  /*14720*/  LOP3.LUT R4, R0.reuse, 0x380, RZ, 0xc0, !PT ;  /* 0x0000038000047812 */ /* 0x040fe400078ec0ff */
[----:B------:R-:W-:Y:S02]  /*14730*/  LOP3.LUT R0, R0, 0x400, RZ, 0xc0, !PT ;  /* 0x0000040000007812 */ /* 0x000fe400078ec0ff */
[----:B------:R-:W-:-:S03]  /*14740*/  LOP3.LUT R4, R4, 0x10, R6, 0xf8, !PT ;  /* 0x0000001004047812 */ /* 0x000fc600078ef806 */
[----:B------:R-:W-:Y:S01]  /*14750*/  IMAD R0, R10, 0x800, R0 ;  /* 0x000008000a007824 */ /* 0x000fe200078e0200 */
[----:B------:R-:W-:Y:S01]  /*14760*/  LOP3.LUT R7, R4, 0x70, R7, 0x78, !PT ;  /* 0x0000007004077812 */ /* 0x000fe200078e7807 */
[----:B------:R-:W-:-:S04]  /*14770*/  IMAD.MOV.U32 R4, RZ, RZ, 0x40 ;  /* 0x00000040ff047424 */ /* 0x000fc800078e00ff */
[----:B------:R-:W-:Y:S01]  /*14780*/  IMAD.IADD R0, R0, 0x1, R7 ;  /* 0x0000000100007824 */ /* 0x000fe200078e0207 */
[----:B0-----:R-:W-:-:S04]  /*14790*/  ISETP.NE.U32.AND P0, PT, R2, RZ, PT ;  /* 0x000000ff0200720c */ /* 0x001fc80003f05070 */
[----:B------:R0:W-:Y:S01]  /*147a0*/  STL [R1+0x4], R0 ;  /* 0x0000040001007387 */ /* 0x0001e20000100800 */
[----:B------:R-:W-:Y:S02]  /*147b0*/  R2P PR, R6, 0x6 ;  /* 0x0000000606007804 */ /* 0x000fe40000000000 */
[----:B------:R-:W-:Y:S02]  /*147c0*/  ISETP.NE.AND.EX P3, PT, R3, RZ, PT, P0 ;  /* 0x000000ff0300720c */ /* 0x000fe40003f65300 */
[----:B------:R-:W-:-:S04]  /*147d0*/  SHF.R.U32.HI R6, RZ, 0x5, R6 ;  /* 0x00000005ff067819 */ /* 0x000fc80000011606 */
[----:B------:R-:W-:Y:S01]  /*147e0*/  LOP3.LUT R6, R6, 0x3, RZ, 0xc0, !PT ;  /* 0x0000000306067812 */ /* 0x000fe200078ec0ff */
[----:B0-----:R-:W-:-:S05]  /*147f0*/  IMAD.MOV.U32 R0, RZ, RZ, 0x20 ;  /* 0x00000020ff007424 */ /* 0x001fca00078e00ff */
[----:B------:R-:W-:Y:S02]  /*14800*/  SEL R0, R0, 0xffffffe0, !P1 ;  /* 0xffffffe000007807 */ /* 0x000fe40004800000 */
[----:B------:R-:W-:-:S03]  /*14810*/  @P3 LOP3.LUT R19, R19, 0x1, RZ, 0xfc, !PT ;  /* 0x0000000113133812 */ /* 0x000fc600078efcff */
[----:B------:R0:W-:Y:S02]  /*14820*/  STL [R1+0x10], R0 ;  /* 0x0000100001007387 */ /* 0x0001e40000100800 */
[----:B0-----:R-:W-:Y:S02]  /*14830*/  SEL R0, R4, 0xffffffc0, !P2 ;  /* 0xffffffc004007807 */ /* 0x001fe40005000000 */
[----:B--2---:R-:W-:Y:S01]  /*14840*/  SHF.R.S32.HI R10, RZ, 0x1f, R9 ;  /* 0x0000001fff0a7819 */ /* 0x004fe20000011409 */
[----:B------:R0:W-:Y:S01]  /*14850*/  STL [R1], R9 ;  /* 0x0000000901007387 */ /* 0x0001e20000100800 */
[----:B------:R-:W-:-:S03]  /*14860*/  SEL R16, R9, RZ, !P3 ;  /* 0x000000ff09107207 */ /* 0x000fc60005800000 */
[----:B------:R0:W-:Y:S04]  /*14870*/  STL [R1+0x14], R0 ;  /* 0x0000140001007387 */ /* 0x0001e80000100800 */
[----:B------:R0:W-:Y:S01]  /*14880*/  STL [R1+0x8], R10 ;  /* 0x0000080a01007387 */ /* 0x0001e20000100800 */
[----:B------:R-:W-:Y:S05]  /*14890*/  BRA.DIV UR4, `(.L_x_4144) ;  /* 0x0000003204847947 */ /* 0x000fea000b800000 */
[----:B------:R1:W2:Y:S02]  /*148a0*/  SHFL.IDX PT, R14, R6, RZ, 0x1f ;  /* 0x00001fff060e7589 */ /* 0x0002a400000e0000 */
.L_x_4199:
[----:B--2---:R-:W-:Y:S02]  /*148b0*/  ISETP.NE.AND P0, PT, R14, RZ, PT ;  /* 0x000000ff0e00720c */ /* 0x004fe40003f05270 */
[----:B------:R-:W-:Y:S02]  /*148c0*/  PLOP3.LUT P1, PT, PT, PT, PT, 0x8, 0x0 ;  /* 0x000000000000781c */ /* 0x000fe40003f2e170 */
[----:B------:R-:W-:-:S11]  /*148d0*/  LOP3.LUT R19, R19, 0xfffffffd, RZ, 0xc0, !PT ;  /* 0xfffffffd13137812 */ /* 0x000fd600078ec0ff */
[----:B------:R-:W-:Y:S01]  /*148e0*/  @P1 LOP3.LUT R19, R19, 0x2, RZ, 0xfc, !PT ;  /* 0x0000000213131812 */ /* 0x000fe200078efcff */
[----:B------:R-:W-:Y:S06]  /*148f0*/  @P0 BRA `(.L_x_4145) ;  /* 0x0000000400900947 */ /* 0x000fec0003800000 */
[----:B------:R-:W-:Y:S01]  /*14900*/  UMOV UR4, 0xffffffff ;  /* 0xffffffff00047882 */ /* 0x000fe20000000000 */
[----:B0-----:R-:W-:Y:S02]  /*14910*/  VIADD R0, R17, 0xffffffff ;  /* 0xffffffff11007836 */ /* 0x001fe40000000000 */
[----:B------:R-:W-:Y:S05]  /*14920*/  BRA.DIV UR4, `(.L_x_4146) ;  /* 0x0000003204807947 */ /* 0x000fea000b800000 */
[----:B------:R-:W-:-:S13]  /*14930*/  ELECT P6, URZ, PT ;  /* 0x00000000003f782f */ /* 0x000fda00038c0000 */
.L_x_4202:
        /* <DEDUP_REMOVED lines=20> */
.L_x_4147:
[----:B0-----:R-:W-:Y:S01]  /*14a80*/  IMAD.MOV.U32 R2, RZ, RZ, 0x1 ;  /* 0x00000001ff027424 */ /* 0x001fe200078e00ff */
[----:B------:R-:W-:-:S04]  /*14a90*/  ISETP.NE.AND P1, PT, R8, RZ, PT ;  /* 0x000000ff0800720c */ /* 0x000fc80003f25270 */
[----:B------:R-:W-:-:S04]  /*14aa0*/  SHF.L.U32 R2, R2, 0x1f, RZ ;  /* 0x0000001f02027819 */ /* 0x000fc800000006ff */
[----:B------:R-:W0:Y:S02]  /*14ab0*/  SYNCS.PHASECHK.TRANS64.TRYWAIT P0, [UR38+0x2a880], R2 ;  /* 0x02a88002ff0075a7 */ /* 0x000e240008000166 */
[----:B0-----:R-:W-:Y:S05]  /*14ac0*/  @!P0 BRA `(.L_x_4148) ;  /* 0x0000003000388947 */ /* 0x001fea0003800000 */
.L_x_4203:
[----:B------:R-:W-:Y:S05]  /*14ad0*/  @P1 BRA `(.L_x_4149) ;  /* 0x0000000000181947 */ /* 0x000fea0003800000 */
[----:B------:R-:W2:Y:S01]  /*14ae0*/  S2R R4, SR_TID.X ;  /* 0x0000000000047919 */ /* 0x000ea20000002100 */
[----:B0-----:R-:W-:-:S04]  /*14af0*/  IMAD.MOV.U32 R3, RZ, RZ, 0x6000 ;  /* 0x00006000ff037424 */ /* 0x001fc800078e00ff */
[----:B------:R3:W-:Y:S01]  /*14b00*/  SYNCS.ARRIVE.TRANS64 RZ, [UR38+0x2a870], R3 ;  /* 0x02a87003ffff79a7 */ /* 0x0007e20008000026 */
[----:B--2---:R-:W-:-:S13]  /*14b10*/  LOP3.LUT P0, RZ, R4, 0x1f, RZ, 0xc0, !PT ;  /* 0x0000001f04ff7812 */ /* 0x004fda000780c0ff */
[----:B---3--:R-:W-:Y:S05]  /*14b20*/  @!P0 BRA `(.L_x_4149) ;  /* 0x0000000000048947 */ /* 0x008fea0003800000 */
[----:B------:R-:W-:Y:S01]  /*14b30*/  BPT.TRAP 0x1 ;  /* 0x000000040000795c */ /* 0x000fe20000300000 */
.L_x_4149:
        /* <DEDUP_REMOVED lines=26> */
[----:B------:R-:W3:Y:S02]  /*14ce0*/  SYNCS.PHASECHK.TRANS64.TRYWAIT P0, [UR38+0x2a840], R2 ;  /* 0x02a84002ff0075a7 */ /* 0x000ee40008000166 */
[----:B--23--:R-:W-:Y:S05]  /*14cf0*/  @!P0 BRA `(.L_x_4150) ;  /* 0x0000002c00c48947 */ /* 0x00cfea0003800000 */
.L_x_4204:
[----:B------:R-:W-:Y:S05]  /*14d00*/  @P1 BRA `(.L_x_4151) ;  /* 0x0000000000181947 */ /* 0x000fea0003800000 */
[----:B0-----:R-:W0:Y:S01]  /*14d10*/  S2R R3, SR_TID.X ;  /* 0x0000000000037919 */ /* 0x001e220000002100 */
[----:B------:R-:W-:-:S04]  /*14d20*/  IMAD.MOV.U32 R2, RZ, RZ, 0x6000 ;  /* 0x00006000ff027424 */ /* 0x000fc800078e00ff */
[----:B------:R2:W-:Y:S01]  /*14d30*/  SYNCS.ARRIVE.TRANS64 RZ, [UR38+0x2a830], R2 ;  /* 0x02a83002ffff79a7 */ /* 0x0005e20008000026 */
[----:B0-----:R-:W-:-:S13]  /*14d40*/  LOP3.LUT P0, RZ, R3, 0x1f, RZ, 0xc0, !PT ;  /* 0x0000001f03ff7812 */ /* 0x001fda000780c0ff */
[----:B--2---:R-:W-:Y:S05]  /*14d50*/  @!P0 BRA `(.L_x_4151) ;  /* 0x0000000000048947 */ /* 0x004fea0003800000 */
[----:B------:R-:W-:Y:S01]  /*14d60*/  BPT.TRAP 0x1 ;  /* 0x000000040000795c */ /* 0x000fe20000300000 */
.L_x_4151:
[----:B------:R-:W-:Y:S01]  /*14d70*/  ULDC.64 UR4, c[0x0][0x198] ;  /* 0x0000660000047ab9 */ /* 0x000fe20000000a00 */
[----:B------:R-:W-:Y:S01]  /*14d80*/  R2UR UR11, R0 ;  /* 0x00000000000b72ca */ /* 0x000fe200000e0000 */
[----:B------:R-:W-:Y:S01]  /*14d90*/  UIADD3 UR4, UP0, UR4, 0x370, URZ ;  /* 0x0000037004047890 */ /* 0x000fe2000ff1e03f */
[----:B------:R-:W-:Y:S01]  /*14da0*/  R2UR UR13, R16 ;  /* 0x00000000100d72ca */ /* 0x000fe200000e0000 */
[----:B------:R-:W-:Y:S01]  /*14db0*/  UIADD3 UR8, UR38, 0x1e400, URZ ;  /* 0x0001e40026087890 */ /* 0x000fe2000fffe03f */
[----:B------:R-:W-:Y:S01]  /*14dc0*/  PLOP3.LUT P0, PT, PT, PT, PT, 0x80, 0x0 ;  /* 0x000000000000781c */ /* 0x000fe20003f0f070 */
[----:B------:R-:W-:Y:S01]  /*14dd0*/  UIADD3 UR9, UR38, 0x2a830, URZ ;  /* 0x0002a83026097890 */ /* 0x000fe2000fffe03f */
[----:B------:R-:W-:Y:S01]  /*14de0*/  LOP3.LUT R19, R19, 0xfffffffd, RZ, 0xc0, !PT ;  /* 0xfffffffd13137812 */ /* 0x000fe200078ec0ff */
[----:B------:R-:W-:Y:S02]  /*14df0*/  UIADD3.X UR5, URZ, UR5, URZ, UP0, !UPT ;  /* 0x000000053f057290 */ /* 0x000fe400087fe43f */
[----:B------:R-:W-:-:S02]  /*14e00*/  UIADD3 UR16, UR38, 0x20400, URZ ;  /* 0x0002040026107890 */ /* 0x000fc4000fffe03f */
        /* <DEDUP_REMOVED lines=15> */
[----:B------:R-:W-:Y:S01]  /*14f00*/  @P0 LOP3.LUT R19, R19, 0x2, RZ, 0xfc, !PT ;  /* 0x0000000213130812 */ /* 0x000fe200078efcff */
[----:B------:R2:W-:Y:S01]  /*14f10*/  UTMALDG.4D [UR16], [UR4], desc[UR6] ;  /* 0x00000610040075b4 */ /* 0x0005e20008019000 */
[----:B------:R2:W-:Y:S02]  /*14f20*/  UTMALDG.4D [UR32], [UR4], desc[UR6] ;  /* 0x00000620040075b4 */ /* 0x0005e40008019000 */
[----:B--2---:R-:W-:-:S03]  /*14f30*/  NOP ;  /* 0x0000000000007918 */ /* 0x004fc60000000000 */
.L_x_4145:
[----:B------:R-:W-:Y:S05]  /*14f40*/  WARPSYNC.ALL ;  /* 0x0000000000007948 */ /* 0x000fea0003800000 */
[----:B------:R-:W-:Y:S01]  /*14f50*/  UIADD3 UR4, UR38, 0x18400, URZ ;  /* 0x0001840026047890 */ /* 0x000fe2000fffe03f */
        /* <DEDUP_REMOVED lines=20> */
.L_x_4152:
[----:B0-----:R-:W0:Y:S01]  /*150a0*/  S2R R2, SR_TID.X ;  /* 0x0000000000027919 */ /* 0x001e220000002100 */
[----:B------:R-:W2:Y:S01]  /*150b0*/  LDC R10, c[0x0][0x448] ;  /* 0x00011200ff0a7b82 */ /* 0x000ea20000000800 */
[----:B------:R-:W-:Y:S01]  /*150c0*/  USHF.R.S32.HI UR4, URZ, 0x1f, UR36 ;  /* 0x0000001f3f047899 */ /* 0x000fe20008011424 */
[----:B-1----:R-:W1:Y:S01]  /*150d0*/  S2R R6, SR_TID.X ;  /* 0x0000000000067919 */ /* 0x002e620000002100 */
[----:B------:R-:W-:Y:S02]  /*150e0*/  ULDC.64 UR8, c[0x0][0x2d8] ;  /* 0x0000b60000087ab9 */ /* 0x000fe40000000a00 */
[----:B------:R-:W-:Y:S01]  /*150f0*/  UIMAD UR6, UR4, UR8, URZ ;  /* 0x00000008040672a4 */ /* 0x000fe2000f8e023f */
[----:B------:R-:W3:Y:S01]  /*15100*/  S2R R7, SR_CTAID.Z ;  /* 0x0000000000077919 */ /* 0x000ee20000002700 */
[----:B------:R-:W-:Y:S02]  /*15110*/  UIMAD.WIDE.U32 UR4, UR36, UR8, URZ ;  /* 0x00000008240472a5 */ /* 0x000fe4000f8e003f */
[----:B------:R-:W-:-:S04]  /*15120*/  UIMAD UR6, UR36, UR9, UR6 ;  /* 0x00000009240672a4 */ /* 0x000fc8000f8e0206 */
[----:B------:R-:W-:Y:S01]  /*15130*/  UIADD3 UR5, UR5, UR6, URZ ;  /* 0x0000000605057290 */ /* 0x000fe2000fffe03f */
[----:B--2---:R-:W-:Y:S02]  /*15140*/  ISETP.NE.AND P0, PT, R10, 0x1, PT ;  /* 0x000000010a00780c */ /* 0x004fe40003f05270 */
[----:B0-----:R-:W-:Y:S02]  /*15150*/  SHF.R.U32.HI R4, RZ, 0x3, R2 ;  /* 0x00000003ff047819 */ /* 0x001fe40000011602 */
[----:B------:R-:W-:Y:S01]  /*15160*/  LOP3.LUT R3, R2, 0x7f, RZ, 0xc0, !PT ;  /* 0x0000007f02037812 */ /* 0x000fe200078ec0ff */
[C---:B-1----:R-:W-:Y:S01]  /*15170*/  IMAD.SHL.U32 R8, R6.reuse, 0x10, RZ ;  /* 0x0000001006087824 */ /* 0x042fe200078e00ff */
[----:B------:R-:W-:Y:S01]  /*15180*/  LOP3.LUT R9, R6, 0x7f, RZ, 0xc0, !PT ;  /* 0x0000007f06097812 */ /* 0x000fe200078ec0ff */
[----:B------:R-:W-:Y:S02]  /*15190*/  IMAD.SHL.U32 R0, R4, 0x80, RZ ;  /* 0x0000008004007824 */ /* 0x000fe400078e00ff */
[----:B------:R-:W-:Y:S01]  /*151a0*/  IMAD.SHL.U32 R6, R6, 0x20, RZ ;  /* 0x0000002006067824 */ /* 0x000fe200078e00ff */
[----:B------:R-:W-:-:S02]  /*151b0*/  SHF.R.U32.HI R9, RZ, 0x2, R9 ;  /* 0x00000002ff097819 */ /* 0x000fc40000011609 */
[----:B------:R-:W-:Y:S01]  /*151c0*/  LOP3.LUT R2, R0, 0x180, RZ, 0xc0, !PT ;  /* 0x0000018000027812 */ /* 0x000fe200078ec0ff */
[----:B------:R-:W-:Y:S01]  /*151d0*/  IMAD.SHL.U32 R0, R4, 0x10, RZ ;  /* 0x0000001004007824 */ /* 0x000fe200078e00ff */
[----:B------:R-:W-:Y:S02]  /*151e0*/  SHF.R.U32.HI R4, RZ, 0x5, R3 ;  /* 0x00000005ff047819 */ /* 0x000fe40000011603 */
[----:B------:R-:W-:Y:S02]  /*151f0*/  LOP3.LUT R3, R2, 0x30, R8, 0xf8, !PT ;  /* 0x0000003002037812 */ /* 0x000fe400078ef808 */
[----:B------:R-:W-:Y:S02]  /*15200*/  LOP3.LUT R2, R8, 0x40, RZ, 0xc0, !PT ;  /* 0x0000004008027812 */ /* 0x000fe400078ec0ff */
[----:B------:R-:W-:Y:S02]  /*15210*/  LOP3.LUT R0, R3, 0x30, R0, 0x78, !PT ;  /* 0x0000003003007812 */ /* 0x000fe400078e7800 */
[----:B------:R-:W-:Y:S01]  /*15220*/  LOP3.LUT R6, R9, 0x60, R6, 0xf8, !PT ;  /* 0x0000006009067812 */ /* 0x000fe200078ef806 */
[----:B------:R-:W-:Y:S01]  /*15230*/  IMAD R5, R4, 0x200, R2 ;  /* 0x0000020004057824 */ /* 0x000fe200078e0202 */
[----:B------:R-:W-:Y:S01]  /*15240*/  LOP3.LUT R8, R8, 0x30, RZ, 0xc0, !PT ;  /* 0x0000003008087812 */ /* 0x000fe200078ec0ff */
[----:B------:R-:W0:Y:S02]  /*15250*/  LDC.64 R2, c[0x0][0x2e0] ;  /* 0x0000b800ff027b82 */ /* 0x000e240000000a00 */
[----:B------:R-:W-:Y:S01]  /*15260*/  IMAD.IADD R0, R5, 0x1, R0 ;  /* 0x0000000105007824 */ /* 0x000fe200078e0200 */
[----:B---3--:R-:W-:Y:S01]  /*15270*/  SHF.R.S32.HI R5, RZ, 0x1f, R7 ;  /* 0x0000001fff057819 */ /* 0x008fe20000011407 */
[----:B------:R-:W-:-:S04]  /*15280*/  VIADD R6, R6, UR39 ;  /* 0x0000002706067c36 */ /* 0x000fc80008000000 */
[-C--:B0-----:R-:W-:Y:S02]  /*15290*/  IMAD R4, R5, R2.reuse, RZ ;  /* 0x0000000205047224 */ /* 0x081fe400078e02ff */
[----:B------:R-:W-:Y:S02]  /*152a0*/  IMAD.MOV.U32 R5, RZ, RZ, R6 ;  /* 0x000000ffff057224 */ /* 0x000fe400078e0006 */
[C---:B------:R-:W-:Y:S02]  /*152b0*/  IMAD R4, R7.reuse, R3, R4 ;  /* 0x0000000307047224 */ /* 0x040fe400078e0204 */
[----:B------:R-:W-:Y:S01]  /*152c0*/  IMAD.WIDE.U32 R2, R7, R2, UR4 ;  /* 0x0000000407027e25 */ /* 0x000fe2000f8e0002 */
[----:B------:R-:W-:Y:S01]  /*152d0*/  ULDC.64 UR4, c[0x0][0x2d0] ;  /* 0x0000b40000047ab9 */ /* 0x000fe20000000a00 */
[----:B------:R-:W0:Y:S02]  /*152e0*/  @P0 LDC R7, c[0x0][0x44c] ;  /* 0x00011300ff070b82 */ /* 0x000e240000000800 */
[----:B------:R-:W-:-:S06]  /*152f0*/  IMAD.IADD R3, R3, 0x1, R4 ;  /* 0x0000000103037824 */ /* 0x000fcc00078e0204 */
[----:B------:R-:W1:Y:S01]  /*15300*/  @P0 LDC R4, c[0x0][0x450] ;  /* 0x00011400ff040b82 */ /* 0x000e620000000800 */
        /* <DEDUP_REMOVED lines=18> */
[----:B------:R-:W-:Y:S02]  /*15430*/  IADD3.X R6, R3, UR5, R5, P0, !PT ;  /* 0x0000000503067c10 */ /* 0x000fe400087fe405 */
[----:B------:R-:W-:Y:S02]  /*15440*/  ISETP.GE.AND P0, PT, R2, UR4, PT ;  /* 0x0000000402007c0c */ /* 0x000fe4000bf06270 */
[----:B------:R-:W-:-:S02]  /*15450*/  LOP3.LUT R2, R8, 0x80, RZ, 0xfc, !PT ;  /* 0x0000008008027812 */ /* 0x000fc400078efcff */
[----:B------:R-:W-:Y:S02]  /*15460*/  ISETP.GE.AND P2, PT, R8, UR4, PT ;  /* 0x0000000408007c0c */ /* 0x000fe4000bf46270 */
[----:B------:R-:W-:Y:S01]  /*15470*/  ISETP.GE.AND P1, PT, R2, UR4, PT ;  /* 0x0000000402007c0c */ /* 0x000fe2000bf26270 */
[----:B------:R-:W-:-:S03]  /*15480*/  UMOV UR4, 0xffffffff ;  /* 0xffffffff00047882 */ /* 0x000fc60000000000 */
[----:B------:R-:W-:Y:S09]  /*15490*/  BRA.DIV UR4, `(.L_x_4153) ;  /* 0x0000002604f47947 */ /* 0x000ff2000b800000 */
[----:B------:R-:W0:Y:S01]  /*154a0*/  SHFL.IDX PT, R3, R7, RZ, 0x1c1f ;  /* 0x001c1fff07037589 */ /* 0x000e2200000e0000 */
[----:B------:R-:W-:Y:S01]  /*154b0*/  ULDC UR4, c[0x0][0x288] ;  /* 0x0000a20000047ab9 */ /* 0x000fe20000000800 */
[----:B------:R-:W-:Y:S02]  /*154c0*/  VIADD R4, R9, UR39 ;  /* 0x0000002709047c36 */ /* 0x000fe40008000000 */
        /* <DEDUP_REMOVED lines=40> */
.L_x_4213:
[----:B------:R-:W-:Y:S01]  /*15750*/  VIADD R4, R4, 0x60 ;  /* 0x0000006004047836 */ /* 0x000fe20000000000 */
[----:B------:R-:W-:Y:S04]  /*15760*/  BSSY B0, `(.L_x_4154) ;  /* 0x000000c000007945 */ /* 0x000fe80003800000 */
[----:B------:R-:W-:-:S13]  /*15770*/  ISETP.GE.AND P3, PT, R4, R5, PT ;  /* 0x000000050400720c */ /* 0x000fda0003f66270 */
[----:B------:R-:W-:Y:S05]  /*15780*/  @P3 BRA `(.L_x_4155) ;  /* 0x0000000000243947 */ /* 0x000fea0003800000 */
[----:B0-----:R-:W-:Y:S01]  /*15790*/  IADD3 R2, P3, R8, R14, RZ ;  /* 0x0000000e08027210 */ /* 0x001fe20007f7e0ff */
        /* <DEDUP_REMOVED lines=8> */
.L_x_4155:
[----:B------:R-:W-:Y:S05]  /*15820*/  BSYNC B0 ;  /* 0x0000000000007941 */ /* 0x000fea0003800000 */
.L_x_4154:
[----:B------:R-:W-:Y:S01]  /*15830*/  NOP ;  /* 0x0000000000007918 */ /* 0x000fe20000000000 */
[----:B------:R-:W-:Y:S01]  /*15840*/  SYNCS.ARRIVE.TRANS64.RED.A0T1 RZ, [UR38+0x2a800], RZ ;  /* 0x02a800ffffff79a7 */ /* 0x000fe20008200426 */
[----:B------:R-:W-:Y:S01]  /*15850*/  IMAD.MOV.U32 R0, RZ, RZ, 0x1 ;  /* 0x00000001ff007424 */ /* 0x000fe200078e00ff */
[----:B------:R-:W-:Y:S04]  /*15860*/  ARRIVES.LDGSTSBAR.64.TRANSCNT [UR38+0x2a800] ;  /* 0x02a80000ff0079b0 */ /* 0x000fe80008000aa6 */
[----:B------:R-:W-:Y:S01]  /*15870*/  SHF.L.U32 R0, R0, 0x1f, RZ ;  /* 0x0000001f00007819 */ /* 0x000fe200000006ff */
[----:B------:R-:W-:Y:S01]  /*15880*/  NOP ;  /* 0x0000000000007918 */ /* 0x000fe20000000000 */
[----:B------:R-:W-:Y:S01]  /*15890*/  SYNCS.ARRIVE.TRANS64.A1T0 RZ, [UR38+0x2a800], RZ ;  /* 0x02a800ffffff79a7 */ /* 0x000fe20008100026 */
[----:B01----:R-:W-:-:S05]  /*158a0*/  VIADD R3, R17, 0xfffffffe ;  /* 0xfffffffe11037836 */ /* 0x003fca0000000000 */
[----:B------:R-:W-:Y:S01]  /*158b0*/  ISETP.GE.AND P1, PT, R3, UR40, PT ;  /* 0x0000002803007c0c */ /* 0x000fe2000bf26270 */
[----:B------:R-:W0:Y:S02]  /*158c0*/  SYNCS.PHASECHK.TRANS64.TRYWAIT P0, [UR38+0x2a820], R0 ;  /* 0x02a82000ff0075a7 */ /* 0x000e240008000166 */
[----:B0-----:R-:W-:Y:S10]  /*158d0*/  @!P0 BRA `(.L_x_4156) ;  /* 0x00000028004c8947 */ /* 0x001ff40003800000 */
.L_x_4214:
[----:B------:R-:W-:Y:S01]  /*158e0*/  IMAD.MOV.U32 R15, RZ, RZ, 0x1 ;  /* 0x00000001ff0f7424 */ /* 0x000fe200078e00ff */
[----:B------:R-:W-:Y:S06]  /*158f0*/  @!P1 BRA `(.L_x_4157) ;  /* 0x0000001000a09947 */ /* 0x000fec0003800000 */
[----:B------:R-:W2:Y:S04]  /*15900*/  LDL R6, [R1+0x14] ;  /* 0x0000140001067983 */ /* 0x000ea80000100800 */
[----:B------:R-:W2:Y:S04]  /*15910*/  LDL R5, [R1+0x4] ;  /* 0x0000040001057983 */ /* 0x000ea80000100800 */
[----:B------:R-:W3:Y:S01]  /*15920*/  LDL R4, [R1+0x10] ;  /* 0x0000100001047983 */ /* 0x000ee20000100800 */
[----:B0-----:R-:W-:Y:S02]  /*15930*/  IMAD.MOV.U32 R0, RZ, RZ, 0x1 ;  /* 0x00000001ff007424 */ /* 0x001fe400078e00ff */
[----:B------:R-:W-:-:S02]  /*15940*/  IMAD.MOV.U32 R2, RZ, RZ, RZ ;  /* 0x000000ffff027224 */ /* 0x000fc400078e00ff */
[--C-:B--2---:R-:W-:Y:S02]  /*15950*/  IMAD.IADD R20, R6, 0x1, R5.reuse ;  /* 0x0000000106147824 */ /* 0x104fe400078e0205 */
[C---:B---3--:R-:W-:Y:S02]  /*15960*/  IMAD.IADD R5, R4.reuse, 0x1, R5 ;  /* 0x0000000104057824 */ /* 0x048fe400078e0205 */
[----:B------:R-:W-:-:S03]  /*15970*/  IMAD.IADD R21, R4, 0x1, R20 ;  /* 0x0000000104157824 */ /* 0x000fc600078e0214 */
[----:B------:R0:W-:Y:S04]  /*15980*/  STL [R1+0xc], R5 ;  /* 0x00000c0501007387 */ /* 0x0001e80000100800 */
.L_x_4178:
[----:B------:R-:W-:Y:S01]  /*15990*/  LOP3.LUT P1, RZ, R19, 0x2, RZ, 0xc0, !PT ;  /* 0x0000000213ff7812 */ /* 0x000fe2000782c0ff */
[----:B------:R-:W-:Y:S01]  /*159a0*/  VIADD R14, R2, 0x1 ;  /* 0x00000001020e7836 */ /* 0x000fe20000000000 */
[----:B------:R-:W-:Y:S04]  /*159b0*/  BSSY B0, `(.L_x_4158) ;  /* 0x000009d000007945 */ /* 0x000fe80003800000 */
[----:B------:R-:W-:-:S04]  /*159c0*/  ISETP.NE.AND P0, PT, R14, 0x2, PT ;  /* 0x000000020e00780c */ /* 0x000fc80003f05270 */
[----:B------:R-:W-:Y:S02]  /*159d0*/  SEL R15, RZ, 0x1, P0 ;  /* 0x00000001ff0f7807 */ /* 0x000fe40000000000 */
[----:B------:R-:W-:Y:S02]  /*159e0*/  SEL R14, R14, RZ, P0 ;  /* 0x000000ff0e0e7207 */ /* 0x000fe40000000000 */
[----:B------:R-:W-:Y:S01]  /*159f0*/  LOP3.LUT R15, R0, R15, RZ, 0x3c, !PT ;  /* 0x0000000f000f7212 */ /* 0x000fe200078e3cff */
[----:B------:R-:W-:Y:S06]  /*15a00*/  @!P1 BRA `(.L_x_4159) ;  /* 0x00000008005c9947 */ /* 0x000fec0003800000 */
[----:B------:R-:W-:Y:S01]  /*15a10*/  LOP3.LUT P1, RZ, R19, 0x1, RZ, 0xc0, !PT ;  /* 0x0000000113ff7812 */ /* 0x000fe2000782c0ff */
[----:B------:R-:W-:-:S12]  /*15a20*/  IMAD.MOV.U32 R6, RZ, RZ, R3 ;  /* 0x000000ffff067224 */ /* 0x000fd800078e0003 */
[----:B------:R-:W-:Y:S05]  /*15a30*/  @!P1 BRA `(.L_x_4160) ;  /* 0x0000000000509947 */ /* 0x000fea0003800000 */
[----:B------:R-:W2:Y:S01]  /*15a40*/  LDL R9, [R1+0x8] ;  /* 0x0000080001097983 */ /* 0x000ea20000100800 */
[----:B------:R-:W1:Y:S01]  /*15a50*/  LDC R7, c[0x0][0x43c] ;  /* 0x00010f00ff077b82 */ /* 0x000e620000000800 */
[----:B------:R-:W-:Y:S02]  /*15a60*/  ULDC.64 UR4, c[0x0][0x428] ;  /* 0x00010a0000047ab9 */ /* 0x000fe40000000a00 */
[----:B------:R-:W3:Y:S05]  /*15a70*/  LDL R8, [R1] ;  /* 0x0000000001087983 */ /* 0x000eea0000100800 */
[----:B------:R-:W4:Y:S01]  /*15a80*/  LDC.64 R16, c[0x0][0x418] ;  /* 0x00010600ff107b82 */ /* 0x000f220000000a00 */
[----:B-1----:R-:W-:-:S13]  /*15a90*/  ISETP.NE.AND P0, PT, R7, 0x1, PT ;  /* 0x000000010700780c */ /* 0x002fda0003f05270 */
[----:B0-----:R-:W0:Y:S02]  /*15aa0*/  @P0 LDC.64 R4, c[0x0][0x440] ;  /* 0x00011000ff040b82 */ /* 0x001e240000000a00 */
[----:B0-----:R-:W-:-:S04]  /*15ab0*/  @P0 IMAD.HI.U32 R6, R3, R4, RZ ;  /* 0x0000000403060227 */ /* 0x001fc800078e00ff */
[----:B------:R-:W-:Y:S01]  /*15ac0*/  IMAD.MOV.U32 R4, RZ, RZ, R3 ;  /* 0x000000ffff047224 */ /* 0x000fe200078e0003 */
[----:B------:R-:W-:-:S04]  /*15ad0*/  @P0 SHF.R.U32.HI R4, RZ, R5, R6 ;  /* 0x00000005ff040219 */ /* 0x000fc80000011606 */
[--C-:B------:R-:W-:Y:S01]  /*15ae0*/  SHF.R.S32.HI R5, RZ, 0x1f, R4.reuse ;  /* 0x0000001fff057819 */ /* 0x100fe20000011404 */
[----:B------:R-:W-:-:S04]  /*15af0*/  IMAD.MOV R6, RZ, RZ, -R4 ;  /* 0x000000ffff067224 */ /* 0x000fc800078e0a04 */
[----:B------:R-:W-:Y:S02]  /*15b00*/  IMAD R6, R7, R6, R3 ;  /* 0x0000000607067224 */ /* 0x000fe400078e0203 */
[----:B--2---:R-:W-:-:S04]  /*15b10*/  IMAD R7, R9, UR4, RZ ;  /* 0x0000000409077c24 */ /* 0x004fc8000f8e02ff */
[C---:B---3--:R-:W-:Y:S02]  /*15b20*/  IMAD R7, R8.reuse, UR5, R7 ;  /* 0x0000000508077c24 */ /* 0x048fe4000f8e0207 */
[----:B------:R-:W-:-:S04]  /*15b30*/  IMAD.WIDE.U32 R4, R8, UR4, R4 ;  /* 0x0000000408047c25 */ /* 0x000fc8000f8e0004 */
[----:B------:R-:W-:Y:S01]  /*15b40*/  IMAD.IADD R7, R7, 0x1, R5 ;  /* 0x0000000107077824 */ /* 0x000fe200078e0205 */
[----:B----4-:R-:W-:-:S04]  /*15b50*/  LEA R16, P0, R4, R16, 0x2 ;  /* 0x0000001004107211 */ /* 0x010fc800078010ff */
[----:B------:R-:W-:-:S05]  /*15b60*/  LEA.HI.X R17, R4, R17, R7, 0x2, P0 ;  /* 0x0000001104117211 */ /* 0x000fca00000f1407 */
[----:B------:R1:W5:Y:S04]  /*15b70*/  LDG.E R16, desc[UR42][R16.64] ;  /* 0x0000002a10107981 */ /* 0x000368000c1e1900 */
.L_x_4160:
[----:B------:R-:W-:Y:S01]  /*15b80*/  LEA R7, R14, UR38, 0x3 ;  /* 0x000000260e077c11 */ /* 0x000fe2000f8e18ff */
[----:B------:R-:W2:Y:S01]  /*15b90*/  S2R R4, SR_TID.X ;  /* 0x0000000000047919 */ /* 0x000ea20000002100 */
[----:B0-----:R-:W-:-:S04]  /*15ba0*/  SHF.L.U32 R5, R15, 0x1f, RZ ;  /* 0x0000001f0f057819 */ /* 0x001fc800000006ff */
[----:B------:R-:W0:Y:S01]  /*15bb0*/  SYNCS.PHASECHK.TRANS64.TRYWAIT P0, [R7+URZ+0x2a880], R5 ;  /* 0x02a88005070075a7 */ /* 0x000e22000800017f */
[----:B--2---:R-:W-:-:S04]  /*15bc0*/  LOP3.LUT R4, R4, 0x7f, RZ, 0xc0, !PT ;  /* 0x0000007f04047812 */ /* 0x004fc800078ec0ff */
[----:B------:R-:W-:Y:S01]  /*15bd0*/  ISETP.NE.AND P1, PT, R4, RZ, PT ;  /* 0x000000ff0400720c */ /* 0x000fe20003f25270 */
[----:B0-----:R-:W-:-:S12]  /*15be0*/  @!P0 BRA `(.L_x_4161) ;  /* 0x0000002400a08947 */ /* 0x001fd80003800000 */
.L_x_4215:
        /* <DEDUP_REMOVED lines=9> */
.L_x_4163:
[----:B------:R-:W-:Y:S05]  /*15c80*/  BSYNC B1 ;  /* 0x0000000000017941 */ /* 0x000fea0003800000 */
.L_x_4162:
[----:B------:R-:W-:Y:S01]  /*15c90*/  IMAD.U32 R4, RZ, RZ, UR38 ;  /* 0x00000026ff047e24 */ /* 0x000fe2000f8e00ff */
[----:B------:R-:W-:Y:S01]  /*15ca0*/  R2UR UR33, R7 ;  /* 0x00000000072172ca */ /* 0x000fe200000e0000 */
[----:B------:R-:W-:Y:S01]  /*15cb0*/  IMAD.SHL.U32 R6, R6, 0x80, RZ ;  /* 0x0000008006067824 */ /* 0x000fe200078e00ff */
        /* <DEDUP_REMOVED lines=13> */
.L_x_4164:
        /* <DEDUP_REMOVED lines=13> */
.L_x_4165:
        /* <DEDUP_REMOVED lines=8> */
[----:B------:R-:W-:Y:S01]  /*15ee0*/  IMAD.MOV.U32 R10, RZ, RZ, 0x80 ;  /* 0x00000080ff0a7424 */ /* 0x000fe200078e00ff */
[----:B------:R-:W-:Y:S01]  /*15ef0*/  R2UR UR11, R6 ;  /* 0x00000000060b72ca */ /* 0x000fe200000e0000 */
[----:B------:R-:W-:Y:S01]  /*15f00*/  UIADD3 UR8, UR4, 0x10400, URZ ;  /* 0x0001040004087890 */ /* 0x000fe2000fffe03f */
[----:B------:R-:W-:Y:S01]  /*15f10*/  PLOP3.LUT P0, PT, PT, PT, PT, 0x80, 0x0 ;  /* 0x000000000000781c */ /* 0x000fe20003f0f070 */
[----:B------:R-:W-:Y:S01]  /*15f20*/  UMOV UR5, 0x14f00000 ;  /* 0x14f0000000057882 */ /* 0x000fe20000000000 */
[----:B------:R-:W-:Y:S01]  /*15f30*/  R2UR UR10, R10 ;  /* 0x000000000a0a72ca */ /* 0x000fe200000e0000 */
[----:B------:R-:W-:-:S14]  /*15f40*/  UMOV UR4, 0x0 ;  /* 0x0000000000047882 */ /* 0x000fdc0000000000 */
.L_x_4166:
        /* <DEDUP_REMOVED lines=10> */
.L_x_4216:
        /* <DEDUP_REMOVED lines=11> */
.L_x_4169:
[----:B------:R-:W-:Y:S05]  /*160a0*/  BSYNC B1 ;  /* 0x0000000000017941 */ /* 0x000fea0003800000 */
.L_x_4168:
        /* <DEDUP_REMOVED lines=12> */
.L_x_4170:
        /* <DEDUP_REMOVED lines=13> */
.L_x_4171:
        /* <DEDUP_REMOVED lines=13> */
.L_x_4172:
[----:B------:R-:W-:-:S13]  /*16310*/  @P0 ELECT P1, URZ, PT ;  /* 0x00000000003f082f */ /* 0x000fda0003820000 */
[----:B------:R-:W-:Y:S01]  /*16320*/  @P1 R2UR UR13, R16 ;  /* 0x00000000100d12ca */ /* 0x000fe200000e0000 */
[----:B------:R-:W-:Y:S01]  /*16330*/  UMOV UR12, UR36 ;  /* 0x00000024000c7c82 */ /* 0x000fe20008000000 */
[----:B------:R-:W-:-:S11]  /*16340*/  @P1 PLOP3.LUT P0, PT, P1, PT, PT, 0x8, 0x0 ;  /* 0x000000000000181c */ /* 0x000fd60000f0e170 */
[----:B------:R3:W-:Y:S01]  /*16350*/  UTMALDG.4D [UR8], [UR6], desc[UR14] ;  /* 0x00000e08060075b4 */ /* 0x0007e20008019000 */
[----:B------:R-:W-:Y:S01]  /*16360*/  PLOP3.LUT P1, PT, PT, PT, PT, 0x8, 0x0 ;  /* 0x000000000000781c */ /* 0x000fe20003f2e170 */
[----:B---3--:R-:W-:-:S12]  /*16370*/  @P0 BRA.U.ANY `(.L_x_4172) ;  /* 0xfffffffd00e40947 */ /* 0x008fd8000393ffff */
.L_x_4159:
[----:B------:R-:W-:Y:S05]  /*16380*/  BSYNC B0 ;  /* 0x0000000000007941 */ /* 0x000fea0003800000 */
.L_x_4158:
[----:B------:R-:W-:-:S05]  /*16390*/  IMAD.U32 R4, RZ, RZ, UR41 ;  /* 0x00000029ff047e24 */ /* 0x000fca000f8e00ff */
[----:B------:R-:W-:-:S04]  /*163a0*/  LOP3.LUT R4, R4, 0x1, RZ, 0xfc, !PT ;  /* 0x0000000104047812 */ /* 0x000fc800078efcff */
[----:B------:R-:W-:-:S13]  /*163b0*/  ISETP.NE.AND P0, PT, R4, 0x3, PT ;  /* 0x000000030400780c */ /* 0x000fda0003f05270 */
[----:B------:R-:W-:Y:S05]  /*163c0*/  @!P0 BRA `(.L_x_4173) ;  /* 0x0000000000048947 */ /* 0x000fea0003800000 */
[----:B------:R-:W-:Y:S01]  /*163d0*/  BPT.TRAP 0x1 ;  /* 0x000000040000795c */ /* 0x000fe20000300000 */
.L_x_4173:
[----:B------:R-:W-:Y:S01]  /*163e0*/  LOP3.LUT R4, R0, 0x1, RZ, 0x3c, !PT ;  /* 0x0000000100047812 */ /* 0x000fe200078e3cff */
[----:B0-2---:R-:W-:Y:S01]  /*163f0*/  IMAD.U32 R5, RZ, RZ, UR41 ;  /* 0x00000029ff057e24 */ /* 0x005fe2000f8e00ff */
[----:B------:R-:W-:Y:S02]  /*16400*/  LEA R13, R2, UR38, 0x3 ;  /* 0x00000026020d7c11 */ /* 0x000fe4000f8e18ff */
[----:B------:R-:W-:Y:S02]  /*16410*/  SHF.L.U32 R4, R4, 0x1f, RZ ;  /* 0x0000001f04047819 */ /* 0x000fe400000006ff */
[----:B------:R-:W-:Y:S02]  /*16420*/  LOP3.LUT R5, R5, 0x2, RZ, 0xfc, !PT ;  /* 0x0000000205057812 */ /* 0x000fe400078efcff */
[----:B------:R-:W0:Y:S02]  /*16430*/  SYNCS.PHASECHK.TRANS64.TRYWAIT P0, [R13+URZ+0x2a870], R4 ;  /* 0x02a870040d0075a7 */ /* 0x000e24000800017f */
[----:B------:R-:W-:Y:S01]  /*16440*/  ISETP.NE.AND P1, PT, R5, 0x3, PT ;  /* 0x000000030500780c */ /* 0x000fe20003f25270 */
[----:B0-----:R-:W-:-:S12]  /*16450*/  @!P0 BRA `(.L_x_4174) ;  /* 0x0000001c00ac8947 */ /* 0x001fd80003800000 */
.L_x_4217:
[----:B------:R-:W-:Y:S05]  /*16460*/  @!P1 BRA `(.L_x_4175) ;  /* 0x0000000000049947 */ /* 0x000fea0003800000 */
[----:B------:R-:W-:Y:S01]  /*16470*/  BPT.TRAP 0x1 ;  /* 0x000000040000795c */ /* 0x000fe20000300000 */
.L_x_4175:
[----:B------:R-:W-:Y:S01]  /*16480*/  SHF.L.U32 R0, R0, 0x1f, RZ ;  /* 0x0000001f00007819 */ /* 0x000fe200000006ff */
[----:B------:R-:W-:-:S03]  /*16490*/  IMAD R2, R2, 0x6000, RZ ;  /* 0x0000600002027824 */ /* 0x000fc600078e02ff */
[----:B------:R-:W2:Y:S02]  /*164a0*/  SYNCS.PHASECHK.TRANS64.TRYWAIT P0, [R13+URZ+0x2a860], R0 ;  /* 0x02a860000d0075a7 */ /* 0x000ea4000800017f */
[----:B--2---:R-:W-:Y:S05]  /*164b0*/  @!P0 BRA `(.L_x_4176) ;  /* 0x0000001c00a88947 */ /* 0x004fea0003800000 */
.L_x_4218:
[----:B------:R-:W3:Y:S01]  /*164c0*/  LDL R12, [R1+0x4] ;  /* 0x00000400010c7983 */ /* 0x000ee20000100800 */
[----:B--2---:R-:W-:Y:S01]  /*164d0*/  LOP3.LUT R0, R2, R18, RZ, 0xfc, !PT ;  /* 0x0000001202007212 */ /* 0x004fe200078efcff */
[----:B------:R-:W-:Y:S05]  /*164e0*/  WARPSYNC.ALL ;  /* 0x0000000000007948 */ /* 0x000fea0003800000 */
[----:B0-----:R-:W0:Y:S01]  /*164f0*/  LDSM.16.MT88.4 R4, [R0+UR38+0xc400] ;  /* 0x00c400260004783b */ /* 0x001e220008004200 */
[----:B-1----:R-:W-:-:S04]  /*16500*/  IMAD.U32 R17, RZ, RZ, UR38 ;  /* 0x00000026ff117e24 */ /* 0x002fc8000f8e00ff */
[----:B------:R-:W-:Y:S01]  /*16510*/  VIADD R17, R17, 0x400 ;  /* 0x0000040011117836 */ /* 0x000fe20000000000 */
[C-C-:B0-----:R-:W-:Y:S02]  /*16520*/  PRMT R8, R4.reuse, 0x6420, R5.reuse ;  /* 0x0000642004087816 */ /* 0x141fe40000000005 */
[----:B------:R-:W-:Y:S01]  /*16530*/  PRMT R9, R4, 0x7531, R5 ;  /* 0x0000753104097816 */ /* 0x000fe20000000005 */
[----:B------:R-:W-:Y:S01]  /*16540*/  VIADD R4, R2, 0x2000 ;  /* 0x0000200002047836 */ /* 0x000fe20000000000 */
[C-C-:B------:R-:W-:Y:S02]  /*16550*/  PRMT R10, R6.reuse, 0x6420, R7.reuse ;  /* 0x00006420060a7816 */ /* 0x140fe40000000007 */
[----:B------:R-:W-:Y:S02]  /*16560*/  PRMT R11, R6, 0x7531, R7 ;  /* 0x00007531060b7816 */ /* 0x000fe40000000007 */
[----:B------:R-:W-:Y:S02]  /*16570*/  LOP3.LUT R4, R4, R18, RZ, 0xfc, !PT ;  /* 0x0000001204047212 */ /* 0x000fe400078efcff */
[----:B---3--:R-:W-:-:S05]  /*16580*/  IADD3 R12, R17, R2, R12 ;  /* 0x00000002110c7210 */ /* 0x008fca0007ffe00c */
[----:B------:R-:W-:Y:S04]  /*16590*/  STSM.16.M88.4 [R12], R8 ;  /* 0x000000080c007844 */ /* 0x000fe80000000200 */
[----:B------:R-:W0:Y:S02]  /*165a0*/  LDSM.16.MT88.4 R4, [R4+UR38+0xc400] ;  /* 0x00c400260404783b */ /* 0x000e240008004200 */
[C-C-:B0-----:R-:W-:Y:S02]  /*165b0*/  PRMT R8, R4.reuse, 0x6420, R5.reuse ;  /* 0x0000642004087816 */ /* 0x141fe40000000005 */
[----:B------:R-:W-:Y:S01]  /*165c0*/  PRMT R9, R4, 0x7531, R5 ;  /* 0x0000753104097816 */ /* 0x000fe20000000005 */
[----:B------:R-:W-:Y:S01]  /*165d0*/  VIADD R4, R2, 0x4000 ;  /* 0x0000400002047836 */ /* 0x000fe20000000000 */
[----:B------:R-:W-:-:S02]  /*165e0*/  PRMT R10, R6, 0x6420, R7 ;  /* 0x00006420060a7816 */ /* 0x000fc40000000007 */
[----:B------:R-:W-:Y:S02]  /*165f0*/  PRMT R11, R6, 0x7531, R7 ;  /* 0x00007531060b7816 */ /* 0x000fe40000000007 */
[----:B------:R-:W-:-:S03]  /*16600*/  LOP3.LUT R4, R4, R18, RZ, 0xfc, !PT ;  /* 0x0000001204047212 */ /* 0x000fc600078efcff */
[----:B------:R-:W-:Y:S04]  /*16610*/  STSM.16.M88.4 [R12+0x2000], R8 ;  /* 0x002000080c007844 */ /* 0x000fe80000000200 */
[----:B------:R-:W0:Y:S02]  /*16620*/  LDSM.16.MT88.4 R4, [R4+UR38+0xc400] ;  /* 0x00c400260404783b */ /* 0x000e240008004200 */
[C-C-:B0-----:R-:W-:Y:S02]  /*16630*/  PRMT R8, R4.reuse, 0x6420, R5.reuse ;  /* 0x0000642004087816 */ /* 0x141fe40000000005 */
[----:B------:R-:W-:Y:S02]  /*16640*/  PRMT R9, R4, 0x7531, R5 ;  /* 0x0000753104097816 */ /* 0x000fe40000000005 */
[----:B------:R-:W-:-:S02]  /*16650*/  PRMT R10, R6, 0x6420, R7 ;  /* 0x00006420060a7816 */ /* 0x000fc40000000007 */
[----:B------:R-:W-:-:S05]  /*16660*/  PRMT R11, R6, 0x7531, R7 ;  /* 0x00007531060b7816 */ /* 0x000fca0000000007 */
[----:B------:R0:W-:Y:S04]  /*16670*/  STSM.16.M88.4 [R12+0x4000], R8 ;  /* 0x004000080c007844 */ /* 0x0001e80000000200 */
[----:B------:R-:W1:Y:S04]  /*16680*/  LDSM.16.MT88.4 R4, [R0+UR38+0xcc00] ;  /* 0x00cc00260004783b */ /* 0x000e680008004200 */
[----:B0-----:R-:W2:Y:S01]  /*16690*/  LDL R12, [R1+0xc] ;  /* 0x00000c00010c7983 */ /* 0x001ea20000100800 */
[C-C-:B-1----:R-:W-:Y:S02]  /*166a0*/  PRMT R8, R4.reuse, 0x6420, R5.reuse ;  /* 0x0000642004087816 */ /* 0x142fe40000000005 */
[----:B------:R-:W-:-:S02]  /*166b0*/  PRMT R9, R4, 0x7531, R5 ;  /* 0x0000753104097816 */ /* 0x000fc40000000005 */
[C-C-:B------:R-:W-:Y:S02]  /*166c0*/  PRMT R10, R6.reuse, 0x6420, R7.reuse ;  /* 0x00006420060a7816 */ /* 0x140fe40000000007 */
[----:B------:R-:W-:Y:S02]  /*166d0*/  PRMT R11, R6, 0x7531, R7 ;  /* 0x00007531060b7816 */ /* 0x000fe40000000007 */
[----:B--2---:R-:W-:-:S05]  /*166e0*/  IADD3 R12, R17, R12, R2 ;  /* 0x0000000c110c7210 */ /* 0x004fca0007ffe002 */
[----:B------:R-:W-:Y:S04]  /*166f0*/  STSM.16.M88.4 [R12], R8 ;  /* 0x000000080c007844 */ /* 0x000fe80000000200 */
[----:B------:R-:W0:Y:S02]  /*16700*/  LDSM.16.MT88.4 R4, [R0+UR38+0xec00] ;  /* 0x00ec00260004783b */ /* 0x000e240008004200 */
[C-C-:B0-----:R-:W-:Y:S02]  /*16710*/  PRMT R8, R4.reuse, 0x6420, R5.reuse ;  /* 0x0000642004087816 */ /* 0x141fe40000000005 */
[----:B------:R-:W-:Y:S02]  /*16720*/  PRMT R9, R4, 0x7531, R5 ;  /* 0x0000753104097816 */ /* 0x000fe40000000005 */
[----:B------:R-:W-:-:S02]  /*16730*/  PRMT R10, R6, 0x6420, R7 ;  /* 0x00006420060a7816 */ /* 0x000fc40000000007 */
[----:B------:R-:W-:-:S05]  /*16740*/  PRMT R11, R6, 0x7531, R7 ;  /* 0x00007531060b7816 */ /* 0x000fca0000000007 */
[----:B------:R-:W-:Y:S04]  /*16750*/  STSM.16.M88.4 [R12+0x2000], R8 ;  /* 0x002000080c007844 */ /* 0x000fe80000000200 */
[----:B------:R-:W0:Y:S02]  /*16760*/  LDSM.16.MT88.4 R4, [R0+UR38+0x10c00] ;  /* 0x010c00260004783b */ /* 0x000e240008004200 */
[C-C-:B0-----:R-:W-:Y:S02]  /*16770*/  PRMT R8, R4.reuse, 0x6420, R5.reuse ;  /* 0x0000642004087816 */ /* 0x141fe40000000005 */
[----:B------:R-:W-:Y:S02]  /*16780*/  PRMT R9, R4, 0x7531, R5 ;  /* 0x0000753104097816 */ /* 0x000fe40000000005 */
[----:B------:R-:W-:-:S02]  /*16790*/  PRMT R10, R6, 0x6420, R7 ;  /* 0x00006420060a7816 */ /* 0x000fc40000000007 */
[----:B------:R-:W-:-:S05]  /*167a0*/  PRMT R11, R6, 0x7531, R7 ;  /* 0x00007531060b7816 */ /* 0x000fca0000000007 */
[----:B------:R0:W-:Y:S04]  /*167b0*/  STSM.16.M88.4 [R12+0x4000], R8 ;  /* 0x004000080c007844 */ /* 0x0001e80000000200 */
[----:B------:R-:W1:Y:S01]  /*167c0*/  LDSM.16.MT88.4 R4, [R0+UR38+0xd400] ;  /* 0x00d400260004783b */ /* 0x000e620008004200 */
[C-C-:B0-----:R-:W-:Y:S02]  /*167d0*/  IADD3 R12, R17.reuse, R20, R2.reuse ;  /* 0x00000014110c7210 */ /* 0x141fe40007ffe002 */
[----:B------:R-:W-:Y:S02]  /*167e0*/  IADD3 R2, R17, R21, R2 ;  /* 0x0000001511027210 */ /* 0x000fe40007ffe002 */
[C-C-:B-1----:R-:W-:Y:S02]  /*167f0*/  PRMT R8, R4.reuse, 0x6420, R5.reuse ;  /* 0x0000642004087816 */ /* 0x142fe40000000005 */
[----:B------:R-:W-:-:S02]  /*16800*/  PRMT R9, R4, 0x7531, R5 ;  /* 0x0000753104097816 */ /* 0x000fc40000000005 */
        /* <DEDUP_REMOVED lines=41> */
.L_x_4177:
        /* <DEDUP_REMOVED lines=10> */
[C---:B------:R-:W-:Y:S01]  /*16b40*/  ISETP.GT.AND P0, PT, R3.reuse, UR40, PT ;  /* 0x0000002803007c0c */ /* 0x040fe2000bf04270 */
[----:B------:R-:W-:-:S12]  /*16b50*/  VIADD R3, R3, 0xffffffff ;  /* 0xffffffff03037836 */ /* 0x000fd80000000000 */
[----:B-1----:R-:W-:Y:S05]  /*16b60*/  @P0 BRA `(.L_x_4178) ;  /* 0xffffffec00880947 */ /* 0x002fea000383ffff */
[----:B------:R-:W-:Y:S05]  /*16b70*/  BRA `(.L_x_4179) ;  /* 0x0000000000047947 */ /* 0x000fea0003800000 */
.L_x_4157:
[----:B------:R-:W-:-:S07]  /*16b80*/  IMAD.MOV.U32 R14, RZ, RZ, RZ ;  /* 0x000000ffff0e7224 */ /* 0x000fce00078e00ff */
.L_x_4179:
[----:B------:R-:W-:-:S04]  /*16b90*/  ULOP3.LUT UR4, UR41, 0x1, URZ, 0xfc, !UPT ;  /* 0x0000000129047892 */ /* 0x000fc8000f8efc3f */
[----:B------:R-:W-:-:S06]  /*16ba0*/  UISETP.NE.AND UP0, UPT, UR4, 0x3, UPT ;  /* 0x000000030400788c */ /* 0x000fcc000bf05270 */
[----:B------:R-:W-:-:S13]  /*16bb0*/  PLOP3.LUT P0, PT, PT, PT, UP0, 0x80, 0x0 ;  /* 0x000000000000781c */ /* 0x000fda0003f0f008 */
[----:B------:R-:W-:Y:S05]  /*16bc0*/  @!P0 BRA `(.L_x_4180) ;  /* 0x0000000000048947 */ /* 0x000fea0003800000 */
[----:B------:R-:W-:Y:S01]  /*16bd0*/  BPT.TRAP 0x1 ;  /* 0x000000040000795c */ /* 0x000fe20000300000 */
.L_x_4180:
[----:B0-----:R-:W-:Y:S01]  /*16be0*/  LOP3.LUT R0, R15, 0x1, RZ, 0x3c, !PT ;  /* 0x000000010f007812 */ /* 0x001fe200078e3cff */
[----:B------:R-:W-:Y:S01]  /*16bf0*/  BSSY B0, `(.L_x_4181) ;  /* 0x0000005000007945 */ /* 0x000fe20003800000 */
[----:B------:R-:W-:Y:S02]  /*16c00*/  LEA R3, R14, UR38, 0x3 ;  /* 0x000000260e037c11 */ /* 0x000fe4000f8e18ff */
[----:B------:R-:W-:-:S04]  /*16c10*/  SHF.L.U32 R0, R0, 0x1f, RZ ;  /* 0x0000001f00007819 */ /* 0x000fc800000006ff */
[----:B------:R-:W0:Y:S02]  /*16c20*/  SYNCS.PHASECHK.TRANS64.TRYWAIT P0, [R3+URZ+0x2a870], R0 ;  /* 0x02a87000030075a7 */ /* 0x000e24000800017f */
[----:B0-----:R-:W-:Y:S05]  /*16c30*/  @!P0 BRA `(.L_x_4182) ;  /* 0x0000001400dc8947 */ /* 0x001fea0003800000 */
.L_x_4219:
[----:B------:R-:W-:Y:S05]  /*16c40*/  BSYNC B0 ;  /* 0x0000000000007941 */ /* 0x000fea0003800000 */
.L_x_4181:
[----:B------:R-:W-:-:S06]  /*16c50*/  ULOP3.LUT UR4, UR41, 0x2, URZ, 0xfc, !UPT ;  /* 0x0000000229047892 */ /* 0x000fcc000f8efc3f */
[----:B0-----:R-:W-:-:S05]  /*16c60*/  IMAD.U32 R0, RZ, RZ, UR4 ;  /* 0x00000004ff007e24 */ /* 0x001fca000f8e00ff */
[----:B------:R-:W-:-:S13]  /*16c70*/  ISETP.NE.AND P1, PT, R0, 0x3, PT ;  /* 0x000000030000780c */ /* 0x000fda0003f25270 */
[----:B------:R-:W-:Y:S05]  /*16c80*/  @!P1 BRA `(.L_x_4183) ;  /* 0x0000000000049947 */ /* 0x000fea0003800000 */
[----:B------:R-:W-:Y:S01]  /*16c90*/  BPT.TRAP 0x1 ;  /* 0x000000040000795c */ /* 0x000fe20000300000 */
.L_x_4183:
[----:B------:R-:W-:-:S04]  /*16ca0*/  SHF.L.U32 R0, R15, 0x1f, RZ ;  /* 0x0000001f0f007819 */ /* 0x000fc800000006ff */
[----:B------:R-:W0:Y:S02]  /*16cb0*/  SYNCS.PHASECHK.TRANS64.TRYWAIT P0, [R3+URZ+0x2a860], R0 ;  /* 0x02a86000030075a7 */ /* 0x000e24000800017f */
[----:B0-----:R-:W-:Y:S05]  /*16cc0*/  @!P0 BRA `(.L_x_4184) ;  /* 0x0000001400cc8947 */ /* 0x001fea0003800000 */
.L_x_4220:
[----:B------:R-:W2:Y:S04]  /*16cd0*/  LDL.LU R12, [R1+0x4] ;  /* 0x00000400010c7983 */ /* 0x000ea80000300800 */
[----:B------:R-:W3:Y:S04]  /*16ce0*/  LDL.LU R19, [R1+0x14] ;  /* 0x0000140001137983 */ /* 0x000ee80000300800 */
[----:B------:R-:W4:Y:S01]  /*16cf0*/  LDL.LU R17, [R1+0x10] ;  /* 0x0000100001117983 */ /* 0x000f220000300800 */
[----:B------:R-:W-:Y:S01]  /*16d00*/  IMAD R13, R14, 0x6000, RZ ;  /* 0x000060000e0d7824 */ /* 0x000fe200078e02ff */
[----:B------:R-:W-:Y:S05]  /*16d10*/  WARPSYNC.ALL ;  /* 0x0000000000007948 */ /* 0x000fea0003800000 */
[----:B0-----:R-:W-:Y:S01]  /*16d20*/  LOP3.LUT R0, R13, R18, RZ, 0xfc, !PT ;  /* 0x000000120d007212 */ /* 0x001fe200078efcff */
[----:B------:R-:W-:-:S04]  /*16d30*/  IMAD.U32 R16, RZ, RZ, UR38 ;  /* 0x00000026ff107e24 */ /* 0x000fc8000f8e00ff */
[----:B------:R-:W0:Y:S01]  /*16d40*/  LDSM.16.MT88.4 R4, [R0+UR38+0xc400] ;  /* 0x00c400260004783b */ /* 0x000e220008004200 */
[----:B------:R-:W-:Y:S01]  /*16d50*/  VIADD R16, R16, 0x400 ;  /* 0x0000040010107836 */ /* 0x000fe20000000000 */
[C-C-:B0-----:R-:W-:Y:S02]  /*16d60*/  PRMT R8, R4.reuse, 0x6420, R5.reuse ;  /* 0x0000642004087816 */ /* 0x141fe40000000005 */
[----:B------:R-:W-:Y:S01]  /*16d70*/  PRMT R9, R4, 0x7531, R5 ;  /* 0x0000753104097816 */ /* 0x000fe20000000005 */
[----:B------:R-:W-:Y:S01]  /*16d80*/  VIADD R5, R13, 0x2000 ;  /* 0x000020000d057836 */ /* 0x000fe20000000000 */
[C-C-:B------:R-:W-:Y:S02]  /*16d90*/  PRMT R10, R6.reuse, 0x6420, R7.reuse ;  /* 0x00006420060a7816 */ /* 0x140fe40000000007 */
[----:B------:R-:W-:Y:S02]  /*16da0*/  PRMT R11, R6, 0x7531, R7 ;  /* 0x00007531060b7816 */ /* 0x000fe40000000007 */
[----:B--2---:R-:W-:-:S05]  /*16db0*/  IADD3 R2, R16, R13, R12 ;  /* 0x0000000d10027210 */ /* 0x004fca0007ffe00c */
[----:B------:R0:W-:Y:S02]  /*16dc0*/  STSM.16.M88.4 [R2], R8 ;  /* 0x0000000802007844 */ /* 0x0001e40000000200 */
[----:B0-----:R-:W-:Y:S01]  /*16dd0*/  IMAD.MOV.U32 R11, RZ, RZ, R12 ;  /* 0x000000ffff0b7224 */ /* 0x001fe200078e000c */
[----:B------:R-:W-:-:S05]  /*16de0*/  LOP3.LUT R12, R5, R18, RZ, 0xfc, !PT ;  /* 0x00000012050c7212 */ /* 0x000fca00078efcff */
[----:B------:R0:W1:Y:S02]  /*16df0*/  LDSM.16.MT88.4 R4, [R12+UR38+0xc400] ;  /* 0x00c400260c04783b */ /* 0x0000640008004200 */
[----:B0-----:R-:W-:Y:S01]  /*16e00*/  IMAD.MOV.U32 R12, RZ, RZ, R11 ;  /* 0x000000ffff0c7224 */ /* 0x001fe200078e000b */
[C-C-:B-1----:R-:W-:Y:S02]  /*16e10*/  PRMT R8, R4.reuse, 0x6420, R5.reuse ;  /* 0x0000642004087816 */ /* 0x142fe40000000005 */
        /* <DEDUP_REMOVED lines=15> */
[----:B----4-:R-:W-:Y:S01]  /*16f10*/  IADD3 R4, R13, R12, R17 ;  /* 0x0000000c0d047210 */ /* 0x010fe20007ffe011 */
[----:B---3--:R-:W-:Y:S01]  /*16f20*/  IMAD.IADD R12, R19, 0x1, R12 ;  /* 0x00000001130c7824 */ /* 0x008fe200078e020c */
[----:B------:R-:W-:-:S02]  /*16f30*/  PRMT R10, R6, 0x6420, R7 ;  /* 0x00006420060a7816 */ /* 0x000fc40000000007 */
[----:B------:R-:W-:Y:S01]  /*16f40*/  PRMT R11, R6, 0x7531, R7 ;  /* 0x00007531060b7816 */ /* 0x000fe20000000007 */
[----:B------:R-:W-:-:S05]  /*16f50*/  IMAD.IADD R2, R4, 0x1, R16 ;  /* 0x0000000104027824 */ /* 0x000fca00078e0210 */
        /* <DEDUP_REMOVED lines=14> */
[-C--:B0-----:R-:W-:Y:S02]  /*17040*/  IADD3 R2, R16, R12.reuse, R13 ;  /* 0x0000000c10027210 */ /* 0x081fe40007ffe00d */
        /* <DEDUP_REMOVED lines=19> */
[----:B0-----:R-:W-:Y:S01]  /*17180*/  IMAD.IADD R2, R12, 0x1, R16 ;  /* 0x000000010c027824 */ /* 0x001fe200078e0210 */
[C-C-:B-1----:R-:W-:Y:S02]  /*17190*/  PRMT R8, R4.reuse, 0x6420, R5.reuse ;  /* 0x0000642004087816 */ /* 0x142fe40000000005 */
        /* <DEDUP_REMOVED lines=24> */
.L_x_4185:
        /* <DEDUP_REMOVED lines=10> */
[----:B0-----:R-:W-:Y:S02]  /*173c0*/  SEL R2, RZ, 0x1, P0 ;  /* 0x00000001ff027807 */ /* 0x001fe40000000000 */
[----:B------:R-:W-:Y:S02]  /*173d0*/  SEL R0, R0, RZ, P0 ;  /* 0x000000ff00007207 */ /* 0x000fe40000000000 */
[----:B------:R-:W-:Y:S01]  /*173e0*/  LOP3.LUT R15, R15, R2, RZ, 0x3c, !PT ;  /* 0x000000020f0f7212 */ /* 0x000fe200078e3cff */
[----:B------:R-:W-:-:S07]  /*173f0*/  IMAD.MOV.U32 R2, RZ, RZ, RZ ;  /* 0x000000ffff027224 */ /* 0x000fce00078e00ff */
.L_x_4132:
[----:B------:R-:W0:Y:S01]  /*17400*/  S2R R4, SR_CgaCtaId ;  /* 0x0000000000047919 */ /* 0x000e220000008800 */
[----:B------:R-:W-:Y:S02]  /*17410*/  MOV R3, 0x400 ;  /* 0x0000040000037802 */ /* 0x000fe40000000f00 */
[----:B------:R-:W-:Y:S02]  /*17420*/  SHF.L.U32 R2, R2, 0x1f, RZ ;  /* 0x0000001f02027819 */ /* 0x000fe400000006ff */
[----:B0-----:R-:W-:-:S04]  /*17430*/  LEA R7, R4, R3, 0x18 ;  /* 0x0000000304077211 */ /* 0x001fc800078ec0ff */
[----:B------:R-:W0:Y:S02]  /*17440*/  SYNCS.PHASECHK.TRANS64.TRYWAIT P0, [R7+URZ+0x2a820], R2 ;  /* 0x02a82002070075a7 */ /* 0x000e24000800017f */
[----:B0-----:R-:W-:Y:S05]  /*17450*/  @!P0 BRA `(.L_x_4186) ;  /* 0x0000000c00fc8947 */ /* 0x001fea0003800000 */
.L_x_4221:
        /* <DEDUP_REMOVED lines=13> */
.L_x_4187:
        /* <DEDUP_REMOVED lines=12> */
.L_x_4222:
[----:B------:R-:W1:Y:S02]  /*175f0*/  SYNCS.PHASECHK.TRANS64.TRYWAIT P1, [R5+URZ], R2 ;  /* 0x00000002050075a7 */ /* 0x000e64000802017f */
[----:B-1----:R-:W-:Y:S05]  /*17600*/  @!P1 BRA `(.L_x_4189) ;  /* 0x0000000c00b89947 */ /* 0x002fea0003800000 */
.L_x_4223:
[----:B------:R-:W-:Y:S05]  /*17610*/  @!P0 BRA `(.L_x_4190) ;  /* 0x0000000000048947 */ /* 0x000fea0003800000 */
[----:B------:R-:W-:Y:S01]  /*17620*/  BPT.TRAP 0x1 ;  /* 0x000000040000795c */ /* 0x000fe20000300000 */
.L_x_4190:
[----:B------:R-:W-:-:S04]  /*17630*/  IMAD R0, R0, 0x8, R7 ;  /* 0x0000000800007824 */ /* 0x000fc800078e0207 */
[----:B------:R-:W2:Y:S02]  /*17640*/  SYNCS.PHASECHK.TRANS64.TRYWAIT P1, [R0+URZ+0x2a860], R3 ;  /* 0x02a86003000075a7 */ /* 0x000ea4000802017f */
[----:B--2---:R-:W-:Y:S05]  /*17650*/  @!P1 BRA `(.L_x_4191) ;  /* 0x0000000c00b89947 */ /* 0x004fea0003800000 */
.L_x_4224:
[----:B------:R-:W-:Y:S05]  /*17660*/  @!P0 BRA `(.L_x_4192) ;  /* 0x0000000000048947 */ /* 0x000fea0003800000 */
[----:B------:R-:W-:Y:S01]  /*17670*/  BPT.TRAP 0x1 ;  /* 0x000000040000795c */ /* 0x000fe20000300000 */
.L_x_4192:
[----:B-1----:R-:W-:-:S04]  /*17680*/  IMAD R5, R4, 0x8, R7 ;  /* 0x0000000804057824 */ /* 0x002fc800078e0207 */
[----:B------:R-:W1:Y:S02]  /*17690*/  SYNCS.PHASECHK.TRANS64.TRYWAIT P1, [R5+URZ+0x2a860], R2 ;  /* 0x02a86002050075a7 */ /* 0x000e64000802017f */
[----:B-1----:R-:W-:Y:S05]  /*176a0*/  @!P1 BRA `(.L_x_4193) ;  /* 0x0000000c00b89947 */ /* 0x002fea0003800000 */
.L_x_4225:
[----:B------:R-:W-:Y:S05]  /*176b0*/  @!P0 BRA `(.L_x_4194) ;  /* 0x0000000000048947 */ /* 0x000fea0003800000 */
[----:B------:R-:W-:Y:S01]  /*176c0*/  BPT.TRAP 0x1 ;  /* 0x000000040000795c */ /* 0x000fe20000300000 */
.L_x_4194:
[----:B------:R-:W3:Y:S02]  /*176d0*/  SYNCS.PHASECHK.TRANS64.TRYWAIT P0, [R0+URZ+0x2a880], R3 ;  /* 0x02a88003000075a7 */ /* 0x000ee4000800017f */
[----:B---3--:R-:W-:Y:S05]  /*176e0*/  @!P0 BRA `(.L_x_4195) ;  /* 0x0000000c00bc8947 */ /* 0x008fea0003800000 */
.L_x_4196:
[----:B----4-:R4:W0:Y:S02]  /*176f0*/  SYNCS.PHASECHK.TRANS64.TRYWAIT P0, [R5+URZ+0x2a880], R2 ;  /* 0x02a88002050075a7 */ /* 0x010824000800017f */
[----:B0-----:R-:W-:Y:S05]  /*17700*/  @!P0 NANOSLEEP.SYNCS 0x989680 ;  /* 0x009896800000895d */ /* 0x001fea0003900000 */
[----:B------:R-:W0:Y:S02]  /*17710*/  @!P0 SYNCS.PHASECHK.TRANS64 P0, [R5+URZ+0x2a880], R2 ;  /* 0x02a88002050085a7 */ /* 0x000e24000800007f */
[----:B0-----:R-:W-:Y:S05]  /*17720*/  @!P0 BRA `(.L_x_4196) ;  /* 0xfffffffc00f08947 */ /* 0x001fea000383ffff */
.L_x_4044:
[----:B------:R-:W-:Y:S05]  /*17730*/  BSYNC B6 ;  /* 0x0000000000067941 */ /* 0x000fea0003800000 */
.L_x_4041:
[----:B------:R-:W-:Y:S05]  /*17740*/  EXIT ;  /* 0x000000000000794d */ /* 0x000fea0003800000 */
.L_x_4054:
[----:B0-----:R-:W-:-:S04]  /*17750*/  IMAD.U32 R3, RZ, RZ, UR44 ;  /* 0x0000002cff037e24 */ /* 0x001fc8000f8e00ff */
[----:B------:R0:W1:Y:S03]  /*17760*/  SYNCS.PHASECHK.TRANS64.TRYWAIT P0, [R3+URZ+0x2a800], R8 ;  /* 0x02a80008030075a7 */ /* 0x000066000800017f */
[----:B-1----:R-:W-:Y:S05]  /*17770*/  @!P0 NANOSLEEP.SYNCS 0x989680 ;  /* 0x009896800000895d */ /* 0x002fea0003900000 */
[----:B------:R-:W1:Y:S02]  /*17780*/  @!P0 SYNCS.PHASECHK.TRANS64 P0, [R3+URZ+0x2a800], R8 ;  /* 0x02a80008030085a7 */ /* 0x000e64000800007f */
[----:B-1----:R-:W-:Y:S05]  /*17790*/  @!P0 BRA `(.L_x_4054) ;  /* 0xfffffffc00ec8947 */ /* 0x002fea000383ffff */
[----:B------:R-:W-:Y:S05]  /*177a0*/  BRA `(.L_x_4197) ;  /* 0xfffffea400047947 */ /* 0x000fea000383ffff */
.L_x_4058:
[----:B0-----:R-:W-:-:S04]  /*177b0*/  IMAD.U32 R3, RZ, RZ, UR44 ;  /* 0x0000002cff037e24 */ /* 0x001fc8000f8e00ff */
[----:B------:R0:W2:Y:S03]  /*177c0*/  SYNCS.PHASECHK.TRANS64.TRYWAIT P2, [R3+URZ+0x2a830], R8 ;  /* 0x02a83008030075a7 */ /* 0x0000a6000804017f */
[----:B--2---:R-:W-:Y:S05]  /*177d0*/  @!P2 NANOSLEEP.SYNCS 0x989680 ;  /* 0x009896800000a95d */ /* 0x004fea0003900000 */
[----:B------:R-:W2:Y:S02]  /*177e0*/  @!P2 SYNCS.PHASECHK.TRANS64 P2, [R3+URZ+0x2a830], R8 ;  /* 0x02a830080300a5a7 */ /* 0x000ea4000804007f */
[----:B--2---:R-:W-:Y:S05]  /*177f0*/  @!P2 BRA `(.L_x_4058) ;  /* 0xfffffffc00eca947 */ /* 0x004fea000383ffff */
[----:B------:R-:W-:Y:S05]  /*17800*/  BRA `(.L_x_4057) ;  /* 0xfffffea4002c7947 */ /* 0x000fea000383ffff */
.L_x_4074:
[----:B-1----:R-:W-:-:S04]  /*17810*/  IMAD.U32 R12, RZ, RZ, UR6 ;  /* 0x00000006ff0c7e24 */ /* 0x002fc8000f8e00ff */
[----:B------:R1:W2:Y:S03]  /*17820*/  SYNCS.PHASECHK.TRANS64.TRYWAIT P2, [R12+URZ+0x2a830], R11 ;  /* 0x02a8300b0c0075a7 */ /* 0x0002a6000804017f */
[----:B--2---:R-:W-:Y:S05]  /*17830*/  @!P2 NANOSLEEP.SYNCS 0x989680 ;  /* 0x009896800000a95d */ /* 0x004fea0003900000 */
[----:B------:R-:W2:Y:S02]  /*17840*/  @!P2 SYNCS.PHASECHK.TRANS64 P2, [R12+URZ+0x2a830], R11 ;  /* 0x02a8300b0c00a5a7 */ /* 0x000ea4000804007f */
[----:B--2---:R-:W-:Y:S05]  /*17850*/  @!P2 BRA `(.L_x_4074) ;  /* 0xfffffffc00eca947 */ /* 0x004fea000383ffff */
[----:B------:R-:W-:Y:S05]  /*17860*/  BRA `(.L_x_4071) ;  /* 0xfffffee4001c7947 */ /* 0x000fea000383ffff */
.L_x_4078:
[----:B-1----:R-:W-:-:S04]  /*17870*/  IMAD.U32 R12, RZ, RZ, UR6 ;  /* 0x00000006ff0c7e24 */ /* 0x002fc8000f8e00ff */
[----:B------:R1:W2:Y:S03]  /*17880*/  SYNCS.PHASECHK.TRANS64.TRYWAIT P2, [R12+URZ+0x2a850], R11 ;  /* 0x02a8500b0c0075a7 */ /* 0x0002a6000804017f */
[----:B--2---:R-:W-:Y:S05]  /*17890*/  @!P2 NANOSLEEP.SYNCS 0x989680 ;  /* 0x009896800000a95d */ /* 0x004fea0003900000 */
[----:B------:R-:W2:Y:S02]  /*178a0*/  @!P2 SYNCS.PHASECHK.TRANS64 P2, [R12+URZ+0x2a850], R11 ;  /* 0x02a8500b0c00a5a7 */ /* 0x000ea4000804007f */
[----:B--2---:R-:W-:Y:S05]  /*178b0*/  @!P2 BRA `(.L_x_4078) ;  /* 0xfffffffc00eca947 */ /* 0x004fea000383ffff */
[----:B------:R-:W-:Y:S05]  /*178c0*/  BRA `(.L_x_4075) ;  /* 0xfffffee400bc7947 */ /* 0x000fea000383ffff */
.L_x_4096:
[----:B-1----:R-:W-:-:S04]  /*178d0*/  IMAD.U32 R10, RZ, RZ, UR6 ;  /* 0x00000006ff0a7e24 */ /* 0x002fc8000f8e00ff */
[----:B------:R1:W2:Y:S03]  /*178e0*/  SYNCS.PHASECHK.TRANS64.TRYWAIT P2, [R10+URZ+0x2a830], R9 ;  /* 0x02a830090a0075a7 */ /* 0x0002a6000804017f */
[----:B--2---:R-:W-:Y:S05]  /*178f0*/  @!P2 NANOSLEEP.SYNCS 0x989680 ;  /* 0x009896800000a95d */ /* 0x004fea0003900000 */
[----:B------:R-:W2:Y:S02]  /*17900*/  @!P2 SYNCS.PHASECHK.TRANS64 P2, [R10+URZ+0x2a830], R9 ;  /* 0x02a830090a00a5a7 */ /* 0x000ea4000804007f */
[----:B--2---:R-:W-:Y:S05]  /*17910*/  @!P2 BRA `(.L_x_4096) ;  /* 0xfffffffc00eca947 */ /* 0x004fea000383ffff */
[----:B------:R-:W-:Y:S05]  /*17920*/  BRA `(.L_x_4093) ;  /* 0xffffff1c00e47947 */ /* 0x000fea000383ffff */
.L_x_4100:
[----:B-1----:R-:W-:-:S04]  /*17930*/  IMAD.U32 R10, RZ, RZ, UR6 ;  /* 0x00000006ff0a7e24 */ /* 0x002fc8000f8e00ff */
[----:B------:R1:W2:Y:S03]  /*17940*/  SYNCS.PHASECHK.TRANS64.TRYWAIT P2, [R10+URZ+0x2a850], R9 ;  /* 0x02a850090a0075a7 */ /* 0x0002a6000804017f */
[----:B--2---:R-:W-:Y:S05]  /*17950*/  @!P2 NANOSLEEP.SYNCS 0x989680 ;  /* 0x009896800000a95d */ /* 0x004fea0003900000 */
[----:B------:R-:W2:Y:S02]  /*17960*/  @!P2 SYNCS.PHASECHK.TRANS64 P2, [R10+URZ+0x2a850], R9 ;  /* 0x02a850090a00a5a7 */ /* 0x000ea4000804007f */
[----:B--2---:R-:W-:Y:S05]  /*17970*/  @!P2 BRA `(.L_x_4100) ;  /* 0xfffffffc00eca947 */ /* 0x004fea000383ffff */
[----:B------:R-:W-:Y:S05]  /*17980*/  BRA `(.L_x_4097) ;  /* 0xffffff2000907947 */ /* 0x000fea000383ffff */
.L_x_4107:
[----:B-1----:R-:W-:-:S04]  /*17990*/  IMAD.U32 R10, RZ, RZ, UR6 ;  /* 0x00000006ff0a7e24 */ /* 0x002fc8000f8e00ff */
[----:B------:R1:W2:Y:S03]  /*179a0*/  SYNCS.PHASECHK.TRANS64.TRYWAIT P2, [R10+URZ+0x2a830], R9 ;  /* 0x02a830090a0075a7 */ /* 0x0002a6000804017f */
[----:B--2---:R-:W-:Y:S05]  /*179b0*/  @!P2 NANOSLEEP.SYNCS 0x989680 ;  /* 0x009896800000a95d */ /* 0x004fea0003900000 */
[----:B------:R-:W2:Y:S02]  /*179c0*/  @!P2 SYNCS.PHASECHK.TRANS64 P2, [R10+URZ+0x2a830], R9 ;  /* 0x02a830090a00a5a7 */ /* 0x000ea4000804007f */
[----:B--2---:R-:W-:Y:S05]  /*179d0*/  @!P2 BRA `(.L_x_4107) ;  /* 0xfffffffc00eca947 */ /* 0x004fea000383ffff */
[----:B------:R-:W-:Y:S05]  /*179e0*/  BRA `(.L_x_4104) ;  /* 0xffffff4400f47947 */ /* 0x000fea000383ffff */
.L_x_4111:
[----:B-1----:R-:W-:-:S04]  /*179f0*/  IMAD.U32 R10, RZ, RZ, UR6 ;  /* 0x00000006ff0a7e24 */ /* 0x002fc8000f8e00ff */
[----:B------:R1:W2:Y:S03]  /*17a00*/  SYNCS.PHASECHK.TRANS64.TRYWAIT P2, [R10+URZ+0x2a850], R9 ;  /* 0x02a850090a0075a7 */ /* 0x0002a6000804017f */
[----:B--2---:R-:W-:Y:S05]  /*17a10*/  @!P2 NANOSLEEP.SYNCS 0x989680 ;  /* 0x009896800000a95d */ /* 0x004fea0003900000 */
[----:B------:R-:W2:Y:S02]  /*17a20*/  @!P2 SYNCS.PHASECHK.TRANS64 P2, [R10+URZ+0x2a850], R9 ;  /* 0x02a850090a00a5a7 */ /* 0x000ea4000804007f */
[----:B--2---:R-:W-:Y:S05]  /*17a30*/  @!P2 BRA `(.L_x_4111) ;  /* 0xfffffffc00eca947 */ /* 0x004fea000383ffff */
[----:B------:R-:W-:Y:S05]  /*17a40*/  BRA `(.L_x_4108) ;  /* 0xffffff4800907947 */ /* 0x000fea000383ffff */
.L_x_4125:
[----:B-1----:R-:W-:-:S04]  /*17a50*/  IMAD.U32 R3, RZ, RZ, UR12 ;  /* 0x0000000cff037e24 */ /* 0x002fc8000f8e00ff */
[----:B------:R1:W2:Y:S03]  /*17a60*/  SYNCS.PHASECHK.TRANS64.TRYWAIT P1, [R3+URZ+0x2a850], R0 ;  /* 0x02a85000030075a7 */ /* 0x0002a6000802017f */
[----:B--2---:R-:W-:Y:S05]  /*17a70*/  @!P1 NANOSLEEP.SYNCS 0x989680 ;  /* 0x009896800000995d */ /* 0x004fea0003900000 */
[----:B------:R-:W2:Y:S02]  /*17a80*/  @!P1 SYNCS.PHASECHK.TRANS64 P1, [R3+URZ+0x2a850], R0 ;  /* 0x02a85000030095a7 */ /* 0x000ea4000802007f */
[----:B--2---:R-:W-:Y:S05]  /*17a90*/  @!P1 BRA `(.L_x_4125) ;  /* 0xfffffffc00ec9947 */ /* 0x004fea000383ffff */
[----:B------:R-:W-:Y:S05]  /*17aa0*/  BRA `(.L_x_4124) ;  /* 0xffffff7c00c47947 */ /* 0x000fea000383ffff */
.L_x_4144:
[----:B------:R-:W-:Y:S02]  /*17ab0*/  IMAD.MOV.U32 R13, RZ, RZ, R6 ;  /* 0x000000ffff0d7224 */ /* 0x000fe400078e0006 */
[----:B------:R-:W-:Y:S02]  /*17ac0*/  IMAD.MOV.U32 R12, RZ, RZ, RZ ;  /* 0x000000ffff0c7224 */ /* 0x000fe400078e00ff */
[----:B------:R-:W-:Y:S02]  /*17ad0*/  IMAD.MOV.U32 R11, RZ, RZ, 0x1f ;  /* 0x0000001fff0b7424 */ /* 0x000fe400078e00ff */
[----:B------:R-:W-:-:S07]  /*17ae0*/  IMAD.MOV.U32 R15, RZ, RZ, -0x1 ;  /* 0xffffffffff0f7424 */ /* 0x000fce00078e00ff */
[----:B0-----:R-:W-:Y:S05]  /*17af0*/  WARPSYNC.COLLECTIVE R15, `(.L_x_4198) ;  /* 0x000000000f087348 */ /* 0x001fea0003c00000 */
[----:B------:R1:W2:Y:S02]  /*17b00*/  SHFL.IDX P6, R14, R13, R12, R11 ;  /* 0x0000000c0d0e7389 */ /* 0x0002a400000c000b */
[----:B012---:R-:W-:Y:S01]  /*17b10*/  ENDCOLLECTIVE ;  /* 0x000000000000791b */ /* 0x007fe20003800000 */
.L_x_4198:
[----:B------:R-:W-:Y:S05]  /*17b20*/  BRA `(.L_x_4199) ;  /* 0xffffffcc00607947 */ /* 0x000fea000383ffff */
.L_x_4146:
[----:B------:R-:W-:Y:S01]  /*17b30*/  BSSY B0, `(.L_x_4200) ;  /* 0x0000006000007945 */ /* 0x000fe20003800000 */
[----:B------:R-:W-:-:S07]  /*17b40*/  IMAD.MOV.U32 R15, RZ, RZ, -0x1 ;  /* 0xffffffffff0f7424 */ /* 0x000fce00078e00ff */
[----:B-1----:R-:W-:Y:S05]  /*17b50*/  WARPSYNC.COLLECTIVE R15, `(.L_x_4201) ;  /* 0x000000000f0c7348 */ /* 0x002fea0003c00000 */
[----:B------:R-:W-:Y:S02]  /*17b60*/  ELECT P6, UR62, PT ;  /* 0x00000000003e782f */ /* 0x000fe400038c0000 */
[----:B------:R-:W-:Y:S01]  /*17b70*/  MOV R14, UR62 ;  /* 0x0000003e000e7c02 */ /* 0x000fe20008000f00 */
[----:B-1----:R-:W-:Y:S10]  /*17b80*/  ENDCOLLECTIVE ;  /* 0x000000000000791b */ /* 0x002ff40003800000 */
.L_x_4201:
[----:B------:R-:W-:Y:S05]  /*17b90*/  BSYNC B0 ;  /* 0x0000000000007941 */ /* 0x000fea0003800000 */
.L_x_4200:
[----:B------:R-:W-:Y:S05]  /*17ba0*/  BRA `(.L_x_4202) ;  /* 0xffffffcc00647947 */ /* 0x000fea000383ffff */
.L_x_4148:
[----:B0-----:R-:W-:-:S04]  /*17bb0*/  IMAD.U32 R3, RZ, RZ, UR38 ;  /* 0x00000026ff037e24 */ /* 0x001fc8000f8e00ff */
[----:B------:R0:W2:Y:S03]  /*17bc0*/  SYNCS.PHASECHK.TRANS64.TRYWAIT P0, [R3+URZ+0x2a880], R2 ;  /* 0x02a88002030075a7 */ /* 0x0000a6000800017f */
[----:B--2---:R-:W-:Y:S05]  /*17bd0*/  @!P0 NANOSLEEP.SYNCS 0x989680 ;  /* 0x009896800000895d */ /* 0x004fea0003900000 */
[----:B------:R-:W2:Y:S02]  /*17be0*/  @!P0 SYNCS.PHASECHK.TRANS64 P0, [R3+URZ+0x2a880], R2 ;  /* 0x02a88002030085a7 */ /* 0x000ea4000800007f */
[----:B--2---:R-:W-:Y:S05]  /*17bf0*/  @!P0 BRA `(.L_x_4148) ;  /* 0xfffffffc00ec8947 */ /* 0x004fea000383ffff */
[----:B------:R-:W-:Y:S05]  /*17c00*/  BRA `(.L_x_4203) ;  /* 0xffffffcc00b07947 */ /* 0x000fea000383ffff */
.L_x_4150:
[----:B0-----:R-:W-:-:S04]  /*17c10*/  IMAD.U32 R3, RZ, RZ, UR38 ;  /* 0x00000026ff037e24 */ /* 0x001fc8000f8e00ff */
[----:B------:R0:W2:Y:S03]  /*17c20*/  SYNCS.PHASECHK.TRANS64.TRYWAIT P0, [R3+URZ+0x2a840], R2 ;  /* 0x02a84002030075a7 */ /* 0x0000a6000800017f */
[----:B--2---:R-:W-:Y:S05]  /*17c30*/  @!P0 NANOSLEEP.SYNCS 0x989680 ;  /* 0x009896800000895d */ /* 0x004fea0003900000 */
[----:B------:R-:W2:Y:S02]  /*17c40*/  @!P0 SYNCS.PHASECHK.TRANS64 P0, [R3+URZ+0x2a840], R2 ;  /* 0x02a84002030085a7 */ /* 0x000ea4000800007f */
[----:B--2---:R-:W-:Y:S05]  /*17c50*/  @!P0 BRA `(.L_x_4150) ;  /* 0xfffffffc00ec8947 */ /* 0x004fea000383ffff */
[----:B------:R-:W-:Y:S05]  /*17c60*/  BRA `(.L_x_4204) ;  /* 0xffffffd000247947 */ /* 0x000fea000383ffff */
.L_x_4153:
[----:B------:R-:W-:Y:S02]  /*17c70*/  IMAD.MOV.U32 R13, RZ, RZ, R6 ;  /* 0x000000ffff0d7224 */ /* 0x000fe400078e0006 */
[----:B------:R-:W-:Y:S02]  /*17c80*/  IMAD.MOV.U32 R12, RZ, RZ, RZ ;  /* 0x000000ffff0c7224 */ /* 0x000fe400078e00ff */
[----:B------:R-:W-:Y:S02]  /*17c90*/  IMAD.MOV.U32 R11, RZ, RZ, 0x1c1f ;  /* 0x00001c1fff0b7424 */ /* 0x000fe400078e00ff */
[----:B------:R-:W-:Y:S02]  /*17ca0*/  IMAD.MOV.U32 R15, RZ, RZ, -0x1 ;  /* 0xffffffffff0f7424 */ /* 0x000fe400078e00ff */
[----:B------:R-:W-:-:S07]  /*17cb0*/  VIADD R4, R9, UR39 ;  /* 0x0000002709047c36 */ /* 0x000fce0008000000 */
[----:B------:R-:W-:Y:S05]  /*17cc0*/  WARPSYNC.COLLECTIVE R15, `(.L_x_4205) ;  /* 0x000000000f087348 */ /* 0x000fea0003c00000 */
[----:B------:R0:W1:Y:S02]  /*17cd0*/  SHFL.IDX P6, R14, R13, R12, R11 ;  /* 0x0000000c0d0e7389 */ /* 0x00006400000c000b */
[----:B01----:R-:W-:Y:S01]  /*17ce0*/  ENDCOLLECTIVE ;  /* 0x000000000000791b */ /* 0x003fe20003800000 */
.L_x_4205:
[----:B------:R-:W-:Y:S02]  /*17cf0*/  IMAD.MOV.U32 R13, RZ, RZ, R7 ;  /* 0x000000ffff0d7224 */ /* 0x000fe400078e0007 */
[----:B------:R-:W-:-:S07]  /*17d00*/  IMAD.MOV.U32 R2, RZ, RZ, R14 ;  /* 0x000000ffff027224 */ /* 0x000fce00078e000e */
[----:B------:R-:W-:Y:S05]  /*17d10*/  WARPSYNC.COLLECTIVE R15, `(.L_x_4206) ;  /* 0x000000000f087348 */ /* 0x000fea0003c00000 */
[----:B------:R0:W1:Y:S02]  /*17d20*/  SHFL.IDX P6, R14, R13, R12, R11 ;  /* 0x0000000c0d0e7389 */ /* 0x00006400000c000b */
[----:B01----:R-:W-:Y:S01]  /*17d30*/  ENDCOLLECTIVE ;  /* 0x000000000000791b */ /* 0x003fe20003800000 */
.L_x_4206:
[----:B------:R-:W-:Y:S02]  /*17d40*/  ULDC UR4, c[0x0][0x288] ;  /* 0x0000a20000047ab9 */ /* 0x000fe40000000800 */
[----:B------:R-:W-:Y:S02]  /*17d50*/  IMAD R5, R10, UR4, RZ ;  /* 0x000000040a057c24 */ /* 0x000fe4000f8e02ff */
[----:B------:R-:W-:-:S03]  /*17d60*/  VIADD R10, R4, 0x20 ;  /* 0x00000020040a7836 */ /* 0x000fc60000000000 */
        /* <DEDUP_REMOVED lines=8> */
.L_x_4207:
[----:B------:R-:W-:-:S05]  /*17df0*/  @!P4 IADD3 R3, P3, R8, R3, RZ ;  /* 0x000000030803c210 */ /* 0x000fca0007f7e0ff */
[----:B------:R-:W-:Y:S01]  /*17e00*/  @!P4 IMAD.X R2, RZ, RZ, R2, P3 ;  /* 0x000000ffff02c224 */ /* 0x000fe200018e0602 */
[----:B------:R-:W-:Y:S01]  /*17e10*/  ISETP.GE.AND P3, PT, R10, R5, PT ;  /* 0x000000050a00720c */ /* 0x000fe20003f66270 */
[----:B------:R-:W-:-:S03]  /*17e20*/  VIADD R10, R4, 0x40 ;  /* 0x00000040040a7836 */ /* 0x000fc60000000000 */
        /* <DEDUP_REMOVED lines=14> */
.L_x_4208:
[----:B------:R-:W-:Y:S02]  /*17f10*/  @!P3 VIADD R9, R0, UR38 ;  /* 0x000000260009bc36 */ /* 0x000fe40008000000 */
[----:B------:R-:W-:Y:S02]  /*17f20*/  IMAD.MOV.U32 R13, RZ, RZ, R6 ;  /* 0x000000ffff0d7224 */ /* 0x000fe400078e0006 */
[----:B------:R-:W-:Y:S02]  /*17f30*/  IMAD.MOV.U32 R12, RZ, RZ, 0x2 ;  /* 0x00000002ff0c7424 */ /* 0x000fe400078e00ff */
[----:B------:R-:W-:-:S07]  /*17f40*/  IMAD.MOV.U32 R3, RZ, RZ, R14 ;  /* 0x000000ffff037224 */ /* 0x000fce00078e000e */
[----:B------:R-:W-:Y:S05]  /*17f50*/  WARPSYNC.COLLECTIVE R15, `(.L_x_4209) ;  /* 0x000000000f087348 */ /* 0x000fea0003c00000 */
[----:B------:R0:W1:Y:S02]  /*17f60*/  SHFL.IDX P6, R14, R13, R12, R11 ;  /* 0x0000000c0d0e7389 */ /* 0x00006400000c000b */
[----:B01----:R-:W-:Y:S01]  /*17f70*/  ENDCOLLECTIVE ;  /* 0x000000000000791b */ /* 0x003fe20003800000 */
.L_x_4209:
        /* <DEDUP_REMOVED lines=17> */
.L_x_4210:
[----:B------:R-:W-:Y:S02]  /*18090*/  @!P3 VIADD R21, R0, UR38 ;  /* 0x000000260015bc36 */ /* 0x000fe40008000000 */
[----:B------:R-:W-:Y:S02]  /*180a0*/  IMAD.MOV.U32 R13, RZ, RZ, R6 ;  /* 0x000000ffff0d7224 */ /* 0x000fe400078e0006 */
[----:B------:R-:W-:Y:S02]  /*180b0*/  IMAD.MOV.U32 R12, RZ, RZ, 0x3 ;  /* 0x00000003ff0c7424 */ /* 0x000fe400078e00ff */
[----:B------:R-:W-:-:S07]  /*180c0*/  IMAD.MOV.U32 R3, RZ, RZ, R14 ;  /* 0x000000ffff037224 */ /* 0x000fce00078e000e */
[----:B------:R-:W-:Y:S05]  /*180d0*/  WARPSYNC.COLLECTIVE R15, `(.L_x_4211) ;  /* 0x000000000f087348 */ /* 0x000fea0003c00000 */
[----:B------:R0:W1:Y:S02]  /*180e0*/  SHFL.IDX P6, R14, R13, R12, R11 ;  /* 0x0000000c0d0e7389 */ /* 0x00006400000c000b */
[----:B01----:R-:W-:Y:S01]  /*180f0*/  ENDCOLLECTIVE ;  /* 0x000000000000791b */ /* 0x003fe20003800000 */
.L_x_4211:
        /* <DEDUP_REMOVED lines=16> */
.L_x_4212:
[----:B------:R-:W-:Y:S05]  /*18200*/  BRA `(.L_x_4213) ;  /* 0xffffffd400507947 */ /* 0x000fea000383ffff */
.L_x_4156:
[----:B0-----:R-:W-:-:S04]  /*18210*/  IMAD.U32 R2, RZ, RZ, UR38 ;  /* 0x00000026ff027e24 */ /* 0x001fc8000f8e00ff */
[----:B------:R0:W1:Y:S03]  /*18220*/  SYNCS.PHASECHK.TRANS64.TRYWAIT P0, [R2+URZ+0x2a820], R0 ;  /* 0x02a82000020075a7 */ /* 0x000066000800017f */
[----:B-1----:R-:W-:Y:S05]  /*18230*/  @!P0 NANOSLEEP.SYNCS 0x989680 ;  /* 0x009896800000895d */ /* 0x002fea0003900000 */
[----:B------:R-:W1:Y:S02]  /*18240*/  @!P0 SYNCS.PHASECHK.TRANS64 P0, [R2+URZ+0x2a820], R0 ;  /* 0x02a82000020085a7 */ /* 0x000e64000800007f */
[----:B-1----:R-:W-:Y:S05]  /*18250*/  @!P0 BRA `(.L_x_4156) ;  /* 0xfffffffc00ec8947 */ /* 0x002fea000383ffff */
[----:B------:R-:W-:Y:S05]  /*18260*/  BRA `(.L_x_4214) ;  /* 0xffffffd4009c7947 */ /* 0x000fea000383ffff */
.L_x_4161:
[----:B0-----:R0:W2:Y:S02]  /*18270*/  SYNCS.PHASECHK.TRANS64.TRYWAIT P0, [R7+URZ+0x2a880], R5 ;  /* 0x02a88005070075a7 */ /* 0x0010a4000800017f */
[----:B--2---:R-:W-:Y:S05]  /*18280*/  @!P0 NANOSLEEP.SYNCS 0x989680 ;  /* 0x009896800000895d */ /* 0x004fea0003900000 */
[----:B------:R-:W2:Y:S02]  /*18290*/  @!P0 SYNCS.PHASECHK.TRANS64 P0, [R7+URZ+0x2a880], R5 ;  /* 0x02a88005070085a7 */ /* 0x000ea4000800007f */
[----:B--2---:R-:W-:Y:S05]  /*182a0*/  @!P0 BRA `(.L_x_4161) ;  /* 0xfffffffc00f08947 */ /* 0x004fea000383ffff */
[----:B------:R-:W-:Y:S05]  /*182b0*/  BRA `(.L_x_4215) ;  /* 0xffffffd8004c7947 */ /* 0x000fea000383ffff */
.L_x_4167:
[----:B--2---:R2:W3:Y:S02]  /*182c0*/  SYNCS.PHASECHK.TRANS64.TRYWAIT P0, [R7+URZ+0x2a840], R5 ;  /* 0x02a84005070075a7 */ /* 0x0044e4000800017f */
[----:B---3--:R-:W-:Y:S05]  /*182d0*/  @!P0 NANOSLEEP.SYNCS 0x989680 ;  /* 0x009896800000895d */ /* 0x008fea0003900000 */
[----:B------:R-:W3:Y:S02]  /*182e0*/  @!P0 SYNCS.PHASECHK.TRANS64 P0, [R7+URZ+0x2a840], R5 ;  /* 0x02a84005070085a7 */ /* 0x000ee4000800007f */
[----:B---3--:R-:W-:Y:S05]  /*182f0*/  @!P0 BRA `(.L_x_4167) ;  /* 0xfffffffc00f08947 */ /* 0x008fea000383ffff */
[----:B------:R-:W-:Y:S05]  /*18300*/  BRA `(.L_x_4216) ;  /* 0xffffffdc00387947 */ /* 0x000fea000383ffff */
.L_x_4174:
[----:B0-----:R0:W2:Y:S02]  /*18310*/  SYNCS.PHASECHK.TRANS64.TRYWAIT P0, [R13+URZ+0x2a870], R4 ;  /* 0x02a870040d0075a7 */ /* 0x0010a4000800017f */
[----:B--2---:R-:W-:Y:S05]  /*18320*/  @!P0 NANOSLEEP.SYNCS 0x989680 ;  /* 0x009896800000895d */ /* 0x004fea0003900000 */
[----:B------:R-:W2:Y:S02]  /*18330*/  @!P0 SYNCS.PHASECHK.TRANS64 P0, [R13+URZ+0x2a870], R4 ;  /* 0x02a870040d0085a7 */ /* 0x000ea4000800007f */
[----:B--2---:R-:W-:Y:S05]  /*18340*/  @!P0 BRA `(.L_x_4174) ;  /* 0xfffffffc00f08947 */ /* 0x004fea000383ffff */
[----:B------:R-:W-:Y:S05]  /*18350*/  BRA `(.L_x_4217) ;  /* 0xffffffe000407947 */ /* 0x000fea000383ffff */
.L_x_4176:
[----:B--2---:R2:W3:Y:S02]  /*18360*/  SYNCS.PHASECHK.TRANS64.TRYWAIT P0, [R13+URZ+0x2a860], R0 ;  /* 0x02a860000d0075a7 */ /* 0x0044e4000800017f */
[----:B---3--:R-:W-:Y:S05]  /*18370*/  @!P0 NANOSLEEP.SYNCS 0x989680 ;  /* 0x009896800000895d */ /* 0x008fea0003900000 */
[----:B------:R-:W3:Y:S02]  /*18380*/  @!P0 SYNCS.PHASECHK.TRANS64 P0, [R13+URZ+0x2a860], R0 ;  /* 0x02a860000d0085a7 */ /* 0x000ee4000800007f */
[----:B---3--:R-:W-:Y:S05]  /*18390*/  @!P0 BRA `(.L_x_4176) ;  /* 0xfffffffc00f08947 */ /* 0x008fea000383ffff */
[----:B------:R-:W-:Y:S05]  /*183a0*/  BRA `(.L_x_4218) ;  /* 0xffffffe000447947 */ /* 0x000fea000383ffff */
.L_x_4182:
[----:B0-----:R0:W1:Y:S02]  /*183b0*/  SYNCS.PHASECHK.TRANS64.TRYWAIT P0, [R3+URZ+0x2a870], R0 ;  /* 0x02a87000030075a7 */ /* 0x001064000800017f */
[----:B-1----:R-:W-:Y:S05]  /*183c0*/  @!P0 NANOSLEEP.SYNCS 0x989680 ;  /* 0x009896800000895d */ /* 0x002fea0003900000 */
[----:B------:R-:W1:Y:S02]  /*183d0*/  @!P0 SYNCS.PHASECHK.TRANS64 P0, [R3+URZ+0x2a870], R0 ;  /* 0x02a87000030085a7 */ /* 0x000e64000800007f */
[----:B-1----:R-:W-:Y:S05]  /*183e0*/  @!P0 BRA `(.L_x_4182) ;  /* 0xfffffffc00f08947 */ /* 0x002fea000383ffff */
[----:B------:R-:W-:Y:S05]  /*183f0*/  BRA `(.L_x_4219) ;  /* 0xffffffe800107947 */ /* 0x000fea000383ffff */
.L_x_4184:
[----:B0-----:R0:W1:Y:S02]  /*18400*/  SYNCS.PHASECHK.TRANS64.TRYWAIT P0, [R3+URZ+0x2a860], R0 ;  /* 0x02a86000030075a7 */ /* 0x001064000800017f */
[----:B-1----:R-:W-:Y:S05]  /*18410*/  @!P0 NANOSLEEP.SYNCS 0x989680 ;  /* 0x009896800000895d */ /* 0x002fea0003900000 */
[----:B------:R-:W1:Y:S02]  /*18420*/  @!P0 SYNCS.PHASECHK.TRANS64 P0, [R3+URZ+0x2a860], R0 ;  /* 0x02a86000030085a7 */ /* 0x000e64000800007f */
[----:B-1----:R-:W-:Y:S05]  /*18430*/  @!P0 BRA `(.L_x_4184) ;  /* 0xfffffffc00f08947 */ /* 0x002fea000383ffff */
[----:B------:R-:W-:Y:S05]  /*18440*/  BRA `(.L_x_4220) ;  /* 0xffffffe800207947 */ /* 0x000fea000383ffff */
.L_x_4186:
[----:B0-----:R0:W1:Y:S02]  /*18450*/  SYNCS.PHASECHK.TRANS64.TRYWAIT P0, [R7+URZ+0x2a820], R2 ;  /* 0x02a82002070075a7 */ /* 0x001064000800017f */
[----:B-1----:R-:W-:Y:S05]  /*18460*/  @!P0 NANOSLEEP.SYNCS 0x989680 ;  /* 0x009896800000895d */ /* 0x002fea0003900000 */
[----:B------:R-:W1:Y:S02]  /*18470*/  @!P0 SYNCS.PHASECHK.TRANS64 P0, [R7+URZ+0x2a820], R2 ;  /* 0x02a82002070085a7 */ /* 0x000e64000800007f */
[----:B-1----:R-:W-:Y:S05]  /*18480*/  @!P0 BRA `(.L_x_4186) ;  /* 0xfffffffc00f08947 */ /* 0x002fea000383ffff */
[----:B------:R-:W-:Y:S05]  /*18490*/  BRA `(.L_x_4221) ;  /* 0xffffffec00f07947 */ /* 0x000fea000383ffff */
.L_x_4188:
[----:B0-----:R0:W1:Y:S02]  /*184a0*/  SYNCS.PHASECHK.TRANS64.TRYWAIT P1, [R6+URZ], R3 ;  /* 0x00000003060075a7 */ /* 0x001064000802017f */
[----:B-1----:R-:W-:Y:S05]  /*184b0*/  @!P1 NANOSLEEP.SYNCS 0x989680 ;  /* 0x009896800000995d */ /* 0x002fea0003900000 */
[----:B------:R-:W1:Y:S02]  /*184c0*/  @!P1 SYNCS.PHASECHK.TRANS64 P1, [R6+URZ], R3 ;  /* 0x00000003060095a7 */ /* 0x000e64000802007f */
[----:B-1----:R-:W-:Y:S05]  /*184d0*/  @!P1 BRA `(.L_x_4188) ;  /* 0xfffffffc00f09947 */ /* 0x002fea000383ffff */
[----:B------:R-:W-:Y:S05]  /*184e0*/  BRA `(.L_x_4222) ;  /* 0xfffffff000407947 */ /* 0x000fea000383ffff */
.L_x_4189:
[----:B-1----:R1:W2:Y:S02]  /*184f0*/  SYNCS.PHASECHK.TRANS64.TRYWAIT P1, [R5+URZ], R2 ;  /* 0x00000002050075a7 */ /* 0x0022a4000802017f */
[----:B--2---:R-:W-:Y:S05]  /*18500*/  @!P1 NANOSLEEP.SYNCS 0x989680 ;  /* 0x009896800000995d */ /* 0x004fea0003900000 */
[----:B------:R-:W2:Y:S02]  /*18510*/  @!P1 SYNCS.PHASECHK.TRANS64 P1, [R5+URZ], R2 ;  /* 0x00000002050095a7 */ /* 0x000ea4000802007f */
[----:B--2---:R-:W-:Y:S05]  /*18520*/  @!P1 BRA `(.L_x_4189) ;  /* 0xfffffffc00f09947 */ /* 0x004fea000383ffff */
[----:B------:R-:W-:Y:S05]  /*18530*/  BRA `(.L_x_4223) ;  /* 0xfffffff000347947 */ /* 0x000fea000383ffff */
.L_x_4191:
[----:B--2---:R2:W3:Y:S02]  /*18540*/  SYNCS.PHASECHK.TRANS64.TRYWAIT P1, [R0+URZ+0x2a860], R3 ;  /* 0x02a86003000075a7 */ /* 0x0044e4000802017f */
[----:B---3--:R-:W-:Y:S05]  /*18550*/  @!P1 NANOSLEEP.SYNCS 0x989680 ;  /* 0x009896800000995d */ /* 0x008fea0003900000 */
[----:B------:R-:W3:Y:S02]  /*18560*/  @!P1 SYNCS.PHASECHK.TRANS64 P1, [R0+URZ+0x2a860], R3 ;  /* 0x02a86003000095a7 */ /* 0x000ee4000802007f */
[----:B---3--:R-:W-:Y:S05]  /*18570*/  @!P1 BRA `(.L_x_4191) ;  /* 0xfffffffc00f09947 */ /* 0x008fea000383ffff */
[----:B------:R-:W-:Y:S05]  /*18580*/  BRA `(.L_x_4224) ;  /* 0xfffffff000347947 */ /* 0x000fea000383ffff */
.L_x_4193:
[----:B-1----:R1:W3:Y:S02]  /*18590*/  SYNCS.PHASECHK.TRANS64.TRYWAIT P1, [R5+URZ+0x2a860], R2 ;  /* 0x02a86002050075a7 */ /* 0x0022e4000802017f */
[----:B---3--:R-:W-:Y:S05]  /*185a0*/  @!P1 NANOSLEEP.SYNCS 0x989680 ;  /* 0x009896800000995d */ /* 0x008fea0003900000 */
[----:B------:R-:W3:Y:S02]  /*185b0*/  @!P1 SYNCS.PHASECHK.TRANS64 P1, [R5+URZ+0x2a860], R2 ;  /* 0x02a86002050095a7 */ /* 0x000ee4000802007f */
[----:B---3--:R-:W-:Y:S05]  /*185c0*/  @!P1 BRA `(.L_x_4193) ;  /* 0xfffffffc00f09947 */ /* 0x008fea000383ffff */
[----:B------:R-:W-:Y:S05]  /*185d0*/  BRA `(.L_x_4225) ;  /* 0xfffffff000347947 */ /* 0x000fea000383ffff */
.L_x_4195:
[----:B---3--:R3:W4:Y:S02]  /*185e0*/  SYNCS.PHASECHK.TRANS64.TRYWAIT P0, [R0+URZ+0x2a880], R3 ;  /* 0x02a88003000075a7 */ /* 0x008724000800017f */
[----:B----4-:R-:W-:Y:S05]  /*185f0*/  @!P0 NANOSLEEP.SYNCS 0x989680 ;  /* 0x009896800000895d */ /* 0x010fea0003900000 */
[----:B------:R-:W4:Y:S02]  /*18600*/  @!P0 SYNCS.PHASECHK.TRANS64 P0, [R0+URZ+0x2a880], R3 ;  /* 0x02a88003000085a7 */ /* 0x000f24000800007f */
[----:B----4-:R-:W-:Y:S05]  /*18610*/  @!P0 BRA `(.L_x_4195) ;  /* 0xfffffffc00f08947 */ /* 0x010fea000383ffff */
[----:B------:R-:W-:Y:S05]  /*18620*/  BRA `(.L_x_4196) ;  /* 0xfffffff000307947 */ /* 0x000fea000383ffff */
.L_x_4226:
        /* <DEDUP_REMOVED lines=13> */
.L_x_13350:


//--------------------- .text._ZN7cutlass13device_kernelIN5flash11enable_sm90INS1_16FlashAttnFwdSm90INS1_25CollectiveMainloopFwdSm90ILi2EN4cute5tupleIJNS5_1CILi1EEES8_S8_EEENS6_IJNS7_ILi128EEESA_NS7_ILi192EEEEEELi192ENS_12float_e4m3_tEfNS_4arch4Sm90ELb0ELb1ELb1ELb1ELb0ELb0ELb0ELb1ELb1ELb1ELb1ELb0EEENS1_21CollectiveEpilogueFwdINS6_IJSA_SB_SA_EEES9_NS_10bfloat16_tESF_Li256ELb1ELb1ELb1ELb1EEENS1_36VarlenDynamicPersistentTileSchedulerILi128ELi128ELi256ELi128ELb1ELb1ELb1ELb1ELb0ELb1EEEEEEEEEvNT_6ParamsE --------------------------
	.section	.text._ZN7cutlass13device_kernelIN5flash11enable_sm90INS1_16FlashAttnFwdSm90INS1_25CollectiveMainloopFwdSm90ILi2EN4cute5tupleIJNS5_1CILi1EEES8_S8_EEENS6_IJNS7_ILi128EEESA_NS7_ILi192EEEEEELi192ENS_12float_e4m3_tEfNS_4arch4Sm90ELb0ELb1ELb1ELb1ELb0ELb0ELb0ELb1ELb1ELb1ELb1ELb0EEENS1_21CollectiveEpilogueFwdINS6_IJSA_SB_SA_EEES9_NS_10bfloat16_tESF_Li256ELb1ELb1ELb1ELb1EEENS1_36VarlenDynamicPersistentTileSchedulerILi128ELi128ELi256ELi128ELb1ELb1ELb1ELb1ELb0ELb1EEEEEEEEEvNT_6ParamsE,"ax",@progbits
	.align	128
.text._ZN7cutlass13device_kernelIN5flash11enable_sm90INS1_16FlashAttnFwdSm90INS1_25CollectiveMainloopFwdSm90ILi2EN4cute5tupleIJNS5_1CILi1EEES8_S8_EEENS6_IJNS7_ILi128EEESA_NS7_ILi192EEEEEELi192ENS_12float_e4m3_tEfNS_4arch4Sm90ELb0ELb1ELb1ELb1ELb0ELb0ELb0ELb1ELb1ELb1ELb1ELb0EEENS1_21CollectiveEpilogueFwdINS6_IJSA_SB_SA_EEES9_NS_10bfloat16_tESF_Li256ELb1ELb1ELb1ELb1EEENS1_36VarlenDynamicPersistentTileSchedulerILi128ELi128ELi256ELi128ELb1ELb1ELb1ELb1ELb0ELb1EEEEEEEEEvNT_6ParamsE:
        .type           _ZN7cutlass13device_kernelIN5flash11enable_sm90INS1_16FlashAttnFwdSm90INS1_25CollectiveMainloopFwdSm90ILi2EN4cute5tupleIJNS5_1CILi1EEES8_S8_EEENS6_IJNS7_ILi128EEESA_NS7_ILi192EEEEEELi192ENS_12float_e4m3_tEfNS_4arch4Sm90ELb0ELb1ELb1ELb1ELb0ELb0ELb0ELb1ELb1ELb1ELb1ELb0EEENS1_21CollectiveEpilogueFwdINS6_IJSA_SB_SA_EEES9_NS_10bfloat16_tESF_Li256ELb1ELb1ELb1ELb1EEENS1_36VarlenDynamicPersistentTileSchedulerILi128ELi128ELi256ELi128ELb1ELb1ELb1ELb1ELb0ELb1EEEEEEEEEvNT_6ParamsE,@function
        .size           _ZN7cutlass13device_kernelIN5flash11enable_sm90INS1_16FlashAttnFwdSm90INS1_25CollectiveMainloopFwdSm90ILi2EN4cute5tupleIJNS5_1CILi1EEES8_S8_EEENS6_IJNS7_ILi128EEESA_NS7_ILi192EEEEEELi192ENS_12float_e4m3_tEfNS_4arch4Sm90ELb0ELb1ELb1ELb1ELb0ELb0ELb0ELb1ELb1ELb1ELb1ELb0EEENS1_21CollectiveEpilogueFwdINS6_IJSA_SB_SA_EEES9_NS_10bfloat16_tESF_Li256ELb1ELb1ELb1ELb1EEENS1_36VarlenDynamicPersistentTileSchedulerILi128ELi128ELi256ELi128ELb1ELb1ELb1ELb1ELb0ELb1EEEEEEEEEvNT_6ParamsE,(.L_x_13351 - _ZN7cutlass13device_kernelIN5flash11enable_sm90INS1_16FlashAttnFwdSm90INS1_25CollectiveMainloopFwdSm90ILi2EN4cute5tupleIJNS5_1CILi1EEES8_S8_EEENS6_IJNS7_ILi128EEESA_NS7_ILi192EEEEEELi192ENS_12float_e4m3_tEfNS_4arch4Sm90ELb0ELb1ELb1ELb1ELb0ELb0ELb0ELb1ELb1ELb1ELb1ELb0EEENS1_21CollectiveEpilogueFwdINS6_IJSA_SB_SA_EEES9_NS_10bfloat16_tESF_Li256ELb1ELb1ELb1ELb1EEENS1_36VarlenDynamicPersistentTileSchedulerILi128ELi128ELi256ELi128ELb1ELb1ELb1ELb1ELb0ELb1EEEEEEEEEvNT_6ParamsE)
        .other          _ZN7cutlass13device_kernelIN5flash11enable_sm90INS1_16FlashAttnFwdSm90INS1_25CollectiveMainloopFwdSm90ILi2EN4cute5tupleIJNS5_1CILi1EEES8_S8_EEENS6_IJNS7_ILi128EEESA_NS7_ILi192EEEEEELi192ENS_12float_e4m3_tEfNS_4arch4Sm90ELb0ELb1ELb1ELb1ELb0ELb0ELb0ELb1ELb1ELb1ELb1ELb0EEENS1_21CollectiveEpilogueFwdINS6_IJSA_SB_SA_EEES9_NS_10bfloat16_tESF_Li256ELb1ELb1ELb1ELb1EEENS1_36VarlenDynamicPersistentTileSchedulerILi128ELi128ELi256ELi128ELb1ELb1ELb1ELb1ELb0ELb1EEEEEEEEEvNT_6ParamsE,@"STO_CUDA_ENTRY STV_DEFAULT"
_ZN7cutlass13device_kernelIN5flash11enable_sm90INS1_16FlashAttnFwdSm90INS1_25CollectiveMainloopFwdSm90ILi2EN4cute5tupleIJNS5_1CILi1EEES8_S8_EEENS6_IJNS7_ILi128EEESA_NS7_ILi192EEEEEELi192ENS_12float_e4m3_tEfNS_4arch4Sm90ELb0ELb1ELb1ELb1ELb0ELb0ELb0ELb1ELb1ELb1ELb1ELb0EEENS1_21CollectiveEpilogueFwdINS6_IJSA_SB_SA_EEES9_NS_10bfloat16_tESF_Li256ELb1ELb1ELb1ELb1EEENS1_36VarlenDynamicPersistentTileSchedulerILi128ELi128ELi256ELi128ELb1ELb1ELb1ELb1ELb0ELb1EEEEEEEEEvNT_6ParamsE:
        /* <DEDUP_REMOVED lines=18> */
.L_x_4228:
[----:B------:R-:W-:Y:S05]  /*0120*/  BSYNC B0 ;  /* 0x0000000000007941 */ /* 0x000fea0003800000 */
.L_x_4227:
        /* <DEDUP_REMOVED lines=41> */
.L_x_4229:
        /* <DEDUP_REMOVED lines=22> */
.L_x_4230:
        /* <DEDUP_REMOVED lines=18> */
.L_x_4231:
        /* <DEDUP_REMOVED lines=22> */
.L_x_4232:
        /* <DEDUP_REMOVED lines=22> */
.L_x_4233:
[----:B------:R-:W-:Y:S01]  /*0900*/  PLOP3.LUT P0, PT, PT, PT, UP0, 0x80, 0x0 ;  /* 0x000000000000781c */ /* 0x000fe20003f0f008 */
[----:B------:R-:W-:Y:S01]  /*0910*/  UMOV UR38, 0x1 ;  /* 0x0000000100267882 */ /* 0x000fe20000000000 */
[----:B------:R-:W-:Y:S01]  /*0920*/  NOP ;  /* 0x0000000000007918 */ /* 0x000fe20000000000 */
[----:B------:R-:W-:Y:S01]  /*0930*/  USEL UR38, UR38, 0x2, !UP0 ;  /* 0x0000000226267887 */ /* 0x000fe2000c000000 */
[----:B------:R-:W-:Y:S01]  /*0940*/  ULDC.64 UR52, c[0x0][0x208] ;  /* 0x0000820000347ab9 */ /* 0x000fe20000000a00 */
[----:B012-4-:R-:W-:Y:S08]  /*0950*/  BAR.SYNC.DEFER_BLOCKING 0x0 ;  /* 0x0000000000007b1d */ /* 0x017ff00000010000 */
[----:B------:R-:W-:Y:S05]  /*0960*/  @!P0 BRA `(.L_x_4234) ;  /* 0x0000015000a48947 */ /* 0x000fea0003800000 */
.L_x_4235:
        /* <DEDUP_REMOVED lines=30> */
[----:B------:R-:W-:Y:S02]  /*0b50*/  LEA.HI R4, R0, R12, RZ, 0x5 ;  /* 0x0000000c00047211 */ /* 0x000fe400078f28ff */
[----:B------:R-:W-:Y:S01]  /*0b60*/  SHF.R.S32.HI R6, RZ, 0x4, R3 ;  /* 0x00000004ff067819 */ /* 0x000fe20000011403 */
[----:B------:R-:W-:Y:S01]  /*0b70*/  IMAD.IADD R224, R12, 0x1, -R224 ;  /* 0x000000010ce07824 */ /* 0x000fe200078e0ae0 */
[----:B------:R-:W-:Y:S01]  /*0b80*/  SHF.R.S32.HI R13, RZ, 0x7, R2 ;  /* 0x00000007ff0d7819 */ /* 0x000fe20000011402 */
[----:B------:R-:W-:Y:S01]  /*0b90*/  IMAD.SHL.U32 R5, R4, 0x20, RZ ;  /* 0x0000002004057824 */ /* 0x000fe200078e00ff */
[----:B------:R-:W-:Y:S02]  /*0ba0*/  LOP3.LUT R4, R3, 0x3fffff0, RZ, 0xc0, !PT ;  /* 0x03fffff003047812 */ /* 0x000fe400078ec0ff */
[----:B------:R-:W-:-:S02]  /*0bb0*/  SHF.R.S32.HI R7, RZ, 0x1f, R224 ;  /* 0x0000001fff077819 */ /* 0x000fc400000114e0 */
[----:B------:R-:W-:Y:S01]  /*0bc0*/  LEA.HI R3, R3, R6, RZ, 0x1 ;  /* 0x0000000603037211 */ /* 0x000fe200078f08ff */
[----:B------:R-:W-:Y:S01]  /*0bd0*/  IMAD.IADD R4, R12, 0x1, -R4 ;  /* 0x000000010c047824 */ /* 0x000fe200078e0a04 */
[CC--:B------:R-:W-:Y:S02]  /*0be0*/  LEA.HI R8, R7.reuse, R224.reuse, RZ, 0x2 ;  /* 0x000000e007087211 */ /* 0x0c0fe400078f10ff */
[----:B------:R-:W-:Y:S02]  /*0bf0*/  LEA.HI R7, R7, R224, RZ, 0x5 ;  /* 0x000000e007077211 */ /* 0x000fe400078f28ff */
[--C-:B------:R-:W-:Y:S02]  /*0c00*/  SHF.R.S32.HI R9, RZ, 0x2, R8.reuse ;  /* 0x00000002ff097819 */ /* 0x100fe40000011408 */
[----:B------:R-:W-:Y:S02]  /*0c10*/  SHF.R.S32.HI R10, RZ, 0x1f, R8 ;  /* 0x0000001fff0a7819 */ /* 0x000fe40000011408 */
[----:B------:R-:W-:-:S02]  /*0c20*/  LEA.HI R2, R2, R13, RZ, 0x1 ;  /* 0x0000000d02027211 */ /* 0x000fc400078f08ff */
[----:B------:R-:W-:Y:S02]  /*0c30*/  LEA.HI R10, R10, R9, RZ, 0x3 ;  /* 0x000000090a0a7211 */ /* 0x000fe400078f18ff */
[----:B------:R-:W-:Y:S02]  /*0c40*/  LOP3.LUT R5, R5, 0xfffffc00, RZ, 0xc0, !PT ;  /* 0xfffffc0005057812 */ /* 0x000fe400078ec0ff */
[----:B------:R-:W-:Y:S02]  /*0c50*/  LOP3.LUT R10, R10, 0xfffffff8, RZ, 0xc0, !PT ;  /* 0xfffffff80a0a7812 */ /* 0x000fe400078ec0ff */
[----:B------:R-:W-:Y:S01]  /*0c60*/  LOP3.LUT R3, R3, 0x1ffffffe, RZ, 0xc0, !PT ;  /* 0x1ffffffe03037812 */ /* 0x000fe200078ec0ff */
[----:B------:R-:W-:Y:S01]  /*0c70*/  IMAD R4, R4, 0x40, R5 ;  /* 0x0000004004047824 */ /* 0x000fe200078e0205 */
[----:B------:R-:W-:Y:S01]  /*0c80*/  SHF.R.S32.HI R7, RZ, 0x5, R7 ;  /* 0x00000005ff077819 */ /* 0x000fe20000011407 */
[----:B------:R-:W-:Y:S01]  /*0c90*/  IMAD.IADD R10, R9, 0x1, -R10 ;  /* 0x00000001090a7824 */ /* 0x000fe200078e0a0a */
[----:B------:R-:W-:Y:S01]  /*0ca0*/  LOP3.LUT R2, R2, 0x3fffffe, RZ, 0xc0, !PT ;  /* 0x03fffffe02027812 */ /* 0x000fe200078ec0ff */
[----:B------:R-:W-:Y:S01]  /*0cb0*/  IMAD.IADD R3, R6, 0x1, -R3 ;  /* 0x0000000106037824 */ /* 0x000fe200078e0a03 */
[CC--:B------:R-:W-:Y:S01]  /*0cc0*/  LEA.HI R11, R0.reuse, R12.reuse, RZ, 0x2 ;  /* 0x0000000c000b7211 */ /* 0x0c0fe200078f10ff */
[----:B------:R-:W-:Y:S01]  /*0cd0*/  IMAD R7, R7, 0x10, R10 ;  /* 0x0000001007077824 */ /* 0x000fe200078e020a */
[----:B------:R-:W-:Y:S01]  /*0ce0*/  LEA.HI R0, R0, R12, RZ, 0x3 ;  /* 0x0000000c00007211 */ /* 0x000fe200078f18ff */
[----:B------:R-:W-:Y:S01]  /*0cf0*/  IMAD.IADD R2, R13, 0x1, -R2 ;  /* 0x000000010d027824 */ /* 0x000fe200078e0a02 */
[----:B------:R-:W-:Y:S01]  /*0d00*/  LOP3.LUT R11, R11, 0xfffffffc, RZ, 0xc0, !PT ;  /* 0xfffffffc0b0b7812 */ /* 0x000fe200078ec0ff */
[----:B------:R-:W-:Y:S01]  /*0d10*/  IMAD R3, R3, 0x8, R4 ;  /* 0x0000000803037824 */ /* 0x000fe200078e0204 */
[----:B------:R-:W-:Y:S01]  /*0d20*/  LOP3.LUT R23, R0, 0xfffffff8, RZ, 0xc0, !PT ;  /* 0xfffffff800177812 */ /* 0x000fe200078ec0ff */
[----:B------:R-:W-:Y:S01]  /*0d30*/  IMAD R2, R2, 0x40, R7 ;  /* 0x0000004002027824 */ /* 0x000fe200078e0207 */
[----:B------:R-:W-:Y:S01]  /*0d40*/  SHF.R.S32.HI R223, RZ, 0x3, R0 ;  /* 0x00000003ffdf7819 */ /* 0x000fe20000011400 */
[C---:B------:R-:W-:Y:S01]  /*0d50*/  IMAD.IADD R11, R12.reuse, 0x1, -R11 ;  /* 0x000000010c0b7824 */ /* 0x040fe200078e0a0b */
[----:B------:R0:W-:Y:S01]  /*0d60*/  STL [R1+0x38], R3 ;  /* 0x0000380301007387 */ /* 0x0001e20000100800 */
[----:B------:R-:W-:-:S03]  /*0d70*/  IMAD.IADD R23, R12, 0x1, -R23 ;  /* 0x000000010c177824 */ /* 0x000fc600078e0a17 */
[----:B------:R1:W-:Y:S01]  /*0d80*/  STL [R1+0x34], R2 ;  /* 0x0000340201007387 */ /* 0x0003e20000100800 */
[----:B------:R-:W-:Y:S01]  /*0d90*/  LEA.HI R5, R11, R11, RZ, 0x1 ;  /* 0x0000000b0b057211 */ /* 0x000fe200078f08ff */
[----:B------:R-:W-:-:S03]  /*0da0*/  IMAD.SHL.U32 R18, R23, 0x8, RZ ;  /* 0x0000000817127824 */ /* 0x000fc600078e00ff */
[----:B------:R-:W-:Y:S01]  /*0db0*/  LOP3.LUT R6, R5, 0x1ffffffe, RZ, 0xc0, !PT ;  /* 0x1ffffffe05067812 */ /* 0x000fe200078ec0ff */
[----:B------:R-:W-:Y:S01]  /*0dc0*/  VIADD R19, R18, 0x40 ;  /* 0x0000004012137836 */ /* 0x000fe20000000000 */
[----:B0-----:R-:W-:Y:S01]  /*0dd0*/  LOP3.LUT R3, R8, 0x7ffffffc, RZ, 0xc0, !PT ;  /* 0x7ffffffc08037812 */ /* 0x001fe200078ec0ff */
[----:B------:R-:W-:Y:S01]  /*0de0*/  VIADD R22, R18, 0x80 ;  /* 0x0000008012167836 */ /* 0x000fe20000000000 */
[----:B------:R-:W-:Y:S01]  /*0df0*/  SHF.R.S32.HI R0, RZ, 0x1f, R18 ;  /* 0x0000001fff007819 */ /* 0x000fe20000011412 */
[----:B------:R-:W-:Y:S01]  /*0e00*/  IMAD.IADD R6, R11, 0x1, -R6 ;  /* 0x000000010b067824 */ /* 0x000fe200078e0a06 */
[----:B------:R-:W-:Y:S01]  /*0e10*/  SHF.R.S32.HI R4, RZ, 0x1f, R19 ;  /* 0x0000001fff047819 */ /* 0x000fe20000011413 */
[----:B------:R-:W-:Y:S02]  /*0e20*/  IMAD.IADD R3, R224, 0x1, -R3 ;  /* 0x00000001e0037824 */ /* 0x000fe400078e0a03 */
[----:B------:R-:W-:Y:S02]  /*0e30*/  IMAD R17, R6, 0x8, R2 ;  /* 0x0000000806117824 */ /* 0x000fe400078e0202 */
[----:B------:R-:W-:Y:S01]  /*0e40*/  IMAD.SHL.U32 R16, R3, 0x2, RZ ;  /* 0x0000000203107824 */ /* 0x000fe200078e00ff */
[----:B------:R-:W-:-:S03]  /*0e50*/  SHF.R.S32.HI R3, RZ, 0x1f, R22 ;  /* 0x0000001fff037819 */ /* 0x000fc60000011416 */
[C---:B------:R-:W-:Y:S01]  /*0e60*/  VIADD R222, R16.reuse, 0x8 ;  /* 0x0000000810de7836 */ /* 0x040fe20000000000 */
[----:B------:R-:W-:Y:S01]  /*0e70*/  SHF.R.S32.HI R0, RZ, 0x1f, R16 ;  /* 0x0000001fff007819 */ /* 0x000fe20000011410 */
[C---:B------:R-:W-:Y:S02]  /*0e80*/  VIADD R221, R16.reuse, 0x10 ;  /* 0x0000001010dd7836 */ /* 0x040fe40000000000 */
        /* <DEDUP_REMOVED lines=42> */
[----:B------:R-:W-:Y:S02]  /*1130*/  SHF.R.S32.HI R226, RZ, 0x1f, R201 ;  /* 0x0000001fffe27819 */ /* 0x000fe400000114c9 */
[----:B-1----:R-:W-:-:S07]  /*1140*/  SHF.R.S32.HI R225, RZ, 0x1f, R200 ;  /* 0x0000001fffe17819 */ /* 0x002fce00000114c8 */
.L_x_4343:
        /* <DEDUP_REMOVED lines=13> */
[----:B0--34-:R-:W-:Y:S02]  /*1220*/  IMAD.U32 R2, RZ, RZ, UR8 ;  /* 0x00000008ff027e24 */ /* 0x019fe4000f8e00ff */
[----:B--2---:R-:W-:Y:S01]  /*1230*/  IMAD.U32 R3, RZ, RZ, UR9 ;  /* 0x00000009ff037e24 */ /* 0x004fe2000f8e00ff */
[----:B------:R-:W-:Y:S02]  /*1240*/  @UP1 UIMAD.WIDE UR8, UR50, 0x4, UR10 ;  /* 0x00000004320818a5 */ /* 0x000fe4000f8e020a */
[----:B------:R-:W-:Y:S02]  /*1250*/  ULOP3.LUT UR46, UR6, 0xff0000, URZ, 0xc0, !UPT ;  /* 0x00ff0000062e7892 */ /* 0x000fe4000f8ec03f */
[----:B------:R-:W2:Y:S01]  /*1260*/  @P0 LDG.E R2, desc[UR52][R2.64] ;  /* 0x0000003402020981 */ /* 0x000ea2000c1e1900 */
        /* <DEDUP_REMOVED lines=33> */
.L_x_4236:
        /* <DEDUP_REMOVED lines=9> */
.L_x_4237:
        /* <DEDUP_REMOVED lines=13> */
.L_x_4238:
        /* <DEDUP_REMOVED lines=26> */
.L_x_4240:
[----:B------:R-:W-:-:S11]  /*1780*/  UISETP.NE.AND UP1, UPT, UR5, 0x1, UPT ;  /* 0x000000010500788c */ /* 0x000fd6000bf25270 */
[----:B------:R-:W-:Y:S02]  /*1790*/  @UP1 ULDC.64 UR10, c[0x0][0x9e8] ;  /* 0x00027a00000a1ab9 */ /* 0x000fe40000000a00 */
[----:B------:R-:W-:-:S04]  /*17a0*/  UIMAD.WIDE.U32 UR6, UR8, UR10, URZ ;  /* 0x0000000a080672a5 */ /* 0x000fc8000f8e003f */
[----:B------:R-:W-:-:S12]  /*17b0*/  @UP1 USHF.R.U32.HI UR8, URZ, UR11, UR7 ;  /* 0x0000000b3f081299 */ /* 0x000fd80008011607 */
.L_x_4241:
[----:B------:R-:W-:-:S04]  /*17c0*/  UIMAD UR8, UR8, UR5, UR5 ;  /* 0x00000005080872a4 */ /* 0x000fc8000f8e0205 */
[----:B------:R-:W-:-:S04]  /*17d0*/  UISETP.LT.AND UP1, UPT, UR4, UR8, UPT ;  /* 0x000000080400728c */ /* 0x000fc8000bf21270 */
[----:B------:R-:W-:-:S12]  /*17e0*/  USEL UR4, UR4, UR8, UP1 ;  /* 0x0000000804047287 */ /* 0x000fd80008800000 */
.L_x_4239:
        /* <DEDUP_REMOVED lines=30> */
.L_x_4243:
[----:B------:R-:W-:-:S11]  /*19d0*/  UISETP.NE.AND UP0, UPT, UR5, 0x1, UPT ;  /* 0x000000010500788c */ /* 0x000fd6000bf05270 */
[----:B------:R-:W-:Y:S02]  /*19e0*/  @UP0 ULDC.64 UR10, c[0x0][0x9e8] ;  /* 0x00027a00000a0ab9 */ /* 0x000fe40000000a00 */
[----:B------:R-:W-:-:S04]  /*19f0*/  UIMAD.WIDE.U32 UR8, UR7, UR10, URZ ;  /* 0x0000000a070872a5 */ /* 0x000fc8000f8e003f */
[----:B------:R-:W-:-:S12]  /*1a00*/  @UP0 USHF.R.U32.HI UR7, URZ, UR11, UR9 ;  /* 0x0000000b3f070299 */ /* 0x000fd80008011609 */
.L_x_4244:
[----:B------:R-:W-:-:S04]  /*1a10*/  UIMAD UR5, UR7, UR5, URZ ;  /* 0x00000005070572a4 */ /* 0x000fc8000f8e023f */
[----:B------:R-:W-:-:S04]  /*1a20*/  UISETP.LT.AND UP0, UPT, UR4, UR5, UPT ;  /* 0x000000050400728c */ /* 0x000fc8000bf01270 */
[----:B------:R-:W-:-:S12]  /*1a30*/  USEL UR4, UR4, UR5, !UP0 ;  /* 0x0000000504047287 */ /* 0x000fd8000c000000 */
.L_x_4242:
        /* <DEDUP_REMOVED lines=48> */
.L_x_4245:
[----:B------:R-:W-:Y:S01]  /*1d40*/  UIMAD UR39, UR40, UR4, UR39 ;  /* 0x00000004282772a4 */ /* 0x000fe2000f8e0227 */
[----:B------:R-:W-:Y:S01]  /*1d50*/  IMAD.U32 R89, RZ, RZ, UR6 ;  /* 0x00000006ff597e24 */ /* 0x000fe2000f8e00ff */
[----:B------:R-:W-:Y:S01]  /*1d60*/  PLOP3.LUT P0, PT, PT, PT, PT, 0x80, 0x0 ;  /* 0x000000000000781c */ /* 0x000fe20003f0f070 */
[----:B------:R-:W-:Y:S01]  /*1d70*/  IMAD.U32 R0, RZ, RZ, UR4 ;  /* 0x00000004ff007e24 */ /* 0x000fe2000f8e00ff */
[----:B------:R-:W-:Y:S02]  /*1d80*/  CS2R R28, SRZ ;  /* 0x00000000001c7805 */ /* 0x000fe4000001ff00 */
[----:B------:R-:W-:Y:S02]  /*1d90*/  CS2R R2, SRZ ;  /* 0x0000000000027805 */ /* 0x000fe4000001ff00 */
[----:B------:R-:W-:Y:S02]  /*1da0*/  CS2R R24, SRZ ;  /* 0x0000000000187805 */ /* 0x000fe4000001ff00 */
[----:B------:R-:W-:-:S02]  /*1db0*/  CS2R R8, SRZ ;  /* 0x0000000000087805 */ /* 0x000fc4000001ff00 */
[----:B------:R-:W-:Y:S01]  /*1dc0*/  VIADDMNMX R89, R0, UR39, R89, PT ;  /* 0x0000002700597c46 */ /* 0x000fe2000b800159 */
[----:B------:R-:W-:Y:S01]  /*1dd0*/  IMAD.MOV.U32 R0, RZ, RZ, RZ ;  /* 0x000000ffff007224 */ /* 0x000fe200078e00ff */
[----:B------:R-:W-:Y:S01]  /*1de0*/  CS2R R10, SRZ ;  /* 0x00000000000a7805 */ /* 0x000fe2000001ff00 */
[----:B------:R-:W-:Y:S01]  /*1df0*/  IMAD.MOV.U32 R26, RZ, RZ, RZ ;  /* 0x000000ffff1a7224 */ /* 0x000fe200078e00ff */
[----:B------:R-:W-:Y:S01]  /*1e00*/  ISETP.GT.AND P1, PT, R89, UR39, PT ;  /* 0x0000002759007c0c */ /* 0x000fe2000bf24270 */
[----:B------:R-:W-:Y:S01]  /*1e10*/  IMAD.MOV.U32 R31, RZ, RZ, RZ ;  /* 0x000000ffff1f7224 */ /* 0x000fe200078e00ff */
[----:B------:R-:W-:Y:S02]  /*1e20*/  CS2R R36, SRZ ;  /* 0x0000000000247805 */ /* 0x000fe4000001ff00 */
        /* <DEDUP_REMOVED lines=50> */
[----:B------:R-:W-:Y:S02]  /*2150*/  IMAD.MOV.U32 R134, RZ, RZ, RZ ;  /* 0x000000ffff867224 */ /* 0x000fe400078e00ff */
        /* <DEDUP_REMOVED lines=39> */
.L_x_4247:
        /* <DEDUP_REMOVED lines=50> */
.L_x_4450:
[----:B------:R-:W-:Y:S05]  /*26f0*/  @!P0 BRA `(.L_x_4249) ;  /* 0x0000000000048947 */ /* 0x000fea0003800000 */
[----:B------:R-:W-:Y:S01]  /*2700*/  BPT.TRAP 0x1 ;  /* 0x000000040000795c */ /* 0x000fe20000300000 */
.L_x_4249:
[----:B------:R-:W-:Y:S02]  /*2710*/  IMAD.U32 R20, RZ, RZ, UR54 ;  /* 0x00000036ff147e24 */ /* 0x000fe4000f8e00ff */
[----:B0-----:R-:W-:-:S03]  /*2720*/  IMAD.U32 R3, RZ, RZ, UR51 ;  /* 0x00000033ff037e24 */ /* 0x001fc6000f8e00ff */
[----:B------:R-:W-:Y:S02]  /*2730*/  LEA R20, R20, UR36, 0x3 ;  /* 0x0000002414147c11 */ /* 0x000fe4000f8e18ff */
[----:B------:R-:W-:-:S04]  /*2740*/  SHF.L.U32 R3, R3, 0x1f, RZ ;  /* 0x0000001f03037819 */ /* 0x000fc800000006ff */
[----:B------:R0:W1:Y:S01]  /*2750*/  SYNCS.PHASECHK.TRANS64.TRYWAIT P2, [R20+URZ+0x2a830], R3 ;  /* 0x02a83003140075a7 */ /* 0x000062000804017f */
[----:B------:R-:W-:Y:S05]  /*2760*/  @!P0 BRA `(.L_x_4250) ;  /* 0x0000000000048947 */ /* 0x000fea0003800000 */
[----:B------:R-:W-:Y:S01]  /*2770*/  BPT.TRAP 0x1 ;  /* 0x000000040000795c */ /* 0x000fe20000300000 */
.L_x_4250:
[----:B------:R-:W2:Y:S02]  /*2780*/  S2R R2, SR_TID.X ;  /* 0x0000000000027919 */ /* 0x000ea40000002100 */
[----:B--2---:R-:W-:Y:S01]  /*2790*/  LOP3.LUT P1, RZ, R2, 0x7f, RZ, 0xc0, !PT ;  /* 0x0000007f02ff7812 */ /* 0x004fe2000782c0ff */
[----:B-1----:R-:W-:-:S12]  /*27a0*/  @P2 BRA `(.L_x_4251) ;  /* 0x0000000000082947 */ /* 0x002fd80003800000 */
[----:B------:R-:W1:Y:S02]  /*27b0*/  SYNCS.PHASECHK.TRANS64.TRYWAIT P2, [R20+URZ+0x2a830], R3 ;  /* 0x02a83003140075a7 */ /* 0x000e64000804017f */
[----:B-1----:R-:W-:Y:S05]  /*27c0*/  @!P2 BRA `(.L_x_4252) ;  /* 0x000001a40000a947 */ /* 0x002fea0003800000 */
.L_x_4251:
[----:B------:R-:W-:Y:S05]  /*27d0*/  WARPSYNC.ALL ;  /* 0x0000000000007948 */ /* 0x000fea0003800000 */
[----:B------:R-:W-:Y:S01]  /*27e0*/  UIADD3 UR4, UR36, 0x1e400, URZ ;  /* 0x0001e40024047890 */ /* 0x000fe2000fffe03f */
[----:B------:R-:W-:Y:S01]  /*27f0*/  WARPGROUP.ARRIVE ;  /* 0x00000000000079c5 */ /* 0x000fe20000000000 */
[----:B------:R-:W-:Y:S01]  /*2800*/  ULOP3.LUT UR24, UR56, 0x10000, URZ, 0xfc, !UPT ;  /* 0x0001000038187892 */ /* 0x000fe2000f8efc3f */
[----:B01----:R-:W-:Y:S01]  /*2810*/  @!P1 VIADD R20, R20, 0x2a840 ;  /* 0x0002a84014149836 */ /* 0x003fe20000000000 */
[----:B------:R-:W-:Y:S01]  /*2820*/  USHF.R.U32.HI UR4, URZ, 0x4, UR4 ;  /* 0x000000043f047899 */ /* 0x000fe20008011604 */
[----:B------:R-:W-:Y:S01]  /*2830*/  UMOV UR25, 0x80000020 ;  /* 0x8000002000197882 */ /* 0x000fe20000000000 */
[----:B------:R-:W-:-:S02]  /*2840*/  UMOV UR27, 0x80000020 ;  /* 0x80000020001b7882 */ /* 0x000fc40000000000 */
[----:B------:R-:W-:Y:S01]  /*2850*/  ULOP3.LUT UR4, UR4, 0x3fff, URZ, 0xc0, !UPT ;  /* 0x00003fff04047892 */ /* 0x000fe2000f8ec03f */
[----:B------:R-:W-:Y:S01]  /*2860*/  @!P1 PRMT R20, RZ, 0x654, R20 ;  /* 0x00000654ff149816 */ /* 0x000fe20000000014 */
[----:B------:R-:W-:Y:S01]  /*2870*/  UMOV UR5, 0x80000020 ;  /* 0x8000002000057882 */ /* 0x000fe20000000000 */
[----:B------:R-:W-:Y:S01]  /*2880*/  UMOV UR7, 0x80000020 ;  /* 0x8000002000077882 */ /* 0x000fe20000000000 */
[----:B------:R-:W-:Y:S02]  /*2890*/  ULOP3.LUT UR28, UR4, 0x10000, URZ, 0xfc, !UPT ;  /* 0x00010000041c7892 */ /* 0x000fe4000f8efc3f */
[----:B------:R-:W-:Y:S02]  /*28a0*/  UIADD3 UR4, UR24, 0x2, URZ ;  /* 0x0000000218047890 */ /* 0x000fe4000fffe03f */
[----:B------:R-:W-:Y:S02]  /*28b0*/  UIMAD UR26, UR54, 0x600, UR28 ;  /* 0x00000600361a78a4 */ /* 0x000fe4000f8e021c */
[----:B------:R-:W-:-:S02]  /*28c0*/  UIADD3 UR8, UR24, 0x200, URZ ;  /* 0x0000020018087890 */ /* 0x000fc4000fffe03f */
[----:B------:R-:W-:Y:S02]  /*28d0*/  UIADD3 UR6, UR26, 0x2, URZ ;  /* 0x000000021a067890 */ /* 0x000fe4000fffe03f */
[----:B------:R-:W-:Y:S01]  /*28e0*/  UIADD3 UR10, UR26, 0x200, URZ ;  /* 0x000002001a0a7890 */ /* 0x000fe2000fffe03f */
[----:B------:R-:W-:Y:S02]  /*28f0*/  UMOV UR9, 0x80000020 ;  /* 0x8000002000097882 */ /* 0x000fe40000000000 */
[----:B------:R-:W-:Y:S01]  /*2900*/  QGMMA.64x128x32.F32.E4M3.E4M3 R24, gdesc[UR24], RZ, !UPT, gsb0 ;  /* 0x01e00000181879f3 */ /* 0x000fe2000c0008ff */
        /* <DEDUP_REMOVED lines=13> */
[----:B------:R-:W-:Y:S02]  /*29e0*/  ULDC UR29, c[0x0][0x9dc] ;  /* 0x00027700001d7ab9 */ /* 0x000fe40000000800 */
[----:B------:R-:W-:Y:S01]  /*29f0*/  ULOP3.LUT UR29, URZ, UR29, URZ, 0x33, !UPT ;  /* 0x0000001d3f1d7292 */ /* 0x000fe2000f8e333f */
[----:B------:R-:W-:-:S02]  /*2a00*/  WARPGROUP.DEPBAR.LE gsb0, 0x0 ;  /* 0x00008000000079c5 */ /* 0x000fc40000010000 */
        /* <DEDUP_REMOVED lines=25> */
[----:B------:R-:W-:Y:S01]  /*2ba0*/  FMUL.FTZ R49, R0, R57 ;  /* 0x0000003900317220 */ /* 0x000fe20000410000 */
[----:B------:R-:W-:-:S04]  /*2bb0*/  @P2 IMAD.HI.U32 R57, R40, UR6, RZ ;  /* 0x0000000628392c27 */ /* 0x000fc8000f8e00ff */
[C---:B------:R-:W-:Y:S01]  /*2bc0*/  FMUL.FTZ R4, R0.reuse, R27 ;  /* 0x0000001b00047220 */ /* 0x040fe20000410000 */
[C---:B------:R-:W-:Y:S01]  /*2bd0*/  FMUL.FTZ R27, R0.reuse, R54 ;  /* 0x00000036001b7220 */ /* 0x040fe20000410000 */
[C---:B------:R-:W-:Y:S01]  /*2be0*/  FMUL.FTZ R54, R0.reuse, R70 ;  /* 0x0000004600367220 */ /* 0x040fe20000410000 */
[----:B------:R-:W-:Y:S01]  /*2bf0*/  @UP0 ULDC UR6, c[0x0][0x450] ;  /* 0x0001140000060ab9 */ /* 0x000fe20000000800 */
[----:B------:R-:W-:Y:S01]  /*2c00*/  IMAD.MOV.U32 R70, RZ, RZ, R40 ;  /* 0x000000ffff467224 */ /* 0x000fe200078e0028 */
[----:B------:R-:W-:Y:S01]  /*2c10*/  @P3 SHF.R.U32.HI R70, RZ, UR6, R57 ;  /* 0x00000006ff463c19 */ /* 0x000fe20008011639 */
[C---:B------:R-:W-:Y:S01]  /*2c20*/  FMUL.FTZ R15, R0.reuse, R47 ;  /* 0x0000002f000f7220 */ /* 0x040fe20000410000 */
[C---:B------:R-:W-:Y:S01]  /*2c30*/  FMUL.FTZ R8, R0.reuse, R35 ;  /* 0x0000002300087220 */ /* 0x040fe20000410000 */
[C---:B------:R-:W-:Y:S01]  /*2c40*/  FMUL.FTZ R47, R0.reuse, R61 ;  /* 0x0000003d002f7220 */ /* 0x040fe20000410000 */
[C---:B------:R-:W-:Y:S01]  /*2c50*/  FMUL.FTZ R35, R0.reuse, R62 ;  /* 0x0000003e00237220 */ /* 0x040fe20000410000 */
[----:B------:R-:W0:Y:S01]  /*2c60*/  SHFL.IDX PT, R61, R70, RZ, 0x1c1f ;  /* 0x001c1fff463d7589 */ /* 0x000e2200000e0000 */
[----:B------:R-:W-:Y:S01]  /*2c70*/  IMAD.MOV.U32 R62, RZ, RZ, -0x80 ;  /* 0xffffff80ff3e7424 */ /* 0x000fe200078e00ff */
[----:B------:R-:W-:Y:S01]  /*2c80*/  ULDC.64 UR6, c[0x0][0x9e0] ;  /* 0x0002780000067ab9 */ /* 0x000fe20000000a00 */
        /* <DEDUP_REMOVED lines=9> */
[----:B------:R-:W-:Y:S01]  /*2d20*/  UISETP.GE.AND UP1, UPT, UR7, 0x1, UPT ;  /* 0x000000010700788c */ /* 0x000fe2000bf26270 */
        /* <DEDUP_REMOVED lines=9> */
[C---:B-1----:R-:W-:Y:S01]  /*2dc0*/  FMUL.FTZ R20, R0.reuse, R87 ;  /* 0x0000005700147220 */ /* 0x042fe20000410000 */
        /* <DEDUP_REMOVED lines=11> */
[----:B------:R-:W-:-:S02]  /*2e80*/  IMAD R87, R89, R62, 0x80 ;  /* 0x0000008059577424 */ /* 0x000fc400078e023e */
        /* <DEDUP_REMOVED lines=21> */
[----:B------:R-:W-:Y:S01]  /*2fe0*/  IMAD.U32 R62, RZ, RZ, UR47 ;  /* 0x0000002fff3e7e24 */ /* 0x000fe2000f8e00ff */
[----:B------:R-:W-:Y:S01]  /*2ff0*/  PLOP3.LUT P2, PT, PT, PT, UP1, 0x40, 0x0 ;  /* 0x000000000000781c */ /* 0x000fe20003f4e818 */
[----:B------:R-:W1:Y:S01]  /*3000*/  MUFU.TANH R3, R3 ;  /* 0x0000000300037308 */ /* 0x000e620000002400 */
[--C-:B------:R-:W-:Y:S01]  /*3010*/  IADD3 R57, -R16, 0x1, R87.reuse ;  /* 0x0000000110397810 */ /* 0x100fe20007ffe157 */
[C---:B------:R-:W-:Y:S01]  /*3020*/  FMUL.FTZ R72, R0.reuse, R72 ;  /* 0x0000004800487220 */ /* 0x040fe20000410000 */
[----:B------:R-:W-:Y:S01]  /*3030*/  FMUL.FTZ R73, R0, R73 ;  /* 0x0000004900497220 */ /* 0x000fe20000410000 */
[----:B------:R-:W-:-:S02]  /*3040*/  IADD3 R86, -R16, UR41, R87 ;  /* 0x0000002910567c10 */ /* 0x000fc4000fffe157 */
[----:B------:R-:W-:Y:S02]  /*3050*/  IADD3 R57, -R62, UR41, R57 ;  /* 0x000000293e397c10 */ /* 0x000fe4000fffe139 */
[----:B------:R-:W2:Y:S01]  /*3060*/  MUFU.TANH R14, R14 ;  /* 0x0000000e000e7308 */ /* 0x000ea20000002400 */
[----:B------:R-:W-:Y:S02]  /*3070*/  LEA R82, R89, 0xffffff80, 0x7 ;  /* 0xffffff8059527811 */ /* 0x000fe400078e38ff */
[C---:B------:R-:W-:Y:S02]  /*3080*/  VIADD R95, R57.reuse, UR6 ;  /* 0x00000006395f7c36 */ /* 0x040fe40008000000 */
[----:B------:R-:W-:-:S03]  /*3090*/  VIADD R94, R57, UR29 ;  /* 0x0000001d395e7c36 */ /* 0x000fc60008000000 */
        /* <DEDUP_REMOVED lines=60> */
[----:B------:R0:W1:Y:S08]  /*3460*/  MUFU.TANH R92, R72 ;  /* 0x00000048005c7308 */ /* 0x0000700000002400 */
[----:B------:R5:W1:Y:S01]  /*3470*/  MUFU.TANH R93, R73 ;  /* 0x00000049005d7308 */ /* 0x000a620000002400 */
[----:B0-----:R-:W-:Y:S01]  /*3480*/  VIADDMNMX R72, R61, R95, R86, PT ;  /* 0x0000005f3d487246 */ /* 0x001fe20003800156 */
[----:B-----5:R-:W-:Y:S01]  /*3490*/  IMAD.IADD R73, R94, 0x1, R61 ;  /* 0x000000015e497824 */ /* 0x020fe200078e023d */
[----:B--234-:R-:W-:Y:S06]  /*34a0*/  @P2 BRA `(.L_x_4253) ;  /* 0x00000000005c2947 */ /* 0x01cfec0003800000 */
        /* <DEDUP_REMOVED lines=13> */
.L_x_4255:
[----:B------:R-:W-:-:S06]  /*3580*/  UISETP.NE.AND UP2, UPT, UR7, 0x1, UPT ;  /* 0x000000010700788c */ /* 0x000fcc000bf45270 */
[----:B------:R-:W-:-:S05]  /*3590*/  PLOP3.LUT P2, PT, PT, PT, UP2, 0x80, 0x0 ;  /* 0x000000000000781c */ /* 0x000fca0003f4f028 */
[----:B------:R-:W-:-:S08]  /*35a0*/  @UP2 ULDC.64 UR10, c[0x0][0x9e8] ;  /* 0x00027a00000a2ab9 */ /* 0x000fd00000000a00 */
[----:B------:R-:W-:-:S05]  /*35b0*/  @P2 IMAD.HI.U32 R61, R57, UR10, RZ ;  /* 0x0000000a393d2c27 */ /* 0x000fca000f8e00ff */
[----:B------:R-:W-:-:S07]  /*35c0*/  @P2 SHF.R.U32.HI R57, RZ, UR11, R61 ;  /* 0x0000000bff392c19 */ /* 0x000fce000801163d */
.L_x_4256:
[----:B------:R-:W-:Y:S05]  /*35d0*/  BSYNC B0 ;  /* 0x0000000000007941 */ /* 0x000fea0003800000 */
.L_x_4254:
[----:B------:R-:W-:-:S04]  /*35e0*/  IMAD R57, R57, UR7, -R82 ;  /* 0x0000000739397c24 */ /* 0x000fc8000f8e0a52 */
[----:B------:R-:W-:-:S05]  /*35f0*/  IMAD.IADD R57, R57, 0x1, -R16 ;  /* 0x0000000139397824 */ /* 0x000fca00078e0a10 */
[----:B------:R-:W-:Y:S02]  /*3600*/  VIMNMX R73, R73, R57, !PT ;  /* 0x0000003949497248 */ /* 0x000fe40007fe0100 */
[----:B------:R-:W-:-:S07]  /*3610*/  VIADDMNMX R72, R57, UR7, R72, PT ;  /* 0x0000000739487c46 */ /* 0x000fce000b800148 */
.L_x_4253:
        /* <DEDUP_REMOVED lines=12> */
[----:B------:R-:W-:Y:S02]  /*36e0*/  FSEL R71, R25, -INF , !P3 ;  /* 0xff80000019477808 */ /* 0x000fe40005800000 */
[C---:B------:R-:W-:Y:S02]  /*36f0*/  ISETP.LT.OR P4, PT, R72.reuse, 0x9, P4 ;  /* 0x000000094800780c */ /* 0x040fe40002781670 */
[----:B------:R-:W-:Y:S02]  /*3700*/  ISETP.GT.AND P3, PT, R73, 0x10, !P5 ;  /* 0x000000104900780c */ /* 0x000fe40006f64270 */
[----:B------:R-:W-:Y:S02]  /*3710*/  FSEL R81, R21, -INF , !P4 ;  /* 0xff80000015517808 */ /* 0x000fe40006000000 */
        /* <DEDUP_REMOVED lines=28> */
[----:B------:R-:W-:Y:S01]  /*38e0*/  ISETP.GT.AND P3, PT, R73, 0x28, !P4 ;  /* 0x000000284900780c */ /* 0x000fe20006764270 */
[----:B------:R-:W0:Y:S01]  /*38f0*/  SHFL.IDX PT, R41, R70, 0x1, 0x1c1f ;  /* 0x003c1f0046297f89 */ /* 0x000e2200000e0000 */
        /* <DEDUP_REMOVED lines=58> */
[----:B------:R-:W-:Y:S01]  /*3ca0*/  FSEL R47, R64, -INF , !P3 ;  /* 0xff800000402f7808 */ /* 0x000fe20005800000 */
[----:B0-----:R-:W-:Y:S01]  /*3cb0*/  IMAD.IADD R64, R94, 0x1, R41 ;  /* 0x000000015e407824 */ /* 0x001fe200078e0229 */
        /* <DEDUP_REMOVED lines=14> */
[----:B-1----:R-:W-:Y:S02]  /*3da0*/  FSEL R42, R92, -INF , !P3 ;  /* 0xff8000005c2a7808 */ /* 0x002fe40005800000 */
        /* <DEDUP_REMOVED lines=54> */
.L_x_4259:
[----:B------:R-:W-:-:S06]  /*4110*/  UISETP.NE.AND UP2, UPT, UR7, 0x1, UPT ;  /* 0x000000010700788c */ /* 0x000fcc000bf45270 */
[----:B------:R-:W-:-:S05]  /*4120*/  PLOP3.LUT P6, PT, PT, PT, UP2, 0x80, 0x0 ;  /* 0x000000000000781c */ /* 0x000fca0003fcf028 */
[----:B------:R-:W-:-:S08]  /*4130*/  @UP2 ULDC.64 UR10, c[0x0][0x9e8] ;  /* 0x00027a00000a2ab9 */ /* 0x000fd00000000a00 */
[----:B------:R-:W-:Y:S01]  /*4140*/  @P6 IMAD.HI.U32 R41, R32, UR10, RZ ;  /* 0x0000000a20296c27 */ /* 0x000fe2000f8e00ff */
[----:B------:R-:W-:-:S13]  /*4150*/  PLOP3.LUT P6, PT, PT, PT, UP2, 0x80, 0x0 ;  /* 0x000000000000781c */ /* 0x000fda0003fcf028 */
[----:B------:R-:W-:-:S07]  /*4160*/  @P6 SHF.R.U32.HI R32, RZ, UR11, R41 ;  /* 0x0000000bff206c19 */ /* 0x000fce0008011629 */
.L_x_4260:
[----:B------:R-:W-:Y:S05]  /*4170*/  BSYNC B0 ;  /* 0x0000000000007941 */ /* 0x000fea0003800000 */
.L_x_4258:
[----:B------:R-:W-:-:S04]  /*4180*/  IMAD R41, R32, UR7, -R82 ;  /* 0x0000000720297c24 */ /* 0x000fc8000f8e0a52 */
[----:B------:R-:W-:-:S05]  /*4190*/  IMAD.IADD R41, R41, 0x1, -R16 ;  /* 0x0000000129297824 */ /* 0x000fca00078e0a10 */
[----:B------:R-:W-:Y:S02]  /*41a0*/  VIMNMX R64, R64, R41, !PT ;  /* 0x0000002940407248 */ /* 0x000fe40007fe0100 */
[----:B------:R-:W-:-:S07]  /*41b0*/  VIADDMNMX R58, R41, UR7, R58, PT ;  /* 0x00000007293a7c46 */ /* 0x000fce000b80013a */
.L_x_4257:
[----:B------:R-:W-:Y:S01]  /*41c0*/  ISETP.GT.AND P2, PT, R64, 0x1, !P2 ;  /* 0x000000014000780c */ /* 0x000fe20005744270 */
[----:B------:R-:W-:Y:S01]  /*41d0*/  ULDC UR10, c[0x0][0x988] ;  /* 0x00026200000a7ab9 */ /* 0x000fe20000000800 */
[----:B------:R-:W-:Y:S01]  /*41e0*/  ISETP.NE.AND P6, PT, R98, RZ, PT ;  /* 0x000000ff6200720c */ /* 0x000fe20003fc5270 */
[----:B------:R-:W-:Y:S01]  /*41f0*/  @UP0 ULDC UR14, c[0x0][0x44c] ;  /* 0x00011300000e0ab9 */ /* 0x000fe20000000800 */
[----:B------:R-:W-:Y:S01]  /*4200*/  ISETP.LT.OR P2, PT, R58, 0x2, P2 ;  /* 0x000000023a00780c */ /* 0x000fe20001741670 */
[----:B------:R-:W-:Y:S01]  /*4210*/  UIMAD.WIDE.U32 UR14, UR42, UR14, URZ ;  /* 0x0000000e2a0e72a5 */ /* 0x000fe2000f8e003f */
[----:B------:R-:W-:Y:S01]  /*4220*/  ISETP.GT.AND P3, PT, R64, 0x70, !P3 ;  /* 0x000000704000780c */ /* 0x000fe20005f64270 */
[----:B------:R-:W-:Y:S01]  /*4230*/  @UP0 ULDC UR18, c[0x0][0x450] ;  /* 0x0001140000120ab9 */ /* 0x000fe20000000800 */
[----:B------:R-:W-:Y:S01]  /*4240*/  FSEL R32, R4, -INF , !P2 ;  /* 0xff80000004207808 */ /* 0x000fe20005000000 */
[----:B------:R-:W-:Y:S01]  /*4250*/  UMOV UR11, UR42 ;  /* 0x0000002a000b7c82 */ /* 0x000fe20008000000 */
[----:B------:R-:W-:Y:S01]  /*4260*/  ISETP.NE.AND P2, PT, R96, RZ, PT ;  /* 0x000000ff6000720c */ /* 0x000fe20003f45270 */
[----:B------:R-:W-:Y:S01]  /*4270*/  @UP0 USHF.R.U32.HI UR11, URZ, UR18, UR15 ;  /* 0x000000123f0b0299 */ /* 0x000fe2000801160f */
[----:B------:R-:W-:-:S02]  /*4280*/  ISETP.GT.AND P4, PT, R64, 0x71, !P4 ;  /* 0x000000714000780c */ /* 0x000fc40006784270 */
[C---:B------:R-:W-:Y:S01]  /*4290*/  ISETP.GT.AND P2, PT, R64.reuse, 0x8, !P2 ;  /* 0x000000084000780c */ /* 0x040fe20005744270 */
[----:B------:R-:W-:Y:S01]  /*42a0*/  UIADD3 UR55, UR55, UR11, URZ ;  /* 0x0000000b37377290 */ /* 0x000fe2000fffe03f */
[----:B------:R-:W-:Y:S02]  /*42b0*/  ISETP.GT.AND P5, PT, R64, 0x78, !P5 ;  /* 0x000000784000780c */ /* 0x000fe40006fa4270 */
[C---:B------:R-:W-:Y:S01]  /*42c0*/  ISETP.LT.OR P2, PT, R58.reuse, 0x9, P2 ;  /* 0x000000093a00780c */ /* 0x040fe20001741670 */
[----:B------:R-:W-:Y:S01]  /*42d0*/  UIADD3 UR6, UR55, UR6, URZ ;  /* 0x0000000637067290 */ /* 0x000fe2000fffe03f */
[----:B------:R-:W-:Y:S02]  /*42e0*/  ISETP.LT.OR P3, PT, R58, 0x71, P3 ;  /* 0x000000713a00780c */ /* 0x000fe40001f61670 */
[----:B------:R-:W-:Y:S02]  /*42f0*/  FSEL R4, R5, -INF , !P2 ;  /* 0xff80000005047808 */ /* 0x000fe40005000000 */
[----:B------:R-:W-:-:S02]  /*4300*/  ISETP.NE.AND P2, PT, R97, RZ, PT ;  /* 0x000000ff6100720c */ /* 0x000fc40003f45270 */
[----:B------:R-:W-:Y:S02]  /*4310*/  ISETP.LT.OR P4, PT, R58, 0x72, P4 ;  /* 0x000000723a00780c */ /* 0x000fe40002781670 */
[----:B------:R-:W-:Y:S02]  /*4320*/  ISETP.GT.AND P2, PT, R64, 0x9, !P2 ;  /* 0x000000094000780c */ /* 0x000fe40005744270 */
[----:B------:R-:W-:Y:S02]  /*4330*/  FSEL R39, R39, -INF , !P3 ;  /* 0xff80000027277808 */ /* 0x000fe40005800000 */
[C---:B------:R-:W-:Y:S02]  /*4340*/  ISETP.LT.OR P2, PT, R58.reuse, 0xa, P2 ;  /* 0x0000000a3a00780c */ /* 0x040fe40001741670 */
[----:B------:R-:W-:Y:S02]  /*4350*/  ISETP.LT.OR P5, PT, R58, 0x79, P5 ;  /* 0x000000793a00780c */ /* 0x000fe40002fa1670 */
[----:B------:R-:W-:-:S02]  /*4360*/  FSEL R41, R6, -INF , !P2 ;  /* 0xff80000006297808 */ /* 0x000fc40005000000 */
        /* <DEDUP_REMOVED lines=20> */
[----:B------:R-:W-:Y:S02]  /*44b0*/  ISETP.NE.AND P6, PT, R108, RZ, PT ;  /* 0x000000ff6c00720c */ /* 0x000fe40003fc5270 */
        /* <DEDUP_REMOVED lines=54> */
[----:B------:R-:W-:Y:S01]  /*4820*/  ISETP.GT.AND P2, PT, R64, 0x39, !P6 ;  /* 0x000000394000780c */ /* 0x000fe20007744270 */
[----:B------:R-:W0:Y:S01]  /*4830*/  SHFL.BFLY PT, R6, R5, 0x2, 0x1f ;  /* 0x0c401f0005067f89 */ /* 0x000e2200000e0000 */
[----:B------:R-:W-:Y:S02]  /*4840*/  ISETP.NE.AND P6, PT, R93, RZ, PT ;  /* 0x000000ff5d00720c */ /* 0x000fe40003fc5270 */
[----:B------:R-:W-:-:S02]  /*4850*/  ISETP.LT.OR P2, PT, R58, 0x3a, P2 ;  /* 0x0000003a3a00780c */ /* 0x000fc40001741670 */
[----:B------:R-:W-:Y:S02]  /*4860*/  FSEL R38, R38, -INF , !P4 ;  /* 0xff80000026267808 */ /* 0x000fe40006000000 */
[----:B------:R-:W-:Y:S02]  /*4870*/  FSEL R30, R30, -INF , !P2 ;  /* 0xff8000001e1e7808 */ /* 0x000fe40005000000 */
[----:B------:R-:W-:Y:S02]  /*4880*/  ISETP.NE.AND P2, PT, R109, RZ, PT ;  /* 0x000000ff6d00720c */ /* 0x000fe40003f45270 */
[----:B------:R-:W-:Y:S02]  /*4890*/  FSEL R40, R40, -INF , !P5 ;  /* 0xff80000028287808 */ /* 0x000fe40006800000 */
[----:B------:R-:W-:-:S04]  /*48a0*/  ISETP.GT.AND P2, PT, R64, 0x40, !P2 ;  /* 0x000000404000780c */ /* 0x000fc80005744270 */
[----:B------:R-:W-:-:S04]  /*48b0*/  ISETP.LT.OR P2, PT, R58, 0x41, P2 ;  /* 0x000000413a00780c */ /* 0x000fc80001741670 */
[----:B------:R-:W-:Y:S02]  /*48c0*/  FSEL R31, R31, -INF , !P2 ;  /* 0xff8000001f1f7808 */ /* 0x000fe40005000000 */
[----:B------:R-:W-:Y:S02]  /*48d0*/  ISETP.NE.AND P2, PT, R110, RZ, PT ;  /* 0x000000ff6e00720c */ /* 0x000fe40003f45270 */
[----:B0-----:R-:W-:Y:S02]  /*48e0*/  FMNMX.FTZ R70, R5, R6, !PT ;  /* 0x0000000605467209 */ /* 0x001fe40007810000 */
[----:B------:R-:W-:-:S03]  /*48f0*/  ISETP.GT.AND P2, PT, R64, 0x41, !P2 ;  /* 0x000000414000780c */ /* 0x000fc60005744270 */
[----:B------:R-:W0:Y:S01]  /*4900*/  SHFL.BFLY PT, R73, R70, 0x1, 0x1f ;  /* 0x0c201f0046497f89 */ /* 0x000e2200000e0000 */
[----:B------:R-:W-:-:S04]  /*4910*/  ISETP.LT.OR P2, PT, R58, 0x42, P2 ;  /* 0x000000423a00780c */ /* 0x000fc80001741670 */
[----:B------:R-:W-:Y:S02]  /*4920*/  FSEL R34, R34, -INF , !P2 ;  /* 0xff80000022227808 */ /* 0x000fe40005000000 */
[----:B------:R-:W-:-:S04]  /*4930*/  ISETP.NE.AND P2, PT, R111, RZ, PT ;  /* 0x000000ff6f00720c */ /* 0x000fc80003f45270 */
[----:B------:R-:W-:-:S04]  /*4940*/  ISETP.GT.AND P2, PT, R64, 0x48, !P2 ;  /* 0x000000484000780c */ /* 0x000fc80005744270 */
[----:B------:R-:W-:-:S04]  /*4950*/  ISETP.LT.OR P2, PT, R58, 0x49, P2 ;  /* 0x000000493a00780c */ /* 0x000fc80001741670 */
[----:B------:R-:W-:Y:S02]  /*4960*/  FSEL R35, R35, -INF , !P2 ;  /* 0xff80000023237808 */ /* 0x000fe40005000000 */
[----:B------:R-:W-:Y:S02]  /*4970*/  ISETP.NE.AND P2, PT, R112, RZ, PT ;  /* 0x000000ff7000720c */ /* 0x000fe40003f45270 */
[----:B0-----:R-:W-:Y:S01]  /*4980*/  FMNMX.FTZ R6, R70, R73, !PT ;  /* 0x0000004946067209 */ /* 0x001fe20007810000 */
[----:B------:R-:W-:Y:S01]  /*4990*/  IMAD.U32 R73, RZ, RZ, UR10 ;  /* 0x0000000aff497e24 */ /* 0x000fe2000f8e00ff */
        /* <DEDUP_REMOVED lines=29> */
[----:B------:R-:W-:-:S01]  /*4b70*/  FFMA.FTZ R74, R6, R73, -8 ;  /* 0xc1000000064a7423 */ /* 0x000fc20000010049 */
[----:B------:R-:W-:-:S04]  /*4b80*/  ISETP.LT.OR P2, PT, R58, 0x69, P2 ;  /* 0x000000693a00780c */ /* 0x000fc80001741670 */
[----:B------:R-:W-:Y:S02]  /*4b90*/  FSEL R60, R60, -INF , !P2 ;  /* 0xff8000003c3c7808 */ /* 0x000fe40005000000 */
[----:B------:R-:W-:-:S04]  /*4ba0*/  FSETP.NEU.FTZ.AND P2, PT, R6, -INF , PT ;  /* 0xff8000000600780b */ /* 0x000fc80003f5d000 */
[----:B------:R-:W-:Y:S02]  /*4bb0*/  FSEL R74, R74, RZ, P2 ;  /* 0x000000ff4a4a7208 */ /* 0x000fe40001000000 */
[----:B------:R-:W-:Y:S02]  /*4bc0*/  ISETP.GT.AND P2, PT, R64, RZ, !P6 ;  /* 0x000000ff4000720c */ /* 0x000fe40007744270 */
[----:B------:R-:W-:Y:S01]  /*4bd0*/  ISETP.NE.AND P6, PT, R78, RZ, PT ;  /* 0x000000ff4e00720c */ /* 0x000fe20003fc5270 */
[----:B------:R-:W-:-:S01]  /*4be0*/  FFMA.FTZ R72, R79, UR10, -R74 ;  /* 0x0000000a4f487c23 */ /* 0x000fc2000801084a */
[----:B------:R-:W-:Y:S01]  /*4bf0*/  ISETP.LT.OR P2, PT, R58, 0x1, P2 ;  /* 0x000000013a00780c */ /* 0x000fe20001741670 */
[----:B------:R-:W-:-:S01]  /*4c00*/  FFMA.FTZ R79, R77, UR10, -R74 ;  /* 0x0000000a4d4f7c23 */ /* 0x000fc2000801084a */
[--C-:B------:R-:W-:Y:S01]  /*4c10*/  FFMA.FTZ R77, R68, UR10, -R74.reuse ;  /* 0x0000000a444d7c23 */ /* 0x100fe2000801084a */
[----:B------:R-:W-:Y:S01]  /*4c20*/  ISETP.GT.AND P6, PT, R64, 0x79, !P6 ;  /* 0x000000794000780c */ /* 0x000fe200077c4270 */
[--C-:B------:R-:W-:Y:S01]  /*4c30*/  FFMA.FTZ R63, R63, UR10, -R74.reuse ;  /* 0x0000000a3f3f7c23 */ /* 0x100fe2000801084a */
[----:B------:R-:W-:Y:S01]  /*4c40*/  FSEL R73, R2, -INF , !P2 ;  /* 0xff80000002497808 */ /* 0x000fe20005000000 */
[--C-:B------:R-:W-:Y:S01]  /*4c50*/  FFMA.FTZ R2, R83, UR10, -R74.reuse ;  /* 0x0000000a53027c23 */ /* 0x100fe2000801084a */
[----:B------:R-:W-:Y:S01]  /*4c60*/  ISETP.NE.AND P2, PT, R76, RZ, PT ;  /* 0x000000ff4c00720c */ /* 0x000fe20003f45270 */
[--C-:B------:R-:W-:Y:S01]  /*4c70*/  FFMA.FTZ R69, R69, UR10, -R74.reuse ;  /* 0x0000000a45457c23 */ /* 0x100fe2000801084a */
[----:B------:R-:W-:Y:S01]  /*4c80*/  FMNMX.FTZ R5, R73, R32, !PT ;  /* 0x0000002049057209 */ /* 0x000fe20007810000 */
[--C-:B------:R-:W-:Y:S01]  /*4c90*/  FFMA.FTZ R70, R81, UR10, -R74.reuse ;  /* 0x0000000a51467c23 */ /* 0x100fe2000801084a */
[----:B------:R-:W-:Y:S01]  /*4ca0*/  ISETP.GT.AND P2, PT, R64, 0x69, !P2 ;  /* 0x000000694000780c */ /* 0x000fe20005744270 */
[----:B------:R-:W-:Y:S01]  /*4cb0*/  MUFU.EX2 R2, R2 ;  /* 0x0000000200027308 */ /* 0x000fe20000000800 */
[----:B------:R-:W-:Y:S01]  /*4cc0*/  FMNMX.FTZ R76, R4, R5, !PT ;  /* 0x00000005044c7209 */ /* 0x000fe20007810000 */
[--C-:B------:R-:W-:Y:S01]  /*4cd0*/  FFMA.FTZ R71, R71, UR10, -R74.reuse ;  /* 0x0000000a47477c23 */ /* 0x100fe2000801084a */
[----:B------:R-:W-:Y:S01]  /*4ce0*/  ISETP.LT.OR P2, PT, R58, 0x6a, P2 ;  /* 0x0000006a3a00780c */ /* 0x000fe20001741670 */
[--C-:B------:R-:W-:Y:S01]  /*4cf0*/  FFMA.FTZ R75, R75, UR10, -R74.reuse ;  /* 0x0000000a4b4b7c23 */ /* 0x100fe2000801084a */
[----:B------:R-:W-:Y:S01]  /*4d00*/  FMNMX.FTZ R76, R41, R76, !PT ;  /* 0x0000004c294c7209 */ /* 0x000fe20007810000 */
[--C-:B------:R-:W-:Y:S01]  /*4d10*/  FFMA.FTZ R67, R67, UR10, -R74.reuse ;  /* 0x0000000a43437c23 */ /* 0x100fe2000801084a */
[----:B------:R-:W-:Y:S01]  /*4d20*/  FSEL R37, R37, -INF , !P2 ;  /* 0xff80000025257808 */ /* 0x000fe20005000000 */
[----:B------:R-:W0:Y:S01]  /*4d30*/  MUFU.EX2 R69, R69 ;  /* 0x0000004500457308 */ /* 0x000e220000000800 */
[----:B------:R-:W-:Y:S01]  /*4d40*/  FMNMX.FTZ R5, R7, R76, !PT ;  /* 0x0000004c07057209 */ /* 0x000fe20007810000 */
[--C-:B------:R-:W-:Y:S01]  /*4d50*/  FFMA.FTZ R66, R66, UR10, -R74.reuse ;  /* 0x0000000a42427c23 */ /* 0x100fe2000801084a */
[----:B------:R-:W-:Y:S01]  /*4d60*/  ISETP.LT.OR P6, PT, R58, 0x7a, P6 ;  /* 0x0000007a3a00780c */ /* 0x000fe200037c1670 */
[--C-:B------:R-:W-:Y:S01]  /*4d70*/  FFMA.FTZ R65, R65, UR10, -R74.reuse ;  /* 0x0000000a41417c23 */ /* 0x100fe2000801084a */
[----:B------:R-:W-:Y:S01]  /*4d80*/  FMNMX.FTZ R76, R8, R5, !PT ;  /* 0x00000005084c7209 */ /* 0x000fe20007810000 */
[--C-:B------:R-:W-:Y:S01]  /*4d90*/  FFMA.FTZ R62, R62, UR10, -R74.reuse ;  /* 0x0000000a3e3e7c23 */ /* 0x100fe2000801084a */
[----:B------:R-:W-:Y:S01]  /*4da0*/  FSEL R20, R20, -INF , !P6 ;  /* 0xff80000014147808 */ /* 0x000fe20007000000 */
[----:B------:R-:W1:Y:S01]  /*4db0*/  MUFU.EX2 R70, R70 ;  /* 0x0000004600467308 */ /* 0x000e620000000800 */
[----:B------:R-:W-:Y:S01]  /*4dc0*/  FMNMX.FTZ R5, R9, R76, !PT ;  /* 0x0000004c09057209 */ /* 0x000fe20007810000 */
[--C-:B------:R-:W-:Y:S01]  /*4dd0*/  FFMA.FTZ R61, R61, UR10, -R74.reuse ;  /* 0x0000000a3d3d7c23 */ /* 0x100fe2000801084a */
[----:B------:R-:W-:-:S01]  /*4de0*/  FFMA.FTZ R57, R57, UR10, -R74 ;  /* 0x0000000a39397c23 */ /* 0x000fc2000801084a */
[--C-:B------:R-:W-:Y:S01]  /*4df0*/  FFMA.FTZ R52, R52, UR10, -R74.reuse ;  /* 0x0000000a34347c23 */ /* 0x100fe2000801084a */
[----:B------:R-:W-:Y:S01]  /*4e00*/  FMNMX.FTZ R78, R10, R5, !PT ;  /* 0x000000050a4e7209 */ /* 0x000fe20007810000 */
[--C-:B------:R-:W-:Y:S01]  /*4e10*/  FFMA.FTZ R50, R50, UR10, -R74.reuse ;  /* 0x0000000a32327c23 */ /* 0x100fe2000801084a */
[----:B------:R-:W-:-:S01]  /*4e20*/  FFMA.FTZ R49, R49, UR10, -R74 ;  /* 0x0000000a31317c23 */ /* 0x000fc2000801084a */
[----:B------:R-:W2:Y:S01]  /*4e30*/  MUFU.EX2 R71, R71 ;  /* 0x0000004700477308 */ /* 0x000ea20000000800 */
[----:B------:R-:W-:Y:S01]  /*4e40*/  FMNMX.FTZ R5, R11, R78, !PT ;  /* 0x0000004e0b057209 */ /* 0x000fe20007810000 */
[--C-:B------:R-:W-:Y:S01]  /*4e50*/  FFMA.FTZ R48, R48, UR10, -R74.reuse ;  /* 0x0000000a30307c23 */ /* 0x100fe2000801084a */
[----:B------:R-:W-:-:S01]  /*4e60*/  FFMA.FTZ R45, R45, UR10, -R74 ;  /* 0x0000000a2d2d7c23 */ /* 0x000fc2000801084a */
[--C-:B------:R-:W-:Y:S01]  /*4e70*/  FFMA.FTZ R46, R46, UR10, -R74.reuse ;  /* 0x0000000a2e2e7c23 */ /* 0x100fe2000801084a */
[----:B------:R-:W-:Y:S01]  /*4e80*/  FMNMX.FTZ R68, R12, R5, !PT ;  /* 0x000000050c447209 */ /* 0x000fe20007810000 */
[--C-:B------:R-:W-:Y:S01]  /*4e90*/  FFMA.FTZ R47, R47, UR10, -R74.reuse ;  /* 0x0000000a2f2f7c23 */ /* 0x100fe2000801084a */
[----:B------:R-:W-:-:S01]  /*4ea0*/  FFMA.FTZ R44, R44, UR10, -R74 ;  /* 0x0000000a2c2c7c23 */ /* 0x000fc2000801084a */
[----:B------:R-:W3:Y:S01]  /*4eb0*/  MUFU.EX2 R72, R72 ;  /* 0x0000004800487308 */ /* 0x000ee20000000800 */
[----:B------:R-:W-:Y:S01]  /*4ec0*/  FMNMX.FTZ R68, R13, R68, !PT ;  /* 0x000000440d447209 */ /* 0x000fe20007810000 */
[--C-:B------:R-:W-:Y:S01]  /*4ed0*/  FFMA.FTZ R43, R43, UR10, -R74.reuse ;  /* 0x0000000a2b2b7c23 */ /* 0x100fe2000801084a */
[----:B------:R-:W-:-:S01]  /*4ee0*/  FFMA.FTZ R42, R42, UR10, -R74 ;  /* 0x0000000a2a2a7c23 */ /* 0x000fc2000801084a */
[--C-:B------:R-:W-:Y:S01]  /*4ef0*/  FFMA.FTZ R33, R33, UR10, -R74.reuse ;  /* 0x0000000a21217c23 */ /* 0x100fe2000801084a */
[----:B------:R-:W-:Y:S01]  /*4f00*/  FMNMX.FTZ R5, R15, R68, !PT ;  /* 0x000000440f057209 */ /* 0x000fe20007810000 */
[--C-:B------:R-:W-:Y:S01]  /*4f10*/  FFMA.FTZ R29, R29, UR10, -R74.reuse ;  /* 0x0000000a1d1d7c23 */ /* 0x100fe2000801084a */
[----:B------:R-:W-:-:S01]  /*4f20*/  FFMA.FTZ R28, R28, UR10, -R74 ;  /* 0x0000000a1c1c7c23 */ /* 0x000fc2000801084a */
[----:B------:R-:W-:Y:S01]  /*4f30*/  MUFU.EX2 R75, R75 ;  /* 0x0000004b004b7308 */ /* 0x000fe20000000800 */
[----:B------:R-:W-:Y:S01]  /*4f40*/  FMNMX.FTZ R5, R24, R5, !PT ;  /* 0x0000000518057209 */ /* 0x000fe20007810000 */
[--C-:B------:R-:W-:Y:S01]  /*4f50*/  FFMA.FTZ R25, R25, UR10, -R74.reuse ;  /* 0x0000000a19197c23 */ /* 0x100fe2000801084a */
[----:B------:R-:W-:-:S01]  /*4f60*/  FFMA.FTZ R14, R14, UR10, -R74 ;  /* 0x0000000a0e0e7c23 */ /* 0x000fc2000801084a */
[----:B------:R-:W-:Y:S01]  /*4f70*/  FFMA.FTZ R3, R3, UR10, -R74 ;  /* 0x0000000a03037c23 */ /* 0x000fe2000801084a */
[----:B------:R-:W-:-:S03]  /*4f80*/  FMNMX.FTZ R68, R26, R5, !PT ;  /* 0x000000051a447209 */ /* 0x000fc60007810000 */
[----:B------:R-:W-:Y:S01]  /*4f90*/  MUFU.EX2 R76, R79 ;  /* 0x0000004f004c7308 */ /* 0x000fe20000000800 */
[----:B------:R-:W-:-:S04]  /*4fa0*/  FMNMX.FTZ R5, R27, R68, !PT ;  /* 0x000000441b057209 */ /* 0x000fc80007810000 */
[----:B------:R-:W-:-:S03]  /*4fb0*/  FMNMX.FTZ R68, R30, R5, !PT ;  /* 0x000000051e447209 */ /* 0x000fc60007810000 */
[----:B------:R-:W-:Y:S01]  /*4fc0*/  MUFU.EX2 R77, R77 ;  /* 0x0000004d004d7308 */ /* 0x000fe20000000800 */
[----:B------:R-:W-:-:S04]  /*4fd0*/  FMNMX.FTZ R5, R31, R68, !PT ;  /* 0x000000441f057209 */ /* 0x000fc80007810000 */
[----:B------:R-:W-:-:S03]  /*4fe0*/  FMNMX.FTZ R78, R34, R5, !PT ;  /* 0x00000005224e7209 */ /* 0x000fc60007810000 */
[----:B------:R4:W-:Y:S01]  /*4ff0*/  MUFU.EX2 R68, R63 ;  /* 0x0000003f00447308 */ /* 0x0009e20000000800 */
        /* <DEDUP_REMOVED lines=21> */
[----:B------:R-:W4:Y:S06]  /*5150*/  SHFL.BFLY PT, R58, R5, 0x2, 0x1f ;  /* 0x0c401f00053a7f89 */ /* 0x000f2c00000e0000 */
[----:B------:R-:W-:Y:S08]  /*5160*/  MUFU.EX2 R48, R48 ;  /* 0x0000003000307308 */ /* 0x000ff00000000800 */
[----:B------:R-:W-:Y:S08]  /*5170*/  MUFU.EX2 R45, R45 ;  /* 0x0000002d002d7308 */ /* 0x000ff00000000800 */
[----:B------:R-:W-:Y:S01]  /*5180*/  MUFU.EX2 R50, R50 ;  /* 0x0000003200327308 */ /* 0x000fe20000000800 */
[----:B----4-:R-:W-:Y:S01]  /*5190*/  FMNMX.FTZ R63, R5, R58, !PT ;  /* 0x0000003a053f7209 */ /* 0x010fe20007810000 */
[----:B------:R-:W-:-:S04]  /*51a0*/  FFMA.FTZ R58, R21, UR10, -R74 ;  /* 0x0000000a153a7c23 */ /* 0x000fc8000801084a */
[----:B------:R-:W4:Y:S02]  /*51b0*/  SHFL.BFLY PT, R64, R63, 0x1, 0x1f ;  /* 0x0c201f003f407f89 */ /* 0x000f2400000e0000 */
[----:B------:R-:W-:Y:S08]  /*51c0*/  MUFU.EX2 R49, R49 ;  /* 0x0000003100317308 */ /* 0x000ff00000000800 */
[----:B------:R-:W-:Y:S08]  /*51d0*/  MUFU.EX2 R44, R44 ;  /* 0x0000002c002c7308 */ /* 0x000ff00000000800 */
[----:B------:R-:W-:Y:S01]  /*51e0*/  MUFU.EX2 R43, R43 ;  /* 0x0000002b002b7308 */ /* 0x000fe20000000800 */
[----:B----4-:R-:W-:Y:S01]  /*51f0*/  FMNMX.FTZ R5, R63, R64, !PT ;  /* 0x000000403f057209 */ /* 0x010fe20007810000 */
[----:B------:R-:W-:-:S06]  /*5200*/  IMAD.U32 R64, RZ, RZ, UR10 ;  /* 0x0000000aff407e24 */ /* 0x000fcc000f8e00ff */
[----:B------:R-:W-:Y:S01]  /*5210*/  MUFU.EX2 R46, R46 ;  /* 0x0000002e002e7308 */ /* 0x000fe20000000800 */
[C---:B------:R-:W-:Y:S01]  /*5220*/  FSETP.NEU.FTZ.AND P2, PT, R5.reuse, -INF , PT ;  /* 0xff8000000500780b */ /* 0x040fe20003f5d000 */
[----:B------:R-:W-:-:S05]  /*5230*/  FFMA.FTZ R21, R5, R64, -8 ;  /* 0xc100000005157423 */ /* 0x000fca0000010040 */
[----:B------:R-:W-:Y:S01]  /*5240*/  FSEL R63, R21, RZ, P2 ;  /* 0x000000ff153f7208 */ /* 0x000fe20001000000 */
[----:B------:R-:W-:Y:S01]  /*5250*/  MUFU.EX2 R47, R47 ;  /* 0x0000002f002f7308 */ /* 0x000fe20000000800 */
[----:B------:R-:W-:-:S03]  /*5260*/  PLOP3.LUT P2, PT, PT, PT, UP1, 0x40, 0x0 ;  /* 0x000000000000781c */ /* 0x000fc60003f4e818 */
[--C-:B------:R-:W-:Y:S01]  /*5270*/  FFMA.FTZ R21, R73, UR10, -R63.reuse ;  /* 0x0000000a49157c23 */ /* 0x100fe2000801083f */
[----:B------:R-:W-:-:S01]  /*5280*/  FFMA.FTZ R32, R32, UR10, -R63 ;  /* 0x0000000a20207c23 */ /* 0x000fc2000801083f */
[--C-:B------:R-:W-:Y:S01]  /*5290*/  FFMA.FTZ R15, R15, UR10, -R63.reuse ;  /* 0x0000000a0f0f7c23 */ /* 0x100fe2000801083f */
[----:B------:R-:W-:-:S01]  /*52a0*/  FFMA.FTZ R64, R4, UR10, -R63 ;  /* 0x0000000a04407c23 */ /* 0x000fc2000801083f */
[--C-:B------:R-:W-:Y:S01]  /*52b0*/  FFMA.FTZ R9, R9, UR10, -R63.reuse ;  /* 0x0000000a09097c23 */ /* 0x100fe2000801083f */
[----:B------:R-:W-:-:S01]  /*52c0*/  FFMA.FTZ R73, R41, UR10, -R63 ;  /* 0x0000000a29497c23 */ /* 0x000fc2000801083f */
        /* <DEDUP_REMOVED lines=28> */
[----:B------:R-:W-:-:S04]  /*5490*/  FFMA.FTZ R20, R20, UR10, -R63 ;  /* 0x0000000a14147c23 */ /* 0x000fc8000801083f */
[----:B------:R-:W5:Y:S01]  /*54a0*/  MUFU.EX2 R64, R64 ;  /* 0x0000004000407308 */ /* 0x000f620000000800 */
[----:B----4-:R-:W-:-:S01]  /*54b0*/  FFMA.FTZ R9, R24, UR10, -R63 ;  /* 0x0000000a18097c23 */ /* 0x010fc2000801083f */
[----:B-1----:R-:W-:Y:S01]  /*54c0*/  FADD.FTZ R24, R70, R15 ;  /* 0x0000000f46187221 */ /* 0x002fe20000010000 */
[----:B--2---:R-:W-:-:S03]  /*54d0*/  F2FP.SATFINITE.E4M3.F32.PACK_AB_MERGE_C R70, R71, R70, RZ ;  /* 0x000000464746723e */ /* 0x004fc600048070ff */
[----:B------:R-:W-:Y:S01]  /*54e0*/  FADD.FTZ R15, R71, R24 ;  /* 0x00000018470f7221 */ /* 0x000fe20000010000 */
[----:B------:R-:W-:Y:S01]  /*54f0*/  F2FP.SATFINITE.E4M3.F32.PACK_AB_MERGE_C R196, R69, R2, R70 ;  /* 0x0000000245c4723e */ /* 0x000fe20004807046 */
[----:B------:R-:W1:Y:S02]  /*5500*/  MUFU.EX2 R73, R73 ;  /* 0x0000004900497308 */ /* 0x000e640000000800 */
[----:B---3--:R-:W-:-:S01]  /*5510*/  FADD.FTZ R24, R72, R15 ;  /* 0x0000000f48187221 */ /* 0x008fc20000010000 */
[----:B0-----:R-:W-:-:S03]  /*5520*/  FADD.FTZ R15, R21, R32 ;  /* 0x00000020150f7221 */ /* 0x001fc60000010000 */
[----:B------:R-:W-:Y:S02]  /*5530*/  FADD.FTZ R31, R75, R24 ;  /* 0x000000184b1f7221 */ /* 0x000fe40000010000 */
[----:B------:R-:W0:Y:S01]  /*5540*/  MUFU.EX2 R4, R4 ;  /* 0x0000000400047308 */ /* 0x000e220000000800 */
[----:B-----5:R-:W-:-:S07]  /*5550*/  FADD.FTZ R24, R64, R15 ;  /* 0x0000000f40187221 */ /* 0x020fce0000010000 */
[----:B------:R-:W2:Y:S01]  /*5560*/  MUFU.EX2 R41, R41 ;  /* 0x0000002900297308 */ /* 0x000ea20000000800 */
[----:B-1----:R-:W-:-:S01]  /*5570*/  FADD.FTZ R15, R73, R24 ;  /* 0x00000018490f7221 */ /* 0x002fc20000010000 */
[----:B------:R-:W-:-:S04]  /*5580*/  F2FP.SATFINITE.E4M3.F32.PACK_AB_MERGE_C R64, R73, R64, RZ ;  /* 0x000000404940723e */ /* 0x000fc800048070ff */
[----:B------:R-:W-:Y:S02]  /*5590*/  F2FP.SATFINITE.E4M3.F32.PACK_AB_MERGE_C R197, R32, R21, R64 ;  /* 0x0000001520c5723e */ /* 0x000fe40004807040 */
[----:B------:R1:W3:Y:S08]  /*55a0*/  MUFU.EX2 R79, R10 ;  /* 0x0000000a004f7308 */ /* 0x0002f00000000800 */
[----:B------:R-:W4:Y:S01]  /*55b0*/  MUFU.EX2 R7, R7 ;  /* 0x0000000700077308 */ /* 0x000f220000000800 */
[----:B-1----:R-:W-:-:S01]  /*55c0*/  FFMA.FTZ R10, R26, UR10, -R63 ;  /* 0x0000000a1a0a7c23 */ /* 0x002fc2000801083f */
[----:B------:R-:W-:Y:S01]  /*55d0*/  FADD.FTZ R26, R76, R31 ;  /* 0x0000001f4c1a7221 */ /* 0x000fe20000010000 */
[----:B------:R-:W-:-:S03]  /*55e0*/  F2FP.SATFINITE.E4M3.F32.PACK_AB_MERGE_C R76, R77, R76, RZ ;  /* 0x0000004c4d4c723e */ /* 0x000fc600048070ff */
[----:B------:R-:W-:Y:S01]  /*55f0*/  FADD.FTZ R26, R77, R26 ;  /* 0x0000001a4d1a7221 */ /* 0x000fe20000010000 */
[----:B------:R-:W-:Y:S01]  /*5600*/  F2FP.SATFINITE.E4M3.F32.PACK_AB_MERGE_C R198, R75, R72, R76 ;  /* 0x000000484bc6723e */ /* 0x000fe2000480704c */
[----:B------:R-:W1:Y:S02]  /*5610*/  MUFU.EX2 R8, R8 ;  /* 0x0000000800087308 */ /* 0x000e640000000800 */
[----:B------:R-:W-:-:S01]  /*5620*/  FADD.FTZ R31, R67, R26 ;  /* 0x0000001a431f7221 */ /* 0x000fc20000010000 */
[----:B0-----:R-:W-:-:S03]  /*5630*/  FADD.FTZ R26, R4, R15 ;  /* 0x0000000f041a7221 */ /* 0x001fc60000010000 */
[----:B------:R-:W-:Y:S01]  /*5640*/  FADD.FTZ R34, R66, R31 ;  /* 0x0000001f42227221 */ /* 0x000fe20000010000 */
[----:B--2---:R-:W-:-:S01]  /*5650*/  FADD.FTZ R15, R41, R26 ;  /* 0x0000001a290f7221 */ /* 0x004fc20000010000 */
[----:B------:R-:W0:Y:S02]  /*5660*/  MUFU.EX2 R13, R13 ;  /* 0x0000000d000d7308 */ /* 0x000e240000000800 */
[----:B------:R-:W-:-:S01]  /*5670*/  FADD.FTZ R31, R65, R34 ;  /* 0x00000022411f7221 */ /* 0x000fc20000010000 */
[----:B------:R-:W-:Y:S01]  /*5680*/  FADD.FTZ R2, R74, R15 ;  /* 0x0000000f4a027221 */ /* 0x000fe20000010000 */
[C---:B---3--:R-:W-:Y:S02]  /*5690*/  F2FP.SATFINITE.E4M3.F32.PACK_AB_MERGE_C R74, R79.reuse, R74, RZ ;  /* 0x0000004a4f4a723e */ /* 0x048fe400048070ff */
[----:B------:R-:W-:Y:S01]  /*56a0*/  FADD.FTZ R31, R68, R31 ;  /* 0x0000001f441f7221 */ /* 0x000fe20000010000 */
[----:B------:R-:W-:-:S01]  /*56b0*/  FADD.FTZ R2, R79, R2 ;  /* 0x000000024f027221 */ /* 0x000fc20000010000 */
[----:B------:R-:W2:Y:S01]  /*56c0*/  MUFU.EX2 R9, R9 ;  /* 0x0000000900097308 */ /* 0x000ea20000000800 */
[----:B------:R-:W-:Y:S01]  /*56d0*/  F2FP.SATFINITE.E4M3.F32.PACK_AB_MERGE_C R199, R41, R4, R74 ;  /* 0x0000000429c7723e */ /* 0x000fe2000480704a */
[----:B------:R-:W-:Y:S01]  /*56e0*/  FADD.FTZ R26, R62, R31 ;  /* 0x0000001f3e1a7221 */ /* 0x000fe20000010000 */
[----:B----4-:R-:W-:-:S01]  /*56f0*/  FADD.FTZ R15, R7, R2 ;  /* 0x00000002070f7221 */ /* 0x010fc20000010000 */
[----:B------:R-:W-:-:S02]  /*5700*/  F2FP.SATFINITE.E4M3.F32.PACK_AB_MERGE_C R31, R52, R57, RZ ;  /* 0x00000039341f723e */ /* 0x000fc400048070ff */
[----:B------:R-:W-:-:S01]  /*5710*/  FADD.FTZ R26, R61, R26 ;  /* 0x0000001a3d1a7221 */ /* 0x000fc20000010000 */
[----:B-1----:R-:W-:Y:S01]  /*5720*/  FADD.FTZ R2, R8, R15 ;  /* 0x0000000f08027221 */ /* 0x002fe20000010000 */
[----:B------:R-:W1:Y:S01]  /*5730*/  MUFU.EX2 R10, R10 ;  /* 0x0000000a000a7308 */ /* 0x000e620000000800 */
[----:B------:R-:W-:Y:S01]  /*5740*/  F2FP.SATFINITE.E4M3.F32.PACK_AB_MERGE_C R194, R61, R62, R31 ;  /* 0x0000003e3dc2723e */ /* 0x000fe2000480701f */
[----:B------:R-:W-:Y:S01]  /*5750*/  FADD.FTZ R57, R57, R26 ;  /* 0x0000001a39397221 */ /* 0x000fe20000010000 */
[----:B0-----:R-:W-:-:S01]  /*5760*/  FADD.FTZ R15, R13, R2 ;  /* 0x000000020d0f7221 */ /* 0x001fc20000010000 */
[----:B------:R-:W-:Y:S02]  /*5770*/  F2FP.SATFINITE.E4M3.F32.PACK_AB_MERGE_C R31, R45, R48, RZ ;  /* 0x000000302d1f723e */ /* 0x000fe400048070ff */
[----:B------:R-:W-:-:S01]  /*5780*/  FADD.FTZ R57, R52, R57 ;  /* 0x0000003934397221 */ /* 0x000fc20000010000 */
[----:B------:R-:W-:Y:S01]  /*5790*/  FADD.FTZ R2, R78, R15 ;  /* 0x0000000f4e027221 */ /* 0x000fe20000010000 */
[----:B------:R-:W0:Y:S01]  /*57a0*/  MUFU.EX2 R27, R27 ;  /* 0x0000001b001b7308 */ /* 0x000e220000000800 */
[----:B------:R-:W-:Y:S01]  /*57b0*/  F2FP.SATFINITE.E4M3.F32.PACK_AB_MERGE_C R188, R49, R50, R31 ;  /* 0x0000003231bc723e */ /* 0x000fe2000480701f */
[----:B------:R-:W-:Y:S01]  /*57c0*/  FADD.FTZ R26, R50, R57 ;  /* 0x00000039321a7221 */ /* 0x000fe20000010000 */
[----:B--2---:R-:W-:-:S01]  /*57d0*/  FADD.FTZ R15, R9, R2 ;  /* 0x00000002090f7221 */ /* 0x004fc20000010000 */
[----:B------:R-:W-:-:S02]  /*57e0*/  F2FP.SATFINITE.E4M3.F32.PACK_AB_MERGE_C R78, R78, R13, RZ ;  /* 0x0000000d4e4e723e */ /* 0x000fc400048070ff */
[----:B------:R-:W-:-:S01]  /*57f0*/  FADD.FTZ R49, R49, R26 ;  /* 0x0000001a31317221 */ /* 0x000fc20000010000 */
[----:B------:R-:W-:Y:S01]  /*5800*/  F2FP.SATFINITE.E4M3.F32.PACK_AB_MERGE_C R26, R43, R44, RZ ;  /* 0x0000002c2b1a723e */ /* 0x000fe200048070ff */
[----:B------:R-:W2:Y:S01]  /*5810*/  MUFU.EX2 R30, R30 ;  /* 0x0000001e001e7308 */ /* 0x000ea20000000800 */
[----:B-1----:R-:W-:-:S01]  /*5820*/  FADD.FTZ R2, R10, R15 ;  /* 0x0000000f0a027221 */ /* 0x002fc20000010000 */
[----:B------:R-:W-:Y:S01]  /*5830*/  FADD.FTZ R48, R48, R49 ;  /* 0x0000003130307221 */ /* 0x000fe20000010000 */
[----:B------:R-:W-:Y:S02]  /*5840*/  F2FP.SATFINITE.E4M3.F32.PACK_AB_MERGE_C R190, R47, R46, R26 ;  /* 0x0000002e2fbe723e */ /* 0x000fe4000480701a */
[----:B------:R-:W-:Y:S01]  /*5850*/  F2FP.SATFINITE.E4M3.F32.PACK_AB_MERGE_C R193, R8, R7, R78 ;  /* 0x0000000708c1723e */ /* 0x000fe2000480704e */
[----:B------:R-:W-:-:S01]  /*5860*/  FADD.FTZ R45, R45, R48 ;  /* 0x000000302d2d7221 */ /* 0x000fc20000010000 */
[----:B------:R-:W-:Y:S01]  /*5870*/  F2FP.SATFINITE.E4M3.F32.PACK_AB_MERGE_C R65, R68, R65, RZ ;  /* 0x000000414441723e */ /* 0x000fe200048070ff */
[----:B------:R-:W1:Y:S01]  /*5880*/  MUFU.EX2 R11, R11 ;  /* 0x0000000b000b7308 */ /* 0x000e620000000800 */
[----:B0-----:R-:W-:-:S01]  /*5890*/  FADD.FTZ R15, R27, R2 ;  /* 0x000000021b0f7221 */ /* 0x001fc20000010000 */
[----:B------:R-:W-:Y:S01]  /*58a0*/  FADD.FTZ R46, R46, R45 ;  /* 0x0000002d2e2e7221 */ /* 0x000fe20000010000 */
[----:B------:R-:W-:-:S03]  /*58b0*/  F2FP.SATFINITE.E4M3.F32.PACK_AB_MERGE_C R192, R66, R67, R65 ;  /* 0x0000004342c0723e */ /* 0x000fc60004807041 */
[----:B------:R-:W-:Y:S02]  /*58c0*/  FADD.FTZ R47, R47, R46 ;  /* 0x0000002e2f2f7221 */ /* 0x000fe40000010000 */
[----:B------:R-:W0:Y:S01]  /*58d0*/  MUFU.EX2 R12, R12 ;  /* 0x0000000c000c7308 */ /* 0x000e220000000800 */
[----:B--2---:R-:W-:-:S01]  /*58e0*/  FADD.FTZ R2, R30, R15 ;  /* 0x0000000f1e027221 */ /* 0x004fc20000010000 */
[----:B------:R-:W-:Y:S01]  /*58f0*/  FADD.FTZ R44, R44, R47 ;  /* 0x0000002f2c2c7221 */ /* 0x000fe20000010000 */
[----:B------:R-:W-:-:S03]  /*5900*/  F2FP.SATFINITE.E4M3.F32.PACK_AB_MERGE_C R27, R30, R27, RZ ;  /* 0x0000001b1e1b723e */ /* 0x000fc600048070ff */
[----:B------:R-:W-:Y:S01]  /*5910*/  FADD.FTZ R43, R43, R44 ;  /* 0x0000002c2b2b7221 */ /* 0x000fe20000010000 */
[----:B------:R-:W-:Y:S01]  /*5920*/  F2FP.SATFINITE.E4M3.F32.PACK_AB_MERGE_C R195, R10, R9, R27 ;  /* 0x000000090ac3723e */ /* 0x000fe2000480701b */
        /* <DEDUP_REMOVED lines=8> */
[----:B------:R-:W-:-:S04]  /*59b0*/  F2FP.SATFINITE.E4M3.F32.PACK_AB_MERGE_C R35, R36, R35, RZ ;  /* 0x000000232423723e */ /* 0x000fc800048070ff */
[----:B------:R-:W-:Y:S02]  /*59c0*/  F2FP.SATFINITE.E4M3.F32.PACK_AB_MERGE_C R189, R12, R11, R35 ;  /* 0x0000000b0cbd723e */ /* 0x000fe40004807023 */
[----:B------:R-:W1:Y:S01]  /*59d0*/  MUFU.EX2 R54, R54 ;  /* 0x0000003600367308 */ /* 0x000e620000000800 */
[----:B0-----:R-:W-:-:S07]  /*59e0*/  FADD.FTZ R13, R51, R2 ;  /* 0x00000002330d7221 */ /* 0x001fce0000010000 */
[----:B------:R-:W-:Y:S01]  /*59f0*/  MUFU.EX2 R29, R29 ;  /* 0x0000001d001d7308 */ /* 0x000fe20000000800 */
[----:B--2---:R-:W-:-:S07]  /*5a00*/  FADD.FTZ R13, R24, R13 ;  /* 0x0000000d180d7221 */ /* 0x004fce0000010000 */
[----:B------:R-:W0:Y:S01]  /*5a10*/  MUFU.EX2 R28, R28 ;  /* 0x0000001c001c7308 */ /* 0x000e220000000800 */
[----:B-1----:R-:W-:-:S07]  /*5a20*/  FADD.FTZ R2, R54, R13 ;  /* 0x0000000d36027221 */ /* 0x002fce0000010000 */
[----:B------:R-:W1:Y:S08]  /*5a30*/  MUFU.EX2 R55, R55 ;  /* 0x0000003700377308 */ /* 0x000e700000000800 */
[----:B------:R-:W-:Y:S01]  /*5a40*/  MUFU.EX2 R42, R42 ;  /* 0x0000002a002a7308 */ /* 0x000fe20000000800 */
[----:B0-----:R-:W-:-:S07]  /*5a50*/  F2FP.SATFINITE.E4M3.F32.PACK_AB_MERGE_C R15, R28, R29, RZ ;  /* 0x0000001d1c0f723e */ /* 0x001fce00048070ff */
[----:B------:R-:W0:Y:S01]  /*5a60*/  MUFU.EX2 R33, R33 ;  /* 0x0000002100217308 */ /* 0x000e220000000800 */
[C---:B-1----:R-:W-:Y:S01]  /*5a70*/  F2FP.SATFINITE.E4M3.F32.PACK_AB_MERGE_C R54, R55.reuse, R54, RZ ;  /* 0x000000363736723e */ /* 0x042fe200048070ff */
        /* <DEDUP_REMOVED lines=8> */
[----:B-1----:R-:W-:-:S01]  /*5b00*/  FADD.FTZ R2, R56, R55 ;  /* 0x0000003738027221 */ /* 0x002fc20000010000 */
[----:B------:R-:W-:-:S04]  /*5b10*/  FADD.FTZ R29, R29, R42 ;  /* 0x0000002a1d1d7221 */ /* 0x000fc80000010000 */
[----:B------:R-:W-:Y:S02]  /*5b20*/  FADD.FTZ R28, R28, R29 ;  /* 0x0000001d1c1c7221 */ /* 0x000fe40000010000 */
        /* <DEDUP_REMOVED lines=8> */
[----:B0-----:R-:W-:-:S01]  /*5bb0*/  FADD.FTZ R2, R37, R2 ;  /* 0x0000000225027221 */ /* 0x001fc20000010000 */
[----:B------:R-:W-:-:S04]  /*5bc0*/  F2FP.SATFINITE.E4M3.F32.PACK_AB_MERGE_C R60, R37, R60, RZ ;  /* 0x0000003c253c723e */ /* 0x000fc800048070ff */
[----:B------:R-:W-:Y:S02]  /*5bd0*/  F2FP.SATFINITE.E4M3.F32.PACK_AB_MERGE_C R185, R59, R56, R60 ;  /* 0x000000383bb9723e */ /* 0x000fe4000480703c */
[----:B------:R-:W0:Y:S08]  /*5be0*/  MUFU.EX2 R39, R39 ;  /* 0x0000002700277308 */ /* 0x000e300000000800 */
[----:B------:R-:W2:Y:S01]  /*5bf0*/  MUFU.EX2 R38, R38 ;  /* 0x0000002600267308 */ /* 0x000ea20000000800 */
[----:B-1----:R-:W-:Y:S01]  /*5c00*/  F2FP.SATFINITE.E4M3.F32.PACK_AB_MERGE_C R186, R58, R25, R4 ;  /* 0x000000193aba723e */ /* 0x002fe20004807004 */
[----:B------:R-:W-:-:S04]  /*5c10*/  FADD.FTZ R25, R25, R28 ;  /* 0x0000001c19197221 */ /* 0x000fc80000010000 */
[----:B------:R-:W-:Y:S02]  /*5c20*/  FADD.FTZ R25, R58, R25 ;  /* 0x000000193a197221 */ /* 0x000fe40000010000 */
[----:B------:R-:W-:Y:S01]  /*5c30*/  MUFU.EX2 R40, R40 ;  /* 0x0000002800287308 */ /* 0x000fe20000000800 */
[----:B0-----:R-:W-:-:S01]  /*5c40*/  FADD.FTZ R9, R39, R2 ;  /* 0x0000000227097221 */ /* 0x001fc20000010000 */
[----:B------:R-:W-:-:S04]  /*5c50*/  FADD.FTZ R4, R14, R25 ;  /* 0x000000190e047221 */ /* 0x000fc80000010000 */
[----:B------:R-:W-:Y:S02]  /*5c60*/  FADD.FTZ R4, R3, R4 ;  /* 0x0000000403047221 */ /* 0x000fe40000010000 */
[----:B------:R-:W0:Y:S01]  /*5c70*/  MUFU.EX2 R7, R20 ;  /* 0x0000001400077308 */ /* 0x000e220000000800 */
[----:B--2---:R-:W-:-:S01]  /*5c80*/  FADD.FTZ R9, R38, R9 ;  /* 0x0000000926097221 */ /* 0x004fc20000010000 */
[----:B0-----:R-:W-:-:S03]  /*5c90*/  F2FP.SATFINITE.E4M3.F32.PACK_AB_MERGE_C R2, R7, R40, RZ ;  /* 0x000000280702723e */ /* 0x001fc600048070ff */
[----:B------:R-:W-:Y:S01]  /*5ca0*/  FADD.FTZ R40, R40, R9 ;  /* 0x0000000928287221 */ /* 0x000fe20000010000 */
[----:B------:R-:W-:-:S03]  /*5cb0*/  F2FP.SATFINITE.E4M3.F32.PACK_AB_MERGE_C R187, R38, R39, R2 ;  /* 0x0000002726bb723e */ /* 0x000fc60004807002 */
[----:B------:R-:W-:Y:S01]  /*5cc0*/  FADD.FTZ R3, R7, R40 ;  /* 0x0000002807037221 */ /* 0x000fe20000010000 */
        /* <DEDUP_REMOVED lines=12> */
.L_x_4262:
[----:B------:R-:W-:-:S11]  /*5d90*/  UISETP.NE.AND UP2, UPT, UR7, 0x1, UPT ;  /* 0x000000010700788c */ /* 0x000fd6000bf45270 */
[----:B------:R-:W-:Y:S02]  /*5da0*/  @UP2 ULDC.64 UR14, c[0x0][0x9e8] ;  /* 0x00027a00000e2ab9 */ /* 0x000fe40000000a00 */
[----:B------:R-:W-:-:S04]  /*5db0*/  UIMAD.WIDE.U32 UR18, UR11, UR14, URZ ;  /* 0x0000000e0b1272a5 */ /* 0x000fc8000f8e003f */
[----:B------:R-:W-:-:S12]  /*5dc0*/  @UP2 USHF.R.U32.HI UR11, URZ, UR15, UR19 ;  /* 0x0000000f3f0b2299 */ /* 0x000fd80008011613 */
.L_x_4263:
[----:B------:R-:W-:-:S04]  /*5dd0*/  UIMAD UR7, UR11, UR7, UR7 ;  /* 0x000000070b0772a4 */ /* 0x000fc8000f8e0207 */
[----:B------:R-:W-:-:S04]  /*5de0*/  UISETP.LT.AND UP2, UPT, UR6, UR7, UPT ;  /* 0x000000070600728c */ /* 0x000fc8000bf41270 */
[----:B------:R-:W-:-:S12]  /*5df0*/  USEL UR6, UR6, UR7, UP2 ;  /* 0x0000000706067287 */ /* 0x000fd80009000000 */
.L_x_4261:
        /* <DEDUP_REMOVED lines=103> */
[----:B------:R-:W-:Y:S01]  /*6470*/  ULDC UR31, c[0x0][0x9e4] ;  /* 0x00027900001f7ab9 */ /* 0x000fe20000000800 */
[----:B------:R-:W-:Y:S01]  /*6480*/  ULDC UR30, c[0x0][0x988] ;  /* 0x00026200001e7ab9 */ /* 0x000fe20000000800 */
[----:B------:R-:W-:-:S05]  /*6490*/  ULDC UR32, c[0x0][0x9e0] ;  /* 0x0002780000207ab9 */ /* 0x000fca0000000800 */
.L_x_4282:
        /* <DEDUP_REMOVED lines=9> */
.L_x_4266:
[----:B------:R-:W-:Y:S01]  /*6530*/  ULEA UR6, UR34, UR36, 0x3 ;  /* 0x0000002422067291 */ /* 0x000fe2000f8e183f */
[----:B------:R-:W-:-:S05]  /*6540*/  IMAD.U32 R7, RZ, RZ, UR33 ;  /* 0x00000021ff077e24 */ /* 0x000fca000f8e00ff */
[----:B------:R-:W-:-:S04]  /*6550*/  SHF.L.U32 R7, R7, 0x1f, RZ ;  /* 0x0000001f07077819 */ /* 0x000fc800000006ff */
[----:B------:R0:W1:Y:S01]  /*6560*/  SYNCS.PHASECHK.TRANS64.TRYWAIT P2, [UR6+0x2a830], R7 ;  /* 0x02a83007ff0075a7 */ /* 0x0000620008040146 */
[----:B------:R-:W-:Y:S05]  /*6570*/  @!P0 BRA `(.L_x_4267) ;  /* 0x0000000000048947 */ /* 0x000fea0003800000 */
[----:B------:R-:W-:Y:S01]  /*6580*/  BPT.TRAP 0x1 ;  /* 0x000000040000795c */ /* 0x000fe20000300000 */
.L_x_4267:
[----:B-1----:R-:W-:Y:S05]  /*6590*/  @P2 BRA `(.L_x_4265) ;  /* 0x0000000000082947 */ /* 0x002fea0003800000 */
[----:B------:R-:W1:Y:S02]  /*65a0*/  SYNCS.PHASECHK.TRANS64.TRYWAIT P2, [UR6+0x2a830], R7 ;  /* 0x02a83007ff0075a7 */ /* 0x000e640008040146 */
[----:B-1----:R-:W-:Y:S05]  /*65b0*/  @!P2 BRA `(.L_x_4268) ;  /* 0x000001640098a947 */ /* 0x002fea0003800000 */
.L_x_4265:
[----:B-1----:R-:W1:Y:S01]  /*65c0*/  S2R R8, SR_TID.X ;  /* 0x0000000000087919 */ /* 0x002e620000002100 */
[----:B------:R-:W-:Y:S01]  /*65d0*/  UIMAD UR26, UR34, 0x600, UR28 ;  /* 0x00000600221a78a4 */ /* 0x000fe2000f8e021c */
        /* <DEDUP_REMOVED lines=35> */
.L_x_4270:
[----:B------:R-:W-:Y:S01]  /*6810*/  ULEA UR6, UR54, UR36, 0x3 ;  /* 0x0000002436067291 */ /* 0x000fe2000f8e183f */
[----:B------:R-:W-:-:S05]  /*6820*/  IMAD.U32 R7, RZ, RZ, UR51 ;  /* 0x00000033ff077e24 */ /* 0x000fca000f8e00ff */
[----:B------:R-:W-:-:S04]  /*6830*/  SHF.L.U32 R7, R7, 0x1f, RZ ;  /* 0x0000001f07077819 */ /* 0x000fc800000006ff */
[----:B------:R0:W1:Y:S01]  /*6840*/  SYNCS.PHASECHK.TRANS64.TRYWAIT P2, [UR6+0x2a850], R7 ;  /* 0x02a85007ff0075a7 */ /* 0x0000620008040146 */
[----:B------:R-:W-:Y:S05]  /*6850*/  @!P0 BRA `(.L_x_4271) ;  /* 0x0000000000048947 */ /* 0x000fea0003800000 */
[----:B------:R-:W-:Y:S01]  /*6860*/  BPT.TRAP 0x1 ;  /* 0x000000040000795c */ /* 0x000fe20000300000 */
.L_x_4271:
[----:B-1----:R-:W-:Y:S05]  /*6870*/  @P2 BRA `(.L_x_4269) ;  /* 0x0000000000082947 */ /* 0x002fea0003800000 */
[----:B------:R-:W1:Y:S02]  /*6880*/  SYNCS.PHASECHK.TRANS64.TRYWAIT P2, [UR6+0x2a850], R7 ;  /* 0x02a85007ff0075a7 */ /* 0x000e640008040146 */
[----:B-1----:R-:W-:Y:S05]  /*6890*/  @!P2 BRA `(.L_x_4272) ;  /* 0x0000016000f8a947 */ /* 0x002fea0003800000 */
.L_x_4269:
[----:B------:R-:W-:Y:S01]  /*68a0*/  UIADD3 UR6, UR36, 0x400, URZ ;  /* 0x0000040024067890 */ /* 0x000fe2000fffe03f */
[----:B------:R-:W-:Y:S01]  /*68b0*/  WARPGROUP.ARRIVE ;  /* 0x00000000000079c5 */ /* 0x000fe20000000000 */
[----:B------:R-:W-:-:S05]  /*68c0*/  UMOV UR7, 0x40000040 ;  /* 0x4000004000077882 */ /* 0x000fca0000000000 */
[----:B------:R-:W2:Y:S01]  /*68d0*/  S2R R13, SR_TID.X ;  /* 0x00000000000d7919 */ /* 0x000ea20000002100 */
[----:B------:R-:W-:Y:S01]  /*68e0*/  USHF.R.U32.HI UR6, URZ, 0x4, UR6 ;  /* 0x000000043f067899 */ /* 0x000fe20008011606 */
[----:B------:R-:W-:Y:S01]  /*68f0*/  PLOP3.LUT P2, PT, PT, PT, UP0, 0x80, 0x0 ;  /* 0x000000000000781c */ /* 0x000fe20003f4f008 */
[C---:B------:R-:W-:Y:S01]  /*6900*/  FMUL.FTZ R21, R0.reuse, R130 ;  /* 0x0000008200157220 */ /* 0x040fe20000410000 */
[C---:B------:R-:W-:Y:S01]  /*6910*/  FMUL.FTZ R130, R0.reuse, R137 ;  /* 0x0000008900827220 */ /* 0x040fe20000410000 */
[----:B------:R-:W-:Y:S01]  /*6920*/  ULOP3.LUT UR6, UR6, 0x3fff, URZ, 0xc0, !UPT ;  /* 0x00003fff06067892 */ /* 0x000fe2000f8ec03f */
[C---:B------:R-:W-:Y:S01]  /*6930*/  FMUL.FTZ R137, R0.reuse, R144 ;  /* 0x0000009000897220 */ /* 0x040fe20000410000 */
[----:B------:R-:W-:Y:S01]  /*6940*/  PLOP3.LUT P3, PT, PT, PT, UP0, 0x80, 0x0 ;  /* 0x000000000000781c */ /* 0x000fe20003f6f008 */
[C---:B------:R-:W-:Y:S01]  /*6950*/  FMUL.FTZ R144, R0.reuse, R155 ;  /* 0x0000009b00907220 */ /* 0x040fe20000410000 */
[----:B------:R-:W-:Y:S01]  /*6960*/  ULOP3.LUT UR6, UR6, 0x10000, URZ, 0xfc, !UPT ;  /* 0x0001000006067892 */ /* 0x000fe2000f8efc3f */
[C---:B------:R-:W-:Y:S01]  /*6970*/  FMUL.FTZ R155, R0.reuse, R166 ;  /* 0x000000a6009b7220 */ /* 0x040fe20000410000 */
[C---:B------:R-:W-:Y:S01]  /*6980*/  FMUL.FTZ R166, R0.reuse, R173 ;  /* 0x000000ad00a67220 */ /* 0x040fe20000410000 */
[----:B------:R-:W-:Y:S01]  /*6990*/  VIADD R173, R17, UR42 ;  /* 0x0000002a11ad7c36 */ /* 0x000fe20008000000 */
[----:B------:R-:W-:Y:S01]  /*69a0*/  UIMAD UR10, UR54, 0x600, UR6 ;  /* 0x00000600360a78a4 */ /* 0x000fe2000f8e0206 */
[C---:B-1----:R-:W-:Y:S01]  /*69b0*/  FMUL.FTZ R8, R0.reuse, R121 ;  /* 0x0000007900087220 */ /* 0x042fe20000410000 */
        /* <DEDUP_REMOVED lines=13> */
[C---:B0-----:R-:W-:Y:S01]  /*6a90*/  FMUL.FTZ R7, R0.reuse, R120 ;  /* 0x0000007800077220 */ /* 0x041fe20000410000 */
        /* <DEDUP_REMOVED lines=47> */
[----:B------:R-:W-:Y:S01]  /*6d90*/  FMUL.FTZ R174, R0, R183 ;  /* 0x000000b700ae7220 */ /* 0x000fe20000410000 */
[----:B------:R-:W-:Y:S01]  /*6da0*/  IMAD.U32 R178, RZ, RZ, UR47 ;  /* 0x0000002fffb27e24 */ /* 0x000fe2000f8e00ff */
        /* <DEDUP_REMOVED lines=21> */
[----:B--2---:R-:W-:-:S04]  /*6f00*/  SHF.R.U32.HI R199, RZ, 0x7, R13 ;  /* 0x00000007ffc77819 */ /* 0x004fc8000001160d */
[----:B------:R-:W2:Y:S01]  /*6f10*/  MUFU.TANH R128, R128 ;  /* 0x0000008000807308 */ /* 0x000ea20000002400 */
[----:B------:R-:W-:Y:S01]  /*6f20*/  QGMMA.64x192x32.F32.E4M3.E4M3 R24, R192, gdesc[UR4], R24, gsb0 ;  /* 0x02e00004c0187df3 */ /* 0x000fe20008000818 */
[----:B------:R-:W-:Y:S01]  /*6f30*/  UIADD3 UR6, UR10, 0x4, URZ ;  /* 0x000000040a067890 */ /* 0x000fe2000fffe03f */
[----:B------:R-:W-:-:S05]  /*6f40*/  UMOV UR7, 0x40000040 ;  /* 0x4000004000077882 */ /* 0x000fca0000000000 */
        /* <DEDUP_REMOVED lines=51> */
[----:B------:R-:W-:Y:S01]  /*7280*/  QGMMA.64x192x32.F32.E4M3.E4M3 R24, R184, gdesc[UR4], R24, gsb0 ;  /* 0x02e00004b8187df3 */ /* 0x000fe20008000818 */
[----:B------:R-:W-:Y:S02]  /*7290*/  @UP0 ULDC UR6, c[0x0][0x44c] ;  /* 0x0001130000060ab9 */ /* 0x000fe40000000800 */
[----:B------:R-:W-:Y:S01]  /*72a0*/  @P2 IMAD.HI.U32 R12, R173, UR6, RZ ;  /* 0x00000006ad0c2c27 */ /* 0x000fe2000f8e00ff */
[----:B------:R-:W-:Y:S01]  /*72b0*/  @UP0 ULDC UR6, c[0x0][0x450] ;  /* 0x0001140000060ab9 */ /* 0x000fe20000000800 */
[----:B------:R-:W-:-:S03]  /*72c0*/  PLOP3.LUT P2, PT, PT, PT, UP1, 0x40, 0x0 ;  /* 0x000000000000781c */ /* 0x000fc60003f4e818 */
[----:B------:R-:W-:Y:S01]  /*72d0*/  @P3 SHF.R.U32.HI R173, RZ, UR6, R12 ;  /* 0x00000006ffad3c19 */ /* 0x000fe2000801160c */
[----:B------:R-:W-:-:S04]  /*72e0*/  IMAD.U32 R12, RZ, RZ, UR34 ;  /* 0x00000022ff0c7e24 */ /* 0x000fc8000f8e00ff */
[----:B------:R-:W5:Y:S01]  /*72f0*/  SHFL.IDX PT, R181, R173, RZ, 0x1c1f ;  /* 0x001c1fffadb57589 */ /* 0x000f6200000e0000 */
[----:B------:R-:W-:-:S05]  /*7300*/  @!P1 LEA R12, R12, UR36, 0x3 ;  /* 0x000000240c0c9c11 */ /* 0x000fca000f8e18ff */
[----:B------:R-:W-:-:S05]  /*7310*/  @!P1 VIADD R12, R12, 0x2a840 ;  /* 0x0002a8400c0c9836 */ /* 0x000fca0000000000 */
[----:B------:R-:W-:Y:S02]  /*7320*/  @!P1 PRMT R13, RZ, 0x654, R12 ;  /* 0x00000654ff0d9816 */ /* 0x000fe4000000000c */
[----:B------:R-:W-:Y:S01]  /*7330*/  IADD3 R12, -R199, 0xb, RZ ;  /* 0x0000000bc70c7810 */ /* 0x000fe20007ffe1ff */
[----:B------:R-:W-:-:S04]  /*7340*/  WARPGROUP.DEPBAR.LE gsb0, 0x0 ;  /* 0x00008000000079c5 */ /* 0x000fc80000010000 */
[----:B------:R0:W-:Y:S06]  /*7350*/  BAR.ARV R12, 0x100 ;  /* 0x0004000c0000751d */ /* 0x0001ec0000002000 */
[----:B------:R1:W-:Y:S02]  /*7360*/  @!P1 SYNCS.ARRIVE.TRANS64.RED.A1T0 RZ, [R13+URZ], RZ ;  /* 0x000000ff0dff99a7 */ /* 0x0003e4000810043f */
[----:B-1----:R-:W-:-:S04]  /*7370*/  IADD3 R13, -R16, 0x1, -R171 ;  /* 0x00000001100d7810 */ /* 0x002fc80007ffe9ab */
[----:B------:R-:W-:-:S05]  /*7380*/  IADD3 R13, -R178, UR41, R13 ;  /* 0x00000029b20d7c10 */ /* 0x000fca000fffe10d */
[C---:B------:R-:W-:Y:S02]  /*7390*/  VIADD R177, R13.reuse, UR32 ;  /* 0x000000200db17c36 */ /* 0x040fe40008000000 */
[----:B------:R-:W-:Y:S02]  /*73a0*/  VIADD R178, R13, UR29 ;  /* 0x0000001d0db27c36 */ /* 0x000fe40008000000 */
[--C-:B-----5:R-:W-:Y:S02]  /*73b0*/  IMAD.IADD R179, R177, 0x1, R181.reuse ;  /* 0x00000001b1b37824 */ /* 0x120fe400078e02b5 */
[----:B------:R-:W-:Y:S01]  /*73c0*/  IMAD.IADD R180, R178, 0x1, R181 ;  /* 0x00000001b2b47824 */ /* 0x000fe200078e02b5 */
[----:B0-234-:R-:W-:Y:S06]  /*73d0*/  @P2 BRA `(.L_x_4273) ;  /* 0x00000000005c2947 */ /* 0x01dfec0003800000 */
        /* <DEDUP_REMOVED lines=13> */
.L_x_4275:
[----:B------:R-:W-:-:S05]  /*74b0*/  IMAD.U32 R182, RZ, RZ, UR31 ;  /* 0x0000001fffb67e24 */ /* 0x000fca000f8e00ff */
[----:B------:R-:W-:-:S13]  /*74c0*/  ISETP.NE.AND P2, PT, R182, 0x1, PT ;  /* 0x00000001b600780c */ /* 0x000fda0003f45270 */
[----:B------:R-:W0:Y:S02]  /*74d0*/  @P2 LDC.64 R12, c[0x0][0x9e8] ;  /* 0x00027a00ff0c2b82 */ /* 0x000e240000000a00 */
[----:B0-----:R-:W-:-:S05]  /*74e0*/  @P2 IMAD.HI.U32 R12, R181, R12, RZ ;  /* 0x0000000cb50c2227 */ /* 0x001fca00078e00ff */
[----:B------:R-:W-:-:S07]  /*74f0*/  @P2 SHF.R.U32.HI R181, RZ, R13, R12 ;  /* 0x0000000dffb52219 */ /* 0x000fce000001160c */
.L_x_4276:
[----:B------:R-:W-:Y:S05]  /*7500*/  BSYNC B0 ;  /* 0x0000000000007941 */ /* 0x000fea0003800000 */
.L_x_4274:
[----:B------:R-:W-:-:S04]  /*7510*/  IMAD R181, R181, R182, -R171 ;  /* 0x000000b6b5b57224 */ /* 0x000fc800078e0aab */
[----:B------:R-:W-:-:S05]  /*7520*/  IMAD.IADD R181, R181, 0x1, -R16 ;  /* 0x00000001b5b57824 */ /* 0x000fca00078e0a10 */
[----:B------:R-:W-:Y:S02]  /*7530*/  VIMNMX R180, R180, R181, !PT ;  /* 0x000000b5b4b47248 */ /* 0x000fe40007fe0100 */
[----:B------:R-:W-:-:S07]  /*7540*/  VIADDMNMX R179, R181, R182, R179, PT ;  /* 0x000000b6b5b37246 */ /* 0x000fce00038001b3 */
.L_x_4273:
[----:B------:R-:W-:Y:S01]  /*7550*/  ISETP.GT.AND P2, PT, R2, -0x1, PT ;  /* 0xffffffff0200780c */ /* 0x000fe20003f44270 */
[----:B------:R-:W0:Y:S03]  /*7560*/  SHFL.IDX PT, R173, R173, 0x1, 0x1c1f ;  /* 0x003c1f00adad7f89 */ /* 0x000e2600000e0000 */
        /* <DEDUP_REMOVED lines=11> */
[--C-:B0-----:R-:W-:Y:S01]  /*7620*/  IMAD.IADD R177, R177, 0x1, R173.reuse ;  /* 0x00000001b1b17824 */ /* 0x101fe200078e02ad */
        /* <DEDUP_REMOVED lines=101> */
.L_x_4279:
[----:B------:R-:W-:-:S05]  /*7c80*/  IMAD.U32 R179, RZ, RZ, UR31 ;  /* 0x0000001fffb37e24 */ /* 0x000fca000f8e00ff */
[----:B------:R-:W-:-:S13]  /*7c90*/  ISETP.NE.AND P3, PT, R179, 0x1, PT ;  /* 0x00000001b300780c */ /* 0x000fda0003f65270 */
[----:B------:R-:W0:Y:S02]  /*7ca0*/  @P3 LDC.64 R12, c[0x0][0x9e8] ;  /* 0x00027a00ff0c3b82 */ /* 0x000e240000000a00 */
[----:B0-----:R-:W-:-:S05]  /*7cb0*/  @P3 IMAD.HI.U32 R12, R173, R12, RZ ;  /* 0x0000000cad0c3227 */ /* 0x001fca00078e00ff */
[----:B------:R-:W-:-:S07]  /*7cc0*/  @P3 SHF.R.U32.HI R173, RZ, R13, R12 ;  /* 0x0000000dffad3219 */ /* 0x000fce000001160c */
.L_x_4280:
[----:B------:R-:W-:Y:S05]  /*7cd0*/  BSYNC B0 ;  /* 0x0000000000007941 */ /* 0x000fea0003800000 */
.L_x_4278:
[----:B------:R-:W-:-:S04]  /*7ce0*/  IMAD R171, R173, R179, -R171 ;  /* 0x000000b3adab7224 */ /* 0x000fc800078e0aab */
[----:B------:R-:W-:-:S05]  /*7cf0*/  IMAD.IADD R12, R171, 0x1, -R16 ;  /* 0x00000001ab0c7824 */ /* 0x000fca00078e0a10 */
[----:B------:R-:W-:Y:S02]  /*7d00*/  VIADDMNMX R177, R12, R179, R177, PT ;  /* 0x000000b30cb17246 */ /* 0x000fe400038001b1 */
[----:B------:R-:W-:-:S07]  /*7d10*/  VIMNMX R178, R178, R12, !PT ;  /* 0x0000000cb2b27248 */ /* 0x000fce0007fe0100 */
.L_x_4277:
[----:B------:R-:W-:Y:S01]  /*7d20*/  FMNMX.FTZ R13, R7, R6, !PT ;  /* 0x00000006070d7209 */ /* 0x000fe20007810000 */
[----:B------:R-:W-:Y:S01]  /*7d30*/  UMOV UR10, UR30 ;  /* 0x0000001e000a7c82 */ /* 0x000fe20008000000 */
        /* <DEDUP_REMOVED lines=14> */
[C---:B------:R-:W-:Y:S02]  /*7e20*/  ISETP.GT.AND P3, PT, R178.reuse, 0x11, P2 ;  /* 0x00000011b200780c */ /* 0x040fe40001764270 */
[----:B------:R-:W-:Y:S02]  /*7e30*/  FMNMX.FTZ R13, R129, R12, !PT ;  /* 0x0000000c810d7209 */ /* 0x000fe40007810000 */
[----:B------:R-:W-:-:S02]  /*7e40*/  ISETP.GT.AND P5, PT, R178, 0x18, P2 ;  /* 0x00000018b200780c */ /* 0x000fc400017a4270 */
[----:B------:R-:W-:Y:S02]  /*7e50*/  FMNMX.FTZ R12, R130, R13, !PT ;  /* 0x0000000d820c7209 */ /* 0x000fe40007810000 */
[----:B------:R-:W-:Y:S02]  /*7e60*/  ISETP.LT.OR P4, PT, R177, 0xa, P4 ;  /* 0x0000000ab100780c */ /* 0x000fe40002781670 */
[----:B------:R-:W-:Y:S02]  /*7e70*/  FMNMX.FTZ R13, R133, R12, !PT ;  /* 0x0000000c850d7209 */ /* 0x000fe40007810000 */
[C---:B------:R-:W-:Y:S02]  /*7e80*/  ISETP.LT.OR P3, PT, R177.reuse, 0x12, P3 ;  /* 0x00000012b100780c */ /* 0x040fe40001f61670 */
[----:B------:R-:W-:Y:S02]  /*7e90*/  FMNMX.FTZ R12, R134, R13, !PT ;  /* 0x0000000d860c7209 */ /* 0x000fe40007810000 */
[----:B------:R-:W-:-:S02]  /*7ea0*/  ISETP.LT.OR P5, PT, R177, 0x19, P5 ;  /* 0x00000019b100780c */ /* 0x000fc40002fa1670 */
[----:B------:R-:W-:Y:S02]  /*7eb0*/  FMNMX.FTZ R13, R137, R12, !PT ;  /* 0x0000000c890d7209 */ /* 0x000fe40007810000 */
[----:B------:R-:W-:Y:S02]  /*7ec0*/  FSEL R20, R20, -INF , !P4 ;  /* 0xff80000014147808 */ /* 0x000fe40006000000 */
[----:B------:R-:W-:Y:S02]  /*7ed0*/  FMNMX.FTZ R12, R138, R13, !PT ;  /* 0x0000000d8a0c7209 */ /* 0x000fe40007810000 */
[----:B------:R-:W-:Y:S02]  /*7ee0*/  FSEL R120, R120, -INF , !P3 ;  /* 0xff80000078787808 */ /* 0x000fe40005800000 */
[----:B------:R-:W-:Y:S02]  /*7ef0*/  FMNMX.FTZ R13, R141, R12, !PT ;  /* 0x0000000c8d0d7209 */ /* 0x000fe40007810000 */
[----:B------:R-:W-:-:S02]  /*7f00*/  FSEL R123, R123, -INF , !P5 ;  /* 0xff8000007b7b7808 */ /* 0x000fc40006800000 */
[----:B------:R-:W-:Y:S02]  /*7f10*/  FMNMX.FTZ R12, R142, R13, !PT ;  /* 0x0000000d8e0c7209 */ /* 0x000fe40007810000 */
[C---:B------:R-:W-:Y:S02]  /*7f20*/  ISETP.GT.AND P4, PT, R178.reuse, 0x19, P2 ;  /* 0x00000019b200780c */ /* 0x040fe40001784270 */
[----:B------:R-:W-:Y:S02]  /*7f30*/  FMNMX.FTZ R13, R145, R12, !PT ;  /* 0x0000000c910d7209 */ /* 0x000fe40007810000 */
[----:B------:R-:W-:Y:S02]  /*7f40*/  ISETP.GT.AND P3, PT, R178, 0x21, P2 ;  /* 0x00000021b200780c */ /* 0x000fe40001764270 */
[----:B------:R-:W-:Y:S02]  /*7f50*/  FMNMX.FTZ R12, R146, R13, !PT ;  /* 0x0000000d920c7209 */ /* 0x000fe40007810000 */
[----:B------:R-:W-:-:S02]  /*7f60*/  ISETP.GT.AND P5, PT, R178, 0x28, P2 ;  /* 0x00000028b200780c */ /* 0x000fc400017a4270 */
[----:B------:R-:W-:Y:S02]  /*7f70*/  FMNMX.FTZ R13, R149, R12, !PT ;  /* 0x0000000c950d7209 */ /* 0x000fe40007810000 */
[C---:B------:R-:W-:Y:S02]  /*7f80*/  ISETP.LT.OR P4, PT, R177.reuse, 0x1a, P4 ;  /* 0x0000001ab100780c */ /* 0x040fe40002781670 */
[----:B------:R-:W-:Y:S02]  /*7f90*/  FMNMX.FTZ R12, R150, R13, !PT ;  /* 0x0000000d960c7209 */ /* 0x000fe40007810000 */
[----:B------:R-:W-:Y:S02]  /*7fa0*/  ISETP.LT.OR P3, PT, R177, 0x22, P3 ;  /* 0x00000022b100780c */ /* 0x000fe40001f61670 */
        /* <DEDUP_REMOVED lines=24> */
[----:B------:R-:W-:Y:S01]  /*8130*/  FSEL R139, R139, -INF , !P5 ;  /* 0xff8000008b8b7808 */ /* 0x000fe20006800000 */
[----:B------:R-:W0:Y:S01]  /*8140*/  SHFL.BFLY PT, R12, R13, 0x2, 0x1f ;  /* 0x0c401f000d0c7f89 */ /* 0x000e2200000e0000 */
        /* <DEDUP_REMOVED lines=12> */
[----:B0-----:R-:W-:-:S02]  /*8210*/  FMNMX.FTZ R171, R13, R12, !PT ;  /* 0x0000000c0dab7209 */ /* 0x001fc40007810000 */
[C---:B------:R-:W-:Y:S02]  /*8220*/  ISETP.LT.OR P4, PT, R177.reuse, 0x4a, P4 ;  /* 0x0000004ab100780c */ /* 0x040fe40002781670 */
[C---:B------:R-:W-:Y:S01]  /*8230*/  ISETP.LT.OR P3, PT, R177.reuse, 0x52, P3 ;  /* 0x00000052b100780c */ /* 0x040fe20001f61670 */
[----:B------:R-:W0:Y:S01]  /*8240*/  SHFL.BFLY PT, R12, R171, 0x1, 0x1f ;  /* 0x0c201f00ab0c7f89 */ /* 0x000e2200000e0000 */
        /* <DEDUP_REMOVED lines=12> */
[----:B0-----:R-:W-:Y:S02]  /*8310*/  FMNMX.FTZ R12, R171, R12, !PT ;  /* 0x0000000cab0c7209 */ /* 0x001fe40007810000 */
[----:B------:R-:W-:Y:S02]  /*8320*/  FSEL R163, R163, -INF , !P5 ;  /* 0xff800000a3a37808 */ /* 0x000fe40006800000 */
[----:B------:R-:W-:Y:S02]  /*8330*/  FSETP.NEU.FTZ.AND P6, PT, R12, -INF , PT ;  /* 0xff8000000c00780b */ /* 0x000fe40003fdd000 */
[----:B------:R-:W-:-:S02]  /*8340*/  ISETP.GT.AND P4, PT, R178, 0x69, P2 ;  /* 0x00000069b200780c */ /* 0x000fc40001784270 */
[----:B------:R-:W-:Y:S02]  /*8350*/  FSEL R173, R12, RZ, P6 ;  /* 0x000000ff0cad7208 */ /* 0x000fe40003000000 */
[C---:B------:R-:W-:Y:S02]  /*8360*/  ISETP.GT.AND P3, PT, R178.reuse, 0x70, P2 ;  /* 0x00000070b200780c */ /* 0x040fe40001764270 */
[----:B------:R-:W-:Y:S01]  /*8370*/  ISETP.GT.AND P5, PT, R178, 0x71, P2 ;  /* 0x00000071b200780c */ /* 0x000fe200017a4270 */
[----:B------:R-:W-:-:S01]  /*8380*/  FADD.FTZ R6, -R173, R6 ;  /* 0x00000006ad067221 */ /* 0x000fc20000010100 */
[----:B------:R-:W-:Y:S01]  /*8390*/  IMAD.U32 R173, RZ, RZ, UR10 ;  /* 0x0000000affad7e24 */ /* 0x000fe2000f8e00ff */
[C---:B------:R-:W-:Y:S02]  /*83a0*/  ISETP.LT.OR P4, PT, R177.reuse, 0x6a, P4 ;  /* 0x0000006ab100780c */ /* 0x040fe40002781670 */
[----:B------:R-:W-:Y:S01]  /*83b0*/  ISETP.LT.OR P3, PT, R177, 0x71, P3 ;  /* 0x00000071b100780c */ /* 0x000fe20001f61670 */
[----:B------:R-:W-:-:S01]  /*83c0*/  FFMA.FTZ R173, R12, R173, -8 ;  /* 0xc10000000cad7423 */ /* 0x000fc200000100ad */
[----:B------:R-:W-:Y:S01]  /*83d0*/  FSEL R164, R164, -INF , !P4 ;  /* 0xff800000a4a47808 */ /* 0x000fe20006000000 */
[----:B------:R-:W-:Y:S01]  /*83e0*/  FMUL.FTZ R6, R6, UR10 ;  /* 0x0000000a06067c20 */ /* 0x000fe20008410000 */
[----:B------:R-:W-:-:S02]  /*83f0*/  ISETP.LT.OR P5, PT, R177, 0x72, P5 ;  /* 0x00000072b100780c */ /* 0x000fc40002fa1670 */
[----:B------:R-:W-:Y:S02]  /*8400*/  FSEL R13, R173, RZ, P6 ;  /* 0x000000ffad0d7208 */ /* 0x000fe40003000000 */
[----:B------:R-:W-:Y:S01]  /*8410*/  ISETP.GT.AND P6, PT, R178, 0x10, P2 ;  /* 0x00000010b200780c */ /* 0x000fe200017c4270 */
[----:B------:R-:W-:Y:S01]  /*8420*/  MUFU.EX2 R6, R6 ;  /* 0x0000000600067308 */ /* 0x000fe20000000800 */
[----:B------:R-:W-:Y:S01]  /*8430*/  FSEL R167, R167, -INF , !P3 ;  /* 0xff800000a7a77808 */ /* 0x000fe20005800000 */
[--C-:B------:R-:W-:Y:S01]  /*8440*/  FFMA.FTZ R171, R153, UR10, -R13.reuse ;  /* 0x0000000a99ab7c23 */ /* 0x100fe2000801080d */
[----:B------:R-:W-:Y:S01]  /*8450*/  ISETP.LT.OR P6, PT, R177, 0x11, P6 ;  /* 0x00000011b100780c */ /* 0x000fe200037c1670 */
[--C-:B------:R-:W-:Y:S01]  /*8460*/  FFMA.FTZ R173, R165, UR10, -R13.reuse ;  /* 0x0000000aa5ad7c23 */ /* 0x100fe2000801080d */
[----:B------:R-:W-:Y:S01]  /*8470*/  FSEL R168, R168, -INF , !P5 ;  /* 0xff800000a8a87808 */ /* 0x000fe20006800000 */
        /* <DEDUP_REMOVED lines=29> */
[----:B------:R-:W0:Y:S02]  /*8650*/  MUFU.EX2 R7, R7 ;  /* 0x0000000700077308 */ /* 0x000e240000000800 */
[----:B------:R-:W-:-:S02]  /*8660*/  FSEL R143, R143, -INF , !P6 ;  /* 0xff8000008f8f7808 */ /* 0x000fc40007000000 */
[----:B------:R-:W-:-:S04]  /*8670*/  ISETP.GT.AND P6, PT, R178, 0x50, P2 ;  /* 0x00000050b200780c */ /* 0x000fc800017c4270 */
[----:B------:R-:W-:Y:S01]  /*8680*/  ISETP.LT.OR P6, PT, R177, 0x51, P6 ;  /* 0x00000051b100780c */ /* 0x000fe200037c1670 */
[----:B------:R-:W1:Y:S03]  /*8690*/  MUFU.EX2 R8, R8 ;  /* 0x0000000800087308 */ /* 0x000e660000000800 */
[----:B------:R-:W-:Y:S02]  /*86a0*/  FSEL R151, R151, -INF , !P6 ;  /* 0xff80000097977808 */ /* 0x000fe40007000000 */
[----:B------:R-:W-:-:S03]  /*86b0*/  ISETP.GT.AND P6, PT, R178, 0x60, P2 ;  /* 0x00000060b200780c */ /* 0x000fc600017c4270 */
[----:B------:R-:W-:Y:S01]  /*86c0*/  MUFU.EX2 R11, R11 ;  /* 0x0000000b000b7308 */ /* 0x000fe20000000800 */
[----:B------:R-:W-:-:S04]  /*86d0*/  ISETP.LT.OR P6, PT, R177, 0x61, P6 ;  /* 0x00000061b100780c */ /* 0x000fc800037c1670 */
[----:B------:R-:W-:Y:S02]  /*86e0*/  FSEL R159, R159, -INF , !P6 ;  /* 0xff8000009f9f7808 */ /* 0x000fe40007000000 */
[----:B------:R-:W-:Y:S01]  /*86f0*/  ISETP.GT.AND P6, PT, R178, RZ, P2 ;  /* 0x000000ffb200720c */ /* 0x000fe200017c4270 */
[----:B------:R-:W-:Y:S03]  /*8700*/  MUFU.EX2 R14, R14 ;  /* 0x0000000e000e7308 */ /* 0x000fe60000000800 */
[----:B------:R-:W-:-:S04]  /*8710*/  ISETP.LT.OR P6, PT, R177, 0x1, P6 ;  /* 0x00000001b100780c */ /* 0x000fc800037c1670 */
[----:B------:R-:W-:Y:S01]  /*8720*/  FSEL R180, R9, -INF , !P6 ;  /* 0xff80000009b47808 */ /* 0x000fe20007000000 */
[----:B------:R-:W-:-:S01]  /*8730*/  FFMA.FTZ R9, R121, UR10, -R13 ;  /* 0x0000000a79097c23 */ /* 0x000fc2000801080d */
[----:B------:R-:W-:Y:S01]  /*8740*/  ISETP.GT.AND P6, PT, R178, 0x78, P2 ;  /* 0x00000078b200780c */ /* 0x000fe200017c4270 */
[----:B------:R-:W-:Y:S01]  /*8750*/  MUFU.EX2 R122, R122 ;  /* 0x0000007a007a7308 */ /* 0x000fe20000000800 */
[----:B------:R-:W-:Y:S02]  /*8760*/  FMNMX.FTZ R121, R180, R5, !PT ;  /* 0x00000005b4797209 */ /* 0x000fe40007810000 */
[----:B------:R-:W-:Y:S02]  /*8770*/  ISETP.GT.AND P2, PT, R178, 0x79, P2 ;  /* 0x00000079b200780c */ /* 0x000fe40001744270 */
[----:B------:R-:W-:Y:S01]  /*8780*/  FMNMX.FTZ R178, R10, R121, !PT ;  /* 0x000000790ab27209 */ /* 0x000fe20007810000 */
[----:B------:R-:W-:Y:S01]  /*8790*/  FFMA.FTZ R121, R125, UR10, -R13 ;  /* 0x0000000a7d797c23 */ /* 0x000fe2000801080d */
[----:B------:R-:W-:Y:S01]  /*87a0*/  ISETP.LT.OR P6, PT, R177, 0x79, P6 ;  /* 0x00000079b100780c */ /* 0x000fe200037c1670 */
[----:B------:R-:W-:Y:S01]  /*87b0*/  MUFU.EX2 R9, R9 ;  /* 0x0000000900097308 */ /* 0x000fe20000000800 */
[----:B------:R-:W-:-:S02]  /*87c0*/  FMNMX.FTZ R125, R15, R178, !PT ;  /* 0x000000b20f7d7209 */ /* 0x000fc40007810000 */
[----:B------:R-:W-:Y:S02]  /*87d0*/  ISETP.LT.OR P2, PT, R177, 0x7a, P2 ;  /* 0x0000007ab100780c */ /* 0x000fe40001741670 */
[----:B------:R-:W-:Y:S02]  /*87e0*/  FMNMX.FTZ R178, R20, R125, !PT ;  /* 0x0000007d14b27209 */ /* 0x000fe40007810000 */
[----:B------:R-:W-:Y:S01]  /*87f0*/  FSEL R172, R172, -INF , !P6 ;  /* 0xff800000acac7808 */ /* 0x000fe20007000000 */
[----:B------:R-:W-:Y:S01]  /*8800*/  MUFU.EX2 R121, R121 ;  /* 0x0000007900797308 */ /* 0x000fe20000000800 */
[----:B------:R-:W-:Y:S02]  /*8810*/  FMNMX.FTZ R125, R21, R178, !PT ;  /* 0x000000b2157d7209 */ /* 0x000fe40007810000 */
[----:B------:R-:W-:Y:S02]  /*8820*/  FSEL R174, R174, -INF , !P2 ;  /* 0xff800000aeae7808 */ /* 0x000fe40005000000 */
[----:B------:R-:W-:Y:S01]  /*8830*/  FMNMX.FTZ R178, R120, R125, !PT ;  /* 0x0000007d78b27209 */ /* 0x000fe20007810000 */
[----:B------:R-:W-:-:S02]  /*8840*/  FFMA.FTZ R125, R129, UR10, -R13 ;  /* 0x0000000a817d7c23 */ /* 0x000fc4000801080d */
[----:B------:R-:W-:Y:S01]  /*8850*/  MUFU.EX2 R126, R126 ;  /* 0x0000007e007e7308 */ /* 0x000fe20000000800 */
[----:B------:R-:W-:-:S04]  /*8860*/  FMNMX.FTZ R129, R123, R178, !PT ;  /* 0x000000b27b817209 */ /* 0x000fc80007810000 */
[----:B------:R-:W-:-:S03]  /*8870*/  FMNMX.FTZ R178, R124, R129, !PT ;  /* 0x000000817cb27209 */ /* 0x000fc60007810000 */
[----:B------:R-:W-:Y:S01]  /*8880*/  MUFU.EX2 R125, R125 ;  /* 0x0000007d007d7308 */ /* 0x000fe20000000800 */
[----:B------:R-:W-:-:S04]  /*8890*/  FMNMX.FTZ R129, R127, R178, !PT ;  /* 0x000000b27f817209 */ /* 0x000fc80007810000 */
        /* <DEDUP_REMOVED lines=39> */
[----:B------:R2:W-:Y:S02]  /*8b10*/  MUFU.EX2 R149, R171 ;  /* 0x000000ab00957308 */ /* 0x0005e40000000800 */
[----:B------:R-:W3:Y:S06]  /*8b20*/  SHFL.BFLY PT, R178, R153, 0x2, 0x1f ;  /* 0x0c401f0099b27f89 */ /* 0x000eec00000e0000 */
[----:B------:R-:W-:Y:S01]  /*8b30*/  MUFU.EX2 R154, R154 ;  /* 0x0000009a009a7308 */ /* 0x000fe20000000800 */
[----:B--2---:R-:W-:-:S01]  /*8b40*/  FFMA.FTZ R171, R176, UR10, -R13 ;  /* 0x0000000ab0ab7c23 */ /* 0x004fc2000801080d */
[----:B------:R-:W-:Y:S01]  /*8b50*/  FFMA.FTZ R176, R175, UR10, -R13 ;  /* 0x0000000aafb07c23 */ /* 0x000fe2000801080d */
[----:B0-----:R-:W-:-:S05]  /*8b60*/  FFMA.FTZ R175, R6, R4, R7 ;  /* 0x0000000406af7223 */ /* 0x001fca0000010007 */
[----:B------:R-:W-:Y:S08]  /*8b70*/  MUFU.EX2 R157, R157 ;  /* 0x0000009d009d7308 */ /* 0x000ff00000000800 */
[----:B------:R-:W-:Y:S01]  /*8b80*/  MUFU.EX2 R158, R158 ;  /* 0x0000009e009e7308 */ /* 0x000fe20000000800 */
[----:B---3--:R-:W-:-:S05]  /*8b90*/  FMNMX.FTZ R178, R153, R178, !PT ;  /* 0x000000b299b27209 */ /* 0x008fca0007810000 */
[----:B------:R-:W0:Y:S02]  /*8ba0*/  SHFL.BFLY PT, R165, R178, 0x1, 0x1f ;  /* 0x0c201f00b2a57f89 */ /* 0x000e2400000e0000 */
[----:B------:R2:W-:Y:S08]  /*8bb0*/  MUFU.EX2 R153, R173 ;  /* 0x000000ad00997308 */ /* 0x0005f00000000800 */
        /* <DEDUP_REMOVED lines=9> */
[----:B--2---:R-:W-:-:S01]  /*8c50*/  FFMA.FTZ R173, R10, UR10, -R165 ;  /* 0x0000000a0aad7c23 */ /* 0x004fc200080108a5 */
[--C-:B------:R-:W-:Y:S01]  /*8c60*/  FFMA.FTZ R10, R15, UR10, -R165.reuse ;  /* 0x0000000a0f0a7c23 */ /* 0x100fe200080108a5 */
[----:B------:R-:W-:-:S01]  /*8c70*/  FFMA.FTZ R15, R20, UR10, -R165 ;  /* 0x0000000a140f7c23 */ /* 0x000fc200080108a5 */
[--C-:B------:R-:W-:Y:S01]  /*8c80*/  FFMA.FTZ R20, R21, UR10, -R165.reuse ;  /* 0x0000000a15147c23 */ /* 0x100fe200080108a5 */
[----:B------:R-:W-:-:S01]  /*8c90*/  FFMA.FTZ R178, R180, UR10, -R165 ;  /* 0x0000000ab4b27c23 */ /* 0x000fc200080108a5 */
[--C-:B------:R-:W-:Y:S01]  /*8ca0*/  FFMA.FTZ R21, R120, UR10, -R165.reuse ;  /* 0x0000000a78157c23 */ /* 0x100fe200080108a5 */
[----:B------:R-:W-:-:S01]  /*8cb0*/  FFMA.FTZ R120, R123, UR10, -R165 ;  /* 0x0000000a7b787c23 */ /* 0x000fc200080108a5 */
[----:B------:R-:W-:Y:S01]  /*8cc0*/  FSEL R180, R13, RZ, P2 ;  /* 0x000000ff0db47208 */ /* 0x000fe20001000000 */
[----:B------:R-:W-:-:S01]  /*8cd0*/  FFMA.FTZ R123, R124, UR10, -R165 ;  /* 0x0000000a7c7b7c23 */ /* 0x000fc200080108a5 */
[--C-:B------:R-:W-:Y:S01]  /*8ce0*/  FFMA.FTZ R124, R127, UR10, -R165.reuse ;  /* 0x0000000a7f7c7c23 */ /* 0x100fe200080108a5 */
[----:B------:R-:W-:-:S01]  /*8cf0*/  FFMA.FTZ R127, R128, UR10, -R165 ;  /* 0x0000000a807f7c23 */ /* 0x000fc200080108a5 */
[--C-:B------:R-:W-:Y:S01]  /*8d00*/  FFMA.FTZ R128, R131, UR10, -R165.reuse ;  /* 0x0000000a83807c23 */ /* 0x100fe200080108a5 */
[----:B------:R-:W-:-:S01]  /*8d10*/  FFMA.FTZ R131, R132, UR10, -R165 ;  /* 0x0000000a84837c23 */ /* 0x000fc200080108a5 */
[----:B------:R-:W-:Y:S01]  /*8d20*/  FADD.FTZ R180, -R180, R5 ;  /* 0x00000005b4b47221 */ /* 0x000fe20000010100 */
[----:B------:R-:W-:-:S01]  /*8d30*/  FFMA.FTZ R132, R135, UR10, -R165 ;  /* 0x0000000a87847c23 */ /* 0x000fc200080108a5 */
[--C-:B------:R-:W-:Y:S01]  /*8d40*/  FFMA.FTZ R135, R136, UR10, -R165.reuse ;  /* 0x0000000a88877c23 */ /* 0x100fe200080108a5 */
[----:B------:R-:W-:-:S01]  /*8d50*/  FFMA.FTZ R136, R139, UR10, -R165 ;  /* 0x0000000a8b887c23 */ /* 0x000fc200080108a5 */
[----:B------:R-:W-:Y:S01]  /*8d60*/  FMUL.FTZ R139, R180, UR10 ;  /* 0x0000000ab48b7c20 */ /* 0x000fe20008410000 */
        /* <DEDUP_REMOVED lines=20> */
[----:B-1----:R-:W-:-:S04]  /*8eb0*/  FADD.FTZ R174, R8, R175 ;  /* 0x000000af08ae7221 */ /* 0x002fc80000010000 */
[----:B------:R-:W1:Y:S01]  /*8ec0*/  MUFU.EX2 R10, R10 ;  /* 0x0000000a000a7308 */ /* 0x000e620000000800 */
[----:B0-----:R-:W-:-:S01]  /*8ed0*/  FFMA.FTZ R4, R139, R3, R178 ;  /* 0x000000038b047223 */ /* 0x001fc200000100b2 */
[----:B------:R-:W-:-:S06]  /*8ee0*/  FADD.FTZ R175, R11, R174 ;  /* 0x000000ae0baf7221 */ /* 0x000fcc0000010000 */
        /* <DEDUP_REMOVED lines=8> */
[----:B------:R2:W-:Y:S01]  /*8f70*/  MUFU.EX2 R143, R144 ;  /* 0x00000090008f7308 */ /* 0x0005e20000000800 */
[----:B-1----:R-:W-:-:S07]  /*8f80*/  FADD.FTZ R3, R21, R4 ;  /* 0x0000000415037221 */ /* 0x002fce0000010000 */
[----:B------:R-:W1:Y:S01]  /*8f90*/  MUFU.EX2 R123, R123 ;  /* 0x0000007b007b7308 */ /* 0x000e620000000800 */
[----:B--2---:R-:W-:-:S01]  /*8fa0*/  FADD.FTZ R144, R14, R175 ;  /* 0x000000af0e907221 */ /* 0x004fc20000010000 */
[----:B0-----:R-:W-:-:S03]  /*8fb0*/  FADD.FTZ R4, R120, R3 ;  /* 0x0000000378047221 */ /* 0x001fc60000010000 */
[----:B------:R-:W-:-:S03]  /*8fc0*/  FADD.FTZ R175, R9, R144 ;  /* 0x0000009009af7221 */ /* 0x000fc60000010000 */
[----:B------:R-:W0:Y:S01]  /*8fd0*/  MUFU.EX2 R124, R124 ;  /* 0x0000007c007c7308 */ /* 0x000e220000000800 */
[----:B------:R-:W-:-:S04]  /*8fe0*/  FADD.FTZ R144, R122, R175 ;  /* 0x000000af7a907221 */ /* 0x000fc80000010000 */
[----:B------:R-:W-:-:S03]  /*8ff0*/  FADD.FTZ R175, R121, R144 ;  /* 0x0000009079af7221 */ /* 0x000fc60000010000 */
[----:B------:R-:W2:Y:S01]  /*9000*/  MUFU.EX2 R127, R127 ;  /* 0x0000007f007f7308 */ /* 0x000ea20000000800 */
[----:B------:R-:W-:-:S01]  /*9010*/  FADD.FTZ R144, R126, R175 ;  /* 0x000000af7e907221 */ /* 0x000fc20000010000 */
[----:B-1----:R-:W-:-:S03]  /*9020*/  FADD.FTZ R3, R123, R4 ;  /* 0x000000047b037221 */ /* 0x002fc60000010000 */
[----:B------:R-:W-:-:S03]  /*9030*/  FADD.FTZ R175, R125, R144 ;  /* 0x000000907daf7221 */ /* 0x000fc60000010000 */
[----:B------:R-:W1:Y:S01]  /*9040*/  MUFU.EX2 R128, R128 ;  /* 0x0000008000807308 */ /* 0x000e620000000800 */
        /* <DEDUP_REMOVED lines=26> */
[----:B------:R-:W-:-:S03]  /*91f0*/  FADD.FTZ R3, R145, R144 ;  /* 0x0000009091037221 */ /* 0x000fc60000010000 */
        /* <DEDUP_REMOVED lines=45> */
.L_x_4281:
        /* <DEDUP_REMOVED lines=139> */
[----:B------:R-:W-:Y:S01]  /*9d80*/  IMAD.MOV.U32 R5, RZ, RZ, R13 ;  /* 0x000000ffff057224 */ /* 0x000fe200078e000d */
[----:B------:R-:W-:Y:S01]  /*9d90*/  UMOV UR54, UR34 ;  /* 0x0000002200367c82 */ /* 0x000fe20008000000 */
[----:B------:R-:W-:Y:S01]  /*9da0*/  IMAD.MOV.U32 R6, RZ, RZ, R12 ;  /* 0x000000ffff067224 */ /* 0x000fe200078e000c */
[----:B------:R-:W-:-:S06]  /*9db0*/  UMOV UR51, UR33 ;  /* 0x0000002100337c82 */ /* 0x000fcc0008000000 */
.L_x_4264:
[----:B------:R-:W-:Y:S01]  /*9dc0*/  ULDC UR6, c[0x0][0x448] ;  /* 0x0001120000067ab9 */ /* 0x000fe20000000800 */
[----:B------:R-:W-:Y:S01]  /*9dd0*/  ULDC UR19, c[0x0][0x9e4] ;  /* 0x0002790000137ab9 */ /* 0x000fe20000000800 */
[----:B------:R-:W-:Y:S02]  /*9de0*/  UISETP.NE.AND UP0, UPT, UR6, 0x1, UPT ;  /* 0x000000010600788c */ /* 0x000fe4000bf05270 */
[----:B------:R-:W-:Y:S02]  /*9df0*/  UISETP.GE.AND UP1, UPT, UR19, 0x1, UPT ;  /* 0x000000011300788c */ /* 0x000fe4000bf26270 */
[----:B------:R-:W-:Y:S02]  /*9e00*/  UIADD3 UR11, UR42, 0x7f, URZ ;  /* 0x0000007f2a0b7890 */ /* 0x000fe4000fffe03f */
[----:B------:R-:W-:Y:S02]  /*9e10*/  UIADD3 UR14, UR41, 0x1, -UR47 ;  /* 0x00000001290e7890 */ /* 0x000fe4000fffe82f */
[----:B------:R-:W-:Y:S01]  /*9e20*/  PLOP3.LUT P5, PT, PT, PT, UP1, 0x80, 0x0 ;  /* 0x000000000000781c */ /* 0x000fe20003faf018 */
[----:B------:R-:W-:-:S02]  /*9e30*/  ULDC UR18, c[0x0][0x9dc] ;  /* 0x0002770000127ab9 */ /* 0x000fc40000000800 */
[----:B------:R-:W-:Y:S01]  /*9e40*/  @UP0 ULDC UR6, c[0x0][0x44c] ;  /* 0x0001130000060ab9 */ /* 0x000fe20000000800 */
[----:B------:R-:W-:Y:S01]  /*9e50*/  @UP0 ULDC UR15, c[0x0][0x450] ;  /* 0x00011400000f0ab9 */ /* 0x000fe20000000800 */
[----:B------:R-:W-:-:S04]  /*9e60*/  UIMAD.WIDE.U32 UR6, UR11, UR6, URZ ;  /* 0x000000060b0672a5 */ /* 0x000fc8000f8e003f */
        /* <DEDUP_REMOVED lines=14> */
.L_x_4284:
[----:B------:R-:W-:-:S11]  /*9f50*/  UISETP.NE.AND UP1, UPT, UR19, 0x1, UPT ;  /* 0x000000011300788c */ /* 0x000fd6000bf25270 */
[----:B------:R-:W-:Y:S02]  /*9f60*/  @UP1 ULDC.64 UR6, c[0x0][0x9e8] ;  /* 0x00027a0000061ab9 */ /* 0x000fe40000000a00 */
[----:B------:R-:W-:-:S04]  /*9f70*/  UIMAD.WIDE.U32 UR14, UR11, UR6, URZ ;  /* 0x000000060b0e72a5 */ /* 0x000fc8000f8e003f */
[----:B------:R-:W-:-:S12]  /*9f80*/  @UP1 USHF.R.U32.HI UR11, URZ, UR7, UR15 ;  /* 0x000000073f0b1299 */ /* 0x000fd8000801160f */
.L_x_4285:
[----:B------:R-:W-:-:S04]  /*9f90*/  UIMAD UR11, UR11, UR19, URZ ;  /* 0x000000130b0b72a4 */ /* 0x000fc8000f8e023f */
[----:B------:R-:W-:-:S04]  /*9fa0*/  UISETP.LT.AND UP1, UPT, UR18, UR11, UPT ;  /* 0x0000000b1200728c */ /* 0x000fc8000bf21270 */
[----:B------:R-:W-:-:S12]  /*9fb0*/  USEL UR18, UR18, UR11, !UP1 ;  /* 0x0000000b12127287 */ /* 0x000fd8000c800000 */
.L_x_4283:
        /* <DEDUP_REMOVED lines=11> */
[----:B------:R-:W-:Y:S01]  /*a070*/  UMOV UR32, UR54 ;  /* 0x0000003600207c82 */ /* 0x000fe20008000000 */
[----:B------:R-:W-:-:S05]  /*a080*/  ULDC UR31, c[0x0][0x988] ;  /* 0x00026200001f7ab9 */ /* 0x000fca0000000800 */
.L_x_4296:
[----:B------:R-:W-:Y:S01]  /*a090*/  ISETP.NE.AND P3, PT, RZ, UR45, PT ;  /* 0x0000002dff007c0c */ /* 0x000fe2000bf65270 */
[----:B------:R-:W-:-:S04]  /*a0a0*/  UISETP.NE.AND UP1, UPT, UR32, 0x1, UPT ;  /* 0x000000012000788c */ /* 0x000fc8000bf25270 */
[----:B------:R-:W-:-:S04]  /*a0b0*/  USEL UR51, URZ, 0x1, UP1 ;  /* 0x000000013f337887 */ /* 0x000fc80008800000 */
[----:B------:R-:W-:-:S04]  /*a0c0*/  ULOP3.LUT UR51, UR33, UR51, URZ, 0x3c, !UPT ;  /* 0x0000003321337292 */ /* 0x000fc8000f8e3c3f */
[----:B------:R-:W-:Y:S08]  /*a0d0*/  @P3 BRA `(.L_x_4287) ;  /* 0x0000000000383947 */ /* 0x000ff00003800000 */
[----:B------:R-:W-:Y:S05]  /*a0e0*/  @!P0 BRA `(.L_x_4288) ;  /* 0x0000000000048947 */ /* 0x000fea0003800000 */
[----:B------:R-:W-:Y:S01]  /*a0f0*/  BPT.TRAP 0x1 ;  /* 0x000000040000795c */ /* 0x000fe20000300000 */
.L_x_4288:
        /* <DEDUP_REMOVED lines=9> */
.L_x_4289:
[----:B-1----:R-:W-:Y:S05]  /*a190*/  @P2 BRA `(.L_x_4287) ;  /* 0x0000000000082947 */ /* 0x002fea0003800000 */
[----:B------:R-:W1:Y:S02]  /*a1a0*/  SYNCS.PHASECHK.TRANS64.TRYWAIT P2, [UR6+0x2a830], R5 ;  /* 0x02a83005ff0075a7 */ /* 0x000e640008040146 */
[----:B-1----:R-:W-:Y:S05]  /*a1b0*/  @!P2 BRA `(.L_x_4290) ;  /* 0x0000012800c8a947 */ /* 0x002fea0003800000 */
.L_x_4287:
        /* <DEDUP_REMOVED lines=10> */
[----:B------:R-:W-:-:S04]  /*a260*/  UIMAD UR26, UR54, 0x600, UR28 ;  /* 0x00000600361a78a4 */ /* 0x000fc8000f8e021c */
[----:B------:R-:W-:Y:S02]  /*a270*/  UIADD3 UR6, UR26, 0x2, URZ ;  /* 0x000000021a067890 */ /* 0x000fe4000fffe03f */
[----:B------:R-:W-:Y:S02]  /*a280*/  UIADD3 UR10, UR26, 0x200, URZ ;  /* 0x000002001a0a7890 */ /* 0x000fe4000fffe03f */
        /* <DEDUP_REMOVED lines=27> */
.L_x_4292:
[----:B------:R-:W-:Y:S01]  /*a440*/  ULEA UR6, UR32, UR36, 0x3 ;  /* 0x0000002420067291 */ /* 0x000fe2000f8e183f */
[----:B------:R-:W-:-:S05]  /*a450*/  IMAD.U32 R5, RZ, RZ, UR33 ;  /* 0x00000021ff057e24 */ /* 0x000fca000f8e00ff */
[----:B------:R-:W-:-:S04]  /*a460*/  SHF.L.U32 R5, R5, 0x1f, RZ ;  /* 0x0000001f05057819 */ /* 0x000fc800000006ff */
[----:B------:R0:W1:Y:S01]  /*a470*/  SYNCS.PHASECHK.TRANS64.TRYWAIT P2, [UR6+0x2a850], R5 ;  /* 0x02a85005ff0075a7 */ /* 0x0000620008040146 */
[----:B------:R-:W-:Y:S05]  /*a480*/  @!P0 BRA `(.L_x_4293) ;  /* 0x0000000000048947 */ /* 0x000fea0003800000 */
[----:B------:R-:W-:Y:S01]  /*a490*/  BPT.TRAP 0x1 ;  /* 0x000000040000795c */ /* 0x000fe20000300000 */
.L_x_4293:
[----:B-1----:R-:W-:Y:S05]  /*a4a0*/  @P2 BRA `(.L_x_4291) ;  /* 0x0000000000082947 */ /* 0x002fea0003800000 */
[----:B------:R-:W1:Y:S02]  /*a4b0*/  SYNCS.PHASECHK.TRANS64.TRYWAIT P2, [UR6+0x2a850], R5 ;  /* 0x02a85005ff0075a7 */ /* 0x000e640008040146 */
[----:B-1----:R-:W-:Y:S05]  /*a4c0*/  @!P2 BRA `(.L_x_4294) ;  /* 0x00000128001ca947 */ /* 0x002fea0003800000 */
.L_x_4291:
        /* <DEDUP_REMOVED lines=86> */
[----:B------:R-:W-:-:S05]  /*aa30*/  FMUL.FTZ R183, R0, R183 ;  /* 0x000000b700b77220 */ /* 0x000fca0000410000 */
        /* <DEDUP_REMOVED lines=49> */
[----:B---3--:R-:W-:Y:S01]  /*ad50*/  FMNMX.FTZ R5, R139, R168, !PT ;  /* 0x000000a88b057209 */ /* 0x008fe20007810000 */
[----:B------:R-:W-:-:S06]  /*ad60*/  FMUL.FTZ R168, R0, R177 ;  /* 0x000000b100a87220 */ /* 0x000fcc0000410000 */
[----:B------:R-:W3:Y:S01]  /*ad70*/  MUFU.TANH R142, R142 ;  /* 0x0000008e008e7308 */ /* 0x000ee20000002400 */
[----:B--2---:R-:W-:Y:S02]  /*ad80*/  FMNMX.FTZ R169, R141, R6, !PT ;  /* 0x000000068da97209 */ /* 0x004fe40007810000 */
[----:B-1----:R-:W-:-:S05]  /*ad90*/  SHF.R.U32.HI R199, RZ, 0x7, R199 ;  /* 0x00000007ffc77819 */ /* 0x002fca00000116c7 */
[----:B------:R-:W1:Y:S01]  /*ada0*/  MUFU.TANH R143, R143 ;  /* 0x0000008f008f7308 */ /* 0x000e620000002400 */
[----:B0-----:R-:W-:Y:S02]  /*adb0*/  FMNMX.FTZ R6, R140, R5, !PT ;  /* 0x000000058c067209 */ /* 0x001fe40007810000 */
[----:B------:R-:W-:-:S05]  /*adc0*/  IADD3 R177, -R199, 0xb, RZ ;  /* 0x0000000bc7b17810 */ /* 0x000fca0007ffe1ff */
[----:B------:R-:W0:Y:S01]  /*add0*/  MUFU.TANH R145, R145 ;  /* 0x0000009100917308 */ /* 0x000e220000002400 */
[----:B---3--:R-:W-:Y:S01]  /*ade0*/  FMNMX.FTZ R170, R142, R169, !PT ;  /* 0x000000a98eaa7209 */ /* 0x008fe20007810000 */
        /* <DEDUP_REMOVED lines=11> */
[----:B------:R-:W-:Y:S01]  /*aea0*/  MUFU.TANH R150, R150 ;  /* 0x0000009600967308 */ /* 0x000fe20000002400 */
[----:B--2---:R-:W-:-:S07]  /*aeb0*/  FMNMX.FTZ R171, R149, R170, !PT ;  /* 0x000000aa95ab7209 */ /* 0x004fce0007810000 */
[----:B------:R-:W0:Y:S01]  /*aec0*/  MUFU.TANH R151, R151 ;  /* 0x0000009700977308 */ /* 0x000e220000002400 */
[----:B-1----:R-:W-:-:S07]  /*aed0*/  FMNMX.FTZ R6, R148, R5, !PT ;  /* 0x0000000594067209 */ /* 0x002fce0007810000 */
[----:B------:R-:W-:Y:S08]  /*aee0*/  MUFU.TANH R153, R153 ;  /* 0x0000009900997308 */ /* 0x000ff00000002400 */
[----:B------:R-:W1:Y:S01]  /*aef0*/  MUFU.TANH R152, R152 ;  /* 0x0000009800987308 */ /* 0x000e620000002400 */
[----:B0-----:R-:W-:-:S07]  /*af00*/  FMNMX.FTZ R5, R151, R6, !PT ;  /* 0x0000000697057209 */ /* 0x001fce0007810000 */
[----:B------:R-:W-:Y:S08]  /*af10*/  MUFU.TANH R154, R154 ;  /* 0x0000009a009a7308 */ /* 0x000ff00000002400 */
[----:B------:R-:W0:Y:S01]  /*af20*/  MUFU.TANH R155, R155 ;  /* 0x0000009b009b7308 */ /* 0x000e220000002400 */
[----:B-1----:R-:W-:-:S07]  /*af30*/  FMNMX.FTZ R6, R152, R5, !PT ;  /* 0x0000000598067209 */ /* 0x002fce0007810000 */
[----:B------:R-:W-:Y:S08]  /*af40*/  MUFU.TANH R157, R157 ;  /* 0x0000009d009d7308 */ /* 0x000ff00000002400 */
[----:B------:R-:W1:Y:S01]  /*af50*/  MUFU.TANH R156, R156 ;  /* 0x0000009c009c7308 */ /* 0x000e620000002400 */
[----:B0-----:R-:W-:-:S07]  /*af60*/  FMNMX.FTZ R5, R155, R6, !PT ;  /* 0x000000069b057209 */ /* 0x001fce0007810000 */
[----:B------:R-:W-:Y:S08]  /*af70*/  MUFU.TANH R158, R158 ;  /* 0x0000009e009e7308 */ /* 0x000ff00000002400 */
[----:B------:R0:W-:Y:S01]  /*af80*/  MUFU.TANH R163, R172 ;  /* 0x000000ac00a37308 */ /* 0x0001e20000002400 */
[----:B-1----:R-:W-:-:S07]  /*af90*/  FMNMX.FTZ R6, R156, R5, !PT ;  /* 0x000000059c067209 */ /* 0x002fce0007810000 */
[----:B------:R-:W1:Y:S01]  /*afa0*/  MUFU.TANH R159, R159 ;  /* 0x0000009f009f7308 */ /* 0x000e620000002400 */
[----:B0-----:R-:W-:Y:S01]  /*afb0*/  FMNMX.FTZ R172, R150, R171, !PT ;  /* 0x000000ab96ac7209 */ /* 0x001fe20007810000 */
[----:B------:R-:W-:-:S03]  /*afc0*/  FMUL.FTZ R171, R0, R180 ;  /* 0x000000b400ab7220 */ /* 0x000fc60000410000 */
[----:B------:R-:W-:-:S03]  /*afd0*/  FMNMX.FTZ R173, R153, R172, !PT ;  /* 0x000000ac99ad7209 */ /* 0x000fc60007810000 */
[----:B------:R-:W-:Y:S01]  /*afe0*/  MUFU.TANH R161, R161 ;  /* 0x000000a100a17308 */ /* 0x000fe20000002400 */
[----:B------:R-:W-:-:S04]  /*aff0*/  FMNMX.FTZ R172, R154, R173, !PT ;  /* 0x000000ad9aac7209 */ /* 0x000fc80007810000 */
[----:B------:R-:W-:-:S03]  /*b000*/  FMNMX.FTZ R173, R157, R172, !PT ;  /* 0x000000ac9dad7209 */ /* 0x000fc60007810000 */
[----:B------:R-:W0:Y:S01]  /*b010*/  MUFU.TANH R160, R160 ;  /* 0x000000a000a07308 */ /* 0x000e220000002400 */
[----:B-1----:R-:W-:-:S07]  /*b020*/  FMNMX.FTZ R5, R159, R6, !PT ;  /* 0x000000069f057209 */ /* 0x002fce0007810000 */
[----:B------:R-:W1:Y:S08]  /*b030*/  MUFU.TANH R162, R162 ;  /* 0x000000a200a27308 */ /* 0x000e700000002400 */
[----:B------:R2:W3:Y:S01]  /*b040*/  MUFU.TANH R165, R174 ;  /* 0x000000ae00a57308 */ /* 0x0004e20000002400 */
[----:B0-----:R-:W-:-:S04]  /*b050*/  FMNMX.FTZ R6, R160, R5, !PT ;  /* 0x00000005a0067209 */ /* 0x001fc80007810000 */
[----:B------:R-:W-:-:S03]  /*b060*/  FMNMX.FTZ R5, R163, R6, !PT ;  /* 0x00000006a3057209 */ /* 0x000fc60007810000 */
[----:B------:R-:W0:Y:S01]  /*b070*/  MUFU.TANH R164, R164 ;  /* 0x000000a400a47308 */ /* 0x000e220000002400 */
[----:B--2---:R-:W-:Y:S01]  /*b080*/  FMNMX.FTZ R174, R158, R173, !PT ;  /* 0x000000ad9eae7209 */ /* 0x004fe20007810000 */
[----:B------:R-:W-:Y:S02]  /*b090*/  WARPGROUP.DEPBAR.LE gsb0, 0x0 ;  /* 0x00008000000079c5 */ /* 0x000fe40000010000 */
[----:B------:R-:W-:Y:S01]  /*b0a0*/  WARPGROUP.ARRIVE ;  /* 0x00000000000079c5 */ /* 0x000fe20000000000 */
[----:B------:R-:W-:Y:S01]  /*b0b0*/  FMNMX.FTZ R175, R161, R174, !PT ;  /* 0x000000aea1af7209 */ /* 0x000fe20007810000 */
[----:B------:R-:W-:Y:S02]  /*b0c0*/  FMUL.FTZ R173, R0, R182 ;  /* 0x000000b600ad7220 */ /* 0x000fe40000410000 */
[----:B------:R-:W2:Y:S01]  /*b0d0*/  MUFU.TANH R166, R166 ;  /* 0x000000a600a67308 */ /* 0x000ea20000002400 */
[----:B-1----:R-:W-:Y:S01]  /*b0e0*/  FMNMX.FTZ R174, R162, R175, !PT ;  /* 0x000000afa2ae7209 */ /* 0x002fe20007810000 */
[----:B------:R-:W-:Y:S01]  /*b0f0*/  QGMMA.64x192x32.F32.E4M3.E4M3 R24, R188, gdesc[UR4], R24, gsb0 ;  /* 0x02e00004bc187df3 */ /* 0x000fe20008000818 */
[----:B------:R-:W-:-:S02]  /*b100*/  UIADD3 UR6, UR10, 0x6, URZ ;  /* 0x000000060a067890 */ /* 0x000fc4000fffe03f */
[----:B---3--:R-:W-:Y:S01]  /*b110*/  FMNMX.FTZ R175, R165, R174, !PT ;  /* 0x000000aea5af7209 */ /* 0x008fe20007810000 */
[----:B------:R-:W-:Y:S01]  /*b120*/  UMOV UR7, 0x40000040 ;  /* 0x4000004000077882 */ /* 0x000fe20000000000 */
[----:B------:R-:W-:Y:S01]  /*b130*/  UMOV UR10, UR31 ;  /* 0x0000001f000a7c82 */ /* 0x000fe20008000000 */
[----:B------:R2:W1:Y:S01]  /*b140*/  MUFU.TANH R167, R176 ;  /* 0x000000b000a77308 */ /* 0x0004620000002400 */
        /* <DEDUP_REMOVED lines=15> */
[----:B-1----:R-:W-:-:S05]  /*b240*/  FMNMX.FTZ R6, R172, R5, !PT ;  /* 0x00000005ac067209 */ /* 0x002fca0007810000 */
[----:B------:R-:W1:Y:S01]  /*b250*/  SHFL.BFLY PT, R176, R6, 0x2, 0x1f ;  /* 0x0c401f0006b07f89 */ /* 0x000e6200000e0000 */
[----:B0-----:R-:W-:-:S05]  /*b260*/  FMNMX.FTZ R5, R174, R175, !PT ;  /* 0x000000afae057209 */ /* 0x001fca0007810000 */
[----:B------:R-:W0:Y:S01]  /*b270*/  SHFL.BFLY PT, R175, R5, 0x2, 0x1f ;  /* 0x0c401f0005af7f89 */ /* 0x000e2200000e0000 */
[----:B-1----:R-:W-:-:S05]  /*b280*/  FMNMX.FTZ R6, R6, R176, !PT ;  /* 0x000000b006067209 */ /* 0x002fca0007810000 */
[----:B------:R-:W1:Y:S01]  /*b290*/  SHFL.BFLY PT, R176, R6, 0x1, 0x1f ;  /* 0x0c201f0006b07f89 */ /* 0x000e6200000e0000 */
[----:B0-----:R-:W-:-:S05]  /*b2a0*/  FMNMX.FTZ R5, R5, R175, !PT ;  /* 0x000000af05057209 */ /* 0x001fca0007810000 */
[----:B------:R-:W0:Y:S01]  /*b2b0*/  SHFL.BFLY PT, R175, R5, 0x1, 0x1f ;  /* 0x0c201f0005af7f89 */ /* 0x000e2200000e0000 */
[----:B-1----:R-:W-:-:S05]  /*b2c0*/  FMNMX.FTZ R6, R6, R176, !PT ;  /* 0x000000b006067209 */ /* 0x002fca0007810000 */
[C---:B------:R-:W-:Y:S01]  /*b2d0*/  FADD.FTZ R7, -R6.reuse, R7 ;  /* 0x0000000706077221 */ /* 0x040fe20000010100 */
[----:B0-----:R-:W-:Y:S01]  /*b2e0*/  FMNMX.FTZ R5, R5, R175, !PT ;  /* 0x000000af05057209 */ /* 0x001fe20007810000 */
        /* <DEDUP_REMOVED lines=39> */
[----:B------:R-:W-:-:S01]  /*b560*/  FFMA.FTZ R171, R171, UR10, -R175 ;  /* 0x0000000aabab7c23 */ /* 0x000fc200080108af */
[----:B------:R-:W-:Y:S01]  /*b570*/  FFMA.FTZ R172, R5, R172, -8 ;  /* 0xc100000005ac7423 */ /* 0x000fe200000100ac */
[----:B------:R-:W-:-:S03]  /*b580*/  IMAD.U32 R175, RZ, RZ, UR54 ;  /* 0x00000036ffaf7e24 */ /* 0x000fc6000f8e00ff */
[--C-:B------:R-:W-:Y:S01]  /*b590*/  FFMA.FTZ R11, R11, UR10, -R172.reuse ;  /* 0x0000000a0b0b7c23 */ /* 0x100fe200080108ac */
[----:B------:R-:W-:-:S01]  /*b5a0*/  FFMA.FTZ R12, R12, UR10, -R172 ;  /* 0x0000000a0c0c7c23 */ /* 0x000fc200080108ac */
[----:B------:R-:W-:Y:S01]  /*b5b0*/  MUFU.EX2 R8, R8 ;  /* 0x0000000800087308 */ /* 0x000fe20000000800 */
[----:B------:R-:W-:-:S01]  /*b5c0*/  FFMA.FTZ R15, R15, UR10, -R172 ;  /* 0x0000000a0f0f7c23 */ /* 0x000fc200080108ac */
[----:B------:R-:W-:Y:S01]  /*b5d0*/  @!P1 LEA R175, R175, UR36, 0x3 ;  /* 0x00000024afaf9c11 */ /* 0x000fe2000f8e18ff */
[----:B------:R-:W-:-:S01]  /*b5e0*/  FFMA.FTZ R20, R20, UR10, -R172 ;  /* 0x0000000a14147c23 */ /* 0x000fc200080108ac */
[--C-:B------:R-:W-:Y:S01]  /*b5f0*/  FFMA.FTZ R121, R121, UR10, -R172.reuse ;  /* 0x0000000a79797c23 */ /* 0x100fe200080108ac */
[----:B------:R-:W-:-:S01]  /*b600*/  FFMA.FTZ R122, R122, UR10, -R172 ;  /* 0x0000000a7a7a7c23 */ /* 0x000fc200080108ac */
[----:B------:R-:W-:Y:S01]  /*b610*/  FFMA.FTZ R125, R125, UR10, -R172 ;  /* 0x0000000a7d7d7c23 */ /* 0x000fe200080108ac */
[----:B------:R-:W-:Y:S01]  /*b620*/  @!P1 VIADD R175, R175, 0x2a840 ;  /* 0x0002a840afaf9836 */ /* 0x000fe20000000000 */
[----:B------:R-:W1:Y:S01]  /*b630*/  MUFU.EX2 R11, R11 ;  /* 0x0000000b000b7308 */ /* 0x000e620000000800 */
[----:B0-----:R-:W-:-:S01]  /*b640*/  FFMA.FTZ R4, R7, R4, R176 ;  /* 0x0000000407047223 */ /* 0x001fc200000100b0 */
[--C-:B------:R-:W-:Y:S01]  /*b650*/  FFMA.FTZ R126, R126, UR10, -R172.reuse ;  /* 0x0000000a7e7e7c23 */ /* 0x100fe200080108ac */
[----:B------:R-:W-:-:S01]  /*b660*/  FFMA.FTZ R129, R129, UR10, -R172 ;  /* 0x0000000a81817c23 */ /* 0x000fc200080108ac */
[----:B------:R-:W-:Y:S01]  /*b670*/  @!P1 PRMT R175, RZ, 0x654, R175 ;  /* 0x00000654ffaf9816 */ /* 0x000fe200000000af */
[----:B------:R-:W-:-:S01]  /*b680*/  FFMA.FTZ R130, R130, UR10, -R172 ;  /* 0x0000000a82827c23 */ /* 0x000fc200080108ac */
[--C-:B------:R-:W-:Y:S01]  /*b690*/  FFMA.FTZ R133, R133, UR10, -R172.reuse ;  /* 0x0000000a85857c23 */ /* 0x100fe200080108ac */
[----:B------:R-:W-:-:S01]  /*b6a0*/  FFMA.FTZ R134, R134, UR10, -R172 ;  /* 0x0000000a86867c23 */ /* 0x000fc200080108ac */
[----:B------:R-:W0:Y:S01]  /*b6b0*/  MUFU.EX2 R9, R9 ;  /* 0x0000000900097308 */ /* 0x000e220000000800 */
[----:B------:R-:W-:-:S01]  /*b6c0*/  FFMA.FTZ R137, R137, UR10, -R172 ;  /* 0x0000000a89897c23 */ /* 0x000fc200080108ac */
[----:B------:R-:W-:Y:S01]  /*b6d0*/  FFMA.FTZ R138, R138, UR10, -R172 ;  /* 0x0000000a8a8a7c23 */ /* 0x000fe200080108ac */
[----:B------:R-:W-:-:S02]  /*b6e0*/  WARPGROUP.DEPBAR.LE gsb0, 0x0 ;  /* 0x00008000000079c5 */ /* 0x000fc40000010000 */
[----:B------:R-:W-:Y:S01]  /*b6f0*/  WARPGROUP.ARRIVE ;  /* 0x00000000000079c5 */ /* 0x000fe20000000000 */
[----:B------:R-:W-:-:S01]  /*b700*/  FFMA.FTZ R141, R141, UR10, -R172 ;  /* 0x0000000a8d8d7c23 */ /* 0x000fc200080108ac */
[----:B------:R-:W-:Y:S01]  /*b710*/  FFMA.FTZ R142, R142, UR10, -R172 ;  /* 0x0000000a8e8e7c23 */ /* 0x000fe200080108ac */
[----:B------:R-:W2:Y:S01]  /*b720*/  MUFU.EX2 R12, R12 ;  /* 0x0000000c000c7308 */ /* 0x000ea20000000800 */
[----:B-1----:R-:W-:-:S01]  /*b730*/  FFMA.FTZ R3, R8, R3, R11 ;  /* 0x0000000308037223 */ /* 0x002fc2000001000b */
[--C-:B------:R-:W-:Y:S01]  /*b740*/  FFMA.FTZ R145, R145, UR10, -R172.reuse ;  /* 0x0000000a91917c23 */ /* 0x100fe200080108ac */
[----:B------:R-:W-:Y:S01]  /*b750*/  QGMMA.64x192x32.F32.E4M3.E4M3 R24, R184, gdesc[UR4], R24, gsb0 ;  /* 0x02e00004b8187df3 */ /* 0x000fe20008000818 */
[----:B------:R-:W-:-:S01]  /*b760*/  FFMA.FTZ R146, R146, UR10, -R172 ;  /* 0x0000000a92927c23 */ /* 0x000fc200080108ac */
[--C-:B------:R-:W-:Y:S01]  /*b770*/  FFMA.FTZ R149, R149, UR10, -R172.reuse ;  /* 0x0000000a95957c23 */ /* 0x100fe200080108ac */
[----:B------:R-:W-:-:S01]  /*b780*/  FFMA.FTZ R150, R150, UR10, -R172 ;  /* 0x0000000a96967c23 */ /* 0x000fc200080108ac */
[--C-:B------:R-:W-:Y:S01]  /*b790*/  FFMA.FTZ R153, R153, UR10, -R172.reuse ;  /* 0x0000000a99997c23 */ /* 0x100fe200080108ac */
        /* <DEDUP_REMOVED lines=8> */
[----:B------:R-:W3:Y:S01]  /*b820*/  MUFU.EX2 R15, R15 ;  /* 0x0000000f000f7308 */ /* 0x000ee20000000800 */
[----:B------:R-:W-:-:S01]  /*b830*/  FFMA.FTZ R169, R169, UR10, -R172 ;  /* 0x0000000aa9a97c23 */ /* 0x000fc200080108ac */
[--C-:B------:R-:W-:Y:S01]  /*b840*/  FFMA.FTZ R170, R170, UR10, -R172.reuse ;  /* 0x0000000aaaaa7c23 */ /* 0x100fe200080108ac */
[----:B------:R-:W-:-:S01]  /*b850*/  FFMA.FTZ R173, R173, UR10, -R172 ;  /* 0x0000000aadad7c23 */ /* 0x000fc200080108ac */
[----:B------:R-:W-:-:S04]  /*b860*/  FFMA.FTZ R172, R174, UR10, -R172 ;  /* 0x0000000aaeac7c23 */ /* 0x000fc800080108ac */
        /* <DEDUP_REMOVED lines=28> */
[----:B0-----:R-:W-:-:S01]  /*ba30*/  FADD.FTZ R175, R9, R4 ;  /* 0x0000000409af7221 */ /* 0x001fc20000010000 */
[----:B--2---:R-:W-:-:S06]  /*ba40*/  FADD.FTZ R4, R12, R3 ;  /* 0x000000030c047221 */ /* 0x004fcc0000010000 */
        /* <DEDUP_REMOVED lines=34> */
[----:B0-----:R-:W-:-:S02]  /*bc70*/  FADD.FTZ R4, R142, R3 ;  /* 0x000000038e047221 */ /* 0x001fc40000010000 */
[----:B------:R-:W0:Y:S01]  /*bc80*/  MUFU.EX2 R147, R147 ;  /* 0x0000009300937308 */ /* 0x000e220000000800 */
[----:B-1----:R-:W-:-:S01]  /*bc90*/  FADD.FTZ R174, R140, R175 ;  /* 0x000000af8cae7221 */ /* 0x002fc20000010000 */
[----:B--2---:R-:W-:-:S03]  /*bca0*/  FADD.FTZ R3, R145, R4 ;  /* 0x0000000491037221 */ /* 0x004fc60000010000 */
[----:B---3--:R-:W-:Y:S01]  /*bcb0*/  FADD.FTZ R175, R143, R174 ;  /* 0x000000ae8faf7221 */ /* 0x008fe20000010000 */
[----:B----4-:R-:W-:-:S02]  /*bcc0*/  FADD.FTZ R4, R146, R3 ;  /* 0x0000000392047221 */ /* 0x010fc40000010000 */
[----:B------:R-:W1:Y:S01]  /*bcd0*/  MUFU.EX2 R150, R150 ;  /* 0x0000009600967308 */ /* 0x000e620000000800 */
[----:B-----5:R-:W-:-:S01]  /*bce0*/  FADD.FTZ R174, R144, R175 ;  /* 0x000000af90ae7221 */ /* 0x020fc20000010000 */
        /* <DEDUP_REMOVED lines=49> */
[----:B0-----:R-:W-:-:S03]  /*c000*/  FADD.FTZ R4, R168, R3 ;  /* 0x00000003a8047221 */ /* 0x001fc60000010000 */
[----:B-1----:R-:W-:Y:S01]  /*c010*/  FADD.FTZ R3, R172, R175 ;  /* 0x000000afac037221 */ /* 0x002fe20000010000 */
[----:B------:R-:W-:Y:S06]  /*c020*/  @!P0 BRA `(.L_x_4295) ;  /* 0x0000000000048947 */ /* 0x000fec0003800000 */
[----:B------:R-:W-:Y:S01]  /*c030*/  BPT.TRAP 0x1 ;  /* 0x000000040000795c */ /* 0x000fe20000300000 */
.L_x_4295:
        /* <DEDUP_REMOVED lines=139> */
.L_x_4286:
[----:B------:R-:W-:-:S13]  /*c8f0*/  ISETP.GE.AND P2, PT, R2, UR39, PT ;  /* 0x0000002702007c0c */ /* 0x000fda000bf46270 */
[----:B------:R-:W-:Y:S05]  /*c900*/  @!P2 BRA `(.L_x_4297) ;  /* 0x000000380060a947 */ /* 0x000fea0003800000 */
[----:B------:R-:W-:Y:S01]  /*c910*/  IMAD.MOV.U32 R7, RZ, RZ, R5 ;  /* 0x000000ffff077224 */ /* 0x000fe200078e0005 */
[----:B------:R-:W-:Y:S01]  /*c920*/  UMOV UR34, UR51 ;  /* 0x0000003300227c82 */ /* 0x000fe20008000000 */
[----:B------:R-:W-:Y:S01]  /*c930*/  IMAD.MOV.U32 R8, RZ, RZ, R6 ;  /* 0x000000ffff087224 */ /* 0x000fe200078e0006 */
[----:B------:R-:W-:Y:S01]  /*c940*/  UMOV UR33, UR54 ;  /* 0x0000003600217c82 */ /* 0x000fe20008000000 */
[----:B------:R-:W-:Y:S01]  /*c950*/  ULDC UR31, c[0x0][0x9e4] ;  /* 0x00027900001f7ab9 */ /* 0x000fe20000000800 */
[----:B------:R-:W-:Y:S01]  /*c960*/  ULDC UR30, c[0x0][0x988] ;  /* 0x00026200001e7ab9 */ /* 0x000fe20000000800 */
[----:B------:R-:W-:-:S05]  /*c970*/  ULDC UR32, c[0x0][0x9e0] ;  /* 0x0002780000207ab9 */ /* 0x000fca0000000800 */
.L_x_4315:
[----:B------:R-:W-:Y:S01]  /*c980*/  ISETP.NE.AND P3, PT, RZ, UR45, PT ;  /* 0x0000002dff007c0c */ /* 0x000fe2000bf65270 */
[----:B------:R-:W-:-:S04]  /*c990*/  UISETP.NE.AND UP1, UPT, UR33, 0x1, UPT ;  /* 0x000000012100788c */ /* 0x000fc8000bf25270 */
[----:B------:R-:W-:-:S04]  /*c9a0*/  USEL UR51, URZ, 0x1, UP1 ;  /* 0x000000013f337887 */ /* 0x000fc80008800000 */
[----:B------:R-:W-:-:S04]  /*c9b0*/  ULOP3.LUT UR51, UR34, UR51, URZ, 0x3c, !UPT ;  /* 0x0000003322337292 */ /* 0x000fc8000f8e3c3f */
[----:B------:R-:W-:Y:S08]  /*c9c0*/  @P3 BRA `(.L_x_4298) ;  /* 0x0000000000383947 */ /* 0x000ff00003800000 */
[----:B------:R-:W-:Y:S05]  /*c9d0*/  @!P0 BRA `(.L_x_4299) ;  /* 0x0000000000048947 */ /* 0x000fea0003800000 */
[----:B------:R-:W-:Y:S01]  /*c9e0*/  BPT.TRAP 0x1 ;  /* 0x000000040000795c */ /* 0x000fe20000300000 */
.L_x_4299:
        /* <DEDUP_REMOVED lines=9> */
.L_x_4300:
[----:B-1----:R-:W-:Y:S05]  /*ca80*/  @P2 BRA `(.L_x_4298) ;  /* 0x0000000000082947 */ /* 0x002fea0003800000 */
[----:B------:R-:W1:Y:S02]  /*ca90*/  SYNCS.PHASECHK.TRANS64.TRYWAIT P2, [UR6+0x2a830], R5 ;  /* 0x02a83005ff0075a7 */ /* 0x000e640008040146 */
[----:B-1----:R-:W-:Y:S05]  /*caa0*/  @!P2 BRA `(.L_x_4301) ;  /* 0x0000010000bca947 */ /* 0x002fea0003800000 */
.L_x_4298:
        /* <DEDUP_REMOVED lines=40> */
.L_x_4303:
[----:B------:R-:W-:Y:S01]  /*cd30*/  ULEA UR6, UR33, UR36, 0x3 ;  /* 0x0000002421067291 */ /* 0x000fe2000f8e183f */
[----:B------:R-:W-:-:S05]  /*cd40*/  IMAD.U32 R5, RZ, RZ, UR34 ;  /* 0x00000022ff057e24 */ /* 0x000fca000f8e00ff */
[----:B------:R-:W-:-:S04]  /*cd50*/  SHF.L.U32 R5, R5, 0x1f, RZ ;  /* 0x0000001f05057819 */ /* 0x000fc800000006ff */
[----:B------:R0:W1:Y:S01]  /*cd60*/  SYNCS.PHASECHK.TRANS64.TRYWAIT P2, [UR6+0x2a850], R5 ;  /* 0x02a85005ff0075a7 */ /* 0x0000620008040146 */
[----:B------:R-:W-:Y:S05]  /*cd70*/  @!P0 BRA `(.L_x_4304) ;  /* 0x0000000000048947 */ /* 0x000fea0003800000 */
[----:B------:R-:W-:Y:S01]  /*cd80*/  BPT.TRAP 0x1 ;  /* 0x000000040000795c */ /* 0x000fe20000300000 */
.L_x_4304:
[----:B-1----:R-:W-:Y:S05]  /*cd90*/  @P2 BRA `(.L_x_4302) ;  /* 0x0000000000082947 */ /* 0x002fea0003800000 */
[----:B------:R-:W1:Y:S02]  /*cda0*/  SYNCS.PHASECHK.TRANS64.TRYWAIT P2, [UR6+0x2a850], R5 ;  /* 0x02a85005ff0075a7 */ /* 0x000e640008040146 */
[----:B-1----:R-:W-:Y:S05]  /*cdb0*/  @!P2 BRA `(.L_x_4305) ;  /* 0x000001000010a947 */ /* 0x002fea0003800000 */
.L_x_4302:
        /* <DEDUP_REMOVED lines=10> */
[C---:B------:R-:W-:Y:S01]  /*ce60*/  FMUL.FTZ R150, R0.reuse, R162 ;  /* 0x000000a200967220 */ /* 0x040fe20000410000 */
[----:B------:R-:W-:Y:S01]  /*ce70*/  FMUL.FTZ R162, R0, R174 ;  /* 0x000000ae00a27220 */ /* 0x000fe20000410000 */
[----:B------:R-:W-:Y:S01]  /*ce80*/  ULOP3.LUT UR6, UR6, 0x10000, URZ, 0xfc, !UPT ;  /* 0x0001000006067892 */ /* 0x000fe2000f8efc3f */
[----:B------:R-:W-:-:S02]  /*ce90*/  VIADD R174, R17, UR42 ;  /* 0x0000002a11ae7c36 */ /* 0x000fc40008000000 */
[C---:B------:R-:W-:Y:S01]  /*cea0*/  FMUL.FTZ R15, R0.reuse, R127 ;  /* 0x0000007f000f7220 */ /* 0x040fe20000410000 */
[C---:B------:R-:W-:Y:S01]  /*ceb0*/  FMUL.FTZ R127, R0.reuse, R133 ;  /* 0x00000085007f7220 */ /* 0x040fe20000410000 */
[----:B------:R-:W-:Y:S01]  /*cec0*/  UIMAD UR10, UR33, 0x600, UR6 ;  /* 0x00000600210a78a4 */ /* 0x000fe2000f8e0206 */
[C---:B------:R-:W-:Y:S01]  /*ced0*/  FMUL.FTZ R133, R0.reuse, R140 ;  /* 0x0000008c00857220 */ /* 0x040fe20000410000 */
[C---:B------:R-:W-:Y:S01]  /*cee0*/  FMUL.FTZ R140, R0.reuse, R151 ;  /* 0x00000097008c7220 */ /* 0x040fe20000410000 */
[C---:B------:R-:W-:Y:S01]  /*cef0*/  FMUL.FTZ R151, R0.reuse, R157 ;  /* 0x0000009d00977220 */ /* 0x040fe20000410000 */
[C---:B------:R-:W-:Y:S01]  /*cf00*/  FMUL.FTZ R157, R0.reuse, R164 ;  /* 0x000000a4009d7220 */ /* 0x040fe20000410000 */
[C---:B-1----:R-:W-:Y:S01]  /*cf10*/  FMUL.FTZ R6, R0.reuse, R121 ;  /* 0x0000007900067220 */ /* 0x042fe20000410000 */
[C---:B------:R-:W-:Y:S01]  /*cf20*/  FMUL.FTZ R164, R0.reuse, R175 ;  /* 0x000000af00a47220 */ /* 0x040fe20000410000 */
[----:B------:R-:W-:Y:S01]  /*cf30*/  UMOV UR6, UR10 ;  /* 0x0000000a00067c82 */ /* 0x000fe20008000000 */
[C---:B0-----:R-:W-:Y:S01]  /*cf40*/  FMUL.FTZ R5, R0.reuse, R120 ;  /* 0x0000007800057220 */ /* 0x041fe20000410000 */
        /* <DEDUP_REMOVED lines=13> */
[----:B--2---:R-:W-:Y:S01]  /*d020*/  SHF.R.U32.HI R13, RZ, 0x7, R13 ;  /* 0x00000007ff0d7819 */ /* 0x004fe2000001160d */
        /* <DEDUP_REMOVED lines=27> */
[----:B------:R-:W-:Y:S01]  /*d1e0*/  IADD3 R13, -R13, 0xb, RZ ;  /* 0x0000000b0d0d7810 */ /* 0x000fe20007ffe1ff */
        /* <DEDUP_REMOVED lines=94> */
[----:B------:R-:W-:-:S04]  /*d7d0*/  @UP0 ULDC UR6, c[0x0][0x450] ;  /* 0x0001140000060ab9 */ /* 0x000fc80000000800 */
[----:B------:R-:W-:Y:S01]  /*d7e0*/  @P2 SHF.R.U32.HI R174, RZ, UR6, R12 ;  /* 0x00000006ffae2c19 */ /* 0x000fe2000801160c */
[----:B------:R-:W-:-:S04]  /*d7f0*/  IMAD.U32 R12, RZ, RZ, UR54 ;  /* 0x00000036ff0c7e24 */ /* 0x000fc8000f8e00ff */
[----:B------:R-:W5:Y:S01]  /*d800*/  SHFL.IDX PT, R181, R174, RZ, 0x1c1f ;  /* 0x001c1fffaeb57589 */ /* 0x000f6200000e0000 */
[----:B------:R-:W-:-:S05]  /*d810*/  @!P1 LEA R12, R12, UR36, 0x3 ;  /* 0x000000240c0c9c11 */ /* 0x000fca000f8e18ff */
[----:B------:R-:W-:-:S05]  /*d820*/  @!P1 VIADD R12, R12, 0x2a840 ;  /* 0x0002a8400c0c9836 */ /* 0x000fca0000000000 */
[----:B------:R-:W-:Y:S01]  /*d830*/  @!P1 PRMT R12, RZ, 0x654, R12 ;  /* 0x00000654ff0c9816 */ /* 0x000fe2000000000c */
[----:B------:R-:W-:Y:S02]  /*d840*/  WARPGROUP.DEPBAR.LE gsb0, 0x0 ;  /* 0x00008000000079c5 */ /* 0x000fe40000010000 */
        /* <DEDUP_REMOVED lines=8> */
[----:B0-234-:R-:W-:Y:S06]  /*d8d0*/  @!P5 BRA `(.L_x_4306) ;  /* 0x00000000005cd947 */ /* 0x01dfec0003800000 */
        /* <DEDUP_REMOVED lines=13> */
.L_x_4308:
[----:B------:R-:W-:-:S05]  /*d9b0*/  IMAD.U32 R182, RZ, RZ, UR31 ;  /* 0x0000001fffb67e24 */ /* 0x000fca000f8e00ff */
[----:B------:R-:W-:-:S13]  /*d9c0*/  ISETP.NE.AND P2, PT, R182, 0x1, PT ;  /* 0x00000001b600780c */ /* 0x000fda0003f45270 */
[----:B------:R-:W0:Y:S02]  /*d9d0*/  @P2 LDC.64 R12, c[0x0][0x9e8] ;  /* 0x00027a00ff0c2b82 */ /* 0x000e240000000a00 */
[----:B0-----:R-:W-:-:S05]  /*d9e0*/  @P2 IMAD.HI.U32 R12, R181, R12, RZ ;  /* 0x0000000cb50c2227 */ /* 0x001fca00078e00ff */
[----:B------:R-:W-:-:S07]  /*d9f0*/  @P2 SHF.R.U32.HI R181, RZ, R13, R12 ;  /* 0x0000000dffb52219 */ /* 0x000fce000001160c */
.L_x_4309:
[----:B------:R-:W-:Y:S05]  /*da00*/  BSYNC B0 ;  /* 0x0000000000007941 */ /* 0x000fea0003800000 */
.L_x_4307:
[----:B------:R-:W-:-:S04]  /*da10*/  IMAD R181, R181, R182, -R173 ;  /* 0x000000b6b5b57224 */ /* 0x000fc800078e0aad */
[----:B------:R-:W-:-:S05]  /*da20*/  IMAD.IADD R181, R181, 0x1, -R16 ;  /* 0x00000001b5b57824 */ /* 0x000fca00078e0a10 */
[----:B------:R-:W-:Y:S02]  /*da30*/  VIMNMX R180, R180, R181, !PT ;  /* 0x000000b5b4b47248 */ /* 0x000fe40007fe0100 */
[----:B------:R-:W-:-:S07]  /*da40*/  VIADDMNMX R179, R181, R182, R179, PT ;  /* 0x000000b6b5b37246 */ /* 0x000fce00038001b3 */
.L_x_4306:
[----:B------:R-:W-:Y:S01]  /*da50*/  ISETP.GT.AND P2, PT, R2, -0x1, PT ;  /* 0xffffffff0200780c */ /* 0x000fe20003f44270 */
[----:B------:R-:W0:Y:S03]  /*da60*/  SHFL.IDX PT, R174, R174, 0x1, 0x1c1f ;  /* 0x003c1f00aeae7f89 */ /* 0x000e2600000e0000 */
[C---:B------:R-:W-:Y:S02]  /*da70*/  ISETP.GT.AND P4, PT, R180.reuse, RZ, P2 ;  /* 0x000000ffb400720c */ /* 0x040fe40001784270 */
[----:B------:R-:W-:Y:S02]  /*da80*/  ISETP.GT.AND P6, PT, R180, 0x1, P2 ;  /* 0x00000001b400780c */ /* 0x000fe400017c4270 */
[C---:B------:R-:W-:Y:S02]  /*da90*/  ISETP.LT.OR P4, PT, R179.reuse, 0x1, P4 ;  /* 0x00000001b300780c */ /* 0x040fe40002781670 */
[----:B------:R-:W-:-:S02]  /*daa0*/  ISETP.LT.OR P6, PT, R179, 0x2, P6 ;  /* 0x00000002b300780c */ /* 0x000fc400037c1670 */
[----:B------:R-:W-:Y:S02]  /*dab0*/  FSEL R5, R5, -INF , !P4 ;  /* 0xff80000005057808 */ /* 0x000fe40006000000 */
[----:B------:R-:W-:Y:S02]  /*dac0*/  FSEL R181, R6, -INF , !P6 ;  /* 0xff80000006b57808 */ /* 0x000fe40007000000 */
[C---:B------:R-:W-:Y:S02]  /*dad0*/  ISETP.GT.AND P3, PT, R180.reuse, 0x8, P2 ;  /* 0x00000008b400780c */ /* 0x040fe40001764270 */
[C---:B------:R-:W-:Y:S02]  /*dae0*/  ISETP.GT.AND P4, PT, R180.reuse, 0x9, P2 ;  /* 0x00000009b400780c */ /* 0x040fe40001784270 */
[----:B------:R-:W-:Y:S02]  /*daf0*/  ISETP.GT.AND P6, PT, R180, 0x10, P2 ;  /* 0x00000010b400780c */ /* 0x000fe400017c4270 */
[----:B------:R-:W-:-:S02]  /*db00*/  ISETP.LT.OR P3, PT, R179, 0x9, P3 ;  /* 0x00000009b300780c */ /* 0x000fc40001f61670 */
[----:B------:R-:W-:Y:S01]  /*db10*/  ISETP.LT.OR P4, PT, R179, 0xa, P4 ;  /* 0x0000000ab300780c */ /* 0x000fe20002781670 */
[--C-:B0-----:R-:W-:Y:S01]  /*db20*/  IMAD.IADD R177, R177, 0x1, R174.reuse ;  /* 0x00000001b1b17824 */ /* 0x101fe200078e02ae */
[----:B------:R-:W-:Y:S01]  /*db30*/  ISETP.LT.OR P6, PT, R179, 0x11, P6 ;  /* 0x00000011b300780c */ /* 0x000fe200037c1670 */
[----:B------:R-:W-:Y:S01]  /*db40*/  IMAD.IADD R178, R178, 0x1, R174 ;  /* 0x00000001b2b27824 */ /* 0x000fe200078e02ae */
        /* <DEDUP_REMOVED lines=98> */
.L_x_4312:
[----:B------:R-:W-:-:S05]  /*e170*/  IMAD.U32 R6, RZ, RZ, UR31 ;  /* 0x0000001fff067e24 */ /* 0x000fca000f8e00ff */
[----:B------:R-:W-:-:S13]  /*e180*/  ISETP.NE.AND P3, PT, R6, 0x1, PT ;  /* 0x000000010600780c */ /* 0x000fda0003f65270 */
[----:B------:R-:W0:Y:S02]  /*e190*/  @P3 LDC.64 R12, c[0x0][0x9e8] ;  /* 0x00027a00ff0c3b82 */ /* 0x000e240000000a00 */
[----:B0-----:R-:W-:-:S05]  /*e1a0*/  @P3 IMAD.HI.U32 R12, R174, R12, RZ ;  /* 0x0000000cae0c3227 */ /* 0x001fca00078e00ff */
[----:B------:R-:W-:-:S07]  /*e1b0*/  @P3 SHF.R.U32.HI R174, RZ, R13, R12 ;  /* 0x0000000dffae3219 */ /* 0x000fce000001160c */
.L_x_4313:
[----:B------:R-:W-:Y:S05]  /*e1c0*/  BSYNC B0 ;  /* 0x0000000000007941 */ /* 0x000fea0003800000 */
.L_x_4311:
[----:B------:R-:W-:-:S04]  /*e1d0*/  IMAD R173, R174, R6, -R173 ;  /* 0x00000006aead7224 */ /* 0x000fc800078e0aad */
[----:B------:R-:W-:-:S05]  /*e1e0*/  IMAD.IADD R173, R173, 0x1, -R16 ;  /* 0x00000001adad7824 */ /* 0x000fca00078e0a10 */
[----:B------:R-:W-:Y:S02]  /*e1f0*/  VIADDMNMX R177, R173, R6, R177, PT ;  /* 0x00000006adb17246 */ /* 0x000fe400038001b1 */
[----:B------:R-:W-:-:S07]  /*e200*/  VIMNMX R178, R178, R173, !PT ;  /* 0x000000adb2b27248 */ /* 0x000fce0007fe0100 */
.L_x_4310:
[----:B------:R-:W-:Y:S01]  /*e210*/  FMNMX.FTZ R6, R5, R8, !PT ;  /* 0x0000000805067209 */ /* 0x000fe20007810000 */
[----:B------:R-:W-:Y:S01]  /*e220*/  UMOV UR10, UR30 ;  /* 0x0000001e000a7c82 */ /* 0x000fe20008000000 */
[----:B------:R-:W-:Y:S02]  /*e230*/  ISETP.GT.AND P3, PT, R178, 0x1, P2 ;  /* 0x00000001b200780c */ /* 0x000fe40001764270 */
[----:B------:R-:W-:Y:S02]  /*e240*/  FMNMX.FTZ R6, R181, R6, !PT ;  /* 0x00000006b5067209 */ /* 0x000fe40007810000 */
[----:B------:R-:W-:Y:S02]  /*e250*/  ISETP.LT.OR P3, PT, R177, 0x2, P3 ;  /* 0x00000002b100780c */ /* 0x000fe40001f61670 */
[----:B------:R-:W-:Y:S02]  /*e260*/  FMNMX.FTZ R6, R11, R6, !PT ;  /* 0x000000060b067209 */ /* 0x000fe40007810000 */
[----:B------:R-:W-:-:S02]  /*e270*/  FSEL R10, R10, -INF , !P3 ;  /* 0xff8000000a0a7808 */ /* 0x000fc40005800000 */
[----:B------:R-:W-:Y:S02]  /*e280*/  FMNMX.FTZ R6, R21, R6, !PT ;  /* 0x0000000615067209 */ /* 0x000fe40007810000 */
        /* <DEDUP_REMOVED lines=48> */
[C---:B------:R-:W-:Y:S02]  /*e590*/  ISETP.GT.AND P3, PT, R178.reuse, RZ, P2 ;  /* 0x000000ffb200720c */ /* 0x040fe40001764270 */
        /* <DEDUP_REMOVED lines=8> */
[----:B------:R-:W-:Y:S01]  /*e620*/  ISETP.GT.AND P3, PT, R178, 0x78, P2 ;  /* 0x00000078b200780c */ /* 0x000fe20001764270 */
[----:B------:R-:W0:Y:S01]  /*e630*/  SHFL.BFLY PT, R13, R12, 0x2, 0x1f ;  /* 0x0c401f000c0d7f89 */ /* 0x000e2200000e0000 */
[----:B------:R-:W-:-:S02]  /*e640*/  FSEL R14, R14, -INF , !P4 ;  /* 0xff8000000e0e7808 */ /* 0x000fc40006000000 */
[----:B------:R-:W-:Y:S02]  /*e650*/  ISETP.GT.AND P4, PT, R178, 0x11, P2 ;  /* 0x00000011b200780c */ /* 0x000fe40001784270 */
[C---:B------:R-:W-:Y:S02]  /*e660*/  ISETP.LT.OR P3, PT, R177.reuse, 0x79, P3 ;  /* 0x00000079b100780c */ /* 0x040fe40001f61670 */
[----:B------:R-:W-:-:S04]  /*e670*/  ISETP.LT.OR P4, PT, R177, 0x12, P4 ;  /* 0x00000012b100780c */ /* 0x000fc80002781670 */
[----:B------:R-:W-:Y:S02]  /*e680*/  FSEL R120, R120, -INF , !P4 ;  /* 0xff80000078787808 */ /* 0x000fe40006000000 */
[----:B------:R-:W-:-:S04]  /*e690*/  ISETP.GT.AND P4, PT, R178, 0x20, P2 ;  /* 0x00000020b200780c */ /* 0x000fc80001784270 */
[----:B------:R-:W-:-:S04]  /*e6a0*/  ISETP.LT.OR P4, PT, R177, 0x21, P4 ;  /* 0x00000021b100780c */ /* 0x000fc80002781670 */
[----:B------:R-:W-:Y:S02]  /*e6b0*/  FSEL R126, R126, -INF , !P4 ;  /* 0xff8000007e7e7808 */ /* 0x000fe40006000000 */
[----:B------:R-:W-:Y:S02]  /*e6c0*/  ISETP.GT.AND P4, PT, R178, 0x29, P2 ;  /* 0x00000029b200780c */ /* 0x000fe40001784270 */
[----:B0-----:R-:W-:Y:S02]  /*e6d0*/  FMNMX.FTZ R13, R12, R13, !PT ;  /* 0x0000000d0c0d7209 */ /* 0x001fe40007810000 */
[----:B------:R-:W-:-:S03]  /*e6e0*/  ISETP.LT.OR P4, PT, R177, 0x2a, P4 ;  /* 0x0000002ab100780c */ /* 0x000fc60002781670 */
[----:B------:R-:W0:Y:S01]  /*e6f0*/  SHFL.BFLY PT, R6, R13, 0x1, 0x1f ;  /* 0x0c201f000d067f89 */ /* 0x000e2200000e0000 */
[----:B------:R-:W-:Y:S02]  /*e700*/  FSEL R132, R132, -INF , !P4 ;  /* 0xff80000084847808 */ /* 0x000fe40006000000 */
[----:B------:R-:W-:-:S04]  /*e710*/  ISETP.GT.AND P4, PT, R178, 0x38, P2 ;  /* 0x00000038b200780c */ /* 0x000fc80001784270 */
[----:B------:R-:W-:-:S04]  /*e720*/  ISETP.LT.OR P4, PT, R177, 0x39, P4 ;  /* 0x00000039b100780c */ /* 0x000fc80002781670 */
[----:B------:R-:W-:Y:S02]  /*e730*/  FSEL R138, R138, -INF , !P4 ;  /* 0xff8000008a8a7808 */ /* 0x000fe40006000000 */
[----:B------:R-:W-:-:S04]  /*e740*/  ISETP.GT.AND P4, PT, R178, 0x41, P2 ;  /* 0x00000041b200780c */ /* 0x000fc80001784270 */
[----:B------:R-:W-:-:S04]  /*e750*/  ISETP.LT.OR P4, PT, R177, 0x42, P4 ;  /* 0x00000042b100780c */ /* 0x000fc80002781670 */
[----:B------:R-:W-:Y:S02]  /*e760*/  FSEL R144, R144, -INF , !P4 ;  /* 0xff80000090907808 */ /* 0x000fe40006000000 */
[----:B------:R-:W-:Y:S02]  /*e770*/  ISETP.GT.AND P4, PT, R178, 0x50, P2 ;  /* 0x00000050b200780c */ /* 0x000fe40001784270 */
[----:B0-----:R-:W-:Y:S02]  /*e780*/  FMNMX.FTZ R6, R13, R6, !PT ;  /* 0x000000060d067209 */ /* 0x001fe40007810000 */
[----:B------:R-:W-:Y:S02]  /*e790*/  ISETP.LT.OR P4, PT, R177, 0x51, P4 ;  /* 0x00000051b100780c */ /* 0x000fe40002781670 */
[----:B------:R-:W-:Y:S02]  /*e7a0*/  FSETP.NEU.FTZ.AND P6, PT, R6, -INF , PT ;  /* 0xff8000000600780b */ /* 0x000fe40003fdd000 */
[----:B------:R-:W-:-:S02]  /*e7b0*/  FSEL R150, R150, -INF , !P4 ;  /* 0xff80000096967808 */ /* 0x000fc40006000000 */
[----:B------:R-:W-:Y:S02]  /*e7c0*/  FSEL R173, R6, RZ, P6 ;  /* 0x000000ff06ad7208 */ /* 0x000fe40003000000 */
[----:B------:R-:W-:-:S03]  /*e7d0*/  ISETP.GT.AND P4, PT, R178, 0x59, P2 ;  /* 0x00000059b200780c */ /* 0x000fc60001784270 */
[----:B------:R-:W-:Y:S01]  /*e7e0*/  FADD.FTZ R8, -R173, R8 ;  /* 0x00000008ad087221 */ /* 0x000fe20000010100 */
[----:B------:R-:W-:Y:S01]  /*e7f0*/  IMAD.U32 R173, RZ, RZ, UR10 ;  /* 0x0000000affad7e24 */ /* 0x000fe2000f8e00ff */
[----:B------:R-:W-:Y:S02]  /*e800*/  ISETP.LT.OR P4, PT, R177, 0x5a, P4 ;  /* 0x0000005ab100780c */ /* 0x000fe40002781670 */
[----:B------:R-:W-:Y:S01]  /*e810*/  FMUL.FTZ R8, R8, UR10 ;  /* 0x0000000a08087c20 */ /* 0x000fe20008410000 */
[----:B------:R-:W-:-:S05]  /*e820*/  FFMA.FTZ R173, R6, R173, -8 ;  /* 0xc100000006ad7423 */ /* 0x000fca00000100ad */
[----:B------:R-:W-:Y:S01]  /*e830*/  FSEL R12, R173, RZ, P6 ;  /* 0x000000ffad0c7208 */ /* 0x000fe20003000000 */
[----:B------:R-:W-:Y:S01]  /*e840*/  MUFU.EX2 R8, R8 ;  /* 0x0000000800087308 */ /* 0x000fe20000000800 */
[----:B------:R-:W-:Y:S02]  /*e850*/  ISETP.GT.AND P6, PT, R178, 0x9, P2 ;  /* 0x00000009b200780c */ /* 0x000fe400017c4270 */
[----:B------:R-:W-:Y:S01]  /*e860*/  FSEL R173, R156, -INF , !P4 ;  /* 0xff8000009cad7808 */ /* 0x000fe20006000000 */
[----:B------:R-:W-:-:S01]  /*e870*/  FFMA.FTZ R13, R5, UR10, -R12 ;  /* 0x0000000a050d7c23 */ /* 0x000fc2000801080c */
[----:B------:R-:W-:Y:S01]  /*e880*/  ISETP.LT.OR P6, PT, R177, 0xa, P6 ;  /* 0x0000000ab100780c */ /* 0x000fe200037c1670 */
[----:B------:R-:W-:-:S01]  /*e890*/  FFMA.FTZ R5, R21, UR10, -R12 ;  /* 0x0000000a15057c23 */ /* 0x000fc2000801080c */
[----:B------:R-:W-:Y:S01]  /*e8a0*/  ISETP.GT.AND P4, PT, R178, 0x68, P2 ;  /* 0x00000068b200780c */ /* 0x000fe20001784270 */
[----:B------:R-:W-:-:S01]  /*e8b0*/  FFMA.FTZ R184, R135, UR10, -R12 ;  /* 0x0000000a87b87c23 */ /* 0x000fc2000801080c */
[----:B------:R-:W-:Y:S01]  /*e8c0*/  FSEL R15, R15, -INF , !P6 ;  /* 0xff8000000f0f7808 */ /* 0x000fe20007000000 */
[----:B------:R-:W-:-:S01]  /*e8d0*/  FFMA.FTZ R182, R131, UR10, -R12 ;  /* 0x0000000a83b67c23 */ /* 0x000fc2000801080c */
[----:B------:R-:W-:Y:S01]  /*e8e0*/  ISETP.GT.AND P6, PT, R178, 0x18, P2 ;  /* 0x00000018b200780c */ /* 0x000fe200017c4270 */
[----:B------:R-:W-:-:S01]  /*e8f0*/  FFMA.FTZ R131, R145, UR10, -R12 ;  /* 0x0000000a91837c23 */ /* 0x000fc2000801080c */
[----:B------:R-:W-:Y:S01]  /*e900*/  ISETP.LT.OR P4, PT, R177, 0x69, P4 ;  /* 0x00000069b100780c */ /* 0x000fe20002781670 */
[----:B------:R-:W-:-:S01]  /*e910*/  FFMA.FTZ R145, R167, UR10, -R12 ;  /* 0x0000000aa7917c23 */ /* 0x000fc2000801080c */
[----:B------:R-:W-:Y:S01]  /*e920*/  ISETP.LT.OR P6, PT, R177, 0x19, P6 ;  /* 0x00000019b100780c */ /* 0x000fe200037c1670 */
[----:B------:R-:W0:Y:S01]  /*e930*/  MUFU.EX2 R13, R13 ;  /* 0x0000000d000d7308 */ /* 0x000e220000000800 */
[----:B------:R-:W-:Y:S01]  /*e940*/  FSEL R162, R162, -INF , !P4 ;  /* 0xff800000a2a27808 */ /* 0x000fe20006000000 */
[--C-:B------:R-:W-:Y:S01]  /*e950*/  FFMA.FTZ R181, R181, UR10, -R12.reuse ;  /* 0x0000000ab5b57c23 */ /* 0x100fe2000801080c */
[----:B------:R-:W-:Y:S01]  /*e960*/  FSEL R122, R122, -INF , !P6 ;  /* 0xff8000007a7a7808 */ /* 0x000fe20007000000 */
[--C-:B------:R-:W-:Y:S01]  /*e970*/  FFMA.FTZ R11, R11, UR10, -R12.reuse ;  /* 0x0000000a0b0b7c23 */ /* 0x100fe2000801080c */
[C---:B------:R-:W-:Y:S01]  /*e980*/  ISETP.GT.AND P6, PT, R178.reuse, 0x21, P2 ;  /* 0x00000021b200780c */ /* 0x040fe200017c4270 */
[--C-:B------:R-:W-:Y:S01]  /*e990*/  FFMA.FTZ R9, R121, UR10, -R12.reuse ;  /* 0x0000000a79097c23 */ /* 0x100fe2000801080c */
[----:B------:R-:W-:Y:S01]  /*e9a0*/  ISETP.GT.AND P4, PT, R178, 0x70, P2 ;  /* 0x00000070b200780c */ /* 0x000fe20001784270 */
[----:B------:R-:W1:Y:S01]  /*e9b0*/  MUFU.EX2 R156, R181 ;  /* 0x000000b5009c7308 */ /* 0x000e620000000800 */
[----:B------:R-:W-:Y:S01]  /*e9c0*/  ISETP.LT.OR P6, PT, R177, 0x22, P6 ;  /* 0x00000022b100780c */ /* 0x000fe200037c1670 */
[--C-:B------:R-:W-:Y:S01]  /*e9d0*/  FFMA.FTZ R121, R125, UR10, -R12.reuse ;  /* 0x0000000a7d797c23 */ /* 0x100fe2000801080c */
[----:B------:R-:W-:Y:S01]  /*e9e0*/  ISETP.LT.OR P4, PT, R177, 0x71, P4 ;  /* 0x00000071b100780c */ /* 0x000fe20002781670 */
[--C-:B------:R-:W-:Y:S01]  /*e9f0*/  FFMA.FTZ R186, R139, UR10, -R12.reuse ;  /* 0x0000000a8bba7c23 */ /* 0x100fe2000801080c */
[----:B------:R-:W-:Y:S01]  /*ea00*/  FSEL R128, R128, -INF , !P6 ;  /* 0xff80000080807808 */ /* 0x000fe20007000000 */
[--C-:B------:R-:W-:Y:S01]  /*ea10*/  FFMA.FTZ R125, R133, UR10, -R12.reuse ;  /* 0x0000000a857d7c23 */ /* 0x100fe2000801080c */
[----:B------:R-:W-:Y:S01]  /*ea20*/  ISETP.GT.AND P6, PT, R178, 0x30, P2 ;  /* 0x00000030b200780c */ /* 0x000fe200017c4270 */
[----:B------:R-:W2:Y:S01]  /*ea30*/  MUFU.EX2 R11, R11 ;  /* 0x0000000b000b7308 */ /* 0x000ea20000000800 */
[----:B------:R-:W-:Y:S01]  /*ea40*/  FSEL R166, R166, -INF , !P4 ;  /* 0xff800000a6a67808 */ /* 0x000fe20006000000 */
[--C-:B------:R-:W-:Y:S01]  /*ea50*/  FFMA.FTZ R139, R157, UR10, -R12.reuse ;  /* 0x0000000a9d8b7c23 */ /* 0x100fe2000801080c */
[----:B------:R-:W-:Y:S01]  /*ea60*/  ISETP.LT.OR P6, PT, R177, 0x31, P6 ;  /* 0x00000031b100780c */ /* 0x000fe200037c1670 */
[--C-:B------:R-:W-:Y:S01]  /*ea70*/  FFMA.FTZ R133, R149, UR10, -R12.reuse ;  /* 0x0000000a95857c23 */ /* 0x100fe2000801080c */
[----:B------:R-:W-:Y:S01]  /*ea80*/  FSEL R135, R170, -INF , !P3 ;  /* 0xff800000aa877808 */ /* 0x000fe20005800000 */
[--C-:B------:R-:W-:Y:S01]  /*ea90*/  FFMA.FTZ R149, R171, UR10, -R12.reuse ;  /* 0x0000000aab957c23 */ /* 0x100fe2000801080c */
[----:B------:R-:W-:Y:S01]  /*eaa0*/  FSEL R134, R134, -INF , !P6 ;  /* 0xff80000086867808 */ /* 0x000fe20007000000 */
[----:B------:R-:W-:Y:S01]  /*eab0*/  MUFU.EX2 R9, R9 ;  /* 0x0000000900097308 */ /* 0x000fe20000000800 */
[----:B------:R-:W-:Y:S01]  /*eac0*/  ISETP.GT.AND P6, PT, R178, 0x39, P2 ;  /* 0x00000039b200780c */ /* 0x000fe200017c4270 */
[----:B0-----:R-:W-:Y:S01]  /*ead0*/  FFMA.FTZ R171, R8, R4, R13 ;  /* 0x0000000408ab7223 */ /* 0x001fe2000001000d */
[----:B------:R-:W-:-:S01]  /*eae0*/  FFMA.FTZ R151, R151, UR10, -R12 ;  /* 0x0000000a97977c23 */ /* 0x000fc2000801080c */
[--C-:B------:R-:W-:Y:S01]  /*eaf0*/  FFMA.FTZ R196, R159, UR10, -R12.reuse ;  /* 0x0000000a9fc47c23 */ /* 0x100fe2000801080c */
[----:B------:R-:W-:Y:S01]  /*eb00*/  ISETP.LT.OR P6, PT, R177, 0x3a, P6 ;  /* 0x0000003ab100780c */ /* 0x000fe200037c1670 */
[--C-:B------:R-:W-:Y:S01]  /*eb10*/  FFMA.FTZ R198, R163, UR10, -R12.reuse ;  /* 0x0000000aa3c67c23 */ /* 0x100fe2000801080c */
[----:B------:R-:W-:-:S01]  /*eb20*/  FFMA.FTZ R188, R143, UR10, -R12 ;  /* 0x0000000a8fbc7c23 */ /* 0x000fc2000801080c */
[----:B------:R0:W-:Y:S01]  /*eb30*/  MUFU.EX2 R170, R151 ;  /* 0x0000009700aa7308 */ /* 0x0001e20000000800 */
[----:B------:R-:W-:Y:S01]  /*eb40*/  FSEL R140, R140, -INF , !P6 ;  /* 0xff8000008c8c7808 */ /* 0x000fe20007000000 */
[--C-:B------:R-:W-:Y:S01]  /*eb50*/  FFMA.FTZ R143, R165, UR10, -R12.reuse ;  /* 0x0000000aa58f7c23 */ /* 0x100fe2000801080c */
[----:B------:R-:W-:Y:S01]  /*eb60*/  ISETP.GT.AND P6, PT, R178, 0x48, P2 ;  /* 0x00000048b200780c */ /* 0x000fe200017c4270 */
[----:B------:R-:W-:-:S03]  /*eb70*/  FFMA.FTZ R176, R176, UR10, -R12 ;  /* 0x0000000ab0b07c23 */ /* 0x000fc6000801080c */
[----:B------:R-:W-:Y:S01]  /*eb80*/  ISETP.LT.OR P6, PT, R177, 0x49, P6 ;  /* 0x00000049b100780c */ /* 0x000fe200037c1670 */
[----:B------:R-:W-:Y:S01]  /*eb90*/  MUFU.EX2 R121, R121 ;  /* 0x0000007900797308 */ /* 0x000fe20000000800 */
[----:B0-----:R-:W-:-:S02]  /*eba0*/  FFMA.FTZ R151, R175, UR10, -R12 ;  /* 0x0000000aaf977c23 */ /* 0x001fc4000801080c */
        /* <DEDUP_REMOVED lines=14> */
[C---:B------:R-:W-:Y:S02]  /*ec90*/  ISETP.GT.AND P6, PT, R178.reuse, 0x71, P2 ;  /* 0x00000071b200780c */ /* 0x040fe400017c4270 */
[----:B------:R-:W-:Y:S01]  /*eca0*/  ISETP.GT.AND P2, PT, R178, 0x79, P2 ;  /* 0x00000079b200780c */ /* 0x000fe20001744270 */
[--C-:B------:R-:W-:Y:S01]  /*ecb0*/  FFMA.FTZ R178, R123, UR10, -R12.reuse ;  /* 0x0000000a7bb27c23 */ /* 0x100fe2000801080c */
[C---:B------:R-:W-:Y:S01]  /*ecc0*/  ISETP.LT.OR P6, PT, R177.reuse, 0x72, P6 ;  /* 0x00000072b100780c */ /* 0x040fe200037c1670 */
[----:B------:R0:W3:Y:S01]  /*ecd0*/  MUFU.EX2 R164, R5 ;  /* 0x0000000500a47308 */ /* 0x0000e20000000800 */
[----:B------:R-:W-:Y:S01]  /*ece0*/  ISETP.LT.OR P2, PT, R177, 0x7a, P2 ;  /* 0x0000007ab100780c */ /* 0x000fe20001741670 */
[--C-:B------:R-:W-:Y:S01]  /*ecf0*/  FFMA.FTZ R123, R129, UR10, -R12.reuse ;  /* 0x0000000a817b7c23 */ /* 0x100fe2000801080c */
[----:B------:R-:W-:Y:S01]  /*ed00*/  FSEL R168, R168, -INF , !P6 ;  /* 0xff800000a8a87808 */ /* 0x000fe20007000000 */
[--C-:B------:R-:W-:Y:S01]  /*ed10*/  FFMA.FTZ R129, R141, UR10, -R12.reuse ;  /* 0x0000000a8d817c23 */ /* 0x100fe2000801080c */
[----:B------:R-:W-:Y:S01]  /*ed20*/  FSEL R172, R172, -INF , !P2 ;  /* 0xff800000acac7808 */ /* 0x000fe20005000000 */
[----:B------:R-:W-:-:S02]  /*ed30*/  FFMA.FTZ R141, R161, UR10, -R12 ;  /* 0x0000000aa18d7c23 */ /* 0x000fc4000801080c */
[----:B------:R-:W4:Y:S01]  /*ed40*/  MUFU.EX2 R178, R178 ;  /* 0x000000b200b27308 */ /* 0x000f220000000800 */
[----:B0-----:R-:W-:-:S04]  /*ed50*/  FMNMX.FTZ R5, R174, R7, !PT ;  /* 0x00000007ae057209 */ /* 0x001fc80007810000 */
[----:B------:R-:W-:-:S03]  /*ed60*/  FMNMX.FTZ R5, R10, R5, !PT ;  /* 0x000000050a057209 */ /* 0x000fc60007810000 */
[----:B------:R-:W-:Y:S01]  /*ed70*/  MUFU.EX2 R123, R123 ;  /* 0x0000007b007b7308 */ /* 0x000fe20000000800 */
[----:B------:R-:W-:-:S04]  /*ed80*/  FMNMX.FTZ R180, R14, R5, !PT ;  /* 0x000000050eb47209 */ /* 0x000fc80007810000 */
[----:B------:R-:W-:Y:S01]  /*ed90*/  FMNMX.FTZ R5, R15, R180, !PT ;  /* 0x000000b40f057209 */ /* 0x000fe20007810000 */
[----:B------:R-:W-:-:S01]  /*eda0*/  FFMA.FTZ R180, R127, UR10, -R12 ;  /* 0x0000000a7fb47c23 */ /* 0x000fc2000801080c */
[--C-:B------:R-:W-:Y:S01]  /*edb0*/  FFMA.FTZ R127, R137, UR10, -R12.reuse ;  /* 0x0000000a897f7c23 */ /* 0x100fe2000801080c */
[----:B------:R-:W-:-:S01]  /*edc0*/  FFMA.FTZ R137, R153, UR10, -R12 ;  /* 0x0000000a99897c23 */ /* 0x000fc2000801080c */
        /* <DEDUP_REMOVED lines=29> */
[----:B------:R-:W-:Y:S01]  /*efa0*/  FMNMX.FTZ R5, R173, R190, !PT ;  /* 0x000000bead057209 */ /* 0x000fe20007810000 */
[--C-:B------:R-:W-:Y:S01]  /*efb0*/  FFMA.FTZ R190, R147, UR10, -R12.reuse ;  /* 0x0000000a93be7c23 */ /* 0x100fe2000801080c */
[----:B------:R-:W-:-:S02]  /*efc0*/  FFMA.FTZ R147, R169, UR10, -R12 ;  /* 0x0000000aa9937c23 */ /* 0x000fc4000801080c */
        /* <DEDUP_REMOVED lines=10> */
[----:B------:R-:W-:-:S01]  /*f070*/  FFMA.FTZ R192, R155, UR10, -R12 ;  /* 0x0000000a9bc07c23 */ /* 0x000fc2000801080c */
[----:B------:R-:W-:Y:S02]  /*f080*/  MUFU.EX2 R145, R145 ;  /* 0x0000009100917308 */ /* 0x000fe40000000800 */
[----:B------:R-:W-:-:S05]  /*f090*/  FMNMX.FTZ R5, R172, R5, !PT ;  /* 0x00000005ac057209 */ /* 0x000fca0007810000 */
[----:B------:R-:W0:Y:S01]  /*f0a0*/  SHFL.BFLY PT, R194, R5, 0x2, 0x1f ;  /* 0x0c401f0005c27f89 */ /* 0x000e2200000e0000 */
[----:B------:R-:W-:Y:S08]  /*f0b0*/  MUFU.EX2 R192, R192 ;  /* 0x000000c000c07308 */ /* 0x000ff00000000800 */
[----:B------:R-:W-:Y:S08]  /*f0c0*/  MUFU.EX2 R147, R147 ;  /* 0x0000009300937308 */ /* 0x000ff00000000800 */
[----:B------:R-:W-:Y:S01]  /*f0d0*/  MUFU.EX2 R149, R149 ;  /* 0x0000009500957308 */ /* 0x000fe20000000800 */
[----:B0-----:R-:W-:-:S07]  /*f0e0*/  FMNMX.FTZ R194, R5, R194, !PT ;  /* 0x000000c205c27209 */ /* 0x001fce0007810000 */
[----:B------:R-:W-:Y:S01]  /*f0f0*/  MUFU.EX2 R12, R176 ;  /* 0x000000b0000c7308 */ /* 0x000fe20000000800 */
[----:B------:R-:W0:Y:S07]  /*f100*/  SHFL.BFLY PT, R5, R194, 0x1, 0x1f ;  /* 0x0c201f00c2057f89 */ /* 0x000e2e00000e0000 */
[----:B------:R-:W-:Y:S01]  /*f110*/  MUFU.EX2 R151, R151 ;  /* 0x0000009700977308 */ /* 0x000fe20000000800 */
[----:B0-----:R-:W-:Y:S01]  /*f120*/  FMNMX.FTZ R5, R194, R5, !PT ;  /* 0x00000005c2057209 */ /* 0x001fe20007810000 */
[----:B------:R-:W-:-:S03]  /*f130*/  IMAD.U32 R194, RZ, RZ, UR10 ;  /* 0x0000000affc27e24 */ /* 0x000fc6000f8e00ff */
[C---:B------:R-:W-:Y:S01]  /*f140*/  FSETP.NEU.FTZ.AND P2, PT, R5.reuse, -INF , PT ;  /* 0xff8000000500780b */ /* 0x040fe20003f5d000 */
[----:B------:R-:W-:-:S05]  /*f150*/  FFMA.FTZ R153, R5, R194, -8 ;  /* 0xc100000005997423 */ /* 0x000fca00000100c2 */
[----:B------:R-:W-:-:S05]  /*f160*/  FSEL R153, R153, RZ, P2 ;  /* 0x000000ff99997208 */ /* 0x000fca0001000000 */
[--C-:B------:R-:W-:Y:S01]  /*f170*/  FFMA.FTZ R161, R128, UR10, -R153.reuse ;  /* 0x0000000a80a17c23 */ /* 0x100fe20008010899 */
[----:B------:R-:W-:Y:S01]  /*f180*/  FSEL R128, R5, RZ, P2 ;  /* 0x000000ff05807208 */ /* 0x000fe20001000000 */
[--C-:B------:R-:W-:Y:S01]  /*f190*/  FFMA.FTZ R174, R174, UR10, -R153.reuse ;  /* 0x0000000aaeae7c23 */ /* 0x100fe20008010899 */
[----:B------:R-:W-:-:S01]  /*f1a0*/  FFMA.FTZ R155, R10, UR10, -R153 ;  /* 0x0000000a0a9b7c23 */ /* 0x000fc20008010899 */
[--C-:B------:R-:W-:Y:S01]  /*f1b0*/  FFMA.FTZ R10, R14, UR10, -R153.reuse ;  /* 0x0000000a0e0a7c23 */ /* 0x100fe20008010899 */
[----:B------:R-:W-:-:S01]  /*f1c0*/  FFMA.FTZ R15, R15, UR10, -R153 ;  /* 0x0000000a0f0f7c23 */ /* 0x000fc20008010899 */
[----:B------:R-:W-:Y:S01]  /*f1d0*/  FADD.FTZ R128, -R128, R7 ;  /* 0x0000000780807221 */ /* 0x000fe20000010100 */
[----:B------:R-:W-:-:S01]  /*f1e0*/  FFMA.FTZ R14, R20, UR10, -R153 ;  /* 0x0000000a140e7c23 */ /* 0x000fc20008010899 */
[----:B------:R-:W-:Y:S01]  /*f1f0*/  MUFU.EX2 R174, R174 ;  /* 0x000000ae00ae7308 */ /* 0x000fe20000000800 */
[----:B------:R-:W-:-:S01]  /*f200*/  FFMA.FTZ R157, R120, UR10, -R153 ;  /* 0x0000000a789d7c23 */ /* 0x000fc20008010899 */
[----:B------:R-:W-:Y:S01]  /*f210*/  FMUL.FTZ R167, R128, UR10 ;  /* 0x0000000a80a77c20 */ /* 0x000fe20008410000 */
[----:B------:R-:W-:-:S01]  /*f220*/  FFMA.FTZ R20, R122, UR10, -R153 ;  /* 0x0000000a7a147c23 */ /* 0x000fc20008010899 */
[----:B------:R-:W-:Y:S01]  /*f230*/  FFMA.FTZ R122, R130, UR10, -R153 ;  /* 0x0000000a827a7c23 */ /* 0x000fe20008010899 */
[----:B-1----:R-:W-:-:S01]  /*f240*/  FADD.FTZ R130, R156, R171 ;  /* 0x000000ab9c827221 */ /* 0x002fc20000010000 */
[--C-:B------:R-:W-:Y:S01]  /*f250*/  FFMA.FTZ R159, R124, UR10, -R153.reuse ;  /* 0x0000000a7c9f7c23 */ /* 0x100fe20008010899 */
[----:B------:R-:W-:-:S01]  /*f260*/  FFMA.FTZ R120, R126, UR10, -R153 ;  /* 0x0000000a7e787c23 */ /* 0x000fc20008010899 */
[----:B------:R-:W0:Y:S01]  /*f270*/  MUFU.EX2 R167, R167 ;  /* 0x000000a700a77308 */ /* 0x000e220000000800 */
[----:B--2---:R-:W-:-:S01]  /*f280*/  FADD.FTZ R175, R11, R130 ;  /* 0x000000820baf7221 */ /* 0x004fc20000010000 */
[--C-:B------:R-:W-:Y:S01]  /*f290*/  FFMA.FTZ R163, R132, UR10, -R153.reuse ;  /* 0x0000000a84a37c23 */ /* 0x100fe20008010899 */
[----:B------:R-:W-:-:S01]  /*f2a0*/  FFMA.FTZ R124, R134, UR10, -R153 ;  /* 0x0000000a867c7c23 */ /* 0x000fc20008010899 */
[----:B------:R-:W-:Y:S01]  /*f2b0*/  FFMA.FTZ R165, R136, UR10, -R153 ;  /* 0x0000000a88a57c23 */ /* 0x000fe20008010899 */
[----:B---3--:R-:W-:-:S01]  /*f2c0*/  FADD.FTZ R130, R164, R175 ;  /* 0x000000afa4827221 */ /* 0x008fc20000010000 */
[--C-:B------:R-:W-:Y:S01]  /*f2d0*/  FFMA.FTZ R126, R138, UR10, -R153.reuse ;  /* 0x0000000a8a7e7c23 */ /* 0x100fe20008010899 */
[----:B------:R-:W-:-:S01]  /*f2e0*/  FFMA.FTZ R7, R140, UR10, -R153 ;  /* 0x0000000a8c077c23 */ /* 0x000fc20008010899 */
[----:B------:R-:W1:Y:S01]  /*f2f0*/  MUFU.EX2 R155, R155 ;  /* 0x0000009b009b7308 */ /* 0x000e620000000800 */
[----:B------:R-:W-:-:S01]  /*f300*/  FADD.FTZ R175, R9, R130 ;  /* 0x0000008209af7221 */ /* 0x000fc20000010000 */
[--C-:B------:R-:W-:Y:S01]  /*f310*/  FFMA.FTZ R128, R142, UR10, -R153.reuse ;  /* 0x0000000a8e807c23 */ /* 0x100fe20008010899 */
[----:B------:R-:W-:-:S01]  /*f320*/  FFMA.FTZ R144, R144, UR10, -R153 ;  /* 0x0000000a90907c23 */ /* 0x000fc20008010899 */
[----:B------:R-:W-:Y:S01]  /*f330*/  FFMA.FTZ R146, R146, UR10, -R153 ;  /* 0x0000000a92927c23 */ /* 0x000fe20008010899 */
[----:B----4-:R-:W-:-:S01]  /*f340*/  FADD.FTZ R130, R178, R175 ;  /* 0x000000afb2827221 */ /* 0x010fc20000010000 */
[--C-:B------:R-:W-:Y:S01]  /*f350*/  FFMA.FTZ R148, R148, UR10, -R153.reuse ;  /* 0x0000000a94947c23 */ /* 0x100fe20008010899 */
[----:B------:R-:W-:-:S01]  /*f360*/  FFMA.FTZ R150, R150, UR10, -R153 ;  /* 0x0000000a96967c23 */ /* 0x000fc20008010899 */
[----:B------:R-:W2:Y:S01]  /*f370*/  MUFU.EX2 R10, R10 ;  /* 0x0000000a000a7308 */ /* 0x000ea20000000800 */
[----:B0-----:R-:W-:-:S01]  /*f380*/  FFMA.FTZ R4, R167, R3, R174 ;  /* 0x00000003a7047223 */ /* 0x001fc200000100ae */
[----:B------:R-:W-:Y:S01]  /*f390*/  FADD.FTZ R177, R121, R130 ;  /* 0x0000008279b17221 */ /* 0x000fe20000010000 */
[----:B------:R-:W-:-:S01]  /*f3a0*/  FFMA.FTZ R152, R152, UR10, -R153 ;  /* 0x0000000a98987c23 */ /* 0x000fc20008010899 */
[--C-:B------:R-:W-:Y:S01]  /*f3b0*/  FFMA.FTZ R154, R154, UR10, -R153.reuse ;  /* 0x0000000a9a9a7c23 */ /* 0x100fe20008010899 */
[----:B------:R-:W-:-:S01]  /*f3c0*/  FFMA.FTZ R173, R173, UR10, -R153 ;  /* 0x0000000aadad7c23 */ /* 0x000fc20008010899 */
[----:B------:R-:W-:Y:S01]  /*f3d0*/  FADD.FTZ R130, R180, R177 ;  /* 0x000000b1b4827221 */ /* 0x000fe20000010000 */
[----:B------:R-:W-:-:S01]  /*f3e0*/  FFMA.FTZ R158, R158, UR10, -R153 ;  /* 0x0000000a9e9e7c23 */ /* 0x000fc20008010899 */
[----:B------:R-:W0:Y:S01]  /*f3f0*/  MUFU.EX2 R15, R15 ;  /* 0x0000000f000f7308 */ /* 0x000e220000000800 */
[----:B-1----:R-:W-:-:S01]  /*f400*/  FADD.FTZ R3, R155, R4 ;  /* 0x000000049b037221 */ /* 0x002fc20000010000 */
[----:B------:R-:W-:Y:S01]  /*f410*/  FADD.FTZ R177, R123, R130 ;  /* 0x000000827bb17221 */ /* 0x000fe20000010000 */
[----:B------:R-:W-:-:S01]  /*f420*/  FFMA.FTZ R160, R160, UR10, -R153 ;  /* 0x0000000aa0a07c23 */ /* 0x000fc20008010899 */
[--C-:B------:R-:W-:Y:S01]  /*f430*/  FFMA.FTZ R162, R162, UR10, -R153.reuse ;  /* 0x0000000aa2a27c23 */ /* 0x100fe20008010899 */
[----:B------:R-:W-:-:S01]  /*f440*/  FFMA.FTZ R21, R21, UR10, -R153 ;  /* 0x0000000a15157c23 */ /* 0x000fc20008010899 */
[----:B------:R-:W-:Y:S01]  /*f450*/  FADD.FTZ R130, R182, R177 ;  /* 0x000000b1b6827221 */ /* 0x000fe20000010000 */
[----:B------:R-:W-:-:S01]  /*f460*/  FFMA.FTZ R166, R166, UR10, -R153 ;  /* 0x0000000aa6a67c23 */ /* 0x000fc20008010899 */
[----:B------:R-:W1:Y:S01]  /*f470*/  MUFU.EX2 R14, R14 ;  /* 0x0000000e000e7308 */ /* 0x000e620000000800 */
[----:B--2---:R-:W-:-:S01]  /*f480*/  FADD.FTZ R4, R10, R3 ;  /* 0x000000030a047221 */ /* 0x004fc20000010000 */
[----:B------:R-:W-:Y:S01]  /*f490*/  FADD.FTZ R177, R125, R130 ;  /* 0x000000827db17221 */ /* 0x000fe20000010000 */
[----:B------:R-:W-:-:S01]  /*f4a0*/  FFMA.FTZ R168, R168, UR10, -R153 ;  /* 0x0000000aa8a87c23 */ /* 0x000fc20008010899 */
[--C-:B------:R-:W-:Y:S01]  /*f4b0*/  FFMA.FTZ R135, R135, UR10, -R153.reuse ;  /* 0x0000000a87877c23 */ /* 0x100fe20008010899 */
[----:B------:R-:W-:-:S01]  /*f4c0*/  FFMA.FTZ R153, R172, UR10, -R153 ;  /* 0x0000000aac997c23 */ /* 0x000fc20008010899 */
[----:B------:R-:W-:-:S02]  /*f4d0*/  FADD.FTZ R130, R184, R177 ;  /* 0x000000b1b8827221 */ /* 0x000fc40000010000 */
        /* <DEDUP_REMOVED lines=73> */
[----:B------:R-:W-:-:S03]  /*f970*/  FADD.FTZ R4, R151, R4 ;  /* 0x0000000497047221 */ /* 0x000fc60000010000 */
[----:B0-----:R-:W-:-:S04]  /*f980*/  FADD.FTZ R3, R135, R132 ;  /* 0x0000008487037221 */ /* 0x001fc80000010000 */
[----:B-1----:R-:W-:Y:S01]  /*f990*/  FADD.FTZ R3, R130, R3 ;  /* 0x0000000382037221 */ /* 0x002fe20000010000 */
[----:B------:R-:W-:Y:S06]  /*f9a0*/  @!P0 BRA `(.L_x_4314) ;  /* 0x0000000000048947 */ /* 0x000fec0003800000 */
[----:B------:R-:W-:Y:S01]  /*f9b0*/  BPT.TRAP 0x1 ;  /* 0x000000040000795c */ /* 0x000fe20000300000 */
.L_x_4314:
        /* <DEDUP_REMOVED lines=139> */
[----:B------:R-:W-:Y:S01]  /*10270*/  IMAD.MOV.U32 R192, RZ, RZ, R125 ;  /* 0x000000ffffc07224 */ /* 0x000fe200078e007d */
[----:B------:R-:W-:Y:S06]  /*10280*/  @P2 BRA `(.L_x_4315) ;  /* 0xffffffc400bc2947 */ /* 0x000fec000383ffff */
.L_x_4297:
[----:B------:R-:W-:Y:S06]  /*10290*/  BAR.ARV 0x8, 0x180 ;  /* 0x0206000000007b1d */ /* 0x000fec0000002000 */
[----:B------:R-:W-:Y:S05]  /*102a0*/  @!P0 BRA `(.L_x_4316) ;  /* 0x0000000000048947 */ /* 0x000fea0003800000 */
[----:B------:R-:W-:Y:S01]  /*102b0*/  BPT.TRAP 0x1 ;  /* 0x000000040000795c */ /* 0x000fe20000300000 */
.L_x_4316:
[----:B------:R-:W-:Y:S01]  /*102c0*/  ULEA UR9, UR54, UR36, 0x3 ;  /* 0x0000002436097291 */ /* 0x000fe2000f8e183f */
[----:B------:R-:W-:-:S05]  /*102d0*/  IMAD.U32 R0, RZ, RZ, UR51 ;  /* 0x00000033ff007e24 */ /* 0x000fca000f8e00ff */
[----:B------:R-:W-:-:S04]  /*102e0*/  SHF.L.U32 R0, R0, 0x1f, RZ ;  /* 0x0000001f00007819 */ /* 0x000fc800000006ff */
[----:B------:R0:W1:Y:S01]  /*102f0*/  SYNCS.PHASECHK.TRANS64.TRYWAIT P1, [UR9+0x2a850], R0 ;  /* 0x02a85000ff0075a7 */ /* 0x0000620008020149 */
[----:B------:R-:W-:Y:S05]  /*10300*/  @!P0 BRA `(.L_x_4317) ;  /* 0x0000000000048947 */ /* 0x000fea0003800000 */
[----:B------:R-:W-:Y:S01]  /*10310*/  BPT.TRAP 0x1 ;  /* 0x000000040000795c */ /* 0x000fe20000300000 */
.L_x_4317:
[----:B-1----:R-:W-:Y:S05]  /*10320*/  @P1 BRA `(.L_x_4318) ;  /* 0x0000000000081947 */ /* 0x002fea0003800000 */
[----:B------:R-:W1:Y:S02]  /*10330*/  SYNCS.PHASECHK.TRANS64.TRYWAIT P1, [UR9+0x2a850], R0 ;  /* 0x02a85000ff0075a7 */ /* 0x000e640008020149 */
[----:B-1----:R-:W-:Y:S05]  /*10340*/  @!P1 BRA `(.L_x_4319) ;  /* 0x000000c800c49947 */ /* 0x002fea0003800000 */
.L_x_4318:
[----:B------:R-:W-:Y:S01]  /*10350*/  UIADD3 UR36, UR36, 0x400, URZ ;  /* 0x0000040024247890 */ /* 0x000fe2000fffe03f */
[----:B------:R-:W-:Y:S01]  /*10360*/  WARPGROUP.ARRIVE ;  /* 0x00000000000079c5 */ /* 0x000fe20000000000 */
[----:B------:R-:W-:Y:S01]  /*10370*/  UMOV UR7, 0x40000040 ;  /* 0x4000004000077882 */ /* 0x000fe20000000000 */
[----:B------:R-:W-:Y:S01]  /*10380*/  ULDC.64 UR12, c[0x0][0x9a0] ;  /* 0x00026800000c7ab9 */ /* 0x000fe20000000a00 */
[----:B------:R-:W-:Y:S01]  /*10390*/  USHF.R.U32.HI UR36, URZ, 0x4, UR36 ;  /* 0x000000043f247899 */ /* 0x000fe20008011624 */
[----:B-1----:R-:W-:Y:S01]  /*103a0*/  IMAD.MOV.U32 R7, RZ, RZ, 0x3f800000 ;  /* 0x3f800000ff077424 */ /* 0x002fe200078e00ff */
[----:B------:R-:W-:Y:S02]  /*103b0*/  UISETP.NE.U32.AND UP0, UPT, UR12, URZ, UPT ;  /* 0x0000003f0c00728c */ /* 0x000fe4000bf05070 */
[----:B------:R-:W-:Y:S02]  /*103c0*/  ULOP3.LUT UR36, UR36, 0x3fff, URZ, 0xc0, !UPT ;  /* 0x00003fff24247892 */ /* 0x000fe4000f8ec03f */
[----:B------:R-:W-:-:S02]  /*103d0*/  UISETP.NE.AND.EX UP0, UPT, UR13, URZ, UPT, UP0 ;  /* 0x0000003f0d00728c */ /* 0x000fc4000bf05300 */
[----:B------:R-:W-:-:S04]  /*103e0*/  ULOP3.LUT UR8, UR36, 0x10000, URZ, 0xfc, !UPT ;  /* 0x0001000024087892 */ /* 0x000fc8000f8efc3f */
[----:B------:R-:W-:Y:S01]  /*103f0*/  UIMAD UR8, UR54, 0x600, UR8 ;  /* 0x00000600360878a4 */ /* 0x000fe2000f8e0208 */
[----:B------:R-:W-:-:S04]  /*10400*/  PLOP3.LUT P1, PT, PT, PT, UP0, 0x80, 0x0 ;  /* 0x000000000000781c */ /* 0x000fc80003f2f008 */
[----:B------:R-:W-:Y:S02]  /*10410*/  @UP0 ULDC.64 UR14, c[0x0][0x9c8] ;  /* 0x00027200000e0ab9 */ /* 0x000fe40000000a00 */
[----:B------:R-:W-:Y:S01]  /*10420*/  UMOV UR6, UR8 ;  /* 0x0000000800067c82 */ /* 0x000fe20008000000 */
[----:B------:R-:W-:-:S09]  /*10430*/  @UP0 UIMAD.WIDE.U32 UR4, UR50, UR14, URZ ;  /* 0x0000000e320402a5 */ /* 0x000fd2000f8e003f */
[----:B------:R-:W-:Y:S01]  /*10440*/  QGMMA.64x192x32.F32.E4M3.E4M3 R24, R196, gdesc[UR4], R24, gsb0 ;  /* 0x02e00004c4187df3 */ /* 0x000fe20008000818 */
[----:B------:R-:W-:Y:S01]  /*10450*/  UIADD3 UR6, UR8, 0x2, URZ ;  /* 0x0000000208067890 */ /* 0x000fe2000fffe03f */
[----:B------:R-:W-:Y:S01]  /*10460*/  UMOV UR7, 0x40000040 ;  /* 0x4000004000077882 */ /* 0x000fe20000000000 */
[----:B------:R-:W-:Y:S02]  /*10470*/  WARPGROUP.DEPBAR.LE gsb0, 0x0 ;  /* 0x00008000000079c5 */ /* 0x000fe40000010000 */
[----:B------:R-:W-:-:S15]  /*10480*/  WARPGROUP.ARRIVE ;  /* 0x00000000000079c5 */ /* 0x000fde0000000000 */
[----:B------:R-:W-:Y:S01]  /*10490*/  QGMMA.64x192x32.F32.E4M3.E4M3 R24, R192, gdesc[UR4], R24, gsb0 ;  /* 0x02e00004c0187df3 */ /* 0x000fe20008000818 */
[----:B------:R-:W-:-:S04]  /*104a0*/  @UP0 USHF.R.S32.HI UR6, URZ, 0x1f, UR50 ;  /* 0x0000001f3f060899 */ /* 0x000fc80008011432 */
[----:B------:R-:W-:-:S04]  /*104b0*/  @UP0 UIMAD UR6, UR6, UR14, URZ ;  /* 0x0000000e060602a4 */ /* 0x000fc8000f8e023f */
[----:B------:R-:W-:-:S04]  /*104c0*/  @UP0 UIMAD UR6, UR50, UR15, UR6 ;  /* 0x0000000f320602a4 */ /* 0x000fc8000f8e0206 */
[----:B------:R-:W-:-:S03]  /*104d0*/  @UP0 UIADD3 UR5, UR5, UR6, URZ ;  /* 0x0000000605050290 */ /* 0x000fc6000fffe03f */
[----:B------:R-:W-:Y:S02]  /*104e0*/  @UP0 ULDC.64 UR6, c[0x0][0x9d0] ;  /* 0x0002740000060ab9 */ /* 0x000fe40000000a00 */
[----:B------:R-:W-:-:S04]  /*104f0*/  @UP0 UIMAD.WIDE.U32 UR4, UR43, UR6, UR4 ;  /* 0x000000062b0402a5 */ /* 0x000fc8000f8e0004 */
[----:B------:R-:W-:Y:S02]  /*10500*/  @UP0 UIMAD UR5, UR43, UR7, UR5 ;  /* 0x000000072b0502a4 */ /* 0x000fe4000f8e0205 */
[----:B------:R-:W-:-:S04]  /*10510*/  @UP0 ULEA UR6, UP1, UR4, UR12, 0x2 ;  /* 0x0000000c04060291 */ /* 0x000fc8000f82103f */
[----:B------:R-:W-:Y:S02]  /*10520*/  @UP0 ULEA.HI.X UR7, UR4, UR13, UR5, 0x2, UP1 ;  /* 0x0000000d04070291 */ /* 0x000fe400088f1405 */
[----:B------:R-:W-:-:S04]  /*10530*/  IMAD.U32 R8, RZ, RZ, UR6 ;  /* 0x00000006ff087e24 */ /* 0x000fc8000f8e00ff */
[----:B------:R-:W-:-:S05]  /*10540*/  IMAD.U32 R9, RZ, RZ, UR7 ;  /* 0x00000007ff097e24 */ /* 0x000fca000f8e00ff */
[----:B------:R1:W2:Y:S01]  /*10550*/  @P1 LDG.E R7, desc[UR52][R8.64] ;  /* 0x0000003408071981 */ /* 0x0002a2000c1e1900 */
[----:B------:R-:W-:Y:S01]  /*10560*/  UIADD3 UR6, UR8, 0x4, URZ ;  /* 0x0000000408067890 */ /* 0x000fe2000fffe03f */
[----:B------:R-:W-:Y:S01]  /*10570*/  UMOV UR7, 0x40000040 ;  /* 0x4000004000077882 */ /* 0x000fe20000000000 */
[----:B------:R-:W-:Y:S01]  /*10580*/  UIADD3 UR8, UR8, 0x6, URZ ;  /* 0x0000000608087890 */ /* 0x000fe2000fffe03f */
[----:B------:R-:W-:Y:S02]  /*10590*/  WARPGROUP.DEPBAR.LE gsb0, 0x0 ;  /* 0x00008000000079c5 */ /* 0x000fe40000010000 */
[----:B------:R-:W-:-:S06]  /*105a0*/  WARPGROUP.ARRIVE ;  /* 0x00000000000079c5 */ /* 0x000fcc0000000000 */
[----:B------:R-:W-:Y:S01]  /*105b0*/  QGMMA.64x192x32.F32.E4M3.E4M3 R24, R188, gdesc[UR4], R24, gsb0 ;  /* 0x02e00004bc187df3 */ /* 0x000fe20008000818 */
[----:B------:R-:W-:Y:S01]  /*105c0*/  UMOV UR6, UR8 ;  /* 0x0000000800067c82 */ /* 0x000fe20008000000 */
[----:B------:R-:W-:Y:S01]  /*105d0*/  UMOV UR7, 0x40000040 ;  /* 0x4000004000077882 */ /* 0x000fe20000000000 */
[----:B------:R-:W3:Y:S04]  /*105e0*/  SHFL.BFLY PT, R11, R4, 0x2, 0x1f ;  /* 0x0c401f00040b7f89 */ /* 0x000ee800000e0000 */
[----:B------:R-:W4:Y:S01]  /*105f0*/  SHFL.BFLY PT, R2, R3, 0x2, 0x1f ;  /* 0x0c401f0003027f89 */ /* 0x000f2200000e0000 */
[----:B---3--:R-:W-:-:S01]  /*10600*/  FADD.FTZ R11, R11, R4 ;  /* 0x000000040b0b7221 */ /* 0x008fc20000010000 */
[----:B----4-:R-:W-:-:S04]  /*10610*/  FADD.FTZ R2, R2, R3 ;  /* 0x0000000302027221 */ /* 0x010fc80000010000 */
[----:B0-----:R-:W0:Y:S04]  /*10620*/  SHFL.BFLY PT, R0, R11, 0x1, 0x1f ;  /* 0x0c201f000b007f89 */ /* 0x001e2800000e0000 */
        /* <DEDUP_REMOVED lines=18> */
[----:B------:R-:W-:-:S02]  /*10750*/  IMAD.U32 R3, RZ, RZ, UR10 ;  /* 0x0000000aff037e24 */ /* 0x000fc4000f8e00ff */
[----:B------:R-:W-:Y:S02]  /*10760*/  IMAD.U32 R11, RZ, RZ, UR10 ;  /* 0x0000000aff0b7e24 */ /* 0x000fe4000f8e00ff */
[----:B0-----:R-:W-:Y:S01]  /*10770*/  @P2 FMUL.FTZ R8, R8, 0.69314718246459960938 ;  /* 0x3f31721808082820 */ /* 0x001fe20000410000 */
[----:B------:R-:W-:Y:S01]  /*10780*/  @P2 FMUL.FTZ R3, R3, 0.69314718246459960938 ;  /* 0x3f31721803032820 */ /* 0x000fe20000410000 */
        /* <DEDUP_REMOVED lines=11> */
.L_x_4320:
        /* <DEDUP_REMOVED lines=106> */
.L_x_4246:
        /* <DEDUP_REMOVED lines=18> */
[----:B0-----:R-:W-:-:S05]  /*11000*/  IMAD.SHL.U32 R4, R30, 0x4, RZ ;  /* 0x000000041e047824 */ /* 0x001fca00078e00ff */
[----:B------:R-:W-:Y:S01]  /*11010*/  LOP3.LUT R4, R4, 0xc, RZ, 0xc0, !PT ;  /* 0x0000000c04047812 */ /* 0x000fe200078ec0ff */
[----:B------:R-:W-:Y:S03]  /*11020*/  BAR.SYNC.DEFER_BLOCKING 0x1, 0x100 ;  /* 0x0044000000007b1d */ /* 0x000fe60000010000 */
[----:B------:R-:W-:-:S05]  /*11030*/  IADD3 R4, P0, R4, UR8, RZ ;  /* 0x0000000804047c10 */ /* 0x000fca000ff1e0ff */
[----:B------:R-:W-:-:S05]  /*11040*/  IMAD.X R5, RZ, RZ, UR9, P0 ;  /* 0x00000009ff057e24 */ /* 0x000fca00080e06ff */
[----:B------:R-:W2:Y:S01]  /*11050*/  LDG.E.CONSTANT R27, desc[UR52][R4.64] ;  /* 0x00000034041b7981 */ /* 0x000ea2000c1e9900 */
[----:B------:R-:W-:-:S03]  /*11060*/  LOP3.LUT P0, R6, R30, 0x3, RZ, 0xc0, !PT ;  /* 0x000000031e067812 */ /* 0x000fc6000780c0ff */
[----:B------:R-:W3:Y:S01]  /*11070*/  LDL R4, [R1+0x38] ;  /* 0x0000380001047983 */ /* 0x000ee20000100800 */
[----:B------:R-:W-:Y:S01]  /*11080*/  ISETP.EQ.OR P0, PT, R6, 0x3, !P0 ;  /* 0x000000030600780c */ /* 0x000fe20004702670 */
[----:B------:R-:W-:Y:S01]  /*11090*/  UMOV UR8, UR7 ;  /* 0x0000000700087c82 */ /* 0x000fe20008000000 */
[----:B-1----:R-:W-:Y:S01]  /*110a0*/  UMOV UR9, UR4 ;  /* 0x0000000400097c82 */ /* 0x002fe20008000000 */
[----:B------:R-:W-:Y:S01]  /*110b0*/  UIMAD.WIDE UR10, UR44, 0x4, UR10 ;  /* 0x000000042c0a78a5 */ /* 0x000fe2000f8e020a */
        /* <DEDUP_REMOVED lines=97> */
[----:B--2---:R-:W-:Y:S04]  /*116d0*/  SHFL.IDX PT, R30, R30, R27, 0x1c1f ;  /* 0x001c1f1b1e1e7589 */ /* 0x004fe800000e0000 */
[----:B------:R-:W-:Y:S04]  /*116e0*/  SHFL.IDX PT, R164, R164, R27, 0x1c1f ;  /* 0x001c1f1ba4a47589 */ /* 0x000fe800000e0000 */
[----:B------:R-:W-:Y:S01]  /*116f0*/  SHFL.IDX PT, R38, R38, R27, 0x1c1f ;  /* 0x001c1f1b26267589 */ /* 0x000fe200000e0000 */
[----:B---3--:R-:W-:-:S03]  /*11700*/  IMAD.WIDE R20, R4, R20, UR8 ;  /* 0x0000000804147e25 */ /* 0x008fc6000f8e0214 */
[----:B------:R-:W-:Y:S01]  /*11710*/  SHFL.IDX PT, R166, R166, R27, 0x1c1f ;  /* 0x001c1f1ba6a67589 */ /* 0x000fe200000e0000 */
[----:B------:R-:W-:-:S03]  /*11720*/  LOP3.LUT R3, R20, 0x380, RZ, 0xc0, !PT ;  /* 0x0000038014037812 */ /* 0x000fc600078ec0ff */
[----:B------:R-:W-:Y:S01]  /*11730*/  SHFL.IDX PT, R46, R46, R27, 0x1c1f ;  /* 0x001c1f1b2e2e7589 */ /* 0x000fe200000e0000 */
[C---:B------:R-:W-:Y:S02]  /*11740*/  IADD3 R53, P3, R20.reuse, 0x8040, RZ ;  /* 0x0000804014357810 */ /* 0x040fe40007f7e0ff */
[C---:B------:R-:W-:Y:S01]  /*11750*/  IADD3 R57, P4, R20.reuse, 0x8060, RZ ;  /* 0x0000806014397810 */ /* 0x040fe20007f9e0ff */
[----:B------:R-:W-:Y:S01]  /*11760*/  SHFL.IDX PT, R102, R102, R27, 0x1c1f ;  /* 0x001c1f1b66667589 */ /* 0x000fe200000e0000 */
[C---:B------:R-:W-:Y:S01]  /*11770*/  IADD3 R10, P6, R20.reuse, 0x8020, RZ ;  /* 0x00008020140a7810 */ /* 0x040fe20007fde0ff */
[--C-:B------:R-:W-:Y:S01]  /*11780*/  IMAD.X R135, RZ, RZ, R21.reuse, P3 ;  /* 0x000000ffff877224 */ /* 0x100fe200018e0615 */
[C---:B------:R-:W-:Y:S01]  /*11790*/  IADD3 R49, P5, R20.reuse, 0x8000, RZ ;  /* 0x0000800014317810 */ /* 0x040fe20007fbe0ff */
[--C-:B------:R-:W-:Y:S01]  /*117a0*/  IMAD.X R29, RZ, RZ, R21.reuse, P4 ;  /* 0x000000ffff1d7224 */ /* 0x100fe200020e0615 */
[----:B------:R-:W-:Y:S01]  /*117b0*/  IADD3 R45, P2, R20, 0x4060, RZ ;  /* 0x00004060142d7810 */ /* 0x000fe20007f5e0ff */
[--C-:B------:R-:W-:Y:S01]  /*117c0*/  IMAD.X R25, RZ, RZ, R21.reuse, P6 ;  /* 0x000000ffff197224 */ /* 0x100fe200030e0615 */
[----:B------:R-:W-:Y:S01]  /*117d0*/  SHF.R.U64 R3, R3, 0x3, RZ ;  /* 0x0000000303037819 */ /* 0x000fe200000012ff */
[--C-:B------:R-:W-:Y:S01]  /*117e0*/  IMAD.X R137, RZ, RZ, R21.reuse, P5 ;  /* 0x000000ffff897224 */ /* 0x100fe200028e0615 */
[----:B------:R-:W-:Y:S01]  /*117f0*/  LOP3.LUT R12, R53, 0x380, RZ, 0xc0, !PT ;  /* 0x00000380350c7812 */ /* 0x000fe200078ec0ff */
[----:B------:R-:W-:Y:S01]  /*11800*/  IMAD.X R15, RZ, RZ, R21, P2 ;  /* 0x000000ffff0f7224 */ /* 0x000fe200010e0615 */
[----:B------:R-:W-:Y:S01]  /*11810*/  LOP3.LUT R8, R10, 0x380, RZ, 0xc0, !PT ;  /* 0x000003800a087812 */ /* 0x000fe200078ec0ff */
[----:B------:R-:W-:Y:S01]  /*11820*/  SHFL.IDX PT, R128, R128, R27, 0x1c1f ;  /* 0x001c1f1b80807589 */ /* 0x000fe200000e0000 */
[----:B------:R-:W-:-:S02]  /*11830*/  IADD3 R33, P1, R20, 0x4040, RZ ;  /* 0x0000404014217810 */ /* 0x000fc40007f3e0ff */
[C---:B------:R-:W-:Y:S01]  /*11840*/  IADD3 R6, P4, R20.reuse, 0x4020, RZ ;  /* 0x0000402014067810 */ /* 0x040fe20007f9e0ff */
[----:B------:R-:W-:Y:S01]  /*11850*/  SHFL.IDX PT, R62, R62, R27, 0x1c1f ;  /* 0x001c1f1b3e3e7589 */ /* 0x000fe200000e0000 */
[C---:B------:R-:W-:Y:S01]  /*11860*/  IADD3 R41, P3, R20.reuse, 0x4000, RZ ;  /* 0x0000400014297810 */ /* 0x040fe20007f7e0ff */
[--C-:B------:R-:W-:Y:S01]  /*11870*/  IMAD.X R139, RZ, RZ, R21.reuse, P1 ;  /* 0x000000ffff8b7224 */ /* 0x100fe200008e0615 */
[C---:B------:R-:W-:Y:S01]  /*11880*/  IADD3 R4, P6, R20.reuse, 0x20, RZ ;  /* 0x0000002014047810 */ /* 0x040fe20007fde0ff */
[--C-:B------:R-:W-:Y:S01]  /*11890*/  IMAD.X R13, RZ, RZ, R21.reuse, P4 ;  /* 0x000000ffff0d7224 */ /* 0x100fe200020e0615 */
[C---:B------:R-:W-:Y:S01]  /*118a0*/  IADD3 R37, P5, R20.reuse, 0x60, RZ ;  /* 0x0000006014257810 */ /* 0x040fe20007fbe0ff */
[--C-:B------:R-:W-:Y:S01]  /*118b0*/  IMAD.X R11, RZ, RZ, R21.reuse, P3 ;  /* 0x000000ffff0b7224 */ /* 0x100fe200018e0615 */
[----:B------:R-:W-:Y:S01]  /*118c0*/  IADD3 R140, P2, R20, 0x40, RZ ;  /* 0x00000040148c7810 */ /* 0x000fe20007f5e0ff */
[--C-:B------:R-:W-:Y:S01]  /*118d0*/  IMAD.X R9, RZ, RZ, R21.reuse, P6 ;  /* 0x000000ffff097224 */ /* 0x100fe200030e0615 */
[----:B------:R-:W-:Y:S01]  /*118e0*/  LOP3.LUT R20, R3, R20, RZ, 0x3c, !PT ;  /* 0x0000001403147212 */ /* 0x000fe200078e3cff */
[--C-:B------:R-:W-:Y:S01]  /*118f0*/  IMAD.X R7, RZ, RZ, R21.reuse, P5 ;  /* 0x000000ffff077224 */ /* 0x100fe200028e0615 */
[----:B------:R-:W-:Y:S01]  /*11900*/  SHF.R.U64 R12, R12, 0x3, RZ ;  /* 0x000000030c0c7819 */ /* 0x000fe200000012ff */
[----:B------:R-:W-:Y:S01]  /*11910*/  IMAD.X R5, RZ, RZ, R21, P2 ;  /* 0x000000ffff057224 */ /* 0x000fe200010e0615 */
[----:B------:R-:W-:Y:S01]  /*11920*/  SHF.R.U64 R3, R8, 0x3, RZ ;  /* 0x0000000308037819 */ /* 0x000fe200000012ff */
[----:B------:R-:W-:Y:S01]  /*11930*/  SHFL.IDX PT, R70, R70, R27, 0x1c1f ;  /* 0x001c1f1b46467589 */ /* 0x000fe200000e0000 */
[----:B------:R-:W-:-:S02]  /*11940*/  LOP3.LUT R134, R12, R53, RZ, 0x3c, !PT ;  /* 0x000000350c867212 */ /* 0x000fc400078e3cff */
[----:B------:R-:W-:Y:S01]  /*11950*/  LOP3.LUT R24, R3, R10, RZ, 0x3c, !PT ;  /* 0x0000000a03187212 */ /* 0x000fe200078e3cff */
[----:B------:R-:W-:Y:S01]  /*11960*/  SHFL.IDX PT, R86, R86, R27, 0x1c1f ;  /* 0x001c1f1b56567589 */ /* 0x000fe200000e0000 */
[----:B------:R-:W-:Y:S02]  /*11970*/  LOP3.LUT R12, R49, 0x380, RZ, 0xc0, !PT ;  /* 0x00000380310c7812 */ /* 0x000fe400078ec0ff */
        /* <DEDUP_REMOVED lines=8> */
[----:B------:R-:W-:Y:S02]  /*11a00*/  LOP3.LUT R14, R57, 0x380, RZ, 0xc0, !PT ;  /* 0x00000380390e7812 */ /* 0x000fe400078ec0ff */
[----:B------:R-:W-:Y:S01]  /*11a10*/  LOP3.LUT R10, R45, 0x380, RZ, 0xc0, !PT ;  /* 0x000003802d0a7812 */ /* 0x000fe200078ec0ff */
[----:B------:R-:W-:Y:S01]  /*11a20*/  SHFL.IDX PT, R94, R94, R27, 0x1c1f ;  /* 0x001c1f1b5e5e7589 */ /* 0x000fe200000e0000 */
[----:B------:R-:W-:Y:S02]  /*11a30*/  LOP3.LUT R136, R12, R49, RZ, 0x3c, !PT ;  /* 0x000000310c887212 */ /* 0x000fe400078e3cff */
[----:B------:R-:W-:Y:S01]  /*11a40*/  LOP3.LUT R138, R8, R33, RZ, 0x3c, !PT ;  /* 0x00000021088a7212 */ /* 0x000fe200078e3cff */
[----:B------:R-:W-:Y:S01]  /*11a50*/  SHFL.IDX PT, R118, R118, R27, 0x1c1f ;  /* 0x001c1f1b76767589 */ /* 0x000fe200000e0000 */
[----:B------:R-:W-:-:S02]  /*11a60*/  LOP3.LUT R12, R3, R6, RZ, 0x3c, !PT ;  /* 0x00000006030c7212 */ /* 0x000fc400078e3cff */
[----:B------:R-:W-:Y:S01]  /*11a70*/  LOP3.LUT R8, R41, 0x380, RZ, 0xc0, !PT ;  /* 0x0000038029087812 */ /* 0x000fe200078ec0ff */
[----:B------:R-:W-:Y:S01]  /*11a80*/  SHFL.IDX PT, R150, R150, R27, 0x1c1f ;  /* 0x001c1f1b96967589 */ /* 0x000fe200000e0000 */
[----:B------:R-:W-:Y:S02]  /*11a90*/  LOP3.LUT R3, R4, 0x380, RZ, 0xc0, !PT ;  /* 0x0000038004037812 */ /* 0x000fe400078ec0ff */
[----:B------:R-:W-:Y:S01]  /*11aa0*/  SHF.R.U64 R14, R14, 0x3, RZ ;  /* 0x000000030e0e7819 */ /* 0x000fe200000012ff */
[----:B------:R-:W-:Y:S01]  /*11ab0*/  SHFL.IDX PT, R170, R170, R27, 0x1c1f ;  /* 0x001c1f1baaaa7589 */ /* 0x000fe200000e0000 */
[----:B------:R-:W-:Y:S02]  /*11ac0*/  LOP3.LUT R33, R140, 0x380, RZ, 0xc0, !PT ;  /* 0x000003808c217812 */ /* 0x000fe400078ec0ff */
[----:B------:R-:W-:Y:S01]  /*11ad0*/  SHF.R.U64 R10, R10, 0x3, RZ ;  /* 0x000000030a0a7819 */ /* 0x000fe200000012ff */
[----:B------:R-:W-:Y:S01]  /*11ae0*/  SHFL.IDX PT, R176, R176, R27, 0x1c1f ;  /* 0x001c1f1bb0b07589 */ /* 0x000fe200000e0000 */
[----:B------:R-:W-:-:S02]  /*11af0*/  SHF.R.U64 R8, R8, 0x3, RZ ;  /* 0x0000000308087819 */ /* 0x000fc400000012ff */
[----:B------:R-:W-:Y:S01]  /*11b00*/  SHF.R.U64 R3, R3, 0x3, RZ ;  /* 0x0000000303037819 */ /* 0x000fe200000012ff */
[----:B------:R-:W-:Y:S01]  /*11b10*/  SHFL.IDX PT, R54, R54, R27, 0x1c1f ;  /* 0x001c1f1b36367589 */ /* 0x000fe200000e0000 */
[----:B------:R-:W-:Y:S02]  /*11b20*/  LOP3.LUT R28, R14, R57, RZ, 0x3c, !PT ;  /* 0x000000390e1c7212 */ /* 0x000fe400078e3cff */
[----:B------:R-:W-:Y:S01]  /*11b30*/  SHF.R.U64 R33, R33, 0x3, RZ ;  /* 0x0000000321217819 */ /* 0x000fe200000012ff */
[----:B------:R-:W-:Y:S01]  /*11b40*/  SHFL.IDX PT, R130, R130, R27, 0x1c1f ;  /* 0x001c1f1b82827589 */ /* 0x000fe200000e0000 */
[----:B------:R-:W-:Y:S02]  /*11b50*/  LOP3.LUT R14, R10, R45, RZ, 0x3c, !PT ;  /* 0x0000002d0a0e7212 */ /* 0x000fe400078e3cff */
[----:B------:R-:W-:Y:S01]  /*11b60*/  LOP3.LUT R10, R8, R41, RZ, 0x3c, !PT ;  /* 0x00000029080a7212 */ /* 0x000fe200078e3cff */
[----:B------:R-:W-:Y:S01]  /*11b70*/  SHFL.IDX PT, R168, R168, R27, 0x1c1f ;  /* 0x001c1f1ba8a87589 */ /* 0x000fe200000e0000 */
[----:B------:R-:W-:-:S02]  /*11b80*/  LOP3.LUT R8, R3, R4, RZ, 0x3c, !PT ;  /* 0x0000000403087212 */ /* 0x000fc400078e3cff */
[----:B------:R-:W-:Y:S01]  /*11b90*/  LOP3.LUT R6, R37, 0x380, RZ, 0xc0, !PT ;  /* 0x0000038025067812 */ /* 0x000fe200078ec0ff */
[----:B------:R-:W-:Y:S01]  /*11ba0*/  SHFL.IDX PT, R172, R172, R27, 0x1c1f ;  /* 0x001c1f1bacac7589 */ /* 0x000fe200000e0000 */
[----:B------:R-:W-:Y:S02]  /*11bb0*/  LOP3.LUT R4, R33, R140, RZ, 0x3c, !PT ;  /* 0x0000008c21047212 */ /* 0x000fe400078e3cff */
[----:B------:R-:W-:Y:S01]  /*11bc0*/  MOV R33, R20 ;  /* 0x0000001400217202 */ /* 0x000fe20000000f00 */
[----:B------:R-:W-:Y:S01]  /*11bd0*/  SHFL.IDX PT, R78, R78, R27, 0x1c1f ;  /* 0x001c1f1b4e4e7589 */ /* 0x000fe200000e0000 */
[----:B------:R-:W-:Y:S02]  /*11be0*/  LOP3.LUT R21, R27, 0x2, RZ, 0x3c, !PT ;  /* 0x000000021b157812 */ /* 0x000fe400078e3cff */
[----:B------:R-:W-:Y:S01]  /*11bf0*/  SHF.R.U64 R6, R6, 0x3, RZ ;  /* 0x0000000306067819 */ /* 0x000fe200000012ff */
[----:B------:R-:W-:Y:S01]  /*11c00*/  SHFL.IDX PT, R110, R110, R27, 0x1c1f ;  /* 0x001c1f1b6e6e7589 */ /* 0x000fe200000e0000 */
[----:B------:R-:W-:-:S02]  /*11c10*/  MOV R138, R138 ;  /* 0x0000008a008a7202 */ /* 0x000fc40000000f00 */
[----:B------:R-:W-:Y:S01]  /*11c20*/  MOV R136, R136 ;  /* 0x0000008800887202 */ /* 0x000fe20000000f00 */
[----:B------:R-:W0:Y:S01]  /*11c30*/  SHFL.IDX PT, R51, R51, R21, 0x1c1f ;  /* 0x001c1f1533337589 */ /* 0x000e2200000e0000 */
[----:B------:R-:W-:Y:S02]  /*11c40*/  MOV R139, R12 ;  /* 0x0000000c008b7202 */ /* 0x000fe40000000f00 */
[----:B------:R-:W-:Y:S01]  /*11c50*/  MOV R57, R8 ;  /* 0x0000000800397202 */ /* 0x000fe20000000f00 */
[----:B------:R-:W1:Y:S01]  /*11c60*/  SHFL.IDX PT, R13, R26, R21, 0x1c1f ;  /* 0x001c1f151a0d7589 */ /* 0x000e6200000e0000 */
[----:B------:R-:W-:Y:S02]  /*11c70*/  MOV R137, R14 ;  /* 0x0000000e00897202 */ /* 0x000fe40000000f00 */
[----:B------:R-:W-:Y:S01]  /*11c80*/  MOV R140, R10 ;  /* 0x0000000a008c7202 */ /* 0x000fe20000000f00 */
[----:B------:R-:W2:Y:S01]  /*11c90*/  SHFL.IDX PT, R9, R35, R21, 0x1c1f ;  /* 0x001c1f1523097589 */ /* 0x000ea200000e0000 */
[----:B------:R-:W-:-:S02]  /*11ca0*/  LOP3.LUT R6, R6, R37, RZ, 0x3c, !PT ;  /* 0x0000002506067212 */ /* 0x000fc400078e3cff */
[----:B------:R-:W-:Y:S01]  /*11cb0*/  MOV R134, R134 ;  /* 0x0000008600867202 */ /* 0x000fe20000000f00 */
[----:B------:R-:W3:Y:S01]  /*11cc0*/  SHFL.IDX PT, R11, R43, R21, 0x1c1f ;  /* 0x001c1f152b0b7589 */ /* 0x000ee200000e0000 */
[----:B------:R-:W-:Y:S02]  /*11cd0*/  MOV R135, R24 ;  /* 0x0000001800877202 */ /* 0x000fe40000000f00 */
[----:B------:R-:W-:Y:S01]  /*11ce0*/  MOV R3, R28 ;  /* 0x0000001c00037202 */ /* 0x000fe20000000f00 */
[----:B------:R-:W4:Y:S01]  /*11cf0*/  SHFL.IDX PT, R15, R31, R21, 0x1c1f ;  /* 0x001c1f151f0f7589 */ /* 0x000f2200000e0000 */
[----:B------:R-:W-:Y:S02]  /*11d00*/  MOV R141, R6 ;  /* 0x00000006008d7202 */ /* 0x000fe40000000f00 */
[----:B------:R-:W-:Y:S01]  /*11d10*/  MOV R142, R4 ;  /* 0x00000004008e7202 */ /* 0x000fe20000000f00 */
[----:B------:R-:W-:Y:S04]  /*11d20*/  SHFL.IDX PT, R85, R64, R21, 0x1c1f ;  /* 0x001c1f1540557589 */ /* 0x000fe800000e0000 */
[----:B------:R-:W-:Y:S01]  /*11d30*/  SHFL.IDX PT, R129, R106, R21, 0x1c1f ;  /* 0x001c1f156a817589 */ /* 0x000fe200000e0000 */
[----:B0-----:R-:W-:-:S03]  /*11d40*/  SEL R20, R46, R51, P0 ;  /* 0x000000332e147207 */ /* 0x001fc60000000000 */
[----:B------:R0:W0:Y:S01]  /*11d50*/  SHFL.IDX PT, R61, R44, R21, 0x1c1f ;  /* 0x001c1f152c3d7589 */ /* 0x00002200000e0000 */
[----:B-1----:R-:W-:Y:S02]  /*11d60*/  SEL R12, R164, R13, P0 ;  /* 0x0000000da40c7207 */ /* 0x002fe40000000000 */
[----:B------:R-:W-:Y:S01]  /*11d70*/  SEL R14, R13, R164, P0 ;  /* 0x000000a40d0e7207 */ /* 0x000fe20000000000 */
[----:B------:R-:W-:Y:S01]  /*11d80*/  SHFL.IDX PT, R67, R48, R21, 0x1c1f ;  /* 0x001c1f1530437589 */ /* 0x000fe200000e0000 */
[----:B--2---:R-:W-:Y:S02]  /*11d90*/  SEL R8, R30, R9, P0 ;  /* 0x000000091e087207 */ /* 0x004fe40000000000 */
[----:B------:R-:W-:Y:S01]  /*11da0*/  SEL R10, R9, R30, P0 ;  /* 0x0000001e090a7207 */ /* 0x000fe20000000000 */
[----:B------:R-:W-:Y:S01]  /*11db0*/  SHFL.IDX PT, R75, R56, R21, 0x1c1f ;  /* 0x001c1f15384b7589 */ /* 0x000fe200000e0000 */
[----:B---3--:R-:W-:Y:S02]  /*11dc0*/  SEL R9, R38, R11, P0 ;  /* 0x0000000b26097207 */ /* 0x008fe40000000000 */
[----:B------:R-:W-:Y:S01]  /*11dd0*/  SEL R11, R11, R38, P0 ;  /* 0x000000260b0b7207 */ /* 0x000fe20000000000 */
[----:B------:R-:W1:Y:S01]  /*11de0*/  SHFL.IDX PT, R109, R88, R21, 0x1c1f ;  /* 0x001c1f15586d7589 */ /* 0x000e6200000e0000 */
[----:B----4-:R-:W-:-:S02]  /*11df0*/  SEL R13, R166, R15, P0 ;  /* 0x0000000fa60d7207 */ /* 0x010fc40000000000 */
[----:B------:R-:W-:Y:S01]  /*11e00*/  SEL R15, R15, R166, P0 ;  /* 0x000000a60f0f7207 */ /* 0x000fe20000000000 */
[----:B------:R-:W-:Y:S01]  /*11e10*/  SHFL.IDX PT, R49, R39, R21, 0x1c1f ;  /* 0x001c1f1527317589 */ /* 0x000fe200000e0000 */
[----:B0-----:R-:W-:Y:S02]  /*11e20*/  SEL R44, R51, R46, P0 ;  /* 0x0000002e332c7207 */ /* 0x001fe40000000000 */
[----:B------:R-:W-:Y:S01]  /*11e30*/  F2FP.BF16.F32.PACK_AB R38, R11, R10 ;  /* 0x0000000a0b26723e */ /* 0x000fe200000010ff */
[----:B------:R0:W-:Y:S04]  /*11e40*/  SHFL.IDX PT, R107, R82, R21, 0x1c1f ;  /* 0x001c1f15526b7589 */ /* 0x0001e800000e0000 */
[----:B------:R-:W-:Y:S01]  /*11e50*/  SHFL.IDX PT, R24, R196, R27, 0x1c1f ;  /* 0x001c1f1bc4187589 */ /* 0x000fe200000e0000 */
[----:B------:R-:W-:-:S02]  /*11e60*/  SEL R51, R62, R61, P0 ;  /* 0x0000003d3e337207 */ /* 0x000fc40000000000 */
[----:B------:R-:W-:Y:S01]  /*11e70*/  SEL R61, R61, R62, P0 ;  /* 0x0000003e3d3d7207 */ /* 0x000fe20000000000 */
[----:B------:R2:W-:Y:S01]  /*11e80*/  SHFL.IDX PT, R45, R36, R21, 0x1c1f ;  /* 0x001c1f15242d7589 */ /* 0x0005e200000e0000 */
[----:B0-----:R-:W-:-:S03]  /*11e90*/  SEL R82, R102, R85, P0 ;  /* 0x0000005566527207 */ /* 0x001fc60000000000 */
[----:B------:R-:W-:Y:S04]  /*11ea0*/  SHFL.IDX PT, R77, R60, R21, 0x1c1f ;  /* 0x001c1f153c4d7589 */ /* 0x000fe800000e0000 */
[----:B------:R-:W0:Y:S01]  /*11eb0*/  SHFL.IDX PT, R93, R72, R21, 0x1c1f ;  /* 0x001c1f15485d7589 */ /* 0x000e2200000e0000 */
[----:B-1----:R-:W-:Y:S02]  /*11ec0*/  SEL R106, R148, R109, P0 ;  /* 0x0000006d946a7207 */ /* 0x002fe40000000000 */
[----:B--2---:R-:W-:Y:S01]  /*11ed0*/  F2FP.BF16.F32.PACK_AB R36, R9, R8 ;  /* 0x000000080924723e */ /* 0x004fe200000010ff */
[----:B------:R0:W-:Y:S04]  /*11ee0*/  SHFL.IDX PT, R37, R92, R21, 0x1c1f ;  /* 0x001c1f155c257589 */ /* 0x0001e800000e0000 */
[----:B------:R-:W1:Y:S04]  /*11ef0*/  SHFL.IDX PT, R91, R50, R21, 0x1c1f ;  /* 0x001c1f15325b7589 */ /* 0x000e6800000e0000 */
[----:B------:R-:W2:Y:S04]  /*11f00*/  SHFL.IDX PT, R39, R111, R21, 0x1c1f ;  /* 0x001c1f156f277589 */ /* 0x000ea800000e0000 */
[----:B------:R-:W3:Y:S04]  /*11f10*/  SHFL.IDX PT, R65, R40, R21, 0x1c1f ;  /* 0x001c1f1528417589 */ /* 0x000ee800000e0000 */
[----:B------:R4:W-:Y:S04]  /*11f20*/  SHFL.IDX PT, R43, R76, R21, 0x1c1f ;  /* 0x001c1f154c2b7589 */ /* 0x0009e800000e0000 */
[----:B------:R-:W3:Y:S01]  /*11f30*/  SHFL.IDX PT, R73, R34, R21, 0x1c1f ;  /* 0x001c1f1522497589 */ /* 0x000ee200000e0000 */
[----:B0-----:R-:W-:-:S03]  /*11f40*/  SEL R92, R93, R118, P0 ;  /* 0x000000765d5c7207 */ /* 0x001fc60000000000 */
[----:B------:R-:W0:Y:S01]  /*11f50*/  SHFL.IDX PT, R83, R42, R21, 0x1c1f ;  /* 0x001c1f152a537589 */ /* 0x000e2200000e0000 */
[----:B----4-:R-:W-:-:S03]  /*11f60*/  SEL R76, R75, R86, P0 ;  /* 0x000000564b4c7207 */ /* 0x010fc60000000000 */
[----:B------:R-:W-:Y:S01]  /*11f70*/  SHFL.IDX PT, R144, R144, R27, 0x1c1f ;  /* 0x001c1f1b90907589 */ /* 0x000fe200000e0000 */
[----:B-1----:R-:W-:-:S03]  /*11f80*/  SEL R72, R91, R176, P0 ;  /* 0x000000b05b487207 */ /* 0x002fc60000000000 */
[----:B------:R-:W-:Y:S01]  /*11f90*/  SHFL.IDX PT, R146, R146, R27, 0x1c1f ;  /* 0x001c1f1b92927589 */ /* 0x000fe200000e0000 */
[----:B--2---:R-:W-:-:S03]  /*11fa0*/  SEL R127, R24, R39, P0 ;  /* 0x00000027187f7207 */ /* 0x004fc60000000000 */
[----:B------:R-:W-:Y:S01]  /*11fb0*/  SHFL.IDX PT, R152, R152, R27, 0x1c1f ;  /* 0x001c1f1b98987589 */ /* 0x000fe200000e0000 */
[----:B---3--:R-:W-:Y:S02]  /*11fc0*/  SEL R50, R54, R65, P0 ;  /* 0x0000004136327207 */ /* 0x008fe40000000000 */
[----:B------:R-:W-:Y:S01]  /*11fd0*/  SEL R60, R65, R54, P0 ;  /* 0x00000036413c7207 */ /* 0x000fe20000000000 */
[----:B------:R-:W-:Y:S03]  /*11fe0*/  SHFL.IDX PT, R154, R154, R27, 0x1c1f ;  /* 0x001c1f1b9a9a7589 */ /* 0x000fe600000e0000 */
[----:B------:R-:W-:Y:S01]  /*11ff0*/  F2FP.BF16.F32.PACK_AB R30, R61, R60 ;  /* 0x0000003c3d1e723e */ /* 0x000fe200000010ff */
[----:B------:R-:W-:Y:S01]  /*12000*/  SHFL.IDX PT, R156, R156, R27, 0x1c1f ;  /* 0x001c1f1b9c9c7589 */ /* 0x000fe200000e0000 */
[----:B------:R-:W-:Y:S02]  /*12010*/  SEL R46, R168, R73, P0 ;  /* 0x00000049a82e7207 */ /* 0x000fe40000000000 */
[----:B------:R-:W-:Y:S01]  /*12020*/  SEL R48, R73, R168, P0 ;  /* 0x000000a849307207 */ /* 0x000fe20000000000 */
[----:B------:R-:W-:Y:S01]  /*12030*/  SHFL.IDX PT, R158, R158, R27, 0x1c1f ;  /* 0x001c1f1b9e9e7589 */ /* 0x000fe200000e0000 */
[----:B0-----:R-:W-:-:S02]  /*12040*/  SEL R62, R172, R83, P0 ;  /* 0x00000053ac3e7207 */ /* 0x001fc40000000000 */
[----:B------:R-:W-:Y:S01]  /*12050*/  SEL R64, R83, R172, P0 ;  /* 0x000000ac53407207 */ /* 0x000fe20000000000 */
        /* <DEDUP_REMOVED lines=18> */
[----:B------:R-:W-:Y:S02]  /*12180*/  SEL R128, R129, R128, P0 ;  /* 0x0000008081807207 */ /* 0x000fe40000000000 */
[----:B------:R-:W-:Y:S01]  /*12190*/  SEL R129, R39, R24, P0 ;  /* 0x0000001827817207 */ /* 0x000fe20000000000 */
[----:B------:R-:W-:Y:S01]  /*121a0*/  SHFL.IDX PT, R69, R52, R21, 0x1c1f ;  /* 0x001c1f1534457589 */ /* 0x000fe200000e0000 */
[----:B------:R-:W-:-:S03]  /*121b0*/  F2FP.BF16.F32.PACK_AB R39, R15, R14 ;  /* 0x0000000e0f27723e */ /* 0x000fc600000010ff */
[----:B------:R0:W1:Y:S04]  /*121c0*/  SHFL.IDX PT, R53, R68, R21, 0x1c1f ;  /* 0x001c1f1544357589 */ /* 0x00006800000e0000 */
[----:B------:R-:W2:Y:S04]  /*121d0*/  SHFL.IDX PT, R133, R112, R21, 0x1c1f ;  /* 0x001c1f1570857589 */ /* 0x000ea800000e0000 */
[----:B------:R-:W-:Y:S01]  /*121e0*/  SHFL.IDX PT, R7, R119, R21, 0x1c1f ;  /* 0x001c1f1577077589 */ /* 0x000fe200000e0000 */
[----:B0-----:R-:W-:-:S03]  /*121f0*/  SEL R68, R67, R70, P0 ;  /* 0x0000004643447207 */ /* 0x001fc60000000000 */
[----:B------:R0:W3:Y:S04]  /*12200*/  SHFL.IDX PT, R81, R47, R21, 0x1c1f ;  /* 0x001c1f152f517589 */ /* 0x0000e800000e0000 */
[----:B------:R4:W3:Y:S04]  /*12210*/  SHFL.IDX PT, R99, R74, R21, 0x1c1f ;  /* 0x001c1f154a637589 */ /* 0x0008e800000e0000 */
[----:B------:R-:W-:Y:S01]  /*12220*/  SHFL.IDX PT, R27, R116, R21, 0x1c1f ;  /* 0x001c1f15741b7589 */ /* 0x000fe200000e0000 */
[----:B0-----:R-:W-:-:S03]  /*12230*/  SEL R47, R170, R49, P0 ;  /* 0x00000031aa2f7207 */ /* 0x001fc60000000000 */
[----:B------:R-:W0:Y:S01]  /*12240*/  SHFL.IDX PT, R55, R55, R21, 0x1c1f ;  /* 0x001c1f1537377589 */ /* 0x000e2200000e0000 */
[----:B------:R-:W-:Y:S02]  /*12250*/  SEL R49, R49, R170, P0 ;  /* 0x000000aa31317207 */ /* 0x000fe40000000000 */
[----:B----4-:R-:W-:Y:S01]  /*12260*/  SEL R74, R86, R75, P0 ;  /* 0x0000004b564a7207 */ /* 0x010fe20000000000 */
[----:B------:R4:W0:Y:S01]  /*12270*/  SHFL.IDX PT, R119, R66, R21, 0x1c1f ;  /* 0x001c1f1542777589 */ /* 0x00082200000e0000 */
[----:B------:R-:W-:Y:S02]  /*12280*/  SEL R75, R94, R77, P0 ;  /* 0x0000004d5e4b7207 */ /* 0x000fe40000000000 */
[----:B------:R-:W-:Y:S01]  /*12290*/  SEL R77, R77, R94, P0 ;  /* 0x0000005e4d4d7207 */ /* 0x000fe20000000000 */
[----:B------:R4:W0:Y:S01]  /*122a0*/  SHFL.IDX PT, R113, R90, R21, 0x1c1f ;  /* 0x001c1f155a717589 */ /* 0x00082200000e0000 */
[----:B-1----:R-:W-:Y:S02]  /*122b0*/  SEL R83, R110, R53, P0 ;  /* 0x000000356e537207 */ /* 0x002fe40000000000 */
[----:B--2---:R-:W-:Y:S01]  /*122c0*/  SEL R132, R133, R160, P0 ;  /* 0x000000a085847207 */ /* 0x004fe20000000000 */
[----:B------:R-:W1:Y:S01]  /*122d0*/  SHFL.IDX PT, R34, R98, R21, 0x1c1f ;  /* 0x001c1f1562227589 */ /* 0x000e6200000e0000 */
[----:B---3--:R-:W-:-:S02]  /*122e0*/  SEL R65, R81, R174, P0 ;  /* 0x000000ae51417207 */ /* 0x008fc40000000000 */
[----:B----4-:R-:W-:Y:S01]  /*122f0*/  SEL R66, R70, R67, P0 ;  /* 0x0000004346427207 */ /* 0x010fe20000000000 */
[----:B------:R2:W-:Y:S01]  /*12300*/  SHFL.IDX PT, R125, R104, R21, 0x1c1f ;  /* 0x001c1f15687d7589 */ /* 0x0005e200000e0000 */
[----:B------:R-:W-:Y:S02]  /*12310*/  SEL R70, R176, R91, P0 ;  /* 0x0000005bb0467207 */ /* 0x000fe40000000000 */
[----:B------:R-:W-:Y:S01]  /*12320*/  SEL R90, R118, R93, P0 ;  /* 0x0000005d765a7207 */ /* 0x000fe20000000000 */
[----:B------:R3:W-:Y:S01]  /*12330*/  SHFL.IDX PT, R115, R63, R21, 0x1c1f ;  /* 0x001c1f153f737589 */ /* 0x0007e200000e0000 */
[----:B------:R-:W-:Y:S02]  /*12340*/  SEL R91, R130, R43, P0 ;  /* 0x0000002b825b7207 */ /* 0x000fe40000000000 */
[----:B------:R-:W-:Y:S01]  /*12350*/  SEL R93, R43, R130, P0 ;  /* 0x000000822b5d7207 */ /* 0x000fe20000000000 */
[----:B------:R-:W4:Y:S01]  /*12360*/  SHFL.IDX PT, R123, R58, R21, 0x1c1f ;  /* 0x001c1f153a7b7589 */ /* 0x000f2200000e0000 */
[----:B------:R-:W-:-:S02]  /*12370*/  SEL R67, R78, R69, P0 ;  /* 0x000000454e437207 */ /* 0x000fc40000000000 */
[----:B--2---:R-:W-:Y:S01]  /*12380*/  SEL R104, R107, R122, P0 ;  /* 0x0000007a6b687207 */ /* 0x004fe20000000000 */
[----:B------:R2:W-:Y:S01]  /*12390*/  SHFL.IDX PT, R89, R71, R21, 0x1c1f ;  /* 0x001c1f1547597589 */ /* 0x0005e200000e0000 */
[----:B------:R-:W-:Y:S02]  /*123a0*/  SEL R94, R120, R99, P0 ;  /* 0x00000063785e7207 */ /* 0x000fe40000000000 */
[----:B---3--:R-:W-:Y:S01]  /*123b0*/  SEL R63, R174, R81, P0 ;  /* 0x00000051ae3f7207 */ /* 0x008fe20000000000 */
[----:B------:R-:W3:Y:S01]  /*123c0*/  SHFL.IDX PT, R26, R103, R21, 0x1c1f ;  /* 0x001c1f15671a7589 */ /* 0x000ee200000e0000 */
[----:B------:R-:W-:Y:S02]  /*123d0*/  SEL R130, R160, R133, P0 ;  /* 0x00000085a0827207 */ /* 0x000fe40000000000 */
[----:B------:R-:W-:Y:S01]  /*123e0*/  SEL R69, R69, R78, P0 ;  /* 0x0000004e45457207 */ /* 0x000fe20000000000 */
[----:B------:R-:W3:Y:S01]  /*123f0*/  SHFL.IDX PT, R31, R114, R21, 0x1c1f ;  /* 0x001c1f15721f7589 */ /* 0x000ee200000e0000 */
[----:B0-----:R-:W-:-:S02]  /*12400*/  SEL R73, R55, R178, P0 ;  /* 0x000000b237497207 */ /* 0x001fc40000000000 */
[----:B--2---:R-:W-:Y:S01]  /*12410*/  SEL R71, R178, R55, P0 ;  /* 0x00000037b2477207 */ /* 0x004fe20000000000 */
[----:B------:R0:W-:Y:S01]  /*12420*/  SHFL.IDX PT, R117, R96, R21, 0x1c1f ;  /* 0x001c1f1560757589 */ /* 0x0001e200000e0000 */
[----:B------:R-:W-:Y:S02]  /*12430*/  SEL R86, R184, R119, P0 ;  /* 0x00000077b8567207 */ /* 0x000fe40000000000 */
[----:B------:R-:W-:Y:S01]  /*12440*/  SEL R88, R119, R184, P0 ;  /* 0x000000b877587207 */ /* 0x000fe20000000000 */
[----:B------:R2:W-:Y:S01]  /*12450*/  SHFL.IDX PT, R29, R108, R21, 0x1c1f ;  /* 0x001c1f156c1d7589 */ /* 0x0005e200000e0000 */
[----:B------:R-:W-:Y:S02]  /*12460*/  SEL R112, R113, R124, P0 ;  /* 0x0000007c71707207 */ /* 0x000fe40000000000 */
[----:B-1----:R-:W-:Y:S01]  /*12470*/  SEL R118, R121, R34, P0 ;  /* 0x0000002279767207 */ /* 0x002fe20000000000 */
[----:B------:R1:W3:Y:S01]  /*12480*/  SHFL.IDX PT, R97, R79, R21, 0x1c1f ;  /* 0x001c1f154f617589 */ /* 0x0002e200000e0000 */
[----:B------:R-:W-:-:S02]  /*12490*/  SEL R131, R4, R27, P0 ;  /* 0x0000001b04837207 */ /* 0x000fc40000000000 */
[----:B0-----:R-:W-:Y:S01]  /*124a0*/  SEL R96, R99, R120, P0 ;  /* 0x0000007863607207 */ /* 0x001fe20000000000 */
[----:B------:R-:W0:Y:S01]  /*124b0*/  SHFL.IDX PT, R59, R95, R21, 0x1c1f ;  /* 0x001c1f155f3b7589 */ /* 0x000e2200000e0000 */
[----:B------:R-:W-:Y:S02]  /*124c0*/  SEL R120, R34, R121, P0 ;  /* 0x0000007922787207 */ /* 0x000fe40000000000 */
[----:B--2---:R-:W-:Y:S01]  /*124d0*/  SEL R108, R109, R148, P0 ;  /* 0x000000946d6c7207 */ /* 0x004fe20000000000 */
[----:B------:R2:W0:Y:S01]  /*124e0*/  SHFL.IDX PT, R101, R80, R21, 0x1c1f ;  /* 0x001c1f1550657589 */ /* 0x00042200000e0000 */
[----:B------:R-:W-:Y:S02]  /*124f0*/  SEL R109, R37, R150, P0 ;  /* 0x00000096256d7207 */ /* 0x000fe40000000000 */
[----:B------:R-:W-:Y:S01]  /*12500*/  SEL R133, R27, R4, P0 ;  /* 0x000000041b857207 */ /* 0x000fe20000000000 */
[----:B------:R-:W-:Y:S01]  /*12510*/  SHFL.IDX PT, R35, R100, R21, 0x1c1f ;  /* 0x001c1f1564237589 */ /* 0x000fe200000e0000 */
[----:B----4-:R-:W-:-:S02]  /*12520*/  SEL R78, R180, R123, P0 ;  /* 0x0000007bb44e7207 */ /* 0x010fc40000000000 */
[----:B-1----:R-:W-:Y:S01]  /*12530*/  SEL R79, R182, R115, P0 ;  /* 0x00000073b64f7207 */ /* 0x002fe20000000000 */
[----:B------:R1:W4:Y:S01]  /*12540*/  SHFL.IDX PT, R105, R87, R21, 0x1c1f ;  /* 0x001c1f1557697589 */ /* 0x00032200000e0000 */
[----:B------:R-:W-:Y:S02]  /*12550*/  SEL R81, R115, R182, P0 ;  /* 0x000000b673517207 */ /* 0x000fe40000000000 */
[----:B--2---:R-:W-:Y:S01]  /*12560*/  SEL R80, R123, R180, P0 ;  /* 0x000000b47b507207 */ /* 0x004fe20000000000 */
[----:B------:R2:W4:Y:S01]  /*12570*/  SHFL.IDX PT, R41, R84, R21, 0x1c1f ;  /* 0x001c1f1554297589 */ /* 0x00052200000e0000 */
[----:B---3--:R-:W-:Y:S02]  /*12580*/  SEL R119, R25, R26, P0 ;  /* 0x0000001a19777207 */ /* 0x008fe40000000000 */
[----:B------:R-:W-:Y:S02]  /*12590*/  SEL R121, R26, R25, P0 ;  /* 0x000000191a797207 */ /* 0x000fe40000000000 */
[----:B------:R-:W-:-:S02]  /*125a0*/  SEL R4, R6, R31, P0 ;  /* 0x0000001f06047207 */ /* 0x000fc40000000000 */
[----:B-1----:R-:W-:Y:S02]  /*125b0*/  SEL R87, R186, R89, P0 ;  /* 0x00000059ba577207 */ /* 0x002fe40000000000 */
[----:B------:R-:W-:Y:S02]  /*125c0*/  SEL R89, R89, R186, P0 ;  /* 0x000000ba59597207 */ /* 0x000fe40000000000 */
[----:B--2---:R-:W-:Y:S02]  /*125d0*/  SEL R84, R85, R102, P0 ;  /* 0x0000006655547207 */ /* 0x004fe40000000000 */
[----:B------:R-:W-:Y:S02]  /*125e0*/  SEL R102, R122, R107, P0 ;  /* 0x0000006b7a667207 */ /* 0x000fe40000000000 */
[----:B------:R-:W-:Y:S02]  /*125f0*/  SEL R21, R32, R45, P0 ;  /* 0x0000002d20157207 */ /* 0x000fe40000000000 */
[----:B------:R-:W-:-:S02]  /*12600*/  SEL R107, R150, R37, P0 ;  /* 0x00000025966b7207 */ /* 0x000fc40000000000 */
[----:B------:R-:W-:Y:S02]  /*12610*/  SEL R45, R45, R32, P0 ;  /* 0x000000202d2d7207 */ /* 0x000fe40000000000 */
[----:B------:R-:W-:Y:S02]  /*12620*/  F2FP.BF16.F32.PACK_AB R37, R13, R12 ;  /* 0x0000000c0d25723e */ /* 0x000fe400000010ff */
[----:B------:R-:W-:Y:S02]  /*12630*/  SEL R85, R53, R110, P0 ;  /* 0x0000006e35557207 */ /* 0x000fe40000000000 */
[----:B------:R-:W-:Y:S01]  /*12640*/  SEL R110, R124, R113, P0 ;  /* 0x000000717c6e7207 */ /* 0x000fe20000000000 */
[----:B------:R1:W-:Y:S01]  /*12650*/  STSM.16.M88.4 [R33], R36 ;  /* 0x0000002421007844 */ /* 0x0003e20000000200 */
[----:B------:R-:W-:Y:S02]  /*12660*/  SEL R122, R156, R125, P0 ;  /* 0x0000007d9c7a7207 */ /* 0x000fe40000000000 */
[----:B------:R-:W-:-:S02]  /*12670*/  SEL R124, R125, R156, P0 ;  /* 0x0000009c7d7c7207 */ /* 0x000fc40000000000 */
[----:B------:R-:W-:Y:S02]  /*12680*/  SEL R95, R188, R97, P0 ;  /* 0x00000061bc5f7207 */ /* 0x000fe40000000000 */
[----:B0-----:R-:W-:Y:S02]  /*12690*/  SEL R111, R28, R59, P0 ;  /* 0x0000003b1c6f7207 */ /* 0x001fe40000000000 */
        /* <DEDUP_REMOVED lines=11> */
[----:B------:R-:W-:Y:S01]  /*12750*/  SEL R98, R144, R101, P0 ;  /* 0x0000006590627207 */ /* 0x000fe20000000000 */
[----:B------:R0:W-:Y:S01]  /*12760*/  STSM.16.M88.4 [R57], R24 ;  /* 0x0000001839007844 */ /* 0x0001e20000000200 */
[----:B------:R-:W-:Y:S02]  /*12770*/  SEL R100, R101, R144, P0 ;  /* 0x0000009065647207 */ /* 0x000fe40000000000 */
[----:B----4-:R-:W-:Y:S02]  /*12780*/  SEL R103, R190, R105, P0 ;  /* 0x00000069be677207 */ /* 0x010fe40000000000 */
[----:B------:R-:W-:Y:S02]  /*12790*/  SEL R115, R154, R35, P0 ;  /* 0x000000239a737207 */ /* 0x000fe40000000000 */
[----:B------:R-:W-:-:S02]  /*127a0*/  SEL R117, R35, R154, P0 ;  /* 0x0000009a23757207 */ /* 0x000fc40000000000 */
[----:B------:R-:W-:Y:S02]  /*127b0*/  F2FP.BF16.F32.PACK_AB R28, R51, R50 ;  /* 0x00000032331c723e */ /* 0x000fe400000010ff */
[----:B------:R-:W-:Y:S02]  /*127c0*/  F2FP.BF16.F32.PACK_AB R31, R65, R64 ;  /* 0x00000040411f723e */ /* 0x000fe400000010ff */
[----:B------:R-:W-:Y:S02]  /*127d0*/  F2FP.BF16.F32.PACK_AB R29, R63, R62 ;  /* 0x0000003e3f1d723e */ /* 0x000fe400000010ff */
[----:B------:R-:W-:Y:S02]  /*127e0*/  SEL R99, R146, R41, P0 ;  /* 0x0000002992637207 */ /* 0x000fe40000000000 */
[----:B------:R-:W-:Y:S01]  /*127f0*/  SEL R101, R41, R146, P0 ;  /* 0x0000009229657207 */ /* 0x000fe20000000000 */
[----:B------:R2:W-:Y:S01]  /*12800*/  STSM.16.M88.4 [R142], R28 ;  /* 0x0000001c8e007844 */ /* 0x0005e20000000200 */
[----:B------:R-:W-:-:S02]  /*12810*/  SEL R105, R105, R190, P0 ;  /* 0x000000be69697207 */ /* 0x000fc40000000000 */
[----:B------:R-:W-:Y:S02]  /*12820*/  F2FP.BF16.F32.PACK_AB R32, R67, R66 ;  /* 0x000000424320723e */ /* 0x000fe400000010ff */
[----:B------:R-:W-:Y:S02]  /*12830*/  F2FP.BF16.F32.PACK_AB R34, R69, R68 ;  /* 0x000000444522723e */ /* 0x000fe400000010ff */
[----:B------:R-:W-:Y:S02]  /*12840*/  F2FP.BF16.F32.PACK_AB R35, R73, R72 ;  /* 0x000000484923723e */ /* 0x000fe400000010ff */
[----:B-1----:R-:W-:Y:S02]  /*12850*/  F2FP.BF16.F32.PACK_AB R33, R71, R70 ;  /* 0x000000464721723e */ /* 0x002fe400000010ff */
[----:B------:R-:W-:Y:S02]  /*12860*/  F2FP.BF16.F32.PACK_AB R36, R75, R74 ;  /* 0x0000004a4b24723e */ /* 0x000fe400000010ff */
[----:B------:R-:W-:Y:S01]  /*12870*/  F2FP.BF16.F32.PACK_AB R38, R77, R76 ;  /* 0x0000004c4d26723e */ /* 0x000fe200000010ff */
[----:B------:R1:W-:Y:S01]  /*12880*/  STSM.16.M88.4 [R141], R32 ;  /* 0x000000208d007844 */ /* 0x0003e20000000200 */
[----:B------:R-:W-:-:S02]  /*12890*/  F2FP.BF16.F32.PACK_AB R39, R81, R80 ;  /* 0x000000505127723e */ /* 0x000fc400000010ff */
[----:B------:R-:W-:Y:S02]  /*128a0*/  F2FP.BF16.F32.PACK_AB R37, R79, R78 ;  /* 0x0000004e4f25723e */ /* 0x000fe400000010ff */
[----:B------:R-:W-:Y:S02]  /*128b0*/  F2FP.BF16.F32.PACK_AB R40, R83, R82 ;  /* 0x000000525328723e */ /* 0x000fe400000010ff */
[----:B------:R-:W-:Y:S01]  /*128c0*/  F2FP.BF16.F32.PACK_AB R42, R85, R84 ;  /* 0x00000054552a723e */ /* 0x000fe200000010ff */
[----:B------:R3:W-:Y:S01]  /*128d0*/  STSM.16.M88.4 [R140], R36 ;  /* 0x000000248c007844 */ /* 0x0007e20000000200 */
[----:B------:R-:W-:Y:S02]  /*128e0*/  F2FP.BF16.F32.PACK_AB R43, R89, R88 ;  /* 0x00000058592b723e */ /* 0x000fe400000010ff */
[----:B------:R-:W-:Y:S02]  /*128f0*/  F2FP.BF16.F32.PACK_AB R41, R87, R86 ;  /* 0x000000565729723e */ /* 0x000fe400000010ff */
[----:B------:R-:W-:-:S02]  /*12900*/  SEL R5, R198, R7, P0 ;  /* 0x00000007c6057207 */ /* 0x000fc40000000000 */
[----:B------:R-:W-:Y:S01]  /*12910*/  F2FP.BF16.F32.PACK_AB R52, R91, R90 ;  /* 0x0000005a5b34723e */ /* 0x000fe200000010ff */
[----:B------:R-:W-:Y:S01]  /*12920*/  STSM.16.M88.4 [R139], R40 ;  /* 0x000000288b007844 */ /* 0x000fe20000000200 */
[----:B------:R-:W-:Y:S02]  /*12930*/  F2FP.BF16.F32.PACK_AB R54, R93, R92 ;  /* 0x0000005c5d36723e */ /* 0x000fe400000010ff */
[----:B------:R-:W-:Y:S02]  /*12940*/  F2FP.BF16.F32.PACK_AB R55, R97, R96 ;  /* 0x000000606137723e */ /* 0x000fe400000010ff */
[----:B------:R-:W-:Y:S02]  /*12950*/  F2FP.BF16.F32.PACK_AB R53, R95, R94 ;  /* 0x0000005e5f35723e */ /* 0x000fe400000010ff */
[----:B------:R-:W-:Y:S02]  /*12960*/  SEL R7, R7, R198, P0 ;  /* 0x000000c607077207 */ /* 0x000fe40000000000 */
[----:B------:R-:W-:Y:S01]  /*12970*/  F2FP.BF16.F32.PACK_AB R56, R99, R98 ;  /* 0x000000626338723e */ /* 0x000fe200000010ff */
[----:B------:R-:W-:Y:S01]  /*12980*/  STSM.16.M88.4 [R138], R52 ;  /* 0x000000348a007844 */ /* 0x000fe20000000200 */
[----:B------:R-:W-:-:S02]  /*12990*/  F2FP.BF16.F32.PACK_AB R58, R101, R100 ;  /* 0x00000064653a723e */ /* 0x000fc400000010ff */
[----:B------:R-:W-:Y:S02]  /*129a0*/  F2FP.BF16.F32.PACK_AB R59, R105, R104 ;  /* 0x00000068693b723e */ /* 0x000fe400000010ff */
[----:B0-----:R-:W-:Y:S02]  /*129b0*/  F2FP.BF16.F32.PACK_AB R57, R103, R102 ;  /* 0x000000666739723e */ /* 0x001fe400000010ff */
[----:B------:R-:W-:Y:S02]  /*129c0*/  F2FP.BF16.F32.PACK_AB R24, R107, R106 ;  /* 0x0000006a6b18723e */ /* 0x000fe400000010ff */
[----:B------:R-:W-:Y:S01]  /*129d0*/  F2FP.BF16.F32.PACK_AB R26, R109, R108 ;  /* 0x0000006c6d1a723e */ /* 0x000fe200000010ff */
[----:B------:R-:W-:Y:S01]  /*129e0*/  STSM.16.M88.4 [R137], R56 ;  /* 0x0000003889007844 */ /* 0x000fe20000000200 */
[----:B------:R-:W-:Y:S02]  /*129f0*/  F2FP.BF16.F32.PACK_AB R27, R113, R112 ;  /* 0x00000070711b723e */ /* 0x000fe400000010ff */
[----:B------:R-:W-:-:S02]  /*12a00*/  F2FP.BF16.F32.PACK_AB R25, R111, R110 ;  /* 0x0000006e6f19723e */ /* 0x000fc400000010ff */
[----:B--2---:R-:W-:Y:S02]  /*12a10*/  F2FP.BF16.F32.PACK_AB R28, R115, R114 ;  /* 0x00000072731c723e */ /* 0x004fe400000010ff */
        /* <DEDUP_REMOVED lines=9> */
[----:B---3--:R-:W-:Y:S02]  /*12ab0*/  F2FP.BF16.F32.PACK_AB R37, R5, R4 ;  /* 0x000000040525723e */ /* 0x008fe400000010ff */
[----:B------:R-:W-:Y:S01]  /*12ac0*/  F2FP.BF16.F32.PACK_AB R38, R133, R132 ;  /* 0x000000848526723e */ /* 0x000fe200000010ff */
[----:B------:R1:W-:Y:S01]  /*12ad0*/  STSM.16.M88.4 [R134], R32 ;  /* 0x0000002086007844 */ /* 0x0003e20000000200 */
[----:B------:R-:W-:Y:S01]  /*12ae0*/  F2FP.BF16.F32.PACK_AB R39, R7, R6 ;  /* 0x000000060727723e */ /* 0x000fe200000010ff */
[----:B0-----:R-:W-:Y:S01]  /*12af0*/  IMAD.U32 R24, RZ, RZ, UR10 ;  /* 0x0000000aff187e24 */ /* 0x001fe2000f8e00ff */
[----:B------:R-:W-:Y:S01]  /*12b00*/  F2FP.BF16.F32.PACK_AB R36, R131, R130 ;  /* 0x000000828324723e */ /* 0x000fe200000010ff */
[----:B------:R-:W-:Y:S01]  /*12b10*/  IMAD.U32 R25, RZ, RZ, UR11 ;  /* 0x0000000bff197e24 */ /* 0x000fe2000f8e00ff */
[----:B------:R-:W-:Y:S01]  /*12b20*/  ISETP.NE.U32.AND P0, PT, RZ, UR12, PT ;  /* 0x0000000cff007c0c */ /* 0x000fe2000bf05070 */
[----:B------:R-:W-:-:S02]  /*12b30*/  ULDC.64 UR10, c[0x0][0xc08] ;  /* 0x00030200000a7ab9 */ /* 0x000fc40000000a00 */
[----:B------:R0:W-:Y:S01]  /*12b40*/  STSM.16.M88.4 [R3], R36 ;  /* 0x0000002403007844 */ /* 0x0001e20000000200 */
[----:B------:R-:W-:Y:S01]  /*12b50*/  ISETP.NE.AND.EX P0, PT, RZ, UR13, PT, P0 ;  /* 0x0000000dff007c0c */ /* 0x000fe2000bf05300 */
[----:B------:R-:W-:Y:S08]  /*12b60*/  BAR.SYNC.DEFER_BLOCKING 0x1, 0x100 ;  /* 0x0044000000007b1d */ /* 0x000ff00000010000 */
[----:B-1----:R-:W1:Y:S04]  /*12b70*/  LDC R134, c[0x0][0xbe8] ;  /* 0x0002fa00ff867b82 */ /* 0x002e680000000800 */
[----:B------:R-:W2:Y:S01]  /*12b80*/  @P0 LDG.E R40, desc[UR52][R24.64] ;  /* 0x0000003418280981 */ /* 0x000ea2000c1e1900 */
[----:B------:R-:W-:-:S02]  /*12b90*/  UISETP.NE.U32.AND UP0, UPT, UR10, URZ, UPT ;  /* 0x0000003f0a00728c */ /* 0x000fc4000bf05070 */
[----:B------:R-:W-:Y:S02]  /*12ba0*/  UISETP.GT.AND UP1, UPT, UR46, 0x1, UPT ;  /* 0x000000012e00788c */ /* 0x000fe4000bf24270 */
[----:B------:R-:W-:Y:S01]  /*12bb0*/  UISETP.NE.AND.EX UP0, UPT, UR11, URZ, UPT, UP0 ;  /* 0x0000003f0b00728c */ /* 0x000fe2000bf05300 */
[----:B-1----:R-:W-:Y:S01]  /*12bc0*/  ISETP.NE.AND P1, PT, R134, 0x1, PT ;  /* 0x000000018600780c */ /* 0x002fe20003f25270 */
[----:B------:R-:W-:Y:S01]  /*12bd0*/  UMOV UR19, 0x9b8 ;  /* 0x000009b800137882 */ /* 0x000fe20000000000 */
[----:B------:R-:W-:Y:S01]  /*12be0*/  ULDC UR4, c[0x0][0xa88] ;  /* 0x0002a20000047ab9 */ /* 0x000fe20000000800 */
[----:B------:R-:W-:Y:S01]  /*12bf0*/  USEL UR19, UR19, 0x978, UP1 ;  /* 0x0000097813137887 */ /* 0x000fe20008800000 */
[----:B------:R-:W-:Y:S01]  /*12c00*/  IMAD.U32 R29, RZ, RZ, UR4 ;  /* 0x00000004ff1d7e24 */ /* 0x000fe2000f8e00ff */
[----:B------:R-:W-:-:S05]  /*12c10*/  PLOP3.LUT P4, PT, PT, PT, UP0, 0x80, 0x0 ;  /* 0x000000000000781c */ /* 0x000fca0003f8f008 */
[----:B------:R-:W-:Y:S02]  /*12c20*/  @UP0 ULDC.64 UR10, c[0x0][0xc08] ;  /* 0x00030200000a0ab9 */ /* 0x000fe40000000a00 */
[----:B------:R-:W-:Y:S01]  /*12c30*/  @UP0 UIMAD.WIDE UR10, UR44, 0x4, UR10 ;  /* 0x000000042c0a08a5 */ /* 0x000fe2000f8e020a */
[----:B0-----:R-:W0:Y:S08]  /*12c40*/  @P1 LDC R3, c[0x0][0xbec] ;  /* 0x0002fb00ff031b82 */ /* 0x001e300000000800 */
[----:B------:R-:W1:Y:S01]  /*12c50*/  @P1 LDC R31, c[0x0][0xbf0] ;  /* 0x0002fc00ff1f1b82 */ /* 0x000e620000000800 */
[----:B------:R-:W-:Y:S01]  /*12c60*/  UISETP.NE.U32.AND UP0, UPT, UR12, URZ, UPT ;  /* 0x0000003f0c00728c */ /* 0x000fe2000bf05070 */
[----:B------:R-:W-:-:S02]  /*12c70*/  IMAD.U32 R26, RZ, RZ, UR10 ;  /* 0x0000000aff1a7e24 */ /* 0x000fc4000f8e00ff */
[----:B------:R-:W-:Y:S01]  /*12c80*/  IMAD.U32 R27, RZ, RZ, UR11 ;  /* 0x0000000bff1b7e24 */ /* 0x000fe2000f8e00ff */
[----:B------:R-:W-:Y:S01]  /*12c90*/  UISETP.NE.AND.EX UP0, UPT, UR13, URZ, UPT, UP0 ;  /* 0x0000003f0d00728c */ /* 0x000fe2000bf05300 */
[----:B------:R-:W-:Y:S01]  /*12ca0*/  ULDC.64 UR10, c[0x0][UR19+0x218] ;  /* 0x00008600130a7abb */ /* 0x000fe20008000a00 */
[----:B------:R-:W-:Y:S01]  /*12cb0*/  UMOV UR4, URZ ;  /* 0x0000003f00047c82 */ /* 0x000fe20008000000 */
[----:B------:R-:W-:Y:S01]  /*12cc0*/  UIMAD.WIDE.U32 UR12, UR10, UR43, URZ ;  /* 0x0000002b0a0c72a5 */ /* 0x000fe2000f8e003f */
[----:B------:R-:W-:Y:S01]  /*12cd0*/  VIADD R34, R17, UR42 ;  /* 0x0000002a11227c36 */ /* 0x000fe20008000000 */
[----:B------:R-:W-:Y:S01]  /*12ce0*/  UIMAD UR20, UR11, UR43, URZ ;  /* 0x0000002b0b1472a4 */ /* 0x000fe2000f8e023f */
[----:B------:R0:W5:Y:S01]  /*12cf0*/  @P4 LDG.E R29, desc[UR52][R26.64] ;  /* 0x000000341a1d4981 */ /* 0x000162000c1e1900 */
[----:B------:R-:W-:Y:S02]  /*12d00*/  USHF.R.S32.HI UR21, URZ, 0x1f, UR44 ;  /* 0x0000001f3f157899 */ /* 0x000fe4000801142c */
[----:B------:R-:W-:-:S02]  /*12d10*/  USEL UR10, UR44, URZ, !UP0 ;  /* 0x0000003f2c0a7287 */ /* 0x000fc4000c000000 */
[----:B------:R-:W-:Y:S01]  /*12d20*/  USEL UR18, UR40, URZ, UP1 ;  /* 0x0000003f28127287 */ /* 0x000fe20008800000 */
[----:B------:R-:W-:Y:S01]  /*12d30*/  ULDC.64 UR14, c[0x0][UR19+0x220] ;  /* 0x00008800130e7abb */ /* 0x000fe20008000a00 */
[----:B------:R-:W-:Y:S01]  /*12d40*/  UIADD3 UR20, UR13, UR20, URZ ;  /* 0x000000140d147290 */ /* 0x000fe2000fffe03f */
[----:B0-----:R-:W-:Y:S01]  /*12d50*/  @P1 IMAD.HI.U32 R26, R34, R3, RZ ;  /* 0x00000003221a1227 */ /* 0x001fe200078e00ff */
[----:B------:R-:W-:Y:S01]  /*12d60*/  ULDC.64 UR16, c[0x0][UR19+0x228] ;  /* 0x00008a0013107abb */ /* 0x000fe20008000a00 */
[----:B------:R-:W-:Y:S02]  /*12d70*/  USEL UR11, UR21, URZ, !UP0 ;  /* 0x0000003f150b7287 */ /* 0x000fe4000c000000 */
[----:B------:R-:W-:Y:S01]  /*12d80*/  UIMAD UR13, UR15, UR10, URZ ;  /* 0x0000000a0f0d72a4 */ /* 0x000fe2000f8e023f */
[----:B------:R-:W-:Y:S01]  /*12d90*/  IMAD.MOV.U32 R3, RZ, RZ, R34 ;  /* 0x000000ffff037224 */ /* 0x000fe200078e0022 */
[----:B------:R-:W-:Y:S01]  /*12da0*/  UIMAD.WIDE.U32 UR22, UR16, UR18, URZ ;  /* 0x00000012101672a5 */ /* 0x000fe2000f8e003f */
[----:B-1----:R-:W-:Y:S01]  /*12db0*/  @P1 SHF.R.U32.HI R3, RZ, R31, R26 ;  /* 0x0000001fff031219 */ /* 0x002fe2000001161a */
[----:B------:R-:W-:-:S02]  /*12dc0*/  UIMAD UR18, UR17, UR18, URZ ;  /* 0x00000012111272a4 */ /* 0x000fc4000f8e023f */
[----:B------:R-:W-:Y:S02]  /*12dd0*/  UIMAD.WIDE.U32 UR16, UR14, UR10, URZ ;  /* 0x0000000a0e1072a5 */ /* 0x000fe4000f8e003f */
[----:B------:R-:W-:Y:S01]  /*12de0*/  UIMAD UR11, UR14, UR11, UR13 ;  /* 0x0000000b0e0b72a4 */ /* 0x000fe2000f8e020d */
[----:B------:R-:W-:Y:S01]  /*12df0*/  IMAD.U32 R26, RZ, RZ, UR22 ;  /* 0x00000016ff1a7e24 */ /* 0x000fe2000f8e00ff */
[----:B------:R-:W-:Y:S01]  /*12e00*/  UIADD3 UR18, UR23, UR18, URZ ;  /* 0x0000001217127290 */ /* 0x000fe2000fffe03f */
[--C-:B------:R-:W-:Y:S01]  /*12e10*/  IMAD.MOV R31, RZ, RZ, -R3.reuse ;  /* 0x000000ffff1f7224 */ /* 0x100fe200078e0a03 */
[----:B------:R-:W-:Y:S01]  /*12e20*/  UIADD3 UR11, UR17, UR11, URZ ;  /* 0x0000000b110b7290 */ /* 0x000fe2000fffe03f */
        /* <DEDUP_REMOVED lines=15> */
[----:B------:R-:W-:-:S02]  /*12f20*/  IADD3.X R27, R27, UR11, R30, P2, P3 ;  /* 0x0000000b1b1b7c10 */ /* 0x000fc400097e641e */
        /* <DEDUP_REMOVED lines=10> */
.L_x_4323:
[----:B------:R-:W2:Y:S01]  /*12fd0*/  LDL R3, [R1+0x34] ;  /* 0x0000340001037983 */ /* 0x000ea20000100800 */
[----:B------:R-:W-:-:S03]  /*12fe0*/  LOP3.LUT P0, RZ, R224, 0x3, RZ, 0xc0, !PT ;  /* 0x00000003e0ff7812 */ /* 0x000fc6000780c0ff */
[----:B------:R-:W-:Y:S04]  /*12ff0*/  SHFL.IDX PT, R24, R30, RZ, 0x1c1f ;  /* 0x001c1fff1e187589 */ /* 0x000fe800000e0000 */
[----:B------:R-:W0:Y:S04]  /*13000*/  SHFL.IDX PT, R25, R31, RZ, 0x1c1f ;  /* 0x001c1fff1f197589 */ /* 0x000e2800000e0000 */
[----:B------:R-:W-:Y:S04]  /*13010*/  SHFL.IDX PT, R26, R30, 0x1, 0x1c1f ;  /* 0x003c1f001e1a7f89 */ /* 0x000fe800000e0000 */
[----:B------:R-:W1:Y:S01]  /*13020*/  SHFL.IDX PT, R27, R31, 0x1, 0x1c1f ;  /* 0x003c1f001f1b7f89 */ /* 0x000e6200000e0000 */
[----:B--2---:R-:W-:-:S02]  /*13030*/  VIADD R32, R3, UR42 ;  /* 0x0000002a03207c36 */ /* 0x004fc40008000000 */
        /* <DEDUP_REMOVED lines=8> */
[----:B------:R-:W-:Y:S01]  /*130c0*/  IMAD R4, R223, 0x40, R18 ;  /* 0x00000040df047824 */ /* 0x000fe200078e0212 */
[----:B------:R-:W0:Y:S01]  /*130d0*/  @P1 LDC R21, c[0x0][0xbec] ;  /* 0x0002fb00ff151b82 */ /* 0x000e220000000800 */
[----:B------:R-:W-:Y:S01]  /*130e0*/  IMAD.MOV.U32 R5, RZ, RZ, 0x2 ;  /* 0x00000002ff057424 */ /* 0x000fe200078e00ff */
[----:B------:R-:W-:-:S03]  /*130f0*/  ULDC.64 UR12, c[0x0][0xaa0] ;  /* 0x0002a800000c7ab9 */ /* 0x000fc60000000a00 */
[----:B------:R-:W-:-:S03]  /*13100*/  IMAD.WIDE R4, R4, R5, UR8 ;  /* 0x0000000804047e25 */ /* 0x000fc6000f8e0205 */
[----:B------:R-:W1:Y:S01]  /*13110*/  @P1 LDC R63, c[0x0][0xbf0] ;  /* 0x0002fc00ff3f1b82 */ /* 0x000e620000000800 */
[C---:B------:R-:W-:Y:S01]  /*13120*/  IADD3 R33, P2, R4.reuse, 0x5000, RZ ;  /* 0x0000500004217810 */ /* 0x040fe20007f5e0ff */
[----:B------:R-:W-:Y:S01]  /*13130*/  UIMAD UR11, UR14, UR12, URZ ;  /* 0x0000000c0e0b72a4 */ /* 0x000fe2000f8e023f */
[C---:B------:R-:W-:Y:S02]  /*13140*/  IADD3 R9, P4, R4.reuse, 0x1000, RZ ;  /* 0x0000100004097810 */ /* 0x040fe40007f9e0ff */
[----:B------:R-:W-:Y:S02]  /*13150*/  LOP3.LUT R32, R33, 0x380, RZ, 0xc0, !PT ;  /* 0x0000038021207812 */ /* 0x000fe400078ec0ff */
[----:B------:R-:W-:Y:S02]  /*13160*/  IADD3 R13, P3, R4, 0x2000, RZ ;  /* 0x00002000040d7810 */ /* 0x000fe40007f7e0ff */
[----:B------:R-:W-:Y:S02]  /*13170*/  SHF.R.U64 R32, R32, 0x3, RZ ;  /* 0x0000000320207819 */ /* 0x000fe400000012ff */
[----:B------:R-:W-:-:S02]  /*13180*/  IADD3 R25, P6, R4, 0x3000, RZ ;  /* 0x0000300004197810 */ /* 0x000fc40007fde0ff */
[----:B------:R-:W-:Y:S01]  /*13190*/  LOP3.LUT R32, R32, R33, RZ, 0x3c, !PT ;  /* 0x0000002120207212 */ /* 0x000fe200078e3cff */
[--C-:B------:R-:W-:Y:S01]  /*131a0*/  IMAD.X R33, RZ, RZ, R5.reuse, P2 ;  /* 0x000000ffff217224 */ /* 0x100fe200010e0605 */
[C---:B------:R-:W-:Y:S02]  /*131b0*/  IADD3 R7, P2, R4.reuse, 0xb000, RZ ;  /* 0x0000b00004077810 */ /* 0x040fe40007f5e0ff */
[----:B------:R-:W-:Y:S02]  /*131c0*/  IADD3 R29, P5, R4, 0x4000, RZ ;  /* 0x00004000041d7810 */ /* 0x000fe40007fbe0ff */
[----:B------:R-:W-:Y:S01]  /*131d0*/  LOP3.LUT R0, R7, 0x380, RZ, 0xc0, !PT ;  /* 0x0000038007007812 */ /* 0x000fe200078ec0ff */
[----:B------:R-:W-:Y:S01]  /*131e0*/  UIMAD.WIDE.U32 UR8, UR4, UR12, URZ ;  /* 0x0000000c040872a5 */ /* 0x000fe2000f8e003f */
[----:B------:R-:W-:Y:S01]  /*131f0*/  LOP3.LUT R8, R9, 0x380, RZ, 0xc0, !PT ;  /* 0x0000038009087812 */ /* 0x000fe200078ec0ff */
[----:B------:R-:W-:Y:S01]  /*13200*/  UIMAD UR11, UR4, UR13, UR11 ;  /* 0x0000000d040b72a4 */ /* 0x000fe2000f8e020b */
[----:B------:R-:W-:Y:S01]  /*13210*/  SHF.R.U64 R0, R0, 0x3, RZ ;  /* 0x0000000300007819 */ /* 0x000fe200000012ff */
[----:B------:R-:W-:Y:S01]  /*13220*/  IMAD.X R57, RZ, RZ, R5, P2 ;  /* 0x000000ffff397224 */ /* 0x000fe200010e0605 */
[----:B------:R-:W-:Y:S01]  /*13230*/  LOP3.LUT R12, R13, 0x380, RZ, 0xc0, !PT ;  /* 0x000003800d0c7812 */ /* 0x000fe200078ec0ff */
[----:B------:R-:W5:Y:S01]  /*13240*/  LD.E.128 R32, desc[UR52][R32.64] ;  /* 0x0000003420207980 */ /* 0x000f62000c101d00 */
[----:B------:R-:W-:-:S02]  /*13250*/  LOP3.LUT R24, R25, 0x380, RZ, 0xc0, !PT ;  /* 0x0000038019187812 */ /* 0x000fc400078ec0ff */
[----:B------:R-:W-:Y:S01]  /*13260*/  LOP3.LUT R28, R29, 0x380, RZ, 0xc0, !PT ;  /* 0x000003801d1c7812 */ /* 0x000fe200078ec0ff */
[----:B------:R-:W-:Y:S01]  /*13270*/  UIADD3 UR9, UR9, UR11, URZ ;  /* 0x0000000b09097290 */ /* 0x000fe2000fffe03f */
[----:B------:R-:W-:Y:S01]  /*13280*/  LOP3.LUT R56, R0, R7, RZ, 0x3c, !PT ;  /* 0x0000000700387212 */ /* 0x000fe200078e3cff */
[----:B------:R-:W-:Y:S01]  /*13290*/  ULDC.64 UR12, c[0x0][0xae8] ;  /* 0x0002ba00000c7ab9 */ /* 0x000fe20000000a00 */
[----:B------:R-:W-:Y:S01]  /*132a0*/  SHF.R.U64 R8, R8, 0x3, RZ ;  /* 0x0000000308087819 */ /* 0x000fe200000012ff */
[----:B------:R-:W-:Y:S01]  /*132b0*/  IMAD R0, R23, 0x20, R223 ;  /* 0x0000002017007824 */ /* 0x000fe200078e02df */
[----:B------:R-:W-:Y:S02]  /*132c0*/  SHF.R.U64 R12, R12, 0x3, RZ ;  /* 0x000000030c0c7819 */ /* 0x000fe400000012ff */
[----:B------:R-:W-:Y:S02]  /*132d0*/  SHF.R.U64 R24, R24, 0x3, RZ ;  /* 0x0000000318187819 */ /* 0x000fe400000012ff */
[----:B------:R-:W-:Y:S01]  /*132e0*/  SHF.R.U64 R28, R28, 0x3, RZ ;  /* 0x000000031c1c7819 */ /* 0x000fe200000012ff */
[----:B------:R-:W-:Y:S01]  /*132f0*/  UIMAD.WIDE.U32 UR8, UR43, UR12, UR8 ;  /* 0x0000000c2b0872a5 */ /* 0x000fe2000f8e0008 */
[----:B------:R-:W-:Y:S01]  /*13300*/  LOP3.LUT R8, R8, R9, RZ, 0x3c, !PT ;  /* 0x0000000908087212 */ /* 0x000fe200078e3cff */
[----:B------:R-:W-:Y:S01]  /*13310*/  VIADD R2, R0, UR42 ;  /* 0x0000002a00027c36 */ /* 0x000fe20008000000 */
[----:B------:R-:W-:Y:S01]  /*13320*/  LOP3.LUT R12, R12, R13, RZ, 0x3c, !PT ;  /* 0x0000000d0c0c7212 */ /* 0x000fe200078e3cff */
[--C-:B------:R-:W-:Y:S01]  /*13330*/  IMAD.X R9, RZ, RZ, R5.reuse, P4 ;  /* 0x000000ffff097224 */ /* 0x100fe200020e0605 */
[----:B------:R-:W-:Y:S01]  /*13340*/  LOP3.LUT R24, R24, R25, RZ, 0x3c, !PT ;  /* 0x0000001918187212 */ /* 0x000fe200078e3cff */
[--C-:B------:R-:W-:Y:S01]  /*13350*/  IMAD.X R13, RZ, RZ, R5.reuse, P3 ;  /* 0x000000ffff0d7224 */ /* 0x100fe200018e0605 */
[----:B------:R-:W-:Y:S01]  /*13360*/  LOP3.LUT R28, R28, R29, RZ, 0x3c, !PT ;  /* 0x0000001d1c1c7212 */ /* 0x000fe200078e3cff */
[--C-:B------:R-:W-:Y:S01]  /*13370*/  IMAD.X R25, RZ, RZ, R5.reuse, P6 ;  /* 0x000000ffff197224 */ /* 0x100fe200030e0605 */
[----:B------:R-:W-:Y:S01]  /*13380*/  USHF.R.S32.HI UR4, URZ, 0x1f, UR10 ;  /* 0x0000001f3f047899 */ /* 0x000fe2000801140a */
[----:B------:R-:W-:Y:S01]  /*13390*/  IMAD.X R29, RZ, RZ, R5, P5 ;  /* 0x000000ffff1d7224 */ /* 0x000fe200028e0605 */
[C---:B------:R-:W-:Y:S01]  /*133a0*/  IADD3 R37, P0, R4.reuse, 0x6000, RZ ;  /* 0x0000600004257810 */ /* 0x040fe20007f1e0ff */
[----:B------:R-:W-:Y:S01]  /*133b0*/  UIMAD UR9, UR43, UR13, UR9 ;  /* 0x0000000d2b0972a4 */ /* 0x000fe2000f8e0209 */
[----:B------:R-:W-:Y:S01]  /*133c0*/  IADD3 R41, P4, R4, 0x7000, RZ ;  /* 0x0000700004297810 */ /* 0x000fe20007f9e0ff */
[----:B0-----:R-:W-:Y:S01]  /*133d0*/  @P1 IMAD.HI.U32 R0, R2, R21, RZ ;  /* 0x0000001502001227 */ /* 0x001fe200078e00ff */
[C---:B------:R-:W-:Y:S01]  /*133e0*/  IADD3 R45, P3, R4.reuse, 0x8000, RZ ;  /* 0x00008000042d7810 */ /* 0x040fe20007f7e0ff */
[----:B------:R-:W-:Y:S01]  /*133f0*/  ULDC.64 UR12, c[0x0][0xaf0] ;  /* 0x0002bc00000c7ab9 */ /* 0x000fe20000000a00 */
[C---:B------:R-:W-:Y:S01]  /*13400*/  IADD3 R49, P6, R4.reuse, 0x9000, RZ ;  /* 0x0000900004317810 */ /* 0x040fe20007fde0ff */
[----:B------:R-:W-:Y:S01]  /*13410*/  IMAD.MOV.U32 R61, RZ, RZ, R2 ;  /* 0x000000ffff3d7224 */ /* 0x000fe200078e0002 */
[----:B------:R-:W-:Y:S01]  /*13420*/  IADD3 R53, P5, R4, 0xa000, RZ ;  /* 0x0000a00004357810 */ /* 0x000fe20007fbe0ff */
[----:B------:R-:W-:Y:S01]  /*13430*/  UIMAD UR4, UR4, UR12, URZ ;  /* 0x0000000c040472a4 */ /* 0x000fe2000f8e023f */
[----:B------:R-:W-:Y:S01]  /*13440*/  LOP3.LUT R36, R37, 0x380, RZ, 0xc0, !PT ;  /* 0x0000038025247812 */ /* 0x000fe200078ec0ff */
[----:B------:R-:W5:Y:S01]  /*13450*/  LD.E.128 R12, desc[UR52][R12.64] ;  /* 0x000000340c0c7980 */ /* 0x000f62000c101d00 */
[----:B------:R-:W-:-:S02]  /*13460*/  LOP3.LUT R40, R41, 0x380, RZ, 0xc0, !PT ;  /* 0x0000038029287812 */ /* 0x000fc400078ec0ff */
[----:B------:R-:W-:Y:S01]  /*13470*/  LOP3.LUT R44, R45, 0x380, RZ, 0xc0, !PT ;  /* 0x000003802d2c7812 */ /* 0x000fe200078ec0ff */
[----:B------:R-:W5:Y:S01]  /*13480*/  LD.E.128 R24, desc[UR52][R24.64] ;  /* 0x0000003418187980 */ /* 0x000f62000c101d00 */
[----:B------:R-:W-:Y:S02]  /*13490*/  LOP3.LUT R48, R49, 0x380, RZ, 0xc0, !PT ;  /* 0x0000038031307812 */ /* 0x000fe400078ec0ff */
[----:B------:R-:W-:Y:S02]  /*134a0*/  LOP3.LUT R52, R53, 0x380, RZ, 0xc0, !PT ;  /* 0x0000038035347812 */ /* 0x000fe400078ec0ff */
[----:B------:R-:W-:Y:S01]  /*134b0*/  LOP3.LUT R11, R4, 0x380, RZ, 0xc0, !PT ;  /* 0x00000380040b7812 */ /* 0x000fe200078ec0ff */
[----:B------:R-:W-:Y:S01]  /*134c0*/  UIMAD UR4, UR10, UR13, UR4 ;  /* 0x0000000d0a0472a4 */ /* 0x000fe2000f8e0204 */
[----:B-1----:R-:W-:Y:S01]  /*134d0*/  @P1 SHF.R.U32.HI R61, RZ, R63, R0 ;  /* 0x0000003fff3d1219 */ /* 0x002fe20000011600 */
[----:B------:R-:W-:Y:S01]  /*134e0*/  UIMAD.WIDE.U32 UR10, UR10, UR12, UR8 ;  /* 0x0000000c0a0a72a5 */ /* 0x000fe2000f8e0008 */
[----:B------:R-:W-:Y:S01]  /*134f0*/  SHF.R.U64 R36, R36, 0x3, RZ ;  /* 0x0000000324247819 */ /* 0x000fe200000012ff */
[----:B------:R-:W5:Y:S01]  /*13500*/  LD.E.128 R28, desc[UR52][R28.64] ;  /* 0x000000341c1c7980 */ /* 0x000f62000c101d00 */
[----:B------:R-:W-:-:S02]  /*13510*/  SHF.R.U64 R40, R40, 0x3, RZ ;  /* 0x0000000328287819 */ /* 0x000fc400000012ff */
[----:B------:R-:W-:Y:S01]  /*13520*/  SHF.R.U64 R44, R44, 0x3, RZ ;  /* 0x000000032c2c7819 */ /* 0x000fe200000012ff */
[----:B------:R-:W5:Y:S01]  /*13530*/  LD.E.128 R56, desc[UR52][R56.64] ;  /* 0x0000003438387980 */ /* 0x000f62000c101d00 */
[----:B------:R-:W-:Y:S02]  /*13540*/  SHF.R.U64 R48, R48, 0x3, RZ ;  /* 0x0000000330307819 */ /* 0x000fe400000012ff */
[----:B------:R-:W-:Y:S02]  /*13550*/  SHF.R.U64 R52, R52, 0x3, RZ ;  /* 0x0000000334347819 */ /* 0x000fe400000012ff */
[----:B------:R-:W-:Y:S01]  /*13560*/  SHF.R.U64 R11, R11, 0x3, RZ ;  /* 0x000000030b0b7819 */ /* 0x000fe200000012ff */
[----:B------:R-:W-:Y:S01]  /*13570*/  UIADD3 UR4, UR11, UR4, URZ ;  /* 0x000000040b047290 */ /* 0x000fe2000fffe03f */
[--C-:B------:R-:W-:Y:S01]  /*13580*/  SHF.R.S32.HI R0, RZ, 0x1f, R61.reuse ;  /* 0x0000001fff007819 */ /* 0x100fe2000001143d */
[----:B------:R-:W-:Y:S01]  /*13590*/  IMAD.MOV R63, RZ, RZ, -R61 ;  /* 0x000000ffff3f7224 */ /* 0x000fe200078e0a3d */
        /* <DEDUP_REMOVED lines=11> */
[----:B------:R-:W-:Y:S01]  /*13650*/  ULDC.64 UR8, c[0x0][0xae0] ;  /* 0x0002b80000087ab9 */ /* 0x000fe20000000a00 */
[----:B------:R-:W-:Y:S01]  /*13660*/  IMAD R63, R134, R63, R2 ;  /* 0x0000003f863f7224 */ /* 0x000fe200078e0202 */
[----:B------:R-:W5:Y:S01]  /*13670*/  LD.E.128 R8, desc[UR52][R8.64] ;  /* 0x0000003408087980 */ /* 0x000f62000c101d00 */
[----:B------:R-:W-:-:S02]  /*13680*/  IMAD R0, R0, UR8, RZ ;  /* 0x0000000800007c24 */ /* 0x000fc4000f8e02ff */
[----:B------:R-:W-:Y:S01]  /*13690*/  IMAD.U32 R21, RZ, RZ, UR11 ;  /* 0x0000000bff157e24 */ /* 0x000fe2000f8e00ff */
[----:B------:R-:W5:Y:S01]  /*136a0*/  LD.E.128 R4, desc[UR52][R4.64] ;  /* 0x0000003404047980 */ /* 0x000f62000c101d00 */
[----:B------:R-:W-:Y:S02]  /*136b0*/  IMAD.U32 R20, RZ, RZ, UR10 ;  /* 0x0000000aff147e24 */ /* 0x000fe4000f8e00ff */
[----:B------:R-:W-:Y:S01]  /*136c0*/  IMAD.U32 R21, RZ, RZ, UR4 ;  /* 0x00000004ff157e24 */ /* 0x000fe2000f8e00ff */
[----:B------:R-:W5:Y:S01]  /*136d0*/  LD.E.128 R36, desc[UR52][R36.64] ;  /* 0x0000003424247980 */ /* 0x000f62000c101d00 */
[C---:B------:R-:W-:Y:S01]  /*136e0*/  IMAD R65, R61.reuse, UR9, R0 ;  /* 0x000000093d417c24 */ /* 0x040fe2000f8e0200 */
[----:B------:R-:W-:Y:S02]  /*136f0*/  SHF.R.S32.HI R0, RZ, 0x1f, R63 ;  /* 0x0000001fff007819 */ /* 0x000fe4000001143f */
[----:B------:R-:W5:Y:S01]  /*13700*/  LD.E.128 R40, desc[UR52][R40.64] ;  /* 0x0000003428287980 */ /* 0x000f62000c101d00 */
[----:B------:R-:W-:Y:S01]  /*13710*/  IMAD.WIDE.U32 R20, R61, UR8, R20 ;  /* 0x000000083d147c25 */ /* 0x000fe2000f8e0014 */
[----:B------:R-:W-:-:S02]  /*13720*/  ULDC.64 UR8, c[0x0][0xad8] ;  /* 0x0002b60000087ab9 */ /* 0x000fc40000000a00 */
        /* <DEDUP_REMOVED lines=9> */
[----:B------:R-:W-:-:S02]  /*137c0*/  IMAD.IADD R21, R21, 0x1, R65 ;  /* 0x0000000115157824 */ /* 0x000fc400078e0241 */
[----:B------:R-:W-:Y:S02]  /*137d0*/  IMAD R2, R0, UR8, RZ ;  /* 0x0000000800027c24 */ /* 0x000fe4000f8e02ff */
[----:B------:R-:W-:Y:S01]  /*137e0*/  VIADD R66, R223, UR42 ;  /* 0x0000002adf427c36 */ /* 0x000fe20008000000 */
[----:B------:R-:W-:Y:S01]  /*137f0*/  UIADD3 UR7, UR7, 0x2a820, URZ ;  /* 0x0002a82007077890 */ /* 0x000fe2000fffe03f */
[C---:B------:R-:W-:Y:S02]  /*13800*/  IMAD R61, R63.reuse, UR9, R2 ;  /* 0x000000093f3d7c24 */ /* 0x040fe4000f8e0202 */
[----:B------:R-:W-:Y:S01]  /*13810*/  IMAD.WIDE.U32 R20, R63, UR8, R20 ;  /* 0x000000083f147c25 */ /* 0x000fe2000f8e0014 */
[----:B------:R-:W-:Y:S01]  /*13820*/  ISETP.GE.AND P2, PT, R66, R3, PT ;  /* 0x000000034200720c */ /* 0x000fe20003f46270 */
[----:B------:R-:W-:Y:S01]  /*13830*/  ULDC.64 UR8, c[0x0][0xa80] ;  /* 0x0002a00000087ab9 */ /* 0x000fe20000000a00 */
[----:B------:R-:W-:Y:S01]  /*13840*/  UPRMT UR7, URZ, 0x654, UR7 ;  /* 0x000006543f077896 */ /* 0x000fe20008000007 */
[----:B------:R-:W-:Y:S01]  /*13850*/  IMAD.IADD R21, R21, 0x1, R61 ;  /* 0x0000000115157824 */ /* 0x000fe200078e023d */
[----:B------:R-:W-:Y:S01]  /*13860*/  LEA R2, P3, R20, UR8, 0x1 ;  /* 0x0000000814027c11 */ /* 0x000fe2000f8608ff */
[----:B------:R-:W-:-:S03]  /*13870*/  VIADD R0, R66, 0x20 ;  /* 0x0000002042007836 */ /* 0x000fc60000000000 */
[----:B------:R-:W-:Y:S02]  /*13880*/  LEA.HI.X R64, R20, UR9, R21, 0x1, P3 ;  /* 0x0000000914407c11 */ /* 0x000fe400098f0c15 */
[-C--:B------:R-:W-:Y:S01]  /*13890*/  ISETP.GE.AND P1, PT, R0, R3.reuse, PT ;  /* 0x000000030000720c */ /* 0x080fe20003f26270 */
[----:B------:R-:W-:Y:S01]  /*138a0*/  VIADD R0, R66, 0x40 ;  /* 0x0000004042007836 */ /* 0x000fe20000000000 */
[----:B0-----:R0:W1:Y:S01]  /*138b0*/  SHFL.IDX PT, R61, R2, RZ, 0x181f ;  /* 0x00181fff023d7589 */ /* 0x00106200000e0000 */
[----:B------:R-:W-:Y:S01]  /*138c0*/  BSSY B1, `(.L_x_4325) ;  /* 0x0000015000017945 */ /* 0x000fe20003800000 */
[----:B------:R-:W-:Y:S02]  /*138d0*/  SYNCS.ARRIVE.TRANS64.RED.A1T0 RZ, [UR7], RZ ;  /* 0x000000ffffff79a7 */ /* 0x000fe40008100407 */
[----:B------:R0:W2:Y:S01]  /*138e0*/  SHFL.IDX PT, R63, R64, RZ, 0x181f ;  /* 0x00181fff403f7589 */ /* 0x0000a200000e0000 */
[----:B------:R-:W-:Y:S02]  /*138f0*/  ISETP.GE.AND P0, PT, R0, R3, PT ;  /* 0x000000030000720c */ /* 0x000fe40003f06270 */
[----:B------:R-:W-:-:S02]  /*13900*/  SHF.R.S32.HI R135, RZ, 0x1f, R22 ;  /* 0x0000001fff877819 */ /* 0x000fc40000011416 */
[----:B------:R-:W-:Y:S02]  /*13910*/  SHF.R.S32.HI R136, RZ, 0x1f, R19 ;  /* 0x0000001fff887819 */ /* 0x000fe40000011413 */
[----:B------:R-:W-:Y:S01]  /*13920*/  SHF.R.S32.HI R137, RZ, 0x1f, R18 ;  /* 0x0000001fff897819 */ /* 0x000fe20000011412 */
[----:B0-----:R-:W-:Y:S06]  /*13930*/  @P2 BRA `(.L_x_4326) ;  /* 0x0000000000342947 */ /* 0x001fec0003800000 */
[----:B------:R-:W-:Y:S02]  /*13940*/  ULDC UR4, c[0x0][0xac8] ;  /* 0x0002b20000047ab9 */ /* 0x000fe40000000800 */
[----:B------:R-:W-:Y:S02]  /*13950*/  ISETP.GE.AND P4, PT, R18, UR4, PT ;  /* 0x0000000412007c0c */ /* 0x000fe4000bf86270 */
[----:B------:R-:W-:Y:S02]  /*13960*/  ISETP.GE.AND P3, PT, R19, UR4, PT ;  /* 0x0000000413007c0c */ /* 0x000fe4000bf66270 */
[----:B------:R-:W-:-:S09]  /*13970*/  ISETP.GE.AND P2, PT, R22, UR4, PT ;  /* 0x0000000416007c0c */ /* 0x000fd2000bf46270 */
[CC--:B-1----:R-:W-:Y:S02]  /*13980*/  @!P4 LEA R20, P6, R18.reuse, R61.reuse, 0x1 ;  /* 0x0000003d1214c211 */ /* 0x0c2fe400078c08ff */
[C---:B------:R-:W-:Y:S02]  /*13990*/  @!P3 LEA R60, P5, R19.reuse, R61, 0x1 ;  /* 0x0000003d133cb211 */ /* 0x040fe400078a08ff */
[----:B--2---:R-:W-:Y:S02]  /*139a0*/  @!P4 LEA.HI.X R21, R18, R63, R137, 0x1, P6 ;  /* 0x0000003f1215c211 */ /* 0x004fe400030f0c89 */
[C---:B------:R-:W-:Y:S02]  /*139b0*/  @!P2 LEA R62, P6, R22.reuse, R61, 0x1 ;  /* 0x0000003d163ea211 */ /* 0x040fe400078c08ff */
[-C--:B------:R-:W-:Y:S01]  /*139c0*/  @!P3 LEA.HI.X R61, R19, R63.reuse, R136, 0x1, P5 ;  /* 0x0000003f133db211 */ /* 0x080fe200028f0c88 */
[----:B-----5:R0:W-:Y:S01]  /*139d0*/  @!P4 ST.E.128 desc[UR52][R20.64], R4 ;  /* 0x000000041400c985 */ /* 0x0201e2000c101d34 */
[----:B------:R-:W-:-:S03]  /*139e0*/  @!P2 LEA.HI.X R63, R22, R63, R135, 0x1, P6 ;  /* 0x0000003f163fa211 */ /* 0x000fc600030f0c87 */
[----:B------:R0:W-:Y:S04]  /*139f0*/  @!P3 ST.E.128 desc[UR52][R60.64], R28 ;  /* 0x0000001c3c00b985 */ /* 0x0001e8000c101d34 */
[----:B------:R0:W-:Y:S02]  /*13a00*/  @!P2 ST.E.128 desc[UR52][R62.64], R44 ;  /* 0x0000002c3e00a985 */ /* 0x0001e4000c101d34 */
.L_x_4326:
[----:B------:R-:W-:Y:S05]  /*13a10*/  BSYNC B1 ;  /* 0x0000000000017941 */ /* 0x000fea0003800000 */
.L_x_4325:
[----:B0-----:R0:W3:Y:S01]  /*13a20*/  SHFL.IDX PT, R21, R64, 0x1, 0x181f ;  /* 0x00381f0040157f89 */ /* 0x0010e200000e0000 */
[----:B------:R-:W-:Y:S03]  /*13a30*/  BSSY B1, `(.L_x_4327) ;  /* 0x0000010000017945 */ /* 0x000fe60003800000 */
[----:B-----5:R0:W4:Y:S01]  /*13a40*/  SHFL.IDX PT, R5, R2, 0x1, 0x181f ;  /* 0x00381f0002057f89 */ /* 0x02012200000e0000 */
[----:B------:R-:W-:Y:S05]  /*13a50*/  @P1 BRA `(.L_x_4328) ;  /* 0x0000000000341947 */ /* 0x000fea0003800000 */
[----:B------:R-:W-:Y:S02]  /*13a60*/  ULDC UR4, c[0x0][0xac8] ;  /* 0x0002b20000047ab9 */ /* 0x000fe40000000800 */
[----:B------:R-:W-:Y:S02]  /*13a70*/  ISETP.GE.AND P4, PT, R18, UR4, PT ;  /* 0x0000000412007c0c */ /* 0x000fe4000bf86270 */
[----:B------:R-:W-:Y:S02]  /*13a80*/  ISETP.GE.AND P5, PT, R19, UR4, PT ;  /* 0x0000000413007c0c */ /* 0x000fe4000bfa6270 */
[----:B------:R-:W-:-:S09]  /*13a90*/  ISETP.GE.AND P6, PT, R22, UR4, PT ;  /* 0x0000000416007c0c */ /* 0x000fd2000bfc6270 */
[-C--:B----4-:R-:W-:Y:S02]  /*13aa0*/  @!P4 LEA R4, P1, R18, R5.reuse, 0x1 ;  /* 0x000000051204c211 */ /* 0x090fe400078208ff */
[CC--:B------:R-:W-:Y:S02]  /*13ab0*/  @!P5 LEA R6, P2, R19.reuse, R5.reuse, 0x1 ;  /* 0x000000051306d211 */ /* 0x0c0fe400078408ff */
[----:B------:R-:W-:Y:S02]  /*13ac0*/  @!P6 LEA R20, P3, R22, R5, 0x1 ;  /* 0x000000051614e211 */ /* 0x000fe400078608ff */
[-C--:B---3--:R-:W-:Y:S02]  /*13ad0*/  @!P4 LEA.HI.X R5, R18, R21.reuse, R137, 0x1, P1 ;  /* 0x000000151205c211 */ /* 0x088fe400008f0c89 */
[-C--:B------:R-:W-:Y:S02]  /*13ae0*/  @!P5 LEA.HI.X R7, R19, R21.reuse, R136, 0x1, P2 ;  /* 0x000000151307d211 */ /* 0x080fe400010f0c88 */
[----:B------:R-:W-:Y:S01]  /*13af0*/  @!P6 LEA.HI.X R21, R22, R21, R135, 0x1, P3 ;  /* 0x000000151615e211 */ /* 0x000fe200018f0c87 */
[----:B------:R3:W-:Y:S04]  /*13b00*/  @!P4 ST.E.128 desc[UR52][R4.64], R8 ;  /* 0x000000080400c985 */ /* 0x0007e8000c101d34 */
[----:B------:R3:W-:Y:S04]  /*13b10*/  @!P5 ST.E.128 desc[UR52][R6.64], R32 ;  /* 0x000000200600d985 */ /* 0x0007e8000c101d34 */
[----:B------:R3:W-:Y:S02]  /*13b20*/  @!P6 ST.E.128 desc[UR52][R20.64], R48 ;  /* 0x000000301400e985 */ /* 0x0007e4000c101d34 */
.L_x_4328:
[----:B------:R-:W-:Y:S05]  /*13b30*/  BSYNC B1 ;  /* 0x0000000000017941 */ /* 0x000fea0003800000 */
.L_x_4327:
[----:B---3--:R3:W0:Y:S01]  /*13b40*/  SHFL.IDX PT, R9, R64, 0x2, 0x181f ;  /* 0x00581f0040097f89 */ /* 0x00862200000e0000 */
[----:B------:R-:W-:Y:S03]  /*13b50*/  BSSY B1, `(.L_x_4329) ;  /* 0x0000010000017945 */ /* 0x000fe60003800000 */
[----:B----4-:R3:W4:Y:S01]  /*13b60*/  SHFL.IDX PT, R5, R2, 0x2, 0x181f ;  /* 0x00581f0002057f89 */ /* 0x01072200000e0000 */
        /* <DEDUP_REMOVED lines=8> */
[-C--:B0-----:R-:W-:Y:S02]  /*13bf0*/  @!P3 LEA.HI.X R5, R18, R9.reuse, R137, 0x1, P0 ;  /* 0x000000091205b211 */ /* 0x081fe400000f0c89 */
[-C--:B------:R-:W-:Y:S02]  /*13c00*/  @!P4 LEA.HI.X R7, R19, R9.reuse, R136, 0x1, P1 ;  /* 0x000000091307c211 */ /* 0x080fe400008f0c88 */
[----:B------:R-:W-:Y:S01]  /*13c10*/  @!P5 LEA.HI.X R9, R22, R9, R135, 0x1, P2 ;  /* 0x000000091609d211 */ /* 0x000fe200010f0c87 */
[----:B------:R0:W-:Y:S04]  /*13c20*/  @!P3 ST.E.128 desc[UR52][R4.64], R12 ;  /* 0x0000000c0400b985 */ /* 0x0001e8000c101d34 */
[----:B------:R0:W-:Y:S04]  /*13c30*/  @!P4 ST.E.128 desc[UR52][R6.64], R36 ;  /* 0x000000240600c985 */ /* 0x0001e8000c101d34 */
[----:B------:R0:W-:Y:S02]  /*13c40*/  @!P5 ST.E.128 desc[UR52][R8.64], R52 ;  /* 0x000000340800d985 */ /* 0x0001e4000c101d34 */
.L_x_4330:
[----:B------:R-:W-:Y:S05]  /*13c50*/  BSYNC B1 ;  /* 0x0000000000017941 */ /* 0x000fea0003800000 */
.L_x_4329:
[----:B------:R-:W-:Y:S01]  /*13c60*/  VIADD R0, R66, 0x60 ;  /* 0x0000006042007836 */ /* 0x000fe20000000000 */
[----:B0-----:R0:W0:Y:S04]  /*13c70*/  SHFL.IDX PT, R7, R64, 0x3, 0x181f ;  /* 0x00781f0040077f89 */ /* 0x00102800000e0000 */
[----:B------:R-:W-:Y:S01]  /*13c80*/  ISETP.GE.AND P0, PT, R0, R3, PT ;  /* 0x000000030000720c */ /* 0x000fe20003f06270 */
[----:B------:R0:W0:-:S12]  /*13c90*/  SHFL.IDX PT, R9, R2, 0x3, 0x181f ;  /* 0x00781f0002097f89 */ /* 0x00001800000e0000 */
[----:B------:R-:W-:Y:S05]  /*13ca0*/  @P0 BRA `(.L_x_4331) ;  /* 0x0000001c00bc0947 */ /* 0x000fea0003800000 */
[----:B------:R-:W-:Y:S02]  /*13cb0*/  ULDC UR4, c[0x0][0xac8] ;  /* 0x0002b20000047ab9 */ /* 0x000fe40000000800 */
[----:B------:R-:W-:Y:S02]  /*13cc0*/  ISETP.GE.AND P2, PT, R18, UR4, PT ;  /* 0x0000000412007c0c */ /* 0x000fe4000bf46270 */
[----:B------:R-:W-:-:S11]  /*13cd0*/  ISETP.GE.AND P3, PT, R19, UR4, PT ;  /* 0x0000000413007c0c */ /* 0x000fd6000bf66270 */
[CC--:B0--3--:R-:W-:Y:S02]  /*13ce0*/  @!P2 LEA R2, P0, R18.reuse, R9.reuse, 0x1 ;  /* 0x000000091202a211 */ /* 0x0c9fe400078008ff */
[C---:B------:R-:W-:Y:S02]  /*13cf0*/  @!P3 LEA R4, P1, R19.reuse, R9, 0x1 ;  /* 0x000000091304b211 */ /* 0x040fe400078208ff */
[-C--:B------:R-:W-:Y:S02]  /*13d00*/  @!P2 LEA.HI.X R3, R18, R7.reuse, R137, 0x1, P0 ;  /* 0x000000071203a211 */ /* 0x080fe400000f0c89 */
[----:B----4-:R-:W-:Y:S02]  /*13d10*/  @!P3 LEA.HI.X R5, R19, R7, R136, 0x1, P1 ;  /* 0x000000071305b211 */ /* 0x010fe400008f0c88 */
        /* <DEDUP_REMOVED lines=8> */
.L_x_4324:
        /* <DEDUP_REMOVED lines=35> */
[----:B------:R-:W-:Y:S01]  /*13fd0*/  ULDC.64 UR10, c[0x0][0xb30] ;  /* 0x0002cc00000a7ab9 */ /* 0x000fe20000000a00 */
[----:B------:R-:W-:Y:S01]  /*13fe0*/  UIMAD.WIDE.U32 UR8, UR40, UR12, UR8 ;  /* 0x0000000c280872a5 */ /* 0x000fe2000f8e0008 */
[--C-:B------:R-:W-:Y:S01]  /*13ff0*/  SHF.R.S32.HI R0, RZ, 0x1f, R27.reuse ;  /* 0x0000001fff007819 */ /* 0x100fe2000001141b */
[----:B------:R-:W-:Y:S01]  /*14000*/  IMAD.MOV R29, RZ, RZ, -R27 ;  /* 0x000000ffff1d7224 */ /* 0x000fe200078e0a1b */
[----:B------:R-:W-:Y:S01]  /*14010*/  SHF.R.S32.HI R56, RZ, 0x1f, R222 ;  /* 0x0000001fff387819 */ /* 0x000fe200000114de */
[----:B------:R-:W-:Y:S01]  /*14020*/  UIMAD UR40, UR40, UR13, UR9 ;  /* 0x0000000d282872a4 */ /* 0x000fe2000f8e0209 */
[----:B------:R-:W-:Y:S01]  /*14030*/  SHF.R.S32.HI R57, RZ, 0x1f, R16 ;  /* 0x0000001fff397819 */ /* 0x000fe20000011410 */
[----:B------:R-:W-:Y:S02]  /*14040*/  IMAD R29, R134, R29, R34 ;  /* 0x0000001d861d7224 */ /* 0x000fe400078e0222 */
[----:B------:R-:W-:-:S02]  /*14050*/  IMAD R0, R0, UR10, RZ ;  /* 0x0000000a00007c24 */ /* 0x000fc4000f8e02ff */
[----:B------:R-:W-:Y:S02]  /*14060*/  IMAD.U32 R25, RZ, RZ, UR9 ;  /* 0x00000009ff197e24 */ /* 0x000fe4000f8e00ff */
[----:B------:R-:W-:Y:S01]  /*14070*/  IMAD.U32 R24, RZ, RZ, UR8 ;  /* 0x00000008ff187e24 */ /* 0x000fe2000f8e00ff */
[----:B------:R-:W-:Y:S01]  /*14080*/  ULDC.64 UR8, c[0x0][0xb28] ;  /* 0x0002ca0000087ab9 */ /* 0x000fe20000000a00 */
[----:B------:R-:W-:Y:S02]  /*14090*/  IMAD.U32 R25, RZ, RZ, UR40 ;  /* 0x00000028ff197e24 */ /* 0x000fe4000f8e00ff */
[C---:B------:R-:W-:Y:S01]  /*140a0*/  IMAD R31, R27.reuse, UR11, R0 ;  /* 0x0000000b1b1f7c24 */ /* 0x040fe2000f8e0200 */
[----:B------:R-:W-:Y:S01]  /*140b0*/  SHF.R.S32.HI R0, RZ, 0x1f, R29 ;  /* 0x0000001fff007819 */ /* 0x000fe2000001141d */
[----:B------:R-:W-:-:S04]  /*140c0*/  IMAD.WIDE.U32 R24, R27, UR10, R24 ;  /* 0x0000000a1b187c25 */ /* 0x000fc8000f8e0018 */
[----:B------:R-:W-:Y:S02]  /*140d0*/  IMAD R0, R0, UR8, RZ ;  /* 0x0000000800007c24 */ /* 0x000fe4000f8e02ff */
[----:B------:R-:W-:Y:S02]  /*140e0*/  IMAD.IADD R25, R25, 0x1, R31 ;  /* 0x0000000119197824 */ /* 0x000fe400078e021f */
[C---:B------:R-:W-:Y:S02]  /*140f0*/  IMAD R27, R29.reuse, UR9, R0 ;  /* 0x000000091d1b7c24 */ /* 0x040fe4000f8e0200 */
        /* <DEDUP_REMOVED lines=15> */
[-C--:B--2---:R-:W-:Y:S02]  /*141f0*/  @!P1 LEA.HI.X R27, R16, R29.reuse, R57, 0x2, P0 ;  /* 0x0000001d101b9211 */ /* 0x084fe400000f1439 */
[----:B------:R-:W-:Y:S02]  /*14200*/  @!P3 LEA.HI.X R31, R222, R29, R56, 0x2, P6 ;  /* 0x0000001dde1fb211 */ /* 0x000fe400030f1438 */
[----:B------:R-:W-:Y:S01]  /*14210*/  @!P2 LEA R24, P5, R221, R39, 0x2 ;  /* 0x00000027dd18a211 */ /* 0x000fe200078a10ff */
[----:B------:R1:W-:Y:S01]  /*14220*/  @!P1 ST.E.64 desc[UR52][R26.64], R8 ;  /* 0x000000081a009985 */ /* 0x0003e2000c101b34 */
[----:B------:R-:W-:-:S02]  /*14230*/  ISETP.GE.AND P0, PT, R219, UR4, PT ;  /* 0x00000004db007c0c */ /* 0x000fc4000bf06270 */
[----:B------:R-:W-:Y:S01]  /*14240*/  @!P2 LEA.HI.X R25, R221, R29, R55, 0x2, P5 ;  /* 0x0000001ddd19a211 */ /* 0x000fe200028f1437 */
[----:B------:R2:W-:Y:S01]  /*14250*/  @!P3 ST.E.64 desc[UR52][R30.64], R10 ;  /* 0x0000000a1e00b985 */ /* 0x0005e2000c101b34 */
[----:B------:R-:W-:Y:S02]  /*14260*/  ISETP.GE.AND P1, PT, R218, UR4, PT ;  /* 0x00000004da007c0c */ /* 0x000fe4000bf26270 */
[C---:B------:R-:W-:Y:S01]  /*14270*/  @!P4 LEA R32, P3, R220.reuse, R39, 0x2 ;  /* 0x00000027dc20c211 */ /* 0x040fe200078610ff */
[----:B------:R3:W-:Y:S01]  /*14280*/  @!P2 ST.E.64 desc[UR52][R24.64], R20 ;  /* 0x000000141800a985 */ /* 0x0007e2000c101b34 */
[----:B------:R-:W-:Y:S02]  /*14290*/  ISETP.GE.AND P2, PT, R217, UR4, PT ;  /* 0x00000004d9007c0c */ /* 0x000fe4000bf46270 */
[----:B------:R-:W-:Y:S02]  /*142a0*/  @!P4 LEA.HI.X R33, R220, R29, R54, 0x2, P3 ;  /* 0x0000001ddc21c211 */ /* 0x000fe400018f1436 */
[----:B------:R-:W-:-:S02]  /*142b0*/  ISETP.GE.AND P3, PT, R216, UR4, PT ;  /* 0x00000004d8007c0c */ /* 0x000fc4000bf66270 */
[-C--:B------:R-:W-:Y:S01]  /*142c0*/  @!P0 LEA R36, P6, R219, R39.reuse, 0x2 ;  /* 0x00000027db248211 */ /* 0x080fe200078c10ff */
[----:B------:R-:W-:Y:S01]  /*142d0*/  @!P4 ST.E.64 desc[UR52][R32.64], R44 ;  /* 0x0000002c2000c985 */ /* 0x000fe2000c101b34 */
[----:B------:R-:W-:Y:S02]  /*142e0*/  ISETP.GE.AND P4, PT, R215, UR4, PT ;  /* 0x00000004d7007c0c */ /* 0x000fe4000bf86270 */
[C---:B------:R-:W-:Y:S02]  /*142f0*/  @!P1 LEA R34, P5, R218.reuse, R39, 0x2 ;  /* 0x00000027da229211 */ /* 0x040fe400078a10ff */
[-C--:B------:R-:W-:Y:S02]  /*14300*/  @!P0 LEA.HI.X R37, R219, R29.reuse, R53, 0x2, P6 ;  /* 0x0000001ddb258211 */ /* 0x080fe400030f1435 */
[----:B------:R-:W-:Y:S02]  /*14310*/  @!P1 LEA.HI.X R35, R218, R29, R52, 0x2, P5 ;  /* 0x0000001dda239211 */ /* 0x000fe400028f1434 */
[----:B-1----:R-:W-:Y:S01]  /*14320*/  @!P2 LEA R8, P5, R217, R39, 0x2 ;  /* 0x00000027d908a211 */ /* 0x002fe200078a10ff */
[----:B------:R-:W-:Y:S01]  /*14330*/  @!P0 ST.E.64 desc[UR52][R36.64], R50 ;  /* 0x0000003224008985 */ /* 0x000fe2000c101b34 */
[----:B------:R-:W-:-:S02]  /*14340*/  ISETP.GE.AND P0, PT, R214, UR4, PT ;  /* 0x00000004d6007c0c */ /* 0x000fc4000bf06270 */
[C---:B--2---:R-:W-:Y:S01]  /*14350*/  @!P3 LEA R10, P6, R216.reuse, R39, 0x2 ;  /* 0x00000027d80ab211 */ /* 0x044fe200078c10ff */
[----:B------:R-:W-:Y:S01]  /*14360*/  @!P1 ST.E.64 desc[UR52][R34.64], R60 ;  /* 0x0000003c22009985 */ /* 0x000fe2000c101b34 */
[----:B------:R-:W-:Y:S02]  /*14370*/  @!P2 LEA.HI.X R9, R217, R29, R43, 0x2, P5 ;  /* 0x0000001dd909a211 */ /* 0x000fe400028f142b */
[C---:B---3--:R-:W-:Y:S02]  /*14380*/  @!P4 LEA R20, P5, R215.reuse, R39, 0x2 ;  /* 0x00000027d714c211 */ /* 0x048fe400078a10ff */
[-C--:B------:R-:W-:Y:S01]  /*14390*/  @!P3 LEA.HI.X R11, R216, R29.reuse, R42, 0x2, P6 ;  /* 0x0000001dd80bb211 */ /* 0x080fe200030f142a */
[----:B------:R1:W-:Y:S01]  /*143a0*/  @!P2 ST.E.64 desc[UR52][R8.64], R66 ;  /* 0x000000420800a985 */ /* 0x0003e2000c101b34 */
[----:B------:R-:W-:Y:S02]  /*143b0*/  @!P4 LEA.HI.X R21, R215, R29, R41, 0x2, P5 ;  /* 0x0000001dd715c211 */ /* 0x000fe400028f1429 */
[----:B------:R-:W-:Y:S01]  /*143c0*/  ISETP.GE.AND P1, PT, R213, UR4, PT ;  /* 0x00000004d5007c0c */ /* 0x000fe2000bf26270 */
[----:B------:R2:W-:Y:S01]  /*143d0*/  @!P3 ST.E.64 desc[UR52][R10.64], R68 ;  /* 0x000000440a00b985 */ /* 0x0005e2000c101b34 */
[----:B------:R-:W-:-:S02]  /*143e0*/  ISETP.GE.AND P2, PT, R212, UR4, PT ;  /* 0x00000004d4007c0c */ /* 0x000fc4000bf46270 */
[C---:B------:R-:W-:Y:S01]  /*143f0*/  @!P0 LEA R24, P3, R214.reuse, R39, 0x2 ;  /* 0x00000027d6188211 */ /* 0x040fe200078610ff */
[----:B------:R3:W-:Y:S01]  /*14400*/  @!P4 ST.E.64 desc[UR52][R20.64], R74 ;  /* 0x0000004a1400c985 */ /* 0x0007e2000c101b34 */
[----:B------:R-:W-:Y:S02]  /*14410*/  ISETP.GE.AND P4, PT, R211, UR4, PT ;  /* 0x00000004d3007c0c */ /* 0x000fe4000bf86270 */
[----:B------:R-:W-:Y:S02]  /*14420*/  @!P0 LEA.HI.X R25, R214, R29, R40, 0x2, P3 ;  /* 0x0000001dd6198211 */ /* 0x000fe400018f1428 */
[----:B------:R-:W-:-:S03]  /*14430*/  ISETP.GE.AND P3, PT, R210, UR4, PT ;  /* 0x00000004d2007c0c */ /* 0x000fc6000bf66270 */
[CC--:B------:R-:W-:Y:S01]  /*14440*/  @!P1 LEA R26, P6, R213.reuse, R39.reuse, 0x2 ;  /* 0x00000027d51a9211 */ /* 0x0c0fe200078c10ff */
[----:B------:R4:W-:Y:S01]  /*14450*/  @!P0 ST.E.64 desc[UR52][R24.64], R76 ;  /* 0x0000004c18008985 */ /* 0x0009e2000c101b34 */
[C---:B------:R-:W-:Y:S02]  /*14460*/  @!P2 LEA R30, P5, R212.reuse, R39, 0x2 ;  /* 0x00000027d41ea211 */ /* 0x040fe400078a10ff */
[-C--:B------:R-:W-:Y:S02]  /*14470*/  @!P1 LEA.HI.X R27, R213, R29.reuse, R38, 0x2, P6 ;  /* 0x0000001dd51b9211 */ /* 0x080fe400030f1426 */
[----:B------:R-:W-:Y:S02]  /*14480*/  ISETP.GE.AND P0, PT, R209, UR4, PT ;  /* 0x00000004d1007c0c */ /* 0x000fe4000bf06270 */
[----:B------:R-:W-:Y:S01]  /*14490*/  @!P2 LEA.HI.X R31, R212, R29, R237, 0x2, P5 ;  /* 0x0000001dd41fa211 */ /* 0x000fe200028f14ed */
[----:B------:R5:W-:Y:S01]  /*144a0*/  @!P1 ST.E.64 desc[UR52][R26.64], R82 ;  /* 0x000000521a009985 */ /* 0x000be2000c101b34 */
[----:B-1----:R-:W-:-:S02]  /*144b0*/  @!P4 LEA R8, P5, R211, R39, 0x2 ;  /* 0x00000027d308c211 */ /* 0x002fc400078a10ff */
[----:B------:R-:W-:Y:S01]  /*144c0*/  ISETP.GE.AND P1, PT, R208, UR4, PT ;  /* 0x00000004d0007c0c */ /* 0x000fe2000bf26270 */
[----:B------:R1:W-:Y:S01]  /*144d0*/  @!P2 ST.E.64 desc[UR52][R30.64], R84 ;  /* 0x000000541e00a985 */ /* 0x0003e2000c101b34 */
[----:B------:R-:W-:Y:S02]  /*144e0*/  @!P4 LEA.HI.X R9, R211, R29, R236, 0x2, P5 ;  /* 0x0000001dd309c211 */ /* 0x000fe400028f14ec */
[C---:B--2---:R-:W-:Y:S02]  /*144f0*/  @!P3 LEA R10, P6, R210.reuse, R39, 0x2 ;  /* 0x00000027d20ab211 */ /* 0x044fe400078c10ff */
[----:B------:R-:W-:Y:S01]  /*14500*/  ISETP.GE.AND P2, PT, R207, UR4, PT ;  /* 0x00000004cf007c0c */ /* 0x000fe2000bf46270 */
[----:B------:R2:W-:Y:S01]  /*14510*/  @!P4 ST.E.64 desc[UR52][R8.64], R90 ;  /* 0x0000005a0800c985 */ /* 0x0005e2000c101b34 */
[----:B------:R-:W-:Y:S02]  /*14520*/  @!P3 LEA.HI.X R11, R210, R29, R235, 0x2, P6 ;  /* 0x0000001dd20bb211 */ /* 0x000fe400030f14eb */
[----:B------:R-:W-:-:S02]  /*14530*/  ISETP.GE.AND P4, PT, R206, UR4, PT ;  /* 0x00000004ce007c0c */ /* 0x000fc4000bf86270 */
[----:B---3--:R-:W-:Y:S01]  /*14540*/  @!P0 LEA R20, P5, R209, R39, 0x2 ;  /* 0x00000027d1148211 */ /* 0x008fe200078a10ff */
[----:B------:R3:W-:Y:S01]  /*14550*/  @!P3 ST.E.64 desc[UR52][R10.64], R92 ;  /* 0x0000005c0a00b985 */ /* 0x0007e2000c101b34 */
[----:B------:R-:W-:Y:S02]  /*14560*/  ISETP.GE.AND P3, PT, R205, UR4, PT ;  /* 0x00000004cd007c0c */ /* 0x000fe4000bf66270 */
[----:B------:R-:W-:Y:S02]  /*14570*/  @!P0 LEA.HI.X R21, R209, R29, R234, 0x2, P5 ;  /* 0x0000001dd1158211 */ /* 0x000fe400028f14ea */
[CC--:B----4-:R-:W-:Y:S02]  /*14580*/  @!P1 LEA R24, P6, R208.reuse, R39.reuse, 0x2 ;  /* 0x00000027d0189211 */ /* 0x0d0fe400078c10ff */
[----:B-----5:R-:W-:Y:S01]  /*14590*/  @!P2 LEA R26, P5, R207, R39, 0x2 ;  /* 0x00000027cf1aa211 */ /* 0x020fe200078a10ff */
[----:B------:R4:W-:Y:S01]  /*145a0*/  @!P0 ST.E.64 desc[UR52][R20.64], R98 ;  /* 0x0000006214008985 */ /* 0x0009e2000c101b34 */
[----:B------:R-:W-:-:S02]  /*145b0*/  @!P1 LEA.HI.X R25, R208, R29, R233, 0x2, P6 ;  /* 0x0000001dd0199211 */ /* 0x000fc400030f14e9 */
[----:B------:R-:W-:Y:S02]  /*145c0*/  ISETP.GE.AND P0, PT, R204, UR4, PT ;  /* 0x00000004cc007c0c */ /* 0x000fe4000bf06270 */
[C---:B-1----:R-:W-:Y:S01]  /*145d0*/  @!P4 LEA R30, P6, R206.reuse, R39, 0x2 ;  /* 0x00000027ce1ec211 */ /* 0x042fe200078c10ff */
[----:B------:R1:W-:Y:S01]  /*145e0*/  @!P1 ST.E.64 desc[UR52][R24.64], R100 ;  /* 0x0000006418009985 */ /* 0x0003e2000c101b34 */
[-C--:B------:R-:W-:Y:S02]  /*145f0*/  @!P2 LEA.HI.X R27, R207, R29.reuse, R232, 0x2, P5 ;  /* 0x0000001dcf1ba211 */ /* 0x080fe400028f14e8 */
[----:B------:R-:W-:Y:S02]  /*14600*/  @!P4 LEA.HI.X R31, R206, R29, R231, 0x2, P6 ;  /* 0x0000001dce1fc211 */ /* 0x000fe400030f14e7 */
[----:B------:R-:W-:Y:S01]  /*14610*/  ISETP.GE.AND P1, PT, R203, UR4, PT ;  /* 0x00000004cb007c0c */ /* 0x000fe2000bf26270 */
[----:B------:R5:W-:Y:S01]  /*14620*/  @!P2 ST.E.64 desc[UR52][R26.64], R106 ;  /* 0x0000006a1a00a985 */ /* 0x000be2000c101b34 */
[----:B--2---:R-:W-:-:S02]  /*14630*/  @!P3 LEA R8, P2, R205, R39, 0x2 ;  /* 0x00000027cd08b211 */ /* 0x004fc400078410ff */
[----:B------:R-:W-:Y:S01]  /*14640*/  ISETP.GE.AND P5, PT, R202, UR4, PT ;  /* 0x00000004ca007c0c */ /* 0x000fe2000bfa6270 */
[----:B------:R2:W-:Y:S01]  /*14650*/  @!P4 ST.E.64 desc[UR52][R30.64], R108 ;  /* 0x0000006c1e00c985 */ /* 0x0005e2000c101b34 */
[----:B------:R-:W-:Y:S02]  /*14660*/  @!P3 LEA.HI.X R9, R205, R29, R230, 0x2, P2 ;  /* 0x0000001dcd09b211 */ /* 0x000fe400010f14e6 */
[----:B------:R-:W-:Y:S02]  /*14670*/  ISETP.GE.AND P4, PT, R201, UR4, PT ;  /* 0x00000004c9007c0c */ /* 0x000fe4000bf86270 */
[----:B------:R-:W-:Y:S01]  /*14680*/  ISETP.GE.AND P2, PT, R200, UR4, PT ;  /* 0x00000004c8007c0c */ /* 0x000fe2000bf46270 */
[----:B------:R0:W-:Y:S01]  /*14690*/  @!P3 ST.E.64 desc[UR52][R8.64], R114 ;  /* 0x000000720800b985 */ /* 0x0001e2000c101b34 */
[-C--:B---3--:R-:W-:Y:S02]  /*146a0*/  @!P0 LEA R10, P6, R204, R39.reuse, 0x2 ;  /* 0x00000027cc0a8211 */ /* 0x088fe400078c10ff */
[----:B----4-:R-:W-:-:S02]  /*146b0*/  @!P1 LEA R20, P3, R203, R39, 0x2 ;  /* 0x00000027cb149211 */ /* 0x010fc400078610ff */
[-C--:B------:R-:W-:Y:S02]  /*146c0*/  @!P0 LEA.HI.X R11, R204, R29.reuse, R229, 0x2, P6 ;  /* 0x0000001dcc0b8211 */ /* 0x080fe400030f14e5 */
[----:B------:R-:W-:-:S03]  /*146d0*/  @!P1 LEA.HI.X R21, R203, R29, R228, 0x2, P3 ;  /* 0x0000001dcb159211 */ /* 0x000fc600018f14e4 */
[----:B------:R0:W-:Y:S01]  /*146e0*/  @!P0 ST.E.64 desc[UR52][R10.64], R116 ;  /* 0x000000740a008985 */ /* 0x0001e2000c101b34 */
[-C--:B-1----:R-:W-:Y:S02]  /*146f0*/  @!P5 LEA R24, P0, R202, R39.reuse, 0x2 ;  /* 0x00000027ca18d211 */ /* 0x082fe400078010ff */
[CC--:B-----5:R-:W-:Y:S01]  /*14700*/  @!P4 LEA R26, P3, R201.reuse, R39.reuse, 0x2 ;  /* 0x00000027c91ac211 */ /* 0x0e0fe200078610ff */
[----:B------:R0:W-:Y:S01]  /*14710*/  @!P1 ST.E.64 desc[UR52][R20.64], R122 ;  /* 0x0000007a14009985 */ /* 0x0001e2000c101b34 */
[----:B--2---:R-:W-:Y:S02]  /*14720*/  @!P2 LEA R30, P6, R200, R39, 0x2 ;  /* 0x00000027c81ea211 */ /* 0x004fe400078c10ff */
[-C--:B------:R-:W-:Y:S02]  /*14730*/  @!P5 LEA.HI.X R25, R202, R29.reuse, R227, 0x2, P0 ;  /* 0x0000001dca19d211 */ /* 0x080fe400000f14e3 */
[-C--:B------:R-:W-:Y:S02]  /*14740*/  @!P4 LEA.HI.X R27, R201, R29.reuse, R226, 0x2, P3 ;  /* 0x0000001dc91bc211 */ /* 0x080fe400018f14e2 */
[----:B------:R-:W-:Y:S01]  /*14750*/  @!P2 LEA.HI.X R31, R200, R29, R225, 0x2, P6 ;  /* 0x0000001dc81fa211 */ /* 0x000fe200030f14e1 */
[----:B------:R0:W-:Y:S04]  /*14760*/  @!P5 ST.E.64 desc[UR52][R24.64], R124 ;  /* 0x0000007c1800d985 */ /* 0x0001e8000c101b34 */
[----:B------:R0:W-:Y:S04]  /*14770*/  @!P4 ST.E.64 desc[UR52][R26.64], R130 ;  /* 0x000000821a00c985 */ /* 0x0001e8000c101b34 */
[----:B------:R0:W-:Y:S02]  /*14780*/  @!P2 ST.E.64 desc[UR52][R30.64], R132 ;  /* 0x000000841e00a985 */ /* 0x0001e4000c101b34 */
.L_x_4333:
[----:B------:R-:W-:Y:S05]  /*14790*/  BSYNC B1 ;  /* 0x0000000000017941 */ /* 0x000fea0003800000 */
.L_x_4332:
[----:B------:R-:W-:Y:S01]  /*147a0*/  ISETP.GE.AND P0, PT, R28, R3, PT ;  /* 0x000000031c00720c */ /* 0x000fe20003f06270 */
[----:B0-----:R0:W3:Y:S04]  /*147b0*/  SHFL.IDX PT, R27, R2, 0x1, 0x1c1f ;  /* 0x003c1f00021b7f89 */ /* 0x0010e800000e0000 */
[----:B--2---:R0:W2:Y:S08]  /*147c0*/  SHFL.IDX PT, R29, R0, 0x1, 0x1c1f ;  /* 0x003c1f00001d7f89 */ /* 0x0040b000000e0000 */
[----:B0-----:R-:W-:Y:S05]  /*147d0*/  @P0 BRA `(.L_x_4331) ;  /* 0x0000001000f00947 */ /* 0x001fea0003800000 */
[----:B------:R-:W-:Y:S02]  /*147e0*/  ULDC UR4, c[0x0][0xac8] ;  /* 0x0002b20000047ab9 */ /* 0x000fe40000000800 */
[----:B------:R-:W-:Y:S02]  /*147f0*/  ISETP.GE.AND P5, PT, R16, UR4, PT ;  /* 0x0000000410007c0c */ /* 0x000fe4000bfa6270 */
[----:B------:R-:W-:Y:S02]  /*14800*/  ISETP.GE.AND P0, PT, R222, UR4, PT ;  /* 0x00000004de007c0c */ /* 0x000fe4000bf06270 */
[----:B------:R-:W-:Y:S02]  /*14810*/  ISETP.GE.AND P1, PT, R221, UR4, PT ;  /* 0x00000004dd007c0c */ /* 0x000fe4000bf26270 */
[----:B------:R-:W-:-:S07]  /*14820*/  ISETP.GE.AND P4, PT, R220, UR4, PT ;  /* 0x00000004dc007c0c */ /* 0x000fce000bf86270 */
[-C--:B--2---:R-:W-:Y:S02]  /*14830*/  @!P5 LEA R2, P2, R16, R29.reuse, 0x2 ;  /* 0x0000001d1002d211 */ /* 0x084fe400078410ff */
[----:B------:R-:W-:Y:S02]  /*14840*/  @!P0 LEA R8, P3, R222, R29, 0x2 ;  /* 0x0000001dde088211 */ /* 0x000fe400078610ff */
[-C--:B---3--:R-:W-:Y:S02]  /*14850*/  @!P5 LEA.HI.X R3, R16, R27.reuse, R57, 0x2, P2 ;  /* 0x0000001b1003d211 */ /* 0x088fe400010f1439 */
[----:B------:R-:W-:Y:S02]  /*14860*/  ISETP.GE.AND P2, PT, R219, UR4, PT ;  /* 0x00000004db007c0c */ /* 0x000fe4000bf46270 */
[----:B------:R-:W-:Y:S01]  /*14870*/  @!P0 LEA.HI.X R9, R222, R27, R56, 0x2, P3 ;  /* 0x0000001bde098211 */ /* 0x000fe200018f1438 */
[----:B------:R0:W-:Y:S01]  /*14880*/  @!P5 ST.E.64 desc[UR52][R2.64], R12 ;  /* 0x0000000c0200d985 */ /* 0x0001e2000c101b34 */
[----:B------:R-:W-:-:S02]  /*14890*/  @!P1 LEA R10, P5, R221, R29, 0x2 ;  /* 0x0000001ddd0a9211 */ /* 0x000fc400078a10ff */
[----:B------:R-:W-:Y:S01]  /*148a0*/  ISETP.GE.AND P3, PT, R218, UR4, PT ;  /* 0x00000004da007c0c */ /* 0x000fe2000bf66270 */
[----:B------:R2:W-:Y:S01]  /*148b0*/  @!P0 ST.E.64 desc[UR52][R8.64], R14 ;  /* 0x0000000e08008985 */ /* 0x0005e2000c101b34 */
[----:B------:R-:W-:Y:S02]  /*148c0*/  @!P1 LEA.HI.X R11, R221, R27, R55, 0x2, P5 ;  /* 0x0000001bdd0b9211 */ /* 0x000fe400028f1437 */
[C---:B------:R-:W-:Y:S02]  /*148d0*/  @!P4 LEA R20, P6, R220.reuse, R29, 0x2 ;  /* 0x0000001ddc14c211 */ /* 0x040fe400078c10ff */
[----:B------:R-:W-:Y:S01]  /*148e0*/  ISETP.GE.AND P0, PT, R217, UR4, PT ;  /* 0x00000004d9007c0c */ /* 0x000fe2000bf06270 */
[----:B------:R3:W-:Y:S01]  /*148f0*/  @!P1 ST.E.64 desc[UR52][R10.64], R46 ;  /* 0x0000002e0a009985 */ /* 0x0007e2000c101b34 */
[----:B------:R-:W-:Y:S02]  /*14900*/  @!P4 LEA.HI.X R21, R220, R27, R54, 0x2, P6 ;  /* 0x0000001bdc15c211 */ /* 0x000fe400030f1436 */
[----:B------:R-:W-:-:S02]  /*14910*/  ISETP.GE.AND P1, PT, R216, UR4, PT ;  /* 0x00000004d8007c0c */ /* 0x000fc4000bf26270 */
[----:B------:R-:W-:Y:S01]  /*14920*/  @!P2 LEA R24, P5, R219, R29, 0x2 ;  /* 0x0000001ddb18a211 */ /* 0x000fe200078a10ff */
[----:B------:R4:W-:Y:S01]  /*14930*/  @!P4 ST.E.64 desc[UR52][R20.64], R48 ;  /* 0x000000301400c985 */ /* 0x0009e2000c101b34 */
[----:B------:R-:W-:Y:S02]  /*14940*/  ISETP.GE.AND P4, PT, R215, UR4, PT ;  /* 0x00000004d7007c0c */ /* 0x000fe4000bf86270 */
[----:B------:R-:W-:Y:S02]  /*14950*/  @!P2 LEA.HI.X R25, R219, R27, R53, 0x2, P5 ;  /* 0x0000001bdb19a211 */ /* 0x000fe400028f1435 */
[CC--:B0-----:R-:W-:Y:S02]  /*14960*/  @!P3 LEA R2, P5, R218.reuse, R29.reuse, 0x2 ;  /* 0x0000001dda02b211 */ /* 0x0c1fe400078a10ff */
[----:B--2---:R-:W-:Y:S01]  /*14970*/  @!P0 LEA R8, P6, R217, R29, 0x2 ;  /* 0x0000001dd9088211 */ /* 0x004fe200078c10ff */
[----:B------:R-:W-:Y:S01]  /*14980*/  @!P2 ST.E.64 desc[UR52][R24.64], R62 ;  /* 0x0000003e1800a985 */ /* 0x000fe2000c101b34 */
[----:B------:R-:W-:-:S02]  /*14990*/  @!P3 LEA.HI.X R3, R218, R27, R52, 0x2, P5 ;  /* 0x0000001bda03b211 */ /* 0x000fc400028f1434 */
[----:B------:R-:W-:Y:S02]  /*149a0*/  @!P0 LEA.HI.X R9, R217, R27, R43, 0x2, P6 ;  /* 0x0000001bd9098211 */ /* 0x000fe400030f142b */
[----:B------:R-:W-:Y:S01]  /*149b0*/  @!P1 LEA R12, P5, R216, R29, 0x2 ;  /* 0x0000001dd80c9211 */ /* 0x000fe200078a10ff */
[----:B------:R0:W-:Y:S01]  /*149c0*/  @!P3 ST.E.64 desc[UR52][R2.64], R64 ;  /* 0x000000400200b985 */ /* 0x0001e2000c101b34 */
[----:B------:R-:W-:Y:S02]  /*149d0*/  ISETP.GE.AND P2, PT, R214, UR4, PT ;  /* 0x00000004d6007c0c */ /* 0x000fe4000bf46270 */
[----:B------:R-:W-:Y:S01]  /*149e0*/  @!P1 LEA.HI.X R13, R216, R27, R42, 0x2, P5 ;  /* 0x0000001bd80d9211 */ /* 0x000fe200028f142a */
[----:B------:R2:W-:Y:S01]  /*149f0*/  @!P0 ST.E.64 desc[UR52][R8.64], R70 ;  /* 0x0000004608008985 */ /* 0x0005e2000c101b34 */
[----:B------:R-:W-:Y:S02]  /*14a00*/  ISETP.GE.AND P3, PT, R213, UR4, PT ;  /* 0x00000004d5007c0c */ /* 0x000fe4000bf66270 */
[----:B---3--:R-:W-:Y:S01]  /*14a10*/  @!P4 LEA R10, P0, R215, R29, 0x2 ;  /* 0x0000001dd70ac211 */ /* 0x008fe200078010ff */
[----:B------:R3:W-:Y:S01]  /*14a20*/  @!P1 ST.E.64 desc[UR52][R12.64], R72 ;  /* 0x000000480c009985 */ /* 0x0007e2000c101b34 */
[----:B------:R-:W-:-:S02]  /*14a30*/  ISETP.GE.AND P1, PT, R212, UR4, PT ;  /* 0x00000004d4007c0c */ /* 0x000fc4000bf26270 */
[----:B------:R-:W-:Y:S02]  /*14a40*/  @!P4 LEA.HI.X R11, R215, R27, R41, 0x2, P0 ;  /* 0x0000001bd70bc211 */ /* 0x000fe400000f1429 */
[----:B------:R-:W-:Y:S02]  /*14a50*/  ISETP.GE.AND P0, PT, R211, UR4, PT ;  /* 0x00000004d3007c0c */ /* 0x000fe4000bf06270 */
[-C--:B------:R-:W-:Y:S01]  /*14a60*/  @!P2 LEA R14, P6, R214, R29.reuse, 0x2 ;  /* 0x0000001dd60ea211 */ /* 0x080fe200078c10ff */
[----:B------:R5:W-:Y:S01]  /*14a70*/  @!P4 ST.E.64 desc[UR52][R10.64], R78 ;  /* 0x0000004e0a00c985 */ /* 0x000be2000c101b34 */
[----:B------:R-:W-:Y:S02]  /*14a80*/  ISETP.GE.AND P4, PT, R210, UR4, PT ;  /* 0x00000004d2007c0c */ /* 0x000fe4000bf86270 */
[----:B----4-:R-:W-:Y:S02]  /*14a90*/  @!P3 LEA R20, P5, R213, R29, 0x2 ;  /* 0x0000001dd514b211 */ /* 0x010fe400078a10ff */
[----:B------:R-:W-:-:S02]  /*14aa0*/  @!P2 LEA.HI.X R15, R214, R27, R40, 0x2, P6 ;  /* 0x0000001bd60fa211 */ /* 0x000fc400030f1428 */
[----:B------:R-:W-:Y:S02]  /*14ab0*/  @!P3 LEA.HI.X R21, R213, R27, R38, 0x2, P5 ;  /* 0x0000001bd515b211 */ /* 0x000fe400028f1426 */
[CC--:B0-----:R-:W-:Y:S01]  /*14ac0*/  @!P1 LEA R2, P5, R212.reuse, R29.reuse, 0x2 ;  /* 0x0000001dd4029211 */ /* 0x0c1fe200078a10ff */
[----:B------:R0:W-:Y:S01]  /*14ad0*/  @!P2 ST.E.64 desc[UR52][R14.64], R80 ;  /* 0x000000500e00a985 */ /* 0x0001e2000c101b34 */
[----:B------:R-:W-:Y:S02]  /*14ae0*/  ISETP.GE.AND P2, PT, R209, UR4, PT ;  /* 0x00000004d1007c0c */ /* 0x000fe4000bf46270 */
[----:B--2---:R-:W-:Y:S01]  /*14af0*/  @!P0 LEA R8, P6, R211, R29, 0x2 ;  /* 0x0000001dd3088211 */ /* 0x004fe200078c10ff */
[----:B------:R2:W-:Y:S01]  /*14b00*/  @!P3 ST.E.64 desc[UR52][R20.64], R86 ;  /* 0x000000561400b985 */ /* 0x0005e2000c101b34 */
[----:B------:R-:W-:Y:S02]  /*14b10*/  @!P1 LEA.HI.X R3, R212, R27, R237, 0x2, P5 ;  /* 0x0000001bd4039211 */ /* 0x000fe400028f14ed */
[----:B------:R-:W-:-:S02]  /*14b20*/  ISETP.GE.AND P3, PT, R208, UR4, PT ;  /* 0x00000004d0007c0c */ /* 0x000fc4000bf66270 */
[C---:B---3--:R-:W-:Y:S01]  /*14b30*/  @!P4 LEA R12, P5, R210.reuse, R29, 0x2 ;  /* 0x0000001dd20cc211 */ /* 0x048fe200078a10ff */
[----:B------:R3:W-:Y:S01]  /*14b40*/  @!P1 ST.E.64 desc[UR52][R2.64], R88 ;  /* 0x0000005802009985 */ /* 0x0007e2000c101b34 */
[-C--:B------:R-:W-:Y:S02]  /*14b50*/  @!P0 LEA.HI.X R9, R211, R27.reuse, R236, 0x2, P6 ;  /* 0x0000001bd3098211 */ /* 0x080fe400030f14ec */
[----:B------:R-:W-:Y:S02]  /*14b60*/  @!P4 LEA.HI.X R13, R210, R27, R235, 0x2, P5 ;  /* 0x0000001bd20dc211 */ /* 0x000fe400028f14eb */
[----:B------:R-:W-:Y:S01]  /*14b70*/  ISETP.GE.AND P1, PT, R207, UR4, PT ;  /* 0x00000004cf007c0c */ /* 0x000fe2000bf26270 */
[----:B------:R4:W-:Y:S01]  /*14b80*/  @!P0 ST.E.64 desc[UR52][R8.64], R94 ;  /* 0x0000005e08008985 */ /* 0x0009e2000c101b34 */
[----:B-----5:R-:W-:-:S03]  /*14b90*/  @!P2 LEA R10, P0, R209, R29, 0x2 ;  /* 0x0000001dd10aa211 */ /* 0x020fc600078010ff */
[----:B------:R-:W-:Y:S01]  /*14ba0*/  @!P4 ST.E.64 desc[UR52][R12.64], R96 ;  /* 0x000000600c00c985 */ /* 0x000fe2000c101b34 */
[----:B------:R-:W-:Y:S02]  /*14bb0*/  ISETP.GE.AND P4, PT, R206, UR4, PT ;  /* 0x00000004ce007c0c */ /* 0x000fe4000bf86270 */
[C---:B0-----:R-:W-:Y:S02]  /*14bc0*/  @!P3 LEA R14, P5, R208.reuse, R29, 0x2 ;  /* 0x0000001dd00eb211 */ /* 0x041fe400078a10ff */
[-C--:B------:R-:W-:Y:S02]  /*14bd0*/  @!P2 LEA.HI.X R11, R209, R27.reuse, R234, 0x2, P0 ;  /* 0x0000001bd10ba211 */ /* 0x080fe400000f14ea */
[----:B------:R-:W-:Y:S02]  /*14be0*/  ISETP.GE.AND P0, PT, R205, UR4, PT ;  /* 0x00000004cd007c0c */ /* 0x000fe4000bf06270 */
[----:B------:R-:W-:Y:S01]  /*14bf0*/  @!P3 LEA.HI.X R15, R208, R27, R233, 0x2, P5 ;  /* 0x0000001bd00fb211 */ /* 0x000fe200028f14e9 */
[----:B------:R0:W-:Y:S01]  /*14c00*/  @!P2 ST.E.64 desc[UR52][R10.64], R102 ;  /* 0x000000660a00a985 */ /* 0x0001e2000c101b34 */
[----:B--2---:R-:W-:-:S02]  /*14c10*/  @!P1 LEA R20, P6, R207, R29, 0x2 ;  /* 0x0000001dcf149211 */ /* 0x004fc400078c10ff */
[----:B------:R-:W-:Y:S01]  /*14c20*/  ISETP.GE.AND P2, PT, R204, UR4, PT ;  /* 0x00000004cc007c0c */ /* 0x000fe2000bf46270 */
[----:B------:R2:W-:Y:S01]  /*14c30*/  @!P3 ST.E.64 desc[UR52][R14.64], R104 ;  /* 0x000000680e00b985 */ /* 0x0005e2000c101b34 */
[----:B------:R-:W-:Y:S02]  /*14c40*/  @!P1 LEA.HI.X R21, R207, R27, R232, 0x2, P6 ;  /* 0x0000001bcf159211 */ /* 0x000fe400030f14e8 */
[C---:B---3--:R-:W-:Y:S02]  /*14c50*/  @!P4 LEA R2, P3, R206.reuse, R29, 0x2 ;  /* 0x0000001dce02c211 */ /* 0x048fe400078610ff */
[----:B------:R-:W-:Y:S01]  /*14c60*/  ISETP.GE.AND P5, PT, R203, UR4, PT ;  /* 0x00000004cb007c0c */ /* 0x000fe2000bfa6270 */
[----:B------:R3:W-:Y:S01]  /*14c70*/  @!P1 ST.E.64 desc[UR52][R20.64], R110 ;  /* 0x0000006e14009985 */ /* 0x0007e2000c101b34 */
[----:B------:R-:W-:Y:S02]  /*14c80*/  @!P4 LEA.HI.X R3, R206, R27, R231, 0x2, P3 ;  /* 0x0000001bce03c211 */ /* 0x000fe400018f14e7 */
[----:B------:R-:W-:-:S02]  /*14c90*/  ISETP.GE.AND P3, PT, R202, UR4, PT ;  /* 0x00000004ca007c0c */ /* 0x000fc4000bf66270 */
[----:B------:R-:W-:Y:S01]  /*14ca0*/  ISETP.GE.AND P1, PT, R201, UR4, PT ;  /* 0x00000004c9007c0c */ /* 0x000fe2000bf26270 */
[----:B------:R1:W-:Y:S01]  /*14cb0*/  @!P4 ST.E.64 desc[UR52][R2.64], R112 ;  /* 0x000000700200c985 */ /* 0x0003e2000c101b34 */
[CC--:B----4-:R-:W-:Y:S02]  /*14cc0*/  @!P0 LEA R8, P6, R205.reuse, R29.reuse, 0x2 ;  /* 0x0000001dcd088211 */ /* 0x0d0fe400078c10ff */
[C---:B0-----:R-:W-:Y:S02]  /*14cd0*/  @!P2 LEA R10, P4, R204.reuse, R29, 0x2 ;  /* 0x0000001dcc0aa211 */ /* 0x041fe400078810ff */
[-C--:B------:R-:W-:Y:S02]  /*14ce0*/  @!P0 LEA.HI.X R9, R205, R27.reuse, R230, 0x2, P6 ;  /* 0x0000001bcd098211 */ /* 0x080fe400030f14e6 */
[----:B------:R-:W-:-:S03]  /*14cf0*/  @!P2 LEA.HI.X R11, R204, R27, R229, 0x2, P4 ;  /* 0x0000001bcc0ba211 */ /* 0x000fc600020f14e5 */
[----:B------:R0:W-:Y:S01]  /*14d00*/  @!P0 ST.E.64 desc[UR52][R8.64], R118 ;  /* 0x0000007608008985 */ /* 0x0001e2000c101b34 */
[-C--:B------:R-:W-:Y:S02]  /*14d10*/  @!P5 LEA R12, P0, R203, R29.reuse, 0x2 ;  /* 0x0000001dcb0cd211 */ /* 0x080fe400078010ff */
[CC--:B--2---:R-:W-:Y:S01]  /*14d20*/  @!P3 LEA R14, P4, R202.reuse, R29.reuse, 0x2 ;  /* 0x0000001dca0eb211 */ /* 0x0c4fe200078810ff */
[----:B------:R0:W-:Y:S01]  /*14d30*/  @!P2 ST.E.64 desc[UR52][R10.64], R120 ;  /* 0x000000780a00a985 */ /* 0x0001e2000c101b34 */
[----:B---3--:R-:W-:Y:S02]  /*14d40*/  @!P1 LEA R20, P6, R201, R29, 0x2 ;  /* 0x0000001dc9149211 */ /* 0x008fe400078c10ff */
[-C--:B------:R-:W-:Y:S02]  /*14d50*/  @!P5 LEA.HI.X R13, R203, R27.reuse, R228, 0x2, P0 ;  /* 0x0000001bcb0dd211 */ /* 0x080fe400000f14e4 */
[-C--:B------:R-:W-:Y:S02]  /*14d60*/  @!P3 LEA.HI.X R15, R202, R27.reuse, R227, 0x2, P4 ;  /* 0x0000001bca0fb211 */ /* 0x080fe400020f14e3 */
[----:B------:R-:W-:Y:S01]  /*14d70*/  @!P1 LEA.HI.X R21, R201, R27, R226, 0x2, P6 ;  /* 0x0000001bc9159211 */ /* 0x000fe200030f14e2 */
[----:B------:R0:W-:Y:S01]  /*14d80*/  @!P5 ST.E.64 desc[UR52][R12.64], R126 ;  /* 0x0000007e0c00d985 */ /* 0x0001e2000c101b34 */
[----:B------:R-:W-:-:S03]  /*14d90*/  ISETP.GE.AND P0, PT, R200, UR4, PT ;  /* 0x00000004c8007c0c */ /* 0x000fc6000bf06270 */
[----:B------:R0:W-:Y:S04]  /*14da0*/  @!P3 ST.E.64 desc[UR52][R14.64], R128 ;  /* 0x000000800e00b985 */ /* 0x0001e8000c101b34 */
[----:B------:R0:W-:Y:S06]  /*14db0*/  @!P1 ST.E.64 desc[UR52][R20.64], R4 ;  /* 0x0000000414009985 */ /* 0x0001ec000c101b34 */
[----:B-1----:R-:W-:Y:S05]  /*14dc0*/  @P0 BRA `(.L_x_4331) ;  /* 0x0000000c00740947 */ /* 0x002fea0003800000 */
[----:B------:R-:W-:-:S04]  /*14dd0*/  LEA R2, P0, R200, R29, 0x2 ;  /* 0x0000001dc8027211 */ /* 0x000fc800078010ff */
[----:B------:R-:W-:-:S05]  /*14de0*/  LEA.HI.X R3, R200, R27, R225, 0x2, P0 ;  /* 0x0000001bc8037211 */ /* 0x000fca00000f14e1 */
[----:B------:R4:W-:Y:S01]  /*14df0*/  ST.E.64 desc[UR52][R2.64], R6 ;  /* 0x0000000602007985 */ /* 0x0009e2000c101b34 */
[----:B------:R-:W-:Y:S05]  /*14e00*/  BRA `(.L_x_4331) ;  /* 0x0000000c00647947 */ /* 0x000fea0003800000 */
.L_x_4322:
        /* <DEDUP_REMOVED lines=30> */
.L_x_4334:
[----:B------:R-:W-:Y:S01]  /*14ff0*/  USHF.R.S32.HI UR12, URZ, 0x1f, UR44 ;  /* 0x0000001f3f0c7899 */ /* 0x000fe2000801142c */
[----:B------:R-:W-:Y:S01]  /*15000*/  BSSY B1, `(.L_x_4335) ;  /* 0x000003a000017945 */ /* 0x000fe20003800000 */
[----:B------:R-:W-:Y:S02]  /*15010*/  USHF.R.S32.HI UR18, URZ, 0x1f, UR4 ;  /* 0x0000001f3f127899 */ /* 0x000fe40008011404 */
[----:B------:R-:W-:Y:S02]  /*15020*/  USEL UR7, UR44, URZ, !UP0 ;  /* 0x0000003f2c077287 */ /* 0x000fe4000c000000 */
[----:B------:R-:W-:Y:S01]  /*15030*/  USEL UR12, UR12, URZ, !UP0 ;  /* 0x0000003f0c0c7287 */ /* 0x000fe2000c000000 */
[----:B------:R-:W-:Y:S11]  /*15040*/  @P0 BRA `(.L_x_4336) ;  /* 0x0000000000d40947 */ /* 0x000ff60003800000 */
[----:B------:R-:W0:Y:S01]  /*15050*/  S2R R3, SR_TID.X ;  /* 0x0000000000037919 */ /* 0x000e220000002100 */
[----:B------:R-:W1:Y:S01]  /*15060*/  LDC R9, c[0x0][0xbe8] ;  /* 0x0002fa00ff097b82 */ /* 0x000e620000000800 */
[----:B------:R-:W-:Y:S02]  /*15070*/  IMAD.U32 R4, RZ, RZ, UR42 ;  /* 0x0000002aff047e24 */ /* 0x000fe4000f8e00ff */
[----:B-1---5:R-:W-:-:S03]  /*15080*/  IMAD R2, R0, R9, RZ ;  /* 0x0000000900027224 */ /* 0x022fc600078e02ff */
[----:B0-----:R-:W-:-:S04]  /*15090*/  IADD3 R4, R4, -0x80, R3 ;  /* 0xffffff8004047810 */ /* 0x001fc80007ffe003 */
        /* <DEDUP_REMOVED lines=48> */
.L_x_4336:
[----:B------:R-:W-:Y:S05]  /*153a0*/  BSYNC B1 ;  /* 0x0000000000017941 */ /* 0x000fea0003800000 */
.L_x_4335:
[----:B------:R-:W-:-:S06]  /*153b0*/  UISETP.GT.AND UP0, UPT, UR46, 0x1, UPT ;  /* 0x000000012e00788c */ /* 0x000fcc000bf04270 */
[----:B------:R-:W-:-:S13]  /*153c0*/  PLOP3.LUT P0, PT, PT, PT, UP0, 0x80, 0x0 ;  /* 0x000000000000781c */ /* 0x000fda0003f0f008 */
[----:B------:R-:W-:Y:S05]  /*153d0*/  @P0 BRA `(.L_x_4331) ;  /* 0x0000000400f00947 */ /* 0x000fea0003800000 */
[----:B------:R-:W1:Y:S01]  /*153e0*/  LDC R11, c[0x0][0xbe8] ;  /* 0x0002fa00ff0b7b82 */ /* 0x000e620000000800 */
[----:B------:R-:W-:Y:S01]  /*153f0*/  ULDC.64 UR14, c[0x0][0xaa0] ;  /* 0x0002a800000e7ab9 */ /* 0x000fe20000000a00 */
[----:B------:R-:W-:Y:S01]  /*15400*/  IMAD R2, R23, 0x20, R223 ;  /* 0x0000002017027824 */ /* 0x000fe200078e02df */
[----:B------:R-:W-:Y:S01]  /*15410*/  UIMAD UR10, UR18, UR14, URZ ;  /* 0x0000000e120a72a4 */ /* 0x000fe2000f8e023f */
[----:B------:R-:W-:Y:S01]  /*15420*/  BSSY B1, `(.L_x_4337) ;  /* 0x0000041000017945 */ /* 0x000fe20003800000 */
[----:B------:R-:W-:Y:S01]  /*15430*/  UIMAD.WIDE.U32 UR8, UR4, UR14, URZ ;  /* 0x0000000e040872a5 */ /* 0x000fe2000f8e003f */
[----:B------:R-:W-:Y:S01]  /*15440*/  VIADD R6, R2, UR42 ;  /* 0x0000002a02067c36 */ /* 0x000fe20008000000 */
[----:B------:R-:W-:Y:S01]  /*15450*/  UIMAD UR10, UR4, UR15, UR10 ;  /* 0x0000000f040a72a4 */ /* 0x000fe2000f8e020a */
[----:B------:R-:W-:Y:S02]  /*15460*/  SHF.R.S32.HI R10, RZ, 0x1f, R22 ;  /* 0x0000001fff0a7819 */ /* 0x000fe40000011416 */
[----:B0-----:R-:W-:Y:S01]  /*15470*/  IMAD.MOV.U32 R5, RZ, RZ, R6 ;  /* 0x000000ffff057224 */ /* 0x001fe200078e0006 */
[----:B------:R-:W-:Y:S01]  /*15480*/  UIADD3 UR9, UR9, UR10, URZ ;  /* 0x0000000a09097290 */ /* 0x000fe2000fffe03f */
[----:B------:R-:W-:-:S02]  /*15490*/  SHF.R.S32.HI R14, RZ, 0x1f, R19 ;  /* 0x0000001fff0e7819 */ /* 0x000fc40000011413 */
[----:B------:R-:W-:Y:S01]  /*154a0*/  ULDC.64 UR10, c[0x0][0xae8] ;  /* 0x0002ba00000a7ab9 */ /* 0x000fe20000000a00 */
[----:B------:R-:W-:Y:S01]  /*154b0*/  SHF.R.S32.HI R15, RZ, 0x1f, R18 ;  /* 0x0000001fff0f7819 */ /* 0x000fe20000011412 */
[----:B------:R-:W-:-:S04]  /*154c0*/  UIMAD.WIDE.U32 UR8, UR43, UR10, UR8 ;  /* 0x0000000a2b0872a5 */ /* 0x000fc8000f8e0008 */
[----:B------:R-:W-:-:S03]  /*154d0*/  UIMAD UR9, UR43, UR11, UR9 ;  /* 0x0000000b2b0972a4 */ /* 0x000fc6000f8e0209 */
[----:B------:R-:W-:Y:S01]  /*154e0*/  ULDC.64 UR10, c[0x0][0xaf0] ;  /* 0x0002bc00000a7ab9 */ /* 0x000fe20000000a00 */
[----:B-1----:R-:W-:Y:S01]  /*154f0*/  ISETP.NE.AND P0, PT, R11, 0x1, PT ;  /* 0x000000010b00780c */ /* 0x002fe20003f05270 */
[----:B------:R-:W-:Y:S02]  /*15500*/  UIMAD UR12, UR12, UR10, URZ ;  /* 0x0000000a0c0c72a4 */ /* 0x000fe4000f8e023f */
[----:B------:R-:W-:Y:S02]  /*15510*/  UIMAD.WIDE.U32 UR8, UR7, UR10, UR8 ;  /* 0x0000000a070872a5 */ /* 0x000fe4000f8e0008 */
[----:B------:R-:W-:-:S03]  /*15520*/  UIMAD UR4, UR7, UR11, UR12 ;  /* 0x0000000b070472a4 */ /* 0x000fc6000f8e020c */
[----:B------:R-:W-:Y:S01]  /*15530*/  ULDC.64 UR10, c[0x0][0xae0] ;  /* 0x0002b800000a7ab9 */ /* 0x000fe20000000a00 */
[----:B------:R-:W-:-:S04]  /*15540*/  UIADD3 UR4, UR9, UR4, URZ ;  /* 0x0000000409047290 */ /* 0x000fc8000fffe03f */
        /* <DEDUP_REMOVED lines=10> */
[----:B------:R-:W-:Y:S01]  /*155f0*/  IMAD.U32 R2, RZ, RZ, UR8 ;  /* 0x00000008ff027e24 */ /* 0x000fe2000f8e00ff */
[----:B------:R-:W-:Y:S01]  /*15600*/  ULDC.64 UR8, c[0x0][0xad8] ;  /* 0x0002b60000087ab9 */ /* 0x000fe20000000a00 */
[C---:B------:R-:W-:Y:S01]  /*15610*/  IMAD R9, R5.reuse, UR11, R4 ;  /* 0x0000000b05097c24 */ /* 0x040fe2000f8e0204 */
[----:B------:R-:W-:Y:S01]  /*15620*/  SHF.R.S32.HI R4, RZ, 0x1f, R7 ;  /* 0x0000001fff047819 */ /* 0x000fe20000011407 */
[----:B------:R-:W-:-:S04]  /*15630*/  IMAD.WIDE.U32 R2, R5, UR10, R2 ;  /* 0x0000000a05027c25 */ /* 0x000fc8000f8e0002 */
[----:B------:R-:W-:Y:S02]  /*15640*/  IMAD.IADD R3, R3, 0x1, R9 ;  /* 0x0000000103037824 */ /* 0x000fe400078e0209 */
[----:B------:R-:W-:Y:S02]  /*15650*/  IMAD R4, R4, UR8, RZ ;  /* 0x0000000804047c24 */ /* 0x000fe4000f8e02ff */
[----:B------:R-:W-:Y:S02]  /*15660*/  VIADD R6, R223, UR42 ;  /* 0x0000002adf067c36 */ /* 0x000fe40008000000 */
[----:B-----5:R-:W-:Y:S02]  /*15670*/  IMAD R11, R0, R11, RZ ;  /* 0x0000000b000b7224 */ /* 0x020fe400078e02ff */
[C---:B------:R-:W-:Y:S02]  /*15680*/  IMAD R5, R7.reuse, UR9, R4 ;  /* 0x0000000907057c24 */ /* 0x040fe4000f8e0204 */
[----:B------:R-:W-:Y:S01]  /*15690*/  IMAD.WIDE.U32 R2, R7, UR8, R2 ;  /* 0x0000000807027c25 */ /* 0x000fe2000f8e0002 */
[----:B------:R-:W-:Y:S01]  /*156a0*/  ISETP.GE.AND P2, PT, R6, R11, PT ;  /* 0x0000000b0600720c */ /* 0x000fe20003f46270 */
[----:B------:R-:W-:-:S02]  /*156b0*/  ULDC.64 UR8, c[0x0][0xa80] ;  /* 0x0002a00000087ab9 */ /* 0x000fc40000000a00 */
[----:B------:R-:W-:Y:S01]  /*156c0*/  IMAD.IADD R3, R3, 0x1, R5 ;  /* 0x0000000103037824 */ /* 0x000fe200078e0205 */
[----:B------:R-:W-:Y:S01]  /*156d0*/  LEA R4, P3, R2, UR8, 0x1 ;  /* 0x0000000802047c11 */ /* 0x000fe2000f8608ff */
[----:B------:R-:W-:-:S03]  /*156e0*/  VIADD R0, R6, 0x20 ;  /* 0x0000002006007836 */ /* 0x000fc60000000000 */
[----:B------:R-:W-:Y:S01]  /*156f0*/  LEA.HI.X R5, R2, UR9, R3, 0x1, P3 ;  /* 0x0000000902057c11 */ /* 0x000fe200098f0c03 */
[----:B------:R0:W1:Y:S01]  /*15700*/  SHFL.IDX PT, R7, R4, RZ, 0x181f ;  /* 0x00181fff04077589 */ /* 0x00006200000e0000 */
[-C--:B------:R-:W-:Y:S01]  /*15710*/  ISETP.GE.AND P1, PT, R0, R11.reuse, PT ;  /* 0x0000000b0000720c */ /* 0x080fe20003f26270 */
[----:B------:R-:W-:Y:S02]  /*15720*/  VIADD R0, R6, 0x40 ;  /* 0x0000004006007836 */ /* 0x000fe40000000000 */
[----:B------:R0:W2:Y:S03]  /*15730*/  SHFL.IDX PT, R3, R5, RZ, 0x181f ;  /* 0x00181fff05037589 */ /* 0x0000a600000e0000 */
[----:B------:R-:W-:Y:S01]  /*15740*/  ISETP.GE.AND P0, PT, R0, R11, PT ;  /* 0x0000000b0000720c */ /* 0x000fe20003f06270 */
[----:B------:R-:W-:-:S12]  /*15750*/  @P2 BRA `(.L_x_4338) ;  /* 0x0000000000342947 */ /* 0x000fd80003800000 */
        /* <DEDUP_REMOVED lines=9> */
[----:B------:R3:W-:Y:S01]  /*157f0*/  @!P4 ST.E.128 desc[UR52][R8.64], RZ ;  /* 0x000000ff0800c985 */ /* 0x0007e2000c101d34 */
[----:B------:R-:W-:-:S03]  /*15800*/  @!P2 LEA.HI.X R3, R22, R3, R10, 0x1, P6 ;  /* 0x000000031603a211 */ /* 0x000fc600030f0c0a */
[----:B------:R3:W-:Y:S04]  /*15810*/  @!P3 ST.E.128 desc[UR52][R12.64], RZ ;  /* 0x000000ff0c00b985 */ /* 0x0007e8000c101d34 */
[----:B------:R3:W-:Y:S02]  /*15820*/  @!P2 ST.E.128 desc[UR52][R2.64], RZ ;  /* 0x000000ff0200a985 */ /* 0x0007e4000c101d34 */
.L_x_4338:
[----:B------:R-:W-:Y:S05]  /*15830*/  BSYNC B1 ;  /* 0x0000000000017941 */ /* 0x000fea0003800000 */
.L_x_4337:
[----:B--23--:R2:W3:Y:S01]  /*15840*/  SHFL.IDX PT, R3, R5, 0x1, 0x181f ;  /* 0x00381f0005037f89 */ /* 0x00c4e200000e0000 */
[----:B------:R-:W-:Y:S03]  /*15850*/  BSSY B1, `(.L_x_4339) ;  /* 0x0000010000017945 */ /* 0x000fe60003800000 */
[----:B-1----:R2:W1:Y:S01]  /*15860*/  SHFL.IDX PT, R7, R4, 0x1, 0x181f ;  /* 0x00381f0004077f89 */ /* 0x00246200000e0000 */
[----:B------:R-:W-:Y:S05]  /*15870*/  @P1 BRA `(.L_x_4340) ;  /* 0x0000000000341947 */ /* 0x000fea0003800000 */
[----:B------:R-:W-:Y:S02]  /*15880*/  ULDC UR4, c[0x0][0xac8] ;  /* 0x0002b20000047ab9 */ /* 0x000fe40000000800 */
[----:B------:R-:W-:Y:S02]  /*15890*/  ISETP.GE.AND P4, PT, R18, UR4, PT ;  /* 0x0000000412007c0c */ /* 0x000fe4000bf86270 */
[----:B------:R-:W-:Y:S02]  /*158a0*/  ISETP.GE.AND P5, PT, R19, UR4, PT ;  /* 0x0000000413007c0c */ /* 0x000fe4000bfa6270 */
[----:B------:R-:W-:-:S09]  /*158b0*/  ISETP.GE.AND P6, PT, R22, UR4, PT ;  /* 0x0000000416007c0c */ /* 0x000fd2000bfc6270 */
[-C--:B-1----:R-:W-:Y:S02]  /*158c0*/  @!P4 LEA R8, P1, R18, R7.reuse, 0x1 ;  /* 0x000000071208c211 */ /* 0x082fe400078208ff */
[CC--:B------:R-:W-:Y:S02]  /*158d0*/  @!P5 LEA R12, P2, R19.reuse, R7.reuse, 0x1 ;  /* 0x00000007130cd211 */ /* 0x0c0fe400078408ff */
[----:B------:R-:W-:Y:S02]  /*158e0*/  @!P6 LEA R2, P3, R22, R7, 0x1 ;  /* 0x000000071602e211 */ /* 0x000fe400078608ff */
[-C--:B---3--:R-:W-:Y:S02]  /*158f0*/  @!P4 LEA.HI.X R9, R18, R3.reuse, R15, 0x1, P1 ;  /* 0x000000031209c211 */ /* 0x088fe400008f0c0f */
[-C--:B------:R-:W-:Y:S02]  /*15900*/  @!P5 LEA.HI.X R13, R19, R3.reuse, R14, 0x1, P2 ;  /* 0x00000003130dd211 */ /* 0x080fe400010f0c0e */
[----:B------:R-:W-:Y:S01]  /*15910*/  @!P6 LEA.HI.X R3, R22, R3, R10, 0x1, P3 ;  /* 0x000000031603e211 */ /* 0x000fe200018f0c0a */
[----:B------:R4:W-:Y:S04]  /*15920*/  @!P4 ST.E.128 desc[UR52][R8.64], RZ ;  /* 0x000000ff0800c985 */ /* 0x0009e8000c101d34 */
[----:B------:R4:W-:Y:S04]  /*15930*/  @!P5 ST.E.128 desc[UR52][R12.64], RZ ;  /* 0x000000ff0c00d985 */ /* 0x0009e8000c101d34 */
[----:B------:R4:W-:Y:S02]  /*15940*/  @!P6 ST.E.128 desc[UR52][R2.64], RZ ;  /* 0x000000ff0200e985 */ /* 0x0009e4000c101d34 */
.L_x_4340:
[----:B------:R-:W-:Y:S05]  /*15950*/  BSYNC B1 ;  /* 0x0000000000017941 */ /* 0x000fea0003800000 */
.L_x_4339:
[----:B---34-:R3:W4:Y:S01]  /*15960*/  SHFL.IDX PT, R3, R5, 0x2, 0x181f ;  /* 0x00581f0005037f89 */ /* 0x01872200000e0000 */
        /* <DEDUP_REMOVED lines=10> */
[-C--:B----4-:R-:W-:Y:S02]  /*15a10*/  @!P3 LEA.HI.X R9, R18, R3.reuse, R15, 0x1, P0 ;  /* 0x000000031209b211 */ /* 0x090fe400000f0c0f */
[-C--:B------:R-:W-:Y:S02]  /*15a20*/  @!P4 LEA.HI.X R13, R19, R3.reuse, R14, 0x1, P1 ;  /* 0x00000003130dc211 */ /* 0x080fe400008f0c0e */
[----:B------:R-:W-:Y:S01]  /*15a30*/  @!P5 LEA.HI.X R3, R22, R3, R10, 0x1, P2 ;  /* 0x000000031603d211 */ /* 0x000fe200010f0c0a */
[----:B------:R1:W-:Y:S04]  /*15a40*/  @!P3 ST.E.128 desc[UR52][R8.64], RZ ;  /* 0x000000ff0800b985 */ /* 0x0003e8000c101d34 */
[----:B------:R1:W-:Y:S04]  /*15a50*/  @!P4 ST.E.128 desc[UR52][R12.64], RZ ;  /* 0x000000ff0c00c985 */ /* 0x0003e8000c101d34 */
[----:B------:R1:W-:Y:S02]  /*15a60*/  @!P5 ST.E.128 desc[UR52][R2.64], RZ ;  /* 0x000000ff0200d985 */ /* 0x0003e4000c101d34 */
.L_x_4342:
[----:B------:R-:W-:Y:S05]  /*15a70*/  BSYNC B1 ;  /* 0x0000000000017941 */ /* 0x000fea0003800000 */
.L_x_4341:
[----:B------:R-:W-:Y:S01]  /*15a80*/  VIADD R0, R6, 0x60 ;  /* 0x0000006006007836 */ /* 0x000fe20000000000 */
[----:B0-23--:R-:W0:Y:S04]  /*15a90*/  SHFL.IDX PT, R5, R5, 0x3, 0x181f ;  /* 0x00781f0005057f89 */ /* 0x00de2800000e0000 */
[----:B------:R-:W-:Y:S01]  /*15aa0*/  ISETP.GE.AND P0, PT, R0, R11, PT ;  /* 0x0000000b0000720c */ /* 0x000fe20003f06270 */
[----:B-1--4-:R1:W2:-:S12]  /*15ab0*/  SHFL.IDX PT, R3, R4, 0x3, 0x181f ;  /* 0x00781f0004037f89 */ /* 0x01229800000e0000 */
[----:B-1----:R-:W-:Y:S05]  /*15ac0*/  @P0 BRA `(.L_x_4331) ;  /* 0x0000000000340947 */ /* 0x002fea0003800000 */
[----:B------:R-:W-:Y:S02]  /*15ad0*/  ULDC UR4, c[0x0][0xac8] ;  /* 0x0002b20000047ab9 */ /* 0x000fe40000000800 */
[----:B------:R-:W-:Y:S02]  /*15ae0*/  ISETP.GE.AND P3, PT, R18, UR4, PT ;  /* 0x0000000412007c0c */ /* 0x000fe4000bf66270 */
[----:B------:R-:W-:Y:S02]  /*15af0*/  ISETP.GE.AND P4, PT, R19, UR4, PT ;  /* 0x0000000413007c0c */ /* 0x000fe4000bf86270 */
[----:B------:R-:W-:-:S09]  /*15b00*/  ISETP.GE.AND P5, PT, R22, UR4, PT ;  /* 0x0000000416007c0c */ /* 0x000fd2000bfa6270 */
[-C--:B--2---:R-:W-:Y:S02]  /*15b10*/  @!P3 LEA R6, P0, R18, R3.reuse, 0x1 ;  /* 0x000000031206b211 */ /* 0x084fe400078008ff */
[CC--:B------:R-:W-:Y:S02]  /*15b20*/  @!P4 LEA R8, P1, R19.reuse, R3.reuse, 0x1 ;  /* 0x000000031308c211 */ /* 0x0c0fe400078208ff */
[----:B------:R-:W-:Y:S02]  /*15b30*/  @!P5 LEA R2, P2, R22, R3, 0x1 ;  /* 0x000000031602d211 */ /* 0x000fe400078408ff */
[-C--:B0-----:R-:W-:Y:S02]  /*15b40*/  @!P3 LEA.HI.X R7, R18, R5.reuse, R15, 0x1, P0 ;  /* 0x000000051207b211 */ /* 0x081fe400000f0c0f */
[-C--:B------:R-:W-:Y:S02]  /*15b50*/  @!P4 LEA.HI.X R9, R19, R5.reuse, R14, 0x1, P1 ;  /* 0x000000051309c211 */ /* 0x080fe400008f0c0e */
[----:B------:R-:W-:Y:S01]  /*15b60*/  @!P5 LEA.HI.X R3, R22, R5, R10, 0x1, P2 ;  /* 0x000000051603d211 */ /* 0x000fe200010f0c0a */
[----:B------:R0:W-:Y:S04]  /*15b70*/  @!P3 ST.E.128 desc[UR52][R6.64], RZ ;  /* 0x000000ff0600b985 */ /* 0x0001e8000c101d34 */
[----:B------:R0:W-:Y:S04]  /*15b80*/  @!P4 ST.E.128 desc[UR52][R8.64], RZ ;  /* 0x000000ff0800c985 */ /* 0x0001e8000c101d34 */
[----:B------:R0:W-:Y:S02]  /*15b90*/  @!P5 ST.E.128 desc[UR52][R2.64], RZ ;  /* 0x000000ff0200d985 */ /* 0x0001e4000c101d34 */
.L_x_4331:
[----:B------:R-:W-:Y:S05]  /*15ba0*/  BSYNC B0 ;  /* 0x0000000000007941 */ /* 0x000fea0003800000 */
.L_x_4321:
[----:B------:R-:W-:Y:S02]  /*15bb0*/  ULDC UR4, c[0x0][0xc3c] ;  /* 0x00030f0000047ab9 */ /* 0x000fe40000000800 */
[----:B------:R-:W-:-:S06]  /*15bc0*/  UISETP.GE.AND UP0, UPT, UR50, UR4, UPT ;  /* 0x000000043200728c */ /* 0x000fcc000bf06270 */
[----:B------:R-:W-:-:S13]  /*15bd0*/  PLOP3.LUT P0, PT, PT, PT, UP0, 0x80, 0x0 ;  /* 0x000000000000781c */ /* 0x000fda0003f0f008 */
[----:B------:R-:W-:Y:S05]  /*15be0*/  @!P0 BRA `(.L_x_4343) ;  /* 0xfffffeb400588947 */ /* 0x000fea000383ffff */
[----:B------:R-:W-:Y:S05]  /*15bf0*/  EXIT ;  /* 0x000000000000794d */ /* 0x000fea0003800000 */
.L_x_4234:
        /* <DEDUP_REMOVED lines=22> */
.L_x_4344:
        /* <DEDUP_REMOVED lines=44> */
.L_x_4348:
        /* <DEDUP_REMOVED lines=39> */
.L_x_4346:
        /* <DEDUP_REMOVED lines=15> */
.L_x_4349:
        /* <DEDUP_REMOVED lines=62> */
.L_x_4350:
        /* <DEDUP_REMOVED lines=63> */
.L_x_4351:
[----:B01----:R-:W-:-:S05]  /*16b50*/  LOP3.LUT R3, RZ, R2, RZ, 0x33, !PT ;  /* 0x00000002ff037212 */ /* 0x003fca00078e33ff */
[----:B------:R-:W-:-:S05]  /*16b60*/  IMAD.IADD R2, R6, 0x1, R3 ;  /* 0x0000000106027824 */ /* 0x000fca00078e0203 */
[----:B------:R1:W-:Y:S01]  /*16b70*/  STL [R1+0x14], R2 ;  /* 0x0000140201007387 */ /* 0x0003e20000100800 */
[----:B------:R-:W-:Y:S05]  /*16b80*/  BRA `(.L_x_4352) ;  /* 0x00000000000c7947 */ /* 0x000fea0003800000 */
.L_x_4347:
[----:B------:R0:W-:Y:S04]  /*16b90*/  STL [R1+0x10], R7 ;  /* 0x0000100701007387 */ /* 0x0001e80000100800 */
[----:B------:R0:W-:Y:S04]  /*16ba0*/  STL [R1+0x14], RZ ;  /* 0x000014ff01007387 */ /* 0x0001e80000100800 */
[----:B------:R0:W-:Y:S02]  /*16bb0*/  STL [R1+0x18], RZ ;  /* 0x000018ff01007387 */ /* 0x0001e40000100800 */
.L_x_4352:
        /* <DEDUP_REMOVED lines=11> */
.L_x_4345:
        /* <DEDUP_REMOVED lines=18> */
[C---:B------:R-:W-:Y:S01]  /*16d90*/  IMAD.SHL.U32 R18, R9.reuse, 0x40, RZ ;  /* 0x0000004009127824 */ /* 0x040fe200078e00ff */
[C---:B------:R-:W-:Y:S02]  /*16da0*/  LOP3.LUT R8, R9.reuse, 0x7f, RZ, 0xc0, !PT ;  /* 0x0000007f09087812 */ /* 0x040fe400078ec0ff */
[----:B------:R-:W-:Y:S02]  /*16db0*/  R2P PR, R9, 0x6 ;  /* 0x0000000609007804 */ /* 0x000fe40000000000 */
[----:B------:R-:W-:Y:S02]  /*16dc0*/  LOP3.LUT R3, R18, 0x180, RZ, 0xc0, !PT ;  /* 0x0000018012037812 */ /* 0x000fe400078ec0ff */
[----:B------:R-:W-:Y:S02]  /*16dd0*/  SHF.R.U32.HI R7, RZ, 0x5, R8 ;  /* 0x00000005ff077819 */ /* 0x000fe40000011608 */
[----:B------:R-:W-:Y:S01]  /*16de0*/  LOP3.LUT R0, R3, 0x30, R0, 0xf8, !PT ;  /* 0x0000003003007812 */ /* 0x000fe200078ef800 */
[----:B------:R-:W-:-:S05]  /*16df0*/  IMAD.SHL.U32 R3, R9, 0x8, RZ ;  /* 0x0000000809037824 */ /* 0x000fca00078e00ff */
[----:B------:R-:W-:Y:S01]  /*16e00*/  LOP3.LUT R3, R0, 0x30, R3, 0x78, !PT ;  /* 0x0000003000037812 */ /* 0x000fe200078e7803 */
[----:B------:R-:W-:-:S03]  /*16e10*/  IMAD.SHL.U32 R0, R9, 0x80, RZ ;  /* 0x0000008009007824 */ /* 0x000fc600078e00ff */
[----:B------:R-:W-:Y:S01]  /*16e20*/  LOP3.LUT R18, R3, 0x640, R18, 0xf8, !PT ;  /* 0x0000064003127812 */ /* 0x000fe200078ef812 */
[C---:B------:R-:W-:Y:S01]  /*16e30*/  IMAD.SHL.U32 R3, R9.reuse, 0x2, RZ ;  /* 0x0000000209037824 */ /* 0x040fe200078e00ff */
[C---:B------:R-:W-:Y:S02]  /*16e40*/  LOP3.LUT R2, R0.reuse, 0x380, RZ, 0xc0, !PT ;  /* 0x0000038000027812 */ /* 0x040fe400078ec0ff */
[----:B-1----:R-:W-:Y:S01]  /*16e50*/  LOP3.LUT R4, R0, 0x400, RZ, 0xc0, !PT ;  /* 0x0000040000047812 */ /* 0x002fe200078ec0ff */
[----:B------:R-:W-:Y:S01]  /*16e60*/  IMAD.SHL.U32 R0, R9, 0x10, RZ ;  /* 0x0000001009007824 */ /* 0x000fe200078e00ff */
[----:B------:R-:W-:-:S03]  /*16e70*/  LOP3.LUT R5, R2, 0x10, R9, 0xf8, !PT ;  /* 0x0000001002057812 */ /* 0x000fc600078ef809 */
[----:B------:R-:W-:Y:S01]  /*16e80*/  IMAD R4, R7, 0x800, R4 ;  /* 0x0000080007047824 */ /* 0x000fe200078e0204 */
[----:B------:R-:W-:Y:S02]  /*16e90*/  LOP3.LUT R2, R0, 0x40, RZ, 0xc0, !PT ;  /* 0x0000004000027812 */ /* 0x000fe400078ec0ff */
[----:B------:R-:W-:-:S03]  /*16ea0*/  LOP3.LUT R5, R5, 0x70, R0, 0x78, !PT ;  /* 0x0000007005057812 */ /* 0x000fc600078e7800 */
[----:B------:R-:W-:Y:S01]  /*16eb0*/  IMAD R7, R7, 0x200, R2 ;  /* 0x0000020007077824 */ /* 0x000fe200078e0202 */
[----:B------:R-:W-:Y:S01]  /*16ec0*/  LOP3.LUT R2, R0, 0x1b0, RZ, 0xc0, !PT ;  /* 0x000001b000027812 */ /* 0x000fe200078ec0ff */
[----:B------:R-:W-:Y:S01]  /*16ed0*/  IMAD.IADD R6, R4, 0x1, R5 ;  /* 0x0000000104067824 */ /* 0x000fe200078e0205 */
[----:B------:R-:W-:Y:S02]  /*16ee0*/  SHF.R.U32.HI R5, RZ, 0x2, R8 ;  /* 0x00000002ff057819 */ /* 0x000fe40000011608 */
[----:B------:R-:W-:Y:S01]  /*16ef0*/  LOP3.LUT R2, R2, 0x30, R3, 0x78, !PT ;  /* 0x0000003002027812 */ /* 0x000fe200078e7803 */
[----:B------:R-:W-:Y:S01]  /*16f00*/  IMAD.SHL.U32 R3, R9, 0x20, RZ ;  /* 0x0000002009037824 */ /* 0x000fe200078e00ff */
[----:B------:R-:W-:Y:S01]  /*16f10*/  STL [R1+0x28], R6 ;  /* 0x0000280601007387 */ /* 0x000fe20000100800 */
[C---:B------:R-:W-:Y:S01]  /*16f20*/  VIADD R4, R6.reuse, 0x40 ;  /* 0x0000004006047836 */ /* 0x040fe20000000000 */
[----:B------:R-:W-:Y:S01]  /*16f30*/  IADD3 R2, R17, R7, R2 ;  /* 0x0000000711027210 */ /* 0x000fe20007ffe002 */
[----:B------:R-:W-:Y:S01]  /*16f40*/  @P2 VIADD R4, R6, 0xffffffc0 ;  /* 0xffffffc006042836 */ /* 0x000fe20000000000 */
[----:B------:R-:W-:-:S02]  /*16f50*/  LOP3.LUT R3, R5, 0x60, R3, 0xf8, !PT ;  /* 0x0000006005037812 */ /* 0x000fc400078ef803 */
[----:B------:R-:W-:Y:S01]  /*16f60*/  LOP3.LUT R0, R0, 0x30, RZ, 0xc0, !PT ;  /* 0x0000003000007812 */ /* 0x000fe200078ec0ff */
[----:B------:R0:W-:Y:S04]  /*16f70*/  STL [R1+0x30], R2 ;  /* 0x0000300201007387 */ /* 0x0001e80000100800 */
[----:B------:R-:W-:Y:S01]  /*16f80*/  STL [R1+0x20], R4 ;  /* 0x0000200401007387 */ /* 0x000fe20000100800 */
[----:B0-----:R-:W-:-:S05]  /*16f90*/  IMAD.MOV.U32 R2, RZ, RZ, 0x20 ;  /* 0x00000020ff027424 */ /* 0x001fca00078e00ff */
[----:B------:R-:W-:-:S05]  /*16fa0*/  SEL R2, R2, 0xffffffe0, !P1 ;  /* 0xffffffe002027807 */ /* 0x000fca0004800000 */
[C---:B------:R-:W-:Y:S02]  /*16fb0*/  IMAD.IADD R5, R2.reuse, 0x1, R6 ;  /* 0x0000000102057824 */ /* 0x040fe400078e0206 */
[----:B------:R-:W-:Y:S02]  /*16fc0*/  IMAD.IADD R3, R2, 0x1, R4 ;  /* 0x0000000102037824 */ /* 0x000fe400078e0204 */
[----:B------:R-:W-:Y:S01]  /*16fd0*/  IMAD.MOV.U32 R2, RZ, RZ, 0x1 ;  /* 0x00000001ff027424 */ /* 0x000fe200078e00ff */
[----:B------:R-:W-:Y:S04]  /*16fe0*/  STL [R1+0x24], R5 ;  /* 0x0000240501007387 */ /* 0x000fe80000100800 */
[----:B------:R0:W-:Y:S04]  /*16ff0*/  STL [R1+0x2c], R3 ;  /* 0x00002c0301007387 */ /* 0x0001e80000100800 */
[----:B------:R-:W-:Y:S04]  /*17000*/  STL [R1+0x40], RZ ;  /* 0x000040ff01007387 */ /* 0x000fe80000100800 */
[----:B------:R1:W-:Y:S01]  /*17010*/  STL [R1+0x4], R2 ;  /* 0x0000040201007387 */ /* 0x0003e20000100800 */
[----:B0-----:R-:W-:-:S03]  /*17020*/  LOP3.LUT R3, R18, 0x2800, RZ, 0xfc, !PT ;  /* 0x0000280012037812 */ /* 0x001fc600078efcff */
[----:B------:R0:W-:Y:S01]  /*17030*/  STL [R1], RZ ;  /* 0x000000ff01007387 */ /* 0x0001e20000100800 */
[----:B------:R-:W-:Y:S02]  /*17040*/  LOP3.LUT R3, R18, 0x5000, RZ, 0xfc, !PT ;  /* 0x0000500012037812 */ /* 0x000fe400078efcff */
[C---:B-1----:R-:W-:Y:S02]  /*17050*/  LOP3.LUT R2, R0.reuse, 0x40, RZ, 0xfc, !PT ;  /* 0x0000004000027812 */ /* 0x042fe400078efcff */
[----:B------:R-:W-:Y:S02]  /*17060*/  LOP3.LUT R0, R0, 0x80, RZ, 0xfc, !PT ;  /* 0x0000008000007812 */ /* 0x000fe400078efcff */
[C---:B------:R-:W-:Y:S02]  /*17070*/  LOP3.LUT R2, R18.reuse, 0x4800, RZ, 0xfc, !PT ;  /* 0x0000480012027812 */ /* 0x040fe400078efcff */
[C---:B------:R-:W-:Y:S02]  /*17080*/  LOP3.LUT R0, R18.reuse, 0x3000, RZ, 0xfc, !PT ;  /* 0x0000300012007812 */ /* 0x040fe400078efcff */
[----:B------:R-:W-:-:S02]  /*17090*/  LOP3.LUT R2, R18, 0x3800, RZ, 0xfc, !PT ;  /* 0x0000380012027812 */ /* 0x000fc400078efcff */
[----:B0-----:R-:W-:-:S07]  /*170a0*/  LOP3.LUT R0, R18, 0x5800, RZ, 0xfc, !PT ;  /* 0x0000580012007812 */ /* 0x001fce00078efcff */
.L_x_4433:
[----:B------:R-:W-:Y:S01]  /*170b0*/  ULDC.64 UR4, c[0x0][0xa28] ;  /* 0x00028a0000047ab9 */ /* 0x000fe20000000a00 */
[----:B------:R-:W-:Y:S01]  /*170c0*/  ULDC.64 UR8, c[0x0][0xa00] ;  /* 0x0002800000087ab9 */ /* 0x000fe20000000a00 */
[----:B------:R-:W-:Y:S01]  /*170d0*/  UISETP.NE.U32.AND UP0, UPT, UR4, URZ, UPT ;  /* 0x0000003f0400728c */ /* 0x000fe2000bf05070 */
[----:B------:R-:W-:Y:S01]  /*170e0*/  ISETP.NE.U32.AND P0, PT, RZ, UR8, PT ;  /* 0x00000008ff007c0c */ /* 0x000fe2000bf05070 */
[----:B------:R-:W-:Y:S01]  /*170f0*/  ULDC.64 UR6, c[0x0][0xa00] ;  /* 0x0002800000067ab9 */ /* 0x000fe20000000a00 */
[----:B------:R-:W-:Y:S01]  /*17100*/  IMAD.MOV.U32 R0, RZ, RZ, RZ ;  /* 0x000000ffff007224 */ /* 0x000fe200078e00ff */
[----:B------:R-:W-:Y:S01]  /*17110*/  UISETP.NE.AND.EX UP0, UPT, UR5, URZ, UPT, UP0 ;  /* 0x0000003f0500728c */ /* 0x000fe2000bf05300 */
[----:B------:R-:W-:Y:S01]  /*17120*/  ISETP.NE.AND.EX P0, PT, RZ, UR9, PT, P0 ;  /* 0x00000009ff007c0c */ /* 0x000fe2000bf05300 */
[----:B------:R-:W-:Y:S01]  /*17130*/  UIMAD.WIDE UR6, UR42, 0x4, UR6 ;  /* 0x000000042a0678a5 */ /* 0x000fe2000f8e0206 */
[----:B--2---:R-:W2:Y:S01]  /*17140*/  LDL.LU R7, [R1+0x18] ;  /* 0x0000180001077983 */ /* 0x004ea20000300800 */
[----:B------:R-:W-:Y:S01]  /*17150*/  ULDC.64 UR10, c[0x0][0xa18] ;  /* 0x00028600000a7ab9 */ /* 0x000fe20000000a00 */
[----:B01----:R-:W0:Y:S01]  /*17160*/  LDC R6, c[0x0][0x288] ;  /* 0x0000a200ff067b82 */ /* 0x003e220000000800 */
[----:B------:R-:W-:Y:S01]  /*17170*/  PLOP3.LUT P1, PT, PT, PT, UP0, 0x80, 0x0 ;  /* 0x000000000000781c */ /* 0x000fe20003f2f008 */
[----:B------:R-:W-:Y:S01]  /*17180*/  ULDC.64 UR8, c[0x0][0xa08] ;  /* 0x0002820000087ab9 */ /* 0x000fe20000000a00 */
[----:B------:R-:W-:-:S02]  /*17190*/  IMAD.U32 R2, RZ, RZ, UR6 ;  /* 0x00000006ff027e24 */ /* 0x000fc4000f8e00ff */
[----:B------:R-:W-:Y:S01]  /*171a0*/  IMAD.U32 R3, RZ, RZ, UR7 ;  /* 0x00000007ff037e24 */ /* 0x000fe2000f8e00ff */
[----:B------:R-:W-:Y:S02]  /*171b0*/  @UP0 ULDC.64 UR4, c[0x0][0xa28] ;  /* 0x00028a0000040ab9 */ /* 0x000fe40000000a00 */
[----:B------:R-:W-:Y:S02]  /*171c0*/  @UP0 UIMAD.WIDE UR4, UR42, 0x4, UR4 ;  /* 0x000000042a0408a5 */ /* 0x000fe4000f8e0204 */
[----:B------:R1:W3:Y:S01]  /*171d0*/  @P0 LDG.E R5, desc[UR52][R2.64] ;  /* 0x0000003402050981 */ /* 0x0002e2000c1e1900 */
[----:B------:R-:W-:-:S04]  /*171e0*/  UISETP.NE.U32.AND UP0, UPT, UR10, URZ, UPT ;  /* 0x0000003f0a00728c */ /* 0x000fc8000bf05070 */
[----:B------:R-:W-:Y:S01]  /*171f0*/  UISETP.NE.AND.EX UP0, UPT, UR11, URZ, UPT, UP0 ;  /* 0x0000003f0b00728c */ /* 0x000fe2000bf05300 */
[----:B-1----:R-:W-:Y:S02]  /*17200*/  IMAD.U32 R2, RZ, RZ, UR4 ;  /* 0x00000004ff027e24 */ /* 0x002fe4000f8e00ff */
[----:B------:R-:W-:Y:S01]  /*17210*/  IMAD.U32 R3, RZ, RZ, UR5 ;  /* 0x00000005ff037e24 */ /* 0x000fe2000f8e00ff */
[----:B------:R-:W-:-:S04]  /*17220*/  ULDC.64 UR4, c[0x0][0xa08] ;  /* 0x0002820000047ab9 */ /* 0x000fc80000000a00 */
[----:B------:R1:W5:Y:S01]  /*17230*/  @P1 LDG.E R0, desc[UR52][R2.64] ;  /* 0x0000003402001981 */ /* 0x000362000c1e1900 */
[----:B------:R-:W-:Y:S01]  /*17240*/  ISETP.NE.U32.AND P1, PT, RZ, UR4, PT ;  /* 0x00000004ff007c0c */ /* 0x000fe2000bf25070 */
[----:B------:R-:W-:Y:S01]  /*17250*/  UIMAD.WIDE UR8, UR42, 0x4, UR8 ;  /* 0x000000042a0878a5 */ /* 0x000fe2000f8e0208 */
[----:B------:R-:W-:Y:S02]  /*17260*/  IMAD.MOV.U32 R4, RZ, RZ, RZ ;  /* 0x000000ffff047224 */ /* 0x000fe400078e00ff */
[----:B------:R-:W-:Y:S01]  /*17270*/  ISETP.NE.AND.EX P1, PT, RZ, UR5, PT, P1 ;  /* 0x00000005ff007c0c */ /* 0x000fe2000bf25310 */
[----:B------:R-:W-:Y:S01]  /*17280*/  @UP0 ULDC.64 UR4, c[0x0][0xa18] ;  /* 0x0002860000040ab9 */ /* 0x000fe20000000a00 */
[----:B------:R-:W-:Y:S01]  /*17290*/  PLOP3.LUT P4, PT, PT, PT, UP0, 0x80, 0x0 ;  /* 0x000000000000781c */ /* 0x000fe20003f8f008 */
[----:B------:R-:W-:Y:S01]  /*172a0*/  @UP0 UIMAD.WIDE UR4, UR42, 0x4, UR4 ;  /* 0x000000042a0408a5 */ /* 0x000fe2000f8e0204 */
[----:B-1----:R-:W-:Y:S02]  /*172b0*/  IMAD.U32 R2, RZ, RZ, UR8 ;  /* 0x00000008ff027e24 */ /* 0x002fe4000f8e00ff */
[----:B------:R-:W-:-:S07]  /*172c0*/  IMAD.U32 R3, RZ, RZ, UR9 ;  /* 0x00000009ff037e24 */ /* 0x000fce000f8e00ff */
[----:B------:R1:W5:Y:S02]  /*172d0*/  @P1 LDG.E R4, desc[UR52][R2.64] ;  /* 0x0000003402041981 */ /* 0x000364000c1e1900 */
[----:B-1----:R-:W-:Y:S02]  /*172e0*/  IMAD.U32 R2, RZ, RZ, UR4 ;  /* 0x00000004ff027e24 */ /* 0x002fe4000f8e00ff */
[----:B------:R-:W-:Y:S01]  /*172f0*/  IMAD.U32 R3, RZ, RZ, UR5 ;  /* 0x00000005ff037e24 */ /* 0x000fe2000f8e00ff */
[----:B------:R-:W-:Y:S01]  /*17300*/  UMOV UR43, URZ ;  /* 0x0000003f002b7c82 */ /* 0x000fe20008000000 */
[----:B------:R-:W-:-:S03]  /*17310*/  ULDC.64 UR4, c[0x0][0xa20] ;  /* 0x0002880000047ab9 */ /* 0x000fc60000000a00 */
[----:B0-----:R0:W4:Y:S01]  /*17320*/  @P4 LDG.E R6, desc[UR52][R2.64] ;  /* 0x0000003402064981 */ /* 0x001122000c1e1900 */
[----:B------:R-:W-:-:S04]  /*17330*/  ISETP.NE.U32.AND P3, PT, RZ, UR4, PT ;  /* 0x00000004ff007c0c */ /* 0x000fc8000bf65070 */
[----:B------:R-:W-:Y:S01]  /*17340*/  ISETP.NE.AND.EX P3, PT, RZ, UR5, PT, P3 ;  /* 0x00000005ff007c0c */ /* 0x000fe2000bf65330 */
[----:B0-----:R-:W0:Y:S02]  /*17350*/  LDC.64 R2, c[0x0][0x418] ;  /* 0x00010600ff027b82 */ /* 0x001e240000000a00 */
[----:B0-----:R-:W-:-:S04]  /*17360*/  ISETP.NE.U32.AND P2, PT, R2, RZ, PT ;  /* 0x000000ff0200720c */ /* 0x001fc80003f45070 */
[----:B------:R-:W-:Y:S02]  /*17370*/  ISETP.NE.AND.EX P2, PT, R3, RZ, PT, P2 ;  /* 0x000000ff0300720c */ /* 0x000fe40003f45320 */
[C---:B--2---:R-:W-:Y:S02]  /*17380*/  R2UR UR36, R7.reuse ;  /* 0x00000000072472ca */ /* 0x044fe400000e0000 */
[C---:B------:R-:W-:Y:S02]  /*17390*/  LOP3.LUT R2, R7.reuse, 0xff000000, RZ, 0xc0, !PT ;  /* 0xff00000007027812 */ /* 0x040fe400078ec0ff */
[----:B------:R-:W-:Y:S02]  /*173a0*/  LOP3.LUT R8, R7, 0xff0000, RZ, 0xc0, !PT ;  /* 0x00ff000007087812 */ /* 0x000fe400078ec0ff */
[----:B------:R-:W-:-:S04]  /*173b0*/  SHF.R.U32.HI R2, RZ, 0x8, R2 ;  /* 0x00000008ff027819 */ /* 0x000fc80000011602 */
[----:B------:R-:W-:Y:S02]  /*173c0*/  LEA.HI R8, R8, R2, RZ, 0x10 ;  /* 0x0000000208087211 */ /* 0x000fe400078f80ff */
[----:B---3--:R-:W-:Y:S01]  /*173d0*/  @P0 R2UR UR43, R5 ;  /* 0x00000000052b02ca */ /* 0x008fe200000e0000 */
[----:B------:R-:W-:Y:S01]  /*173e0*/  ULOP3.LUT UR36, UR36, 0xffff, URZ, 0xc0, !UPT ;  /* 0x0000ffff24247892 */ /* 0x000fe2000f8ec03f */
[----:B------:R-:W0:Y:S02]  /*173f0*/  LDC R5, c[0x0][0x424] ;  /* 0x00010900ff057b82 */ /* 0x000e240000000800 */
[----:B0-----:R-:W-:Y:S01]  /*17400*/  SEL R5, R5, 0x1, P2 ;  /* 0x0000000105057807 */ /* 0x001fe20001000000 */
[----:B----4-:R0:W-:Y:S01]  /*17410*/  STL [R1+0x38], R6 ;  /* 0x0000380601007387 */ /* 0x0101e20000100800 */
[----:B------:R-:W-:-:S04]  /*17420*/  IMAD.MOV.U32 R9, RZ, RZ, R6 ;  /* 0x000000ffff097224 */ /* 0x000fc800078e0006 */
[----:B0-----:R-:W0:Y:S02]  /*17430*/  LDC R6, c[0x0][0x2f0] ;  /* 0x0000bc00ff067b82 */ /* 0x001e240000000800 */
[----:B0-----:R-:W-:Y:S01]  /*17440*/  IMAD R5, R5, R6, RZ ;  /* 0x0000000605057224 */ /* 0x001fe200078e02ff */
[----:B------:R-:W-:Y:S06]  /*17450*/  @P4 BRA `(.L_x_4354) ;  /* 0x00000000001c4947 */ /* 0x000fec0003800000 */
[----:B------:R-:W-:Y:S05]  /*17460*/  @!P0 BRA `(.L_x_4354) ;  /* 0x0000000000188947 */ /* 0x000fea0003800000 */
[----:B------:R-:W-:Y:S02]  /*17470*/  IMAD.U32 R2, RZ, RZ, UR6 ;  /* 0x00000006ff027e24 */ /* 0x000fe4000f8e00ff */
[----:B------:R-:W-:-:S05]  /*17480*/  IMAD.U32 R3, RZ, RZ, UR7 ;  /* 0x00000007ff037e24 */ /* 0x000fca000f8e00ff */
[----:B------:R-:W2:Y:S04]  /*17490*/  LDG.E R6, desc[UR52][R2.64] ;  /* 0x0000003402067981 */ /* 0x000ea8000c1e1900 */
[----:B------:R-:W2:Y:S02]  /*174a0*/  LDG.E R2, desc[UR52][R2.64+0x4] ;  /* 0x0000043402027981 */ /* 0x000ea4000c1e1900 */
[----:B--2---:R-:W-:-:S05]  /*174b0*/  IMAD.IADD R9, R2, 0x1, -R6 ;  /* 0x0000000102097824 */ /* 0x004fca00078e0a06 */
[----:B------:R0:W-:Y:S02]  /*174c0*/  STL [R1+0x38], R9 ;  /* 0x0000380901007387 */ /* 0x0001e40000100800 */
.L_x_4354:
[----:B-----5:R-:W-:-:S05]  /*174d0*/  IMAD.IADD R2, R4, 0x1, R0 ;  /* 0x0000000104027824 */ /* 0x020fca00078e0200 */
[----:B------:R1:W-:Y:S01]  /*174e0*/  STL [R1+0x1c], R2 ;  /* 0x00001c0201007387 */ /* 0x0003e20000100800 */
[----:B------:R-:W-:Y:S05]  /*174f0*/  @!P3 BRA `(.L_x_4355) ;  /* 0x000000000018b947 */ /* 0x000fea0003800000 */
[----:B------:R-:W-:Y:S02]  /*17500*/  ULDC.64 UR4, c[0x0][0xa20] ;  /* 0x0002880000047ab9 */ /* 0x000fe40000000a00 */
[----:B------:R-:W-:-:S06]  /*17510*/  UIMAD.WIDE UR4, UR42, 0x4, UR4 ;  /* 0x000000042a0478a5 */ /* 0x000fcc000f8e0204 */
[----:B-1----:R-:W-:Y:S02]  /*17520*/  IMAD.U32 R2, RZ, RZ, UR4 ;  /* 0x00000004ff027e24 */ /* 0x002fe4000f8e00ff */
[----:B------:R-:W-:-:S05]  /*17530*/  IMAD.U32 R3, RZ, RZ, UR5 ;  /* 0x00000005ff037e24 */ /* 0x000fca000f8e00ff */
[----:B------:R1:W5:Y:S01]  /*17540*/  LDG.E R5, desc[UR52][R2.64] ;  /* 0x0000003402057981 */ /* 0x000362000c1e1900 */
[----:B------:R-:W-:Y:S05]  /*17550*/  BRA `(.L_x_4356) ;  /* 0x0000000000187947 */ /* 0x000fea0003800000 */
.L_x_4355:
[----:B------:R-:W-:Y:S05]  /*17560*/  @!P1 BRA `(.L_x_4356) ;  /* 0x0000000000149947 */ /* 0x000fea0003800000 */
[----:B-1----:R-:W-:Y:S02]  /*17570*/  IMAD.U32 R2, RZ, RZ, UR8 ;  /* 0x00000008ff027e24 */ /* 0x002fe4000f8e00ff */
[----:B------:R-:W-:-:S05]  /*17580*/  IMAD.U32 R3, RZ, RZ, UR9 ;  /* 0x00000009ff037e24 */ /* 0x000fca000f8e00ff */
[----:B------:R-:W2:Y:S04]  /*17590*/  LDG.E R5, desc[UR52][R2.64] ;  /* 0x0000003402057981 */ /* 0x000ea8000c1e1900 */
[----:B------:R-:W2:Y:S02]  /*175a0*/  LDG.E R2, desc[UR52][R2.64+0x4] ;  /* 0x0000043402027981 */ /* 0x000ea4000c1e1900 */
[----:B--2---:R-:W-:-:S07]  /*175b0*/  IMAD.IADD R5, R2, 0x1, -R5 ;  /* 0x0000000102057824 */ /* 0x004fce00078e0a05 */
.L_x_4356:
[----:B------:R-:W2:Y:S01]  /*175c0*/  LDL.LU R4, [R1+0x14] ;  /* 0x0000140001047983 */ /* 0x000ea20000300800 */
[----:B-1----:R-:W1:Y:S01]  /*175d0*/  LDC R2, c[0x0][0x448] ;  /* 0x00011200ff027b82 */ /* 0x002e620000000800 */
[----:B-----5:R-:W-:Y:S01]  /*175e0*/  IMAD.IADD R0, R5, 0x1, -R0 ;  /* 0x0000000105007824 */ /* 0x020fe200078e0a00 */
[----:B-1----:R-:W-:-:S13]  /*175f0*/  ISETP.NE.AND P1, PT, R2, 0x1, PT ;  /* 0x000000010200780c */ /* 0x002fda0003f25270 */
[----:B------:R-:W1:Y:S08]  /*17600*/  @P1 LDC R3, c[0x0][0x44c] ;  /* 0x00011300ff031b82 */ /* 0x000e700000000800 */
[----:B------:R-:W3:Y:S01]  /*17610*/  @P1 LDC R2, c[0x0][0x450] ;  /* 0x00011400ff021b82 */ /* 0x000ee20000000800 */
[----:B--2---:R-:W-:-:S04]  /*17620*/  IMAD.SHL.U32 R10, R4, 0x80, RZ ;  /* 0x00000080040a7824 */ /* 0x004fc800078e00ff */
[----:B------:R-:W-:Y:S01]  /*17630*/  VIADD R4, R10, 0x7f ;  /* 0x0000007f0a047836 */ /* 0x000fe20000000000 */
[----:B------:R2:W-:Y:S03]  /*17640*/  STL [R1+0x34], R10 ;  /* 0x0000340a01007387 */ /* 0x0005e60000100800 */
[----:B-1----:R-:W-:-:S04]  /*17650*/  @P1 IMAD.HI.U32 R3, R4, R3, RZ ;  /* 0x0000000304031227 */ /* 0x002fc800078e00ff */
[----:B------:R-:W-:Y:S01]  /*17660*/  IMAD.MOV.U32 R6, RZ, RZ, R4 ;  /* 0x000000ffff067224 */ /* 0x000fe200078e0004 */
[----:B---3--:R-:W-:Y:S02]  /*17670*/  @P1 SHF.R.U32.HI R6, RZ, R2, R3 ;  /* 0x00000002ff061219 */ /* 0x008fe40000011603 */
[----:B------:R-:W-:-:S05]  /*17680*/  IADD3 R2, R0, 0x1, -R9 ;  /* 0x0000000100027810 */ /* 0x000fca0007ffe809 */
[----:B------:R-:W-:Y:S02]  /*17690*/  IMAD.IADD R6, R2, 0x1, R6 ;  /* 0x0000000102067824 */ /* 0x000fe400078e0206 */
[----:B------:R-:W1:Y:S02]  /*176a0*/  LDC.64 R2, c[0x0][0x9e0] ;  /* 0x00027800ff027b82 */ /* 0x000e640000000a00 */
[----:B-1----:R-:W-:Y:S01]  /*176b0*/  ISETP.GE.AND P2, PT, R3, 0x1, PT ;  /* 0x000000010300780c */ /* 0x002fe20003f46270 */
[----:B------:R-:W-:-:S12]  /*176c0*/  IMAD.IADD R2, R6, 0x1, R2 ;  /* 0x0000000106027824 */ /* 0x000fd800078e0202 */
[----:B--2---:R-:W-:Y:S05]  /*176d0*/  @!P2 BRA `(.L_x_4357) ;  /* 0x000000000040a947 */ /* 0x004fea0003800000 */
[C---:B------:R-:W-:Y:S01]  /*176e0*/  ISETP.GT.AND P0, PT, R6.reuse, RZ, PT ;  /* 0x000000ff0600720c */ /* 0x040fe20003f04270 */
[----:B------:R-:W-:-:S12]  /*176f0*/  VIADD R7, R6, 0xffffffff ;  /* 0xffffffff06077836 */ /* 0x000fd80000000000 */
        /* <DEDUP_REMOVED lines=8> */
.L_x_4358:
[----:B------:R-:W-:-:S13]  /*17780*/  ISETP.NE.AND P0, PT, R3, 0x1, PT ;  /* 0x000000010300780c */ /* 0x000fda0003f05270 */
[----:B------:R-:W1:Y:S02]  /*17790*/  @P0 LDC.64 R4, c[0x0][0x9e8] ;  /* 0x00027a00ff040b82 */ /* 0x000e640000000a00 */
[----:B-1----:R-:W-:-:S05]  /*177a0*/  @P0 IMAD.HI.U32 R4, R7, R4, RZ ;  /* 0x0000000407040227 */ /* 0x002fca00078e00ff */
[----:B------:R-:W-:-:S07]  /*177b0*/  @P0 SHF.R.U32.HI R7, RZ, R5, R4 ;  /* 0x00000005ff070219 */ /* 0x000fce0000011604 */
.L_x_4359:
[----:B------:R-:W-:-:S05]  /*177c0*/  IMAD R7, R7, R3, R3 ;  /* 0x0000000307077224 */ /* 0x000fca00078e0203 */
[----:B------:R-:W-:-:S07]  /*177d0*/  VIMNMX R2, R2, R7, PT ;  /* 0x0000000702027248 */ /* 0x000fce0003fe0100 */
.L_x_4357:
[----:B------:R-:W1:Y:S01]  /*177e0*/  @P1 LDC R5, c[0x0][0x44c] ;  /* 0x00011300ff051b82 */ /* 0x000e620000000800 */
[----:B------:R-:W-:Y:S01]  /*177f0*/  IMAD.MOV.U32 R4, RZ, RZ, R10 ;  /* 0x000000ffff047224 */ /* 0x000fe200078e000a */
[----:B------:R-:W-:-:S06]  /*17800*/  ULDC UR4, c[0x0][0x9dc] ;  /* 0x0002770000047ab9 */ /* 0x000fcc0000000800 */
[----:B------:R-:W2:Y:S01]  /*17810*/  @P1 LDC R6, c[0x0][0x450] ;  /* 0x00011400ff061b82 */ /* 0x000ea20000000800 */
[----:B-1----:R-:W-:-:S05]  /*17820*/  @P1 IMAD.HI.U32 R5, R10, R5, RZ ;  /* 0x000000050a051227 */ /* 0x002fca00078e00ff */
[----:B--2---:R-:W-:Y:S01]  /*17830*/  @P1 SHF.R.U32.HI R4, RZ, R6, R5 ;  /* 0x00000006ff041219 */ /* 0x004fe20000011605 */
[----:B------:R-:W-:-:S03]  /*17840*/  VIADD R5, R2, 0x7f ;  /* 0x0000007f02057836 */ /* 0x000fc60000000000 */
[----:B------:R-:W-:Y:S01]  /*17850*/  IADD3 R2, R4, R0, -R9 ;  /* 0x0000000004027210 */ /* 0x000fe20007ffe809 */
[----:B------:R-:W-:Y:S01]  /*17860*/  VIADD R0, R0, 0x7f ;  /* 0x0000007f00007836 */ /* 0x000fe20000000000 */
[----:B------:R-:W-:-:S04]  /*17870*/  SHF.R.S32.HI R4, RZ, 0x1f, R5 ;  /* 0x0000001fff047819 */ /* 0x000fc80000011405 */
[----:B------:R-:W-:Y:S02]  /*17880*/  LEA.HI R4, R4, R5, RZ, 0x7 ;  /* 0x0000000504047211 */ /* 0x000fe400078f38ff */
[----:B------:R-:W-:Y:S02]  /*17890*/  SHF.R.S32.HI R5, RZ, 0x1f, R0 ;  /* 0x0000001fff057819 */ /* 0x000fe40000011400 */
[----:B------:R-:W-:Y:S02]  /*178a0*/  SHF.R.S32.HI R4, RZ, 0x7, R4 ;  /* 0x00000007ff047819 */ /* 0x000fe40000011404 */
[----:B------:R-:W-:Y:S01]  /*178b0*/  LEA.HI R5, R5, R0, RZ, 0x7 ;  /* 0x0000000005057211 */ /* 0x000fe200078f38ff */
[----:B------:R-:W-:-:S03]  /*178c0*/  VIADD R0, R2, -UR4 ;  /* 0x8000000402007c36 */ /* 0x000fc60008000000 */
[----:B------:R-:W-:-:S04]  /*178d0*/  SHF.R.S32.HI R5, RZ, 0x7, R5 ;  /* 0x00000007ff057819 */ /* 0x000fc80000011405 */
[----:B------:R-:W-:Y:S01]  /*178e0*/  VIMNMX R6, R5, R4, PT ;  /* 0x0000000405067248 */ /* 0x000fe20003fe0100 */
[----:B------:R-:W-:Y:S06]  /*178f0*/  @!P2 BRA `(.L_x_4360) ;  /* 0x00000000003ca947 */ /* 0x000fec0003800000 */
        /* <DEDUP_REMOVED lines=9> */
.L_x_4361:
[----:B------:R-:W-:-:S13]  /*17990*/  ISETP.NE.AND P0, PT, R3, 0x1, PT ;  /* 0x000000010300780c */ /* 0x000fda0003f05270 */
[----:B------:R-:W1:Y:S02]  /*179a0*/  @P0 LDC.64 R4, c[0x0][0x9e8] ;  /* 0x00027a00ff040b82 */ /* 0x000e640000000a00 */
[----:B-1----:R-:W-:-:S05]  /*179b0*/  @P0 IMAD.HI.U32 R4, R2, R4, RZ ;  /* 0x0000000402040227 */ /* 0x002fca00078e00ff */
[----:B------:R-:W-:-:S07]  /*179c0*/  @P0 SHF.R.U32.HI R2, RZ, R5, R4 ;  /* 0x00000005ff020219 */ /* 0x000fce0000011604 */
.L_x_4362:
[----:B------:R-:W-:-:S05]  /*179d0*/  IMAD R2, R2, R3, RZ ;  /* 0x0000000302027224 */ /* 0x000fca00078e02ff */
[----:B------:R-:W-:-:S07]  /*179e0*/  VIMNMX R0, R0, R2, !PT ;  /* 0x0000000200007248 */ /* 0x000fce0007fe0100 */
.L_x_4360:
[----:B------:R-:W-:Y:S02]  /*179f0*/  SHF.R.U32.HI R4, RZ, 0x10, R8 ;  /* 0x00000010ff047819 */ /* 0x000fe40000011608 */
[----:B------:R-:W-:Y:S02]  /*17a00*/  SHF.R.S32.HI R2, RZ, 0x1f, R0 ;  /* 0x0000001fff027819 */ /* 0x000fe40000011400 */
[----:B------:R-:W-:Y:S02]  /*17a10*/  ISETP.NE.AND P0, PT, R4, RZ, PT ;  /* 0x000000ff0400720c */ /* 0x000fe40003f05270 */
[----:B------:R-:W-:-:S04]  /*17a20*/  LEA.HI R2, R2, R0, RZ, 0x7 ;  /* 0x0000000002027211 */ /* 0x000fc800078f38ff */
[----:B------:R-:W-:Y:S01]  /*17a30*/  SHF.R.S32.HI R0, RZ, 0x7, R2 ;  /* 0x00000007ff007819 */ /* 0x000fe20000011402 */
[----:B------:R-:W-:-:S03]  /*17a40*/  IMAD.MOV.U32 R2, RZ, RZ, RZ ;  /* 0x000000ffff027224 */ /* 0x000fc600078e00ff */
[----:B------:R-:W-:-:S03]  /*17a50*/  VIMNMX R0, RZ, R0, !PT ;  /* 0x00000000ff007248 */ /* 0x000fc60007fe0100 */
[----:B------:R-:W1:Y:S01]  /*17a60*/  @!P0 LDC R4, c[0x0][0x9f0] ;  /* 0x00027c00ff048b82 */ /* 0x000e620000000800 */
        /* <DEDUP_REMOVED lines=16> */
[----:B0-----:R-:W-:Y:S01]  /*17b70*/  IMAD.MOV.U32 R9, RZ, RZ, R2 ;  /* 0x000000ffff097224 */ /* 0x001fe200078e0002 */
        /* <DEDUP_REMOVED lines=12> */
.L_x_4363:
[----:B------:R-:W-:Y:S01]  /*17c40*/  LOP3.LUT R8, R8, 0xff, RZ, 0xc0, !PT ;  /* 0x000000ff08087812 */ /* 0x000fe200078ec0ff */
[----:B------:R-:W-:Y:S04]  /*17c50*/  BSSY B7, `(.L_x_4364) ;  /* 0x00003a1000077945 */ /* 0x000fe80003800000 */
[----:B------:R-:W-:-:S05]  /*17c60*/  IMAD R0, R8, R2, R0 ;  /* 0x0000000208007224 */ /* 0x000fca00078e0200 */
        /* <DEDUP_REMOVED lines=11> */
[----:B-1----:R-:W1:Y:S01]  /*17d20*/  LDC.64 R4, c[0x0][0xc60] ;  /* 0x00031800ff047b82 */ /* 0x002e620000000a00 */
[----:B------:R-:W2:Y:S02]  /*17d30*/  FLO.U32 R0, UR4 ;  /* 0x0000000400007d00 */ /* 0x000ea400080e0000 */
        /* <DEDUP_REMOVED lines=8> */
[----:B------:R2:W-:Y:S01]  /*17dc0*/  STL [R1+0x10], R0 ;  /* 0x0000100001007387 */ /* 0x0005e20000100800 */
[----:B------:R-:W-:Y:S05]  /*17dd0*/  BRA `(.L_x_4366) ;  /* 0x0000003800207947 */ /* 0x000fea0003800000 */
.L_x_4365:
        /* <DEDUP_REMOVED lines=8> */
[----:B-1----:R-:W-:Y:S02]  /*17e60*/  IMAD.U32 R4, RZ, RZ, UR6 ;  /* 0x00000006ff047e24 */ /* 0x002fe4000f8e00ff */
        /* <DEDUP_REMOVED lines=11> */
.L_x_4368:
[----:B------:R-:W-:Y:S05]  /*17f20*/  BSYNC B6 ;  /* 0x0000000000067941 */ /* 0x000fea0003800000 */
.L_x_4367:
        /* <DEDUP_REMOVED lines=24> */
.L_x_4370:
[----:B------:R-:W-:Y:S05]  /*180b0*/  BSYNC B6 ;  /* 0x0000000000067941 */ /* 0x000fea0003800000 */
.L_x_4369:
        /* <DEDUP_REMOVED lines=20> */
.L_x_4372:
[----:B------:R-:W-:Y:S05]  /*18200*/  BSYNC B6 ;  /* 0x0000000000067941 */ /* 0x000fea0003800000 */
.L_x_4371:
[----:B------:R-:W-:Y:S01]  /*18210*/  LOP3.LUT P6, RZ, R16, 0x1, RZ, 0xc0, !PT ;  /* 0x0000000110ff7812 */ /* 0x000fe200078cc0ff */
[----:B------:R-:W-:-:S12]  /*18220*/  BSSY B6, `(.L_x_4373) ;  /* 0x0000012000067945 */ /* 0x000fd80003800000 */
        /* <DEDUP_REMOVED lines=17> */
.L_x_4374:
[----:B------:R-:W-:Y:S05]  /*18340*/  BSYNC B6 ;  /* 0x0000000000067941 */ /* 0x000fea0003800000 */
.L_x_4373:
        /* <DEDUP_REMOVED lines=9> */
[----:B------:R-:W3:Y:S01]  /*183e0*/  S2R R0, SR_TID.X ;  /* 0x0000000000007919 */ /* 0x000ee20000002100 */
[----:B------:R-:W-:-:S03]  /*183f0*/  ULDC.64 UR4, c[0x0][0xa08] ;  /* 0x0002820000047ab9 */ /* 0x000fc60000000a00 */
[----:B------:R4:W0:Y:S02]  /*18400*/  @P0 LDG.E R8, desc[UR52][R2.64] ;  /* 0x0000003402080981 */ /* 0x000824000c1e1900 */
[----:B----4-:R-:W4:Y:S01]  /*18410*/  LDC.64 R2, c[0x0][0x418] ;  /* 0x00010600ff027b82 */ /* 0x010f220000000a00 */
[----:B---3--:R-:W-:-:S04]  /*18420*/  SHF.R.U32.HI R0, RZ, 0x5, R0 ;  /* 0x00000005ff007819 */ /* 0x008fc80000011600 */
[----:B------:R-:W-:Y:S02]  /*18430*/  LOP3.LUT R0, R0, 0x3, RZ, 0xc0, !PT ;  /* 0x0000000300007812 */ /* 0x000fe400078ec0ff */
[----:B----4-:R-:W-:Y:S01]  /*18440*/  LOP3.LUT P0, RZ, R2, UR4, RZ, 0xfc, !PT ;  /* 0x0000000402ff7c12 */ /* 0x010fe2000f80fcff */
[----:B------:R-:W-:-:S03]  /*18450*/  UMOV UR4, 0xffffffff ;  /* 0xffffffff00047882 */ /* 0x000fc60000000000 */
[----:B------:R-:W-:Y:S02]  /*18460*/  LOP3.LUT P0, RZ, R3, UR5, RZ, 0xfc, P0 ;  /* 0x0000000503ff7c12 */ /* 0x000fe4000800fcff */
[----:B0-----:R-:W-:Y:S01]  /*18470*/  SHF.R.S32.HI R9, RZ, 0x1f, R8 ;  /* 0x0000001fff097819 */ /* 0x001fe20000011408 */
[----:B------:R0:W-:Y:S01]  /*18480*/  STL [R1+0x8], R8 ;  /* 0x0000080801007387 */ /* 0x0001e20000100800 */
[----:B--2---:R-:W-:-:S03]  /*18490*/  SEL R16, R8, RZ, !P0 ;  /* 0x000000ff08107207 */ /* 0x004fc60004000000 */
[----:B------:R0:W-:Y:S01]  /*184a0*/  STL [R1+0x18], R9 ;  /* 0x0000180901007387 */ /* 0x0001e20000100800 */
[----:B------:R-:W-:Y:S05]  /*184b0*/  BRA.DIV UR4, `(.L_x_4375) ;  /* 0x0000004a04807947 */ /* 0x000fea000b800000 */
[----:B------:R2:W3:Y:S02]  /*184c0*/  SHFL.IDX PT, R14, R0, RZ, 0x1f ;  /* 0x00001fff000e7589 */ /* 0x0004e400000e0000 */
.L_x_4452:
[----:B--2---:R-:W2:Y:S01]  /*184d0*/  LDL.LU R0, [R1+0xc] ;  /* 0x00000c0001007983 */ /* 0x004ea20000300800 */
[----:B------:R-:W-:Y:S02]  /*184e0*/  PLOP3.LUT P1, PT, PT, PT, PT, 0x8, 0x0 ;  /* 0x000000000000781c */ /* 0x000fe40003f2e170 */
[----:B---3--:R-:W-:Y:S02]  /*184f0*/  ISETP.NE.AND P0, PT, R14, RZ, PT ;  /* 0x000000ff0e00720c */ /* 0x008fe40003f05270 */
[----:B--2---:R-:W-:-:S09]  /*18500*/  LOP3.LUT R0, R0, 0xfffffffe, RZ, 0xc0, !PT ;  /* 0xfffffffe00007812 */ /* 0x004fd200078ec0ff */
[----:B------:R-:W-:-:S05]  /*18510*/  @P1 LOP3.LUT R0, R0, 0x1, RZ, 0xfc, !PT ;  /* 0x0000000100001812 */ /* 0x000fca00078efcff */
[----:B------:R2:W-:Y:S01]  /*18520*/  STL [R1+0xc], R0 ;  /* 0x00000c0001007387 */ /* 0x0005e20000100800 */
[----:B------:R-:W-:Y:S05]  /*18530*/  @P0 BRA `(.L_x_4376) ;  /* 0x0000000400d00947 */ /* 0x000fea0003800000 */
[----:B--2---:R-:W2:Y:S01]  /*18540*/  LDL R0, [R1+0x3c] ;  /* 0x00003c0001007983 */ /* 0x004ea20000100800 */
[----:B------:R-:W-:Y:S01]  /*18550*/  UMOV UR4, 0xffffffff ;  /* 0xffffffff00047882 */ /* 0x000fe20000000000 */
[----:B--2---:R-:W-:Y:S02]  /*18560*/  VIADD R0, R0, 0xffffffff ;  /* 0xffffffff00007836 */ /* 0x004fe40000000000 */
[----:B------:R-:W-:Y:S05]  /*18570*/  BRA.DIV UR4, `(.L_x_4377) ;  /* 0x0000004a04707947 */ /* 0x000fea000b800000 */
[----:B------:R-:W-:-:S13]  /*18580*/  ELECT P6, URZ, PT ;  /* 0x00000000003f782f */ /* 0x000fda00038c0000 */
.L_x_4455:
[----:B------:R-:W-:Y:S05]  /*18590*/  @!P6 BRA `(.L_x_4376) ;  /* 0x0000000400b8e947 */ /* 0x000fea0003800000 */
[----:B------:R-:W-:-:S04]  /*185a0*/  ISETP.NE.U32.AND P0, PT, R2, RZ, PT ;  /* 0x000000ff0200720c */ /* 0x000fc80003f05070 */
[----:B------:R-:W-:-:S13]  /*185b0*/  ISETP.NE.AND.EX P0, PT, R3, RZ, PT, P0 ;  /* 0x000000ff0300720c */ /* 0x000fda0003f05300 */
[----:B------:R-:W-:Y:S05]  /*185c0*/  @!P0 BRA `(.L_x_4378) ;  /* 0x0000000000448947 */ /* 0x000fea0003800000 */
[----:B------:R-:W2:Y:S01]  /*185d0*/  LDC R7, c[0x0][0x43c] ;  /* 0x00010f00ff077b82 */ /* 0x000ea20000000800 */
[----:B------:R-:W-:Y:S01]  /*185e0*/  ULDC.64 UR4, c[0x0][0x428] ;  /* 0x00010a0000047ab9 */ /* 0x000fe20000000a00 */
[----:B--2---:R-:W-:-:S13]  /*185f0*/  ISETP.NE.AND P0, PT, R7, 0x1, PT ;  /* 0x000000010700780c */ /* 0x004fda0003f05270 */
[----:B-1----:R-:W1:Y:S02]  /*18600*/  @P0 LDC.64 R4, c[0x0][0x440] ;  /* 0x00011000ff040b82 */ /* 0x002e640000000a00 */
        /* <DEDUP_REMOVED lines=13> */
.L_x_4378:
[----:B--2---:R-:W2:Y:S04]  /*186e0*/  LDL R2, [R1] ;  /* 0x0000000001027983 */ /* 0x004ea80000100800 */
[----:B------:R-:W1:Y:S01]  /*186f0*/  LDL R3, [R1+0x4] ;  /* 0x0000040001037983 */ /* 0x000e620000100800 */
[----:B0-----:R-:W0:Y:S02]  /*18700*/  S2R R8, SR_TID.X ;  /* 0x0000000000087919 */ /* 0x001e240000002100 */
[----:B0-----:R-:W-:-:S04]  /*18710*/  LOP3.LUT R8, R8, 0x7f, RZ, 0xc0, !PT ;  /* 0x0000007f08087812 */ /* 0x001fc800078ec0ff */
[----:B------:R-:W-:Y:S01]  /*18720*/  ISETP.NE.AND P1, PT, R8, RZ, PT ;  /* 0x000000ff0800720c */ /* 0x000fe20003f25270 */
[----:B--2---:R-:W-:Y:S01]  /*18730*/  IMAD R2, R2, 0x8, R17 ;  /* 0x0000000802027824 */ /* 0x004fe200078e0211 */
[----:B-1----:R-:W-:-:S04]  /*18740*/  SHF.L.U32 R4, R3, 0x1f, RZ ;  /* 0x0000001f03047819 */ /* 0x002fc800000006ff */
[----:B------:R-:W0:Y:S02]  /*18750*/  SYNCS.PHASECHK.TRANS64.TRYWAIT P0, [R2+URZ+0x2a880], R4 ;  /* 0x02a88004020075a7 */ /* 0x000e24000800017f */
[----:B0-----:R-:W-:Y:S05]  /*18760*/  @!P0 BRA `(.L_x_4379) ;  /* 0x0000004800148947 */ /* 0x001fea0003800000 */
.L_x_4456:
        /* <DEDUP_REMOVED lines=8> */
.L_x_4380:
[----:B------:R-:W2:Y:S04]  /*187f0*/  LDL R3, [R1] ;  /* 0x0000000001037983 */ /* 0x000ea80000100800 */
        /* <DEDUP_REMOVED lines=9> */
[----:B------:R-:W-:Y:S01]  /*18890*/  UMOV UR20, UR36 ;  /* 0x0000002400147c82 */ /* 0x000fe20008000000 */
[----:B------:R-:W-:Y:S01]  /*188a0*/  UMOV UR10, 0x80 ;  /* 0x00000080000a7882 */ /* 0x000fe20000000000 */
[----:B------:R-:W-:-:S03]  /*188b0*/  UMOV UR12, UR36 ;  /* 0x00000024000c7c82 */ /* 0x000fc60008000000 */
[----:B------:R-:W-:Y:S02]  /*188c0*/  UIADD3 UR33, UR33, 0x2a870, URZ ;  /* 0x0002a87021217890 */ /* 0x000fe4000fffe03f */
[----:B------:R-:W-:Y:S01]  /*188d0*/  UMOV UR21, UR37 ;  /* 0x0000002500157c82 */ /* 0x000fe20008000000 */
[----:B------:R-:W-:-:S04]  /*188e0*/  UMOV UR13, UR37 ;  /* 0x00000025000d7c82 */ /* 0x000fc80008000000 */
[----:B------:R-:W-:Y:S01]  /*188f0*/  UMOV UR17, UR33 ;  /* 0x0000002100117c82 */ /* 0x000fe20008000000 */
[----:B------:R-:W-:Y:S01]  /*18900*/  UMOV UR9, UR33 ;  /* 0x0000002100097c82 */ /* 0x000fe20008000000 */
[----:B--2---:R-:W-:Y:S02]  /*18910*/  IMAD R3, R3, 0x6000, R17 ;  /* 0x0000600003037824 */ /* 0x004fe400078e0211 */
[----:B---3--:R-:W-:-:S03]  /*18920*/  IMAD R0, R0, 0x80, R5 ;  /* 0x0000008000007824 */ /* 0x008fc600078e0205 */
[----:B------:R-:W-:Y:S02]  /*18930*/  R2UR UR8, R3 ;  /* 0x00000000030872ca */ /* 0x000fe400000e0000 */
[----:B------:R-:W-:-:S11]  /*18940*/  R2UR UR35, R0 ;  /* 0x00000000002372ca */ /* 0x000fd600000e0000 */
[----:B------:R-:W-:Y:S02]  /*18950*/  UIADD3 UR32, UR8, 0xc400, URZ ;  /* 0x0000c40008207890 */ /* 0x000fe4000fffe03f */
[----:B------:R-:W-:Y:S02]  /*18960*/  UIADD3 UR16, UR8, 0xe400, URZ ;  /* 0x0000e40008107890 */ /* 0x000fe4000fffe03f */
[----:B------:R-:W-:Y:S01]  /*18970*/  UIADD3 UR8, UR8, 0x10400, URZ ;  /* 0x0001040008087890 */ /* 0x000fe2000fffe03f */
[----:B------:R-:W-:Y:S01]  /*18980*/  UMOV UR19, UR35 ;  /* 0x0000002300137c82 */ /* 0x000fe20008000000 */
[----:B------:R-:W-:-:S03]  /*18990*/  UMOV UR11, UR35 ;  /* 0x00000023000b7c82 */ /* 0x000fc60008000000 */
[----:B------:R1:W-:Y:S02]  /*189a0*/  UTMALDG.4D [UR32], [UR4], desc[UR6] ;  /* 0x00000620040075b4 */ /* 0x0003e40008019000 */
[----:B------:R1:W-:Y:S02]  /*189b0*/  UTMALDG.4D [UR16], [UR4], desc[UR6] ;  /* 0x00000610040075b4 */ /* 0x0003e40008019000 */
[----:B------:R1:W-:Y:S01]  /*189c0*/  UTMALDG.4D [UR8], [UR4], desc[UR6] ;  /* 0x00000608040075b4 */ /* 0x0003e20008019000 */
[----:B------:R-:W2:Y:S02]  /*189d0*/  SYNCS.PHASECHK.TRANS64.TRYWAIT P0, [R2+URZ+0x2a840], R4 ;  /* 0x02a84004020075a7 */ /* 0x000ea4000800017f */
[----:B-12---:R-:W-:Y:S05]  /*189e0*/  @!P0 BRA `(.L_x_4381) ;  /* 0x0000004400888947 */ /* 0x006fea0003800000 */
.L_x_4457:
        /* <DEDUP_REMOVED lines=8> */
.L_x_4382:
        /* <DEDUP_REMOVED lines=33> */
.L_x_4376:
[----:B------:R-:W-:Y:S05]  /*18c80*/  WARPSYNC.ALL ;  /* 0x0000000000007948 */ /* 0x000fea0003800000 */
[----:B--2---:R-:W-:Y:S01]  /*18c90*/  VIADD R0, R17, 0x18400 ;  /* 0x0001840011007836 */ /* 0x004fe20000000000 */
        /* <DEDUP_REMOVED lines=21> */
[----:B0-----:R-:W-:Y:S02]  /*18df0*/  IMAD.MOV.U32 R8, RZ, RZ, 0x70 ;  /* 0x00000070ff087424 */ /* 0x001fe400078e00ff */
[----:B------:R-:W-:Y:S02]  /*18e00*/  IMAD.MOV.U32 R12, RZ, RZ, 0x1 ;  /* 0x00000001ff0c7424 */ /* 0x000fe400078e00ff */
[----:B------:R-:W-:-:S07]  /*18e10*/  IMAD.MOV.U32 R13, RZ, RZ, RZ ;  /* 0x000000ffff0d7224 */ /* 0x000fce00078e00ff */
[----:B------:R-:W-:-:S07]  /*18e20*/  LEPC R20, `(.L_x_4384) ;  /* 0x000000001014794e */ /* 0x000fce0000000000 */
[----:B-1----:R-:W-:Y:S05]  /*18e30*/  CALL.ABS.NOINC R2 ;  /* 0x0000000002007343 */ /* 0x002fea0003c00000 */
.L_x_4384:
[----:B------:R-:W-:Y:S05]  /*18e40*/  BSYNC B6 ;  /* 0x0000000000067941 */ /* 0x000fea0003800000 */
.L_x_4383:
[----:B------:R-:W2:Y:S01]  /*18e50*/  LDL R12, [R1+0x34] ;  /* 0x00003400010c7983 */ /* 0x000ea20000100800 */
[----:B0-----:R-:W0:Y:S01]  /*18e60*/  LDC R8, c[0x0][0x448] ;  /* 0x00011200ff087b82 */ /* 0x001e220000000800 */
[----:B------:R-:W-:Y:S01]  /*18e70*/  ULDC.64 UR8, c[0x0][0xa00] ;  /* 0x0002800000087ab9 */ /* 0x000fe20000000a00 */
[----:B------:R-:W-:Y:S01]  /*18e80*/  ULDC.64 UR6, c[0x0][0x2d8] ;  /* 0x0000b60000067ab9 */ /* 0x000fe20000000a00 */
[----:B------:R-:W3:Y:S01]  /*18e90*/  S2R R2, SR_TID.X ;  /* 0x0000000000027919 */ /* 0x000ee20000002100 */
[----:B0-----:R-:W-:Y:S01]  /*18ea0*/  ISETP.NE.AND P0, PT, R8, 0x1, PT ;  /* 0x000000010800780c */ /* 0x001fe20003f05270 */
[----:B------:R-:W0:Y:S01]  /*18eb0*/  S2R R9, SR_TID.X ;  /* 0x0000000000097919 */ /* 0x000e220000002100 */
[----:B------:R-:W-:Y:S01]  /*18ec0*/  UISETP.NE.U32.AND UP0, UPT, UR8, URZ, UPT ;  /* 0x0000003f0800728c */ /* 0x000fe2000bf05070 */
[----:B------:R-:W-:Y:S01]  /*18ed0*/  UMOV UR4, UR46 ;  /* 0x0000002e00047c82 */ /* 0x000fe20008000000 */
[----:B---3--:R-:W-:-:S09]  /*18ee0*/  LOP3.LUT R0, R2, 0x7f, RZ, 0xc0, !PT ;  /* 0x0000007f02007812 */ /* 0x008fd200078ec0ff */
[----:B------:R-:W3:Y:S01]  /*18ef0*/  @P0 LDC R3, c[0x0][0x44c] ;  /* 0x00011300ff030b82 */ /* 0x000ee20000000800 */
[----:B------:R-:W-:Y:S01]  /*18f00*/  IMAD.SHL.U32 R2, R2, 0x20, RZ ;  /* 0x0000002002027824 */ /* 0x000fe200078e00ff */
[----:B------:R-:W-:-:S06]  /*18f10*/  SHF.R.U32.HI R0, RZ, 0x2, R0 ;  /* 0x00000002ff007819 */ /* 0x000fcc0000011600 */
[----:B-1----:R-:W1:Y:S01]  /*18f20*/  @P0 LDC R4, c[0x0][0x450] ;  /* 0x00011400ff040b82 */ /* 0x002e620000000800 */
[----:B------:R-:W-:Y:S01]  /*18f30*/  UMOV UR5, UR37 ;  /* 0x0000002500057c82 */ /* 0x000fe20008000000 */
[----:B------:R-:W-:Y:S01]  /*18f40*/  LOP3.LUT R2, R0, 0x60, R2, 0xf8, !PT ;  /* 0x0000006000027812 */ /* 0x000fe200078ef802 */
[----:B------:R-:W-:Y:S02]  /*18f50*/  UIMAD.WIDE.U32 UR4, UR36, UR6, UR4 ;  /* 0x00000006240472a5 */ /* 0x000fe4000f8e0004 */
[----:B------:R-:W-:Y:S02]  /*18f60*/  UISETP.NE.AND.EX UP0, UPT, UR9, URZ, UPT, UP0 ;  /* 0x0000003f0900728c */ /* 0x000fe4000bf05300 */
[----:B------:R-:W-:Y:S01]  /*18f70*/  USHF.R.S32.HI UR6, URZ, 0x1f, UR42 ;  /* 0x0000001f3f067899 */ /* 0x000fe2000801142a */
[----:B------:R-:W-:-:S03]  /*18f80*/  ULDC.64 UR8, c[0x0][0x2e0] ;  /* 0x0000b80000087ab9 */ /* 0x000fc60000000a00 */
[----:B------:R-:W-:Y:S02]  /*18f90*/  USEL UR6, UR6, URZ, !UP0 ;  /* 0x0000003f06067287 */ /* 0x000fe4000c000000 */
[----:B------:R-:W-:Y:S02]  /*18fa0*/  UIMAD UR5, UR36, UR7, UR5 ;  /* 0x00000007240572a4 */ /* 0x000fe4000f8e0205 */
[----:B------:R-:W-:Y:S02]  /*18fb0*/  USEL UR7, UR42, URZ, !UP0 ;  /* 0x0000003f2a077287 */ /* 0x000fe4000c000000 */
[----:B------:R-:W-:Y:S02]  /*18fc0*/  UIMAD UR6, UR6, UR8, URZ ;  /* 0x00000008060672a4 */ /* 0x000fe4000f8e023f */
[----:B------:R-:W-:Y:S02]  /*18fd0*/  UIMAD.WIDE.U32 UR4, UR7, UR8, UR4 ;  /* 0x00000008070472a5 */ /* 0x000fe4000f8e0004 */
[----:B------:R-:W-:-:S04]  /*18fe0*/  UIMAD UR6, UR7, UR9, UR6 ;  /* 0x00000009070672a4 */ /* 0x000fc8000f8e0206 */
[----:B------:R-:W-:Y:S01]  /*18ff0*/  UIADD3 UR6, UR5, UR6, URZ ;  /* 0x0000000605067290 */ /* 0x000fe2000fffe03f */
[----:B------:R-:W-:Y:S02]  /*19000*/  IMAD.U32 R6, RZ, RZ, UR4 ;  /* 0x00000004ff067e24 */ /* 0x000fe4000f8e00ff */
[----:B------:R-:W-:Y:S01]  /*19010*/  IMAD.U32 R7, RZ, RZ, UR5 ;  /* 0x00000005ff077e24 */ /* 0x000fe2000f8e00ff */
[----:B------:R-:W-:Y:S01]  /*19020*/  ULDC.64 UR4, c[0x0][0x2d0] ;  /* 0x0000b40000047ab9 */ /* 0x000fe20000000a00 */
[----:B0-----:R-:W-:-:S05]  /*19030*/  IMAD.SHL.U32 R9, R9, 0x10, RZ ;  /* 0x0000001009097824 */ /* 0x001fca00078e00ff */
[----:B------:R-:W-:-:S04]  /*19040*/  LOP3.LUT R9, R9, 0x30, RZ, 0xc0, !PT ;  /* 0x0000003009097812 */ /* 0x000fc800078ec0ff */
[C---:B------:R-:W-:Y:S02]  /*19050*/  LOP3.LUT R11, R9.reuse, 0x40, RZ, 0xfc, !PT ;  /* 0x00000040090b7812 */ /* 0x040fe400078efcff */
[----:B------:R-:W-:Y:S01]  /*19060*/  LOP3.LUT R9, R9, 0x80, RZ, 0xfc, !PT ;  /* 0x0000008009097812 */ /* 0x000fe200078efcff */
[----:B--2---:R-:W-:-:S04]  /*19070*/  IMAD.IADD R2, R2, 0x1, R12 ;  /* 0x0000000102027824 */ /* 0x004fc800078e020c */
[----:B---3--:R-:W-:-:S04]  /*19080*/  @P0 IMAD.HI.U32 R3, R2, R3, RZ ;  /* 0x0000000302030227 */ /* 0x008fc800078e00ff */
[----:B------:R-:W-:Y:S01]  /*19090*/  IMAD.MOV.U32 R0, RZ, RZ, R2 ;  /* 0x000000ffff007224 */ /* 0x000fe200078e0002 */
[----:B-1----:R-:W-:-:S04]  /*190a0*/  @P0 SHF.R.U32.HI R0, RZ, R4, R3 ;  /* 0x00000004ff000219 */ /* 0x002fc80000011603 */
[--C-:B------:R-:W-:Y:S01]  /*190b0*/  SHF.R.S32.HI R5, RZ, 0x1f, R0.reuse ;  /* 0x0000001fff057819 */ /* 0x100fe20000011400 */
[----:B------:R-:W-:Y:S02]  /*190c0*/  IMAD.MOV R4, RZ, RZ, -R0 ;  /* 0x000000ffff047224 */ /* 0x000fe400078e0a00 */
[----:B------:R-:W-:Y:S01]  /*190d0*/  IMAD.U32 R3, RZ, RZ, UR6 ;  /* 0x00000006ff037e24 */ /* 0x000fe2000f8e00ff */
[----:B------:R-:W0:Y:S01]  /*190e0*/  S2R R7, SR_TID.X ;  /* 0x0000000000077919 */ /* 0x000e220000002100 */
[----:B------:R-:W-:Y:S01]  /*190f0*/  IMAD R4, R8, R4, R2 ;  /* 0x0000000408047224 */ /* 0x000fe200078e0202 */
[----:B------:R-:W-:Y:S01]  /*19100*/  ULDC.64 UR6, c[0x0][0x280] ;  /* 0x0000a00000067ab9 */ /* 0x000fe20000000a00 */
        /* <DEDUP_REMOVED lines=12> */
[----:B0-----:R-:W-:Y:S02]  /*191d0*/  IMAD.SHL.U32 R10, R7, 0x10, RZ ;  /* 0x00000010070a7824 */ /* 0x001fe400078e00ff */
[----:B------:R-:W-:-:S03]  /*191e0*/  IMAD R0, R4, UR5, R0 ;  /* 0x0000000504007c24 */ /* 0x000fc6000f8e0200 */
[----:B------:R-:W-:Y:S02]  /*191f0*/  LOP3.LUT R10, R10, 0x30, RZ, 0xc0, !PT ;  /* 0x000000300a0a7812 */ /* 0x000fe400078ec0ff */
[----:B------:R-:W-:Y:S02]  /*19200*/  IADD3 R4, P3, R2, UR6, RZ ;  /* 0x0000000602047c10 */ /* 0x000fe4000ff7e0ff */
[----:B------:R-:W-:Y:S02]  /*19210*/  ISETP.GE.AND P0, PT, R10, UR4, PT ;  /* 0x000000040a007c0c */ /* 0x000fe4000bf06270 */
[----:B------:R-:W-:Y:S01]  /*19220*/  ISETP.GE.AND P1, PT, R11, UR4, PT ;  /* 0x000000040b007c0c */ /* 0x000fe2000bf26270 */
[----:B------:R-:W-:Y:S01]  /*19230*/  UMOV UR4, 0xffffffff ;  /* 0xffffffff00047882 */ /* 0x000fe20000000000 */
[----:B------:R-:W-:Y:S02]  /*19240*/  IADD3.X R3, R3, UR7, R0, P3, !PT ;  /* 0x0000000703037c10 */ /* 0x000fe40009ffe400 */
[----:B-1----:R-:W-:Y:S09]  /*19250*/  BRA.DIV UR4, `(.L_x_4385) ;  /* 0x0000003e04807947 */ /* 0x002ff2000b800000 */
[----:B------:R-:W0:Y:S02]  /*19260*/  S2R R6, SR_TID.X ;  /* 0x0000000000067919 */ /* 0x000e240000002100 */
[----:B0-----:R-:W-:Y:S02]  /*19270*/  LOP3.LUT R7, R6, 0x7f, RZ, 0xc0, !PT ;  /* 0x0000007f06077812 */ /* 0x001fe400078ec0ff */
[----:B------:R-:W2:Y:S04]  /*19280*/  LDL.LU R6, [R1+0x38] ;  /* 0x0000380001067983 */ /* 0x000ea80000300800 */
[----:B------:R-:W3:Y:S01]  /*19290*/  LDL.LU R12, [R1+0x34] ;  /* 0x00003400010c7983 */ /* 0x000ee20000300800 */
[----:B------:R-:W-:-:S03]  /*192a0*/  SHF.R.U32.HI R11, RZ, 0x2, R7 ;  /* 0x00000002ff0b7819 */ /* 0x000fc60000011607 */
[----:B------:R-:W0:Y:S01]  /*192b0*/  SHFL.IDX PT, R7, R4, RZ, 0x1c1f ;  /* 0x001c1fff04077589 */ /* 0x000e2200000e0000 */
[----:B--2---:R-:W-:-:S03]  /*192c0*/  IMAD R2, R6, R8, RZ ;  /* 0x0000000806027224 */ /* 0x004fc600078e02ff */
[----:B------:R-:W1:Y:S01]  /*192d0*/  SHFL.IDX PT, R6, R3, RZ, 0x1c1f ;  /* 0x001c1fff03067589 */ /* 0x000e6200000e0000 */
[----:B---3--:R-:W-:-:S04]  /*192e0*/  IMAD.IADD R0, R11, 0x1, R12 ;  /* 0x000000010b007824 */ /* 0x008fc800078e020c */
[C---:B------:R-:W-:Y:S01]  /*192f0*/  VIADD R5, R0.reuse, 0x20 ;  /* 0x0000002000057836 */ /* 0x040fe20000000000 */
        /* <DEDUP_REMOVED lines=27> */
[----:B------:R1:W2:Y:S04]  /*194b0*/  SHFL.IDX PT, R5, R3, 0x3, 0x1c1f ;  /* 0x007c1f0003057f89 */ /* 0x0002a800000e0000 */
[----:B------:R1:W-:Y:S04]  /*194c0*/  @!P3 LDGSTS.E.BYPASS.LTC128B.128 [R9+0x19400], desc[UR52][R6.64], !P0 ;  /* 0x194000000609bfae */ /* 0x0003e8000c101d74 */
[----:B------:R1:W-:Y:S04]  /*194d0*/  @!P3 LDGSTS.E.BYPASS.LTC128B.128 [R9+0x1b400], desc[UR52][R6.64+0x40], !P1 ;  /* 0x1b4000400609bfae */ /* 0x0003e8000c901d74 */
[----:B------:R1:W-:Y:S04]  /*194e0*/  @!P3 LDGSTS.E.BYPASS.LTC128B.128 [R9+0x1d400], desc[UR52][R6.64+0x80], !P2 ;  /* 0x1d4000800609bfae */ /* 0x0003e8000d101d74 */
[----:B------:R1:W3:Y:S02]  /*194f0*/  SHFL.IDX PT, R3, R4, 0x3, 0x1c1f ;  /* 0x007c1f0004037f89 */ /* 0x0002e400000e0000 */
.L_x_4466:
[----:B------:R-:W-:Y:S01]  /*19500*/  VIADD R0, R0, 0x60 ;  /* 0x0000006000007836 */ /* 0x000fe20000000000 */
[----:B------:R-:W-:Y:S04]  /*19510*/  BSSY B0, `(.L_x_4386) ;  /* 0x000000b000007945 */ /* 0x000fe80003800000 */
[----:B------:R-:W-:-:S13]  /*19520*/  ISETP.GE.AND P3, PT, R0, R2, PT ;  /* 0x000000020000720c */ /* 0x000fda0003f66270 */
[----:B------:R-:W-:Y:S05]  /*19530*/  @P3 BRA `(.L_x_4387) ;  /* 0x0000000000203947 */ /* 0x000fea0003800000 */
[----:B---3--:R-:W-:-:S05]  /*19540*/  IADD3 R2, P3, R10, R3, RZ ;  /* 0x000000030a027210 */ /* 0x008fca0007f7e0ff */
[----:B-12---:R-:W-:-:S05]  /*19550*/  IMAD.X R3, RZ, RZ, R5, P3 ;  /* 0x000000ffff037224 */ /* 0x006fca00018e0605 */
[----:B------:R-:W-:Y:S01]  /*19560*/  @!PT LDS RZ, [RZ] ;  /* 0x00000000fffff984 */ /* 0x000fe20000000800 */
[----:B------:R-:W-:Y:S01]  /*19570*/  @!PT LDS RZ, [RZ] ;  /* 0x00000000fffff984 */ /* 0x000fe20000000800 */
[----:B------:R-:W-:Y:S01]  /*19580*/  @!PT LDS RZ, [RZ] ;  /* 0x00000000fffff984 */ /* 0x000fe20000000800 */
[----:B------:R4:W-:Y:S04]  /*19590*/  LDGSTS.E.BYPASS.LTC128B.128 [R9+0x19c00], desc[UR52][R2.64], !P0 ;  /* 0x19c0000002097fae */ /* 0x0009e8000c101d74 */
[----:B------:R4:W-:Y:S04]  /*195a0*/  LDGSTS.E.BYPASS.LTC128B.128 [R9+0x1bc00], desc[UR52][R2.64+0x40], !P1 ;  /* 0x1bc0004002097fae */ /* 0x0009e8000c901d74 */
[----:B------:R4:W-:Y:S02]  /*195b0*/  LDGSTS.E.BYPASS.LTC128B.128 [R9+0x1dc00], desc[UR52][R2.64+0x80], !P2 ;  /* 0x1dc0008002097fae */ /* 0x0009e4000d101d74 */
.L_x_4387:
[----:B------:R-:W-:Y:S05]  /*195c0*/  BSYNC B0 ;  /* 0x0000000000007941 */ /* 0x000fea0003800000 */
.L_x_4386:
[----:B------:R-:W-:Y:S01]  /*195d0*/  NOP ;  /* 0x0000000000007918 */ /* 0x000fe20000000000 */
[----:B------:R-:W-:-:S13]  /*195e0*/  PLOP3.LUT P0, PT, PT, PT, PT, 0x80, 0x0 ;  /* 0x000000000000781c */ /* 0x000fda0003f0f070 */
.L_x_4388:
        /* <DEDUP_REMOVED lines=18> */
.L_x_4467:
[----:B------:R-:W-:Y:S05]  /*19710*/  BSYNC B0 ;  /* 0x0000000000007941 */ /* 0x000fea0003800000 */
.L_x_4389:
[----:B------:R-:W5:Y:S04]  /*19720*/  LDL.LU R2, [R1+0x3c] ;  /* 0x00003c0001027983 */ /* 0x000f680000300800 */
[----:B-1-3--:R-:W3:Y:S01]  /*19730*/  LDL R3, [R1+0x14] ;  /* 0x0000140001037983 */ /* 0x00aee20000100800 */
[----:B-----5:R-:W-:-:S05]  /*19740*/  VIADD R2, R2, 0xfffffffe ;  /* 0xfffffffe02027836 */ /* 0x020fca0000000000 */
[----:B---3--:R-:W-:-:S13]  /*19750*/  ISETP.GE.AND P0, PT, R2, R3, PT ;  /* 0x000000030200720c */ /* 0x008fda0003f06270 */
[----:B------:R-:W-:Y:S05]  /*19760*/  @!P0 BRA `(.L_x_4391) ;  /* 0x0000001400148947 */ /* 0x000fea0003800000 */
[----:B----4-:R1:W5:Y:S04]  /*19770*/  LDL.LU R0, [R1] ;  /* 0x0000000001007983 */ /* 0x0103680000300800 */
[----:B------:R1:W5:Y:S02]  /*19780*/  LDL.LU R3, [R1+0x4] ;  /* 0x0000040001037983 */ /* 0x0003640000300800 */
.L_x_4415:
[----:B------:R-:W3:Y:S01]  /*19790*/  LDL R4, [R1+0xc] ;  /* 0x00000c0001047983 */ /* 0x000ee20000100800 */
[----:B--2--5:R-:W-:Y:S01]  /*197a0*/  VIADD R5, R0, 0x1 ;  /* 0x0000000100057836 */ /* 0x024fe20000000000 */
[----:B------:R-:W-:Y:S05]  /*197b0*/  YIELD ;  /* 0x0000000000007946 */ /* 0x000fea0003800000 */
[C---:B------:R-:W-:Y:S01]  /*197c0*/  ISETP.NE.AND P0, PT, R5.reuse, 0x2, PT ;  /* 0x000000020500780c */ /* 0x040fe20003f05270 */
[----:B------:R-:W-:Y:S03]  /*197d0*/  BSSY B0, `(.L_x_4392) ;  /* 0x00000aa000007945 */ /* 0x000fe60003800000 */
[----:B------:R-:W-:-:S02]  /*197e0*/  SEL R10, R5, RZ, P0 ;  /* 0x000000ff050a7207 */ /* 0x000fc40000000000 */
[----:B---3--:R-:W-:Y:S02]  /*197f0*/  LOP3.LUT P1, RZ, R4, 0x1, RZ, 0xc0, !PT ;  /* 0x0000000104ff7812 */ /* 0x008fe4000782c0ff */
[----:B------:R-:W-:-:S04]  /*19800*/  SEL R4, RZ, 0x1, P0 ;  /* 0x00000001ff047807 */ /* 0x000fc80000000000 */
[----:B0-----:R-:W-:-:S05]  /*19810*/  LOP3.LUT R9, R3, R4, RZ, 0x3c, !PT ;  /* 0x0000000403097212 */ /* 0x001fca00078e3cff */
        /* <DEDUP_REMOVED lines=27> */
.L_x_4394:
        /* <DEDUP_REMOVED lines=8> */
.L_x_4468:
[----:B------:R-:W-:Y:S05]  /*19a50*/  BSYNC B1 ;  /* 0x0000000000017941 */ /* 0x000fea0003800000 */
.L_x_4395:
        /* <DEDUP_REMOVED lines=9> */
.L_x_4398:
[----:B------:R-:W-:Y:S05]  /*19af0*/  BSYNC B1 ;  /* 0x0000000000017941 */ /* 0x000fea0003800000 */
.L_x_4397:
[----:B------:R-:W3:Y:S04]  /*19b00*/  LDL R4, [R1] ;  /* 0x0000000001047983 */ /* 0x000ee80000100800 */
        /* <DEDUP_REMOVED lines=12> */
.L_x_4399:
        /* <DEDUP_REMOVED lines=16> */
.L_x_4400:
        /* <DEDUP_REMOVED lines=16> */
.L_x_4401:
        /* <DEDUP_REMOVED lines=13> */
.L_x_4469:
[----:B------:R-:W-:Y:S05]  /*19ea0*/  BSYNC B1 ;  /* 0x0000000000017941 */ /* 0x000fea0003800000 */
.L_x_4402:
        /* <DEDUP_REMOVED lines=11> */
.L_x_4405:
[----:B------:R-:W-:Y:S05]  /*19f60*/  BSYNC B1 ;  /* 0x0000000000017941 */ /* 0x000fea0003800000 */
.L_x_4404:
        /* <DEDUP_REMOVED lines=8> */
.L_x_4406:
        /* <DEDUP_REMOVED lines=15> */
.L_x_4407:
        /* <DEDUP_REMOVED lines=15> */
.L_x_4408:
        /* <DEDUP_REMOVED lines=10> */
.L_x_4393:
[----:B------:R-:W-:Y:S05]  /*1a270*/  BSYNC B0 ;  /* 0x0000000000007941 */ /* 0x000fea0003800000 */
.L_x_4392:
[----:B------:R-:W-:-:S06]  /*1a280*/  UISETP.NE.AND UP0, UPT, UR39, 0x3, UPT ;  /* 0x000000032700788c */ /* 0x000fcc000bf05270 */
[----:B------:R-:W-:-:S13]  /*1a290*/  PLOP3.LUT P0, PT, PT, PT, UP0, 0x80, 0x0 ;  /* 0x000000000000781c */ /* 0x000fda0003f0f008 */
[----:B------:R-:W-:Y:S05]  /*1a2a0*/  @!P0 BRA `(.L_x_4409) ;  /* 0x0000000000048947 */ /* 0x000fea0003800000 */
[----:B------:R-:W-:Y:S01]  /*1a2b0*/  BPT.TRAP 0x1 ;  /* 0x000000040000795c */ /* 0x000fe20000300000 */
.L_x_4409:
        /* <DEDUP_REMOVED lines=8> */
.L_x_4470:
[----:B------:R-:W-:Y:S05]  /*1a340*/  BSYNC B0 ;  /* 0x0000000000007941 */ /* 0x000fea0003800000 */
.L_x_4410:
[----:B------:R-:W-:Y:S05]  /*1a350*/  @!P1 BRA `(.L_x_4412) ;  /* 0x0000000000049947 */ /* 0x000fea0003800000 */
[----:B------:R-:W-:Y:S01]  /*1a360*/  BPT.TRAP 0x1 ;  /* 0x000000040000795c */ /* 0x000fe20000300000 */
.L_x_4412:
[----:B------:R-:W-:Y:S01]  /*1a370*/  SHF.L.U32 R3, R3, 0x1f, RZ ;  /* 0x0000001f03037819 */ /* 0x000fe200000006ff */
[----:B------:R-:W-:-:S03]  /*1a380*/  IMAD R0, R0, 0x6000, RZ ;  /* 0x0000600000007824 */ /* 0x000fc600078e02ff */
[----:B------:R-:W3:Y:S02]  /*1a390*/  SYNCS.PHASECHK.TRANS64.TRYWAIT P0, [R12+URZ+0x2a860], R3 ;  /* 0x02a860030c0075a7 */ /* 0x000ee4000800017f */
[----:B---3--:R-:W-:Y:S05]  /*1a3a0*/  @!P0 BRA `(.L_x_4413) ;  /* 0x0000003000ec8947 */ /* 0x008fea0003800000 */
.L_x_4471:
[----:B------:R-:W4:Y:S04]  /*1a3b0*/  LDL R13, [R1+0x28] ;  /* 0x00002800010d7983 */ /* 0x000f280000100800 */
[----:B------:R-:W5:Y:S01]  /*1a3c0*/  LDL R14, [R1+0x24] ;  /* 0x00002400010e7983 */ /* 0x000f620000100800 */
[----:B---3--:R-:W-:Y:S01]  /*1a3d0*/  LOP3.LUT R3, R0, R18, RZ, 0xfc, !PT ;  /* 0x0000001200037212 */ /* 0x008fe200078efcff */
[----:B------:R-:W-:Y:S05]  /*1a3e0*/  WARPSYNC.ALL ;  /* 0x0000000000007948 */ /* 0x000fea0003800000 */
[----:B------:R-:W-:-:S05]  /*1a3f0*/  IMAD.IADD R3, R17, 0x1, R3 ;  /* 0x0000000111037824 */ /* 0x000fca00078e0203 */
[----:B--2---:R-:W2:Y:S02]  /*1a400*/  LDSM.16.MT88.4 R4, [R3+0xc400] ;  /* 0x00c400000304783b */ /* 0x004ea40000004200 */
[C-C-:B--2---:R-:W-:Y:S02]  /*1a410*/  PRMT R8, R4.reuse, 0x6420, R5.reuse ;  /* 0x0000642004087816 */ /* 0x144fe40000000005 */
[----:B0-----:R-:W-:Y:S01]  /*1a420*/  PRMT R9, R4, 0x7531, R5 ;  /* 0x0000753104097816 */ /* 0x001fe20000000005 */
[----:B------:R-:W-:Y:S01]  /*1a430*/  VIADD R4, R0, 0x2000 ;  /* 0x0000200000047836 */ /* 0x000fe20000000000 */
[C-C-:B------:R-:W-:Y:S02]  /*1a440*/  PRMT R10, R6.reuse, 0x6420, R7.reuse ;  /* 0x00006420060a7816 */ /* 0x140fe40000000007 */
[----:B------:R-:W-:Y:S02]  /*1a450*/  PRMT R11, R6, 0x7531, R7 ;  /* 0x00007531060b7816 */ /* 0x000fe40000000007 */
[----:B------:R-:W-:-:S05]  /*1a460*/  LOP3.LUT R4, R4, R18, RZ, 0xfc, !PT ;  /* 0x0000001204047212 */ /* 0x000fca00078efcff */
[----:B------:R-:W-:Y:S01]  /*1a470*/  IMAD.IADD R4, R17, 0x1, R4 ;  /* 0x0000000111047824 */ /* 0x000fe200078e0204 */
[----:B----4-:R-:W-:Y:S02]  /*1a480*/  IADD3 R3, R19, R0, R13 ;  /* 0x0000000013037210 */ /* 0x010fe40007ffe00d */
[----:B------:R-:W-:-:S03]  /*1a490*/  LOP3.LUT R13, R18, 0x2800, RZ, 0xfc, !PT ;  /* 0x00002800120d7812 */ /* 0x000fc600078efcff */
[----:B------:R-:W-:Y:S04]  /*1a4a0*/  STSM.16.M88.4 [R3], R8 ;  /* 0x0000000803007844 */ /* 0x000fe80000000200 */
[----:B------:R-:W0:Y:S02]  /*1a4b0*/  LDSM.16.MT88.4 R4, [R4+0xc400] ;  /* 0x00c400000404783b */ /* 0x000e240000004200 */
[C-C-:B0-----:R-:W-:Y:S02]  /*1a4c0*/  PRMT R8, R4.reuse, 0x6420, R5.reuse ;  /* 0x0000642004087816 */ /* 0x141fe40000000005 */
[----:B------:R-:W-:Y:S01]  /*1a4d0*/  PRMT R9, R4, 0x7531, R5 ;  /* 0x0000753104097816 */ /* 0x000fe20000000005 */
[----:B------:R-:W-:Y:S01]  /*1a4e0*/  VIADD R4, R0, 0x4000 ;  /* 0x0000400000047836 */ /* 0x000fe20000000000 */
[----:B------:R-:W-:-:S02]  /*1a4f0*/  PRMT R10, R6, 0x6420, R7 ;  /* 0x00006420060a7816 */ /* 0x000fc40000000007 */
[----:B------:R-:W-:Y:S02]  /*1a500*/  PRMT R11, R6, 0x7531, R7 ;  /* 0x00007531060b7816 */ /* 0x000fe40000000007 */
[----:B------:R-:W-:-:S03]  /*1a510*/  LOP3.LUT R4, R4, R18, RZ, 0xfc, !PT ;  /* 0x0000001204047212 */ /* 0x000fc600078efcff */
[----:B------:R-:W-:Y:S02]  /*1a520*/  STSM.16.M88.4 [R3+0x2000], R8 ;  /* 0x0020000803007844 */ /* 0x000fe40000000200 */
[----:B------:R-:W-:-:S06]  /*1a530*/  IMAD.IADD R4, R17, 0x1, R4 ;  /* 0x0000000111047824 */ /* 0x000fcc00078e0204 */
[----:B------:R-:W0:Y:S02]  /*1a540*/  LDSM.16.MT88.4 R4, [R4+0xc400] ;  /* 0x00c400000404783b */ /* 0x000e240000004200 */
[C-C-:B0-----:R-:W-:Y:S02]  /*1a550*/  PRMT R8, R4.reuse, 0x6420, R5.reuse ;  /* 0x0000642004087816 */ /* 0x141fe40000000005 */
[----:B------:R-:W-:Y:S02]  /*1a560*/  PRMT R9, R4, 0x7531, R5 ;  /* 0x0000753104097816 */ /* 0x000fe40000000005 */
[C-C-:B------:R-:W-:Y:S02]  /*1a570*/  PRMT R10, R6.reuse, 0x6420, R7.reuse ;  /* 0x00006420060a7816 */ /* 0x140fe40000000007 */
[----:B------:R-:W-:-:S05]  /*1a580*/  PRMT R11, R6, 0x7531, R7 ;  /* 0x00007531060b7816 */ /* 0x000fca0000000007 */
[----:B------:R0:W-:Y:S02]  /*1a590*/  STSM.16.M88.4 [R3+0x4000], R8 ;  /* 0x0040000803007844 */ /* 0x0001e40000000200 */
[----:B0-----:R-:W-:-:S05]  /*1a5a0*/  LOP3.LUT R3, R0, 0x800, R18, 0xfe, !PT ;  /* 0x0000080000037812 */ /* 0x001fca00078efe12 */
[----:B------:R-:W-:-:S05]  /*1a5b0*/  IMAD.IADD R3, R17, 0x1, R3 ;  /* 0x0000000111037824 */ /* 0x000fca00078e0203 */
[----:B------:R5:W0:Y:S02]  /*1a5c0*/  LDSM.16.MT88.4 R4, [R3+0xc400] ;  /* 0x00c400000304783b */ /* 0x000a240000004200 */
[----:B-----5:R-:W-:Y:S02]  /*1a5d0*/  IADD3 R3, R19, R14, R0 ;  /* 0x0000000e13037210 */ /* 0x020fe40007ffe000 */
[----:B------:R-:W2:Y:S01]  /*1a5e0*/  LDL R14, [R1+0x20] ;  /* 0x00002000010e7983 */ /* 0x000ea20000100800 */
[C-C-:B0-----:R-:W-:Y:S02]  /*1a5f0*/  PRMT R8, R4.reuse, 0x6420, R5.reuse ;  /* 0x0000642004087816 */ /* 0x141fe40000000005 */
[----:B------:R-:W-:Y:S02]  /*1a600*/  PRMT R9, R4, 0x7531, R5 ;  /* 0x0000753104097816 */ /* 0x000fe40000000005 */
[C-C-:B------:R-:W-:Y:S02]  /*1a610*/  PRMT R10, R6.reuse, 0x6420, R7.reuse ;  /* 0x00006420060a7816 */ /* 0x140fe40000000007 */
[----:B------:R-:W-:-:S02]  /*1a620*/  PRMT R11, R6, 0x7531, R7 ;  /* 0x00007531060b7816 */ /* 0x000fc40000000007 */
[----:B------:R-:W-:-:S03]  /*1a630*/  IADD3 R4, R17, R13, R0 ;  /* 0x0000000d11047210 */ /* 0x000fc60007ffe000 */
[----:B------:R-:W-:Y:S04]  /*1a640*/  STSM.16.M88.4 [R3], R8 ;  /* 0x0000000803007844 */ /* 0x000fe80000000200 */
[----:B------:R-:W0:Y:S01]  /*1a650*/  LDSM.16.MT88.4 R4, [R4+0xc400] ;  /* 0x00c400000404783b */ /* 0x000e220000004200 */
[----:B------:R-:W-:Y:S02]  /*1a660*/  LOP3.LUT R13, R18, 0x4800, RZ, 0xfc, !PT ;  /* 0x00004800120d7812 */ /* 0x000fe400078efcff */
[C-C-:B0-----:R-:W-:Y:S02]  /*1a670*/  PRMT R8, R4.reuse, 0x6420, R5.reuse ;  /* 0x0000642004087816 */ /* 0x141fe40000000005 */
[----:B------:R-:W-:Y:S02]  /*1a680*/  PRMT R9, R4, 0x7531, R5 ;  /* 0x0000753104097816 */ /* 0x000fe40000000005 */
[----:B------:R-:W-:-:S02]  /*1a690*/  PRMT R10, R6, 0x6420, R7 ;  /* 0x00006420060a7816 */ /* 0x000fc40000000007 */
[----:B------:R-:W-:Y:S02]  /*1a6a0*/  PRMT R11, R6, 0x7531, R7 ;  /* 0x00007531060b7816 */ /* 0x000fe40000000007 */
[----:B------:R-:W-:-:S03]  /*1a6b0*/  IADD3 R4, R17, R13, R0 ;  /* 0x0000000d11047210 */ /* 0x000fc60007ffe000 */
[----:B------:R-:W-:Y:S04]  /*1a6c0*/  STSM.16.M88.4 [R3+0x2000], R8 ;  /* 0x0020000803007844 */ /* 0x000fe80000000200 */
[----:B------:R-:W0:Y:S02]  /*1a6d0*/  LDSM.16.MT88.4 R4, [R4+0xc400] ;  /* 0x00c400000404783b */ /* 0x000e240000004200 */
[C-C-:B0-----:R-:W-:Y:S02]  /*1a6e0*/  PRMT R8, R4.reuse, 0x6420, R5.reuse ;  /* 0x0000642004087816 */ /* 0x141fe40000000005 */
[----:B------:R-:W-:Y:S02]  /*1a6f0*/  PRMT R9, R4, 0x7531, R5 ;  /* 0x0000753104097816 */ /* 0x000fe40000000005 */
[----:B------:R-:W-:-:S02]  /*1a700*/  PRMT R10, R6, 0x6420, R7 ;  /* 0x00006420060a7816 */ /* 0x000fc40000000007 */
[----:B------:R-:W-:-:S05]  /*1a710*/  PRMT R11, R6, 0x7531, R7 ;  /* 0x00007531060b7816 */ /* 0x000fca0000000007 */
[----:B------:R0:W-:Y:S02]  /*1a720*/  STSM.16.M88.4 [R3+0x4000], R8 ;  /* 0x0040000803007844 */ /* 0x0001e40000000200 */
[----:B0-----:R-:W-:-:S05]  /*1a730*/  LOP3.LUT R3, R0, 0x1000, R18, 0xfe, !PT ;  /* 0x0000100000037812 */ /* 0x001fca00078efe12 */
[----:B------:R-:W-:-:S05]  /*1a740*/  IMAD.IADD R3, R17, 0x1, R3 ;  /* 0x0000000111037824 */ /* 0x000fca00078e0203 */
[----:B------:R2:W0:Y:S02]  /*1a750*/  LDSM.16.MT88.4 R4, [R3+0xc400] ;  /* 0x00c400000304783b */ /* 0x0004240000004200 */
[----:B--2---:R-:W-:Y:S02]  /*1a760*/  IADD3 R3, R19, R14, R0 ;  /* 0x0000000e13037210 */ /* 0x004fe40007ffe000 */
[----:B------:R-:W2:Y:S01]  /*1a770*/  LDL R14, [R1+0x2c] ;  /* 0x00002c00010e7983 */ /* 0x000ea20000100800 */
[----:B------:R-:W-:Y:S02]  /*1a780*/  LOP3.LUT R13, R18, 0x3000, RZ, 0xfc, !PT ;  /* 0x00003000120d7812 */ /* 0x000fe400078efcff */
[C-C-:B0-----:R-:W-:Y:S02]  /*1a790*/  PRMT R8, R4.reuse, 0x6420, R5.reuse ;  /* 0x0000642004087816 */ /* 0x141fe40000000005 */
[----:B------:R-:W-:Y:S02]  /*1a7a0*/  PRMT R9, R4, 0x7531, R5 ;  /* 0x0000753104097816 */ /* 0x000fe40000000005 */
[----:B------:R-:W-:-:S02]  /*1a7b0*/  PRMT R10, R6, 0x6420, R7 ;  /* 0x00006420060a7816 */ /* 0x000fc40000000007 */
[----:B------:R-:W-:Y:S02]  /*1a7c0*/  PRMT R11, R6, 0x7531, R7 ;  /* 0x00007531060b7816 */ /* 0x000fe40000000007 */
        /* <DEDUP_REMOVED lines=18> */
[----:B------:R-:W0:Y:S01]  /*1a8f0*/  LDSM.16.MT88.4 R4, [R3+0xc400] ;  /* 0x00c400000304783b */ /* 0x000e220000004200 */
[----:B------:R-:W-:Y:S02]  /*1a900*/  LOP3.LUT R13, R18, 0x3800, RZ, 0xfc, !PT ;  /* 0x00003800120d7812 */ /* 0x000fe400078efcff */
[C-C-:B0-----:R-:W-:Y:S02]  /*1a910*/  PRMT R8, R4.reuse, 0x6420, R5.reuse ;  /* 0x0000642004087816 */ /* 0x141fe40000000005 */
[----:B------:R-:W-:Y:S02]  /*1a920*/  PRMT R9, R4, 0x7531, R5 ;  /* 0x0000753104097816 */ /* 0x000fe40000000005 */
[C-C-:B------:R-:W-:Y:S02]  /*1a930*/  PRMT R10, R6.reuse, 0x6420, R7.reuse ;  /* 0x00006420060a7816 */ /* 0x140fe40000000007 */
[----:B------:R-:W-:Y:S02]  /*1a940*/  PRMT R11, R6, 0x7531, R7 ;  /* 0x00007531060b7816 */ /* 0x000fe40000000007 */
[----:B------:R-:W-:-:S02]  /*1a950*/  IADD3 R4, R17, R13, R0 ;  /* 0x0000000d11047210 */ /* 0x000fc40007ffe000 */
[----:B------:R-:W-:Y:S02]  /*1a960*/  LOP3.LUT R13, R18, 0x5800, RZ, 0xfc, !PT ;  /* 0x00005800120d7812 */ /* 0x000fe400078efcff */
[----:B--2---:R-:W-:-:S05]  /*1a970*/  IADD3 R3, R19, R14, R0 ;  /* 0x0000000e13037210 */ /* 0x004fca0007ffe000 */
[----:B------:R-:W-:Y:S04]  /*1a980*/  STSM.16.M88.4 [R3], R8 ;  /* 0x0000000803007844 */ /* 0x000fe80000000200 */
[----:B------:R-:W0:Y:S02]  /*1a990*/  LDSM.16.MT88.4 R4, [R4+0xc400] ;  /* 0x00c400000404783b */ /* 0x000e240000004200 */
        /* <DEDUP_REMOVED lines=20> */
.L_x_4414:
        /* <DEDUP_REMOVED lines=12> */
[----:B------:R0:W5:Y:S11]  /*1aba0*/  LDL R0, [R1] ;  /* 0x0000000001007983 */ /* 0x0001760000100800 */
[----:B0-----:R-:W-:Y:S05]  /*1abb0*/  @P0 BRA `(.L_x_4415) ;  /* 0xffffffe800f40947 */ /* 0x001fea000383ffff */
.L_x_4391:
[----:B------:R-:W3:Y:S01]  /*1abc0*/  S2R R4, SR_TID.X ;  /* 0x0000000000047919 */ /* 0x000ee20000002100 */
[----:B------:R-:W-:Y:S01]  /*1abd0*/  BSSY B0, `(.L_x_4416) ;  /* 0x0000011000007945 */ /* 0x000fe20003800000 */
[----:B---3--:R-:W-:-:S04]  /*1abe0*/  LOP3.LUT R4, R4, 0x7f, RZ, 0xc0, !PT ;  /* 0x0000007f04047812 */ /* 0x008fc800078ec0ff */
[----:B------:R-:W-:-:S13]  /*1abf0*/  ISETP.NE.AND P0, PT, R4, RZ, PT ;  /* 0x000000ff0400720c */ /* 0x000fda0003f05270 */
[----:B------:R-:W-:Y:S05]  /*1ac00*/  @P0 BRA `(.L_x_4417) ;  /* 0x0000000000340947 */ /* 0x000fea0003800000 */
[----:B------:R-:W3:Y:S01]  /*1ac10*/  S2R R2, SR_LANEID ;  /* 0x0000000000027919 */ /* 0x000ee20000000000 */
[----:B------:R-:W-:Y:S01]  /*1ac20*/  VOTEU.ANY UR4, UPT, PT ;  /* 0x0000000000047886 */ /* 0x000fe200038e0100 */
[----:B--2---:R-:W2:Y:S01]  /*1ac30*/  LDC.64 R4, c[0x0][0xc60] ;  /* 0x00031800ff047b82 */ /* 0x004ea20000000a00 */
[----:B----45:R-:W3:Y:S02]  /*1ac40*/  FLO.U32 R0, UR4 ;  /* 0x0000000400007d00 */ /* 0x030ee400080e0000 */
[----:B---3--:R-:W-:-:S06]  /*1ac50*/  ISETP.EQ.U32.AND P1, PT, R0, R2, PT ;  /* 0x000000020000720c */ /* 0x008fcc0003f22070 */
[----:B------:R-:W2:Y:S07]  /*1ac60*/  POPC R2, UR4 ;  /* 0x0000000400027d09 */ /* 0x000eae0008000000 */
[----:B--2---:R-:W2:Y:S04]  /*1ac70*/  @P1 ATOMG.E.ADD.STRONG.GPU PT, R2, desc[UR52][R4.64], R2 ;  /* 0x00000002040219a8 */ /* 0x004ea800081ee1f4 */
[----:B--2---:R2:W3:Y:S02]  /*1ac80*/  SHFL.IDX PT, R2, R2, R0, 0x1f ;  /* 0x00001f0002027589 */ /* 0x0044e400000e0000 */
[----:B--2---:R-:W2:Y:S02]  /*1ac90*/  S2R R0, SR_LTMASK ;  /* 0x0000000000007919 */ /* 0x004ea40000003900 */
[----:B--2---:R-:W-:-:S06]  /*1aca0*/  LOP3.LUT R0, R0, UR4, RZ, 0xc0, !PT ;  /* 0x0000000400007c12 */ /* 0x004fcc000f8ec0ff */
[----:B------:R-:W3:Y:S02]  /*1acb0*/  POPC R0, R0 ;  /* 0x0000000000007309 */ /* 0x000ee40000000000 */
[----:B---3--:R-:W-:-:S05]  /*1acc0*/  IADD3 R0, R2, UR40, R0 ;  /* 0x0000002802007c10 */ /* 0x008fca000fffe000 */
[----:B------:R3:W-:Y:S02]  /*1acd0*/  STL [R1+0x10], R0 ;  /* 0x0000100001007387 */ /* 0x0007e40000100800 */
.L_x_4417:
[----:B------:R-:W-:Y:S05]  /*1ace0*/  BSYNC B0 ;  /* 0x0000000000007941 */ /* 0x000fea0003800000 */
.L_x_4416:
[----:B------:R-:W-:-:S06]  /*1acf0*/  UISETP.NE.AND UP0, UPT, UR39, 0x3, UPT ;  /* 0x000000032700788c */ /* 0x000fcc000bf05270 */
[----:B------:R-:W-:-:S13]  /*1ad00*/  PLOP3.LUT P1, PT, PT, PT, UP0, 0x80, 0x0 ;  /* 0x000000000000781c */ /* 0x000fda0003f2f008 */
[----:B------:R-:W-:Y:S05]  /*1ad10*/  @!P1 BRA `(.L_x_4418) ;  /* 0x0000000000049947 */ /* 0x000fea0003800000 */
[----:B------:R-:W-:Y:S01]  /*1ad20*/  BPT.TRAP 0x1 ;  /* 0x000000040000795c */ /* 0x000fe20000300000 */
.L_x_4418:
[----:B-----5:R-:W2:Y:S04]  /*1ad30*/  LDL R3, [R1+0x4] ;  /* 0x0000040001037983 */ /* 0x020ea80000100800 */
[----:B------:R-:W2:Y:S01]  /*1ad40*/  LDL R2, [R1] ;  /* 0x0000000001027983 */ /* 0x000ea20000100800 */
[----:B---34-:R-:W-:Y:S01]  /*1ad50*/  IMAD.U32 R0, RZ, RZ, UR41 ;  /* 0x00000029ff007e24 */ /* 0x018fe2000f8e00ff */
[----:B------:R-:W-:Y:S04]  /*1ad60*/  BSSY B0, `(.L_x_4419) ;  /* 0x0000007000007945 */ /* 0x000fe80003800000 */
[----:B------:R-:W-:-:S02]  /*1ad70*/  ISETP.NE.AND P2, PT, R0, 0x3, PT ;  /* 0x000000030000780c */ /* 0x000fc40003f45270 */
[----:B--2---:R-:W-:-:S04]  /*1ad80*/  LOP3.LUT R0, R3, 0x1, RZ, 0x3c, !PT ;  /* 0x0000000103007812 */ /* 0x004fc800078e3cff */
[----:B------:R-:W-:Y:S01]  /*1ad90*/  SHF.L.U32 R0, R0, 0x1f, RZ ;  /* 0x0000001f00007819 */ /* 0x000fe200000006ff */
[----:B------:R-:W-:-:S04]  /*1ada0*/  IMAD R2, R2, 0x8, R17 ;  /* 0x0000000802027824 */ /* 0x000fc800078e0211 */
[----:B------:R-:W2:Y:S02]  /*1adb0*/  SYNCS.PHASECHK.TRANS64.TRYWAIT P1, [R2+URZ+0x2a870], R0 ;  /* 0x02a87000020075a7 */ /* 0x000ea4000802017f */
[----:B--2---:R-:W-:Y:S05]  /*1adc0*/  @!P1 BRA `(.L_x_4420) ;  /* 0x0000002800789947 */ /* 0x004fea0003800000 */
.L_x_4472:
[----:B------:R-:W-:Y:S05]  /*1add0*/  BSYNC B0 ;  /* 0x0000000000007941 */ /* 0x000fea0003800000 */
.L_x_4419:
[----:B------:R-:W-:Y:S05]  /*1ade0*/  @!P2 BRA `(.L_x_4421) ;  /* 0x000000000004a947 */ /* 0x000fea0003800000 */
[----:B------:R-:W-:Y:S01]  /*1adf0*/  BPT.TRAP 0x1 ;  /* 0x000000040000795c */ /* 0x000fe20000300000 */
.L_x_4421:
[----:B--2---:R-:W2:Y:S02]  /*1ae00*/  LDL R0, [R1+0x4] ;  /* 0x0000040001007983 */ /* 0x004ea40000100800 */
[----:B--2---:R-:W-:-:S04]  /*1ae10*/  SHF.L.U32 R0, R0, 0x1f, RZ ;  /* 0x0000001f00007819 */ /* 0x004fc800000006ff */
[----:B------:R-:W2:Y:S02]  /*1ae20*/  SYNCS.PHASECHK.TRANS64.TRYWAIT P1, [R2+URZ+0x2a860], R0 ;  /* 0x02a86000020075a7 */ /* 0x000ea4000802017f */
[----:B--2---:R-:W-:Y:S05]  /*1ae30*/  @!P1 BRA `(.L_x_4422) ;  /* 0x0000002800709947 */ /* 0x004fea0003800000 */
.L_x_4473:
[----:B------:R-:W3:Y:S04]  /*1ae40*/  LDL R12, [R1] ;  /* 0x00000000010c7983 */ /* 0x000ee80000100800 */
[----:B------:R-:W4:Y:S04]  /*1ae50*/  LDL R13, [R1+0x28] ;  /* 0x00002800010d7983 */ /* 0x000f280000100800 */
[----:B------:R-:W5:Y:S01]  /*1ae60*/  LDL R14, [R1+0x24] ;  /* 0x00002400010e7983 */ /* 0x000f620000100800 */
[----:B------:R-:W-:Y:S05]  /*1ae70*/  WARPSYNC.ALL ;  /* 0x0000000000007948 */ /* 0x000fea0003800000 */
[----:B---3--:R-:W-:-:S05]  /*1ae80*/  IMAD R3, R12, 0x6000, RZ ;  /* 0x000060000c037824 */ /* 0x008fca00078e02ff */
[----:B--2---:R-:W-:-:S05]  /*1ae90*/  LOP3.LUT R0, R3, R18, RZ, 0xfc, !PT ;  /* 0x0000001203007212 */ /* 0x004fca00078efcff */
[----:B------:R-:W-:-:S05]  /*1aea0*/  IMAD.IADD R0, R17, 0x1, R0 ;  /* 0x0000000111007824 */ /* 0x000fca00078e0200 */
[----:B0-----:R4:W0:Y:S02]  /*1aeb0*/  LDSM.16.MT88.4 R4, [R0+0xc400] ;  /* 0x00c400000004783b */ /* 0x0018240000004200 */
[----:B----4-:R-:W-:Y:S02]  /*1aec0*/  IADD3 R0, R19, R3, R13 ;  /* 0x0000000313007210 */ /* 0x010fe40007ffe00d */
[C-C-:B0-----:R-:W-:Y:S02]  /*1aed0*/  PRMT R8, R4.reuse, 0x6420, R5.reuse ;  /* 0x0000642004087816 */ /* 0x141fe40000000005 */
[----:B------:R-:W-:Y:S01]  /*1aee0*/  PRMT R9, R4, 0x7531, R5 ;  /* 0x0000753104097816 */ /* 0x000fe20000000005 */
[----:B------:R-:W-:-:S05]  /*1aef0*/  VIADD R4, R3, 0x2000 ;  /* 0x0000200003047836 */ /* 0x000fca0000000000 */
[----:B------:R-:W-:Y:S02]  /*1af00*/  LOP3.LUT R4, R4, R18, RZ, 0xfc, !PT ;  /* 0x0000001204047212 */ /* 0x000fe400078efcff */
[C-C-:B------:R-:W-:Y:S02]  /*1af10*/  PRMT R10, R6.reuse, 0x6420, R7.reuse ;  /* 0x00006420060a7816 */ /* 0x140fe40000000007 */
[----:B------:R-:W-:Y:S01]  /*1af20*/  PRMT R11, R6, 0x7531, R7 ;  /* 0x00007531060b7816 */ /* 0x000fe20000000007 */
[----:B------:R-:W-:-:S04]  /*1af30*/  IMAD.IADD R4, R17, 0x1, R4 ;  /* 0x0000000111047824 */ /* 0x000fc800078e0204 */
[----:B------:R-:W-:Y:S04]  /*1af40*/  STSM.16.M88.4 [R0], R8 ;  /* 0x0000000800007844 */ /* 0x000fe80000000200 */
[----:B------:R-:W0:Y:S02]  /*1af50*/  LDSM.16.MT88.4 R4, [R4+0xc400] ;  /* 0x00c400000404783b */ /* 0x000e240000004200 */
[C-C-:B0-----:R-:W-:Y:S02]  /*1af60*/  PRMT R8, R4.reuse, 0x6420, R5.reuse ;  /* 0x0000642004087816 */ /* 0x141fe40000000005 */
[----:B------:R-:W-:Y:S01]  /*1af70*/  PRMT R9, R4, 0x7531, R5 ;  /* 0x0000753104097816 */ /* 0x000fe20000000005 */
[----:B------:R-:W-:-:S05]  /*1af80*/  VIADD R4, R3, 0x4000 ;  /* 0x0000400003047836 */ /* 0x000fca0000000000 */
[----:B------:R-:W-:Y:S02]  /*1af90*/  LOP3.LUT R4, R4, R18, RZ, 0xfc, !PT ;  /* 0x0000001204047212 */ /* 0x000fe400078efcff */
[C-C-:B------:R-:W-:Y:S02]  /*1afa0*/  PRMT R10, R6.reuse, 0x6420, R7.reuse ;  /* 0x00006420060a7816 */ /* 0x140fe40000000007 */
[----:B------:R-:W-:Y:S01]  /*1afb0*/  PRMT R11, R6, 0x7531, R7 ;  /* 0x00007531060b7816 */ /* 0x000fe20000000007 */
[----:B------:R-:W-:-:S04]  /*1afc0*/  IMAD.IADD R4, R17, 0x1, R4 ;  /* 0x0000000111047824 */ /* 0x000fc800078e0204 */
        /* <DEDUP_REMOVED lines=10> */
[----:B-----5:R-:W-:Y:S02]  /*1b070*/  IADD3 R0, R19, R14, R3 ;  /* 0x0000000e13007210 */ /* 0x020fe40007ffe003 */
        /* <DEDUP_REMOVED lines=81> */
.L_x_4423:
[----:B------:R-:W3:Y:S01]  /*1b590*/  LDL.LU R3, [R1+0x4] ;  /* 0x0000040001037983 */ /* 0x000ee20000300800 */
[----:B--2---:R2:W-:Y:S01]  /*1b5a0*/  SYNCS.ARRIVE.TRANS64.A1T0 RZ, [R2+URZ+0x2a850], RZ ;  /* 0x02a850ff02ff79a7 */ /* 0x0045e2000810003f */
[----:B------:R-:W-:Y:S02]  /*1b5b0*/  VIADD R0, R12, 0x1 ;  /* 0x000000010c007836 */ /* 0x000fe40000000000 */
[----:B--2---:R-:W-:-:S05]  /*1b5c0*/  @!P0 VIADD R2, R2, 0x2a880 ;  /* 0x0002a88002028836 */ /* 0x004fca0000000000 */
[----:B------:R-:W-:Y:S01]  /*1b5d0*/  @!P0 PRMT R2, RZ, 0x654, R2 ;  /* 0x00000654ff028816 */ /* 0x000fe20000000002 */
[----:B------:R-:W-:Y:S06]  /*1b5e0*/  BAR.SYNC.DEFER_BLOCKING 0x2, 0x80 ;  /* 0x0082000000007b1d */ /* 0x000fec0000010000 */
[----:B------:R2:W-:Y:S01]  /*1b5f0*/  @!P0 SYNCS.ARRIVE.TRANS64.RED.A1T0 RZ, [R2+URZ], RZ ;  /* 0x000000ff02ff89a7 */ /* 0x0005e2000810043f */
[----:B------:R-:W-:-:S04]  /*1b600*/  ISETP.NE.AND P0, PT, R0, 0x2, PT ;  /* 0x000000020000780c */ /* 0x000fc80003f05270 */
[----:B------:R-:W-:Y:S02]  /*1b610*/  SEL R0, R0, RZ, P0 ;  /* 0x000000ff00007207 */ /* 0x000fe40000000000 */
[----:B--2---:R-:W-:-:S03]  /*1b620*/  SEL R2, RZ, 0x1, P0 ;  /* 0x00000001ff027807 */ /* 0x004fc60000000000 */
[----:B------:R4:W-:Y:S01]  /*1b630*/  STL [R1], R0 ;  /* 0x0000000001007387 */ /* 0x0009e20000100800 */
[----:B---3--:R-:W-:-:S05]  /*1b640*/  LOP3.LUT R3, R3, R2, RZ, 0x3c, !PT ;  /* 0x0000000203037212 */ /* 0x008fca00078e3cff */
[----:B------:R4:W-:Y:S02]  /*1b650*/  STL [R1+0x4], R3 ;  /* 0x0000040301007387 */ /* 0x0009e40000100800 */
.L_x_4366:
[----:B------:R-:W-:Y:S05]  /*1b660*/  BSYNC B7 ;  /* 0x0000000000077941 */ /* 0x000fea0003800000 */
.L_x_4364:
[----:B--2-4-:R-:W2:Y:S02]  /*1b670*/  LDL R0, [R1+0xc] ;  /* 0x00000c0001007983 */ /* 0x014ea40000100800 */
[----:B--2---:R-:W-:-:S13]  /*1b680*/  LOP3.LUT P0, RZ, R0, 0x2, RZ, 0xc0, !PT ;  /* 0x0000000200ff7812 */ /* 0x004fda000780c0ff */
[----:B------:R-:W-:Y:S05]  /*1b690*/  @!P0 BRA `(.L_x_4424) ;  /* 0x0000000000308947 */ /* 0x000fea0003800000 */
[----:B------:R-:W2:Y:S08]  /*1b6a0*/  S2UR UR5, SR_CgaCtaId ;  /* 0x00000000000579c3 */ /* 0x000eb00000008800 */
[----:B------:R-:W-:Y:S06]  /*1b6b0*/  BAR.SYNC.DEFER_BLOCKING 0x5, 0x180 ;  /* 0x0146000000007b1d */ /* 0x000fec0000010000 */
[----:B------:R-:W-:-:S02]  /*1b6c0*/  UMOV UR4, 0x400 ;  /* 0x0000040000047882 */ /* 0x000fc40000000000 */
[----:B--2---:R-:W-:-:S06]  /*1b6d0*/  ULEA UR4, UR5, UR4, 0x18 ;  /* 0x0000000405047291 */ /* 0x004fcc000f8ec03f */
[----:B------:R-:W-:-:S05]  /*1b6e0*/  IMAD.U32 R17, RZ, RZ, UR4 ;  /* 0x00000004ff117e24 */ /* 0x000fca000f8e00ff */
[----:B-1----:R-:W1:Y:S04]  /*1b6f0*/  LDS.128 R4, [R17+0x2a8d0] ;  /* 0x02a8d00011047984 */ /* 0x002e680000000c00 */
[----:B-1----:R1:W-:Y:S01]  /*1b700*/  STL.64 [R1+0x10], R4 ;  /* 0x0000100401007387 */ /* 0x0023e20000100a00 */
[----:B------:R-:W-:-:S03]  /*1b710*/  IMAD.MOV.U32 R0, RZ, RZ, R7 ;  /* 0x000000ffff007224 */ /* 0x000fc600078e0007 */
[----:B------:R1:W-:Y:S02]  /*1b720*/  STL [R1+0x18], R6 ;  /* 0x0000180601007387 */ /* 0x0003e40000100800 */
[----:B------:R-:W-:Y:S01]  /*1b730*/  R2UR UR42, R0 ;  /* 0x00000000002a72ca */ /* 0x000fe200000e0000 */
[----:B------:R-:W-:Y:S06]  /*1b740*/  BAR.ARV 0x4, 0x180 ;  /* 0x0106000000007b1d */ /* 0x000fec0000002000 */
[----:B------:R-:W-:Y:S08]  /*1b750*/  BRA `(.L_x_4425) ;  /* 0x0000000c00e47947 */ /* 0x000ff00003800000 */
.L_x_4424:
        /* <DEDUP_REMOVED lines=11> */
[----:B-1----:R-:W1:Y:S01]  /*1b810*/  @!P1 LDC.64 R4, c[0x0][0xc78] ;  /* 0x00031e00ff049b82 */ /* 0x002e620000000a00 */
        /* <DEDUP_REMOVED lines=34> */
.L_x_4428:
        /* <DEDUP_REMOVED lines=38> */
.L_x_4426:
        /* <DEDUP_REMOVED lines=14> */
.L_x_4429:
        /* <DEDUP_REMOVED lines=63> */
.L_x_4430:
        /* <DEDUP_REMOVED lines=64> */
.L_x_4431:
[----:B------:R-:W-:-:S05]  /*1c570*/  LOP3.LUT R4, RZ, R4, RZ, 0x33, !PT ;  /* 0x00000004ff047212 */ /* 0x000fca00078e33ff */
[----:B------:R-:W-:-:S05]  /*1c580*/  IMAD.IADD R0, R0, 0x1, R4 ;  /* 0x0000000100007824 */ /* 0x000fca00078e0204 */
[----:B------:R2:W-:Y:S01]  /*1c590*/  STL [R1+0x14], R0 ;  /* 0x0000140001007387 */ /* 0x0005e20000100800 */
[----:B------:R-:W-:Y:S05]  /*1c5a0*/  BRA `(.L_x_4432) ;  /* 0x0000000000107947 */ /* 0x000fea0003800000 */
.L_x_4427:
[----:B------:R0:W-:Y:S01]  /*1c5b0*/  STL [R1+0x10], R4 ;  /* 0x0000100401007387 */ /* 0x0001e20000100800 */
[----:B------:R-:W-:-:S03]  /*1c5c0*/  ULDC UR42, c[0x0][0xc3c] ;  /* 0x00030f00002a7ab9 */ /* 0x000fc60000000800 */
[----:B------:R0:W-:Y:S04]  /*1c5d0*/  STL [R1+0x14], RZ ;  /* 0x000014ff01007387 */ /* 0x0001e80000100800 */
[----:B------:R0:W-:Y:S02]  /*1c5e0*/  STL [R1+0x18], RZ ;  /* 0x000018ff01007387 */ /* 0x0001e40000100800 */
.L_x_4432:
[----:B-1----:R-:W3:Y:S04]  /*1c5f0*/  LDL R2, [R1+0x18] ;  /* 0x0000180001027983 */ /* 0x002ee80000100800 */
[----:B0-----:R-:W4:Y:S04]  /*1c600*/  LDL R3, [R1+0x14] ;  /* 0x0000140001037983 */ /* 0x001f280000100800 */
        /* <DEDUP_REMOVED lines=14> */
.L_x_4425:
[----:B------:R-:W-:Y:S02]  /*1c6f0*/  ULDC UR4, c[0x0][0xc3c] ;  /* 0x00030f0000047ab9 */ /* 0x000fe40000000800 */
[----:B------:R-:W-:-:S06]  /*1c700*/  UISETP.GE.AND UP0, UPT, UR42, UR4, UPT ;  /* 0x000000042a00728c */ /* 0x000fcc000bf06270 */
[----:B------:R-:W-:-:S13]  /*1c710*/  PLOP3.LUT P0, PT, PT, PT, UP0, 0x80, 0x0 ;  /* 0x000000000000781c */ /* 0x000fda0003f0f008 */
[----:B------:R-:W-:Y:S05]  /*1c720*/  @!P0 BRA `(.L_x_4433) ;  /* 0xffffffa800608947 */ /* 0x000fea000383ffff */
.L_x_4353:
[----:B------:R-:W3:Y:S01]  /*1c730*/  LDL.LU R0, [R1+0x40] ;  /* 0x0000400001007983 */ /* 0x000ee20000300800 */
[----:B------:R-:W-:Y:S01]  /*1c740*/  BSSY B0, `(.L_x_4434) ;  /* 0x000000b000007945 */ /* 0x000fe20003800000 */
[----:B-12---:R-:W1:Y:S01]  /*1c750*/  S2R R5, SR_CgaCtaId ;  /* 0x0000000000057919 */ /* 0x006e620000008800 */
[----:B---3--:R-:W-:-:S05]  /*1c760*/  VIADD R0, R0, 0x1 ;  /* 0x0000000100007836 */ /* 0x008fca0000000000 */
[----:B------:R-:W-:-:S04]  /*1c770*/  LEA.HI R2, R0, R0, RZ, 0x1 ;  /* 0x0000000000027211 */ /* 0x000fc800078f08ff */
[----:B------:R-:W-:-:S05]  /*1c780*/  LOP3.LUT R3, R2, 0xfffffffe, RZ, 0xc0, !PT ;  /* 0xfffffffe02037812 */ /* 0x000fca00078ec0ff */
[----:B------:R-:W-:Y:S01]  /*1c790*/  IMAD.IADD R3, R0, 0x1, -R3 ;  /* 0x0000000100037824 */ /* 0x000fe200078e0a03 */
[----:B------:R-:W-:-:S04]  /*1c7a0*/  MOV R0, 0x400 ;  /* 0x0000040000007802 */ /* 0x000fc80000000f00 */
[----:B-1----:R-:W-:Y:S02]  /*1c7b0*/  LEA R0, R5, R0, 0x18 ;  /* 0x0000000005007211 */ /* 0x002fe400078ec0ff */
[----:B------:R-:W-:-:S04]  /*1c7c0*/  SHF.L.U32 R3, R3, 0x1f, RZ ;  /* 0x0000001f03037819 */ /* 0x000fc800000006ff */
[----:B------:R-:W1:Y:S02]  /*1c7d0*/  SYNCS.PHASECHK.TRANS64.TRYWAIT P0, [R0+URZ+0x2a820], R3 ;  /* 0x02a82003000075a7 */ /* 0x000e64000800017f */
[----:B-1----:R-:W-:Y:S05]  /*1c7e0*/  @!P0 BRA `(.L_x_4435) ;  /* 0x0000001000188947 */ /* 0x002fea0003800000 */
.L_x_4474:
[----:B------:R-:W-:Y:S05]  /*1c7f0*/  BSYNC B0 ;  /* 0x0000000000007941 */ /* 0x000fea0003800000 */
.L_x_4434:
[----:B------:R-:W-:-:S03]  /*1c800*/  UMOV UR4, 0xffffffff ;  /* 0xffffffff00047882 */ /* 0x000fc60000000000 */
[----:B------:R-:W-:Y:S05]  /*1c810*/  BRA.DIV UR4, `(.L_x_4436) ;  /* 0x0000001204207947 */ /* 0x000fea000b800000 */
[----:B------:R-:W2:Y:S02]  /*1c820*/  S2R R2, SR_TID.X ;  /* 0x0000000000027919 */ /* 0x000ea40000002100 */
[----:B--2---:R-:W-:-:S04]  /*1c830*/  SHF.R.U32.HI R2, RZ, 0x5, R2 ;  /* 0x00000005ff027819 */ /* 0x004fc80000011602 */
[----:B------:R-:W-:-:S05]  /*1c840*/  LOP3.LUT R2, R2, 0x3, RZ, 0xc0, !PT ;  /* 0x0000000302027812 */ /* 0x000fca00078ec0ff */
[----:B------:R2:W3:Y:S02]  /*1c850*/  SHFL.IDX PT, R14, R2, RZ, 0x1f ;  /* 0x00001fff020e7589 */ /* 0x0004e400000e0000 */
.L_x_4477:
[----:B---3--:R-:W-:Y:S01]  /*1c860*/  ISETP.NE.AND P0, PT, R14, RZ, PT ;  /* 0x000000ff0e00720c */ /* 0x008fe20003f05270 */
[----:B------:R-:W-:-:S12]  /*1c870*/  BSSY B0, `(.L_x_4437) ;  /* 0x000002e000007945 */ /* 0x000fd80003800000 */
[----:B------:R-:W-:Y:S05]  /*1c880*/  @P0 BRA `(.L_x_4438) ;  /* 0x0000000000b00947 */ /* 0x000fea0003800000 */
[----:B------:R-:W-:-:S03]  /*1c890*/  UMOV UR4, 0xffffffff ;  /* 0xffffffff00047882 */ /* 0x000fc60000000000 */
[----:B------:R-:W-:Y:S05]  /*1c8a0*/  BRA.DIV UR4, `(.L_x_4439) ;  /* 0x0000001204307947 */ /* 0x000fea000b800000 */
[----:B------:R-:W-:-:S13]  /*1c8b0*/  ELECT P6, URZ, PT ;  /* 0x00000000003f782f */ /* 0x000fda00038c0000 */
.L_x_4480:
[----:B------:R-:W-:Y:S05]  /*1c8c0*/  @!P6 BRA `(.L_x_4438) ;  /* 0x0000000000a0e947 */ /* 0x000fea0003800000 */
[----:B------:R-:W-:-:S06]  /*1c8d0*/  ULOP3.LUT UR4, UR38, 0x2, URZ, 0xfc, !UPT ;  /* 0x0000000226047892 */ /* 0x000fcc000f8efc3f */
[----:B--2---:R-:W-:-:S05]  /*1c8e0*/  IMAD.U32 R2, RZ, RZ, UR4 ;  /* 0x00000004ff027e24 */ /* 0x004fca000f8e00ff */
[----:B------:R-:W-:-:S13]  /*1c8f0*/  ISETP.NE.AND P0, PT, R2, 0x3, PT ;  /* 0x000000030200780c */ /* 0x000fda0003f05270 */
[----:B------:R-:W-:Y:S05]  /*1c900*/  @!P0 BRA `(.L_x_4440) ;  /* 0x0000000000048947 */ /* 0x000fea0003800000 */
[----:B------:R-:W-:Y:S01]  /*1c910*/  BPT.TRAP 0x1 ;  /* 0x000000040000795c */ /* 0x000fe20000300000 */
.L_x_4440:
[----:B-1----:R-:W2:Y:S04]  /*1c920*/  LDL R3, [R1] ;  /* 0x0000000001037983 */ /* 0x002ea80000100800 */
[----:B------:R-:W3:Y:S01]  /*1c930*/  LDL.LU R7, [R1+0x4] ;  /* 0x0000040001077983 */ /* 0x000ee20000300800 */
[----:B------:R-:W-:-:S04]  /*1c940*/  VIADD R2, R0, 0x2a840 ;  /* 0x0002a84000027836 */ /* 0x000fc80000000000 */
[C---:B--2---:R-:W-:Y:S02]  /*1c950*/  IMAD R6, R3.reuse, 0x8, R2 ;  /* 0x0000000803067824 */ /* 0x044fe400078e0202 */
[----:B------:R-:W-:Y:S01]  /*1c960*/  VIADD R3, R3, 0x1 ;  /* 0x0000000103037836 */ /* 0x000fe20000000000 */
[----:B---3--:R-:W-:-:S04]  /*1c970*/  SHF.L.U32 R5, R7, 0x1f, RZ ;  /* 0x0000001f07057819 */ /* 0x008fc800000006ff */
[C---:B------:R-:W-:Y:S01]  /*1c980*/  ISETP.NE.AND P2, PT, R3.reuse, 0x2, PT ;  /* 0x000000020300780c */ /* 0x040fe20003f45270 */
[----:B------:R-:W1:Y:S03]  /*1c990*/  SYNCS.PHASECHK.TRANS64.TRYWAIT P1, [R6+URZ], R5 ;  /* 0x00000005060075a7 */ /* 0x000e66000802017f */
[----:B------:R-:W-:Y:S02]  /*1c9a0*/  SEL R4, RZ, 0x1, P2 ;  /* 0x00000001ff047807 */ /* 0x000fe40001000000 */
[----:B------:R-:W-:Y:S02]  /*1c9b0*/  SEL R3, R3, RZ, P2 ;  /* 0x000000ff03037207 */ /* 0x000fe40001000000 */
[----:B------:R-:W-:-:S03]  /*1c9c0*/  LOP3.LUT R4, R7, R4, RZ, 0x3c, !PT ;  /* 0x0000000407047212 */ /* 0x000fc600078e3cff */
[----:B------:R-:W-:Y:S01]  /*1c9d0*/  IMAD R7, R3, 0x8, R2 ;  /* 0x0000000803077824 */ /* 0x000fe200078e0202 */
[----:B------:R-:W-:Y:S01]  /*1c9e0*/  SHF.L.U32 R2, R4, 0x1f, RZ ;  /* 0x0000001f04027819 */ /* 0x000fe200000006ff */
[----:B-1----:R-:W-:Y:S06]  /*1c9f0*/  @!P1 BRA `(.L_x_4441) ;  /* 0x0000000c00fc9947 */ /* 0x002fec0003800000 */
.L_x_4481:
[----:B------:R-:W2:Y:S02]  /*1ca00*/  SYNCS.PHASECHK.TRANS64.TRYWAIT P1, [R7+URZ], R2 ;  /* 0x00000002070075a7 */ /* 0x000ea4000802017f */
[----:B--2---:R-:W-:Y:S05]  /*1ca10*/  @!P1 BRA `(.L_x_4442) ;  /* 0x0000001000089947 */ /* 0x004fea0003800000 */
.L_x_4482:
[----:B------:R-:W-:Y:S05]  /*1ca20*/  @!P0 BRA `(.L_x_4443) ;  /* 0x0000000000048947 */ /* 0x000fea0003800000 */
[----:B------:R-:W-:Y:S01]  /*1ca30*/  BPT.TRAP 0x1 ;  /* 0x000000040000795c */ /* 0x000fe20000300000 */
.L_x_4443:
[----:B------:R-:W3:Y:S02]  /*1ca40*/  LDL.LU R4, [R1] ;  /* 0x0000000001047983 */ /* 0x000ee40000300800 */
[----:B---3--:R-:W-:-:S04]  /*1ca50*/  IMAD R4, R4, 0x8, R0 ;  /* 0x0000000804047824 */ /* 0x008fc800078e0200 */
[----:B------:R-:W3:Y:S02]  /*1ca60*/  SYNCS.PHASECHK.TRANS64.TRYWAIT P1, [R4+URZ+0x2a860], R5 ;  /* 0x02a86005040075a7 */ /* 0x000ee4000802017f */
[----:B---3--:R-:W-:Y:S05]  /*1ca70*/  @!P1 BRA `(.L_x_4444) ;  /* 0x0000001000049947 */ /* 0x008fea0003800000 */
.L_x_4483:
[----:B------:R-:W-:Y:S05]  /*1ca80*/  @!P0 BRA `(.L_x_4445) ;  /* 0x0000000000048947 */ /* 0x000fea0003800000 */
[----:B------:R-:W-:Y:S01]  /*1ca90*/  BPT.TRAP 0x1 ;  /* 0x000000040000795c */ /* 0x000fe20000300000 */
.L_x_4445:
[----:B------:R-:W-:-:S04]  /*1caa0*/  IMAD R3, R3, 0x8, R0 ;  /* 0x0000000803037824 */ /* 0x000fc800078e0200 */
[----:B------:R-:W4:Y:S02]  /*1cab0*/  SYNCS.PHASECHK.TRANS64.TRYWAIT P1, [R3+URZ+0x2a860], R2 ;  /* 0x02a86002030075a7 */ /* 0x000f24000802017f */
[----:B----4-:R-:W-:Y:S05]  /*1cac0*/  @!P1 BRA `(.L_x_4446) ;  /* 0x0000001000049947 */ /* 0x010fea0003800000 */
.L_x_4484:
[----:B------:R-:W-:Y:S05]  /*1cad0*/  @!P0 BRA `(.L_x_4447) ;  /* 0x0000000000048947 */ /* 0x000fea0003800000 */
[----:B------:R-:W-:Y:S01]  /*1cae0*/  BPT.TRAP 0x1 ;  /* 0x000000040000795c */ /* 0x000fe20000300000 */
.L_x_4447:
[----:B------:R-:W5:Y:S02]  /*1caf0*/  SYNCS.PHASECHK.TRANS64.TRYWAIT P0, [R4+URZ+0x2a880], R5 ;  /* 0x02a88005040075a7 */ /* 0x000f64000800017f */
[----:B-----5:R-:W-:Y:S05]  /*1cb00*/  @!P0 BRA `(.L_x_4448) ;  /* 0x0000001000088947 */ /* 0x020fea0003800000 */
.L_x_4449:
[----:B------:R0:W0:Y:S02]  /*1cb10*/  SYNCS.PHASECHK.TRANS64.TRYWAIT P0, [R3+URZ+0x2a880], R2 ;  /* 0x02a88002030075a7 */ /* 0x000024000800017f */
[----:B0-----:R-:W-:Y:S05]  /*1cb20*/  @!P0 NANOSLEEP.SYNCS 0x989680 ;  /* 0x009896800000895d */ /* 0x001fea0003900000 */
[----:B------:R-:W0:Y:S02]  /*1cb30*/  @!P0 SYNCS.PHASECHK.TRANS64 P0, [R3+URZ+0x2a880], R2 ;  /* 0x02a88002030085a7 */ /* 0x000e24000800007f */
[----:B0-----:R-:W-:Y:S05]  /*1cb40*/  @!P0 BRA `(.L_x_4449) ;  /* 0xfffffffc00f08947 */ /* 0x001fea000383ffff */
.L_x_4438:
[----:B------:R-:W-:Y:S05]  /*1cb50*/  BSYNC B0 ;  /* 0x0000000000007941 */ /* 0x000fea0003800000 */
.L_x_4437:
[----:B------:R-:W-:Y:S05]  /*1cb60*/  EXIT ;  /* 0x000000000000794d */ /* 0x000fea0003800000 */
.L_x_4248:
[----:B0-----:R-:W-:-:S04]  /*1cb70*/  IMAD.U32 R3, RZ, RZ, UR36 ;  /* 0x00000024ff037e24 */ /* 0x001fc8000f8e00ff */
[----:B------:R0:W1:Y:S03]  /*1cb80*/  SYNCS.PHASECHK.TRANS64.TRYWAIT P1, [R3+URZ+0x2a800], R6 ;  /* 0x02a80006030075a7 */ /* 0x000066000802017f */
[----:B-1----:R-:W-:Y:S05]  /*1cb90*/  @!P1 NANOSLEEP.SYNCS 0x989680 ;  /* 0x009896800000995d */ /* 0x002fea0003900000 */
[----:B------:R-:W1:Y:S02]  /*1cba0*/  @!P1 SYNCS.PHASECHK.TRANS64 P1, [R3+URZ+0x2a800], R6 ;  /* 0x02a80006030095a7 */ /* 0x000e64000802007f */
[----:B-1----:R-:W-:Y:S05]  /*1cbb0*/  @!P1 BRA `(.L_x_4248) ;  /* 0xfffffffc00ec9947 */ /* 0x002fea000383ffff */
[----:B------:R-:W-:Y:S05]  /*1cbc0*/  BRA `(.L_x_4450) ;  /* 0xfffffe5800c87947 */ /* 0x000fea000383ffff */
.L_x_4252:
[----:B-1----:R1:W2:Y:S02]  /*1cbd0*/  SYNCS.PHASECHK.TRANS64.TRYWAIT P2, [R20+URZ+0x2a830], R3 ;  /* 0x02a83003140075a7 */ /* 0x0022a4000804017f */
[----:B--2---:R-:W-:Y:S05]  /*1cbe0*/  @!P2 NANOSLEEP.SYNCS 0x989680 ;  /* 0x009896800000a95d */ /* 0x004fea0003900000 */
[----:B------:R-:W2:Y:S02]  /*1cbf0*/  @!P2 SYNCS.PHASECHK.TRANS64 P2, [R20+URZ+0x2a830], R3 ;  /* 0x02a830031400a5a7 */ /* 0x000ea4000804007f */
[----:B--2---:R-:W-:Y:S05]  /*1cc00*/  @!P2 BRA `(.L_x_4252) ;  /* 0xfffffffc00f0a947 */ /* 0x004fea000383ffff */
[----:B------:R-:W-:Y:S05]  /*1cc10*/  BRA `(.L_x_4251) ;  /* 0xfffffe5800ec7947 */ /* 0x000fea000383ffff */
.L_x_4268:
[----:B-1----:R-:W-:-:S04]  /*1cc20*/  IMAD.U32 R8, RZ, RZ, UR6 ;  /* 0x00000006ff087e24 */ /* 0x002fc8000f8e00ff */
[----:B------:R1:W2:Y:S03]  /*1cc30*/  SYNCS.PHASECHK.TRANS64.TRYWAIT P2, [R8+URZ+0x2a830], R7 ;  /* 0x02a83007080075a7 */ /* 0x0002a6000804017f */
[----:B--2---:R-:W-:Y:S05]  /*1cc40*/  @!P2 NANOSLEEP.SYNCS 0x989680 ;  /* 0x009896800000a95d */ /* 0x004fea0003900000 */
[----:B------:R-:W2:Y:S02]  /*1cc50*/  @!P2 SYNCS.PHASECHK.TRANS64 P2, [R8+URZ+0x2a830], R7 ;  /* 0x02a830070800a5a7 */ /* 0x000ea4000804007f */
[----:B--2---:R-:W-:Y:S05]  /*1cc60*/  @!P2 BRA `(.L_x_4268) ;  /* 0xfffffffc00eca947 */ /* 0x004fea000383ffff */
[----:B------:R-:W-:Y:S05]  /*1cc70*/  BRA `(.L_x_4265) ;  /* 0xfffffe9800507947 */ /* 0x000fea000383ffff */
.L_x_4272:
[----:B-1----:R-:W-:-:S04]  /*1cc80*/  IMAD.U32 R8, RZ, RZ, UR6 ;  /* 0x00000006ff087e24 */ /* 0x002fc8000f8e00ff */
[----:B------:R1:W2:Y:S03]  /*1cc90*/  SYNCS.PHASECHK.TRANS64.TRYWAIT P2, [R8+URZ+0x2a850], R7 ;  /* 0x02a85007080075a7 */ /* 0x0002a6000804017f */
[----:B--2---:R-:W-:Y:S05]  /*1cca0*/  @!P2 NANOSLEEP.SYNCS 0x989680 ;  /* 0x009896800000a95d */ /* 0x004fea0003900000 */
[----:B------:R-:W2:Y:S02]  /*1ccb0*/  @!P2 SYNCS.PHASECHK.TRANS64 P2, [R8+URZ+0x2a850], R7 ;  /* 0x02a850070800a5a7 */ /* 0x000ea4000804007f */
[----:B--2---:R-:W-:Y:S05]  /*1ccc0*/  @!P2 BRA `(.L_x_4272) ;  /* 0xfffffffc00eca947 */ /* 0x004fea000383ffff */
[----:B------:R-:W-:Y:S05]  /*1ccd0*/  BRA `(.L_x_4269) ;  /* 0xfffffe9800f07947 */ /* 0x000fea000383ffff */
.L_x_4290:
[----:B-1----:R-:W-:-:S04]  /*1cce0*/  IMAD.U32 R6, RZ, RZ, UR6 ;  /* 0x00000006ff067e24 */ /* 0x002fc8000f8e00ff */
[----:B------:R1:W2:Y:S03]  /*1ccf0*/  SYNCS.PHASECHK.TRANS64.TRYWAIT P2, [R6+URZ+0x2a830], R5 ;  /* 0x02a83005060075a7 */ /* 0x0002a6000804017f */
[----:B--2---:R-:W-:Y:S05]  /*1cd00*/  @!P2 NANOSLEEP.SYNCS 0x989680 ;  /* 0x009896800000a95d */ /* 0x004fea0003900000 */
[----:B------:R-:W2:Y:S02]  /*1cd10*/  @!P2 SYNCS.PHASECHK.TRANS64 P2, [R6+URZ+0x2a830], R5 ;  /* 0x02a830050600a5a7 */ /* 0x000ea4000804007f */
[----:B--2---:R-:W-:Y:S05]  /*1cd20*/  @!P2 BRA `(.L_x_4290) ;  /* 0xfffffffc00eca947 */ /* 0x004fea000383ffff */
[----:B------:R-:W-:Y:S05]  /*1cd30*/  BRA `(.L_x_4287) ;  /* 0xfffffed400207947 */ /* 0x000fea000383ffff */
.L_x_4294:
[----:B-1----:R-:W-:-:S04]  /*1cd40*/  IMAD.U32 R6, RZ, RZ, UR6 ;  /* 0x00000006ff067e24 */ /* 0x002fc8000f8e00ff */
[----:B------:R1:W2:Y:S03]  /*1cd50*/  SYNCS.PHASECHK.TRANS64.TRYWAIT P2, [R6+URZ+0x2a850], R5 ;  /* 0x02a85005060075a7 */ /* 0x0002a6000804017f */
[----:B--2---:R-:W-:Y:S05]  /*1cd60*/  @!P2 NANOSLEEP.SYNCS 0x989680 ;  /* 0x009896800000a95d */ /* 0x004fea0003900000 */
[----:B------:R-:W2:Y:S02]  /*1cd70*/  @!P2 SYNCS.PHASECHK.TRANS64 P2, [R6+URZ+0x2a850], R5 ;  /* 0x02a850050600a5a7 */ /* 0x000ea4000804007f */
[----:B--2---:R-:W-:Y:S05]  /*1cd80*/  @!P2 BRA `(.L_x_4294) ;  /* 0xfffffffc00eca947 */ /* 0x004fea000383ffff */
[----:B------:R-:W-:Y:S05]  /*1cd90*/  BRA `(.L_x_4291) ;  /* 0xfffffed400cc7947 */ /* 0x000fea000383ffff */
.L_x_4301:
[----:B-1----:R-:W-:-:S04]  /*1cda0*/  IMAD.U32 R6, RZ, RZ, UR6 ;  /* 0x00000006ff067e24 */ /* 0x002fc8000f8e00ff */
[----:B------:R1:W2:Y:S03]  /*1cdb0*/  SYNCS.PHASECHK.TRANS64.TRYWAIT P2, [R6+URZ+0x2a830], R5 ;  /* 0x02a83005060075a7 */ /* 0x0002a6000804017f */
[----:B--2---:R-:W-:Y:S05]  /*1cdc0*/  @!P2 NANOSLEEP.SYNCS 0x989680 ;  /* 0x009896800000a95d */ /* 0x004fea0003900000 */
[----:B------:R-:W2:Y:S02]  /*1cdd0*/  @!P2 SYNCS.PHASECHK.TRANS64 P2, [R6+URZ+0x2a830], R5 ;  /* 0x02a830050600a5a7 */ /* 0x000ea4000804007f */
[----:B--2---:R-:W-:Y:S05]  /*1cde0*/  @!P2 BRA `(.L_x_4301) ;  /* 0xfffffffc00eca947 */ /* 0x004fea000383ffff */
[----:B------:R-:W-:Y:S05]  /*1cdf0*/  BRA `(.L_x_4298) ;  /* 0xfffffefc002c7947 */ /* 0x000fea000383ffff */
.L_x_4305:
[----:B-1----:R-:W-:-:S04]  /*1ce00*/  IMAD.U32 R6, RZ, RZ, UR6 ;  /* 0x00000006ff067e24 */ /* 0x002fc8000f8e00ff */
[----:B------:R1:W2:Y:S03]  /*1ce10*/  SYNCS.PHASECHK.TRANS64.TRYWAIT P2, [R6+URZ+0x2a850], R5 ;  /* 0x02a85005060075a7 */ /* 0x0002a6000804017f */
[----:B--2---:R-:W-:Y:S05]  /*1ce20*/  @!P2 NANOSLEEP.SYNCS 0x989680 ;  /* 0x009896800000a95d */ /* 0x004fea0003900000 */
[----:B------:R-:W2:Y:S02]  /*1ce30*/  @!P2 SYNCS.PHASECHK.TRANS64 P2, [R6+URZ+0x2a850], R5 ;  /* 0x02a850050600a5a7 */ /* 0x000ea4000804007f */
[----:B--2---:R-:W-:Y:S05]  /*1ce40*/  @!P2 BRA `(.L_x_4305) ;  /* 0xfffffffc00eca947 */ /* 0x004fea000383ffff */
[----:B------:R-:W-:Y:S05]  /*1ce50*/  BRA `(.L_x_4302) ;  /* 0xfffffefc00d87947 */ /* 0x000fea000383ffff */
.L_x_4319:
[----:B-1----:R-:W-:-:S04]  /*1ce60*/  IMAD.U32 R7, RZ, RZ, UR9 ;  /* 0x00000009ff077e24 */ /* 0x002fc8000f8e00ff */
[----:B------:R1:W2:Y:S03]  /*1ce70*/  SYNCS.PHASECHK.TRANS64.TRYWAIT P1, [R7+URZ+0x2a850], R0 ;  /* 0x02a85000070075a7 */ /* 0x0002a6000802017f */
[----:B--2---:R-:W-:Y:S05]  /*1ce80*/  @!P1 NANOSLEEP.SYNCS 0x989680 ;  /* 0x009896800000995d */ /* 0x004fea0003900000 */
[----:B------:R-:W2:Y:S02]  /*1ce90*/  @!P1 SYNCS.PHASECHK.TRANS64 P1, [R7+URZ+0x2a850], R0 ;  /* 0x02a85000070095a7 */ /* 0x000ea4000802007f */
[----:B--2---:R-:W-:Y:S05]  /*1cea0*/  @!P1 BRA `(.L_x_4319) ;  /* 0xfffffffc00ec9947 */ /* 0x004fea000383ffff */
[----:B------:R-:W-:Y:S05]  /*1ceb0*/  BRA `(.L_x_4318) ;  /* 0xffffff3400247947 */ /* 0x000fea000383ffff */
.L_x_4375:
[----:B------:R-:W-:Y:S02]  /*1cec0*/  IMAD.MOV.U32 R13, RZ, RZ, R0 ;  /* 0x000000ffff0d7224 */ /* 0x000fe400078e0000 */
[----:B------:R-:W-:Y:S02]  /*1ced0*/  IMAD.MOV.U32 R12, RZ, RZ, RZ ;  /* 0x000000ffff0c7224 */ /* 0x000fe400078e00ff */
[----:B------:R-:W-:Y:S02]  /*1cee0*/  IMAD.MOV.U32 R11, RZ, RZ, 0x1f ;  /* 0x0000001fff0b7424 */ /* 0x000fe400078e00ff */
[----:B------:R-:W-:-:S07]  /*1cef0*/  IMAD.MOV.U32 R15, RZ, RZ, -0x1 ;  /* 0xffffffffff0f7424 */ /* 0x000fce00078e00ff */
[----:B01----:R-:W-:Y:S05]  /*1cf00*/  WARPSYNC.COLLECTIVE R15, `(.L_x_4451) ;  /* 0x000000000f087348 */ /* 0x003fea0003c00000 */
[----:B------:R2:W3:Y:S02]  /*1cf10*/  SHFL.IDX P6, R14, R13, R12, R11 ;  /* 0x0000000c0d0e7389 */ /* 0x0004e400000c000b */
[----:B0123--:R-:W-:Y:S01]  /*1cf20*/  ENDCOLLECTIVE ;  /* 0x000000000000791b */ /* 0x00ffe20003800000 */
.L_x_4451:
[----:B------:R-:W-:Y:S05]  /*1cf30*/  BRA `(.L_x_4452) ;  /* 0xffffffb400647947 */ /* 0x000fea000383ffff */
.L_x_4377:
[----:B------:R-:W-:Y:S01]  /*1cf40*/  BSSY B0, `(.L_x_4453) ;  /* 0x0000006000007945 */ /* 0x000fe20003800000 */
[----:B------:R-:W-:-:S07]  /*1cf50*/  IMAD.MOV.U32 R15, RZ, RZ, -0x1 ;  /* 0xffffffffff0f7424 */ /* 0x000fce00078e00ff */
[----:B01----:R-:W-:Y:S05]  /*1cf60*/  WARPSYNC.COLLECTIVE R15, `(.L_x_4454) ;  /* 0x000000000f0c7348 */ /* 0x003fea0003c00000 */
[----:B------:R-:W-:Y:S02]  /*1cf70*/  ELECT P6, UR62, PT ;  /* 0x00000000003e782f */ /* 0x000fe400038c0000 */
[----:B------:R-:W-:Y:S01]  /*1cf80*/  MOV R14, UR62 ;  /* 0x0000003e000e7c02 */ /* 0x000fe20008000f00 */
[----:B01----:R-:W-:Y:S10]  /*1cf90*/  ENDCOLLECTIVE ;  /* 0x000000000000791b */ /* 0x003ff40003800000 */
.L_x_4454:
[----:B------:R-:W-:Y:S05]  /*1cfa0*/  BSYNC B0 ;  /* 0x0000000000007941 */ /* 0x000fea0003800000 */
.L_x_4453:
[----:B------:R-:W-:Y:S05]  /*1cfb0*/  BRA `(.L_x_4455) ;  /* 0xffffffb400747947 */ /* 0x000fea000383ffff */
.L_x_4379:
[----:B0-----:R0:W1:Y:S02]  /*1cfc0*/  SYNCS.PHASECHK.TRANS64.TRYWAIT P0, [R2+URZ+0x2a880], R4 ;  /* 0x02a88004020075a7 */ /* 0x001064000800017f */
[----:B-1----:R-:W-:Y:S05]  /*1cfd0*/  @!P0 NANOSLEEP.SYNCS 0x989680 ;  /* 0x009896800000895d */ /* 0x002fea0003900000 */
[----:B------:R-:W1:Y:S02]  /*1cfe0*/  @!P0 SYNCS.PHASECHK.TRANS64 P0, [R2+URZ+0x2a880], R4 ;  /* 0x02a88004020085a7 */ /* 0x000e64000800007f */
[----:B-1----:R-:W-:Y:S05]  /*1cff0*/  @!P0 BRA `(.L_x_4379) ;  /* 0xfffffffc00f08947 */ /* 0x002fea000383ffff */
[----:B------:R-:W-:Y:S05]  /*1d000*/  BRA `(.L_x_4456) ;  /* 0xffffffb400d87947 */ /* 0x000fea000383ffff */
.L_x_4381:
[----:B-1----:R1:W2:Y:S02]  /*1d010*/  SYNCS.PHASECHK.TRANS64.TRYWAIT P0, [R2+URZ+0x2a840], R4 ;  /* 0x02a84004020075a7 */ /* 0x0022a4000800017f */
[----:B--2---:R-:W-:Y:S05]  /*1d020*/  @!P0 NANOSLEEP.SYNCS 0x989680 ;  /* 0x009896800000895d */ /* 0x004fea0003900000 */
[----:B------:R-:W2:Y:S02]  /*1d030*/  @!P0 SYNCS.PHASECHK.TRANS64 P0, [R2+URZ+0x2a840], R4 ;  /* 0x02a84004020085a7 */ /* 0x000ea4000800007f */
[----:B--2---:R-:W-:Y:S05]  /*1d040*/  @!P0 BRA `(.L_x_4381) ;  /* 0xfffffffc00f08947 */ /* 0x004fea000383ffff */
[----:B------:R-:W-:Y:S05]  /*1d050*/  BRA `(.L_x_4457) ;  /* 0xffffffb800647947 */ /* 0x000fea000383ffff */
.L_x_4385:
[----:B------:R-:W2:Y:S01]  /*1d060*/  LDL.LU R11, [R1+0x38] ;  /* 0x00003800010b7983 */ /* 0x000ea20000300800 */
[----:B------:R-:W-:Y:S01]  /*1d070*/  IMAD.MOV.U32 R0, RZ, RZ, R12 ;  /* 0x000000ffff007224 */ /* 0x000fe200078e000c */
[----:B------:R-:W-:Y:S01]  /*1d080*/  LOP3.LUT R7, R7, 0x7f, RZ, 0xc0, !PT ;  /* 0x0000007f07077812 */ /* 0x000fe200078ec0ff */
[----:B------:R-:W-:Y:S02]  /*1d090*/  IMAD.MOV.U32 R13, RZ, RZ, R3 ;  /* 0x000000ffff0d7224 */ /* 0x000fe400078e0003 */
[----:B------:R-:W-:Y:S01]  /*1d0a0*/  IMAD.MOV.U32 R12, RZ, RZ, RZ ;  /* 0x000000ffff0c7224 */ /* 0x000fe200078e00ff */
[----:B------:R-:W-:Y:S01]  /*1d0b0*/  SHF.R.U32.HI R5, RZ, 0x2, R7 ;  /* 0x00000002ff057819 */ /* 0x000fe20000011607 */
[----:B------:R-:W-:-:S04]  /*1d0c0*/  IMAD.MOV.U32 R15, RZ, RZ, -0x1 ;  /* 0xffffffffff0f7424 */ /* 0x000fc800078e00ff */
        /* <DEDUP_REMOVED lines=8> */
.L_x_4458:
[----:B------:R-:W-:Y:S02]  /*1d150*/  IMAD.MOV.U32 R13, RZ, RZ, R4 ;  /* 0x000000ffff0d7224 */ /* 0x000fe400078e0004 */
[----:B------:R-:W-:-:S07]  /*1d160*/  IMAD.MOV.U32 R6, RZ, RZ, R14 ;  /* 0x000000ffff067224 */ /* 0x000fce00078e000e */
[----:B------:R-:W-:Y:S05]  /*1d170*/  WARPSYNC.COLLECTIVE R15, `(.L_x_4459) ;  /* 0x000000000f087348 */ /* 0x000fea0003c00000 */
[----:B------:R0:W1:Y:S02]  /*1d180*/  SHFL.IDX P6, R14, R13, R12, R11 ;  /* 0x0000000c0d0e7389 */ /* 0x00006400000c000b */
[----:B01----:R-:W-:Y:S01]  /*1d190*/  ENDCOLLECTIVE ;  /* 0x000000000000791b */ /* 0x003fe20003800000 */
.L_x_4459:
[----:B------:R-:W-:Y:S02]  /*1d1a0*/  IMAD.MOV.U32 R13, RZ, RZ, R3 ;  /* 0x000000ffff0d7224 */ /* 0x000fe400078e0003 */
[----:B------:R-:W-:Y:S02]  /*1d1b0*/  IMAD.MOV.U32 R12, RZ, RZ, 0x1 ;  /* 0x00000001ff0c7424 */ /* 0x000fe400078e00ff */
[----:B------:R-:W-:-:S07]  /*1d1c0*/  IMAD.MOV.U32 R7, RZ, RZ, R14 ;  /* 0x000000ffff077224 */ /* 0x000fce00078e000e */
[----:B------:R-:W-:Y:S05]  /*1d1d0*/  WARPSYNC.COLLECTIVE R15, `(.L_x_4460) ;  /* 0x000000000f087348 */ /* 0x000fea0003c00000 */
[----:B------:R0:W1:Y:S02]  /*1d1e0*/  SHFL.IDX P6, R14, R13, R12, R11 ;  /* 0x0000000c0d0e7389 */ /* 0x00006400000c000b */
[----:B01----:R-:W-:Y:S01]  /*1d1f0*/  ENDCOLLECTIVE ;  /* 0x000000000000791b */ /* 0x003fe20003800000 */
.L_x_4460:
        /* <DEDUP_REMOVED lines=17> */
.L_x_4461:
[----:B------:R-:W-:Y:S02]  /*1d310*/  IMAD.MOV.U32 R13, RZ, RZ, R3 ;  /* 0x000000ffff0d7224 */ /* 0x000fe400078e0003 */
[----:B------:R-:W-:Y:S02]  /*1d320*/  IMAD.MOV.U32 R12, RZ, RZ, 0x2 ;  /* 0x00000002ff0c7424 */ /* 0x000fe400078e00ff */
[----:B------:R-:W-:-:S07]  /*1d330*/  IMAD.MOV.U32 R5, RZ, RZ, R14 ;  /* 0x000000ffff057224 */ /* 0x000fce00078e000e */
[----:B------:R-:W-:Y:S05]  /*1d340*/  WARPSYNC.COLLECTIVE R15, `(.L_x_4462) ;  /* 0x000000000f087348 */ /* 0x000fea0003c00000 */
[----:B------:R0:W1:Y:S02]  /*1d350*/  SHFL.IDX P6, R14, R13, R12, R11 ;  /* 0x0000000c0d0e7389 */ /* 0x00006400000c000b */
[----:B01----:R-:W-:Y:S01]  /*1d360*/  ENDCOLLECTIVE ;  /* 0x000000000000791b */ /* 0x003fe20003800000 */
.L_x_4462:
        /* <DEDUP_REMOVED lines=17> */
.L_x_4463:
[----:B------:R-:W-:Y:S02]  /*1d480*/  IMAD.MOV.U32 R13, RZ, RZ, R3 ;  /* 0x000000ffff0d7224 */ /* 0x000fe400078e0003 */
[----:B------:R-:W-:Y:S02]  /*1d490*/  IMAD.MOV.U32 R12, RZ, RZ, 0x3 ;  /* 0x00000003ff0c7424 */ /* 0x000fe400078e00ff */
[----:B------:R-:W-:-:S07]  /*1d4a0*/  IMAD.MOV.U32 R5, RZ, RZ, R14 ;  /* 0x000000ffff057224 */ /* 0x000fce00078e000e */
[----:B------:R-:W-:Y:S05]  /*1d4b0*/  WARPSYNC.COLLECTIVE R15, `(.L_x_4464) ;  /* 0x000000000f087348 */ /* 0x000fea0003c00000 */
[----:B------:R0:W1:Y:S02]  /*1d4c0*/  SHFL.IDX P6, R14, R13, R12, R11 ;  /* 0x0000000c0d0e7389 */ /* 0x00006400000c000b */
[----:B01----:R-:W-:Y:S01]  /*1d4d0*/  ENDCOLLECTIVE ;  /* 0x000000000000791b */ /* 0x003fe20003800000 */
.L_x_4464:
        /* <DEDUP_REMOVED lines=14> */
.L_x_4465:
[----:B------:R-:W-:Y:S01]  /*1d5c0*/  @!PT LDS RZ, [RZ] ;  /* 0x00000000fffff984 */ /* 0x000fe20000000800 */
[----:B------:R-:W-:Y:S01]  /*1d5d0*/  @!PT LDS RZ, [RZ] ;  /* 0x00000000fffff984 */ /* 0x000fe20000000800 */
[----:B------:R-:W-:Y:S01]  /*1d5e0*/  @!PT LDS RZ, [RZ] ;  /* 0x00000000fffff984 */ /* 0x000fe20000000800 */
[----:B------:R0:W-:Y:S01]  /*1d5f0*/  @!P3 LDGSTS.E.BYPASS.LTC128B.128 [R9+0x1d400], desc[UR52][R6.64+0x80], !P2 ;  /* 0x1d4000800609bfae */ /* 0x0001e2000d101d74 */
[----:B------:R-:W-:Y:S01]  /*1d600*/  IMAD.MOV.U32 R3, RZ, RZ, R14 ;  /* 0x000000ffff037224 */ /* 0x000fe200078e000e */
[----:B------:R-:W-:Y:S06]  /*1d610*/  BRA `(.L_x_4466) ;  /* 0xffffffbc00b87947 */ /* 0x000fec000383ffff */
.L_x_4390:
[----:B----4-:R4:W0:Y:S02]  /*1d620*/  SYNCS.PHASECHK.TRANS64.TRYWAIT P0, [R17+URZ+0x2a820], R0 ;  /* 0x02a82000110075a7 */ /* 0x010824000800017f */
[----:B0-----:R-:W-:Y:S05]  /*1d630*/  @!P0 NANOSLEEP.SYNCS 0x989680 ;  /* 0x009896800000895d */ /* 0x001fea0003900000 */
[----:B------:R-:W0:Y:S02]  /*1d640*/  @!P0 SYNCS.PHASECHK.TRANS64 P0, [R17+URZ+0x2a820], R0 ;  /* 0x02a82000110085a7 */ /* 0x000e24000800007f */
[----:B0-----:R-:W-:Y:S05]  /*1d650*/  @!P0 BRA `(.L_x_4390) ;  /* 0xfffffffc00f08947 */ /* 0x001fea000383ffff */
[----:B------:R-:W-:Y:S05]  /*1d660*/  BRA `(.L_x_4467) ;  /* 0xffffffc000287947 */ /* 0x000fea000383ffff */
.L_x_4396:
[----:B--2---:R2:W3:Y:S02]  /*1d670*/  SYNCS.PHASECHK.TRANS64.TRYWAIT P0, [R6+URZ+0x2a880], R5 ;  /* 0x02a88005060075a7 */ /* 0x0044e4000800017f */
[----:B---3--:R-:W-:Y:S05]  /*1d680*/  @!P0 NANOSLEEP.SYNCS 0x989680 ;  /* 0x009896800000895d */ /* 0x008fea0003900000 */
[----:B------:R-:W3:Y:S02]  /*1d690*/  @!P0 SYNCS.PHASECHK.TRANS64 P0, [R6+URZ+0x2a880], R5 ;  /* 0x02a88005060085a7 */ /* 0x000ee4000800007f */
[----:B---3--:R-:W-:Y:S05]  /*1d6a0*/  @!P0 BRA `(.L_x_4396) ;  /* 0xfffffffc00f08947 */ /* 0x008fea000383ffff */
[----:B------:R-:W-:Y:S05]  /*1d6b0*/  BRA `(.L_x_4468) ;  /* 0xffffffc000e47947 */ /* 0x000fea000383ffff */
.L_x_4403:
[----:B0-----:R0:W3:Y:S02]  /*1d6c0*/  SYNCS.PHASECHK.TRANS64.TRYWAIT P0, [R6+URZ+0x2a840], R5 ;  /* 0x02a84005060075a7 */ /* 0x0010e4000800017f */
[----:B---3--:R-:W-:Y:S05]  /*1d6d0*/  @!P0 NANOSLEEP.SYNCS 0x989680 ;  /* 0x009896800000895d */ /* 0x008fea0003900000 */
[----:B------:R-:W3:Y:S02]  /*1d6e0*/  @!P0 SYNCS.PHASECHK.TRANS64 P0, [R6+URZ+0x2a840], R5 ;  /* 0x02a84005060085a7 */ /* 0x000ee4000800007f */
[----:B---3--:R-:W-:Y:S05]  /*1d6f0*/  @!P0 BRA `(.L_x_4403) ;  /* 0xfffffffc00f08947 */ /* 0x008fea000383ffff */
[----:B------:R-:W-:Y:S05]  /*1d700*/  BRA `(.L_x_4469) ;  /* 0xffffffc400e47947 */ /* 0x000fea000383ffff */
.L_x_4411:
[----:B--2---:R2:W3:Y:S02]  /*1d710*/  SYNCS.PHASECHK.TRANS64.TRYWAIT P0, [R12+URZ+0x2a870], R4 ;  /* 0x02a870040c0075a7 */ /* 0x0044e4000800017f */
[----:B---3--:R-:W-:Y:S05]  /*1d720*/  @!P0 NANOSLEEP.SYNCS 0x989680 ;  /* 0x009896800000895d */ /* 0x008fea0003900000 */
[----:B------:R-:W3:Y:S02]  /*1d730*/  @!P0 SYNCS.PHASECHK.TRANS64 P0, [R12+URZ+0x2a870], R4 ;  /* 0x02a870040c0085a7 */ /* 0x000ee4000800007f */
[----:B---3--:R-:W-:Y:S05]  /*1d740*/  @!P0 BRA `(.L_x_4411) ;  /* 0xfffffffc00f08947 */ /* 0x008fea000383ffff */
[----:B------:R-:W-:Y:S05]  /*1d750*/  BRA `(.L_x_4470) ;  /* 0xffffffc800f87947 */ /* 0x000fea000383ffff */
.L_x_4413:
[----:B---3--:R3:W4:Y:S02]  /*1d760*/  SYNCS.PHASECHK.TRANS64.TRYWAIT P0, [R12+URZ+0x2a860], R3 ;  /* 0x02a860030c0075a7 */ /* 0x008724000800017f */
[----:B----4-:R-:W-:Y:S05]  /*1d770*/  @!P0 NANOSLEEP.SYNCS 0x989680 ;  /* 0x009896800000895d */ /* 0x010fea0003900000 */
[----:B------:R-:W4:Y:S02]  /*1d780*/  @!P0 SYNCS.PHASECHK.TRANS64 P0, [R12+URZ+0x2a860], R3 ;  /* 0x02a860030c0085a7 */ /* 0x000f24000800007f */
[----:B----4-:R-:W-:Y:S05]  /*1d790*/  @!P0 BRA `(.L_x_4413) ;  /* 0xfffffffc00f08947 */ /* 0x010fea000383ffff */
[----:B------:R-:W-:Y:S05]  /*1d7a0*/  BRA `(.L_x_4471) ;  /* 0xffffffcc00007947 */ /* 0x000fea000383ffff */
.L_x_4420:
[----:B--2---:R2:W3:Y:S02]  /*1d7b0*/  SYNCS.PHASECHK.TRANS64.TRYWAIT P1, [R2+URZ+0x2a870], R0 ;  /* 0x02a87000020075a7 */ /* 0x0044e4000802017f */
[----:B---3--:R-:W-:Y:S05]  /*1d7c0*/  @!P1 NANOSLEEP.SYNCS 0x989680 ;  /* 0x009896800000995d */ /* 0x008fea0003900000 */
[----:B------:R-:W3:Y:S02]  /*1d7d0*/  @!P1 SYNCS.PHASECHK.TRANS64 P1, [R2+URZ+0x2a870], R0 ;  /* 0x02a87000020095a7 */ /* 0x000ee4000802007f */
[----:B---3--:R-:W-:Y:S05]  /*1d7e0*/  @!P1 BRA `(.L_x_4420) ;  /* 0xfffffffc00f09947 */ /* 0x008fea000383ffff */
[----:B------:R-:W-:Y:S05]  /*1d7f0*/  BRA `(.L_x_4472) ;  /* 0xffffffd400747947 */ /* 0x000fea000383ffff */
.L_x_4422:
[----:B--2---:R2:W3:Y:S02]  /*1d800*/  SYNCS.PHASECHK.TRANS64.TRYWAIT P1, [R2+URZ+0x2a860], R0 ;  /* 0x02a86000020075a7 */ /* 0x0044e4000802017f */
[----:B---3--:R-:W-:Y:S05]  /*1d810*/  @!P1 NANOSLEEP.SYNCS 0x989680 ;  /* 0x009896800000995d */ /* 0x008fea0003900000 */
[----:B------:R-:W3:Y:S02]  /*1d820*/  @!P1 SYNCS.PHASECHK.TRANS64 P1, [R2+URZ+0x2a860], R0 ;  /* 0x02a86000020095a7 */ /* 0x000ee4000802007f */
[----:B---3--:R-:W-:Y:S05]  /*1d830*/  @!P1 BRA `(.L_x_4422) ;  /* 0xfffffffc00f09947 */ /* 0x008fea000383ffff */
[----:B------:R-:W-:Y:S05]  /*1d840*/  BRA `(.L_x_4473) ;  /* 0xffffffd4007c7947 */ /* 0x000fea000383ffff */
.L_x_4435:
[----:B-1----:R1:W2:Y:S02]  /*1d850*/  SYNCS.PHASECHK.TRANS64.TRYWAIT P0, [R0+URZ+0x2a820], R3 ;  /* 0x02a82003000075a7 */ /* 0x0022a4000800017f */
[----:B--2---:R-:W-:Y:S05]  /*1d860*/  @!P0 NANOSLEEP.SYNCS 0x989680 ;  /* 0x009896800000895d */ /* 0x004fea0003900000 */
[----:B------:R-:W2:Y:S02]  /*1d870*/  @!P0 SYNCS.PHASECHK.TRANS64 P0, [R0+URZ+0x2a820], R3 ;  /* 0x02a82003000085a7 */ /* 0x000ea4000800007f */
[----:B--2---:R-:W-:Y:S05]  /*1d880*/  @!P0 BRA `(.L_x_4435) ;  /* 0xfffffffc00f08947 */ /* 0x004fea000383ffff */
[----:B------:R-:W-:Y:S05]  /*1d890*/  BRA `(.L_x_4474) ;  /* 0xffffffec00d47947 */ /* 0x000fea000383ffff */
.L_x_4436:
[----:B------:R-:W2:Y:S01]  /*1d8a0*/  S2R R2, SR_TID.X ;  /* 0x0000000000027919 */ /* 0x000ea20000002100 */
[----:B------:R-:W-:Y:S01]  /*1d8b0*/  BSSY B0, `(.L_x_4475) ;  /* 0x000000a000007945 */ /* 0x000fe20003800000 */
[----:B------:R-:W-:Y:S02]  /*1d8c0*/  IMAD.MOV.U32 R12, RZ, RZ, RZ ;  /* 0x000000ffff0c7224 */ /* 0x000fe400078e00ff */
[----:B0-----:R-:W-:Y:S02]  /*1d8d0*/  IMAD.MOV.U32 R11, RZ, RZ, 0x1f ;  /* 0x0000001fff0b7424 */ /* 0x001fe400078e00ff */
[----:B------:R-:W-:Y:S01]  /*1d8e0*/  IMAD.MOV.U32 R15, RZ, RZ, -0x1 ;  /* 0xffffffffff0f7424 */ /* 0x000fe200078e00ff */
[----:B--2---:R-:W-:-:S04]  /*1d8f0*/  SHF.R.U32.HI R2, RZ, 0x5, R2 ;  /* 0x00000005ff027819 */ /* 0x004fc80000011602 */
[----:B------:R-:W-:-:S05]  /*1d900*/  LOP3.LUT R2, R2, 0x3, RZ, 0xc0, !PT ;  /* 0x0000000302027812 */ /* 0x000fca00078ec0ff */
[----:B------:R-:W-:-:S07]  /*1d910*/  IMAD.MOV.U32 R13, RZ, RZ, R2 ;  /* 0x000000ffff0d7224 */ /* 0x000fce00078e0002 */
[----:B-1----:R-:W-:Y:S05]  /*1d920*/  WARPSYNC.COLLECTIVE R15, `(.L_x_4476) ;  /* 0x000000000f087348 */ /* 0x002fea0003c00000 */
[----:B------:R0:W2:Y:S02]  /*1d930*/  SHFL.IDX P6, R14, R13, R12, R11 ;  /* 0x0000000c0d0e7389 */ /* 0x0000a400000c000b */
[----:B012---:R-:W-:Y:S01]  /*1d940*/  ENDCOLLECTIVE ;  /* 0x000000000000791b */ /* 0x007fe20003800000 */
.L_x_4476:
[----:B------:R-:W-:Y:S05]  /*1d950*/  BSYNC B0 ;  /* 0x0000000000007941 */ /* 0x000fea0003800000 */
.L_x_4475:
[----:B------:R-:W-:Y:S05]  /*1d960*/  BRA `(.L_x_4477) ;  /* 0xffffffec00bc7947 */ /* 0x000fea000383ffff */
.L_x_4439:
[----:B------:R-:W-:Y:S01]  /*1d970*/  BSSY B1, `(.L_x_4478) ;  /* 0x0000006000017945 */ /* 0x000fe20003800000 */
[----:B------:R-:W-:-:S07]  /*1d980*/  IMAD.MOV.U32 R15, RZ, RZ, -0x1 ;  /* 0xffffffffff0f7424 */ /* 0x000fce00078e00ff */
[----:B012---:R-:W-:Y:S05]  /*1d990*/  WARPSYNC.COLLECTIVE R15, `(.L_x_4479) ;  /* 0x000000000f0c7348 */ /* 0x007fea0003c00000 */
[----:B------:R-:W-:Y:S02]  /*1d9a0*/  ELECT P6, UR62, PT ;  /* 0x00000000003e782f */ /* 0x000fe400038c0000 */
[----:B------:R-:W-:Y:S01]  /*1d9b0*/  MOV R14, UR62 ;  /* 0x0000003e000e7c02 */ /* 0x000fe20008000f00 */
[----:B012---:R-:W-:Y:S10]  /*1d9c0*/  ENDCOLLECTIVE ;  /* 0x000000000000791b */ /* 0x007ff40003800000 */
.L_x_4479:
[----:B------:R-:W-:Y:S05]  /*1d9d0*/  BSYNC B1 ;  /* 0x0000000000017941 */ /* 0x000fea0003800000 */
.L_x_4478:
[----:B------:R-:W-:Y:S05]  /*1d9e0*/  BRA `(.L_x_4480) ;  /* 0xffffffec00b47947 */ /* 0x000fea000383ffff */
.L_x_4441:
[----:B-1----:R1:W2:Y:S02]  /*1d9f0*/  SYNCS.PHASECHK.TRANS64.TRYWAIT P1, [R6+URZ], R5 ;  /* 0x00000005060075a7 */ /* 0x0022a4000802017f */
[----:B--2---:R-:W-:Y:S05]  /*1da00*/  @!P1 NANOSLEEP.SYNCS 0x989680 ;  /* 0x009896800000995d */ /* 0x004fea0003900000 */
[----:B------:R-:W2:Y:S02]  /*1da10*/  @!P1 SYNCS.PHASECHK.TRANS64 P1, [R6+URZ], R5 ;  /* 0x00000005060095a7 */ /* 0x000ea4000802007f */
[----:B--2---:R-:W-:Y:S05]  /*1da20*/  @!P1 BRA `(.L_x_4441) ;  /* 0xfffffffc00f09947 */ /* 0x004fea000383ffff */
[----:B------:R-:W-:Y:S05]  /*1da30*/  BRA `(.L_x_4481) ;  /* 0xffffffec00f07947 */ /* 0x000fea000383ffff */
.L_x_4442:
[----:B--2---:R2:W3:Y:S02]  /*1da40*/  SYNCS.PHASECHK.TRANS64.TRYWAIT P1, [R7+URZ], R2 ;  /* 0x00000002070075a7 */ /* 0x0044e4000802017f */
[----:B---3--:R-:W-:Y:S05]  /*1da50*/  @!P1 NANOSLEEP.SYNCS 0x989680 ;  /* 0x009896800000995d */ /* 0x008fea0003900000 */
[----:B------:R-:W3:Y:S02]  /*1da60*/  @!P1 SYNCS.PHASECHK.TRANS64 P1, [R7+URZ], R2 ;  /* 0x00000002070095a7 */ /* 0x000ee4000802007f */
[----:B---3--:R-:W-:Y:S05]  /*1da70*/  @!P1 BRA `(.L_x_4442) ;  /* 0xfffffffc00f09947 */ /* 0x008fea000383ffff */
[----:B------:R-:W-:Y:S05]  /*1da80*/  BRA `(.L_x_4482) ;  /* 0xffffffec00e47947 */ /* 0x000fea000383ffff */
.L_x_4444:
[----:B---3--:R3:W4:Y:S02]  /*1da90*/  SYNCS.PHASECHK.TRANS64.TRYWAIT P1, [R4+URZ+0x2a860], R5 ;  /* 0x02a86005040075a7 */ /* 0x008724000802017f */
[----:B----4-:R-:W-:Y:S05]  /*1daa0*/  @!P1 NANOSLEEP.SYNCS 0x989680 ;  /* 0x009896800000995d */ /* 0x010fea0003900000 */
[----:B------:R-:W4:Y:S02]  /*1dab0*/  @!P1 SYNCS.PHASECHK.TRANS64 P1, [R4+URZ+0x2a860], R5 ;  /* 0x02a86005040095a7 */ /* 0x000f24000802007f */
[----:B----4-:R-:W-:Y:S05]  /*1dac0*/  @!P1 BRA `(.L_x_4444) ;  /* 0xfffffffc00f09947 */ /* 0x010fea000383ffff */
[----:B------:R-:W-:Y:S05]  /*1dad0*/  BRA `(.L_x_4483) ;  /* 0xffffffec00e87947 */ /* 0x000fea000383ffff */
.L_x_4446:
[----:B----4-:R4:W0:Y:S02]  /*1dae0*/  SYNCS.PHASECHK.TRANS64.TRYWAIT P1, [R3+URZ+0x2a860], R2 ;  /* 0x02a86002030075a7 */ /* 0x010824000802017f */
[----:B0-----:R-:W-:Y:S05]  /*1daf0*/  @!P1 NANOSLEEP.SYNCS 0x989680 ;  /* 0x009896800000995d */ /* 0x001fea0003900000 */
[----:B------:R-:W0:Y:S02]  /*1db00*/  @!P1 SYNCS.PHASECHK.TRANS64 P1, [R3+URZ+0x2a860], R2 ;  /* 0x02a86002030095a7 */ /* 0x000e24000802007f */
[----:B0-----:R-:W-:Y:S05]  /*1db10*/  @!P1 BRA `(.L_x_4446) ;  /* 0xfffffffc00f09947 */ /* 0x001fea000383ffff */
[----:B------:R-:W-:Y:S05]  /*1db20*/  BRA `(.L_x_4484) ;  /* 0xffffffec00e87947 */ /* 0x000fea000383ffff */
.L_x_4448:
[----:B------:R0:W0:Y:S02]  /*1db30*/  SYNCS.PHASECHK.TRANS64.TRYWAIT P0, [R4+URZ+0x2a880], R5 ;  /* 0x02a88005040075a7 */ /* 0x000024000800017f */
[----:B0-----:R-:W-:Y:S05]  /*1db40*/  @!P0 NANOSLEEP.SYNCS 0x989680 ;  /* 0x009896800000895d */ /* 0x001fea0003900000 */
[----:B------:R-:W0:Y:S02]  /*1db50*/  @!P0 SYNCS.PHASECHK.TRANS64 P0, [R4+URZ+0x2a880], R5 ;  /* 0x02a88005040085a7 */ /* 0x000e24000800007f */
[----:B0-----:R-:W-:Y:S05]  /*1db60*/  @!P0 BRA `(.L_x_4448) ;  /* 0xfffffffc00f08947 */ /* 0x001fea000383ffff */
[----:B------:R-:W-:Y:S05]  /*1db70*/  BRA `(.L_x_4449) ;  /* 0xffffffec00e47947 */ /* 0x000fea000383ffff */
.L_x_4485:
        /* <DEDUP_REMOVED lines=16> */
.L_x_13351:


//--------------------- .text._ZN7cutlass13device_kernelIN5flash11enable_sm90INS1_16FlashAttnFwdSm90INS1_25CollectiveMainloopFwdSm90ILi2EN4cute5tupleIJNS5_1CILi1EEES8_S8_EEENS6_IJNS7_ILi128EEESA_NS7_ILi192EEEEEELi192ENS_12float_e4m3_tEfNS_4arch4Sm90ELb0ELb1ELb1ELb1ELb0ELb1ELb0ELb1ELb1ELb1ELb1ELb0EEENS1_21CollectiveEpilogueFwdINS6_IJSA_SB_SA_EEES9_NS_10bfloat16_tESF_Li256ELb1ELb1ELb1ELb1EEENS1_36VarlenDynamicPersistentTileSchedulerILi128ELi128ELi256ELi128ELb1ELb1ELb1ELb1ELb0ELb1EEEEEEEEEvNT_6ParamsE --------------------------
	.section	.text._ZN7cutlass13device_kernelIN5flash11enable_sm90INS1_16FlashAttnFwdSm90INS1_25CollectiveMainloopFwdSm90ILi2EN4cute5tupleIJNS5_1CILi1EEES8_S8_EEENS6_IJNS7_ILi128EEESA_NS7_ILi192EEEEEELi192ENS_12float_e4m3_tEfNS_4arch4Sm90ELb0ELb1ELb1ELb1ELb0ELb1ELb0ELb1ELb1ELb1ELb1ELb0EEENS1_21CollectiveEpilogueFwdINS6_IJSA_SB_SA_EEES9_NS_10bfloat16_tESF_Li256ELb1ELb1ELb1ELb1EEENS1_36VarlenDynamicPersistentTileSchedulerILi128ELi128ELi256ELi128ELb1ELb1ELb1ELb1ELb0ELb1EEEEEEEEEvNT_6ParamsE,"ax",@progbits
	.align	128
.text._ZN7cutlass13device_kernelIN5flash11enable_sm90INS1_16FlashAttnFwdSm90INS1_25CollectiveMainloopFwdSm90ILi2EN4cute5tupleIJNS5_1CILi1EEES8_S8_EEENS6_IJNS7_ILi128EEESA_NS7_ILi192EEEEEELi192ENS_12float_e4m3_tEfNS_4arch4Sm90ELb0ELb1ELb1ELb1ELb0ELb1ELb0ELb1ELb1ELb1ELb1ELb0EEENS1_21CollectiveEpilogueFwdINS6_IJSA_SB_SA_EEES9_NS_10bfloat16_tESF_Li256ELb1ELb1ELb1ELb1EEENS1_36VarlenDynamicPersistentTileSchedulerILi128ELi128ELi256ELi128ELb1ELb1ELb1ELb1ELb0ELb1EEEEEEEEEvNT_6ParamsE:
        .type           _ZN7cutlass13device_kernelIN5flash11enable_sm90INS1_16FlashAttnFwdSm90INS1_25CollectiveMainloopFwdSm90ILi2EN4cute5tupleIJNS5_1CILi1EEES8_S8_EEENS6_IJNS7_ILi128EEESA_NS7_ILi192EEEEEELi192ENS_12float_e4m3_tEfNS_4arch4Sm90ELb0ELb1ELb1ELb1ELb0ELb1ELb0ELb1ELb1ELb1ELb1ELb0EEENS1_21CollectiveEpilogueFwdINS6_IJSA_SB_SA_EEES9_NS_10bfloat16_tESF_Li256ELb1ELb1ELb1ELb1EEENS1_36VarlenDynamicPersistentTileSchedulerILi128ELi128ELi256ELi128ELb1ELb1ELb1ELb1ELb0ELb1EEEEEEEEEvNT_6ParamsE,@function
        .size           _ZN7cutlass13device_kernelIN5flash11enable_sm90INS1_16FlashAttnFwdSm90INS1_25CollectiveMainloopFwdSm90ILi2EN4cute5tupleIJNS5_1CILi1EEES8_S8_EEENS6_IJNS7_ILi128EEESA_NS7_ILi192EEEEEELi192ENS_12float_e4m3_tEfNS_4arch4Sm90ELb0ELb1ELb1ELb1ELb0ELb1ELb0ELb1ELb1ELb1ELb1ELb0EEENS1_21CollectiveEpilogueFwdINS6_IJSA_SB_SA_EEES9_NS_10bfloat16_tESF_Li256ELb1ELb1ELb1ELb1EEENS1_36VarlenDynamicPersistentTileSchedulerILi128ELi128ELi256ELi128ELb1ELb1ELb1ELb1ELb0ELb1EEEEEEEEEvNT_6ParamsE,(.L_x_13352 - _ZN7cutlass13device_kernelIN5flash11enable_sm90INS1_16FlashAttnFwdSm90INS1_25CollectiveMainloopFwdSm90ILi2EN4cute5tupleIJNS5_1CILi1EEES8_S8_EEENS6_IJNS7_ILi128EEESA_NS7_ILi192EEEEEELi192ENS_12float_e4m3_tEfNS_4arch4Sm90ELb0ELb1ELb1ELb1ELb0ELb1ELb0ELb1ELb1ELb1ELb1ELb0EEENS1_21CollectiveEpilogueFwdINS6_IJSA_SB_SA_EEES9_NS_10bfloat16_tESF_Li256ELb1ELb1ELb1ELb1EEENS1_36VarlenDynamicPersistentTileSchedulerILi128ELi128ELi256ELi128ELb1ELb1ELb1ELb1ELb0ELb1EEEEEEEEEvNT_6ParamsE)
        .other          _ZN7cutlass13device_kernelIN5flash11enable_sm90INS1_16FlashAttnFwdSm90INS1_25CollectiveMainloopFwdSm90ILi2EN4cute5tupleIJNS5_1CILi1EEES8_S8_EEENS6_IJNS7_ILi128EEESA_NS7_ILi192EEEEEELi192ENS_12float_e4m3_tEfNS_4arch4Sm90ELb0ELb1ELb1ELb1ELb0ELb1ELb0ELb1ELb1ELb1ELb1ELb0EEENS1_21CollectiveEpilogueFwdINS6_IJSA_SB_SA_EEES9_NS_10bfloat16_tESF_Li256ELb1ELb1ELb1ELb1EEENS1_36VarlenDynamicPersistentTileSchedulerILi128ELi128ELi256ELi128ELb1ELb1ELb1ELb1ELb0ELb1EEEEEEEEEvNT_6ParamsE,@"STO_CUDA_ENTRY STV_DEFAULT"
_ZN7cutlass13device_kernelIN5flash11enable_sm90INS1_16FlashAttnFwdSm90INS1_25CollectiveMainloopFwdSm90ILi2EN4cute5tupleIJNS5_1CILi1EEES8_S8_EEENS6_IJNS7_ILi128EEESA_NS7_ILi192EEEEEELi192ENS_12float_e4m3_tEfNS_4arch4Sm90ELb0ELb1ELb1ELb1ELb0ELb1ELb0ELb1ELb1ELb1ELb1ELb0EEENS1_21CollectiveEpilogueFwdINS6_IJSA_SB_SA_EEES9_NS_10bfloat16_tESF_Li256ELb1ELb1ELb1ELb1EEENS1_36VarlenDynamicPersistentTileSchedulerILi128ELi128ELi256ELi128ELb1ELb1ELb1ELb1ELb0ELb1EEEEEEEEEvNT_6ParamsE:
        /* <DEDUP_REMOVED lines=24> */
.L_x_4487:
[----:B------:R-:W-:Y:S05]  /*0180*/  BSYNC B0 ;  /* 0x0000000000007941 */ /* 0x000fea0003800000 */
.L_x_4486:
        /* <DEDUP_REMOVED lines=41> */
.L_x_4488:
        /* <DEDUP_REMOVED lines=22> */
.L_x_4489:
        /* <DEDUP_REMOVED lines=18> */
.L_x_4490:
        /* <DEDUP_REMOVED lines=22> */
.L_x_4491:
        /* <DEDUP_REMOVED lines=22> */
.L_x_4492:
        /* <DEDUP_REMOVED lines=8> */
.L_x_4495:
        /* <DEDUP_REMOVED lines=20> */
[----:B------:R-:W-:Y:S01]  /*0b20*/  R2UR UR39, R16 ;  /* 0x00000000102772ca */ /* 0x000fe200000e0000 */
[----:B------:R-:W-:Y:S01]  /*0b30*/  IMAD.MOV.U32 R17, RZ, RZ, RZ ;  /* 0x000000ffff117224 */ /* 0x000fe200078e00ff */
[----:B------:R-:W-:Y:S01]  /*0b40*/  CS2R R18, SRZ ;  /* 0x0000000000127805 */ /* 0x000fe2000001ff00 */
        /* <DEDUP_REMOVED lines=12> */
[----:B------:R-:W-:Y:S02]  /*0c10*/  SHF.R.S32.HI R201, RZ, 0x1, R4 ;  /* 0x00000001ffc97819 */ /* 0x000fe40000011404 */
[----:B------:R-:W-:Y:S02]  /*0c20*/  LOP3.LUT R7, R3, 0x3fffff0, RZ, 0xc0, !PT ;  /* 0x03fffff003077812 */ /* 0x000fe400078ec0ff */
[----:B------:R-:W-:Y:S02]  /*0c30*/  LOP3.LUT R10, R9, 0xfffffc00, RZ, 0xc0, !PT ;  /* 0xfffffc00090a7812 */ /* 0x000fe400078ec0ff */
[----:B------:R-:W-:Y:S01]  /*0c40*/  LOP3.LUT R5, R4, 0xfffffffe, RZ, 0xc0, !PT ;  /* 0xfffffffe04057812 */ /* 0x000fe200078ec0ff */
[----:B------:R-:W-:Y:S01]  /*0c50*/  IMAD.IADD R7, R0, 0x1, -R7 ;  /* 0x0000000100077824 */ /* 0x000fe200078e0a07 */
[----:B------:R-:W-:Y:S02]  /*0c60*/  LEA.HI R4, R4, R201, RZ, 0x1 ;  /* 0x000000c904047211 */ /* 0x000fe400078f08ff */
[----:B------:R-:W-:Y:S01]  /*0c70*/  LOP3.LUT R11, R2, 0xffffff80, RZ, 0xc0, !PT ;  /* 0xffffff80020b7812 */ /* 0x000fe200078ec0ff */
[----:B------:R-:W-:Y:S01]  /*0c80*/  IMAD R10, R7, 0x40, R10 ;  /* 0x00000040070a7824 */ /* 0x000fe200078e020a */
[----:B------:R-:W-:Y:S01]  /*0c90*/  SHF.R.S32.HI R8, RZ, 0x4, R3 ;  /* 0x00000004ff087819 */ /* 0x000fe20000011403 */
[C---:B------:R-:W-:Y:S01]  /*0ca0*/  IMAD.IADD R5, R0.reuse, 0x1, -R5 ;  /* 0x0000000100057824 */ /* 0x040fe200078e0a05 */
[--C-:B------:R-:W-:Y:S01]  /*0cb0*/  SHF.R.S32.HI R224, RZ, 0x2, R6.reuse ;  /* 0x00000002ffe07819 */ /* 0x100fe20000011406 */
[----:B------:R-:W-:Y:S01]  /*0cc0*/  IMAD.IADD R20, R0, 0x1, -R11 ;  /* 0x0000000100147824 */ /* 0x000fe200078e0a0b */
[----:B------:R-:W-:Y:S01]  /*0cd0*/  SHF.R.S32.HI R7, RZ, 0x1f, R6 ;  /* 0x0000001fff077819 */ /* 0x000fe20000011406 */
[C---:B------:R-:W-:Y:S01]  /*0ce0*/  IMAD.SHL.U32 R204, R5.reuse, 0x8, RZ ;  /* 0x0000000805cc7824 */ /* 0x040fe200078e00ff */
[----:B------:R-:W-:Y:S01]  /*0cf0*/  LOP3.LUT R13, R6, 0xfffffffc, RZ, 0xc0, !PT ;  /* 0xfffffffc060d7812 */ /* 0x000fe200078ec0ff */
[----:B------:R-:W-:Y:S01]  /*0d00*/  IMAD.SHL.U32 R22, R5, 0x10, RZ ;  /* 0x0000001005167824 */ /* 0x000fe200078e00ff */
[----:B------:R-:W-:Y:S01]  /*0d10*/  LOP3.LUT R4, R4, 0x3fffffe, RZ, 0xc0, !PT ;  /* 0x03fffffe04047812 */ /* 0x000fe200078ec0ff */
[----:B------:R-:W-:Y:S01]  /*0d20*/  VIADD R217, R204, 0x20 ;  /* 0x00000020ccd97836 */ /* 0x000fe20000000000 */
[----:B------:R-:W-:Y:S01]  /*0d30*/  LEA.HI R3, R3, R8, RZ, 0x1 ;  /* 0x0000000803037211 */ /* 0x000fe200078f08ff */
[----:B------:R-:W-:Y:S01]  /*0d40*/  IMAD.IADD R13, R0, 0x1, -R13 ;  /* 0x00000001000d7824 */ /* 0x000fe200078e0a0d */
[----:B------:R-:W-:Y:S01]  /*0d50*/  LEA.HI R7, R7, R224, RZ, 0x2 ;  /* 0x000000e007077211 */ /* 0x000fe200078f10ff */
[----:B------:R-:W-:Y:S01]  /*0d60*/  IMAD.IADD R4, R201, 0x1, -R4 ;  /* 0x00000001c9047824 */ /* 0x000fe200078e0a04 */
[----:B------:R-:W-:Y:S01]  /*0d70*/  LOP3.LUT R9, R3, 0x1ffffffe, RZ, 0xc0, !PT ;  /* 0x1ffffffe03097812 */ /* 0x000fe200078ec0ff */
[----:B------:R-:W-:Y:S01]  /*0d80*/  VIADD R216, R204, 0x40 ;  /* 0x00000040ccd87836 */ /* 0x000fe20000000000 */
[----:B------:R-:W-:Y:S01]  /*0d90*/  SHF.R.S32.HI R3, RZ, 0x7, R2 ;  /* 0x00000007ff037819 */ /* 0x000fe20000011402 */
[C---:B------:R-:W-:Y:S01]  /*0da0*/  IMAD R210, R8.reuse, 0x8, R4 ;  /* 0x0000000808d27824 */ /* 0x040fe200078e0204 */
[----:B------:R-:W-:Y:S01]  /*0db0*/  SHF.R.S32.HI R0, RZ, 0x1f, R20 ;  /* 0x0000001fff007819 */ /* 0x000fe20000011414 */
[----:B------:R-:W-:Y:S01]  /*0dc0*/  IMAD.IADD R9, R8, 0x1, -R9 ;  /* 0x0000000108097824 */ /* 0x000fe200078e0a09 */
[----:B------:R-:W-:Y:S01]  /*0dd0*/  LOP3.LUT R7, R7, 0xfffffffc, RZ, 0xc0, !PT ;  /* 0xfffffffc07077812 */ /* 0x000fe200078ec0ff */
[----:B------:R-:W-:Y:S01]  /*0de0*/  IMAD.IADD R8, R204, 0x1, R216 ;  /* 0x00000001cc087824 */ /* 0x000fe200078e02d8 */
[----:B------:R-:W-:Y:S01]  /*0df0*/  LEA.HI R2, R2, R3, RZ, 0x1 ;  /* 0x0000000302027211 */ /* 0x000fe200078f08ff */
[----:B------:R-:W-:Y:S01]  /*0e00*/  STL [R1+0x2c], R20 ;  /* 0x00002c1401007387 */ /* 0x000fe20000100800 */
[----:B------:R-:W-:Y:S01]  /*0e10*/  LEA.HI R4, R0, R20, RZ, 0x2 ;  /* 0x0000001400047211 */ /* 0x000fe200078f10ff */
[----:B------:R-:W-:Y:S01]  /*0e20*/  IMAD.IADD R224, R224, 0x1, -R7 ;  /* 0x00000001e0e07824 */ /* 0x000fe200078e0a07 */
[----:B------:R-:W-:Y:S01]  /*0e30*/  LOP3.LUT R2, R2, 0x3fffffe, RZ, 0xc0, !PT ;  /* 0x03fffffe02027812 */ /* 0x000fe200078ec0ff */
[----:B------:R-:W-:Y:S01]  /*0e40*/  IMAD.IADD R7, R204, 0x1, R217 ;  /* 0x00000001cc077824 */ /* 0x000fe200078e02d9 */
[--C-:B------:R-:W-:Y:S01]  /*0e50*/  SHF.R.S32.HI R6, RZ, 0x2, R4.reuse ;  /* 0x00000002ff067819 */ /* 0x100fe20000011404 */
[----:B------:R-:W-:Y:S01]  /*0e60*/  IMAD.SHL.U32 R208, R224, 0x80, RZ ;  /* 0x00000080e0d07824 */ /* 0x000fe200078e00ff */
[----:B------:R-:W-:Y:S01]  /*0e70*/  SHF.R.S32.HI R11, RZ, 0x1f, R4 ;  /* 0x0000001fff0b7819 */ /* 0x000fe20000011404 */
[----:B------:R-:W-:Y:S01]  /*0e80*/  IMAD.IADD R2, R3, 0x1, -R2 ;  /* 0x0000000103027824 */ /* 0x000fe200078e0a02 */
[----:B------:R-:W-:Y:S01]  /*0e90*/  SHF.R.S32.HI R12, RZ, 0x1f, R7 ;  /* 0x0000001fff0c7819 */ /* 0x000fe20000011407 */
[----:B------:R-:W-:Y:S01]  /*0ea0*/  IMAD R3, R9, 0x8, R10 ;  /* 0x0000000809037824 */ /* 0x000fe200078e020a */
[----:B------:R-:W-:Y:S01]  /*0eb0*/  LEA.HI R11, R11, R6, RZ, 0x3 ;  /* 0x000000060b0b7211 */ /* 0x000fe200078f18ff */
[----:B------:R-:W-:Y:S01]  /*0ec0*/  IMAD.SHL.U32 R210, R210, 0x40, RZ ;  /* 0x00000040d2d27824 */ /* 0x000fe200078e00ff */
[-C--:B------:R-:W-:Y:S01]  /*0ed0*/  LEA.HI R9, R12, R7.reuse, RZ, 0x4 ;  /* 0x000000070c097211 */ /* 0x080fe200078f20ff */
[----:B------:R-:W-:Y:S01]  /*0ee0*/  VIADD R218, R204, 0x10 ;  /* 0x00000010ccda7836 */ /* 0x000fe20000000000 */
[----:B------:R-:W-:Y:S01]  /*0ef0*/  LOP3.LUT R11, R11, 0xfffffff8, RZ, 0xc0, !PT ;  /* 0xfffffff80b0b7812 */ /* 0x000fe200078ec0ff */
[----:B------:R0:W-:Y:S01]  /*0f00*/  STL [R1+0x74], R3 ;  /* 0x0000740301007387 */ /* 0x0001e20000100800 */
[----:B------:R-:W-:Y:S01]  /*0f10*/  LEA.HI R12, R12, R7, RZ, 0x6 ;  /* 0x000000070c0c7211 */ /* 0x000fe200078f30ff */
[----:B------:R-:W-:Y:S01]  /*0f20*/  VIADD R219, R204, 0x30 ;  /* 0x00000030ccdb7836 */ /* 0x000fe20000000000 */
[----:B------:R-:W-:Y:S01]  /*0f30*/  LEA.HI R0, R0, R20, RZ, 0x5 ;  /* 0x0000001400007211 */ /* 0x000fe200078f28ff */
[----:B------:R-:W-:Y:S01]  /*0f40*/  IMAD.IADD R11, R6, 0x1, -R11 ;  /* 0x00000001060b7824 */ /* 0x000fe200078e0a0b */
[----:B------:R-:W-:Y:S01]  /*0f50*/  SHF.R.S32.HI R7, RZ, 0x1f, R8 ;  /* 0x0000001fff077819 */ /* 0x000fe20000011408 */
[----:B------:R-:W-:Y:S01]  /*0f60*/  IMAD.SHL.U32 R12, R12, 0x80, RZ ;  /* 0x000000800c0c7824 */ /* 0x000fe200078e00ff */
[----:B------:R-:W-:Y:S01]  /*0f70*/  SHF.R.S32.HI R0, RZ, 0x5, R0 ;  /* 0x00000005ff007819 */ /* 0x000fe20000011400 */
[----:B------:R-:W-:Y:S01]  /*0f80*/  VIADD R220, R204, 0x50 ;  /* 0x00000050ccdc7836 */ /* 0x000fe20000000000 */
[----:B------:R-:W-:-:S02]  /*0f90*/  LEA.HI R15, R7, R8, RZ, 0x4 ;  /* 0x00000008070f7211 */ /* 0x000fc400078f20ff */
[----:B------:R-:W-:Y:S01]  /*0fa0*/  LOP3.LUT R208, R208, 0x180, RZ, 0xc0, !PT ;  /* 0x00000180d0d07812 */ /* 0x000fe200078ec0ff */
[----:B------:R-:W-:Y:S01]  /*0fb0*/  IMAD R11, R0, 0x10, R11 ;  /* 0x00000010000b7824 */ /* 0x000fe200078e020b */
[----:B------:R-:W-:Y:S02]  /*0fc0*/  LOP3.LUT R4, R4, 0x7ffffffc, RZ, 0xc0, !PT ;  /* 0x7ffffffc04047812 */ /* 0x000fe400078ec0ff */
[----:B0-----:R-:W-:Y:S01]  /*0fd0*/  LEA.HI R3, R13, R13, RZ, 0x1 ;  /* 0x0000000d0d037211 */ /* 0x001fe200078f08ff */
[----:B------:R-:W-:Y:S01]  /*0fe0*/  IMAD R14, R2, 0x40, R11 ;  /* 0x00000040020e7824 */ /* 0x000fe200078e020b */
[----:B------:R-:W-:Y:S01]  /*0ff0*/  LEA.HI R7, R7, R8, RZ, 0x6 ;  /* 0x0000000807077211 */ /* 0x000fe200078f30ff */
[----:B------:R-:W-:Y:S01]  /*1000*/  IMAD.IADD R4, R20, 0x1, -R4 ;  /* 0x0000000114047824 */ /* 0x000fe200078e0a04 */
[----:B------:R-:W-:Y:S02]  /*1010*/  LOP3.LUT R6, R208, 0x30, R9, 0xf8, !PT ;  /* 0x00000030d0067812 */ /* 0x000fe400078ef809 */
[----:B------:R-:W-:Y:S01]  /*1020*/  SHF.R.U32.HI R209, RZ, 0x3, R208 ;  /* 0x00000003ffd17819 */ /* 0x000fe200000116d0 */
[----:B------:R-:W-:Y:S01]  /*1030*/  IMAD.SHL.U32 R7, R7, 0x80, RZ ;  /* 0x0000008007077824 */ /* 0x000fe200078e00ff */
[----:B------:R-:W-:Y:S01]  /*1040*/  LOP3.LUT R0, R3, 0x1ffffffe, RZ, 0xc0, !PT ;  /* 0x1ffffffe03007812 */ /* 0x000fe200078ec0ff */
[----:B------:R-:W-:Y:S01]  /*1050*/  IMAD.SHL.U32 R200, R4, 0x2, RZ ;  /* 0x0000000204c87824 */ /* 0x000fe200078e00ff */
[----:B------:R-:W-:Y:S01]  /*1060*/  LOP3.LUT R3, R12, 0xffffe000, RZ, 0xc0, !PT ;  /* 0xffffe0000c037812 */ /* 0x000fe200078ec0ff */
[----:B------:R0:W-:Y:S01]  /*1070*/  STL [R1+0x70], R14 ;  /* 0x0000700e01007387 */ /* 0x0001e20000100800 */
[-C--:B------:R-:W-:Y:S01]  /*1080*/  LOP3.LUT R6, R6, R209.reuse, RZ, 0x3c, !PT ;  /* 0x000000d106067212 */ /* 0x080fe200078e3cff */
[----:B------:R-:W-:Y:S01]  /*1090*/  IMAD.IADD R221, R13, 0x1, -R0 ;  /* 0x000000010ddd7824 */ /* 0x000fe200078e0a00 */
[--C-:B------:R-:W-:Y:S01]  /*10a0*/  LOP3.LUT R2, R208, 0x30, R22.reuse, 0xf8, !PT ;  /* 0x00000030d0027812 */ /* 0x100fe200078ef816 */
[C---:B------:R-:W-:Y:S01]  /*10b0*/  VIADD R13, R200.reuse, 0x8 ;  /* 0x00000008c80d7836 */ /* 0x040fe20000000000 */
[----:B------:R-:W-:Y:S01]  /*10c0*/  LOP3.LUT R9, R7, 0xffffe000, RZ, 0xc0, !PT ;  /* 0xffffe00007097812 */ /* 0x000fe200078ec0ff */
[C---:B------:R-:W-:Y:S01]  /*10d0*/  VIADD R10, R200.reuse, 0x20 ;  /* 0x00000020c80a7836 */ /* 0x040fe20000000000 */
[----:B------:R-:W-:Y:S01]  /*10e0*/  SHF.R.S32.HI R0, RZ, 0x1f, R201 ;  /* 0x0000001fff007819 */ /* 0x000fe200000114c9 */
[----:B------:R-:W-:Y:S01]  /*10f0*/  VIADD R5, R200, 0x38 ;  /* 0x00000038c8057836 */ /* 0x000fe20000000000 */
[-C--:B------:R-:W-:Y:S01]  /*1100*/  IADD3 R7, R6, R210.reuse, R3 ;  /* 0x000000d206077210 */ /* 0x080fe20007ffe003 */
[----:B------:R-:W-:Y:S01]  /*1110*/  VIADD R4, R200, 0x40 ;  /* 0x00000040c8047836 */ /* 0x000fe20000000000 */
[----:B------:R-:W-:Y:S01]  /*1120*/  LOP3.LUT R0, R208, 0x10, R22, 0xf8, !PT ;  /* 0x00000010d0007812 */ /* 0x000fe200078ef816 */
[----:B------:R-:W-:Y:S01]  /*1130*/  VIADD R237, R200, 0x58 ;  /* 0x00000058c8ed7836 */ /* 0x000fe20000000000 */
[-C--:B------:R-:W-:Y:S01]  /*1140*/  LOP3.LUT R3, R2, R209.reuse, RZ, 0x3c, !PT ;  /* 0x000000d102037212 */ /* 0x080fe200078e3cff */
[----:B------:R-:W-:Y:S01]  /*1150*/  VIADD R2, R200, 0x48 ;  /* 0x00000048c8027836 */ /* 0x000fe20000000000 */
[----:B------:R-:W-:Y:S01]  /*1160*/  LOP3.LUT R8, R208, 0x30, R15, 0xf8, !PT ;  /* 0x00000030d0087812 */ /* 0x000fe200078ef80f */
[----:B------:R-:W-:Y:S01]  /*1170*/  VIADD R236, R200, 0x60 ;  /* 0x00000060c8ec7836 */ /* 0x000fe20000000000 */
[-C--:B------:R-:W-:Y:S01]  /*1180*/  LOP3.LUT R223, R0, R209.reuse, RZ, 0x3c, !PT ;  /* 0x000000d100df7212 */ /* 0x080fe200078e3cff */
[C---:B------:R-:W-:Y:S01]  /*1190*/  VIADD R234, R200.reuse, 0x70 ;  /* 0x00000070c8ea7836 */ /* 0x040fe20000000000 */
[----:B------:R-:W-:Y:S01]  /*11a0*/  SHF.R.S32.HI R0, RZ, 0x1f, R200 ;  /* 0x0000001fff007819 */ /* 0x000fe200000114c8 */
[----:B------:R-:W-:Y:S01]  /*11b0*/  VIADD R0, R200, 0x50 ;  /* 0x00000050c8007836 */ /* 0x000fe20000000000 */
[-C--:B------:R-:W-:Y:S01]  /*11c0*/  IADD3 R15, R16, R210.reuse, R3 ;  /* 0x000000d2100f7210 */ /* 0x080fe20007ffe003 */
[----:B------:R-:W-:Y:S01]  /*11d0*/  VIADD R233, R200, 0x78 ;  /* 0x00000078c8e97836 */ /* 0x000fe20000000000 */
[----:B------:R-:W-:Y:S01]  /*11e0*/  LOP3.LUT R8, R8, R209, RZ, 0x3c, !PT ;  /* 0x000000d108087212 */ /* 0x000fe200078e3cff */
[C---:B------:R-:W-:Y:S01]  /*11f0*/  VIADD R231, R200.reuse, 0x88 ;  /* 0x00000088c8e77836 */ /* 0x040fe20000000000 */
[----:B------:R-:W-:Y:S01]  /*1200*/  SHF.R.S32.HI R3, RZ, 0x1f, R13 ;  /* 0x0000001fff037819 */ /* 0x000fe2000001140d */
[C---:B------:R-:W-:Y:S01]  /*1210*/  VIADD R230, R200.reuse, 0x90 ;  /* 0x00000090c8e67836 */ /* 0x040fe20000000000 */
[----:B------:R-:W-:Y:S01]  /*1220*/  SHF.R.S32.HI R3, RZ, 0x1f, R10 ;  /* 0x0000001fff037819 */ /* 0x000fe2000001140a */
[----:B------:R0:W-:Y:S01]  /*1230*/  STL [R1+0x6c], R15 ;  /* 0x00006c0f01007387 */ /* 0x0001e20000100800 */
[----:B------:R-:W-:Y:S01]  /*1240*/  SHF.R.S32.HI R3, RZ, 0x1f, R5 ;  /* 0x0000001fff037819 */ /* 0x000fe20000011405 */
[C---:B------:R-:W-:Y:S01]  /*1250*/  VIADD R235, R200.reuse, 0x68 ;  /* 0x00000068c8eb7836 */ /* 0x040fe20000000000 */
[----:B------:R-:W-:Y:S01]  /*1260*/  SHF.R.S32.HI R5, RZ, 0x1f, R4 ;  /* 0x0000001fff057819 */ /* 0x000fe20000011404 */
[----:B------:R-:W-:Y:S01]  /*1270*/  VIADD R232, R200, 0x80 ;  /* 0x00000080c8e87836 */ /* 0x000fe20000000000 */
[----:B------:R-:W-:Y:S01]  /*1280*/  IADD3 R9, R8, R210, R9 ;  /* 0x000000d208097210 */ /* 0x000fe20007ffe009 */
        /* <DEDUP_REMOVED lines=13> */
[----:B------:R-:W-:Y:S01]  /*1360*/  SHF.R.S32.HI R2, RZ, 0x1f, R231 ;  /* 0x0000001fff027819 */ /* 0x000fe200000114e7 */
[C---:B------:R-:W-:Y:S01]  /*1370*/  IMAD.IADD R2, R16.reuse, 0x1, R7 ;  /* 0x0000000110027824 */ /* 0x040fe200078e0207 */
[----:B------:R-:W-:Y:S01]  /*1380*/  SHF.R.S32.HI R0, RZ, 0x1f, R230 ;  /* 0x0000001fff007819 */ /* 0x000fe200000114e6 */
[----:B------:R-:W-:Y:S01]  /*1390*/  IMAD.IADD R0, R16, 0x1, R9 ;  /* 0x0000000110007824 */ /* 0x000fe200078e0209 */
[----:B------:R-:W-:Y:S01]  /*13a0*/  SHF.R.S32.HI R3, RZ, 0x1f, R235 ;  /* 0x0000001fff037819 */ /* 0x000fe200000114eb */
[----:B------:R-:W-:Y:S01]  /*13b0*/  IMAD R221, R221, 0x8, R14 ;  /* 0x00000008dddd7824 */ /* 0x000fe200078e020e */
[----:B------:R0:W-:Y:S01]  /*13c0*/  STL [R1+0x68], R2 ;  /* 0x0000680201007387 */ /* 0x0001e20000100800 */
[----:B------:R-:W-:-:S02]  /*13d0*/  SHF.R.S32.HI R3, RZ, 0x1f, R232 ;  /* 0x0000001fff037819 */ /* 0x000fc400000114e8 */
[----:B------:R-:W-:Y:S01]  /*13e0*/  SHF.R.S32.HI R12, RZ, 0x1f, R12 ;  /* 0x0000001fff0c7819 */ /* 0x000fe2000001140c */
[----:B------:R0:W-:Y:S01]  /*13f0*/  STL [R1+0x64], R0 ;  /* 0x0000640001007387 */ /* 0x0001e20000100800 */
[----:B------:R-:W-:Y:S02]  /*1400*/  SHF.R.S32.HI R11, RZ, 0x1f, R11 ;  /* 0x0000001fff0b7819 */ /* 0x000fe4000001140b */
[----:B------:R-:W-:Y:S02]  /*1410*/  SHF.R.S32.HI R8, RZ, 0x1f, R8 ;  /* 0x0000001fff087819 */ /* 0x000fe40000011408 */
[----:B------:R-:W-:Y:S02]  /*1420*/  SHF.R.S32.HI R6, RZ, 0x1f, R6 ;  /* 0x0000001fff067819 */ /* 0x000fe40000011406 */
[----:B------:R-:W-:-:S07]  /*1430*/  SHF.R.S32.HI R3, RZ, 0x1f, R229 ;  /* 0x0000001fff037819 */ /* 0x000fce00000114e5 */
.L_x_4728:
[----:B------:R-:W-:Y:S05]  /*1440*/  YIELD ;  /* 0x0000000000007946 */ /* 0x000fea0003800000 */
[----:B------:R-:W-:Y:S01]  /*1450*/  ULDC.64 UR4, c[0x0][0xa28] ;  /* 0x00028a0000047ab9 */ /* 0x000fe20000000a00 */
[----:B01-3--:R-:W1:Y:S01]  /*1460*/  LDC.64 R4, c[0x0][0xa08] ;  /* 0x00028200ff047b82 */ /* 0x00be620000000a00 */
        /* <DEDUP_REMOVED lines=9> */
[----:B0-----:R-:W0:Y:S01]  /*1500*/  @P1 LDC.64 R2, c[0x0][0xa28] ;  /* 0x00028a00ff021b82 */ /* 0x001e220000000a00 */
[----:B------:R-:W-:Y:S01]  /*1510*/  ISETP.NE.AND.EX P0, PT, RZ, UR5, PT, P0 ;  /* 0x00000005ff007c0c */ /* 0x000fe2000bf05300 */
[----:B-1----:R-:W-:-:S06]  /*1520*/  IMAD.WIDE R8, R215, 0x4, R4 ;  /* 0x00000004d7087825 */ /* 0x002fcc00078e0204 */
[----:B------:R-:W1:Y:S01]  /*1530*/  @P2 LDC.64 R6, c[0x0][0xa18] ;  /* 0x00028600ff062b82 */ /* 0x000e620000000a00 */
[----:B------:R-:W-:Y:S02]  /*1540*/  ULDC UR4, c[0x0][0x288] ;  /* 0x0000a20000047ab9 */ /* 0x000fe40000000800 */
[----:B------:R-:W-:Y:S01]  /*1550*/  IMAD.U32 R202, RZ, RZ, UR4 ;  /* 0x00000004ffca7e24 */ /* 0x000fe2000f8e00ff */
[----:B------:R-:W-:Y:S02]  /*1560*/  ULDC.64 UR4, c[0x0][0x418] ;  /* 0x0001060000047ab9 */ /* 0x000fe40000000a00 */
[----:B-----5:R-:W5:Y:S01]  /*1570*/  @P0 LDG.E R29, desc[UR40][R8.64] ;  /* 0x00000028081d0981 */ /* 0x020f62000c1e1900 */
[----:B0-----:R-:W-:-:S04]  /*1580*/  @P1 IMAD.WIDE R2, R215, 0x4, R2 ;  /* 0x00000004d7021825 */ /* 0x001fc800078e0202 */
[----:B-1----:R-:W-:Y:S01]  /*1590*/  @P2 IMAD.WIDE R4, R215, 0x4, R6 ;  /* 0x00000004d7042825 */ /* 0x002fe200078e0206 */
        /* <DEDUP_REMOVED lines=21> */
.L_x_4497:
        /* <DEDUP_REMOVED lines=14> */
.L_x_4498:
[----:B------:R-:W-:Y:S05]  /*17d0*/  @!P0 BRA `(.L_x_4499) ;  /* 0x00000000000c8947 */ /* 0x000fea0003800000 */
[----:B------:R-:W2:Y:S04]  /*17e0*/  LDG.E R3, desc[UR40][R8.64] ;  /* 0x0000002808037981 */ /* 0x000ea8000c1e1900 */
[----:B------:R-:W2:Y:S02]  /*17f0*/  LDG.E R30, desc[UR40][R8.64+0x4] ;  /* 0x00000428081e7981 */ /* 0x000ea4000c1e1900 */
[----:B--2---:R-:W-:-:S07]  /*1800*/  IMAD.IADD R30, R30, 0x1, -R3 ;  /* 0x000000011e1e7824 */ /* 0x004fce00078e0a03 */
.L_x_4499:
        /* <DEDUP_REMOVED lines=47> */
.L_x_4502:
[----:B------:R-:W-:-:S13]  /*1b00*/  ISETP.NE.AND P0, PT, R5, 0x1, PT ;  /* 0x000000010500780c */ /* 0x000fda0003f05270 */
[----:B------:R-:W0:Y:S02]  /*1b10*/  @P0 LDC.64 R6, c[0x0][0x9e8] ;  /* 0x00027a00ff060b82 */ /* 0x000e240000000a00 */
[----:B0-----:R-:W-:-:S05]  /*1b20*/  @P0 IMAD.HI.U32 R6, R0, R6, RZ ;  /* 0x0000000600060227 */ /* 0x001fca00078e00ff */
[----:B------:R-:W-:-:S07]  /*1b30*/  @P0 SHF.R.U32.HI R0, RZ, R7, R6 ;  /* 0x00000007ff000219 */ /* 0x000fce0000011606 */
.L_x_4503:
[----:B------:R-:W-:Y:S05]  /*1b40*/  BSYNC B0 ;  /* 0x0000000000007941 */ /* 0x000fea0003800000 */
.L_x_4501:
[----:B------:R-:W-:-:S05]  /*1b50*/  IMAD R3, R0, R5, R5 ;  /* 0x0000000500037224 */ /* 0x000fca00078e0205 */
[----:B------:R-:W-:-:S07]  /*1b60*/  VIMNMX R4, R4, R3, PT ;  /* 0x0000000304047248 */ /* 0x000fce0003fe0100 */
.L_x_4500:
[----:B------:R-:W0:Y:S01]  /*1b70*/  @P1 LDC R0, c[0x0][0x44c] ;  /* 0x00011300ff001b82 */ /* 0x000e220000000800 */
[----:B------:R-:W-:Y:S01]  /*1b80*/  VIADD R4, R4, 0x7f ;  /* 0x0000007f04047836 */ /* 0x000fe20000000000 */
[----:B------:R-:W-:Y:S01]  /*1b90*/  ULDC UR4, c[0x0][0x9dc] ;  /* 0x0002770000047ab9 */ /* 0x000fe20000000800 */
[----:B------:R-:W-:Y:S02]  /*1ba0*/  IMAD.MOV.U32 R7, RZ, RZ, R207 ;  /* 0x000000ffff077224 */ /* 0x000fe400078e00cf */
[----:B------:R-:W-:Y:S01]  /*1bb0*/  IMAD.IADD R102, R203, 0x1, -R202 ;  /* 0x00000001cb667824 */ /* 0x000fe200078e0aca */
        /* <DEDUP_REMOVED lines=20> */
.L_x_4506:
[----:B------:R-:W-:-:S13]  /*1d00*/  ISETP.NE.AND P0, PT, R5, 0x1, PT ;  /* 0x000000010500780c */ /* 0x000fda0003f05270 */
[----:B------:R-:W0:Y:S02]  /*1d10*/  @P0 LDC.64 R6, c[0x0][0x9e8] ;  /* 0x00027a00ff060b82 */ /* 0x000e240000000a00 */
[----:B0-----:R-:W-:-:S05]  /*1d20*/  @P0 IMAD.HI.U32 R4, R3, R6, RZ ;  /* 0x0000000603040227 */ /* 0x001fca00078e00ff */
[----:B------:R-:W-:-:S07]  /*1d30*/  @P0 SHF.R.U32.HI R3, RZ, R7, R4 ;  /* 0x00000007ff030219 */ /* 0x000fce0000011604 */
.L_x_4507:
[----:B------:R-:W-:Y:S05]  /*1d40*/  BSYNC B0 ;  /* 0x0000000000007941 */ /* 0x000fea0003800000 */
.L_x_4505:
[----:B------:R-:W-:-:S05]  /*1d50*/  IMAD R3, R3, R5, RZ ;  /* 0x0000000503037224 */ /* 0x000fca00078e02ff */
[----:B------:R-:W-:-:S07]  /*1d60*/  VIMNMX R0, R0, R3, !PT ;  /* 0x0000000300007248 */ /* 0x000fce0007fe0100 */
.L_x_4504:
        /* <DEDUP_REMOVED lines=41> */
.L_x_4509:
[----:B------:R-:W-:Y:S05]  /*2000*/  BSYNC B0 ;  /* 0x0000000000007941 */ /* 0x000fea0003800000 */
.L_x_4508:
        /* <DEDUP_REMOVED lines=36> */
.L_x_4512:
[----:B------:R-:W-:Y:S05]  /*2250*/  BSYNC B6 ;  /* 0x0000000000067941 */ /* 0x000fea0003800000 */
.L_x_4511:
        /* <DEDUP_REMOVED lines=20> */
.L_x_4514:
[----:B------:R-:W-:Y:S05]  /*23a0*/  BSYNC B6 ;  /* 0x0000000000067941 */ /* 0x000fea0003800000 */
.L_x_4513:
[----:B------:R-:W-:Y:S01]  /*23b0*/  ULDC.64 UR4, c[0x0][0x9f8] ;  /* 0x00027e0000047ab9 */ /* 0x000fe20000000a00 */
[----:B------:R-:W-:Y:S01]  /*23c0*/  IMAD.MOV.U32 R0, RZ, RZ, R215 ;  /* 0x000000ffff007224 */ /* 0x000fe200078e00d7 */
[----:B------:R-:W-:Y:S01]  /*23d0*/  ISETP.NE.U32.AND P0, PT, RZ, UR4, PT ;  /* 0x00000004ff007c0c */ /* 0x000fe2000bf05070 */
[----:B------:R-:W0:Y:S01]  /*23e0*/  S2R R20, SR_TID.X ;  /* 0x0000000000147919 */ /* 0x000e220000002100 */
[----:B------:R-:W1:Y:S02]  /*23f0*/  LDC.64 R6, c[0x0][0x300] ;  /* 0x0000c000ff067b82 */ /* 0x000e640000000a00 */
[----:B------:R-:W-:Y:S01]  /*2400*/  ISETP.NE.AND.EX P0, PT, RZ, UR5, PT, P0 ;  /* 0x00000005ff007c0c */ /* 0x000fe2000bf05300 */
[----:B------:R-:W-:Y:S01]  /*2410*/  IMAD.IADD R29, R29, 0x1, R30 ;  /* 0x000000011d1d7824 */ /* 0x000fe200078e021e */
[----:B------:R-:W-:Y:S01]  /*2420*/  ULDC.64 UR4, c[0x0][0xa08] ;  /* 0x0002820000047ab9 */ /* 0x000fe20000000a00 */
[----:B------:R-:W-:Y:S01]  /*2430*/  SHF.R.S32.HI R23, RZ, 0x1f, R22 ;  /* 0x0000001fff177819 */ /* 0x000fe20000011416 */
[----:B------:R-:W-:Y:S01]  /*2440*/  VIADD R101, R22, 0x20 ;  /* 0x0000002016657836 */ /* 0x000fe20000000000 */
[----:B------:R-:W-:Y:S01]  /*2450*/  SHF.R.S32.HI R32, RZ, 0x1f, R201 ;  /* 0x0000001fff207819 */ /* 0x000fe200000114c9 */
[----:B------:R-:W2:Y:S08]  /*2460*/  LDC R76, c[0x0][0x3f4] ;  /* 0x0000fd00ff4c7b82 */ /* 0x000eb00000000800 */
[----:B------:R-:W3:Y:S02]  /*2470*/  @P0 LDC.64 R4, c[0x0][0x9f8] ;  /* 0x00027e00ff040b82 */ /* 0x000ee40000000a00 */
[----:B---3--:R-:W-:-:S05]  /*2480*/  @P0 IMAD.WIDE R4, R215, 0x4, R4 ;  /* 0x00000004d7040825 */ /* 0x008fca00078e0204 */
[----:B------:R3:W4:Y:S01]  /*2490*/  @P0 LDG.E R0, desc[UR40][R4.64] ;  /* 0x0000002804000981 */ /* 0x000722000c1e1900 */
[----:B------:R-:W-:Y:S01]  /*24a0*/  SHF.R.S32.HI R21, RZ, 0x1f, R29 ;  /* 0x0000001fff157819 */ /* 0x000fe2000001141d */
[-C--:B-1----:R-:W-:Y:S01]  /*24b0*/  IMAD.WIDE.U32 R8, R29, R6.reuse, RZ ;  /* 0x000000061d087225 */ /* 0x082fe200078e00ff */
[----:B------:R-:W-:Y:S02]  /*24c0*/  ISETP.NE.U32.AND P0, PT, RZ, UR4, PT ;  /* 0x00000004ff007c0c */ /* 0x000fe4000bf05070 */
[----:B0-----:R-:W-:Y:S01]  /*24d0*/  SHF.R.U32.HI R33, RZ, 0x7, R20 ;  /* 0x00000007ff217819 */ /* 0x001fe20000011614 */
[----:B------:R-:W-:Y:S01]  /*24e0*/  IMAD R10, R21, R6, RZ ;  /* 0x00000006150a7224 */ /* 0x000fe200078e02ff */
[----:B------:R-:W-:Y:S01]  /*24f0*/  ISETP.NE.AND.EX P0, PT, RZ, UR5, PT, P0 ;  /* 0x00000005ff007c0c */ /* 0x000fe2000bf05300 */
[----:B------:R-:W-:Y:S01]  /*2500*/  ULDC.64 UR4, c[0x0][0x308] ;  /* 0x0000c20000047ab9 */ /* 0x000fe20000000a00 */
[----:B------:R-:W-:Y:S01]  /*2510*/  ISETP.NE.AND P6, PT, R33, 0x1, PT ;  /* 0x000000012100780c */ /* 0x000fe20003fc5270 */
[----:B------:R-:W-:Y:S01]  /*2520*/  IMAD R3, R29, R7, R10 ;  /* 0x000000071d037224 */ /* 0x000fe200078e020a */
[----:B------:R-:W-:Y:S01]  /*2530*/  SHF.R.S32.HI R205, RZ, 0x1f, R204 ;  /* 0x0000001fffcd7819 */ /* 0x000fe200000114cc */
[----:B------:R-:W-:Y:S01]  /*2540*/  VIADD R93, R22, 0x40 ;  /* 0x00000040165d7836 */ /* 0x000fe20000000000 */
[----:B------:R-:W-:Y:S01]  /*2550*/  SHF.L.U64.HI R84, R6, 0x7, R7 ;  /* 0x0000000706547819 */ /* 0x000fe20000010207 */
[----:B------:R-:W-:Y:S01]  /*2560*/  IMAD.IADD R9, R9, 0x1, R3 ;  /* 0x0000000109097824 */ /* 0x000fe200078e0203 */
[----:B------:R-:W-:Y:S01]  /*2570*/  LOP3.LUT P3, RZ, R224, 0x2, RZ, 0xc0, !PT ;  /* 0x00000002e0ff7812 */ /* 0x000fe2000786c0ff */
[----:B------:R-:W-:Y:S01]  /*2580*/  VIADD R92, R22, 0x60 ;  /* 0x00000060165c7836 */ /* 0x000fe20000000000 */
[----:B--2---:R-:W-:Y:S01]  /*2590*/  ISETP.GE.AND P2, PT, R93, R76, PT ;  /* 0x0000004c5d00720c */ /* 0x004fe20003f46270 */
[----:B---3--:R-:W-:-:S02]  /*25a0*/  IMAD.WIDE.U32 R4, R222, UR4, R8 ;  /* 0x00000004de047c25 */ /* 0x008fc4000f8e0008 */
[----:B------:R-:W0:Y:S01]  /*25b0*/  LDC.64 R8, c[0x0][0x408] ;  /* 0x00010200ff087b82 */ /* 0x000e220000000a00 */
[----:B------:R-:W-:Y:S01]  /*25c0*/  P2R R104, PR, RZ, 0x4 ;  /* 0x00000004ff687803 */ /* 0x000fe20000000000 */
[----:B------:R-:W-:Y:S01]  /*25d0*/  IMAD R5, R222, UR5, R5 ;  /* 0x00000005de057c24 */ /* 0x000fe2000f8e0205 */
[----:B------:R-:W-:Y:S01]  /*25e0*/  ULDC.64 UR4, c[0x0][0x310] ;  /* 0x0000c40000047ab9 */ /* 0x000fe20000000a00 */
[C---:B------:R-:W-:Y:S02]  /*25f0*/  VIADD R91, R22.reuse, 0x80 ;  /* 0x00000080165b7836 */ /* 0x040fe40000000000 */
[----:B------:R-:W-:Y:S02]  /*2600*/  VIADD R78, R22, 0xa0 ;  /* 0x000000a0164e7836 */ /* 0x000fe40000000000 */
[----:B------:R-:W-:Y:S02]  /*2610*/  IMAD.SHL.U32 R83, R6, 0x80, RZ ;  /* 0x0000008006537824 */ /* 0x000fe400078e00ff */
[----:B------:R-:W-:-:S02]  /*2620*/  VIADD R77, R33, 0x8 ;  /* 0x00000008214d7836 */ /* 0x000fc40000000000 */
[-C--:B0-----:R-:W-:Y:S01]  /*2630*/  IMAD R10, R32, R8.reuse, RZ ;  /* 0x00000008200a7224 */ /* 0x081fe200078e02ff */
[----:B------:R-:W-:Y:S01]  /*2640*/  SHF.L.U64.HI R82, R8, 0x7, R9 ;  /* 0x0000000708527819 */ /* 0x000fe20000010209 */
[----:B------:R-:W-:-:S04]  /*2650*/  IMAD.WIDE.U32 R56, R201, R8, R22 ;  /* 0x00000008c9387225 */ /* 0x000fc800078e0016 */
[----:B------:R-:W-:-:S04]  /*2660*/  IMAD.WIDE.U32 R54, R201, R8, R204 ;  /* 0x00000008c9367225 */ /* 0x000fc800078e00cc */
[----:B------:R-:W-:Y:S01]  /*2670*/  IMAD.SHL.U32 R81, R8, 0x80, RZ ;  /* 0x0000008008517824 */ /* 0x000fe200078e00ff */
[----:B----4-:R-:W-:Y:S02]  /*2680*/  SHF.R.S32.HI R3, RZ, 0x1f, R0 ;  /* 0x0000001fff037819 */ /* 0x010fe40000011400 */
[----:B------:R-:W-:Y:S02]  /*2690*/  SEL R15, R0, RZ, !P0 ;  /* 0x000000ff000f7207 */ /* 0x000fe40004000000 */
[----:B------:R-:W-:-:S03]  /*26a0*/  SEL R12, R3, RZ, !P0 ;  /* 0x000000ff030c7207 */ /* 0x000fc60004000000 */
[----:B------:R-:W-:-:S04]  /*26b0*/  IMAD.WIDE.U32 R60, R15, UR4, R4 ;  /* 0x000000040f3c7c25 */ /* 0x000fc8000f8e0004 */
[----:B------:R-:W-:Y:S02]  /*26c0*/  IMAD R0, R12, UR4, RZ ;  /* 0x000000040c007c24 */ /* 0x000fe4000f8e02ff */
[----:B------:R-:W-:-:S04]  /*26d0*/  IMAD.WIDE.U32 R4, R201, R6, R22 ;  /* 0x00000006c9047225 */ /* 0x000fc800078e0016 */
[----:B------:R-:W-:Y:S01]  /*26e0*/  IMAD R11, R15, UR5, R0 ;  /* 0x000000050f0b7c24 */ /* 0x000fe2000f8e0200 */
[----:B------:R-:W-:Y:S05]  /*26f0*/  @!P6 WARPSYNC.ALL ;  /* 0x000000000000e948 */ /* 0x000fea0003800000 */
[----:B------:R-:W-:Y:S01]  /*2700*/  ULDC.64 UR4, c[0x0][0x330] ;  /* 0x0000cc0000047ab9 */ /* 0x000fe20000000a00 */
[----:B------:R-:W-:Y:S01]  /*2710*/  IMAD R0, R32, R6, RZ ;  /* 0x0000000620007224 */ /* 0x000fe200078e02ff */
[----:B------:R-:W-:Y:S01]  /*2720*/  ULDC.64 UR6, c[0x0][0x338] ;  /* 0x0000ce0000067ab9 */ /* 0x000fe20000000a00 */
[----:B------:R-:W-:Y:S01]  /*2730*/  IMAD.WIDE.U32 R58, R222, UR4, R22 ;  /* 0x00000004de3a7c25 */ /* 0x000fe2000f8e0016 */
[----:B------:R-:W-:Y:S01]  /*2740*/  ULDC UR4, c[0x0][0x2f4] ;  /* 0x0000bd0000047ab9 */ /* 0x000fe20000000800 */
[----:B------:R-:W-:Y:S01]  /*2750*/  @!P6 BAR.SYNC.DEFER_BLOCKING 0x9, 0x100 ;  /* 0x024400000000eb1d */ /* 0x000fe20000010000 */
[----:B------:R-:W-:Y:S01]  /*2760*/  ISETP.GE.AND P1, PT, R101, UR4, PT ;  /* 0x0000000465007c0c */ /* 0x000fe2000bf26270 */
[----:B------:R-:W-:Y:S01]  /*2770*/  IMAD R13, R201, R7, R0 ;  /* 0x00000007c90d7224 */ /* 0x000fe200078e0200 */
[----:B------:R-:W-:Y:S01]  /*2780*/  ISETP.GE.AND P0, PT, R22, UR4, PT ;  /* 0x0000000416007c0c */ /* 0x000fe2000bf06270 */
[----:B------:R-:W-:Y:S01]  /*2790*/  IMAD.IADD R100, R61, 0x1, R11 ;  /* 0x000000013d647824 */ /* 0x000fe200078e020b */
[----:B------:R-:W-:Y:S01]  /*27a0*/  SEL R3, RZ, 0xffffffff, P1 ;  /* 0xffffffffff037807 */ /* 0x000fe20000800000 */
[----:B------:R-:W-:Y:S01]  /*27b0*/  IMAD R11, R201, R9, R10 ;  /* 0x00000009c90b7224 */ /* 0x000fe200078e020a */
[----:B------:R-:W-:Y:S01]  /*27c0*/  IADD3 R95, P1, R60, R4, RZ ;  /* 0x000000043c5f7210 */ /* 0x000fe20007f3e0ff */
[----:B------:R-:W-:Y:S01]  /*27d0*/  IMAD R59, R222, UR5, R59 ;  /* 0x00000005de3b7c24 */ /* 0x000fe2000f8e023b */
[----:B------:R-:W-:Y:S01]  /*27e0*/  SEL R0, RZ, 0x1, P0 ;  /* 0x00000001ff007807 */ /* 0x000fe20000000000 */
[----:B------:R-:W-:Y:S01]  /*27f0*/  IMAD.SHL.U32 R3, R3, 0x2, RZ ;  /* 0x0000000203037824 */ /* 0x000fe200078e00ff */
[----:B------:R-:W-:Y:S01]  /*2800*/  IADD3.X R94, R100, R5, R13, P1, !PT ;  /* 0x00000005645e7210 */ /* 0x000fe20000ffe40d */
[----:B------:R-:W-:Y:S01]  /*2810*/  IMAD.IADD R57, R57, 0x1, R11 ;  /* 0x0000000139397824 */ /* 0x000fe200078e020b */
[----:B------:R-:W0:Y:S01]  /*2820*/  LDC.64 R4, c[0x0][0x3f8] ;  /* 0x0000fe00ff047b82 */ /* 0x000e220000000a00 */
[----:B------:R-:W-:Y:S01]  /*2830*/  ISETP.GE.AND P0, PT, R93, UR4, PT ;  /* 0x000000045d007c0c */ /* 0x000fe2000bf06270 */
[----:B------:R-:W-:Y:S01]  /*2840*/  IMAD.IADD R55, R11, 0x1, R55 ;  /* 0x000000010b377824 */ /* 0x000fe200078e0237 */
[----:B------:R-:W-:Y:S01]  /*2850*/  ISETP.GE.AND P1, PT, R92, UR4, PT ;  /* 0x000000045c007c0c */ /* 0x000fe2000bf26270 */
[----:B------:R-:W-:Y:S01]  /*2860*/  IMAD.WIDE.U32 R58, R15, UR6, R58 ;  /* 0x000000060f3a7c25 */ /* 0x000fe2000f8e003a */
[----:B------:R-:W-:-:S02]  /*2870*/  LOP3.LUT R0, R3, 0x2, R0, 0xe2, !PT ;  /* 0x0000000203007812 */ /* 0x000fc400078ee200 */
[----:B------:R-:W-:Y:S01]  /*2880*/  SEL R3, RZ, 0x4, P0 ;  /* 0x00000004ff037807 */ /* 0x000fe20000000000 */
[CC--:B-----5:R-:W-:Y:S01]  /*2890*/  IMAD.WIDE.U32 R56, R26.reuse, R8.reuse, R56 ;  /* 0x000000081a387225 */ /* 0x0e0fe200078e0038 */
[----:B------:R-:W-:Y:S02]  /*28a0*/  SEL R10, RZ, 0x8, P1 ;  /* 0x00000008ff0a7807 */ /* 0x000fe40000800000 */
[----:B------:R-:W-:Y:S01]  /*28b0*/  ISETP.GE.AND P0, PT, R91, UR4, PT ;  /* 0x000000045b007c0c */ /* 0x000fe2000bf06270 */
[----:B------:R-:W-:Y:S01]  /*28c0*/  IMAD.WIDE.U32 R54, R26, R8, R54 ;  /* 0x000000081a367225 */ /* 0x000fe200078e0036 */
[----:B------:R-:W-:Y:S02]  /*28d0*/  LOP3.LUT R0, R10, R0, R3, 0xfe, !PT ;  /* 0x000000000a007212 */ /* 0x000fe400078efe03 */
[----:B------:R-:W-:Y:S01]  /*28e0*/  SEL R3, RZ, 0x10, P0 ;  /* 0x00000010ff037807 */ /* 0x000fe20000000000 */
[----:B------:R-:W-:Y:S01]  /*28f0*/  IMAD R10, R12, UR6, RZ ;  /* 0x000000060c0a7c24 */ /* 0x000fe2000f8e02ff */
[----:B------:R-:W-:-:S02]  /*2900*/  ISETP.GE.AND P0, PT, R22, R76, PT ;  /* 0x0000004c1600720c */ /* 0x000fc40003f06270 */
[----:B------:R-:W-:Y:S01]  /*2910*/  LOP3.LUT R3, R0, R3, RZ, 0xfc, !PT ;  /* 0x0000000300037212 */ /* 0x000fe200078efcff */
[----:B------:R-:W-:Y:S01]  /*2920*/  IMAD R65, R15, UR7, R10 ;  /* 0x000000070f417c24 */ /* 0x000fe2000f8e020a */
[----:B------:R-:W-:Y:S02]  /*2930*/  ISETP.GE.AND P1, PT, R101, R76, PT ;  /* 0x0000004c6500720c */ /* 0x000fe40003f26270 */
[----:B------:R-:W-:Y:S01]  /*2940*/  SEL R11, R76, RZ, P0 ;  /* 0x000000ff4c0b7207 */ /* 0x000fe20000000000 */
[-C--:B0-----:R-:W-:Y:S01]  /*2950*/  IMAD R0, R32, R4.reuse, RZ ;  /* 0x0000000420007224 */ /* 0x081fe200078e02ff */
[C---:B------:R-:W-:Y:S01]  /*2960*/  SEL R12, R76.reuse, RZ, P2 ;  /* 0x000000ff4c0c7207 */ /* 0x040fe20001000000 */
[CC--:B------:R-:W-:Y:S01]  /*2970*/  IMAD.WIDE.U32 R52, R201.reuse, R4.reuse, R22 ;  /* 0x00000004c9347225 */ /* 0x0c0fe200078e0016 */
[----:B------:R-:W-:Y:S02]  /*2980*/  IADD3 R20, P2, R201, R29, RZ ;  /* 0x0000001dc9147210 */ /* 0x000fe40007f5e0ff */
[----:B------:R-:W-:Y:S01]  /*2990*/  LOP3.LUT R64, R3, 0x1, RZ, 0xc0, !PT ;  /* 0x0000000103407812 */ /* 0x000fe200078ec0ff */
[C---:B------:R-:W-:Y:S01]  /*29a0*/  IMAD R13, R201.reuse, R5, R0 ;  /* 0x00000005c90d7224 */ /* 0x040fe200078e0200 */
[----:B------:R-:W-:Y:S01]  /*29b0*/  SEL R0, R76, RZ, P1 ;  /* 0x000000ff4c007207 */ /* 0x000fe20000800000 */
[----:B------:R-:W-:Y:S01]  /*29c0*/  IMAD.IADD R11, R22, 0x1, R11 ;  /* 0x00000001160b7824 */ /* 0x000fe200078e020b */
[----:B------:R-:W-:Y:S01]  /*29d0*/  SHF.L.U64.HI R80, R4, 0x7, R5 ;  /* 0x0000000704507819 */ /* 0x000fe20000010205 */
[----:B------:R-:W-:-:S04]  /*29e0*/  IMAD.WIDE.U32 R30, R201, R4, R204 ;  /* 0x00000004c91e7225 */ /* 0x000fc800078e00cc */
[----:B------:R-:W-:Y:S01]  /*29f0*/  IMAD.IADD R10, R101, 0x1, R0 ;  /* 0x00000001650a7824 */ /* 0x000fe200078e0200 */
[----:B------:R-:W-:Y:S01]  /*2a00*/  SHF.R.S32.HI R0, RZ, 0x1f, R11 ;  /* 0x0000001fff007819 */ /* 0x000fe2000001140b */
[----:B------:R-:W-:Y:S02]  /*2a10*/  IMAD.IADD R53, R53, 0x1, R13 ;  /* 0x0000000135357824 */ /* 0x000fe400078e020d */
[----:B------:R-:W-:Y:S01]  /*2a20*/  IMAD.IADD R31, R13, 0x1, R31 ;  /* 0x000000010d1f7824 */ /* 0x000fe200078e021f */
[----:B------:R-:W-:Y:S01]  /*2a30*/  SHF.R.S32.HI R13, RZ, 0x1f, R10 ;  /* 0x0000001fff0d7819 */ /* 0x000fe2000001140a */
[----:B------:R-:W-:Y:S01]  /*2a40*/  IMAD.IADD R12, R93, 0x1, R12 ;  /* 0x000000015d0c7824 */ /* 0x000fe200078e020c */
[-C--:B------:R-:W-:Y:S01]  /*2a50*/  LEA.HI R90, R0, R11.reuse, RZ, 0x4 ;  /* 0x0000000b005a7211 */ /* 0x080fe200078f20ff */
[----:B------:R-:W-:Y:S01]  /*2a60*/  IMAD.X R21, R32, 0x1, R21, P2 ;  /* 0x0000000120157824 */ /* 0x000fe200010e0615 */
[----:B------:R-:W-:Y:S01]  /*2a70*/  LEA.HI R0, R0, R11, RZ, 0x6 ;  /* 0x0000000b00007211 */ /* 0x000fe200078f30ff */
[----:B------:R-:W-:Y:S01]  /*2a80*/  IMAD.WIDE.U32 R52, R26, R4, R52 ;  /* 0x000000041a347225 */ /* 0x000fe200078e0034 */
[----:B------:R-:W-:-:S02]  /*2a90*/  LEA.HI R89, R13, R10, RZ, 0x4 ;  /* 0x0000000a0d597211 */ /* 0x000fc400078f20ff */
[----:B------:R-:W-:Y:S01]  /*2aa0*/  SHF.R.S32.HI R15, RZ, 0x1f, R12 ;  /* 0x0000001fff0f7819 */ /* 0x000fe2000001140c */
[----:B------:R-:W-:Y:S01]  /*2ab0*/  IMAD.WIDE.U32 R30, R26, R4, R30 ;  /* 0x000000041a1e7225 */ /* 0x000fe200078e001e */
[----:B------:R-:W-:Y:S02]  /*2ac0*/  LEA.HI R13, R13, R10, RZ, 0x6 ;  /* 0x0000000a0d0d7211 */ /* 0x000fe400078f30ff */
[-C--:B------:R-:W-:Y:S01]  /*2ad0*/  LEA.HI R88, R15, R12.reuse, RZ, 0x4 ;  /* 0x0000000c0f587211 */ /* 0x080fe200078f20ff */
[----:B------:R-:W-:Y:S01]  /*2ae0*/  IMAD.SHL.U32 R10, R0, 0x80, RZ ;  /* 0x00000080000a7824 */ /* 0x000fe200078e00ff */
[----:B------:R-:W-:Y:S01]  /*2af0*/  LOP3.LUT R0, R208, 0x30, R90, 0xf8, !PT ;  /* 0x00000030d0007812 */ /* 0x000fe200078ef85a */
[----:B------:R-:W-:Y:S01]  /*2b00*/  IMAD.SHL.U32 R13, R13, 0x80, RZ ;  /* 0x000000800d0d7824 */ /* 0x000fe200078e00ff */
[----:B------:R-:W-:Y:S01]  /*2b10*/  LEA.HI R12, R15, R12, RZ, 0x6 ;  /* 0x0000000c0f0c7211 */ /* 0x000fe200078f30ff */
[----:B------:R-:W-:Y:S01]  /*2b20*/  IMAD.SHL.U32 R79, R4, 0x80, RZ ;  /* 0x00000080044f7824 */ /* 0x000fe200078e00ff */
[----:B------:R-:W-:Y:S01]  /*2b30*/  SHF.R.S32.HI R15, RZ, 0x1f, R26 ;  /* 0x0000001fff0f7819 */ /* 0x000fe2000001141a */
[----:B------:R-:W-:Y:S01]  /*2b40*/  IMAD.SHL.U32 R76, R76, 0x2, RZ ;  /* 0x000000024c4c7824 */ /* 0x000fe200078e00ff */
[----:B------:R-:W-:Y:S01]  /*2b50*/  LOP3.LUT R87, R10, 0xffffe000, RZ, 0xc0, !PT ;  /* 0xffffe0000a577812 */ /* 0x000fe200078ec0ff */
[----:B------:R-:W-:Y:S01]  /*2b60*/  IMAD.SHL.U32 R11, R12, 0x80, RZ ;  /* 0x000000800c0b7824 */ /* 0x000fe200078e00ff */
[----:B------:R-:W-:Y:S01]  /*2b70*/  LOP3.LUT R0, R0, R209, RZ, 0x3c, !PT ;  /* 0x000000d100007212 */ /* 0x000fe200078e3cff */
[----:B------:R-:W-:Y:S01]  /*2b80*/  IMAD.IADD R65, R59, 0x1, R65 ;  /* 0x000000013b417824 */ /* 0x000fe200078e0241 */
[----:B------:R-:W-:-:S02]  /*2b90*/  ISETP.GE.AND P2, PT, R78, UR4, PT ;  /* 0x000000044e007c0c */ /* 0x000fc4000bf46270 */
[----:B------:R-:W-:Y:S01]  /*2ba0*/  IADD3 R87, R0, R87, R210 ;  /* 0x0000005700577210 */ /* 0x000fe20007ffe0d2 */
[C---:B------:R-:W-:Y:S01]  /*2bb0*/  IMAD R0, R15.reuse, R8, RZ ;  /* 0x000000080f007224 */ /* 0x040fe200078e02ff */
[C---:B------:R-:W-:Y:S01]  /*2bc0*/  LOP3.LUT R12, R208.reuse, 0x30, R89, 0xf8, !PT ;  /* 0x00000030d00c7812 */ /* 0x040fe200078ef859 */
[----:B------:R-:W-:Y:S01]  /*2bd0*/  IMAD R15, R15, R4, RZ ;  /* 0x000000040f0f7224 */ /* 0x000fe200078e02ff */
[----:B------:R-:W-:Y:S01]  /*2be0*/  LOP3.LUT R14, R208, 0x30, R88, 0xf8, !PT ;  /* 0x00000030d00e7812 */ /* 0x000fe200078ef858 */
[C---:B------:R-:W-:Y:S01]  /*2bf0*/  IMAD R7, R26.reuse, R9, R0 ;  /* 0x000000091a077224 */ /* 0x040fe200078e0200 */
[----:B------:R-:W-:Y:S01]  /*2c00*/  SEL R0, RZ, 0x20, P2 ;  /* 0x00000020ff007807 */ /* 0x000fe20001000000 */
[----:B------:R-:W-:Y:S01]  /*2c10*/  IMAD R15, R26, R5, R15 ;  /* 0x000000051a0f7224 */ /* 0x000fe200078e020f */
[----:B------:R-:W-:Y:S01]  /*2c20*/  LOP3.LUT R13, R13, 0xffffe000, RZ, 0xc0, !PT ;  /* 0xffffe0000d0d7812 */ /* 0x000fe200078ec0ff */
[----:B------:R-:W-:Y:S01]  /*2c30*/  IMAD.IADD R75, R57, 0x1, R7 ;  /* 0x00000001394b7824 */ /* 0x000fe200078e0207 */
[----:B------:R-:W-:Y:S01]  /*2c40*/  LOP3.LUT R0, R3, R0, RZ, 0xfc, !PT ;  /* 0x0000000003007212 */ /* 0x000fe200078efcff */
[----:B------:R-:W-:Y:S01]  /*2c50*/  IMAD.IADD R74, R7, 0x1, R55 ;  /* 0x00000001074a7824 */ /* 0x000fe200078e0237 */
[-C--:B------:R-:W-:Y:S01]  /*2c60*/  LOP3.LUT R12, R12, R209.reuse, RZ, 0x3c, !PT ;  /* 0x000000d10c0c7212 */ /* 0x080fe200078e3cff */
[----:B------:R-:W-:Y:S01]  /*2c70*/  IMAD.IADD R73, R53, 0x1, R15 ;  /* 0x0000000135497824 */ /* 0x000fe200078e020f */
[----:B------:R-:W-:Y:S01]  /*2c80*/  LOP3.LUT R11, R11, 0xffffe000, RZ, 0xc0, !PT ;  /* 0xffffe0000b0b7812 */ /* 0x000fe200078ec0ff */
[----:B------:R-:W-:Y:S01]  /*2c90*/  IMAD.IADD R72, R15, 0x1, R31 ;  /* 0x000000010f487824 */ /* 0x000fe200078e021f */
[----:B------:R-:W-:-:S02]  /*2ca0*/  LOP3.LUT R14, R14, R209, RZ, 0x3c, !PT ;  /* 0x000000d10e0e7212 */ /* 0x000fc400078e3cff */
[----:B------:R-:W-:Y:S02]  /*2cb0*/  LOP3.LUT R71, R90, 0xfffffff0, RZ, 0xc0, !PT ;  /* 0xfffffff05a477812 */ /* 0x000fe400078ec0ff */
[----:B------:R-:W-:Y:S02]  /*2cc0*/  LOP3.LUT R70, R89, 0xfffffff0, RZ, 0xc0, !PT ;  /* 0xfffffff059467812 */ /* 0x000fe400078ec0ff */
[----:B------:R-:W-:Y:S02]  /*2cd0*/  LOP3.LUT R69, R88, 0xfffffff0, RZ, 0xc0, !PT ;  /* 0xfffffff058457812 */ /* 0x000fe400078ec0ff */
[C---:B------:R-:W-:Y:S02]  /*2ce0*/  LOP3.LUT R63, R0.reuse, 0x2, RZ, 0xc0, !PT ;  /* 0x00000002003f7812 */ /* 0x040fe400078ec0ff */
[C---:B------:R-:W-:Y:S02]  /*2cf0*/  LOP3.LUT R62, R0.reuse, 0x4, RZ, 0xc0, !PT ;  /* 0x00000004003e7812 */ /* 0x040fe400078ec0ff */
[----:B------:R-:W-:-:S02]  /*2d00*/  LOP3.LUT R29, R0, 0x8, RZ, 0xc0, !PT ;  /* 0x00000008001d7812 */ /* 0x000fc400078ec0ff */
[----:B------:R-:W-:Y:S02]  /*2d10*/  LOP3.LUT R3, R0, 0x10, RZ, 0xc0, !PT ;  /* 0x0000001000037812 */ /* 0x000fe400078ec0ff */
[--C-:B------:R-:W-:Y:S02]  /*2d20*/  IADD3 R86, R12, R13, R210.reuse ;  /* 0x0000000d0c567210 */ /* 0x100fe40007ffe0d2 */
[----:B------:R-:W-:Y:S02]  /*2d30*/  IADD3 R85, R14, R11, R210 ;  /* 0x0000000b0e557210 */ /* 0x000fe40007ffe0d2 */
[----:B------:R-:W-:Y:S02]  /*2d40*/  SHF.R.S32.HI R68, RZ, 0x1f, R71 ;  /* 0x0000001fff447819 */ /* 0x000fe40000011447 */
[----:B------:R-:W-:Y:S02]  /*2d50*/  SHF.R.S32.HI R67, RZ, 0x1f, R70 ;  /* 0x0000001fff437819 */ /* 0x000fe40000011446 */
[----:B------:R-:W-:-:S02]  /*2d60*/  SHF.R.S32.HI R66, RZ, 0x1f, R69 ;  /* 0x0000001fff427819 */ /* 0x000fc40000011445 */
[----:B------:R-:W-:-:S07]  /*2d70*/  LOP3.LUT R0, R0, 0x20, RZ, 0xc0, !PT ;  /* 0x0000002000007812 */ /* 0x000fce00078ec0ff */
.L_x_4570:
[----:B0-----:R-:W0:Y:S01]  /*2d80*/  LDC.64 R96, c[0x0][0x2e8] ;  /* 0x0000ba00ff607b82 */ /* 0x001e220000000a00 */
[----:B------:R-:W-:Y:S01]  /*2d90*/  VIADD R24, R24, 0xffffffff ;  /* 0xffffffff18187836 */ /* 0x000fe20000000000 */
[----:B------:R-:W-:Y:S01]  /*2da0*/  LOP3.LUT P4, RZ, R224, 0x2, RZ, 0xc0, !PT ;  /* 0x00000002e0ff7812 */ /* 0x000fe2000788c0ff */
[----:B------:R-:W-:Y:S01]  /*2db0*/  IMAD R5, R17, 0x6000, R223 ;  /* 0x0000600011057824 */ /* 0x000fe200078e02df */
[----:B------:R-:W-:Y:S05]  /*2dc0*/  YIELD ;  /* 0x0000000000007946 */ /* 0x000fea0003800000 */
[----:B-1----:R-:W1:Y:S01]  /*2dd0*/  LDC R109, c[0x0][0x3f4] ;  /* 0x0000fd00ff6d7b82 */ /* 0x002e620000000800 */
[----:B------:R-:W-:Y:S01]  /*2de0*/  SHF.R.S32.HI R10, RZ, 0x1f, R24 ;  /* 0x0000001fff0a7819 */ /* 0x000fe20000011418 */
[-C--:B------:R-:W-:Y:S01]  /*2df0*/  IMAD R4, R84, R24.reuse, RZ ;  /* 0x0000001854047224 */ /* 0x080fe200078e02ff */
[----:B------:R-:W-:Y:S01]  /*2e00*/  BSSY B0, `(.L_x_4515) ;  /* 0x0000680000007945 */ /* 0x000fe20003800000 */
[----:B------:R-:W-:-:S04]  /*2e10*/  IMAD.WIDE.U32 R48, R83, R24, RZ ;  /* 0x0000001853307225 */ /* 0x000fc800078e00ff */
[----:B------:R-:W-:Y:S02]  /*2e20*/  IMAD R7, R10, R83, R4 ;  /* 0x000000530a077224 */ /* 0x000fe400078e0204 */
[----:B------:R-:W-:Y:S02]  /*2e30*/  VIADD R105, R5, 0x20 ;  /* 0x0000002005697836 */ /* 0x000fe40000000000 */
[----:B------:R-:W-:Y:S02]  /*2e40*/  IMAD.IADD R99, R49, 0x1, R7 ;  /* 0x0000000131637824 */ /* 0x000fe400078e0207 */
[----:B------:R-:W-:Y:S01]  /*2e50*/  @P4 VIADD R105, R5, 0xffffffe0 ;  /* 0xffffffe005694836 */ /* 0x000fe20000000000 */
[----:B0-----:R-:W-:Y:S01]  /*2e60*/  IADD3 R8, P2, P3, R48, R96, R95 ;  /* 0x0000006030087210 */ /* 0x001fe20007b5e05f */
[C---:B------:R-:W-:Y:S02]  /*2e70*/  IMAD.IADD R106, R16.reuse, 0x1, R5 ;  /* 0x00000001106a7824 */ /* 0x040fe400078e0205 */
[----:B------:R-:W-:Y:S01]  /*2e80*/  IMAD.IADD R105, R16, 0x1, R105 ;  /* 0x0000000110697824 */ /* 0x000fe200078e0269 */
[----:B------:R-:W-:-:S02]  /*2e90*/  IADD3.X R9, R99, R97, R94, P2, P3 ;  /* 0x0000006163097210 */ /* 0x000fc400017e645e */
[----:B------:R-:W-:Y:S02]  /*2ea0*/  ISETP.GT.AND P2, PT, R24, R25, PT ;  /* 0x000000191800720c */ /* 0x000fe40003f44270 */
[----:B-1----:R-:W-:-:S13]  /*2eb0*/  ISETP.GE.AND P3, PT, R109, 0x1, PT ;  /* 0x000000016d00780c */ /* 0x002fda0003f66270 */
[----:B------:R-:W-:Y:S05]  /*2ec0*/  @!P3 BRA `(.L_x_4516) ;  /* 0x00000064004cb947 */ /* 0x000fea0003800000 */
[----:B------:R-:W-:Y:S01]  /*2ed0*/  ULDC.U8 UR4, c[0x0][0x410] ;  /* 0x0001040000047ab9 */ /* 0x000fe20000000000 */
[-C--:B------:R-:W-:Y:S01]  /*2ee0*/  IMAD R4, R80, R24.reuse, RZ ;  /* 0x0000001850047224 */ /* 0x080fe200078e02ff */
[----:B------:R-:W-:Y:S01]  /*2ef0*/  ISETP.NE.AND P3, PT, RZ, UR4, PT ;  /* 0x00000004ff007c0c */ /* 0x000fe2000bf65270 */
[-C--:B------:R-:W-:Y:S02]  /*2f00*/  IMAD R6, R82, R24.reuse, RZ ;  /* 0x0000001852067224 */ /* 0x080fe400078e02ff */
[----:B------:R-:W-:Y:S02]  /*2f10*/  IMAD R107, R24, -0x80, R2 ;  /* 0xffffff80186b7824 */ /* 0x000fe400078e0202 */
[C---:B------:R-:W-:Y:S02]  /*2f20*/  IMAD R5, R10.reuse, R79, R4 ;  /* 0x0000004f0a057224 */ /* 0x040fe400078e0204 */
[----:B------:R-:W-:Y:S01]  /*2f30*/  IMAD R7, R10, R81, R6 ;  /* 0x000000510a077224 */ /* 0x000fe200078e0206 */
[----:B------:R-:W-:Y:S01]  /*2f40*/  VIMNMX R107, R107, 0x80, PT ;  /* 0x000000806b6b7848 */ /* 0x000fe20003fe0100 */
[----:B------:R-:W-:-:S04]  /*2f50*/  IMAD.WIDE.U32 R46, R79, R24, RZ ;  /* 0x000000184f2e7225 */ /* 0x000fc800078e00ff */
        /* <DEDUP_REMOVED lines=55> */
.L_x_4519:
[----:B------:R-:W-:Y:S05]  /*32d0*/  BSYNC B1 ;  /* 0x0000000000017941 */ /* 0x000fea0003800000 */
.L_x_4518:
[----:B------:R-:W-:Y:S01]  /*32e0*/  UISETP.NE.AND UP0, UPT, UR42, 0x3, UPT ;  /* 0x000000032a00788c */ /* 0x000fe2000bf05270 */
[----:B0----5:R-:W-:Y:S02]  /*32f0*/  IMAD.MOV.U32 R44, RZ, RZ, R10 ;  /* 0x000000ffff2c7224 */ /* 0x021fe400078e000a */
        /* <DEDUP_REMOVED lines=12> */
[----:B------:R-:W-:Y:S06]  /*33c0*/  @!P3 BRA `(.L_x_4520) ;  /* 0x000000000004b947 */ /* 0x000fec0003800000 */
[----:B------:R-:W-:Y:S01]  /*33d0*/  BPT.TRAP 0x1 ;  /* 0x000000040000795c */ /* 0x000fe20000300000 */
.L_x_4520:
[----:B------:R-:W-:Y:S01]  /*33e0*/  IMAD R103, R17, 0x8, R16 ;  /* 0x0000000811677824 */ /* 0x000fe200078e0210 */
[----:B------:R-:W-:Y:S01]  /*33f0*/  SHF.L.U32 R108, R206, 0x1f, RZ ;  /* 0x0000001fce6c7819 */ /* 0x000fe200000006ff */
[----:B------:R-:W-:Y:S03]  /*3400*/  BSSY B1, `(.L_x_4521) ;  /* 0x0000003000017945 */ /* 0x000fe60003800000 */
[----:B------:R-:W0:Y:S02]  /*3410*/  SYNCS.PHASECHK.TRANS64.TRYWAIT P5, [R103+URZ+0x2a890], R108 ;  /* 0x02a8906c670075a7 */ /* 0x000e2400080a017f */
[----:B0-----:R-:W-:Y:S05]  /*3420*/  @!P5 BRA `(.L_x_4522) ;  /* 0x000002b400d4d947 */ /* 0x001fea0003800000 */
.L_x_4889:
[----:B------:R-:W-:Y:S05]  /*3430*/  BSYNC B1 ;  /* 0x0000000000017941 */ /* 0x000fea0003800000 */
.L_x_4521:
[----:B------:R-:W-:Y:S05]  /*3440*/  @P4 BRA `(.L_x_4523) ;  /* 0x00000060006c4947 */ /* 0x000fea0003800000 */
[----:B------:R-:W-:Y:S01]  /*3450*/  ISETP.NE.AND P4, PT, R64, RZ, PT ;  /* 0x000000ff4000720c */ /* 0x000fe20003f85270 */
[----:B------:R-:W-:-:S12]  /*3460*/  BSSY B1, `(.L_x_4524) ;  /* 0x0000073000017945 */ /* 0x000fd80003800000 */
[----:B------:R-:W-:Y:S05]  /*3470*/  @!P4 BRA `(.L_x_4525) ;  /* 0x0000000400c4c947 */ /* 0x000fea0003800000 */
[----:B------:R1:W2:Y:S01]  /*3480*/  LDS.128 R4, [R106+0x1e400] ;  /* 0x01e400006a047984 */ /* 0x0002a20000000c00 */
[----:B------:R-:W-:Y:S01]  /*3490*/  ISETP.GE.AND P4, PT, R204, R109, PT ;  /* 0x0000006dcc00720c */ /* 0x000fe20003f86270 */
[----:B------:R-:W-:-:S12]  /*34a0*/  BSSY B2, `(.L_x_4526) ;  /* 0x000006d000027945 */ /* 0x000fd80003800000 */
[----:B-1----:R-:W-:Y:S05]  /*34b0*/  @P4 BRA `(.L_x_4527) ;  /* 0x0000000400ac4947 */ /* 0x002fea0003800000 */
        /* <DEDUP_REMOVED lines=14> */
[----:B------:R-:W-:-:S02]  /*35a0*/  F2FP.F16.E4M3.UNPACK_B R4, R5 ;  /* 0x00000005ff04723e */ /* 0x000fc400020006ff */
[----:B------:R-:W-:Y:S01]  /*35b0*/  LOP3.LUT R115, R115, 0xff00, R96, 0xf8, !PT ;  /* 0x0000ff0073737812 */ /* 0x000fe200078ef860 */
[----:B------:R-:W-:Y:S01]  /*35c0*/  IMAD.U32 R96, R116, 0x10000, RZ ;  /* 0x0001000074607824 */ /* 0x000fe200078e00ff */
[----:B------:R-:W-:Y:S01]  /*35d0*/  LOP3.LUT R97, R97, 0xff00, R50, 0xf8, !PT ;  /* 0x0000ff0061617812 */ /* 0x000fe200078ef832 */
[----:B------:R-:W-:Y:S01]  /*35e0*/  IMAD.U32 R50, R118, 0x10000, RZ ;  /* 0x0001000076327824 */ /* 0x000fe200078e00ff */
[----:B------:R-:W-:Y:S01]  /*35f0*/  F2FP.F16.E4M3.UNPACK_B R5, R5.H1 ;  /* 0x00000005ff05723e */ /* 0x000fe200030006ff */
[----:B------:R-:W-:Y:S01]  /*3600*/  HADD2.F32 R119, -RZ, R114.H0_H0 ;  /* 0x20000072ff777230 */ /* 0x000fe20000004100 */
[----:B------:R-:W-:Y:S01]  /*3610*/  LOP3.LUT R120, R115, 0xff0000, R96, 0xf8, !PT ;  /* 0x00ff000073787812 */ /* 0x000fe200078ef860 */
[--C-:B------:R-:W-:Y:S01]  /*3620*/  HADD2.F32 R96, -RZ, R4.reuse.H1_H1 ;  /* 0x30000004ff607230 */ /* 0x100fe20000004100 */
[----:B------:R-:W-:Y:S01]  /*3630*/  F2FP.F16.E4M3.UNPACK_B R115, R122.H1 ;  /* 0x0000007aff73723e */ /* 0x000fe200030006ff */
[----:B------:R-:W-:Y:S01]  /*3640*/  HADD2.F32 R4, -RZ, R4.H0_H0 ;  /* 0x20000004ff047230 */ /* 0x000fe20000004100 */
[----:B------:R-:W-:Y:S01]  /*3650*/  LOP3.LUT R50, R97, 0xff0000, R50, 0xf8, !PT ;  /* 0x00ff000061327812 */ /* 0x000fe200078ef832 */
[----:B------:R-:W-:-:S02]  /*3660*/  HADD2.F32 R116, -RZ, R114.H1_H1 ;  /* 0x30000072ff747230 */ /* 0x000fc40000004100 */
[-C--:B------:R-:W-:Y:S01]  /*3670*/  FMUL.FTZ R121, R96, R119.reuse ;  /* 0x0000007760797220 */ /* 0x080fe20000410000 */
[--C-:B------:R-:W-:Y:S02]  /*3680*/  HADD2.F32 R114, -RZ, R5.reuse.H1_H1 ;  /* 0x30000005ff727230 */ /* 0x100fe40000004100 */
[----:B------:R-:W-:Y:S02]  /*3690*/  HADD2.F32 R97, -RZ, R5.H0_H0 ;  /* 0x20000005ff617230 */ /* 0x000fe40000004100 */
[----:B------:R-:W-:Y:S01]  /*36a0*/  FMUL.FTZ R5, R4, R119 ;  /* 0x0000007704057220 */ /* 0x000fe20000410000 */
[--C-:B------:R-:W-:Y:S02]  /*36b0*/  HADD2.F32 R117, -RZ, R115.reuse.H0_H0 ;  /* 0x20000073ff757230 */ /* 0x100fe40000004100 */
[-C--:B------:R-:W-:Y:S01]  /*36c0*/  FMUL.FTZ R118, R114, R116.reuse ;  /* 0x0000007472767220 */ /* 0x080fe20000410000 */
[----:B------:R-:W-:Y:S02]  /*36d0*/  HADD2.F32 R115, -RZ, R115.H1_H1 ;  /* 0x30000073ff737230 */ /* 0x000fe40000004100 */
[C---:B------:R-:W-:Y:S01]  /*36e0*/  FMUL.FTZ R119, R97.reuse, R116 ;  /* 0x0000007461777220 */ /* 0x040fe20000410000 */
[----:B------:R-:W-:Y:S01]  /*36f0*/  F2FP.F16.E4M3.UNPACK_B R116, R123 ;  /* 0x0000007bff74723e */ /* 0x000fe200020006ff */
[----:B------:R-:W-:Y:S01]  /*3700*/  FFMA.FTZ R5, R96, R117, R5 ;  /* 0x0000007560057223 */ /* 0x000fe20000010005 */
[----:B------:R-:W-:Y:S01]  /*3710*/  F2FP.F16.E4M3.UNPACK_B R96, R51.H1 ;  /* 0x00000033ff60723e */ /* 0x000fe200030006ff */
[----:B------:R-:W-:Y:S01]  /*3720*/  FFMA.FTZ R4, R4, R117, -R121 ;  /* 0x0000007504047223 */ /* 0x000fe20000010879 */
[----:B------:R-:W-:Y:S01]  /*3730*/  F2FP.F16.E4M3.UNPACK_B R51, R51 ;  /* 0x00000033ff33723e */ /* 0x000fe200020006ff */
[----:B------:R-:W-:Y:S01]  /*3740*/  FFMA.FTZ R123, R97, R115, -R118 ;  /* 0x00000073617b7223 */ /* 0x000fe20000010876 */
[----:B------:R-:W-:-:S02]  /*3750*/  HADD2.F32 R118, -RZ, R116.H1_H1 ;  /* 0x30000074ff767230 */ /* 0x000fc40000004100 */
[----:B------:R-:W-:Y:S01]  /*3760*/  FFMA.FTZ R126, R114, R115, R119 ;  /* 0x00000073727e7223 */ /* 0x000fe20000010077 */
[----:B------:R-:W-:Y:S01]  /*3770*/  HADD2.F32 R117, -RZ, R116.H0_H0 ;  /* 0x20000074ff757230 */ /* 0x000fe20000004100 */
[----:B------:R-:W-:Y:S01]  /*3780*/  F2FP.F16.E4M3.UNPACK_B R116, R122 ;  /* 0x0000007aff74723e */ /* 0x000fe200020006ff */
[--C-:B------:R-:W-:Y:S02]  /*3790*/  HADD2.F32 R114, -RZ, R96.reuse.H0_H0 ;  /* 0x20000060ff727230 */ /* 0x100fe40000004100 */
[----:B------:R-:W-:Y:S01]  /*37a0*/  HADD2.F32 R115, -RZ, R96.H1_H1 ;  /* 0x30000060ff737230 */ /* 0x000fe20000004100 */
[----:B------:R-:W-:Y:S01]  /*37b0*/  F2FP.SATFINITE.E4M3.F32.PACK_AB_MERGE_C R127, R126, R123, RZ ;  /* 0x0000007b7e7f723e */ /* 0x000fe200048070ff */
[--C-:B------:R-:W-:Y:S02]  /*37c0*/  HADD2.F32 R96, -RZ, R51.reuse.H0_H0 ;  /* 0x20000033ff607230 */ /* 0x100fe40000004100 */
[----:B------:R-:W-:Y:S01]  /*37d0*/  FMUL.FTZ R122, R114, R118 ;  /* 0x00000076727a7220 */ /* 0x000fe20000410000 */
[----:B------:R-:W-:-:S02]  /*37e0*/  HADD2.F32 R97, -RZ, R51.H1_H1 ;  /* 0x30000033ff617230 */ /* 0x000fc40000004100 */
        /* <DEDUP_REMOVED lines=10> */
[----:B------:R-:W-:Y:S01]  /*3890*/  F2FP.F16.E4M3.UNPACK_B R97, R7.H1 ;  /* 0x00000007ff61723e */ /* 0x000fe200030006ff */
[--C-:B------:R-:W-:Y:S01]  /*38a0*/  HADD2.F32 R118, -RZ, R117.reuse.H1_H1 ;  /* 0x30000075ff767230 */ /* 0x100fe20000004100 */
[----:B------:R-:W-:Y:S01]  /*38b0*/  F2FP.F16.E4M3.UNPACK_B R119, R120.H1 ;  /* 0x00000078ff77723e */ /* 0x000fe200030006ff */
[----:B------:R-:W-:Y:S01]  /*38c0*/  HADD2.F32 R117, -RZ, R117.H0_H0 ;  /* 0x20000075ff757230 */ /* 0x000fe20000004100 */
[----:B------:R-:W-:Y:S01]  /*38d0*/  F2FP.SATFINITE.E4M3.F32.PACK_AB_MERGE_C R125, R122, R121, RZ ;  /* 0x000000797a7d723e */ /* 0x000fe200048070ff */
[----:B------:R-:W-:Y:S01]  /*38e0*/  HADD2.F32 R115, -RZ, R97.H1_H1 ;  /* 0x30000061ff737230 */ /* 0x000fe20000004100 */
[----:B------:R-:W-:Y:S01]  /*38f0*/  F2FP.F16.E4M3.UNPACK_B R96, R6.H1 ;  /* 0x00000006ff60723e */ /* 0x000fe200030006ff */
[----:B------:R-:W-:Y:S01]  /*3900*/  HADD2.F32 R122, -RZ, R119.H1_H1 ;  /* 0x30000077ff7a7230 */ /* 0x000fe20000004100 */
[----:B------:R-:W-:Y:S01]  /*3910*/  F2FP.F16.E4M3.UNPACK_B R120, R120 ;  /* 0x00000078ff78723e */ /* 0x000fe200020006ff */
[----:B------:R-:W-:Y:S01]  /*3920*/  HADD2.F32 R114, -RZ, R97.H0_H0 ;  /* 0x20000061ff727230 */ /* 0x000fe20000004100 */
        /* <DEDUP_REMOVED lines=21> */
[--C-:B------:R-:W-:Y:S01]  /*3a80*/  HADD2.F32 R7, -RZ, R6.reuse.H0_H0 ;  /* 0x20000006ff077230 */ /* 0x100fe20000004100 */
[----:B------:R-:W-:Y:S01]  /*3a90*/  F2FP.SATFINITE.E4M3.F32.PACK_AB_MERGE_C R4, R124, R51, R125 ;  /* 0x000000337c04723e */ /* 0x000fe2000480707d */
[----:B------:R-:W-:-:S02]  /*3aa0*/  HADD2.F32 R6, -RZ, R6.H1_H1 ;  /* 0x30000006ff067230 */ /* 0x000fc40000004100 */
[-C--:B------:R-:W-:Y:S01]  /*3ab0*/  FMUL.FTZ R115, R96, R119.reuse ;  /* 0x0000007760737220 */ /* 0x080fe20000410000 */
[----:B------:R-:W-:Y:S02]  /*3ac0*/  HADD2.F32 R120, -RZ, R120.H0_H0 ;  /* 0x20000078ff787230 */ /* 0x000fe40000004100 */
[C---:B------:R-:W-:Y:S01]  /*3ad0*/  FMUL.FTZ R119, R50.reuse, R119 ;  /* 0x0000007732777220 */ /* 0x040fe20000410000 */
[----:B------:R-:W-:Y:S02]  /*3ae0*/  HADD2.F32 R116, -RZ, R116.H0_H0 ;  /* 0x20000074ff747230 */ /* 0x000fe40000004100 */
[-C--:B------:R-:W-:Y:S01]  /*3af0*/  FFMA.FTZ R115, R50, R117.reuse, -R115 ;  /* 0x0000007532737223 */ /* 0x080fe20000010873 */
[-C--:B------:R-:W-:Y:S01]  /*3b00*/  FMUL.FTZ R114, R6, R120.reuse ;  /* 0x0000007806727220 */ /* 0x080fe20000410000 */
[C---:B------:R-:W-:Y:S01]  /*3b10*/  FMUL.FTZ R97, R7.reuse, R120 ;  /* 0x0000007807617220 */ /* 0x040fe20000410000 */
[----:B------:R-:W-:Y:S02]  /*3b20*/  FFMA.FTZ R96, R96, R117, R119 ;  /* 0x0000007560607223 */ /* 0x000fe40000010077 */
[-C--:B------:R-:W-:Y:S01]  /*3b30*/  FFMA.FTZ R114, R7, R116.reuse, -R114 ;  /* 0x0000007407727223 */ /* 0x080fe20000010872 */
[----:B------:R-:W-:-:S02]  /*3b40*/  FFMA.FTZ R97, R6, R116, R97 ;  /* 0x0000007406617223 */ /* 0x000fc40000010061 */
[----:B------:R-:W-:-:S03]  /*3b50*/  F2FP.SATFINITE.E4M3.F32.PACK_AB_MERGE_C R7, R96, R115, R121 ;  /* 0x000000736007723e */ /* 0x000fc60004807079 */
[----:B------:R-:W-:-:S07]  /*3b60*/  F2FP.SATFINITE.E4M3.F32.PACK_AB_MERGE_C R6, R97, R114, R118 ;  /* 0x000000726106723e */ /* 0x000fce0004807076 */
.L_x_4527:
[----:B------:R-:W-:Y:S05]  /*3b70*/  BSYNC B2 ;  /* 0x0000000000027941 */ /* 0x000fea0003800000 */
.L_x_4526:
[----:B--2---:R1:W-:Y:S02]  /*3b80*/  STG.E.128 desc[UR40][R8.64], R4 ;  /* 0x0000000408007986 */ /* 0x0043e4000c101d28 */
.L_x_4525:
[----:B------:R-:W-:Y:S05]  /*3b90*/  BSYNC B1 ;  /* 0x0000000000017941 */ /* 0x000fea0003800000 */
.L_x_4524:
[----:B------:R-:W-:Y:S01]  /*3ba0*/  ISETP.NE.AND P4, PT, R63, RZ, PT ;  /* 0x000000ff3f00720c */ /* 0x000fe20003f85270 */
[----:B------:R-:W-:-:S12]  /*3bb0*/  BSSY B1, `(.L_x_4528) ;  /* 0x0000073000017945 */ /* 0x000fd80003800000 */
[----:B------:R-:W-:Y:S05]  /*3bc0*/  @!P4 BRA `(.L_x_4529) ;  /* 0x0000000400c4c947 */ /* 0x000fea0003800000 */
[----:B-1----:R1:W2:Y:S01]  /*3bd0*/  LDS.128 R4, [R105+0x1e400] ;  /* 0x01e4000069047984 */ /* 0x0022a20000000c00 */
[----:B------:R-:W-:Y:S01]  /*3be0*/  ISETP.GE.AND P4, PT, R218, R109, PT ;  /* 0x0000006dda00720c */ /* 0x000fe20003f86270 */
[----:B------:R-:W-:-:S12]  /*3bf0*/  BSSY B2, `(.L_x_4530) ;  /* 0x000006d000027945 */ /* 0x000fd80003800000 */
[----:B-1----:R-:W-:Y:S05]  /*3c00*/  @P4 BRA `(.L_x_4531) ;  /* 0x0000000400ac4947 */ /* 0x002fea0003800000 */
        /* <DEDUP_REMOVED lines=99> */
[C---:B------:R-:W-:Y:S01]  /*4240*/  FMUL.FTZ R115, R7.reuse, R115 ;  /* 0x0000007307737220 */ /* 0x040fe20000410000 */
[----:B------:R-:W-:Y:S01]  /*4250*/  FFMA.FTZ R49, R42, R50, -R49 ;  /* 0x000000322a317223 */ /* 0x000fe20000010831 */
[----:B------:R-:W-:Y:S01]  /*4260*/  F2FP.SATFINITE.E4M3.F32.PACK_AB_MERGE_C R118, R118, R119, RZ ;  /* 0x000000777676723e */ /* 0x000fe200048070ff */
[-C--:B------:R-:W-:Y:S01]  /*4270*/  FFMA.FTZ R48, R7, R96.reuse, -R48 ;  /* 0x0000006007307223 */ /* 0x080fe20000010830 */
[----:B------:R-:W-:Y:S01]  /*4280*/  FFMA.FTZ R115, R6, R96, R115 ;  /* 0x0000006006737223 */ /* 0x000fe20000010073 */
[----:B------:R-:W-:-:S02]  /*4290*/  F2FP.SATFINITE.E4M3.F32.PACK_AB_MERGE_C R4, R117, R114, R120 ;  /* 0x000000727504723e */ /* 0x000fc40004807078 */
[----:B------:R-:W-:Y:S02]  /*42a0*/  F2FP.SATFINITE.E4M3.F32.PACK_AB_MERGE_C R7, R116, R49, R118 ;  /* 0x000000317407723e */ /* 0x000fe40004807076 */
[----:B------:R-:W-:-:S07]  /*42b0*/  F2FP.SATFINITE.E4M3.F32.PACK_AB_MERGE_C R6, R115, R48, R112 ;  /* 0x000000307306723e */ /* 0x000fce0004807070 */
.L_x_4531:
[----:B------:R-:W-:Y:S05]  /*42c0*/  BSYNC B2 ;  /* 0x0000000000027941 */ /* 0x000fea0003800000 */
.L_x_4530:
[----:B--2---:R2:W-:Y:S02]  /*42d0*/  STG.E.128 desc[UR40][R8.64+0x20], R4 ;  /* 0x0000200408007986 */ /* 0x0045e4000c101d28 */
.L_x_4529:
[----:B------:R-:W-:Y:S05]  /*42e0*/  BSYNC B1 ;  /* 0x0000000000017941 */ /* 0x000fea0003800000 */
.L_x_4528:
[----:B------:R-:W-:Y:S01]  /*42f0*/  ISETP.NE.AND P4, PT, R62, RZ, PT ;  /* 0x000000ff3e00720c */ /* 0x000fe20003f85270 */
[----:B------:R-:W-:-:S12]  /*4300*/  BSSY B1, `(.L_x_4532) ;  /* 0x0000073000017945 */ /* 0x000fd80003800000 */
[----:B------:R-:W-:Y:S05]  /*4310*/  @!P4 BRA `(.L_x_4533) ;  /* 0x0000000400c4c947 */ /* 0x000fea0003800000 */
[----:B-12---:R1:W2:Y:S01]  /*4320*/  LDS.128 R4, [R106+0x20400] ;  /* 0x020400006a047984 */ /* 0x0062a20000000c00 */
        /* <DEDUP_REMOVED lines=10> */
[----:B------:R-:W-:Y:S01]  /*43d0*/  SHF.R.U32.HI R48, RZ, 0x10, R41 ;  /* 0x00000010ff307819 */ /* 0x000fe20000011629 */
[----:B------:R-:W-:Y:S01]  /*43e0*/  IMAD.SHL.U32 R41, R43, 0x100, RZ ;  /* 0x000001002b297824 */ /* 0x000fe200078e00ff */
[----:B------:R-:W-:Y:S01]  /*43f0*/  PRMT R42, R42, 0x654, R39 ;  /* 0x000006542a2a7816 */ /* 0x000fe20000000027 */
[----:B------:R-:W-:Y:S01]  /*4400*/  IMAD.SHL.U32 R39, R50, 0x100, RZ ;  /* 0x0000010032277824 */ /* 0x000fe200078e00ff */
[----:B------:R-:W-:Y:S01]  /*4410*/  PRMT R40, R49, 0x654, R38 ;  /* 0x0000065431287816 */ /* 0x000fe20000000026 */
        /* <DEDUP_REMOVED lines=95> */
.L_x_4535:
[----:B------:R-:W-:Y:S05]  /*4a10*/  BSYNC B2 ;  /* 0x0000000000027941 */ /* 0x000fea0003800000 */
.L_x_4534:
[----:B--2---:R3:W-:Y:S02]  /*4a20*/  STG.E.128 desc[UR40][R8.64+0x40], R4 ;  /* 0x0000400408007986 */ /* 0x0047e4000c101d28 */
.L_x_4533:
[----:B------:R-:W-:Y:S05]  /*4a30*/  BSYNC B1 ;  /* 0x0000000000017941 */ /* 0x000fea0003800000 */
.L_x_4532:
[----:B------:R-:W-:Y:S01]  /*4a40*/  ISETP.NE.AND P4, PT, R29, RZ, PT ;  /* 0x000000ff1d00720c */ /* 0x000fe20003f85270 */
[----:B------:R-:W-:-:S12]  /*4a50*/  BSSY B1, `(.L_x_4536) ;  /* 0x0000073000017945 */ /* 0x000fd80003800000 */
[----:B------:R-:W-:Y:S05]  /*4a60*/  @!P4 BRA `(.L_x_4537) ;  /* 0x0000000400c4c947 */ /* 0x000fea0003800000 */
[----:B-123--:R1:W2:Y:S01]  /*4a70*/  LDS.128 R4, [R105+0x20400] ;  /* 0x0204000069047984 */ /* 0x00e2a20000000c00 */
        /* <DEDUP_REMOVED lines=110> */
.L_x_4539:
[----:B------:R-:W-:Y:S05]  /*5160*/  BSYNC B2 ;  /* 0x0000000000027941 */ /* 0x000fea0003800000 */
.L_x_4538:
[----:B--2---:R4:W-:Y:S02]  /*5170*/  STG.E.128 desc[UR40][R8.64+0x60], R4 ;  /* 0x0000600408007986 */ /* 0x0049e4000c101d28 */
.L_x_4537:
[----:B------:R-:W-:Y:S05]  /*5180*/  BSYNC B1 ;  /* 0x0000000000017941 */ /* 0x000fea0003800000 */
.L_x_4536:
[----:B------:R-:W-:Y:S01]  /*5190*/  ISETP.NE.AND P4, PT, R3, RZ, PT ;  /* 0x000000ff0300720c */ /* 0x000fe20003f85270 */
[----:B------:R-:W-:-:S12]  /*51a0*/  BSSY B1, `(.L_x_4540) ;  /* 0x0000073000017945 */ /* 0x000fd80003800000 */
[----:B------:R-:W-:Y:S05]  /*51b0*/  @!P4 BRA `(.L_x_4541) ;  /* 0x0000000400c4c947 */ /* 0x000fea0003800000 */
[----:B-1234-:R1:W2:Y:S01]  /*51c0*/  LDS.128 R4, [R106+0x22400] ;  /* 0x022400006a047984 */ /* 0x01e2a20000000c00 */
        /* <DEDUP_REMOVED lines=20> */
[----:B------:R-:W-:-:S02]  /*5310*/  F2FP.F16.E4M3.UNPACK_B R34, R47.H1 ;  /* 0x0000002fff22723e */ /* 0x000fc400030006ff */
[-C--:B------:R-:W-:Y:S02]  /*5320*/  F2FP.F16.E4M3.UNPACK_B R4, R5.reuse ;  /* 0x00000005ff04723e */ /* 0x080fe400020006ff */
[----:B------:R-:W-:Y:S01]  /*5330*/  F2FP.F16.E4M3.UNPACK_B R5, R5.H1 ;  /* 0x00000005ff05723e */ /* 0x000fe200030006ff */
[--C-:B------:R-:W-:Y:S01]  /*5340*/  HADD2.F32 R37, -RZ, R34.reuse.H1_H1 ;  /* 0x30000022ff257230 */ /* 0x100fe20000004100 */
[----:B------:R-:W-:Y:S01]  /*5350*/  LOP3.LUT R38, R36, 0xff0000, R33, 0xf8, !PT ;  /* 0x00ff000024267812 */ /* 0x000fe200078ef821 */
[----:B------:R-:W-:Y:S01]  /*5360*/  HADD2.F32 R36, -RZ, R34.H0_H0 ;  /* 0x20000022ff247230 */ /* 0x000fe20000004100 */
[----:B------:R-:W-:Y:S01]  /*5370*/  LOP3.LUT R35, R32, 0xff0000, R15, 0xf8, !PT ;  /* 0x00ff000020237812 */ /* 0x000fe200078ef80f */
[--C-:B------:R-:W-:Y:S01]  /*5380*/  HADD2.F32 R15, -RZ, R4.reuse.H1_H1 ;  /* 0x30000004ff0f7230 */ /* 0x100fe20000004100 */
[----:B------:R-:W-:Y:S01]  /*5390*/  F2FP.F16.E4M3.UNPACK_B R33, R46.H1 ;  /* 0x0000002eff21723e */ /* 0x000fe200030006ff */
[----:B------:R-:W-:Y:S01]  /*53a0*/  HADD2.F32 R32, -RZ, R5.H1_H1 ;  /* 0x30000005ff207230 */ /* 0x000fe20000004100 */
[----:B------:R-:W-:Y:S01]  /*53b0*/  F2FP.F16.E4M3.UNPACK_B R47, R47 ;  /* 0x0000002fff2f723e */ /* 0x000fe200020006ff */
[----:B------:R-:W-:-:S02]  /*53c0*/  HADD2.F32 R4, -RZ, R4.H0_H0 ;  /* 0x20000004ff047230 */ /* 0x000fc40000004100 */
[-C--:B------:R-:W-:Y:S01]  /*53d0*/  FMUL.FTZ R39, R15, R36.reuse ;  /* 0x000000240f277220 */ /* 0x080fe20000410000 */
[----:B------:R-:W-:Y:S02]  /*53e0*/  HADD2.F32 R34, -RZ, R33.H0_H0 ;  /* 0x20000021ff227230 */ /* 0x000fe40000004100 */
[-C--:B------:R-:W-:Y:S01]  /*53f0*/  FMUL.FTZ R40, R32, R37.reuse ;  /* 0x0000002520287220 */ /* 0x080fe20000410000 */
[----:B------:R-:W-:Y:S02]  /*5400*/  HADD2.F32 R5, -RZ, R5.H0_H0 ;  /* 0x20000005ff057230 */ /* 0x000fe40000004100 */
[C---:B------:R-:W-:Y:S01]  /*5410*/  FMUL.FTZ R36, R4.reuse, R36 ;  /* 0x0000002404247220 */ /* 0x040fe20000410000 */
[----:B------:R-:W-:Y:S02]  /*5420*/  HADD2.F32 R33, -RZ, R33.H1_H1 ;  /* 0x30000021ff217230 */ /* 0x000fe40000004100 */
[----:B------:R-:W-:Y:S01]  /*5430*/  FFMA.FTZ R4, R4, R34, -R39 ;  /* 0x0000002204047223 */ /* 0x000fe20000010827 */
[----:B------:R-:W-:Y:S01]  /*5440*/  F2FP.F16.E4M3.UNPACK_B R46, R46 ;  /* 0x0000002eff2e723e */ /* 0x000fe200020006ff */
[----:B------:R-:W-:Y:S01]  /*5450*/  FMUL.FTZ R37, R5, R37 ;  /* 0x0000002505257220 */ /* 0x000fe20000410000 */
[----:B------:R-:W-:Y:S01]  /*5460*/  FFMA.FTZ R41, R15, R34, R36 ;  /* 0x000000220f297223 */ /* 0x000fe20000010024 */
[-C--:B------:R-:W-:Y:S01]  /*5470*/  FFMA.FTZ R39, R5, R33.reuse, -R40 ;  /* 0x0000002105277223 */ /* 0x080fe20000010828 */
[-C--:B------:R-:W-:Y:S01]  /*5480*/  F2FP.F16.E4M3.UNPACK_B R5, R14.reuse.H1 ;  /* 0x0000000eff05723e */ /* 0x080fe200030006ff */
        /* <DEDUP_REMOVED lines=8> */
[----:B------:R-:W-:Y:S02]  /*5510*/  HADD2.F32 R47, -RZ, R47.H0_H0 ;  /* 0x2000002fff2f7230 */ /* 0x000fe40000004100 */
[----:B------:R-:W-:Y:S01]  /*5520*/  FMUL.FTZ R36, R32, R34 ;  /* 0x0000002220247220 */ /* 0x000fe20000410000 */
[----:B------:R-:W-:-:S02]  /*5530*/  HADD2.F32 R14, -RZ, R14.H1_H1 ;  /* 0x3000000eff0e7230 */ /* 0x000fc40000004100 */
[--C-:B------:R-:W-:Y:S02]  /*5540*/  HADD2.F32 R33, -RZ, R46.reuse.H1_H1 ;  /* 0x3000002eff217230 */ /* 0x100fe40000004100 */
[----:B------:R-:W-:Y:S02]  /*5550*/  HADD2.F32 R46, -RZ, R46.H0_H0 ;  /* 0x2000002eff2e7230 */ /* 0x000fe40000004100 */
[-C--:B------:R-:W-:Y:S01]  /*5560*/  FMUL.FTZ R34, R14, R47.reuse ;  /* 0x0000002f0e227220 */ /* 0x080fe20000410000 */
[----:B------:R-:W-:Y:S01]  /*5570*/  FMUL.FTZ R47, R5, R47 ;  /* 0x0000002f052f7220 */ /* 0x000fe20000410000 */
[-C--:B------:R-:W-:Y:S01]  /*5580*/  FFMA.FTZ R36, R15, R33.reuse, -R36 ;  /* 0x000000210f247223 */ /* 0x080fe20000010824 */
[----:B------:R-:W-:Y:S01]  /*5590*/  FFMA.FTZ R37, R32, R33, R37 ;  /* 0x0000002120257223 */ /* 0x000fe20000010025 */
[-C--:B------:R-:W-:Y:S01]  /*55a0*/  FFMA.FTZ R40, R5, R46.reuse, -R34 ;  /* 0x0000002e05287223 */ /* 0x080fe20000010822 */
[----:B------:R-:W-:Y:S01]  /*55b0*/  FFMA.FTZ R47, R14, R46, R47 ;  /* 0x0000002e0e2f7223 */ /* 0x000fe2000001002f */
[----:B------:R-:W-:-:S02]  /*55c0*/  F2FP.F16.E4M3.UNPACK_B R14, R7.H1 ;  /* 0x00000007ff0e723e */ /* 0x000fc400030006ff */
[----:B------:R-:W-:Y:S02]  /*55d0*/  F2FP.SATFINITE.E4M3.F32.PACK_AB_MERGE_C R46, R37, R36, RZ ;  /* 0x00000024252e723e */ /* 0x000fe400048070ff */
        /* <DEDUP_REMOVED lines=20> */
[----:B------:R-:W-:Y:S01]  /*5720*/  FFMA.FTZ R42, R5, R15, -R42 ;  /* 0x0000000f052a7223 */ /* 0x000fe2000001082a */
[----:B------:R-:W-:-:S02]  /*5730*/  HADD2.F32 R36, -RZ, R36.H0_H0 ;  /* 0x20000024ff247230 */ /* 0x000fc40000004100 */
[----:B------:R-:W-:Y:S01]  /*5740*/  FFMA.FTZ R37, R14, R15, R37 ;  /* 0x0000000f0e257223 */ /* 0x000fe20000010025 */
[--C-:B------:R-:W-:Y:S02]  /*5750*/  HADD2.F32 R14, -RZ, R7.reuse.H0_H0 ;  /* 0x20000007ff0e7230 */ /* 0x100fe40000004100 */
[----:B------:R-:W-:Y:S01]  /*5760*/  FFMA.FTZ R34, R32, R34, R39 ;  /* 0x0000002220227223 */ /* 0x000fe20000010027 */
[----:B------:R-:W-:Y:S02]  /*5770*/  HADD2.F32 R7, -RZ, R7.H1_H1 ;  /* 0x30000007ff077230 */ /* 0x000fe40000004100 */
[--C-:B------:R-:W-:Y:S01]  /*5780*/  HADD2.F32 R5, -RZ, R6.reuse.H0_H0 ;  /* 0x20000006ff057230 */ /* 0x100fe20000004100 */
[----:B------:R-:W-:Y:S01]  /*5790*/  F2FP.SATFINITE.E4M3.F32.PACK_AB_MERGE_C R37, R37, R42, RZ ;  /* 0x0000002a2525723e */ /* 0x000fe200048070ff */
[----:B------:R-:W-:Y:S02]  /*57a0*/  HADD2.F32 R6, -RZ, R6.H1_H1 ;  /* 0x30000006ff067230 */ /* 0x000fe40000004100 */
[----:B------:R-:W-:Y:S01]  /*57b0*/  FMUL.FTZ R39, R7, R36 ;  /* 0x0000002407277220 */ /* 0x000fe20000410000 */
[----:B------:R-:W-:-:S02]  /*57c0*/  HADD2.F32 R38, -RZ, R38.H0_H0 ;  /* 0x20000026ff267230 */ /* 0x000fc40000004100 */
[----:B------:R-:W-:Y:S01]  /*57d0*/  FMUL.FTZ R36, R14, R36 ;  /* 0x000000240e247220 */ /* 0x000fe20000410000 */
[----:B------:R-:W-:Y:S01]  /*57e0*/  HADD2.F32 R33, -RZ, R33.H0_H0 ;  /* 0x20000021ff217230 */ /* 0x000fe20000004100 */
[----:B------:R-:W-:Y:S01]  /*57f0*/  F2FP.SATFINITE.E4M3.F32.PACK_AB_MERGE_C R34, R34, R43, RZ ;  /* 0x0000002b2222723e */ /* 0x000fe200048070ff */
[----:B------:R-:W-:Y:S02]  /*5800*/  HADD2.F32 R35, -RZ, R35.H0_H0 ;  /* 0x20000023ff237230 */ /* 0x000fe40000004100 */
[-C--:B------:R-:W-:Y:S01]  /*5810*/  FMUL.FTZ R32, R6, R38.reuse ;  /* 0x0000002606207220 */ /* 0x080fe20000410000 */
[----:B------:R-:W-:Y:S01]  /*5820*/  FMUL.FTZ R15, R5, R38 ;  /* 0x00000026050f7220 */ /* 0x000fe20000410000 */
[-C--:B------:R-:W-:Y:S01]  /*5830*/  FFMA.FTZ R39, R14, R33.reuse, -R39 ;  /* 0x000000210e277223 */ /* 0x080fe20000010827 */
[----:B------:R-:W-:Y:S01]  /*5840*/  FFMA.FTZ R36, R7, R33, R36 ;  /* 0x0000002107247223 */ /* 0x000fe20000010024 */
[-C--:B------:R-:W-:Y:S01]  /*5850*/  FFMA.FTZ R32, R5, R35.reuse, -R32 ;  /* 0x0000002305207223 */ /* 0x080fe20000010820 */
[----:B------:R-:W-:Y:S01]  /*5860*/  FFMA.FTZ R15, R6, R35, R15 ;  /* 0x00000023060f7223 */ /* 0x000fe2000001000f */
[----:B------:R-:W-:-:S02]  /*5870*/  F2FP.SATFINITE.E4M3.F32.PACK_AB_MERGE_C R5, R41, R4, R48 ;  /* 0x000000042905723e */ /* 0x000fc40004807030 */
[----:B------:R-:W-:Y:S02]  /*5880*/  F2FP.SATFINITE.E4M3.F32.PACK_AB_MERGE_C R4, R47, R40, R46 ;  /* 0x000000282f04723e */ /* 0x000fe4000480702e */
[----:B------:R-:W-:Y:S02]  /*5890*/  F2FP.SATFINITE.E4M3.F32.PACK_AB_MERGE_C R6, R15, R32, R37 ;  /* 0x000000200f06723e */ /* 0x000fe40004807025 */
[----:B------:R-:W-:-:S07]  /*58a0*/  F2FP.SATFINITE.E4M3.F32.PACK_AB_MERGE_C R7, R36, R39, R34 ;  /* 0x000000272407723e */ /* 0x000fce0004807022 */
.L_x_4543:
[----:B------:R-:W-:Y:S05]  /*58b0*/  BSYNC B2 ;  /* 0x0000000000027941 */ /* 0x000fea0003800000 */
.L_x_4542:
[----:B--2---:R1:W-:Y:S02]  /*58c0*/  STG.E.128 desc[UR40][R8.64+0x80], R4 ;  /* 0x0000800408007986 */ /* 0x0043e4000c101d28 */
.L_x_4541:
[----:B------:R-:W-:Y:S05]  /*58d0*/  BSYNC B1 ;  /* 0x0000000000017941 */ /* 0x000fea0003800000 */
.L_x_4540:
[----:B------:R-:W-:-:S13]  /*58e0*/  ISETP.NE.AND P4, PT, R0, RZ, PT ;  /* 0x000000ff0000720c */ /* 0x000fda0003f85270 */
[----:B------:R-:W-:Y:S05]  /*58f0*/  @!P4 BRA `(.L_x_4523) ;  /* 0x0000003c0040c947 */ /* 0x000fea0003800000 */
[----:B-1234-:R1:W2:Y:S01]  /*5900*/  LDS.128 R4, [R105+0x22400] ;  /* 0x0224000069047984 */ /* 0x01e2a20000000c00 */
[----:B------:R-:W-:Y:S01]  /*5910*/  ISETP.GE.AND P4, PT, R220, R109, PT ;  /* 0x0000006ddc00720c */ /* 0x000fe20003f86270 */
[----:B------:R-:W-:-:S12]  /*5920*/  BSSY B1, `(.L_x_4544) ;  /* 0x000006d000017945 */ /* 0x000fd80003800000 */
[----:B-1----:R-:W-:Y:S05]  /*5930*/  @P4 BRA `(.L_x_4545) ;  /* 0x0000000400ac4947 */ /* 0x002fea0003800000 */
[----:B------:R-:W-:Y:S01]  /*5940*/  SHF.R.U32.HI R34, RZ, 0x8, R11 ;  /* 0x00000008ff227819 */ /* 0x000fe2000001160b */
[----:B--2---:R-:W-:Y:S01]  /*5950*/  IMAD.MOV.U32 R12, RZ, RZ, R7 ;  /* 0x000000ffff0c7224 */ /* 0x004fe200078e0007 */
[----:B------:R-:W-:Y:S02]  /*5960*/  SHF.R.U32.HI R15, RZ, 0x8, R13 ;  /* 0x00000008ff0f7819 */ /* 0x000fe4000001160d */
[----:B------:R-:W-:Y:S01]  /*5970*/  SHF.R.U32.HI R35, RZ, 0x18, R11 ;  /* 0x00000018ff237819 */ /* 0x000fe2000001160b */
[----:B------:R-:W-:Y:S01]  /*5980*/  IMAD.SHL.U32 R7, R34, 0x100, RZ ;  /* 0x0000010022077824 */ /* 0x000fe200078e00ff */
[----:B------:R-:W-:Y:S02]  /*5990*/  LOP3.LUT R10, R11, 0xff, RZ, 0xc0, !PT ;  /* 0x000000ff0b0a7812 */ /* 0x000fe400078ec0ff */
[----:B------:R-:W-:Y:S02]  /*59a0*/  LOP3.LUT R14, R13, 0xff0000ff, RZ, 0xc0, !PT ;  /* 0xff0000ff0d0e7812 */ /* 0x000fe400078ec0ff */
[----:B------:R-:W-:Y:S01]  /*59b0*/  SHF.R.U32.HI R32, RZ, 0x10, R13 ;  /* 0x00000010ff207819 */ /* 0x000fe2000001160d */
[----:B------:R-:W-:Y:S01]  /*59c0*/  IMAD.SHL.U32 R13, R15, 0x100, RZ ;  /* 0x000001000f0d7824 */ /* 0x000fe200078e00ff */
[----:B------:R-:W-:Y:S01]  /*59d0*/  SHF.R.U32.HI R33, RZ, 0x10, R11 ;  /* 0x00000010ff217819 */ /* 0x000fe2000001160b */
[----:B------:R-:W-:Y:S01]  /*59e0*/  IMAD.MOV.U32 R11, RZ, RZ, R6 ;  /* 0x000000ffff0b7224 */ /* 0x000fe200078e0006 */
[----:B------:R-:W-:Y:S01]  /*59f0*/  PRMT R10, R35, 0x654, R10 ;  /* 0x00000654230a7816 */ /* 0x000fe2000000000a */
[----:B------:R-:W-:Y:S01]  /*5a00*/  IMAD.U32 R32, R32, 0x10000, RZ ;  /* 0x0001000020207824 */ /* 0x000fe200078e00ff */
[----:B------:R-:W-:-:S02]  /*5a10*/  LOP3.LUT R13, R14, 0xff00, R13, 0xf8, !PT ;  /* 0x0000ff000e0d7812 */ /* 0x000fc400078ef80d */
[----:B------:R-:W-:Y:S01]  /*5a20*/  LOP3.LUT R7, R10, 0xff00, R7, 0xf8, !PT ;  /* 0x0000ff000a077812 */ /* 0x000fe200078ef807 */
[----:B------:R-:W-:Y:S01]  /*5a30*/  IMAD.U32 R10, R33, 0x10000, RZ ;  /* 0x00010000210a7824 */ /* 0x000fe200078e00ff */
[----:B------:R-:W-:Y:S02]  /*5a40*/  F2FP.F16.E4M3.UNPACK_B R14, R45.H1 ;  /* 0x0000002dff0e723e */ /* 0x000fe400030006ff */
[-C--:B------:R-:W-:Y:S02]  /*5a50*/  F2FP.F16.E4M3.UNPACK_B R6, R5.reuse ;  /* 0x00000005ff06723e */ /* 0x080fe400020006ff */
[----:B------:R-:W-:Y:S01]  /*5a60*/  LOP3.LUT R34, R13, 0xff0000, R32, 0xf8, !PT ;  /* 0x00ff00000d227812 */ /* 0x000fe200078ef820 */
[----:B------:R-:W-:Y:S01]  /*5a70*/  HADD2.F32 R32, -RZ, R14.H0_H0 ;  /* 0x2000000eff207230 */ /* 0x000fe20000004100 */
[----:B------:R-:W-:Y:S01]  /*5a80*/  LOP3.LUT R15, R7, 0xff0000, R10, 0xf8, !PT ;  /* 0x00ff0000070f7812 */ /* 0x000fe200078ef80a */
[----:B------:R-:W-:Y:S01]  /*5a90*/  HADD2.F32 R7, -RZ, R6.H1_H1 ;  /* 0x30000006ff077230 */ /* 0x000fe20000004100 */
[----:B------:R-:W-:Y:S01]  /*5aa0*/  F2FP.F16.E4M3.UNPACK_B R13, R44.H1 ;  /* 0x0000002cff0d723e */ /* 0x000fe200030006ff */
[----:B------:R-:W-:Y:S01]  /*5ab0*/  HADD2.F32 R33, -RZ, R14.H1_H1 ;  /* 0x3000000eff217230 */ /* 0x000fe20000004100 */
[----:B------:R-:W-:Y:S01]  /*5ac0*/  F2FP.F16.E4M3.UNPACK_B R5, R5.H1 ;  /* 0x00000005ff05723e */ /* 0x000fe200030006ff */
[----:B------:R-:W-:-:S02]  /*5ad0*/  HADD2.F32 R6, -RZ, R6.H0_H0 ;  /* 0x20000006ff067230 */ /* 0x000fc40000004100 */
[CC--:B------:R-:W-:Y:S01]  /*5ae0*/  FMUL.FTZ R35, R7.reuse, R32.reuse ;  /* 0x0000002007237220 */ /* 0x0c0fe20000410000 */
[----:B------:R-:W-:Y:S01]  /*5af0*/  HADD2.F32 R14, -RZ, R13.H0_H0 ;  /* 0x2000000dff0e7230 */ /* 0x000fe20000004100 */
[----:B------:R-:W-:Y:S01]  /*5b00*/  F2FP.F16.E4M3.UNPACK_B R45, R45 ;  /* 0x0000002dff2d723e */ /* 0x000fe200020006ff */
[--C-:B------:R-:W-:Y:S02]  /*5b10*/  HADD2.F32 R10, -RZ, R5.reuse.H1_H1 ;  /* 0x30000005ff0a7230 */ /* 0x100fe40000004100 */
[C---:B------:R-:W-:Y:S01]  /*5b20*/  FMUL.FTZ R32, R6.reuse, R32 ;  /* 0x0000002006207220 */ /* 0x040fe20000410000 */
[----:B------:R-:W-:Y:S02]  /*5b30*/  HADD2.F32 R5, -RZ, R5.H0_H0 ;  /* 0x20000005ff057230 */ /* 0x000fe40000004100 */
[-C--:B------:R-:W-:Y:S01]  /*5b40*/  FFMA.FTZ R36, R6, R14.reuse, -R35 ;  /* 0x0000000e06247223 */ /* 0x080fe20000010823 */
[----:B------:R-:W-:Y:S02]  /*5b50*/  HADD2.F32 R13, -RZ, R13.H1_H1 ;  /* 0x3000000dff0d7230 */ /* 0x000fe40000004100 */
[CC--:B------:R-:W-:Y:S01]  /*5b60*/  FMUL.FTZ R6, R10.reuse, R33.reuse ;  /* 0x000000210a067220 */ /* 0x0c0fe20000410000 */
[----:B------:R-:W-:Y:S01]  /*5b70*/  FFMA.FTZ R37, R7, R14, R32 ;  /* 0x0000000e07257223 */ /* 0x000fe20000010020 */
[C---:B------:R-:W-:Y:S01]  /*5b80*/  FMUL.FTZ R33, R5.reuse, R33 ;  /* 0x0000002105217220 */ /* 0x040fe20000410000 */
[----:B------:R-:W-:Y:S01]  /*5b90*/  F2FP.F16.E4M3.UNPACK_B R44, R44 ;  /* 0x0000002cff2c723e */ /* 0x000fe200020006ff */
        /* <DEDUP_REMOVED lines=19> */
[----:B------:R-:W-:Y:S01]  /*5cd0*/  FFMA.FTZ R35, R5, R44, -R14 ;  /* 0x0000002c05237223 */ /* 0x000fe2000001080e */
[----:B------:R-:W-:Y:S01]  /*5ce0*/  F2FP.F16.E4M3.UNPACK_B R5, R12.H1 ;  /* 0x0000000cff05723e */ /* 0x000fe200030006ff */
[----:B------:R-:W-:Y:S01]  /*5cf0*/  FFMA.FTZ R44, R4, R44, R45 ;  /* 0x0000002c042c7223 */ /* 0x000fe2000001002d */
[----:B------:R-:W-:-:S02]  /*5d00*/  F2FP.F16.E4M3.UNPACK_B R14, R34.H1 ;  /* 0x00000022ff0e723e */ /* 0x000fc400030006ff */
[----:B------:R-:W-:Y:S01]  /*5d10*/  F2FP.SATFINITE.E4M3.F32.PACK_AB_MERGE_C R40, R32, R33, RZ ;  /* 0x000000212028723e */ /* 0x000fe200048070ff */
[--C-:B------:R-:W-:Y:S01]  /*5d20*/  HADD2.F32 R7, -RZ, R5.reuse.H1_H1 ;  /* 0x30000005ff077230 */ /* 0x100fe20000004100 */
[----:B------:R-:W-:Y:S01]  /*5d30*/  F2FP.F16.E4M3.UNPACK_B R10, R15.H1 ;  /* 0x0000000fff0a723e */ /* 0x000fe200030006ff */
[----:B------:R-:W-:Y:S01]  /*5d40*/  HADD2.F32 R33, -RZ, R14.H1_H1 ;  /* 0x3000000eff217230 */ /* 0x000fe20000004100 */
[----:B------:R-:W-:Y:S01]  /*5d50*/  F2FP.F16.E4M3.UNPACK_B R4, R11.H1 ;  /* 0x0000000bff04723e */ /* 0x000fe200030006ff */
[----:B------:R-:W-:Y:S01]  /*5d60*/  HADD2.F32 R6, -RZ, R5.H0_H0 ;  /* 0x20000005ff067230 */ /* 0x000fe20000004100 */
[----:B------:R-:W-:Y:S01]  /*5d70*/  F2FP.F16.E4M3.UNPACK_B R34, R34 ;  /* 0x00000022ff22723e */ /* 0x000fe200020006ff */
[----:B------:R-:W-:Y:S01]  /*5d80*/  HADD2.F32 R13, -RZ, R10.H1_H1 ;  /* 0x3000000aff0d7230 */ /* 0x000fe20000004100 */
[----:B------:R-:W-:Y:S01]  /*5d90*/  F2FP.F16.E4M3.UNPACK_B R15, R15 ;  /* 0x0000000fff0f723e */ /* 0x000fe200020006ff */
[----:B------:R-:W-:Y:S01]  /*5da0*/  FMUL.FTZ R39, R7, R33 ;  /* 0x0000002107277220 */ /* 0x000fe20000410000 */
[----:B------:R-:W-:-:S02]  /*5db0*/  HADD2.F32 R5, -RZ, R4.H1_H1 ;  /* 0x30000004ff057230 */ /* 0x000fc40000004100 */
        /* <DEDUP_REMOVED lines=15> */
[--C-:B------:R-:W-:Y:S02]  /*5eb0*/  HADD2.F32 R5, -RZ, R12.reuse.H0_H0 ;  /* 0x2000000cff057230 */ /* 0x100fe40000004100 */
        /* <DEDUP_REMOVED lines=16> */
[----:B------:R-:W-:Y:S01]  /*5fc0*/  F2FP.SATFINITE.E4M3.F32.PACK_AB_MERGE_C R5, R37, R36, R41 ;  /* 0x000000242505723e */ /* 0x000fe20004807029 */
[----:B------:R-:W-:Y:S01]  /*5fd0*/  IMAD.MOV.U32 R6, RZ, RZ, R32 ;  /* 0x000000ffff067224 */ /* 0x000fe200078e0020 */
[----:B------:R-:W-:-:S07]  /*5fe0*/  F2FP.SATFINITE.E4M3.F32.PACK_AB_MERGE_C R4, R44, R35, R40 ;  /* 0x000000232c04723e */ /* 0x000fce0004807028 */
.L_x_4545:
[----:B------:R-:W-:Y:S05]  /*5ff0*/  BSYNC B1 ;  /* 0x0000000000017941 */ /* 0x000fea0003800000 */
.L_x_4544:
[----:B--2---:R1:W-:Y:S01]  /*6000*/  STG.E.128 desc[UR40][R8.64+0xa0], R4 ;  /* 0x0000a00408007986 */ /* 0x0043e2000c101d28 */
[----:B------:R-:W-:Y:S05]  /*6010*/  BRA `(.L_x_4523) ;  /* 0x0000003400787947 */ /* 0x000fea0003800000 */
.L_x_4517:
        /* <DEDUP_REMOVED lines=42> */
.L_x_4547:
[----:B------:R-:W-:Y:S05]  /*62c0*/  BSYNC B1 ;  /* 0x0000000000017941 */ /* 0x000fea0003800000 */
.L_x_4546:
[----:B------:R-:W-:Y:S01]  /*62d0*/  UISETP.NE.AND UP0, UPT, UR42, 0x3, UPT ;  /* 0x000000032a00788c */ /* 0x000fe2000bf05270 */
[----:B-----5:R-:W-:Y:S02]  /*62e0*/  IMAD.MOV.U32 R110, RZ, RZ, R6 ;  /* 0x000000ffff6e7224 */ /* 0x020fe400078e0006 */
        /* <DEDUP_REMOVED lines=14> */
.L_x_4548:
[----:B------:R-:W-:Y:S01]  /*63d0*/  IMAD R103, R17, 0x8, R16 ;  /* 0x0000000811677824 */ /* 0x000fe200078e0210 */
[----:B------:R-:W-:Y:S01]  /*63e0*/  SHF.L.U32 R108, R206, 0x1f, RZ ;  /* 0x0000001fce6c7819 */ /* 0x000fe200000006ff */
[----:B------:R-:W-:Y:S03]  /*63f0*/  BSSY B1, `(.L_x_4549) ;  /* 0x0000003000017945 */ /* 0x000fe60003800000 */
[----:B------:R-:W1:Y:S02]  /*6400*/  SYNCS.PHASECHK.TRANS64.TRYWAIT P5, [R103+URZ+0x2a890], R108 ;  /* 0x02a8906c670075a7 */ /* 0x000e6400080a017f */
[----:B-1----:R-:W-:Y:S05]  /*6410*/  @!P5 BRA `(.L_x_4550) ;  /* 0x0000028400ecd947 */ /* 0x002fea0003800000 */
.L_x_4890:
[----:B------:R-:W-:Y:S05]  /*6420*/  BSYNC B1 ;  /* 0x0000000000017941 */ /* 0x000fea0003800000 */
.L_x_4549:
[----:B------:R-:W-:Y:S05]  /*6430*/  @P4 BRA `(.L_x_4523) ;  /* 0x0000003000704947 */ /* 0x000fea0003800000 */
[----:B------:R-:W2:Y:S01]  /*6440*/  LDC R115, c[0x0][0x2f4] ;  /* 0x0000bd00ff737b82 */ /* 0x000ea20000000800 */
[----:B------:R-:W-:Y:S01]  /*6450*/  ISETP.NE.AND P4, PT, R64, RZ, PT ;  /* 0x000000ff4000720c */ /* 0x000fe20003f85270 */
[----:B------:R-:W-:Y:S01]  /*6460*/  ULDC.64 UR4, c[0x0][0x300] ;  /* 0x0000c00000047ab9 */ /* 0x000fe20000000a00 */
[----:B0-----:R-:W-:Y:S01]  /*6470*/  SHF.R.S32.HI R44, RZ, 0x1f, R201 ;  /* 0x0000001fff2c7819 */ /* 0x001fe200000114c9 */
[----:B------:R-:W-:Y:S01]  /*6480*/  IMAD.MOV.U32 R98, RZ, RZ, R48 ;  /* 0x000000ffff627224 */ /* 0x000fe200078e0030 */
[----:B------:R-:W-:Y:S03]  /*6490*/  BSSY B1, `(.L_x_4551) ;  /* 0x00000fe000017945 */ /* 0x000fe60003800000 */
[----:B------:R-:W-:Y:S02]  /*64a0*/  IMAD R44, R44, UR4, RZ ;  /* 0x000000042c2c7c24 */ /* 0x000fe4000f8e02ff */
[----:B------:R-:W-:-:S04]  /*64b0*/  IMAD.WIDE.U32 R98, R201, UR4, R98 ;  /* 0x00000004c9627c25 */ /* 0x000fc8000f8e0062 */
[----:B------:R-:W-:-:S04]  /*64c0*/  IMAD R117, R201, UR5, R44 ;  /* 0x00000005c9757c24 */ /* 0x000fc8000f8e022c */
[----:B------:R-:W-:Y:S02]  /*64d0*/  IMAD.IADD R117, R117, 0x1, R99 ;  /* 0x0000000175757824 */ /* 0x000fe400078e0263 */
[----:B--2---:R-:W-:Y:S01]  /*64e0*/  IMAD.IADD R119, R115, 0x1, -R76 ;  /* 0x0000000173777824 */ /* 0x004fe200078e0a4c */
[----:B------:R-:W-:Y:S06]  /*64f0*/  @!P4 BRA `(.L_x_4552) ;  /* 0x0000000c00dcc947 */ /* 0x000fec0003800000 */
[----:B------:R-:W-:Y:S01]  /*6500*/  SEL R44, R76, R119, !P0 ;  /* 0x000000774c2c7207 */ /* 0x000fe20004000000 */
[----:B------:R-:W-:Y:S01]  /*6510*/  BSSY B2, `(.L_x_4553) ;  /* 0x00000eb000027945 */ /* 0x000fe20003800000 */
[----:B------:R-:W-:Y:S02]  /*6520*/  IADD3 R121, P4, P5, R60, R98, R71 ;  /* 0x000000623c797210 */ /* 0x000fe40007d9e047 */
[----:B------:R-:W-:Y:S02]  /*6530*/  SHF.R.S32.HI R45, RZ, 0x1f, R44 ;  /* 0x0000001fff2d7819 */ /* 0x000fe4000001142c */
[----:B------:R-:W-:Y:S02]  /*6540*/  IADD3.X R122, R100, R117, R68, P4, P5 ;  /* 0x00000075647a7210 */ /* 0x000fe400027ea444 */
[----:B------:R-:W-:Y:S02]  /*6550*/  LEA.HI R45, R45, R44, RZ, 0x5 ;  /* 0x0000002c2d2d7211 */ /* 0x000fe400078f28ff */
[----:B------:R-:W-:-:S02]  /*6560*/  ISETP.GE.AND P4, PT, R22, R109, PT ;  /* 0x0000006d1600720c */ /* 0x000fc40003f86270 */
[----:B------:R-:W-:-:S04]  /*6570*/  SHF.R.S32.HI R45, RZ, 0x5, R45 ;  /* 0x00000005ff2d7819 */ /* 0x000fc8000001142d */
        /* <DEDUP_REMOVED lines=13> */
[----:B------:R-:W0:Y:S04]  /*6650*/  LDS.128 R44, [R45+0x1e400] ;  /* 0x01e400002d2c7984 */ /* 0x000e280000000c00 */
[----:B------:R-:W2:Y:S01]  /*6660*/  LDS.128 R48, [R48+0x1e400] ;  /* 0x01e4000030307984 */ /* 0x000ea20000000c00 */
[----:B------:R-:W-:Y:S05]  /*6670*/  @P4 BRA `(.L_x_4554) ;  /* 0x0000000c00504947 */ /* 0x000fea0003800000 */
[--C-:B------:R-:W-:Y:S02]  /*6680*/  SHF.R.U32.HI R132, RZ, 0x8, R13.reuse ;  /* 0x00000008ff847819 */ /* 0x100fe4000001160d */
[----:B------:R-:W-:Y:S02]  /*6690*/  LOP3.LUT R12, R13, 0xff, RZ, 0xc0, !PT ;  /* 0x000000ff0d0c7812 */ /* 0x000fe400078ec0ff */
[--C-:B------:R-:W-:Y:S02]  /*66a0*/  SHF.R.U32.HI R137, RZ, 0x18, R13.reuse ;  /* 0x00000018ff897819 */ /* 0x100fe4000001160d */
[----:B------:R-:W-:Y:S02]  /*66b0*/  SHF.R.U32.HI R134, RZ, 0x10, R13 ;  /* 0x00000010ff867819 */ /* 0x000fe4000001160d */
[--C-:B------:R-:W-:Y:S02]  /*66c0*/  SHF.R.U32.HI R13, RZ, 0x10, R41.reuse ;  /* 0x00000010ff0d7819 */ /* 0x100fe40000011629 */
[----:B------:R-:W-:-:S02]  /*66d0*/  SHF.R.U32.HI R129, RZ, 0x8, R41 ;  /* 0x00000008ff817819 */ /* 0x000fc40000011629 */
[----:B------:R-:W-:Y:S01]  /*66e0*/  LOP3.LUT R40, R41, 0xff, RZ, 0xc0, !PT ;  /* 0x000000ff29287812 */ /* 0x000fe200078ec0ff */
[----:B------:R-:W-:Y:S01]  /*66f0*/  IMAD.U32 R13, R13, 0x10000, RZ ;  /* 0x000100000d0d7824 */ /* 0x000fe200078e00ff */
[----:B------:R-:W-:Y:S02]  /*6700*/  SHF.R.U32.HI R131, RZ, 0x18, R41 ;  /* 0x00000018ff837819 */ /* 0x000fe40000011629 */
[----:B------:R-:W-:Y:S01]  /*6710*/  PRMT R41, R137, 0x654, R12 ;  /* 0x0000065489297816 */ /* 0x000fe2000000000c */
[----:B------:R-:W-:Y:S01]  /*6720*/  IMAD.SHL.U32 R12, R132, 0x100, RZ ;  /* 0x00000100840c7824 */ /* 0x000fe200078e00ff */
[----:B------:R-:W-:Y:S02]  /*6730*/  SHF.R.U32.HI R130, RZ, 0x8, R15 ;  /* 0x00000008ff827819 */ /* 0x000fe4000001160f */
[----:B------:R-:W-:Y:S02]  /*6740*/  SHF.R.U32.HI R128, RZ, 0x8, R43 ;  /* 0x00000008ff807819 */ /* 0x000fe4000001162b */
[----:B------:R-:W-:-:S02]  /*6750*/  LOP3.LUT R42, R43, 0xff, RZ, 0xc0, !PT ;  /* 0x000000ff2b2a7812 */ /* 0x000fc400078ec0ff */
[----:B------:R-:W-:Y:S02]  /*6760*/  SHF.R.U32.HI R133, RZ, 0x18, R43 ;  /* 0x00000018ff857819 */ /* 0x000fe4000001162b */
[----:B------:R-:W-:Y:S02]  /*6770*/  LOP3.LUT R14, R15, 0xff, RZ, 0xc0, !PT ;  /* 0x000000ff0f0e7812 */ /* 0x000fe400078ec0ff */
[--C-:B------:R-:W-:Y:S02]  /*6780*/  SHF.R.U32.HI R135, RZ, 0x18, R15.reuse ;  /* 0x00000018ff877819 */ /* 0x100fe4000001160f */
[----:B------:R-:W-:Y:S02]  /*6790*/  SHF.R.U32.HI R136, RZ, 0x10, R15 ;  /* 0x00000010ff887819 */ /* 0x000fe4000001160f */
[----:B------:R-:W-:Y:S01]  /*67a0*/  PRMT R133, R133, 0x654, R42 ;  /* 0x0000065485857816 */ /* 0x000fe2000000002a */
[----:B------:R-:W-:Y:S01]  /*67b0*/  IMAD.SHL.U32 R42, R128, 0x100, RZ ;  /* 0x00000100802a7824 */ /* 0x000fe200078e00ff */
[----:B------:R-:W-:Y:S01]  /*67c0*/  LOP3.LUT R41, R41, 0xff00, R12, 0xf8, !PT ;  /* 0x0000ff0029297812 */ /* 0x000fe200078ef80c */
[----:B------:R-:W-:Y:S01]  /*67d0*/  IMAD.SHL.U32 R12, R130, 0x100, RZ ;  /* 0x00000100820c7824 */ /* 0x000fe200078e00ff */
[----:B------:R-:W-:-:S02]  /*67e0*/  SHF.R.U32.HI R15, RZ, 0x10, R43 ;  /* 0x00000010ff0f7819 */ /* 0x000fc4000001162b */
[----:B------:R-:W-:Y:S01]  /*67f0*/  PRMT R43, R135, 0x654, R14 ;  /* 0x00000654872b7816 */ /* 0x000fe2000000000e */
[----:B------:R-:W-:Y:S01]  /*6800*/  IMAD.U32 R14, R134, 0x10000, RZ ;  /* 0x00010000860e7824 */ /* 0x000fe200078e00ff */
[----:B------:R-:W-:Y:S01]  /*6810*/  PRMT R131, R131, 0x654, R40 ;  /* 0x0000065483837816 */ /* 0x000fe20000000028 */
[----:B------:R-:W-:Y:S01]  /*6820*/  IMAD.SHL.U32 R40, R129, 0x100, RZ ;  /* 0x0000010081287824 */ /* 0x000fe200078e00ff */
[----:B------:R-:W-:Y:S01]  /*6830*/  LOP3.LUT R129, R43, 0xff00, R12, 0xf8, !PT ;  /* 0x0000ff002b817812 */ /* 0x000fe200078ef80c */
[----:B------:R-:W-:Y:S01]  /*6840*/  IMAD.U32 R12, R136, 0x10000, RZ ;  /* 0x00010000880c7824 */ /* 0x000fe200078e00ff */
[----:B------:R-:W-:Y:S01]  /*6850*/  LOP3.LUT R134, R133, 0xff00, R42, 0xf8, !PT ;  /* 0x0000ff0085867812 */ /* 0x000fe200078ef82a */
[----:B------:R-:W-:Y:S01]  /*6860*/  IMAD.U32 R133, R15, 0x10000, RZ ;  /* 0x000100000f857824 */ /* 0x000fe200078e00ff */
[----:B------:R-:W-:Y:S02]  /*6870*/  F2FP.F16.E4M3.UNPACK_B R130, R127.H1 ;  /* 0x0000007fff82723e */ /* 0x000fe400030006ff */
[----:B--2---:R-:W-:-:S02]  /*6880*/  F2FP.F16.E4M3.UNPACK_B R43, R48.H1 ;  /* 0x00000030ff2b723e */ /* 0x004fc400030006ff */
[----:B0-----:R-:W-:Y:S02]  /*6890*/  F2FP.F16.E4M3.UNPACK_B R42, R44.H1 ;  /* 0x0000002cff2a723e */ /* 0x001fe400030006ff */
[----:B------:R-:W-:Y:S01]  /*68a0*/  LOP3.LUT R132, R131, 0xff00, R40, 0xf8, !PT ;  /* 0x0000ff0083847812 */ /* 0x000fe200078ef828 */
[----:B------:R-:W-:Y:S01]  /*68b0*/  HADD2.F32 R131, -RZ, R130.H0_H0 ;  /* 0x20000082ff837230 */ /* 0x000fe20000004100 */
[----:B------:R-:W-:Y:S01]  /*68c0*/  LOP3.LUT R14, R41, 0xff0000, R14, 0xf8, !PT ;  /* 0x00ff0000290e7812 */ /* 0x000fe200078ef80e */
[----:B------:R-:W-:Y:S01]  /*68d0*/  HADD2.F32 R41, -RZ, R43.H0_H0 ;  /* 0x2000002bff297230 */ /* 0x000fe20000004100 */
[----:B------:R-:W-:Y:S01]  /*68e0*/  F2FP.F16.E4M3.UNPACK_B R128, R126.H1 ;  /* 0x0000007eff80723e */ /* 0x000fe200030006ff */
[--C-:B------:R-:W-:Y:S01]  /*68f0*/  HADD2.F32 R40, -RZ, R42.reuse.H0_H0 ;  /* 0x2000002aff287230 */ /* 0x100fe20000004100 */
[----:B------:R-:W-:Y:S01]  /*6900*/  LOP3.LUT R12, R129, 0xff0000, R12, 0xf8, !PT ;  /* 0x00ff0000810c7812 */ /* 0x000fe200078ef80c */
[----:B------:R-:W-:Y:S02]  /*6910*/  HADD2.F32 R42, -RZ, R42.H1_H1 ;  /* 0x3000002aff2a7230 */ /* 0x000fe40000004100 */
[----:B------:R-:W-:Y:S01]  /*6920*/  FMUL.FTZ R135, R41, R131 ;  /* 0x0000008329877220 */ /* 0x000fe20000410000 */
[----:B------:R-:W-:-:S02]  /*6930*/  HADD2.F32 R129, -RZ, R128.H0_H0 ;  /* 0x20000080ff817230 */ /* 0x000fc40000004100 */
[----:B------:R-:W-:Y:S01]  /*6940*/  FMUL.FTZ R136, R40, R131 ;  /* 0x0000008328887220 */ /* 0x000fe20000410000 */
[----:B------:R-:W-:Y:S02]  /*6950*/  LOP3.LUT R15, R132, 0xff0000, R13, 0xf8, !PT ;  /* 0x00ff0000840f7812 */ /* 0x000fe400078ef80d */
        /* <DEDUP_REMOVED lines=9> */
[--C-:B------:R-:W-:Y:S01]  /*69f0*/  HADD2.F32 R132, -RZ, R131.reuse.H0_H0 ;  /* 0x20000083ff847230 */ /* 0x100fe20000004100 */
[----:B------:R-:W-:Y:S01]  /*6a00*/  F2FP.F16.E4M3.UNPACK_B R126, R44 ;  /* 0x0000002cff7e723e */ /* 0x000fe200020006ff */
[----:B------:R-:W-:-:S02]  /*6a10*/  HADD2.F32 R131, -RZ, R131.H1_H1 ;  /* 0x30000083ff837230 */ /* 0x000fc40000004100 */
[-C--:B------:R-:W-:Y:S01]  /*6a20*/  FMUL.FTZ R43, R128, R133.reuse ;  /* 0x00000085802b7220 */ /* 0x080fe20000410000 */
[C---:B------:R-:W-:Y:S01]  /*6a30*/  FMUL.FTZ R133, R42.reuse, R133 ;  /* 0x000000852a857220 */ /* 0x040fe20000410000 */
[----:B------:R-:W-:Y:S02]  /*6a40*/  HADD2.F32 R127, -RZ, R48.H0_H0 ;  /* 0x20000030ff7f7230 */ /* 0x000fe40000004100 */
[----:B------:R-:W-:Y:S02]  /*6a50*/  HADD2.F32 R44, -RZ, R126.H0_H0 ;  /* 0x2000007eff2c7230 */ /* 0x000fe40000004100 */
[-C--:B------:R-:W-:Y:S01]  /*6a60*/  FFMA.FTZ R43, R42, R129.reuse, -R43 ;  /* 0x000000812a2b7223 */ /* 0x080fe2000001082b */
[----:B------:R-:W-:Y:S01]  /*6a70*/  FFMA.FTZ R42, R128, R129, R133 ;  /* 0x00000081802a7223 */ /* 0x000fe20000010085 */
[----:B------:R-:W-:Y:S02]  /*6a80*/  HADD2.F32 R128, -RZ, R130.H0_H0 ;  /* 0x20000082ff807230 */ /* 0x000fe40000004100 */
[CC--:B------:R-:W-:Y:S01]  /*6a90*/  FMUL.FTZ R133, R127.reuse, R132.reuse ;  /* 0x000000847f857220 */ /* 0x0c0fe20000410000 */
[----:B------:R-:W-:Y:S01]  /*6aa0*/  FMUL.FTZ R132, R44, R132 ;  /* 0x000000842c847220 */ /* 0x000fe20000410000 */
[----:B------:R-:W-:Y:S01]  /*6ab0*/  HADD2.F32 R129, -RZ, R48.H1_H1 ;  /* 0x30000030ff817230 */ /* 0x000fe20000004100 */
[----:B------:R-:W-:Y:S01]  /*6ac0*/  F2FP.SATFINITE.E4M3.F32.PACK_AB_MERGE_C R41, R42, R41, RZ ;  /* 0x000000292a29723e */ /* 0x000fe200048070ff */
[-C--:B------:R-:W-:Y:S01]  /*6ad0*/  FFMA.FTZ R44, R44, R128.reuse, -R133 ;  /* 0x000000802c2c7223 */ /* 0x080fe20000010885 */
[----:B------:R-:W-:Y:S01]  /*6ae0*/  FFMA.FTZ R48, R127, R128, R132 ;  /* 0x000000807f307223 */ /* 0x000fe20000010084 */
[----:B------:R-:W-:-:S02]  /*6af0*/  HADD2.F32 R126, -RZ, R126.H1_H1 ;  /* 0x3000007eff7e7230 */ /* 0x000fc40000004100 */
[----:B------:R-:W-:Y:S01]  /*6b00*/  FMUL.FTZ R127, R129, R131 ;  /* 0x00000083817f7220 */ /* 0x000fe20000410000 */
[----:B------:R-:W-:Y:S01]  /*6b10*/  HADD2.F32 R128, -RZ, R130.H1_H1 ;  /* 0x30000082ff807230 */ /* 0x000fe20000004100 */
[----:B------:R-:W-:Y:S02]  /*6b20*/  F2FP.F16.E4M3.UNPACK_B R133, R125.H1 ;  /* 0x0000007dff85723e */ /* 0x000fe400030006ff */
[----:B------:R-:W-:Y:S01]  /*6b30*/  F2FP.F16.E4M3.UNPACK_B R130, R50.H1 ;  /* 0x00000032ff82723e */ /* 0x000fe200030006ff */
[C---:B------:R-:W-:Y:S01]  /*6b40*/  FMUL.FTZ R136, R126.reuse, R131 ;  /* 0x000000837e887220 */ /* 0x040fe20000410000 */
[----:B------:R-:W-:Y:S01]  /*6b50*/  FFMA.FTZ R127, R126, R128, -R127 ;  /* 0x000000807e7f7223 */ /* 0x000fe2000001087f */
[----:B------:R-:W-:Y:S01]  /*6b60*/  F2FP.F16.E4M3.UNPACK_B R126, R46.H1 ;  /* 0x0000002eff7e723e */ /* 0x000fe200030006ff */
[----:B------:R-:W-:Y:S01]  /*6b70*/  HADD2.F32 R134, -RZ, R133.H0_H0 ;  /* 0x20000085ff867230 */ /* 0x000fe20000004100 */
[----:B------:R-:W-:Y:S01]  /*6b80*/  F2FP.F16.E4M3.UNPACK_B R132, R124.H1 ;  /* 0x0000007cff84723e */ /* 0x000fe200030006ff */
[----:B------:R-:W-:-:S02]  /*6b90*/  HADD2.F32 R131, -RZ, R130.H0_H0 ;  /* 0x20000082ff837230 */ /* 0x000fc40000004100 */
[----:B------:R-:W-:Y:S01]  /*6ba0*/  FFMA.FTZ R129, R129, R128, R136 ;  /* 0x0000008081817223 */ /* 0x000fe20000010088 */
[----:B------:R-:W-:Y:S01]  /*6bb0*/  HADD2.F32 R137, -RZ, R133.H1_H1 ;  /* 0x30000085ff897230 */ /* 0x000fe20000004100 */
[----:B------:R-:W-:Y:S01]  /*6bc0*/  F2FP.F16.E4M3.UNPACK_B R46, R46 ;  /* 0x0000002eff2e723e */ /* 0x000fe200020006ff */
[----:B------:R-:W-:Y:S02]  /*6bd0*/  HADD2.F32 R128, -RZ, R126.H0_H0 ;  /* 0x2000007eff807230 */ /* 0x000fe40000004100 */
[----:B------:R-:W-:Y:S01]  /*6be0*/  FMUL.FTZ R135, R131, R134 ;  /* 0x0000008683877220 */ /* 0x000fe20000410000 */
[----:B------:R-:W-:Y:S01]  /*6bf0*/  HADD2.F32 R133, -RZ, R132.H0_H0 ;  /* 0x20000084ff857230 */ /* 0x000fe20000004100 */
[----:B------:R-:W-:Y:S01]  /*6c00*/  F2FP.SATFINITE.E4M3.F32.PACK_AB_MERGE_C R40, R43, R40, RZ ;  /* 0x000000282b28723e */ /* 0x000fe200048070ff */
[----:B------:R-:W-:Y:S02]  /*6c10*/  HADD2.F32 R130, -RZ, R130.H1_H1 ;  /* 0x30000082ff827230 */ /* 0x000fe40000004100 */
[----:B------:R-:W-:Y:S01]  /*6c20*/  FMUL.FTZ R136, R128, R134 ;  /* 0x0000008680887220 */ /* 0x000fe20000410000 */
[----:B------:R-:W-:-:S02]  /*6c30*/  HADD2.F32 R126, -RZ, R126.H1_H1 ;  /* 0x3000007eff7e7230 */ /* 0x000fc40000004100 */
[----:B------:R-:W-:Y:S01]  /*6c40*/  FFMA.FTZ R134, R128, R133, -R135 ;  /* 0x0000008580867223 */ /* 0x000fe20000010887 */
[----:B------:R-:W-:Y:S02]  /*6c50*/  HADD2.F32 R135, -RZ, R132.H1_H1 ;  /* 0x30000084ff877230 */ /* 0x000fe40000004100 */
[----:B------:R-:W-:Y:S01]  /*6c60*/  FMUL.FTZ R139, R130, R137 ;  /* 0x00000089828b7220 */ /* 0x000fe20000410000 */
[----:B------:R-:W-:Y:S01]  /*6c70*/  F2FP.F16.E4M3.UNPACK_B R128, R125 ;  /* 0x0000007dff80723e */ /* 0x000fe200020006ff */
[C---:B------:R-:W-:Y:S01]  /*6c80*/  FMUL.FTZ R137, R126.reuse, R137 ;  /* 0x000000897e897220 */ /* 0x040fe20000410000 */
[----:B------:R-:W-:Y:S01]  /*6c90*/  F2FP.F16.E4M3.UNPACK_B R125, R50 ;  /* 0x00000032ff7d723e */ /* 0x000fe200020006ff */
[----:B------:R-:W-:Y:S01]  /*6ca0*/  FFMA.FTZ R139, R126, R135, -R139 ;  /* 0x000000877e8b7223 */ /* 0x000fe2000001088b */
[----:B------:R-:W-:Y:S01]  /*6cb0*/  FFMA.FTZ R136, R131, R133, R136 ;  /* 0x0000008583887223 */ /* 0x000fe20000010088 */
[----:B------:R-:W-:Y:S01]  /*6cc0*/  F2FP.F16.E4M3.UNPACK_B R126, R124 ;  /* 0x0000007cff7e723e */ /* 0x000fe200020006ff */
[----:B------:R-:W-:-:S02]  /*6cd0*/  HADD2.F32 R133, -RZ, R128.H0_H0 ;  /* 0x20000080ff857230 */ /* 0x000fc40000004100 */
[----:B------:R-:W-:Y:S01]  /*6ce0*/  FFMA.FTZ R141, R130, R135, R137 ;  /* 0x00000087828d7223 */ /* 0x000fe20000010089 */
        /* <DEDUP_REMOVED lines=9> */
[----:B------:R-:W-:Y:S01]  /*6d80*/  FMUL.FTZ R133, R50, R133 ;  /* 0x0000008532857220 */ /* 0x000fe20000410000 */
[--C-:B------:R-:W-:Y:S02]  /*6d90*/  HADD2.F32 R131, -RZ, R126.reuse.H0_H0 ;  /* 0x2000007eff837230 */ /* 0x100fe40000004100 */
[CC--:B------:R-:W-:Y:S01]  /*6da0*/  FMUL.FTZ R137, R125.reuse, R128.reuse ;  /* 0x000000807d897220 */ /* 0x0c0fe20000410000 */
[----:B------:R-:W-:Y:S02]  /*6db0*/  HADD2.F32 R126, -RZ, R126.H1_H1 ;  /* 0x3000007eff7e7230 */ /* 0x000fe40000004100 */
[----:B------:R-:W-:Y:S01]  /*6dc0*/  FMUL.FTZ R128, R46, R128 ;  /* 0x000000802e807220 */ /* 0x000fe20000410000 */
[----:B------:R-:W-:Y:S01]  /*6dd0*/  F2FP.F16.E4M3.UNPACK_B R41, R45 ;  /* 0x0000002dff29723e */ /* 0x000fe200020006ff */
[-C--:B------:R-:W-:Y:S01]  /*6de0*/  FFMA.FTZ R135, R50, R131.reuse, -R135 ;  /* 0x0000008332877223 */ /* 0x080fe20000010887 */
[----:B------:R-:W-:Y:S01]  /*6df0*/  FFMA.FTZ R50, R124, R131, R133 ;  /* 0x000000837c327223 */ /* 0x000fe20000010085 */
[----:B------:R-:W-:Y:S01]  /*6e00*/  FFMA.FTZ R131, R125, R126, R128 ;  /* 0x0000007e7d837223 */ /* 0x000fe20000010080 */
[----:B------:R-:W-:Y:S01]  /*6e10*/  F2FP.SATFINITE.E4M3.F32.PACK_AB_MERGE_C R136, R141, R136, RZ ;  /* 0x000000888d88723e */ /* 0x000fe200048070ff */
[----:B------:R-:W-:Y:S01]  /*6e20*/  HADD2.F32 R124, -RZ, R42.H0_H0 ;  /* 0x2000002aff7c7230 */ /* 0x000fe20000004100 */
[----:B------:R-:W-:Y:S01]  /*6e30*/  F2FP.SATFINITE.E4M3.F32.PACK_AB_MERGE_C R44, R127, R44, R40 ;  /* 0x0000002c7f2c723e */ /* 0x000fe20004807028 */
[----:B------:R-:W-:Y:S01]  /*6e40*/  HADD2.F32 R129, -RZ, R43.H0_H0 ;  /* 0x2000002bff817230 */ /* 0x000fe20000004100 */
[----:B------:R-:W-:Y:S01]  /*6e50*/  F2FP.F16.E4M3.UNPACK_B R125, R14 ;  /* 0x0000000eff7d723e */ /* 0x000fe200020006ff */
[----:B------:R-:W-:-:S02]  /*6e60*/  HADD2.F32 R40, -RZ, R41.H0_H0 ;  /* 0x20000029ff287230 */ /* 0x000fc40000004100 */
[----:B------:R-:W-:Y:S01]  /*6e70*/  FFMA.FTZ R46, R46, R126, -R137 ;  /* 0x0000007e2e2e7223 */ /* 0x000fe20000010889 */
[----:B------:R-:W-:Y:S01]  /*6e80*/  F2FP.SATFINITE.E4M3.F32.PACK_AB_MERGE_C R50, R131, R50, R136 ;  /* 0x000000328332723e */ /* 0x000fe20004807088 */
[-C--:B------:R-:W-:Y:S01]  /*6e90*/  FMUL.FTZ R131, R124, R129.reuse ;  /* 0x000000817c837220 */ /* 0x080fe20000410000 */
[----:B------:R-:W-:Y:S02]  /*6ea0*/  HADD2.F32 R127, -RZ, R125.H0_H0 ;  /* 0x2000007dff7f7230 */ /* 0x000fe40000004100 */
[C---:B------:R-:W-:Y:S01]  /*6eb0*/  FMUL.FTZ R129, R40.reuse, R129 ;  /* 0x0000008128817220 */ /* 0x040fe20000410000 */
[----:B------:R-:W-:Y:S01]  /*6ec0*/  HADD2.F32 R126, -RZ, R43.H1_H1 ;  /* 0x3000002bff7e7230 */ /* 0x000fe20000004100 */
[----:B------:R-:W-:Y:S01]  /*6ed0*/  F2FP.F16.E4M3.UNPACK_B R49, R49.H1 ;  /* 0x00000031ff31723e */ /* 0x000fe200030006ff */
        /* <DEDUP_REMOVED lines=10> */
[----:B------:R-:W-:Y:S01]  /*6f80*/  F2FP.F16.E4M3.UNPACK_B R14, R14.H1 ;  /* 0x0000000eff0e723e */ /* 0x000fe200030006ff */
[----:B------:R-:W-:Y:S01]  /*6f90*/  FFMA.FTZ R42, R42, R125, R127 ;  /* 0x0000007d2a2a7223 */ /* 0x000fe2000001007f */
[----:B------:R-:W-:Y:S01]  /*6fa0*/  HADD2.F32 R124, -RZ, R49.H0_H0 ;  /* 0x20000031ff7c7230 */ /* 0x000fe20000004100 */
[----:B------:R-:W-:Y:S01]  /*6fb0*/  F2FP.SATFINITE.E4M3.F32.PACK_AB_MERGE_C R134, R139, R134, RZ ;  /* 0x000000868b86723e */ /* 0x000fe200048070ff */
[----:B------:R-:W-:Y:S01]  /*6fc0*/  HADD2.F32 R127, -RZ, R126.H0_H0 ;  /* 0x2000007eff7f7230 */ /* 0x000fe20000004100 */
[----:B------:R-:W-:Y:S01]  /*6fd0*/  F2FP.F16.E4M3.UNPACK_B R133, R13.H1 ;  /* 0x0000000dff85723e */ /* 0x000fe200030006ff */
[----:B------:R-:W-:Y:S01]  /*6fe0*/  HADD2.F32 R15, -RZ, R45.H0_H0 ;  /* 0x2000002dff0f7230 */ /* 0x000fe20000004100 */
[----:B------:R-:W-:Y:S01]  /*6ff0*/  F2FP.SATFINITE.E4M3.F32.PACK_AB_MERGE_C R46, R46, R135, R134 ;  /* 0x000000872e2e723e */ /* 0x000fe20004807086 */
[----:B------:R-:W-:-:S02]  /*7000*/  HADD2.F32 R125, -RZ, R49.H1_H1 ;  /* 0x30000031ff7d7230 */ /* 0x000fc40000004100 */
[CC--:B------:R-:W-:Y:S01]  /*7010*/  FMUL.FTZ R130, R124.reuse, R127.reuse ;  /* 0x0000007f7c827220 */ /* 0x0c0fe20000410000 */
[----:B------:R-:W-:Y:S02]  /*7020*/  HADD2.F32 R126, -RZ, R126.H1_H1 ;  /* 0x3000007eff7e7230 */ /* 0x000fe40000004100 */
[----:B------:R-:W-:Y:S01]  /*7030*/  FMUL.FTZ R127, R15, R127 ;  /* 0x0000007f0f7f7220 */ /* 0x000fe20000410000 */
[--C-:B------:R-:W-:Y:S01]  /*7040*/  HADD2.F32 R49, -RZ, R14.reuse.H0_H0 ;  /* 0x2000000eff317230 */ /* 0x100fe20000004100 */
[----:B------:R-:W-:Y:S01]  /*7050*/  F2FP.F16.E4M3.UNPACK_B R129, R12.H1 ;  /* 0x0000000cff81723e */ /* 0x000fe200030006ff */
[----:B------:R-:W-:Y:S02]  /*7060*/  HADD2.F32 R45, -RZ, R45.H1_H1 ;  /* 0x3000002dff2d7230 */ /* 0x000fe40000004100 */
[-C--:B------:R-:W-:Y:S01]  /*7070*/  FMUL.FTZ R132, R125, R126.reuse ;  /* 0x0000007e7d847220 */ /* 0x080fe20000410000 */
[----:B------:R-:W-:Y:S02]  /*7080*/  HADD2.F32 R128, -RZ, R14.H1_H1 ;  /* 0x3000000eff807230 */ /* 0x000fe40000004100 */
[-C--:B------:R-:W-:Y:S01]  /*7090*/  FFMA.FTZ R14, R15, R49.reuse, -R130 ;  /* 0x000000310f0e7223 */ /* 0x080fe20000010882 */
[----:B------:R-:W-:Y:S01]  /*70a0*/  FFMA.FTZ R15, R124, R49, R127 ;  /* 0x000000317c0f7223 */ /* 0x000fe2000001007f */
[C---:B------:R-:W-:Y:S01]  /*70b0*/  FMUL.FTZ R124, R45.reuse, R126 ;  /* 0x0000007e2d7c7220 */ /* 0x040fe20000410000 */
[----:B------:R-:W-:Y:S01]  /*70c0*/  F2FP.F16.E4M3.UNPACK_B R49, R47 ;  /* 0x0000002fff31723e */ /* 0x000fe200020006ff */
[-C--:B------:R-:W-:Y:S01]  /*70d0*/  FFMA.FTZ R45, R45, R128.reuse, -R132 ;  /* 0x000000802d2d7223 */ /* 0x080fe20000010884 */
[----:B------:R-:W-:Y:S01]  /*70e0*/  F2FP.F16.E4M3.UNPACK_B R132, R13 ;  /* 0x0000000dff84723e */ /* 0x000fe200020006ff */
[----:B------:R-:W-:Y:S01]  /*70f0*/  FFMA.FTZ R124, R125, R128, R124 ;  /* 0x000000807d7c7223 */ /* 0x000fe2000001007c */
[-C--:B------:R-:W-:Y:S01]  /*7100*/  F2FP.F16.E4M3.UNPACK_B R126, R51.reuse ;  /* 0x00000033ff7e723e */ /* 0x080fe200020006ff */
[----:B------:R-:W-:Y:S01]  /*7110*/  HADD2.F32 R135, -RZ, R133.H0_H0 ;  /* 0x20000085ff877230 */ /* 0x000fe20000004100 */
[----:B------:R-:W-:Y:S01]  /*7120*/  F2FP.F16.E4M3.UNPACK_B R127, R51.H1 ;  /* 0x00000033ff7f723e */ /* 0x000fe200030006ff */
[----:B------:R-:W-:Y:S01]  /*7130*/  HADD2.F32 R51, -RZ, R49.H0_H0 ;  /* 0x20000031ff337230 */ /* 0x000fe20000004100 */
[----:B------:R-:W-:Y:S01]  /*7140*/  F2FP.F16.E4M3.UNPACK_B R47, R47.H1 ;  /* 0x0000002fff2f723e */ /* 0x000fe200030006ff */
[----:B------:R-:W-:Y:S01]  /*7150*/  HADD2.F32 R134, -RZ, R132.H0_H0 ;  /* 0x20000084ff867230 */ /* 0x000fe20000004100 */
[----:B------:R-:W-:Y:S01]  /*7160*/  F2FP.F16.E4M3.UNPACK_B R13, R12 ;  /* 0x0000000cff0d723e */ /* 0x000fe200020006ff */
[----:B------:R-:W-:Y:S01]  /*7170*/  HADD2.F32 R128, -RZ, R126.H0_H0 ;  /* 0x2000007eff807230 */ /* 0x000fe20000004100 */
[----:B------:R-:W-:Y:S01]  /*7180*/  F2FP.SATFINITE.E4M3.F32.PACK_AB_MERGE_C R14, R45, R14, RZ ;  /* 0x0000000e2d0e723e */ /* 0x000fe200048070ff */
[----:B------:R-:W-:-:S02]  /*7190*/  HADD2.F32 R12, -RZ, R127.H0_H0 ;  /* 0x2000007fff0c7230 */ /* 0x000fc40000004100 */
[-C--:B------:R-:W-:Y:S01]  /*71a0*/  FMUL.FTZ R137, R51, R134.reuse ;  /* 0x0000008633897220 */ /* 0x080fe20000410000 */
[----:B------:R-:W-:Y:S02]  /*71b0*/  HADD2.F32 R125, -RZ, R47.H0_H0 ;  /* 0x2000002fff7d7230 */ /* 0x000fe40000004100 */
[----:B------:R-:W-:Y:S01]  /*71c0*/  FMUL.FTZ R136, R128, R134 ;  /* 0x0000008680887220 */ /* 0x000fe20000410000 */
[----:B------:R-:W-:Y:S02]  /*71d0*/  HADD2.F32 R130, -RZ, R13.H0_H0 ;  /* 0x2000000dff827230 */ /* 0x000fe40000004100 */
[-C--:B------:R-:W-:Y:S01]  /*71e0*/  FMUL.FTZ R134, R12, R135.reuse ;  /* 0x000000870c867220 */ /* 0x080fe20000410000 */
[----:B------:R-:W-:Y:S02]  /*71f0*/  HADD2.F32 R131, -RZ, R129.H0_H0 ;  /* 0x20000081ff837230 */ /* 0x000fe40000004100 */
[----:B------:R-:W-:Y:S01]  /*7200*/  FMUL.FTZ R135, R125, R135 ;  /* 0x000000877d877220 */ /* 0x000fe20000410000 */
[----:B------:R-:W-:-:S02]  /*7210*/  HADD2.F32 R127, -RZ, R127.H1_H1 ;  /* 0x3000007fff7f7230 */ /* 0x000fc40000004100 */
[-C--:B------:R-:W-:Y:S01]  /*7220*/  FFMA.FTZ R137, R128, R130.reuse, R137 ;  /* 0x0000008280897223 */ /* 0x080fe20000010089 */
[----:B------:R-:W-:Y:S02]  /*7230*/  HADD2.F32 R128, -RZ, R133.H1_H1 ;  /* 0x30000085ff807230 */ /* 0x000fe40000004100 */
[----:B------:R-:W-:Y:S01]  /*7240*/  FFMA.FTZ R135, R12, R131, R135 ;  /* 0x000000830c877223 */ /* 0x000fe20000010087 */
[----:B------:R-:W-:Y:S02]  /*7250*/  HADD2.F32 R47, -RZ, R47.H1_H1 ;  /* 0x3000002fff2f7230 */ /* 0x000fe40000004100 */
[----:B------:R-:W-:Y:S01]  /*7260*/  FFMA.FTZ R136, R51, R130, -R136 ;  /* 0x0000008233887223 */ /* 0x000fe20000010888 */
[----:B------:R-:W-:Y:S02]  /*7270*/  HADD2.F32 R126, -RZ, R126.H1_H1 ;  /* 0x3000007eff7e7230 */ /* 0x000fe40000004100 */
[----:B------:R-:W-:Y:S01]  /*7280*/  FMUL.FTZ R130, R127, R128 ;  /* 0x000000807f827220 */ /* 0x000fe20000410000 */
[----:B------:R-:W-:-:S02]  /*7290*/  HADD2.F32 R132, -RZ, R132.H1_H1 ;  /* 0x30000084ff847230 */ /* 0x000fc40000004100 */
[----:B------:R-:W-:Y:S01]  /*72a0*/  FMUL.FTZ R138, R47, R128 ;  /* 0x000000802f8a7220 */ /* 0x000fe20000410000 */
[----:B------:R-:W-:Y:S02]  /*72b0*/  HADD2.F32 R12, -RZ, R129.H1_H1 ;  /* 0x30000081ff0c7230 */ /* 0x000fe40000004100 */
[----:B------:R-:W-:Y:S01]  /*72c0*/  FFMA.FTZ R134, R125, R131, -R134 ;  /* 0x000000837d867223 */ /* 0x000fe20000010886 */
[----:B------:R-:W-:Y:S02]  /*72d0*/  HADD2.F32 R49, -RZ, R49.H1_H1 ;  /* 0x30000031ff317230 */ /* 0x000fe40000004100 */
[----:B------:R-:W-:Y:S01]  /*72e0*/  FMUL.FTZ R128, R126, R132 ;  /* 0x000000847e807220 */ /* 0x000fe20000410000 */
[----:B------:R-:W-:Y:S02]  /*72f0*/  HADD2.F32 R13, -RZ, R13.H1_H1 ;  /* 0x3000000dff0d7230 */ /* 0x000fe40000004100 */
[-C--:B------:R-:W-:Y:S01]  /*7300*/  FFMA.FTZ R47, R47, R12.reuse, -R130 ;  /* 0x0000000c2f2f7223 */ /* 0x080fe20000010882 */
[----:B------:R-:W-:Y:S01]  /*7310*/  FFMA.FTZ R138, R127, R12, R138 ;  /* 0x0000000c7f8a7223 */ /* 0x000fe2000001008a */
[C---:B------:R-:W-:Y:S01]  /*7320*/  FMUL.FTZ R51, R49.reuse, R132 ;  /* 0x0000008431337220 */ /* 0x040fe20000410000 */
[----:B------:R-:W-:Y:S01]  /*7330*/  F2FP.SATFINITE.E4M3.F32.PACK_AB_MERGE_C R15, R124, R15, RZ ;  /* 0x0000000f7c0f723e */ /* 0x000fe200048070ff */
[-C--:B------:R-:W-:Y:S01]  /*7340*/  FFMA.FTZ R49, R49, R13.reuse, -R128 ;  /* 0x0000000d31317223 */ /* 0x080fe20000010880 */
[----:B------:R-:W-:Y:S01]  /*7350*/  F2FP.SATFINITE.E4M3.F32.PACK_AB_MERGE_C R47, R47, R134, RZ ;  /* 0x000000862f2f723e */ /* 0x000fe200048070ff */
[----:B------:R-:W-:Y:S01]  /*7360*/  FFMA.FTZ R126, R126, R13, R51 ;  /* 0x0000000d7e7e7223 */ /* 0x000fe20000010033 */
[----:B------:R-:W-:-:S02]  /*7370*/  F2FP.SATFINITE.E4M3.F32.PACK_AB_MERGE_C R135, R138, R135, RZ ;  /* 0x000000878a87723e */ /* 0x000fc400048070ff */
[----:B------:R-:W-:Y:S02]  /*7380*/  F2FP.SATFINITE.E4M3.F32.PACK_AB_MERGE_C R47, R49, R136, R47 ;  /* 0x00000088312f723e */ /* 0x000fe4000480702f */
[----:B------:R-:W-:Y:S02]  /*7390*/  F2FP.SATFINITE.E4M3.F32.PACK_AB_MERGE_C R45, R43, R40, R14 ;  /* 0x000000282b2d723e */ /* 0x000fe4000480700e */
[----:B------:R-:W-:Y:S02]  /*73a0*/  F2FP.SATFINITE.E4M3.F32.PACK_AB_MERGE_C R49, R42, R41, R15 ;  /* 0x000000292a31723e */ /* 0x000fe4000480700f */
[----:B------:R-:W-:-:S07]  /*73b0*/  F2FP.SATFINITE.E4M3.F32.PACK_AB_MERGE_C R51, R126, R137, R135 ;  /* 0x000000897e33723e */ /* 0x000fce0004807087 */
.L_x_4554:
[----:B------:R-:W-:Y:S05]  /*73c0*/  BSYNC B2 ;  /* 0x0000000000027941 */ /* 0x000fea0003800000 */
.L_x_4553:
        /* <DEDUP_REMOVED lines=9> */
[----:B--2---:R0:W-:Y:S03]  /*7460*/  @!P4 STG.E.128 desc[UR40][R14.64], R48 ;  /* 0x000000300e00c986 */ /* 0x0041e6000c101d28 */
.L_x_4552:
[----:B------:R-:W-:Y:S05]  /*7470*/  BSYNC B1 ;  /* 0x0000000000017941 */ /* 0x000fea0003800000 */
.L_x_4551:
[----:B------:R-:W-:Y:S01]  /*7480*/  ISETP.NE.AND P4, PT, R63, RZ, PT ;  /* 0x000000ff3f00720c */ /* 0x000fe20003f85270 */
[----:B------:R-:W-:-:S12]  /*7490*/  BSSY B1, `(.L_x_4555) ;  /* 0x00000fa000017945 */ /* 0x000fd80003800000 */
[----:B------:R-:W-:Y:S05]  /*74a0*/  @!P4 BRA `(.L_x_4556) ;  /* 0x0000000c00e0c947 */ /* 0x000fea0003800000 */
[----:B0-----:R-:W-:Y:S01]  /*74b0*/  SEL R12, R76, R119, !P1 ;  /* 0x000000774c0c7207 */ /* 0x001fe20004800000 */
        /* <DEDUP_REMOVED lines=24> */
[--C-:B------:R-:W-:Y:S02]  /*7640*/  SHF.R.U32.HI R127, RZ, 0x18, R9.reuse ;  /* 0x00000018ff7f7819 */ /* 0x100fe40000011609 */
[----:B------:R-:W-:Y:S02]  /*7650*/  LOP3.LUT R8, R9, 0xff, RZ, 0xc0, !PT ;  /* 0x000000ff09087812 */ /* 0x000fe400078ec0ff */
[----:B------:R-:W-:Y:S01]  /*7660*/  SHF.R.U32.HI R124, RZ, 0x10, R9 ;  /* 0x00000010ff7c7819 */ /* 0x000fe20000011609 */
[----:B------:R-:W-:Y:S01]  /*7670*/  IMAD.SHL.U32 R9, R125, 0x100, RZ ;  /* 0x000001007d097824 */ /* 0x000fe200078e00ff */
[----:B------:R-:W-:Y:S02]  /*7680*/  SHF.R.U32.HI R123, RZ, 0x18, R11 ;  /* 0x00000018ff7b7819 */ /* 0x000fe4000001160b */
[----:B------:R-:W-:-:S02]  /*7690*/  LOP3.LUT R10, R11, 0xff, RZ, 0xc0, !PT ;  /* 0x000000ff0b0a7812 */ /* 0x000fc400078ec0ff */
[--C-:B------:R-:W-:Y:S02]  /*76a0*/  SHF.R.U32.HI R50, RZ, 0x8, R11.reuse ;  /* 0x00000008ff327819 */ /* 0x100fe4000001160b */
[----:B------:R-:W-:Y:S02]  /*76b0*/  SHF.R.U32.HI R48, RZ, 0x10, R11 ;  /* 0x00000010ff307819 */ /* 0x000fe4000001160b */
[--C-:B------:R-:W-:Y:S02]  /*76c0*/  SHF.R.U32.HI R46, RZ, 0x18, R37.reuse ;  /* 0x00000018ff2e7819 */ /* 0x100fe40000011625 */
[----:B------:R-:W-:Y:S02]  /*76d0*/  LOP3.LUT R11, R37, 0xff, RZ, 0xc0, !PT ;  /* 0x000000ff250b7812 */ /* 0x000fe400078ec0ff */
[----:B------:R-:W-:Y:S02]  /*76e0*/  PRMT R8, R127, 0x654, R8 ;  /* 0x000006547f087816 */ /* 0x000fe40000000008 */
[----:B------:R-:W-:-:S02]  /*76f0*/  SHF.R.U32.HI R38, RZ, 0x8, R37 ;  /* 0x00000008ff267819 */ /* 0x000fc40000011625 */
[----:B------:R-:W-:Y:S01]  /*7700*/  SHF.R.U32.HI R121, RZ, 0x10, R37 ;  /* 0x00000010ff797819 */ /* 0x000fe20000011625 */
[----:B0-----:R-:W-:Y:S01]  /*7710*/  IMAD.MOV.U32 R37, RZ, RZ, R12 ;  /* 0x000000ffff257224 */ /* 0x001fe200078e000c */
[----:B------:R-:W-:Y:S01]  /*7720*/  PRMT R12, R46, 0x654, R11 ;  /* 0x000006542e0c7816 */ /* 0x000fe2000000000b */
[----:B------:R-:W-:Y:S01]  /*7730*/  IMAD.SHL.U32 R11, R50, 0x100, RZ ;  /* 0x00000100320b7824 */ /* 0x000fe200078e00ff */
[----:B------:R-:W-:Y:S01]  /*7740*/  LOP3.LUT R8, R8, 0xff00, R9, 0xf8, !PT ;  /* 0x0000ff0008087812 */ /* 0x000fe200078ef809 */
[----:B------:R-:W-:Y:S01]  /*7750*/  IMAD.U32 R9, R124, 0x10000, RZ ;  /* 0x000100007c097824 */ /* 0x000fe200078e00ff */
[----:B------:R-:W-:Y:S02]  /*7760*/  PRMT R10, R123, 0x654, R10 ;  /* 0x000006547b0a7816 */ /* 0x000fe4000000000a */
[--C-:B------:R-:W-:Y:S02]  /*7770*/  SHF.R.U32.HI R49, RZ, 0x8, R39.reuse ;  /* 0x00000008ff317819 */ /* 0x100fe40000011627 */
[----:B------:R-:W-:-:S02]  /*7780*/  SHF.R.U32.HI R51, RZ, 0x18, R39 ;  /* 0x00000018ff337819 */ /* 0x000fc40000011627 */
[----:B------:R-:W-:Y:S01]  /*7790*/  LOP3.LUT R36, R39, 0xff, RZ, 0xc0, !PT ;  /* 0x000000ff27247812 */ /* 0x000fe200078ec0ff */
[----:B------:R-:W-:Y:S01]  /*77a0*/  IMAD.SHL.U32 R49, R49, 0x100, RZ ;  /* 0x0000010031317824 */ /* 0x000fe200078e00ff */
[----:B------:R-:W-:Y:S01]  /*77b0*/  SHF.R.U32.HI R122, RZ, 0x10, R39 ;  /* 0x00000010ff7a7819 */ /* 0x000fe20000011627 */
[----:B------:R-:W-:Y:S01]  /*77c0*/  IMAD.SHL.U32 R39, R38, 0x100, RZ ;  /* 0x0000010026277824 */ /* 0x000fe200078e00ff */
[----:B------:R-:W-:Y:S02]  /*77d0*/  LOP3.LUT R11, R10, 0xff00, R11, 0xf8, !PT ;  /* 0x0000ff000a0b7812 */ /* 0x000fe400078ef80b */
[----:B------:R-:W-:Y:S01]  /*77e0*/  LOP3.LUT R10, R8, 0xff0000, R9, 0xf8, !PT ;  /* 0x00ff0000080a7812 */ /* 0x000fe200078ef809 */
[----:B------:R-:W-:Y:S01]  /*77f0*/  IMAD.U32 R8, R48, 0x10000, RZ ;  /* 0x0001000030087824 */ /* 0x000fe200078e00ff */
[----:B------:R-:W-:Y:S01]  /*7800*/  PRMT R36, R51, 0x654, R36 ;  /* 0x0000065433247816 */ /* 0x000fe20000000024 */
[----:B------:R-:W-:Y:S01]  /*7810*/  IMAD.U32 R122, R122, 0x10000, RZ ;  /* 0x000100007a7a7824 */ /* 0x000fe200078e00ff */
[----:B------:R-:W-:-:S02]  /*7820*/  F2FP.F16.E4M3.UNPACK_B R48, R120.H1 ;  /* 0x00000078ff30723e */ /* 0x000fc400030006ff */
[----:B--2---:R-:W-:Y:S02]  /*7830*/  F2FP.F16.E4M3.UNPACK_B R46, R40.H1 ;  /* 0x00000028ff2e723e */ /* 0x004fe400030006ff */
[----:B------:R-:W-:Y:S01]  /*7840*/  F2FP.F16.E4M3.UNPACK_B R38, R37.H1 ;  /* 0x00000025ff26723e */ /* 0x000fe200030006ff */
[--C-:B------:R-:W-:Y:S01]  /*7850*/  HADD2.F32 R9, -RZ, R48.reuse.H0_H0 ;  /* 0x20000030ff097230 */ /* 0x100fe20000004100 */
[----:B------:R-:W-:Y:S01]  /*7860*/  LOP3.LUT R50, R12, 0xff00, R39, 0xf8, !PT ;  /* 0x0000ff000c327812 */ /* 0x000fe200078ef827 */
[----:B------:R-:W-:Y:S01]  /*7870*/  HADD2.F32 R48, -RZ, R48.H1_H1 ;  /* 0x30000030ff307230 */ /* 0x000fe20000004100 */
[----:B------:R-:W-:Y:S01]  /*7880*/  LOP3.LUT R51, R36, 0xff00, R49, 0xf8, !PT ;  /* 0x0000ff0024337812 */ /* 0x000fe200078ef831 */
[----:B------:R-:W-:Y:S01]  /*7890*/  HADD2.F32 R36, -RZ, R46.H0_H0 ;  /* 0x2000002eff247230 */ /* 0x000fe20000004100 */
[----:B------:R-:W-:Y:S01]  /*78a0*/  F2FP.F16.E4M3.UNPACK_B R39, R116.H1 ;  /* 0x00000074ff27723e */ /* 0x000fe200030006ff */
[----:B------:R-:W-:Y:S01]  /*78b0*/  HADD2.F32 R12, -RZ, R38.H0_H0 ;  /* 0x20000026ff0c7230 */ /* 0x000fe20000004100 */
[----:B------:R-:W-:Y:S01]  /*78c0*/  LOP3.LUT R8, R11, 0xff0000, R8, 0xf8, !PT ;  /* 0x00ff00000b087812 */ /* 0x000fe200078ef808 */
[----:B------:R-:W-:-:S02]  /*78d0*/  IMAD.U32 R11, R121, 0x10000, RZ ;  /* 0x00010000790b7824 */ /* 0x000fc400078e00ff */
[-C--:B------:R-:W-:Y:S01]  /*78e0*/  FMUL.FTZ R121, R36, R9.reuse ;  /* 0x0000000924797220 */ /* 0x080fe20000410000 */
[--C-:B------:R-:W-:Y:S02]  /*78f0*/  HADD2.F32 R49, -RZ, R39.reuse.H0_H0 ;  /* 0x20000027ff317230 */ /* 0x100fe40000004100 */
[----:B------:R-:W-:Y:S01]  /*7900*/  FMUL.FTZ R123, R12, R9 ;  /* 0x000000090c7b7220 */ /* 0x000fe20000410000 */
[----:B------:R-:W-:Y:S02]  /*7910*/  F2FP.F16.E4M3.UNPACK_B R120, R120 ;  /* 0x00000078ff78723e */ /* 0x000fe400020006ff */
[----:B------:R-:W-:Y:S01]  /*7920*/  LOP3.LUT R11, R50, 0xff0000, R11, 0xf8, !PT ;  /* 0x00ff0000320b7812 */ /* 0x000fe200078ef80b */
[-C--:B------:R-:W-:Y:S01]  /*7930*/  FFMA.FTZ R12, R12, R49.reuse, -R121 ;  /* 0x000000310c0c7223 */ /* 0x080fe20000010879 */
[----:B------:R-:W-:Y:S01]  /*7940*/  FFMA.FTZ R36, R36, R49, R123 ;  /* 0x0000003124247223 */ /* 0x000fe2000001007b */
[----:B------:R-:W-:Y:S01]  /*7950*/  HADD2.F32 R50, -RZ, R39.H1_H1 ;  /* 0x30000027ff327230 */ /* 0x000fe20000004100 */
[----:B------:R-:W-:Y:S01]  /*7960*/  F2FP.F16.E4M3.UNPACK_B R40, R40 ;  /* 0x00000028ff28723e */ /* 0x000fe200020006ff */
[----:B------:R-:W-:Y:S01]  /*7970*/  HADD2.F32 R39, -RZ, R38.H1_H1 ;  /* 0x30000026ff277230 */ /* 0x000fe20000004100 */
[----:B------:R-:W-:Y:S01]  /*7980*/  LOP3.LUT R9, R51, 0xff0000, R122, 0xf8, !PT ;  /* 0x00ff000033097812 */ /* 0x000fe200078ef87a */
[----:B------:R-:W-:Y:S01]  /*7990*/  HADD2.F32 R49, -RZ, R46.H1_H1 ;  /* 0x3000002eff317230 */ /* 0x000fe20000004100 */
[----:B------:R-:W-:Y:S01]  /*79a0*/  F2FP.F16.E4M3.UNPACK_B R46, R37 ;  /* 0x00000025ff2e723e */ /* 0x000fe200020006ff */
[----:B------:R-:W-:-:S02]  /*79b0*/  HADD2.F32 R121, -RZ, R120.H0_H0 ;  /* 0x20000078ff797230 */ /* 0x000fc40000004100 */
[----:B------:R-:W-:Y:S01]  /*79c0*/  FMUL.FTZ R124, R39, R48 ;  /* 0x00000030277c7220 */ /* 0x000fe20000410000 */
[----:B------:R-:W-:Y:S01]  /*79d0*/  F2FP.F16.E4M3.UNPACK_B R116, R116 ;  /* 0x00000074ff74723e */ /* 0x000fe200020006ff */
[----:B------:R-:W-:Y:S01]  /*79e0*/  FMUL.FTZ R122, R49, R48 ;  /* 0x00000030317a7220 */ /* 0x000fe20000410000 */
[----:B------:R-:W-:Y:S02]  /*79f0*/  HADD2.F32 R48, -RZ, R40.H0_H0 ;  /* 0x20000028ff307230 */ /* 0x000fe40000004100 */
[----:B------:R-:W-:Y:S02]  /*7a00*/  HADD2.F32 R38, -RZ, R46.H0_H0 ;  /* 0x2000002eff267230 */ /* 0x000fe40000004100 */
[-C--:B------:R-:W-:Y:S01]  /*7a10*/  FFMA.FTZ R37, R39, R50.reuse, -R122 ;  /* 0x0000003227257223 */ /* 0x080fe2000001087a */
[----:B------:R-:W-:Y:S01]  /*7a20*/  FFMA.FTZ R39, R49, R50, R124 ;  /* 0x0000003231277223 */ /* 0x000fe2000001007c */
[----:B------:R-:W-:Y:S02]  /*7a30*/  HADD2.F32 R51, -RZ, R116.H0_H0 ;  /* 0x20000074ff337230 */ /* 0x000fe40000004100 */
        /* <DEDUP_REMOVED lines=8> */
[----:B------:R-:W-:Y:S01]  /*7ac0*/  F2FP.F16.E4M3.UNPACK_B R48, R118.H1 ;  /* 0x00000076ff30723e */ /* 0x000fe200030006ff */
[----:B------:R-:W-:Y:S02]  /*7ad0*/  HADD2.F32 R116, -RZ, R116.H1_H1 ;  /* 0x30000074ff747230 */ /* 0x000fe40000004100 */
[----:B------:R-:W-:Y:S01]  /*7ae0*/  FMUL.FTZ R51, R49, R120 ;  /* 0x0000007831337220 */ /* 0x000fe20000410000 */
[----:B------:R-:W-:Y:S01]  /*7af0*/  F2FP.F16.E4M3.UNPACK_B R118, R118 ;  /* 0x00000076ff76723e */ /* 0x000fe200020006ff */
        /* <DEDUP_REMOVED lines=12> */
[----:B------:R-:W-:Y:S01]  /*7bc0*/  HADD2.F32 R49, -RZ, R120.H0_H0 ;  /* 0x20000078ff317230 */ /* 0x000fe20000004100 */
[----:B------:R-:W-:Y:S01]  /*7bd0*/  F2FP.SATFINITE.E4M3.F32.PACK_AB_MERGE_C R12, R37, R12, RZ ;  /* 0x0000000c250c723e */ /* 0x000fe200048070ff */
[----:B------:R-:W-:-:S02]  /*7be0*/  HADD2.F32 R50, -RZ, R50.H1_H1 ;  /* 0x30000032ff327230 */ /* 0x000fc40000004100 */
[C---:B------:R-:W-:Y:S01]  /*7bf0*/  FMUL.FTZ R122, R48.reuse, R121 ;  /* 0x00000079307a7220 */ /* 0x040fe20000410000 */
[----:B------:R-:W-:Y:S02]  /*7c00*/  HADD2.F32 R46, -RZ, R46.H1_H1 ;  /* 0x3000002eff2e7230 */ /* 0x000fe40000004100 */
[----:B------:R-:W-:Y:S01]  /*7c10*/  FFMA.FTZ R116, R48, R49, -R129 ;  /* 0x0000003130747223 */ /* 0x000fe20000010881 */
[----:B------:R-:W-:Y:S02]  /*7c20*/  HADD2.F32 R121, -RZ, R120.H1_H1 ;  /* 0x30000078ff797230 */ /* 0x000fe40000004100 */
[----:B------:R-:W-:Y:S01]  /*7c30*/  FMUL.FTZ R129, R50, R123 ;  /* 0x0000007b32817220 */ /* 0x000fe20000410000 */
[----:B------:R-:W-:Y:S01]  /*7c40*/  FFMA.FTZ R122, R51, R49, R122 ;  /* 0x00000031337a7223 */ /* 0x000fe2000001007a */
[C---:B------:R-:W-:Y:S01]  /*7c50*/  FMUL.FTZ R123, R46.reuse, R123 ;  /* 0x0000007b2e7b7220 */ /* 0x040fe20000410000 */
[----:B------:R-:W-:Y:S02]  /*7c60*/  HADD2.F32 R49, -RZ, R114.H0_H0 ;  /* 0x20000072ff317230 */ /* 0x000fe40000004100 */
[-C--:B------:R-:W-:Y:S01]  /*7c70*/  FFMA.FTZ R133, R46, R121.reuse, -R129 ;  /* 0x000000792e857223 */ /* 0x080fe20000010881 */
[----:B------:R-:W-:Y:S01]  /*7c80*/  F2FP.F16.E4M3.UNPACK_B R46, R42 ;  /* 0x0000002aff2e723e */ /* 0x000fe200020006ff */
[----:B------:R-:W-:Y:S01]  /*7c90*/  FFMA.FTZ R135, R50, R121, R123 ;  /* 0x0000007932877223 */ /* 0x000fe2000001007b */
[----:B------:R-:W-:Y:S01]  /*7ca0*/  HADD2.F32 R121, -RZ, R118.H0_H0 ;  /* 0x20000076ff797230 */ /* 0x000fe20000004100 */
[----:B------:R-:W-:Y:S01]  /*7cb0*/  F2FP.SATFINITE.E4M3.F32.PACK_AB_MERGE_C R12, R125, R38, R12 ;  /* 0x000000267d0c723e */ /* 0x000fe2000480700c */
[----:B------:R-:W-:Y:S01]  /*7cc0*/  HADD2.F32 R42, -RZ, R14.H0_H0 ;  /* 0x2000000eff2a7230 */ /* 0x000fe20000004100 */
[----:B------:R-:W-:Y:S01]  /*7cd0*/  F2FP.SATFINITE.E4M3.F32.PACK_AB_MERGE_C R36, R39, R36, RZ ;  /* 0x000000242724723e */ /* 0x000fe200048070ff */
[----:B------:R-:W-:Y:S01]  /*7ce0*/  HADD2.F32 R48, -RZ, R46.H0_H0 ;  /* 0x2000002eff307230 */ /* 0x000fe20000004100 */
[----:B------:R-:W-:Y:S01]  /*7cf0*/  F2FP.F16.E4M3.UNPACK_B R38, R11 ;  /* 0x0000000bff26723e */ /* 0x000fe200020006ff */
[----:B------:R-:W-:Y:S01]  /*7d00*/  HADD2.F32 R123, -RZ, R118.H1_H1 ;  /* 0x30000076ff7b7230 */ /* 0x000fe20000004100 */
[----:B------:R-:W-:Y:S01]  /*7d10*/  F2FP.F16.E4M3.UNPACK_B R37, R13 ;  /* 0x0000000dff25723e */ /* 0x000fe200020006ff */
[----:B------:R-:W-:-:S02]  /*7d20*/  HADD2.F32 R46, -RZ, R46.H1_H1 ;  /* 0x3000002eff2e7230 */ /* 0x000fc40000004100 */
[-C--:B------:R-:W-:Y:S01]  /*7d30*/  FMUL.FTZ R129, R48, R121.reuse ;  /* 0x0000007930817220 */ /* 0x080fe20000410000 */
[----:B------:R-:W-:Y:S02]  /*7d40*/  HADD2.F32 R14, -RZ, R14.H1_H1 ;  /* 0x3000000eff0e7230 */ /* 0x000fe40000004100 */
[----:B------:R-:W-:Y:S01]  /*7d50*/  FMUL.FTZ R121, R42, R121 ;  /* 0x000000792a797220 */ /* 0x000fe20000410000 */
[----:B------:R-:W-:Y:S02]  /*7d60*/  HADD2.F32 R51, -RZ, R114.H1_H1 ;  /* 0x30000072ff337230 */ /* 0x000fe40000004100 */
[----:B------:R-:W-:Y:S01]  /*7d70*/  FMUL.FTZ R131, R46, R123 ;  /* 0x0000007b2e837220 */ /* 0x000fe20000410000 */
[----:B------:R-:W-:Y:S01]  /*7d80*/  F2FP.F16.E4M3.UNPACK_B R39, R41 ;  /* 0x00000029ff27723e */ /* 0x000fe200020006ff */
[----:B------:R-:W-:Y:S01]  /*7d90*/  FMUL.FTZ R123, R14, R123 ;  /* 0x0000007b0e7b7220 */ /* 0x000fe20000410000 */
[-C--:B------:R-:W-:Y:S01]  /*7da0*/  FFMA.FTZ R129, R42, R49.reuse, -R129 ;  /* 0x000000312a817223 */ /* 0x080fe20000010881 */
[----:B------:R-:W-:Y:S01]  /*7db0*/  FFMA.FTZ R42, R48, R49, R121 ;  /* 0x00000031302a7223 */ /* 0x000fe20000010079 */
[----:B------:R-:W-:Y:S01]  /*7dc0*/  F2FP.SATFINITE.E4M3.F32.PACK_AB_MERGE_C R40, R127, R40, R36 ;  /* 0x000000287f28723e */ /* 0x000fe20004807024 */
[----:B------:R-:W-:Y:S01]  /*7dd0*/  FFMA.FTZ R123, R46, R51, R123 ;  /* 0x000000332e7b7223 */ /* 0x000fe2000001007b */
[----:B------:R-:W-:Y:S01]  /*7de0*/  F2FP.F16.E4M3.UNPACK_B R49, R10 ;  /* 0x0000000aff31723e */ /* 0x000fe200020006ff */
[----:B------:R-:W-:Y:S01]  /*7df0*/  HADD2.F32 R121, -RZ, R38.H0_H0 ;  /* 0x20000026ff797230 */ /* 0x000fe20000004100 */
[----:B------:R-:W-:Y:S01]  /*7e00*/  F2FP.SATFINITE.E4M3.F32.PACK_AB_MERGE_C R122, R135, R122, RZ ;  /* 0x0000007a877a723e */ /* 0x000fe200048070ff */
[----:B------:R-:W-:-:S02]  /*7e10*/  HADD2.F32 R36, -RZ, R37.H0_H0 ;  /* 0x20000025ff247230 */ /* 0x000fc40000004100 */
[----:B------:R-:W-:Y:S01]  /*7e20*/  FFMA.FTZ R14, R14, R51, -R131 ;  /* 0x000000330e0e7223 */ /* 0x000fe20000010883 */
[----:B------:R-:W-:Y:S01]  /*7e30*/  HADD2.F32 R46, -RZ, R39.H0_H0 ;  /* 0x20000027ff2e7230 */ /* 0x000fe20000004100 */
[----:B------:R-:W-:Y:S01]  /*7e40*/  F2FP.SATFINITE.E4M3.F32.PACK_AB_MERGE_C R42, R123, R42, R122 ;  /* 0x0000002a7b2a723e */ /* 0x000fe2000480707a */
[----:B------:R-:W-:Y:S01]  /*7e50*/  HADD2.F32 R51, -RZ, R49.H0_H0 ;  /* 0x20000031ff337230 */ /* 0x000fe20000004100 */
[----:B------:R-:W-:Y:S01]  /*7e60*/  F2FP.F16.E4M3.UNPACK_B R41, R41.H1 ;  /* 0x00000029ff29723e */ /* 0x000fe200030006ff */
[----:B------:R-:W-:Y:S02]  /*7e70*/  HADD2.F32 R48, -RZ, R39.H1_H1 ;  /* 0x30000027ff307230 */ /* 0x000fe40000004100 */
[-C--:B------:R-:W-:Y:S01]  /*7e80*/  FMUL.FTZ R39, R36, R121.reuse ;  /* 0x0000007924277220 */ /* 0x080fe20000410000 */
[----:B------:R-:W-:Y:S01]  /*7e90*/  FMUL.FTZ R123, R46, R121 ;  /* 0x000000792e7b7220 */ /* 0x000fe20000410000 */
[----:B------:R-:W-:Y:S01]  /*7ea0*/  HADD2.F32 R121, -RZ, R38.H1_H1 ;  /* 0x30000026ff797230 */ /* 0x000fe20000004100 */
[----:B------:R-:W-:Y:S01]  /*7eb0*/  F2FP.F16.E4M3.UNPACK_B R50, R11.H1 ;  /* 0x0000000bff32723e */ /* 0x000fe200030006ff */
[----:B------:R-:W-:-:S02]  /*7ec0*/  HADD2.F32 R38, -RZ, R37.H1_H1 ;  /* 0x30000025ff267230 */ /* 0x000fc40000004100 */
[----:B------:R-:W-:Y:S01]  /*7ed0*/  FFMA.FTZ R37, R46, R51, R39 ;  /* 0x000000332e257223 */ /* 0x000fe20000010027 */
[----:B------:R-:W-:Y:S01]  /*7ee0*/  F2FP.F16.E4M3.UNPACK_B R39, R13.H1 ;  /* 0x0000000dff27723e */ /* 0x000fe200030006ff */
[----:B------:R-:W-:Y:S01]  /*7ef0*/  FFMA.FTZ R36, R36, R51, -R123 ;  /* 0x0000003324247223 */ /* 0x000fe2000001087b */
[----:B------:R-:W-:Y:S02]  /*7f00*/  HADD2.F32 R49, -RZ, R49.H1_H1 ;  /* 0x30000031ff317230 */ /* 0x000fe40000004100 */
[-C--:B------:R-:W-:Y:S01]  /*7f10*/  FMUL.FTZ R51, R48, R121.reuse ;  /* 0x0000007930337220 */ /* 0x080fe20000410000 */
[C---:B------:R-:W-:Y:S01]  /*7f20*/  FMUL.FTZ R121, R38.reuse, R121 ;  /* 0x0000007926797220 */ /* 0x040fe20000410000 */
[----:B------:R-:W-:Y:S01]  /*7f30*/  HADD2.F32 R46, -RZ, R41.H0_H0 ;  /* 0x20000029ff2e7230 */ /* 0x000fe20000004100 */
[----:B------:R-:W-:Y:S01]  /*7f40*/  F2FP.F16.E4M3.UNPACK_B R10, R10.H1 ;  /* 0x0000000aff0a723e */ /* 0x000fe200030006ff */
[----:B------:R-:W-:Y:S02]  /*7f50*/  HADD2.F32 R11, -RZ, R39.H0_H0 ;  /* 0x20000027ff0b7230 */ /* 0x000fe40000004100 */
[----:B------:R-:W-:Y:S01]  /*7f60*/  FFMA.FTZ R13, R38, R49, -R51 ;  /* 0x00000031260d7223 */ /* 0x000fe20000010833 */
[----:B------:R-:W-:-:S02]  /*7f70*/  HADD2.F32 R41, -RZ, R41.H1_H1 ;  /* 0x30000029ff297230 */ /* 0x000fc40000004100 */
[----:B------:R-:W-:Y:S01]  /*7f80*/  FFMA.FTZ R38, R48, R49, R121 ;  /* 0x0000003130267223 */ /* 0x000fe20000010079 */
[--C-:B------:R-:W-:Y:S01]  /*7f90*/  HADD2.F32 R114, -RZ, R50.reuse.H1_H1 ;  /* 0x30000032ff727230 */ /* 0x100fe20000004100 */
[----:B------:R-:W-:Y:S01]  /*7fa0*/  F2FP.SATFINITE.E4M3.F32.PACK_AB_MERGE_C R116, R133, R116, RZ ;  /* 0x000000748574723e */ /* 0x000fe200048070ff */
[----:B------:R-:W-:Y:S01]  /*7fb0*/  HADD2.F32 R39, -RZ, R39.H1_H1 ;  /* 0x30000027ff277230 */ /* 0x000fe20000004100 */
[----:B------:R-:W-:Y:S01]  /*7fc0*/  F2FP.F16.E4M3.UNPACK_B R51, R9 ;  /* 0x00000009ff33723e */ /* 0x000fe200020006ff */
[----:B------:R-:W-:Y:S01]  /*7fd0*/  HADD2.F32 R49, -RZ, R50.H0_H0 ;  /* 0x20000032ff317230 */ /* 0x000fe20000004100 */
[----:B------:R-:W-:Y:S01]  /*7fe0*/  F2FP.SATFINITE.E4M3.F32.PACK_AB_MERGE_C R14, R14, R129, R116 ;  /* 0x000000810e0e723e */ /* 0x000fe20004807074 */
[--C-:B------:R-:W-:Y:S02]  /*7ff0*/  HADD2.F32 R48, -RZ, R10.reuse.H0_H0 ;  /* 0x2000000aff307230 */ /* 0x100fe40000004100 */
[----:B------:R-:W-:Y:S02]  /*8000*/  HADD2.F32 R50, -RZ, R10.H1_H1 ;  /* 0x3000000aff327230 */ /* 0x000fe40000004100 */
[-C--:B------:R-:W-:Y:S01]  /*8010*/  FMUL.FTZ R10, R41, R114.reuse ;  /* 0x00000072290a7220 */ /* 0x080fe20000410000 */
[----:B------:R-:W-:Y:S01]  /*8020*/  FMUL.FTZ R114, R39, R114 ;  /* 0x0000007227727220 */ /* 0x000fe20000410000 */
[CC--:B------:R-:W-:Y:S01]  /*8030*/  FMUL.FTZ R116, R46.reuse, R49.reuse ;  /* 0x000000312e747220 */ /* 0x0c0fe20000410000 */
[----:B------:R-:W-:Y:S01]  /*8040*/  FMUL.FTZ R49, R11, R49 ;  /* 0x000000310b317220 */ /* 0x000fe20000410000 */
[-C--:B------:R-:W-:Y:S01]  /*8050*/  FFMA.FTZ R123, R39, R50.reuse, -R10 ;  /* 0x00000032277b7223 */ /* 0x080fe2000001080a */
[-C--:B------:R-:W-:Y:S01]  /*8060*/  F2FP.F16.E4M3.UNPACK_B R10, R15.reuse ;  /* 0x0000000fff0a723e */ /* 0x080fe200020006ff */
[----:B------:R-:W-:Y:S01]  /*8070*/  FFMA.FTZ R122, R41, R50, R114 ;  /* 0x00000032297a7223 */ /* 0x000fe20000010072 */
[----:B------:R-:W-:Y:S01]  /*8080*/  F2FP.F16.E4M3.UNPACK_B R15, R15.H1 ;  /* 0x0000000fff0f723e */ /* 0x000fe200030006ff */
[-C--:B------:R-:W-:Y:S01]  /*8090*/  FFMA.FTZ R121, R46, R48.reuse, R49 ;  /* 0x000000302e797223 */ /* 0x080fe20000010031 */
[----:B------:R-:W-:Y:S01]  /*80a0*/  F2FP.F16.E4M3.UNPACK_B R114, R9.H1 ;  /* 0x00000009ff72723e */ /* 0x000fe200030006ff */
[----:B------:R-:W-:Y:S01]  /*80b0*/  FFMA.FTZ R120, R11, R48, -R116 ;  /* 0x000000300b787223 */ /* 0x000fe20000010874 */
[-C--:B------:R-:W-:Y:S01]  /*80c0*/  F2FP.F16.E4M3.UNPACK_B R46, R43.reuse ;  /* 0x0000002bff2e723e */ /* 0x080fe200020006ff */
[----:B------:R-:W-:Y:S01]  /*80d0*/  HADD2.F32 R39, -RZ, R15.H0_H0 ;  /* 0x2000000fff277230 */ /* 0x000fe20000004100 */
[----:B------:R-:W-:Y:S01]  /*80e0*/  F2FP.F16.E4M3.UNPACK_B R43, R43.H1 ;  /* 0x0000002bff2b723e */ /* 0x000fe200030006ff */
[----:B------:R-:W-:Y:S01]  /*80f0*/  HADD2.F32 R118, -RZ, R114.H0_H0 ;  /* 0x20000072ff767230 */ /* 0x000fe20000004100 */
[-C--:B------:R-:W-:Y:S01]  /*8100*/  F2FP.F16.E4M3.UNPACK_B R48, R8.reuse.H1 ;  /* 0x00000008ff30723e */ /* 0x080fe200030006ff */
[----:B------:R-:W-:Y:S01]  /*8110*/  HADD2.F32 R41, -RZ, R46.H0_H0 ;  /* 0x2000002eff297230 */ /* 0x000fe20000004100 */
[----:B------:R-:W-:Y:S01]  /*8120*/  F2FP.F16.E4M3.UNPACK_B R9, R8 ;  /* 0x00000008ff09723e */ /* 0x000fe200020006ff */
[----:B------:R-:W-:-:S02]  /*8130*/  HADD2.F32 R116, -RZ, R51.H0_H0 ;  /* 0x20000033ff747230 */ /* 0x000fc40000004100 */
[----:B------:R-:W-:Y:S01]  /*8140*/  FMUL.FTZ R125, R39, R118 ;  /* 0x00000076277d7220 */ /* 0x000fe20000410000 */
[--C-:B------:R-:W-:Y:S01]  /*8150*/  HADD2.F32 R8, -RZ, R43.reuse.H0_H0 ;  /* 0x2000002bff087230 */ /* 0x100fe20000004100 */
[----:B------:R-:W-:Y:S01]  /*8160*/  F2FP.SATFINITE.E4M3.F32.PACK_AB_MERGE_C R120, R123, R120, RZ ;  /* 0x000000787b78723e */ /* 0x000fe200048070ff */
[----:B------:R-:W-:Y:S02]  /*8170*/  HADD2.F32 R49, -RZ, R48.H0_H0 ;  /* 0x20000030ff317230 */ /* 0x000fe40000004100 */
[----:B------:R-:W-:Y:S01]  /*8180*/  FMUL.FTZ R124, R41, R116 ;  /* 0x00000074297c7220 */ /* 0x000fe20000410000 */
[----:B------:R-:W-:Y:S02]  /*8190*/  HADD2.F32 R43, -RZ, R43.H1_H1 ;  /* 0x3000002bff2b7230 */ /* 0x000fe40000004100 */
[C---:B------:R-:W-:Y:S01]  /*81a0*/  FMUL.FTZ R126, R8.reuse, R118 ;  /* 0x00000076087e7220 */ /* 0x040fe20000410000 */
[----:B------:R-:W-:Y:S02]  /*81b0*/  HADD2.F32 R114, -RZ, R114.H1_H1 ;  /* 0x30000072ff727230 */ /* 0x000fe40000004100 */
[----:B------:R-:W-:Y:S01]  /*81c0*/  FFMA.FTZ R125, R8, R49, R125 ;  /* 0x00000031087d7223 */ /* 0x000fe2000001007d */
[----:B------:R-:W-:-:S02]  /*81d0*/  HADD2.F32 R15, -RZ, R15.H1_H1 ;  /* 0x3000000fff0f7230 */ /* 0x000fc40000004100 */
[----:B------:R-:W-:Y:S01]  /*81e0*/  FFMA.FTZ R126, R39, R49, -R126 ;  /* 0x00000031277e7223 */ /* 0x000fe2000001087e */
[----:B------:R-:W-:Y:S02]  /*81f0*/  HADD2.F32 R11, -RZ, R10.H0_H0 ;  /* 0x2000000aff0b7230 */ /* 0x000fe40000004100 */
[-C--:B------:R-:W-:Y:S01]  /*8200*/  FMUL.FTZ R8, R43, R114.reuse ;  /* 0x000000722b087220 */ /* 0x080fe20000410000 */
[----:B------:R-:W-:Y:S02]  /*8210*/  HADD2.F32 R50, -RZ, R9.H0_H0 ;  /* 0x20000009ff327230 */ /* 0x000fe40000004100 */
[----:B------:R-:W-:Y:S01]  /*8220*/  FMUL.FTZ R114, R15, R114 ;  /* 0x000000720f727220 */ /* 0x000fe20000410000 */
        /* <DEDUP_REMOVED lines=8> */
[----:B------:R-:W-:Y:S02]  /*82b0*/  HADD2.F32 R9, -RZ, R9.H1_H1 ;  /* 0x30000009ff097230 */ /* 0x000fe40000004100 */
[----:B------:R-:W-:Y:S01]  /*82c0*/  FMUL.FTZ R51, R10, R51 ;  /* 0x000000330a337220 */ /* 0x000fe20000410000 */
[----:B------:R-:W-:Y:S01]  /*82d0*/  F2FP.SATFINITE.E4M3.F32.PACK_AB_MERGE_C R121, R122, R121, RZ ;  /* 0x000000797a79723e */ /* 0x000fe200048070ff */
[-C--:B------:R-:W-:Y:S01]  /*82e0*/  FFMA.FTZ R15, R15, R48.reuse, -R8 ;  /* 0x000000300f0f7223 */ /* 0x080fe20000010808 */
[----:B------:R-:W-:Y:S01]  /*82f0*/  FFMA.FTZ R114, R43, R48, R114 ;  /* 0x000000302b727223 */ /* 0x000fe20000010072 */
[-C--:B------:R-:W-:Y:S01]  /*8300*/  FFMA.FTZ R11, R10, R9.reuse, -R11 ;  /* 0x000000090a0b7223 */ /* 0x080fe2000001080b */
[----:B------:R-:W-:Y:S01]  /*8310*/  FFMA.FTZ R51, R46, R9, R51 ;  /* 0x000000092e337223 */ /* 0x000fe20000010033 */
[----:B------:R-:W-:-:S02]  /*8320*/  F2FP.SATFINITE.E4M3.F32.PACK_AB_MERGE_C R13, R13, R36, R120 ;  /* 0x000000240d0d723e */ /* 0x000fc40004807078 */
[----:B------:R-:W-:Y:S02]  /*8330*/  F2FP.SATFINITE.E4M3.F32.PACK_AB_MERGE_C R15, R15, R126, RZ ;  /* 0x0000007e0f0f723e */ /* 0x000fe400048070ff */
[----:B------:R-:W-:Y:S02]  /*8340*/  F2FP.SATFINITE.E4M3.F32.PACK_AB_MERGE_C R114, R114, R125, RZ ;  /* 0x0000007d7272723e */ /* 0x000fe400048070ff */
[----:B------:R-:W-:Y:S02]  /*8350*/  F2FP.SATFINITE.E4M3.F32.PACK_AB_MERGE_C R15, R11, R124, R15 ;  /* 0x0000007c0b0f723e */ /* 0x000fe4000480700f */
[----:B------:R-:W-:Y:S02]  /*8360*/  F2FP.SATFINITE.E4M3.F32.PACK_AB_MERGE_C R41, R38, R37, R121 ;  /* 0x000000252629723e */ /* 0x000fe40004807079 */
[----:B------:R-:W-:-:S07]  /*8370*/  F2FP.SATFINITE.E4M3.F32.PACK_AB_MERGE_C R43, R51, R116, R114 ;  /* 0x00000074332b723e */ /* 0x000fce0004807072 */
.L_x_4558:
[----:B------:R-:W-:Y:S05]  /*8380*/  BSYNC B2 ;  /* 0x0000000000027941 */ /* 0x000fea0003800000 */
.L_x_4557:
        /* <DEDUP_REMOVED lines=10> */
.L_x_4556:
[----:B------:R-:W-:Y:S05]  /*8430*/  BSYNC B1 ;  /* 0x0000000000017941 */ /* 0x000fea0003800000 */
.L_x_4555:
[----:B------:R-:W-:-:S13]  /*8440*/  ISETP.NE.AND P4, PT, R62, RZ, PT ;  /* 0x000000ff3e00720c */ /* 0x000fda0003f85270 */
[----:B------:R-:W-:Y:S05]  /*8450*/  @!P4 BRA `(.L_x_4523) ;  /* 0x000000100068c947 */ /* 0x000fea0003800000 */
[----:B------:R-:W-:Y:S01]  /*8460*/  IADD3 R37, P4, P5, R60, R98, R69 ;  /* 0x000000623c257210 */ /* 0x000fe20007d9e045 */
[----:B------:R-:W-:Y:S01]  /*8470*/  BSSY B1, `(.L_x_4559) ;  /* 0x00000ee000017945 */ /* 0x000fe20003800000 */
[----:B------:R-:W-:Y:S02]  /*8480*/  ISETP.NE.AND P6, PT, R104, RZ, PT ;  /* 0x000000ff6800720c */ /* 0x000fe40003fc5270 */
[----:B---3--:R-:W-:Y:S02]  /*8490*/  IADD3.X R8, R100, R117, R66, P4, P5 ;  /* 0x0000007564087210 */ /* 0x008fe400027ea442 */
[----:B------:R-:W-:Y:S02]  /*84a0*/  IADD3 R36, P4, R37, R96, RZ ;  /* 0x0000006025247210 */ /* 0x000fe40007f9e0ff */
[----:B------:R-:W-:-:S03]  /*84b0*/  SEL R119, R76, R119, !P6 ;  /* 0x000000774c777207 */ /* 0x000fc60007000000 */
[----:B------:R-:W-:Y:S01]  /*84c0*/  IMAD.X R37, R8, 0x1, R97, P4 ;  /* 0x0000000108257824 */ /* 0x000fe200020e0661 */
[----:B------:R-:W-:Y:S02]  /*84d0*/  SHF.R.S32.HI R8, RZ, 0x1f, R119 ;  /* 0x0000001fff087819 */ /* 0x000fe40000011477 */
[----:B------:R-:W-:Y:S02]  /*84e0*/  ISETP.GE.AND P4, PT, R93, R109, PT ;  /* 0x0000006d5d00720c */ /* 0x000fe40003f86270 */
[----:B------:R-:W-:-:S04]  /*84f0*/  LEA.HI R8, R8, R119, RZ, 0x5 ;  /* 0x0000007708087211 */ /* 0x000fc800078f28ff */
        /* <DEDUP_REMOVED lines=13> */
[----:B0-----:R-:W-:-:S04]  /*85d0*/  IMAD.IADD R12, R16, 0x1, R11 ;  /* 0x00000001100c7824 */ /* 0x001fc800078e020b */
[----:B------:R-:W0:Y:S04]  /*85e0*/  LDS.128 R8, [R9+0x1e400] ;  /* 0x01e4000009087984 */ /* 0x000e280000000c00 */
[----:B------:R-:W2:Y:S01]  /*85f0*/  LDS.128 R12, [R12+0x1e400] ;  /* 0x01e400000c0c7984 */ /* 0x000ea20000000c00 */
[----:B------:R-:W-:Y:S05]  /*8600*/  @P4 BRA `(.L_x_4560) ;  /* 0x0000000c00504947 */ /* 0x000fea0003800000 */
[--C-:B------:R-:W-:Y:S01]  /*8610*/  SHF.R.U32.HI R47, RZ, 0x10, R5.reuse ;  /* 0x00000010ff2f7819 */ /* 0x100fe20000011605 */
[----:B0-----:R-:W-:Y:S01]  /*8620*/  IMAD.MOV.U32 R32, RZ, RZ, R8 ;  /* 0x000000ffff207224 */ /* 0x001fe200078e0008 */
        /* <DEDUP_REMOVED lines=8> */
[----:B------:R-:W-:Y:S01]  /*86b0*/  IMAD.SHL.U32 R4, R44, 0x100, RZ ;  /* 0x000001002c047824 */ /* 0x000fe200078e00ff */
[----:B------:R-:W-:Y:S02]  /*86c0*/  SHF.R.U32.HI R33, RZ, 0x18, R33 ;  /* 0x00000018ff217819 */ /* 0x000fe40000011621 */
[--C-:B------:R-:W-:Y:S02]  /*86d0*/  SHF.R.U32.HI R42, RZ, 0x8, R7.reuse ;  /* 0x00000008ff2a7819 */ /* 0x100fe40000011607 */
[----:B------:R-:W-:Y:S02]  /*86e0*/  SHF.R.U32.HI R46, RZ, 0x10, R7 ;  /* 0x00000010ff2e7819 */ /* 0x000fe40000011607 */
[----:B------:R-:W-:-:S02]  /*86f0*/  LOP3.LUT R6, R7, 0xff, RZ, 0xc0, !PT ;  /* 0x000000ff07067812 */ /* 0x000fc400078ec0ff */
[----:B------:R-:W-:Y:S02]  /*8700*/  SHF.R.U32.HI R7, RZ, 0x18, R7 ;  /* 0x00000018ff077819 */ /* 0x000fe40000011607 */
[--C-:B------:R-:W-:Y:S02]  /*8710*/  SHF.R.U32.HI R43, RZ, 0x10, R35.reuse ;  /* 0x00000010ff2b7819 */ /* 0x100fe40000011623 */
[----:B------:R-:W-:Y:S02]  /*8720*/  SHF.R.U32.HI R38, RZ, 0x8, R35 ;  /* 0x00000008ff267819 */ /* 0x000fe40000011623 */
[----:B------:R-:W-:Y:S01]  /*8730*/  LOP3.LUT R41, R35, 0xff0000ff, RZ, 0xc0, !PT ;  /* 0xff0000ff23297812 */ /* 0x000fe200078ec0ff */
[----:B--2---:R-:W-:Y:S01]  /*8740*/  IMAD.MOV.U32 R35, RZ, RZ, R12 ;  /* 0x000000ffff237224 */ /* 0x004fe200078e000c */
[----:B------:R-:W-:Y:S01]  /*8750*/  PRMT R33, R33, 0x654, R34 ;  /* 0x0000065421217816 */ /* 0x000fe20000000022 */
[----:B------:R-:W-:Y:S01]  /*8760*/  IMAD.SHL.U32 R12, R38, 0x100, RZ ;  /* 0x00000100260c7824 */ /* 0x000fe200078e00ff */
[----:B------:R-:W-:Y:S01]  /*8770*/  LOP3.LUT R5, R5, 0xff00, R4, 0xf8, !PT ;  /* 0x0000ff0005057812 */ /* 0x000fe200078ef804 */
[----:B------:R-:W-:Y:S01]  /*8780*/  IMAD.SHL.U32 R4, R42, 0x100, RZ ;  /* 0x000001002a047824 */ /* 0x000fe200078e00ff */
[----:B------:R-:W-:Y:S01]  /*8790*/  PRMT R7, R7, 0x654, R6 ;  /* 0x0000065407077816 */ /* 0x000fe20000000006 */
[----:B------:R-:W-:Y:S01]  /*87a0*/  IMAD.U32 R6, R47, 0x10000, RZ ;  /* 0x000100002f067824 */ /* 0x000fe200078e00ff */
[----:B------:R-:W-:Y:S01]  /*87b0*/  LOP3.LUT R42, R33, 0xff00, R8, 0xf8, !PT ;  /* 0x0000ff00212a7812 */ /* 0x000fe200078ef808 */
[----:B------:R-:W-:Y:S01]  /*87c0*/  IMAD.U32 R43, R43, 0x10000, RZ ;  /* 0x000100002b2b7824 */ /* 0x000fe200078e00ff */
[----:B------:R-:W-:-:S02]  /*87d0*/  F2FP.F16.E4M3.UNPACK_B R40, R113.H1 ;  /* 0x00000071ff28723e */ /* 0x000fc400030006ff */
        /* <DEDUP_REMOVED lines=8> */
[----:B------:R-:W-:Y:S01]  /*8860*/  F2FP.F16.E4M3.UNPACK_B R34, R111.H1 ;  /* 0x0000006fff22723e */ /* 0x000fe200030006ff */
[----:B------:R-:W-:Y:S01]  /*8870*/  HADD2.F32 R8, -RZ, R33.H0_H0 ;  /* 0x20000021ff087230 */ /* 0x000fe20000004100 */
[----:B------:R-:W-:Y:S01]  /*8880*/  LOP3.LUT R4, R7, 0xff0000, R4, 0xf8, !PT ;  /* 0x00ff000007047812 */ /* 0x000fe200078ef804 */
[----:B------:R-:W-:-:S02]  /*8890*/  IMAD.U32 R7, R45, 0x10000, RZ ;  /* 0x000100002d077824 */ /* 0x000fc400078e00ff */
[-C--:B------:R-:W-:Y:S01]  /*88a0*/  FMUL.FTZ R45, R12, R5.reuse ;  /* 0x000000050c2d7220 */ /* 0x080fe20000410000 */
[----:B------:R-:W-:Y:S02]  /*88b0*/  HADD2.F32 R41, -RZ, R34.H0_H0 ;  /* 0x20000022ff297230 */ /* 0x000fe40000004100 */
[----:B------:R-:W-:Y:S01]  /*88c0*/  FMUL.FTZ R47, R8, R5 ;  /* 0x00000005082f7220 */ /* 0x000fe20000410000 */
[----:B------:R-:W-:Y:S01]  /*88d0*/  LOP3.LUT R5, R44, 0xff0000, R43, 0xf8, !PT ;  /* 0x00ff00002c057812 */ /* 0x000fe200078ef82b */
[----:B------:R-:W-:Y:S01]  /*88e0*/  HADD2.F32 R43, -RZ, R40.H1_H1 ;  /* 0x30000028ff2b7230 */ /* 0x000fe20000004100 */
[----:B------:R-:W-:Y:S01]  /*88f0*/  F2FP.F16.E4M3.UNPACK_B R113, R113 ;  /* 0x00000071ff71723e */ /* 0x000fe200020006ff */
[-C--:B------:R-:W-:Y:S01]  /*8900*/  FFMA.FTZ R8, R8, R41.reuse, -R45 ;  /* 0x0000002908087223 */ /* 0x080fe2000001082d */
[----:B------:R-:W-:Y:S01]  /*8910*/  FFMA.FTZ R12, R12, R41, R47 ;  /* 0x000000290c0c7223 */ /* 0x000fe2000001002f */
[----:B------:R-:W-:Y:S01]  /*8920*/  HADD2.F32 R41, -RZ, R34.H1_H1 ;  /* 0x30000022ff297230 */ /* 0x000fe20000004100 */
[----:B------:R-:W-:Y:S01]  /*8930*/  F2FP.F16.E4M3.UNPACK_B R32, R32 ;  /* 0x00000020ff20723e */ /* 0x000fe200020006ff */
[----:B------:R-:W-:Y:S01]  /*8940*/  HADD2.F32 R40, -RZ, R38.H1_H1 ;  /* 0x30000026ff287230 */ /* 0x000fe20000004100 */
[----:B------:R-:W-:Y:S01]  /*8950*/  F2FP.F16.E4M3.UNPACK_B R35, R35 ;  /* 0x00000023ff23723e */ /* 0x000fe200020006ff */
[----:B------:R-:W-:Y:S01]  /*8960*/  HADD2.F32 R34, -RZ, R33.H1_H1 ;  /* 0x30000021ff227230 */ /* 0x000fe20000004100 */
[----:B------:R-:W-:Y:S01]  /*8970*/  LOP3.LUT R7, R42, 0xff0000, R7, 0xf8, !PT ;  /* 0x00ff00002a077812 */ /* 0x000fe200078ef807 */
[----:B------:R-:W-:Y:S01]  /*8980*/  HADD2.F32 R42, -RZ, R113.H0_H0 ;  /* 0x20000071ff2a7230 */ /* 0x000fe20000004100 */
[----:B------:R-:W-:Y:S01]  /*8990*/  F2FP.F16.E4M3.UNPACK_B R111, R111 ;  /* 0x0000006fff6f723e */ /* 0x000fe200020006ff */
[-C--:B------:R-:W-:Y:S01]  /*89a0*/  FMUL.FTZ R45, R40, R43.reuse ;  /* 0x0000002b282d7220 */ /* 0x080fe20000410000 */
[----:B------:R-:W-:Y:S01]  /*89b0*/  FMUL.FTZ R43, R34, R43 ;  /* 0x0000002b222b7220 */ /* 0x000fe20000410000 */
[----:B------:R-:W-:-:S02]  /*89c0*/  HADD2.F32 R33, -RZ, R32.H0_H0 ;  /* 0x20000020ff217230 */ /* 0x000fc40000004100 */
[----:B------:R-:W-:Y:S02]  /*89d0*/  HADD2.F32 R38, -RZ, R35.H0_H0 ;  /* 0x20000023ff267230 */ /* 0x000fe40000004100 */
[-C--:B------:R-:W-:Y:S01]  /*89e0*/  FFMA.FTZ R47, R34, R41.reuse, -R45 ;  /* 0x00000029222f7223 */ /* 0x080fe2000001082d */
[----:B------:R-:W-:Y:S01]  /*89f0*/  FFMA.FTZ R49, R40, R41, R43 ;  /* 0x0000002928317223 */ /* 0x000fe2000001002b */
        /* <DEDUP_REMOVED lines=9> */
[-C--:B------:R-:W-:Y:S01]  /*8a90*/  FMUL.FTZ R41, R35, R113.reuse ;  /* 0x0000007123297220 */ /* 0x080fe20000410000 */
[----:B------:R-:W-:Y:S01]  /*8aa0*/  F2FP.F16.E4M3.UNPACK_B R33, R112.H1 ;  /* 0x00000070ff21723e */ /* 0x000fe200030006ff */
[C---:B------:R-:W-:Y:S01]  /*8ab0*/  FMUL.FTZ R46, R32.reuse, R113 ;  /* 0x00000071202e7220 */ /* 0x040fe20000410000 */
[----:B------:R-:W-:Y:S01]  /*8ac0*/  F2FP.F16.E4M3.UNPACK_B R34, R14.H1 ;  /* 0x0000000eff22723e */ /* 0x000fe200030006ff */
        /* <DEDUP_REMOVED lines=9> */
[-C--:B------:R-:W-:Y:S01]  /*8b60*/  FMUL.FTZ R46, R38, R41.reuse ;  /* 0x00000029262e7220 */ /* 0x080fe20000410000 */
[----:B------:R-:W-:Y:S01]  /*8b70*/  HADD2.F32 R35, -RZ, R40.H0_H0 ;  /* 0x20000028ff237230 */ /* 0x000fe20000004100 */
[----:B------:R-:W-:Y:S01]  /*8b80*/  F2FP.F16.E4M3.UNPACK_B R10, R10 ;  /* 0x0000000aff0a723e */ /* 0x000fe200020006ff */
        /* <DEDUP_REMOVED lines=12> */
[----:B------:R-:W-:Y:S01]  /*8c50*/  F2FP.F16.E4M3.UNPACK_B R110, R110 ;  /* 0x0000006eff6e723e */ /* 0x000fe200020006ff */
[----:B------:R-:W-:Y:S01]  /*8c60*/  HADD2.F32 R14, -RZ, R10.H0_H0 ;  /* 0x2000000aff0e7230 */ /* 0x000fe20000004100 */
[----:B------:R-:W-:Y:S01]  /*8c70*/  F2FP.SATFINITE.E4M3.F32.PACK_AB_MERGE_C R8, R47, R8, RZ ;  /* 0x000000082f08723e */ /* 0x000fe200048070ff */
[----:B------:R-:W-:Y:S01]  /*8c80*/  HADD2.F32 R33, -RZ, R32.H0_H0 ;  /* 0x20000020ff217230 */ /* 0x000fe20000004100 */
[----:B------:R-:W-:Y:S01]  /*8c90*/  F2FP.SATFINITE.E4M3.F32.PACK_AB_MERGE_C R113, R113, R40, RZ ;  /* 0x000000287171723e */ /* 0x000fe200048070ff */
[----:B------:R-:W-:Y:S01]  /*8ca0*/  HADD2.F32 R41, -RZ, R112.H1_H1 ;  /* 0x30000070ff297230 */ /* 0x000fe20000004100 */
[----:B------:R-:W-:Y:S01]  /*8cb0*/  F2FP.SATFINITE.E4M3.F32.PACK_AB_MERGE_C R8, R45, R42, R8 ;  /* 0x0000002a2d08723e */ /* 0x000fe20004807008 */
[----:B------:R-:W-:-:S02]  /*8cc0*/  HADD2.F32 R32, -RZ, R32.H1_H1 ;  /* 0x30000020ff207230 */ /* 0x000fc40000004100 */
[CC--:B------:R-:W-:Y:S01]  /*8cd0*/  FMUL.FTZ R43, R33.reuse, R38.reuse ;  /* 0x00000026212b7220 */ /* 0x0c0fe20000410000 */
[----:B------:R-:W-:Y:S02]  /*8ce0*/  HADD2.F32 R34, -RZ, R110.H0_H0 ;  /* 0x2000006eff227230 */ /* 0x000fe40000004100 */
[----:B------:R-:W-:Y:S01]  /*8cf0*/  FMUL.FTZ R38, R14, R38 ;  /* 0x000000260e267220 */ /* 0x000fe20000410000 */
[----:B------:R-:W-:Y:S02]  /*8d00*/  HADD2.F32 R10, -RZ, R10.H1_H1 ;  /* 0x3000000aff0a7230 */ /* 0x000fe40000004100 */
[-C--:B------:R-:W-:Y:S01]  /*8d10*/  FMUL.FTZ R51, R32, R41.reuse ;  /* 0x0000002920337220 */ /* 0x080fe20000410000 */
[----:B------:R-:W-:Y:S02]  /*8d20*/  HADD2.F32 R35, -RZ, R110.H1_H1 ;  /* 0x3000006eff237230 */ /* 0x000fe40000004100 */
[-C--:B------:R-:W-:Y:S01]  /*8d30*/  FFMA.FTZ R14, R14, R34.reuse, -R43 ;  /* 0x000000220e0e7223 */ /* 0x080fe2000001082b */
        /* <DEDUP_REMOVED lines=8> */
[----:B------:R-:W-:Y:S01]  /*8dc0*/  F2FP.SATFINITE.E4M3.F32.PACK_AB_MERGE_C R10, R109, R46, RZ ;  /* 0x0000002e6d0a723e */ /* 0x000fe200048070ff */
[----:B------:R-:W-:Y:S01]  /*8dd0*/  HADD2.F32 R43, -RZ, R42.H0_H0 ;  /* 0x2000002aff2b7230 */ /* 0x000fe20000004100 */
[----:B------:R-:W-:Y:S01]  /*8de0*/  F2FP.SATFINITE.E4M3.F32.PACK_AB_MERGE_C R12, R49, R12, RZ ;  /* 0x0000000c310c723e */ /* 0x000fe200048070ff */
[----:B------:R-:W-:Y:S01]  /*8df0*/  HADD2.F32 R32, -RZ, R33.H0_H0 ;  /* 0x20000021ff207230 */ /* 0x000fe20000004100 */
[----:B------:R-:W-:-:S02]  /*8e00*/  F2FP.F16.E4M3.UNPACK_B R40, R6 ;  /* 0x00000006ff28723e */ /* 0x000fc400020006ff */
[----:B------:R-:W-:Y:S01]  /*8e10*/  F2FP.SATFINITE.E4M3.F32.PACK_AB_MERGE_C R10, R51, R14, R10 ;  /* 0x0000000e330a723e */ /* 0x000fe2000480700a */
[-C--:B------:R-:W-:Y:S01]  /*8e20*/  FMUL.FTZ R45, R35, R43.reuse ;  /* 0x0000002b232d7220 */ /* 0x080fe20000410000 */
[----:B------:R-:W-:Y:S01]  /*8e30*/  F2FP.SATFINITE.E4M3.F32.PACK_AB_MERGE_C R12, R111, R44, R12 ;  /* 0x0000002c6f0c723e */ /* 0x000fe2000480700c */
[C---:B------:R-:W-:Y:S01]  /*8e40*/  FMUL.FTZ R44, R32.reuse, R43 ;  /* 0x0000002b202c7220 */ /* 0x040fe20000410000 */
[----:B------:R-:W-:Y:S01]  /*8e50*/  F2FP.SATFINITE.E4M3.F32.PACK_AB_MERGE_C R14, R41, R38, R113 ;  /* 0x00000026290e723e */ /* 0x000fe20004807071 */
[----:B------:R-:W-:Y:S01]  /*8e60*/  HADD2.F32 R41, -RZ, R40.H0_H0 ;  /* 0x20000028ff297230 */ /* 0x000fe20000004100 */
[----:B------:R-:W-:Y:S01]  /*8e70*/  F2FP.F16.E4M3.UNPACK_B R9, R9.H1 ;  /* 0x00000009ff09723e */ /* 0x000fe200030006ff */
[----:B------:R-:W-:Y:S01]  /*8e80*/  HADD2.F32 R38, -RZ, R34.H1_H1 ;  /* 0x30000022ff267230 */ /* 0x000fe20000004100 */
[----:B------:R-:W-:Y:S01]  /*8e90*/  F2FP.F16.E4M3.UNPACK_B R13, R13.H1 ;  /* 0x0000000dff0d723e */ /* 0x000fe200030006ff */
[----:B------:R-:W-:Y:S02]  /*8ea0*/  HADD2.F32 R43, -RZ, R42.H1_H1 ;  /* 0x3000002aff2b7230 */ /* 0x000fe40000004100 */
[----:B------:R-:W-:Y:S01]  /*8eb0*/  FFMA.FTZ R32, R32, R41, -R45 ;  /* 0x0000002920207223 */ /* 0x000fe2000001082d */
[----:B------:R-:W-:-:S02]  /*8ec0*/  HADD2.F32 R34, -RZ, R33.H1_H1 ;  /* 0x30000021ff227230 */ /* 0x000fc40000004100 */
[----:B------:R-:W-:Y:S01]  /*8ed0*/  FFMA.FTZ R33, R35, R41, R44 ;  /* 0x0000002923217223 */ /* 0x000fe2000001002c */
[----:B------:R-:W-:Y:S02]  /*8ee0*/  HADD2.F32 R35, -RZ, R40.H1_H1 ;  /* 0x30000028ff237230 */ /* 0x000fe40000004100 */
[----:B------:R-:W-:Y:S01]  /*8ef0*/  FMUL.FTZ R41, R38, R43 ;  /* 0x0000002b26297220 */ /* 0x000fe20000410000 */
[----:B------:R-:W-:Y:S01]  /*8f00*/  F2FP.F16.E4M3.UNPACK_B R40, R7.H1 ;  /* 0x00000007ff28723e */ /* 0x000fe200030006ff */
[C---:B------:R-:W-:Y:S01]  /*8f10*/  FMUL.FTZ R43, R34.reuse, R43 ;  /* 0x0000002b222b7220 */ /* 0x040fe20000410000 */
[----:B------:R-:W-:Y:S02]  /*8f20*/  HADD2.F32 R7, -RZ, R9.H0_H0 ;  /* 0x20000009ff077230 */ /* 0x000fe40000004100 */
[-C--:B------:R-:W-:Y:S01]  /*8f30*/  FFMA.FTZ R45, R34, R35.reuse, -R41 ;  /* 0x00000023222d7223 */ /* 0x080fe20000010829 */
[----:B------:R-:W-:Y:S02]  /*8f40*/  HADD2.F32 R34, -RZ, R13.H0_H0 ;  /* 0x2000000dff227230 */ /* 0x000fe40000004100 */
[----:B------:R-:W-:Y:S01]  /*8f50*/  FFMA.FTZ R46, R38, R35, R43 ;  /* 0x00000023262e7223 */ /* 0x000fe2000001002b */
[----:B------:R-:W-:Y:S01]  /*8f60*/  F2FP.F16.E4M3.UNPACK_B R6, R6.H1 ;  /* 0x00000006ff06723e */ /* 0x000fe200030006ff */
[----:B------:R-:W-:-:S02]  /*8f70*/  HADD2.F32 R38, -RZ, R40.H0_H0 ;  /* 0x20000028ff267230 */ /* 0x000fc40000004100 */
[----:B------:R-:W-:Y:S02]  /*8f80*/  HADD2.F32 R13, -RZ, R13.H1_H1 ;  /* 0x3000000dff0d7230 */ /* 0x000fe40000004100 */
[----:B------:R-:W-:Y:S02]  /*8f90*/  HADD2.F32 R40, -RZ, R40.H1_H1 ;  /* 0x30000028ff287230 */ /* 0x000fe40000004100 */
[-C--:B------:R-:W-:Y:S01]  /*8fa0*/  FMUL.FTZ R42, R34, R38.reuse ;  /* 0x00000026222a7220 */ /* 0x080fe20000410000 */
[--C-:B------:R-:W-:Y:S02]  /*8fb0*/  HADD2.F32 R35, -RZ, R6.reuse.H0_H0 ;  /* 0x20000006ff237230 */ /* 0x100fe40000004100 */
[----:B------:R-:W-:Y:S01]  /*8fc0*/  FMUL.FTZ R41, R7, R38 ;  /* 0x0000002607297220 */ /* 0x000fe20000410000 */
[----:B------:R-:W-:Y:S02]  /*8fd0*/  HADD2.F32 R9, -RZ, R9.H1_H1 ;  /* 0x30000009ff097230 */ /* 0x000fe40000004100 */
[----:B------:R-:W-:-:S02]  /*8fe0*/  HADD2.F32 R38, -RZ, R6.H1_H1 ;  /* 0x30000006ff267230 */ /* 0x000fc40000004100 */
[----:B------:R-:W-:Y:S01]  /*8ff0*/  FMUL.FTZ R6, R13, R40 ;  /* 0x000000280d067220 */ /* 0x000fe20000410000 */
[-C--:B------:R-:W-:Y:S01]  /*9000*/  FFMA.FTZ R48, R34, R35.reuse, R41 ;  /* 0x0000002322307223 */ /* 0x080fe20000010029 */
[----:B------:R-:W-:Y:S01]  /*9010*/  FFMA.FTZ R47, R7, R35, -R42 ;  /* 0x00000023072f7223 */ /* 0x000fe2000001082a */
[----:B------:R-:W-:Y:S01]  /*9020*/  F2FP.F16.E4M3.UNPACK_B R34, R15 ;  /* 0x0000000fff22723e */ /* 0x000fe200020006ff */
[C---:B------:R-:W-:Y:S01]  /*9030*/  FFMA.FTZ R50, R9.reuse, R38, -R6 ;  /* 0x0000002609327223 */ /* 0x040fe20000010806 */
[----:B------:R-:W-:Y:S01]  /*9040*/  FMUL.FTZ R40, R9, R40 ;  /* 0x0000002809287220 */ /* 0x000fe20000410000 */
[----:B------:R-:W-:Y:S02]  /*9050*/  F2FP.F16.E4M3.UNPACK_B R6, R11 ;  /* 0x0000000bff06723e */ /* 0x000fe400020006ff */
[----:B------:R-:W-:Y:S01]  /*9060*/  F2FP.F16.E4M3.UNPACK_B R15, R15.H1 ;  /* 0x0000000fff0f723e */ /* 0x000fe200030006ff */
[----:B------:R-:W-:Y:S01]  /*9070*/  FFMA.FTZ R49, R13, R38, R40 ;  /* 0x000000260d317223 */ /* 0x000fe20000010028 */
[-C--:B------:R-:W-:Y:S01]  /*9080*/  F2FP.F16.E4M3.UNPACK_B R41, R5.reuse ;  /* 0x00000005ff29723e */ /* 0x080fe200020006ff */
[----:B------:R-:W-:Y:S01]  /*9090*/  HADD2.F32 R13, -RZ, R34.H0_H0 ;  /* 0x20000022ff0d7230 */ /* 0x000fe20000004100 */
[----:B------:R-:W-:Y:S01]  /*90a0*/  F2FP.F16.E4M3.UNPACK_B R42, R5.H1 ;  /* 0x00000005ff2a723e */ /* 0x000fe200030006ff */
[----:B------:R-:W-:Y:S01]  /*90b0*/  HADD2.F32 R7, -RZ, R6.H0_H0 ;  /* 0x20000006ff077230 */ /* 0x000fe20000004100 */
[----:B------:R-:W-:Y:S01]  /*90c0*/  F2FP.F16.E4M3.UNPACK_B R11, R11.H1 ;  /* 0x0000000bff0b723e */ /* 0x000fe200030006ff */
[----:B------:R-:W-:Y:S01]  /*90d0*/  HADD2.F32 R44, -RZ, R41.H0_H0 ;  /* 0x20000029ff2c7230 */ /* 0x000fe20000004100 */
[-C--:B------:R-:W-:Y:S01]  /*90e0*/  F2FP.F16.E4M3.UNPACK_B R5, R4.reuse ;  /* 0x00000004ff05723e */ /* 0x080fe200020006ff */
[----:B------:R-:W-:Y:S01]  /*90f0*/  HADD2.F32 R43, -RZ, R42.H0_H0 ;  /* 0x2000002aff2b7230 */ /* 0x000fe20000004100 */
[----:B------:R-:W-:Y:S01]  /*9100*/  F2FP.F16.E4M3.UNPACK_B R35, R4.H1 ;  /* 0x00000004ff23723e */ /* 0x000fe200030006ff */
        /* <DEDUP_REMOVED lines=9> */
[-C--:B------:R-:W-:Y:S01]  /*91a0*/  FFMA.FTZ R110, R7, R38.reuse, -R110 ;  /* 0x00000026076e7223 */ /* 0x080fe2000001086e */
[----:B------:R-:W-:Y:S02]  /*91b0*/  HADD2.F32 R42, -RZ, R42.H1_H1 ;  /* 0x3000002aff2a7230 */ /* 0x000fe40000004100 */
[----:B------:R-:W-:Y:S01]  /*91c0*/  FFMA.FTZ R44, R13, R38, R44 ;  /* 0x000000260d2c7223 */ /* 0x000fe2000001002c */
[----:B------:R-:W-:Y:S02]  /*91d0*/  HADD2.F32 R11, -RZ, R11.H1_H1 ;  /* 0x3000000bff0b7230 */ /* 0x000fe40000004100 */
[----:B------:R-:W-:Y:S01]  /*91e0*/  FFMA.FTZ R43, R4, R40, R43 ;  /* 0x00000028042b7223 */ /* 0x000fe2000001002b */
[----:B------:R-:W-:Y:S02]  /*91f0*/  HADD2.F32 R34, -RZ, R34.H1_H1 ;  /* 0x30000022ff227230 */ /* 0x000fe40000004100 */
[----:B------:R-:W-:Y:S01]  /*9200*/  FMUL.FTZ R38, R15, R42 ;  /* 0x0000002a0f267220 */ /* 0x000fe20000410000 */
[----:B------:R-:W-:-:S02]  /*9210*/  HADD2.F32 R41, -RZ, R41.H1_H1 ;  /* 0x30000029ff297230 */ /* 0x000fc40000004100 */
[----:B------:R-:W-:Y:S01]  /*9220*/  FMUL.FTZ R42, R11, R42 ;  /* 0x0000002a0b2a7220 */ /* 0x000fe20000410000 */
[----:B------:R-:W-:Y:S02]  /*9230*/  HADD2.F32 R6, -RZ, R6.H1_H1 ;  /* 0x30000006ff067230 */ /* 0x000fe40000004100 */
[----:B------:R-:W-:Y:S01]  /*9240*/  FFMA.FTZ R112, R9, R40, -R112 ;  /* 0x0000002809707223 */ /* 0x000fe20000010870 */
        /* <DEDUP_REMOVED lines=9> */
[----:B------:R-:W-:-:S02]  /*92e0*/  F2FP.SATFINITE.E4M3.F32.PACK_AB_MERGE_C R48, R49, R48, RZ ;  /* 0x000000303130723e */ /* 0x000fc400048070ff */
[----:B------:R-:W-:Y:S02]  /*92f0*/  F2FP.SATFINITE.E4M3.F32.PACK_AB_MERGE_C R11, R11, R112, RZ ;  /* 0x000000700b0b723e */ /* 0x000fe400048070ff */
[----:B------:R-:W-:Y:S02]  /*9300*/  F2FP.SATFINITE.E4M3.F32.PACK_AB_MERGE_C R42, R42, R43, RZ ;  /* 0x0000002b2a2a723e */ /* 0x000fe400048070ff */
[----:B------:R-:W-:Y:S02]  /*9310*/  F2FP.SATFINITE.E4M3.F32.PACK_AB_MERGE_C R9, R45, R32, R47 ;  /* 0x000000202d09723e */ /* 0x000fe4000480702f */
[----:B------:R-:W-:Y:S02]  /*9320*/  F2FP.SATFINITE.E4M3.F32.PACK_AB_MERGE_C R11, R7, R110, R11 ;  /* 0x0000006e070b723e */ /* 0x000fe4000480700b */
[----:B------:R-:W-:Y:S02]  /*9330*/  F2FP.SATFINITE.E4M3.F32.PACK_AB_MERGE_C R13, R46, R33, R48 ;  /* 0x000000212e0d723e */ /* 0x000fe40004807030 */
[----:B------:R-:W-:-:S07]  /*9340*/  F2FP.SATFINITE.E4M3.F32.PACK_AB_MERGE_C R15, R41, R44, R42 ;  /* 0x0000002c290f723e */ /* 0x000fce000480702a */
.L_x_4560:
[----:B------:R-:W-:Y:S05]  /*9350*/  BSYNC B1 ;  /* 0x0000000000017941 */ /* 0x000fea0003800000 */
.L_x_4559:
[----:B0-----:R4:W-:Y:S01]  /*9360*/  STG.E.128 desc[UR40][R36.64], R8 ;  /* 0x0000000824007986 */ /* 0x0019e2000c101d28 */
[----:B------:R-:W-:-:S13]  /*9370*/  ISETP.GE.AND P4, PT, R39, R115, PT ;  /* 0x000000732700720c */ /* 0x000fda0003f86270 */
[----:B------:R-:W-:Y:S05]  /*9380*/  @P4 BRA `(.L_x_4523) ;  /* 0x00000000009c4947 */ /* 0x000fea0003800000 */
[--C-:B------:R-:W-:Y:S02]  /*9390*/  SHF.R.S32.HI R4, RZ, 0x1f, R39.reuse ;  /* 0x0000001fff047819 */ /* 0x100fe40000011427 */
[----:B------:R-:W-:-:S04]  /*93a0*/  IADD3 R39, P4, P5, R60, R98, R39 ;  /* 0x000000623c277210 */ /* 0x000fc80007d9e027 */
[----:B------:R-:W-:Y:S02]  /*93b0*/  IADD3.X R4, R100, R117, R4, P4, P5 ;  /* 0x0000007564047210 */ /* 0x000fe400027ea404 */
[----:B------:R-:W-:-:S05]  /*93c0*/  IADD3 R96, P4, R39, R96, RZ ;  /* 0x0000006027607210 */ /* 0x000fca0007f9e0ff */
[----:B------:R-:W-:-:S05]  /*93d0*/  IMAD.X R97, R4, 0x1, R97, P4 ;  /* 0x0000000104617824 */ /* 0x000fca00020e0661 */
[----:B--2---:R0:W-:Y:S01]  /*93e0*/  STG.E.128 desc[UR40][R96.64], R12 ;  /* 0x0000000c60007986 */ /* 0x0041e2000c101d28 */
[----:B------:R-:W-:Y:S05]  /*93f0*/  BRA `(.L_x_4523) ;  /* 0x0000000000807947 */ /* 0x000fea0003800000 */
.L_x_4516:
[----:B------:R-:W-:-:S06]  /*9400*/  UISETP.NE.AND UP0, UPT, UR42, 0x3, UPT ;  /* 0x000000032a00788c */ /* 0x000fcc000bf05270 */
[----:B------:R-:W-:-:S13]  /*9410*/  PLOP3.LUT P3, PT, PT, PT, UP0, 0x80, 0x0 ;  /* 0x000000000000781c */ /* 0x000fda0003f6f008 */
[----:B------:R-:W-:Y:S05]  /*9420*/  @!P3 BRA `(.L_x_4561) ;  /* 0x000000000004b947 */ /* 0x000fea0003800000 */
[----:B------:R-:W-:Y:S01]  /*9430*/  BPT.TRAP 0x1 ;  /* 0x000000040000795c */ /* 0x000fe20000300000 */
.L_x_4561:
[----:B------:R-:W-:Y:S01]  /*9440*/  IMAD R103, R17, 0x8, R16 ;  /* 0x0000000811677824 */ /* 0x000fe200078e0210 */
[----:B------:R-:W-:Y:S01]  /*9450*/  SHF.L.U32 R108, R206, 0x1f, RZ ;  /* 0x0000001fce6c7819 */ /* 0x000fe200000006ff */
[----:B------:R-:W-:Y:S01]  /*9460*/  IMAD R107, R24, -0x80, R2 ;  /* 0xffffff80186b7824 */ /* 0x000fe200078e0202 */
[----:B------:R-:W-:Y:S02]  /*9470*/  BSSY B1, `(.L_x_4562) ;  /* 0x0000004000017945 */ /* 0x000fe40003800000 */
[----:B------:R-:W0:Y:S02]  /*9480*/  SYNCS.PHASECHK.TRANS64.TRYWAIT P4, [R103+URZ+0x2a890], R108 ;  /* 0x02a8906c670075a7 */ /* 0x000e24000808017f */
[----:B------:R-:W-:Y:S01]  /*9490*/  VIMNMX R107, R107, 0x80, PT ;  /* 0x000000806b6b7848 */ /* 0x000fe20003fe0100 */
[----:B0-----:R-:W-:Y:S06]  /*94a0*/  @!P4 BRA `(.L_x_4563) ;  /* 0x0000025400dcc947 */ /* 0x001fec0003800000 */
.L_x_4891:
[----:B------:R-:W-:Y:S05]  /*94b0*/  BSYNC B1 ;  /* 0x0000000000017941 */ /* 0x000fea0003800000 */
.L_x_4562:
        /* <DEDUP_REMOVED lines=20> */
.L_x_4523:
[----:B------:R-:W-:Y:S05]  /*9600*/  BSYNC B0 ;  /* 0x0000000000007941 */ /* 0x000fea0003800000 */
.L_x_4515:
[----:B-1234-:R-:W1:Y:S01]  /*9610*/  S2R R4, SR_TID.X ;  /* 0x0000000000047919 */ /* 0x01ee620000002100 */
        /* <DEDUP_REMOVED lines=8> */
[----:B-1----:R-:W-:Y:S01]  /*96a0*/  LOP3.LUT R4, R4, 0x7f, RZ, 0xc0, !PT ;  /* 0x0000007f04047812 */ /* 0x002fe200078ec0ff */
[----:B--2---:R1:W-:Y:S03]  /*96b0*/  BAR.SYNC.DEFER_BLOCKING R77, 0x80 ;  /* 0x0002004d0000751d */ /* 0x0043e60000010000 */
[----:B------:R-:W-:-:S13]  /*96c0*/  ISETP.NE.AND P4, PT, R4, RZ, PT ;  /* 0x000000ff0400720c */ /* 0x000fda0003f85270 */
[----:B------:R-:W-:-:S05]  /*96d0*/  @!P4 VIADD R4, R103, 0x2a8a0 ;  /* 0x0002a8a06704c836 */ /* 0x000fca0000000000 */
[----:B------:R-:W-:-:S04]  /*96e0*/  @!P4 PRMT R4, RZ, 0x654, R4 ;  /* 0x00000654ff04c816 */ /* 0x000fc80000000004 */
[----:B------:R1:W-:Y:S01]  /*96f0*/  @!P4 SYNCS.ARRIVE.TRANS64.RED.A1T0 RZ, [R4+URZ], RZ ;  /* 0x000000ff04ffc9a7 */ /* 0x0003e2000810043f */
[----:B------:R-:W-:Y:S05]  /*9700*/  @!P3 BRA `(.L_x_4565) ;  /* 0x000000000004b947 */ /* 0x000fea0003800000 */
[----:B------:R-:W-:Y:S01]  /*9710*/  BPT.TRAP 0x1 ;  /* 0x000000040000795c */ /* 0x000fe20000300000 */
.L_x_4565:
[----:B------:R-:W-:Y:S05]  /*9720*/  BSYNC B0 ;  /* 0x0000000000007941 */ /* 0x000fea0003800000 */
.L_x_4564:
[----:B------:R-:W2:Y:S01]  /*9730*/  SYNCS.PHASECHK.TRANS64.TRYWAIT P3, [R103+URZ+0x2a8b0], R108 ;  /* 0x02a8b06c670075a7 */ /* 0x000ea2000806017f */
[----:B------:R-:W-:Y:S04]  /*9740*/  BSSY B0, `(.L_x_4566) ;  /* 0x0000002000007945 */ /* 0x000fe80003800000 */
[----:B--2---:R-:W-:Y:S05]  /*9750*/  @!P3 BRA `(.L_x_4567) ;  /* 0x000002540044b947 */ /* 0x004fea0003800000 */
.L_x_4892:
[----:B------:R-:W-:Y:S05]  /*9760*/  BSYNC B0 ;  /* 0x0000000000007941 */ /* 0x000fea0003800000 */
.L_x_4566:
[----:B------:R-:W-:Y:S01]  /*9770*/  ISETP.GE.AND P3, PT, R201, R107, PT ;  /* 0x0000006bc900720c */ /* 0x000fe20003f66270 */
[----:B------:R-:W-:-:S12]  /*9780*/  BSSY B0, `(.L_x_4568) ;  /* 0x000001f000007945 */ /* 0x000fd80003800000 */
[----:B------:R-:W-:Y:S05]  /*9790*/  @P3 BRA `(.L_x_4569) ;  /* 0x0000000000743947 */ /* 0x000fea0003800000 */
[----:B-1----:R-:W-:Y:S01]  /*97a0*/  IMAD.WIDE R4, R24, 0x80, R20 ;  /* 0x0000008018047825 */ /* 0x002fe200078e0214 */
[----:B------:R-:W-:Y:S01]  /*97b0*/  ULDC.64 UR4, c[0x0][0x328] ;  /* 0x0000ca0000047ab9 */ /* 0x000fe20000000a00 */
[----:B------:R-:W-:Y:S02]  /*97c0*/  ULDC.64 UR6, c[0x0][0x318] ;  /* 0x0000c60000067ab9 */ /* 0x000fe40000000a00 */
[----:B------:R-:W-:Y:S02]  /*97d0*/  IMAD.MOV.U32 R6, RZ, RZ, R58 ;  /* 0x000000ffff067224 */ /* 0x000fe400078e003a */
[----:B------:R-:W-:Y:S02]  /*97e0*/  IMAD.MOV.U32 R7, RZ, RZ, R65 ;  /* 0x000000ffff077224 */ /* 0x000fe400078e0041 */
[----:B------:R-:W-:Y:S02]  /*97f0*/  IMAD R5, R5, UR4, RZ ;  /* 0x0000000405057c24 */ /* 0x000fe4000f8e02ff */
[----:B------:R-:W-:Y:S01]  /*9800*/  IMAD.WIDE.U32 R6, R4, UR4, R6 ;  /* 0x0000000404067c25 */ /* 0x000fe2000f8e0006 */
[----:B------:R-:W-:-:S03]  /*9810*/  ULDC UR4, c[0x0][0x2f4] ;  /* 0x0000bd0000047ab9 */ /* 0x000fc60000000800 */
[----:B------:R-:W-:Y:S01]  /*9820*/  IMAD R5, R4, UR5, R5 ;  /* 0x0000000504057c24 */ /* 0x000fe2000f8e0205 */
[----:B------:R-:W-:-:S04]  /*9830*/  IADD3 R8, P3, R6, UR6, RZ ;  /* 0x0000000606087c10 */ /* 0x000fc8000ff7e0ff */
[----:B------:R-:W-:Y:S02]  /*9840*/  IADD3.X R9, R7, UR7, R5, P3, !PT ;  /* 0x0000000707097c10 */ /* 0x000fe40009ffe405 */
[----:B------:R-:W-:-:S13]  /*9850*/  ISETP.GE.AND P3, PT, R22, UR4, PT ;  /* 0x0000000416007c0c */ /* 0x000fda000bf66270 */
[----:B------:R-:W1:Y:S04]  /*9860*/  @!P3 LDS.128 R4, [R106+0xc400] ;  /* 0x00c400006a04b984 */ /* 0x000e680000000c00 */
[----:B-1----:R-:W-:Y:S01]  /*9870*/  @!P3 STG.E.128 desc[UR40][R8.64], R4 ;  /* 0x000000040800b986 */ /* 0x002fe2000c101d28 */
        /* <DEDUP_REMOVED lines=14> */
[----:B-1----:R3:W-:Y:S02]  /*9960*/  @!P3 STG.E.128 desc[UR40][R8.64+0xa0], R4 ;  /* 0x0000a0040800b986 */ /* 0x0027e4000c101d28 */
.L_x_4569:
[----:B------:R-:W-:Y:S05]  /*9970*/  BSYNC B0 ;  /* 0x0000000000007941 */ /* 0x000fea0003800000 */
.L_x_4568:
[----:B------:R-:W-:Y:S01]  /*9980*/  @!PT LDS RZ, [RZ] ;  /* 0x00000000fffff984 */ /* 0x000fe20000000800 */
[----:B------:R-:W-:Y:S01]  /*9990*/  @!PT LDS RZ, [RZ] ;  /* 0x00000000fffff984 */ /* 0x000fe20000000800 */
[----:B------:R-:W-:Y:S01]  /*99a0*/  @!PT LDS RZ, [RZ] ;  /* 0x00000000fffff984 */ /* 0x000fe20000000800 */
[----:B------:R-:W-:Y:S01]  /*99b0*/  @!PT LDS RZ, [RZ] ;  /* 0x00000000fffff984 */ /* 0x000fe20000000800 */
[----:B------:R4:W-:Y:S06]  /*99c0*/  MEMBAR.ALL.CTA ;  /* 0x0000000000007992 */ /* 0x0009ec0000008000 */
[----:B----4-:R-:W4:Y:S01]  /*99d0*/  FENCE.VIEW.ASYNC.S ;  /* 0x00000000000073c6 */ /* 0x010f220000000000 */
[----:B------:R-:W-:Y:S02]  /*99e0*/  VIADD R17, R17, 0x1 ;  /* 0x0000000111117836 */ /* 0x000fe40000000000 */
[----:B0-2---:R-:W-:Y:S01]  /*99f0*/  @!P4 VIADD R103, R103, 0x2a8c0 ;  /* 0x0002a8c06767c836 */ /* 0x005fe20000000000 */
[----:B----4-:R0:W-:Y:S02]  /*9a00*/  BAR.SYNC.DEFER_BLOCKING R77, 0x80 ;  /* 0x0002004d0000751d */ /* 0x0101e40000010000 */
[----:B------:R-:W-:-:S02]  /*9a10*/  ISETP.NE.AND P3, PT, R17, 0x2, PT ;  /* 0x000000021100780c */ /* 0x000fc40003f65270 */
[----:B------:R-:W-:Y:S02]  /*9a20*/  @!P4 PRMT R103, RZ, 0x654, R103 ;  /* 0x00000654ff67c816 */ /* 0x000fe40000000067 */
[----:B---3--:R-:W-:Y:S02]  /*9a30*/  SEL R5, RZ, 0x1, P3 ;  /* 0x00000001ff057807 */ /* 0x008fe40001800000 */
[----:B------:R-:W-:Y:S02]  /*9a40*/  SEL R17, R17, RZ, P3 ;  /* 0x000000ff11117207 */ /* 0x000fe40001800000 */
[----:B------:R-:W-:Y:S01]  /*9a50*/  LOP3.LUT R206, R206, R5, RZ, 0x3c, !PT ;  /* 0x00000005cece7212 */ /* 0x000fe200078e3cff */
[----:B------:R0:W-:Y:S01]  /*9a60*/  @!P4 SYNCS.ARRIVE.TRANS64.RED.A1T0 RZ, [R103+URZ], RZ ;  /* 0x000000ff67ffc9a7 */ /* 0x0001e2000810043f */
[----:B------:R-:W-:Y:S05]  /*9a70*/  @P2 BRA `(.L_x_4570) ;  /* 0xffffff9000c02947 */ /* 0x000fea000383ffff */
[----:B-1----:R-:W1:Y:S01]  /*9a80*/  S2R R4, SR_TID.X ;  /* 0x0000000000047919 */ /* 0x002e620000002100 */
[----:B------:R-:W-:Y:S02]  /*9a90*/  PLOP3.LUT P0, PT, PT, PT, PT, 0x8, 0x0 ;  /* 0x000000000000781c */ /* 0x000fe40003f0e170 */
[----:B-1----:R-:W-:-:S04]  /*9aa0*/  SHF.R.U32.HI R4, RZ, 0x7, R4 ;  /* 0x00000007ff047819 */ /* 0x002fc80000011604 */
[----:B------:R-:W-:-:S13]  /*9ab0*/  ISETP.NE.AND P5, PT, R4, 0x1, PT ;  /* 0x000000010400780c */ /* 0x000fda0003fa5270 */
[----:B------:R-:W-:Y:S06]  /*9ac0*/  @!P5 BAR.ARV 0x9, 0x100 ;  /* 0x024400000000db1d */ /* 0x000fec0000002000 */
.L_x_4510:
[----:B------:R-:W1:Y:S01]  /*9ad0*/  LDC R0, c[0x0][0x448] ;  /* 0x00011200ff007b82 */ /* 0x000e620000000800 */
[----:B------:R-:W-:-:S07]  /*9ae0*/  VIADD R3, R207, 0x7f ;  /* 0x0000007fcf037836 */ /* 0x000fce0000000000 */
[----:B------:R-:W2:Y:S01]  /*9af0*/  LDC.64 R6, c[0x0][0x9e0] ;  /* 0x00027800ff067b82 */ /* 0x000ea20000000a00 */
[----:B-1----:R-:W-:Y:S02]  /*9b00*/  ISETP.NE.AND P1, PT, R0, 0x1, PT ;  /* 0x000000010000780c */ /* 0x002fe40003f25270 */
[----:B--2---:R-:W-:-:S11]  /*9b10*/  ISETP.GE.AND P2, PT, R7, 0x1, PT ;  /* 0x000000010700780c */ /* 0x004fd60003f46270 */
[----:B------:R-:W1:Y:S08]  /*9b20*/  @P1 LDC R0, c[0x0][0x44c] ;  /* 0x00011300ff001b82 */ /* 0x000e700000000800 */
[----:B------:R-:W2:Y:S01]  /*9b30*/  @P1 LDC R5, c[0x0][0x450] ;  /* 0x00011400ff051b82 */ /* 0x000ea20000000800 */
[----:B-1----:R-:W-:-:S05]  /*9b40*/  @P1 IMAD.HI.U32 R0, R3, R0, RZ ;  /* 0x0000000003001227 */ /* 0x002fca00078e00ff */
[----:B--2---:R-:W-:-:S05]  /*9b50*/  @P1 SHF.R.U32.HI R3, RZ, R5, R0 ;  /* 0x00000005ff031219 */ /* 0x004fca0000011600 */
[----:B------:R-:W-:Y:S01]  /*9b60*/  IMAD.IADD R3, R28, 0x1, R3 ;  /* 0x000000011c037824 */ /* 0x000fe200078e0203 */
[----:B------:R-:W-:Y:S06]  /*9b70*/  @P0 BRA `(.L_x_4571) ;  /* 0x00000000000c0947 */ /* 0x000fec0003800000 */
[----:B------:R-:W1:Y:S01]  /*9b80*/  FENCE.VIEW.ASYNC.G ;  /* 0x00000000000073c6 */ /* 0x000e620000000100 */
[----:B------:R-:W-:Y:S05]  /*9b90*/  WARPSYNC.ALL ;  /* 0x0000000000007948 */ /* 0x000fea0003800000 */
[----:B-1----:R-:W-:Y:S06]  /*9ba0*/  BAR.ARV 0xc, 0x180 ;  /* 0x0306000000007b1d */ /* 0x002fec0000002000 */
.L_x_4571:
        /* <DEDUP_REMOVED lines=13> */
.L_x_4574:
[----:B------:R-:W-:-:S13]  /*9c80*/  ISETP.NE.AND P0, PT, R7, 0x1, PT ;  /* 0x000000010700780c */ /* 0x000fda0003f05270 */
[----:B------:R-:W1:Y:S02]  /*9c90*/  @P0 LDC.64 R4, c[0x0][0x9e8] ;  /* 0x00027a00ff040b82 */ /* 0x000e640000000a00 */
[----:B-1----:R-:W-:-:S05]  /*9ca0*/  @P0 IMAD.HI.U32 R4, R2, R4, RZ ;  /* 0x0000000402040227 */ /* 0x002fca00078e00ff */
[----:B------:R-:W-:-:S07]  /*9cb0*/  @P0 SHF.R.U32.HI R2, RZ, R5, R4 ;  /* 0x00000005ff020219 */ /* 0x000fce0000011604 */
.L_x_4575:
[----:B------:R-:W-:Y:S05]  /*9cc0*/  BSYNC B0 ;  /* 0x0000000000007941 */ /* 0x000fea0003800000 */
.L_x_4573:
[----:B------:R-:W-:-:S05]  /*9cd0*/  IMAD R3, R2, R7, R7 ;  /* 0x0000000702037224 */ /* 0x000fca00078e0207 */
[----:B------:R-:W-:-:S07]  /*9ce0*/  VIMNMX R0, R0, R3, PT ;  /* 0x0000000300007248 */ /* 0x000fce0003fe0100 */
.L_x_4572:
[----:B------:R-:W1:Y:S01]  /*9cf0*/  @P1 LDC R2, c[0x0][0x44c] ;  /* 0x00011300ff021b82 */ /* 0x000e620000000800 */
[----:B------:R-:W-:Y:S01]  /*9d00*/  VIADD R0, R0, 0x7f ;  /* 0x0000007f00007836 */ /* 0x000fe20000000000 */
[----:B------:R-:W-:Y:S01]  /*9d10*/  ULDC UR4, c[0x0][0x9dc] ;  /* 0x0002770000047ab9 */ /* 0x000fe20000000800 */
[----:B------:R-:W-:-:S03]  /*9d20*/  IMAD.MOV.U32 R5, RZ, RZ, R207 ;  /* 0x000000ffff057224 */ /* 0x000fc600078e00cf */
[----:B------:R-:W-:Y:S02]  /*9d30*/  SHF.R.S32.HI R3, RZ, 0x1f, R0 ;  /* 0x0000001fff037819 */ /* 0x000fe40000011400 */
[----:B------:R-:W2:Y:S02]  /*9d40*/  @P1 LDC R9, c[0x0][0x450] ;  /* 0x00011400ff091b82 */ /* 0x000ea40000000800 */
[----:B------:R-:W-:-:S04]  /*9d50*/  LEA.HI R3, R3, R0, RZ, 0x7 ;  /* 0x0000000003037211 */ /* 0x000fc800078f38ff */
[----:B------:R-:W-:-:S04]  /*9d60*/  SHF.R.S32.HI R0, RZ, 0x7, R3 ;  /* 0x00000007ff007819 */ /* 0x000fc80000011403 */
[----:B------:R-:W-:Y:S01]  /*9d70*/  VIMNMX R27, R27, R0, PT ;  /* 0x000000001b1b7248 */ /* 0x000fe20003fe0100 */
[----:B-1----:R-:W-:-:S05]  /*9d80*/  @P1 IMAD.HI.U32 R2, R207, R2, RZ ;  /* 0x00000002cf021227 */ /* 0x002fca00078e00ff */
[----:B--2---:R-:W-:-:S05]  /*9d90*/  @P1 SHF.R.U32.HI R5, RZ, R9, R2 ;  /* 0x00000009ff051219 */ /* 0x004fca0000011602 */
        /* <DEDUP_REMOVED lines=13> */
.L_x_4578:
[----:B------:R-:W-:-:S13]  /*9e70*/  ISETP.NE.AND P0, PT, R7, 0x1, PT ;  /* 0x000000010700780c */ /* 0x000fda0003f05270 */
[----:B------:R-:W1:Y:S02]  /*9e80*/  @P0 LDC.64 R4, c[0x0][0x9e8] ;  /* 0x00027a00ff040b82 */ /* 0x000e640000000a00 */
[----:B-1----:R-:W-:-:S05]  /*9e90*/  @P0 IMAD.HI.U32 R4, R2, R4, RZ ;  /* 0x0000000402040227 */ /* 0x002fca00078e00ff */
[----:B------:R-:W-:-:S07]  /*9ea0*/  @P0 SHF.R.U32.HI R2, RZ, R5, R4 ;  /* 0x00000005ff020219 */ /* 0x000fce0000011604 */
.L_x_4579:
[----:B------:R-:W-:Y:S05]  /*9eb0*/  BSYNC B0 ;  /* 0x0000000000007941 */ /* 0x000fea0003800000 */
.L_x_4577:
[----:B------:R-:W-:-:S05]  /*9ec0*/  IMAD R3, R2, R7, RZ ;  /* 0x0000000702037224 */ /* 0x000fca00078e02ff */
[----:B------:R-:W-:-:S07]  /*9ed0*/  VIMNMX R0, R0, R3, !PT ;  /* 0x0000000300007248 */ /* 0x000fce0007fe0100 */
.L_x_4576:
[----:B------:R-:W-:Y:S01]  /*9ee0*/  SHF.R.S32.HI R3, RZ, 0x1f, R0 ;  /* 0x0000001fff037819 */ /* 0x000fe20000011400 */
[----:B------:R-:W-:Y:S01]  /*9ef0*/  BSSY B0, `(.L_x_4580) ;  /* 0x0000026000007945 */ /* 0x000fe20003800000 */
[----:B0-----:R-:W-:Y:S02]  /*9f00*/  IMAD.MOV.U32 R103, RZ, RZ, RZ ;  /* 0x000000ffff677224 */ /* 0x001fe400078e00ff */
[----:B------:R-:W-:-:S04]  /*9f10*/  LEA.HI R3, R3, R0, RZ, 0x7 ;  /* 0x0000000003037211 */ /* 0x000fc800078f38ff */
[----:B------:R-:W-:-:S04]  /*9f20*/  SHF.R.S32.HI R3, RZ, 0x7, R3 ;  /* 0x00000007ff037819 */ /* 0x000fc80000011403 */
[----:B------:R-:W-:-:S04]  /*9f30*/  VIMNMX R212, RZ, R3, !PT ;  /* 0x00000003ffd47248 */ /* 0x000fc80007fe0100 */
        /* <DEDUP_REMOVED lines=33> */
.L_x_4581:
[----:B------:R-:W-:Y:S05]  /*a150*/  BSYNC B0 ;  /* 0x0000000000007941 */ /* 0x000fea0003800000 */
.L_x_4580:
[-C--:B------:R-:W-:Y:S01]  /*a160*/  IMAD R212, R228, R103.reuse, R212 ;  /* 0x00000067e4d47224 */ /* 0x080fe200078e02d4 */
[----:B------:R-:W-:Y:S02]  /*a170*/  PLOP3.LUT P0, PT, PT, PT, PT, 0x80, 0x0 ;  /* 0x000000000000781c */ /* 0x000fe40003f0f070 */
[----:B------:R-:W-:Y:S02]  /*a180*/  CS2R R4, SRZ ;  /* 0x0000000000047805 */ /* 0x000fe4000001ff00 */
[----:B------:R-:W-:Y:S01]  /*a190*/  CS2R R120, SRZ ;  /* 0x0000000000787805 */ /* 0x000fe2000001ff00 */
[----:B------:R-:W-:Y:S01]  /*a1a0*/  IMAD.MOV.U32 R0, RZ, RZ, RZ ;  /* 0x000000ffff007224 */ /* 0x000fe200078e00ff */
[----:B------:R-:W-:Y:S02]  /*a1b0*/  VIADDMNMX R103, R212, R103, R27, PT ;  /* 0x00000067d4677246 */ /* 0x000fe4000380011b */
[----:B------:R-:W-:Y:S02]  /*a1c0*/  CS2R R142, SRZ ;  /* 0x00000000008e7805 */ /* 0x000fe4000001ff00 */
[----:B------:R-:W-:Y:S01]  /*a1d0*/  CS2R R28, SRZ ;  /* 0x00000000001c7805 */ /* 0x000fe2000001ff00 */
[----:B------:R-:W-:Y:S01]  /*a1e0*/  IMAD.MOV.U32 R6, RZ, RZ, RZ ;  /* 0x000000ffff067224 */ /* 0x000fe200078e00ff */
[----:B------:R-:W-:-:S02]  /*a1f0*/  ISETP.GT.AND P1, PT, R103, R212, PT ;  /* 0x000000d46700720c */ /* 0x000fc40003f24270 */
[----:B------:R-:W-:Y:S01]  /*a200*/  CS2R R92, SRZ ;  /* 0x00000000005c7805 */ /* 0x000fe2000001ff00 */
[----:B------:R-:W-:Y:S01]  /*a210*/  IMAD.MOV.U32 R144, RZ, RZ, RZ ;  /* 0x000000ffff907224 */ /* 0x000fe200078e00ff */
        /* <DEDUP_REMOVED lines=41> */
[----:B------:R-:W-:Y:S01]  /*a4b0*/  CS2R R108, SRZ ;  /* 0x00000000006c7805 */ /* 0x000fe2000001ff00 */
[----:B------:R-:W-:Y:S01]  /*a4c0*/  IMAD.MOV.U32 R12, RZ, RZ, RZ ;  /* 0x000000ffff0c7224 */ /* 0x000fe200078e00ff */
[----:B------:R-:W-:Y:S01]  /*a4d0*/  CS2R R114, SRZ ;  /* 0x0000000000727805 */ /* 0x000fe2000001ff00 */
[----:B------:R-:W-:Y:S02]  /*a4e0*/  IMAD.MOV.U32 R111, RZ, RZ, RZ ;  /* 0x000000ffff6f7224 */ /* 0x000fe400078e00ff */
[----:B------:R-:W-:Y:S01]  /*a4f0*/  IMAD.MOV.U32 R72, RZ, RZ, RZ ;  /* 0x000000ffff487224 */ /* 0x000fe200078e00ff */
        /* <DEDUP_REMOVED lines=9> */
.L_x_4895:
        /* <DEDUP_REMOVED lines=25> */
.L_x_4584:
        /* <DEDUP_REMOVED lines=8> */
[----:B------:R-:W-:-:S05]  /*a7a0*/  @P0 SHF.R.S32.HI R3, RZ, 0x1f, R215 ;  /* 0x0000001fff030819 */ /* 0x000fca00000114d7 */
[----:B------:R-:W2:Y:S08]  /*a7b0*/  @P0 LDC.64 R6, c[0x0][0x9a8] ;  /* 0x00026a00ff060b82 */ /* 0x000eb00000000a00 */
[----:B------:R-:W3:Y:S08]  /*a7c0*/  @P0 LDC.64 R10, c[0x0][0x9b0] ;  /* 0x00026c00ff0a0b82 */ /* 0x000ef00000000a00 */
[----:B0-----:R-:W0:Y:S01]  /*a7d0*/  @P1 LDC.64 R12, c[0x0][0x9c0] ;  /* 0x00027000ff0c1b82 */ /* 0x001e220000000a00 */
[----:B-1----:R-:W-:-:S02]  /*a7e0*/  @P1 IMAD R2, R5, R8, RZ ;  /* 0x0000000805021224 */ /* 0x002fc400078e02ff */
[----:B------:R-:W-:-:S04]  /*a7f0*/  @P1 IMAD.WIDE.U32 R4, R215, R8, RZ ;  /* 0x00000008d7041225 */ /* 0x000fc800078e00ff */
[----:B------:R-:W-:Y:S02]  /*a800*/  @P1 IMAD R9, R215, R9, R2 ;  /* 0x00000009d7091224 */ /* 0x000fe400078e0202 */
[-C--:B--2---:R-:W-:Y:S02]  /*a810*/  @P0 IMAD R0, R3, R6.reuse, RZ ;  /* 0x0000000603000224 */ /* 0x084fe400078e02ff */
[----:B------:R-:W-:-:S04]  /*a820*/  @P0 IMAD.WIDE.U32 R2, R215, R6, RZ ;  /* 0x00000006d7020225 */ /* 0x000fc800078e00ff */
[----:B------:R-:W-:Y:S02]  /*a830*/  @P0 IMAD R7, R215, R7, R0 ;  /* 0x00000007d7070224 */ /* 0x000fe400078e0200 */
[----:B------:R-:W-:Y:S02]  /*a840*/  @P1 IMAD.IADD R5, R5, 0x1, R9 ;  /* 0x0000000105051824 */ /* 0x000fe400078e0209 */
[----:B------:R-:W-:Y:S02]  /*a850*/  @P0 IMAD.IADD R3, R3, 0x1, R7 ;  /* 0x0000000103030824 */ /* 0x000fe400078e0207 */
[----:B------:R-:W-:Y:S02]  /*a860*/  IMAD.MOV.U32 R0, RZ, RZ, 0x3f800000 ;  /* 0x3f800000ff007424 */ /* 0x000fe400078e00ff */
[----:B---3--:R-:W-:-:S04]  /*a870*/  @P0 IMAD.WIDE.U32 R2, R222, R10, R2 ;  /* 0x0000000ade020225 */ /* 0x008fc800078e0002 */
[----:B0-----:R-:W-:Y:S01]  /*a880*/  @P1 IMAD.WIDE.U32 R6, R222, R12, R4 ;  /* 0x0000000cde061225 */ /* 0x001fe200078e0004 */
[----:B------:R-:W-:Y:S01]  /*a890*/  @P0 LEA R4, P2, R2, UR4, 0x2 ;  /* 0x0000000402040c11 */ /* 0x000fe2000f8410ff */
[----:B------:R-:W-:Y:S02]  /*a8a0*/  ULDC UR4, c[0x0][0x3f4] ;  /* 0x0000fd0000047ab9 */ /* 0x000fe40000000800 */
[----:B------:R-:W-:Y:S01]  /*a8b0*/  @P0 IMAD R5, R222, R11, R3 ;  /* 0x0000000bde050224 */ /* 0x000fe200078e0203 */
[----:B------:R-:W-:Y:S01]  /*a8c0*/  @P1 LEA R8, P3, R6, UR6, 0x2 ;  /* 0x0000000606081c11 */ /* 0x000fe2000f8610ff */
[----:B------:R-:W-:-:S03]  /*a8d0*/  @P1 IMAD R3, R222, R13, R7 ;  /* 0x0000000dde031224 */ /* 0x000fc600078e0207 */
        /* <DEDUP_REMOVED lines=20> */
.L_x_4588:
[----:B-1----:R1:W2:Y:S02]  /*aa20*/  SYNCS.PHASECHK.TRANS64.TRYWAIT P0, [R16+URZ+0x2a800], R3 ;  /* 0x02a80003100075a7 */ /* 0x0022a4000800017f */
[----:B--2---:R-:W-:Y:S05]  /*aa30*/  @!P0 NANOSLEEP.SYNCS 0x989680 ;  /* 0x009896800000895d */ /* 0x004fea0003900000 */
[----:B------:R-:W2:Y:S02]  /*aa40*/  @!P0 SYNCS.PHASECHK.TRANS64 P0, [R16+URZ+0x2a800], R3 ;  /* 0x02a80003100085a7 */ /* 0x000ea4000800007f */
[----:B--2---:R-:W-:Y:S05]  /*aa50*/  @!P0 BRA `(.L_x_4588) ;  /* 0xfffffffc00f08947 */ /* 0x004fea000383ffff */
.L_x_4587:
[----:B------:R-:W-:Y:S05]  /*aa60*/  BSYNC B0 ;  /* 0x0000000000007941 */ /* 0x000fea0003800000 */
.L_x_4586:
[----:B------:R-:W-:Y:S05]  /*aa70*/  BRA `(.L_x_4589) ;  /* 0x0000007000147947 */ /* 0x000fea0003800000 */
.L_x_4585:
        /* <DEDUP_REMOVED lines=30> */
.L_x_4590:
[----:B------:R-:W-:Y:S01]  /*ac60*/  ULDC.U8 UR4, c[0x0][0x410] ;  /* 0x0001040000047ab9 */ /* 0x000fe20000000000 */
[----:B------:R-:W-:Y:S01]  /*ac70*/  BSSY B0, `(.L_x_4591) ;  /* 0x00006dd000007945 */ /* 0x000fe20003800000 */
[----:B------:R-:W-:Y:S01]  /*ac80*/  ISETP.NE.AND P0, PT, RZ, UR4, PT ;  /* 0x00000004ff007c0c */ /* 0x000fe2000bf05270 */
[----:B------:R-:W-:-:S12]  /*ac90*/  IMAD.IADD R10, R201, 0x1, R207 ;  /* 0x00000001c90a7824 */ /* 0x000fd800078e02cf */
[----:B------:R-:W-:Y:S05]  /*aca0*/  @!P0 BRA `(.L_x_4592) ;  /* 0x0000003400988947 */ /* 0x000fea0003800000 */
[----:B------:R-:W0:Y:S01]  /*acb0*/  LDC R21, c[0x0][0x448] ;  /* 0x00011200ff157b82 */ /* 0x000e220000000800 */
[----:B------:R-:W-:Y:S01]  /*acc0*/  IMAD.MOV.U32 R11, RZ, RZ, R10 ;  /* 0x000000ffff0b7224 */ /* 0x000fe200078e000a */
[----:B------:R-:W-:Y:S01]  /*acd0*/  ULDC.64 UR4, c[0x0][0x3f8] ;  /* 0x0000fe0000047ab9 */ /* 0x000fe20000000a00 */
[----:B------:R-:W-:Y:S01]  /*ace0*/  IMAD.MOV.U32 R8, RZ, RZ, R26 ;  /* 0x000000ffff087224 */ /* 0x000fe200078e001a */
[----:B------:R-:W-:Y:S01]  /*acf0*/  ULDC.64 UR6, c[0x0][0x408] ;  /* 0x0001020000067ab9 */ /* 0x000fe20000000a00 */
[----:B------:R-:W-:Y:S01]  /*ad00*/  IMAD.MOV.U32 R9, RZ, RZ, R31 ;  /* 0x000000ffff097224 */ /* 0x000fe200078e001f */
[----:B------:R-:W-:Y:S01]  /*ad10*/  ULDC.64 UR8, c[0x0][0x400] ;  /* 0x0001000000087ab9 */ /* 0x000fe20000000a00 */
[----:B------:R-:W-:Y:S02]  /*ad20*/  IMAD.MOV.U32 R6, RZ, RZ, R24 ;  /* 0x000000ffff067224 */ /* 0x000fe400078e0018 */
[----:B------:R-:W-:Y:S01]  /*ad30*/  IMAD.MOV.U32 R7, RZ, RZ, R29 ;  /* 0x000000ffff077224 */ /* 0x000fe200078e001d */
[----:B0-----:R-:W-:-:S13]  /*ad40*/  ISETP.NE.AND P0, PT, R21, 0x1, PT ;  /* 0x000000011500780c */ /* 0x001fda0003f05270 */
[----:B------:R-:W0:Y:S08]  /*ad50*/  @P0 LDC R3, c[0x0][0x44c] ;  /* 0x00011300ff030b82 */ /* 0x000e300000000800 */
[----:B------:R-:W1:Y:S01]  /*ad60*/  @P0 LDC R5, c[0x0][0x450] ;  /* 0x00011400ff050b82 */ /* 0x000e620000000800 */
[----:B0-----:R-:W-:-:S05]  /*ad70*/  @P0 IMAD.HI.U32 R0, R10, R3, RZ ;  /* 0x000000030a000227 */ /* 0x001fca00078e00ff */
[----:B-1----:R-:W-:-:S04]  /*ad80*/  @P0 SHF.R.U32.HI R11, RZ, R5, R0 ;  /* 0x00000005ff0b0219 */ /* 0x002fc80000011600 */
[----:B------:R-:W-:Y:S01]  /*ad90*/  SHF.R.S32.HI R0, RZ, 0x1f, R11 ;  /* 0x0000001fff007819 */ /* 0x000fe2000001140b */
[----:B------:R-:W-:-:S04]  /*ada0*/  IMAD.WIDE.U32 R8, R11, UR6, R8 ;  /* 0x000000060b087c25 */ /* 0x000fc8000f8e0008 */
[----:B------:R-:W-:Y:S01]  /*adb0*/  IMAD R4, R0, UR4, RZ ;  /* 0x0000000400047c24 */ /* 0x000fe2000f8e02ff */
[----:B------:R-:W-:Y:S01]  /*adc0*/  IADD3 R5, P1, R8, UR8, RZ ;  /* 0x0000000808057c10 */ /* 0x000fe2000ff3e0ff */
[----:B------:R-:W-:-:S04]  /*add0*/  IMAD.WIDE.U32 R6, R11, UR4, R6 ;  /* 0x000000040b067c25 */ /* 0x000fc8000f8e0006 */
[----:B------:R-:W-:Y:S02]  /*ade0*/  IMAD R0, R0, UR6, RZ ;  /* 0x0000000600007c24 */ /* 0x000fe4000f8e02ff */
        /* <DEDUP_REMOVED lines=8> */
[----:B------:R0:W1:Y:S04]  /*ae70*/  SHFL.IDX PT, R0, R13, RZ, 0x1e1f ;  /* 0x001e1fff0d007589 */ /* 0x00006800000e0000 */
[----:B------:R-:W2:Y:S04]  /*ae80*/  SHFL.IDX PT, R3, R3, RZ, 0x1e1f ;  /* 0x001e1fff03037589 */ /* 0x000ea800000e0000 */
[----:B------:R-:W3:Y:S04]  /*ae90*/  SHFL.IDX PT, R4, R4, RZ, 0x1e1f ;  /* 0x001e1fff04047589 */ /* 0x000ee800000e0000 */
[----:B------:R0:W4:Y:S02]  /*aea0*/  SHFL.IDX PT, R14, R5, RZ, 0x1e1f ;  /* 0x001e1fff050e7589 */ /* 0x00012400000e0000 */
.L_x_4901:
[----:B0-----:R-:W-:Y:S01]  /*aeb0*/  IMAD R5, R202, R21, RZ ;  /* 0x00000015ca057224 */ /* 0x001fe200078e02ff */
        /* <DEDUP_REMOVED lines=22> */
[C---:B--2---:R-:W-:Y:S02]  /*b020*/  @!P4 IADD3 R6, P0, R218.reuse, R3, RZ ;  /* 0x00000003da06c210 */ /* 0x044fe40007f1e0ff */
[----:B----4-:R-:W-:-:S03]  /*b030*/  @!P4 IADD3 R8, P1, R218, R14, RZ ;  /* 0x0000000eda08c210 */ /* 0x010fc60007f3e0ff */
[--C-:B-1----:R-:W-:Y:S02]  /*b040*/  @!P4 IMAD.X R7, R0, 0x1, R9.reuse, P0 ;  /* 0x000000010007c824 */ /* 0x102fe400000e0609 */
[----:B---3--:R-:W-:Y:S01]  /*b050*/  @!P4 IMAD.X R9, R4, 0x1, R9, P1 ;  /* 0x000000010409c824 */ /* 0x008fe200008e0609 */
        /* <DEDUP_REMOVED lines=8> */
[----:B------:R-:W-:Y:S01]  /*b0e0*/  SHF.R.S32.HI R15, RZ, 0x1f, R219 ;  /* 0x0000001fff0f7819 */ /* 0x000fe200000114db */
[--C-:B------:R-:W-:Y:S01]  /*b0f0*/  @!P3 IMAD.X R11, R0, 0x1, R13.reuse, P4 ;  /* 0x00000001000bb824 */ /* 0x100fe200020e060d */
[----:B------:R-:W-:Y:S01]  /*b100*/  ISETP.GE.AND P0, PT, R204, UR4, PT ;  /* 0x00000004cc007c0c */ /* 0x000fe2000bf06270 */
[----:B------:R-:W-:Y:S01]  /*b110*/  @!P3 IMAD.X R43, R4, 0x1, R13, P5 ;  /* 0x00000001042bb824 */ /* 0x000fe200028e060d */
[----:B------:R-:W-:-:S02]  /*b120*/  @!P2 IADD3 R46, P4, R219, R3, RZ ;  /* 0x00000003db2ea210 */ /* 0x000fc40007f9e0ff */
[-C--:B------:R-:W-:Y:S01]  /*b130*/  @!P2 IADD3 R48, P5, R219, R14.reuse, RZ ;  /* 0x0000000edb30a210 */ /* 0x080fe20007fbe0ff */
[----:B------:R1:W5:Y:S01]  /*b140*/  @!P3 LD.E.64 R30, desc[UR40][R10.64] ;  /* 0x000000280a1eb980 */ /* 0x000362000c101b00 */
[----:B------:R-:W-:Y:S01]  /*b150*/  SHF.R.S32.HI R21, RZ, 0x1f, R216 ;  /* 0x0000001fff157819 */ /* 0x000fe200000114d8 */
[--C-:B------:R-:W-:Y:S01]  /*b160*/  @!P2 IMAD.X R47, R0, 0x1, R15.reuse, P4 ;  /* 0x00000001002fa824 */ /* 0x100fe200020e060f */
[----:B------:R-:W-:Y:S01]  /*b170*/  @!P1 IADD3 R50, P4, R216, R3, RZ ;  /* 0x00000003d8329210 */ /* 0x000fe20007f9e0ff */
[----:B------:R-:W-:Y:S01]  /*b180*/  @!P2 IMAD.X R49, R4, 0x1, R15, P5 ;  /* 0x000000010431a824 */ /* 0x000fe200028e060f */
[----:B------:R-:W-:Y:S02]  /*b190*/  @!P1 IADD3 R52, P5, R216, R14, RZ ;  /* 0x0000000ed8349210 */ /* 0x000fe40007fbe0ff */
[----:B------:R-:W-:Y:S02]  /*b1a0*/  CS2R R24, SRZ ;  /* 0x0000000000187805 */ /* 0x000fe4000001ff00 */
[----:B------:R-:W-:Y:S01]  /*b1b0*/  SHF.R.S32.HI R13, RZ, 0x1f, R220 ;  /* 0x0000001fff0d7819 */ /* 0x000fe200000114dc */
[--C-:B------:R-:W-:Y:S01]  /*b1c0*/  @!P1 IMAD.X R51, R0, 0x1, R21.reuse, P4 ;  /* 0x0000000100339824 */ /* 0x100fe200020e0615 */
[----:B------:R-:W-:Y:S01]  /*b1d0*/  ISETP.GE.AND P4, PT, R220, UR4, PT ;  /* 0x00000004dc007c0c */ /* 0x000fe2000bf86270 */
[----:B------:R-:W-:Y:S01]  /*b1e0*/  @!P1 IMAD.X R53, R4, 0x1, R21, P5 ;  /* 0x0000000104359824 */ /* 0x000fe200028e0615 */
[----:B0-----:R-:W-:-:S02]  /*b1f0*/  @!P0 SHF.R.S32.HI R9, RZ, 0x1f, R204 ;  /* 0x0000001fff098819 */ /* 0x001fc400000114cc */
[----:B------:R-:W-:Y:S02]  /*b200*/  CS2R R26, SRZ ;  /* 0x00000000001a7805 */ /* 0x000fe4000001ff00 */
[----:B------:R-:W-:Y:S02]  /*b210*/  @!P0 IADD3 R6, P5, R204, R3, RZ ;  /* 0x00000003cc068210 */ /* 0x000fe40007fbe0ff */
[----:B------:R-:W-:Y:S02]  /*b220*/  CS2R R36, SRZ ;  /* 0x0000000000247805 */ /* 0x000fe4000001ff00 */
[----:B------:R-:W-:Y:S02]  /*b230*/  CS2R R38, SRZ ;  /* 0x0000000000267805 */ /* 0x000fe4000001ff00 */
[----:B-1----:R-:W-:Y:S01]  /*b240*/  CS2R R10, SRZ ;  /* 0x00000000000a7805 */ /* 0x002fe2000001ff00 */
[----:B------:R0:W5:Y:S01]  /*b250*/  @!P3 LD.E.64 R28, desc[UR40][R42.64] ;  /* 0x000000282a1cb980 */ /* 0x000162000c101b00 */
[----:B------:R-:W-:Y:S01]  /*b260*/  @!P0 IMAD.X R7, R0, 0x1, R9, P5 ;  /* 0x0000000100078824 */ /* 0x000fe200028e0609 */
[----:B------:R-:W-:-:S02]  /*b270*/  @!P0 IADD3 R40, P5, R204, R14, RZ ;  /* 0x0000000ecc288210 */ /* 0x000fc40007fbe0ff */
[----:B------:R-:W-:Y:S01]  /*b280*/  CS2R R20, SRZ ;  /* 0x0000000000147805 */ /* 0x000fe2000001ff00 */
[----:B------:R0:W5:Y:S02]  /*b290*/  @!P2 LD.E.64 R24, desc[UR40][R46.64] ;  /* 0x000000282e18a980 */ /* 0x000164000c101b00 */
[----:B------:R-:W-:Y:S01]  /*b2a0*/  @!P0 IMAD.X R41, R4, 0x1, R9, P5 ;  /* 0x0000000104298824 */ /* 0x000fe200028e0609 */
[----:B------:R-:W-:Y:S02]  /*b2b0*/  @!P4 IADD3 R54, P5, R220, R3, RZ ;  /* 0x00000003dc36c210 */ /* 0x000fe40007fbe0ff */
[----:B------:R-:W-:Y:S01]  /*b2c0*/  CS2R R8, SRZ ;  /* 0x0000000000087805 */ /* 0x000fe2000001ff00 */
[----:B------:R0:W5:Y:S02]  /*b2d0*/  @!P2 LD.E.64 R26, desc[UR40][R48.64] ;  /* 0x00000028301aa980 */ /* 0x000164000c101b00 */
[--C-:B------:R-:W-:Y:S01]  /*b2e0*/  @!P4 IMAD.X R55, R0, 0x1, R13.reuse, P5 ;  /* 0x000000010037c824 */ /* 0x100fe200028e060d */
[----:B------:R-:W-:Y:S01]  /*b2f0*/  @!P4 IADD3 R14, P5, R220, R14, RZ ;  /* 0x0000000edc0ec210 */ /* 0x000fe20007fbe0ff */
[----:B------:R0:W5:Y:S04]  /*b300*/  @!P1 LD.E.64 R20, desc[UR40][R50.64] ;  /* 0x0000002832149980 */ /* 0x000168000c101b00 */
[----:B------:R-:W-:Y:S01]  /*b310*/  @!P4 IMAD.X R15, R4, 0x1, R13, P5 ;  /* 0x00000001040fc824 */ /* 0x000fe200028e060d */
[----:B------:R-:W-:Y:S01]  /*b320*/  CS2R R12, SRZ ;  /* 0x00000000000c7805 */ /* 0x000fe2000001ff00 */
[----:B------:R0:W5:Y:S04]  /*b330*/  @!P0 LD.E.64 R36, desc[UR40][R6.64] ;  /* 0x0000002806248980 */ /* 0x000168000c101b00 */
[----:B------:R0:W5:Y:S04]  /*b340*/  @!P0 LD.E.64 R38, desc[UR40][R40.64] ;  /* 0x0000002828268980 */ /* 0x000168000c101b00 */
[----:B------:R0:W5:Y:S04]  /*b350*/  @!P1 LD.E.64 R12, desc[UR40][R52.64] ;  /* 0x00000028340c9980 */ /* 0x000168000c101b00 */
[----:B------:R0:W5:Y:S04]  /*b360*/  @!P4 LD.E.64 R8, desc[UR40][R54.64] ;  /* 0x000000283608c980 */ /* 0x000168000c101b00 */
[----:B------:R0:W5:Y:S02]  /*b370*/  @!P4 LD.E.64 R10, desc[UR40][R14.64] ;  /* 0x000000280e0ac980 */ /* 0x000164000c101b00 */
.L_x_4595:
[----:B------:R-:W-:Y:S05]  /*b380*/  BSYNC B1 ;  /* 0x0000000000017941 */ /* 0x000fea0003800000 */
.L_x_4594:
[----:B------:R-:W-:Y:S01]  /*b390*/  ULEA.HI UR4, UR38, UR38, URZ, 0x1 ;  /* 0x0000002626047291 */ /* 0x000fe2000f8f083f */
[----:B-1----:R-:W-:Y:S01]  /*b3a0*/  VIADDMNMX R0, R5, -R207, 0x80, PT ;  /* 0x0000008005007446 */ /* 0x002fe200038009cf */
[----:B------:R-:W-:Y:S02]  /*b3b0*/  BSSY B1, `(.L_x_4596) ;  /* 0x0000008000017945 */ /* 0x000fe40003800000 */
[----:B------:R-:W-:Y:S01]  /*b3c0*/  ULOP3.LUT UR4, UR4, 0xfffffffe, URZ, 0xc0, !UPT ;  /* 0xfffffffe04047892 */ /* 0x000fe2000f8ec03f */
[----:B------:R-:W-:-:S03]  /*b3d0*/  ISETP.GE.AND P1, PT, R201, R0, PT ;  /* 0x00000000c900720c */ /* 0x000fc60003f26270 */
[----:B------:R-:W-:-:S06]  /*b3e0*/  UIADD3 UR4, UR38, -UR4, URZ ;  /* 0x8000000426047290 */ /* 0x000fcc000fffe03f */
[----:B--2---:R-:W-:-:S05]  /*b3f0*/  IMAD.U32 R3, RZ, RZ, UR4 ;  /* 0x00000004ff037e24 */ /* 0x004fca000f8e00ff */
[----:B------:R-:W-:-:S04]  /*b400*/  SHF.L.U32 R3, R3, 0x1f, RZ ;  /* 0x0000001f03037819 */ /* 0x000fc800000006ff */
[----:B------:R-:W1:Y:S02]  /*b410*/  SYNCS.PHASECHK.TRANS64.TRYWAIT P0, [R16+URZ+0x2a800], R3 ;  /* 0x02a80003100075a7 */ /* 0x000e64000800017f */
[----:B-1----:R-:W-:Y:S05]  /*b420*/  @!P0 BRA `(.L_x_4597) ;  /* 0x0000023800b88947 */ /* 0x002fea0003800000 */
.L_x_4902:
[----:B------:R-:W-:Y:S05]  /*b430*/  BSYNC B1 ;  /* 0x0000000000017941 */ /* 0x000fea0003800000 */
.L_x_4596:
[----:B------:R-:W-:Y:S05]  /*b440*/  @P1 BRA `(.L_x_4598) ;  /* 0x00000064007c1947 */ /* 0x000fea0003800000 */
[----:B------:R-:W2:Y:S01]  /*b450*/  LDC R5, c[0x0][0x3f4] ;  /* 0x0000fd00ff057b82 */ /* 0x000ea20000000800 */
[----:B-1----:R-:W-:Y:S01]  /*b460*/  IMAD.IADD R3, R16, 0x1, R223 ;  /* 0x0000000110037824 */ /* 0x002fe200078e02df */
[----:B------:R-:W-:Y:S01]  /*b470*/  BSSY B1, `(.L_x_4599) ;  /* 0x0000080000017945 */ /* 0x000fe20003800000 */
[----:B------:R-:W-:Y:S02]  /*b480*/  LOP3.LUT P5, RZ, R224, 0x2, RZ, 0xc0, !PT ;  /* 0x00000002e0ff7812 */ /* 0x000fe400078ac0ff */
[----:B------:R-:W-:Y:S01]  /*b490*/  VIADD R0, R3, 0x20 ;  /* 0x0000002003007836 */ /* 0x000fe20000000000 */
[-C--:B--2---:R-:W-:Y:S02]  /*b4a0*/  ISETP.GE.AND P6, PT, R204, R5.reuse, PT ;  /* 0x00000005cc00720c */ /* 0x084fe40003fc6270 */
[-C--:B------:R-:W-:Y:S02]  /*b4b0*/  ISETP.GE.AND P0, PT, R218, R5.reuse, PT ;  /* 0x00000005da00720c */ /* 0x080fe40003f06270 */
[----:B------:R-:W-:-:S02]  /*b4c0*/  ISETP.GE.AND P1, PT, R217, R5, PT ;  /* 0x00000005d900720c */ /* 0x000fc40003f26270 */
[-C--:B------:R-:W-:Y:S02]  /*b4d0*/  ISETP.GE.AND P2, PT, R219, R5.reuse, PT ;  /* 0x00000005db00720c */ /* 0x080fe40003f46270 */
[-C--:B------:R-:W-:Y:S02]  /*b4e0*/  ISETP.GE.AND P3, PT, R216, R5.reuse, PT ;  /* 0x00000005d800720c */ /* 0x080fe40003f66270 */
[----:B------:R-:W-:-:S03]  /*b4f0*/  ISETP.GE.AND P4, PT, R220, R5, PT ;  /* 0x00000005dc00720c */ /* 0x000fc60003f86270 */
[----:B------:R-:W-:Y:S10]  /*b500*/  @P6 BRA `(.L_x_4600) ;  /* 0x0000000400d86947 */ /* 0x000ff40003800000 */
[----:B0--3--:R-:W0:Y:S01]  /*b510*/  LDS.128 R4, [R3+0x18400] ;  /* 0x0184000003047984 */ /* 0x009e220000000c00 */
        /* <DEDUP_REMOVED lines=15> */
[----:B----4-:R-:W-:-:S02]  /*b610*/  LOP3.LUT R14, R36, 0xff, RZ, 0xc0, !PT ;  /* 0x000000ff240e7812 */ /* 0x010fc400078ec0ff */
        /* <DEDUP_REMOVED lines=12> */
[----:B------:R-:W-:Y:S01]  /*b6e0*/  LOP3.LUT R15, R15, 0xff0000, R36, 0xf8, !PT ;  /* 0x00ff00000f0f7812 */ /* 0x000fe200078ef824 */
[----:B------:R-:W-:Y:S01]  /*b6f0*/  HADD2.F32 R14, -RZ, R14.H1_H1 ;  /* 0x3000000eff0e7230 */ /* 0x000fe20000004100 */
[----:B------:R-:W-:Y:S01]  /*b700*/  LOP3.LUT R43, R43, 0xff0000, R38, 0xf8, !PT ;  /* 0x00ff00002b2b7812 */ /* 0x000fe200078ef826 */
[--C-:B------:R-:W-:Y:S01]  /*b710*/  HADD2.F32 R47, -RZ, R46.reuse.H1_H1 ;  /* 0x3000002eff2f7230 */ /* 0x100fe20000004100 */
[----:B------:R-:W-:Y:S01]  /*b720*/  LOP3.LUT R40, R15, 0xff000000, R36, 0xf8, !PT ;  /* 0xff0000000f287812 */ /* 0x000fe200078ef824 */
[----:B------:R-:W-:Y:S01]  /*b730*/  HADD2.F32 R42, -RZ, R39.H1_H1 ;  /* 0x30000027ff2a7230 */ /* 0x000fe20000004100 */
[----:B------:R-:W-:Y:S01]  /*b740*/  F2FP.F16.E4M3.UNPACK_B R36, R6 ;  /* 0x00000006ff24723e */ /* 0x000fe200020006ff */
[----:B------:R-:W-:-:S02]  /*b750*/  HADD2.F32 R46, -RZ, R46.H0_H0 ;  /* 0x2000002eff2e7230 */ /* 0x000fc40000004100 */
        /* <DEDUP_REMOVED lines=81> */
.L_x_4600:
[----:B------:R-:W-:Y:S05]  /*bc70*/  BSYNC B1 ;  /* 0x0000000000017941 */ /* 0x000fea0003800000 */
.L_x_4599:
[----:B------:R-:W-:Y:S01]  /*bc80*/  BSSY B1, `(.L_x_4601) ;  /* 0x000007d000017945 */ /* 0x000fe20003800000 */
[----:B------:R-:W-:-:S03]  /*bc90*/  @P5 VIADD R0, R3, 0xffffffe0 ;  /* 0xffffffe003005836 */ /* 0x000fc60000000000 */
[----:B------:R-:W-:Y:S05]  /*bca0*/  @P0 BRA `(.L_x_4602) ;  /* 0x0000000400e80947 */ /* 0x000fea0003800000 */
[----:B01-3--:R-:W0:Y:S01]  /*bcb0*/  LDS.128 R4, [R0+0x18400] ;  /* 0x0184000000047984 */ /* 0x00be220000000c00 */
[----:B-----5:R-:W-:Y:S02]  /*bcc0*/  SHF.R.U32.HI R36, RZ, 0x8, R33 ;  /* 0x00000008ff247819 */ /* 0x020fe40000011621 */
[----:B------:R-:W-:Y:S02]  /*bcd0*/  SHF.R.U32.HI R40, RZ, 0x8, R35 ;  /* 0x00000008ff287819 */ /* 0x000fe40000011623 */
[----:B------:R-:W-:Y:S02]  /*bce0*/  LOP3.LUT R37, R33, 0xff, RZ, 0xc0, !PT ;  /* 0x000000ff21257812 */ /* 0x000fe400078ec0ff */
[----:B------:R-:W-:Y:S02]  /*bcf0*/  LOP3.LUT R41, R35, 0xff, RZ, 0xc0, !PT ;  /* 0x000000ff23297812 */ /* 0x000fe400078ec0ff */
[----:B------:R-:W-:Y:S02]  /*bd00*/  LOP3.LUT R36, R36, 0xff, RZ, 0xc0, !PT ;  /* 0x000000ff24247812 */ /* 0x000fe400078ec0ff */
[----:B------:R-:W-:-:S02]  /*bd10*/  LOP3.LUT R40, R40, 0xff, RZ, 0xc0, !PT ;  /* 0x000000ff28287812 */ /* 0x000fc400078ec0ff */
[----:B----4-:R-:W-:Y:S02]  /*bd20*/  SHF.R.U32.HI R14, RZ, 0x8, R32 ;  /* 0x00000008ff0e7819 */ /* 0x010fe40000011620 */
        /* <DEDUP_REMOVED lines=29> */
[----:B------:R-:W-:Y:S01]  /*bf00*/  LOP3.LUT R36, R15, 0xff000000, R32, 0xf8, !PT ;  /* 0xff0000000f247812 */ /* 0x000fe200078ef820 */
[--C-:B------:R-:W-:Y:S01]  /*bf10*/  HADD2.F32 R38, -RZ, R35.reuse.H1_H1 ;  /* 0x30000023ff267230 */ /* 0x100fe20000004100 */
[----:B------:R-:W-:Y:S01]  /*bf20*/  F2FP.F16.E4M3.UNPACK_B R32, R6 ;  /* 0x00000006ff20723e */ /* 0x000fe200020006ff */
        /* <DEDUP_REMOVED lines=82> */
.L_x_4602:
[----:B------:R-:W-:Y:S05]  /*c450*/  BSYNC B1 ;  /* 0x0000000000017941 */ /* 0x000fea0003800000 */
.L_x_4601:
[----:B------:R-:W-:Y:S04]  /*c460*/  BSSY B1, `(.L_x_4603) ;  /* 0x0000078000017945 */ /* 0x000fe80003800000 */
[----:B------:R-:W-:Y:S05]  /*c470*/  @P1 BRA `(.L_x_4604) ;  /* 0x0000000400d81947 */ /* 0x000fea0003800000 */
[----:B0123--:R-:W0:Y:S01]  /*c480*/  LDS.128 R4, [R3+0x1a400] ;  /* 0x01a4000003047984 */ /* 0x00fe220000000c00 */
        /* <DEDUP_REMOVED lines=33> */
[--C-:B------:R-:W-:Y:S01]  /*c6a0*/  HADD2.F32 R34, -RZ, R31.reuse.H1_H1 ;  /* 0x3000001fff227230 */ /* 0x100fe20000004100 */
[----:B------:R-:W-:Y:S01]  /*c6b0*/  F2FP.F16.E4M3.UNPACK_B R28, R6 ;  /* 0x00000006ff1c723e */ /* 0x000fe200020006ff */
[----:B------:R-:W-:Y:S01]  /*c6c0*/  HADD2.F32 R36, -RZ, R36.H0_H0 ;  /* 0x20000024ff247230 */ /* 0x000fe20000004100 */
[----:B------:R-:W-:Y:S01]  /*c6d0*/  LOP3.LUT R32, R15, 0xff000000, R30, 0xf8, !PT ;  /* 0xff0000000f207812 */ /* 0x000fe200078ef81e */
        /* <DEDUP_REMOVED lines=9> */
[----:B------:R-:W-:Y:S01]  /*c770*/  F2FP.F16.E4M3.UNPACK_B R30, R7 ;  /* 0x00000007ff1e723e */ /* 0x000fe200020006ff */
[C---:B------:R-:W-:Y:S01]  /*c780*/  FMUL.FTZ R29, R5.reuse, R36 ;  /* 0x00000024051d7220 */ /* 0x040fe20000410000 */
[----:B------:R-:W-:Y:S01]  /*c790*/  F2FP.F16.E4M3.UNPACK_B R37, R37.H1 ;  /* 0x00000025ff25723e */ /* 0x000fe200030006ff */
[----:B------:R-:W-:Y:S01]  /*c7a0*/  FMUL.FTZ R39, R5, R31 ;  /* 0x0000001f05277220 */ /* 0x000fe20000410000 */
        /* <DEDUP_REMOVED lines=67> */
.L_x_4604:
[----:B------:R-:W-:Y:S05]  /*cbe0*/  BSYNC B1 ;  /* 0x0000000000017941 */ /* 0x000fea0003800000 */
.L_x_4603:
[----:B------:R-:W-:Y:S04]  /*cbf0*/  BSSY B1, `(.L_x_4605) ;  /* 0x000007c000017945 */ /* 0x000fe80003800000 */
[----:B------:R-:W-:Y:S05]  /*cc00*/  @P2 BRA `(.L_x_4606) ;  /* 0x0000000400e82947 */ /* 0x000fea0003800000 */
[----:B0123--:R-:W0:Y:S01]  /*cc10*/  LDS.128 R4, [R0+0x1a400] ;  /* 0x01a4000000047984 */ /* 0x00fe220000000c00 */
        /* <DEDUP_REMOVED lines=121> */
.L_x_4606:
[----:B------:R-:W-:Y:S05]  /*d3b0*/  BSYNC B1 ;  /* 0x0000000000017941 */ /* 0x000fea0003800000 */
.L_x_4605:
        /* <DEDUP_REMOVED lines=120> */
.L_x_4608:
[----:B------:R-:W-:Y:S05]  /*db40*/  BSYNC B1 ;  /* 0x0000000000017941 */ /* 0x000fea0003800000 */
.L_x_4607:
[----:B------:R-:W-:Y:S05]  /*db50*/  @P4 BRA `(.L_x_4598) ;  /* 0x0000003c00b84947 */ /* 0x000fea0003800000 */
[----:B0123--:R-:W0:Y:S01]  /*db60*/  LDS.128 R4, [R0+0x1c400] ;  /* 0x01c4000000047984 */ /* 0x00fe220000000c00 */
[----:B-----5:R-:W-:Y:S02]  /*db70*/  SHF.R.U32.HI R13, RZ, 0x8, R9 ;  /* 0x00000008ff0d7819 */ /* 0x020fe40000011609 */
[----:B------:R-:W-:Y:S02]  /*db80*/  SHF.R.U32.HI R24, RZ, 0x8, R11 ;  /* 0x00000008ff187819 */ /* 0x000fe4000001160b */
[----:B------:R-:W-:Y:S02]  /*db90*/  SHF.R.U32.HI R15, RZ, 0x8, R10 ;  /* 0x00000008ff0f7819 */ /* 0x000fe4000001160a */
[----:B----4-:R-:W-:Y:S02]  /*dba0*/  LOP3.LUT R14, R9, 0xff, RZ, 0xc0, !PT ;  /* 0x000000ff090e7812 */ /* 0x010fe400078ec0ff */
        /* <DEDUP_REMOVED lines=118> */
.L_x_4592:
        /* <DEDUP_REMOVED lines=31> */
[----:B0-----:R-:W4:Y:S02]  /*e500*/  SHFL.IDX PT, R21, R21, RZ, 0x1e1f ;  /* 0x001e1fff15157589 */ /* 0x001f2400000e0000 */
.L_x_4908:
[----:B------:R-:W-:Y:S01]  /*e510*/  IMAD R37, R202, R25, RZ ;  /* 0x00000019ca257224 */ /* 0x000fe200078e02ff */
        /* <DEDUP_REMOVED lines=15> */
[----:B------:R-:W-:Y:S01]  /*e610*/  VIADD R5, R22, 0x20 ;  /* 0x0000002016057836 */ /* 0x000fe20000000000 */
[----:B------:R-:W-:Y:S01]  /*e620*/  ULDC UR4, c[0x0][0x3f4] ;  /* 0x0000fd0000047ab9 */ /* 0x000fe20000000800 */
[----:B------:R-:W-:Y:S01]  /*e630*/  IMAD.IADD R6, R204, 0x1, R217 ;  /* 0x00000001cc067824 */ /* 0x000fe200078e02d9 */
[C---:B------:R-:W-:Y:S01]  /*e640*/  ISETP.GE.AND P2, PT, R22.reuse, UR4, PT ;  /* 0x0000000416007c0c */ /* 0x040fe2000bf46270 */
[----:B------:R-:W-:Y:S01]  /*e650*/  VIADD R8, R22, 0x40 ;  /* 0x0000004016087836 */ /* 0x000fe20000000000 */
[----:B------:R-:W-:Y:S01]  /*e660*/  ISETP.GE.AND P1, PT, R5, UR4, PT ;  /* 0x0000000405007c0c */ /* 0x000fe2000bf26270 */
[----:B------:R-:W-:Y:S01]  /*e670*/  IMAD.IADD R4, R204, 0x1, R216 ;  /* 0x00000001cc047824 */ /* 0x000fe200078e02d8 */
[----:B------:R-:W-:Y:S02]  /*e680*/  SHF.R.S32.HI R7, RZ, 0x1f, R6 ;  /* 0x0000001fff077819 */ /* 0x000fe40000011406 */
[----:B------:R-:W-:Y:S02]  /*e690*/  CS2R R24, SRZ ;  /* 0x0000000000187805 */ /* 0x000fe4000001ff00 */
[----:B------:R-:W-:-:S02]  /*e6a0*/  ISETP.GE.AND P0, PT, R8, UR4, PT ;  /* 0x0000000408007c0c */ /* 0x000fc4000bf06270 */
[----:B------:R-:W-:Y:S02]  /*e6b0*/  CS2R R26, SRZ ;  /* 0x00000000001a7805 */ /* 0x000fe4000001ff00 */
[----:B------:R-:W-:Y:S02]  /*e6c0*/  SHF.R.S32.HI R5, RZ, 0x1f, R4 ;  /* 0x0000001fff057819 */ /* 0x000fe40000011404 */
[----:B------:R-:W-:Y:S02]  /*e6d0*/  CS2R R28, SRZ ;  /* 0x00000000001c7805 */ /* 0x000fe4000001ff00 */
[----:B------:R-:W-:Y:S02]  /*e6e0*/  LEA.HI R7, R7, R6, RZ, 0x4 ;  /* 0x0000000607077211 */ /* 0x000fe400078f20ff */
[----:B------:R-:W-:Y:S02]  /*e6f0*/  CS2R R30, SRZ ;  /* 0x00000000001e7805 */ /* 0x000fe4000001ff00 */
[----:B------:R-:W-:-:S02]  /*e700*/  LEA.HI R4, R5, R4, RZ, 0x4 ;  /* 0x0000000405047211 */ /* 0x000fc400078f20ff */
[----:B------:R-:W-:Y:S02]  /*e710*/  SHF.R.S32.HI R7, RZ, 0x4, R7 ;  /* 0x00000004ff077819 */ /* 0x000fe40000011407 */
[----:B------:R-:W-:Y:S02]  /*e720*/  @!P2 SHF.R.S32.HI R5, RZ, 0x1f, R22 ;  /* 0x0000001fff05a819 */ /* 0x000fe40000011416 */
[C---:B--2---:R-:W-:Y:S01]  /*e730*/  @!P2 IADD3 R38, P3, R22.reuse, R3, RZ ;  /* 0x000000031626a210 */ /* 0x044fe20007f7e0ff */
[----:B------:R-:W-:Y:S01]  /*e740*/  @!P1 IMAD.SHL.U32 R46, R7, 0x10, RZ ;  /* 0x00000010072e9824 */ /* 0x000fe200078e00ff */
[----:B----4-:R-:W-:Y:S02]  /*e750*/  @!P2 IADD3 R40, P4, R22, R21, RZ ;  /* 0x000000151628a210 */ /* 0x010fe40007f9e0ff */
[----:B------:R-:W-:Y:S02]  /*e760*/  CS2R R6, SRZ ;  /* 0x0000000000067805 */ /* 0x000fe4000001ff00 */
[----:B------:R-:W-:Y:S01]  /*e770*/  SHF.R.S32.HI R4, RZ, 0x4, R4 ;  /* 0x00000004ff047819 */ /* 0x000fe20000011404 */
[--C-:B-1----:R-:W-:Y:S01]  /*e780*/  @!P2 IMAD.X R39, R0, 0x1, R5.reuse, P3 ;  /* 0x000000010027a824 */ /* 0x102fe200018e0605 */
[-C--:B------:R-:W-:Y:S01]  /*e790*/  @!P1 IADD3 R42, P5, R3, R46.reuse, RZ ;  /* 0x0000002e032a9210 */ /* 0x080fe20007fbe0ff */
[----:B---3--:R-:W-:Y:S01]  /*e7a0*/  @!P2 IMAD.X R41, R20, 0x1, R5, P4 ;  /* 0x000000011429a824 */ /* 0x008fe200020e0605 */
[----:B------:R-:W-:Y:S01]  /*e7b0*/  @!P1 SHF.R.S32.HI R5, RZ, 0x1f, R46 ;  /* 0x0000001fff059819 */ /* 0x000fe2000001142e */
[----:B------:R-:W-:Y:S01]  /*e7c0*/  @!P0 IMAD.SHL.U32 R50, R4, 0x10, RZ ;  /* 0x0000001004328824 */ /* 0x000fe200078e00ff */
[----:B------:R-:W-:-:S02]  /*e7d0*/  @!P1 IADD3 R46, P4, R21, R46, RZ ;  /* 0x0000002e152e9210 */ /* 0x000fc40007f9e0ff */
[----:B------:R-:W-:Y:S02]  /*e7e0*/  CS2R R8, SRZ ;  /* 0x0000000000087805 */ /* 0x000fe4000001ff00 */
[----:B------:R-:W-:Y:S01]  /*e7f0*/  CS2R R10, SRZ ;  /* 0x00000000000a7805 */ /* 0x000fe2000001ff00 */
[--C-:B------:R-:W-:Y:S01]  /*e800*/  @!P1 IMAD.X R43, R0, 0x1, R5.reuse, P5 ;  /* 0x00000001002b9824 */ /* 0x100fe200028e0605 */
[-C--:B------:R-:W-:Y:S01]  /*e810*/  @!P0 IADD3 R48, P3, R3, R50.reuse, RZ ;  /* 0x0000003203308210 */ /* 0x080fe20007f7e0ff */
[----:B------:R-:W-:Y:S01]  /*e820*/  @!P1 IMAD.X R47, R20, 0x1, R5, P4 ;  /* 0x00000001142f9824 */ /* 0x000fe200020e0605 */
[----:B------:R-:W-:Y:S02]  /*e830*/  @!P0 SHF.R.S32.HI R3, RZ, 0x1f, R50 ;  /* 0x0000001fff038819 */ /* 0x000fe40000011432 */
[----:B------:R-:W-:Y:S02]  /*e840*/  CS2R R4, SRZ ;  /* 0x0000000000047805 */ /* 0x000fe4000001ff00 */
[----:B------:R-:W-:-:S02]  /*e850*/  @!P0 IADD3 R50, P5, R21, R50, RZ ;  /* 0x0000003215328210 */ /* 0x000fc40007fbe0ff */
[----:B------:R-:W-:Y:S02]  /*e860*/  CS2R R32, SRZ ;  /* 0x0000000000207805 */ /* 0x000fe4000001ff00 */
[----:B------:R-:W-:Y:S02]  /*e870*/  CS2R R34, SRZ ;  /* 0x0000000000227805 */ /* 0x000fe4000001ff00 */
[----:B------:R-:W-:Y:S02]  /*e880*/  CS2R R12, SRZ ;  /* 0x00000000000c7805 */ /* 0x000fe4000001ff00 */
        /* <DEDUP_REMOVED lines=9> */
.L_x_4611:
[----:B------:R-:W-:Y:S05]  /*e920*/  BSYNC B1 ;  /* 0x0000000000017941 */ /* 0x000fea0003800000 */
.L_x_4610:
        /* <DEDUP_REMOVED lines=10> */
.L_x_4909:
[----:B------:R-:W-:Y:S05]  /*e9d0*/  BSYNC B1 ;  /* 0x0000000000017941 */ /* 0x000fea0003800000 */
.L_x_4612:
[----:B------:R-:W-:Y:S05]  /*e9e0*/  @P1 BRA `(.L_x_4598) ;  /* 0x0000003000141947 */ /* 0x000fea0003800000 */
[----:B-1----:R-:W1:Y:S01]  /*e9f0*/  LDC R3, c[0x0][0x3f4] ;  /* 0x0000fd00ff037b82 */ /* 0x002e620000000800 */
[C---:B------:R-:W-:Y:S01]  /*ea00*/  VIADD R0, R22.reuse, 0x20 ;  /* 0x0000002016007836 */ /* 0x040fe20000000000 */
[----:B------:R-:W-:Y:S01]  /*ea10*/  BSSY B1, `(.L_x_4614) ;  /* 0x0000100000017945 */ /* 0x000fe20003800000 */
[C---:B---3--:R-:W-:Y:S01]  /*ea20*/  VIADD R20, R22.reuse, 0x40 ;  /* 0x0000004016147836 */ /* 0x048fe20000000000 */
[-C--:B-1----:R-:W-:Y:S02]  /*ea30*/  ISETP.GE.AND P0, PT, R22, R3.reuse, PT ;  /* 0x000000031600720c */ /* 0x082fe40003f06270 */
[-C--:B------:R-:W-:Y:S02]  /*ea40*/  ISETP.GE.AND P1, PT, R0, R3.reuse, PT ;  /* 0x000000030000720c */ /* 0x080fe40003f26270 */
[----:B------:R-:W-:-:S09]  /*ea50*/  ISETP.GE.AND P2, PT, R20, R3, PT ;  /* 0x000000031400720c */ /* 0x000fd20003f46270 */
[----:B------:R-:W-:Y:S05]  /*ea60*/  @P0 BRA `(.L_x_4615) ;  /* 0x0000000c00e80947 */ /* 0x000fea0003800000 */
[----:B------:R-:W2:Y:S01]  /*ea70*/  LDL R68, [R1+0x6c] ;  /* 0x00006c0001447983 */ /* 0x000ea20000100800 */
[----:B------:R-:W-:Y:S02]  /*ea80*/  LEA.HI R0, R36, R36, RZ, 0x1 ;  /* 0x0000002424007211 */ /* 0x000fe400078f08ff */
[----:B-----5:R-:W-:Y:S02]  /*ea90*/  LOP3.LUT R20, R24, 0xff, RZ, 0xc0, !PT ;  /* 0x000000ff18147812 */ /* 0x020fe400078ec0ff */
[----:B----4-:R-:W-:Y:S02]  /*eaa0*/  LOP3.LUT R21, R0, 0xfffffffe, RZ, 0xc0, !PT ;  /* 0xfffffffe00157812 */ /* 0x010fe400078ec0ff */
[----:B------:R-:W-:Y:S02]  /*eab0*/  SHF.R.U32.HI R0, RZ, 0x8, R24 ;  /* 0x00000008ff007819 */ /* 0x000fe40000011618 */
[----:B------:R-:W-:Y:S01]  /*eac0*/  SHF.R.U32.HI R37, RZ, 0x8, R25 ;  /* 0x00000008ff257819 */ /* 0x000fe20000011619 */
[----:B0-----:R-:W-:Y:S01]  /*ead0*/  IMAD.IADD R40, R36, 0x1, -R21 ;  /* 0x0000000124287824 */ /* 0x001fe200078e0a15 */
[----:B------:R-:W-:-:S02]  /*eae0*/  LOP3.LUT R21, R0, 0xff, RZ, 0xc0, !PT ;  /* 0x000000ff00157812 */ /* 0x000fc400078ec0ff */
[----:B------:R-:W-:Y:S02]  /*eaf0*/  SHF.R.U32.HI R39, RZ, 0x8, R26 ;  /* 0x00000008ff277819 */ /* 0x000fe4000001161a */
[----:B------:R-:W-:Y:S02]  /*eb00*/  LEA.HI R0, R3, R40, RZ, 0x1c ;  /* 0x0000002803007211 */ /* 0x000fe400078fe0ff */
[----:B------:R-:W-:Y:S02]  /*eb10*/  PRMT R45, R21, 0x7604, R20 ;  /* 0x00007604152d7816 */ /* 0x000fe40000000014 */
[----:B------:R-:W-:Y:S02]  /*eb20*/  SHF.R.S32.HI R21, RZ, 0x1f, R0 ;  /* 0x0000001fff157819 */ /* 0x000fe40000011400 */
[----:B------:R-:W-:Y:S02]  /*eb30*/  LOP3.LUT R36, R25, 0xff, RZ, 0xc0, !PT ;  /* 0x000000ff19247812 */ /* 0x000fe400078ec0ff */
[----:B------:R-:W-:Y:S01]  /*eb40*/  LEA.HI R20, R21, R0, RZ, 0x2 ;  /* 0x0000000015147211 */ /* 0x000fe200078f10ff */
[----:B------:R-:W-:Y:S01]  /*eb50*/  IMAD.SHL.U32 R21, R0, 0x10, RZ ;  /* 0x0000001000157824 */ /* 0x000fe200078e00ff */
[----:B------:R-:W-:-:S02]  /*eb60*/  LOP3.LUT R38, R26, 0xff, RZ, 0xc0, !PT ;  /* 0x000000ff1a267812 */ /* 0x000fc400078ec0ff */
[----:B------:R-:W-:Y:S01]  /*eb70*/  LOP3.LUT R37, R37, 0xff, RZ, 0xc0, !PT ;  /* 0x000000ff25257812 */ /* 0x000fe200078ec0ff */
[----:B------:R-:W-:Y:S01]  /*eb80*/  IMAD.SHL.U32 R20, R20, 0x800, RZ ;  /* 0x0000080014147824 */ /* 0x000fe200078e00ff */
[----:B------:R-:W-:Y:S02]  /*eb90*/  LOP3.LUT R0, R208, 0x30, R21, 0xf8, !PT ;  /* 0x00000030d0007812 */ /* 0x000fe400078ef815 */
[----:B------:R-:W-:Y:S02]  /*eba0*/  LOP3.LUT R39, R39, 0xff, RZ, 0xc0, !PT ;  /* 0x000000ff27277812 */ /* 0x000fe400078ec0ff */
[----:B------:R-:W-:Y:S02]  /*ebb0*/  LOP3.LUT R0, R0, R209, RZ, 0x3c, !PT ;  /* 0x000000d100007212 */ /* 0x000fe400078e3cff */
[----:B------:R-:W-:Y:S02]  /*ebc0*/  LOP3.LUT R21, R20, 0xffffe000, RZ, 0xc0, !PT ;  /* 0xffffe00014157812 */ /* 0x000fe400078ec0ff */
[----:B------:R-:W-:-:S02]  /*ebd0*/  PRMT R46, R37, 0x7604, R36 ;  /* 0x00007604252e7816 */ /* 0x000fc40000000024 */
[----:B------:R-:W-:Y:S02]  /*ebe0*/  IADD3 R21, R0, R210, R21 ;  /* 0x000000d200157210 */ /* 0x000fe40007ffe015 */
[----:B------:R-:W-:Y:S02]  /*ebf0*/  PRMT R47, R39, 0x7604, R38 ;  /* 0x00007604272f7816 */ /* 0x000fe40000000026 */
[----:B------:R-:W-:Y:S01]  /*ec00*/  SHF.R.U32.HI R37, RZ, 0x8, R27 ;  /* 0x00000008ff257819 */ /* 0x000fe2000001161b */
[----:B------:R-:W-:Y:S01]  /*ec10*/  IMAD.IADD R0, R16, 0x1, R21 ;  /* 0x0000000110007824 */ /* 0x000fe200078e0215 */
[----:B------:R-:W-:Y:S02]  /*ec20*/  SHF.R.U32.HI R39, RZ, 0x8, R4 ;  /* 0x00000008ff277819 */ /* 0x000fe40000011604 */
[----:B------:R-:W-:Y:S02]  /*ec30*/  SHF.R.U32.HI R40, RZ, 0x8, R5 ;  /* 0x00000008ff287819 */ /* 0x000fe40000011605 */
[----:B------:R-:W-:-:S02]  /*ec40*/  LOP3.LUT R36, R27, 0xff, RZ, 0xc0, !PT ;  /* 0x000000ff1b247812 */ /* 0x000fc400078ec0ff */
[----:B------:R-:W-:Y:S02]  /*ec50*/  LOP3.LUT R38, R4, 0xff, RZ, 0xc0, !PT ;  /* 0x000000ff04267812 */ /* 0x000fe400078ec0ff */
[----:B------:R-:W-:Y:S02]  /*ec60*/  LOP3.LUT R37, R37, 0xff, RZ, 0xc0, !PT ;  /* 0x000000ff25257812 */ /* 0x000fe400078ec0ff */
[----:B------:R-:W-:Y:S02]  /*ec70*/  LOP3.LUT R39, R39, 0xff, RZ, 0xc0, !PT ;  /* 0x000000ff27277812 */ /* 0x000fe400078ec0ff */
[----:B------:R-:W-:Y:S02]  /*ec80*/  LOP3.LUT R21, R40, 0xff, RZ, 0xc0, !PT ;  /* 0x000000ff28157812 */ /* 0x000fe400078ec0ff */
[----:B------:R-:W0:Y:S01]  /*ec90*/  LDS.128 R40, [R0+0x18400] ;  /* 0x0184000000287984 */ /* 0x000e220000000c00 */
[----:B------:R-:W-:Y:S02]  /*eca0*/  PRMT R20, R37, 0x7604, R36 ;  /* 0x0000760425147816 */ /* 0x000fe40000000024 */
[----:B------:R-:W-:-:S02]  /*ecb0*/  PRMT R51, R39, 0x7604, R38 ;  /* 0x0000760427337816 */ /* 0x000fc40000000026 */
[----:B------:R-:W-:Y:S02]  /*ecc0*/  SHF.R.U32.HI R53, RZ, 0x8, R7 ;  /* 0x00000008ff357819 */ /* 0x000fe40000011607 */
[----:B------:R-:W-:Y:S02]  /*ecd0*/  SHF.R.U32.HI R50, RZ, 0x8, R6 ;  /* 0x00000008ff327819 */ /* 0x000fe40000011606 */
[----:B------:R-:W-:Y:S02]  /*ece0*/  LOP3.LUT R52, R7, 0xff, RZ, 0xc0, !PT ;  /* 0x000000ff07347812 */ /* 0x000fe400078ec0ff */
        /* <DEDUP_REMOVED lines=18> */
[----:B------:R-:W-:Y:S02]  /*ee10*/  SHF.R.U32.HI R57, RZ, 0x10, R7 ;  /* 0x00000010ff397819 */ /* 0x000fe40000011607 */
        /* <DEDUP_REMOVED lines=8> */
[----:B------:R-:W-:Y:S02]  /*eea0*/  F2FP.F16.E4M3.UNPACK_B R55, R53 ;  /* 0x00000035ff37723e */ /* 0x000fe400020006ff */
[----:B0-----:R-:W-:Y:S02]  /*eeb0*/  F2FP.F16.E4M3.UNPACK_B R26, R41 ;  /* 0x00000029ff1a723e */ /* 0x001fe400020006ff */
[----:B------:R-:W-:Y:S02]  /*eec0*/  F2FP.F16.E4M3.UNPACK_B R27, R24 ;  /* 0x00000018ff1b723e */ /* 0x000fe400020006ff */
[--C-:B------:R-:W-:Y:S01]  /*eed0*/  LOP3.LUT R51, R51, 0xff0000, R4.reuse, 0xf8, !PT ;  /* 0x00ff000033337812 */ /* 0x100fe200078ef804 */
[--C-:B------:R-:W-:Y:S01]  /*eee0*/  HADD2.F32 R6, -RZ, R26.reuse.H0_H0 ;  /* 0x2000001aff067230 */ /* 0x100fe20000004100 */
[----:B------:R-:W-:Y:S01]  /*eef0*/  LOP3.LUT R59, R52, 0xff0000, R57, 0xf8, !PT ;  /* 0x00ff0000343b7812 */ /* 0x000fe200078ef839 */
[----:B------:R-:W-:Y:S01]  /*ef00*/  HADD2.F32 R26, -RZ, R26.H1_H1 ;  /* 0x3000001aff1a7230 */ /* 0x000fe20000004100 */
[----:B------:R-:W-:-:S02]  /*ef10*/  LOP3.LUT R57, R51, 0xff000000, R4, 0xf8, !PT ;  /* 0xff00000033397812 */ /* 0x000fc400078ef804 */
[-C--:B------:R-:W-:Y:S02]  /*ef20*/  F2FP.F16.E4M3.UNPACK_B R51, R43.reuse ;  /* 0x0000002bff33723e */ /* 0x080fe400020006ff */
[----:B------:R-:W-:Y:S02]  /*ef30*/  F2FP.F16.E4M3.UNPACK_B R52, R43.H1 ;  /* 0x0000002bff34723e */ /* 0x000fe400030006ff */
[-C--:B------:R-:W-:Y:S02]  /*ef40*/  F2FP.F16.E4M3.UNPACK_B R43, R40.reuse ;  /* 0x00000028ff2b723e */ /* 0x080fe400020006ff */
[----:B------:R-:W-:Y:S02]  /*ef50*/  F2FP.F16.E4M3.UNPACK_B R50, R40.H1 ;  /* 0x00000028ff32723e */ /* 0x000fe400030006ff */
[----:B------:R-:W-:Y:S02]  /*ef60*/  F2FP.F16.E4M3.UNPACK_B R41, R41.H1 ;  /* 0x00000029ff29723e */ /* 0x000fe400030006ff */
[----:B------:R-:W-:-:S02]  /*ef70*/  LOP3.LUT R59, R59, 0xff000000, R7, 0xf8, !PT ;  /* 0xff0000003b3b7812 */ /* 0x000fc400078ef807 */
[-C--:B------:R-:W-:Y:S02]  /*ef80*/  F2FP.F16.E4M3.UNPACK_B R7, R42.reuse ;  /* 0x0000002aff07723e */ /* 0x080fe400020006ff */
[----:B------:R-:W-:Y:S01]  /*ef90*/  F2FP.F16.E4M3.UNPACK_B R42, R42.H1 ;  /* 0x0000002aff2a723e */ /* 0x000fe200030006ff */
[----:B--2---:R-:W0:Y:S02]  /*efa0*/  LDS.128 R36, [R68+0x18400] ;  /* 0x0184000044247984 */ /* 0x004e240000000c00 */
[----:B0-----:R-:W-:Y:S02]  /*efb0*/  F2FP.F16.E4M3.UNPACK_B R21, R37 ;  /* 0x00000025ff15723e */ /* 0x001fe400020006ff */
[-C--:B------:R-:W-:Y:S02]  /*efc0*/  F2FP.F16.E4M3.UNPACK_B R48, R39.reuse ;  /* 0x00000027ff30723e */ /* 0x080fe400020006ff */
[----:B------:R-:W-:Y:S01]  /*efd0*/  F2FP.F16.E4M3.UNPACK_B R49, R39.H1 ;  /* 0x00000027ff31723e */ /* 0x000fe200030006ff */
[----:B------:R-:W-:Y:S01]  /*efe0*/  HADD2.F32 R39, -RZ, R55.H0_H0 ;  /* 0x20000037ff277230 */ /* 0x000fe20000004100 */
[-C--:B------:R-:W-:Y:S01]  /*eff0*/  F2FP.F16.E4M3.UNPACK_B R46, R36.reuse ;  /* 0x00000024ff2e723e */ /* 0x080fe200020006ff */
[----:B------:R-:W-:Y:S01]  /*f000*/  HADD2.F32 R25, -RZ, R21.H0_H0 ;  /* 0x20000015ff197230 */ /* 0x000fe20000004100 */
[----:B------:R-:W-:Y:S01]  /*f010*/  F2FP.F16.E4M3.UNPACK_B R47, R36.H1 ;  /* 0x00000024ff2f723e */ /* 0x000fe200030006ff */
[----:B------:R-:W-:-:S02]  /*f020*/  HADD2.F32 R36, -RZ, R27.H0_H0 ;  /* 0x2000001bff247230 */ /* 0x000fc40000004100 */
[C---:B------:R-:W-:Y:S01]  /*f030*/  FMUL.FTZ R40, R6.reuse, R39 ;  /* 0x0000002706287220 */ /* 0x040fe20000410000 */
[----:B------:R-:W-:Y:S01]  /*f040*/  HADD2.F32 R55, -RZ, R55.H1_H1 ;  /* 0x30000037ff377230 */ /* 0x000fe20000004100 */
[----:B------:R-:W-:Y:S01]  /*f050*/  F2FP.F16.E4M3.UNPACK_B R37, R37.H1 ;  /* 0x00000025ff25723e */ /* 0x000fe200030006ff */
[-C--:B------:R-:W-:Y:S01]  /*f060*/  FMUL.FTZ R56, R6, R36.reuse ;  /* 0x0000002406387220 */ /* 0x080fe20000410000 */
[C---:B------:R-:W-:Y:S01]  /*f070*/  FFMA.FTZ R6, R25.reuse, R36, -R40 ;  /* 0x0000002419067223 */ /* 0x040fe20000010828 */
[----:B------:R-:W-:Y:S01]  /*f080*/  F2FP.F16.E4M3.UNPACK_B R36, R24.H1 ;  /* 0x00000018ff24723e */ /* 0x000fe200030006ff */
[----:B------:R-:W-:Y:S02]  /*f090*/  HADD2.F32 R24, -RZ, R21.H1_H1 ;  /* 0x30000015ff187230 */ /* 0x000fe40000004100 */
[----:B------:R-:W-:Y:S01]  /*f0a0*/  FFMA.FTZ R25, R25, R39, R56 ;  /* 0x0000002719197223 */ /* 0x000fe20000010038 */
[----:B------:R-:W-:Y:S01]  /*f0b0*/  F2FP.F16.E4M3.UNPACK_B R56, R53.H1 ;  /* 0x00000035ff38723e */ /* 0x000fe200030006ff */
[----:B------:R-:W-:-:S02]  /*f0c0*/  HADD2.F32 R39, -RZ, R27.H1_H1 ;  /* 0x3000001bff277230 */ /* 0x000fc40000004100 */
[C---:B------:R-:W-:Y:S01]  /*f0d0*/  FMUL.FTZ R53, R26.reuse, R55 ;  /* 0x000000371a357220 */ /* 0x040fe20000410000 */
[----:B------:R-:W-:Y:S01]  /*f0e0*/  HADD2.F32 R21, -RZ, R41.H0_H0 ;  /* 0x20000029ff157230 */ /* 0x000fe20000004100 */
[-C--:B------:R-:W-:Y:S01]  /*f0f0*/  F2FP.F16.E4M3.UNPACK_B R4, R38.reuse ;  /* 0x00000026ff04723e */ /* 0x080fe200020006ff */
[----:B------:R-:W-:Y:S02]  /*f100*/  HADD2.F32 R58, -RZ, R56.H0_H0 ;  /* 0x20000038ff3a7230 */ /* 0x000fe40000004100 */
[----:B------:R-:W-:Y:S01]  /*f110*/  FMUL.FTZ R26, R26, R39 ;  /* 0x000000271a1a7220 */ /* 0x000fe20000410000 */
[----:B------:R-:W-:Y:S01]  /*f120*/  HADD2.F32 R40, -RZ, R36.H0_H0 ;  /* 0x20000024ff287230 */ /* 0x000fe20000004100 */
[----:B------:R-:W-:Y:S01]  /*f130*/  F2FP.F16.E4M3.UNPACK_B R38, R38.H1 ;  /* 0x00000026ff26723e */ /* 0x000fe200030006ff */
[----:B------:R-:W-:Y:S02]  /*f140*/  HADD2.F32 R27, -RZ, R37.H0_H0 ;  /* 0x20000025ff1b7230 */ /* 0x000fe40000004100 */
[----:B------:R-:W-:Y:S01]  /*f150*/  FMUL.FTZ R60, R21, R58 ;  /* 0x0000003a153c7220 */ /* 0x000fe20000410000 */
[----:B------:R-:W-:-:S02]  /*f160*/  HADD2.F32 R41, -RZ, R41.H1_H1 ;  /* 0x30000029ff297230 */ /* 0x000fc40000004100 */
[-C--:B------:R-:W-:Y:S01]  /*f170*/  FMUL.FTZ R61, R21, R40.reuse ;  /* 0x00000028153d7220 */ /* 0x080fe20000410000 */
[C---:B------:R-:W-:Y:S01]  /*f180*/  FFMA.FTZ R21, R24.reuse, R39, -R53 ;  /* 0x0000002718157223 */ /* 0x040fe20000010835 */
[----:B------:R-:W-:Y:S01]  /*f190*/  FFMA.FTZ R24, R24, R55, R26 ;  /* 0x0000003718187223 */ /* 0x000fe2000001001a */
[C---:B------:R-:W-:Y:S01]  /*f1a0*/  FFMA.FTZ R26, R27.reuse, R40, -R60 ;  /* 0x000000281b1a7223 */ /* 0x040fe2000001083c */
[-C--:B------:R-:W-:Y:S01]  /*f1b0*/  F2FP.F16.E4M3.UNPACK_B R60, R59.reuse ;  /* 0x0000003bff3c723e */ /* 0x080fe200020006ff */
[----:B------:R-:W-:Y:S01]  /*f1c0*/  FFMA.FTZ R27, R27, R58, R61 ;  /* 0x0000003a1b1b7223 */ /* 0x000fe2000001003d */
[-C--:B------:R-:W-:Y:S01]  /*f1d0*/  F2FP.F16.E4M3.UNPACK_B R55, R54.reuse ;  /* 0x00000036ff37723e */ /* 0x080fe200020006ff */
[----:B------:R-:W-:Y:S01]  /*f1e0*/  HADD2.F32 R53, -RZ, R36.H1_H1 ;  /* 0x30000024ff357230 */ /* 0x000fe20000004100 */
[----:B------:R-:W-:Y:S01]  /*f1f0*/  F2FP.F16.E4M3.UNPACK_B R59, R59.H1 ;  /* 0x0000003bff3b723e */ /* 0x000fe200030006ff */
[----:B------:R-:W-:Y:S01]  /*f200*/  HADD2.F32 R58, -RZ, R56.H1_H1 ;  /* 0x30000038ff3a7230 */ /* 0x000fe20000004100 */
[----:B------:R-:W-:Y:S01]  /*f210*/  F2FP.F16.E4M3.UNPACK_B R54, R54.H1 ;  /* 0x00000036ff36723e */ /* 0x000fe200030006ff */
[----:B------:R-:W-:-:S02]  /*f220*/  HADD2.F32 R61, -RZ, R60.H0_H0 ;  /* 0x2000003cff3d7230 */ /* 0x000fc40000004100 */
[----:B------:R-:W-:Y:S02]  /*f230*/  HADD2.F32 R36, -RZ, R51.H0_H0 ;  /* 0x20000033ff247230 */ /* 0x000fe40000004100 */
[----:B------:R-:W-:Y:S02]  /*f240*/  HADD2.F32 R56, -RZ, R55.H0_H0 ;  /* 0x20000037ff387230 */ /* 0x000fe40000004100 */
[----:B------:R-:W-:Y:S02]  /*f250*/  HADD2.F32 R40, -RZ, R37.H1_H1 ;  /* 0x30000025ff287230 */ /* 0x000fe40000004100 */
[C---:B------:R-:W-:Y:S01]  /*f260*/  FMUL.FTZ R37, R41.reuse, R58 ;  /* 0x0000003a29257220 */ /* 0x040fe20000410000 */
[----:B------:R-:W-:Y:S02]  /*f270*/  HADD2.F32 R39, -RZ, R48.H0_H0 ;  /* 0x20000030ff277230 */ /* 0x000fe40000004100 */
[C---:B------:R-:W-:Y:S01]  /*f280*/  FMUL.FTZ R62, R36.reuse, R61 ;  /* 0x0000003d243e7220 */ /* 0x040fe20000410000 */
[----:B------:R-:W-:Y:S01]  /*f290*/  FMUL.FTZ R41, R41, R53 ;  /* 0x0000003529297220 */ /* 0x000fe20000410000 */
[----:B------:R-:W-:Y:S01]  /*f2a0*/  FMUL.FTZ R64, R36, R56 ;  /* 0x0000003824407220 */ /* 0x000fe20000410000 */
[----:B------:R-:W-:-:S02]  /*f2b0*/  HADD2.F32 R60, -RZ, R60.H1_H1 ;  /* 0x3000003cff3c7230 */ /* 0x000fc40000004100 */
[C---:B------:R-:W-:Y:S01]  /*f2c0*/  FFMA.FTZ R37, R40.reuse, R53, -R37 ;  /* 0x0000003528257223 */ /* 0x040fe20000010825 */
[----:B------:R-:W-:Y:S02]  /*f2d0*/  HADD2.F32 R51, -RZ, R51.H1_H1 ;  /* 0x30000033ff337230 */ /* 0x000fe40000004100 */
[C---:B------:R-:W-:Y:S01]  /*f2e0*/  FFMA.FTZ R36, R39.reuse, R56, -R62 ;  /* 0x0000003827247223 */ /* 0x040fe2000001083e */
[----:B------:R-:W-:Y:S02]  /*f2f0*/  HADD2.F32 R55, -RZ, R55.H1_H1 ;  /* 0x30000037ff377230 */ /* 0x000fe40000004100 */
[----:B------:R-:W-:Y:S01]  /*f300*/  FFMA.FTZ R40, R40, R58, R41 ;  /* 0x0000003a28287223 */ /* 0x000fe20000010029 */
[----:B------:R-:W-:Y:S01]  /*f310*/  FFMA.FTZ R39, R39, R61, R64 ;  /* 0x0000003d27277223 */ /* 0x000fe20000010040 */
        /* <DEDUP_REMOVED lines=9> */
[C---:B------:R-:W-:Y:S01]  /*f3b0*/  FMUL.FTZ R64, R53.reuse, R58 ;  /* 0x0000003a35407220 */ /* 0x040fe20000410000 */
[----:B------:R-:W-:Y:S01]  /*f3c0*/  F2FP.F16.E4M3.UNPACK_B R55, R57.H1 ;  /* 0x00000039ff37723e */ /* 0x000fe200030006ff */
[----:B------:R-:W-:Y:S01]  /*f3d0*/  FMUL.FTZ R53, R53, R56 ;  /* 0x0000003835357220 */ /* 0x000fe20000410000 */
[----:B------:R-:W-:Y:S01]  /*f3e0*/  HADD2.F32 R59, -RZ, R59.H1_H1 ;  /* 0x3000003bff3b7230 */ /* 0x000fe20000004100 */
[----:B------:R-:W-:Y:S01]  /*f3f0*/  F2FP.F16.E4M3.UNPACK_B R51, R45.H1 ;  /* 0x0000002dff33723e */ /* 0x000fe200030006ff */
[----:B------:R-:W-:-:S02]  /*f400*/  HADD2.F32 R52, -RZ, R52.H1_H1 ;  /* 0x30000034ff347230 */ /* 0x000fc40000004100 */
[C---:B------:R-:W-:Y:S01]  /*f410*/  FFMA.FTZ R64, R41.reuse, R56, -R64 ;  /* 0x0000003829407223 */ /* 0x040fe20000010840 */
[----:B------:R-:W-:Y:S01]  /*f420*/  FFMA.FTZ R65, R41, R58, R53 ;  /* 0x0000003a29417223 */ /* 0x000fe20000010035 */
[----:B------:R-:W-:Y:S01]  /*f430*/  HADD2.F32 R54, -RZ, R54.H1_H1 ;  /* 0x30000036ff367230 */ /* 0x000fe20000004100 */
[----:B------:R-:W-:Y:S01]  /*f440*/  F2FP.F16.E4M3.UNPACK_B R57, R57 ;  /* 0x00000039ff39723e */ /* 0x000fe200020006ff */
[----:B------:R-:W-:Y:S02]  /*f450*/  HADD2.F32 R49, -RZ, R49.H1_H1 ;  /* 0x30000031ff317230 */ /* 0x000fe40000004100 */
[C---:B------:R-:W-:Y:S01]  /*f460*/  FMUL.FTZ R58, R52.reuse, R59 ;  /* 0x0000003b343a7220 */ /* 0x040fe20000410000 */
[----:B------:R-:W-:Y:S02]  /*f470*/  HADD2.F32 R56, -RZ, R55.H0_H0 ;  /* 0x20000037ff387230 */ /* 0x000fe40000004100 */
[----:B------:R-:W-:Y:S01]  /*f480*/  FMUL.FTZ R60, R52, R54 ;  /* 0x00000036343c7220 */ /* 0x000fe20000410000 */
[----:B------:R-:W-:-:S02]  /*f490*/  HADD2.F32 R48, -RZ, R50.H0_H0 ;  /* 0x20000032ff307230 */ /* 0x000fc40000004100 */
[C---:B------:R-:W-:Y:S01]  /*f4a0*/  FFMA.FTZ R67, R49.reuse, R54, -R58 ;  /* 0x0000003631437223 */ /* 0x040fe2000001083a */
[----:B------:R-:W-:Y:S02]  /*f4b0*/  HADD2.F32 R53, -RZ, R51.H0_H0 ;  /* 0x20000033ff357230 */ /* 0x000fe40000004100 */
[----:B------:R-:W-:Y:S01]  /*f4c0*/  FFMA.FTZ R66, R49, R59, R60 ;  /* 0x0000003b31427223 */ /* 0x000fe2000001003c */
[----:B------:R-:W-:Y:S02]  /*f4d0*/  HADD2.F32 R55, -RZ, R55.H1_H1 ;  /* 0x30000037ff377230 */ /* 0x000fe40000004100 */
[C---:B------:R-:W-:Y:S01]  /*f4e0*/  FMUL.FTZ R52, R48.reuse, R56 ;  /* 0x0000003830347220 */ /* 0x040fe20000410000 */
[----:B------:R-:W-:Y:S02]  /*f4f0*/  HADD2.F32 R50, -RZ, R50.H1_H1 ;  /* 0x30000032ff327230 */ /* 0x000fe40000004100 */
[----:B------:R-:W-:Y:S01]  /*f500*/  FMUL.FTZ R61, R48, R53 ;  /* 0x00000035303d7220 */ /* 0x000fe20000410000 */
[----:B------:R-:W-:Y:S01]  /*f510*/  HADD2.F32 R51, -RZ, R51.H1_H1 ;  /* 0x30000033ff337230 */ /* 0x000fe20000004100 */
[----:B------:R-:W-:Y:S01]  /*f520*/  F2FP.F16.E4M3.UNPACK_B R48, R45 ;  /* 0x0000002dff30723e */ /* 0x000fe200020006ff */
[----:B------:R-:W-:-:S02]  /*f530*/  HADD2.F32 R41, -RZ, R47.H0_H0 ;  /* 0x2000002fff297230 */ /* 0x000fc40000004100 */
[C---:B------:R-:W-:Y:S01]  /*f540*/  FMUL.FTZ R54, R50.reuse, R55 ;  /* 0x0000003732367220 */ /* 0x040fe20000410000 */
[----:B------:R-:W-:Y:S02]  /*f550*/  HADD2.F32 R47, -RZ, R47.H1_H1 ;  /* 0x3000002fff2f7230 */ /* 0x000fe40000004100 */
[----:B------:R-:W-:Y:S01]  /*f560*/  FMUL.FTZ R50, R50, R51 ;  /* 0x0000003332327220 */ /* 0x000fe20000410000 */
[----:B------:R-:W-:Y:S02]  /*f570*/  HADD2.F32 R45, -RZ, R43.H0_H0 ;  /* 0x2000002bff2d7230 */ /* 0x000fe40000004100 */
[----:B------:R-:W-:Y:S01]  /*f580*/  FFMA.FTZ R53, R41, R53, -R52 ;  /* 0x0000003529357223 */ /* 0x000fe20000010834 */
[----:B------:R-:W-:Y:S02]  /*f590*/  HADD2.F32 R52, -RZ, R57.H0_H0 ;  /* 0x20000039ff347230 */ /* 0x000fe40000004100 */
[----:B------:R-:W-:Y:S01]  /*f5a0*/  FFMA.FTZ R60, R47, R55, R50 ;  /* 0x000000372f3c7223 */ /* 0x000fe20000010032 */
[----:B------:R-:W-:-:S02]  /*f5b0*/  HADD2.F32 R50, -RZ, R48.H0_H0 ;  /* 0x20000030ff327230 */ /* 0x000fc40000004100 */
[----:B------:R-:W-:Y:S01]  /*f5c0*/  FFMA.FTZ R61, R41, R56, R61 ;  /* 0x00000038293d7223 */ /* 0x000fe2000001003d */
[----:B------:R-:W-:Y:S01]  /*f5d0*/  FFMA.FTZ R58, R47, R51, -R54 ;  /* 0x000000332f3a7223 */ /* 0x000fe20000010836 */
        /* <DEDUP_REMOVED lines=9> */
[----:B------:R-:W-:Y:S01]  /*f670*/  F2FP.F16.E4M3.UNPACK_B R47, R5.H1 ;  /* 0x00000005ff2f723e */ /* 0x000fe200030006ff */
[CC--:B------:R-:W-:Y:S01]  /*f680*/  FMUL.FTZ R45, R43.reuse, R57.reuse ;  /* 0x000000392b2d7220 */ /* 0x0c0fe20000410000 */
[----:B------:R-:W-:Y:S01]  /*f690*/  F2FP.F16.E4M3.UNPACK_B R41, R20.H1 ;  /* 0x00000014ff29723e */ /* 0x000fe200030006ff */
[-C--:B------:R-:W-:Y:S01]  /*f6a0*/  FMUL.FTZ R50, R43, R48.reuse ;  /* 0x000000302b327220 */ /* 0x080fe20000410000 */
[----:B------:R-:W-:Y:S02]  /*f6b0*/  HADD2.F32 R43, -RZ, R42.H0_H0 ;  /* 0x2000002aff2b7230 */ /* 0x000fe40000004100 */
[C---:B------:R-:W-:Y:S01]  /*f6c0*/  FFMA.FTZ R49, R46.reuse, R48, -R45 ;  /* 0x000000302e317223 */ /* 0x040fe2000001082d */
[----:B------:R-:W-:Y:S02]  /*f6d0*/  HADD2.F32 R48, -RZ, R47.H0_H0 ;  /* 0x2000002fff307230 */ /* 0x000fe40000004100 */
[----:B------:R-:W-:Y:S01]  /*f6e0*/  FFMA.FTZ R57, R46, R57, R50 ;  /* 0x000000392e397223 */ /* 0x000fe20000010032 */
[----:B------:R-:W-:Y:S01]  /*f6f0*/  HADD2.F32 R46, -RZ, R41.H0_H0 ;  /* 0x20000029ff2e7230 */ /* 0x000fe20000004100 */
[----:B------:R-:W-:Y:S01]  /*f700*/  F2FP.F16.E4M3.UNPACK_B R20, R20 ;  /* 0x00000014ff14723e */ /* 0x000fe200020006ff */
[----:B------:R-:W-:-:S02]  /*f710*/  HADD2.F32 R47, -RZ, R47.H1_H1 ;  /* 0x3000002fff2f7230 */ /* 0x000fc40000004100 */
[C---:B------:R-:W-:Y:S01]  /*f720*/  FMUL.FTZ R50, R43.reuse, R48 ;  /* 0x000000302b327220 */ /* 0x040fe20000410000 */
[----:B------:R-:W-:Y:S02]  /*f730*/  HADD2.F32 R42, -RZ, R42.H1_H1 ;  /* 0x3000002aff2a7230 */ /* 0x000fe40000004100 */
[-C--:B------:R-:W-:Y:S01]  /*f740*/  FMUL.FTZ R52, R43, R46.reuse ;  /* 0x0000002e2b347220 */ /* 0x080fe20000410000 */
[----:B------:R-:W-:Y:S01]  /*f750*/  HADD2.F32 R45, -RZ, R41.H1_H1 ;  /* 0x30000029ff2d7230 */ /* 0x000fe20000004100 */
[----:B------:R-:W-:Y:S01]  /*f760*/  F2FP.F16.E4M3.UNPACK_B R5, R5 ;  /* 0x00000005ff05723e */ /* 0x000fe200020006ff */
[--C-:B------:R-:W-:Y:S02]  /*f770*/  HADD2.F32 R41, -RZ, R38.reuse.H0_H0 ;  /* 0x20000026ff297230 */ /* 0x100fe40000004100 */
        /* <DEDUP_REMOVED lines=8> */
[--C-:B------:R-:W-:Y:S01]  /*f800*/  HADD2.F32 R38, -RZ, R20.reuse.H0_H0 ;  /* 0x20000014ff267230 */ /* 0x100fe20000004100 */
[----:B------:R-:W-:Y:S01]  /*f810*/  F2FP.SATFINITE.E4M3.F32.PACK_AB_MERGE_C R65, R66, R65, RZ ;  /* 0x000000414241723e */ /* 0x000fe200048070ff */
[----:B------:R-:W-:Y:S01]  /*f820*/  HADD2.F32 R41, -RZ, R20.H1_H1 ;  /* 0x30000014ff297230 */ /* 0x000fe20000004100 */
        /* <DEDUP_REMOVED lines=30> */
.L_x_4615:
[----:B------:R-:W-:Y:S05]  /*fa10*/  BSYNC B1 ;  /* 0x0000000000017941 */ /* 0x000fea0003800000 */
.L_x_4614:
[----:B------:R-:W-:Y:S04]  /*fa20*/  BSSY B1, `(.L_x_4616) ;  /* 0x0000105000017945 */ /* 0x000fe80003800000 */
[----:B------:R-:W-:Y:S05]  /*fa30*/  @P1 BRA `(.L_x_4617) ;  /* 0x00000010000c1947 */ /* 0x000fea0003800000 */
[----:B------:R-:W2:Y:S01]  /*fa40*/  LDL R61, [R1+0x68] ;  /* 0x00006800013d7983 */ /* 0x000ea20000100800 */
[----:B-1---5:R-:W-:Y:S01]  /*fa50*/  IMAD.IADD R4, R204, 0x1, R217 ;  /* 0x00000001cc047824 */ /* 0x022fe200078e02d9 */
[----:B------:R-:W-:Y:S02]  /*fa60*/  SHF.R.U32.HI R0, RZ, 0x8, R28 ;  /* 0x00000008ff007819 */ /* 0x000fe4000001161c */
[----:B----4-:R-:W-:Y:S02]  /*fa70*/  LOP3.LUT R21, R31, 0xff, RZ, 0xc0, !PT ;  /* 0x000000ff1f157812 */ /* 0x010fe400078ec0ff */
[----:B------:R-:W-:Y:S02]  /*fa80*/  SHF.R.S32.HI R5, RZ, 0x1f, R4 ;  /* 0x0000001fff057819 */ /* 0x000fe40000011404 */
[----:B------:R-:W-:Y:S02]  /*fa90*/  SHF.R.U32.HI R24, RZ, 0x8, R8 ;  /* 0x00000008ff187819 */ /* 0x000fe40000011608 */
[----:B------:R-:W-:-:S02]  /*faa0*/  LEA.HI R4, R5, R4, RZ, 0x4 ;  /* 0x0000000405047211 */ /* 0x000fc400078f20ff */
[----:B------:R-:W-:Y:S02]  /*fab0*/  LOP3.LUT R5, R28, 0xff, RZ, 0xc0, !PT ;  /* 0x000000ff1c057812 */ /* 0x000fe400078ec0ff */
[----:B------:R-:W-:Y:S02]  /*fac0*/  SHF.R.S32.HI R20, RZ, 0x4, R4 ;  /* 0x00000004ff147819 */ /* 0x000fe40000011404 */
[----:B------:R-:W-:Y:S02]  /*fad0*/  LOP3.LUT R4, R0, 0xff, RZ, 0xc0, !PT ;  /* 0x000000ff00047812 */ /* 0x000fe400078ec0ff */
[----:B------:R-:W-:Y:S02]  /*fae0*/  LEA.HI R0, R3, R20, RZ, 0x1c ;  /* 0x0000001403007211 */ /* 0x000fe400078fe0ff */
[----:B------:R-:W-:Y:S02]  /*faf0*/  PRMT R37, R4, 0x7604, R5 ;  /* 0x0000760404257816 */ /* 0x000fe40000000005 */
[----:B------:R-:W-:-:S02]  /*fb00*/  SHF.R.S32.HI R5, RZ, 0x1f, R0 ;  /* 0x0000001fff057819 */ /* 0x000fc40000011400 */
[----:B------:R-:W-:Y:S02]  /*fb10*/  SHF.R.U32.HI R20, RZ, 0x8, R31 ;  /* 0x00000008ff147819 */ /* 0x000fe4000001161f */
[----:B------:R-:W-:Y:S01]  /*fb20*/  LEA.HI R4, R5, R0, RZ, 0x2 ;  /* 0x0000000005047211 */ /* 0x000fe200078f10ff */
[----:B------:R-:W-:Y:S01]  /*fb30*/  IMAD.SHL.U32 R5, R0, 0x10, RZ ;  /* 0x0000001000057824 */ /* 0x000fe200078e00ff */
[----:B------:R-:W-:Y:S02]  /*fb40*/  LOP3.LUT R20, R20, 0xff, RZ, 0xc0, !PT ;  /* 0x000000ff14147812 */ /* 0x000fe400078ec0ff */
[----:B------:R-:W-:Y:S01]  /*fb50*/  SHF.R.U32.HI R6, RZ, 0x8, R29 ;  /* 0x00000008ff067819 */ /* 0x000fe2000001161d */
[----:B------:R-:W-:Y:S01]  /*fb60*/  IMAD.SHL.U32 R4, R4, 0x800, RZ ;  /* 0x0000080004047824 */ /* 0x000fe200078e00ff */
[----:B------:R-:W-:Y:S02]  /*fb70*/  LOP3.LUT R0, R208, 0x30, R5, 0xf8, !PT ;  /* 0x00000030d0007812 */ /* 0x000fe400078ef805 */
[----:B0-----:R-:W-:-:S02]  /*fb80*/  PRMT R41, R20, 0x7604, R21 ;  /* 0x0000760414297816 */ /* 0x001fc40000000015 */
[----:B------:R-:W-:Y:S02]  /*fb90*/  LOP3.LUT R0, R0, R209, RZ, 0x3c, !PT ;  /* 0x000000d100007212 */ /* 0x000fe400078e3cff */
[----:B------:R-:W-:Y:S02]  /*fba0*/  LOP3.LUT R5, R4, 0xffffe000, RZ, 0xc0, !PT ;  /* 0xffffe00004057812 */ /* 0x000fe400078ec0ff */
[----:B------:R-:W-:Y:S02]  /*fbb0*/  LOP3.LUT R25, R8, 0xff, RZ, 0xc0, !PT ;  /* 0x000000ff08197812 */ /* 0x000fe400078ec0ff */
[----:B------:R-:W-:Y:S02]  /*fbc0*/  LOP3.LUT R24, R24, 0xff, RZ, 0xc0, !PT ;  /* 0x000000ff18187812 */ /* 0x000fe400078ec0ff */
[----:B------:R-:W-:Y:S02]  /*fbd0*/  IADD3 R21, R0, R210, R5 ;  /* 0x000000d200157210 */ /* 0x000fe40007ffe005 */
[----:B------:R-:W-:-:S02]  /*fbe0*/  SHF.R.U32.HI R0, RZ, 0x8, R9 ;  /* 0x00000008ff007819 */ /* 0x000fc40000011609 */
[----:B------:R-:W-:Y:S02]  /*fbf0*/  LOP3.LUT R7, R29, 0xff, RZ, 0xc0, !PT ;  /* 0x000000ff1d077812 */ /* 0x000fe400078ec0ff */
[----:B------:R-:W-:Y:S02]  /*fc00*/  LOP3.LUT R6, R6, 0xff, RZ, 0xc0, !PT ;  /* 0x000000ff06067812 */ /* 0x000fe400078ec0ff */
[----:B------:R-:W-:Y:S02]  /*fc10*/  PRMT R43, R24, 0x7604, R25 ;  /* 0x00007604182b7816 */ /* 0x000fe40000000019 */
        /* <DEDUP_REMOVED lines=20> */
[----:B------:R-:W-:Y:S02]  /*fd60*/  SHF.R.U32.HI R40, RZ, 0x10, R31 ;  /* 0x00000010ff287819 */ /* 0x000fe4000001161f */
[----:B------:R-:W-:Y:S02]  /*fd70*/  LOP3.LUT R21, R21, 0xff, RZ, 0xc0, !PT ;  /* 0x000000ff15157812 */ /* 0x000fe400078ec0ff */
[----:B------:R-:W-:Y:S02]  /*fd80*/  SHF.R.U32.HI R38, RZ, 0x10, R30 ;  /* 0x00000010ff267819 */ /* 0x000fe4000001161e */
[----:B------:R-:W-:-:S02]  /*fd90*/  LOP3.LUT R20, R20, 0xff, RZ, 0xc0, !PT ;  /* 0x000000ff14147812 */ /* 0x000fc400078ec0ff */
[----:B------:R-:W-:Y:S02]  /*fda0*/  LOP3.LUT R40, R40, 0xff, RZ, 0xc0, !PT ;  /* 0x000000ff28287812 */ /* 0x000fe400078ec0ff */
[----:B------:R-:W-:Y:S02]  /*fdb0*/  PRMT R21, R21, 0x7054, R36 ;  /* 0x0000705415157816 */ /* 0x000fe40000000024 */
[----:B------:R-:W-:Y:S02]  /*fdc0*/  SHF.R.U32.HI R36, RZ, 0x10, R9 ;  /* 0x00000010ff247819 */ /* 0x000fe40000011609 */
[----:B------:R-:W-:Y:S02]  /*fdd0*/  LOP3.LUT R38, R38, 0xff, RZ, 0xc0, !PT ;  /* 0x000000ff26267812 */ /* 0x000fe400078ec0ff */
[----:B------:R-:W-:Y:S02]  /*fde0*/  PRMT R37, R20, 0x7054, R37 ;  /* 0x0000705414257816 */ /* 0x000fe40000000025 */
[----:B------:R-:W-:-:S02]  /*fdf0*/  PRMT R41, R40, 0x7054, R41 ;  /* 0x0000705428297816 */ /* 0x000fc40000000029 */
[----:B------:R-:W-:Y:S02]  /*fe00*/  SHF.R.U32.HI R20, RZ, 0x10, R8 ;  /* 0x00000010ff147819 */ /* 0x000fe40000011608 */
[----:B------:R-:W-:Y:S02]  /*fe10*/  SHF.R.U32.HI R40, RZ, 0x10, R11 ;  /* 0x00000010ff287819 */ /* 0x000fe4000001160b */
[----:B------:R-:W-:Y:S02]  /*fe20*/  LOP3.LUT R36, R36, 0xff, RZ, 0xc0, !PT ;  /* 0x000000ff24247812 */ /* 0x000fe400078ec0ff */
[----:B------:R-:W-:Y:S02]  /*fe30*/  PRMT R39, R38, 0x7054, R39 ;  /* 0x0000705426277816 */ /* 0x000fe40000000027 */
[----:B------:R-:W-:Y:S02]  /*fe40*/  SHF.R.U32.HI R38, RZ, 0x10, R10 ;  /* 0x00000010ff267819 */ /* 0x000fe4000001160a */
[----:B------:R-:W-:-:S02]  /*fe50*/  LOP3.LUT R20, R20, 0xff, RZ, 0xc0, !PT ;  /* 0x000000ff14147812 */ /* 0x000fc400078ec0ff */
[----:B------:R-:W-:Y:S02]  /*fe60*/  LOP3.LUT R40, R40, 0xff, RZ, 0xc0, !PT ;  /* 0x000000ff28287812 */ /* 0x000fe400078ec0ff */
[----:B------:R-:W-:Y:S02]  /*fe70*/  PRMT R49, R36, 0x7054, R45 ;  /* 0x0000705424317816 */ /* 0x000fe4000000002d */
[----:B------:R-:W-:Y:S02]  /*fe80*/  LOP3.LUT R38, R38, 0xff, RZ, 0xc0, !PT ;  /* 0x000000ff26267812 */ /* 0x000fe400078ec0ff */
[----:B------:R-:W-:Y:S02]  /*fe90*/  PRMT R43, R20, 0x7054, R43 ;  /* 0x00007054142b7816 */ /* 0x000fe4000000002b */
[----:B------:R-:W-:Y:S02]  /*fea0*/  PRMT R53, R40, 0x7054, R53 ;  /* 0x0000705428357816 */ /* 0x000fe40000000035 */
[----:B------:R-:W-:-:S02]  /*feb0*/  LOP3.LUT R49, R49, 0xff000000, R9, 0xf8, !PT ;  /* 0xff00000031317812 */ /* 0x000fc400078ef809 */
[----:B------:R-:W-:Y:S02]  /*fec0*/  PRMT R51, R38, 0x7054, R47 ;  /* 0x0000705426337816 */ /* 0x000fe4000000002f */
[----:B------:R-:W-:Y:S02]  /*fed0*/  LOP3.LUT R21, R21, 0xff000000, R29, 0xf8, !PT ;  /* 0xff00000015157812 */ /* 0x000fe400078ef81d */
[----:B------:R-:W-:Y:S02]  /*fee0*/  LOP3.LUT R47, R43, 0xff000000, R8, 0xf8, !PT ;  /* 0xff0000002b2f7812 */ /* 0x000fe400078ef808 */
[----:B------:R-:W-:Y:S02]  /*fef0*/  LOP3.LUT R53, R53, 0xff000000, R11, 0xf8, !PT ;  /* 0xff00000035357812 */ /* 0x000fe400078ef80b */
[----:B------:R-:W-:Y:S02]  /*ff00*/  F2FP.F16.E4M3.UNPACK_B R43, R49 ;  /* 0x00000031ff2b723e */ /* 0x000fe400020006ff */
[----:B0-----:R-:W-:-:S02]  /*ff10*/  F2FP.F16.E4M3.UNPACK_B R11, R25 ;  /* 0x00000019ff0b723e */ /* 0x001fc400020006ff */
[----:B------:R-:W-:Y:S01]  /*ff20*/  LOP3.LUT R45, R41, 0xff000000, R31, 0xf8, !PT ;  /* 0xff000000292d7812 */ /* 0x000fe200078ef81f */
[----:B------:R-:W-:Y:S01]  /*ff30*/  HADD2.F32 R48, -RZ, R43.H0_H0 ;  /* 0x2000002bff307230 */ /* 0x000fe20000004100 */
[----:B------:R-:W-:Y:S02]  /*ff40*/  F2FP.F16.E4M3.UNPACK_B R41, R21 ;  /* 0x00000015ff29723e */ /* 0x000fe400020006ff */
[----:B------:R-:W-:Y:S02]  /*ff50*/  LOP3.LUT R20, R39, 0xff000000, R30, 0xf8, !PT ;  /* 0xff00000027147812 */ /* 0x000fe400078ef81e */
[----:B------:R-:W-:Y:S01]  /*ff60*/  LOP3.LUT R8, R51, 0xff000000, R10, 0xf8, !PT ;  /* 0xff00000033087812 */ /* 0x000fe200078ef80a */
[--C-:B------:R-:W-:Y:S01]  /*ff70*/  HADD2.F32 R46, -RZ, R41.reuse.H0_H0 ;  /* 0x20000029ff2e7230 */ /* 0x100fe20000004100 */
[----:B------:R-:W-:Y:S01]  /*ff80*/  LOP3.LUT R42, R37, 0xff000000, R28, 0xf8, !PT ;  /* 0xff000000252a7812 */ /* 0x000fe200078ef81c */
[----:B------:R-:W-:Y:S01]  /*ff90*/  HADD2.F32 R41, -RZ, R41.H1_H1 ;  /* 0x30000029ff297230 */ /* 0x000fe20000004100 */
[----:B------:R-:W-:-:S02]  /*ffa0*/  F2FP.F16.E4M3.UNPACK_B R39, R27 ;  /* 0x0000001bff27723e */ /* 0x000fc400020006ff */
[----:B------:R-:W-:Y:S02]  /*ffb0*/  F2FP.F16.E4M3.UNPACK_B R40, R27.H1 ;  /* 0x0000001bff28723e */ /* 0x000fe400030006ff */
[-C--:B------:R-:W-:Y:S02]  /*ffc0*/  F2FP.F16.E4M3.UNPACK_B R27, R24.reuse ;  /* 0x00000018ff1b723e */ /* 0x080fe400020006ff */
[----:B------:R-:W-:Y:S02]  /*ffd0*/  F2FP.F16.E4M3.UNPACK_B R37, R24.H1 ;  /* 0x00000018ff25723e */ /* 0x000fe400030006ff */
[----:B------:R-:W-:Y:S02]  /*ffe0*/  F2FP.F16.E4M3.UNPACK_B R25, R25.H1 ;  /* 0x00000019ff19723e */ /* 0x000fe400030006ff */
[----:B------:R-:W-:Y:S02]  /*fff0*/  F2FP.F16.E4M3.UNPACK_B R38, R26.H1 ;  /* 0x0000001aff26723e */ /* 0x000fe400030006ff */
[----:B------:R-:W-:Y:S01]  /*10000*/  F2FP.F16.E4M3.UNPACK_B R49, R49.H1 ;  /* 0x00000031ff31723e */ /* 0x000fe200030006ff */
[----:B--2---:R-:W0:Y:S02]  /*10010*/  LDS.128 R4, [R61+0x18400] ;  /* 0x018400003d047984 */ /* 0x004e240000000c00 */
[----:B0-----:R-:W-:-:S02]  /*10020*/  F2FP.F16.E4M3.UNPACK_B R10, R5 ;  /* 0x00000005ff0a723e */ /* 0x001fc400020006ff */
[----:B------:R-:W-:Y:S01]  /*10030*/  F2FP.F16.E4M3.UNPACK_B R30, R5.H1 ;  /* 0x00000005ff1e723e */ /* 0x000fe200030006ff */
[--C-:B------:R-:W-:Y:S01]  /*10040*/  HADD2.F32 R5, -RZ, R11.reuse.H0_H0 ;  /* 0x2000000bff057230 */ /* 0x100fe20000004100 */
[-C--:B------:R-:W-:Y:S01]  /*10050*/  F2FP.F16.E4M3.UNPACK_B R31, R7.reuse ;  /* 0x00000007ff1f723e */ /* 0x080fe200020006ff */
[--C-:B------:R-:W-:Y:S01]  /*10060*/  HADD2.F32 R9, -RZ, R10.reuse.H0_H0 ;  /* 0x2000000aff097230 */ /* 0x100fe20000004100 */
[----:B------:R-:W-:Y:S01]  /*10070*/  F2FP.F16.E4M3.UNPACK_B R36, R7.H1 ;  /* 0x00000007ff24723e */ /* 0x000fe200030006ff */
[----:B------:R-:W-:Y:S01]  /*10080*/  HADD2.F32 R11, -RZ, R11.H1_H1 ;  /* 0x3000000bff0b7230 */ /* 0x000fe20000004100 */
[----:B------:R-:W-:Y:S01]  /*10090*/  F2FP.F16.E4M3.UNPACK_B R28, R4 ;  /* 0x00000004ff1c723e */ /* 0x000fe200020006ff */
[C---:B------:R-:W-:Y:S01]  /*100a0*/  FMUL.FTZ R24, R5.reuse, R48 ;  /* 0x0000003005187220 */ /* 0x040fe20000410000 */
[----:B------:R-:W-:Y:S01]  /*100b0*/  F2FP.F16.E4M3.UNPACK_B R29, R4.H1 ;  /* 0x00000004ff1d723e */ /* 0x000fe200030006ff */
[----:B------:R-:W-:Y:S01]  /*100c0*/  FMUL.FTZ R51, R5, R46 ;  /* 0x0000002e05337220 */ /* 0x000fe20000410000 */
[----:B------:R-:W-:Y:S01]  /*100d0*/  F2FP.F16.E4M3.UNPACK_B R4, R6 ;  /* 0x00000006ff04723e */ /* 0x000fe200020006ff */
[C---:B------:R-:W-:Y:S01]  /*100e0*/  FFMA.FTZ R5, R9.reuse, R46, -R24 ;  /* 0x0000002e09057223 */ /* 0x040fe20000010818 */
[----:B------:R-:W-:Y:S01]  /*100f0*/  F2FP.F16.E4M3.UNPACK_B R7, R6.H1 ;  /* 0x00000006ff07723e */ /* 0x000fe200030006ff */
[----:B------:R-:W-:Y:S01]  /*10100*/  HADD2.F32 R46, -RZ, R43.H1_H1 ;  /* 0x3000002bff2e7230 */ /* 0x000fe20000004100 */
[----:B------:R-:W-:Y:S01]  /*10110*/  F2FP.F16.E4M3.UNPACK_B R6, R26 ;  /* 0x0000001aff06723e */ /* 0x000fe200020006ff */
[----:B------:R-:W-:Y:S01]  /*10120*/  FFMA.FTZ R9, R9, R48, R51 ;  /* 0x0000003009097223 */ /* 0x000fe20000010033 */
[----:B------:R-:W-:Y:S01]  /*10130*/  F2FP.F16.E4M3.UNPACK_B R26, R21.H1 ;  /* 0x00000015ff1a723e */ /* 0x000fe200030006ff */
[----:B------:R-:W-:-:S02]  /*10140*/  HADD2.F32 R24, -RZ, R10.H1_H1 ;  /* 0x3000000aff187230 */ /* 0x000fc40000004100 */
[C---:B------:R-:W-:Y:S01]  /*10150*/  FMUL.FTZ R51, R11.reuse, R46 ;  /* 0x0000002e0b337220 */ /* 0x040fe20000410000 */
[----:B------:R-:W-:Y:S02]  /*10160*/  HADD2.F32 R48, -RZ, R49.H0_H0 ;  /* 0x20000031ff307230 */ /* 0x000fe40000004100 */
[----:B------:R-:W-:Y:S01]  /*10170*/  FMUL.FTZ R11, R11, R41 ;  /* 0x000000290b0b7220 */ /* 0x000fe20000410000 */
[----:B------:R-:W-:Y:S02]  /*10180*/  HADD2.F32 R10, -RZ, R25.H0_H0 ;  /* 0x20000019ff0a7230 */ /* 0x000fe40000004100 */
[----:B------:R-:W-:Y:S02]  /*10190*/  HADD2.F32 R43, -RZ, R26.H0_H0 ;  /* 0x2000001aff2b7230 */ /* 0x000fe40000004100 */
        /* <DEDUP_REMOVED lines=8> */
[----:B------:R-:W-:Y:S01]  /*10220*/  HADD2.F32 R43, -RZ, R26.H1_H1 ;  /* 0x3000001aff2b7230 */ /* 0x000fe20000004100 */
[----:B------:R-:W-:Y:S01]  /*10230*/  F2FP.F16.E4M3.UNPACK_B R46, R45 ;  /* 0x0000002dff2e723e */ /* 0x000fe200020006ff */
[----:B------:R-:W-:Y:S01]  /*10240*/  FFMA.FTZ R21, R21, R48, R55 ;  /* 0x0000003015157223 */ /* 0x000fe20000010037 */
[----:B------:R-:W-:Y:S01]  /*10250*/  HADD2.F32 R26, -RZ, R25.H1_H1 ;  /* 0x30000019ff1a7230 */ /* 0x000fe20000004100 */
[----:B------:R-:W-:Y:S01]  /*10260*/  F2FP.F16.E4M3.UNPACK_B R53, R53.H1 ;  /* 0x00000035ff35723e */ /* 0x000fe200030006ff */
[----:B------:R-:W-:Y:S01]  /*10270*/  HADD2.F32 R52, -RZ, R50.H0_H0 ;  /* 0x20000032ff347230 */ /* 0x000fe20000004100 */
[----:B------:R-:W-:Y:S01]  /*10280*/  F2FP.F16.E4M3.UNPACK_B R45, R45.H1 ;  /* 0x0000002dff2d723e */ /* 0x000fe200030006ff */
        /* <DEDUP_REMOVED lines=9> */
[C---:B------:R-:W-:Y:S01]  /*10320*/  FFMA.FTZ R56, R30.reuse, R49, R26 ;  /* 0x000000311e387223 */ /* 0x040fe2000001001a */
[----:B------:R-:W-:Y:S02]  /*10330*/  HADD2.F32 R39, -RZ, R39.H1_H1 ;  /* 0x30000027ff277230 */ /* 0x000fe40000004100 */
[C---:B------:R-:W-:Y:S01]  /*10340*/  FFMA.FTZ R58, R25.reuse, R48, -R58 ;  /* 0x00000030193a7223 */ /* 0x040fe2000001083a */
[----:B------:R-:W-:Y:S02]  /*10350*/  HADD2.F32 R46, -RZ, R46.H1_H1 ;  /* 0x3000002eff2e7230 */ /* 0x000fe40000004100 */
[----:B------:R-:W-:Y:S01]  /*10360*/  FFMA.FTZ R52, R25, R52, R41 ;  /* 0x0000003419347223 */ /* 0x000fe20000010029 */
[----:B------:R-:W-:Y:S01]  /*10370*/  FFMA.FTZ R54, R30, R43, -R51 ;  /* 0x0000002b1e367223 */ /* 0x000fe20000010833 */
[----:B------:R-:W-:Y:S02]  /*10380*/  HADD2.F32 R31, -RZ, R31.H1_H1 ;  /* 0x3000001fff1f7230 */ /* 0x000fe40000004100 */
[----:B------:R-:W-:Y:S01]  /*10390*/  FMUL.FTZ R48, R39, R50 ;  /* 0x0000003227307220 */ /* 0x000fe20000410000 */
[----:B------:R-:W-:-:S02]  /*103a0*/  HADD2.F32 R41, -RZ, R53.H0_H0 ;  /* 0x20000035ff297230 */ /* 0x000fc40000004100 */
[-C--:B------:R-:W-:Y:S01]  /*103b0*/  FMUL.FTZ R39, R39, R46.reuse ;  /* 0x0000002e27277220 */ /* 0x080fe20000410000 */
[----:B------:R-:W-:Y:S02]  /*103c0*/  HADD2.F32 R26, -RZ, R40.H0_H0 ;  /* 0x20000028ff1a7230 */ /* 0x000fe40000004100 */
[C---:B------:R-:W-:Y:S01]  /*103d0*/  FFMA.FTZ R51, R31.reuse, R46, -R48 ;  /* 0x0000002e1f337223 */ /* 0x040fe20000010830 */
[--C-:B------:R-:W-:Y:S02]  /*103e0*/  HADD2.F32 R30, -RZ, R45.reuse.H0_H0 ;  /* 0x2000002dff1e7230 */ /* 0x100fe40000004100 */
[----:B------:R-:W-:Y:S01]  /*103f0*/  FFMA.FTZ R55, R31, R50, R39 ;  /* 0x000000321f377223 */ /* 0x000fe20000010027 */
[----:B------:R-:W-:Y:S02]  /*10400*/  HADD2.F32 R25, -RZ, R36.H0_H0 ;  /* 0x20000024ff197230 */ /* 0x000fe40000004100 */
[----:B------:R-:W-:Y:S01]  /*10410*/  FMUL.FTZ R60, R26, R41 ;  /* 0x000000291a3c7220 */ /* 0x000fe20000410000 */
[----:B------:R-:W-:-:S02]  /*10420*/  HADD2.F32 R45, -RZ, R45.H1_H1 ;  /* 0x3000002dff2d7230 */ /* 0x000fc40000004100 */
[-C--:B------:R-:W-:Y:S01]  /*10430*/  FMUL.FTZ R26, R26, R30.reuse ;  /* 0x0000001e1a1a7220 */ /* 0x080fe20000410000 */
[----:B------:R-:W-:Y:S01]  /*10440*/  F2FP.F16.E4M3.UNPACK_B R39, R47.H1 ;  /* 0x0000002fff27723e */ /* 0x000fe200030006ff */
[----:B------:R-:W-:Y:S02]  /*10450*/  HADD2.F32 R53, -RZ, R53.H1_H1 ;  /* 0x30000035ff357230 */ /* 0x000fe40000004100 */
[C---:B------:R-:W-:Y:S01]  /*10460*/  FFMA.FTZ R60, R25.reuse, R30, -R60 ;  /* 0x0000001e193c7223 */ /* 0x040fe2000001083c */
[----:B------:R-:W-:Y:S02]  /*10470*/  HADD2.F32 R40, -RZ, R40.H1_H1 ;  /* 0x30000028ff287230 */ /* 0x000fe40000004100 */
[----:B------:R-:W-:Y:S01]  /*10480*/  FFMA.FTZ R57, R25, R41, R26 ;  /* 0x0000002919397223 */ /* 0x000fe2000001001a */
[----:B------:R-:W-:Y:S01]  /*10490*/  F2FP.F16.E4M3.UNPACK_B R30, R42.H1 ;  /* 0x0000002aff1e723e */ /* 0x000fe200030006ff */
[----:B------:R-:W-:Y:S01]  /*104a0*/  HADD2.F32 R36, -RZ, R36.H1_H1 ;  /* 0x30000024ff247230 */ /* 0x000fe20000004100 */
[----:B------:R-:W-:Y:S01]  /*104b0*/  F2FP.F16.E4M3.UNPACK_B R47, R47 ;  /* 0x0000002fff2f723e */ /* 0x000fe200020006ff */
[----:B------:R-:W-:-:S02]  /*104c0*/  HADD2.F32 R41, -RZ, R39.H0_H0 ;  /* 0x20000027ff297230 */ /* 0x000fc40000004100 */
[C---:B------:R-:W-:Y:S01]  /*104d0*/  FMUL.FTZ R43, R40.reuse, R53 ;  /* 0x00000035282b7220 */ /* 0x040fe20000410000 */
[----:B------:R-:W-:Y:S02]  /*104e0*/  HADD2.F32 R26, -RZ, R37.H0_H0 ;  /* 0x20000025ff1a7230 */ /* 0x000fe40000004100 */
[-C--:B------:R-:W-:Y:S01]  /*104f0*/  FMUL.FTZ R46, R40, R45.reuse ;  /* 0x0000002d282e7220 */ /* 0x080fe20000410000 */
[----:B------:R-:W-:Y:S02]  /*10500*/  HADD2.F32 R31, -RZ, R30.H0_H0 ;  /* 0x2000001eff1f7230 */ /* 0x000fe40000004100 */
[C---:B------:R-:W-:Y:S01]  /*10510*/  FFMA.FTZ R59, R36.reuse, R45, -R43 ;  /* 0x0000002d243b7223 */ /* 0x040fe2000001082b */
[----:B------:R-:W-:Y:S02]  /*10520*/  HADD2.F32 R25, -RZ, R29.H0_H0 ;  /* 0x2000001dff197230 */ /* 0x000fe40000004100 */
[----:B------:R-:W-:Y:S01]  /*10530*/  FFMA.FTZ R62, R36, R53, R46 ;  /* 0x00000035243e7223 */ /* 0x000fe2000001002e */
[----:B------:R-:W-:Y:S01]  /*10540*/  FMUL.FTZ R40, R26, R41 ;  /* 0x000000291a287220 */ /* 0x000fe20000410000 */
[----:B------:R-:W-:-:S02]  /*10550*/  HADD2.F32 R36, -RZ, R39.H1_H1 ;  /* 0x30000027ff247230 */ /* 0x000fc40000004100 */
[-C--:B------:R-:W-:Y:S01]  /*10560*/  FMUL.FTZ R26, R26, R31.reuse ;  /* 0x0000001f1a1a7220 */ /* 0x080fe20000410000 */
[----:B------:R-:W-:Y:S02]  /*10570*/  HADD2.F32 R37, -RZ, R37.H1_H1 ;  /* 0x30000025ff257230 */ /* 0x000fe40000004100 */
[----:B------:R-:W-:Y:S01]  /*10580*/  FFMA.FTZ R43, R25, R31, -R40 ;  /* 0x0000001f192b7223 */ /* 0x000fe20000010828 */
[----:B------:R-:W-:Y:S01]  /*10590*/  HADD2.F32 R30, -RZ, R30.H1_H1 ;  /* 0x3000001eff1e7230 */ /* 0x000fe20000004100 */
[----:B------:R-:W-:Y:S01]  /*105a0*/  F2FP.F16.E4M3.UNPACK_B R42, R42 ;  /* 0x0000002aff2a723e */ /* 0x000fe200020006ff */
[----:B------:R-:W-:Y:S02]  /*105b0*/  HADD2.F32 R29, -RZ, R29.H1_H1 ;  /* 0x3000001dff1d7230 */ /* 0x000fe40000004100 */
[----:B------:R-:W-:Y:S01]  /*105c0*/  FMUL.FTZ R40, R37, R36 ;  /* 0x0000002425287220 */ /* 0x000fe20000410000 */
[----:B------:R-:W-:Y:S01]  /*105d0*/  FFMA.FTZ R41, R25, R41, R26 ;  /* 0x0000002919297223 */ /* 0x000fe2000001001a */
        /* <DEDUP_REMOVED lines=15> */
[----:B------:R-:W-:Y:S01]  /*106d0*/  FFMA.FTZ R31, R25, R31, R26 ;  /* 0x0000001f191f7223 */ /* 0x000fe2000001001a */
[----:B------:R-:W-:Y:S01]  /*106e0*/  HADD2.F32 R28, -RZ, R28.H1_H1 ;  /* 0x3000001cff1c7230 */ /* 0x000fe20000004100 */
[----:B------:R-:W-:Y:S01]  /*106f0*/  F2FP.F16.E4M3.UNPACK_B R25, R20.H1 ;  /* 0x00000014ff19723e */ /* 0x000fe200030006ff */
[C---:B------:R-:W-:Y:S01]  /*10700*/  FMUL.FTZ R37, R27.reuse, R47 ;  /* 0x0000002f1b257220 */ /* 0x040fe20000410000 */
[----:B------:R-:W-:Y:S01]  /*10710*/  FMUL.FTZ R40, R27, R42 ;  /* 0x0000002a1b287220 */ /* 0x000fe20000410000 */
[----:B------:R-:W-:Y:S01]  /*10720*/  HADD2.F32 R30, -RZ, R29.H0_H0 ;  /* 0x2000001dff1e7230 */ /* 0x000fe20000004100 */
[----:B------:R-:W-:Y:S01]  /*10730*/  F2FP.F16.E4M3.UNPACK_B R20, R20 ;  /* 0x00000014ff14723e */ /* 0x000fe200020006ff */
[----:B------:R-:W-:-:S02]  /*10740*/  HADD2.F32 R26, -RZ, R38.H0_H0 ;  /* 0x20000026ff1a7230 */ /* 0x000fc40000004100 */
[C---:B------:R-:W-:Y:S01]  /*10750*/  FFMA.FTZ R37, R28.reuse, R42, -R37 ;  /* 0x0000002a1c257223 */ /* 0x040fe20000010825 */
[----:B------:R-:W-:Y:S01]  /*10760*/  FFMA.FTZ R40, R28, R47, R40 ;  /* 0x0000002f1c287223 */ /* 0x000fe20000010028 */
        /* <DEDUP_REMOVED lines=18> */
[----:B------:R-:W-:Y:S01]  /*10890*/  F2FP.SATFINITE.E4M3.F32.PACK_AB_MERGE_C R5, R10, R5, R11 ;  /* 0x000000050a05723e */ /* 0x000fe2000480700b */
        /* <DEDUP_REMOVED lines=26> */
[----:B------:R-:W-:Y:S01]  /*10a40*/  F2FP.SATFINITE.E4M3.F32.PACK_AB_MERGE_C R10, R29, R20, R26 ;  /* 0x000000141d0a723e */ /* 0x000fe2000480701a */
[----:B------:R2:W-:Y:S04]  /*10a50*/  STS.128 [R61+0x18400], R4 ;  /* 0x018400043d007388 */ /* 0x0005e80000000c00 */
[----:B------:R2:W-:Y:S02]  /*10a60*/  STS.128 [R0+0x18400], R8 ;  /* 0x0184000800007388 */ /* 0x0005e40000000c00 */
.L_x_4617:
[----:B------:R-:W-:Y:S05]  /*10a70*/  BSYNC B1 ;  /* 0x0000000000017941 */ /* 0x000fea0003800000 */
.L_x_4616:
[----:B------:R-:W-:Y:S05]  /*10a80*/  @P2 BRA `(.L_x_4598) ;  /* 0x0000000c00ec2947 */ /* 0x000fea0003800000 */
[----:B0-----:R-:W3:Y:S01]  /*10a90*/  LDL R51, [R1+0x64] ;  /* 0x0000640001337983 */ /* 0x001ee20000100800 */
[----:B-12---:R-:W-:Y:S01]  /*10aa0*/  IMAD.IADD R0, R204, 0x1, R216 ;  /* 0x00000001cc007824 */ /* 0x006fe200078e02d8 */
        /* <DEDUP_REMOVED lines=10> */
[----:B----4-:R-:W-:-:S02]  /*10b50*/  PRMT R21, R5, 0x7604, R0 ;  /* 0x0000760405157816 */ /* 0x010fc40000000000 */
        /* <DEDUP_REMOVED lines=13> */
[----:B------:R-:W-:-:S02]  /*10c30*/  LOP3.LUT R7, R12, 0xff, RZ, 0xc0, !PT ;  /* 0x000000ff0c077812 */ /* 0x000fc400078ec0ff */
[----:B------:R-:W-:Y:S02]  /*10c40*/  LOP3.LUT R8, R8, 0xff, RZ, 0xc0, !PT ;  /* 0x000000ff08087812 */ /* 0x000fe400078ec0ff */
[----:B------:R-:W-:Y:S02]  /*10c50*/  IADD3 R3, R0, R210, R3 ;  /* 0x000000d200037210 */ /* 0x000fe40007ffe003 */
[----:B------:R-:W-:Y:S02]  /*10c60*/  SHF.R.U32.HI R6, RZ, 0x8, R35 ;  /* 0x00000008ff067819 */ /* 0x000fe40000011623 */
[----:B------:R-:W-:Y:S01]  /*10c70*/  PRMT R29, R8, 0x7604, R7 ;  /* 0x00007604081d7816 */ /* 0x000fe20000000007 */
[----:B------:R-:W-:Y:S01]  /*10c80*/  IMAD.IADD R0, R16, 0x1, R3 ;  /* 0x0000000110007824 */ /* 0x000fe200078e0203 */
[----:B------:R-:W-:Y:S02]  /*10c90*/  SHF.R.U32.HI R8, RZ, 0x8, R13 ;  /* 0x00000008ff087819 */ /* 0x000fe4000001160d */
[----:B------:R-:W-:-:S02]  /*10ca0*/  LOP3.LUT R5, R35, 0xff, RZ, 0xc0, !PT ;  /* 0x000000ff23057812 */ /* 0x000fc400078ec0ff */
[----:B------:R-:W-:Y:S02]  /*10cb0*/  LOP3.LUT R6, R6, 0xff, RZ, 0xc0, !PT ;  /* 0x000000ff06067812 */ /* 0x000fe400078ec0ff */
[----:B------:R-:W-:Y:S02]  /*10cc0*/  LOP3.LUT R3, R8, 0xff, RZ, 0xc0, !PT ;  /* 0x000000ff08037812 */ /* 0x000fe400078ec0ff */
[----:B------:R-:W0:Y:S01]  /*10cd0*/  LDS.128 R8, [R0+0x18400] ;  /* 0x0184000000087984 */ /* 0x000e220000000c00 */
[----:B------:R-:W-:Y:S02]  /*10ce0*/  PRMT R24, R6, 0x7604, R5 ;  /* 0x0000760406187816 */ /* 0x000fe40000000005 */
[----:B------:R-:W-:Y:S02]  /*10cf0*/  SHF.R.U32.HI R28, RZ, 0x8, R14 ;  /* 0x00000008ff1c7819 */ /* 0x000fe4000001160e */
[----:B------:R-:W-:Y:S02]  /*10d00*/  SHF.R.U32.HI R31, RZ, 0x8, R15 ;  /* 0x00000008ff1f7819 */ /* 0x000fe4000001160f */
[----:B------:R-:W-:-:S02]  /*10d10*/  LOP3.LUT R27, R14, 0xff, RZ, 0xc0, !PT ;  /* 0x000000ff0e1b7812 */ /* 0x000fc400078ec0ff */
[----:B------:R-:W-:Y:S02]  /*10d20*/  LOP3.LUT R28, R28, 0xff, RZ, 0xc0, !PT ;  /* 0x000000ff1c1c7812 */ /* 0x000fe400078ec0ff */
[----:B------:R-:W-:Y:S02]  /*10d30*/  LOP3.LUT R30, R15, 0xff, RZ, 0xc0, !PT ;  /* 0x000000ff0f1e7812 */ /* 0x000fe400078ec0ff */
[----:B------:R-:W-:Y:S02]  /*10d40*/  LOP3.LUT R31, R31, 0xff, RZ, 0xc0, !PT ;  /* 0x000000ff1f1f7812 */ /* 0x000fe400078ec0ff */
[----:B------:R-:W-:Y:S02]  /*10d50*/  LOP3.LUT R26, R13, 0xff, RZ, 0xc0, !PT ;  /* 0x000000ff0d1a7812 */ /* 0x000fe400078ec0ff */
[----:B------:R-:W-:Y:S02]  /*10d60*/  PRMT R37, R28, 0x7604, R27 ;  /* 0x000076041c257816 */ /* 0x000fe4000000001b */
[----:B------:R-:W-:-:S02]  /*10d70*/  PRMT R30, R31, 0x7604, R30 ;  /* 0x000076041f1e7816 */ /* 0x000fc4000000001e */
[----:B------:R-:W-:Y:S02]  /*10d80*/  SHF.R.U32.HI R27, RZ, 0x10, R35 ;  /* 0x00000010ff1b7819 */ /* 0x000fe40000011623 */
[----:B------:R-:W-:Y:S02]  /*10d90*/  PRMT R26, R3, 0x7604, R26 ;  /* 0x00007604031a7816 */ /* 0x000fe4000000001a */
[----:B------:R-:W-:Y:S01]  /*10da0*/  SHF.R.U32.HI R31, RZ, 0x10, R13 ;  /* 0x00000010ff1f7819 */ /* 0x000fe2000001160d */
[----:B------:R-:W-:Y:S01]  /*10db0*/  IMAD.U32 R27, R27, 0x10000, RZ ;  /* 0x000100001b1b7824 */ /* 0x000fe200078e00ff */
[----:B------:R-:W-:Y:S02]  /*10dc0*/  SHF.R.U32.HI R3, RZ, 0x10, R33 ;  /* 0x00000010ff037819 */ /* 0x000fe40000011621 */
[----:B------:R-:W-:Y:S01]  /*10dd0*/  SHF.R.U32.HI R39, RZ, 0x10, R15 ;  /* 0x00000010ff277819 */ /* 0x000fe2000001160f */
[----:B------:R-:W-:Y:S01]  /*10de0*/  IMAD.U32 R31, R31, 0x10000, RZ ;  /* 0x000100001f1f7824 */ /* 0x000fe200078e00ff */
        /* <DEDUP_REMOVED lines=15> */
[----:B------:R-:W-:Y:S02]  /*10ee0*/  F2FP.F16.E4M3.UNPACK_B R34, R33 ;  /* 0x00000021ff22723e */ /* 0x000fe400020006ff */
[----:B------:R-:W-:-:S02]  /*10ef0*/  LOP3.LUT R37, R29, 0xff000000, R12, 0xf8, !PT ;  /* 0xff0000001d257812 */ /* 0x000fc400078ef80c */
[----:B------:R-:W-:Y:S02]  /*10f00*/  LOP3.LUT R21, R21, 0xff0000, R32, 0xf8, !PT ;  /* 0x00ff000015157812 */ /* 0x000fe400078ef820 */
[----:B------:R-:W-:Y:S02]  /*10f10*/  LOP3.LUT R12, R3, 0xff000000, R14, 0xf8, !PT ;  /* 0xff000000030c7812 */ /* 0x000fe400078ef80e */
[----:B------:R-:W-:Y:S01]  /*10f20*/  LOP3.LUT R40, R39, 0xff000000, R15, 0xf8, !PT ;  /* 0xff00000027287812 */ /* 0x000fe200078ef80f */
[--C-:B------:R-:W-:Y:S01]  /*10f30*/  HADD2.F32 R39, -RZ, R38.reuse.H0_H0 ;  /* 0x20000026ff277230 */ /* 0x100fe20000004100 */
[----:B------:R-:W-:Y:S01]  /*10f40*/  LOP3.LUT R32, R21, 0xff000000, R32, 0xf8, !PT ;  /* 0xff00000015207812 */ /* 0x000fe200078ef820 */
[----:B------:R-:W-:Y:S01]  /*10f50*/  HADD2.F32 R38, -RZ, R38.H1_H1 ;  /* 0x30000026ff267230 */ /* 0x000fe20000004100 */
[----:B------:R-:W-:Y:S02]  /*10f60*/  F2FP.F16.E4M3.UNPACK_B R28, R9.H1 ;  /* 0x00000009ff1c723e */ /* 0x000fe400030006ff */
[----:B------:R-:W-:-:S02]  /*10f70*/  F2FP.F16.E4M3.UNPACK_B R30, R11 ;  /* 0x0000000bff1e723e */ /* 0x000fc400020006ff */
[----:B------:R-:W-:Y:S02]  /*10f80*/  F2FP.F16.E4M3.UNPACK_B R31, R11.H1 ;  /* 0x0000000bff1f723e */ /* 0x000fe400030006ff */
[-C--:B------:R-:W-:Y:S02]  /*10f90*/  F2FP.F16.E4M3.UNPACK_B R11, R8.reuse ;  /* 0x00000008ff0b723e */ /* 0x080fe400020006ff */
[----:B------:R-:W-:Y:S02]  /*10fa0*/  F2FP.F16.E4M3.UNPACK_B R26, R8.H1 ;  /* 0x00000008ff1a723e */ /* 0x000fe400030006ff */
[----:B------:R-:W-:Y:S02]  /*10fb0*/  F2FP.F16.E4M3.UNPACK_B R33, R33.H1 ;  /* 0x00000021ff21723e */ /* 0x000fe400030006ff */
[----:B------:R-:W-:Y:S01]  /*10fc0*/  F2FP.F16.E4M3.UNPACK_B R29, R10.H1 ;  /* 0x0000000aff1d723e */ /* 0x000fe200030006ff */
[----:B---3--:R-:W0:Y:S02]  /*10fd0*/  LDS.128 R4, [R51+0x18400] ;  /* 0x0184000033047984 */ /* 0x008e240000000c00 */
[----:B0-----:R-:W-:-:S02]  /*10fe0*/  F2FP.F16.E4M3.UNPACK_B R24, R7 ;  /* 0x00000007ff18723e */ /* 0x001fc400020006ff */
[----:B------:R-:W-:Y:S02]  /*10ff0*/  F2FP.F16.E4M3.UNPACK_B R25, R7.H1 ;  /* 0x00000007ff19723e */ /* 0x000fe400030006ff */
[-C--:B------:R-:W-:Y:S02]  /*11000*/  F2FP.F16.E4M3.UNPACK_B R14, R5.reuse ;  /* 0x00000005ff0e723e */ /* 0x080fe400020006ff */
[-C--:B------:R-:W-:Y:S02]  /*11010*/  F2FP.F16.E4M3.UNPACK_B R7, R4.reuse ;  /* 0x00000004ff07723e */ /* 0x080fe400020006ff */
[----:B------:R-:W-:Y:S01]  /*11020*/  F2FP.F16.E4M3.UNPACK_B R13, R4.H1 ;  /* 0x00000004ff0d723e */ /* 0x000fe200030006ff */
[--C-:B------:R-:W-:Y:S01]  /*11030*/  HADD2.F32 R4, -RZ, R27.reuse.H0_H0 ;  /* 0x2000001bff047230 */ /* 0x100fe20000004100 */
[----:B------:R-:W-:Y:S01]  /*11040*/  F2FP.F16.E4M3.UNPACK_B R15, R5.H1 ;  /* 0x00000005ff0f723e */ /* 0x000fe200030006ff */
[----:B------:R-:W-:Y:S01]  /*11050*/  HADD2.F32 R5, -RZ, R34.H0_H0 ;  /* 0x20000022ff057230 */ /* 0x000fe20000004100 */
[-C--:B------:R-:W-:Y:S01]  /*11060*/  F2FP.F16.E4M3.UNPACK_B R3, R6.reuse ;  /* 0x00000006ff03723e */ /* 0x080fe200020006ff */
[----:B------:R-:W-:Y:S01]  /*11070*/  HADD2.F32 R27, -RZ, R27.H1_H1 ;  /* 0x3000001bff1b7230 */ /* 0x000fe20000004100 */
[----:B------:R-:W-:Y:S01]  /*11080*/  F2FP.F16.E4M3.UNPACK_B R21, R6.H1 ;  /* 0x00000006ff15723e */ /* 0x000fe200030006ff */
[----:B------:R-:W-:-:S02]  /*11090*/  HADD2.F32 R6, -RZ, R14.H0_H0 ;  /* 0x2000000eff067230 */ /* 0x000fc40000004100 */
[C---:B------:R-:W-:Y:S01]  /*110a0*/  FMUL.FTZ R9, R4.reuse, R39 ;  /* 0x0000002704097220 */ /* 0x040fe20000410000 */
[-C--:B------:R-:W-:Y:S01]  /*110b0*/  FMUL.FTZ R8, R4, R5.reuse ;  /* 0x0000000504087220 */ /* 0x080fe20000410000 */
[----:B------:R-:W-:Y:S02]  /*110c0*/  HADD2.F32 R34, -RZ, R34.H1_H1 ;  /* 0x30000022ff227230 */ /* 0x000fe40000004100 */
[C---:B------:R-:W-:Y:S01]  /*110d0*/  FMUL.FTZ R43, R27.reuse, R38 ;  /* 0x000000261b2b7220 */ /* 0x040fe20000410000 */
[C---:B------:R-:W-:Y:S01]  /*110e0*/  FFMA.FTZ R5, R6.reuse, R5, -R9 ;  /* 0x0000000506057223 */ /* 0x040fe20000010809 */
[----:B------:R-:W-:Y:S01]  /*110f0*/  FFMA.FTZ R9, R6, R39, R8 ;  /* 0x0000002706097223 */ /* 0x000fe20000010008 */
[----:B------:R-:W-:Y:S01]  /*11100*/  F2FP.F16.E4M3.UNPACK_B R39, R35.H1 ;  /* 0x00000023ff27723e */ /* 0x000fe200030006ff */
[----:B------:R-:W-:Y:S02]  /*11110*/  HADD2.F32 R6, -RZ, R28.H0_H0 ;  /* 0x2000001cff067230 */ /* 0x000fe40000004100 */
[----:B------:R-:W-:Y:S01]  /*11120*/  FMUL.FTZ R27, R27, R34 ;  /* 0x000000221b1b7220 */ /* 0x000fe20000410000 */
[----:B------:R-:W-:Y:S01]  /*11130*/  HADD2.F32 R35, -RZ, R33.H0_H0 ;  /* 0x20000021ff237230 */ /* 0x000fe20000004100 */
[----:B------:R-:W-:Y:S01]  /*11140*/  F2FP.F16.E4M3.UNPACK_B R4, R10 ;  /* 0x0000000aff04723e */ /* 0x000fe200020006ff */
[----:B------:R-:W-:-:S02]  /*11150*/  HADD2.F32 R41, -RZ, R39.H0_H0 ;  /* 0x20000027ff297230 */ /* 0x000fc40000004100 */
[----:B------:R-:W-:Y:S02]  /*11160*/  HADD2.F32 R14, -RZ, R14.H1_H1 ;  /* 0x3000000eff0e7230 */ /* 0x000fe40000004100 */
[C---:B------:R-:W-:Y:S01]  /*11170*/  FMUL.FTZ R42, R6.reuse, R35 ;  /* 0x00000023062a7220 */ /* 0x040fe20000410000 */
[----:B------:R-:W-:Y:S02]  /*11180*/  HADD2.F32 R10, -RZ, R15.H0_H0 ;  /* 0x2000000fff0a7230 */ /* 0x000fe40000004100 */
[-C--:B------:R-:W-:Y:S01]  /*11190*/  FMUL.FTZ R45, R6, R41.reuse ;  /* 0x00000029062d7220 */ /* 0x080fe20000410000 */
[----:B------:R-:W-:Y:S02]  /*111a0*/  HADD2.F32 R39, -RZ, R39.H1_H1 ;  /* 0x30000027ff277230 */ /* 0x000fe40000004100 */
[C---:B------:R-:W-:Y:S01]  /*111b0*/  FFMA.FTZ R6, R14.reuse, R34, -R43 ;  /* 0x000000220e067223 */ /* 0x040fe2000001082b */
[----:B------:R-:W-:Y:S01]  /*111c0*/  FFMA.FTZ R8, R14, R38, R27 ;  /* 0x000000260e087223 */ /* 0x000fe2000001001b */
[----:B------:R-:W-:Y:S01]  /*111d0*/  F2FP.F16.E4M3.UNPACK_B R34, R40 ;  /* 0x00000028ff22723e */ /* 0x000fe200020006ff */
[----:B------:R-:W-:Y:S01]  /*111e0*/  FFMA.FTZ R42, R10, R41, R42 ;  /* 0x000000290a2a7223 */ /* 0x000fe2000001002a */
[----:B------:R-:W-:Y:S01]  /*111f0*/  F2FP.F16.E4M3.UNPACK_B R27, R36 ;  /* 0x00000024ff1b723e */ /* 0x000fe200020006ff */
[----:B------:R-:W-:-:S02]  /*11200*/  HADD2.F32 R28, -RZ, R28.H1_H1 ;  /* 0x3000001cff1c7230 */ /* 0x000fc40000004100 */
[----:B------:R-:W-:Y:S01]  /*11210*/  FFMA.FTZ R45, R10, R35, -R45 ;  /* 0x000000230a2d7223 */ /* 0x000fe2000001082d */
[----:B------:R-:W-:Y:S01]  /*11220*/  HADD2.F32 R41, -RZ, R34.H0_H0 ;  /* 0x20000022ff297230 */ /* 0x000fe20000004100 */
[----:B------:R-:W-:Y:S01]  /*11230*/  F2FP.F16.E4M3.UNPACK_B R40, R40.H1 ;  /* 0x00000028ff28723e */ /* 0x000fe200030006ff */
[----:B------:R-:W-:Y:S02]  /*11240*/  HADD2.F32 R14, -RZ, R30.H0_H0 ;  /* 0x2000001eff0e7230 */ /* 0x000fe40000004100 */
[----:B------:R-:W-:Y:S01]  /*11250*/  FMUL.FTZ R38, R28, R39 ;  /* 0x000000271c267220 */ /* 0x000fe20000410000 */
[----:B------:R-:W-:Y:S01]  /*11260*/  HADD2.F32 R35, -RZ, R27.H0_H0 ;  /* 0x2000001bff237230 */ /* 0x000fe20000004100 */
[----:B------:R-:W-:Y:S01]  /*11270*/  F2FP.F16.E4M3.UNPACK_B R36, R36.H1 ;  /* 0x00000024ff24723e */ /* 0x000fe200030006ff */
[----:B------:R-:W-:Y:S02]  /*11280*/  HADD2.F32 R33, -RZ, R33.H1_H1 ;  /* 0x30000021ff217230 */ /* 0x000fe40000004100 */
[----:B------:R-:W-:Y:S01]  /*11290*/  FMUL.FTZ R43, R14, R41 ;  /* 0x000000290e2b7220 */ /* 0x000fe20000410000 */
[----:B------:R-:W-:-:S02]  /*112a0*/  HADD2.F32 R15, -RZ, R15.H1_H1 ;  /* 0x3000000fff0f7230 */ /* 0x000fc40000004100 */
[----:B------:R-:W-:Y:S01]  /*112b0*/  FMUL.FTZ R14, R14, R35 ;  /* 0x000000230e0e7220 */ /* 0x000fe20000410000 */
[----:B------:R-:W-:Y:S02]  /*112c0*/  HADD2.F32 R10, -RZ, R24.H0_H0 ;  /* 0x20000018ff0a7230 */ /* 0x000fe40000004100 */
[-C--:B------:R-:W-:Y:S01]  /*112d0*/  FMUL.FTZ R28, R28, R33.reuse ;  /* 0x000000211c1c7220 */ /* 0x080fe20000410000 */
[----:B------:R-:W-:Y:S02]  /*112e0*/  HADD2.F32 R30, -RZ, R30.H1_H1 ;  /* 0x3000001eff1e7230 */ /* 0x000fe40000004100 */
[----:B------:R-:W-:Y:S01]  /*112f0*/  FFMA.FTZ R38, R15, R33, -R38 ;  /* 0x000000210f267223 */ /* 0x000fe20000010826 */
[----:B------:R-:W-:Y:S02]  /*11300*/  HADD2.F32 R33, -RZ, R34.H1_H1 ;  /* 0x30000022ff217230 */ /* 0x000fe40000004100 */
[C---:B------:R-:W-:Y:S01]  /*11310*/  FFMA.FTZ R43, R10.reuse, R35, -R43 ;  /* 0x000000230a2b7223 */ /* 0x040fe2000001082b */
[----:B------:R-:W-:Y:S01]  /*11320*/  FFMA.FTZ R41, R10, R41, R14 ;  /* 0x000000290a297223 */ /* 0x000fe2000001000e */
[----:B------:R-:W-:-:S02]  /*11330*/  HADD2.F32 R27, -RZ, R27.H1_H1 ;  /* 0x3000001bff1b7230 */ /* 0x000fc40000004100 */
[----:B------:R-:W-:Y:S01]  /*11340*/  FFMA.FTZ R39, R15, R39, R28 ;  /* 0x000000270f277223 */ /* 0x000fe2000001001c */
[----:B------:R-:W-:Y:S02]  /*11350*/  HADD2.F32 R35, -RZ, R40.H0_H0 ;  /* 0x20000028ff237230 */ /* 0x000fe40000004100 */
[C---:B------:R-:W-:Y:S01]  /*11360*/  FMUL.FTZ R47, R30.reuse, R33 ;  /* 0x000000211e2f7220 */ /* 0x040fe20000410000 */
[----:B------:R-:W-:Y:S02]  /*11370*/  HADD2.F32 R14, -RZ, R31.H0_H0 ;  /* 0x2000001fff0e7230 */ /* 0x000fe40000004100 */
[----:B------:R-:W-:Y:S01]  /*11380*/  FMUL.FTZ R30, R30, R27 ;  /* 0x0000001b1e1e7220 */ /* 0x000fe20000410000 */
[----:B------:R-:W-:Y:S01]  /*11390*/  HADD2.F32 R24, -RZ, R24.H1_H1 ;  /* 0x30000018ff187230 */ /* 0x000fe20000004100 */
[----:B------:R-:W-:Y:S01]  /*113a0*/  F2FP.SATFINITE.E4M3.F32.PACK_AB_MERGE_C R38, R38, R45, RZ ;  /* 0x0000002d2626723e */ /* 0x000fe200048070ff */
[----:B------:R-:W-:Y:S02]  /*113b0*/  HADD2.F32 R15, -RZ, R36.H0_H0 ;  /* 0x20000024ff0f7230 */ /* 0x000fe40000004100 */
[----:B------:R-:W-:Y:S01]  /*113c0*/  FMUL.FTZ R49, R14, R35 ;  /* 0x000000230e317220 */ /* 0x000fe20000410000 */
[----:B------:R-:W-:-:S02]  /*113d0*/  HADD2.F32 R10, -RZ, R25.H0_H0 ;  /* 0x20000019ff0a7230 */ /* 0x000fc40000004100 */
[C---:B------:R-:W-:Y:S01]  /*113e0*/  FFMA.FTZ R46, R24.reuse, R27, -R47 ;  /* 0x0000001b182e7223 */ /* 0x040fe2000001082f */
[----:B------:R-:W-:Y:S01]  /*113f0*/  FFMA.FTZ R48, R24, R33, R30 ;  /* 0x0000002118307223 */ /* 0x000fe2000001001e */
[----:B------:R-:W-:Y:S01]  /*11400*/  FMUL.FTZ R14, R14, R15 ;  /* 0x0000000f0e0e7220 */ /* 0x000fe20000410000 */
[----:B------:R-:W-:Y:S01]  /*11410*/  F2FP.F16.E4M3.UNPACK_B R24, R37.H1 ;  /* 0x00000025ff18723e */ /* 0x000fe200030006ff */
[C---:B------:R-:W-:Y:S01]  /*11420*/  FFMA.FTZ R49, R10.reuse, R15, -R49 ;  /* 0x0000000f0a317223 */ /* 0x040fe20000010831 */
[-C--:B------:R-:W-:Y:S01]  /*11430*/  F2FP.F16.E4M3.UNPACK_B R15, R32.reuse.H1 ;  /* 0x00000020ff0f723e */ /* 0x080fe200030006ff */
[----:B------:R-:W-:Y:S01]  /*11440*/  FFMA.FTZ R47, R10, R35, R14 ;  /* 0x000000230a2f7223 */ /* 0x000fe2000001000e */
[----:B------:R-:W-:Y:S01]  /*11450*/  HADD2.F32 R36, -RZ, R36.H1_H1 ;  /* 0x30000024ff247230 */ /* 0x000fe20000004100 */
[----:B------:R-:W-:Y:S01]  /*11460*/  F2FP.F16.E4M3.UNPACK_B R37, R37 ;  /* 0x00000025ff25723e */ /* 0x000fe200020006ff */
[----:B------:R-:W-:Y:S01]  /*11470*/  HADD2.F32 R40, -RZ, R40.H1_H1 ;  /* 0x30000028ff287230 */ /* 0x000fe20000004100 */
[----:B------:R-:W-:Y:S01]  /*11480*/  F2FP.F16.E4M3.UNPACK_B R32, R32 ;  /* 0x00000020ff20723e */ /* 0x000fe200020006ff */
        /* <DEDUP_REMOVED lines=17> */
[C---:B------:R-:W-:Y:S01]  /*115a0*/  FFMA.FTZ R50, R25.reuse, R36, -R28 ;  /* 0x0000002419327223 */ /* 0x040fe2000001081c */
[----:B------:R-:W-:Y:S02]  /*115b0*/  HADD2.F32 R13, -RZ, R13.H1_H1 ;  /* 0x3000000dff0d7230 */ /* 0x000fe40000004100 */
[----:B------:R-:W-:Y:S01]  /*115c0*/  FFMA.FTZ R40, R25, R40, R35 ;  /* 0x0000002819287223 */ /* 0x000fe20000010023 */
[C---:B------:R-:W-:Y:S01]  /*115d0*/  FMUL.FTZ R10, R26.reuse, R24 ;  /* 0x000000181a0a7220 */ /* 0x040fe20000410000 */
[----:B------:R-:W-:Y:S01]  /*115e0*/  FMUL.FTZ R27, R26, R15 ;  /* 0x0000000f1a1b7220 */ /* 0x000fe20000410000 */
[----:B------:R-:W-:Y:S01]  /*115f0*/  HADD2.F32 R25, -RZ, R37.H0_H0 ;  /* 0x20000025ff197230 */ /* 0x000fe20000004100 */
[----:B------:R-:W-:Y:S01]  /*11600*/  F2FP.SATFINITE.E4M3.F32.PACK_AB_MERGE_C R9, R8, R9, R39 ;  /* 0x000000090809723e */ /* 0x000fe20004807027 */
[----:B------:R-:W-:-:S02]  /*11610*/  HADD2.F32 R14, -RZ, R11.H0_H0 ;  /* 0x2000000bff0e7230 */ /* 0x000fc40000004100 */
        /* <DEDUP_REMOVED lines=31> */
[----:B------:R-:W-:Y:S01]  /*11810*/  FMUL.FTZ R36, R29, R24 ;  /* 0x000000181d247220 */ /* 0x000fe20000410000 */
[----:B------:R-:W-:Y:S01]  /*11820*/  FFMA.FTZ R25, R7, R25, R10 ;  /* 0x0000001907197223 */ /* 0x000fe2000001000a */
[-C--:B------:R-:W-:Y:S01]  /*11830*/  FMUL.FTZ R11, R29, R14.reuse ;  /* 0x0000000e1d0b7220 */ /* 0x080fe20000410000 */
[----:B------:R-:W-:Y:S02]  /*11840*/  HADD2.F32 R13, -RZ, R12.H0_H0 ;  /* 0x2000000cff0d7230 */ /* 0x000fe40000004100 */
[C---:B------:R-:W-:Y:S01]  /*11850*/  FFMA.FTZ R29, R21.reuse, R14, -R36 ;  /* 0x0000000e151d7223 */ /* 0x040fe20000010824 */
[----:B------:R-:W-:Y:S02]  /*11860*/  HADD2.F32 R7, -RZ, R4.H0_H0 ;  /* 0x20000004ff077230 */ /* 0x000fe40000004100 */
[----:B------:R-:W-:Y:S01]  /*11870*/  FFMA.FTZ R36, R21, R24, R11 ;  /* 0x0000001815247223 */ /* 0x000fe2000001000b */
[----:B------:R-:W-:Y:S01]  /*11880*/  HADD2.F32 R11, -RZ, R20.H0_H0 ;  /* 0x20000014ff0b7230 */ /* 0x000fe20000004100 */
[----:B------:R-:W-:Y:S01]  /*11890*/  F2FP.SATFINITE.E4M3.F32.PACK_AB_MERGE_C R33, R34, R33, RZ ;  /* 0x000000212221723e */ /* 0x000fe200048070ff */
[----:B------:R-:W-:-:S02]  /*118a0*/  HADD2.F32 R12, -RZ, R12.H1_H1 ;  /* 0x3000000cff0c7230 */ /* 0x000fc40000004100 */
[C---:B------:R-:W-:Y:S01]  /*118b0*/  FMUL.FTZ R15, R7.reuse, R13 ;  /* 0x0000000d070f7220 */ /* 0x040fe20000410000 */
[----:B------:R-:W-:Y:S02]  /*118c0*/  HADD2.F32 R10, -RZ, R4.H1_H1 ;  /* 0x30000004ff0a7230 */ /* 0x000fe40000004100 */
[----:B------:R-:W-:Y:S01]  /*118d0*/  FMUL.FTZ R14, R7, R11 ;  /* 0x0000000b070e7220 */ /* 0x000fe20000410000 */
[----:B------:R-:W-:Y:S01]  /*118e0*/  HADD2.F32 R20, -RZ, R20.H1_H1 ;  /* 0x30000014ff147230 */ /* 0x000fe20000004100 */
[----:B------:R-:W-:Y:S01]  /*118f0*/  F2FP.SATFINITE.E4M3.F32.PACK_AB_MERGE_C R29, R29, R32, RZ ;  /* 0x000000201d1d723e */ /* 0x000fe200048070ff */
[--C-:B------:R-:W-:Y:S02]  /*11900*/  HADD2.F32 R4, -RZ, R3.reuse.H0_H0 ;  /* 0x20000003ff047230 */ /* 0x100fe40000004100 */
[C---:B------:R-:W-:Y:S01]  /*11910*/  FMUL.FTZ R24, R10.reuse, R12 ;  /* 0x0000000c0a187220 */ /* 0x040fe20000410000 */
[----:B------:R-:W-:Y:S02]  /*11920*/  HADD2.F32 R3, -RZ, R3.H1_H1 ;  /* 0x30000003ff037230 */ /* 0x000fe40000004100 */
[-C--:B------:R-:W-:Y:S01]  /*11930*/  FMUL.FTZ R7, R10, R20.reuse ;  /* 0x000000140a077220 */ /* 0x080fe20000410000 */
[----:B------:R-:W-:Y:S01]  /*11940*/  F2FP.SATFINITE.E4M3.F32.PACK_AB_MERGE_C R25, R36, R25, RZ ;  /* 0x000000192419723e */ /* 0x000fe200048070ff */
        /* <DEDUP_REMOVED lines=12> */
[----:B------:R0:W-:Y:S01]  /*11a10*/  STS.128 [R51+0x18400], R4 ;  /* 0x0184000433007388 */ /* 0x0001e20000000c00 */
[----:B------:R-:W-:-:S05]  /*11a20*/  F2FP.SATFINITE.E4M3.F32.PACK_AB_MERGE_C R10, R3, R10, R25 ;  /* 0x0000000a030a723e */ /* 0x000fca0004807019 */
[----:B------:R0:W-:Y:S02]  /*11a30*/  STS.128 [R0+0x18400], R8 ;  /* 0x0184000800007388 */ /* 0x0001e40000000c00 */
.L_x_4598:
[----:B------:R-:W-:Y:S05]  /*11a40*/  BSYNC B0 ;  /* 0x0000000000007941 */ /* 0x000fea0003800000 */
.L_x_4591:
        /* <DEDUP_REMOVED lines=8> */
.L_x_4589:
[----:B0-2---:R-:W-:-:S05]  /*11ad0*/  IMAD.U32 R0, RZ, RZ, UR42 ;  /* 0x0000002aff007e24 */ /* 0x005fca000f8e00ff */
[----:B------:R-:W-:-:S13]  /*11ae0*/  ISETP.NE.AND P0, PT, R0, 0x3, PT ;  /* 0x000000030000780c */ /* 0x000fda0003f05270 */
[----:B------:R-:W-:Y:S05]  /*11af0*/  @!P0 BRA `(.L_x_4618) ;  /* 0x0000000000048947 */ /* 0x000fea0003800000 */
[----:B------:R-:W-:Y:S01]  /*11b00*/  BPT.TRAP 0x1 ;  /* 0x000000040000795c */ /* 0x000fe20000300000 */
.L_x_4618:
[----:B------:R-:W-:Y:S01]  /*11b10*/  IMAD R88, R19, 0x8, R16 ;  /* 0x0000000813587824 */ /* 0x000fe200078e0210 */
[----:B-1----:R-:W-:-:S04]  /*11b20*/  SHF.L.U32 R3, R18, 0x1f, RZ ;  /* 0x0000001f12037819 */ /* 0x002fc800000006ff */
[----:B------:R0:W1:Y:S01]  /*11b30*/  SYNCS.PHASECHK.TRANS64.TRYWAIT P2, [R88+URZ+0x2a830], R3 ;  /* 0x02a83003580075a7 */ /* 0x000062000804017f */
[----:B------:R-:W-:Y:S05]  /*11b40*/  @!P0 BRA `(.L_x_4619) ;  /* 0x0000000000048947 */ /* 0x000fea0003800000 */
[----:B------:R-:W-:Y:S01]  /*11b50*/  BPT.TRAP 0x1 ;  /* 0x000000040000795c */ /* 0x000fe20000300000 */
.L_x_4619:
[----:B------:R-:W2:Y:S02]  /*11b60*/  S2R R0, SR_TID.X ;  /* 0x0000000000007919 */ /* 0x000ea40000002100 */
[----:B--2---:R-:W-:-:S04]  /*11b70*/  LOP3.LUT R0, R0, 0x7f, RZ, 0xc0, !PT ;  /* 0x0000007f00007812 */ /* 0x004fc800078ec0ff */
[----:B------:R-:W-:Y:S01]  /*11b80*/  ISETP.NE.AND P1, PT, R0, RZ, PT ;  /* 0x000000ff0000720c */ /* 0x000fe20003f25270 */
[----:B-1----:R-:W-:-:S12]  /*11b90*/  @P2 BRA `(.L_x_4620) ;  /* 0x0000000000082947 */ /* 0x002fd80003800000 */
[----:B------:R-:W1:Y:S02]  /*11ba0*/  SYNCS.PHASECHK.TRANS64.TRYWAIT P2, [R88+URZ+0x2a830], R3 ;  /* 0x02a83003580075a7 */ /* 0x000e64000804017f */
[----:B-1----:R-:W-:Y:S05]  /*11bb0*/  @!P2 BRA `(.L_x_4621) ;  /* 0x000001d4006ca947 */ /* 0x002fea0003800000 */
.L_x_4620:
[----:B------:R-:W-:Y:S05]  /*11bc0*/  WARPSYNC.ALL ;  /* 0x0000000000007948 */ /* 0x000fea0003800000 */
[----:B------:R-:W-:Y:S01]  /*11bd0*/  VIADD R0, R16, 0x1e400 ;  /* 0x0001e40010007836 */ /* 0x000fe20000000000 */
[----:B------:R-:W-:Y:S01]  /*11be0*/  R2UR UR24, R44 ;  /* 0x000000002c1872ca */ /* 0x000fe200000e0000 */
[----:B-----5:R-:W-:Y:S01]  /*11bf0*/  IMAD.MOV.U32 R7, RZ, RZ, -0x7fffffe0 ;  /* 0x80000020ff077424 */ /* 0x020fe200078e00ff */
[----:B------:R-:W-:Y:S01]  /*11c00*/  WARPGROUP.ARRIVE ;  /* 0x00000000000079c5 */ /* 0x000fe20000000000 */
[----:B------:R-:W-:Y:S01]  /*11c10*/  UMOV UR25, 0x80000020 ;  /* 0x8000002000197882 */ /* 0x000fe20000000000 */
[----:B------:R-:W-:Y:S01]  /*11c20*/  SHF.R.U32.HI R0, RZ, 0x4, R0 ;  /* 0x00000004ff007819 */ /* 0x000fe20000011600 */
[----:B------:R-:W-:Y:S01]  /*11c30*/  IMAD.MOV.U32 R9, RZ, RZ, -0x7fffffe0 ;  /* 0x80000020ff097424 */ /* 0x000fe200078e00ff */
[----:B------:R-:W-:Y:S01]  /*11c40*/  R2UR UR27, R7 ;  /* 0x00000000071b72ca */ /* 0x000fe200000e0000 */
[----:B------:R-:W-:Y:S01]  /*11c50*/  UMOV UR5, 0x80000020 ;  /* 0x8000002000057882 */ /* 0x000fe20000000000 */
[----:B------:R-:W-:Y:S01]  /*11c60*/  LOP3.LUT R0, R0, 0x3fff, RZ, 0xc0, !PT ;  /* 0x00003fff00007812 */ /* 0x000fe200078ec0ff */
[----:B------:R-:W-:Y:S01]  /*11c70*/  UMOV UR9, 0x80000020 ;  /* 0x8000002000097882 */ /* 0x000fe20000000000 */
[----:B------:R-:W-:Y:S01]  /*11c80*/  R2UR UR7, R9 ;  /* 0x00000000090772ca */ /* 0x000fe200000e0000 */
[----:B------:R-:W-:Y:S01]  /*11c90*/  IMAD.MOV.U32 R9, RZ, RZ, -0x7fffffe0 ;  /* 0x80000020ff097424 */ /* 0x000fe200078e00ff */
[----:B------:R-:W-:Y:S01]  /*11ca0*/  LOP3.LUT R5, R0, 0x10000, RZ, 0xfc, !PT ;  /* 0x0001000000057812 */ /* 0x000fe200078efcff */
[----:B------:R-:W-:Y:S01]  /*11cb0*/  ULOP3.LUT UR24, UR24, 0x10000, URZ, 0xfc, !UPT ;  /* 0x0001000018187892 */ /* 0x000fe2000f8efc3f */
[----:B------:R-:W-:Y:S01]  /*11cc0*/  IMAD.MOV.U32 R7, RZ, RZ, -0x7fffffe0 ;  /* 0x80000020ff077424 */ /* 0x000fe200078e00ff */
[----:B------:R-:W-:Y:S01]  /*11cd0*/  UMOV UR13, 0x80000020 ;  /* 0x80000020000d7882 */ /* 0x000fe20000000000 */
[----:B------:R-:W-:Y:S01]  /*11ce0*/  R2UR UR11, R9 ;  /* 0x00000000090b72ca */ /* 0x000fe200000e0000 */
[----:B------:R-:W-:Y:S01]  /*11cf0*/  IMAD R6, R19, 0x600, R5 ;  /* 0x0000060013067824 */ /* 0x000fe200078e0205 */
[----:B------:R-:W-:Y:S01]  /*11d00*/  UIADD3 UR4, UR24, 0x2, URZ ;  /* 0x0000000218047890 */ /* 0x000fe2000fffe03f */
[----:B------:R-:W-:Y:S01]  /*11d10*/  IMAD.MOV.U32 R9, RZ, RZ, -0x7fffffe0 ;  /* 0x80000020ff097424 */ /* 0x000fe200078e00ff */
[----:B------:R-:W-:Y:S01]  /*11d20*/  UIADD3 UR8, UR24, 0x200, URZ ;  /* 0x0000020018087890 */ /* 0x000fe2000fffe03f */
[C---:B------:R-:W-:Y:S01]  /*11d30*/  VIADD R8, R6.reuse, 0x2 ;  /* 0x0000000206087836 */ /* 0x040fe20000000000 */
[----:B------:R-:W-:Y:S01]  /*11d40*/  R2UR UR26, R6 ;  /* 0x00000000061a72ca */ /* 0x000fe200000e0000 */
[----:B------:R-:W-:Y:S01]  /*11d50*/  UIADD3 UR12, UR24, 0x202, URZ ;  /* 0x00000202180c7890 */ /* 0x000fe2000fffe03f */
[----:B------:R-:W-:Y:S01]  /*11d60*/  R2UR UR15, R9 ;  /* 0x00000000090f72ca */ /* 0x000fe200000e0000 */
[----:B------:R-:W-:Y:S01]  /*11d70*/  IMAD.MOV.U32 R9, RZ, RZ, -0x7fffffe0 ;  /* 0x80000020ff097424 */ /* 0x000fe200078e00ff */
[----:B------:R-:W-:Y:S01]  /*11d80*/  R2UR UR6, R8 ;  /* 0x00000000080672ca */ /* 0x000fe200000e0000 */
[----:B------:R-:W-:Y:S01]  /*11d90*/  VIADD R8, R6, 0x200 ;  /* 0x0000020006087836 */ /* 0x000fe20000000000 */
[----:B------:R-:W-:Y:S01]  /*11da0*/  UIADD3 UR16, UR24, 0x400, URZ ;  /* 0x0000040018107890 */ /* 0x000fe2000fffe03f */
[----:B------:R-:W-:Y:S01]  /*11db0*/  R2UR UR23, R7 ;  /* 0x00000000071772ca */ /* 0x000fe200000e0000 */
[----:B------:R-:W-:Y:S01]  /*11dc0*/  UMOV UR17, 0x80000020 ;  /* 0x8000002000117882 */ /* 0x000fe20000000000 */
[----:B------:R-:W-:Y:S01]  /*11dd0*/  R2UR UR19, R9 ;  /* 0x00000000091372ca */ /* 0x000fe200000e0000 */
[----:B------:R-:W-:Y:S01]  /*11de0*/  UIADD3 UR20, UR24, 0x402, URZ ;  /* 0x0000040218147890 */ /* 0x000fe2000fffe03f */
[----:B------:R-:W-:Y:S01]  /*11df0*/  R2UR UR10, R8 ;  /* 0x00000000080a72ca */ /* 0x000fe200000e0000 */
[----:B------:R-:W-:Y:S01]  /*11e00*/  VIADD R8, R6, 0x202 ;  /* 0x0000020206087836 */ /* 0x000fe20000000000 */
[----:B------:R-:W-:Y:S01]  /*11e10*/  QGMMA.64x128x32.F32.E4M3.E4M3 R24, gdesc[UR24], RZ, !UPT, gsb0 ;  /* 0x01e00000181879f3 */ /* 0x000fe2000c0008ff */
[----:B------:R-:W-:Y:S01]  /*11e20*/  UMOV UR21, 0x80000020 ;  /* 0x8000002000157882 */ /* 0x000fe20000000000 */
[----:B01----:R-:W-:Y:S01]  /*11e30*/  @!P1 VIADD R88, R88, 0x2a840 ;  /* 0x0002a84058589836 */ /* 0x003fe20000000000 */
[----:B------:R-:W-:Y:S01]  /*11e40*/  ULDC UR35, c[0x0][0x9dc] ;  /* 0x0002770000237ab9 */ /* 0x000fe20000000800 */
[----:B------:R-:W-:Y:S01]  /*11e50*/  R2UR UR14, R8 ;  /* 0x00000000080e72ca */ /* 0x000fe200000e0000 */
[C---:B------:R-:W-:Y:S01]  /*11e60*/  VIADD R8, R6.reuse, 0x400 ;  /* 0x0000040006087836 */ /* 0x040fe20000000000 */
[----:B------:R-:W-:Y:S01]  /*11e70*/  ULOP3.LUT UR35, URZ, UR35, URZ, 0x33, !UPT ;  /* 0x000000233f237292 */ /* 0x000fe2000f8e333f */
[----:B------:R-:W-:Y:S01]  /*11e80*/  VIADD R6, R6, 0x402 ;  /* 0x0000040206067836 */ /* 0x000fe20000000000 */
[----:B------:R-:W-:-:S02]  /*11e90*/  @!P1 PRMT R88, RZ, 0x654, R88 ;  /* 0x00000654ff589816 */ /* 0x000fc40000000058 */
[----:B------:R-:W-:Y:S01]  /*11ea0*/  R2UR UR18, R8 ;  /* 0x00000000081272ca */ /* 0x000fe200000e0000 */
[----:B------:R-:W-:Y:S01]  /*11eb0*/  IMAD.MOV.U32 R8, RZ, RZ, -0x80 ;  /* 0xffffff80ff087424 */ /* 0x000fe200078e00ff */
[----:B------:R-:W-:Y:S02]  /*11ec0*/  R2UR UR22, R6 ;  /* 0x00000000061672ca */ /* 0x000fe400000e0000 */
[----:B------:R-:W0:Y:S02]  /*11ed0*/  LDC R6, c[0x0][0x448] ;  /* 0x00011200ff067b82 */ /* 0x000e240000000800 */
[----:B0-----:R-:W-:-:S13]  /*11ee0*/  ISETP.NE.AND P2, PT, R6, 0x1, PT ;  /* 0x000000010600780c */ /* 0x001fda0003f45270 */
[----:B------:R-:W0:Y:S08]  /*11ef0*/  @P2 LDC R7, c[0x0][0x44c] ;  /* 0x00011300ff072b82 */ /* 0x000e300000000800 */
[----:B------:R-:W1:Y:S01]  /*11f00*/  @P2 LDC R9, c[0x0][0x450] ;  /* 0x00011400ff092b82 */ /* 0x000e620000000800 */
        /* <DEDUP_REMOVED lines=16> */
[C---:B----4-:R-:W-:Y:S01]  /*12010*/  FMUL.FTZ R21, R2.reuse, R42 ;  /* 0x0000002a02157220 */ /* 0x050fe20000410000 */
[C---:B------:R-:W-:Y:S01]  /*12020*/  FMUL.FTZ R42, R2.reuse, R70 ;  /* 0x00000046022a7220 */ /* 0x040fe20000410000 */
[C---:B------:R-:W-:Y:S01]  /*12030*/  FMUL.FTZ R70, R2.reuse, R72 ;  /* 0x0000004802467220 */ /* 0x040fe20000410000 */
[C---:B------:R-:W-:Y:S01]  /*12040*/  FMUL.FTZ R72, R2.reuse, R76 ;  /* 0x0000004c02487220 */ /* 0x040fe20000410000 */
[----:B------:R-:W-:Y:S02]  /*12050*/  IMAD.IADD R76, R221, 0x1, R207 ;  /* 0x00000001dd4c7824 */ /* 0x000fe400078e02cf */
[C---:B------:R-:W-:Y:S01]  /*12060*/  FMUL.FTZ R92, R2.reuse, R32 ;  /* 0x00000020025c7220 */ /* 0x040fe20000410000 */
[C---:B------:R-:W-:Y:S01]  /*12070*/  FMUL.FTZ R32, R2.reuse, R59 ;  /* 0x0000003b02207220 */ /* 0x040fe20000410000 */
[----:B------:R-:W-:Y:S01]  /*12080*/  FMUL.FTZ R15, R2, R38 ;  /* 0x00000026020f7220 */ /* 0x000fe20000410000 */
[----:B0-----:R-:W-:-:S04]  /*12090*/  @P2 IMAD.HI.U32 R6, R76, R7, RZ ;  /* 0x000000074c062227 */ /* 0x001fc800078e00ff */
[C---:B------:R-:W-:Y:S01]  /*120a0*/  FMUL.FTZ R14, R2.reuse, R39 ;  /* 0x00000027020e7220 */ /* 0x040fe20000410000 */
[C---:B------:R-:W-:Y:S01]  /*120b0*/  FMUL.FTZ R38, R2.reuse, R40 ;  /* 0x0000002802267220 */ /* 0x040fe20000410000 */
[C---:B------:R-:W-:Y:S01]  /*120c0*/  FMUL.FTZ R39, R2.reuse, R41 ;  /* 0x0000002902277220 */ /* 0x040fe20000410000 */
[C---:B------:R-:W-:Y:S01]  /*120d0*/  FMUL.FTZ R10, R2.reuse, R30 ;  /* 0x0000001e020a7220 */ /* 0x040fe20000410000 */
[----:B-1----:R-:W-:Y:S01]  /*120e0*/  @P2 SHF.R.U32.HI R76, RZ, R9, R6 ;  /* 0x00000009ff4c2219 */ /* 0x002fe20000011606 */
[C---:B---3--:R-:W-:Y:S01]  /*120f0*/  FMUL.FTZ R20, R2.reuse, R43 ;  /* 0x0000002b02147220 */ /* 0x048fe20000410000 */
[----:B------:R-:W0:Y:S01]  /*12100*/  LDC.64 R6, c[0x0][0x9e0] ;  /* 0x00027800ff067b82 */ /* 0x000e220000000a00 */
[C---:B------:R-:W-:Y:S01]  /*12110*/  FMUL.FTZ R40, R2.reuse, R44 ;  /* 0x0000002c02287220 */ /* 0x040fe20000410000 */
[C---:B------:R-:W-:Y:S01]  /*12120*/  FMUL.FTZ R41, R2.reuse, R45 ;  /* 0x0000002d02297220 */ /* 0x040fe20000410000 */
[----:B------:R-:W1:Y:S01]  /*12130*/  SHFL.IDX PT, R59, R76, RZ, 0x1c1f ;  /* 0x001c1fff4c3b7589 */ /* 0x000e6200000e0000 */
        /* <DEDUP_REMOVED lines=51> */
[----:B0-----:R-:W-:Y:S01]  /*12470*/  ISETP.GE.AND P3, PT, R7, 0x1, PT ;  /* 0x000000010700780c */ /* 0x001fe20003f66270 */
[----:B------:R-:W0:Y:S01]  /*12480*/  MUFU.TANH R4, R4 ;  /* 0x0000000400047308 */ /* 0x000e220000002400 */
[C-C-:B------:R-:W-:Y:S01]  /*12490*/  IADD3 R8, -R200.reuse, 0x1, R83.reuse ;  /* 0x00000001c8087810 */ /* 0x140fe20007ffe153 */
[----:B------:R2:W-:Y:S01]  /*124a0*/  @!P1 SYNCS.ARRIVE.TRANS64.RED.A1T0 RZ, [R88+URZ], RZ ;  /* 0x000000ff58ff99a7 */ /* 0x0005e2000810043f */
[----:B------:R-:W-:-:S02]  /*124b0*/  IADD3 R82, -R200, R203, R83 ;  /* 0x000000cbc8527210 */ /* 0x000fc40007ffe153 */
[----:B------:R-:W-:Y:S02]  /*124c0*/  IADD3 R9, -R202, R8, R203 ;  /* 0x00000008ca097210 */ /* 0x000fe40007ffe1cb */
[----:B------:R-:W-:Y:S01]  /*124d0*/  LEA R78, R103, 0xffffff80, 0x7 ;  /* 0xffffff80674e7811 */ /* 0x000fe200078e38ff */
[----:B------:R-:W3:Y:S02]  /*124e0*/  MUFU.TANH R89, R89 ;  /* 0x0000005900597308 */ /* 0x000ee40000002400 */
[C---:B------:R-:W-:Y:S02]  /*124f0*/  IMAD.IADD R85, R9.reuse, 0x1, R6 ;  /* 0x0000000109557824 */ /* 0x040fe400078e0206 */
[----:B------:R-:W-:-:S03]  /*12500*/  VIADD R84, R9, UR35 ;  /* 0x0000002309547c36 */ /* 0x000fc60008000000 */
[----:B-1----:R-:W-:Y:S01]  /*12510*/  VIADDMNMX R80, R59, R85, R82, PT ;  /* 0x000000553b507246 */ /* 0x002fe20003800152 */
[----:B------:R-:W1:Y:S01]  /*12520*/  MUFU.TANH R0, R0 ;  /* 0x0000000000007308 */ /* 0x000e620000002400 */
[----:B------:R-:W-:-:S07]  /*12530*/  IMAD.IADD R81, R84, 0x1, R59 ;  /* 0x0000000154517824 */ /* 0x000fce00078e023b */
        /* <DEDUP_REMOVED lines=73> */
.L_x_4624:
[----:B------:R-:W-:-:S13]  /*129d0*/  ISETP.NE.AND P4, PT, R7, 0x1, PT ;  /* 0x000000010700780c */ /* 0x000fda0003f85270 */
[----:B------:R-:W1:Y:S02]  /*129e0*/  @P4 LDC.64 R8, c[0x0][0x9e8] ;  /* 0x00027a00ff084b82 */ /* 0x000e640000000a00 */
[----:B-1----:R-:W-:-:S05]  /*129f0*/  @P4 IMAD.HI.U32 R8, R59, R8, RZ ;  /* 0x000000083b084227 */ /* 0x002fca00078e00ff */
[----:B------:R-:W-:-:S07]  /*12a00*/  @P4 SHF.R.U32.HI R59, RZ, R9, R8 ;  /* 0x00000009ff3b4219 */ /* 0x000fce0000011608 */
.L_x_4625:
[----:B------:R-:W-:Y:S05]  /*12a10*/  BSYNC B0 ;  /* 0x0000000000007941 */ /* 0x000fea0003800000 */
.L_x_4623:
[----:B------:R-:W-:-:S04]  /*12a20*/  IMAD R59, R59, R7, -R78 ;  /* 0x000000073b3b7224 */ /* 0x000fc800078e0a4e */
[----:B------:R-:W-:-:S05]  /*12a30*/  IMAD.IADD R8, R59, 0x1, -R200 ;  /* 0x000000013b087824 */ /* 0x000fca00078e0ac8 */
[----:B------:R-:W-:Y:S02]  /*12a40*/  VIMNMX R81, R81, R8, !PT ;  /* 0x0000000851517248 */ /* 0x000fe40007fe0100 */
[----:B------:R-:W-:-:S07]  /*12a50*/  VIADDMNMX R80, R8, R7, R80, PT ;  /* 0x0000000708507246 */ /* 0x000fce0003800150 */
.L_x_4622:
[C---:B------:R-:W-:Y:S02]  /*12a60*/  ISETP.GE.AND P4, PT, R83.reuse, 0x2, PT ;  /* 0x000000025300780c */ /* 0x040fe40003f86270 */
[----:B------:R-:W-:Y:S02]  /*12a70*/  ISETP.GE.AND P6, PT, R83, 0x9, PT ;  /* 0x000000095300780c */ /* 0x000fe40003fc6270 */
[----:B------:R-:W-:Y:S02]  /*12a80*/  ISETP.GT.AND P5, PT, R81, 0x1, !P4 ;  /* 0x000000015100780c */ /* 0x000fe400067a4270 */
[----:B------:R-:W-:Y:S02]  /*12a90*/  P2R R86, PR, RZ, 0x40 ;  /* 0x00000040ff567803 */ /* 0x000fe40000000000 */
[----:B------:R-:W-:-:S04]  /*12aa0*/  ISETP.LT.OR P5, PT, R80, 0x2, P5 ;  /* 0x000000025000780c */ /* 0x000fc80002fa1670 */
[----:B------:R-:W-:Y:S02]  /*12ab0*/  FSEL R89, R89, -INF , !P5 ;  /* 0xff80000059597808 */ /* 0x000fe40006800000 */
[----:B------:R-:W-:Y:S02]  /*12ac0*/  ISETP.GT.AND P5, PT, R81, 0x8, !P6 ;  /* 0x000000085100780c */ /* 0x000fe400077a4270 */
[----:B------:R-:W-:Y:S02]  /*12ad0*/  ISETP.GE.AND P6, PT, R83, 0xa, PT ;  /* 0x0000000a5300780c */ /* 0x000fe40003fc6270 */
[----:B------:R-:W-:Y:S02]  /*12ae0*/  ISETP.LT.OR P5, PT, R80, 0x9, P5 ;  /* 0x000000095000780c */ /* 0x000fe40002fa1670 */
[----:B------:R-:W-:Y:S02]  /*12af0*/  P2R R87, PR, RZ, 0x40 ;  /* 0x00000040ff577803 */ /* 0x000fe40000000000 */
[----:B0-----:R-:W-:-:S02]  /*12b00*/  FSEL R90, R90, -INF , !P5 ;  /* 0xff8000005a5a7808 */ /* 0x001fc40006800000 */
[----:B------:R-:W-:Y:S02]  /*12b10*/  ISETP.GT.AND P5, PT, R81, 0x9, !P6 ;  /* 0x000000095100780c */ /* 0x000fe400077a4270 */
[----:B------:R-:W-:Y:S02]  /*12b20*/  ISETP.GE.AND P6, PT, R83, 0x11, PT ;  /* 0x000000115300780c */ /* 0x000fe40003fc6270 */
[----:B------:R-:W-:Y:S02]  /*12b30*/  ISETP.LT.OR P5, PT, R80, 0xa, P5 ;  /* 0x0000000a5000780c */ /* 0x000fe40002fa1670 */
[----:B------:R-:W-:Y:S02]  /*12b40*/  P2R R88, PR, RZ, 0x40 ;  /* 0x00000040ff587803 */ /* 0x000fe40000000000 */
[----:B------:R-:W-:Y:S02]  /*12b50*/  FSEL R91, R91, -INF , !P5 ;  /* 0xff8000005b5b7808 */ /* 0x000fe40006800000 */
[----:B------:R-:W-:-:S02]  /*12b60*/  ISETP.GT.AND P5, PT, R81, 0x10, !P6 ;  /* 0x000000105100780c */ /* 0x000fc400077a4270 */
[----:B------:R-:W-:Y:S02]  /*12b70*/  ISETP.GE.AND P6, PT, R83, 0x12, PT ;  /* 0x000000125300780c */ /* 0x000fe40003fc6270 */
[----:B------:R-:W-:Y:S02]  /*12b80*/  ISETP.LT.OR P5, PT, R80, 0x11, P5 ;  /* 0x000000115000780c */ /* 0x000fe40002fa1670 */
[----:B------:R-:W-:Y:S02]  /*12b90*/  P2R R98, PR, RZ, 0x40 ;  /* 0x00000040ff627803 */ /* 0x000fe40000000000 */
[----:B------:R-:W-:Y:S02]  /*12ba0*/  FSEL R92, R92, -INF , !P5 ;  /* 0xff8000005c5c7808 */ /* 0x000fe40006800000 */
[----:B------:R-:W-:Y:S02]  /*12bb0*/  ISETP.GT.AND P5, PT, R81, 0x11, !P6 ;  /* 0x000000115100780c */ /* 0x000fe400077a4270 */
[----:B------:R-:W-:-:S02]  /*12bc0*/  ISETP.GE.AND P6, PT, R83, 0x19, PT ;  /* 0x000000195300780c */ /* 0x000fc40003fc6270 */
[C---:B------:R-:W-:Y:S02]  /*12bd0*/  ISETP.LT.OR P5, PT, R80.reuse, 0x12, P5 ;  /* 0x000000125000780c */ /* 0x040fe40002fa1670 */
[----:B------:R-:W-:Y:S02]  /*12be0*/  P2R R99, PR, RZ, 0x40 ;  /* 0x00000040ff637803 */ /* 0x000fe40000000000 */
[----:B------:R-:W-:Y:S02]  /*12bf0*/  FSEL R93, R93, -INF , !P5 ;  /* 0xff8000005d5d7808 */ /* 0x000fe40006800000 */
[----:B------:R-:W-:Y:S02]  /*12c00*/  ISETP.GT.AND P5, PT, R81, 0x18, !P6 ;  /* 0x000000185100780c */ /* 0x000fe400077a4270 */
[----:B------:R-:W-:Y:S02]  /*12c10*/  ISETP.GE.AND P6, PT, R83, 0x1a, PT ;  /* 0x0000001a5300780c */ /* 0x000fe40003fc6270 */
[----:B------:R-:W-:-:S02]  /*12c20*/  ISETP.LT.OR P5, PT, R80, 0x19, P5 ;  /* 0x000000195000780c */ /* 0x000fc40002fa1670 */
[----:B------:R-:W-:Y:S02]  /*12c30*/  P2R R100, PR, RZ, 0x40 ;  /* 0x00000040ff647803 */ /* 0x000fe40000000000 */
[----:B------:R-:W-:Y:S02]  /*12c40*/  FSEL R94, R94, -INF , !P5 ;  /* 0xff8000005e5e7808 */ /* 0x000fe40006800000 */
[----:B------:R-:W-:Y:S02]  /*12c50*/  ISETP.GT.AND P5, PT, R81, 0x19, !P6 ;  /* 0x000000195100780c */ /* 0x000fe400077a4270 */
[----:B------:R-:W-:Y:S02]  /*12c60*/  ISETP.GE.AND P6, PT, R83, 0x21, PT ;  /* 0x000000215300780c */ /* 0x000fe40003fc6270 */
[----:B------:R-:W-:Y:S02]  /*12c70*/  ISETP.LT.OR P5, PT, R80, 0x1a, P5 ;  /* 0x0000001a5000780c */ /* 0x000fe40002fa1670 */
[----:B------:R-:W-:-:S02]  /*12c80*/  P2R R101, PR, RZ, 0x40 ;  /* 0x00000040ff657803 */ /* 0x000fc40000000000 */
[----:B------:R-:W-:Y:S02]  /*12c90*/  FSEL R95, R95, -INF , !P5 ;  /* 0xff8000005f5f7808 */ /* 0x000fe40006800000 */
        /* <DEDUP_REMOVED lines=89> */
[----:B------:R-:W-:Y:S01]  /*13230*/  ISETP.GT.AND P5, PT, R81, 0x68, !P6 ;  /* 0x000000685100780c */ /* 0x000fe200077a4270 */
[----:B------:R-:W0:Y:S01]  /*13240*/  SHFL.IDX PT, R71, R76, 0x1, 0x1c1f ;  /* 0x003c1f004c477f89 */ /* 0x000e2200000e0000 */
        /* <DEDUP_REMOVED lines=11> */
[----:B------:R-:W-:Y:S01]  /*13300*/  ISETP.LT.OR P5, PT, R80, 0x71, P5 ;  /* 0x000000715000780c */ /* 0x000fe20002fa1670 */
[----:B0-----:R-:W-:Y:S01]  /*13310*/  IMAD.IADD R69, R84, 0x1, R71 ;  /* 0x0000000154457824 */ /* 0x001fe200078e0247 */
[----:B------:R-:W-:Y:S02]  /*13320*/  ISETP.GE.AND P6, PT, R83, 0x72, PT ;  /* 0x000000725300780c */ /* 0x000fe40003fc6270 */
[----:B------:R-:W-:-:S02]  /*13330*/  FSEL R40, R74, -INF , !P5 ;  /* 0xff8000004a287808 */ /* 0x000fc40006800000 */
[----:B------:R-:W-:Y:S02]  /*13340*/  ISETP.GT.AND P5, PT, R81, 0x71, !P6 ;  /* 0x000000715100780c */ /* 0x000fe400077a4270 */
[----:B------:R-:W-:Y:S02]  /*13350*/  P2R R122, PR, RZ, 0x40 ;  /* 0x00000040ff7a7803 */ /* 0x000fe40000000000 */
[----:B------:R-:W-:Y:S02]  /*13360*/  ISETP.LT.OR P5, PT, R80, 0x72, P5 ;  /* 0x000000725000780c */ /* 0x000fe40002fa1670 */
[----:B------:R-:W-:Y:S02]  /*13370*/  VIADDMNMX R70, R71, R85, R82, PT ;  /* 0x0000005547467246 */ /* 0x000fe40003800152 */
        /* <DEDUP_REMOVED lines=27> */
.L_x_4628:
[----:B------:R-:W-:-:S13]  /*13530*/  ISETP.NE.AND P6, PT, R7, 0x1, PT ;  /* 0x000000010700780c */ /* 0x000fda0003fc5270 */
[----:B------:R-:W0:Y:S02]  /*13540*/  @P6 LDC.64 R8, c[0x0][0x9e8] ;  /* 0x00027a00ff086b82 */ /* 0x000e240000000a00 */
[----:B0-----:R-:W-:-:S05]  /*13550*/  @P6 IMAD.HI.U32 R8, R71, R8, RZ ;  /* 0x0000000847086227 */ /* 0x001fca00078e00ff */
[----:B------:R-:W-:-:S07]  /*13560*/  @P6 SHF.R.U32.HI R71, RZ, R9, R8 ;  /* 0x00000009ff476219 */ /* 0x000fce0000011608 */
.L_x_4629:
[----:B------:R-:W-:Y:S05]  /*13570*/  BSYNC B0 ;  /* 0x0000000000007941 */ /* 0x000fea0003800000 */
.L_x_4627:
[----:B------:R-:W-:-:S04]  /*13580*/  IMAD R71, R71, R7, -R78 ;  /* 0x0000000747477224 */ /* 0x000fc800078e0a4e */
[----:B------:R-:W-:-:S05]  /*13590*/  IMAD.IADD R8, R71, 0x1, -R200 ;  /* 0x0000000147087824 */ /* 0x000fca00078e0ac8 */
[----:B------:R-:W-:Y:S02]  /*135a0*/  VIMNMX R69, R69, R8, !PT ;  /* 0x0000000845457248 */ /* 0x000fe40007fe0100 */
[----:B------:R-:W-:-:S07]  /*135b0*/  VIADDMNMX R70, R8, R7, R70, PT ;  /* 0x0000000708467246 */ /* 0x000fce0003800146 */
.L_x_4626:
[C---:B------:R-:W-:Y:S01]  /*135c0*/  ISETP.GT.AND P4, PT, R69.reuse, 0x1, !P4 ;  /* 0x000000014500780c */ /* 0x040fe20006784270 */
[----:B------:R-:W-:Y:S01]  /*135d0*/  ULDC UR43, c[0x0][0x988] ;  /* 0x00026200002b7ab9 */ /* 0x000fe20000000800 */
[----:B------:R-:W-:Y:S02]  /*135e0*/  ISETP.NE.AND P6, PT, R100, RZ, PT ;  /* 0x000000ff6400720c */ /* 0x000fe40003fc5270 */
[----:B------:R-:W-:Y:S02]  /*135f0*/  ISETP.LT.OR P4, PT, R70, 0x2, P4 ;  /* 0x000000024600780c */ /* 0x000fe40002781670 */
[----:B------:R-:W-:Y:S02]  /*13600*/  ISETP.GT.AND P5, PT, R69, 0x78, !P5 ;  /* 0x000000784500780c */ /* 0x000fe40006fa4270 */
[----:B------:R-:W-:Y:S02]  /*13610*/  FSEL R9, R3, -INF , !P4 ;  /* 0xff80000003097808 */ /* 0x000fe40006000000 */
[----:B------:R-:W-:-:S02]  /*13620*/  ISETP.NE.AND P4, PT, R86, RZ, PT ;  /* 0x000000ff5600720c */ /* 0x000fc40003f85270 */
[C---:B------:R-:W-:Y:S02]  /*13630*/  ISETP.LT.OR P5, PT, R70.reuse, 0x79, P5 ;  /* 0x000000794600780c */ /* 0x040fe40002fa1670 */
[----:B------:R-:W-:Y:S02]  /*13640*/  ISETP.GT.AND P4, PT, R69, 0x8, !P4 ;  /* 0x000000084500780c */ /* 0x000fe40006784270 */
[----:B------:R-:W-:Y:S02]  /*13650*/  FSEL R27, R27, -INF , !P5 ;  /* 0xff8000001b1b7808 */ /* 0x000fe40006800000 */
[----:B------:R-:W-:-:S04]  /*13660*/  ISETP.LT.OR P4, PT, R70, 0x9, P4 ;  /* 0x000000094600780c */ /* 0x000fc80002781670 */
[----:B------:R-:W-:Y:S02]  /*13670*/  FSEL R8, R10, -INF , !P4 ;  /* 0xff8000000a087808 */ /* 0x000fe40006000000 */
[----:B------:R-:W-:-:S04]  /*13680*/  ISETP.NE.AND P4, PT, R87, RZ, PT ;  /* 0x000000ff5700720c */ /* 0x000fc80003f85270 */
[----:B------:R-:W-:-:S04]  /*13690*/  ISETP.GT.AND P4, PT, R69, 0x9, !P4 ;  /* 0x000000094500780c */ /* 0x000fc80006784270 */
[----:B------:R-:W-:-:S04]  /*136a0*/  ISETP.LT.OR P4, PT, R70, 0xa, P4 ;  /* 0x0000000a4600780c */ /* 0x000fc80002781670 */
        /* <DEDUP_REMOVED lines=22> */
[----:B------:R-:W-:Y:S02]  /*13810*/  ISETP.GT.AND P4, PT, R69, 0x19, !P6 ;  /* 0x000000194500780c */ /* 0x000fe40007784270 */
[----:B------:R-:W-:-:S02]  /*13820*/  ISETP.NE.AND P6, PT, R113, RZ, PT ;  /* 0x000000ff7100720c */ /* 0x000fc40003fc5270 */
        /* <DEDUP_REMOVED lines=52> */
[----:B------:R-:W-:Y:S01]  /*13b70*/  ISETP.NE.AND P4, PT, R110, RZ, PT ;  /* 0x000000ff6e00720c */ /* 0x000fe20003f85270 */
[----:B------:R-:W0:Y:S03]  /*13b80*/  SHFL.BFLY PT, R11, R10, 0x2, 0x1f ;  /* 0x0c401f000a0b7f89 */ /* 0x000e2600000e0000 */
[----:B------:R-:W-:-:S04]  /*13b90*/  ISETP.GT.AND P4, PT, R69, 0x39, !P4 ;  /* 0x000000394500780c */ /* 0x000fc80006784270 */
[----:B------:R-:W-:-:S04]  /*13ba0*/  ISETP.LT.OR P4, PT, R70, 0x3a, P4 ;  /* 0x0000003a4600780c */ /* 0x000fc80002781670 */
[----:B------:R-:W-:Y:S02]  /*13bb0*/  FSEL R30, R30, -INF , !P4 ;  /* 0xff8000001e1e7808 */ /* 0x000fe40006000000 */
[----:B------:R-:W-:-:S04]  /*13bc0*/  ISETP.NE.AND P4, PT, R111, RZ, PT ;  /* 0x000000ff6f00720c */ /* 0x000fc80003f85270 */
[----:B------:R-:W-:-:S04]  /*13bd0*/  ISETP.GT.AND P4, PT, R69, 0x40, !P4 ;  /* 0x000000404500780c */ /* 0x000fc80006784270 */
[----:B------:R-:W-:Y:S02]  /*13be0*/  ISETP.LT.OR P4, PT, R70, 0x41, P4 ;  /* 0x000000414600780c */ /* 0x000fe40002781670 */
[----:B0-----:R-:W-:Y:S02]  /*13bf0*/  FMNMX.FTZ R71, R10, R11, !PT ;  /* 0x0000000b0a477209 */ /* 0x001fe40007810000 */
[----:B------:R-:W-:Y:S02]  /*13c00*/  FSEL R33, R33, -INF , !P4 ;  /* 0xff80000021217808 */ /* 0x000fe40006000000 */
[----:B------:R-:W-:-:S04]  /*13c10*/  ISETP.NE.AND P4, PT, R112, RZ, PT ;  /* 0x000000ff7000720c */ /* 0x000fc80003f85270 */
[----:B------:R-:W-:-:S04]  /*13c20*/  ISETP.GT.AND P4, PT, R69, 0x41, !P4 ;  /* 0x000000414500780c */ /* 0x000fc80006784270 */
[----:B------:R-:W-:-:S04]  /*13c30*/  ISETP.LT.OR P4, PT, R70, 0x42, P4 ;  /* 0x000000424600780c */ /* 0x000fc80002781670 */
[----:B------:R-:W-:Y:S02]  /*13c40*/  FSEL R32, R32, -INF , !P4 ;  /* 0xff80000020207808 */ /* 0x000fe40006000000 */
        /* <DEDUP_REMOVED lines=45> */
[----:B------:R-:W-:Y:S02]  /*13f20*/  ISETP.NE.AND P6, PT, R74, RZ, PT ;  /* 0x000000ff4a00720c */ /* 0x000fe40003fc5270 */
[----:B------:R-:W0:Y:S01]  /*13f30*/  SHFL.BFLY PT, R74, R71, 0x1, 0x1f ;  /* 0x0c201f00474a7f89 */ /* 0x000e2200000e0000 */
[----:B------:R-:W-:-:S04]  /*13f40*/  ISETP.LT.OR P4, PT, R70, 0x72, P4 ;  /* 0x000000724600780c */ /* 0x000fc80002781670 */
[----:B------:R-:W-:Y:S02]  /*13f50*/  FSEL R55, R55, -INF , !P4 ;  /* 0xff80000037377808 */ /* 0x000fe40006000000 */
[----:B0-----:R-:W-:Y:S01]  /*13f60*/  FMNMX.FTZ R11, R71, R74, !PT ;  /* 0x0000004a470b7209 */ /* 0x001fe20007810000 */
[----:B------:R-:W-:-:S03]  /*13f70*/  IMAD.U32 R74, RZ, RZ, UR43 ;  /* 0x0000002bff4a7e24 */ /* 0x000fc6000f8e00ff */
[C---:B------:R-:W-:Y:S01]  /*13f80*/  FSETP.NEU.FTZ.AND P4, PT, R11.reuse, -INF , PT ;  /* 0xff8000000b00780b */ /* 0x040fe20003f9d000 */
[----:B------:R-:W-:-:S05]  /*13f90*/  FFMA.FTZ R77, R11, R74, -8 ;  /* 0xc10000000b4d7423 */ /* 0x000fca000001004a */
[----:B------:R-:W-:Y:S02]  /*13fa0*/  FSEL R77, R77, RZ, P4 ;  /* 0x000000ff4d4d7208 */ /* 0x000fe40002000000 */
[----:B------:R-:W-:Y:S02]  /*13fb0*/  ISETP.GT.AND P4, PT, R69, RZ, !P6 ;  /* 0x000000ff4500720c */ /* 0x000fe40007784270 */
[----:B------:R-:W-:Y:S01]  /*13fc0*/  ISETP.NE.AND P6, PT, R73, RZ, PT ;  /* 0x000000ff4900720c */ /* 0x000fe20003fc5270 */
[----:B------:R-:W-:-:S01]  /*13fd0*/  FFMA.FTZ R80, R67, UR43, -R77 ;  /* 0x0000002b43507c23 */ /* 0x000fc2000801084d */
[----:B------:R-:W-:Y:S01]  /*13fe0*/  ISETP.LT.OR P4, PT, R70, 0x1, P4 ;  /* 0x000000014600780c */ /* 0x000fe20002781670 */
[----:B------:R-:W-:-:S01]  /*13ff0*/  FFMA.FTZ R82, R64, UR43, -R77 ;  /* 0x0000002b40527c23 */ /* 0x000fc2000801084d */
[--C-:B------:R-:W-:Y:S01]  /*14000*/  FFMA.FTZ R64, R61, UR43, -R77.reuse ;  /* 0x0000002b3d407c23 */ /* 0x100fe2000801084d */
[----:B------:R-:W-:-:S01]  /*14010*/  FFMA.FTZ R83, R62, UR43, -R77 ;  /* 0x0000002b3e537c23 */ /* 0x000fc2000801084d */
[----:B------:R-:W-:Y:S01]  /*14020*/  FSEL R78, R0, -INF , !P4 ;  /* 0xff800000004e7808 */ /* 0x000fe20006000000 */
[----:B------:R-:W-:-:S01]  /*14030*/  FFMA.FTZ R62, R68, UR43, -R77 ;  /* 0x0000002b443e7c23 */ /* 0x000fc2000801084d */
        /* <DEDUP_REMOVED lines=15> */
[----:B------:R-:W-:Y:S01]  /*14130*/  MUFU.EX2 R71, R71 ;  /* 0x0000004700477308 */ /* 0x000fe20000000800 */
[----:B------:R-:W-:-:S01]  /*14140*/  FFMA.FTZ R66, R66, UR43, -R77 ;  /* 0x0000002b42427c23 */ /* 0x000fc2000801084d */
        /* <DEDUP_REMOVED lines=27> */
[----:B------:R-:W-:-:S02]  /*14300*/  FFMA.FTZ R38, R38, UR43, -R77 ;  /* 0x0000002b26267c23 */ /* 0x000fc4000801084d */
        /* <DEDUP_REMOVED lines=13> */
[----:B------:R-:W-:-:S04]  /*143e0*/  FMNMX.FTZ R67, R34, R67, !PT ;  /* 0x0000004322437209 */ /* 0x000fc80007810000 */
        /* <DEDUP_REMOVED lines=32> */
[----:B0-----:R-:W-:Y:S01]  /*145f0*/  FMNMX.FTZ R10, R68, R69, !PT ;  /* 0x00000045440a7209 */ /* 0x001fe20007810000 */
[----:B------:R-:W-:-:S03]  /*14600*/  IMAD.U32 R69, RZ, RZ, UR43 ;  /* 0x0000002bff457e24 */ /* 0x000fc6000f8e00ff */
[C---:B------:R-:W-:Y:S01]  /*14610*/  FSETP.NEU.FTZ.AND P4, PT, R10.reuse, -INF , PT ;  /* 0xff8000000a00780b */ /* 0x040fe20003f9d000 */
[----:B------:R-:W-:-:S01]  /*14620*/  FFMA.FTZ R68, R10, R69, -8 ;  /* 0xc10000000a447423 */ /* 0x000fc20000010045 */
[----:B------:R-:W-:Y:S01]  /*14630*/  FFMA.FTZ R69, R4, UR43, -R77 ;  /* 0x0000002b04457c23 */ /* 0x000fe2000801084d */
[----:B------:R-:W-:Y:S03]  /*14640*/  MUFU.EX2 R58, R58 ;  /* 0x0000003a003a7308 */ /* 0x000fe60000000800 */
[----:B------:R-:W-:-:S05]  /*14650*/  FSEL R4, R68, RZ, P4 ;  /* 0x000000ff44047208 */ /* 0x000fca0002000000 */
        /* <DEDUP_REMOVED lines=8> */
[----:B------:R-:W-:Y:S01]  /*146e0*/  FFMA.FTZ R14, R20, UR43, -R4 ;  /* 0x0000002b140e7c23 */ /* 0x000fe20008010804 */
[----:B------:R-:W-:-:S01]  /*146f0*/  FADD.FTZ R29, R0, R71 ;  /* 0x00000047001d7221 */ /* 0x000fc20000010000 */
[--C-:B------:R-:W-:Y:S01]  /*14700*/  FFMA.FTZ R20, R28, UR43, -R4.reuse ;  /* 0x0000002b1c147c23 */ /* 0x100fe20008010804 */
[----:B------:R-:W-:-:S01]  /*14710*/  FFMA.FTZ R3, R13, UR43, -R4 ;  /* 0x0000002b0d037c23 */ /* 0x000fc20008010804 */
[--C-:B------:R-:W-:Y:S01]  /*14720*/  FFMA.FTZ R28, R31, UR43, -R4.reuse ;  /* 0x0000002b1f1c7c23 */ /* 0x100fe20008010804 */
[----:B------:R-:W-:-:S01]  /*14730*/  FFMA.FTZ R31, R30, UR43, -R4 ;  /* 0x0000002b1e1f7c23 */ /* 0x000fc20008010804 */
[----:B------:R-:W0:Y:S01]  /*14740*/  MUFU.EX2 R9, R9 ;  /* 0x0000000900097308 */ /* 0x000e220000000800 */
[----:B------:R-:W-:-:S01]  /*14750*/  FADD.FTZ R30, R72, R29 ;  /* 0x0000001d481e7221 */ /* 0x000fc20000010000 */
[--C-:B------:R-:W-:Y:S01]  /*14760*/  FFMA.FTZ R12, R12, UR43, -R4.reuse ;  /* 0x0000002b0c0c7c23 */ /* 0x100fe20008010804 */
[----:B------:R-:W-:-:S01]  /*14770*/  FFMA.FTZ R13, R21, UR43, -R4 ;  /* 0x0000002b150d7c23 */ /* 0x000fc20008010804 */
[----:B------:R-:W-:Y:S01]  /*14780*/  FFMA.FTZ R21, R33, UR43, -R4 ;  /* 0x0000002b21157c23 */ /* 0x000fe20008010804 */
[----:B------:R-:W-:-:S01]  /*14790*/  FADD.FTZ R29, R73, R30 ;  /* 0x0000001e491d7221 */ /* 0x000fc20000010000 */
[--C-:B------:R-:W-:Y:S01]  /*147a0*/  FFMA.FTZ R78, R24, UR43, -R4.reuse ;  /* 0x0000002b184e7c23 */ /* 0x100fe20008010804 */
[----:B------:R-:W-:-:S01]  /*147b0*/  FFMA.FTZ R24, R32, UR43, -R4 ;  /* 0x0000002b20187c23 */ /* 0x000fc20008010804 */
[----:B------:R-:W1:Y:S01]  /*147c0*/  MUFU.EX2 R8, R8 ;  /* 0x0000000800087308 */ /* 0x000e620000000800 */
[----:B------:R-:W-:-:S01]  /*147d0*/  FADD.FTZ R30, R74, R29 ;  /* 0x0000001d4a1e7221 */ /* 0x000fc20000010000 */
[--C-:B------:R-:W-:Y:S01]  /*147e0*/  FFMA.FTZ R25, R25, UR43, -R4.reuse ;  /* 0x0000002b19197c23 */ /* 0x100fe20008010804 */
[----:B------:R-:W-:-:S01]  /*147f0*/  FFMA.FTZ R35, R35, UR43, -R4 ;  /* 0x0000002b23237c23 */ /* 0x000fc20008010804 */
[----:B------:R-:W-:Y:S01]  /*14800*/  FFMA.FTZ R34, R34, UR43, -R4 ;  /* 0x0000002b22227c23 */ /* 0x000fe20008010804 */
[----:B------:R-:W-:-:S01]  /*14810*/  FADD.FTZ R33, R75, R30 ;  /* 0x0000001e4b217221 */ /* 0x000fc20000010000 */
[--C-:B------:R-:W-:Y:S01]  /*14820*/  FFMA.FTZ R37, R37, UR43, -R4.reuse ;  /* 0x0000002b25257c23 */ /* 0x100fe20008010804 */
[----:B------:R-:W-:-:S01]  /*14830*/  FFMA.FTZ R42, R42, UR43, -R4 ;  /* 0x0000002b2a2a7c23 */ /* 0x000fc20008010804 */
[----:B------:R-:W2:Y:S01]  /*14840*/  MUFU.EX2 R77, R77 ;  /* 0x0000004d004d7308 */ /* 0x000ea20000000800 */
[----:B0-----:R-:W-:-:S01]  /*14850*/  FADD.FTZ R29, R68, R9 ;  /* 0x00000009441d7221 */ /* 0x001fc20000010000 */
        /* <DEDUP_REMOVED lines=10> */
[----:B------:R-:W-:Y:S01]  /*14900*/  F2FP.SATFINITE.E4M3.F32.PACK_AB_MERGE_C R36, R64, R63, RZ ;  /* 0x0000003f4024723e */ /* 0x000fe200048070ff */
[----:B------:R-:W-:-:S01]  /*14910*/  FFMA.FTZ R51, R51, UR43, -R4 ;  /* 0x0000002b33337c23 */ /* 0x000fc20008010804 */
[----:B------:R-:W-:Y:S01]  /*14920*/  FADD.FTZ R32, R65, R32 ;  /* 0x0000002041207221 */ /* 0x000fe20000010000 */
[----:B------:R-:W-:-:S01]  /*14930*/  FFMA.FTZ R54, R54, UR43, -R4 ;  /* 0x0000002b36367c23 */ /* 0x000fc20008010804 */
[----:B------:R-:W1:Y:S01]  /*14940*/  MUFU.EX2 R12, R12 ;  /* 0x0000000c000c7308 */ /* 0x000e620000000800 */
[----:B--2---:R-:W-:-:S01]  /*14950*/  FADD.FTZ R30, R77, R30 ;  /* 0x0000001e4d1e7221 */ /* 0x004fc20000010000 */
[--C-:B------:R-:W-:Y:S01]  /*14960*/  FFMA.FTZ R55, R55, UR43, -R4.reuse ;  /* 0x0000002b37377c23 */ /* 0x100fe20008010804 */
[----:B------:R-:W-:-:S01]  /*14970*/  FFMA.FTZ R27, R27, UR43, -R4 ;  /* 0x0000002b1b1b7c23 */ /* 0x000fc20008010804 */
[----:B------:R-:W-:Y:S01]  /*14980*/  FFMA.FTZ R4, R26, UR43, -R4 ;  /* 0x0000002b1a047c23 */ /* 0x000fe20008010804 */
[----:B------:R-:W-:-:S02]  /*14990*/  F2FP.SATFINITE.E4M3.F32.PACK_AB_MERGE_C R26, R49, R52, RZ ;  /* 0x00000034311a723e */ /* 0x000fc400048070ff */
[----:B------:R-:W-:Y:S01]  /*149a0*/  F2FP.SATFINITE.E4M3.F32.PACK_AB_MERGE_C R8, R77, R8, RZ ;  /* 0x000000084d08723e */ /* 0x000fe200048070ff */
[----:B------:R-:W2:Y:S01]  /*149b0*/  MUFU.EX2 R70, R70 ;  /* 0x0000004600467308 */ /* 0x000ea20000000800 */
[----:B0-----:R-:W-:-:S01]  /*149c0*/  FADD.FTZ R33, R3, R30 ;  /* 0x0000001e03217221 */ /* 0x001fc20000010000 */
[----:B------:R-:W-:Y:S02]  /*149d0*/  F2FP.SATFINITE.E4M3.F32.PACK_AB_MERGE_C R194, R67, R60, R36 ;  /* 0x0000003c43c2723e */ /* 0x000fe40004807024 */
[----:B------:R-:W-:Y:S01]  /*149e0*/  F2FP.SATFINITE.E4M3.F32.PACK_AB_MERGE_C R197, R9, R68, R8 ;  /* 0x0000004409c5723e */ /* 0x000fe20004807008 */
[----:B------:R-:W-:-:S03]  /*149f0*/  IMAD.MOV.U32 R9, RZ, RZ, R207 ;  /* 0x000000ffff097224 */ /* 0x000fc600078e00cf */
        /* <DEDUP_REMOVED lines=8> */
[----:B------:R-:W-:Y:S01]  /*14a80*/  FADD.FTZ R32, R60, R59 ;  /* 0x0000003b3c207221 */ /* 0x000fe20000010000 */
[----:B------:R-:W-:-:S03]  /*14a90*/  F2FP.SATFINITE.E4M3.F32.PACK_AB_MERGE_C R70, R81, R70, RZ ;  /* 0x000000465146723e */ /* 0x000fc600048070ff */
[----:B------:R-:W-:Y:S01]  /*14aa0*/  FADD.FTZ R32, R67, R32 ;  /* 0x0000002043207221 */ /* 0x000fe20000010000 */
[----:B------:R-:W-:Y:S01]  /*14ab0*/  F2FP.SATFINITE.E4M3.F32.PACK_AB_MERGE_C R199, R12, R3, R70 ;  /* 0x000000030cc7723e */ /* 0x000fe20004807046 */
[----:B------:R-:W0:Y:S01]  /*14ac0*/  MUFU.EX2 R25, R25 ;  /* 0x0000001900197308 */ /* 0x000e220000000800 */
[----:B-1----:R-:W-:-:S01]  /*14ad0*/  FADD.FTZ R33, R13, R0 ;  /* 0x000000000d217221 */ /* 0x002fc20000010000 */
[----:B------:R-:W-:Y:S01]  /*14ae0*/  FADD.FTZ R63, R63, R32 ;  /* 0x000000203f3f7221 */ /* 0x000fe20000010000 */
[----:B------:R-:W-:Y:S01]  /*14af0*/  F2FP.SATFINITE.E4M3.F32.PACK_AB_MERGE_C R32, R57, R56, RZ ;  /* 0x000000383920723e */ /* 0x000fe200048070ff */
[----:B------:R-:W1:Y:S02]  /*14b00*/  @P2 LDC R12, c[0x0][0x44c] ;  /* 0x00011300ff0c2b82 */ /* 0x000e640000000800 */
[----:B------:R-:W-:-:S01]  /*14b10*/  FADD.FTZ R64, R64, R63 ;  /* 0x0000003f40407221 */ /* 0x000fc20000010000 */
[----:B------:R-:W-:Y:S01]  /*14b20*/  F2FP.SATFINITE.E4M3.F32.PACK_AB_MERGE_C R188, R62, R61, R32 ;  /* 0x0000003d3ebc723e */ /* 0x000fe20004807020 */
[----:B------:R-:W3:Y:S01]  /*14b30*/  MUFU.EX2 R78, R78 ;  /* 0x0000004e004e7308 */ /* 0x000ee20000000800 */
        /* <DEDUP_REMOVED lines=8> */
[----:B---3--:R-:W-:-:S01]  /*14bc0*/  FADD.FTZ R0, R78, R33 ;  /* 0x000000214e007221 */ /* 0x008fc20000010000 */
[----:B------:R-:W-:Y:S01]  /*14bd0*/  F2FP.SATFINITE.E4M3.F32.PACK_AB_MERGE_C R78, R78, R25, RZ ;  /* 0x000000194e4e723e */ /* 0x000fe200048070ff */
[----:B-1----:R-:W-:-:S03]  /*14be0*/  @P2 IMAD.HI.U32 R12, R207, R12, RZ ;  /* 0x0000000ccf0c2227 */ /* 0x002fc600078e00ff */
[----:B------:R-:W-:Y:S02]  /*14bf0*/  F2FP.SATFINITE.E4M3.F32.PACK_AB_MERGE_C R193, R14, R13, R78 ;  /* 0x0000000d0ec1723e */ /* 0x000fe4000480704e */
        /* <DEDUP_REMOVED lines=18> */
[----:B------:R-:W-:-:S04]  /*14d20*/  F2FP.SATFINITE.E4M3.F32.PACK_AB_MERGE_C R34, R34, R35, RZ ;  /* 0x000000232222723e */ /* 0x000fc800048070ff */
[----:B------:R-:W-:Y:S02]  /*14d30*/  F2FP.SATFINITE.E4M3.F32.PACK_AB_MERGE_C R189, R24, R21, R34 ;  /* 0x0000001518bd723e */ /* 0x000fe40004807022 */
[----:B------:R-:W0:Y:S01]  /*14d40*/  MUFU.EX2 R30, R37 ;  /* 0x00000025001e7308 */ /* 0x000e220000000800 */
[----:B-1----:R-:W-:Y:S01]  /*14d50*/  F2FP.SATFINITE.E4M3.F32.PACK_AB_MERGE_C R190, R53, R58, R26 ;  /* 0x0000003a35be723e */ /* 0x002fe2000480701a */
[----:B------:R-:W-:-:S04]  /*14d60*/  FADD.FTZ R58, R58, R57 ;  /* 0x000000393a3a7221 */ /* 0x000fc80000010000 */
[----:B------:R-:W-:Y:S02]  /*14d70*/  FADD.FTZ R53, R53, R58 ;  /* 0x0000003a35357221 */ /* 0x000fe40000010000 */
[----:B------:R-:W1:Y:S01]  /*14d80*/  MUFU.EX2 R42, R42 ;  /* 0x0000002a002a7308 */ /* 0x000e620000000800 */
[----:B--2---:R-:W-:-:S01]  /*14d90*/  FADD.FTZ R25, R29, R0 ;  /* 0x000000001d197221 */ /* 0x004fc20000010000 */
[----:B------:R-:W-:-:S04]  /*14da0*/  FADD.FTZ R52, R52, R53 ;  /* 0x0000003534347221 */ /* 0x000fc80000010000 */
[----:B------:R-:W-:Y:S02]  /*14db0*/  FADD.FTZ R49, R49, R52 ;  /* 0x0000003431317221 */ /* 0x000fe40000010000 */
[----:B------:R-:W2:Y:S01]  /*14dc0*/  MUFU.EX2 R43, R43 ;  /* 0x0000002b002b7308 */ /* 0x000ea20000000800 */
[----:B0-----:R-:W-:-:S07]  /*14dd0*/  FADD.FTZ R25, R30, R25 ;  /* 0x000000191e197221 */ /* 0x001fce0000010000 */
[----:B------:R-:W-:Y:S01]  /*14de0*/  MUFU.EX2 R45, R45 ;  /* 0x0000002d002d7308 */ /* 0x000fe20000000800 */
[----:B-1----:R-:W-:-:S02]  /*14df0*/  FADD.FTZ R0, R42, R25 ;  /* 0x000000192a007221 */ /* 0x002fc40000010000 */
[----:B------:R-:W0:Y:S05]  /*14e00*/  @P2 LDC R25, c[0x0][0x450] ;  /* 0x00011400ff192b82 */ /* 0x000e2a0000000800 */
[----:B------:R-:W1:Y:S01]  /*14e10*/  MUFU.EX2 R44, R44 ;  /* 0x0000002c002c7308 */ /* 0x000e620000000800 */
[C---:B--2---:R-:W-:Y:S01]  /*14e20*/  F2FP.SATFINITE.E4M3.F32.PACK_AB_MERGE_C R42, R43.reuse, R42, RZ ;  /* 0x0000002a2b2a723e */ /* 0x044fe200048070ff */
[----:B------:R-:W-:-:S03]  /*14e30*/  FADD.FTZ R43, R43, R0 ;  /* 0x000000002b2b7221 */ /* 0x000fc60000010000 */
[----:B------:R-:W-:-:S03]  /*14e40*/  F2FP.SATFINITE.E4M3.F32.PACK_AB_MERGE_C R191, R30, R29, R42 ;  /* 0x0000001d1ebf723e */ /* 0x000fc6000480702a */
[----:B------:R-:W-:Y:S08]  /*14e50*/  MUFU.EX2 R48, R48 ;  /* 0x0000003000307308 */ /* 0x000ff00000000800 */
[----:B------:R-:W2:Y:S01]  /*14e60*/  MUFU.EX2 R39, R39 ;  /* 0x0000002700277308 */ /* 0x000ea20000000800 */
[----:B-1----:R-:W-:Y:S02]  /*14e70*/  F2FP.SATFINITE.E4M3.F32.PACK_AB_MERGE_C R3, R44, R45, RZ ;  /* 0x0000002d2c03723e */ /* 0x002fe400048070ff */
[----:B0-----:R-:W-:-:S05]  /*14e80*/  @P2 SHF.R.U32.HI R9, RZ, R25, R12 ;  /* 0x00000019ff092219 */ /* 0x001fca000001160c */
[----:B------:R-:W0:Y:S01]  /*14e90*/  MUFU.EX2 R46, R46 ;  /* 0x0000002e002e7308 */ /* 0x000e220000000800 */
[----:B------:R-:W-:-:S04]  /*14ea0*/  IMAD.IADD R9, R102, 0x1, R9 ;  /* 0x0000000166097824 */ /* 0x000fc800078e0209 */
[----:B------:R-:W-:-:S03]  /*14eb0*/  IMAD.IADD R6, R9, 0x1, R6 ;  /* 0x0000000109067824 */ /* 0x000fc600078e0206 */
[----:B------:R-:W1:Y:S01]  /*14ec0*/  MUFU.EX2 R47, R47 ;  /* 0x0000002f002f7308 */ /* 0x000e620000000800 */
[----:B--2---:R-:W-:Y:S01]  /*14ed0*/  F2FP.SATFINITE.E4M3.F32.PACK_AB_MERGE_C R184, R39, R48, R3 ;  /* 0x0000003027b8723e */ /* 0x004fe20004807003 */
        /* <DEDUP_REMOVED lines=8> */
[----:B------:R-:W-:Y:S01]  /*14f60*/  MUFU.EX2 R38, R38 ;  /* 0x0000002600267308 */ /* 0x000fe20000000800 */
[----:B--2---:R-:W-:-:S07]  /*14f70*/  FADD.FTZ R8, R50, R3 ;  /* 0x0000000332087221 */ /* 0x004fce0000010000 */
[----:B------:R-:W1:Y:S01]  /*14f80*/  MUFU.EX2 R69, R69 ;  /* 0x0000004500457308 */ /* 0x000e620000000800 */
[C---:B0-----:R-:W-:Y:S01]  /*14f90*/  F2FP.SATFINITE.E4M3.F32.PACK_AB_MERGE_C R50, R51.reuse, R50, RZ ;  /* 0x000000323332723e */ /* 0x041fe200048070ff */
[----:B------:R-:W-:-:S03]  /*14fa0*/  FADD.FTZ R51, R51, R8 ;  /* 0x0000000833337221 */ /* 0x000fc60000010000 */
[----:B------:R-:W-:-:S03]  /*14fb0*/  F2FP.SATFINITE.E4M3.F32.PACK_AB_MERGE_C R185, R47, R46, R50 ;  /* 0x0000002e2fb9723e */ /* 0x000fc60004807032 */
[----:B------:R-:W-:Y:S08]  /*14fc0*/  MUFU.EX2 R40, R40 ;  /* 0x0000002800287308 */ /* 0x000ff00000000800 */
[----:B------:R-:W0:Y:S01]  /*14fd0*/  MUFU.EX2 R41, R41 ;  /* 0x0000002900297308 */ /* 0x000e220000000800 */
[----:B-1----:R-:W-:-:S07]  /*14fe0*/  F2FP.SATFINITE.E4M3.F32.PACK_AB_MERGE_C R3, R69, R38, RZ ;  /* 0x000000264503723e */ /* 0x002fce00048070ff */
[----:B------:R-:W1:Y:S08]  /*14ff0*/  MUFU.EX2 R54, R54 ;  /* 0x0000003600367308 */ /* 0x000e700000000800 */
[----:B------:R-:W2:Y:S01]  /*15000*/  MUFU.EX2 R55, R55 ;  /* 0x0000003700377308 */ /* 0x000ea20000000800 */
[----:B0-----:R-:W-:Y:S01]  /*15010*/  F2FP.SATFINITE.E4M3.F32.PACK_AB_MERGE_C R186, R41, R40, R3 ;  /* 0x0000002829ba723e */ /* 0x001fe20004807003 */
[----:B------:R-:W-:-:S04]  /*15020*/  FADD.FTZ R40, R40, R45 ;  /* 0x0000002d28287221 */ /* 0x000fc80000010000 */
[----:B------:R-:W-:Y:S02]  /*15030*/  FADD.FTZ R41, R41, R40 ;  /* 0x0000002829297221 */ /* 0x000fe40000010000 */
[----:B------:R-:W0:Y:S02]  /*15040*/  MUFU.EX2 R27, R27 ;  /* 0x0000001b001b7308 */ /* 0x000e240000000800 */
[----:B------:R-:W-:-:S06]  /*15050*/  FADD.FTZ R38, R38, R41 ;  /* 0x0000002926267221 */ /* 0x000fcc0000010000 */
[----:B------:R1:W3:Y:S02]  /*15060*/  MUFU.EX2 R0, R4 ;  /* 0x0000000400007308 */ /* 0x0002e40000000800 */
[----:B-1----:R-:W-:-:S04]  /*15070*/  FADD.FTZ R4, R54, R51 ;  /* 0x0000003336047221 */ /* 0x002fc80000010000 */
[----:B--2---:R-:W-:-:S04]  /*15080*/  FADD.FTZ R4, R55, R4 ;  /* 0x0000000437047221 */ /* 0x004fc80000010000 */
[----:B0-----:R-:W-:Y:S01]  /*15090*/  FADD.FTZ R3, R27, R4 ;  /* 0x000000041b037221 */ /* 0x001fe20000010000 */
[C---:B---3--:R-:W-:Y:S01]  /*150a0*/  F2FP.SATFINITE.E4M3.F32.PACK_AB_MERGE_C R8, R0.reuse, R27, RZ ;  /* 0x0000001b0008723e */ /* 0x048fe200048070ff */
[----:B------:R-:W-:Y:S02]  /*150b0*/  FADD.FTZ R4, R69, R38 ;  /* 0x0000002645047221 */ /* 0x000fe40000010000 */
[----:B------:R-:W-:-:S01]  /*150c0*/  FADD.FTZ R3, R0, R3 ;  /* 0x0000000300037221 */ /* 0x000fc20000010000 */
[----:B------:R-:W-:Y:S01]  /*150d0*/  F2FP.SATFINITE.E4M3.F32.PACK_AB_MERGE_C R187, R55, R54, R8 ;  /* 0x0000003637bb723e */ /* 0x000fe20004807008 */
        /* <DEDUP_REMOVED lines=13> */
.L_x_4632:
[----:B------:R-:W-:-:S13]  /*151b0*/  ISETP.NE.AND P4, PT, R7, 0x1, PT ;  /* 0x000000010700780c */ /* 0x000fda0003f85270 */
[----:B------:R-:W0:Y:S02]  /*151c0*/  @P4 LDC.64 R12, c[0x0][0x9e8] ;  /* 0x00027a00ff0c4b82 */ /* 0x000e240000000a00 */
[----:B0-----:R-:W-:-:S05]  /*151d0*/  @P4 IMAD.HI.U32 R12, R8, R12, RZ ;  /* 0x0000000c080c4227 */ /* 0x001fca00078e00ff */
[----:B------:R-:W-:-:S07]  /*151e0*/  @P4 SHF.R.U32.HI R8, RZ, R13, R12 ;  /* 0x0000000dff084219 */ /* 0x000fce000001160c */
.L_x_4633:
[----:B------:R-:W-:Y:S05]  /*151f0*/  BSYNC B0 ;  /* 0x0000000000007941 */ /* 0x000fea0003800000 */
.L_x_4631:
[----:B------:R-:W-:-:S05]  /*15200*/  IMAD R7, R8, R7, R7 ;  /* 0x0000000708077224 */ /* 0x000fca00078e0207 */
[----:B------:R-:W-:-:S07]  /*15210*/  VIMNMX R6, R6, R7, PT ;  /* 0x0000000706067248 */ /* 0x000fce0003fe0100 */
.L_x_4630:
        /* <DEDUP_REMOVED lines=108> */
[----:B------:R-:W-:-:S07]  /*158e0*/  CS2R R24, SRZ ;  /* 0x0000000000187805 */ /* 0x000fce000001ff00 */
.L_x_4653:
[----:B------:R-:W-:Y:S01]  /*158f0*/  VIADD R13, R19, 0x1 ;  /* 0x00000001130d7836 */ /* 0x000fe20000000000 */
[----:B------:R-:W-:Y:S05]  /*15900*/  YIELD ;  /* 0x0000000000007946 */ /* 0x000fea0003800000 */
[----:B------:R-:W-:-:S04]  /*15910*/  ISETP.NE.AND P4, PT, R13, 0x2, PT ;  /* 0x000000020d00780c */ /* 0x000fc80003f85270 */
[----:B------:R-:W-:Y:S02]  /*15920*/  SEL R7, RZ, 0x1, P4 ;  /* 0x00000001ff077807 */ /* 0x000fe40002000000 */
[----:B------:R-:W-:Y:S02]  /*15930*/  SEL R13, R13, RZ, P4 ;  /* 0x000000ff0d0d7207 */ /* 0x000fe40002000000 */
[----:B------:R-:W-:Y:S02]  /*15940*/  ISETP.NE.AND P4, PT, R211, RZ, PT ;  /* 0x000000ffd300720c */ /* 0x000fe40003f85270 */
[----:B------:R-:W-:-:S11]  /*15950*/  LOP3.LUT R14, R18, R7, RZ, 0x3c, !PT ;  /* 0x00000007120e7212 */ /* 0x000fd600078e3cff */
[----:B------:R-:W-:Y:S05]  /*15960*/  @P4 BRA `(.L_x_4635) ;  /* 0x0000000000304947 */ /* 0x000fea0003800000 */
[----:B------:R-:W-:Y:S05]  /*15970*/  @!P0 BRA `(.L_x_4636) ;  /* 0x0000000000048947 */ /* 0x000fea0003800000 */
[----:B------:R-:W-:Y:S01]  /*15980*/  BPT.TRAP 0x1 ;  /* 0x000000040000795c */ /* 0x000fe20000300000 */
.L_x_4636:
[----:B------:R-:W-:Y:S01]  /*15990*/  IMAD R7, R13, 0x8, R16 ;  /* 0x000000080d077824 */ /* 0x000fe200078e0210 */
[----:B------:R-:W-:-:S04]  /*159a0*/  SHF.L.U32 R6, R14, 0x1f, RZ ;  /* 0x0000001f0e067819 */ /* 0x000fc800000006ff */
[----:B------:R0:W1:Y:S01]  /*159b0*/  SYNCS.PHASECHK.TRANS64.TRYWAIT P5, [R7+URZ+0x2a830], R6 ;  /* 0x02a83006070075a7 */ /* 0x00006200080a017f */
[----:B------:R-:W-:Y:S05]  /*159c0*/  @!P0 BRA `(.L_x_4637) ;  /* 0x0000000000048947 */ /* 0x000fea0003800000 */
[----:B------:R-:W-:Y:S01]  /*159d0*/  BPT.TRAP 0x1 ;  /* 0x000000040000795c */ /* 0x000fe20000300000 */
.L_x_4637:
[----:B------:R-:W-:Y:S04]  /*159e0*/  BSSY B0, `(.L_x_4635) ;  /* 0x0000004000007945 */ /* 0x000fe80003800000 */
[----:B-1----:R-:W-:Y:S05]  /*159f0*/  @P5 BRA `(.L_x_4638) ;  /* 0x0000000000085947 */ /* 0x002fea0003800000 */
[----:B------:R-:W1:Y:S02]  /*15a00*/  SYNCS.PHASECHK.TRANS64.TRYWAIT P5, [R7+URZ+0x2a830], R6 ;  /* 0x02a83006070075a7 */ /* 0x000e6400080a017f */
[----:B-1----:R-:W-:Y:S05]  /*15a10*/  @!P5 BRA `(.L_x_4639) ;  /* 0x0000019400e8d947 */ /* 0x002fea0003800000 */
.L_x_4638:
[----:B------:R-:W-:Y:S05]  /*15a20*/  BSYNC B0 ;  /* 0x0000000000007941 */ /* 0x000fea0003800000 */
.L_x_4635:
[----:B01----:R-:W0:Y:S01]  /*15a30*/  S2R R6, SR_TID.X ;  /* 0x0000000000067919 */ /* 0x003e220000002100 */
[----:B------:R-:W-:Y:S05]  /*15a40*/  WARPSYNC.ALL ;  /* 0x0000000000007948 */ /* 0x000fea0003800000 */
[----:B------:R-:W-:Y:S02]  /*15a50*/  IMAD.MOV.U32 R7, RZ, RZ, -0x7fffffe0 ;  /* 0x80000020ff077424 */ /* 0x000fe400078e00ff */
[----:B------:R-:W-:Y:S02]  /*15a60*/  IMAD.MOV.U32 R121, RZ, RZ, -0x7fffffe0 ;  /* 0x80000020ff797424 */ /* 0x000fe400078e00ff */
[----:B------:R-:W-:Y:S01]  /*15a70*/  IMAD.MOV.U32 R21, RZ, RZ, -0x7fffffe0 ;  /* 0x80000020ff157424 */ /* 0x000fe200078e00ff */
[----:B------:R-:W-:Y:S01]  /*15a80*/  R2UR UR27, R7 ;  /* 0x00000000071b72ca */ /* 0x000fe200000e0000 */
[----:B------:R-:W-:Y:S01]  /*15a90*/  IMAD.MOV.U32 R9, RZ, RZ, -0x7fffffe0 ;  /* 0x80000020ff097424 */ /* 0x000fe200078e00ff */
[----:B------:R-:W-:-:S02]  /*15aa0*/  R2UR UR19, R121 ;  /* 0x00000000791372ca */ /* 0x000fc400000e0000 */
        /* <DEDUP_REMOVED lines=12> */
[----:B------:R-:W-:Y:S02]  /*15b70*/  R2UR UR18, R120 ;  /* 0x00000000781272ca */ /* 0x000fe400000e0000 */
[----:B------:R-:W-:Y:S01]  /*15b80*/  R2UR UR6, R20 ;  /* 0x00000000140672ca */ /* 0x000fe200000e0000 */
[----:B------:R-:W-:Y:S01]  /*15b90*/  VIADD R20, R6, 0x202 ;  /* 0x0000020206147836 */ /* 0x000fe20000000000 */
[----:B------:R-:W-:Y:S01]  /*15ba0*/  R2UR UR10, R8 ;  /* 0x00000000080a72ca */ /* 0x000fe200000e0000 */
[----:B------:R-:W-:-:S03]  /*15bb0*/  VIADD R6, R6, 0x402 ;  /* 0x0000040206067836 */ /* 0x000fc60000000000 */
[----:B------:R-:W-:Y:S02]  /*15bc0*/  R2UR UR14, R20 ;  /* 0x00000000140e72ca */ /* 0x000fe400000e0000 */
[----:B------:R-:W-:Y:S01]  /*15bd0*/  R2UR UR22, R6 ;  /* 0x00000000061672ca */ /* 0x000fe200000e0000 */
        /* <DEDUP_REMOVED lines=21> */
.L_x_4641:
[----:B------:R-:W-:Y:S01]  /*15d30*/  SHF.L.U32 R6, R18, 0x1f, RZ ;  /* 0x0000001f12067819 */ /* 0x000fe200000006ff */
[----:B------:R-:W-:-:S04]  /*15d40*/  IMAD R7, R19, 0x8, R16 ;  /* 0x0000000813077824 */ /* 0x000fc800078e0210 */
[----:B------:R0:W1:Y:S01]  /*15d50*/  SYNCS.PHASECHK.TRANS64.TRYWAIT P4, [R7+URZ+0x2a850], R6 ;  /* 0x02a85006070075a7 */ /* 0x000062000808017f */
[----:B------:R-:W-:Y:S05]  /*15d60*/  @!P0 BRA `(.L_x_4642) ;  /* 0x0000000000048947 */ /* 0x000fea0003800000 */
[----:B------:R-:W-:Y:S01]  /*15d70*/  BPT.TRAP 0x1 ;  /* 0x000000040000795c */ /* 0x000fe20000300000 */
.L_x_4642:
[----:B-1----:R-:W-:Y:S05]  /*15d80*/  @P4 BRA `(.L_x_4640) ;  /* 0x0000000000084947 */ /* 0x002fea0003800000 */
[----:B------:R-:W1:Y:S02]  /*15d90*/  SYNCS.PHASECHK.TRANS64.TRYWAIT P4, [R7+URZ+0x2a850], R6 ;  /* 0x02a85006070075a7 */ /* 0x000e64000808017f */
[----:B-1----:R-:W-:Y:S05]  /*15da0*/  @!P4 BRA `(.L_x_4643) ;  /* 0x000001940018c947 */ /* 0x002fea0003800000 */
.L_x_4640:
[----:B01----:R-:W-:Y:S01]  /*15db0*/  VIADD R6, R16, 0x400 ;  /* 0x0000040010067836 */ /* 0x003fe20000000000 */
[----:B------:R-:W-:Y:S05]  /*15dc0*/  WARPSYNC.ALL ;  /* 0x0000000000007948 */ /* 0x000fea0003800000 */
[----:B------:R-:W-:Y:S01]  /*15dd0*/  SHF.R.U32.HI R6, RZ, 0x4, R6 ;  /* 0x00000004ff067819 */ /* 0x000fe20000011606 */
[----:B------:R-:W-:Y:S01]  /*15de0*/  IMAD.MOV.U32 R7, RZ, RZ, 0x40000040 ;  /* 0x40000040ff077424 */ /* 0x000fe200078e00ff */
[----:B------:R-:W-:Y:S01]  /*15df0*/  WARPGROUP.ARRIVE ;  /* 0x00000000000079c5 */ /* 0x000fe20000000000 */
[----:B------:R-:W-:Y:S01]  /*15e00*/  IMAD.MOV.U32 R9, RZ, RZ, 0x40000040 ;  /* 0x40000040ff097424 */ /* 0x000fe200078e00ff */
[----:B------:R-:W-:-:S04]  /*15e10*/  LOP3.LUT R6, R6, 0x3fff, RZ, 0xc0, !PT ;  /* 0x00003fff06067812 */ /* 0x000fc800078ec0ff */
[----:B------:R-:W0:Y:S01]  /*15e20*/  S2R R21, SR_TID.X ;  /* 0x0000000000157919 */ /* 0x000e220000002100 */
[----:B------:R-:W-:Y:S01]  /*15e30*/  R2UR UR7, R7 ;  /* 0x00000000070772ca */ /* 0x000fe200000e0000 */
[----:B------:R-:W-:Y:S01]  /*15e40*/  IMAD.MOV.U32 R7, RZ, RZ, 0x40000040 ;  /* 0x40000040ff077424 */ /* 0x000fe200078e00ff */
[----:B------:R-:W-:Y:S01]  /*15e50*/  LOP3.LUT R6, R6, 0x10000, RZ, 0xfc, !PT ;  /* 0x0001000006067812 */ /* 0x000fe200078efcff */
[C---:B------:R-:W-:Y:S01]  /*15e60*/  FMUL.FTZ R15, R2.reuse, R123 ;  /* 0x0000007b020f7220 */ /* 0x040fe20000410000 */
[C---:B------:R-:W-:Y:S01]  /*15e70*/  FMUL.FTZ R18, R2.reuse, R124 ;  /* 0x0000007c02127220 */ /* 0x040fe20000410000 */
[C---:B------:R-:W-:Y:S01]  /*15e80*/  FMUL.FTZ R123, R2.reuse, R128 ;  /* 0x00000080027b7220 */ /* 0x040fe20000410000 */
[C---:B------:R-:W-:Y:S01]  /*15e90*/  FMUL.FTZ R124, R2.reuse, R129 ;  /* 0x00000081027c7220 */ /* 0x040fe20000410000 */
[----:B------:R-:W-:Y:S02]  /*15ea0*/  IMAD R6, R19, 0x600, R6 ;  /* 0x0000060013067824 */ /* 0x000fe400078e0206 */
[C---:B------:R-:W-:Y:S01]  /*15eb0*/  FMUL.FTZ R129, R2.reuse, R132 ;  /* 0x0000008402817220 */ /* 0x040fe20000410000 */
[C---:B------:R-:W-:Y:S01]  /*15ec0*/  FMUL.FTZ R128, R2.reuse, R135 ;  /* 0x0000008702807220 */ /* 0x040fe20000410000 */
[----:B------:R-:W-:Y:S01]  /*15ed0*/  FMUL.FTZ R132, R2, R139 ;  /* 0x0000008b02847220 */ /* 0x000fe20000410000 */
[C---:B------:R-:W-:Y:S01]  /*15ee0*/  VIADD R8, R6.reuse, 0x2 ;  /* 0x0000000206087836 */ /* 0x040fe20000000000 */
[----:B------:R-:W-:Y:S01]  /*15ef0*/  R2UR UR6, R6 ;  /* 0x00000000060672ca */ /* 0x000fe200000e0000 */
        /* <DEDUP_REMOVED lines=12> */
[----:B------:R-:W-:Y:S01]  /*15fc0*/  QGMMA.64x192x32.F32.E4M3.E4M3 R24, R196, gdesc[UR4], R24, gsb0 ;  /* 0x02e00004c4187df3 */ /* 0x000fe20008000818 */
[----:B------:R-:W-:Y:S01]  /*15fd0*/  R2UR UR6, R8 ;  /* 0x00000000080672ca */ /* 0x000fe200000e0000 */
[----:B------:R-:W-:Y:S01]  /*15fe0*/  VIADD R8, R6, 0x4 ;  /* 0x0000000406087836 */ /* 0x000fe20000000000 */
[----:B------:R-:W-:Y:S01]  /*15ff0*/  R2UR UR7, R9 ;  /* 0x00000000090772ca */ /* 0x000fe200000e0000 */
[----:B------:R-:W-:-:S02]  /*16000*/  IMAD.MOV.U32 R9, RZ, RZ, 0x40000040 ;  /* 0x40000040ff097424 */ /* 0x000fc400078e00ff */
[----:B------:R-:W-:Y:S01]  /*16010*/  FMUL.FTZ R166, R2, R169 ;  /* 0x000000a902a67220 */ /* 0x000fe20000410000 */
[----:B------:R-:W-:Y:S02]  /*16020*/  VIADD R6, R6, 0x6 ;  /* 0x0000000606067836 */ /* 0x000fe40000000000 */
[C---:B------:R-:W-:Y:S01]  /*16030*/  FMUL.FTZ R169, R2.reuse, R172 ;  /* 0x000000ac02a97220 */ /* 0x040fe20000410000 */
[C---:B------:R-:W-:Y:S01]  /*16040*/  FMUL.FTZ R168, R2.reuse, R175 ;  /* 0x000000af02a87220 */ /* 0x040fe20000410000 */
[----:B------:R-:W-:Y:S01]  /*16050*/  FMUL.FTZ R172, R2, R179 ;  /* 0x000000b302ac7220 */ /* 0x000fe20000410000 */
[----:B------:R-:W-:Y:S02]  /*16060*/  IMAD.SHL.U32 R175, R0, 0x80, RZ ;  /* 0x0000008000af7824 */ /* 0x000fe400078e00ff */
[----:B------:R-:W-:Y:S01]  /*16070*/  FMUL.FTZ R179, R2, R181 ;  /* 0x000000b502b37220 */ /* 0x000fe20000410000 */
[----:B------:R-:W-:Y:S01]  /*16080*/  @!P1 IMAD R20, R13, 0x8, R16 ;  /* 0x000000080d149824 */ /* 0x000fe200078e0210 */
[----:B0-----:R-:W-:Y:S01]  /*16090*/  SHF.R.U32.HI R21, RZ, 0x7, R21 ;  /* 0x00000007ff157819 */ /* 0x001fe20000011615 */
[----:B------:R-:W0:Y:S01]  /*160a0*/  MUFU.TANH R15, R15 ;  /* 0x0000000f000f7308 */ /* 0x000e220000002400 */
[----:B------:R-:W-:Y:S01]  /*160b0*/  IADD3 R181, -R200, 0x1, -R175 ;  /* 0x00000001c8b57810 */ /* 0x000fe20007ffe9af */
[----:B------:R-:W-:Y:S01]  /*160c0*/  @!P1 VIADD R20, R20, 0x2a840 ;  /* 0x0002a84014149836 */ /* 0x000fe20000000000 */
[----:B------:R-:W-:-:S02]  /*160d0*/  IADD3 R21, -R21, 0xb, RZ ;  /* 0x0000000b15157810 */ /* 0x000fc40007ffe1ff */
[----:B------:R-:W-:Y:S02]  /*160e0*/  IADD3 R181, -R202, R181, R203 ;  /* 0x000000b5cab57210 */ /* 0x000fe40007ffe1cb */
[----:B------:R-:W-:Y:S01]  /*160f0*/  @!P1 PRMT R20, RZ, 0x654, R20 ;  /* 0x00000654ff149816 */ /* 0x000fe20000000014 */
        /* <DEDUP_REMOVED lines=26> */
[----:B------:R-:W-:Y:S01]  /*162a0*/  R2UR UR6, R8 ;  /* 0x00000000080672ca */ /* 0x000fe200000e0000 */
[----:B------:R-:W-:Y:S01]  /*162b0*/  IMAD.IADD R8, R221, 0x1, R207 ;  /* 0x00000001dd087824 */ /* 0x000fe200078e02cf */
[----:B------:R-:W-:Y:S01]  /*162c0*/  R2UR UR7, R9 ;  /* 0x00000000090772ca */ /* 0x000fe200000e0000 */
[----:B------:R-:W-:Y:S02]  /*162d0*/  WARPGROUP.DEPBAR.LE gsb0, 0x0 ;  /* 0x00008000000079c5 */ /* 0x000fe40000010000 */
[----:B------:R-:W-:-:S14]  /*162e0*/  WARPGROUP.ARRIVE ;  /* 0x00000000000079c5 */ /* 0x000fdc0000000000 */
[----:B------:R-:W-:Y:S01]  /*162f0*/  QGMMA.64x192x32.F32.E4M3.E4M3 R24, R188, gdesc[UR4], R24, gsb0 ;  /* 0x02e00004bc187df3 */ /* 0x000fe20008000818 */
[----:B------:R-:W-:Y:S02]  /*16300*/  R2UR UR6, R6 ;  /* 0x00000000060672ca */ /* 0x000fe400000e0000 */
[----:B------:R-:W-:Y:S01]  /*16310*/  R2UR UR7, R7 ;  /* 0x00000000070772ca */ /* 0x000fe200000e0000 */
[----:B------:R-:W5:Y:S08]  /*16320*/  @P2 LDC R6, c[0x0][0x44c] ;  /* 0x00011300ff062b82 */ /* 0x000f700000000800 */
[----:B------:R-:W1:Y:S01]  /*16330*/  @P2 LDC R7, c[0x0][0x450] ;  /* 0x00011400ff072b82 */ /* 0x000e620000000800 */
[----:B-----5:R-:W-:-:S04]  /*16340*/  @P2 IMAD.HI.U32 R9, R8, R6, RZ ;  /* 0x0000000608092227 */ /* 0x020fc800078e00ff */
[----:B------:R-:W-:Y:S02]  /*16350*/  IMAD.MOV.U32 R6, RZ, RZ, R8 ;  /* 0x000000ffff067224 */ /* 0x000fe400078e0008 */
[C---:B------:R-:W-:Y:S01]  /*16360*/  FMUL.FTZ R8, R2.reuse, R121 ;  /* 0x0000007902087220 */ /* 0x040fe20000410000 */
[C---:B------:R-:W-:Y:S01]  /*16370*/  FMUL.FTZ R121, R2.reuse, R126 ;  /* 0x0000007e02797220 */ /* 0x040fe20000410000 */
[C---:B------:R-:W-:Y:S01]  /*16380*/  FMUL.FTZ R126, R2.reuse, R131 ;  /* 0x00000083027e7220 */ /* 0x040fe20000410000 */
        /* <DEDUP_REMOVED lines=39> */
[----:B------:R-:W-:-:S02]  /*16600*/  VIADD R180, R181, UR34 ;  /* 0x00000022b5b47c36 */ /* 0x000fc40008000000 */
[----:B------:R-:W-:-:S05]  /*16610*/  VIADD R181, R181, UR35 ;  /* 0x00000023b5b57c36 */ /* 0x000fca0008000000 */
        /* <DEDUP_REMOVED lines=19> */
[----:B------:R-:W-:Y:S07]  /*16750*/  QGMMA.64x192x32.F32.E4M3.E4M3 R24, R184, gdesc[UR4], R24, gsb0 ;  /* 0x02e00004b8187df3 */ /* 0x000fee0008000818 */
        /* <DEDUP_REMOVED lines=23> */
[----:B------:R-:W5:Y:S01]  /*168d0*/  SHFL.IDX PT, R184, R6, RZ, 0x1c1f ;  /* 0x001c1fff06b87589 */ /* 0x000f6200000e0000 */
[----:B------:R0:W-:Y:S06]  /*168e0*/  BAR.ARV R21, 0x100 ;  /* 0x000400150000751d */ /* 0x0001ec0000002000 */
[----:B------:R0:W-:Y:S01]  /*168f0*/  @!P1 SYNCS.ARRIVE.TRANS64.RED.A1T0 RZ, [R20+URZ], RZ ;  /* 0x000000ff14ff99a7 */ /* 0x0001e2000810043f */
[--C-:B-----5:R-:W-:Y:S02]  /*16900*/  IMAD.IADD R182, R180, 0x1, R184.reuse ;  /* 0x00000001b4b67824 */ /* 0x120fe400078e02b8 */
        /* <DEDUP_REMOVED lines=14> */
.L_x_4646:
[----:B------:R-:W-:-:S05]  /*169f0*/  IMAD.U32 R185, RZ, RZ, UR32 ;  /* 0x00000020ffb97e24 */ /* 0x000fca000f8e00ff */
[----:B------:R-:W-:-:S13]  /*16a00*/  ISETP.NE.AND P4, PT, R185, 0x1, PT ;  /* 0x00000001b900780c */ /* 0x000fda0003f85270 */
[----:B------:R-:W0:Y:S02]  /*16a10*/  @P4 LDC.64 R20, c[0x0][0x9e8] ;  /* 0x00027a00ff144b82 */ /* 0x000e240000000a00 */
[----:B0-----:R-:W-:-:S05]  /*16a20*/  @P4 IMAD.HI.U32 R20, R184, R20, RZ ;  /* 0x00000014b8144227 */ /* 0x001fca00078e00ff */
[----:B------:R-:W-:-:S07]  /*16a30*/  @P4 SHF.R.U32.HI R184, RZ, R21, R20 ;  /* 0x00000015ffb84219 */ /* 0x000fce0000011614 */
.L_x_4647:
[----:B------:R-:W-:Y:S05]  /*16a40*/  BSYNC B0 ;  /* 0x0000000000007941 */ /* 0x000fea0003800000 */
.L_x_4645:
[----:B------:R-:W-:-:S04]  /*16a50*/  IMAD R184, R184, R185, -R175 ;  /* 0x000000b9b8b87224 */ /* 0x000fc800078e0aaf */
[----:B------:R-:W-:-:S05]  /*16a60*/  IMAD.IADD R184, R184, 0x1, -R200 ;  /* 0x00000001b8b87824 */ /* 0x000fca00078e0ac8 */
[----:B------:R-:W-:Y:S02]  /*16a70*/  VIMNMX R183, R183, R184, !PT ;  /* 0x000000b8b7b77248 */ /* 0x000fe40007fe0100 */
[----:B------:R-:W-:-:S07]  /*16a80*/  VIADDMNMX R182, R184, R185, R182, PT ;  /* 0x000000b9b8b67246 */ /* 0x000fce00038001b6 */
.L_x_4644:
        /* <DEDUP_REMOVED lines=113> */
.L_x_4650:
[----:B------:R-:W-:-:S05]  /*171a0*/  IMAD.U32 R182, RZ, RZ, UR32 ;  /* 0x00000020ffb67e24 */ /* 0x000fca000f8e00ff */
[----:B------:R-:W-:-:S13]  /*171b0*/  ISETP.NE.AND P4, PT, R182, 0x1, PT ;  /* 0x00000001b600780c */ /* 0x000fda0003f85270 */
[----:B------:R-:W0:Y:S02]  /*171c0*/  @P4 LDC.64 R6, c[0x0][0x9e8] ;  /* 0x00027a00ff064b82 */ /* 0x000e240000000a00 */
[----:B0-----:R-:W-:-:S05]  /*171d0*/  @P4 IMAD.HI.U32 R6, R21, R6, RZ ;  /* 0x0000000615064227 */ /* 0x001fca00078e00ff */
[----:B------:R-:W-:-:S07]  /*171e0*/  @P4 SHF.R.U32.HI R21, RZ, R7, R6 ;  /* 0x00000007ff154219 */ /* 0x000fce0000011606 */
.L_x_4651:
[----:B------:R-:W-:Y:S05]  /*171f0*/  BSYNC B0 ;  /* 0x0000000000007941 */ /* 0x000fea0003800000 */
.L_x_4649:
[----:B------:R-:W-:-:S04]  /*17200*/  IMAD R21, R21, R182, -R175 ;  /* 0x000000b615157224 */ /* 0x000fc800078e0aaf */
[----:B------:R-:W-:-:S05]  /*17210*/  IMAD.IADD R21, R21, 0x1, -R200 ;  /* 0x0000000115157824 */ /* 0x000fca00078e0ac8 */
[----:B------:R-:W-:Y:S02]  /*17220*/  VIMNMX R181, R181, R21, !PT ;  /* 0x00000015b5b57248 */ /* 0x000fe40007fe0100 */
[----:B------:R-:W-:-:S07]  /*17230*/  VIADDMNMX R180, R21, R182, R180, PT ;  /* 0x000000b615b47246 */ /* 0x000fce00038001b4 */
.L_x_4648:
        /* <DEDUP_REMOVED lines=74> */
[--C-:B------:R-:W-:Y:S01]  /*176e0*/  FFMA.FTZ R146, R146, UR43, -R11.reuse ;  /* 0x0000002b92927c23 */ /* 0x100fe2000801080b */
[----:B------:R-:W-:-:S01]  /*176f0*/  FFMA.FTZ R149, R149, UR43, -R11 ;  /* 0x0000002b95957c23 */ /* 0x000fc2000801080b */
[----:B------:R-:W-:Y:S01]  /*17700*/  MUFU.EX2 R120, R120 ;  /* 0x0000007800787308 */ /* 0x000fe20000000800 */
[----:B------:R-:W-:Y:S01]  /*17710*/  ISETP.LT.OR P4, PT, R180, 0x11, P4 ;  /* 0x00000011b400780c */ /* 0x000fe20002781670 */
[----:B-1----:R-:W-:Y:S01]  /*17720*/  FADD.FTZ R4, R8, R4 ;  /* 0x0000000408047221 */ /* 0x002fe20000010000 */
[----:B------:R-:W-:-:S01]  /*17730*/  FFMA.FTZ R150, R150, UR43, -R11 ;  /* 0x0000002b96967c23 */ /* 0x000fc2000801080b */
[--C-:B------:R-:W-:Y:S01]  /*17740*/  FFMA.FTZ R153, R153, UR43, -R11.reuse ;  /* 0x0000002b99997c23 */ /* 0x100fe2000801080b */
[----:B------:R-:W-:Y:S01]  /*17750*/  FSEL R125, R125, -INF , !P4 ;  /* 0xff8000007d7d7808 */ /* 0x000fe20006000000 */
[--C-:B------:R-:W-:Y:S01]  /*17760*/  FFMA.FTZ R154, R154, UR43, -R11.reuse ;  /* 0x0000002b9a9a7c23 */ /* 0x100fe2000801080b */
[----:B------:R-:W-:Y:S01]  /*17770*/  ISETP.GT.AND P4, PT, R181, 0x11, P5 ;  /* 0x00000011b500780c */ /* 0x000fe20002f84270 */
[----:B------:R-:W-:Y:S01]  /*17780*/  MUFU.EX2 R123, R123 ;  /* 0x0000007b007b7308 */ /* 0x000fe20000000800 */
[----:B------:R-:W-:-:S01]  /*17790*/  FFMA.FTZ R157, R157, UR43, -R11 ;  /* 0x0000002b9d9d7c23 */ /* 0x000fc2000801080b */
[--C-:B------:R-:W-:Y:S01]  /*177a0*/  FFMA.FTZ R158, R158, UR43, -R11.reuse ;  /* 0x0000002b9e9e7c23 */ /* 0x100fe2000801080b */
[----:B------:R-:W-:Y:S01]  /*177b0*/  ISETP.LT.OR P4, PT, R180, 0x12, P4 ;  /* 0x00000012b400780c */ /* 0x000fe20002781670 */
[--C-:B------:R-:W-:Y:S01]  /*177c0*/  FFMA.FTZ R161, R161, UR43, -R11.reuse ;  /* 0x0000002ba1a17c23 */ /* 0x100fe2000801080b */
        /* <DEDUP_REMOVED lines=11> */
[----:B------:R-:W-:Y:S01]  /*17880*/  MUFU.EX2 R129, R129 ;  /* 0x0000008100817308 */ /* 0x000fe20000000800 */
[----:B------:R-:W-:Y:S01]  /*17890*/  FSEL R127, R127, -INF , !P4 ;  /* 0xff8000007f7f7808 */ /* 0x000fe20006000000 */
[--C-:B------:R-:W-:Y:S01]  /*178a0*/  FFMA.FTZ R178, R178, UR43, -R11.reuse ;  /* 0x0000002bb2b27c23 */ /* 0x100fe2000801080b */
[----:B------:R-:W-:Y:S01]  /*178b0*/  ISETP.GT.AND P4, PT, R181, 0x19, P5 ;  /* 0x00000019b500780c */ /* 0x000fe20002f84270 */
[----:B------:R-:W-:-:S03]  /*178c0*/  FFMA.FTZ R11, R179, UR43, -R11 ;  /* 0x0000002bb30b7c23 */ /* 0x000fc6000801080b */
        /* <DEDUP_REMOVED lines=93> */
[----:B------:R-:W-:-:S04]  /*17ea0*/  ISETP.GT.AND P4, PT, R181, RZ, P5 ;  /* 0x000000ffb500720c */ /* 0x000fc80002f84270 */
[----:B------:R-:W-:-:S04]  /*17eb0*/  ISETP.LT.OR P4, PT, R180, 0x1, P4 ;  /* 0x00000001b400780c */ /* 0x000fc80002781670 */
        /* <DEDUP_REMOVED lines=93> */
[----:B------:R-:W-:-:S02]  /*18490*/  FFMA.FTZ R177, R177, UR43, -R180 ;  /* 0x0000002bb1b17c23 */ /* 0x000fc400080108b4 */
        /* <DEDUP_REMOVED lines=80> */
[----:B0-----:R-:W-:Y:S01]  /*189a0*/  FADD.FTZ R175, R176, R4 ;  /* 0x00000004b0af7221 */ /* 0x001fe20000010000 */
[----:B------:R-:W-:-:S03]  /*189b0*/  FADD.FTZ R4, R11, R3 ;  /* 0x000000030b047221 */ /* 0x000fc60000010000 */
[----:B-1----:R-:W-:Y:S01]  /*189c0*/  FADD.FTZ R3, R177, R175 ;  /* 0x000000afb1037221 */ /* 0x002fe20000010000 */
[----:B------:R-:W-:Y:S06]  /*189d0*/  @!P0 BRA `(.L_x_4652) ;  /* 0x0000000000048947 */ /* 0x000fec0003800000 */
[----:B------:R-:W-:Y:S01]  /*189e0*/  BPT.TRAP 0x1 ;  /* 0x000000040000795c */ /* 0x000fe20000300000 */
.L_x_4652:
[----:B------:R-:W-:Y:S01]  /*189f0*/  IMAD R19, R19, 0x8, R16 ;  /* 0x0000000813137824 */ /* 0x000fe200078e0210 */
[----:B------:R-:W-:Y:S01]  /*18a00*/  ISETP.GT.AND P4, PT, R0, R12, PT ;  /* 0x0000000c0000720c */ /* 0x000fe20003f84270 */
[----:B------:R-:W-:Y:S01]  /*18a10*/  IMAD.U32 R175, RZ, RZ, UR36 ;  /* 0x00000024ffaf7e24 */ /* 0x000fe2000f8e00ff */
[----:B------:R-:W-:Y:S01]  /*18a20*/  F2FP.SATFINITE.E4M3.F32.PACK_AB_MERGE_C R18, R120, R18, RZ ;  /* 0x000000127812723e */ /* 0x000fe200048070ff */
[----:B------:R-:W-:Y:S01]  /*18a30*/  VIADD R19, R19, 0x2a860 ;  /* 0x0002a86013137836 */ /* 0x000fe20000000000 */
[----:B------:R-:W-:Y:S01]  /*18a40*/  F2FP.SATFINITE.E4M3.F32.PACK_AB_MERGE_C R11, R11, R178, RZ ;  /* 0x000000b20b0b723e */ /* 0x000fe200048070ff */
[----:B------:R-:W-:Y:S01]  /*18a50*/  FMUL.FTZ R26, R26, R10 ;  /* 0x0000000a1a1a7220 */ /* 0x000fe20000410000 */
[----:B------:R-:W-:Y:S01]  /*18a60*/  F2FP.SATFINITE.E4M3.F32.PACK_AB_MERGE_C R8, R8, R20, R18 ;  /* 0x000000140808723e */ /* 0x000fe20004807012 */
[-C--:B------:R-:W-:Y:S01]  /*18a70*/  FMUL.FTZ R27, R27, R10.reuse ;  /* 0x0000000a1b1b7220 */ /* 0x080fe20000410000 */
[----:B------:R-:W-:Y:S01]  /*18a80*/  PRMT R19, R175, 0x654, R19 ;  /* 0x00000654af137816 */ /* 0x000fe20000000013 */
[-C--:B------:R-:W-:Y:S01]  /*18a90*/  FMUL.FTZ R30, R30, R10.reuse ;  /* 0x0000000a1e1e7220 */ /* 0x080fe20000410000 */
[----:B------:R-:W-:Y:S01]  /*18aa0*/  F2FP.SATFINITE.E4M3.F32.PACK_AB_MERGE_C R121, R122, R121, RZ ;  /* 0x000000797a79723e */ /* 0x000fe200048070ff */
[-C--:B------:R-:W-:Y:S01]  /*18ab0*/  FMUL.FTZ R31, R31, R10.reuse ;  /* 0x0000000a1f1f7220 */ /* 0x080fe20000410000 */
[----:B------:R-:W-:Y:S01]  /*18ac0*/  F2FP.SATFINITE.E4M3.F32.PACK_AB_MERGE_C R129, R130, R129, RZ ;  /* 0x000000818281723e */ /* 0x000fe200048070ff */
[----:B------:R0:W-:Y:S01]  /*18ad0*/  SYNCS.ARRIVE.TRANS64.RED.A1T0 RZ, [R19+URZ], RZ ;  /* 0x000000ff13ff79a7 */ /* 0x0001e2000810043f */
        /* <DEDUP_REMOVED lines=123> */
[----:B0-----:R-:W-:Y:S02]  /*19290*/  IMAD.MOV.U32 R19, RZ, RZ, R13 ;  /* 0x000000ffff137224 */ /* 0x001fe400078e000d */
[----:B------:R-:W-:Y:S01]  /*192a0*/  IMAD.MOV.U32 R196, RZ, RZ, R8 ;  /* 0x000000ffffc47224 */ /* 0x000fe200078e0008 */
[----:B------:R-:W-:Y:S06]  /*192b0*/  @P4 BRA `(.L_x_4653) ;  /* 0xffffffc4008c4947 */ /* 0x000fec000383ffff */
[----:B------:R-:W-:Y:S02]  /*192c0*/  IMAD.MOV.U32 R10, RZ, RZ, R21 ;  /* 0x000000ffff0a7224 */ /* 0x000fe400078e0015 */
[----:B------:R-:W-:Y:S02]  /*192d0*/  IMAD.MOV.U32 R11, RZ, RZ, R6 ;  /* 0x000000ffff0b7224 */ /* 0x000fe400078e0006 */
[----:B------:R-:W-:Y:S02]  /*192e0*/  IMAD.MOV.U32 R19, RZ, RZ, R13 ;  /* 0x000000ffff137224 */ /* 0x000fe400078e000d */
[----:B------:R-:W-:-:S07]  /*192f0*/  IMAD.MOV.U32 R18, RZ, RZ, R14 ;  /* 0x000000ffff127224 */ /* 0x000fce00078e000e */
.L_x_4634:
[----:B------:R-:W0:Y:S01]  /*19300*/  LDC R6, c[0x0][0x448] ;  /* 0x00011200ff067b82 */ /* 0x000e220000000800 */
[----:B------:R-:W-:Y:S01]  /*19310*/  IADD3 R9, R203, 0x1, -R202 ;  /* 0x00000001cb097810 */ /* 0x000fe20007ffe8ca */
[----:B------:R-:W-:-:S06]  /*19320*/  ULDC UR6, c[0x0][0x9dc] ;  /* 0x0002770000067ab9 */ /* 0x000fcc0000000800 */
[----:B------:R-:W1:Y:S01]  /*19330*/  LDC R12, c[0x0][0x9e4] ;  /* 0x00027900ff0c7b82 */ /* 0x000e620000000800 */
[----:B0-----:R-:W-:Y:S01]  /*19340*/  ISETP.NE.AND P5, PT, R6, 0x1, PT ;  /* 0x000000010600780c */ /* 0x001fe20003fa5270 */
[----:B------:R-:W-:Y:S01]  /*19350*/  VIADD R6, R207, 0x7f ;  /* 0x0000007fcf067836 */ /* 0x000fe20000000000 */
[----:B-1----:R-:W-:-:S11]  /*19360*/  ISETP.GE.AND P4, PT, R12, 0x1, PT ;  /* 0x000000010c00780c */ /* 0x002fd60003f86270 */
[----:B------:R-:W0:Y:S08]  /*19370*/  @P5 LDC R7, c[0x0][0x44c] ;  /* 0x00011300ff075b82 */ /* 0x000e300000000800 */
[----:B------:R-:W1:Y:S01]  /*19380*/  @P5 LDC R8, c[0x0][0x450] ;  /* 0x00011400ff085b82 */ /* 0x000e620000000800 */
[----:B0-----:R-:W-:-:S05]  /*19390*/  @P5 IMAD.HI.U32 R7, R6, R7, RZ ;  /* 0x0000000706075227 */ /* 0x001fca00078e00ff */
[----:B-1----:R-:W-:-:S05]  /*193a0*/  @P5 SHF.R.U32.HI R6, RZ, R8, R7 ;  /* 0x00000008ff065219 */ /* 0x002fca0000011607 */
        /* <DEDUP_REMOVED lines=14> */
.L_x_4656:
[----:B------:R-:W-:-:S13]  /*19490*/  ISETP.NE.AND P2, PT, R12, 0x1, PT ;  /* 0x000000010c00780c */ /* 0x000fda0003f45270 */
[----:B------:R-:W0:Y:S02]  /*194a0*/  @P2 LDC.64 R6, c[0x0][0x9e8] ;  /* 0x00027a00ff062b82 */ /* 0x000e240000000a00 */
[----:B0-----:R-:W-:-:S05]  /*194b0*/  @P2 IMAD.HI.U32 R6, R9, R6, RZ ;  /* 0x0000000609062227 */ /* 0x001fca00078e00ff */
[----:B------:R-:W-:-:S07]  /*194c0*/  @P2 SHF.R.U32.HI R9, RZ, R7, R6 ;  /* 0x00000007ff092219 */ /* 0x000fce0000011606 */
.L_x_4657:
[----:B------:R-:W-:Y:S05]  /*194d0*/  BSYNC B0 ;  /* 0x0000000000007941 */ /* 0x000fea0003800000 */
.L_x_4655:
[----:B------:R-:W-:-:S05]  /*194e0*/  IMAD R9, R9, R12, RZ ;  /* 0x0000000c09097224 */ /* 0x000fca00078e02ff */
[----:B------:R-:W-:-:S07]  /*194f0*/  VIMNMX R8, R8, R9, !PT ;  /* 0x0000000908087248 */ /* 0x000fce0007fe0100 */
.L_x_4654:
        /* <DEDUP_REMOVED lines=10> */
.L_x_4669:
        /* <DEDUP_REMOVED lines=8> */
.L_x_4660:
        /* <DEDUP_REMOVED lines=8> */
.L_x_4661:
[----:B------:R-:W-:Y:S04]  /*196a0*/  BSSY B0, `(.L_x_4659) ;  /* 0x0000004000007945 */ /* 0x000fe80003800000 */
[----:B-1----:R-:W-:Y:S05]  /*196b0*/  @P3 BRA `(.L_x_4662) ;  /* 0x0000000000083947 */ /* 0x002fea0003800000 */
[----:B------:R-:W1:Y:S02]  /*196c0*/  SYNCS.PHASECHK.TRANS64.TRYWAIT P3, [R7+URZ+0x2a830], R8 ;  /* 0x02a83008070075a7 */ /* 0x000e64000806017f */
[----:B-1----:R-:W-:Y:S05]  /*196d0*/  @!P3 BRA `(.L_x_4663) ;  /* 0x0000015800e0b947 */ /* 0x002fea0003800000 */
.L_x_4662:
[----:B------:R-:W-:Y:S05]  /*196e0*/  BSYNC B0 ;  /* 0x0000000000007941 */ /* 0x000fea0003800000 */
.L_x_4659:
[----:B01----:R-:W0:Y:S01]  /*196f0*/  S2R R7, SR_TID.X ;  /* 0x0000000000077919 */ /* 0x003e220000002100 */
[----:B------:R-:W-:Y:S01]  /*19700*/  VIADD R15, R19, 0x1 ;  /* 0x00000001130f7836 */ /* 0x000fe20000000000 */
[----:B------:R-:W-:Y:S05]  /*19710*/  WARPSYNC.ALL ;  /* 0x0000000000007948 */ /* 0x000fea0003800000 */
[C---:B------:R-:W-:Y:S01]  /*19720*/  ISETP.NE.AND P3, PT, R15.reuse, 0x2, PT ;  /* 0x000000020f00780c */ /* 0x040fe20003f65270 */
[----:B------:R-:W-:Y:S02]  /*19730*/  IMAD.MOV.U32 R9, RZ, RZ, -0x7fffffe0 ;  /* 0x80000020ff097424 */ /* 0x000fe400078e00ff */
[----:B------:R-:W-:Y:S01]  /*19740*/  IMAD.MOV.U32 R121, RZ, RZ, -0x7fffffe0 ;  /* 0x80000020ff797424 */ /* 0x000fe200078e00ff */
[----:B------:R-:W-:Y:S01]  /*19750*/  SEL R15, R15, RZ, P3 ;  /* 0x000000ff0f0f7207 */ /* 0x000fe20001800000 */
[----:B------:R-:W-:Y:S01]  /*19760*/  IMAD.MOV.U32 R21, RZ, RZ, -0x7fffffe0 ;  /* 0x80000020ff157424 */ /* 0x000fe200078e00ff */
[----:B------:R-:W-:Y:S01]  /*19770*/  R2UR UR27, R9 ;  /* 0x00000000091b72ca */ /* 0x000fe200000e0000 */
[----:B------:R-:W-:Y:S01]  /*19780*/  IMAD.MOV.U32 R11, RZ, RZ, -0x7fffffe0 ;  /* 0x80000020ff0b7424 */ /* 0x000fe200078e00ff */
[----:B------:R-:W-:Y:S01]  /*19790*/  R2UR UR19, R121 ;  /* 0x00000000791372ca */ /* 0x000fe200000e0000 */
[----:B------:R-:W-:Y:S01]  /*197a0*/  IMAD R8, R15, 0x600, R5 ;  /* 0x000006000f087824 */ /* 0x000fe200078e0205 */
[----:B------:R-:W-:-:S02]  /*197b0*/  R2UR UR7, R21 ;  /* 0x00000000150772ca */ /* 0x000fc400000e0000 */
[----:B------:R-:W-:Y:S01]  /*197c0*/  R2UR UR11, R11 ;  /* 0x000000000b0b72ca */ /* 0x000fe200000e0000 */
[C---:B------:R-:W-:Y:S01]  /*197d0*/  VIADD R120, R8.reuse, 0x400 ;  /* 0x0000040008787836 */ /* 0x040fe20000000000 */
[C---:B------:R-:W-:Y:S01]  /*197e0*/  R2UR UR26, R8.reuse ;  /* 0x00000000081a72ca */ /* 0x040fe200000e0000 */
[C---:B------:R-:W-:Y:S01]  /*197f0*/  VIADD R20, R8.reuse, 0x2 ;  /* 0x0000000208147836 */ /* 0x040fe20000000000 */
[----:B------:R-:W-:Y:S01]  /*19800*/  R2UR UR15, R21 ;  /* 0x00000000150f72ca */ /* 0x000fe200000e0000 */
[----:B------:R-:W-:Y:S01]  /*19810*/  VIADD R10, R8, 0x200 ;  /* 0x00000200080a7836 */ /* 0x000fe20000000000 */
[----:B------:R-:W-:Y:S02]  /*19820*/  R2UR UR18, R120 ;  /* 0x00000000781272ca */ /* 0x000fe400000e0000 */
[----:B------:R-:W-:Y:S01]  /*19830*/  R2UR UR6, R20 ;  /* 0x00000000140672ca */ /* 0x000fe200000e0000 */
[----:B------:R-:W-:Y:S01]  /*19840*/  VIADD R20, R8, 0x202 ;  /* 0x0000020208147836 */ /* 0x000fe20000000000 */
[----:B------:R-:W-:Y:S01]  /*19850*/  R2UR UR10, R10 ;  /* 0x000000000a0a72ca */ /* 0x000fe200000e0000 */
[----:B------:R-:W-:Y:S01]  /*19860*/  VIADD R8, R8, 0x402 ;  /* 0x0000040208087836 */ /* 0x000fe20000000000 */
[----:B------:R-:W-:-:S02]  /*19870*/  R2UR UR23, R9 ;  /* 0x00000000091772ca */ /* 0x000fc400000e0000 */
[----:B0-----:R-:W-:Y:S02]  /*19880*/  SHF.R.U32.HI R7, RZ, 0x7, R7 ;  /* 0x00000007ff077819 */ /* 0x001fe40000011607 */
[----:B------:R-:W-:Y:S02]  /*19890*/  R2UR UR14, R20 ;  /* 0x00000000140e72ca */ /* 0x000fe400000e0000 */
[----:B------:R-:W-:Y:S01]  /*198a0*/  R2UR UR22, R8 ;  /* 0x00000000081672ca */ /* 0x000fe200000e0000 */
[----:B------:R-:W-:-:S05]  /*198b0*/  VIADD R7, R7, 0x8 ;  /* 0x0000000807077836 */ /* 0x000fca0000000000 */
        /* <DEDUP_REMOVED lines=22> */
.L_x_4665:
[----:B------:R-:W-:Y:S01]  /*19a20*/  SHF.L.U32 R6, R6, 0x1f, RZ ;  /* 0x0000001f06067819 */ /* 0x000fe200000006ff */
[----:B------:R-:W-:-:S04]  /*19a30*/  IMAD R7, R19, 0x8, R16 ;  /* 0x0000000813077824 */ /* 0x000fc800078e0210 */
[----:B------:R0:W1:Y:S01]  /*19a40*/  SYNCS.PHASECHK.TRANS64.TRYWAIT P2, [R7+URZ+0x2a850], R6 ;  /* 0x02a85006070075a7 */ /* 0x000062000804017f */
[----:B------:R-:W-:Y:S05]  /*19a50*/  @!P0 BRA `(.L_x_4666) ;  /* 0x0000000000048947 */ /* 0x000fea0003800000 */
[----:B------:R-:W-:Y:S01]  /*19a60*/  BPT.TRAP 0x1 ;  /* 0x000000040000795c */ /* 0x000fe20000300000 */
.L_x_4666:
[----:B-1----:R-:W-:Y:S05]  /*19a70*/  @P2 BRA `(.L_x_4664) ;  /* 0x0000000000082947 */ /* 0x002fea0003800000 */
[----:B------:R-:W1:Y:S02]  /*19a80*/  SYNCS.PHASECHK.TRANS64.TRYWAIT P2, [R7+URZ+0x2a850], R6 ;  /* 0x02a85006070075a7 */ /* 0x000e64000804017f */
[----:B-1----:R-:W-:Y:S05]  /*19a90*/  @!P2 BRA `(.L_x_4667) ;  /* 0x000001580004a947 */ /* 0x002fea0003800000 */
.L_x_4664:
[----:B01----:R-:W-:Y:S01]  /*19aa0*/  VIADD R6, R16, 0x400 ;  /* 0x0000040010067836 */ /* 0x003fe20000000000 */
[----:B------:R-:W-:Y:S05]  /*19ab0*/  WARPSYNC.ALL ;  /* 0x0000000000007948 */ /* 0x000fea0003800000 */
[----:B------:R-:W-:-:S04]  /*19ac0*/  SHF.R.U32.HI R6, RZ, 0x4, R6 ;  /* 0x00000004ff067819 */ /* 0x000fc80000011606 */
[----:B------:R-:W-:-:S04]  /*19ad0*/  LOP3.LUT R6, R6, 0x3fff, RZ, 0xc0, !PT ;  /* 0x00003fff06067812 */ /* 0x000fc800078ec0ff */
[----:B------:R-:W-:-:S05]  /*19ae0*/  LOP3.LUT R6, R6, 0x10000, RZ, 0xfc, !PT ;  /* 0x0001000006067812 */ /* 0x000fca00078efcff */
[----:B------:R-:W-:Y:S01]  /*19af0*/  IMAD R6, R19, 0x600, R6 ;  /* 0x0000060013067824 */ /* 0x000fe200078e0206 */
[----:B------:R-:W-:Y:S01]  /*19b00*/  WARPGROUP.ARRIVE ;  /* 0x00000000000079c5 */ /* 0x000fe20000000000 */
[----:B------:R-:W-:Y:S02]  /*19b10*/  IMAD.MOV.U32 R7, RZ, RZ, 0x40000040 ;  /* 0x40000040ff077424 */ /* 0x000fe400078e00ff */
[----:B------:R-:W-:Y:S01]  /*19b20*/  FMUL.FTZ R20, R2, R123 ;  /* 0x0000007b02147220 */ /* 0x000fe20000410000 */
[C---:B------:R-:W-:Y:S01]  /*19b30*/  VIADD R8, R6.reuse, 0x2 ;  /* 0x0000000206087836 */ /* 0x040fe20000000000 */
[----:B------:R-:W-:Y:S01]  /*19b40*/  R2UR UR6, R6 ;  /* 0x00000000060672ca */ /* 0x000fe200000e0000 */
[----:B------:R-:W-:Y:S01]  /*19b50*/  IMAD.MOV.U32 R9, RZ, RZ, 0x40000040 ;  /* 0x40000040ff097424 */ /* 0x000fe200078e00ff */
[----:B------:R-:W-:Y:S01]  /*19b60*/  R2UR UR7, R7 ;  /* 0x00000000070772ca */ /* 0x000fe200000e0000 */
        /* <DEDUP_REMOVED lines=11> */
[----:B------:R-:W-:Y:S01]  /*19c20*/  FMUL.FTZ R133, R2, R138 ;  /* 0x0000008a02857220 */ /* 0x000fe20000410000 */
[----:B------:R-:W-:Y:S01]  /*19c30*/  QGMMA.64x192x32.F32.E4M3.E4M3 R24, R196, gdesc[UR4], R24, gsb0 ;  /* 0x02e00004c4187df3 */ /* 0x000fe20008000818 */
[----:B------:R-:W-:Y:S01]  /*19c40*/  R2UR UR6, R8 ;  /* 0x00000000080672ca */ /* 0x000fe200000e0000 */
[----:B------:R-:W-:Y:S01]  /*19c50*/  VIADD R8, R6, 0x4 ;  /* 0x0000000406087836 */ /* 0x000fe20000000000 */
[----:B------:R-:W-:Y:S01]  /*19c60*/  R2UR UR7, R9 ;  /* 0x00000000090772ca */ /* 0x000fe200000e0000 */
[----:B------:R-:W-:Y:S01]  /*19c70*/  IMAD.MOV.U32 R9, RZ, RZ, 0x40000040 ;  /* 0x40000040ff097424 */ /* 0x000fe200078e00ff */
        /* <DEDUP_REMOVED lines=9> */
[----:B0-----:R-:W-:Y:S01]  /*19d10*/  FMNMX.FTZ R11, R7, R12, !PT ;  /* 0x0000000c070b7209 */ /* 0x001fe20007810000 */
        /* <DEDUP_REMOVED lines=23> */
[----:B------:R-:W-:Y:S01]  /*19e90*/  UMOV UR43, UR30 ;  /* 0x0000001e002b7c82 */ /* 0x000fe20008000000 */
[----:B------:R-:W0:Y:S06]  /*19ea0*/  S2R R213, SR_TID.X ;  /* 0x0000000000d57919 */ /* 0x000e2c0000002100 */
        /* <DEDUP_REMOVED lines=27> */
[----:B------:R-:W-:Y:S01]  /*1a060*/  FMUL.FTZ R9, R2, R122 ;  /* 0x0000007a02097220 */ /* 0x000fe20000410000 */
[----:B------:R-:W-:Y:S01]  /*1a070*/  R2UR UR6, R8 ;  /* 0x00000000080672ca */ /* 0x000fe200000e0000 */
        /* <DEDUP_REMOVED lines=24> */
[----:B------:R-:W-:Y:S01]  /*1a200*/  FMUL.FTZ R167, R2, R172 ;  /* 0x000000ac02a77220 */ /* 0x000fe20000410000 */
[----:B------:R-:W-:Y:S01]  /*1a210*/  FMNMX.FTZ R10, R20, R10, !PT ;  /* 0x0000000a140a7209 */ /* 0x000fe20007810000 */
[C---:B------:R-:W-:Y:S01]  /*1a220*/  FMUL.FTZ R171, R2.reuse, R176 ;  /* 0x000000b002ab7220 */ /* 0x040fe20000410000 */
[----:B------:R-:W-:Y:S01]  /*1a230*/  FMUL.FTZ R172, R2, R177 ;  /* 0x000000b102ac7220 */ /* 0x000fe20000410000 */
[----:B------:R-:W0:Y:S01]  /*1a240*/  MUFU.TANH R122, R122 ;  /* 0x0000007a007a7308 */ /* 0x000e220000002400 */
[----:B-1----:R-:W-:Y:S01]  /*1a250*/  FMNMX.FTZ R11, R8, R11, !PT ;  /* 0x0000000b080b7209 */ /* 0x002fe20007810000 */
[C---:B------:R-:W-:Y:S01]  /*1a260*/  FMUL.FTZ R177, R2.reuse, R182 ;  /* 0x000000b602b17220 */ /* 0x040fe20000410000 */
[----:B------:R-:W-:-:S02]  /*1a270*/  FMUL.FTZ R176, R2, R181 ;  /* 0x000000b502b07220 */ /* 0x000fc40000410000 */
[----:B------:R-:W-:-:S03]  /*1a280*/  FMNMX.FTZ R11, R21, R11, !PT ;  /* 0x0000000b150b7209 */ /* 0x000fc60007810000 */
[----:B------:R-:W1:Y:S01]  /*1a290*/  MUFU.TANH R126, R126 ;  /* 0x0000007e007e7308 */ /* 0x000e620000002400 */
[----:B--2---:R-:W-:Y:S02]  /*1a2a0*/  FMNMX.FTZ R10, R121, R10, !PT ;  /* 0x0000000a790a7209 */ /* 0x004fe40007810000 */
[----:B------:R-:W-:-:S04]  /*1a2b0*/  FMNMX.FTZ R11, R120, R11, !PT ;  /* 0x0000000b780b7209 */ /* 0x000fc80007810000 */
[----:B------:R-:W-:Y:S01]  /*1a2c0*/  FMNMX.FTZ R11, R123, R11, !PT ;  /* 0x0000000b7b0b7209 */ /* 0x000fe20007810000 */
[----:B------:R-:W2:Y:S01]  /*1a2d0*/  MUFU.TANH R127, R127 ;  /* 0x0000007f007f7308 */ /* 0x000ea20000002400 */
[----:B0-----:R-:W-:Y:S02]  /*1a2e0*/  FMNMX.FTZ R10, R122, R10, !PT ;  /* 0x0000000a7a0a7209 */ /* 0x001fe40007810000 */
[----:B------:R-:W-:Y:S02]  /*1a2f0*/  FMNMX.FTZ R11, R124, R11, !PT ;  /* 0x0000000b7c0b7209 */ /* 0x000fe40007810000 */
[----:B------:R-:W-:-:S03]  /*1a300*/  FMNMX.FTZ R10, R125, R10, !PT ;  /* 0x0000000a7d0a7209 */ /* 0x000fc60007810000 */
[----:B------:R-:W0:Y:S01]  /*1a310*/  MUFU.TANH R131, R131 ;  /* 0x0000008300837308 */ /* 0x000e220000002400 */
[----:B-1----:R-:W-:-:S04]  /*1a320*/  FMNMX.FTZ R10, R126, R10, !PT ;  /* 0x0000000a7e0a7209 */ /* 0x002fc80007810000 */
[----:B------:R-:W-:-:S03]  /*1a330*/  FMNMX.FTZ R10, R129, R10, !PT ;  /* 0x0000000a810a7209 */ /* 0x000fc60007810000 */
[----:B------:R-:W1:Y:S01]  /*1a340*/  MUFU.TANH R132, R132 ;  /* 0x0000008400847308 */ /* 0x000e620000002400 */
[----:B--2---:R-:W-:Y:S02]  /*1a350*/  FMNMX.FTZ R11, R127, R11, !PT ;  /* 0x0000000b7f0b7209 */ /* 0x004fe40007810000 */
[----:B------:R-:W-:Y:S02]  /*1a360*/  FMNMX.FTZ R10, R130, R10, !PT ;  /* 0x0000000a820a7209 */ /* 0x000fe40007810000 */
[----:B------:R-:W-:Y:S02]  /*1a370*/  FMNMX.FTZ R11, R128, R11, !PT ;  /* 0x0000000b800b7209 */ /* 0x000fe40007810000 */
[----:B------:R-:W-:Y:S01]  /*1a380*/  FMNMX.FTZ R10, R133, R10, !PT ;  /* 0x0000000a850a7209 */ /* 0x000fe20007810000 */
[----:B------:R-:W2:Y:S01]  /*1a390*/  MUFU.TANH R137, R137 ;  /* 0x0000008900897308 */ /* 0x000ea20000002400 */
[----:B0-----:R-:W-:Y:S02]  /*1a3a0*/  FMNMX.FTZ R11, R131, R11, !PT ;  /* 0x0000000b830b7209 */ /* 0x001fe40007810000 */
[----:B------:R-:W-:-:S05]  /*1a3b0*/  FMNMX.FTZ R10, R134, R10, !PT ;  /* 0x0000000a860a7209 */ /* 0x000fca0007810000 */
        /* <DEDUP_REMOVED lines=38> */
[----:B0-----:R-:W-:Y:S02]  /*1a620*/  FMNMX.FTZ R10, R161, R10, !PT ;  /* 0x0000000aa10a7209 */ /* 0x001fe40007810000 */
[----:B------:R-:W-:-:S05]  /*1a630*/  FMNMX.FTZ R11, R160, R11, !PT ;  /* 0x0000000ba00b7209 */ /* 0x000fca0007810000 */
[----:B------:R-:W0:Y:S01]  /*1a640*/  MUFU.TANH R166, R166 ;  /* 0x000000a600a67308 */ /* 0x000e220000002400 */
[----:B-1----:R-:W-:-:S04]  /*1a650*/  FMNMX.FTZ R10, R162, R10, !PT ;  /* 0x0000000aa20a7209 */ /* 0x002fc80007810000 */
[----:B------:R-:W-:-:S03]  /*1a660*/  FMNMX.FTZ R10, R165, R10, !PT ;  /* 0x0000000aa50a7209 */ /* 0x000fc60007810000 */
[----:B------:R-:W1:Y:S01]  /*1a670*/  MUFU.TANH R164, R164 ;  /* 0x000000a400a47308 */ /* 0x000e620000002400 */
[----:B--2---:R-:W-:-:S07]  /*1a680*/  FMNMX.FTZ R11, R163, R11, !PT ;  /* 0x0000000ba30b7209 */ /* 0x004fce0007810000 */
        /* <DEDUP_REMOVED lines=8> */
[----:B------:R-:W-:Y:S06]  /*1a710*/  QGMMA.64x192x32.F32.E4M3.E4M3 R24, R188, gdesc[UR4], R24, gsb0 ;  /* 0x02e00004bc187df3 */ /* 0x000fec0008000818 */
        /* <DEDUP_REMOVED lines=18> */
[----:B0-----:R-:W-:Y:S01]  /*1a840*/  FMNMX.FTZ R179, R178, R10, !PT ;  /* 0x0000000ab2b37209 */ /* 0x001fe20007810000 */
[----:B------:R-:W-:-:S04]  /*1a850*/  VIADD R10, R6, 0x6 ;  /* 0x00000006060a7836 */ /* 0x000fc80000000000 */
[----:B------:R-:W0:Y:S01]  /*1a860*/  SHFL.BFLY PT, R181, R179, 0x2, 0x1f ;  /* 0x0c401f00b3b57f89 */ /* 0x000e2200000e0000 */
[----:B------:R-:W-:Y:S02]  /*1a870*/  R2UR UR6, R10 ;  /* 0x000000000a0672ca */ /* 0x000fe400000e0000 */
[----:B-1----:R-:W-:-:S05]  /*1a880*/  FMNMX.FTZ R11, R176, R11, !PT ;  /* 0x0000000bb00b7209 */ /* 0x002fca0007810000 */
[----:B------:R-:W1:Y:S01]  /*1a890*/  SHFL.BFLY PT, R180, R11, 0x2, 0x1f ;  /* 0x0c401f000bb47f89 */ /* 0x000e6200000e0000 */
[----:B0-----:R-:W-:Y:S01]  /*1a8a0*/  FMNMX.FTZ R181, R179, R181, !PT ;  /* 0x000000b5b3b57209 */ /* 0x001fe20007810000 */
[----:B------:R-:W-:-:S04]  /*1a8b0*/  @!P1 IMAD R179, R15, 0x8, R16 ;  /* 0x000000080fb39824 */ /* 0x000fc800078e0210 */
[----:B------:R-:W0:Y:S01]  /*1a8c0*/  SHFL.BFLY PT, R10, R181, 0x1, 0x1f ;  /* 0x0c201f00b50a7f89 */ /* 0x000e2200000e0000 */
[----:B------:R-:W-:Y:S01]  /*1a8d0*/  @!P1 VIADD R179, R179, 0x2a840 ;  /* 0x0002a840b3b39836 */ /* 0x000fe20000000000 */
[----:B-1----:R-:W-:Y:S01]  /*1a8e0*/  FMNMX.FTZ R180, R11, R180, !PT ;  /* 0x000000b40bb47209 */ /* 0x002fe20007810000 */
[----:B------:R-:W-:-:S03]  /*1a8f0*/  IMAD.MOV.U32 R11, RZ, RZ, 0x40000040 ;  /* 0x40000040ff0b7424 */ /* 0x000fc600078e00ff */
[----:B------:R-:W-:Y:S02]  /*1a900*/  @!P1 PRMT R179, RZ, 0x654, R179 ;  /* 0x00000654ffb39816 */ /* 0x000fe400000000b3 */
[----:B------:R-:W-:Y:S02]  /*1a910*/  R2UR UR7, R11 ;  /* 0x000000000b0772ca */ /* 0x000fe400000e0000 */
[----:B------:R-:W1:Y:S01]  /*1a920*/  SHFL.BFLY PT, R11, R180, 0x1, 0x1f ;  /* 0x0c201f00b40b7f89 */ /* 0x000e6200000e0000 */
[----:B0-----:R-:W-:-:S05]  /*1a930*/  FMNMX.FTZ R10, R181, R10, !PT ;  /* 0x0000000ab50a7209 */ /* 0x001fca0007810000 */
[----:B------:R-:W-:Y:S01]  /*1a940*/  FADD.FTZ R6, -R10, R13 ;  /* 0x0000000d0a067221 */ /* 0x000fe20000010100 */
[----:B------:R-:W-:-:S03]  /*1a950*/  IMAD.U32 R13, RZ, RZ, UR43 ;  /* 0x0000002bff0d7e24 */ /* 0x000fc6000f8e00ff */
[----:B------:R-:W-:Y:S01]  /*1a960*/  FMUL.FTZ R6, R6, UR43 ;  /* 0x0000002b06067c20 */ /* 0x000fe20008410000 */
[----:B-1----:R-:W-:Y:S02]  /*1a970*/  FMNMX.FTZ R11, R180, R11, !PT ;  /* 0x0000000bb40b7209 */ /* 0x002fe40007810000 */
[----:B------:R-:W-:-:S03]  /*1a980*/  IADD3 R180, -R213, 0xb, RZ ;  /* 0x0000000bd5b47810 */ /* 0x000fc60007ffe1ff */
[----:B------:R-:W-:Y:S01]  /*1a990*/  MUFU.EX2 R6, R6 ;  /* 0x0000000600067308 */ /* 0x000fe20000000800 */
[----:B------:R-:W-:-:S01]  /*1a9a0*/  FFMA.FTZ R13, R11, R13, -8 ;  /* 0xc10000000b0d7423 */ /* 0x000fc2000001000d */
        /* <DEDUP_REMOVED lines=35> */
[----:B------:R-:W-:Y:S01]  /*1abe0*/  MUFU.EX2 R7, R7 ;  /* 0x0000000700077308 */ /* 0x000fe20000000800 */
[----:B------:R-:W-:-:S04]  /*1abf0*/  FFMA.FTZ R176, R10, R176, -8 ;  /* 0xc10000000ab07423 */ /* 0x000fc800000100b0 */
[--C-:B------:R-:W-:Y:S01]  /*1ac00*/  FFMA.FTZ R9, R9, UR43, -R176.reuse ;  /* 0x0000002b09097c23 */ /* 0x100fe200080108b0 */
[----:B------:R-:W-:-:S02]  /*1ac10*/  FFMA.FTZ R20, R20, UR43, -R176 ;  /* 0x0000002b14147c23 */ /* 0x000fc400080108b0 */
        /* <DEDUP_REMOVED lines=10> */
[----:B------:R-:W-:-:S02]  /*1acc0*/  WARPGROUP.DEPBAR.LE gsb0, 0x0 ;  /* 0x00008000000079c5 */ /* 0x000fc40000010000 */
[----:B------:R-:W-:Y:S01]  /*1acd0*/  WARPGROUP.ARRIVE ;  /* 0x00000000000079c5 */ /* 0x000fe20000000000 */
[--C-:B------:R-:W-:Y:S01]  /*1ace0*/  FFMA.FTZ R137, R137, UR43, -R176.reuse ;  /* 0x0000002b89897c23 */ /* 0x100fe200080108b0 */
[----:B------:R-:W-:-:S01]  /*1acf0*/  FFMA.FTZ R138, R138, UR43, -R176 ;  /* 0x0000002b8a8a7c23 */ /* 0x000fc200080108b0 */
[----:B------:R-:W-:Y:S01]  /*1ad00*/  FFMA.FTZ R141, R141, UR43, -R176 ;  /* 0x0000002b8d8d7c23 */ /* 0x000fe200080108b0 */
[----:B------:R-:W2:Y:S01]  /*1ad10*/  MUFU.EX2 R8, R8 ;  /* 0x0000000800087308 */ /* 0x000ea20000000800 */
[----:B0-----:R-:W-:-:S01]  /*1ad20*/  FFMA.FTZ R4, R12, R4, R7 ;  /* 0x000000040c047223 */ /* 0x001fc20000010007 */
[----:B------:R-:W-:Y:S01]  /*1ad30*/  QGMMA.64x192x32.F32.E4M3.E4M3 R24, R184, gdesc[UR4], R24, gsb0 ;  /* 0x02e00004b8187df3 */ /* 0x000fe20008000818 */
        /* <DEDUP_REMOVED lines=23> */
[----:B--2---:R-:W-:Y:S01]  /*1aeb0*/  FADD.FTZ R4, R8, R4 ;  /* 0x0000000408047221 */ /* 0x004fe20000010000 */
[----:B0-----:R-:W-:-:S05]  /*1aec0*/  FADD.FTZ R178, R20, R3 ;  /* 0x0000000314b27221 */ /* 0x001fca0000010000 */
[----:B------:R-:W0:Y:S01]  /*1aed0*/  MUFU.EX2 R120, R120 ;  /* 0x0000007800787308 */ /* 0x000e220000000800 */
[----:B-1----:R-:W-:-:S07]  /*1aee0*/  FADD.FTZ R3, R21, R4 ;  /* 0x0000000415037221 */ /* 0x002fce0000010000 */
[----:B------:R-:W1:Y:S01]  /*1aef0*/  MUFU.EX2 R122, R122 ;  /* 0x0000007a007a7308 */ /* 0x000e620000000800 */
[----:B---3--:R-:W-:-:S07]  /*1af00*/  FADD.FTZ R4, R121, R178 ;  /* 0x000000b279047221 */ /* 0x008fce0000010000 */
        /* <DEDUP_REMOVED lines=42> */
[----:B------:R-:W-:Y:S02]  /*1b1b0*/  WARPGROUP.DEPBAR.LE gsb0, 0x0 ;  /* 0x00008000000079c5 */ /* 0x000fe40000010000 */
[----:B------:R2:W-:Y:S06]  /*1b1c0*/  BAR.ARV R180, 0x100 ;  /* 0x000400b40000751d */ /* 0x0005ec0000002000 */
[----:B------:R-:W3:Y:S01]  /*1b1d0*/  MUFU.EX2 R145, R145 ;  /* 0x0000009100917308 */ /* 0x000ee20000000800 */
[----:B0-----:R-:W-:-:S01]  /*1b1e0*/  FADD.FTZ R4, R142, R4 ;  /* 0x000000048e047221 */ /* 0x001fc20000010000 */
[----:B------:R2:W-:Y:S01]  /*1b1f0*/  @!P1 SYNCS.ARRIVE.TRANS64.RED.A1T0 RZ, [R179+URZ], RZ ;  /* 0x000000ffb3ff99a7 */ /* 0x0005e2000810043f */
[----:B-1----:R-:W-:-:S05]  /*1b200*/  FADD.FTZ R3, R143, R3 ;  /* 0x000000038f037221 */ /* 0x002fca0000010000 */
[----:B------:R-:W0:Y:S08]  /*1b210*/  MUFU.EX2 R144, R144 ;  /* 0x0000009000907308 */ /* 0x000e300000000800 */
[----:B------:R-:W1:Y:S01]  /*1b220*/  MUFU.EX2 R146, R146 ;  /* 0x0000009200927308 */ /* 0x000e620000000800 */
[----:B---3--:R-:W-:-:S07]  /*1b230*/  FADD.FTZ R4, R145, R4 ;  /* 0x0000000491047221 */ /* 0x008fce0000010000 */
[----:B------:R-:W3:Y:S01]  /*1b240*/  MUFU.EX2 R147, R147 ;  /* 0x0000009300937308 */ /* 0x000ee20000000800 */
[----:B0-----:R-:W-:-:S07]  /*1b250*/  FADD.FTZ R3, R144, R3 ;  /* 0x0000000390037221 */ /* 0x001fce0000010000 */
[----:B------:R-:W0:Y:S01]  /*1b260*/  MUFU.EX2 R149, R149 ;  /* 0x0000009500957308 */ /* 0x000e220000000800 */
[----:B-1----:R-:W-:-:S07]  /*1b270*/  FADD.FTZ R4, R146, R4 ;  /* 0x0000000492047221 */ /* 0x002fce0000010000 */
        /* <DEDUP_REMOVED lines=59> */
[----:B-1----:R-:W-:-:S01]  /*1b630*/  FADD.FTZ R178, R177, R4 ;  /* 0x00000004b1b27221 */ /* 0x002fc20000010000 */
[----:B---3--:R-:W-:-:S03]  /*1b640*/  FADD.FTZ R4, R13, R3 ;  /* 0x000000030d047221 */ /* 0x008fc60000010000 */
[----:B0-----:R-:W-:Y:S01]  /*1b650*/  FADD.FTZ R3, R176, R178 ;  /* 0x000000b2b0037221 */ /* 0x001fe20000010000 */
[----:B--2---:R-:W-:Y:S06]  /*1b660*/  @!P0 BRA `(.L_x_4668) ;  /* 0x0000000000048947 */ /* 0x004fec0003800000 */
[----:B------:R-:W-:Y:S01]  /*1b670*/  BPT.TRAP 0x1 ;  /* 0x000000040000795c */ /* 0x000fe20000300000 */
.L_x_4668:
[----:B------:R-:W-:Y:S01]  /*1b680*/  IMAD R19, R19, 0x8, R16 ;  /* 0x0000000813137824 */ /* 0x000fe200078e0210 */
[----:B------:R-:W-:Y:S01]  /*1b690*/  ISETP.GT.AND P2, PT, R0, R14, PT ;  /* 0x0000000e0000720c */ /* 0x000fe20003f44270 */
[----:B------:R-:W-:Y:S01]  /*1b6a0*/  IMAD.U32 R178, RZ, RZ, UR36 ;  /* 0x00000024ffb27e24 */ /* 0x000fe2000f8e00ff */
[----:B------:R-:W-:Y:S01]  /*1b6b0*/  F2FP.SATFINITE.E4M3.F32.PACK_AB_MERGE_C R21, R120, R21, RZ ;  /* 0x000000157815723e */ /* 0x000fe200048070ff */
[----:B------:R-:W-:Y:S01]  /*1b6c0*/  VIADD R19, R19, 0x2a860 ;  /* 0x0002a86013137836 */ /* 0x000fe20000000000 */
[----:B------:R-:W-:Y:S01]  /*1b6d0*/  F2FP.SATFINITE.E4M3.F32.PACK_AB_MERGE_C R13, R13, R175, RZ ;  /* 0x000000af0d0d723e */ /* 0x000fe200048070ff */
[-C--:B------:R-:W-:Y:S01]  /*1b6e0*/  FMUL.FTZ R24, R24, R12.reuse ;  /* 0x0000000c18187220 */ /* 0x080fe20000410000 */
        /* <DEDUP_REMOVED lines=122> */
[----:B0-----:R-:W-:Y:S01]  /*1be90*/  IMAD.MOV.U32 R19, RZ, RZ, R15 ;  /* 0x000000ffff137224 */ /* 0x001fe200078e000f */
        /* <DEDUP_REMOVED lines=9> */
[----:B------:R-:W-:Y:S01]  /*1bf30*/  F2FP.SATFINITE.E4M3.F32.PACK_AB_MERGE_C R187, R174, R173, R176 ;  /* 0x000000adaebb723e */ /* 0x000fe200048070b0 */
[----:B------:R-:W-:Y:S06]  /*1bf40*/  @P2 BRA `(.L_x_4669) ;  /* 0xffffffd400942947 */ /* 0x000fec000383ffff */
[----:B------:R-:W-:-:S07]  /*1bf50*/  IMAD.MOV.U32 R19, RZ, RZ, R15 ;  /* 0x000000ffff137224 */ /* 0x000fce00078e000f */
.L_x_4658:
[----:B------:R-:W-:-:S13]  /*1bf60*/  ISETP.GE.AND P2, PT, R0, R212, PT ;  /* 0x000000d40000720c */ /* 0x000fda0003f46270 */
[----:B------:R-:W-:Y:S05]  /*1bf70*/  @!P2 BRA `(.L_x_4670) ;  /* 0x000000380094a947 */ /* 0x000fea0003800000 */
[----:B------:R-:W-:Y:S02]  /*1bf80*/  IMAD.MOV.U32 R13, RZ, RZ, R10 ;  /* 0x000000ffff0d7224 */ /* 0x000fe400078e000a */
[----:B------:R-:W-:Y:S02]  /*1bf90*/  IMAD.MOV.U32 R12, RZ, RZ, R11 ;  /* 0x000000ffff0c7224 */ /* 0x000fe400078e000b */
[----:B------:R-:W-:-:S07]  /*1bfa0*/  IMAD.MOV.U32 R6, RZ, RZ, R18 ;  /* 0x000000ffff067224 */ /* 0x000fce00078e0012 */
.L_x_4689:
        /* <DEDUP_REMOVED lines=8> */
.L_x_4672:
        /* <DEDUP_REMOVED lines=8> */
.L_x_4673:
[----:B------:R-:W-:Y:S04]  /*1c0b0*/  BSSY B0, `(.L_x_4671) ;  /* 0x0000004000007945 */ /* 0x000fe80003800000 */
[----:B-1----:R-:W-:Y:S05]  /*1c0c0*/  @P3 BRA `(.L_x_4674) ;  /* 0x0000000000083947 */ /* 0x002fea0003800000 */
[----:B------:R-:W1:Y:S02]  /*1c0d0*/  SYNCS.PHASECHK.TRANS64.TRYWAIT P3, [R7+URZ+0x2a830], R8 ;  /* 0x02a83008070075a7 */ /* 0x000e64000806017f */
[----:B-1----:R-:W-:Y:S05]  /*1c0e0*/  @!P3 BRA `(.L_x_4675) ;  /* 0x000001300084b947 */ /* 0x002fea0003800000 */
.L_x_4674:
[----:B------:R-:W-:Y:S05]  /*1c0f0*/  BSYNC B0 ;  /* 0x0000000000007941 */ /* 0x000fea0003800000 */
.L_x_4671:
        /* <DEDUP_REMOVED lines=51> */
.L_x_4677:
[----:B------:R-:W-:Y:S01]  /*1c430*/  SHF.L.U32 R6, R6, 0x1f, RZ ;  /* 0x0000001f06067819 */ /* 0x000fe200000006ff */
[----:B------:R-:W-:-:S04]  /*1c440*/  IMAD R7, R19, 0x8, R16 ;  /* 0x0000000813077824 */ /* 0x000fc800078e0210 */
[----:B------:R0:W1:Y:S01]  /*1c450*/  SYNCS.PHASECHK.TRANS64.TRYWAIT P2, [R7+URZ+0x2a850], R6 ;  /* 0x02a85006070075a7 */ /* 0x000062000804017f */
[----:B------:R-:W-:Y:S05]  /*1c460*/  @!P0 BRA `(.L_x_4678) ;  /* 0x0000000000048947 */ /* 0x000fea0003800000 */
[----:B------:R-:W-:Y:S01]  /*1c470*/  BPT.TRAP 0x1 ;  /* 0x000000040000795c */ /* 0x000fe20000300000 */
.L_x_4678:
[----:B-1----:R-:W-:Y:S05]  /*1c480*/  @P2 BRA `(.L_x_4676) ;  /* 0x0000000000082947 */ /* 0x002fea0003800000 */
[----:B------:R-:W1:Y:S02]  /*1c490*/  SYNCS.PHASECHK.TRANS64.TRYWAIT P2, [R7+URZ+0x2a850], R6 ;  /* 0x02a85006070075a7 */ /* 0x000e64000804017f */
[----:B-1----:R-:W-:Y:S05]  /*1c4a0*/  @!P2 BRA `(.L_x_4679) ;  /* 0x0000012c00a8a947 */ /* 0x002fea0003800000 */
.L_x_4676:
        /* <DEDUP_REMOVED lines=39> */
[----:B------:R-:W-:Y:S01]  /*1c720*/  VIADD R6, R6, 0x6 ;  /* 0x0000000606067836 */ /* 0x000fe20000000000 */
[----:B0-----:R-:W-:Y:S01]  /*1c730*/  SHF.R.U32.HI R20, RZ, 0x7, R20 ;  /* 0x00000007ff147819 */ /* 0x001fe20000011614 */
[C---:B------:R-:W-:Y:S01]  /*1c740*/  FMUL.FTZ R153, R2.reuse, R162 ;  /* 0x000000a202997220 */ /* 0x040fe20000410000 */
[C---:B------:R-:W-:Y:S01]  /*1c750*/  FMUL.FTZ R147, R2.reuse, R155 ;  /* 0x0000009b02937220 */ /* 0x040fe20000410000 */
[----:B------:R-:W-:Y:S01]  /*1c760*/  FMUL.FTZ R162, R2, R165 ;  /* 0x000000a502a27220 */ /* 0x000fe20000410000 */
[----:B------:R-:W-:Y:S01]  /*1c770*/  IADD3 R173, -R20, 0xb, RZ ;  /* 0x0000000b14ad7810 */ /* 0x000fe20007ffe1ff */
[C---:B------:R-:W-:Y:S01]  /*1c780*/  FMUL.FTZ R155, R2.reuse, R163 ;  /* 0x000000a3029b7220 */ /* 0x040fe20000410000 */
[C---:B------:R-:W-:Y:S01]  /*1c790*/  FMUL.FTZ R165, R2.reuse, R174 ;  /* 0x000000ae02a57220 */ /* 0x040fe20000410000 */
[----:B------:R-:W-:Y:S01]  /*1c7a0*/  FMUL.FTZ R163, R2, R171 ;  /* 0x000000ab02a37220 */ /* 0x000fe20000410000 */
[----:B------:R-:W-:-:S02]  /*1c7b0*/  IMAD.SHL.U32 R174, R0, 0x80, RZ ;  /* 0x0000008000ae7824 */ /* 0x000fc400078e00ff */
[----:B------:R-:W-:Y:S01]  /*1c7c0*/  FMUL.FTZ R171, R2, R179 ;  /* 0x000000b302ab7220 */ /* 0x000fe20000410000 */
[----:B------:R-:W-:Y:S01]  /*1c7d0*/  @!P1 IMAD R21, R14, 0x8, R16 ;  /* 0x000000080e159824 */ /* 0x000fe200078e0210 */
[----:B------:R-:W0:Y:S03]  /*1c7e0*/  MUFU.TANH R10, R10 ;  /* 0x0000000a000a7308 */ /* 0x000e260000002400 */
[----:B------:R-:W-:-:S05]  /*1c7f0*/  @!P1 VIADD R21, R21, 0x2a840 ;  /* 0x0002a84015159836 */ /* 0x000fca0000000000 */
[----:B------:R-:W1:Y:S01]  /*1c800*/  MUFU.TANH R11, R11 ;  /* 0x0000000b000b7308 */ /* 0x000e620000002400 */
[----:B------:R-:W-:-:S07]  /*1c810*/  @!P1 PRMT R21, RZ, 0x654, R21 ;  /* 0x00000654ff159816 */ /* 0x000fce0000000015 */
        /* <DEDUP_REMOVED lines=26> */
[----:B------:R-:W-:Y:S01]  /*1c9c0*/  R2UR UR6, R8 ;  /* 0x00000000080672ca */ /* 0x000fe200000e0000 */
[----:B------:R-:W-:Y:S01]  /*1c9d0*/  IMAD.IADD R8, R221, 0x1, R207 ;  /* 0x00000001dd087824 */ /* 0x000fe200078e02cf */
[----:B------:R-:W-:-:S04]  /*1c9e0*/  R2UR UR7, R9 ;  /* 0x00000000090772ca */ /* 0x000fc800000e0000 */
[----:B------:R-:W0:Y:S08]  /*1c9f0*/  MUFU.TANH R165, R165 ;  /* 0x000000a500a57308 */ /* 0x000e300000002400 */
[----:B------:R-:W0:Y:S01]  /*1ca00*/  MUFU.TANH R171, R171 ;  /* 0x000000ab00ab7308 */ /* 0x000e220000002400 */
[----:B------:R-:W-:Y:S02]  /*1ca10*/  WARPGROUP.DEPBAR.LE gsb0, 0x0 ;  /* 0x00008000000079c5 */ /* 0x000fe40000010000 */
[----:B------:R-:W-:-:S06]  /*1ca20*/  WARPGROUP.ARRIVE ;  /* 0x00000000000079c5 */ /* 0x000fcc0000000000 */
        /* <DEDUP_REMOVED lines=45> */
[----:B------:R-:W-:Y:S01]  /*1cd00*/  IADD3 R180, -R200, 0x1, -R174 ;  /* 0x00000001c8b47810 */ /* 0x000fe20007ffe9ae */
[----:B------:R-:W0:Y:S03]  /*1cd10*/  MUFU.TANH R7, R7 ;  /* 0x0000000700077308 */ /* 0x000e260000002400 */
[----:B------:R-:W-:-:S05]  /*1cd20*/  IADD3 R180, -R202, R180, R203 ;  /* 0x000000b4cab47210 */ /* 0x000fca0007ffe1cb */
[----:B------:R-:W0:Y:S01]  /*1cd30*/  MUFU.TANH R9, R9 ;  /* 0x0000000900097308 */ /* 0x000e220000002400 */
[C---:B------:R-:W-:Y:S02]  /*1cd40*/  VIADD R179, R180.reuse, UR33 ;  /* 0x00000021b4b37c36 */ /* 0x040fe40008000000 */
[----:B------:R-:W-:Y:S02]  /*1cd50*/  VIADD R180, R180, UR35 ;  /* 0x00000023b4b47c36 */ /* 0x000fe40008000000 */
[----:B-1----:R-:W-:-:S03]  /*1cd60*/  IMAD.IADD R181, R179, 0x1, R20 ;  /* 0x00000001b3b57824 */ /* 0x002fc600078e0214 */
[----:B------:R-:W1:Y:S08]  /*1cd70*/  MUFU.TANH R8, R8 ;  /* 0x0000000800087308 */ /* 0x000e700000002400 */
        /* <DEDUP_REMOVED lines=55> */
.L_x_4682:
[----:B------:R-:W-:-:S05]  /*1d0f0*/  IMAD.U32 R184, RZ, RZ, UR29 ;  /* 0x0000001dffb87e24 */ /* 0x000fca000f8e00ff */
[----:B------:R-:W-:-:S13]  /*1d100*/  ISETP.NE.AND P2, PT, R184, 0x1, PT ;  /* 0x00000001b800780c */ /* 0x000fda0003f45270 */
[----:B0-----:R-:W0:Y:S02]  /*1d110*/  @P2 LDC.64 R20, c[0x0][0x9e8] ;  /* 0x00027a00ff142b82 */ /* 0x001e240000000a00 */
[----:B0-----:R-:W-:-:S05]  /*1d120*/  @P2 IMAD.HI.U32 R20, R183, R20, RZ ;  /* 0x00000014b7142227 */ /* 0x001fca00078e00ff */
[----:B------:R-:W-:-:S07]  /*1d130*/  @P2 SHF.R.U32.HI R183, RZ, R21, R20 ;  /* 0x00000015ffb72219 */ /* 0x000fce0000011614 */
.L_x_4683:
[----:B------:R-:W-:Y:S05]  /*1d140*/  BSYNC B0 ;  /* 0x0000000000007941 */ /* 0x000fea0003800000 */
.L_x_4681:
[----:B------:R-:W-:-:S04]  /*1d150*/  IMAD R183, R183, R184, -R174 ;  /* 0x000000b8b7b77224 */ /* 0x000fc800078e0aae */
[----:B------:R-:W-:-:S05]  /*1d160*/  IMAD.IADD R183, R183, 0x1, -R200 ;  /* 0x00000001b7b77824 */ /* 0x000fca00078e0ac8 */
[----:B------:R-:W-:Y:S02]  /*1d170*/  VIMNMX R182, R182, R183, !PT ;  /* 0x000000b7b6b67248 */ /* 0x000fe40007fe0100 */
[----:B------:R-:W-:-:S07]  /*1d180*/  VIADDMNMX R181, R183, R184, R181, PT ;  /* 0x000000b8b7b57246 */ /* 0x000fce00038001b5 */
.L_x_4680:
[----:B------:R-:W-:Y:S01]  /*1d190*/  ISETP.GT.AND P3, PT, R0, -0x1, PT ;  /* 0xffffffff0000780c */ /* 0x000fe20003f64270 */
[----:B------:R-:W1:Y:S03]  /*1d1a0*/  SHFL.IDX PT, R6, R6, 0x1, 0x1c1f ;  /* 0x003c1f0006067f89 */ /* 0x000e6600000e0000 */
[----:B------:R-:W-:-:S04]  /*1d1b0*/  ISETP.GT.AND P2, PT, R182, RZ, P3 ;  /* 0x000000ffb600720c */ /* 0x000fc80001f44270 */
[----:B------:R-:W-:-:S04]  /*1d1c0*/  ISETP.LT.OR P2, PT, R181, 0x1, P2 ;  /* 0x00000001b500780c */ /* 0x000fc80001741670 */
[----:B0-----:R-:W-:Y:S02]  /*1d1d0*/  FSEL R20, R7, -INF , !P2 ;  /* 0xff80000007147808 */ /* 0x001fe40005000000 */
[----:B------:R-:W-:-:S04]  /*1d1e0*/  ISETP.GT.AND P2, PT, R182, 0x1, P3 ;  /* 0x00000001b600780c */ /* 0x000fc80001f44270 */
[----:B------:R-:W-:-:S04]  /*1d1f0*/  ISETP.LT.OR P2, PT, R181, 0x2, P2 ;  /* 0x00000002b500780c */ /* 0x000fc80001741670 */
[----:B------:R-:W-:Y:S02]  /*1d200*/  FSEL R9, R9, -INF , !P2 ;  /* 0xff80000009097808 */ /* 0x000fe40005000000 */
[----:B------:R-:W-:Y:S01]  /*1d210*/  ISETP.GT.AND P2, PT, R182, 0x8, P3 ;  /* 0x00000008b600780c */ /* 0x000fe20001f44270 */
[--C-:B-1----:R-:W-:Y:S02]  /*1d220*/  IMAD.IADD R179, R179, 0x1, R6.reuse ;  /* 0x00000001b3b37824 */ /* 0x102fe400078e0206 */
        /* <DEDUP_REMOVED lines=103> */
.L_x_4686:
[----:B------:R-:W-:-:S05]  /*1d8a0*/  IMAD.U32 R181, RZ, RZ, UR29 ;  /* 0x0000001dffb57e24 */ /* 0x000fca000f8e00ff */
[----:B------:R-:W-:-:S13]  /*1d8b0*/  ISETP.NE.AND P2, PT, R181, 0x1, PT ;  /* 0x00000001b500780c */ /* 0x000fda0003f45270 */
[----:B------:R-:W0:Y:S02]  /*1d8c0*/  @P2 LDC.64 R6, c[0x0][0x9e8] ;  /* 0x00027a00ff062b82 */ /* 0x000e240000000a00 */
[----:B0-----:R-:W-:-:S05]  /*1d8d0*/  @P2 IMAD.HI.U32 R6, R11, R6, RZ ;  /* 0x000000060b062227 */ /* 0x001fca00078e00ff */
[----:B------:R-:W-:-:S07]  /*1d8e0*/  @P2 SHF.R.U32.HI R11, RZ, R7, R6 ;  /* 0x00000007ff0b2219 */ /* 0x000fce0000011606 */
.L_x_4687:
[----:B------:R-:W-:Y:S05]  /*1d8f0*/  BSYNC B0 ;  /* 0x0000000000007941 */ /* 0x000fea0003800000 */
.L_x_4685:
[----:B------:R-:W-:-:S04]  /*1d900*/  IMAD R11, R11, R181, -R174 ;  /* 0x000000b50b0b7224 */ /* 0x000fc800078e0aae */
[----:B------:R-:W-:-:S05]  /*1d910*/  IMAD.IADD R11, R11, 0x1, -R200 ;  /* 0x000000010b0b7824 */ /* 0x000fca00078e0ac8 */
[----:B------:R-:W-:Y:S02]  /*1d920*/  VIMNMX R180, R180, R11, !PT ;  /* 0x0000000bb4b47248 */ /* 0x000fe40007fe0100 */
[----:B------:R-:W-:-:S07]  /*1d930*/  VIADDMNMX R179, R11, R181, R179, PT ;  /* 0x000000b50bb37246 */ /* 0x000fce00038001b3 */
.L_x_4684:
        /* <DEDUP_REMOVED lines=76> */
[----:B0-----:R-:W-:Y:S01]  /*1de00*/  FFMA.FTZ R4, R6, R4, R20 ;  /* 0x0000000406047223 */ /* 0x001fe20000010014 */
[----:B------:R-:W-:-:S01]  /*1de10*/  FFMA.FTZ R150, R150, UR43, -R7 ;  /* 0x0000002b96967c23 */ /* 0x000fc20008010807 */
[--C-:B------:R-:W-:Y:S01]  /*1de20*/  FFMA.FTZ R152, R152, UR43, -R7.reuse ;  /* 0x0000002b98987c23 */ /* 0x100fe20008010807 */
[----:B------:R-:W-:Y:S01]  /*1de30*/  FSEL R123, R123, -INF , !P2 ;  /* 0xff8000007b7b7808 */ /* 0x000fe20005000000 */
[----:B------:R-:W-:Y:S01]  /*1de40*/  FFMA.FTZ R154, R154, UR43, -R7 ;  /* 0x0000002b9a9a7c23 */ /* 0x000fe20008010807 */
[----:B------:R-:W-:Y:S01]  /*1de50*/  ISETP.GT.AND P2, PT, R180, 0x11, P3 ;  /* 0x00000011b400780c */ /* 0x000fe20001f44270 */
[----:B------:R-:W-:Y:S01]  /*1de60*/  MUFU.EX2 R120, R120 ;  /* 0x0000007800787308 */ /* 0x000fe20000000800 */
[----:B-1----:R-:W-:-:S01]  /*1de70*/  FADD.FTZ R4, R9, R4 ;  /* 0x0000000409047221 */ /* 0x002fc20000010000 */
        /* <DEDUP_REMOVED lines=18> */
[--C-:B------:R-:W-:Y:S01]  /*1dfa0*/  FFMA.FTZ R178, R178, UR43, -R7.reuse ;  /* 0x0000002bb2b27c23 */ /* 0x100fe20008010807 */
[----:B------:R-:W-:-:S02]  /*1dfb0*/  FFMA.FTZ R7, R177, UR43, -R7 ;  /* 0x0000002bb1077c23 */ /* 0x000fc40008010807 */
        /* <DEDUP_REMOVED lines=183> */
[----:B------:R-:W-:Y:S01]  /*1eb30*/  FFMA.FTZ R174, R176, UR43, -R174 ;  /* 0x0000002bb0ae7c23 */ /* 0x000fe200080108ae */
[----:B-1----:R-:W-:-:S01]  /*1eb40*/  FADD.FTZ R176, R12, R3 ;  /* 0x000000030cb07221 */ /* 0x002fc20000010000 */
[----:B------:R-:W1:Y:S01]  /*1eb50*/  MUFU.EX2 R123, R123 ;  /* 0x0000007b007b7308 */ /* 0x000e620000000800 */
[----:B------:R-:W-:-:S02]  /*1eb60*/  FADD.FTZ R3, R21, R4 ;  /* 0x0000000415037221 */ /* 0x000fc40000010000 */
[----:B--2---:R-:W-:Y:S02]  /*1eb70*/  FADD.FTZ R4, R15, R176 ;  /* 0x000000b00f047221 */ /* 0x004fe40000010000 */
[----:B------:R-:W-:-:S03]  /*1eb80*/  FADD.FTZ R3, R120, R3 ;  /* 0x0000000378037221 */ /* 0x000fc60000010000 */
        /* <DEDUP_REMOVED lines=86> */
.L_x_4688:
        /* <DEDUP_REMOVED lines=142> */
.L_x_4670:
[----:B------:R-:W-:Y:S05]  /*1f9d0*/  WARPSYNC.ALL ;  /* 0x0000000000007948 */ /* 0x000fea0003800000 */
[----:B------:R-:W-:Y:S06]  /*1f9e0*/  BAR.ARV 0x8, 0x180 ;  /* 0x0206000000007b1d */ /* 0x000fec0000002000 */
[----:B------:R-:W-:Y:S05]  /*1f9f0*/  @!P0 BRA `(.L_x_4690) ;  /* 0x0000000000048947 */ /* 0x000fea0003800000 */
[----:B------:R-:W-:Y:S01]  /*1fa00*/  BPT.TRAP 0x1 ;  /* 0x000000040000795c */ /* 0x000fe20000300000 */
.L_x_4690:
[----:B------:R-:W-:Y:S01]  /*1fa10*/  IMAD R0, R19, 0x8, R16 ;  /* 0x0000000813007824 */ /* 0x000fe200078e0210 */
[----:B------:R-:W-:-:S04]  /*1fa20*/  SHF.L.U32 R5, R18, 0x1f, RZ ;  /* 0x0000001f12057819 */ /* 0x000fc800000006ff */
[----:B------:R0:W1:Y:S01]  /*1fa30*/  SYNCS.PHASECHK.TRANS64.TRYWAIT P1, [R0+URZ+0x2a850], R5 ;  /* 0x02a85005000075a7 */ /* 0x000062000802017f */
[----:B------:R-:W-:Y:S05]  /*1fa40*/  @!P0 BRA `(.L_x_4691) ;  /* 0x0000000000048947 */ /* 0x000fea0003800000 */
[----:B------:R-:W-:Y:S01]  /*1fa50*/  BPT.TRAP 0x1 ;  /* 0x000000040000795c */ /* 0x000fe20000300000 */
.L_x_4691:
[----:B------:R-:W-:-:S05]  /*1fa60*/  VIADD R16, R16, 0x400 ;  /* 0x0000040010107836 */ /* 0x000fca0000000000 */
[----:B------:R-:W-:-:S04]  /*1fa70*/  SHF.R.U32.HI R16, RZ, 0x4, R16 ;  /* 0x00000004ff107819 */ /* 0x000fc80000011610 */
[----:B------:R-:W-:-:S04]  /*1fa80*/  LOP3.LUT R16, R16, 0x3fff, RZ, 0xc0, !PT ;  /* 0x00003fff10107812 */ /* 0x000fc800078ec0ff */
[----:B------:R-:W-:Y:S01]  /*1fa90*/  LOP3.LUT R16, R16, 0x10000, RZ, 0xfc, !PT ;  /* 0x0001000010107812 */ /* 0x000fe200078efcff */
[----:B-1----:R-:W-:Y:S06]  /*1faa0*/  @P1 BRA `(.L_x_4692) ;  /* 0x0000000000081947 */ /* 0x002fec0003800000 */
[----:B------:R-:W1:Y:S02]  /*1fab0*/  SYNCS.PHASECHK.TRANS64.TRYWAIT P1, [R0+URZ+0x2a850], R5 ;  /* 0x02a85005000075a7 */ /* 0x000e64000802017f */
[----:B-1----:R-:W-:Y:S05]  /*1fac0*/  @!P1 BRA `(.L_x_4693) ;  /* 0x000000f800349947 */ /* 0x002fea0003800000 */
.L_x_4692:
[----:B------:R-:W-:Y:S01]  /*1fad0*/  IMAD R6, R19, 0x600, R16 ;  /* 0x0000060013067824 */ /* 0x000fe200078e0210 */
[----:B------:R-:W-:Y:S05]  /*1fae0*/  WARPSYNC.ALL ;  /* 0x0000000000007948 */ /* 0x000fea0003800000 */
[----:B------:R-:W-:Y:S01]  /*1faf0*/  IMAD.MOV.U32 R7, RZ, RZ, 0x40000040 ;  /* 0x40000040ff077424 */ /* 0x000fe200078e00ff */
[C---:B------:R-:W-:Y:S01]  /*1fb00*/  R2UR UR6, R6.reuse ;  /* 0x00000000060672ca */ /* 0x040fe200000e0000 */
[----:B------:R-:W-:Y:S01]  /*1fb10*/  WARPGROUP.ARRIVE ;  /* 0x00000000000079c5 */ /* 0x000fe20000000000 */
[----:B------:R-:W-:Y:S01]  /*1fb20*/  VIADD R8, R6, 0x2 ;  /* 0x0000000206087836 */ /* 0x000fe20000000000 */
[----:B------:R-:W-:Y:S01]  /*1fb30*/  ULDC.64 UR4, c[0x0][0x9a0] ;  /* 0x0002680000047ab9 */ /* 0x000fe20000000a00 */
[----:B------:R-:W-:Y:S01]  /*1fb40*/  R2UR UR7, R7 ;  /* 0x00000000070772ca */ /* 0x000fe200000e0000 */
[----:B------:R-:W-:Y:S01]  /*1fb50*/  IMAD.MOV.U32 R9, RZ, RZ, 0x40000040 ;  /* 0x40000040ff097424 */ /* 0x000fe200078e00ff */
[----:B------:R-:W-:-:S04]  /*1fb60*/  ISETP.NE.U32.AND P1, PT, RZ, UR4, PT ;  /* 0x00000004ff007c0c */ /* 0x000fc8000bf25070 */
[----:B------:R-:W-:-:S07]  /*1fb70*/  ISETP.NE.AND.EX P1, PT, RZ, UR5, PT, P1 ;  /* 0x00000005ff007c0c */ /* 0x000fce000bf25310 */
[----:B------:R-:W-:Y:S01]  /*1fb80*/  QGMMA.64x192x32.F32.E4M3.E4M3 R24, R196, gdesc[UR4], R24, gsb0 ;  /* 0x02e00004c4187df3 */ /* 0x000fe20008000818 */
[----:B------:R-:W-:Y:S02]  /*1fb90*/  R2UR UR6, R8 ;  /* 0x00000000080672ca */ /* 0x000fe400000e0000 */
[----:B------:R-:W-:-:S03]  /*1fba0*/  R2UR UR7, R9 ;  /* 0x00000000090772ca */ /* 0x000fc600000e0000 */
[----:B------:R-:W2:Y:S01]  /*1fbb0*/  @P1 LDC.64 R8, c[0x0][0x9c8] ;  /* 0x00027200ff081b82 */ /* 0x000ea20000000a00 */
[----:B01----:R-:W-:-:S07]  /*1fbc0*/  @P1 SHF.R.S32.HI R5, RZ, 0x1f, R215 ;  /* 0x0000001fff051819 */ /* 0x003fce00000114d7 */
        /* <DEDUP_REMOVED lines=10> */
[----:B------:R0:W2:Y:S01]  /*1fc70*/  @P1 LDG.E R2, desc[UR40][R12.64] ;  /* 0x000000280c021981 */ /* 0x0000a2000c1e1900 */
[----:B------:R-:W-:Y:S02]  /*1fc80*/  VIADD R8, R6, 0x4 ;  /* 0x0000000406087836 */ /* 0x000fe40000000000 */
[----:B------:R-:W-:Y:S01]  /*1fc90*/  IMAD.MOV.U32 R9, RZ, RZ, 0x40000040 ;  /* 0x40000040ff097424 */ /* 0x000fe200078e00ff */
[----:B------:R-:W-:Y:S02]  /*1fca0*/  WARPGROUP.DEPBAR.LE gsb0, 0x0 ;  /* 0x00008000000079c5 */ /* 0x000fe40000010000 */
[----:B------:R-:W-:-:S06]  /*1fcb0*/  WARPGROUP.ARRIVE ;  /* 0x00000000000079c5 */ /* 0x000fcc0000000000 */
[----:B------:R-:W-:Y:S01]  /*1fcc0*/  QGMMA.64x192x32.F32.E4M3.E4M3 R24, R192, gdesc[UR4], R24, gsb0 ;  /* 0x02e00004c0187df3 */ /* 0x000fe20008000818 */
[----:B------:R-:W-:Y:S02]  /*1fcd0*/  R2UR UR6, R8 ;  /* 0x00000000080672ca */ /* 0x000fe400000e0000 */
[----:B------:R-:W-:Y:S01]  /*1fce0*/  R2UR UR7, R9 ;  /* 0x00000000090772ca */ /* 0x000fe200000e0000 */
[----:B------:R-:W-:Y:S02]  /*1fcf0*/  VIADD R6, R6, 0x6 ;  /* 0x0000000606067836 */ /* 0x000fe40000000000 */
[----:B------:R-:W-:Y:S01]  /*1fd00*/  IMAD.MOV.U32 R7, RZ, RZ, 0x40000040 ;  /* 0x40000040ff077424 */ /* 0x000fe200078e00ff */
[----:B------:R-:W1:Y:S04]  /*1fd10*/  SHFL.BFLY PT, R5, R4, 0x2, 0x1f ;  /* 0x0c401f0004057f89 */ /* 0x000e6800000e0000 */
[----:B------:R-:W3:Y:S01]  /*1fd20*/  SHFL.BFLY PT, R8, R3, 0x2, 0x1f ;  /* 0x0c401f0003087f89 */ /* 0x000ee200000e0000 */
[----:B------:R-:W-:-:S02]  /*1fd30*/  WARPGROUP.DEPBAR.LE gsb0, 0x0 ;  /* 0x00008000000079c5 */ /* 0x000fc40000010000 */
[----:B------:R-:W-:-:S06]  /*1fd40*/  WARPGROUP.ARRIVE ;  /* 0x00000000000079c5 */ /* 0x000fcc0000000000 */
[----:B------:R-:W-:Y:S01]  /*1fd50*/  QGMMA.64x192x32.F32.E4M3.E4M3 R24, R188, gdesc[UR4], R24, gsb0 ;  /* 0x02e00004bc187df3 */ /* 0x000fe20008000818 */
[----:B------:R-:W-:Y:S02]  /*1fd60*/  R2UR UR6, R6 ;  /* 0x00000000060672ca */ /* 0x000fe400000e0000 */
[----:B------:R-:W-:Y:S01]  /*1fd70*/  R2UR UR7, R7 ;  /* 0x00000000070772ca */ /* 0x000fe200000e0000 */
[----:B-1----:R-:W-:-:S01]  /*1fd80*/  FADD.FTZ R5, R5, R4 ;  /* 0x0000000405057221 */ /* 0x002fc20000010000 */
[----:B---3--:R-:W-:-:S04]  /*1fd90*/  FADD.FTZ R8, R8, R3 ;  /* 0x0000000308087221 */ /* 0x008fc80000010000 */
[----:B------:R-:W1:Y:S04]  /*1fda0*/  SHFL.BFLY PT, R6, R5, 0x1, 0x1f ;  /* 0x0c201f0005067f89 */ /* 0x000e6800000e0000 */
[----:B------:R-:W0:Y:S01]  /*1fdb0*/  SHFL.BFLY PT, R7, R8, 0x1, 0x1f ;  /* 0x0c201f0008077f89 */ /* 0x000e2200000e0000 */
[----:B-1----:R-:W-:-:S01]  /*1fdc0*/  FADD.FTZ R9, R5, R6 ;  /* 0x0000000605097221 */ /* 0x002fc20000010000 */
[----:B0-----:R-:W-:-:S04]  /*1fdd0*/  FADD.FTZ R12, R8, R7 ;  /* 0x00000007080c7221 */ /* 0x001fc80000010000 */
        /* <DEDUP_REMOVED lines=15> */
[----:B------:R-:W-:Y:S02]  /*1fed0*/  IMAD.U32 R4, RZ, RZ, UR43 ;  /* 0x0000002bff047e24 */ /* 0x000fe4000f8e00ff */
[----:B------:R-:W-:Y:S02]  /*1fee0*/  IMAD.U32 R8, RZ, RZ, UR43 ;  /* 0x0000002bff087e24 */ /* 0x000fe4000f8e00ff */
[----:B0-----:R-:W-:Y:S01]  /*1fef0*/  @P2 FMUL.FTZ R3, R3, 0.69314718246459960938 ;  /* 0x3f31721803032820 */ /* 0x001fe20000410000 */
[----:B------:R-:W-:Y:S01]  /*1ff00*/  @P2 FMUL.FTZ R4, R4, 0.69314718246459960938 ;  /* 0x3f31721804042820 */ /* 0x000fe20000410000 */
[----:B-1----:R-:W-:Y:S01]  /*1ff10*/  @P3 FMUL.FTZ R9, R6, 0.69314718246459960938 ;  /* 0x3f31721806093820 */ /* 0x002fe20000410000 */
[----:B------:R-:W-:Y:S01]  /*1ff20*/  @P3 FMUL.FTZ R8, R8, 0.69314718246459960938 ;  /* 0x3f31721808083820 */ /* 0x000fe20000410000 */
[----:B------:R-:W-:Y:S02]  /*1ff30*/  IMAD.MOV.U32 R120, RZ, RZ, -0x800000 ;  /* 0xff800000ff787424 */ /* 0x000fe400078e00ff */
[----:B--2---:R-:W-:Y:S01]  /*1ff40*/  FMUL.FTZ R7, R7, R2 ;  /* 0x0000000207077220 */ /* 0x004fe20000410000 */
[----:B------:R-:W-:-:S02]  /*1ff50*/  IMAD.MOV.U32 R121, RZ, RZ, -0x800000 ;  /* 0xff800000ff797424 */ /* 0x000fc400078e00ff */
[----:B------:R-:W-:Y:S01]  /*1ff60*/  @P2 FFMA.FTZ R120, R4, R11, R3 ;  /* 0x0000000b04782223 */ /* 0x000fe20000010003 */
[----:B------:R-:W-:-:S01]  /*1ff70*/  @P3 FFMA.FTZ R121, R8, R10, R9 ;  /* 0x0000000a08793223 */ /* 0x000fc20000010009 */
[----:B---3--:R-:W-:Y:S01]  /*1ff80*/  FMUL.FTZ R2, R5, R2 ;  /* 0x0000000205027220 */ /* 0x008fe20000410000 */
[----:B------:R-:W-:Y:S02]  /*1ff90*/  WARPGROUP.DEPBAR.LE gsb0, 0x0 ;  /* 0x00008000000079c5 */ /* 0x000fe40000010000 */
[----:B------:R-:W-:Y:S05]  /*1ffa0*/  @!P0 BRA `(.L_x_4694) ;  /* 0x0000000000048947 */ /* 0x000fea0003800000 */
[----:B------:R-:W-:Y:S01]  /*1ffb0*/  BPT.TRAP 0x1 ;  /* 0x000000040000795c */ /* 0x000fe20000300000 */
.L_x_4694:
        /* <DEDUP_REMOVED lines=19> */
[----:B0-----:R-:W-:Y:S01]  /*200f0*/  SEL R3, RZ, 0x1, P1 ;  /* 0x00000001ff037807 */ /* 0x001fe20000800000 */
        /* <DEDUP_REMOVED lines=86> */
[----:B------:R-:W-:-:S11]  /*20660*/  SEL R19, R19, RZ, P1 ;  /* 0x000000ff13137207 */ /* 0x000fd60000800000 */
.L_x_4582:
        /* <DEDUP_REMOVED lines=12> */
[----:B-----5:R-:W3:Y:S01]  /*20730*/  LDL R26, [R1+0x74] ;  /* 0x00007400011a7983 */ /* 0x020ee20000100800 */
[----:B------:R-:W-:Y:S01]  /*20740*/  ULDC.64 UR4, c[0x4][0x100] ;  /* 0x0100400000047ab9 */ /* 0x000fe20000000a00 */
[----:B------:R-:W4:Y:S01]  /*20750*/  S2R R161, SR_TID.X ;  /* 0x0000000000a17919 */ /* 0x000f220000002100 */
[----:B------:R-:W0:Y:S01]  /*20760*/  S2R R13, SR_SWINHI ;  /* 0x00000000000d7919 */ /* 0x000e220000002f00 */
[----:B----4-:R-:W-:Y:S01]  /*20770*/  IMAD.SHL.U32 R2, R161, 0x4, RZ ;  /* 0x00000004a1027824 */ /* 0x010fe200078e00ff */
[----:B------:R-:W-:Y:S02]  /*20780*/  MOV R80, R16 ;  /* 0x0000001000507202 */ /* 0x000fe40000000f00 */
[----:B0-----:R-:W-:Y:S02]  /*20790*/  MOV R81, R13 ;  /* 0x0000000d00517202 */ /* 0x001fe40000000f00 */
        /* <DEDUP_REMOVED lines=8> */
[----:B0-----:R-:W-:Y:S02]  /*20820*/  SEL R2, R4, R5, P0 ;  /* 0x0000000504027207 */ /* 0x001fe40000000000 */
[----:B------:R-:W-:Y:S02]  /*20830*/  SEL R3, R0, R6, P0 ;  /* 0x0000000600037207 */ /* 0x000fe40000000000 */
[----:B------:R-:W-:Y:S01]  /*20840*/  SEL R0, R6, R0, P0 ;  /* 0x0000000006007207 */ /* 0x000fe20000000000 */
[----:B---3--:R-:W-:-:S03]  /*20850*/  IMAD.WIDE R74, R26, 0x2, R80 ;  /* 0x000000021a4a7825 */ /* 0x008fc600078e0250 */
[C---:B------:R-:W-:Y:S02]  /*20860*/  IADD3 R31, P3, R74.reuse, 0x8060, RZ ;  /* 0x000080604a1f7810 */ /* 0x040fe40007f7e0ff */
[----:B------:R-:W-:Y:S02]  /*20870*/  IADD3 R27, P5, R74, 0x8020, RZ ;  /* 0x000080204a1b7810 */ /* 0x000fe40007fbe0ff */
[----:B------:R-:W-:Y:S01]  /*20880*/  LOP3.LUT R30, R31, 0x380, RZ, 0xc0, !PT ;  /* 0x000003801f1e7812 */ /* 0x000fe200078ec0ff */
[----:B------:R-:W-:Y:S01]  /*20890*/  IMAD.X R5, RZ, RZ, R75, P3 ;  /* 0x000000ffff057224 */ /* 0x000fe200018e064b */
[----:B------:R-:W-:Y:S02]  /*208a0*/  LOP3.LUT R26, R27, 0x380, RZ, 0xc0, !PT ;  /* 0x000003801b1a7812 */ /* 0x000fe400078ec0ff */
[----:B------:R-:W-:Y:S02]  /*208b0*/  SHF.R.U64 R30, R30, 0x3, RZ ;  /* 0x000000031e1e7819 */ /* 0x000fe400000012ff */
[----:B------:R-:W-:-:S02]  /*208c0*/  SHF.R.U64 R26, R26, 0x3, RZ ;  /* 0x000000031a1a7819 */ /* 0x000fc400000012ff */
[----:B------:R-:W-:Y:S02]  /*208d0*/  LOP3.LUT R4, R30, R31, RZ, 0x3c, !PT ;  /* 0x0000001f1e047212 */ /* 0x000fe400078e3cff */
[C---:B------:R-:W-:Y:S02]  /*208e0*/  IADD3 R7, P4, R74.reuse, 0x8040, RZ ;  /* 0x000080404a077810 */ /* 0x040fe40007f9e0ff */
[C---:B------:R-:W-:Y:S02]  /*208f0*/  IADD3 R31, P1, R74.reuse, 0x8000, RZ ;  /* 0x000080004a1f7810 */ /* 0x040fe40007f3e0ff */
[C---:B------:R-:W-:Y:S02]  /*20900*/  IADD3 R35, P2, R74.reuse, 0x4060, RZ ;  /* 0x000040604a237810 */ /* 0x040fe40007f5e0ff */
[----:B------:R-:W-:Y:S02]  /*20910*/  IADD3 R39, P3, R74, 0x4040, RZ ;  /* 0x000040404a277810 */ /* 0x000fe40007f7e0ff */
[----:B------:R-:W-:Y:S01]  /*20920*/  LOP3.LUT R26, R26, R27, RZ, 0x3c, !PT ;  /* 0x0000001b1a1a7212 */ /* 0x000fe200078e3cff */
[----:B------:R-:W-:Y:S01]  /*20930*/  IMAD.X R27, RZ, RZ, R75, P5 ;  /* 0x000000ffff1b7224 */ /* 0x000fe200028e064b */
[----:B------:R-:W-:-:S02]  /*20940*/  LOP3.LUT R6, R7, 0x380, RZ, 0xc0, !PT ;  /* 0x0000038007067812 */ /* 0x000fc400078ec0ff */
[----:B------:R-:W-:Y:S02]  /*20950*/  LOP3.LUT R30, R31, 0x380, RZ, 0xc0, !PT ;  /* 0x000003801f1e7812 */ /* 0x000fe400078ec0ff */
[----:B------:R-:W-:Y:S02]  /*20960*/  LOP3.LUT R34, R35, 0x380, RZ, 0xc0, !PT ;  /* 0x0000038023227812 */ /* 0x000fe400078ec0ff */
[----:B------:R-:W-:Y:S02]  /*20970*/  LOP3.LUT R38, R39, 0x380, RZ, 0xc0, !PT ;  /* 0x0000038027267812 */ /* 0x000fe400078ec0ff */
[----:B------:R-:W-:Y:S02]  /*20980*/  IADD3 R55, P5, R74, 0x4000, RZ ;  /* 0x000040004a377810 */ /* 0x000fe40007fbe0ff */
[----:B------:R-:W-:Y:S02]  /*20990*/  SHF.R.U64 R6, R6, 0x3, RZ ;  /* 0x0000000306067819 */ /* 0x000fe400000012ff */
[----:B------:R-:W-:-:S02]  /*209a0*/  SHF.R.U64 R30, R30, 0x3, RZ ;  /* 0x000000031e1e7819 */ /* 0x000fc400000012ff */
[----:B------:R-:W-:Y:S02]  /*209b0*/  SHF.R.U64 R34, R34, 0x3, RZ ;  /* 0x0000000322227819 */ /* 0x000fe400000012ff */
[----:B------:R-:W-:Y:S02]  /*209c0*/  SHF.R.U64 R38, R38, 0x3, RZ ;  /* 0x0000000326267819 */ /* 0x000fe400000012ff */
[----:B------:R-:W-:Y:S02]  /*209d0*/  LOP3.LUT R54, R55, 0x380, RZ, 0xc0, !PT ;  /* 0x0000038037367812 */ /* 0x000fe400078ec0ff */
        /* <DEDUP_REMOVED lines=8> */
[----:B------:R-:W-:-:S02]  /*20a60*/  SHF.R.U64 R54, R54, 0x3, RZ ;  /* 0x0000000336367819 */ /* 0x000fc400000012ff */
[C---:B------:R-:W-:Y:S02]  /*20a70*/  IADD3 R51, P4, R74.reuse, 0x4020, RZ ;  /* 0x000040204a337810 */ /* 0x040fe40007f9e0ff */
[C---:B------:R-:W-:Y:S02]  /*20a80*/  IADD3 R61, P1, R74.reuse, 0x60, RZ ;  /* 0x000000604a3d7810 */ /* 0x040fe40007f3e0ff */
[C---:B------:R-:W-:Y:S02]  /*20a90*/  IADD3 R63, P2, R74.reuse, 0x40, RZ ;  /* 0x000000404a3f7810 */ /* 0x040fe40007f5e0ff */
[----:B------:R-:W-:Y:S02]  /*20aa0*/  IADD3 R65, P3, R74, 0x20, RZ ;  /* 0x000000204a417810 */ /* 0x000fe40007f7e0ff */
[----:B------:R-:W-:Y:S02]  /*20ab0*/  LOP3.LUT R54, R54, R55, RZ, 0x3c, !PT ;  /* 0x0000003736367212 */ /* 0x000fe400078e3cff */
        /* <DEDUP_REMOVED lines=31> */
[----:B------:R-:W-:Y:S01]  /*20cb0*/  MOV R149, R64 ;  /* 0x0000004000957202 */ /* 0x000fe20000000f00 */
[----:B------:R-:W-:Y:S06]  /*20cc0*/  BRA.DIV UR4, `(.L_x_4697) ;  /* 0x000000e604c87947 */ /* 0x000fec000b800000 */
[----:B------:R-:W-:Y:S01]  /*20cd0*/  SEL R86, R88, R125, P0 ;  /* 0x0000007d58567207 */ /* 0x000fe20000000000 */
[----:B-----5:R-:W-:Y:S01]  /*20ce0*/  SHFL.IDX PT, R3, R3, R40, 0x1c1f ;  /* 0x001c1f2803037589 */ /* 0x020fe200000e0000 */
        /* <DEDUP_REMOVED lines=31> */
[----:B------:R-:W-:Y:S02]  /*20ee0*/  LOP3.LUT R70, R40, 0x2, RZ, 0x3c, !PT ;  /* 0x0000000228467812 */ /* 0x000fe400078e3cff */
        /* <DEDUP_REMOVED lines=93> */
[----:B------:R-:W-:-:S03]  /*214c0*/  SEL R30, R143, R89, P0 ;  /* 0x000000598f1e7207 */ /* 0x000fc60000000000 */
[----:B------:R-:W1:Y:S01]  /*214d0*/  SHFL.IDX PT, R112, R104, R40, 0x1c1f ;  /* 0x001c1f2868707589 */ /* 0x000e6200000e0000 */
[----:B0-----:R-:W-:-:S03]  /*214e0*/  SEL R4, R99, R93, P0 ;  /* 0x0000005d63047207 */ /* 0x001fc60000000000 */
[----:B------:R0:W2:Y:S01]  /*214f0*/  SHFL.IDX PT, R89, R79, R40, 0x1c1f ;  /* 0x001c1f284f597589 */ /* 0x0000a200000e0000 */
[----:B---3--:R-:W-:Y:S02]  /*21500*/  SEL R5, R91, R135, P0 ;  /* 0x000000875b057207 */ /* 0x008fe40000000000 */
[----:B------:R-:W-:Y:S01]  /*21510*/  SEL R6, R135, R91, P0 ;  /* 0x0000005b87067207 */ /* 0x000fe20000000000 */
[----:B------:R-:W-:Y:S01]  /*21520*/  SHFL.IDX PT, R94, R133, R40, 0x1c1f ;  /* 0x001c1f28855e7589 */ /* 0x000fe200000e0000 */
[----:B------:R-:W-:Y:S02]  /*21530*/  SEL R91, R92, R37, P0 ;  /* 0x000000255c5b7207 */ /* 0x000fe40000000000 */
[----:B------:R-:W-:Y:S01]  /*21540*/  SEL R92, R37, R92, P0 ;  /* 0x0000005c255c7207 */ /* 0x000fe20000000000 */
[----:B------:R-:W3:Y:S01]  /*21550*/  SHFL.IDX PT, R98, R134, R40, 0x1c1f ;  /* 0x001c1f2886627589 */ /* 0x000ee200000e0000 */
[----:B0-----:R-:W-:-:S03]  /*21560*/  SEL R79, R3, R2, P0 ;  /* 0x00000002034f7207 */ /* 0x001fc60000000000 */
[----:B------:R-:W-:Y:S01]  /*21570*/  SHFL.IDX PT, R116, R85, R40, 0x1c1f ;  /* 0x001c1f2855747589 */ /* 0x000fe200000e0000 */
[----:B----4-:R-:W-:Y:S02]  /*21580*/  SEL R78, R95, R97, P0 ;  /* 0x000000615f4e7207 */ /* 0x010fe40000000000 */
        /* <DEDUP_REMOVED lines=19> */
[----:B------:R-:W0:Y:S01]  /*216c0*/  SHFL.IDX PT, R64, R64, R70, 0x1c1f ;  /* 0x001c1f4640407589 */ /* 0x000e2200000e0000 */
[----:B------:R-:W-:Y:S02]  /*216d0*/  SEL R98, R77, R98, P0 ;  /* 0x000000624d627207 */ /* 0x000fe40000000000 */
[----:B------:R-:W-:Y:S01]  /*216e0*/  SEL R100, R11, R100, P0 ;  /* 0x000000640b647207 */ /* 0x000fe20000000000 */
[----:B------:R1:W2:Y:S01]  /*216f0*/  SHFL.IDX PT, R73, R8, R70, 0x1c1f ;  /* 0x001c1f4608497589 */ /* 0x0002a200000e0000 */
[----:B------:R-:W-:-:S03]  /*21700*/  IMAD.MOV.U32 R11, RZ, RZ, RZ ;  /* 0x000000ffff0b7224 */ /* 0x000fc600078e00ff */
[----:B------:R2:W3:Y:S04]  /*21710*/  SHFL.IDX PT, R138, R10, R70, 0x1c1f ;  /* 0x001c1f460a8a7589 */ /* 0x0004e800000e0000 */
[----:B------:R-:W-:Y:S01]  /*21720*/  SHFL.IDX PT, R63, R63, R70, 0x1c1f ;  /* 0x001c1f463f3f7589 */ /* 0x000fe200000e0000 */
[----:B-1----:R-:W-:-:S03]  /*21730*/  SEL R8, R25, R9, P0 ;  /* 0x0000000919087207 */ /* 0x002fc60000000000 */
[----:B------:R-:W1:Y:S01]  /*21740*/  SHFL.IDX PT, R76, R76, R70, 0x1c1f ;  /* 0x001c1f464c4c7589 */ /* 0x000e6200000e0000 */
[----:B------:R-:W-:-:S03]  /*21750*/  SEL R9, R9, R25, P0 ;  /* 0x0000001909097207 */ /* 0x000fc60000000000 */
[----:B------:R-:W-:Y:S04]  /*21760*/  SHFL.IDX PT, R72, R28, R70, 0x1c1f ;  /* 0x001c1f461c487589 */ /* 0x000fe800000e0000 */
[----:B------:R-:W4:Y:S01]  /*21770*/  SHFL.IDX PT, R29, R29, R70, 0x1c1f ;  /* 0x001c1f461d1d7589 */ /* 0x000f2200000e0000 */
[----:B0-----:R-:W-:Y:S02]  /*21780*/  SEL R93, R94, R64, P0 ;  /* 0x000000405e5d7207 */ /* 0x001fe40000000000 */
[----:B------:R-:W-:Y:S01]  /*21790*/  SEL R94, R64, R94, P0 ;  /* 0x0000005e405e7207 */ /* 0x000fe20000000000 */
[----:B------:R-:W0:Y:S01]  /*217a0*/  SHFL.IDX PT, R144, R33, R70, 0x1c1f ;  /* 0x001c1f4621907589 */ /* 0x000e2200000e0000 */
[----:B--2---:R-:W-:Y:S02]  /*217b0*/  SEL R10, R20, R73, P0 ;  /* 0x00000049140a7207 */ /* 0x004fe40000000000 */
[----:B------:R-:W-:Y:S01]  /*217c0*/  SEL R20, R73, R20, P0 ;  /* 0x0000001449147207 */ /* 0x000fe20000000000 */
[----:B------:R-:W2:Y:S01]  /*217d0*/  SHFL.IDX PT, R143, R35, R70, 0x1c1f ;  /* 0x001c1f46238f7589 */ /* 0x000ea200000e0000 */
[----:B---3--:R-:W-:-:S03]  /*217e0*/  SEL R25, R114, R138, P0 ;  /* 0x0000008a72197207 */ /* 0x008fc60000000000 */
[----:B------:R0:W3:Y:S04]  /*217f0*/  SHFL.IDX PT, R85, R39, R70, 0x1c1f ;  /* 0x001c1f4627557589 */ /* 0x0000e800000e0000 */
[----:B------:R-:W3:Y:S01]  /*21800*/  SHFL.IDX PT, R74, R74, R70, 0x1c1f ;  /* 0x001c1f464a4a7589 */ /* 0x000ee200000e0000 */
[----:B-1----:R-:W-:Y:S02]  /*21810*/  SEL R112, R113, R76, P0 ;  /* 0x0000004c71707207 */ /* 0x002fe40000000000 */
[----:B------:R-:W-:Y:S01]  /*21820*/  SEL R113, R76, R113, P0 ;  /* 0x000000714c717207 */ /* 0x000fe20000000000 */
[----:B------:R-:W-:Y:S04]  /*21830*/  SHFL.IDX PT, R103, R102, R40, 0x1c1f ;  /* 0x001c1f2866677589 */ /* 0x000fe800000e0000 */
[----:B------:R1:W-:Y:S01]  /*21840*/  SHFL.IDX PT, R115, R108, R40, 0x1c1f ;  /* 0x001c1f286c737589 */ /* 0x0003e200000e0000 */
[----:B----4-:R-:W-:-:S02]  /*21850*/  SEL R28, R34, R29, P0 ;  /* 0x0000001d221c7207 */ /* 0x010fc40000000000 */
[----:B------:R-:W-:Y:S01]  /*21860*/  SEL R29, R29, R34, P0 ;  /* 0x000000221d1d7207 */ /* 0x000fe20000000000 */
[----:B------:R-:W-:Y:S01]  /*21870*/  SHFL.IDX PT, R83, R117, R40, 0x1c1f ;  /* 0x001c1f2875537589 */ /* 0x000fe200000e0000 */
[----:B0-----:R-:W-:-:S03]  /*21880*/  SEL R39, R144, R130, P0 ;  /* 0x0000008290277207 */ /* 0x001fc60000000000 */
[----:B------:R-:W-:Y:S01]  /*21890*/  SHFL.IDX PT, R75, R46, R40, 0x1c1f ;  /* 0x001c1f282e4b7589 */ /* 0x000fe200000e0000 */
[----:B--2---:R-:W-:Y:S02]  /*218a0*/  SEL R37, R143, R128, P0 ;  /* 0x000000808f257207 */ /* 0x004fe40000000000 */
[----:B-1----:R-:W-:Y:S01]  /*218b0*/  SEL R108, R109, R63, P0 ;  /* 0x0000003f6d6c7207 */ /* 0x002fe20000000000 */
[----:B------:R-:W-:Y:S01]  /*218c0*/  SHFL.IDX PT, R125, R66, R40, 0x1c1f ;  /* 0x001c1f28427d7589 */ /* 0x000fe200000e0000 */
[----:B---3--:R-:W-:Y:S02]  /*218d0*/  SEL R60, R126, R85, P0 ;  /* 0x000000557e3c7207 */ /* 0x008fe40000000000 */
[----:B------:R-:W-:Y:S01]  /*218e0*/  SEL R61, R85, R126, P0 ;  /* 0x0000007e553d7207 */ /* 0x000fe20000000000 */
[----:B------:R-:W-:Y:S01]  /*218f0*/  SHFL.IDX PT, R131, R65, R40, 0x1c1f ;  /* 0x001c1f2841837589 */ /* 0x000fe200000e0000 */
[----:B------:R-:W-:Y:S02]  /*21900*/  SEL R123, R124, R74, P0 ;  /* 0x0000004a7c7b7207 */ /* 0x000fe40000000000 */
[----:B------:R-:W-:Y:S01]  /*21910*/  SEL R109, R63, R109, P0 ;  /* 0x0000006d3f6d7207 */ /* 0x000fe20000000000 */
[----:B------:R-:W-:Y:S01]  /*21920*/  SHFL.IDX PT, R129, R68, R40, 0x1c1f ;  /* 0x001c1f2844817589 */ /* 0x000fe200000e0000 */
[----:B------:R-:W-:-:S03]  /*21930*/  SEL R124, R74, R124, P0 ;  /* 0x0000007c4a7c7207 */ /* 0x000fc60000000000 */
[----:B------:R-:W0:Y:S04]  /*21940*/  SHFL.IDX PT, R136, R7, R70, 0x1c1f ;  /* 0x001c1f4607887589 */ /* 0x000e2800000e0000 */
[----:B------:R-:W1:Y:S04]  /*21950*/  SHFL.IDX PT, R55, R55, R70, 0x1c1f ;  /* 0x001c1f4637377589 */ /* 0x000e6800000e0000 */
[----:B------:R-:W2:Y:S04]  /*21960*/  SHFL.IDX PT, R140, R24, R70, 0x1c1f ;  /* 0x001c1f46188c7589 */ /* 0x000ea800000e0000 */
[----:B------:R3:W4:Y:S04]  /*21970*/  SHFL.IDX PT, R139, R26, R70, 0x1c1f ;  /* 0x001c1f461a8b7589 */ /* 0x00072800000e0000 */
[----:B------:R-:W4:Y:S04]  /*21980*/  SHFL.IDX PT, R54, R54, R70, 0x1c1f ;  /* 0x001c1f4636367589 */ /* 0x000f2800000e0000 */
[----:B------:R1:W4:Y:S01]  /*21990*/  SHFL.IDX PT, R145, R36, R70, 0x1c1f ;  /* 0x001c1f4624917589 */ /* 0x00032200000e0000 */
[----:B---3--:R-:W-:-:S03]  /*219a0*/  SEL R26, R138, R114, P0 ;  /* 0x000000728a1a7207 */ /* 0x008fc60000000000 */
[----:B------:R-:W-:Y:S01]  /*219b0*/  SHFL.IDX PT, R122, R59, R70, 0x1c1f ;  /* 0x001c1f463b7a7589 */ /* 0x000fe200000e0000 */
[----:B0-----:R-:W-:Y:S02]  /*219c0*/  SEL R7, R86, R136, P0 ;  /* 0x0000008856077207 */ /* 0x001fe40000000000 */
[----:B------:R-:W-:Y:S01]  /*219d0*/  SEL R114, R115, R12, P0 ;  /* 0x0000000c73727207 */ /* 0x000fe20000000000 */
[----:B------:R0:W3:Y:S01]  /*219e0*/  SHFL.IDX PT, R146, R62, R70, 0x1c1f ;  /* 0x001c1f463e927589 */ /* 0x0000e200000e0000 */
[----:B-1----:R-:W-:Y:S02]  /*219f0*/  SEL R89, R90, R55, P0 ;  /* 0x000000375a597207 */ /* 0x002fe40000000000 */
[----:B------:R-:W-:Y:S01]  /*21a00*/  SEL R36, R128, R143, P0 ;  /* 0x0000008f80247207 */ /* 0x000fe20000000000 */
[----:B------:R-:W1:Y:S01]  /*21a10*/  SHFL.IDX PT, R41, R41, R70, 0x1c1f ;  /* 0x001c1f4629297589 */ /* 0x000e6200000e0000 */
[----:B--2---:R-:W-:Y:S02]  /*21a20*/  SEL R102, R103, R140, P0 ;  /* 0x0000008c67667207 */ /* 0x004fe40000000000 */
[----:B------:R-:W-:Y:S01]  /*21a30*/  SEL R86, R136, R86, P0 ;  /* 0x0000005688567207 */ /* 0x000fe20000000000 */
[----:B------:R-:W2:Y:S01]  /*21a40*/  SHFL.IDX PT, R49, R49, R70, 0x1c1f ;  /* 0x001c1f4631317589 */ /* 0x000ea200000e0000 */
[----:B----4-:R-:W-:-:S02]  /*21a50*/  SEL R27, R101, R139, P0 ;  /* 0x0000008b651b7207 */ /* 0x010fc40000000000 */
[----:B------:R-:W-:Y:S01]  /*21a60*/  SEL R90, R55, R90, P0 ;  /* 0x0000005a375a7207 */ /* 0x000fe20000000000 */
[----:B------:R-:W4:Y:S01]  /*21a70*/  SHFL.IDX PT, R53, R53, R70, 0x1c1f ;  /* 0x001c1f4635357589 */ /* 0x000f2200000e0000 */
[----:B------:R-:W-:Y:S02]  /*21a80*/  SEL R104, R105, R54, P0 ;  /* 0x0000003669687207 */ /* 0x000fe40000000000 */
[----:B------:R-:W-:Y:S01]  /*21a90*/  SEL R103, R140, R103, P0 ;  /* 0x000000678c677207 */ /* 0x000fe20000000000 */
[----:B------:R-:W-:Y:S01]  /*21aa0*/  SHFL.IDX PT, R58, R58, R70, 0x1c1f ;  /* 0x001c1f463a3a7589 */ /* 0x000fe200000e0000 */
[----:B0-----:R-:W-:Y:S02]  /*21ab0*/  SEL R62, R116, R145, P0 ;  /* 0x00000091743e7207 */ /* 0x001fe40000000000 */
[----:B------:R-:W-:Y:S01]  /*21ac0*/  SEL R101, R139, R101, P0 ;  /* 0x000000658b657207 */ /* 0x000fe20000000000 */
[----:B------:R0:W4:Y:S01]  /*21ad0*/  SHFL.IDX PT, R56, R67, R70, 0x1c1f ;  /* 0x001c1f4643387589 */ /* 0x00012200000e0000 */
[----:B------:R-:W-:-:S02]  /*21ae0*/  SEL R105, R54, R105, P0 ;  /* 0x0000006936697207 */ /* 0x000fc40000000000 */
[----:B------:R-:W-:Y:S01]  /*21af0*/  SEL R115, R12, R115, P0 ;  /* 0x000000730c737207 */ /* 0x000fe20000000000 */
[----:B------:R2:W-:Y:S01]  /*21b00*/  SHFL.IDX PT, R82, R119, R40, 0x1c1f ;  /* 0x001c1f2877527589 */ /* 0x0005e200000e0000 */
[----:B---3--:R-:W-:Y:S02]  /*21b10*/  SEL R117, R118, R146, P0 ;  /* 0x0000009276757207 */ /* 0x008fe40000000000 */
[----:B------:R-:W-:Y:S01]  /*21b20*/  SEL R116, R145, R116, P0 ;  /* 0x0000007491747207 */ /* 0x000fe20000000000 */
[----:B------:R-:W-:Y:S01]  /*21b30*/  SHFL.IDX PT, R50, R50, R40, 0x1c1f ;  /* 0x001c1f2832327589 */ /* 0x000fe200000e0000 */
[----:B-1----:R-:W-:Y:S02]  /*21b40*/  SEL R68, R41, R75, P0 ;  /* 0x0000004b29447207 */ /* 0x002fe40000000000 */
[----:B0-----:R-:W-:Y:S01]  /*21b50*/  SEL R67, R75, R41, P0 ;  /* 0x000000294b437207 */ /* 0x001fe20000000000 */
[----:B------:R-:W-:Y:S01]  /*21b60*/  SHFL.IDX PT, R48, R48, R40, 0x1c1f ;  /* 0x001c1f2830307589 */ /* 0x000fe200000e0000 */
[----:B--2---:R-:W-:-:S02]  /*21b70*/  SEL R126, R127, R49, P0 ;  /* 0x000000317f7e7207 */ /* 0x004fc40000000000 */
[----:B------:R-:W-:Y:S01]  /*21b80*/  SEL R119, R83, R122, P0 ;  /* 0x0000007a53777207 */ /* 0x000fe20000000000 */
[----:B------:R-:W-:Y:S01]  /*21b90*/  SHFL.IDX PT, R51, R51, R40, 0x1c1f ;  /* 0x001c1f2833337589 */ /* 0x000fe200000e0000 */
[----:B----4-:R-:W-:Y:S02]  /*21ba0*/  SEL R77, R125, R53, P0 ;  /* 0x000000357d4d7207 */ /* 0x010fe40000000000 */
        /* <DEDUP_REMOVED lines=8> */
[----:B------:R-:W-:-:S03]  /*21c30*/  SEL R129, R56, R129, P0 ;  /* 0x0000008138817207 */ /* 0x000fc60000000000 */
[----:B------:R1:W2:Y:S04]  /*21c40*/  SHFL.IDX PT, R142, R30, R70, 0x1c1f ;  /* 0x001c1f461e8e7589 */ /* 0x0002a800000e0000 */
[----:B------:R-:W3:Y:S04]  /*21c50*/  SHFL.IDX PT, R141, R32, R70, 0x1c1f ;  /* 0x001c1f46208d7589 */ /* 0x000ee800000e0000 */
[----:B------:R4:W3:Y:S01]  /*21c60*/  SHFL.IDX PT, R59, R38, R70, 0x1c1f ;  /* 0x001c1f46263b7589 */ /* 0x0008e200000e0000 */
[----:B-1----:R-:W-:-:S03]  /*21c70*/  SEL R30, R31, R72, P0 ;  /* 0x000000481f1e7207 */ /* 0x002fc60000000000 */
[----:B------:R-:W1:Y:S01]  /*21c80*/  SHFL.IDX PT, R42, R42, R70, 0x1c1f ;  /* 0x001c1f462a2a7589 */ /* 0x000e6200000e0000 */
[----:B------:R-:W-:-:S03]  /*21c90*/  SEL R31, R72, R31, P0 ;  /* 0x0000001f481f7207 */ /* 0x000fc60000000000 */
[----:B------:R-:W1:Y:S01]  /*21ca0*/  SHFL.IDX PT, R43, R43, R70, 0x1c1f ;  /* 0x001c1f462b2b7589 */ /* 0x000e6200000e0000 */
[----:B----4-:R-:W-:-:S03]  /*21cb0*/  SEL R38, R130, R144, P0 ;  /* 0x0000009082267207 */ /* 0x010fc60000000000 */
[----:B------:R-:W-:Y:S01]  /*21cc0*/  SHFL.IDX PT, R44, R44, R70, 0x1c1f ;  /* 0x001c1f462c2c7589 */ /* 0x000fe200000e0000 */
[----:B------:R-:W-:Y:S02]  /*21cd0*/  SEL R130, R131, R58, P0 ;  /* 0x0000003a83827207 */ /* 0x000fe40000000000 */
[----:B0-----:R-:W-:Y:S01]  /*21ce0*/  SEL R21, R134, R137, P0 ;  /* 0x0000008986157207 */ /* 0x001fe20000000000 */
[----:B------:R-:W0:Y:S01]  /*21cf0*/  SHFL.IDX PT, R45, R45, R70, 0x1c1f ;  /* 0x001c1f462d2d7589 */ /* 0x000e2200000e0000 */
[----:B------:R-:W-:Y:S02]  /*21d00*/  SEL R24, R137, R134, P0 ;  /* 0x0000008689187207 */ /* 0x000fe40000000000 */
[----:B--2---:R-:W-:Y:S01]  /*21d10*/  SEL R34, R133, R142, P0 ;  /* 0x0000008e85227207 */ /* 0x004fe20000000000 */
[----:B------:R-:W2:Y:S01]  /*21d20*/  SHFL.IDX PT, R47, R47, R70, 0x1c1f ;  /* 0x001c1f462f2f7589 */ /* 0x000ea200000e0000 */
[----:B------:R-:W-:Y:S02]  /*21d30*/  SEL R35, R142, R133, P0 ;  /* 0x000000858e237207 */ /* 0x000fe40000000000 */
[----:B---3--:R-:W-:Y:S01]  /*21d40*/  SEL R32, R132, R141, P0 ;  /* 0x0000008d84207207 */ /* 0x008fe20000000000 */
[----:B------:R-:W3:Y:S01]  /*21d50*/  SHFL.IDX PT, R84, R147, R40, 0x1c1f ;  /* 0x001c1f2893547589 */ /* 0x000ee200000e0000 */
[----:B------:R-:W-:-:S02]  /*21d60*/  SEL R33, R141, R132, P0 ;  /* 0x000000848d217207 */ /* 0x000fc40000000000 */
[----:B------:R-:W-:Y:S01]  /*21d70*/  SEL R63, R82, R59, P0 ;  /* 0x0000003b523f7207 */ /* 0x000fe20000000000 */
[----:B------:R4:W3:Y:S01]  /*21d80*/  SHFL.IDX PT, R46, R71, R40, 0x1c1f ;  /* 0x001c1f28472e7589 */ /* 0x0008e200000e0000 */
[----:B------:R-:W-:Y:S02]  /*21d90*/  SEL R64, R59, R82, P0 ;  /* 0x000000523b407207 */ /* 0x000fe40000000000 */
[----:B-1----:R-:W-:Y:S01]  /*21da0*/  SEL R65, R50, R42, P0 ;  /* 0x0000002a32417207 */ /* 0x002fe20000000000 */
[----:B------:R-:W1:Y:S01]  /*21db0*/  SHFL.IDX PT, R14, R148, R70, 0x1c1f ;  /* 0x001c1f46940e7589 */ /* 0x000e6200000e0000 */
[----:B------:R-:W-:Y:S02]  /*21dc0*/  SEL R66, R42, R50, P0 ;  /* 0x000000322a427207 */ /* 0x000fe40000000000 */
[----:B------:R-:W-:Y:S01]  /*21dd0*/  SEL R72, R43, R48, P0 ;  /* 0x000000302b487207 */ /* 0x000fe20000000000 */
[----:B------:R2:W1:Y:S01]  /*21de0*/  SHFL.IDX PT, R40, R69, R70, 0x1c1f ;  /* 0x001c1f4645287589 */ /* 0x00046200000e0000 */
[----:B------:R-:W-:-:S02]  /*21df0*/  SEL R131, R58, R131, P0 ;  /* 0x000000833a837207 */ /* 0x000fc40000000000 */
[----:B----4-:R-:W-:Y:S02]  /*21e00*/  SEL R71, R48, R43, P0 ;  /* 0x0000002b30477207 */ /* 0x010fe40000000000 */
[----:B0-----:R-:W-:Y:S02]  /*21e10*/  SEL R75, R52, R45, P0 ;  /* 0x0000002d344b7207 */ /* 0x001fe40000000000 */
[----:B------:R-:W-:Y:S02]  /*21e20*/  SEL R76, R45, R52, P0 ;  /* 0x000000342d4c7207 */ /* 0x000fe40000000000 */
[----:B--2---:R-:W-:Y:S02]  /*21e30*/  SEL R73, R57, R47, P0 ;  /* 0x0000002f39497207 */ /* 0x004fe40000000000 */
[----:B------:R-:W-:Y:S02]  /*21e40*/  SEL R69, R51, R44, P0 ;  /* 0x0000002c33457207 */ /* 0x000fe40000000000 */
[----:B------:R-:W-:-:S02]  /*21e50*/  SEL R70, R44, R51, P0 ;  /* 0x000000332c467207 */ /* 0x000fc40000000000 */
[----:B------:R-:W-:-:S07]  /*21e60*/  SEL R74, R47, R57, P0 ;  /* 0x000000392f4a7207 */ /* 0x000fce0000000000 */
.L_x_5006:
[----:B------:R-:W-:Y:S05]  /*21e70*/  WARPSYNC.ALL ;  /* 0x0000000000007948 */ /* 0x000fea0003800000 */
[----:B------:R-:W-:Y:S01]  /*21e80*/  BAR.SYNC.DEFER_BLOCKING 0x1, 0x100 ;  /* 0x0044000000007b1d */ /* 0x000fe20000010000 */
[----:B-1-3--:R-:W-:Y:S02]  /*21e90*/  SEL R82, R84, R14, P0 ;  /* 0x0000000e54527207 */ /* 0x00afe40000000000 */
[----:B------:R-:W-:Y:S02]  /*21ea0*/  SEL R84, R14, R84, P0 ;  /* 0x000000540e547207 */ /* 0x000fe40000000000 */
[----:B------:R-:W-:Y:S01]  /*21eb0*/  SEL R83, R46, R40, P0 ;  /* 0x000000282e537207 */ /* 0x000fe20000000000 */
[----:B------:R-:W-:Y:S01]  /*21ec0*/  ULDC.64 UR6, c[0x0][0xc08] ;  /* 0x0003020000067ab9 */ /* 0x000fe20000000a00 */
[----:B------:R-:W-:Y:S01]  /*21ed0*/  SEL R85, R40, R46, P0 ;  /* 0x0000002e28557207 */ /* 0x000fe20000000000 */
[----:B------:R-:W-:Y:S01]  /*21ee0*/  ULDC.64 UR4, c[0x0][0xc00] ;  /* 0x0003000000047ab9 */ /* 0x000fe20000000a00 */
[----:B------:R-:W-:Y:S01]  /*21ef0*/  F2FP.BF16.F32.PACK_AB R12, R78, R79 ;  /* 0x0000004f4e0c723e */ /* 0x000fe200000010ff */
[----:B------:R-:W0:Y:S01]  /*21f00*/  LDC R134, c[0x0][0xbe8] ;  /* 0x0002fa00ff867b82 */ /* 0x000e220000000800 */
        /* <DEDUP_REMOVED lines=8> */
[----:B------:R-:W-:-:S02]  /*21f90*/  ISETP.NE.U32.AND P0, PT, RZ, UR6, PT ;  /* 0x00000006ff007c0c */ /* 0x000fc4000bf05070 */
[----:B------:R-:W-:Y:S01]  /*21fa0*/  F2FP.BF16.F32.PACK_AB R44, R7, R87 ;  /* 0x00000057072c723e */ /* 0x000fe200000010ff */
[----:B------:R2:W-:Y:S01]  /*21fb0*/  STSM.16.M88.4 [R149], R40 ;  /* 0x0000002895007844 */ /* 0x0005e20000000200 */
        /* <DEDUP_REMOVED lines=16> */
[----:B------:R-:W-:Y:S02]  /*220c0*/  F2FP.BF16.F32.PACK_AB R58, R98, R100 ;  /* 0x00000064623a723e */ /* 0x000fe400000010ff */
[----:B------:R-:W-:Y:S02]  /*220d0*/  F2FP.BF16.F32.PACK_AB R59, R124, R64 ;  /* 0x000000407c3b723e */ /* 0x000fe400000010ff */
[----:B------:R-:W-:Y:S02]  /*220e0*/  ISETP.NE.AND.EX P0, PT, RZ, UR7, PT, P0 ;  /* 0x00000007ff007c0c */ /* 0x000fe4000bf05300 */
[----:B-1----:R-:W-:Y:S01]  /*220f0*/  F2FP.BF16.F32.PACK_AB R12, R8, R10 ;  /* 0x0000000a080c723e */ /* 0x002fe200000010ff */
[----:B------:R-:W-:Y:S01]  /*22100*/  STSM.16.M88.4 [R154], R56 ;  /* 0x000000389a007844 */ /* 0x000fe20000000200 */
[----:B------:R-:W-:-:S02]  /*22110*/  F2FP.BF16.F32.PACK_AB R13, R65, R67 ;  /* 0x00000043410d723e */ /* 0x000fc400000010ff */
[----:B------:R-:W-:Y:S02]  /*22120*/  F2FP.BF16.F32.PACK_AB R14, R9, R20 ;  /* 0x00000014090e723e */ /* 0x000fe400000010ff */
[----:B------:R-:W-:Y:S02]  /*22130*/  F2FP.BF16.F32.PACK_AB R15, R66, R68 ;  /* 0x00000044420f723e */ /* 0x000fe400000010ff */
[----:B--2---:R-:W-:Y:S01]  /*22140*/  F2FP.BF16.F32.PACK_AB R40, R21, R25 ;  /* 0x000000191528723e */ /* 0x004fe200000010ff */
[----:B---3--:R-:W1:Y:S01]  /*22150*/  LDC.64 R52, c[0x0][0xc00] ;  /* 0x00030000ff347b82 */ /* 0x008e620000000a00 */
[----:B------:R-:W-:Y:S01]  /*22160*/  F2FP.BF16.F32.PACK_AB R41, R69, R71 ;  /* 0x000000474529723e */ /* 0x000fe200000010ff */
[----:B------:R2:W-:Y:S01]  /*22170*/  STSM.16.M88.4 [R155], R12 ;  /* 0x0000000c9b007844 */ /* 0x0005e20000000200 */
[----:B------:R-:W-:Y:S02]  /*22180*/  F2FP.BF16.F32.PACK_AB R42, R24, R26 ;  /* 0x0000001a182a723e */ /* 0x000fe400000010ff */
[----:B------:R-:W-:-:S02]  /*22190*/  F2FP.BF16.F32.PACK_AB R43, R70, R72 ;  /* 0x00000048462b723e */ /* 0x000fc400000010ff */
[----:B------:R-:W-:Y:S02]  /*221a0*/  F2FP.BF16.F32.PACK_AB R44, R27, R102 ;  /* 0x000000661b2c723e */ /* 0x000fe400000010ff */
[----:B------:R-:W-:Y:S01]  /*221b0*/  F2FP.BF16.F32.PACK_AB R45, R73, R75 ;  /* 0x0000004b492d723e */ /* 0x000fe200000010ff */
[----:B------:R3:W-:Y:S01]  /*221c0*/  STSM.16.M88.4 [R156], R40 ;  /* 0x000000289c007844 */ /* 0x0007e20000000200 */
[----:B------:R-:W-:Y:S02]  /*221d0*/  F2FP.BF16.F32.PACK_AB R46, R101, R103 ;  /* 0x00000067652e723e */ /* 0x000fe400000010ff */
[----:B------:R-:W-:Y:S02]  /*221e0*/  F2FP.BF16.F32.PACK_AB R47, R74, R76 ;  /* 0x0000004c4a2f723e */ /* 0x000fe400000010ff */
[----:B------:R-:W-:Y:S02]  /*221f0*/  F2FP.BF16.F32.PACK_AB R48, R104, R106 ;  /* 0x0000006a6830723e */ /* 0x000fe400000010ff */
        /* <DEDUP_REMOVED lines=9> */
[----:B---3--:R-:W-:-:S02]  /*22290*/  F2FP.BF16.F32.PACK_AB R40, R112, R114 ;  /* 0x000000727028723e */ /* 0x008fc400000010ff */
[----:B------:R-:W-:Y:S01]  /*222a0*/  F2FP.BF16.F32.PACK_AB R42, R113, R115 ;  /* 0x00000073712a723e */ /* 0x000fe200000010ff */
[----:B------:R2:W-:Y:S01]  /*222b0*/  STSM.16.M88.4 [R159], R12 ;  /* 0x0000000c9f007844 */ /* 0x0005e20000000200 */
[----:B------:R-:W-:Y:S02]  /*222c0*/  F2FP.BF16.F32.PACK_AB R41, R83, R82 ;  /* 0x000000525329723e */ /* 0x000fe400000010ff */
[----:B------:R-:W-:Y:S01]  /*222d0*/  ISETP.NE.U32.AND P3, PT, RZ, UR4, PT ;  /* 0x00000004ff007c0c */ /* 0x000fe2000bf65070 */
[----:B------:R-:W-:Y:S01]  /*222e0*/  ULDC UR6, c[0x0][0xa88] ;  /* 0x0002a20000067ab9 */ /* 0x000fe20000000800 */
[----:B------:R-:W-:Y:S01]  /*222f0*/  F2FP.BF16.F32.PACK_AB R43, R85, R84 ;  /* 0x00000054552b723e */ /* 0x000fe200000010ff */
[----:B-1----:R-:W-:Y:S01]  /*22300*/  IMAD.WIDE R44, R226, 0x4, R52 ;  /* 0x00000004e22c7825 */ /* 0x002fe200078e0234 */
[----:B------:R-:W-:-:S03]  /*22310*/  ISETP.NE.AND.EX P3, PT, RZ, UR5, PT, P3 ;  /* 0x00000005ff007c0c */ /* 0x000fc6000bf65330 */
[----:B------:R1:W-:Y:S01]  /*22320*/  STSM.16.M88.4 [R160], R40 ;  /* 0x00000028a0007844 */ /* 0x0003e20000000200 */
[----:B------:R-:W-:Y:S08]  /*22330*/  BAR.SYNC.DEFER_BLOCKING 0x1, 0x100 ;  /* 0x0044000000007b1d */ /* 0x000ff00000010000 */
[----:B--2---:R-:W2:Y:S01]  /*22340*/  @P0 LDC.64 R12, c[0x0][0xc08] ;  /* 0x00030200ff0c0b82 */ /* 0x004ea20000000a00 */
[----:B------:R-:W-:Y:S01]  /*22350*/  IMAD.U32 R53, RZ, RZ, UR6 ;  /* 0x00000006ff357e24 */ /* 0x000fe2000f8e00ff */
[----:B------:R3:W5:Y:S01]  /*22360*/  @P3 LDG.E R11, desc[UR40][R44.64] ;  /* 0x000000282c0b3981 */ /* 0x000762000c1e1900 */
[----:B--2---:R-:W-:-:S05]  /*22370*/  @P0 IMAD.WIDE R12, R226, 0x4, R12 ;  /* 0x00000004e20c0825 */ /* 0x004fca00078e020c */
[----:B------:R3:W5:Y:S01]  /*22380*/  @P0 LDG.E R53, desc[UR40][R12.64] ;  /* 0x000000280c350981 */ /* 0x000762000c1e1900 */
[----:B------:R-:W-:Y:S01]  /*22390*/  IMAD.MOV.U32 R48, RZ, RZ, 0x9b8 ;  /* 0x000009b8ff307424 */ /* 0x000fe200078e00ff */
[----:B------:R-:W-:Y:S02]  /*223a0*/  ISETP.GT.AND P1, PT, R225, 0x1, PT ;  /* 0x00000001e100780c */ /* 0x000fe40003f24270 */
[----:B0-----:R-:W-:Y:S02]  /*223b0*/  ISETP.NE.AND P2, PT, R134, 0x1, PT ;  /* 0x000000018600780c */ /* 0x001fe40003f45270 */
[----:B------:R-:W-:-:S04]  /*223c0*/  SEL R48, R48, 0x978, P1 ;  /* 0x0000097830307807 */ /* 0x000fc80000800000 */
[----:B-1----:R3:W0:Y:S08]  /*223d0*/  LDC.64 R42, c[0x0][R48+0x220] ;  /* 0x00008800302a7b82 */ /* 0x0026300000000a00 */
[----:B------:R3:W1:Y:S08]  /*223e0*/  LDC.64 R46, c[0x0][R48+0x218] ;  /* 0x00008600302e7b82 */ /* 0x0006700000000a00 */
[----:B------:R3:W2:Y:S01]  /*223f0*/  LDC.64 R40, c[0x0][R48+0x228] ;  /* 0x00008a0030287b82 */ /* 0x0006a20000000a00 */
[----:B------:R-:W-:Y:S05]  /*22400*/  @P0 BRA `(.L_x_4698) ;  /* 0x0000000000100947 */ /* 0x000fea0003800000 */
[----:B------:R-:W-:Y:S05]  /*22410*/  @!P3 BRA `(.L_x_4698) ;  /* 0x00000000000cb947 */ /* 0x000fea0003800000 */
[----:B---3--:R-:W3:Y:S04]  /*22420*/  LDG.E R12, desc[UR40][R44.64] ;  /* 0x000000282c0c7981 */ /* 0x008ee8000c1e1900 */
[----:B-----5:R-:W3:Y:S02]  /*22430*/  LDG.E R53, desc[UR40][R44.64+0x4] ;  /* 0x000004282c357981 */ /* 0x020ee4000c1e1900 */
[----:B---3--:R-:W-:-:S07]  /*22440*/  IMAD.IADD R53, R53, 0x1, -R12 ;  /* 0x0000000135357824 */ /* 0x008fce00078e0a0c */
.L_x_4698:
[----:B------:R-:W4:Y:S04]  /*22450*/  LDL R54, [R1+0x70] ;  /* 0x0000700001367983 */ /* 0x000f280000100800 */
[----:B------:R-:W4:Y:S01]  /*22460*/  LDL R52, [R1+0x2c] ;  /* 0x00002c0001347983 */ /* 0x000f220000100800 */
[----:B---3--:R-:W3:Y:S01]  /*22470*/  LDC.64 R12, c[0x0][R48+0x210] ;  /* 0x00008400300c7b82 */ /* 0x008ee20000000a00 */
[----:B------:R-:W-:Y:S01]  /*22480*/  ISETP.NE.U32.AND P0, PT, RZ, UR4, PT ;  /* 0x00000004ff007c0c */ /* 0x000fe2000bf05070 */
[-C--:B-1----:R-:W-:Y:S01]  /*22490*/  IMAD R51, R47, R222.reuse, RZ ;  /* 0x000000de2f337224 */ /* 0x082fe200078e02ff */
[----:B------:R-:W-:Y:S01]  /*224a0*/  SHF.R.S32.HI R45, RZ, 0x1f, R226 ;  /* 0x0000001fff2d7819 */ /* 0x000fe200000114e2 */
[----:B------:R-:W-:Y:S01]  /*224b0*/  IMAD.WIDE.U32 R46, R46, R222, RZ ;  /* 0x000000de2e2e7225 */ /* 0x000fe200078e00ff */
[----:B------:R-:W-:-:S02]  /*224c0*/  ISETP.NE.AND.EX P0, PT, RZ, UR5, PT, P0 ;  /* 0x00000005ff007c0c */ /* 0x000fc4000bf05300 */
[----:B------:R-:W-:Y:S01]  /*224d0*/  SEL R49, R228, RZ, P1 ;  /* 0x000000ffe4317207 */ /* 0x000fe20000800000 */
[----:B------:R-:W1:Y:S01]  /*224e0*/  @P2 LDC R44, c[0x0][0xbec] ;  /* 0x0002fb00ff2c2b82 */ /* 0x000e620000000800 */
[----:B------:R-:W-:Y:S01]  /*224f0*/  SEL R132, R226, RZ, !P0 ;  /* 0x000000ffe2847207 */ /* 0x000fe20004000000 */
[----:B------:R-:W-:Y:S01]  /*22500*/  IMAD.IADD R50, R47, 0x1, R51 ;  /* 0x000000012f327824 */ /* 0x000fe200078e0233 */
[----:B------:R-:W-:Y:S01]  /*22510*/  SEL R45, R45, RZ, !P0 ;  /* 0x000000ff2d2d7207 */ /* 0x000fe20004000000 */
[-C--:B--2---:R-:W-:Y:S01]  /*22520*/  IMAD R47, R41, R49.reuse, RZ ;  /* 0x00000031292f7224 */ /* 0x084fe200078e02ff */
[----:B-----5:R-:W-:Y:S01]  /*22530*/  SHF.R.S32.HI R133, RZ, 0x1f, R11 ;  /* 0x0000001fff857819 */ /* 0x020fe2000001140b */
[----:B0-----:R-:W-:Y:S02]  /*22540*/  IMAD R43, R43, R132, RZ ;  /* 0x000000842b2b7224 */ /* 0x001fe400078e02ff */
[----:B------:R-:W0:Y:S01]  /*22550*/  @P2 LDC R57, c[0x0][0xbf0] ;  /* 0x0002fc00ff392b82 */ /* 0x000e220000000800 */
[----:B------:R-:W-:-:S04]  /*22560*/  IMAD.WIDE.U32 R40, R40, R49, RZ ;  /* 0x0000003128287225 */ /* 0x000fc800078e00ff */
[C---:B------:R-:W-:Y:S02]  /*22570*/  IMAD R55, R42.reuse, R45, R43 ;  /* 0x0000002d2a377224 */ /* 0x040fe400078e022b */
[----:B------:R-:W-:Y:S01]  /*22580*/  IMAD.WIDE.U32 R42, R42, R132, RZ ;  /* 0x000000842a2a7225 */ /* 0x000fe200078e00ff */
[----:B------:R-:W2:Y:S03]  /*22590*/  LDC.64 R14, c[0x0][0xba8] ;  /* 0x0002ea00ff0e7b82 */ /* 0x000ea60000000a00 */
[----:B------:R-:W-:Y:S01]  /*225a0*/  IMAD.IADD R45, R221, 0x1, R207 ;  /* 0x00000001dd2d7824 */ /* 0x000fe200078e02cf */
[----:B------:R-:W-:Y:S01]  /*225b0*/  IADD3 R46, P0, P3, R42, R46, R11 ;  /* 0x0000002e2a2e7210 */ /* 0x000fe20007b1e00b */
[----:B------:R-:W-:Y:S02]  /*225c0*/  IMAD.IADD R55, R43, 0x1, R55 ;  /* 0x000000012b377824 */ /* 0x000fe400078e0237 */
[----:B------:R-:W-:-:S02]  /*225d0*/  IMAD.MOV.U32 R43, RZ, RZ, R45 ;  /* 0x000000ffff2b7224 */ /* 0x000fc400078e002d */
[----:B-1----:R-:W-:-:S04]  /*225e0*/  @P2 IMAD.HI.U32 R42, R45, R44, RZ ;  /* 0x0000002c2d2a2227 */ /* 0x002fc800078e00ff */
[----:B------:R-:W-:Y:S01]  /*225f0*/  IMAD.IADD R47, R41, 0x1, R47 ;  /* 0x00000001292f7824 */ /* 0x000fe200078e022f */
[----:B0-----:R-:W-:Y:S02]  /*22600*/  @P2 SHF.R.U32.HI R43, RZ, R57, R42 ;  /* 0x00000039ff2b2219 */ /* 0x001fe4000001162a */
[----:B------:R-:W-:Y:S02]  /*22610*/  IADD3.X R42, R55, R50, R133, P0, P3 ;  /* 0x00000032372a7210 */ /* 0x000fe400007e6485 */
[----:B------:R-:W-:Y:S01]  /*22620*/  IADD3 R40, P0, P3, R43, R46, R40 ;  /* 0x0000002e2b287210 */ /* 0x000fe20007b1e028 */
[--C-:B------:R-:W-:Y:S01]  /*22630*/  IMAD.MOV R44, RZ, RZ, -R43.reuse ;  /* 0x000000ffff2c7224 */ /* 0x100fe200078e0a2b */
[----:B------:R-:W-:Y:S01]  /*22640*/  SHF.R.S32.HI R41, RZ, 0x1f, R43 ;  /* 0x0000001fff297819 */ /* 0x000fe2000001142b */
[----:B--2---:R-:W0:Y:S02]  /*22650*/  @!P1 LDC R14, c[0x0][0xb50] ;  /* 0x0002d400ff0e9b82 */ /* 0x004e240000000800 */
[----:B------:R-:W-:Y:S01]  /*22660*/  IMAD R43, R134, R44, R45 ;  /* 0x0000002c862b7224 */ /* 0x000fe200078e022d */
[----:B------:R-:W-:Y:S01]  /*22670*/  IADD3.X R41, R41, R42, R47, P0, P3 ;  /* 0x0000002a29297210 */ /* 0x000fe200007e642f */
[----:B------:R-:W-:-:S02]  /*22680*/  IMAD R42, R53, R134, RZ ;  /* 0x00000086352a7224 */ /* 0x000fc400078e02ff */
[-C--:B---3--:R-:W-:Y:S01]  /*22690*/  IMAD R13, R13, R43.reuse, RZ ;  /* 0x0000002b0d0d7224 */ /* 0x088fe200078e02ff */
[----:B------:R-:W-:Y:S01]  /*226a0*/  SHF.R.S32.HI R47, RZ, 0x1f, R43 ;  /* 0x0000001fff2f7819 */ /* 0x000fe2000001142b */
[C---:B------:R-:W-:Y:S01]  /*226b0*/  IMAD.WIDE.U32 R40, R12.reuse, R43, R40 ;  /* 0x0000002b0c287225 */ /* 0x040fe200078e0028 */
[----:B------:R-:W1:Y:S03]  /*226c0*/  @!P1 LDC R15, c[0x0][0xb54] ;  /* 0x0002d500ff0f9b82 */ /* 0x000e660000000800 */
[----:B------:R-:W-:-:S04]  /*226d0*/  IMAD R13, R12, R47, R13 ;  /* 0x0000002f0c0d7224 */ /* 0x000fc800078e020d */
[----:B------:R-:W-:Y:S01]  /*226e0*/  IMAD.IADD R12, R41, 0x1, R13 ;  /* 0x00000001290c7824 */ /* 0x000fe200078e020d */
[----:B0-----:R-:W-:-:S05]  /*226f0*/  LEA R44, P0, R40, R14, 0x2 ;  /* 0x0000000e282c7211 */ /* 0x001fca00078010ff */
[----:B------:R-:W-:Y:S01]  /*22700*/  SHFL.IDX PT, R14, R44, 0x1, 0x1c1f ;  /* 0x003c1f002c0e7f89 */ /* 0x000fe200000e0000 */
[----:B-1----:R-:W-:-:S03]  /*22710*/  LEA.HI.X R40, R40, R15, R12, 0x2, P0 ;  /* 0x0000000f28287211 */ /* 0x002fc600000f140c */
[----:B------:R-:W-:Y:S04]  /*22720*/  SHFL.IDX PT, R12, R44, RZ, 0x1c1f ;  /* 0x001c1fff2c0c7589 */ /* 0x000fe800000e0000 */
[----:B------:R-:W0:Y:S04]  /*22730*/  SHFL.IDX PT, R13, R40, RZ, 0x1c1f ;  /* 0x001c1fff280d7589 */ /* 0x000e2800000e0000 */
[----:B------:R-:W1:Y:S01]  /*22740*/  SHFL.IDX PT, R15, R40, 0x1, 0x1c1f ;  /* 0x003c1f00280f7f89 */ /* 0x000e6200000e0000 */
[----:B----4-:R-:W-:Y:S01]  /*22750*/  IMAD.IADD R41, R54, 0x1, R207 ;  /* 0x0000000136297824 */ /* 0x010fe200078e02cf */
[----:B------:R-:W-:-:S03]  /*22760*/  LOP3.LUT P0, RZ, R52, 0x3, RZ, 0xc0, !PT ;  /* 0x0000000334ff7812 */ /* 0x000fc6000780c0ff */
[C---:B------:R-:W-:Y:S01]  /*22770*/  VIADD R43, R41.reuse, 0x8 ;  /* 0x00000008292b7836 */ /* 0x040fe20000000000 */
[----:B------:R-:W-:-:S04]  /*22780*/  ISETP.GE.OR P3, PT, R41, R42, P0 ;  /* 0x0000002a2900720c */ /* 0x000fc80000766670 */
[----:B------:R-:W-:-:S09]  /*22790*/  ISETP.GE.OR P0, PT, R43, R42, P0 ;  /* 0x0000002a2b00720c */ /* 0x000fd20000706670 */
        /* <DEDUP_REMOVED lines=26> */
[----:B------:R-:W5:Y:S01]  /*22940*/  LD.E.128 R24, desc[UR40][R24.64] ;  /* 0x0000002818187980 */ /* 0x000f62000c101d00 */
[----:B------:R-:W-:Y:S02]  /*22950*/  LOP3.LUT R28, R29, 0x380, RZ, 0xc0, !PT ;  /* 0x000003801d1c7812 */ /* 0x000fe400078ec0ff */
[----:B------:R-:W-:-:S02]  /*22960*/  SHF.R.U64 R48, R48, 0x3, RZ ;  /* 0x0000000330307819 */ /* 0x000fc400000012ff */
[----:B------:R-:W-:Y:S02]  /*22970*/  LOP3.LUT R32, R33, 0x380, RZ, 0xc0, !PT ;  /* 0x0000038021207812 */ /* 0x000fe400078ec0ff */
[----:B------:R-:W-:Y:S01]  /*22980*/  LOP3.LUT R48, R48, R49, RZ, 0x3c, !PT ;  /* 0x0000003130307212 */ /* 0x000fe200078e3cff */
[--C-:B------:R-:W-:Y:S01]  /*22990*/  IMAD.X R49, RZ, RZ, R81.reuse, P3 ;  /* 0x000000ffff317224 */ /* 0x100fe200018e0651 */
[----:B------:R-:W-:Y:S02]  /*229a0*/  IADD3 R3, P3, R80, 0xb000, RZ ;  /* 0x0000b00050037810 */ /* 0x000fe40007f7e0ff */
[----:B------:R-:W-:Y:S02]  /*229b0*/  LOP3.LUT R36, R37, 0x380, RZ, 0xc0, !PT ;  /* 0x0000038025247812 */ /* 0x000fe400078ec0ff */
[----:B------:R-:W-:Y:S01]  /*229c0*/  LOP3.LUT R0, R3, 0x380, RZ, 0xc0, !PT ;  /* 0x0000038003007812 */ /* 0x000fe200078ec0ff */
[----:B------:R-:W-:Y:S01]  /*229d0*/  IMAD.X R69, RZ, RZ, R81, P3 ;  /* 0x000000ffff457224 */ /* 0x000fe200018e0651 */
[----:B------:R-:W-:Y:S01]  /*229e0*/  LOP3.LUT R44, R45, 0x380, RZ, 0xc0, !PT ;  /* 0x000003802d2c7812 */ /* 0x000fe200078ec0ff */
[----:B------:R-:W5:Y:S01]  /*229f0*/  LD.E.128 R48, desc[UR40][R48.64] ;  /* 0x0000002830307980 */ /* 0x000f62000c101d00 */
[----:B------:R-:W-:-:S02]  /*22a00*/  SHF.R.U64 R0, R0, 0x3, RZ ;  /* 0x0000000300007819 */ /* 0x000fc400000012ff */
[----:B------:R-:W-:Y:S02]  /*22a10*/  SHF.R.U64 R28, R28, 0x3, RZ ;  /* 0x000000031c1c7819 */ /* 0x000fe400000012ff */
[----:B------:R-:W-:Y:S01]  /*22a20*/  LOP3.LUT R68, R0, R3, RZ, 0x3c, !PT ;  /* 0x0000000300447212 */ /* 0x000fe200078e3cff */
[----:B------:R-:W-:Y:S01]  /*22a30*/  IMAD R0, R133, UR4, RZ ;  /* 0x0000000485007c24 */ /* 0x000fe2000f8e02ff */
[----:B------:R-:W-:Y:S01]  /*22a40*/  SHF.R.U64 R32, R32, 0x3, RZ ;  /* 0x0000000320207819 */ /* 0x000fe200000012ff */
[C---:B------:R-:W-:Y:S01]  /*22a50*/  IMAD.WIDE.U32 R2, R11.reuse, UR4, RZ ;  /* 0x000000040b027c25 */ /* 0x040fe2000f8e00ff */
[----:B------:R-:W-:Y:S02]  /*22a60*/  SHF.R.U64 R36, R36, 0x3, RZ ;  /* 0x0000000324247819 */ /* 0x000fe400000012ff */
[----:B------:R-:W-:Y:S01]  /*22a70*/  SHF.R.U64 R44, R44, 0x3, RZ ;  /* 0x000000032c2c7819 */ /* 0x000fe200000012ff */
[----:B------:R-:W-:Y:S01]  /*22a80*/  IMAD R13, R11, UR5, R0 ;  /* 0x000000050b0d7c24 */ /* 0x000fe2000f8e0200 */
[----:B------:R-:W-:Y:S01]  /*22a90*/  LOP3.LUT R28, R28, R29, RZ, 0x3c, !PT ;  /* 0x0000001d1c1c7212 */ /* 0x000fe200078e3cff */
[----:B------:R-:W-:Y:S01]  /*22aa0*/  IMAD R0, R41, 0x20, R8 ;  /* 0x0000002029007824 */ /* 0x000fe200078e0208 */
[----:B------:R-:W-:Y:S01]  /*22ab0*/  LOP3.LUT R32, R32, R33, RZ, 0x3c, !PT ;  /* 0x0000002120207212 */ /* 0x000fe200078e3cff */
[--C-:B------:R-:W-:Y:S01]  /*22ac0*/  IMAD.X R29, RZ, RZ, R81.reuse, P4 ;  /* 0x000000ffff1d7224 */ /* 0x100fe200020e0651 */
[----:B------:R-:W-:Y:S01]  /*22ad0*/  LOP3.LUT R36, R36, R37, RZ, 0x3c, !PT ;  /* 0x0000002524247212 */ /* 0x000fe200078e3cff */
[--C-:B------:R-:W-:Y:S01]  /*22ae0*/  IMAD.X R33, RZ, RZ, R81.reuse, P5 ;  /* 0x000000ffff217224 */ /* 0x100fe200028e0651 */
[----:B------:R-:W-:Y:S01]  /*22af0*/  LOP3.LUT R44, R44, R45, RZ, 0x3c, !PT ;  /* 0x0000002d2c2c7212 */ /* 0x000fe200078e3cff */
[--C-:B------:R-:W-:Y:S01]  /*22b00*/  IMAD.X R37, RZ, RZ, R81.reuse, P0 ;  /* 0x000000ffff257224 */ /* 0x100fe200000e0651 */
[C---:B------:R-:W-:Y:S01]  /*22b10*/  IADD3 R53, P4, R80.reuse, 0x7000, RZ ;  /* 0x0000700050357810 */ /* 0x040fe20007f9e0ff */
[----:B------:R-:W-:Y:S01]  /*22b20*/  IMAD.X R45, RZ, RZ, R81, P1 ;  /* 0x000000ffff2d7224 */ /* 0x000fe200008e0651 */
[C---:B------:R-:W-:Y:S01]  /*22b30*/  IADD3 R57, P5, R80.reuse, 0x8000, RZ ;  /* 0x0000800050397810 */ /* 0x040fe20007fbe0ff */
[----:B------:R-:W-:Y:S01]  /*22b40*/  IMAD.IADD R3, R3, 0x1, R13 ;  /* 0x0000000103037824 */ /* 0x000fe200078e020d */
[C---:B------:R-:W-:Y:S01]  /*22b50*/  IADD3 R61, P0, R80.reuse, 0x9000, RZ ;  /* 0x00009000503d7810 */ /* 0x040fe20007f1e0ff */
[----:B------:R-:W-:Y:S01]  /*22b60*/  ULDC.64 UR4, c[0x0][0xae8] ;  /* 0x0002ba0000047ab9 */ /* 0x000fe20000000a00 */
[----:B------:R-:W-:Y:S01]  /*22b70*/  IADD3 R65, P1, R80, 0xa000, RZ ;  /* 0x0000a00050417810 */ /* 0x000fe20007f3e0ff */
[----:B------:R-:W-:Y:S01]  /*22b80*/  IMAD.IADD R10, R207, 0x1, R0 ;  /* 0x00000001cf0a7824 */ /* 0x000fe200078e0200 */
[----:B------:R-:W-:Y:S01]  /*22b90*/  LOP3.LUT R52, R53, 0x380, RZ, 0xc0, !PT ;  /* 0x0000038035347812 */ /* 0x000fe200078ec0ff */
[----:B------:R-:W-:Y:S01]  /*22ba0*/  IMAD.WIDE.U32 R2, R222, UR4, R2 ;  /* 0x00000004de027c25 */ /* 0x000fe2000f8e0002 */
[----:B------:R-:W-:Y:S01]  /*22bb0*/  LOP3.LUT R56, R57, 0x380, RZ, 0xc0, !PT ;  /* 0x0000038039387812 */ /* 0x000fe200078ec0ff */
[----:B------:R-:W5:Y:S01]  /*22bc0*/  LD.E.128 R28, desc[UR40][R28.64] ;  /* 0x000000281c1c7980 */ /* 0x000f62000c101d00 */
[----:B------:R-:W-:-:S02]  /*22bd0*/  LOP3.LUT R60, R61, 0x380, RZ, 0xc0, !PT ;  /* 0x000003803d3c7812 */ /* 0x000fc400078ec0ff */
[----:B------:R-:W-:Y:S01]  /*22be0*/  LOP3.LUT R64, R65, 0x380, RZ, 0xc0, !PT ;  /* 0x0000038041407812 */ /* 0x000fe200078ec0ff */
[----:B0-----:R-:W-:Y:S01]  /*22bf0*/  @P2 IMAD.HI.U32 R0, R10, R15, RZ ;  /* 0x0000000f0a002227 */ /* 0x001fe200078e00ff */
[----:B------:R-:W-:Y:S01]  /*22c00*/  SHF.R.S32.HI R13, RZ, 0x1f, R132 ;  /* 0x0000001fff0d7819 */ /* 0x000fe20000011484 */
[----:B------:R-:W5:Y:S01]  /*22c10*/  LD.E.128 R32, desc[UR40][R32.64] ;  /* 0x0000002820207980 */ /* 0x000f62000c101d00 */
[----:B------:R-:W-:Y:S01]  /*22c20*/  LOP3.LUT R5, R80, 0x380, RZ, 0xc0, !PT ;  /* 0x0000038050057812 */ /* 0x000fe200078ec0ff */
        /* <DEDUP_REMOVED lines=10> */
[----:B-1----:R-:W-:Y:S01]  /*22cd0*/  @P2 SHF.R.U32.HI R11, RZ, R21, R0 ;  /* 0x00000015ff0b2219 */ /* 0x002fe20000011600 */
        /* <DEDUP_REMOVED lines=11> */
[----:B------:R-:W-:Y:S01]  /*22d90*/  SHF.R.S32.HI R0, RZ, 0x1f, R11 ;  /* 0x0000001fff007819 */ /* 0x000fe2000001140b */
[----:B------:R-:W-:Y:S01]  /*22da0*/  IMAD.WIDE.U32 R132, R132, UR4, R2 ;  /* 0x0000000484847c25 */ /* 0x000fe2000f8e0002 */
[----:B------:R-:W5:Y:S01]  /*22db0*/  LD.E.128 R52, desc[UR40][R52.64] ;  /* 0x0000002834347980 */ /* 0x000f62000c101d00 */
[----:B------:R-:W-:-:S02]  /*22dc0*/  ULDC.64 UR4, c[0x0][0xae0] ;  /* 0x0002b80000047ab9 */ /* 0x000fc40000000a00 */
[----:B------:R-:W-:Y:S01]  /*22dd0*/  IMAD.MOV R3, RZ, RZ, -R11 ;  /* 0x000000ffff037224 */ /* 0x000fe200078e0a0b */
[----:B------:R0:W5:Y:S01]  /*22de0*/  LD.E.128 R4, desc[UR40][R80.64] ;  /* 0x0000002850047980 */ /* 0x000162000c101d00 */
[----:B------:R-:W-:Y:S02]  /*22df0*/  IMAD.IADD R133, R133, 0x1, R13 ;  /* 0x0000000185857824 */ /* 0x000fe400078e020d */
[----:B------:R-:W-:Y:S01]  /*22e00*/  IMAD R13, R134, R3, R10 ;  /* 0x00000003860d7224 */ /* 0x000fe200078e020a */
[----:B------:R-:W5:Y:S04]  /*22e10*/  LD.E.128 R56, desc[UR40][R56.64] ;  /* 0x0000002838387980 */ /* 0x000f68000c101d00 */
        /* <DEDUP_REMOVED lines=34> */
.L_x_5009:
[----:B------:R-:W-:Y:S01]  /*23040*/  IMAD.IADD R207, R8, 0x1, R207 ;  /* 0x0000000108cf7824 */ /* 0x000fe200078e02cf */
        /* <DEDUP_REMOVED lines=16> */
.L_x_4702:
[----:B------:R-:W-:Y:S05]  /*23150*/  BSYNC B1 ;  /* 0x0000000000017941 */ /* 0x000fea0003800000 */
.L_x_4701:
[----:B------:R-:W-:-:S03]  /*23160*/  UMOV UR4, 0xffffffff ;  /* 0xffffffff00047882 */ /* 0x000fc60000000000 */
[----:B------:R-:W-:Y:S05]  /*23170*/  BRA.DIV UR4, `(.L_x_4703) ;  /* 0x000000f204007947 */ /* 0x000fea000b800000 */
[----:B-1----:R1:W4:Y:S04]  /*23180*/  SHFL.IDX PT, R0, R3, 0x1, 0x181f ;  /* 0x00381f0003007f89 */ /* 0x00232800000e0000 */
[----:B--23--:R1:W2:Y:S02]  /*23190*/  SHFL.IDX PT, R14, R2, 0x1, 0x181f ;  /* 0x00381f00020e7f89 */ /* 0x00c2a400000e0000 */
.L_x_5013:
[----:B-----5:R-:W-:Y:S01]  /*231a0*/  VIADD R5, R207, 0x20 ;  /* 0x00000020cf057836 */ /* 0x020fe20000000000 */
        /* <DEDUP_REMOVED lines=16> */
.L_x_4705:
[----:B------:R-:W-:Y:S05]  /*232b0*/  BSYNC B1 ;  /* 0x0000000000017941 */ /* 0x000fea0003800000 */
.L_x_4704:
[----:B------:R-:W-:-:S03]  /*232c0*/  UMOV UR4, 0xffffffff ;  /* 0xffffffff00047882 */ /* 0x000fc60000000000 */
[----:B------:R-:W-:Y:S05]  /*232d0*/  BRA.DIV UR4, `(.L_x_4706) ;  /* 0x000000ee04f07947 */ /* 0x000fea000b800000 */
[----:B----4-:R4:W0:Y:S04]  /*232e0*/  SHFL.IDX PT, R0, R3, 0x2, 0x181f ;  /* 0x00581f0003007f89 */ /* 0x01082800000e0000 */
[----:B--23--:R4:W2:Y:S02]  /*232f0*/  SHFL.IDX PT, R14, R2, 0x2, 0x181f ;  /* 0x00581f00020e7f89 */ /* 0x00c8a400000e0000 */
.L_x_5017:
        /* <DEDUP_REMOVED lines=17> */
.L_x_4708:
[----:B------:R-:W-:Y:S05]  /*23410*/  BSYNC B1 ;  /* 0x0000000000017941 */ /* 0x000fea0003800000 */
.L_x_4707:
[----:B------:R-:W-:-:S03]  /*23420*/  UMOV UR4, 0xffffffff ;  /* 0xffffffff00047882 */ /* 0x000fc60000000000 */
[----:B------:R-:W-:Y:S05]  /*23430*/  BRA.DIV UR4, `(.L_x_4709) ;  /* 0x000000ee04e07947 */ /* 0x000fea000b800000 */
[----:B0-----:R0:W0:Y:S04]  /*23440*/  SHFL.IDX PT, R0, R3, 0x3, 0x181f ;  /* 0x00781f0003007f89 */ /* 0x00102800000e0000 */
[----:B--23--:R2:W3:Y:S02]  /*23450*/  SHFL.IDX PT, R14, R2, 0x3, 0x181f ;  /* 0x00781f00020e7f89 */ /* 0x00c4e400000e0000 */
.L_x_5021:
        /* <DEDUP_REMOVED lines=18> */
.L_x_4699:
[----:B------:R-:W-:Y:S01]  /*23580*/  ULDC.64 UR4, c[0x0][0xb08] ;  /* 0x0002c20000047ab9 */ /* 0x000fe20000000a00 */
[----:B------:R-:W1:Y:S01]  /*23590*/  @P2 LDC R47, c[0x0][0xbf0] ;  /* 0x0002fc00ff2f2b82 */ /* 0x000e620000000800 */
[----:B0-----:R-:W-:Y:S02]  /*235a0*/  IMAD R14, R133, UR4, RZ ;  /* 0x00000004850e7c24 */ /* 0x001fe4000f8e02ff */
[----:B------:R-:W-:-:S04]  /*235b0*/  IMAD.WIDE.U32 R12, R11, UR4, RZ ;  /* 0x000000040b0c7c25 */ /* 0x000fc8000f8e00ff */
[----:B------:R-:W-:Y:S01]  /*235c0*/  IMAD R11, R11, UR5, R14 ;  /* 0x000000050b0b7c24 */ /* 0x000fe2000f8e020e */
[----:B------:R-:W-:Y:S01]  /*235d0*/  ULDC.64 UR4, c[0x0][0xb38] ;  /* 0x0002ce0000047ab9 */ /* 0x000fe20000000a00 */
[----:B------:R-:W0:Y:S01]  /*235e0*/  @P2 LDC R14, c[0x0][0xbec] ;  /* 0x0002fb00ff0e2b82 */ /* 0x000e220000000800 */
[----:B------:R-:W-:Y:S02]  /*235f0*/  VIADD R40, R16, 0x2a820 ;  /* 0x0002a82010287836 */ /* 0x000fe40000000000 */
[----:B------:R-:W-:Y:S01]  /*23600*/  IMAD.IADD R13, R13, 0x1, R11 ;  /* 0x000000010d0d7824 */ /* 0x000fe200078e020b */
[----:B------:R-:W-:Y:S02]  /*23610*/  SHF.R.S32.HI R11, RZ, 0x1f, R132 ;  /* 0x0000001fff0b7819 */ /* 0x000fe40000011484 */
[----:B------:R-:W-:Y:S01]  /*23620*/  PRMT R40, RZ, 0x654, R40 ;  /* 0x00000654ff287816 */ /* 0x000fe20000000028 */
[----:B------:R-:W-:-:S03]  /*23630*/  IMAD.WIDE.U32 R12, R222, UR4, R12 ;  /* 0x00000004de0c7c25 */ /* 0x000fc6000f8e000c */
[----:B------:R2:W-:Y:S01]  /*23640*/  SYNCS.ARRIVE.TRANS64.RED.A1T0 RZ, [R40+URZ], RZ ;  /* 0x000000ff28ff79a7 */ /* 0x0005e2000810043f */
[----:B------:R-:W-:Y:S01]  /*23650*/  IMAD R13, R222, UR5, R13 ;  /* 0x00000005de0d7c24 */ /* 0x000fe2000f8e020d */
[----:B------:R-:W-:Y:S02]  /*23660*/  ULDC.64 UR4, c[0x0][0xb40] ;  /* 0x0002d00000047ab9 */ /* 0x000fe40000000a00 */
[----:B------:R-:W-:Y:S02]  /*23670*/  IMAD R11, R11, UR4, RZ ;  /* 0x000000040b0b7c24 */ /* 0x000fe4000f8e02ff */
[----:B------:R-:W-:-:S04]  /*23680*/  IMAD.WIDE.U32 R12, R132, UR4, R12 ;  /* 0x00000004840c7c25 */ /* 0x000fc8000f8e000c */
[----:B------:R-:W-:Y:S01]  /*23690*/  IMAD R15, R132, UR5, R11 ;  /* 0x00000005840f7c24 */ /* 0x000fe2000f8e020b */
[----:B------:R-:W-:Y:S01]  /*236a0*/  ULDC.64 UR4, c[0x0][0xb48] ;  /* 0x0002d20000047ab9 */ /* 0x000fe20000000a00 */
[----:B------:R-:W-:Y:S02]  /*236b0*/  IMAD.MOV.U32 R11, RZ, RZ, R45 ;  /* 0x000000ffff0b7224 */ /* 0x000fe400078e002d */
[----:B0-----:R-:W-:-:S04]  /*236c0*/  @P2 IMAD.HI.U32 R14, R45, R14, RZ ;  /* 0x0000000e2d0e2227 */ /* 0x001fc800078e00ff */
[----:B------:R-:W-:Y:S01]  /*236d0*/  IMAD.IADD R13, R13, 0x1, R15 ;  /* 0x000000010d0d7824 */ /* 0x000fe200078e020f */
[----:B-1----:R-:W-:Y:S01]  /*236e0*/  @P2 SHF.R.U32.HI R11, RZ, R47, R14 ;  /* 0x0000002fff0b2219 */ /* 0x002fe2000001160e */
[----:B------:R-:W-:-:S03]  /*236f0*/  IMAD.WIDE.U32 R12, R228, UR4, R12 ;  /* 0x00000004e40c7c25 */ /* 0x000fc6000f8e000c */
[--C-:B------:R-:W-:Y:S01]  /*23700*/  SHF.R.S32.HI R14, RZ, 0x1f, R11.reuse ;  /* 0x0000001fff0e7819 */ /* 0x100fe2000001140b */
[----:B------:R-:W-:Y:S02]  /*23710*/  IMAD.MOV R15, RZ, RZ, -R11 ;  /* 0x000000ffff0f7224 */ /* 0x000fe400078e0a0b */
[----:B------:R-:W-:Y:S01]  /*23720*/  IMAD R13, R228, UR5, R13 ;  /* 0x00000005e40d7c24 */ /* 0x000fe2000f8e020d */
[----:B------:R-:W-:Y:S01]  /*23730*/  ULDC.64 UR4, c[0x0][0xb30] ;  /* 0x0002cc0000047ab9 */ /* 0x000fe20000000a00 */
[----:B------:R-:W-:Y:S02]  /*23740*/  IMAD R15, R134, R15, R45 ;  /* 0x0000000f860f7224 */ /* 0x000fe400078e022d */
[----:B------:R-:W-:Y:S02]  /*23750*/  IMAD R14, R14, UR4, RZ ;  /* 0x000000040e0e7c24 */ /* 0x000fe4000f8e02ff */
        /* <DEDUP_REMOVED lines=13> */
[----:B--2---:R-:W-:Y:S06]  /*23830*/  BRA.DIV UR4, `(.L_x_4711) ;  /* 0x000000ee04287947 */ /* 0x004fec000b800000 */
[----:B------:R0:W1:Y:S04]  /*23840*/  SHFL.IDX PT, R46, R45, RZ, 0x1c1f ;  /* 0x001c1fff2d2e7589 */ /* 0x00006800000e0000 */
[----:B------:R0:W2:Y:S02]  /*23850*/  SHFL.IDX PT, R47, R44, RZ, 0x1c1f ;  /* 0x001c1fff2c2f7589 */ /* 0x0000a400000e0000 */
.L_x_5024:
[----:B------:R-:W-:Y:S01]  /*23860*/  ISETP.GE.AND P0, PT, R41, R42, PT ;  /* 0x0000002a2900720c */ /* 0x000fe20003f06270 */
[----:B------:R-:W-:-:S12]  /*23870*/  BSSY B1, `(.L_x_4712) ;  /* 0x00000c1000017945 */ /* 0x000fd80003800000 */
[----:B------:R-:W-:Y:S05]  /*23880*/  @P0 BRA `(.L_x_4713) ;  /* 0x0000000800fc0947 */ /* 0x000fea0003800000 */
[----:B------:R-:W-:Y:S01]  /*23890*/  ULDC UR4, c[0x0][0xac8] ;  /* 0x0002b20000047ab9 */ /* 0x000fe20000000800 */
[C---:B------:R-:W-:Y:S01]  /*238a0*/  VIADD R40, R200.reuse, 0x8 ;  /* 0x00000008c8287836 */ /* 0x040fe20000000000 */
[C---:B------:R-:W-:Y:S01]  /*238b0*/  ISETP.GE.AND P1, PT, R200.reuse, UR4, PT ;  /* 0x00000004c8007c0c */ /* 0x040fe2000bf26270 */
[C---:B------:R-:W-:Y:S01]  /*238c0*/  VIADD R11, R200.reuse, 0x10 ;  /* 0x00000010c80b7836 */ /* 0x040fe20000000000 */
[----:B------:R-:W-:Y:S01]  /*238d0*/  SHF.R.S32.HI R14, RZ, 0x1f, R200 ;  /* 0x0000001fff0e7819 */ /* 0x000fe200000114c8 */
[----:B------:R-:W-:Y:S01]  /*238e0*/  VIADD R50, R200, 0x18 ;  /* 0x00000018c8327836 */ /* 0x000fe20000000000 */
[----:B------:R-:W-:Y:S01]  /*238f0*/  ISETP.GE.AND P0, PT, R40, UR4, PT ;  /* 0x0000000428007c0c */ /* 0x000fe2000bf06270 */
[C---:B------:R-:W-:Y:S01]  /*23900*/  VIADD R48, R200.reuse, 0x8 ;  /* 0x00000008c8307836 */ /* 0x040fe20000000000 */
[----:B------:R-:W-:Y:S01]  /*23910*/  ISETP.GE.AND P2, PT, R11, UR4, PT ;  /* 0x000000040b007c0c */ /* 0x000fe2000bf46270 */
[C---:B------:R-:W-:Y:S02]  /*23920*/  VIADD R49, R200.reuse, 0x20 ;  /* 0x00000020c8317836 */ /* 0x040fe40000000000 */
[C---:B------:R-:W-:Y:S01]  /*23930*/  VIADD R51, R200.reuse, 0x10 ;  /* 0x00000010c8337836 */ /* 0x040fe20000000000 */
[----:B------:R-:W-:Y:S01]  /*23940*/  SHF.R.S32.HI R48, RZ, 0x1f, R48 ;  /* 0x0000001fff307819 */ /* 0x000fe20000011430 */
[----:B------:R-:W-:-:S02]  /*23950*/  VIADD R52, R200, 0x18 ;  /* 0x00000018c8347836 */ /* 0x000fc40000000000 */
[-C--:B------:R-:W-:Y:S02]  /*23960*/  @!P1 LOP3.LUT R79, R79, R78.reuse, RZ, 0x3c, !PT ;  /* 0x0000004e4f4f9212 */ /* 0x080fe400078e3cff */
[C---:B--2---:R-:W-:Y:S02]  /*23970*/  @!P1 LEA R12, P3, R200.reuse, R47, 0x2 ;  /* 0x0000002fc80c9211 */ /* 0x044fe400078610ff */
[C---:B------:R-:W-:Y:S01]  /*23980*/  @!P1 LOP3.LUT R78, R79.reuse, R78, RZ, 0x3c, !PT ;  /* 0x0000004e4f4e9212 */ /* 0x040fe200078e3cff */
[----:B------:R-:W-:Y:S01]  /*23990*/  @!P0 IMAD.MOV.U32 R41, RZ, RZ, R0 ;  /* 0x000000ffff298224 */ /* 0x000fe200078e0000 */
[C---:B-1----:R-:W-:Y:S01]  /*239a0*/  @!P1 LEA.HI.X R13, R200.reuse, R46, R14, 0x2, P3 ;  /* 0x0000002ec80d9211 */ /* 0x042fe200018f140e */
[----:B------:R-:W-:Y:S01]  /*239b0*/  VIADD R0, R200, 0x40 ;  /* 0x00000040c8007836 */ /* 0x000fe20000000000 */
[----:B------:R-:W-:Y:S02]  /*239c0*/  ISETP.GE.AND P3, PT, R50, UR4, PT ;  /* 0x0000000432007c0c */ /* 0x000fe4000bf66270 */
[----:B------:R-:W-:-:S02]  /*239d0*/  @!P1 LOP3.LUT R79, R79, R78, RZ, 0x3c, !PT ;  /* 0x0000004e4f4f9212 */ /* 0x000fc400078e3cff */
[CC--:B------:R-:W-:Y:S02]  /*239e0*/  @!P0 LEA R14, P4, R40.reuse, R47.reuse, 0x2 ;  /* 0x0000002f280e8211 */ /* 0x0c0fe400078810ff */
[----:B------:R-:W-:Y:S01]  /*239f0*/  SHF.R.S32.HI R51, RZ, 0x1f, R51 ;  /* 0x0000001fff337819 */ /* 0x000fe20000011433 */
[----:B------:R1:W-:Y:S01]  /*23a00*/  @!P1 ST.E.64 desc[UR40][R12.64], R78 ;  /* 0x0000004e0c009985 */ /* 0x0003e2000c101b28 */
[----:B------:R-:W-:Y:S02]  /*23a10*/  ISETP.GE.AND P1, PT, R49, UR4, PT ;  /* 0x0000000431007c0c */ /* 0x000fe4000bf26270 */
[----:B------:R-:W-:Y:S01]  /*23a20*/  @!P0 LEA.HI.X R15, R40, R46, R48, 0x2, P4 ;  /* 0x0000002e280f8211 */ /* 0x000fe200020f1430 */
[----:B------:R-:W-:Y:S01]  /*23a30*/  @!P0 IMAD.MOV.U32 R40, RZ, RZ, R2 ;  /* 0x000000ffff288224 */ /* 0x000fe200078e0002 */
[----:B------:R-:W-:Y:S01]  /*23a40*/  SHF.R.S32.HI R52, RZ, 0x1f, R52 ;  /* 0x0000001fff347819 */ /* 0x000fe20000011434 */
[----:B------:R-:W-:Y:S01]  /*23a50*/  VIADD R48, R200, 0x28 ;  /* 0x00000028c8307836 */ /* 0x000fe20000000000 */
[----:B------:R-:W-:Y:S01]  /*23a60*/  SHF.R.S32.HI R0, RZ, 0x1f, R0 ;  /* 0x0000001fff007819 */ /* 0x000fe20000011400 */
[----:B------:R-:W-:Y:S01]  /*23a70*/  @!P2 IMAD.MOV.U32 R2, RZ, RZ, R5 ;  /* 0x000000ffff02a224 */ /* 0x000fe200078e0005 */
[----:B------:R2:W-:Y:S01]  /*23a80*/  @!P0 ST.E.64 desc[UR40][R14.64], R40 ;  /* 0x000000280e008985 */ /* 0x0005e2000c101b28 */
[----:B------:R-:W-:Y:S01]  /*23a90*/  @!P3 IMAD.MOV.U32 R5, RZ, RZ, R4 ;  /* 0x000000ffff05b224 */ /* 0x000fe200078e0004 */
[----:B------:R-:W-:Y:S01]  /*23aa0*/  ISETP.GE.AND P0, PT, R48, UR4, PT ;  /* 0x0000000430007c0c */ /* 0x000fe2000bf06270 */
[----:B------:R-:W-:Y:S01]  /*23ab0*/  @!P3 IMAD.MOV.U32 R4, RZ, RZ, R6 ;  /* 0x000000ffff04b224 */ /* 0x000fe200078e0006 */
[----:B-1----:R-:W-:-:S04]  /*23ac0*/  @!P2 LEA R12, P5, R11, R47, 0x2 ;  /* 0x0000002f0b0ca211 */ /* 0x002fc800078a10ff */
[-C--:B------:R-:W-:Y:S01]  /*23ad0*/  @!P2 LEA.HI.X R13, R11, R46.reuse, R51, 0x2, P5 ;  /* 0x0000002e0b0da211 */ /* 0x080fe200028f1433 */
[C---:B------:R-:W-:Y:S02]  /*23ae0*/  VIADD R11, R200.reuse, 0x30 ;  /* 0x00000030c80b7836 */ /* 0x040fe40000000000 */
[----:B------:R-:W-:Y:S01]  /*23af0*/  VIADD R51, R200, 0x20 ;  /* 0x00000020c8337836 */ /* 0x000fe20000000000 */
[CC--:B--2---:R-:W-:Y:S01]  /*23b00*/  @!P3 LEA R14, P4, R50.reuse, R47.reuse, 0x2 ;  /* 0x0000002f320eb211 */ /* 0x0c4fe200078810ff */
[----:B------:R1:W-:Y:S01]  /*23b10*/  @!P2 ST.E.64 desc[UR40][R12.64], R2 ;  /* 0x000000020c00a985 */ /* 0x0003e2000c101b28 */
[----:B------:R-:W-:Y:S02]  /*23b20*/  ISETP.GE.AND P2, PT, R11, UR4, PT ;  /* 0x000000040b007c0c */ /* 0x000fe4000bf46270 */
[----:B------:R-:W-:Y:S01]  /*23b30*/  @!P3 LEA.HI.X R15, R50, R46, R52, 0x2, P4 ;  /* 0x0000002e320fb211 */ /* 0x000fe200020f1434 */
[C---:B------:R-:W-:Y:S01]  /*23b40*/  VIADD R50, R200.reuse, 0x38 ;  /* 0x00000038c8327836 */ /* 0x040fe20000000000 */
[----:B------:R-:W-:Y:S01]  /*23b50*/  SHF.R.S32.HI R51, RZ, 0x1f, R51 ;  /* 0x0000001fff337819 */ /* 0x000fe20000011433 */
[----:B------:R-:W-:Y:S01]  /*23b60*/  VIADD R52, R200, 0x28 ;  /* 0x00000028c8347836 */ /* 0x000fe20000000000 */
[----:B------:R-:W-:Y:S01]  /*23b70*/  @!P0 LEA R6, P4, R48, R47, 0x2 ;  /* 0x0000002f30068211 */ /* 0x000fe200078810ff */
[----:B------:R2:W-:Y:S01]  /*23b80*/  @!P3 ST.E.64 desc[UR40][R14.64], R4 ;  /* 0x000000040e00b985 */ /* 0x0005e2000c101b28 */
[----:B------:R-:W-:-:S02]  /*23b90*/  ISETP.GE.AND P3, PT, R50, UR4, PT ;  /* 0x0000000432007c0c */ /* 0x000fc4000bf66270 */
[----:B------:R-:W-:Y:S02]  /*23ba0*/  SHF.R.S32.HI R52, RZ, 0x1f, R52 ;  /* 0x0000001fff347819 */ /* 0x000fe40000011434 */
[C---:B-1----:R-:W-:Y:S01]  /*23bb0*/  @!P1 LEA R2, P5, R49.reuse, R47, 0x2 ;  /* 0x0000002f31029211 */ /* 0x042fe200078a10ff */
[C---:B------:R-:W-:Y:S01]  /*23bc0*/  VIADD R12, R200.reuse, 0x48 ;  /* 0x00000048c80c7836 */ /* 0x040fe20000000000 */
[----:B------:R-:W-:Y:S02]  /*23bd0*/  SHF.R.S32.HI R13, RZ, 0x1f, R229 ;  /* 0x0000001fff0d7819 */ /* 0x000fe400000114e5 */
[----:B------:R-:W-:Y:S01]  /*23be0*/  @!P1 LEA.HI.X R3, R49, R46, R51, 0x2, P5 ;  /* 0x0000002e31039211 */ /* 0x000fe200028f1433 */
[C---:B------:R-:W-:Y:S01]  /*23bf0*/  VIADD R49, R200.reuse, 0x40 ;  /* 0x00000040c8317836 */ /* 0x040fe20000000000 */
[----:B------:R-:W-:Y:S01]  /*23c00*/  SHF.R.S32.HI R12, RZ, 0x1f, R12 ;  /* 0x0000001fff0c7819 */ /* 0x000fe2000001140c */
[----:B------:R-:W-:Y:S02]  /*23c10*/  VIADD R51, R200, 0x30 ;  /* 0x00000030c8337836 */ /* 0x000fe40000000000 */
[----:B--2---:R-:W-:-:S02]  /*23c20*/  @!P1 IMAD.MOV.U32 R4, RZ, RZ, R87 ;  /* 0x000000ffff049224 */ /* 0x004fc400078e0057 */
[----:B------:R-:W-:Y:S01]  /*23c30*/  @!P1 IMAD.MOV.U32 R5, RZ, RZ, R7 ;  /* 0x000000ffff059224 */ /* 0x000fe200078e0007 */
[----:B------:R-:W-:Y:S01]  /*23c40*/  SHF.R.S32.HI R51, RZ, 0x1f, R51 ;  /* 0x0000001fff337819 */ /* 0x000fe20000011433 */
[----:B------:R-:W-:Y:S01]  /*23c50*/  @!P0 IMAD.MOV.U32 R87, RZ, RZ, R86 ;  /* 0x000000ffff578224 */ /* 0x000fe200078e0056 */
[----:B------:R-:W-:Y:S01]  /*23c60*/  @!P0 LEA.HI.X R7, R48, R46, R52, 0x2, P4 ;  /* 0x0000002e30078211 */ /* 0x000fe200020f1434 */
[----:B------:R-:W-:Y:S01]  /*23c70*/  @!P0 IMAD.MOV.U32 R86, RZ, RZ, R88 ;  /* 0x000000ffff568224 */ /* 0x000fe200078e0058 */
[----:B------:R1:W-:Y:S01]  /*23c80*/  @!P1 ST.E.64 desc[UR40][R2.64], R4 ;  /* 0x0000000402009985 */ /* 0x0003e2000c101b28 */
[----:B------:R-:W-:Y:S01]  /*23c90*/  ISETP.GE.AND P1, PT, R49, UR4, PT ;  /* 0x0000000431007c0c */ /* 0x000fe2000bf26270 */
[----:B------:R-:W-:Y:S02]  /*23ca0*/  VIADD R48, R200, 0x48 ;  /* 0x00000048c8307836 */ /* 0x000fe40000000000 */
[----:B------:R2:W-:Y:S03]  /*23cb0*/  @!P0 ST.E.64 desc[UR40][R6.64], R86 ;  /* 0x0000005606008985 */ /* 0x0005e6000c101b28 */
[----:B------:R-:W-:-:S02]  /*23cc0*/  ISETP.GE.AND P0, PT, R48, UR4, PT ;  /* 0x0000000430007c0c */ /* 0x000fc4000bf06270 */
[CC--:B-1----:R-:W-:Y:S01]  /*23cd0*/  @!P2 LEA R2, P5, R11.reuse, R47.reuse, 0x2 ;  /* 0x0000002f0b02a211 */ /* 0x0c2fe200078a10ff */
[----:B------:R-:W-:Y:S02]  /*23ce0*/  @!P2 IMAD.MOV.U32 R4, RZ, RZ, R91 ;  /* 0x000000ffff04a224 */ /* 0x000fe400078e005b */
[----:B------:R-:W-:Y:S01]  /*23cf0*/  @!P2 IMAD.MOV.U32 R5, RZ, RZ, R89 ;  /* 0x000000ffff05a224 */ /* 0x000fe200078e0059 */
[----:B------:R-:W-:Y:S01]  /*23d00*/  @!P2 LEA.HI.X R3, R11, R46, R51, 0x2, P5 ;  /* 0x0000002e0b03a211 */ /* 0x000fe200028f1433 */
[----:B------:R-:W-:Y:S01]  /*23d10*/  VIADD R11, R200, 0x50 ;  /* 0x00000050c80b7836 */ /* 0x000fe20000000000 */
[----:B--2---:R-:W-:Y:S01]  /*23d20*/  @!P3 LEA R6, P4, R50, R47, 0x2 ;  /* 0x0000002f3206b211 */ /* 0x004fe200078810ff */
[----:B------:R-:W-:Y:S02]  /*23d30*/  VIADD R51, R200, 0x38 ;  /* 0x00000038c8337836 */ /* 0x000fe40000000000 */
[----:B------:R1:W-:Y:S01]  /*23d40*/  @!P2 ST.E.64 desc[UR40][R2.64], R4 ;  /* 0x000000040200a985 */ /* 0x0003e2000c101b28 */
[----:B------:R-:W-:Y:S01]  /*23d50*/  ISETP.GE.AND P2, PT, R11, UR4, PT ;  /* 0x000000040b007c0c */ /* 0x000fe2000bf46270 */
[----:B------:R-:W-:Y:S01]  /*23d60*/  @!P3 IMAD.MOV.U32 R91, RZ, RZ, R90 ;  /* 0x000000ffff5bb224 */ /* 0x000fe200078e005a */
[----:B------:R-:W-:Y:S01]  /*23d70*/  SHF.R.S32.HI R51, RZ, 0x1f, R51 ;  /* 0x0000001fff337819 */ /* 0x000fe20000011433 */
[----:B------:R-:W-:-:S03]  /*23d80*/  @!P3 IMAD.MOV.U32 R90, RZ, RZ, R92 ;  /* 0x000000ffff5ab224 */ /* 0x000fc600078e005c */
[----:B------:R-:W-:-:S05]  /*23d90*/  @!P3 LEA.HI.X R7, R50, R46, R51, 0x2, P4 ;  /* 0x0000002e3207b211 */ /* 0x000fca00020f1433 */
[----:B------:R2:W-:Y:S01]  /*23da0*/  @!P3 ST.E.64 desc[UR40][R6.64], R90 ;  /* 0x0000005a0600b985 */ /* 0x0005e2000c101b28 */
[----:B------:R-:W-:Y:S01]  /*23db0*/  ISETP.GE.AND P3, PT, R237, UR4, PT ;  /* 0x00000004ed007c0c */ /* 0x000fe2000bf66270 */
[----:B-1----:R-:W-:Y:S01]  /*23dc0*/  @!P1 IMAD.MOV.U32 R4, RZ, RZ, R95 ;  /* 0x000000ffff049224 */ /* 0x002fe200078e005f */
[C---:B------:R-:W-:Y:S01]  /*23dd0*/  @!P1 LEA R2, P5, R49.reuse, R47, 0x2 ;  /* 0x0000002f31029211 */ /* 0x040fe200078a10ff */
[----:B------:R-:W-:Y:S02]  /*23de0*/  @!P1 IMAD.MOV.U32 R5, RZ, RZ, R93 ;  /* 0x000000ffff059224 */ /* 0x000fe400078e005d */
[----:B------:R-:W-:Y:S01]  /*23df0*/  @!P0 IMAD.MOV.U32 R95, RZ, RZ, R94 ;  /* 0x000000ffff5f8224 */ /* 0x000fe200078e005e */
[----:B------:R-:W-:Y:S01]  /*23e00*/  @!P1 LEA.HI.X R3, R49, R46, R0, 0x2, P5 ;  /* 0x0000002e31039211 */ /* 0x000fe200028f1400 */
[----:B------:R-:W-:Y:S02]  /*23e10*/  VIADD R0, R200, 0x50 ;  /* 0x00000050c8007836 */ /* 0x000fe40000000000 */
[----:B------:R-:W-:-:S02]  /*23e20*/  @!P0 IMAD.MOV.U32 R94, RZ, RZ, R96 ;  /* 0x000000ffff5e8224 */ /* 0x000fc400078e0060 */
[----:B------:R1:W-:Y:S01]  /*23e30*/  @!P1 ST.E.64 desc[UR40][R2.64], R4 ;  /* 0x0000000402009985 */ /* 0x0003e2000c101b28 */
[----:B------:R-:W-:Y:S02]  /*23e40*/  ISETP.GE.AND P1, PT, R236, UR4, PT ;  /* 0x00000004ec007c0c */ /* 0x000fe4000bf26270 */
[CC--:B--2---:R-:W-:Y:S02]  /*23e50*/  @!P0 LEA R6, P4, R48.reuse, R47.reuse, 0x2 ;  /* 0x0000002f30068211 */ /* 0x0c4fe400078810ff */
[----:B------:R-:W-:Y:S02]  /*23e60*/  SHF.R.S32.HI R0, RZ, 0x1f, R0 ;  /* 0x0000001fff007819 */ /* 0x000fe40000011400 */
[----:B------:R-:W-:Y:S02]  /*23e70*/  @!P0 LEA.HI.X R7, R48, R46, R12, 0x2, P4 ;  /* 0x0000002e30078211 */ /* 0x000fe400020f140c */
[----:B------:R-:W-:Y:S02]  /*23e80*/  ISETP.GE.AND P4, PT, R235, UR4, PT ;  /* 0x00000004eb007c0c */ /* 0x000fe4000bf86270 */
[----:B------:R-:W-:Y:S01]  /*23e90*/  SHF.R.S32.HI R12, RZ, 0x1f, R235 ;  /* 0x0000001fff0c7819 */ /* 0x000fe200000114eb */
[----:B------:R2:W-:Y:S01]  /*23ea0*/  @!P0 ST.E.64 desc[UR40][R6.64], R94 ;  /* 0x0000005e06008985 */ /* 0x0005e2000c101b28 */
[----:B-1----:R-:W-:Y:S01]  /*23eb0*/  @!P2 LEA R2, P5, R11, R47, 0x2 ;  /* 0x0000002f0b02a211 */ /* 0x002fe200078a10ff */
[----:B------:R-:W-:-:S02]  /*23ec0*/  @!P2 IMAD.MOV.U32 R4, RZ, RZ, R99 ;  /* 0x000000ffff04a224 */ /* 0x000fc400078e0063 */
[----:B------:R-:W-:Y:S01]  /*23ed0*/  @!P2 IMAD.MOV.U32 R5, RZ, RZ, R97 ;  /* 0x000000ffff05a224 */ /* 0x000fe200078e0061 */
[----:B------:R-:W-:Y:S01]  /*23ee0*/  @!P2 LEA.HI.X R3, R11, R46, R0, 0x2, P5 ;  /* 0x0000002e0b03a211 */ /* 0x000fe200028f1400 */
[----:B------:R-:W-:Y:S01]  /*23ef0*/  @!P3 IMAD.MOV.U32 R99, RZ, RZ, R98 ;  /* 0x000000ffff63b224 */ /* 0x000fe200078e0062 */
[----:B------:R-:W-:Y:S01]  /*23f00*/  SHF.R.S32.HI R11, RZ, 0x1f, R237 ;  /* 0x0000001fff0b7819 */ /* 0x000fe200000114ed */
[----:B------:R-:W-:Y:S01]  /*23f10*/  @!P3 IMAD.MOV.U32 R98, RZ, RZ, R100 ;  /* 0x000000ffff62b224 */ /* 0x000fe200078e0064 */
[----:B------:R-:W-:Y:S01]  /*23f20*/  SHF.R.S32.HI R0, RZ, 0x1f, R236 ;  /* 0x0000001fff007819 */ /* 0x000fe200000114ec */
[----:B------:R1:W-:Y:S01]  /*23f30*/  @!P2 ST.E.64 desc[UR40][R2.64], R4 ;  /* 0x000000040200a985 */ /* 0x0003e2000c101b28 */
[----:B------:R-:W-:Y:S02]  /*23f40*/  ISETP.GE.AND P2, PT, R234, UR4, PT ;  /* 0x00000004ea007c0c */ /* 0x000fe4000bf46270 */
[----:B--2---:R-:W-:-:S04]  /*23f50*/  @!P3 LEA R6, P0, R237, R47, 0x2 ;  /* 0x0000002fed06b211 */ /* 0x004fc800078010ff */
[----:B------:R-:W-:Y:S01]  /*23f60*/  @!P3 LEA.HI.X R7, R237, R46, R11, 0x2, P0 ;  /* 0x0000002eed07b211 */ /* 0x000fe200000f140b */
[----:B------:R-:W-:Y:S01]  /*23f70*/  @!P1 IMAD.MOV.U32 R11, RZ, RZ, R8 ;  /* 0x000000ffff0b9224 */ /* 0x000fe200078e0008 */
[----:B------:R-:W-:-:S03]  /*23f80*/  ISETP.GE.AND P0, PT, R233, UR4, PT ;  /* 0x00000004e9007c0c */ /* 0x000fc6000bf06270 */
[----:B------:R2:W-:Y:S01]  /*23f90*/  @!P3 ST.E.64 desc[UR40][R6.64], R98 ;  /* 0x000000620600b985 */ /* 0x0005e2000c101b28 */
[----:B------:R-:W-:Y:S02]  /*23fa0*/  ISETP.GE.AND P3, PT, R232, UR4, PT ;  /* 0x00000004e8007c0c */ /* 0x000fe4000bf66270 */
[----:B-1----:R-:W-:-:S04]  /*23fb0*/  @!P1 LEA R2, P5, R236, R47, 0x2 ;  /* 0x0000002fec029211 */ /* 0x002fc800078a10ff */
[-C--:B------:R-:W-:Y:S02]  /*23fc0*/  @!P1 LEA.HI.X R3, R236, R46.reuse, R0, 0x2, P5 ;  /* 0x0000002eec039211 */ /* 0x080fe400028f1400 */
[C---:B------:R-:W-:Y:S02]  /*23fd0*/  @!P4 LEA R4, P5, R235.reuse, R47, 0x2 ;  /* 0x0000002feb04c211 */ /* 0x040fe400078a10ff */
[----:B------:R-:W-:Y:S01]  /*23fe0*/  SHF.R.S32.HI R0, RZ, 0x1f, R234 ;  /* 0x0000001fff007819 */ /* 0x000fe200000114ea */
[----:B------:R1:W-:Y:S01]  /*23ff0*/  @!P1 ST.E.64 desc[UR40][R2.64], R10 ;  /* 0x0000000a02009985 */ /* 0x0003e2000c101b28 */
[----:B------:R-:W-:Y:S01]  /*24000*/  @!P4 LEA.HI.X R5, R235, R46, R12, 0x2, P5 ;  /* 0x0000002eeb05c211 */ /* 0x000fe200028f140c */
[----:B--2---:R-:W-:Y:S01]  /*24010*/  @!P4 IMAD.MOV.U32 R6, RZ, RZ, R20 ;  /* 0x000000ffff06c224 */ /* 0x004fe200078e0014 */
[----:B------:R-:W-:Y:S01]  /*24020*/  SHF.R.S32.HI R12, RZ, 0x1f, R233 ;  /* 0x0000001fff0c7819 */ /* 0x000fe200000114e9 */
[----:B------:R-:W-:-:S05]  /*24030*/  @!P4 IMAD.MOV.U32 R7, RZ, RZ, R9 ;  /* 0x000000ffff07c224 */ /* 0x000fca00078e0009 */
[----:B------:R2:W-:Y:S01]  /*24040*/  @!P4 ST.E.64 desc[UR40][R4.64], R6 ;  /* 0x000000060400c985 */ /* 0x0005e2000c101b28 */
[-C--:B-1----:R-:W-:Y:S01]  /*24050*/  @!P2 LEA R2, P1, R234, R47.reuse, 0x2 ;  /* 0x0000002fea02a211 */ /* 0x082fe200078210ff */
[C---:B------:R-:W-:Y:S02]  /*24060*/  VIADD R10, R200.reuse, 0xb0 ;  /* 0x000000b0c80a7836 */ /* 0x040fe40000000000 */
[----:B------:R-:W-:Y:S01]  /*24070*/  VIADD R11, R200, 0xb8 ;  /* 0x000000b8c80b7836 */ /* 0x000fe20000000000 */
[----:B------:R-:W-:Y:S02]  /*24080*/  @!P2 LEA.HI.X R3, R234, R46, R0, 0x2, P1 ;  /* 0x0000002eea03a211 */ /* 0x000fe400008f1400 */
[----:B------:R-:W-:Y:S02]  /*24090*/  ISETP.GE.AND P1, PT, R231, UR4, PT ;  /* 0x00000004e7007c0c */ /* 0x000fe4000bf26270 */
[----:B------:R-:W-:Y:S01]  /*240a0*/  SHF.R.S32.HI R0, RZ, 0x1f, R232 ;  /* 0x0000001fff007819 */ /* 0x000fe200000114e8 */
[----:B--2---:R-:W-:Y:S01]  /*240b0*/  @!P2 IMAD.MOV.U32 R4, RZ, RZ, R25 ;  /* 0x000000ffff04a224 */ /* 0x004fe200078e0019 */
[----:B------:R-:W-:Y:S01]  /*240c0*/  @!P0 LEA R6, P4, R233, R47, 0x2 ;  /* 0x0000002fe9068211 */ /* 0x000fe200078810ff */
[----:B------:R-:W-:-:S02]  /*240d0*/  @!P2 IMAD.MOV.U32 R5, RZ, RZ, R21 ;  /* 0x000000ffff05a224 */ /* 0x000fc400078e0015 */
[----:B------:R-:W-:Y:S01]  /*240e0*/  @!P0 IMAD.MOV.U32 R25, RZ, RZ, R24 ;  /* 0x000000ffff198224 */ /* 0x000fe200078e0018 */
[-C--:B------:R-:W-:Y:S01]  /*240f0*/  @!P0 LEA.HI.X R7, R233, R46.reuse, R12, 0x2, P4 ;  /* 0x0000002ee9078211 */ /* 0x080fe200020f140c */
[----:B------:R-:W-:Y:S01]  /*24100*/  @!P0 IMAD.MOV.U32 R24, RZ, RZ, R26 ;  /* 0x000000ffff188224 */ /* 0x000fe200078e001a */
[----:B------:R1:W-:Y:S01]  /*24110*/  @!P2 ST.E.64 desc[UR40][R2.64], R4 ;  /* 0x000000040200a985 */ /* 0x0003e2000c101b28 */
[----:B------:R-:W-:Y:S01]  /*24120*/  ISETP.GE.AND P2, PT, R230, UR4, PT ;  /* 0x00000004e6007c0c */ /* 0x000fe2000bf46270 */
[----:B------:R-:W-:Y:S02]  /*24130*/  VIADD R12, R200, 0xa8 ;  /* 0x000000a8c80c7836 */ /* 0x000fe40000000000 */
[----:B------:R2:W-:Y:S01]  /*24140*/  @!P0 ST.E.64 desc[UR40][R6.64], R24 ;  /* 0x0000001806008985 */ /* 0x0005e2000c101b28 */
[C---:B-1----:R-:W-:Y:S01]  /*24150*/  @!P3 LEA R2, P5, R232.reuse, R47, 0x2 ;  /* 0x0000002fe802b211 */ /* 0x042fe200078a10ff */
[----:B------:R-:W-:Y:S02]  /*24160*/  @!P3 IMAD.MOV.U32 R4, RZ, RZ, R102 ;  /* 0x000000ffff04b224 */ /* 0x000fe400078e0066 */
[----:B------:R-:W-:Y:S01]  /*24170*/  @!P3 IMAD.MOV.U32 R5, RZ, RZ, R27 ;  /* 0x000000ffff05b224 */ /* 0x000fe200078e001b */
[----:B------:R-:W-:-:S02]  /*24180*/  @!P3 LEA.HI.X R3, R232, R46, R0, 0x2, P5 ;  /* 0x0000002ee803b211 */ /* 0x000fc400028f1400 */
[-C--:B--2---:R-:W-:Y:S02]  /*24190*/  @!P1 LEA R6, P0, R231, R47.reuse, 0x2 ;  /* 0x0000002fe7069211 */ /* 0x084fe400078010ff */
[----:B------:R-:W-:Y:S01]  /*241a0*/  SHF.R.S32.HI R0, RZ, 0x1f, R231 ;  /* 0x0000001fff007819 */ /* 0x000fe200000114e7 */
[----:B------:R1:W-:Y:S01]  /*241b0*/  @!P3 ST.E.64 desc[UR40][R2.64], R4 ;  /* 0x000000040200b985 */ /* 0x0003e2000c101b28 */
[----:B------:R-:W-:Y:S02]  /*241c0*/  ISETP.GE.AND P3, PT, R229, UR4, PT ;  /* 0x00000004e5007c0c */ /* 0x000fe4000bf66270 */
[----:B------:R-:W-:Y:S02]  /*241d0*/  @!P1 LEA.HI.X R7, R231, R46, R0, 0x2, P0 ;  /* 0x0000002ee7079211 */ /* 0x000fe400000f1400 */
[----:B------:R-:W-:Y:S02]  /*241e0*/  ISETP.GE.AND P0, PT, R227, UR4, PT ;  /* 0x00000004e3007c0c */ /* 0x000fe4000bf06270 */
[----:B------:R-:W-:Y:S01]  /*241f0*/  SHF.R.S32.HI R0, RZ, 0x1f, R230 ;  /* 0x0000001fff007819 */ /* 0x000fe200000114e6 */
[----:B-1----:R-:W-:Y:S01]  /*24200*/  @!P1 IMAD.MOV.U32 R4, RZ, RZ, R103 ;  /* 0x000000ffff049224 */ /* 0x002fe200078e0067 */
[----:B------:R-:W-:Y:S01]  /*24210*/  @!P2 LEA R2, P4, R230, R47, 0x2 ;  /* 0x0000002fe602a211 */ /* 0x000fe200078810ff */
[----:B------:R-:W-:-:S04]  /*24220*/  @!P1 IMAD.MOV.U32 R5, RZ, RZ, R101 ;  /* 0x000000ffff059224 */ /* 0x000fc800078e0065 */
[C---:B------:R-:W-:Y:S02]  /*24230*/  @!P3 LEA R8, P5, R229.reuse, R47, 0x2 ;  /* 0x0000002fe508b211 */ /* 0x040fe400078a10ff */
[-C--:B------:R-:W-:Y:S01]  /*24240*/  @!P2 LEA.HI.X R3, R230, R46.reuse, R0, 0x2, P4 ;  /* 0x0000002ee603a211 */ /* 0x080fe200020f1400 */
[----:B------:R1:W-:Y:S01]  /*24250*/  @!P1 ST.E.64 desc[UR40][R6.64], R4 ;  /* 0x0000000406009985 */ /* 0x0003e2000c101b28 */
[----:B------:R-:W-:Y:S02]  /*24260*/  ISETP.GE.AND P1, PT, R12, UR4, PT ;  /* 0x000000040c007c0c */ /* 0x000fe4000bf26270 */
[----:B------:R-:W-:Y:S02]  /*24270*/  SHF.R.S32.HI R0, RZ, 0x1f, R227 ;  /* 0x0000001fff007819 */ /* 0x000fe400000114e3 */
[----:B------:R-:W-:Y:S02]  /*24280*/  @!P3 LEA.HI.X R9, R229, R46, R13, 0x2, P5 ;  /* 0x0000002ee509b211 */ /* 0x000fe400028f140d */
[----:B------:R-:W-:-:S02]  /*24290*/  SHF.R.S32.HI R13, RZ, 0x1f, R12 ;  /* 0x0000001fff0d7819 */ /* 0x000fc4000001140c */
[----:B------:R-:W-:Y:S01]  /*242a0*/  ISETP.GE.AND P5, PT, R11, UR4, PT ;  /* 0x000000040b007c0c */ /* 0x000fe2000bfa6270 */
[----:B-1----:R-:W-:Y:S01]  /*242b0*/  @!P2 IMAD.MOV.U32 R4, RZ, RZ, R106 ;  /* 0x000000ffff04a224 */ /* 0x002fe200078e006a */
[----:B------:R-:W-:Y:S01]  /*242c0*/  @!P0 LEA R6, P4, R227, R47, 0x2 ;  /* 0x0000002fe3068211 */ /* 0x000fe200078810ff */
[----:B------:R-:W-:-:S03]  /*242d0*/  @!P2 IMAD.MOV.U32 R5, RZ, RZ, R104 ;  /* 0x000000ffff05a224 */ /* 0x000fc600078e0068 */
[-C--:B------:R-:W-:Y:S02]  /*242e0*/  @!P0 LEA.HI.X R7, R227, R46.reuse, R0, 0x2, P4 ;  /* 0x0000002ee3078211 */ /* 0x080fe400020f1400 */
[----:B------:R1:W-:Y:S01]  /*242f0*/  @!P2 ST.E.64 desc[UR40][R2.64], R4 ;  /* 0x000000040200a985 */ /* 0x0003e2000c101b28 */
[----:B------:R-:W-:Y:S02]  /*24300*/  ISETP.GE.AND P2, PT, R10, UR4, PT ;  /* 0x000000040a007c0c */ /* 0x000fe4000bf46270 */
[----:B------:R-:W-:Y:S02]  /*24310*/  SHF.R.S32.HI R0, RZ, 0x1f, R11 ;  /* 0x0000001fff007819 */ /* 0x000fe4000001140b */
[C---:B-1----:R-:W-:Y:S02]  /*24320*/  @!P1 LEA R4, P4, R12.reuse, R47, 0x2 ;  /* 0x0000002f0c049211 */ /* 0x042fe400078810ff */
[----:B------:R-:W-:Y:S02]  /*24330*/  SHF.R.S32.HI R3, RZ, 0x1f, R10 ;  /* 0x0000001fff037819 */ /* 0x000fe4000001140a */
[----:B------:R-:W-:Y:S01]  /*24340*/  @!P1 LEA.HI.X R5, R12, R46, R13, 0x2, P4 ;  /* 0x0000002e0c059211 */ /* 0x000fe200020f140d */
[----:B------:R-:W-:-:S04]  /*24350*/  @!P3 IMAD.MOV.U32 R12, RZ, RZ, R107 ;  /* 0x000000ffff0cb224 */ /* 0x000fc800078e006b */
[----:B------:R-:W-:Y:S01]  /*24360*/  @!P2 LEA R2, P4, R10, R47, 0x2 ;  /* 0x0000002f0a02a211 */ /* 0x000fe200078810ff */
[----:B------:R-:W-:-:S03]  /*24370*/  @!P3 IMAD.MOV.U32 R13, RZ, RZ, R105 ;  /* 0x000000ffff0db224 */ /* 0x000fc600078e0069 */
[----:B------:R-:W-:Y:S02]  /*24380*/  @!P2 LEA.HI.X R3, R10, R46, R3, 0x2, P4 ;  /* 0x0000002e0a03a211 */ /* 0x000fe400020f1403 */
[----:B------:R1:W-:Y:S01]  /*24390*/  @!P3 ST.E.64 desc[UR40][R8.64], R12 ;  /* 0x0000000c0800b985 */ /* 0x0003e2000c101b28 */
[----:B------:R-:W-:-:S04]  /*243a0*/  @!P5 LEA R10, P4, R11, R47, 0x2 ;  /* 0x0000002f0b0ad211 */ /* 0x000fc800078810ff */
[----:B------:R-:W-:Y:S01]  /*243b0*/  @!P5 LEA.HI.X R11, R11, R46, R0, 0x2, P4 ;  /* 0x0000002e0b0bd211 */ /* 0x000fe200020f1400 */
[----:B-1----:R-:W-:Y:S02]  /*243c0*/  @!P0 IMAD.MOV.U32 R8, RZ, RZ, R110 ;  /* 0x000000ffff088224 */ /* 0x002fe400078e006e */
[----:B------:R-:W-:-:S05]  /*243d0*/  @!P0 IMAD.MOV.U32 R9, RZ, RZ, R108 ;  /* 0x000000ffff098224 */ /* 0x000fca00078e006c */
[----:B------:R1:W-:Y:S02]  /*243e0*/  @!P0 ST.E.64 desc[UR40][R6.64], R8 ;  /* 0x0000000806008985 */ /* 0x0003e4000c101b28 */
[----:B-1----:R-:W-:Y:S02]  /*243f0*/  @!P1 IMAD.MOV.U32 R6, RZ, RZ, R111 ;  /* 0x000000ffff069224 */ /* 0x002fe400078e006f */
[----:B------:R-:W-:-:S05]  /*24400*/  @!P1 IMAD.MOV.U32 R7, RZ, RZ, R109 ;  /* 0x000000ffff079224 */ /* 0x000fca00078e006d */
[----:B------:R1:W-:Y:S02]  /*24410*/  @!P1 ST.E.64 desc[UR40][R4.64], R6 ;  /* 0x0000000604009985 */ /* 0x0003e4000c101b28 */
[----:B-1----:R-:W-:Y:S02]  /*24420*/  @!P2 IMAD.MOV.U32 R4, RZ, RZ, R114 ;  /* 0x000000ffff04a224 */ /* 0x002fe400078e0072 */
[----:B------:R-:W-:Y:S02]  /*24430*/  @!P2 IMAD.MOV.U32 R5, RZ, RZ, R112 ;  /* 0x000000ffff05a224 */ /* 0x000fe400078e0070 */
[----:B------:R-:W-:Y:S02]  /*24440*/  @!P5 IMAD.MOV.U32 R6, RZ, RZ, R115 ;  /* 0x000000ffff06d224 */ /* 0x000fe400078e0073 */
[----:B------:R-:W-:Y:S01]  /*24450*/  @!P5 IMAD.MOV.U32 R7, RZ, RZ, R113 ;  /* 0x000000ffff07d224 */ /* 0x000fe200078e0071 */
[----:B------:R3:W-:Y:S04]  /*24460*/  @!P2 ST.E.64 desc[UR40][R2.64], R4 ;  /* 0x000000040200a985 */ /* 0x0007e8000c101b28 */
[----:B------:R3:W-:Y:S02]  /*24470*/  @!P5 ST.E.64 desc[UR40][R10.64], R6 ;  /* 0x000000060a00d985 */ /* 0x0007e4000c101b28 */
.L_x_4713:
[----:B------:R-:W-:Y:S05]  /*24480*/  BSYNC B1 ;  /* 0x0000000000017941 */ /* 0x000fea0003800000 */
.L_x_4712:
[----:B------:R-:W-:-:S03]  /*24490*/  UMOV UR4, 0xffffffff ;  /* 0xffffffff00047882 */ /* 0x000fc60000000000 */
[----:B------:R-:W-:Y:S05]  /*244a0*/  BRA.DIV UR4, `(.L_x_4714) ;  /* 0x000000e204447947 */ /* 0x000fea000b800000 */
[----:B------:R4:W0:Y:S04]  /*244b0*/  SHFL.IDX PT, R0, R45, 0x1, 0x1c1f ;  /* 0x003c1f002d007f89 */ /* 0x00082800000e0000 */
[----:B------:R4:W0:Y:S02]  /*244c0*/  SHFL.IDX PT, R14, R44, 0x1, 0x1c1f ;  /* 0x003c1f002c0e7f89 */ /* 0x00082400000e0000 */
.L_x_5028:
[----:B------:R-:W-:-:S13]  /*244d0*/  ISETP.GE.AND P0, PT, R43, R42, PT ;  /* 0x0000002a2b00720c */ /* 0x000fda0003f06270 */
[----:B------:R-:W-:Y:S05]  /*244e0*/  @P0 BRA `(.L_x_4710) ;  /* 0x0000001800300947 */ /* 0x000fea0003800000 */
[C---:B------:R-:W-:Y:S01]  /*244f0*/  VIADD R8, R200.reuse, 0x8 ;  /* 0x00000008c8087836 */ /* 0x040fe20000000000 */
[----:B------:R-:W-:Y:S01]  /*24500*/  ULDC UR4, c[0x0][0xac8] ;  /* 0x0002b20000047ab9 */ /* 0x000fe20000000800 */
[C---:B------:R-:W-:Y:S01]  /*24510*/  VIADD R13, R200.reuse, 0x10 ;  /* 0x00000010c80d7836 */ /* 0x040fe20000000000 */
[C---:B------:R-:W-:Y:S01]  /*24520*/  ISETP.GE.AND P5, PT, R200.reuse, UR4, PT ;  /* 0x00000004c8007c0c */ /* 0x040fe2000bfa6270 */
[----:B------:R-:W-:Y:S01]  /*24530*/  VIADD R15, R200, 0x18 ;  /* 0x00000018c80f7836 */ /* 0x000fe20000000000 */
[----:B------:R-:W-:Y:S01]  /*24540*/  ISETP.GE.AND P1, PT, R8, UR4, PT ;  /* 0x0000000408007c0c */ /* 0x000fe2000bf26270 */
[C---:B------:R-:W-:Y:S01]  /*24550*/  VIADD R9, R200.reuse, 0x8 ;  /* 0x00000008c8097836 */ /* 0x040fe20000000000 */
[----:B------:R-:W-:Y:S01]  /*24560*/  ISETP.GE.AND P2, PT, R13, UR4, PT ;  /* 0x000000040d007c0c */ /* 0x000fe2000bf46270 */
[C---:B------:R-:W-:Y:S01]  /*24570*/  VIADD R20, R200.reuse, 0x20 ;  /* 0x00000020c8147836 */ /* 0x040fe20000000000 */
[----:B---3--:R-:W-:Y:S01]  /*24580*/  SHF.R.S32.HI R6, RZ, 0x1f, R200 ;  /* 0x0000001fff067819 */ /* 0x008fe200000114c8 */
[C---:B------:R-:W-:Y:S01]  /*24590*/  VIADD R12, R200.reuse, 0x28 ;  /* 0x00000028c80c7836 */ /* 0x040fe20000000000 */
[----:B------:R-:W-:Y:S01]  /*245a0*/  ISETP.GE.AND P3, PT, R15, UR4, PT ;  /* 0x000000040f007c0c */ /* 0x000fe2000bf66270 */
[C---:B------:R-:W-:Y:S01]  /*245b0*/  VIADD R24, R200.reuse, 0x10 ;  /* 0x00000010c8187836 */ /* 0x040fe20000000000 */
[----:B------:R-:W-:Y:S01]  /*245c0*/  SHF.R.S32.HI R9, RZ, 0x1f, R9 ;  /* 0x0000001fff097819 */ /* 0x000fe20000011409 */
[----:B------:R-:W-:-:S02]  /*245d0*/  VIADD R21, R200, 0x18 ;  /* 0x00000018c8157836 */ /* 0x000fc40000000000 */
[-C--:B0-----:R-:W-:Y:S01]  /*245e0*/  @!P5 LEA R2, P0, R200, R14.reuse, 0x2 ;  /* 0x0000000ec802d211 */ /* 0x081fe200078010ff */
[----:B------:R-:W-:Y:S01]  /*245f0*/  @!P5 IMAD.MOV.U32 R7, RZ, RZ, R28 ;  /* 0x000000ffff07d224 */ /* 0x000fe200078e001c */
[----:B------:R-:W-:Y:S01]  /*24600*/  @!P1 LEA R4, P4, R8, R14, 0x2 ;  /* 0x0000000e08049211 */ /* 0x000fe200078810ff */
[----:B------:R-:W-:Y:S01]  /*24610*/  @!P1 IMAD.MOV.U32 R28, RZ, RZ, R31 ;  /* 0x000000ffff1c9224 */ /* 0x000fe200078e001f */
[-C--:B------:R-:W-:Y:S01]  /*24620*/  @!P5 LEA.HI.X R3, R200, R0.reuse, R6, 0x2, P0 ;  /* 0x00000000c803d211 */ /* 0x080fe200000f1406 */
[----:B------:R-:W-:Y:S01]  /*24630*/  @!P5 IMAD.MOV.U32 R6, RZ, RZ, R30 ;  /* 0x000000ffff06d224 */ /* 0x000fe200078e001e */
[----:B------:R-:W-:Y:S02]  /*24640*/  @!P1 LEA.HI.X R5, R8, R0, R9, 0x2, P4 ;  /* 0x0000000008059211 */ /* 0x000fe400020f1409 */
[----:B------:R-:W-:Y:S02]  /*24650*/  ISETP.GE.AND P0, PT, R20, UR4, PT ;  /* 0x0000000414007c0c */ /* 0x000fe4000bf06270 */
[----:B------:R0:W-:Y:S01]  /*24660*/  @!P5 ST.E.64 desc[UR40][R2.64], R6 ;  /* 0x000000060200d985 */ /* 0x0001e2000c101b28 */
[----:B------:R-:W-:-:S02]  /*24670*/  @!P2 LEA R8, P4, R13, R14, 0x2 ;  /* 0x0000000e0d08a211 */ /* 0x000fc400078810ff */
[----:B------:R-:W-:Y:S01]  /*24680*/  SHF.R.S32.HI R24, RZ, 0x1f, R24 ;  /* 0x0000001fff187819 */ /* 0x000fe20000011418 */
[----:B------:R3:W-:Y:S01]  /*24690*/  @!P1 ST.E.64 desc[UR40][R4.64], R28 ;  /* 0x0000001c04009985 */ /* 0x0007e2000c101b28 */
[----:B------:R-:W-:Y:S02]  /*246a0*/  ISETP.GE.AND P1, PT, R12, UR4, PT ;  /* 0x000000040c007c0c */ /* 0x000fe4000bf26270 */
[----:B------:R-:W-:Y:S02]  /*246b0*/  @!P3 LEA R10, P5, R15, R14, 0x2 ;  /* 0x0000000e0f0ab211 */ /* 0x000fe400078a10ff */
[----:B------:R-:W-:Y:S02]  /*246c0*/  SHF.R.S32.HI R21, RZ, 0x1f, R21 ;  /* 0x0000001fff157819 */ /* 0x000fe40000011415 */
[-C--:B------:R-:W-:Y:S01]  /*246d0*/  @!P2 LEA.HI.X R9, R13, R0.reuse, R24, 0x2, P4 ;  /* 0x000000000d09a211 */ /* 0x080fe200020f1418 */
[----:B------:R-:W-:Y:S01]  /*246e0*/  VIADD R13, R200, 0x30 ;  /* 0x00000030c80d7836 */ /* 0x000fe20000000000 */
[----:B------:R-:W-:Y:S01]  /*246f0*/  @!P3 LEA.HI.X R11, R15, R0, R21, 0x2, P5 ;  /* 0x000000000f0bb211 */ /* 0x000fe200028f1415 */
[----:B0-----:R-:W-:Y:S01]  /*24700*/  @!P2 IMAD.MOV.U32 R2, RZ, RZ, R34 ;  /* 0x000000ffff02a224 */ /* 0x001fe200078e0022 */
[----:B------:R-:W-:Y:S01]  /*24710*/  @!P0 LEA R6, P4, R20, R14, 0x2 ;  /* 0x0000000e14068211 */ /* 0x000fe200078810ff */
[----:B------:R-:W-:-:S02]  /*24720*/  @!P2 IMAD.MOV.U32 R3, RZ, RZ, R32 ;  /* 0x000000ffff03a224 */ /* 0x000fc400078e0020 */
[----:B------:R-:W-:Y:S01]  /*24730*/  @!P3 IMAD.MOV.U32 R32, RZ, RZ, R35 ;  /* 0x000000ffff20b224 */ /* 0x000fe200078e0023 */
[----:B---3--:R-:W-:Y:S01]  /*24740*/  @!P1 LEA R4, P5, R12, R14, 0x2 ;  /* 0x0000000e0c049211 */ /* 0x008fe200078a10ff */
[C---:B------:R-:W-:Y:S01]  /*24750*/  VIADD R24, R200.reuse, 0x20 ;  /* 0x00000020c8187836 */ /* 0x040fe20000000000 */
[----:B------:R0:W-:Y:S01]  /*24760*/  @!P2 ST.E.64 desc[UR40][R8.64], R2 ;  /* 0x000000020800a985 */ /* 0x0001e2000c101b28 */
[C---:B------:R-:W-:Y:S01]  /*24770*/  VIADD R15, R200.reuse, 0x38 ;  /* 0x00000038c80f7836 */ /* 0x040fe20000000000 */
[----:B------:R-:W-:Y:S01]  /*24780*/  ISETP.GE.AND P2, PT, R13, UR4, PT ;  /* 0x000000040d007c0c */ /* 0x000fe2000bf46270 */
[----:B------:R-:W-:Y:S01]  /*24790*/  VIADD R21, R200, 0x28 ;  /* 0x00000028c8157836 */ /* 0x000fe20000000000 */
[----:B------:R3:W-:Y:S01]  /*247a0*/  @!P3 ST.E.64 desc[UR40][R10.64], R32 ;  /* 0x000000200a00b985 */ /* 0x0007e2000c101b28 */
[----:B------:R-:W-:Y:S02]  /*247b0*/  SHF.R.S32.HI R24, RZ, 0x1f, R24 ;  /* 0x0000001fff187819 */ /* 0x000fe40000011418 */
[----:B------:R-:W-:-:S02]  /*247c0*/  ISETP.GE.AND P3, PT, R15, UR4, PT ;  /* 0x000000040f007c0c */ /* 0x000fc4000bf66270 */
[----:B------:R-:W-:Y:S02]  /*247d0*/  SHF.R.S32.HI R21, RZ, 0x1f, R21 ;  /* 0x0000001fff157819 */ /* 0x000fe40000011415 */
[-C--:B------:R-:W-:Y:S01]  /*247e0*/  @!P0 LEA.HI.X R7, R20, R0.reuse, R24, 0x2, P4 ;  /* 0x0000000014078211 */ /* 0x080fe200020f1418 */
[----:B------:R-:W-:Y:S01]  /*247f0*/  VIADD R20, R200, 0x40 ;  /* 0x00000040c8147836 */ /* 0x000fe20000000000 */
[----:B------:R-:W-:Y:S01]  /*24800*/  @!P1 LEA.HI.X R5, R12, R0, R21, 0x2, P5 ;  /* 0x000000000c059211 */ /* 0x000fe200028f1415 */
[----:B0-----:R-:W-:Y:S01]  /*24810*/  @!P0 IMAD.MOV.U32 R2, RZ, RZ, R38 ;  /* 0x000000ffff028224 */ /* 0x001fe200078e0026 */
[----:B------:R-:W-:Y:S01]  /*24820*/  @!P2 LEA R8, P4, R13, R14, 0x2 ;  /* 0x0000000e0d08a211 */ /* 0x000fe200078810ff */
[----:B------:R-:W-:Y:S02]  /*24830*/  @!P0 IMAD.MOV.U32 R3, RZ, RZ, R36 ;  /* 0x000000ffff038224 */ /* 0x000fe400078e0024 */
[----:B------:R-:W-:Y:S02]  /*24840*/  @!P1 IMAD.MOV.U32 R36, RZ, RZ, R39 ;  /* 0x000000ffff249224 */ /* 0x000fe400078e0027 */
[C---:B------:R-:W-:Y:S01]  /*24850*/  VIADD R12, R200.reuse, 0x48 ;  /* 0x00000048c80c7836 */ /* 0x040fe20000000000 */
[----:B------:R0:W-:Y:S01]  /*24860*/  @!P0 ST.E.64 desc[UR40][R6.64], R2 ;  /* 0x0000000206008985 */ /* 0x0001e2000c101b28 */
[----:B------:R-:W-:Y:S01]  /*24870*/  VIADD R24, R200, 0x30 ;  /* 0x00000030c8187836 */ /* 0x000fe20000000000 */
[----:B------:R-:W-:Y:S01]  /*24880*/  ISETP.GE.AND P0, PT, R20, UR4, PT ;  /* 0x0000000414007c0c */ /* 0x000fe2000bf06270 */
[----:B------:R-:W-:Y:S01]  /*24890*/  VIADD R21, R200, 0x38 ;  /* 0x00000038c8157836 */ /* 0x000fe20000000000 */
[----:B------:R5:W-:Y:S01]  /*248a0*/  @!P1 ST.E.64 desc[UR40][R4.64], R36 ;  /* 0x0000002404009985 */ /* 0x000be2000c101b28 */
[----:B------:R-:W-:-:S02]  /*248b0*/  ISETP.GE.AND P1, PT, R12, UR4, PT ;  /* 0x000000040c007c0c */ /* 0x000fc4000bf26270 */
[----:B------:R-:W-:Y:S02]  /*248c0*/  SHF.R.S32.HI R24, RZ, 0x1f, R24 ;  /* 0x0000001fff187819 */ /* 0x000fe40000011418 */
[----:B---3--:R-:W-:Y:S02]  /*248d0*/  @!P3 LEA R10, P5, R15, R14, 0x2 ;  /* 0x0000000e0f0ab211 */ /* 0x008fe400078a10ff */
[----:B------:R-:W-:Y:S02]  /*248e0*/  SHF.R.S32.HI R21, RZ, 0x1f, R21 ;  /* 0x0000001fff157819 */ /* 0x000fe40000011415 */
[-C--:B------:R-:W-:Y:S01]  /*248f0*/  @!P2 LEA.HI.X R9, R13, R0.reuse, R24, 0x2, P4 ;  /* 0x000000000d09a211 */ /* 0x080fe200020f1418 */
[----:B0-----:R-:W-:Y:S01]  /*24900*/  @!P2 IMAD.MOV.U32 R2, RZ, RZ, R62 ;  /* 0x000000ffff02a224 */ /* 0x001fe200078e003e */
[----:B------:R-:W-:Y:S01]  /*24910*/  @!P3 LEA.HI.X R11, R15, R0, R21, 0x2, P5 ;  /* 0x000000000f0bb211 */ /* 0x000fe200028f1415 */
[----:B------:R-:W-:Y:S01]  /*24920*/  @!P2 IMAD.MOV.U32 R3, RZ, RZ, R60 ;  /* 0x000000ffff03a224 */ /* 0x000fe200078e003c */
[-C--:B------:R-:W-:Y:S01]  /*24930*/  @!P0 LEA R6, P5, R20, R14.reuse, 0x2 ;  /* 0x0000000e14068211 */ /* 0x080fe200078a10ff */
[C---:B------:R-:W-:Y:S01]  /*24940*/  VIADD R13, R200.reuse, 0x50 ;  /* 0x00000050c80d7836 */ /* 0x040fe20000000000 */
[----:B------:R-:W-:Y:S01]  /*24950*/  ISETP.GE.AND P4, PT, R237, UR4, PT ;  /* 0x00000004ed007c0c */ /* 0x000fe2000bf86270 */
[----:B------:R-:W-:Y:S01]  /*24960*/  @!P3 IMAD.MOV.U32 R60, RZ, RZ, R116 ;  /* 0x000000ffff3cb224 */ /* 0x000fe200078e0074 */
[----:B------:R0:W-:Y:S01]  /*24970*/  @!P2 ST.E.64 desc[UR40][R8.64], R2 ;  /* 0x000000020800a985 */ /* 0x0001e2000c101b28 */
[C---:B------:R-:W-:Y:S01]  /*24980*/  VIADD R21, R200.reuse, 0x40 ;  /* 0x00000040c8157836 */ /* 0x040fe20000000000 */
[----:B------:R-:W-:Y:S01]  /*24990*/  ISETP.GE.AND P2, PT, R13, UR4, PT ;  /* 0x000000040d007c0c */ /* 0x000fe2000bf46270 */
[----:B------:R-:W-:Y:S01]  /*249a0*/  VIADD R15, R200, 0x48 ;  /* 0x00000048c80f7836 */ /* 0x000fe20000000000 */
[----:B------:R-:W-:Y:S01]  /*249b0*/  @!P3 ST.E.64 desc[UR40][R10.64], R60 ;  /* 0x0000003c0a00b985 */ /* 0x000fe2000c101b28 */
[----:B-----5:R-:W-:Y:S01]  /*249c0*/  @!P1 LEA R4, P3, R12, R14, 0x2 ;  /* 0x0000000e0c049211 */ /* 0x020fe200078610ff */
[----:B------:R-:W-:Y:S01]  /*249d0*/  @!P0 IMAD.MOV.U32 R116, RZ, RZ, R119 ;  /* 0x000000ffff748224 */ /* 0x000fe200078e0077 */
[----:B------:R-:W-:Y:S01]  /*249e0*/  SHF.R.S32.HI R21, RZ, 0x1f, R21 ;  /* 0x0000001fff157819 */ /* 0x000fe20000011415 */
[----:B------:R-:W-:Y:S01]  /*249f0*/  @!P1 IMAD.MOV.U32 R119, RZ, RZ, R118 ;  /* 0x000000ffff779224 */ /* 0x000fe200078e0076 */
[----:B------:R-:W-:Y:S01]  /*24a00*/  SHF.R.S32.HI R15, RZ, 0x1f, R15 ;  /* 0x0000001fff0f7819 */ /* 0x000fe2000001140f */
[----:B------:R-:W-:Y:S01]  /*24a10*/  @!P1 IMAD.MOV.U32 R118, RZ, RZ, R122 ;  /* 0x000000ffff769224 */ /* 0x000fe200078e007a */
[----:B------:R-:W-:-:S02]  /*24a20*/  @!P0 LEA.HI.X R7, R20, R0, R21, 0x2, P5 ;  /* 0x0000000014078211 */ /* 0x000fc400028f1415 */
[----:B------:R-:W-:Y:S01]  /*24a30*/  @!P1 LEA.HI.X R5, R12, R0, R15, 0x2, P3 ;  /* 0x000000000c059211 */ /* 0x000fe200018f140f */
[----:B------:R-:W-:Y:S01]  /*24a40*/  VIADD R15, R200, 0x50 ;  /* 0x00000050c80f7836 */ /* 0x000fe20000000000 */
[----:B0-----:R-:W-:Y:S01]  /*24a50*/  @!P2 LEA R2, P3, R13, R14, 0x2 ;  /* 0x0000000e0d02a211 */ /* 0x001fe200078610ff */
[----:B------:R0:W-:Y:S01]  /*24a60*/  @!P0 ST.E.64 desc[UR40][R6.64], R116 ;  /* 0x0000007406008985 */ /* 0x0001e2000c101b28 */
[----:B------:R-:W-:Y:S01]  /*24a70*/  ISETP.GE.AND P0, PT, R236, UR4, PT ;  /* 0x00000004ec007c0c */ /* 0x000fe2000bf06270 */
[----:B------:R-:W-:Y:S01]  /*24a80*/  @!P2 IMAD.MOV.U32 R122, RZ, RZ, R63 ;  /* 0x000000ffff7aa224 */ /* 0x000fe200078e003f */
[----:B------:R-:W-:Y:S01]  /*24a90*/  SHF.R.S32.HI R15, RZ, 0x1f, R15 ;  /* 0x0000001fff0f7819 */ /* 0x000fe2000001140f */
[----:B------:R3:W-:Y:S01]  /*24aa0*/  @!P1 ST.E.64 desc[UR40][R4.64], R118 ;  /* 0x0000007604009985 */ /* 0x0007e2000c101b28 */
[----:B------:R-:W-:Y:S02]  /*24ab0*/  ISETP.GE.AND P1, PT, R235, UR4, PT ;  /* 0x00000004eb007c0c */ /* 0x000fe4000bf26270 */
[----:B------:R-:W-:-:S02]  /*24ac0*/  @!P2 LEA.HI.X R3, R13, R0, R15, 0x2, P3 ;  /* 0x000000000d03a211 */ /* 0x000fc400018f140f */
[----:B------:R-:W-:Y:S02]  /*24ad0*/  SHF.R.S32.HI R12, RZ, 0x1f, R237 ;  /* 0x0000001fff0c7819 */ /* 0x000fe400000114ed */
[C---:B------:R-:W-:Y:S01]  /*24ae0*/  @!P4 LEA R8, P5, R237.reuse, R14, 0x2 ;  /* 0x0000000eed08c211 */ /* 0x040fe200078a10ff */
[----:B------:R5:W-:Y:S01]  /*24af0*/  @!P2 ST.E.64 desc[UR40][R2.64], R122 ;  /* 0x0000007a0200a985 */ /* 0x000be2000c101b28 */
[----:B------:R-:W-:Y:S02]  /*24b00*/  ISETP.GE.AND P2, PT, R234, UR4, PT ;  /* 0x00000004ea007c0c */ /* 0x000fe4000bf46270 */
[----:B------:R-:W-:Y:S02]  /*24b10*/  @!P4 LEA.HI.X R9, R237, R0, R12, 0x2, P5 ;  /* 0x00000000ed09c211 */ /* 0x000fe400028f140c */
[----:B0-----:R-:W-:Y:S02]  /*24b20*/  @!P0 LEA R6, P3, R236, R14, 0x2 ;  /* 0x0000000eec068211 */ /* 0x001fe400078610ff */
[----:B------:R-:W-:-:S02]  /*24b30*/  SHF.R.S32.HI R13, RZ, 0x1f, R236 ;  /* 0x0000001fff0d7819 */ /* 0x000fc400000114ec */
[C---:B---3--:R-:W-:Y:S02]  /*24b40*/  @!P1 LEA R4, P5, R235.reuse, R14, 0x2 ;  /* 0x0000000eeb049211 */ /* 0x048fe400078a10ff */
[-C--:B------:R-:W-:Y:S01]  /*24b50*/  @!P0 LEA.HI.X R7, R236, R0.reuse, R13, 0x2, P3 ;  /* 0x00000000ec078211 */ /* 0x080fe200018f140d */
[----:B------:R-:W-:Y:S01]  /*24b60*/  VIADD R13, R200, 0xa8 ;  /* 0x000000a8c80d7836 */ /* 0x000fe20000000000 */
[----:B------:R-:W-:Y:S01]  /*24b70*/  SHF.R.S32.HI R12, RZ, 0x1f, R235 ;  /* 0x0000001fff0c7819 */ /* 0x000fe200000114eb */
[----:B-----5:R-:W-:Y:S01]  /*24b80*/  @!P4 IMAD.MOV.U32 R2, RZ, RZ, R64 ;  /* 0x000000ffff02c224 */ /* 0x020fe200078e0040 */
[----:B------:R-:W-:Y:S01]  /*24b90*/  ISETP.GE.AND P3, PT, R232, UR4, PT ;  /* 0x00000004e8007c0c */ /* 0x000fe2000bf66270 */
[----:B------:R-:W-:Y:S01]  /*24ba0*/  @!P4 IMAD.MOV.U32 R3, RZ, RZ, R124 ;  /* 0x000000ffff03c224 */ /* 0x000fe200078e007c */
[----:B------:R-:W-:Y:S01]  /*24bb0*/  @!P1 LEA.HI.X R5, R235, R0, R12, 0x2, P5 ;  /* 0x00000000eb059211 */ /* 0x000fe200028f140c */
[----:B------:R-:W-:Y:S01]  /*24bc0*/  @!P0 IMAD.MOV.U32 R64, RZ, RZ, R67 ;  /* 0x000000ffff408224 */ /* 0x000fe200078e0043 */
[----:B------:R-:W-:Y:S01]  /*24bd0*/  SHF.R.S32.HI R12, RZ, 0x1f, R234 ;  /* 0x0000001fff0c7819 */ /* 0x000fe200000114ea */
[----:B------:R-:W-:Y:S01]  /*24be0*/  @!P1 IMAD.MOV.U32 R67, RZ, RZ, R66 ;  /* 0x000000ffff439224 */ /* 0x000fe200078e0042 */
[----:B------:R0:W-:Y:S01]  /*24bf0*/  @!P4 ST.E.64 desc[UR40][R8.64], R2 ;  /* 0x000000020800c985 */ /* 0x0001e2000c101b28 */
[----:B------:R-:W-:Y:S01]  /*24c00*/  ISETP.GE.AND P4, PT, R233, UR4, PT ;  /* 0x00000004e9007c0c */ /* 0x000fe2000bf86270 */
[----:B------:R-:W-:Y:S01]  /*24c10*/  @!P1 IMAD.MOV.U32 R66, RZ, RZ, R68 ;  /* 0x000000ffff429224 */ /* 0x000fe200078e0044 */
[----:B------:R-:W-:Y:S01]  /*24c20*/  SHF.R.S32.HI R15, RZ, 0x1f, R229 ;  /* 0x0000001fff0f7819 */ /* 0x000fe200000114e5 */
[----:B------:R-:W-:Y:S01]  /*24c30*/  @!P0 ST.E.64 desc[UR40][R6.64], R64 ;  /* 0x0000004006008985 */ /* 0x000fe2000c101b28 */
[----:B------:R-:W-:Y:S01]  /*24c40*/  @!P2 LEA R10, P0, R234, R14, 0x2 ;  /* 0x0000000eea0aa211 */ /* 0x000fe200078010ff */
[----:B------:R-:W-:-:S02]  /*24c50*/  @!P2 IMAD.MOV.U32 R68, RZ, RZ, R71 ;  /* 0x000000ffff44a224 */ /* 0x000fc400078e0047 */
[----:B------:R3:W-:Y:S01]  /*24c60*/  @!P1 ST.E.64 desc[UR40][R4.64], R66 ;  /* 0x0000004204009985 */ /* 0x0007e2000c101b28 */
[----:B------:R-:W-:Y:S02]  /*24c70*/  @!P2 LEA.HI.X R11, R234, R0, R12, 0x2, P0 ;  /* 0x00000000ea0ba211 */ /* 0x000fe400000f140c */
[----:B------:R-:W-:Y:S02]  /*24c80*/  ISETP.GE.AND P0, PT, R231, UR4, PT ;  /* 0x00000004e7007c0c */ /* 0x000fe4000bf06270 */
[----:B------:R-:W-:Y:S01]  /*24c90*/  SHF.R.S32.HI R12, RZ, 0x1f, R233 ;  /* 0x0000001fff0c7819 */ /* 0x000fe200000114e9 */
[----:B------:R-:W-:Y:S01]  /*24ca0*/  @!P4 IMAD.MOV.U32 R71, RZ, RZ, R70 ;  /* 0x000000ffff47c224 */ /* 0x000fe200078e0046 */
[CC--:B0-----:R-:W-:Y:S01]  /*24cb0*/  @!P4 LEA R2, P1, R233.reuse, R14.reuse, 0x2 ;  /* 0x0000000ee902c211 */ /* 0x0c1fe200078210ff */
[----:B------:R-:W-:Y:S01]  /*24cc0*/  @!P4 IMAD.MOV.U32 R70, RZ, RZ, R72 ;  /* 0x000000ffff46c224 */ /* 0x000fe200078e0048 */
[----:B------:R-:W-:Y:S01]  /*24cd0*/  @!P3 LEA R8, P5, R232, R14, 0x2 ;  /* 0x0000000ee808b211 */ /* 0x000fe200078a10ff */
[----:B------:R-:W-:Y:S01]  /*24ce0*/  @!P3 IMAD.MOV.U32 R72, RZ, RZ, R75 ;  /* 0x000000ffff48b224 */ /* 0x000fe200078e004b */
[----:B------:R-:W-:Y:S01]  /*24cf0*/  @!P4 LEA.HI.X R3, R233, R0, R12, 0x2, P1 ;  /* 0x00000000e903c211 */ /* 0x000fe200008f140c */
[----:B------:R0:W-:Y:S01]  /*24d00*/  @!P2 ST.E.64 desc[UR40][R10.64], R68 ;  /* 0x000000440a00a985 */ /* 0x0001e2000c101b28 */
[----:B------:R-:W-:-:S02]  /*24d10*/  SHF.R.S32.HI R12, RZ, 0x1f, R232 ;  /* 0x0000001fff0c7819 */ /* 0x000fc400000114e8 */
[----:B------:R-:W-:Y:S01]  /*24d20*/  ISETP.GE.AND P1, PT, R230, UR4, PT ;  /* 0x00000004e6007c0c */ /* 0x000fe2000bf26270 */
[----:B------:R5:W-:Y:S01]  /*24d30*/  @!P4 ST.E.64 desc[UR40][R2.64], R70 ;  /* 0x000000460200c985 */ /* 0x000be2000c101b28 */
[----:B------:R-:W-:Y:S01]  /*24d40*/  @!P3 LEA.HI.X R9, R232, R0, R12, 0x2, P5 ;  /* 0x00000000e809b211 */ /* 0x000fe200028f140c */
[----:B------:R-:W-:Y:S01]  /*24d50*/  @!P0 IMAD.MOV.U32 R75, RZ, RZ, R74 ;  /* 0x000000ffff4b8224 */ /* 0x000fe200078e004a */
[----:B------:R-:W-:Y:S01]  /*24d60*/  SHF.R.S32.HI R12, RZ, 0x1f, R231 ;  /* 0x0000001fff0c7819 */ /* 0x000fe200000114e7 */
[----:B------:R-:W-:Y:S01]  /*24d70*/  @!P0 IMAD.MOV.U32 R74, RZ, RZ, R76 ;  /* 0x000000ffff4a8224 */ /* 0x000fe200078e004c */
[----:B---3--:R-:W-:Y:S01]  /*24d80*/  @!P0 LEA R4, P2, R231, R14, 0x2 ;  /* 0x0000000ee7048211 */ /* 0x008fe200078410ff */
[----:B------:R3:W-:Y:S01]  /*24d90*/  @!P3 ST.E.64 desc[UR40][R8.64], R72 ;  /* 0x000000480800b985 */ /* 0x0007e2000c101b28 */
[----:B------:R-:W-:Y:S02]  /*24da0*/  ISETP.GE.AND P3, PT, R13, UR4, PT ;  /* 0x000000040d007c0c */ /* 0x000fe4000bf66270 */
[----:B------:R-:W-:Y:S01]  /*24db0*/  @!P0 LEA.HI.X R5, R231, R0, R12, 0x2, P2 ;  /* 0x00000000e7058211 */ /* 0x000fe200010f140c */
[----:B0-----:R-:W-:Y:S01]  /*24dc0*/  VIADD R11, R200, 0xb0 ;  /* 0x000000b0c80b7836 */ /* 0x001fe20000000000 */
[----:B------:R-:W-:Y:S01]  /*24dd0*/  ISETP.GE.AND P4, PT, R229, UR4, PT ;  /* 0x00000004e5007c0c */ /* 0x000fe2000bf86270 */
[----:B------:R-:W-:Y:S01]  /*24de0*/  @!P1 IMAD.MOV.U32 R76, RZ, RZ, R126 ;  /* 0x000000ffff4c9224 */ /* 0x000fe200078e007e */
[----:B------:R-:W-:Y:S01]  /*24df0*/  @!P1 LEA R6, P2, R230, R14, 0x2 ;  /* 0x0000000ee6069211 */ /* 0x000fe200078410ff */
[----:B------:R0:W-:Y:S01]  /*24e00*/  @!P0 ST.E.64 desc[UR40][R4.64], R74 ;  /* 0x0000004a04008985 */ /* 0x0001e2000c101b28 */
[----:B------:R-:W-:-:S02]  /*24e10*/  SHF.R.S32.HI R12, RZ, 0x1f, R230 ;  /* 0x0000001fff0c7819 */ /* 0x000fc400000114e6 */
[----:B------:R-:W-:Y:S02]  /*24e20*/  ISETP.GE.AND P0, PT, R11, UR4, PT ;  /* 0x000000040b007c0c */ /* 0x000fe4000bf06270 */
[----:B------:R-:W-:Y:S02]  /*24e30*/  ISETP.GE.AND P5, PT, R227, UR4, PT ;  /* 0x00000004e3007c0c */ /* 0x000fe4000bfa6270 */
[----:B------:R-:W-:Y:S02]  /*24e40*/  @!P1 LEA.HI.X R7, R230, R0, R12, 0x2, P2 ;  /* 0x00000000e6079211 */ /* 0x000fe400010f140c */
[----:B-----5:R-:W-:Y:S01]  /*24e50*/  SHF.R.S32.HI R3, RZ, 0x1f, R13 ;  /* 0x0000001fff037819 */ /* 0x020fe2000001140d */
[----:B------:R-:W-:Y:S01]  /*24e60*/  @!P4 IMAD.MOV.U32 R124, RZ, RZ, R127 ;  /* 0x000000ffff7cc224 */ /* 0x000fe200078e007f */
[-C--:B---3--:R-:W-:Y:S01]  /*24e70*/  @!P3 LEA R8, P2, R13, R14.reuse, 0x2 ;  /* 0x0000000e0d08b211 */ /* 0x088fe200078410ff */
[----:B------:R3:W-:Y:S01]  /*24e80*/  @!P1 ST.E.64 desc[UR40][R6.64], R76 ;  /* 0x0000004c06009985 */ /* 0x0007e2000c101b28 */
[----:B------:R-:W-:-:S02]  /*24e90*/  @!P4 LEA R2, P1, R229, R14, 0x2 ;  /* 0x0000000ee502c211 */ /* 0x000fc400078210ff */
[-C--:B------:R-:W-:Y:S02]  /*24ea0*/  @!P3 LEA.HI.X R9, R13, R0.reuse, R3, 0x2, P2 ;  /* 0x000000000d09b211 */ /* 0x080fe400010f1403 */
[----:B------:R-:W-:Y:S02]  /*24eb0*/  @!P4 LEA.HI.X R3, R229, R0, R15, 0x2, P1 ;  /* 0x00000000e503c211 */ /* 0x000fe400008f140f */
[----:B0-----:R-:W-:Y:S02]  /*24ec0*/  SHF.R.S32.HI R5, RZ, 0x1f, R11 ;  /* 0x0000001fff057819 */ /* 0x001fe4000001140b */
[-C--:B------:R-:W-:Y:S01]  /*24ed0*/  @!P0 LEA R10, P2, R11, R14.reuse, 0x2 ;  /* 0x0000000e0b0a8211 */ /* 0x080fe200078410ff */
[----:B------:R0:W-:Y:S01]  /*24ee0*/  @!P4 ST.E.64 desc[UR40][R2.64], R124 ;  /* 0x0000007c0200c985 */ /* 0x0001e2000c101b28 */
[----:B------:R-:W-:Y:S02]  /*24ef0*/  SHF.R.S32.HI R12, RZ, 0x1f, R227 ;  /* 0x0000001fff0c7819 */ /* 0x000fe400000114e3 */
[----:B------:R-:W-:Y:S01]  /*24f00*/  @!P5 LEA R4, P1, R227, R14, 0x2 ;  /* 0x0000000ee304d211 */ /* 0x000fe200078210ff */
[----:B---3--:R-:W-:Y:S01]  /*24f10*/  VIADD R7, R200, 0xb8 ;  /* 0x000000b8c8077836 */ /* 0x008fe20000000000 */
[----:B------:R-:W-:-:S02]  /*24f20*/  @!P0 LEA.HI.X R11, R11, R0, R5, 0x2, P2 ;  /* 0x000000000b0b8211 */ /* 0x000fc400010f1405 */
[----:B------:R-:W-:Y:S01]  /*24f30*/  @!P5 LEA.HI.X R5, R227, R0, R12, 0x2, P1 ;  /* 0x00000000e305d211 */ /* 0x000fe200008f140c */
[----:B0-----:R-:W-:Y:S02]  /*24f40*/  @!P5 IMAD.MOV.U32 R2, RZ, RZ, R130 ;  /* 0x000000ffff02d224 */ /* 0x001fe400078e0082 */
[----:B------:R-:W-:Y:S02]  /*24f50*/  @!P5 IMAD.MOV.U32 R3, RZ, RZ, R128 ;  /* 0x000000ffff03d224 */ /* 0x000fe400078e0080 */
[----:B------:R-:W-:-:S03]  /*24f60*/  @!P3 IMAD.MOV.U32 R128, RZ, RZ, R131 ;  /* 0x000000ffff80b224 */ /* 0x000fc600078e0083 */
        /* <DEDUP_REMOVED lines=10> */
.L_x_4696:
        /* <DEDUP_REMOVED lines=12> */
[----:B------:R3:W5:Y:S02]  /*250d0*/  @P0 LDG.E R13, desc[UR40][R2.64] ;  /* 0x00000028020d0981 */ /* 0x000764000c1e1900 */
[----:B-----5:R-:W0:Y:S01]  /*250e0*/  S2R R26, SR_TID.X ;  /* 0x00000000001a7919 */ /* 0x020e220000002100 */
        /* <DEDUP_REMOVED lines=11> */
.L_x_4715:
[----:B------:R-:W-:Y:S01]  /*251a0*/  BSSY B1, `(.L_x_4716) ;  /* 0x0000035000017945 */ /* 0x000fe20003800000 */
[----:B------:R-:W-:Y:S02]  /*251b0*/  SEL R21, R226, RZ, !P0 ;  /* 0x000000ffe2157207 */ /* 0x000fe40004000000 */
[----:B------:R-:W-:Y:S02]  /*251c0*/  SEL R14, R14, RZ, !P0 ;  /* 0x000000ff0e0e7207 */ /* 0x000fe40004000000 */
[----:B------:R-:W-:Y:S01]  /*251d0*/  SHF.R.S32.HI R12, RZ, 0x1f, R13 ;  /* 0x0000001fff0c7819 */ /* 0x000fe2000001140d */
[----:B------:R-:W-:Y:S06]  /*251e0*/  @P3 BRA `(.L_x_4717) ;  /* 0x0000000000c03947 */ /* 0x000fec0003800000 */
[----:B------:R-:W0:Y:S01]  /*251f0*/  LDC R27, c[0x0][0xbe8] ;  /* 0x0002fa00ff1b7b82 */ /* 0x000e220000000800 */
[----:B------:R-:W-:Y:S01]  /*25200*/  IADD3 R25, R207, -0x80, R26 ;  /* 0xffffff80cf197810 */ /* 0x000fe20007ffe01a */
[----:B0----5:R-:W-:-:S05]  /*25210*/  IMAD R0, R20, R27, RZ ;  /* 0x0000001b14007224 */ /* 0x021fca00078e02ff */
        /* <DEDUP_REMOVED lines=16> */
[----:B------:R-:W-:Y:S02]  /*25320*/  IMAD R7, R6, R14, R7 ;  /* 0x0000000e06077224 */ /* 0x000fe400078e0207 */
[----:B--2---:R-:W-:-:S05]  /*25330*/  @P0 IMAD.HI.U32 R0, R25, R0, RZ ;  /* 0x0000000019000227 */ /* 0x004fca00078e00ff */
[----:B------:R-:W1:Y:S01]  /*25340*/  @!P3 LDC R29, c[0x0][0xb54] ;  /* 0x0002d500ff1dbb82 */ /* 0x000e620000000800 */
[-C--:B---3--:R-:W-:Y:S02]  /*25350*/  IMAD R31, R3, R222.reuse, RZ ;  /* 0x000000de031f7224 */ /* 0x088fe400078e02ff */
[----:B------:R-:W-:Y:S01]  /*25360*/  IMAD.WIDE.U32 R10, R2, R222, RZ ;  /* 0x000000de020a7225 */ /* 0x000fe200078e00ff */
[----:B----4-:R-:W-:-:S03]  /*25370*/  @P0 SHF.R.U32.HI R15, RZ, R33, R0 ;  /* 0x00000021ff0f0219 */ /* 0x010fc60000011600 */
[----:B------:R-:W-:Y:S01]  /*25380*/  IMAD.WIDE.U32 R2, R6, R21, RZ ;  /* 0x0000001506027225 */ /* 0x000fe200078e00ff */
[----:B------:R-:W-:-:S03]  /*25390*/  SEL R33, R228, RZ, P3 ;  /* 0x000000ffe4217207 */ /* 0x000fc60001800000 */
[----:B------:R-:W-:Y:S01]  /*253a0*/  IMAD.IADD R11, R31, 0x1, R11 ;  /* 0x000000011f0b7824 */ /* 0x000fe200078e020b */
[----:B------:R-:W-:Y:S01]  /*253b0*/  IADD3 R10, P0, P1, R2, R10, R13 ;  /* 0x0000000a020a7210 */ /* 0x000fe2000791e00d */
[----:B------:R-:W-:Y:S02]  /*253c0*/  IMAD.MOV R0, RZ, RZ, -R15 ;  /* 0x000000ffff007224 */ /* 0x000fe400078e0a0f */
        /* <DEDUP_REMOVED lines=18> */
.L_x_4717:
[----:B------:R-:W-:Y:S05]  /*254f0*/  BSYNC B1 ;  /* 0x0000000000017941 */ /* 0x000fea0003800000 */
.L_x_4716:
[----:B------:R-:W-:Y:S05]  /*25500*/  @P2 BRA `(.L_x_4710) ;  /* 0x0000000800282947 */ /* 0x000fea0003800000 */
[----:B------:R-:W1:Y:S01]  /*25510*/  LDC R25, c[0x0][0xbe8] ;  /* 0x0002fa00ff197b82 */ /* 0x000e620000000800 */
[----:B0-----:R-:W-:Y:S01]  /*25520*/  VIADD R4, R26, 0xffffff80 ;  /* 0xffffff801a047836 */ /* 0x001fe20000000000 */
        /* <DEDUP_REMOVED lines=13> */
[----:B-1----:R-:W-:-:S03]  /*25600*/  ISETP.NE.AND P0, PT, R25, 0x1, PT ;  /* 0x000000011900780c */ /* 0x002fc60003f05270 */
[----:B------:R-:W-:Y:S02]  /*25610*/  IMAD R0, R8, 0x20, R10 ;  /* 0x0000002008007824 */ /* 0x000fe400078e020a */
[----:B------:R-:W-:Y:S01]  /*25620*/  IMAD R3, R222, UR5, R3 ;  /* 0x00000005de037c24 */ /* 0x000fe2000f8e0203 */
[----:B------:R-:W-:Y:S01]  /*25630*/  ULDC.64 UR4, c[0x0][0xae0] ;  /* 0x0002b80000047ab9 */ /* 0x000fe20000000a00 */
[----:B------:R-:W-:Y:S02]  /*25640*/  IMAD.IADD R9, R207, 0x1, R0 ;  /* 0x00000001cf097824 */ /* 0x000fe400078e0200 */
[----:B------:R-:W-:Y:S02]  /*25650*/  IMAD R4, R14, UR6, RZ ;  /* 0x000000060e047c24 */ /* 0x000fe4000f8e02ff */
[----:B------:R-:W-:Y:S02]  /*25660*/  IMAD.MOV.U32 R5, RZ, RZ, R9 ;  /* 0x000000ffff057224 */ /* 0x000fe400078e0009 */
[C---:B------:R-:W-:Y:S01]  /*25670*/  IMAD R7, R21.reuse, UR7, R4 ;  /* 0x0000000715077c24 */ /* 0x040fe2000f8e0204 */
[----:B------:R-:W0:Y:S01]  /*25680*/  @P0 LDC R6, c[0x0][0xbec] ;  /* 0x0002fb00ff060b82 */ /* 0x000e220000000800 */
[----:B------:R-:W-:-:S04]  /*25690*/  IMAD.WIDE.U32 R2, R21, UR6, R2 ;  /* 0x0000000615027c25 */ /* 0x000fc8000f8e0002 */
[----:B------:R-:W-:-:S03]  /*256a0*/  IMAD.IADD R3, R3, 0x1, R7 ;  /* 0x0000000103037824 */ /* 0x000fc600078e0207 */
[----:B------:R-:W1:Y:S01]  /*256b0*/  @P0 LDC R11, c[0x0][0xbf0] ;  /* 0x0002fc00ff0b0b82 */ /* 0x000e620000000800 */
[----:B0-----:R-:W-:-:S05]  /*256c0*/  @P0 IMAD.HI.U32 R0, R9, R6, RZ ;  /* 0x0000000609000227 */ /* 0x001fca00078e00ff */
[----:B-1----:R-:W-:-:S04]  /*256d0*/  @P0 SHF.R.U32.HI R5, RZ, R11, R0 ;  /* 0x0000000bff050219 */ /* 0x002fc80000011600 */
        /* <DEDUP_REMOVED lines=18> */
[----:B------:R-:W-:Y:S01]  /*25800*/  SHF.R.S32.HI R9, RZ, 0x1f, R7 ;  /* 0x0000001fff097819 */ /* 0x000fe20000011407 */
[----:B------:R-:W-:Y:S01]  /*25810*/  VIADD R21, R7, 0x40 ;  /* 0x0000004007157836 */ /* 0x000fe20000000000 */
[----:B------:R-:W-:Y:S02]  /*25820*/  LEA.HI.X R3, R4, UR5, R3, 0x1, P0 ;  /* 0x0000000504037c11 */ /* 0x000fe400080f0c03 */
[----:B------:R-:W-:-:S02]  /*25830*/  SHF.R.S32.HI R8, RZ, 0x1f, R5 ;  /* 0x0000001fff087819 */ /* 0x000fc40000011405 */
[----:B------:R-:W-:Y:S01]  /*25840*/  SHF.R.S32.HI R24, RZ, 0x1f, R21 ;  /* 0x0000001fff187819 */ /* 0x000fe20000011415 */
[----:B------:R-:W-:Y:S06]  /*25850*/  BRA.DIV UR4, `(.L_x_4718) ;  /* 0x000000ce04a07947 */ /* 0x000fec000b800000 */
[----:B------:R0:W1:Y:S04]  /*25860*/  SHFL.IDX PT, R0, R3, RZ, 0x181f ;  /* 0x00181fff03007589 */ /* 0x00006800000e0000 */
[----:B------:R0:W3:Y:S02]  /*25870*/  SHFL.IDX PT, R14, R2, RZ, 0x181f ;  /* 0x00181fff020e7589 */ /* 0x0000e400000e0000 */
.L_x_5031:
[----:B-----5:R-:W-:Y:S01]  /*25880*/  IMAD R25, R20, R25, RZ ;  /* 0x0000001914197224 */ /* 0x020fe200078e02ff */
[----:B------:R-:W-:Y:S01]  /*25890*/  BSSY B1, `(.L_x_4719) ;  /* 0x0000011000017945 */ /* 0x000fe20003800000 */
[----:B------:R-:W-:-:S05]  /*258a0*/  IMAD.IADD R6, R10, 0x1, R207 ;  /* 0x000000010a067824 */ /* 0x000fca00078e02cf */
        /* <DEDUP_REMOVED lines=9> */
[-C--:B-1----:R-:W-:Y:S02]  /*25940*/  @!P3 LEA.HI.X R11, R7, R0.reuse, R9, 0x1, P0 ;  /* 0x00000000070bb211 */ /* 0x082fe400000f0c09 */
[-C--:B------:R-:W-:Y:S02]  /*25950*/  @!P4 LEA.HI.X R13, R21, R0.reuse, R24, 0x1, P1 ;  /* 0x00000000150dc211 */ /* 0x080fe400008f0c18 */
[----:B------:R-:W-:Y:S01]  /*25960*/  @!P5 LEA.HI.X R15, R5, R0, R8, 0x1, P2 ;  /* 0x00000000050fd211 */ /* 0x000fe200010f0c08 */
[----:B------:R4:W-:Y:S04]  /*25970*/  @!P3 ST.E.128 desc[UR40][R10.64], RZ ;  /* 0x000000ff0a00b985 */ /* 0x0009e8000c101d28 */
[----:B------:R4:W-:Y:S04]  /*25980*/  @!P4 ST.E.128 desc[UR40][R12.64], RZ ;  /* 0x000000ff0c00c985 */ /* 0x0009e8000c101d28 */
[----:B------:R4:W-:Y:S02]  /*25990*/  @!P5 ST.E.128 desc[UR40][R14.64], RZ ;  /* 0x000000ff0e00d985 */ /* 0x0009e4000c101d28 */
.L_x_4720:
[----:B------:R-:W-:Y:S05]  /*259a0*/  BSYNC B1 ;  /* 0x0000000000017941 */ /* 0x000fea0003800000 */
.L_x_4719:
[----:B------:R-:W-:-:S03]  /*259b0*/  UMOV UR4, 0xffffffff ;  /* 0xffffffff00047882 */ /* 0x000fc60000000000 */
[----:B------:R-:W-:Y:S05]  /*259c0*/  BRA.DIV UR4, `(.L_x_4721) ;  /* 0x000000ce04787947 */ /* 0x000fea000b800000 */
[----:B-1----:R1:W0:Y:S04]  /*259d0*/  SHFL.IDX PT, R0, R3, 0x1, 0x181f ;  /* 0x00381f0003007f89 */ /* 0x00222800000e0000 */
[----:B---34-:R1:W3:Y:S02]  /*259e0*/  SHFL.IDX PT, R14, R2, 0x1, 0x181f ;  /* 0x00381f00020e7f89 */ /* 0x0182e400000e0000 */
.L_x_5035:
        /* <DEDUP_REMOVED lines=17> */
.L_x_4723:
[----:B------:R-:W-:Y:S05]  /*25b00*/  BSYNC B1 ;  /* 0x0000000000017941 */ /* 0x000fea0003800000 */
.L_x_4722:
[----:B------:R-:W-:-:S03]  /*25b10*/  UMOV UR4, 0xffffffff ;  /* 0xffffffff00047882 */ /* 0x000fc60000000000 */
[----:B------:R-:W-:Y:S05]  /*25b20*/  BRA.DIV UR4, `(.L_x_4724) ;  /* 0x000000ce04687947 */ /* 0x000fea000b800000 */
[----:B0-----:R0:W0:Y:S04]  /*25b30*/  SHFL.IDX PT, R0, R3, 0x2, 0x181f ;  /* 0x00581f0003007f89 */ /* 0x00102800000e0000 */
[----:B---34-:R3:W4:Y:S02]  /*25b40*/  SHFL.IDX PT, R14, R2, 0x2, 0x181f ;  /* 0x00581f00020e7f89 */ /* 0x01872400000e0000 */
.L_x_5039:
        /* <DEDUP_REMOVED lines=17> */
.L_x_4726:
[----:B------:R-:W-:Y:S05]  /*25c60*/  BSYNC B1 ;  /* 0x0000000000017941 */ /* 0x000fea0003800000 */
.L_x_4725:
[----:B------:R-:W-:-:S03]  /*25c70*/  UMOV UR4, 0xffffffff ;  /* 0xffffffff00047882 */ /* 0x000fc60000000000 */
[----:B------:R-:W-:Y:S05]  /*25c80*/  BRA.DIV UR4, `(.L_x_4727) ;  /* 0x000000ce04587947 */ /* 0x000fea000b800000 */
[----:B0-----:R0:W0:Y:S04]  /*25c90*/  SHFL.IDX PT, R0, R3, 0x3, 0x181f ;  /* 0x00781f0003007f89 */ /* 0x00102800000e0000 */
[----:B----4-:R4:W0:Y:S02]  /*25ca0*/  SHFL.IDX PT, R14, R2, 0x3, 0x181f ;  /* 0x00781f00020e7f89 */ /* 0x01082400000e0000 */
.L_x_5043:
[----:B-1-34-:R-:W-:-:S05]  /*25cb0*/  VIADD R2, R6, 0x60 ;  /* 0x0000006006027836 */ /* 0x01afca0000000000 */
        /* <DEDUP_REMOVED lines=15> */
.L_x_4710:
[----:B------:R-:W-:Y:S05]  /*25db0*/  BSYNC B0 ;  /* 0x0000000000007941 */ /* 0x000fea0003800000 */
.L_x_4695:
[----:B------:R-:W-:Y:S02]  /*25dc0*/  ULDC UR4, c[0x0][0xc3c] ;  /* 0x00030f0000047ab9 */ /* 0x000fe40000000800 */
[----:B--2---:R-:W-:-:S13]  /*25dd0*/  ISETP.GE.AND P0, PT, R215, UR4, PT ;  /* 0x00000004d7007c0c */ /* 0x004fda000bf06270 */
[----:B------:R-:W-:Y:S05]  /*25de0*/  @!P0 BRA `(.L_x_4728) ;  /* 0xfffffdb400948947 */ /* 0x000fea000383ffff */
[----:B------:R-:W-:Y:S05]  /*25df0*/  BRA `(.L_x_4496) ;  /* 0x0000008c00587947 */ /* 0x000fea0003800000 */
.L_x_4494:
        /* <DEDUP_REMOVED lines=20> */
.L_x_4729:
        /* <DEDUP_REMOVED lines=44> */
.L_x_4733:
        /* <DEDUP_REMOVED lines=39> */
.L_x_4731:
        /* <DEDUP_REMOVED lines=12> */
.L_x_4734:
        /* <DEDUP_REMOVED lines=63> */
.L_x_4735:
        /* <DEDUP_REMOVED lines=61> */
.L_x_4736:
[----:B01----:R-:W-:-:S05]  /*26cf0*/  LOP3.LUT R3, RZ, R2, RZ, 0x33, !PT ;  /* 0x00000002ff037212 */ /* 0x003fca00078e33ff */
[----:B------:R-:W-:-:S05]  /*26d00*/  IMAD.IADD R2, R4, 0x1, R3 ;  /* 0x0000000104027824 */ /* 0x000fca00078e0203 */
[----:B------:R1:W-:Y:S01]  /*26d10*/  STL [R1+0x4], R2 ;  /* 0x0000040201007387 */ /* 0x0003e20000100800 */
[----:B------:R-:W-:Y:S05]  /*26d20*/  BRA `(.L_x_4737) ;  /* 0x0000000000107947 */ /* 0x000fea0003800000 */
.L_x_4732:
[----:B------:R-:W-:Y:S01]  /*26d30*/  IMAD.U32 R2, RZ, RZ, UR6 ;  /* 0x00000006ff027e24 */ /* 0x000fe2000f8e00ff */
[----:B------:R0:W-:Y:S04]  /*26d40*/  STL [R1+0x4], RZ ;  /* 0x000004ff01007387 */ /* 0x0001e80000100800 */
[----:B------:R0:W-:Y:S04]  /*26d50*/  STL [R1+0x8], RZ ;  /* 0x000008ff01007387 */ /* 0x0001e80000100800 */
[----:B------:R0:W-:Y:S02]  /*26d60*/  STL [R1], R2 ;  /* 0x0000000201007387 */ /* 0x0001e40000100800 */
.L_x_4737:
        /* <DEDUP_REMOVED lines=10> */
.L_x_4730:
        /* <DEDUP_REMOVED lines=8> */
[----:B------:R-:W3:Y:S01]  /*26e90*/  S2R R8, SR_TID.X ;  /* 0x0000000000087919 */ /* 0x000ee20000002100 */
[----:B------:R-:W2:Y:S01]  /*26ea0*/  S2UR UR5, SR_CgaCtaId ;  /* 0x00000000000579c3 */ /* 0x000ea20000008800 */
[----:B------:R-:W-:Y:S01]  /*26eb0*/  UMOV UR4, 0x400 ;  /* 0x0000040000047882 */ /* 0x000fe20000000000 */
[----:B------:R-:W-:Y:S01]  /*26ec0*/  BSSY B7, `(.L_x_4738) ;  /* 0x0000788000077945 */ /* 0x000fe20003800000 */
[----:B------:R-:W-:Y:S01]  /*26ed0*/  ULDC.64 UR42, c[0x0][0x198] ;  /* 0x00006600002a7ab9 */ /* 0x000fe20000000a00 */
[----:B------:R-:W-:Y:S02]  /*26ee0*/  ULOP3.LUT UR36, UR37, 0x1, URZ, 0xfc, !UPT ;  /* 0x0000000125247892 */ /* 0x000fe4000f8efc3f */
[----:B------:R-:W-:Y:S01]  /*26ef0*/  ULOP3.LUT UR39, UR37, 0x2, URZ, 0xfc, !UPT ;  /* 0x0000000225277892 */ /* 0x000fe2000f8efc3f */
[----:B------:R-:W-:Y:S01]  /*26f00*/  ULDC UR38, c[0x0][0xc] ;  /* 0x0000030000267ab9 */ /* 0x000fe20000000800 */
[----:B--2---:R-:W-:-:S06]  /*26f10*/  ULEA UR4, UR5, UR4, 0x18 ;  /* 0x0000000405047291 */ /* 0x004fcc000f8ec03f */
[----:B------:R-:W-:Y:S01]  /*26f20*/  IMAD.U32 R18, RZ, RZ, UR4 ;  /* 0x00000004ff127e24 */ /* 0x000fe2000f8e00ff */
[----:B---3--:R-:W-:Y:S01]  /*26f30*/  SHF.R.U32.HI R0, RZ, 0x1, R8 ;  /* 0x00000001ff007819 */ /* 0x008fe20000011608 */
[C---:B------:R-:W-:Y:S01]  /*26f40*/  IMAD.SHL.U32 R19, R8.reuse, 0x40, RZ ;  /* 0x0000004008137824 */ /* 0x040fe200078e00ff */
[C---:B-1----:R-:W-:Y:S01]  /*26f50*/  LOP3.LUT R7, R8.reuse, 0x7f, RZ, 0xc0, !PT ;  /* 0x0000007f08077812 */ /* 0x042fe200078ec0ff */
[C---:B------:R-:W-:Y:S01]  /*26f60*/  IMAD.SHL.U32 R4, R8.reuse, 0x80, RZ ;  /* 0x0000008008047824 */ /* 0x040fe200078e00ff */
[----:B------:R-:W-:Y:S02]  /*26f70*/  R2P PR, R8, 0x6 ;  /* 0x0000000608007804 */ /* 0x000fe40000000000 */
[----:B------:R-:W-:Y:S02]  /*26f80*/  LOP3.LUT R3, R19, 0x180, RZ, 0xc0, !PT ;  /* 0x0000018013037812 */ /* 0x000fe400078ec0ff */
[----:B------:R-:W-:Y:S02]  /*26f90*/  LOP3.LUT R5, R4, 0x380, RZ, 0xc0, !PT ;  /* 0x0000038004057812 */ /* 0x000fe400078ec0ff */
[----:B------:R-:W-:Y:S01]  /*26fa0*/  LOP3.LUT R0, R3, 0x30, R0, 0xf8, !PT ;  /* 0x0000003003007812 */ /* 0x000fe200078ef800 */
[----:B------:R-:W-:Y:S01]  /*26fb0*/  IMAD.SHL.U32 R3, R8, 0x8, RZ ;  /* 0x0000000808037824 */ /* 0x000fe200078e00ff */
[----:B------:R-:W-:-:S02]  /*26fc0*/  LOP3.LUT R4, R4, 0x400, RZ, 0xc0, !PT ;  /* 0x0000040004047812 */ /* 0x000fc400078ec0ff */
[----:B------:R-:W-:Y:S02]  /*26fd0*/  LOP3.LUT R5, R5, 0x10, R8, 0xf8, !PT ;  /* 0x0000001005057812 */ /* 0x000fe400078ef808 */
[----:B0-----:R-:W-:Y:S01]  /*26fe0*/  LOP3.LUT R2, R0, 0x30, R3, 0x78, !PT ;  /* 0x0000003000027812 */ /* 0x001fe200078e7803 */
[----:B------:R-:W-:Y:S01]  /*26ff0*/  IMAD.SHL.U32 R0, R8, 0x10, RZ ;  /* 0x0000001008007824 */ /* 0x000fe200078e00ff */
[----:B------:R-:W-:Y:S02]  /*27000*/  SHF.R.U32.HI R3, RZ, 0x5, R7 ;  /* 0x00000005ff037819 */ /* 0x000fe40000011607 */
[----:B------:R-:W-:Y:S02]  /*27010*/  LOP3.LUT R19, R2, 0x640, R19, 0xf8, !PT ;  /* 0x0000064002137812 */ /* 0x000fe400078ef813 */
[----:B------:R-:W-:Y:S01]  /*27020*/  LOP3.LUT R5, R5, 0x70, R0, 0x78, !PT ;  /* 0x0000007005057812 */ /* 0x000fe200078e7800 */
[----:B------:R-:W-:Y:S01]  /*27030*/  IMAD R4, R3, 0x800, R4 ;  /* 0x0000080003047824 */ /* 0x000fe200078e0204 */
[----:B------:R-:W-:-:S03]  /*27040*/  LOP3.LUT R2, R0, 0x40, RZ, 0xc0, !PT ;  /* 0x0000004000027812 */ /* 0x000fc600078ec0ff */
[----:B------:R-:W-:Y:S01]  /*27050*/  IMAD.IADD R6, R4, 0x1, R5 ;  /* 0x0000000104067824 */ /* 0x000fe200078e0205 */
[----:B------:R-:W-:Y:S01]  /*27060*/  SHF.R.U32.HI R5, RZ, 0x2, R7 ;  /* 0x00000002ff057819 */ /* 0x000fe20000011607 */
[----:B------:R-:W-:Y:S01]  /*27070*/  IMAD R4, R3, 0x200, R2 ;  /* 0x0000020003047824 */ /* 0x000fe200078e0202 */
[----:B------:R-:W-:Y:S01]  /*27080*/  LOP3.LUT R2, R0, 0x1b0, RZ, 0xc0, !PT ;  /* 0x000001b000027812 */ /* 0x000fe200078ec0ff */
[----:B------:R-:W-:Y:S01]  /*27090*/  IMAD.SHL.U32 R3, R8, 0x2, RZ ;  /* 0x0000000208037824 */ /* 0x000fe200078e00ff */
[----:B------:R-:W-:Y:S01]  /*270a0*/  STL [R1+0x3c], R6 ;  /* 0x00003c0601007387 */ /* 0x000fe20000100800 */
[----:B------:R-:W-:-:S03]  /*270b0*/  LOP3.LUT R0, R0, 0x30, RZ, 0xc0, !PT ;  /* 0x0000003000007812 */ /* 0x000fc600078ec0ff */
[----:B------:R-:W-:-:S04]  /*270c0*/  LOP3.LUT R3, R2, 0x30, R3, 0x78, !PT ;  /* 0x0000003002037812 */ /* 0x000fc800078e7803 */
[----:B------:R-:W-:Y:S01]  /*270d0*/  IADD3 R2, R18, R4, R3 ;  /* 0x0000000412027210 */ /* 0x000fe20007ffe003 */
[----:B------:R-:W-:Y:S02]  /*270e0*/  IMAD.SHL.U32 R3, R8, 0x20, RZ ;  /* 0x0000002008037824 */ /* 0x000fe400078e00ff */
[C---:B------:R-:W-:Y:S02]  /*270f0*/  VIADD R4, R6.reuse, 0x40 ;  /* 0x0000004006047836 */ /* 0x040fe40000000000 */
[----:B------:R0:W-:Y:S01]  /*27100*/  STL [R1+0x44], R2 ;  /* 0x0000440201007387 */ /* 0x0001e20000100800 */
[----:B------:R-:W-:Y:S01]  /*27110*/  @P2 VIADD R4, R6, 0xffffffc0 ;  /* 0xffffffc006042836 */ /* 0x000fe20000000000 */
[----:B------:R-:W-:-:S04]  /*27120*/  LOP3.LUT R3, R5, 0x60, R3, 0xf8, !PT ;  /* 0x0000006005037812 */ /* 0x000fc800078ef803 */
        /* <DEDUP_REMOVED lines=10> */
[----:B0-----:R-:W-:-:S03]  /*271d0*/  IMAD.MOV.U32 R3, RZ, RZ, 0x1 ;  /* 0x00000001ff037424 */ /* 0x001fc600078e00ff */
[----:B------:R-:W-:Y:S04]  /*271e0*/  STL [R1+0x14], RZ ;  /* 0x000014ff01007387 */ /* 0x000fe80000100800 */
[----:B------:R-:W-:Y:S01]  /*271f0*/  STL [R1+0x10], RZ ;  /* 0x000010ff01007387 */ /* 0x000fe20000100800 */
[C---:B-1----:R-:W-:Y:S02]  /*27200*/  LOP3.LUT R2, R0.reuse, 0x40, RZ, 0xfc, !PT ;  /* 0x0000004000027812 */ /* 0x042fe400078efcff */
[----:B------:R-:W-:Y:S01]  /*27210*/  LOP3.LUT R0, R0, 0x80, RZ, 0xfc, !PT ;  /* 0x0000008000007812 */ /* 0x000fe200078efcff */
[----:B------:R0:W-:Y:S01]  /*27220*/  STL [R1+0x18], R3 ;  /* 0x0000180301007387 */ /* 0x0001e20000100800 */
[C---:B------:R-:W-:Y:S02]  /*27230*/  LOP3.LUT R2, R19.reuse, 0x4800, RZ, 0xfc, !PT ;  /* 0x0000480013027812 */ /* 0x040fe400078efcff */
[----:B------:R-:W-:-:S02]  /*27240*/  LOP3.LUT R0, R19, 0x3000, RZ, 0xfc, !PT ;  /* 0x0000300013007812 */ /* 0x000fc400078efcff */
[C---:B------:R-:W-:Y:S02]  /*27250*/  LOP3.LUT R2, R19.reuse, 0x3800, RZ, 0xfc, !PT ;  /* 0x0000380013027812 */ /* 0x040fe400078efcff */
[C---:B------:R-:W-:Y:S02]  /*27260*/  LOP3.LUT R0, R19.reuse, 0x5800, RZ, 0xfc, !PT ;  /* 0x0000580013007812 */ /* 0x040fe400078efcff */
[C---:B0-----:R-:W-:Y:S02]  /*27270*/  LOP3.LUT R3, R19.reuse, 0x2800, RZ, 0xfc, !PT ;  /* 0x0000280013037812 */ /* 0x041fe400078efcff */
[----:B------:R-:W-:-:S07]  /*27280*/  LOP3.LUT R3, R19, 0x5000, RZ, 0xfc, !PT ;  /* 0x0000500013037812 */ /* 0x000fce00078efcff */
.L_x_4874:
[----:B------:R-:W2:Y:S01]  /*27290*/  LDL R14, [R1+0xc] ;  /* 0x00000c00010e7983 */ /* 0x000ea20000100800 */
[----:B------:R-:W-:Y:S05]  /*272a0*/  YIELD ;  /* 0x0000000000007946 */ /* 0x000fea0003800000 */
[----:B------:R-:W-:Y:S01]  /*272b0*/  ULDC.64 UR4, c[0x0][0xa28] ;  /* 0x00028a0000047ab9 */ /* 0x000fe20000000a00 */
[----:B01----:R-:W-:Y:S02]  /*272c0*/  CS2R R6, SRZ ;  /* 0x0000000000067805 */ /* 0x003fe4000001ff00 */
[----:B------:R-:W-:Y:S01]  /*272d0*/  ISETP.NE.U32.AND P0, PT, RZ, UR4, PT ;  /* 0x00000004ff007c0c */ /* 0x000fe2000bf05070 */
[----:B------:R-:W0:Y:S01]  /*272e0*/  LDC.64 R12, c[0x0][0xa00] ;  /* 0x00028000ff0c7b82 */ /* 0x000e220000000a00 */
[----:B------:R-:W-:Y:S01]  /*272f0*/  ULDC.64 UR6, c[0x0][0xa08] ;  /* 0x0002820000067ab9 */ /* 0x000fe20000000a00 */
[----:B------:R-:W-:Y:S01]  /*27300*/  ULDC.64 UR8, c[0x0][0xa10] ;  /* 0x0002840000087ab9 */ /* 0x000fe20000000a00 */
[----:B------:R-:W-:Y:S01]  /*27310*/  ISETP.NE.AND.EX P0, PT, RZ, UR5, PT, P0 ;  /* 0x00000005ff007c0c */ /* 0x000fe2000bf05300 */
[----:B------:R-:W-:-:S04]  /*27320*/  ULDC.64 UR4, c[0x0][0xa18] ;  /* 0x0002860000047ab9 */ /* 0x000fc80000000a00 */
[----:B------:R-:W1:Y:S08]  /*27330*/  LDC.64 R4, c[0x0][0xa08] ;  /* 0x00028200ff047b82 */ /* 0x000e700000000a00 */
[----:B------:R-:W2:Y:S02]  /*27340*/  @P0 LDC.64 R2, c[0x0][0xa28] ;  /* 0x00028a00ff020b82 */ /* 0x000ea40000000a00 */
        /* <DEDUP_REMOVED lines=10> */
[----:B--2---:R-:W0:Y:S01]  /*273f0*/  LDC.64 R2, c[0x0][0xa10] ;  /* 0x00028400ff027b82 */ /* 0x004e220000000a00 */
[----:B------:R-:W-:-:S02]  /*27400*/  IMAD.MOV.U32 R0, RZ, RZ, RZ ;  /* 0x000000ffff007224 */ /* 0x000fc400078e00ff */
[----:B------:R-:W-:Y:S01]  /*27410*/  ISETP.NE.AND.EX P3, PT, RZ, UR5, PT, P1 ;  /* 0x00000005ff007c0c */ /* 0x000fe2000bf65310 */
[----:B-1----:R-:W-:-:S04]  /*27420*/  IMAD.WIDE R4, R14, 0x4, R4 ;  /* 0x000000040e047825 */ /* 0x002fc800078e0204 */
        /* <DEDUP_REMOVED lines=30> */
.L_x_4739:
        /* <DEDUP_REMOVED lines=16> */
.L_x_4740:
[----:B------:R-:W-:Y:S05]  /*27710*/  @!P1 BRA `(.L_x_4741) ;  /* 0x00000000000c9947 */ /* 0x000fea0003800000 */
[----:B------:R-:W2:Y:S04]  /*27720*/  LDG.E R7, desc[UR40][R4.64] ;  /* 0x0000002804077981 */ /* 0x000ea8000c1e1900 */
[----:B------:R-:W2:Y:S02]  /*27730*/  LDG.E R4, desc[UR40][R4.64+0x4] ;  /* 0x0000042804047981 */ /* 0x000ea4000c1e1900 */
[----:B--2---:R-:W-:-:S07]  /*27740*/  IMAD.IADD R7, R4, 0x1, -R7 ;  /* 0x0000000104077824 */ /* 0x004fce00078e0a07 */
.L_x_4741:
        /* <DEDUP_REMOVED lines=37> */
.L_x_4744:
[----:B------:R-:W-:-:S13]  /*279a0*/  ISETP.NE.AND P0, PT, R3, 0x1, PT ;  /* 0x000000010300780c */ /* 0x000fda0003f05270 */
[----:B------:R-:W1:Y:S02]  /*279b0*/  @P0 LDC.64 R4, c[0x0][0x9e8] ;  /* 0x00027a00ff040b82 */ /* 0x000e640000000a00 */
[----:B-1----:R-:W-:-:S05]  /*279c0*/  @P0 IMAD.HI.U32 R4, R2, R4, RZ ;  /* 0x0000000402040227 */ /* 0x002fca00078e00ff */
[----:B------:R-:W-:-:S07]  /*279d0*/  @P0 SHF.R.U32.HI R2, RZ, R5, R4 ;  /* 0x00000005ff020219 */ /* 0x000fce0000011604 */
.L_x_4745:
[----:B------:R-:W-:Y:S05]  /*279e0*/  BSYNC B0 ;  /* 0x0000000000007941 */ /* 0x000fea0003800000 */
.L_x_4743:
[----:B------:R-:W-:-:S05]  /*279f0*/  IMAD R2, R2, R3, R3 ;  /* 0x0000000302027224 */ /* 0x000fca00078e0203 */
[----:B------:R-:W-:-:S07]  /*27a00*/  VIMNMX R8, R8, R2, PT ;  /* 0x0000000208087248 */ /* 0x000fce0003fe0100 */
.L_x_4742:
        /* <DEDUP_REMOVED lines=25> */
.L_x_4748:
[----:B------:R-:W-:-:S13]  /*27ba0*/  ISETP.NE.AND P0, PT, R3, 0x1, PT ;  /* 0x000000010300780c */ /* 0x000fda0003f05270 */
[----:B------:R-:W1:Y:S02]  /*27bb0*/  @P0 LDC.64 R4, c[0x0][0x9e8] ;  /* 0x00027a00ff040b82 */ /* 0x000e640000000a00 */
[----:B-1----:R-:W-:-:S05]  /*27bc0*/  @P0 IMAD.HI.U32 R4, R2, R4, RZ ;  /* 0x0000000402040227 */ /* 0x002fca00078e00ff */
[----:B------:R-:W-:-:S07]  /*27bd0*/  @P0 SHF.R.U32.HI R2, RZ, R5, R4 ;  /* 0x00000005ff020219 */ /* 0x000fce0000011604 */
.L_x_4749:
[----:B------:R-:W-:Y:S05]  /*27be0*/  BSYNC B0 ;  /* 0x0000000000007941 */ /* 0x000fea0003800000 */
.L_x_4747:
[----:B------:R-:W-:-:S05]  /*27bf0*/  IMAD R2, R2, R3, RZ ;  /* 0x0000000302027224 */ /* 0x000fca00078e02ff */
[----:B------:R-:W-:-:S07]  /*27c00*/  VIMNMX R6, R6, R2, !PT ;  /* 0x0000000206067248 */ /* 0x000fce0007fe0100 */
.L_x_4746:
        /* <DEDUP_REMOVED lines=18> */
[----:B-1----:R-:W1:Y:S02]  /*27d30*/  MUFU.RCP R6, R6 ;  /* 0x0000000600067308 */ /* 0x002e640000001000 */
[----:B-1----:R-:W-:-:S06]  /*27d40*/  VIADD R6, R6, 0xffffffe ;  /* 0x0ffffffe06067836 */ /* 0x002fcc0000000000 */
        /* <DEDUP_REMOVED lines=21> */
.L_x_4751:
[----:B------:R-:W-:Y:S05]  /*27ea0*/  BSYNC B0 ;  /* 0x0000000000007941 */ /* 0x000fea0003800000 */
.L_x_4750:
        /* <DEDUP_REMOVED lines=24> */
.L_x_5046:
[----:B--2---:R-:W-:Y:S02]  /*28030*/  ISETP.NE.AND P0, PT, R14, RZ, PT ;  /* 0x000000ff0e00720c */ /* 0x004fe40003f05270 */
[----:B------:R-:W-:-:S11]  /*28040*/  PLOP3.LUT P6, PT, PT, PT, PT, 0x8, 0x0 ;  /* 0x000000000000781c */ /* 0x000fd60003fce170 */
[----:B------:R-:W-:Y:S05]  /*28050*/  @P0 BRA `(.L_x_4755) ;  /* 0x00000000000c0947 */ /* 0x000fea0003800000 */
[----:B------:R-:W-:-:S03]  /*28060*/  UMOV UR4, 0xffffffff ;  /* 0xffffffff00047882 */ /* 0x000fc60000000000 */
[----:B------:R-:W-:Y:S05]  /*28070*/  BRA.DIV UR4, `(.L_x_4756) ;  /* 0x000000aa04d87947 */ /* 0x000fea000b800000 */
[----:B------:R-:W-:-:S13]  /*28080*/  ELECT P6, URZ, PT ;  /* 0x00000000003f782f */ /* 0x000fda00038c0000 */
.L_x_4755:
        /* <DEDUP_REMOVED lines=9> */
.L_x_5049:
[----:B------:R-:W-:Y:S05]  /*28120*/  BSYNC B1 ;  /* 0x0000000000017941 */ /* 0x000fea0003800000 */
.L_x_4757:
        /* <DEDUP_REMOVED lines=12> */
.L_x_5050:
[----:B------:R-:W-:Y:S05]  /*281f0*/  BSYNC B2 ;  /* 0x0000000000027941 */ /* 0x000fea0003800000 */
.L_x_4761:
        /* <DEDUP_REMOVED lines=9> */
.L_x_4764:
[----:B------:R-:W-:Y:S05]  /*28290*/  BSYNC B2 ;  /* 0x0000000000027941 */ /* 0x000fea0003800000 */
.L_x_4763:
[----:B-1----:R-:W3:Y:S01]  /*282a0*/  LDL R5, [R1+0x14] ;  /* 0x0000140001057983 */ /* 0x002ee20000100800 */
[----:B------:R-:W-:Y:S01]  /*282b0*/  IMAD.MOV.U32 R6, RZ, RZ, RZ ;  /* 0x000000ffff067224 */ /* 0x000fe200078e00ff */
[----:B------:R-:W-:Y:S01]  /*282c0*/  UIADD3 UR4, UP0, UR42, 0x570, URZ ;  /* 0x000005702a047890 */ /* 0x000fe2000ff1e03f */
[----:B------:R-:W-:Y:S01]  /*282d0*/  PLOP3.LUT P0, PT, PT, PT, PT, 0x80, 0x0 ;  /* 0x000000000000781c */ /* 0x000fe20003f0f070 */
[----:B------:R-:W-:Y:S01]  /*282e0*/  UMOV UR6, 0x0 ;  /* 0x0000000000067882 */ /* 0x000fe20000000000 */
[----:B------:R-:W-:Y:S01]  /*282f0*/  UMOV UR7, 0x12f00000 ;  /* 0x12f0000000077882 */ /* 0x000fe20000000000 */
[----:B------:R-:W-:Y:S01]  /*28300*/  R2UR UR10, R6 ;  /* 0x00000000060a72ca */ /* 0x000fe200000e0000 */
[----:B------:R-:W-:Y:S01]  /*28310*/  IMAD R6, R10, 0x80, R0 ;  /* 0x000000800a067824 */ /* 0x000fe200078e0200 */
[----:B------:R-:W-:-:S03]  /*28320*/  UIADD3.X UR5, URZ, UR43, URZ, UP0, !UPT ;  /* 0x0000002b3f057290 */ /* 0x000fc600087fe43f */
[----:B------:R-:W-:Y:S02]  /*28330*/  VIADD R6, R6, 0xffffff80 ;  /* 0xffffff8006067836 */ /* 0x000fe40000000000 */
[----:B---3--:R-:W-:Y:S02]  /*28340*/  IMAD R9, R5, 0x6000, R18 ;  /* 0x0000600005097824 */ /* 0x008fe400078e0212 */
[----:B------:R-:W-:Y:S02]  /*28350*/  VIADD R5, R8, 0x2a890 ;  /* 0x0002a89008057836 */ /* 0x000fe40000000000 */
[----:B------:R-:W-:-:S07]  /*28360*/  VIADD R7, R9, 0x1e400 ;  /* 0x0001e40009077836 */ /* 0x000fce0000000000 */
.L_x_4765:
        /* <DEDUP_REMOVED lines=10> */
[----:B0-----:R-:W-:Y:S01]  /*28410*/  IMAD.MOV.U32 R15, RZ, RZ, 0x40 ;  /* 0x00000040ff0f7424 */ /* 0x001fe200078e00ff */
[----:B------:R-:W-:Y:S01]  /*28420*/  PLOP3.LUT P0, PT, PT, PT, PT, 0x80, 0x0 ;  /* 0x000000000000781c */ /* 0x000fe20003f0f070 */
[----:B------:R-:W-:Y:S01]  /*28430*/  VIADD R7, R9, 0x20400 ;  /* 0x0002040009077836 */ /* 0x000fe20000000000 */
[----:B------:R-:W-:Y:S01]  /*28440*/  UMOV UR6, 0x0 ;  /* 0x0000000000067882 */ /* 0x000fe20000000000 */
[----:B------:R-:W-:Y:S01]  /*28450*/  UMOV UR7, 0x12f00000 ;  /* 0x12f0000000077882 */ /* 0x000fe20000000000 */
[----:B------:R-:W-:-:S15]  /*28460*/  R2UR UR10, R15 ;  /* 0x000000000f0a72ca */ /* 0x000fde00000e0000 */
.L_x_4766:
        /* <DEDUP_REMOVED lines=16> */
.L_x_4767:
        /* <DEDUP_REMOVED lines=13> */
.L_x_5051:
[----:B------:R-:W-:Y:S05]  /*28640*/  BSYNC B2 ;  /* 0x0000000000027941 */ /* 0x000fea0003800000 */
.L_x_4768:
[----:B------:R-:W-:Y:S01]  /*28650*/  BSSY B2, `(.L_x_4770) ;  /* 0x000000b000027945 */ /* 0x000fe20003800000 */
[----:B------:R-:W-:Y:S02]  /*28660*/  IMAD.MOV.U32 R12, RZ, RZ, 0x0 ;  /* 0x00000000ff0c7424 */ /* 0x000fe400078e00ff */
[----:B------:R-:W-:Y:S01]  /*28670*/  IMAD.MOV.U32 R13, RZ, RZ, 0x12f00000 ;  /* 0x12f00000ff0d7424 */ /* 0x000fe200078e00ff */
[----:B------:R-:W-:Y:S06]  /*28680*/  @P1 BRA `(.L_x_4771) ;  /* 0x00000000001c1947 */ /* 0x000fec0003800000 */
[----:B------:R-:W1:Y:S02]  /*28690*/  S2R R5, SR_TID.X ;  /* 0x0000000000057919 */ /* 0x000e640000002100 */
[----:B-1----:R-:W-:Y:S01]  /*286a0*/  LOP3.LUT R7, R5, 0x1f, RZ, 0xc0, !PT ;  /* 0x0000001f05077812 */ /* 0x002fe200078ec0ff */
[----:B------:R-:W-:-:S03]  /*286b0*/  IMAD.MOV.U32 R5, RZ, RZ, 0x6000 ;  /* 0x00006000ff057424 */ /* 0x000fc600078e00ff */
[----:B------:R-:W-:Y:S01]  /*286c0*/  ISETP.NE.AND P0, PT, R7, RZ, PT ;  /* 0x000000ff0700720c */ /* 0x000fe20003f05270 */
[----:B------:R1:W-:-:S12]  /*286d0*/  SYNCS.ARRIVE.TRANS64 RZ, [R8+URZ+0x2a8b0], R5 ;  /* 0x02a8b00508ff79a7 */ /* 0x0003d8000800003f */
[----:B-1----:R-:W-:Y:S05]  /*286e0*/  @!P0 BRA `(.L_x_4771) ;  /* 0x0000000000048947 */ /* 0x002fea0003800000 */
[----:B------:R-:W-:Y:S01]  /*286f0*/  BPT.TRAP 0x1 ;  /* 0x000000040000795c */ /* 0x000fe20000300000 */
.L_x_4771:
[----:B------:R-:W-:Y:S05]  /*28700*/  BSYNC B2 ;  /* 0x0000000000027941 */ /* 0x000fea0003800000 */
.L_x_4770:
[----:B------:R-:W-:Y:S01]  /*28710*/  R2UR UR6, R12 ;  /* 0x000000000c0672ca */ /* 0x000fe200000e0000 */
[----:B------:R-:W-:Y:S01]  /*28720*/  IMAD.MOV.U32 R5, RZ, RZ, RZ ;  /* 0x000000ffff057224 */ /* 0x000fe200078e00ff */
[----:B------:R-:W-:Y:S01]  /*28730*/  R2UR UR7, R13 ;  /* 0x000000000d0772ca */ /* 0x000fe200000e0000 */
[----:B------:R-:W-:Y:S01]  /*28740*/  UIADD3 UR4, UP0, UR42, 0x670, URZ ;  /* 0x000006702a047890 */ /* 0x000fe2000ff1e03f */
[----:B------:R-:W-:Y:S01]  /*28750*/  PLOP3.LUT P0, PT, PT, PT, PT, 0x80, 0x0 ;  /* 0x000000000000781c */ /* 0x000fe20003f0f070 */
[----:B------:R-:W-:Y:S01]  /*28760*/  VIADD R7, R9, 0xc400 ;  /* 0x0000c40009077836 */ /* 0x000fe20000000000 */
[----:B------:R-:W-:Y:S01]  /*28770*/  R2UR UR10, R5 ;  /* 0x00000000050a72ca */ /* 0x000fe200000e0000 */
[----:B------:R-:W-:Y:S01]  /*28780*/  VIADD R5, R8, 0x2a8b0 ;  /* 0x0002a8b008057836 */ /* 0x000fe20000000000 */
[----:B------:R-:W-:-:S13]  /*28790*/  UIADD3.X UR5, URZ, UR43, URZ, UP0, !UPT ;  /* 0x0000002b3f057290 */ /* 0x000fda00087fe43f */
.L_x_4772:
        /* <DEDUP_REMOVED lines=15> */
.L_x_4773:
        /* <DEDUP_REMOVED lines=15> */
.L_x_4774:
        /* <DEDUP_REMOVED lines=10> */
.L_x_4760:
[----:B------:R-:W-:Y:S05]  /*28a20*/  BSYNC B1 ;  /* 0x0000000000017941 */ /* 0x000fea0003800000 */
.L_x_4759:
[----:B------:R-:W1:Y:S04]  /*28a30*/  LDL.LU R9, [R1+0x14] ;  /* 0x0000140001097983 */ /* 0x000e680000300800 */
[----:B0-2---:R-:W2:Y:S01]  /*28a40*/  LDL.LU R8, [R1+0x1c] ;  /* 0x00001c0001087983 */ /* 0x005ea20000300800 */
[----:B------:R-:W-:Y:S01]  /*28a50*/  VIADD R10, R10, 0xfffffffe ;  /* 0xfffffffe0a0a7836 */ /* 0x000fe20000000000 */
[----:B------:R-:W-:-:S04]  /*28a60*/  PLOP3.LUT P0, PT, PT, PT, PT, 0x8, 0x0 ;  /* 0x000000000000781c */ /* 0x000fc80003f0e170 */
[----:B------:R-:W-:Y:S01]  /*28a70*/  ISETP.GE.AND P2, PT, R10, R3, PT ;  /* 0x000000030a00720c */ /* 0x000fe20003f46270 */
[----:B-1----:R-:W-:-:S05]  /*28a80*/  VIADD R5, R9, 0x1 ;  /* 0x0000000109057836 */ /* 0x002fca0000000000 */
[----:B------:R-:W-:-:S04]  /*28a90*/  ISETP.NE.AND P1, PT, R5, 0x2, PT ;  /* 0x000000020500780c */ /* 0x000fc80003f25270 */
[----:B------:R-:W-:Y:S02]  /*28aa0*/  SEL R6, RZ, 0x1, P1 ;  /* 0x00000001ff067807 */ /* 0x000fe40000800000 */
[----:B------:R-:W-:Y:S02]  /*28ab0*/  SEL R5, R5, RZ, P1 ;  /* 0x000000ff05057207 */ /* 0x000fe40000800000 */
[----:B--2---:R-:W-:-:S03]  /*28ac0*/  LOP3.LUT R8, R8, R6, RZ, 0x3c, !PT ;  /* 0x0000000608087212 */ /* 0x004fc600078e3cff */
[----:B------:R1:W-:Y:S04]  /*28ad0*/  STL [R1+0x14], R5 ;  /* 0x0000140501007387 */ /* 0x0003e80000100800 */
[----:B------:R1:W-:Y:S01]  /*28ae0*/  STL [R1+0x1c], R8 ;  /* 0x00001c0801007387 */ /* 0x0003e20000100800 */
[----:B------:R-:W-:Y:S05]  /*28af0*/  @!P2 BRA `(.L_x_4753) ;  /* 0x000000080070a947 */ /* 0x000fea0003800000 */
.L_x_4791:
[----:B------:R-:W-:Y:S05]  /*28b00*/  YIELD ;  /* 0x0000000000007946 */ /* 0x000fea0003800000 */
[----:B------:R-:W-:Y:S04]  /*28b10*/  BSSY B1, `(.L_x_4775) ;  /* 0x000008e000017945 */ /* 0x000fe80003800000 */
[----:B--2---:R-:W-:Y:S05]  /*28b20*/  @!P6 BRA `(.L_x_4776) ;  /* 0x000000080030e947 */ /* 0x004fea0003800000 */
[----:B------:R-:W2:Y:S04]  /*28b30*/  LDL R7, [R1+0x14] ;  /* 0x0000140001077983 */ /* 0x000ea80000100800 */
[----:B------:R-:W3:Y:S01]  /*28b40*/  LDL R6, [R1+0x1c] ;  /* 0x00001c0001067983 */ /* 0x000ee20000100800 */
[----:B-1----:R-:W0:Y:S01]  /*28b50*/  S2R R5, SR_TID.X ;  /* 0x0000000000057919 */ /* 0x002e220000002100 */
[----:B------:R-:W-:Y:S01]  /*28b60*/  BSSY B2, `(.L_x_4777) ;  /* 0x0000007000027945 */ /* 0x000fe20003800000 */
[----:B0-----:R-:W-:-:S04]  /*28b70*/  LOP3.LUT R5, R5, 0x7f, RZ, 0xc0, !PT ;  /* 0x0000007f05057812 */ /* 0x001fc800078ec0ff */
[----:B------:R-:W-:Y:S01]  /*28b80*/  ISETP.NE.AND P2, PT, R5, RZ, PT ;  /* 0x000000ff0500720c */ /* 0x000fe20003f45270 */
[----:B--2---:R-:W-:Y:S01]  /*28b90*/  IMAD R9, R7, 0x8, R18 ;  /* 0x0000000807097824 */ /* 0x004fe200078e0212 */
[----:B---3--:R-:W-:-:S04]  /*28ba0*/  SHF.L.U32 R8, R6, 0x1f, RZ ;  /* 0x0000001f06087819 */ /* 0x008fc800000006ff */
[----:B------:R-:W0:Y:S02]  /*28bb0*/  SYNCS.PHASECHK.TRANS64.TRYWAIT P1, [R9+URZ+0x2a8a0], R8 ;  /* 0x02a8a008090075a7 */ /* 0x000e24000802017f */
[----:B0-----:R-:W-:Y:S05]  /*28bc0*/  @!P1 BRA `(.L_x_4778) ;  /* 0x000000a000609947 */ /* 0x001fea0003800000 */
.L_x_5052:
[----:B------:R-:W-:Y:S05]  /*28bd0*/  BSYNC B2 ;  /* 0x0000000000027941 */ /* 0x000fea0003800000 */
.L_x_4777:
        /* <DEDUP_REMOVED lines=9> */
.L_x_4780:
[----:B------:R-:W-:Y:S05]  /*28c70*/  BSYNC B2 ;  /* 0x0000000000027941 */ /* 0x000fea0003800000 */
.L_x_4779:
        /* <DEDUP_REMOVED lines=12> */
.L_x_4781:
        /* <DEDUP_REMOVED lines=12> */
[----:B------:R-:W-:Y:S01]  /*28e00*/  UMOV UR6, 0x0 ;  /* 0x0000000000067882 */ /* 0x000fe20000000000 */
[----:B------:R-:W-:Y:S02]  /*28e10*/  UMOV UR7, 0x12f00000 ;  /* 0x12f0000000077882 */ /* 0x000fe40000000000 */
[----:B------:R-:W-:Y:S01]  /*28e20*/  R2UR UR10, R11 ;  /* 0x000000000b0a72ca */ /* 0x000fe200000e0000 */
[----:B------:R-:W-:-:S14]  /*28e30*/  VIADD R11, R7, 0x20400 ;  /* 0x00020400070b7836 */ /* 0x000fdc0000000000 */
.L_x_4782:
        /* <DEDUP_REMOVED lines=16> */
.L_x_4783:
        /* <DEDUP_REMOVED lines=13> */
.L_x_5053:
[----:B------:R-:W-:Y:S05]  /*29010*/  BSYNC B2 ;  /* 0x0000000000027941 */ /* 0x000fea0003800000 */
.L_x_4784:
        /* <DEDUP_REMOVED lines=11> */
.L_x_4787:
[----:B------:R-:W-:Y:S05]  /*290d0*/  BSYNC B2 ;  /* 0x0000000000027941 */ /* 0x000fea0003800000 */
.L_x_4786:
        /* <DEDUP_REMOVED lines=8> */
.L_x_4788:
        /* <DEDUP_REMOVED lines=11> */
[----:B------:R-:W-:Y:S01]  /*29210*/  R2UR UR6, R12 ;  /* 0x000000000c0672ca */ /* 0x000fe200000e0000 */
[----:B------:R-:W-:Y:S01]  /*29220*/  VIADD R5, R7, 0xe400 ;  /* 0x0000e40007057836 */ /* 0x000fe20000000000 */
[----:B------:R-:W-:Y:S02]  /*29230*/  R2UR UR7, R13 ;  /* 0x000000000d0772ca */ /* 0x000fe400000e0000 */
[----:B------:R-:W-:Y:S02]  /*29240*/  R2UR UR10, R8 ;  /* 0x00000000080a72ca */ /* 0x000fe400000e0000 */
[----:B------:R-:W-:-:S13]  /*29250*/  PLOP3.LUT P1, PT, PT, PT, PT, 0x80, 0x0 ;  /* 0x000000000000781c */ /* 0x000fda0003f2f070 */
.L_x_4789:
        /* <DEDUP_REMOVED lines=15> */
.L_x_4790:
        /* <DEDUP_REMOVED lines=10> */
.L_x_4776:
[----:B------:R-:W-:Y:S05]  /*293f0*/  BSYNC B1 ;  /* 0x0000000000017941 */ /* 0x000fea0003800000 */
.L_x_4775:
        /* <DEDUP_REMOVED lines=12> */
.L_x_4753:
[----:B------:R-:W-:Y:S05]  /*294c0*/  BSYNC B0 ;  /* 0x0000000000007941 */ /* 0x000fea0003800000 */
.L_x_4752:
[----:B------:R-:W3:Y:S01]  /*294d0*/  LDL R9, [R1+0x38] ;  /* 0x0000380001097983 */ /* 0x000ee20000100800 */
[----:B------:R-:W4:Y:S01]  /*294e0*/  LDC R0, c[0x0][0x448] ;  /* 0x00011200ff007b82 */ /* 0x000f220000000800 */
[----:B------:R-:W-:Y:S07]  /*294f0*/  @!P0 WARPSYNC.ALL ;  /* 0x0000000000008948 */ /* 0x000fee0003800000 */
[----:B------:R-:W-:Y:S01]  /*29500*/  @!P0 BAR.SYNC.DEFER_BLOCKING 0xc, 0x180 ;  /* 0x0306000000008b1d */ /* 0x000fe20000010000 */
[----:B----4-:R-:W-:-:S13]  /*29510*/  ISETP.NE.AND P1, PT, R0, 0x1, PT ;  /* 0x000000010000780c */ /* 0x010fda0003f25270 */
[----:B------:R-:W4:Y:S08]  /*29520*/  @P1 LDC R2, c[0x0][0x44c] ;  /* 0x00011300ff021b82 */ /* 0x000f300000000800 */
[----:B------:R-:W5:Y:S01]  /*29530*/  @P1 LDC R3, c[0x0][0x450] ;  /* 0x00011400ff031b82 */ /* 0x000f620000000800 */
[----:B---3--:R-:W-:-:S04]  /*29540*/  VIADD R0, R9, 0x7f ;  /* 0x0000007f09007836 */ /* 0x008fc80000000000 */
[----:B----4-:R-:W-:-:S04]  /*29550*/  @P1 IMAD.HI.U32 R2, R0, R2, RZ ;  /* 0x0000000200021227 */ /* 0x010fc800078e00ff */
[----:B-12---:R-:W-:Y:S01]  /*29560*/  IMAD.MOV.U32 R5, RZ, RZ, R0 ;  /* 0x000000ffff057224 */ /* 0x006fe200078e0000 */
[----:B-----5:R-:W-:Y:S02]  /*29570*/  @P1 SHF.R.U32.HI R5, RZ, R3, R2 ;  /* 0x00000003ff051219 */ /* 0x020fe40000011602 */
        /* <DEDUP_REMOVED lines=16> */
.L_x_4794:
[----:B------:R-:W-:-:S13]  /*29680*/  ISETP.NE.AND P0, PT, R3, 0x1, PT ;  /* 0x000000010300780c */ /* 0x000fda0003f05270 */
[----:B------:R-:W1:Y:S02]  /*29690*/  @P0 LDC.64 R6, c[0x0][0x9e8] ;  /* 0x00027a00ff060b82 */ /* 0x000e640000000a00 */
[----:B-1----:R-:W-:-:S05]  /*296a0*/  @P0 IMAD.HI.U32 R6, R0, R6, RZ ;  /* 0x0000000600060227 */ /* 0x002fca00078e00ff */
[----:B------:R-:W-:-:S07]  /*296b0*/  @P0 SHF.R.U32.HI R0, RZ, R7, R6 ;  /* 0x00000007ff000219 */ /* 0x000fce0000011606 */
.L_x_4795:
[----:B------:R-:W-:Y:S05]  /*296c0*/  BSYNC B0 ;  /* 0x0000000000007941 */ /* 0x000fea0003800000 */
.L_x_4793:
[----:B------:R-:W-:-:S05]  /*296d0*/  IMAD R0, R0, R3, R3 ;  /* 0x0000000300007224 */ /* 0x000fca00078e0203 */
[----:B------:R-:W-:-:S07]  /*296e0*/  VIMNMX R2, R2, R0, PT ;  /* 0x0000000002027248 */ /* 0x000fce0003fe0100 */
.L_x_4792:
[----:B------:R-:W-:Y:S01]  /*296f0*/  VIADD R2, R2, 0x7f ;  /* 0x0000007f02027836 */ /* 0x000fe20000000000 */
[----:B------:R-:W1:Y:S01]  /*29700*/  @P1 LDC R5, c[0x0][0x450] ;  /* 0x00011400ff051b82 */ /* 0x000e620000000800 */
[----:B------:R-:W-:Y:S01]  /*29710*/  IMAD.MOV.U32 R0, RZ, RZ, R9 ;  /* 0x000000ffff007224 */ /* 0x000fe200078e0009 */
[----:B------:R-:W-:Y:S02]  /*29720*/  ULDC UR4, c[0x0][0x9dc] ;  /* 0x0002770000047ab9 */ /* 0x000fe40000000800 */
        /* <DEDUP_REMOVED lines=20> */
.L_x_4798:
[----:B------:R-:W-:-:S13]  /*29870*/  ISETP.NE.AND P0, PT, R3, 0x1, PT ;  /* 0x000000010300780c */ /* 0x000fda0003f05270 */
[----:B------:R-:W1:Y:S02]  /*29880*/  @P0 LDC.64 R6, c[0x0][0x9e8] ;  /* 0x00027a00ff060b82 */ /* 0x000e640000000a00 */
[----:B-1----:R-:W-:-:S05]  /*29890*/  @P0 IMAD.HI.U32 R6, R0, R6, RZ ;  /* 0x0000000600060227 */ /* 0x002fca00078e00ff */
[----:B------:R-:W-:-:S07]  /*298a0*/  @P0 SHF.R.U32.HI R0, RZ, R7, R6 ;  /* 0x00000007ff000219 */ /* 0x000fce0000011606 */
.L_x_4799:
[----:B------:R-:W-:Y:S05]  /*298b0*/  BSYNC B0 ;  /* 0x0000000000007941 */ /* 0x000fea0003800000 */
.L_x_4797:
[----:B------:R-:W-:-:S05]  /*298c0*/  IMAD R0, R0, R3, RZ ;  /* 0x0000000300007224 */ /* 0x000fca00078e02ff */
[----:B------:R-:W-:-:S07]  /*298d0*/  VIMNMX R2, R2, R0, !PT ;  /* 0x0000000002027248 */ /* 0x000fce0007fe0100 */
.L_x_4796:
        /* <DEDUP_REMOVED lines=38> */
.L_x_4801:
[----:B------:R-:W-:Y:S05]  /*29b40*/  BSYNC B0 ;  /* 0x0000000000007941 */ /* 0x000fea0003800000 */
.L_x_4800:
        /* <DEDUP_REMOVED lines=23> */
[----:B------:R2:W-:Y:S01]  /*29cc0*/  STL [R1], R0 ;  /* 0x0000000001007387 */ /* 0x0005e20000100800 */
[----:B------:R-:W-:Y:S05]  /*29cd0*/  BRA `(.L_x_4803) ;  /* 0x0000003800107947 */ /* 0x000fea0003800000 */
.L_x_4802:
        /* <DEDUP_REMOVED lines=20> */
.L_x_4805:
[----:B------:R-:W-:Y:S05]  /*29e20*/  BSYNC B6 ;  /* 0x0000000000067941 */ /* 0x000fea0003800000 */
.L_x_4804:
        /* <DEDUP_REMOVED lines=24> */
.L_x_4807:
[----:B------:R-:W-:Y:S05]  /*29fb0*/  BSYNC B6 ;  /* 0x0000000000067941 */ /* 0x000fea0003800000 */
.L_x_4806:
[----:B------:R-:W-:Y:S01]  /*29fc0*/  VIADD R0, R18, 0x400 ;  /* 0x0000040012007836 */ /* 0x000fe20000000000 */
[----:B------:R-:W-:Y:S04]  /*29fd0*/  BSSY B6, `(.L_x_4808) ;  /* 0x0000014000067945 */ /* 0x000fe80003800000 */
[----:B------:R3:W-:Y:S01]  /*29fe0*/  STL [R1+0x4], R0 ;  /* 0x0000040001007387 */ /* 0x0007e20000100800 */
[----:B------:R-:W-:-:S13]  /*29ff0*/  LOP3.LUT P0, RZ, R0, 0x3ff, RZ, 0xc0, !PT ;  /* 0x000003ff00ff7812 */ /* 0x000fda000780c0ff */
[----:B---3--:R-:W-:Y:S05]  /*2a000*/  @!P0 BRA `(.L_x_4809) ;  /* 0x0000000000408947 */ /* 0x008fea0003800000 */
        /* <DEDUP_REMOVED lines=16> */
.L_x_4809:
[----:B------:R-:W-:Y:S05]  /*2a110*/  BSYNC B6 ;  /* 0x0000000000067941 */ /* 0x000fea0003800000 */
.L_x_4808:
        /* <DEDUP_REMOVED lines=19> */
.L_x_4811:
[----:B------:R-:W-:Y:S05]  /*2a250*/  BSYNC B6 ;  /* 0x0000000000067941 */ /* 0x000fea0003800000 */
.L_x_4810:
[----:B--2---:R-:W2:Y:S01]  /*2a260*/  LDL R17, [R1+0xc] ;  /* 0x00000c0001117983 */ /* 0x004ea20000100800 */
[----:B------:R-:W-:Y:S02]  /*2a270*/  ULDC.64 UR4, c[0x0][0x9f8] ;  /* 0x00027e0000047ab9 */ /* 0x000fe40000000a00 */
[----:B------:R-:W-:-:S04]  /*2a280*/  ISETP.NE.U32.AND P0, PT, RZ, UR4, PT ;  /* 0x00000004ff007c0c */ /* 0x000fc8000bf05070 */
[----:B------:R-:W-:Y:S01]  /*2a290*/  ISETP.NE.AND.EX P0, PT, RZ, UR5, PT, P0 ;  /* 0x00000005ff007c0c */ /* 0x000fe2000bf05300 */
[----:B------:R-:W-:-:S12]  /*2a2a0*/  ULDC.64 UR4, c[0x0][0xa08] ;  /* 0x0002820000047ab9 */ /* 0x000fd80000000a00 */
[----:B------:R-:W3:Y:S01]  /*2a2b0*/  @P0 LDC.64 R2, c[0x0][0x9f8] ;  /* 0x00027e00ff020b82 */ /* 0x000ee20000000a00 */
[----:B--2---:R-:W-:Y:S02]  /*2a2c0*/  IMAD.MOV.U32 R9, RZ, RZ, R17 ;  /* 0x000000ffff097224 */ /* 0x004fe400078e0011 */
[----:B---3--:R-:W-:-:S05]  /*2a2d0*/  @P0 IMAD.WIDE R2, R17, 0x4, R2 ;  /* 0x0000000411020825 */ /* 0x008fca00078e0202 */
[----:B------:R2:W3:Y:S02]  /*2a2e0*/  @P0 LDG.E R9, desc[UR40][R2.64] ;  /* 0x0000002802090981 */ /* 0x0004e4000c1e1900 */
[----:B--2---:R-:W2:Y:S02]  /*2a2f0*/  LDC.64 R2, c[0x0][0x418] ;  /* 0x00010600ff027b82 */ /* 0x004ea40000000a00 */
[----:B--2---:R-:W-:Y:S01]  /*2a300*/  LOP3.LUT P0, RZ, R2, UR4, RZ, 0xfc, !PT ;  /* 0x0000000402ff7c12 */ /* 0x004fe2000f80fcff */
[----:B------:R-:W-:-:S03]  /*2a310*/  UMOV UR4, 0xffffffff ;  /* 0xffffffff00047882 */ /* 0x000fc60000000000 */
[----:B------:R-:W-:Y:S02]  /*2a320*/  LOP3.LUT P0, RZ, R3, UR5, RZ, 0xfc, P0 ;  /* 0x0000000503ff7c12 */ /* 0x000fe4000800fcff */
[----:B---3--:R-:W-:Y:S01]  /*2a330*/  SHF.R.S32.HI R10, RZ, 0x1f, R9 ;  /* 0x0000001fff0a7819 */ /* 0x008fe20000011409 */
[----:B------:R2:W-:Y:S01]  /*2a340*/  STL [R1+0x8], R9 ;  /* 0x0000080901007387 */ /* 0x0005e20000100800 */
[----:B------:R-:W-:-:S03]  /*2a350*/  SEL R17, R9, RZ, !P0 ;  /* 0x000000ff09117207 */ /* 0x000fc60004000000 */
[----:B------:R2:W-:Y:S01]  /*2a360*/  STL [R1+0x28], R10 ;  /* 0x0000280a01007387 */ /* 0x0005e20000100800 */
[----:B------:R-:W-:Y:S05]  /*2a370*/  BRA.DIV UR4, `(.L_x_4812) ;  /* 0x0000008a049c7947 */ /* 0x000fea000b800000 */
[----:B------:R-:W3:Y:S02]  /*2a380*/  S2R R0, SR_TID.X ;  /* 0x0000000000007919 */ /* 0x000ee40000002100 */
[----:B---3--:R-:W-:-:S04]  /*2a390*/  SHF.R.U32.HI R0, RZ, 0x5, R0 ;  /* 0x00000005ff007819 */ /* 0x008fc80000011600 */
[----:B------:R-:W-:-:S05]  /*2a3a0*/  LOP3.LUT R0, R0, 0x3, RZ, 0xc0, !PT ;  /* 0x0000000300007812 */ /* 0x000fca00078ec0ff */
[----:B------:R3:W4:Y:S02]  /*2a3b0*/  SHFL.IDX PT, R14, R0, RZ, 0x1f ;  /* 0x00001fff000e7589 */ /* 0x00072400000e0000 */
.L_x_5056:
[----:B---3--:R-:W3:Y:S01]  /*2a3c0*/  LDL.LU R0, [R1+0x20] ;  /* 0x0000200001007983 */ /* 0x008ee20000300800 */
[----:B------:R-:W-:Y:S02]  /*2a3d0*/  PLOP3.LUT P1, PT, PT, PT, PT, 0x8, 0x0 ;  /* 0x000000000000781c */ /* 0x000fe40003f2e170 */
[----:B----4-:R-:W-:Y:S02]  /*2a3e0*/  ISETP.NE.AND P0, PT, R14, RZ, PT ;  /* 0x000000ff0e00720c */ /* 0x010fe40003f05270 */
[----:B---3--:R-:W-:-:S09]  /*2a3f0*/  LOP3.LUT R0, R0, 0xfffffffe, RZ, 0xc0, !PT ;  /* 0xfffffffe00007812 */ /* 0x008fd200078ec0ff */
[----:B------:R-:W-:-:S05]  /*2a400*/  @P1 LOP3.LUT R0, R0, 0x1, RZ, 0xfc, !PT ;  /* 0x0000000100001812 */ /* 0x000fca00078efcff */
[----:B------:R3:W-:Y:S01]  /*2a410*/  STL [R1+0x20], R0 ;  /* 0x0000200001007387 */ /* 0x0007e20000100800 */
[----:B------:R-:W-:Y:S05]  /*2a420*/  @P0 BRA `(.L_x_4813) ;  /* 0x0000000400b80947 */ /* 0x000fea0003800000 */
[----:B------:R-:W-:-:S03]  /*2a430*/  UMOV UR4, 0xffffffff ;  /* 0xffffffff00047882 */ /* 0x000fc60000000000 */
[----:B------:R-:W-:Y:S05]  /*2a440*/  BRA.DIV UR4, `(.L_x_4814) ;  /* 0x0000008a049c7947 */ /* 0x000fea000b800000 */
[----:B------:R-:W-:-:S13]  /*2a450*/  ELECT P6, URZ, PT ;  /* 0x00000000003f782f */ /* 0x000fda00038c0000 */
.L_x_5059:
[----:B------:R-:W-:Y:S05]  /*2a460*/  @!P6 BRA `(.L_x_4813) ;  /* 0x0000000400a8e947 */ /* 0x000fea0003800000 */
[----:B---3--:R-:W1:Y:S01]  /*2a470*/  LDL R0, [R1+0x50] ;  /* 0x0000500001007983 */ /* 0x008e620000100800 */
[----:B------:R-:W-:-:S04]  /*2a480*/  ISETP.NE.U32.AND P0, PT, R2, RZ, PT ;  /* 0x000000ff0200720c */ /* 0x000fc80003f05070 */
[----:B------:R-:W-:Y:S01]  /*2a490*/  ISETP.NE.AND.EX P0, PT, R3, RZ, PT, P0 ;  /* 0x000000ff0300720c */ /* 0x000fe20003f05300 */
[----:B-1----:R-:W-:-:S12]  /*2a4a0*/  VIADD R4, R0, 0xffffffff ;  /* 0xffffffff00047836 */ /* 0x002fd80000000000 */
[----:B------:R-:W-:Y:S05]  /*2a4b0*/  @!P0 BRA `(.L_x_4815) ;  /* 0x0000000000488947 */ /* 0x000fea0003800000 */
[----:B------:R-:W1:Y:S01]  /*2a4c0*/  LDC R8, c[0x0][0x43c] ;  /* 0x00010f00ff087b82 */ /* 0x000e620000000800 */
[----:B------:R-:W-:Y:S01]  /*2a4d0*/  IMAD.MOV.U32 R0, RZ, RZ, R4 ;  /* 0x000000ffff007224 */ /* 0x000fe200078e0004 */
[----:B------:R-:W-:Y:S01]  /*2a4e0*/  ULDC.64 UR4, c[0x0][0x428] ;  /* 0x00010a0000047ab9 */ /* 0x000fe20000000a00 */
[----:B-1----:R-:W-:-:S13]  /*2a4f0*/  ISETP.NE.AND P0, PT, R8, 0x1, PT ;  /* 0x000000010800780c */ /* 0x002fda0003f05270 */
[----:B------:R-:W1:Y:S02]  /*2a500*/  @P0 LDC.64 R6, c[0x0][0x440] ;  /* 0x00011000ff060b82 */ /* 0x000e640000000a00 */
[----:B-1----:R-:W-:-:S05]  /*2a510*/  @P0 IMAD.HI.U32 R6, R4, R6, RZ ;  /* 0x0000000604060227 */ /* 0x002fca00078e00ff */
        /* <DEDUP_REMOVED lines=12> */
.L_x_4815:
[----:B------:R-:W3:Y:S04]  /*2a5e0*/  LDL R0, [R1+0x10] ;  /* 0x0000100001007983 */ /* 0x000ee80000100800 */
[----:B-1----:R-:W4:Y:S01]  /*2a5f0*/  LDL R2, [R1+0x18] ;  /* 0x0000180001027983 */ /* 0x002f220000100800 */
[----:B--2---:R-:W1:Y:S02]  /*2a600*/  S2R R9, SR_TID.X ;  /* 0x0000000000097919 */ /* 0x004e640000002100 */
[----:B-1----:R-:W-:-:S04]  /*2a610*/  LOP3.LUT R9, R9, 0x7f, RZ, 0xc0, !PT ;  /* 0x0000007f09097812 */ /* 0x002fc800078ec0ff */
[----:B------:R-:W-:Y:S01]  /*2a620*/  ISETP.NE.AND P1, PT, R9, RZ, PT ;  /* 0x000000ff0900720c */ /* 0x000fe20003f25270 */
[----:B---3--:R-:W-:Y:S01]  /*2a630*/  IMAD R0, R0, 0x8, R18 ;  /* 0x0000000800007824 */ /* 0x008fe200078e0212 */
[----:B----4-:R-:W-:-:S04]  /*2a640*/  SHF.L.U32 R3, R2, 0x1f, RZ ;  /* 0x0000001f02037819 */ /* 0x010fc800000006ff */
[----:B------:R-:W1:Y:S02]  /*2a650*/  SYNCS.PHASECHK.TRANS64.TRYWAIT P0, [R0+URZ+0x2a880], R3 ;  /* 0x02a88003000075a7 */ /* 0x000e64000800017f */
[----:B-1----:R-:W-:Y:S05]  /*2a660*/  @!P0 BRA `(.L_x_4816) ;  /* 0x0000008800348947 */ /* 0x002fea0003800000 */
.L_x_5060:
        /* <DEDUP_REMOVED lines=8> */
.L_x_4817:
        /* <DEDUP_REMOVED lines=20> */
[----:B--2---:R-:W-:Y:S01]  /*2a830*/  UMOV UR8, UR14 ;  /* 0x0000000e00087c82 */ /* 0x004fe20008000000 */
[----:B------:R-:W-:Y:S01]  /*2a840*/  UMOV UR10, UR16 ;  /* 0x00000010000a7c82 */ /* 0x000fe20008000000 */
[----:B------:R-:W-:Y:S01]  /*2a850*/  UMOV UR14, 0x80 ;  /* 0x00000080000e7882 */ /* 0x000fe20000000000 */
[----:B------:R2:W-:Y:S02]  /*2a860*/  UTMALDG.4D [UR8], [UR4], desc[UR6] ;  /* 0x00000608040075b4 */ /* 0x0005e40008019000 */
[----:B--2---:R-:W-:Y:S01]  /*2a870*/  UMOV UR8, UR15 ;  /* 0x0000000f00087c82 */ /* 0x004fe20008000000 */
[----:B------:R-:W-:Y:S02]  /*2a880*/  UMOV UR10, UR14 ;  /* 0x0000000e000a7c82 */ /* 0x000fe40008000000 */
[----:B------:R2:W-:Y:S01]  /*2a890*/  UTMALDG.4D [UR8], [UR4], desc[UR6] ;  /* 0x00000608040075b4 */ /* 0x0005e20008019000 */
[----:B------:R-:W3:Y:S02]  /*2a8a0*/  SYNCS.PHASECHK.TRANS64.TRYWAIT P0, [R0+URZ+0x2a840], R3 ;  /* 0x02a84003000075a7 */ /* 0x000ee4000800017f */
[----:B--23--:R-:W-:Y:S05]  /*2a8b0*/  @!P0 BRA `(.L_x_4818) ;  /* 0x0000008400b48947 */ /* 0x00cfea0003800000 */
.L_x_5061:
        /* <DEDUP_REMOVED lines=8> */
.L_x_4819:
[----:B-12---:R-:W2:Y:S01]  /*2a940*/  LDL.LU R3, [R1+0x20] ;  /* 0x0000200001037983 */ /* 0x006ea20000300800 */
        /* <DEDUP_REMOVED lines=28> */
.L_x_4813:
[----:B----4-:R-:W3:Y:S01]  /*2ab10*/  LDL.LU R3, [R1+0x4c] ;  /* 0x00004c0001037983 */ /* 0x010ee20000300800 */
[----:B------:R-:W-:Y:S05]  /*2ab20*/  WARPSYNC.ALL ;  /* 0x0000000000007948 */ /* 0x000fea0003800000 */
[----:B------:R-:W-:Y:S01]  /*2ab30*/  ULDC.64 UR4, c[0x0][0x298] ;  /* 0x0000a60000047ab9 */ /* 0x000fe20000000a00 */
[----:B------:R-:W-:Y:S01]  /*2ab40*/  BSSY B6, `(.L_x_4820) ;  /* 0x000001c000067945 */ /* 0x000fe20003800000 */
[----:B------:R-:W-:Y:S01]  /*2ab50*/  BAR.SYNC.DEFER_BLOCKING 0x8, 0x180 ;  /* 0x0206000000007b1d */ /* 0x000fe20000010000 */
[----:B---3--:R-:W-:Y:S01]  /*2ab60*/  SHF.R.S32.HI R0, RZ, 0x1f, R3 ;  /* 0x0000001fff007819 */ /* 0x008fe20000011403 */
[----:B-1----:R-:W-:-:S04]  /*2ab70*/  IMAD.WIDE.U32 R4, R3, UR4, RZ ;  /* 0x0000000403047c25 */ /* 0x002fc8000f8e00ff */
        /* <DEDUP_REMOVED lines=17> */
[----:B--2---:R-:W-:Y:S02]  /*2ac90*/  IMAD.U32 R10, RZ, RZ, UR8 ;  /* 0x00000008ff0a7e24 */ /* 0x004fe4000f8e00ff */
[----:B------:R-:W-:Y:S02]  /*2aca0*/  IMAD.U32 R11, RZ, RZ, UR9 ;  /* 0x00000009ff0b7e24 */ /* 0x000fe4000f8e00ff */
[----:B------:R-:W-:Y:S02]  /*2acb0*/  IMAD.MOV.U32 R8, RZ, RZ, 0x70 ;  /* 0x00000070ff087424 */ /* 0x000fe400078e00ff */
[----:B------:R-:W-:Y:S02]  /*2acc0*/  IMAD.MOV.U32 R12, RZ, RZ, 0x1 ;  /* 0x00000001ff0c7424 */ /* 0x000fe400078e00ff */
[----:B------:R-:W-:-:S07]  /*2acd0*/  IMAD.MOV.U32 R13, RZ, RZ, RZ ;  /* 0x000000ffff0d7224 */ /* 0x000fce00078e00ff */
[----:B------:R-:W-:-:S07]  /*2ace0*/  LEPC R20, `(.L_x_4821) ;  /* 0x000000001014794e */ /* 0x000fce0000000000 */
[----:B01----:R-:W-:Y:S05]  /*2acf0*/  CALL.ABS.NOINC R2 ;  /* 0x0000000002007343 */ /* 0x003fea0003c00000 */
.L_x_4821:
[----:B------:R-:W-:Y:S05]  /*2ad00*/  BSYNC B6 ;  /* 0x0000000000067941 */ /* 0x000fea0003800000 */
.L_x_4820:
[----:B-1----:R-:W3:Y:S01]  /*2ad10*/  LDL.LU R0, [R1+0x4c] ;  /* 0x00004c0001007983 */ /* 0x002ee20000300800 */
[----:B------:R-:W-:Y:S01]  /*2ad20*/  ULDC.64 UR6, c[0x0][0xa00] ;  /* 0x0002800000067ab9 */ /* 0x000fe20000000a00 */
[----:B------:R-:W1:Y:S01]  /*2ad30*/  LDC R7, c[0x0][0x448] ;  /* 0x00011200ff077b82 */ /* 0x000e620000000800 */
[----:B------:R-:W-:Y:S01]  /*2ad40*/  ULDC.64 UR4, c[0x0][0x2d8] ;  /* 0x0000b60000047ab9 */ /* 0x000fe20000000a00 */
[----:B------:R-:W3:Y:S04]  /*2ad50*/  LDL.LU.64 R2, [R1+0x58] ;  /* 0x0000580001027983 */ /* 0x000ee80000300a00 */
[----:B------:R-:W4:Y:S04]  /*2ad60*/  LDL R6, [R1+0xc] ;  /* 0x00000c0001067983 */ /* 0x000f280000100800 */
[----:B------:R-:W4:Y:S01]  /*2ad70*/  LDL R12, [R1+0x38] ;  /* 0x00003800010c7983 */ /* 0x000f220000100800 */
[----:B------:R-:W-:-:S04]  /*2ad80*/  ISETP.NE.U32.AND P0, PT, RZ, UR6, PT ;  /* 0x00000006ff007c0c */ /* 0x000fc8000bf05070 */
[----:B------:R-:W-:Y:S01]  /*2ad90*/  ISETP.NE.AND.EX P0, PT, RZ, UR7, PT, P0 ;  /* 0x00000007ff007c0c */ /* 0x000fe2000bf05300 */
[----:B------:R-:W0:Y:S01]  /*2ada0*/  S2R R5, SR_TID.X ;  /* 0x0000000000057919 */ /* 0x000e220000002100 */
[----:B------:R-:W-:Y:S01]  /*2adb0*/  ULDC.64 UR6, c[0x0][0x280] ;  /* 0x0000a00000067ab9 */ /* 0x000fe20000000a00 */
[----:B--2---:R-:W2:Y:S01]  /*2adc0*/  S2R R10, SR_TID.X ;  /* 0x00000000000a7919 */ /* 0x004ea20000002100 */
[----:B0-----:R-:W-:-:S04]  /*2add0*/  LOP3.LUT R5, R5, 0x7f, RZ, 0xc0, !PT ;  /* 0x0000007f05057812 */ /* 0x001fc800078ec0ff */
[----:B------:R-:W-:Y:S01]  /*2ade0*/  SHF.R.U32.HI R5, RZ, 0x2, R5 ;  /* 0x00000002ff057819 */ /* 0x000fe20000011605 */
[----:B--2---:R-:W-:-:S05]  /*2adf0*/  IMAD.SHL.U32 R10, R10, 0x10, RZ ;  /* 0x000000100a0a7824 */ /* 0x004fca00078e00ff */
[----:B------:R-:W-:-:S04]  /*2ae00*/  LOP3.LUT R10, R10, 0x30, RZ, 0xc0, !PT ;  /* 0x000000300a0a7812 */ /* 0x000fc800078ec0ff */
[C---:B------:R-:W-:Y:S02]  /*2ae10*/  LOP3.LUT R11, R10.reuse, 0x40, RZ, 0xfc, !PT ;  /* 0x000000400a0b7812 */ /* 0x040fe400078efcff */
[----:B------:R-:W-:Y:S01]  /*2ae20*/  LOP3.LUT R10, R10, 0x80, RZ, 0xfc, !PT ;  /* 0x000000800a0a7812 */ /* 0x000fe200078efcff */
[----:B---3--:R-:W-:Y:S01]  /*2ae30*/  IMAD.MOV.U32 R3, RZ, RZ, R0 ;  /* 0x000000ffff037224 */ /* 0x008fe200078e0000 */
[----:B----4-:R-:W-:-:S04]  /*2ae40*/  SHF.R.S32.HI R0, RZ, 0x1f, R6 ;  /* 0x0000001fff007819 */ /* 0x010fc80000011406 */
[----:B------:R-:W-:Y:S02]  /*2ae50*/  SEL R4, R0, RZ, !P0 ;  /* 0x000000ff00047207 */ /* 0x000fe40004000000 */
[----:B------:R-:W-:Y:S02]  /*2ae60*/  SEL R0, R6, RZ, !P0 ;  /* 0x000000ff06007207 */ /* 0x000fe40004000000 */
[----:B------:R-:W0:Y:S01]  /*2ae70*/  S2R R6, SR_TID.X ;  /* 0x0000000000067919 */ /* 0x000e220000002100 */
[----:B-1----:R-:W-:Y:S01]  /*2ae80*/  ISETP.NE.AND P0, PT, R7, 0x1, PT ;  /* 0x000000010700780c */ /* 0x002fe20003f05270 */
[----:B------:R-:W-:-:S04]  /*2ae90*/  IMAD.WIDE.U32 R2, R16, UR4, R2 ;  /* 0x0000000410027c25 */ /* 0x000fc8000f8e0002 */
[----:B------:R-:W-:Y:S01]  /*2aea0*/  IMAD R3, R16, UR5, R3 ;  /* 0x0000000510037c24 */ /* 0x000fe2000f8e0203 */
[----:B------:R-:W-:Y:S02]  /*2aeb0*/  ULDC.64 UR4, c[0x0][0x2e0] ;  /* 0x0000b80000047ab9 */ /* 0x000fe40000000a00 */
[----:B------:R-:W-:Y:S02]  /*2aec0*/  IMAD R4, R4, UR4, RZ ;  /* 0x0000000404047c24 */ /* 0x000fe4000f8e02ff */
[----:B0-----:R-:W-:-:S03]  /*2aed0*/  IMAD.SHL.U32 R8, R6, 0x20, RZ ;  /* 0x0000002006087824 */ /* 0x001fc600078e00ff */
[----:B------:R-:W0:Y:S02]  /*2aee0*/  @P0 LDC R6, c[0x0][0x450] ;  /* 0x00011400ff060b82 */ /* 0x000e240000000800 */
[----:B------:R-:W-:-:S06]  /*2aef0*/  LOP3.LUT R8, R5, 0x60, R8, 0xf8, !PT ;  /* 0x0000006005087812 */ /* 0x000fcc00078ef808 */
[----:B------:R-:W1:Y:S01]  /*2af00*/  @P0 LDC R5, c[0x0][0x44c] ;  /* 0x00011300ff050b82 */ /* 0x000e620000000800 */
[----:B------:R-:W-:-:S04]  /*2af10*/  IMAD.WIDE.U32 R2, R0, UR4, R2 ;  /* 0x0000000400027c25 */ /* 0x000fc8000f8e0002 */
[----:B------:R-:W-:Y:S01]  /*2af20*/  IMAD R0, R0, UR5, R4 ;  /* 0x0000000500007c24 */ /* 0x000fe2000f8e0204 */
[----:B------:R-:W-:Y:S01]  /*2af30*/  ULDC.64 UR4, c[0x0][0x2d0] ;  /* 0x0000b40000047ab9 */ /* 0x000fe20000000a00 */
[----:B------:R-:W-:Y:S02]  /*2af40*/  IMAD.IADD R4, R8, 0x1, R12 ;  /* 0x0000000108047824 */ /* 0x000fe400078e020c */
[----:B------:R-:W-:Y:S02]  /*2af50*/  IMAD.IADD R3, R3, 0x1, R0 ;  /* 0x0000000103037824 */ /* 0x000fe400078e0200 */
[----:B------:R-:W-:Y:S01]  /*2af60*/  IMAD.MOV.U32 R0, RZ, RZ, R4 ;  /* 0x000000ffff007224 */ /* 0x000fe200078e0004 */
[----:B------:R-:W2:Y:S01]  /*2af70*/  S2R R8, SR_TID.X ;  /* 0x0000000000087919 */ /* 0x000ea20000002100 */
[----:B-1----:R-:W-:-:S05]  /*2af80*/  @P0 IMAD.HI.U32 R5, R4, R5, RZ ;  /* 0x0000000504050227 */ /* 0x002fca00078e00ff */
[----:B0-----:R-:W-:-:S05]  /*2af90*/  @P0 SHF.R.U32.HI R0, RZ, R6, R5 ;  /* 0x00000006ff000219 */ /* 0x001fca0000011605 */
        /* <DEDUP_REMOVED lines=11> */
[----:B------:R-:W-:Y:S01]  /*2b050*/  ULDC UR4, c[0x0][0x2b8] ;  /* 0x0000ae0000047ab9 */ /* 0x000fe20000000800 */
[----:B--2---:R-:W-:Y:S01]  /*2b060*/  IMAD.SHL.U32 R9, R8, 0x10, RZ ;  /* 0x0000001008097824 */ /* 0x004fe200078e00ff */
[----:B------:R-:W-:Y:S02]  /*2b070*/  ISETP.GE.AND P2, PT, R10, UR4, PT ;  /* 0x000000040a007c0c */ /* 0x000fe4000bf46270 */
[----:B------:R-:W-:Y:S02]  /*2b080*/  LOP3.LUT R10, R8, 0x7f, RZ, 0xc0, !PT ;  /* 0x0000007f080a7812 */ /* 0x000fe400078ec0ff */
[----:B------:R0:W5:Y:S01]  /*2b090*/  LDL R8, [R1+0x44] ;  /* 0x0000440001087983 */ /* 0x0001620000100800 */
[----:B------:R-:W-:Y:S01]  /*2b0a0*/  LOP3.LUT R9, R9, 0x30, RZ, 0xc0, !PT ;  /* 0x0000003009097812 */ /* 0x000fe200078ec0ff */
[----:B------:R-:W-:Y:S01]  /*2b0b0*/  IMAD R0, R4, UR5, R0 ;  /* 0x0000000504007c24 */ /* 0x000fe2000f8e0200 */
[----:B------:R-:W-:-:S02]  /*2b0c0*/  IADD3 R4, P3, R2, UR6, RZ ;  /* 0x0000000602047c10 */ /* 0x000fc4000ff7e0ff */
[----:B------:R-:W-:Y:S02]  /*2b0d0*/  ISETP.GE.AND P0, PT, R9, UR4, PT ;  /* 0x0000000409007c0c */ /* 0x000fe4000bf06270 */
[----:B------:R-:W-:Y:S01]  /*2b0e0*/  ISETP.GE.AND P1, PT, R11, UR4, PT ;  /* 0x000000040b007c0c */ /* 0x000fe2000bf26270 */
[----:B------:R-:W-:Y:S01]  /*2b0f0*/  UMOV UR4, 0xffffffff ;  /* 0xffffffff00047882 */ /* 0x000fe20000000000 */
[----:B------:R-:W-:Y:S02]  /*2b100*/  IADD3.X R3, R3, UR7, R0, P3, !PT ;  /* 0x0000000703037c10 */ /* 0x000fe40009ffe400 */
[----:B------:R-:W-:Y:S01]  /*2b110*/  SHF.R.U32.HI R10, RZ, 0x2, R10 ;  /* 0x00000002ff0a7819 */ /* 0x000fe2000001160a */
[----:B0-----:R-:W-:Y:S08]  /*2b120*/  BRA.DIV UR4, `(.L_x_4822) ;  /* 0x0000007e04ac7947 */ /* 0x001ff0000b800000 */
[----:B------:R-:W2:Y:S04]  /*2b130*/  LDL.LU R6, [R1+0x48] ;  /* 0x0000480001067983 */ /* 0x000ea80000300800 */
[----:B------:R-:W3:Y:S01]  /*2b140*/  LDL.LU R11, [R1+0x38] ;  /* 0x00003800010b7983 */ /* 0x000ee20000300800 */
[----:B--2---:R-:W-:-:S03]  /*2b150*/  IMAD R2, R6, R7, RZ ;  /* 0x0000000706027224 */ /* 0x004fc600078e02ff */
[----:B------:R-:W0:Y:S01]  /*2b160*/  SHFL.IDX PT, R7, R4, RZ, 0x1c1f ;  /* 0x001c1fff04077589 */ /* 0x000e2200000e0000 */
[----:B---3--:R-:W-:-:S03]  /*2b170*/  IMAD.IADD R0, R10, 0x1, R11 ;  /* 0x000000010a007824 */ /* 0x008fc600078e020b */
[----:B------:R-:W1:Y:S01]  /*2b180*/  SHFL.IDX PT, R6, R3, RZ, 0x1c1f ;  /* 0x001c1fff03067589 */ /* 0x000e6200000e0000 */
        /* <DEDUP_REMOVED lines=33> */
.L_x_5070:
        /* <DEDUP_REMOVED lines=12> */
.L_x_4824:
[----:B------:R-:W-:Y:S05]  /*2b460*/  BSYNC B0 ;  /* 0x0000000000007941 */ /* 0x000fea0003800000 */
.L_x_4823:
[----:B------:R-:W-:Y:S01]  /*2b470*/  NOP ;  /* 0x0000000000007918 */ /* 0x000fe20000000000 */
[----:B------:R-:W-:-:S13]  /*2b480*/  PLOP3.LUT P0, PT, PT, PT, PT, 0x80, 0x0 ;  /* 0x000000000000781c */ /* 0x000fda0003f0f070 */
.L_x_4825:
        /* <DEDUP_REMOVED lines=18> */
.L_x_5071:
[----:B------:R-:W-:Y:S05]  /*2b5b0*/  BSYNC B0 ;  /* 0x0000000000007941 */ /* 0x000fea0003800000 */
.L_x_4826:
[----:B------:R-:W5:Y:S04]  /*2b5c0*/  LDL.LU R2, [R1+0x50] ;  /* 0x0000500001027983 */ /* 0x000f680000300800 */
[----:B-1-3--:R-:W3:Y:S01]  /*2b5d0*/  LDL R3, [R1+0x24] ;  /* 0x0000240001037983 */ /* 0x00aee20000100800 */
[----:B-----5:R-:W-:-:S05]  /*2b5e0*/  VIADD R2, R2, 0xfffffffe ;  /* 0xfffffffe02027836 */ /* 0x020fca0000000000 */
[----:B---3--:R-:W-:-:S13]  /*2b5f0*/  ISETP.GE.AND P0, PT, R2, R3, PT ;  /* 0x000000030200720c */ /* 0x008fda0003f06270 */
[----:B------:R-:W-:Y:S05]  /*2b600*/  @!P0 BRA `(.L_x_4828) ;  /* 0x0000001400188947 */ /* 0x000fea0003800000 */
[----:B----4-:R1:W5:Y:S04]  /*2b610*/  LDL.LU R0, [R1+0x10] ;  /* 0x0000100001007983 */ /* 0x0103680000300800 */
[----:B------:R1:W5:Y:S02]  /*2b620*/  LDL.LU R3, [R1+0x18] ;  /* 0x0000180001037983 */ /* 0x0003640000300800 */
.L_x_4852:
        /* <DEDUP_REMOVED lines=13> */
[----:B0-----:R-:W-:Y:S01]  /*2b700*/  IMAD.MOV.U32 R8, RZ, RZ, R2 ;  /* 0x000000ffff087224 */ /* 0x001fe200078e0002 */
[----:B------:R-:W-:-:S04]  /*2b710*/  ISETP.NE.U32.AND P0, PT, RZ, UR4, PT ;  /* 0x00000004ff007c0c */ /* 0x000fc8000bf05070 */
[----:B------:R-:W-:-:S13]  /*2b720*/  ISETP.NE.AND.EX P0, PT, RZ, UR5, PT, P0 ;  /* 0x00000005ff007c0c */ /* 0x000fda000bf05300 */
[----:B------:R-:W-:Y:S05]  /*2b730*/  @!P0 BRA `(.L_x_4831) ;  /* 0x00000000004c8947 */ /* 0x000fea0003800000 */
[----:B------:R-:W3:Y:S01]  /*2b740*/  LDL R12, [R1+0x28] ;  /* 0x00002800010c7983 */ /* 0x000ee20000100800 */
[----:B------:R-:W0:Y:S01]  /*2b750*/  LDC R7, c[0x0][0x43c] ;  /* 0x00010f00ff077b82 */ /* 0x000e220000000800 */
[----:B------:R-:W-:Y:S02]  /*2b760*/  ULDC.64 UR6, c[0x0][0x428] ;  /* 0x00010a0000067ab9 */ /* 0x000fe40000000a00 */
[----:B------:R-:W4:Y:S01]  /*2b770*/  LDL R11, [R1+0x8] ;  /* 0x00000800010b7983 */ /* 0x000f220000100800 */
        /* <DEDUP_REMOVED lines=8> */
[----:B---3--:R-:W-:-:S04]  /*2b800*/  IMAD R6, R12, UR6, RZ ;  /* 0x000000060c067c24 */ /* 0x008fc8000f8e02ff */
[C---:B----4-:R-:W-:Y:S02]  /*2b810*/  IMAD R6, R11.reuse, UR7, R6 ;  /* 0x000000070b067c24 */ /* 0x050fe4000f8e0206 */
[----:B------:R-:W-:-:S04]  /*2b820*/  IMAD.WIDE.U32 R4, R11, UR6, R4 ;  /* 0x000000060b047c25 */ /* 0x000fc8000f8e0004 */
[----:B------:R-:W-:Y:S01]  /*2b830*/  IMAD.IADD R5, R6, 0x1, R5 ;  /* 0x0000000106057824 */ /* 0x000fe200078e0205 */
[----:B------:R-:W-:-:S04]  /*2b840*/  LEA R6, P0, R4, UR4, 0x2 ;  /* 0x0000000404067c11 */ /* 0x000fc8000f8010ff */
[----:B------:R-:W-:-:S05]  /*2b850*/  LEA.HI.X R7, R4, UR5, R5, 0x2, P0 ;  /* 0x0000000504077c11 */ /* 0x000fca00080f1405 */
[----:B------:R0:W5:Y:S04]  /*2b860*/  LDG.E R17, desc[UR40][R6.64] ;  /* 0x0000002806117981 */ /* 0x000168000c1e1900 */
.L_x_4831:
[----:B0-----:R-:W-:Y:S01]  /*2b870*/  IMAD R6, R10, 0x8, R18 ;  /* 0x000000080a067824 */ /* 0x001fe200078e0212 */
[----:B------:R-:W-:Y:S01]  /*2b880*/  SHF.L.U32 R5, R9, 0x1f, RZ ;  /* 0x0000001f09057819 */ /* 0x000fe200000006ff */
[----:B------:R-:W0:Y:S01]  /*2b890*/  S2R R4, SR_TID.X ;  /* 0x0000000000047919 */ /* 0x000e220000002100 */
[----:B------:R-:W-:Y:S02]  /*2b8a0*/  BSSY B1, `(.L_x_4832) ;  /* 0x0000005000017945 */ /* 0x000fe40003800000 */
[----:B------:R-:W3:Y:S01]  /*2b8b0*/  SYNCS.PHASECHK.TRANS64.TRYWAIT P0, [R6+URZ+0x2a880], R5 ;  /* 0x02a88005060075a7 */ /* 0x000ee2000800017f */
[----:B0-----:R-:W-:-:S04]  /*2b8c0*/  LOP3.LUT R4, R4, 0x7f, RZ, 0xc0, !PT ;  /* 0x0000007f04047812 */ /* 0x001fc800078ec0ff */
[----:B------:R-:W-:Y:S01]  /*2b8d0*/  ISETP.NE.AND P1, PT, R4, RZ, PT ;  /* 0x000000ff0400720c */ /* 0x000fe20003f25270 */
[----:B---3--:R-:W-:-:S12]  /*2b8e0*/  @!P0 BRA `(.L_x_4833) ;  /* 0x0000007c00388947 */ /* 0x008fd80003800000 */
.L_x_5072:
[----:B------:R-:W-:Y:S05]  /*2b8f0*/  BSYNC B1 ;  /* 0x0000000000017941 */ /* 0x000fea0003800000 */
.L_x_4832:
        /* <DEDUP_REMOVED lines=9> */
.L_x_4835:
[----:B------:R-:W-:Y:S05]  /*2b990*/  BSYNC B1 ;  /* 0x0000000000017941 */ /* 0x000fea0003800000 */
.L_x_4834:
        /* <DEDUP_REMOVED lines=13> */
.L_x_4836:
        /* <DEDUP_REMOVED lines=16> */
.L_x_4837:
        /* <DEDUP_REMOVED lines=16> */
.L_x_4838:
        /* <DEDUP_REMOVED lines=13> */
.L_x_5073:
[----:B------:R-:W-:Y:S05]  /*2bd40*/  BSYNC B1 ;  /* 0x0000000000017941 */ /* 0x000fea0003800000 */
.L_x_4839:
        /* <DEDUP_REMOVED lines=11> */
.L_x_4842:
[----:B------:R-:W-:Y:S05]  /*2be00*/  BSYNC B1 ;  /* 0x0000000000017941 */ /* 0x000fea0003800000 */
.L_x_4841:
        /* <DEDUP_REMOVED lines=8> */
.L_x_4843:
        /* <DEDUP_REMOVED lines=15> */
.L_x_4844:
        /* <DEDUP_REMOVED lines=15> */
.L_x_4845:
        /* <DEDUP_REMOVED lines=10> */
.L_x_4830:
[----:B------:R-:W-:Y:S05]  /*2c110*/  BSYNC B0 ;  /* 0x0000000000007941 */ /* 0x000fea0003800000 */
.L_x_4829:
[----:B------:R-:W-:-:S06]  /*2c120*/  UISETP.NE.AND UP0, UPT, UR36, 0x3, UPT ;  /* 0x000000032400788c */ /* 0x000fcc000bf05270 */
[----:B------:R-:W-:-:S13]  /*2c130*/  PLOP3.LUT P0, PT, PT, PT, UP0, 0x80, 0x0 ;  /* 0x000000000000781c */ /* 0x000fda0003f0f008 */
[----:B------:R-:W-:Y:S05]  /*2c140*/  @!P0 BRA `(.L_x_4846) ;  /* 0x0000000000048947 */ /* 0x000fea0003800000 */
[----:B------:R-:W-:Y:S01]  /*2c150*/  BPT.TRAP 0x1 ;  /* 0x000000040000795c */ /* 0x000fe20000300000 */
.L_x_4846:
        /* <DEDUP_REMOVED lines=8> */
.L_x_5074:
[----:B------:R-:W-:Y:S05]  /*2c1e0*/  BSYNC B0 ;  /* 0x0000000000007941 */ /* 0x000fea0003800000 */
.L_x_4847:
[----:B------:R-:W-:Y:S05]  /*2c1f0*/  @!P1 BRA `(.L_x_4849) ;  /* 0x0000000000049947 */ /* 0x000fea0003800000 */
[----:B------:R-:W-:Y:S01]  /*2c200*/  BPT.TRAP 0x1 ;  /* 0x000000040000795c */ /* 0x000fe20000300000 */
.L_x_4849:
[----:B------:R-:W-:Y:S01]  /*2c210*/  SHF.L.U32 R3, R3, 0x1f, RZ ;  /* 0x0000001f03037819 */ /* 0x000fe200000006ff */
[----:B------:R-:W-:-:S03]  /*2c220*/  IMAD R0, R0, 0x6000, RZ ;  /* 0x0000600000007824 */ /* 0x000fc600078e02ff */
[----:B------:R-:W4:Y:S02]  /*2c230*/  SYNCS.PHASECHK.TRANS64.TRYWAIT P0, [R12+URZ+0x2a860], R3 ;  /* 0x02a860030c0075a7 */ /* 0x000f24000800017f */
[----:B----4-:R-:W-:Y:S05]  /*2c240*/  @!P0 BRA `(.L_x_4850) ;  /* 0x00000074001c8947 */ /* 0x010fea0003800000 */
.L_x_5075:
[----:B------:R-:W5:Y:S04]  /*2c250*/  LDL R13, [R1+0x3c] ;  /* 0x00003c00010d7983 */ /* 0x000f680000100800 */
[----:B------:R-:W5:Y:S01]  /*2c260*/  LDL R14, [R1+0x4] ;  /* 0x00000400010e7983 */ /* 0x000f620000100800 */
[----:B----4-:R-:W-:Y:S01]  /*2c270*/  LOP3.LUT R3, R0, R19, RZ, 0xfc, !PT ;  /* 0x0000001300037212 */ /* 0x010fe200078efcff */
[----:B------:R-:W-:Y:S05]  /*2c280*/  WARPSYNC.ALL ;  /* 0x0000000000007948 */ /* 0x000fea0003800000 */
[----:B------:R-:W4:Y:S01]  /*2c290*/  LDL R15, [R1+0x34] ;  /* 0x00003400010f7983 */ /* 0x000f220000100800 */
[----:B------:R-:W-:-:S05]  /*2c2a0*/  IMAD.IADD R3, R18, 0x1, R3 ;  /* 0x0000000112037824 */ /* 0x000fca00078e0203 */
[----:B0--3--:R-:W0:Y:S02]  /*2c2b0*/  LDSM.16.MT88.4 R4, [R3+0xc400] ;  /* 0x00c400000304783b */ /* 0x009e240000004200 */
[C-C-:B0-----:R-:W-:Y:S02]  /*2c2c0*/  PRMT R8, R4.reuse, 0x6420, R5.reuse ;  /* 0x0000642004087816 */ /* 0x141fe40000000005 */
[----:B--2---:R-:W-:Y:S01]  /*2c2d0*/  PRMT R9, R4, 0x7531, R5 ;  /* 0x0000753104097816 */ /* 0x004fe20000000005 */
[----:B------:R-:W-:Y:S01]  /*2c2e0*/  VIADD R4, R0, 0x2000 ;  /* 0x0000200000047836 */ /* 0x000fe20000000000 */
[C-C-:B------:R-:W-:Y:S02]  /*2c2f0*/  PRMT R10, R6.reuse, 0x6420, R7.reuse ;  /* 0x00006420060a7816 */ /* 0x140fe40000000007 */
[----:B------:R-:W-:Y:S02]  /*2c300*/  PRMT R11, R6, 0x7531, R7 ;  /* 0x00007531060b7816 */ /* 0x000fe40000000007 */
[----:B------:R-:W-:-:S05]  /*2c310*/  LOP3.LUT R4, R4, R19, RZ, 0xfc, !PT ;  /* 0x0000001304047212 */ /* 0x000fca00078efcff */
[----:B------:R-:W-:Y:S01]  /*2c320*/  IMAD.IADD R4, R18, 0x1, R4 ;  /* 0x0000000112047824 */ /* 0x000fe200078e0204 */
[----:B-----5:R-:W-:-:S05]  /*2c330*/  IADD3 R3, R14, R0, R13 ;  /* 0x000000000e037210 */ /* 0x020fca0007ffe00d */
        /* <DEDUP_REMOVED lines=19> */
[----:B----4-:R-:W-:Y:S02]  /*2c470*/  IADD3 R3, R14, R15, R0 ;  /* 0x0000000f0e037210 */ /* 0x010fe40007ffe000 */
        /* <DEDUP_REMOVED lines=81> */
.L_x_4851:
        /* <DEDUP_REMOVED lines=13> */
[----:B0-----:R-:W-:Y:S05]  /*2ca60*/  @P0 BRA `(.L_x_4852) ;  /* 0xffffffe800f00947 */ /* 0x001fea000383ffff */
.L_x_4828:
        /* <DEDUP_REMOVED lines=17> */
[----:B------:R3:W-:Y:S02]  /*2cb80*/  STL [R1], R0 ;  /* 0x0000000001007387 */ /* 0x0007e40000100800 */
.L_x_4854:
[----:B------:R-:W-:Y:S05]  /*2cb90*/  BSYNC B0 ;  /* 0x0000000000007941 */ /* 0x000fea0003800000 */
.L_x_4853:
[----:B------:R-:W-:-:S06]  /*2cba0*/  UISETP.NE.AND UP0, UPT, UR36, 0x3, UPT ;  /* 0x000000032400788c */ /* 0x000fcc000bf05270 */
[----:B------:R-:W-:-:S13]  /*2cbb0*/  PLOP3.LUT P1, PT, PT, PT, UP0, 0x80, 0x0 ;  /* 0x000000000000781c */ /* 0x000fda0003f2f008 */
[----:B------:R-:W-:Y:S05]  /*2cbc0*/  @!P1 BRA `(.L_x_4855) ;  /* 0x0000000000049947 */ /* 0x000fea0003800000 */
[----:B------:R-:W-:Y:S01]  /*2cbd0*/  BPT.TRAP 0x1 ;  /* 0x000000040000795c */ /* 0x000fe20000300000 */
.L_x_4855:
[----:B-----5:R-:W2:Y:S04]  /*2cbe0*/  LDL R3, [R1+0x18] ;  /* 0x0000180001037983 */ /* 0x020ea80000100800 */
[----:B------:R-:W2:Y:S01]  /*2cbf0*/  LDL R2, [R1+0x10] ;  /* 0x0000100001027983 */ /* 0x000ea20000100800 */
        /* <DEDUP_REMOVED lines=8> */
.L_x_5076:
[----:B------:R-:W-:Y:S05]  /*2cc80*/  BSYNC B0 ;  /* 0x0000000000007941 */ /* 0x000fea0003800000 */
.L_x_4856:
[----:B------:R-:W-:Y:S05]  /*2cc90*/  @!P2 BRA `(.L_x_4858) ;  /* 0x000000000004a947 */ /* 0x000fea0003800000 */
[----:B------:R-:W-:Y:S01]  /*2cca0*/  BPT.TRAP 0x1 ;  /* 0x000000040000795c */ /* 0x000fe20000300000 */
.L_x_4858:
[----:B--2---:R-:W2:Y:S02]  /*2ccb0*/  LDL R0, [R1+0x18] ;  /* 0x0000180001007983 */ /* 0x004ea40000100800 */
[----:B--2---:R-:W-:-:S04]  /*2ccc0*/  SHF.L.U32 R0, R0, 0x1f, RZ ;  /* 0x0000001f00007819 */ /* 0x004fc800000006ff */
[----:B------:R-:W2:Y:S02]  /*2ccd0*/  SYNCS.PHASECHK.TRANS64.TRYWAIT P1, [R2+URZ+0x2a860], R0 ;  /* 0x02a86000020075a7 */ /* 0x000ea4000802017f */
[----:B--2---:R-:W-:Y:S05]  /*2cce0*/  @!P1 BRA `(.L_x_4859) ;  /* 0x00000068009c9947 */ /* 0x004fea0003800000 */
.L_x_5077:
[----:B------:R-:W3:Y:S04]  /*2ccf0*/  LDL R13, [R1+0x3c] ;  /* 0x00003c00010d7983 */ /* 0x000ee80000100800 */
[----:B------:R-:W4:Y:S04]  /*2cd00*/  LDL R15, [R1+0x34] ;  /* 0x00003400010f7983 */ /* 0x000f280000100800 */
[----:B------:R-:W3:Y:S04]  /*2cd10*/  LDL.LU R14, [R1+0x4] ;  /* 0x00000400010e7983 */ /* 0x000ee80000300800 */
[----:B------:R-:W5:Y:S01]  /*2cd20*/  LDL R12, [R1+0x10] ;  /* 0x00001000010c7983 */ /* 0x000f620000100800 */
[----:B------:R-:W-:Y:S05]  /*2cd30*/  WARPSYNC.ALL ;  /* 0x0000000000007948 */ /* 0x000fea0003800000 */
[----:B-----5:R-:W-:-:S05]  /*2cd40*/  IMAD R3, R12, 0x6000, RZ ;  /* 0x000060000c037824 */ /* 0x020fca00078e02ff */
[----:B--2---:R-:W-:-:S05]  /*2cd50*/  LOP3.LUT R0, R3, R19, RZ, 0xfc, !PT ;  /* 0x0000001303007212 */ /* 0x004fca00078efcff */
[----:B------:R-:W-:-:S05]  /*2cd60*/  IMAD.IADD R0, R18, 0x1, R0 ;  /* 0x0000000112007824 */ /* 0x000fca00078e0200 */
[----:B0-----:R3:W0:Y:S02]  /*2cd70*/  LDSM.16.MT88.4 R4, [R0+0xc400] ;  /* 0x00c400000004783b */ /* 0x0016240000004200 */
[----:B---3--:R-:W-:Y:S02]  /*2cd80*/  IADD3 R0, R14, R3, R13 ;  /* 0x000000030e007210 */ /* 0x008fe40007ffe00d */
[----:B------:R-:W-:Y:S02]  /*2cd90*/  LOP3.LUT R13, R19, 0x2800, RZ, 0xfc, !PT ;  /* 0x00002800130d7812 */ /* 0x000fe400078efcff */
[C-C-:B0-----:R-:W-:Y:S02]  /*2cda0*/  PRMT R8, R4.reuse, 0x6420, R5.reuse ;  /* 0x0000642004087816 */ /* 0x141fe40000000005 */
[----:B------:R-:W-:Y:S01]  /*2cdb0*/  PRMT R9, R4, 0x7531, R5 ;  /* 0x0000753104097816 */ /* 0x000fe20000000005 */
[----:B------:R-:W-:Y:S01]  /*2cdc0*/  VIADD R4, R3, 0x2000 ;  /* 0x0000200003047836 */ /* 0x000fe20000000000 */
[----:B------:R-:W-:-:S02]  /*2cdd0*/  PRMT R10, R6, 0x6420, R7 ;  /* 0x00006420060a7816 */ /* 0x000fc40000000007 */
[----:B------:R-:W-:Y:S02]  /*2cde0*/  PRMT R11, R6, 0x7531, R7 ;  /* 0x00007531060b7816 */ /* 0x000fe40000000007 */
[----:B------:R-:W-:-:S03]  /*2cdf0*/  LOP3.LUT R4, R4, R19, RZ, 0xfc, !PT ;  /* 0x0000001304047212 */ /* 0x000fc600078efcff */
[----:B------:R-:W-:Y:S02]  /*2ce00*/  STSM.16.M88.4 [R0], R8 ;  /* 0x0000000800007844 */ /* 0x000fe40000000200 */
[----:B------:R-:W-:-:S06]  /*2ce10*/  IMAD.IADD R4, R18, 0x1, R4 ;  /* 0x0000000112047824 */ /* 0x000fcc00078e0204 */
[----:B------:R-:W0:Y:S02]  /*2ce20*/  LDSM.16.MT88.4 R4, [R4+0xc400] ;  /* 0x00c400000404783b */ /* 0x000e240000004200 */
[C-C-:B0-----:R-:W-:Y:S02]  /*2ce30*/  PRMT R8, R4.reuse, 0x6420, R5.reuse ;  /* 0x0000642004087816 */ /* 0x141fe40000000005 */
[----:B------:R-:W-:Y:S01]  /*2ce40*/  PRMT R9, R4, 0x7531, R5 ;  /* 0x0000753104097816 */ /* 0x000fe20000000005 */
[----:B------:R-:W-:Y:S01]  /*2ce50*/  VIADD R4, R3, 0x4000 ;  /* 0x0000400003047836 */ /* 0x000fe20000000000 */
[C-C-:B------:R-:W-:Y:S02]  /*2ce60*/  PRMT R10, R6.reuse, 0x6420, R7.reuse ;  /* 0x00006420060a7816 */ /* 0x140fe40000000007 */
        /* <DEDUP_REMOVED lines=13> */
[----:B----4-:R-:W-:Y:S02]  /*2cf40*/  IADD3 R0, R14, R15, R3 ;  /* 0x0000000f0e007210 */ /* 0x010fe40007ffe003 */
        /* <DEDUP_REMOVED lines=80> */
.L_x_4860:
[----:B------:R-:W3:Y:S01]  /*2d450*/  LDL.LU R3, [R1+0x18] ;  /* 0x0000180001037983 */ /* 0x000ee20000300800 */
[----:B--2---:R2:W-:Y:S01]  /*2d460*/  SYNCS.ARRIVE.TRANS64.A1T0 RZ, [R2+URZ+0x2a850], RZ ;  /* 0x02a850ff02ff79a7 */ /* 0x0045e2000810003f */
[----:B0-----:R-:W-:Y:S02]  /*2d470*/  VIADD R0, R12, 0x1 ;  /* 0x000000010c007836 */ /* 0x001fe40000000000 */
[----:B--2---:R-:W-:-:S05]  /*2d480*/  @!P0 VIADD R2, R2, 0x2a880 ;  /* 0x0002a88002028836 */ /* 0x004fca0000000000 */
[----:B------:R-:W-:Y:S01]  /*2d490*/  @!P0 PRMT R2, RZ, 0x654, R2 ;  /* 0x00000654ff028816 */ /* 0x000fe20000000002 */
[----:B------:R-:W-:Y:S06]  /*2d4a0*/  BAR.SYNC.DEFER_BLOCKING 0x2, 0x80 ;  /* 0x0082000000007b1d */ /* 0x000fec0000010000 */
[----:B------:R0:W-:Y:S01]  /*2d4b0*/  @!P0 SYNCS.ARRIVE.TRANS64.RED.A1T0 RZ, [R2+URZ], RZ ;  /* 0x000000ff02ff89a7 */ /* 0x0001e2000810043f */
[----:B------:R-:W-:-:S04]  /*2d4c0*/  ISETP.NE.AND P0, PT, R0, 0x2, PT ;  /* 0x000000020000780c */ /* 0x000fc80003f05270 */
[----:B------:R-:W-:Y:S02]  /*2d4d0*/  SEL R0, R0, RZ, P0 ;  /* 0x000000ff00007207 */ /* 0x000fe40000000000 */
[----:B0-----:R-:W-:-:S03]  /*2d4e0*/  SEL R2, RZ, 0x1, P0 ;  /* 0x00000001ff027807 */ /* 0x001fc60000000000 */
[----:B------:R4:W-:Y:S01]  /*2d4f0*/  STL [R1+0x10], R0 ;  /* 0x0000100001007387 */ /* 0x0009e20000100800 */
[----:B---3--:R-:W-:-:S05]  /*2d500*/  LOP3.LUT R3, R3, R2, RZ, 0x3c, !PT ;  /* 0x0000000203037212 */ /* 0x008fca00078e3cff */
[----:B------:R4:W-:Y:S02]  /*2d510*/  STL [R1+0x18], R3 ;  /* 0x0000180301007387 */ /* 0x0009e40000100800 */
.L_x_4803:
[----:B--2-4-:R-:W2:Y:S02]  /*2d520*/  LDL R0, [R1+0x20] ;  /* 0x0000200001007983 */ /* 0x014ea40000100800 */
        /* <DEDUP_REMOVED lines=8> */
[----:B-1----:R-:W1:Y:S04]  /*2d5b0*/  LDS.128 R4, [R18+0x2a8d0] ;  /* 0x02a8d00012047984 */ /* 0x002e680000000c00 */
[----:B-1----:R1:W-:Y:S04]  /*2d5c0*/  STL.64 [R1], R4 ;  /* 0x0000000401007387 */ /* 0x0023e80000100a00 */
[----:B------:R1:W-:Y:S01]  /*2d5d0*/  STL.64 [R1+0x8], R6 ;  /* 0x0000080601007387 */ /* 0x0003e20000100a00 */
[----:B------:R-:W-:Y:S06]  /*2d5e0*/  BAR.ARV 0x4, 0x180 ;  /* 0x0106000000007b1d */ /* 0x000fec0000002000 */
[----:B------:R-:W-:Y:S05]  /*2d5f0*/  BRA `(.L_x_4862) ;  /* 0x0000001000407947 */ /* 0x000fea0003800000 */
.L_x_4861:
[----:B------:R-:W2:Y:S01]  /*2d600*/  S2R R0, SR_TID.X ;  /* 0x0000000000007919 */ /* 0x000ea20000002100 */
[----:B------:R-:W-:Y:S01]  /*2d610*/  UMOV UR4, 0xffffffff ;  /* 0xffffffff00047882 */ /* 0x000fe20000000000 */
[----:B--2---:R-:W-:-:S04]  /*2d620*/  LOP3.LUT R16, R0, 0x1f, RZ, 0xc0, !PT ;  /* 0x0000001f00107812 */ /* 0x004fc800078ec0ff */
[----:B------:R-:W-:Y:S01]  /*2d630*/  ISETP.NE.AND P0, PT, R16, 0x1f, PT ;  /* 0x0000001f1000780c */ /* 0x000fe20003f05270 */
[----:B------:R-:W-:-:S12]  /*2d640*/  BRA.DIV UR4, `(.L_x_4863) ;  /* 0x0000006204587947 */ /* 0x000fd8000b800000 */
[----:B------:R-:W2:Y:S01]  /*2d650*/  LDL.LU R0, [R1] ;  /* 0x0000000001007983 */ /* 0x000ea20000300800 */
[----:B------:R-:W-:-:S03]  /*2d660*/  ULDC UR4, c[0x0][0xc3c] ;  /* 0x00030f0000047ab9 */ /* 0x000fc60000000800 */
[----:B------:R-:W1:Y:S01]  /*2d670*/  LDL R2, [R1+0xc] ;  /* 0x00000c0001027983 */ /* 0x000e620000100800 */
[----:B--2---:R-:W-:Y:S02]  /*2d680*/  IMAD.MOV.U32 R11, RZ, RZ, R0 ;  /* 0x000000ffff0b7224 */ /* 0x004fe400078e0000 */
[----:B-1----:R-:W-:-:S05]  /*2d690*/  IMAD.IADD R4, R2, 0x1, R16 ;  /* 0x0000000102047824 */ /* 0x002fca00078e0210 */
        /* <DEDUP_REMOVED lines=36> */
.L_x_5087:
[----:B------:R-:W-:Y:S01]  /*2d8e0*/  ULDC UR4, c[0x0][0xc38] ;  /* 0x00030e0000047ab9 */ /* 0x000fe20000000800 */
[----:B------:R-:W-:Y:S02]  /*2d8f0*/  IMAD.MOV.U32 R7, RZ, RZ, R3 ;  /* 0x000000ffff077224 */ /* 0x000fe400078e0003 */
[----:B------:R-:W-:-:S04]  /*2d900*/  IMAD.U32 R2, RZ, RZ, UR4 ;  /* 0x00000004ff027e24 */ /* 0x000fc8000f8e00ff */
[----:B--2---:R-:W-:-:S04]  /*2d910*/  IMAD R8, R8, R2, RZ ;  /* 0x0000000208087224 */ /* 0x004fc800078e02ff */
[----:B------:R-:W-:-:S05]  /*2d920*/  IMAD.IADD R0, R10, 0x1, R8 ;  /* 0x000000010a007824 */ /* 0x000fca00078e0208 */
[----:B------:R-:W-:-:S13]  /*2d930*/  ISETP.GT.AND P6, PT, R0, R5, PT ;  /* 0x000000050000720c */ /* 0x000fda0003fc4270 */
[----:B------:R-:W-:Y:S05]  /*2d940*/  @P6 BRA `(.L_x_4864) ;  /* 0x0000000000b06947 */ /* 0x000fea0003800000 */
.L_x_4867:
        /* <DEDUP_REMOVED lines=37> */
.L_x_5095:
[----:B------:R-:W-:Y:S02]  /*2dba0*/  ULDC UR4, c[0x0][0xc38] ;  /* 0x00030e0000047ab9 */ /* 0x000fe40000000800 */
[----:B------:R-:W-:-:S04]  /*2dbb0*/  IMAD.U32 R2, RZ, RZ, UR4 ;  /* 0x00000004ff027e24 */ /* 0x000fc8000f8e00ff */
[----:B--2---:R-:W-:-:S04]  /*2dbc0*/  IMAD R8, R8, R2, RZ ;  /* 0x0000000208087224 */ /* 0x004fc800078e02ff */
[----:B------:R-:W-:-:S05]  /*2dbd0*/  IMAD.IADD R0, R8, 0x1, R0 ;  /* 0x0000000108007824 */ /* 0x000fca00078e0200 */
[----:B------:R-:W-:-:S13]  /*2dbe0*/  ISETP.GT.AND P6, PT, R0, R5, PT ;  /* 0x000000050000720c */ /* 0x000fda0003fc4270 */
[----:B------:R-:W-:Y:S05]  /*2dbf0*/  @!P6 BRA `(.L_x_4867) ;  /* 0xfffffffc0054e947 */ /* 0x000fea000383ffff */
[----:B------:R-:W-:-:S07]  /*2dc00*/  IMAD.MOV.U32 R7, RZ, RZ, R3 ;  /* 0x000000ffff077224 */ /* 0x000fce00078e0003 */
.L_x_4864:
[----:B------:R-:W-:Y:S01]  /*2dc10*/  IMAD.IADD R10, R0, 0x1, -R8 ;  /* 0x00000001000a7824 */ /* 0x000fe200078e0a08 */
[----:B------:R-:W-:-:S03]  /*2dc20*/  UMOV UR4, 0xffffffff ;  /* 0xffffffff00047882 */ /* 0x000fc60000000000 */
[----:B------:R-:W-:-:S05]  /*2dc30*/  IMAD R0, R7, R2, R10 ;  /* 0x0000000207007224 */ /* 0x000fca00078e020a */
[----:B------:R-:W-:Y:S01]  /*2dc40*/  ISETP.GT.AND P6, PT, R0, R5, PT ;  /* 0x000000050000720c */ /* 0x000fe20003fc4270 */
[----:B------:R-:W-:-:S12]  /*2dc50*/  BRA.DIV UR4, `(.L_x_4868) ;  /* 0x00000066040c7947 */ /* 0x000fd8000b800000 */
[----:B------:R-:W2:Y:S01]  /*2dc60*/  LDL.LU R8, [R1+0xc] ;  /* 0x00000c0001087983 */ /* 0x000ea20000300800 */
[----:B-1----:R-:W-:-:S04]  /*2dc70*/  VOTE.ANY R3, PT, !P6 ;  /* 0x0000000000037806 */ /* 0x002fc800070e0100 */
[----:B------:R-:W1:Y:S02]  /*2dc80*/  POPC R0, R3 ;  /* 0x0000000300007309 */ /* 0x000e640000000000 */
[----:B-1----:R1:W3:Y:S04]  /*2dc90*/  SHFL.IDX PT, R4, R4, R0, 0x1f ;  /* 0x00001f0004047589 */ /* 0x0022e800000e0000 */
[----:B------:R1:W4:Y:S01]  /*2dca0*/  SHFL.IDX PT, R6, R6, R0, 0x1f ;  /* 0x00001f0006067589 */ /* 0x00032200000e0000 */
[----:B--2---:R-:W-:-:S05]  /*2dcb0*/  IMAD.IADD R8, R0, 0x1, R8 ;  /* 0x0000000100087824 */ /* 0x004fca00078e0208 */
[----:B---34-:R1:W-:Y:S02]  /*2dcc0*/  STL [R1+0xc], R8 ;  /* 0x00000c0801007387 */ /* 0x0183e40000100800 */
.L_x_5100:
[----:B------:R-:W-:-:S13]  /*2dcd0*/  ISETP.NE.AND P0, PT, R3, RZ, PT ;  /* 0x000000ff0300720c */ /* 0x000fda0003f05270 */
[----:B------:R-:W-:Y:S05]  /*2dce0*/  @!P0 BRA `(.L_x_4869) ;  /* 0x0000000000148947 */ /* 0x000fea0003800000 */
[----:B------:R-:W-:Y:S01]  /*2dcf0*/  UMOV UR4, 0xffffffff ;  /* 0xffffffff00047882 */ /* 0x000fe20000000000 */
[----:B-1----:R-:W-:Y:S02]  /*2dd00*/  VIADD R0, R0, 0xffffffff ;  /* 0xffffffff00007836 */ /* 0x002fe40000000000 */
[----:B------:R-:W-:Y:S05]  /*2dd10*/  BRA.DIV UR4, `(.L_x_4870) ;  /* 0x0000006604447947 */ /* 0x000fea000b800000 */
[----:B------:R1:W2:Y:S02]  /*2dd20*/  SHFL.IDX PT, R0, R7, R0, 0x1f ;  /* 0x00001f0007007589 */ /* 0x0002a400000e0000 */
.L_x_5103:
[----:B--2---:R-:W-:-:S07]  /*2dd30*/  IMAD.MOV.U32 R9, RZ, RZ, R0 ;  /* 0x000000ffff097224 */ /* 0x004fce00078e0000 */
.L_x_4869:
[----:B------:R-:W-:Y:S01]  /*2dd40*/  ISETP.NE.AND P0, PT, R6, 0x1, PT ;  /* 0x000000010600780c */ /* 0x000fe20003f05270 */
[----:B-1----:R-:W-:-:S05]  /*2dd50*/  IMAD R0, R9, R2, R10 ;  /* 0x0000000209007224 */ /* 0x002fca00078e020a */
[----:B------:R1:W-:Y:S02]  /*2dd60*/  STL [R1], R0 ;  /* 0x0000000001007387 */ /* 0x0003e40000100800 */
[----:B-1----:R-:W-:-:S05]  /*2dd70*/  IMAD.IADD R0, R5, 0x1, -R0 ;  /* 0x0000000105007824 */ /* 0x002fca00078e0a00 */
[----:B------:R-:W-:Y:S05]  /*2dd80*/  @!P0 BRA `(.L_x_4871) ;  /* 0x0000000000e08947 */ /* 0x000fea0003800000 */
[----:B------:R-:W-:-:S04]  /*2dd90*/  IABS R7, R4 ;  /* 0x0000000400077213 */ /* 0x000fc80000000000 */
        /* <DEDUP_REMOVED lines=55> */
.L_x_4871:
[----:B------:R-:W2:Y:S01]  /*2e110*/  LDL R3, [R1+0xc] ;  /* 0x00000c0001037983 */ /* 0x000ea20000100800 */
        /* <DEDUP_REMOVED lines=64> */
.L_x_4872:
[----:B------:R-:W-:-:S05]  /*2e520*/  LOP3.LUT R0, RZ, R0, RZ, 0x33, !PT ;  /* 0x00000000ff007212 */ /* 0x000fca00078e33ff */
[----:B------:R-:W-:-:S05]  /*2e530*/  IMAD.IADD R0, R4, 0x1, R0 ;  /* 0x0000000104007824 */ /* 0x000fca00078e0200 */
[----:B------:R2:W-:Y:S01]  /*2e540*/  STL [R1+0x4], R0 ;  /* 0x0000040001007387 */ /* 0x0005e20000100800 */
[----:B------:R-:W-:Y:S05]  /*2e550*/  BRA `(.L_x_4873) ;  /* 0x0000000000287947 */ /* 0x000fea0003800000 */
.L_x_4865:
        /* <DEDUP_REMOVED lines=10> */
.L_x_4873:
[----:B-1----:R-:W3:Y:S04]  /*2e600*/  LDL R2, [R1+0xc] ;  /* 0x00000c0001027983 */ /* 0x002ee80000100800 */
[----:B0-----:R-:W4:Y:S04]  /*2e610*/  LDL R3, [R1+0x8] ;  /* 0x0000080001037983 */ /* 0x001f280000100800 */
        /* <DEDUP_REMOVED lines=14> */
.L_x_4862:
[----:B------:R-:W2:Y:S01]  /*2e700*/  LDL R0, [R1+0xc] ;  /* 0x00000c0001007983 */ /* 0x000ea20000100800 */
[----:B------:R-:W-:Y:S02]  /*2e710*/  ULDC UR4, c[0x0][0xc3c] ;  /* 0x00030f0000047ab9 */ /* 0x000fe40000000800 */
[----:B--2---:R-:W-:-:S13]  /*2e720*/  ISETP.GE.AND P0, PT, R0, UR4, PT ;  /* 0x0000000400007c0c */ /* 0x004fda000bf06270 */
[----:B------:R-:W-:Y:S05]  /*2e730*/  @!P0 BRA `(.L_x_4874) ;  /* 0xffffff8800d48947 */ /* 0x000fea000383ffff */
[----:B------:R-:W-:Y:S05]  /*2e740*/  BSYNC B7 ;  /* 0x0000000000077941 */ /* 0x000fea0003800000 */
.L_x_4738:
        /* <DEDUP_REMOVED lines=12> */
.L_x_5104:
[----:B------:R-:W-:Y:S05]  /*2e810*/  BSYNC B0 ;  /* 0x0000000000007941 */ /* 0x000fea0003800000 */
.L_x_4875:
[----:B------:R-:W-:-:S03]  /*2e820*/  UMOV UR4, 0xffffffff ;  /* 0xffffffff00047882 */ /* 0x000fc60000000000 */
[----:B------:R-:W-:Y:S05]  /*2e830*/  BRA.DIV UR4, `(.L_x_4877) ;  /* 0x0000005a04bc7947 */ /* 0x000fea000b800000 */
[----:B------:R-:W1:Y:S02]  /*2e840*/  S2R R2, SR_TID.X ;  /* 0x0000000000027919 */ /* 0x000e640000002100 */
[----:B-1----:R-:W-:-:S04]  /*2e850*/  SHF.R.U32.HI R2, RZ, 0x5, R2 ;  /* 0x00000005ff027819 */ /* 0x002fc80000011602 */
[----:B------:R-:W-:-:S05]  /*2e860*/  LOP3.LUT R2, R2, 0x3, RZ, 0xc0, !PT ;  /* 0x0000000302027812 */ /* 0x000fca00078ec0ff */
[----:B------:R1:W2:Y:S02]  /*2e870*/  SHFL.IDX PT, R14, R2, RZ, 0x1f ;  /* 0x00001fff020e7589 */ /* 0x0002a400000e0000 */
.L_x_5107:
[----:B--2---:R-:W-:-:S13]  /*2e880*/  ISETP.NE.AND P0, PT, R14, RZ, PT ;  /* 0x000000ff0e00720c */ /* 0x004fda0003f05270 */
[----:B------:R-:W-:Y:S05]  /*2e890*/  @P0 BRA `(.L_x_4496) ;  /* 0x0000000000b00947 */ /* 0x000fea0003800000 */
[----:B------:R-:W-:-:S03]  /*2e8a0*/  UMOV UR4, 0xffffffff ;  /* 0xffffffff00047882 */ /* 0x000fc60000000000 */
[----:B------:R-:W-:Y:S05]  /*2e8b0*/  BRA.DIV UR4, `(.L_x_4878) ;  /* 0x0000005a04d07947 */ /* 0x000fea000b800000 */
[----:B------:R-:W-:-:S13]  /*2e8c0*/  ELECT P6, URZ, PT ;  /* 0x00000000003f782f */ /* 0x000fda00038c0000 */
.L_x_5110:
[----:B------:R-:W-:Y:S05]  /*2e8d0*/  @!P6 BRA `(.L_x_4496) ;  /* 0x0000000000a0e947 */ /* 0x000fea0003800000 */
[----:B------:R-:W-:-:S06]  /*2e8e0*/  ULOP3.LUT UR4, UR37, 0x2, URZ, 0xfc, !UPT ;  /* 0x0000000225047892 */ /* 0x000fcc000f8efc3f */
[----:B-1----:R-:W-:-:S05]  /*2e8f0*/  IMAD.U32 R2, RZ, RZ, UR4 ;  /* 0x00000004ff027e24 */ /* 0x002fca000f8e00ff */
[----:B------:R-:W-:-:S13]  /*2e900*/  ISETP.NE.AND P0, PT, R2, 0x3, PT ;  /* 0x000000030200780c */ /* 0x000fda0003f05270 */
[----:B------:R-:W-:Y:S05]  /*2e910*/  @!P0 BRA `(.L_x_4879) ;  /* 0x0000000000048947 */ /* 0x000fea0003800000 */
[----:B------:R-:W-:Y:S01]  /*2e920*/  BPT.TRAP 0x1 ;  /* 0x000000040000795c */ /* 0x000fe20000300000 */
.L_x_4879:
        /* <DEDUP_REMOVED lines=14> */
.L_x_5111:
[----:B------:R-:W1:Y:S02]  /*2ea10*/  SYNCS.PHASECHK.TRANS64.TRYWAIT P1, [R7+URZ], R2 ;  /* 0x00000002070075a7 */ /* 0x000e64000802017f */
[----:B-1----:R-:W-:Y:S05]  /*2ea20*/  @!P1 BRA `(.L_x_4881) ;  /* 0x0000005800a89947 */ /* 0x002fea0003800000 */
.L_x_5112:
[----:B------:R-:W-:Y:S05]  /*2ea30*/  @!P0 BRA `(.L_x_4882) ;  /* 0x0000000000048947 */ /* 0x000fea0003800000 */
[----:B------:R-:W-:Y:S01]  /*2ea40*/  BPT.TRAP 0x1 ;  /* 0x000000040000795c */ /* 0x000fe20000300000 */
.L_x_4882:
[----:B------:R-:W2:Y:S02]  /*2ea50*/  LDL.LU R4, [R1+0x10] ;  /* 0x0000100001047983 */ /* 0x000ea40000300800 */
[----:B--2---:R-:W-:-:S04]  /*2ea60*/  IMAD R4, R4, 0x8, R0 ;  /* 0x0000000804047824 */ /* 0x004fc800078e0200 */
[----:B------:R-:W2:Y:S02]  /*2ea70*/  SYNCS.PHASECHK.TRANS64.TRYWAIT P1, [R4+URZ+0x2a860], R5 ;  /* 0x02a86005040075a7 */ /* 0x000ea4000802017f */
[----:B--2---:R-:W-:Y:S05]  /*2ea80*/  @!P1 BRA `(.L_x_4883) ;  /* 0x0000005800a49947 */ /* 0x004fea0003800000 */
.L_x_5113:
[----:B------:R-:W-:Y:S05]  /*2ea90*/  @!P0 BRA `(.L_x_4884) ;  /* 0x0000000000048947 */ /* 0x000fea0003800000 */
[----:B------:R-:W-:Y:S01]  /*2eaa0*/  BPT.TRAP 0x1 ;  /* 0x000000040000795c */ /* 0x000fe20000300000 */
.L_x_4884:
[----:B------:R-:W-:-:S04]  /*2eab0*/  IMAD R3, R3, 0x8, R0 ;  /* 0x0000000803037824 */ /* 0x000fc800078e0200 */
[----:B------:R-:W3:Y:S02]  /*2eac0*/  SYNCS.PHASECHK.TRANS64.TRYWAIT P1, [R3+URZ+0x2a860], R2 ;  /* 0x02a86002030075a7 */ /* 0x000ee4000802017f */
[----:B---3--:R-:W-:Y:S05]  /*2ead0*/  @!P1 BRA `(.L_x_4885) ;  /* 0x0000005800a49947 */ /* 0x008fea0003800000 */
.L_x_5114:
[----:B------:R-:W-:Y:S05]  /*2eae0*/  @!P0 BRA `(.L_x_4886) ;  /* 0x0000000000048947 */ /* 0x000fea0003800000 */
[----:B------:R-:W-:Y:S01]  /*2eaf0*/  BPT.TRAP 0x1 ;  /* 0x000000040000795c */ /* 0x000fe20000300000 */
.L_x_4886:
[----:B------:R-:W4:Y:S02]  /*2eb00*/  SYNCS.PHASECHK.TRANS64.TRYWAIT P0, [R4+URZ+0x2a880], R5 ;  /* 0x02a88005040075a7 */ /* 0x000f24000800017f */
[----:B----4-:R-:W-:Y:S05]  /*2eb10*/  @!P0 BRA `(.L_x_4887) ;  /* 0x0000005800a88947 */ /* 0x010fea0003800000 */
.L_x_4888:
[----:B------:R0:W0:Y:S02]  /*2eb20*/  SYNCS.PHASECHK.TRANS64.TRYWAIT P0, [R3+URZ+0x2a880], R2 ;  /* 0x02a88002030075a7 */ /* 0x000024000800017f */
[----:B0-----:R-:W-:Y:S05]  /*2eb30*/  @!P0 NANOSLEEP.SYNCS 0x989680 ;  /* 0x009896800000895d */ /* 0x001fea0003900000 */
[----:B------:R-:W0:Y:S02]  /*2eb40*/  @!P0 SYNCS.PHASECHK.TRANS64 P0, [R3+URZ+0x2a880], R2 ;  /* 0x02a88002030085a7 */ /* 0x000e24000800007f */
[----:B0-----:R-:W-:Y:S05]  /*2eb50*/  @!P0 BRA `(.L_x_4888) ;  /* 0xfffffffc00f08947 */ /* 0x001fea000383ffff */
.L_x_4496:
[----:B------:R-:W-:Y:S05]  /*2eb60*/  BSYNC B8 ;  /* 0x0000000000087941 */ /* 0x000fea0003800000 */
.L_x_4493:
[----:B------:R-:W-:Y:S05]  /*2eb70*/  EXIT ;  /* 0x000000000000794d */ /* 0x000fea0003800000 */
.L_x_4522:
[----:B0-----:R0:W1:Y:S02]  /*2eb80*/  SYNCS.PHASECHK.TRANS64.TRYWAIT P5, [R103+URZ+0x2a890], R108 ;  /* 0x02a8906c670075a7 */ /* 0x00106400080a017f */
[----:B-1----:R-:W-:Y:S05]  /*2eb90*/  @!P5 NANOSLEEP.SYNCS 0x989680 ;  /* 0x009896800000d95d */ /* 0x002fea0003900000 */
[----:B------:R-:W1:Y:S02]  /*2eba0*/  @!P5 SYNCS.PHASECHK.TRANS64 P5, [R103+URZ+0x2a890], R108 ;  /* 0x02a8906c6700d5a7 */ /* 0x000e6400080a007f */
[----:B-1----:R-:W-:Y:S05]  /*2ebb0*/  @!P5 BRA `(.L_x_4522) ;  /* 0xfffffffc00f0d947 */ /* 0x002fea000383ffff */
[----:B------:R-:W-:Y:S05]  /*2ebc0*/  BRA `(.L_x_4889) ;  /* 0xfffffd4800187947 */ /* 0x000fea000383ffff */
.L_x_4550:
[----:B-1----:R1:W2:Y:S02]  /*2ebd0*/  SYNCS.PHASECHK.TRANS64.TRYWAIT P5, [R103+URZ+0x2a890], R108 ;  /* 0x02a8906c670075a7 */ /* 0x0022a400080a017f */
[----:B--2---:R-:W-:Y:S05]  /*2ebe0*/  @!P5 NANOSLEEP.SYNCS 0x989680 ;  /* 0x009896800000d95d */ /* 0x004fea0003900000 */
[----:B------:R-:W2:Y:S02]  /*2ebf0*/  @!P5 SYNCS.PHASECHK.TRANS64 P5, [R103+URZ+0x2a890], R108 ;  /* 0x02a8906c6700d5a7 */ /* 0x000ea400080a007f */
[----:B--2---:R-:W-:Y:S05]  /*2ec00*/  @!P5 BRA `(.L_x_4550) ;  /* 0xfffffffc00f0d947 */ /* 0x004fea000383ffff */
[----:B------:R-:W-:Y:S05]  /*2ec10*/  BRA `(.L_x_4890) ;  /* 0xfffffd7800007947 */ /* 0x000fea000383ffff */
.L_x_4563:
[----:B0-----:R0:W1:Y:S02]  /*2ec20*/  SYNCS.PHASECHK.TRANS64.TRYWAIT P4, [R103+URZ+0x2a890], R108 ;  /* 0x02a8906c670075a7 */ /* 0x001064000808017f */
[----:B-1----:R-:W-:Y:S05]  /*2ec30*/  @!P4 NANOSLEEP.SYNCS 0x989680 ;  /* 0x009896800000c95d */ /* 0x002fea0003900000 */
[----:B------:R-:W1:Y:S02]  /*2ec40*/  @!P4 SYNCS.PHASECHK.TRANS64 P4, [R103+URZ+0x2a890], R108 ;  /* 0x02a8906c6700c5a7 */ /* 0x000e64000808007f */
[----:B-1----:R-:W-:Y:S05]  /*2ec50*/  @!P4 BRA `(.L_x_4563) ;  /* 0xfffffffc00f0c947 */ /* 0x002fea000383ffff */
[----:B------:R-:W-:Y:S05]  /*2ec60*/  BRA `(.L_x_4891) ;  /* 0xfffffda800107947 */ /* 0x000fea000383ffff */
.L_x_4567:
[----:B--2---:R2:W3:Y:S02]  /*2ec70*/  SYNCS.PHASECHK.TRANS64.TRYWAIT P3, [R103+URZ+0x2a8b0], R108 ;  /* 0x02a8b06c670075a7 */ /* 0x0044e4000806017f */
[----:B---3--:R-:W-:Y:S05]  /*2ec80*/  @!P3 NANOSLEEP.SYNCS 0x989680 ;  /* 0x009896800000b95d */ /* 0x008fea0003900000 */
[----:B------:R-:W3:Y:S02]  /*2ec90*/  @!P3 SYNCS.PHASECHK.TRANS64 P3, [R103+URZ+0x2a8b0], R108 ;  /* 0x02a8b06c6700b5a7 */ /* 0x000ee4000806007f */
[----:B---3--:R-:W-:Y:S05]  /*2eca0*/  @!P3 BRA `(.L_x_4567) ;  /* 0xfffffffc00f0b947 */ /* 0x008fea000383ffff */
[----:B------:R-:W-:Y:S05]  /*2ecb0*/  BRA `(.L_x_4892) ;  /* 0xfffffda800a87947 */ /* 0x000fea000383ffff */
.L_x_4583:
[----:B------:R-:W-:Y:S01]  /*2ecc0*/  BSSY B0, `(.L_x_4893) ;  /* 0x0000007000007945 */ /* 0x000fe20003800000 */
[----:B------:R-:W-:Y:S02]  /*2ecd0*/  IMAD.MOV.U32 R12, RZ, RZ, RZ ;  /* 0x000000ffff0c7224 */ /* 0x000fe400078e00ff */
[----:B------:R-:W-:Y:S02]  /*2ece0*/  IMAD.MOV.U32 R11, RZ, RZ, 0x1f ;  /* 0x0000001fff0b7424 */ /* 0x000fe400078e00ff */
[----:B------:R-:W-:-:S07]  /*2ecf0*/  IMAD.MOV.U32 R15, RZ, RZ, -0x1 ;  /* 0xffffffffff0f7424 */ /* 0x000fce00078e00ff */
[----:B-----5:R-:W-:Y:S05]  /*2ed00*/  WARPSYNC.COLLECTIVE R15, `(.L_x_4894) ;  /* 0x000000000f087348 */ /* 0x020fea0003c00000 */
[----:B------:R0:W1:Y:S02]  /*2ed10*/  SHFL.IDX P6, R14, R13, R12, R11 ;  /* 0x0000000c0d0e7389 */ /* 0x00006400000c000b */
[----:B01---5:R-:W-:Y:S01]  /*2ed20*/  ENDCOLLECTIVE ;  /* 0x000000000000791b */ /* 0x023fe20003800000 */
.L_x_4894:
[----:B------:R-:W-:Y:S05]  /*2ed30*/  BSYNC B0 ;  /* 0x0000000000007941 */ /* 0x000fea0003800000 */
.L_x_4893:
[----:B------:R-:W-:Y:S01]  /*2ed40*/  IMAD.MOV.U32 R211, RZ, RZ, R14 ;  /* 0x000000ffffd37224 */ /* 0x000fe200078e000e */
[----:B------:R-:W-:Y:S06]  /*2ed50*/  BRA `(.L_x_4895) ;  /* 0xfffffdb8000c7947 */ /* 0x000fec000383ffff */
.L_x_4593:
[----:B------:R-:W-:Y:S01]  /*2ed60*/  BSSY B1, `(.L_x_4896) ;  /* 0x0000007000017945 */ /* 0x000fe20003800000 */
[----:B------:R-:W-:Y:S02]  /*2ed70*/  IMAD.MOV.U32 R12, RZ, RZ, RZ ;  /* 0x000000ffff0c7224 */ /* 0x000fe400078e00ff */
[----:B------:R-:W-:Y:S02]  /*2ed80*/  IMAD.MOV.U32 R11, RZ, RZ, 0x1e1f ;  /* 0x00001e1fff0b7424 */ /* 0x000fe400078e00ff */
[----:B------:R-:W-:-:S07]  /*2ed90*/  IMAD.MOV.U32 R15, RZ, RZ, -0x1 ;  /* 0xffffffffff0f7424 */ /* 0x000fce00078e00ff */
[----:B------:R-:W-:Y:S05]  /*2eda0*/  WARPSYNC.COLLECTIVE R15, `(.L_x_4897) ;  /* 0x000000000f087348 */ /* 0x000fea0003c00000 */
[----:B------:R0:W1:Y:S02]  /*2edb0*/  SHFL.IDX P6, R14, R13, R12, R11 ;  /* 0x0000000c0d0e7389 */ /* 0x00006400000c000b */
[----:B01----:R-:W-:Y:S01]  /*2edc0*/  ENDCOLLECTIVE ;  /* 0x000000000000791b */ /* 0x003fe20003800000 */
.L_x_4897:
[----:B------:R-:W-:Y:S05]  /*2edd0*/  BSYNC B1 ;  /* 0x0000000000017941 */ /* 0x000fea0003800000 */
.L_x_4896:
        /* <DEDUP_REMOVED lines=8> */
.L_x_4898:
[----:B------:R-:W-:Y:S02]  /*2ee60*/  IMAD.MOV.U32 R13, RZ, RZ, R4 ;  /* 0x000000ffff0d7224 */ /* 0x000fe400078e0004 */
[----:B------:R-:W-:-:S07]  /*2ee70*/  IMAD.MOV.U32 R3, RZ, RZ, R14 ;  /* 0x000000ffff037224 */ /* 0x000fce00078e000e */
[----:B------:R-:W-:Y:S05]  /*2ee80*/  WARPSYNC.COLLECTIVE R15, `(.L_x_4899) ;  /* 0x000000000f087348 */ /* 0x000fea0003c00000 */
[----:B------:R0:W1:Y:S02]  /*2ee90*/  SHFL.IDX P6, R14, R13, R12, R11 ;  /* 0x0000000c0d0e7389 */ /* 0x00006400000c000b */
[----:B01----:R-:W-:Y:S01]  /*2eea0*/  ENDCOLLECTIVE ;  /* 0x000000000000791b */ /* 0x003fe20003800000 */
.L_x_4899:
[----:B------:R-:W-:Y:S02]  /*2eeb0*/  IMAD.MOV.U32 R13, RZ, RZ, R5 ;  /* 0x000000ffff0d7224 */ /* 0x000fe400078e0005 */
[----:B------:R-:W-:-:S07]  /*2eec0*/  IMAD.MOV.U32 R4, RZ, RZ, R14 ;  /* 0x000000ffff047224 */ /* 0x000fce00078e000e */
[----:B------:R-:W-:Y:S05]  /*2eed0*/  WARPSYNC.COLLECTIVE R15, `(.L_x_4900) ;  /* 0x000000000f087348 */ /* 0x000fea0003c00000 */
[----:B------:R0:W1:Y:S02]  /*2eee0*/  SHFL.IDX P6, R14, R13, R12, R11 ;  /* 0x0000000c0d0e7389 */ /* 0x00006400000c000b */
[----:B01----:R-:W-:Y:S01]  /*2eef0*/  ENDCOLLECTIVE ;  /* 0x000000000000791b */ /* 0x003fe20003800000 */
.L_x_4900:
[----:B------:R-:W-:Y:S05]  /*2ef00*/  BRA `(.L_x_4901) ;  /* 0xfffffdbc00e87947 */ /* 0x000fea000383ffff */
.L_x_4597:
[----:B-1----:R1:W2:Y:S02]  /*2ef10*/  SYNCS.PHASECHK.TRANS64.TRYWAIT P0, [R16+URZ+0x2a800], R3 ;  /* 0x02a80003100075a7 */ /* 0x0022a4000800017f */
[----:B--2---:R-:W-:Y:S05]  /*2ef20*/  @!P0 NANOSLEEP.SYNCS 0x989680 ;  /* 0x009896800000895d */ /* 0x004fea0003900000 */
[----:B------:R-:W2:Y:S02]  /*2ef30*/  @!P0 SYNCS.PHASECHK.TRANS64 P0, [R16+URZ+0x2a800], R3 ;  /* 0x02a80003100085a7 */ /* 0x000ea4000800007f */
[----:B--2---:R-:W-:Y:S05]  /*2ef40*/  @!P0 BRA `(.L_x_4597) ;  /* 0xfffffffc00f08947 */ /* 0x004fea000383ffff */
[----:B------:R-:W-:Y:S05]  /*2ef50*/  BRA `(.L_x_4902) ;  /* 0xfffffdc400347947 */ /* 0x000fea000383ffff */
.L_x_4609:
[----:B------:R-:W-:Y:S01]  /*2ef60*/  BSSY B1, `(.L_x_4903) ;  /* 0x0000007000017945 */ /* 0x000fe20003800000 */
[----:B------:R-:W-:Y:S02]  /*2ef70*/  IMAD.MOV.U32 R12, RZ, RZ, RZ ;  /* 0x000000ffff0c7224 */ /* 0x000fe400078e00ff */
[----:B------:R-:W-:Y:S02]  /*2ef80*/  IMAD.MOV.U32 R11, RZ, RZ, 0x1e1f ;  /* 0x00001e1fff0b7424 */ /* 0x000fe400078e00ff */
[----:B------:R-:W-:-:S07]  /*2ef90*/  IMAD.MOV.U32 R15, RZ, RZ, -0x1 ;  /* 0xffffffffff0f7424 */ /* 0x000fce00078e00ff */
[----:B------:R-:W-:Y:S05]  /*2efa0*/  WARPSYNC.COLLECTIVE R15, `(.L_x_4904) ;  /* 0x000000000f087348 */ /* 0x000fea0003c00000 */
[----:B------:R0:W1:Y:S02]  /*2efb0*/  SHFL.IDX P6, R14, R13, R12, R11 ;  /* 0x0000000c0d0e7389 */ /* 0x00006400000c000b */
[----:B01----:R-:W-:Y:S01]  /*2efc0*/  ENDCOLLECTIVE ;  /* 0x000000000000791b */ /* 0x003fe20003800000 */
.L_x_4904:
[----:B------:R-:W-:Y:S05]  /*2efd0*/  BSYNC B1 ;  /* 0x0000000000017941 */ /* 0x000fea0003800000 */
.L_x_4903:
        /* <DEDUP_REMOVED lines=8> */
.L_x_4905:
[----:B------:R-:W-:Y:S02]  /*2f060*/  IMAD.MOV.U32 R13, RZ, RZ, R20 ;  /* 0x000000ffff0d7224 */ /* 0x000fe400078e0014 */
[----:B------:R-:W-:-:S07]  /*2f070*/  IMAD.MOV.U32 R3, RZ, RZ, R14 ;  /* 0x000000ffff037224 */ /* 0x000fce00078e000e */
[----:B------:R-:W-:Y:S05]  /*2f080*/  WARPSYNC.COLLECTIVE R15, `(.L_x_4906) ;  /* 0x000000000f087348 */ /* 0x000fea0003c00000 */
[----:B------:R0:W1:Y:S02]  /*2f090*/  SHFL.IDX P6, R14, R13, R12, R11 ;  /* 0x0000000c0d0e7389 */ /* 0x00006400000c000b */
[----:B01----:R-:W-:Y:S01]  /*2f0a0*/  ENDCOLLECTIVE ;  /* 0x000000000000791b */ /* 0x003fe20003800000 */
.L_x_4906:
[----:B------:R-:W-:Y:S02]  /*2f0b0*/  IMAD.MOV.U32 R13, RZ, RZ, R21 ;  /* 0x000000ffff0d7224 */ /* 0x000fe400078e0015 */
[----:B------:R-:W-:-:S07]  /*2f0c0*/  IMAD.MOV.U32 R20, RZ, RZ, R14 ;  /* 0x000000ffff147224 */ /* 0x000fce00078e000e */
[----:B------:R-:W-:Y:S05]  /*2f0d0*/  WARPSYNC.COLLECTIVE R15, `(.L_x_4907) ;  /* 0x000000000f087348 */ /* 0x000fea0003c00000 */
[----:B------:R0:W1:Y:S02]  /*2f0e0*/  SHFL.IDX P6, R14, R13, R12, R11 ;  /* 0x0000000c0d0e7389 */ /* 0x00006400000c000b */
[----:B01----:R-:W-:Y:S01]  /*2f0f0*/  ENDCOLLECTIVE ;  /* 0x000000000000791b */ /* 0x003fe20003800000 */
.L_x_4907:
[----:B------:R-:W-:Y:S01]  /*2f100*/  IMAD.MOV.U32 R21, RZ, RZ, R14 ;  /* 0x000000ffff157224 */ /* 0x000fe200078e000e */
[----:B------:R-:W-:Y:S06]  /*2f110*/  BRA `(.L_x_4908) ;  /* 0xfffffdf000fc7947 */ /* 0x000fec000383ffff */
.L_x_4613:
[----:B-1----:R1:W2:Y:S02]  /*2f120*/  SYNCS.PHASECHK.TRANS64.TRYWAIT P0, [R16+URZ+0x2a800], R3 ;  /* 0x02a80003100075a7 */ /* 0x0022a4000800017f */
[----:B--2---:R-:W-:Y:S05]  /*2f130*/  @!P0 NANOSLEEP.SYNCS 0x989680 ;  /* 0x009896800000895d */ /* 0x004fea0003900000 */
[----:B------:R-:W2:Y:S02]  /*2f140*/  @!P0 SYNCS.PHASECHK.TRANS64 P0, [R16+URZ+0x2a800], R3 ;  /* 0x02a80003100085a7 */ /* 0x000ea4000800007f */
[----:B--2---:R-:W-:Y:S05]  /*2f150*/  @!P0 BRA `(.L_x_4613) ;  /* 0xfffffffc00f08947 */ /* 0x004fea000383ffff */
[----:B------:R-:W-:Y:S05]  /*2f160*/  BRA `(.L_x_4909) ;  /* 0xfffffdf800187947 */ /* 0x000fea000383ffff */
.L_x_4621:
[----:B-1----:R1:W2:Y:S02]  /*2f170*/  SYNCS.PHASECHK.TRANS64.TRYWAIT P2, [R88+URZ+0x2a830], R3 ;  /* 0x02a83003580075a7 */ /* 0x0022a4000804017f */
[----:B--2---:R-:W-:Y:S05]  /*2f180*/  @!P2 NANOSLEEP.SYNCS 0x989680 ;  /* 0x009896800000a95d */ /* 0x004fea0003900000 */
[----:B------:R-:W2:Y:S02]  /*2f190*/  @!P2 SYNCS.PHASECHK.TRANS64 P2, [R88+URZ+0x2a830], R3 ;  /* 0x02a830035800a5a7 */ /* 0x000ea4000804007f */
[----:B--2---:R-:W-:Y:S05]  /*2f1a0*/  @!P2 BRA `(.L_x_4621) ;  /* 0xfffffffc00f0a947 */ /* 0x004fea000383ffff */
[----:B------:R-:W-:Y:S05]  /*2f1b0*/  BRA `(.L_x_4620) ;  /* 0xfffffe2800807947 */ /* 0x000fea000383ffff */
.L_x_4639:
[----:B-1----:R1:W2:Y:S02]  /*2f1c0*/  SYNCS.PHASECHK.TRANS64.TRYWAIT P5, [R7+URZ+0x2a830], R6 ;  /* 0x02a83006070075a7 */ /* 0x0022a400080a017f */
[----:B--2---:R-:W-:Y:S05]  /*2f1d0*/  @!P5 NANOSLEEP.SYNCS 0x989680 ;  /* 0x009896800000d95d */ /* 0x004fea0003900000 */
[----:B------:R-:W2:Y:S02]  /*2f1e0*/  @!P5 SYNCS.PHASECHK.TRANS64 P5, [R7+URZ+0x2a830], R6 ;  /* 0x02a830060700d5a7 */ /* 0x000ea400080a007f */
[----:B--2---:R-:W-:Y:S05]  /*2f1f0*/  @!P5 BRA `(.L_x_4639) ;  /* 0xfffffffc00f0d947 */ /* 0x004fea000383ffff */
[----:B------:R-:W-:Y:S05]  /*2f200*/  BRA `(.L_x_4638) ;  /* 0xfffffe6800047947 */ /* 0x000fea000383ffff */
.L_x_4643:
[----:B-1----:R1:W2:Y:S02]  /*2f210*/  SYNCS.PHASECHK.TRANS64.TRYWAIT P4, [R7+URZ+0x2a850], R6 ;  /* 0x02a85006070075a7 */ /* 0x0022a4000808017f */
[----:B--2---:R-:W-:Y:S05]  /*2f220*/  @!P4 NANOSLEEP.SYNCS 0x989680 ;  /* 0x009896800000c95d */ /* 0x004fea0003900000 */
[----:B------:R-:W2:Y:S02]  /*2f230*/  @!P4 SYNCS.PHASECHK.TRANS64 P4, [R7+URZ+0x2a850], R6 ;  /* 0x02a850060700c5a7 */ /* 0x000ea4000808007f */
[----:B--2---:R-:W-:Y:S05]  /*2f240*/  @!P4 BRA `(.L_x_4643) ;  /* 0xfffffffc00f0c947 */ /* 0x004fea000383ffff */
[----:B------:R-:W-:Y:S05]  /*2f250*/  BRA `(.L_x_4640) ;  /* 0xfffffe6800d47947 */ /* 0x000fea000383ffff */
.L_x_4663:
[----:B-1----:R1:W2:Y:S02]  /*2f260*/  SYNCS.PHASECHK.TRANS64.TRYWAIT P3, [R7+URZ+0x2a830], R8 ;  /* 0x02a83008070075a7 */ /* 0x0022a4000806017f */
[----:B--2---:R-:W-:Y:S05]  /*2f270*/  @!P3 NANOSLEEP.SYNCS 0x989680 ;  /* 0x009896800000b95d */ /* 0x004fea0003900000 */
[----:B------:R-:W2:Y:S02]  /*2f280*/  @!P3 SYNCS.PHASECHK.TRANS64 P3, [R7+URZ+0x2a830], R8 ;  /* 0x02a830080700b5a7 */ /* 0x000ea4000806007f */
[----:B--2---:R-:W-:Y:S05]  /*2f290*/  @!P3 BRA `(.L_x_4663) ;  /* 0xfffffffc00f0b947 */ /* 0x004fea000383ffff */
[----:B------:R-:W-:Y:S05]  /*2f2a0*/  BRA `(.L_x_4662) ;  /* 0xfffffea4000c7947 */ /* 0x000fea000383ffff */
.L_x_4667:
[----:B-1----:R1:W2:Y:S02]  /*2f2b0*/  SYNCS.PHASECHK.TRANS64.TRYWAIT P2, [R7+URZ+0x2a850], R6 ;  /* 0x02a85006070075a7 */ /* 0x0022a4000804017f */
[----:B--2---:R-:W-:Y:S05]  /*2f2c0*/  @!P2 NANOSLEEP.SYNCS 0x989680 ;  /* 0x009896800000a95d */ /* 0x004fea0003900000 */
[----:B------:R-:W2:Y:S02]  /*2f2d0*/  @!P2 SYNCS.PHASECHK.TRANS64 P2, [R7+URZ+0x2a850], R6 ;  /* 0x02a850060700a5a7 */ /* 0x000ea4000804007f */
[----:B--2---:R-:W-:Y:S05]  /*2f2e0*/  @!P2 BRA `(.L_x_4667) ;  /* 0xfffffffc00f0a947 */ /* 0x004fea000383ffff */
[----:B------:R-:W-:Y:S05]  /*2f2f0*/  BRA `(.L_x_4664) ;  /* 0xfffffea400e87947 */ /* 0x000fea000383ffff */
.L_x_4675:
[----:B-1----:R1:W2:Y:S02]  /*2f300*/  SYNCS.PHASECHK.TRANS64.TRYWAIT P3, [R7+URZ+0x2a830], R8 ;  /* 0x02a83008070075a7 */ /* 0x0022a4000806017f */
[----:B--2---:R-:W-:Y:S05]  /*2f310*/  @!P3 NANOSLEEP.SYNCS 0x989680 ;  /* 0x009896800000b95d */ /* 0x004fea0003900000 */
[----:B------:R-:W2:Y:S02]  /*2f320*/  @!P3 SYNCS.PHASECHK.TRANS64 P3, [R7+URZ+0x2a830], R8 ;  /* 0x02a830080700b5a7 */ /* 0x000ea4000806007f */
[----:B--2---:R-:W-:Y:S05]  /*2f330*/  @!P3 BRA `(.L_x_4675) ;  /* 0xfffffffc00f0b947 */ /* 0x004fea000383ffff */
[----:B------:R-:W-:Y:S05]  /*2f340*/  BRA `(.L_x_4674) ;  /* 0xfffffecc00687947 */ /* 0x000fea000383ffff */
.L_x_4679:
[----:B-1----:R1:W2:Y:S02]  /*2f350*/  SYNCS.PHASECHK.TRANS64.TRYWAIT P2, [R7+URZ+0x2a850], R6 ;  /* 0x02a85006070075a7 */ /* 0x0022a4000804017f */
[----:B--2---:R-:W-:Y:S05]  /*2f360*/  @!P2 NANOSLEEP.SYNCS 0x989680 ;  /* 0x009896800000a95d */ /* 0x004fea0003900000 */
[----:B------:R-:W2:Y:S02]  /*2f370*/  @!P2 SYNCS.PHASECHK.TRANS64 P2, [R7+URZ+0x2a850], R6 ;  /* 0x02a850060700a5a7 */ /* 0x000ea4000804007f */
[----:B--2---:R-:W-:Y:S05]  /*2f380*/  @!P2 BRA `(.L_x_4679) ;  /* 0xfffffffc00f0a947 */ /* 0x004fea000383ffff */
[----:B------:R-:W-:Y:S05]  /*2f390*/  BRA `(.L_x_4676) ;  /* 0xfffffed000447947 */ /* 0x000fea000383ffff */
.L_x_4693:
[----:B-1----:R1:W2:Y:S02]  /*2f3a0*/  SYNCS.PHASECHK.TRANS64.TRYWAIT P1, [R0+URZ+0x2a850], R5 ;  /* 0x02a85005000075a7 */ /* 0x0022a4000802017f */
[----:B--2---:R-:W-:Y:S05]  /*2f3b0*/  @!P1 NANOSLEEP.SYNCS 0x989680 ;  /* 0x009896800000995d */ /* 0x004fea0003900000 */
[----:B------:R-:W2:Y:S02]  /*2f3c0*/  @!P1 SYNCS.PHASECHK.TRANS64 P1, [R0+URZ+0x2a850], R5 ;  /* 0x02a85005000095a7 */ /* 0x000ea4000802007f */
[----:B--2---:R-:W-:Y:S05]  /*2f3d0*/  @!P1 BRA `(.L_x_4693) ;  /* 0xfffffffc00f09947 */ /* 0x004fea000383ffff */
[----:B------:R-:W-:Y:S05]  /*2f3e0*/  BRA `(.L_x_4692) ;  /* 0xffffff0400b87947 */ /* 0x000fea000383ffff */
.L_x_4697:
        /* <DEDUP_REMOVED lines=12> */
[----:B-----5:R-:W-:Y:S01]  /*2f4b0*/  IMAD.MOV.U32 R12, RZ, RZ, R40 ;  /* 0x000000ffff0c7224 */ /* 0x020fe200078e0028 */
[----:B------:R-:W-:-:S02]  /*2f4c0*/  SEL R109, R108, R11, P0 ;  /* 0x0000000b6c6d7207 */ /* 0x000fc40000000000 */
[----:B------:R-:W-:Y:S01]  /*2f4d0*/  SEL R63, R11, R108, P0 ;  /* 0x0000006c0b3f7207 */ /* 0x000fe20000000000 */
[----:B------:R-:W-:Y:S01]  /*2f4e0*/  IMAD.MOV.U32 R11, RZ, RZ, 0x1c1f ;  /* 0x00001c1fff0b7424 */ /* 0x000fe200078e00ff */
[----:B------:R-:W-:Y:S02]  /*2f4f0*/  SEL R48, R15, R128, P0 ;  /* 0x000000800f307207 */ /* 0x000fe40000000000 */
[----:B------:R-:W-:Y:S01]  /*2f500*/  SEL R43, R128, R15, P0 ;  /* 0x0000000f802b7207 */ /* 0x000fe20000000000 */
[----:B------:R-:W-:Y:S01]  /*2f510*/  IMAD.MOV.U32 R15, RZ, RZ, -0x1 ;  /* 0xffffffffff0f7424 */ /* 0x000fe200078e00ff */
[----:B------:R-:W-:Y:S02]  /*2f520*/  SEL R107, R100, R14, P0 ;  /* 0x0000000e646b7207 */ /* 0x000fe40000000000 */
[----:B------:R-:W-:-:S07]  /*2f530*/  SEL R54, R14, R100, P0 ;  /* 0x000000640e367207 */ /* 0x000fce0000000000 */
[----:B-12---:R-:W-:Y:S05]  /*2f540*/  WARPSYNC.COLLECTIVE R15, `(.L_x_4910) ;  /* 0x000000000f087348 */ /* 0x006fea0003c00000 */
[----:B------:R0:W3:Y:S02]  /*2f550*/  SHFL.IDX P6, R14, R13, R12, R11 ;  /* 0x0000000c0d0e7389 */ /* 0x0000e400000c000b */
[----:B0123--:R-:W-:Y:S01]  /*2f560*/  ENDCOLLECTIVE ;  /* 0x000000000000791b */ /* 0x00ffe20003800000 */
.L_x_4910:
        /* <DEDUP_REMOVED lines=9> */
[----:B------:R-:W-:Y:S02]  /*2f600*/  LOP3.LUT R70, R40, 0x2, RZ, 0x3c, !PT ;  /* 0x0000000228467812 */ /* 0x000fe400078e3cff */
        /* <DEDUP_REMOVED lines=8> */
.L_x_4911:
        /* <DEDUP_REMOVED lines=19> */
.L_x_4912:
        /* <DEDUP_REMOVED lines=18> */
.L_x_4913:
        /* <DEDUP_REMOVED lines=19> */
.L_x_4914:
        /* <DEDUP_REMOVED lines=18> */
.L_x_4915:
        /* <DEDUP_REMOVED lines=14> */
[----:B------:R-:W-:-:S07]  /*2fc10*/  IMAD.MOV.U32 R91, RZ, RZ, R14 ;  /* 0x000000ffff5b7224 */ /* 0x000fce00078e000e */
[----:B------:R-:W-:Y:S05]  /*2fc20*/  WARPSYNC.COLLECTIVE R15, `(.L_x_4916) ;  /* 0x000000000f087348 */ /* 0x000fea0003c00000 */
[----:B------:R0:W1:Y:S02]  /*2fc30*/  SHFL.IDX P6, R14, R13, R12, R11 ;  /* 0x0000000c0d0e7389 */ /* 0x00006400000c000b */
[----:B01----:R-:W-:Y:S01]  /*2fc40*/  ENDCOLLECTIVE ;  /* 0x000000000000791b */ /* 0x003fe20003800000 */
.L_x_4916:
[----:B------:R-:W-:Y:S02]  /*2fc50*/  IMAD.MOV.U32 R13, RZ, RZ, R4 ;  /* 0x000000ffff0d7224 */ /* 0x000fe400078e0004 */
[----:B------:R-:W-:-:S07]  /*2fc60*/  IMAD.MOV.U32 R99, RZ, RZ, R14 ;  /* 0x000000ffff637224 */ /* 0x000fce00078e000e */
[----:B------:R-:W-:Y:S05]  /*2fc70*/  WARPSYNC.COLLECTIVE R15, `(.L_x_4917) ;  /* 0x000000000f087348 */ /* 0x000fea0003c00000 */
[----:B------:R0:W1:Y:S02]  /*2fc80*/  SHFL.IDX P6, R14, R13, R12, R11 ;  /* 0x0000000c0d0e7389 */ /* 0x00006400000c000b */
[----:B01----:R-:W-:Y:S01]  /*2fc90*/  ENDCOLLECTIVE ;  /* 0x000000000000791b */ /* 0x003fe20003800000 */
.L_x_4917:
[----:B------:R-:W-:Y:S01]  /*2fca0*/  SEL R4, R99, R93, P0 ;  /* 0x0000005d63047207 */ /* 0x000fe20000000000 */
[----:B------:R-:W-:Y:S02]  /*2fcb0*/  IMAD.MOV.U32 R13, RZ, RZ, R88 ;  /* 0x000000ffff0d7224 */ /* 0x000fe400078e0058 */
[----:B------:R-:W-:Y:S02]  /*2fcc0*/  IMAD.MOV.U32 R12, RZ, RZ, R40 ;  /* 0x000000ffff0c7224 */ /* 0x000fe400078e0028 */
[----:B------:R-:W-:-:S07]  /*2fcd0*/  IMAD.MOV.U32 R135, RZ, RZ, R14 ;  /* 0x000000ffff877224 */ /* 0x000fce00078e000e */
[----:B------:R-:W-:Y:S05]  /*2fce0*/  WARPSYNC.COLLECTIVE R15, `(.L_x_4918) ;  /* 0x000000000f087348 */ /* 0x000fea0003c00000 */
[----:B------:R0:W1:Y:S02]  /*2fcf0*/  SHFL.IDX P6, R14, R13, R12, R11 ;  /* 0x0000000c0d0e7389 */ /* 0x00006400000c000b */
[----:B01----:R-:W-:Y:S01]  /*2fd00*/  ENDCOLLECTIVE ;  /* 0x000000000000791b */ /* 0x003fe20003800000 */
.L_x_4918:
[----:B------:R-:W-:Y:S01]  /*2fd10*/  SEL R5, R91, R135, P0 ;  /* 0x000000875b057207 */ /* 0x000fe20000000000 */
[----:B------:R-:W-:Y:S01]  /*2fd20*/  IMAD.MOV.U32 R13, RZ, RZ, R79 ;  /* 0x000000ffff0d7224 */ /* 0x000fe200078e004f */
[----:B------:R-:W-:Y:S02]  /*2fd30*/  SEL R79, R3, R2, P0 ;  /* 0x00000002034f7207 */ /* 0x000fe40000000000 */
[----:B------:R-:W-:Y:S02]  /*2fd40*/  SEL R2, R2, R3, P0 ;  /* 0x0000000302027207 */ /* 0x000fe40000000000 */
[----:B------:R-:W-:Y:S01]  /*2fd50*/  SEL R3, R93, R99, P0 ;  /* 0x000000635d037207 */ /* 0x000fe20000000000 */
[----:B------:R-:W-:-:S07]  /*2fd60*/  IMAD.MOV.U32 R86, RZ, RZ, R14 ;  /* 0x000000ffff567224 */ /* 0x000fce00078e000e */
[----:B------:R-:W-:Y:S05]  /*2fd70*/  WARPSYNC.COLLECTIVE R15, `(.L_x_4919) ;  /* 0x000000000f087348 */ /* 0x000fea0003c00000 */
[----:B------:R0:W1:Y:S02]  /*2fd80*/  SHFL.IDX P6, R14, R13, R12, R11 ;  /* 0x0000000c0d0e7389 */ /* 0x00006400000c000b */
[----:B01----:R-:W-:Y:S01]  /*2fd90*/  ENDCOLLECTIVE ;  /* 0x000000000000791b */ /* 0x003fe20003800000 */
.L_x_4919:
[----:B------:R-:W-:Y:S02]  /*2fda0*/  IMAD.MOV.U32 R13, RZ, RZ, R7 ;  /* 0x000000ffff0d7224 */ /* 0x000fe400078e0007 */
[----:B------:R-:W-:Y:S02]  /*2fdb0*/  IMAD.MOV.U32 R12, RZ, RZ, R70 ;  /* 0x000000ffff0c7224 */ /* 0x000fe400078e0046 */
[----:B------:R-:W-:-:S07]  /*2fdc0*/  IMAD.MOV.U32 R89, RZ, RZ, R14 ;  /* 0x000000ffff597224 */ /* 0x000fce00078e000e */
[----:B------:R-:W-:Y:S05]  /*2fdd0*/  WARPSYNC.COLLECTIVE R15, `(.L_x_4920) ;  /* 0x000000000f087348 */ /* 0x000fea0003c00000 */
[----:B------:R0:W1:Y:S02]  /*2fde0*/  SHFL.IDX P6, R14, R13, R12, R11 ;  /* 0x0000000c0d0e7389 */ /* 0x00006400000c000b */
[----:B01----:R-:W-:Y:S01]  /*2fdf0*/  ENDCOLLECTIVE ;  /* 0x000000000000791b */ /* 0x003fe20003800000 */
.L_x_4920:
[----:B------:R-:W-:Y:S01]  /*2fe00*/  IMAD.MOV.U32 R13, RZ, RZ, R6 ;  /* 0x000000ffff0d7224 */ /* 0x000fe200078e0006 */
[----:B------:R-:W-:Y:S01]  /*2fe10*/  SEL R6, R135, R91, P0 ;  /* 0x0000005b87067207 */ /* 0x000fe20000000000 */
[----:B------:R-:W-:-:S07]  /*2fe20*/  IMAD.MOV.U32 R136, RZ, RZ, R14 ;  /* 0x000000ffff887224 */ /* 0x000fce00078e000e */
[----:B------:R-:W-:Y:S05]  /*2fe30*/  WARPSYNC.COLLECTIVE R15, `(.L_x_4921) ;  /* 0x000000000f087348 */ /* 0x000fea0003c00000 */
[----:B------:R0:W1:Y:S02]  /*2fe40*/  SHFL.IDX P6, R14, R13, R12, R11 ;  /* 0x0000000c0d0e7389 */ /* 0x00006400000c000b */
[----:B01----:R-:W-:Y:S01]  /*2fe50*/  ENDCOLLECTIVE ;  /* 0x000000000000791b */ /* 0x003fe20003800000 */
.L_x_4921:
        /* <DEDUP_REMOVED lines=8> */
.L_x_4922:
[----:B------:R-:W-:Y:S01]  /*2fee0*/  IMAD.MOV.U32 R13, RZ, RZ, R87 ;  /* 0x000000ffff0d7224 */ /* 0x000fe200078e0057 */
[----:B------:R-:W-:Y:S02]  /*2fef0*/  SEL R87, R89, R88, P0 ;  /* 0x0000005859577207 */ /* 0x000fe40000000000 */
[----:B------:R-:W-:Y:S01]  /*2ff00*/  SEL R88, R88, R89, P0 ;  /* 0x0000005958587207 */ /* 0x000fe20000000000 */
[----:B------:R-:W-:-:S07]  /*2ff10*/  IMAD.MOV.U32 R90, RZ, RZ, R14 ;  /* 0x000000ffff5a7224 */ /* 0x000fce00078e000e */
[----:B------:R-:W-:Y:S05]  /*2ff20*/  WARPSYNC.COLLECTIVE R15, `(.L_x_4923) ;  /* 0x000000000f087348 */ /* 0x000fea0003c00000 */
[----:B------:R0:W1:Y:S02]  /*2ff30*/  SHFL.IDX P6, R14, R13, R12, R11 ;  /* 0x0000000c0d0e7389 */ /* 0x00006400000c000b */
[----:B01----:R-:W-:Y:S01]  /*2ff40*/  ENDCOLLECTIVE ;  /* 0x000000000000791b */ /* 0x003fe20003800000 */
.L_x_4923:
[----:B------:R-:W-:Y:S02]  /*2ff50*/  IMAD.MOV.U32 R13, RZ, RZ, R55 ;  /* 0x000000ffff0d7224 */ /* 0x000fe400078e0037 */
[----:B------:R-:W-:Y:S02]  /*2ff60*/  IMAD.MOV.U32 R12, RZ, RZ, R70 ;  /* 0x000000ffff0c7224 */ /* 0x000fe400078e0046 */
[----:B------:R-:W-:-:S07]  /*2ff70*/  IMAD.MOV.U32 R92, RZ, RZ, R14 ;  /* 0x000000ffff5c7224 */ /* 0x000fce00078e000e */
[----:B------:R-:W-:Y:S05]  /*2ff80*/  WARPSYNC.COLLECTIVE R15, `(.L_x_4924) ;  /* 0x000000000f087348 */ /* 0x000fea0003c00000 */
[----:B------:R0:W1:Y:S02]  /*2ff90*/  SHFL.IDX P6, R14, R13, R12, R11 ;  /* 0x0000000c0d0e7389 */ /* 0x00006400000c000b */
[----:B01----:R-:W-:Y:S01]  /*2ffa0*/  ENDCOLLECTIVE ;  /* 0x000000000000791b */ /* 0x003fe20003800000 */
.L_x_4924:
[----:B------:R-:W-:Y:S02]  /*2ffb0*/  IMAD.MOV.U32 R13, RZ, RZ, R37 ;  /* 0x000000ffff0d7224 */ /* 0x000fe400078e0025 */
[----:B------:R-:W-:-:S07]  /*2ffc0*/  IMAD.MOV.U32 R55, RZ, RZ, R14 ;  /* 0x000000ffff377224 */ /* 0x000fce00078e000e */
[----:B------:R-:W-:Y:S05]  /*2ffd0*/  WARPSYNC.COLLECTIVE R15, `(.L_x_4925) ;  /* 0x000000000f087348 */ /* 0x000fea0003c00000 */
[----:B------:R0:W1:Y:S02]  /*2ffe0*/  SHFL.IDX P6, R14, R13, R12, R11 ;  /* 0x0000000c0d0e7389 */ /* 0x00006400000c000b */
[----:B01----:R-:W-:Y:S01]  /*2fff0*/  ENDCOLLECTIVE ;  /* 0x000000000000791b */ /* 0x003fe20003800000 */
.L_x_4925:
        /* <DEDUP_REMOVED lines=8> */
.L_x_4926:
[----:B------:R-:W-:Y:S02]  /*30080*/  SEL R91, R92, R37, P0 ;  /* 0x000000255c5b7207 */ /* 0x000fe40000000000 */
[----:B------:R-:W-:Y:S01]  /*30090*/  SEL R92, R37, R92, P0 ;  /* 0x0000005c255c7207 */ /* 0x000fe20000000000 */
[----:B------:R-:W-:Y:S02]  /*300a0*/  IMAD.MOV.U32 R13, RZ, RZ, R124 ;  /* 0x000000ffff0d7224 */ /* 0x000fe400078e007c */
[----:B------:R-:W-:-:S07]  /*300b0*/  IMAD.MOV.U32 R94, RZ, RZ, R14 ;  /* 0x000000ffff5e7224 */ /* 0x000fce00078e000e */
[----:B------:R-:W-:Y:S05]  /*300c0*/  WARPSYNC.COLLECTIVE R15, `(.L_x_4927) ;  /* 0x000000000f087348 */ /* 0x000fea0003c00000 */
[----:B------:R0:W1:Y:S02]  /*300d0*/  SHFL.IDX P6, R14, R13, R12, R11 ;  /* 0x0000000c0d0e7389 */ /* 0x00006400000c000b */
[----:B01----:R-:W-:Y:S01]  /*300e0*/  ENDCOLLECTIVE ;  /* 0x000000000000791b */ /* 0x003fe20003800000 */
.L_x_4927:
[----:B------:R-:W-:Y:S02]  /*300f0*/  IMAD.MOV.U32 R13, RZ, RZ, R64 ;  /* 0x000000ffff0d7224 */ /* 0x000fe400078e0040 */
[----:B------:R-:W-:Y:S02]  /*30100*/  IMAD.MOV.U32 R12, RZ, RZ, R70 ;  /* 0x000000ffff0c7224 */ /* 0x000fe400078e0046 */
[----:B------:R-:W-:-:S07]  /*30110*/  IMAD.MOV.U32 R96, RZ, RZ, R14 ;  /* 0x000000ffff607224 */ /* 0x000fce00078e000e */
[----:B------:R-:W-:Y:S05]  /*30120*/  WARPSYNC.COLLECTIVE R15, `(.L_x_4928) ;  /* 0x000000000f087348 */ /* 0x000fea0003c00000 */
[----:B------:R0:W1:Y:S02]  /*30130*/  SHFL.IDX P6, R14, R13, R12, R11 ;  /* 0x0000000c0d0e7389 */ /* 0x00006400000c000b */
[----:B01----:R-:W-:Y:S01]  /*30140*/  ENDCOLLECTIVE ;  /* 0x000000000000791b */ /* 0x003fe20003800000 */
.L_x_4928:
[----:B------:R-:W-:Y:S02]  /*30150*/  IMAD.MOV.U32 R13, RZ, RZ, R61 ;  /* 0x000000ffff0d7224 */ /* 0x000fe400078e003d */
[----:B------:R-:W-:-:S07]  /*30160*/  IMAD.MOV.U32 R64, RZ, RZ, R14 ;  /* 0x000000ffff407224 */ /* 0x000fce00078e000e */
[----:B------:R-:W-:Y:S05]  /*30170*/  WARPSYNC.COLLECTIVE R15, `(.L_x_4929) ;  /* 0x000000000f087348 */ /* 0x000fea0003c00000 */
[----:B------:R0:W1:Y:S02]  /*30180*/  SHFL.IDX P6, R14, R13, R12, R11 ;  /* 0x0000000c0d0e7389 */ /* 0x00006400000c000b */
[----:B01----:R-:W-:Y:S01]  /*30190*/  ENDCOLLECTIVE ;  /* 0x000000000000791b */ /* 0x003fe20003800000 */
.L_x_4929:
        /* <DEDUP_REMOVED lines=8> */
.L_x_4930:
[----:B------:R-:W-:Y:S02]  /*30220*/  SEL R95, R96, R61, P0 ;  /* 0x0000003d605f7207 */ /* 0x000fe40000000000 */
[----:B------:R-:W-:Y:S01]  /*30230*/  SEL R96, R61, R96, P0 ;  /* 0x000000603d607207 */ /* 0x000fe20000000000 */
[----:B------:R-:W-:Y:S02]  /*30240*/  IMAD.MOV.U32 R13, RZ, RZ, R130 ;  /* 0x000000ffff0d7224 */ /* 0x000fe400078e0082 */
[----:B------:R-:W-:-:S07]  /*30250*/  IMAD.MOV.U32 R98, RZ, RZ, R14 ;  /* 0x000000ffff627224 */ /* 0x000fce00078e000e */
[----:B------:R-:W-:Y:S05]  /*30260*/  WARPSYNC.COLLECTIVE R15, `(.L_x_4931) ;  /* 0x000000000f087348 */ /* 0x000fea0003c00000 */
[----:B------:R0:W1:Y:S02]  /*30270*/  SHFL.IDX P6, R14, R13, R12, R11 ;  /* 0x0000000c0d0e7389 */ /* 0x00006400000c000b */
[----:B01----:R-:W-:Y:S01]  /*30280*/  ENDCOLLECTIVE ;  /* 0x000000000000791b */ /* 0x003fe20003800000 */
.L_x_4931:
[----:B------:R-:W-:Y:S02]  /*30290*/  IMAD.MOV.U32 R13, RZ, RZ, R77 ;  /* 0x000000ffff0d7224 */ /* 0x000fe400078e004d */
[----:B------:R-:W-:Y:S02]  /*302a0*/  IMAD.MOV.U32 R12, RZ, RZ, R70 ;  /* 0x000000ffff0c7224 */ /* 0x000fe400078e0046 */
[----:B------:R-:W-:-:S07]  /*302b0*/  IMAD.MOV.U32 R100, RZ, RZ, R14 ;  /* 0x000000ffff647224 */ /* 0x000fce00078e000e */
[----:B------:R-:W-:Y:S05]  /*302c0*/  WARPSYNC.COLLECTIVE R15, `(.L_x_4932) ;  /* 0x000000000f087348 */ /* 0x000fea0003c00000 */
[----:B------:R0:W1:Y:S02]  /*302d0*/  SHFL.IDX P6, R14, R13, R12, R11 ;  /* 0x0000000c0d0e7389 */ /* 0x00006400000c000b */
[----:B01----:R-:W-:Y:S01]  /*302e0*/  ENDCOLLECTIVE ;  /* 0x000000000000791b */ /* 0x003fe20003800000 */
.L_x_4932:
[----:B------:R-:W-:Y:S02]  /*302f0*/  IMAD.MOV.U32 R13, RZ, RZ, R73 ;  /* 0x000000ffff0d7224 */ /* 0x000fe400078e0049 */
[----:B------:R-:W-:-:S07]  /*30300*/  IMAD.MOV.U32 R77, RZ, RZ, R14 ;  /* 0x000000ffff4d7224 */ /* 0x000fce00078e000e */
[----:B------:R-:W-:Y:S05]  /*30310*/  WARPSYNC.COLLECTIVE R15, `(.L_x_4933) ;  /* 0x000000000f087348 */ /* 0x000fea0003c00000 */
[----:B------:R0:W1:Y:S02]  /*30320*/  SHFL.IDX P6, R14, R13, R12, R11 ;  /* 0x0000000c0d0e7389 */ /* 0x00006400000c000b */
[----:B01----:R-:W-:Y:S01]  /*30330*/  ENDCOLLECTIVE ;  /* 0x000000000000791b */ /* 0x003fe20003800000 */
.L_x_4933:
[----:B------:R-:W-:Y:S02]  /*30340*/  SEL R97, R98, R77, P0 ;  /* 0x0000004d62617207 */ /* 0x000fe40000000000 */
[----:B------:R-:W-:Y:S01]  /*30350*/  SEL R98, R77, R98, P0 ;  /* 0x000000624d627207 */ /* 0x000fe20000000000 */
[----:B------:R-:W-:Y:S02]  /*30360*/  IMAD.MOV.U32 R13, RZ, RZ, R25 ;  /* 0x000000ffff0d7224 */ /* 0x000fe400078e0019 */
[----:B------:R-:W-:Y:S02]  /*30370*/  IMAD.MOV.U32 R12, RZ, RZ, R40 ;  /* 0x000000ffff0c7224 */ /* 0x000fe400078e0028 */
[----:B------:R-:W-:-:S05]  /*30380*/  IMAD.MOV.U32 R11, RZ, RZ, R14 ;  /* 0x000000ffff0b7224 */ /* 0x000fca00078e000e */
[----:B------:R-:W-:Y:S02]  /*30390*/  SEL R99, R100, R11, P0 ;  /* 0x0000000b64637207 */ /* 0x000fe40000000000 */
[----:B------:R-:W-:Y:S01]  /*303a0*/  SEL R100, R11, R100, P0 ;  /* 0x000000640b647207 */ /* 0x000fe20000000000 */
[----:B------:R-:W-:-:S07]  /*303b0*/  IMAD.MOV.U32 R11, RZ, RZ, 0x1c1f ;  /* 0x00001c1fff0b7424 */ /* 0x000fce00078e00ff */
[----:B------:R-:W-:Y:S05]  /*303c0*/  WARPSYNC.COLLECTIVE R15, `(.L_x_4934) ;  /* 0x000000000f087348 */ /* 0x000fea0003c00000 */
[----:B------:R0:W1:Y:S02]  /*303d0*/  SHFL.IDX P6, R14, R13, R12, R11 ;  /* 0x0000000c0d0e7389 */ /* 0x00006400000c000b */
[----:B01----:R-:W-:Y:S01]  /*303e0*/  ENDCOLLECTIVE ;  /* 0x000000000000791b */ /* 0x003fe20003800000 */
.L_x_4934:
[----:B------:R-:W-:Y:S02]  /*303f0*/  IMAD.MOV.U32 R13, RZ, RZ, R20 ;  /* 0x000000ffff0d7224 */ /* 0x000fe400078e0014 */
[----:B------:R-:W-:-:S07]  /*30400*/  IMAD.MOV.U32 R25, RZ, RZ, R14 ;  /* 0x000000ffff197224 */ /* 0x000fce00078e000e */
[----:B------:R-:W-:Y:S05]  /*30410*/  WARPSYNC.COLLECTIVE R15, `(.L_x_4935) ;  /* 0x000000000f087348 */ /* 0x000fea0003c00000 */
[----:B------:R0:W1:Y:S02]  /*30420*/  SHFL.IDX P6, R14, R13, R12, R11 ;  /* 0x0000000c0d0e7389 */ /* 0x00006400000c000b */
[----:B01----:R-:W-:Y:S01]  /*30430*/  ENDCOLLECTIVE ;  /* 0x000000000000791b */ /* 0x003fe20003800000 */
.L_x_4935:
[----:B------:R-:W-:Y:S02]  /*30440*/  IMAD.MOV.U32 R13, RZ, RZ, R9 ;  /* 0x000000ffff0d7224 */ /* 0x000fe400078e0009 */
[----:B------:R-:W-:Y:S02]  /*30450*/  IMAD.MOV.U32 R12, RZ, RZ, R70 ;  /* 0x000000ffff0c7224 */ /* 0x000fe400078e0046 */
[----:B------:R-:W-:-:S07]  /*30460*/  IMAD.MOV.U32 R20, RZ, RZ, R14 ;  /* 0x000000ffff147224 */ /* 0x000fce00078e000e */
[----:B------:R-:W-:Y:S05]  /*30470*/  WARPSYNC.COLLECTIVE R15, `(.L_x_4936) ;  /* 0x000000000f087348 */ /* 0x000fea0003c00000 */
[----:B------:R0:W1:Y:S02]  /*30480*/  SHFL.IDX P6, R14, R13, R12, R11 ;  /* 0x0000000c0d0e7389 */ /* 0x00006400000c000b */
[----:B01----:R-:W-:Y:S01]  /*30490*/  ENDCOLLECTIVE ;  /* 0x000000000000791b */ /* 0x003fe20003800000 */
.L_x_4936:
[----:B------:R-:W-:Y:S02]  /*304a0*/  IMAD.MOV.U32 R13, RZ, RZ, R8 ;  /* 0x000000ffff0d7224 */ /* 0x000fe400078e0008 */
[----:B------:R-:W-:-:S07]  /*304b0*/  IMAD.MOV.U32 R9, RZ, RZ, R14 ;  /* 0x000000ffff097224 */ /* 0x000fce00078e000e */
[----:B------:R-:W-:Y:S05]  /*304c0*/  WARPSYNC.COLLECTIVE R15, `(.L_x_4937) ;  /* 0x000000000f087348 */ /* 0x000fea0003c00000 */
[----:B------:R0:W1:Y:S02]  /*304d0*/  SHFL.IDX P6, R14, R13, R12, R11 ;  /* 0x0000000c0d0e7389 */ /* 0x00006400000c000b */
[----:B01----:R-:W-:Y:S01]  /*304e0*/  ENDCOLLECTIVE ;  /* 0x000000000000791b */ /* 0x003fe20003800000 */
.L_x_4937:
        /* <DEDUP_REMOVED lines=8> */
.L_x_4938:
[----:B------:R-:W-:Y:S02]  /*30570*/  IMAD.MOV.U32 R13, RZ, RZ, R101 ;  /* 0x000000ffff0d7224 */ /* 0x000fe400078e0065 */
[----:B------:R-:W-:-:S07]  /*30580*/  IMAD.MOV.U32 R134, RZ, RZ, R14 ;  /* 0x000000ffff867224 */ /* 0x000fce00078e000e */
[----:B------:R-:W-:Y:S05]  /*30590*/  WARPSYNC.COLLECTIVE R15, `(.L_x_4939) ;  /* 0x000000000f087348 */ /* 0x000fea0003c00000 */
[----:B------:R0:W1:Y:S02]  /*305a0*/  SHFL.IDX P6, R14, R13, R12, R11 ;  /* 0x0000000c0d0e7389 */ /* 0x00006400000c000b */
[----:B01----:R-:W-:Y:S01]  /*305b0*/  ENDCOLLECTIVE ;  /* 0x000000000000791b */ /* 0x003fe20003800000 */
.L_x_4939:
[----:B------:R-:W-:Y:S02]  /*305c0*/  IMAD.MOV.U32 R13, RZ, RZ, R21 ;  /* 0x000000ffff0d7224 */ /* 0x000fe400078e0015 */
[----:B------:R-:W-:Y:S02]  /*305d0*/  IMAD.MOV.U32 R12, RZ, RZ, R70 ;  /* 0x000000ffff0c7224 */ /* 0x000fe400078e0046 */
[----:B------:R-:W-:-:S07]  /*305e0*/  IMAD.MOV.U32 R114, RZ, RZ, R14 ;  /* 0x000000ffff727224 */ /* 0x000fce00078e000e */
[----:B------:R-:W-:Y:S05]  /*305f0*/  WARPSYNC.COLLECTIVE R15, `(.L_x_4940) ;  /* 0x000000000f087348 */ /* 0x000fea0003c00000 */
[----:B------:R0:W1:Y:S02]  /*30600*/  SHFL.IDX P6, R14, R13, R12, R11 ;  /* 0x0000000c0d0e7389 */ /* 0x00006400000c000b */
[----:B01----:R-:W-:Y:S01]  /*30610*/  ENDCOLLECTIVE ;  /* 0x000000000000791b */ /* 0x003fe20003800000 */
.L_x_4940:
[----:B------:R-:W-:Y:S01]  /*30620*/  IMAD.MOV.U32 R13, RZ, RZ, R10 ;  /* 0x000000ffff0d7224 */ /* 0x000fe200078e000a */
[----:B------:R-:W-:Y:S02]  /*30630*/  SEL R10, R20, R73, P0 ;  /* 0x00000049140a7207 */ /* 0x000fe40000000000 */
[----:B------:R-:W-:Y:S01]  /*30640*/  SEL R20, R73, R20, P0 ;  /* 0x0000001449147207 */ /* 0x000fe20000000000 */
[----:B------:R-:W-:-:S07]  /*30650*/  IMAD.MOV.U32 R137, RZ, RZ, R14 ;  /* 0x000000ffff897224 */ /* 0x000fce00078e000e */
[----:B------:R-:W-:Y:S05]  /*30660*/  WARPSYNC.COLLECTIVE R15, `(.L_x_4941) ;  /* 0x000000000f087348 */ /* 0x000fea0003c00000 */
[----:B------:R0:W1:Y:S02]  /*30670*/  SHFL.IDX P6, R14, R13, R12, R11 ;  /* 0x0000000c0d0e7389 */ /* 0x00006400000c000b */
[----:B01----:R-:W-:Y:S01]  /*30680*/  ENDCOLLECTIVE ;  /* 0x000000000000791b */ /* 0x003fe20003800000 */
.L_x_4941:
[----:B------:R-:W-:Y:S01]  /*30690*/  SEL R21, R134, R137, P0 ;  /* 0x0000008986157207 */ /* 0x000fe20000000000 */
[----:B------:R-:W-:Y:S02]  /*306a0*/  IMAD.MOV.U32 R13, RZ, RZ, R105 ;  /* 0x000000ffff0d7224 */ /* 0x000fe400078e0069 */
[----:B------:R-:W-:Y:S02]  /*306b0*/  IMAD.MOV.U32 R12, RZ, RZ, R40 ;  /* 0x000000ffff0c7224 */ /* 0x000fe400078e0028 */
[----:B------:R-:W-:-:S07]  /*306c0*/  IMAD.MOV.U32 R138, RZ, RZ, R14 ;  /* 0x000000ffff8a7224 */ /* 0x000fce00078e000e */
[----:B------:R-:W-:Y:S05]  /*306d0*/  WARPSYNC.COLLECTIVE R15, `(.L_x_4942) ;  /* 0x000000000f087348 */ /* 0x000fea0003c00000 */
[----:B------:R0:W1:Y:S02]  /*306e0*/  SHFL.IDX P6, R14, R13, R12, R11 ;  /* 0x0000000c0d0e7389 */ /* 0x00006400000c000b */
[----:B01----:R-:W-:Y:S01]  /*306f0*/  ENDCOLLECTIVE ;  /* 0x000000000000791b */ /* 0x003fe20003800000 */
.L_x_4942:
[----:B------:R-:W-:Y:S01]  /*30700*/  SEL R25, R114, R138, P0 ;  /* 0x0000008a72197207 */ /* 0x000fe20000000000 */
[----:B------:R-:W-:Y:S02]  /*30710*/  IMAD.MOV.U32 R13, RZ, RZ, R102 ;  /* 0x000000ffff0d7224 */ /* 0x000fe400078e0066 */
[----:B------:R-:W-:-:S07]  /*30720*/  IMAD.MOV.U32 R101, RZ, RZ, R14 ;  /* 0x000000ffff657224 */ /* 0x000fce00078e000e */
[----:B------:R-:W-:Y:S05]  /*30730*/  WARPSYNC.COLLECTIVE R15, `(.L_x_4943) ;  /* 0x000000000f087348 */ /* 0x000fea0003c00000 */
[----:B------:R0:W1:Y:S02]  /*30740*/  SHFL.IDX P6, R14, R13, R12, R11 ;  /* 0x0000000c0d0e7389 */ /* 0x00006400000c000b */
[----:B01----:R-:W-:Y:S01]  /*30750*/  ENDCOLLECTIVE ;  /* 0x000000000000791b */ /* 0x003fe20003800000 */
.L_x_4943:
[----:B------:R-:W-:Y:S01]  /*30760*/  IMAD.MOV.U32 R13, RZ, RZ, R26 ;  /* 0x000000ffff0d7224 */ /* 0x000fe200078e001a */
[----:B------:R-:W-:Y:S01]  /*30770*/  SEL R26, R138, R114, P0 ;  /* 0x000000728a1a7207 */ /* 0x000fe20000000000 */
[----:B------:R-:W-:Y:S02]  /*30780*/  IMAD.MOV.U32 R12, RZ, RZ, R70 ;  /* 0x000000ffff0c7224 */ /* 0x000fe400078e0046 */
[----:B------:R-:W-:-:S07]  /*30790*/  IMAD.MOV.U32 R103, RZ, RZ, R14 ;  /* 0x000000ffff677224 */ /* 0x000fce00078e000e */
[----:B------:R-:W-:Y:S05]  /*307a0*/  WARPSYNC.COLLECTIVE R15, `(.L_x_4944) ;  /* 0x000000000f087348 */ /* 0x000fea0003c00000 */
[----:B------:R0:W1:Y:S02]  /*307b0*/  SHFL.IDX P6, R14, R13, R12, R11 ;  /* 0x0000000c0d0e7389 */ /* 0x00006400000c000b */
[----:B01----:R-:W-:Y:S01]  /*307c0*/  ENDCOLLECTIVE ;  /* 0x000000000000791b */ /* 0x003fe20003800000 */
.L_x_4944:
[----:B------:R-:W-:Y:S01]  /*307d0*/  IMAD.MOV.U32 R13, RZ, RZ, R24 ;  /* 0x000000ffff0d7224 */ /* 0x000fe200078e0018 */
[----:B------:R-:W-:Y:S01]  /*307e0*/  SEL R24, R137, R134, P0 ;  /* 0x0000008689187207 */ /* 0x000fe20000000000 */
[----:B------:R-:W-:-:S07]  /*307f0*/  IMAD.MOV.U32 R139, RZ, RZ, R14 ;  /* 0x000000ffff8b7224 */ /* 0x000fce00078e000e */
[----:B------:R-:W-:Y:S05]  /*30800*/  WARPSYNC.COLLECTIVE R15, `(.L_x_4945) ;  /* 0x000000000f087348 */ /* 0x000fea0003c00000 */
[----:B------:R0:W1:Y:S02]  /*30810*/  SHFL.IDX P6, R14, R13, R12, R11 ;  /* 0x0000000c0d0e7389 */ /* 0x00006400000c000b */
[----:B01----:R-:W-:Y:S01]  /*30820*/  ENDCOLLECTIVE ;  /* 0x000000000000791b */ /* 0x003fe20003800000 */
.L_x_4945:
[----:B------:R-:W-:Y:S02]  /*30830*/  IMAD.MOV.U32 R13, RZ, RZ, R107 ;  /* 0x000000ffff0d7224 */ /* 0x000fe400078e006b */
[----:B------:R-:W-:Y:S02]  /*30840*/  IMAD.MOV.U32 R12, RZ, RZ, R40 ;  /* 0x000000ffff0c7224 */ /* 0x000fe400078e0028 */
[----:B------:R-:W-:-:S07]  /*30850*/  IMAD.MOV.U32 R140, RZ, RZ, R14 ;  /* 0x000000ffff8c7224 */ /* 0x000fce00078e000e */
[----:B------:R-:W-:Y:S05]  /*30860*/  WARPSYNC.COLLECTIVE R15, `(.L_x_4946) ;  /* 0x000000000f087348 */ /* 0x000fea0003c00000 */
[----:B------:R0:W1:Y:S02]  /*30870*/  SHFL.IDX P6, R14, R13, R12, R11 ;  /* 0x0000000c0d0e7389 */ /* 0x00006400000c000b */
[----:B01----:R-:W-:Y:S01]  /*30880*/  ENDCOLLECTIVE ;  /* 0x000000000000791b */ /* 0x003fe20003800000 */
.L_x_4946:
[----:B------:R-:W-:Y:S02]  /*30890*/  SEL R102, R103, R140, P0 ;  /* 0x0000008c67667207 */ /* 0x000fe40000000000 */
[----:B------:R-:W-:Y:S01]  /*308a0*/  SEL R103, R140, R103, P0 ;  /* 0x000000678c677207 */ /* 0x000fe20000000000 */
[----:B------:R-:W-:Y:S02]  /*308b0*/  IMAD.MOV.U32 R13, RZ, RZ, R104 ;  /* 0x000000ffff0d7224 */ /* 0x000fe400078e0068 */
[----:B------:R-:W-:-:S07]  /*308c0*/  IMAD.MOV.U32 R105, RZ, RZ, R14 ;  /* 0x000000ffff697224 */ /* 0x000fce00078e000e */
[----:B------:R-:W-:Y:S05]  /*308d0*/  WARPSYNC.COLLECTIVE R15, `(.L_x_4947) ;  /* 0x000000000f087348 */ /* 0x000fea0003c00000 */
[----:B------:R0:W1:Y:S02]  /*308e0*/  SHFL.IDX P6, R14, R13, R12, R11 ;  /* 0x0000000c0d0e7389 */ /* 0x00006400000c000b */
[----:B01----:R-:W-:Y:S01]  /*308f0*/  ENDCOLLECTIVE ;  /* 0x000000000000791b */ /* 0x003fe20003800000 */
.L_x_4947:
[----:B------:R-:W-:Y:S02]  /*30900*/  IMAD.MOV.U32 R13, RZ, RZ, R54 ;  /* 0x000000ffff0d7224 */ /* 0x000fe400078e0036 */
[----:B------:R-:W-:Y:S02]  /*30910*/  IMAD.MOV.U32 R12, RZ, RZ, R70 ;  /* 0x000000ffff0c7224 */ /* 0x000fe400078e0046 */
[----:B------:R-:W-:-:S07]  /*30920*/  IMAD.MOV.U32 R112, RZ, RZ, R14 ;  /* 0x000000ffff707224 */ /* 0x000fce00078e000e */
[----:B------:R-:W-:Y:S05]  /*30930*/  WARPSYNC.COLLECTIVE R15, `(.L_x_4948) ;  /* 0x000000000f087348 */ /* 0x000fea0003c00000 */
[----:B------:R0:W1:Y:S02]  /*30940*/  SHFL.IDX P6, R14, R13, R12, R11 ;  /* 0x0000000c0d0e7389 */ /* 0x00006400000c000b */
[----:B01----:R-:W-:Y:S01]  /*30950*/  ENDCOLLECTIVE ;  /* 0x000000000000791b */ /* 0x003fe20003800000 */
.L_x_4948:
[----:B------:R-:W-:Y:S01]  /*30960*/  IMAD.MOV.U32 R13, RZ, RZ, R27 ;  /* 0x000000ffff0d7224 */ /* 0x000fe200078e001b */
[----:B------:R-:W-:Y:S02]  /*30970*/  SEL R27, R101, R139, P0 ;  /* 0x0000008b651b7207 */ /* 0x000fe40000000000 */
[----:B------:R-:W-:Y:S01]  /*30980*/  SEL R101, R139, R101, P0 ;  /* 0x000000658b657207 */ /* 0x000fe20000000000 */
[----:B------:R-:W-:-:S07]  /*30990*/  IMAD.MOV.U32 R54, RZ, RZ, R14 ;  /* 0x000000ffff367224 */ /* 0x000fce00078e000e */
[----:B------:R-:W-:Y:S05]  /*309a0*/  WARPSYNC.COLLECTIVE R15, `(.L_x_4949) ;  /* 0x000000000f087348 */ /* 0x000fea0003c00000 */
[----:B------:R0:W1:Y:S02]  /*309b0*/  SHFL.IDX P6, R14, R13, R12, R11 ;  /* 0x0000000c0d0e7389 */ /* 0x00006400000c000b */
[----:B01----:R-:W-:Y:S01]  /*309c0*/  ENDCOLLECTIVE ;  /* 0x000000000000791b */ /* 0x003fe20003800000 */
.L_x_4949:
        /* <DEDUP_REMOVED lines=8> */
.L_x_4950:
[----:B------:R-:W-:Y:S01]  /*30a50*/  IMAD.MOV.U32 R13, RZ, RZ, R106 ;  /* 0x000000ffff0d7224 */ /* 0x000fe200078e006a */
[----:B------:R-:W-:Y:S02]  /*30a60*/  SEL R106, R112, R107, P0 ;  /* 0x0000006b706a7207 */ /* 0x000fe40000000000 */
[----:B------:R-:W-:Y:S01]  /*30a70*/  SEL R107, R107, R112, P0 ;  /* 0x000000706b6b7207 */ /* 0x000fe20000000000 */
[----:B------:R-:W-:-:S07]  /*30a80*/  IMAD.MOV.U32 R109, RZ, RZ, R14 ;  /* 0x000000ffff6d7224 */ /* 0x000fce00078e000e */
[----:B------:R-:W-:Y:S05]  /*30a90*/  WARPSYNC.COLLECTIVE R15, `(.L_x_4951) ;  /* 0x000000000f087348 */ /* 0x000fea0003c00000 */
[----:B------:R0:W1:Y:S02]  /*30aa0*/  SHFL.IDX P6, R14, R13, R12, R11 ;  /* 0x0000000c0d0e7389 */ /* 0x00006400000c000b */
[----:B01----:R-:W-:Y:S01]  /*30ab0*/  ENDCOLLECTIVE ;  /* 0x000000000000791b */ /* 0x003fe20003800000 */
.L_x_4951:
[----:B------:R-:W-:Y:S02]  /*30ac0*/  IMAD.MOV.U32 R13, RZ, RZ, R63 ;  /* 0x000000ffff0d7224 */ /* 0x000fe400078e003f */
[----:B------:R-:W-:Y:S02]  /*30ad0*/  IMAD.MOV.U32 R12, RZ, RZ, R70 ;  /* 0x000000ffff0c7224 */ /* 0x000fe400078e0046 */
[----:B------:R-:W-:-:S07]  /*30ae0*/  IMAD.MOV.U32 R111, RZ, RZ, R14 ;  /* 0x000000ffff6f7224 */ /* 0x000fce00078e000e */
[----:B------:R-:W-:Y:S05]  /*30af0*/  WARPSYNC.COLLECTIVE R15, `(.L_x_4952) ;  /* 0x000000000f087348 */ /* 0x000fea0003c00000 */
[----:B------:R0:W1:Y:S02]  /*30b00*/  SHFL.IDX P6, R14, R13, R12, R11 ;  /* 0x0000000c0d0e7389 */ /* 0x00006400000c000b */
[----:B01----:R-:W-:Y:S01]  /*30b10*/  ENDCOLLECTIVE ;  /* 0x000000000000791b */ /* 0x003fe20003800000 */
.L_x_4952:
[----:B------:R-:W-:Y:S02]  /*30b20*/  IMAD.MOV.U32 R13, RZ, RZ, R60 ;  /* 0x000000ffff0d7224 */ /* 0x000fe400078e003c */
[----:B------:R-:W-:-:S07]  /*30b30*/  IMAD.MOV.U32 R63, RZ, RZ, R14 ;  /* 0x000000ffff3f7224 */ /* 0x000fce00078e000e */
[----:B------:R-:W-:Y:S05]  /*30b40*/  WARPSYNC.COLLECTIVE R15, `(.L_x_4953) ;  /* 0x000000000f087348 */ /* 0x000fea0003c00000 */
[----:B------:R0:W1:Y:S02]  /*30b50*/  SHFL.IDX P6, R14, R13, R12, R11 ;  /* 0x0000000c0d0e7389 */ /* 0x00006400000c000b */
[----:B01----:R-:W-:Y:S01]  /*30b60*/  ENDCOLLECTIVE ;  /* 0x000000000000791b */ /* 0x003fe20003800000 */
.L_x_4953:
[----:B------:R-:W-:Y:S02]  /*30b70*/  IMAD.MOV.U32 R13, RZ, RZ, R110 ;  /* 0x000000ffff0d7224 */ /* 0x000fe400078e006e */
[----:B------:R-:W-:Y:S02]  /*30b80*/  IMAD.MOV.U32 R12, RZ, RZ, R40 ;  /* 0x000000ffff0c7224 */ /* 0x000fe400078e0028 */
[----:B------:R-:W-:-:S07]  /*30b90*/  IMAD.MOV.U32 R60, RZ, RZ, R14 ;  /* 0x000000ffff3c7224 */ /* 0x000fce00078e000e */
[----:B------:R-:W-:Y:S05]  /*30ba0*/  WARPSYNC.COLLECTIVE R15, `(.L_x_4954) ;  /* 0x000000000f087348 */ /* 0x000fea0003c00000 */
[----:B------:R0:W1:Y:S02]  /*30bb0*/  SHFL.IDX P6, R14, R13, R12, R11 ;  /* 0x0000000c0d0e7389 */ /* 0x00006400000c000b */
[----:B01----:R-:W-:Y:S01]  /*30bc0*/  ENDCOLLECTIVE ;  /* 0x000000000000791b */ /* 0x003fe20003800000 */
.L_x_4954:
        /* <DEDUP_REMOVED lines=9> */
.L_x_4955:
[----:B------:R-:W-:Y:S02]  /*30c60*/  IMAD.MOV.U32 R13, RZ, RZ, R76 ;  /* 0x000000ffff0d7224 */ /* 0x000fe400078e004c */
[----:B------:R-:W-:Y:S02]  /*30c70*/  IMAD.MOV.U32 R12, RZ, RZ, R70 ;  /* 0x000000ffff0c7224 */ /* 0x000fe400078e0046 */
[----:B------:R-:W-:-:S07]  /*30c80*/  IMAD.MOV.U32 R115, RZ, RZ, R14 ;  /* 0x000000ffff737224 */ /* 0x000fce00078e000e */
[----:B------:R-:W-:Y:S05]  /*30c90*/  WARPSYNC.COLLECTIVE R15, `(.L_x_4956) ;  /* 0x000000000f087348 */ /* 0x000fea0003c00000 */
[----:B------:R0:W1:Y:S02]  /*30ca0*/  SHFL.IDX P6, R14, R13, R12, R11 ;  /* 0x0000000c0d0e7389 */ /* 0x00006400000c000b */
[----:B01----:R-:W-:Y:S01]  /*30cb0*/  ENDCOLLECTIVE ;  /* 0x000000000000791b */ /* 0x003fe20003800000 */
.L_x_4956:
[----:B------:R-:W-:Y:S02]  /*30cc0*/  IMAD.MOV.U32 R13, RZ, RZ, R72 ;  /* 0x000000ffff0d7224 */ /* 0x000fe400078e0048 */
[----:B------:R-:W-:-:S07]  /*30cd0*/  IMAD.MOV.U32 R76, RZ, RZ, R14 ;  /* 0x000000ffff4c7224 */ /* 0x000fce00078e000e */
[----:B------:R-:W-:Y:S05]  /*30ce0*/  WARPSYNC.COLLECTIVE R15, `(.L_x_4957) ;  /* 0x000000000f087348 */ /* 0x000fea0003c00000 */
[----:B------:R0:W1:Y:S02]  /*30cf0*/  SHFL.IDX P6, R14, R13, R12, R11 ;  /* 0x0000000c0d0e7389 */ /* 0x00006400000c000b */
[----:B01----:R-:W-:Y:S01]  /*30d00*/  ENDCOLLECTIVE ;  /* 0x000000000000791b */ /* 0x003fe20003800000 */
.L_x_4957:
[----:B------:R-:W-:Y:S02]  /*30d10*/  SEL R112, R113, R76, P0 ;  /* 0x0000004c71707207 */ /* 0x000fe40000000000 */
[----:B------:R-:W-:Y:S01]  /*30d20*/  SEL R113, R76, R113, P0 ;  /* 0x000000714c717207 */ /* 0x000fe20000000000 */
[----:B------:R-:W-:Y:S02]  /*30d30*/  IMAD.MOV.U32 R13, RZ, RZ, R34 ;  /* 0x000000ffff0d7224 */ /* 0x000fe400078e0022 */
[----:B------:R-:W-:-:S05]  /*30d40*/  IMAD.MOV.U32 R12, RZ, RZ, R14 ;  /* 0x000000ffff0c7224 */ /* 0x000fca00078e000e */
[----:B------:R-:W-:Y:S02]  /*30d50*/  SEL R114, R115, R12, P0 ;  /* 0x0000000c73727207 */ /* 0x000fe40000000000 */
[----:B------:R-:W-:Y:S01]  /*30d60*/  SEL R115, R12, R115, P0 ;  /* 0x000000730c737207 */ /* 0x000fe20000000000 */
[----:B------:R-:W-:-:S07]  /*30d70*/  IMAD.MOV.U32 R12, RZ, RZ, R40 ;  /* 0x000000ffff0c7224 */ /* 0x000fce00078e0028 */
[----:B------:R-:W-:Y:S05]  /*30d80*/  WARPSYNC.COLLECTIVE R15, `(.L_x_4958) ;  /* 0x000000000f087348 */ /* 0x000fea0003c00000 */
[----:B------:R0:W1:Y:S02]  /*30d90*/  SHFL.IDX P6, R14, R13, R12, R11 ;  /* 0x0000000c0d0e7389 */ /* 0x00006400000c000b */
[----:B01----:R-:W-:Y:S01]  /*30da0*/  ENDCOLLECTIVE ;  /* 0x000000000000791b */ /* 0x003fe20003800000 */
.L_x_4958:
[----:B------:R-:W-:Y:S02]  /*30db0*/  IMAD.MOV.U32 R13, RZ, RZ, R31 ;  /* 0x000000ffff0d7224 */ /* 0x000fe400078e001f */
[----:B------:R-:W-:-:S07]  /*30dc0*/  IMAD.MOV.U32 R34, RZ, RZ, R14 ;  /* 0x000000ffff227224 */ /* 0x000fce00078e000e */
[----:B------:R-:W-:Y:S05]  /*30dd0*/  WARPSYNC.COLLECTIVE R15, `(.L_x_4959) ;  /* 0x000000000f087348 */ /* 0x000fea0003c00000 */
[----:B------:R0:W1:Y:S02]  /*30de0*/  SHFL.IDX P6, R14, R13, R12, R11 ;  /* 0x0000000c0d0e7389 */ /* 0x00006400000c000b */
[----:B01----:R-:W-:Y:S01]  /*30df0*/  ENDCOLLECTIVE ;  /* 0x000000000000791b */ /* 0x003fe20003800000 */
.L_x_4959:
[----:B------:R-:W-:Y:S02]  /*30e00*/  IMAD.MOV.U32 R13, RZ, RZ, R29 ;  /* 0x000000ffff0d7224 */ /* 0x000fe400078e001d */
[----:B------:R-:W-:Y:S02]  /*30e10*/  IMAD.MOV.U32 R12, RZ, RZ, R70 ;  /* 0x000000ffff0c7224 */ /* 0x000fe400078e0046 */
[----:B------:R-:W-:-:S07]  /*30e20*/  IMAD.MOV.U32 R31, RZ, RZ, R14 ;  /* 0x000000ffff1f7224 */ /* 0x000fce00078e000e */
[----:B------:R-:W-:Y:S05]  /*30e30*/  WARPSYNC.COLLECTIVE R15, `(.L_x_4960) ;  /* 0x000000000f087348 */ /* 0x000fea0003c00000 */
[----:B------:R0:W1:Y:S02]  /*30e40*/  SHFL.IDX P6, R14, R13, R12, R11 ;  /* 0x0000000c0d0e7389 */ /* 0x00006400000c000b */
[----:B01----:R-:W-:Y:S01]  /*30e50*/  ENDCOLLECTIVE ;  /* 0x000000000000791b */ /* 0x003fe20003800000 */
.L_x_4960:
[----:B------:R-:W-:Y:S02]  /*30e60*/  IMAD.MOV.U32 R13, RZ, RZ, R28 ;  /* 0x000000ffff0d7224 */ /* 0x000fe400078e001c */
[----:B------:R-:W-:-:S07]  /*30e70*/  IMAD.MOV.U32 R29, RZ, RZ, R14 ;  /* 0x000000ffff1d7224 */ /* 0x000fce00078e000e */
[----:B------:R-:W-:Y:S05]  /*30e80*/  WARPSYNC.COLLECTIVE R15, `(.L_x_4961) ;  /* 0x000000000f087348 */ /* 0x000fea0003c00000 */
[----:B------:R0:W1:Y:S02]  /*30e90*/  SHFL.IDX P6, R14, R13, R12, R11 ;  /* 0x0000000c0d0e7389 */ /* 0x00006400000c000b */
[----:B01----:R-:W-:Y:S01]  /*30ea0*/  ENDCOLLECTIVE ;  /* 0x000000000000791b */ /* 0x003fe20003800000 */
.L_x_4961:
        /* <DEDUP_REMOVED lines=8> */
.L_x_4962:
[----:B------:R-:W-:Y:S02]  /*30f30*/  IMAD.MOV.U32 R13, RZ, RZ, R75 ;  /* 0x000000ffff0d7224 */ /* 0x000fe400078e004b */
[----:B------:R-:W-:-:S07]  /*30f40*/  IMAD.MOV.U32 R132, RZ, RZ, R14 ;  /* 0x000000ffff847224 */ /* 0x000fce00078e000e */
[----:B------:R-:W-:Y:S05]  /*30f50*/  WARPSYNC.COLLECTIVE R15, `(.L_x_4963) ;  /* 0x000000000f087348 */ /* 0x000fea0003c00000 */
[----:B------:R0:W1:Y:S02]  /*30f60*/  SHFL.IDX P6, R14, R13, R12, R11 ;  /* 0x0000000c0d0e7389 */ /* 0x00006400000c000b */
[----:B01----:R-:W-:Y:S01]  /*30f70*/  ENDCOLLECTIVE ;  /* 0x000000000000791b */ /* 0x003fe20003800000 */
.L_x_4963:
[----:B------:R-:W-:Y:S02]  /*30f80*/  IMAD.MOV.U32 R13, RZ, RZ, R32 ;  /* 0x000000ffff0d7224 */ /* 0x000fe400078e0020 */
[----:B------:R-:W-:Y:S02]  /*30f90*/  IMAD.MOV.U32 R12, RZ, RZ, R70 ;  /* 0x000000ffff0c7224 */ /* 0x000fe400078e0046 */
[----:B------:R-:W-:-:S07]  /*30fa0*/  IMAD.MOV.U32 R133, RZ, RZ, R14 ;  /* 0x000000ffff857224 */ /* 0x000fce00078e000e */
[----:B------:R-:W-:Y:S05]  /*30fb0*/  WARPSYNC.COLLECTIVE R15, `(.L_x_4964) ;  /* 0x000000000f087348 */ /* 0x000fea0003c00000 */
[----:B------:R0:W1:Y:S02]  /*30fc0*/  SHFL.IDX P6, R14, R13, R12, R11 ;  /* 0x0000000c0d0e7389 */ /* 0x00006400000c000b */
[----:B01----:R-:W-:Y:S01]  /*30fd0*/  ENDCOLLECTIVE ;  /* 0x000000000000791b */ /* 0x003fe20003800000 */
.L_x_4964:
[----:B------:R-:W-:Y:S01]  /*30fe0*/  IMAD.MOV.U32 R13, RZ, RZ, R30 ;  /* 0x000000ffff0d7224 */ /* 0x000fe200078e001e */
[----:B------:R-:W-:Y:S02]  /*30ff0*/  SEL R30, R31, R72, P0 ;  /* 0x000000481f1e7207 */ /* 0x000fe40000000000 */
[----:B------:R-:W-:Y:S01]  /*31000*/  SEL R31, R72, R31, P0 ;  /* 0x0000001f481f7207 */ /* 0x000fe20000000000 */
[----:B------:R-:W-:-:S07]  /*31010*/  IMAD.MOV.U32 R141, RZ, RZ, R14 ;  /* 0x000000ffff8d7224 */ /* 0x000fce00078e000e */
[----:B------:R-:W-:Y:S05]  /*31020*/  WARPSYNC.COLLECTIVE R15, `(.L_x_4965) ;  /* 0x000000000f087348 */ /* 0x000fea0003c00000 */
[----:B------:R0:W1:Y:S02]  /*31030*/  SHFL.IDX P6, R14, R13, R12, R11 ;  /* 0x0000000c0d0e7389 */ /* 0x00006400000c000b */
[----:B01----:R-:W-:Y:S01]  /*31040*/  ENDCOLLECTIVE ;  /* 0x000000000000791b */ /* 0x003fe20003800000 */
.L_x_4965:
[----:B------:R-:W-:Y:S01]  /*31050*/  SEL R32, R132, R141, P0 ;  /* 0x0000008d84207207 */ /* 0x000fe20000000000 */
[----:B------:R-:W-:Y:S02]  /*31060*/  IMAD.MOV.U32 R13, RZ, RZ, R116 ;  /* 0x000000ffff0d7224 */ /* 0x000fe400078e0074 */
[----:B------:R-:W-:Y:S02]  /*31070*/  IMAD.MOV.U32 R12, RZ, RZ, R40 ;  /* 0x000000ffff0c7224 */ /* 0x000fe400078e0028 */
[----:B------:R-:W-:-:S07]  /*31080*/  IMAD.MOV.U32 R142, RZ, RZ, R14 ;  /* 0x000000ffff8e7224 */ /* 0x000fce00078e000e */
[----:B------:R-:W-:Y:S05]  /*31090*/  WARPSYNC.COLLECTIVE R15, `(.L_x_4966) ;  /* 0x000000000f087348 */ /* 0x000fea0003c00000 */
[----:B------:R0:W1:Y:S02]  /*310a0*/  SHFL.IDX P6, R14, R13, R12, R11 ;  /* 0x0000000c0d0e7389 */ /* 0x00006400000c000b */
[----:B01----:R-:W-:Y:S01]  /*310b0*/  ENDCOLLECTIVE ;  /* 0x000000000000791b */ /* 0x003fe20003800000 */
.L_x_4966:
[----:B------:R-:W-:Y:S01]  /*310c0*/  SEL R34, R133, R142, P0 ;  /* 0x0000008e85227207 */ /* 0x000fe20000000000 */
[----:B------:R-:W-:Y:S02]  /*310d0*/  IMAD.MOV.U32 R13, RZ, RZ, R82 ;  /* 0x000000ffff0d7224 */ /* 0x000fe400078e0052 */
[----:B------:R-:W-:-:S07]  /*310e0*/  IMAD.MOV.U32 R128, RZ, RZ, R14 ;  /* 0x000000ffff807224 */ /* 0x000fce00078e000e */
[----:B------:R-:W-:Y:S05]  /*310f0*/  WARPSYNC.COLLECTIVE R15, `(.L_x_4967) ;  /* 0x000000000f087348 */ /* 0x000fea0003c00000 */
[----:B------:R0:W1:Y:S02]  /*31100*/  SHFL.IDX P6, R14, R13, R12, R11 ;  /* 0x0000000c0d0e7389 */ /* 0x00006400000c000b */
[----:B01----:R-:W-:Y:S01]  /*31110*/  ENDCOLLECTIVE ;  /* 0x000000000000791b */ /* 0x003fe20003800000 */
.L_x_4967:
[----:B------:R-:W-:Y:S01]  /*31120*/  IMAD.MOV.U32 R13, RZ, RZ, R35 ;  /* 0x000000ffff0d7224 */ /* 0x000fe200078e0023 */
[----:B------:R-:W-:Y:S01]  /*31130*/  SEL R35, R142, R133, P0 ;  /* 0x000000858e237207 */ /* 0x000fe20000000000 */
[----:B------:R-:W-:Y:S02]  /*31140*/  IMAD.MOV.U32 R12, RZ, RZ, R70 ;  /* 0x000000ffff0c7224 */ /* 0x000fe400078e0046 */
[----:B------:R-:W-:-:S07]  /*31150*/  IMAD.MOV.U32 R130, RZ, RZ, R14 ;  /* 0x000000ffff827224 */ /* 0x000fce00078e000e */
[----:B------:R-:W-:Y:S05]  /*31160*/  WARPSYNC.COLLECTIVE R15, `(.L_x_4968) ;  /* 0x000000000f087348 */ /* 0x000fea0003c00000 */
[----:B------:R0:W1:Y:S02]  /*31170*/  SHFL.IDX P6, R14, R13, R12, R11 ;  /* 0x0000000c0d0e7389 */ /* 0x00006400000c000b */
[----:B01----:R-:W-:Y:S01]  /*31180*/  ENDCOLLECTIVE ;  /* 0x000000000000791b */ /* 0x003fe20003800000 */
.L_x_4968:
[----:B------:R-:W-:Y:S01]  /*31190*/  IMAD.MOV.U32 R13, RZ, RZ, R33 ;  /* 0x000000ffff0d7224 */ /* 0x000fe200078e0021 */
[----:B------:R-:W-:Y:S01]  /*311a0*/  SEL R33, R141, R132, P0 ;  /* 0x000000848d217207 */ /* 0x000fe20000000000 */
[----:B------:R-:W-:-:S07]  /*311b0*/  IMAD.MOV.U32 R143, RZ, RZ, R14 ;  /* 0x000000ffff8f7224 */ /* 0x000fce00078e000e */
[----:B------:R-:W-:Y:S05]  /*311c0*/  WARPSYNC.COLLECTIVE R15, `(.L_x_4969) ;  /* 0x000000000f087348 */ /* 0x000fea0003c00000 */
[----:B------:R0:W1:Y:S02]  /*311d0*/  SHFL.IDX P6, R14, R13, R12, R11 ;  /* 0x0000000c0d0e7389 */ /* 0x00006400000c000b */
[----:B01----:R-:W-:Y:S01]  /*311e0*/  ENDCOLLECTIVE ;  /* 0x000000000000791b */ /* 0x003fe20003800000 */
.L_x_4969:
[----:B------:R-:W-:Y:S01]  /*311f0*/  SEL R37, R143, R128, P0 ;  /* 0x000000808f257207 */ /* 0x000fe20000000000 */
[----:B------:R-:W-:Y:S02]  /*31200*/  IMAD.MOV.U32 R13, RZ, RZ, R118 ;  /* 0x000000ffff0d7224 */ /* 0x000fe400078e0076 */
[----:B------:R-:W-:Y:S02]  /*31210*/  IMAD.MOV.U32 R12, RZ, RZ, R40 ;  /* 0x000000ffff0c7224 */ /* 0x000fe400078e0028 */
[----:B------:R-:W-:-:S07]  /*31220*/  IMAD.MOV.U32 R144, RZ, RZ, R14 ;  /* 0x000000ffff907224 */ /* 0x000fce00078e000e */
[----:B------:R-:W-:Y:S05]  /*31230*/  WARPSYNC.COLLECTIVE R15, `(.L_x_4970) ;  /* 0x000000000f087348 */ /* 0x000fea0003c00000 */
[----:B------:R0:W1:Y:S02]  /*31240*/  SHFL.IDX P6, R14, R13, R12, R11 ;  /* 0x0000000c0d0e7389 */ /* 0x00006400000c000b */
[----:B01----:R-:W-:Y:S01]  /*31250*/  ENDCOLLECTIVE ;  /* 0x000000000000791b */ /* 0x003fe20003800000 */
.L_x_4970:
[----:B------:R-:W-:Y:S02]  /*31260*/  IMAD.MOV.U32 R13, RZ, RZ, R85 ;  /* 0x000000ffff0d7224 */ /* 0x000fe400078e0055 */
[----:B------:R-:W-:-:S07]  /*31270*/  IMAD.MOV.U32 R126, RZ, RZ, R14 ;  /* 0x000000ffff7e7224 */ /* 0x000fce00078e000e */
[----:B------:R-:W-:Y:S05]  /*31280*/  WARPSYNC.COLLECTIVE R15, `(.L_x_4971) ;  /* 0x000000000f087348 */ /* 0x000fea0003c00000 */
[----:B------:R0:W1:Y:S02]  /*31290*/  SHFL.IDX P6, R14, R13, R12, R11 ;  /* 0x0000000c0d0e7389 */ /* 0x00006400000c000b */
[----:B01----:R-:W-:Y:S01]  /*312a0*/  ENDCOLLECTIVE ;  /* 0x000000000000791b */ /* 0x003fe20003800000 */
.L_x_4971:
[----:B------:R-:W-:Y:S01]  /*312b0*/  IMAD.MOV.U32 R13, RZ, RZ, R39 ;  /* 0x000000ffff0d7224 */ /* 0x000fe200078e0027 */
[----:B------:R-:W-:Y:S01]  /*312c0*/  SEL R39, R144, R130, P0 ;  /* 0x0000008290277207 */ /* 0x000fe20000000000 */
[----:B------:R-:W-:Y:S02]  /*312d0*/  IMAD.MOV.U32 R12, RZ, RZ, R70 ;  /* 0x000000ffff0c7224 */ /* 0x000fe400078e0046 */
[----:B------:R-:W-:-:S07]  /*312e0*/  IMAD.MOV.U32 R116, RZ, RZ, R14 ;  /* 0x000000ffff747224 */ /* 0x000fce00078e000e */
[----:B------:R-:W-:Y:S05]  /*312f0*/  WARPSYNC.COLLECTIVE R15, `(.L_x_4972) ;  /* 0x000000000f087348 */ /* 0x000fea0003c00000 */
[----:B------:R0:W1:Y:S02]  /*31300*/  SHFL.IDX P6, R14, R13, R12, R11 ;  /* 0x0000000c0d0e7389 */ /* 0x00006400000c000b */
[----:B01----:R-:W-:Y:S01]  /*31310*/  ENDCOLLECTIVE ;  /* 0x000000000000791b */ /* 0x003fe20003800000 */
.L_x_4972:
[----:B------:R-:W-:Y:S01]  /*31320*/  IMAD.MOV.U32 R13, RZ, RZ, R36 ;  /* 0x000000ffff0d7224 */ /* 0x000fe200078e0024 */
[----:B------:R-:W-:Y:S01]  /*31330*/  SEL R36, R128, R143, P0 ;  /* 0x0000008f80247207 */ /* 0x000fe20000000000 */
[----:B------:R-:W-:-:S07]  /*31340*/  IMAD.MOV.U32 R85, RZ, RZ, R14 ;  /* 0x000000ffff557224 */ /* 0x000fce00078e000e */
[----:B------:R-:W-:Y:S05]  /*31350*/  WARPSYNC.COLLECTIVE R15, `(.L_x_4973) ;  /* 0x000000000f087348 */ /* 0x000fea0003c00000 */
[----:B------:R0:W1:Y:S02]  /*31360*/  SHFL.IDX P6, R14, R13, R12, R11 ;  /* 0x0000000c0d0e7389 */ /* 0x00006400000c000b */
[----:B01----:R-:W-:Y:S01]  /*31370*/  ENDCOLLECTIVE ;  /* 0x000000000000791b */ /* 0x003fe20003800000 */
.L_x_4973:
        /* <DEDUP_REMOVED lines=8> */
.L_x_4974:
[----:B------:R-:W-:Y:S02]  /*31400*/  IMAD.MOV.U32 R13, RZ, RZ, R117 ;  /* 0x000000ffff0d7224 */ /* 0x000fe400078e0075 */
[----:B------:R-:W-:-:S07]  /*31410*/  IMAD.MOV.U32 R118, RZ, RZ, R14 ;  /* 0x000000ffff767224 */ /* 0x000fce00078e000e */
[----:B------:R-:W-:Y:S05]  /*31420*/  WARPSYNC.COLLECTIVE R15, `(.L_x_4975) ;  /* 0x000000000f087348 */ /* 0x000fea0003c00000 */
[----:B------:R0:W1:Y:S02]  /*31430*/  SHFL.IDX P6, R14, R13, R12, R11 ;  /* 0x0000000c0d0e7389 */ /* 0x00006400000c000b */
[----:B01----:R-:W-:Y:S01]  /*31440*/  ENDCOLLECTIVE ;  /* 0x000000000000791b */ /* 0x003fe20003800000 */
.L_x_4975:
        /* <DEDUP_REMOVED lines=8> */
.L_x_4976:
[----:B------:R-:W-:Y:S02]  /*314d0*/  IMAD.MOV.U32 R13, RZ, RZ, R59 ;  /* 0x000000ffff0d7224 */ /* 0x000fe400078e003b */
[----:B------:R-:W-:-:S07]  /*314e0*/  IMAD.MOV.U32 R146, RZ, RZ, R14 ;  /* 0x000000ffff927224 */ /* 0x000fce00078e000e */
[----:B------:R-:W-:Y:S05]  /*314f0*/  WARPSYNC.COLLECTIVE R15, `(.L_x_4977) ;  /* 0x000000000f087348 */ /* 0x000fea0003c00000 */
[----:B------:R0:W1:Y:S02]  /*31500*/  SHFL.IDX P6, R14, R13, R12, R11 ;  /* 0x0000000c0d0e7389 */ /* 0x00006400000c000b */
[----:B01----:R-:W-:Y:S01]  /*31510*/  ENDCOLLECTIVE ;  /* 0x000000000000791b */ /* 0x003fe20003800000 */
.L_x_4977:
        /* <DEDUP_REMOVED lines=8> */
.L_x_4978:
[----:B------:R-:W-:Y:S01]  /*315a0*/  IMAD.MOV.U32 R13, RZ, RZ, R119 ;  /* 0x000000ffff0d7224 */ /* 0x000fe200078e0077 */
[----:B------:R-:W-:Y:S02]  /*315b0*/  SEL R119, R83, R122, P0 ;  /* 0x0000007a53777207 */ /* 0x000fe40000000000 */
[----:B------:R-:W-:Y:S01]  /*315c0*/  SEL R122, R122, R83, P0 ;  /* 0x000000537a7a7207 */ /* 0x000fe20000000000 */
[----:B------:R-:W-:-:S07]  /*315d0*/  IMAD.MOV.U32 R124, RZ, RZ, R14 ;  /* 0x000000ffff7c7224 */ /* 0x000fce00078e000e */
[----:B------:R-:W-:Y:S05]  /*315e0*/  WARPSYNC.COLLECTIVE R15, `(.L_x_4979) ;  /* 0x000000000f087348 */ /* 0x000fea0003c00000 */
[----:B------:R0:W1:Y:S02]  /*315f0*/  SHFL.IDX P6, R14, R13, R12, R11 ;  /* 0x0000000c0d0e7389 */ /* 0x00006400000c000b */
[----:B01----:R-:W-:Y:S01]  /*31600*/  ENDCOLLECTIVE ;  /* 0x000000000000791b */ /* 0x003fe20003800000 */
.L_x_4979:
[----:B------:R-:W-:Y:S02]  /*31610*/  IMAD.MOV.U32 R13, RZ, RZ, R74 ;  /* 0x000000ffff0d7224 */ /* 0x000fe400078e004a */
[----:B------:R-:W-:Y:S02]  /*31620*/  IMAD.MOV.U32 R12, RZ, RZ, R70 ;  /* 0x000000ffff0c7224 */ /* 0x000fe400078e0046 */
[----:B------:R-:W-:-:S07]  /*31630*/  IMAD.MOV.U32 R82, RZ, RZ, R14 ;  /* 0x000000ffff527224 */ /* 0x000fce00078e000e */
[----:B------:R-:W-:Y:S05]  /*31640*/  WARPSYNC.COLLECTIVE R15, `(.L_x_4980) ;  /* 0x000000000f087348 */ /* 0x000fea0003c00000 */
[----:B------:R0:W1:Y:S02]  /*31650*/  SHFL.IDX P6, R14, R13, R12, R11 ;  /* 0x0000000c0d0e7389 */ /* 0x00006400000c000b */
[----:B01----:R-:W-:Y:S01]  /*31660*/  ENDCOLLECTIVE ;  /* 0x000000000000791b */ /* 0x003fe20003800000 */
.L_x_4980:
[----:B------:R-:W-:Y:S01]  /*31670*/  IMAD.MOV.U32 R13, RZ, RZ, R38 ;  /* 0x000000ffff0d7224 */ /* 0x000fe200078e0026 */
[----:B------:R-:W-:Y:S01]  /*31680*/  SEL R38, R130, R144, P0 ;  /* 0x0000009082267207 */ /* 0x000fe20000000000 */
[----:B------:R-:W-:-:S07]  /*31690*/  IMAD.MOV.U32 R74, RZ, RZ, R14 ;  /* 0x000000ffff4a7224 */ /* 0x000fce00078e000e */
[----:B------:R-:W-:Y:S05]  /*316a0*/  WARPSYNC.COLLECTIVE R15, `(.L_x_4981) ;  /* 0x000000000f087348 */ /* 0x000fea0003c00000 */
[----:B------:R0:W1:Y:S02]  /*316b0*/  SHFL.IDX P6, R14, R13, R12, R11 ;  /* 0x0000000c0d0e7389 */ /* 0x00006400000c000b */
[----:B01----:R-:W-:Y:S01]  /*316c0*/  ENDCOLLECTIVE ;  /* 0x000000000000791b */ /* 0x003fe20003800000 */
.L_x_4981:
        /* <DEDUP_REMOVED lines=8> */
.L_x_4982:
[----:B------:R-:W-:Y:S02]  /*31750*/  SEL R63, R82, R59, P0 ;  /* 0x0000003b523f7207 */ /* 0x000fe40000000000 */
[----:B------:R-:W-:Y:S01]  /*31760*/  SEL R64, R59, R82, P0 ;  /* 0x000000523b407207 */ /* 0x000fe20000000000 */
[----:B------:R-:W-:Y:S02]  /*31770*/  IMAD.MOV.U32 R13, RZ, RZ, R46 ;  /* 0x000000ffff0d7224 */ /* 0x000fe400078e002e */
[----:B------:R-:W-:-:S07]  /*31780*/  IMAD.MOV.U32 R50, RZ, RZ, R14 ;  /* 0x000000ffff327224 */ /* 0x000fce00078e000e */
[----:B------:R-:W-:Y:S05]  /*31790*/  WARPSYNC.COLLECTIVE R15, `(.L_x_4983) ;  /* 0x000000000f087348 */ /* 0x000fea0003c00000 */
[----:B------:R0:W1:Y:S02]  /*317a0*/  SHFL.IDX P6, R14, R13, R12, R11 ;  /* 0x0000000c0d0e7389 */ /* 0x00006400000c000b */
[----:B01----:R-:W-:Y:S01]  /*317b0*/  ENDCOLLECTIVE ;  /* 0x000000000000791b */ /* 0x003fe20003800000 */
.L_x_4983:
[----:B------:R-:W-:Y:S02]  /*317c0*/  IMAD.MOV.U32 R13, RZ, RZ, R42 ;  /* 0x000000ffff0d7224 */ /* 0x000fe400078e002a */
[----:B------:R-:W-:Y:S02]  /*317d0*/  IMAD.MOV.U32 R12, RZ, RZ, R70 ;  /* 0x000000ffff0c7224 */ /* 0x000fe400078e0046 */
[----:B------:R-:W-:-:S07]  /*317e0*/  IMAD.MOV.U32 R75, RZ, RZ, R14 ;  /* 0x000000ffff4b7224 */ /* 0x000fce00078e000e */
[----:B------:R-:W-:Y:S05]  /*317f0*/  WARPSYNC.COLLECTIVE R15, `(.L_x_4984) ;  /* 0x000000000f087348 */ /* 0x000fea0003c00000 */
[----:B------:R0:W1:Y:S02]  /*31800*/  SHFL.IDX P6, R14, R13, R12, R11 ;  /* 0x0000000c0d0e7389 */ /* 0x00006400000c000b */
[----:B01----:R-:W-:Y:S01]  /*31810*/  ENDCOLLECTIVE ;  /* 0x000000000000791b */ /* 0x003fe20003800000 */
.L_x_4984:
[----:B------:R-:W-:Y:S02]  /*31820*/  IMAD.MOV.U32 R13, RZ, RZ, R41 ;  /* 0x000000ffff0d7224 */ /* 0x000fe400078e0029 */
[----:B------:R-:W-:-:S07]  /*31830*/  IMAD.MOV.U32 R42, RZ, RZ, R14 ;  /* 0x000000ffff2a7224 */ /* 0x000fce00078e000e */
[----:B------:R-:W-:Y:S05]  /*31840*/  WARPSYNC.COLLECTIVE R15, `(.L_x_4985) ;  /* 0x000000000f087348 */ /* 0x000fea0003c00000 */
[----:B------:R0:W1:Y:S02]  /*31850*/  SHFL.IDX P6, R14, R13, R12, R11 ;  /* 0x0000000c0d0e7389 */ /* 0x00006400000c000b */
[----:B01----:R-:W-:Y:S01]  /*31860*/  ENDCOLLECTIVE ;  /* 0x000000000000791b */ /* 0x003fe20003800000 */
.L_x_4985:
[----:B------:R-:W-:Y:S02]  /*31870*/  IMAD.MOV.U32 R13, RZ, RZ, R51 ;  /* 0x000000ffff0d7224 */ /* 0x000fe400078e0033 */
[----:B------:R-:W-:Y:S02]  /*31880*/  IMAD.MOV.U32 R12, RZ, RZ, R40 ;  /* 0x000000ffff0c7224 */ /* 0x000fe400078e0028 */
[----:B------:R-:W-:-:S07]  /*31890*/  IMAD.MOV.U32 R41, RZ, RZ, R14 ;  /* 0x000000ffff297224 */ /* 0x000fce00078e000e */
[----:B------:R-:W-:Y:S05]  /*318a0*/  WARPSYNC.COLLECTIVE R15, `(.L_x_4986) ;  /* 0x000000000f087348 */ /* 0x000fea0003c00000 */
[----:B------:R0:W1:Y:S02]  /*318b0*/  SHFL.IDX P6, R14, R13, R12, R11 ;  /* 0x0000000c0d0e7389 */ /* 0x00006400000c000b */
[----:B01----:R-:W-:Y:S01]  /*318c0*/  ENDCOLLECTIVE ;  /* 0x000000000000791b */ /* 0x003fe20003800000 */
.L_x_4986:
[----:B------:R-:W-:Y:S02]  /*318d0*/  IMAD.MOV.U32 R13, RZ, RZ, R48 ;  /* 0x000000ffff0d7224 */ /* 0x000fe400078e0030 */
[----:B------:R-:W-:-:S07]  /*318e0*/  IMAD.MOV.U32 R51, RZ, RZ, R14 ;  /* 0x000000ffff337224 */ /* 0x000fce00078e000e */
[----:B------:R-:W-:Y:S05]  /*318f0*/  WARPSYNC.COLLECTIVE R15, `(.L_x_4987) ;  /* 0x000000000f087348 */ /* 0x000fea0003c00000 */
[----:B------:R0:W1:Y:S02]  /*31900*/  SHFL.IDX P6, R14, R13, R12, R11 ;  /* 0x0000000c0d0e7389 */ /* 0x00006400000c000b */
[----:B01----:R-:W-:Y:S01]  /*31910*/  ENDCOLLECTIVE ;  /* 0x000000000000791b */ /* 0x003fe20003800000 */
.L_x_4987:
[----:B------:R-:W-:Y:S02]  /*31920*/  IMAD.MOV.U32 R13, RZ, RZ, R44 ;  /* 0x000000ffff0d7224 */ /* 0x000fe400078e002c */
[----:B------:R-:W-:Y:S02]  /*31930*/  IMAD.MOV.U32 R12, RZ, RZ, R70 ;  /* 0x000000ffff0c7224 */ /* 0x000fe400078e0046 */
[----:B------:R-:W-:-:S07]  /*31940*/  IMAD.MOV.U32 R48, RZ, RZ, R14 ;  /* 0x000000ffff307224 */ /* 0x000fce00078e000e */
[----:B------:R-:W-:Y:S05]  /*31950*/  WARPSYNC.COLLECTIVE R15, `(.L_x_4988) ;  /* 0x000000000f087348 */ /* 0x000fea0003c00000 */
[----:B------:R0:W1:Y:S02]  /*31960*/  SHFL.IDX P6, R14, R13, R12, R11 ;  /* 0x0000000c0d0e7389 */ /* 0x00006400000c000b */
[----:B01----:R-:W-:Y:S01]  /*31970*/  ENDCOLLECTIVE ;  /* 0x000000000000791b */ /* 0x003fe20003800000 */
.L_x_4988:
[----:B------:R-:W-:Y:S02]  /*31980*/  IMAD.MOV.U32 R13, RZ, RZ, R43 ;  /* 0x000000ffff0d7224 */ /* 0x000fe400078e002b */
[----:B------:R-:W-:-:S07]  /*31990*/  IMAD.MOV.U32 R44, RZ, RZ, R14 ;  /* 0x000000ffff2c7224 */ /* 0x000fce00078e000e */
[----:B------:R-:W-:Y:S05]  /*319a0*/  WARPSYNC.COLLECTIVE R15, `(.L_x_4989) ;  /* 0x000000000f087348 */ /* 0x000fea0003c00000 */
[----:B------:R0:W1:Y:S02]  /*319b0*/  SHFL.IDX P6, R14, R13, R12, R11 ;  /* 0x0000000c0d0e7389 */ /* 0x00006400000c000b */
[----:B01----:R-:W-:Y:S01]  /*319c0*/  ENDCOLLECTIVE ;  /* 0x000000000000791b */ /* 0x003fe20003800000 */
.L_x_4989:
[----:B------:R-:W-:Y:S02]  /*319d0*/  IMAD.MOV.U32 R13, RZ, RZ, R57 ;  /* 0x000000ffff0d7224 */ /* 0x000fe400078e0039 */
[----:B------:R-:W-:Y:S02]  /*319e0*/  IMAD.MOV.U32 R12, RZ, RZ, R40 ;  /* 0x000000ffff0c7224 */ /* 0x000fe400078e0028 */
[----:B------:R-:W-:-:S07]  /*319f0*/  IMAD.MOV.U32 R43, RZ, RZ, R14 ;  /* 0x000000ffff2b7224 */ /* 0x000fce00078e000e */
[----:B------:R-:W-:Y:S05]  /*31a00*/  WARPSYNC.COLLECTIVE R15, `(.L_x_4990) ;  /* 0x000000000f087348 */ /* 0x000fea0003c00000 */
[----:B------:R0:W1:Y:S02]  /*31a10*/  SHFL.IDX P6, R14, R13, R12, R11 ;  /* 0x0000000c0d0e7389 */ /* 0x00006400000c000b */
[----:B01----:R-:W-:Y:S01]  /*31a20*/  ENDCOLLECTIVE ;  /* 0x000000000000791b */ /* 0x003fe20003800000 */
.L_x_4990:
[----:B------:R-:W-:Y:S01]  /*31a30*/  SEL R72, R43, R48, P0 ;  /* 0x000000302b487207 */ /* 0x000fe20000000000 */
[----:B------:R-:W-:Y:S02]  /*31a40*/  IMAD.MOV.U32 R13, RZ, RZ, R52 ;  /* 0x000000ffff0d7224 */ /* 0x000fe400078e0034 */
[----:B------:R-:W-:-:S07]  /*31a50*/  IMAD.MOV.U32 R57, RZ, RZ, R14 ;  /* 0x000000ffff397224 */ /* 0x000fce00078e000e */
[----:B------:R-:W-:Y:S05]  /*31a60*/  WARPSYNC.COLLECTIVE R15, `(.L_x_4991) ;  /* 0x000000000f087348 */ /* 0x000fea0003c00000 */
[----:B------:R0:W1:Y:S02]  /*31a70*/  SHFL.IDX P6, R14, R13, R12, R11 ;  /* 0x0000000c0d0e7389 */ /* 0x00006400000c000b */
[----:B01----:R-:W-:Y:S01]  /*31a80*/  ENDCOLLECTIVE ;  /* 0x000000000000791b */ /* 0x003fe20003800000 */
.L_x_4991:
[----:B------:R-:W-:Y:S02]  /*31a90*/  IMAD.MOV.U32 R13, RZ, RZ, R47 ;  /* 0x000000ffff0d7224 */ /* 0x000fe400078e002f */
[----:B------:R-:W-:Y:S02]  /*31aa0*/  IMAD.MOV.U32 R12, RZ, RZ, R70 ;  /* 0x000000ffff0c7224 */ /* 0x000fe400078e0046 */
[----:B------:R-:W-:-:S07]  /*31ab0*/  IMAD.MOV.U32 R52, RZ, RZ, R14 ;  /* 0x000000ffff347224 */ /* 0x000fce00078e000e */
[----:B------:R-:W-:Y:S05]  /*31ac0*/  WARPSYNC.COLLECTIVE R15, `(.L_x_4992) ;  /* 0x000000000f087348 */ /* 0x000fea0003c00000 */
[----:B------:R0:W1:Y:S02]  /*31ad0*/  SHFL.IDX P6, R14, R13, R12, R11 ;  /* 0x0000000c0d0e7389 */ /* 0x00006400000c000b */
[----:B01----:R-:W-:Y:S01]  /*31ae0*/  ENDCOLLECTIVE ;  /* 0x000000000000791b */ /* 0x003fe20003800000 */
.L_x_4992:
[----:B------:R-:W-:Y:S02]  /*31af0*/  IMAD.MOV.U32 R13, RZ, RZ, R45 ;  /* 0x000000ffff0d7224 */ /* 0x000fe400078e002d */
[----:B------:R-:W-:-:S07]  /*31b00*/  IMAD.MOV.U32 R47, RZ, RZ, R14 ;  /* 0x000000ffff2f7224 */ /* 0x000fce00078e000e */
[----:B------:R-:W-:Y:S05]  /*31b10*/  WARPSYNC.COLLECTIVE R15, `(.L_x_4993) ;  /* 0x000000000f087348 */ /* 0x000fea0003c00000 */
[----:B------:R0:W1:Y:S02]  /*31b20*/  SHFL.IDX P6, R14, R13, R12, R11 ;  /* 0x0000000c0d0e7389 */ /* 0x00006400000c000b */
[----:B01----:R-:W-:Y:S01]  /*31b30*/  ENDCOLLECTIVE ;  /* 0x000000000000791b */ /* 0x003fe20003800000 */
.L_x_4993:
        /* <DEDUP_REMOVED lines=9> */
.L_x_4994:
[----:B------:R-:W-:Y:S01]  /*31bd0*/  SEL R76, R45, R52, P0 ;  /* 0x000000342d4c7207 */ /* 0x000fe20000000000 */
[----:B------:R-:W-:Y:S02]  /*31be0*/  IMAD.MOV.U32 R13, RZ, RZ, R56 ;  /* 0x000000ffff0d7224 */ /* 0x000fe400078e0038 */
[----:B------:R-:W-:-:S07]  /*31bf0*/  IMAD.MOV.U32 R125, RZ, RZ, R14 ;  /* 0x000000ffff7d7224 */ /* 0x000fce00078e000e */
[----:B------:R-:W-:Y:S05]  /*31c00*/  WARPSYNC.COLLECTIVE R15, `(.L_x_4995) ;  /* 0x000000000f087348 */ /* 0x000fea0003c00000 */
[----:B------:R0:W1:Y:S02]  /*31c10*/  SHFL.IDX P6, R14, R13, R12, R11 ;  /* 0x0000000c0d0e7389 */ /* 0x00006400000c000b */
[----:B01----:R-:W-:Y:S01]  /*31c20*/  ENDCOLLECTIVE ;  /* 0x000000000000791b */ /* 0x003fe20003800000 */
.L_x_4995:
[----:B------:R-:W-:Y:S02]  /*31c30*/  IMAD.MOV.U32 R13, RZ, RZ, R53 ;  /* 0x000000ffff0d7224 */ /* 0x000fe400078e0035 */
[----:B------:R-:W-:Y:S02]  /*31c40*/  IMAD.MOV.U32 R12, RZ, RZ, R70 ;  /* 0x000000ffff0c7224 */ /* 0x000fe400078e0046 */
[----:B------:R-:W-:-:S07]  /*31c50*/  IMAD.MOV.U32 R127, RZ, RZ, R14 ;  /* 0x000000ffff7f7224 */ /* 0x000fce00078e000e */
[----:B------:R-:W-:Y:S05]  /*31c60*/  WARPSYNC.COLLECTIVE R15, `(.L_x_4996) ;  /* 0x000000000f087348 */ /* 0x000fea0003c00000 */
[----:B------:R0:W1:Y:S02]  /*31c70*/  SHFL.IDX P6, R14, R13, R12, R11 ;  /* 0x0000000c0d0e7389 */ /* 0x00006400000c000b */
[----:B01----:R-:W-:Y:S01]  /*31c80*/  ENDCOLLECTIVE ;  /* 0x000000000000791b */ /* 0x003fe20003800000 */
.L_x_4996:
[----:B------:R-:W-:Y:S02]  /*31c90*/  IMAD.MOV.U32 R13, RZ, RZ, R49 ;  /* 0x000000ffff0d7224 */ /* 0x000fe400078e0031 */
[----:B------:R-:W-:-:S07]  /*31ca0*/  IMAD.MOV.U32 R53, RZ, RZ, R14 ;  /* 0x000000ffff357224 */ /* 0x000fce00078e000e */
[----:B------:R-:W-:Y:S05]  /*31cb0*/  WARPSYNC.COLLECTIVE R15, `(.L_x_4997) ;  /* 0x000000000f087348 */ /* 0x000fea0003c00000 */
[----:B------:R0:W1:Y:S02]  /*31cc0*/  SHFL.IDX P6, R14, R13, R12, R11 ;  /* 0x0000000c0d0e7389 */ /* 0x00006400000c000b */
[----:B01----:R-:W-:Y:S01]  /*31cd0*/  ENDCOLLECTIVE ;  /* 0x000000000000791b */ /* 0x003fe20003800000 */
.L_x_4997:
        /* <DEDUP_REMOVED lines=9> */
.L_x_4998:
[----:B------:R-:W-:Y:S02]  /*31d70*/  SEL R126, R127, R49, P0 ;  /* 0x000000317f7e7207 */ /* 0x000fe40000000000 */
[----:B------:R-:W-:Y:S01]  /*31d80*/  SEL R127, R49, R127, P0 ;  /* 0x0000007f317f7207 */ /* 0x000fe20000000000 */
[----:B------:R-:W-:Y:S01]  /*31d90*/  IMAD.MOV.U32 R13, RZ, RZ, R65 ;  /* 0x000000ffff0d7224 */ /* 0x000fe200078e0041 */
[----:B------:R-:W-:Y:S01]  /*31da0*/  SEL R65, R50, R42, P0 ;  /* 0x0000002a32417207 */ /* 0x000fe20000000000 */
[----:B------:R-:W-:-:S07]  /*31db0*/  IMAD.MOV.U32 R129, RZ, RZ, R14 ;  /* 0x000000ffff817224 */ /* 0x000fce00078e000e */
[----:B------:R-:W-:Y:S05]  /*31dc0*/  WARPSYNC.COLLECTIVE R15, `(.L_x_4999) ;  /* 0x000000000f087348 */ /* 0x000fea0003c00000 */
[----:B------:R0:W1:Y:S02]  /*31dd0*/  SHFL.IDX P6, R14, R13, R12, R11 ;  /* 0x0000000c0d0e7389 */ /* 0x00006400000c000b */
[----:B01----:R-:W-:Y:S01]  /*31de0*/  ENDCOLLECTIVE ;  /* 0x000000000000791b */ /* 0x003fe20003800000 */
.L_x_4999:
        /* <DEDUP_REMOVED lines=8> */
.L_x_5000:
[----:B------:R-:W-:Y:S02]  /*31e70*/  IMAD.MOV.U32 R13, RZ, RZ, R58 ;  /* 0x000000ffff0d7224 */ /* 0x000fe400078e003a */
[----:B------:R-:W-:-:S07]  /*31e80*/  IMAD.MOV.U32 R56, RZ, RZ, R14 ;  /* 0x000000ffff387224 */ /* 0x000fce00078e000e */
[----:B------:R-:W-:Y:S05]  /*31e90*/  WARPSYNC.COLLECTIVE R15, `(.L_x_5001) ;  /* 0x000000000f087348 */ /* 0x000fea0003c00000 */
[----:B------:R0:W1:Y:S02]  /*31ea0*/  SHFL.IDX P6, R14, R13, R12, R11 ;  /* 0x0000000c0d0e7389 */ /* 0x00006400000c000b */
[----:B01----:R-:W-:Y:S01]  /*31eb0*/  ENDCOLLECTIVE ;  /* 0x000000000000791b */ /* 0x003fe20003800000 */
.L_x_5001:
        /* <DEDUP_REMOVED lines=9> */
.L_x_5002:
[----:B------:R-:W-:Y:S02]  /*31f50*/  SEL R130, R131, R58, P0 ;  /* 0x0000003a83827207 */ /* 0x000fe40000000000 */
[----:B------:R-:W-:Y:S01]  /*31f60*/  SEL R131, R58, R131, P0 ;  /* 0x000000833a837207 */ /* 0x000fe20000000000 */
[----:B------:R-:W-:Y:S02]  /*31f70*/  IMAD.MOV.U32 R13, RZ, RZ, R147 ;  /* 0x000000ffff0d7224 */ /* 0x000fe400078e0093 */
[----:B------:R-:W-:-:S07]  /*31f80*/  IMAD.MOV.U32 R46, RZ, RZ, R14 ;  /* 0x000000ffff2e7224 */ /* 0x000fce00078e000e */
[----:B------:R-:W-:Y:S05]  /*31f90*/  WARPSYNC.COLLECTIVE R15, `(.L_x_5003) ;  /* 0x000000000f087348 */ /* 0x000fea0003c00000 */
[----:B------:R0:W1:Y:S02]  /*31fa0*/  SHFL.IDX P6, R14, R13, R12, R11 ;  /* 0x0000000c0d0e7389 */ /* 0x00006400000c000b */
[----:B01----:R-:W-:Y:S01]  /*31fb0*/  ENDCOLLECTIVE ;  /* 0x000000000000791b */ /* 0x003fe20003800000 */
.L_x_5003:
        /* <DEDUP_REMOVED lines=8> */
.L_x_5004:
[----:B------:R-:W-:Y:S02]  /*32040*/  IMAD.MOV.U32 R13, RZ, RZ, R148 ;  /* 0x000000ffff0d7224 */ /* 0x000fe400078e0094 */
[----:B------:R-:W-:-:S07]  /*32050*/  IMAD.MOV.U32 R40, RZ, RZ, R14 ;  /* 0x000000ffff287224 */ /* 0x000fce00078e000e */
[----:B------:R-:W-:Y:S05]  /*32060*/  WARPSYNC.COLLECTIVE R15, `(.L_x_5005) ;  /* 0x000000000f087348 */ /* 0x000fea0003c00000 */
[----:B------:R0:W1:Y:S02]  /*32070*/  SHFL.IDX P6, R14, R13, R12, R11 ;  /* 0x0000000c0d0e7389 */ /* 0x00006400000c000b */
[----:B01----:R-:W-:Y:S01]  /*32080*/  ENDCOLLECTIVE ;  /* 0x000000000000791b */ /* 0x003fe20003800000 */
.L_x_5005:
[----:B------:R-:W-:Y:S01]  /*32090*/  IMAD.MOV.U32 R11, RZ, RZ, RZ ;  /* 0x000000ffff0b7224 */ /* 0x000fe200078e00ff */
[----:B------:R-:W-:Y:S06]  /*320a0*/  BRA `(.L_x_5006) ;  /* 0xfffffefc00707947 */ /* 0x000fec000383ffff */
.L_x_4700:
[----:B------:R-:W-:Y:S02]  /*320b0*/  IMAD.MOV.U32 R13, RZ, RZ, R3 ;  /* 0x000000ffff0d7224 */ /* 0x000fe400078e0003 */
[----:B------:R-:W-:Y:S02]  /*320c0*/  IMAD.MOV.U32 R12, RZ, RZ, RZ ;  /* 0x000000ffff0c7224 */ /* 0x000fe400078e00ff */
[----:B------:R-:W-:Y:S02]  /*320d0*/  IMAD.MOV.U32 R11, RZ, RZ, 0x181f ;  /* 0x0000181fff0b7424 */ /* 0x000fe400078e00ff */
[----:B------:R-:W-:-:S07]  /*320e0*/  IMAD.MOV.U32 R15, RZ, RZ, -0x1 ;  /* 0xffffffffff0f7424 */ /* 0x000fce00078e00ff */
[----:B-----5:R-:W-:Y:S05]  /*320f0*/  WARPSYNC.COLLECTIVE R15, `(.L_x_5007) ;  /* 0x000000000f087348 */ /* 0x020fea0003c00000 */
[----:B------:R0:W1:Y:S02]  /*32100*/  SHFL.IDX P6, R14, R13, R12, R11 ;  /* 0x0000000c0d0e7389 */ /* 0x00006400000c000b */
[----:B01---5:R-:W-:Y:S01]  /*32110*/  ENDCOLLECTIVE ;  /* 0x000000000000791b */ /* 0x023fe20003800000 */
.L_x_5007:
[----:B------:R-:W-:Y:S02]  /*32120*/  IMAD.MOV.U32 R13, RZ, RZ, R2 ;  /* 0x000000ffff0d7224 */ /* 0x000fe400078e0002 */
[----:B------:R-:W-:-:S07]  /*32130*/  IMAD.MOV.U32 R0, RZ, RZ, R14 ;  /* 0x000000ffff007224 */ /* 0x000fce00078e000e */
[----:B------:R-:W-:Y:S05]  /*32140*/  WARPSYNC.COLLECTIVE R15, `(.L_x_5008) ;  /* 0x000000000f087348 */ /* 0x000fea0003c00000 */
[----:B------:R0:W1:Y:S02]  /*32150*/  SHFL.IDX P6, R14, R13, R12, R11 ;  /* 0x0000000c0d0e7389 */ /* 0x00006400000c000b */
[----:B01----:R-:W-:Y:S01]  /*32160*/  ENDCOLLECTIVE ;  /* 0x000000000000791b */ /* 0x003fe20003800000 */
.L_x_5008:
[----:B------:R-:W-:Y:S05]  /*32170*/  BRA `(.L_x_5009) ;  /* 0xffffff0c00b07947 */ /* 0x000fea000383ffff */
.L_x_4703:
[----:B------:R-:W-:Y:S01]  /*32180*/  BSSY B1, `(.L_x_5010) ;  /* 0x0000008000017945 */ /* 0x000fe20003800000 */
[----:B---3--:R-:W-:Y:S02]  /*32190*/  IMAD.MOV.U32 R13, RZ, RZ, R3 ;  /* 0x000000ffff0d7224 */ /* 0x008fe400078e0003 */
[----:B------:R-:W-:Y:S02]  /*321a0*/  IMAD.MOV.U32 R12, RZ, RZ, 0x1 ;  /* 0x00000001ff0c7424 */ /* 0x000fe400078e00ff */
[----:B------:R-:W-:Y:S02]  /*321b0*/  IMAD.MOV.U32 R11, RZ, RZ, 0x181f ;  /* 0x0000181fff0b7424 */ /* 0x000fe400078e00ff */
[----:B------:R-:W-:-:S07]  /*321c0*/  IMAD.MOV.U32 R15, RZ, RZ, -0x1 ;  /* 0xffffffffff0f7424 */ /* 0x000fce00078e00ff */
[----:B012--5:R-:W-:Y:S05]  /*321d0*/  WARPSYNC.COLLECTIVE R15, `(.L_x_5011) ;  /* 0x000000000f087348 */ /* 0x027fea0003c00000 */
[----:B--2---:R2:W3:Y:S02]  /*321e0*/  SHFL.IDX P6, R14, R13, R12, R11 ;  /* 0x0000000c0d0e7389 */ /* 0x0044e400000c000b */
[----:B0123-5:R-:W-:Y:S01]  /*321f0*/  ENDCOLLECTIVE ;  /* 0x000000000000791b */ /* 0x02ffe20003800000 */
.L_x_5011:
[----:B------:R-:W-:Y:S05]  /*32200*/  BSYNC B1 ;  /* 0x0000000000017941 */ /* 0x000fea0003800000 */
.L_x_5010:
        /* <DEDUP_REMOVED lines=8> */
.L_x_5012:
[----:B------:R-:W-:Y:S05]  /*32290*/  BRA `(.L_x_5013) ;  /* 0xffffff0c00c07947 */ /* 0x000fea000383ffff */
.L_x_4706:
        /* <DEDUP_REMOVED lines=8> */
.L_x_5015:
[----:B------:R-:W-:Y:S05]  /*32320*/  BSYNC B1 ;  /* 0x0000000000017941 */ /* 0x000fea0003800000 */
.L_x_5014:
        /* <DEDUP_REMOVED lines=8> */
.L_x_5016:
[----:B------:R-:W-:Y:S05]  /*323b0*/  BRA `(.L_x_5017) ;  /* 0xffffff0c00d07947 */ /* 0x000fea000383ffff */
.L_x_4709:
        /* <DEDUP_REMOVED lines=8> */
.L_x_5019:
[----:B------:R-:W-:Y:S05]  /*32440*/  BSYNC B1 ;  /* 0x0000000000017941 */ /* 0x000fea0003800000 */
.L_x_5018:
        /* <DEDUP_REMOVED lines=8> */
.L_x_5020:
[----:B------:R-:W-:Y:S05]  /*324d0*/  BRA `(.L_x_5021) ;  /* 0xffffff0c00e07947 */ /* 0x000fea000383ffff */
.L_x_4711:
[----:B------:R-:W-:Y:S02]  /*324e0*/  IMAD.MOV.U32 R13, RZ, RZ, R45 ;  /* 0x000000ffff0d7224 */ /* 0x000fe400078e002d */
[----:B------:R-:W-:Y:S02]  /*324f0*/  IMAD.MOV.U32 R12, RZ, RZ, RZ ;  /* 0x000000ffff0c7224 */ /* 0x000fe400078e00ff */
[----:B------:R-:W-:Y:S02]  /*32500*/  IMAD.MOV.U32 R11, RZ, RZ, 0x1c1f ;  /* 0x00001c1fff0b7424 */ /* 0x000fe400078e00ff */
[----:B------:R-:W-:-:S07]  /*32510*/  IMAD.MOV.U32 R15, RZ, RZ, -0x1 ;  /* 0xffffffffff0f7424 */ /* 0x000fce00078e00ff */
[----:B------:R-:W-:Y:S05]  /*32520*/  WARPSYNC.COLLECTIVE R15, `(.L_x_5022) ;  /* 0x000000000f087348 */ /* 0x000fea0003c00000 */
[----:B------:R0:W1:Y:S02]  /*32530*/  SHFL.IDX P6, R14, R13, R12, R11 ;  /* 0x0000000c0d0e7389 */ /* 0x00006400000c000b */
[----:B01----:R-:W-:Y:S01]  /*32540*/  ENDCOLLECTIVE ;  /* 0x000000000000791b */ /* 0x003fe20003800000 */
.L_x_5022:
[----:B------:R-:W-:Y:S02]  /*32550*/  IMAD.MOV.U32 R13, RZ, RZ, R44 ;  /* 0x000000ffff0d7224 */ /* 0x000fe400078e002c */
[----:B------:R-:W-:-:S07]  /*32560*/  IMAD.MOV.U32 R46, RZ, RZ, R14 ;  /* 0x000000ffff2e7224 */ /* 0x000fce00078e000e */
[----:B------:R-:W-:Y:S05]  /*32570*/  WARPSYNC.COLLECTIVE R15, `(.L_x_5023) ;  /* 0x000000000f087348 */ /* 0x000fea0003c00000 */
[----:B------:R0:W1:Y:S02]  /*32580*/  SHFL.IDX P6, R14, R13, R12, R11 ;  /* 0x0000000c0d0e7389 */ /* 0x00006400000c000b */
[----:B01----:R-:W-:Y:S01]  /*32590*/  ENDCOLLECTIVE ;  /* 0x000000000000791b */ /* 0x003fe20003800000 */
.L_x_5023:
[----:B------:R-:W-:Y:S01]  /*325a0*/  IMAD.MOV.U32 R47, RZ, RZ, R14 ;  /* 0x000000ffff2f7224 */ /* 0x000fe200078e000e */
[----:B------:R-:W-:Y:S06]  /*325b0*/  BRA `(.L_x_5024) ;  /* 0xffffff1000a87947 */ /* 0x000fec000383ffff */
.L_x_4714:
[----:B------:R-:W-:Y:S01]  /*325c0*/  BSSY B1, `(.L_x_5025) ;  /* 0x0000008000017945 */ /* 0x000fe20003800000 */
[----:B------:R-:W-:Y:S02]  /*325d0*/  IMAD.MOV.U32 R13, RZ, RZ, R45 ;  /* 0x000000ffff0d7224 */ /* 0x000fe400078e002d */
[----:B------:R-:W-:Y:S02]  /*325e0*/  IMAD.MOV.U32 R12, RZ, RZ, 0x1 ;  /* 0x00000001ff0c7424 */ /* 0x000fe400078e00ff */
[----:B---3--:R-:W-:Y:S02]  /*325f0*/  IMAD.MOV.U32 R11, RZ, RZ, 0x1c1f ;  /* 0x00001c1fff0b7424 */ /* 0x008fe400078e00ff */
[----:B------:R-:W-:-:S07]  /*32600*/  IMAD.MOV.U32 R15, RZ, RZ, -0x1 ;  /* 0xffffffffff0f7424 */ /* 0x000fce00078e00ff */
[----:B012---:R-:W-:Y:S05]  /*32610*/  WARPSYNC.COLLECTIVE R15, `(.L_x_5026) ;  /* 0x000000000f087348 */ /* 0x007fea0003c00000 */
[----:B------:R3:W4:Y:S02]  /*32620*/  SHFL.IDX P6, R14, R13, R12, R11 ;  /* 0x0000000c0d0e7389 */ /* 0x00072400000c000b */
[----:B01234-:R-:W-:Y:S01]  /*32630*/  ENDCOLLECTIVE ;  /* 0x000000000000791b */ /* 0x01ffe20003800000 */
.L_x_5026:
[----:B------:R-:W-:Y:S05]  /*32640*/  BSYNC B1 ;  /* 0x0000000000017941 */ /* 0x000fea0003800000 */
.L_x_5025:
        /* <DEDUP_REMOVED lines=8> */
.L_x_5027:
[----:B------:R-:W-:Y:S05]  /*326d0*/  BRA `(.L_x_5028) ;  /* 0xffffff1c007c7947 */ /* 0x000fea000383ffff */
.L_x_4718:
[----:B------:R-:W-:Y:S02]  /*326e0*/  IMAD.MOV.U32 R13, RZ, RZ, R3 ;  /* 0x000000ffff0d7224 */ /* 0x000fe400078e0003 */
[----:B------:R-:W-:Y:S02]  /*326f0*/  IMAD.MOV.U32 R12, RZ, RZ, RZ ;  /* 0x000000ffff0c7224 */ /* 0x000fe400078e00ff */
[----:B------:R-:W-:Y:S02]  /*32700*/  IMAD.MOV.U32 R11, RZ, RZ, 0x181f ;  /* 0x0000181fff0b7424 */ /* 0x000fe400078e00ff */
[----:B------:R-:W-:-:S07]  /*32710*/  IMAD.MOV.U32 R15, RZ, RZ, -0x1 ;  /* 0xffffffffff0f7424 */ /* 0x000fce00078e00ff */
[----:B--2--5:R-:W-:Y:S05]  /*32720*/  WARPSYNC.COLLECTIVE R15, `(.L_x_5029) ;  /* 0x000000000f087348 */ /* 0x024fea0003c00000 */
[----:B------:R0:W1:Y:S02]  /*32730*/  SHFL.IDX P6, R14, R13, R12, R11 ;  /* 0x0000000c0d0e7389 */ /* 0x00006400000c000b */
[----:B012--5:R-:W-:Y:S01]  /*32740*/  ENDCOLLECTIVE ;  /* 0x000000000000791b */ /* 0x027fe20003800000 */
.L_x_5029:
[----:B------:R-:W-:Y:S02]  /*32750*/  IMAD.MOV.U32 R13, RZ, RZ, R2 ;  /* 0x000000ffff0d7224 */ /* 0x000fe400078e0002 */
[----:B------:R-:W-:-:S07]  /*32760*/  IMAD.MOV.U32 R0, RZ, RZ, R14 ;  /* 0x000000ffff007224 */ /* 0x000fce00078e000e */
[----:B------:R-:W-:Y:S05]  /*32770*/  WARPSYNC.COLLECTIVE R15, `(.L_x_5030) ;  /* 0x000000000f087348 */ /* 0x000fea0003c00000 */
[----:B------:R0:W1:Y:S02]  /*32780*/  SHFL.IDX P6, R14, R13, R12, R11 ;  /* 0x0000000c0d0e7389 */ /* 0x00006400000c000b */
[----:B01----:R-:W-:Y:S01]  /*32790*/  ENDCOLLECTIVE ;  /* 0x000000000000791b */ /* 0x003fe20003800000 */
.L_x_5030:
[----:B------:R-:W-:Y:S05]  /*327a0*/  BRA `(.L_x_5031) ;  /* 0xffffff3000347947 */ /* 0x000fea000383ffff */
.L_x_4721:
[----:B------:R-:W-:Y:S01]  /*327b0*/  BSSY B1, `(.L_x_5032) ;  /* 0x0000008000017945 */ /* 0x000fe20003800000 */
[----:B----4-:R-:W-:Y:S02]  /*327c0*/  IMAD.MOV.U32 R13, RZ, RZ, R3 ;  /* 0x000000ffff0d7224 */ /* 0x010fe400078e0003 */
[----:B------:R-:W-:Y:S02]  /*327d0*/  IMAD.MOV.U32 R12, RZ, RZ, 0x1 ;  /* 0x00000001ff0c7424 */ /* 0x000fe400078e00ff */
[----:B------:R-:W-:Y:S02]  /*327e0*/  IMAD.MOV.U32 R11, RZ, RZ, 0x181f ;  /* 0x0000181fff0b7424 */ /* 0x000fe400078e00ff */
[----:B------:R-:W-:-:S07]  /*327f0*/  IMAD.MOV.U32 R15, RZ, RZ, -0x1 ;  /* 0xffffffffff0f7424 */ /* 0x000fce00078e00ff */
[----:B0123--:R-:W-:Y:S05]  /*32800*/  WARPSYNC.COLLECTIVE R15, `(.L_x_5033) ;  /* 0x000000000f087348 */ /* 0x00ffea0003c00000 */
[----:B---3--:R3:W4:Y:S02]  /*32810*/  SHFL.IDX P6, R14, R13, R12, R11 ;  /* 0x0000000c0d0e7389 */ /* 0x00872400000c000b */
[----:B01234-:R-:W-:Y:S01]  /*32820*/  ENDCOLLECTIVE ;  /* 0x000000000000791b */ /* 0x01ffe20003800000 */
.L_x_5033:
[----:B------:R-:W-:Y:S05]  /*32830*/  BSYNC B1 ;  /* 0x0000000000017941 */ /* 0x000fea0003800000 */
.L_x_5032:
        /* <DEDUP_REMOVED lines=8> */
.L_x_5034:
[----:B------:R-:W-:Y:S05]  /*328c0*/  BRA `(.L_x_5035) ;  /* 0xffffff3000487947 */ /* 0x000fea000383ffff */
.L_x_4724:
        /* <DEDUP_REMOVED lines=8> */
.L_x_5037:
[----:B------:R-:W-:Y:S05]  /*32950*/  BSYNC B1 ;  /* 0x0000000000017941 */ /* 0x000fea0003800000 */
.L_x_5036:
        /* <DEDUP_REMOVED lines=8> */
.L_x_5038:
[----:B------:R-:W-:Y:S05]  /*329e0*/  BRA `(.L_x_5039) ;  /* 0xffffff3000587947 */ /* 0x000fea000383ffff */
.L_x_4727:
[----:B------:R-:W-:Y:S01]  /*329f0*/  BSSY B1, `(.L_x_5040) ;  /* 0x0000008000017945 */ /* 0x000fe20003800000 */
[----:B0-----:R-:W-:Y:S02]  /*32a00*/  IMAD.MOV.U32 R13, RZ, RZ, R3 ;  /* 0x000000ffff0d7224 */ /* 0x001fe400078e0003 */
[----:B------:R-:W-:Y:S02]  /*32a10*/  IMAD.MOV.U32 R12, RZ, RZ, 0x3 ;  /* 0x00000003ff0c7424 */ /* 0x000fe400078e00ff */
[----:B------:R-:W-:Y:S02]  /*32a20*/  IMAD.MOV.U32 R11, RZ, RZ, 0x181f ;  /* 0x0000181fff0b7424 */ /* 0x000fe400078e00ff */
[----:B------:R-:W-:-:S07]  /*32a30*/  IMAD.MOV.U32 R15, RZ, RZ, -0x1 ;  /* 0xffffffffff0f7424 */ /* 0x000fce00078e00ff */
[----:B-1234-:R-:W-:Y:S05]  /*32a40*/  WARPSYNC.COLLECTIVE R15, `(.L_x_5041) ;  /* 0x000000000f087348 */ /* 0x01efea0003c00000 */
[----:B----4-:R0:W4:Y:S02]  /*32a50*/  SHFL.IDX P6, R14, R13, R12, R11 ;  /* 0x0000000c0d0e7389 */ /* 0x01012400000c000b */
[----:B01234-:R-:W-:Y:S01]  /*32a60*/  ENDCOLLECTIVE ;  /* 0x000000000000791b */ /* 0x01ffe20003800000 */
.L_x_5041:
[----:B------:R-:W-:Y:S05]  /*32a70*/  BSYNC B1 ;  /* 0x0000000000017941 */ /* 0x000fea0003800000 */
.L_x_5040:
        /* <DEDUP_REMOVED lines=8> */
.L_x_5042:
[----:B------:R-:W-:Y:S05]  /*32b00*/  BRA `(.L_x_5043) ;  /* 0xffffff3000687947 */ /* 0x000fea000383ffff */
.L_x_4754:
        /* <DEDUP_REMOVED lines=11> */
.L_x_5045:
[----:B------:R-:W-:Y:S05]  /*32bc0*/  BSYNC B1 ;  /* 0x0000000000017941 */ /* 0x000fea0003800000 */
.L_x_5044:
[----:B------:R-:W-:Y:S05]  /*32bd0*/  BRA `(.L_x_5046) ;  /* 0xffffff5400147947 */ /* 0x000fea000383ffff */
.L_x_4756:
[----:B------:R-:W-:Y:S01]  /*32be0*/  BSSY B1, `(.L_x_5047) ;  /* 0x0000006000017945 */ /* 0x000fe20003800000 */
[----:B0-----:R-:W-:-:S07]  /*32bf0*/  IMAD.MOV.U32 R15, RZ, RZ, -0x1 ;  /* 0xffffffffff0f7424 */ /* 0x001fce00078e00ff */
[----:B-1----:R-:W-:Y:S05]  /*32c00*/  WARPSYNC.COLLECTIVE R15, `(.L_x_5048) ;  /* 0x000000000f0c7348 */ /* 0x002fea0003c00000 */
[----:B------:R-:W-:Y:S02]  /*32c10*/  ELECT P6, UR62, PT ;  /* 0x00000000003e782f */ /* 0x000fe400038c0000 */
[----:B------:R-:W-:Y:S01]  /*32c20*/  MOV R14, UR62 ;  /* 0x0000003e000e7c02 */ /* 0x000fe20008000f00 */
[----:B-1----:R-:W-:Y:S10]  /*32c30*/  ENDCOLLECTIVE ;  /* 0x000000000000791b */ /* 0x002ff40003800000 */
.L_x_5048:
[----:B------:R-:W-:Y:S05]  /*32c40*/  BSYNC B1 ;  /* 0x0000000000017941 */ /* 0x000fea0003800000 */
.L_x_5047:
[----:B------:R-:W-:Y:S05]  /*32c50*/  BRA `(.L_x_4755) ;  /* 0xffffff54000c7947 */ /* 0x000fea000383ffff */
.L_x_4758:
[----:B-1----:R1:W2:Y:S02]  /*32c60*/  SYNCS.PHASECHK.TRANS64.TRYWAIT P0, [R18+URZ+0x2a820], R5 ;  /* 0x02a82005120075a7 */ /* 0x0022a4000800017f */
[----:B--2---:R-:W-:Y:S05]  /*32c70*/  @!P0 NANOSLEEP.SYNCS 0x989680 ;  /* 0x009896800000895d */ /* 0x004fea0003900000 */
[----:B------:R-:W2:Y:S02]  /*32c80*/  @!P0 SYNCS.PHASECHK.TRANS64 P0, [R18+URZ+0x2a820], R5 ;  /* 0x02a82005120085a7 */ /* 0x000ea4000800007f */
[----:B--2---:R-:W-:Y:S05]  /*32c90*/  @!P0 BRA `(.L_x_4758) ;  /* 0xfffffffc00f08947 */ /* 0x004fea000383ffff */
[----:B------:R-:W-:Y:S05]  /*32ca0*/  BRA `(.L_x_5049) ;  /* 0xffffff54001c7947 */ /* 0x000fea000383ffff */
.L_x_4762:
[----:B--2---:R2:W3:Y:S02]  /*32cb0*/  SYNCS.PHASECHK.TRANS64.TRYWAIT P0, [R8+URZ+0x2a8a0], R11 ;  /* 0x02a8a00b080075a7 */ /* 0x0044e4000800017f */
[----:B---3--:R-:W-:Y:S05]  /*32cc0*/  @!P0 NANOSLEEP.SYNCS 0x989680 ;  /* 0x009896800000895d */ /* 0x008fea0003900000 */
[----:B------:R-:W3:Y:S02]  /*32cd0*/  @!P0 SYNCS.PHASECHK.TRANS64 P0, [R8+URZ+0x2a8a0], R11 ;  /* 0x02a8a00b080085a7 */ /* 0x000ee4000800007f */
[----:B---3--:R-:W-:Y:S05]  /*32ce0*/  @!P0 BRA `(.L_x_4762) ;  /* 0xfffffffc00f08947 */ /* 0x008fea000383ffff */
[----:B------:R-:W-:Y:S05]  /*32cf0*/  BRA `(.L_x_5050) ;  /* 0xffffff54003c7947 */ /* 0x000fea000383ffff */
.L_x_4769:
[----:B0-----:R0:W1:Y:S02]  /*32d00*/  SYNCS.PHASECHK.TRANS64.TRYWAIT P0, [R8+URZ+0x2a8c0], R11 ;  /* 0x02a8c00b080075a7 */ /* 0x001064000800017f */
[----:B-1----:R-:W-:Y:S05]  /*32d10*/  @!P0 NANOSLEEP.SYNCS 0x989680 ;  /* 0x009896800000895d */ /* 0x002fea0003900000 */
[----:B------:R-:W1:Y:S02]  /*32d20*/  @!P0 SYNCS.PHASECHK.TRANS64 P0, [R8+URZ+0x2a8c0], R11 ;  /* 0x02a8c00b080085a7 */ /* 0x000e64000800007f */
[----:B-1----:R-:W-:Y:S05]  /*32d30*/  @!P0 BRA `(.L_x_4769) ;  /* 0xfffffffc00f08947 */ /* 0x002fea000383ffff */
[----:B------:R-:W-:Y:S05]  /*32d40*/  BRA `(.L_x_5051) ;  /* 0xffffff58003c7947 */ /* 0x000fea000383ffff */
.L_x_4778:
[----:B0-----:R0:W1:Y:S02]  /*32d50*/  SYNCS.PHASECHK.TRANS64.TRYWAIT P1, [R9+URZ+0x2a8a0], R8 ;  /* 0x02a8a008090075a7 */ /* 0x001064000802017f */
[----:B-1----:R-:W-:Y:S05]  /*32d60*/  @!P1 NANOSLEEP.SYNCS 0x989680 ;  /* 0x009896800000995d */ /* 0x002fea0003900000 */
[----:B------:R-:W1:Y:S02]  /*32d70*/  @!P1 SYNCS.PHASECHK.TRANS64 P1, [R9+URZ+0x2a8a0], R8 ;  /* 0x02a8a008090095a7 */ /* 0x000e64000802007f */
[----:B-1----:R-:W-:Y:S05]  /*32d80*/  @!P1 BRA `(.L_x_4778) ;  /* 0xfffffffc00f09947 */ /* 0x002fea000383ffff */
[----:B------:R-:W-:Y:S05]  /*32d90*/  BRA `(.L_x_5052) ;  /* 0xffffff5c008c7947 */ /* 0x000fea000383ffff */
.L_x_4785:
[----:B-1----:R1:W2:Y:S02]  /*32da0*/  SYNCS.PHASECHK.TRANS64.TRYWAIT P1, [R9+URZ+0x2a8c0], R8 ;  /* 0x02a8c008090075a7 */ /* 0x0022a4000802017f */
[----:B--2---:R-:W-:Y:S05]  /*32db0*/  @!P1 NANOSLEEP.SYNCS 0x989680 ;  /* 0x009896800000995d */ /* 0x004fea0003900000 */
[----:B------:R-:W2:Y:S02]  /*32dc0*/  @!P1 SYNCS.PHASECHK.TRANS64 P1, [R9+URZ+0x2a8c0], R8 ;  /* 0x02a8c008090095a7 */ /* 0x000ea4000802007f */
[----:B--2---:R-:W-:Y:S05]  /*32dd0*/  @!P1 BRA `(.L_x_4785) ;  /* 0xfffffffc00f09947 */ /* 0x004fea000383ffff */
[----:B------:R-:W-:Y:S05]  /*32de0*/  BRA `(.L_x_5053) ;  /* 0xffffff6000887947 */ /* 0x000fea000383ffff */
.L_x_4812:
[----:B------:R-:W3:Y:S01]  /*32df0*/  S2R R0, SR_TID.X ;  /* 0x0000000000007919 */ /* 0x000ee20000002100 */
[----:B------:R-:W-:Y:S01]  /*32e00*/  BSSY B0, `(.L_x_5054) ;  /* 0x000000a000007945 */ /* 0x000fe20003800000 */
[----:B------:R-:W-:Y:S02]  /*32e10*/  IMAD.MOV.U32 R12, RZ, RZ, RZ ;  /* 0x000000ffff0c7224 */ /* 0x000fe400078e00ff */
[----:B------:R-:W-:Y:S02]  /*32e20*/  IMAD.MOV.U32 R11, RZ, RZ, 0x1f ;  /* 0x0000001fff0b7424 */ /* 0x000fe400078e00ff */
[----:B0-----:R-:W-:Y:S01]  /*32e30*/  IMAD.MOV.U32 R15, RZ, RZ, -0x1 ;  /* 0xffffffffff0f7424 */ /* 0x001fe200078e00ff */
[----:B---3--:R-:W-:-:S04]  /*32e40*/  SHF.R.U32.HI R0, RZ, 0x5, R0 ;  /* 0x00000005ff007819 */ /* 0x008fc80000011600 */
[----:B------:R-:W-:-:S05]  /*32e50*/  LOP3.LUT R0, R0, 0x3, RZ, 0xc0, !PT ;  /* 0x0000000300007812 */ /* 0x000fca00078ec0ff */
[----:B------:R-:W-:-:S07]  /*32e60*/  IMAD.MOV.U32 R13, RZ, RZ, R0 ;  /* 0x000000ffff0d7224 */ /* 0x000fce00078e0000 */
[----:B-12---:R-:W-:Y:S05]  /*32e70*/  WARPSYNC.COLLECTIVE R15, `(.L_x_5055) ;  /* 0x000000000f087348 */ /* 0x006fea0003c00000 */
[----:B------:R0:W3:Y:S02]  /*32e80*/  SHFL.IDX P6, R14, R13, R12, R11 ;  /* 0x0000000c0d0e7389 */ /* 0x0000e400000c000b */
[----:B0123--:R-:W-:Y:S01]  /*32e90*/  ENDCOLLECTIVE ;  /* 0x000000000000791b */ /* 0x00ffe20003800000 */
.L_x_5055:
[----:B------:R-:W-:Y:S05]  /*32ea0*/  BSYNC B0 ;  /* 0x0000000000007941 */ /* 0x000fea0003800000 */
.L_x_5054:
[----:B------:R-:W-:Y:S05]  /*32eb0*/  BRA `(.L_x_5056) ;  /* 0xffffff7400407947 */ /* 0x000fea000383ffff */
.L_x_4814:
[----:B------:R-:W-:Y:S01]  /*32ec0*/  BSSY B0, `(.L_x_5057) ;  /* 0x0000006000007945 */ /* 0x000fe20003800000 */
[----:B0-----:R-:W-:-:S07]  /*32ed0*/  IMAD.MOV.U32 R15, RZ, RZ, -0x1 ;  /* 0xffffffffff0f7424 */ /* 0x001fce00078e00ff */
[----:B-123--:R-:W-:Y:S05]  /*32ee0*/  WARPSYNC.COLLECTIVE R15, `(.L_x_5058) ;  /* 0x000000000f0c7348 */ /* 0x00efea0003c00000 */
[----:B------:R-:W-:Y:S02]  /*32ef0*/  ELECT P6, UR62, PT ;  /* 0x00000000003e782f */ /* 0x000fe400038c0000 */
[----:B------:R-:W-:Y:S01]  /*32f00*/  MOV R14, UR62 ;  /* 0x0000003e000e7c02 */ /* 0x000fe20008000f00 */
[----:B-123--:R-:W-:Y:S10]  /*32f10*/  ENDCOLLECTIVE ;  /* 0x000000000000791b */ /* 0x00eff40003800000 */
.L_x_5058:
[----:B------:R-:W-:Y:S05]  /*32f20*/  BSYNC B0 ;  /* 0x0000000000007941 */ /* 0x000fea0003800000 */
.L_x_5057:
[----:B------:R-:W-:Y:S05]  /*32f30*/  BRA `(.L_x_5059) ;  /* 0xffffff7400487947 */ /* 0x000fea000383ffff */
.L_x_4816:
[----:B-1----:R1:W2:Y:S02]  /*32f40*/  SYNCS.PHASECHK.TRANS64.TRYWAIT P0, [R0+URZ+0x2a880], R3 ;  /* 0x02a88003000075a7 */ /* 0x0022a4000800017f */
[----:B--2---:R-:W-:Y:S05]  /*32f50*/  @!P0 NANOSLEEP.SYNCS 0x989680 ;  /* 0x009896800000895d */ /* 0x004fea0003900000 */
[----:B------:R-:W2:Y:S02]  /*32f60*/  @!P0 SYNCS.PHASECHK.TRANS64 P0, [R0+URZ+0x2a880], R3 ;  /* 0x02a88003000085a7 */ /* 0x000ea4000800007f */
[----:B--2---:R-:W-:Y:S05]  /*32f70*/  @!P0 BRA `(.L_x_4816) ;  /* 0xfffffffc00f08947 */ /* 0x004fea000383ffff */
[----:B------:R-:W-:Y:S05]  /*32f80*/  BRA `(.L_x_5060) ;  /* 0xffffff7400b87947 */ /* 0x000fea000383ffff */
.L_x_4818:
[----:B--2---:R2:W3:Y:S02]  /*32f90*/  SYNCS.PHASECHK.TRANS64.TRYWAIT P0, [R0+URZ+0x2a840], R3 ;  /* 0x02a84003000075a7 */ /* 0x0044e4000800017f */
[----:B---3--:R-:W-:Y:S05]  /*32fa0*/  @!P0 NANOSLEEP.SYNCS 0x989680 ;  /* 0x009896800000895d */ /* 0x008fea0003900000 */
[----:B------:R-:W3:Y:S02]  /*32fb0*/  @!P0 SYNCS.PHASECHK.TRANS64 P0, [R0+URZ+0x2a840], R3 ;  /* 0x02a84003000085a7 */ /* 0x000ee4000800007f */
[----:B---3--:R-:W-:Y:S05]  /*32fc0*/  @!P0 BRA `(.L_x_4818) ;  /* 0xfffffffc00f08947 */ /* 0x008fea000383ffff */
[----:B------:R-:W-:Y:S05]  /*32fd0*/  BRA `(.L_x_5061) ;  /* 0xffffff7800387947 */ /* 0x000fea000383ffff */
.L_x_4822:
[----:B------:R-:W2:Y:S01]  /*32fe0*/  LDL.LU R11, [R1+0x48] ;  /* 0x00004800010b7983 */ /* 0x000ea20000300800 */
[----:B------:R-:W-:Y:S02]  /*32ff0*/  IMAD.MOV.U32 R5, RZ, RZ, R12 ;  /* 0x000000ffff057224 */ /* 0x000fe400078e000c */
[----:B------:R-:W-:Y:S02]  /*33000*/  IMAD.MOV.U32 R13, RZ, RZ, R3 ;  /* 0x000000ffff0d7224 */ /* 0x000fe400078e0003 */
[----:B------:R-:W-:Y:S02]  /*33010*/  IMAD.MOV.U32 R12, RZ, RZ, RZ ;  /* 0x000000ffff0c7224 */ /* 0x000fe400078e00ff */
[----:B------:R-:W-:Y:S02]  /*33020*/  IMAD.MOV.U32 R15, RZ, RZ, -0x1 ;  /* 0xffffffffff0f7424 */ /* 0x000fe400078e00ff */
        /* <DEDUP_REMOVED lines=8> */
.L_x_5062:
[----:B------:R-:W-:Y:S02]  /*330b0*/  IMAD.MOV.U32 R13, RZ, RZ, R4 ;  /* 0x000000ffff0d7224 */ /* 0x000fe400078e0004 */
[----:B------:R-:W-:-:S07]  /*330c0*/  IMAD.MOV.U32 R6, RZ, RZ, R14 ;  /* 0x000000ffff067224 */ /* 0x000fce00078e000e */
[----:B------:R-:W-:Y:S05]  /*330d0*/  WARPSYNC.COLLECTIVE R15, `(.L_x_5063) ;  /* 0x000000000f087348 */ /* 0x000fea0003c00000 */
[----:B------:R0:W1:Y:S02]  /*330e0*/  SHFL.IDX P6, R14, R13, R12, R11 ;  /* 0x0000000c0d0e7389 */ /* 0x00006400000c000b */
[----:B01----:R-:W-:Y:S01]  /*330f0*/  ENDCOLLECTIVE ;  /* 0x000000000000791b */ /* 0x003fe20003800000 */
.L_x_5063:
[----:B------:R-:W-:Y:S02]  /*33100*/  IMAD.MOV.U32 R13, RZ, RZ, R3 ;  /* 0x000000ffff0d7224 */ /* 0x000fe400078e0003 */
[----:B------:R-:W-:Y:S02]  /*33110*/  IMAD.MOV.U32 R12, RZ, RZ, 0x1 ;  /* 0x00000001ff0c7424 */ /* 0x000fe400078e00ff */
[----:B------:R-:W-:-:S07]  /*33120*/  IMAD.MOV.U32 R7, RZ, RZ, R14 ;  /* 0x000000ffff077224 */ /* 0x000fce00078e000e */
[----:B------:R-:W-:Y:S05]  /*33130*/  WARPSYNC.COLLECTIVE R15, `(.L_x_5064) ;  /* 0x000000000f087348 */ /* 0x000fea0003c00000 */
[----:B------:R0:W1:Y:S02]  /*33140*/  SHFL.IDX P6, R14, R13, R12, R11 ;  /* 0x0000000c0d0e7389 */ /* 0x00006400000c000b */
[----:B01----:R-:W-:Y:S01]  /*33150*/  ENDCOLLECTIVE ;  /* 0x000000000000791b */ /* 0x003fe20003800000 */
.L_x_5064:
        /* <DEDUP_REMOVED lines=17> */
.L_x_5065:
[----:B------:R-:W-:Y:S02]  /*33270*/  IMAD.MOV.U32 R13, RZ, RZ, R3 ;  /* 0x000000ffff0d7224 */ /* 0x000fe400078e0003 */
[----:B------:R-:W-:Y:S02]  /*33280*/  IMAD.MOV.U32 R12, RZ, RZ, 0x2 ;  /* 0x00000002ff0c7424 */ /* 0x000fe400078e00ff */
[----:B------:R-:W-:-:S07]  /*33290*/  IMAD.MOV.U32 R5, RZ, RZ, R14 ;  /* 0x000000ffff057224 */ /* 0x000fce00078e000e */
[----:B------:R-:W-:Y:S05]  /*332a0*/  WARPSYNC.COLLECTIVE R15, `(.L_x_5066) ;  /* 0x000000000f087348 */ /* 0x000fea0003c00000 */
[----:B------:R0:W1:Y:S02]  /*332b0*/  SHFL.IDX P6, R14, R13, R12, R11 ;  /* 0x0000000c0d0e7389 */ /* 0x00006400000c000b */
[----:B01----:R-:W-:Y:S01]  /*332c0*/  ENDCOLLECTIVE ;  /* 0x000000000000791b */ /* 0x003fe20003800000 */
.L_x_5066:
        /* <DEDUP_REMOVED lines=17> */
.L_x_5067:
[----:B------:R-:W-:Y:S02]  /*333e0*/  IMAD.MOV.U32 R13, RZ, RZ, R3 ;  /* 0x000000ffff0d7224 */ /* 0x000fe400078e0003 */
[----:B------:R-:W-:Y:S02]  /*333f0*/  IMAD.MOV.U32 R12, RZ, RZ, 0x3 ;  /* 0x00000003ff0c7424 */ /* 0x000fe400078e00ff */
[----:B------:R-:W-:-:S07]  /*33400*/  IMAD.MOV.U32 R5, RZ, RZ, R14 ;  /* 0x000000ffff057224 */ /* 0x000fce00078e000e */
[----:B------:R-:W-:Y:S05]  /*33410*/  WARPSYNC.COLLECTIVE R15, `(.L_x_5068) ;  /* 0x000000000f087348 */ /* 0x000fea0003c00000 */
[----:B------:R0:W1:Y:S02]  /*33420*/  SHFL.IDX P6, R14, R13, R12, R11 ;  /* 0x0000000c0d0e7389 */ /* 0x00006400000c000b */
[----:B01----:R-:W-:Y:S01]  /*33430*/  ENDCOLLECTIVE ;  /* 0x000000000000791b */ /* 0x003fe20003800000 */
.L_x_5068:
        /* <DEDUP_REMOVED lines=14> */
.L_x_5069:
[----:B------:R-:W-:Y:S01]  /*33520*/  @!PT LDS RZ, [RZ] ;  /* 0x00000000fffff984 */ /* 0x000fe20000000800 */
[----:B------:R-:W-:Y:S01]  /*33530*/  @!PT LDS RZ, [RZ] ;  /* 0x00000000fffff984 */ /* 0x000fe20000000800 */
[----:B------:R-:W-:Y:S01]  /*33540*/  @!PT LDS RZ, [RZ] ;  /* 0x00000000fffff984 */ /* 0x000fe20000000800 */
[----:B------:R0:W-:Y:S01]  /*33550*/  @!P3 LDGSTS.E.BYPASS.LTC128B.128 [R8+0x1d400], desc[UR40][R6.64+0x80], !P2 ;  /* 0x1d4000800608bfae */ /* 0x0001e2000d101d68 */
[----:B------:R-:W-:Y:S01]  /*33560*/  IMAD.MOV.U32 R3, RZ, RZ, R14 ;  /* 0x000000ffff037224 */ /* 0x000fe200078e000e */
[----:B------:R-:W-:Y:S06]  /*33570*/  BRA `(.L_x_5070) ;  /* 0xffffff7c00887947 */ /* 0x000fec000383ffff */
.L_x_4827:
[----:B----4-:R4:W0:Y:S02]  /*33580*/  SYNCS.PHASECHK.TRANS64.TRYWAIT P0, [R18+URZ+0x2a820], R0 ;  /* 0x02a82000120075a7 */ /* 0x010824000800017f */
[----:B0-----:R-:W-:Y:S05]  /*33590*/  @!P0 NANOSLEEP.SYNCS 0x989680 ;  /* 0x009896800000895d */ /* 0x001fea0003900000 */
[----:B------:R-:W0:Y:S02]  /*335a0*/  @!P0 SYNCS.PHASECHK.TRANS64 P0, [R18+URZ+0x2a820], R0 ;  /* 0x02a82000120085a7 */ /* 0x000e24000800007f */
[----:B0-----:R-:W-:Y:S05]  /*335b0*/  @!P0 BRA `(.L_x_4827) ;  /* 0xfffffffc00f08947 */ /* 0x001fea000383ffff */
[----:B------:R-:W-:Y:S05]  /*335c0*/  BRA `(.L_x_5071) ;  /* 0xffffff7c00f87947 */ /* 0x000fea000383ffff */
.L_x_4833:
[----:B0-----:R0:W3:Y:S02]  /*335d0*/  SYNCS.PHASECHK.TRANS64.TRYWAIT P0, [R6+URZ+0x2a880], R5 ;  /* 0x02a88005060075a7 */ /* 0x0010e4000800017f */
[----:B---3--:R-:W-:Y:S05]  /*335e0*/  @!P0 NANOSLEEP.SYNCS 0x989680 ;  /* 0x009896800000895d */ /* 0x008fea0003900000 */
[----:B------:R-:W3:Y:S02]  /*335f0*/  @!P0 SYNCS.PHASECHK.TRANS64 P0, [R6+URZ+0x2a880], R5 ;  /* 0x02a88005060085a7 */ /* 0x000ee4000800007f */
[----:B---3--:R-:W-:Y:S05]  /*33600*/  @!P0 BRA `(.L_x_4833) ;  /* 0xfffffffc00f08947 */ /* 0x008fea000383ffff */
[----:B------:R-:W-:Y:S05]  /*33610*/  BRA `(.L_x_5072) ;  /* 0xffffff8000b47947 */ /* 0x000fea000383ffff */
.L_x_4840:
[----:B--2---:R2:W3:Y:S02]  /*33620*/  SYNCS.PHASECHK.TRANS64.TRYWAIT P0, [R6+URZ+0x2a840], R5 ;  /* 0x02a84005060075a7 */ /* 0x0044e4000800017f */
[----:B---3--:R-:W-:Y:S05]  /*33630*/  @!P0 NANOSLEEP.SYNCS 0x989680 ;  /* 0x009896800000895d */ /* 0x008fea0003900000 */
[----:B------:R-:W3:Y:S02]  /*33640*/  @!P0 SYNCS.PHASECHK.TRANS64 P0, [R6+URZ+0x2a840], R5 ;  /* 0x02a84005060085a7 */ /* 0x000ee4000800007f */
[----:B---3--:R-:W-:Y:S05]  /*33650*/  @!P0 BRA `(.L_x_4840) ;  /* 0xfffffffc00f08947 */ /* 0x008fea000383ffff */
[----:B------:R-:W-:Y:S05]  /*33660*/  BRA `(.L_x_5073) ;  /* 0xffffff8400b47947 */ /* 0x000fea000383ffff */
.L_x_4848:
[----:B---3--:R3:W4:Y:S02]  /*33670*/  SYNCS.PHASECHK.TRANS64.TRYWAIT P0, [R12+URZ+0x2a870], R4 ;  /* 0x02a870040c0075a7 */ /* 0x008724000800017f */
[----:B----4-:R-:W-:Y:S05]  /*33680*/  @!P0 NANOSLEEP.SYNCS 0x989680 ;  /* 0x009896800000895d */ /* 0x010fea0003900000 */
[----:B------:R-:W4:Y:S02]  /*33690*/  @!P0 SYNCS.PHASECHK.TRANS64 P0, [R12+URZ+0x2a870], R4 ;  /* 0x02a870040c0085a7 */ /* 0x000f24000800007f */
[----:B----4-:R-:W-:Y:S05]  /*336a0*/  @!P0 BRA `(.L_x_4848) ;  /* 0xfffffffc00f08947 */ /* 0x010fea000383ffff */
[----:B------:R-:W-:Y:S05]  /*336b0*/  BRA `(.L_x_5074) ;  /* 0xffffff8800c87947 */ /* 0x000fea000383ffff */
.L_x_4850:
[----:B----4-:R4:W0:Y:S02]  /*336c0*/  SYNCS.PHASECHK.TRANS64.TRYWAIT P0, [R12+URZ+0x2a860], R3 ;  /* 0x02a860030c0075a7 */ /* 0x010824000800017f */
[----:B0-----:R-:W-:Y:S05]  /*336d0*/  @!P0 NANOSLEEP.SYNCS 0x989680 ;  /* 0x009896800000895d */ /* 0x001fea0003900000 */
[----:B------:R-:W0:Y:S02]  /*336e0*/  @!P0 SYNCS.PHASECHK.TRANS64 P0, [R12+URZ+0x2a860], R3 ;  /* 0x02a860030c0085a7 */ /* 0x000e24000800007f */
[----:B0-----:R-:W-:Y:S05]  /*336f0*/  @!P0 BRA `(.L_x_4850) ;  /* 0xfffffffc00f08947 */ /* 0x001fea000383ffff */
[----:B------:R-:W-:Y:S05]  /*33700*/  BRA `(.L_x_5075) ;  /* 0xffffff8800d07947 */ /* 0x000fea000383ffff */
.L_x_4857:
[----:B--2---:R2:W3:Y:S02]  /*33710*/  SYNCS.PHASECHK.TRANS64.TRYWAIT P1, [R2+URZ+0x2a870], R0 ;  /* 0x02a87000020075a7 */ /* 0x0044e4000802017f */
[----:B---3--:R-:W-:Y:S05]  /*33720*/  @!P1 NANOSLEEP.SYNCS 0x989680 ;  /* 0x009896800000995d */ /* 0x008fea0003900000 */
[----:B------:R-:W3:Y:S02]  /*33730*/  @!P1 SYNCS.PHASECHK.TRANS64 P1, [R2+URZ+0x2a870], R0 ;  /* 0x02a87000020095a7 */ /* 0x000ee4000802007f */
[----:B---3--:R-:W-:Y:S05]  /*33740*/  @!P1 BRA `(.L_x_4857) ;  /* 0xfffffffc00f09947 */ /* 0x008fea000383ffff */
[----:B------:R-:W-:Y:S05]  /*33750*/  BRA `(.L_x_5076) ;  /* 0xffffff9400487947 */ /* 0x000fea000383ffff */
.L_x_4859:
[----:B--2---:R2:W3:Y:S02]  /*33760*/  SYNCS.PHASECHK.TRANS64.TRYWAIT P1, [R2+URZ+0x2a860], R0 ;  /* 0x02a86000020075a7 */ /* 0x0044e4000802017f */
[----:B---3--:R-:W-:Y:S05]  /*33770*/  @!P1 NANOSLEEP.SYNCS 0x989680 ;  /* 0x009896800000995d */ /* 0x008fea0003900000 */
[----:B------:R-:W3:Y:S02]  /*33780*/  @!P1 SYNCS.PHASECHK.TRANS64 P1, [R2+URZ+0x2a860], R0 ;  /* 0x02a86000020095a7 */ /* 0x000ee4000802007f */
[----:B---3--:R-:W-:Y:S05]  /*33790*/  @!P1 BRA `(.L_x_4859) ;  /* 0xfffffffc00f09947 */ /* 0x008fea000383ffff */
[----:B------:R-:W-:Y:S05]  /*337a0*/  BRA `(.L_x_5077) ;  /* 0xffffff9400507947 */ /* 0x000fea000383ffff */
.L_x_4863:
[----:B------:R-:W2:Y:S01]  /*337b0*/  LDL R2, [R1] ;  /* 0x0000000001027983 */ /* 0x000ea20000100800 */
[----:B------:R-:W-:Y:S01]  /*337c0*/  BSSY B0, `(.L_x_5078) ;  /* 0x0000008000007945 */ /* 0x000fe20003800000 */
[----:B------:R-:W-:Y:S02]  /*337d0*/  IMAD.MOV.U32 R12, RZ, RZ, RZ ;  /* 0x000000ffff0c7224 */ /* 0x000fe400078e00ff */
[----:B------:R-:W-:Y:S02]  /*337e0*/  IMAD.MOV.U32 R11, RZ, RZ, 0x1f ;  /* 0x0000001fff0b7424 */ /* 0x000fe400078e00ff */
[----:B0-----:R-:W-:Y:S02]  /*337f0*/  IMAD.MOV.U32 R15, RZ, RZ, -0x1 ;  /* 0xffffffffff0f7424 */ /* 0x001fe400078e00ff */
[----:B--2---:R-:W-:-:S07]  /*33800*/  IMAD.MOV.U32 R13, RZ, RZ, R2 ;  /* 0x000000ffff0d7224 */ /* 0x004fce00078e0002 */
[----:B-1----:R-:W-:Y:S05]  /*33810*/  WARPSYNC.COLLECTIVE R15, `(.L_x_5079) ;  /* 0x000000000f087348 */ /* 0x002fea0003c00000 */
[----:B------:R0:W2:Y:S02]  /*33820*/  SHFL.IDX P6, R14, R13, R12, R11 ;  /* 0x0000000c0d0e7389 */ /* 0x0000a400000c000b */
[----:B012---:R-:W-:Y:S01]  /*33830*/  ENDCOLLECTIVE ;  /* 0x000000000000791b */ /* 0x007fe20003800000 */
.L_x_5079:
[----:B------:R-:W-:Y:S05]  /*33840*/  BSYNC B0 ;  /* 0x0000000000007941 */ /* 0x000fea0003800000 */
.L_x_5078:
        /* <DEDUP_REMOVED lines=9> */
.L_x_5080:
        /* <DEDUP_REMOVED lines=26> */
.L_x_5081:
        /* <DEDUP_REMOVED lines=8> */
.L_x_5082:
        /* <DEDUP_REMOVED lines=8> */
.L_x_5083:
        /* <DEDUP_REMOVED lines=8> */
.L_x_5084:
        /* <DEDUP_REMOVED lines=8> */
.L_x_5085:
        /* <DEDUP_REMOVED lines=9> */
.L_x_5086:
[----:B------:R-:W-:Y:S01]  /*33d10*/  IMAD.MOV.U32 R8, RZ, RZ, R14 ;  /* 0x000000ffff087224 */ /* 0x000fe200078e000e */
[----:B------:R-:W-:Y:S06]  /*33d20*/  BRA `(.L_x_5087) ;  /* 0xffffff9800ec7947 */ /* 0x000fec000383ffff */
.L_x_4866:
        /* <DEDUP_REMOVED lines=8> */
.L_x_5089:
[----:B------:R-:W-:Y:S05]  /*33db0*/  BSYNC B0 ;  /* 0x0000000000007941 */ /* 0x000fea0003800000 */
.L_x_5088:
        /* <DEDUP_REMOVED lines=10> */
.L_x_5090:
        /* <DEDUP_REMOVED lines=8> */
.L_x_5091:
        /* <DEDUP_REMOVED lines=8> */
.L_x_5092:
        /* <DEDUP_REMOVED lines=8> */
.L_x_5093:
        /* <DEDUP_REMOVED lines=9> */
.L_x_5094:
[----:B------:R-:W-:Y:S01]  /*34070*/  IMAD.MOV.U32 R8, RZ, RZ, R14 ;  /* 0x000000ffff087224 */ /* 0x000fe200078e000e */
[----:B------:R-:W-:Y:S06]  /*34080*/  BRA `(.L_x_5095) ;  /* 0xffffff9800c47947 */ /* 0x000fec000383ffff */
.L_x_4868:
[----:B------:R-:W-:Y:S01]  /*34090*/  BSSY B0, `(.L_x_5096) ;  /* 0x0000006000007945 */ /* 0x000fe20003800000 */
[----:B------:R-:W-:Y:S01]  /*340a0*/  PLOP3.LUT P6, PT, P6, PT, PT, 0x8, 0x0 ;  /* 0x000000000000781c */ /* 0x000fe200037ce170 */
[----:B0-----:R-:W-:-:S12]  /*340b0*/  IMAD.MOV.U32 R15, RZ, RZ, -0x1 ;  /* 0xffffffffff0f7424 */ /* 0x001fd800078e00ff */
[----:B-1----:R-:W-:Y:S05]  /*340c0*/  WARPSYNC.COLLECTIVE R15, `(.L_x_5097) ;  /* 0x000000000f087348 */ /* 0x002fea0003c00000 */
[----:B------:R-:W-:Y:S01]  /*340d0*/  VOTE.ANY R14, PT, P6 ;  /* 0x00000000000e7806 */ /* 0x000fe200030e0100 */
[----:B-1----:R-:W-:Y:S06]  /*340e0*/  ENDCOLLECTIVE ;  /* 0x000000000000791b */ /* 0x002fec0003800000 */
.L_x_5097:
[----:B------:R-:W-:Y:S05]  /*340f0*/  BSYNC B0 ;  /* 0x0000000000007941 */ /* 0x000fea0003800000 */
.L_x_5096:
        /* <DEDUP_REMOVED lines=10> */
.L_x_5098:
[----:B------:R-:W-:Y:S02]  /*341a0*/  IMAD.MOV.U32 R13, RZ, RZ, R6 ;  /* 0x000000ffff0d7224 */ /* 0x000fe400078e0006 */
[----:B------:R-:W-:-:S07]  /*341b0*/  IMAD.MOV.U32 R4, RZ, RZ, R14 ;  /* 0x000000ffff047224 */ /* 0x000fce00078e000e */
[----:B------:R-:W-:Y:S05]  /*341c0*/  WARPSYNC.COLLECTIVE R15, `(.L_x_5099) ;  /* 0x000000000f087348 */ /* 0x000fea0003c00000 */
[----:B------:R0:W1:Y:S02]  /*341d0*/  SHFL.IDX P6, R14, R13, R12, R11 ;  /* 0x0000000c0d0e7389 */ /* 0x00006400000c000b */
[----:B01----:R-:W-:Y:S01]  /*341e0*/  ENDCOLLECTIVE ;  /* 0x000000000000791b */ /* 0x003fe20003800000 */
.L_x_5099:
[----:B------:R-:W-:Y:S02]  /*341f0*/  IMAD.MOV.U32 R6, RZ, RZ, R14 ;  /* 0x000000ffff067224 */ /* 0x000fe400078e000e */
[----:B------:R-:W-:-:S05]  /*34200*/  IMAD.IADD R8, R0, 0x1, R16 ;  /* 0x0000000100087824 */ /* 0x000fca00078e0210 */
[----:B------:R0:W-:Y:S01]  /*34210*/  STL [R1+0xc], R8 ;  /* 0x00000c0801007387 */ /* 0x0001e20000100800 */
[----:B------:R-:W-:Y:S05]  /*34220*/  BRA `(.L_x_5100) ;  /* 0xffffff9800a87947 */ /* 0x000fea000383ffff */
.L_x_4870:
        /* <DEDUP_REMOVED lines=8> */
.L_x_5102:
[----:B------:R-:W-:Y:S05]  /*342b0*/  BSYNC B0 ;  /* 0x0000000000007941 */ /* 0x000fea0003800000 */
.L_x_5101:
[----:B------:R-:W-:Y:S01]  /*342c0*/  IMAD.MOV.U32 R0, RZ, RZ, R14 ;  /* 0x000000ffff007224 */ /* 0x000fe200078e000e */
[----:B------:R-:W-:Y:S06]  /*342d0*/  BRA `(.L_x_5103) ;  /* 0xffffff9800947947 */ /* 0x000fec000383ffff */
.L_x_4876:
[----:B0-----:R0:W1:Y:S02]  /*342e0*/  SYNCS.PHASECHK.TRANS64.TRYWAIT P0, [R0+URZ+0x2a820], R3 ;  /* 0x02a82003000075a7 */ /* 0x001064000800017f */
[----:B-1----:R-:W-:Y:S05]  /*342f0*/  @!P0 NANOSLEEP.SYNCS 0x989680 ;  /* 0x009896800000895d */ /* 0x002fea0003900000 */
[----:B------:R-:W1:Y:S02]  /*34300*/  @!P0 SYNCS.PHASECHK.TRANS64 P0, [R0+URZ+0x2a820], R3 ;  /* 0x02a82003000085a7 */ /* 0x000e64000800007f */
[----:B-1----:R-:W-:Y:S05]  /*34310*/  @!P0 BRA `(.L_x_4876) ;  /* 0xfffffffc00f08947 */ /* 0x002fea000383ffff */
[----:B------:R-:W-:Y:S05]  /*34320*/  BRA `(.L_x_5104) ;  /* 0xffffffa400387947 */ /* 0x000fea000383ffff */
.L_x_4877:
        /* <DEDUP_REMOVED lines=11> */
.L_x_5106:
[----:B------:R-:W-:Y:S05]  /*343e0*/  BSYNC B0 ;  /* 0x0000000000007941 */ /* 0x000fea0003800000 */
.L_x_5105:
[----:B------:R-:W-:Y:S05]  /*343f0*/  BRA `(.L_x_5107) ;  /* 0xffffffa400207947 */ /* 0x000fea000383ffff */
.L_x_4878:
[----:B------:R-:W-:Y:S01]  /*34400*/  BSSY B0, `(.L_x_5108) ;  /* 0x0000006000007945 */ /* 0x000fe20003800000 */
[----:B------:R-:W-:-:S07]  /*34410*/  IMAD.MOV.U32 R15, RZ, RZ, -0x1 ;  /* 0xffffffffff0f7424 */ /* 0x000fce00078e00ff */
[----:B01----:R-:W-:Y:S05]  /*34420*/  WARPSYNC.COLLECTIVE R15, `(.L_x_5109) ;  /* 0x000000000f0c7348 */ /* 0x003fea0003c00000 */
[----:B------:R-:W-:Y:S02]  /*34430*/  ELECT P6, UR62, PT ;  /* 0x00000000003e782f */ /* 0x000fe400038c0000 */
[----:B------:R-:W-:Y:S01]  /*34440*/  MOV R14, UR62 ;  /* 0x0000003e000e7c02 */ /* 0x000fe20008000f00 */
[----:B01----:R-:W-:Y:S10]  /*34450*/  ENDCOLLECTIVE ;  /* 0x000000000000791b */ /* 0x003ff40003800000 */
.L_x_5109:
[----:B------:R-:W-:Y:S05]  /*34460*/  BSYNC B0 ;  /* 0x0000000000007941 */ /* 0x000fea0003800000 */
.L_x_5108:
[----:B------:R-:W-:Y:S05]  /*34470*/  BRA `(.L_x_5110) ;  /* 0xffffffa400147947 */ /* 0x000fea000383ffff */
.L_x_4880:
[----:B0-----:R0:W1:Y:S02]  /*34480*/  SYNCS.PHASECHK.TRANS64.TRYWAIT P1, [R6+URZ], R5 ;  /* 0x00000005060075a7 */ /* 0x001064000802017f */
[----:B-1----:R-:W-:Y:S05]  /*34490*/  @!P1 NANOSLEEP.SYNCS 0x989680 ;  /* 0x009896800000995d */ /* 0x002fea0003900000 */
[----:B------:R-:W1:Y:S02]  /*344a0*/  @!P1 SYNCS.PHASECHK.TRANS64 P1, [R6+URZ], R5 ;  /* 0x00000005060095a7 */ /* 0x000e64000802007f */
[----:B-1----:R-:W-:Y:S05]  /*344b0*/  @!P1 BRA `(.L_x_4880) ;  /* 0xfffffffc00f09947 */ /* 0x002fea000383ffff */
[----:B------:R-:W-:Y:S05]  /*344c0*/  BRA `(.L_x_5111) ;  /* 0xffffffa400507947 */ /* 0x000fea000383ffff */
.L_x_4881:
[----:B-1----:R1:W2:Y:S02]  /*344d0*/  SYNCS.PHASECHK.TRANS64.TRYWAIT P1, [R7+URZ], R2 ;  /* 0x00000002070075a7 */ /* 0x0022a4000802017f */
[----:B--2---:R-:W-:Y:S05]  /*344e0*/  @!P1 NANOSLEEP.SYNCS 0x989680 ;  /* 0x009896800000995d */ /* 0x004fea0003900000 */
[----:B------:R-:W2:Y:S02]  /*344f0*/  @!P1 SYNCS.PHASECHK.TRANS64 P1, [R7+URZ], R2 ;  /* 0x00000002070095a7 */ /* 0x000ea4000802007f */
[----:B--2---:R-:W-:Y:S05]  /*34500*/  @!P1 BRA `(.L_x_4881) ;  /* 0xfffffffc00f09947 */ /* 0x004fea000383ffff */
[----:B------:R-:W-:Y:S05]  /*34510*/  BRA `(.L_x_5112) ;  /* 0xffffffa400447947 */ /* 0x000fea000383ffff */
.L_x_4883:
[----:B--2---:R2:W3:Y:S02]  /*34520*/  SYNCS.PHASECHK.TRANS64.TRYWAIT P1, [R4+URZ+0x2a860], R5 ;  /* 0x02a86005040075a7 */ /* 0x0044e4000802017f */
[----:B---3--:R-:W-:Y:S05]  /*34530*/  @!P1 NANOSLEEP.SYNCS 0x989680 ;  /* 0x009896800000995d */ /* 0x008fea0003900000 */
[----:B------:R-:W3:Y:S02]  /*34540*/  @!P1 SYNCS.PHASECHK.TRANS64 P1, [R4+URZ+0x2a860], R5 ;  /* 0x02a86005040095a7 */ /* 0x000ee4000802007f */
[----:B---3--:R-:W-:Y:S05]  /*34550*/  @!P1 BRA `(.L_x_4883) ;  /* 0xfffffffc00f09947 */ /* 0x008fea000383ffff */
[----:B------:R-:W-:Y:S05]  /*34560*/  BRA `(.L_x_5113) ;  /* 0xffffffa400487947 */ /* 0x000fea000383ffff */
.L_x_4885:
[----:B---3--:R3:W4:Y:S02]  /*34570*/  SYNCS.PHASECHK.TRANS64.TRYWAIT P1, [R3+URZ+0x2a860], R2 ;  /* 0x02a86002030075a7 */ /* 0x008724000802017f */
[----:B----4-:R-:W-:Y:S05]  /*34580*/  @!P1 NANOSLEEP.SYNCS 0x989680 ;  /* 0x009896800000995d */ /* 0x010fea0003900000 */
[----:B------:R-:W4:Y:S02]  /*34590*/  @!P1 SYNCS.PHASECHK.TRANS64 P1, [R3+URZ+0x2a860], R2 ;  /* 0x02a86002030095a7 */ /* 0x000f24000802007f */
[----:B----4-:R-:W-:Y:S05]  /*345a0*/  @!P1 BRA `(.L_x_4885) ;  /* 0xfffffffc00f09947 */ /* 0x010fea000383ffff */
[----:B------:R-:W-:Y:S05]  /*345b0*/  BRA `(.L_x_5114) ;  /* 0xffffffa400487947 */ /* 0x000fea000383ffff */
.L_x_4887:
[----:B----4-:R4:W0:Y:S02]  /*345c0*/  SYNCS.PHASECHK.TRANS64.TRYWAIT P0, [R4+URZ+0x2a880], R5 ;  /* 0x02a88005040075a7 */ /* 0x010824000800017f */
[----:B0-----:R-:W-:Y:S05]  /*345d0*/  @!P0 NANOSLEEP.SYNCS 0x989680 ;  /* 0x009896800000895d */ /* 0x001fea0003900000 */
[----:B------:R-:W0:Y:S02]  /*345e0*/  @!P0 SYNCS.PHASECHK.TRANS64 P0, [R4+URZ+0x2a880], R5 ;  /* 0x02a88005040085a7 */ /* 0x000e24000800007f */
[----:B0-----:R-:W-:Y:S05]  /*345f0*/  @!P0 BRA `(.L_x_4887) ;  /* 0xfffffffc00f08947 */ /* 0x001fea000383ffff */
[----:B------:R-:W-:Y:S05]  /*34600*/  BRA `(.L_x_4888) ;  /* 0xffffffa400447947 */ /* 0x000fea000383ffff */
.L_x_5115:
        /* <DEDUP_REMOVED lines=15> */
.L_x_13352:


//--------------------- .text._ZN7cutlass13device_kernelIN5flash11enable_sm90INS1_16FlashAttnFwdSm90INS1_25CollectiveMainloopFwdSm90ILi2EN4cute5tupleIJNS5_1CILi1EEES8_S8_EEENS6_IJNS7_ILi128EEENS7_ILi160EEENS7_ILi192EEEEEELi192ENS_12float_e4m3_tEfNS_4arch4Sm90ELb1ELb0ELb1ELb0ELb0ELb0ELb0ELb1ELb1ELb1ELb1ELb0EEENS1_21CollectiveEpilogueFwdINS6_IJSA_SC_SB_EEES9_NS_10bfloat16_tESG_Li256ELb0ELb1ELb1ELb1EEENS1_19SingleTileSchedulerILb0ELb1ELb1ELi128EEEEEEEEEvNT_6ParamsE --------------------------
	.section	.text._ZN7cutlass13device_kernelIN5flash11enable_sm90INS1_16FlashAttnFwdSm90INS1_25CollectiveMainloopFwdSm90ILi2EN4cute5tupleIJNS5_1CILi1EEES8_S8_EEENS6_IJNS7_ILi128EEENS7_ILi160EEENS7_ILi192EEEEEELi192ENS_12float_e4m3_tEfNS_4arch4Sm90ELb1ELb0ELb1ELb0ELb0ELb0ELb0ELb1ELb1ELb1ELb1ELb0EEENS1_21CollectiveEpilogueFwdINS6_IJSA_SC_SB_EEES9_NS_10bfloat16_tESG_Li256ELb0ELb1ELb1ELb1EEENS1_19SingleTileSchedulerILb0ELb1ELb1ELi128EEEEEEEEEvNT_6ParamsE,"ax",@progbits
	.align	128
.text._ZN7cutlass13device_kernelIN5flash11enable_sm90INS1_16FlashAttnFwdSm90INS1_25CollectiveMainloopFwdSm90ILi2EN4cute5tupleIJNS5_1CILi1EEES8_S8_EEENS6_IJNS7_ILi128EEENS7_ILi160EEENS7_ILi192EEEEEELi192ENS_12float_e4m3_tEfNS_4arch4Sm90ELb1ELb0ELb1ELb0ELb0ELb0ELb0ELb1ELb1ELb1ELb1ELb0EEENS1_21CollectiveEpilogueFwdINS6_IJSA_SC_SB_EEES9_NS_10bfloat16_tESG_Li256ELb0ELb1ELb1ELb1EEENS1_19SingleTileSchedulerILb0ELb1ELb1ELi128EEEEEEEEEvNT_6ParamsE:
        .type           _ZN7cutlass13device_kernelIN5flash11enable_sm90INS1_16FlashAttnFwdSm90INS1_25CollectiveMainloopFwdSm90ILi2EN4cute5tupleIJNS5_1CILi1EEES8_S8_EEENS6_IJNS7_ILi128EEENS7_ILi160EEENS7_ILi192EEEEEELi192ENS_12float_e4m3_tEfNS_4arch4Sm90ELb1ELb0ELb1ELb0ELb0ELb0ELb0ELb1ELb1ELb1ELb1ELb0EEENS1_21CollectiveEpilogueFwdINS6_IJSA_SC_SB_EEES9_NS_10bfloat16_tESG_Li256ELb0ELb1ELb1ELb1EEENS1_19SingleTileSchedulerILb0ELb1ELb1ELi128EEEEEEEEEvNT_6ParamsE,@function
        .size           _ZN7cutlass13device_kernelIN5flash11enable_sm90INS1_16FlashAttnFwdSm90INS1_25CollectiveMainloopFwdSm90ILi2EN4cute5tupleIJNS5_1CILi1EEES8_S8_EEENS6_IJNS7_ILi128EEENS7_ILi160EEENS7_ILi192EEEEEELi192ENS_12float_e4m3_tEfNS_4arch4Sm90ELb1ELb0ELb1ELb0ELb0ELb0ELb0ELb1ELb1ELb1ELb1ELb0EEENS1_21CollectiveEpilogueFwdINS6_IJSA_SC_SB_EEES9_NS_10bfloat16_tESG_Li256ELb0ELb1ELb1ELb1EEENS1_19SingleTileSchedulerILb0ELb1ELb1ELi128EEEEEEEEEvNT_6ParamsE,(.L_x_13353 - _ZN7cutlass13device_kernelIN5flash11enable_sm90INS1_16FlashAttnFwdSm90INS1_25CollectiveMainloopFwdSm90ILi2EN4cute5tupleIJNS5_1CILi1EEES8_S8_EEENS6_IJNS7_ILi128EEENS7_ILi160EEENS7_ILi192EEEEEELi192ENS_12float_e4m3_tEfNS_4arch4Sm90ELb1ELb0ELb1ELb0ELb0ELb0ELb0ELb1ELb1ELb1ELb1ELb0EEENS1_21CollectiveEpilogueFwdINS6_IJSA_SC_SB_EEES9_NS_10bfloat16_tESG_Li256ELb0ELb1ELb1ELb1EEENS1_19SingleTileSchedulerILb0ELb1ELb1ELi128EEEEEEEEEvNT_6ParamsE)
        .other          _ZN7cutlass13device_kernelIN5flash11enable_sm90INS1_16FlashAttnFwdSm90INS1_25CollectiveMainloopFwdSm90ILi2EN4cute5tupleIJNS5_1CILi1EEES8_S8_EEENS6_IJNS7_ILi128EEENS7_ILi160EEENS7_ILi192EEEEEELi192ENS_12float_e4m3_tEfNS_4arch4Sm90ELb1ELb0ELb1ELb0ELb0ELb0ELb0ELb1ELb1ELb1ELb1ELb0EEENS1_21CollectiveEpilogueFwdINS6_IJSA_SC_SB_EEES9_NS_10bfloat16_tESG_Li256ELb0ELb1ELb1ELb1EEENS1_19SingleTileSchedulerILb0ELb1ELb1ELi128EEEEEEEEEvNT_6ParamsE,@"STO_CUDA_ENTRY STV_DEFAULT"
_ZN7cutlass13device_kernelIN5flash11enable_sm90INS1_16FlashAttnFwdSm90INS1_25CollectiveMainloopFwdSm90ILi2EN4cute5tupleIJNS5_1CILi1EEES8_S8_EEENS6_IJNS7_ILi128EEENS7_ILi160EEENS7_ILi192EEEEEELi192ENS_12float_e4m3_tEfNS_4arch4Sm90ELb1ELb0ELb1ELb0ELb0ELb0ELb0ELb1ELb1ELb1ELb1ELb0EEENS1_21CollectiveEpilogueFwdINS6_IJSA_SC_SB_EEES9_NS_10bfloat16_tESG_Li256ELb0ELb1ELb1ELb1EEENS1_19SingleTileSchedulerILb0ELb1ELb1ELi128EEEEEEEEEvNT_6ParamsE:
        /* <DEDUP_REMOVED lines=17> */
.L_x_5117:
[----:B------:R-:W-:Y:S05]  /*0110*/  BSYNC B0 ;  /* 0x0000000000007941 */ /* 0x000fea0003800000 */
.L_x_5116:
        /* <DEDUP_REMOVED lines=40> */
.L_x_5118:
        /* <DEDUP_REMOVED lines=22> */
.L_x_5119:
        /* <DEDUP_REMOVED lines=18> */
.L_x_5120:
        /* <DEDUP_REMOVED lines=22> */
.L_x_5121:
        /* <DEDUP_REMOVED lines=22> */
.L_x_5122:
        /* <DEDUP_REMOVED lines=9> */
.L_x_5125:
        /* <DEDUP_REMOVED lines=47> */
[----:B------:R-:W-:Y:S02]  /*0c60*/  IMAD.IADD R0, R3, 0x1, R0 ;  /* 0x0000000103007824 */ /* 0x000fe400078e0200 */
[----:B------:R-:W-:-:S04]  /*0c70*/  IMAD.HI R2, R2, 0x66666667, RZ ;  /* 0x6666666702027827 */ /* 0x000fc800078e02ff */
[----:B------:R-:W-:Y:S01]  /*0c80*/  IMAD.HI R0, R0, 0x66666667, RZ ;  /* 0x6666666700007827 */ /* 0x000fe200078e02ff */
[----:B------:R-:W-:-:S04]  /*0c90*/  SHF.R.U32.HI R3, RZ, 0x1f, R2 ;  /* 0x0000001fff037819 */ /* 0x000fc80000011602 */
[----:B------:R-:W-:Y:S02]  /*0ca0*/  SHF.R.U32.HI R5, RZ, 0x1f, R0 ;  /* 0x0000001fff057819 */ /* 0x000fe40000011600 */
[----:B------:R-:W-:Y:S02]  /*0cb0*/  LEA.HI.SX32 R3, R2, R3, 0x1a ;  /* 0x0000000302037211 */ /* 0x000fe400078fd2ff */
[----:B------:R-:W-:-:S04]  /*0cc0*/  LEA.HI.SX32 R0, R0, R5, 0x1a ;  /* 0x0000000500007211 */ /* 0x000fc800078fd2ff */
[----:B------:R-:W-:-:S04]  /*0cd0*/  VIMNMX R11, R3, R0, PT ;  /* 0x00000000030b7248 */ /* 0x000fc80003fe0100 */
[----:B------:R-:W-:-:S13]  /*0ce0*/  ISETP.GE.AND P1, PT, R11, 0x1, PT ;  /* 0x000000010b00780c */ /* 0x000fda0003f26270 */
[----:B0-----:R-:W-:Y:S05]  /*0cf0*/  @!P1 BRA `(.L_x_5127) ;  /* 0x00000000006c9947 */ /* 0x001fea0003800000 */
[-C--:B------:R-:W-:Y:S02]  /*0d00*/  IABS R7, R4.reuse ;  /* 0x0000000400077213 */ /* 0x080fe40000000000 */
        /* <DEDUP_REMOVED lines=26> */
.L_x_5127:
[-C--:B------:R-:W-:Y:S01]  /*0eb0*/  IMAD R18, R18, R23.reuse, RZ ;  /* 0x0000001712127224 */ /* 0x080fe200078e02ff */
[----:B------:R-:W-:Y:S01]  /*0ec0*/  USHF.R.S32.HI UR37, URZ, 0x1f, UR36 ;  /* 0x0000001f3f257899 */ /* 0x000fe20008011424 */
[----:B------:R-:W-:Y:S01]  /*0ed0*/  VIADD R105, R10, 0xffffff80 ;  /* 0xffffff800a697836 */ /* 0x000fe20000000000 */
[----:B------:R-:W-:Y:S01]  /*0ee0*/  PLOP3.LUT P0, PT, PT, PT, PT, 0x80, 0x0 ;  /* 0x000000000000781c */ /* 0x000fe20003f0f070 */
[----:B------:R-:W-:Y:S01]  /*0ef0*/  IMAD.MOV.U32 R0, RZ, RZ, RZ ;  /* 0x000000ffff007224 */ /* 0x000fe200078e00ff */
[----:B------:R-:W-:Y:S02]  /*0f00*/  VIADDMNMX R23, R18, R23, R11, PT ;  /* 0x0000001712177246 */ /* 0x000fe4000380010b */
[----:B------:R-:W-:Y:S01]  /*0f10*/  CS2R R10, SRZ ;  /* 0x00000000000a7805 */ /* 0x000fe2000001ff00 */
[----:B------:R-:W-:Y:S01]  /*0f20*/  IMAD.MOV.U32 R2, RZ, RZ, RZ ;  /* 0x000000ffff027224 */ /* 0x000fe200078e00ff */
[----:B------:R-:W-:Y:S02]  /*0f30*/  CS2R R48, SRZ ;  /* 0x0000000000307805 */ /* 0x000fe4000001ff00 */
[----:B------:R-:W-:Y:S01]  /*0f40*/  ISETP.GT.AND P1, PT, R23, R18, PT ;  /* 0x000000121700720c */ /* 0x000fe20003f24270 */
        /* <DEDUP_REMOVED lines=40> */
[----:B------:R-:W-:Y:S01]  /*11d0*/  CS2R R98, SRZ ;  /* 0x0000000000627805 */ /* 0x000fe2000001ff00 */
[----:B------:R-:W-:Y:S01]  /*11e0*/  IMAD.MOV.U32 R79, RZ, RZ, RZ ;  /* 0x000000ffff4f7224 */ /* 0x000fe200078e00ff */
[----:B------:R-:W-:Y:S02]  /*11f0*/  CS2R R108, SRZ ;  /* 0x00000000006c7805 */ /* 0x000fe4000001ff00 */
[----:B------:R-:W-:Y:S02]  /*1200*/  CS2R R110, SRZ ;  /* 0x00000000006e7805 */ /* 0x000fe4000001ff00 */
[----:B------:R-:W-:Y:S02]  /*1210*/  CS2R R106, SRZ ;  /* 0x00000000006a7805 */ /* 0x000fe4000001ff00 */
[----:B------:R-:W-:-:S02]  /*1220*/  CS2R R112, SRZ ;  /* 0x0000000000707805 */ /* 0x000fc4000001ff00 */
[----:B------:R-:W-:Y:S01]  /*1230*/  CS2R R116, SRZ ;  /* 0x0000000000747805 */ /* 0x000fe2000001ff00 */
[----:B------:R-:W-:Y:S01]  /*1240*/  IMAD.MOV.U32 R126, RZ, RZ, RZ ;  /* 0x000000ffff7e7224 */ /* 0x000fe200078e00ff */
[----:B------:R-:W-:Y:S02]  /*1250*/  CS2R R118, SRZ ;  /* 0x0000000000767805 */ /* 0x000fe4000001ff00 */
[----:B------:R-:W-:Y:S01]  /*1260*/  CS2R R114, SRZ ;  /* 0x0000000000727805 */ /* 0x000fe2000001ff00 */
[----:B------:R-:W-:Y:S01]  /*1270*/  IMAD R104, R16, R27, RZ ;  /* 0x0000001b10687224 */ /* 0x000fe200078e02ff */
        /* <DEDUP_REMOVED lines=35> */
.L_x_5129:
        /* <DEDUP_REMOVED lines=45> */
.L_x_5226:
[----:B------:R-:W-:Y:S05]  /*1780*/  @!P1 BRA `(.L_x_5131) ;  /* 0x0000000000049947 */ /* 0x000fea0003800000 */
[----:B------:R-:W-:Y:S01]  /*1790*/  BPT.TRAP 0x1 ;  /* 0x000000040000795c */ /* 0x000fe20000300000 */
.L_x_5131:
[----:B------:R1:W2:Y:S01]  /*17a0*/  SYNCS.PHASECHK.TRANS64.TRYWAIT P2, [UR40+0x33430], R6 ;  /* 0x03343006ff0075a7 */ /* 0x0002a20008040168 */
[----:B------:R-:W-:Y:S05]  /*17b0*/  @!P1 BRA `(.L_x_5132) ;  /* 0x0000000000049947 */ /* 0x000fea0003800000 */
[----:B------:R-:W-:Y:S01]  /*17c0*/  BPT.TRAP 0x1 ;  /* 0x000000040000795c */ /* 0x000fe20000300000 */
.L_x_5132:
[----:B------:R-:W3:Y:S02]  /*17d0*/  S2R R2, SR_TID.X ;  /* 0x0000000000027919 */ /* 0x000ee40000002100 */
[----:B---3--:R-:W-:-:S04]  /*17e0*/  LOP3.LUT R2, R2, 0x7f, RZ, 0xc0, !PT ;  /* 0x0000007f02027812 */ /* 0x008fc800078ec0ff */
[----:B------:R-:W-:Y:S01]  /*17f0*/  ISETP.NE.AND P0, PT, R2, RZ, PT ;  /* 0x000000ff0200720c */ /* 0x000fe20003f05270 */
[----:B------:R-:W-:-:S05]  /*1800*/  IMAD.U32 R2, RZ, RZ, UR42 ;  /* 0x0000002aff027e24 */ /* 0x000fca000f8e00ff */
[----:B------:R-:W-:Y:S01]  /*1810*/  LOP3.LUT R2, R2, 0x10000, RZ, 0xfc, !PT ;  /* 0x0001000002027812 */ /* 0x000fe200078efcff */
[----:B--2---:R-:W-:Y:S06]  /*1820*/  @P2 BRA `(.L_x_5133) ;  /* 0x0000000000082947 */ /* 0x004fec0003800000 */
[----:B------:R-:W2:Y:S02]  /*1830*/  SYNCS.PHASECHK.TRANS64.TRYWAIT P2, [UR40+0x33430], R6 ;  /* 0x03343006ff0075a7 */ /* 0x000ea40008040168 */
[----:B--2---:R-:W-:Y:S05]  /*1840*/  @!P2 BRA `(.L_x_5134) ;  /* 0x00000140008ca947 */ /* 0x004fea0003800000 */
.L_x_5133:
[----:B------:R-:W-:Y:S05]  /*1850*/  WARPSYNC.ALL ;  /* 0x0000000000007948 */ /* 0x000fea0003800000 */
[----:B0-----:R-:W-:Y:S01]  /*1860*/  IMAD.MOV.U32 R3, RZ, RZ, -0x7fffffe0 ;  /* 0x80000020ff037424 */ /* 0x001fe200078e00ff */
[----:B------:R-:W-:Y:S01]  /*1870*/  UIADD3 UR4, UR40, 0x24200, URZ ;  /* 0x0002420028047890 */ /* 0x000fe2000fffe03f */
[C---:B------:R-:W-:Y:S01]  /*1880*/  R2UR UR8, R2.reuse ;  /* 0x00000000020872ca */ /* 0x040fe200000e0000 */
[----:B------:R-:W-:Y:S02]  /*1890*/  WARPGROUP.ARRIVE ;  /* 0x00000000000079c5 */ /* 0x000fe40000000000 */
        /* <DEDUP_REMOVED lines=23> */
[----:B------:R-:W0:Y:S01]  /*1a10*/  LDC R8, c[0x0][0x448] ;  /* 0x00011200ff087b82 */ /* 0x000e220000000800 */
[----:B------:R-:W-:Y:S01]  /*1a20*/  UIADD3 UR4, UR52, 0x200, URZ ;  /* 0x0000020034047890 */ /* 0x000fe2000fffe03f */
[----:B------:R-:W-:Y:S01]  /*1a30*/  LEA.HI R108, R108, R105, RZ, 0x2 ;  /* 0x000000696c6c7211 */ /* 0x000fe200078f10ff */
[----:B------:R-:W-:Y:S01]  /*1a40*/  UMOV UR22, UR8 ;  /* 0x0000000800167c82 */ /* 0x000fe20008000000 */
[----:B------:R-:W-:Y:S01]  /*1a50*/  UMOV UR15, 0x80000020 ;  /* 0x80000020000f7882 */ /* 0x000fe20000000000 */
[----:B------:R-:W-:Y:S01]  /*1a60*/  UMOV UR5, 0x80000020 ;  /* 0x8000002000057882 */ /* 0x000fe20000000000 */
[----:B------:R-:W-:Y:S01]  /*1a70*/  UMOV UR18, UR10 ;  /* 0x0000000a00127c82 */ /* 0x000fe20008000000 */
[----:B------:R-:W-:Y:S01]  /*1a80*/  UIADD3 UR10, UR52, 0x2, URZ ;  /* 0x00000002340a7890 */ /* 0x000fe2000fffe03f */
[----:B------:R-:W-:Y:S01]  /*1a90*/  LOP3.LUT R108, R108, 0xfffffffc, RZ, 0xc0, !PT ;  /* 0xfffffffc6c6c7812 */ /* 0x000fe200078ec0ff */
[----:B------:R-:W-:Y:S01]  /*1aa0*/  UMOV UR14, UR4 ;  /* 0x00000004000e7c82 */ /* 0x000fe20008000000 */
[----:B------:R-:W-:Y:S01]  /*1ab0*/  UIADD3 UR7, UR6, 0x2, URZ ;  /* 0x0000000206077890 */ /* 0x000fe2000fffe03f */
[----:B------:R-:W3:Y:S01]  /*1ac0*/  S2UR UR42, SR_CgaCtaId ;  /* 0x00000000002a79c3 */ /* 0x000ee20000008800 */
[----:B------:R-:W-:Y:S01]  /*1ad0*/  UMOV UR9, UR5 ;  /* 0x0000000500097c82 */ /* 0x000fe20008000000 */
[----:B------:R-:W-:Y:S01]  /*1ae0*/  UMOV UR11, 0x80000020 ;  /* 0x80000020000b7882 */ /* 0x000fe20000000000 */
[----:B------:R-:W-:Y:S01]  /*1af0*/  IMAD.IADD R108, R105, 0x1, -R108 ;  /* 0x00000001696c7824 */ /* 0x000fe200078e0a6c */
[----:B------:R-:W-:-:S02]  /*1b00*/  UMOV UR54, URZ ;  /* 0x0000003f00367c82 */ /* 0x000fc40008000000 */
[----:B------:R-:W-:Y:S01]  /*1b10*/  UMOV UR4, UR7 ;  /* 0x0000000700047c82 */ /* 0x000fe20008000000 */
[----:B------:R-:W-:Y:S01]  /*1b20*/  UIADD3 UR7, UR52, 0x102, URZ ;  /* 0x0000010234077890 */ /* 0x000fe2000fffe03f */
[----:B------:R-:W-:Y:S01]  /*1b30*/  UMOV UR8, UR4 ;  /* 0x0000000400087c82 */ /* 0x000fe20008000000 */
[----:B0-----:R-:W-:Y:S02]  /*1b40*/  ISETP.NE.AND P2, PT, R8, 0x1, PT ;  /* 0x000000010800780c */ /* 0x001fe40003f45270 */
[----:B------:R-:W-:-:S05]  /*1b50*/  LOP3.LUT R8, R107, 0xffffff80, RZ, 0xc0, !PT ;  /* 0xffffff806b087812 */ /* 0x000fca00078ec0ff */
[----:B------:R-:W-:Y:S01]  /*1b60*/  IMAD.IADD R8, R105, 0x1, -R8 ;  /* 0x0000000169087824 */ /* 0x000fe200078e0a08 */
[----:B------:R-:W-:Y:S02]  /*1b70*/  WARPGROUP.DEPBAR.LE gsb0, 0x0 ;  /* 0x00008000000079c5 */ /* 0x000fe40000010000 */
[----:B------:R-:W-:-:S06]  /*1b80*/  WARPGROUP.ARRIVE ;  /* 0x00000000000079c5 */ /* 0x000fcc0000000000 */
[----:B------:R-:W-:Y:S03]  /*1b90*/  QGMMA.64x32x32.F32.E4M3.E4M3 R72, gdesc[UR24], RZ, !UPT, gsb0 ;  /* 0x00600000184879f3 */ /* 0x000fe6000c0008ff */
[----:B------:R-:W-:Y:S02]  /*1ba0*/  WARPGROUP.DEPBAR.LE gsb0, 0x0 ;  /* 0x00008000000079c5 */ /* 0x000fe40000010000 */
[----:B------:R-:W-:-:S06]  /*1bb0*/  WARPGROUP.ARRIVE ;  /* 0x00000000000079c5 */ /* 0x000fcc0000000000 */
[----:B------:R-:W-:Y:S01]  /*1bc0*/  QGMMA.64x32x32.F32.E4M3.E4M3 R56, gdesc[UR20], RZ, !UPT, gsb0 ;  /* 0x00600000143879f3 */ /* 0x000fe2000c0008ff */
[----:B------:R-:W-:Y:S02]  /*1bd0*/  UIADD3 UR20, UR6, 0x402, URZ ;  /* 0x0000040206147890 */ /* 0x000fe4000fffe03f */
[----:B------:R-:W-:Y:S01]  /*1be0*/  UIADD3 UR22, UR52, 0x502, URZ ;  /* 0x0000050234167890 */ /* 0x000fe2000fffe03f */
[----:B------:R-:W-:Y:S01]  /*1bf0*/  UMOV UR21, 0x80000020 ;  /* 0x8000002000157882 */ /* 0x000fe20000000000 */
[----:B------:R-:W-:Y:S01]  /*1c00*/  UMOV UR23, 0x80000020 ;  /* 0x8000002000177882 */ /* 0x000fe20000000000 */
        /* <DEDUP_REMOVED lines=11> */
[----:B------:R-:W-:Y:S02]  /*1cc0*/  UIADD3 UR13, UR6, 0x200, URZ ;  /* 0x00000200060d7890 */ /* 0x000fe4000fffe03f */
        /* <DEDUP_REMOVED lines=38> */
[----:B------:R-:W-:Y:S01]  /*1f30*/  UMOV UR10, UR12 ;  /* 0x0000000c000a7c82 */ /* 0x000fe20008000000 */
[----:B------:R-:W-:Y:S01]  /*1f40*/  UMOV UR11, 0x80000020 ;  /* 0x80000020000b7882 */ /* 0x000fe20000000000 */
        /* <DEDUP_REMOVED lines=19> */
[----:B------:R-:W-:Y:S01]  /*2080*/  UMOV UR14, UR16 ;  /* 0x00000010000e7c82 */ /* 0x000fe20008000000 */
[----:B------:R-:W-:Y:S02]  /*2090*/  UIADD3 UR16, UR6, 0x400, URZ ;  /* 0x0000040006107890 */ /* 0x000fe4000fffe03f */
        /* <DEDUP_REMOVED lines=70> */
[C---:B--2---:R-:W-:Y:S01]  /*2500*/  FMUL.FTZ R5, R0.reuse, R88 ;  /* 0x0000005800057220 */ /* 0x044fe20000410000 */
[C---:B-1----:R-:W-:Y:S01]  /*2510*/  FMUL.FTZ R6, R0.reuse, R92 ;  /* 0x0000005c00067220 */ /* 0x042fe20000410000 */
[----:B------:R-:W0:Y:S01]  /*2520*/  @P2 LDC R88, c[0x0][0x450] ;  /* 0x00011400ff582b82 */ /* 0x000e220000000800 */
[C---:B------:R-:W-:Y:S01]  /*2530*/  FMUL.FTZ R90, R0.reuse, R90 ;  /* 0x0000005a005a7220 */ /* 0x040fe20000410000 */
[----:B------:R-:W-:Y:S01]  /*2540*/  QGMMA.64x32x32.F32.E4M3.E4M3 R72, gdesc[UR20], R72, gsb0 ;  /* 0x00600000144879f3 */ /* 0x000fe20008000848 */
[----:B------:R-:W-:Y:S01]  /*2550*/  UIADD3 UR22, UR52, 0x602, URZ ;  /* 0x0000060234167890 */ /* 0x000fe2000fffe03f */
[C---:B------:R-:W-:Y:S01]  /*2560*/  FMUL.FTZ R91, R0.reuse, R91 ;  /* 0x0000005b005b7220 */ /* 0x040fe20000410000 */
[----:B------:R-:W-:Y:S01]  /*2570*/  UMOV UR23, 0x80000020 ;  /* 0x8000002000177882 */ /* 0x000fe20000000000 */
        /* <DEDUP_REMOVED lines=12> */
[----:B------:R-:W-:-:S05]  /*2640*/  FMUL.FTZ R13, R0, R101 ;  /* 0x00000065000d7220 */ /* 0x000fca0000410000 */
[----:B------:R-:W4:Y:S08]  /*2650*/  MUFU.TANH R94, R94 ;  /* 0x0000005e005e7308 */ /* 0x000f300000002400 */
[----:B------:R-:W5:Y:S08]  /*2660*/  MUFU.TANH R95, R95 ;  /* 0x0000005f005f7308 */ /* 0x000f700000002400 */
[----:B------:R-:W3:Y:S08]  /*2670*/  MUFU.TANH R98, R98 ;  /* 0x0000006200627308 */ /* 0x000ef00000002400 */
[----:B------:R-:W3:Y:S08]  /*2680*/  MUFU.TANH R99, R99 ;  /* 0x0000006300637308 */ /* 0x000ef00000002400 */
[----:B------:R-:W3:Y:S01]  /*2690*/  MUFU.TANH R102, R102 ;  /* 0x0000006600667308 */ /* 0x000ee20000002400 */
[----:B------:R-:W-:-:S02]  /*26a0*/  WARPGROUP.DEPBAR.LE gsb0, 0x0 ;  /* 0x00008000000079c5 */ /* 0x000fc40000010000 */
[----:B------:R-:W-:Y:S01]  /*26b0*/  WARPGROUP.ARRIVE ;  /* 0x00000000000079c5 */ /* 0x000fe20000000000 */
[C---:B------:R-:W-:Y:S01]  /*26c0*/  FMUL.FTZ R14, R0.reuse, R72 ;  /* 0x00000048000e7220 */ /* 0x040fe20000410000 */
[C---:B------:R-:W-:Y:S01]  /*26d0*/  FMUL.FTZ R20, R0.reuse, R76 ;  /* 0x0000004c00147220 */ /* 0x040fe20000410000 */
[----:B------:R-:W-:Y:S01]  /*26e0*/  FMUL.FTZ R72, R0, R80 ;  /* 0x0000005000487220 */ /* 0x000fe20000410000 */
[----:B------:R-:W-:Y:S01]  /*26f0*/  LEA.HI R76, R106, R106, RZ, 0x1 ;  /* 0x0000006a6a4c7211 */ /* 0x000fe200078f08ff */
[C---:B------:R-:W-:Y:S01]  /*2700*/  FMUL.FTZ R21, R0.reuse, R77 ;  /* 0x0000004d00157220 */ /* 0x040fe20000410000 */
[----:B------:R-:W-:Y:S01]  /*2710*/  QGMMA.64x32x32.F32.E4M3.E4M3 R56, gdesc[UR20], R56, gsb0 ;  /* 0x00600000143879f3 */ /* 0x000fe20008000838 */
[C---:B------:R-:W-:Y:S01]  /*2720*/  FMUL.FTZ R74, R0.reuse, R74 ;  /* 0x0000004a004a7220 */ /* 0x040fe20000410000 */
[----:B------:R-:W-:Y:S01]  /*2730*/  FMUL.FTZ R78, R0, R78 ;  /* 0x0000004e004e7220 */ /* 0x000fe20000410000 */
[----:B------:R-:W-:Y:S01]  /*2740*/  LOP3.LUT R77, R76, 0x3fffffe, RZ, 0xc0, !PT ;  /* 0x03fffffe4c4d7812 */ /* 0x000fe200078ec0ff */
[----:B------:R-:W-:Y:S01]  /*2750*/  UIADD3 UR22, UR52, 0x682, URZ ;  /* 0x0000068234167890 */ /* 0x000fe2000fffe03f */
[----:B------:R1:W-:Y:S01]  /*2760*/  MUFU.TANH R118, R74 ;  /* 0x0000004a00767308 */ /* 0x0003e20000002400 */
[----:B------:R-:W-:Y:S01]  /*2770*/  FMUL.FTZ R79, R0, R79 ;  /* 0x0000004f004f7220 */ /* 0x000fe20000410000 */
[----:B------:R-:W-:Y:S01]  /*2780*/  UMOV UR23, 0x80000020 ;  /* 0x8000002000177882 */ /* 0x000fe20000000000 */
[----:B------:R-:W-:-:S02]  /*2790*/  IMAD.IADD R77, R106, 0x1, -R77 ;  /* 0x000000016a4d7824 */ /* 0x000fc400078e0a4d */
[C---:B------:R-:W-:Y:S01]  /*27a0*/  FMUL.FTZ R15, R0.reuse, R73 ;  /* 0x00000049000f7220 */ /* 0x040fe20000410000 */
[C---:B------:R-:W-:Y:S01]  /*27b0*/  FMUL.FTZ R73, R0.reuse, R81 ;  /* 0x0000005100497220 */ /* 0x040fe20000410000 */
[C---:B------:R-:W-:Y:S01]  /*27c0*/  FMUL.FTZ R75, R0.reuse, R75 ;  /* 0x0000004b004b7220 */ /* 0x040fe20000410000 */
[C---:B------:R-:W-:Y:S01]  /*27d0*/  FMUL.FTZ R82, R0.reuse, R82 ;  /* 0x0000005200527220 */ /* 0x040fe20000410000 */
[----:B------:R-:W-:Y:S01]  /*27e0*/  MUFU.TANH R120, R78 ;  /* 0x0000004e00787308 */ /* 0x000fe20000002400 */
[C---:B-1----:R-:W-:Y:S01]  /*27f0*/  FMUL.FTZ R74, R0.reuse, R84 ;  /* 0x00000054004a7220 */ /* 0x042fe20000410000 */
[C---:B------:R-:W-:Y:S01]  /*2800*/  FMUL.FTZ R83, R0.reuse, R83 ;  /* 0x0000005300537220 */ /* 0x040fe20000410000 */
[----:B------:R-:W1:Y:S01]  /*2810*/  @P2 LDC R84, c[0x0][0x44c] ;  /* 0x00011300ff542b82 */ /* 0x000e620000000800 */
[C---:B------:R-:W-:Y:S01]  /*2820*/  FMUL.FTZ R86, R0.reuse, R86 ;  /* 0x0000005600567220 */ /* 0x040fe20000410000 */
[----:B------:R-:W-:-:S03]  /*2830*/  FMUL.FTZ R87, R0, R87 ;  /* 0x0000005700577220 */ /* 0x000fc60000410000 */
[----:B------:R2:W-:Y:S08]  /*2840*/  MUFU.TANH R116, R79 ;  /* 0x0000004f00747308 */ /* 0x0005f00000002400 */
[----:B------:R-:W3:Y:S01]  /*2850*/  MUFU.TANH R103, R103 ;  /* 0x0000006700677308 */ /* 0x000ee20000002400 */
[----:B--2---:R-:W-:-:S04]  /*2860*/  LEA.HI R79, R108, R108, RZ, 0x1 ;  /* 0x0000006c6c4f7211 */ /* 0x004fc800078f08ff */
[----:B------:R-:W-:-:S03]  /*2870*/  LOP3.LUT R79, R79, 0x1ffffffe, RZ, 0xc0, !PT ;  /* 0x1ffffffe4f4f7812 */ /* 0x000fc600078ec0ff */
[----:B------:R2:W3:Y:S08]  /*2880*/  MUFU.TANH R126, R75 ;  /* 0x0000004b007e7308 */ /* 0x0004f00000002400 */
[----:B------:R-:W3:Y:S01]  /*2890*/  MUFU.TANH R82, R82 ;  /* 0x0000005200527308 */ /* 0x000ee20000002400 */
[----:B--2---:R-:W-:-:S07]  /*28a0*/  FMUL.FTZ R75, R0, R85 ;  /* 0x00000055004b7220 */ /* 0x004fce0000410000 */
[----:B------:R-:W2:Y:S01]  /*28b0*/  MUFU.TANH R83, R83 ;  /* 0x0000005300537308 */ /* 0x000ea20000002400 */
[----:B------:R-:W-:Y:S02]  /*28c0*/  WARPGROUP.DEPBAR.LE gsb0, 0x0 ;  /* 0x00008000000079c5 */ /* 0x000fe40000010000 */
[C---:B------:R-:W-:Y:S01]  /*28d0*/  FMUL.FTZ R7, R0.reuse, R58 ;  /* 0x0000003a00077220 */ /* 0x040fe20000410000 */
[C---:B------:R-:W-:Y:S01]  /*28e0*/  FMUL.FTZ R59, R0.reuse, R59 ;  /* 0x0000003b003b7220 */ /* 0x040fe20000410000 */
[----:B------:R-:W-:Y:S01]  /*28f0*/  WARPGROUP.ARRIVE ;  /* 0x00000000000079c5 */ /* 0x000fe20000000000 */
[C---:B------:R-:W-:Y:S02]  /*2900*/  FMUL.FTZ R63, R0.reuse, R63 ;  /* 0x0000003f003f7220 */ /* 0x040fe40000410000 */
[----:B------:R4:W-:Y:S01]  /*2910*/  MUFU.TANH R80, R7 ;  /* 0x0000000700507308 */ /* 0x0009e20000002400 */
[C---:B------:R-:W-:Y:S01]  /*2920*/  FMUL.FTZ R62, R0.reuse, R62 ;  /* 0x0000003e003e7220 */ /* 0x040fe20000410000 */
[C---:B------:R-:W-:Y:S01]  /*2930*/  FMUL.FTZ R66, R0.reuse, R66 ;  /* 0x0000004200427220 */ /* 0x040fe20000410000 */
[C---:B------:R-:W-:Y:S01]  /*2940*/  FMUL.FTZ R67, R0.reuse, R67 ;  /* 0x0000004300437220 */ /* 0x040fe20000410000 */
[----:B------:R-:W-:Y:S01]  /*2950*/  QGMMA.64x32x32.F32.E4M3.E4M3 R40, gdesc[UR20], R40, gsb0 ;  /* 0x00600000142879f3 */ /* 0x000fe20008000828 */
[C---:B------:R-:W-:Y:S01]  /*2960*/  FMUL.FTZ R58, R0.reuse, R60 ;  /* 0x0000003c003a7220 */ /* 0x040fe20000410000 */
[C---:B------:R-:W-:Y:S01]  /*2970*/  FMUL.FTZ R60, R0.reuse, R61 ;  /* 0x0000003d003c7220 */ /* 0x040fe20000410000 */
[C---:B------:R-:W-:Y:S01]  /*2980*/  FMUL.FTZ R61, R0.reuse, R64 ;  /* 0x00000040003d7220 */ /* 0x040fe20000410000 */
[----:B------:R0:W-:Y:S01]  /*2990*/  MUFU.TANH R96, R59 ;  /* 0x0000003b00607308 */ /* 0x0001e20000002400 */
[----:B----4-:R-:W-:Y:S01]  /*29a0*/  SHF.R.S32.HI R7, RZ, 0x1f, R8 ;  /* 0x0000001fff077819 */ /* 0x010fe20000011408 */
[C---:B------:R-:W-:Y:S01]  /*29b0*/  FMUL.FTZ R64, R0.reuse, R69 ;  /* 0x0000004500407220 */ /* 0x040fe20000410000 */
[----:B------:R-:W-:Y:S01]  /*29c0*/  UIADD3 UR22, UR52, 0x702, URZ ;  /* 0x0000070234167890 */ /* 0x000fe2000fffe03f */
[C---:B------:R-:W-:Y:S01]  /*29d0*/  FMUL.FTZ R70, R0.reuse, R70 ;  /* 0x0000004600467220 */ /* 0x040fe20000410000 */
[CC--:B------:R-:W-:Y:S01]  /*29e0*/  LEA.HI R76, R7.reuse, R8.reuse, RZ, 0x2 ;  /* 0x00000008074c7211 */ /* 0x0c0fe200078f10ff */
[----:B------:R-:W-:Y:S01]  /*29f0*/  UMOV UR23, 0x80000020 ;  /* 0x8000002000177882 */ /* 0x000fe20000000000 */
[C---:B------:R-:W-:Y:S01]  /*2a00*/  FMUL.FTZ R71, R0.reuse, R71 ;  /* 0x0000004700477220 */ /* 0x040fe20000410000 */
[----:B------:R4:W-:Y:S01]  /*2a10*/  MUFU.TANH R92, R63 ;  /* 0x0000003f005c7308 */ /* 0x0009e20000002400 */
[----:B0-----:R-:W-:Y:S01]  /*2a20*/  LEA.HI R59, R7, R8, RZ, 0x5 ;  /* 0x00000008073b7211 */ /* 0x001fe200078f28ff */
[C---:B------:R-:W-:Y:S01]  /*2a30*/  FMUL.FTZ R56, R0.reuse, R56 ;  /* 0x0000003800387220 */ /* 0x040fe20000410000 */
[--C-:B------:R-:W-:Y:S01]  /*2a40*/  SHF.R.S32.HI R7, RZ, 0x2, R76.reuse ;  /* 0x00000002ff077819 */ /* 0x100fe2000001144c */
[----:B------:R-:W-:Y:S01]  /*2a50*/  FMUL.FTZ R57, R0, R57 ;  /* 0x0000003900397220 */ /* 0x000fe20000410000 */
[----:B------:R-:W-:-:S02]  /*2a60*/  SHF.R.S32.HI R78, RZ, 0x1f, R76 ;  /* 0x0000001fff4e7819 */ /* 0x000fc4000001144c */
[----:B------:R-:W-:Y:S01]  /*2a70*/  SHF.R.S32.HI R59, RZ, 0x5, R59 ;  /* 0x00000005ff3b7819 */ /* 0x000fe2000001143b */
[----:B------:R0:W-:Y:S01]  /*2a80*/  MUFU.TANH R81, R62 ;  /* 0x0000003e00517308 */ /* 0x0001e20000002400 */
[----:B------:R-:W-:Y:S01]  /*2a90*/  LEA.HI R78, R78, R7, RZ, 0x3 ;  /* 0x000000074e4e7211 */ /* 0x000fe200078f18ff */
[----:B----4-:R-:W-:Y:S02]  /*2aa0*/  FMUL.FTZ R63, R0, R68 ;  /* 0x00000044003f7220 */ /* 0x010fe40000410000 */
[----:B------:R-:W-:Y:S01]  /*2ab0*/  IMAD R59, R59, 0x10, R22 ;  /* 0x000000103b3b7824 */ /* 0x000fe200078e0216 */
[----:B------:R-:W-:-:S03]  /*2ac0*/  LOP3.LUT R78, R78, 0xfffffff8, RZ, 0xc0, !PT ;  /* 0xfffffff84e4e7812 */ /* 0x000fc600078ec0ff */
[----:B------:R-:W4:Y:S01]  /*2ad0*/  MUFU.TANH R86, R86 ;  /* 0x0000005600567308 */ /* 0x000f220000002400 */
[----:B------:R-:W-:Y:S01]  /*2ae0*/  IADD3 R78, R59, R7, -R78 ;  /* 0x000000073b4e7210 */ /* 0x000fe20007ffe84e */
[----:B------:R-:W-:Y:S02]  /*2af0*/  IMAD.IADD R7, R108, 0x1, -R79 ;  /* 0x000000016c077824 */ /* 0x000fe400078e0a4f */
[----:B0-----:R-:W-:Y:S01]  /*2b00*/  FMUL.FTZ R62, R0, R65 ;  /* 0x00000041003e7220 */ /* 0x001fe20000410000 */
[----:B------:R-:W-:Y:S01]  /*2b10*/  LOP3.LUT R65, R76, 0x7ffffffc, RZ, 0xc0, !PT ;  /* 0x7ffffffc4c417812 */ /* 0x000fe200078ec0ff */
[----:B------:R-:W-:Y:S02]  /*2b20*/  IMAD R78, R77, 0x40, R78 ;  /* 0x000000404d4e7824 */ /* 0x000fe400078e024e */
[----:B------:R-:W0:Y:S02]  /*2b30*/  MUFU.TANH R87, R87 ;  /* 0x0000005700577308 */ /* 0x000e240000002400 */
[----:B------:R-:W-:-:S02]  /*2b40*/  IMAD.IADD R8, R8, 0x1, -R65 ;  /* 0x0000000108087824 */ /* 0x000fc400078e0a41 */
[----:B------:R-:W-:-:S04]  /*2b50*/  IMAD R7, R7, 0x8, R78 ;  /* 0x0000000807077824 */ /* 0x000fc800078e024e */
[----:B-1----:R-:W-:Y:S01]  /*2b60*/  @P2 IMAD.HI.U32 R59, R7, R84, RZ ;  /* 0x00000054073b2227 */ /* 0x002fe200078e00ff */
[----:B------:R1:W0:Y:S03]  /*2b70*/  MUFU.TANH R78, R66 ;  /* 0x00000042004e7308 */ /* 0x0002260000002400 */
[----:B------:R-:W-:Y:S01]  /*2b80*/  IMAD.MOV.U32 R77, RZ, RZ, R7 ;  /* 0x000000ffff4d7224 */ /* 0x000fe200078e0007 */
[----:B------:R-:W-:Y:S01]  /*2b90*/  @P2 SHF.R.U32.HI R77, RZ, R88, R59 ;  /* 0x00000058ff4d2219 */ /* 0x000fe2000001163b */
[----:B------:R-:W-:Y:S01]  /*2ba0*/  IMAD.MOV.U32 R84, RZ, RZ, -0xa0 ;  /* 0xffffff60ff547424 */ /* 0x000fe200078e00ff */
[----:B------:R-:W5:Y:S02]  /*2bb0*/  LDC R59, c[0x0][0x288] ;  /* 0x0000a200ff3b7b82 */ /* 0x000f640000000800 */
[----:B------:R3:W0:Y:S01]  /*2bc0*/  MUFU.TANH R88, R67 ;  /* 0x0000004300587308 */ /* 0x0006220000002400 */
[----:B------:R-:W2:Y:S01]  /*2bd0*/  SHFL.IDX PT, R68, R77, 0x1, 0x1c1f ;  /* 0x003c1f004d447f89 */ /* 0x000ea200000e0000 */
[----:B-1----:R-:W-:-:S02]  /*2be0*/  IMAD R66, R23, -0xa0, R104 ;  /* 0xffffff6017427824 */ /* 0x002fc400078e0268 */
[----:B------:R-:W-:-:S04]  /*2bf0*/  IMAD R65, R23, R84, 0xa1 ;  /* 0x000000a117417424 */ /* 0x000fc800078e0254 */
[----:B------:R-:W-:Y:S01]  /*2c00*/  IMAD R65, R8, -0x2, R65 ;  /* 0xfffffffe08417824 */ /* 0x000fe200078e0241 */
[----:B------:R-:W-:Y:S02]  /*2c10*/  WARPGROUP.DEPBAR.LE gsb0, 0x0 ;  /* 0x00008000000079c5 */ /* 0x000fe40000010000 */
[----:B---3--:R-:W-:Y:S01]  /*2c20*/  VIADD R67, R66, 0xa0 ;  /* 0x000000a042437836 */ /* 0x008fe20000000000 */
[----:B------:R-:W-:Y:S01]  /*2c30*/  WARPGROUP.ARRIVE ;  /* 0x00000000000079c5 */ /* 0x000fe20000000000 */
[----:B------:R-:W1:Y:S01]  /*2c40*/  MUFU.TANH R70, R70 ;  /* 0x0000004600467308 */ /* 0x000e620000002400 */
[----:B------:R-:W-:Y:S01]  /*2c50*/  FMUL.FTZ R42, R0, R42 ;  /* 0x0000002a002a7220 */ /* 0x000fe20000410000 */
[----:B------:R-:W-:Y:S02]  /*2c60*/  IMAD R67, R8, -0x2, R67 ;  /* 0xfffffffe08437824 */ /* 0x000fe400078e0243 */
[C---:B------:R-:W-:Y:S01]  /*2c70*/  FMUL.FTZ R43, R0.reuse, R43 ;  /* 0x0000002b002b7220 */ /* 0x040fe20000410000 */
[C---:B------:R-:W-:Y:S01]  /*2c80*/  FMUL.FTZ R46, R0.reuse, R46 ;  /* 0x0000002e002e7220 */ /* 0x040fe20000410000 */
[----:B------:R-:W-:Y:S01]  /*2c90*/  QGMMA.64x32x32.F32.E4M3.E4M3 R24, gdesc[UR20], R24, gsb0 ;  /* 0x00600000141879f3 */ /* 0x000fe20008000818 */
[C---:B------:R-:W-:Y:S01]  /*2ca0*/  FMUL.FTZ R47, R0.reuse, R47 ;  /* 0x0000002f002f7220 */ /* 0x040fe20000410000 */
[C---:B------:R-:W-:Y:S01]  /*2cb0*/  FMUL.FTZ R50, R0.reuse, R50 ;  /* 0x0000003200327220 */ /* 0x040fe20000410000 */
[----:B------:R-:W3:Y:S01]  /*2cc0*/  MUFU.TANH R71, R71 ;  /* 0x0000004700477308 */ /* 0x000ee20000002400 */
[----:B-----5:R-:W-:Y:S01]  /*2cd0*/  IADD3 R108, R65, -R59, R104 ;  /* 0x8000003b416c7210 */ /* 0x020fe20007ffe068 */
[C---:B------:R-:W-:Y:S01]  /*2ce0*/  FMUL.FTZ R65, R0.reuse, R40 ;  /* 0x0000002800417220 */ /* 0x040fe20000410000 */
[C---:B------:R-:W-:Y:S01]  /*2cf0*/  FMUL.FTZ R40, R0.reuse, R41 ;  /* 0x0000002900287220 */ /* 0x040fe20000410000 */
[----:B------:R-:W-:Y:S01]  /*2d00*/  FMUL.FTZ R51, R0, R51 ;  /* 0x0000003300337220 */ /* 0x000fe20000410000 */
[----:B--2---:R-:W-:Y:S01]  /*2d10*/  VIADDMNMX R69, R68, R108, R67, PT ;  /* 0x0000006c44457246 */ /* 0x004fe20003800143 */
[C---:B------:R-:W-:Y:S01]  /*2d20*/  FMUL.FTZ R54, R0.reuse, R54 ;  /* 0x0000003600367220 */ /* 0x040fe20000410000 */
[C---:B------:R-:W-:Y:S01]  /*2d30*/  FMUL.FTZ R55, R0.reuse, R55 ;  /* 0x0000003700377220 */ /* 0x040fe20000410000 */
[----:B------:R-:W2:Y:S01]  /*2d40*/  MUFU.TANH R42, R42 ;  /* 0x0000002a002a7308 */ /* 0x000ea20000002400 */
[C---:B------:R-:W-:Y:S01]  /*2d50*/  ISETP.GT.AND P5, PT, R69.reuse, RZ, PT ;  /* 0x000000ff4500720c */ /* 0x040fe20003fa4270 */
[C---:B------:R-:W-:Y:S01]  /*2d60*/  FMUL.FTZ R52, R0.reuse, R52 ;  /* 0x0000003400347220 */ /* 0x040fe20000410000 */
[C---:B------:R-:W-:Y:S01]  /*2d70*/  ISETP.GT.AND P6, PT, R69.reuse, 0x1, PT ;  /* 0x000000014500780c */ /* 0x040fe20003fc4270 */
[C---:B------:R-:W-:Y:S01]  /*2d80*/  FMUL.FTZ R53, R0.reuse, R53 ;  /* 0x0000003500357220 */ /* 0x040fe20000410000 */
[----:B------:R-:W-:Y:S01]  /*2d90*/  ISETP.GT.AND P3, PT, R69, 0x8, PT ;  /* 0x000000084500780c */ /* 0x000fe20003f64270 */
[----:B------:R-:W-:Y:S01]  /*2da0*/  FMUL.FTZ R45, R0, R45 ;  /* 0x0000002d002d7220 */ /* 0x000fe20000410000 */
[----:B------:R-:W-:Y:S01]  /*2db0*/  FSEL R132, R90, -INF , P5 ;  /* 0xff8000005a847808 */ /* 0x000fe20002800000 */
[----:B------:R-:W5:Y:S01]  /*2dc0*/  MUFU.TANH R66, R43 ;  /* 0x0000002b00427308 */ /* 0x000f620000002400 */
[----:B------:R-:W-:Y:S01]  /*2dd0*/  FSEL R112, R91, -INF , P6 ;  /* 0xff8000005b707808 */ /* 0x000fe20003000000 */
[C---:B------:R-:W-:Y:S01]  /*2de0*/  FMUL.FTZ R48, R0.reuse, R48 ;  /* 0x0000003000307220 */ /* 0x040fe20000410000 */
[----:B------:R-:W-:Y:S01]  /*2df0*/  ISETP.GT.AND P4, PT, R69, 0x9, PT ;  /* 0x000000094500780c */ /* 0x000fe20003f84270 */
[----:B------:R-:W-:Y:S01]  /*2e00*/  FMUL.FTZ R49, R0, R49 ;  /* 0x0000003100317220 */ /* 0x000fe20000410000 */
[----:B------:R-:W-:-:S02]  /*2e10*/  FSEL R128, R94, -INF , P3 ;  /* 0xff8000005e807808 */ /* 0x000fc40001800000 */
[----:B------:R-:W-:Y:S01]  /*2e20*/  FMNMX.FTZ R41, R132, R112, !PT ;  /* 0x0000007084297209 */ /* 0x000fe20007810000 */
[----:B------:R-:W5:Y:S01]  /*2e30*/  MUFU.TANH R46, R46 ;  /* 0x0000002e002e7308 */ /* 0x000f620000002400 */
[----:B------:R-:W-:Y:S02]  /*2e40*/  ISETP.GT.AND P5, PT, R69, 0x10, PT ;  /* 0x000000104500780c */ /* 0x000fe40003fa4270 */
[----:B------:R-:W-:Y:S02]  /*2e50*/  FSEL R114, R95, -INF , P4 ;  /* 0xff8000005f727808 */ /* 0x000fe40002000000 */
[----:B------:R-:W-:Y:S02]  /*2e60*/  FMNMX.FTZ R41, R128, R41, !PT ;  /* 0x0000002980297209 */ /* 0x000fe40007810000 */
[----:B------:R-:W-:Y:S01]  /*2e70*/  ISETP.GT.AND P3, PT, R69, 0x11, PT ;  /* 0x000000114500780c */ /* 0x000fe20003f64270 */
[----:B------:R-:W5:Y:S01]  /*2e80*/  MUFU.TANH R47, R47 ;  /* 0x0000002f002f7308 */ /* 0x000f620000002400 */
[----:B------:R-:W-:-:S02]  /*2e90*/  FSEL R130, R98, -INF , P5 ;  /* 0xff80000062827808 */ /* 0x000fc40002800000 */
[----:B------:R-:W-:Y:S02]  /*2ea0*/  FMNMX.FTZ R41, R114, R41, !PT ;  /* 0x0000002972297209 */ /* 0x000fe40007810000 */
[----:B------:R-:W-:Y:S02]  /*2eb0*/  ISETP.GT.AND P4, PT, R69, 0x18, PT ;  /* 0x000000184500780c */ /* 0x000fe40003f84270 */
[----:B------:R-:W-:Y:S01]  /*2ec0*/  FSEL R136, R99, -INF , P3 ;  /* 0xff80000063887808 */ /* 0x000fe20001800000 */
[----:B------:R-:W5:Y:S01]  /*2ed0*/  MUFU.TANH R68, R50 ;  /* 0x0000003200447308 */ /* 0x000f620000002400 */
[----:B------:R-:W-:Y:S02]  /*2ee0*/  FMNMX.FTZ R41, R130, R41, !PT ;  /* 0x0000002982297209 */ /* 0x000fe40007810000 */
[----:B------:R-:W-:Y:S02]  /*2ef0*/  ISETP.GT.AND P3, PT, R69, 0x19, PT ;  /* 0x000000194500780c */ /* 0x000fe40003f64270 */
        /* <DEDUP_REMOVED lines=8> */
[----:B------:R-:W-:Y:S01]  /*2f80*/  FSEL R118, R118, -INF , P4 ;  /* 0xff80000076767808 */ /* 0x000fe20002000000 */
[----:B------:R-:W-:-:S02]  /*2f90*/  WARPGROUP.DEPBAR.LE gsb0, 0x0 ;  /* 0x00008000000079c5 */ /* 0x000fc40000010000 */
[----:B------:R-:W-:Y:S01]  /*2fa0*/  FMNMX.FTZ R41, R124, R41, !PT ;  /* 0x000000297c297209 */ /* 0x000fe20007810000 */
[C---:B------:R-:W-:Y:S01]  /*2fb0*/  FMUL.FTZ R26, R0.reuse, R26 ;  /* 0x0000001a001a7220 */ /* 0x040fe20000410000 */
[C---:B------:R-:W-:Y:S01]  /*2fc0*/  ISETP.GT.AND P4, PT, R69.reuse, 0x28, PT ;  /* 0x000000284500780c */ /* 0x040fe20003f84270 */
[----:B------:R-:W-:Y:S01]  /*2fd0*/  FMUL.FTZ R27, R0, R27 ;  /* 0x0000001b001b7220 */ /* 0x000fe20000410000 */
[----:B------:R-:W-:Y:S01]  /*2fe0*/  FSEL R126, R126, -INF , P3 ;  /* 0xff8000007e7e7808 */ /* 0x000fe20001800000 */
[----:B------:R-:W-:Y:S01]  /*2ff0*/  MUFU.TANH R76, R26 ;  /* 0x0000001a004c7308 */ /* 0x000fe20000002400 */
[----:B------:R-:W-:Y:S01]  /*3000*/  FMNMX.FTZ R41, R118, R41, !PT ;  /* 0x0000002976297209 */ /* 0x000fe20007810000 */
[C---:B------:R-:W-:Y:S01]  /*3010*/  FMUL.FTZ R31, R0.reuse, R31 ;  /* 0x0000001f001f7220 */ /* 0x040fe20000410000 */
[C---:B------:R-:W-:Y:S01]  /*3020*/  ISETP.GT.AND P3, PT, R69.reuse, 0x29, PT ;  /* 0x000000294500780c */ /* 0x040fe20003f64270 */
[----:B------:R-:W-:Y:S01]  /*3030*/  FMUL.FTZ R35, R0, R35 ;  /* 0x0000002300237220 */ /* 0x000fe20000410000 */
[----:B------:R-:W-:Y:S01]  /*3040*/  FSEL R120, R120, -INF , P4 ;  /* 0xff80000078787808 */ /* 0x000fe20002000000 */
[----:B------:R-:W-:Y:S01]  /*3050*/  FMUL.FTZ R39, R0, R39 ;  /* 0x0000002700277220 */ /* 0x000fe20000410000 */
[----:B------:R-:W-:Y:S01]  /*3060*/  FMNMX.FTZ R41, R126, R41, !PT ;  /* 0x000000297e297209 */ /* 0x000fe20007810000 */
[----:B------:R-:W5:Y:S01]  /*3070*/  MUFU.TANH R55, R55 ;  /* 0x0000003700377308 */ /* 0x000f620000002400 */
[C---:B------:R-:W-:Y:S01]  /*3080*/  ISETP.GT.AND P4, PT, R69.reuse, 0x30, PT ;  /* 0x000000304500780c */ /* 0x040fe20003f84270 */
[----:B------:R-:W-:Y:S01]  /*3090*/  FMUL.FTZ R32, R0, R32 ;  /* 0x0000002000207220 */ /* 0x000fe20000410000 */
[----:B------:R-:W-:Y:S01]  /*30a0*/  FSEL R116, R116, -INF , P3 ;  /* 0xff80000074747808 */ /* 0x000fe20001800000 */
[----:B------:R-:W-:Y:S01]  /*30b0*/  FMUL.FTZ R33, R0, R33 ;  /* 0x0000002100217220 */ /* 0x000fe20000410000 */
[----:B------:R-:W-:Y:S01]  /*30c0*/  FMNMX.FTZ R41, R120, R41, !PT ;  /* 0x0000002978297209 */ /* 0x000fe20007810000 */
[----:B------:R-:W-:Y:S01]  /*30d0*/  FMUL.FTZ R25, R0, R25 ;  /* 0x0000001900197220 */ /* 0x000fe20000410000 */
[C---:B------:R-:W-:Y:S01]  /*30e0*/  ISETP.GT.AND P3, PT, R69.reuse, 0x31, PT ;  /* 0x000000314500780c */ /* 0x040fe20003f64270 */
[----:B------:R-:W-:Y:S01]  /*30f0*/  MUFU.TANH R31, R31 ;  /* 0x0000001f001f7308 */ /* 0x000fe20000002400 */
[----:B------:R-:W-:Y:S01]  /*3100*/  FSEL R110, R82, -INF , P4 ;  /* 0xff800000526e7808 */ /* 0x000fe20002000000 */
[----:B------:R-:W-:Y:S01]  /*3110*/  FMUL.FTZ R28, R0, R28 ;  /* 0x0000001c001c7220 */ /* 0x000fe20000410000 */
[----:B------:R-:W-:Y:S01]  /*3120*/  FMNMX.FTZ R41, R116, R41, !PT ;  /* 0x0000002974297209 */ /* 0x000fe20007810000 */
[C---:B------:R-:W-:Y:S01]  /*3130*/  FMUL.FTZ R29, R0.reuse, R29 ;  /* 0x0000001d001d7220 */ /* 0x040fe20000410000 */
[----:B------:R-:W-:Y:S01]  /*3140*/  ISETP.GT.AND P4, PT, R69, 0x38, PT ;  /* 0x000000384500780c */ /* 0x000fe20003f84270 */
[----:B------:R-:W-:Y:S01]  /*3150*/  FMUL.FTZ R24, R0, R24 ;  /* 0x0000001800187220 */ /* 0x000fe20000410000 */
[----:B------:R-:W-:Y:S01]  /*3160*/  FSEL R106, R83, -INF , P3 ;  /* 0xff800000536a7808 */ /* 0x000fe20001800000 */
[----:B------:R-:W-:Y:S01]  /*3170*/  MUFU.TANH R35, R35 ;  /* 0x0000002300237308 */ /* 0x000fe20000002400 */
[----:B------:R-:W-:Y:S01]  /*3180*/  FMNMX.FTZ R41, R110, R41, !PT ;  /* 0x000000296e297209 */ /* 0x000fe20007810000 */
[C---:B------:R-:W-:Y:S01]  /*3190*/  FMUL.FTZ R37, R0.reuse, R37 ;  /* 0x0000002500257220 */ /* 0x040fe20000410000 */
[----:B------:R-:W-:Y:S01]  /*31a0*/  ISETP.GT.AND P3, PT, R69, 0x39, PT ;  /* 0x000000394500780c */ /* 0x000fe20003f64270 */
[----:B------:R-:W-:Y:S01]  /*31b0*/  FMUL.FTZ R36, R0, R36 ;  /* 0x0000002400247220 */ /* 0x000fe20000410000 */
[----:B----4-:R-:W-:-:S02]  /*31c0*/  FSEL R102, R86, -INF , P4 ;  /* 0xff80000056667808 */ /* 0x010fc40002000000 */
[----:B------:R-:W-:Y:S01]  /*31d0*/  FMNMX.FTZ R41, R106, R41, !PT ;  /* 0x000000296a297209 */ /* 0x000fe20007810000 */
[----:B------:R-:W-:Y:S01]  /*31e0*/  MUFU.TANH R39, R39 ;  /* 0x0000002700277308 */ /* 0x000fe20000002400 */
[----:B------:R-:W-:Y:S02]  /*31f0*/  ISETP.GT.AND P4, PT, R69, 0x40, PT ;  /* 0x000000404500780c */ /* 0x000fe40003f84270 */
[----:B0-----:R-:W-:Y:S02]  /*3200*/  FSEL R100, R87, -INF , P3 ;  /* 0xff80000057647808 */ /* 0x001fe40001800000 */
[----:B------:R-:W-:Y:S02]  /*3210*/  FMNMX.FTZ R41, R102, R41, !PT ;  /* 0x0000002966297209 */ /* 0x000fe40007810000 */
[----:B------:R-:W-:Y:S01]  /*3220*/  ISETP.GT.AND P3, PT, R69, 0x41, PT ;  /* 0x000000414500780c */ /* 0x000fe20003f64270 */
[----:B------:R0:W-:Y:S01]  /*3230*/  MUFU.TANH R144, R32 ;  /* 0x0000002000907308 */ /* 0x0001e20000002400 */
[----:B------:R-:W-:-:S02]  /*3240*/  FSEL R98, R80, -INF , P4 ;  /* 0xff80000050627808 */ /* 0x000fc40002000000 */
[----:B------:R-:W-:Y:S02]  /*3250*/  FMNMX.FTZ R41, R100, R41, !PT ;  /* 0x0000002964297209 */ /* 0x000fe40007810000 */
[C---:B------:R-:W-:Y:S02]  /*3260*/  ISETP.GT.AND P4, PT, R69.reuse, 0x48, PT ;  /* 0x000000484500780c */ /* 0x040fe40003f84270 */
[----:B------:R-:W-:Y:S01]  /*3270*/  FSEL R96, R96, -INF , P3 ;  /* 0xff80000060607808 */ /* 0x000fe20001800000 */
[----:B------:R-:W-:Y:S01]  /*3280*/  MUFU.TANH R5, R5 ;  /* 0x0000000500057308 */ /* 0x000fe20000002400 */
[----:B------:R-:W-:Y:S01]  /*3290*/  FMNMX.FTZ R41, R98, R41, !PT ;  /* 0x0000002962297209 */ /* 0x000fe20007810000 */
[----:B0-----:R-:W0:Y:S01]  /*32a0*/  SHFL.IDX PT, R32, R77, RZ, 0x1c1f ;  /* 0x001c1fff4d207589 */ /* 0x001e2200000e0000 */
[----:B------:R-:W-:Y:S02]  /*32b0*/  ISETP.GT.AND P3, PT, R69, 0x49, PT ;  /* 0x000000494500780c */ /* 0x000fe40003f64270 */
[----:B------:R-:W-:-:S02]  /*32c0*/  FSEL R94, R81, -INF , P4 ;  /* 0xff800000515e7808 */ /* 0x000fc40002000000 */
[----:B------:R-:W-:Y:S01]  /*32d0*/  FMNMX.FTZ R41, R96, R41, !PT ;  /* 0x0000002960297209 */ /* 0x000fe20007810000 */
[----:B------:R-:W-:Y:S01]  /*32e0*/  MUFU.TANH R4, R4 ;  /* 0x0000000400047308 */ /* 0x000fe20000002400 */
[C---:B------:R-:W-:Y:S02]  /*32f0*/  ISETP.GT.AND P4, PT, R69.reuse, 0x50, PT ;  /* 0x000000504500780c */ /* 0x040fe40003f84270 */
[----:B------:R-:W-:Y:S02]  /*3300*/  FSEL R92, R92, -INF , P3 ;  /* 0xff8000005c5c7808 */ /* 0x000fe40001800000 */
[----:B------:R-:W-:Y:S02]  /*3310*/  FMNMX.FTZ R41, R94, R41, !PT ;  /* 0x000000295e297209 */ /* 0x000fe40007810000 */
[----:B------:R-:W-:Y:S01]  /*3320*/  ISETP.GT.AND P3, PT, R69, 0x51, PT ;  /* 0x000000514500780c */ /* 0x000fe20003f64270 */
[----:B------:R-:W-:Y:S01]  /*3330*/  MUFU.TANH R6, R6 ;  /* 0x0000000600067308 */ /* 0x000fe20000002400 */
[----:B------:R-:W-:-:S02]  /*3340*/  FSEL R90, R78, -INF , P4 ;  /* 0xff8000004e5a7808 */ /* 0x000fc40002000000 */
[----:B------:R-:W-:Y:S02]  /*3350*/  FMNMX.FTZ R41, R92, R41, !PT ;  /* 0x000000295c297209 */ /* 0x000fe40007810000 */
[C---:B------:R-:W-:Y:S02]  /*3360*/  ISETP.GT.AND P4, PT, R69.reuse, 0x58, PT ;  /* 0x000000584500780c */ /* 0x040fe40003f84270 */
[----:B------:R-:W-:Y:S01]  /*3370*/  FSEL R88, R88, -INF , P3 ;  /* 0xff80000058587808 */ /* 0x000fe20001800000 */
[----:B------:R-:W-:Y:S01]  /*3380*/  MUFU.TANH R9, R9 ;  /* 0x0000000900097308 */ /* 0x000fe20000002400 */
[----:B------:R-:W-:Y:S02]  /*3390*/  FMNMX.FTZ R41, R90, R41, !PT ;  /* 0x000000295a297209 */ /* 0x000fe40007810000 */
[----:B------:R-:W-:Y:S02]  /*33a0*/  ISETP.GT.AND P3, PT, R69, 0x59, PT ;  /* 0x000000594500780c */ /* 0x000fe40003f64270 */
[----:B-1----:R-:W-:-:S02]  /*33b0*/  FSEL R86, R70, -INF , P4 ;  /* 0xff80000046567808 */ /* 0x002fc40002000000 */
[----:B------:R-:W-:Y:S01]  /*33c0*/  FMNMX.FTZ R41, R88, R41, !PT ;  /* 0x0000002958297209 */ /* 0x000fe20007810000 */
[----:B------:R1:W4:Y:S01]  /*33d0*/  MUFU.TANH R70, R27 ;  /* 0x0000001b00467308 */ /* 0x0003220000002400 */
[----:B------:R-:W-:Y:S02]  /*33e0*/  ISETP.GT.AND P4, PT, R69, 0x60, PT ;  /* 0x000000604500780c */ /* 0x000fe40003f84270 */
[----:B---3--:R-:W-:Y:S02]  /*33f0*/  FSEL R80, R71, -INF , P3 ;  /* 0xff80000047507808 */ /* 0x008fe40001800000 */
[----:B------:R-:W-:Y:S01]  /*3400*/  FMNMX.FTZ R43, R86, R41, !PT ;  /* 0x00000029562b7209 */ /* 0x000fe20007810000 */
[----:B------:R-:W-:Y:S01]  /*3410*/  FMUL.FTZ R41, R0, R30 ;  /* 0x0000001e00297220 */ /* 0x000fe20000410000 */
[----:B------:R-:W-:Y:S01]  /*3420*/  ISETP.GT.AND P3, PT, R69, 0x61, PT ;  /* 0x000000614500780c */ /* 0x000fe20003f64270 */
[----:B------:R-:W-:Y:S01]  /*3430*/  MUFU.TANH R10, R10 ;  /* 0x0000000a000a7308 */ /* 0x000fe20000002400 */
[----:B--2---:R-:W-:Y:S01]  /*3440*/  FSEL R50, R42, -INF , P4 ;  /* 0xff8000002a327808 */ /* 0x004fe20002000000 */
[----:B-1----:R-:W-:Y:S01]  /*3450*/  FMUL.FTZ R27, R0, R34 ;  /* 0x00000022001b7220 */ /* 0x002fe20000410000 */
[----:B------:R-:W-:-:S02]  /*3460*/  FMNMX.FTZ R43, R80, R43, !PT ;  /* 0x0000002b502b7209 */ /* 0x000fc40007810000 */
[C---:B------:R-:W-:Y:S02]  /*3470*/  ISETP.GT.AND P4, PT, R69.reuse, 0x68, PT ;  /* 0x000000684500780c */ /* 0x040fe40003f84270 */
[----:B-----5:R-:W-:Y:S01]  /*3480*/  FSEL R26, R66, -INF , P3 ;  /* 0xff800000421a7808 */ /* 0x020fe20001800000 */
[----:B------:R-:W1:Y:S01]  /*3490*/  MUFU.TANH R41, R41 ;  /* 0x0000002900297308 */ /* 0x000e620000002400 */
[----:B------:R-:W-:Y:S02]  /*34a0*/  FMNMX.FTZ R43, R50, R43, !PT ;  /* 0x0000002b322b7209 */ /* 0x000fe40007810000 */
[C---:B------:R-:W-:Y:S02]  /*34b0*/  ISETP.GT.AND P3, PT, R69.reuse, 0x69, PT ;  /* 0x000000694500780c */ /* 0x040fe40003f64270 */
[----:B------:R-:W-:Y:S02]  /*34c0*/  FSEL R30, R46, -INF , P4 ;  /* 0xff8000002e1e7808 */ /* 0x000fe40002000000 */
[----:B------:R-:W-:Y:S01]  /*34d0*/  FMNMX.FTZ R43, R26, R43, !PT ;  /* 0x0000002b1a2b7209 */ /* 0x000fe20007810000 */
[----:B------:R-:W-:Y:S01]  /*34e0*/  MUFU.TANH R11, R11 ;  /* 0x0000000b000b7308 */ /* 0x000fe20000002400 */
[----:B------:R-:W-:-:S02]  /*34f0*/  ISETP.GT.AND P4, PT, R69, 0x70, PT ;  /* 0x000000704500780c */ /* 0x000fc40003f84270 */
[----:B------:R-:W-:Y:S02]  /*3500*/  FSEL R42, R47, -INF , P3 ;  /* 0xff8000002f2a7808 */ /* 0x000fe40001800000 */
[----:B------:R-:W-:Y:S02]  /*3510*/  FMNMX.FTZ R43, R30, R43, !PT ;  /* 0x0000002b1e2b7209 */ /* 0x000fe40007810000 */
[C---:B------:R-:W-:Y:S01]  /*3520*/  ISETP.GT.AND P3, PT, R69.reuse, 0x71, PT ;  /* 0x000000714500780c */ /* 0x040fe20003f64270 */
[----:B------:R2:W3:Y:S01]  /*3530*/  MUFU.TANH R47, R27 ;  /* 0x0000001b002f7308 */ /* 0x0004e20000002400 */
[----:B------:R-:W-:Y:S02]  /*3540*/  FSEL R34, R68, -INF , P4 ;  /* 0xff80000044227808 */ /* 0x000fe40002000000 */
[----:B------:R-:W-:Y:S02]  /*3550*/  FMNMX.FTZ R43, R42, R43, !PT ;  /* 0x0000002b2a2b7209 */ /* 0x000fe40007810000 */
[----:B------:R-:W-:-:S02]  /*3560*/  ISETP.GT.AND P4, PT, R69, 0x78, PT ;  /* 0x000000784500780c */ /* 0x000fc40003f84270 */
[----:B------:R-:W-:Y:S01]  /*3570*/  FSEL R46, R51, -INF , P3 ;  /* 0xff800000332e7808 */ /* 0x000fe20001800000 */
[----:B------:R-:W-:Y:S01]  /*3580*/  MUFU.TANH R138, R52 ;  /* 0x00000034008a7308 */ /* 0x000fe20000002400 */
[----:B------:R-:W-:Y:S01]  /*3590*/  FMNMX.FTZ R43, R34, R43, !PT ;  /* 0x0000002b222b7209 */ /* 0x000fe20007810000 */
[----:B--2---:R-:W-:Y:S01]  /*35a0*/  FMUL.FTZ R27, R0, R38 ;  /* 0x00000026001b7220 */ /* 0x004fe20000410000 */
[C---:B------:R-:W-:Y:S02]  /*35b0*/  ISETP.GT.AND P3, PT, R69.reuse, 0x79, PT ;  /* 0x000000794500780c */ /* 0x040fe40003f64270 */
[----:B------:R-:W-:Y:S02]  /*35c0*/  FSEL R54, R54, -INF , P4 ;  /* 0xff80000036367808 */ /* 0x000fe40002000000 */
[----:B------:R-:W-:Y:S01]  /*35d0*/  FMNMX.FTZ R43, R46, R43, !PT ;  /* 0x0000002b2e2b7209 */ /* 0x000fe20007810000 */
[----:B------:R2:W5:Y:S01]  /*35e0*/  MUFU.TANH R82, R27 ;  /* 0x0000001b00527308 */ /* 0x0005620000002400 */
[----:B------:R-:W-:-:S02]  /*35f0*/  ISETP.GT.AND P4, PT, R69, 0x80, PT ;  /* 0x000000804500780c */ /* 0x000fc40003f84270 */
[----:B------:R-:W-:Y:S02]  /*3600*/  FSEL R66, R55, -INF , P3 ;  /* 0xff80000037427808 */ /* 0x000fe40001800000 */
[----:B------:R-:W-:Y:S02]  /*3610*/  FMNMX.FTZ R43, R54, R43, !PT ;  /* 0x0000002b362b7209 */ /* 0x000fe40007810000 */
[C---:B------:R-:W-:Y:S01]  /*3620*/  ISETP.GT.AND P3, PT, R69.reuse, 0x81, PT ;  /* 0x000000814500780c */ /* 0x040fe20003f64270 */
[----:B------:R-:W0:Y:S01]  /*3630*/  MUFU.TANH R12, R12 ;  /* 0x0000000c000c7308 */ /* 0x000e220000002400 */
[----:B------:R-:W-:Y:S01]  /*3640*/  FSEL R38, R76, -INF , P4 ;  /* 0xff8000004c267808 */ /* 0x000fe20002000000 */
[----:B--2---:R-:W-:Y:S01]  /*3650*/  FMUL.FTZ R27, R0, R44 ;  /* 0x0000002c001b7220 */ /* 0x004fe20000410000 */
[----:B------:R-:W-:Y:S02]  /*3660*/  FMNMX.FTZ R43, R66, R43, !PT ;  /* 0x0000002b422b7209 */ /* 0x000fe40007810000 */
[----:B------:R-:W-:-:S02]  /*3670*/  ISETP.GT.AND P4, PT, R69, 0x88, PT ;  /* 0x000000884500780c */ /* 0x000fc40003f84270 */
[----:B----4-:R-:W-:Y:S01]  /*3680*/  FSEL R68, R70, -INF , P3 ;  /* 0xff80000046447808 */ /* 0x010fe20001800000 */
[----:B------:R-:W-:Y:S01]  /*3690*/  MUFU.TANH R146, R33 ;  /* 0x0000002100927308 */ /* 0x000fe20000002400 */
[----:B------:R-:W-:Y:S02]  /*36a0*/  FMNMX.FTZ R43, R38, R43, !PT ;  /* 0x0000002b262b7209 */ /* 0x000fe40007810000 */
[----:B------:R-:W-:Y:S02]  /*36b0*/  ISETP.GT.AND P3, PT, R69, 0x89, PT ;  /* 0x000000894500780c */ /* 0x000fe40003f64270 */
[----:B-1----:R-:W-:Y:S02]  /*36c0*/  FSEL R70, R41, -INF , P4 ;  /* 0xff80000029467808 */ /* 0x002fe40002000000 */
[----:B------:R-:W-:Y:S01]  /*36d0*/  FMNMX.FTZ R43, R68, R43, !PT ;  /* 0x0000002b442b7209 */ /* 0x000fe20007810000 */
[----:B------:R-:W-:Y:S01]  /*36e0*/  MUFU.TANH R41, R27 ;  /* 0x0000001b00297308 */ /* 0x000fe20000002400 */
[----:B------:R-:W-:-:S02]  /*36f0*/  ISETP.GT.AND P4, PT, R69, 0x90, PT ;  /* 0x000000904500780c */ /* 0x000fc40003f84270 */
[----:B------:R-:W-:Y:S02]  /*3700*/  FSEL R76, R31, -INF , P3 ;  /* 0xff8000001f4c7808 */ /* 0x000fe40001800000 */
[----:B------:R-:W-:Y:S02]  /*3710*/  FMNMX.FTZ R43, R70, R43, !PT ;  /* 0x0000002b462b7209 */ /* 0x000fe40007810000 */
[----:B------:R-:W-:Y:S01]  /*3720*/  ISETP.GT.AND P3, PT, R69, 0x91, PT ;  /* 0x000000914500780c */ /* 0x000fe20003f64270 */
[----:B------:R-:W1:Y:S01]  /*3730*/  MUFU.TANH R13, R13 ;  /* 0x0000000d000d7308 */ /* 0x000e620000002400 */
[----:B---3--:R-:W-:Y:S02]  /*3740*/  FSEL R44, R47, -INF , P4 ;  /* 0xff8000002f2c7808 */ /* 0x008fe40002000000 */
[----:B------:R-:W-:Y:S02]  /*3750*/  FMNMX.FTZ R43, R76, R43, !PT ;  /* 0x0000002b4c2b7209 */ /* 0x000fe40007810000 */
[----:B------:R-:W-:-:S02]  /*3760*/  ISETP.GT.AND P4, PT, R69, 0x98, PT ;  /* 0x000000984500780c */ /* 0x000fc40003f84270 */
[----:B------:R-:W-:Y:S01]  /*3770*/  FSEL R78, R35, -INF , P3 ;  /* 0xff800000234e7808 */ /* 0x000fe20001800000 */
[----:B------:R2:W-:Y:S01]  /*3780*/  MUFU.TANH R47, R53 ;  /* 0x00000035002f7308 */ /* 0x0005e20000002400 */
[----:B------:R-:W-:Y:S02]  /*3790*/  FMNMX.FTZ R43, R44, R43, !PT ;  /* 0x0000002b2c2b7209 */ /* 0x000fe40007810000 */
[----:B------:R-:W-:Y:S02]  /*37a0*/  ISETP.GT.AND P3, PT, R69, 0x99, PT ;  /* 0x000000994500780c */ /* 0x000fe40003f64270 */
[----:B-----5:R-:W-:Y:S02]  /*37b0*/  FSEL R82, R82, -INF , P4 ;  /* 0xff80000052527808 */ /* 0x020fe40002000000 */
[----:B------:R-:W-:Y:S01]  /*37c0*/  FMNMX.FTZ R43, R78, R43, !PT ;  /* 0x0000002b4e2b7209 */ /* 0x000fe20007810000 */
[----:B------:R-:W-:Y:S01]  /*37d0*/  MUFU.TANH R142, R28 ;  /* 0x0000001c008e7308 */ /* 0x000fe20000002400 */
[----:B------:R-:W-:-:S02]  /*37e0*/  FSEL R84, R39, -INF , P3 ;  /* 0xff80000027547808 */ /* 0x000fc40001800000 */
[----:B------:R-:W-:Y:S02]  /*37f0*/  FMNMX.FTZ R43, R82, R43, !PT ;  /* 0x0000002b522b7209 */ /* 0x000fe40007810000 */
[----:B0-----:R-:W-:Y:S02]  /*3800*/  VIADDMNMX R67, R32, R108, R67, PT ;  /* 0x0000006c20437246 */ /* 0x001fe40003800143 */
[----:B------:R-:W-:Y:S01]  /*3810*/  FMNMX.FTZ R43, R84, R43, !PT ;  /* 0x0000002b542b7209 */ /* 0x000fe20007810000 */
[----:B------:R-:W0:Y:S01]  /*3820*/  MUFU.TANH R14, R14 ;  /* 0x0000000e000e7308 */ /* 0x000e220000002400 */
[C---:B------:R-:W-:Y:S02]  /*3830*/  ISETP.GT.AND P4, PT, R67.reuse, 0x1, PT ;  /* 0x000000014300780c */ /* 0x040fe40003f84270 */
[----:B------:R-:W-:Y:S01]  /*3840*/  ISETP.GT.AND P5, PT, R67, 0x8, PT ;  /* 0x000000084300780c */ /* 0x000fe20003fa4270 */
[----:B------:R-:W3:Y:S01]  /*3850*/  SHFL.BFLY PT, R122, R43, 0x2, 0x1f ;  /* 0x0c401f002b7a7f89 */ /* 0x000ee200000e0000 */
[----:B--2---:R-:W-:-:S02]  /*3860*/  FSEL R53, R4, -INF , P4 ;  /* 0xff80000004357808 */ /* 0x004fc40002000000 */
[----:B------:R-:W-:Y:S01]  /*3870*/  FSEL R108, R6, -INF , P5 ;  /* 0xff800000066c7808 */ /* 0x000fe20002800000 */
[----:B------:R-:W2:Y:S01]  /*3880*/  MUFU.TANH R15, R15 ;  /* 0x0000000f000f7308 */ /* 0x000ea20000002400 */
[----:B------:R-:W-:-:S07]  /*3890*/  ISETP.GT.AND P4, PT, R67, 0x10, PT ;  /* 0x000000104300780c */ /* 0x000fce0003f84270 */
[----:B------:R-:W4:Y:S08]  /*38a0*/  MUFU.TANH R20, R20 ;  /* 0x0000001400147308 */ /* 0x000f300000002400 */
[----:B------:R-:W5:Y:S01]  /*38b0*/  MUFU.TANH R21, R21 ;  /* 0x0000001500157308 */ /* 0x000f620000002400 */
[----:B---3--:R-:W-:-:S07]  /*38c0*/  FMNMX.FTZ R27, R43, R122, !PT ;  /* 0x0000007a2b1b7209 */ /* 0x008fce0007810000 */
[----:B------:R3:W-:Y:S01]  /*38d0*/  MUFU.TANH R43, R25 ;  /* 0x00000019002b7308 */ /* 0x0007e20000002400 */
[----:B------:R-:W1:Y:S07]  /*38e0*/  SHFL.BFLY PT, R122, R27, 0x1, 0x1f ;  /* 0x0c201f001b7a7f89 */ /* 0x000e6e00000e0000 */
[----:B------:R-:W5:Y:S08]  /*38f0*/  MUFU.TANH R72, R72 ;  /* 0x0000004800487308 */ /* 0x000f700000002400 */
[----:B------:R0:W-:Y:S08]  /*3900*/  MUFU.TANH R51, R29 ;  /* 0x0000001d00337308 */ /* 0x0001f00000002400 */
[----:B------:R-:W5:Y:S01]  /*3910*/  MUFU.TANH R73, R73 ;  /* 0x0000004900497308 */ /* 0x000f620000002400 */
[----:B-1----:R-:W-:-:S04]  /*3920*/  FMNMX.FTZ R122, R27, R122, !PT ;  /* 0x0000007a1b7a7209 */ /* 0x002fc80007810000 */
[C---:B------:R-:W-:Y:S01]  /*3930*/  FSETP.NEU.FTZ.AND P3, PT, R122.reuse, -INF , PT ;  /* 0xff8000007a00780b */ /* 0x040fe20003f7d000 */
[----:B------:R-:W-:Y:S02]  /*3940*/  FFMA.FTZ R31, R122, R121, -8 ;  /* 0xc10000007a1f7423 */ /* 0x000fe40000010079 */
[----:B------:R1:W-:Y:S03]  /*3950*/  MUFU.TANH R140, R24 ;  /* 0x00000018008c7308 */ /* 0x0003e60000002400 */
[----:B------:R-:W-:Y:S02]  /*3960*/  FSEL R31, R31, RZ, P3 ;  /* 0x000000ff1f1f7208 */ /* 0x000fe40001800000 */
[----:B------:R-:W-:-:S03]  /*3970*/  ISETP.GT.AND P3, PT, R67, RZ, PT ;  /* 0x000000ff4300720c */ /* 0x000fc60003f64270 */
[-CC-:B---3--:R-:W-:Y:S01]  /*3980*/  FFMA.FTZ R25, R112, R121.reuse, -R31.reuse ;  /* 0x0000007970197223 */ /* 0x188fe2000001081f */
[----:B------:R-:W-:Y:S01]  /*3990*/  FSEL R52, R5, -INF , P3 ;  /* 0xff80000005347808 */ /* 0x000fe20001800000 */
[-CC-:B------:R-:W-:Y:S01]  /*39a0*/  FFMA.FTZ R28, R114, R121.reuse, -R31.reuse ;  /* 0x00000079721c7223 */ /* 0x180fe2000001081f */
[----:B------:R-:W-:Y:S01]  /*39b0*/  ISETP.GT.AND P3, PT, R67, 0x9, PT ;  /* 0x000000094300780c */ /* 0x000fe20003f64270 */
[--C-:B------:R-:W-:Y:S01]  /*39c0*/  FFMA.FTZ R6, R118, R121, -R31.reuse ;  /* 0x0000007976067223 */ /* 0x100fe2000001081f */
[----:B------:R-:W-:Y:S01]  /*39d0*/  FMNMX.FTZ R33, R52, R53, !PT ;  /* 0x0000003534217209 */ /* 0x000fe20007810000 */
[-CC-:B------:R-:W-:Y:S01]  /*39e0*/  FFMA.FTZ R4, R124, R121.reuse, -R31.reuse ;  /* 0x000000797c047223 */ /* 0x180fe2000001081f */
[----:B------:R-:W-:Y:S01]  /*39f0*/  FSEL R112, R9, -INF , P3 ;  /* 0xff80000009707808 */ /* 0x000fe20001800000 */
[--C-:B------:R-:W-:Y:S01]  /*3a00*/  FFMA.FTZ R9, R126, R121, -R31.reuse ;  /* 0x000000797e097223 */ /* 0x100fe2000001081f */
[----:B------:R-:W-:Y:S01]  /*3a10*/  FMNMX.FTZ R33, R108, R33, !PT ;  /* 0x000000216c217209 */ /* 0x000fe20007810000 */
[-CC-:B------:R-:W-:Y:S01]  /*3a20*/  FFMA.FTZ R27, R128, R121.reuse, -R31.reuse ;  /* 0x00000079801b7223 */ /* 0x180fe2000001081f */
[C---:B------:R-:W-:Y:S01]  /*3a30*/  ISETP.GT.AND P3, PT, R67.reuse, 0x11, PT ;  /* 0x000000114300780c */ /* 0x040fe20003f64270 */
[--C-:B0-----:R-:W-:Y:S01]  /*3a40*/  FFMA.FTZ R29, R130, R121, -R31.reuse ;  /* 0x00000079821d7223 */ /* 0x101fe2000001081f */
[----:B------:R-:W-:Y:S01]  /*3a50*/  FSEL R114, R10, -INF , P4 ;  /* 0xff8000000a727808 */ /* 0x000fe20002000000 */
[----:B------:R-:W0:Y:S01]  /*3a60*/  MUFU.TANH R74, R74 ;  /* 0x0000004a004a7308 */ /* 0x000e220000002400 */
[----:B------:R-:W-:Y:S01]  /*3a70*/  FMNMX.FTZ R33, R112, R33, !PT ;  /* 0x0000002170217209 */ /* 0x000fe20007810000 */
[-CC-:B-1----:R-:W-:Y:S01]  /*3a80*/  FFMA.FTZ R24, R132, R121.reuse, -R31.reuse ;  /* 0x0000007984187223 */ /* 0x182fe2000001081f */
[----:B------:R-:W-:Y:S01]  /*3a90*/  ISETP.GT.AND P4, PT, R67, 0x18, PT ;  /* 0x000000184300780c */ /* 0x000fe20003f84270 */
[-CC-:B------:R-:W-:Y:S01]  /*3aa0*/  FFMA.FTZ R134, R134, R121.reuse, -R31.reuse ;  /* 0x0000007986867223 */ /* 0x180fe2000001081f */
[----:B------:R-:W-:Y:S01]  /*3ab0*/  FSEL R118, R11, -INF , P3 ;  /* 0xff8000000b767808 */ /* 0x000fe20001800000 */
[--C-:B------:R-:W-:Y:S01]  /*3ac0*/  FFMA.FTZ R11, R116, R121, -R31.reuse ;  /* 0x00000079740b7223 */ /* 0x100fe2000001081f */
[----:B------:R-:W-:Y:S01]  /*3ad0*/  FMNMX.FTZ R33, R114, R33, !PT ;  /* 0x0000002172217209 */ /* 0x000fe20007810000 */
[----:B------:R-:W1:Y:S01]  /*3ae0*/  MUFU.TANH R75, R75 ;  /* 0x0000004b004b7308 */ /* 0x000e620000002400 */
[C---:B------:R-:W-:Y:S01]  /*3af0*/  ISETP.GT.AND P3, PT, R67.reuse, 0x19, PT ;  /* 0x000000194300780c */ /* 0x040fe20003f64270 */
[-CC-:B------:R-:W-:Y:S01]  /*3b00*/  FFMA.FTZ R136, R136, R121.reuse, -R31.reuse ;  /* 0x0000007988887223 */ /* 0x180fe2000001081f */
[----:B------:R-:W-:Y:S01]  /*3b10*/  FSEL R124, R12, -INF , P4 ;  /* 0xff8000000c7c7808 */ /* 0x000fe20002000000 */
[--C-:B------:R-:W-:Y:S01]  /*3b20*/  FFMA.FTZ R12, R110, R121, -R31.reuse ;  /* 0x000000796e0c7223 */ /* 0x100fe2000001081f */
[----:B------:R-:W-:Y:S01]  /*3b30*/  FMNMX.FTZ R33, R118, R33, !PT ;  /* 0x0000002176217209 */ /* 0x000fe20007810000 */
[-CC-:B------:R-:W-:Y:S01]  /*3b40*/  FFMA.FTZ R39, R90, R121.reuse, -R31.reuse ;  /* 0x000000795a277223 */ /* 0x180fe2000001081f */
[----:B------:R-:W-:Y:S01]  /*3b50*/  ISETP.GT.AND P4, PT, R67, 0x20, PT ;  /* 0x000000204300780c */ /* 0x000fe20003f84270 */
[----:B------:R-:W3:Y:S01]  /*3b60*/  MUFU.TANH R56, R56 ;  /* 0x0000003800387308 */ /* 0x000ee20000002400 */
[----:B------:R-:W-:Y:S01]  /*3b70*/  FSEL R126, R13, -INF , P3 ;  /* 0xff8000000d7e7808 */ /* 0x000fe20001800000 */
[--C-:B------:R-:W-:Y:S01]  /*3b80*/  FFMA.FTZ R13, R106, R121, -R31.reuse ;  /* 0x000000796a0d7223 */ /* 0x100fe2000001081f */
[----:B------:R-:W-:Y:S01]  /*3b90*/  FMNMX.FTZ R33, R124, R33, !PT ;  /* 0x000000217c217209 */ /* 0x000fe20007810000 */
[-CC-:B------:R-:W-:Y:S01]  /*3ba0*/  FFMA.FTZ R50, R50, R121.reuse, -R31.reuse ;  /* 0x0000007932327223 */ /* 0x180fe2000001081f */
[C---:B------:R-:W-:Y:S01]  /*3bb0*/  ISETP.GT.AND P3, PT, R67.reuse, 0x21, PT ;  /* 0x000000214300780c */ /* 0x040fe20003f64270 */
[--C-:B------:R-:W-:Y:S01]  /*3bc0*/  FFMA.FTZ R10, R120, R121, -R31.reuse ;  /* 0x00000079780a7223 */ /* 0x100fe2000001081f */
[----:B------:R-:W-:Y:S01]  /*3bd0*/  FSEL R128, R14, -INF , P4 ;  /* 0xff8000000e807808 */ /* 0x000fe20002000000 */
[----:B------:R-:W3:Y:S01]  /*3be0*/  MUFU.TANH R57, R57 ;  /* 0x0000003900397308 */ /* 0x000ee20000002400 */
[----:B------:R-:W-:Y:S01]  /*3bf0*/  FMNMX.FTZ R33, R126, R33, !PT ;  /* 0x000000217e217209 */ /* 0x000fe20007810000 */
[-CC-:B------:R-:W-:Y:S01]  /*3c00*/  FFMA.FTZ R14, R102, R121.reuse, -R31.reuse ;  /* 0x00000079660e7223 */ /* 0x180fe2000001081f */
[----:B------:R-:W-:Y:S01]  /*3c10*/  ISETP.GT.AND P4, PT, R67, 0x28, PT ;  /* 0x000000284300780c */ /* 0x000fe20003f84270 */
[-CC-:B------:R-:W-:Y:S01]  /*3c20*/  FFMA.FTZ R26, R26, R121.reuse, -R31.reuse ;  /* 0x000000791a1a7223 */ /* 0x180fe2000001081f */
[----:B--2---:R-:W-:Y:S01]  /*3c30*/  FSEL R130, R15, -INF , P3 ;  /* 0xff8000000f827808 */ /* 0x004fe20001800000 */
[--C-:B------:R-:W-:Y:S01]  /*3c40*/  FFMA.FTZ R15, R98, R121, -R31.reuse ;  /* 0x00000079620f7223 */ /* 0x100fe2000001081f */
[----:B------:R-:W-:Y:S01]  /*3c50*/  FMNMX.FTZ R33, R128, R33, !PT ;  /* 0x0000002180217209 */ /* 0x000fe20007810000 */
[----:B------:R-:W2:Y:S01]  /*3c60*/  MUFU.TANH R58, R58 ;  /* 0x0000003a003a7308 */ /* 0x000ea20000002400 */
[C---:B------:R-:W-:Y:S01]  /*3c70*/  ISETP.GT.AND P3, PT, R67.reuse, 0x29, PT ;  /* 0x000000294300780c */ /* 0x040fe20003f64270 */
[-CC-:B------:R-:W-:Y:S01]  /*3c80*/  FFMA.FTZ R30, R30, R121.reuse, -R31.reuse ;  /* 0x000000791e1e7223 */ /* 0x180fe2000001081f */
[----:B----4-:R-:W-:Y:S01]  /*3c90*/  FSEL R132, R20, -INF , P4 ;  /* 0xff80000014847808 */ /* 0x010fe20002000000 */
[--C-:B------:R-:W-:Y:S01]  /*3ca0*/  FFMA.FTZ R20, R96, R121, -R31.reuse ;  /* 0x0000007960147223 */ /* 0x100fe2000001081f */
[----:B------:R-:W-:Y:S01]  /*3cb0*/  FMNMX.FTZ R33, R130, R33, !PT ;  /* 0x0000002182217209 */ /* 0x000fe20007810000 */
[-CC-:B------:R-:W-:Y:S01]  /*3cc0*/  FFMA.FTZ R34, R34, R121.reuse, -R31.reuse ;  /* 0x0000007922227223 */ /* 0x180fe2000001081f */
[----:B------:R-:W-:Y:S01]  /*3cd0*/  ISETP.GT.AND P4, PT, R67, 0x30, PT ;  /* 0x000000304300780c */ /* 0x000fe20003f84270 */
[----:B------:R-:W4:Y:S01]  /*3ce0*/  MUFU.TANH R60, R60 ;  /* 0x0000003c003c7308 */ /* 0x000f220000002400 */
[----:B-----5:R-:W-:Y:S01]  /*3cf0*/  FSEL R116, R21, -INF , P3 ;  /* 0xff80000015747808 */ /* 0x020fe20001800000 */
[--C-:B------:R-:W-:Y:S01]  /*3d00*/  FFMA.FTZ R21, R100, R121, -R31.reuse ;  /* 0x0000007964157223 */ /* 0x100fe2000001081f */
[----:B------:R-:W-:Y:S01]  /*3d10*/  FMNMX.FTZ R33, R132, R33, !PT ;  /* 0x0000002184217209 */ /* 0x000fe20007810000 */
[-CC-:B------:R-:W-:Y:S01]  /*3d20*/  FFMA.FTZ R38, R38, R121.reuse, -R31.reuse ;  /* 0x0000007926267223 */ /* 0x180fe2000001081f */
[C---:B------:R-:W-:Y:S01]  /*3d30*/  ISETP.GT.AND P3, PT, R67.reuse, 0x31, PT ;  /* 0x000000314300780c */ /* 0x040fe20003f64270 */
[--C-:B------:R-:W-:Y:S01]  /*3d40*/  FFMA.FTZ R44, R44, R121, -R31.reuse ;  /* 0x000000792c2c7223 */ /* 0x100fe2000001081f */
[----:B------:R-:W-:Y:S01]  /*3d50*/  FSEL R72, R72, -INF , P4 ;  /* 0xff80000048487808 */ /* 0x000fe20002000000 */
[----:B------:R-:W5:Y:S01]  /*3d60*/  MUFU.TANH R61, R61 ;  /* 0x0000003d003d7308 */ /* 0x000f620000002400 */
[----:B------:R-:W-:Y:S01]  /*3d70*/  FMNMX.FTZ R33, R116, R33, !PT ;  /* 0x0000002174217209 */ /* 0x000fe20007810000 */
[----:B------:R-:W-:Y:S01]  /*3d80*/  FFMA.FTZ R78, R78, R121, -R31 ;  /* 0x000000794e4e7223 */ /* 0x000fe2000001081f */
[----:B------:R-:W-:-:S02]  /*3d90*/  ISETP.GT.AND P4, PT, R67, 0x38, PT ;  /* 0x000000384300780c */ /* 0x000fc40003f84270 */
[----:B------:R-:W-:Y:S02]  /*3da0*/  FSEL R110, R73, -INF , P3 ;  /* 0xff800000496e7808 */ /* 0x000fe40001800000 */
[----:B------:R-:W-:Y:S01]  /*3db0*/  FMNMX.FTZ R33, R72, R33, !PT ;  /* 0x0000002148217209 */ /* 0x000fe20007810000 */
[----:B------:R-:W5:Y:S01]  /*3dc0*/  MUFU.TANH R62, R62 ;  /* 0x0000003e003e7308 */ /* 0x000f620000002400 */
[C---:B------:R-:W-:Y:S02]  /*3dd0*/  ISETP.GT.AND P3, PT, R67.reuse, 0x39, PT ;  /* 0x000000394300780c */ /* 0x040fe40003f64270 */
[----:B0-----:R-:W-:Y:S02]  /*3de0*/  FSEL R74, R74, -INF , P4 ;  /* 0xff8000004a4a7808 */ /* 0x001fe40002000000 */
[----:B------:R-:W-:Y:S02]  /*3df0*/  FMNMX.FTZ R33, R110, R33, !PT ;  /* 0x000000216e217209 */ /* 0x000fe40007810000 */
[----:B------:R-:W-:Y:S01]  /*3e00*/  ISETP.GT.AND P4, PT, R67, 0x40, PT ;  /* 0x000000404300780c */ /* 0x000fe20003f84270 */
[----:B------:R-:W0:Y:S01]  /*3e10*/  MUFU.TANH R63, R63 ;  /* 0x0000003f003f7308 */ /* 0x000e220000002400 */
[----:B-1----:R-:W-:-:S02]  /*3e20*/  FSEL R106, R75, -INF , P3 ;  /* 0xff8000004b6a7808 */ /* 0x002fc40001800000 */
[----:B------:R-:W-:Y:S02]  /*3e30*/  FMNMX.FTZ R33, R74, R33, !PT ;  /* 0x000000214a217209 */ /* 0x000fe40007810000 */
[C---:B------:R-:W-:Y:S02]  /*3e40*/  ISETP.GT.AND P3, PT, R67.reuse, 0x41, PT ;  /* 0x000000414300780c */ /* 0x040fe40003f64270 */
[----:B---3--:R-:W-:Y:S01]  /*3e50*/  FSEL R56, R56, -INF , P4 ;  /* 0xff80000038387808 */ /* 0x008fe20002000000 */
[----:B------:R-:W1:Y:S01]  /*3e60*/  MUFU.TANH R64, R64 ;  /* 0x0000004000407308 */ /* 0x000e620000002400 */
[----:B------:R-:W-:Y:S02]  /*3e70*/  FMNMX.FTZ R33, R106, R33, !PT ;  /* 0x000000216a217209 */ /* 0x000fe40007810000 */
[----:B------:R-:W-:Y:S02]  /*3e80*/  ISETP.GT.AND P4, PT, R67, 0x48, PT ;  /* 0x000000484300780c */ /* 0x000fe40003f84270 */
[----:B------:R-:W-:-:S02]  /*3e90*/  FSEL R102, R57, -INF , P3 ;  /* 0xff80000039667808 */ /* 0x000fc40001800000 */
[----:B------:R-:W-:Y:S01]  /*3ea0*/  FMNMX.FTZ R33, R56, R33, !PT ;  /* 0x0000002138217209 */ /* 0x000fe20007810000 */
[----:B------:R-:W3:Y:S01]  /*3eb0*/  MUFU.TANH R65, R65 ;  /* 0x0000004100417308 */ /* 0x000ee20000002400 */
[C---:B------:R-:W-:Y:S02]  /*3ec0*/  ISETP.GT.AND P3, PT, R67.reuse, 0x49, PT ;  /* 0x000000494300780c */ /* 0x040fe40003f64270 */
[----:B--2---:R-:W-:Y:S02]  /*3ed0*/  FSEL R58, R58, -INF , P4 ;  /* 0xff8000003a3a7808 */ /* 0x004fe40002000000 */
[----:B------:R-:W-:Y:S02]  /*3ee0*/  FMNMX.FTZ R33, R102, R33, !PT ;  /* 0x0000002166217209 */ /* 0x000fe40007810000 */
[----:B------:R-:W-:Y:S01]  /*3ef0*/  ISETP.GT.AND P4, PT, R67, 0x50, PT ;  /* 0x000000504300780c */ /* 0x000fe20003f84270 */
[----:B------:R-:W2:Y:S01]  /*3f00*/  MUFU.TANH R40, R40 ;  /* 0x0000002800287308 */ /* 0x000ea20000002400 */
[----:B----4-:R-:W-:-:S02]  /*3f10*/  FSEL R60, R60, -INF , P3 ;  /* 0xff8000003c3c7808 */ /* 0x010fc40001800000 */
[----:B------:R-:W-:Y:S02]  /*3f20*/  FMNMX.FTZ R33, R58, R33, !PT ;  /* 0x000000213a217209 */ /* 0x000fe40007810000 */
[----:B------:R-:W-:Y:S02]  /*3f30*/  ISETP.GT.AND P3, PT, R67, 0x51, PT ;  /* 0x000000514300780c */ /* 0x000fe40003f64270 */
[----:B-----5:R-:W-:Y:S01]  /*3f40*/  FSEL R100, R61, -INF , P4 ;  /* 0xff8000003d647808 */ /* 0x020fe20002000000 */
[----:B------:R-:W4:Y:S01]  /*3f50*/  MUFU.TANH R45, R45 ;  /* 0x0000002d002d7308 */ /* 0x000f220000002400 */
[----:B------:R-:W-:Y:S02]  /*3f60*/  FMNMX.FTZ R33, R60, R33, !PT ;  /* 0x000000213c217209 */ /* 0x000fe40007810000 */
[----:B------:R-:W-:Y:S02]  /*3f70*/  ISETP.GT.AND P4, PT, R67, 0x58, PT ;  /* 0x000000584300780c */ /* 0x000fe40003f84270 */
[----:B------:R-:W-:-:S02]  /*3f80*/  FSEL R62, R62, -INF , P3 ;  /* 0xff8000003e3e7808 */ /* 0x000fc40001800000 */
[----:B------:R-:W-:Y:S01]  /*3f90*/  FMNMX.FTZ R33, R100, R33, !PT ;  /* 0x0000002164217209 */ /* 0x000fe20007810000 */
[----:B------:R-:W5:Y:S01]  /*3fa0*/  MUFU.TANH R48, R48 ;  /* 0x0000003000307308 */ /* 0x000f620000002400 */
[----:B------:R-:W-:Y:S02]  /*3fb0*/  ISETP.GT.AND P3, PT, R67, 0x59, PT ;  /* 0x000000594300780c */ /* 0x000fe40003f64270 */
[----:B0-----:R-:W-:Y:S02]  /*3fc0*/  FSEL R98, R63, -INF , P4 ;  /* 0xff8000003f627808 */ /* 0x001fe40002000000 */
[----:B------:R-:W-:Y:S02]  /*3fd0*/  FMNMX.FTZ R33, R62, R33, !PT ;  /* 0x000000213e217209 */ /* 0x000fe40007810000 */
[----:B------:R-:W-:Y:S01]  /*3fe0*/  ISETP.GT.AND P4, PT, R67, 0x60, PT ;  /* 0x000000604300780c */ /* 0x000fe20003f84270 */
[----:B------:R0:W-:Y:S01]  /*3ff0*/  MUFU.TANH R150, R37 ;  /* 0x0000002500967308 */ /* 0x0001e20000002400 */
[----:B-1----:R-:W-:-:S02]  /*4000*/  FSEL R64, R64, -INF , P3 ;  /* 0xff80000040407808 */ /* 0x002fc40001800000 */
[----:B------:R-:W-:Y:S02]  /*4010*/  FMNMX.FTZ R33, R98, R33, !PT ;  /* 0x0000002162217209 */ /* 0x000fe40007810000 */
[----:B------:R-:W-:Y:S02]  /*4020*/  ISETP.GT.AND P3, PT, R67, 0x61, PT ;  /* 0x000000614300780c */ /* 0x000fe40003f64270 */
[----:B---3--:R-:W-:Y:S01]  /*4030*/  FSEL R96, R65, -INF , P4 ;  /* 0xff80000041607808 */ /* 0x008fe20002000000 */
[----:B------:R-:W1:Y:S01]  /*4040*/  MUFU.TANH R49, R49 ;  /* 0x0000003100317308 */ /* 0x000e620000002400 */
[----:B------:R-:W-:Y:S01]  /*4050*/  FMNMX.FTZ R35, R64, R33, !PT ;  /* 0x0000002140237209 */ /* 0x000fe20007810000 */
[-CC-:B0-----:R-:W-:Y:S01]  /*4060*/  FFMA.FTZ R37, R94, R121.reuse, -R31.reuse ;  /* 0x000000795e257223 */ /* 0x181fe2000001081f */
[C---:B------:R-:W-:Y:S02]  /*4070*/  ISETP.GT.AND P4, PT, R67.reuse, 0x68, PT ;  /* 0x000000684300780c */ /* 0x040fe40003f84270 */
[----:B--2---:R-:W-:Y:S01]  /*4080*/  FSEL R94, R40, -INF , P3 ;  /* 0xff800000285e7808 */ /* 0x004fe20001800000 */
[----:B------:R-:W-:Y:S01]  /*4090*/  FFMA.FTZ R40, R88, R121, -R31 ;  /* 0x0000007958287223 */ /* 0x000fe2000001081f */
[----:B------:R-:W-:Y:S01]  /*40a0*/  FMNMX.FTZ R35, R96, R35, !PT ;  /* 0x0000002360237209 */ /* 0x000fe20007810000 */
[----:B------:R0:W-:Y:S01]  /*40b0*/  MUFU.EX2 R5, R134 ;  /* 0x0000008600057308 */ /* 0x0001e20000000800 */
[----:B------:R-:W-:-:S02]  /*40c0*/  ISETP.GT.AND P3, PT, R67, 0x69, PT ;  /* 0x000000694300780c */ /* 0x000fc40003f64270 */
[----:B------:R-:W-:-:S05]  /*40d0*/  FMNMX.FTZ R35, R94, R35, !PT ;  /* 0x000000235e237209 */ /* 0x000fca0007810000 */
[----:B------:R2:W3:Y:S01]  /*40e0*/  MUFU.TANH R148, R36 ;  /* 0x0000002400947308 */ /* 0x0004e20000002400 */
[----:B0-----:R-:W-:Y:S01]  /*40f0*/  FSEL R134, R41, -INF , P4 ;  /* 0xff80000029867808 */ /* 0x001fe20002000000 */
[----:B------:R-:W-:Y:S01]  /*4100*/  FFMA.FTZ R41, R86, R121, -R31 ;  /* 0x0000007956297223 */ /* 0x000fe2000001081f */
[----:B------:R-:W-:Y:S02]  /*4110*/  ISETP.GT.AND P4, PT, R67, 0x70, PT ;  /* 0x000000704300780c */ /* 0x000fe40003f84270 */
[----:B------:R-:W-:-:S03]  /*4120*/  FMNMX.FTZ R35, R134, R35, !PT ;  /* 0x0000002386237209 */ /* 0x000fc60007810000 */
[----:B------:R5:W-:Y:S01]  /*4130*/  MUFU.EX2 R32, R136 ;  /* 0x0000008800207308 */ /* 0x000be20000000800 */
[-CC-:B--2---:R-:W-:Y:S01]  /*4140*/  FFMA.FTZ R36, R92, R121.reuse, -R31.reuse ;  /* 0x000000795c247223 */ /* 0x184fe2000001081f */
[----:B----4-:R-:W-:Y:S01]  /*4150*/  FSEL R92, R45, -INF , P3 ;  /* 0xff8000002d5c7808 */ /* 0x010fe20001800000 */
[----:B------:R-:W-:Y:S01]  /*4160*/  FFMA.FTZ R45, R66, R121, -R31 ;  /* 0x00000079422d7223 */ /* 0x000fe2000001081f */
[----:B------:R-:W-:-:S04]  /*4170*/  ISETP.GT.AND P3, PT, R67, 0x71, PT ;  /* 0x000000714300780c */ /* 0x000fc80003f64270 */
[----:B------:R0:W-:Y:S01]  /*4180*/  MUFU.EX2 R33, R37 ;  /* 0x0000002500217308 */ /* 0x0001e20000000800 */
[----:B-----5:R-:W-:Y:S01]  /*4190*/  FSEL R136, R48, -INF , P4 ;  /* 0xff80000030887808 */ /* 0x020fe20002000000 */
[-CC-:B------:R-:W-:Y:S01]  /*41a0*/  FFMA.FTZ R48, R80, R121.reuse, -R31.reuse ;  /* 0x0000007950307223 */ /* 0x180fe2000001081f */
[----:B------:R-:W-:Y:S02]  /*41b0*/  ISETP.GT.AND P4, PT, R67, 0x78, PT ;  /* 0x000000784300780c */ /* 0x000fe40003f84270 */
[----:B-1----:R-:W-:Y:S01]  /*41c0*/  FSEL R90, R49, -INF , P3 ;  /* 0xff800000315a7808 */ /* 0x002fe20001800000 */
[----:B------:R-:W-:Y:S01]  /*41d0*/  FFMA.FTZ R49, R76, R121, -R31 ;  /* 0x000000794c317223 */ /* 0x000fe2000001081f */
[----:B------:R-:W-:Y:S01]  /*41e0*/  ISETP.GT.AND P3, PT, R67, 0x79, PT ;  /* 0x000000794300780c */ /* 0x000fe20003f64270 */
[----:B------:R-:W-:Y:S01]  /*41f0*/  MUFU.EX2 R24, R24 ;  /* 0x0000001800187308 */ /* 0x000fe20000000800 */
[----:B0-----:R-:W-:Y:S02]  /*4200*/  FMNMX.FTZ R37, R92, R35, !PT ;  /* 0x000000235c257209 */ /* 0x001fe40007810000 */
[----:B------:R-:W-:-:S02]  /*4210*/  FSEL R138, R138, -INF , P4 ;  /* 0xff8000008a8a7808 */ /* 0x000fc40002000000 */
[----:B------:R-:W-:Y:S02]  /*4220*/  FMNMX.FTZ R37, R136, R37, !PT ;  /* 0x0000002588257209 */ /* 0x000fe40007810000 */
[----:B------:R-:W-:Y:S01]  /*4230*/  ISETP.GT.AND P4, PT, R67, 0x80, PT ;  /* 0x000000804300780c */ /* 0x000fe20003f84270 */
[----:B------:R0:W-:Y:S01]  /*4240*/  MUFU.EX2 R35, R39 ;  /* 0x0000002700237308 */ /* 0x0001e20000000800 */
[----:B------:R-:W-:Y:S02]  /*4250*/  FMNMX.FTZ R37, R90, R37, !PT ;  /* 0x000000255a257209 */ /* 0x000fe40007810000 */
[----:B------:R-:W-:Y:S02]  /*4260*/  FSEL R88, R47, -INF , P3 ;  /* 0xff8000002f587808 */ /* 0x000fe40001800000 */
[----:B------:R-:W-:Y:S02]  /*4270*/  FMNMX.FTZ R37, R138, R37, !PT ;  /* 0x000000258a257209 */ /* 0x000fe40007810000 */
[----:B------:R-:W-:Y:S01]  /*4280*/  ISETP.GT.AND P3, PT, R67, 0x81, PT ;  /* 0x000000814300780c */ /* 0x000fe20003f64270 */
[----:B------:R-:W-:Y:S01]  /*4290*/  MUFU.EX2 R25, R25 ;  /* 0x0000001900197308 */ /* 0x000fe20000000800 */
[----:B------:R-:W-:-:S02]  /*42a0*/  FSEL R140, R140, -INF , P4 ;  /* 0xff8000008c8c7808 */ /* 0x000fc40002000000 */
[----:B0-----:R-:W-:Y:S02]  /*42b0*/  FMNMX.FTZ R39, R88, R37, !PT ;  /* 0x0000002558277209 */ /* 0x001fe40007810000 */
[----:B------:R-:W-:Y:S02]  /*42c0*/  ISETP.GT.AND P4, PT, R67, 0x88, PT ;  /* 0x000000884300780c */ /* 0x000fe40003f84270 */
[----:B------:R-:W-:Y:S01]  /*42d0*/  FSEL R86, R43, -INF , P3 ;  /* 0xff8000002b567808 */ /* 0x000fe20001800000 */
[----:B------:R0:W-:Y:S01]  /*42e0*/  MUFU.EX2 R37, R41 ;  /* 0x0000002900257308 */ /* 0x0001e20000000800 */
[----:B------:R-:W-:Y:S01]  /*42f0*/  FMNMX.FTZ R39, R140, R39, !PT ;  /* 0x000000278c277209 */ /* 0x000fe20007810000 */
[-CC-:B------:R-:W-:Y:S01]  /*4300*/  FFMA.FTZ R43, R46, R121.reuse, -R31.reuse ;  /* 0x000000792e2b7223 */ /* 0x180fe2000001081f */
[----:B------:R-:W-:Y:S01]  /*4310*/  ISETP.GT.AND P3, PT, R67, 0x89, PT ;  /* 0x000000894300780c */ /* 0x000fe20003f64270 */
[----:B------:R-:W-:Y:S01]  /*4320*/  FFMA.FTZ R46, R70, R121, -R31 ;  /* 0x00000079462e7223 */ /* 0x000fe2000001081f */
[----:B------:R-:W-:-:S02]  /*4330*/  FSEL R142, R142, -INF , P4 ;  /* 0xff8000008e8e7808 */ /* 0x000fc40002000000 */
[----:B------:R-:W-:Y:S01]  /*4340*/  FMNMX.FTZ R39, R86, R39, !PT ;  /* 0x0000002756277209 */ /* 0x000fe20007810000 */
[----:B------:R-:W-:Y:S01]  /*4350*/  MUFU.EX2 R27, R27 ;  /* 0x0000001b001b7308 */ /* 0x000fe20000000800 */
[----:B------:R-:W-:Y:S02]  /*4360*/  ISETP.GT.AND P4, PT, R67, 0x90, PT ;  /* 0x000000904300780c */ /* 0x000fe40003f84270 */
[----:B------:R-:W-:Y:S02]  /*4370*/  FSEL R80, R51, -INF , P3 ;  /* 0xff80000033507808 */ /* 0x000fe40001800000 */
[----:B------:R-:W-:Y:S02]  /*4380*/  FMNMX.FTZ R39, R142, R39, !PT ;  /* 0x000000278e277209 */ /* 0x000fe40007810000 */
[----:B------:R-:W-:Y:S01]  /*4390*/  ISETP.GT.AND P3, PT, R67, 0x91, PT ;  /* 0x000000914300780c */ /* 0x000fe20003f64270 */
[----:B------:R-:W1:Y:S01]  /*43a0*/  MUFU.EX2 R28, R28 ;  /* 0x0000001c001c7308 */ /* 0x000e620000000800 */
[----:B------:R-:W-:-:S02]  /*43b0*/  FSEL R144, R144, -INF , P4 ;  /* 0xff80000090907808 */ /* 0x000fc40002000000 */
[----:B0-----:R-:W-:Y:S02]  /*43c0*/  FMNMX.FTZ R41, R80, R39, !PT ;  /* 0x0000002750297209 */ /* 0x001fe40007810000 */
[C---:B------:R-:W-:Y:S02]  /*43d0*/  ISETP.GT.AND P4, PT, R67.reuse, 0x98, PT ;  /* 0x000000984300780c */ /* 0x040fe40003f84270 */
[----:B------:R-:W-:Y:S01]  /*43e0*/  FSEL R146, R146, -INF , P3 ;  /* 0xff80000092927808 */ /* 0x000fe20001800000 */
[----:B------:R0:W-:Y:S01]  /*43f0*/  MUFU.EX2 R39, R50 ;  /* 0x0000003200277308 */ /* 0x0001e20000000800 */
[----:B------:R-:W-:Y:S02]  /*4400*/  FMNMX.FTZ R41, R144, R41, !PT ;  /* 0x0000002990297209 */ /* 0x000fe40007810000 */
[----:B------:R-:W-:Y:S02]  /*4410*/  ISETP.GT.AND P3, PT, R67, 0x99, PT ;  /* 0x000000994300780c */ /* 0x000fe40003f64270 */
[----:B---3--:R-:W-:-:S02]  /*4420*/  FSEL R148, R148, -INF , P4 ;  /* 0xff80000094947808 */ /* 0x008fc40002000000 */
[----:B------:R-:W-:Y:S01]  /*4430*/  FMNMX.FTZ R41, R146, R41, !PT ;  /* 0x0000002992297209 */ /* 0x000fe20007810000 */
[----:B------:R-:W-:Y:S01]  /*4440*/  MUFU.EX2 R29, R29 ;  /* 0x0000001d001d7308 */ /* 0x000fe20000000800 */
[----:B------:R-:W-:Y:S02]  /*4450*/  FSEL R150, R150, -INF , P3 ;  /* 0xff80000096967808 */ /* 0x000fe40001800000 */
[----:B------:R-:W-:Y:S02]  /*4460*/  FMNMX.FTZ R41, R148, R41, !PT ;  /* 0x0000002994297209 */ /* 0x000fe40007810000 */
[----:B-1----:R-:W-:Y:S02]  /*4470*/  F2FP.SATFINITE.E4M3.F32.PACK_AB_MERGE_C R217, R28, R27, RZ ;  /* 0x0000001b1cd9723e */ /* 0x002fe400048070ff */
[----:B------:R-:W-:Y:S01]  /*4480*/  FMNMX.FTZ R47, R150, R41, !PT ;  /* 0x00000029962f7209 */ /* 0x000fe20007810000 */
[-CC-:B------:R-:W-:Y:S01]  /*4490*/  FFMA.FTZ R41, R42, R121.reuse, -R31.reuse ;  /* 0x000000792a297223 */ /* 0x180fe2000001081f */
[----:B------:R-:W-:Y:S01]  /*44a0*/  FFMA.FTZ R42, R54, R121, -R31 ;  /* 0x00000079362a7223 */ /* 0x000fe2000001081f */
[----:B------:R-:W1:Y:S01]  /*44b0*/  MUFU.EX2 R4, R4 ;  /* 0x0000000400047308 */ /* 0x000e620000000800 */
[----:B------:R-:W-:Y:S01]  /*44c0*/  F2FP.SATFINITE.E4M3.F32.PACK_AB_MERGE_C R217, R25, R24, R217 ;  /* 0x0000001819d9723e */ /* 0x000fe200048070d9 */
[----:B0-----:R-:W0:Y:S06]  /*44d0*/  SHFL.BFLY PT, R50, R47, 0x2, 0x1f ;  /* 0x0c401f002f327f89 */ /* 0x001e2c00000e0000 */
[----:B------:R-:W-:Y:S08]  /*44e0*/  MUFU.EX2 R6, R6 ;  /* 0x0000000600067308 */ /* 0x000ff00000000800 */
[----:B------:R-:W-:Y:S01]  /*44f0*/  MUFU.EX2 R9, R9 ;  /* 0x0000000900097308 */ /* 0x000fe20000000800 */
[----:B-1----:R-:W-:-:S04]  /*4500*/  F2FP.SATFINITE.E4M3.F32.PACK_AB_MERGE_C R219, R4, R5, RZ ;  /* 0x0000000504db723e */ /* 0x002fc800048070ff */
[----:B------:R-:W-:-:S03]  /*4510*/  F2FP.SATFINITE.E4M3.F32.PACK_AB_MERGE_C R219, R32, R29, R219 ;  /* 0x0000001d20db723e */ /* 0x000fc600048070db */
[----:B------:R-:W-:Y:S01]  /*4520*/  MUFU.EX2 R10, R10 ;  /* 0x0000000a000a7308 */ /* 0x000fe20000000800 */
[----:B0-----:R-:W-:Y:S01]  /*4530*/  FMNMX.FTZ R50, R47, R50, !PT ;  /* 0x000000322f327209 */ /* 0x001fe20007810000 */
[----:B------:R-:W-:Y:S01]  /*4540*/  FFMA.FTZ R47, R68, R121, -R31 ;  /* 0x00000079442f7223 */ /* 0x000fe2000001081f */
[----:B------:R-:W-:-:S03]  /*4550*/  IMAD.U32 R68, RZ, RZ, UR40 ;  /* 0x00000028ff447e24 */ /* 0x000fc6000f8e00ff */
[----:B------:R-:W0:Y:S02]  /*4560*/  SHFL.BFLY PT, R51, R50, 0x1, 0x1f ;  /* 0x0c201f0032337f89 */ /* 0x000e2400000e0000 */
[----:B------:R-:W1:Y:S08]  /*4570*/  MUFU.EX2 R11, R11 ;  /* 0x0000000b000b7308 */ /* 0x000e700000000800 */
[----:B------:R-:W-:Y:S08]  /*4580*/  MUFU.EX2 R12, R12 ;  /* 0x0000000c000c7308 */ /* 0x000ff00000000800 */
[----:B------:R-:W-:Y:S01]  /*4590*/  MUFU.EX2 R13, R13 ;  /* 0x0000000d000d7308 */ /* 0x000fe20000000800 */
[----:B-1----:R-:W-:-:S04]  /*45a0*/  F2FP.SATFINITE.E4M3.F32.PACK_AB_MERGE_C R213, R11, R10, RZ ;  /* 0x0000000a0bd5723e */ /* 0x002fc800048070ff */
[----:B------:R-:W-:Y:S02]  /*45b0*/  F2FP.SATFINITE.E4M3.F32.PACK_AB_MERGE_C R213, R9, R6, R213 ;  /* 0x0000000609d5723e */ /* 0x000fe400048070d5 */
[----:B0-----:R-:W-:Y:S01]  /*45c0*/  FMNMX.FTZ R120, R50, R51, !PT ;  /* 0x0000003332787209 */ /* 0x001fe20007810000 */
[----:B------:R-:W-:Y:S01]  /*45d0*/  MUFU.EX2 R14, R14 ;  /* 0x0000000e000e7308 */ /* 0x000fe20000000800 */
[-CC-:B------:R-:W-:Y:S01]  /*45e0*/  FFMA.FTZ R50, R82, R121.reuse, -R31.reuse ;  /* 0x0000007952327223 */ /* 0x180fe2000001081f */
[-C--:B------:R-:W-:Y:S01]  /*45f0*/  FFMA.FTZ R31, R84, R121.reuse, -R31 ;  /* 0x00000079541f7223 */ /* 0x080fe2000001081f */
[C---:B------:R-:W-:Y:S01]  /*4600*/  FSETP.NEU.FTZ.AND P3, PT, R120.reuse, -INF , PT ;  /* 0xff8000007800780b */ /* 0x040fe20003f7d000 */
[----:B------:R-:W-:-:S04]  /*4610*/  FFMA.FTZ R54, R120, R121, -8 ;  /* 0xc100000078367423 */ /* 0x000fc80000010079 */
[----:B------:R-:W0:Y:S01]  /*4620*/  MUFU.EX2 R21, R21 ;  /* 0x0000001500157308 */ /* 0x000e220000000800 */
[----:B------:R-:W-:-:S05]  /*4630*/  FSEL R57, R54, RZ, P3 ;  /* 0x000000ff36397208 */ /* 0x000fca0001800000 */
        /* <DEDUP_REMOVED lines=22> */
[----:B------:R-:W-:Y:S01]  /*47a0*/  MUFU.EX2 R108, R108 ;  /* 0x0000006c006c7308 */ /* 0x000fe20000000800 */
[----:B0-----:R-:W-:Y:S01]  /*47b0*/  F2FP.SATFINITE.E4M3.F32.PACK_AB_MERGE_C R215, R21, R14, RZ ;  /* 0x0000000e15d7723e */ /* 0x001fe200048070ff */
[-CC-:B------:R-:W-:Y:S01]  /*47c0*/  FFMA.FTZ R100, R100, R121.reuse, -R57.reuse ;  /* 0x0000007964647223 */ /* 0x180fe20000010839 */
[-CC-:B------:R-:W-:Y:S01]  /*47d0*/  FFMA.FTZ R62, R62, R121.reuse, -R57.reuse ;  /* 0x000000793e3e7223 */ /* 0x180fe20000010839 */
[-CC-:B------:R-:W-:Y:S01]  /*47e0*/  FFMA.FTZ R98, R98, R121.reuse, -R57.reuse ;  /* 0x0000007962627223 */ /* 0x180fe20000010839 */
[-CC-:B------:R-:W-:Y:S01]  /*47f0*/  FFMA.FTZ R64, R64, R121.reuse, -R57.reuse ;  /* 0x0000007940407223 */ /* 0x180fe20000010839 */
[-CC-:B------:R-:W-:Y:S01]  /*4800*/  FFMA.FTZ R96, R96, R121.reuse, -R57.reuse ;  /* 0x0000007960607223 */ /* 0x180fe20000010839 */
[-C--:B------:R-:W-:Y:S01]  /*4810*/  FFMA.FTZ R94, R94, R121.reuse, -R57 ;  /* 0x000000795e5e7223 */ /* 0x080fe20000010839 */
[----:B------:R-:W0:Y:S01]  /*4820*/  MUFU.EX2 R61, R112 ;  /* 0x00000070003d7308 */ /* 0x000e220000000800 */
[----:B-1----:R-:W-:Y:S01]  /*4830*/  FADD.FTZ R81, R52, R53 ;  /* 0x0000003534517221 */ /* 0x002fe20000010000 */
[----:B------:R-:W-:Y:S01]  /*4840*/  F2FP.SATFINITE.E4M3.F32.PACK_AB_MERGE_C R215, R13, R12, R215 ;  /* 0x0000000c0dd7723e */ /* 0x000fe200048070d7 */
        /* <DEDUP_REMOVED lines=12> */
[----:B------:R-:W-:Y:S01]  /*4910*/  FFMA.FTZ R146, R146, R121, -R57 ;  /* 0x0000007992927223 */ /* 0x000fe20000010839 */
[----:B------:R-:W2:Y:S01]  /*4920*/  MUFU.EX2 R114, R114 ;  /* 0x0000007200727308 */ /* 0x000ea20000000800 */
[----:B-1----:R-:W-:-:S02]  /*4930*/  @!P0 VIADD R56, R68, 0x33440 ;  /* 0x0003344044388836 */ /* 0x002fc40000000000 */
[----:B------:R-:W-:Y:S01]  /*4940*/  FADD.FTZ R68, R24, R25 ;  /* 0x0000001918447221 */ /* 0x000fe20000010000 */
[-CC-:B------:R-:W-:Y:S01]  /*4950*/  FFMA.FTZ R148, R148, R121.reuse, -R57.reuse ;  /* 0x0000007994947223 */ /* 0x180fe20000010839 */
[----:B------:R-:W1:Y:S01]  /*4960*/  @P2 LDC R25, c[0x0][0x44c] ;  /* 0x00011300ff192b82 */ /* 0x000e620000000800 */
[----:B------:R-:W-:Y:S01]  /*4970*/  FFMA.FTZ R57, R150, R121, -R57 ;  /* 0x0000007996397223 */ /* 0x000fe20000010839 */
[----:B------:R-:W-:Y:S01]  /*4980*/  FADD.FTZ R79, R27, R68 ;  /* 0x000000441b4f7221 */ /* 0x000fe20000010000 */
[----:B------:R-:W-:Y:S01]  /*4990*/  @!P0 PRMT R56, RZ, 0x654, R56 ;  /* 0x00000654ff388816 */ /* 0x000fe20000000038 */
[----:B------:R3:W4:Y:S01]  /*49a0*/  MUFU.EX2 R63, R118 ;  /* 0x00000076003f7308 */ /* 0x0007220000000800 */
[----:B0-----:R-:W-:Y:S02]  /*49b0*/  F2FP.SATFINITE.E4M3.F32.PACK_AB_MERGE_C R216, R61, R108, RZ ;  /* 0x0000006c3dd8723e */ /* 0x001fe400048070ff */
[----:B------:R-:W-:Y:S01]  /*49c0*/  CS2R R112, SRZ ;  /* 0x0000000000707805 */ /* 0x000fe2000001ff00 */
[----:B------:R0:W-:Y:S01]  /*49d0*/  @!P0 SYNCS.ARRIVE.TRANS64.RED.A1T0 RZ, [R56+URZ], RZ ;  /* 0x000000ff38ff89a7 */ /* 0x0001e2000810043f */
[----:B------:R-:W-:-:S02]  /*49e0*/  F2FP.SATFINITE.E4M3.F32.PACK_AB_MERGE_C R216, R53, R52, R216 ;  /* 0x0000003435d8723e */ /* 0x000fc400048070d8 */
[----:B------:R-:W-:Y:S01]  /*49f0*/  CS2R R52, SRZ ;  /* 0x0000000000347805 */ /* 0x000fe2000001ff00 */
[----:B------:R5:W-:Y:S01]  /*4a00*/  MUFU.EX2 R75, R60 ;  /* 0x0000003c004b7308 */ /* 0x000be20000000800 */
[----:B---3--:R-:W-:Y:S01]  /*4a10*/  CS2R R118, SRZ ;  /* 0x0000000000767805 */ /* 0x008fe2000001ff00 */
[----:B0-----:R-:W-:Y:S01]  /*4a20*/  FADD.FTZ R56, R108, R81 ;  /* 0x000000516c387221 */ /* 0x001fe20000010000 */
[----:B------:R-:W-:-:S05]  /*4a30*/  CS2R R108, SRZ ;  /* 0x00000000006c7805 */ /* 0x000fca000001ff00 */
[----:B------:R-:W0:Y:S01]  /*4a40*/  MUFU.EX2 R124, R124 ;  /* 0x0000007c007c7308 */ /* 0x000e220000000800 */
[----:B-----5:R-:W-:Y:S01]  /*4a50*/  FADD.FTZ R60, R28, R79 ;  /* 0x0000004f1c3c7221 */ /* 0x020fe20000010000 */
[----:B------:R-:W-:-:S03]  /*4a60*/  FADD.FTZ R81, R61, R56 ;  /* 0x000000383d517221 */ /* 0x000fc60000010000 */
[----:B------:R-:W-:Y:S01]  /*4a70*/  FADD.FTZ R83, R29, R60 ;  /* 0x0000003c1d537221 */ /* 0x000fe20000010000 */
[----:B--2---:R-:W-:Y:S02]  /*4a80*/  FADD.FTZ R56, R114, R81 ;  /* 0x0000005172387221 */ /* 0x004fe40000010000 */
[----:B------:R-:W2:Y:S01]  /*4a90*/  MUFU.EX2 R65, R126 ;  /* 0x0000007e00417308 */ /* 0x000ea20000000800 */
[----:B------:R-:W-:Y:S01]  /*4aa0*/  FADD.FTZ R60, R32, R83 ;  /* 0x00000053203c7221 */ /* 0x000fe20000010000 */
[----:B----4-:R-:W-:-:S03]  /*4ab0*/  FADD.FTZ R83, R63, R56 ;  /* 0x000000383f537221 */ /* 0x010fc60000010000 */
[----:B------:R-:W-:-:S03]  /*4ac0*/  FADD.FTZ R81, R5, R60 ;  /* 0x0000003c05517221 */ /* 0x000fc60000010000 */
[----:B------:R-:W3:Y:S01]  /*4ad0*/  MUFU.EX2 R54, R54 ;  /* 0x0000003600367308 */ /* 0x000ee20000000800 */
[----:B------:R-:W-:Y:S01]  /*4ae0*/  FADD.FTZ R85, R4, R81 ;  /* 0x0000005104557221 */ /* 0x000fe20000010000 */
[----:B0-----:R-:W-:-:S03]  /*4af0*/  FADD.FTZ R56, R124, R83 ;  /* 0x000000537c387221 */ /* 0x001fc60000010000 */
[----:B------:R-:W-:-:S03]  /*4b00*/  FADD.FTZ R60, R6, R85 ;  /* 0x00000055063c7221 */ /* 0x000fc60000010000 */
[----:B------:R-:W0:Y:S01]  /*4b10*/  MUFU.EX2 R55, R55 ;  /* 0x0000003700377308 */ /* 0x000e220000000800 */
[----:B--2---:R-:W-:Y:S01]  /*4b20*/  FADD.FTZ R83, R65, R56 ;  /* 0x0000003841537221 */ /* 0x004fe20000010000 */
[----:B------:R-:W-:Y:S01]  /*4b30*/  FADD.FTZ R85, R9, R60 ;  /* 0x0000003c09557221 */ /* 0x000fe20000010000 */
[----:B------:R-:W-:-:S03]  /*4b40*/  F2FP.SATFINITE.E4M3.F32.PACK_AB_MERGE_C R65, R65, R124, RZ ;  /* 0x0000007c4141723e */ /* 0x000fc600048070ff */
[----:B------:R-:W-:Y:S01]  /*4b50*/  FADD.FTZ R60, R10, R85 ;  /* 0x000000550a3c7221 */ /* 0x000fe20000010000 */
[----:B------:R-:W-:Y:S01]  /*4b60*/  F2FP.SATFINITE.E4M3.F32.PACK_AB_MERGE_C R218, R63, R114, R65 ;  /* 0x000000723fda723e */ /* 0x000fe20004807041 */
[----:B------:R-:W2:Y:S01]  /*4b70*/  MUFU.EX2 R132, R132 ;  /* 0x0000008400847308 */ /* 0x000ea20000000800 */
[----:B---3--:R-:W-:Y:S01]  /*4b80*/  FADD.FTZ R56, R54, R83 ;  /* 0x0000005336387221 */ /* 0x008fe20000010000 */
[----:B------:R-:W-:Y:S01]  /*4b90*/  FADD.FTZ R87, R11, R60 ;  /* 0x0000003c0b577221 */ /* 0x000fe20000010000 */
[----:B------:R-:W-:-:S03]  /*4ba0*/  CS2R R114, SRZ ;  /* 0x0000000000727805 */ /* 0x000fc6000001ff00 */
[----:B------:R-:W-:Y:S02]  /*4bb0*/  FADD.FTZ R60, R12, R87 ;  /* 0x000000570c3c7221 */ /* 0x000fe40000010000 */
[----:B------:R3:W4:Y:S01]  /*4bc0*/  MUFU.EX2 R67, R116 ;  /* 0x0000007400437308 */ /* 0x0007220000000800 */
[----:B0-----:R-:W-:-:S07]  /*4bd0*/  FADD.FTZ R85, R55, R56 ;  /* 0x0000003837557221 */ /* 0x001fce0000010000 */
[----:B------:R-:W0:Y:S01]  /*4be0*/  MUFU.EX2 R72, R72 ;  /* 0x0000004800487308 */ /* 0x000e220000000800 */
[----:B--2---:R-:W-:Y:S01]  /*4bf0*/  FADD.FTZ R56, R132, R85 ;  /* 0x0000005584387221 */ /* 0x004fe20000010000 */
[----:B------:R-:W-:Y:S01]  /*4c00*/  FADD.FTZ R85, R13, R60 ;  /* 0x0000003c0d557221 */ /* 0x000fe20000010000 */
[----:B------:R-:W-:Y:S02]  /*4c10*/  CS2R R60, SRZ ;  /* 0x00000000003c7805 */ /* 0x000fe4000001ff00 */
[----:B---3--:R-:W-:Y:S01]  /*4c20*/  CS2R R116, SRZ ;  /* 0x0000000000747805 */ /* 0x008fe2000001ff00 */
[----:B------:R-:W-:Y:S01]  /*4c30*/  FADD.FTZ R28, R14, R85 ;  /* 0x000000550e1c7221 */ /* 0x000fe20000010000 */
[----:B------:R-:W-:Y:S01]  /*4c40*/  CS2R R84, SRZ ;  /* 0x0000000000547805 */ /* 0x000fe2000001ff00 */
[----:B------:R2:W3:Y:S01]  /*4c50*/  MUFU.EX2 R69, R110 ;  /* 0x0000006e00457308 */ /* 0x0004e20000000800 */
[----:B----4-:R-:W-:Y:S01]  /*4c60*/  FADD.FTZ R27, R67, R56 ;  /* 0x00000038431b7221 */ /* 0x010fe20000010000 */
[----:B------:R-:W-:Y:S01]  /*4c70*/  FADD.FTZ R28, R21, R28 ;  /* 0x0000001c151c7221 */ /* 0x000fe20000010000 */
[----:B------:R-:W-:-:S04]  /*4c80*/  F2FP.SATFINITE.E4M3.F32.PACK_AB_MERGE_C R67, R67, R132, RZ ;  /* 0x000000844343723e */ /* 0x000fc800048070ff */
[----:B------:R-:W-:Y:S01]  /*4c90*/  F2FP.SATFINITE.E4M3.F32.PACK_AB_MERGE_C R212, R55, R54, R67 ;  /* 0x0000003637d4723e */ /* 0x000fe20004807043 */
[----:B------:R-:W4:Y:S01]  /*4ca0*/  MUFU.EX2 R74, R74 ;  /* 0x0000004a004a7308 */ /* 0x000f220000000800 */
[----:B0-----:R-:W-:Y:S01]  /*4cb0*/  FADD.FTZ R4, R72, R27 ;  /* 0x0000001b48047221 */ /* 0x001fe20000010000 */
[----:B------:R-:W-:Y:S01]  /*4cc0*/  CS2R R54, SRZ ;  /* 0x0000000000367805 */ /* 0x000fe2000001ff00 */
[----:B------:R-:W0:Y:S01]  /*4cd0*/  @P2 LDC R27, c[0x0][0x450] ;  /* 0x00011400ff1b2b82 */ /* 0x000e220000000800 */
[----:B--2---:R-:W-:-:S04]  /*4ce0*/  CS2R R110, SRZ ;  /* 0x00000000006e7805 */ /* 0x004fc8000001ff00 */
[----:B------:R-:W2:Y:S01]  /*4cf0*/  MUFU.EX2 R15, R15 ;  /* 0x0000000f000f7308 */ /* 0x000ea20000000800 */
[----:B---3--:R-:W-:-:S07]  /*4d00*/  FADD.FTZ R11, R69, R4 ;  /* 0x00000004450b7221 */ /* 0x008fce0000010000 */
[----:B------:R3:W5:Y:S01]  /*4d10*/  MUFU.EX2 R71, R106 ;  /* 0x0000006a00477308 */ /* 0x0007620000000800 */
[----:B----4-:R-:W-:-:S07]  /*4d20*/  FADD.FTZ R4, R74, R11 ;  /* 0x0000000b4a047221 */ /* 0x010fce0000010000 */
[----:B------:R-:W4:Y:S01]  /*4d30*/  MUFU.EX2 R20, R20 ;  /* 0x0000001400147308 */ /* 0x000f220000000800 */
[----:B--2---:R-:W-:Y:S01]  /*4d40*/  FADD.FTZ R21, R15, R28 ;  /* 0x0000001c0f157221 */ /* 0x004fe20000010000 */
[----:B------:R-:W-:Y:S02]  /*4d50*/  CS2R R28, SRZ ;  /* 0x00000000001c7805 */ /* 0x000fe4000001ff00 */
[----:B---3--:R-:W-:-:S04]  /*4d60*/  CS2R R106, SRZ ;  /* 0x00000000006a7805 */ /* 0x008fc8000001ff00 */
[----:B------:R-:W2:Y:S01]  /*4d70*/  MUFU.EX2 R36, R36 ;  /* 0x0000002400247308 */ /* 0x000ea20000000800 */
[C---:B-----5:R-:W-:Y:S01]  /*4d80*/  FADD.FTZ R11, R71.reuse, R4 ;  /* 0x00000004470b7221 */ /* 0x060fe20000010000 */
[----:B------:R-:W-:-:S03]  /*4d90*/  F2FP.SATFINITE.E4M3.F32.PACK_AB_MERGE_C R71, R71, R74, RZ ;  /* 0x0000004a4747723e */ /* 0x000fc600048070ff */
[----:B------:R-:W-:Y:S01]  /*4da0*/  FADD.FTZ R4, R66, R11 ;  /* 0x0000000b42047221 */ /* 0x000fe20000010000 */
[----:B------:R-:W-:Y:S02]  /*4db0*/  F2FP.SATFINITE.E4M3.F32.PACK_AB_MERGE_C R214, R69, R72, R71 ;  /* 0x0000004845d6723e */ /* 0x000fe40004807047 */
[----:B------:R-:W-:Y:S01]  /*4dc0*/  CS2R R68, SRZ ;  /* 0x0000000000447805 */ /* 0x000fe2000001ff00 */
[----:B------:R3:W5:Y:S01]  /*4dd0*/  MUFU.EX2 R73, R102 ;  /* 0x0000006600497308 */ /* 0x0007620000000800 */
[----:B----4-:R-:W-:Y:S01]  /*4de0*/  FADD.FTZ R10, R20, R21 ;  /* 0x00000015140a7221 */ /* 0x010fe20000010000 */
[----:B------:R-:W-:-:S03]  /*4df0*/  CS2R R70, SRZ ;  /* 0x0000000000467805 */ /* 0x000fc6000001ff00 */
[----:B------:R-:W-:-:S03]  /*4e00*/  FADD.FTZ R11, R33, R10 ;  /* 0x0000000a210b7221 */ /* 0x000fc60000010000 */
[----:B------:R-:W4:Y:S01]  /*4e10*/  MUFU.EX2 R58, R58 ;  /* 0x0000003a003a7308 */ /* 0x000f220000000800 */
[C---:B--2---:R-:W-:Y:S01]  /*4e20*/  F2FP.SATFINITE.E4M3.F32.PACK_AB_MERGE_C R209, R36.reuse, R33, RZ ;  /* 0x0000002124d1723e */ /* 0x044fe200048070ff */
[----:B------:R-:W-:Y:S01]  /*4e30*/  FADD.FTZ R36, R36, R11 ;  /* 0x0000000b24247221 */ /* 0x000fe20000010000 */
[----:B------:R-:W-:Y:S02]  /*4e40*/  CS2R R32, SRZ ;  /* 0x0000000000207805 */ /* 0x000fe4000001ff00 */
[----:B---3--:R-:W-:Y:S02]  /*4e50*/  CS2R R102, SRZ ;  /* 0x0000000000667805 */ /* 0x008fe4000001ff00 */
[----:B------:R-:W-:Y:S01]  /*4e60*/  F2FP.SATFINITE.E4M3.F32.PACK_AB_MERGE_C R209, R20, R15, R209 ;  /* 0x0000000f14d1723e */ /* 0x000fe200048070d1 */
[----:B------:R-:W2:Y:S01]  /*4e70*/  MUFU.EX2 R40, R40 ;  /* 0x0000002800287308 */ /* 0x000ea20000000800 */
[----:B-----5:R-:W-:-:S07]  /*4e80*/  FADD.FTZ R21, R73, R4 ;  /* 0x0000000449157221 */ /* 0x020fce0000010000 */
[----:B------:R-:W3:Y:S01]  /*4e90*/  MUFU.EX2 R100, R100 ;  /* 0x0000006400647308 */ /* 0x000ee20000000800 */
[----:B----4-:R-:W-:Y:S01]  /*4ea0*/  FADD.FTZ R4, R58, R21 ;  /* 0x000000153a047221 */ /* 0x010fe20000010000 */
[----:B------:R-:W-:Y:S01]  /*4eb0*/  FADD.FTZ R21, R35, R36 ;  /* 0x0000002423157221 */ /* 0x000fe20000010000 */
[C---:B------:R-:W-:Y:S02]  /*4ec0*/  F2FP.SATFINITE.E4M3.F32.PACK_AB_MERGE_C R58, R75.reuse, R58, RZ ;  /* 0x0000003a4b3a723e */ /* 0x040fe400048070ff */
[----:B------:R-:W-:Y:S02]  /*4ed0*/  FADD.FTZ R75, R75, R4 ;  /* 0x000000044b4b7221 */ /* 0x000fe40000010000 */
[----:B------:R-:W-:Y:S01]  /*4ee0*/  F2FP.SATFINITE.E4M3.F32.PACK_AB_MERGE_C R208, R73, R66, R58 ;  /* 0x0000004249d0723e */ /* 0x000fe2000480703a */
[----:B------:R-:W4:Y:S01]  /*4ef0*/  MUFU.EX2 R48, R48 ;  /* 0x0000003000307308 */ /* 0x000f220000000800 */
[----:B--2---:R-:W-:Y:S01]  /*4f00*/  FADD.FTZ R6, R40, R21 ;  /* 0x0000001528067221 */ /* 0x004fe20000010000 */
[----:B------:R-:W-:-:S02]  /*4f10*/  CS2R R66, SRZ ;  /* 0x0000000000427805 */ /* 0x000fc4000001ff00 */
[----:B------:R-:W-:Y:S01]  /*4f20*/  CS2R R72, SRZ ;  /* 0x0000000000487805 */ /* 0x000fe2000001ff00 */
[----:B------:R-:W-:-:S03]  /*4f30*/  FADD.FTZ R9, R37, R6 ;  /* 0x0000000625097221 */ /* 0x000fc60000010000 */
[----:B------:R2:W5:Y:S01]  /*4f40*/  MUFU.EX2 R77, R62 ;  /* 0x0000003e004d7308 */ /* 0x0005620000000800 */
[----:B---3--:R-:W-:Y:S01]  /*4f50*/  FADD.FTZ R4, R100, R75 ;  /* 0x0000004b64047221 */ /* 0x008fe20000010000 */
[----:B------:R-:W-:-:S06]  /*4f60*/  CS2R R74, SRZ ;  /* 0x00000000004a7805 */ /* 0x000fcc000001ff00 */
[----:B------:R-:W3:Y:S01]  /*4f70*/  MUFU.EX2 R98, R98 ;  /* 0x0000006200627308 */ /* 0x000ee20000000800 */
[C---:B----4-:R-:W-:Y:S01]  /*4f80*/  F2FP.SATFINITE.E4M3.F32.PACK_AB_MERGE_C R211, R48.reuse, R37, RZ ;  /* 0x0000002530d3723e */ /* 0x050fe200048070ff */
[----:B------:R-:W-:Y:S01]  /*4f90*/  FADD.FTZ R48, R48, R9 ;  /* 0x0000000930307221 */ /* 0x000fe20000010000 */
[----:B------:R-:W-:Y:S02]  /*4fa0*/  CS2R R36, SRZ ;  /* 0x0000000000247805 */ /* 0x000fe4000001ff00 */
[----:B--2---:R-:W-:Y:S02]  /*4fb0*/  CS2R R62, SRZ ;  /* 0x00000000003e7805 */ /* 0x004fe4000001ff00 */
[----:B------:R-:W-:Y:S01]  /*4fc0*/  F2FP.SATFINITE.E4M3.F32.PACK_AB_MERGE_C R211, R40, R35, R211 ;  /* 0x0000002328d3723e */ /* 0x000fe200048070d3 */
[----:B------:R-:W2:Y:S01]  /*4fd0*/  MUFU.EX2 R26, R26 ;  /* 0x0000001a001a7308 */ /* 0x000ea20000000800 */
[----:B-----5:R-:W-:-:S07]  /*4fe0*/  FADD.FTZ R13, R77, R4 ;  /* 0x000000044d0d7221 */ /* 0x020fce0000010000 */
[----:B------:R4:W5:Y:S01]  /*4ff0*/  MUFU.EX2 R79, R64 ;  /* 0x00000040004f7308 */ /* 0x0009620000000800 */
[----:B---3--:R-:W-:Y:S01]  /*5000*/  FADD.FTZ R4, R98, R13 ;  /* 0x0000000d62047221 */ /* 0x008fe20000010000 */
[----:B------:R-:W-:-:S06]  /*5010*/  FADD.FTZ R13, R39, R48 ;  /* 0x00000030270d7221 */ /* 0x000fcc0000010000 */
[----:B------:R-:W-:Y:S01]  /*5020*/  MUFU.EX2 R30, R30 ;  /* 0x0000001e001e7308 */ /* 0x000fe20000000800 */
[----:B--2---:R-:W-:Y:S01]  /*5030*/  FADD.FTZ R13, R26, R13 ;  /* 0x0000000d1a0d7221 */ /* 0x004fe20000010000 */
[----:B----4-:R-:W-:-:S06]  /*5040*/  CS2R R64, SRZ ;  /* 0x0000000000407805 */ /* 0x010fcc000001ff00 */
[----:B------:R-:W2:Y:S01]  /*5050*/  MUFU.EX2 R41, R41 ;  /* 0x0000002900297308 */ /* 0x000ea20000000800 */
[C---:B-----5:R-:W-:Y:S01]  /*5060*/  F2FP.SATFINITE.E4M3.F32.PACK_AB_MERGE_C R98, R79.reuse, R98, RZ ;  /* 0x000000624f62723e */ /* 0x060fe200048070ff */
[----:B------:R-:W-:-:S03]  /*5070*/  FADD.FTZ R79, R79, R4 ;  /* 0x000000044f4f7221 */ /* 0x000fc60000010000 */
[----:B------:R-:W-:Y:S02]  /*5080*/  F2FP.SATFINITE.E4M3.F32.PACK_AB_MERGE_C R210, R77, R100, R98 ;  /* 0x000000644dd2723e */ /* 0x000fe40004807062 */
[----:B------:R-:W-:Y:S02]  /*5090*/  CS2R R76, SRZ ;  /* 0x00000000004c7805 */ /* 0x000fe4000001ff00 */
[----:B------:R-:W-:Y:S01]  /*50a0*/  CS2R R98, SRZ ;  /* 0x0000000000627805 */ /* 0x000fe2000001ff00 */
[----:B------:R-:W3:Y:S01]  /*50b0*/  MUFU.EX2 R96, R96 ;  /* 0x0000006000607308 */ /* 0x000ee20000000800 */
[----:B------:R-:W-:-:S07]  /*50c0*/  CS2R R100, SRZ ;  /* 0x0000000000647805 */ /* 0x000fce000001ff00 */
[----:B------:R4:W5:Y:S01]  /*50d0*/  MUFU.EX2 R81, R94 ;  /* 0x0000005e00517308 */ /* 0x0009620000000800 */
[----:B--2---:R-:W-:Y:S01]  /*50e0*/  F2FP.SATFINITE.E4M3.F32.PACK_AB_MERGE_C R205, R41, R30, RZ ;  /* 0x0000001e29cd723e */ /* 0x004fe200048070ff */
[----:B------:R-:W-:-:S03]  /*50f0*/  FADD.FTZ R30, R30, R13 ;  /* 0x0000000d1e1e7221 */ /* 0x000fc60000010000 */
[----:B------:R-:W-:Y:S01]  /*5100*/  F2FP.SATFINITE.E4M3.F32.PACK_AB_MERGE_C R205, R26, R39, R205 ;  /* 0x000000271acd723e */ /* 0x000fe200048070cd */
[----:B------:R-:W-:Y:S02]  /*5110*/  FADD.FTZ R41, R41, R30 ;  /* 0x0000001e29297221 */ /* 0x000fe40000010000 */
[----:B------:R-:W-:Y:S01]  /*5120*/  MUFU.EX2 R42, R42 ;  /* 0x0000002a002a7308 */ /* 0x000fe20000000800 */
[----:B---3--:R-:W-:Y:S01]  /*5130*/  FADD.FTZ R4, R96, R79 ;  /* 0x0000004f60047221 */ /* 0x008fe20000010000 */
[----:B----4-:R-:W-:-:S06]  /*5140*/  CS2R R94, SRZ ;  /* 0x00000000005e7805 */ /* 0x010fcc000001ff00 */
[----:B------:R-:W2:Y:S01]  /*5150*/  MUFU.EX2 R45, R45 ;  /* 0x0000002d002d7308 */ /* 0x000ea20000000800 */
[----:B-----5:R-:W-:-:S07]  /*5160*/  FADD.FTZ R15, R81, R4 ;  /* 0x00000004510f7221 */ /* 0x020fce0000010000 */
[----:B------:R-:W3:Y:S08]  /*5170*/  MUFU.EX2 R34, R34 ;  /* 0x0000002200227308 */ /* 0x000ef00000000800 */
[----:B------:R-:W4:Y:S01]  /*5180*/  MUFU.EX2 R134, R134 ;  /* 0x0000008600867308 */ /* 0x000f220000000800 */
[----:B--2---:R-:W-:-:S07]  /*5190*/  F2FP.SATFINITE.E4M3.F32.PACK_AB_MERGE_C R10, R45, R42, RZ ;  /* 0x0000002a2d0a723e */ /* 0x004fce00048070ff */
[----:B------:R-:W2:Y:S01]  /*51a0*/  MUFU.EX2 R43, R43 ;  /* 0x0000002b002b7308 */ /* 0x000ea20000000800 */
[----:B---3--:R-:W-:Y:S01]  /*51b0*/  FADD.FTZ R6, R34, R41 ;  /* 0x0000002922067221 */ /* 0x008fe20000010000 */
[----:B------:R-:W-:-:S06]  /*51c0*/  CS2R R40, SRZ ;  /* 0x0000000000287805 */ /* 0x000fcc000001ff00 */
[----:B------:R3:W5:Y:S01]  /*51d0*/  MUFU.EX2 R83, R92 ;  /* 0x0000005c00537308 */ /* 0x0007620000000800 */
[----:B----4-:R-:W-:-:S07]  /*51e0*/  FADD.FTZ R4, R134, R15 ;  /* 0x0000000f86047221 */ /* 0x010fce0000010000 */
[----:B------:R-:W4:Y:S01]  /*51f0*/  MUFU.EX2 R136, R136 ;  /* 0x0000008800887308 */ /* 0x000f220000000800 */
[C---:B--2---:R-:W-:Y:S01]  /*5200*/  F2FP.SATFINITE.E4M3.F32.PACK_AB_MERGE_C R207, R43.reuse, R34, R10 ;  /* 0x000000222bcf723e */ /* 0x044fe2000480700a */
[----:B------:R-:W-:Y:S01]  /*5210*/  FADD.FTZ R43, R43, R6 ;  /* 0x000000062b2b7221 */ /* 0x000fe20000010000 */
[----:B------:R-:W-:Y:S02]  /*5220*/  CS2R R34, SRZ ;  /* 0x0000000000227805 */ /* 0x000fe4000001ff00 */
[----:B---3--:R-:W-:Y:S01]  /*5230*/  CS2R R92, SRZ ;  /* 0x00000000005c7805 */ /* 0x008fe2000001ff00 */
[----:B------:R-:W-:Y:S02]  /*5240*/  FADD.FTZ R42, R42, R43 ;  /* 0x0000002b2a2a7221 */ /* 0x000fe40000010000 */
[----:B------:R2:W3:Y:S01]  /*5250*/  MUFU.EX2 R5, R90 ;  /* 0x0000005a00057308 */ /* 0x0004e20000000800 */
[C---:B-----5:R-:W-:Y:S01]  /*5260*/  F2FP.SATFINITE.E4M3.F32.PACK_AB_MERGE_C R134, R83.reuse, R134, RZ ;  /* 0x000000865386723e */ /* 0x060fe200048070ff */
[----:B------:R-:W-:Y:S01]  /*5270*/  FADD.FTZ R83, R83, R4 ;  /* 0x0000000453537221 */ /* 0x000fe20000010000 */
[----:B------:R-:W-:Y:S01]  /*5280*/  FADD.FTZ R45, R45, R42 ;  /* 0x0000002a2d2d7221 */ /* 0x000fe20000010000 */
[----:B------:R-:W-:-:S02]  /*5290*/  CS2R R42, SRZ ;  /* 0x00000000002a7805 */ /* 0x000fc4000001ff00 */
[----:B------:R-:W-:Y:S02]  /*52a0*/  F2FP.SATFINITE.E4M3.F32.PACK_AB_MERGE_C R204, R81, R96, R134 ;  /* 0x0000006051cc723e */ /* 0x000fe40004807086 */
[----:B------:R-:W-:Y:S01]  /*52b0*/  CS2R R96, SRZ ;  /* 0x0000000000607805 */ /* 0x000fe2000001ff00 */
[----:B------:R-:W-:Y:S01]  /*52c0*/  MUFU.EX2 R46, R46 ;  /* 0x0000002e002e7308 */ /* 0x000fe20000000800 */
[----:B----4-:R-:W-:Y:S01]  /*52d0*/  FADD.FTZ R4, R136, R83 ;  /* 0x0000005388047221 */ /* 0x010fe20000010000 */
[----:B------:R-:W-:Y:S02]  /*52e0*/  CS2R R82, SRZ ;  /* 0x0000000000527805 */ /* 0x000fe4000001ff00 */
[----:B--2---:R-:W-:-:S04]  /*52f0*/  CS2R R90, SRZ ;  /* 0x00000000005a7805 */ /* 0x004fc8000001ff00 */
[----:B------:R-:W2:Y:S01]  /*5300*/  MUFU.EX2 R49, R49 ;  /* 0x0000003100317308 */ /* 0x000ea20000000800 */
[----:B---3--:R-:W-:-:S07]  /*5310*/  FADD.FTZ R21, R5, R4 ;  /* 0x0000000405157221 */ /* 0x008fce0000010000 */
[----:B------:R-:W3:Y:S08]  /*5320*/  MUFU.EX2 R38, R38 ;  /* 0x0000002600267308 */ /* 0x000ef00000000800 */
[----:B------:R-:W4:Y:S01]  /*5330*/  MUFU.EX2 R138, R138 ;  /* 0x0000008a008a7308 */ /* 0x000f220000000800 */
[----:B--2---:R-:W-:-:S07]  /*5340*/  F2FP.SATFINITE.E4M3.F32.PACK_AB_MERGE_C R10, R49, R46, RZ ;  /* 0x0000002e310a723e */ /* 0x004fce00048070ff */
[----:B------:R-:W2:Y:S01]  /*5350*/  MUFU.EX2 R47, R47 ;  /* 0x0000002f002f7308 */ /* 0x000ea20000000800 */
[----:B---3--:R-:W-:-:S07]  /*5360*/  FADD.FTZ R6, R38, R45 ;  /* 0x0000002d26067221 */ /* 0x008fce0000010000 */
[----:B------:R3:W5:Y:S01]  /*5370*/  MUFU.EX2 R11, R88 ;  /* 0x00000058000b7308 */ /* 0x0007620000000800 */
[----:B----4-:R-:W-:-:S07]  /*5380*/  FADD.FTZ R4, R138, R21 ;  /* 0x000000158a047221 */ /* 0x010fce0000010000 */
[----:B------:R-:W4:Y:S01]  /*5390*/  MUFU.EX2 R140, R140 ;  /* 0x0000008c008c7308 */ /* 0x000f220000000800 */
[C---:B--2---:R-:W-:Y:S01]  /*53a0*/  F2FP.SATFINITE.E4M3.F32.PACK_AB_MERGE_C R201, R47.reuse, R38, R10 ;  /* 0x000000262fc9723e */ /* 0x044fe2000480700a */
[----:B------:R-:W-:Y:S01]  /*53b0*/  FADD.FTZ R47, R47, R6 ;  /* 0x000000062f2f7221 */ /* 0x000fe20000010000 */
[----:B-1----:R-:W-:Y:S01]  /*53c0*/  @P2 IMAD.HI.U32 R6, R22, R25, RZ ;  /* 0x0000001916062227 */ /* 0x002fe200078e00ff */
[----:B------:R-:W-:Y:S02]  /*53d0*/  CS2R R24, SRZ ;  /* 0x0000000000187805 */ /* 0x000fe4000001ff00 */
[----:B------:R-:W-:Y:S01]  /*53e0*/  CS2R R38, SRZ ;  /* 0x0000000000267805 */ /* 0x000fe2000001ff00 */
[----:B------:R-:W-:Y:S01]  /*53f0*/  FADD.FTZ R46, R46, R47 ;  /* 0x0000002f2e2e7221 */ /* 0x000fe20000010000 */
[----:B---3--:R-:W-:Y:S01]  /*5400*/  CS2R R88, SRZ ;  /* 0x0000000000587805 */ /* 0x008fe2000001ff00 */
[----:B------:R1:W2:Y:S01]  /*5410*/  MUFU.EX2 R9, R86 ;  /* 0x0000005600097308 */ /* 0x0002a20000000800 */
[C---:B-----5:R-:W-:Y:S01]  /*5420*/  F2FP.SATFINITE.E4M3.F32.PACK_AB_MERGE_C R138, R11.reuse, R138, RZ ;  /* 0x0000008a0b8a723e */ /* 0x060fe200048070ff */
[----:B------:R-:W-:Y:S01]  /*5430*/  FADD.FTZ R11, R11, R4 ;  /* 0x000000040b0b7221 */ /* 0x000fe20000010000 */
[----:B0-----:R-:W-:Y:S01]  /*5440*/  @P2 SHF.R.U32.HI R22, RZ, R27, R6 ;  /* 0x0000001bff162219 */ /* 0x001fe20000011606 */
[----:B------:R-:W-:Y:S01]  /*5450*/  FADD.FTZ R49, R49, R46 ;  /* 0x0000002e31317221 */ /* 0x000fe20000010000 */
[----:B------:R-:W-:-:S02]  /*5460*/  F2FP.SATFINITE.E4M3.F32.PACK_AB_MERGE_C R206, R5, R136, R138 ;  /* 0x0000008805ce723e */ /* 0x000fc4000480708a */
[----:B------:R-:W-:Y:S02]  /*5470*/  CS2R R26, SRZ ;  /* 0x00000000001a7805 */ /* 0x000fe4000001ff00 */
[----:B------:R-:W-:Y:S01]  /*5480*/  IADD3 R22, R22, -R59, R104 ;  /* 0x8000003b16167210 */ /* 0x000fe20007ffe068 */
[----:B------:R-:W0:Y:S01]  /*5490*/  MUFU.EX2 R142, R142 ;  /* 0x0000008e008e7308 */ /* 0x000e220000000800 */
[----:B----4-:R-:W-:Y:S01]  /*54a0*/  FADD.FTZ R4, R140, R11 ;  /* 0x0000000b8c047221 */ /* 0x010fe20000010000 */
[----:B------:R-:W-:Y:S02]  /*54b0*/  CS2R R46, SRZ ;  /* 0x00000000002e7805 */ /* 0x000fe4000001ff00 */
[----:B------:R-:W-:Y:S01]  /*54c0*/  CS2R R58, SRZ ;  /* 0x00000000003a7805 */ /* 0x000fe2000001ff00 */
[----:B------:R-:W-:Y:S01]  /*54d0*/  IMAD.HI R22, R22, 0x66666667, RZ ;  /* 0x6666666716167827 */ /* 0x000fe200078e02ff */
[----:B-1----:R-:W-:Y:S02]  /*54e0*/  CS2R R86, SRZ ;  /* 0x0000000000567805 */ /* 0x002fe4000001ff00 */
[----:B------:R-:W-:Y:S01]  /*54f0*/  CS2R R104, SRZ ;  /* 0x0000000000687805 */ /* 0x000fe2000001ff00 */
[----:B------:R1:W3:Y:S01]  /*5500*/  MUFU.EX2 R13, R80 ;  /* 0x00000050000d7308 */ /* 0x0002e20000000800 */
[----:B--2---:R-:W-:-:S07]  /*5510*/  FADD.FTZ R11, R9, R4 ;  /* 0x00000004090b7221 */ /* 0x004fce0000010000 */
[----:B------:R-:W-:Y:S01]  /*5520*/  MUFU.EX2 R50, R50 ;  /* 0x0000003200327308 */ /* 0x000fe20000000800 */
[----:B0-----:R-:W-:Y:S01]  /*5530*/  FADD.FTZ R4, R142, R11 ;  /* 0x0000000b8e047221 */ /* 0x001fe20000010000 */
[----:B------:R-:W-:Y:S01]  /*5540*/  VIADD R11, R23, 0xfffffffe ;  /* 0xfffffffe170b7836 */ /* 0x000fe20000000000 */
[----:B-1----:R-:W-:-:S05]  /*5550*/  CS2R R80, SRZ ;  /* 0x0000000000507805 */ /* 0x002fca000001ff00 */
[----:B------:R-:W0:Y:S01]  /*5560*/  MUFU.EX2 R31, R31 ;  /* 0x0000001f001f7308 */ /* 0x000e220000000800 */
[C---:B---3--:R-:W-:Y:S01]  /*5570*/  F2FP.SATFINITE.E4M3.F32.PACK_AB_MERGE_C R142, R13.reuse, R142, RZ ;  /* 0x0000008e0d8e723e */ /* 0x048fe200048070ff */
[----:B------:R-:W-:-:S03]  /*5580*/  FADD.FTZ R13, R13, R4 ;  /* 0x000000040d0d7221 */ /* 0x000fc60000010000 */
[----:B------:R-:W-:Y:S02]  /*5590*/  F2FP.SATFINITE.E4M3.F32.PACK_AB_MERGE_C R200, R9, R140, R142 ;  /* 0x0000008c09c8723e */ /* 0x000fe4000480708e */
[----:B------:R-:W-:Y:S01]  /*55a0*/  SHF.R.U32.HI R9, RZ, 0x1f, R22 ;  /* 0x0000001fff097819 */ /* 0x000fe20000011616 */
[----:B------:R-:W1:Y:S03]  /*55b0*/  MUFU.EX2 R44, R44 ;  /* 0x0000002c002c7308 */ /* 0x000e660000000800 */
[----:B------:R-:W-:-:S04]  /*55c0*/  LEA.HI.SX32 R9, R22, R9, 0x1a ;  /* 0x0000000916097211 */ /* 0x000fc800078fd2ff */
[----:B------:R-:W-:Y:S01]  /*55d0*/  VIMNMX R12, R18, R9, !PT ;  /* 0x00000009120c7248 */ /* 0x000fe20007fe0100 */
[----:B------:R-:W2:Y:S01]  /*55e0*/  MUFU.EX2 R144, R144 ;  /* 0x0000009000907308 */ /* 0x000ea20000000800 */
[----:B0-----:R-:W-:Y:S02]  /*55f0*/  F2FP.SATFINITE.E4M3.F32.PACK_AB_MERGE_C R10, R31, R50, RZ ;  /* 0x000000321f0a723e */ /* 0x001fe400048070ff */
[----:B------:R-:W-:-:S05]  /*5600*/  ISETP.GE.AND P3, PT, R11, R12, PT ;  /* 0x0000000c0b00720c */ /* 0x000fca0003f66270 */
[----:B------:R0:W3:Y:S01]  /*5610*/  MUFU.EX2 R51, R78 ;  /* 0x0000004e00337308 */ /* 0x0000e20000000800 */
[----:B-1----:R-:W-:Y:S01]  /*5620*/  FADD.FTZ R6, R44, R49 ;  /* 0x000000312c067221 */ /* 0x002fe20000010000 */
[----:B------:R-:W-:-:S06]  /*5630*/  CS2R R48, SRZ ;  /* 0x0000000000307805 */ /* 0x000fcc000001ff00 */
[----:B------:R-:W1:Y:S01]  /*5640*/  MUFU.EX2 R15, R146 ;  /* 0x00000092000f7308 */ /* 0x000e620000000800 */
[----:B--2---:R-:W-:Y:S01]  /*5650*/  FADD.FTZ R4, R144, R13 ;  /* 0x0000000d90047221 */ /* 0x004fe20000010000 */
[----:B0-----:R-:W-:-:S06]  /*5660*/  CS2R R78, SRZ ;  /* 0x00000000004e7805 */ /* 0x001fcc000001ff00 */
[----:B------:R-:W0:Y:S01]  /*5670*/  MUFU.EX2 R148, R148 ;  /* 0x0000009400947308 */ /* 0x000e220000000800 */
[C---:B---3--:R-:W-:Y:S01]  /*5680*/  F2FP.SATFINITE.E4M3.F32.PACK_AB_MERGE_C R203, R51.reuse, R44, R10 ;  /* 0x0000002c33cb723e */ /* 0x048fe2000480700a */
[----:B------:R-:W-:Y:S01]  /*5690*/  FADD.FTZ R51, R51, R6 ;  /* 0x0000000633337221 */ /* 0x000fe20000010000 */
[----:B------:R-:W-:-:S03]  /*56a0*/  CS2R R44, SRZ ;  /* 0x00000000002c7805 */ /* 0x000fc6000001ff00 */
[----:B------:R-:W-:Y:S02]  /*56b0*/  FADD.FTZ R50, R50, R51 ;  /* 0x0000003332327221 */ /* 0x000fe40000010000 */
[----:B------:R-:W2:Y:S01]  /*56c0*/  MUFU.EX2 R57, R57 ;  /* 0x0000003900397308 */ /* 0x000ea20000000800 */
[----:B-1----:R-:W-:-:S04]  /*56d0*/  FADD.FTZ R5, R15, R4 ;  /* 0x000000040f057221 */ /* 0x002fc80000010000 */
[----:B0-----:R-:W-:Y:S01]  /*56e0*/  FADD.FTZ R6, R148, R5 ;  /* 0x0000000594067221 */ /* 0x001fe20000010000 */
[----:B------:R-:W-:Y:S01]  /*56f0*/  FADD.FTZ R5, R31, R50 ;  /* 0x000000321f057221 */ /* 0x000fe20000010000 */
[----:B------:R-:W-:Y:S02]  /*5700*/  CS2R R30, SRZ ;  /* 0x00000000001e7805 */ /* 0x000fe4000001ff00 */
[----:B------:R-:W-:Y:S02]  /*5710*/  CS2R R50, SRZ ;  /* 0x0000000000327805 */ /* 0x000fe4000001ff00 */
[C---:B--2---:R-:W-:Y:S01]  /*5720*/  F2FP.SATFINITE.E4M3.F32.PACK_AB_MERGE_C R4, R57.reuse, R148, RZ ;  /* 0x000000943904723e */ /* 0x044fe200048070ff */
[----:B------:R-:W-:Y:S01]  /*5730*/  FADD.FTZ R6, R57, R6 ;  /* 0x0000000639067221 */ /* 0x000fe20000010000 */
[----:B------:R-:W-:Y:S02]  /*5740*/  CS2R R56, SRZ ;  /* 0x0000000000387805 */ /* 0x000fe4000001ff00 */
[----:B------:R-:W-:Y:S01]  /*5750*/  F2FP.SATFINITE.E4M3.F32.PACK_AB_MERGE_C R202, R15, R144, R4 ;  /* 0x000000900fca723e */ /* 0x000fe20004807004 */
[----:B------:R-:W-:Y:S01]  /*5760*/  IMAD.MOV.U32 R4, RZ, RZ, RZ ;  /* 0x000000ffff047224 */ /* 0x000fe200078e00ff */
        /* <DEDUP_REMOVED lines=53> */
[----:B------:R-:W-:Y:S01]  /*5ac0*/  ULDC UR43, c[0x0][0x288] ;  /* 0x0000a200002b7ab9 */ /* 0x000fe20000000800 */
[----:B------:R-:W-:-:S05]  /*5ad0*/  ULDC UR53, c[0x0][0x2f0] ;  /* 0x0000bc0000357ab9 */ /* 0x000fca0000000800 */
.L_x_5145:
[----:B------:R-:W-:Y:S01]  /*5ae0*/  ISETP.NE.AND P4, PT, RZ, UR41, PT ;  /* 0x00000029ff007c0c */ /* 0x000fe2000bf85270 */
[----:B------:R-:W-:-:S04]  /*5af0*/  UISETP.NE.AND UP0, UPT, UR55, 0x1, UPT ;  /* 0x000000013700788c */ /* 0x000fc8000bf05270 */
[----:B------:R-:W-:-:S06]  /*5b00*/  USEL UR6, URZ, 0x1, UP0 ;  /* 0x000000013f067887 */ /* 0x000fcc0008000000 */
[----:B------:R-:W-:Y:S02]  /*5b10*/  LOP3.LUT R4, R13, UR6, RZ, 0x3c, !PT ;  /* 0x000000060d047c12 */ /* 0x000fe4000f8e3cff */
[----:B------:R-:W-:Y:S05]  /*5b20*/  @P4 BRA `(.L_x_5136) ;  /* 0x0000000000344947 */ /* 0x000fea0003800000 */
[----:B------:R-:W-:Y:S05]  /*5b30*/  @!P1 BRA `(.L_x_5137) ;  /* 0x0000000000049947 */ /* 0x000fea0003800000 */
[----:B------:R-:W-:Y:S01]  /*5b40*/  BPT.TRAP 0x1 ;  /* 0x000000040000795c */ /* 0x000fe20000300000 */
.L_x_5137:
        /* <DEDUP_REMOVED lines=8> */
.L_x_5138:
[----:B-1----:R-:W-:Y:S05]  /*5bd0*/  @P3 BRA `(.L_x_5136) ;  /* 0x0000000000083947 */ /* 0x002fea0003800000 */
[----:B------:R-:W1:Y:S02]  /*5be0*/  SYNCS.PHASECHK.TRANS64.TRYWAIT P3, [UR6+0x33430], R14 ;  /* 0x0334300eff0075a7 */ /* 0x000e640008060146 */
[----:B-1----:R-:W-:Y:S05]  /*5bf0*/  @!P3 BRA `(.L_x_5139) ;  /* 0x000000fc00b8b947 */ /* 0x002fea0003800000 */
.L_x_5136:
        /* <DEDUP_REMOVED lines=35> */
[----:B------:R-:W-:Y:S02]  /*5e30*/  UIADD3 UR11, UR56, 0x182, URZ ;  /* 0x00000182380b7890 */ /* 0x000fe4000fffe03f */
        /* <DEDUP_REMOVED lines=128> */
[----:B------:R-:W-:Y:S02]  /*6640*/  UIADD3 UR6, UR56, 0x582, URZ ;  /* 0x0000058238067890 */ /* 0x000fe4000fffe03f */
        /* <DEDUP_REMOVED lines=29> */
.L_x_5141:
[----:B------:R-:W-:Y:S01]  /*6820*/  ULEA UR6, UR55, UR40, 0x3 ;  /* 0x0000002837067291 */ /* 0x000fe2000f8e183f */
[----:B------:R-:W-:-:S08]  /*6830*/  SHF.L.U32 R13, R13, 0x1f, RZ ;  /* 0x0000001f0d0d7819 */ /* 0x000fd000000006ff */
[----:B------:R0:W1:Y:S01]  /*6840*/  SYNCS.PHASECHK.TRANS64.TRYWAIT P3, [UR6+0x33450], R13 ;  /* 0x0334500dff0075a7 */ /* 0x0000620008060146 */
[----:B------:R-:W-:Y:S05]  /*6850*/  @!P1 BRA `(.L_x_5142) ;  /* 0x0000000000049947 */ /* 0x000fea0003800000 */
[----:B------:R-:W-:Y:S01]  /*6860*/  BPT.TRAP 0x1 ;  /* 0x000000040000795c */ /* 0x000fe20000300000 */
.L_x_5142:
[----:B-1----:R-:W-:Y:S05]  /*6870*/  @P3 BRA `(.L_x_5140) ;  /* 0x0000000000083947 */ /* 0x002fea0003800000 */
[----:B------:R-:W1:Y:S02]  /*6880*/  SYNCS.PHASECHK.TRANS64.TRYWAIT P3, [UR6+0x33450], R13 ;  /* 0x0334500dff0075a7 */ /* 0x000e640008060146 */
[----:B-1----:R-:W-:Y:S05]  /*6890*/  @!P3 BRA `(.L_x_5143) ;  /* 0x000000f000a8b947 */ /* 0x002fea0003800000 */
.L_x_5140:
        /* <DEDUP_REMOVED lines=9> */
[----:B------:R-:W2:Y:S01]  /*6930*/  @P2 LDC R196, c[0x0][0x44c] ;  /* 0x00011300ffc42b82 */ /* 0x000ea20000000800 */
[C---:B------:R-:W-:Y:S01]  /*6940*/  FMUL.FTZ R188, R0.reuse, R195 ;  /* 0x000000c300bc7220 */ /* 0x040fe20000410000 */
[C---:B------:R-:W-:Y:S01]  /*6950*/  FMUL.FTZ R20, R0.reuse, R187 ;  /* 0x000000bb00147220 */ /* 0x040fe20000410000 */
[----:B------:R-:W-:Y:S01]  /*6960*/  ULOP3.LUT UR6, UR6, 0x10000, URZ, 0xfc, !UPT ;  /* 0x0001000006067892 */ /* 0x000fe2000f8efc3f */
[C---:B------:R-:W-:Y:S01]  /*6970*/  FMUL.FTZ R187, R0.reuse, R194 ;  /* 0x000000c200bb7220 */ /* 0x040fe20000410000 */
[C---:B------:R-:W-:Y:S01]  /*6980*/  FMUL.FTZ R194, R0.reuse, R161 ;  /* 0x000000a100c27220 */ /* 0x040fe20000410000 */
[----:B------:R-:W-:Y:S01]  /*6990*/  IMAD.MOV.U32 R161, RZ, RZ, R7 ;  /* 0x000000ffffa17224 */ /* 0x000fe200078e0007 */
[----:B------:R-:W-:Y:S01]  /*69a0*/  UIMAD UR6, UR55, 0x780, UR6 ;  /* 0x00000780370678a4 */ /* 0x000fe2000f8e0206 */
[----:B------:R-:W3:Y:S01]  /*69b0*/  @P2 LDC R195, c[0x0][0x450] ;  /* 0x00011400ffc32b82 */ /* 0x000ee20000000800 */
[C---:B------:R-:W-:Y:S01]  /*69c0*/  FMUL.FTZ R15, R0.reuse, R186 ;  /* 0x000000ba000f7220 */ /* 0x040fe20000410000 */
[C---:B------:R-:W-:Y:S01]  /*69d0*/  FMUL.FTZ R186, R0.reuse, R193 ;  /* 0x000000c100ba7220 */ /* 0x040fe20000410000 */
[----:B------:R-:W-:Y:S01]  /*69e0*/  UIADD3 UR10, UR6, 0x180, URZ ;  /* 0x00000180060a7890 */ /* 0x000fe2000fffe03f */
[C---:B------:R-:W-:Y:S01]  /*69f0*/  FMUL.FTZ R193, R0.reuse, R157 ;  /* 0x0000009d00c17220 */ /* 0x040fe20000410000 */
[C---:B------:R-:W-:Y:S01]  /*6a00*/  FMUL.FTZ R157, R0.reuse, R158 ;  /* 0x0000009e009d7220 */ /* 0x040fe20000410000 */
[C---:B------:R-:W-:Y:S01]  /*6a10*/  FMUL.FTZ R158, R0.reuse, R159 ;  /* 0x0000009f009e7220 */ /* 0x040fe20000410000 */
[C---:B------:R-:W-:Y:S01]  /*6a20*/  FMUL.FTZ R159, R0.reuse, R160 ;  /* 0x000000a0009f7220 */ /* 0x040fe20000410000 */
[----:B------:R-:W-:Y:S01]  /*6a30*/  QGMMA.64x192x32.F32.E4M3.E4M3 R24, R216, gdesc[UR4], R24, gsb0 ;  /* 0x02e00004d8187df3 */ /* 0x000fe20008000818 */
[C---:B------:R-:W-:Y:S01]  /*6a40*/  FMUL.FTZ R160, R0.reuse, R162 ;  /* 0x000000a200a07220 */ /* 0x040fe20000410000 */
[C---:B------:R-:W-:Y:S01]  /*6a50*/  FMUL.FTZ R162, R0.reuse, R163 ;  /* 0x000000a300a27220 */ /* 0x040fe20000410000 */
[----:B------:R-:W-:Y:S01]  /*6a60*/  FMUL.FTZ R163, R0, R164 ;  /* 0x000000a400a37220 */ /* 0x000fe20000410000 */
[----:B------:R-:W-:-:S02]  /*6a70*/  IMAD.MOV.U32 R164, RZ, RZ, -0xa0 ;  /* 0xffffff60ffa47424 */ /* 0x000fc400078e00ff */
[C---:B01----:R-:W-:Y:S01]  /*6a80*/  FMUL.FTZ R13, R0.reuse, R184 ;  /* 0x000000b8000d7220 */ /* 0x043fe20000410000 */
[----:B------:R-:W-:Y:S01]  /*6a90*/  FMUL.FTZ R14, R0, R185 ;  /* 0x000000b9000e7220 */ /* 0x000fe20000410000 */
[----:B------:R-:W-:Y:S01]  /*6aa0*/  MUFU.TANH R21, R21 ;  /* 0x0000001500157308 */ /* 0x000fe20000002400 */
[----:B--2---:R-:W-:-:S04]  /*6ab0*/  @P2 IMAD.HI.U32 R196, R7, R196, RZ ;  /* 0x000000c407c42227 */ /* 0x004fc800078e00ff */
[C---:B------:R-:W-:Y:S01]  /*6ac0*/  FMUL.FTZ R185, R0.reuse, R192 ;  /* 0x000000c000b97220 */ /* 0x040fe20000410000 */
[C---:B------:R-:W-:Y:S01]  /*6ad0*/  FMUL.FTZ R192, R0.reuse, R199 ;  /* 0x000000c700c07220 */ /* 0x040fe20000410000 */
[C---:B------:R-:W-:Y:S01]  /*6ae0*/  FMUL.FTZ R23, R0.reuse, R190 ;  /* 0x000000be00177220 */ /* 0x040fe20000410000 */
[C---:B------:R-:W-:Y:S01]  /*6af0*/  FMUL.FTZ R190, R0.reuse, R197 ;  /* 0x000000c500be7220 */ /* 0x040fe20000410000 */
[C---:B------:R-:W-:Y:S01]  /*6b00*/  FMUL.FTZ R168, R0.reuse, R168 ;  /* 0x000000a800a87220 */ /* 0x040fe20000410000 */
[C---:B------:R-:W-:Y:S01]  /*6b10*/  FMUL.FTZ R136, R0.reuse, R136 ;  /* 0x0000008800887220 */ /* 0x040fe20000410000 */
[----:B------:R-:W0:Y:S01]  /*6b20*/  MUFU.TANH R13, R13 ;  /* 0x0000000d000d7308 */ /* 0x000e220000002400 */
[----:B---3--:R-:W-:Y:S01]  /*6b30*/  @P2 SHF.R.U32.HI R161, RZ, R195, R196 ;  /* 0x000000c3ffa12219 */ /* 0x008fe200000116c4 */
[C---:B------:R-:W-:Y:S01]  /*6b40*/  FMUL.FTZ R195, R0.reuse, R165 ;  /* 0x000000a500c37220 */ /* 0x040fe20000410000 */
[----:B------:R-:W-:Y:S02]  /*6b50*/  IMAD R165, R11, R164, 0x1 ;  /* 0x000000010ba57424 */ /* 0x000fe400078e02a4 */
[C---:B------:R-:W-:Y:S01]  /*6b60*/  FMUL.FTZ R164, R0.reuse, R166 ;  /* 0x000000a600a47220 */ /* 0x040fe20000410000 */
[----:B------:R-:W-:Y:S01]  /*6b70*/  FMUL.FTZ R166, R0, R167 ;  /* 0x000000a700a67220 */ /* 0x000fe20000410000 */
[----:B------:R-:W1:Y:S01]  /*6b80*/  SHFL.IDX PT, R196, R161, RZ, 0x1c1f ;  /* 0x001c1fffa1c47589 */ /* 0x000e6200000e0000 */
[----:B------:R-:W-:Y:S01]  /*6b90*/  IMAD R165, R8, -0x2, R165 ;  /* 0xfffffffe08a57824 */ /* 0x000fe200078e02a5 */
[----:B------:R-:W2:Y:S01]  /*6ba0*/  MUFU.TANH R14, R14 ;  /* 0x0000000e000e7308 */ /* 0x000ea20000002400 */
[C---:B------:R-:W-:Y:S01]  /*6bb0*/  FMUL.FTZ R197, R0.reuse, R137 ;  /* 0x0000008900c57220 */ /* 0x040fe20000410000 */
[----:B------:R-:W-:Y:S01]  /*6bc0*/  FMUL.FTZ R169, R0, R169 ;  /* 0x000000a900a97220 */ /* 0x000fe20000410000 */
[----:B------:R-:W-:-:S02]  /*6bd0*/  IMAD R165, R16, UR53, R165 ;  /* 0x0000003510a57c24 */ /* 0x000fc4000f8e02a5 */
        /* <DEDUP_REMOVED lines=18> */
[----:B-1----:R-:W-:Y:S01]  /*6d00*/  IADD3 R167, R196, -UR43, R165 ;  /* 0x8000002bc4a77c10 */ /* 0x002fe2000fffe0a5 */
[C---:B------:R-:W-:Y:S01]  /*6d10*/  FMUL.FTZ R120, R0.reuse, R120 ;  /* 0x0000007800787220 */ /* 0x040fe20000410000 */
[----:B------:R-:W1:Y:S01]  /*6d20*/  MUFU.TANH R186, R186 ;  /* 0x000000ba00ba7308 */ /* 0x000e620000002400 */
[C---:B------:R-:W-:Y:S01]  /*6d30*/  FMUL.FTZ R125, R0.reuse, R125 ;  /* 0x0000007d007d7220 */ /* 0x040fe20000410000 */
[C---:B------:R-:W-:Y:S01]  /*6d40*/  ISETP.GT.AND P3, PT, R167.reuse, RZ, PT ;  /* 0x000000ffa700720c */ /* 0x040fe20003f64270 */
[C---:B------:R-:W-:Y:S01]  /*6d50*/  FMUL.FTZ R129, R0.reuse, R129 ;  /* 0x0000008100817220 */ /* 0x040fe20000410000 */
[----:B------:R-:W-:Y:S01]  /*6d60*/  ISETP.GT.AND P4, PT, R167, 0x1, PT ;  /* 0x00000001a700780c */ /* 0x000fe20003f84270 */
[C---:B------:R-:W-:Y:S01]  /*6d70*/  FMUL.FTZ R133, R0.reuse, R133 ;  /* 0x0000008500857220 */ /* 0x040fe20000410000 */
[----:B0-----:R-:W-:Y:S01]  /*6d80*/  FSEL R13, R13, -INF , P3 ;  /* 0xff8000000d0d7808 */ /* 0x001fe20001800000 */
[----:B------:R-:W-:Y:S01]  /*6d90*/  FMUL.FTZ R170, R0, R170 ;  /* 0x000000aa00aa7220 */ /* 0x000fe20000410000 */
[----:B------:R-:W-:Y:S01]  /*6da0*/  ISETP.GT.AND P3, PT, R167, 0x8, PT ;  /* 0x00000008a700780c */ /* 0x000fe20003f64270 */
[----:B------:R-:W0:Y:S01]  /*6db0*/  MUFU.TANH R189, R189 ;  /* 0x000000bd00bd7308 */ /* 0x000e220000002400 */
[----:B--2---:R-:W-:Y:S01]  /*6dc0*/  FSEL R14, R14, -INF , P4 ;  /* 0xff8000000e0e7808 */ /* 0x004fe20002000000 */
[C---:B------:R-:W-:Y:S01]  /*6dd0*/  FMUL.FTZ R171, R0.reuse, R171 ;  /* 0x000000ab00ab7220 */ /* 0x040fe20000410000 */
[----:B------:R-:W-:Y:S01]  /*6de0*/  FMNMX.FTZ R199, R13, R10, !PT ;  /* 0x0000000a0dc77209 */ /* 0x000fe20007810000 */
[C---:B------:R-:W-:Y:S01]  /*6df0*/  FMUL.FTZ R174, R0.reuse, R174 ;  /* 0x000000ae00ae7220 */ /* 0x040fe20000410000 */
[----:B------:R-:W-:Y:S01]  /*6e00*/  ISETP.GT.AND P4, PT, R167, 0x9, PT ;  /* 0x00000009a700780c */ /* 0x000fe20003f84270 */
[----:B------:R-:W-:Y:S01]  /*6e10*/  FMUL.FTZ R175, R0, R175 ;  /* 0x000000af00af7220 */ /* 0x000fe20000410000 */
[----:B------:R-:W-:Y:S01]  /*6e20*/  FSEL R21, R21, -INF , P3 ;  /* 0xff80000015157808 */ /* 0x000fe20001800000 */
[----:B------:R-:W2:Y:S01]  /*6e30*/  MUFU.TANH R190, R190 ;  /* 0x000000be00be7308 */ /* 0x000ea20000002400 */
[----:B------:R-:W-:Y:S01]  /*6e40*/  FMNMX.FTZ R196, R14, R199, !PT ;  /* 0x000000c70ec47209 */ /* 0x000fe20007810000 */
[C---:B------:R-:W-:Y:S01]  /*6e50*/  FMUL.FTZ R178, R0.reuse, R178 ;  /* 0x000000b200b27220 */ /* 0x040fe20000410000 */
[----:B------:R-:W-:Y:S01]  /*6e60*/  ISETP.GT.AND P3, PT, R167, 0x10, PT ;  /* 0x00000010a700780c */ /* 0x000fe20003f64270 */
[----:B------:R-:W-:Y:S01]  /*6e70*/  FMUL.FTZ R179, R0, R179 ;  /* 0x000000b300b37220 */ /* 0x000fe20000410000 */
[----:B---3--:R-:W-:Y:S01]  /*6e80*/  FSEL R22, R22, -INF , P4 ;  /* 0xff80000016167808 */ /* 0x008fe20002000000 */
[C---:B------:R-:W-:Y:S01]  /*6e90*/  FMUL.FTZ R182, R0.reuse, R182 ;  /* 0x000000b600b67220 */ /* 0x040fe20000410000 */
[----:B------:R-:W-:Y:S01]  /*6ea0*/  FMNMX.FTZ R137, R21, R196, !PT ;  /* 0x000000c415897209 */ /* 0x000fe20007810000 */
[----:B------:R-:W3:Y:S01]  /*6eb0*/  MUFU.TANH R168, R168 ;  /* 0x000000a800a87308 */ /* 0x000ee20000002400 */
[----:B------:R-:W-:Y:S01]  /*6ec0*/  ISETP.GT.AND P4, PT, R167, 0x11, PT ;  /* 0x00000011a700780c */ /* 0x000fe20003f84270 */
[C---:B------:R-:W-:Y:S01]  /*6ed0*/  FMUL.FTZ R183, R0.reuse, R183 ;  /* 0x000000b700b77220 */ /* 0x040fe20000410000 */
[----:B----4-:R-:W-:Y:S01]  /*6ee0*/  FSEL R185, R185, -INF , P3 ;  /* 0xff800000b9b97808 */ /* 0x010fe20001800000 */
[C---:B------:R-:W-:Y:S01]  /*6ef0*/  FMUL.FTZ R154, R0.reuse, R154 ;  /* 0x0000009a009a7220 */ /* 0x040fe20000410000 */
[C---:B------:R-:W-:Y:S01]  /*6f00*/  ISETP.GT.AND P3, PT, R167.reuse, 0x18, PT ;  /* 0x00000018a700780c */ /* 0x040fe20003f64270 */
[----:B------:R-:W-:Y:S01]  /*6f10*/  FMUL.FTZ R155, R0, R155 ;  /* 0x0000009b009b7220 */ /* 0x000fe20000410000 */
[----:B-1----:R-:W-:Y:S01]  /*6f20*/  FSEL R186, R186, -INF , P4 ;  /* 0xff800000baba7808 */ /* 0x002fe20002000000 */
[----:B------:R-:W1:Y:S01]  /*6f30*/  MUFU.TANH R169, R169 ;  /* 0x000000a900a97308 */ /* 0x000e620000002400 */
[----:B------:R-:W-:Y:S01]  /*6f40*/  ISETP.GT.AND P4, PT, R167, 0x19, PT ;  /* 0x00000019a700780c */ /* 0x000fe20003f84270 */
[C---:B------:R-:W-:Y:S01]  /*6f50*/  FMUL.FTZ R122, R0.reuse, R122 ;  /* 0x0000007a007a7220 */ /* 0x040fe20000410000 */
[----:B0-----:R-:W-:Y:S01]  /*6f60*/  FSEL R189, R189, -INF , P3 ;  /* 0xff800000bdbd7808 */ /* 0x001fe20001800000 */
[C---:B------:R-:W-:Y:S01]  /*6f70*/  FMUL.FTZ R123, R0.reuse, R123 ;  /* 0x0000007b007b7220 */ /* 0x040fe20000410000 */
[C---:B------:R-:W-:Y:S01]  /*6f80*/  ISETP.GT.AND P3, PT, R167.reuse, 0x20, PT ;  /* 0x00000020a700780c */ /* 0x040fe20003f64270 */
[----:B------:R-:W-:Y:S01]  /*6f90*/  FMUL.FTZ R126, R0, R126 ;  /* 0x0000007e007e7220 */ /* 0x000fe20000410000 */
[----:B--2---:R-:W-:Y:S01]  /*6fa0*/  FSEL R190, R190, -INF , P4 ;  /* 0xff800000bebe7808 */ /* 0x004fe20002000000 */
[----:B------:R-:W0:Y:S01]  /*6fb0*/  MUFU.TANH R172, R172 ;  /* 0x000000ac00ac7308 */ /* 0x000e220000002400 */
[C---:B------:R-:W-:Y:S01]  /*6fc0*/  ISETP.GT.AND P4, PT, R167.reuse, 0x21, PT ;  /* 0x00000021a700780c */ /* 0x040fe20003f84270 */
[----:B------:R-:W-:Y:S01]  /*6fd0*/  FMUL.FTZ R127, R0, R127 ;  /* 0x0000007f007f7220 */ /* 0x000fe20000410000 */
[----:B---3--:R-:W-:Y:S01]  /*6fe0*/  FSEL R168, R168, -INF , P3 ;  /* 0xff800000a8a87808 */ /* 0x008fe20001800000 */
[C---:B------:R-:W-:Y:S01]  /*6ff0*/  FMUL.FTZ R130, R0.reuse, R130 ;  /* 0x0000008200827220 */ /* 0x040fe20000410000 */
[----:B------:R-:W-:Y:S01]  /*7000*/  ISETP.GT.AND P3, PT, R167, 0x28, PT ;  /* 0x00000028a700780c */ /* 0x000fe20003f64270 */
[C---:B------:R-:W-:Y:S01]  /*7010*/  FMUL.FTZ R131, R0.reuse, R131 ;  /* 0x0000008300837220 */ /* 0x040fe20000410000 */
[----:B------:R-:W-:Y:S01]  /*7020*/  FMUL.FTZ R134, R0, R134 ;  /* 0x0000008600867220 */ /* 0x000fe20000410000 */
[----:B------:R-:W2:Y:S01]  /*7030*/  MUFU.TANH R173, R173 ;  /* 0x000000ad00ad7308 */ /* 0x000ea20000002400 */
[----:B-1----:R-:W-:Y:S01]  /*7040*/  FSEL R169, R169, -INF , P4 ;  /* 0xff800000a9a97808 */ /* 0x002fe20002000000 */
[----:B------:R-:W-:Y:S01]  /*7050*/  UMOV UR7, 0xc0000010 ;  /* 0xc000001000077882 */ /* 0x000fe20000000000 */
[----:B------:R-:W-:-:S05]  /*7060*/  ISETP.GT.AND P4, PT, R167, 0x29, PT ;  /* 0x00000029a700780c */ /* 0x000fca0003f84270 */
[----:B------:R-:W1:Y:S01]  /*7070*/  MUFU.TANH R176, R176 ;  /* 0x000000b000b07308 */ /* 0x000e620000002400 */
[----:B0-----:R-:W-:Y:S02]  /*7080*/  FSEL R172, R172, -INF , P3 ;  /* 0xff800000acac7808 */ /* 0x001fe40001800000 */
[----:B------:R-:W-:-:S05]  /*7090*/  ISETP.GT.AND P3, PT, R167, 0x30, PT ;  /* 0x00000030a700780c */ /* 0x000fca0003f64270 */
[----:B------:R-:W-:Y:S01]  /*70a0*/  MUFU.TANH R177, R177 ;  /* 0x000000b100b17308 */ /* 0x000fe20000002400 */
[----:B--2---:R-:W-:Y:S02]  /*70b0*/  FSEL R173, R173, -INF , P4 ;  /* 0xff800000adad7808 */ /* 0x004fe40002000000 */
[----:B------:R-:W-:-:S05]  /*70c0*/  ISETP.GT.AND P4, PT, R167, 0x31, PT ;  /* 0x00000031a700780c */ /* 0x000fca0003f84270 */
[----:B------:R-:W0:Y:S01]  /*70d0*/  MUFU.TANH R180, R180 ;  /* 0x000000b400b47308 */ /* 0x000e220000002400 */
[----:B-1----:R-:W-:Y:S02]  /*70e0*/  FSEL R176, R176, -INF , P3 ;  /* 0xff800000b0b07808 */ /* 0x002fe40001800000 */
[----:B------:R-:W-:-:S05]  /*70f0*/  ISETP.GT.AND P3, PT, R167, 0x38, PT ;  /* 0x00000038a700780c */ /* 0x000fca0003f64270 */
[----:B------:R-:W-:Y:S08]  /*7100*/  MUFU.TANH R181, R181 ;  /* 0x000000b500b57308 */ /* 0x000ff00000002400 */
[----:B------:R-:W1:Y:S01]  /*7110*/  MUFU.TANH R152, R152 ;  /* 0x0000009800987308 */ /* 0x000e620000002400 */
[----:B0-----:R-:W-:Y:S02]  /*7120*/  FSEL R180, R180, -INF , P3 ;  /* 0xff800000b4b47808 */ /* 0x001fe40001800000 */
[----:B------:R-:W-:-:S05]  /*7130*/  ISETP.GT.AND P3, PT, R167, 0x40, PT ;  /* 0x00000040a700780c */ /* 0x000fca0003f64270 */
[----:B------:R-:W-:Y:S08]  /*7140*/  MUFU.TANH R153, R153 ;  /* 0x0000009900997308 */ /* 0x000ff00000002400 */
        /* <DEDUP_REMOVED lines=12> */
[----:B------:R-:W-:Y:S01]  /*7210*/  MUFU.TANH R197, R197 ;  /* 0x000000c500c57308 */ /* 0x000fe20000002400 */
[----:B0-----:R-:W-:Y:S02]  /*7220*/  FSEL R198, R163, -INF , P3 ;  /* 0xff800000a3c67808 */ /* 0x001fe40001800000 */
[----:B------:R-:W-:Y:S01]  /*7230*/  ISETP.GT.AND P3, PT, R167, 0x60, PT ;  /* 0x00000060a700780c */ /* 0x000fe20003f64270 */
[----:B------:R-:W-:-:S02]  /*7240*/  WARPGROUP.DEPBAR.LE gsb0, 0x0 ;  /* 0x00008000000079c5 */ /* 0x000fc40000010000 */
[----:B------:R-:W-:Y:S01]  /*7250*/  WARPGROUP.ARRIVE ;  /* 0x00000000000079c5 */ /* 0x000fe20000000000 */
[C---:B------:R-:W-:Y:S01]  /*7260*/  FMUL.FTZ R218, R0.reuse, R141 ;  /* 0x0000008d00da7220 */ /* 0x040fe20000410000 */
[----:B------:R-:W-:Y:S01]  /*7270*/  FMUL.FTZ R216, R0, R140 ;  /* 0x0000008c00d87220 */ /* 0x000fe20000410000 */
[----:B------:R-:W-:Y:S03]  /*7280*/  MUFU.TANH R220, R220 ;  /* 0x000000dc00dc7308 */ /* 0x000fe60000002400 */
[----:B------:R-:W-:Y:S01]  /*7290*/  QGMMA.64x192x32.F32.E4M3.E4M3 R24, R212, gdesc[UR8], R24, gsb0 ;  /* 0x02e00008d4187df3 */ /* 0x000fe20008000818 */
[----:B------:R-:W-:Y:S01]  /*72a0*/  UIADD3 UR10, UR6, 0x300, URZ ;  /* 0x00000300060a7890 */ /* 0x000fe2000fffe03f */
[----:B------:R-:W-:-:S03]  /*72b0*/  UMOV UR11, 0xc0000010 ;  /* 0xc0000010000b7882 */ /* 0x000fc60000000000 */
[----:B------:R-:W-:Y:S08]  /*72c0*/  MUFU.TANH R216, R216 ;  /* 0x000000d800d87308 */ /* 0x000ff00000002400 */
        /* <DEDUP_REMOVED lines=28> */
[----:B------:R0:W1:Y:S01]  /*7490*/  MUFU.TANH R214, R136 ;  /* 0x0000008800d67308 */ /* 0x0000620000002400 */
[----:B------:R-:W-:Y:S01]  /*74a0*/  QGMMA.64x192x32.F32.E4M3.E4M3 R24, R208, gdesc[UR8], R24, gsb0 ;  /* 0x02e00008d0187df3 */ /* 0x000fe20008000818 */
[----:B------:R-:W-:Y:S01]  /*74b0*/  UIADD3 UR10, UR6, 0x480, URZ ;  /* 0x00000480060a7890 */ /* 0x000fe2000fffe03f */
[----:B------:R-:W-:Y:S01]  /*74c0*/  UMOV UR11, 0xc0000010 ;  /* 0xc0000010000b7882 */ /* 0x000fe20000000000 */
[----:B------:R-:W-:-:S04]  /*74d0*/  UIADD3 UR6, UR6, 0x600, URZ ;  /* 0x0000060006067890 */ /* 0x000fc8000fffe03f */
[----:B------:R-:W-:Y:S01]  /*74e0*/  MUFU.TANH R154, R154 ;  /* 0x0000009a009a7308 */ /* 0x000fe20000002400 */
[----:B0-----:R-:W-:Y:S01]  /*74f0*/  FMUL.FTZ R136, R0, R138 ;  /* 0x0000008a00887220 */ /* 0x001fe20000410000 */
[----:B------:R-:W-:Y:S01]  /*7500*/  FMNMX.FTZ R138, R22, R137, !PT ;  /* 0x00000089168a7209 */ /* 0x000fe20007810000 */
[----:B------:R-:W-:-:S03]  /*7510*/  FMUL.FTZ R137, R0, R139 ;  /* 0x0000008b00897220 */ /* 0x000fc60000410000 */
[----:B------:R-:W-:Y:S02]  /*7520*/  FMNMX.FTZ R199, R185, R138, !PT ;  /* 0x0000008ab9c77209 */ /* 0x000fe40007810000 */
[----:B------:R-:W-:Y:S01]  /*7530*/  MUFU.TANH R155, R155 ;  /* 0x0000009b009b7308 */ /* 0x000fe20000002400 */
[----:B-1----:R-:W-:Y:S02]  /*7540*/  FSEL R214, R214, -INF , P3 ;  /* 0xff800000d6d67808 */ /* 0x002fe40001800000 */
[----:B------:R-:W-:Y:S02]  /*7550*/  FMNMX.FTZ R138, R186, R199, !PT ;  /* 0x000000c7ba8a7209 */ /* 0x000fe40007810000 */
[----:B------:R-:W-:Y:S02]  /*7560*/  ISETP.GT.AND P3, PT, R167, 0x68, PT ;  /* 0x00000068a700780c */ /* 0x000fe40003f64270 */
[----:B------:R-:W-:Y:S01]  /*7570*/  FMNMX.FTZ R139, R189, R138, !PT ;  /* 0x0000008abd8b7209 */ /* 0x000fe20007810000 */
[----:B------:R-:W-:Y:S01]  /*7580*/  MUFU.TANH R157, R157 ;  /* 0x0000009d009d7308 */ /* 0x000fe20000002400 */
[----:B------:R-:W-:-:S02]  /*7590*/  FSEL R216, R216, -INF , P3 ;  /* 0xff800000d8d87808 */ /* 0x000fc40001800000 */
[----:B------:R-:W-:Y:S02]  /*75a0*/  FMNMX.FTZ R139, R190, R139, !PT ;  /* 0x0000008bbe8b7209 */ /* 0x000fe40007810000 */
[----:B------:R-:W-:Y:S02]  /*75b0*/  ISETP.GT.AND P3, PT, R167, 0x70, PT ;  /* 0x00000070a700780c */ /* 0x000fe40003f64270 */
[----:B------:R-:W-:Y:S01]  /*75c0*/  FMNMX.FTZ R138, R168, R139, !PT ;  /* 0x0000008ba88a7209 */ /* 0x000fe20007810000 */
[----:B------:R-:W-:Y:S03]  /*75d0*/  MUFU.TANH R158, R158 ;  /* 0x0000009e009e7308 */ /* 0x000fe60000002400 */
[----:B------:R-:W-:-:S04]  /*75e0*/  FMNMX.FTZ R139, R169, R138, !PT ;  /* 0x0000008aa98b7209 */ /* 0x000fc80007810000 */
[----:B------:R-:W-:Y:S01]  /*75f0*/  FMNMX.FTZ R138, R172, R139, !PT ;  /* 0x0000008bac8a7209 */ /* 0x000fe20007810000 */
[----:B------:R-:W-:Y:S01]  /*7600*/  FMUL.FTZ R139, R0, R144 ;  /* 0x00000090008b7220 */ /* 0x000fe20000410000 */
[----:B------:R-:W-:Y:S02]  /*7610*/  MUFU.TANH R160, R160 ;  /* 0x000000a000a07308 */ /* 0x000fe40000002400 */
[----:B------:R-:W-:Y:S02]  /*7620*/  FMNMX.FTZ R141, R173, R138, !PT ;  /* 0x0000008aad8d7209 */ /* 0x000fe40007810000 */
[----:B------:R-:W-:Y:S02]  /*7630*/  FSEL R138, R177, -INF , P4 ;  /* 0xff800000b18a7808 */ /* 0x000fe40002000000 */
[----:B------:R-:W-:Y:S02]  /*7640*/  FMNMX.FTZ R141, R176, R141, !PT ;  /* 0x0000008db08d7209 */ /* 0x000fe40007810000 */
[----:B------:R-:W-:Y:S01]  /*7650*/  ISETP.GT.AND P4, PT, R167, 0x39, PT ;  /* 0x00000039a700780c */ /* 0x000fe20003f84270 */
[----:B------:R-:W0:Y:S01]  /*7660*/  MUFU.TANH R139, R139 ;  /* 0x0000008b008b7308 */ /* 0x000e220000002400 */
[----:B------:R-:W-:-:S02]  /*7670*/  FMNMX.FTZ R141, R138, R141, !PT ;  /* 0x0000008d8a8d7209 */ /* 0x000fc40007810000 */
[----:B------:R-:W-:Y:S02]  /*7680*/  FSEL R140, R181, -INF , P4 ;  /* 0xff800000b58c7808 */ /* 0x000fe40002000000 */
[----:B------:R-:W-:Y:S02]  /*7690*/  FMNMX.FTZ R141, R180, R141, !PT ;  /* 0x0000008db48d7209 */ /* 0x000fe40007810000 */
[----:B------:R-:W-:Y:S01]  /*76a0*/  ISETP.GT.AND P4, PT, R167, 0x41, PT ;  /* 0x00000041a700780c */ /* 0x000fe20003f84270 */
[----:B------:R-:W-:Y:S01]  /*76b0*/  MUFU.TANH R162, R162 ;  /* 0x000000a200a27308 */ /* 0x000fe20000002400 */
[----:B------:R-:W-:Y:S02]  /*76c0*/  FMNMX.FTZ R141, R140, R141, !PT ;  /* 0x0000008d8c8d7209 */ /* 0x000fe40007810000 */
[----:B------:R-:W-:Y:S02]  /*76d0*/  FSEL R144, R153, -INF , P4 ;  /* 0xff80000099907808 */ /* 0x000fe40002000000 */
[----:B------:R-:W-:-:S02]  /*76e0*/  FMNMX.FTZ R141, R152, R141, !PT ;  /* 0x0000008d988d7209 */ /* 0x000fc40007810000 */
[----:B------:R-:W-:Y:S01]  /*76f0*/  ISETP.GT.AND P4, PT, R167, 0x49, PT ;  /* 0x00000049a700780c */ /* 0x000fe20003f84270 */
[----:B------:R-:W-:Y:S01]  /*7700*/  MUFU.TANH R164, R164 ;  /* 0x000000a400a47308 */ /* 0x000fe20000002400 */
[----:B------:R-:W-:Y:S02]  /*7710*/  FMNMX.FTZ R141, R144, R141, !PT ;  /* 0x0000008d908d7209 */ /* 0x000fe40007810000 */
[----:B------:R-:W-:Y:S02]  /*7720*/  FSEL R148, R193, -INF , P4 ;  /* 0xff800000c1947808 */ /* 0x000fe40002000000 */
[----:B------:R-:W-:Y:S02]  /*7730*/  FMNMX.FTZ R141, R156, R141, !PT ;  /* 0x0000008d9c8d7209 */ /* 0x000fe40007810000 */
[----:B------:R-:W-:Y:S01]  /*7740*/  ISETP.GT.AND P4, PT, R167, 0x51, PT ;  /* 0x00000051a700780c */ /* 0x000fe20003f84270 */
[----:B------:R-:W-:Y:S01]  /*7750*/  MUFU.TANH R166, R166 ;  /* 0x000000a600a67308 */ /* 0x000fe20000002400 */
        /* <DEDUP_REMOVED lines=20> */
[----:B0-----:R-:W-:Y:S02]  /*78a0*/  FSEL R128, R139, -INF , P3 ;  /* 0xff8000008b807808 */ /* 0x001fe40001800000 */
[----:B------:R-:W-:Y:S02]  /*78b0*/  FMNMX.FTZ R141, R218, R141, !PT ;  /* 0x0000008dda8d7209 */ /* 0x000fe40007810000 */
[----:B------:R-:W-:-:S02]  /*78c0*/  ISETP.GT.AND P3, PT, R167, 0x78, PT ;  /* 0x00000078a700780c */ /* 0x000fc40003f64270 */
[----:B------:R-:W-:Y:S01]  /*78d0*/  FSEL R220, R220, -INF , P4 ;  /* 0xff800000dcdc7808 */ /* 0x000fe20002000000 */
[----:B------:R0:W1:Y:S01]  /*78e0*/  MUFU.TANH R139, R121 ;  /* 0x00000079008b7308 */ /* 0x0000620000002400 */
[----:B------:R-:W-:Y:S02]  /*78f0*/  FMNMX.FTZ R141, R128, R141, !PT ;  /* 0x0000008d808d7209 */ /* 0x000fe40007810000 */
[C---:B------:R-:W-:Y:S02]  /*7900*/  ISETP.GT.AND P4, PT, R167.reuse, 0x79, PT ;  /* 0x00000079a700780c */ /* 0x040fe40003f84270 */
[----:B------:R-:W-:Y:S02]  /*7910*/  FSEL R222, R222, -INF , P3 ;  /* 0xff800000dede7808 */ /* 0x000fe40001800000 */
[----:B------:R-:W-:Y:S01]  /*7920*/  FMNMX.FTZ R141, R220, R141, !PT ;  /* 0x0000008ddc8d7209 */ /* 0x000fe20007810000 */
[----:B------:R-:W-:Y:S01]  /*7930*/  MUFU.TANH R126, R126 ;  /* 0x0000007e007e7308 */ /* 0x000fe20000002400 */
[----:B------:R-:W-:Y:S01]  /*7940*/  ISETP.GT.AND P3, PT, R167, 0x80, PT ;  /* 0x00000080a700780c */ /* 0x000fe20003f64270 */
[----:B0-----:R-:W-:Y:S01]  /*7950*/  FMUL.FTZ R121, R0, R132 ;  /* 0x0000008400797220 */ /* 0x001fe20000410000 */
[----:B------:R-:W-:-:S02]  /*7960*/  FSEL R224, R224, -INF , P4 ;  /* 0xff800000e0e07808 */ /* 0x000fc40002000000 */
[----:B------:R-:W-:Y:S02]  /*7970*/  FMNMX.FTZ R141, R222, R141, !PT ;  /* 0x0000008dde8d7209 */ /* 0x000fe40007810000 */
[C---:B------:R-:W-:Y:S01]  /*7980*/  ISETP.GT.AND P4, PT, R167.reuse, 0x81, PT ;  /* 0x00000081a700780c */ /* 0x040fe20003f84270 */
[----:B------:R-:W0:Y:S01]  /*7990*/  MUFU.TANH R121, R121 ;  /* 0x0000007900797308 */ /* 0x000e220000002400 */
[----:B------:R-:W-:Y:S02]  /*79a0*/  FSEL R132, R120, -INF , P3 ;  /* 0xff80000078847808 */ /* 0x000fe40001800000 */
[----:B------:R-:W-:Y:S02]  /*79b0*/  FMNMX.FTZ R141, R224, R141, !PT ;  /* 0x0000008de08d7209 */ /* 0x000fe40007810000 */
[----:B------:R-:W-:Y:S02]  /*79c0*/  ISETP.GT.AND P3, PT, R167, 0x88, PT ;  /* 0x00000088a700780c */ /* 0x000fe40003f64270 */
[----:B------:R-:W-:Y:S01]  /*79d0*/  FSEL R226, R226, -INF , P4 ;  /* 0xff800000e2e27808 */ /* 0x000fe20002000000 */
[----:B------:R-:W-:Y:S01]  /*79e0*/  MUFU.TANH R127, R127 ;  /* 0x0000007f007f7308 */ /* 0x000fe20000002400 */
[----:B------:R-:W-:-:S02]  /*79f0*/  FMNMX.FTZ R141, R132, R141, !PT ;  /* 0x0000008d848d7209 */ /* 0x000fc40007810000 */
[C---:B------:R-:W-:Y:S02]  /*7a00*/  ISETP.GT.AND P4, PT, R167.reuse, 0x89, PT ;  /* 0x00000089a700780c */ /* 0x040fe40003f84270 */
[----:B------:R-:W-:Y:S02]  /*7a10*/  FSEL R228, R228, -INF , P3 ;  /* 0xff800000e4e47808 */ /* 0x000fe40001800000 */
[----:B------:R-:W-:Y:S01]  /*7a20*/  FMNMX.FTZ R141, R226, R141, !PT ;  /* 0x0000008de28d7209 */ /* 0x000fe20007810000 */
[----:B------:R-:W-:Y:S01]  /*7a30*/  MUFU.TANH R130, R130 ;  /* 0x0000008200827308 */ /* 0x000fe20000002400 */
[----:B------:R-:W-:Y:S02]  /*7a40*/  ISETP.GT.AND P3, PT, R167, 0x90, PT ;  /* 0x00000090a700780c */ /* 0x000fe40003f64270 */
[----:B------:R-:W-:Y:S01]  /*7a50*/  FSEL R230, R125, -INF , P4 ;  /* 0xff8000007de67808 */ /* 0x000fe20002000000 */
[----:B------:R-:W-:Y:S01]  /*7a60*/  FMUL.FTZ R125, R0, R142 ;  /* 0x0000008e007d7220 */ /* 0x000fe20000410000 */
[----:B------:R-:W-:-:S02]  /*7a70*/  FMNMX.FTZ R141, R228, R141, !PT ;  /* 0x0000008de48d7209 */ /* 0x000fc40007810000 */
[----:B------:R-:W-:Y:S01]  /*7a80*/  ISETP.GT.AND P4, PT, R167, 0x91, PT ;  /* 0x00000091a700780c */ /* 0x000fe20003f84270 */
[----:B------:R-:W-:Y:S01]  /*7a90*/  MUFU.TANH R131, R131 ;  /* 0x0000008300837308 */ /* 0x000fe20000002400 */
[----:B-1----:R-:W-:Y:S01]  /*7aa0*/  FSEL R142, R139, -INF , P3 ;  /* 0xff8000008b8e7808 */ /* 0x002fe20001800000 */
[----:B------:R-:W-:Y:S01]  /*7ab0*/  FMUL.FTZ R139, R0, R147 ;  /* 0x00000093008b7220 */ /* 0x000fe20000410000 */
[----:B------:R-:W-:Y:S02]  /*7ac0*/  FMNMX.FTZ R141, R230, R141, !PT ;  /* 0x0000008de68d7209 */ /* 0x000fe40007810000 */
[----:B------:R-:W-:Y:S02]  /*7ad0*/  ISETP.GT.AND P3, PT, R167, 0x98, PT ;  /* 0x00000098a700780c */ /* 0x000fe40003f64270 */
[----:B------:R-:W-:Y:S01]  /*7ae0*/  FSEL R232, R129, -INF , P4 ;  /* 0xff80000081e87808 */ /* 0x000fe20002000000 */
[----:B------:R-:W-:Y:S01]  /*7af0*/  FMUL.FTZ R129, R0, R143 ;  /* 0x0000008f00817220 */ /* 0x000fe20000410000 */
[----:B------:R-:W-:Y:S01]  /*7b00*/  FMNMX.FTZ R141, R142, R141, !PT ;  /* 0x0000008d8e8d7209 */ /* 0x000fe20007810000 */
[----:B------:R-:W-:Y:S01]  /*7b10*/  FMUL.FTZ R143, R0, R151 ;  /* 0x00000097008f7220 */ /* 0x000fe20000410000 */
[----:B------:R-:W-:Y:S01]  /*7b20*/  ISETP.GT.AND P4, PT, R167, 0x99, PT ;  /* 0x00000099a700780c */ /* 0x000fe20003f84270 */
[----:B------:R-:W1:Y:S01]  /*7b30*/  MUFU.TANH R125, R125 ;  /* 0x0000007d007d7308 */ /* 0x000e620000002400 */
[----:B0-----:R-:W-:-:S02]  /*7b40*/  FSEL R236, R121, -INF , P3 ;  /* 0xff80000079ec7808 */ /* 0x001fc40001800000 */
[----:B------:R-:W-:Y:S02]  /*7b50*/  FMNMX.FTZ R141, R232, R141, !PT ;  /* 0x0000008de88d7209 */ /* 0x000fe40007810000 */
[----:B------:R-:W-:Y:S01]  /*7b60*/  FSEL R234, R133, -INF , P4 ;  /* 0xff80000085ea7808 */ /* 0x000fe20002000000 */
[----:B------:R-:W-:Y:S01]  /*7b70*/  FMUL.FTZ R133, R0, R146 ;  /* 0x0000009200857220 */ /* 0x000fe20000410000 */
[----:B------:R-:W-:Y:S01]  /*7b80*/  FMNMX.FTZ R141, R236, R141, !PT ;  /* 0x0000008dec8d7209 */ /* 0x000fe20007810000 */
[----:B------:R-:W0:Y:S03]  /*7b90*/  MUFU.TANH R129, R129 ;  /* 0x0000008100817308 */ /* 0x000e260000002400 */
[----:B------:R-:W-:Y:S01]  /*7ba0*/  FMNMX.FTZ R120, R234, R141, !PT ;  /* 0x0000008dea787209 */ /* 0x000fe20007810000 */
[----:B------:R-:W-:Y:S02]  /*7bb0*/  FMUL.FTZ R141, R0, R150 ;  /* 0x00000096008d7220 */ /* 0x000fe40000410000 */
[----:B------:R-:W2:Y:S02]  /*7bc0*/  SHFL.IDX PT, R150, R161, 0x1, 0x1c1f ;  /* 0x003c1f00a1967f89 */ /* 0x000ea400000e0000 */
[----:B------:R-:W3:Y:S02]  /*7bd0*/  MUFU.TANH R133, R133 ;  /* 0x0000008500857308 */ /* 0x000ee40000002400 */
[----:B------:R-:W4:Y:S06]  /*7be0*/  SHFL.BFLY PT, R121, R120, 0x2, 0x1f ;  /* 0x0c401f0078797f89 */ /* 0x000f2c00000e0000 */
[----:B------:R-:W5:Y:S08]  /*7bf0*/  MUFU.TANH R139, R139 ;  /* 0x0000008b008b7308 */ /* 0x000f700000002400 */
[----:B------:R-:W5:Y:S01]  /*7c00*/  MUFU.TANH R141, R141 ;  /* 0x0000008d008d7308 */ /* 0x000f620000002400 */
[----:B--2---:R-:W-:-:S07]  /*7c10*/  IADD3 R165, R150, -UR43, R165 ;  /* 0x8000002b96a57c10 */ /* 0x004fce000fffe0a5 */
[----:B------:R-:W2:Y:S01]  /*7c20*/  MUFU.TANH R143, R143 ;  /* 0x0000008f008f7308 */ /* 0x000ea20000002400 */
[----:B------:R-:W-:Y:S02]  /*7c30*/  WARPGROUP.DEPBAR.LE gsb0, 0x0 ;  /* 0x00008000000079c5 */ /* 0x000fe40000010000 */
[----:B----4-:R-:W-:Y:S01]  /*7c40*/  FMNMX.FTZ R145, R120, R121, !PT ;  /* 0x0000007978917209 */ /* 0x010fe20007810000 */
[----:B------:R-:W-:Y:S01]  /*7c50*/  WARPGROUP.ARRIVE ;  /* 0x00000000000079c5 */ /* 0x000fe20000000000 */
[----:B------:R-:W4:Y:S01]  /*7c60*/  LDC R121, c[0x0][0x988] ;  /* 0x00026200ff797b82 */ /* 0x000f220000000800 */
[C---:B------:R-:W-:Y:S02]  /*7c70*/  ISETP.GT.AND P4, PT, R165.reuse, RZ, PT ;  /* 0x000000ffa500720c */ /* 0x040fe40003f84270 */
[----:B------:R-:W1:Y:S01]  /*7c80*/  SHFL.BFLY PT, R120, R145, 0x1, 0x1f ;  /* 0x0c201f0091787f89 */ /* 0x000e6200000e0000 */
[----:B------:R-:W-:Y:S01]  /*7c90*/  ISETP.GT.AND P5, PT, R165, 0x1, PT ;  /* 0x00000001a500780c */ /* 0x000fe20003fa4270 */
[----:B------:R-:W-:Y:S01]  /*7ca0*/  QGMMA.64x192x32.F32.E4M3.E4M3 R24, R204, gdesc[UR8], R24, gsb0 ;  /* 0x02e00008cc187df3 */ /* 0x000fe20008000818 */
[----:B------:R-:W-:Y:S01]  /*7cb0*/  FSEL R150, R15, -INF , P4 ;  /* 0xff8000000f967808 */ /* 0x000fe20002000000 */
[----:B------:R-:W2:Y:S01]  /*7cc0*/  MUFU.TANH R134, R134 ;  /* 0x0000008600867308 */ /* 0x000ea20000002400 */
[----:B------:R-:W-:-:S02]  /*7cd0*/  ISETP.GT.AND P4, PT, R165, 0x8, PT ;  /* 0x00000008a500780c */ /* 0x000fc40003f84270 */
[----:B------:R-:W-:Y:S02]  /*7ce0*/  FSEL R20, R20, -INF , P5 ;  /* 0xff80000014147808 */ /* 0x000fe40002800000 */
[----:B------:R-:W-:Y:S02]  /*7cf0*/  FMNMX.FTZ R149, R150, R9, !PT ;  /* 0x0000000996957209 */ /* 0x000fe40007810000 */
[C---:B------:R-:W-:Y:S02]  /*7d00*/  ISETP.GT.AND P5, PT, R165.reuse, 0x9, PT ;  /* 0x00000009a500780c */ /* 0x040fe40003fa4270 */
[----:B------:R-:W-:Y:S02]  /*7d10*/  FMNMX.FTZ R149, R20, R149, !PT ;  /* 0x0000009514957209 */ /* 0x000fe40007810000 */
[----:B------:R-:W-:Y:S02]  /*7d20*/  FSEL R184, R184, -INF , P5 ;  /* 0xff800000b8b87808 */ /* 0x000fe40002800000 */
[----:B------:R-:W-:-:S04]  /*7d30*/  ISETP.GT.AND P5, PT, R165, 0x11, PT ;  /* 0x00000011a500780c */ /* 0x000fc80003fa4270 */
[----:B------:R-:W-:Y:S02]  /*7d40*/  FSEL R188, R188, -INF , P5 ;  /* 0xff800000bcbc7808 */ /* 0x000fe40002800000 */
[----:B------:R-:W-:Y:S02]  /*7d50*/  ISETP.GT.AND P5, PT, R165, 0x19, PT ;  /* 0x00000019a500780c */ /* 0x000fe40003fa4270 */
[----:B-1----:R-:W-:Y:S01]  /*7d60*/  FMNMX.FTZ R120, R145, R120, !PT ;  /* 0x0000007891787209 */ /* 0x002fe20007810000 */
[----:B------:R-:W-:Y:S01]  /*7d70*/  FMUL.FTZ R145, R0, R135 ;  /* 0x0000008700917220 */ /* 0x000fe20000410000 */
[----:B------:R-:W-:Y:S02]  /*7d80*/  FSEL R192, R192, -INF , P5 ;  /* 0xff800000c0c07808 */ /* 0x000fe40002800000 */
[C---:B------:R-:W-:Y:S01]  /*7d90*/  FSETP.NEU.FTZ.AND P3, PT, R120.reuse, -INF , PT ;  /* 0xff8000007800780b */ /* 0x040fe20003f7d000 */
[----:B----4-:R-:W-:-:S01]  /*7da0*/  FFMA.FTZ R146, R120, R121, -8 ;  /* 0xc100000078927423 */ /* 0x010fc20000010079 */
[----:B------:R-:W-:Y:S01]  /*7db0*/  ISETP.GT.AND P5, PT, R165, 0x21, PT ;  /* 0x00000021a500780c */ /* 0x000fe20003fa4270 */
[----:B------:R-:W1:Y:S01]  /*7dc0*/  MUFU.TANH R145, R145 ;  /* 0x0000009100917308 */ /* 0x000e620000002400 */
[----:B------:R-:W-:-:S02]  /*7dd0*/  FSEL R195, R120, RZ, P3 ;  /* 0x000000ff78c37208 */ /* 0x000fc40001800000 */
[----:B------:R-:W-:-:S05]  /*7de0*/  FSEL R135, R146, RZ, P3 ;  /* 0x000000ff92877208 */ /* 0x000fca0001800000 */
[-CC-:B------:R-:W-:Y:S01]  /*7df0*/  FFMA.FTZ R147, R186, R121.reuse, -R135.reuse ;  /* 0x00000079ba937223 */ /* 0x180fe20000010887 */
        /* <DEDUP_REMOVED lines=27> */
[----:B------:R4:W-:Y:S01]  /*7fb0*/  MUFU.EX2 R149, R159 ;  /* 0x0000009f00957308 */ /* 0x0009e20000000800 */
[----:B------:R-:W-:Y:S01]  /*7fc0*/  FSEL R172, R171, -INF , P5 ;  /* 0xff800000abac7808 */ /* 0x000fe20002800000 */
[--C-:B------:R-:W-:Y:S01]  /*7fd0*/  FFMA.FTZ R190, R190, R121, -R135.reuse ;  /* 0x00000079bebe7223 */ /* 0x100fe20000010887 */
[----:B------:R-:W-:Y:S01]  /*7fe0*/  FMNMX.FTZ R151, R170, R151, !PT ;  /* 0x00000097aa977209 */ /* 0x000fe20007810000 */
[-CC-:B------:R-:W-:Y:S01]  /*7ff0*/  FFMA.FTZ R140, R140, R121.reuse, -R135.reuse ;  /* 0x000000798c8c7223 */ /* 0x180fe20000010887 */
[C---:B------:R-:W-:Y:S01]  /*8000*/  ISETP.GT.AND P5, PT, R165.reuse, 0x29, PT ;  /* 0x00000029a500780c */ /* 0x040fe20003fa4270 */
[-CC-:B------:R-:W-:Y:S01]  /*8010*/  FFMA.FTZ R152, R152, R121.reuse, -R135.reuse ;  /* 0x0000007998987223 */ /* 0x180fe20000010887 */
[----:B------:R-:W-:Y:S01]  /*8020*/  FSEL R174, R174, -INF , P4 ;  /* 0xff800000aeae7808 */ /* 0x000fe20002000000 */
[--C-:B------:R-:W-:Y:S01]  /*8030*/  FFMA.FTZ R194, R194, R121, -R135.reuse ;  /* 0x00000079c2c27223 */ /* 0x100fe20000010887 */
[----:B------:R-:W-:Y:S01]  /*8040*/  FMNMX.FTZ R153, R172, R151, !PT ;  /* 0x00000097ac997209 */ /* 0x000fe20007810000 */
[-CC-:B------:R-:W-:Y:S01]  /*8050*/  FFMA.FTZ R212, R212, R121.reuse, -R135.reuse ;  /* 0x00000079d4d47223 */ /* 0x180fe20000010887 */
[----:B------:R-:W-:Y:S01]  /*8060*/  ISETP.GT.AND P4, PT, R165, 0x30, PT ;  /* 0x00000030a500780c */ /* 0x000fe20003f84270 */
[----:B------:R-:W-:Y:S01]  /*8070*/  MUFU.EX2 R151, R173 ;  /* 0x000000ad00977308 */ /* 0x000fe20000000800 */
[----:B------:R-:W-:Y:S01]  /*8080*/  FSEL R175, R175, -INF , P5 ;  /* 0xff800000afaf7808 */ /* 0x000fe20002800000 */
[--C-:B------:R-:W-:Y:S01]  /*8090*/  FFMA.FTZ R124, R124, R121, -R135.reuse ;  /* 0x000000797c7c7223 */ /* 0x100fe20000010887 */
[----:B------:R-:W-:Y:S01]  /*80a0*/  FMNMX.FTZ R153, R174, R153, !PT ;  /* 0x00000099ae997209 */ /* 0x000fe20007810000 */
[-CC-:B------:R-:W-:Y:S01]  /*80b0*/  FFMA.FTZ R128, R128, R121.reuse, -R135.reuse ;  /* 0x0000007980807223 */ /* 0x180fe20000010887 */
[----:B------:R-:W-:Y:S01]  /*80c0*/  ISETP.GT.AND P5, PT, R165, 0x31, PT ;  /* 0x00000031a500780c */ /* 0x000fe20003fa4270 */
[-CC-:B------:R-:W-:Y:S01]  /*80d0*/  FFMA.FTZ R132, R132, R121.reuse, -R135.reuse ;  /* 0x0000007984847223 */ /* 0x180fe20000010887 */
[----:B------:R-:W-:Y:S01]  /*80e0*/  FSEL R178, R178, -INF , P4 ;  /* 0xff800000b2b27808 */ /* 0x000fe20002000000 */
[--C-:B------:R-:W-:Y:S01]  /*80f0*/  FFMA.FTZ R171, R228, R121, -R135.reuse ;  /* 0x00000079e4ab7223 */ /* 0x100fe20000010887 */
[----:B----4-:R-:W-:Y:S01]  /*8100*/  FMNMX.FTZ R159, R175, R153, !PT ;  /* 0x00000099af9f7209 */ /* 0x010fe20007810000 */
[-CC-:B------:R-:W-:Y:S01]  /*8110*/  FFMA.FTZ R142, R142, R121.reuse, -R135.reuse ;  /* 0x000000798e8e7223 */ /* 0x180fe20000010887 */
[----:B------:R-:W-:Y:S01]  /*8120*/  ISETP.GT.AND P4, PT, R165, 0x38, PT ;  /* 0x00000038a500780c */ /* 0x000fe20003f84270 */
[----:B------:R4:W-:Y:S01]  /*8130*/  MUFU.EX2 R153, R163 ;  /* 0x000000a300997308 */ /* 0x0009e20000000800 */
[----:B------:R-:W-:Y:S01]  /*8140*/  FSEL R176, R179, -INF , P5 ;  /* 0xff800000b3b07808 */ /* 0x000fe20002800000 */
[--C-:B------:R-:W-:Y:S01]  /*8150*/  FFMA.FTZ R232, R232, R121, -R135.reuse ;  /* 0x00000079e8e87223 */ /* 0x100fe20000010887 */
[----:B------:R-:W-:Y:S01]  /*8160*/  FMNMX.FTZ R159, R178, R159, !PT ;  /* 0x0000009fb29f7209 */ /* 0x000fe20007810000 */
[----:B------:R-:W-:Y:S01]  /*8170*/  FFMA.FTZ R177, R236, R121, -R135 ;  /* 0x00000079ecb17223 */ /* 0x000fe20000010887 */
[----:B------:R-:W-:-:S02]  /*8180*/  ISETP.GT.AND P5, PT, R165, 0x39, PT ;  /* 0x00000039a500780c */ /* 0x000fc40003fa4270 */
[----:B------:R-:W-:Y:S01]  /*8190*/  FSEL R182, R182, -INF , P4 ;  /* 0xff800000b6b67808 */ /* 0x000fe20002000000 */
[----:B------:R-:W-:Y:S01]  /*81a0*/  MUFU.EX2 R13, R13 ;  /* 0x0000000d000d7308 */ /* 0x000fe20000000800 */
[----:B------:R-:W-:Y:S01]  /*81b0*/  FMNMX.FTZ R161, R176, R159, !PT ;  /* 0x0000009fb0a17209 */ /* 0x000fe20007810000 */
[----:B----4-:R-:W-:Y:S01]  /*81c0*/  FFMA.FTZ R163, R180, R121, -R135 ;  /* 0x00000079b4a37223 */ /* 0x010fe20000010887 */
[----:B------:R-:W-:Y:S02]  /*81d0*/  ISETP.GT.AND P4, PT, R165, 0x40, PT ;  /* 0x00000040a500780c */ /* 0x000fe40003f84270 */
[----:B------:R-:W-:Y:S02]  /*81e0*/  FSEL R138, R183, -INF , P5 ;  /* 0xff800000b78a7808 */ /* 0x000fe40002800000 */
[----:B------:R-:W-:Y:S01]  /*81f0*/  FMNMX.FTZ R161, R182, R161, !PT ;  /* 0x000000a1b6a17209 */ /* 0x000fe20007810000 */
[----:B------:R4:W-:Y:S01]  /*8200*/  MUFU.EX2 R159, R167 ;  /* 0x000000a7009f7308 */ /* 0x0009e20000000800 */
[----:B------:R-:W-:-:S02]  /*8210*/  ISETP.GT.AND P5, PT, R165, 0x41, PT ;  /* 0x00000041a500780c */ /* 0x000fc40003fa4270 */
[----:B------:R-:W-:Y:S02]  /*8220*/  FSEL R154, R154, -INF , P4 ;  /* 0xff8000009a9a7808 */ /* 0x000fe40002000000 */
[----:B------:R-:W-:Y:S02]  /*8230*/  FMNMX.FTZ R161, R138, R161, !PT ;  /* 0x000000a18aa17209 */ /* 0x000fe40007810000 */
[----:B------:R-:W-:Y:S01]  /*8240*/  ISETP.GT.AND P4, PT, R165, 0x48, PT ;  /* 0x00000048a500780c */ /* 0x000fe20003f84270 */
[----:B------:R-:W-:Y:S01]  /*8250*/  MUFU.EX2 R14, R14 ;  /* 0x0000000e000e7308 */ /* 0x000fe20000000800 */
[----:B------:R-:W-:Y:S01]  /*8260*/  FSEL R180, R155, -INF , P5 ;  /* 0xff8000009bb47808 */ /* 0x000fe20002800000 */
[----:B----4-:R-:W-:Y:S01]  /*8270*/  FFMA.FTZ R167, R144, R121, -R135 ;  /* 0x0000007990a77223 */ /* 0x010fe20000010887 */
[----:B------:R-:W-:Y:S02]  /*8280*/  FMNMX.FTZ R161, R154, R161, !PT ;  /* 0x000000a19aa17209 */ /* 0x000fe40007810000 */
        /* <DEDUP_REMOVED lines=14> */
[----:B------:R-:W-:Y:S02]  /*8370*/  FMNMX.FTZ R161, R160, R161, !PT ;  /* 0x000000a1a0a17209 */ /* 0x000fe40007810000 */
[----:B------:R-:W-:-:S02]  /*8380*/  ISETP.GT.AND P5, PT, R165, 0x59, PT ;  /* 0x00000059a500780c */ /* 0x000fc40003fa4270 */
[----:B------:R-:W-:Y:S01]  /*8390*/  FSEL R164, R164, -INF , P4 ;  /* 0xff800000a4a47808 */ /* 0x000fe20002000000 */
[----:B------:R-:W-:Y:S01]  /*83a0*/  MUFU.EX2 R146, R146 ;  /* 0x0000009200927308 */ /* 0x000fe20000000800 */
[----:B----4-:R-:W-:Y:S02]  /*83b0*/  FMNMX.FTZ R163, R162, R161, !PT ;  /* 0x000000a1a2a37209 */ /* 0x010fe40007810000 */
[C---:B------:R-:W-:Y:S02]  /*83c0*/  ISETP.GT.AND P4, PT, R165.reuse, 0x60, PT ;  /* 0x00000060a500780c */ /* 0x040fe40003f84270 */
        /* <DEDUP_REMOVED lines=13> */
[--C-:B------:R-:W-:Y:S01]  /*84a0*/  FFMA.FTZ R125, R148, R121, -R135.reuse ;  /* 0x00000079947d7223 */ /* 0x100fe20000010887 */
[----:B------:R-:W-:Y:S01]  /*84b0*/  FMNMX.FTZ R163, R144, R163, !PT ;  /* 0x000000a390a37209 */ /* 0x000fe20007810000 */
[----:B------:R-:W-:Y:S01]  /*84c0*/  MUFU.EX2 R137, R169 ;  /* 0x000000a900897308 */ /* 0x000fe20000000800 */
[----:B------:R-:W-:Y:S02]  /*84d0*/  ISETP.GT.AND P4, PT, R165, 0x70, PT ;  /* 0x00000070a500780c */ /* 0x000fe40003f84270 */
[----:B0-----:R-:W-:Y:S01]  /*84e0*/  FSEL R148, R129, -INF , P5 ;  /* 0xff80000081947808 */ /* 0x001fe20002800000 */
[----:B------:R-:W-:-:S01]  /*84f0*/  FFMA.FTZ R129, R196, R121, -R135 ;  /* 0x00000079c4817223 */ /* 0x000fc20000010887 */
[----:B------:R-:W-:Y:S02]  /*8500*/  FMNMX.FTZ R163, R156, R163, !PT ;  /* 0x000000a39ca37209 */ /* 0x000fe40007810000 */
[----:B------:R-:W-:Y:S01]  /*8510*/  ISETP.GT.AND P5, PT, R165, 0x71, PT ;  /* 0x00000071a500780c */ /* 0x000fe20003fa4270 */
[----:B------:R-:W-:Y:S01]  /*8520*/  MUFU.EX2 R15, R189 ;  /* 0x000000bd000f7308 */ /* 0x000fe20000000800 */
[----:B---3--:R-:W-:-:S02]  /*8530*/  FSEL R133, R133, -INF , P4 ;  /* 0xff80000085857808 */ /* 0x008fc40002000000 */
[----:B------:R-:W-:Y:S02]  /*8540*/  FMNMX.FTZ R163, R148, R163, !PT ;  /* 0x000000a394a37209 */ /* 0x000fe40007810000 */
[----:B------:R-:W-:Y:S02]  /*8550*/  ISETP.GT.AND P4, PT, R165, 0x78, PT ;  /* 0x00000078a500780c */ /* 0x000fe40003f84270 */
[----:B-----5:R-:W-:Y:S01]  /*8560*/  FSEL R196, R139, -INF , P5 ;  /* 0xff8000008bc47808 */ /* 0x020fe20002800000 */
[----:B------:R-:W-:Y:S01]  /*8570*/  MUFU.EX2 R190, R190 ;  /* 0x000000be00be7308 */ /* 0x000fe20000000800 */
[----:B------:R-:W-:Y:S02]  /*8580*/  FMNMX.FTZ R163, R133, R163, !PT ;  /* 0x000000a385a37209 */ /* 0x000fe40007810000 */
[----:B------:R-:W-:Y:S02]  /*8590*/  ISETP.GT.AND P5, PT, R165, 0x79, PT ;  /* 0x00000079a500780c */ /* 0x000fe40003fa4270 */
[----:B------:R-:W-:-:S02]  /*85a0*/  FSEL R141, R141, -INF , P4 ;  /* 0xff8000008d8d7808 */ /* 0x000fc40002000000 */
[----:B------:R-:W-:Y:S01]  /*85b0*/  FMNMX.FTZ R163, R196, R163, !PT ;  /* 0x000000a3c4a37209 */ /* 0x000fe20007810000 */
[----:B------:R-:W-:Y:S01]  /*85c0*/  MUFU.EX2 R23, R23 ;  /* 0x0000001700177308 */ /* 0x000fe20000000800 */
[----:B------:R-:W-:Y:S02]  /*85d0*/  ISETP.GT.AND P4, PT, R165, 0x80, PT ;  /* 0x00000080a500780c */ /* 0x000fe40003f84270 */
[----:B--2---:R-:W-:Y:S02]  /*85e0*/  FSEL R143, R143, -INF , P5 ;  /* 0xff8000008f8f7808 */ /* 0x004fe40002800000 */
[----:B------:R-:W-:Y:S02]  /*85f0*/  FMNMX.FTZ R163, R141, R163, !PT ;  /* 0x000000a38da37209 */ /* 0x000fe40007810000 */
[----:B------:R-:W-:Y:S01]  /*8600*/  FSEL R139, R122, -INF , P4 ;  /* 0xff8000007a8b7808 */ /* 0x000fe20002000000 */
[----:B------:R-:W-:Y:S01]  /*8610*/  MUFU.EX2 R210, R210 ;  /* 0x000000d200d27308 */ /* 0x000fe20000000800 */
[----:B------:R-:W-:Y:S01]  /*8620*/  ISETP.GT.AND P5, PT, R165, 0x81, PT ;  /* 0x00000081a500780c */ /* 0x000fe20003fa4270 */
[----:B------:R-:W-:-:S02]  /*8630*/  WARPGROUP.DEPBAR.LE gsb0, 0x0 ;  /* 0x00008000000079c5 */ /* 0x000fc40000010000 */
[----:B------:R-:W-:Y:S01]  /*8640*/  FMNMX.FTZ R122, R143, R163, !PT ;  /* 0x000000a38f7a7209 */ /* 0x000fe20007810000 */
[----:B------:R-:W-:Y:S01]  /*8650*/  WARPGROUP.ARRIVE ;  /* 0x00000000000079c5 */ /* 0x000fe20000000000 */
[----:B------:R-:W-:Y:S02]  /*8660*/  ISETP.GT.AND P4, PT, R165, 0x88, PT ;  /* 0x00000088a500780c */ /* 0x000fe40003f84270 */
[----:B------:R-:W-:Y:S01]  /*8670*/  FSEL R198, R123, -INF , P5 ;  /* 0xff8000007bc67808 */ /* 0x000fe20002800000 */
[----:B------:R-:W-:Y:S01]  /*8680*/  MUFU.EX2 R140, R140 ;  /* 0x0000008c008c7308 */ /* 0x000fe20000000800 */
[----:B------:R-:W-:Y:S01]  /*8690*/  FMNMX.FTZ R163, R139, R122, !PT ;  /* 0x0000007a8ba37209 */ /* 0x000fe20007810000 */
[----:B------:R-:W-:Y:S01]  /*86a0*/  QGMMA.64x192x32.F32.E4M3.E4M3 R24, R200, gdesc[UR4], R24, gsb0 ;  /* 0x02e00004c8187df3 */ /* 0x000fe20008000818 */
[----:B------:R-:W-:Y:S02]  /*86b0*/  ISETP.GT.AND P5, PT, R165, 0x89, PT ;  /* 0x00000089a500780c */ /* 0x000fe40003fa4270 */
[----:B------:R-:W-:-:S02]  /*86c0*/  FSEL R126, R126, -INF , P4 ;  /* 0xff8000007e7e7808 */ /* 0x000fc40002000000 */
[----:B------:R-:W-:Y:S01]  /*86d0*/  FMNMX.FTZ R163, R198, R163, !PT ;  /* 0x000000a3c6a37209 */ /* 0x000fe20007810000 */
[----:B------:R0:W-:Y:S01]  /*86e0*/  MUFU.EX2 R123, R167 ;  /* 0x000000a7007b7308 */ /* 0x0001e20000000800 */
[----:B------:R-:W-:Y:S02]  /*86f0*/  ISETP.GT.AND P4, PT, R165, 0x90, PT ;  /* 0x00000090a500780c */ /* 0x000fe40003f84270 */
[----:B------:R-:W-:Y:S02]  /*8700*/  FSEL R127, R127, -INF , P5 ;  /* 0xff8000007f7f7808 */ /* 0x000fe40002800000 */
[----:B------:R-:W-:Y:S02]  /*8710*/  FMNMX.FTZ R122, R126, R163, !PT ;  /* 0x000000a37e7a7209 */ /* 0x000fe40007810000 */
[----:B------:R-:W-:Y:S01]  /*8720*/  ISETP.GT.AND P5, PT, R165, 0x91, PT ;  /* 0x00000091a500780c */ /* 0x000fe20003fa4270 */
[----:B------:R-:W-:Y:S01]  /*8730*/  MUFU.EX2 R152, R152 ;  /* 0x0000009800987308 */ /* 0x000fe20000000800 */
[----:B------:R-:W-:Y:S01]  /*8740*/  FSEL R130, R130, -INF , P4 ;  /* 0xff80000082827808 */ /* 0x000fe20002000000 */
[----:B0-----:R-:W-:Y:S01]  /*8750*/  FFMA.FTZ R167, R214, R121, -R135 ;  /* 0x00000079d6a77223 */ /* 0x001fe20000010887 */
[----:B------:R-:W-:-:S02]  /*8760*/  FMNMX.FTZ R163, R127, R122, !PT ;  /* 0x0000007a7fa37209 */ /* 0x000fc40007810000 */
[----:B------:R-:W-:Y:S02]  /*8770*/  ISETP.GT.AND P4, PT, R165, 0x98, PT ;  /* 0x00000098a500780c */ /* 0x000fe40003f84270 */
[----:B------:R-:W-:Y:S01]  /*8780*/  FSEL R214, R131, -INF , P5 ;  /* 0xff80000083d67808 */ /* 0x000fe20002800000 */
[----:B------:R-:W-:Y:S01]  /*8790*/  MUFU.EX2 R125, R125 ;  /* 0x0000007d007d7308 */ /* 0x000fe20000000800 */
[----:B------:R-:W-:Y:S02]  /*87a0*/  FMNMX.FTZ R163, R130, R163, !PT ;  /* 0x000000a382a37209 */ /* 0x000fe40007810000 */
[----:B------:R-:W-:Y:S01]  /*87b0*/  ISETP.GT.AND P5, PT, R165, 0x99, PT ;  /* 0x00000099a500780c */ /* 0x000fe20003fa4270 */
[----:B------:R-:W-:-:S01]  /*87c0*/  FFMA.FTZ R165, R220, R121, -R135 ;  /* 0x00000079dca57223 */ /* 0x000fc20000010887 */
[----:B------:R-:W-:Y:S01]  /*87d0*/  FSEL R134, R134, -INF , P4 ;  /* 0xff80000086867808 */ /* 0x000fe20002000000 */
[----:B------:R-:W-:-:S01]  /*87e0*/  FFMA.FTZ R220, R230, R121, -R135 ;  /* 0x00000079e6dc7223 */ /* 0x000fc20000010887 */
[----:B------:R-:W-:Y:S01]  /*87f0*/  FMNMX.FTZ R163, R214, R163, !PT ;  /* 0x000000a3d6a37209 */ /* 0x000fe20007810000 */
[----:B------:R0:W-:Y:S01]  /*8800*/  MUFU.EX2 R131, R167 ;  /* 0x000000a700837308 */ /* 0x0001e20000000800 */
[----:B-1----:R-:W-:-:S02]  /*8810*/  FSEL R145, R145, -INF , P5 ;  /* 0xff80000091917808 */ /* 0x002fc40002800000 */
[----:B------:R-:W-:Y:S01]  /*8820*/  FMNMX.FTZ R122, R134, R163, !PT ;  /* 0x000000a3867a7209 */ /* 0x000fe20007810000 */
[----:B------:R-:W-:-:S01]  /*8830*/  FFMA.FTZ R163, R216, R121, -R135 ;  /* 0x00000079d8a37223 */ /* 0x000fc20000010887 */
[-CC-:B------:R-:W-:Y:S01]  /*8840*/  FFMA.FTZ R216, R218, R121.reuse, -R135.reuse ;  /* 0x00000079dad87223 */ /* 0x180fe20000010887 */
[----:B------:R-:W-:-:S01]  /*8850*/  FFMA.FTZ R218, R224, R121, -R135 ;  /* 0x00000079e0da7223 */ /* 0x000fc20000010887 */
[----:B------:R-:W-:Y:S01]  /*8860*/  FMNMX.FTZ R122, R145, R122, !PT ;  /* 0x0000007a917a7209 */ /* 0x000fe20007810000 */
[----:B------:R-:W-:Y:S01]  /*8870*/  MUFU.EX2 R129, R129 ;  /* 0x0000008100817308 */ /* 0x000fe20000000800 */
[----:B0-----:R-:W-:-:S01]  /*8880*/  FFMA.FTZ R167, R222, R121, -R135 ;  /* 0x00000079dea77223 */ /* 0x001fc20000010887 */
[--C-:B------:R-:W-:Y:S02]  /*8890*/  FFMA.FTZ R222, R234, R121, -R135.reuse ;  /* 0x00000079eade7223 */ /* 0x100fe40000010887 */
        /* <DEDUP_REMOVED lines=17> */
[----:B------:R-:W-:-:S01]  /*89b0*/  FFMA.FTZ R172, R174, R121, -R135 ;  /* 0x00000079aeac7223 */ /* 0x000fc20000010887 */
[-CC-:B------:R-:W-:Y:S01]  /*89c0*/  FFMA.FTZ R174, R178, R121.reuse, -R135.reuse ;  /* 0x00000079b2ae7223 */ /* 0x180fe20000010887 */
[----:B------:R-:W-:Y:S01]  /*89d0*/  FSEL R178, R122, RZ, P4 ;  /* 0x000000ff7ab27208 */ /* 0x000fe20002000000 */
[-CC-:B------:R-:W-:Y:S01]  /*89e0*/  FFMA.FTZ R191, R138, R121.reuse, -R135.reuse ;  /* 0x000000798abf7223 */ /* 0x180fe20000010887 */
[----:B------:R-:W-:-:S01]  /*89f0*/  FFMA.FTZ R138, R154, R121, -R135 ;  /* 0x000000799a8a7223 */ /* 0x000fc20000010887 */
[----:B------:R-:W-:Y:S01]  /*8a00*/  FADD.FTZ R154, -R195, R10 ;  /* 0x0000000ac39a7221 */ /* 0x000fe20000010100 */
[----:B------:R-:W-:-:S01]  /*8a10*/  FFMA.FTZ R150, R150, R121, -R135 ;  /* 0x0000007996967223 */ /* 0x000fc20000010887 */
[----:B------:R-:W-:Y:S01]  /*8a20*/  FADD.FTZ R178, -R178, R9 ;  /* 0x00000009b2b27221 */ /* 0x000fe20000010100 */
[----:B------:R-:W-:-:S01]  /*8a30*/  FFMA.FTZ R179, R20, R121, -R135 ;  /* 0x0000007914b37223 */ /* 0x000fc20000010887 */
[-C--:B------:R-:W-:Y:S01]  /*8a40*/  FMUL.FTZ R154, R154, R121.reuse ;  /* 0x000000799a9a7220 */ /* 0x080fe20000410000 */
[----:B------:R-:W-:-:S01]  /*8a50*/  FFMA.FTZ R20, R186, R121, -R135 ;  /* 0x00000079ba147223 */ /* 0x000fc20000010887 */
[-C--:B------:R-:W-:Y:S01]  /*8a60*/  FMUL.FTZ R9, R178, R121.reuse ;  /* 0x00000079b2097220 */ /* 0x080fe20000410000 */
        /* <DEDUP_REMOVED lines=25> */
[----:B0-----:R-:W-:-:S04]  /*8c00*/  FFMA.FTZ R197, R154, R6, R13 ;  /* 0x000000069ac57223 */ /* 0x001fc8000001000d */
[----:B------:R-:W-:Y:S01]  /*8c10*/  FADD.FTZ R162, R14, R197 ;  /* 0x000000c50ea27221 */ /* 0x000fe20000010000 */
[----:B------:R-:W-:-:S01]  /*8c20*/  FFMA.FTZ R197, R166, R121, -R135 ;  /* 0x00000079a6c57223 */ /* 0x000fc20000010887 */
[----:B------:R-:W-:Y:S01]  /*8c30*/  IMAD.U32 R166, RZ, RZ, UR54 ;  /* 0x00000036ffa67e24 */ /* 0x000fe2000f8e00ff */
[----:B------:R-:W0:Y:S01]  /*8c40*/  MUFU.EX2 R20, R20 ;  /* 0x0000001400147308 */ /* 0x000e220000000800 */
[----:B-1----:R-:W-:-:S01]  /*8c50*/  FFMA.FTZ R6, R9, R5, R150 ;  /* 0x0000000509067223 */ /* 0x002fc20000010096 */
[----:B------:R-:W-:Y:S02]  /*8c60*/  FADD.FTZ R199, R21, R162 ;  /* 0x000000a215c77221 */ /* 0x000fe40000010000 */
[----:B------:R-:W-:Y:S02]  /*8c70*/  @!P0 LEA R166, R166, UR40, 0x3 ;  /* 0x00000028a6a68c11 */ /* 0x000fe4000f8e18ff */
[----:B------:R-:W-:Y:S02]  /*8c80*/  FADD.FTZ R199, R22, R199 ;  /* 0x000000c716c77221 */ /* 0x000fe40000010000 */
[----:B------:R-:W1:Y:S01]  /*8c90*/  MUFU.EX2 R181, R181 ;  /* 0x000000b500b57308 */ /* 0x000e620000000800 */
[----:B--2---:R-:W-:-:S01]  /*8ca0*/  FADD.FTZ R5, R179, R6 ;  /* 0x00000006b3057221 */ /* 0x004fc20000010000 */
[----:B------:R-:W-:Y:S01]  /*8cb0*/  FADD.FTZ R162, R146, R199 ;  /* 0x000000c792a27221 */ /* 0x000fe20000010000 */
[----:B------:R-:W-:-:S01]  /*8cc0*/  FFMA.FTZ R199, R144, R121, -R135 ;  /* 0x0000007990c77223 */ /* 0x000fc20000010887 */
[----:B------:R-:W-:-:S02]  /*8cd0*/  FFMA.FTZ R144, R156, R121, -R135 ;  /* 0x000000799c907223 */ /* 0x000fc40000010887 */
        /* <DEDUP_REMOVED lines=19> */
[----:B------:R-:W-:Y:S02]  /*8e10*/  WARPGROUP.DEPBAR.LE gsb0, 0x0 ;  /* 0x00008000000079c5 */ /* 0x000fe40000010000 */
[----:B------:R-:W-:-:S01]  /*8e20*/  FADD.FTZ R203, R155, R156 ;  /* 0x0000009c9bcb7221 */ /* 0x000fc20000010000 */
[-CC-:B------:R-:W-:Y:S01]  /*8e30*/  FFMA.FTZ R201, R148, R121.reuse, -R135.reuse ;  /* 0x0000007994c97223 */ /* 0x180fe20000010887 */
[----:B------:R-:W-:-:S02]  /*8e40*/  FFMA.FTZ R148, R196, R121, -R135 ;  /* 0x00000079c4947223 */ /* 0x000fc40000010887 */
        /* <DEDUP_REMOVED lines=31> */
[----:B-1----:R-:W-:-:S02]  /*9040*/  FADD.FTZ R162, R10, R5 ;  /* 0x000000050aa27221 */ /* 0x002fc40000010000 */
[----:B------:R-:W-:-:S04]  /*9050*/  FADD.FTZ R143, R123, R164 ;  /* 0x000000a47b8f7221 */ /* 0x000fc80000010000 */
[----:B------:R-:W-:Y:S01]  /*9060*/  FADD.FTZ R164, R212, R143 ;  /* 0x0000008fd4a47221 */ /* 0x000fe20000010000 */
[----:B------:R-:W1:Y:S01]  /*9070*/  MUFU.EX2 R195, R195 ;  /* 0x000000c300c37308 */ /* 0x000e620000000800 */
[----:B--2---:R-:W-:-:S01]  /*9080*/  FADD.FTZ R5, R157, R162 ;  /* 0x000000a29d057221 */ /* 0x004fc20000010000 */
[----:B------:R-:W-:Y:S01]  /*9090*/  FFMA.FTZ R162, R198, R121, -R135 ;  /* 0x00000079c6a27223 */ /* 0x000fe20000010887 */
[----:B------:R-:W-:-:S04]  /*90a0*/  FADD.FTZ R143, R131, R164 ;  /* 0x000000a4838f7221 */ /* 0x000fc80000010000 */
[----:B------:R-:W-:Y:S01]  /*90b0*/  FADD.FTZ R164, R124, R143 ;  /* 0x0000008f7ca47221 */ /* 0x000fe20000010000 */
[----:B------:R-:W2:Y:S01]  /*90c0*/  MUFU.EX2 R160, R160 ;  /* 0x000000a000a07308 */ /* 0x000ea20000000800 */
[----:B0-----:R-:W-:-:S01]  /*90d0*/  FADD.FTZ R6, R158, R5 ;  /* 0x000000059e067221 */ /* 0x001fc20000010000 */
[----:B------:R-:W-:Y:S01]  /*90e0*/  FFMA.FTZ R143, R127, R121, -R135 ;  /* 0x000000797f8f7223 */ /* 0x000fe20000010887 */
[----:B------:R-:W-:-:S05]  /*90f0*/  FADD.FTZ R127, R163, R164 ;  /* 0x000000a4a37f7221 */ /* 0x000fca0000010000 */
        /* <DEDUP_REMOVED lines=12> */
[----:B------:R-:W-:Y:S01]  /*91c0*/  FADD.FTZ R5, R216, R127 ;  /* 0x0000007fd8057221 */ /* 0x000fe20000010000 */
[----:B------:R-:W-:-:S03]  /*91d0*/  FFMA.FTZ R127, R130, R121, -R135 ;  /* 0x00000079827f7223 */ /* 0x000fc60000010887 */
[----:B------:R-:W-:Y:S01]  /*91e0*/  FADD.FTZ R130, R128, R5 ;  /* 0x0000000580827221 */ /* 0x000fe20000010000 */
[----:B------:R-:W-:Y:S01]  /*91f0*/  IADD3 R5, -R19, 0xb, RZ ;  /* 0x0000000b13057810 */ /* 0x000fe20007ffe1ff */
[----:B------:R-:W0:Y:S01]  /*9200*/  MUFU.EX2 R148, R148 ;  /* 0x0000009400947308 */ /* 0x000e220000000800 */
[----:B-1----:R-:W-:-:S03]  /*9210*/  FADD.FTZ R6, R201, R6 ;  /* 0x00000006c9067221 */ /* 0x002fc60000010000 */
[----:B------:R1:W-:Y:S06]  /*9220*/  BAR.ARV R5, 0x100 ;  /* 0x000400050000751d */ /* 0x0003ec0000002000 */
[----:B------:R-:W3:Y:S01]  /*9230*/  MUFU.EX2 R141, R141 ;  /* 0x0000008d008d7308 */ /* 0x000ee20000000800 */
[----:B--2---:R-:W-:-:S01]  /*9240*/  FADD.FTZ R203, R133, R6 ;  /* 0x0000000685cb7221 */ /* 0x004fc20000010000 */
[----:B------:R-:W-:Y:S01]  /*9250*/  FADD.FTZ R6, R165, R130 ;  /* 0x00000082a5067221 */ /* 0x000fe20000010000 */
[----:B------:R-:W-:-:S01]  /*9260*/  FFMA.FTZ R130, R214, R121, -R135 ;  /* 0x00000079d6827223 */ /* 0x000fc20000010887 */
[----:B------:R-:W-:Y:S01]  /*9270*/  FFMA.FTZ R135, R145, R121, -R135 ;  /* 0x0000007991877223 */ /* 0x000fe20000010887 */
[----:B-1----:R-:W-:-:S02]  /*9280*/  @!P0 VIADD R5, R166, 0x33440 ;  /* 0x00033440a6058836 */ /* 0x002fc40000000000 */
[----:B0-----:R-:W-:Y:S01]  /*9290*/  FADD.FTZ R164, R148, R203 ;  /* 0x000000cb94a47221 */ /* 0x001fe20000010000 */
[----:B------:R-:W0:Y:S01]  /*92a0*/  MUFU.EX2 R218, R218 ;  /* 0x000000da00da7308 */ /* 0x000e220000000800 */
[----:B------:R-:W-:-:S01]  /*92b0*/  FADD.FTZ R203, R167, R6 ;  /* 0x00000006a7cb7221 */ /* 0x000fc20000010000 */
[----:B------:R-:W-:-:S04]  /*92c0*/  @!P0 PRMT R5, RZ, 0x654, R5 ;  /* 0x00000654ff058816 */ /* 0x000fc80000000005 */
[----:B------:R1:W-:Y:S02]  /*92d0*/  @!P0 SYNCS.ARRIVE.TRANS64.RED.A1T0 RZ, [R5+URZ], RZ ;  /* 0x000000ff05ff89a7 */ /* 0x0003e4000810043f */
        /* <DEDUP_REMOVED lines=18> */
[----:B------:R-:W-:Y:S01]  /*9400*/  MUFU.EX2 R142, R142 ;  /* 0x0000008e008e7308 */ /* 0x000fe20000000800 */
[----:B---3--:R-:W-:-:S07]  /*9410*/  FADD.FTZ R145, R220, R145 ;  /* 0x00000091dc917221 */ /* 0x008fce0000010000 */
[----:B------:R-:W1:Y:S01]  /*9420*/  MUFU.EX2 R127, R127 ;  /* 0x0000007f007f7308 */ /* 0x000e620000000800 */
[----:B0-----:R-:W-:-:S07]  /*9430*/  FADD.FTZ R6, R143, R6 ;  /* 0x000000068f067221 */ /* 0x001fce0000010000 */
[----:B------:R-:W-:Y:S08]  /*9440*/  MUFU.EX2 R173, R232 ;  /* 0x000000e800ad7308 */ /* 0x000ff00000000800 */
[----:B------:R-:W0:Y:S01]  /*9450*/  MUFU.EX2 R130, R130 ;  /* 0x0000008200827308 */ /* 0x000e220000000800 */
[----:B-1----:R-:W-:-:S07]  /*9460*/  FADD.FTZ R5, R127, R6 ;  /* 0x000000067f057221 */ /* 0x002fce0000010000 */
[----:B------:R-:W1:Y:S08]  /*9470*/  MUFU.EX2 R177, R177 ;  /* 0x000000b100b17308 */ /* 0x000e700000000800 */
[----:B------:R2:W3:Y:S01]  /*9480*/  MUFU.EX2 R166, R134 ;  /* 0x0000008600a67308 */ /* 0x0004e20000000800 */
[----:B0-----:R-:W-:-:S07]  /*9490*/  FADD.FTZ R5, R130, R5 ;  /* 0x0000000582057221 */ /* 0x001fce0000010000 */
[----:B------:R-:W0:Y:S01]  /*94a0*/  MUFU.EX2 R222, R222 ;  /* 0x000000de00de7308 */ /* 0x000e220000000800 */
[----:B--2---:R-:W-:-:S04]  /*94b0*/  FADD.FTZ R134, R142, R145 ;  /* 0x000000918e867221 */ /* 0x004fc80000010000 */
[----:B------:R-:W-:-:S03]  /*94c0*/  FADD.FTZ R134, R173, R134 ;  /* 0x00000086ad867221 */ /* 0x000fc60000010000 */
[----:B------:R-:W2:Y:S01]  /*94d0*/  MUFU.EX2 R135, R135 ;  /* 0x0000008700877308 */ /* 0x000ea20000000800 */
[----:B-1----:R-:W-:-:S01]  /*94e0*/  FADD.FTZ R145, R177, R134 ;  /* 0x00000086b1917221 */ /* 0x002fc20000010000 */
[----:B---3--:R-:W-:-:S03]  /*94f0*/  FADD.FTZ R5, R166, R5 ;  /* 0x00000005a6057221 */ /* 0x008fc60000010000 */
[----:B0-----:R-:W-:Y:S01]  /*9500*/  FADD.FTZ R6, R222, R145 ;  /* 0x00000091de067221 */ /* 0x001fe20000010000 */
[----:B--2---:R-:W-:-:S01]  /*9510*/  FADD.FTZ R5, R135, R5 ;  /* 0x0000000587057221 */ /* 0x004fc20000010000 */
[----:B------:R-:W-:Y:S06]  /*9520*/  @!P1 BRA `(.L_x_5144) ;  /* 0x0000000000049947 */ /* 0x000fec0003800000 */
[----:B------:R-:W-:Y:S01]  /*9530*/  BPT.TRAP 0x1 ;  /* 0x000000040000795c */ /* 0x000fe20000300000 */
.L_x_5144:
        /* <DEDUP_REMOVED lines=145> */
[----:B------:R-:W-:Y:S01]  /*9e50*/  IMAD.MOV.U32 R13, RZ, RZ, R4 ;  /* 0x000000ffff0d7224 */ /* 0x000fe200078e0004 */
[----:B------:R-:W-:Y:S06]  /*9e60*/  @P3 BRA `(.L_x_5145) ;  /* 0xffffffbc001c3947 */ /* 0x000fec000383ffff */
.L_x_5135:
        /* <DEDUP_REMOVED lines=8> */
.L_x_5156:
        /* <DEDUP_REMOVED lines=9> */
.L_x_5148:
[----:B------:R-:W-:Y:S01]  /*9f80*/  ULEA UR6, UR54, UR40, 0x3 ;  /* 0x0000002836067291 */ /* 0x000fe2000f8e183f */
[----:B------:R-:W-:-:S08]  /*9f90*/  SHF.L.U32 R12, R4, 0x1f, RZ ;  /* 0x0000001f040c7819 */ /* 0x000fd000000006ff */
[----:B------:R0:W1:Y:S01]  /*9fa0*/  SYNCS.PHASECHK.TRANS64.TRYWAIT P2, [UR6+0x33430], R12 ;  /* 0x0334300cff0075a7 */ /* 0x0000620008040146 */
[----:B------:R-:W-:Y:S05]  /*9fb0*/  @!P1 BRA `(.L_x_5149) ;  /* 0x0000000000049947 */ /* 0x000fea0003800000 */
[----:B------:R-:W-:Y:S01]  /*9fc0*/  BPT.TRAP 0x1 ;  /* 0x000000040000795c */ /* 0x000fe20000300000 */
.L_x_5149:
[----:B-1----:R-:W-:Y:S05]  /*9fd0*/  @P2 BRA `(.L_x_5147) ;  /* 0x0000000000082947 */ /* 0x002fea0003800000 */
[----:B------:R-:W1:Y:S02]  /*9fe0*/  SYNCS.PHASECHK.TRANS64.TRYWAIT P2, [UR6+0x33430], R12 ;  /* 0x0334300cff0075a7 */ /* 0x000e640008040146 */
[----:B-1----:R-:W-:Y:S05]  /*9ff0*/  @!P2 BRA `(.L_x_5150) ;  /* 0x000000b800e8a947 */ /* 0x002fea0003800000 */
.L_x_5147:
[----:B------:R2:W-:Y:S01]  /*a000*/  BAR.SYNC.DEFER_BLOCKING R9, 0x100 ;  /* 0x000400090000751d */ /* 0x0005e20000010000 */
[C---:B------:R-:W-:Y:S01]  /*a010*/  R2UR UR24, R2.reuse ;  /* 0x00000000021872ca */ /* 0x040fe200000e0000 */
[----:B------:R-:W-:Y:S01]  /*a020*/  UIMAD UR53, UR54, 0x780, UR52 ;  /* 0x00000780363578a4 */ /* 0x000fe2000f8e0234 */
[C---:B------:R-:W-:Y:S02]  /*a030*/  R2UR UR25, R3.reuse ;  /* 0x00000000031972ca */ /* 0x040fe400000e0000 */
[C---:B------:R-:W-:Y:S01]  /*a040*/  R2UR UR28, R2.reuse ;  /* 0x00000000021c72ca */ /* 0x040fe200000e0000 */
[----:B------:R-:W-:Y:S01]  /*a050*/  UMOV UR27, 0x80000020 ;  /* 0x80000020001b7882 */ /* 0x000fe20000000000 */
[C---:B------:R-:W-:Y:S01]  /*a060*/  R2UR UR29, R3.reuse ;  /* 0x00000000031d72ca */ /* 0x040fe200000e0000 */
[----:B------:R-:W-:Y:S01]  /*a070*/  UIADD3 UR30, UR53, 0x80, URZ ;  /* 0x00000080351e7890 */ /* 0x000fe2000fffe03f */
[C---:B------:R-:W-:Y:S01]  /*a080*/  R2UR UR32, R2.reuse ;  /* 0x00000000022072ca */ /* 0x040fe200000e0000 */
[----:B------:R-:W-:Y:S01]  /*a090*/  UMOV UR26, UR53 ;  /* 0x00000035001a7c82 */ /* 0x000fe20008000000 */
[----:B------:R-:W-:Y:S01]  /*a0a0*/  UMOV UR31, 0x80000020 ;  /* 0x80000020001f7882 */ /* 0x000fe20000000000 */
[C---:B------:R-:W-:Y:S01]  /*a0b0*/  R2UR UR33, R3.reuse ;  /* 0x00000000032172ca */ /* 0x040fe200000e0000 */
[----:B------:R-:W-:Y:S01]  /*a0c0*/  UIADD3 UR34, UR53, 0x100, URZ ;  /* 0x0000010035227890 */ /* 0x000fe2000fffe03f */
[C---:B------:R-:W-:Y:S01]  /*a0d0*/  R2UR UR44, R2.reuse ;  /* 0x00000000022c72ca */ /* 0x040fe200000e0000 */
[----:B------:R-:W-:Y:S01]  /*a0e0*/  UMOV UR35, 0x80000020 ;  /* 0x8000002000237882 */ /* 0x000fe20000000000 */
[C---:B------:R-:W-:Y:S01]  /*a0f0*/  R2UR UR45, R3.reuse ;  /* 0x00000000032d72ca */ /* 0x040fe200000e0000 */
[----:B------:R-:W-:Y:S01]  /*a100*/  UIADD3 UR46, UR53, 0x180, URZ ;  /* 0x00000180352e7890 */ /* 0x000fe2000fffe03f */
[----:B------:R-:W-:Y:S01]  /*a110*/  R2UR UR48, R2 ;  /* 0x00000000023072ca */ /* 0x000fe200000e0000 */
[----:B------:R-:W-:Y:S01]  /*a120*/  UMOV UR47, 0x80000020 ;  /* 0x80000020002f7882 */ /* 0x000fe20000000000 */
[----:B------:R-:W-:Y:S01]  /*a130*/  R2UR UR49, R3 ;  /* 0x00000000033172ca */ /* 0x000fe200000e0000 */
        /* <DEDUP_REMOVED lines=167> */
[----:B--2---:R-:W-:Y:S05]  /*abb0*/  @P3 BRA `(.L_x_5151) ;  /* 0x0000000000283947 */ /* 0x004fea0003800000 */
[----:B------:R-:W-:Y:S05]  /*abc0*/  @!P1 BRA `(.L_x_5152) ;  /* 0x0000000000049947 */ /* 0x000fea0003800000 */
[----:B------:R-:W-:Y:S01]  /*abd0*/  BPT.TRAP 0x1 ;  /* 0x000000040000795c */ /* 0x000fe20000300000 */
.L_x_5152:
[----:B------:R-:W-:Y:S01]  /*abe0*/  ULEA UR6, UR43, UR40, 0x3 ;  /* 0x000000282b067291 */ /* 0x000fe2000f8e183f */
[----:B------:R-:W-:-:S08]  /*abf0*/  SHF.L.U32 R10, R10, 0x1f, RZ ;  /* 0x0000001f0a0a7819 */ /* 0x000fd000000006ff */
[----:B------:R2:W3:Y:S01]  /*ac00*/  SYNCS.PHASECHK.TRANS64.TRYWAIT P2, [UR6+0x33450], R10 ;  /* 0x0334500aff0075a7 */ /* 0x0004e20008040146 */
[----:B------:R-:W-:Y:S05]  /*ac10*/  @!P1 BRA `(.L_x_5153) ;  /* 0x0000000000049947 */ /* 0x000fea0003800000 */
[----:B------:R-:W-:Y:S01]  /*ac20*/  BPT.TRAP 0x1 ;  /* 0x000000040000795c */ /* 0x000fe20000300000 */
.L_x_5153:
[----:B---3--:R-:W-:Y:S05]  /*ac30*/  @P2 BRA `(.L_x_5151) ;  /* 0x0000000000082947 */ /* 0x008fea0003800000 */
[----:B------:R-:W3:Y:S02]  /*ac40*/  SYNCS.PHASECHK.TRANS64.TRYWAIT P2, [UR6+0x33450], R10 ;  /* 0x0334500aff0075a7 */ /* 0x000ee40008040146 */
[----:B---3--:R-:W-:Y:S05]  /*ac50*/  @!P2 BRA `(.L_x_5154) ;  /* 0x000000ac00e8a947 */ /* 0x008fea0003800000 */
.L_x_5151:
[----:B------:R-:W-:Y:S01]  /*ac60*/  UIADD3 UR6, UR40, 0x200, URZ ;  /* 0x0000020028067890 */ /* 0x000fe2000fffe03f */
[----:B------:R-:W-:Y:S01]  /*ac70*/  WARPGROUP.ARRIVE ;  /* 0x00000000000079c5 */ /* 0x000fe20000000000 */
[----:B------:R-:W-:Y:S01]  /*ac80*/  UMOV UR7, 0xc0000010 ;  /* 0xc000001000077882 */ /* 0x000fe20000000000 */
[----:B------:R-:W-:Y:S01]  /*ac90*/  UMOV UR11, 0xc0000010 ;  /* 0xc0000010000b7882 */ /* 0x000fe20000000000 */
[----:B------:R-:W-:Y:S01]  /*aca0*/  USHF.R.U32.HI UR6, URZ, 0x4, UR6 ;  /* 0x000000043f067899 */ /* 0x000fe20008011606 */
[C---:B-12---:R-:W-:Y:S01]  /*acb0*/  FMUL.FTZ R10, R0.reuse, R184 ;  /* 0x000000b8000a7220 */ /* 0x046fe20000410000 */
        /* <DEDUP_REMOVED lines=10> */
[----:B------:R-:W-:Y:S01]  /*ad60*/  UIMAD UR6, UR43, 0x780, UR6 ;  /* 0x000007802b0678a4 */ /* 0x000fe2000f8e0206 */
        /* <DEDUP_REMOVED lines=8> */
[----:B------:R-:W-:Y:S01]  /*adf0*/  QGMMA.64x192x32.F32.E4M3.E4M3 R24, R216, gdesc[UR4], R24, gsb0 ;  /* 0x02e00004d8187df3 */ /* 0x000fe20008000818 */
        /* <DEDUP_REMOVED lines=78> */
[----:B------:R-:W-:Y:S01]  /*b2e0*/  FMUL.FTZ R134, R0, R134 ;  /* 0x0000008600867220 */ /* 0x000fe20000410000 */
[----:B------:R-:W-:-:S02]  /*b2f0*/  UMOV UR7, 0xc0000010 ;  /* 0xc000001000077882 */ /* 0x000fc40000000000 */
        /* <DEDUP_REMOVED lines=39> */
[----:B------:R-:W-:Y:S01]  /*b570*/  FMUL.FTZ R218, R0, R129 ;  /* 0x0000008100da7220 */ /* 0x000fe20000410000 */
[----:B------:R-:W-:Y:S01]  /*b580*/  QGMMA.64x192x32.F32.E4M3.E4M3 R24, R212, gdesc[UR8], R24, gsb0 ;  /* 0x02e00008d4187df3 */ /* 0x000fe20008000818 */
[----:B------:R-:W-:Y:S01]  /*b590*/  UIADD3 UR10, UR6, 0x300, URZ ;  /* 0x00000300060a7890 */ /* 0x000fe2000fffe03f */
[----:B------:R-:W-:-:S03]  /*b5a0*/  UMOV UR11, 0xc0000010 ;  /* 0xc0000010000b7882 */ /* 0x000fc60000000000 */
        /* <DEDUP_REMOVED lines=111> */
[----:B--2---:R-:W-:Y:S02]  /*bca0*/  FMNMX.FTZ R122, R134, R133, !PT ;  /* 0x00000085867a7209 */ /* 0x004fe40007810000 */
[----:B0-----:R-:W-:-:S05]  /*bcb0*/  FMNMX.FTZ R133, R129, R120, !PT ;  /* 0x0000007881857209 */ /* 0x001fca0007810000 */
[----:B------:R-:W0:Y:S01]  /*bcc0*/  SHFL.BFLY PT, R120, R133, 0x2, 0x1f ;  /* 0x0c401f0085787f89 */ /* 0x000e2200000e0000 */
[----:B------:R-:W-:Y:S02]  /*bcd0*/  WARPGROUP.DEPBAR.LE gsb0, 0x0 ;  /* 0x00008000000079c5 */ /* 0x000fe40000010000 */
[----:B------:R-:W-:Y:S01]  /*bce0*/  WARPGROUP.ARRIVE ;  /* 0x00000000000079c5 */ /* 0x000fe20000000000 */
[----:B---3--:R-:W-:-:S05]  /*bcf0*/  FMNMX.FTZ R135, R131, R122, !PT ;  /* 0x0000007a83877209 */ /* 0x008fca0007810000 */
[----:B------:R-:W-:Y:S01]  /*bd00*/  QGMMA.64x192x32.F32.E4M3.E4M3 R24, R204, gdesc[UR8], R24, gsb0 ;  /* 0x02e00008cc187df3 */ /* 0x000fe20008000818 */
[----:B------:R-:W2:Y:S01]  /*bd10*/  SHFL.BFLY PT, R122, R135, 0x2, 0x1f ;  /* 0x0c401f00877a7f89 */ /* 0x000ea200000e0000 */
[----:B0-----:R-:W-:-:S05]  /*bd20*/  FMNMX.FTZ R169, R133, R120, !PT ;  /* 0x0000007885a97209 */ /* 0x001fca0007810000 */
[----:B------:R-:W0:Y:S01]  /*bd30*/  SHFL.BFLY PT, R120, R169, 0x1, 0x1f ;  /* 0x0c201f00a9787f89 */ /* 0x000e2200000e0000 */
[----:B--2---:R-:W-:-:S05]  /*bd40*/  FMNMX.FTZ R171, R135, R122, !PT ;  /* 0x0000007a87ab7209 */ /* 0x004fca0007810000 */
[----:B------:R-:W2:Y:S01]  /*bd50*/  SHFL.BFLY PT, R122, R171, 0x1, 0x1f ;  /* 0x0c201f00ab7a7f89 */ /* 0x000ea200000e0000 */
[----:B0-----:R-:W-:-:S05]  /*bd60*/  FMNMX.FTZ R120, R169, R120, !PT ;  /* 0x00000078a9787209 */ /* 0x001fca0007810000 */
[C---:B-1----:R-:W-:Y:S01]  /*bd70*/  FFMA.FTZ R133, R120.reuse, R121, -8 ;  /* 0xc100000078857423 */ /* 0x042fe20000010079 */
[----:B------:R-:W-:-:S03]  /*bd80*/  FADD.FTZ R212, -R120, R7 ;  /* 0x0000000778d47221 */ /* 0x000fc60000010100 */
[-CC-:B------:R-:W-:Y:S01]  /*bd90*/  FFMA.FTZ R135, R12, R121.reuse, -R133.reuse ;  /* 0x000000790c877223 */ /* 0x180fe20000010885 */
[----:B------:R-:W-:-:S01]  /*bda0*/  FFMA.FTZ R12, R16, R121, -R133 ;  /* 0x00000079100c7223 */ /* 0x000fc20000010885 */
[----:B--2---:R-:W-:Y:S01]  /*bdb0*/  FMNMX.FTZ R122, R171, R122, !PT ;  /* 0x0000007aab7a7209 */ /* 0x004fe20007810000 */
        /* <DEDUP_REMOVED lines=38> */
[----:B------:R-:W-:-:S01]  /*c020*/  FADD.FTZ R8, -R122, R8 ;  /* 0x000000087a087221 */ /* 0x000fc20000010100 */
[-C--:B------:R-:W-:Y:S01]  /*c030*/  FFMA.FTZ R133, R122, R121.reuse, -8 ;  /* 0xc10000007a857423 */ /* 0x080fe20000010079 */
        /* <DEDUP_REMOVED lines=43> */
[----:B------:R-:W-:-:S02]  /*c2f0*/  IMAD.U32 R194, RZ, RZ, UR54 ;  /* 0x00000036ffc27e24 */ /* 0x000fc4000f8e00ff */
[----:B------:R-:W-:-:S01]  /*c300*/  FFMA.FTZ R127, R127, R121, -R133 ;  /* 0x000000797f7f7223 */ /* 0x000fc20000010885 */
[-CC-:B------:R-:W-:Y:S01]  /*c310*/  FFMA.FTZ R134, R134, R121.reuse, -R133.reuse ;  /* 0x0000007986867223 */ /* 0x180fe20000010885 */
[----:B------:R-:W-:-:S01]  /*c320*/  FFMA.FTZ R131, R131, R121, -R133 ;  /* 0x0000007983837223 */ /* 0x000fc20000010885 */
[----:B------:R-:W-:Y:S01]  /*c330*/  @!P0 LEA R194, R194, UR40, 0x3 ;  /* 0x00000028c2c28c11 */ /* 0x000fe2000f8e18ff */
        /* <DEDUP_REMOVED lines=20> */
[----:B------:R-:W-:Y:S06]  /*c480*/  QGMMA.64x192x32.F32.E4M3.E4M3 R24, R200, gdesc[UR4], R24, gsb0 ;  /* 0x02e00004c8187df3 */ /* 0x000fec0008000818 */
        /* <DEDUP_REMOVED lines=52> */
[----:B------:R-:W-:-:S06]  /*c7d0*/  WARPGROUP.DEPBAR.LE gsb0, 0x0 ;  /* 0x00008000000079c5 */ /* 0x000fcc0000010000 */
        /* <DEDUP_REMOVED lines=14> */
[-CC-:B------:R-:W-:Y:S01]  /*c8c0*/  FFMA.FTZ R190, R123, R121.reuse, -R133.reuse ;  /* 0x000000797bbe7223 */ /* 0x180fe20000010885 */
[----:B------:R-:W-:-:S05]  /*c8d0*/  FFMA.FTZ R123, R126, R121, -R133 ;  /* 0x000000797e7b7223 */ /* 0x000fca0000010885 */
        /* <DEDUP_REMOVED lines=36> */
[----:B------:R-:W-:-:S05]  /*cb20*/  @!P0 VIADD R5, R194, 0x33440 ;  /* 0x00033440c2058836 */ /* 0x000fca0000000000 */
[----:B------:R-:W-:Y:S01]  /*cb30*/  @!P0 PRMT R5, RZ, 0x654, R5 ;  /* 0x00000654ff058816 */ /* 0x000fe20000000005 */
[----:B------:R-:W2:Y:S01]  /*cb40*/  MUFU.EX2 R151, R151 ;  /* 0x0000009700977308 */ /* 0x000ea20000000800 */
[----:B-1----:R-:W-:-:S01]  /*cb50*/  FADD.FTZ R130, R150, R197 ;  /* 0x000000c596827221 */ /* 0x002fc20000010000 */
[----:B------:R1:W-:Y:S06]  /*cb60*/  BAR.ARV R19, 0x100 ;  /* 0x000400130000751d */ /* 0x0003ec0000002000 */
[----:B------:R-:W3:Y:S01]  /*cb70*/  MUFU.EX2 R163, R163 ;  /* 0x000000a300a37308 */ /* 0x000ee20000000800 */
[----:B0-----:R-:W-:-:S01]  /*cb80*/  FADD.FTZ R6, R149, R6 ;  /* 0x0000000695067221 */ /* 0x001fc20000010000 */
[----:B------:R0:W-:Y:S06]  /*cb90*/  @!P0 SYNCS.ARRIVE.TRANS64.RED.A1T0 RZ, [R5+URZ], RZ ;  /* 0x000000ff05ff89a7 */ /* 0x0001ec000810043f */
[----:B------:R-:W4:Y:S01]  /*cba0*/  MUFU.EX2 R167, R167 ;  /* 0x000000a700a77308 */ /* 0x000f220000000800 */
[----:B--2---:R-:W-:-:S07]  /*cbb0*/  FADD.FTZ R130, R151, R130 ;  /* 0x0000008297827221 */ /* 0x004fce0000010000 */
[----:B------:R-:W2:Y:S01]  /*cbc0*/  MUFU.EX2 R186, R186 ;  /* 0x000000ba00ba7308 */ /* 0x000ea20000000800 */
[----:B---3--:R-:W-:-:S07]  /*cbd0*/  FADD.FTZ R133, R163, R6 ;  /* 0x00000006a3857221 */ /* 0x008fce0000010000 */
[----:B------:R-:W3:Y:S01]  /*cbe0*/  MUFU.EX2 R190, R190 ;  /* 0x000000be00be7308 */ /* 0x000ee20000000800 */
[----:B----4-:R-:W-:-:S07]  /*cbf0*/  FADD.FTZ R197, R167, R130 ;  /* 0x00000082a7c57221 */ /* 0x010fce0000010000 */
[----:B------:R-:W4:Y:S01]  /*cc00*/  MUFU.EX2 R124, R124 ;  /* 0x0000007c007c7308 */ /* 0x000f220000000800 */
[----:B--2---:R-:W-:-:S07]  /*cc10*/  FADD.FTZ R133, R186, R133 ;  /* 0x00000085ba857221 */ /* 0x004fce0000010000 */
[----:B------:R-:W2:Y:S01]  /*cc20*/  MUFU.EX2 R123, R123 ;  /* 0x0000007b007b7308 */ /* 0x000ea20000000800 */
[----:B---3--:R-:W-:-:S07]  /*cc30*/  FADD.FTZ R6, R190, R197 ;  /* 0x000000c5be067221 */ /* 0x008fce0000010000 */
[----:B------:R-:W0:Y:S01]  /*cc40*/  MUFU.EX2 R125, R125 ;  /* 0x0000007d007d7308 */ /* 0x000e220000000800 */
[----:B----4-:R-:W-:-:S07]  /*cc50*/  FADD.FTZ R130, R124, R133 ;  /* 0x000000857c827221 */ /* 0x010fce0000010000 */
[----:B------:R-:W3:Y:S01]  /*cc60*/  MUFU.EX2 R192, R192 ;  /* 0x000000c000c07308 */ /* 0x000ee20000000800 */
[----:B--2---:R-:W-:-:S07]  /*cc70*/  FADD.FTZ R133, R123, R6 ;  /* 0x000000067b857221 */ /* 0x004fce0000010000 */
[----:B------:R-:W2:Y:S01]  /*cc80*/  MUFU.EX2 R128, R128 ;  /* 0x0000008000807308 */ /* 0x000ea20000000800 */
[----:B0-----:R-:W-:-:S07]  /*cc90*/  FADD.FTZ R5, R125, R130 ;  /* 0x000000827d057221 */ /* 0x001fce0000010000 */
[----:B------:R-:W0:Y:S01]  /*cca0*/  MUFU.EX2 R126, R126 ;  /* 0x0000007e007e7308 */ /* 0x000e220000000800 */
[----:B---3--:R-:W-:-:S07]  /*ccb0*/  FADD.FTZ R133, R192, R133 ;  /* 0x00000085c0857221 */ /* 0x008fce0000010000 */
        /* <DEDUP_REMOVED lines=11> */
[----:B---3--:R-:W-:-:S01]  /*cd70*/  FADD.FTZ R130, R199, R130 ;  /* 0x00000082c7827221 */ /* 0x008fc20000010000 */
[----:B--2---:R-:W-:-:S03]  /*cd80*/  FADD.FTZ R6, R129, R6 ;  /* 0x0000000681067221 */ /* 0x004fc60000010000 */
[----:B0-----:R-:W-:Y:S01]  /*cd90*/  FADD.FTZ R5, R131, R130 ;  /* 0x0000008283057221 */ /* 0x001fe20000010000 */
[----:B-1----:R-:W-:Y:S06]  /*cda0*/  @!P1 BRA `(.L_x_5155) ;  /* 0x0000000000049947 */ /* 0x002fec0003800000 */
[----:B------:R-:W-:Y:S01]  /*cdb0*/  BPT.TRAP 0x1 ;  /* 0x000000040000795c */ /* 0x000fe20000300000 */
.L_x_5155:
[----:B------:R-:W-:Y:S01]  /*cdc0*/  ULEA UR6, UR43, UR40, 0x3 ;  /* 0x000000282b067291 */ /* 0x000fe2000f8e183f */
[----:B------:R-:W-:Y:S01]  /*cdd0*/  ISETP.GT.AND P2, PT, R11, R18, PT ;  /* 0x000000120b00720c */ /* 0x000fe20003f44270 */
[-C--:B------:R-:W-:Y:S01]  /*cde0*/  FMUL.FTZ R24, R24, R7.reuse ;  /* 0x0000000718187220 */ /* 0x080fe20000410000 */
        /* <DEDUP_REMOVED lines=144> */
.L_x_5146:
[----:B------:R-:W-:Y:S06]  /*d6f0*/  BAR.ARV 0x8, 0x180 ;  /* 0x0206000000007b1d */ /* 0x000fec0000002000 */
[----:B------:R-:W-:Y:S05]  /*d700*/  @!P1 BRA `(.L_x_5157) ;  /* 0x0000000000049947 */ /* 0x000fea0003800000 */
[----:B------:R-:W-:Y:S01]  /*d710*/  BPT.TRAP 0x1 ;  /* 0x000000040000795c */ /* 0x000fe20000300000 */
.L_x_5157:
[----:B------:R-:W-:Y:S01]  /*d720*/  ULEA UR5, UR54, UR40, 0x3 ;  /* 0x0000002836057291 */ /* 0x000fe2000f8e183f */
[----:B------:R-:W-:-:S08]  /*d730*/  SHF.L.U32 R4, R4, 0x1f, RZ ;  /* 0x0000001f04047819 */ /* 0x000fd000000006ff */
[----:B------:R0:W1:Y:S01]  /*d740*/  SYNCS.PHASECHK.TRANS64.TRYWAIT P0, [UR5+0x33450], R4 ;  /* 0x03345004ff0075a7 */ /* 0x0000620008000145 */
[----:B------:R-:W-:Y:S05]  /*d750*/  @!P1 BRA `(.L_x_5158) ;  /* 0x0000000000049947 */ /* 0x000fea0003800000 */
[----:B------:R-:W-:Y:S01]  /*d760*/  BPT.TRAP 0x1 ;  /* 0x000000040000795c */ /* 0x000fe20000300000 */
.L_x_5158:
[----:B-1----:R-:W-:Y:S05]  /*d770*/  @P0 BRA `(.L_x_5159) ;  /* 0x0000000000080947 */ /* 0x002fea0003800000 */
[----:B------:R-:W1:Y:S02]  /*d780*/  SYNCS.PHASECHK.TRANS64.TRYWAIT P0, [UR5+0x33450], R4 ;  /* 0x03345004ff0075a7 */ /* 0x000e640008000145 */
[----:B-1----:R-:W-:Y:S05]  /*d790*/  @!P0 BRA `(.L_x_5160) ;  /* 0x0000008400308947 */ /* 0x002fea0003800000 */
.L_x_5159:
[----:B------:R-:W-:Y:S01]  /*d7a0*/  UIADD3 UR40, UR40, 0x200, URZ ;  /* 0x0000020028287890 */ /* 0x000fe2000fffe03f */
[----:B------:R-:W-:Y:S01]  /*d7b0*/  WARPGROUP.ARRIVE ;  /* 0x00000000000079c5 */ /* 0x000fe20000000000 */
[----:B------:R-:W-:Y:S01]  /*d7c0*/  UMOV UR55, 0xc0000010 ;  /* 0xc000001000377882 */ /* 0x000fe20000000000 */
[----:B------:R-:W-:Y:S01]  /*d7d0*/  UMOV UR7, 0xc0000010 ;  /* 0xc000001000077882 */ /* 0x000fe20000000000 */
[----:B------:R-:W-:Y:S01]  /*d7e0*/  USHF.R.U32.HI UR40, URZ, 0x4, UR40 ;  /* 0x000000043f287899 */ /* 0x000fe20008011628 */
[----:B------:R-:W2:Y:S03]  /*d7f0*/  LDC.64 R8, c[0x0][0x9a0] ;  /* 0x00026800ff087b82 */ /* 0x000ea60000000a00 */
[----:B------:R-:W-:-:S04]  /*d800*/  ULOP3.LUT UR40, UR40, 0x3fff, URZ, 0xc0, !UPT ;  /* 0x00003fff28287892 */ /* 0x000fc8000f8ec03f */
[----:B------:R-:W-:-:S04]  /*d810*/  ULOP3.LUT UR40, UR40, 0x10000, URZ, 0xfc, !UPT ;  /* 0x0001000028287892 */ /* 0x000fc8000f8efc3f */
[----:B------:R-:W-:-:S04]  /*d820*/  UIMAD UR54, UR54, 0x780, UR40 ;  /* 0x00000780363678a4 */ /* 0x000fc8000f8e0228 */
[----:B------:R-:W-:-:S05]  /*d830*/  UIADD3 UR4, UR54, 0x180, URZ ;  /* 0x0000018036047890 */ /* 0x000fca000fffe03f */
[----:B------:R-:W-:Y:S02]  /*d840*/  QGMMA.64x192x32.F32.E4M3.E4M3 R24, R216, gdesc[UR52], R24, gsb0 ;  /* 0x02e00034d8187df3 */ /* 0x000fe40008000818 */
[----:B------:R-:W-:Y:S01]  /*d850*/  UMOV UR6, UR4 ;  /* 0x0000000400067c82 */ /* 0x000fe20008000000 */
[----:B------:R-:W-:Y:S01]  /*d860*/  UIADD3 UR4, UR54, 0x300, URZ ;  /* 0x0000030036047890 */ /* 0x000fe2000fffe03f */
[----:B--2---:R-:W-:-:S04]  /*d870*/  ISETP.NE.U32.AND P0, PT, R8, RZ, PT ;  /* 0x000000ff0800720c */ /* 0x004fc80003f05070 */
[----:B------:R-:W-:-:S13]  /*d880*/  ISETP.NE.AND.EX P0, PT, R9, RZ, PT, P0 ;  /* 0x000000ff0900720c */ /* 0x000fda0003f05300 */
[----:B-1----:R-:W1:Y:S01]  /*d890*/  @P0 LDC.64 R2, c[0x0][0x9c8] ;  /* 0x00027200ff020b82 */ /* 0x002e620000000a00 */
[----:B------:R-:W-:-:S07]  /*d8a0*/  @P0 SHF.R.S32.HI R13, RZ, 0x1f, R17 ;  /* 0x0000001fff0d0819 */ /* 0x000fce0000011411 */
[----:B------:R-:W2:Y:S01]  /*d8b0*/  @P0 LDC.64 R10, c[0x0][0x9d0] ;  /* 0x00027400ff0a0b82 */ /* 0x000ea20000000a00 */
[----:B-1----:R-:W-:-:S04]  /*d8c0*/  @P0 IMAD R0, R2, UR37, RZ ;  /* 0x0000002502000c24 */ /* 0x002fc8000f8e02ff */
[----:B------:R-:W-:Y:S02]  /*d8d0*/  @P0 IMAD R7, R3, UR36, R0 ;  /* 0x0000002403070c24 */ /* 0x000fe4000f8e0200 */
[----:B------:R-:W-:-:S04]  /*d8e0*/  @P0 IMAD.WIDE.U32 R2, R2, UR36, RZ ;  /* 0x0000002402020c25 */ /* 0x000fc8000f8e00ff */
[-C--:B--2---:R-:W-:Y:S02]  /*d8f0*/  @P0 IMAD R0, R13, R10.reuse, RZ ;  /* 0x0000000a0d000224 */ /* 0x084fe400078e02ff */
        /* <DEDUP_REMOVED lines=11> */
[----:B------:R-:W-:Y:S01]  /*d9b0*/  UMOV UR6, UR4 ;  /* 0x0000000400067c82 */ /* 0x000fe20008000000 */
[----:B------:R-:W-:Y:S01]  /*d9c0*/  UMOV UR7, 0xc0000010 ;  /* 0xc000001000077882 */ /* 0x000fe20000000000 */
[----:B------:R-:W-:Y:S01]  /*d9d0*/  UIADD3 UR4, UR54, 0x480, URZ ;  /* 0x0000048036047890 */ /* 0x000fe2000fffe03f */
[----:B------:R-:W-:Y:S02]  /*d9e0*/  WARPGROUP.DEPBAR.LE gsb0, 0x0 ;  /* 0x00008000000079c5 */ /* 0x000fe40000010000 */
[----:B------:R-:W-:-:S14]  /*d9f0*/  WARPGROUP.ARRIVE ;  /* 0x00000000000079c5 */ /* 0x000fdc0000000000 */
[----:B------:R-:W-:Y:S01]  /*da00*/  QGMMA.64x192x32.F32.E4M3.E4M3 R24, R208, gdesc[UR4], R24, gsb0 ;  /* 0x02e00004d0187df3 */ /* 0x000fe20008000818 */
[----:B------:R-:W-:Y:S01]  /*da10*/  UMOV UR6, UR4 ;  /* 0x0000000400067c82 */ /* 0x000fe20008000000 */
[----:B------:R-:W-:Y:S01]  /*da20*/  UMOV UR7, 0xc0000010 ;  /* 0xc000001000077882 */ /* 0x000fe20000000000 */
[----:B------:R-:W-:Y:S01]  /*da30*/  UIADD3 UR54, UR54, 0x600, URZ ;  /* 0x0000060036367890 */ /* 0x000fe2000fffe03f */
[----:B------:R-:W-:Y:S01]  /*da40*/  UMOV UR55, 0xc0000010 ;  /* 0xc000001000377882 */ /* 0x000fe20000000000 */
[----:B------:R-:W3:Y:S04]  /*da50*/  SHFL.BFLY PT, R7, R6, 0x2, 0x1f ;  /* 0x0c401f0006077f89 */ /* 0x000ee800000e0000 */
[----:B------:R-:W4:Y:S01]  /*da60*/  SHFL.BFLY PT, R2, R5, 0x2, 0x1f ;  /* 0x0c401f0005027f89 */ /* 0x000f2200000e0000 */
[----:B------:R-:W-:-:S02]  /*da70*/  WARPGROUP.DEPBAR.LE gsb0, 0x0 ;  /* 0x00008000000079c5 */ /* 0x000fc40000010000 */
[----:B------:R-:W-:-:S08]  /*da80*/  WARPGROUP.ARRIVE ;  /* 0x00000000000079c5 */ /* 0x000fd00000000000 */
[----:B------:R-:W-:Y:S01]  /*da90*/  QGMMA.64x192x32.F32.E4M3.E4M3 R24, R204, gdesc[UR4], R24, gsb0 ;  /* 0x02e00004cc187df3 */ /* 0x000fe20008000818 */
[----:B---3--:R-:W-:Y:S01]  /*daa0*/  FADD.FTZ R7, R7, R6 ;  /* 0x0000000607077221 */ /* 0x008fe20000010000 */
[----:B----4-:R-:W-:-:S04]  /*dab0*/  FADD.FTZ R2, R2, R5 ;  /* 0x0000000502027221 */ /* 0x010fc80000010000 */
[----:B------:R-:W3:Y:S04]  /*dac0*/  SHFL.BFLY PT, R0, R7, 0x1, 0x1f ;  /* 0x0c201f0007007f89 */ /* 0x000ee800000e0000 */
[----:B-1----:R-:W1:Y:S01]  /*dad0*/  SHFL.BFLY PT, R9, R2, 0x1, 0x1f ;  /* 0x0c201f0002097f89 */ /* 0x002e6200000e0000 */
[----:B0-----:R-:W-:Y:S02]  /*dae0*/  IMAD.MOV.U32 R4, RZ, RZ, RZ ;  /* 0x000000ffff047224 */ /* 0x001fe400078e00ff */
[----:B---3--:R-:W-:Y:S01]  /*daf0*/  FADD.FTZ R10, R7, R0 ;  /* 0x00000000070a7221 */ /* 0x008fe20000010000 */
        /* <DEDUP_REMOVED lines=20> */
[-C--:B--2---:R-:W-:Y:S01]  /*dc40*/  FMUL.FTZ R4, R4, R3.reuse ;  /* 0x0000000304047220 */ /* 0x084fe20000410000 */
[----:B------:R-:W-:Y:S02]  /*dc50*/  IMAD.MOV.U32 R0, RZ, RZ, -0x800000 ;  /* 0xff800000ff007424 */ /* 0x000fe400078e00ff */
[----:B------:R-:W-:Y:S01]  /*dc60*/  @P2 FFMA.FTZ R2, R5, R120, R6 ;  /* 0x0000007805022223 */ /* 0x000fe20000010006 */
[----:B------:R-:W-:Y:S01]  /*dc70*/  @P3 FFMA.FTZ R0, R14, R122, R7 ;  /* 0x0000007a0e003223 */ /* 0x000fe20000010007 */
[----:B---3--:R-:W-:Y:S01]  /*dc80*/  FMUL.FTZ R8, R8, R3 ;  /* 0x0000000308087220 */ /* 0x008fe20000410000 */
[----:B------:R-:W-:-:S02]  /*dc90*/  WARPGROUP.DEPBAR.LE gsb0, 0x0 ;  /* 0x00008000000079c5 */ /* 0x000fc40000010000 */
[----:B------:R-:W-:Y:S05]  /*dca0*/  @!P1 BRA `(.L_x_5161) ;  /* 0x0000000000049947 */ /* 0x000fea0003800000 */
[----:B------:R-:W-:Y:S01]  /*dcb0*/  BPT.TRAP 0x1 ;  /* 0x000000040000795c */ /* 0x000fe20000300000 */
.L_x_5161:
        /* <DEDUP_REMOVED lines=100> */
.L_x_5128:
[----:B------:R-:W-:Y:S05]  /*e300*/  @P0 BRA `(.L_x_5162) ;  /* 0x0000002c00540947 */ /* 0x000fea0003800000 */
[----:B------:R-:W0:Y:S01]  /*e310*/  S2R R19, SR_TID.X ;  /* 0x0000000000137919 */ /* 0x000e220000002100 */
[----:B------:R-:W-:Y:S01]  /*e320*/  ULDC.64 UR4, c[0x4][0x100] ;  /* 0x0100400000047ab9 */ /* 0x000fe20000000a00 */
[----:B------:R-:W-:Y:S01]  /*e330*/  ULDC.64 UR6, c[0x0][0xb38] ;  /* 0x0002ce0000067ab9 */ /* 0x000fe20000000a00 */
[----:B------:R-:W1:Y:S01]  /*e340*/  LDC R127, c[0x0][0xbe8] ;  /* 0x0002fa00ff7f7b82 */ /* 0x000e620000000800 */
        /* <DEDUP_REMOVED lines=10> */
[----:B-1----:R-:W-:Y:S01]  /*e3f0*/  ISETP.NE.AND P2, PT, R127, 0x1, PT ;  /* 0x000000017f00780c */ /* 0x002fe20003f45270 */
[----:B------:R-:W-:Y:S01]  /*e400*/  BSSY B0, `(.L_x_5163) ;  /* 0x000021b000007945 */ /* 0x000fe20003800000 */
        /* <DEDUP_REMOVED lines=14> */
[----:B------:R-:W-:Y:S02]  /*e4f0*/  SEL R140, R38, R39, P0 ;  /* 0x00000027268c7207 */ /* 0x000fe40000000000 */
[----:B------:R-:W-:Y:S02]  /*e500*/  SEL R60, R39, R38, P0 ;  /* 0x00000026273c7207 */ /* 0x000fe40000000000 */
[----:B------:R-:W-:Y:S02]  /*e510*/  LEA.HI R39, R7, R76, RZ, 0x2 ;  /* 0x0000004c07277211 */ /* 0x000fe400078f10ff */
[----:B------:R-:W-:Y:S02]  /*e520*/  SEL R138, R21, R50, P0 ;  /* 0x00000032158a7207 */ /* 0x000fe40000000000 */
[----:B------:R-:W-:Y:S02]  /*e530*/  SEL R46, R50, R21, P0 ;  /* 0x00000015322e7207 */ /* 0x000fe40000000000 */
[----:B------:R-:W-:-:S02]  /*e540*/  SHF.R.S32.HI R6, RZ, 0x7, R5 ;  /* 0x00000007ff067819 */ /* 0x000fc40000011405 */
[----:B------:R-:W-:Y:S02]  /*e550*/  LEA.HI R23, R4, R19, RZ, 0x2 ;  /* 0x0000001304177211 */ /* 0x000fe400078f10ff */
[--C-:B------:R-:W-:Y:S02]  /*e560*/  SHF.R.S32.HI R21, RZ, 0x2, R39.reuse ;  /* 0x00000002ff157819 */ /* 0x100fe40000011427 */
[----:B------:R-:W-:Y:S02]  /*e570*/  SHF.R.S32.HI R38, RZ, 0x1f, R39 ;  /* 0x0000001fff267819 */ /* 0x000fe40000011427 */
[----:B------:R-:W-:Y:S02]  /*e580*/  SEL R136, R61, R52, P0 ;  /* 0x000000343d887207 */ /* 0x000fe40000000000 */
[----:B------:R-:W-:Y:S02]  /*e590*/  SEL R61, R52, R61, P0 ;  /* 0x0000003d343d7207 */ /* 0x000fe40000000000 */
[----:B------:R-:W-:-:S02]  /*e5a0*/  LEA.HI R4, R5, R6, RZ, 0x1 ;  /* 0x0000000605047211 */ /* 0x000fc400078f08ff */
[----:B------:R-:W-:Y:S02]  /*e5b0*/  LOP3.LUT R52, R23, 0xfffffffc, RZ, 0xc0, !PT ;  /* 0xfffffffc17347812 */ /* 0x000fe400078ec0ff */
[----:B------:R-:W-:Y:S02]  /*e5c0*/  LEA.HI R38, R38, R21, RZ, 0x3 ;  /* 0x0000001526267211 */ /* 0x000fe400078f18ff */
[----:B------:R-:W-:Y:S02]  /*e5d0*/  SEL R22, R13, R12, P0 ;  /* 0x0000000c0d167207 */ /* 0x000fe40000000000 */
[----:B------:R-:W-:Y:S02]  /*e5e0*/  SEL R13, R12, R13, P0 ;  /* 0x0000000d0c0d7207 */ /* 0x000fe40000000000 */
[----:B------:R-:W-:Y:S02]  /*e5f0*/  SEL R36, R14, R41, P0 ;  /* 0x000000290e247207 */ /* 0x000fe40000000000 */
[----:B------:R-:W-:Y:S01]  /*e600*/  SEL R12, R41, R14, P0 ;  /* 0x0000000e290c7207 */ /* 0x000fe20000000000 */
[----:B------:R-:W-:Y:S01]  /*e610*/  IMAD.IADD R41, R19, 0x1, -R52 ;  /* 0x0000000113297824 */ /* 0x000fe200078e0a34 */
[----:B------:R-:W-:-:S02]  /*e620*/  LOP3.LUT R4, R4, 0x3fffffe, RZ, 0xc0, !PT ;  /* 0x03fffffe04047812 */ /* 0x000fc400078ec0ff */
[----:B------:R-:W-:Y:S02]  /*e630*/  LOP3.LUT R38, R38, 0xfffffff8, RZ, 0xc0, !PT ;  /* 0xfffffff826267812 */ /* 0x000fe400078ec0ff */
[----:B------:R-:W-:Y:S01]  /*e640*/  SHF.R.S32.HI R52, RZ, 0x1f, R17 ;  /* 0x0000001fff347819 */ /* 0x000fe20000011411 */
[----:B------:R-:W-:Y:S01]  /*e650*/  IMAD.IADD R19, R6, 0x1, -R4 ;  /* 0x0000000106137824 */ /* 0x000fe200078e0a04 */
[----:B------:R-:W-:Y:S01]  /*e660*/  SEL R8, R9, R10, P0 ;  /* 0x0000000a09087207 */ /* 0x000fe20000000000 */
[----:B------:R-:W-:Y:S01]  /*e670*/  IMAD.IADD R4, R21, 0x1, -R38 ;  /* 0x0000000115047824 */ /* 0x000fe200078e0a26 */
[----:B------:R-:W-:Y:S01]  /*e680*/  SEL R9, R10, R9, P0 ;  /* 0x000000090a097207 */ /* 0x000fe20000000000 */
[----:B------:R-:W-:Y:S01]  /*e690*/  IMAD R38, R52, UR4, RZ ;  /* 0x0000000434267c24 */ /* 0x000fe2000f8e02ff */
[----:B------:R-:W-:Y:S01]  /*e6a0*/  SEL R16, R32, R33, P0 ;  /* 0x0000002120107207 */ /* 0x000fe20000000000 */
[----:B------:R-:W-:Y:S01]  /*e6b0*/  IMAD R52, R52, UR6, RZ ;  /* 0x0000000634347c24 */ /* 0x000fe2000f8e02ff */
[----:B------:R-:W-:Y:S01]  /*e6c0*/  SEL R10, R33, R32, P0 ;  /* 0x00000020210a7207 */ /* 0x000fe20000000000 */
[C---:B------:R-:W-:Y:S01]  /*e6d0*/  IMAD R21, R17.reuse, UR5, R38 ;  /* 0x0000000511157c24 */ /* 0x040fe2000f8e0226 */
[----:B------:R-:W-:Y:S01]  /*e6e0*/  SEL R160, R84, R85, P0 ;  /* 0x0000005554a07207 */ /* 0x000fe20000000000 */
[----:B------:R-:W-:Y:S01]  /*e6f0*/  IMAD R23, R17, UR7, R52 ;  /* 0x0000000711177c24 */ /* 0x000fe2000f8e0234 */
[----:B------:R-:W-:-:S02]  /*e700*/  SEL R32, R85, R84, P0 ;  /* 0x0000005455207207 */ /* 0x000fc40000000000 */
[----:B------:R-:W-:Y:S02]  /*e710*/  LEA.HI R51, R41, R41, RZ, 0x1 ;  /* 0x0000002929337211 */ /* 0x000fe400078f08ff */
[----:B------:R-:W-:Y:S02]  /*e720*/  SEL R84, R54, R55, P0 ;  /* 0x0000003736547207 */ /* 0x000fe40000000000 */
[----:B------:R-:W-:Y:S02]  /*e730*/  SEL R50, R37, R58, P0 ;  /* 0x0000003a25327207 */ /* 0x000fe40000000000 */
[----:B------:R-:W-:Y:S02]  /*e740*/  SEL R103, R58, R37, P0 ;  /* 0x000000253a677207 */ /* 0x000fe40000000000 */
[----:B------:R-:W0:Y:S01]  /*e750*/  S2R R37, SR_CTAID.X ;  /* 0x0000000000257919 */ /* 0x000e220000002500 */
        /* <DEDUP_REMOVED lines=39> */
[----:B------:R-:W-:Y:S01]  /*e9d0*/  SHF.R.S32.HI R5, RZ, 0x5, R7 ;  /* 0x00000005ff057819 */ /* 0x000fe20000011407 */
[----:B------:R-:W-:Y:S01]  /*e9e0*/  IMAD.WIDE.U32 R6, R17, UR4, RZ ;  /* 0x0000000411067c25 */ /* 0x000fe2000f8e00ff */
[----:B------:R-:W-:Y:S01]  /*e9f0*/  SEL R126, R86, R87, P0 ;  /* 0x00000057567e7207 */ /* 0x000fe20000000000 */
[----:B------:R-:W1:Y:S01]  /*ea00*/  S2UR UR4, SR_CTAID.Y ;  /* 0x00000000000479c3 */ /* 0x000e620000002600 */
[----:B------:R-:W-:Y:S01]  /*ea10*/  SEL R73, R87, R86, P0 ;  /* 0x0000005657497207 */ /* 0x000fe20000000000 */
[----:B------:R-:W-:Y:S01]  /*ea20*/  IMAD R38, R5, 0x10, R4 ;  /* 0x0000001005267824 */ /* 0x000fe200078e0204 */
[----:B------:R-:W-:Y:S01]  /*ea30*/  LOP3.LUT R39, R39, 0x7ffffffc, RZ, 0xc0, !PT ;  /* 0x7ffffffc27277812 */ /* 0x000fe200078ec0ff */
[----:B------:R-:W-:Y:S01]  /*ea40*/  IMAD.WIDE.U32 R4, R17, UR6, RZ ;  /* 0x0000000611047c25 */ /* 0x000fe2000f8e00ff */
[----:B------:R-:W-:Y:S01]  /*ea50*/  SEL R170, R53, R44, P0 ;  /* 0x0000002c35aa7207 */ /* 0x000fe20000000000 */
[----:B------:R-:W-:Y:S01]  /*ea60*/  ULDC.64 UR6, c[0x0][0xb48] ;  /* 0x0002d20000067ab9 */ /* 0x000fe20000000a00 */
[----:B------:R-:W-:Y:S01]  /*ea70*/  SEL R18, R44, R53, P0 ;  /* 0x000000352c127207 */ /* 0x000fe20000000000 */
[----:B------:R-:W-:Y:S01]  /*ea80*/  IMAD R19, R19, 0x40, R38 ;  /* 0x0000004013137824 */ /* 0x000fe200078e0226 */
[----:B------:R-:W-:Y:S01]  /*ea90*/  SEL R86, R90, R91, P0 ;  /* 0x0000005b5a567207 */ /* 0x000fe20000000000 */
[----:B------:R-:W-:Y:S01]  /*eaa0*/  IMAD.IADD R7, R7, 0x1, R21 ;  /* 0x0000000107077824 */ /* 0x000fe200078e0215 */
[----:B------:R-:W-:Y:S01]  /*eab0*/  SEL R148, R108, R109, P0 ;  /* 0x0000006d6c947207 */ /* 0x000fe20000000000 */
[----:B------:R-:W-:Y:S01]  /*eac0*/  IMAD R52, R52, 0x8, R19 ;  /* 0x0000000834347824 */ /* 0x000fe200078e0213 */
[----:B------:R-:W-:Y:S01]  /*ead0*/  SEL R44, R109, R108, P0 ;  /* 0x0000006c6d2c7207 */ /* 0x000fe20000000000 */
[----:B------:R-:W-:Y:S01]  /*eae0*/  IMAD.IADD R5, R5, 0x1, R23 ;  /* 0x0000000105057824 */ /* 0x000fe200078e0217 */
[----:B------:R-:W-:Y:S01]  /*eaf0*/  SEL R132, R70, R71, P0 ;  /* 0x0000004746847207 */ /* 0x000fe20000000000 */
[----:B0-----:R-:W-:Y:S01]  /*eb00*/  IMAD R100, R37, 0x80, R19 ;  /* 0x0000008025647824 */ /* 0x001fe200078e0213 */
[----:B------:R-:W-:Y:S01]  /*eb10*/  SEL R108, R71, R70, P0 ;  /* 0x00000046476c7207 */ /* 0x000fe20000000000 */
[----:B------:R-:W-:Y:S01]  /*eb20*/  IMAD R52, R37, 0x80, R52 ;  /* 0x0000008025347824 */ /* 0x000fe200078e0234 */
[----:B------:R-:W-:-:S02]  /*eb30*/  SEL R34, R93, R92, P0 ;  /* 0x0000005c5d227207 */ /* 0x000fc40000000000 */
[----:B------:R-:W-:Y:S02]  /*eb40*/  SEL R124, R82, R83, P0 ;  /* 0x00000053527c7207 */ /* 0x000fe40000000000 */
[----:B------:R-:W-:Y:S02]  /*eb50*/  SEL R70, R83, R82, P0 ;  /* 0x0000005253467207 */ /* 0x000fe40000000000 */
[C---:B------:R-:W-:Y:S01]  /*eb60*/  LOP3.LUT P1, RZ, R76.reuse, 0x3, RZ, 0xc0, !PT ;  /* 0x000000034cff7812 */ /* 0x040fe2000782c0ff */
        /* <DEDUP_REMOVED lines=25> */
[----:B0-----:R-:W-:-:S03]  /*ed00*/  LOP3.LUT R84, R3, 0x2, RZ, 0x3c, !PT ;  /* 0x0000000203547812 */ /* 0x001fc600078e3cff */
        /* <DEDUP_REMOVED lines=10> */
[----:B------:R-:W-:Y:S04]  /*edb0*/  SHFL.IDX PT, R82, R16, R3, 0x1c1f ;  /* 0x001c1f0310527589 */ /* 0x000fe800000e0000 */
[----:B------:R-:W-:Y:S01]  /*edc0*/  SHFL.IDX PT, R83, R10, R84, 0x1c1f ;  /* 0x001c1f540a537589 */ /* 0x000fe200000e0000 */
[----:B0-----:R-:W-:-:S03]  /*edd0*/  SEL R75, R62, R11, P0 ;  /* 0x0000000b3e4b7207 */ /* 0x001fc60000000000 */
[----:B------:R-:W-:Y:S04]  /*ede0*/  SHFL.IDX PT, R39, R86, R3, 0x1c1f ;  /* 0x001c1f0356277589 */ /* 0x000fe800000e0000 */
[----:B------:R-:W0:Y:S04]  /*edf0*/  SHFL.IDX PT, R86, R13, R84, 0x1c1f ;  /* 0x001c1f540d567589 */ /* 0x000e2800000e0000 */
[----:B------:R-:W-:Y:S04]  /*ee00*/  SHFL.IDX PT, R109, R164, R3, 0x1c1f ;  /* 0x001c1f03a46d7589 */ /* 0x000fe800000e0000 */
[----:B------:R-:W-:Y:S04]  /*ee10*/  SHFL.IDX PT, R30, R30, R84, 0x1c1f ;  /* 0x001c1f541e1e7589 */ /* 0x000fe800000e0000 */
[----:B------:R-:W-:Y:S04]  /*ee20*/  SHFL.IDX PT, R117, R152, R3, 0x1c1f ;  /* 0x001c1f0398757589 */ /* 0x000fe800000e0000 */
[----:B------:R-:W2:Y:S04]  /*ee30*/  SHFL.IDX PT, R10, R42, R84, 0x1c1f ;  /* 0x001c1f542a0a7589 */ /* 0x000ea800000e0000 */
[----:B------:R-:W-:Y:S04]  /*ee40*/  SHFL.IDX PT, R114, R158, R3, 0x1c1f ;  /* 0x001c1f039e727589 */ /* 0x000fe800000e0000 */
[----:B------:R-:W-:Y:S01]  /*ee50*/  SHFL.IDX PT, R115, R156, R3, 0x1c1f ;  /* 0x001c1f039c737589 */ /* 0x000fe200000e0000 */
[----:B0-----:R-:W-:-:S03]  /*ee60*/  SEL R79, R63, R86, P0 ;  /* 0x000000563f4f7207 */ /* 0x001fc60000000000 */
[----:B------:R-:W-:Y:S04]  /*ee70*/  SHFL.IDX PT, R29, R29, R84, 0x1c1f ;  /* 0x001c1f541d1d7589 */ /* 0x000fe800000e0000 */
[----:B------:R-:W-:Y:S04]  /*ee80*/  SHFL.IDX PT, R34, R34, R84, 0x1c1f ;  /* 0x001c1f5422227589 */ /* 0x000fe800000e0000 */
        /* <DEDUP_REMOVED lines=35> */
[----:B------:R-:W2:Y:S04]  /*f0c0*/  SHFL.IDX PT, R12, R12, R84, 0x1c1f ;  /* 0x001c1f540c0c7589 */ /* 0x000ea800000e0000 */
[----:B------:R-:W-:Y:S01]  /*f0d0*/  SHFL.IDX PT, R88, R15, R84, 0x1c1f ;  /* 0x001c1f540f587589 */ /* 0x000fe200000e0000 */
[----:B0-----:R-:W-:-:S02]  /*f0e0*/  SEL R3, R74, R9, P0 ;  /* 0x000000094a037207 */ /* 0x001fc40000000000 */
[----:B------:R-:W-:Y:S01]  /*f0f0*/  SEL R9, R9, R74, P0 ;  /* 0x0000004a09097207 */ /* 0x000fe20000000000 */
[----:B------:R-:W-:Y:S01]  /*f100*/  SHFL.IDX PT, R93, R14, R84, 0x1c1f ;  /* 0x001c1f540e5d7589 */ /* 0x000fe200000e0000 */
[----:B------:R-:W-:Y:S02]  /*f110*/  SEL R74, R80, R81, P0 ;  /* 0x00000051504a7207 */ /* 0x000fe40000000000 */
[----:B------:R-:W-:Y:S01]  /*f120*/  SEL R80, R81, R80, P0 ;  /* 0x0000005051507207 */ /* 0x000fe20000000000 */
[----:B------:R-:W0:Y:S01]  /*f130*/  SHFL.IDX PT, R31, R31, R84, 0x1c1f ;  /* 0x001c1f541f1f7589 */ /* 0x000e2200000e0000 */
[----:B------:R-:W-:Y:S02]  /*f140*/  SEL R81, R11, R62, P0 ;  /* 0x0000003e0b517207 */ /* 0x000fe40000000000 */
[----:B------:R-:W-:Y:S01]  /*f150*/  SEL R62, R112, R111, P0 ;  /* 0x0000006f703e7207 */ /* 0x000fe20000000000 */
[----:B------:R3:W-:Y:S01]  /*f160*/  SHFL.IDX PT, R124, R47, R84, 0x1c1f ;  /* 0x001c1f542f7c7589 */ /* 0x0007e200000e0000 */
[----:B------:R-:W-:-:S02]  /*f170*/  SEL R78, R82, R83, P0 ;  /* 0x00000053524e7207 */ /* 0x000fc40000000000 */
[----:B------:R-:W-:Y:S01]  /*f180*/  SEL R82, R83, R82, P0 ;  /* 0x0000005253527207 */ /* 0x000fe20000000000 */
[----:B------:R4:W-:Y:S01]  /*f190*/  SHFL.IDX PT, R128, R60, R84, 0x1c1f ;  /* 0x001c1f543c807589 */ /* 0x0009e200000e0000 */
[----:B------:R-:W-:Y:S02]  /*f1a0*/  SEL R83, R86, R63, P0 ;  /* 0x0000003f56537207 */ /* 0x000fe40000000000 */
[----:B------:R-:W-:Y:S01]  /*f1b0*/  SEL R63, R30, R109, P0 ;  /* 0x0000006d1e3f7207 */ /* 0x000fe20000000000 */
[----:B------:R5:W-:Y:S01]  /*f1c0*/  SHFL.IDX PT, R125, R49, R84, 0x1c1f ;  /* 0x001c1f54317d7589 */ /* 0x000be200000e0000 */
[----:B--2---:R-:W-:Y:S02]  /*f1d0*/  SEL R86, R87, R12, P0 ;  /* 0x0000000c57567207 */ /* 0x004fe40000000000 */
[----:B---3--:R-:W-:Y:S01]  /*f1e0*/  SEL R47, R32, R113, P0 ;  /* 0x00000071202f7207 */ /* 0x008fe20000000000 */
[----:B------:R2:W3:Y:S01]  /*f1f0*/  SHFL.IDX PT, R14, R44, R84, 0x1c1f ;  /* 0x001c1f542c0e7589 */ /* 0x0004e200000e0000 */
[----:B----4-:R-:W-:-:S03]  /*f200*/  SEL R60, R111, R112, P0 ;  /* 0x000000706f3c7207 */ /* 0x010fc60000000000 */
[----:B------:R4:W-:Y:S01]  /*f210*/  SHFL.IDX PT, R15, R45, R84, 0x1c1f ;  /* 0x001c1f542d0f7589 */ /* 0x0009e200000e0000 */
[----:B------:R-:W1:Y:S01]  /*f220*/  @P2 LDC R111, c[0x0][0xbf0] ;  /* 0x0002fc00ff6f2b82 */ /* 0x000e620000000800 */
[----:B-----5:R-:W-:Y:S02]  /*f230*/  SEL R49, R113, R32, P0 ;  /* 0x0000002071317207 */ /* 0x020fe40000000000 */
[----:B------:R-:W5:Y:S01]  /*f240*/  SHFL.IDX PT, R91, R24, R84, 0x1c1f ;  /* 0x001c1f54185b7589 */ /* 0x000f6200000e0000 */
[----:B0-----:R-:W-:Y:S02]  /*f250*/  SEL R42, R116, R31, P0 ;  /* 0x0000001f742a7207 */ /* 0x001fe40000000000 */
[----:B--2---:R-:W-:Y:S01]  /*f260*/  SEL R44, R31, R116, P0 ;  /* 0x000000741f2c7207 */ /* 0x004fe20000000000 */
[----:B------:R-:W0:Y:S01]  /*f270*/  SHFL.IDX PT, R18, R18, R84, 0x1c1f ;  /* 0x001c1f5412127589 */ /* 0x000e2200000e0000 */
[----:B------:R-:W2:Y:S01]  /*f280*/  LDC.64 R112, c[0x0][0xbd8] ;  /* 0x0002f600ff707b82 */ /* 0x000ea20000000a00 */
[----:B----4-:R-:W-:-:S02]  /*f290*/  SEL R45, R34, R115, P0 ;  /* 0x00000073222d7207 */ /* 0x010fc40000000000 */
[----:B------:R-:W-:Y:S04]  /*f2a0*/  SHFL.IDX PT, R97, R26, R84, 0x1c1f ;  /* 0x001c1f541a617589 */ /* 0x000fe800000e0000 */
[----:B------:R4:W0:Y:S01]  /*f2b0*/  SHFL.IDX PT, R13, R43, R84, 0x1c1f ;  /* 0x001c1f542b0d7589 */ /* 0x00082200000e0000 */
[----:B------:R-:W1:Y:S03]  /*f2c0*/  @P2 LDC R116, c[0x0][0xbf0] ;  /* 0x0002fc00ff742b82 */ /* 0x000e660000000800 */
[----:B------:R5:W2:Y:S01]  /*f2d0*/  SHFL.IDX PT, R110, R25, R84, 0x1c1f ;  /* 0x001c1f54196e7589 */ /* 0x000aa200000e0000 */
[----:B---3--:R-:W-:-:S03]  /*f2e0*/  SEL R31, R14, R119, P0 ;  /* 0x000000770e1f7207 */ /* 0x008fc60000000000 */
[----:B------:R3:W2:Y:S01]  /*f2f0*/  SHFL.IDX PT, R126, R48, R84, 0x1c1f ;  /* 0x001c1f54307e7589 */ /* 0x0006a200000e0000 */
[----:B----4-:R-:W-:-:S03]  /*f300*/  SEL R43, R115, R34, P0 ;  /* 0x00000022732b7207 */ /* 0x010fc60000000000 */
[----:B------:R-:W-:Y:S01]  /*f310*/  SHFL.IDX PT, R28, R28, R84, 0x1c1f ;  /* 0x001c1f541c1c7589 */ /* 0x000fe200000e0000 */
[----:B-----5:R-:W-:Y:S02]  /*f320*/  SEL R89, R90, R91, P0 ;  /* 0x0000005b5a597207 */ /* 0x020fe40000000000 */
[----:B------:R-:W-:Y:S01]  /*f330*/  SEL R25, R117, R10, P0 ;  /* 0x0000000a75197207 */ /* 0x000fe20000000000 */
[----:B------:R4:W-:Y:S01]  /*f340*/  SHFL.IDX PT, R130, R61, R84, 0x1c1f ;  /* 0x001c1f543d827589 */ /* 0x0009e200000e0000 */
[----:B------:R-:W1:Y:S01]  /*f350*/  LDC R117, c[0x0][0xc50] ;  /* 0x00031400ff757b82 */ /* 0x000e620000000800 */
[----:B---3--:R-:W-:Y:S02]  /*f360*/  SEL R48, R114, R29, P0 ;  /* 0x0000001d72307207 */ /* 0x008fe40000000000 */
[----:B------:R3:W5:Y:S01]  /*f370*/  SHFL.IDX PT, R123, R46, R84, 0x1c1f ;  /* 0x001c1f542e7b7589 */ /* 0x00076200000e0000 */
[----:B------:R-:W-:Y:S02]  /*f380*/  SEL R10, R106, R15, P0 ;  /* 0x0000000f6a0a7207 */ /* 0x000fe40000000000 */
[----:B0-----:R-:W-:Y:S01]  /*f390*/  SEL R94, R95, R18, P0 ;  /* 0x000000125f5e7207 */ /* 0x001fe20000000000 */
[----:B------:R-:W0:Y:S01]  /*f3a0*/  SHFL.IDX PT, R33, R33, R84, 0x1c1f ;  /* 0x001c1f5421217589 */ /* 0x000e2200000e0000 */
[----:B------:R-:W-:-:S02]  /*f3b0*/  SEL R32, R122, R13, P0 ;  /* 0x0000000d7a207207 */ /* 0x000fc40000000000 */
[----:B----4-:R-:W-:Y:S01]  /*f3c0*/  SEL R61, R109, R30, P0 ;  /* 0x0000001e6d3d7207 */ /* 0x010fe20000000000 */
[----:B------:R-:W4:Y:S01]  /*f3d0*/  SHFL.IDX PT, R35, R35, R84, 0x1c1f ;  /* 0x001c1f5423237589 */ /* 0x000f2200000e0000 */
[----:B------:R-:W1:Y:S01]  /*f3e0*/  @P2 LDC R109, c[0x0][0xbec] ;  /* 0x0002fb00ff6d2b82 */ /* 0x000e620000000800 */
[----:B---3--:R-:W-:Y:S02]  /*f3f0*/  SEL R46, R29, R114, P0 ;  /* 0x000000721d2e7207 */ /* 0x008fe40000000000 */
[----:B------:R-:W-:Y:S01]  /*f400*/  SHFL.IDX PT, R104, R104, R84, 0x1c1f ;  /* 0x001c1f5468687589 */ /* 0x000fe200000e0000 */
[----:B------:R-:W-:Y:S02]  /*f410*/  SEL R29, R119, R14, P0 ;  /* 0x0000000e771d7207 */ /* 0x000fe40000000000 */
[----:B------:R-:W-:Y:S01]  /*f420*/  SEL R34, R13, R122, P0 ;  /* 0x0000007a0d227207 */ /* 0x000fe20000000000 */
[----:B------:R-:W3:Y:S01]  /*f430*/  SHFL.IDX PT, R103, R103, R84, 0x1c1f ;  /* 0x001c1f5467677589 */ /* 0x000ee200000e0000 */
[----:B------:R-:W3:Y:S01]  /*f440*/  LDC.64 R114, c[0x0][0xb40] ;  /* 0x0002d000ff727b82 */ /* 0x000ee20000000a00 */
[----:B--2---:R-:W-:-:S02]  /*f450*/  SEL R98, R99, R110, P0 ;  /* 0x0000006e63627207 */ /* 0x004fc40000000000 */
[----:B------:R-:W-:Y:S01]  /*f460*/  SHFL.IDX PT, R55, R55, R84, 0x1c1f ;  /* 0x001c1f5437377589 */ /* 0x000fe200000e0000 */
[----:B------:R-:W-:Y:S02]  /*f470*/  SEL R11, R105, R126, P0 ;  /* 0x0000007e690b7207 */ /* 0x000fe40000000000 */
[----:B------:R-:W-:Y:S01]  /*f480*/  SEL R13, R126, R105, P0 ;  /* 0x000000697e0d7207 */ /* 0x000fe20000000000 */
[----:B------:R-:W2:Y:S01]  /*f490*/  SHFL.IDX PT, R57, R57, R84, 0x1c1f ;  /* 0x001c1f5439397589 */ /* 0x000ea200000e0000 */
[----:B------:R-:W2:Y:S01]  /*f4a0*/  @P2 LDC R119, c[0x0][0xbec] ;  /* 0x0002fb00ff772b82 */ /* 0x000ea20000000800 */
[----:B-----5:R-:W-:Y:S02]  /*f4b0*/  SEL R14, R102, R123, P0 ;  /* 0x0000007b660e7207 */ /* 0x020fe40000000000 */
[----:B------:R-:W-:Y:S01]  /*f4c0*/  SHFL.IDX PT, R108, R108, R84, 0x1c1f ;  /* 0x001c1f546c6c7589 */ /* 0x000fe200000e0000 */
[----:B0-----:R-:W-:Y:S02]  /*f4d0*/  SEL R24, R118, R33, P0 ;  /* 0x0000002176187207 */ /* 0x001fe40000000000 */
[----:B------:R-:W-:Y:S01]  /*f4e0*/  SEL R26, R33, R118, P0 ;  /* 0x00000076211a7207 */ /* 0x000fe20000000000 */
[----:B------:R-:W0:Y:S01]  /*f4f0*/  SHFL.IDX PT, R101, R101, R84, 0x1c1f ;  /* 0x001c1f5465657589 */ /* 0x000e2200000e0000 */
[----:B----4-:R-:W-:-:S02]  /*f500*/  SEL R30, R35, R120, P0 ;  /* 0x00000078231e7207 */ /* 0x010fc40000000000 */
[----:B------:R-:W-:Y:S01]  /*f510*/  SEL R33, R121, R124, P0 ;  /* 0x0000007c79217207 */ /* 0x000fe20000000000 */
[----:B------:R-:W-:Y:S04]  /*f520*/  SHFL.IDX PT, R77, R77, R84, 0x1c1f ;  /* 0x001c1f544d4d7589 */ /* 0x000fe800000e0000 */
[----:B------:R-:W-:Y:S01]  /*f530*/  SHFL.IDX PT, R72, R72, R84, 0x1c1f ;  /* 0x001c1f5448487589 */ /* 0x000fe200000e0000 */
[----:B---3--:R-:W-:-:S03]  /*f540*/  IMAD.WIDE.U32 R4, R114, UR36, R4 ;  /* 0x0000002472047c25 */ /* 0x008fc6000f8e0004 */
[----:B------:R-:W-:Y:S04]  /*f550*/  SHFL.IDX PT, R73, R73, R84, 0x1c1f ;  /* 0x001c1f5449497589 */ /* 0x000fe800000e0000 */
[----:B------:R-:W-:Y:S01]  /*f560*/  SHFL.IDX PT, R70, R70, R84, 0x1c1f ;  /* 0x001c1f5446467589 */ /* 0x000fe200000e0000 */
[----:B--2---:R-:W-:-:S03]  /*f570*/  @P2 IMAD.HI.U32 R119, R52, R119, RZ ;  /* 0x0000007734772227 */ /* 0x004fc600078e00ff */
[----:B------:R-:W-:Y:S04]  /*f580*/  SHFL.IDX PT, R71, R71, R84, 0x1c1f ;  /* 0x001c1f5447477589 */ /* 0x000fe800000e0000 */
[----:B------:R-:W-:Y:S04]  /*f590*/  SHFL.IDX PT, R68, R68, R84, 0x1c1f ;  /* 0x001c1f5444447589 */ /* 0x000fe800000e0000 */
[----:B------:R-:W-:Y:S04]  /*f5a0*/  SHFL.IDX PT, R67, R67, R84, 0x1c1f ;  /* 0x001c1f5443437589 */ /* 0x000fe800000e0000 */
[----:B------:R-:W-:Y:S04]  /*f5b0*/  SHFL.IDX PT, R66, R66, R84, 0x1c1f ;  /* 0x001c1f5442427589 */ /* 0x000fe800000e0000 */
[----:B------:R-:W-:Y:S04]  /*f5c0*/  SHFL.IDX PT, R65, R65, R84, 0x1c1f ;  /* 0x001c1f5441417589 */ /* 0x000fe800000e0000 */
[----:B------:R-:W-:Y:S04]  /*f5d0*/  SHFL.IDX PT, R64, R64, R84, 0x1c1f ;  /* 0x001c1f5440407589 */ /* 0x000fe800000e0000 */
[----:B------:R2:W-:Y:S02]  /*f5e0*/  SHFL.IDX PT, R69, R69, R84, 0x1c1f ;  /* 0x001c1f5445457589 */ /* 0x0005e400000e0000 */
[----:B--2---:R-:W-:-:S02]  /*f5f0*/  SEL R84, R12, R87, P0 ;  /* 0x000000570c547207 */ /* 0x004fc40000000000 */
[----:B------:R-:W-:Y:S02]  /*f600*/  SEL R87, R85, R88, P0 ;  /* 0x0000005855577207 */ /* 0x000fe40000000000 */
[----:B------:R-:W-:Y:S02]  /*f610*/  SEL R85, R88, R85, P0 ;  /* 0x0000005558557207 */ /* 0x000fe40000000000 */
[----:B------:R-:W-:Y:S02]  /*f620*/  SEL R88, R92, R93, P0 ;  /* 0x0000005d5c587207 */ /* 0x000fe40000000000 */
[----:B------:R-:W-:Y:S02]  /*f630*/  SEL R92, R93, R92, P0 ;  /* 0x0000005c5d5c7207 */ /* 0x000fe40000000000 */
[----:B------:R-:W-:Y:S01]  /*f640*/  SEL R12, R15, R106, P0 ;  /* 0x0000006a0f0c7207 */ /* 0x000fe20000000000 */
[----:B------:R-:W-:Y:S01]  /*f650*/  IMAD R106, R112, UR37, RZ ;  /* 0x00000025706a7c24 */ /* 0x000fe2000f8e02ff */
[----:B------:R-:W-:-:S02]  /*f660*/  SEL R93, R91, R90, P0 ;  /* 0x0000005a5b5d7207 */ /* 0x000fc40000000000 */
[----:B------:R-:W-:Y:S01]  /*f670*/  SEL R90, R18, R95, P0 ;  /* 0x0000005f125a7207 */ /* 0x000fe20000000000 */
[----:B------:R-:W-:Y:S01]  /*f680*/  IMAD R105, R113, UR36, R106 ;  /* 0x0000002471697c24 */ /* 0x000fe2000f8e026a */
[----:B------:R-:W-:Y:S02]  /*f690*/  SEL R95, R96, R97, P0 ;  /* 0x00000061605f7207 */ /* 0x000fe40000000000 */
[----:B------:R-:W-:Y:S02]  /*f6a0*/  SEL R91, R97, R96, P0 ;  /* 0x00000060615b7207 */ /* 0x000fe40000000000 */
[----:B------:R-:W-:Y:S01]  /*f6b0*/  SEL R96, R110, R99, P0 ;  /* 0x000000636e607207 */ /* 0x000fe20000000000 */
[----:B------:R-:W-:Y:S01]  /*f6c0*/  IMAD R110, R114, UR37, RZ ;  /* 0x00000025726e7c24 */ /* 0x000fe2000f8e02ff */
[----:B------:R-:W-:Y:S02]  /*f6d0*/  SEL R99, R107, R28, P0 ;  /* 0x0000001c6b637207 */ /* 0x000fe40000000000 */
[----:B------:R-:W-:Y:S01]  /*f6e0*/  SEL R97, R28, R107, P0 ;  /* 0x0000006b1c617207 */ /* 0x000fe20000000000 */
[----:B------:R-:W-:Y:S01]  /*f6f0*/  IMAD.WIDE.U32 R106, R112, UR36, R6 ;  /* 0x00000024706a7c25 */ /* 0x000fe2000f8e0006 */
[----:B------:R-:W-:-:S02]  /*f700*/  SEL R18, R123, R102, P0 ;  /* 0x000000667b127207 */ /* 0x000fc40000000000 */
[----:B------:R-:W-:Y:S01]  /*f710*/  SEL R7, R53, R130, P0 ;  /* 0x0000008235077207 */ /* 0x000fe20000000000 */
[----:B------:R-:W-:Y:S01]  /*f720*/  IMAD.MOV R112, RZ, RZ, -R17 ;  /* 0x000000ffff707224 */ /* 0x000fe200078e0a11 */
[----:B------:R-:W-:Y:S01]  /*f730*/  SEL R17, R130, R53, P0 ;  /* 0x0000003582117207 */ /* 0x000fe20000000000 */
[----:B-1----:R-:W-:Y:S01]  /*f740*/  @P2 IMAD.HI.U32 R102, R52, R109, RZ ;  /* 0x0000006d34662227 */ /* 0x002fe200078e00ff */
[----:B------:R-:W-:Y:S02]  /*f750*/  SEL R28, R120, R35, P0 ;  /* 0x00000023781c7207 */ /* 0x000fe40000000000 */
[----:B------:R-:W-:Y:S01]  /*f760*/  SEL R15, R19, R128, P0 ;  /* 0x00000080130f7207 */ /* 0x000fe20000000000 */
[----:B------:R-:W-:Y:S01]  /*f770*/  IMAD R117, R117, R112, UR4 ;  /* 0x0000000475757e24 */ /* 0x000fe2000f8e0270 */
[----:B------:R-:W-:Y:S01]  /*f780*/  ULDC.64 UR4, c[0x0][0xbe0] ;  /* 0x0002f80000047ab9 */ /* 0x000fe20000000a00 */
[----:B------:R-:W-:Y:S01]  /*f790*/  IMAD.IADD R107, R107, 0x1, R105 ;  /* 0x000000016b6b7824 */ /* 0x000fe200078e0269 */
[----:B------:R-:W-:Y:S01]  /*f7a0*/  SEL R6, R16, R125, P0 ;  /* 0x0000007d10067207 */ /* 0x000fe20000000000 */
[----:B------:R-:W-:Y:S01]  /*f7b0*/  IMAD.MOV.U32 R105, RZ, RZ, R52 ;  /* 0x000000ffff697224 */ /* 0x000fe200078e0034 */
[----:B------:R-:W-:Y:S01]  /*f7c0*/  @P2 SHF.R.U32.HI R105, RZ, R111, R102 ;  /* 0x0000006fff692219 */ /* 0x000fe20000011666 */
[----:B------:R-:W-:Y:S01]  /*f7d0*/  IMAD R111, R115, UR36, R110 ;  /* 0x00000024736f7c24 */ /* 0x000fe2000f8e026e */
[----:B------:R-:W-:Y:S01]  /*f7e0*/  SHF.R.S32.HI R53, RZ, 0x1f, R117 ;  /* 0x0000001fff357819 */ /* 0x000fe20000011475 */
[----:B------:R-:W-:Y:S01]  /*f7f0*/  IMAD.MOV.U32 R110, RZ, RZ, R4 ;  /* 0x000000ffff6e7224 */ /* 0x000fe200078e0004 */
[----:B------:R-:W-:Y:S01]  /*f800*/  SEL R35, R124, R121, P0 ;  /* 0x000000797c237207 */ /* 0x000fe20000000000 */
[----:B------:R-:W-:Y:S01]  /*f810*/  IMAD.IADD R111, R5, 0x1, R111 ;  /* 0x00000001056f7824 */ /* 0x000fe200078e026f */
[----:B------:R-:W-:Y:S01]  /*f820*/  SEL R19, R128, R19, P0 ;  /* 0x0000001380137207 */ /* 0x000fe20000000000 */
[----:B------:R-:W-:Y:S01]  /*f830*/  IMAD R5, R53, UR4, RZ ;  /* 0x0000000435057c24 */ /* 0x000fe2000f8e02ff */
[----:B------:R-:W-:Y:S01]  /*f840*/  SEL R16, R125, R16, P0 ;  /* 0x000000107d107207 */ /* 0x000fe20000000000 */
[----:B------:R-:W-:-:S02]  /*f850*/  IMAD R53, R53, UR6, RZ ;  /* 0x0000000635357c24 */ /* 0x000fc4000f8e02ff */
[C---:B------:R-:W-:Y:S02]  /*f860*/  IMAD R112, R117.reuse, UR5, R5 ;  /* 0x0000000575707c24 */ /* 0x040fe4000f8e0205 */
[----:B------:R-:W-:Y:S01]  /*f870*/  IMAD.WIDE.U32 R4, R117, UR4, R106 ;  /* 0x0000000475047c25 */ /* 0x000fe2000f8e006a */
[----:B------:R-:W-:-:S03]  /*f880*/  ULDC.64 UR4, c[0x0][0xb30] ;  /* 0x0002cc0000047ab9 */ /* 0x000fc60000000a00 */
[----:B------:R-:W-:Y:S01]  /*f890*/  IMAD.MOV.U32 R109, RZ, RZ, R52 ;  /* 0x000000ffff6d7224 */ /* 0x000fe200078e0034 */
[----:B------:R-:W-:Y:S01]  /*f8a0*/  @P2 SHF.R.U32.HI R109, RZ, R116, R119 ;  /* 0x00000074ff6d2219 */ /* 0x000fe20000011677 */
[C---:B------:R-:W-:Y:S01]  /*f8b0*/  IMAD R113, R117.reuse, UR7, R53 ;  /* 0x0000000775717c24 */ /* 0x040fe2000f8e0235 */
[----:B------:R-:W-:Y:S01]  /*f8c0*/  SHF.R.S32.HI R53, RZ, 0x1f, R105 ;  /* 0x0000001fff357819 */ /* 0x000fe20000011469 */
[----:B------:R-:W-:Y:S01]  /*f8d0*/  IMAD.WIDE.U32 R106, R117, UR6, R110 ;  /* 0x00000006756a7c25 */ /* 0x000fe2000f8e006e */
[----:B------:R-:W-:Y:S01]  /*f8e0*/  IADD3 R4, P2, R105, R4, RZ ;  /* 0x0000000469047210 */ /* 0x000fe20007f5e0ff */
[----:B------:R-:W-:Y:S01]  /*f8f0*/  ULDC.64 UR6, c[0x0][0xbc8] ;  /* 0x0002f20000067ab9 */ /* 0x000fe20000000a00 */
[----:B------:R-:W-:Y:S01]  /*f900*/  SHF.R.S32.HI R102, RZ, 0x1f, R109 ;  /* 0x0000001fff667819 */ /* 0x000fe2000001146d */
[----:B------:R-:W-:Y:S01]  /*f910*/  IMAD.MOV R105, RZ, RZ, -R105 ;  /* 0x000000ffff697224 */ /* 0x000fe200078e0a69 */
[----:B------:R-:W-:Y:S01]  /*f920*/  IADD3.X R5, R53, R5, R112, P2, !PT ;  /* 0x0000000535057210 */ /* 0x000fe200017fe470 */
[----:B------:R-:W-:-:S02]  /*f930*/  IMAD.MOV R111, RZ, RZ, -R109 ;  /* 0x000000ffff6f7224 */ /* 0x000fc400078e0a6d */
[C-C-:B------:R-:W-:Y:S02]  /*f940*/  IMAD R53, R127.reuse, R105, R52.reuse ;  /* 0x000000697f357224 */ /* 0x140fe400078e0234 */
[----:B------:R-:W-:Y:S02]  /*f950*/  IMAD R102, R102, UR4, RZ ;  /* 0x0000000466667c24 */ /* 0x000fe4000f8e02ff */
[----:B------:R-:W-:Y:S01]  /*f960*/  IMAD R111, R127, R111, R52 ;  /* 0x0000006f7f6f7224 */ /* 0x000fe200078e0234 */
[----:B------:R-:W-:Y:S01]  /*f970*/  SHF.R.S32.HI R52, RZ, 0x1f, R53 ;  /* 0x0000001fff347819 */ /* 0x000fe20000011435 */
[----:B------:R-:W-:Y:S02]  /*f980*/  IMAD.IADD R107, R107, 0x1, R113 ;  /* 0x000000016b6b7824 */ /* 0x000fe400078e0271 */
[C---:B------:R-:W-:Y:S01]  /*f990*/  IMAD R105, R109.reuse, UR5, R102 ;  /* 0x000000056d697c24 */ /* 0x040fe2000f8e0266 */
[----:B------:R-:W-:Y:S01]  /*f9a0*/  SHF.R.S32.HI R102, RZ, 0x1f, R111 ;  /* 0x0000001fff667819 */ /* 0x000fe2000001146f */
[----:B------:R-:W-:Y:S01]  /*f9b0*/  IMAD.WIDE.U32 R106, R109, UR4, R106 ;  /* 0x000000046d6a7c25 */ /* 0x000fe2000f8e006a */
[----:B------:R-:W1:Y:S01]  /*f9c0*/  S2UR UR5, SR_CgaCtaId ;  /* 0x00000000000579c3 */ /* 0x000e620000008800 */
[----:B------:R-:W-:-:S02]  /*f9d0*/  UMOV UR4, 0x400 ;  /* 0x0000040000047882 */ /* 0x000fc40000000000 */
[----:B------:R-:W-:Y:S02]  /*f9e0*/  IMAD R52, R52, UR6, RZ ;  /* 0x0000000634347c24 */ /* 0x000fe4000f8e02ff */
[----:B------:R-:W-:Y:S02]  /*f9f0*/  IMAD.IADD R107, R107, 0x1, R105 ;  /* 0x000000016b6b7824 */ /* 0x000fe400078e0269 */
[----:B------:R-:W-:Y:S02]  /*fa00*/  IMAD R102, R102, UR8, RZ ;  /* 0x0000000866667c24 */ /* 0x000fe4000f8e02ff */
[C---:B------:R-:W-:Y:S02]  /*fa10*/  IMAD R105, R53.reuse, UR7, R52 ;  /* 0x0000000735697c24 */ /* 0x040fe4000f8e0234 */
[----:B------:R-:W-:Y:S01]  /*fa20*/  IMAD.WIDE.U32 R52, R53, UR6, R4 ;  /* 0x0000000635347c25 */ /* 0x000fe2000f8e0004 */
[----:B------:R-:W-:Y:S01]  /*fa30*/  ULDC.64 UR6, c[0x0][0xba8] ;  /* 0x0002ea0000067ab9 */ /* 0x000fe20000000a00 */
[----:B------:R-:W-:-:S02]  /*fa40*/  SEL R4, R50, R103, P0 ;  /* 0x0000006732047207 */ /* 0x000fc40000000000 */
        /* <DEDUP_REMOVED lines=10> */
[----:B-1----:R-:W-:Y:S01]  /*faf0*/  ULEA UR4, UR5, UR4, 0x18 ;  /* 0x0000000405047291 */ /* 0x002fe2000f8ec03f */
[----:B------:R-:W-:Y:S01]  /*fb00*/  LEA.HI.X R109, R52, UR7, R5, 0x2, P2 ;  /* 0x00000007346d7c11 */ /* 0x000fe200090f1405 */
[----:B------:R-:W-:Y:S01]  /*fb10*/  IMAD R105, R127, UR6, RZ ;  /* 0x000000067f697c24 */ /* 0x000fe2000f8e02ff */
[----:B------:R-:W-:Y:S01]  /*fb20*/  LEA.HI.X R107, R110, UR9, R107, 0x2, P3 ;  /* 0x000000096e6b7c11 */ /* 0x000fe200098f146b */
[----:B------:R-:W-:Y:S01]  /*fb30*/  UIADD3 UR4, UR4, 0x33420, URZ ;  /* 0x0003342004047890 */ /* 0x000fe2000fffe03f */
[----:B------:R-:W-:Y:S01]  /*fb40*/  SHFL.IDX PT, R110, R114, RZ, 0x1c1f ;  /* 0x001c1fff726e7589 */ /* 0x000fe200000e0000 */
[----:B------:R-:W-:-:S02]  /*fb50*/  SEL R5, R51, R104, P0 ;  /* 0x0000006833057207 */ /* 0x000fc40000000000 */
[----:B------:R-:W-:Y:S01]  /*fb60*/  SEL R51, R104, R51, P0 ;  /* 0x0000003368337207 */ /* 0x000fe20000000000 */
[----:B------:R-:W1:Y:S01]  /*fb70*/  SHFL.IDX PT, R111, R109, RZ, 0x1c1f ;  /* 0x001c1fff6d6f7589 */ /* 0x000e6200000e0000 */
[C---:B------:R-:W-:Y:S01]  /*fb80*/  VIADD R104, R100.reuse, 0x8 ;  /* 0x0000000864687836 */ /* 0x040fe20000000000 */
[CC--:B------:R-:W-:Y:S01]  /*fb90*/  ISETP.GE.OR P2, PT, R100.reuse, R105.reuse, P1 ;  /* 0x000000696400720c */ /* 0x0c0fe20000f46670 */
[----:B------:R-:W-:Y:S01]  /*fba0*/  UPRMT UR4, URZ, 0x654, UR4 ;  /* 0x000006543f047896 */ /* 0x000fe20008000004 */
[----:B------:R-:W2:Y:S01]  /*fbb0*/  SHFL.IDX PT, R113, R109, 0x1, 0x1c1f ;  /* 0x003c1f006d717f89 */ /* 0x000ea200000e0000 */
[-C--:B------:R-:W-:Y:S02]  /*fbc0*/  ISETP.GE.AND P3, PT, R100, R105.reuse, PT ;  /* 0x000000696400720c */ /* 0x080fe40003f66270 */
[----:B------:R-:W-:Y:S01]  /*fbd0*/  ISETP.GE.OR P1, PT, R104, R105, P1 ;  /* 0x000000696800720c */ /* 0x000fe20000f26670 */
[----:B------:R3:W4:Y:S01]  /*fbe0*/  SHFL.IDX PT, R102, R106, RZ, 0x1c1f ;  /* 0x001c1fff6a667589 */ /* 0x00072200000e0000 */
[----:B------:R-:W-:-:S02]  /*fbf0*/  SEL R52, R56, R57, P0 ;  /* 0x0000003938347207 */ /* 0x000fc40000000000 */
[----:B------:R-:W-:Y:S01]  /*fc00*/  SEL R56, R57, R56, P0 ;  /* 0x0000003839387207 */ /* 0x000fe20000000000 */
[----:B------:R-:W-:Y:S01]  /*fc10*/  SYNCS.ARRIVE.TRANS64.RED.A1T0 RZ, [UR4], RZ ;  /* 0x000000ffffff79a7 */ /* 0x000fe20008100404 */
[----:B------:R3:W3:Y:S01]  /*fc20*/  SHFL.IDX PT, R103, R107, RZ, 0x1c1f ;  /* 0x001c1fff6b677589 */ /* 0x0006e200000e0000 */
[----:B------:R-:W-:Y:S02]  /*fc30*/  SEL R53, R54, R55, P0 ;  /* 0x0000003736357207 */ /* 0x000fe40000000000 */
[----:B------:R-:W-:Y:S02]  /*fc40*/  SEL R57, R55, R54, P0 ;  /* 0x0000003637397207 */ /* 0x000fe40000000000 */
[----:B0-----:R-:W-:Y:S02]  /*fc50*/  SEL R54, R58, R101, P0 ;  /* 0x000000653a367207 */ /* 0x001fe40000000000 */
[----:B------:R-:W-:Y:S01]  /*fc60*/  SEL R58, R101, R58, P0 ;  /* 0x0000003a653a7207 */ /* 0x000fe20000000000 */
[----:B------:R-:W-:Y:S01]  /*fc70*/  IMAD.SHL.U32 R101, R76, 0x2, RZ ;  /* 0x000000024c657824 */ /* 0x000fe200078e00ff */
[----:B------:R-:W-:Y:S01]  /*fc80*/  SEL R55, R59, R108, P0 ;  /* 0x0000006c3b377207 */ /* 0x000fe20000000000 */
[----:B-1----:R0:W-:Y:S01]  /*fc90*/  @!P2 ST.E desc[UR38][R110.64], R2 ;  /* 0x000000026e00a985 */ /* 0x0021e2000c101926 */
[----:B------:R-:W-:-:S03]  /*fca0*/  SEL R59, R108, R59, P0 ;  /* 0x0000003b6c3b7207 */ /* 0x000fc60000000000 */
[----:B--2---:R0:W-:Y:S01]  /*fcb0*/  @!P1 ST.E desc[UR38][R112.64], R0 ;  /* 0x0000000070009985 */ /* 0x0041e2000c101926 */
[----:B------:R-:W-:Y:S05]  /*fcc0*/  @P3 BRA `(.L_x_5164) ;  /* 0x0000000800383947 */ /* 0x000fea0003800000 */
[C---:B0-----:R-:W-:Y:S01]  /*fcd0*/  VIADD R0, R101.reuse, 0x8 ;  /* 0x0000000865007836 */ /* 0x041fe20000000000 */
        /* <DEDUP_REMOVED lines=23> */
[----:B------:R1:W-:Y:S01]  /*fe50*/  @!P5 ST.E.64 desc[UR38][R110.64], R80 ;  /* 0x000000506e00d985 */ /* 0x0003e2000c101b26 */
[----:B------:R-:W-:Y:S01]  /*fe60*/  @!P2 LEA.HI R112, R112, R112, RZ, 0x1 ;  /* 0x000000707070a211 */ /* 0x000fe200078f08ff */
[----:B0-----:R-:W-:Y:S01]  /*fe70*/  @!P3 IMAD.WIDE R74, R113, 0x4, R102 ;  /* 0x00000004714ab825 */ /* 0x001fe200078e0266 */
[----:B------:R-:W-:Y:S02]  /*fe80*/  ISETP.GE.AND P5, PT, R114, UR4, PT ;  /* 0x0000000472007c0c */ /* 0x000fe4000bfa6270 */
[----:B------:R-:W-:Y:S01]  /*fe90*/  @!P2 LOP3.LUT R109, R112, 0xfffffffe, RZ, 0xc0, !PT ;  /* 0xfffffffe706da812 */ /* 0x000fe200078ec0ff */
[----:B------:R-:W-:Y:S01]  /*fea0*/  VIADD R100, R101, 0x40 ;  /* 0x0000004065647836 */ /* 0x000fe20000000000 */
[----:B------:R0:W-:Y:S01]  /*feb0*/  @!P3 ST.E.64 desc[UR38][R74.64], R78 ;  /* 0x0000004e4a00b985 */ /* 0x0001e2000c101b26 */
[----:B------:R-:W-:-:S02]  /*fec0*/  @!P4 LEA.HI R0, R0, R0, RZ, 0x1 ;  /* 0x000000000000c211 */ /* 0x000fc400078f08ff */
[--C-:B------:R-:W-:Y:S01]  /*fed0*/  @!P2 IMAD.WIDE R108, R109, 0x4, R102.reuse ;  /* 0x000000046d6ca825 */ /* 0x100fe200078e0266 */
[----:B------:R-:W-:Y:S02]  /*fee0*/  ISETP.GE.AND P3, PT, R100, UR4, PT ;  /* 0x0000000464007c0c */ /* 0x000fe4000bf66270 */
[----:B------:R-:W-:Y:S01]  /*fef0*/  @!P6 LEA.HI R76, R76, R76, RZ, 0x1 ;  /* 0x0000004c4c4ce211 */ /* 0x000fe200078f08ff */
[--C-:B-1----:R-:W-:Y:S01]  /*ff00*/  @!P1 IMAD.WIDE R80, R115, 0x4, R102.reuse ;  /* 0x0000000473509825 */ /* 0x102fe200078e0266 */
[----:B------:R-:W-:Y:S02]  /*ff10*/  @!P4 LOP3.LUT R111, R0, 0xfffffffe, RZ, 0xc0, !PT ;  /* 0xfffffffe006fc812 */ /* 0x000fe400078ec0ff */
[----:B------:R-:W-:Y:S01]  /*ff20*/  @!P5 LEA.HI R114, R114, R114, RZ, 0x1 ;  /* 0x000000727272d211 */ /* 0x000fe200078f08ff */
[C---:B------:R-:W-:Y:S01]  /*ff30*/  VIADD R110, R101.reuse, 0x48 ;  /* 0x00000048656e7836 */ /* 0x040fe20000000000 */
[----:B------:R1:W-:Y:S01]  /*ff40*/  @!P1 ST.E.64 desc[UR38][R80.64], R82 ;  /* 0x0000005250009985 */ /* 0x0003e2000c101b26 */
[----:B------:R-:W-:Y:S01]  /*ff50*/  VIADD R0, R101, 0x50 ;  /* 0x0000005065007836 */ /* 0x000fe20000000000 */
[----:B0-----:R-:W-:Y:S01]  /*ff60*/  @!P5 LOP3.LUT R79, R114, 0xfffffffe, RZ, 0xc0, !PT ;  /* 0xfffffffe724fd812 */ /* 0x001fe200078ec0ff */
[--C-:B------:R-:W-:Y:S01]  /*ff70*/  @!P4 IMAD.WIDE R74, R111, 0x4, R102.reuse ;  /* 0x000000046f4ac825 */ /* 0x100fe200078e0266 */
[----:B------:R-:W-:Y:S01]  /*ff80*/  ISETP.GE.AND P1, PT, R110, UR4, PT ;  /* 0x000000046e007c0c */ /* 0x000fe2000bf26270 */
[----:B------:R-:W-:Y:S01]  /*ff90*/  @!P2 ST.E.64 desc[UR38][R108.64], R86 ;  /* 0x000000566c00a985 */ /* 0x000fe2000c101b26 */
[----:B------:R-:W-:Y:S01]  /*ffa0*/  ISETP.GE.AND P2, PT, R0, UR4, PT ;  /* 0x0000000400007c0c */ /* 0x000fe2000bf46270 */
[----:B------:R-:W-:Y:S01]  /*ffb0*/  @!P5 IMAD.WIDE R78, R79, 0x4, R102 ;  /* 0x000000044f4ed825 */ /* 0x000fe200078e0266 */
[----:B------:R-:W-:Y:S01]  /*ffc0*/  @!P3 LEA.HI R100, R100, R100, RZ, 0x1 ;  /* 0x000000646464b211 */ /* 0x000fe200078f08ff */
[----:B------:R0:W-:Y:S04]  /*ffd0*/  @!P4 ST.E.64 desc[UR38][R74.64], R84 ;  /* 0x000000544a00c985 */ /* 0x0001e8000c101b26 */
[----:B------:R2:W-:Y:S01]  /*ffe0*/  @!P5 ST.E.64 desc[UR38][R78.64], R88 ;  /* 0x000000584e00d985 */ /* 0x0005e2000c101b26 */
[----:B-1----:R-:W-:Y:S01]  /*fff0*/  @!P6 LOP3.LUT R81, R76, 0xfffffffe, RZ, 0xc0, !PT ;  /* 0xfffffffe4c51e812 */ /* 0x002fe200078ec0ff */
[----:B------:R-:W-:Y:S01]  /*10000*/  VIADD R76, R101, 0x58 ;  /* 0x00000058654c7836 */ /* 0x000fe20000000000 */
[----:B------:R-:W-:-:S02]  /*10010*/  @!P3 LOP3.LUT R83, R100, 0xfffffffe, RZ, 0xc0, !PT ;  /* 0xfffffffe6453b812 */ /* 0x000fc400078ec0ff */
[----:B------:R-:W-:Y:S01]  /*10020*/  @!P1 LEA.HI R110, R110, R110, RZ, 0x1 ;  /* 0x0000006e6e6e9211 */ /* 0x000fe200078f08ff */
[--C-:B------:R-:W-:Y:S01]  /*10030*/  @!P6 IMAD.WIDE R80, R81, 0x4, R102.reuse ;  /* 0x000000045150e825 */ /* 0x100fe200078e0266 */
[----:B------:R-:W-:Y:S02]  /*10040*/  ISETP.GE.AND P4, PT, R76, UR4, PT ;  /* 0x000000044c007c0c */ /* 0x000fe4000bf86270 */
[----:B------:R-:W-:Y:S01]  /*10050*/  @!P2 LEA.HI R0, R0, R0, RZ, 0x1 ;  /* 0x000000000000a211 */ /* 0x000fe200078f08ff */
[--C-:B------:R-:W-:Y:S01]  /*10060*/  @!P3 IMAD.WIDE R82, R83, 0x4, R102.reuse ;  /* 0x000000045352b825 */ /* 0x100fe200078e0266 */
[----:B0-----:R-:W-:Y:S01]  /*10070*/  @!P1 LOP3.LUT R75, R110, 0xfffffffe, RZ, 0xc0, !PT ;  /* 0xfffffffe6e4b9812 */ /* 0x001fe200078ec0ff */
[----:B------:R0:W-:Y:S01]  /*10080*/  @!P6 ST.E.64 desc[UR38][R80.64], R92 ;  /* 0x0000005c5000e985 */ /* 0x0001e2000c101b26 */
[----:B------:R-:W-:Y:S01]  /*10090*/  @!P2 LOP3.LUT R85, R0, 0xfffffffe, RZ, 0xc0, !PT ;  /* 0xfffffffe0055a812 */ /* 0x000fe200078ec0ff */
[----:B------:R-:W-:Y:S02]  /*100a0*/  VIADD R86, R101, 0x60 ;  /* 0x0000006065567836 */ /* 0x000fe40000000000 */
[--C-:B------:R-:W-:Y:S01]  /*100b0*/  @!P1 IMAD.WIDE R74, R75, 0x4, R102.reuse ;  /* 0x000000044b4a9825 */ /* 0x100fe200078e0266 */
[----:B------:R1:W-:Y:S02]  /*100c0*/  @!P3 ST.E.64 desc[UR38][R82.64], R94 ;  /* 0x0000005e5200b985 */ /* 0x0003e4000c101b26 */
[----:B------:R-:W-:Y:S01]  /*100d0*/  ISETP.GE.AND P3, PT, R86, UR4, PT ;  /* 0x0000000456007c0c */ /* 0x000fe2000bf66270 */
[----:B------:R-:W-:Y:S01]  /*100e0*/  VIADD R0, R101, 0x68 ;  /* 0x0000006865007836 */ /* 0x000fe20000000000 */
[----:B------:R-:W-:Y:S01]  /*100f0*/  @!P4 LEA.HI R76, R76, R76, RZ, 0x1 ;  /* 0x0000004c4c4cc211 */ /* 0x000fe200078f08ff */
[----:B------:R3:W-:Y:S01]  /*10100*/  @!P1 ST.E.64 desc[UR38][R74.64], R90 ;  /* 0x0000005a4a009985 */ /* 0x0007e2000c101b26 */
[----:B--2---:R-:W-:-:S02]  /*10110*/  @!P2 IMAD.WIDE R78, R85, 0x4, R102 ;  /* 0x00000004554ea825 */ /* 0x004fc400078e0266 */
[----:B------:R-:W-:Y:S02]  /*10120*/  ISETP.GE.AND P1, PT, R0, UR4, PT ;  /* 0x0000000400007c0c */ /* 0x000fe4000bf26270 */
[----:B0-----:R-:W-:Y:S01]  /*10130*/  @!P4 LOP3.LUT R81, R76, 0xfffffffe, RZ, 0xc0, !PT ;  /* 0xfffffffe4c51c812 */ /* 0x001fe200078ec0ff */
[C---:B------:R-:W-:Y:S01]  /*10140*/  VIADD R80, R101.reuse, 0x70 ;  /* 0x0000007065507836 */ /* 0x040fe20000000000 */
[----:B------:R0:W-:Y:S01]  /*10150*/  @!P2 ST.E.64 desc[UR38][R78.64], R98 ;  /* 0x000000624e00a985 */ /* 0x0001e2000c101b26 */
[C---:B------:R-:W-:Y:S02]  /*10160*/  VIADD R84, R101.reuse, 0x78 ;  /* 0x0000007865547836 */ /* 0x040fe40000000000 */
[C---:B-1----:R-:W-:Y:S01]  /*10170*/  VIADD R82, R101.reuse, 0x80 ;  /* 0x0000008065527836 */ /* 0x042fe20000000000 */
[----:B------:R-:W-:Y:S01]  /*10180*/  ISETP.GE.AND P6, PT, R80, UR4, PT ;  /* 0x0000000450007c0c */ /* 0x000fe2000bfc6270 */
[----:B------:R-:W-:Y:S01]  /*10190*/  VIADD R76, R101, 0x88 ;  /* 0x00000088654c7836 */ /* 0x000fe20000000000 */
[----:B------:R-:W-:Y:S01]  /*101a0*/  ISETP.GE.AND P5, PT, R84, UR4, PT ;  /* 0x0000000454007c0c */ /* 0x000fe2000bfa6270 */
[----:B---3--:R-:W-:Y:S01]  /*101b0*/  @!P4 IMAD.WIDE R74, R81, 0x4, R102 ;  /* 0x00000004514ac825 */ /* 0x008fe200078e0266 */
[----:B------:R-:W-:-:S02]  /*101c0*/  ISETP.GE.AND P2, PT, R82, UR4, PT ;  /* 0x0000000452007c0c */ /* 0x000fc4000bf46270 */
[----:B------:R-:W-:Y:S02]  /*101d0*/  @!P3 LEA.HI R86, R86, R86, RZ, 0x1 ;  /* 0x000000565656b211 */ /* 0x000fe400078f08ff */
[----:B------:R1:W-:Y:S01]  /*101e0*/  @!P4 ST.E.64 desc[UR38][R74.64], R96 ;  /* 0x000000604a00c985 */ /* 0x0003e2000c101b26 */
[----:B------:R-:W-:Y:S02]  /*101f0*/  ISETP.GE.AND P4, PT, R76, UR4, PT ;  /* 0x000000044c007c0c */ /* 0x000fe4000bf86270 */
[----:B------:R-:W-:Y:S02]  /*10200*/  @!P1 LEA.HI R0, R0, R0, RZ, 0x1 ;  /* 0x0000000000009211 */ /* 0x000fe400078f08ff */
[----:B0-----:R-:W-:Y:S02]  /*10210*/  @!P3 LOP3.LUT R79, R86, 0xfffffffe, RZ, 0xc0, !PT ;  /* 0xfffffffe564fb812 */ /* 0x001fe400078ec0ff */
[----:B------:R-:W-:Y:S02]  /*10220*/  @!P1 LOP3.LUT R81, R0, 0xfffffffe, RZ, 0xc0, !PT ;  /* 0xfffffffe00519812 */ /* 0x000fe400078ec0ff */
[----:B------:R-:W-:Y:S01]  /*10230*/  @!P6 LEA.HI R0, R80, R80, RZ, 0x1 ;  /* 0x000000505000e211 */ /* 0x000fe200078f08ff */
[----:B------:R-:W-:Y:S01]  /*10240*/  @!P3 IMAD.WIDE R78, R79, 0x4, R102 ;  /* 0x000000044f4eb825 */ /* 0x000fe200078e0266 */
[----:B------:R-:W-:-:S02]  /*10250*/  @!P5 LEA.HI R84, R84, R84, RZ, 0x1 ;  /* 0x000000545454d211 */ /* 0x000fc400078f08ff */
[----:B------:R-:W-:Y:S01]  /*10260*/  @!P2 LEA.HI R82, R82, R82, RZ, 0x1 ;  /* 0x000000525252a211 */ /* 0x000fe200078f08ff */
[--C-:B------:R-:W-:Y:S01]  /*10270*/  @!P1 IMAD.WIDE R80, R81, 0x4, R102.reuse ;  /* 0x0000000451509825 */ /* 0x100fe200078e0266 */
[----:B------:R-:W-:Y:S01]  /*10280*/  @!P6 LOP3.LUT R83, R0, 0xfffffffe, RZ, 0xc0, !PT ;  /* 0xfffffffe0053e812 */ /* 0x000fe200078ec0ff */
[----:B------:R0:W-:Y:S01]  /*10290*/  @!P3 ST.E.64 desc[UR38][R78.64], R60 ;  /* 0x0000003c4e00b985 */ /* 0x0001e2000c101b26 */
[----:B------:R-:W-:Y:S01]  /*102a0*/  @!P4 LEA.HI R76, R76, R76, RZ, 0x1 ;  /* 0x0000004c4c4cc211 */ /* 0x000fe200078f08ff */
[----:B------:R-:W-:Y:S01]  /*102b0*/  VIADD R0, R101, 0x90 ;  /* 0x0000009065007836 */ /* 0x000fe20000000000 */
[----:B------:R-:W-:Y:S01]  /*102c0*/  @!P5 LOP3.LUT R85, R84, 0xfffffffe, RZ, 0xc0, !PT ;  /* 0xfffffffe5455d812 */ /* 0x000fe200078ec0ff */
[--C-:B-1----:R-:W-:Y:S01]  /*102d0*/  @!P6 IMAD.WIDE R74, R83, 0x4, R102.reuse ;  /* 0x00000004534ae825 */ /* 0x102fe200078e0266 */
[----:B------:R-:W-:Y:S01]  /*102e0*/  @!P2 LOP3.LUT R87, R82, 0xfffffffe, RZ, 0xc0, !PT ;  /* 0xfffffffe5257a812 */ /* 0x000fe200078ec0ff */
[----:B------:R1:W-:Y:S01]  /*102f0*/  @!P1 ST.E.64 desc[UR38][R80.64], R62 ;  /* 0x0000003e50009985 */ /* 0x0003e2000c101b26 */
[----:B------:R-:W-:Y:S01]  /*10300*/  ISETP.GE.AND P1, PT, R0, UR4, PT ;  /* 0x0000000400007c0c */ /* 0x000fe2000bf26270 */
[----:B------:R-:W-:-:S02]  /*10310*/  @!P5 IMAD.WIDE R82, R85, 0x4, R102 ;  /* 0x000000045552d825 */ /* 0x000fc400078e0266 */
[----:B------:R2:W-:Y:S01]  /*10320*/  @!P6 ST.E.64 desc[UR38][R74.64], R48 ;  /* 0x000000304a00e985 */ /* 0x0005e2000c101b26 */
[----:B0-----:R-:W-:Y:S01]  /*10330*/  @!P4 LOP3.LUT R79, R76, 0xfffffffe, RZ, 0xc0, !PT ;  /* 0xfffffffe4c4fc812 */ /* 0x001fe200078ec0ff */
[--C-:B------:R-:W-:Y:S02]  /*10340*/  @!P2 IMAD.WIDE R60, R87, 0x4, R102.reuse ;  /* 0x00000004573ca825 */ /* 0x100fe400078e0266 */
[----:B------:R-:W-:Y:S02]  /*10350*/  @!P5 ST.E.64 desc[UR38][R82.64], R46 ;  /* 0x0000002e5200d985 */ /* 0x000fe4000c101b26 */
[----:B------:R-:W-:Y:S02]  /*10360*/  VIADD R76, R101, 0x98 ;  /* 0x00000098654c7836 */ /* 0x000fe40000000000 */
[----:B------:R0:W-:Y:S01]  /*10370*/  @!P2 ST.E.64 desc[UR38][R60.64], R42 ;  /* 0x0000002a3c00a985 */ /* 0x0001e2000c101b26 */
[----:B-1----:R-:W-:Y:S01]  /*10380*/  @!P4 IMAD.WIDE R62, R79, 0x4, R102 ;  /* 0x000000044f3ec825 */ /* 0x002fe200078e0266 */
[----:B------:R-:W-:-:S02]  /*10390*/  @!P1 LEA.HI R0, R0, R0, RZ, 0x1 ;  /* 0x0000000000009211 */ /* 0x000fc400078f08ff */
[----:B------:R-:W-:Y:S01]  /*103a0*/  ISETP.GE.AND P2, PT, R76, UR4, PT ;  /* 0x000000044c007c0c */ /* 0x000fe2000bf46270 */
[C---:B------:R-:W-:Y:S01]  /*103b0*/  VIADD R78, R101.reuse, 0xa0 ;  /* 0x000000a0654e7836 */ /* 0x040fe20000000000 */
[----:B------:R1:W-:Y:S01]  /*103c0*/  @!P4 ST.E.64 desc[UR38][R62.64], R44 ;  /* 0x0000002c3e00c985 */ /* 0x0003e2000c101b26 */
[C---:B------:R-:W-:Y:S02]  /*103d0*/  VIADD R79, R101.reuse, 0xa8 ;  /* 0x000000a8654f7836 */ /* 0x040fe40000000000 */
[C---:B--2---:R-:W-:Y:S01]  /*103e0*/  VIADD R48, R101.reuse, 0xb0 ;  /* 0x000000b065307836 */ /* 0x044fe20000000000 */
[----:B------:R-:W-:Y:S01]  /*103f0*/  ISETP.GE.AND P3, PT, R78, UR4, PT ;  /* 0x000000044e007c0c */ /* 0x000fe2000bf66270 */
[----:B------:R-:W-:Y:S01]  /*10400*/  VIADD R49, R101, 0xb8 ;  /* 0x000000b865317836 */ /* 0x000fe20000000000 */
[----:B------:R-:W-:Y:S02]  /*10410*/  ISETP.GE.AND P4, PT, R79, UR4, PT ;  /* 0x000000044f007c0c */ /* 0x000fe4000bf86270 */
[----:B------:R-:W-:-:S02]  /*10420*/  ISETP.GE.AND P5, PT, R48, UR4, PT ;  /* 0x0000000430007c0c */ /* 0x000fc4000bfa6270 */
[----:B------:R-:W-:Y:S02]  /*10430*/  ISETP.GE.AND P6, PT, R49, UR4, PT ;  /* 0x0000000431007c0c */ /* 0x000fe4000bfc6270 */
[----:B------:R-:W-:Y:S02]  /*10440*/  @!P2 LEA.HI R76, R76, R76, RZ, 0x1 ;  /* 0x0000004c4c4ca211 */ /* 0x000fe400078f08ff */
[----:B0-----:R-:W-:Y:S02]  /*10450*/  @!P1 LOP3.LUT R43, R0, 0xfffffffe, RZ, 0xc0, !PT ;  /* 0xfffffffe002b9812 */ /* 0x001fe400078ec0ff */
[----:B-1----:R-:W-:Y:S02]  /*10460*/  @!P2 LOP3.LUT R45, R76, 0xfffffffe, RZ, 0xc0, !PT ;  /* 0xfffffffe4c2da812 */ /* 0x002fe400078ec0ff */
[----:B------:R-:W-:Y:S02]  /*10470*/  @!P3 LEA.HI R78, R78, R78, RZ, 0x1 ;  /* 0x0000004e4e4eb211 */ /* 0x000fe400078f08ff */
[----:B------:R-:W-:Y:S01]  /*10480*/  @!P4 LEA.HI R79, R79, R79, RZ, 0x1 ;  /* 0x0000004f4f4fc211 */ /* 0x000fe200078f08ff */
[----:B------:R-:W-:Y:S01]  /*10490*/  @!P2 IMAD.WIDE R44, R45, 0x4, R102 ;  /* 0x000000042d2ca825 */ /* 0x000fe200078e0266 */
[----:B------:R-:W-:-:S02]  /*104a0*/  @!P5 LEA.HI R48, R48, R48, RZ, 0x1 ;  /* 0x000000303030d211 */ /* 0x000fc400078f08ff */
[----:B------:R-:W-:Y:S02]  /*104b0*/  @!P6 LEA.HI R42, R49, R49, RZ, 0x1 ;  /* 0x00000031312ae211 */ /* 0x000fe400078f08ff */
[----:B------:R-:W-:Y:S02]  /*104c0*/  @!P3 LOP3.LUT R47, R78, 0xfffffffe, RZ, 0xc0, !PT ;  /* 0xfffffffe4e2fb812 */ /* 0x000fe400078ec0ff */
[----:B------:R-:W-:Y:S02]  /*104d0*/  @!P4 LOP3.LUT R49, R79, 0xfffffffe, RZ, 0xc0, !PT ;  /* 0xfffffffe4f31c812 */ /* 0x000fe400078ec0ff */
[----:B------:R-:W-:Y:S01]  /*104e0*/  @!P5 LOP3.LUT R61, R48, 0xfffffffe, RZ, 0xc0, !PT ;  /* 0xfffffffe303dd812 */ /* 0x000fe200078ec0ff */
[----:B------:R-:W-:Y:S01]  /*104f0*/  @!P3 IMAD.WIDE R46, R47, 0x4, R102 ;  /* 0x000000042f2eb825 */ /* 0x000fe200078e0266 */
[----:B------:R-:W-:-:S03]  /*10500*/  @!P6 LOP3.LUT R63, R42, 0xfffffffe, RZ, 0xc0, !PT ;  /* 0xfffffffe2a3fe812 */ /* 0x000fc600078ec0ff */
[----:B------:R-:W-:-:S04]  /*10510*/  @!P1 IMAD.WIDE R42, R43, 0x4, R102 ;  /* 0x000000042b2a9825 */ /* 0x000fc800078e0266 */
[--C-:B------:R-:W-:Y:S01]  /*10520*/  @!P4 IMAD.WIDE R48, R49, 0x4, R102.reuse ;  /* 0x000000043130c825 */ /* 0x100fe200078e0266 */
[----:B------:R1:W-:Y:S03]  /*10530*/  @!P1 ST.E.64 desc[UR38][R42.64], R24 ;  /* 0x000000182a009985 */ /* 0x0003e6000c101b26 */
[--C-:B------:R-:W-:Y:S01]  /*10540*/  @!P5 IMAD.WIDE R60, R61, 0x4, R102.reuse ;  /* 0x000000043d3cd825 */ /* 0x100fe200078e0266 */
[----:B------:R1:W-:Y:S03]  /*10550*/  @!P2 ST.E.64 desc[UR38][R44.64], R26 ;  /* 0x0000001a2c00a985 */ /* 0x0003e6000c101b26 */
[----:B------:R-:W-:Y:S01]  /*10560*/  @!P6 IMAD.WIDE R102, R63, 0x4, R102 ;  /* 0x000000043f66e825 */ /* 0x000fe200078e0266 */
[----:B------:R1:W-:Y:S04]  /*10570*/  @!P3 ST.E.64 desc[UR38][R46.64], R28 ;  /* 0x0000001c2e00b985 */ /* 0x0003e8000c101b26 */
[----:B------:R1:W-:Y:S04]  /*10580*/  @!P4 ST.E.64 desc[UR38][R48.64], R30 ;  /* 0x0000001e3000c985 */ /* 0x0003e8000c101b26 */
[----:B------:R1:W-:Y:S04]  /*10590*/  @!P5 ST.E.64 desc[UR38][R60.64], R32 ;  /* 0x000000203c00d985 */ /* 0x0003e8000c101b26 */
[----:B------:R1:W-:Y:S02]  /*105a0*/  @!P6 ST.E.64 desc[UR38][R102.64], R34 ;  /* 0x000000226600e985 */ /* 0x0003e4000c101b26 */
.L_x_5164:
[----:B------:R-:W-:Y:S05]  /*105b0*/  BSYNC B0 ;  /* 0x0000000000007941 */ /* 0x000fea0003800000 */
.L_x_5163:
        /* <DEDUP_REMOVED lines=23> */
[----:B0-----:R-:W-:Y:S02]  /*10730*/  SEL R2, R20, R69, P0 ;  /* 0x0000004514027207 */ /* 0x001fe40000000000 */
[----:B------:R-:W-:Y:S01]  /*10740*/  SEL R8, R69, R20, P0 ;  /* 0x0000001445087207 */ /* 0x000fe20000000000 */
        /* <DEDUP_REMOVED lines=61> */
[C---:B-1----:R-:W-:Y:S01]  /*10b20*/  VIADD R12, R101.reuse, 0x68 ;  /* 0x00000068650c7836 */ /* 0x042fe20000000000 */
[----:B------:R-:W-:Y:S01]  /*10b30*/  @!P2 LEA.HI R18, R18, R18, RZ, 0x1 ;  /* 0x000000121212a211 */ /* 0x000fe200078f08ff */
[----:B------:R-:W-:Y:S02]  /*10b40*/  VIADD R16, R101, 0x80 ;  /* 0x0000008065107836 */ /* 0x000fe40000000000 */
[----:B--2---:R-:W-:Y:S01]  /*10b50*/  @!P1 IMAD.WIDE R4, R11, 0x4, R24 ;  /* 0x000000040b049825 */ /* 0x004fe200078e0218 */
[----:B------:R-:W-:-:S02]  /*10b60*/  ISETP.GE.AND P5, PT, R12, UR4, PT ;  /* 0x000000040c007c0c */ /* 0x000fc4000bfa6270 */
[----:B------:R-:W-:Y:S01]  /*10b70*/  @!P3 LEA.HI R0, R0, R0, RZ, 0x1 ;  /* 0x000000000000b211 */ /* 0x000fe200078f08ff */
[----:B------:R-:W-:Y:S01]  /*10b80*/  VIADD R14, R101, 0x70 ;  /* 0x00000070650e7836 */ /* 0x000fe20000000000 */
[----:B------:R1:W-:Y:S01]  /*10b90*/  @!P1 ST.E.64 desc[UR38][R4.64], R52 ;  /* 0x0000003404009985 */ /* 0x0003e2000c101b26 */
[----:B------:R-:W-:Y:S01]  /*10ba0*/  @!P0 IMAD.WIDE R10, R45, 0x4, R24 ;  /* 0x000000042d0a8825 */ /* 0x000fe200078e0218 */
[----:B------:R-:W-:Y:S02]  /*10bb0*/  @!P3 LOP3.LUT R13, R0, 0xfffffffe, RZ, 0xc0, !PT ;  /* 0xfffffffe000db812 */ /* 0x000fe400078ec0ff */
[----:B------:R-:W-:Y:S01]  /*10bc0*/  ISETP.GE.AND P1, PT, R14, UR4, PT ;  /* 0x000000040e007c0c */ /* 0x000fe2000bf26270 */
[----:B------:R-:W-:Y:S01]  /*10bd0*/  VIADD R15, R101, 0x78 ;  /* 0x00000078650f7836 */ /* 0x000fe20000000000 */
[----:B------:R2:W-:Y:S01]  /*10be0*/  @!P0 ST.E.64 desc[UR38][R10.64], R56 ;  /* 0x000000380a008985 */ /* 0x0005e2000c101b26 */
[----:B0-----:R-:W-:Y:S02]  /*10bf0*/  @!P2 LOP3.LUT R7, R18, 0xfffffffe, RZ, 0xc0, !PT ;  /* 0xfffffffe1207a812 */ /* 0x001fe400078ec0ff */
        /* <DEDUP_REMOVED lines=70> */
.L_x_5162:
        /* <DEDUP_REMOVED lines=55> */
.L_x_5124:
        /* <DEDUP_REMOVED lines=18> */
.L_x_5165:
[----:B------:R-:W-:Y:S01]  /*114f0*/  ULDC UR8, c[0x0][0xc50] ;  /* 0x0003140000087ab9 */ /* 0x000fe20000000800 */
[----:B------:R-:W-:Y:S01]  /*11500*/  UMOV UR36, UR6 ;  /* 0x0000000600247c82 */ /* 0x000fe20008000000 */
[----:B------:R-:W-:-:S11]  /*11510*/  UISETP.NE.AND UP0, UPT, UR8, 0x1, UPT ;  /* 0x000000010800788c */ /* 0x000fd6000bf05270 */
[----:B------:R-:W-:Y:S01]  /*11520*/  @UP0 ULDC UR4, c[0x0][0xc54] ;  /* 0x0003150000040ab9 */ /* 0x000fe20000000800 */
[----:B------:R-:W-:Y:S01]  /*11530*/  @UP0 ULDC UR7, c[0x0][0xc58] ;  /* 0x0003160000070ab9 */ /* 0x000fe20000000800 */
[----:B------:R-:W-:-:S04]  /*11540*/  UIMAD.WIDE.U32 UR4, UR6, UR4, URZ ;  /* 0x00000004060472a5 */ /* 0x000fc8000f8e003f */
[----:B------:R-:W-:-:S12]  /*11550*/  @UP0 USHF.R.U32.HI UR36, URZ, UR7, UR5 ;  /* 0x000000073f240299 */ /* 0x000fd80008011605 */
.L_x_5166:
        /* <DEDUP_REMOVED lines=22> */
[----:B0-----:R-:W-:-:S04]  /*116c0*/  USHF.L.U32 UR41, UR41, 0x7, URZ ;  /* 0x0000000729297899 */ /* 0x001fc8000800063f */
[----:B------:R-:W-:-:S04]  /*116d0*/  UIADD3 UR6, UR41, 0x7f, URZ ;  /* 0x0000007f29067890 */ /* 0x000fc8000fffe03f */
[----:B------:R-:W-:Y:S02]  /*116e0*/  UIMAD.WIDE.U32 UR4, UR6, UR4, URZ ;  /* 0x00000004060472a5 */ /* 0x000fe4000f8e003f */
[----:B------:R-:W-:Y:S02]  /*116f0*/  UIMAD UR4, UR7, UR9, 0x9f ;  /* 0x0000009f070474a4 */ /* 0x000fe4000f8e0209 */
[----:B------:R-:W-:Y:S02]  /*11700*/  @UP1 USHF.R.U32.HI UR6, URZ, UR11, UR5 ;  /* 0x0000000b3f061299 */ /* 0x000fe40008011605 */
[----:B------:R-:W-:Y:S02]  /*11710*/  UIMAD.WIDE UR4, UR4, 0x66666667, URZ ;  /* 0x66666667040478a5 */ /* 0x000fe4000f8e023f */
[----:B------:R-:W-:Y:S02]  /*11720*/  UIADD3 UR6, UR10, UR6, URZ ;  /* 0x000000060a067290 */ /* 0x000fe4000fffe03f */
[----:B------:R-:W-:-:S02]  /*11730*/  USHF.R.U32.HI UR9, URZ, 0x1f, UR5 ;  /* 0x0000001f3f097899 */ /* 0x000fc40008011605 */
[----:B------:R-:W-:Y:S02]  /*11740*/  UIMAD.WIDE UR6, UR6, 0x66666667, URZ ;  /* 0x66666667060678a5 */ /* 0x000fe4000f8e023f */
[----:B------:R-:W-:Y:S02]  /*11750*/  ULEA.HI.SX32 UR9, UR5, UR9, 0x1a ;  /* 0x0000000905097291 */ /* 0x000fe4000f8fd23f */
[----:B------:R-:W-:Y:S02]  /*11760*/  USHF.R.U32.HI UR4, URZ, 0x1f, UR7 ;  /* 0x0000001f3f047899 */ /* 0x000fe40008011607 */
[----:B------:R-:W-:Y:S02]  /*11770*/  ULOP3.LUT UR5, UR8, 0xffff, URZ, 0xc0, !UPT ;  /* 0x0000ffff08057892 */ /* 0x000fe4000f8ec03f */
[----:B------:R-:W-:Y:S02]  /*11780*/  ULEA.HI.SX32 UR4, UR7, UR4, 0x1a ;  /* 0x0000000407047291 */ /* 0x000fe4000f8fd23f */
[----:B------:R-:W-:-:S02]  /*11790*/  USHF.R.U32.HI UR7, URZ, 0x10, UR8 ;  /* 0x000000103f077899 */ /* 0x000fc40008011608 */
[----:B------:R-:W-:-:S04]  /*117a0*/  UISETP.LT.AND UP0, UPT, UR9, UR4, UPT ;  /* 0x000000040900728c */ /* 0x000fc8000bf01270 */
[----:B------:R-:W-:Y:S02]  /*117b0*/  USEL UR6, UR9, UR4, UP0 ;  /* 0x0000000409067287 */ /* 0x000fe40008000000 */
[----:B------:R-:W-:Y:S02]  /*117c0*/  UISETP.NE.AND UP0, UPT, UR7, URZ, UPT ;  /* 0x0000003f0700728c */ /* 0x000fe4000bf05270 */
[----:B------:R-:W-:-:S06]  /*117d0*/  UISETP.GE.AND UP1, UPT, UR6, 0x1, UPT ;  /* 0x000000010600788c */ /* 0x000fcc000bf26270 */
        /* <DEDUP_REMOVED lines=31> */
.L_x_5168:
        /* <DEDUP_REMOVED lines=30> */
.L_x_5169:
        /* <DEDUP_REMOVED lines=20> */
.L_x_5170:
        /* <DEDUP_REMOVED lines=20> */
.L_x_5171:
        /* <DEDUP_REMOVED lines=18> */
.L_x_5172:
        /* <DEDUP_REMOVED lines=10> */
[----:B------:R-:W-:Y:S01]  /*11ff0*/  UMOV UR4, 0xffffffff ;  /* 0xffffffff00047882 */ /* 0x000fe20000000000 */
[----:B------:R-:W-:Y:S02]  /*12000*/  LOP3.LUT R8, R6, 0x7f, RZ, 0xc0, !PT ;  /* 0x0000007f06087812 */ /* 0x000fe400078ec0ff */
[----:B------:R-:W-:Y:S01]  /*12010*/  LOP3.LUT R5, R18, 0x180, RZ, 0xc0, !PT ;  /* 0x0000018012057812 */ /* 0x000fe200078ec0ff */
[----:B0-----:R-:W0:Y:S03]  /*12020*/  LDC.64 R2, c[0x0][0x418] ;  /* 0x00010600ff027b82 */ /* 0x001e260000000a00 */
[----:B------:R-:W-:Y:S01]  /*12030*/  LOP3.LUT R0, R5, 0x30, R0, 0xf8, !PT ;  /* 0x0000003005007812 */ /* 0x000fe200078ef800 */
[----:B------:R-:W-:-:S05]  /*12040*/  IMAD.SHL.U32 R5, R6, 0x8, RZ ;  /* 0x0000000806057824 */ /* 0x000fca00078e00ff */
[----:B------:R-:W-:Y:S01]  /*12050*/  LOP3.LUT R5, R0, 0x30, R5, 0x78, !PT ;  /* 0x0000003000057812 */ /* 0x000fe200078e7805 */
[----:B------:R-:W-:-:S03]  /*12060*/  IMAD.SHL.U32 R0, R6, 0x20, RZ ;  /* 0x0000002006007824 */ /* 0x000fc600078e00ff */
[----:B------:R-:W-:Y:S01]  /*12070*/  LOP3.LUT R18, R5, 0x640, R18, 0xf8, !PT ;  /* 0x0000064005127812 */ /* 0x000fe200078ef812 */
[----:B------:R-:W-:Y:S01]  /*12080*/  IMAD.SHL.U32 R5, R8, 0x10, RZ ;  /* 0x0000001008057824 */ /* 0x000fe200078e00ff */
[----:B------:R-:W-:-:S04]  /*12090*/  LOP3.LUT R4, R0, 0x80, RZ, 0xc0, !PT ;  /* 0x0000008000047812 */ /* 0x000fc800078ec0ff */
[----:B------:R-:W-:Y:S01]  /*120a0*/  LOP3.LUT R7, R5, 0x600, RZ, 0xc0, !PT ;  /* 0x0000060005077812 */ /* 0x000fe200078ec0ff */
[----:B------:R-:W-:Y:S01]  /*120b0*/  IMAD.SHL.U32 R5, R6, 0x4, RZ ;  /* 0x0000000406057824 */ /* 0x000fe200078e00ff */
[--C-:B------:R-:W-:Y:S02]  /*120c0*/  LOP3.LUT R4, R4, 0x10, R6.reuse, 0xf8, !PT ;  /* 0x0000001004047812 */ /* 0x100fe400078ef806 */
[----:B------:R-:W-:Y:S02]  /*120d0*/  SHF.R.U32.HI R6, RZ, 0x5, R6 ;  /* 0x00000005ff067819 */ /* 0x000fe40000011606 */
[----:B------:R-:W-:Y:S02]  /*120e0*/  LOP3.LUT R4, R4, 0x10, R5, 0x78, !PT ;  /* 0x0000001004047812 */ /* 0x000fe400078e7805 */
[----:B0-----:R-:W-:Y:S02]  /*120f0*/  ISETP.NE.U32.AND P0, PT, R2, RZ, PT ;  /* 0x000000ff0200720c */ /* 0x001fe40003f05070 */
[----:B------:R-:W-:-:S02]  /*12100*/  LOP3.LUT R5, R7, 0x60, R0, 0xf8, !PT ;  /* 0x0000006007057812 */ /* 0x000fc400078ef800 */
[----:B------:R-:W-:Y:S02]  /*12110*/  ISETP.NE.AND.EX P1, PT, R3, RZ, PT, P0 ;  /* 0x000000ff0300720c */ /* 0x000fe40003f25300 */
[----:B------:R-:W-:Y:S02]  /*12120*/  LOP3.LUT R5, R5, 0x100, R0, 0xf8, !PT ;  /* 0x0000010005057812 */ /* 0x000fe400078ef800 */
[----:B------:R-:W-:Y:S02]  /*12130*/  P2R R0, PR, RZ, 0x2 ;  /* 0x00000002ff007803 */ /* 0x000fe40000000000 */
[----:B------:R-:W-:Y:S02]  /*12140*/  LOP3.LUT R17, R5, R4, RZ, 0xfc, !PT ;  /* 0x0000000405117212 */ /* 0x000fe400078efcff */
[----:B------:R-:W-:Y:S02]  /*12150*/  LOP3.LUT R6, R6, 0x3, RZ, 0xc0, !PT ;  /* 0x0000000306067812 */ /* 0x000fe400078ec0ff */
[----:B--2---:R-:W-:Y:S01]  /*12160*/  SHF.R.S32.HI R10, RZ, 0x1f, R9 ;  /* 0x0000001fff0a7819 */ /* 0x004fe20000011409 */
[----:B------:R0:W-:Y:S01]  /*12170*/  STL [R1+0x4], R9 ;  /* 0x0000040901007387 */ /* 0x0001e20000100800 */
[----:B------:R-:W-:-:S03]  /*12180*/  SEL R16, R9, RZ, !P1 ;  /* 0x000000ff09107207 */ /* 0x000fc60004800000 */
[----:B------:R0:W-:Y:S04]  /*12190*/  STL [R1+0x14], R0 ;  /* 0x0000140001007387 */ /* 0x0001e80000100800 */
[----:B------:R0:W-:Y:S01]  /*121a0*/  STL [R1+0xc], R10 ;  /* 0x00000c0a01007387 */ /* 0x0001e20000100800 */
[----:B------:R-:W-:Y:S05]  /*121b0*/  BRA.DIV UR4, `(.L_x_5173) ;  /* 0x0000003a04c07947 */ /* 0x000fea000b800000 */
[----:B------:R1:W2:Y:S02]  /*121c0*/  SHFL.IDX PT, R14, R6, RZ, 0x1f ;  /* 0x00001fff060e7589 */ /* 0x0002a400000e0000 */
.L_x_5228:
        /* <DEDUP_REMOVED lines=9> */
.L_x_5231:
        /* <DEDUP_REMOVED lines=20> */
.L_x_5176:
[----:B0-----:R-:W-:Y:S01]  /*123a0*/  IMAD.MOV.U32 R2, RZ, RZ, 0x1 ;  /* 0x00000001ff027424 */ /* 0x001fe200078e00ff */
[----:B------:R-:W-:-:S04]  /*123b0*/  ISETP.NE.AND P1, PT, R8, RZ, PT ;  /* 0x000000ff0800720c */ /* 0x000fc80003f25270 */
[----:B------:R-:W-:-:S04]  /*123c0*/  SHF.L.U32 R2, R2, 0x1f, RZ ;  /* 0x0000001f02027819 */ /* 0x000fc800000006ff */
[----:B------:R-:W0:Y:S02]  /*123d0*/  SYNCS.PHASECHK.TRANS64.TRYWAIT P0, [UR40+0x33480], R2 ;  /* 0x03348002ff0075a7 */ /* 0x000e240008000168 */
[----:B0-----:R-:W-:Y:S05]  /*123e0*/  @!P0 BRA `(.L_x_5177) ;  /* 0x0000003800748947 */ /* 0x001fea0003800000 */
.L_x_5232:
[----:B------:R-:W-:Y:S05]  /*123f0*/  @P1 BRA `(.L_x_5178) ;  /* 0x0000000000181947 */ /* 0x000fea0003800000 */
[----:B------:R-:W2:Y:S01]  /*12400*/  S2R R4, SR_TID.X ;  /* 0x0000000000047919 */ /* 0x000ea20000002100 */
[----:B0-----:R-:W-:-:S04]  /*12410*/  IMAD.MOV.U32 R3, RZ, RZ, 0x7800 ;  /* 0x00007800ff037424 */ /* 0x001fc800078e00ff */
[----:B------:R3:W-:Y:S01]  /*12420*/  SYNCS.ARRIVE.TRANS64 RZ, [UR40+0x33470], R3 ;  /* 0x03347003ffff79a7 */ /* 0x0007e20008000028 */
[----:B--2---:R-:W-:-:S13]  /*12430*/  LOP3.LUT P0, RZ, R4, 0x1f, RZ, 0xc0, !PT ;  /* 0x0000001f04ff7812 */ /* 0x004fda000780c0ff */
[----:B---3--:R-:W-:Y:S05]  /*12440*/  @!P0 BRA `(.L_x_5178) ;  /* 0x0000000000048947 */ /* 0x008fea0003800000 */
[----:B------:R-:W-:Y:S01]  /*12450*/  BPT.TRAP 0x1 ;  /* 0x000000040000795c */ /* 0x000fe20000300000 */
.L_x_5178:
        /* <DEDUP_REMOVED lines=28> */
.L_x_5233:
[----:B------:R-:W-:Y:S05]  /*12620*/  @P1 BRA `(.L_x_5180) ;  /* 0x0000000000181947 */ /* 0x000fea0003800000 */
[----:B0-----:R-:W0:Y:S01]  /*12630*/  S2R R3, SR_TID.X ;  /* 0x0000000000037919 */ /* 0x001e220000002100 */
[----:B------:R-:W-:-:S04]  /*12640*/  IMAD.MOV.U32 R2, RZ, RZ, 0x7800 ;  /* 0x00007800ff027424 */ /* 0x000fc800078e00ff */
[----:B------:R2:W-:Y:S01]  /*12650*/  SYNCS.ARRIVE.TRANS64 RZ, [UR40+0x33430], R2 ;  /* 0x03343002ffff79a7 */ /* 0x0005e20008000028 */
[----:B0-----:R-:W-:-:S13]  /*12660*/  LOP3.LUT P0, RZ, R3, 0x1f, RZ, 0xc0, !PT ;  /* 0x0000001f03ff7812 */ /* 0x001fda000780c0ff */
[----:B--2---:R-:W-:Y:S05]  /*12670*/  @!P0 BRA `(.L_x_5180) ;  /* 0x0000000000048947 */ /* 0x004fea0003800000 */
[----:B------:R-:W-:Y:S01]  /*12680*/  BPT.TRAP 0x1 ;  /* 0x000000040000795c */ /* 0x000fe20000300000 */
.L_x_5180:
        /* <DEDUP_REMOVED lines=27> */
[----:B------:R2:W-:Y:S01]  /*12840*/  STL [R1+0x10], R0 ;  /* 0x0000100001007387 */ /* 0x0005e20000100800 */
[----:B------:R-:W-:Y:S01]  /*12850*/  NOP ;  /* 0x0000000000007918 */ /* 0x000fe20000000000 */
.L_x_5174:
        /* <DEDUP_REMOVED lines=22> */
.L_x_5181:
[----:B0-----:R-:W0:Y:S01]  /*129c0*/  S2R R2, SR_TID.X ;  /* 0x0000000000027919 */ /* 0x001e220000002100 */
[----:B------:R-:W2:Y:S01]  /*129d0*/  LDC R9, c[0x0][0x448] ;  /* 0x00011200ff097b82 */ /* 0x000ea20000000800 */
[----:B------:R-:W-:Y:S01]  /*129e0*/  USHF.R.S32.HI UR4, URZ, 0x1f, UR36 ;  /* 0x0000001f3f047899 */ /* 0x000fe20008011424 */
[----:B------:R-:W3:Y:S01]  /*129f0*/  S2R R5, SR_TID.X ;  /* 0x0000000000057919 */ /* 0x000ee20000002100 */
[----:B------:R-:W-:Y:S02]  /*12a00*/  ULDC.64 UR8, c[0x0][0x2d8] ;  /* 0x0000b60000087ab9 */ /* 0x000fe40000000a00 */
[----:B------:R-:W-:Y:S01]  /*12a10*/  UIMAD UR6, UR4, UR8, URZ ;  /* 0x00000008040672a4 */ /* 0x000fe2000f8e023f */
[----:B-1----:R-:W1:Y:S01]  /*12a20*/  S2R R6, SR_CTAID.Z ;  /* 0x0000000000067919 */ /* 0x002e620000002700 */
[----:B------:R-:W-:Y:S02]  /*12a30*/  UIMAD.WIDE.U32 UR4, UR36, UR8, URZ ;  /* 0x00000008240472a5 */ /* 0x000fe4000f8e003f */
[----:B------:R-:W-:-:S04]  /*12a40*/  UIMAD UR6, UR36, UR9, UR6 ;  /* 0x00000009240672a4 */ /* 0x000fc8000f8e0206 */
[----:B------:R-:W-:Y:S01]  /*12a50*/  UIADD3 UR5, UR5, UR6, URZ ;  /* 0x0000000605057290 */ /* 0x000fe2000fffe03f */
[----:B--2---:R-:W-:Y:S02]  /*12a60*/  ISETP.NE.AND P0, PT, R9, 0x1, PT ;  /* 0x000000010900780c */ /* 0x004fe40003f05270 */
[----:B0-----:R-:W-:Y:S02]  /*12a70*/  SHF.R.U32.HI R0, RZ, 0x3, R2 ;  /* 0x00000003ff007819 */ /* 0x001fe40000011602 */
[----:B------:R-:W-:Y:S01]  /*12a80*/  LOP3.LUT R2, R2, 0x7f, RZ, 0xc0, !PT ;  /* 0x0000007f02027812 */ /* 0x000fe200078ec0ff */
[C---:B---3--:R-:W-:Y:S01]  /*12a90*/  IMAD.SHL.U32 R8, R5.reuse, 0x10, RZ ;  /* 0x0000001005087824 */ /* 0x048fe200078e00ff */
[----:B------:R-:W-:Y:S01]  /*12aa0*/  LOP3.LUT R10, R5, 0x7f, RZ, 0xc0, !PT ;  /* 0x0000007f050a7812 */ /* 0x000fe200078ec0ff */
[----:B------:R-:W-:-:S06]  /*12ab0*/  IMAD.SHL.U32 R3, R0, 0x80, RZ ;  /* 0x0000008000037824 */ /* 0x000fcc00078e00ff */
[----:B------:R-:W0:Y:S01]  /*12ac0*/  @P0 LDC R7, c[0x0][0x44c] ;  /* 0x00011300ff070b82 */ /* 0x000e220000000800 */
[----:B------:R-:W-:Y:S01]  /*12ad0*/  IMAD.SHL.U32 R0, R0, 0x10, RZ ;  /* 0x0000001000007824 */ /* 0x000fe200078e00ff */
[----:B------:R-:W-:Y:S01]  /*12ae0*/  LOP3.LUT R8, R8, 0x30, RZ, 0xe2, !PT ;  /* 0x0000003008087812 */ /* 0x000fe200078ee2ff */
[----:B------:R-:W-:Y:S02]  /*12af0*/  IMAD.SHL.U32 R4, R2, 0x10, RZ ;  /* 0x0000001002047824 */ /* 0x000fe400078e00ff */
[C---:B------:R-:W-:Y:S01]  /*12b00*/  IMAD.SHL.U32 R2, R5.reuse, 0x10, RZ ;  /* 0x0000001005027824 */ /* 0x040fe200078e00ff */
[----:B------:R-:W-:Y:S01]  /*12b10*/  LOP3.LUT R3, R8, 0x180, R3, 0xf8, !PT ;  /* 0x0000018008037812 */ /* 0x000fe200078ef803 */
[----:B------:R-:W-:Y:S01]  /*12b20*/  IMAD.SHL.U32 R5, R5, 0x20, RZ ;  /* 0x0000002005057824 */ /* 0x000fe200078e00ff */
[----:B------:R-:W-:Y:S02]  /*12b30*/  LOP3.LUT R4, R4, 0x600, RZ, 0xc0, !PT ;  /* 0x0000060004047812 */ /* 0x000fe400078ec0ff */
[----:B------:R-:W-:-:S02]  /*12b40*/  LOP3.LUT R0, R3, 0x30, R0, 0x78, !PT ;  /* 0x0000003003007812 */ /* 0x000fc400078e7800 */
[----:B------:R-:W-:Y:S02]  /*12b50*/  LOP3.LUT R3, R2, 0x40, RZ, 0xc0, !PT ;  /* 0x0000004002037812 */ /* 0x000fe400078ec0ff */
[----:B------:R-:W-:Y:S02]  /*12b60*/  LOP3.LUT R5, R5, 0x60, RZ, 0xc0, !PT ;  /* 0x0000006005057812 */ /* 0x000fe400078ec0ff */
[----:B------:R-:W-:Y:S02]  /*12b70*/  IADD3 R0, R0, R3, R4 ;  /* 0x0000000300007210 */ /* 0x000fe40007ffe004 */
[----:B------:R-:W2:Y:S01]  /*12b80*/  LDC.64 R2, c[0x0][0x2e0] ;  /* 0x0000b800ff027b82 */ /* 0x000ea20000000a00 */
[----:B-1----:R-:W-:Y:S02]  /*12b90*/  SHF.R.S32.HI R4, RZ, 0x1f, R6 ;  /* 0x0000001fff047819 */ /* 0x002fe40000011406 */
[----:B------:R-:W-:-:S03]  /*12ba0*/  LEA.HI R5, R10, R5, RZ, 0x1e ;  /* 0x000000050a057211 */ /* 0x000fc600078ff0ff */
[----:B--2---:R-:W-:-:S04]  /*12bb0*/  IMAD R4, R4, R2, RZ ;  /* 0x0000000204047224 */ /* 0x004fc800078e02ff */
[C---:B------:R-:W-:Y:S02]  /*12bc0*/  IMAD R4, R6.reuse, R3, R4 ;  /* 0x0000000306047224 */ /* 0x040fe400078e0204 */
[----:B------:R-:W-:Y:S01]  /*12bd0*/  IMAD.WIDE.U32 R2, R6, R2, UR4 ;  /* 0x0000000406027e25 */ /* 0x000fe2000f8e0002 */
[----:B------:R-:W-:Y:S01]  /*12be0*/  ULDC.64 UR4, c[0x0][0x2d0] ;  /* 0x0000b40000047ab9 */ /* 0x000fe20000000a00 */
[----:B------:R-:W1:Y:S02]  /*12bf0*/  @P0 LDC R6, c[0x0][0x450] ;  /* 0x00011400ff060b82 */ /* 0x000e640000000800 */
[----:B------:R-:W-:Y:S02]  /*12c00*/  IMAD.IADD R3, R3, 0x1, R4 ;  /* 0x0000000103037824 */ /* 0x000fe400078e0204 */
[----:B------:R-:W2:Y:S02]  /*12c10*/  S2R R4, SR_CTAID.X ;  /* 0x0000000000047919 */ /* 0x000ea40000002500 */
[----:B--2---:R-:W-:-:S04]  /*12c20*/  IMAD R4, R4, 0x80, R5 ;  /* 0x0000008004047824 */ /* 0x004fc800078e0205 */
[----:B0-----:R-:W-:-:S04]  /*12c30*/  @P0 IMAD.HI.U32 R7, R4, R7, RZ ;  /* 0x0000000704070227 */ /* 0x001fc800078e00ff */
[----:B------:R-:W-:Y:S01]  /*12c40*/  IMAD.MOV.U32 R5, RZ, RZ, R4 ;  /* 0x000000ffff057224 */ /* 0x000fe200078e0004 */
        /* <DEDUP_REMOVED lines=20> */
[----:B------:R-:W-:-:S04]  /*12d90*/  ISETP.GE.AND P2, PT, R8, UR4, PT ;  /* 0x0000000408007c0c */ /* 0x000fc8000bf46270 */
[----:B------:R-:W-:Y:S01]  /*12da0*/  ISETP.GE.AND P1, PT, R2, UR4, PT ;  /* 0x0000000402007c0c */ /* 0x000fe2000bf26270 */
[----:B------:R-:W-:-:S03]  /*12db0*/  UMOV UR4, 0xffffffff ;  /* 0xffffffff00047882 */ /* 0x000fc60000000000 */
[----:B------:R-:W-:Y:S09]  /*12dc0*/  BRA.DIV UR4, `(.L_x_5182) ;  /* 0x00000032042c7947 */ /* 0x000ff2000b800000 */
[----:B------:R-:W0:Y:S01]  /*12dd0*/  S2R R6, SR_TID.X ;  /* 0x0000000000067919 */ /* 0x000e220000002100 */
[----:B------:R-:W-:Y:S02]  /*12de0*/  ULDC UR4, c[0x0][0x288] ;  /* 0x0000a20000047ab9 */ /* 0x000fe40000000800 */
[----:B------:R-:W-:Y:S01]  /*12df0*/  IMAD R3, R9, UR4, RZ ;  /* 0x0000000409037c24 */ /* 0x000fe2000f8e02ff */
[----:B------:R-:W1:Y:S01]  /*12e00*/  SHFL.IDX PT, R7, R5, RZ, 0x1c1f ;  /* 0x001c1fff05077589 */ /* 0x000e6200000e0000 */
[----:B0-----:R-:W-:-:S03]  /*12e10*/  LOP3.LUT R10, R6, 0x7f, RZ, 0xc0, !PT ;  /* 0x0000007f060a7812 */ /* 0x001fc600078ec0ff */
[----:B------:R-:W0:Y:S01]  /*12e20*/  SHFL.IDX PT, R6, R4, RZ, 0x1c1f ;  /* 0x001c1fff04067589 */ /* 0x000e2200000e0000 */
[----:B------:R-:W-:-:S04]  /*12e30*/  LEA.HI R2, R10, UR41, RZ, 0x1e ;  /* 0x000000290a027c11 */ /* 0x000fc8000f8ff0ff */
[----:B------:R-:W-:-:S13]  /*12e40*/  ISETP.GE.AND P4, PT, R2, R3, PT ;  /* 0x000000030200720c */ /* 0x000fda0003f86270 */
[----:B-1----:R-:W-:Y:S01]  /*12e50*/  @!P4 IADD3 R7, P3, R8, R7, RZ ;  /* 0x000000070807c210 */ /* 0x002fe20007f7e0ff */
[----:B------:R-:W-:-:S04]  /*12e60*/  @!P4 VIADD R9, R0, UR40 ;  /* 0x000000280009cc36 */ /* 0x000fc80008000000 */
[----:B0-----:R-:W-:-:S05]  /*12e70*/  @!P4 IMAD.X R6, RZ, RZ, R6, P3 ;  /* 0x000000ffff06c224 */ /* 0x001fca00018e0606 */
[----:B------:R-:W-:-:S04]  /*12e80*/  @!P4 LOP3.LUT R7, R7, R6, RZ, 0x3c, !PT ;  /* 0x000000060707c212 */ /* 0x000fc800078e3cff */
[----:B------:R-:W-:-:S04]  /*12e90*/  @!P4 LOP3.LUT R6, R7, R6, RZ, 0x3c, !PT ;  /* 0x000000060706c212 */ /* 0x000fc800078e3cff */
[----:B------:R-:W-:-:S05]  /*12ea0*/  @!P4 LOP3.LUT R7, R7, R6, RZ, 0x3c, !PT ;  /* 0x000000060707c212 */ /* 0x000fca00078e3cff */
[----:B------:R-:W-:Y:S01]  /*12eb0*/  @!PT LDS RZ, [RZ] ;  /* 0x00000000fffff984 */ /* 0x000fe20000000800 */
[----:B------:R-:W-:Y:S04]  /*12ec0*/  @!P4 LDGSTS.E.BYPASS.LTC128B.128 [R9+0x1e200], desc[UR38][R6.64], !P2 ;  /* 0x1e2000000609cfae */ /* 0x000fe8000d101d66 */
[----:B------:R-:W-:Y:S04]  /*12ed0*/  @!P4 LDGSTS.E.BYPASS.LTC128B.128 [R9+0x20200], desc[UR38][R6.64+0x40], !P0 ;  /* 0x202000400609cfae */ /* 0x000fe8000c101d66 */
[----:B------:R0:W-:Y:S02]  /*12ee0*/  @!P4 LDGSTS.E.BYPASS.LTC128B.128 [R9+0x22200], desc[UR38][R6.64+0x80], !P1 ;  /* 0x222000800609cfae */ /* 0x0001e4000c901d66 */
[----:B0-----:R-:W-:-:S02]  /*12ef0*/  VIADD R6, R2, 0x20 ;  /* 0x0000002002067836 */ /* 0x001fc40000000000 */
[----:B------:R-:W0:Y:S03]  /*12f00*/  SHFL.IDX PT, R7, R5, 0x1, 0x1c1f ;  /* 0x003c1f0005077f89 */ /* 0x000e2600000e0000 */
[----:B------:R-:W-:Y:S02]  /*12f10*/  ISETP.GE.AND P3, PT, R6, R3, PT ;  /* 0x000000030600720c */ /* 0x000fe40003f66270 */
        /* <DEDUP_REMOVED lines=8> */
[----:B------:R-:W-:Y:S04]  /*12fa0*/  @!P3 LDGSTS.E.BYPASS.LTC128B.128 [R9+0x20a00], desc[UR38][R6.64+0x40], !P0 ;  /* 0x20a000400609bfae */ /* 0x000fe8000c101d66 */
[----:B------:R0:W-:Y:S02]  /*12fb0*/  @!P3 LDGSTS.E.BYPASS.LTC128B.128 [R9+0x22a00], desc[UR38][R6.64+0x80], !P1 ;  /* 0x22a000800609bfae */ /* 0x0001e4000c901d66 */
[----:B0-----:R-:W-:-:S02]  /*12fc0*/  VIADD R6, R2, 0x40 ;  /* 0x0000004002067836 */ /* 0x001fc40000000000 */
[----:B------:R-:W0:Y:S03]  /*12fd0*/  SHFL.IDX PT, R7, R5, 0x2, 0x1c1f ;  /* 0x005c1f0005077f89 */ /* 0x000e2600000e0000 */
[----:B------:R-:W-:Y:S01]  /*12fe0*/  ISETP.GE.AND P3, PT, R6, R3, PT ;  /* 0x000000030600720c */ /* 0x000fe20003f66270 */
[----:B------:R-:W-:Y:S04]  /*12ff0*/  SHFL.IDX PT, R5, R5, 0x3, 0x1c1f ;  /* 0x007c1f0005057f89 */ /* 0x000fe800000e0000 */
[----:B------:R-:W1:Y:S04]  /*13000*/  SHFL.IDX PT, R6, R4, 0x2, 0x1c1f ;  /* 0x005c1f0004067f89 */ /* 0x000e6800000e0000 */
[----:B------:R-:W2:Y:S04]  /*13010*/  SHFL.IDX PT, R4, R4, 0x3, 0x1c1f ;  /* 0x007c1f0004047f89 */ /* 0x000ea800000e0000 */
[----:B------:R-:W-:Y:S01]  /*13020*/  @!P3 VIADD R21, R0, UR40 ;  /* 0x000000280015bc36 */ /* 0x000fe20008000000 */
        /* <DEDUP_REMOVED lines=8> */
.L_x_5242:
        /* <DEDUP_REMOVED lines=13> */
.L_x_5184:
[----:B------:R-:W-:Y:S05]  /*13180*/  BSYNC B0 ;  /* 0x0000000000007941 */ /* 0x000fea0003800000 */
.L_x_5183:
[----:B------:R-:W-:Y:S01]  /*13190*/  NOP ;  /* 0x0000000000007918 */ /* 0x000fe20000000000 */
[----:B------:R-:W-:Y:S01]  /*131a0*/  SYNCS.ARRIVE.TRANS64.RED.A0T1 RZ, [UR40+0x33400], RZ ;  /* 0x033400ffffff79a7 */ /* 0x000fe20008200428 */
[----:B------:R-:W-:Y:S01]  /*131b0*/  IMAD.MOV.U32 R0, RZ, RZ, 0x1 ;  /* 0x00000001ff007424 */ /* 0x000fe200078e00ff */
[----:B------:R-:W-:Y:S04]  /*131c0*/  ARRIVES.LDGSTSBAR.64.TRANSCNT [UR40+0x33400] ;  /* 0x03340000ff0079b0 */ /* 0x000fe80008000aa8 */
[----:B------:R-:W-:Y:S01]  /*131d0*/  SHF.L.U32 R0, R0, 0x1f, RZ ;  /* 0x0000001f00007819 */ /* 0x000fe200000006ff */
[----:B------:R-:W-:Y:S01]  /*131e0*/  NOP ;  /* 0x0000000000007918 */ /* 0x000fe20000000000 */
[----:B--2---:R-:W2:Y:S01]  /*131f0*/  LDL R3, [R1+0x8] ;  /* 0x0000080001037983 */ /* 0x004ea20000100800 */
[----:B------:R-:W-:Y:S01]  /*13200*/  SYNCS.ARRIVE.TRANS64.A1T0 RZ, [UR40+0x33400], RZ ;  /* 0x033400ffffff79a7 */ /* 0x000fe20008100028 */
[----:B------:R-:W-:Y:S01]  /*13210*/  VIADD R2, R19, 0xfffffffe ;  /* 0xfffffffe13027836 */ /* 0x000fe20000000000 */
[----:B------:R-:W3:Y:S04]  /*13220*/  SYNCS.PHASECHK.TRANS64.TRYWAIT P0, [UR40+0x33420], R0 ;  /* 0x03342000ff0075a7 */ /* 0x000ee80008000168 */
[----:B--2---:R-:W-:Y:S01]  /*13230*/  ISETP.GE.AND P1, PT, R2, R3, PT ;  /* 0x000000030200720c */ /* 0x004fe20003f26270 */
[----:B---3--:R-:W-:-:S12]  /*13240*/  @!P0 BRA `(.L_x_5185) ;  /* 0x0000003000788947 */ /* 0x008fd80003800000 */
.L_x_5243:
[----:B--2---:R-:W-:-:S05]  /*13250*/  IMAD.MOV.U32 R0, RZ, RZ, 0x1 ;  /* 0x00000001ff007424 */ /* 0x004fca00078e00ff */
[----:B------:R2:W-:Y:S01]  /*13260*/  STL [R1], R0 ;  /* 0x0000000001007387 */ /* 0x0005e20000100800 */
[----:B------:R-:W-:Y:S05]  /*13270*/  @!P1 BRA `(.L_x_5186) ;  /* 0x0000001400d49947 */ /* 0x000fea0003800000 */
[----:B------:R-:W3:Y:S01]  /*13280*/  LDL R3, [R1+0x18] ;  /* 0x0000180001037983 */ /* 0x000ee20000100800 */
[----:B--2---:R-:W-:Y:S02]  /*13290*/  IMAD.MOV.U32 R0, RZ, RZ, 0x1 ;  /* 0x00000001ff007424 */ /* 0x004fe400078e00ff */
[----:B------:R-:W-:Y:S01]  /*132a0*/  IMAD.MOV.U32 R8, RZ, RZ, RZ ;  /* 0x000000ffff087224 */ /* 0x000fe200078e00ff */
[C---:B---3--:R-:W-:Y:S02]  /*132b0*/  LOP3.LUT R4, R3.reuse, 0x1, RZ, 0xfc, !PT ;  /* 0x0000000103047812 */ /* 0x048fe400078efcff */
[----:B------:R-:W-:-:S03]  /*132c0*/  LOP3.LUT R3, R3, 0x2, RZ, 0xfc, !PT ;  /* 0x0000000203037812 */ /* 0x000fc600078efcff */
[----:B------:R2:W-:Y:S04]  /*132d0*/  STL [R1+0x20], R4 ;  /* 0x0000200401007387 */ /* 0x0005e80000100800 */
[----:B------:R2:W-:Y:S02]  /*132e0*/  STL [R1+0x1c], R3 ;  /* 0x00001c0301007387 */ /* 0x0005e40000100800 */
.L_x_5207:
[----:B--2---:R-:W2:Y:S01]  /*132f0*/  LDL R3, [R1+0x10] ;  /* 0x0000100001037983 */ /* 0x004ea20000100800 */
[----:B------:R-:W-:Y:S01]  /*13300*/  VIADD R12, R8, 0x1 ;  /* 0x00000001080c7836 */ /* 0x000fe20000000000 */
[----:B------:R-:W-:Y:S04]  /*13310*/  BSSY B0, `(.L_x_5187) ;  /* 0x00000a0000007945 */ /* 0x000fe80003800000 */
[----:B------:R-:W-:-:S04]  /*13320*/  ISETP.NE.AND P0, PT, R12, 0x2, PT ;  /* 0x000000020c00780c */ /* 0x000fc80003f05270 */
[----:B------:R-:W-:Y:S02]  /*13330*/  SEL R12, R12, RZ, P0 ;  /* 0x000000ff0c0c7207 */ /* 0x000fe40000000000 */
[----:B--2---:R-:W-:Y:S02]  /*13340*/  ISETP.NE.AND P1, PT, R3, RZ, PT ;  /* 0x000000ff0300720c */ /* 0x004fe40003f25270 */
[----:B------:R-:W-:-:S04]  /*13350*/  SEL R3, RZ, 0x1, P0 ;  /* 0x00000001ff037807 */ /* 0x000fc80000000000 */
[----:B-----5:R-:W-:-:S05]  /*13360*/  LOP3.LUT R10, R0, R3, RZ, 0x3c, !PT ;  /* 0x00000003000a7212 */ /* 0x020fca00078e3cff */
[----:B------:R2:W-:Y:S02]  /*13370*/  STL [R1], R10 ;  /* 0x0000000a01007387 */ /* 0x0005e40000100800 */
[----:B------:R-:W-:Y:S05]  /*13380*/  @!P1 BRA `(.L_x_5188) ;  /* 0x0000000800609947 */ /* 0x000fea0003800000 */
[----:B------:R-:W3:Y:S01]  /*13390*/  LDL R4, [R1+0x14] ;  /* 0x0000140001047983 */ /* 0x000ee20000100800 */
[----:B------:R-:W-:Y:S01]  /*133a0*/  IMAD.MOV.U32 R3, RZ, RZ, R2 ;  /* 0x000000ffff037224 */ /* 0x000fe200078e0002 */
[----:B---3--:R-:W-:-:S13]  /*133b0*/  ISETP.NE.AND P1, PT, R4, RZ, PT ;  /* 0x000000ff0400720c */ /* 0x008fda0003f25270 */
[----:B------:R-:W-:Y:S05]  /*133c0*/  @!P1 BRA `(.L_x_5189) ;  /* 0x0000000000509947 */ /* 0x000fea0003800000 */
[----:B------:R-:W3:Y:S01]  /*133d0*/  LDL R9, [R1+0xc] ;  /* 0x00000c0001097983 */ /* 0x000ee20000100800 */
[----:B01----:R-:W0:Y:S01]  /*133e0*/  LDC R6, c[0x0][0x43c] ;  /* 0x00010f00ff067b82 */ /* 0x003e220000000800 */
        /* <DEDUP_REMOVED lines=11> */
[----:B---3--:R-:W-:-:S04]  /*134a0*/  IMAD R9, R9, UR4, RZ ;  /* 0x0000000409097c24 */ /* 0x008fc8000f8e02ff */
[C---:B----4-:R-:W-:Y:S02]  /*134b0*/  IMAD R9, R11.reuse, UR5, R9 ;  /* 0x000000050b097c24 */ /* 0x050fe4000f8e0209 */
[----:B------:R-:W-:-:S04]  /*134c0*/  IMAD.WIDE.U32 R4, R11, UR4, R4 ;  /* 0x000000040b047c25 */ /* 0x000fc8000f8e0004 */
[----:B------:R-:W-:Y:S01]  /*134d0*/  IMAD.IADD R9, R9, 0x1, R5 ;  /* 0x0000000109097824 */ /* 0x000fe200078e0205 */
[----:B0-----:R-:W-:-:S04]  /*134e0*/  LEA R6, P0, R4, R6, 0x2 ;  /* 0x0000000604067211 */ /* 0x001fc800078010ff */
[----:B------:R-:W-:-:S05]  /*134f0*/  LEA.HI.X R7, R4, R7, R9, 0x2, P0 ;  /* 0x0000000704077211 */ /* 0x000fca00000f1409 */
[----:B------:R3:W5:Y:S04]  /*13500*/  LDG.E R16, desc[UR38][R6.64] ;  /* 0x0000002606107981 */ /* 0x000768000c1e1900 */
.L_x_5189:
[----:B01-3--:R-:W-:Y:S01]  /*13510*/  LEA R6, R12, UR40, 0x3 ;  /* 0x000000280c067c11 */ /* 0x00bfe2000f8e18ff */
[----:B------:R-:W0:Y:S01]  /*13520*/  S2R R4, SR_TID.X ;  /* 0x0000000000047919 */ /* 0x000e220000002100 */
[----:B------:R-:W-:-:S04]  /*13530*/  SHF.L.U32 R5, R10, 0x1f, RZ ;  /* 0x0000001f0a057819 */ /* 0x000fc800000006ff */
[----:B------:R-:W1:Y:S01]  /*13540*/  SYNCS.PHASECHK.TRANS64.TRYWAIT P0, [R6+URZ+0x33480], R5 ;  /* 0x03348005060075a7 */ /* 0x000e62000800017f */
[----:B0-----:R-:W-:-:S04]  /*13550*/  LOP3.LUT R4, R4, 0x7f, RZ, 0xc0, !PT ;  /* 0x0000007f04047812 */ /* 0x001fc800078ec0ff */
[----:B------:R-:W-:Y:S01]  /*13560*/  ISETP.NE.AND P1, PT, R4, RZ, PT ;  /* 0x000000ff0400720c */ /* 0x000fe20003f25270 */
[----:B-1----:R-:W-:-:S12]  /*13570*/  @!P0 BRA `(.L_x_5190) ;  /* 0x0000002c00c48947 */ /* 0x002fd80003800000 */
.L_x_5244:
        /* <DEDUP_REMOVED lines=9> */
.L_x_5192:
[----:B------:R-:W-:Y:S05]  /*13610*/  BSYNC B1 ;  /* 0x0000000000017941 */ /* 0x000fea0003800000 */
.L_x_5191:
        /* <DEDUP_REMOVED lines=16> */
.L_x_5193:
        /* <DEDUP_REMOVED lines=13> */
.L_x_5194:
        /* <DEDUP_REMOVED lines=15> */
.L_x_5195:
        /* <DEDUP_REMOVED lines=10> */
.L_x_5245:
[----:B------:R-:W-:Y:S01]  /*13980*/  BSSY B1, `(.L_x_5197) ;  /* 0x000000b000017945 */ /* 0x000fe20003800000 */
[----:B--2---:R-:W-:Y:S02]  /*13990*/  IMAD.MOV.U32 R10, RZ, RZ, 0x0 ;  /* 0x00000000ff0a7424 */ /* 0x004fe400078e00ff */
        /* <DEDUP_REMOVED lines=9> */
.L_x_5198:
[----:B------:R-:W-:Y:S05]  /*13a30*/  BSYNC B1 ;  /* 0x0000000000017941 */ /* 0x000fea0003800000 */
.L_x_5197:
        /* <DEDUP_REMOVED lines=12> */
.L_x_5199:
        /* <DEDUP_REMOVED lines=13> */
.L_x_5200:
        /* <DEDUP_REMOVED lines=13> */
.L_x_5201:
[----:B------:R-:W-:-:S13]  /*13ca0*/  @P0 ELECT P1, URZ, PT ;  /* 0x00000000003f082f */ /* 0x000fda0003820000 */
[----:B------:R-:W-:Y:S01]  /*13cb0*/  @P1 R2UR UR13, R16 ;  /* 0x00000000100d12ca */ /* 0x000fe200000e0000 */
[----:B------:R-:W-:Y:S01]  /*13cc0*/  UMOV UR12, UR36 ;  /* 0x00000024000c7c82 */ /* 0x000fe20008000000 */
[----:B------:R-:W-:-:S11]  /*13cd0*/  @P1 PLOP3.LUT P0, PT, P1, PT, PT, 0x8, 0x0 ;  /* 0x000000000000181c */ /* 0x000fd60000f0e170 */
[----:B------:R3:W-:Y:S01]  /*13ce0*/  UTMALDG.4D [UR8], [UR6], desc[UR14] ;  /* 0x00000e08060075b4 */ /* 0x0007e20008019000 */
[----:B------:R-:W-:Y:S01]  /*13cf0*/  PLOP3.LUT P1, PT, PT, PT, PT, 0x8, 0x0 ;  /* 0x000000000000781c */ /* 0x000fe20003f2e170 */
[----:B---3--:R-:W-:-:S12]  /*13d00*/  @P0 BRA.U.ANY `(.L_x_5201) ;  /* 0xfffffffd00e40947 */ /* 0x008fd8000393ffff */
.L_x_5188:
[----:B------:R-:W-:Y:S05]  /*13d10*/  BSYNC B0 ;  /* 0x0000000000007941 */ /* 0x000fea0003800000 */
.L_x_5187:
[----:B------:R-:W3:Y:S02]  /*13d20*/  LDL R3, [R1+0x20] ;  /* 0x0000200001037983 */ /* 0x000ee40000100800 */
[----:B---3--:R-:W-:-:S13]  /*13d30*/  ISETP.NE.AND P0, PT, R3, 0x3, PT ;  /* 0x000000030300780c */ /* 0x008fda0003f05270 */
[----:B------:R-:W-:Y:S05]  /*13d40*/  @!P0 BRA `(.L_x_5202) ;  /* 0x0000000000048947 */ /* 0x000fea0003800000 */
[----:B------:R-:W-:Y:S01]  /*13d50*/  BPT.TRAP 0x1 ;  /* 0x000000040000795c */ /* 0x000fe20000300000 */
.L_x_5202:
[----:B01----:R-:W3:Y:S01]  /*13d60*/  LDL R5, [R1+0x1c] ;  /* 0x00001c0001057983 */ /* 0x003ee20000100800 */
[----:B------:R-:W-:Y:S02]  /*13d70*/  LOP3.LUT R4, R0, 0x1, RZ, 0x3c, !PT ;  /* 0x0000000100047812 */ /* 0x000fe400078e3cff */
[----:B------:R-:W-:Y:S02]  /*13d80*/  LEA R3, R8, UR40, 0x3 ;  /* 0x0000002808037c11 */ /* 0x000fe4000f8e18ff */
[----:B------:R-:W-:-:S04]  /*13d90*/  SHF.L.U32 R4, R4, 0x1f, RZ ;  /* 0x0000001f04047819 */ /* 0x000fc800000006ff */
[----:B------:R-:W0:Y:S01]  /*13da0*/  SYNCS.PHASECHK.TRANS64.TRYWAIT P0, [R3+URZ+0x33470], R4 ;  /* 0x03347004030075a7 */ /* 0x000e22000800017f */
[----:B---3--:R-:W-:Y:S01]  /*13db0*/  ISETP.NE.AND P1, PT, R5, 0x3, PT ;  /* 0x000000030500780c */ /* 0x008fe20003f25270 */
[----:B0-----:R-:W-:-:S12]  /*13dc0*/  @!P0 BRA `(.L_x_5203) ;  /* 0x0000002400d88947 */ /* 0x001fd80003800000 */
.L_x_5246:
[----:B------:R-:W-:Y:S05]  /*13dd0*/  @!P1 BRA `(.L_x_5204) ;  /* 0x0000000000049947 */ /* 0x000fea0003800000 */
[----:B------:R-:W-:Y:S01]  /*13de0*/  BPT.TRAP 0x1 ;  /* 0x000000040000795c */ /* 0x000fe20000300000 */
.L_x_5204:
[----:B0-----:R-:W-:Y:S01]  /*13df0*/  SHF.L.U32 R4, R0, 0x1f, RZ ;  /* 0x0000001f00047819 */ /* 0x001fe200000006ff */
[----:B------:R-:W-:-:S03]  /*13e00*/  IMAD R0, R8, 0x7800, RZ ;  /* 0x0000780008007824 */ /* 0x000fc600078e02ff */
[----:B------:R-:W0:Y:S02]  /*13e10*/  SYNCS.PHASECHK.TRANS64.TRYWAIT P0, [R3+URZ+0x33460], R4 ;  /* 0x03346004030075a7 */ /* 0x000e24000800017f */
[----:B0-----:R-:W-:Y:S05]  /*13e20*/  @!P0 BRA `(.L_x_5205) ;  /* 0x0000002400d48947 */ /* 0x001fea0003800000 */
.L_x_5247:
[C---:B0-----:R-:W-:Y:S01]  /*13e30*/  LOP3.LUT R4, R0.reuse, R18, RZ, 0xfc, !PT ;  /* 0x0000001200047212 */ /* 0x041fe200078efcff */
[----:B------:R-:W-:Y:S05]  /*13e40*/  WARPSYNC.ALL ;  /* 0x0000000000007948 */ /* 0x000fea0003800000 */
[----:B------:R-:W0:Y:S01]  /*13e50*/  LDSM.16.MT88.4 R4, [R4+UR40+0xf200] ;  /* 0x00f200280404783b */ /* 0x000e220008004200 */
[----:B------:R-:W-:Y:S02]  /*13e60*/  IMAD.U32 R19, RZ, RZ, UR40 ;  /* 0x00000028ff137e24 */ /* 0x000fe4000f8e00ff */
[----:B------:R-:W-:Y:S02]  /*13e70*/  VIADD R15, R0, 0x2800 ;  /* 0x00002800000f7836 */ /* 0x000fe40000000000 */
[----:B------:R-:W-:-:S02]  /*13e80*/  VIADD R19, R19, 0x200 ;  /* 0x0000020013137836 */ /* 0x000fc40000000000 */
[C---:B------:R-:W-:Y:S02]  /*13e90*/  VIADD R13, R0.reuse, 0x800 ;  /* 0x00000800000d7836 */ /* 0x040fe40000000000 */
[C---:B------:R-:W-:Y:S02]  /*13ea0*/  VIADD R14, R0.reuse, 0x5000 ;  /* 0x00005000000e7836 */ /* 0x040fe40000000000 */
[C---:B------:R-:W-:Y:S02]  /*13eb0*/  VIADD R21, R0.reuse, 0x2000 ;  /* 0x0000200000157836 */ /* 0x040fe40000000000 */
[----:B------:R-:W-:Y:S01]  /*13ec0*/  VIADD R20, R0, 0x5800 ;  /* 0x0000580000147836 */ /* 0x000fe20000000000 */
[C-C-:B0-----:R-:W-:Y:S02]  /*13ed0*/  PRMT R8, R4.reuse, 0x6420, R5.reuse ;  /* 0x0000642004087816 */ /* 0x141fe40000000005 */
[----:B------:R-:W-:Y:S02]  /*13ee0*/  PRMT R9, R4, 0x7531, R5 ;  /* 0x0000753104097816 */ /* 0x000fe40000000005 */
[----:B------:R-:W-:-:S02]  /*13ef0*/  LOP3.LUT R4, R0, R17, RZ, 0xfc, !PT ;  /* 0x0000001100047212 */ /* 0x000fc400078efcff */
[C-C-:B--2---:R-:W-:Y:S02]  /*13f00*/  PRMT R10, R6.reuse, 0x6420, R7.reuse ;  /* 0x00006420060a7816 */ /* 0x144fe40000000007 */
        /* <DEDUP_REMOVED lines=157> */
.L_x_5206:
        /* <DEDUP_REMOVED lines=15> */
.L_x_5186:
[----:B------:R-:W-:-:S07]  /*149d0*/  IMAD.MOV.U32 R12, RZ, RZ, RZ ;  /* 0x000000ffff0c7224 */ /* 0x000fce00078e00ff */
.L_x_5208:
[----:B------:R-:W2:Y:S02]  /*149e0*/  LDL R2, [R1+0x18] ;  /* 0x0000180001027983 */ /* 0x000ea40000100800 */
[----:B--2--5:R-:W-:-:S04]  /*149f0*/  LOP3.LUT R0, R2, 0x1, RZ, 0xfc, !PT ;  /* 0x0000000102007812 */ /* 0x024fc800078efcff */
[----:B------:R-:W-:-:S13]  /*14a00*/  ISETP.NE.AND P0, PT, R0, 0x3, PT ;  /* 0x000000030000780c */ /* 0x000fda0003f05270 */
[----:B------:R-:W-:Y:S05]  /*14a10*/  @!P0 BRA `(.L_x_5209) ;  /* 0x0000000000048947 */ /* 0x000fea0003800000 */
[----:B------:R-:W-:Y:S01]  /*14a20*/  BPT.TRAP 0x1 ;  /* 0x000000040000795c */ /* 0x000fe20000300000 */
.L_x_5209:
[----:B------:R-:W2:Y:S01]  /*14a30*/  LDL R0, [R1] ;  /* 0x0000000001007983 */ /* 0x000ea20000100800 */
[----:B------:R-:W-:Y:S01]  /*14a40*/  LOP3.LUT R2, R2, 0x2, RZ, 0xfc, !PT ;  /* 0x0000000202027812 */ /* 0x000fe200078efcff */
[----:B------:R-:W-:Y:S03]  /*14a50*/  BSSY B0, `(.L_x_5210) ;  /* 0x0000007000007945 */ /* 0x000fe60003800000 */
[----:B------:R-:W-:Y:S02]  /*14a60*/  ISETP.NE.AND P1, PT, R2, 0x3, PT ;  /* 0x000000030200780c */ /* 0x000fe40003f25270 */
[----:B--2---:R-:W-:Y:S02]  /*14a70*/  LOP3.LUT R3, R0, 0x1, RZ, 0x3c, !PT ;  /* 0x0000000100037812 */ /* 0x004fe400078e3cff */
[----:B------:R-:W-:Y:S02]  /*14a80*/  LEA R0, R12, UR40, 0x3 ;  /* 0x000000280c007c11 */ /* 0x000fe4000f8e18ff */
[----:B------:R-:W-:-:S04]  /*14a90*/  SHF.L.U32 R3, R3, 0x1f, RZ ;  /* 0x0000001f03037819 */ /* 0x000fc800000006ff */
[----:B------:R-:W2:Y:S02]  /*14aa0*/  SYNCS.PHASECHK.TRANS64.TRYWAIT P0, [R0+URZ+0x33470], R3 ;  /* 0x03347003000075a7 */ /* 0x000ea4000800017f */
[----:B--2---:R-:W-:Y:S05]  /*14ab0*/  @!P0 BRA `(.L_x_5211) ;  /* 0x0000001800c48947 */ /* 0x004fea0003800000 */
.L_x_5248:
[----:B------:R-:W-:Y:S05]  /*14ac0*/  BSYNC B0 ;  /* 0x0000000000007941 */ /* 0x000fea0003800000 */
.L_x_5210:
[----:B------:R-:W-:Y:S05]  /*14ad0*/  @!P1 BRA `(.L_x_5212) ;  /* 0x0000000000049947 */ /* 0x000fea0003800000 */
[----:B------:R-:W-:Y:S01]  /*14ae0*/  BPT.TRAP 0x1 ;  /* 0x000000040000795c */ /* 0x000fe20000300000 */
.L_x_5212:
[----:B------:R-:W2:Y:S02]  /*14af0*/  LDL R2, [R1] ;  /* 0x0000000001027983 */ /* 0x000ea40000100800 */
[----:B--2---:R-:W-:-:S04]  /*14b00*/  SHF.L.U32 R3, R2, 0x1f, RZ ;  /* 0x0000001f02037819 */ /* 0x004fc800000006ff */
[----:B------:R-:W2:Y:S02]  /*14b10*/  SYNCS.PHASECHK.TRANS64.TRYWAIT P0, [R0+URZ+0x33460], R3 ;  /* 0x03346003000075a7 */ /* 0x000ea4000800017f */
[----:B--2---:R-:W-:Y:S05]  /*14b20*/  @!P0 BRA `(.L_x_5213) ;  /* 0x0000001800bc8947 */ /* 0x004fea0003800000 */
.L_x_5249:
[----:B------:R-:W-:Y:S01]  /*14b30*/  IMAD R2, R12, 0x7800, RZ ;  /* 0x000078000c027824 */ /* 0x000fe200078e02ff */
[----:B------:R-:W-:Y:S05]  /*14b40*/  WARPSYNC.ALL ;  /* 0x0000000000007948 */ /* 0x000fea0003800000 */
[C---:B--2---:R-:W-:Y:S01]  /*14b50*/  LOP3.LUT R3, R2.reuse, R18, RZ, 0xfc, !PT ;  /* 0x0000001202037212 */ /* 0x044fe200078efcff */
[----:B------:R-:W-:Y:S02]  /*14b60*/  IMAD.U32 R19, RZ, RZ, UR40 ;  /* 0x00000028ff137e24 */ /* 0x000fe4000f8e00ff */
[----:B------:R-:W-:Y:S02]  /*14b70*/  VIADD R14, R2, 0x2800 ;  /* 0x00002800020e7836 */ /* 0x000fe40000000000 */
[----:B01----:R0:W1:Y:S01]  /*14b80*/  LDSM.16.MT88.4 R4, [R3+UR40+0xf200] ;  /* 0x00f200280304783b */ /* 0x0030620008004200 */
        /* <DEDUP_REMOVED lines=165> */
.L_x_5214:
        /* <DEDUP_REMOVED lines=15> */
.L_x_5167:
[----:B------:R-:W1:Y:S01]  /*156d0*/  S2R R5, SR_CgaCtaId ;  /* 0x0000000000057919 */ /* 0x000e620000008800 */
[----:B------:R-:W-:Y:S02]  /*156e0*/  MOV R4, 0x400 ;  /* 0x0000040000047802 */ /* 0x000fe40000000f00 */
[----:B------:R-:W-:Y:S02]  /*156f0*/  SHF.L.U32 R3, R3, 0x1f, RZ ;  /* 0x0000001f03037819 */ /* 0x000fe400000006ff */
[----:B-1----:R-:W-:-:S04]  /*15700*/  LEA R6, R5, R4, 0x18 ;  /* 0x0000000405067211 */ /* 0x002fc800078ec0ff */
[----:B------:R-:W1:Y:S02]  /*15710*/  SYNCS.PHASECHK.TRANS64.TRYWAIT P0, [R6+URZ+0x33420], R3 ;  /* 0x03342003060075a7 */ /* 0x000e64000800017f */
[----:B-1----:R-:W-:Y:S05]  /*15720*/  @!P0 BRA `(.L_x_5215) ;  /* 0x0000000c00d08947 */ /* 0x002fea0003800000 */
.L_x_5250:
        /* <DEDUP_REMOVED lines=13> */
.L_x_5216:
        /* <DEDUP_REMOVED lines=12> */
.L_x_5251:
[----:B------:R-:W1:Y:S02]  /*158c0*/  SYNCS.PHASECHK.TRANS64.TRYWAIT P1, [R5+URZ], R0 ;  /* 0x00000000050075a7 */ /* 0x000e64000802017f */
[----:B-1----:R-:W-:Y:S05]  /*158d0*/  @!P1 BRA `(.L_x_5218) ;  /* 0x0000000c008c9947 */ /* 0x002fea0003800000 */
.L_x_5252:
[----:B------:R-:W-:Y:S05]  /*158e0*/  @!P0 BRA `(.L_x_5219) ;  /* 0x0000000000048947 */ /* 0x000fea0003800000 */
[----:B------:R-:W-:Y:S01]  /*158f0*/  BPT.TRAP 0x1 ;  /* 0x000000040000795c */ /* 0x000fe20000300000 */
.L_x_5219:
[----:B-1----:R-:W-:-:S04]  /*15900*/  IMAD R5, R2, 0x8, R6 ;  /* 0x0000000802057824 */ /* 0x002fc800078e0206 */
[----:B------:R-:W1:Y:S02]  /*15910*/  SYNCS.PHASECHK.TRANS64.TRYWAIT P1, [R5+URZ+0x33460], R4 ;  /* 0x03346004050075a7 */ /* 0x000e64000802017f */
[----:B-1----:R-:W-:Y:S05]  /*15920*/  @!P1 BRA `(.L_x_5220) ;  /* 0x0000000c008c9947 */ /* 0x002fea0003800000 */
.L_x_5253:
[----:B------:R-:W-:Y:S05]  /*15930*/  @!P0 BRA `(.L_x_5221) ;  /* 0x0000000000048947 */ /* 0x000fea0003800000 */
[----:B------:R-:W-:Y:S01]  /*15940*/  BPT.TRAP 0x1 ;  /* 0x000000040000795c */ /* 0x000fe20000300000 */
.L_x_5221:
[----:B------:R-:W-:-:S04]  /*15950*/  IMAD R3, R3, 0x8, R6 ;  /* 0x0000000803037824 */ /* 0x000fc800078e0206 */
[----:B------:R-:W2:Y:S02]  /*15960*/  SYNCS.PHASECHK.TRANS64.TRYWAIT P1, [R3+URZ+0x33460], R0 ;  /* 0x03346000030075a7 */ /* 0x000ea4000802017f */
[----:B--2---:R-:W-:Y:S05]  /*15970*/  @!P1 BRA `(.L_x_5222) ;  /* 0x0000000c008c9947 */ /* 0x004fea0003800000 */
.L_x_5254:
[----:B------:R-:W-:Y:S05]  /*15980*/  @!P0 BRA `(.L_x_5223) ;  /* 0x0000000000048947 */ /* 0x000fea0003800000 */
[----:B------:R-:W-:Y:S01]  /*15990*/  BPT.TRAP 0x1 ;  /* 0x000000040000795c */ /* 0x000fe20000300000 */
.L_x_5223:
[----:B------:R-:W3:Y:S02]  /*159a0*/  SYNCS.PHASECHK.TRANS64.TRYWAIT P0, [R5+URZ+0x33480], R4 ;  /* 0x03348004050075a7 */ /* 0x000ee4000800017f */
[----:B---3--:R-:W-:Y:S05]  /*159b0*/  @!P0 BRA `(.L_x_5224) ;  /* 0x0000000c00908947 */ /* 0x008fea0003800000 */
.L_x_5225:
[----:B----4-:R4:W0:Y:S02]  /*159c0*/  SYNCS.PHASECHK.TRANS64.TRYWAIT P0, [R3+URZ+0x33480], R0 ;  /* 0x03348000030075a7 */ /* 0x010824000800017f */
[----:B0-----:R-:W-:Y:S05]  /*159d0*/  @!P0 NANOSLEEP.SYNCS 0x989680 ;  /* 0x009896800000895d */ /* 0x001fea0003900000 */
[----:B------:R-:W0:Y:S02]  /*159e0*/  @!P0 SYNCS.PHASECHK.TRANS64 P0, [R3+URZ+0x33480], R0 ;  /* 0x03348000030085a7 */ /* 0x000e24000800007f */
[----:B0-----:R-:W-:Y:S05]  /*159f0*/  @!P0 BRA `(.L_x_5225) ;  /* 0xfffffffc00f08947 */ /* 0x001fea000383ffff */
.L_x_5126:
[----:B------:R-:W-:Y:S05]  /*15a00*/  BSYNC B6 ;  /* 0x0000000000067941 */ /* 0x000fea0003800000 */
.L_x_5123:
[----:B------:R-:W-:Y:S05]  /*15a10*/  EXIT ;  /* 0x000000000000794d */ /* 0x000fea0003800000 */
.L_x_5130:
[----:B0-----:R-:W-:-:S04]  /*15a20*/  IMAD.U32 R3, RZ, RZ, UR40 ;  /* 0x00000028ff037e24 */ /* 0x001fc8000f8e00ff */
[----:B------:R0:W1:Y:S03]  /*15a30*/  SYNCS.PHASECHK.TRANS64.TRYWAIT P0, [R3+URZ+0x33400], R6 ;  /* 0x03340006030075a7 */ /* 0x000066000800017f */
[----:B-1----:R-:W-:Y:S05]  /*15a40*/  @!P0 NANOSLEEP.SYNCS 0x989680 ;  /* 0x009896800000895d */ /* 0x002fea0003900000 */
[----:B------:R-:W1:Y:S02]  /*15a50*/  @!P0 SYNCS.PHASECHK.TRANS64 P0, [R3+URZ+0x33400], R6 ;  /* 0x03340006030085a7 */ /* 0x000e64000800007f */
[----:B-1----:R-:W-:Y:S05]  /*15a60*/  @!P0 BRA `(.L_x_5130) ;  /* 0xfffffffc00ec8947 */ /* 0x002fea000383ffff */
[----:B------:R-:W-:Y:S05]  /*15a70*/  BRA `(.L_x_5226) ;  /* 0xfffffebc00407947 */ /* 0x000fea000383ffff */
.L_x_5134:
[----:B--2---:R-:W-:-:S04]  /*15a80*/  IMAD.U32 R5, RZ, RZ, UR40 ;  /* 0x00000028ff057e24 */ /* 0x004fc8000f8e00ff */
[----:B------:R2:W3:Y:S03]  /*15a90*/  SYNCS.PHASECHK.TRANS64.TRYWAIT P2, [R5+URZ+0x33430], R6 ;  /* 0x03343006050075a7 */ /* 0x0004e6000804017f */
[----:B---3--:R-:W-:Y:S05]  /*15aa0*/  @!P2 NANOSLEEP.SYNCS 0x989680 ;  /* 0x009896800000a95d */ /* 0x008fea0003900000 */
[----:B------:R-:W3:Y:S02]  /*15ab0*/  @!P2 SYNCS.PHASECHK.TRANS64 P2, [R5+URZ+0x33430], R6 ;  /* 0x033430060500a5a7 */ /* 0x000ee4000804007f */
[----:B---3--:R-:W-:Y:S05]  /*15ac0*/  @!P2 BRA `(.L_x_5134) ;  /* 0xfffffffc00eca947 */ /* 0x008fea000383ffff */
[----:B------:R-:W-:Y:S05]  /*15ad0*/  BRA `(.L_x_5133) ;  /* 0xfffffebc005c7947 */ /* 0x000fea000383ffff */
.L_x_5139:
[----:B-1----:R-:W-:-:S04]  /*15ae0*/  IMAD.U32 R15, RZ, RZ, UR6 ;  /* 0x00000006ff0f7e24 */ /* 0x002fc8000f8e00ff */
[----:B------:R1:W2:Y:S03]  /*15af0*/  SYNCS.PHASECHK.TRANS64.TRYWAIT P3, [R15+URZ+0x33430], R14 ;  /* 0x0334300e0f0075a7 */ /* 0x0002a6000806017f */
[----:B--2---:R-:W-:Y:S05]  /*15b00*/  @!P3 NANOSLEEP.SYNCS 0x989680 ;  /* 0x009896800000b95d */ /* 0x004fea0003900000 */
[----:B------:R-:W2:Y:S02]  /*15b10*/  @!P3 SYNCS.PHASECHK.TRANS64 P3, [R15+URZ+0x33430], R14 ;  /* 0x0334300e0f00b5a7 */ /* 0x000ea4000806007f */
[----:B--2---:R-:W-:Y:S05]  /*15b20*/  @!P3 BRA `(.L_x_5139) ;  /* 0xfffffffc00ecb947 */ /* 0x004fea000383ffff */
[----:B------:R-:W-:Y:S05]  /*15b30*/  BRA `(.L_x_5136) ;  /* 0xffffff0000307947 */ /* 0x000fea000383ffff */
.L_x_5143:
[----:B-1----:R-:W-:-:S04]  /*15b40*/  IMAD.U32 R14, RZ, RZ, UR6 ;  /* 0x00000006ff0e7e24 */ /* 0x002fc8000f8e00ff */
[----:B------:R1:W2:Y:S03]  /*15b50*/  SYNCS.PHASECHK.TRANS64.TRYWAIT P3, [R14+URZ+0x33450], R13 ;  /* 0x0334500d0e0075a7 */ /* 0x0002a6000806017f */
[----:B--2---:R-:W-:Y:S05]  /*15b60*/  @!P3 NANOSLEEP.SYNCS 0x989680 ;  /* 0x009896800000b95d */ /* 0x004fea0003900000 */
[----:B------:R-:W2:Y:S02]  /*15b70*/  @!P3 SYNCS.PHASECHK.TRANS64 P3, [R14+URZ+0x33450], R13 ;  /* 0x0334500d0e00b5a7 */ /* 0x000ea4000806007f */
[----:B--2---:R-:W-:Y:S05]  /*15b80*/  @!P3 BRA `(.L_x_5143) ;  /* 0xfffffffc00ecb947 */ /* 0x004fea000383ffff */
[----:B------:R-:W-:Y:S05]  /*15b90*/  BRA `(.L_x_5140) ;  /* 0xffffff0c00407947 */ /* 0x000fea000383ffff */
.L_x_5150:
[----:B-1----:R-:W-:-:S04]  /*15ba0*/  IMAD.U32 R13, RZ, RZ, UR6 ;  /* 0x00000006ff0d7e24 */ /* 0x002fc8000f8e00ff */
[----:B------:R1:W2:Y:S03]  /*15bb0*/  SYNCS.PHASECHK.TRANS64.TRYWAIT P2, [R13+URZ+0x33430], R12 ;  /* 0x0334300c0d0075a7 */ /* 0x0002a6000804017f */
[----:B--2---:R-:W-:Y:S05]  /*15bc0*/  @!P2 NANOSLEEP.SYNCS 0x989680 ;  /* 0x009896800000a95d */ /* 0x004fea0003900000 */
[----:B------:R-:W2:Y:S02]  /*15bd0*/  @!P2 SYNCS.PHASECHK.TRANS64 P2, [R13+URZ+0x33430], R12 ;  /* 0x0334300c0d00a5a7 */ /* 0x000ea4000804007f */
[----:B--2---:R-:W-:Y:S05]  /*15be0*/  @!P2 BRA `(.L_x_5150) ;  /* 0xfffffffc00eca947 */ /* 0x004fea000383ffff */
[----:B------:R-:W-:Y:S05]  /*15bf0*/  BRA `(.L_x_5147) ;  /* 0xffffff4400007947 */ /* 0x000fea000383ffff */
.L_x_5154:
[----:B-1----:R-:W-:-:S04]  /*15c00*/  IMAD.U32 R13, RZ, RZ, UR6 ;  /* 0x00000006ff0d7e24 */ /* 0x002fc8000f8e00ff */
[----:B------:R1:W3:Y:S03]  /*15c10*/  SYNCS.PHASECHK.TRANS64.TRYWAIT P2, [R13+URZ+0x33450], R10 ;  /* 0x0334500a0d0075a7 */ /* 0x0002e6000804017f */
[----:B---3--:R-:W-:Y:S05]  /*15c20*/  @!P2 NANOSLEEP.SYNCS 0x989680 ;  /* 0x009896800000a95d */ /* 0x008fea0003900000 */
[----:B------:R-:W3:Y:S02]  /*15c30*/  @!P2 SYNCS.PHASECHK.TRANS64 P2, [R13+URZ+0x33450], R10 ;  /* 0x0334500a0d00a5a7 */ /* 0x000ee4000804007f */
[----:B---3--:R-:W-:Y:S05]  /*15c40*/  @!P2 BRA `(.L_x_5154) ;  /* 0xfffffffc00eca947 */ /* 0x008fea000383ffff */
[----:B------:R-:W-:Y:S05]  /*15c50*/  BRA `(.L_x_5151) ;  /* 0xffffff5000007947 */ /* 0x000fea000383ffff */
.L_x_5160:
[----:B-1----:R-:W-:-:S04]  /*15c60*/  IMAD.U32 R3, RZ, RZ, UR5 ;  /* 0x00000005ff037e24 */ /* 0x002fc8000f8e00ff */
[----:B------:R1:W2:Y:S03]  /*15c70*/  SYNCS.PHASECHK.TRANS64.TRYWAIT P0, [R3+URZ+0x33450], R4 ;  /* 0x03345004030075a7 */ /* 0x0002a6000800017f */
[----:B--2---:R-:W-:Y:S05]  /*15c80*/  @!P0 NANOSLEEP.SYNCS 0x989680 ;  /* 0x009896800000895d */ /* 0x004fea0003900000 */
[----:B------:R-:W2:Y:S02]  /*15c90*/  @!P0 SYNCS.PHASECHK.TRANS64 P0, [R3+URZ+0x33450], R4 ;  /* 0x03345004030085a7 */ /* 0x000ea4000800007f */
[----:B--2---:R-:W-:Y:S05]  /*15ca0*/  @!P0 BRA `(.L_x_5160) ;  /* 0xfffffffc00ec8947 */ /* 0x004fea000383ffff */
[----:B------:R-:W-:Y:S05]  /*15cb0*/  BRA `(.L_x_5159) ;  /* 0xffffff7800b87947 */ /* 0x000fea000383ffff */
.L_x_5173:
[----:B------:R-:W-:Y:S02]  /*15cc0*/  IMAD.MOV.U32 R13, RZ, RZ, R6 ;  /* 0x000000ffff0d7224 */ /* 0x000fe400078e0006 */
[----:B------:R-:W-:Y:S02]  /*15cd0*/  IMAD.MOV.U32 R12, RZ, RZ, RZ ;  /* 0x000000ffff0c7224 */ /* 0x000fe400078e00ff */
[----:B------:R-:W-:Y:S02]  /*15ce0*/  IMAD.MOV.U32 R11, RZ, RZ, 0x1f ;  /* 0x0000001fff0b7424 */ /* 0x000fe400078e00ff */
[----:B------:R-:W-:-:S07]  /*15cf0*/  IMAD.MOV.U32 R15, RZ, RZ, -0x1 ;  /* 0xffffffffff0f7424 */ /* 0x000fce00078e00ff */
[----:B0-----:R-:W-:Y:S05]  /*15d00*/  WARPSYNC.COLLECTIVE R15, `(.L_x_5227) ;  /* 0x000000000f087348 */ /* 0x001fea0003c00000 */
[----:B------:R1:W2:Y:S02]  /*15d10*/  SHFL.IDX P6, R14, R13, R12, R11 ;  /* 0x0000000c0d0e7389 */ /* 0x0002a400000c000b */
[----:B012---:R-:W-:Y:S01]  /*15d20*/  ENDCOLLECTIVE ;  /* 0x000000000000791b */ /* 0x007fe20003800000 */
.L_x_5227:
[----:B------:R-:W-:Y:S05]  /*15d30*/  BRA `(.L_x_5228) ;  /* 0xffffffc400247947 */ /* 0x000fea000383ffff */
.L_x_5175:
[----:B------:R-:W-:Y:S01]  /*15d40*/  BSSY B0, `(.L_x_5229) ;  /* 0x0000006000007945 */ /* 0x000fe20003800000 */
[----:B------:R-:W-:-:S07]  /*15d50*/  IMAD.MOV.U32 R15, RZ, RZ, -0x1 ;  /* 0xffffffffff0f7424 */ /* 0x000fce00078e00ff */
[----:B-1----:R-:W-:Y:S05]  /*15d60*/  WARPSYNC.COLLECTIVE R15, `(.L_x_5230) ;  /* 0x000000000f0c7348 */ /* 0x002fea0003c00000 */
[----:B------:R-:W-:Y:S02]  /*15d70*/  ELECT P6, UR62, PT ;  /* 0x00000000003e782f */ /* 0x000fe400038c0000 */
[----:B------:R-:W-:Y:S01]  /*15d80*/  MOV R14, UR62 ;  /* 0x0000003e000e7c02 */ /* 0x000fe20008000f00 */
[----:B-1----:R-:W-:Y:S10]  /*15d90*/  ENDCOLLECTIVE ;  /* 0x000000000000791b */ /* 0x002ff40003800000 */
.L_x_5230:
[----:B------:R-:W-:Y:S05]  /*15da0*/  BSYNC B0 ;  /* 0x0000000000007941 */ /* 0x000fea0003800000 */
.L_x_5229:
[----:B------:R-:W-:Y:S05]  /*15db0*/  BRA `(.L_x_5231) ;  /* 0xffffffc400287947 */ /* 0x000fea000383ffff */
.L_x_5177:
[----:B0-----:R-:W-:-:S04]  /*15dc0*/  IMAD.U32 R3, RZ, RZ, UR40 ;  /* 0x00000028ff037e24 */ /* 0x001fc8000f8e00ff */
[----:B------:R0:W2:Y:S03]  /*15dd0*/  SYNCS.PHASECHK.TRANS64.TRYWAIT P0, [R3+URZ+0x33480], R2 ;  /* 0x03348002030075a7 */ /* 0x0000a6000800017f */
[----:B--2---:R-:W-:Y:S05]  /*15de0*/  @!P0 NANOSLEEP.SYNCS 0x989680 ;  /* 0x009896800000895d */ /* 0x004fea0003900000 */
[----:B------:R-:W2:Y:S02]  /*15df0*/  @!P0 SYNCS.PHASECHK.TRANS64 P0, [R3+URZ+0x33480], R2 ;  /* 0x03348002030085a7 */ /* 0x000ea4000800007f */
[----:B--2---:R-:W-:Y:S05]  /*15e00*/  @!P0 BRA `(.L_x_5177) ;  /* 0xfffffffc00ec8947 */ /* 0x004fea000383ffff */
[----:B------:R-:W-:Y:S05]  /*15e10*/  BRA `(.L_x_5232) ;  /* 0xffffffc400747947 */ /* 0x000fea000383ffff */
.L_x_5179:
[----:B0-----:R-:W-:-:S04]  /*15e20*/  IMAD.U32 R3, RZ, RZ, UR40 ;  /* 0x00000028ff037e24 */ /* 0x001fc8000f8e00ff */
[----:B------:R0:W2:Y:S03]  /*15e30*/  SYNCS.PHASECHK.TRANS64.TRYWAIT P0, [R3+URZ+0x33440], R2 ;  /* 0x03344002030075a7 */ /* 0x0000a6000800017f */
[----:B--2---:R-:W-:Y:S05]  /*15e40*/  @!P0 NANOSLEEP.SYNCS 0x989680 ;  /* 0x009896800000895d */ /* 0x004fea0003900000 */
[----:B------:R-:W2:Y:S02]  /*15e50*/  @!P0 SYNCS.PHASECHK.TRANS64 P0, [R3+URZ+0x33440], R2 ;  /* 0x03344002030085a7 */ /* 0x000ea4000800007f */
[----:B--2---:R-:W-:Y:S05]  /*15e60*/  @!P0 BRA `(.L_x_5179) ;  /* 0xfffffffc00ec8947 */ /* 0x004fea000383ffff */
[----:B------:R-:W-:Y:S05]  /*15e70*/  BRA `(.L_x_5233) ;  /* 0xffffffc400e87947 */ /* 0x000fea000383ffff */
.L_x_5182:
[----:B------:R-:W-:Y:S01]  /*15e80*/  IMAD.MOV.U32 R13, RZ, RZ, R4 ;  /* 0x000000ffff0d7224 */ /* 0x000fe200078e0004 */
[----:B------:R-:W-:Y:S01]  /*15e90*/  LEA.HI R2, R10, UR41, RZ, 0x1e ;  /* 0x000000290a027c11 */ /* 0x000fe2000f8ff0ff */
[----:B------:R-:W-:Y:S02]  /*15ea0*/  IMAD.MOV.U32 R12, RZ, RZ, RZ ;  /* 0x000000ffff0c7224 */ /* 0x000fe400078e00ff */
[----:B------:R-:W-:Y:S02]  /*15eb0*/  IMAD.MOV.U32 R11, RZ, RZ, 0x1c1f ;  /* 0x00001c1fff0b7424 */ /* 0x000fe400078e00ff */
[----:B------:R-:W-:Y:S02]  /*15ec0*/  IMAD.MOV.U32 R15, RZ, RZ, -0x1 ;  /* 0xffffffffff0f7424 */ /* 0x000fe400078e00ff */
[----:B------:R-:W-:-:S07]  /*15ed0*/  VIADD R10, R2, 0x20 ;  /* 0x00000020020a7836 */ /* 0x000fce0000000000 */
[----:B------:R-:W-:Y:S05]  /*15ee0*/  WARPSYNC.COLLECTIVE R15, `(.L_x_5234) ;  /* 0x000000000f087348 */ /* 0x000fea0003c00000 */
[----:B------:R0:W1:Y:S02]  /*15ef0*/  SHFL.IDX P6, R14, R13, R12, R11 ;  /* 0x0000000c0d0e7389 */ /* 0x00006400000c000b */
[----:B01----:R-:W-:Y:S01]  /*15f00*/  ENDCOLLECTIVE ;  /* 0x000000000000791b */ /* 0x003fe20003800000 */
.L_x_5234:
[----:B------:R-:W-:Y:S02]  /*15f10*/  IMAD.MOV.U32 R13, RZ, RZ, R5 ;  /* 0x000000ffff0d7224 */ /* 0x000fe400078e0005 */
[----:B------:R-:W-:-:S07]  /*15f20*/  IMAD.MOV.U32 R6, RZ, RZ, R14 ;  /* 0x000000ffff067224 */ /* 0x000fce00078e000e */
[----:B------:R-:W-:Y:S05]  /*15f30*/  WARPSYNC.COLLECTIVE R15, `(.L_x_5235) ;  /* 0x000000000f087348 */ /* 0x000fea0003c00000 */
[----:B------:R0:W1:Y:S02]  /*15f40*/  SHFL.IDX P6, R14, R13, R12, R11 ;  /* 0x0000000c0d0e7389 */ /* 0x00006400000c000b */
[----:B01----:R-:W-:Y:S01]  /*15f50*/  ENDCOLLECTIVE ;  /* 0x000000000000791b */ /* 0x003fe20003800000 */
.L_x_5235:
        /* <DEDUP_REMOVED lines=10> */
.L_x_5236:
        /* <DEDUP_REMOVED lines=17> */
.L_x_5237:
[----:B------:R-:W-:Y:S02]  /*16110*/  @!P3 VIADD R9, R0, UR40 ;  /* 0x000000280009bc36 */ /* 0x000fe40008000000 */
[----:B------:R-:W-:Y:S02]  /*16120*/  IMAD.MOV.U32 R13, RZ, RZ, R4 ;  /* 0x000000ffff0d7224 */ /* 0x000fe400078e0004 */
[----:B------:R-:W-:Y:S02]  /*16130*/  IMAD.MOV.U32 R12, RZ, RZ, 0x2 ;  /* 0x00000002ff0c7424 */ /* 0x000fe400078e00ff */
[----:B------:R-:W-:-:S07]  /*16140*/  IMAD.MOV.U32 R7, RZ, RZ, R14 ;  /* 0x000000ffff077224 */ /* 0x000fce00078e000e */
[----:B------:R-:W-:Y:S05]  /*16150*/  WARPSYNC.COLLECTIVE R15, `(.L_x_5238) ;  /* 0x000000000f087348 */ /* 0x000fea0003c00000 */
[----:B------:R0:W1:Y:S02]  /*16160*/  SHFL.IDX P6, R14, R13, R12, R11 ;  /* 0x0000000c0d0e7389 */ /* 0x00006400000c000b */
[----:B01----:R-:W-:Y:S01]  /*16170*/  ENDCOLLECTIVE ;  /* 0x000000000000791b */ /* 0x003fe20003800000 */
.L_x_5238:
        /* <DEDUP_REMOVED lines=18> */
.L_x_5239:
[----:B------:R-:W-:Y:S02]  /*162a0*/  @!P3 VIADD R21, R0, UR40 ;  /* 0x000000280015bc36 */ /* 0x000fe40008000000 */
[----:B------:R-:W-:Y:S02]  /*162b0*/  IMAD.MOV.U32 R13, RZ, RZ, R4 ;  /* 0x000000ffff0d7224 */ /* 0x000fe400078e0004 */
[----:B------:R-:W-:Y:S02]  /*162c0*/  IMAD.MOV.U32 R12, RZ, RZ, 0x3 ;  /* 0x00000003ff0c7424 */ /* 0x000fe400078e00ff */
[----:B------:R-:W-:-:S07]  /*162d0*/  IMAD.MOV.U32 R7, RZ, RZ, R14 ;  /* 0x000000ffff077224 */ /* 0x000fce00078e000e */
[----:B------:R-:W-:Y:S05]  /*162e0*/  WARPSYNC.COLLECTIVE R15, `(.L_x_5240) ;  /* 0x000000000f087348 */ /* 0x000fea0003c00000 */
[----:B------:R0:W1:Y:S02]  /*162f0*/  SHFL.IDX P6, R14, R13, R12, R11 ;  /* 0x0000000c0d0e7389 */ /* 0x00006400000c000b */
[----:B01----:R-:W-:Y:S01]  /*16300*/  ENDCOLLECTIVE ;  /* 0x000000000000791b */ /* 0x003fe20003800000 */
.L_x_5240:
        /* <DEDUP_REMOVED lines=10> */
.L_x_5241:
[----:B------:R-:W-:Y:S01]  /*163b0*/  @!PT LDS RZ, [RZ] ;  /* 0x00000000fffff984 */ /* 0x000fe20000000800 */
[----:B------:R-:W-:Y:S01]  /*163c0*/  @!PT LDS RZ, [RZ] ;  /* 0x00000000fffff984 */ /* 0x000fe20000000800 */
[----:B------:R-:W-:Y:S01]  /*163d0*/  @!PT LDS RZ, [RZ] ;  /* 0x00000000fffff984 */ /* 0x000fe20000000800 */
[----:B------:R0:W-:Y:S04]  /*163e0*/  @!P3 LDGSTS.E.BYPASS.LTC128B.128 [R21+0x1f200], desc[UR38][R6.64], !P2 ;  /* 0x1f2000000615bfae */ /* 0x0001e8000d101d66 */
[----:B------:R0:W-:Y:S04]  /*163f0*/  @!P3 LDGSTS.E.BYPASS.LTC128B.128 [R21+0x21200], desc[UR38][R6.64+0x40], !P0 ;  /* 0x212000400615bfae */ /* 0x0001e8000c101d66 */
[----:B------:R0:W-:Y:S01]  /*16400*/  @!P3 LDGSTS.E.BYPASS.LTC128B.128 [R21+0x23200], desc[UR38][R6.64+0x80], !P1 ;  /* 0x232000800615bfae */ /* 0x0001e2000c901d66 */
[----:B------:R-:W-:Y:S01]  /*16410*/  IMAD.MOV.U32 R5, RZ, RZ, R14 ;  /* 0x000000ffff057224 */ /* 0x000fe200078e000e */
[----:B------:R-:W-:Y:S06]  /*16420*/  BRA `(.L_x_5242) ;  /* 0xffffffcc00207947 */ /* 0x000fec000383ffff */
.L_x_5185:
[----:B--2---:R-:W-:-:S04]  /*16430*/  IMAD.U32 R3, RZ, RZ, UR40 ;  /* 0x00000028ff037e24 */ /* 0x004fc8000f8e00ff */
[----:B------:R2:W3:Y:S03]  /*16440*/  SYNCS.PHASECHK.TRANS64.TRYWAIT P0, [R3+URZ+0x33420], R0 ;  /* 0x03342000030075a7 */ /* 0x0004e6000800017f */
[----:B---3--:R-:W-:Y:S05]  /*16450*/  @!P0 NANOSLEEP.SYNCS 0x989680 ;  /* 0x009896800000895d */ /* 0x008fea0003900000 */
[----:B------:R-:W3:Y:S02]  /*16460*/  @!P0 SYNCS.PHASECHK.TRANS64 P0, [R3+URZ+0x33420], R0 ;  /* 0x03342000030085a7 */ /* 0x000ee4000800007f */
[----:B---3--:R-:W-:Y:S05]  /*16470*/  @!P0 BRA `(.L_x_5185) ;  /* 0xfffffffc00ec8947 */ /* 0x008fea000383ffff */
[----:B------:R-:W-:Y:S05]  /*16480*/  BRA `(.L_x_5243) ;  /* 0xffffffcc00707947 */ /* 0x000fea000383ffff */
.L_x_5190:
[----:B0-----:R0:W1:Y:S02]  /*16490*/  SYNCS.PHASECHK.TRANS64.TRYWAIT P0, [R6+URZ+0x33480], R5 ;  /* 0x03348005060075a7 */ /* 0x001064000800017f */
[----:B-1----:R-:W-:Y:S05]  /*164a0*/  @!P0 NANOSLEEP.SYNCS 0x989680 ;  /* 0x009896800000895d */ /* 0x002fea0003900000 */
[----:B------:R-:W1:Y:S02]  /*164b0*/  @!P0 SYNCS.PHASECHK.TRANS64 P0, [R6+URZ+0x33480], R5 ;  /* 0x03348005060085a7 */ /* 0x000e64000800007f */
[----:B-1----:R-:W-:Y:S05]  /*164c0*/  @!P0 BRA `(.L_x_5190) ;  /* 0xfffffffc00f08947 */ /* 0x002fea000383ffff */
[----:B------:R-:W-:Y:S05]  /*164d0*/  BRA `(.L_x_5244) ;  /* 0xffffffd000287947 */ /* 0x000fea000383ffff */
.L_x_5196:
[----:B-1----:R1:W3:Y:S02]  /*164e0*/  SYNCS.PHASECHK.TRANS64.TRYWAIT P0, [R6+URZ+0x33440], R5 ;  /* 0x03344005060075a7 */ /* 0x0022e4000800017f */
[----:B---3--:R-:W-:Y:S05]  /*164f0*/  @!P0 NANOSLEEP.SYNCS 0x989680 ;  /* 0x009896800000895d */ /* 0x008fea0003900000 */
[----:B------:R-:W3:Y:S02]  /*16500*/  @!P0 SYNCS.PHASECHK.TRANS64 P0, [R6+URZ+0x33440], R5 ;  /* 0x03344005060085a7 */ /* 0x000ee4000800007f */
[----:B---3--:R-:W-:Y:S05]  /*16510*/  @!P0 BRA `(.L_x_5196) ;  /* 0xfffffffc00f08947 */ /* 0x008fea000383ffff */
[----:B------:R-:W-:Y:S05]  /*16520*/  BRA `(.L_x_5245) ;  /* 0xffffffd400147947 */ /* 0x000fea000383ffff */
.L_x_5203:
[----:B0-----:R0:W1:Y:S02]  /*16530*/  SYNCS.PHASECHK.TRANS64.TRYWAIT P0, [R3+URZ+0x33470], R4 ;  /* 0x03347004030075a7 */ /* 0x001064000800017f */
[----:B-1----:R-:W-:Y:S05]  /*16540*/  @!P0 NANOSLEEP.SYNCS 0x989680 ;  /* 0x009896800000895d */ /* 0x002fea0003900000 */
[----:B------:R-:W1:Y:S02]  /*16550*/  @!P0 SYNCS.PHASECHK.TRANS64 P0, [R3+URZ+0x33470], R4 ;  /* 0x03347004030085a7 */ /* 0x000e64000800007f */
[----:B-1----:R-:W-:Y:S05]  /*16560*/  @!P0 BRA `(.L_x_5203) ;  /* 0xfffffffc00f08947 */ /* 0x002fea000383ffff */
[----:B------:R-:W-:Y:S05]  /*16570*/  BRA `(.L_x_5246) ;  /* 0xffffffd800147947 */ /* 0x000fea000383ffff */
.L_x_5205:
[----:B0-----:R0:W1:Y:S02]  /*16580*/  SYNCS.PHASECHK.TRANS64.TRYWAIT P0, [R3+URZ+0x33460], R4 ;  /* 0x03346004030075a7 */ /* 0x001064000800017f */
[----:B-1----:R-:W-:Y:S05]  /*16590*/  @!P0 NANOSLEEP.SYNCS 0x989680 ;  /* 0x009896800000895d */ /* 0x002fea0003900000 */
[----:B------:R-:W1:Y:S02]  /*165a0*/  @!P0 SYNCS.PHASECHK.TRANS64 P0, [R3+URZ+0x33460], R4 ;  /* 0x03346004030085a7 */ /* 0x000e64000800007f */
[----:B-1----:R-:W-:Y:S05]  /*165b0*/  @!P0 BRA `(.L_x_5205) ;  /* 0xfffffffc00f08947 */ /* 0x002fea000383ffff */
[----:B------:R-:W-:Y:S05]  /*165c0*/  BRA `(.L_x_5247) ;  /* 0xffffffd800187947 */ /* 0x000fea000383ffff */
.L_x_5211:
[----:B--2---:R2:W3:Y:S02]  /*165d0*/  SYNCS.PHASECHK.TRANS64.TRYWAIT P0, [R0+URZ+0x33470], R3 ;  /* 0x03347003000075a7 */ /* 0x0044e4000800017f */
[----:B---3--:R-:W-:Y:S05]  /*165e0*/  @!P0 NANOSLEEP.SYNCS 0x989680 ;  /* 0x009896800000895d */ /* 0x008fea0003900000 */
[----:B------:R-:W3:Y:S02]  /*165f0*/  @!P0 SYNCS.PHASECHK.TRANS64 P0, [R0+URZ+0x33470], R3 ;  /* 0x03347003000085a7 */ /* 0x000ee4000800007f */
[----:B---3--:R-:W-:Y:S05]  /*16600*/  @!P0 BRA `(.L_x_5211) ;  /* 0xfffffffc00f08947 */ /* 0x008fea000383ffff */
[----:B------:R-:W-:Y:S05]  /*16610*/  BRA `(.L_x_5248) ;  /* 0xffffffe400287947 */ /* 0x000fea000383ffff */
.L_x_5213:
[----:B--2---:R2:W3:Y:S02]  /*16620*/  SYNCS.PHASECHK.TRANS64.TRYWAIT P0, [R0+URZ+0x33460], R3 ;  /* 0x03346003000075a7 */ /* 0x0044e4000800017f */
[----:B---3--:R-:W-:Y:S05]  /*16630*/  @!P0 NANOSLEEP.SYNCS 0x989680 ;  /* 0x009896800000895d */ /* 0x008fea0003900000 */
[----:B------:R-:W3:Y:S02]  /*16640*/  @!P0 SYNCS.PHASECHK.TRANS64 P0, [R0+URZ+0x33460], R3 ;  /* 0x03346003000085a7 */ /* 0x000ee4000800007f */
[----:B---3--:R-:W-:Y:S05]  /*16650*/  @!P0 BRA `(.L_x_5213) ;  /* 0xfffffffc00f08947 */ /* 0x008fea000383ffff */
[----:B------:R-:W-:Y:S05]  /*16660*/  BRA `(.L_x_5249) ;  /* 0xffffffe400307947 */ /* 0x000fea000383ffff */
.L_x_5215:
[----:B-1----:R1:W2:Y:S02]  /*16670*/  SYNCS.PHASECHK.TRANS64.TRYWAIT P0, [R6+URZ+0x33420], R3 ;  /* 0x03342003060075a7 */ /* 0x0022a4000800017f */
[----:B--2---:R-:W-:Y:S05]  /*16680*/  @!P0 NANOSLEEP.SYNCS 0x989680 ;  /* 0x009896800000895d */ /* 0x004fea0003900000 */
[----:B------:R-:W2:Y:S02]  /*16690*/  @!P0 SYNCS.PHASECHK.TRANS64 P0, [R6+URZ+0x33420], R3 ;  /* 0x03342003060085a7 */ /* 0x000ea4000800007f */
[----:B--2---:R-:W-:Y:S05]  /*166a0*/  @!P0 BRA `(.L_x_5215) ;  /* 0xfffffffc00f08947 */ /* 0x004fea000383ffff */
[----:B------:R-:W-:Y:S05]  /*166b0*/  BRA `(.L_x_5250) ;  /* 0xfffffff0001c7947 */ /* 0x000fea000383ffff */
.L_x_5217:
[----:B0-----:R0:W1:Y:S02]  /*166c0*/  SYNCS.PHASECHK.TRANS64.TRYWAIT P1, [R7+URZ], R4 ;  /* 0x00000004070075a7 */ /* 0x001064000802017f */
[----:B-1----:R-:W-:Y:S05]  /*166d0*/  @!P1 NANOSLEEP.SYNCS 0x989680 ;  /* 0x009896800000995d */ /* 0x002fea0003900000 */
[----:B------:R-:W1:Y:S02]  /*166e0*/  @!P1 SYNCS.PHASECHK.TRANS64 P1, [R7+URZ], R4 ;  /* 0x00000004070095a7 */ /* 0x000e64000802007f */
[----:B-1----:R-:W-:Y:S05]  /*166f0*/  @!P1 BRA `(.L_x_5217) ;  /* 0xfffffffc00f09947 */ /* 0x002fea000383ffff */
[----:B------:R-:W-:Y:S05]  /*16700*/  BRA `(.L_x_5251) ;  /* 0xfffffff0006c7947 */ /* 0x000fea000383ffff */
.L_x_5218:
[----:B-1----:R1:W2:Y:S02]  /*16710*/  SYNCS.PHASECHK.TRANS64.TRYWAIT P1, [R5+URZ], R0 ;  /* 0x00000000050075a7 */ /* 0x0022a4000802017f */
[----:B--2---:R-:W-:Y:S05]  /*16720*/  @!P1 NANOSLEEP.SYNCS 0x989680 ;  /* 0x009896800000995d */ /* 0x004fea0003900000 */
[----:B------:R-:W2:Y:S02]  /*16730*/  @!P1 SYNCS.PHASECHK.TRANS64 P1, [R5+URZ], R0 ;  /* 0x00000000050095a7 */ /* 0x000ea4000802007f */
[----:B--2---:R-:W-:Y:S05]  /*16740*/  @!P1 BRA `(.L_x_5218) ;  /* 0xfffffffc00f09947 */ /* 0x004fea000383ffff */
[----:B------:R-:W-:Y:S05]  /*16750*/  BRA `(.L_x_5252) ;  /* 0xfffffff000607947 */ /* 0x000fea000383ffff */
.L_x_5220:
[----:B-1----:R1:W2:Y:S02]  /*16760*/  SYNCS.PHASECHK.TRANS64.TRYWAIT P1, [R5+URZ+0x33460], R4 ;  /* 0x03346004050075a7 */ /* 0x0022a4000802017f */
[----:B--2---:R-:W-:Y:S05]  /*16770*/  @!P1 NANOSLEEP.SYNCS 0x989680 ;  /* 0x009896800000995d */ /* 0x004fea0003900000 */
[----:B------:R-:W2:Y:S02]  /*16780*/  @!P1 SYNCS.PHASECHK.TRANS64 P1, [R5+URZ+0x33460], R4 ;  /* 0x03346004050095a7 */ /* 0x000ea4000802007f */
[----:B--2---:R-:W-:Y:S05]  /*16790*/  @!P1 BRA `(.L_x_5220) ;  /* 0xfffffffc00f09947 */ /* 0x004fea000383ffff */
[----:B------:R-:W-:Y:S05]  /*167a0*/  BRA `(.L_x_5253) ;  /* 0xfffffff000607947 */ /* 0x000fea000383ffff */
.L_x_5222:
[----:B--2---:R2:W3:Y:S02]  /*167b0*/  SYNCS.PHASECHK.TRANS64.TRYWAIT P1, [R3+URZ+0x33460], R0 ;  /* 0x03346000030075a7 */ /* 0x0044e4000802017f */
[----:B---3--:R-:W-:Y:S05]  /*167c0*/  @!P1 NANOSLEEP.SYNCS 0x989680 ;  /* 0x009896800000995d */ /* 0x008fea0003900000 */
[----:B------:R-:W3:Y:S02]  /*167d0*/  @!P1 SYNCS.PHASECHK.TRANS64 P1, [R3+URZ+0x33460], R0 ;  /* 0x03346000030095a7 */ /* 0x000ee4000802007f */
[----:B---3--:R-:W-:Y:S05]  /*167e0*/  @!P1 BRA `(.L_x_5222) ;  /* 0xfffffffc00f09947 */ /* 0x008fea000383ffff */
[----:B------:R-:W-:Y:S05]  /*167f0*/  BRA `(.L_x_5254) ;  /* 0xfffffff000607947 */ /* 0x000fea000383ffff */
.L_x_5224:
[----:B---3--:R3:W4:Y:S02]  /*16800*/  SYNCS.PHASECHK.TRANS64.TRYWAIT P0, [R5+URZ+0x33480], R4 ;  /* 0x03348004050075a7 */ /* 0x008724000800017f */
[----:B----4-:R-:W-:Y:S05]  /*16810*/  @!P0 NANOSLEEP.SYNCS 0x989680 ;  /* 0x009896800000895d */ /* 0x010fea0003900000 */
[----:B------:R-:W4:Y:S02]  /*16820*/  @!P0 SYNCS.PHASECHK.TRANS64 P0, [R5+URZ+0x33480], R4 ;  /* 0x03348004050085a7 */ /* 0x000f24000800007f */
[----:B----4-:R-:W-:Y:S05]  /*16830*/  @!P0 BRA `(.L_x_5224) ;  /* 0xfffffffc00f08947 */ /* 0x010fea000383ffff */
[----:B------:R-:W-:Y:S05]  /*16840*/  BRA `(.L_x_5225) ;  /* 0xfffffff0005c7947 */ /* 0x000fea000383ffff */
.L_x_5255:
        /* <DEDUP_REMOVED lines=11> */
.L_x_13353:


//--------------------- .text._ZN7cutlass13device_kernelIN5flash11enable_sm90INS1_16FlashAttnFwdSm90INS1_25CollectiveMainloopFwdSm90ILi2EN4cute5tupleIJNS5_1CILi1EEES8_S8_EEENS6_IJNS7_ILi128EEENS7_ILi160EEENS7_ILi192EEEEEELi192ENS_12float_e4m3_tEfNS_4arch4Sm90ELb1ELb0ELb1ELb1ELb0ELb0ELb0ELb1ELb1ELb1ELb1ELb0EEENS1_21CollectiveEpilogueFwdINS6_IJSA_SC_SB_EEES9_NS_10bfloat16_tESG_Li256ELb1ELb1ELb1ELb1EEENS1_36VarlenDynamicPersistentTileSchedulerILi128ELi160ELi256ELi128ELb1ELb1ELb1ELb1ELb1ELb1EEEEEEEEEvNT_6ParamsE --------------------------
	.section	.text._ZN7cutlass13device_kernelIN5flash11enable_sm90INS1_16FlashAttnFwdSm90INS1_25CollectiveMainloopFwdSm90ILi2EN4cute5tupleIJNS5_1CILi1EEES8_S8_EEENS6_IJNS7_ILi128EEENS7_ILi160EEENS7_ILi192EEEEEELi192ENS_12float_e4m3_tEfNS_4arch4Sm90ELb1ELb0ELb1ELb1ELb0ELb0ELb0ELb1ELb1ELb1ELb1ELb0EEENS1_21CollectiveEpilogueFwdINS6_IJSA_SC_SB_EEES9_NS_10bfloat16_tESG_Li256ELb1ELb1ELb1ELb1EEENS1_36VarlenDynamicPersistentTileSchedulerILi128ELi160ELi256ELi128ELb1ELb1ELb1ELb1ELb1ELb1EEEEEEEEEvNT_6ParamsE,"ax",@progbits
	.align	128
.text._ZN7cutlass13device_kernelIN5flash11enable_sm90INS1_16FlashAttnFwdSm90INS1_25CollectiveMainloopFwdSm90ILi2EN4cute5tupleIJNS5_1CILi1EEES8_S8_EEENS6_IJNS7_ILi128EEENS7_ILi160EEENS7_ILi192EEEEEELi192ENS_12float_e4m3_tEfNS_4arch4Sm90ELb1ELb0ELb1ELb1ELb0ELb0ELb0ELb1ELb1ELb1ELb1ELb0EEENS1_21CollectiveEpilogueFwdINS6_IJSA_SC_SB_EEES9_NS_10bfloat16_tESG_Li256ELb1ELb1ELb1ELb1EEENS1_36VarlenDynamicPersistentTileSchedulerILi128ELi160ELi256ELi128ELb1ELb1ELb1ELb1ELb1ELb1EEEEEEEEEvNT_6ParamsE:
        .type           _ZN7cutlass13device_kernelIN5flash11enable_sm90INS1_16FlashAttnFwdSm90INS1_25CollectiveMainloopFwdSm90ILi2EN4cute5tupleIJNS5_1CILi1EEES8_S8_EEENS6_IJNS7_ILi128EEENS7_ILi160EEENS7_ILi192EEEEEELi192ENS_12float_e4m3_tEfNS_4arch4Sm90ELb1ELb0ELb1ELb1ELb0ELb0ELb0ELb1ELb1ELb1ELb1ELb0EEENS1_21CollectiveEpilogueFwdINS6_IJSA_SC_SB_EEES9_NS_10bfloat16_tESG_Li256ELb1ELb1ELb1ELb1EEENS1_36VarlenDynamicPersistentTileSchedulerILi128ELi160ELi256ELi128ELb1ELb1ELb1ELb1ELb1ELb1EEEEEEEEEvNT_6ParamsE,@function
        .size           _ZN7cutlass13device_kernelIN5flash11enable_sm90INS1_16FlashAttnFwdSm90INS1_25CollectiveMainloopFwdSm90ILi2EN4cute5tupleIJNS5_1CILi1EEES8_S8_EEENS6_IJNS7_ILi128EEENS7_ILi160EEENS7_ILi192EEEEEELi192ENS_12float_e4m3_tEfNS_4arch4Sm90ELb1ELb0ELb1ELb1ELb0ELb0ELb0ELb1ELb1ELb1ELb1ELb0EEENS1_21CollectiveEpilogueFwdINS6_IJSA_SC_SB_EEES9_NS_10bfloat16_tESG_Li256ELb1ELb1ELb1ELb1EEENS1_36VarlenDynamicPersistentTileSchedulerILi128ELi160ELi256ELi128ELb1ELb1ELb1ELb1ELb1ELb1EEEEEEEEEvNT_6ParamsE,(.L_x_13354 - _ZN7cutlass13device_kernelIN5flash11enable_sm90INS1_16FlashAttnFwdSm90INS1_25CollectiveMainloopFwdSm90ILi2EN4cute5tupleIJNS5_1CILi1EEES8_S8_EEENS6_IJNS7_ILi128EEENS7_ILi160EEENS7_ILi192EEEEEELi192ENS_12float_e4m3_tEfNS_4arch4Sm90ELb1ELb0ELb1ELb1ELb0ELb0ELb0ELb1ELb1ELb1ELb1ELb0EEENS1_21CollectiveEpilogueFwdINS6_IJSA_SC_SB_EEES9_NS_10bfloat16_tESG_Li256ELb1ELb1ELb1ELb1EEENS1_36VarlenDynamicPersistentTileSchedulerILi128ELi160ELi256ELi128ELb1ELb1ELb1ELb1ELb1ELb1EEEEEEEEEvNT_6ParamsE)
        .other          _ZN7cutlass13device_kernelIN5flash11enable_sm90INS1_16FlashAttnFwdSm90INS1_25CollectiveMainloopFwdSm90ILi2EN4cute5tupleIJNS5_1CILi1EEES8_S8_EEENS6_IJNS7_ILi128EEENS7_ILi160EEENS7_ILi192EEEEEELi192ENS_12float_e4m3_tEfNS_4arch4Sm90ELb1ELb0ELb1ELb1ELb0ELb0ELb0ELb1ELb1ELb1ELb1ELb0EEENS1_21CollectiveEpilogueFwdINS6_IJSA_SC_SB_EEES9_NS_10bfloat16_tESG_Li256ELb1ELb1ELb1ELb1EEENS1_36VarlenDynamicPersistentTileSchedulerILi128ELi160ELi256ELi128ELb1ELb1ELb1ELb1ELb1ELb1EEEEEEEEEvNT_6ParamsE,@"STO_CUDA_ENTRY STV_DEFAULT"
_ZN7cutlass13device_kernelIN5flash11enable_sm90INS1_16FlashAttnFwdSm90INS1_25CollectiveMainloopFwdSm90ILi2EN4cute5tupleIJNS5_1CILi1EEES8_S8_EEENS6_IJNS7_ILi128EEENS7_ILi160EEENS7_ILi192EEEEEELi192ENS_12float_e4m3_tEfNS_4arch4Sm90ELb1ELb0ELb1ELb1ELb0ELb0ELb0ELb1ELb1ELb1ELb1ELb0EEENS1_21CollectiveEpilogueFwdINS6_IJSA_SC_SB_EEES9_NS_10bfloat16_tESG_Li256ELb1ELb1ELb1ELb1EEENS1_36VarlenDynamicPersistentTileSchedulerILi128ELi160ELi256ELi128ELb1ELb1ELb1ELb1ELb1ELb1EEEEEEEEEvNT_6ParamsE:
        /* <DEDUP_REMOVED lines=18> */
.L_x_5257:
[----:B------:R-:W-:Y:S05]  /*0120*/  BSYNC B0 ;  /* 0x0000000000007941 */ /* 0x000fea0003800000 */
.L_x_5256:
        /* <DEDUP_REMOVED lines=41> */
.L_x_5258:
        /* <DEDUP_REMOVED lines=22> */
.L_x_5259:
        /* <DEDUP_REMOVED lines=18> */
.L_x_5260:
        /* <DEDUP_REMOVED lines=22> */
.L_x_5261:
        /* <DEDUP_REMOVED lines=22> */
.L_x_5262:
[----:B------:R-:W-:Y:S01]  /*0900*/  PLOP3.LUT P0, PT, PT, PT, UP0, 0x80, 0x0 ;  /* 0x000000000000781c */ /* 0x000fe20003f0f008 */
[----:B------:R-:W-:Y:S01]  /*0910*/  UMOV UR38, 0x1 ;  /* 0x0000000100267882 */ /* 0x000fe20000000000 */
[----:B------:R-:W-:Y:S01]  /*0920*/  NOP ;  /* 0x0000000000007918 */ /* 0x000fe20000000000 */
[----:B------:R-:W-:Y:S01]  /*0930*/  USEL UR38, UR38, 0x2, !UP0 ;  /* 0x0000000226267887 */ /* 0x000fe2000c000000 */
[----:B------:R-:W-:Y:S01]  /*0940*/  ULDC.64 UR54, c[0x0][0x208] ;  /* 0x0000820000367ab9 */ /* 0x000fe20000000a00 */
[----:B012-4-:R-:W-:Y:S08]  /*0950*/  BAR.SYNC.DEFER_BLOCKING 0x0 ;  /* 0x0000000000007b1d */ /* 0x017ff00000010000 */
[----:B------:R-:W-:Y:S05]  /*0960*/  @!P0 BRA `(.L_x_5263) ;  /* 0x0000013000908947 */ /* 0x000fea0003800000 */
.L_x_5264:
        /* <DEDUP_REMOVED lines=39> */
[----:B------:R-:W-:Y:S02]  /*0be0*/  LEA.HI R7, R8, R237, RZ, 0x2 ;  /* 0x000000ed08077211 */ /* 0x000fe400078f10ff */
[----:B------:R-:W-:Y:S02]  /*0bf0*/  LOP3.LUT R5, R5, 0xfffffc00, RZ, 0xc0, !PT ;  /* 0xfffffc0005057812 */ /* 0x000fe400078ec0ff */
[--C-:B------:R-:W-:Y:S02]  /*0c00*/  SHF.R.S32.HI R9, RZ, 0x2, R7.reuse ;  /* 0x00000002ff097819 */ /* 0x100fe40000011407 */
[----:B------:R-:W-:Y:S01]  /*0c10*/  SHF.R.S32.HI R10, RZ, 0x1f, R7 ;  /* 0x0000001fff0a7819 */ /* 0x000fe20000011407 */
[----:B------:R-:W-:Y:S01]  /*0c20*/  IMAD R4, R4, 0x40, R5 ;  /* 0x0000004004047824 */ /* 0x000fe200078e0205 */
[----:B------:R-:W-:-:S02]  /*0c30*/  LOP3.LUT R3, R3, 0x1ffffffe, RZ, 0xc0, !PT ;  /* 0x1ffffffe03037812 */ /* 0x000fc400078ec0ff */
[----:B------:R-:W-:Y:S02]  /*0c40*/  LEA.HI R10, R10, R9, RZ, 0x3 ;  /* 0x000000090a0a7211 */ /* 0x000fe400078f18ff */
[----:B------:R-:W-:Y:S01]  /*0c50*/  LEA.HI R8, R8, R237, RZ, 0x5 ;  /* 0x000000ed08087211 */ /* 0x000fe200078f28ff */
[----:B------:R-:W-:Y:S01]  /*0c60*/  IMAD.IADD R3, R6, 0x1, -R3 ;  /* 0x0000000106037824 */ /* 0x000fe200078e0a03 */
[----:B------:R-:W-:Y:S02]  /*0c70*/  LOP3.LUT R10, R10, 0xfffffff8, RZ, 0xc0, !PT ;  /* 0xfffffff80a0a7812 */ /* 0x000fe400078ec0ff */
[----:B------:R-:W-:Y:S01]  /*0c80*/  LEA.HI R2, R2, R13, RZ, 0x1 ;  /* 0x0000000d02027211 */ /* 0x000fe200078f08ff */
[----:B------:R-:W-:Y:S01]  /*0c90*/  IMAD R3, R3, 0x8, R4 ;  /* 0x0000000803037824 */ /* 0x000fe200078e0204 */
[----:B------:R-:W-:Y:S01]  /*0ca0*/  SHF.R.S32.HI R8, RZ, 0x5, R8 ;  /* 0x00000005ff087819 */ /* 0x000fe20000011408 */
[----:B------:R-:W-:Y:S01]  /*0cb0*/  IMAD.IADD R9, R9, 0x1, -R10 ;  /* 0x0000000109097824 */ /* 0x000fe200078e0a0a */
[----:B------:R-:W-:-:S02]  /*0cc0*/  LOP3.LUT R2, R2, 0x3fffffe, RZ, 0xc0, !PT ;  /* 0x03fffffe02027812 */ /* 0x000fc400078ec0ff */
[-C--:B------:R-:W-:Y:S01]  /*0cd0*/  LEA.HI R11, R0, R12.reuse, RZ, 0x2 ;  /* 0x0000000c000b7211 */ /* 0x080fe200078f10ff */
[----:B------:R-:W-:Y:S01]  /*0ce0*/  IMAD R9, R8, 0x10, R9 ;  /* 0x0000001008097824 */ /* 0x000fe200078e0209 */
[----:B------:R0:W-:Y:S01]  /*0cf0*/  STL [R1+0x40], R3 ;  /* 0x0000400301007387 */ /* 0x0001e20000100800 */
[----:B------:R-:W-:Y:S01]  /*0d00*/  IMAD.IADD R2, R13, 0x1, -R2 ;  /* 0x000000010d027824 */ /* 0x000fe200078e0a02 */
[----:B------:R-:W-:Y:S02]  /*0d10*/  LOP3.LUT R11, R11, 0xfffffffc, RZ, 0xc0, !PT ;  /* 0xfffffffc0b0b7812 */ /* 0x000fe400078ec0ff */
[----:B------:R-:W-:Y:S02]  /*0d20*/  LOP3.LUT R6, R7, 0x7ffffffc, RZ, 0xc0, !PT ;  /* 0x7ffffffc07067812 */ /* 0x000fe400078ec0ff */
[----:B------:R-:W-:Y:S01]  /*0d30*/  LEA.HI R0, R0, R12, RZ, 0x3 ;  /* 0x0000000c00007211 */ /* 0x000fe200078f18ff */
[----:B------:R-:W-:Y:S02]  /*0d40*/  IMAD.IADD R11, R12, 0x1, -R11 ;  /* 0x000000010c0b7824 */ /* 0x000fe400078e0a0b */
[----:B------:R-:W-:Y:S01]  /*0d50*/  IMAD.IADD R6, R237, 0x1, -R6 ;  /* 0x00000001ed067824 */ /* 0x000fe200078e0a06 */
[----:B------:R-:W-:Y:S01]  /*0d60*/  LOP3.LUT R18, R0, 0xfffffff8, RZ, 0xc0, !PT ;  /* 0xfffffff800127812 */ /* 0x000fe200078ec0ff */
[----:B0-----:R-:W-:Y:S01]  /*0d70*/  IMAD R3, R2, 0x40, R9 ;  /* 0x0000004002037824 */ /* 0x001fe200078e0209 */
[----:B------:R-:W-:Y:S01]  /*0d80*/  LEA.HI R5, R11, R11, RZ, 0x1 ;  /* 0x0000000b0b057211 */ /* 0x000fe200078f08ff */
[----:B------:R-:W-:Y:S01]  /*0d90*/  IMAD.SHL.U32 R16, R6, 0x2, RZ ;  /* 0x0000000206107824 */ /* 0x000fe200078e00ff */
[----:B------:R-:W-:Y:S01]  /*0da0*/  SHF.R.S32.HI R236, RZ, 0x3, R0 ;  /* 0x00000003ffec7819 */ /* 0x000fe20000011400 */
[----:B------:R-:W-:Y:S01]  /*0db0*/  IMAD.IADD R18, R12, 0x1, -R18 ;  /* 0x000000010c127824 */ /* 0x000fe200078e0a12 */
[----:B------:R0:W-:Y:S01]  /*0dc0*/  STL [R1+0x3c], R3 ;  /* 0x00003c0301007387 */ /* 0x0001e20000100800 */
[C---:B------:R-:W-:Y:S01]  /*0dd0*/  VIADD R235, R16.reuse, 0x8 ;  /* 0x0000000810eb7836 */ /* 0x040fe20000000000 */
[----:B------:R-:W-:Y:S01]  /*0de0*/  LOP3.LUT R4, R5, 0x1ffffffe, RZ, 0xc0, !PT ;  /* 0x1ffffffe05047812 */ /* 0x000fe200078ec0ff */
[----:B------:R-:W-:-:S02]  /*0df0*/  VIADD R234, R16, 0x10 ;  /* 0x0000001010ea7836 */ /* 0x000fc40000000000 */
        /* <DEDUP_REMOVED lines=34> */
[----:B------:R-:W-:-:S02]  /*1020*/  VIADD R19, R16, 0x40 ;  /* 0x0000004010137836 */ /* 0x000fc40000000000 */
[----:B0-----:R-:W-:-:S07]  /*1030*/  IMAD R17, R4, 0x8, R3 ;  /* 0x0000000804117824 */ /* 0x001fce00078e0203 */
.L_x_5325:
[----:B------:R-:W-:Y:S01]  /*1040*/  ULDC.64 UR8, c[0x0][0xc88] ;  /* 0x0003220000087ab9 */ /* 0x000fe20000000a00 */
[----:B------:R-:W-:Y:S01]  /*1050*/  ULDC.64 UR10, c[0x0][0xa18] ;  /* 0x00028600000a7ab9 */ /* 0x000fe20000000a00 */
[----:B------:R-:W-:Y:S02]  /*1060*/  UIMAD.WIDE UR8, UR7, 0x4, UR8 ;  /* 0x00000004070878a5 */ /* 0x000fe4000f8e0208 */
[----:B------:R-:W-:Y:S02]  /*1070*/  UISETP.NE.U32.AND UP1, UPT, UR10, URZ, UPT ;  /* 0x0000003f0a00728c */ /* 0x000fe4000bf25070 */
[----:B------:R-:W-:Y:S02]  /*1080*/  ULOP3.LUT UR4, UR6, 0xff000000, URZ, 0xc0, !UPT ;  /* 0xff00000006047892 */ /* 0x000fe4000f8ec03f */
[----:B0-2---:R-:W-:Y:S01]  /*1090*/  IMAD.U32 R2, RZ, RZ, UR8 ;  /* 0x00000008ff027e24 */ /* 0x005fe2000f8e00ff */
[----:B------:R-:W-:Y:S01]  /*10a0*/  ULDC UR7, c[0x0][0x424] ;  /* 0x0001090000077ab9 */ /* 0x000fe20000000800 */
        /* <DEDUP_REMOVED lines=22> */
[----:B---3--:R-:W3:Y:S01]  /*1210*/  @P2 LDG.E R4, desc[UR54][R4.64] ;  /* 0x0000003604042981 */ /* 0x008ee2000c1e1900 */
        /* <DEDUP_REMOVED lines=14> */
[----:B-1--45:R-:W-:-:S14]  /*1300*/  @P2 BRA `(.L_x_5265) ;  /* 0x0000000000342947 */ /* 0x032fdc0003800000 */
        /* <DEDUP_REMOVED lines=13> */
.L_x_5265:
        /* <DEDUP_REMOVED lines=8> */
.L_x_5266:
        /* <DEDUP_REMOVED lines=13> */
.L_x_5267:
        /* <DEDUP_REMOVED lines=13> */
[----:B------:R-:W-:Y:S02]  /*1600*/  UIMAD.WIDE UR4, UR4, 0x66666667, URZ ;  /* 0x66666667040478a5 */ /* 0x000fe4000f8e023f */
[----:B------:R-:W-:-:S02]  /*1610*/  UIADD3 UR6, UR7, UR6, URZ ;  /* 0x0000000607067290 */ /* 0x000fc4000fffe03f */
[----:B------:R-:W-:Y:S02]  /*1620*/  USHF.R.U32.HI UR4, URZ, 0x1f, UR5 ;  /* 0x0000001f3f047899 */ /* 0x000fe40008011605 */
[----:B------:R-:W-:Y:S02]  /*1630*/  UIMAD.WIDE UR6, UR6, 0x66666667, URZ ;  /* 0x66666667060678a5 */ /* 0x000fe4000f8e023f */
[----:B------:R-:W-:Y:S02]  /*1640*/  ULEA.HI.SX32 UR4, UR5, UR4, 0x1a ;  /* 0x0000000405047291 */ /* 0x000fe4000f8fd23f */
[----:B------:R-:W-:-:S04]  /*1650*/  USHF.R.U32.HI UR6, URZ, 0x1f, UR7 ;  /* 0x0000001f3f067899 */ /* 0x000fc80008011607 */
[----:B------:R-:W-:-:S04]  /*1660*/  ULEA.HI.SX32 UR6, UR7, UR6, 0x1a ;  /* 0x0000000607067291 */ /* 0x000fc8000f8fd23f */
[----:B------:R-:W-:-:S04]  /*1670*/  UISETP.LT.AND UP0, UPT, UR4, UR6, UPT ;  /* 0x000000060400728c */ /* 0x000fc8000bf01270 */
[----:B------:R-:W-:-:S03]  /*1680*/  USEL UR9, UR4, UR6, UP0 ;  /* 0x0000000604097287 */ /* 0x000fc60008000000 */
[----:B------:R-:W-:Y:S01]  /*1690*/  UMOV UR4, URZ ;  /* 0x0000003f00047c82 */ /* 0x000fe20008000000 */
        /* <DEDUP_REMOVED lines=39> */
.L_x_5268:
        /* <DEDUP_REMOVED lines=24> */
[----:B------:R-:W-:Y:S01]  /*1a90*/  CS2R R60, SRZ ;  /* 0x00000000003c7805 */ /* 0x000fe2000001ff00 */
[----:B------:R-:W-:Y:S01]  /*1aa0*/  UISETP.GT.AND UP0, UPT, UR56, UR39, UPT ;  /* 0x000000273800728c */ /* 0x000fe2000bf04270 */
[----:B------:R-:W-:Y:S02]  /*1ab0*/  CS2R R128, SRZ ;  /* 0x0000000000807805 */ /* 0x000fe4000001ff00 */
[----:B------:R-:W-:Y:S01]  /*1ac0*/  CS2R R24, SRZ ;  /* 0x0000000000187805 */ /* 0x000fe2000001ff00 */
[----:B------:R-:W-:Y:S01]  /*1ad0*/  IMAD.MOV.U32 R143, RZ, RZ, RZ ;  /* 0x000000ffff8f7224 */ /* 0x000fe200078e00ff */
[----:B------:R-:W-:Y:S01]  /*1ae0*/  CS2R R20, SRZ ;  /* 0x0000000000147805 */ /* 0x000fe2000001ff00 */
[----:B------:R-:W-:Y:S01]  /*1af0*/  IMAD.MOV.U32 R145, RZ, RZ, RZ ;  /* 0x000000ffff917224 */ /* 0x000fe200078e00ff */
[----:B------:R-:W-:Y:S01]  /*1b00*/  PLOP3.LUT P1, PT, PT, PT, UP0, 0x80, 0x0 ;  /* 0x000000000000781c */ /* 0x000fe20003f2f008 */
        /* <DEDUP_REMOVED lines=77> */
.L_x_5270:
        /* <DEDUP_REMOVED lines=42> */
.L_x_5426:
[----:B------:R-:W-:Y:S05]  /*2280*/  @!P1 BRA `(.L_x_5272) ;  /* 0x0000000000049947 */ /* 0x000fea0003800000 */
[----:B------:R-:W-:Y:S01]  /*2290*/  BPT.TRAP 0x1 ;  /* 0x000000040000795c */ /* 0x000fe20000300000 */
.L_x_5272:
[----:B0-----:R-:W-:Y:S02]  /*22a0*/  IMAD.U32 R2, RZ, RZ, UR53 ;  /* 0x00000035ff027e24 */ /* 0x001fe4000f8e00ff */
[----:B------:R-:W-:-:S03]  /*22b0*/  IMAD.U32 R3, RZ, RZ, UR47 ;  /* 0x0000002fff037e24 */ /* 0x000fc6000f8e00ff */
[----:B------:R-:W-:Y:S02]  /*22c0*/  LEA R2, R2, UR41, 0x3 ;  /* 0x0000002902027c11 */ /* 0x000fe4000f8e18ff */
[----:B------:R-:W-:-:S04]  /*22d0*/  SHF.L.U32 R3, R3, 0x1f, RZ ;  /* 0x0000001f03037819 */ /* 0x000fc800000006ff */
[----:B------:R0:W1:Y:S01]  /*22e0*/  SYNCS.PHASECHK.TRANS64.TRYWAIT P2, [R2+URZ+0x33430], R3 ;  /* 0x03343003020075a7 */ /* 0x000062000804017f */
[----:B------:R-:W-:Y:S05]  /*22f0*/  @!P1 BRA `(.L_x_5273) ;  /* 0x0000000000049947 */ /* 0x000fea0003800000 */
[----:B------:R-:W-:Y:S01]  /*2300*/  BPT.TRAP 0x1 ;  /* 0x000000040000795c */ /* 0x000fe20000300000 */
.L_x_5273:
[----:B------:R-:W2:Y:S02]  /*2310*/  S2R R4, SR_TID.X ;  /* 0x0000000000047919 */ /* 0x000ea40000002100 */
[----:B--2---:R-:W-:Y:S01]  /*2320*/  LOP3.LUT P0, RZ, R4, 0x7f, RZ, 0xc0, !PT ;  /* 0x0000007f04ff7812 */ /* 0x004fe2000780c0ff */
[----:B-1----:R-:W-:-:S12]  /*2330*/  @P2 BRA `(.L_x_5274) ;  /* 0x0000000000082947 */ /* 0x002fd80003800000 */
[----:B------:R-:W1:Y:S02]  /*2340*/  SYNCS.PHASECHK.TRANS64.TRYWAIT P2, [R2+URZ+0x33430], R3 ;  /* 0x03343003020075a7 */ /* 0x000e64000804017f */
[----:B-1----:R-:W-:Y:S05]  /*2350*/  @!P2 BRA `(.L_x_5275) ;  /* 0x0000018800d0a947 */ /* 0x002fea0003800000 */
.L_x_5274:
        /* <DEDUP_REMOVED lines=10> */
[----:B------:R-:W-:Y:S01]  /*2400*/  CS2R R118, SRZ ;  /* 0x0000000000767805 */ /* 0x000fe2000001ff00 */
[----:B------:R-:W-:Y:S01]  /*2410*/  UMOV UR24, UR28 ;  /* 0x0000001c00187c82 */ /* 0x000fe20008000000 */
[----:B------:R-:W-:Y:S01]  /*2420*/  UMOV UR5, UR25 ;  /* 0x0000001900057c82 */ /* 0x000fe20008000000 */
[----:B------:R-:W-:Y:S01]  /*2430*/  ULOP3.LUT UR50, UR4, 0x10000, URZ, 0xfc, !UPT ;  /* 0x0001000004327892 */ /* 0x000fe2000f8efc3f */
[----:B------:R-:W-:-:S02]  /*2440*/  UMOV UR7, 0x80000020 ;  /* 0x8000002000077882 */ /* 0x000fc40000000000 */
[----:B------:R-:W-:Y:S01]  /*2450*/  UMOV UR4, UR24 ;  /* 0x0000001800047c82 */ /* 0x000fe20008000000 */
[----:B------:R-:W-:Y:S01]  /*2460*/  UIMAD UR32, UR53, 0x780, UR50 ;  /* 0x00000780352078a4 */ /* 0x000fe2000f8e0232 */
[----:B------:R-:W-:Y:S01]  /*2470*/  UMOV UR8, UR24 ;  /* 0x0000001800087c82 */ /* 0x000fe20008000000 */
[----:B------:R-:W-:Y:S02]  /*2480*/  UMOV UR9, UR25 ;  /* 0x0000001900097c82 */ /* 0x000fe40008000000 */
[----:B------:R-:W-:Y:S02]  /*2490*/  UIADD3 UR6, UR32, 0x100, URZ ;  /* 0x0000010020067890 */ /* 0x000fe4000fffe03f */
[----:B------:R-:W-:Y:S02]  /*24a0*/  UIADD3 UR10, UR32, 0x180, URZ ;  /* 0x00000180200a7890 */ /* 0x000fe4000fffe03f */
[----:B------:R-:W-:Y:S01]  /*24b0*/  UMOV UR26, UR32 ;  /* 0x00000020001a7c82 */ /* 0x000fe20008000000 */
[----:B------:R-:W-:Y:S01]  /*24c0*/  UMOV UR11, 0x80000020 ;  /* 0x80000020000b7882 */ /* 0x000fe20000000000 */
[----:B------:R-:W-:Y:S01]  /*24d0*/  QGMMA.64x32x32.F32.E4M3.E4M3 R88, gdesc[UR24], RZ, !UPT, gsb0 ;  /* 0x00600000185879f3 */ /* 0x000fe2000c0008ff */
[----:B------:R-:W-:Y:S01]  /*24e0*/  UIADD3 UR26, UR32, 0x80, URZ ;  /* 0x00000080201a7890 */ /* 0x000fe2000fffe03f */
[----:B------:R-:W-:Y:S01]  /*24f0*/  UMOV UR27, 0x80000020 ;  /* 0x80000020001b7882 */ /* 0x000fe20000000000 */
[----:B------:R-:W-:-:S02]  /*2500*/  UIADD3 UR12, UR28, 0x2, URZ ;  /* 0x000000021c0c7890 */ /* 0x000fc4000fffe03f */
[----:B------:R-:W-:Y:S01]  /*2510*/  UIADD3 UR14, UR32, 0x182, URZ ;  /* 0x00000182200e7890 */ /* 0x000fe2000fffe03f */
        /* <DEDUP_REMOVED lines=8> */
[----:B------:R-:W-:Y:S01]  /*25a0*/  UIADD3 UR57, UR56, -0x2, URZ ;  /* 0xfffffffe38397890 */ /* 0x000fe2000fffe03f */
[----:B------:R-:W-:-:S02]  /*25b0*/  WARPGROUP.DEPBAR.LE gsb0, 0x0 ;  /* 0x00008000000079c5 */ /* 0x000fc40000010000 */
        /* <DEDUP_REMOVED lines=53> */
[----:B------:R-:W-:Y:S01]  /*2910*/  UIMAD UR7, UR56, -0xa0, UR51 ;  /* 0xffffff60380778a4 */ /* 0x000fe2000f8e0233 */
        /* <DEDUP_REMOVED lines=30> */
[----:B------:R-:W-:Y:S01]  /*2b00*/  ULDC UR10, c[0x0][0x988] ;  /* 0x00026200000a7ab9 */ /* 0x000fe20000000800 */
[----:B------:R-:W-:Y:S01]  /*2b10*/  UMOV UR11, UR36 ;  /* 0x00000024000b7c82 */ /* 0x000fe20008000000 */
        /* <DEDUP_REMOVED lines=47> */
[----:B------:R-:W-:Y:S02]  /*2e10*/  ULDC UR6, c[0x0][0x448] ;  /* 0x0001120000067ab9 */ /* 0x000fe40000000800 */
[----:B------:R-:W-:-:S06]  /*2e20*/  UISETP.NE.AND UP0, UPT, UR6, 0x1, UPT ;  /* 0x000000010600788c */ /* 0x000fcc000bf05270 */
[----:B------:R-:W-:-:S05]  /*2e30*/  PLOP3.LUT P2, PT, PT, PT, UP0, 0x80, 0x0 ;  /* 0x000000000000781c */ /* 0x000fca0003f4f008 */
[----:B------:R-:W-:Y:S01]  /*2e40*/  @UP0 ULDC UR6, c[0x0][0x44c] ;  /* 0x0001130000060ab9 */ /* 0x000fe20000000800 */
[----:B------:R-:W-:Y:S01]  /*2e50*/  @UP0 ULDC UR14, c[0x0][0x450] ;  /* 0x00011400000e0ab9 */ /* 0x000fe20000000800 */
        /* <DEDUP_REMOVED lines=17> */
[----:B------:R0:W-:Y:S01]  /*2f70*/  MUFU.TANH R107, R5 ;  /* 0x00000005006b7308 */ /* 0x0001e20000002400 */
[----:B------:R-:W-:Y:S01]  /*2f80*/  QGMMA.64x32x32.F32.E4M3.E4M3 R72, gdesc[UR20], R72, gsb0 ;  /* 0x00600000144879f3 */ /* 0x000fe20008000848 */
[----:B------:R-:W-:Y:S01]  /*2f90*/  UIADD3 UR22, UR32, 0x602, URZ ;  /* 0x0000060220167890 */ /* 0x000fe2000fffe03f */
[C---:B------:R-:W-:Y:S01]  /*2fa0*/  FMUL.FTZ R93, R0.reuse, R93 ;  /* 0x0000005d005d7220 */ /* 0x040fe20000410000 */
[----:B------:R-:W-:Y:S01]  /*2fb0*/  UMOV UR23, 0x80000020 ;  /* 0x8000002000177882 */ /* 0x000fe20000000000 */
[C---:B------:R-:W-:Y:S01]  /*2fc0*/  FMUL.FTZ R96, R0.reuse, R97 ;  /* 0x0000006100607220 */ /* 0x040fe20000410000 */
[C---:B------:R-:W-:Y:S01]  /*2fd0*/  FMUL.FTZ R8, R0.reuse, R99 ;  /* 0x0000006300087220 */ /* 0x040fe20000410000 */
[C---:B------:R-:W-:Y:S01]  /*2fe0*/  FMUL.FTZ R4, R0.reuse, R91 ;  /* 0x0000005b00047220 */ /* 0x040fe20000410000 */
[----:B------:R1:W2:Y:S01]  /*2ff0*/  MUFU.TANH R104, R88 ;  /* 0x0000005800687308 */ /* 0x0002a20000002400 */
[C---:B0-----:R-:W-:Y:S01]  /*3000*/  FMUL.FTZ R5, R0.reuse, R94 ;  /* 0x0000005e00057220 */ /* 0x041fe20000410000 */
[C---:B------:R-:W-:Y:S01]  /*3010*/  FMUL.FTZ R3, R0.reuse, R90 ;  /* 0x0000005a00037220 */ /* 0x040fe20000410000 */
[C---:B------:R-:W-:Y:S01]  /*3020*/  FMUL.FTZ R9, R0.reuse, R103 ;  /* 0x0000006700097220 */ /* 0x040fe20000410000 */
[C---:B------:R-:W-:Y:S01]  /*3030*/  FMUL.FTZ R6, R0.reuse, R95 ;  /* 0x0000005f00067220 */ /* 0x040fe20000410000 */
[C---:B------:R-:W-:Y:S01]  /*3040*/  FMUL.FTZ R7, R0.reuse, R98 ;  /* 0x0000006200077220 */ /* 0x040fe20000410000 */
[----:B------:R-:W-:-:S02]  /*3050*/  FMUL.FTZ R10, R0, R102 ;  /* 0x00000066000a7220 */ /* 0x000fc40000410000 */
[----:B------:R-:W0:Y:S01]  /*3060*/  MUFU.TANH R89, R89 ;  /* 0x0000005900597308 */ /* 0x000e220000002400 */
[----:B-1----:R-:W-:-:S07]  /*3070*/  FMUL.FTZ R88, R0, R101 ;  /* 0x0000006500587220 */ /* 0x002fce0000410000 */
[----:B------:R1:W3:Y:S08]  /*3080*/  MUFU.TANH R105, R92 ;  /* 0x0000005c00697308 */ /* 0x0002f00000002400 */
[----:B------:R-:W4:Y:S01]  /*3090*/  MUFU.TANH R106, R93 ;  /* 0x0000005d006a7308 */ /* 0x000f220000002400 */
[----:B-1----:R-:W-:-:S07]  /*30a0*/  FMUL.FTZ R92, R0, R100 ;  /* 0x00000064005c7220 */ /* 0x002fce0000410000 */
[----:B------:R-:W1:Y:S08]  /*30b0*/  MUFU.TANH R96, R96 ;  /* 0x0000006000607308 */ /* 0x000e700000002400 */
[----:B------:R-:W5:Y:S08]  /*30c0*/  MUFU.TANH R92, R92 ;  /* 0x0000005c005c7308 */ /* 0x000f700000002400 */
[----:B------:R-:W5:Y:S01]  /*30d0*/  MUFU.TANH R88, R88 ;  /* 0x0000005800587308 */ /* 0x000f620000002400 */
[----:B------:R-:W-:-:S02]  /*30e0*/  WARPGROUP.DEPBAR.LE gsb0, 0x0 ;  /* 0x00008000000079c5 */ /* 0x000fc40000010000 */
        /* <DEDUP_REMOVED lines=8> */
[----:B------:R-:W-:Y:S01]  /*3170*/  IMAD.U32 R83, RZ, RZ, UR7 ;  /* 0x00000007ff537e24 */ /* 0x000fe2000f8e00ff */
[----:B------:R-:W-:Y:S01]  /*3180*/  UMOV UR23, 0x80000020 ;  /* 0x8000002000177882 */ /* 0x000fe20000000000 */
[C---:B------:R-:W-:Y:S01]  /*3190*/  FMUL.FTZ R72, R0.reuse, R72 ;  /* 0x0000004800487220 */ /* 0x040fe20000410000 */
[C---:B------:R-:W-:Y:S01]  /*31a0*/  FMUL.FTZ R73, R0.reuse, R73 ;  /* 0x0000004900497220 */ /* 0x040fe20000410000 */
[----:B------:R-:W-:Y:S01]  /*31b0*/  FMUL.FTZ R77, R0, R77 ;  /* 0x0000004d004d7220 */ /* 0x000fe20000410000 */
[----:B------:R-:W-:Y:S01]  /*31c0*/  IADD3 R83, -R16, 0xa0, R83 ;  /* 0x000000a010537810 */ /* 0x000fe20007ffe153 */
[----:B--2---:R-:W-:Y:S01]  /*31d0*/  VIADD R76, R17, UR36 ;  /* 0x00000024114c7c36 */ /* 0x004fe20008000000 */
[----:B------:R2:W5:Y:S01]  /*31e0*/  MUFU.TANH R90, R72 ;  /* 0x00000048005a7308 */ /* 0x0005620000002400 */
        /* <DEDUP_REMOVED lines=8> */
[C---:B--2---:R-:W-:Y:S01]  /*3270*/  FMUL.FTZ R72, R0.reuse, R87 ;  /* 0x0000005700487220 */ /* 0x044fe20000410000 */
[----:B------:R-:W-:-:S06]  /*3280*/  FMUL.FTZ R12, R0, R74 ;  /* 0x0000004a000c7220 */ /* 0x000fcc0000410000 */
[----:B------:R-:W2:Y:S08]  /*3290*/  MUFU.TANH R77, R77 ;  /* 0x0000004d004d7308 */ /* 0x000eb00000002400 */
[----:B------:R-:W2:Y:S08]  /*32a0*/  MUFU.TANH R80, R80 ;  /* 0x0000005000507308 */ /* 0x000eb00000002400 */
[----:B------:R-:W2:Y:S08]  /*32b0*/  MUFU.TANH R98, R81 ;  /* 0x0000005100627308 */ /* 0x000eb00000002400 */
[----:B------:R-:W-:Y:S08]  /*32c0*/  MUFU.TANH R100, R85 ;  /* 0x0000005500647308 */ /* 0x000ff00000002400 */
[----:B------:R-:W2:Y:S01]  /*32d0*/  MUFU.TANH R84, R84 ;  /* 0x0000005400547308 */ /* 0x000ea20000002400 */
[----:B------:R-:W-:-:S02]  /*32e0*/  WARPGROUP.DEPBAR.LE gsb0, 0x0 ;  /* 0x00008000000079c5 */ /* 0x000fc40000010000 */
[C---:B------:R-:W-:Y:S01]  /*32f0*/  FMUL.FTZ R60, R0.reuse, R60 ;  /* 0x0000003c003c7220 */ /* 0x040fe20000410000 */
[----:B------:R-:W-:Y:S01]  /*3300*/  WARPGROUP.ARRIVE ;  /* 0x00000000000079c5 */ /* 0x000fe20000000000 */
[C---:B------:R-:W-:Y:S01]  /*3310*/  FMUL.FTZ R65, R0.reuse, R65 ;  /* 0x0000004100417220 */ /* 0x040fe20000410000 */
[C---:B------:R-:W-:Y:S02]  /*3320*/  FMUL.FTZ R64, R0.reuse, R64 ;  /* 0x0000004000407220 */ /* 0x040fe40000410000 */
[----:B------:R0:W-:Y:S01]  /*3330*/  MUFU.TANH R108, R60 ;  /* 0x0000003c006c7308 */ /* 0x0001e20000002400 */
[C---:B------:R-:W-:Y:S01]  /*3340*/  FMUL.FTZ R56, R0.reuse, R56 ;  /* 0x0000003800387220 */ /* 0x040fe20000410000 */
[C---:B------:R-:W-:Y:S01]  /*3350*/  FMUL.FTZ R57, R0.reuse, R57 ;  /* 0x0000003900397220 */ /* 0x040fe20000410000 */
[----:B------:R-:W-:Y:S01]  /*3360*/  QGMMA.64x32x32.F32.E4M3.E4M3 R40, gdesc[UR20], R40, gsb0 ;  /* 0x00600000142879f3 */ /* 0x000fe20008000828 */
[----:B------:R-:W-:Y:S01]  /*3370*/  UIADD3 UR22, UR32, 0x702, URZ ;  /* 0x0000070220167890 */ /* 0x000fe2000fffe03f */
[C---:B------:R-:W-:Y:S01]  /*3380*/  FMUL.FTZ R61, R0.reuse, R61 ;  /* 0x0000003d003d7220 */ /* 0x040fe20000410000 */
[----:B------:R-:W-:Y:S01]  /*3390*/  UMOV UR23, 0x80000020 ;  /* 0x8000002000177882 */ /* 0x000fe20000000000 */
[----:B------:R-:W-:Y:S01]  /*33a0*/  FMUL.FTZ R68, R0, R68 ;  /* 0x0000004400447220 */ /* 0x000fe20000410000 */
[----:B------:R3:W-:Y:S01]  /*33b0*/  MUFU.TANH R111, R65 ;  /* 0x00000041006f7308 */ /* 0x0007e20000002400 */
[----:B0-----:R-:W-:Y:S01]  /*33c0*/  @P2 IMAD.HI.U32 R60, R76, UR6, RZ ;  /* 0x000000064c3c2c27 */ /* 0x001fe2000f8e00ff */
[----:B------:R-:W-:-:S03]  /*33d0*/  @UP0 ULDC UR6, c[0x0][0x450] ;  /* 0x0001140000060ab9 */ /* 0x000fc60000000800 */
[C---:B------:R-:W-:Y:S01]  /*33e0*/  FMUL.FTZ R69, R0.reuse, R69 ;  /* 0x0000004500457220 */ /* 0x040fe20000410000 */
[----:B------:R-:W-:Y:S01]  /*33f0*/  @P2 SHF.R.U32.HI R76, RZ, UR6, R60 ;  /* 0x00000006ff4c2c19 */ /* 0x000fe2000801163c */
[----:B------:R-:W-:Y:S01]  /*3400*/  UIMAD UR6, UR56, -0xa0, URZ ;  /* 0xffffff60380678a4 */ /* 0x000fe2000f8e023f */
[----:B------:R-:W-:Y:S01]  /*3410*/  FMUL.FTZ R60, R0, R67 ;  /* 0x00000043003c7220 */ /* 0x000fe20000410000 */
[----:B------:R-:W-:Y:S01]  /*3420*/  IMAD.U32 R67, RZ, RZ, UR52 ;  /* 0x00000034ff437e24 */ /* 0x000fe2000f8e00ff */
[----:B------:R-:W-:Y:S01]  /*3430*/  MUFU.TANH R110, R64 ;  /* 0x00000040006e7308 */ /* 0x000fe20000002400 */
[----:B------:R-:W0:Y:S02]  /*3440*/  SHFL.IDX PT, R82, R76, RZ, 0x1c1f ;  /* 0x001c1fff4c527589 */ /* 0x000e2400000e0000 */
[----:B---3--:R-:W-:Y:S01]  /*3450*/  IMAD.U32 R65, RZ, RZ, UR6 ;  /* 0x00000006ff417e24 */ /* 0x008fe2000f8e00ff */
[----:B------:R-:W-:Y:S01]  /*3460*/  @UP0 ULDC UR6, c[0x0][0x44c] ;  /* 0x0001130000060ab9 */ /* 0x000fe20000000800 */
[----:B------:R-:W3:Y:S01]  /*3470*/  SHFL.IDX PT, R76, R76, 0x1, 0x1c1f ;  /* 0x003c1f004c4c7f89 */ /* 0x000ee200000e0000 */
[----:B------:R-:W-:-:S02]  /*3480*/  UIMAD.WIDE.U32 UR6, UR36, UR6, URZ ;  /* 0x00000006240672a5 */ /* 0x000fc4000f8e003f */
[----:B------:R-:W-:Y:S01]  /*3490*/  IADD3 R78, -R16, 0xa1, R65 ;  /* 0x000000a1104e7810 */ /* 0x000fe20007ffe141 */
[----:B------:R4:W3:Y:S01]  /*34a0*/  MUFU.TANH R86, R56 ;  /* 0x0000003800567308 */ /* 0x0008e20000002400 */
[----:B------:R-:W-:Y:S02]  /*34b0*/  @UP0 USHF.R.U32.HI UR11, URZ, UR14, UR7 ;  /* 0x0000000e3f0b0299 */ /* 0x000fe40008011607 */
[----:B------:R-:W-:Y:S02]  /*34c0*/  IADD3 R78, -R67, UR51, R78 ;  /* 0x00000033434e7c10 */ /* 0x000fe4000fffe14e */
[----:B------:R-:W-:-:S03]  /*34d0*/  UIADD3 UR6, UR11, UR51, -UR52 ;  /* 0x000000330b067290 */ /* 0x000fc6000fffe834 */
[----:B------:R1:W3:Y:S01]  /*34e0*/  MUFU.TANH R102, R57 ;  /* 0x0000003900667308 */ /* 0x0002e20000002400 */
[C---:B----4-:R-:W-:Y:S01]  /*34f0*/  FMUL.FTZ R56, R0.reuse, R59 ;  /* 0x0000003b00387220 */ /* 0x050fe20000410000 */
[C---:B------:R-:W-:Y:S01]  /*3500*/  FMUL.FTZ R59, R0.reuse, R63 ;  /* 0x0000003f003b7220 */ /* 0x040fe20000410000 */
[----:B------:R-:W-:Y:S01]  /*3510*/  FMUL.FTZ R63, R0, R70 ;  /* 0x00000046003f7220 */ /* 0x000fe20000410000 */
[----:B------:R-:W-:Y:S01]  /*3520*/  UIMAD.WIDE UR6, UR6, 0x66666667, URZ ;  /* 0x66666667060678a5 */ /* 0x000fe2000f8e023f */
[----:B0-----:R-:W-:-:S03]  /*3530*/  VIADDMNMX R82, R82, R78, R83, PT ;  /* 0x0000004e52527246 */ /* 0x001fc60003800153 */
[----:B------:R0:W4:Y:S01]  /*3540*/  MUFU.TANH R109, R61 ;  /* 0x0000003d006d7308 */ /* 0x0001220000002400 */
[C---:B-1----:R-:W-:Y:S01]  /*3550*/  FMUL.FTZ R57, R0.reuse, R58 ;  /* 0x0000003a00397220 */ /* 0x042fe20000410000 */
[----:B------:R-:W-:Y:S01]  /*3560*/  FMUL.FTZ R58, R0, R62 ;  /* 0x0000003e003a7220 */ /* 0x000fe20000410000 */
[----:B------:R-:W-:Y:S01]  /*3570*/  ISETP.GT.AND P5, PT, R82, RZ, PT ;  /* 0x000000ff5200720c */ /* 0x000fe20003fa4270 */
[----:B------:R-:W-:Y:S01]  /*3580*/  FMUL.FTZ R62, R0, R71 ;  /* 0x00000047003e7220 */ /* 0x000fe20000410000 */
[C---:B------:R-:W-:Y:S01]  /*3590*/  ISETP.GT.AND P6, PT, R82.reuse, 0x1, PT ;  /* 0x000000015200780c */ /* 0x040fe20003fc4270 */
[----:B------:R-:W-:Y:S01]  /*35a0*/  USHF.R.U32.HI UR6, URZ, 0x1f, UR7 ;  /* 0x0000001f3f067899 */ /* 0x000fe20008011607 */
[----:B------:R-:W-:Y:S01]  /*35b0*/  ISETP.GT.AND P3, PT, R82, 0x8, PT ;  /* 0x000000085200780c */ /* 0x000fe20003f64270 */
[----:B------:R-:W1:Y:S01]  /*35c0*/  MUFU.TANH R112, R68 ;  /* 0x0000004400707308 */ /* 0x000e620000002400 */
[----:B------:R-:W-:Y:S01]  /*35d0*/  FSEL R99, R104, -INF , P5 ;  /* 0xff80000068637808 */ /* 0x000fe20002800000 */
[----:B0-----:R-:W-:Y:S01]  /*35e0*/  FMUL.FTZ R61, R0, R66 ;  /* 0x00000042003d7220 */ /* 0x001fe20000410000 */
[----:B------:R-:W-:Y:S01]  /*35f0*/  FSEL R93, R89, -INF , P6 ;  /* 0xff800000595d7808 */ /* 0x000fe20003000000 */
[----:B------:R-:W-:Y:S01]  /*3600*/  ULEA.HI.SX32 UR6, UR7, UR6, 0x1a ;  /* 0x0000000607067291 */ /* 0x000fe2000f8fd23f */
[----:B------:R-:W-:-:S02]  /*3610*/  ISETP.GT.AND P4, PT, R82, 0x9, PT ;  /* 0x000000095200780c */ /* 0x000fc40003f84270 */
[----:B------:R-:W-:Y:S01]  /*3620*/  FSEL R91, R105, -INF , P3 ;  /* 0xff800000695b7808 */ /* 0x000fe20001800000 */
[----:B------:R0:W1:Y:S01]  /*3630*/  MUFU.TANH R113, R69 ;  /* 0x0000004500717308 */ /* 0x0000620000002400 */
[----:B------:R-:W-:Y:S01]  /*3640*/  FMNMX.FTZ R64, R99, R93, !PT ;  /* 0x0000005d63407209 */ /* 0x000fe20007810000 */
[----:B------:R-:W-:Y:S01]  /*3650*/  UISETP.LT.AND UP1, UPT, UR39, UR6, UPT ;  /* 0x000000062700728c */ /* 0x000fe2000bf21270 */
[----:B------:R-:W-:Y:S01]  /*3660*/  ISETP.GT.AND P5, PT, R82, 0x10, PT ;  /* 0x000000105200780c */ /* 0x000fe20003fa4270 */
[----:B------:R-:W-:Y:S02]  /*3670*/  WARPGROUP.DEPBAR.LE gsb0, 0x0 ;  /* 0x00008000000079c5 */ /* 0x000fe40000010000 */
[----:B------:R-:W-:Y:S01]  /*3680*/  FSEL R89, R106, -INF , P4 ;  /* 0xff8000006a597808 */ /* 0x000fe20002000000 */
[----:B------:R-:W-:Y:S01]  /*3690*/  WARPGROUP.ARRIVE ;  /* 0x00000000000079c5 */ /* 0x000fe20000000000 */
[----:B------:R-:W-:Y:S01]  /*36a0*/  FMNMX.FTZ R64, R91, R64, !PT ;  /* 0x000000405b407209 */ /* 0x000fe20007810000 */
[----:B------:R-:W-:Y:S01]  /*36b0*/  FMUL.FTZ R41, R0, R41 ;  /* 0x0000002900297220 */ /* 0x000fe20000410000 */
[----:B------:R-:W-:Y:S01]  /*36c0*/  ISETP.GT.AND P3, PT, R82, 0x11, PT ;  /* 0x000000115200780c */ /* 0x000fe20003f64270 */
[----:B------:R-:W-:Y:S01]  /*36d0*/  FMUL.FTZ R40, R0, R40 ;  /* 0x0000002800287220 */ /* 0x000fe20000410000 */
[----:B------:R-:W-:Y:S01]  /*36e0*/  FSEL R97, R107, -INF , P5 ;  /* 0xff8000006b617808 */ /* 0x000fe20002800000 */
[----:B------:R-:W-:Y:S01]  /*36f0*/  QGMMA.64x32x32.F32.E4M3.E4M3 R24, gdesc[UR20], R24, gsb0 ;  /* 0x00600000141879f3 */ /* 0x000fe20008000818 */
[----:B------:R-:W-:Y:S01]  /*3700*/  FMNMX.FTZ R64, R89, R64, !PT ;  /* 0x0000004059407209 */ /* 0x000fe20007810000 */
[----:B------:R3:W-:Y:S01]  /*3710*/  MUFU.TANH R104, R41 ;  /* 0x0000002900687308 */ /* 0x0007e20000002400 */
[----:B------:R-:W-:Y:S01]  /*3720*/  ISETP.GT.AND P4, PT, R82, 0x18, PT ;  /* 0x000000185200780c */ /* 0x000fe20003f84270 */
[----:B------:R-:W-:Y:S01]  /*3730*/  FMUL.FTZ R44, R0, R44 ;  /* 0x0000002c002c7220 */ /* 0x000fe20000410000 */
[----:B------:R-:W-:Y:S01]  /*3740*/  FSEL R101, R96, -INF , P3 ;  /* 0xff80000060657808 */ /* 0x000fe20001800000 */
[C---:B------:R-:W-:Y:S01]  /*3750*/  FMUL.FTZ R53, R0.reuse, R53 ;  /* 0x0000003500357220 */ /* 0x040fe20000410000 */
[----:B------:R-:W-:Y:S01]  /*3760*/  FMNMX.FTZ R64, R97, R64, !PT ;  /* 0x0000004061407209 */ /* 0x000fe20007810000 */
[----:B------:R-:W-:Y:S01]  /*3770*/  FMUL.FTZ R45, R0, R45 ;  /* 0x0000002d002d7220 */ /* 0x000fe20000410000 */
[----:B------:R-:W-:Y:S01]  /*3780*/  ISETP.GT.AND P3, PT, R82, 0x19, PT ;  /* 0x000000195200780c */ /* 0x000fe20003f64270 */
[----:B------:R4:W1:Y:S01]  /*3790*/  MUFU.TANH R114, R40 ;  /* 0x0000002800727308 */ /* 0x0008620000002400 */
[----:B-----5:R-:W-:Y:S01]  /*37a0*/  FSEL R103, R92, -INF , P4 ;  /* 0xff8000005c677808 */ /* 0x020fe20002000000 */
[C---:B------:R-:W-:Y:S01]  /*37b0*/  FMUL.FTZ R52, R0.reuse, R52 ;  /* 0x0000003400347220 */ /* 0x040fe20000410000 */
[----:B------:R-:W-:Y:S01]  /*37c0*/  FMNMX.FTZ R64, R101, R64, !PT ;  /* 0x0000004065407209 */ /* 0x000fe20007810000 */
[----:B------:R-:W-:Y:S01]  /*37d0*/  FMUL.FTZ R48, R0, R48 ;  /* 0x0000003000307220 */ /* 0x000fe20000410000 */
[----:B------:R-:W-:Y:S01]  /*37e0*/  ISETP.GT.AND P4, PT, R82, 0x20, PT ;  /* 0x000000205200780c */ /* 0x000fe20003f84270 */
[----:B------:R-:W-:Y:S01]  /*37f0*/  FMUL.FTZ R49, R0, R49 ;  /* 0x0000003100317220 */ /* 0x000fe20000410000 */
[----:B------:R-:W-:Y:S01]  /*3800*/  FSEL R95, R88, -INF , P3 ;  /* 0xff800000585f7808 */ /* 0x000fe20001800000 */
[----:B------:R-:W5:Y:S01]  /*3810*/  MUFU.TANH R105, R44 ;  /* 0x0000002c00697308 */ /* 0x000f620000002400 */
[----:B------:R-:W-:Y:S01]  /*3820*/  FMNMX.FTZ R64, R103, R64, !PT ;  /* 0x0000004067407209 */ /* 0x000fe20007810000 */
[----:B------:R-:W-:Y:S01]  /*3830*/  FMUL.FTZ R70, R0, R42 ;  /* 0x0000002a00467220 */ /* 0x000fe20000410000 */
[----:B------:R-:W-:Y:S01]  /*3840*/  ISETP.GT.AND P3, PT, R82, 0x21, PT ;  /* 0x000000215200780c */ /* 0x000fe20003f64270 */
[----:B0-----:R-:W-:Y:S01]  /*3850*/  FMUL.FTZ R69, R0, R43 ;  /* 0x0000002b00457220 */ /* 0x001fe20000410000 */
[----:B------:R-:W-:Y:S01]  /*3860*/  FSEL R87, R90, -INF , P4 ;  /* 0xff8000005a577808 */ /* 0x000fe20002000000 */
[----:B------:R-:W-:Y:S01]  /*3870*/  USEL UR56, UR39, UR6, !UP1 ;  /* 0x0000000627387287 */ /* 0x000fe2000c800000 */
[----:B------:R-:W-:Y:S01]  /*3880*/  FMNMX.FTZ R64, R95, R64, !PT ;  /* 0x000000405f407209 */ /* 0x000fe20007810000 */
[----:B------:R-:W0:Y:S01]  /*3890*/  MUFU.TANH R45, R45 ;  /* 0x0000002d002d7308 */ /* 0x000e220000002400 */
[----:B------:R-:W-:Y:S01]  /*38a0*/  ISETP.GT.AND P4, PT, R82, 0x28, PT ;  /* 0x000000285200780c */ /* 0x000fe20003f84270 */
[----:B------:R-:W-:Y:S01]  /*38b0*/  UISETP.GE.AND UP1, UPT, UR57, UR56, UPT ;  /* 0x000000383900728c */ /* 0x000fe2000bf26270 */
[----:B------:R-:W-:-:S02]  /*38c0*/  FSEL R85, R73, -INF , P3 ;  /* 0xff80000049557808 */ /* 0x000fc40001800000 */
[----:B------:R-:W-:Y:S02]  /*38d0*/  FMNMX.FTZ R64, R87, R64, !PT ;  /* 0x0000004057407209 */ /* 0x000fe40007810000 */
[----:B------:R-:W-:Y:S01]  /*38e0*/  ISETP.GT.AND P3, PT, R82, 0x29, PT ;  /* 0x000000295200780c */ /* 0x000fe20003f64270 */
[----:B------:R-:W0:Y:S01]  /*38f0*/  MUFU.TANH R48, R48 ;  /* 0x0000003000307308 */ /* 0x000e220000002400 */
[----:B------:R-:W-:Y:S02]  /*3900*/  FSEL R81, R94, -INF , P4 ;  /* 0xff8000005e517808 */ /* 0x000fe40002000000 */
[----:B------:R-:W-:Y:S02]  /*3910*/  FMNMX.FTZ R64, R85, R64, !PT ;  /* 0x0000004055407209 */ /* 0x000fe40007810000 */
[----:B------:R-:W-:Y:S02]  /*3920*/  ISETP.GT.AND P4, PT, R82, 0x30, PT ;  /* 0x000000305200780c */ /* 0x000fe40003f84270 */
[----:B--2---:R-:W-:Y:S01]  /*3930*/  FSEL R79, R77, -INF , P3 ;  /* 0xff8000004d4f7808 */ /* 0x004fe20001800000 */
[----:B------:R-:W2:Y:S01]  /*3940*/  MUFU.TANH R88, R49 ;  /* 0x0000003100587308 */ /* 0x000ea20000002400 */
[----:B------:R-:W-:-:S02]  /*3950*/  FMNMX.FTZ R64, R81, R64, !PT ;  /* 0x0000004051407209 */ /* 0x000fc40007810000 */
[----:B------:R-:W-:Y:S02]  /*3960*/  ISETP.GT.AND P3, PT, R82, 0x31, PT ;  /* 0x000000315200780c */ /* 0x000fe40003f64270 */
[----:B------:R-:W-:Y:S02]  /*3970*/  FSEL R77, R80, -INF , P4 ;  /* 0xff800000504d7808 */ /* 0x000fe40002000000 */
[----:B------:R-:W-:Y:S01]  /*3980*/  FMNMX.FTZ R64, R79, R64, !PT ;  /* 0x000000404f407209 */ /* 0x000fe20007810000 */
[----:B------:R-:W2:Y:S01]  /*3990*/  MUFU.TANH R80, R52 ;  /* 0x0000003400507308 */ /* 0x000ea20000002400 */
[----:B------:R-:W-:Y:S02]  /*39a0*/  ISETP.GT.AND P4, PT, R82, 0x38, PT ;  /* 0x000000385200780c */ /* 0x000fe40003f84270 */
[----:B------:R-:W-:Y:S02]  /*39b0*/  FSEL R75, R98, -INF , P3 ;  /* 0xff800000624b7808 */ /* 0x000fe40001800000 */
[----:B------:R-:W-:-:S02]  /*39c0*/  FMNMX.FTZ R64, R77, R64, !PT ;  /* 0x000000404d407209 */ /* 0x000fc40007810000 */
[----:B------:R-:W-:Y:S01]  /*39d0*/  ISETP.GT.AND P3, PT, R82, 0x39, PT ;  /* 0x000000395200780c */ /* 0x000fe20003f64270 */
[----:B------:R-:W-:Y:S01]  /*39e0*/  MUFU.TANH R3, R3 ;  /* 0x0000000300037308 */ /* 0x000fe20000002400 */
[----:B------:R-:W-:Y:S01]  /*39f0*/  FSEL R74, R84, -INF , P4 ;  /* 0xff800000544a7808 */ /* 0x000fe20002000000 */
[----:B------:R-:W-:Y:S02]  /*3a00*/  WARPGROUP.DEPBAR.LE gsb0, 0x0 ;  /* 0x00008000000079c5 */ /* 0x000fe40000010000 */
[----:B---3--:R-:W-:Y:S01]  /*3a10*/  FMNMX.FTZ R41, R75, R64, !PT ;  /* 0x000000404b297209 */ /* 0x008fe20007810000 */
[----:B------:R-:W-:Y:S01]  /*3a20*/  FMUL.FTZ R24, R0, R24 ;  /* 0x0000001800187220 */ /* 0x000fe20000410000 */
[----:B------:R-:W-:Y:S01]  /*3a30*/  ISETP.GT.AND P4, PT, R82, 0x40, PT ;  /* 0x000000405200780c */ /* 0x000fe20003f84270 */
[----:B------:R-:W-:Y:S01]  /*3a40*/  FMUL.FTZ R25, R0, R25 ;  /* 0x0000001900197220 */ /* 0x000fe20000410000 */
[----:B------:R-:W-:Y:S01]  /*3a50*/  FSEL R73, R100, -INF , P3 ;  /* 0xff80000064497808 */ /* 0x000fe20001800000 */
[----:B------:R1:W3:Y:S01]  /*3a60*/  MUFU.TANH R84, R53 ;  /* 0x0000003500547308 */ /* 0x0002e20000002400 */
[----:B----4-:R-:W-:Y:S01]  /*3a70*/  FMNMX.FTZ R40, R74, R41, !PT ;  /* 0x000000294a287209 */ /* 0x010fe20007810000 */
[----:B------:R-:W-:Y:S01]  /*3a80*/  FMUL.FTZ R28, R0, R28 ;  /* 0x0000001c001c7220 */ /* 0x000fe20000410000 */
[----:B------:R-:W-:Y:S01]  /*3a90*/  ISETP.GT.AND P3, PT, R82, 0x41, PT ;  /* 0x000000415200780c */ /* 0x000fe20003f64270 */
[----:B------:R-:W-:Y:S01]  /*3aa0*/  FMUL.FTZ R32, R0, R32 ;  /* 0x0000002000207220 */ /* 0x000fe20000410000 */
[----:B------:R-:W-:Y:S01]  /*3ab0*/  FSEL R71, R86, -INF , P4 ;  /* 0xff80000056477808 */ /* 0x000fe20002000000 */
[----:B------:R-:W-:Y:S01]  /*3ac0*/  FMUL.FTZ R33, R0, R33 ;  /* 0x0000002100217220 */ /* 0x000fe20000410000 */
[----:B------:R-:W-:Y:S01]  /*3ad0*/  FMNMX.FTZ R40, R73, R40, !PT ;  /* 0x0000002849287209 */ /* 0x000fe20007810000 */
[----:B------:R-:W4:Y:S01]  /*3ae0*/  MUFU.TANH R86, R24 ;  /* 0x0000001800567308 */ /* 0x000f220000002400 */
[----:B------:R-:W-:Y:S01]  /*3af0*/  ISETP.GT.AND P4, PT, R82, 0x48, PT ;  /* 0x000000485200780c */ /* 0x000fe20003f84270 */
[----:B------:R-:W-:Y:S01]  /*3b00*/  FMUL.FTZ R98, R0, R39 ;  /* 0x0000002700627220 */ /* 0x000fe20000410000 */
[----:B------:R-:W-:Y:S01]  /*3b10*/  FSEL R68, R102, -INF , P3 ;  /* 0xff80000066447808 */ /* 0x000fe20001800000 */
[C---:B------:R-:W-:Y:S01]  /*3b20*/  FMUL.FTZ R102, R0.reuse, R50 ;  /* 0x0000003200667220 */ /* 0x040fe20000410000 */
[----:B------:R-:W-:Y:S01]  /*3b30*/  FMNMX.FTZ R41, R71, R40, !PT ;  /* 0x0000002847297209 */ /* 0x000fe20007810000 */
[----:B------:R-:W-:Y:S01]  /*3b40*/  FMUL.FTZ R100, R0, R54 ;  /* 0x0000003600647220 */ /* 0x000fe20000410000 */
[----:B------:R-:W-:Y:S01]  /*3b50*/  ISETP.GT.AND P3, PT, R82, 0x49, PT ;  /* 0x000000495200780c */ /* 0x000fe20003f64270 */
[----:B------:R-:W4:Y:S01]  /*3b60*/  MUFU.TANH R90, R25 ;  /* 0x00000019005a7308 */ /* 0x000f220000002400 */
[----:B------:R-:W-:Y:S01]  /*3b70*/  FSEL R67, R108, -INF , P4 ;  /* 0xff8000006c437808 */ /* 0x000fe20002000000 */
[----:B------:R-:W-:Y:S01]  /*3b80*/  FMUL.FTZ R54, R0, R35 ;  /* 0x0000002300367220 */ /* 0x000fe20000410000 */
[----:B------:R-:W-:-:S02]  /*3b90*/  FMNMX.FTZ R40, R68, R41, !PT ;  /* 0x0000002944287209 */ /* 0x000fc40007810000 */
[C---:B------:R-:W-:Y:S02]  /*3ba0*/  ISETP.GT.AND P4, PT, R82.reuse, 0x50, PT ;  /* 0x000000505200780c */ /* 0x040fe40003f84270 */
[----:B------:R-:W-:Y:S01]  /*3bb0*/  FSEL R66, R109, -INF , P3 ;  /* 0xff8000006d427808 */ /* 0x000fe20001800000 */
[----:B------:R-:W4:Y:S01]  /*3bc0*/  MUFU.TANH R92, R28 ;  /* 0x0000001c005c7308 */ /* 0x000f220000002400 */
[----:B------:R-:W-:Y:S02]  /*3bd0*/  FMNMX.FTZ R41, R67, R40, !PT ;  /* 0x0000002843297209 */ /* 0x000fe40007810000 */
[----:B------:R-:W-:Y:S02]  /*3be0*/  CS2R R108, SRZ ;  /* 0x00000000006c7805 */ /* 0x000fe4000001ff00 */
[----:B------:R-:W-:Y:S02]  /*3bf0*/  ISETP.GT.AND P3, PT, R82, 0x51, PT ;  /* 0x000000515200780c */ /* 0x000fe40003f64270 */
[----:B------:R-:W-:-:S02]  /*3c00*/  FSEL R65, R110, -INF , P4 ;  /* 0xff8000006e417808 */ /* 0x000fc40002000000 */
[----:B------:R-:W-:Y:S01]  /*3c10*/  FMNMX.FTZ R40, R66, R41, !PT ;  /* 0x0000002942287209 */ /* 0x000fe20007810000 */
[----:B------:R5:W-:Y:S01]  /*3c20*/  MUFU.TANH R96, R32 ;  /* 0x0000002000607308 */ /* 0x000be20000002400 */
[C---:B------:R-:W-:Y:S02]  /*3c30*/  ISETP.GT.AND P4, PT, R82.reuse, 0x58, PT ;  /* 0x000000585200780c */ /* 0x040fe40003f84270 */
[----:B------:R-:W-:Y:S02]  /*3c40*/  FSEL R64, R111, -INF , P3 ;  /* 0xff8000006f407808 */ /* 0x000fe40001800000 */
[----:B------:R-:W-:Y:S02]  /*3c50*/  CS2R R110, SRZ ;  /* 0x00000000006e7805 */ /* 0x000fe4000001ff00 */
[----:B------:R-:W-:Y:S02]  /*3c60*/  FMNMX.FTZ R41, R65, R40, !PT ;  /* 0x0000002841297209 */ /* 0x000fe40007810000 */
[----:B------:R-:W-:Y:S01]  /*3c70*/  ISETP.GT.AND P3, PT, R82, 0x59, PT ;  /* 0x000000595200780c */ /* 0x000fe20003f64270 */
[----:B------:R-:W-:Y:S01]  /*3c80*/  MUFU.TANH R4, R4 ;  /* 0x0000000400047308 */ /* 0x000fe20000002400 */
[----:B-1----:R-:W-:Y:S01]  /*3c90*/  FSEL R53, R112, -INF , P4 ;  /* 0xff80000070357808 */ /* 0x002fe20002000000 */
[----:B-----5:R-:W-:Y:S01]  /*3ca0*/  FMUL.FTZ R32, R0, R37 ;  /* 0x0000002500207220 */ /* 0x020fe20000410000 */
[----:B------:R-:W-:-:S02]  /*3cb0*/  FMNMX.FTZ R40, R64, R41, !PT ;  /* 0x0000002940287209 */ /* 0x000fc40007810000 */
[C---:B------:R-:W-:Y:S02]  /*3cc0*/  ISETP.GT.AND P4, PT, R82.reuse, 0x60, PT ;  /* 0x000000605200780c */ /* 0x040fe40003f84270 */
[----:B------:R-:W-:Y:S01]  /*3cd0*/  FSEL R52, R113, -INF , P3 ;  /* 0xff80000071347808 */ /* 0x000fe20001800000 */
[----:B------:R-:W-:Y:S01]  /*3ce0*/  MUFU.TANH R5, R5 ;  /* 0x0000000500057308 */ /* 0x000fe20000002400 */
[----:B------:R-:W-:Y:S02]  /*3cf0*/  FMNMX.FTZ R41, R53, R40, !PT ;  /* 0x0000002835297209 */ /* 0x000fe40007810000 */
[----:B------:R-:W-:Y:S02]  /*3d00*/  CS2R R112, SRZ ;  /* 0x0000000000707805 */ /* 0x000fe4000001ff00 */
[----:B------:R-:W-:Y:S02]  /*3d10*/  ISETP.GT.AND P3, PT, R82, 0x61, PT ;  /* 0x000000615200780c */ /* 0x000fe40003f64270 */
[----:B------:R-:W-:-:S02]  /*3d20*/  FSEL R49, R114, -INF , P4 ;  /* 0xff80000072317808 */ /* 0x000fc40002000000 */
[----:B------:R-:W-:Y:S02]  /*3d30*/  CS2R R114, SRZ ;  /* 0x0000000000727805 */ /* 0x000fe4000001ff00 */
[----:B------:R-:W-:Y:S01]  /*3d40*/  FMNMX.FTZ R24, R52, R41, !PT ;  /* 0x0000002934187209 */ /* 0x000fe20007810000 */
[----:B------:R-:W-:Y:S01]  /*3d50*/  MUFU.TANH R6, R6 ;  /* 0x0000000600067308 */ /* 0x000fe20000002400 */
[----:B------:R-:W-:Y:S02]  /*3d60*/  ISETP.GT.AND P4, PT, R82, 0x68, PT ;  /* 0x000000685200780c */ /* 0x000fe40003f84270 */
[----:B------:R-:W-:Y:S02]  /*3d70*/  FSEL R44, R104, -INF , P3 ;  /* 0xff800000682c7808 */ /* 0x000fe40001800000 */
[----:B------:R-:W-:Y:S01]  /*3d80*/  FMNMX.FTZ R41, R49, R24, !PT ;  /* 0x0000001831297209 */ /* 0x000fe20007810000 */
[----:B------:R-:W-:Y:S01]  /*3d90*/  FMUL.FTZ R24, R0, R29 ;  /* 0x0000001d00187220 */ /* 0x000fe20000410000 */
[----:B------:R-:W-:Y:S01]  /*3da0*/  ISETP.GT.AND P3, PT, R82, 0x69, PT ;  /* 0x000000695200780c */ /* 0x000fe20003f64270 */
[----:B------:R-:W-:Y:S01]  /*3db0*/  MUFU.TANH R7, R7 ;  /* 0x0000000700077308 */ /* 0x000fe20000002400 */
[----:B------:R-:W-:-:S02]  /*3dc0*/  FSEL R29, R105, -INF , P4 ;  /* 0xff800000691d7808 */ /* 0x000fc40002000000 */
[----:B------:R-:W-:Y:S02]  /*3dd0*/  FMNMX.FTZ R42, R44, R41, !PT ;  /* 0x000000292c2a7209 */ /* 0x000fe40007810000 */
[C---:B------:R-:W-:Y:S02]  /*3de0*/  ISETP.GT.AND P4, PT, R82.reuse, 0x70, PT ;  /* 0x000000705200780c */ /* 0x040fe40003f84270 */
[----:B0-----:R-:W-:Y:S01]  /*3df0*/  FSEL R40, R45, -INF , P3 ;  /* 0xff8000002d287808 */ /* 0x001fe20001800000 */
[----:B------:R0:W1:Y:S01]  /*3e00*/  MUFU.TANH R94, R24 ;  /* 0x00000018005e7308 */ /* 0x0000620000002400 */
[----:B------:R-:W-:Y:S02]  /*3e10*/  FMNMX.FTZ R25, R29, R42, !PT ;  /* 0x0000002a1d197209 */ /* 0x000fe40007810000 */
[----:B------:R-:W-:Y:S02]  /*3e20*/  ISETP.GT.AND P3, PT, R82, 0x71, PT ;  /* 0x000000715200780c */ /* 0x000fe40003f64270 */
[----:B------:R-:W-:-:S02]  /*3e30*/  FSEL R48, R48, -INF , P4 ;  /* 0xff80000030307808 */ /* 0x000fc40002000000 */
[----:B------:R-:W-:Y:S01]  /*3e40*/  FMNMX.FTZ R25, R40, R25, !PT ;  /* 0x0000001928197209 */ /* 0x000fe20007810000 */
[----:B------:R-:W-:Y:S01]  /*3e50*/  MUFU.TANH R8, R8 ;  /* 0x0000000800087308 */ /* 0x000fe20000002400 */
[----:B------:R-:W-:Y:S01]  /*3e60*/  ISETP.GT.AND P4, PT, R82, 0x78, PT ;  /* 0x000000785200780c */ /* 0x000fe20003f84270 */
[----:B0-----:R-:W-:Y:S01]  /*3e70*/  FMUL.FTZ R24, R0, R36 ;  /* 0x0000002400187220 */ /* 0x001fe20000410000 */
[----:B--2---:R-:W-:Y:S02]  /*3e80*/  FSEL R43, R88, -INF , P3 ;  /* 0xff800000582b7808 */ /* 0x004fe40001800000 */
[----:B------:R-:W-:Y:S02]  /*3e90*/  FMNMX.FTZ R28, R48, R25, !PT ;  /* 0x00000019301c7209 */ /* 0x000fe40007810000 */
[----:B------:R-:W-:Y:S01]  /*3ea0*/  ISETP.GT.AND P3, PT, R82, 0x79, PT ;  /* 0x000000795200780c */ /* 0x000fe20003f64270 */
[----:B------:R0:W2:Y:S01]  /*3eb0*/  MUFU.TANH R88, R33 ;  /* 0x0000002100587308 */ /* 0x0000a20000002400 */
[----:B------:R-:W-:Y:S01]  /*3ec0*/  FSEL R42, R80, -INF , P4 ;  /* 0xff800000502a7808 */ /* 0x000fe20002000000 */
[----:B------:R-:W-:Y:S01]  /*3ed0*/  FMUL.FTZ R80, R0, R46 ;  /* 0x0000002e00507220 */ /* 0x000fe20000410000 */
[----:B------:R-:W-:-:S02]  /*3ee0*/  FMNMX.FTZ R41, R43, R28, !PT ;  /* 0x0000001c2b297209 */ /* 0x000fc40007810000 */
[----:B------:R-:W-:Y:S02]  /*3ef0*/  ISETP.GT.AND P4, PT, R82, 0x80, PT ;  /* 0x000000805200780c */ /* 0x000fe40003f84270 */
[----:B---3--:R-:W-:Y:S01]  /*3f00*/  FSEL R25, R84, -INF , P3 ;  /* 0xff80000054197808 */ /* 0x008fe20001800000 */
[----:B------:R-:W-:Y:S01]  /*3f10*/  MUFU.TANH R10, R10 ;  /* 0x0000000a000a7308 */ /* 0x000fe20000002400 */
[----:B------:R-:W-:Y:S02]  /*3f20*/  FMNMX.FTZ R28, R42, R41, !PT ;  /* 0x000000292a1c7209 */ /* 0x000fe40007810000 */
[----:B------:R-:W-:Y:S02]  /*3f30*/  ISETP.GT.AND P3, PT, R82, 0x81, PT ;  /* 0x000000815200780c */ /* 0x000fe40003f64270 */
[----:B----4-:R-:W-:Y:S02]  /*3f40*/  FSEL R45, R86, -INF , P4 ;  /* 0xff800000562d7808 */ /* 0x010fe40002000000 */
[----:B------:R-:W-:Y:S01]  /*3f50*/  FMNMX.FTZ R28, R25, R28, !PT ;  /* 0x0000001c191c7209 */ /* 0x000fe20007810000 */
[----:B------:R2:W3:Y:S01]  /*3f60*/  MUFU.TANH R84, R24 ;  /* 0x0000001800547308 */ /* 0x0004e20000002400 */
[----:B------:R-:W-:-:S02]  /*3f70*/  ISETP.GT.AND P4, PT, R82, 0x88, PT ;  /* 0x000000885200780c */ /* 0x000fc40003f84270 */
[----:B------:R-:W-:Y:S01]  /*3f80*/  FSEL R41, R90, -INF , P3 ;  /* 0xff8000005a297808 */ /* 0x000fe20001800000 */
[----:B------:R-:W-:Y:S01]  /*3f90*/  FMUL.FTZ R90, R0, R38 ;  /* 0x00000026005a7220 */ /* 0x000fe20000410000 */
[----:B------:R-:W-:Y:S02]  /*3fa0*/  FMNMX.FTZ R28, R45, R28, !PT ;  /* 0x0000001c2d1c7209 */ /* 0x000fe40007810000 */
[----:B------:R-:W-:Y:S01]  /*3fb0*/  ISETP.GT.AND P3, PT, R82, 0x89, PT ;  /* 0x000000895200780c */ /* 0x000fe20003f64270 */
[----:B------:R3:W4:Y:S01]  /*3fc0*/  MUFU.TANH R86, R32 ;  /* 0x0000002000567308 */ /* 0x0007220000002400 */
[----:B------:R-:W-:Y:S01]  /*3fd0*/  FSEL R36, R92, -INF , P4 ;  /* 0xff8000005c247808 */ /* 0x000fe20002000000 */
[----:B------:R-:W-:Y:S01]  /*3fe0*/  FMUL.FTZ R92, R0, R27 ;  /* 0x0000001b005c7220 */ /* 0x000fe20000410000 */
[----:B0-----:R-:W-:Y:S01]  /*3ff0*/  FMNMX.FTZ R33, R41, R28, !PT ;  /* 0x0000001c29217209 */ /* 0x001fe20007810000 */
[----:B------:R-:W-:Y:S01]  /*4000*/  IMAD.U32 R27, RZ, RZ, UR10 ;  /* 0x0000000aff1b7e24 */ /* 0x000fe2000f8e00ff */
[----:B------:R-:W-:-:S02]  /*4010*/  ISETP.GT.AND P4, PT, R82, 0x90, PT ;  /* 0x000000905200780c */ /* 0x000fc40003f84270 */
[----:B-1----:R-:W-:Y:S01]  /*4020*/  FSEL R28, R94, -INF , P3 ;  /* 0xff8000005e1c7808 */ /* 0x002fe20001800000 */
[----:B------:R-:W-:Y:S01]  /*4030*/  MUFU.TANH R9, R9 ;  /* 0x0000000900097308 */ /* 0x000fe20000002400 */
[----:B------:R-:W-:Y:S01]  /*4040*/  FMNMX.FTZ R33, R36, R33, !PT ;  /* 0x0000002124217209 */ /* 0x000fe20007810000 */
[----:B------:R-:W-:Y:S01]  /*4050*/  FMUL.FTZ R94, R0, R30 ;  /* 0x0000001e005e7220 */ /* 0x000fe20000410000 */
[----:B------:R-:W-:Y:S02]  /*4060*/  ISETP.GT.AND P3, PT, R82, 0x91, PT ;  /* 0x000000915200780c */ /* 0x000fe40003f64270 */
[----:B------:R-:W-:Y:S01]  /*4070*/  FSEL R37, R96, -INF , P4 ;  /* 0xff80000060257808 */ /* 0x000fe20002000000 */
[----:B------:R-:W-:Y:S01]  /*4080*/  FMUL.FTZ R96, R0, R51 ;  /* 0x0000003300607220 */ /* 0x000fe20000410000 */
[----:B------:R-:W-:Y:S01]  /*4090*/  FMNMX.FTZ R46, R28, R33, !PT ;  /* 0x000000211c2e7209 */ /* 0x000fe20007810000 */
[----:B------:R-:W0:Y:S01]  /*40a0*/  MUFU.TANH R12, R12 ;  /* 0x0000000c000c7308 */ /* 0x000e220000002400 */
[----:B------:R-:W-:-:S02]  /*40b0*/  ISETP.GT.AND P4, PT, R82, 0x98, PT ;  /* 0x000000985200780c */ /* 0x000fc40003f84270 */
[----:B--2---:R-:W-:Y:S01]  /*40c0*/  FSEL R24, R88, -INF , P3 ;  /* 0xff80000058187808 */ /* 0x004fe20001800000 */
[----:B------:R-:W-:Y:S01]  /*40d0*/  FMUL.FTZ R88, R0, R34 ;  /* 0x0000002200587220 */ /* 0x000fe20000410000 */
[----:B------:R-:W-:Y:S02]  /*40e0*/  FMNMX.FTZ R33, R37, R46, !PT ;  /* 0x0000002e25217209 */ /* 0x000fe40007810000 */
[----:B------:R-:W-:Y:S01]  /*40f0*/  ISETP.GT.AND P3, PT, R82, 0x99, PT ;  /* 0x000000995200780c */ /* 0x000fe20003f64270 */
[----:B------:R-:W-:Y:S01]  /*4100*/  FMUL.FTZ R82, R0, R47 ;  /* 0x0000002f00527220 */ /* 0x000fe20000410000 */
[----:B---3--:R-:W-:Y:S01]  /*4110*/  FSEL R32, R84, -INF , P4 ;  /* 0xff80000054207808 */ /* 0x008fe20002000000 */
[----:B------:R-:W-:Y:S01]  /*4120*/  MUFU.TANH R11, R11 ;  /* 0x0000000b000b7308 */ /* 0x000fe20000002400 */
[----:B------:R-:W-:Y:S01]  /*4130*/  FMNMX.FTZ R47, R24, R33, !PT ;  /* 0x00000021182f7209 */ /* 0x000fe20007810000 */
[----:B------:R-:W-:Y:S01]  /*4140*/  FMUL.FTZ R84, R0, R26 ;  /* 0x0000001a00547220 */ /* 0x000fe20000410000 */
[----:B----4-:R-:W-:Y:S01]  /*4150*/  FSEL R33, R86, -INF , P3 ;  /* 0xff80000056217808 */ /* 0x010fe20001800000 */
[----:B------:R-:W-:Y:S01]  /*4160*/  FMUL.FTZ R86, R0, R55 ;  /* 0x0000003700567220 */ /* 0x000fe20000410000 */
[----:B------:R-:W-:Y:S01]  /*4170*/  FMNMX.FTZ R46, R32, R47, !PT ;  /* 0x0000002f202e7209 */ /* 0x000fe20007810000 */
[----:B------:R-:W-:Y:S01]  /*4180*/  FMUL.FTZ R55, R0, R31 ;  /* 0x0000001f00377220 */ /* 0x000fe20000410000 */
[----:B------:R-:W-:Y:S01]  /*4190*/  VIADDMNMX R83, R76, R78, R83, PT ;  /* 0x0000004e4c537246 */ /* 0x000fe20003800153 */
[----:B------:R-:W1:Y:S01]  /*41a0*/  MUFU.TANH R13, R13 ;  /* 0x0000000d000d7308 */ /* 0x000e620000002400 */
[----:B------:R-:W-:-:S02]  /*41b0*/  FMNMX.FTZ R46, R33, R46, !PT ;  /* 0x0000002e212e7209 */ /* 0x000fc40007810000 */
[C---:B------:R-:W-:Y:S02]  /*41c0*/  ISETP.GT.AND P4, PT, R83.reuse, 0x1, PT ;  /* 0x000000015300780c */ /* 0x040fe40003f84270 */
[C---:B------:R-:W-:Y:S01]  /*41d0*/  ISETP.GT.AND P5, PT, R83.reuse, 0x8, PT ;  /* 0x000000085300780c */ /* 0x040fe20003fa4270 */
[----:B------:R-:W2:Y:S01]  /*41e0*/  SHFL.BFLY PT, R47, R46, 0x2, 0x1f ;  /* 0x0c401f002e2f7f89 */ /* 0x000ea200000e0000 */
[----:B------:R-:W-:Y:S01]  /*41f0*/  FSEL R50, R4, -INF , P4 ;  /* 0xff80000004327808 */ /* 0x000fe20002000000 */
[----:B------:R-:W3:Y:S01]  /*4200*/  MUFU.TANH R14, R14 ;  /* 0x0000000e000e7308 */ /* 0x000ee20000002400 */
[----:B------:R-:W-:-:S04]  /*4210*/  ISETP.GT.AND P4, PT, R83, 0x10, PT ;  /* 0x000000105300780c */ /* 0x000fc80003f84270 */
[----:B------:R-:W-:Y:S02]  /*4220*/  FSEL R7, R7, -INF , P4 ;  /* 0xff80000007077808 */ /* 0x000fe40002000000 */
[C---:B------:R-:W-:Y:S01]  /*4230*/  ISETP.GT.AND P4, PT, R83.reuse, 0x18, PT ;  /* 0x000000185300780c */ /* 0x040fe20003f84270 */
[----:B------:R-:W4:Y:S03]  /*4240*/  MUFU.TANH R20, R20 ;  /* 0x0000001400147308 */ /* 0x000f260000002400 */
[----:B------:R-:W-:Y:S02]  /*4250*/  FSEL R10, R10, -INF , P4 ;  /* 0xff8000000a0a7808 */ /* 0x000fe40002000000 */
[----:B------:R-:W-:-:S03]  /*4260*/  ISETP.GT.AND P4, PT, R83, 0x20, PT ;  /* 0x000000205300780c */ /* 0x000fc60003f84270 */
[----:B------:R-:W5:Y:S01]  /*4270*/  MUFU.TANH R15, R15 ;  /* 0x0000000f000f7308 */ /* 0x000f620000002400 */
[----:B0-----:R-:W-:Y:S02]  /*4280*/  FSEL R12, R12, -INF , P4 ;  /* 0xff8000000c0c7808 */ /* 0x001fe40002000000 */
[----:B------:R-:W-:Y:S02]  /*4290*/  ISETP.GT.AND P4, PT, R83, 0x28, PT ;  /* 0x000000285300780c */ /* 0x000fe40003f84270 */
[----:B--2---:R-:W-:Y:S02]  /*42a0*/  FMNMX.FTZ R47, R46, R47, !PT ;  /* 0x0000002f2e2f7209 */ /* 0x004fe40007810000 */
[----:B------:R-:W-:Y:S01]  /*42b0*/  FSEL R46, R5, -INF , P5 ;  /* 0xff800000052e7808 */ /* 0x000fe20002800000 */
[----:B------:R-:W0:Y:S01]  /*42c0*/  MUFU.TANH R21, R21 ;  /* 0x0000001500157308 */ /* 0x000e220000002400 */
[----:B-1----:R-:W-:Y:S01]  /*42d0*/  FSEL R78, R13, -INF , P4 ;  /* 0xff8000000d4e7808 */ /* 0x002fe20002000000 */
[----:B------:R-:W1:Y:S01]  /*42e0*/  SHFL.BFLY PT, R120, R47, 0x1, 0x1f ;  /* 0x0c201f002f787f89 */ /* 0x000e6200000e0000 */
[----:B------:R-:W-:-:S05]  /*42f0*/  ISETP.GT.AND P4, PT, R83, 0x30, PT ;  /* 0x000000305300780c */ /* 0x000fca0003f84270 */
[----:B------:R-:W2:Y:S08]  /*4300*/  MUFU.TANH R72, R72 ;  /* 0x0000004800487308 */ /* 0x000eb00000002400 */
[----:B------:R-:W2:Y:S08]  /*4310*/  MUFU.TANH R57, R57 ;  /* 0x0000003900397308 */ /* 0x000eb00000002400 */
[----:B------:R-:W2:Y:S01]  /*4320*/  MUFU.TANH R56, R56 ;  /* 0x0000003800387308 */ /* 0x000ea20000002400 */
[----:B-1----:R-:W-:-:S04]  /*4330*/  FMNMX.FTZ R120, R47, R120, !PT ;  /* 0x000000782f787209 */ /* 0x002fc80007810000 */
[C---:B------:R-:W-:Y:S01]  /*4340*/  FSETP.NEU.FTZ.AND P3, PT, R120.reuse, -INF , PT ;  /* 0xff8000007800780b */ /* 0x040fe20003f7d000 */
[----:B------:R-:W-:-:S02]  /*4350*/  FFMA.FTZ R38, R120, R27, -8 ;  /* 0xc100000078267423 */ /* 0x000fc4000001001b */
[----:B------:R-:W1:Y:S03]  /*4360*/  MUFU.TANH R58, R58 ;  /* 0x0000003a003a7308 */ /* 0x000e660000002400 */
[----:B------:R-:W-:Y:S02]  /*4370*/  FSEL R38, R38, RZ, P3 ;  /* 0x000000ff26267208 */ /* 0x000fe40001800000 */
[----:B------:R-:W-:-:S03]  /*4380*/  ISETP.GT.AND P3, PT, R83, RZ, PT ;  /* 0x000000ff5300720c */ /* 0x000fc60003f64270 */
[----:B------:R-:W1:Y:S01]  /*4390*/  MUFU.TANH R59, R59 ;  /* 0x0000003b003b7308 */ /* 0x000e620000002400 */
[----:B------:R-:W-:-:S01]  /*43a0*/  FFMA.FTZ R13, R79, UR10, -R38 ;  /* 0x0000000a4f0d7c23 */ /* 0x000fc20008010826 */
[----:B------:R-:W-:Y:S01]  /*43b0*/  FSEL R39, R3, -INF , P3 ;  /* 0xff80000003277808 */ /* 0x000fe20001800000 */
[----:B------:R-:W-:-:S01]  /*43c0*/  FFMA.FTZ R26, R99, UR10, -R38 ;  /* 0x0000000a631a7c23 */ /* 0x000fc20008010826 */
[----:B------:R-:W-:Y:S01]  /*43d0*/  ISETP.GT.AND P3, PT, R83, 0x9, PT ;  /* 0x000000095300780c */ /* 0x000fe20003f64270 */
[----:B------:R-:W-:-:S01]  /*43e0*/  FFMA.FTZ R27, R93, UR10, -R38 ;  /* 0x0000000a5d1b7c23 */ /* 0x000fc20008010826 */
[----:B------:R-:W-:Y:S01]  /*43f0*/  FMNMX.FTZ R5, R39, R50, !PT ;  /* 0x0000003227057209 */ /* 0x000fe20007810000 */
[----:B------:R-:W-:-:S01]  /*4400*/  FFMA.FTZ R30, R91, UR10, -R38 ;  /* 0x0000000a5b1e7c23 */ /* 0x000fc20008010826 */
[----:B------:R-:W-:Y:S01]  /*4410*/  FSEL R47, R6, -INF , P3 ;  /* 0xff800000062f7808 */ /* 0x000fe20001800000 */
[----:B------:R-:W1:Y:S01]  /*4420*/  MUFU.TANH R61, R61 ;  /* 0x0000003d003d7308 */ /* 0x000e620000002400 */
[----:B------:R-:W-:Y:S01]  /*4430*/  FMNMX.FTZ R6, R46, R5, !PT ;  /* 0x000000052e067209 */ /* 0x000fe20007810000 */
[--C-:B------:R-:W-:Y:S01]  /*4440*/  FFMA.FTZ R5, R87, UR10, -R38.reuse ;  /* 0x0000000a57057c23 */ /* 0x100fe20008010826 */
[----:B------:R-:W-:Y:S01]  /*4450*/  ISETP.GT.AND P3, PT, R83, 0x11, PT ;  /* 0x000000115300780c */ /* 0x000fe20003f64270 */
[--C-:B------:R-:W-:Y:S01]  /*4460*/  FFMA.FTZ R35, R89, UR10, -R38.reuse ;  /* 0x0000000a59237c23 */ /* 0x100fe20008010826 */
[----:B------:R-:W-:Y:S01]  /*4470*/  FMNMX.FTZ R6, R47, R6, !PT ;  /* 0x000000062f067209 */ /* 0x000fe20007810000 */
[--C-:B------:R-:W-:Y:S01]  /*4480*/  FFMA.FTZ R31, R97, UR10, -R38.reuse ;  /* 0x0000000a611f7c23 */ /* 0x100fe20008010826 */
        /* <DEDUP_REMOVED lines=17> */
[--C-:B------:R-:W-:Y:S01]  /*45a0*/  FFMA.FTZ R11, R77, UR10, -R38.reuse ;  /* 0x0000000a4d0b7c23 */ /* 0x100fe20008010826 */
[----:B------:R-:W-:Y:S01]  /*45b0*/  FMNMX.FTZ R85, R12, R85, !PT ;  /* 0x000000550c557209 */ /* 0x000fe20007810000 */
[--C-:B------:R-:W-:Y:S01]  /*45c0*/  FFMA.FTZ R77, R75, UR10, -R38.reuse ;  /* 0x0000000a4b4d7c23 */ /* 0x100fe20008010826 */
[----:B------:R-:W-:Y:S01]  /*45d0*/  ISETP.GT.AND P3, PT, R83, 0x29, PT ;  /* 0x000000295300780c */ /* 0x000fe20003f64270 */
[----:B------:R-:W1:Y:S01]  /*45e0*/  MUFU.TANH R62, R62 ;  /* 0x0000003e003e7308 */ /* 0x000e620000002400 */
[----:B------:R-:W-:Y:S01]  /*45f0*/  FMNMX.FTZ R85, R76, R85, !PT ;  /* 0x000000554c557209 */ /* 0x000fe20007810000 */
[--C-:B------:R-:W-:Y:S01]  /*4600*/  FFMA.FTZ R66, R66, UR10, -R38.reuse ;  /* 0x0000000a42427c23 */ /* 0x100fe20008010826 */
[----:B---3--:R-:W-:Y:S01]  /*4610*/  FSEL R14, R14, -INF , P3 ;  /* 0xff8000000e0e7808 */ /* 0x008fe20001800000 */
[--C-:B------:R-:W-:Y:S01]  /*4620*/  FFMA.FTZ R65, R65, UR10, -R38.reuse ;  /* 0x0000000a41417c23 */ /* 0x100fe20008010826 */
[----:B------:R-:W-:Y:S01]  /*4630*/  FMNMX.FTZ R85, R78, R85, !PT ;  /* 0x000000554e557209 */ /* 0x000fe20007810000 */
[--C-:B------:R-:W-:Y:S01]  /*4640*/  FFMA.FTZ R64, R64, UR10, -R38.reuse ;  /* 0x0000000a40407c23 */ /* 0x100fe20008010826 */
[----:B----4-:R-:W-:Y:S01]  /*4650*/  FSEL R79, R20, -INF , P4 ;  /* 0xff800000144f7808 */ /* 0x010fe20002000000 */
[----:B------:R-:W3:Y:S01]  /*4660*/  MUFU.TANH R70, R70 ;  /* 0x0000004600467308 */ /* 0x000ee20000002400 */
[----:B------:R-:W-:Y:S01]  /*4670*/  ISETP.GT.AND P3, PT, R83, 0x31, PT ;  /* 0x000000315300780c */ /* 0x000fe20003f64270 */
[--C-:B------:R-:W-:Y:S01]  /*4680*/  FFMA.FTZ R53, R53, UR10, -R38.reuse ;  /* 0x0000000a35357c23 */ /* 0x100fe20008010826 */
[----:B------:R-:W-:Y:S01]  /*4690*/  FMNMX.FTZ R20, R14, R85, !PT ;  /* 0x000000550e147209 */ /* 0x000fe20007810000 */
[--C-:B------:R-:W-:Y:S01]  /*46a0*/  FFMA.FTZ R52, R52, UR10, -R38.reuse ;  /* 0x0000000a34347c23 */ /* 0x100fe20008010826 */
[----:B------:R-:W-:Y:S01]  /*46b0*/  ISETP.GT.AND P4, PT, R83, 0x38, PT ;  /* 0x000000385300780c */ /* 0x000fe20003f84270 */
[--C-:B------:R-:W-:Y:S01]  /*46c0*/  FFMA.FTZ R49, R49, UR10, -R38.reuse ;  /* 0x0000000a31317c23 */ /* 0x100fe20008010826 */
[----:B-----5:R-:W-:Y:S01]  /*46d0*/  FSEL R15, R15, -INF , P3 ;  /* 0xff8000000f0f7808 */ /* 0x020fe20001800000 */
[----:B------:R-:W4:Y:S01]  /*46e0*/  MUFU.TANH R69, R69 ;  /* 0x0000004500457308 */ /* 0x000f220000002400 */
[----:B------:R-:W-:Y:S01]  /*46f0*/  FMNMX.FTZ R20, R79, R20, !PT ;  /* 0x000000144f147209 */ /* 0x000fe20007810000 */
[--C-:B------:R-:W-:Y:S01]  /*4700*/  FFMA.FTZ R44, R44, UR10, -R38.reuse ;  /* 0x0000000a2c2c7c23 */ /* 0x100fe20008010826 */
[----:B------:R-:W-:Y:S01]  /*4710*/  ISETP.GT.AND P3, PT, R83, 0x39, PT ;  /* 0x000000395300780c */ /* 0x000fe20003f64270 */
[--C-:B------:R-:W-:Y:S01]  /*4720*/  FFMA.FTZ R29, R29, UR10, -R38.reuse ;  /* 0x0000000a1d1d7c23 */ /* 0x100fe20008010826 */
[----:B0-----:R-:W-:Y:S01]  /*4730*/  FSEL R21, R21, -INF , P4 ;  /* 0xff80000015157808 */ /* 0x001fe20002000000 */
[--C-:B------:R-:W-:Y:S01]  /*4740*/  FFMA.FTZ R43, R43, UR10, -R38.reuse ;  /* 0x0000000a2b2b7c23 */ /* 0x100fe20008010826 */
[----:B------:R-:W-:Y:S01]  /*4750*/  FMNMX.FTZ R20, R15, R20, !PT ;  /* 0x000000140f147209 */ /* 0x000fe20007810000 */
[----:B------:R-:W0:Y:S01]  /*4760*/  MUFU.TANH R80, R80 ;  /* 0x0000005000507308 */ /* 0x000e220000002400 */
[----:B------:R-:W-:Y:S01]  /*4770*/  ISETP.GT.AND P4, PT, R83, 0x40, PT ;  /* 0x000000405300780c */ /* 0x000fe20003f84270 */
[--C-:B------:R-:W-:Y:S01]  /*4780*/  FFMA.FTZ R42, R42, UR10, -R38.reuse ;  /* 0x0000000a2a2a7c23 */ /* 0x100fe20008010826 */
[----:B--2---:R-:W-:Y:S01]  /*4790*/  FSEL R72, R72, -INF , P3 ;  /* 0xff80000048487808 */ /* 0x004fe20001800000 */
[--C-:B------:R-:W-:Y:S01]  /*47a0*/  FFMA.FTZ R25, R25, UR10, -R38.reuse ;  /* 0x0000000a19197c23 */ /* 0x100fe20008010826 */
[----:B------:R-:W-:Y:S01]  /*47b0*/  FMNMX.FTZ R75, R21, R20, !PT ;  /* 0x00000014154b7209 */ /* 0x000fe20007810000 */
[--C-:B------:R-:W-:Y:S01]  /*47c0*/  FFMA.FTZ R45, R45, UR10, -R38.reuse ;  /* 0x0000000a2d2d7c23 */ /* 0x100fe20008010826 */
[----:B------:R-:W-:Y:S01]  /*47d0*/  ISETP.GT.AND P3, PT, R83, 0x41, PT ;  /* 0x000000415300780c */ /* 0x000fe20003f64270 */
[----:B------:R2:W-:Y:S01]  /*47e0*/  MUFU.EX2 R20, R77 ;  /* 0x0000004d00147308 */ /* 0x0005e20000000800 */
[----:B------:R-:W-:Y:S01]  /*47f0*/  FSEL R57, R57, -INF , P4 ;  /* 0xff80000039397808 */ /* 0x000fe20002000000 */
[--C-:B------:R-:W-:Y:S01]  /*4800*/  FFMA.FTZ R36, R36, UR10, -R38.reuse ;  /* 0x0000000a24247c23 */ /* 0x100fe20008010826 */
[----:B------:R-:W-:Y:S01]  /*4810*/  FMNMX.FTZ R104, R72, R75, !PT ;  /* 0x0000004b48687209 */ /* 0x000fe20007810000 */
[----:B------:R-:W-:Y:S01]  /*4820*/  FFMA.FTZ R33, R33, UR10, -R38 ;  /* 0x0000000a21217c23 */ /* 0x000fe20008010826 */
[----:B------:R-:W-:-:S02]  /*4830*/  ISETP.GT.AND P4, PT, R83, 0x48, PT ;  /* 0x000000485300780c */ /* 0x000fc40003f84270 */
[----:B------:R-:W-:Y:S01]  /*4840*/  FSEL R75, R56, -INF , P3 ;  /* 0xff800000384b7808 */ /* 0x000fe20001800000 */
[----:B------:R-:W-:-:S01]  /*4850*/  FFMA.FTZ R56, R74, UR10, -R38 ;  /* 0x0000000a4a387c23 */ /* 0x000fc20008010826 */
[----:B------:R-:W-:Y:S01]  /*4860*/  FMNMX.FTZ R104, R57, R104, !PT ;  /* 0x0000006839687209 */ /* 0x000fe20007810000 */
[----:B------:R-:W5:Y:S01]  /*4870*/  MUFU.TANH R82, R82 ;  /* 0x0000005200527308 */ /* 0x000f620000002400 */
[----:B------:R-:W-:Y:S02]  /*4880*/  ISETP.GT.AND P3, PT, R83, 0x49, PT ;  /* 0x000000495300780c */ /* 0x000fe40003f64270 */
[----:B-1----:R-:W-:Y:S02]  /*4890*/  FSEL R74, R58, -INF , P4 ;  /* 0xff8000003a4a7808 */ /* 0x002fe40002000000 */
[----:B------:R-:W-:Y:S02]  /*48a0*/  FMNMX.FTZ R81, R75, R104, !PT ;  /* 0x000000684b517209 */ /* 0x000fe40007810000 */
[----:B------:R-:W-:Y:S01]  /*48b0*/  ISETP.GT.AND P4, PT, R83, 0x50, PT ;  /* 0x000000505300780c */ /* 0x000fe20003f84270 */
[----:B------:R-:W1:Y:S01]  /*48c0*/  MUFU.TANH R102, R102 ;  /* 0x0000006600667308 */ /* 0x000e620000002400 */
[----:B--2---:R-:W-:Y:S01]  /*48d0*/  FSEL R77, R59, -INF , P3 ;  /* 0xff8000003b4d7808 */ /* 0x004fe20001800000 */
[--C-:B------:R-:W-:Y:S01]  /*48e0*/  FFMA.FTZ R59, R73, UR10, -R38.reuse ;  /* 0x0000000a493b7c23 */ /* 0x100fe20008010826 */
[----:B------:R-:W-:Y:S01]  /*48f0*/  FMNMX.FTZ R58, R74, R81, !PT ;  /* 0x000000514a3a7209 */ /* 0x000fe20007810000 */
[----:B------:R-:W-:Y:S01]  /*4900*/  FFMA.FTZ R81, R71, UR10, -R38 ;  /* 0x0000000a47517c23 */ /* 0x000fe20008010826 */
[----:B------:R-:W-:-:S02]  /*4910*/  ISETP.GT.AND P3, PT, R83, 0x51, PT ;  /* 0x000000515300780c */ /* 0x000fc40003f64270 */
[----:B------:R-:W-:Y:S01]  /*4920*/  FSEL R73, R61, -INF , P4 ;  /* 0xff8000003d497808 */ /* 0x000fe20002000000 */
[----:B------:R-:W2:Y:S01]  /*4930*/  MUFU.TANH R96, R96 ;  /* 0x0000006000607308 */ /* 0x000ea20000002400 */
[----:B------:R-:W-:Y:S02]  /*4940*/  FMNMX.FTZ R58, R77, R58, !PT ;  /* 0x0000003a4d3a7209 */ /* 0x000fe40007810000 */
[----:B------:R-:W-:Y:S02]  /*4950*/  ISETP.GT.AND P4, PT, R83, 0x58, PT ;  /* 0x000000585300780c */ /* 0x000fe40003f84270 */
[----:B------:R-:W-:Y:S02]  /*4960*/  FSEL R60, R60, -INF , P3 ;  /* 0xff8000003c3c7808 */ /* 0x000fe40001800000 */
[----:B------:R-:W-:Y:S01]  /*4970*/  FMNMX.FTZ R61, R73, R58, !PT ;  /* 0x0000003a493d7209 */ /* 0x000fe20007810000 */
[----:B------:R-:W2:Y:S01]  /*4980*/  MUFU.TANH R100, R100 ;  /* 0x0000006400647308 */ /* 0x000ea20000002400 */
[----:B------:R-:W-:-:S02]  /*4990*/  ISETP.GT.AND P3, PT, R83, 0x59, PT ;  /* 0x000000595300780c */ /* 0x000fc40003f64270 */
[----:B------:R-:W-:Y:S02]  /*49a0*/  FSEL R63, R63, -INF , P4 ;  /* 0xff8000003f3f7808 */ /* 0x000fe40002000000 */
[----:B------:R-:W-:Y:S01]  /*49b0*/  FMNMX.FTZ R104, R60, R61, !PT ;  /* 0x0000003d3c687209 */ /* 0x000fe20007810000 */
[----:B------:R-:W-:Y:S01]  /*49c0*/  FFMA.FTZ R61, R68, UR10, -R38 ;  /* 0x0000000a443d7c23 */ /* 0x000fe20008010826 */
[----:B------:R-:W-:Y:S01]  /*49d0*/  ISETP.GT.AND P4, PT, R83, 0x60, PT ;  /* 0x000000605300780c */ /* 0x000fe20003f84270 */
[----:B------:R-:W2:Y:S01]  /*49e0*/  MUFU.TANH R86, R86 ;  /* 0x0000005600567308 */ /* 0x000ea20000002400 */
[----:B------:R-:W-:Y:S02]  /*49f0*/  FSEL R62, R62, -INF , P3 ;  /* 0xff8000003e3e7808 */ /* 0x000fe40001800000 */
[----:B------:R-:W-:Y:S02]  /*4a00*/  FMNMX.FTZ R71, R63, R104, !PT ;  /* 0x000000683f477209 */ /* 0x000fe40007810000 */
[----:B------:R-:W-:-:S02]  /*4a10*/  ISETP.GT.AND P3, PT, R83, 0x61, PT ;  /* 0x000000615300780c */ /* 0x000fc40003f64270 */
[----:B---3--:R-:W-:Y:S01]  /*4a20*/  FSEL R70, R70, -INF , P4 ;  /* 0xff80000046467808 */ /* 0x008fe20002000000 */
[----:B------:R-:W3:Y:S01]  /*4a30*/  MUFU.TANH R84, R84 ;  /* 0x0000005400547308 */ /* 0x000ee20000002400 */
[----:B------:R-:W-:Y:S02]  /*4a40*/  FMNMX.FTZ R71, R62, R71, !PT ;  /* 0x000000473e477209 */ /* 0x000fe40007810000 */
[----:B------:R-:W-:Y:S02]  /*4a50*/  ISETP.GT.AND P4, PT, R83, 0x68, PT ;  /* 0x000000685300780c */ /* 0x000fe40003f84270 */
[----:B----4-:R-:W-:Y:S02]  /*4a60*/  FSEL R69, R69, -INF , P3 ;  /* 0xff80000045457808 */ /* 0x010fe40001800000 */
[----:B------:R-:W-:Y:S01]  /*4a70*/  FMNMX.FTZ R68, R70, R71, !PT ;  /* 0x0000004746447209 */ /* 0x000fe20007810000 */
[----:B------:R-:W4:Y:S01]  /*4a80*/  MUFU.TANH R92, R92 ;  /* 0x0000005c005c7308 */ /* 0x000f220000002400 */
[----:B------:R-:W-:-:S02]  /*4a90*/  ISETP.GT.AND P3, PT, R83, 0x69, PT ;  /* 0x000000695300780c */ /* 0x000fc40003f64270 */
[----:B0-----:R-:W-:Y:S02]  /*4aa0*/  FSEL R80, R80, -INF , P4 ;  /* 0xff80000050507808 */ /* 0x001fe40002000000 */
[----:B------:R-:W-:Y:S02]  /*4ab0*/  FMNMX.FTZ R71, R69, R68, !PT ;  /* 0x0000004445477209 */ /* 0x000fe40007810000 */
[C---:B------:R-:W-:Y:S01]  /*4ac0*/  ISETP.GT.AND P4, PT, R83.reuse, 0x70, PT ;  /* 0x000000705300780c */ /* 0x040fe20003f84270 */
[----:B------:R-:W0:Y:S01]  /*4ad0*/  MUFU.TANH R94, R94 ;  /* 0x0000005e005e7308 */ /* 0x000e220000002400 */
[----:B-----5:R-:W-:Y:S02]  /*4ae0*/  FSEL R82, R82, -INF , P3 ;  /* 0xff80000052527808 */ /* 0x020fe40001800000 */
[----:B------:R-:W-:Y:S02]  /*4af0*/  FMNMX.FTZ R71, R80, R71, !PT ;  /* 0x0000004750477209 */ /* 0x000fe40007810000 */
[----:B------:R-:W-:-:S02]  /*4b00*/  ISETP.GT.AND P3, PT, R83, 0x71, PT ;  /* 0x000000715300780c */ /* 0x000fc40003f64270 */
[----:B-1----:R-:W-:Y:S01]  /*4b10*/  FSEL R102, R102, -INF , P4 ;  /* 0xff80000066667808 */ /* 0x002fe20002000000 */
[----:B------:R-:W1:Y:S01]  /*4b20*/  MUFU.TANH R55, R55 ;  /* 0x0000003700377308 */ /* 0x000e620000002400 */
[----:B------:R-:W-:Y:S02]  /*4b30*/  FMNMX.FTZ R71, R82, R71, !PT ;  /* 0x0000004752477209 */ /* 0x000fe40007810000 */
[C---:B------:R-:W-:Y:S02]  /*4b40*/  ISETP.GT.AND P4, PT, R83.reuse, 0x78, PT ;  /* 0x000000785300780c */ /* 0x040fe40003f84270 */
[----:B--2---:R-:W-:Y:S02]  /*4b50*/  FSEL R96, R96, -INF , P3 ;  /* 0xff80000060607808 */ /* 0x004fe40001800000 */
[----:B------:R-:W-:Y:S01]  /*4b60*/  FMNMX.FTZ R71, R102, R71, !PT ;  /* 0x0000004766477209 */ /* 0x000fe20007810000 */
[----:B------:R-:W2:Y:S01]  /*4b70*/  MUFU.TANH R88, R88 ;  /* 0x0000005800587308 */ /* 0x000ea20000002400 */
[----:B------:R-:W-:-:S02]  /*4b80*/  ISETP.GT.AND P3, PT, R83, 0x79, PT ;  /* 0x000000795300780c */ /* 0x000fc40003f64270 */
[----:B------:R-:W-:Y:S02]  /*4b90*/  FSEL R100, R100, -INF , P4 ;  /* 0xff80000064647808 */ /* 0x000fe40002000000 */
[----:B------:R-:W-:Y:S02]  /*4ba0*/  FMNMX.FTZ R71, R96, R71, !PT ;  /* 0x0000004760477209 */ /* 0x000fe40007810000 */
[C---:B------:R-:W-:Y:S01]  /*4bb0*/  ISETP.GT.AND P4, PT, R83.reuse, 0x80, PT ;  /* 0x000000805300780c */ /* 0x040fe20003f84270 */
[----:B------:R-:W5:Y:S01]  /*4bc0*/  MUFU.TANH R54, R54 ;  /* 0x0000003600367308 */ /* 0x000f620000002400 */
[----:B------:R-:W-:Y:S02]  /*4bd0*/  FSEL R86, R86, -INF , P3 ;  /* 0xff80000056567808 */ /* 0x000fe40001800000 */
[----:B------:R-:W-:Y:S02]  /*4be0*/  FMNMX.FTZ R71, R100, R71, !PT ;  /* 0x0000004764477209 */ /* 0x000fe40007810000 */
[----:B------:R-:W-:-:S02]  /*4bf0*/  ISETP.GT.AND P3, PT, R83, 0x81, PT ;  /* 0x000000815300780c */ /* 0x000fc40003f64270 */
[----:B---3--:R-:W-:Y:S01]  /*4c00*/  FSEL R84, R84, -INF , P4 ;  /* 0xff80000054547808 */ /* 0x008fe20002000000 */
[----:B------:R-:W3:Y:S01]  /*4c10*/  MUFU.TANH R90, R90 ;  /* 0x0000005a005a7308 */ /* 0x000ee20000002400 */
[----:B------:R-:W-:Y:S02]  /*4c20*/  FMNMX.FTZ R71, R86, R71, !PT ;  /* 0x0000004756477209 */ /* 0x000fe40007810000 */
[C---:B------:R-:W-:Y:S02]  /*4c30*/  ISETP.GT.AND P4, PT, R83.reuse, 0x88, PT ;  /* 0x000000885300780c */ /* 0x040fe40003f84270 */
[----:B----4-:R-:W-:Y:S02]  /*4c40*/  FSEL R92, R92, -INF , P3 ;  /* 0xff8000005c5c7808 */ /* 0x010fe40001800000 */
[----:B------:R-:W-:Y:S01]  /*4c50*/  FMNMX.FTZ R71, R84, R71, !PT ;  /* 0x0000004754477209 */ /* 0x000fe20007810000 */
[----:B------:R-:W4:Y:S01]  /*4c60*/  MUFU.TANH R98, R98 ;  /* 0x0000006200627308 */ /* 0x000f220000002400 */
[----:B------:R-:W-:-:S02]  /*4c70*/  ISETP.GT.AND P3, PT, R83, 0x89, PT ;  /* 0x000000895300780c */ /* 0x000fc40003f64270 */
[----:B0-----:R-:W-:Y:S02]  /*4c80*/  FSEL R94, R94, -INF , P4 ;  /* 0xff8000005e5e7808 */ /* 0x001fe40002000000 */
[----:B------:R-:W-:Y:S02]  /*4c90*/  FMNMX.FTZ R71, R92, R71, !PT ;  /* 0x000000475c477209 */ /* 0x000fe40007810000 */
[----:B------:R-:W-:Y:S01]  /*4ca0*/  ISETP.GT.AND P4, PT, R83, 0x90, PT ;  /* 0x000000905300780c */ /* 0x000fe20003f84270 */
[----:B------:R-:W-:Y:S01]  /*4cb0*/  MUFU.EX2 R26, R26 ;  /* 0x0000001a001a7308 */ /* 0x000fe20000000800 */
[----:B-1----:R-:W-:Y:S02]  /*4cc0*/  FSEL R55, R55, -INF , P3 ;  /* 0xff80000037377808 */ /* 0x002fe40001800000 */
[----:B------:R-:W-:Y:S02]  /*4cd0*/  FMNMX.FTZ R68, R94, R71, !PT ;  /* 0x000000475e447209 */ /* 0x000fe40007810000 */
[----:B------:R-:W-:-:S02]  /*4ce0*/  ISETP.GT.AND P3, PT, R83, 0x91, PT ;  /* 0x000000915300780c */ /* 0x000fc40003f64270 */
[----:B--2---:R-:W-:Y:S01]  /*4cf0*/  FSEL R88, R88, -INF , P4 ;  /* 0xff80000058587808 */ /* 0x004fe20002000000 */
[----:B------:R-:W-:Y:S01]  /*4d00*/  MUFU.EX2 R27, R27 ;  /* 0x0000001b001b7308 */ /* 0x000fe20000000800 */
[----:B------:R-:W-:Y:S01]  /*4d10*/  FMNMX.FTZ R71, R55, R68, !PT ;  /* 0x0000004437477209 */ /* 0x000fe20007810000 */
[--C-:B------:R-:W-:Y:S01]  /*4d20*/  FFMA.FTZ R68, R40, UR10, -R38.reuse ;  /* 0x0000000a28447c23 */ /* 0x100fe20008010826 */
[----:B------:R-:W-:Y:S01]  /*4d30*/  ISETP.GT.AND P4, PT, R83, 0x98, PT ;  /* 0x000000985300780c */ /* 0x000fe20003f84270 */
[--C-:B------:R-:W-:Y:S01]  /*4d40*/  FFMA.FTZ R40, R48, UR10, -R38.reuse ;  /* 0x0000000a30287c23 */ /* 0x100fe20008010826 */
[----:B-----5:R-:W-:Y:S01]  /*4d50*/  FSEL R54, R54, -INF , P3 ;  /* 0xff80000036367808 */ /* 0x020fe20001800000 */
[--C-:B------:R-:W-:Y:S01]  /*4d60*/  FFMA.FTZ R48, R41, UR10, -R38.reuse ;  /* 0x0000000a29307c23 */ /* 0x100fe20008010826 */
[----:B------:R-:W-:Y:S01]  /*4d70*/  FMNMX.FTZ R71, R88, R71, !PT ;  /* 0x0000004758477209 */ /* 0x000fe20007810000 */
[--C-:B------:R-:W-:Y:S01]  /*4d80*/  FFMA.FTZ R41, R28, UR10, -R38.reuse ;  /* 0x0000000a1c297c23 */ /* 0x100fe20008010826 */
[----:B------:R-:W-:Y:S01]  /*4d90*/  ISETP.GT.AND P3, PT, R83, 0x99, PT ;  /* 0x000000995300780c */ /* 0x000fe20003f64270 */
[--C-:B------:R-:W-:Y:S01]  /*4da0*/  FFMA.FTZ R28, R37, UR10, -R38.reuse ;  /* 0x0000000a251c7c23 */ /* 0x100fe20008010826 */
[----:B---3--:R-:W-:Y:S01]  /*4db0*/  FSEL R90, R90, -INF , P4 ;  /* 0xff8000005a5a7808 */ /* 0x008fe20002000000 */
[--C-:B------:R-:W-:Y:S01]  /*4dc0*/  FFMA.FTZ R37, R24, UR10, -R38.reuse ;  /* 0x0000000a18257c23 */ /* 0x100fe20008010826 */
[----:B------:R-:W-:Y:S01]  /*4dd0*/  FMNMX.FTZ R71, R54, R71, !PT ;  /* 0x0000004736477209 */ /* 0x000fe20007810000 */
[----:B------:R-:W-:Y:S01]  /*4de0*/  FFMA.FTZ R24, R32, UR10, -R38 ;  /* 0x0000000a20187c23 */ /* 0x000fe20008010826 */
[----:B----4-:R-:W-:Y:S01]  /*4df0*/  FSEL R98, R98, -INF , P3 ;  /* 0xff80000062627808 */ /* 0x010fe20001800000 */
[----:B------:R-:W-:Y:S01]  /*4e00*/  MUFU.EX2 R30, R30 ;  /* 0x0000001e001e7308 */ /* 0x000fe20000000800 */
[----:B------:R-:W-:-:S04]  /*4e10*/  FMNMX.FTZ R71, R90, R71, !PT ;  /* 0x000000475a477209 */ /* 0x000fc80007810000 */
[----:B------:R-:W-:-:S03]  /*4e20*/  FMNMX.FTZ R71, R98, R71, !PT ;  /* 0x0000004762477209 */ /* 0x000fc60007810000 */
[----:B------:R-:W-:Y:S02]  /*4e30*/  MUFU.EX2 R58, R81 ;  /* 0x00000051003a7308 */ /* 0x000fe40000000800 */
[----:B------:R-:W0:Y:S06]  /*4e40*/  SHFL.BFLY PT, R104, R71, 0x2, 0x1f ;  /* 0x0c401f0047687f89 */ /* 0x000e2c00000e0000 */
[----:B------:R-:W1:Y:S08]  /*4e50*/  MUFU.EX2 R35, R35 ;  /* 0x0000002300237308 */ /* 0x000e700000000800 */
[----:B------:R-:W-:Y:S08]  /*4e60*/  MUFU.EX2 R31, R31 ;  /* 0x0000001f001f7308 */ /* 0x000ff00000000800 */
[----:B------:R-:W-:Y:S01]  /*4e70*/  MUFU.EX2 R34, R34 ;  /* 0x0000002200227308 */ /* 0x000fe20000000800 */
[----:B-1----:R-:W-:-:S02]  /*4e80*/  F2FP.SATFINITE.E4M3.F32.PACK_AB_MERGE_C R216, R35, R30, RZ ;  /* 0x0000001e23d8723e */ /* 0x002fc400048070ff */
[----:B0-----:R-:W-:Y:S02]  /*4e90*/  FMNMX.FTZ R104, R71, R104, !PT ;  /* 0x0000006847687209 */ /* 0x001fe40007810000 */
        /* <DEDUP_REMOVED lines=45> */
[----:B------:R1:W2:Y:S01]  /*5170*/  MUFU.EX2 R104, R47 ;  /* 0x0000002f00687308 */ /* 0x0002a20000000800 */
[----:B0-----:R-:W-:-:S01]  /*5180*/  FFMA.FTZ R46, R14, UR10, -R71 ;  /* 0x0000000a0e2e7c23 */ /* 0x001fc20008010847 */
[--C-:B------:R-:W-:Y:S01]  /*5190*/  FFMA.FTZ R14, R57, UR10, -R71.reuse ;  /* 0x0000000a390e7c23 */ /* 0x100fe20008010847 */
[----:B------:R-:W-:-:S01]  /*51a0*/  FFMA.FTZ R94, R94, UR10, -R71 ;  /* 0x0000000a5e5e7c23 */ /* 0x000fc20008010847 */
[--C-:B------:R-:W-:Y:S01]  /*51b0*/  FFMA.FTZ R88, R88, UR10, -R71.reuse ;  /* 0x0000000a58587c23 */ /* 0x100fe20008010847 */
[----:B------:R-:W-:-:S01]  /*51c0*/  FFMA.FTZ R54, R54, UR10, -R71 ;  /* 0x0000000a36367c23 */ /* 0x000fc20008010847 */
[----:B------:R-:W-:-:S02]  /*51d0*/  FFMA.FTZ R90, R90, UR10, -R71 ;  /* 0x0000000a5a5a7c23 */ /* 0x000fc40008010847 */
[----:B------:R-:W-:Y:S01]  /*51e0*/  MUFU.EX2 R7, R7 ;  /* 0x0000000700077308 */ /* 0x000fe20000000800 */
[----:B-1----:R-:W-:-:S01]  /*51f0*/  FFMA.FTZ R47, R21, UR10, -R71 ;  /* 0x0000000a152f7c23 */ /* 0x002fc20008010847 */
[----:B------:R-:W-:-:S06]  /*5200*/  FFMA.FTZ R21, R75, UR10, -R71 ;  /* 0x0000000a4b157c23 */ /* 0x000fcc0008010847 */
[----:B------:R0:W-:Y:S01]  /*5210*/  MUFU.EX2 R106, R51 ;  /* 0x00000033006a7308 */ /* 0x0001e20000000800 */
[----:B--2---:R-:W-:-:S04]  /*5220*/  F2FP.SATFINITE.E4M3.F32.PACK_AB_MERGE_C R217, R104, R81, RZ ;  /* 0x0000005168d9723e */ /* 0x004fc800048070ff */
[----:B------:R-:W-:-:S03]  /*5230*/  F2FP.SATFINITE.E4M3.F32.PACK_AB_MERGE_C R217, R39, R32, R217 ;  /* 0x0000002027d9723e */ /* 0x000fc600048070d9 */
[----:B------:R-:W-:Y:S01]  /*5240*/  MUFU.EX2 R38, R38 ;  /* 0x0000002600267308 */ /* 0x000fe20000000800 */
[----:B0-----:R-:W-:-:S07]  /*5250*/  FADD.FTZ R51, R26, R27 ;  /* 0x0000001b1a337221 */ /* 0x001fce0000010000 */
[----:B------:R0:W1:Y:S08]  /*5260*/  MUFU.EX2 R83, R50 ;  /* 0x0000003200537308 */ /* 0x0000700000000800 */
[----:B------:R2:W-:Y:S01]  /*5270*/  MUFU.EX2 R76, R47 ;  /* 0x0000002f004c7308 */ /* 0x0005e20000000800 */
[----:B0-----:R-:W-:-:S07]  /*5280*/  FADD.FTZ R50, R32, R39 ;  /* 0x0000002720327221 */ /* 0x001fce0000010000 */
[----:B------:R0:W3:Y:S01]  /*5290*/  MUFU.EX2 R79, R72 ;  /* 0x00000048004f7308 */ /* 0x0000e20000000800 */
[----:B--2---:R-:W-:-:S01]  /*52a0*/  FFMA.FTZ R47, R60, UR10, -R71 ;  /* 0x0000000a3c2f7c23 */ /* 0x004fc20008010847 */
[----:B------:R-:W-:Y:S01]  /*52b0*/  FADD.FTZ R60, R30, R51 ;  /* 0x000000331e3c7221 */ /* 0x000fe20000010000 */
[----:B------:R-:W-:-:S01]  /*52c0*/  FADD.FTZ R51, R81, R50 ;  /* 0x0000003251337221 */ /* 0x000fc20000010000 */
[----:B------:R-:W-:Y:S02]  /*52d0*/  @!P0 PRMT R50, RZ, 0x654, R2 ;  /* 0x00000654ff328816 */ /* 0x000fe40000000002 */
[----:B------:R-:W-:-:S01]  /*52e0*/  FADD.FTZ R60, R35, R60 ;  /* 0x0000003c233c7221 */ /* 0x000fc20000010000 */
[----:B-1----:R-:W-:Y:S01]  /*52f0*/  F2FP.SATFINITE.E4M3.F32.PACK_AB_MERGE_C R219, R106, R83, RZ ;  /* 0x000000536adb723e */ /* 0x002fe200048070ff */
[----:B------:R1:W-:Y:S01]  /*5300*/  MUFU.EX2 R85, R46 ;  /* 0x0000002e00557308 */ /* 0x0003e20000000800 */
[----:B0-----:R-:W-:-:S01]  /*5310*/  FADD.FTZ R72, R104, R51 ;  /* 0x0000003368487221 */ /* 0x001fc20000010000 */
[----:B------:R-:W-:Y:S01]  /*5320*/  FADD.FTZ R57, R31, R60 ;  /* 0x0000003c1f397221 */ /* 0x000fe20000010000 */
[----:B------:R0:W-:Y:S01]  /*5330*/  @!P0 SYNCS.ARRIVE.TRANS64.RED.A1T0 RZ, [R50+URZ], RZ ;  /* 0x000000ff32ff89a7 */ /* 0x0001e2000810043f */
[----:B------:R-:W-:-:S01]  /*5340*/  FFMA.FTZ R51, R69, UR10, -R71 ;  /* 0x0000000a45337c23 */ /* 0x000fc20008010847 */
[----:B------:R-:W-:-:S02]  /*5350*/  F2FP.SATFINITE.E4M3.F32.PACK_AB_MERGE_C R219, R38, R7, R219 ;  /* 0x0000000726db723e */ /* 0x000fc400048070db */
[----:B------:R-:W-:Y:S01]  /*5360*/  CS2R R104, SRZ ;  /* 0x0000000000687805 */ /* 0x000fe2000001ff00 */
[----:B------:R-:W2:Y:S01]  /*5370*/  MUFU.EX2 R9, R9 ;  /* 0x0000000900097308 */ /* 0x000ea20000000800 */
[----:B-1----:R-:W-:-:S01]  /*5380*/  FFMA.FTZ R46, R73, UR10, -R71 ;  /* 0x0000000a492e7c23 */ /* 0x002fc20008010847 */
[----:B------:R-:W-:Y:S01]  /*5390*/  FADD.FTZ R73, R7, R72 ;  /* 0x0000004807497221 */ /* 0x000fe20000010000 */
[----:B0-----:R-:W-:-:S01]  /*53a0*/  FADD.FTZ R50, R34, R57 ;  /* 0x0000003922327221 */ /* 0x001fc20000010000 */
[----:B---3--:R-:W-:Y:S02]  /*53b0*/  F2FP.SATFINITE.E4M3.F32.PACK_AB_MERGE_C R215, R79, R76, RZ ;  /* 0x0000004c4fd7723e */ /* 0x008fe400048070ff */
[----:B------:R-:W-:-:S01]  /*53c0*/  FADD.FTZ R60, R38, R73 ;  /* 0x00000049263c7221 */ /* 0x000fc20000010000 */
[----:B------:R-:W-:Y:S01]  /*53d0*/  FADD.FTZ R57, R3, R50 ;  /* 0x0000003203397221 */ /* 0x000fe20000010000 */
[----:B------:R-:W0:Y:S01]  /*53e0*/  MUFU.EX2 R10, R10 ;  /* 0x0000000a000a7308 */ /* 0x000e220000000800 */
[----:B------:R-:W-:Y:S01]  /*53f0*/  CS2R R38, SRZ ;  /* 0x0000000000267805 */ /* 0x000fe2000001ff00 */
[----:B------:R-:W-:Y:S01]  /*5400*/  FADD.FTZ R69, R83, R60 ;  /* 0x0000003c53457221 */ /* 0x000fe20000010000 */
[----:B------:R-:W-:-:S03]  /*5410*/  FADD.FTZ R50, R4, R57 ;  /* 0x0000003904327221 */ /* 0x000fc60000010000 */
[----:B------:R-:W-:Y:S01]  /*5420*/  FADD.FTZ R60, R106, R69 ;  /* 0x000000456a3c7221 */ /* 0x000fe20000010000 */
[----:B------:R-:W-:-:S01]  /*5430*/  FADD.FTZ R57, R5, R50 ;  /* 0x0000003205397221 */ /* 0x000fc20000010000 */
[----:B------:R-:W1:Y:S01]  /*5440*/  MUFU.EX2 R78, R78 ;  /* 0x0000004e004e7308 */ /* 0x000e620000000800 */
[----:B------:R-:W-:Y:S01]  /*5450*/  CS2R R106, SRZ ;  /* 0x00000000006a7805 */ /* 0x000fe2000001ff00 */
[----:B--2---:R-:W-:Y:S01]  /*5460*/  FADD.FTZ R69, R9, R60 ;  /* 0x0000003c09457221 */ /* 0x004fe20000010000 */
[----:B------:R-:W-:-:S04]  /*5470*/  FADD.FTZ R73, R6, R57 ;  /* 0x0000003906497221 */ /* 0x000fc80000010000 */
[----:B------:R-:W-:Y:S01]  /*5480*/  FADD.FTZ R50, R8, R73 ;  /* 0x0000004908327221 */ /* 0x000fe20000010000 */
[----:B------:R-:W2:Y:S01]  /*5490*/  MUFU.EX2 R13, R13 ;  /* 0x0000000d000d7308 */ /* 0x000ea20000000800 */
[----:B0-----:R-:W-:-:S07]  /*54a0*/  FADD.FTZ R69, R10, R69 ;  /* 0x000000450a457221 */ /* 0x001fce0000010000 */
[----:B------:R-:W-:Y:S01]  /*54b0*/  MUFU.EX2 R11, R11 ;  /* 0x0000000b000b7308 */ /* 0x000fe20000000800 */
[----:B-1----:R-:W-:-:S01]  /*54c0*/  FADD.FTZ R60, R78, R69 ;  /* 0x000000454e3c7221 */ /* 0x002fc20000010000 */
[----:B------:R-:W-:-:S04]  /*54d0*/  F2FP.SATFINITE.E4M3.F32.PACK_AB_MERGE_C R213, R85, R78, RZ ;  /* 0x0000004e55d5723e */ /* 0x000fc800048070ff */
[----:B------:R-:W-:Y:S02]  /*54e0*/  F2FP.SATFINITE.E4M3.F32.PACK_AB_MERGE_C R213, R10, R9, R213 ;  /* 0x000000090ad5723e */ /* 0x000fe400048070d5 */
[----:B------:R-:W-:Y:S01]  /*54f0*/  MUFU.EX2 R12, R12 ;  /* 0x0000000c000c7308 */ /* 0x000fe20000000800 */
[----:B--2---:R-:W-:-:S04]  /*5500*/  F2FP.SATFINITE.E4M3.F32.PACK_AB_MERGE_C R212, R13, R8, RZ ;  /* 0x000000080dd4723e */ /* 0x004fc800048070ff */
[----:B------:R-:W-:-:S03]  /*5510*/  F2FP.SATFINITE.E4M3.F32.PACK_AB_MERGE_C R212, R6, R5, R212 ;  /* 0x0000000506d4723e */ /* 0x000fc600048070d4 */
[----:B------:R-:W0:Y:S08]  /*5520*/  MUFU.EX2 R15, R15 ;  /* 0x0000000f000f7308 */ /* 0x000e300000000800 */
[----:B------:R-:W1:Y:S08]  /*5530*/  MUFU.EX2 R56, R56 ;  /* 0x0000003800387308 */ /* 0x000e700000000800 */
[----:B------:R2:W-:Y:S01]  /*5540*/  MUFU.EX2 R2, R70 ;  /* 0x0000004600027308 */ /* 0x0005e20000000800 */
[----:B0-----:R-:W-:-:S07]  /*5550*/  F2FP.SATFINITE.E4M3.F32.PACK_AB_MERGE_C R215, R15, R12, R215 ;  /* 0x0000000c0fd7723e */ /* 0x001fce00048070d7 */
[----:B------:R-:W0:Y:S01]  /*5560*/  MUFU.EX2 R59, R59 ;  /* 0x0000003b003b7308 */ /* 0x000e220000000800 */
[----:B--2---:R-:W-:-:S01]  /*5570*/  FADD.FTZ R70, R13, R50 ;  /* 0x000000320d467221 */ /* 0x004fc20000010000 */
[----:B------:R-:W-:Y:S01]  /*5580*/  FFMA.FTZ R50, R55, UR10, -R71 ;  /* 0x0000000a37327c23 */ /* 0x000fe20008010847 */
[----:B------:R-:W-:-:S01]  /*5590*/  FADD.FTZ R55, R85, R60 ;  /* 0x0000003c55377221 */ /* 0x000fc20000010000 */
[----:B------:R-:W-:Y:S01]  /*55a0*/  FFMA.FTZ R71, R98, UR10, -R71 ;  /* 0x0000000a62477c23 */ /* 0x000fe20008010847 */
[----:B------:R-:W-:-:S01]  /*55b0*/  FADD.FTZ R69, R11, R70 ;  /* 0x000000460b457221 */ /* 0x000fc20000010000 */
[----:B------:R-:W-:Y:S01]  /*55c0*/  CS2R R98, SRZ ;  /* 0x0000000000627805 */ /* 0x000fe2000001ff00 */
[----:B------:R-:W-:-:S01]  /*55d0*/  FADD.FTZ R60, R12, R55 ;  /* 0x000000370c3c7221 */ /* 0x000fc20000010000 */
[----:B------:R-:W2:Y:S01]  /*55e0*/  MUFU.EX2 R14, R14 ;  /* 0x0000000e000e7308 */ /* 0x000ea20000000800 */
[----:B------:R-:W-:-:S02]  /*55f0*/  FADD.FTZ R69, R20, R69 ;  /* 0x0000004514457221 */ /* 0x000fc40000010000 */
[----:B------:R-:W-:-:S02]  /*5600*/  FADD.FTZ R73, R15, R60 ;  /* 0x0000003c0f497221 */ /* 0x000fc40000010000 */
[----:B-1----:R-:W-:-:S02]  /*5610*/  FADD.FTZ R60, R56, R69 ;  /* 0x00000045383c7221 */ /* 0x002fc40000010000 */
[----:B------:R-:W-:Y:S01]  /*5620*/  FADD.FTZ R70, R76, R73 ;  /* 0x000000494c467221 */ /* 0x000fe20000010000 */
[----:B------:R-:W1:Y:S01]  /*5630*/  MUFU.EX2 R61, R61 ;  /* 0x0000003d003d7308 */ /* 0x000e620000000800 */
[----:B0-----:R-:W-:-:S01]  /*5640*/  FADD.FTZ R35, R59, R60 ;  /* 0x0000003c3b237221 */ /* 0x001fc20000010000 */
[----:B------:R-:W-:Y:S01]  /*5650*/  F2FP.SATFINITE.E4M3.F32.PACK_AB_MERGE_C R214, R59, R56, RZ ;  /* 0x000000383bd6723e */ /* 0x000fe200048070ff */
[----:B------:R-:W-:-:S01]  /*5660*/  FADD.FTZ R69, R79, R70 ;  /* 0x000000464f457221 */ /* 0x000fc20000010000 */
[----:B------:R-:W-:Y:S01]  /*5670*/  CS2R R72, SRZ ;  /* 0x0000000000487805 */ /* 0x000fe2000001ff00 */
[----:B------:R-:W-:-:S01]  /*5680*/  FADD.FTZ R30, R58, R35 ;  /* 0x000000233a1e7221 */ /* 0x000fc20000010000 */
[----:B------:R-:W-:Y:S02]  /*5690*/  F2FP.SATFINITE.E4M3.F32.PACK_AB_MERGE_C R214, R20, R11, R214 ;  /* 0x0000000b14d6723e */ /* 0x000fe400048070d6 */
[----:B------:R-:W-:Y:S01]  /*56a0*/  CS2R R78, SRZ ;  /* 0x00000000004e7805 */ /* 0x000fe2000001ff00 */
        /* <DEDUP_REMOVED lines=8> */
[----:B------:R-:W-:-:S06]  /*5730*/  CS2R R30, SRZ ;  /* 0x00000000001e7805 */ /* 0x000fcc000001ff00 */
[----:B------:R-:W2:Y:S01]  /*5740*/  MUFU.EX2 R77, R77 ;  /* 0x0000004d004d7308 */ /* 0x000ea20000000800 */
[----:B-1----:R-:W-:-:S07]  /*5750*/  FADD.FTZ R4, R74, R13 ;  /* 0x0000000d4a047221 */ /* 0x002fce0000010000 */
[----:B------:R-:W1:Y:S01]  /*5760*/  MUFU.EX2 R65, R65 ;  /* 0x0000004100417308 */ /* 0x000e620000000800 */
[----:B0-----:R-:W-:-:S01]  /*5770*/  FADD.FTZ R8, R66, R35 ;  /* 0x0000002342087221 */ /* 0x001fc20000010000 */
[----:B------:R-:W-:Y:S02]  /*5780*/  F2FP.SATFINITE.E4M3.F32.PACK_AB_MERGE_C R208, R66, R67, RZ ;  /* 0x0000004342d0723e */ /* 0x000fe400048070ff */
[----:B------:R-:W-:Y:S02]  /*5790*/  CS2R R66, SRZ ;  /* 0x0000000000427805 */ /* 0x000fe4000001ff00 */
[----:B------:R-:W-:Y:S02]  /*57a0*/  F2FP.SATFINITE.E4M3.F32.PACK_AB_MERGE_C R208, R61, R58, R208 ;  /* 0x0000003a3dd0723e */ /* 0x000fe400048070d0 */
[----:B------:R-:W-:Y:S01]  /*57b0*/  CS2R R58, SRZ ;  /* 0x00000000003a7805 */ /* 0x000fe2000001ff00 */
[----:B------:R-:W0:Y:S01]  /*57c0*/  MUFU.EX2 R46, R46 ;  /* 0x0000002e002e7308 */ /* 0x000e220000000800 */
[----:B--2---:R-:W-:-:S01]  /*57d0*/  FADD.FTZ R13, R77, R4 ;  /* 0x000000044d0d7221 */ /* 0x004fc20000010000 */
[----:B------:R-:W-:-:S02]  /*57e0*/  F2FP.SATFINITE.E4M3.F32.PACK_AB_MERGE_C R209, R77, R74, RZ ;  /* 0x0000004a4dd1723e */ /* 0x000fc400048070ff */
[----:B------:R-:W-:Y:S02]  /*57f0*/  CS2R R60, SRZ ;  /* 0x00000000003c7805 */ /* 0x000fe4000001ff00 */
[----:B------:R-:W-:Y:S02]  /*5800*/  CS2R R74, SRZ ;  /* 0x00000000004a7805 */ /* 0x000fe4000001ff00 */
[----:B------:R-:W-:Y:S02]  /*5810*/  CS2R R76, SRZ ;  /* 0x00000000004c7805 */ /* 0x000fe4000001ff00 */
        /* <DEDUP_REMOVED lines=14> */
[C---:B-1----:R-:W-:Y:S01]  /*5900*/  F2FP.SATFINITE.E4M3.F32.PACK_AB_MERGE_C R53, R52.reuse, R53, RZ ;  /* 0x000000353435723e */ /* 0x042fe200048070ff */
[----:B------:R-:W-:-:S03]  /*5910*/  FADD.FTZ R52, R52, R27 ;  /* 0x0000001b34347221 */ /* 0x000fc60000010000 */
[----:B------:R-:W-:Y:S02]  /*5920*/  F2FP.SATFINITE.E4M3.F32.PACK_AB_MERGE_C R210, R64, R65, R53 ;  /* 0x0000004140d2723e */ /* 0x000fe40004807035 */
[----:B------:R-:W-:Y:S01]  /*5930*/  CS2R R64, SRZ ;  /* 0x0000000000407805 */ /* 0x000fe2000001ff00 */
[----:B------:R-:W1:Y:S01]  /*5940*/  MUFU.EX2 R44, R44 ;  /* 0x0000002c002c7308 */ /* 0x000e620000000800 */
[----:B0-----:R-:W-:-:S01]  /*5950*/  FADD.FTZ R35, R62, R35 ;  /* 0x000000233e237221 */ /* 0x001fc20000010000 */
[----:B------:R-:W-:-:S03]  /*5960*/  F2FP.SATFINITE.E4M3.F32.PACK_AB_MERGE_C R63, R62, R63, RZ ;  /* 0x0000003f3e3f723e */ /* 0x000fc600048070ff */
[----:B------:R-:W-:Y:S01]  /*5970*/  FADD.FTZ R4, R2, R35 ;  /* 0x0000002302047221 */ /* 0x000fe20000010000 */
[----:B------:R-:W-:Y:S02]  /*5980*/  F2FP.SATFINITE.E4M3.F32.PACK_AB_MERGE_C R211, R47, R46, R63 ;  /* 0x0000002e2fd3723e */ /* 0x000fe4000480703f */
[----:B------:R-:W-:Y:S01]  /*5990*/  CS2R R34, SRZ ;  /* 0x0000000000227805 */ /* 0x000fe2000001ff00 */
[----:B------:R-:W0:Y:S01]  /*59a0*/  MUFU.EX2 R51, R51 ;  /* 0x0000003300337308 */ /* 0x000e220000000800 */
[----:B--2---:R-:W-:-:S01]  /*59b0*/  FADD.FTZ R27, R49, R52 ;  /* 0x00000034311b7221 */ /* 0x004fc20000010000 */
[----:B------:R-:W-:Y:S02]  /*59c0*/  CS2R R46, SRZ ;  /* 0x00000000002e7805 */ /* 0x000fe4000001ff00 */
[----:B------:R-:W-:Y:S02]  /*59d0*/  CS2R R52, SRZ ;  /* 0x0000000000347805 */ /* 0x000fe4000001ff00 */
[----:B------:R-:W-:-:S02]  /*59e0*/  CS2R R62, SRZ ;  /* 0x00000000003e7805 */ /* 0x000fc4000001ff00 */
        /* <DEDUP_REMOVED lines=9> */
[----:B0-----:R-:W-:-:S01]  /*5a80*/  FADD.FTZ R27, R68, R27 ;  /* 0x0000001b441b7221 */ /* 0x001fc20000010000 */
[----:B------:R-:W-:Y:S02]  /*5a90*/  F2FP.SATFINITE.E4M3.F32.PACK_AB_MERGE_C R29, R68, R29, RZ ;  /* 0x0000001d441d723e */ /* 0x000fe400048070ff */
[----:B------:R-:W-:Y:S02]  /*5aa0*/  CS2R R68, SRZ ;  /* 0x0000000000447805 */ /* 0x000fe4000001ff00 */
[----:B--2---:R-:W-:Y:S02]  /*5ab0*/  CS2R R82, SRZ ;  /* 0x0000000000527805 */ /* 0x004fe4000001ff00 */
[----:B------:R-:W-:Y:S01]  /*5ac0*/  F2FP.SATFINITE.E4M3.F32.PACK_AB_MERGE_C R204, R44, R49, R29 ;  /* 0x000000312ccc723e */ /* 0x000fe2000480701d */
[----:B------:R-:W0:Y:S01]  /*5ad0*/  MUFU.EX2 R102, R102 ;  /* 0x0000006600667308 */ /* 0x000e220000000800 */
[C---:B---3--:R-:W-:Y:S01]  /*5ae0*/  F2FP.SATFINITE.E4M3.F32.PACK_AB_MERGE_C R80, R57.reuse, R80, RZ ;  /* 0x000000503950723e */ /* 0x048fe200048070ff */
[----:B------:R-:W-:-:S03]  /*5af0*/  FADD.FTZ R57, R57, R4 ;  /* 0x0000000439397221 */ /* 0x000fc60000010000 */
[----:B------:R-:W-:Y:S02]  /*5b00*/  F2FP.SATFINITE.E4M3.F32.PACK_AB_MERGE_C R205, R51, R2, R80 ;  /* 0x0000000233cd723e */ /* 0x000fe40004807050 */
[----:B------:R-:W-:Y:S01]  /*5b10*/  CS2R R80, SRZ ;  /* 0x0000000000507805 */ /* 0x000fe2000001ff00 */
[----:B------:R-:W2:Y:S01]  /*5b20*/  MUFU.EX2 R43, R43 ;  /* 0x0000002b002b7308 */ /* 0x000ea20000000800 */
[----:B-1----:R-:W-:-:S01]  /*5b30*/  FADD.FTZ R4, R40, R27 ;  /* 0x0000001b28047221 */ /* 0x002fc20000010000 */
[----:B------:R-:W-:-:S06]  /*5b40*/  CS2R R26, SRZ ;  /* 0x00000000001a7805 */ /* 0x000fcc000001ff00 */
[----:B------:R1:W3:Y:S01]  /*5b50*/  MUFU.EX2 R55, R96 ;  /* 0x0000006000377308 */ /* 0x0002e20000000800 */
[----:B0-----:R-:W-:-:S01]  /*5b60*/  FADD.FTZ R6, R102, R57 ;  /* 0x0000003966067221 */ /* 0x001fc20000010000 */
[----:B------:R-:W-:-:S06]  /*5b70*/  CS2R R56, SRZ ;  /* 0x0000000000387805 */ /* 0x000fcc000001ff00 */
[----:B------:R-:W0:Y:S01]  /*5b80*/  MUFU.EX2 R42, R42 ;  /* 0x0000002a002a7308 */ /* 0x000e220000000800 */
[----:B--2---:R-:W-:-:S01]  /*5b90*/  FADD.FTZ R9, R43, R4 ;  /* 0x000000042b097221 */ /* 0x004fc20000010000 */
[----:B-1----:R-:W-:-:S06]  /*5ba0*/  CS2R R96, SRZ ;  /* 0x0000000000607805 */ /* 0x002fcc000001ff00 */
[----:B------:R-:W1:Y:S01]  /*5bb0*/  MUFU.EX2 R100, R100 ;  /* 0x0000006400647308 */ /* 0x000e620000000800 */
[----:B---3--:R-:W-:-:S07]  /*5bc0*/  FADD.FTZ R11, R55, R6 ;  /* 0x00000006370b7221 */ /* 0x008fce0000010000 */
[----:B------:R-:W2:Y:S01]  /*5bd0*/  MUFU.EX2 R25, R25 ;  /* 0x0000001900197308 */ /* 0x000ea20000000800 */
[----:B0-----:R-:W-:-:S07]  /*5be0*/  FADD.FTZ R4, R42, R9 ;  /* 0x000000092a047221 */ /* 0x001fce0000010000 */
[----:B------:R0:W3:Y:S01]  /*5bf0*/  MUFU.EX2 R3, R86 ;  /* 0x0000005600037308 */ /* 0x0000e20000000800 */
[----:B-1----:R-:W-:-:S07]  /*5c00*/  FADD.FTZ R6, R100, R11 ;  /* 0x0000000b64067221 */ /* 0x002fce0000010000 */
[----:B------:R-:W1:Y:S01]  /*5c10*/  MUFU.EX2 R45, R45 ;  /* 0x0000002d002d7308 */ /* 0x000e620000000800 */
[----:B--2---:R-:W-:-:S01]  /*5c20*/  FADD.FTZ R4, R25, R4 ;  /* 0x0000000419047221 */ /* 0x004fc20000010000 */
[----:B------:R-:W-:Y:S02]  /*5c30*/  F2FP.SATFINITE.E4M3.F32.PACK_AB_MERGE_C R42, R25, R42, RZ ;  /* 0x0000002a192a723e */ /* 0x000fe400048070ff */
[----:B0-----:R-:W-:Y:S02]  /*5c40*/  CS2R R86, SRZ ;  /* 0x0000000000567805 */ /* 0x001fe4000001ff00 */
[----:B------:R-:W-:Y:S02]  /*5c50*/  F2FP.SATFINITE.E4M3.F32.PACK_AB_MERGE_C R206, R43, R40, R42 ;  /* 0x000000282bce723e */ /* 0x000fe4000480702a */
[----:B------:R-:W-:Y:S01]  /*5c60*/  CS2R R42, SRZ ;  /* 0x00000000002a7805 */ /* 0x000fe2000001ff00 */
[----:B------:R-:W0:Y:S01]  /*5c70*/  MUFU.EX2 R84, R84 ;  /* 0x0000005400547308 */ /* 0x000e220000000800 */
[C---:B---3--:R-:W-:Y:S01]  /*5c80*/  F2FP.SATFINITE.E4M3.F32.PACK_AB_MERGE_C R100, R3.reuse, R100, RZ ;  /* 0x000000640364723e */ /* 0x048fe200048070ff */
[----:B------:R-:W-:-:S03]  /*5c90*/  FADD.FTZ R3, R3, R6 ;  /* 0x0000000603037221 */ /* 0x000fc60000010000 */
[----:B------:R-:W-:Y:S02]  /*5ca0*/  F2FP.SATFINITE.E4M3.F32.PACK_AB_MERGE_C R207, R55, R102, R100 ;  /* 0x0000006637cf723e */ /* 0x000fe40004807064 */
[----:B------:R-:W-:Y:S02]  /*5cb0*/  CS2R R100, SRZ ;  /* 0x0000000000647805 */ /* 0x000fe4000001ff00 */
[----:B------:R-:W-:Y:S01]  /*5cc0*/  CS2R R102, SRZ ;  /* 0x0000000000667805 */ /* 0x000fe2000001ff00 */
[----:B------:R-:W2:Y:S01]  /*5cd0*/  MUFU.EX2 R48, R48 ;  /* 0x0000003000307308 */ /* 0x000ea20000000800 */
[----:B-1----:R-:W-:-:S07]  /*5ce0*/  FADD.FTZ R9, R45, R4 ;  /* 0x000000042d097221 */ /* 0x002fce0000010000 */
[----:B------:R1:W3:Y:S01]  /*5cf0*/  MUFU.EX2 R13, R92 ;  /* 0x0000005c000d7308 */ /* 0x0002e20000000800 */
[----:B0-----:R-:W-:-:S07]  /*5d00*/  FADD.FTZ R4, R84, R3 ;  /* 0x0000000354047221 */ /* 0x001fce0000010000 */
        /* <DEDUP_REMOVED lines=10> */
[C---:B--2---:R-:W-:Y:S01]  /*5db0*/  F2FP.SATFINITE.E4M3.F32.PACK_AB_MERGE_C R36, R41.reuse, R36, RZ ;  /* 0x000000242924723e */ /* 0x044fe200048070ff */
[----:B------:R-:W-:Y:S01]  /*5dc0*/  FADD.FTZ R41, R41, R4 ;  /* 0x0000000429297221 */ /* 0x000fe20000010000 */
[----:B0-----:R-:W-:Y:S02]  /*5dd0*/  CS2R R50, SRZ ;  /* 0x0000000000327805 */ /* 0x001fe4000001ff00 */
[----:B------:R-:W-:Y:S02]  /*5de0*/  F2FP.SATFINITE.E4M3.F32.PACK_AB_MERGE_C R200, R48, R45, R36 ;  /* 0x0000002d30c8723e */ /* 0x000fe40004807024 */
[----:B------:R-:W-:Y:S02]  /*5df0*/  CS2R R44, SRZ ;  /* 0x00000000002c7805 */ /* 0x000fe4000001ff00 */
        /* <DEDUP_REMOVED lines=8> */
[----:B-1----:R-:W-:-:S01]  /*5e80*/  FADD.FTZ R2, R28, R41 ;  /* 0x000000291c027221 */ /* 0x002fc20000010000 */
[----:B------:R-:W-:-:S06]  /*5e90*/  CS2R R40, SRZ ;  /* 0x0000000000287805 */ /* 0x000fcc000001ff00 */
[----:B------:R1:W3:Y:S01]  /*5ea0*/  MUFU.EX2 R7, R54 ;  /* 0x0000003600077308 */ /* 0x0002e20000000800 */
[----:B0-----:R-:W-:-:S07]  /*5eb0*/  FADD.FTZ R4, R88, R5 ;  /* 0x0000000558047221 */ /* 0x001fce0000010000 */
[----:B------:R-:W-:Y:S01]  /*5ec0*/  MUFU.EX2 R24, R24 ;  /* 0x0000001800187308 */ /* 0x000fe20000000800 */
[----:B--2---:R-:W-:-:S01]  /*5ed0*/  FADD.FTZ R3, R37, R2 ;  /* 0x0000000225037221 */ /* 0x004fc20000010000 */
[----:B-1----:R-:W-:-:S06]  /*5ee0*/  CS2R R54, SRZ ;  /* 0x0000000000367805 */ /* 0x002fcc000001ff00 */
        /* <DEDUP_REMOVED lines=8> */
[----:B------:R-:W-:Y:S02]  /*5f70*/  CS2R R24, SRZ ;  /* 0x0000000000187805 */ /* 0x000fe4000001ff00 */
[----:B------:R-:W-:Y:S01]  /*5f80*/  CS2R R28, SRZ ;  /* 0x00000000001c7805 */ /* 0x000fe2000001ff00 */
[----:B-1----:R-:W-:Y:S01]  /*5f90*/  FADD.FTZ R2, R90, R5 ;  /* 0x000000055a027221 */ /* 0x002fe20000010000 */
[----:B------:R-:W-:Y:S02]  /*5fa0*/  CS2R R32, SRZ ;  /* 0x0000000000207805 */ /* 0x000fe4000001ff00 */
[----:B------:R-:W-:Y:S02]  /*5fb0*/  CS2R R36, SRZ ;  /* 0x0000000000247805 */ /* 0x000fe4000001ff00 */
[C---:B--2---:R-:W-:Y:S01]  /*5fc0*/  F2FP.SATFINITE.E4M3.F32.PACK_AB_MERGE_C R6, R71.reuse, R90, RZ ;  /* 0x0000005a4706723e */ /* 0x044fe200048070ff */
[----:B------:R-:W-:Y:S01]  /*5fd0*/  FADD.FTZ R2, R71, R2 ;  /* 0x0000000247027221 */ /* 0x000fe20000010000 */
[----:B------:R-:W-:-:S02]  /*5fe0*/  CS2R R70, SRZ ;  /* 0x0000000000467805 */ /* 0x000fc4000001ff00 */
[----:B------:R-:W-:Y:S02]  /*5ff0*/  CS2R R90, SRZ ;  /* 0x00000000005a7805 */ /* 0x000fe4000001ff00 */
[----:B------:R-:W-:Y:S02]  /*6000*/  F2FP.SATFINITE.E4M3.F32.PACK_AB_MERGE_C R203, R7, R88, R6 ;  /* 0x0000005807cb723e */ /* 0x000fe40004807006 */
        /* <DEDUP_REMOVED lines=55> */
.L_x_5286:
[----:B------:R-:W-:Y:S01]  /*6380*/  ISETP.NE.AND P4, PT, RZ, UR45, PT ;  /* 0x0000002dff007c0c */ /* 0x000fe2000bf85270 */
[----:B------:R-:W-:-:S04]  /*6390*/  UISETP.NE.AND UP1, UPT, UR59, 0x1, UPT ;  /* 0x000000013b00788c */ /* 0x000fc8000bf25270 */
[----:B------:R-:W-:-:S04]  /*63a0*/  USEL UR47, URZ, 0x1, UP1 ;  /* 0x000000013f2f7887 */ /* 0x000fc80008800000 */
[----:B------:R-:W-:-:S04]  /*63b0*/  ULOP3.LUT UR47, UR60, UR47, URZ, 0x3c, !UPT ;  /* 0x0000002f3c2f7292 */ /* 0x000fc8000f8e3c3f */
[----:B------:R-:W-:Y:S08]  /*63c0*/  @P4 BRA `(.L_x_5277) ;  /* 0x0000000000384947 */ /* 0x000ff00003800000 */
[----:B------:R-:W-:Y:S05]  /*63d0*/  @!P1 BRA `(.L_x_5278) ;  /* 0x0000000000049947 */ /* 0x000fea0003800000 */
[----:B------:R-:W-:Y:S01]  /*63e0*/  BPT.TRAP 0x1 ;  /* 0x000000040000795c */ /* 0x000fe20000300000 */
.L_x_5278:
        /* <DEDUP_REMOVED lines=9> */
.L_x_5279:
[----:B-1----:R-:W-:Y:S05]  /*6480*/  @P3 BRA `(.L_x_5277) ;  /* 0x0000000000083947 */ /* 0x002fea0003800000 */
[----:B------:R-:W1:Y:S02]  /*6490*/  SYNCS.PHASECHK.TRANS64.TRYWAIT P3, [UR6+0x33430], R6 ;  /* 0x03343006ff0075a7 */ /* 0x000e640008060146 */
[----:B-1----:R-:W-:Y:S05]  /*64a0*/  @!P3 BRA `(.L_x_5280) ;  /* 0x000001480090b947 */ /* 0x002fea0003800000 */
.L_x_5277:
        /* <DEDUP_REMOVED lines=192> */
.L_x_5282:
[----:B------:R-:W-:Y:S01]  /*70b0*/  ULEA UR6, UR59, UR41, 0x3 ;  /* 0x000000293b067291 */ /* 0x000fe2000f8e183f */
[----:B------:R-:W-:-:S05]  /*70c0*/  IMAD.U32 R6, RZ, RZ, UR60 ;  /* 0x0000003cff067e24 */ /* 0x000fca000f8e00ff */
[----:B------:R-:W-:-:S04]  /*70d0*/  SHF.L.U32 R6, R6, 0x1f, RZ ;  /* 0x0000001f06067819 */ /* 0x000fc800000006ff */
[----:B------:R0:W1:Y:S01]  /*70e0*/  SYNCS.PHASECHK.TRANS64.TRYWAIT P3, [UR6+0x33450], R6 ;  /* 0x03345006ff0075a7 */ /* 0x0000620008060146 */
[----:B------:R-:W-:Y:S05]  /*70f0*/  @!P1 BRA `(.L_x_5283) ;  /* 0x0000000000049947 */ /* 0x000fea0003800000 */
[----:B------:R-:W-:Y:S01]  /*7100*/  BPT.TRAP 0x1 ;  /* 0x000000040000795c */ /* 0x000fe20000300000 */
.L_x_5283:
[----:B-1----:R-:W-:Y:S05]  /*7110*/  @P3 BRA `(.L_x_5281) ;  /* 0x0000000000083947 */ /* 0x002fea0003800000 */
[----:B------:R-:W1:Y:S02]  /*7120*/  SYNCS.PHASECHK.TRANS64.TRYWAIT P3, [UR6+0x33450], R6 ;  /* 0x03345006ff0075a7 */ /* 0x000e640008060146 */
[----:B-1----:R-:W-:Y:S05]  /*7130*/  @!P3 BRA `(.L_x_5284) ;  /* 0x0000013c0084b947 */ /* 0x002fea0003800000 */
.L_x_5281:
[----:B------:R-:W-:Y:S01]  /*7140*/  UIADD3 UR6, UR41, 0x200, URZ ;  /* 0x0000020029067890 */ /* 0x000fe2000fffe03f */
[----:B------:R-:W-:Y:S01]  /*7150*/  WARPGROUP.ARRIVE ;  /* 0x00000000000079c5 */ /* 0x000fe20000000000 */
[----:B------:R-:W-:Y:S01]  /*7160*/  UMOV UR7, 0xc0000010 ;  /* 0xc000001000077882 */ /* 0x000fe20000000000 */
[C---:B------:R-:W-:Y:S01]  /*7170*/  FMUL.FTZ R10, R0.reuse, R188 ;  /* 0x000000bc000a7220 */ /* 0x040fe20000410000 */
[----:B------:R-:W-:Y:S01]  /*7180*/  USHF.R.U32.HI UR6, URZ, 0x4, UR6 ;  /* 0x000000043f067899 */ /* 0x000fe20008011606 */
[----:B------:R-:W-:Y:S02]  /*7190*/  VIADD R188, R17, UR36 ;  /* 0x0000002411bc7c36 */ /* 0x000fe40008000000 */
[C---:B------:R-:W-:Y:S01]  /*71a0*/  FMUL.FTZ R11, R0.reuse, R189 ;  /* 0x000000bd000b7220 */ /* 0x040fe20000410000 */
[C---:B------:R-:W-:Y:S01]  /*71b0*/  FMUL.FTZ R13, R0.reuse, R191 ;  /* 0x000000bf000d7220 */ /* 0x040fe20000410000 */
[----:B------:R-:W-:Y:S01]  /*71c0*/  ULOP3.LUT UR6, UR6, 0x3fff, URZ, 0xc0, !UPT ;  /* 0x00003fff06067892 */ /* 0x000fe2000f8ec03f */
[C---:B01----:R-:W-:Y:S01]  /*71d0*/  FMUL.FTZ R6, R0.reuse, R184 ;  /* 0x000000b800067220 */ /* 0x043fe20000410000 */
[C---:B------:R-:W-:Y:S01]  /*71e0*/  FMUL.FTZ R15, R0.reuse, R193 ;  /* 0x000000c1000f7220 */ /* 0x040fe20000410000 */
[----:B------:R-:W-:Y:S01]  /*71f0*/  FMUL.FTZ R12, R0, R190 ;  /* 0x000000be000c7220 */ /* 0x000fe20000410000 */
[----:B------:R-:W-:Y:S01]  /*7200*/  ULOP3.LUT UR6, UR6, 0x10000, URZ, 0xfc, !UPT ;  /* 0x0001000006067892 */ /* 0x000fe2000f8efc3f */
[----:B------:R-:W-:-:S02]  /*7210*/  IMAD.U32 R193, RZ, RZ, UR52 ;  /* 0x00000034ffc17e24 */ /* 0x000fc4000f8e00ff */
[C---:B------:R-:W-:Y:S01]  /*7220*/  FMUL.FTZ R14, R0.reuse, R192 ;  /* 0x000000c0000e7220 */ /* 0x040fe20000410000 */
[----:B------:R-:W0:Y:S01]  /*7230*/  MUFU.TANH R6, R6 ;  /* 0x0000000600067308 */ /* 0x000e220000002400 */
        /* <DEDUP_REMOVED lines=8> */
[----:B------:R-:W1:Y:S01]  /*72c0*/  MUFU.TANH R14, R14 ;  /* 0x0000000e000e7308 */ /* 0x000e620000002400 */
[----:B------:R-:W-:Y:S01]  /*72d0*/  QGMMA.64x192x32.F32.E4M3.E4M3 R24, R216, gdesc[UR4], R24, gsb0 ;  /* 0x02e00004d8187df3 */ /* 0x000fe20008000818 */
[----:B------:R-:W-:Y:S01]  /*72e0*/  UIADD3 UR6, UR10, 0x180, URZ ;  /* 0x000001800a067890 */ /* 0x000fe2000fffe03f */
[C---:B------:R-:W-:Y:S01]  /*72f0*/  FMUL.FTZ R169, R0.reuse, R169 ;  /* 0x000000a900a97220 */ /* 0x040fe20000410000 */
[----:B------:R-:W-:Y:S01]  /*7300*/  UMOV UR7, 0xc0000010 ;  /* 0xc000001000077882 */ /* 0x000fe20000000000 */
        /* <DEDUP_REMOVED lines=64> */
[----:B------:R-:W-:-:S03]  /*7710*/  FMUL.FTZ R135, R0, R135 ;  /* 0x0000008700877220 */ /* 0x000fc60000410000 */
        /* <DEDUP_REMOVED lines=16> */
[----:B------:R-:W5:Y:S01]  /*7820*/  MUFU.TANH R137, R137 ;  /* 0x0000008900897308 */ /* 0x000f620000002400 */
[----:B------:R-:W-:-:S02]  /*7830*/  WARPGROUP.DEPBAR.LE gsb0, 0x0 ;  /* 0x00008000000079c5 */ /* 0x000fc40000010000 */
[----:B------:R-:W-:-:S05]  /*7840*/  WARPGROUP.ARRIVE ;  /* 0x00000000000079c5 */ /* 0x000fca0000000000 */
[----:B------:R-:W5:Y:S01]  /*7850*/  MUFU.TANH R140, R140 ;  /* 0x0000008c008c7308 */ /* 0x000f620000002400 */
[----:B------:R-:W0:Y:S01]  /*7860*/  S2R R219, SR_TID.X ;  /* 0x0000000000db7919 */ /* 0x000e220000002100 */
[----:B------:R-:W-:Y:S01]  /*7870*/  QGMMA.64x192x32.F32.E4M3.E4M3 R24, R212, gdesc[UR4], R24, gsb0 ;  /* 0x02e00004d4187df3 */ /* 0x000fe20008000818 */
[----:B------:R-:W-:Y:S01]  /*7880*/  UIADD3 UR6, UR10, 0x300, URZ ;  /* 0x000003000a067890 */ /* 0x000fe2000fffe03f */
[----:B------:R-:W-:-:S04]  /*7890*/  UMOV UR7, 0xc0000010 ;  /* 0xc000001000077882 */ /* 0x000fc80000000000 */
[----:B------:R-:W5:Y:S08]  /*78a0*/  MUFU.TANH R141, R141 ;  /* 0x0000008d008d7308 */ /* 0x000f700000002400 */
[----:B------:R-:W5:Y:S08]  /*78b0*/  MUFU.TANH R120, R120 ;  /* 0x0000007800787308 */ /* 0x000f700000002400 */
[----:B------:R-:W5:Y:S08]  /*78c0*/  MUFU.TANH R145, R145 ;  /* 0x0000009100917308 */ /* 0x000f700000002400 */
[----:B------:R-:W5:Y:S01]  /*78d0*/  MUFU.TANH R148, R148 ;  /* 0x0000009400947308 */ /* 0x000f620000002400 */
[----:B0-----:R-:W-:-:S07]  /*78e0*/  SHF.R.U32.HI R219, RZ, 0x7, R219 ;  /* 0x00000007ffdb7819 */ /* 0x001fce00000116db */
[----:B------:R-:W0:Y:S08]  /*78f0*/  MUFU.TANH R149, R149 ;  /* 0x0000009500957308 */ /* 0x000e300000002400 */
[----:B------:R-:W0:Y:S08]  /*7900*/  MUFU.TANH R121, R121 ;  /* 0x0000007900797308 */ /* 0x000e300000002400 */
        /* <DEDUP_REMOVED lines=24> */
[----:B------:R-:W-:Y:S01]  /*7a90*/  UIADD3 UR6, UR10, 0x480, URZ ;  /* 0x000004800a067890 */ /* 0x000fe2000fffe03f */
[----:B------:R-:W-:-:S05]  /*7aa0*/  UMOV UR7, 0xc0000010 ;  /* 0xc000001000077882 */ /* 0x000fca0000000000 */
        /* <DEDUP_REMOVED lines=17> */
[----:B------:R-:W-:Y:S01]  /*7bc0*/  QGMMA.64x192x32.F32.E4M3.E4M3 R24, R204, gdesc[UR4], R24, gsb0 ;  /* 0x02e00004cc187df3 */ /* 0x000fe20008000818 */
[----:B------:R-:W-:Y:S01]  /*7bd0*/  UIADD3 UR6, UR10, 0x600, URZ ;  /* 0x000006000a067890 */ /* 0x000fe2000fffe03f */
[----:B------:R-:W-:Y:S02]  /*7be0*/  UMOV UR7, 0xc0000010 ;  /* 0xc000001000077882 */ /* 0x000fe40000000000 */
[----:B------:R-:W-:Y:S01]  /*7bf0*/  UMOV UR10, UR53 ;  /* 0x00000035000a7c82 */ /* 0x000fe20008000000 */
[----:B------:R-:W-:Y:S02]  /*7c00*/  WARPGROUP.DEPBAR.LE gsb0, 0x0 ;  /* 0x00008000000079c5 */ /* 0x000fe40000010000 */
[----:B------:R-:W-:-:S13]  /*7c10*/  WARPGROUP.ARRIVE ;  /* 0x00000000000079c5 */ /* 0x000fda0000000000 */
[----:B------:R-:W-:Y:S01]  /*7c20*/  QGMMA.64x192x32.F32.E4M3.E4M3 R24, R200, gdesc[UR4], R24, gsb0 ;  /* 0x02e00004c8187df3 */ /* 0x000fe20008000818 */
[----:B------:R-:W-:Y:S02]  /*7c30*/  @UP0 ULDC UR6, c[0x0][0x44c] ;  /* 0x0001130000060ab9 */ /* 0x000fe40000000800 */
[----:B------:R-:W-:Y:S01]  /*7c40*/  @P2 IMAD.HI.U32 R189, R188, UR6, RZ ;  /* 0x00000006bcbd2c27 */ /* 0x000fe2000f8e00ff */
[----:B------:R-:W-:-:S04]  /*7c50*/  @UP0 ULDC UR6, c[0x0][0x450] ;  /* 0x0001140000060ab9 */ /* 0x000fc80000000800 */
[----:B------:R-:W-:Y:S01]  /*7c60*/  @P2 SHF.R.U32.HI R188, RZ, UR6, R189 ;  /* 0x00000006ffbc2c19 */ /* 0x000fe200080116bd */
[----:B------:R-:W-:-:S04]  /*7c70*/  UIMAD UR6, UR57, -0xa0, URZ ;  /* 0xffffff60390678a4 */ /* 0x000fc8000f8e023f */
[----:B------:R-:W1:Y:S02]  /*7c80*/  SHFL.IDX PT, R191, R188, RZ, 0x1c1f ;  /* 0x001c1fffbcbf7589 */ /* 0x000e6400000e0000 */
[----:B------:R-:W-:-:S05]  /*7c90*/  IMAD.U32 R189, RZ, RZ, UR6 ;  /* 0x00000006ffbd7e24 */ /* 0x000fca000f8e00ff */
[----:B------:R-:W-:Y:S01]  /*7ca0*/  IADD3 R190, -R16, 0x1, R189 ;  /* 0x0000000110be7810 */ /* 0x000fe20007ffe1bd */
[----:B------:R-:W-:-:S03]  /*7cb0*/  FMUL.FTZ R189, R0, R124 ;  /* 0x0000007c00bd7220 */ /* 0x000fc60000410000 */
[----:B------:R-:W-:Y:S01]  /*7cc0*/  IADD3 R124, -R193, UR51, R190 ;  /* 0x00000033c17c7c10 */ /* 0x000fe2000fffe1be */
[----:B------:R-:W-:Y:S02]  /*7cd0*/  FMUL.FTZ R190, R0, R179 ;  /* 0x000000b300be7220 */ /* 0x000fe40000410000 */
[----:B------:R-:W0:Y:S08]  /*7ce0*/  MUFU.TANH R189, R189 ;  /* 0x000000bd00bd7308 */ /* 0x000e300000002400 */
[----:B------:R-:W0:Y:S01]  /*7cf0*/  MUFU.TANH R179, R192 ;  /* 0x000000c000b37308 */ /* 0x000e220000002400 */
[----:B-1----:R-:W-:-:S05]  /*7d00*/  IMAD.IADD R125, R124, 0x1, R191 ;  /* 0x000000017c7d7824 */ /* 0x002fca00078e02bf */
[C---:B------:R-:W-:Y:S02]  /*7d10*/  ISETP.GT.AND P5, PT, R125.reuse, RZ, PT ;  /* 0x000000ff7d00720c */ /* 0x040fe40003fa4270 */
[----:B------:R-:W-:Y:S01]  /*7d20*/  MUFU.TANH R190, R190 ;  /* 0x000000be00be7308 */ /* 0x000fe20000002400 */
[C---:B------:R-:W-:Y:S02]  /*7d30*/  ISETP.GT.AND P6, PT, R125.reuse, 0x1, PT ;  /* 0x000000017d00780c */ /* 0x040fe40003fc4270 */
[----:B------:R-:W-:Y:S02]  /*7d40*/  FSEL R6, R6, -INF , P5 ;  /* 0xff80000006067808 */ /* 0x000fe40002800000 */
[C---:B------:R-:W-:Y:S02]  /*7d50*/  ISETP.GT.AND P5, PT, R125.reuse, 0x10, PT ;  /* 0x000000107d00780c */ /* 0x040fe40003fa4270 */
[C---:B------:R-:W-:Y:S02]  /*7d60*/  ISETP.GT.AND P3, PT, R125.reuse, 0x8, PT ;  /* 0x000000087d00780c */ /* 0x040fe40003f64270 */
[----:B------:R-:W-:-:S02]  /*7d70*/  ISETP.GT.AND P4, PT, R125, 0x9, PT ;  /* 0x000000097d00780c */ /* 0x000fc40003f84270 */
[----:B------:R-:W-:Y:S02]  /*7d80*/  FSEL R14, R14, -INF , P5 ;  /* 0xff8000000e0e7808 */ /* 0x000fe40002800000 */
[----:B------:R-:W-:Y:S02]  /*7d90*/  ISETP.GT.AND P5, PT, R125, 0x20, PT ;  /* 0x000000207d00780c */ /* 0x000fe40003fa4270 */
[----:B--2---:R-:W-:Y:S02]  /*7da0*/  FSEL R7, R7, -INF , P6 ;  /* 0xff80000007077808 */ /* 0x004fe40003000000 */
[----:B---3--:R-:W-:Y:S02]  /*7db0*/  FSEL R10, R10, -INF , P3 ;  /* 0xff8000000a0a7808 */ /* 0x008fe40001800000 */
[----:B----4-:R-:W-:Y:S02]  /*7dc0*/  FSEL R11, R11, -INF , P4 ;  /* 0xff8000000b0b7808 */ /* 0x010fe40002000000 */
[----:B------:R-:W-:-:S02]  /*7dd0*/  ISETP.GT.AND P6, PT, R125, 0x11, PT ;  /* 0x000000117d00780c */ /* 0x000fc40003fc4270 */
[C---:B------:R-:W-:Y:S02]  /*7de0*/  ISETP.GT.AND P3, PT, R125.reuse, 0x18, PT ;  /* 0x000000187d00780c */ /* 0x040fe40003f64270 */
[C---:B------:R-:W-:Y:S02]  /*7df0*/  ISETP.GT.AND P4, PT, R125.reuse, 0x19, PT ;  /* 0x000000197d00780c */ /* 0x040fe40003f84270 */
[----:B-----5:R-:W-:Y:S02]  /*7e00*/  FSEL R168, R168, -INF , P5 ;  /* 0xff800000a8a87808 */ /* 0x020fe40002800000 */
[----:B------:R-:W-:Y:S02]  /*7e10*/  ISETP.GT.AND P5, PT, R125, 0x30, PT ;  /* 0x000000307d00780c */ /* 0x000fe40003fa4270 */
[----:B------:R-:W-:Y:S02]  /*7e20*/  FSEL R15, R15, -INF , P6 ;  /* 0xff8000000f0f7808 */ /* 0x000fe40003000000 */
[----:B------:R-:W-:-:S02]  /*7e30*/  FSEL R184, R184, -INF , P3 ;  /* 0xff800000b8b87808 */ /* 0x000fc40001800000 */
[----:B------:R-:W-:Y:S02]  /*7e40*/  FSEL R185, R185, -INF , P4 ;  /* 0xff800000b9b97808 */ /* 0x000fe40002000000 */
[C---:B------:R-:W-:Y:S02]  /*7e50*/  ISETP.GT.AND P6, PT, R125.reuse, 0x21, PT ;  /* 0x000000217d00780c */ /* 0x040fe40003fc4270 */
[C---:B------:R-:W-:Y:S02]  /*7e60*/  ISETP.GT.AND P3, PT, R125.reuse, 0x28, PT ;  /* 0x000000287d00780c */ /* 0x040fe40003f64270 */
[C---:B------:R-:W-:Y:S02]  /*7e70*/  ISETP.GT.AND P4, PT, R125.reuse, 0x29, PT ;  /* 0x000000297d00780c */ /* 0x040fe40003f84270 */
[----:B------:R-:W-:Y:S02]  /*7e80*/  FSEL R176, R176, -INF , P5 ;  /* 0xff800000b0b07808 */ /* 0x000fe40002800000 */
[----:B------:R-:W-:-:S02]  /*7e90*/  ISETP.GT.AND P5, PT, R125, 0x40, PT ;  /* 0x000000407d00780c */ /* 0x000fc40003fa4270 */
[----:B------:R-:W-:Y:S02]  /*7ea0*/  FSEL R169, R169, -INF , P6 ;  /* 0xff800000a9a97808 */ /* 0x000fe40003000000 */
[----:B------:R-:W-:Y:S02]  /*7eb0*/  FSEL R172, R172, -INF , P3 ;  /* 0xff800000acac7808 */ /* 0x000fe40001800000 */
[----:B------:R-:W-:Y:S02]  /*7ec0*/  FSEL R173, R173, -INF , P4 ;  /* 0xff800000adad7808 */ /* 0x000fe40002000000 */
[C---:B------:R-:W-:Y:S02]  /*7ed0*/  ISETP.GT.AND P6, PT, R125.reuse, 0x31, PT ;  /* 0x000000317d00780c */ /* 0x040fe40003fc4270 */
[C---:B------:R-:W-:Y:S02]  /*7ee0*/  ISETP.GT.AND P3, PT, R125.reuse, 0x38, PT ;  /* 0x000000387d00780c */ /* 0x040fe40003f64270 */
[----:B------:R-:W-:-:S02]  /*7ef0*/  ISETP.GT.AND P4, PT, R125, 0x39, PT ;  /* 0x000000397d00780c */ /* 0x000fc40003f84270 */
[----:B------:R-:W-:Y:S02]  /*7f00*/  FSEL R152, R152, -INF , P5 ;  /* 0xff80000098987808 */ /* 0x000fe40002800000 */
[----:B------:R-:W-:Y:S02]  /*7f10*/  ISETP.GT.AND P5, PT, R125, 0x50, PT ;  /* 0x000000507d00780c */ /* 0x000fe40003fa4270 */
[----:B------:R-:W-:Y:S02]  /*7f20*/  FSEL R177, R177, -INF , P6 ;  /* 0xff800000b1b17808 */ /* 0x000fe40003000000 */
[----:B------:R-:W-:Y:S02]  /*7f30*/  FSEL R180, R180, -INF , P3 ;  /* 0xff800000b4b47808 */ /* 0x000fe40001800000 */
[----:B------:R-:W-:Y:S02]  /*7f40*/  FSEL R181, R181, -INF , P4 ;  /* 0xff800000b5b57808 */ /* 0x000fe40002000000 */
[----:B------:R-:W-:-:S02]  /*7f50*/  ISETP.GT.AND P6, PT, R125, 0x41, PT ;  /* 0x000000417d00780c */ /* 0x000fc40003fc4270 */
[C---:B------:R-:W-:Y:S02]  /*7f60*/  ISETP.GT.AND P3, PT, R125.reuse, 0x48, PT ;  /* 0x000000487d00780c */ /* 0x040fe40003f64270 */
[C---:B------:R-:W-:Y:S02]  /*7f70*/  ISETP.GT.AND P4, PT, R125.reuse, 0x49, PT ;  /* 0x000000497d00780c */ /* 0x040fe40003f84270 */
[----:B------:R-:W-:Y:S02]  /*7f80*/  FSEL R160, R160, -INF , P5 ;  /* 0xff800000a0a07808 */ /* 0x000fe40002800000 */
        /* <DEDUP_REMOVED lines=22> */
[----:B------:R-:W-:Y:S02]  /*80f0*/  ISETP.GT.AND P4, PT, R125, 0x79, PT ;  /* 0x000000797d00780c */ /* 0x000fe40003f84270 */
[----:B------:R-:W-:Y:S02]  /*8100*/  FSEL R191, R120, -INF , P5 ;  /* 0xff80000078bf7808 */ /* 0x000fe40002800000 */
[----:B------:R-:W-:Y:S02]  /*8110*/  FMNMX.FTZ R120, R6, R5, !PT ;  /* 0x0000000506787209 */ /* 0x000fe40007810000 */
[----:B------:R-:W-:Y:S02]  /*8120*/  FSEL R145, R145, -INF , P6 ;  /* 0xff80000091917808 */ /* 0x000fe40003000000 */
[----:B------:R-:W-:-:S02]  /*8130*/  FSEL R148, R148, -INF , P3 ;  /* 0xff80000094947808 */ /* 0x000fc40001800000 */
[----:B0-----:R-:W-:Y:S02]  /*8140*/  FSEL R149, R149, -INF , P4 ;  /* 0xff80000095957808 */ /* 0x001fe40002000000 */
[C---:B------:R-:W-:Y:S02]  /*8150*/  ISETP.GT.AND P6, PT, R125.reuse, 0x81, PT ;  /* 0x000000817d00780c */ /* 0x040fe40003fc4270 */
[C---:B------:R-:W-:Y:S02]  /*8160*/  ISETP.GT.AND P3, PT, R125.reuse, 0x88, PT ;  /* 0x000000887d00780c */ /* 0x040fe40003f64270 */
[----:B------:R-:W-:Y:S02]  /*8170*/  ISETP.GT.AND P4, PT, R125, 0x89, PT ;  /* 0x000000897d00780c */ /* 0x000fe40003f84270 */
[----:B------:R-:W-:Y:S02]  /*8180*/  FMNMX.FTZ R193, R7, R120, !PT ;  /* 0x0000007807c17209 */ /* 0x000fe40007810000 */
[----:B------:R-:W-:-:S02]  /*8190*/  FSEL R121, R121, -INF , P6 ;  /* 0xff80000079797808 */ /* 0x000fc40003000000 */
[----:B------:R-:W-:Y:S02]  /*81a0*/  FSEL R189, R189, -INF , P3 ;  /* 0xff800000bdbd7808 */ /* 0x000fe40001800000 */
[----:B------:R-:W-:Y:S02]  /*81b0*/  FSEL R179, R179, -INF , P4 ;  /* 0xff800000b3b37808 */ /* 0x000fe40002000000 */
[----:B------:R-:W-:Y:S01]  /*81c0*/  FMNMX.FTZ R120, R10, R193, !PT ;  /* 0x000000c10a787209 */ /* 0x000fe20007810000 */
[C---:B------:R-:W-:Y:S01]  /*81d0*/  FMUL.FTZ R193, R0.reuse, R133 ;  /* 0x0000008500c17220 */ /* 0x040fe20000410000 */
[C---:B------:R-:W-:Y:S02]  /*81e0*/  ISETP.GT.AND P5, PT, R125.reuse, 0x90, PT ;  /* 0x000000907d00780c */ /* 0x040fe40003fa4270 */
[C---:B------:R-:W-:Y:S02]  /*81f0*/  ISETP.GT.AND P6, PT, R125.reuse, 0x91, PT ;  /* 0x000000917d00780c */ /* 0x040fe40003fc4270 */
[C---:B------:R-:W-:Y:S01]  /*8200*/  ISETP.GT.AND P3, PT, R125.reuse, 0x98, PT ;  /* 0x000000987d00780c */ /* 0x040fe20003f64270 */
[----:B------:R-:W-:Y:S01]  /*8210*/  MUFU.TANH R193, R193 ;  /* 0x000000c100c17308 */ /* 0x000fe20000002400 */
[----:B------:R-:W-:Y:S01]  /*8220*/  ISETP.GT.AND P4, PT, R125, 0x99, PT ;  /* 0x000000997d00780c */ /* 0x000fe20003f84270 */
[C---:B------:R-:W-:Y:S01]  /*8230*/  FMUL.FTZ R125, R0.reuse, R182 ;  /* 0x000000b6007d7220 */ /* 0x040fe20000410000 */
[----:B------:R-:W-:Y:S01]  /*8240*/  FMUL.FTZ R182, R0, R183 ;  /* 0x000000b700b67220 */ /* 0x000fe20000410000 */
[----:B------:R-:W-:-:S04]  /*8250*/  FMNMX.FTZ R183, R11, R120, !PT ;  /* 0x000000780bb77209 */ /* 0x000fc80007810000 */
[----:B------:R-:W-:Y:S01]  /*8260*/  FMNMX.FTZ R120, R14, R183, !PT ;  /* 0x000000b70e787209 */ /* 0x000fe20007810000 */
[----:B------:R-:W-:Y:S01]  /*8270*/  MUFU.TANH R125, R125 ;  /* 0x0000007d007d7308 */ /* 0x000fe20000002400 */
[----:B------:R-:W-:Y:S02]  /*8280*/  WARPGROUP.DEPBAR.LE gsb0, 0x0 ;  /* 0x00008000000079c5 */ /* 0x000fe40000010000 */
[----:B------:R-:W-:-:S04]  /*8290*/  FMNMX.FTZ R183, R15, R120, !PT ;  /* 0x000000780fb77209 */ /* 0x000fc80007810000 */
[----:B------:R-:W-:Y:S01]  /*82a0*/  FMNMX.FTZ R120, R184, R183, !PT ;  /* 0x000000b7b8787209 */ /* 0x000fe20007810000 */
[----:B------:R-:W-:Y:S03]  /*82b0*/  MUFU.TANH R182, R182 ;  /* 0x000000b600b67308 */ /* 0x000fe60000002400 */
        /* <DEDUP_REMOVED lines=18> */
[----:B------:R-:W-:Y:S01]  /*83e0*/  FMNMX.FTZ R183, R137, R120, !PT ;  /* 0x0000007889b77209 */ /* 0x000fe20007810000 */
[----:B------:R-:W-:-:S03]  /*83f0*/  FMUL.FTZ R120, R0, R128 ;  /* 0x0000008000787220 */ /* 0x000fc60000410000 */
[----:B------:R-:W-:-:S03]  /*8400*/  FMNMX.FTZ R192, R140, R183, !PT ;  /* 0x000000b78cc07209 */ /* 0x000fc60007810000 */
[----:B------:R-:W0:Y:S01]  /*8410*/  MUFU.TANH R120, R120 ;  /* 0x0000007800787308 */ /* 0x000e220000002400 */
[----:B------:R-:W-:Y:S01]  /*8420*/  FMNMX.FTZ R183, R141, R192, !PT ;  /* 0x000000c08db77209 */ /* 0x000fe20007810000 */
[----:B------:R-:W-:-:S03]  /*8430*/  FMUL.FTZ R192, R0, R132 ;  /* 0x0000008400c07220 */ /* 0x000fc60000410000 */
[----:B------:R-:W-:Y:S01]  /*8440*/  FMNMX.FTZ R128, R144, R183, !PT ;  /* 0x000000b790807209 */ /* 0x000fe20007810000 */
[----:B------:R-:W-:Y:S02]  /*8450*/  FMUL.FTZ R183, R0, R129 ;  /* 0x0000008100b77220 */ /* 0x000fe40000410000 */
[----:B------:R-:W1:Y:S01]  /*8460*/  MUFU.TANH R192, R192 ;  /* 0x000000c000c07308 */ /* 0x000e620000002400 */
[----:B------:R-:W-:-:S04]  /*8470*/  FMNMX.FTZ R129, R145, R128, !PT ;  /* 0x0000008091817209 */ /* 0x000fc80007810000 */
[----:B------:R-:W-:-:S03]  /*8480*/  FMNMX.FTZ R128, R148, R129, !PT ;  /* 0x0000008194807209 */ /* 0x000fc60007810000 */
[----:B------:R-:W2:Y:S01]  /*8490*/  MUFU.TANH R183, R183 ;  /* 0x000000b700b77308 */ /* 0x000ea20000002400 */
[----:B------:R-:W-:Y:S02]  /*84a0*/  FMNMX.FTZ R128, R149, R128, !PT ;  /* 0x0000008095807209 */ /* 0x000fe40007810000 */
[----:B0-----:R-:W-:Y:S02]  /*84b0*/  FSEL R129, R120, -INF , P5 ;  /* 0xff80000078817808 */ /* 0x001fe40002800000 */
[----:B------:R-:W-:-:S04]  /*84c0*/  FMNMX.FTZ R128, R191, R128, !PT ;  /* 0x00000080bf807209 */ /* 0x000fc80007810000 */
[----:B------:R-:W-:Y:S02]  /*84d0*/  FMNMX.FTZ R128, R121, R128, !PT ;  /* 0x0000008079807209 */ /* 0x000fe40007810000 */
[----:B-1----:R-:W-:Y:S02]  /*84e0*/  FSEL R133, R192, -INF , P3 ;  /* 0xff800000c0857808 */ /* 0x002fe40001800000 */
[----:B------:R-:W-:Y:S01]  /*84f0*/  FMNMX.FTZ R132, R189, R128, !PT ;  /* 0x00000080bd847209 */ /* 0x000fe20007810000 */
[----:B------:R-:W-:-:S03]  /*8500*/  FMUL.FTZ R128, R0, R143 ;  /* 0x0000008f00807220 */ /* 0x000fc60000410000 */
[----:B------:R-:W-:Y:S02]  /*8510*/  FMNMX.FTZ R120, R179, R132, !PT ;  /* 0x00000084b3787209 */ /* 0x000fe40007810000 */
[----:B--2---:R-:W-:Y:S01]  /*8520*/  FSEL R132, R183, -INF , P6 ;  /* 0xff800000b7847808 */ /* 0x004fe20003000000 */
[----:B------:R-:W0:Y:S01]  /*8530*/  MUFU.TANH R128, R128 ;  /* 0x0000008000807308 */ /* 0x000e220000002400 */
[----:B------:R-:W-:-:S04]  /*8540*/  FMNMX.FTZ R143, R129, R120, !PT ;  /* 0x00000078818f7209 */ /* 0x000fc80007810000 */
[----:B------:R-:W-:Y:S02]  /*8550*/  FMNMX.FTZ R120, R132, R143, !PT ;  /* 0x0000008f84787209 */ /* 0x000fe40007810000 */
[----:B------:R-:W-:Y:S02]  /*8560*/  FSEL R143, R193, -INF , P4 ;  /* 0xff800000c18f7808 */ /* 0x000fe40002000000 */
[----:B------:R-:W-:Y:S01]  /*8570*/  FMNMX.FTZ R120, R133, R120, !PT ;  /* 0x0000007885787209 */ /* 0x000fe20007810000 */
[----:B------:R-:W1:Y:S03]  /*8580*/  SHFL.IDX PT, R193, R188, 0x1, 0x1c1f ;  /* 0x003c1f00bcc17f89 */ /* 0x000e6600000e0000 */
[----:B------:R-:W-:-:S05]  /*8590*/  FMNMX.FTZ R120, R143, R120, !PT ;  /* 0x000000788f787209 */ /* 0x000fca0007810000 */
[----:B------:R-:W2:Y:S01]  /*85a0*/  SHFL.BFLY PT, R183, R120, 0x2, 0x1f ;  /* 0x0c401f0078b77f89 */ /* 0x000ea200000e0000 */
[----:B-1----:R-:W-:Y:S02]  /*85b0*/  IMAD.IADD R124, R124, 0x1, R193 ;  /* 0x000000017c7c7824 */ /* 0x002fe400078e02c1 */
[----:B------:R-:W-:-:S03]  /*85c0*/  IMAD.U32 R193, RZ, RZ, UR10 ;  /* 0x0000000affc17e24 */ /* 0x000fc6000f8e00ff */
[C---:B------:R-:W-:Y:S02]  /*85d0*/  ISETP.GT.AND P6, PT, R124.reuse, RZ, PT ;  /* 0x000000ff7c00720c */ /* 0x040fe40003fc4270 */
[----:B------:R-:W-:Y:S02]  /*85e0*/  ISETP.GT.AND P4, PT, R124, 0x1, PT ;  /* 0x000000017c00780c */ /* 0x000fe40003f84270 */
[----:B--2---:R-:W-:Y:S02]  /*85f0*/  FMNMX.FTZ R183, R120, R183, !PT ;  /* 0x000000b778b77209 */ /* 0x004fe40007810000 */
[----:B------:R-:W-:Y:S02]  /*8600*/  ISETP.GT.AND P5, PT, R124, 0x8, PT ;  /* 0x000000087c00780c */ /* 0x000fe40003fa4270 */
[----:B------:R-:W-:Y:S01]  /*8610*/  FSEL R9, R9, -INF , P4 ;  /* 0xff80000009097808 */ /* 0x000fe20002000000 */
[----:B------:R-:W1:Y:S01]  /*8620*/  SHFL.BFLY PT, R120, R183, 0x1, 0x1f ;  /* 0x0c201f00b7787f89 */ /* 0x000e6200000e0000 */
        /* <DEDUP_REMOVED lines=8> */
[----:B------:R-:W-:Y:S02]  /*86b0*/  FSEL R174, R174, -INF , P5 ;  /* 0xff800000aeae7808 */ /* 0x000fe40002800000 */
[C---:B------:R-:W-:Y:S02]  /*86c0*/  ISETP.GT.AND P4, PT, R124.reuse, 0x31, PT ;  /* 0x000000317c00780c */ /* 0x040fe40003f84270 */
[----:B------:R-:W-:Y:S02]  /*86d0*/  ISETP.GT.AND P5, PT, R124, 0x38, PT ;  /* 0x000000387c00780c */ /* 0x000fe40003fa4270 */
[----:B------:R-:W-:Y:S02]  /*86e0*/  FSEL R190, R190, -INF , P4 ;  /* 0xff800000bebe7808 */ /* 0x000fe40002000000 */
[----:B-1----:R-:W-:-:S02]  /*86f0*/  FMNMX.FTZ R120, R183, R120, !PT ;  /* 0x00000078b7787209 */ /* 0x002fc40007810000 */
[----:B------:R-:W-:Y:S02]  /*8700*/  FSEL R183, R8, -INF , P6 ;  /* 0xff80000008b77808 */ /* 0x000fe40003000000 */
[----:B------:R-:W-:Y:S01]  /*8710*/  ISETP.GT.AND P6, PT, R124, 0x10, PT ;  /* 0x000000107c00780c */ /* 0x000fe20003fc4270 */
[----:B------:R-:W-:-:S01]  /*8720*/  FFMA.FTZ R8, R120, R193, -8 ;  /* 0xc100000078087423 */ /* 0x000fc200000100c1 */
[----:B------:R-:W-:Y:S02]  /*8730*/  FSEL R125, R125, -INF , P5 ;  /* 0xff8000007d7d7808 */ /* 0x000fe40002800000 */
[----:B------:R-:W-:Y:S02]  /*8740*/  FSEL R20, R20, -INF , P6 ;  /* 0xff80000014147808 */ /* 0x000fe40003000000 */
[C---:B------:R-:W-:Y:S02]  /*8750*/  ISETP.GT.AND P6, PT, R124.reuse, 0x20, PT ;  /* 0x000000207c00780c */ /* 0x040fe40003fc4270 */
[----:B------:R-:W-:-:S02]  /*8760*/  ISETP.GT.AND P4, PT, R124, 0x40, PT ;  /* 0x000000407c00780c */ /* 0x000fc40003f84270 */
[----:B------:R-:W-:Y:S02]  /*8770*/  FSEL R170, R170, -INF , P6 ;  /* 0xff800000aaaa7808 */ /* 0x000fe40003000000 */
[C---:B------:R-:W-:Y:S02]  /*8780*/  ISETP.GT.AND P6, PT, R124.reuse, 0x30, PT ;  /* 0x000000307c00780c */ /* 0x040fe40003fc4270 */
[----:B------:R-:W-:Y:S02]  /*8790*/  ISETP.GT.AND P5, PT, R124, 0x41, PT ;  /* 0x000000417c00780c */ /* 0x000fe40003fa4270 */
[----:B------:R-:W-:Y:S02]  /*87a0*/  FSEL R178, R178, -INF , P6 ;  /* 0xff800000b2b27808 */ /* 0x000fe40003000000 */
[----:B------:R-:W-:Y:S02]  /*87b0*/  ISETP.GT.AND P6, PT, R124, 0x39, PT ;  /* 0x000000397c00780c */ /* 0x000fe40003fc4270 */
[----:B------:R-:W-:-:S02]  /*87c0*/  FSEL R154, R154, -INF , P4 ;  /* 0xff8000009a9a7808 */ /* 0x000fc40002000000 */
[----:B------:R-:W-:Y:S02]  /*87d0*/  FSEL R182, R182, -INF , P6 ;  /* 0xff800000b6b67808 */ /* 0x000fe40003000000 */
[----:B------:R-:W-:Y:S02]  /*87e0*/  ISETP.GT.AND P6, PT, R124, 0x48, PT ;  /* 0x000000487c00780c */ /* 0x000fe40003fc4270 */
        /* <DEDUP_REMOVED lines=24> */
[----:B0-----:R-:W-:Y:S02]  /*8970*/  FSEL R128, R128, -INF , P6 ;  /* 0xff80000080807808 */ /* 0x001fe40003000000 */
[C---:B------:R-:W-:Y:S02]  /*8980*/  ISETP.GT.AND P4, PT, R124.reuse, 0x70, PT ;  /* 0x000000707c00780c */ /* 0x040fe40003f84270 */
[C---:B------:R-:W-:Y:S02]  /*8990*/  ISETP.GT.AND P5, PT, R124.reuse, 0x71, PT ;  /* 0x000000717c00780c */ /* 0x040fe40003fa4270 */
[----:B------:R-:W-:-:S02]  /*89a0*/  ISETP.GT.AND P6, PT, R124, 0x78, PT ;  /* 0x000000787c00780c */ /* 0x000fc40003fc4270 */
[----:B------:R-:W-:Y:S02]  /*89b0*/  FSEL R175, R175, -INF , P3 ;  /* 0xff800000afaf7808 */ /* 0x000fe40001800000 */
[----:B------:R-:W-:Y:S02]  /*89c0*/  FSETP.NEU.FTZ.AND P3, PT, R120, -INF , PT ;  /* 0xff8000007800780b */ /* 0x000fe40003f7d000 */
[----:B------:R-:W-:Y:S02]  /*89d0*/  FSEL R146, R146, -INF , P4 ;  /* 0xff80000092927808 */ /* 0x000fe40002000000 */
[----:B------:R-:W-:Y:S02]  /*89e0*/  FSEL R147, R147, -INF , P5 ;  /* 0xff80000093937808 */ /* 0x000fe40002800000 */
[----:B------:R-:W-:Y:S02]  /*89f0*/  FSEL R150, R150, -INF , P6 ;  /* 0xff80000096967808 */ /* 0x000fe40003000000 */
[----:B------:R-:W-:-:S02]  /*8a00*/  ISETP.GT.AND P4, PT, R124, 0x79, PT ;  /* 0x000000797c00780c */ /* 0x000fc40003f84270 */
[C---:B------:R-:W-:Y:S02]  /*8a10*/  ISETP.GT.AND P5, PT, R124.reuse, 0x80, PT ;  /* 0x000000807c00780c */ /* 0x040fe40003fa4270 */
[----:B------:R-:W-:Y:S02]  /*8a20*/  ISETP.GT.AND P6, PT, R124, 0x81, PT ;  /* 0x000000817c00780c */ /* 0x000fe40003fc4270 */
[----:B------:R-:W-:Y:S02]  /*8a30*/  FSEL R8, R8, RZ, P3 ;  /* 0x000000ff08087208 */ /* 0x000fe40001800000 */
[----:B------:R-:W-:Y:S02]  /*8a40*/  FSEL R151, R151, -INF , P4 ;  /* 0xff80000097977808 */ /* 0x000fe40002000000 */
[----:B------:R-:W-:Y:S01]  /*8a50*/  FSEL R122, R122, -INF , P5 ;  /* 0xff8000007a7a7808 */ /* 0x000fe20002800000 */
[----:B------:R-:W-:-:S01]  /*8a60*/  FFMA.FTZ R192, R184, UR10, -R8 ;  /* 0x0000000ab8c07c23 */ /* 0x000fc20008010808 */
[----:B------:R-:W-:Y:S01]  /*8a70*/  FSEL R123, R123, -INF , P6 ;  /* 0xff8000007b7b7808 */ /* 0x000fe20003000000 */
[----:B------:R-:W-:-:S01]  /*8a80*/  FFMA.FTZ R6, R6, UR10, -R8 ;  /* 0x0000000a06067c23 */ /* 0x000fc20008010808 */
[----:B------:R-:W-:Y:S01]  /*8a90*/  ISETP.GT.AND P4, PT, R124, 0x88, PT ;  /* 0x000000887c00780c */ /* 0x000fe20003f84270 */
[----:B------:R-:W-:-:S01]  /*8aa0*/  FFMA.FTZ R7, R7, UR10, -R8 ;  /* 0x0000000a07077c23 */ /* 0x000fc20008010808 */
[----:B------:R-:W-:Y:S01]  /*8ab0*/  ISETP.GT.AND P5, PT, R124, 0x89, PT ;  /* 0x000000897c00780c */ /* 0x000fe20003fa4270 */
[----:B------:R-:W-:-:S01]  /*8ac0*/  FFMA.FTZ R10, R10, UR10, -R8 ;  /* 0x0000000a0a0a7c23 */ /* 0x000fc20008010808 */
[----:B------:R-:W-:Y:S01]  /*8ad0*/  ISETP.GT.AND P6, PT, R124, 0x90, PT ;  /* 0x000000907c00780c */ /* 0x000fe20003fc4270 */
[----:B------:R-:W-:-:S01]  /*8ae0*/  FFMA.FTZ R11, R11, UR10, -R8 ;  /* 0x0000000a0b0b7c23 */ /* 0x000fc20008010808 */
[----:B------:R-:W-:Y:S01]  /*8af0*/  FMNMX.FTZ R188, R183, R4, !PT ;  /* 0x00000004b7bc7209 */ /* 0x000fe20007810000 */
[----:B------:R-:W-:-:S01]  /*8b00*/  FFMA.FTZ R14, R14, UR10, -R8 ;  /* 0x0000000a0e0e7c23 */ /* 0x000fc20008010808 */
[----:B------:R-:W-:Y:S01]  /*8b10*/  FSEL R126, R126, -INF , P4 ;  /* 0xff8000007e7e7808 */ /* 0x000fe20002000000 */
[----:B------:R-:W-:-:S01]  /*8b20*/  FFMA.FTZ R15, R15, UR10, -R8 ;  /* 0x0000000a0f0f7c23 */ /* 0x000fc20008010808 */
[----:B------:R-:W-:Y:S01]  /*8b30*/  FSEL R184, R127, -INF , P5 ;  /* 0xff8000007fb87808 */ /* 0x000fe20002800000 */
[----:B------:R-:W-:-:S01]  /*8b40*/  FFMA.FTZ R168, R168, UR10, -R8 ;  /* 0x0000000aa8a87c23 */ /* 0x000fc20008010808 */
[----:B------:R-:W-:Y:S01]  /*8b50*/  FSEL R130, R130, -INF , P6 ;  /* 0xff80000082827808 */ /* 0x000fe20003000000 */
[----:B------:R0:W-:Y:S01]  /*8b60*/  MUFU.EX2 R127, R192 ;  /* 0x000000c0007f7308 */ /* 0x0001e20000000800 */
[C---:B------:R-:W-:Y:S01]  /*8b70*/  ISETP.GT.AND P4, PT, R124.reuse, 0x91, PT ;  /* 0x000000917c00780c */ /* 0x040fe20003f84270 */
[--C-:B------:R-:W-:Y:S01]  /*8b80*/  FFMA.FTZ R169, R169, UR10, -R8.reuse ;  /* 0x0000000aa9a97c23 */ /* 0x100fe20008010808 */
[----:B------:R-:W-:Y:S01]  /*8b90*/  ISETP.GT.AND P5, PT, R124, 0x98, PT ;  /* 0x000000987c00780c */ /* 0x000fe20003fa4270 */
[--C-:B------:R-:W-:Y:S01]  /*8ba0*/  FFMA.FTZ R172, R172, UR10, -R8.reuse ;  /* 0x0000000aacac7c23 */ /* 0x100fe20008010808 */
[----:B------:R-:W-:Y:S01]  /*8bb0*/  ISETP.GT.AND P6, PT, R124, 0x99, PT ;  /* 0x000000997c00780c */ /* 0x000fe20003fc4270 */
[--C-:B------:R-:W-:Y:S01]  /*8bc0*/  FFMA.FTZ R124, R185, UR10, -R8.reuse ;  /* 0x0000000ab97c7c23 */ /* 0x100fe20008010808 */
[----:B------:R-:W-:Y:S01]  /*8bd0*/  FMNMX.FTZ R185, R9, R188, !PT ;  /* 0x000000bc09b97209 */ /* 0x000fe20007810000 */
[--C-:B------:R-:W-:Y:S01]  /*8be0*/  FFMA.FTZ R173, R173, UR10, -R8.reuse ;  /* 0x0000000aadad7c23 */ /* 0x100fe20008010808 */
[----:B------:R-:W-:Y:S01]  /*8bf0*/  FSEL R131, R131, -INF , P4 ;  /* 0xff80000083837808 */ /* 0x000fe20002000000 */
[--C-:B0-----:R-:W-:Y:S01]  /*8c00*/  FFMA.FTZ R192, R179, UR10, -R8.reuse ;  /* 0x0000000ab3c07c23 */ /* 0x101fe20008010808 */
[----:B------:R-:W-:Y:S01]  /*8c10*/  FMNMX.FTZ R188, R12, R185, !PT ;  /* 0x000000b90cbc7209 */ /* 0x000fe20007810000 */
[--C-:B------:R-:W-:Y:S01]  /*8c20*/  FFMA.FTZ R176, R176, UR10, -R8.reuse ;  /* 0x0000000ab0b07c23 */ /* 0x100fe20008010808 */
[----:B------:R-:W-:Y:S01]  /*8c30*/  FSEL R134, R134, -INF , P5 ;  /* 0xff80000086867808 */ /* 0x000fe20002800000 */
[--C-:B------:R-:W-:Y:S01]  /*8c40*/  FFMA.FTZ R177, R177, UR10, -R8.reuse ;  /* 0x0000000ab1b17c23 */ /* 0x100fe20008010808 */
[----:B------:R-:W-:Y:S01]  /*8c50*/  FMNMX.FTZ R185, R13, R188, !PT ;  /* 0x000000bc0db97209 */ /* 0x000fe20007810000 */
[--C-:B------:R-:W-:Y:S01]  /*8c60*/  FFMA.FTZ R180, R180, UR10, -R8.reuse ;  /* 0x0000000ab4b47c23 */ /* 0x100fe20008010808 */
[----:B------:R-:W-:Y:S01]  /*8c70*/  FSEL R135, R135, -INF , P6 ;  /* 0xff80000087877808 */ /* 0x000fe20003000000 */
        /* <DEDUP_REMOVED lines=73> */
[----:B------:R-:W0:Y:S04]  /*9110*/  SHFL.BFLY PT, R188, R185, 0x2, 0x1f ;  /* 0x0c401f00b9bc7f89 */ /* 0x000e2800000e0000 */
[----:B------:R-:W-:Y:S08]  /*9120*/  MUFU.EX2 R152, R152 ;  /* 0x0000009800987308 */ /* 0x000ff00000000800 */
[----:B------:R-:W-:Y:S08]  /*9130*/  MUFU.EX2 R153, R153 ;  /* 0x0000009900997308 */ /* 0x000ff00000000800 */
[----:B------:R-:W-:Y:S01]  /*9140*/  MUFU.EX2 R156, R156 ;  /* 0x0000009c009c7308 */ /* 0x000fe20000000800 */
[----:B0-----:R-:W-:Y:S01]  /*9150*/  FMNMX.FTZ R193, R185, R188, !PT ;  /* 0x000000bcb9c17209 */ /* 0x001fe20007810000 */
[--C-:B------:R-:W-:Y:S01]  /*9160*/  FFMA.FTZ R188, R121, UR10, -R8.reuse ;  /* 0x0000000a79bc7c23 */ /* 0x100fe20008010808 */
[----:B------:R-:W-:-:S05]  /*9170*/  FFMA.FTZ R8, R143, UR10, -R8 ;  /* 0x0000000a8f087c23 */ /* 0x000fca0008010808 */
[----:B------:R0:W-:Y:S01]  /*9180*/  MUFU.EX2 R185, R191 ;  /* 0x000000bf00b97308 */ /* 0x0001e20000000800 */
[----:B------:R-:W1:Y:S07]  /*9190*/  SHFL.BFLY PT, R194, R193, 0x1, 0x1f ;  /* 0x0c201f00c1c27f89 */ /* 0x000e6e00000e0000 */
[----:B------:R-:W-:Y:S08]  /*91a0*/  MUFU.EX2 R157, R157 ;  /* 0x0000009d009d7308 */ /* 0x000ff00000000800 */
[----:B------:R-:W-:Y:S08]  /*91b0*/  MUFU.EX2 R160, R160 ;  /* 0x000000a000a07308 */ /* 0x000ff00000000800 */
[----:B------:R-:W-:Y:S01]  /*91c0*/  MUFU.EX2 R161, R161 ;  /* 0x000000a100a17308 */ /* 0x000fe20000000800 */
[----:B-1----:R-:W-:Y:S01]  /*91d0*/  FMNMX.FTZ R121, R193, R194, !PT ;  /* 0x000000c2c1797209 */ /* 0x002fe20007810000 */
[----:B------:R-:W-:-:S03]  /*91e0*/  IMAD.U32 R194, RZ, RZ, UR10 ;  /* 0x0000000affc27e24 */ /* 0x000fc6000f8e00ff */
[C---:B------:R-:W-:Y:S01]  /*91f0*/  FSETP.NEU.FTZ.AND P4, PT, R121.reuse, -INF , PT ;  /* 0xff8000007900780b */ /* 0x040fe20003f9d000 */
[----:B------:R-:W-:-:S02]  /*9200*/  FFMA.FTZ R179, R121, R194, -8 ;  /* 0xc100000079b37423 */ /* 0x000fc400000100c2 */
[----:B------:R-:W-:Y:S01]  /*9210*/  MUFU.EX2 R164, R164 ;  /* 0x000000a400a47308 */ /* 0x000fe20000000800 */
[----:B0-----:R-:W-:Y:S02]  /*9220*/  FSEL R191, R121, RZ, P4 ;  /* 0x000000ff79bf7208 */ /* 0x001fe40002000000 */
[----:B------:R-:W-:-:S03]  /*9230*/  FSEL R143, R179, RZ, P4 ;  /* 0x000000ffb38f7208 */ /* 0x000fc60002000000 */
[----:B------:R-:W-:Y:S02]  /*9240*/  FADD.FTZ R191, -R191, R4 ;  /* 0x00000004bfbf7221 */ /* 0x000fe40000010100 */
[----:B------:R-:W-:-:S01]  /*9250*/  FFMA.FTZ R193, R158, UR10, -R143 ;  /* 0x0000000a9ec17c23 */ /* 0x000fc2000801088f */
[--C-:B------:R-:W-:Y:S01]  /*9260*/  FFMA.FTZ R158, R159, UR10, -R143.reuse ;  /* 0x0000000a9f9e7c23 */ /* 0x100fe2000801088f */
[----:B------:R-:W-:Y:S02]  /*9270*/  IMAD.U32 R159, RZ, RZ, UR58 ;  /* 0x0000003aff9f7e24 */ /* 0x000fe4000f8e00ff */
[--C-:B------:R-:W-:Y:S01]  /*9280*/  FFMA.FTZ R179, R183, UR10, -R143.reuse ;  /* 0x0000000ab7b37c23 */ /* 0x100fe2000801088f */
[----:B------:R-:W-:-:S01]  /*9290*/  FFMA.FTZ R194, R9, UR10, -R143 ;  /* 0x0000000a09c27c23 */ /* 0x000fc2000801088f */
[--C-:B------:R-:W-:Y:S01]  /*92a0*/  FFMA.FTZ R9, R12, UR10, -R143.reuse ;  /* 0x0000000a0c097c23 */ /* 0x100fe2000801088f */
[----:B------:R-:W-:-:S01]  /*92b0*/  FFMA.FTZ R183, R190, UR10, -R143 ;  /* 0x0000000abeb77c23 */ /* 0x000fc2000801088f */
[--C-:B------:R-:W-:Y:S01]  /*92c0*/  FFMA.FTZ R12, R13, UR10, -R143.reuse ;  /* 0x0000000a0d0c7c23 */ /* 0x100fe2000801088f */
[----:B------:R-:W-:Y:S01]  /*92d0*/  FSEL R190, R120, RZ, P3 ;  /* 0x000000ff78be7208 */ /* 0x000fe20001800000 */
[--C-:B------:R-:W-:Y:S01]  /*92e0*/  FFMA.FTZ R13, R20, UR10, -R143.reuse ;  /* 0x0000000a140d7c23 */ /* 0x100fe2000801088f */
[----:B------:R-:W-:-:S01]  /*92f0*/  FFMA.FTZ R20, R21, UR10, -R143 ;  /* 0x0000000a15147c23 */ /* 0x000fc2000801088f */
[----:B------:R-:W-:Y:S01]  /*9300*/  @!P0 LEA R159, R159, UR41, 0x3 ;  /* 0x000000299f9f8c11 */ /* 0x000fe2000f8e18ff */
[----:B------:R-:W-:-:S01]  /*9310*/  FFMA.FTZ R21, R186, UR10, -R143 ;  /* 0x0000000aba157c23 */ /* 0x000fc2000801088f */
[----:B------:R-:W-:Y:S01]  /*9320*/  FFMA.FTZ R186, R187, UR10, -R143 ;  /* 0x0000000abbba7c23 */ /* 0x000fe2000801088f */
[----:B------:R-:W-:-:S01]  /*9330*/  FADD.FTZ R187, -R190, R5 ;  /* 0x00000005bebb7221 */ /* 0x000fc20000010100 */
[----:B------:R-:W-:Y:S01]  /*9340*/  MUFU.EX2 R179, R179 ;  /* 0x000000b300b37308 */ /* 0x000fe20000000800 */
[----:B------:R-:W-:-:S02]  /*9350*/  @!P0 VIADD R159, R159, 0x33440 ;  /* 0x000334409f9f8836 */ /* 0x000fc40000000000 */
[--C-:B------:R-:W-:Y:S01]  /*9360*/  FFMA.FTZ R170, R170, UR10, -R143.reuse ;  /* 0x0000000aaaaa7c23 */ /* 0x100fe2000801088f */
[----:B------:R-:W-:Y:S01]  /*9370*/  FMUL.FTZ R190, R187, UR10 ;  /* 0x0000000abbbe7c20 */ /* 0x000fe20008410000 */
[----:B------:R-:W-:Y:S01]  /*9380*/  IADD3 R187, -R219, 0xb, RZ ;  /* 0x0000000bdbbb7810 */ /* 0x000fe20007ffe1ff */
[----:B------:R-:W-:-:S01]  /*9390*/  FFMA.FTZ R171, R171, UR10, -R143 ;  /* 0x0000000aabab7c23 */ /* 0x000fc2000801088f */
[----:B------:R-:W-:Y:S01]  /*93a0*/  @!P0 PRMT R4, RZ, 0x654, R159 ;  /* 0x00000654ff048816 */ /* 0x000fe2000000009f */
[----:B------:R-:W-:-:S01]  /*93b0*/  FFMA.FTZ R174, R174, UR10, -R143 ;  /* 0x0000000aaeae7c23 */ /* 0x000fc2000801088f */
[----:B------:R-:W0:Y:S01]  /*93c0*/  MUFU.EX2 R159, R190 ;  /* 0x000000be009f7308 */ /* 0x000e220000000800 */
[----:B------:R1:W-:Y:S06]  /*93d0*/  BAR.ARV R187, 0x100 ;  /* 0x000400bb0000751d */ /* 0x0003ec0000002000 */
[----:B------:R2:W-:Y:S01]  /*93e0*/  @!P0 SYNCS.ARRIVE.TRANS64.RED.A1T0 RZ, [R4+URZ], RZ ;  /* 0x000000ff04ff89a7 */ /* 0x0005e2000810043f */
[----:B------:R-:W-:Y:S01]  /*93f0*/  MUFU.EX2 R194, R194 ;  /* 0x000000c200c27308 */ /* 0x000fe20000000800 */
[----:B------:R-:W-:-:S01]  /*9400*/  FFMA.FTZ R175, R175, UR10, -R143 ;  /* 0x0000000aafaf7c23 */ /* 0x000fc2000801088f */
[--C-:B------:R-:W-:Y:S01]  /*9410*/  FFMA.FTZ R178, R178, UR10, -R143.reuse ;  /* 0x0000000ab2b27c23 */ /* 0x100fe2000801088f */
[----:B------:R-:W-:-:S01]  /*9420*/  FFMA.FTZ R125, R125, UR10, -R143 ;  /* 0x0000000a7d7d7c23 */ /* 0x000fc2000801088f */
[--C-:B------:R-:W-:Y:S01]  /*9430*/  FFMA.FTZ R182, R182, UR10, -R143.reuse ;  /* 0x0000000ab6b67c23 */ /* 0x100fe2000801088f */
[----:B------:R-:W-:-:S01]  /*9440*/  FFMA.FTZ R154, R154, UR10, -R143 ;  /* 0x0000000a9a9a7c23 */ /* 0x000fc2000801088f */
[----:B------:R-:W-:Y:S01]  /*9450*/  FFMA.FTZ R155, R155, UR10, -R143 ;  /* 0x0000000a9b9b7c23 */ /* 0x000fe2000801088f */
[----:B--2---:R-:W-:Y:S01]  /*9460*/  FMUL.FTZ R4, R191, UR10 ;  /* 0x0000000abf047c20 */ /* 0x004fe20008410000 */
[----:B------:R-:W-:Y:S01]  /*9470*/  MUFU.EX2 R9, R9 ;  /* 0x0000000900097308 */ /* 0x000fe20000000800 */
        /* <DEDUP_REMOVED lines=24> */
[----:B0-----:R-:W-:-:S01]  /*9600*/  FFMA.FTZ R3, R4, R2, R179 ;  /* 0x0000000204037223 */ /* 0x001fc200000100b3 */
        /* <DEDUP_REMOVED lines=8> */
[----:B------:R-:W2:Y:S01]  /*9690*/  MUFU.EX2 R21, R21 ;  /* 0x0000001500157308 */ /* 0x000ea20000000800 */
[----:B---3--:R-:W-:-:S01]  /*96a0*/  FADD.FTZ R3, R13, R2 ;  /* 0x000000020d037221 */ /* 0x008fc20000010000 */
[----:B------:R-:W-:-:S06]  /*96b0*/  FADD.FTZ R190, R15, R190 ;  /* 0x000000be0fbe7221 */ /* 0x000fcc0000010000 */
        /* <DEDUP_REMOVED lines=16> */
[----:B------:R-:W1:Y:S01]  /*97c0*/  MUFU.EX2 R175, R175 ;  /* 0x000000af00af7308 */ /* 0x000e620000000800 */
[----:B--2---:R-:W-:-:S01]  /*97d0*/  FADD.FTZ R143, R171, R190 ;  /* 0x000000beab8f7221 */ /* 0x004fc20000010000 */
[----:B------:R-:W-:-:S06]  /*97e0*/  FADD.FTZ R2, R180, R3 ;  /* 0x00000003b4027221 */ /* 0x000fcc0000010000 */
[----:B------:R-:W0:Y:S01]  /*97f0*/  MUFU.EX2 R178, R178 ;  /* 0x000000b200b27308 */ /* 0x000e220000000800 */
[----:B---3--:R-:W-:-:S07]  /*9800*/  FADD.FTZ R190, R174, R143 ;  /* 0x0000008faebe7221 */ /* 0x008fce0000010000 */
[----:B------:R-:W2:Y:S01]  /*9810*/  MUFU.EX2 R183, R183 ;  /* 0x000000b700b77308 */ /* 0x000ea20000000800 */
[----:B-1----:R-:W-:-:S07]  /*9820*/  FADD.FTZ R187, R175, R190 ;  /* 0x000000beafbb7221 */ /* 0x002fce0000010000 */
[----:B------:R-:W1:Y:S01]  /*9830*/  MUFU.EX2 R125, R125 ;  /* 0x0000007d007d7308 */ /* 0x000e620000000800 */
[----:B0-----:R-:W-:-:S01]  /*9840*/  FADD.FTZ R190, R178, R187 ;  /* 0x000000bbb2be7221 */ /* 0x001fc20000010000 */
[----:B------:R-:W-:-:S04]  /*9850*/  FADD.FTZ R187, R181, R2 ;  /* 0x00000002b5bb7221 */ /* 0x000fc80000010000 */
[----:B------:R-:W-:Y:S02]  /*9860*/  FADD.FTZ R2, R152, R187 ;  /* 0x000000bb98027221 */ /* 0x000fe40000010000 */
[----:B------:R-:W0:Y:S01]  /*9870*/  MUFU.EX2 R182, R182 ;  /* 0x000000b600b67308 */ /* 0x000e220000000800 */
[----:B--2---:R-:W-:-:S07]  /*9880*/  FADD.FTZ R190, R183, R190 ;  /* 0x000000beb7be7221 */ /* 0x004fce0000010000 */
[----:B------:R-:W2:Y:S01]  /*9890*/  MUFU.EX2 R154, R154 ;  /* 0x0000009a009a7308 */ /* 0x000ea20000000800 */
[----:B-1----:R-:W-:-:S07]  /*98a0*/  FADD.FTZ R3, R125, R190 ;  /* 0x000000be7d037221 */ /* 0x002fce0000010000 */
[----:B------:R-:W1:Y:S01]  /*98b0*/  MUFU.EX2 R155, R155 ;  /* 0x0000009b009b7308 */ /* 0x000e620000000800 */
[----:B0-----:R-:W-:-:S07]  /*98c0*/  FADD.FTZ R3, R182, R3 ;  /* 0x00000003b6037221 */ /* 0x001fce0000010000 */
[----:B------:R-:W0:Y:S08]  /*98d0*/  MUFU.EX2 R5, R193 ;  /* 0x000000c100057308 */ /* 0x000e300000000800 */
[----:B------:R-:W3:Y:S08]  /*98e0*/  MUFU.EX2 R158, R158 ;  /* 0x0000009e009e7308 */ /* 0x000ef00000000800 */
[----:B------:R-:W4:Y:S08]  /*98f0*/  MUFU.EX2 R162, R162 ;  /* 0x000000a200a27308 */ /* 0x000f300000000800 */
[----:B------:R2:W-:Y:S08]  /*9900*/  MUFU.EX2 R143, R128 ;  /* 0x00000080008f7308 */ /* 0x0005f00000000800 */
[----:B------:R-:W5:Y:S01]  /*9910*/  MUFU.EX2 R163, R163 ;  /* 0x000000a300a37308 */ /* 0x000f620000000800 */
[----:B--2---:R-:W-:-:S01]  /*9920*/  FADD.FTZ R128, R154, R3 ;  /* 0x000000039a807221 */ /* 0x004fc20000010000 */
[----:B------:R-:W-:-:S03]  /*9930*/  FADD.FTZ R3, R153, R2 ;  /* 0x0000000299037221 */ /* 0x000fc60000010000 */
[----:B-1----:R-:W-:Y:S01]  /*9940*/  FADD.FTZ R128, R155, R128 ;  /* 0x000000809b807221 */ /* 0x002fe20000010000 */
[----:B------:R-:W-:-:S02]  /*9950*/  FADD.FTZ R2, R156, R3 ;  /* 0x000000039c027221 */ /* 0x000fc40000010000 */
[----:B------:R-:W1:Y:S01]  /*9960*/  MUFU.EX2 R166, R166 ;  /* 0x000000a600a67308 */ /* 0x000e620000000800 */
[----:B0-----:R-:W-:-:S01]  /*9970*/  FADD.FTZ R3, R5, R128 ;  /* 0x0000008005037221 */ /* 0x001fc20000010000 */
[----:B------:R-:W-:-:S03]  /*9980*/  FADD.FTZ R187, R157, R2 ;  /* 0x000000029dbb7221 */ /* 0x000fc60000010000 */
[----:B---3--:R-:W-:Y:S01]  /*9990*/  FADD.FTZ R3, R158, R3 ;  /* 0x000000039e037221 */ /* 0x008fe20000010000 */
[----:B------:R-:W-:-:S02]  /*99a0*/  FADD.FTZ R2, R160, R187 ;  /* 0x000000bba0027221 */ /* 0x000fc40000010000 */
[----:B------:R-:W0:Y:S01]  /*99b0*/  MUFU.EX2 R165, R165 ;  /* 0x000000a500a57308 */ /* 0x000e220000000800 */
[----:B----4-:R-:W-:-:S01]  /*99c0*/  FADD.FTZ R128, R162, R3 ;  /* 0x00000003a2807221 */ /* 0x010fc20000010000 */
[----:B------:R-:W-:-:S03]  /*99d0*/  FADD.FTZ R3, R161, R2 ;  /* 0x00000002a1037221 */ /* 0x000fc60000010000 */
[----:B-----5:R-:W-:Y:S01]  /*99e0*/  FADD.FTZ R187, R163, R128 ;  /* 0x00000080a3bb7221 */ /* 0x020fe20000010000 */
[----:B------:R-:W-:-:S02]  /*99f0*/  FADD.FTZ R2, R164, R3 ;  /* 0x00000003a4027221 */ /* 0x000fc40000010000 */
        /* <DEDUP_REMOVED lines=17> */
[----:B--2---:R-:W-:-:S04]  /*9b10*/  FADD.FTZ R128, R142, R187 ;  /* 0x000000bb8e807221 */ /* 0x004fc80000010000 */
[----:B------:R-:W-:-:S03]  /*9b20*/  FADD.FTZ R191, R143, R128 ;  /* 0x000000808fbf7221 */ /* 0x000fc60000010000 */
        /* <DEDUP_REMOVED lines=15> */
[----:B0-----:R-:W-:-:S04]  /*9c20*/  FADD.FTZ R2, R149, R2 ;  /* 0x0000000295027221 */ /* 0x001fc80000010000 */
[----:B------:R-:W-:-:S03]  /*9c30*/  FADD.FTZ R191, R185, R2 ;  /* 0x00000002b9bf7221 */ /* 0x000fc60000010000 */
        /* <DEDUP_REMOVED lines=32> */
.L_x_5285:
        /* <DEDUP_REMOVED lines=148> */
[----:B------:R-:W-:-:S05]  /*a780*/  UMOV UR53, UR58 ;  /* 0x0000003a00357c82 */ /* 0x000fca0008000000 */
.L_x_5276:
        /* <DEDUP_REMOVED lines=8> */
.L_x_5297:
        /* <DEDUP_REMOVED lines=9> */
.L_x_5289:
[----:B------:R-:W-:Y:S01]  /*a8a0*/  ULEA UR6, UR53, UR41, 0x3 ;  /* 0x0000002935067291 */ /* 0x000fe2000f8e183f */
[----:B------:R-:W-:-:S05]  /*a8b0*/  IMAD.U32 R6, RZ, RZ, UR47 ;  /* 0x0000002fff067e24 */ /* 0x000fca000f8e00ff */
[----:B------:R-:W-:-:S04]  /*a8c0*/  SHF.L.U32 R6, R6, 0x1f, RZ ;  /* 0x0000001f06067819 */ /* 0x000fc800000006ff */
[----:B------:R0:W1:Y:S01]  /*a8d0*/  SYNCS.PHASECHK.TRANS64.TRYWAIT P2, [UR6+0x33430], R6 ;  /* 0x03343006ff0075a7 */ /* 0x0000620008040146 */
[----:B------:R-:W-:Y:S05]  /*a8e0*/  @!P1 BRA `(.L_x_5290) ;  /* 0x0000000000049947 */ /* 0x000fea0003800000 */
[----:B------:R-:W-:Y:S01]  /*a8f0*/  BPT.TRAP 0x1 ;  /* 0x000000040000795c */ /* 0x000fe20000300000 */
.L_x_5290:
[----:B-1----:R-:W-:Y:S05]  /*a900*/  @P2 BRA `(.L_x_5288) ;  /* 0x0000000000082947 */ /* 0x002fea0003800000 */
[----:B------:R-:W1:Y:S02]  /*a910*/  SYNCS.PHASECHK.TRANS64.TRYWAIT P2, [UR6+0x33430], R6 ;  /* 0x03343006ff0075a7 */ /* 0x000e640008040146 */
[----:B-1----:R-:W-:Y:S05]  /*a920*/  @!P2 BRA `(.L_x_5291) ;  /* 0x0000010400a0a947 */ /* 0x002fea0003800000 */
.L_x_5288:
[----:B-1----:R-:W1:Y:S01]  /*a930*/  S2R R7, SR_TID.X ;  /* 0x0000000000077919 */ /* 0x002e620000002100 */
[----:B------:R-:W-:Y:S01]  /*a940*/  UIMAD UR58, UR53, 0x780, UR50 ;  /* 0x00000780353a78a4 */ /* 0x000fe2000f8e0232 */
[----:B------:R-:W-:Y:S01]  /*a950*/  UMOV UR27, 0x80000020 ;  /* 0x80000020001b7882 */ /* 0x000fe20000000000 */
[----:B------:R-:W-:Y:S02]  /*a960*/  UMOV UR28, UR24 ;  /* 0x00000018001c7c82 */ /* 0x000fe40008000000 */
[----:B------:R-:W-:Y:S01]  /*a970*/  UIADD3 UR30, UR58, 0x80, URZ ;  /* 0x000000803a1e7890 */ /* 0x000fe2000fffe03f */
[----:B------:R-:W-:Y:S02]  /*a980*/  UMOV UR29, UR25 ;  /* 0x00000019001d7c82 */ /* 0x000fe40008000000 */
[----:B------:R-:W-:Y:S01]  /*a990*/  UMOV UR26, UR58 ;  /* 0x0000003a001a7c82 */ /* 0x000fe20008000000 */
[----:B------:R-:W-:Y:S01]  /*a9a0*/  UMOV UR31, 0x80000020 ;  /* 0x80000020001f7882 */ /* 0x000fe20000000000 */
[----:B------:R-:W-:Y:S01]  /*a9b0*/  UIADD3 UR34, UR58, 0x100, URZ ;  /* 0x000001003a227890 */ /* 0x000fe2000fffe03f */
[----:B------:R-:W-:Y:S01]  /*a9c0*/  UMOV UR32, UR24 ;  /* 0x0000001800207c82 */ /* 0x000fe20008000000 */
        /* <DEDUP_REMOVED lines=179> */
.L_x_5293:
[----:B------:R-:W-:Y:S01]  /*b500*/  ULEA UR6, UR52, UR41, 0x3 ;  /* 0x0000002934067291 */ /* 0x000fe2000f8e183f */
[----:B------:R-:W-:-:S05]  /*b510*/  IMAD.U32 R6, RZ, RZ, UR56 ;  /* 0x00000038ff067e24 */ /* 0x000fca000f8e00ff */
[----:B------:R-:W-:-:S04]  /*b520*/  SHF.L.U32 R6, R6, 0x1f, RZ ;  /* 0x0000001f06067819 */ /* 0x000fc800000006ff */
[----:B------:R0:W1:Y:S01]  /*b530*/  SYNCS.PHASECHK.TRANS64.TRYWAIT P2, [UR6+0x33450], R6 ;  /* 0x03345006ff0075a7 */ /* 0x0000620008040146 */
[----:B------:R-:W-:Y:S05]  /*b540*/  @!P1 BRA `(.L_x_5294) ;  /* 0x0000000000049947 */ /* 0x000fea0003800000 */
[----:B------:R-:W-:Y:S01]  /*b550*/  BPT.TRAP 0x1 ;  /* 0x000000040000795c */ /* 0x000fe20000300000 */
.L_x_5294:
[----:B-1----:R-:W-:Y:S05]  /*b560*/  @P2 BRA `(.L_x_5292) ;  /* 0x0000000000082947 */ /* 0x002fea0003800000 */
[----:B------:R-:W1:Y:S02]  /*b570*/  SYNCS.PHASECHK.TRANS64.TRYWAIT P2, [UR6+0x33450], R6 ;  /* 0x03345006ff0075a7 */ /* 0x000e640008040146 */
[----:B-1----:R-:W-:Y:S05]  /*b580*/  @!P2 BRA `(.L_x_5295) ;  /* 0x000000f800a0a947 */ /* 0x002fea0003800000 */
.L_x_5292:
        /* <DEDUP_REMOVED lines=24> */
[----:B------:R-:W-:Y:S01]  /*b710*/  FMUL.FTZ R185, R0, R197 ;  /* 0x000000c500b97220 */ /* 0x000fe20000410000 */
        /* <DEDUP_REMOVED lines=88> */
[----:B------:R-:W-:-:S02]  /*bca0*/  FMUL.FTZ R135, R0, R135 ;  /* 0x0000008700877220 */ /* 0x000fc40000410000 */
        /* <DEDUP_REMOVED lines=47> */
[----:B0-----:R-:W-:-:S07]  /*bfa0*/  FMNMX.FTZ R121, R181, R120, !PT ;  /* 0x00000078b5797209 */ /* 0x001fce0007810000 */
        /* <DEDUP_REMOVED lines=43> */
[----:B--2---:R-:W-:Y:S01]  /*c260*/  FMNMX.FTZ R120, R140, R121, !PT ;  /* 0x000000798c787209 */ /* 0x004fe20007810000 */
[----:B------:R-:W-:Y:S02]  /*c270*/  WARPGROUP.DEPBAR.LE gsb0, 0x0 ;  /* 0x00008000000079c5 */ /* 0x000fe40000010000 */
[----:B------:R-:W-:-:S04]  /*c280*/  WARPGROUP.ARRIVE ;  /* 0x00000000000079c5 */ /* 0x000fc80000000000 */
[----:B------:R-:W2:Y:S01]  /*c290*/  MUFU.TANH R143, R143 ;  /* 0x0000008f008f7308 */ /* 0x000ea20000002400 */
[----:B-1----:R-:W-:Y:S01]  /*c2a0*/  FMNMX.FTZ R190, R142, R191, !PT ;  /* 0x000000bf8ebe7209 */ /* 0x002fe20007810000 */
[----:B------:R-:W-:Y:S01]  /*c2b0*/  QGMMA.64x192x32.F32.E4M3.E4M3 R24, R208, gdesc[UR4], R24, gsb0 ;  /* 0x02e00004d0187df3 */ /* 0x000fe20008000818 */
[----:B------:R-:W-:Y:S01]  /*c2c0*/  UIADD3 UR6, UR10, 0x480, URZ ;  /* 0x000004800a067890 */ /* 0x000fe2000fffe03f */
[----:B------:R-:W-:-:S04]  /*c2d0*/  UMOV UR7, 0xc0000010 ;  /* 0xc000001000077882 */ /* 0x000fc80000000000 */
        /* <DEDUP_REMOVED lines=47> */
[----:B-1----:R-:W-:Y:S02]  /*c5d0*/  FMNMX.FTZ R190, R134, R191, !PT ;  /* 0x000000bf86be7209 */ /* 0x002fe40007810000 */
[----:B0-----:R-:W-:Y:S01]  /*c5e0*/  FMNMX.FTZ R191, R133, R120, !PT ;  /* 0x0000007885bf7209 */ /* 0x001fe20007810000 */
[----:B------:R-:W-:Y:S02]  /*c5f0*/  WARPGROUP.DEPBAR.LE gsb0, 0x0 ;  /* 0x00008000000079c5 */ /* 0x000fe40000010000 */
[----:B------:R-:W-:Y:S01]  /*c600*/  WARPGROUP.ARRIVE ;  /* 0x00000000000079c5 */ /* 0x000fe20000000000 */
[----:B--2---:R-:W-:Y:S02]  /*c610*/  FMNMX.FTZ R192, R135, R190, !PT ;  /* 0x000000be87c07209 */ /* 0x004fe40007810000 */
[----:B------:R-:W0:Y:S03]  /*c620*/  SHFL.BFLY PT, R190, R191, 0x2, 0x1f ;  /* 0x0c401f00bfbe7f89 */ /* 0x000e2600000e0000 */
[----:B------:R-:W-:Y:S01]  /*c630*/  QGMMA.64x192x32.F32.E4M3.E4M3 R24, R204, gdesc[UR4], R24, gsb0 ;  /* 0x02e00004cc187df3 */ /* 0x000fe20008000818 */
[----:B------:R-:W-:Y:S01]  /*c640*/  UIADD3 UR6, UR10, 0x600, URZ ;  /* 0x000006000a067890 */ /* 0x000fe2000fffe03f */
[----:B------:R-:W1:Y:S01]  /*c650*/  SHFL.BFLY PT, R121, R192, 0x2, 0x1f ;  /* 0x0c401f00c0797f89 */ /* 0x000e6200000e0000 */
[----:B------:R-:W-:Y:S01]  /*c660*/  UMOV UR7, 0xc0000010 ;  /* 0xc000001000077882 */ /* 0x000fe20000000000 */
[----:B------:R-:W-:Y:S01]  /*c670*/  UMOV UR10, UR51 ;  /* 0x00000033000a7c82 */ /* 0x000fe20008000000 */
[----:B0-----:R-:W-:Y:S01]  /*c680*/  FMNMX.FTZ R190, R191, R190, !PT ;  /* 0x000000bebfbe7209 */ /* 0x001fe20007810000 */
[----:B------:R-:W-:Y:S01]  /*c690*/  IMAD.U32 R191, RZ, RZ, UR10 ;  /* 0x0000000affbf7e24 */ /* 0x000fe2000f8e00ff */
[----:B-1----:R-:W-:-:S03]  /*c6a0*/  FMNMX.FTZ R193, R192, R121, !PT ;  /* 0x00000079c0c17209 */ /* 0x002fc60007810000 */
[----:B------:R-:W0:Y:S04]  /*c6b0*/  SHFL.BFLY PT, R121, R190, 0x1, 0x1f ;  /* 0x0c201f00be797f89 */ /* 0x000e2800000e0000 */
        /* <DEDUP_REMOVED lines=8> */
[----:B------:R-:W-:Y:S01]  /*c740*/  FMUL.FTZ R192, R5, UR10 ;  /* 0x0000000a05c07c20 */ /* 0x000fe20008410000 */
[--C-:B------:R-:W-:Y:S01]  /*c750*/  FFMA.FTZ R10, R11, UR10, -R190.reuse ;  /* 0x0000000a0b0a7c23 */ /* 0x100fe200080108be */
[----:B------:R-:W-:-:S01]  /*c760*/  FFMA.FTZ R11, R14, UR10, -R190 ;  /* 0x0000000a0e0b7c23 */ /* 0x000fc200080108be */
[----:B------:R-:W-:Y:S01]  /*c770*/  FFMA.FTZ R14, R15, UR10, -R190 ;  /* 0x0000000a0f0e7c23 */ /* 0x000fe200080108be */
[----:B------:R-:W-:-:S01]  /*c780*/  FADD.FTZ R5, -R121, R4 ;  /* 0x0000000479057221 */ /* 0x000fc20000010100 */
        /* <DEDUP_REMOVED lines=10> */
[----:B0-----:R-:W-:-:S01]  /*c830*/  FFMA.FTZ R192, R132, UR10, -R190 ;  /* 0x0000000a84c07c23 */ /* 0x001fc200080108be */
        /* <DEDUP_REMOVED lines=29> */
[----:B------:R-:W-:-:S01]  /*ca10*/  FFMA.FTZ R9, R8, UR10, -R189 ;  /* 0x0000000a08097c23 */ /* 0x000fc200080108bd */
[--C-:B------:R-:W-:Y:S01]  /*ca20*/  FFMA.FTZ R8, R12, UR10, -R189.reuse ;  /* 0x0000000a0c087c23 */ /* 0x100fe200080108bd */
[----:B------:R-:W-:-:S01]  /*ca30*/  FFMA.FTZ R12, R20, UR10, -R189 ;  /* 0x0000000a140c7c23 */ /* 0x000fc200080108bd */
[--C-:B------:R-:W-:Y:S01]  /*ca40*/  FFMA.FTZ R20, R186, UR10, -R189.reuse ;  /* 0x0000000aba147c23 */ /* 0x100fe200080108bd */
[----:B------:R-:W-:Y:S01]  /*ca50*/  MUFU.EX2 R5, R5 ;  /* 0x0000000500057308 */ /* 0x000fe20000000800 */
[----:B------:R-:W-:Y:S02]  /*ca60*/  IMAD.U32 R186, RZ, RZ, UR53 ;  /* 0x00000035ffba7e24 */ /* 0x000fe4000f8e00ff */
[--C-:B------:R-:W-:Y:S01]  /*ca70*/  FFMA.FTZ R13, R13, UR10, -R189.reuse ;  /* 0x0000000a0d0d7c23 */ /* 0x100fe200080108bd */
[----:B------:R-:W-:-:S01]  /*ca80*/  FFMA.FTZ R21, R21, UR10, -R189 ;  /* 0x0000000a15157c23 */ /* 0x000fc200080108bd */
[--C-:B------:R-:W-:Y:S01]  /*ca90*/  FFMA.FTZ R187, R187, UR10, -R189.reuse ;  /* 0x0000000abbbb7c23 */ /* 0x100fe200080108bd */
[----:B------:R-:W-:-:S01]  /*caa0*/  FFMA.FTZ R170, R170, UR10, -R189 ;  /* 0x0000000aaaaa7c23 */ /* 0x000fc200080108bd */
[----:B------:R-:W-:Y:S01]  /*cab0*/  @!P0 LEA R186, R186, UR41, 0x3 ;  /* 0x00000029baba8c11 */ /* 0x000fe2000f8e18ff */
[----:B0-----:R-:W-:-:S01]  /*cac0*/  FFMA.FTZ R3, R4, R3, R191 ;  /* 0x0000000304037223 */ /* 0x001fc200000100bf */
[----:B------:R-:W0:Y:S01]  /*cad0*/  MUFU.EX2 R190, R190 ;  /* 0x000000be00be7308 */ /* 0x000e220000000800 */
[----:B------:R-:W-:-:S01]  /*cae0*/  FFMA.FTZ R171, R171, UR10, -R189 ;  /* 0x0000000aabab7c23 */ /* 0x000fc200080108bd */
[----:B------:R-:W-:Y:S01]  /*caf0*/  FFMA.FTZ R174, R174, UR10, -R189 ;  /* 0x0000000aaeae7c23 */ /* 0x000fe200080108bd */
[----:B------:R-:W-:-:S02]  /*cb00*/  @!P0 VIADD R186, R186, 0x33440 ;  /* 0x00033440baba8836 */ /* 0x000fc40000000000 */
[--C-:B------:R-:W-:Y:S01]  /*cb10*/  FFMA.FTZ R175, R175, UR10, -R189.reuse ;  /* 0x0000000aafaf7c23 */ /* 0x100fe200080108bd */
[----:B------:R-:W-:-:S01]  /*cb20*/  FFMA.FTZ R178, R178, UR10, -R189 ;  /* 0x0000000ab2b27c23 */ /* 0x000fc200080108bd */
[--C-:B------:R-:W-:Y:S01]  /*cb30*/  FFMA.FTZ R179, R179, UR10, -R189.reuse ;  /* 0x0000000ab3b37c23 */ /* 0x100fe200080108bd */
[----:B------:R-:W-:-:S01]  /*cb40*/  FFMA.FTZ R182, R182, UR10, -R189 ;  /* 0x0000000ab6b67c23 */ /* 0x000fc200080108bd */
[----:B------:R-:W1:Y:S01]  /*cb50*/  MUFU.EX2 R6, R6 ;  /* 0x0000000600067308 */ /* 0x000e620000000800 */
[----:B------:R-:W-:Y:S01]  /*cb60*/  @!P0 PRMT R186, RZ, 0x654, R186 ;  /* 0x00000654ffba8816 */ /* 0x000fe200000000ba */
        /* <DEDUP_REMOVED lines=26> */
[--C-:B------:R-:W-:Y:S01]  /*cd10*/  FFMA.FTZ R131, R131, UR10, -R189.reuse ;  /* 0x0000000a83837c23 */ /* 0x100fe200080108bd */
[----:B------:R-:W-:-:S01]  /*cd20*/  FFMA.FTZ R134, R134, UR10, -R189 ;  /* 0x0000000a86867c23 */ /* 0x000fc200080108bd */
[----:B------:R-:W-:-:S02]  /*cd30*/  FFMA.FTZ R135, R135, UR10, -R189 ;  /* 0x0000000a87877c23 */ /* 0x000fc400080108bd */
[----:B------:R-:W4:Y:S08]  /*cd40*/  MUFU.EX2 R10, R10 ;  /* 0x0000000a000a7308 */ /* 0x000f300000000800 */
[----:B------:R5:W-:Y:S08]  /*cd50*/  MUFU.EX2 R133, R192 ;  /* 0x000000c000857308 */ /* 0x000bf00000000800 */
[----:B------:R-:W4:Y:S01]  /*cd60*/  MUFU.EX2 R13, R13 ;  /* 0x0000000d000d7308 */ /* 0x000f220000000800 */
[----:B-----5:R-:W-:-:S07]  /*cd70*/  IADD3 R192, -R219, 0xb, RZ ;  /* 0x0000000bdbc07810 */ /* 0x020fce0007ffe1ff */
[----:B------:R-:W5:Y:S08]  /*cd80*/  MUFU.EX2 R11, R11 ;  /* 0x0000000b000b7308 */ /* 0x000f700000000800 */
[----:B------:R-:W5:Y:S08]  /*cd90*/  MUFU.EX2 R12, R12 ;  /* 0x0000000c000c7308 */ /* 0x000f700000000800 */
[----:B------:R-:W5:Y:S01]  /*cda0*/  MUFU.EX2 R14, R14 ;  /* 0x0000000e000e7308 */ /* 0x000f620000000800 */
[----:B------:R-:W-:-:S02]  /*cdb0*/  WARPGROUP.DEPBAR.LE gsb0, 0x0 ;  /* 0x00008000000079c5 */ /* 0x000fc40000010000 */
[----:B------:R-:W-:-:S05]  /*cdc0*/  WARPGROUP.ARRIVE ;  /* 0x00000000000079c5 */ /* 0x000fca0000000000 */
[----:B------:R-:W5:Y:S01]  /*cdd0*/  MUFU.EX2 R21, R21 ;  /* 0x0000001500157308 */ /* 0x000f620000000800 */
[----:B------:R-:W-:Y:S07]  /*cde0*/  QGMMA.64x192x32.F32.E4M3.E4M3 R24, R200, gdesc[UR4], R24, gsb0 ;  /* 0x02e00004c8187df3 */ /* 0x000fee0008000818 */
        /* <DEDUP_REMOVED lines=29> */
[----:B-1----:R-:W-:-:S01]  /*cfc0*/  FADD.FTZ R186, R6, R3 ;  /* 0x0000000306ba7221 */ /* 0x002fc20000010000 */
[----:B--2---:R-:W-:-:S06]  /*cfd0*/  FADD.FTZ R3, R9, R2 ;  /* 0x0000000209037221 */ /* 0x004fcc0000010000 */
[----:B------:R-:W1:Y:S01]  /*cfe0*/  MUFU.EX2 R157, R157 ;  /* 0x0000009d009d7308 */ /* 0x000e620000000800 */
[----:B0-----:R-:W-:-:S01]  /*cff0*/  FADD.FTZ R189, R7, R186 ;  /* 0x000000ba07bd7221 */ /* 0x001fc20000010000 */
[----:B---3--:R-:W-:-:S03]  /*d000*/  FADD.FTZ R2, R8, R3 ;  /* 0x0000000308027221 */ /* 0x008fc60000010000 */
[----:B----4-:R-:W-:Y:S01]  /*d010*/  FADD.FTZ R186, R10, R189 ;  /* 0x000000bd0aba7221 */ /* 0x010fe20000010000 */
[----:B------:R-:W-:-:S02]  /*d020*/  FADD.FTZ R3, R13, R2 ;  /* 0x000000020d037221 */ /* 0x000fc40000010000 */
[----:B------:R-:W0:Y:S01]  /*d030*/  MUFU.EX2 R159, R159 ;  /* 0x0000009f009f7308 */ /* 0x000e220000000800 */
[----:B-----5:R-:W-:-:S01]  /*d040*/  FADD.FTZ R189, R11, R186 ;  /* 0x000000ba0bbd7221 */ /* 0x020fc20000010000 */
        /* <DEDUP_REMOVED lines=36> */
[----:B-1----:R-:W-:Y:S01]  /*d290*/  FADD.FTZ R3, R157, R2 ;  /* 0x000000029d037221 */ /* 0x002fe20000010000 */
[----:B0-----:R-:W-:-:S02]  /*d2a0*/  FADD.FTZ R189, R159, R186 ;  /* 0x000000ba9fbd7221 */ /* 0x001fc40000010000 */
[----:B------:R-:W0:Y:S01]  /*d2b0*/  MUFU.EX2 R167, R167 ;  /* 0x000000a700a77308 */ /* 0x000e220000000800 */
[----:B--2---:R-:W-:-:S01]  /*d2c0*/  FADD.FTZ R2, R160, R3 ;  /* 0x00000003a0027221 */ /* 0x004fc20000010000 */
[----:B---3--:R-:W-:-:S03]  /*d2d0*/  FADD.FTZ R186, R162, R189 ;  /* 0x000000bda2ba7221 */ /* 0x008fc60000010000 */
[----:B----4-:R-:W-:Y:S01]  /*d2e0*/  FADD.FTZ R3, R161, R2 ;  /* 0x00000002a1037221 */ /* 0x010fe20000010000 */
[----:B-----5:R-:W-:-:S02]  /*d2f0*/  FADD.FTZ R189, R163, R186 ;  /* 0x000000baa3bd7221 */ /* 0x020fc40000010000 */
[----:B------:R-:W1:Y:S01]  /*d300*/  MUFU.EX2 R136, R136 ;  /* 0x0000008800887308 */ /* 0x000e620000000800 */
[----:B------:R-:W-:-:S01]  /*d310*/  FADD.FTZ R2, R164, R3 ;  /* 0x00000003a4027221 */ /* 0x000fc20000010000 */
[----:B------:R-:W-:-:S03]  /*d320*/  FADD.FTZ R186, R166, R189 ;  /* 0x000000bda6ba7221 */ /* 0x000fc60000010000 */
[----:B------:R-:W-:-:S03]  /*d330*/  FADD.FTZ R3, R165, R2 ;  /* 0x00000002a5037221 */ /* 0x000fc60000010000 */
        /* <DEDUP_REMOVED lines=55> */
[----:B0-----:R-:W-:-:S04]  /*d6b0*/  FADD.FTZ R2, R129, R2 ;  /* 0x0000000281027221 */ /* 0x001fc80000010000 */
[----:B------:R-:W-:-:S03]  /*d6c0*/  FADD.FTZ R189, R133, R2 ;  /* 0x0000000285bd7221 */ /* 0x000fc60000010000 */
        /* <DEDUP_REMOVED lines=8> */
.L_x_5296:
        /* <DEDUP_REMOVED lines=146> */
[----:B------:R-:W-:Y:S01]  /*e070*/  F2FP.SATFINITE.E4M3.F32.PACK_AB_MERGE_C R203, R131, R130, R134 ;  /* 0x0000008283cb723e */ /* 0x000fe20004807086 */
[----:B------:R-:W-:Y:S06]  /*e080*/  @P2 BRA `(.L_x_5297) ;  /* 0xffffffc400e02947 */ /* 0x000fec000383ffff */
.L_x_5287:
[----:B------:R-:W-:Y:S06]  /*e090*/  BAR.ARV 0x8, 0x180 ;  /* 0x0206000000007b1d */ /* 0x000fec0000002000 */
[----:B------:R-:W-:Y:S05]  /*e0a0*/  @!P1 BRA `(.L_x_5298) ;  /* 0x0000000000049947 */ /* 0x000fea0003800000 */
[----:B------:R-:W-:Y:S01]  /*e0b0*/  BPT.TRAP 0x1 ;  /* 0x000000040000795c */ /* 0x000fe20000300000 */
.L_x_5298:
[----:B------:R-:W-:Y:S01]  /*e0c0*/  ULEA UR5, UR53, UR41, 0x3 ;  /* 0x0000002935057291 */ /* 0x000fe2000f8e183f */
[----:B------:R-:W-:-:S05]  /*e0d0*/  IMAD.U32 R0, RZ, RZ, UR47 ;  /* 0x0000002fff007e24 */ /* 0x000fca000f8e00ff */
[----:B------:R-:W-:-:S04]  /*e0e0*/  SHF.L.U32 R0, R0, 0x1f, RZ ;  /* 0x0000001f00007819 */ /* 0x000fc800000006ff */
[----:B------:R0:W1:Y:S01]  /*e0f0*/  SYNCS.PHASECHK.TRANS64.TRYWAIT P0, [UR5+0x33450], R0 ;  /* 0x03345000ff0075a7 */ /* 0x0000620008000145 */
[----:B------:R-:W-:Y:S05]  /*e100*/  @!P1 BRA `(.L_x_5299) ;  /* 0x0000000000049947 */ /* 0x000fea0003800000 */
[----:B------:R-:W-:Y:S01]  /*e110*/  BPT.TRAP 0x1 ;  /* 0x000000040000795c */ /* 0x000fe20000300000 */
.L_x_5299:
[----:B-1----:R-:W-:Y:S05]  /*e120*/  @P0 BRA `(.L_x_5300) ;  /* 0x0000000000080947 */ /* 0x002fea0003800000 */
[----:B------:R-:W1:Y:S02]  /*e130*/  SYNCS.PHASECHK.TRANS64.TRYWAIT P0, [UR5+0x33450], R0 ;  /* 0x03345000ff0075a7 */ /* 0x000e640008000145 */
[----:B-1----:R-:W-:Y:S05]  /*e140*/  @!P0 BRA `(.L_x_5301) ;  /* 0x000000cc00c88947 */ /* 0x002fea0003800000 */
.L_x_5300:
[----:B------:R-:W-:Y:S01]  /*e150*/  UIADD3 UR41, UR41, 0x200, URZ ;  /* 0x0000020029297890 */ /* 0x000fe2000fffe03f */
[----:B------:R-:W-:Y:S01]  /*e160*/  WARPGROUP.ARRIVE ;  /* 0x00000000000079c5 */ /* 0x000fe20000000000 */
[----:B------:R-:W-:Y:S01]  /*e170*/  UMOV UR7, 0xc0000010 ;  /* 0xc000001000077882 */ /* 0x000fe20000000000 */
[----:B------:R-:W-:Y:S01]  /*e180*/  IMAD.MOV.U32 R135, RZ, RZ, 0x3f800000 ;  /* 0x3f800000ff877424 */ /* 0x000fe200078e00ff */
[----:B------:R-:W-:-:S04]  /*e190*/  USHF.R.U32.HI UR41, URZ, 0x4, UR41 ;  /* 0x000000043f297899 */ /* 0x000fc80008011629 */
[----:B------:R-:W-:-:S04]  /*e1a0*/  ULOP3.LUT UR41, UR41, 0x3fff, URZ, 0xc0, !UPT ;  /* 0x00003fff29297892 */ /* 0x000fc8000f8ec03f */
[----:B------:R-:W-:-:S04]  /*e1b0*/  ULOP3.LUT UR4, UR41, 0x10000, URZ, 0xfc, !UPT ;  /* 0x0001000029047892 */ /* 0x000fc8000f8efc3f */
[----:B------:R-:W-:-:S07]  /*e1c0*/  UIMAD UR4, UR53, 0x780, UR4 ;  /* 0x00000780350478a4 */ /* 0x000fce000f8e0204 */
[----:B------:R-:W-:Y:S02]  /*e1d0*/  UMOV UR6, UR4 ;  /* 0x0000000400067c82 */ /* 0x000fe40008000000 */
        /* <DEDUP_REMOVED lines=8> */
[----:B------:R-:W-:Y:S02]  /*e260*/  WARPGROUP.DEPBAR.LE gsb0, 0x0 ;  /* 0x00008000000079c5 */ /* 0x000fe40000010000 */
[----:B------:R-:W-:-:S15]  /*e270*/  WARPGROUP.ARRIVE ;  /* 0x00000000000079c5 */ /* 0x000fde0000000000 */
[----:B------:R-:W-:Y:S01]  /*e280*/  QGMMA.64x192x32.F32.E4M3.E4M3 R24, R208, gdesc[UR4], R24, gsb0 ;  /* 0x02e00004d0187df3 */ /* 0x000fe20008000818 */
[----:B------:R-:W-:Y:S02]  /*e290*/  ULDC.64 UR6, c[0x0][0x9a0] ;  /* 0x0002680000067ab9 */ /* 0x000fe40000000a00 */
[----:B------:R-:W-:-:S04]  /*e2a0*/  ISETP.NE.U32.AND P0, PT, RZ, UR6, PT ;  /* 0x00000006ff007c0c */ /* 0x000fc8000bf05070 */
[----:B------:R-:W-:-:S13]  /*e2b0*/  ISETP.NE.AND.EX P0, PT, RZ, UR7, PT, P0 ;  /* 0x00000007ff007c0c */ /* 0x000fda000bf05300 */
[----:B------:R-:W0:Y:S08]  /*e2c0*/  @P0 LDC.64 R6, c[0x0][0x9c8] ;  /* 0x00027200ff060b82 */ /* 0x000e300000000a00 */
[----:B------:R-:W2:Y:S01]  /*e2d0*/  @P0 LDC.64 R8, c[0x0][0x9d0] ;  /* 0x00027400ff080b82 */ /* 0x000ea20000000a00 */
[C---:B01----:R-:W-:Y:S02]  /*e2e0*/  @P0 IMAD R0, R6.reuse, UR42, RZ ;  /* 0x0000002a06000c24 */ /* 0x043fe4000f8e02ff */
[----:B------:R-:W-:-:S04]  /*e2f0*/  @P0 IMAD.WIDE.U32 R4, R6, UR43, RZ ;  /* 0x0000002b06040c25 */ /* 0x000fc8000f8e00ff */
[----:B------:R-:W-:-:S04]  /*e300*/  @P0 IMAD R7, R7, UR43, R0 ;  /* 0x0000002b07070c24 */ /* 0x000fc8000f8e0200 */
[----:B------:R-:W-:Y:S02]  /*e310*/  @P0 IMAD.IADD R5, R5, 0x1, R7 ;  /* 0x0000000105050824 */ /* 0x000fe400078e0207 */
[----:B--2---:R-:W-:-:S04]  /*e320*/  @P0 IMAD.WIDE.U32 R4, R8, UR44, R4 ;  /* 0x0000002c08040c25 */ /* 0x004fc8000f8e0004 */
[----:B------:R-:W-:Y:S01]  /*e330*/  @P0 IMAD R5, R9, UR44, R5 ;  /* 0x0000002c09050c24 */ /* 0x000fe2000f8e0205 */
[----:B------:R-:W-:-:S04]  /*e340*/  @P0 LEA R6, P2, R4, UR6, 0x2 ;  /* 0x0000000604060c11 */ /* 0x000fc8000f8410ff */
[----:B------:R-:W-:-:S05]  /*e350*/  @P0 LEA.HI.X R7, R4, UR7, R5, 0x2, P2 ;  /* 0x0000000704070c11 */ /* 0x000fca00090f1405 */
[----:B------:R0:W2:Y:S01]  /*e360*/  @P0 LDG.E R135, desc[UR54][R6.64] ;  /* 0x0000003606870981 */ /* 0x0000a2000c1e1900 */
[----:B------:R-:W-:Y:S01]  /*e370*/  UIADD3 UR6, UR4, 0x480, URZ ;  /* 0x0000048004067890 */ /* 0x000fe2000fffe03f */
[----:B------:R-:W-:Y:S01]  /*e380*/  UMOV UR7, 0xc0000010 ;  /* 0xc000001000077882 */ /* 0x000fe20000000000 */
[----:B------:R-:W-:Y:S02]  /*e390*/  WARPGROUP.DEPBAR.LE gsb0, 0x0 ;  /* 0x00008000000079c5 */ /* 0x000fe40000010000 */
[----:B------:R-:W-:-:S06]  /*e3a0*/  WARPGROUP.ARRIVE ;  /* 0x00000000000079c5 */ /* 0x000fcc0000000000 */
[----:B------:R-:W-:Y:S01]  /*e3b0*/  QGMMA.64x192x32.F32.E4M3.E4M3 R24, R204, gdesc[UR4], R24, gsb0 ;  /* 0x02e00004cc187df3 */ /* 0x000fe20008000818 */
[----:B------:R-:W-:Y:S01]  /*e3c0*/  UIADD3 UR6, UR4, 0x600, URZ ;  /* 0x0000060004067890 */ /* 0x000fe2000fffe03f */
[----:B------:R-:W-:Y:S01]  /*e3d0*/  UMOV UR7, 0xc0000010 ;  /* 0xc000001000077882 */ /* 0x000fe20000000000 */
[----:B------:R-:W1:Y:S04]  /*e3e0*/  SHFL.BFLY PT, R0, R3, 0x2, 0x1f ;  /* 0x0c401f0003007f89 */ /* 0x000e6800000e0000 */
[----:B------:R-:W3:Y:S01]  /*e3f0*/  SHFL.BFLY PT, R9, R2, 0x2, 0x1f ;  /* 0x0c401f0002097f89 */ /* 0x000ee200000e0000 */
[----:B-1----:R-:W-:-:S01]  /*e400*/  FADD.FTZ R0, R0, R3 ;  /* 0x0000000300007221 */ /* 0x002fc20000010000 */
[----:B---3--:R-:W-:-:S04]  /*e410*/  FADD.FTZ R9, R9, R2 ;  /* 0x0000000209097221 */ /* 0x008fc80000010000 */
        /* <DEDUP_REMOVED lines=26> */
[----:B--2---:R-:W-:Y:S01]  /*e5c0*/  FMUL.FTZ R4, R4, R135 ;  /* 0x0000008704047220 */ /* 0x004fe20000410000 */
[----:B------:R-:W-:Y:S02]  /*e5d0*/  IMAD.MOV.U32 R2, RZ, RZ, -0x800000 ;  /* 0xff800000ff027424 */ /* 0x000fe400078e00ff */
[----:B------:R-:W-:Y:S01]  /*e5e0*/  @P2 FFMA.FTZ R0, R3, R120, R6 ;  /* 0x0000007803002223 */ /* 0x000fe20000010006 */
[----:B------:R-:W-:-:S01]  /*e5f0*/  @P3 FFMA.FTZ R2, R9, R121, R10 ;  /* 0x0000007909023223 */ /* 0x000fc2000001000a */
[----:B---3--:R-:W-:Y:S01]  /*e600*/  FMUL.FTZ R135, R8, R135 ;  /* 0x0000008708877220 */ /* 0x008fe20000410000 */
[----:B------:R-:W-:-:S02]  /*e610*/  WARPGROUP.DEPBAR.LE gsb0, 0x0 ;  /* 0x00008000000079c5 */ /* 0x000fc40000010000 */
[----:B------:R-:W-:Y:S05]  /*e620*/  @!P1 BRA `(.L_x_5302) ;  /* 0x0000000000049947 */ /* 0x000fea0003800000 */
[----:B------:R-:W-:Y:S01]  /*e630*/  BPT.TRAP 0x1 ;  /* 0x000000040000795c */ /* 0x000fe20000300000 */
.L_x_5302:
        /* <DEDUP_REMOVED lines=106> */
.L_x_5269:
        /* <DEDUP_REMOVED lines=24> */
[----:B------:R0:W3:Y:S01]  /*ee60*/  LDG.E.CONSTANT R38, desc[UR54][R38.64] ;  /* 0x0000003626267981 */ /* 0x0000e2000c1e9900 */
[----:B------:R-:W-:-:S04]  /*ee70*/  LOP3.LUT P0, R4, R27, 0x3, RZ, 0xc0, !PT ;  /* 0x000000031b047812 */ /* 0x000fc8000780c0ff */
        /* <DEDUP_REMOVED lines=13> */
[----:B0-----:R-:W-:Y:S01]  /*ef50*/  SEL R39, R61, R44, P0 ;  /* 0x0000002c3d277207 */ /* 0x001fe20000000000 */
[----:B------:R-:W-:Y:S01]  /*ef60*/  UMOV UR10, UR8 ;  /* 0x00000008000a7c82 */ /* 0x000fe20008000000 */
[----:B-1----:R-:W-:Y:S01]  /*ef70*/  UMOV UR11, UR4 ;  /* 0x00000004000b7c82 */ /* 0x002fe20008000000 */
        /* <DEDUP_REMOVED lines=90> */
[----:B------:R-:W-:Y:S02]  /*f520*/  SHF.R.U64 R3, R3, 0x3, RZ ;  /* 0x0000000303037819 */ /* 0x000fe400000012ff */
[----:B------:R-:W-:Y:S02]  /*f530*/  LOP3.LUT R14, R181, 0x380, RZ, 0xc0, !PT ;  /* 0x00000380b50e7812 */ /* 0x000fe400078ec0ff */
[----:B------:R-:W-:Y:S01]  /*f540*/  LOP3.LUT R12, R179, 0x380, RZ, 0xc0, !PT ;  /* 0x00000380b30c7812 */ /* 0x000fe200078ec0ff */
[--C-:B------:R-:W-:Y:S01]  /*f550*/  IMAD.X R25, RZ, RZ, R21.reuse, P4 ;  /* 0x000000ffff197224 */ /* 0x100fe200020e0615 */
[----:B------:R-:W-:Y:S01]  /*f560*/  LOP3.LUT R8, R10, 0x380, RZ, 0xc0, !PT ;  /* 0x000003800a087812 */ /* 0x000fe200078ec0ff */
        /* <DEDUP_REMOVED lines=10> */
[----:B------:R-:W-:Y:S02]  /*f610*/  LOP3.LUT R20, R3, R20, RZ, 0x3c, !PT ;  /* 0x0000001403147212 */ /* 0x000fe400078e3cff */
[----:B------:R-:W-:Y:S02]  /*f620*/  SHF.R.U64 R14, R14, 0x3, RZ ;  /* 0x000000030e0e7819 */ /* 0x000fe400000012ff */
[----:B------:R-:W-:Y:S02]  /*f630*/  SHF.R.U64 R12, R12, 0x3, RZ ;  /* 0x000000030c0c7819 */ /* 0x000fe400000012ff */
[----:B------:R-:W-:-:S02]  /*f640*/  SHF.R.U64 R3, R8, 0x3, RZ ;  /* 0x0000000308037819 */ /* 0x000fc400000012ff */
[----:B------:R-:W-:Y:S02]  /*f650*/  LOP3.LUT R24, R14, R181, RZ, 0x3c, !PT ;  /* 0x000000b50e187212 */ /* 0x000fe400078e3cff */
[----:B------:R-:W-:Y:S02]  /*f660*/  LOP3.LUT R134, R12, R179, RZ, 0x3c, !PT ;  /* 0x000000b30c867212 */ /* 0x000fe400078e3cff */
[----:B------:R-:W-:Y:S02]  /*f670*/  LOP3.LUT R14, R3, R10, RZ, 0x3c, !PT ;  /* 0x0000000a030e7212 */ /* 0x000fe400078e3cff */
[----:B------:R-:W-:Y:S02]  /*f680*/  LOP3.LUT R12, R177, 0x380, RZ, 0xc0, !PT ;  /* 0x00000380b10c7812 */ /* 0x000fe400078ec0ff */
[----:B------:R-:W-:Y:S02]  /*f690*/  LOP3.LUT R10, R175, 0x380, RZ, 0xc0, !PT ;  /* 0x00000380af0a7812 */ /* 0x000fe400078ec0ff */
[----:B------:R-:W-:-:S02]  /*f6a0*/  LOP3.LUT R8, R173, 0x380, RZ, 0xc0, !PT ;  /* 0x00000380ad087812 */ /* 0x000fc400078ec0ff */
[----:B------:R-:W-:Y:S02]  /*f6b0*/  LOP3.LUT R3, R6, 0x380, RZ, 0xc0, !PT ;  /* 0x0000038006037812 */ /* 0x000fe400078ec0ff */
[----:B------:R-:W-:Y:S02]  /*f6c0*/  SHF.R.U64 R12, R12, 0x3, RZ ;  /* 0x000000030c0c7819 */ /* 0x000fe400000012ff */
[----:B------:R-:W-:Y:S02]  /*f6d0*/  SHF.R.U64 R10, R10, 0x3, RZ ;  /* 0x000000030a0a7819 */ /* 0x000fe400000012ff */
[----:B------:R-:W-:Y:S02]  /*f6e0*/  SHF.R.U64 R8, R8, 0x3, RZ ;  /* 0x0000000308087819 */ /* 0x000fe400000012ff */
[----:B------:R-:W-:Y:S02]  /*f6f0*/  SHF.R.U64 R3, R3, 0x3, RZ ;  /* 0x0000000303037819 */ /* 0x000fe400000012ff */
[----:B------:R-:W-:-:S02]  /*f700*/  LOP3.LUT R136, R12, R177, RZ, 0x3c, !PT ;  /* 0x000000b10c887212 */ /* 0x000fc400078e3cff */
[----:B------:R-:W-:Y:S02]  /*f710*/  LOP3.LUT R12, R10, R175, RZ, 0x3c, !PT ;  /* 0x000000af0a0c7212 */ /* 0x000fe400078e3cff */
[----:B------:R-:W-:Y:S02]  /*f720*/  LOP3.LUT R138, R8, R173, RZ, 0x3c, !PT ;  /* 0x000000ad088a7212 */ /* 0x000fe400078e3cff */
[----:B------:R-:W-:Y:S02]  /*f730*/  LOP3.LUT R10, R3, R6, RZ, 0x3c, !PT ;  /* 0x00000006030a7212 */ /* 0x000fe400078e3cff */
[----:B------:R-:W-:Y:S02]  /*f740*/  LOP3.LUT R8, R171, 0x380, RZ, 0xc0, !PT ;  /* 0x00000380ab087812 */ /* 0x000fe400078ec0ff */
[----:B------:R-:W-:Y:S02]  /*f750*/  LOP3.LUT R3, R4, 0x380, RZ, 0xc0, !PT ;  /* 0x0000038004037812 */ /* 0x000fe400078ec0ff */
[----:B------:R-:W-:-:S02]  /*f760*/  LOP3.LUT R26, R33, 0x380, RZ, 0xc0, !PT ;  /* 0x00000380211a7812 */ /* 0x000fc400078ec0ff */
[----:B------:R-:W-:Y:S02]  /*f770*/  SHF.R.U64 R8, R8, 0x3, RZ ;  /* 0x0000000308087819 */ /* 0x000fe400000012ff */
[----:B------:R-:W-:Y:S02]  /*f780*/  SHF.R.U64 R3, R3, 0x3, RZ ;  /* 0x0000000303037819 */ /* 0x000fe400000012ff */
[----:B------:R-:W-:Y:S02]  /*f790*/  SHF.R.U64 R26, R26, 0x3, RZ ;  /* 0x000000031a1a7819 */ /* 0x000fe400000012ff */
[----:B------:R-:W-:Y:S02]  /*f7a0*/  LOP3.LUT R6, R57, 0x380, RZ, 0xc0, !PT ;  /* 0x0000038039067812 */ /* 0x000fe400078ec0ff */
[----:B------:R-:W-:Y:S02]  /*f7b0*/  LOP3.LUT R140, R8, R171, RZ, 0x3c, !PT ;  /* 0x000000ab088c7212 */ /* 0x000fe400078e3cff */
[----:B------:R-:W-:Y:S01]  /*f7c0*/  LOP3.LUT R8, R3, R4, RZ, 0x3c, !PT ;  /* 0x0000000403087212 */ /* 0x000fe200078e3cff */
[--C-:B------:R-:W-:Y:S01]  /*f7d0*/  IMAD.X R139, RZ, RZ, R21.reuse, P1 ;  /* 0x000000ffff8b7224 */ /* 0x100fe200008e0615 */
[----:B------:R-:W-:Y:S01]  /*f7e0*/  LOP3.LUT R4, R26, R33, RZ, 0x3c, !PT ;  /* 0x000000211a047212 */ /* 0x000fe200078e3cff */
[--C-:B------:R-:W-:Y:S01]  /*f7f0*/  IMAD.X R11, RZ, RZ, R21.reuse, P4 ;  /* 0x000000ffff0b7224 */ /* 0x100fe200020e0615 */
[----:B------:R-:W-:Y:S01]  /*f800*/  SHF.R.U64 R6, R6, 0x3, RZ ;  /* 0x0000000306067819 */ /* 0x000fe200000012ff */
[--C-:B------:R-:W-:Y:S01]  /*f810*/  IMAD.X R141, RZ, RZ, R21.reuse, P3 ;  /* 0x000000ffff8d7224 */ /* 0x100fe200018e0615 */
[----:B------:R-:W-:Y:S01]  /*f820*/  MOV R33, R20 ;  /* 0x0000001400217202 */ /* 0x000fe20000000f00 */
[----:B------:R-:W-:-:S02]  /*f830*/  IMAD.X R9, RZ, RZ, R21, P6 ;  /* 0x000000ffff097224 */ /* 0x000fc400030e0615 */
[--C-:B------:R-:W-:Y:S02]  /*f840*/  IMAD.X R7, RZ, RZ, R21.reuse, P5 ;  /* 0x000000ffff077224 */ /* 0x100fe400028e0615 */
[----:B------:R-:W-:Y:S01]  /*f850*/  IMAD.X R5, RZ, RZ, R21, P2 ;  /* 0x000000ffff057224 */ /* 0x000fe200010e0615 */
[----:B---3--:R-:W-:Y:S02]  /*f860*/  LOP3.LUT R21, R38, 0x2, RZ, 0x3c, !PT ;  /* 0x0000000226157812 */ /* 0x008fe400078e3cff */
[----:B------:R-:W-:Y:S01]  /*f870*/  LOP3.LUT R6, R6, R57, RZ, 0x3c, !PT ;  /* 0x0000003906067212 */ /* 0x000fe200078e3cff */
[----:B------:R-:W-:Y:S01]  /*f880*/  SHFL.IDX PT, R169, R169, R38, 0x1c1f ;  /* 0x001c1f26a9a97589 */ /* 0x000fe200000e0000 */
[----:B------:R-:W-:Y:S02]  /*f890*/  MOV R138, R138 ;  /* 0x0000008a008a7202 */ /* 0x000fe40000000f00 */
[----:B------:R-:W-:Y:S02]  /*f8a0*/  MOV R57, R8 ;  /* 0x0000000800397202 */ /* 0x000fe40000000f00 */
[----:B------:R-:W-:Y:S01]  /*f8b0*/  MOV R139, R10 ;  /* 0x0000000a008b7202 */ /* 0x000fe20000000f00 */
[----:B------:R-:W0:Y:S01]  /*f8c0*/  SHFL.IDX PT, R8, R119, R21, 0x1c1f ;  /* 0x001c1f1577087589 */ /* 0x000e2200000e0000 */
[----:B------:R-:W-:-:S02]  /*f8d0*/  MOV R136, R136 ;  /* 0x0000008800887202 */ /* 0x000fc40000000f00 */
[----:B------:R-:W-:Y:S01]  /*f8e0*/  MOV R137, R12 ;  /* 0x0000000c00897202 */ /* 0x000fe20000000f00 */
[----:B------:R-:W-:Y:S01]  /*f8f0*/  SHFL.IDX PT, R10, R37, R38, 0x1c1f ;  /* 0x001c1f26250a7589 */ /* 0x000fe200000e0000 */
[----:B------:R-:W-:-:S03]  /*f900*/  MOV R134, R134 ;  /* 0x0000008600867202 */ /* 0x000fc60000000f00 */
[----:B------:R-:W1:Y:S01]  /*f910*/  SHFL.IDX PT, R9, R36, R21, 0x1c1f ;  /* 0x001c1f1524097589 */ /* 0x000e6200000e0000 */
[----:B------:R-:W-:-:S03]  /*f920*/  MOV R135, R14 ;  /* 0x0000000e00877202 */ /* 0x000fc60000000f00 */
[----:B------:R-:W-:Y:S01]  /*f930*/  SHFL.IDX PT, R11, R43, R38, 0x1c1f ;  /* 0x001c1f262b0b7589 */ /* 0x000fe200000e0000 */
[----:B------:R-:W-:-:S03]  /*f940*/  MOV R140, R140 ;  /* 0x0000008c008c7202 */ /* 0x000fc60000000f00 */
[----:B------:R-:W2:Y:S01]  /*f950*/  SHFL.IDX PT, R12, R28, R21, 0x1c1f ;  /* 0x001c1f151c0c7589 */ /* 0x000ea200000e0000 */
[----:B------:R-:W-:-:S03]  /*f960*/  MOV R141, R6 ;  /* 0x00000006008d7202 */ /* 0x000fc60000000f00 */
[----:B------:R-:W-:Y:S01]  /*f970*/  SHFL.IDX PT, R14, R113, R38, 0x1c1f ;  /* 0x001c1f26710e7589 */ /* 0x000fe200000e0000 */
[----:B------:R-:W-:-:S03]  /*f980*/  MOV R3, R24 ;  /* 0x0000001800037202 */ /* 0x000fc60000000f00 */
[----:B------:R-:W3:Y:S01]  /*f990*/  SHFL.IDX PT, R15, R53, R21, 0x1c1f ;  /* 0x001c1f15350f7589 */ /* 0x000ee200000e0000 */
[----:B------:R-:W-:-:S03]  /*f9a0*/  MOV R142, R4 ;  /* 0x00000004008e7202 */ /* 0x000fc60000000f00 */
[----:B------:R-:W-:Y:S01]  /*f9b0*/  SHFL.IDX PT, R84, R81, R38, 0x1c1f ;  /* 0x001c1f2651547589 */ /* 0x000fe200000e0000 */
[----:B------:R-:W-:-:S03]  /*f9c0*/  SEL R103, R103, R102, P0 ;  /* 0x0000006667677207 */ /* 0x000fc60000000000 */
        /* <DEDUP_REMOVED lines=57> */
[----:B------:R-:W4:Y:S04]  /*fd60*/  SHFL.IDX PT, R36, R78, R21, 0x1c1f ;  /* 0x001c1f154e247589 */ /* 0x000f2800000e0000 */
        /* <DEDUP_REMOVED lines=23> */
[----:B------:R-:W-:Y:S04]  /*fee0*/  SHFL.IDX PT, R34, R46, R21, 0x1c1f ;  /* 0x001c1f152e227589 */ /* 0x000fe800000e0000 */
[----:B------:R-:W4:Y:S04]  /*fef0*/  SHFL.IDX PT, R150, R72, R21, 0x1c1f ;  /* 0x001c1f1548967589 */ /* 0x000f2800000e0000 */
[----:B------:R-:W-:Y:S04]  /*ff00*/  SHFL.IDX PT, R152, R76, R21, 0x1c1f ;  /* 0x001c1f154c987589 */ /* 0x000fe800000e0000 */
[----:B------:R-:W4:Y:S04]  /*ff10*/  SHFL.IDX PT, R55, R82, R21, 0x1c1f ;  /* 0x001c1f1552377589 */ /* 0x000f2800000e0000 */
[----:B------:R-:W4:Y:S04]  /*ff20*/  SHFL.IDX PT, R59, R90, R21, 0x1c1f ;  /* 0x001c1f155a3b7589 */ /* 0x000f2800000e0000 */
[----:B------:R4:W4:Y:S01]  /*ff30*/  SHFL.IDX PT, R53, R98, R21, 0x1c1f ;  /* 0x001c1f1562357589 */ /* 0x00092200000e0000 */
[----:B0-----:R-:W-:-:S02]  /*ff40*/  SEL R5, R169, R8, P0 ;  /* 0x00000008a9057207 */ /* 0x001fc40000000000 */
[----:B------:R-:W-:Y:S02]  /*ff50*/  SEL R7, R8, R169, P0 ;  /* 0x000000a908077207 */ /* 0x000fe40000000000 */
[----:B-1----:R-:W-:Y:S02]  /*ff60*/  SEL R8, R10, R9, P0 ;  /* 0x000000090a087207 */ /* 0x002fe40000000000 */
[----:B------:R-:W-:Y:S02]  /*ff70*/  SEL R10, R9, R10, P0 ;  /* 0x0000000a090a7207 */ /* 0x000fe40000000000 */
[----:B--2---:R-:W-:Y:S02]  /*ff80*/  SEL R9, R11, R12, P0 ;  /* 0x0000000c0b097207 */ /* 0x004fe40000000000 */
[----:B------:R-:W-:Y:S02]  /*ff90*/  SEL R11, R12, R11, P0 ;  /* 0x0000000b0c0b7207 */ /* 0x000fe40000000000 */
[----:B---3--:R-:W-:-:S02]  /*ffa0*/  SEL R12, R14, R15, P0 ;  /* 0x0000000f0e0c7207 */ /* 0x008fc40000000000 */
[----:B------:R-:W-:Y:S02]  /*ffb0*/  SEL R14, R15, R14, P0 ;  /* 0x0000000e0f0e7207 */ /* 0x000fe40000000000 */
        /* <DEDUP_REMOVED lines=98> */
[----:B------:R-:W-:Y:S02]  /*105e0*/  F2FP.BF16.F32.PACK_AB R32, R67, R66 ;  /* 0x000000424320723e */ /* 0x000fe400000010ff */
[----:B------:R-:W-:Y:S02]  /*105f0*/  F2FP.BF16.F32.PACK_AB R34, R69, R68 ;  /* 0x000000444522723e */ /* 0x000fe400000010ff */
[----:B------:R-:W-:Y:S02]  /*10600*/  F2FP.BF16.F32.PACK_AB R35, R73, R72 ;  /* 0x000000484923723e */ /* 0x000fe400000010ff */
[----:B0-----:R-:W-:-:S02]  /*10610*/  F2FP.BF16.F32.PACK_AB R33, R71, R70 ;  /* 0x000000464721723e */ /* 0x001fc400000010ff */
[----:B------:R-:W-:Y:S02]  /*10620*/  SEL R112, R59, R112, P0 ;  /* 0x000000703b707207 */ /* 0x000fe40000000000 */
[----:B------:R-:W-:Y:S02]  /*10630*/  SEL R118, R120, R53, P0 ;  /* 0x0000003578767207 */ /* 0x000fe40000000000 */
[----:B------:R-:W-:Y:S02]  /*10640*/  F2FP.BF16.F32.PACK_AB R36, R75, R74 ;  /* 0x0000004a4b24723e */ /* 0x000fe400000010ff */
[----:B------:R-:W-:Y:S02]  /*10650*/  F2FP.BF16.F32.PACK_AB R38, R77, R76 ;  /* 0x0000004c4d26723e */ /* 0x000fe400000010ff */
[----:B------:R-:W-:Y:S02]  /*10660*/  F2FP.BF16.F32.PACK_AB R39, R81, R80 ;  /* 0x000000505127723e */ /* 0x000fe400000010ff */
[----:B------:R-:W-:Y:S01]  /*10670*/  F2FP.BF16.F32.PACK_AB R37, R79, R78 ;  /* 0x0000004e4f25723e */ /* 0x000fe200000010ff */
[----:B------:R0:W-:Y:S01]  /*10680*/  STSM.16.M88.4 [R57], R24 ;  /* 0x0000001839007844 */ /* 0x0001e20000000200 */
        /* <DEDUP_REMOVED lines=60> */
[----:B------:R-:W-:Y:S01]  /*10a50*/  ULDC UR4, c[0x0][0xa88] ;  /* 0x0002a20000047ab9 */ /* 0x000fe20000000800 */
[----:B------:R-:W-:Y:S02]  /*10a60*/  IMAD.U32 R24, RZ, RZ, UR12 ;  /* 0x0000000cff187e24 */ /* 0x000fe4000f8e00ff */
[----:B------:R-:W-:Y:S01]  /*10a70*/  UISETP.NE.AND.EX UP0, UPT, UR15, URZ, UPT, UP0 ;  /* 0x0000003f0f00728c */ /* 0x000fe2000bf05300 */
[----:B------:R-:W-:Y:S01]  /*10a80*/  IMAD.U32 R27, RZ, RZ, UR4 ;  /* 0x00000004ff1b7e24 */ /* 0x000fe2000f8e00ff */
[----:B------:R-:W-:Y:S01]  /*10a90*/  UMOV UR4, URZ ;  /* 0x0000003f00047c82 */ /* 0x000fe20008000000 */
[----:B------:R-:W-:Y:S01]  /*10aa0*/  IMAD.U32 R25, RZ, RZ, UR13 ;  /* 0x0000000dff197e24 */ /* 0x000fe2000f8e00ff */
[----:B------:R-:W-:Y:S01]  /*10ab0*/  USEL UR9, UR37, URZ, UP1 ;  /* 0x0000003f25097287 */ /* 0x000fe20008800000 */
[----:B------:R-:W-:Y:S01]  /*10ac0*/  VIADD R34, R17, UR36 ;  /* 0x0000002411227c36 */ /* 0x000fe20008000000 */
        /* <DEDUP_REMOVED lines=47> */
.L_x_5305:
        /* <DEDUP_REMOVED lines=26> */
[----:B------:R-:W-:Y:S02]  /*10f60*/  IADD3 R13, P3, R4, 0x2000, RZ ;  /* 0x00002000040d7810 */ /* 0x000fe40007f7e0ff */
[----:B------:R-:W-:-:S02]  /*10f70*/  SHF.R.U64 R32, R32, 0x3, RZ ;  /* 0x0000000320207819 */ /* 0x000fc400000012ff */
[----:B------:R-:W-:Y:S02]  /*10f80*/  IADD3 R25, P6, R4, 0x3000, RZ ;  /* 0x0000300004197810 */ /* 0x000fe40007fde0ff */
        /* <DEDUP_REMOVED lines=11> */
[----:B------:R-:W-:Y:S01]  /*11040*/  ULDC.64 UR12, c[0x0][0xae8] ;  /* 0x0002ba00000c7ab9 */ /* 0x000fe20000000a00 */
[----:B------:R-:W-:Y:S01]  /*11050*/  LOP3.LUT R24, R25, 0x380, RZ, 0xc0, !PT ;  /* 0x0000038019187812 */ /* 0x000fe200078ec0ff */
[----:B------:R-:W5:Y:S01]  /*11060*/  LD.E.128 R32, desc[UR54][R32.64] ;  /* 0x0000003620207980 */ /* 0x000f62000c101d00 */
[----:B------:R-:W-:-:S02]  /*11070*/  LOP3.LUT R28, R29, 0x380, RZ, 0xc0, !PT ;  /* 0x000003801d1c7812 */ /* 0x000fc400078ec0ff */
[----:B------:R-:W-:Y:S01]  /*11080*/  LOP3.LUT R56, R0, R7, RZ, 0x3c, !PT ;  /* 0x0000000700387212 */ /* 0x000fe200078e3cff */
[----:B------:R-:W-:Y:S01]  /*11090*/  IMAD R0, R18, 0x20, R236 ;  /* 0x0000002012007824 */ /* 0x000fe200078e02ec */
[----:B------:R-:W-:Y:S01]  /*110a0*/  UIADD3 UR11, UR11, UR9, URZ ;  /* 0x000000090b0b7290 */ /* 0x000fe2000fffe03f */
[----:B------:R-:W-:Y:S02]  /*110b0*/  SHF.R.U64 R8, R8, 0x3, RZ ;  /* 0x0000000308087819 */ /* 0x000fe400000012ff */
[----:B------:R-:W-:Y:S02]  /*110c0*/  SHF.R.U64 R12, R12, 0x3, RZ ;  /* 0x000000030c0c7819 */ /* 0x000fe400000012ff */
[----:B------:R-:W-:Y:S02]  /*110d0*/  SHF.R.U64 R24, R24, 0x3, RZ ;  /* 0x0000000318187819 */ /* 0x000fe400000012ff */
[----:B------:R-:W-:Y:S01]  /*110e0*/  SHF.R.U64 R28, R28, 0x3, RZ ;  /* 0x000000031c1c7819 */ /* 0x000fe200000012ff */
[----:B------:R-:W-:Y:S01]  /*110f0*/  VIADD R2, R0, UR36 ;  /* 0x0000002400027c36 */ /* 0x000fe20008000000 */
        /* <DEDUP_REMOVED lines=10> */
[----:B------:R-:W-:Y:S01]  /*111a0*/  USHF.R.S32.HI UR4, URZ, 0x1f, UR43 ;  /* 0x0000001f3f047899 */ /* 0x000fe2000801142b */
[----:B------:R-:W-:Y:S01]  /*111b0*/  IADD3 R41, P4, R4, 0x7000, RZ ;  /* 0x0000700004297810 */ /* 0x000fe20007f9e0ff */
[----:B0-----:R-:W-:Y:S01]  /*111c0*/  @P1 IMAD.HI.U32 R0, R2, R21, RZ ;  /* 0x0000001502001227 */ /* 0x001fe200078e00ff */
[C---:B------:R-:W-:Y:S01]  /*111d0*/  IADD3 R45, P3, R4.reuse, 0x8000, RZ ;  /* 0x00008000042d7810 */ /* 0x040fe20007f7e0ff */
[----:B------:R-:W-:Y:S01]  /*111e0*/  UIMAD UR11, UR44, UR13, UR11 ;  /* 0x0000000d2c0b72a4 */ /* 0x000fe2000f8e020b */
[C---:B------:R-:W-:Y:S01]  /*111f0*/  IADD3 R49, P6, R4.reuse, 0x9000, RZ ;  /* 0x0000900004317810 */ /* 0x040fe20007fde0ff */
[----:B------:R-:W-:Y:S01]  /*11200*/  IMAD.MOV.U32 R61, RZ, RZ, R2 ;  /* 0x000000ffff3d7224 */ /* 0x000fe200078e0002 */
[----:B------:R-:W-:Y:S01]  /*11210*/  IADD3 R53, P5, R4, 0xa000, RZ ;  /* 0x0000a00004357810 */ /* 0x000fe20007fbe0ff */
[----:B------:R-:W-:Y:S01]  /*11220*/  ULDC.64 UR12, c[0x0][0xaf0] ;  /* 0x0002bc00000c7ab9 */ /* 0x000fe20000000a00 */
[----:B------:R-:W-:Y:S01]  /*11230*/  LOP3.LUT R36, R37, 0x380, RZ, 0xc0, !PT ;  /* 0x0000038025247812 */ /* 0x000fe200078ec0ff */
[----:B------:R-:W-:Y:S01]  /*11240*/  UIMAD UR4, UR4, UR12, URZ ;  /* 0x0000000c040472a4 */ /* 0x000fe2000f8e023f */
[----:B------:R-:W-:Y:S01]  /*11250*/  LOP3.LUT R40, R41, 0x380, RZ, 0xc0, !PT ;  /* 0x0000038029287812 */ /* 0x000fe200078ec0ff */
[----:B------:R-:W5:Y:S01]  /*11260*/  LD.E.128 R12, desc[UR54][R12.64] ;  /* 0x000000360c0c7980 */ /* 0x000f62000c101d00 */
[----:B------:R-:W-:-:S02]  /*11270*/  LOP3.LUT R44, R45, 0x380, RZ, 0xc0, !PT ;  /* 0x000003802d2c7812 */ /* 0x000fc400078ec0ff */
[----:B------:R-:W-:Y:S01]  /*11280*/  LOP3.LUT R48, R49, 0x380, RZ, 0xc0, !PT ;  /* 0x0000038031307812 */ /* 0x000fe200078ec0ff */
[----:B------:R-:W5:Y:S01]  /*11290*/  LD.E.128 R24, desc[UR54][R24.64] ;  /* 0x0000003618187980 */ /* 0x000f62000c101d00 */
[----:B------:R-:W-:Y:S02]  /*112a0*/  LOP3.LUT R52, R53, 0x380, RZ, 0xc0, !PT ;  /* 0x0000038035347812 */ /* 0x000fe400078ec0ff */
[----:B------:R-:W-:Y:S01]  /*112b0*/  LOP3.LUT R11, R4, 0x380, RZ, 0xc0, !PT ;  /* 0x00000380040b7812 */ /* 0x000fe200078ec0ff */
[----:B------:R-:W5:Y:S01]  /*112c0*/  LD.E.128 R28, desc[UR54][R28.64] ;  /* 0x000000361c1c7980 */ /* 0x000f62000c101d00 */
[----:B-1----:R-:W-:Y:S01]  /*112d0*/  @P1 SHF.R.U32.HI R61, RZ, R63, R0 ;  /* 0x0000003fff3d1219 */ /* 0x002fe20000011600 */
[----:B------:R-:W-:Y:S01]  /*112e0*/  UIMAD UR4, UR43, UR13, UR4 ;  /* 0x0000000d2b0472a4 */ /* 0x000fe2000f8e0204 */
[----:B------:R-:W-:Y:S01]  /*112f0*/  SHF.R.U64 R36, R36, 0x3, RZ ;  /* 0x0000000324247819 */ /* 0x000fe200000012ff */
[----:B------:R-:W-:Y:S01]  /*11300*/  UIMAD.WIDE.U32 UR10, UR43, UR12, UR10 ;  /* 0x0000000c2b0a72a5 */ /* 0x000fe2000f8e000a */
[----:B------:R-:W-:Y:S01]  /*11310*/  SHF.R.U64 R40, R40, 0x3, RZ ;  /* 0x0000000328287819 */ /* 0x000fe200000012ff */
[----:B------:R-:W5:Y:S01]  /*11320*/  LD.E.128 R56, desc[UR54][R56.64] ;  /* 0x0000003638387980 */ /* 0x000f62000c101d00 */
[----:B------:R-:W-:-:S02]  /*11330*/  SHF.R.U64 R44, R44, 0x3, RZ ;  /* 0x000000032c2c7819 */ /* 0x000fc400000012ff */
        /* <DEDUP_REMOVED lines=25> */
[----:B------:R-:W-:Y:S01]  /*114d0*/  IMAD.U32 R21, RZ, RZ, UR4 ;  /* 0x00000004ff157e24 */ /* 0x000fe2000f8e00ff */
[----:B------:R-:W-:Y:S01]  /*114e0*/  ULDC.64 UR10, c[0x0][0xad8] ;  /* 0x0002b600000a7ab9 */ /* 0x000fe20000000a00 */
[----:B------:R-:W-:Y:S01]  /*114f0*/  IMAD R65, R61, UR13, R0 ;  /* 0x0000000d3d417c24 */ /* 0x000fe2000f8e0200 */
[----:B------:R-:W5:Y:S01]  /*11500*/  LD.E.128 R40, desc[UR54][R40.64] ;  /* 0x0000003628287980 */ /* 0x000f62000c101d00 */
[----:B------:R-:W-:-:S03]  /*11510*/  SHF.R.S32.HI R0, RZ, 0x1f, R63 ;  /* 0x0000001fff007819 */ /* 0x000fc6000001143f */
[----:B------:R-:W5:Y:S01]  /*11520*/  LD.E.128 R44, desc[UR54][R44.64] ;  /* 0x000000362c2c7980 */ /* 0x000f62000c101d00 */
[----:B------:R-:W-:-:S03]  /*11530*/  IMAD.WIDE.U32 R20, R61, UR12, R20 ;  /* 0x0000000c3d147c25 */ /* 0x000fc6000f8e0014 */
        /* <DEDUP_REMOVED lines=9> */
[----:B------:R-:W-:Y:S02]  /*115d0*/  VIADD R66, R236, UR36 ;  /* 0x00000024ec427c36 */ /* 0x000fe40008000000 */
        /* <DEDUP_REMOVED lines=37> */
.L_x_5308:
[----:B------:R-:W-:Y:S05]  /*11830*/  BSYNC B1 ;  /* 0x0000000000017941 */ /* 0x000fea0003800000 */
.L_x_5307:
        /* <DEDUP_REMOVED lines=17> */
.L_x_5310:
[----:B------:R-:W-:Y:S05]  /*11950*/  BSYNC B1 ;  /* 0x0000000000017941 */ /* 0x000fea0003800000 */
.L_x_5309:
        /* <DEDUP_REMOVED lines=17> */
.L_x_5312:
[----:B------:R-:W-:Y:S05]  /*11a70*/  BSYNC B1 ;  /* 0x0000000000017941 */ /* 0x000fea0003800000 */
.L_x_5311:
        /* <DEDUP_REMOVED lines=16> */
[----:B--2---:R-:W-:-:S04]  /*11b80*/  LEA R2, P0, R71, R6, 0x1 ;  /* 0x0000000647027211 */ /* 0x004fc800078008ff */
[----:B------:R-:W-:-:S05]  /*11b90*/  LEA.HI.X R3, R71, R64, R70, 0x1, P0 ;  /* 0x0000004047037211 */ /* 0x000fca00000f0c46 */
[----:B------:R0:W-:Y:S01]  /*11ba0*/  ST.E.128 desc[UR54][R2.64], R56 ;  /* 0x0000003802007985 */ /* 0x0001e2000c101d36 */
[----:B------:R-:W-:Y:S05]  /*11bb0*/  BRA `(.L_x_5313) ;  /* 0x0000001c00e47947 */ /* 0x000fea0003800000 */
.L_x_5306:
        /* <DEDUP_REMOVED lines=25> */
[----:B------:R-:W-:Y:S01]  /*11d50*/  UIMAD.WIDE.U32 UR10, UR43, UR12, UR10 ;  /* 0x0000000c2b0a72a5 */ /* 0x000fe2000f8e000a */
[----:B------:R-:W-:Y:S01]  /*11d60*/  SYNCS.ARRIVE.TRANS64.RED.A1T0 RZ, [UR8], RZ ;  /* 0x000000ffffff79a7 */ /* 0x000fe20008100408 */
[----:B------:R-:W-:Y:S01]  /*11d70*/  UIMAD UR4, UR43, UR13, UR4 ;  /* 0x0000000d2b0472a4 */ /* 0x000fe2000f8e0204 */
[----:B------:R-:W-:Y:S02]  /*11d80*/  SHF.R.S32.HI R54, RZ, 0x1f, R225 ;  /* 0x0000001fff367819 */ /* 0x000fe400000114e1 */
[----:B------:R-:W-:Y:S01]  /*11d90*/  ULDC.64 UR12, c[0x0][0xb48] ;  /* 0x0002d200000c7ab9 */ /* 0x000fe20000000a00 */
[----:B------:R-:W-:Y:S01]  /*11da0*/  UIADD3 UR11, UR11, UR4, URZ ;  /* 0x000000040b0b7290 */ /* 0x000fe2000fffe03f */
[----:B-1----:R-:W-:-:S02]  /*11db0*/  @P1 SHF.R.U32.HI R27, RZ, R0, R25 ;  /* 0x00000000ff1b1219 */ /* 0x002fc40000011619 */
        /* <DEDUP_REMOVED lines=37> */
[----:B------:R-:W-:Y:S01]  /*12010*/  ISETP.GE.AND P3, PT, R235, UR4, PT ;  /* 0x00000004eb007c0c */ /* 0x000fe2000bf66270 */
[C---:B------:R-:W-:Y:S01]  /*12020*/  VIADD R37, R16.reuse, 0x28 ;  /* 0x0000002810257836 */ /* 0x040fe20000000000 */
[C---:B------:R-:W-:Y:S01]  /*12030*/  ISETP.GE.AND P0, PT, R16.reuse, UR4, PT ;  /* 0x0000000410007c0c */ /* 0x040fe2000bf06270 */
[----:B------:R-:W-:Y:S01]  /*12040*/  VIADD R39, R16, 0x30 ;  /* 0x0000003010277836 */ /* 0x000fe20000000000 */
[----:B------:R-:W-:Y:S01]  /*12050*/  ISETP.GE.AND P2, PT, R22, UR4, PT ;  /* 0x0000000416007c0c */ /* 0x000fe2000bf46270 */
[----:B------:R-:W-:Y:S01]  /*12060*/  VIADD R41, R16, 0x38 ;  /* 0x0000003810297836 */ /* 0x000fe20000000000 */
[----:B------:R-:W-:Y:S02]  /*12070*/  ISETP.GE.AND P5, PT, R35, UR4, PT ;  /* 0x0000000423007c0c */ /* 0x000fe4000bfa6270 */
[----:B------:R-:W-:-:S02]  /*12080*/  ISETP.GE.AND P4, PT, R37, UR4, PT ;  /* 0x0000000425007c0c */ /* 0x000fc4000bf86270 */
[----:B------:R-:W-:Y:S02]  /*12090*/  SHF.R.S32.HI R27, RZ, 0x1f, R22 ;  /* 0x0000001fff1b7819 */ /* 0x000fe40000011416 */
[----:B------:R-:W-:Y:S02]  /*120a0*/  SHF.R.S32.HI R36, RZ, 0x1f, R35 ;  /* 0x0000001fff247819 */ /* 0x000fe40000011423 */
[CC--:B-1----:R-:W-:Y:S01]  /*120b0*/  @!P3 LEA R30, P1, R235.reuse, R24.reuse, 0x2 ;  /* 0x00000018eb1eb211 */ /* 0x0c2fe200078210ff */
[----:B--2---:R-:W-:Y:S02]  /*120c0*/  @!P0 IMAD.WIDE R28, R16, 0x4, R24 ;  /* 0x00000004101c8825 */ /* 0x004fe400078e0218 */
[----:B------:R-:W-:Y:S02]  /*120d0*/  @!P2 LEA R32, P6, R22, R24, 0x2 ;  /* 0x000000181620a211 */ /* 0x000fe400078c10ff */
[----:B------:R-:W-:Y:S01]  /*120e0*/  @!P3 LEA.HI.X R31, R235, R25, R139, 0x2, P1 ;  /* 0x00000019eb1fb211 */ /* 0x000fe200008f148b */
[----:B------:R1:W-:Y:S01]  /*120f0*/  @!P0 ST.E.64 desc[UR54][R28.64], R8 ;  /* 0x000000081c008985 */ /* 0x0003e2000c101b36 */
[----:B------:R-:W-:-:S02]  /*12100*/  ISETP.GE.AND P1, PT, R234, UR4, PT ;  /* 0x00000004ea007c0c */ /* 0x000fc4000bf26270 */
[-C--:B------:R-:W-:Y:S01]  /*12110*/  @!P2 LEA.HI.X R33, R22, R25.reuse, R27, 0x2, P6 ;  /* 0x000000191621a211 */ /* 0x080fe200030f141b */
[----:B------:R2:W-:Y:S01]  /*12120*/  @!P3 ST.E.64 desc[UR54][R30.64], R10 ;  /* 0x0000000a1e00b985 */ /* 0x0005e2000c101b36 */
[----:B------:R-:W-:Y:S02]  /*12130*/  ISETP.GE.AND P3, PT, R39, UR4, PT ;  /* 0x0000000427007c0c */ /* 0x000fe4000bf66270 */
[C---:B------:R-:W-:Y:S02]  /*12140*/  @!P5 LEA R34, P0, R35.reuse, R24, 0x2 ;  /* 0x000000182322d211 */ /* 0x040fe400078010ff */
[----:B------:R-:W-:Y:S02]  /*12150*/  SHF.R.S32.HI R27, RZ, 0x1f, R39 ;  /* 0x0000001fff1b7819 */ /* 0x000fe40000011427 */
[----:B------:R-:W-:Y:S02]  /*12160*/  @!P5 LEA.HI.X R35, R35, R25, R36, 0x2, P0 ;  /* 0x000000192323d211 */ /* 0x000fe400000f1424 */
[----:B------:R-:W-:-:S02]  /*12170*/  ISETP.GE.AND P0, PT, R41, UR4, PT ;  /* 0x0000000429007c0c */ /* 0x000fc4000bf06270 */
[CC--:B-1----:R-:W-:Y:S02]  /*12180*/  @!P1 LEA R8, P6, R234.reuse, R24.reuse, 0x2 ;  /* 0x00000018ea089211 */ /* 0x0c2fe400078c10ff */
[----:B--2---:R-:W-:Y:S02]  /*12190*/  SHF.R.S32.HI R11, RZ, 0x1f, R37 ;  /* 0x0000001fff0b7819 */ /* 0x004fe40000011425 */
[----:B------:R-:W-:Y:S02]  /*121a0*/  @!P1 LEA.HI.X R9, R234, R25, R138, 0x2, P6 ;  /* 0x00000019ea099211 */ /* 0x000fe400030f148a */
[----:B------:R-:W-:-:S03]  /*121b0*/  @!P4 LEA R10, P6, R37, R24, 0x2 ;  /* 0x00000018250ac211 */ /* 0x000fc600078c10ff */
[----:B------:R1:W-:Y:S01]  /*121c0*/  @!P1 ST.E.64 desc[UR54][R8.64], R20 ;  /* 0x0000001408009985 */ /* 0x0003e2000c101b36 */
[-C--:B------:R-:W-:Y:S02]  /*121d0*/  @!P4 LEA.HI.X R11, R37, R25.reuse, R11, 0x2, P6 ;  /* 0x00000019250bc211 */ /* 0x080fe400030f140b */
[----:B------:R-:W-:Y:S01]  /*121e0*/  ISETP.GE.AND P1, PT, R19, UR4, PT ;  /* 0x0000000413007c0c */ /* 0x000fe2000bf26270 */
[----:B------:R-:W-:Y:S01]  /*121f0*/  @!P2 ST.E.64 desc[UR54][R32.64], R44 ;  /* 0x0000002c2000a985 */ /* 0x000fe2000c101b36 */
[C---:B------:R-:W-:Y:S02]  /*12200*/  @!P3 LEA R28, P6, R39.reuse, R24, 0x2 ;  /* 0x00000018271cb211 */ /* 0x040fe400078c10ff */
[----:B------:R-:W-:Y:S01]  /*12210*/  ISETP.GE.AND P2, PT, R232, UR4, PT ;  /* 0x00000004e8007c0c */ /* 0x000fe2000bf46270 */
[----:B------:R-:W-:Y:S01]  /*12220*/  @!P5 ST.E.64 desc[UR54][R34.64], R50 ;  /* 0x000000322200d985 */ /* 0x000fe2000c101b36 */
[----:B------:R-:W-:Y:S02]  /*12230*/  @!P3 LEA.HI.X R29, R39, R25, R27, 0x2, P6 ;  /* 0x00000019271db211 */ /* 0x000fe400030f141b */
[----:B------:R-:W-:Y:S01]  /*12240*/  SHF.R.S32.HI R27, RZ, 0x1f, R41 ;  /* 0x0000001fff1b7819 */ /* 0x000fe20000011429 */
[----:B------:R2:W-:Y:S01]  /*12250*/  @!P4 ST.E.64 desc[UR54][R10.64], R60 ;  /* 0x0000003c0a00c985 */ /* 0x0005e2000c101b36 */
[----:B------:R-:W-:-:S02]  /*12260*/  ISETP.GE.AND P4, PT, R233, UR4, PT ;  /* 0x00000004e9007c0c */ /* 0x000fc4000bf86270 */
[-C--:B------:R-:W-:Y:S01]  /*12270*/  @!P0 LEA R30, P6, R41, R24.reuse, 0x2 ;  /* 0x00000018291e8211 */ /* 0x080fe200078c10ff */
[----:B------:R3:W-:Y:S01]  /*12280*/  @!P3 ST.E.64 desc[UR54][R28.64], R66 ;  /* 0x000000421c00b985 */ /* 0x0007e2000c101b36 */
[----:B------:R-:W-:Y:S02]  /*12290*/  @!P1 LEA R36, P5, R19, R24, 0x2 ;  /* 0x0000001813249211 */ /* 0x000fe400078a10ff */
[-C--:B------:R-:W-:Y:S02]  /*122a0*/  @!P0 LEA.HI.X R31, R41, R25.reuse, R27, 0x2, P6 ;  /* 0x00000019291f8211 */ /* 0x080fe400030f141b */
[----:B------:R-:W-:Y:S02]  /*122b0*/  SHF.R.S32.HI R27, RZ, 0x1f, R19 ;  /* 0x0000001fff1b7819 */ /* 0x000fe40000011413 */
[----:B------:R-:W-:Y:S01]  /*122c0*/  ISETP.GE.AND P3, PT, R231, UR4, PT ;  /* 0x00000004e7007c0c */ /* 0x000fe2000bf66270 */
[----:B------:R4:W-:Y:S01]  /*122d0*/  @!P0 ST.E.64 desc[UR54][R30.64], R68 ;  /* 0x000000441e008985 */ /* 0x0009e2000c101b36 */
[----:B------:R-:W-:-:S02]  /*122e0*/  @!P1 LEA.HI.X R37, R19, R25, R27, 0x2, P5 ;  /* 0x0000001913259211 */ /* 0x000fc400028f141b */
[CC--:B-1----:R-:W-:Y:S02]  /*122f0*/  @!P4 LEA R8, P0, R233.reuse, R24.reuse, 0x2 ;  /* 0x00000018e908c211 */ /* 0x0c2fe400078010ff */
[----:B--2---:R-:W-:Y:S01]  /*12300*/  @!P2 LEA R10, P6, R232, R24, 0x2 ;  /* 0x00000018e80aa211 */ /* 0x004fe200078c10ff */
[----:B------:R-:W-:Y:S01]  /*12310*/  @!P1 ST.E.64 desc[UR54][R36.64], R74 ;  /* 0x0000004a24009985 */ /* 0x000fe2000c101b36 */
[----:B------:R-:W-:Y:S02]  /*12320*/  @!P4 LEA.HI.X R9, R233, R25, R137, 0x2, P0 ;  /* 0x00000019e909c211 */ /* 0x000fe400000f1489 */
[----:B------:R-:W-:Y:S02]  /*12330*/  ISETP.GE.AND P1, PT, R230, UR4, PT ;  /* 0x00000004e6007c0c */ /* 0x000fe4000bf26270 */
[----:B------:R-:W-:Y:S01]  /*12340*/  ISETP.GE.AND P0, PT, R229, UR4, PT ;  /* 0x00000004e5007c0c */ /* 0x000fe2000bf06270 */
[----:B------:R1:W-:Y:S01]  /*12350*/  @!P4 ST.E.64 desc[UR54][R8.64], R76 ;  /* 0x0000004c0800c985 */ /* 0x0003e2000c101b36 */
[----:B------:R-:W-:-:S02]  /*12360*/  ISETP.GE.AND P4, PT, R228, UR4, PT ;  /* 0x00000004e4007c0c */ /* 0x000fc4000bf86270 */
[C---:B------:R-:W-:Y:S02]  /*12370*/  @!P3 LEA R20, P5, R231.reuse, R24, 0x2 ;  /* 0x00000018e714b211 */ /* 0x040fe400078a10ff */
[-C--:B------:R-:W-:Y:S02]  /*12380*/  @!P2 LEA.HI.X R11, R232, R25.reuse, R136, 0x2, P6 ;  /* 0x00000019e80ba211 */ /* 0x080fe400030f1488 */
[----:B------:R-:W-:-:S03]  /*12390*/  @!P3 LEA.HI.X R21, R231, R25, R135, 0x2, P5 ;  /* 0x00000019e715b211 */ /* 0x000fc600028f1487 */
[CC--:B---3--:R-:W-:Y:S01]  /*123a0*/  @!P1 LEA R28, P5, R230.reuse, R24.reuse, 0x2 ;  /* 0x00000018e61c9211 */ /* 0x0c8fe200078a10ff */
[----:B------:R2:W-:Y:S01]  /*123b0*/  @!P2 ST.E.64 desc[UR54][R10.64], R82 ;  /* 0x000000520a00a985 */ /* 0x0005e2000c101b36 */
[----:B------:R-:W-:Y:S02]  /*123c0*/  ISETP.GE.AND P2, PT, R227, UR4, PT ;  /* 0x00000004e3007c0c */ /* 0x000fe4000bf46270 */
[CC--:B----4-:R-:W-:Y:S01]  /*123d0*/  @!P0 LEA R30, P6, R229.reuse, R24.reuse, 0x2 ;  /* 0x00000018e51e8211 */ /* 0x0d0fe200078c10ff */
        /* <DEDUP_REMOVED lines=9> */
[----:B-1----:R-:W-:-:S03]  /*12470*/  @!P2 LEA R8, P0, R227, R24, 0x2 ;  /* 0x00000018e308a211 */ /* 0x002fc600078010ff */
[----:B------:R-:W-:Y:S01]  /*12480*/  @!P4 ST.E.64 desc[UR54][R32.64], R98 ;  /* 0x000000622000c985 */ /* 0x000fe2000c101b36 */
[----:B------:R-:W-:Y:S02]  /*12490*/  ISETP.GE.AND P4, PT, R224, UR4, PT ;  /* 0x00000004e0007c0c */ /* 0x000fe4000bf86270 */
[CC--:B--2---:R-:W-:Y:S02]  /*124a0*/  @!P3 LEA R10, P5, R226.reuse, R24.reuse, 0x2 ;  /* 0x00000018e20ab211 */ /* 0x0c4fe400078a10ff */
[-C--:B------:R-:W-:Y:S02]  /*124b0*/  @!P2 LEA.HI.X R9, R227, R25.reuse, R56, 0x2, P0 ;  /* 0x00000019e309a211 */ /* 0x080fe400000f1438 */
[----:B------:R-:W-:Y:S02]  /*124c0*/  ISETP.GE.AND P0, PT, R223, UR4, PT ;  /* 0x00000004df007c0c */ /* 0x000fe4000bf06270 */
[----:B------:R-:W-:Y:S01]  /*124d0*/  @!P3 LEA.HI.X R11, R226, R25, R55, 0x2, P5 ;  /* 0x00000019e20bb211 */ /* 0x000fe200028f1437 */
[----:B------:R1:W-:Y:S01]  /*124e0*/  @!P2 ST.E.64 desc[UR54][R8.64], R100 ;  /* 0x000000640800a985 */ /* 0x0003e2000c101b36 */
[----:B---3--:R-:W-:-:S02]  /*124f0*/  @!P1 LEA R20, P6, R225, R24, 0x2 ;  /* 0x00000018e1149211 */ /* 0x008fc400078c10ff */
[----:B------:R-:W-:Y:S01]  /*12500*/  ISETP.GE.AND P2, PT, R222, UR4, PT ;  /* 0x00000004de007c0c */ /* 0x000fe2000bf46270 */
[----:B------:R2:W-:Y:S01]  /*12510*/  @!P3 ST.E.64 desc[UR54][R10.64], R106 ;  /* 0x0000006a0a00b985 */ /* 0x0005e2000c101b36 */
[-C--:B------:R-:W-:Y:S02]  /*12520*/  @!P1 LEA.HI.X R21, R225, R25.reuse, R54, 0x2, P6 ;  /* 0x00000019e1159211 */ /* 0x080fe400030f1436 */
[C---:B----4-:R-:W-:Y:S02]  /*12530*/  @!P4 LEA R28, P3, R224.reuse, R24, 0x2 ;  /* 0x00000018e01cc211 */ /* 0x050fe400078610ff */
        /* <DEDUP_REMOVED lines=11> */
[-C--:B--2---:R-:W-:Y:S02]  /*125f0*/  @!P5 LEA R10, P0, R221, R24.reuse, 0x2 ;  /* 0x00000018dd0ad211 */ /* 0x084fe400078010ff */
[CC--:B---3--:R-:W-:Y:S01]  /*12600*/  @!P3 LEA R20, P4, R220.reuse, R24.reuse, 0x2 ;  /* 0x00000018dc14b211 */ /* 0x0c8fe200078810ff */
        /* <DEDUP_REMOVED lines=8> */
.L_x_5315:
[----:B------:R-:W-:Y:S05]  /*12690*/  BSYNC B1 ;  /* 0x0000000000017941 */ /* 0x000fea0003800000 */
.L_x_5314:
[----:B------:R-:W-:Y:S01]  /*126a0*/  ISETP.GE.AND P0, PT, R26, R3, PT ;  /* 0x000000031a00720c */ /* 0x000fe20003f06270 */
[----:B----4-:R3:W4:Y:S04]  /*126b0*/  SHFL.IDX PT, R9, R2, 0x1, 0x1c1f ;  /* 0x003c1f0002097f89 */ /* 0x01072800000e0000 */
[----:B------:R3:W0:Y:S08]  /*126c0*/  SHFL.IDX PT, R8, R0, 0x1, 0x1c1f ;  /* 0x003c1f0000087f89 */ /* 0x00063000000e0000 */
[----:B---3--:R-:W-:Y:S05]  /*126d0*/  @P0 BRA `(.L_x_5313) ;  /* 0x00000014001c0947 */ /* 0x008fea0003800000 */
[----:B------:R-:W-:Y:S01]  /*126e0*/  ULDC UR4, c[0x0][0xac8] ;  /* 0x0002b20000047ab9 */ /* 0x000fe20000000800 */
[C---:B--2---:R-:W-:Y:S01]  /*126f0*/  VIADD R25, R16.reuse, 0x20 ;  /* 0x0000002010197836 */ /* 0x044fe20000000000 */
        /* <DEDUP_REMOVED lines=9> */
[----:B0-----:R-:W-:Y:S02]  /*12790*/  SHF.R.S32.HI R0, RZ, 0x1f, R25 ;  /* 0x0000001fff007819 */ /* 0x001fe40000011419 */
[CC--:B------:R-:W-:Y:S01]  /*127a0*/  @!P4 LEA R10, P0, R235.reuse, R8.reuse, 0x2 ;  /* 0x00000008eb0ac211 */ /* 0x0c0fe200078010ff */
[----:B----4-:R-:W-:Y:S02]  /*127b0*/  @!P1 IMAD.WIDE R2, R16, 0x4, R8 ;  /* 0x0000000410029825 */ /* 0x010fe400078e0208 */
[C---:B------:R-:W-:Y:S02]  /*127c0*/  @!P2 LEA R20, P6, R22.reuse, R8, 0x2 ;  /* 0x000000081614a211 */ /* 0x040fe400078c10ff */
[-C--:B------:R-:W-:Y:S01]  /*127d0*/  @!P4 LEA.HI.X R11, R235, R9.reuse, R139, 0x2, P0 ;  /* 0x00000009eb0bc211 */ /* 0x080fe200000f148b */
[----:B------:R0:W-:Y:S01]  /*127e0*/  @!P1 ST.E.64 desc[UR54][R2.64], R12 ;  /* 0x0000000c02009985 */ /* 0x0001e2000c101b36 */
[----:B------:R-:W-:-:S02]  /*127f0*/  @!P2 LEA.HI.X R21, R22, R9, R21, 0x2, P6 ;  /* 0x000000091615a211 */ /* 0x000fc400030f1415 */
[----:B------:R-:W-:Y:S01]  /*12800*/  ISETP.GE.AND P0, PT, R29, UR4, PT ;  /* 0x000000041d007c0c */ /* 0x000fe2000bf06270 */
[----:B------:R2:W-:Y:S01]  /*12810*/  @!P4 ST.E.64 desc[UR54][R10.64], R14 ;  /* 0x0000000e0a00c985 */ /* 0x0005e2000c101b36 */
[----:B------:R-:W-:Y:S02]  /*12820*/  ISETP.GE.AND P4, PT, R27, UR4, PT ;  /* 0x000000041b007c0c */ /* 0x000fe4000bf86270 */
[----:B-1----:R-:W-:-:S04]  /*12830*/  @!P3 LEA R24, P1, R25, R8, 0x2 ;  /* 0x000000081918b211 */ /* 0x002fc800078210ff */
[-C--:B------:R-:W-:Y:S02]  /*12840*/  @!P3 LEA.HI.X R25, R25, R9.reuse, R0, 0x2, P1 ;  /* 0x000000091919b211 */ /* 0x080fe400008f1400 */
[----:B------:R-:W-:Y:S02]  /*12850*/  ISETP.GE.AND P1, PT, R31, UR4, PT ;  /* 0x000000041f007c0c */ /* 0x000fe4000bf26270 */
[CC--:B0-----:R-:W-:Y:S02]  /*12860*/  @!P5 LEA R2, P6, R234.reuse, R8.reuse, 0x2 ;  /* 0x00000008ea02d211 */ /* 0x0c1fe400078c10ff */
[----:B------:R-:W-:Y:S02]  /*12870*/  SHF.R.S32.HI R0, RZ, 0x1f, R27 ;  /* 0x0000001fff007819 */ /* 0x000fe4000001141b */
[----:B------:R-:W-:Y:S02]  /*12880*/  @!P5 LEA.HI.X R3, R234, R9, R138, 0x2, P6 ;  /* 0x00000009ea03d211 */ /* 0x000fe400030f148a */
[----:B--2---:R-:W-:-:S03]  /*12890*/  @!P4 LEA R10, P6, R27, R8, 0x2 ;  /* 0x000000081b0ac211 */ /* 0x004fc600078c10ff */
[----:B------:R0:W-:Y:S01]  /*128a0*/  @!P5 ST.E.64 desc[UR54][R2.64], R46 ;  /* 0x0000002e0200d985 */ /* 0x0001e2000c101b36 */
[-C--:B------:R-:W-:Y:S02]  /*128b0*/  @!P4 LEA.HI.X R11, R27, R9.reuse, R0, 0x2, P6 ;  /* 0x000000091b0bc211 */ /* 0x080fe400030f1400 */
[----:B------:R-:W-:Y:S01]  /*128c0*/  SHF.R.S32.HI R0, RZ, 0x1f, R29 ;  /* 0x0000001fff007819 */ /* 0x000fe2000001141d */
[----:B------:R1:W-:Y:S01]  /*128d0*/  @!P2 ST.E.64 desc[UR54][R20.64], R48 ;  /* 0x000000301400a985 */ /* 0x0003e2000c101b36 */
[----:B------:R-:W-:Y:S02]  /*128e0*/  ISETP.GE.AND P2, PT, R19, UR4, PT ;  /* 0x0000000413007c0c */ /* 0x000fe4000bf46270 */
[----:B------:R-:W-:Y:S01]  /*128f0*/  @!P0 LEA R12, P6, R29, R8, 0x2 ;  /* 0x000000081d0c8211 */ /* 0x000fe200078c10ff */
[----:B------:R-:W-:Y:S01]  /*12900*/  @!P3 ST.E.64 desc[UR54][R24.64], R62 ;  /* 0x0000003e1800b985 */ /* 0x000fe2000c101b36 */
[----:B------:R-:W-:Y:S02]  /*12910*/  ISETP.GE.AND P3, PT, R233, UR4, PT ;  /* 0x00000004e9007c0c */ /* 0x000fe4000bf66270 */
[----:B------:R-:W-:Y:S01]  /*12920*/  @!P0 LEA.HI.X R13, R29, R9, R0, 0x2, P6 ;  /* 0x000000091d0d8211 */ /* 0x000fe200030f1400 */
[----:B------:R2:W-:Y:S01]  /*12930*/  @!P4 ST.E.64 desc[UR54][R10.64], R64 ;  /* 0x000000400a00c985 */ /* 0x0005e2000c101b36 */
[----:B------:R-:W-:-:S02]  /*12940*/  SHF.R.S32.HI R0, RZ, 0x1f, R31 ;  /* 0x0000001fff007819 */ /* 0x000fc4000001141f */
[CC--:B------:R-:W-:Y:S01]  /*12950*/  @!P1 LEA R14, P6, R31.reuse, R8.reuse, 0x2 ;  /* 0x000000081f0e9211 */ /* 0x0c0fe200078c10ff */
[----:B------:R3:W-:Y:S01]  /*12960*/  @!P0 ST.E.64 desc[UR54][R12.64], R70 ;  /* 0x000000460c008985 */ /* 0x0007e2000c101b36 */
[----:B------:R-:W-:Y:S02]  /*12970*/  ISETP.GE.AND P4, PT, R232, UR4, PT ;  /* 0x00000004e8007c0c */ /* 0x000fe4000bf86270 */
[----:B------:R-:W-:Y:S02]  /*12980*/  @!P1 LEA.HI.X R15, R31, R9, R0, 0x2, P6 ;  /* 0x000000091f0f9211 */ /* 0x000fe400030f1400 */
[----:B------:R-:W-:Y:S02]  /*12990*/  SHF.R.S32.HI R0, RZ, 0x1f, R19 ;  /* 0x0000001fff007819 */ /* 0x000fe40000011413 */
[----:B------:R-:W-:Y:S01]  /*129a0*/  @!P2 LEA R26, P5, R19, R8, 0x2 ;  /* 0x00000008131aa211 */ /* 0x000fe200078a10ff */
[----:B------:R4:W-:Y:S01]  /*129b0*/  @!P1 ST.E.64 desc[UR54][R14.64], R72 ;  /* 0x000000480e009985 */ /* 0x0009e2000c101b36 */
[----:B------:R-:W-:-:S02]  /*129c0*/  ISETP.GE.AND P0, PT, R231, UR4, PT ;  /* 0x00000004e7007c0c */ /* 0x000fc4000bf06270 */
[-C--:B------:R-:W-:Y:S02]  /*129d0*/  @!P2 LEA.HI.X R27, R19, R9.reuse, R0, 0x2, P5 ;  /* 0x00000009131ba211 */ /* 0x080fe400028f1400 */
[----:B------:R-:W-:Y:S02]  /*129e0*/  ISETP.GE.AND P1, PT, R230, UR4, PT ;  /* 0x00000004e6007c0c */ /* 0x000fe4000bf26270 */
[-C--:B0-----:R-:W-:Y:S01]  /*129f0*/  @!P3 LEA R2, P6, R233, R8.reuse, 0x2 ;  /* 0x00000008e902b211 */ /* 0x081fe200078c10ff */
[----:B------:R-:W-:Y:S01]  /*12a00*/  @!P2 ST.E.64 desc[UR54][R26.64], R78 ;  /* 0x0000004e1a00a985 */ /* 0x000fe2000c101b36 */
[----:B------:R-:W-:Y:S02]  /*12a10*/  ISETP.GE.AND P2, PT, R229, UR4, PT ;  /* 0x00000004e5007c0c */ /* 0x000fe4000bf46270 */
[----:B-1----:R-:W-:Y:S02]  /*12a20*/  @!P4 LEA R20, P5, R232, R8, 0x2 ;  /* 0x00000008e814c211 */ /* 0x002fe400078a10ff */
[----:B------:R-:W-:-:S02]  /*12a30*/  @!P3 LEA.HI.X R3, R233, R9, R137, 0x2, P6 ;  /* 0x00000009e903b211 */ /* 0x000fc400030f1489 */
[-C--:B------:R-:W-:Y:S02]  /*12a40*/  @!P4 LEA.HI.X R21, R232, R9.reuse, R136, 0x2, P5 ;  /* 0x00000009e815c211 */ /* 0x080fe400028f1488 */
[CC--:B--2---:R-:W-:Y:S01]  /*12a50*/  @!P0 LEA R10, P5, R231.reuse, R8.reuse, 0x2 ;  /* 0x00000008e70a8211 */ /* 0x0c4fe200078a10ff */
[----:B------:R0:W-:Y:S01]  /*12a60*/  @!P3 ST.E.64 desc[UR54][R2.64], R80 ;  /* 0x000000500200b985 */ /* 0x0001e2000c101b36 */
[----:B------:R-:W-:Y:S02]  /*12a70*/  ISETP.GE.AND P3, PT, R228, UR4, PT ;  /* 0x00000004e4007c0c */ /* 0x000fe4000bf66270 */
[----:B---3--:R-:W-:Y:S01]  /*12a80*/  @!P1 LEA R12, P6, R230, R8, 0x2 ;  /* 0x00000008e60c9211 */ /* 0x008fe200078c10ff */
[----:B------:R1:W-:Y:S01]  /*12a90*/  @!P4 ST.E.64 desc[UR54][R20.64], R86 ;  /* 0x000000561400c985 */ /* 0x0003e2000c101b36 */
[----:B------:R-:W-:Y:S02]  /*12aa0*/  @!P0 LEA.HI.X R11, R231, R9, R135, 0x2, P5 ;  /* 0x00000009e70b8211 */ /* 0x000fe400028f1487 */
[----:B------:R-:W-:-:S02]  /*12ab0*/  ISETP.GE.AND P4, PT, R227, UR4, PT ;  /* 0x00000004e3007c0c */ /* 0x000fc4000bf86270 */
[CC--:B----4-:R-:W-:Y:S01]  /*12ac0*/  @!P2 LEA R14, P5, R229.reuse, R8.reuse, 0x2 ;  /* 0x00000008e50ea211 */ /* 0x0d0fe200078a10ff */
[----:B------:R2:W-:Y:S01]  /*12ad0*/  @!P0 ST.E.64 desc[UR54][R10.64], R88 ;  /* 0x000000580a008985 */ /* 0x0005e2000c101b36 */
[-C--:B------:R-:W-:Y:S02]  /*12ae0*/  @!P1 LEA.HI.X R13, R230, R9.reuse, R59, 0x2, P6 ;  /* 0x00000009e60d9211 */ /* 0x080fe400030f143b */
        /* <DEDUP_REMOVED lines=27> */
[-C--:B------:R-:W-:Y:S02]  /*12ca0*/  @!P5 LEA R14, P1, R222, R8.reuse, 0x2 ;  /* 0x00000008de0ed211 */ /* 0x080fe400078210ff */
[CC--:B-1----:R-:W-:Y:S01]  /*12cb0*/  @!P4 LEA R20, P2, R221.reuse, R8.reuse, 0x2 ;  /* 0x00000008dd14c211 */ /* 0x0c2fe200078410ff */
[----:B------:R4:W-:Y:S01]  /*12cc0*/  @!P3 ST.E.64 desc[UR54][R2.64], R120 ;  /* 0x000000780200b985 */ /* 0x0009e2000c101b36 */
[----:B--2---:R-:W-:Y:S02]  /*12cd0*/  @!P0 LEA R24, P6, R220, R8, 0x2 ;  /* 0x00000008dc188211 */ /* 0x004fe400078c10ff */
[-C--:B------:R-:W-:Y:S02]  /*12ce0*/  @!P5 LEA.HI.X R15, R222, R9.reuse, R43, 0x2, P1 ;  /* 0x00000009de0fd211 */ /* 0x080fe400008f142b */
[-C--:B------:R-:W-:Y:S02]  /*12cf0*/  @!P4 LEA.HI.X R21, R221, R9.reuse, R42, 0x2, P2 ;  /* 0x00000009dd15c211 */ /* 0x080fe400010f142a */
[----:B------:R-:W-:Y:S01]  /*12d00*/  @!P0 LEA.HI.X R25, R220, R9, R40, 0x2, P6 ;  /* 0x00000009dc198211 */ /* 0x000fe200030f1428 */
[----:B------:R4:W-:Y:S04]  /*12d10*/  @!P5 ST.E.64 desc[UR54][R14.64], R126 ;  /* 0x0000007e0e00d985 */ /* 0x0009e8000c101b36 */
[----:B------:R4:W-:Y:S04]  /*12d20*/  @!P4 ST.E.64 desc[UR54][R20.64], R128 ;  /* 0x000000801400c985 */ /* 0x0009e8000c101b36 */
[----:B------:R4:W-:Y:S01]  /*12d30*/  @!P0 ST.E.64 desc[UR54][R24.64], R4 ;  /* 0x0000000418008985 */ /* 0x0009e2000c101b36 */
[----:B------:R-:W-:-:S13]  /*12d40*/  ISETP.GE.AND P0, PT, R23, UR4, PT ;  /* 0x0000000417007c0c */ /* 0x000fda000bf06270 */
[----:B----4-:R-:W-:Y:S05]  /*12d50*/  @P0 BRA `(.L_x_5313) ;  /* 0x0000000c007c0947 */ /* 0x010fea0003800000 */
[----:B------:R-:W-:-:S04]  /*12d60*/  LEA R2, P0, R23, R8, 0x2 ;  /* 0x0000000817027211 */ /* 0x000fc800078010ff */
[----:B------:R-:W-:-:S05]  /*12d70*/  LEA.HI.X R3, R23, R9, R38, 0x2, P0 ;  /* 0x0000000917037211 */ /* 0x000fca00000f1426 */
[----:B------:R0:W-:Y:S01]  /*12d80*/  ST.E.64 desc[UR54][R2.64], R6 ;  /* 0x0000000602007985 */ /* 0x0001e2000c101b36 */
[----:B------:R-:W-:Y:S05]  /*12d90*/  BRA `(.L_x_5313) ;  /* 0x0000000c006c7947 */ /* 0x000fea0003800000 */
.L_x_5304:
        /* <DEDUP_REMOVED lines=31> */
.L_x_5316:
[----:B------:R-:W-:Y:S01]  /*12f90*/  USEL UR43, UR43, URZ, !UP0 ;  /* 0x0000003f2b2b7287 */ /* 0x000fe2000c000000 */
[----:B------:R-:W-:Y:S01]  /*12fa0*/  BSSY B1, `(.L_x_5317) ;  /* 0x0000038000017945 */ /* 0x000fe20003800000 */
[----:B------:R-:W-:-:S03]  /*12fb0*/  USEL UR42, UR42, URZ, !UP0 ;  /* 0x0000003f2a2a7287 */ /* 0x000fc6000c000000 */
[----:B------:R-:W-:Y:S09]  /*12fc0*/  @P0 BRA `(.L_x_5318) ;  /* 0x0000000000d40947 */ /* 0x000ff20003800000 */
        /* <DEDUP_REMOVED lines=53> */
.L_x_5318:
[----:B------:R-:W-:Y:S05]  /*13320*/  BSYNC B1 ;  /* 0x0000000000017941 */ /* 0x000fea0003800000 */
.L_x_5317:
[----:B------:R-:W-:-:S06]  /*13330*/  UISETP.GT.AND UP0, UPT, UR46, 0x1, UPT ;  /* 0x000000012e00788c */ /* 0x000fcc000bf04270 */
[----:B------:R-:W-:-:S13]  /*13340*/  PLOP3.LUT P0, PT, PT, PT, UP0, 0x80, 0x0 ;  /* 0x000000000000781c */ /* 0x000fda0003f0f008 */
[----:B------:R-:W-:Y:S05]  /*13350*/  @P0 BRA `(.L_x_5313) ;  /* 0x0000000400fc0947 */ /* 0x000fea0003800000 */
[----:B------:R-:W1:Y:S01]  /*13360*/  LDC R11, c[0x0][0xbe8] ;  /* 0x0002fa00ff0b7b82 */ /* 0x000e620000000800 */
[----:B------:R-:W-:Y:S01]  /*13370*/  ULDC.64 UR12, c[0x0][0xaa0] ;  /* 0x0002a800000c7ab9 */ /* 0x000fe20000000a00 */
[----:B------:R-:W-:Y:S01]  /*13380*/  IMAD R2, R18, 0x20, R236 ;  /* 0x0000002012027824 */ /* 0x000fe200078e02ec */
[----:B------:R-:W-:Y:S01]  /*13390*/  UIMAD UR10, UR16, UR12, URZ ;  /* 0x0000000c100a72a4 */ /* 0x000fe2000f8e023f */
[----:B------:R-:W-:Y:S01]  /*133a0*/  VIADD R8, R236, UR36 ;  /* 0x00000024ec087c36 */ /* 0x000fe20008000000 */
[----:B------:R-:W-:Y:S01]  /*133b0*/  UIMAD.WIDE.U32 UR8, UR4, UR12, URZ ;  /* 0x0000000c040872a5 */ /* 0x000fe2000f8e003f */
[----:B------:R-:W-:Y:S01]  /*133c0*/  VIADD R6, R2, UR36 ;  /* 0x0000002402067c36 */ /* 0x000fe20008000000 */
[----:B------:R-:W-:Y:S01]  /*133d0*/  UIMAD UR10, UR4, UR13, UR10 ;  /* 0x0000000d040a72a4 */ /* 0x000fe2000f8e020a */
[----:B------:R-:W-:Y:S02]  /*133e0*/  BSSY B1, `(.L_x_5319) ;  /* 0x0000040000017945 */ /* 0x000fe40003800000 */
[----:B0-----:R-:W-:Y:S01]  /*133f0*/  IMAD.MOV.U32 R5, RZ, RZ, R6 ;  /* 0x000000ffff057224 */ /* 0x001fe200078e0006 */
[----:B------:R-:W-:-:S03]  /*13400*/  UIADD3 UR9, UR9, UR10, URZ ;  /* 0x0000000a09097290 */ /* 0x000fc6000fffe03f */
[----:B------:R-:W-:Y:S02]  /*13410*/  ULDC.64 UR10, c[0x0][0xae8] ;  /* 0x0002ba00000a7ab9 */ /* 0x000fe40000000a00 */
        /* <DEDUP_REMOVED lines=60> */
.L_x_5320:
[----:B------:R-:W-:Y:S05]  /*137e0*/  BSYNC B1 ;  /* 0x0000000000017941 */ /* 0x000fea0003800000 */
.L_x_5319:
        /* <DEDUP_REMOVED lines=17> */
.L_x_5322:
[----:B------:R-:W-:Y:S05]  /*13900*/  BSYNC B1 ;  /* 0x0000000000017941 */ /* 0x000fea0003800000 */
.L_x_5321:
        /* <DEDUP_REMOVED lines=17> */
.L_x_5324:
[----:B------:R-:W-:Y:S05]  /*13a20*/  BSYNC B1 ;  /* 0x0000000000017941 */ /* 0x000fea0003800000 */
.L_x_5323:
        /* <DEDUP_REMOVED lines=18> */
.L_x_5313:
[----:B------:R-:W-:Y:S05]  /*13b50*/  BSYNC B0 ;  /* 0x0000000000007941 */ /* 0x000fea0003800000 */
.L_x_5303:
[----:B------:R-:W-:Y:S02]  /*13b60*/  ULDC UR4, c[0x0][0xc3c] ;  /* 0x00030f0000047ab9 */ /* 0x000fe40000000800 */
[----:B------:R-:W-:-:S06]  /*13b70*/  UISETP.GE.AND UP0, UPT, UR7, UR4, UPT ;  /* 0x000000040700728c */ /* 0x000fcc000bf06270 */
[----:B------:R-:W-:-:S13]  /*13b80*/  PLOP3.LUT P0, PT, PT, PT, UP0, 0x80, 0x0 ;  /* 0x000000000000781c */ /* 0x000fda0003f0f008 */
[----:B------:R-:W-:Y:S05]  /*13b90*/  @!P0 BRA `(.L_x_5325) ;  /* 0xfffffed400288947 */ /* 0x000fea000383ffff */
[----:B------:R-:W-:Y:S05]  /*13ba0*/  EXIT ;  /* 0x000000000000794d */ /* 0x000fea0003800000 */
.L_x_5263:
        /* <DEDUP_REMOVED lines=20> */
.L_x_5326:
        /* <DEDUP_REMOVED lines=44> */
.L_x_5330:
        /* <DEDUP_REMOVED lines=39> */
.L_x_5328:
        /* <DEDUP_REMOVED lines=15> */
.L_x_5331:
        /* <DEDUP_REMOVED lines=62> */
.L_x_5332:
        /* <DEDUP_REMOVED lines=63> */
.L_x_5333:
[----:B01----:R-:W-:-:S05]  /*14ae0*/  LOP3.LUT R3, RZ, R2, RZ, 0x33, !PT ;  /* 0x00000002ff037212 */ /* 0x003fca00078e33ff */
[----:B------:R-:W-:-:S05]  /*14af0*/  IMAD.IADD R2, R6, 0x1, R3 ;  /* 0x0000000106027824 */ /* 0x000fca00078e0203 */
[----:B------:R1:W-:Y:S01]  /*14b00*/  STL [R1+0x14], R2 ;  /* 0x0000140201007387 */ /* 0x0003e20000100800 */
[----:B------:R-:W-:Y:S05]  /*14b10*/  BRA `(.L_x_5334) ;  /* 0x00000000000c7947 */ /* 0x000fea0003800000 */
.L_x_5329:
[----:B------:R0:W-:Y:S04]  /*14b20*/  STL [R1+0x10], R7 ;  /* 0x0000100701007387 */ /* 0x0001e80000100800 */
[----:B------:R0:W-:Y:S04]  /*14b30*/  STL [R1+0x14], RZ ;  /* 0x000014ff01007387 */ /* 0x0001e80000100800 */
[----:B------:R0:W-:Y:S02]  /*14b40*/  STL [R1+0x18], RZ ;  /* 0x000018ff01007387 */ /* 0x0001e40000100800 */
.L_x_5334:
        /* <DEDUP_REMOVED lines=11> */
.L_x_5327:
        /* <DEDUP_REMOVED lines=53> */
.L_x_5409:
[----:B------:R-:W-:Y:S01]  /*14f50*/  ULDC.64 UR4, c[0x0][0xc88] ;  /* 0x0003220000047ab9 */ /* 0x000fe20000000a00 */
[----:B------:R-:W-:Y:S01]  /*14f60*/  IMAD.MOV.U32 R0, RZ, RZ, RZ ;  /* 0x000000ffff007224 */ /* 0x000fe200078e00ff */
[----:B------:R-:W-:Y:S01]  /*14f70*/  UIMAD.WIDE UR4, UR42, 0x4, UR4 ;  /* 0x000000042a0478a5 */ /* 0x000fe2000f8e0204 */
[----:B------:R-:W2:Y:S01]  /*14f80*/  LDL.LU R13, [R1+0x18] ;  /* 0x00001800010d7983 */ /* 0x000ea20000300800 */
[----:B------:R-:W-:Y:S01]  /*14f90*/  ULDC.64 UR6, c[0x0][0xa08] ;  /* 0x0002820000067ab9 */ /* 0x000fe20000000a00 */
[----:B------:R-:W-:Y:S01]  /*14fa0*/  ULDC.64 UR8, c[0x0][0xa18] ;  /* 0x0002860000087ab9 */ /* 0x000fe20000000a00 */
[----:B0-----:R-:W0:Y:S02]  /*14fb0*/  LDC R10, c[0x0][0x288] ;  /* 0x0000a200ff0a7b82 */ /* 0x001e240000000800 */
[----:B------:R-:W-:Y:S02]  /*14fc0*/  IMAD.U32 R2, RZ, RZ, UR4 ;  /* 0x00000004ff027e24 */ /* 0x000fe4000f8e00ff */
[----:B------:R-:W-:Y:S01]  /*14fd0*/  IMAD.U32 R3, RZ, RZ, UR5 ;  /* 0x00000005ff037e24 */ /* 0x000fe2000f8e00ff */
[----:B------:R-:W-:Y:S01]  /*14fe0*/  ULDC.64 UR4, c[0x0][0xa28] ;  /* 0x00028a0000047ab9 */ /* 0x000fe20000000a00 */
[----:B------:R-:W-:-:S02]  /*14ff0*/  IMAD.MOV.U32 R8, RZ, RZ, RZ ;  /* 0x000000ffff087224 */ /* 0x000fc400078e00ff */
[----:B-1----:R-:W1:Y:S01]  /*15000*/  LDC R11, c[0x0][0x2f0] ;  /* 0x0000bc00ff0b7b82 */ /* 0x002e620000000800 */
[----:B------:R-:W3:Y:S01]  /*15010*/  LDG.E R2, desc[UR54][R2.64] ;  /* 0x0000003602027981 */ /* 0x000ee2000c1e1900 */
[----:B------:R-:W-:-:S04]  /*15020*/  UISETP.NE.U32.AND UP0, UPT, UR4, URZ, UPT ;  /* 0x0000003f0400728c */ /* 0x000fc8000bf05070 */
[----:B------:R-:W-:-:S06]  /*15030*/  UISETP.NE.AND.EX UP0, UPT, UR5, URZ, UPT, UP0 ;  /* 0x0000003f0500728c */ /* 0x000fcc000bf05300 */
[----:B------:R-:W-:Y:S02]  /*15040*/  PLOP3.LUT P0, PT, PT, PT, UP0, 0x80, 0x0 ;  /* 0x000000000000781c */ /* 0x000fe40003f0f008 */
[----:B---3--:R-:W-:-:S13]  /*15050*/  R2UR UR46, R2 ;  /* 0x00000000022e72ca */ /* 0x008fda00000e0000 */
[----:B------:R-:W-:Y:S02]  /*15060*/  USHF.R.S32.HI UR45, URZ, 0x1f, UR46 ;  /* 0x0000001f3f2d7899 */ /* 0x000fe4000801142e */
[----:B------:R-:W-:-:S04]  /*15070*/  @UP0 ULEA UR4, UP1, UR46, UR4, 0x2 ;  /* 0x000000042e040291 */ /* 0x000fc8000f82103f */
[----:B------:R-:W-:Y:S02]  /*15080*/  @UP0 ULEA.HI.X UR5, UR46, UR5, UR45, 0x2, UP1 ;  /* 0x000000052e050291 */ /* 0x000fe400088f142d */
[----:B------:R-:W-:Y:S01]  /*15090*/  IMAD.U32 R2, RZ, RZ, UR4 ;  /* 0x00000004ff027e24 */ /* 0x000fe2000f8e00ff */
[----:B------:R-:W-:-:S03]  /*150a0*/  USHF.L.U32 UR43, UR46, 0x2, URZ ;  /* 0x000000022e2b7899 */ /* 0x000fc6000800063f */
[----:B------:R-:W-:Y:S01]  /*150b0*/  IMAD.U32 R3, RZ, RZ, UR5 ;  /* 0x00000005ff037e24 */ /* 0x000fe2000f8e00ff */
[----:B------:R-:W-:Y:S01]  /*150c0*/  ULDC.64 UR4, c[0x0][0xa00] ;  /* 0x0002800000047ab9 */ /* 0x000fe20000000a00 */
[----:B------:R-:W-:-:S03]  /*150d0*/  USHF.L.U64.HI UR44, UR46, 0x2, UR45 ;  /* 0x000000022e2c7899 */ /* 0x000fc6000801022d */
[----:B------:R3:W5:Y:S01]  /*150e0*/  @P0 LDG.E R0, desc[UR54][R2.64] ;  /* 0x0000003602000981 */ /* 0x000762000c1e1900 */
[----:B------:R-:W-:Y:S01]  /*150f0*/  ISETP.NE.U32.AND P0, PT, RZ, UR4, PT ;  /* 0x00000004ff007c0c */ /* 0x000fe2000bf05070 */
[----:B------:R-:W-:-:S03]  /*15100*/  UIADD3 UR4, UP0, UR43, UR4, URZ ;  /* 0x000000042b047290 */ /* 0x000fc6000ff1e03f */
[----:B------:R-:W-:Y:S01]  /*15110*/  ISETP.NE.AND.EX P2, PT, RZ, UR5, PT, P0 ;  /* 0x00000005ff007c0c */ /* 0x000fe2000bf45300 */
[----:B------:R-:W-:Y:S01]  /*15120*/  UIADD3.X UR5, UR44, UR5, URZ, UP0, !UPT ;  /* 0x000000052c057290 */ /* 0x000fe200087fe43f */
[----:B------:R-:W-:Y:S01]  /*15130*/  ISETP.NE.U32.AND P0, PT, RZ, UR6, PT ;  /* 0x00000006ff007c0c */ /* 0x000fe2000bf05070 */
[----:B---3--:R-:W-:Y:S01]  /*15140*/  IMAD.U32 R2, RZ, RZ, UR4 ;  /* 0x00000004ff027e24 */ /* 0x008fe2000f8e00ff */
[----:B------:R-:W-:-:S03]  /*15150*/  UIADD3 UR4, UP0, UR43, UR6, URZ ;  /* 0x000000062b047290 */ /* 0x000fc6000ff1e03f */
[----:B------:R-:W-:Y:S01]  /*15160*/  IMAD.U32 R3, RZ, RZ, UR5 ;  /* 0x00000005ff037e24 */ /* 0x000fe2000f8e00ff */
[----:B------:R-:W-:Y:S02]  /*15170*/  UIADD3.X UR5, UR44, UR7, URZ, UP0, !UPT ;  /* 0x000000072c057290 */ /* 0x000fe400087fe43f */
[----:B------:R-:W-:Y:S01]  /*15180*/  UISETP.NE.U32.AND UP0, UPT, UR8, URZ, UPT ;  /* 0x0000003f0800728c */ /* 0x000fe2000bf05070 */
[----:B------:R-:W-:Y:S01]  /*15190*/  IMAD.U32 R4, RZ, RZ, UR4 ;  /* 0x00000004ff047e24 */ /* 0x000fe2000f8e00ff */
[----:B------:R-:W-:Y:S01]  /*151a0*/  ISETP.NE.AND.EX P0, PT, RZ, UR7, PT, P0 ;  /* 0x00000007ff007c0c */ /* 0x000fe2000bf05300 */
[----:B------:R-:W3:Y:S01]  /*151b0*/  @P2 LDG.E R9, desc[UR54][R2.64] ;  /* 0x0000003602092981 */ /* 0x000ee2000c1e1900 */
[----:B------:R-:W-:Y:S01]  /*151c0*/  UISETP.NE.AND.EX UP0, UPT, UR9, URZ, UPT, UP0 ;  /* 0x0000003f0900728c */ /* 0x000fe2000bf05300 */
[----:B------:R-:W-:-:S05]  /*151d0*/  IMAD.U32 R5, RZ, RZ, UR5 ;  /* 0x00000005ff057e24 */ /* 0x000fca000f8e00ff */
[----:B------:R-:W-:-:S05]  /*151e0*/  PLOP3.LUT P3, PT, PT, PT, UP0, 0x80, 0x0 ;  /* 0x000000000000781c */ /* 0x000fca0003f6f008 */
[----:B------:R-:W-:Y:S01]  /*151f0*/  @UP0 UIADD3 UR4, UP1, UR43, UR8, URZ ;  /* 0x000000082b040290 */ /* 0x000fe2000ff3e03f */
[----:B------:R-:W5:Y:S03]  /*15200*/  @P0 LDG.E R8, desc[UR54][R4.64] ;  /* 0x0000003604080981 */ /* 0x000f66000c1e1900 */
[----:B------:R-:W-:Y:S02]  /*15210*/  @UP0 UIADD3.X UR5, UR44, UR9, URZ, UP1, !UPT ;  /* 0x000000092c050290 */ /* 0x000fe40008ffe43f */
[----:B------:R-:W-:-:S04]  /*15220*/  IMAD.U32 R6, RZ, RZ, UR4 ;  /* 0x00000004ff067e24 */ /* 0x000fc8000f8e00ff */
[----:B------:R-:W-:-:S05]  /*15230*/  IMAD.U32 R7, RZ, RZ, UR5 ;  /* 0x00000005ff077e24 */ /* 0x000fca000f8e00ff */
[----:B0-----:R0:W4:Y:S01]  /*15240*/  @P3 LDG.E R10, desc[UR54][R6.64] ;  /* 0x00000036060a3981 */ /* 0x001122000c1e1900 */
[----:B------:R-:W-:Y:S01]  /*15250*/  UMOV UR47, URZ ;  /* 0x0000003f002f7c82 */ /* 0x000fe20008000000 */
[C---:B--2---:R-:W-:Y:S01]  /*15260*/  R2UR UR36, R13.reuse ;  /* 0x000000000d2472ca */ /* 0x044fe200000e0000 */
[----:B0-----:R-:W0:Y:S02]  /*15270*/  LDC.64 R6, c[0x0][0x418] ;  /* 0x00010600ff067b82 */ /* 0x001e240000000a00 */
[----:B0-----:R-:W-:Y:S02]  /*15280*/  ISETP.NE.U32.AND P1, PT, R6, RZ, PT ;  /* 0x000000ff0600720c */ /* 0x001fe40003f25070 */
[----:B------:R-:W-:Y:S02]  /*15290*/  LOP3.LUT R6, R13, 0xff000000, RZ, 0xc0, !PT ;  /* 0xff0000000d067812 */ /* 0x000fe400078ec0ff */
[----:B------:R-:W-:Y:S02]  /*152a0*/  ISETP.NE.AND.EX P1, PT, R7, RZ, PT, P1 ;  /* 0x000000ff0700720c */ /* 0x000fe40003f25310 */
[----:B------:R-:W-:-:S02]  /*152b0*/  LOP3.LUT R7, R13, 0xff0000, RZ, 0xc0, !PT ;  /* 0x00ff00000d077812 */ /* 0x000fc400078ec0ff */
[----:B------:R-:W-:-:S04]  /*152c0*/  SHF.R.U32.HI R6, RZ, 0x8, R6 ;  /* 0x00000008ff067819 */ /* 0x000fc80000011606 */
[----:B------:R-:W-:Y:S02]  /*152d0*/  LEA.HI R6, R7, R6, RZ, 0x10 ;  /* 0x0000000607067211 */ /* 0x000fe400078f80ff */
[----:B---3--:R-:W-:Y:S01]  /*152e0*/  @P2 R2UR UR47, R9 ;  /* 0x00000000092f22ca */ /* 0x008fe200000e0000 */
[----:B----4-:R0:W-:Y:S01]  /*152f0*/  STL [R1+0x8], R10 ;  /* 0x0000080a01007387 */ /* 0x0101e20000100800 */
[----:B------:R-:W-:Y:S02]  /*15300*/  IMAD.MOV.U32 R12, RZ, RZ, R10 ;  /* 0x000000ffff0c7224 */ /* 0x000fe400078e000a */
[----:B0-----:R-:W0:Y:S01]  /*15310*/  LDC R10, c[0x0][0x424] ;  /* 0x00010900ff0a7b82 */ /* 0x001e220000000800 */
[----:B-1----:R-:W-:Y:S10]  /*15320*/  @P3 BRA `(.L_x_5336) ;  /* 0x0000000000143947 */ /* 0x002ff40003800000 */
[----:B------:R-:W-:Y:S05]  /*15330*/  @!P2 BRA `(.L_x_5336) ;  /* 0x000000000010a947 */ /* 0x000fea0003800000 */
[----:B------:R-:W2:Y:S04]  /*15340*/  LDG.E R7, desc[UR54][R2.64] ;  /* 0x0000003602077981 */ /* 0x000ea8000c1e1900 */
[----:B------:R-:W2:Y:S02]  /*15350*/  LDG.E R2, desc[UR54][R2.64+0x4] ;  /* 0x0000043602027981 */ /* 0x000ea4000c1e1900 */
[----:B--2---:R-:W-:-:S05]  /*15360*/  IMAD.IADD R12, R2, 0x1, -R7 ;  /* 0x00000001020c7824 */ /* 0x004fca00078e0a07 */
[----:B------:R1:W-:Y:S02]  /*15370*/  STL [R1+0x8], R12 ;  /* 0x0000080c01007387 */ /* 0x0003e40000100800 */
.L_x_5336:
[----:B------:R-:W-:Y:S01]  /*15380*/  IMAD.U32 R3, RZ, RZ, UR46 ;  /* 0x0000002eff037e24 */ /* 0x000fe2000f8e00ff */
[----:B------:R-:W-:Y:S01]  /*15390*/  ULDC.64 UR4, c[0x0][0xa20] ;  /* 0x0002880000047ab9 */ /* 0x000fe20000000a00 */
[----:B-----5:R-:W-:Y:S01]  /*153a0*/  IMAD.IADD R7, R8, 0x1, R0 ;  /* 0x0000000108077824 */ /* 0x020fe200078e0200 */
[----:B------:R-:W-:Y:S01]  /*153b0*/  ISETP.NE.U32.AND P2, PT, RZ, UR4, PT ;  /* 0x00000004ff007c0c */ /* 0x000fe2000bf45070 */
[----:B------:R-:W-:Y:S01]  /*153c0*/  ULOP3.LUT UR36, UR36, 0xffff, URZ, 0xc0, !UPT ;  /* 0x0000ffff24247892 */ /* 0x000fe2000f8ec03f */
[----:B------:R2:W-:Y:S01]  /*153d0*/  STL [R1+0x18], R3 ;  /* 0x0000180301007387 */ /* 0x0005e20000100800 */
[----:B0-----:R-:W-:Y:S02]  /*153e0*/  SEL R2, R10, 0x1, P1 ;  /* 0x000000010a027807 */ /* 0x001fe40000800000 */
[----:B------:R-:W-:Y:S01]  /*153f0*/  ISETP.NE.AND.EX P2, PT, RZ, UR5, PT, P2 ;  /* 0x00000005ff007c0c */ /* 0x000fe2000bf45320 */
[----:B------:R2:W-:Y:S02]  /*15400*/  STL [R1+0x28], R7 ;  /* 0x0000280701007387 */ /* 0x0005e40000100800 */
[----:B------:R-:W-:-:S10]  /*15410*/  IMAD R2, R2, R11, RZ ;  /* 0x0000000b02027224 */ /* 0x000fd400078e02ff */
[----:B--2---:R-:W-:Y:S05]  /*15420*/  @!P2 BRA `(.L_x_5337) ;  /* 0x000000000018a947 */ /* 0x004fea0003800000 */
[----:B------:R-:W-:-:S04]  /*15430*/  UIADD3 UR4, UP0, UR43, UR4, URZ ;  /* 0x000000042b047290 */ /* 0x000fc8000ff1e03f */
[----:B------:R-:W-:Y:S02]  /*15440*/  UIADD3.X UR5, UR44, UR5, URZ, UP0, !UPT ;  /* 0x000000052c057290 */ /* 0x000fe400087fe43f */
[----:B------:R-:W-:-:S04]  /*15450*/  IMAD.U32 R2, RZ, RZ, UR4 ;  /* 0x00000004ff027e24 */ /* 0x000fc8000f8e00ff */
[----:B------:R-:W-:-:S05]  /*15460*/  IMAD.U32 R3, RZ, RZ, UR5 ;  /* 0x00000005ff037e24 */ /* 0x000fca000f8e00ff */
[----:B------:R0:W5:Y:S01]  /*15470*/  LDG.E R2, desc[UR54][R2.64] ;  /* 0x0000003602027981 */ /* 0x000162000c1e1900 */
[----:B------:R-:W-:Y:S05]  /*15480*/  BRA `(.L_x_5338) ;  /* 0x0000000000107947 */ /* 0x000fea0003800000 */
.L_x_5337:
[----:B------:R-:W-:Y:S05]  /*15490*/  @!P0 BRA `(.L_x_5338) ;  /* 0x00000000000c8947 */ /* 0x000fea0003800000 */
[----:B------:R-:W2:Y:S04]  /*154a0*/  LDG.E R2, desc[UR54][R4.64] ;  /* 0x0000003604027981 */ /* 0x000ea8000c1e1900 */
[----:B------:R-:W2:Y:S02]  /*154b0*/  LDG.E R4, desc[UR54][R4.64+0x4] ;  /* 0x0000043604047981 */ /* 0x000ea4000c1e1900 */
[----:B--2---:R-:W-:-:S07]  /*154c0*/  IMAD.IADD R2, R4, 0x1, -R2 ;  /* 0x0000000104027824 */ /* 0x004fce00078e0a02 */
.L_x_5338:
[----:B0-----:R-:W2:Y:S01]  /*154d0*/  LDL R3, [R1+0x14] ;  /* 0x0000140001037983 */ /* 0x001ea20000100800 */
[----:B-----5:R-:W-:Y:S02]  /*154e0*/  IMAD.IADD R2, R2, 0x1, -R0 ;  /* 0x0000000102027824 */ /* 0x020fe400078e0a00 */
[----:B------:R-:W0:Y:S02]  /*154f0*/  LDC R0, c[0x0][0x448] ;  /* 0x00011200ff007b82 */ /* 0x000e240000000800 */
[----:B0-----:R-:W-:-:S13]  /*15500*/  ISETP.NE.AND P0, PT, R0, 0x1, PT ;  /* 0x000000010000780c */ /* 0x001fda0003f05270 */
[----:B------:R-:W0:Y:S08]  /*15510*/  @P0 LDC R4, c[0x0][0x44c] ;  /* 0x00011300ff040b82 */ /* 0x000e300000000800 */
[----:B------:R-:W3:Y:S01]  /*15520*/  @P0 LDC R0, c[0x0][0x450] ;  /* 0x00011400ff000b82 */ /* 0x000ee20000000800 */
[----:B--2---:R-:W-:-:S04]  /*15530*/  IMAD.SHL.U32 R3, R3, 0x80, RZ ;  /* 0x0000008003037824 */ /* 0x004fc800078e00ff */
[----:B------:R-:W-:-:S04]  /*15540*/  VIADD R3, R3, 0x7f ;  /* 0x0000007f03037836 */ /* 0x000fc80000000000 */
[----:B0-----:R-:W-:-:S05]  /*15550*/  @P0 IMAD.HI.U32 R4, R3, R4, RZ ;  /* 0x0000000403040227 */ /* 0x001fca00078e00ff */
[----:B---3--:R-:W-:Y:S01]  /*15560*/  @P0 SHF.R.U32.HI R3, RZ, R0, R4 ;  /* 0x00000000ff030219 */ /* 0x008fe20000011604 */
[C---:B------:R-:W-:Y:S01]  /*15570*/  VIADD R0, R2.reuse, 0x9f ;  /* 0x0000009f02007836 */ /* 0x040fe20000000000 */
[----:B------:R-:W-:Y:S02]  /*15580*/  IADD3 R2, R2, 0xa0, -R12 ;  /* 0x000000a002027810 */ /* 0x000fe40007ffe80c */
[----:B------:R-:W-:Y:S01]  /*15590*/  SHF.R.U32.HI R4, RZ, 0x10, R6 ;  /* 0x00000010ff047819 */ /* 0x000fe20000011606 */
[----:B------:R-:W-:-:S03]  /*155a0*/  IMAD.HI R0, R0, 0x66666667, RZ ;  /* 0x6666666700007827 */ /* 0x000fc600078e02ff */
[----:B------:R-:W-:Y:S01]  /*155b0*/  ISETP.NE.AND P0, PT, R4, RZ, PT ;  /* 0x000000ff0400720c */ /* 0x000fe20003f05270 */
[----:B------:R-:W-:Y:S01]  /*155c0*/  IMAD.IADD R2, R2, 0x1, R3 ;  /* 0x0000000102027824 */ /* 0x000fe200078e0203 */
[----:B------:R-:W-:-:S03]  /*155d0*/  SHF.R.U32.HI R3, RZ, 0x1f, R0 ;  /* 0x0000001fff037819 */ /* 0x000fc60000011600 */
[----:B------:R-:W-:Y:S01]  /*155e0*/  IMAD.HI R2, R2, 0x66666667, RZ ;  /* 0x6666666702027827 */ /* 0x000fe200078e02ff */
[----:B------:R-:W-:-:S04]  /*155f0*/  LEA.HI.SX32 R0, R0, R3, 0x1a ;  /* 0x0000000300007211 */ /* 0x000fc800078fd2ff */
[----:B------:R-:W-:-:S03]  /*15600*/  SHF.R.U32.HI R3, RZ, 0x1f, R2 ;  /* 0x0000001fff037819 */ /* 0x000fc60000011602 */
[----:B------:R-:W0:Y:S01]  /*15610*/  @!P0 LDC R4, c[0x0][0x9f0] ;  /* 0x00027c00ff048b82 */ /* 0x000e220000000800 */
[----:B------:R-:W-:Y:S01]  /*15620*/  LEA.HI.SX32 R3, R2, R3, 0x1a ;  /* 0x0000000302037211 */ /* 0x000fe200078fd2ff */
[----:B------:R-:W-:-:S03]  /*15630*/  IMAD.MOV.U32 R2, RZ, RZ, RZ ;  /* 0x000000ffff027224 */ /* 0x000fc600078e00ff */
[----:B------:R-:W-:-:S04]  /*15640*/  VIMNMX R0, R0, R3, PT ;  /* 0x0000000300007248 */ /* 0x000fc80003fe0100 */
[----:B------:R-:W-:-:S13]  /*15650*/  ISETP.GE.AND P1, PT, R0, 0x1, PT ;  /* 0x000000010000780c */ /* 0x000fda0003f26270 */
        /* <DEDUP_REMOVED lines=12> */
[----:B------:R-:W-:-:S04]  /*15720*/  IADD3 R3, R4, -0x1, R0 ;  /* 0xffffffff04037810 */ /* 0x000fc80007ffe000 */
        /* <DEDUP_REMOVED lines=14> */
.L_x_5339:
[----:B------:R-:W-:Y:S01]  /*15810*/  LOP3.LUT R6, R6, 0xff, RZ, 0xc0, !PT ;  /* 0x000000ff06067812 */ /* 0x000fe200078ec0ff */
[----:B------:R-:W-:Y:S04]  /*15820*/  BSSY B7, `(.L_x_5340) ;  /* 0x0000411000077945 */ /* 0x000fe80003800000 */
[----:B------:R-:W-:-:S05]  /*15830*/  IMAD R3, R6, R2, RZ ;  /* 0x0000000206037224 */ /* 0x000fca00078e02ff */
        /* <DEDUP_REMOVED lines=10> */
[----:B------:R-:W-:Y:S02]  /*158e0*/  VOTEU.ANY UR4, UPT, PT ;  /* 0x0000000000047886 */ /* 0x000fe400038e0100 */
[----:B------:R-:W2:Y:S08]  /*158f0*/  FLO.U32 R0, UR4 ;  /* 0x0000000400007d00 */ /* 0x000eb000080e0000 */
[----:B------:R-:W3:Y:S01]  /*15900*/  POPC R5, UR4 ;  /* 0x0000000400057d09 */ /* 0x000ee20008000000 */
[----:B--2---:R-:W-:-:S02]  /*15910*/  ISETP.EQ.U32.AND P0, PT, R0, R3, PT ;  /* 0x000000030000720c */ /* 0x004fc40003f02070 */
[----:B------:R-:W3:Y:S11]  /*15920*/  LDC.64 R2, c[0x0][0xc60] ;  /* 0x00031800ff027b82 */ /* 0x000ef60000000a00 */
[----:B---3--:R-:W2:Y:S01]  /*15930*/  @P0 ATOMG.E.ADD.STRONG.GPU PT, R3, desc[UR54][R2.64], R5 ;  /* 0x00000005020309a8 */ /* 0x008ea200081ee1f6 */
[----:B0-----:R-:W0:Y:S02]  /*15940*/  S2R R4, SR_LTMASK ;  /* 0x0000000000047919 */ /* 0x001e240000003900 */
[----:B0-----:R-:W-:-:S04]  /*15950*/  LOP3.LUT R4, R4, UR4, RZ, 0xc0, !PT ;  /* 0x0000000404047c12 */ /* 0x001fc8000f8ec0ff */
[----:B------:R-:W0:Y:S01]  /*15960*/  POPC R7, R4 ;  /* 0x0000000400077309 */ /* 0x000e220000000000 */
[----:B--2---:R-:W0:Y:S02]  /*15970*/  SHFL.IDX PT, R0, R3, R0, 0x1f ;  /* 0x00001f0003007589 */ /* 0x004e2400000e0000 */
[----:B0-----:R-:W-:-:S05]  /*15980*/  IADD3 R0, R0, UR40, R7 ;  /* 0x0000002800007c10 */ /* 0x001fca000fffe007 */
[----:B------:R2:W-:Y:S01]  /*15990*/  STL [R1+0x10], R0 ;  /* 0x0000100001007387 */ /* 0x0005e20000100800 */
[----:B------:R-:W-:Y:S05]  /*159a0*/  BRA `(.L_x_5342) ;  /* 0x0000003c00e07947 */ /* 0x000fea0003800000 */
.L_x_5341:
        /* <DEDUP_REMOVED lines=16> */
[----:B-1----:R-:W-:Y:S02]  /*15ab0*/  IMAD.MOV.U32 R12, RZ, RZ, 0x1 ;  /* 0x00000001ff0c7424 */ /* 0x002fe400078e00ff */
[----:B------:R-:W-:-:S07]  /*15ac0*/  IMAD.MOV.U32 R13, RZ, RZ, RZ ;  /* 0x000000ffff0d7224 */ /* 0x000fce00078e00ff */
[----:B------:R-:W-:-:S07]  /*15ad0*/  LEPC R20, `(.L_x_5344) ;  /* 0x000000001014794e */ /* 0x000fce0000000000 */
[----:B0-----:R-:W-:Y:S05]  /*15ae0*/  CALL.ABS.NOINC R2 ;  /* 0x0000000002007343 */ /* 0x001fea0003c00000 */
.L_x_5344:
[----:B------:R-:W-:Y:S05]  /*15af0*/  BSYNC B6 ;  /* 0x0000000000067941 */ /* 0x000fea0003800000 */
.L_x_5343:
        /* <DEDUP_REMOVED lines=21> */
.L_x_5346:
[----:B------:R-:W-:Y:S05]  /*15c50*/  BSYNC B6 ;  /* 0x0000000000067941 */ /* 0x000fea0003800000 */
.L_x_5345:
        /* <DEDUP_REMOVED lines=20> */
.L_x_5348:
[----:B------:R-:W-:Y:S05]  /*15da0*/  BSYNC B6 ;  /* 0x0000000000067941 */ /* 0x000fea0003800000 */
.L_x_5347:
        /* <DEDUP_REMOVED lines=19> */
.L_x_5350:
[----:B------:R-:W-:Y:S05]  /*15ee0*/  BSYNC B6 ;  /* 0x0000000000067941 */ /* 0x000fea0003800000 */
.L_x_5349:
        /* <DEDUP_REMOVED lines=9> */
[----:B------:R-:W3:Y:S01]  /*15f80*/  S2R R0, SR_TID.X ;  /* 0x0000000000007919 */ /* 0x000ee20000002100 */
[----:B------:R-:W-:-:S03]  /*15f90*/  ULDC.64 UR4, c[0x0][0xa08] ;  /* 0x0002820000047ab9 */ /* 0x000fc60000000a00 */
[----:B--2---:R2:W4:Y:S01]  /*15fa0*/  @P0 LDG.E R8, desc[UR54][R2.64] ;  /* 0x0000003602080981 */ /* 0x004522000c1e1900 */
[----:B---3--:R-:W-:-:S04]  /*15fb0*/  SHF.R.U32.HI R0, RZ, 0x5, R0 ;  /* 0x00000005ff007819 */ /* 0x008fc80000011600 */
[----:B------:R-:W-:Y:S01]  /*15fc0*/  LOP3.LUT R0, R0, 0x3, RZ, 0xc0, !PT ;  /* 0x0000000300007812 */ /* 0x000fe200078ec0ff */
[----:B--2---:R-:W2:Y:S01]  /*15fd0*/  LDC.64 R2, c[0x0][0x418] ;  /* 0x00010600ff027b82 */ /* 0x004ea20000000a00 */
[----:B----4-:R-:W-:Y:S01]  /*15fe0*/  SHF.R.S32.HI R9, RZ, 0x1f, R8 ;  /* 0x0000001fff097819 */ /* 0x010fe20000011408 */
[----:B------:R3:W-:Y:S01]  /*15ff0*/  @P0 STL [R1+0x18], R8 ;  /* 0x0000180801000387 */ /* 0x0007e20000100800 */
[----:B--2---:R-:W-:Y:S01]  /*16000*/  LOP3.LUT P0, RZ, R2, UR4, RZ, 0xfc, !PT ;  /* 0x0000000402ff7c12 */ /* 0x004fe2000f80fcff */
[----:B------:R-:W-:Y:S02]  /*16010*/  UMOV UR4, 0xffffffff ;  /* 0xffffffff00047882 */ /* 0x000fe40000000000 */
[----:B------:R3:W-:Y:S01]  /*16020*/  STL [R1+0x20], R9 ;  /* 0x0000200901007387 */ /* 0x0007e20000100800 */
[----:B------:R-:W-:-:S04]  /*16030*/  LOP3.LUT P0, RZ, R3, UR5, RZ, 0xfc, P0 ;  /* 0x0000000503ff7c12 */ /* 0x000fc8000800fcff */
[----:B------:R-:W-:Y:S01]  /*16040*/  SEL R16, R8, RZ, !P0 ;  /* 0x000000ff08107207 */ /* 0x000fe20004000000 */
[----:B------:R-:W-:Y:S08]  /*16050*/  BRA.DIV UR4, `(.L_x_5351) ;  /* 0x00000052041c7947 */ /* 0x000ff0000b800000 */
[----:B------:R2:W4:Y:S02]  /*16060*/  SHFL.IDX PT, R14, R0, RZ, 0x1f ;  /* 0x00001fff000e7589 */ /* 0x00052400000e0000 */
.L_x_5428:
[----:B------:R-:W-:Y:S02]  /*16070*/  PLOP3.LUT P1, PT, PT, PT, PT, 0x8, 0x0 ;  /* 0x000000000000781c */ /* 0x000fe40003f2e170 */
[----:B----4-:R-:W-:Y:S02]  /*16080*/  ISETP.NE.AND P0, PT, R14, RZ, PT ;  /* 0x000000ff0e00720c */ /* 0x010fe40003f05270 */
[----:B--2---:R-:W-:-:S05]  /*16090*/  P2R R0, PR, RZ, 0x2 ;  /* 0x00000002ff007803 */ /* 0x004fca0000000000 */
[----:B------:R2:W-:Y:S06]  /*160a0*/  STL [R1+0x24], R0 ;  /* 0x0000240001007387 */ /* 0x0005ec0000100800 */
[----:B------:R-:W-:Y:S05]  /*160b0*/  @P0 BRA `(.L_x_5352) ;  /* 0x0000000400c80947 */ /* 0x000fea0003800000 */
[----:B--2---:R-:W2:Y:S01]  /*160c0*/  LDL R0, [R1+0x30] ;  /* 0x0000300001007983 */ /* 0x004ea20000100800 */
[----:B------:R-:W-:Y:S01]  /*160d0*/  UMOV UR4, 0xffffffff ;  /* 0xffffffff00047882 */ /* 0x000fe20000000000 */
[----:B--2---:R-:W-:Y:S02]  /*160e0*/  VIADD R0, R0, 0xffffffff ;  /* 0xffffffff00007836 */ /* 0x004fe40000000000 */
[----:B------:R-:W-:Y:S05]  /*160f0*/  BRA.DIV UR4, `(.L_x_5353) ;  /* 0x0000005204147947 */ /* 0x000fea000b800000 */
[----:B------:R-:W-:-:S13]  /*16100*/  ELECT P6, URZ, PT ;  /* 0x00000000003f782f */ /* 0x000fda00038c0000 */
.L_x_5431:
[----:B------:R-:W-:Y:S05]  /*16110*/  @!P6 BRA `(.L_x_5352) ;  /* 0x0000000400b0e947 */ /* 0x000fea0003800000 */
[----:B------:R-:W-:-:S04]  /*16120*/  ISETP.NE.U32.AND P0, PT, R2, RZ, PT ;  /* 0x000000ff0200720c */ /* 0x000fc80003f05070 */
[----:B------:R-:W-:-:S13]  /*16130*/  ISETP.NE.AND.EX P0, PT, R3, RZ, PT, P0 ;  /* 0x000000ff0300720c */ /* 0x000fda0003f05300 */
[----:B------:R-:W-:Y:S05]  /*16140*/  @!P0 BRA `(.L_x_5354) ;  /* 0x0000000000448947 */ /* 0x000fea0003800000 */
[----:B------:R-:W2:Y:S01]  /*16150*/  LDC R7, c[0x0][0x43c] ;  /* 0x00010f00ff077b82 */ /* 0x000ea20000000800 */
[----:B------:R-:W-:Y:S01]  /*16160*/  ULDC.64 UR4, c[0x0][0x428] ;  /* 0x00010a0000047ab9 */ /* 0x000fe20000000a00 */
[----:B--2---:R-:W-:-:S13]  /*16170*/  ISETP.NE.AND P0, PT, R7, 0x1, PT ;  /* 0x000000010700780c */ /* 0x004fda0003f05270 */
        /* <DEDUP_REMOVED lines=14> */
.L_x_5354:
[----:B--2---:R-:W0:Y:S04]  /*16260*/  LDL R3, [R1+0x4] ;  /* 0x0000040001037983 */ /* 0x004e280000100800 */
[----:B------:R-:W2:Y:S01]  /*16270*/  LDL R2, [R1+0xc] ;  /* 0x00000c0001027983 */ /* 0x000ea20000100800 */
[----:B---3--:R-:W3:Y:S02]  /*16280*/  S2R R8, SR_TID.X ;  /* 0x0000000000087919 */ /* 0x008ee40000002100 */
[----:B---3--:R-:W-:-:S04]  /*16290*/  LOP3.LUT R8, R8, 0x7f, RZ, 0xc0, !PT ;  /* 0x0000007f08087812 */ /* 0x008fc800078ec0ff */
[----:B------:R-:W-:Y:S01]  /*162a0*/  ISETP.NE.AND P1, PT, R8, RZ, PT ;  /* 0x000000ff0800720c */ /* 0x000fe20003f25270 */
[----:B0-----:R-:W-:Y:S01]  /*162b0*/  IMAD R4, R3, 0x8, R17 ;  /* 0x0000000803047824 */ /* 0x001fe200078e0211 */
[----:B--2---:R-:W-:-:S04]  /*162c0*/  SHF.L.U32 R3, R2, 0x1f, RZ ;  /* 0x0000001f02037819 */ /* 0x004fc800000006ff */
[----:B------:R-:W0:Y:S02]  /*162d0*/  SYNCS.PHASECHK.TRANS64.TRYWAIT P0, [R4+URZ+0x33480], R3 ;  /* 0x03348003040075a7 */ /* 0x000e24000800017f */
[----:B0-----:R-:W-:Y:S05]  /*162e0*/  @!P0 BRA `(.L_x_5355) ;  /* 0x0000004c00b88947 */ /* 0x001fea0003800000 */
.L_x_5432:
        /* <DEDUP_REMOVED lines=8> */
.L_x_5356:
        /* <DEDUP_REMOVED lines=30> */
[----:B------:R-:W3:Y:S02]  /*16550*/  SYNCS.PHASECHK.TRANS64.TRYWAIT P0, [R4+URZ+0x33440], R3 ;  /* 0x03344003040075a7 */ /* 0x000ee4000800017f */
[----:B--23--:R-:W-:Y:S05]  /*16560*/  @!P0 BRA `(.L_x_5357) ;  /* 0x0000004c002c8947 */ /* 0x00cfea0003800000 */
.L_x_5433:
[----:B------:R-:W-:Y:S05]  /*16570*/  @P1 BRA `(.L_x_5358) ;  /* 0x00000000001c1947 */ /* 0x000fea0003800000 */
[----:B------:R-:W3:Y:S01]  /*16580*/  S2R R5, SR_TID.X ;  /* 0x0000000000057919 */ /* 0x000ee20000002100 */
[----:B0-2---:R-:W-:-:S04]  /*16590*/  IMAD.MOV.U32 R3, RZ, RZ, 0x7800 ;  /* 0x00007800ff037424 */ /* 0x005fc800078e00ff */
[----:B------:R4:W-:Y:S01]  /*165a0*/  SYNCS.ARRIVE.TRANS64 RZ, [R4+URZ+0x33430], R3 ;  /* 0x0334300304ff79a7 */ /* 0x0009e2000800003f */
[----:B---3--:R-:W-:-:S04]  /*165b0*/  LOP3.LUT R5, R5, 0x1f, RZ, 0xc0, !PT ;  /* 0x0000001f05057812 */ /* 0x008fc800078ec0ff */
[----:B------:R-:W-:-:S13]  /*165c0*/  ISETP.NE.AND P0, PT, R5, RZ, PT ;  /* 0x000000ff0500720c */ /* 0x000fda0003f05270 */
[----:B----4-:R-:W-:Y:S05]  /*165d0*/  @!P0 BRA `(.L_x_5358) ;  /* 0x0000000000048947 */ /* 0x010fea0003800000 */
[----:B------:R-:W-:Y:S01]  /*165e0*/  BPT.TRAP 0x1 ;  /* 0x000000040000795c */ /* 0x000fe20000300000 */
.L_x_5358:
        /* <DEDUP_REMOVED lines=17> */
[----:B------:R-:W-:Y:S01]  /*16700*/  UIADD3 UR8, UR8, 0x29200, URZ ;  /* 0x0002920008087890 */ /* 0x000fe2000fffe03f */
[----:B------:R-:W-:Y:S01]  /*16710*/  UMOV UR20, UR36 ;  /* 0x0000002400147c82 */ /* 0x000fe20008000000 */
        /* <DEDUP_REMOVED lines=10> */
[----:B------:R4:W-:Y:S02]  /*167c0*/  UTMALDG.4D [UR8], [UR4], desc[UR6] ;  /* 0x00000608040075b4 */ /* 0x0009e40008019000 */
[----:B----4-:R-:W-:Y:S01]  /*167d0*/  NOP ;  /* 0x0000000000007918 */ /* 0x010fe20000000000 */
.L_x_5352:
[----:B------:R-:W-:Y:S05]  /*167e0*/  WARPSYNC.ALL ;  /* 0x0000000000007948 */ /* 0x000fea0003800000 */
[----:B--2---:R-:W-:Y:S01]  /*167f0*/  VIADD R0, R17, 0x1e200 ;  /* 0x0001e20011007836 */ /* 0x004fe20000000000 */
        /* <DEDUP_REMOVED lines=26> */
[----:B---3--:R-:W-:Y:S02]  /*169a0*/  IMAD.MOV.U32 R8, RZ, RZ, 0x70 ;  /* 0x00000070ff087424 */ /* 0x008fe400078e00ff */
[----:B-1----:R-:W-:Y:S02]  /*169b0*/  IMAD.MOV.U32 R12, RZ, RZ, 0x1 ;  /* 0x00000001ff0c7424 */ /* 0x002fe400078e00ff */
[----:B------:R-:W-:-:S07]  /*169c0*/  IMAD.MOV.U32 R13, RZ, RZ, RZ ;  /* 0x000000ffff0d7224 */ /* 0x000fce00078e00ff */
[----:B------:R-:W-:-:S07]  /*169d0*/  LEPC R20, `(.L_x_5360) ;  /* 0x000000001014794e */ /* 0x000fce0000000000 */
[----:B0-----:R-:W-:Y:S05]  /*169e0*/  CALL.ABS.NOINC R2 ;  /* 0x0000000002007343 */ /* 0x001fea0003c00000 */
.L_x_5360:
[----:B------:R-:W-:Y:S05]  /*169f0*/  BSYNC B6 ;  /* 0x0000000000067941 */ /* 0x000fea0003800000 */
.L_x_5359:
[----:B------:R-:W2:Y:S01]  /*16a00*/  LDL R10, [R1+0x14] ;  /* 0x00001400010a7983 */ /* 0x000ea20000100800 */
[----:B------:R-:W4:Y:S01]  /*16a10*/  LDC R5, c[0x0][0x448] ;  /* 0x00011200ff057b82 */ /* 0x000f220000000800 */
[----:B------:R-:W-:Y:S01]  /*16a20*/  ULDC.64 UR6, c[0x0][0x2d8] ;  /* 0x0000b60000067ab9 */ /* 0x000fe20000000a00 */
[----:B------:R-:W0:Y:S01]  /*16a30*/  S2R R2, SR_TID.X ;  /* 0x0000000000027919 */ /* 0x000e220000002100 */
[----:B------:R-:W-:Y:S01]  /*16a40*/  UMOV UR4, UR50 ;  /* 0x0000003200047c82 */ /* 0x000fe20008000000 */
[----:B------:R-:W-:Y:S01]  /*16a50*/  UMOV UR5, UR37 ;  /* 0x0000002500057c82 */ /* 0x000fe20008000000 */
[----:B------:R-:W-:Y:S01]  /*16a60*/  ULDC.64 UR8, c[0x0][0x2e0] ;  /* 0x0000b80000087ab9 */ /* 0x000fe20000000a00 */
[----:B----4-:R-:W-:Y:S01]  /*16a70*/  ISETP.NE.AND P0, PT, R5, 0x1, PT ;  /* 0x000000010500780c */ /* 0x010fe20003f05270 */
[----:B------:R-:W4:Y:S01]  /*16a80*/  S2R R6, SR_TID.X ;  /* 0x0000000000067919 */ /* 0x000f220000002100 */
[----:B0-----:R-:W-:-:S11]  /*16a90*/  LOP3.LUT R0, R2, 0x7f, RZ, 0xc0, !PT ;  /* 0x0000007f02007812 */ /* 0x001fd600078ec0ff */
[----:B------:R-:W0:Y:S01]  /*16aa0*/  @P0 LDC R3, c[0x0][0x44c] ;  /* 0x00011300ff030b82 */ /* 0x000e220000000800 */
[----:B------:R-:W-:Y:S01]  /*16ab0*/  IMAD.SHL.U32 R2, R2, 0x20, RZ ;  /* 0x0000002002027824 */ /* 0x000fe200078e00ff */
[----:B------:R-:W-:-:S06]  /*16ac0*/  SHF.R.U32.HI R0, RZ, 0x2, R0 ;  /* 0x00000002ff007819 */ /* 0x000fcc0000011600 */
[----:B------:R-:W1:Y:S01]  /*16ad0*/  @P0 LDC R4, c[0x0][0x450] ;  /* 0x00011400ff040b82 */ /* 0x000e620000000800 */
[----:B------:R-:W-:Y:S01]  /*16ae0*/  LOP3.LUT R2, R0, 0x60, R2, 0xf8, !PT ;  /* 0x0000006000027812 */ /* 0x000fe200078ef802 */
[----:B------:R-:W-:Y:S02]  /*16af0*/  UIMAD.WIDE.U32 UR4, UR36, UR6, UR4 ;  /* 0x00000006240472a5 */ /* 0x000fe4000f8e0004 */
[----:B------:R-:W-:Y:S02]  /*16b00*/  UIMAD UR6, UR45, UR8, URZ ;  /* 0x000000082d0672a4 */ /* 0x000fe4000f8e023f */
[----:B------:R-:W-:Y:S02]  /*16b10*/  UIMAD UR5, UR36, UR7, UR5 ;  /* 0x00000007240572a4 */ /* 0x000fe4000f8e0205 */
[----:B------:R-:W-:Y:S02]  /*16b20*/  UIMAD UR6, UR46, UR9, UR6 ;  /* 0x000000092e0672a4 */ /* 0x000fe4000f8e0206 */
[----:B------:R-:W-:-:S03]  /*16b30*/  UIMAD.WIDE.U32 UR4, UR46, UR8, UR4 ;  /* 0x000000082e0472a5 */ /* 0x000fc6000f8e0004 */
[----:B------:R-:W-:Y:S01]  /*16b40*/  ULDC.64 UR8, c[0x0][0x2d0] ;  /* 0x0000b40000087ab9 */ /* 0x000fe20000000a00 */
[----:B------:R-:W-:Y:S01]  /*16b50*/  UIADD3 UR5, UR5, UR6, URZ ;  /* 0x0000000605057290 */ /* 0x000fe2000fffe03f */
[----:B----4-:R-:W-:-:S05]  /*16b60*/  IMAD.SHL.U32 R6, R6, 0x10, RZ ;  /* 0x0000001006067824 */ /* 0x010fca00078e00ff */
[----:B------:R-:W-:-:S04]  /*16b70*/  LOP3.LUT R6, R6, 0x30, RZ, 0xc0, !PT ;  /* 0x0000003006067812 */ /* 0x000fc800078ec0ff */
[----:B---3--:R-:W-:Y:S01]  /*16b80*/  LOP3.LUT R8, R6, 0x40, RZ, 0xfc, !PT ;  /* 0x0000004006087812 */ /* 0x008fe200078efcff */
[----:B--2---:R-:W-:-:S04]  /*16b90*/  IMAD R0, R10, 0x80, R2 ;  /* 0x000000800a007824 */ /* 0x004fc800078e0202 */
[----:B0-----:R-:W-:-:S04]  /*16ba0*/  @P0 IMAD.HI.U32 R3, R0, R3, RZ ;  /* 0x0000000300030227 */ /* 0x001fc800078e00ff */
[----:B------:R-:W-:Y:S01]  /*16bb0*/  IMAD.MOV.U32 R2, RZ, RZ, R0 ;  /* 0x000000ffff027224 */ /* 0x000fe200078e0000 */
[----:B-1----:R-:W-:-:S04]  /*16bc0*/  @P0 SHF.R.U32.HI R2, RZ, R4, R3 ;  /* 0x00000004ff020219 */ /* 0x002fc80000011603 */
        /* <DEDUP_REMOVED lines=19> */
[----:B------:R-:W-:-:S02]  /*16d00*/  LOP3.LUT R6, R6, 0x80, RZ, 0xfc, !PT ;  /* 0x0000008006067812 */ /* 0x000fc400078efcff */
[----:B------:R-:W-:Y:S02]  /*16d10*/  IADD3.X R0, R3, UR5, R0, P0, !PT ;  /* 0x0000000503007c10 */ /* 0x000fe400087fe400 */
[----:B------:R-:W-:Y:S01]  /*16d20*/  ISETP.GE.AND P2, PT, R6, UR4, PT ;  /* 0x0000000406007c0c */ /* 0x000fe2000bf46270 */
        /* <DEDUP_REMOVED lines=8> */
[----:B------:R-:W-:-:S05]  /*16db0*/  SHF.R.U32.HI R7, RZ, 0x2, R7 ;  /* 0x00000002ff077819 */ /* 0x000fca0000011607 */
[----:B------:R-:W-:Y:S02]  /*16dc0*/  IMAD R3, R10, 0x80, R7 ;  /* 0x000000800a037824 */ /* 0x000fe400078e0207 */
[----:B--2---:R-:W-:Y:S02]  /*16dd0*/  IMAD R2, R6, R5, RZ ;  /* 0x0000000506027224 */ /* 0x004fe400078e02ff */
[----:B------:R-:W0:Y:S03]  /*16de0*/  SHFL.IDX PT, R5, R4, RZ, 0x1c1f ;  /* 0x001c1fff04057589 */ /* 0x000e2600000e0000 */
[----:B------:R-:W-:Y:S01]  /*16df0*/  ISETP.GE.AND P4, PT, R3, R2, PT ;  /* 0x000000020300720c */ /* 0x000fe20003f86270 */
[----:B------:R-:W1:-:S12]  /*16e00*/  SHFL.IDX PT, R6, R0, RZ, 0x1c1f ;  /* 0x001c1fff00067589 */ /* 0x000e5800000e0000 */
[----:B0-----:R-:W-:-:S05]  /*16e10*/  @!P4 IADD3 R5, P3, R9, R5, RZ ;  /* 0x000000050905c210 */ /* 0x001fca0007f7e0ff */
[----:B-1----:R-:W-:-:S04]  /*16e20*/  @!P4 IMAD.X R6, RZ, RZ, R6, P3 ;  /* 0x000000ffff06c224 */ /* 0x002fc800018e0606 */
[----:B------:R-:W-:Y:S02]  /*16e30*/  @!P4 IMAD.MOV.U32 R7, RZ, RZ, R6 ;  /* 0x000000ffff07c224 */ /* 0x000fe400078e0006 */
[----:B------:R-:W-:Y:S02]  /*16e40*/  @!P4 IMAD.MOV.U32 R6, RZ, RZ, R5 ;  /* 0x000000ffff06c224 */ /* 0x000fe400078e0005 */
[----:B------:R-:W-:-:S03]  /*16e50*/  VIADD R5, R3, 0x20 ;  /* 0x0000002003057836 */ /* 0x000fc60000000000 */
[----:B------:R-:W-:Y:S01]  /*16e60*/  @!PT LDS RZ, [RZ] ;  /* 0x00000000fffff984 */ /* 0x000fe20000000800 */
[----:B-----5:R-:W-:Y:S02]  /*16e70*/  @!P4 LDGSTS.E.BYPASS.LTC128B.128 [R8+0x1e200], desc[UR54][R6.64], !P0 ;  /* 0x1e2000000608cfae */ /* 0x020fe4000c101d76 */
[----:B------:R-:W-:Y:S02]  /*16e80*/  ISETP.GE.AND P3, PT, R5, R2, PT ;  /* 0x000000020500720c */ /* 0x000fe40003f66270 */
[----:B------:R-:W-:Y:S04]  /*16e90*/  @!P4 LDGSTS.E.BYPASS.LTC128B.128 [R8+0x20200], desc[UR54][R6.64+0x40], !P1 ;  /* 0x202000400608cfae */ /* 0x000fe8000c901d76 */
[----:B------:R0:W-:Y:S04]  /*16ea0*/  @!P4 LDGSTS.E.BYPASS.LTC128B.128 [R8+0x22200], desc[UR54][R6.64+0x80], !P2 ;  /* 0x222000800608cfae */ /* 0x0001e8000d101d76 */
[----:B------:R-:W-:Y:S04]  /*16eb0*/  SHFL.IDX PT, R5, R0, 0x1, 0x1c1f ;  /* 0x003c1f0000057f89 */ /* 0x000fe800000e0000 */
        /* <DEDUP_REMOVED lines=10> */
[----:B------:R-:W-:Y:S04]  /*16f60*/  SHFL.IDX PT, R0, R0, 0x3, 0x1c1f ;  /* 0x007c1f0000007f89 */ /* 0x000fe800000e0000 */
[----:B0-----:R-:W0:Y:S04]  /*16f70*/  SHFL.IDX PT, R6, R4, 0x2, 0x1c1f ;  /* 0x005c1f0004067f89 */ /* 0x001e2800000e0000 */
[----:B------:R-:W1:Y:S01]  /*16f80*/  SHFL.IDX PT, R4, R4, 0x3, 0x1c1f ;  /* 0x007c1f0004047f89 */ /* 0x000e6200000e0000 */
[----:B0-----:R-:W-:-:S05]  /*16f90*/  @!P3 IADD3 R6, P4, R9, R6, RZ ;  /* 0x000000060906b210 */ /* 0x001fca0007f9e0ff */
[----:B------:R-:W-:-:S04]  /*16fa0*/  @!P3 IMAD.X R5, RZ, RZ, R5, P4 ;  /* 0x000000ffff05b224 */ /* 0x000fc800020e0605 */
[----:B------:R-:W-:-:S05]  /*16fb0*/  @!P3 IMAD.MOV.U32 R7, RZ, RZ, R5 ;  /* 0x000000ffff07b224 */ /* 0x000fca00078e0005 */
[----:B------:R0:W-:Y:S04]  /*16fc0*/  @!P3 LDGSTS.E.BYPASS.LTC128B.128 [R8+0x1f200], desc[UR54][R6.64], !P0 ;  /* 0x1f2000000608bfae */ /* 0x0001e8000c101d76 */
[----:B------:R0:W-:Y:S04]  /*16fd0*/  @!P3 LDGSTS.E.BYPASS.LTC128B.128 [R8+0x21200], desc[UR54][R6.64+0x40], !P1 ;  /* 0x212000400608bfae */ /* 0x0001e8000c901d76 */
[----:B-1----:R0:W-:Y:S02]  /*16fe0*/  @!P3 LDGSTS.E.BYPASS.LTC128B.128 [R8+0x23200], desc[UR54][R6.64+0x80], !P2 ;  /* 0x232000800608bfae */ /* 0x0021e4000d101d76 */
.L_x_5442:
        /* <DEDUP_REMOVED lines=10> */
[----:B------:R1:W-:Y:S04]  /*17090*/  LDGSTS.E.BYPASS.LTC128B.128 [R8+0x21a00], desc[UR54][R2.64+0x40], !P1 ;  /* 0x21a0004002087fae */ /* 0x0003e8000c901d76 */
[----:B------:R1:W-:Y:S02]  /*170a0*/  LDGSTS.E.BYPASS.LTC128B.128 [R8+0x23a00], desc[UR54][R2.64+0x80], !P2 ;  /* 0x23a0008002087fae */ /* 0x0003e4000d101d76 */
.L_x_5363:
[----:B------:R-:W-:Y:S05]  /*170b0*/  BSYNC B0 ;  /* 0x0000000000007941 */ /* 0x000fea0003800000 */
.L_x_5362:
[----:B------:R-:W-:Y:S01]  /*170c0*/  NOP ;  /* 0x0000000000007918 */ /* 0x000fe20000000000 */
[----:B------:R-:W-:-:S13]  /*170d0*/  PLOP3.LUT P0, PT, PT, PT, PT, 0x80, 0x0 ;  /* 0x000000000000781c */ /* 0x000fda0003f0f070 */
.L_x_5364:
        /* <DEDUP_REMOVED lines=18> */
.L_x_5443:
[----:B------:R-:W-:Y:S05]  /*17200*/  BSYNC B0 ;  /* 0x0000000000007941 */ /* 0x000fea0003800000 */
.L_x_5365:
[----:B------:R-:W2:Y:S04]  /*17210*/  LDL.LU R2, [R1+0x30] ;  /* 0x0000300001027983 */ /* 0x000ea80000300800 */
[----:B------:R-:W3:Y:S01]  /*17220*/  LDL R3, [R1+0x1c] ;  /* 0x00001c0001037983 */ /* 0x000ee20000100800 */
[----:B--2---:R-:W-:-:S05]  /*17230*/  VIADD R2, R2, 0xfffffffe ;  /* 0xfffffffe02027836 */ /* 0x004fca0000000000 */
[----:B---3--:R-:W-:-:S13]  /*17240*/  ISETP.GE.AND P0, PT, R2, R3, PT ;  /* 0x000000030200720c */ /* 0x008fda0003f06270 */
[----:B------:R-:W-:Y:S05]  /*17250*/  @!P0 BRA `(.L_x_5367) ;  /* 0x00000018000c8947 */ /* 0x000fea0003800000 */
[----:B-1----:R1:W5:Y:S04]  /*17260*/  LDL.LU R0, [R1+0xc] ;  /* 0x00000c0001007983 */ /* 0x0023680000300800 */
[----:B0-----:R1:W5:Y:S02]  /*17270*/  LDL.LU R8, [R1+0x4] ;  /* 0x0000040001087983 */ /* 0x0013640000300800 */
.L_x_5391:
        /* <DEDUP_REMOVED lines=36> */
.L_x_5370:
        /* <DEDUP_REMOVED lines=8> */
.L_x_5444:
[----:B------:R-:W-:Y:S05]  /*17540*/  BSYNC B1 ;  /* 0x0000000000017941 */ /* 0x000fea0003800000 */
.L_x_5371:
        /* <DEDUP_REMOVED lines=9> */
.L_x_5374:
[----:B------:R-:W-:Y:S05]  /*175e0*/  BSYNC B1 ;  /* 0x0000000000017941 */ /* 0x000fea0003800000 */
.L_x_5373:
        /* <DEDUP_REMOVED lines=13> */
.L_x_5375:
        /* <DEDUP_REMOVED lines=16> */
.L_x_5376:
        /* <DEDUP_REMOVED lines=16> */
.L_x_5377:
        /* <DEDUP_REMOVED lines=13> */
.L_x_5445:
[----:B------:R-:W-:Y:S05]  /*17990*/  BSYNC B1 ;  /* 0x0000000000017941 */ /* 0x000fea0003800000 */
.L_x_5378:
        /* <DEDUP_REMOVED lines=11> */
.L_x_5381:
[----:B------:R-:W-:Y:S05]  /*17a50*/  BSYNC B1 ;  /* 0x0000000000017941 */ /* 0x000fea0003800000 */
.L_x_5380:
        /* <DEDUP_REMOVED lines=8> */
.L_x_5382:
        /* <DEDUP_REMOVED lines=15> */
.L_x_5383:
        /* <DEDUP_REMOVED lines=15> */
.L_x_5384:
        /* <DEDUP_REMOVED lines=10> */
.L_x_5369:
[----:B------:R-:W-:Y:S05]  /*17d60*/  BSYNC B0 ;  /* 0x0000000000007941 */ /* 0x000fea0003800000 */
.L_x_5368:
[----:B------:R-:W-:-:S06]  /*17d70*/  UISETP.NE.AND UP0, UPT, UR39, 0x3, UPT ;  /* 0x000000032700788c */ /* 0x000fcc000bf05270 */
[----:B------:R-:W-:-:S13]  /*17d80*/  PLOP3.LUT P0, PT, PT, PT, UP0, 0x80, 0x0 ;  /* 0x000000000000781c */ /* 0x000fda0003f0f008 */
[----:B------:R-:W-:Y:S05]  /*17d90*/  @!P0 BRA `(.L_x_5385) ;  /* 0x0000000000048947 */ /* 0x000fea0003800000 */
[----:B------:R-:W-:Y:S01]  /*17da0*/  BPT.TRAP 0x1 ;  /* 0x000000040000795c */ /* 0x000fe20000300000 */
.L_x_5385:
[----:B------:R-:W-:Y:S01]  /*17db0*/  IMAD.U32 R3, RZ, RZ, UR41 ;  /* 0x00000029ff037e24 */ /* 0x000fe2000f8e00ff */
[----:B------:R-:W-:Y:S01]  /*17dc0*/  LOP3.LUT R4, R0, 0x1, RZ, 0x3c, !PT ;  /* 0x0000000100047812 */ /* 0x000fe200078e3cff */
[----:B------:R-:W-:Y:S03]  /*17dd0*/  BSSY B0, `(.L_x_5386) ;  /* 0x0000006000007945 */ /* 0x000fe60003800000 */
[----:B------:R-:W-:Y:S01]  /*17de0*/  ISETP.NE.AND P1, PT, R3, 0x3, PT ;  /* 0x000000030300780c */ /* 0x000fe20003f25270 */
[----:B------:R-:W-:Y:S01]  /*17df0*/  IMAD R3, R8, 0x8, R17 ;  /* 0x0000000808037824 */ /* 0x000fe200078e0211 */
[----:B------:R-:W-:-:S04]  /*17e00*/  SHF.L.U32 R4, R4, 0x1f, RZ ;  /* 0x0000001f04047819 */ /* 0x000fc800000006ff */
[----:B------:R-:W2:Y:S02]  /*17e10*/  SYNCS.PHASECHK.TRANS64.TRYWAIT P0, [R3+URZ+0x33470], R4 ;  /* 0x03347004030075a7 */ /* 0x000ea4000800017f */
[----:B--2---:R-:W-:Y:S05]  /*17e20*/  @!P0 BRA `(.L_x_5387) ;  /* 0x0000003800ac8947 */ /* 0x004fea0003800000 */
.L_x_5446:
[----:B------:R-:W-:Y:S05]  /*17e30*/  BSYNC B0 ;  /* 0x0000000000007941 */ /* 0x000fea0003800000 */
.L_x_5386:
[----:B------:R-:W-:Y:S05]  /*17e40*/  @!P1 BRA `(.L_x_5388) ;  /* 0x0000000000049947 */ /* 0x000fea0003800000 */
[----:B------:R-:W-:Y:S01]  /*17e50*/  BPT.TRAP 0x1 ;  /* 0x000000040000795c */ /* 0x000fe20000300000 */
.L_x_5388:
[----:B--2---:R-:W-:Y:S01]  /*17e60*/  SHF.L.U32 R4, R0, 0x1f, RZ ;  /* 0x0000001f00047819 */ /* 0x004fe200000006ff */
[----:B------:R-:W-:-:S03]  /*17e70*/  IMAD R0, R8, 0x7800, RZ ;  /* 0x0000780008007824 */ /* 0x000fc600078e02ff */
[----:B------:R-:W2:Y:S02]  /*17e80*/  SYNCS.PHASECHK.TRANS64.TRYWAIT P0, [R3+URZ+0x33460], R4 ;  /* 0x03346004030075a7 */ /* 0x000ea4000800017f */
[----:B--2---:R-:W-:Y:S05]  /*17e90*/  @!P0 BRA `(.L_x_5389) ;  /* 0x0000003800a48947 */ /* 0x004fea0003800000 */
.L_x_5447:
[----:B------:R3:W-:Y:S04]  /*17ea0*/  STL [R1+0x44], R2 ;  /* 0x0000440201007387 */ /* 0x0007e80000100800 */
[----:B---3--:R-:W2:Y:S01]  /*17eb0*/  LDL R2, [R1] ;  /* 0x0000000001027983 */ /* 0x008ea20000100800 */
[----:B------:R-:W-:Y:S05]  /*17ec0*/  WARPSYNC.ALL ;  /* 0x0000000000007948 */ /* 0x000fea0003800000 */
[----:B------:R-:W-:-:S02]  /*17ed0*/  VIADD R14, R0, 0x2800 ;  /* 0x00002800000e7836 */ /* 0x000fc40000000000 */
[C---:B------:R-:W-:Y:S02]  /*17ee0*/  VIADD R12, R0.reuse, 0x800 ;  /* 0x00000800000c7836 */ /* 0x040fe40000000000 */
[C---:B------:R-:W-:Y:S02]  /*17ef0*/  VIADD R13, R0.reuse, 0x5000 ;  /* 0x00005000000d7836 */ /* 0x040fe40000000000 */
[C---:B------:R-:W-:Y:S02]  /*17f00*/  VIADD R15, R0.reuse, 0x1800 ;  /* 0x00001800000f7836 */ /* 0x040fe40000000000 */
[C---:B------:R-:W-:Y:S02]  /*17f10*/  VIADD R21, R0.reuse, 0x2000 ;  /* 0x0000200000157836 */ /* 0x040fe40000000000 */
[C---:B------:R-:W-:Y:S01]  /*17f20*/  VIADD R20, R0.reuse, 0x5800 ;  /* 0x0000580000147836 */ /* 0x040fe20000000000 */
[----:B--2---:R-:W-:-:S05]  /*17f30*/  LOP3.LUT R4, R0, R2, RZ, 0xfc, !PT ;  /* 0x0000000200047212 */ /* 0x004fca00078efcff */
[----:B------:R-:W-:-:S06]  /*17f40*/  IMAD.IADD R4, R17, 0x1, R4 ;  /* 0x0000000111047824 */ /* 0x000fcc00078e0204 */
[----:B------:R-:W2:Y:S02]  /*17f50*/  LDSM.16.MT88.4 R4, [R4+0xf200] ;  /* 0x00f200000404783b */ /* 0x000ea40000004200 */
[C-C-:B--2---:R-:W-:Y:S02]  /*17f60*/  PRMT R8, R4.reuse, 0x6420, R5.reuse ;  /* 0x0000642004087816 */ /* 0x144fe40000000005 */
[----:B0-----:R-:W-:Y:S02]  /*17f70*/  PRMT R9, R4, 0x7531, R5 ;  /* 0x0000753104097816 */ /* 0x001fe40000000005 */
[----:B------:R-:W-:Y:S02]  /*17f80*/  LOP3.LUT R4, R0, R19, RZ, 0xfc, !PT ;  /* 0x0000001300047212 */ /* 0x000fe400078efcff */
[C-C-:B------:R-:W-:Y:S02]  /*17f90*/  PRMT R10, R6.reuse, 0x6420, R7.reuse ;  /* 0x00006420060a7816 */ /* 0x140fe40000000007 */
[----:B------:R-:W-:Y:S01]  /*17fa0*/  PRMT R11, R6, 0x7531, R7 ;  /* 0x00007531060b7816 */ /* 0x000fe20000000007 */
[----:B------:R-:W-:-:S05]  /*17fb0*/  IMAD.IADD R4, R18, 0x1, R4 ;  /* 0x0000000112047824 */ /* 0x000fca00078e0204 */
[----:B------:R0:W-:Y:S02]  /*17fc0*/  STSM.16.M88.4 [R4], R8 ;  /* 0x0000000804007844 */ /* 0x0001e40000000200 */
        /* <DEDUP_REMOVED lines=8> */
[----:B------:R-:W-:Y:S01]  /*18050*/  IMAD.IADD R4, R18, 0x1, R4 ;  /* 0x0000000112047824 */ /* 0x000fe200078e0204 */
[----:B------:R-:W-:-:S04]  /*18060*/  LOP3.LUT R12, R12, R2, RZ, 0xfc, !PT ;  /* 0x000000020c0c7212 */ /* 0x000fc800078efcff */
[----:B------:R0:W-:Y:S02]  /*18070*/  STSM.16.M88.4 [R4], R8 ;  /* 0x0000000804007844 */ /* 0x0001e40000000200 */
[----:B0-----:R-:W-:Y:S01]  /*18080*/  LOP3.LUT R4, R13, R2, RZ, 0xfc, !PT ;  /* 0x000000020d047212 */ /* 0x001fe200078efcff */
[----:B------:R-:W-:-:S04]  /*18090*/  VIADD R13, R0, 0x1000 ;  /* 0x00001000000d7836 */ /* 0x000fc80000000000 */
[----:B------:R-:W-:-:S06]  /*180a0*/  IMAD.IADD R4, R17, 0x1, R4 ;  /* 0x0000000111047824 */ /* 0x000fcc00078e0204 */
[----:B------:R-:W0:Y:S02]  /*180b0*/  LDSM.16.MT88.4 R4, [R4+0xf200] ;  /* 0x00f200000404783b */ /* 0x000e240000004200 */
[C-C-:B0-----:R-:W-:Y:S02]  /*180c0*/  PRMT R8, R4.reuse, 0x6420, R5.reuse ;  /* 0x0000642004087816 */ /* 0x141fe40000000005 */
[----:B------:R-:W-:Y:S02]  /*180d0*/  PRMT R9, R4, 0x7531, R5 ;  /* 0x0000753104097816 */ /* 0x000fe40000000005 */
[C---:B------:R-:W-:Y:S02]  /*180e0*/  LOP3.LUT R4, R13.reuse, R19, RZ, 0xfc, !PT ;  /* 0x000000130d047212 */ /* 0x040fe400078efcff */
[C-C-:B------:R-:W-:Y:S02]  /*180f0*/  PRMT R10, R6.reuse, 0x6420, R7.reuse ;  /* 0x00006420060a7816 */ /* 0x140fe40000000007 */
[----:B------:R-:W-:Y:S01]  /*18100*/  PRMT R11, R6, 0x7531, R7 ;  /* 0x00007531060b7816 */ /* 0x000fe20000000007 */
[----:B------:R-:W-:Y:S01]  /*18110*/  IMAD.IADD R4, R18, 0x1, R4 ;  /* 0x0000000112047824 */ /* 0x000fe200078e0204 */
[----:B------:R-:W-:-:S04]  /*18120*/  LOP3.LUT R13, R13, R2, RZ, 0xfc, !PT ;  /* 0x000000020d0d7212 */ /* 0x000fc800078efcff */
[----:B------:R0:W-:Y:S02]  /*18130*/  STSM.16.M88.4 [R4], R8 ;  /* 0x0000000804007844 */ /* 0x0001e40000000200 */
[----:B0-----:R-:W-:Y:S02]  /*18140*/  IMAD.IADD R4, R17, 0x1, R12 ;  /* 0x0000000111047824 */ /* 0x001fe400078e020c */
[----:B------:R-:W-:-:S04]  /*18150*/  VIADD R12, R0, 0x3000 ;  /* 0x00003000000c7836 */ /* 0x000fc80000000000 */
        /* <DEDUP_REMOVED lines=9> */
[----:B0-----:R-:W-:-:S05]  /*181f0*/  LOP3.LUT R4, R12, R2, RZ, 0xfc, !PT ;  /* 0x000000020c047212 */ /* 0x001fca00078efcff */
        /* <DEDUP_REMOVED lines=15> */
[----:B------:R-:W-:Y:S01]  /*182f0*/  LOP3.LUT R4, R14, R19, RZ, 0xfc, !PT ;  /* 0x000000130e047212 */ /* 0x000fe200078efcff */
[----:B------:R-:W-:Y:S01]  /*18300*/  VIADD R14, R0, 0x6000 ;  /* 0x00006000000e7836 */ /* 0x000fe20000000000 */
[C-C-:B------:R-:W-:Y:S02]  /*18310*/  PRMT R10, R6.reuse, 0x6420, R7.reuse ;  /* 0x00006420060a7816 */ /* 0x140fe40000000007 */
[----:B------:R-:W-:Y:S01]  /*18320*/  PRMT R11, R6, 0x7531, R7 ;  /* 0x00007531060b7816 */ /* 0x000fe20000000007 */
[----:B------:R-:W-:-:S05]  /*18330*/  IMAD.IADD R4, R18, 0x1, R4 ;  /* 0x0000000112047824 */ /* 0x000fca00078e0204 */
[----:B------:R0:W-:Y:S02]  /*18340*/  STSM.16.M88.4 [R4], R8 ;  /* 0x0000000804007844 */ /* 0x0001e40000000200 */
[----:B0-----:R-:W-:Y:S02]  /*18350*/  IMAD.IADD R4, R17, 0x1, R13 ;  /* 0x0000000111047824 */ /* 0x001fe400078e020d */
[----:B------:R-:W-:-:S04]  /*18360*/  VIADD R13, R0, 0x4800 ;  /* 0x00004800000d7836 */ /* 0x000fc80000000000 */
        /* <DEDUP_REMOVED lines=9> */
[----:B0-----:R-:W-:-:S05]  /*18400*/  VIADD R10, R0, 0x3800 ;  /* 0x00003800000a7836 */ /* 0x001fca0000000000 */
[----:B------:R-:W-:-:S05]  /*18410*/  LOP3.LUT R4, R10, R2, RZ, 0xfc, !PT ;  /* 0x000000020a047212 */ /* 0x000fca00078efcff */
        /* <DEDUP_REMOVED lines=34> */
[C---:B------:R-:W-:Y:S02]  /*18640*/  VIADD R12, R0.reuse, 0x6800 ;  /* 0x00006800000c7836 */ /* 0x040fe40000000000 */
[----:B------:R-:W-:Y:S02]  /*18650*/  VIADD R0, R0, 0x7000 ;  /* 0x0000700000007836 */ /* 0x000fe40000000000 */
[----:B------:R-:W0:Y:S02]  /*18660*/  LDSM.16.MT88.4 R4, [R4+0xf200] ;  /* 0x00f200000404783b */ /* 0x000e240000004200 */
        /* <DEDUP_REMOVED lines=22> */
[----:B------:R-:W-:Y:S01]  /*187d0*/  PRMT R9, R4, 0x7531, R5 ;  /* 0x0000753104097816 */ /* 0x000fe20000000005 */
[----:B------:R-:W-:Y:S01]  /*187e0*/  IMAD.IADD R4, R17, 0x1, R13 ;  /* 0x0000000111047824 */ /* 0x000fe200078e020d */
[C-C-:B------:R-:W-:Y:S02]  /*187f0*/  PRMT R10, R6.reuse, 0x6420, R7.reuse ;  /* 0x00006420060a7816 */ /* 0x140fe40000000007 */
[----:B------:R-:W-:-:S05]  /*18800*/  PRMT R11, R6, 0x7531, R7 ;  /* 0x00007531060b7816 */ /* 0x000fca0000000007 */
[----:B------:R-:W-:Y:S04]  /*18810*/  STSM.16.M88.4 [R14], R8 ;  /* 0x000000080e007844 */ /* 0x000fe80000000200 */
[----:B------:R-:W0:Y:S02]  /*18820*/  LDSM.16.MT88.4 R4, [R4+0xf200] ;  /* 0x00f200000404783b */ /* 0x000e240000004200 */
[C-C-:B0-----:R-:W-:Y:S02]  /*18830*/  PRMT R8, R4.reuse, 0x6420, R5.reuse ;  /* 0x0000642004087816 */ /* 0x141fe40000000005 */
        /* <DEDUP_REMOVED lines=23> */
.L_x_5390:
[----:B0-----:R-:W0:Y:S01]  /*189b0*/  S2R R0, SR_TID.X ;  /* 0x0000000000007919 */ /* 0x001e220000002100 */
[----:B--2---:R2:W-:Y:S01]  /*189c0*/  SYNCS.ARRIVE.TRANS64.A1T0 RZ, [R3+URZ+0x33450], RZ ;  /* 0x033450ff03ff79a7 */ /* 0x0045e2000810003f */
[----:B------:R3:W5:Y:S01]  /*189d0*/  LDL R8, [R1+0x4] ;  /* 0x0000040001087983 */ /* 0x0007620000100800 */
[----:B0-----:R-:W-:-:S03]  /*189e0*/  LOP3.LUT R4, R0, 0x7f, RZ, 0xc0, !PT ;  /* 0x0000007f00047812 */ /* 0x001fc600078ec0ff */
        /* <DEDUP_REMOVED lines=10> */
.L_x_5367:
[----:B------:R-:W2:Y:S01]  /*18a90*/  S2R R3, SR_TID.X ;  /* 0x0000000000037919 */ /* 0x000ea20000002100 */
[----:B------:R-:W-:Y:S01]  /*18aa0*/  BSSY B0, `(.L_x_5392) ;  /* 0x0000011000007945 */ /* 0x000fe20003800000 */
[----:B--2---:R-:W-:-:S04]  /*18ab0*/  LOP3.LUT R3, R3, 0x7f, RZ, 0xc0, !PT ;  /* 0x0000007f03037812 */ /* 0x004fc800078ec0ff */
[----:B------:R-:W-:-:S13]  /*18ac0*/  ISETP.NE.AND P0, PT, R3, RZ, PT ;  /* 0x000000ff0300720c */ /* 0x000fda0003f05270 */
[----:B------:R-:W-:Y:S05]  /*18ad0*/  @P0 BRA `(.L_x_5393) ;  /* 0x0000000000340947 */ /* 0x000fea0003800000 */
[----:B------:R-:W2:Y:S01]  /*18ae0*/  S2R R3, SR_LANEID ;  /* 0x0000000000037919 */ /* 0x000ea20000000000 */
[----:B------:R-:W-:Y:S02]  /*18af0*/  VOTEU.ANY UR4, UPT, PT ;  /* 0x0000000000047886 */ /* 0x000fe400038e0100 */
[----:B-1---5:R-:W2:Y:S08]  /*18b00*/  FLO.U32 R0, UR4 ;  /* 0x0000000400007d00 */ /* 0x022eb000080e0000 */
[----:B------:R-:W1:Y:S01]  /*18b10*/  POPC R5, UR4 ;  /* 0x0000000400057d09 */ /* 0x000e620008000000 */
[----:B--2---:R-:W-:-:S02]  /*18b20*/  ISETP.EQ.U32.AND P1, PT, R0, R3, PT ;  /* 0x000000030000720c */ /* 0x004fc40003f22070 */
[----:B------:R-:W1:Y:S11]  /*18b30*/  LDC.64 R2, c[0x0][0xc60] ;  /* 0x00031800ff027b82 */ /* 0x000e760000000a00 */
[----:B-1----:R-:W2:Y:S01]  /*18b40*/  @P1 ATOMG.E.ADD.STRONG.GPU PT, R3, desc[UR54][R2.64], R5 ;  /* 0x00000005020319a8 */ /* 0x002ea200081ee1f6 */
[----:B------:R-:W1:Y:S02]  /*18b50*/  S2R R4, SR_LTMASK ;  /* 0x0000000000047919 */ /* 0x000e640000003900 */
[----:B-1----:R-:W-:-:S04]  /*18b60*/  LOP3.LUT R4, R4, UR4, RZ, 0xc0, !PT ;  /* 0x0000000404047c12 */ /* 0x002fc8000f8ec0ff */
[----:B0-----:R-:W0:Y:S01]  /*18b70*/  POPC R7, R4 ;  /* 0x0000000400077309 */ /* 0x001e220000000000 */
[----:B--2---:R-:W0:Y:S02]  /*18b80*/  SHFL.IDX PT, R0, R3, R0, 0x1f ;  /* 0x00001f0003007589 */ /* 0x004e2400000e0000 */
[----:B0-----:R-:W-:-:S05]  /*18b90*/  IADD3 R0, R0, UR40, R7 ;  /* 0x0000002800007c10 */ /* 0x001fca000fffe007 */
[----:B------:R2:W-:Y:S02]  /*18ba0*/  STL [R1+0x10], R0 ;  /* 0x0000100001007387 */ /* 0x0005e40000100800 */
.L_x_5393:
[----:B------:R-:W-:Y:S05]  /*18bb0*/  BSYNC B0 ;  /* 0x0000000000007941 */ /* 0x000fea0003800000 */
.L_x_5392:
[----:B------:R-:W-:-:S06]  /*18bc0*/  UISETP.NE.AND UP0, UPT, UR39, 0x3, UPT ;  /* 0x000000032700788c */ /* 0x000fcc000bf05270 */
[----:B------:R-:W-:-:S13]  /*18bd0*/  PLOP3.LUT P1, PT, PT, PT, UP0, 0x80, 0x0 ;  /* 0x000000000000781c */ /* 0x000fda0003f2f008 */
[----:B------:R-:W-:Y:S05]  /*18be0*/  @!P1 BRA `(.L_x_5394) ;  /* 0x0000000000049947 */ /* 0x000fea0003800000 */
[----:B------:R-:W-:Y:S01]  /*18bf0*/  BPT.TRAP 0x1 ;  /* 0x000000040000795c */ /* 0x000fe20000300000 */
.L_x_5394:
[----:B------:R-:W3:Y:S04]  /*18c00*/  LDL R3, [R1+0xc] ;  /* 0x00000c0001037983 */ /* 0x000ee80000100800 */
[----:B------:R-:W4:Y:S01]  /*18c10*/  LDL R2, [R1+0x4] ;  /* 0x0000040001027983 */ /* 0x000f220000100800 */
[----:B-12--5:R-:W-:Y:S01]  /*18c20*/  IMAD.U32 R0, RZ, RZ, UR41 ;  /* 0x00000029ff007e24 */ /* 0x026fe2000f8e00ff */
[----:B------:R-:W-:Y:S04]  /*18c30*/  BSSY B0, `(.L_x_5395) ;  /* 0x0000007000007945 */ /* 0x000fe80003800000 */
[----:B------:R-:W-:-:S02]  /*18c40*/  ISETP.NE.AND P2, PT, R0, 0x3, PT ;  /* 0x000000030000780c */ /* 0x000fc40003f45270 */
[----:B---3--:R-:W-:-:S04]  /*18c50*/  LOP3.LUT R3, R3, 0x1, RZ, 0x3c, !PT ;  /* 0x0000000103037812 */ /* 0x008fc800078e3cff */
[----:B------:R-:W-:Y:S01]  /*18c60*/  SHF.L.U32 R3, R3, 0x1f, RZ ;  /* 0x0000001f03037819 */ /* 0x000fe200000006ff */
[----:B----4-:R-:W-:-:S04]  /*18c70*/  IMAD R0, R2, 0x8, R17 ;  /* 0x0000000802007824 */ /* 0x010fc800078e0211 */
[----:B------:R-:W1:Y:S02]  /*18c80*/  SYNCS.PHASECHK.TRANS64.TRYWAIT P1, [R0+URZ+0x33470], R3 ;  /* 0x03347003000075a7 */ /* 0x000e64000802017f */
[----:B-1----:R-:W-:Y:S05]  /*18c90*/  @!P1 BRA `(.L_x_5396) ;  /* 0x0000002c00389947 */ /* 0x002fea0003800000 */
.L_x_5448:
[----:B------:R-:W-:Y:S05]  /*18ca0*/  BSYNC B0 ;  /* 0x0000000000007941 */ /* 0x000fea0003800000 */
.L_x_5395:
[----:B------:R-:W-:Y:S05]  /*18cb0*/  @!P2 BRA `(.L_x_5397) ;  /* 0x000000000004a947 */ /* 0x000fea0003800000 */
[----:B------:R-:W-:Y:S01]  /*18cc0*/  BPT.TRAP 0x1 ;  /* 0x000000040000795c */ /* 0x000fe20000300000 */
.L_x_5397:
[----:B------:R-:W1:Y:S02]  /*18cd0*/  LDL R2, [R1+0xc] ;  /* 0x00000c0001027983 */ /* 0x000e640000100800 */
[----:B-1----:R-:W-:-:S04]  /*18ce0*/  SHF.L.U32 R3, R2, 0x1f, RZ ;  /* 0x0000001f02037819 */ /* 0x002fc800000006ff */
[----:B------:R-:W1:Y:S02]  /*18cf0*/  SYNCS.PHASECHK.TRANS64.TRYWAIT P1, [R0+URZ+0x33460], R3 ;  /* 0x03346003000075a7 */ /* 0x000e64000802017f */
[----:B-1----:R-:W-:Y:S05]  /*18d00*/  @!P1 BRA `(.L_x_5398) ;  /* 0x0000002c00309947 */ /* 0x002fea0003800000 */
.L_x_5449:
[----:B------:R-:W2:Y:S04]  /*18d10*/  LDL R2, [R1+0x4] ;  /* 0x0000040001027983 */ /* 0x000ea80000100800 */
[----:B------:R-:W3:Y:S01]  /*18d20*/  LDL R15, [R1] ;  /* 0x00000000010f7983 */ /* 0x000ee20000100800 */
[----:B------:R-:W-:Y:S05]  /*18d30*/  WARPSYNC.ALL ;  /* 0x0000000000007948 */ /* 0x000fea0003800000 */
[----:B--2---:R-:W-:-:S04]  /*18d40*/  IMAD R2, R2, 0x7800, RZ ;  /* 0x0000780002027824 */ /* 0x004fc800078e02ff */
[C---:B------:R-:W-:Y:S01]  /*18d50*/  VIADD R13, R2.reuse, 0x2800 ;  /* 0x00002800020d7836 */ /* 0x040fe20000000000 */
[C---:B---3--:R-:W-:Y:S01]  /*18d60*/  LOP3.LUT R4, R2.reuse, R15, RZ, 0xfc, !PT ;  /* 0x0000000f02047212 */ /* 0x048fe200078efcff */
[C---:B------:R-:W-:Y:S01]  /*18d70*/  VIADD R20, R2.reuse, 0x5000 ;  /* 0x0000500002147836 */ /* 0x040fe20000000000 */
[C---:B-1----:R-:W-:Y:S01]  /*18d80*/  LOP3.LUT R3, R2.reuse, R19, RZ, 0xfc, !PT ;  /* 0x0000001302037212 */ /* 0x042fe200078efcff */
[----:B------:R-:W-:Y:S02]  /*18d90*/  VIADD R12, R2, 0x1000 ;  /* 0x00001000020c7836 */ /* 0x000fe40000000000 */
[----:B------:R-:W-:Y:S02]  /*18da0*/  IMAD.IADD R4, R17, 0x1, R4 ;  /* 0x0000000111047824 */ /* 0x000fe400078e0204 */
[----:B------:R-:W-:Y:S02]  /*18db0*/  IMAD.IADD R3, R18, 0x1, R3 ;  /* 0x0000000112037824 */ /* 0x000fe400078e0203 */
[----:B------:R-:W-:-:S02]  /*18dc0*/  VIADD R14, R2, 0x1800 ;  /* 0x00001800020e7836 */ /* 0x000fc40000000000 */
[----:B0-----:R-:W0:Y:S01]  /*18dd0*/  LDSM.16.MT88.4 R4, [R4+0xf200] ;  /* 0x00f200000404783b */ /* 0x001e220000004200 */
[----:B------:R-:W-:Y:S01]  /*18de0*/  VIADD R16, R2, 0x2000 ;  /* 0x0000200002107836 */ /* 0x000fe20000000000 */
[C-C-:B0-----:R-:W-:Y:S02]  /*18df0*/  PRMT R8, R4.reuse, 0x6420, R5.reuse ;  /* 0x0000642004087816 */ /* 0x141fe40000000005 */
[----:B------:R-:W-:Y:S02]  /*18e00*/  PRMT R9, R4, 0x7531, R5 ;  /* 0x0000753104097816 */ /* 0x000fe40000000005 */
[C-C-:B------:R-:W-:Y:S02]  /*18e10*/  PRMT R10, R6.reuse, 0x6420, R7.reuse ;  /* 0x00006420060a7816 */ /* 0x140fe40000000007 */
[----:B------:R-:W-:-:S05]  /*18e20*/  PRMT R11, R6, 0x7531, R7 ;  /* 0x00007531060b7816 */ /* 0x000fca0000000007 */
[----:B------:R0:W-:Y:S02]  /*18e30*/  STSM.16.M88.4 [R3], R8 ;  /* 0x0000000803007844 */ /* 0x0001e40000000200 */
[C---:B0-----:R-:W-:Y:S02]  /*18e40*/  LOP3.LUT R3, R13.reuse, R15, RZ, 0xfc, !PT ;  /* 0x0000000f0d037212 */ /* 0x041fe400078efcff */
[----:B------:R-:W-:-:S03]  /*18e50*/  LOP3.LUT R13, R13, R19, RZ, 0xfc, !PT ;  /* 0x000000130d0d7212 */ /* 0x000fc600078efcff */
[----:B------:R-:W-:Y:S02]  /*18e60*/  IMAD.IADD R3, R17, 0x1, R3 ;  /* 0x0000000111037824 */ /* 0x000fe400078e0203 */
[----:B------:R-:W-:-:S03]  /*18e70*/  IMAD.IADD R13, R18, 0x1, R13 ;  /* 0x00000001120d7824 */ /* 0x000fc600078e020d */
        /* <DEDUP_REMOVED lines=50> */
[C-C-:B------:R-:W-:Y:S02]  /*191a0*/  PRMT R10, R6.reuse, 0x6420, R7.reuse ;  /* 0x00006420060a7816 */ /* 0x140fe40000000007 */
[----:B------:R-:W-:Y:S02]  /*191b0*/  PRMT R11, R6, 0x7531, R7 ;  /* 0x00007531060b7816 */ /* 0x000fe40000000007 */
[----:B------:R-:W-:-:S03]  /*191c0*/  LOP3.LUT R12, R12, R5, RZ, 0xfc, !PT ;  /* 0x000000050c0c7212 */ /* 0x000fc600078efcff */
[----:B------:R0:W-:Y:S02]  /*191d0*/  STSM.16.M88.4 [R13], R8 ;  /* 0x000000080d007844 */ /* 0x0001e40000000200 */
[----:B------:R-:W-:Y:S02]  /*191e0*/  IMAD.IADD R4, R17, 0x1, R12 ;  /* 0x0000000111047824 */ /* 0x000fe400078e020c */
[----:B------:R-:W-:-:S04]  /*191f0*/  IMAD.MOV.U32 R12, RZ, RZ, R5 ;  /* 0x000000ffff0c7224 */ /* 0x000fc800078e0005 */
[----:B------:R-:W1:Y:S01]  /*19200*/  LDSM.16.MT88.4 R4, [R4+0xf200] ;  /* 0x00f200000404783b */ /* 0x000e620000004200 */
[----:B------:R-:W-:Y:S01]  /*19210*/  LOP3.LUT R14, R14, R12, RZ, 0xfc, !PT ;  /* 0x0000000c0e0e7212 */ /* 0x000fe200078efcff */
[----:B0-----:R-:W-:Y:S01]  /*19220*/  VIADD R13, R2, 0x6000 ;  /* 0x00006000020d7836 */ /* 0x001fe20000000000 */
        /* <DEDUP_REMOVED lines=98> */
.L_x_5399:
        /* <DEDUP_REMOVED lines=14> */
.L_x_5342:
[----:B------:R-:W-:Y:S05]  /*19930*/  BSYNC B7 ;  /* 0x0000000000077941 */ /* 0x000fea0003800000 */
.L_x_5340:
[----:B-12---:R-:W2:Y:S02]  /*19940*/  LDL R0, [R1+0x38] ;  /* 0x0000380001007983 */ /* 0x006ea40000100800 */
[----:B--2---:R-:W-:-:S13]  /*19950*/  ISETP.NE.AND P0, PT, R0, RZ, PT ;  /* 0x000000ff0000720c */ /* 0x004fda0003f05270 */
        /* <DEDUP_REMOVED lines=13> */
.L_x_5400:
        /* <DEDUP_REMOVED lines=32> */
[----:B------:R-:W0:Y:S01]  /*19c30*/  LDC R7, c[0x0][0xc38] ;  /* 0x00030e00ff077b82 */ /* 0x000e220000000800 */
[----:B------:R-:W-:Y:S04]  /*19c40*/  SHFL.IDX PT, R6, R9, 0x1, 0x1f ;  /* 0x00201f0009067f89 */ /* 0x000fe800000e0000 */
[----:B------:R-:W1:Y:S02]  /*19c50*/  SHFL.UP PT, R2, R4, 0x8, RZ ;  /* 0x0500000004027989 */ /* 0x000e6400000e00ff */
[----:B-1----:R-:W-:-:S05]  /*19c60*/  SEL R3, R2, RZ, P4 ;  /* 0x000000ff02037207 */ /* 0x002fca0002000000 */
[----:B------:R-:W-:Y:S02]  /*19c70*/  IMAD.IADD R5, R4, 0x1, R3 ;  /* 0x0000000104057824 */ /* 0x000fe400078e0203 */
[----:B------:R-:W-:Y:S04]  /*19c80*/  SHFL.IDX PT, R4, R9, RZ, 0x1f ;  /* 0x00001fff09047589 */ /* 0x000fe800000e0000 */
[----:B------:R-:W1:Y:S02]  /*19c90*/  SHFL.UP PT, R2, R5, 0x10, RZ ;  /* 0x0600000005027989 */ /* 0x000e6400000e00ff */
[----:B-1----:R-:W-:-:S05]  /*19ca0*/  SEL R2, R2, RZ, P5 ;  /* 0x000000ff02027207 */ /* 0x002fca0002800000 */
[----:B------:R-:W-:Y:S02]  /*19cb0*/  IMAD.IADD R2, R5, 0x1, R2 ;  /* 0x0000000105027824 */ /* 0x000fe400078e0202 */
[----:B------:R-:W-:-:S03]  /*19cc0*/  IMAD.MOV.U32 R5, RZ, RZ, RZ ;  /* 0x000000ffff057224 */ /* 0x000fc600078e00ff */
[----:B------:R-:W0:Y:S02]  /*19cd0*/  SHFL.IDX PT, R3, R2, 0x1f, 0x1f ;  /* 0x03e01f0002037f89 */ /* 0x000e2400000e0000 */
[----:B0-----:R-:W-:-:S04]  /*19ce0*/  IMAD R3, R3, R7, RZ ;  /* 0x0000000703037224 */ /* 0x001fc800078e02ff */
[----:B------:R-:W-:-:S05]  /*19cf0*/  IMAD.IADD R6, R6, 0x1, R3 ;  /* 0x0000000106067824 */ /* 0x000fca00078e0203 */
[----:B------:R-:W-:-:S13]  /*19d00*/  ISETP.GT.AND P6, PT, R6, R4, PT ;  /* 0x000000040600720c */ /* 0x000fda0003fc4270 */
[----:B------:R-:W-:Y:S05]  /*19d10*/  @P6 BRA `(.L_x_5402) ;  /* 0x0000000000986947 */ /* 0x000fea0003800000 */
.L_x_5404:
        /* <DEDUP_REMOVED lines=11> */
[----:B------:R0:W2:Y:S01]  /*19dd0*/  @!P6 LDG.E R0, desc[UR54][R2.64] ;  /* 0x000000360200e981 */ /* 0x0000a2000c1e1900 */
[----:B------:R-:W-:Y:S01]  /*19de0*/  IMAD.MOV.U32 R8, RZ, RZ, RZ ;  /* 0x000000ffff087224 */ /* 0x000fe200078e00ff */
[----:B0-----:R-:W0:Y:S02]  /*19df0*/  @!P6 LDC.64 R2, c[0x0][0xc78] ;  /* 0x00031e00ff02eb82 */ /* 0x001e240000000a00 */
[----:B0-----:R-:W-:-:S06]  /*19e00*/  @!P6 IMAD.WIDE R2, R7, 0x4, R2 ;  /* 0x000000040702e825 */ /* 0x001fcc00078e0202 */
[----:B------:R-:W0:Y:S01]  /*19e10*/  LDC R7, c[0x0][0xc38] ;  /* 0x00030e00ff077b82 */ /* 0x000e220000000800 */
[----:B------:R-:W2:Y:S02]  /*19e20*/  @!P6 LDG.E R8, desc[UR54][R2.64] ;  /* 0x000000360208e981 */ /* 0x000ea4000c1e1900 */
        /* <DEDUP_REMOVED lines=21> */
.L_x_5402:
        /* <DEDUP_REMOVED lines=13> */
.L_x_5405:
        /* <DEDUP_REMOVED lines=57> */
[----:B------:R-:W-:-:S04]  /*1a3e0*/  IMAD.MOV R2, RZ, RZ, -R6 ;  /* 0x000000ffff027224 */ /* 0x000fc800078e0a06 */
[C---:B------:R-:W-:Y:S02]  /*1a3f0*/  IMAD R2, R8.reuse, R2, R3 ;  /* 0x0000000208027224 */ /* 0x040fe400078e0203 */
[----:B------:R-:W-:-:S04]  /*1a400*/  IMAD R3, R8, 0x1000000, R6 ;  /* 0x0100000008037824 */ /* 0x000fc800078e0206 */
[----:B------:R-:W-:-:S05]  /*1a410*/  IMAD R2, R2, 0x10000, R3 ;  /* 0x0001000002027824 */ /* 0x000fca00078e0203 */
[----:B------:R0:W-:Y:S01]  /*1a420*/  STL [R1+0x18], R2 ;  /* 0x0000180201007387 */ /* 0x0001e20000100800 */
[----:B------:R-:W-:Y:S05]  /*1a430*/  BRA `(.L_x_5407) ;  /* 0x0000000400007947 */ /* 0x000fea0003800000 */
.L_x_5406:
        /* <DEDUP_REMOVED lines=55> */
[----:B------:R-:W-:Y:S02]  /*1a7b0*/  ISETP.GE.AND P2, PT, R3, RZ, PT ;  /* 0x000000ff0300720c */ /* 0x000fe40003f46270 */
[----:B------:R-:W-:-:S05]  /*1a7c0*/  IADD3 R3, R8, 0x1000000, R4 ;  /* 0x0100000008037810 */ /* 0x000fca0007ffe004 */
[----:B------:R-:W-:-:S06]  /*1a7d0*/  @P0 VIADD R2, R2, 0x1 ;  /* 0x0000000102020836 */ /* 0x000fcc0000000000 */
[----:B------:R-:W-:Y:S01]  /*1a7e0*/  @!P2 IMAD.MOV R2, RZ, RZ, -R2 ;  /* 0x000000ffff02a224 */ /* 0x000fe200078e0a02 */
[----:B------:R-:W-:Y:S01]  /*1a7f0*/  @!P1 LOP3.LUT R2, RZ, R6, RZ, 0x33, !PT ;  /* 0x00000006ff029212 */ /* 0x000fe200078e33ff */
[----:B------:R-:W-:-:S04]  /*1a800*/  IMAD.MOV R6, RZ, RZ, -R6 ;  /* 0x000000ffff067224 */ /* 0x000fc800078e0a06 */
[----:B------:R-:W-:Y:S02]  /*1a810*/  IMAD R3, R2, R6, R3 ;  /* 0x0000000602037224 */ /* 0x000fe400078e0203 */
[----:B------:R-:W-:-:S03]  /*1a820*/  IMAD.MOV.U32 R4, RZ, RZ, R2 ;  /* 0x000000ffff047224 */ /* 0x000fc600078e0002 */
[----:B------:R1:W-:Y:S04]  /*1a830*/  STL [R1+0x18], R3 ;  /* 0x0000180301007387 */ /* 0x0003e80000100800 */
.L_x_5407:
[----:B-1----:R-:W-:-:S05]  /*1a840*/  LOP3.LUT R3, RZ, R4, RZ, 0x33, !PT ;  /* 0x00000004ff037212 */ /* 0x002fca00078e33ff */
[----:B------:R-:W-:-:S05]  /*1a850*/  IMAD.IADD R0, R0, 0x1, R3 ;  /* 0x0000000100007824 */ /* 0x000fca00078e0203 */
[----:B------:R1:W-:Y:S01]  /*1a860*/  STL [R1+0x14], R0 ;  /* 0x0000140001007387 */ /* 0x0003e20000100800 */
[----:B------:R-:W-:Y:S05]  /*1a870*/  BRA `(.L_x_5408) ;  /* 0x0000000000107947 */ /* 0x000fea0003800000 */
.L_x_5403:
[----:B------:R0:W-:Y:S01]  /*1a880*/  STL [R1+0x10], R4 ;  /* 0x0000100401007387 */ /* 0x0001e20000100800 */
[----:B------:R-:W-:-:S03]  /*1a890*/  ULDC UR42, c[0x0][0xc3c] ;  /* 0x00030f00002a7ab9 */ /* 0x000fc60000000800 */
[----:B------:R0:W-:Y:S04]  /*1a8a0*/  STL [R1+0x14], RZ ;  /* 0x000014ff01007387 */ /* 0x0001e80000100800 */
[----:B------:R0:W-:Y:S02]  /*1a8b0*/  STL [R1+0x18], RZ ;  /* 0x000018ff01007387 */ /* 0x0001e40000100800 */
.L_x_5408:
[----:B------:R-:W2:Y:S04]  /*1a8c0*/  LDL R3, [R1+0x14] ;  /* 0x0000140001037983 */ /* 0x000ea80000100800 */
[----:B0-----:R-:W3:Y:S04]  /*1a8d0*/  LDL R2, [R1+0x18] ;  /* 0x0000180001027983 */ /* 0x001ee80000100800 */
[----:B------:R-:W4:Y:S01]  /*1a8e0*/  LDL R4, [R1+0x10] ;  /* 0x0000100001047983 */ /* 0x000f220000100800 */
[----:B-1----:R-:W0:Y:S02]  /*1a8f0*/  S2R R0, SR_TID.X ;  /* 0x0000000000007919 */ /* 0x002e240000002100 */
        /* <DEDUP_REMOVED lines=12> */
.L_x_5401:
[----:B------:R-:W-:Y:S02]  /*1a9c0*/  ULDC UR4, c[0x0][0xc3c] ;  /* 0x00030f0000047ab9 */ /* 0x000fe40000000800 */
[----:B------:R-:W-:-:S06]  /*1a9d0*/  UISETP.GE.AND UP0, UPT, UR42, UR4, UPT ;  /* 0x000000042a00728c */ /* 0x000fcc000bf06270 */
[----:B------:R-:W-:-:S13]  /*1a9e0*/  PLOP3.LUT P0, PT, PT, PT, UP0, 0x80, 0x0 ;  /* 0x000000000000781c */ /* 0x000fda0003f0f008 */
[----:B------:R-:W-:Y:S05]  /*1a9f0*/  @!P0 BRA `(.L_x_5409) ;  /* 0xffffffa400548947 */ /* 0x000fea000383ffff */
.L_x_5335:
        /* <DEDUP_REMOVED lines=12> */
.L_x_5450:
[----:B------:R-:W-:Y:S05]  /*1aac0*/  BSYNC B0 ;  /* 0x0000000000007941 */ /* 0x000fea0003800000 */
.L_x_5410:
[----:B------:R-:W-:-:S03]  /*1aad0*/  UMOV UR4, 0xffffffff ;  /* 0xffffffff00047882 */ /* 0x000fc60000000000 */
[----:B------:R-:W-:Y:S05]  /*1aae0*/  BRA.DIV UR4, `(.L_x_5412) ;  /* 0x0000000e04e07947 */ /* 0x000fea000b800000 */
[----:B------:R-:W1:Y:S02]  /*1aaf0*/  S2R R2, SR_TID.X ;  /* 0x0000000000027919 */ /* 0x000e640000002100 */
[----:B-1----:R-:W-:-:S04]  /*1ab00*/  SHF.R.U32.HI R2, RZ, 0x5, R2 ;  /* 0x00000005ff027819 */ /* 0x002fc80000011602 */
[----:B------:R-:W-:-:S05]  /*1ab10*/  LOP3.LUT R2, R2, 0x3, RZ, 0xc0, !PT ;  /* 0x0000000302027812 */ /* 0x000fca00078ec0ff */
[----:B------:R1:W2:Y:S02]  /*1ab20*/  SHFL.IDX PT, R14, R2, RZ, 0x1f ;  /* 0x00001fff020e7589 */ /* 0x0002a400000e0000 */
.L_x_5453:
[----:B--2---:R-:W-:Y:S01]  /*1ab30*/  ISETP.NE.AND P0, PT, R14, RZ, PT ;  /* 0x000000ff0e00720c */ /* 0x004fe20003f05270 */
[----:B------:R-:W-:-:S12]  /*1ab40*/  BSSY B0, `(.L_x_5413) ;  /* 0x000002e000007945 */ /* 0x000fd80003800000 */
[----:B------:R-:W-:Y:S05]  /*1ab50*/  @P0 BRA `(.L_x_5414) ;  /* 0x0000000000b00947 */ /* 0x000fea0003800000 */
[----:B------:R-:W-:-:S03]  /*1ab60*/  UMOV UR4, 0xffffffff ;  /* 0xffffffff00047882 */ /* 0x000fc60000000000 */
[----:B------:R-:W-:Y:S05]  /*1ab70*/  BRA.DIV UR4, `(.L_x_5415) ;  /* 0x0000000e04f07947 */ /* 0x000fea000b800000 */
[----:B------:R-:W-:-:S13]  /*1ab80*/  ELECT P6, URZ, PT ;  /* 0x00000000003f782f */ /* 0x000fda00038c0000 */
.L_x_5456:
[----:B------:R-:W-:Y:S05]  /*1ab90*/  @!P6 BRA `(.L_x_5414) ;  /* 0x0000000000a0e947 */ /* 0x000fea0003800000 */
[----:B------:R-:W-:-:S06]  /*1aba0*/  ULOP3.LUT UR4, UR38, 0x2, URZ, 0xfc, !UPT ;  /* 0x0000000226047892 */ /* 0x000fcc000f8efc3f */
[----:B-1----:R-:W-:-:S05]  /*1abb0*/  IMAD.U32 R2, RZ, RZ, UR4 ;  /* 0x00000004ff027e24 */ /* 0x002fca000f8e00ff */
[----:B------:R-:W-:-:S13]  /*1abc0*/  ISETP.NE.AND P0, PT, R2, 0x3, PT ;  /* 0x000000030200780c */ /* 0x000fda0003f05270 */
[----:B------:R-:W-:Y:S05]  /*1abd0*/  @!P0 BRA `(.L_x_5416) ;  /* 0x0000000000048947 */ /* 0x000fea0003800000 */
[----:B------:R-:W-:Y:S01]  /*1abe0*/  BPT.TRAP 0x1 ;  /* 0x000000040000795c */ /* 0x000fe20000300000 */
.L_x_5416:
        /* <DEDUP_REMOVED lines=14> */
.L_x_5457:
[----:B------:R-:W1:Y:S02]  /*1acd0*/  SYNCS.PHASECHK.TRANS64.TRYWAIT P1, [R7+URZ], R2 ;  /* 0x00000002070075a7 */ /* 0x000e64000802017f */
[----:B-1----:R-:W-:Y:S05]  /*1ace0*/  @!P1 BRA `(.L_x_5418) ;  /* 0x0000000c00c89947 */ /* 0x002fea0003800000 */
.L_x_5458:
[----:B------:R-:W-:Y:S05]  /*1acf0*/  @!P0 BRA `(.L_x_5419) ;  /* 0x0000000000048947 */ /* 0x000fea0003800000 */
[----:B------:R-:W-:Y:S01]  /*1ad00*/  BPT.TRAP 0x1 ;  /* 0x000000040000795c */ /* 0x000fe20000300000 */
.L_x_5419:
[----:B------:R-:W2:Y:S02]  /*1ad10*/  LDL.LU R4, [R1+0x4] ;  /* 0x0000040001047983 */ /* 0x000ea40000300800 */
[----:B--2---:R-:W-:-:S04]  /*1ad20*/  IMAD R4, R4, 0x8, R0 ;  /* 0x0000000804047824 */ /* 0x004fc800078e0200 */
[----:B------:R-:W2:Y:S02]  /*1ad30*/  SYNCS.PHASECHK.TRANS64.TRYWAIT P1, [R4+URZ+0x33460], R5 ;  /* 0x03346005040075a7 */ /* 0x000ea4000802017f */
[----:B--2---:R-:W-:Y:S05]  /*1ad40*/  @!P1 BRA `(.L_x_5420) ;  /* 0x0000000c00c49947 */ /* 0x004fea0003800000 */
.L_x_5459:
[----:B------:R-:W-:Y:S05]  /*1ad50*/  @!P0 BRA `(.L_x_5421) ;  /* 0x0000000000048947 */ /* 0x000fea0003800000 */
[----:B------:R-:W-:Y:S01]  /*1ad60*/  BPT.TRAP 0x1 ;  /* 0x000000040000795c */ /* 0x000fe20000300000 */
.L_x_5421:
[----:B------:R-:W-:-:S04]  /*1ad70*/  IMAD R3, R3, 0x8, R0 ;  /* 0x0000000803037824 */ /* 0x000fc800078e0200 */
[----:B------:R-:W3:Y:S02]  /*1ad80*/  SYNCS.PHASECHK.TRANS64.TRYWAIT P1, [R3+URZ+0x33460], R2 ;  /* 0x03346002030075a7 */ /* 0x000ee4000802017f */
[----:B---3--:R-:W-:Y:S05]  /*1ad90*/  @!P1 BRA `(.L_x_5422) ;  /* 0x0000000c00c49947 */ /* 0x008fea0003800000 */
.L_x_5460:
[----:B------:R-:W-:Y:S05]  /*1ada0*/  @!P0 BRA `(.L_x_5423) ;  /* 0x0000000000048947 */ /* 0x000fea0003800000 */
[----:B------:R-:W-:Y:S01]  /*1adb0*/  BPT.TRAP 0x1 ;  /* 0x000000040000795c */ /* 0x000fe20000300000 */
.L_x_5423:
[----:B------:R-:W4:Y:S02]  /*1adc0*/  SYNCS.PHASECHK.TRANS64.TRYWAIT P0, [R4+URZ+0x33480], R5 ;  /* 0x03348005040075a7 */ /* 0x000f24000800017f */
[----:B----4-:R-:W-:Y:S05]  /*1add0*/  @!P0 BRA `(.L_x_5424) ;  /* 0x0000000c00c88947 */ /* 0x010fea0003800000 */
.L_x_5425:
[----:B------:R0:W0:Y:S02]  /*1ade0*/  SYNCS.PHASECHK.TRANS64.TRYWAIT P0, [R3+URZ+0x33480], R2 ;  /* 0x03348002030075a7 */ /* 0x000024000800017f */
[----:B0-----:R-:W-:Y:S05]  /*1adf0*/  @!P0 NANOSLEEP.SYNCS 0x989680 ;  /* 0x009896800000895d */ /* 0x001fea0003900000 */
[----:B------:R-:W0:Y:S02]  /*1ae00*/  @!P0 SYNCS.PHASECHK.TRANS64 P0, [R3+URZ+0x33480], R2 ;  /* 0x03348002030085a7 */ /* 0x000e24000800007f */
[----:B0-----:R-:W-:Y:S05]  /*1ae10*/  @!P0 BRA `(.L_x_5425) ;  /* 0xfffffffc00f08947 */ /* 0x001fea000383ffff */
.L_x_5414:
[----:B------:R-:W-:Y:S05]  /*1ae20*/  BSYNC B0 ;  /* 0x0000000000007941 */ /* 0x000fea0003800000 */
.L_x_5413:
[----:B------:R-:W-:Y:S05]  /*1ae30*/  EXIT ;  /* 0x000000000000794d */ /* 0x000fea0003800000 */
.L_x_5271:
[----:B0-----:R-:W-:-:S04]  /*1ae40*/  IMAD.U32 R3, RZ, RZ, UR41 ;  /* 0x00000029ff037e24 */ /* 0x001fc8000f8e00ff */
[----:B------:R0:W1:Y:S03]  /*1ae50*/  SYNCS.PHASECHK.TRANS64.TRYWAIT P0, [R3+URZ+0x33400], R2 ;  /* 0x03340002030075a7 */ /* 0x000066000800017f */
[----:B-1----:R-:W-:Y:S05]  /*1ae60*/  @!P0 NANOSLEEP.SYNCS 0x989680 ;  /* 0x009896800000895d */ /* 0x002fea0003900000 */
[----:B------:R-:W1:Y:S02]  /*1ae70*/  @!P0 SYNCS.PHASECHK.TRANS64 P0, [R3+URZ+0x33400], R2 ;  /* 0x03340002030085a7 */ /* 0x000e64000800007f */
[----:B-1----:R-:W-:Y:S05]  /*1ae80*/  @!P0 BRA `(.L_x_5271) ;  /* 0xfffffffc00ec8947 */ /* 0x002fea000383ffff */
[----:B------:R-:W-:Y:S05]  /*1ae90*/  BRA `(.L_x_5426) ;  /* 0xfffffe7000f87947 */ /* 0x000fea000383ffff */
.L_x_5275:
[----:B-1----:R1:W2:Y:S02]  /*1aea0*/  SYNCS.PHASECHK.TRANS64.TRYWAIT P2, [R2+URZ+0x33430], R3 ;  /* 0x03343003020075a7 */ /* 0x0022a4000804017f */
[----:B--2---:R-:W-:Y:S05]  /*1aeb0*/  @!P2 NANOSLEEP.SYNCS 0x989680 ;  /* 0x009896800000a95d */ /* 0x004fea0003900000 */
[----:B------:R-:W2:Y:S02]  /*1aec0*/  @!P2 SYNCS.PHASECHK.TRANS64 P2, [R2+URZ+0x33430], R3 ;  /* 0x033430030200a5a7 */ /* 0x000ea4000804007f */
[----:B--2---:R-:W-:Y:S05]  /*1aed0*/  @!P2 BRA `(.L_x_5275) ;  /* 0xfffffffc00f0a947 */ /* 0x004fea000383ffff */
[----:B------:R-:W-:Y:S05]  /*1aee0*/  BRA `(.L_x_5274) ;  /* 0xfffffe74001c7947 */ /* 0x000fea000383ffff */
.L_x_5280:
[----:B-1----:R-:W-:-:S04]  /*1aef0*/  IMAD.U32 R7, RZ, RZ, UR6 ;  /* 0x00000006ff077e24 */ /* 0x002fc8000f8e00ff */
[----:B------:R1:W2:Y:S03]  /*1af00*/  SYNCS.PHASECHK.TRANS64.TRYWAIT P3, [R7+URZ+0x33430], R6 ;  /* 0x03343006070075a7 */ /* 0x0002a6000806017f */
[----:B--2---:R-:W-:Y:S05]  /*1af10*/  @!P3 NANOSLEEP.SYNCS 0x989680 ;  /* 0x009896800000b95d */ /* 0x004fea0003900000 */
[----:B------:R-:W2:Y:S02]  /*1af20*/  @!P3 SYNCS.PHASECHK.TRANS64 P3, [R7+URZ+0x33430], R6 ;  /* 0x033430060700b5a7 */ /* 0x000ea4000806007f */
[----:B--2---:R-:W-:Y:S05]  /*1af30*/  @!P3 BRA `(.L_x_5280) ;  /* 0xfffffffc00ecb947 */ /* 0x004fea000383ffff */
[----:B------:R-:W-:Y:S05]  /*1af40*/  BRA `(.L_x_5277) ;  /* 0xfffffeb400587947 */ /* 0x000fea000383ffff */
.L_x_5284:
[----:B-1----:R-:W-:-:S04]  /*1af50*/  IMAD.U32 R7, RZ, RZ, UR6 ;  /* 0x00000006ff077e24 */ /* 0x002fc8000f8e00ff */
[----:B------:R1:W2:Y:S03]  /*1af60*/  SYNCS.PHASECHK.TRANS64.TRYWAIT P3, [R7+URZ+0x33450], R6 ;  /* 0x03345006070075a7 */ /* 0x0002a6000806017f */
[----:B--2---:R-:W-:Y:S05]  /*1af70*/  @!P3 NANOSLEEP.SYNCS 0x989680 ;  /* 0x009896800000b95d */ /* 0x004fea0003900000 */
[----:B------:R-:W2:Y:S02]  /*1af80*/  @!P3 SYNCS.PHASECHK.TRANS64 P3, [R7+URZ+0x33450], R6 ;  /* 0x033450060700b5a7 */ /* 0x000ea4000806007f */
[----:B--2---:R-:W-:Y:S05]  /*1af90*/  @!P3 BRA `(.L_x_5284) ;  /* 0xfffffffc00ecb947 */ /* 0x004fea000383ffff */
[----:B------:R-:W-:Y:S05]  /*1afa0*/  BRA `(.L_x_5281) ;  /* 0xfffffec000647947 */ /* 0x000fea000383ffff */
.L_x_5291:
[----:B-1----:R-:W-:-:S04]  /*1afb0*/  IMAD.U32 R7, RZ, RZ, UR6 ;  /* 0x00000006ff077e24 */ /* 0x002fc8000f8e00ff */
[----:B------:R1:W2:Y:S03]  /*1afc0*/  SYNCS.PHASECHK.TRANS64.TRYWAIT P2, [R7+URZ+0x33430], R6 ;  /* 0x03343006070075a7 */ /* 0x0002a6000804017f */
[----:B--2---:R-:W-:Y:S05]  /*1afd0*/  @!P2 NANOSLEEP.SYNCS 0x989680 ;  /* 0x009896800000a95d */ /* 0x004fea0003900000 */
[----:B------:R-:W2:Y:S02]  /*1afe0*/  @!P2 SYNCS.PHASECHK.TRANS64 P2, [R7+URZ+0x33430], R6 ;  /* 0x033430060700a5a7 */ /* 0x000ea4000804007f */
[----:B--2---:R-:W-:Y:S05]  /*1aff0*/  @!P2 BRA `(.L_x_5291) ;  /* 0xfffffffc00eca947 */ /* 0x004fea000383ffff */
[----:B------:R-:W-:Y:S05]  /*1b000*/  BRA `(.L_x_5288) ;  /* 0xfffffef800487947 */ /* 0x000fea000383ffff */
.L_x_5295:
[----:B-1----:R-:W-:-:S04]  /*1b010*/  IMAD.U32 R7, RZ, RZ, UR6 ;  /* 0x00000006ff077e24 */ /* 0x002fc8000f8e00ff */
[----:B------:R1:W2:Y:S03]  /*1b020*/  SYNCS.PHASECHK.TRANS64.TRYWAIT P2, [R7+URZ+0x33450], R6 ;  /* 0x03345006070075a7 */ /* 0x0002a6000804017f */
[----:B--2---:R-:W-:Y:S05]  /*1b030*/  @!P2 NANOSLEEP.SYNCS 0x989680 ;  /* 0x009896800000a95d */ /* 0x004fea0003900000 */
[----:B------:R-:W2:Y:S02]  /*1b040*/  @!P2 SYNCS.PHASECHK.TRANS64 P2, [R7+URZ+0x33450], R6 ;  /* 0x033450060700a5a7 */ /* 0x000ea4000804007f */
[----:B--2---:R-:W-:Y:S05]  /*1b050*/  @!P2 BRA `(.L_x_5295) ;  /* 0xfffffffc00eca947 */ /* 0x004fea000383ffff */
[----:B------:R-:W-:Y:S05]  /*1b060*/  BRA `(.L_x_5292) ;  /* 0xffffff0400487947 */ /* 0x000fea000383ffff */
.L_x_5301:
[----:B-1----:R-:W-:-:S04]  /*1b070*/  IMAD.U32 R5, RZ, RZ, UR5 ;  /* 0x00000005ff057e24 */ /* 0x002fc8000f8e00ff */
[----:B------:R1:W2:Y:S03]  /*1b080*/  SYNCS.PHASECHK.TRANS64.TRYWAIT P0, [R5+URZ+0x33450], R0 ;  /* 0x03345000050075a7 */ /* 0x0002a6000800017f */
[----:B--2---:R-:W-:Y:S05]  /*1b090*/  @!P0 NANOSLEEP.SYNCS 0x989680 ;  /* 0x009896800000895d */ /* 0x004fea0003900000 */
[----:B------:R-:W2:Y:S02]  /*1b0a0*/  @!P0 SYNCS.PHASECHK.TRANS64 P0, [R5+URZ+0x33450], R0 ;  /* 0x03345000050085a7 */ /* 0x000ea4000800007f */
[----:B--2---:R-:W-:Y:S05]  /*1b0b0*/  @!P0 BRA `(.L_x_5301) ;  /* 0xfffffffc00ec8947 */ /* 0x004fea000383ffff */
[----:B------:R-:W-:Y:S05]  /*1b0c0*/  BRA `(.L_x_5300) ;  /* 0xffffff3000207947 */ /* 0x000fea000383ffff */
.L_x_5351:
[----:B------:R-:W-:Y:S02]  /*1b0d0*/  IMAD.MOV.U32 R13, RZ, RZ, R0 ;  /* 0x000000ffff0d7224 */ /* 0x000fe400078e0000 */
[----:B-1----:R-:W-:Y:S02]  /*1b0e0*/  IMAD.MOV.U32 R12, RZ, RZ, RZ ;  /* 0x000000ffff0c7224 */ /* 0x002fe400078e00ff */
[----:B------:R-:W-:Y:S02]  /*1b0f0*/  IMAD.MOV.U32 R11, RZ, RZ, 0x1f ;  /* 0x0000001fff0b7424 */ /* 0x000fe400078e00ff */
[----:B------:R-:W-:-:S07]  /*1b100*/  IMAD.MOV.U32 R15, RZ, RZ, -0x1 ;  /* 0xffffffffff0f7424 */ /* 0x000fce00078e00ff */
[----:B0--3--:R-:W-:Y:S05]  /*1b110*/  WARPSYNC.COLLECTIVE R15, `(.L_x_5427) ;  /* 0x000000000f087348 */ /* 0x009fea0003c00000 */
[----:B------:R1:W2:Y:S02]  /*1b120*/  SHFL.IDX P6, R14, R13, R12, R11 ;  /* 0x0000000c0d0e7389 */ /* 0x0002a400000c000b */
[----:B0123--:R-:W-:Y:S01]  /*1b130*/  ENDCOLLECTIVE ;  /* 0x000000000000791b */ /* 0x00ffe20003800000 */
.L_x_5427:
[----:B------:R-:W-:Y:S05]  /*1b140*/  BRA `(.L_x_5428) ;  /* 0xffffffac00c87947 */ /* 0x000fea000383ffff */
.L_x_5353:
[----:B------:R-:W-:Y:S01]  /*1b150*/  BSSY B0, `(.L_x_5429) ;  /* 0x0000006000007945 */ /* 0x000fe20003800000 */
[----:B------:R-:W-:-:S07]  /*1b160*/  IMAD.MOV.U32 R15, RZ, RZ, -0x1 ;  /* 0xffffffffff0f7424 */ /* 0x000fce00078e00ff */
[----:B01-3--:R-:W-:Y:S05]  /*1b170*/  WARPSYNC.COLLECTIVE R15, `(.L_x_5430) ;  /* 0x000000000f0c7348 */ /* 0x00bfea0003c00000 */
[----:B------:R-:W-:Y:S02]  /*1b180*/  ELECT P6, UR62, PT ;  /* 0x00000000003e782f */ /* 0x000fe400038c0000 */
[----:B------:R-:W-:Y:S01]  /*1b190*/  MOV R14, UR62 ;  /* 0x0000003e000e7c02 */ /* 0x000fe20008000f00 */
[----:B01-3--:R-:W-:Y:S10]  /*1b1a0*/  ENDCOLLECTIVE ;  /* 0x000000000000791b */ /* 0x00bff40003800000 */
.L_x_5430:
[----:B------:R-:W-:Y:S05]  /*1b1b0*/  BSYNC B0 ;  /* 0x0000000000007941 */ /* 0x000fea0003800000 */
.L_x_5429:
[----:B------:R-:W-:Y:S05]  /*1b1c0*/  BRA `(.L_x_5431) ;  /* 0xffffffac00d07947 */ /* 0x000fea000383ffff */
.L_x_5355:
[----:B0-----:R0:W2:Y:S02]  /*1b1d0*/  SYNCS.PHASECHK.TRANS64.TRYWAIT P0, [R4+URZ+0x33480], R3 ;  /* 0x03348003040075a7 */ /* 0x0010a4000800017f */
[----:B--2---:R-:W-:Y:S05]  /*1b1e0*/  @!P0 NANOSLEEP.SYNCS 0x989680 ;  /* 0x009896800000895d */ /* 0x004fea0003900000 */
[----:B------:R-:W2:Y:S02]  /*1b1f0*/  @!P0 SYNCS.PHASECHK.TRANS64 P0, [R4+URZ+0x33480], R3 ;  /* 0x03348003040085a7 */ /* 0x000ea4000800007f */
[----:B--2---:R-:W-:Y:S05]  /*1b200*/  @!P0 BRA `(.L_x_5355) ;  /* 0xfffffffc00f08947 */ /* 0x004fea000383ffff */
[----:B------:R-:W-:Y:S05]  /*1b210*/  BRA `(.L_x_5432) ;  /* 0xffffffb000347947 */ /* 0x000fea000383ffff */
.L_x_5357:
[----:B--2---:R2:W3:Y:S02]  /*1b220*/  SYNCS.PHASECHK.TRANS64.TRYWAIT P0, [R4+URZ+0x33440], R3 ;  /* 0x03344003040075a7 */ /* 0x0044e4000800017f */
[----:B---3--:R-:W-:Y:S05]  /*1b230*/  @!P0 NANOSLEEP.SYNCS 0x989680 ;  /* 0x009896800000895d */ /* 0x008fea0003900000 */
[----:B------:R-:W3:Y:S02]  /*1b240*/  @!P0 SYNCS.PHASECHK.TRANS64 P0, [R4+URZ+0x33440], R3 ;  /* 0x03344003040085a7 */ /* 0x000ee4000800007f */
[----:B---3--:R-:W-:Y:S05]  /*1b250*/  @!P0 BRA `(.L_x_5357) ;  /* 0xfffffffc00f08947 */ /* 0x008fea000383ffff */
[----:B------:R-:W-:Y:S05]  /*1b260*/  BRA `(.L_x_5433) ;  /* 0xffffffb000c07947 */ /* 0x000fea000383ffff */
.L_x_5361:
[----:B------:R0:W5:Y:S01]  /*1b270*/  LDL.LU R6, [R1+0x8] ;  /* 0x0000080001067983 */ /* 0x0001620000300800 */
[----:B------:R-:W-:Y:S01]  /*1b280*/  IMAD.MOV.U32 R13, RZ, RZ, R0 ;  /* 0x000000ffff0d7224 */ /* 0x000fe200078e0000 */
[----:B------:R-:W-:Y:S01]  /*1b290*/  LOP3.LUT R7, R7, 0x7f, RZ, 0xc0, !PT ;  /* 0x0000007f07077812 */ /* 0x000fe200078ec0ff */
[----:B------:R-:W-:Y:S02]  /*1b2a0*/  IMAD.MOV.U32 R12, RZ, RZ, RZ ;  /* 0x000000ffff0c7224 */ /* 0x000fe400078e00ff */
[----:B------:R-:W-:Y:S01]  /*1b2b0*/  IMAD.MOV.U32 R11, RZ, RZ, 0x1c1f ;  /* 0x00001c1fff0b7424 */ /* 0x000fe200078e00ff */
[----:B------:R-:W-:Y:S01]  /*1b2c0*/  SHF.R.U32.HI R3, RZ, 0x2, R7 ;  /* 0x00000002ff037819 */ /* 0x000fe20000011607 */
[----:B------:R-:W-:-:S04]  /*1b2d0*/  IMAD.MOV.U32 R15, RZ, RZ, -0x1 ;  /* 0xffffffffff0f7424 */ /* 0x000fc800078e00ff */
[----:B0-----:R-:W-:-:S07]  /*1b2e0*/  IMAD R3, R10, 0x80, R3 ;  /* 0x000000800a037824 */ /* 0x001fce00078e0203 */
[----:B-----5:R-:W-:Y:S05]  /*1b2f0*/  WARPSYNC.COLLECTIVE R15, `(.L_x_5434) ;  /* 0x000000000f087348 */ /* 0x020fea0003c00000 */
[----:B------:R0:W1:Y:S02]  /*1b300*/  SHFL.IDX P6, R14, R13, R12, R11 ;  /* 0x0000000c0d0e7389 */ /* 0x00006400000c000b */
[----:B01---5:R-:W-:Y:S01]  /*1b310*/  ENDCOLLECTIVE ;  /* 0x000000000000791b */ /* 0x023fe20003800000 */
.L_x_5434:
[----:B------:R-:W-:Y:S02]  /*1b320*/  IMAD.MOV.U32 R13, RZ, RZ, R4 ;  /* 0x000000ffff0d7224 */ /* 0x000fe400078e0004 */
[----:B------:R-:W-:Y:S02]  /*1b330*/  IMAD R2, R6, R5, RZ ;  /* 0x0000000506027224 */ /* 0x000fe400078e02ff */
[----:B------:R-:W-:-:S07]  /*1b340*/  IMAD.MOV.U32 R6, RZ, RZ, R14 ;  /* 0x000000ffff067224 */ /* 0x000fce00078e000e */
[----:B------:R-:W-:Y:S05]  /*1b350*/  WARPSYNC.COLLECTIVE R15, `(.L_x_5435) ;  /* 0x000000000f087348 */ /* 0x000fea0003c00000 */
[----:B------:R0:W1:Y:S02]  /*1b360*/  SHFL.IDX P6, R14, R13, R12, R11 ;  /* 0x0000000c0d0e7389 */ /* 0x00006400000c000b */
[----:B01----:R-:W-:Y:S01]  /*1b370*/  ENDCOLLECTIVE ;  /* 0x000000000000791b */ /* 0x003fe20003800000 */
.L_x_5435:
[----:B------:R-:W-:Y:S01]  /*1b380*/  ISETP.GE.AND P4, PT, R3, R2, PT ;  /* 0x000000020300720c */ /* 0x000fe20003f86270 */
[----:B------:R-:W-:Y:S02]  /*1b390*/  IMAD.MOV.U32 R13, RZ, RZ, R0 ;  /* 0x000000ffff0d7224 */ /* 0x000fe400078e0000 */
[----:B------:R-:W-:Y:S02]  /*1b3a0*/  IMAD.MOV.U32 R12, RZ, RZ, 0x1 ;  /* 0x00000001ff0c7424 */ /* 0x000fe400078e00ff */
[----:B------:R-:W-:-:S08]  /*1b3b0*/  IMAD.MOV.U32 R5, RZ, RZ, R14 ;  /* 0x000000ffff057224 */ /* 0x000fd000078e000e */
[----:B------:R-:W-:Y:S05]  /*1b3c0*/  WARPSYNC.COLLECTIVE R15, `(.L_x_5436) ;  /* 0x000000000f087348 */ /* 0x000fea0003c00000 */
[----:B------:R0:W1:Y:S02]  /*1b3d0*/  SHFL.IDX P6, R14, R13, R12, R11 ;  /* 0x0000000c0d0e7389 */ /* 0x00006400000c000b */
[----:B01----:R-:W-:Y:S01]  /*1b3e0*/  ENDCOLLECTIVE ;  /* 0x000000000000791b */ /* 0x003fe20003800000 */
.L_x_5436:
[----:B------:R-:W-:-:S05]  /*1b3f0*/  @!P4 IADD3 R5, P3, R9, R5, RZ ;  /* 0x000000050905c210 */ /* 0x000fca0007f7e0ff */
[----:B------:R-:W-:-:S04]  /*1b400*/  @!P4 IMAD.X R6, RZ, RZ, R6, P3 ;  /* 0x000000ffff06c224 */ /* 0x000fc800018e0606 */
[----:B------:R-:W-:Y:S02]  /*1b410*/  @!P4 IMAD.MOV.U32 R7, RZ, RZ, R6 ;  /* 0x000000ffff07c224 */ /* 0x000fe400078e0006 */
[----:B------:R-:W-:Y:S02]  /*1b420*/  @!P4 IMAD.MOV.U32 R6, RZ, RZ, R5 ;  /* 0x000000ffff06c224 */ /* 0x000fe400078e0005 */
[----:B------:R-:W-:Y:S02]  /*1b430*/  VIADD R5, R3, 0x20 ;  /* 0x0000002003057836 */ /* 0x000fe40000000000 */
[----:B------:R-:W-:Y:S01]  /*1b440*/  IMAD.MOV.U32 R13, RZ, RZ, R4 ;  /* 0x000000ffff0d7224 */ /* 0x000fe200078e0004 */
[----:B------:R-:W-:Y:S01]  /*1b450*/  @!PT LDS RZ, [RZ] ;  /* 0x00000000fffff984 */ /* 0x000fe20000000800 */
[----:B------:R-:W-:Y:S01]  /*1b460*/  @!PT LDS RZ, [RZ] ;  /* 0x00000000fffff984 */ /* 0x000fe20000000800 */
[----:B------:R-:W-:Y:S01]  /*1b470*/  @!PT LDS RZ, [RZ] ;  /* 0x00000000fffff984 */ /* 0x000fe20000000800 */
[----:B------:R0:W-:Y:S02]  /*1b480*/  @!P4 LDGSTS.E.BYPASS.LTC128B.128 [R8+0x1e200], desc[UR54][R6.64], !P0 ;  /* 0x1e2000000608cfae */ /* 0x0001e4000c101d76 */
[----:B------:R-:W-:Y:S02]  /*1b490*/  ISETP.GE.AND P3, PT, R5, R2, PT ;  /* 0x000000020500720c */ /* 0x000fe40003f66270 */
[----:B------:R0:W-:Y:S01]  /*1b4a0*/  @!P4 LDGSTS.E.BYPASS.LTC128B.128 [R8+0x20200], desc[UR54][R6.64+0x40], !P1 ;  /* 0x202000400608cfae */ /* 0x0001e2000c901d76 */
[----:B------:R-:W-:-:S10]  /*1b4b0*/  IMAD.MOV.U32 R5, RZ, RZ, R14 ;  /* 0x000000ffff057224 */ /* 0x000fd400078e000e */
[----:B0-----:R-:W-:Y:S05]  /*1b4c0*/  WARPSYNC.COLLECTIVE R15, `(.L_x_5437) ;  /* 0x000000000f087348 */ /* 0x001fea0003c00000 */
[----:B------:R1:W2:Y:S02]  /*1b4d0*/  SHFL.IDX P6, R14, R13, R12, R11 ;  /* 0x0000000c0d0e7389 */ /* 0x0002a400000c000b */
[----:B012---:R-:W-:Y:S01]  /*1b4e0*/  ENDCOLLECTIVE ;  /* 0x000000000000791b */ /* 0x007fe20003800000 */
.L_x_5437:
[----:B------:R-:W-:Y:S01]  /*1b4f0*/  @!PT LDS RZ, [RZ] ;  /* 0x00000000fffff984 */ /* 0x000fe20000000800 */
[----:B------:R-:W-:Y:S01]  /*1b500*/  @!PT LDS RZ, [RZ] ;  /* 0x00000000fffff984 */ /* 0x000fe20000000800 */
[----:B------:R-:W-:Y:S01]  /*1b510*/  @!PT LDS RZ, [RZ] ;  /* 0x00000000fffff984 */ /* 0x000fe20000000800 */
[----:B------:R0:W-:Y:S01]  /*1b520*/  @!P4 LDGSTS.E.BYPASS.LTC128B.128 [R8+0x22200], desc[UR54][R6.64+0x80], !P2 ;  /* 0x222000800608cfae */ /* 0x0001e2000d101d76 */
[----:B------:R-:W-:Y:S02]  /*1b530*/  IMAD.MOV.U32 R13, RZ, RZ, R0 ;  /* 0x000000ffff0d7224 */ /* 0x000fe400078e0000 */
[----:B------:R-:W-:Y:S02]  /*1b540*/  IMAD.MOV.U32 R12, RZ, RZ, 0x2 ;  /* 0x00000002ff0c7424 */ /* 0x000fe400078e00ff */
[----:B0-----:R-:W-:-:S07]  /*1b550*/  IMAD.MOV.U32 R6, RZ, RZ, R14 ;  /* 0x000000ffff067224 */ /* 0x001fce00078e000e */
[----:B------:R-:W-:Y:S05]  /*1b560*/  WARPSYNC.COLLECTIVE R15, `(.L_x_5438) ;  /* 0x000000000f087348 */ /* 0x000fea0003c00000 */
[----:B------:R0:W1:Y:S02]  /*1b570*/  SHFL.IDX P6, R14, R13, R12, R11 ;  /* 0x0000000c0d0e7389 */ /* 0x00006400000c000b */
[----:B01----:R-:W-:Y:S01]  /*1b580*/  ENDCOLLECTIVE ;  /* 0x000000000000791b */ /* 0x003fe20003800000 */
.L_x_5438:
        /* <DEDUP_REMOVED lines=16> */
.L_x_5439:
[----:B------:R-:W-:Y:S02]  /*1b690*/  IMAD.MOV.U32 R13, RZ, RZ, R0 ;  /* 0x000000ffff0d7224 */ /* 0x000fe400078e0000 */
[----:B------:R-:W-:Y:S02]  /*1b6a0*/  IMAD.MOV.U32 R12, RZ, RZ, 0x3 ;  /* 0x00000003ff0c7424 */ /* 0x000fe400078e00ff */
[----:B------:R-:W-:-:S07]  /*1b6b0*/  IMAD.MOV.U32 R6, RZ, RZ, R14 ;  /* 0x000000ffff067224 */ /* 0x000fce00078e000e */
[----:B------:R-:W-:Y:S05]  /*1b6c0*/  WARPSYNC.COLLECTIVE R15, `(.L_x_5440) ;  /* 0x000000000f087348 */ /* 0x000fea0003c00000 */
[----:B------:R0:W1:Y:S02]  /*1b6d0*/  SHFL.IDX P6, R14, R13, R12, R11 ;  /* 0x0000000c0d0e7389 */ /* 0x00006400000c000b */
[----:B01----:R-:W-:Y:S01]  /*1b6e0*/  ENDCOLLECTIVE ;  /* 0x000000000000791b */ /* 0x003fe20003800000 */
.L_x_5440:
        /* <DEDUP_REMOVED lines=14> */
.L_x_5441:
[----:B------:R-:W-:Y:S01]  /*1b7d0*/  IMAD.MOV.U32 R4, RZ, RZ, R14 ;  /* 0x000000ffff047224 */ /* 0x000fe200078e000e */
[----:B------:R-:W-:Y:S06]  /*1b7e0*/  BRA `(.L_x_5442) ;  /* 0xffffffb800007947 */ /* 0x000fec000383ffff */
.L_x_5366:
[----:B-1----:R1:W2:Y:S02]  /*1b7f0*/  SYNCS.PHASECHK.TRANS64.TRYWAIT P0, [R17+URZ+0x33420], R0 ;  /* 0x03342000110075a7 */ /* 0x0022a4000800017f */
[----:B--2---:R-:W-:Y:S05]  /*1b800*/  @!P0 NANOSLEEP.SYNCS 0x989680 ;  /* 0x009896800000895d */ /* 0x004fea0003900000 */
[----:B------:R-:W2:Y:S02]  /*1b810*/  @!P0 SYNCS.PHASECHK.TRANS64 P0, [R17+URZ+0x33420], R0 ;  /* 0x03342000110085a7 */ /* 0x000ea4000800007f */
[----:B--2---:R-:W-:Y:S05]  /*1b820*/  @!P0 BRA `(.L_x_5366) ;  /* 0xfffffffc00f08947 */ /* 0x004fea000383ffff */
[----:B------:R-:W-:Y:S05]  /*1b830*/  BRA `(.L_x_5443) ;  /* 0xffffffb800707947 */ /* 0x000fea000383ffff */
.L_x_5372:
[----:B--2---:R2:W3:Y:S02]  /*1b840*/  SYNCS.PHASECHK.TRANS64.TRYWAIT P0, [R6+URZ+0x33480], R5 ;  /* 0x03348005060075a7 */ /* 0x0044e4000800017f */
[----:B---3--:R-:W-:Y:S05]  /*1b850*/  @!P0 NANOSLEEP.SYNCS 0x989680 ;  /* 0x009896800000895d */ /* 0x008fea0003900000 */
[----:B------:R-:W3:Y:S02]  /*1b860*/  @!P0 SYNCS.PHASECHK.TRANS64 P0, [R6+URZ+0x33480], R5 ;  /* 0x03348005060085a7 */ /* 0x000ee4000800007f */
[----:B---3--:R-:W-:Y:S05]  /*1b870*/  @!P0 BRA `(.L_x_5372) ;  /* 0xfffffffc00f08947 */ /* 0x008fea000383ffff */
[----:B------:R-:W-:Y:S05]  /*1b880*/  BRA `(.L_x_5444) ;  /* 0xffffffbc002c7947 */ /* 0x000fea000383ffff */
.L_x_5379:
[----:B0-----:R0:W3:Y:S02]  /*1b890*/  SYNCS.PHASECHK.TRANS64.TRYWAIT P0, [R6+URZ+0x33440], R5 ;  /* 0x03344005060075a7 */ /* 0x0010e4000800017f */
[----:B---3--:R-:W-:Y:S05]  /*1b8a0*/  @!P0 NANOSLEEP.SYNCS 0x989680 ;  /* 0x009896800000895d */ /* 0x008fea0003900000 */
[----:B------:R-:W3:Y:S02]  /*1b8b0*/  @!P0 SYNCS.PHASECHK.TRANS64 P0, [R6+URZ+0x33440], R5 ;  /* 0x03344005060085a7 */ /* 0x000ee4000800007f */
[----:B---3--:R-:W-:Y:S05]  /*1b8c0*/  @!P0 BRA `(.L_x_5379) ;  /* 0xfffffffc00f08947 */ /* 0x008fea000383ffff */
[----:B------:R-:W-:Y:S05]  /*1b8d0*/  BRA `(.L_x_5445) ;  /* 0xffffffc0002c7947 */ /* 0x000fea000383ffff */
.L_x_5387:
[----:B--2---:R2:W3:Y:S02]  /*1b8e0*/  SYNCS.PHASECHK.TRANS64.TRYWAIT P0, [R3+URZ+0x33470], R4 ;  /* 0x03347004030075a7 */ /* 0x0044e4000800017f */
[----:B---3--:R-:W-:Y:S05]  /*1b8f0*/  @!P0 NANOSLEEP.SYNCS 0x989680 ;  /* 0x009896800000895d */ /* 0x008fea0003900000 */
[----:B------:R-:W3:Y:S02]  /*1b900*/  @!P0 SYNCS.PHASECHK.TRANS64 P0, [R3+URZ+0x33470], R4 ;  /* 0x03347004030085a7 */ /* 0x000ee4000800007f */
[----:B---3--:R-:W-:Y:S05]  /*1b910*/  @!P0 BRA `(.L_x_5387) ;  /* 0xfffffffc00f08947 */ /* 0x008fea000383ffff */
[----:B------:R-:W-:Y:S05]  /*1b920*/  BRA `(.L_x_5446) ;  /* 0xffffffc400407947 */ /* 0x000fea000383ffff */
.L_x_5389:
[----:B--2---:R2:W3:Y:S02]  /*1b930*/  SYNCS.PHASECHK.TRANS64.TRYWAIT P0, [R3+URZ+0x33460], R4 ;  /* 0x03346004030075a7 */ /* 0x0044e4000800017f */
[----:B---3--:R-:W-:Y:S05]  /*1b940*/  @!P0 NANOSLEEP.SYNCS 0x989680 ;  /* 0x009896800000895d */ /* 0x008fea0003900000 */
[----:B------:R-:W3:Y:S02]  /*1b950*/  @!P0 SYNCS.PHASECHK.TRANS64 P0, [R3+URZ+0x33460], R4 ;  /* 0x03346004030085a7 */ /* 0x000ee4000800007f */
[----:B---3--:R-:W-:Y:S05]  /*1b960*/  @!P0 BRA `(.L_x_5389) ;  /* 0xfffffffc00f08947 */ /* 0x008fea000383ffff */
[----:B------:R-:W-:Y:S05]  /*1b970*/  BRA `(.L_x_5447) ;  /* 0xffffffc400487947 */ /* 0x000fea000383ffff */
.L_x_5396:
[----:B-1----:R1:W2:Y:S02]  /*1b980*/  SYNCS.PHASECHK.TRANS64.TRYWAIT P1, [R0+URZ+0x33470], R3 ;  /* 0x03347003000075a7 */ /* 0x0022a4000802017f */
[----:B--2---:R-:W-:Y:S05]  /*1b990*/  @!P1 NANOSLEEP.SYNCS 0x989680 ;  /* 0x009896800000995d */ /* 0x004fea0003900000 */
[----:B------:R-:W2:Y:S02]  /*1b9a0*/  @!P1 SYNCS.PHASECHK.TRANS64 P1, [R0+URZ+0x33470], R3 ;  /* 0x03347003000095a7 */ /* 0x000ea4000802007f */
[----:B--2---:R-:W-:Y:S05]  /*1b9b0*/  @!P1 BRA `(.L_x_5396) ;  /* 0xfffffffc00f09947 */ /* 0x004fea000383ffff */
[----:B------:R-:W-:Y:S05]  /*1b9c0*/  BRA `(.L_x_5448) ;  /* 0xffffffd000b47947 */ /* 0x000fea000383ffff */
.L_x_5398:
[----:B-1----:R1:W2:Y:S02]  /*1b9d0*/  SYNCS.PHASECHK.TRANS64.TRYWAIT P1, [R0+URZ+0x33460], R3 ;  /* 0x03346003000075a7 */ /* 0x0022a4000802017f */
[----:B--2---:R-:W-:Y:S05]  /*1b9e0*/  @!P1 NANOSLEEP.SYNCS 0x989680 ;  /* 0x009896800000995d */ /* 0x004fea0003900000 */
[----:B------:R-:W2:Y:S02]  /*1b9f0*/  @!P1 SYNCS.PHASECHK.TRANS64 P1, [R0+URZ+0x33460], R3 ;  /* 0x03346003000095a7 */ /* 0x000ea4000802007f */
[----:B--2---:R-:W-:Y:S05]  /*1ba00*/  @!P1 BRA `(.L_x_5398) ;  /* 0xfffffffc00f09947 */ /* 0x004fea000383ffff */
[----:B------:R-:W-:Y:S05]  /*1ba10*/  BRA `(.L_x_5449) ;  /* 0xffffffd000bc7947 */ /* 0x000fea000383ffff */
.L_x_5411:
[----:B0-----:R0:W1:Y:S02]  /*1ba20*/  SYNCS.PHASECHK.TRANS64.TRYWAIT P0, [R0+URZ+0x33420], R3 ;  /* 0x03342003000075a7 */ /* 0x001064000800017f */
[----:B-1----:R-:W-:Y:S05]  /*1ba30*/  @!P0 NANOSLEEP.SYNCS 0x989680 ;  /* 0x009896800000895d */ /* 0x002fea0003900000 */
[----:B------:R-:W1:Y:S02]  /*1ba40*/  @!P0 SYNCS.PHASECHK.TRANS64 P0, [R0+URZ+0x33420], R3 ;  /* 0x03342003000085a7 */ /* 0x000e64000800007f */
[----:B-1----:R-:W-:Y:S05]  /*1ba50*/  @!P0 BRA `(.L_x_5411) ;  /* 0xfffffffc00f08947 */ /* 0x002fea000383ffff */
[----:B------:R-:W-:Y:S05]  /*1ba60*/  BRA `(.L_x_5450) ;  /* 0xfffffff000147947 */ /* 0x000fea000383ffff */
.L_x_5412:
        /* <DEDUP_REMOVED lines=11> */
.L_x_5452:
[----:B------:R-:W-:Y:S05]  /*1bb20*/  BSYNC B0 ;  /* 0x0000000000007941 */ /* 0x000fea0003800000 */
.L_x_5451:
[----:B------:R-:W-:Y:S05]  /*1bb30*/  BRA `(.L_x_5453) ;  /* 0xffffffec00fc7947 */ /* 0x000fea000383ffff */
.L_x_5415:
[----:B------:R-:W-:Y:S01]  /*1bb40*/  BSSY B1, `(.L_x_5454) ;  /* 0x0000006000017945 */ /* 0x000fe20003800000 */
[----:B------:R-:W-:-:S07]  /*1bb50*/  IMAD.MOV.U32 R15, RZ, RZ, -0x1 ;  /* 0xffffffffff0f7424 */ /* 0x000fce00078e00ff */
[----:B01----:R-:W-:Y:S05]  /*1bb60*/  WARPSYNC.COLLECTIVE R15, `(.L_x_5455) ;  /* 0x000000000f0c7348 */ /* 0x003fea0003c00000 */
[----:B------:R-:W-:Y:S02]  /*1bb70*/  ELECT P6, UR62, PT ;  /* 0x00000000003e782f */ /* 0x000fe400038c0000 */
[----:B------:R-:W-:Y:S01]  /*1bb80*/  MOV R14, UR62 ;  /* 0x0000003e000e7c02 */ /* 0x000fe20008000f00 */
[----:B01----:R-:W-:Y:S10]  /*1bb90*/  ENDCOLLECTIVE ;  /* 0x000000000000791b */ /* 0x003ff40003800000 */
.L_x_5455:
[----:B------:R-:W-:Y:S05]  /*1bba0*/  BSYNC B1 ;  /* 0x0000000000017941 */ /* 0x000fea0003800000 */
.L_x_5454:
[----:B------:R-:W-:Y:S05]  /*1bbb0*/  BRA `(.L_x_5456) ;  /* 0xffffffec00f47947 */ /* 0x000fea000383ffff */
.L_x_5417:
[----:B0-----:R0:W1:Y:S02]  /*1bbc0*/  SYNCS.PHASECHK.TRANS64.TRYWAIT P1, [R6+URZ], R5 ;  /* 0x00000005060075a7 */ /* 0x001064000802017f */
[----:B-1----:R-:W-:Y:S05]  /*1bbd0*/  @!P1 NANOSLEEP.SYNCS 0x989680 ;  /* 0x009896800000995d */ /* 0x002fea0003900000 */
[----:B------:R-:W1:Y:S02]  /*1bbe0*/  @!P1 SYNCS.PHASECHK.TRANS64 P1, [R6+URZ], R5 ;  /* 0x00000005060095a7 */ /* 0x000e64000802007f */
[----:B-1----:R-:W-:Y:S05]  /*1bbf0*/  @!P1 BRA `(.L_x_5417) ;  /* 0xfffffffc00f09947 */ /* 0x002fea000383ffff */
[----:B------:R-:W-:Y:S05]  /*1bc00*/  BRA `(.L_x_5457) ;  /* 0xfffffff000307947 */ /* 0x000fea000383ffff */
.L_x_5418:
[----:B-1----:R1:W2:Y:S02]  /*1bc10*/  SYNCS.PHASECHK.TRANS64.TRYWAIT P1, [R7+URZ], R2 ;  /* 0x00000002070075a7 */ /* 0x0022a4000802017f */
[----:B--2---:R-:W-:Y:S05]  /*1bc20*/  @!P1 NANOSLEEP.SYNCS 0x989680 ;  /* 0x009896800000995d */ /* 0x004fea0003900000 */
[----:B------:R-:W2:Y:S02]  /*1bc30*/  @!P1 SYNCS.PHASECHK.TRANS64 P1, [R7+URZ], R2 ;  /* 0x00000002070095a7 */ /* 0x000ea4000802007f */
[----:B--2---:R-:W-:Y:S05]  /*1bc40*/  @!P1 BRA `(.L_x_5418) ;  /* 0xfffffffc00f09947 */ /* 0x004fea000383ffff */
[----:B------:R-:W-:Y:S05]  /*1bc50*/  BRA `(.L_x_5458) ;  /* 0xfffffff000247947 */ /* 0x000fea000383ffff */
.L_x_5420:
[----:B--2---:R2:W3:Y:S02]  /*1bc60*/  SYNCS.PHASECHK.TRANS64.TRYWAIT P1, [R4+URZ+0x33460], R5 ;  /* 0x03346005040075a7 */ /* 0x0044e4000802017f */
[----:B---3--:R-:W-:Y:S05]  /*1bc70*/  @!P1 NANOSLEEP.SYNCS 0x989680 ;  /* 0x009896800000995d */ /* 0x008fea0003900000 */
[----:B------:R-:W3:Y:S02]  /*1bc80*/  @!P1 SYNCS.PHASECHK.TRANS64 P1, [R4+URZ+0x33460], R5 ;  /* 0x03346005040095a7 */ /* 0x000ee4000802007f */
[----:B---3--:R-:W-:Y:S05]  /*1bc90*/  @!P1 BRA `(.L_x_5420) ;  /* 0xfffffffc00f09947 */ /* 0x008fea000383ffff */
[----:B------:R-:W-:Y:S05]  /*1bca0*/  BRA `(.L_x_5459) ;  /* 0xfffffff000287947 */ /* 0x000fea000383ffff */
.L_x_5422:
[----:B---3--:R3:W4:Y:S02]  /*1bcb0*/  SYNCS.PHASECHK.TRANS64.TRYWAIT P1, [R3+URZ+0x33460], R2 ;  /* 0x03346002030075a7 */ /* 0x008724000802017f */
[----:B----4-:R-:W-:Y:S05]  /*1bcc0*/  @!P1 NANOSLEEP.SYNCS 0x989680 ;  /* 0x009896800000995d */ /* 0x010fea0003900000 */
[----:B------:R-:W4:Y:S02]  /*1bcd0*/  @!P1 SYNCS.PHASECHK.TRANS64 P1, [R3+URZ+0x33460], R2 ;  /* 0x03346002030095a7 */ /* 0x000f24000802007f */
[----:B----4-:R-:W-:Y:S05]  /*1bce0*/  @!P1 BRA `(.L_x_5422) ;  /* 0xfffffffc00f09947 */ /* 0x010fea000383ffff */
[----:B------:R-:W-:Y:S05]  /*1bcf0*/  BRA `(.L_x_5460) ;  /* 0xfffffff000287947 */ /* 0x000fea000383ffff */
.L_x_5424:
[----:B----4-:R4:W0:Y:S02]  /*1bd00*/  SYNCS.PHASECHK.TRANS64.TRYWAIT P0, [R4+URZ+0x33480], R5 ;  /* 0x03348005040075a7 */ /* 0x010824000800017f */
[----:B0-----:R-:W-:Y:S05]  /*1bd10*/  @!P0 NANOSLEEP.SYNCS 0x989680 ;  /* 0x009896800000895d */ /* 0x001fea0003900000 */
[----:B------:R-:W0:Y:S02]  /*1bd20*/  @!P0 SYNCS.PHASECHK.TRANS64 P0, [R4+URZ+0x33480], R5 ;  /* 0x03348005040085a7 */ /* 0x000e24000800007f */
[----:B0-----:R-:W-:Y:S05]  /*1bd30*/  @!P0 BRA `(.L_x_5424) ;  /* 0xfffffffc00f08947 */ /* 0x001fea000383ffff */
[----:B------:R-:W-:Y:S05]  /*1bd40*/  BRA `(.L_x_5425) ;  /* 0xfffffff000247947 */ /* 0x000fea000383ffff */
.L_x_5461:
        /* <DEDUP_REMOVED lines=11> */
.L_x_13354:


//--------------------- .text._ZN7cutlass13device_kernelIN5flash11enable_sm90INS1_16FlashAttnFwdSm90INS1_25CollectiveMainloopFwdSm90ILi2EN4cute5tupleIJNS5_1CILi1EEES8_S8_EEENS6_IJNS7_ILi128EEENS7_ILi160EEENS7_ILi192EEEEEELi192ENS_12float_e4m3_tEfNS_4arch4Sm90ELb1ELb0ELb1ELb1ELb0ELb1ELb0ELb1ELb1ELb1ELb1ELb0EEENS1_21CollectiveEpilogueFwdINS6_IJSA_SC_SB_EEES9_NS_10bfloat16_tESG_Li256ELb1ELb1ELb1ELb1EEENS1_36VarlenDynamicPersistentTileSchedulerILi128ELi160ELi256ELi128ELb1ELb1ELb1ELb1ELb1ELb1EEEEEEEEEvNT_6ParamsE --------------------------
	.section	.text._ZN7cutlass13device_kernelIN5flash11enable_sm90INS1_16FlashAttnFwdSm90INS1_25CollectiveMainloopFwdSm90ILi2EN4cute5tupleIJNS5_1CILi1EEES8_S8_EEENS6_IJNS7_ILi128EEENS7_ILi160EEENS7_ILi192EEEEEELi192ENS_12float_e4m3_tEfNS_4arch4Sm90ELb1ELb0ELb1ELb1ELb0ELb1ELb0ELb1ELb1ELb1ELb1ELb0EEENS1_21CollectiveEpilogueFwdINS6_IJSA_SC_SB_EEES9_NS_10bfloat16_tESG_Li256ELb1ELb1ELb1ELb1EEENS1_36VarlenDynamicPersistentTileSchedulerILi128ELi160ELi256ELi128ELb1ELb1ELb1ELb1ELb1ELb1EEEEEEEEEvNT_6ParamsE,"ax",@progbits
	.align	128
.text._ZN7cutlass13device_kernelIN5flash11enable_sm90INS1_16FlashAttnFwdSm90INS1_25CollectiveMainloopFwdSm90ILi2EN4cute5tupleIJNS5_1CILi1EEES8_S8_EEENS6_IJNS7_ILi128EEENS7_ILi160EEENS7_ILi192EEEEEELi192ENS_12float_e4m3_tEfNS_4arch4Sm90ELb1ELb0ELb1ELb1ELb0ELb1ELb0ELb1ELb1ELb1ELb1ELb0EEENS1_21CollectiveEpilogueFwdINS6_IJSA_SC_SB_EEES9_NS_10bfloat16_tESG_Li256ELb1ELb1ELb1ELb1EEENS1_36VarlenDynamicPersistentTileSchedulerILi128ELi160ELi256ELi128ELb1ELb1ELb1ELb1ELb1ELb1EEEEEEEEEvNT_6ParamsE:
        .type           _ZN7cutlass13device_kernelIN5flash11enable_sm90INS1_16FlashAttnFwdSm90INS1_25CollectiveMainloopFwdSm90ILi2EN4cute5tupleIJNS5_1CILi1EEES8_S8_EEENS6_IJNS7_ILi128EEENS7_ILi160EEENS7_ILi192EEEEEELi192ENS_12float_e4m3_tEfNS_4arch4Sm90ELb1ELb0ELb1ELb1ELb0ELb1ELb0ELb1ELb1ELb1ELb1ELb0EEENS1_21CollectiveEpilogueFwdINS6_IJSA_SC_SB_EEES9_NS_10bfloat16_tESG_Li256ELb1ELb1ELb1ELb1EEENS1_36VarlenDynamicPersistentTileSchedulerILi128ELi160ELi256ELi128ELb1ELb1ELb1ELb1ELb1ELb1EEEEEEEEEvNT_6ParamsE,@function
        .size           _ZN7cutlass13device_kernelIN5flash11enable_sm90INS1_16FlashAttnFwdSm90INS1_25CollectiveMainloopFwdSm90ILi2EN4cute5tupleIJNS5_1CILi1EEES8_S8_EEENS6_IJNS7_ILi128EEENS7_ILi160EEENS7_ILi192EEEEEELi192ENS_12float_e4m3_tEfNS_4arch4Sm90ELb1ELb0ELb1ELb1ELb0ELb1ELb0ELb1ELb1ELb1ELb1ELb0EEENS1_21CollectiveEpilogueFwdINS6_IJSA_SC_SB_EEES9_NS_10bfloat16_tESG_Li256ELb1ELb1ELb1ELb1EEENS1_36VarlenDynamicPersistentTileSchedulerILi128ELi160ELi256ELi128ELb1ELb1ELb1ELb1ELb1ELb1EEEEEEEEEvNT_6ParamsE,(.L_x_13355 - _ZN7cutlass13device_kernelIN5flash11enable_sm90INS1_16FlashAttnFwdSm90INS1_25CollectiveMainloopFwdSm90ILi2EN4cute5tupleIJNS5_1CILi1EEES8_S8_EEENS6_IJNS7_ILi128EEENS7_ILi160EEENS7_ILi192EEEEEELi192ENS_12float_e4m3_tEfNS_4arch4Sm90ELb1ELb0ELb1ELb1ELb0ELb1ELb0ELb1ELb1ELb1ELb1ELb0EEENS1_21CollectiveEpilogueFwdINS6_IJSA_SC_SB_EEES9_NS_10bfloat16_tESG_Li256ELb1ELb1ELb1ELb1EEENS1_36VarlenDynamicPersistentTileSchedulerILi128ELi160ELi256ELi128ELb1ELb1ELb1ELb1ELb1ELb1EEEEEEEEEvNT_6ParamsE)
        .other          _ZN7cutlass13device_kernelIN5flash11enable_sm90INS1_16FlashAttnFwdSm90INS1_25CollectiveMainloopFwdSm90ILi2EN4cute5tupleIJNS5_1CILi1EEES8_S8_EEENS6_IJNS7_ILi128EEENS7_ILi160EEENS7_ILi192EEEEEELi192ENS_12float_e4m3_tEfNS_4arch4Sm90ELb1ELb0ELb1ELb1ELb0ELb1ELb0ELb1ELb1ELb1ELb1ELb0EEENS1_21CollectiveEpilogueFwdINS6_IJSA_SC_SB_EEES9_NS_10bfloat16_tESG_Li256ELb1ELb1ELb1ELb1EEENS1_36VarlenDynamicPersistentTileSchedulerILi128ELi160ELi256ELi128ELb1ELb1ELb1ELb1ELb1ELb1EEEEEEEEEvNT_6ParamsE,@"STO_CUDA_ENTRY STV_DEFAULT"
_ZN7cutlass13device_kernelIN5flash11enable_sm90INS1_16FlashAttnFwdSm90INS1_25CollectiveMainloopFwdSm90ILi2EN4cute5tupleIJNS5_1CILi1EEES8_S8_EEENS6_IJNS7_ILi128EEENS7_ILi160EEENS7_ILi192EEEEEELi192ENS_12float_e4m3_tEfNS_4arch4Sm90ELb1ELb0ELb1ELb1ELb0ELb1ELb0ELb1ELb1ELb1ELb1ELb0EEENS1_21CollectiveEpilogueFwdINS6_IJSA_SC_SB_EEES9_NS_10bfloat16_tESG_Li256ELb1ELb1ELb1ELb1EEENS1_36VarlenDynamicPersistentTileSchedulerILi128ELi160ELi256ELi128ELb1ELb1ELb1ELb1ELb1ELb1EEEEEEEEEvNT_6ParamsE:
        /* <DEDUP_REMOVED lines=24> */
.L_x_5463:
[----:B------:R-:W-:Y:S05]  /*0180*/  BSYNC B0 ;  /* 0x0000000000007941 */ /* 0x000fea0003800000 */
.L_x_5462:
        /* <DEDUP_REMOVED lines=41> */
.L_x_5464:
        /* <DEDUP_REMOVED lines=22> */
.L_x_5465:
        /* <DEDUP_REMOVED lines=18> */
.L_x_5466:
        /* <DEDUP_REMOVED lines=22> */
.L_x_5467:
        /* <DEDUP_REMOVED lines=22> */
.L_x_5468:
        /* <DEDUP_REMOVED lines=8> */
.L_x_5471:
        /* <DEDUP_REMOVED lines=42> */
[----:B------:R-:W-:Y:S01]  /*0c80*/  IMAD.IADD R3, R0, 0x1, -R3 ;  /* 0x0000000100037824 */ /* 0x000fe200078e0a03 */
[----:B------:R-:W-:Y:S01]  /*0c90*/  LOP3.LUT R11, R2, 0xffffff80, RZ, 0xc0, !PT ;  /* 0xffffff80020b7812 */ /* 0x000fe200078ec0ff */
[----:B------:R-:W-:Y:S01]  /*0ca0*/  IMAD.IADD R18, R0, 0x1, -R7 ;  /* 0x0000000100127824 */ /* 0x000fe200078e0a07 */
[----:B------:R-:W-:Y:S02]  /*0cb0*/  LOP3.LUT R13, R8, 0xfffffffc, RZ, 0xc0, !PT ;  /* 0xfffffffc080d7812 */ /* 0x000fe400078ec0ff */
[----:B------:R-:W-:Y:S01]  /*0cc0*/  SHF.R.S32.HI R220, RZ, 0x1, R9 ;  /* 0x00000001ffdc7819 */ /* 0x000fe20000011409 */
[C---:B------:R-:W-:Y:S01]  /*0cd0*/  IMAD.IADD R14, R0.reuse, 0x1, -R11 ;  /* 0x00000001000e7824 */ /* 0x040fe200078e0a0b */
[----:B------:R-:W-:Y:S01]  /*0ce0*/  SHF.R.S32.HI R5, RZ, 0x4, R4 ;  /* 0x00000004ff057819 */ /* 0x000fe20000011404 */
[----:B------:R-:W-:Y:S01]  /*0cf0*/  IMAD.IADD R13, R0, 0x1, -R13 ;  /* 0x00000001000d7824 */ /* 0x000fe200078e0a0d */
[----:B------:R-:W-:Y:S01]  /*0d00*/  LEA R7, R3, R6, 0x6 ;  /* 0x0000000603077211 */ /* 0x000fe200078e30ff */
[----:B------:R-:W-:Y:S01]  /*0d10*/  IMAD.SHL.U32 R22, R18, 0x8, RZ ;  /* 0x0000000812167824 */ /* 0x000fe200078e00ff */
[----:B------:R-:W-:Y:S01]  /*0d20*/  SHF.R.S32.HI R3, RZ, 0x7, R2 ;  /* 0x00000007ff037819 */ /* 0x000fe20000011402 */
[----:B------:R-:W-:Y:S01]  /*0d30*/  STL [R1+0x60], R14 ;  /* 0x0000600e01007387 */ /* 0x000fe20000100800 */
[----:B------:R-:W-:Y:S01]  /*0d40*/  LEA.HI R9, R9, R220, RZ, 0x1 ;  /* 0x000000dc09097211 */ /* 0x000fe200078f08ff */
[----:B------:R-:W-:Y:S01]  /*0d50*/  VIADD R225, R22, 0x20 ;  /* 0x0000002016e17836 */ /* 0x000fe20000000000 */
[----:B------:R-:W-:Y:S01]  /*0d60*/  LEA.HI R4, R4, R5, RZ, 0x1 ;  /* 0x0000000504047211 */ /* 0x000fe200078f08ff */
[----:B------:R-:W-:Y:S01]  /*0d70*/  VIADD R15, R220, 0x80 ;  /* 0x00000080dc0f7836 */ /* 0x000fe20000000000 */
[--C-:B------:R-:W-:Y:S01]  /*0d80*/  SHF.R.S32.HI R0, RZ, 0x2, R8.reuse ;  /* 0x00000002ff007819 */ /* 0x100fe20000011408 */
[----:B------:R-:W-:Y:S01]  /*0d90*/  IMAD.SHL.U32 R18, R18, 0x10, RZ ;  /* 0x0000001012127824 */ /* 0x000fe200078e00ff */
[----:B------:R-:W-:Y:S01]  /*0da0*/  SHF.R.S32.HI R11, RZ, 0x1f, R8 ;  /* 0x0000001fff0b7819 */ /* 0x000fe20000011408 */
[----:B------:R-:W-:Y:S01]  /*0db0*/  VIADD R227, R22, 0x30 ;  /* 0x0000003016e37836 */ /* 0x000fe20000000000 */
[----:B------:R-:W-:Y:S01]  /*0dc0*/  LEA.HI R2, R2, R3, RZ, 0x1 ;  /* 0x0000000302027211 */ /* 0x000fe200078f08ff */
[----:B------:R-:W-:Y:S01]  /*0dd0*/  VIADD R228, R22, 0x50 ;  /* 0x0000005016e47836 */ /* 0x000fe20000000000 */
[----:B------:R-:W-:-:S02]  /*0de0*/  LOP3.LUT R9, R9, 0x3fffffe, RZ, 0xc0, !PT ;  /* 0x03fffffe09097812 */ /* 0x000fc400078ec0ff */
[----:B------:R-:W-:Y:S02]  /*0df0*/  LOP3.LUT R4, R4, 0x1ffffffe, RZ, 0xc0, !PT ;  /* 0x1ffffffe04047812 */ /* 0x000fe400078ec0ff */
[----:B------:R-:W-:Y:S02]  /*0e00*/  LEA.HI R11, R11, R0, RZ, 0x2 ;  /* 0x000000000b0b7211 */ /* 0x000fe400078f10ff */
[----:B------:R-:W-:Y:S01]  /*0e10*/  LOP3.LUT R6, R2, 0x3fffffe, RZ, 0xc0, !PT ;  /* 0x03fffffe02067812 */ /* 0x000fe200078ec0ff */
[----:B------:R-:W-:Y:S01]  /*0e20*/  IMAD.IADD R2, R220, 0x1, -R9 ;  /* 0x00000001dc027824 */ /* 0x000fe200078e0a09 */
[----:B------:R-:W-:Y:S01]  /*0e30*/  LOP3.LUT R11, R11, 0xfffffffc, RZ, 0xc0, !PT ;  /* 0xfffffffc0b0b7812 */ /* 0x000fe200078ec0ff */
[C---:B------:R-:W-:Y:S01]  /*0e40*/  IMAD.IADD R4, R5.reuse, 0x1, -R4 ;  /* 0x0000000105047824 */ /* 0x040fe200078e0a04 */
[C---:B------:R-:W-:Y:S01]  /*0e50*/  IADD3 R224, R22.reuse, 0x40, RZ ;  /* 0x0000004016e07810 */ /* 0x040fe20007ffe0ff */
[----:B------:R-:W-:Y:S01]  /*0e60*/  IMAD R232, R5, 0x8, R2 ;  /* 0x0000000805e87824 */ /* 0x000fe200078e0202 */
[----:B------:R-:W-:Y:S01]  /*0e70*/  IADD3 R226, R22, 0x10, RZ ;  /* 0x0000001016e27810 */ /* 0x000fe20007ffe0ff */
[----:B------:R-:W-:-:S02]  /*0e80*/  IMAD R2, R4, 0x8, R7 ;  /* 0x0000000804027824 */ /* 0x000fc400078e0207 */
[----:B------:R-:W-:Y:S01]  /*0e90*/  IMAD.IADD R11, R0, 0x1, -R11 ;  /* 0x00000001000b7824 */ /* 0x000fe200078e0a0b */
[----:B------:R-:W-:Y:S01]  /*0ea0*/  SHF.R.S32.HI R0, RZ, 0x1f, R14 ;  /* 0x0000001fff007819 */ /* 0x000fe2000001140e */
[----:B------:R-:W-:Y:S01]  /*0eb0*/  IMAD.IADD R6, R3, 0x1, -R6 ;  /* 0x0000000103067824 */ /* 0x000fe200078e0a06 */
[----:B------:R-:W-:Y:S01]  /*0ec0*/  LEA.HI R3, R13, R13, RZ, 0x1 ;  /* 0x0000000d0d037211 */ /* 0x000fe200078f08ff */
[----:B------:R0:W-:Y:S01]  /*0ed0*/  STL [R1+0x74], R2 ;  /* 0x0000740201007387 */ /* 0x0001e20000100800 */
[C---:B------:R-:W-:Y:S02]  /*0ee0*/  IMAD.IADD R5, R22.reuse, 0x1, R225 ;  /* 0x0000000116057824 */ /* 0x040fe400078e02e1 */
[----:B------:R-:W-:Y:S01]  /*0ef0*/  LOP3.LUT R8, R3, 0x1ffffffe, RZ, 0xc0, !PT ;  /* 0x1ffffffe03087812 */ /* 0x000fe200078ec0ff */
[----:B------:R-:W-:Y:S02]  /*0f00*/  IMAD.IADD R7, R22, 0x1, R224 ;  /* 0x0000000116077824 */ /* 0x000fe400078e02e0 */
[----:B------:R-:W-:Y:S01]  /*0f10*/  SHF.R.S32.HI R10, RZ, 0x1f, R5 ;  /* 0x0000001fff0a7819 */ /* 0x000fe20000011405 */
[----:B------:R-:W-:-:S02]  /*0f20*/  IMAD.SHL.U32 R11, R11, 0x80, RZ ;  /* 0x000000800b0b7824 */ /* 0x000fc400078e00ff */
[----:B------:R-:W-:Y:S01]  /*0f30*/  SHF.R.S32.HI R12, RZ, 0x1f, R7 ;  /* 0x0000001fff0c7819 */ /* 0x000fe20000011407 */
[----:B------:R-:W-:Y:S01]  /*0f40*/  IMAD.IADD R8, R13, 0x1, -R8 ;  /* 0x000000010d087824 */ /* 0x000fe200078e0a08 */
[----:B0-----:R-:W-:Y:S01]  /*0f50*/  LEA.HI R2, R0, R14, RZ, 0x2 ;  /* 0x0000000e00027211 */ /* 0x001fe200078f10ff */
[----:B------:R-:W-:Y:S01]  /*0f60*/  IMAD.SHL.U32 R232, R232, 0x40, RZ ;  /* 0x00000040e8e87824 */ /* 0x000fe200078e00ff */
[CC--:B------:R-:W-:Y:S02]  /*0f70*/  LEA.HI R9, R10.reuse, R5.reuse, RZ, 0x4 ;  /* 0x000000050a097211 */ /* 0x0c0fe400078f20ff */
[--C-:B------:R-:W-:Y:S02]  /*0f80*/  SHF.R.S32.HI R3, RZ, 0x2, R2.reuse ;  /* 0x00000002ff037819 */ /* 0x100fe40000011402 */
[----:B------:R-:W-:Y:S02]  /*0f90*/  SHF.R.S32.HI R4, RZ, 0x1f, R2 ;  /* 0x0000001fff047819 */ /* 0x000fe40000011402 */
[----:B------:R-:W-:-:S02]  /*0fa0*/  LEA.HI R10, R10, R5, RZ, 0x6 ;  /* 0x000000050a0a7211 */ /* 0x000fc400078f30ff */
[----:B------:R-:W-:Y:S02]  /*0fb0*/  LEA.HI R4, R4, R3, RZ, 0x3 ;  /* 0x0000000304047211 */ /* 0x000fe400078f18ff */
[----:B------:R-:W-:Y:S01]  /*0fc0*/  SHF.R.S32.HI R5, RZ, 0x1f, R15 ;  /* 0x0000001fff057819 */ /* 0x000fe2000001140f */
[----:B------:R-:W-:Y:S01]  /*0fd0*/  IMAD.SHL.U32 R10, R10, 0x80, RZ ;  /* 0x000000800a0a7824 */ /* 0x000fe200078e00ff */
[----:B------:R-:W-:Y:S02]  /*0fe0*/  LOP3.LUT R4, R4, 0xfffffff8, RZ, 0xc0, !PT ;  /* 0xfffffff804047812 */ /* 0x000fe400078ec0ff */
[----:B------:R-:W-:Y:S02]  /*0ff0*/  LEA.HI R0, R0, R14, RZ, 0x5 ;  /* 0x0000000e00007211 */ /* 0x000fe400078f28ff */
[CC--:B------:R-:W-:Y:S01]  /*1000*/  LEA.HI R13, R12.reuse, R7.reuse, RZ, 0x4 ;  /* 0x000000070c0d7211 */ /* 0x0c0fe200078f20ff */
[----:B------:R-:W-:Y:S01]  /*1010*/  IMAD.IADD R3, R3, 0x1, -R4 ;  /* 0x0000000103037824 */ /* 0x000fe200078e0a04 */
[----:B------:R-:W-:-:S02]  /*1020*/  LEA.HI R12, R12, R7, RZ, 0x6 ;  /* 0x000000070c0c7211 */ /* 0x000fc400078f30ff */
[-C--:B------:R-:W-:Y:S02]  /*1030*/  LEA.HI R7, R5, R15.reuse, RZ, 0x3 ;  /* 0x0000000f05077211 */ /* 0x080fe400078f18ff */
[----:B------:R-:W-:Y:S02]  /*1040*/  SHF.R.S32.HI R0, RZ, 0x5, R0 ;  /* 0x00000005ff007819 */ /* 0x000fe40000011400 */
[----:B------:R-:W-:Y:S01]  /*1050*/  LOP3.LUT R230, R11, 0x180, RZ, 0xc0, !PT ;  /* 0x000001800be67812 */ /* 0x000fe200078ec0ff */
[----:B------:R-:W-:Y:S01]  /*1060*/  IMAD.SHL.U32 R7, R7, 0x40, RZ ;  /* 0x0000004007077824 */ /* 0x000fe200078e00ff */
[----:B------:R-:W-:Y:S01]  /*1070*/  LEA.HI R4, R15, R15, RZ, 0x1 ;  /* 0x0000000f0f047211 */ /* 0x000fe200078f08ff */
[----:B------:R-:W-:Y:S01]  /*1080*/  IMAD R3, R0, 0x10, R3 ;  /* 0x0000001000037824 */ /* 0x000fe200078e0203 */
[----:B------:R-:W-:Y:S01]  /*1090*/  LOP3.LUT R0, R230, 0x30, R9, 0xf8, !PT ;  /* 0x00000030e6007812 */ /* 0x000fe200078ef809 */
[----:B------:R-:W-:Y:S01]  /*10a0*/  IMAD.SHL.U32 R9, R12, 0x80, RZ ;  /* 0x000000800c097824 */ /* 0x000fe200078e00ff */
[----:B------:R-:W-:Y:S01]  /*10b0*/  SHF.R.U32.HI R231, RZ, 0x3, R230 ;  /* 0x00000003ffe77819 */ /* 0x000fe200000116e6 */
[----:B------:R-:W-:Y:S01]  /*10c0*/  IMAD R11, R6, 0x40, R3 ;  /* 0x00000040060b7824 */ /* 0x000fe200078e0203 */
[----:B------:R-:W-:-:S02]  /*10d0*/  LOP3.LUT R234, R7, 0xfffffe00, RZ, 0xc0, !PT ;  /* 0xfffffe0007ea7812 */ /* 0x000fc400078ec0ff */
[----:B------:R-:W-:Y:S02]  /*10e0*/  LOP3.LUT R7, R10, 0xffffe000, RZ, 0xc0, !PT ;  /* 0xffffe0000a077812 */ /* 0x000fe400078ec0ff */
[----:B------:R-:W-:Y:S01]  /*10f0*/  LOP3.LUT R0, R0, R231, RZ, 0x3c, !PT ;  /* 0x000000e700007212 */ /* 0x000fe200078e3cff */
[----:B------:R-:W-:Y:S01]  /*1100*/  STL [R1+0x70], R11 ;  /* 0x0000700b01007387 */ /* 0x000fe20000100800 */
[----:B------:R-:W-:Y:S02]  /*1110*/  LOP3.LUT R5, R4, 0x3fffffe, RZ, 0xc0, !PT ;  /* 0x03fffffe04057812 */ /* 0x000fe400078ec0ff */
[----:B------:R-:W-:Y:S02]  /*1120*/  LOP3.LUT R2, R2, 0x7ffffffc, RZ, 0xc0, !PT ;  /* 0x7ffffffc02027812 */ /* 0x000fe400078ec0ff */
[----:B------:R-:W-:Y:S02]  /*1130*/  IADD3 R7, R0, R232, R7 ;  /* 0x000000e800077210 */ /* 0x000fe40007ffe007 */
[----:B------:R-:W-:Y:S01]  /*1140*/  SHF.R.S32.HI R0, RZ, 0x1f, R220 ;  /* 0x0000001fff007819 */ /* 0x000fe200000114dc */
[----:B------:R-:W-:Y:S01]  /*1150*/  IMAD.IADD R2, R14, 0x1, -R2 ;  /* 0x000000010e027824 */ /* 0x000fe200078e0a02 */
[----:B------:R-:W-:-:S02]  /*1160*/  IADD3 R5, R15, -R5, RZ ;  /* 0x800000050f057210 */ /* 0x000fc40007ffe0ff */
[--C-:B------:R-:W-:Y:S01]  /*1170*/  LOP3.LUT R0, R230, 0x10, R18.reuse, 0xf8, !PT ;  /* 0x00000010e6007812 */ /* 0x100fe200078ef812 */
[----:B------:R-:W-:Y:S01]  /*1180*/  IMAD.SHL.U32 R237, R2, 0x2, RZ ;  /* 0x0000000202ed7824 */ /* 0x000fe200078e00ff */
[----:B------:R-:W-:Y:S01]  /*1190*/  LOP3.LUT R6, R230, 0x30, R18, 0xf8, !PT ;  /* 0x00000030e6067812 */ /* 0x000fe200078ef812 */
[----:B------:R-:W-:Y:S01]  /*11a0*/  IMAD R234, R5, 0x40, R234 ;  /* 0x0000004005ea7824 */ /* 0x000fe200078e02ea */
[-C--:B------:R-:W-:Y:S01]  /*11b0*/  LOP3.LUT R3, R0, R231.reuse, RZ, 0x3c, !PT ;  /* 0x000000e700037212 */ /* 0x080fe200078e3cff */
[C---:B------:R-:W-:Y:S01]  /*11c0*/  VIADD R2, R237.reuse, 0xa0 ;  /* 0x000000a0ed027836 */ /* 0x040fe20000000000 */
[-C--:B------:R-:W-:Y:S01]  /*11d0*/  LOP3.LUT R5, R6, R231.reuse, RZ, 0x3c, !PT ;  /* 0x000000e706057212 */ /* 0x080fe200078e3cff */
[C---:B------:R-:W-:Y:S01]  /*11e0*/  VIADD R34, R237.reuse, 0x10 ;  /* 0x00000010ed227836 */ /* 0x040fe20000000000 */
[----:B------:R-:W-:Y:S01]  /*11f0*/  LOP3.LUT R12, R230, 0x30, R13, 0xf8, !PT ;  /* 0x00000030e60c7812 */ /* 0x000fe200078ef80d */
[----:B------:R-:W-:Y:S01]  /*1200*/  IMAD.IADD R0, R232, 0x1, R3 ;  /* 0x00000001e8007824 */ /* 0x000fe200078e0203 */
[-C--:B------:R-:W-:Y:S01]  /*1210*/  IADD3 R2, R16, R232.reuse, R5 ;  /* 0x000000e810027210 */ /* 0x080fe20007ffe005 */
[----:B------:R-:W-:Y:S01]  /*1220*/  VIADD R35, R237, 0x8 ;  /* 0x00000008ed237836 */ /* 0x000fe20000000000 */
[----:B------:R-:W-:Y:S01]  /*1230*/  LOP3.LUT R9, R9, 0xffffe000, RZ, 0xc0, !PT ;  /* 0xffffe00009097812 */ /* 0x000fe200078ec0ff */
[C---:B------:R-:W-:Y:S01]  /*1240*/  VIADD R33, R237.reuse, 0x18 ;  /* 0x00000018ed217836 */ /* 0x040fe20000000000 */
[----:B------:R-:W-:Y:S01]  /*1250*/  LOP3.LUT R12, R12, R231, RZ, 0x3c, !PT ;  /* 0x000000e70c0c7212 */ /* 0x000fe200078e3cff */
[C---:B------:R-:W-:Y:S01]  /*1260*/  VIADD R31, R237.reuse, 0x28 ;  /* 0x00000028ed1f7836 */ /* 0x040fe20000000000 */
[C---:B------:R-:W-:Y:S01]  /*1270*/  IADD3 R32, R237.reuse, 0x20, RZ ;  /* 0x00000020ed207810 */ /* 0x040fe20007ffe0ff */
[C---:B------:R-:W-:Y:S01]  /*1280*/  VIADD R30, R237.reuse, 0x30 ;  /* 0x00000030ed1e7836 */ /* 0x040fe20000000000 */
[----:B------:R0:W-:Y:S01]  /*1290*/  STL [R1+0x10], R0 ;  /* 0x0000100001007387 */ /* 0x0001e20000100800 */
[C---:B------:R-:W-:Y:S01]  /*12a0*/  VIADD R28, R237.reuse, 0x40 ;  /* 0x00000040ed1c7836 */ /* 0x040fe20000000000 */
[----:B------:R-:W-:Y:S01]  /*12b0*/  IADD3 R9, R12, R232, R9 ;  /* 0x000000e80c097210 */ /* 0x000fe20007ffe009 */
[C---:B------:R-:W-:Y:S01]  /*12c0*/  VIADD R29, R237.reuse, 0x38 ;  /* 0x00000038ed1d7836 */ /* 0x040fe20000000000 */
[----:B------:R1:W-:Y:S01]  /*12d0*/  STL [R1+0x6c], R2 ;  /* 0x00006c0201007387 */ /* 0x0003e20000100800 */
[C---:B------:R-:W-:Y:S01]  /*12e0*/  VIADD R27, R237.reuse, 0x48 ;  /* 0x00000048ed1b7836 */ /* 0x040fe20000000000 */
[----:B------:R-:W-:Y:S01]  /*12f0*/  SHF.R.S32.HI R3, RZ, 0x1f, R34 ;  /* 0x0000001fff037819 */ /* 0x000fe20000011422 */
[C---:B------:R-:W-:Y:S01]  /*1300*/  VIADD R25, R237.reuse, 0x58 ;  /* 0x00000058ed197836 */ /* 0x040fe20000000000 */
[C---:B------:R-:W-:Y:S01]  /*1310*/  IADD3 R21, R237.reuse, 0x68, RZ ;  /* 0x00000068ed157810 */ /* 0x040fe20007ffe0ff */
[C---:B------:R-:W-:Y:S01]  /*1320*/  VIADD R26, R237.reuse, 0x50 ;  /* 0x00000050ed1a7836 */ /* 0x040fe20000000000 */
[----:B0-----:R-:W-:Y:S01]  /*1330*/  SHF.R.S32.HI R0, RZ, 0x1f, R35 ;  /* 0x0000001fff007819 */ /* 0x001fe20000011423 */
[C---:B------:R-:W-:Y:S01]  /*1340*/  VIADD R24, R237.reuse, 0x60 ;  /* 0x00000060ed187836 */ /* 0x040fe20000000000 */
[----:B------:R-:W-:Y:S01]  /*1350*/  SHF.R.S32.HI R3, RZ, 0x1f, R31 ;  /* 0x0000001fff037819 */ /* 0x000fe2000001141f */
[C---:B------:R-:W-:Y:S01]  /*1360*/  VIADD R20, R237.reuse, 0x70 ;  /* 0x00000070ed147836 */ /* 0x040fe20000000000 */
[----:B-1----:R-:W-:Y:S01]  /*1370*/  SHF.R.S32.HI R2, RZ, 0x1f, R33 ;  /* 0x0000001fff027819 */ /* 0x002fe20000011421 */
        /* <DEDUP_REMOVED lines=18> */
[----:B------:R-:W-:Y:S01]  /*14a0*/  SHF.R.S32.HI R2, RZ, 0x1f, R12 ;  /* 0x0000001fff027819 */ /* 0x000fe2000001140c */
[C---:B------:R-:W-:Y:S01]  /*14b0*/  IMAD.IADD R2, R16.reuse, 0x1, R9 ;  /* 0x0000000110027824 */ /* 0x040fe200078e0209 */
[----:B------:R-:W-:Y:S02]  /*14c0*/  IADD3 R3, R16, R7, RZ ;  /* 0x0000000710037210 */ /* 0x000fe40007ffe0ff */
[----:B------:R-:W-:Y:S01]  /*14d0*/  SHF.R.S32.HI R0, RZ, 0x1f, R10 ;  /* 0x0000001fff007819 */ /* 0x000fe2000001140a */
[----:B------:R-:W-:Y:S01]  /*14e0*/  IMAD R0, R8, 0x8, R11 ;  /* 0x0000000808007824 */ /* 0x000fe200078e020b */
[----:B------:R-:W-:Y:S01]  /*14f0*/  SHF.R.S32.HI R4, RZ, 0x1, R4 ;  /* 0x00000001ff047819 */ /* 0x000fe20000011404 */
[----:B------:R0:W-:Y:S04]  /*1500*/  STL [R1+0x68], R3 ;  /* 0x0000680301007387 */ /* 0x0001e80000100800 */
[----:B------:R0:W-:Y:S01]  /*1510*/  STL [R1+0x64], R2 ;  /* 0x0000640201007387 */ /* 0x0001e20000100800 */
[----:B------:R-:W-:-:S03]  /*1520*/  IMAD.SHL.U32 R4, R4, 0x80, RZ ;  /* 0x0000008004047824 */ /* 0x000fc600078e00ff */
[----:B------:R0:W-:Y:S02]  /*1530*/  STL [R1+0x14], R0 ;  /* 0x0000140001007387 */ /* 0x0001e40000100800 */
[----:B------:R-:W-:-:S07]  /*1540*/  LOP3.LUT R233, R4, 0x180, RZ, 0xc0, !PT ;  /* 0x0000018004e97812 */ /* 0x000fce00078ec0ff */
.L_x_5688:
[----:B0123--:R-:W0:Y:S02]  /*1550*/  LDC.64 R2, c[0x0][0xc88] ;  /* 0x00032200ff027b82 */ /* 0x00fe240000000a00 */
[----:B0-----:R-:W-:-:S05]  /*1560*/  IMAD.WIDE R2, R43, 0x4, R2 ;  /* 0x000000042b027825 */ /* 0x001fca00078e0202 */
[----:B------:R-:W2:Y:S01]  /*1570*/  LDG.E R28, desc[UR54][R2.64] ;  /* 0x00000036021c7981 */ /* 0x000ea2000c1e1900 */
        /* <DEDUP_REMOVED lines=38> */
[----:B------:R-:W-:Y:S01]  /*17e0*/  IMAD.U32 R2, RZ, RZ, UR5 ;  /* 0x00000005ff027e24 */ /* 0x000fe2000f8e00ff */
[----:B------:R-:W-:Y:S01]  /*17f0*/  MOV R25, UR4 ;  /* 0x0000000400197c02 */ /* 0x000fe20008000f00 */
[----:B--2---:R1:W-:Y:S01]  /*1800*/  STL [R1], R0 ;  /* 0x0000000001007387 */ /* 0x0043e20000100800 */
        /* <DEDUP_REMOVED lines=11> */
[----:B------:R0:W-:Y:S02]  /*18c0*/  STL [R1], R14 ;  /* 0x0000000e01007387 */ /* 0x0001e40000100800 */
.L_x_5473:
        /* <DEDUP_REMOVED lines=14> */
.L_x_5474:
[----:B------:R-:W-:Y:S05]  /*19b0*/  @!P0 BRA `(.L_x_5475) ;  /* 0x00000000000c8947 */ /* 0x000fea0003800000 */
[----:B------:R-:W2:Y:S04]  /*19c0*/  LDG.E R0, desc[UR54][R8.64] ;  /* 0x0000003608007981 */ /* 0x000ea8000c1e1900 */
[----:B------:R-:W2:Y:S02]  /*19d0*/  LDG.E R25, desc[UR54][R8.64+0x4] ;  /* 0x0000043608197981 */ /* 0x000ea4000c1e1900 */
[----:B--2---:R-:W-:-:S07]  /*19e0*/  IMAD.IADD R25, R25, 0x1, -R0 ;  /* 0x0000000119197824 */ /* 0x004fce00078e0a00 */
.L_x_5475:
[----:B------:R-:W-:Y:S01]  /*19f0*/  ULDC.64 UR4, c[0x0][0xa10] ;  /* 0x0002840000047ab9 */ /* 0x000fe20000000a00 */
[----:B------:R-:W2:Y:S01]  /*1a00*/  LDC R8, c[0x0][0x448] ;  /* 0x00011200ff087b82 */ /* 0x000ea20000000800 */
[----:B------:R-:W-:-:S04]  /*1a10*/  ISETP.NE.U32.AND P0, PT, RZ, UR4, PT ;  /* 0x00000004ff007c0c */ /* 0x000fc8000bf05070 */
[----:B------:R-:W-:Y:S01]  /*1a20*/  ISETP.NE.AND.EX P0, PT, RZ, UR5, PT, P0 ;  /* 0x00000005ff007c0c */ /* 0x000fe2000bf05300 */
[----:B------:R-:W-:-:S12]  /*1a30*/  ULDC.64 UR4, c[0x0][0xa30] ;  /* 0x00028c0000047ab9 */ /* 0x000fd80000000a00 */
[----:B-1----:R-:W1:Y:S02]  /*1a40*/  @P0 LDC.64 R4, c[0x0][0xa10] ;  /* 0x00028400ff040b82 */ /* 0x002e640000000a00 */
[----:B-1----:R-:W-:-:S05]  /*1a50*/  @P0 IMAD.WIDE R4, R28, 0x4, R4 ;  /* 0x000000041c040825 */ /* 0x002fca00078e0204 */
[----:B------:R-:W3:Y:S04]  /*1a60*/  @P0 LDG.E R0, desc[UR54][R4.64] ;  /* 0x0000003604000981 */ /* 0x000ee8000c1e1900 */
[----:B------:R1:W3:Y:S01]  /*1a70*/  @P0 LDG.E R3, desc[UR54][R4.64+0x4] ;  /* 0x0000043604030981 */ /* 0x0002e2000c1e1900 */
[----:B------:R-:W-:Y:S01]  /*1a80*/  ISETP.NE.U32.AND P1, PT, RZ, UR4, PT ;  /* 0x00000004ff007c0c */ /* 0x000fe2000bf25070 */
[----:B-----5:R-:W-:-:S03]  /*1a90*/  IMAD.MOV.U32 R146, RZ, RZ, R25 ;  /* 0x000000ffff927224 */ /* 0x020fc600078e0019 */
[----:B------:R-:W-:-:S13]  /*1aa0*/  ISETP.NE.AND.EX P1, PT, RZ, UR5, PT, P1 ;  /* 0x00000005ff007c0c */ /* 0x000fda000bf25310 */
[----:B------:R-:W-:-:S04]  /*1ab0*/  @P1 IADD3 R6, P2, R30, UR4, RZ ;  /* 0x000000041e061c10 */ /* 0x000fc8000ff5e0ff */
[----:B------:R-:W-:-:S05]  /*1ac0*/  @P1 IADD3.X R7, R29, UR5, RZ, P2, !PT ;  /* 0x000000051d071c10 */ /* 0x000fca00097fe4ff */
[----:B------:R4:W5:Y:S01]  /*1ad0*/  @P1 LDG.E R146, desc[UR54][R6.64] ;  /* 0x0000003606921981 */ /* 0x000962000c1e1900 */
[----:B--2---:R-:W-:Y:S01]  /*1ae0*/  ISETP.NE.AND P1, PT, R8, 0x1, PT ;  /* 0x000000010800780c */ /* 0x004fe20003f25270 */
[----:B------:R-:W-:Y:S01]  /*1af0*/  IMAD.SHL.U32 R236, R41, 0x80, RZ ;  /* 0x0000008029ec7824 */ /* 0x000fe200078e00ff */
[----:B------:R-:W-:Y:S01]  /*1b00*/  BSSY B0, `(.L_x_5476) ;  /* 0x0000038000007945 */ /* 0x000fe20003800000 */
[----:B------:R-:W-:Y:S02]  /*1b10*/  IMAD.IADD R13, R25, 0x1, -R10 ;  /* 0x00000001190d7824 */ /* 0x000fe400078e0a0a */
[----:B-1----:R-:W-:Y:S01]  /*1b20*/  VIADD R4, R236, 0x7f ;  /* 0x0000007fec047836 */ /* 0x002fe20000000000 */
[----:B----4-:R-:W-:-:S07]  /*1b30*/  SHF.R.U32.HI R6, RZ, 0x10, R11 ;  /* 0x00000010ff067819 */ /* 0x010fce000001160b */
[----:B------:R-:W1:Y:S08]  /*1b40*/  @P1 LDC R9, c[0x0][0x44c] ;  /* 0x00011300ff091b82 */ /* 0x000e700000000800 */
[----:B------:R-:W2:Y:S01]  /*1b50*/  @P1 LDC R5, c[0x0][0x450] ;  /* 0x00011400ff051b82 */ /* 0x000ea20000000800 */
[----:B---3--:R-:W-:Y:S02]  /*1b60*/  @P0 IMAD.IADD R2, R3, 0x1, -R0 ;  /* 0x0000000103020824 */ /* 0x008fe400078e0a00 */
[----:B-1----:R-:W-:-:S04]  /*1b70*/  @P1 IMAD.HI.U32 R0, R4, R9, RZ ;  /* 0x0000000904001227 */ /* 0x002fc800078e00ff */
[----:B------:R-:W-:Y:S01]  /*1b80*/  IMAD.IADD R12, R13, 0x1, R2 ;  /* 0x000000010d0c7824 */ /* 0x000fe200078e0202 */
[----:B--2---:R-:W-:-:S04]  /*1b90*/  @P1 SHF.R.U32.HI R4, RZ, R5, R0 ;  /* 0x00000005ff041219 */ /* 0x004fc80000011600 */
[C---:B------:R-:W-:Y:S01]  /*1ba0*/  IADD3 R159, R12.reuse, 0xa0, -R14 ;  /* 0x000000a00c9f7810 */ /* 0x040fe20007ffe80e */
[----:B------:R1:W-:Y:S01]  /*1bb0*/  STL [R1+0x4], R12 ;  /* 0x0000040c01007387 */ /* 0x0003e20000100800 */
[----:B------:R-:W-:-:S03]  /*1bc0*/  IADD3 R0, R12, 0x9f, RZ ;  /* 0x0000009f0c007810 */ /* 0x000fc60007ffe0ff */
[----:B------:R-:W-:Y:S02]  /*1bd0*/  IMAD.IADD R4, R159, 0x1, R4 ;  /* 0x000000019f047824 */ /* 0x000fe400078e0204 */
[----:B------:R-:W-:-:S04]  /*1be0*/  IMAD.HI R0, R0, 0x66666667, RZ ;  /* 0x6666666700007827 */ /* 0x000fc800078e02ff */
[----:B------:R-:W-:Y:S01]  /*1bf0*/  IMAD.HI R4, R4, 0x66666667, RZ ;  /* 0x6666666704047827 */ /* 0x000fe200078e02ff */
[----:B------:R-:W-:Y:S02]  /*1c00*/  SHF.R.U32.HI R3, RZ, 0x1f, R0 ;  /* 0x0000001fff037819 */ /* 0x000fe40000011600 */
[----:B-1----:R-:W-:Y:S02]  /*1c10*/  LOP3.LUT R12, R11, 0xff, RZ, 0xc0, !PT ;  /* 0x000000ff0b0c7812 */ /* 0x002fe400078ec0ff */
[----:B------:R-:W-:Y:S02]  /*1c20*/  SHF.R.U32.HI R5, RZ, 0x1f, R4 ;  /* 0x0000001fff057819 */ /* 0x000fe40000011604 */
[----:B------:R-:W-:Y:S01]  /*1c30*/  LEA.HI.SX32 R160, R0, R3, 0x1a ;  /* 0x0000000300a07211 */ /* 0x000fe200078fd2ff */
[----:B------:R1:W-:Y:S01]  /*1c40*/  STL [R1+0x34], R12 ;  /* 0x0000340c01007387 */ /* 0x0003e20000100800 */
[----:B------:R-:W-:Y:S01]  /*1c50*/  LEA.HI.SX32 R5, R4, R5, 0x1a ;  /* 0x0000000504057211 */ /* 0x000fe200078fd2ff */
[----:B------:R-:W-:-:S02]  /*1c60*/  IMAD.MOV.U32 R0, RZ, RZ, RZ ;  /* 0x000000ffff007224 */ /* 0x000fc400078e00ff */
[----:B------:R1:W-:Y:S01]  /*1c70*/  STL [R1+0x1c], R6 ;  /* 0x00001c0601007387 */ /* 0x0003e20000100800 */
[----:B------:R-:W-:-:S04]  /*1c80*/  VIMNMX R9, R160, R5, PT ;  /* 0x00000005a0097248 */ /* 0x000fc80003fe0100 */
[----:B------:R-:W-:-:S13]  /*1c90*/  ISETP.GE.AND P0, PT, R9, 0x1, PT ;  /* 0x000000010900780c */ /* 0x000fda0003f06270 */
[----:B-1----:R-:W-:Y:S05]  /*1ca0*/  @!P0 BRA `(.L_x_5477) ;  /* 0x0000000000748947 */ /* 0x002fea0003800000 */
[----:B------:R-:W-:Y:S01]  /*1cb0*/  ISETP.NE.AND P0, PT, R6, RZ, PT ;  /* 0x000000ff0600720c */ /* 0x000fe20003f05270 */
[----:B------:R-:W-:-:S03]  /*1cc0*/  ULDC UR4, c[0x0][0x9f0] ;  /* 0x00027c0000047ab9 */ /* 0x000fc60000000800 */
[----:B------:R-:W-:-:S04]  /*1cd0*/  SEL R10, R6, UR4, P0 ;  /* 0x00000004060a7c07 */ /* 0x000fc80008000000 */
[-C--:B------:R-:W-:Y:S02]  /*1ce0*/  IABS R6, R10.reuse ;  /* 0x0000000a00067213 */ /* 0x080fe40000000000 */
[----:B------:R-:W-:Y:S02]  /*1cf0*/  IADD3 R0, R10, -0x1, R9 ;  /* 0xffffffff0a007810 */ /* 0x000fe40007ffe009 */
[----:B------:R-:W1:Y:S01]  /*1d00*/  I2F.RP R3, R6 ;  /* 0x0000000600037306 */ /* 0x000e620000209400 */
[----:B------:R-:W-:Y:S02]  /*1d10*/  IABS R11, R10 ;  /* 0x0000000a000b7213 */ /* 0x000fe40000000000 */
[----:B------:R-:W-:Y:S02]  /*1d20*/  IABS R8, R0 ;  /* 0x0000000000087213 */ /* 0x000fe40000000000 */
[----:B------:R-:W-:-:S04]  /*1d30*/  LOP3.LUT R0, R0, R10, RZ, 0x3c, !PT ;  /* 0x0000000a00007212 */ /* 0x000fc800078e3cff */
[----:B------:R-:W-:Y:S01]  /*1d40*/  ISETP.GE.AND P2, PT, R0, RZ, PT ;  /* 0x000000ff0000720c */ /* 0x000fe20003f46270 */
[----:B-1----:R-:W1:Y:S02]  /*1d50*/  MUFU.RCP R3, R3 ;  /* 0x0000000300037308 */ /* 0x002e640000001000 */
[----:B-1----:R-:W-:Y:S02]  /*1d60*/  VIADD R4, R3, 0xffffffe ;  /* 0x0ffffffe03047836 */ /* 0x002fe40000000000 */
[----:B------:R-:W-:-:S04]  /*1d70*/  IMAD.MOV R3, RZ, RZ, -R11 ;  /* 0x000000ffff037224 */ /* 0x000fc800078e0a0b */
[----:B------:R1:W2:Y:S02]  /*1d80*/  F2I.FTZ.U32.TRUNC.NTZ R5, R4 ;  /* 0x0000000400057305 */ /* 0x0002a4000021f000 */
[----:B-1----:R-:W-:Y:S02]  /*1d90*/  IMAD.MOV.U32 R4, RZ, RZ, RZ ;  /* 0x000000ffff047224 */ /* 0x002fe400078e00ff */
[----:B--2---:R-:W-:-:S04]  /*1da0*/  IMAD.MOV R7, RZ, RZ, -R5 ;  /* 0x000000ffff077224 */ /* 0x004fc800078e0a05 */
        /* <DEDUP_REMOVED lines=9> */
[----:B------:R-:W-:-:S05]  /*1e40*/  @P0 IADD3 R5, R5, 0x1, RZ ;  /* 0x0000000105050810 */ /* 0x000fca0007ffe0ff */
[----:B------:R-:W-:-:S04]  /*1e50*/  IMAD.MOV.U32 R0, RZ, RZ, R5 ;  /* 0x000000ffff007224 */ /* 0x000fc800078e0005 */
[----:B------:R-:W-:Y:S01]  /*1e60*/  @!P2 IMAD.MOV R0, RZ, RZ, -R0 ;  /* 0x000000ffff00a224 */ /* 0x000fe200078e0a00 */
[----:B------:R-:W-:-:S07]  /*1e70*/  @!P1 LOP3.LUT R0, RZ, R10, RZ, 0x33, !PT ;  /* 0x0000000aff009212 */ /* 0x000fce00078e33ff */
.L_x_5477:
[----:B------:R-:W-:Y:S05]  /*1e80*/  BSYNC B0 ;  /* 0x0000000000007941 */ /* 0x000fea0003800000 */
.L_x_5476:
        /* <DEDUP_REMOVED lines=25> */
[----:B0-----:R0:W1:Y:S01]  /*2020*/  LDC.64 R14, c[0x4][R0] ;  /* 0x01000000000e7b82 */ /* 0x0010620000000a00 */
[----:B------:R-:W-:Y:S01]  /*2030*/  IMAD.U32 R5, RZ, RZ, UR5 ;  /* 0x00000005ff057e24 */ /* 0x000fe2000f8e00ff */
[----:B------:R-:W-:Y:S01]  /*2040*/  ULDC.64 UR4, c[0x4][0x1d0] ;  /* 0x0100740000047ab9 */ /* 0x000fe20000000a00 */
[----:B------:R-:W-:Y:S01]  /*2050*/  IMAD.U32 R10, RZ, RZ, UR6 ;  /* 0x00000006ff0a7e24 */ /* 0x000fe2000f8e00ff */
[----:B------:R-:W-:Y:S01]  /*2060*/  MOV R7, UR5 ;  /* 0x0000000500077c02 */ /* 0x000fe20008000f00 */
[----:B------:R-:W-:Y:S02]  /*2070*/  IMAD.U32 R6, RZ, RZ, UR4 ;  /* 0x00000004ff067e24 */ /* 0x000fe4000f8e00ff */
[----:B------:R-:W-:-:S02]  /*2080*/  IMAD.U32 R11, RZ, RZ, UR7 ;  /* 0x00000007ff0b7e24 */ /* 0x000fc4000f8e00ff */
[----:B------:R-:W-:Y:S02]  /*2090*/  IMAD.MOV.U32 R8, RZ, RZ, 0x70 ;  /* 0x00000070ff087424 */ /* 0x000fe400078e00ff */
[----:B------:R-:W-:Y:S02]  /*20a0*/  IMAD.MOV.U32 R12, RZ, RZ, 0x1 ;  /* 0x00000001ff0c7424 */ /* 0x000fe400078e00ff */
[----:B0-----:R-:W-:-:S07]  /*20b0*/  IMAD.MOV.U32 R13, RZ, RZ, RZ ;  /* 0x000000ffff0d7224 */ /* 0x001fce00078e00ff */
[----:B------:R-:W-:-:S07]  /*20c0*/  LEPC R20, `(.L_x_5480) ;  /* 0x000000001014794e */ /* 0x000fce0000000000 */
[----:B-1---5:R-:W-:Y:S05]  /*20d0*/  CALL.ABS.NOINC R14 ;  /* 0x000000000e007343 */ /* 0x022fea0003c00000 */
.L_x_5480:
[----:B------:R-:W-:Y:S05]  /*20e0*/  BSYNC B6 ;  /* 0x0000000000067941 */ /* 0x000fea0003800000 */
.L_x_5479:
        /* <DEDUP_REMOVED lines=9> */
[----:B------:R-:W-:Y:S01]  /*2180*/  MOV R5, UR5 ;  /* 0x0000000500057c02 */ /* 0x000fe20008000f00 */
        /* <DEDUP_REMOVED lines=10> */
.L_x_5482:
[----:B------:R-:W-:Y:S05]  /*2230*/  BSYNC B6 ;  /* 0x0000000000067941 */ /* 0x000fea0003800000 */
.L_x_5481:
[----:B------:R-:W-:Y:S01]  /*2240*/  ULDC.64 UR4, c[0x0][0x9f8] ;  /* 0x00027e0000047ab9 */ /* 0x000fe20000000a00 */
[----:B------:R-:W-:Y:S01]  /*2250*/  MOV R0, R28 ;  /* 0x0000001c00007202 */ /* 0x000fe20000000f00 */
[----:B0-----:R-:W2:Y:S01]  /*2260*/  LDL.LU R14, [R1+0x8] ;  /* 0x00000800010e7983 */ /* 0x001ea20000300800 */
[----:B------:R-:W-:Y:S01]  /*2270*/  ISETP.NE.U32.AND P0, PT, RZ, UR4, PT ;  /* 0x00000004ff007c0c */ /* 0x000fe2000bf05070 */
[----:B------:R-:W0:Y:S03]  /*2280*/  LDC.64 R114, c[0x0][0x300] ;  /* 0x0000c000ff727b82 */ /* 0x000e260000000a00 */
[----:B------:R-:W-:Y:S01]  /*2290*/  ISETP.NE.AND.EX P0, PT, RZ, UR5, PT, P0 ;  /* 0x00000005ff007c0c */ /* 0x000fe2000bf05300 */
[----:B------:R-:W1:Y:S01]  /*22a0*/  S2R R20, SR_TID.X ;  /* 0x0000000000147919 */ /* 0x000e620000002100 */
[----:B------:R-:W-:Y:S01]  /*22b0*/  IMAD.IADD R123, R26, 0x1, R25 ;  /* 0x000000011a7b7824 */ /* 0x000fe200078e0219 */
[----:B------:R-:W-:-:S02]  /*22c0*/  SHF.R.S32.HI R19, RZ, 0x1f, R18 ;  /* 0x0000001fff137819 */ /* 0x000fc40000011412 */
[----:B------:R-:W3:Y:S08]  /*22d0*/  LDC.64 R108, c[0x0][0x3f8] ;  /* 0x0000fe00ff6c7b82 */ /* 0x000ef00000000a00 */
[----:B------:R-:W-:Y:S01]  /*22e0*/  @P0 IADD3 R4, P1, R30, UR4, RZ ;  /* 0x000000041e040c10 */ /* 0x000fe2000ff3e0ff */
[----:B------:R-:W4:Y:S03]  /*22f0*/  LDC.64 R102, c[0x0][0x408] ;  /* 0x00010200ff667b82 */ /* 0x000f260000000a00 */
[----:B------:R-:W-:Y:S01]  /*2300*/  @P0 IADD3.X R5, R29, UR5, RZ, P1, !PT ;  /* 0x000000051d050c10 */ /* 0x000fe20008ffe4ff */
[----:B------:R-:W-:-:S04]  /*2310*/  ULDC.64 UR4, c[0x0][0xa08] ;  /* 0x0002820000047ab9 */ /* 0x000fc80000000a00 */
[----:B------:R1:W2:Y:S01]  /*2320*/  @P0 LDG.E R0, desc[UR54][R4.64] ;  /* 0x0000003604000981 */ /* 0x0002a2000c1e1900 */
[----:B------:R-:W-:Y:S01]  /*2330*/  SHF.R.S32.HI R15, RZ, 0x1f, R123 ;  /* 0x0000001fff0f7819 */ /* 0x000fe2000001147b */
[-C--:B0-----:R-:W-:Y:S01]  /*2340*/  IMAD.WIDE.U32 R6, R123, R114.reuse, RZ ;  /* 0x000000727b067225 */ /* 0x081fe200078e00ff */
[----:B------:R-:W-:Y:S01]  /*2350*/  SHF.R.S32.HI R31, RZ, 0x1f, R220 ;  /* 0x0000001fff1f7819 */ /* 0x000fe200000114dc */
[----:B------:R-:W0:Y:S02]  /*2360*/  LDC R121, c[0x0][0x3f4] ;  /* 0x0000fd00ff797b82 */ /* 0x000e240000000800 */
[----:B------:R-:W-:Y:S01]  /*2370*/  IMAD R8, R15, R114, RZ ;  /* 0x000000720f087224 */ /* 0x000fe200078e02ff */
[----:B------:R-:W-:-:S03]  /*2380*/  ISETP.NE.U32.AND P0, PT, RZ, UR4, PT ;  /* 0x00000004ff007c0c */ /* 0x000fc6000bf05070 */
[----:B------:R-:W-:Y:S02]  /*2390*/  IMAD R3, R123, R115, R8 ;  /* 0x000000737b037224 */ /* 0x000fe400078e0208 */
[----:B-1----:R-:W-:Y:S01]  /*23a0*/  VIADD R9, R20, 0xffffff80 ;  /* 0xffffff8014097836 */ /* 0x002fe20000000000 */
[----:B------:R-:W-:Y:S01]  /*23b0*/  SHF.R.U32.HI R32, RZ, 0x7, R20 ;  /* 0x00000007ff207819 */ /* 0x000fe20000011614 */
[----:B------:R-:W-:Y:S01]  /*23c0*/  IMAD.IADD R7, R7, 0x1, R3 ;  /* 0x0000000107077824 */ /* 0x000fe200078e0203 */
[----:B------:R-:W-:Y:S01]  /*23d0*/  ISETP.NE.AND.EX P0, PT, RZ, UR5, PT, P0 ;  /* 0x00000005ff007c0c */ /* 0x000fe2000bf05300 */
[----:B------:R-:W-:Y:S01]  /*23e0*/  ULDC.64 UR4, c[0x0][0x308] ;  /* 0x0000c20000047ab9 */ /* 0x000fe20000000a00 */
[----:B------:R-:W-:Y:S01]  /*23f0*/  SHF.R.S32.HI R8, RZ, 0x1f, R9 ;  /* 0x0000001fff087819 */ /* 0x000fe20000011409 */
[C---:B------:R-:W-:Y:S01]  /*2400*/  IMAD.WIDE.U32 R4, R27.reuse, UR4, R6 ;  /* 0x000000041b047c25 */ /* 0x040fe2000f8e0006 */
[----:B------:R-:W-:Y:S02]  /*2410*/  ISETP.NE.AND P6, PT, R32, 0x1, PT ;  /* 0x000000012000780c */ /* 0x000fe40003fc5270 */
[----:B------:R-:W-:Y:S01]  /*2420*/  LEA.HI R8, R8, R9, RZ, 0x2 ;  /* 0x0000000908087211 */ /* 0x000fe200078f10ff */
[----:B------:R-:W-:Y:S01]  /*2430*/  IMAD R5, R27, UR5, R5 ;  /* 0x000000051b057c24 */ /* 0x000fe2000f8e0205 */
[----:B------:R-:W-:-:S02]  /*2440*/  ULDC.64 UR4, c[0x0][0x310] ;  /* 0x0000c40000047ab9 */ /* 0x000fc40000000a00 */
[--C-:B------:R-:W-:Y:S02]  /*2450*/  SHF.R.S32.HI R127, RZ, 0x2, R8.reuse ;  /* 0x00000002ff7f7819 */ /* 0x100fe40000011408 */
[----:B------:R-:W-:-:S04]  /*2460*/  SHF.R.S32.HI R8, RZ, 0x1f, R8 ;  /* 0x0000001fff087819 */ /* 0x000fc80000011408 */
[----:B------:R-:W-:-:S04]  /*2470*/  LEA.HI R8, R8, R127, RZ, 0x2 ;  /* 0x0000007f08087211 */ /* 0x000fc800078f10ff */
[----:B------:R-:W-:-:S05]  /*2480*/  LOP3.LUT R8, R8, 0xfffffffc, RZ, 0xc0, !PT ;  /* 0xfffffffc08087812 */ /* 0x000fca00078ec0ff */
[----:B------:R-:W-:Y:S02]  /*2490*/  IMAD.IADD R127, R127, 0x1, -R8 ;  /* 0x000000017f7f7824 */ /* 0x000fe400078e0a08 */
[-C--:B---3--:R-:W-:Y:S02]  /*24a0*/  IMAD R10, R31, R108.reuse, RZ ;  /* 0x0000006c1f0a7224 */ /* 0x088fe400078e02ff */
[----:B------:R-:W-:Y:S02]  /*24b0*/  VIADD R8, R18, 0x80 ;  /* 0x0000008012087836 */ /* 0x000fe40000000000 */
[C---:B------:R-:W-:Y:S01]  /*24c0*/  IMAD R13, R220.reuse, R109, R10 ;  /* 0x0000006ddc0d7224 */ /* 0x040fe200078e020a */
[----:B------:R-:W-:Y:S01]  /*24d0*/  SHF.R.S32.HI R23, RZ, 0x1f, R22 ;  /* 0x0000001fff177819 */ /* 0x000fe20000011416 */
[----:B------:R-:W-:-:S04]  /*24e0*/  IMAD.WIDE.U32 R110, R220, R108, R18 ;  /* 0x0000006cdc6e7225 */ /* 0x000fc800078e0012 */
[----:B------:R-:W-:-:S04]  /*24f0*/  IMAD.WIDE.U32 R112, R220, R108, R22 ;  /* 0x0000006cdc707225 */ /* 0x000fc800078e0016 */
[----:B------:R-:W-:Y:S02]  /*2500*/  IMAD.IADD R113, R113, 0x1, R13 ;  /* 0x0000000171717824 */ /* 0x000fe400078e020d */
[----:B------:R-:W-:Y:S02]  /*2510*/  IMAD.IADD R111, R13, 0x1, R111 ;  /* 0x000000010d6f7824 */ /* 0x000fe400078e026f */
[----:B----4-:R-:W-:-:S04]  /*2520*/  IMAD.WIDE.U32 R106, R220, R102, R22 ;  /* 0x00000066dc6a7225 */ /* 0x010fc800078e0016 */
[----:B------:R-:W-:Y:S01]  /*2530*/  IMAD.WIDE.U32 R104, R220, R102, R18 ;  /* 0x00000066dc687225 */ /* 0x000fe200078e0012 */
[----:B------:R-:W-:-:S03]  /*2540*/  SHF.L.U64.HI R131, R114, 0x7, R115 ;  /* 0x0000000772837819 */ /* 0x000fc60000010273 */
[----:B------:R-:W-:Y:S01]  /*2550*/  VIADD R33, R220, 0x80 ;  /* 0x00000080dc217836 */ /* 0x000fe20000000000 */
[----:B------:R-:W-:Y:S01]  /*2560*/  SHF.L.U32 R133, R114, 0x7, RZ ;  /* 0x0000000772857819 */ /* 0x000fe200000006ff */
[----:B------:R-:W-:Y:S02]  /*2570*/  IMAD R25, R115, 0xa0, RZ ;  /* 0x000000a073197824 */ /* 0x000fe400078e02ff */
[----:B-----5:R-:W-:Y:S01]  /*2580*/  IMAD.WIDE.U32 R112, R146, R108, R112 ;  /* 0x0000006c92707225 */ /* 0x020fe200078e0070 */
[----:B------:R-:W-:-:S03]  /*2590*/  SHF.R.S32.HI R147, RZ, 0x1f, R33 ;  /* 0x0000001fff937819 */ /* 0x000fc60000011421 */
[----:B------:R-:W-:-:S04]  /*25a0*/  IMAD.WIDE.U32 R110, R146, R108, R110 ;  /* 0x0000006c926e7225 */ /* 0x000fc800078e006e */
[----:B------:R-:W-:Y:S02]  /*25b0*/  IMAD R129, R109, 0xa0, RZ ;  /* 0x000000a06d817824 */ /* 0x000fe400078e02ff */
[----:B------:R-:W-:Y:S01]  /*25c0*/  VIADD R153, R32, 0x8 ;  /* 0x0000000820997836 */ /* 0x000fe20000000000 */
[----:B--2---:R-:W-:-:S04]  /*25d0*/  SHF.R.S32.HI R3, RZ, 0x1f, R0 ;  /* 0x0000001fff037819 */ /* 0x004fc80000011400 */
[----:B------:R-:W-:Y:S02]  /*25e0*/  SEL R12, R3, RZ, !P0 ;  /* 0x000000ff030c7207 */ /* 0x000fe40004000000 */
[----:B------:R-:W-:-:S03]  /*25f0*/  SEL R21, R0, RZ, !P0 ;  /* 0x000000ff00157207 */ /* 0x000fc60004000000 */
[----:B------:R-:W-:Y:S02]  /*2600*/  IMAD R0, R12, UR4, RZ ;  /* 0x000000040c007c24 */ /* 0x000fe4000f8e02ff */
[----:B------:R-:W-:-:S04]  /*2610*/  IMAD.WIDE.U32 R118, R21, UR4, R4 ;  /* 0x0000000415767c25 */ /* 0x000fc8000f8e0004 */
[----:B------:R-:W-:Y:S01]  /*2620*/  IMAD R9, R21, UR5, R0 ;  /* 0x0000000515097c24 */ /* 0x000fe2000f8e0200 */
[----:B------:R-:W-:Y:S05]  /*2630*/  @!P6 WARPSYNC.ALL ;  /* 0x000000000000e948 */ /* 0x000fea0003800000 */
[----:B------:R-:W-:Y:S01]  /*2640*/  VIADD R0, R18, 0x20 ;  /* 0x0000002012007836 */ /* 0x000fe20000000000 */
[----:B------:R-:W-:Y:S01]  /*2650*/  ULDC.64 UR4, c[0x0][0x330] ;  /* 0x0000cc0000047ab9 */ /* 0x000fe20000000a00 */
[----:B------:R-:W-:Y:S01]  /*2660*/  IMAD R3, R31, R114, RZ ;  /* 0x000000721f037224 */ /* 0x000fe200078e02ff */
[----:B------:R-:W-:Y:S01]  /*2670*/  LOP3.LUT R14, R14, 0xfffffffb, RZ, 0xc0, !PT ;  /* 0xfffffffb0e0e7812 */ /* 0x000fe200078ec0ff */
[----:B------:R-:W-:Y:S01]  /*2680*/  IMAD.WIDE.U32 R116, R27, UR4, R18 ;  /* 0x000000041b747c25 */ /* 0x000fe2000f8e0012 */
[----:B------:R-:W-:Y:S01]  /*2690*/  ULDC UR4, c[0x0][0x2f4] ;  /* 0x0000bd0000047ab9 */ /* 0x000fe20000000800 */
[----:B------:R-:W-:Y:S01]  /*26a0*/  ULDC.64 UR6, c[0x0][0x338] ;  /* 0x0000ce0000067ab9 */ /* 0x000fe20000000a00 */
[----:B------:R-:W-:Y:S01]  /*26b0*/  @!P6 BAR.SYNC.DEFER_BLOCKING 0x9, 0x100 ;  /* 0x024400000000eb1d */ /* 0x000fe20000010000 */
[----:B------:R-:W-:-:S02]  /*26c0*/  ISETP.GE.AND P1, PT, R0, UR4, PT ;  /* 0x0000000400007c0c */ /* 0x000fc4000bf26270 */
[----:B------:R-:W-:Y:S02]  /*26d0*/  ISETP.GE.AND P0, PT, R18, UR4, PT ;  /* 0x0000000412007c0c */ /* 0x000fe4000bf06270 */
[----:B------:R-:W-:Y:S02]  /*26e0*/  SEL R7, RZ, 0xffffffff, P1 ;  /* 0xffffffffff077807 */ /* 0x000fe40000800000 */
[----:B------:R-:W-:Y:S01]  /*26f0*/  SEL R6, RZ, 0x1, P0 ;  /* 0x00000001ff067807 */ /* 0x000fe20000000000 */
[----:B------:R-:W-:Y:S01]  /*2700*/  IMAD.WIDE.U32 R4, R220, R114, R18 ;  /* 0x00000072dc047225 */ /* 0x000fe200078e0012 */
[----:B------:R-:W-:-:S03]  /*2710*/  LOP3.LUT P0, RZ, R127, 0x2, RZ, 0xc0, !PT ;  /* 0x000000027fff7812 */ /* 0x000fc6000780c0ff */
[----:B------:R-:W-:Y:S02]  /*2720*/  IMAD.SHL.U32 R7, R7, 0x2, RZ ;  /* 0x0000000207077824 */ /* 0x000fe400078e00ff */
[----:B------:R-:W-:Y:S01]  /*2730*/  IMAD R11, R220, R115, R3 ;  /* 0x00000073dc0b7224 */ /* 0x000fe200078e0203 */
[----:B------:R-:W-:Y:S01]  /*2740*/  IADD3 R3, P1, R118, R4, RZ ;  /* 0x0000000476037210 */ /* 0x000fe20007f3e0ff */
[----:B------:R-:W-:Y:S01]  /*2750*/  IMAD.IADD R4, R119, 0x1, R9 ;  /* 0x0000000177047824 */ /* 0x000fe200078e0209 */
[----:B------:R-:W-:Y:S01]  /*2760*/  LOP3.LUT R9, R7, 0x2, R6, 0xe2, !PT ;  /* 0x0000000207097812 */ /* 0x000fe200078ee206 */
[C---:B------:R-:W-:Y:S01]  /*2770*/  VIADD R7, R18.reuse, 0x60 ;  /* 0x0000006012077836 */ /* 0x040fe20000000000 */
[----:B------:R-:W-:Y:S02]  /*2780*/  IADD3 R6, R18, 0x40, RZ ;  /* 0x0000004012067810 */ /* 0x000fe40007ffe0ff */
[----:B------:R-:W-:Y:S02]  /*2790*/  IADD3.X R5, R4, R5, R11, P1, !PT ;  /* 0x0000000504057210 */ /* 0x000fe40000ffe40b */
[----:B------:R-:W-:-:S02]  /*27a0*/  @P0 LOP3.LUT R14, R14, 0x4, RZ, 0xfc, !PT ;  /* 0x000000040e0e0812 */ /* 0x000fc400078efcff */
[----:B------:R-:W-:Y:S02]  /*27b0*/  ISETP.GE.AND P0, PT, R6, UR4, PT ;  /* 0x0000000406007c0c */ /* 0x000fe4000bf06270 */
[----:B------:R-:W-:Y:S02]  /*27c0*/  ISETP.GE.AND P1, PT, R7, UR4, PT ;  /* 0x0000000407007c0c */ /* 0x000fe4000bf26270 */
[----:B------:R-:W-:Y:S02]  /*27d0*/  SEL R10, RZ, 0x4, P0 ;  /* 0x00000004ff0a7807 */ /* 0x000fe40000000000 */
[----:B------:R-:W-:Y:S02]  /*27e0*/  SEL R11, RZ, 0x8, P1 ;  /* 0x00000008ff0b7807 */ /* 0x000fe40000800000 */
[----:B------:R-:W-:Y:S02]  /*27f0*/  ISETP.GE.AND P0, PT, R8, UR4, PT ;  /* 0x0000000408007c0c */ /* 0x000fe4000bf06270 */
[----:B------:R-:W-:-:S02]  /*2800*/  LOP3.LUT R9, R11, R9, R10, 0xfe, !PT ;  /* 0x000000090b097212 */ /* 0x000fc400078efe0a */
[----:B------:R-:W-:Y:S02]  /*2810*/  SEL R10, RZ, 0x10, P0 ;  /* 0x00000010ff0a7807 */ /* 0x000fe40000000000 */
[-C--:B0-----:R-:W-:Y:S02]  /*2820*/  ISETP.GE.AND P0, PT, R18, R121.reuse, PT ;  /* 0x000000791200720c */ /* 0x081fe40003f06270 */
[----:B------:R-:W-:Y:S01]  /*2830*/  LOP3.LUT R36, R9, R10, RZ, 0xfc, !PT ;  /* 0x0000000a09247212 */ /* 0x000fe200078efcff */
[----:B------:R-:W-:Y:S01]  /*2840*/  IMAD R9, R31, R102, RZ ;  /* 0x000000661f097224 */ /* 0x000fe200078e02ff */
[----:B------:R-:W-:Y:S01]  /*2850*/  ISETP.GE.AND P1, PT, R0, R121, PT ;  /* 0x000000790000720c */ /* 0x000fe20003f26270 */
[----:B------:R-:W-:Y:S02]  /*2860*/  IMAD R11, R12, UR6, RZ ;  /* 0x000000060c0b7c24 */ /* 0x000fe4000f8e02ff */
[----:B------:R-:W-:Y:S01]  /*2870*/  IMAD R13, R220, R103, R9 ;  /* 0x00000067dc0d7224 */ /* 0x000fe200078e0209 */
[----:B------:R-:W-:Y:S01]  /*2880*/  SEL R9, R121, RZ, P0 ;  /* 0x000000ff79097207 */ /* 0x000fe20000000000 */
[----:B------:R-:W-:Y:S01]  /*2890*/  IMAD R35, R21, UR7, R11 ;  /* 0x0000000715237c24 */ /* 0x000fe2000f8e020b */
[----:B------:R-:W-:-:S02]  /*28a0*/  ISETP.GE.AND P2, PT, R6, R121, PT ;  /* 0x000000790600720c */ /* 0x000fc40003f46270 */
[----:B------:R-:W-:Y:S01]  /*28b0*/  SEL R11, R121, RZ, P1 ;  /* 0x000000ff790b7207 */ /* 0x000fe20000800000 */
[----:B------:R-:W-:-:S03]  /*28c0*/  IMAD.IADD R9, R18, 0x1, R9 ;  /* 0x0000000112097824 */ /* 0x000fc600078e0209 */
[----:B------:R-:W-:Y:S01]  /*28d0*/  IADD3 R11, R0, R11, RZ ;  /* 0x0000000b000b7210 */ /* 0x000fe20007ffe0ff */
[----:B------:R-:W-:Y:S01]  /*28e0*/  IMAD.IADD R107, R107, 0x1, R13 ;  /* 0x000000016b6b7824 */ /* 0x000fe200078e020d */
[----:B------:R-:W-:Y:S01]  /*28f0*/  LOP3.LUT R14, R14, 0xfffffffe, RZ, 0xc0, !PT ;  /* 0xfffffffe0e0e7812 */ /* 0x000fe200078ec0ff */
[----:B------:R-:W-:Y:S01]  /*2900*/  IMAD.IADD R105, R13, 0x1, R105 ;  /* 0x000000010d697824 */ /* 0x000fe200078e0269 */
[----:B------:R-:W-:Y:S02]  /*2910*/  SHF.R.S32.HI R10, RZ, 0x1f, R9 ;  /* 0x0000001fff0a7819 */ /* 0x000fe40000011409 */
[----:B------:R-:W-:Y:S02]  /*2920*/  SHF.R.S32.HI R12, RZ, 0x1f, R11 ;  /* 0x0000001fff0c7819 */ /* 0x000fe4000001140b */
[----:B------:R-:W-:Y:S02]  /*2930*/  SEL R13, R121, RZ, P2 ;  /* 0x000000ff790d7207 */ /* 0x000fe40001000000 */
[----:B------:R-:W-:-:S02]  /*2940*/  @P2 LOP3.LUT R14, R14, 0x1, RZ, 0xfc, !PT ;  /* 0x000000010e0e2812 */ /* 0x000fc400078efcff */
[CC--:B------:R-:W-:Y:S02]  /*2950*/  LEA.HI R26, R10.reuse, R9.reuse, RZ, 0x4 ;  /* 0x000000090a1a7211 */ /* 0x0c0fe400078f20ff */
[----:B------:R-:W-:Y:S02]  /*2960*/  LEA.HI R10, R10, R9, RZ, 0x6 ;  /* 0x000000090a0a7211 */ /* 0x000fe400078f30ff */
[CC--:B------:R-:W-:Y:S01]  /*2970*/  LEA.HI R28, R12.reuse, R11.reuse, RZ, 0x4 ;  /* 0x0000000b0c1c7211 */ /* 0x0c0fe200078f20ff */
[----:B------:R-:W-:Y:S01]  /*2980*/  IMAD R117, R27, UR5, R117 ;  /* 0x000000051b757c24 */ /* 0x000fe2000f8e0275 */
[----:B------:R-:W-:Y:S01]  /*2990*/  LEA.HI R12, R12, R11, RZ, 0x6 ;  /* 0x0000000b0c0c7211 */ /* 0x000fe200078f30ff */
[----:B------:R-:W-:Y:S01]  /*29a0*/  IMAD.IADD R20, R6, 0x1, R13 ;  /* 0x0000000106147824 */ /* 0x000fe200078e020d */
[----:B------:R0:W-:Y:S01]  /*29b0*/  STL [R1+0x8], R14 ;  /* 0x0000080e01007387 */ /* 0x0001e20000100800 */
[----:B------:R-:W-:Y:S01]  /*29c0*/  SHF.R.S32.HI R11, RZ, 0x6, R10 ;  /* 0x00000006ff0b7819 */ /* 0x000fe2000001140a */
[----:B------:R-:W-:Y:S01]  /*29d0*/  IMAD.WIDE.U32 R116, R21, UR6, R116 ;  /* 0x0000000615747c25 */ /* 0x000fe2000f8e0074 */
[----:B------:R-:W-:-:S02]  /*29e0*/  SHF.R.U32.HI R9, RZ, 0x3, R233 ;  /* 0x00000003ff097819 */ /* 0x000fc400000116e9 */
[----:B------:R-:W-:Y:S02]  /*29f0*/  SHF.R.S32.HI R13, RZ, 0x6, R12 ;  /* 0x00000006ff0d7819 */ /* 0x000fe4000001140c */
[C---:B------:R-:W-:Y:S02]  /*2a00*/  LOP3.LUT R12, R230.reuse, 0x30, R28, 0xf8, !PT ;  /* 0x00000030e60c7812 */ /* 0x040fe400078ef81c */
[----:B0-----:R-:W-:Y:S02]  /*2a10*/  LOP3.LUT R14, R233, 0x30, R26, 0xf8, !PT ;  /* 0x00000030e90e7812 */ /* 0x001fe400078ef81a */
[----:B------:R-:W-:Y:S01]  /*2a20*/  SHF.R.S32.HI R21, RZ, 0x1f, R20 ;  /* 0x0000001fff157819 */ /* 0x000fe20000011414 */
[C---:B------:R-:W-:Y:S01]  /*2a30*/  IMAD R145, R11.reuse, 0x2800, R232 ;  /* 0x000028000b917824 */ /* 0x040fe200078e02e8 */
[----:B------:R-:W-:Y:S01]  /*2a40*/  LOP3.LUT R10, R230, 0x30, R26, 0xf8, !PT ;  /* 0x00000030e60a7812 */ /* 0x000fe200078ef81a */
[----:B------:R-:W-:Y:S01]  /*2a50*/  IMAD R143, R11, 0x2800, R234 ;  /* 0x000028000b8f7824 */ /* 0x000fe200078e02ea */
[----:B------:R-:W-:Y:S01]  /*2a60*/  LOP3.LUT R14, R14, R9, RZ, 0x3c, !PT ;  /* 0x000000090e0e7212 */ /* 0x000fe200078e3cff */
[----:B------:R-:W-:Y:S01]  /*2a70*/  IMAD R144, R13, 0x2800, R232 ;  /* 0x000028000d907824 */ /* 0x000fe200078e02e8 */
[----:B------:R-:W-:-:S02]  /*2a80*/  LOP3.LUT R11, R12, R231, RZ, 0x3c, !PT ;  /* 0x000000e70c0b7212 */ /* 0x000fc400078e3cff */
[-C--:B------:R-:W-:Y:S02]  /*2a90*/  LEA.HI R30, R21, R20.reuse, RZ, 0x4 ;  /* 0x00000014151e7211 */ /* 0x080fe400078f20ff */
[----:B------:R-:W-:Y:S02]  /*2aa0*/  LOP3.LUT R12, R233, 0x30, R28, 0xf8, !PT ;  /* 0x00000030e90c7812 */ /* 0x000fe400078ef81c */
[----:B------:R-:W-:Y:S01]  /*2ab0*/  LEA.HI R20, R21, R20, RZ, 0x6 ;  /* 0x0000001415147211 */ /* 0x000fe200078f30ff */
[----:B------:R-:W-:Y:S01]  /*2ac0*/  IMAD.IADD R143, R143, 0x1, R14 ;  /* 0x000000018f8f7824 */ /* 0x000fe200078e020e */
[----:B------:R-:W-:Y:S01]  /*2ad0*/  LOP3.LUT R10, R10, R231, RZ, 0x3c, !PT ;  /* 0x000000e70a0a7212 */ /* 0x000fe200078e3cff */
[----:B------:R-:W-:Y:S01]  /*2ae0*/  IMAD.IADD R144, R144, 0x1, R11 ;  /* 0x0000000190907824 */ /* 0x000fe200078e020b */
[----:B------:R-:W-:Y:S01]  /*2af0*/  LOP3.LUT R14, R233, 0x30, R30, 0xf8, !PT ;  /* 0x00000030e90e7812 */ /* 0x000fe200078ef81e */
[----:B------:R-:W-:Y:S01]  /*2b00*/  IMAD R141, R13, 0x2800, R234 ;  /* 0x000028000d8d7824 */ /* 0x000fe200078e02ea */
[----:B------:R-:W-:-:S02]  /*2b10*/  LOP3.LUT R12, R12, R9, RZ, 0x3c, !PT ;  /* 0x000000090c0c7212 */ /* 0x000fc400078e3cff */
[----:B------:R-:W-:Y:S02]  /*2b20*/  SHF.R.S32.HI R11, RZ, 0x6, R20 ;  /* 0x00000006ff0b7819 */ /* 0x000fe40000011414 */
[----:B------:R-:W-:Y:S01]  /*2b30*/  SHF.R.S32.HI R21, RZ, 0x1f, R146 ;  /* 0x0000001fff157819 */ /* 0x000fe20000011492 */
[----:B------:R-:W-:Y:S01]  /*2b40*/  IMAD.IADD R145, R145, 0x1, R10 ;  /* 0x0000000191917824 */ /* 0x000fe200078e020a */
[----:B------:R-:W-:Y:S01]  /*2b50*/  LOP3.LUT R10, R230, 0x30, R30, 0xf8, !PT ;  /* 0x00000030e60a7812 */ /* 0x000fe200078ef81e */
[----:B------:R-:W-:Y:S01]  /*2b60*/  IMAD.IADD R141, R141, 0x1, R12 ;  /* 0x000000018d8d7824 */ /* 0x000fe200078e020c */
[----:B------:R-:W-:Y:S01]  /*2b70*/  LOP3.LUT R13, R14, R9, RZ, 0x3c, !PT ;  /* 0x000000090e0d7212 */ /* 0x000fe200078e3cff */
[----:B------:R-:W-:Y:S01]  /*2b80*/  VIADD R14, R18, 0xa0 ;  /* 0x000000a0120e7836 */ /* 0x000fe20000000000 */
[----:B------:R-:W-:Y:S01]  /*2b90*/  IADD3 R122, P2, R220, R123, RZ ;  /* 0x0000007bdc7a7210 */ /* 0x000fe20007f5e0ff */
[----:B------:R-:W-:Y:S02]  /*2ba0*/  IMAD R140, R11, 0x2800, R234 ;  /* 0x000028000b8c7824 */ /* 0x000fe400078e02ea */
[----:B------:R-:W-:-:S02]  /*2bb0*/  IMAD R12, R21, R102, RZ ;  /* 0x00000066150c7224 */ /* 0x000fc400078e02ff */
[----:B------:R-:W-:Y:S01]  /*2bc0*/  IMAD R142, R11, 0x2800, R232 ;  /* 0x000028000b8e7824 */ /* 0x000fe200078e02e8 */
[----:B------:R-:W-:Y:S01]  /*2bd0*/  LOP3.LUT R11, R10, R231, RZ, 0x3c, !PT ;  /* 0x000000e70a0b7212 */ /* 0x000fe200078e3cff */
[----:B------:R-:W-:Y:S02]  /*2be0*/  IMAD R10, R21, R108, RZ ;  /* 0x0000006c150a7224 */ /* 0x000fe400078e02ff */
[----:B------:R-:W-:Y:S01]  /*2bf0*/  IMAD.X R123, R31, 0x1, R15, P2 ;  /* 0x000000011f7b7824 */ /* 0x000fe200010e060f */
[----:B------:R-:W-:Y:S01]  /*2c00*/  ISETP.GE.AND P2, PT, R14, UR4, PT ;  /* 0x000000040e007c0c */ /* 0x000fe2000bf46270 */
[----:B------:R-:W-:Y:S02]  /*2c10*/  IMAD.IADD R140, R140, 0x1, R13 ;  /* 0x000000018c8c7824 */ /* 0x000fe400078e020d */
[----:B------:R-:W-:Y:S01]  /*2c20*/  IMAD R29, R146, R103, R12 ;  /* 0x00000067921d7224 */ /* 0x000fe200078e020c */
[----:B------:R-:W-:Y:S01]  /*2c30*/  SHF.L.U64.HI R12, R102, 0x7, R103 ;  /* 0x00000007660c7819 */ /* 0x000fe20000010267 */
[----:B------:R-:W-:Y:S01]  /*2c40*/  IMAD.WIDE.U32 R114, R114, 0xa0, RZ ;  /* 0x000000a072727825 */ /* 0x000fe200078e00ff */
[----:B------:R-:W-:-:S03]  /*2c50*/  SEL R33, RZ, 0x20, P2 ;  /* 0x00000020ff217807 */ /* 0x000fc60001000000 */
[----:B------:R-:W-:Y:S02]  /*2c60*/  IMAD R21, R103, 0xa0, RZ ;  /* 0x000000a067157824 */ /* 0x000fe400078e02ff */
[----:B------:R-:W-:Y:S02]  /*2c70*/  IMAD.SHL.U32 R13, R102, 0x80, RZ ;  /* 0x00000080660d7824 */ /* 0x000fe400078e00ff */
[----:B------:R-:W-:-:S04]  /*2c80*/  IMAD.WIDE.U32 R106, R146, R102, R106 ;  /* 0x00000066926a7225 */ /* 0x000fc800078e006a */
[----:B------:R-:W-:-:S04]  /*2c90*/  IMAD.WIDE.U32 R104, R146, R102, R104 ;  /* 0x0000006692687225 */ /* 0x000fc800078e0068 */
[----:B------:R-:W-:Y:S01]  /*2ca0*/  IMAD.WIDE.U32 R102, R102, 0xa0, RZ ;  /* 0x000000a066667825 */ /* 0x000fe200078e00ff */
[----:B------:R-:W-:-:S03]  /*2cb0*/  IADD3 R128, R115, R25, RZ ;  /* 0x0000001973807210 */ /* 0x000fc60007ffe0ff */
[----:B------:R-:W-:Y:S02]  /*2cc0*/  IMAD R27, R146, R109, R10 ;  /* 0x0000006d921b7224 */ /* 0x000fe400078e020a */
[----:B------:R-:W-:Y:S01]  /*2cd0*/  IMAD.IADD R130, R103, 0x1, R21 ;  /* 0x0000000167827824 */ /* 0x000fe200078e0215 */
[----:B------:R-:W-:Y:S01]  /*2ce0*/  SHF.L.U64.HI R10, R108, 0x7, R109 ;  /* 0x000000076c0a7819 */ /* 0x000fe2000001026d */
[----:B------:R-:W-:Y:S01]  /*2cf0*/  IMAD.IADD R142, R142, 0x1, R11 ;  /* 0x000000018e8e7824 */ /* 0x000fe200078e020b */
[----:B------:R-:W-:Y:S01]  /*2d00*/  SHF.R.S32.HI R120, RZ, 0x4, R26 ;  /* 0x00000004ff787819 */ /* 0x000fe2000001141a */
[----:B------:R-:W-:Y:S01]  /*2d10*/  IMAD.IADD R15, R113, 0x1, R27 ;  /* 0x00000001710f7824 */ /* 0x000fe200078e021b */
[----:B------:R-:W-:Y:S01]  /*2d20*/  LOP3.LUT R40, R36, R33, RZ, 0xfc, !PT ;  /* 0x0000002124287212 */ /* 0x000fe200078efcff */
[----:B------:R-:W-:Y:S01]  /*2d30*/  IMAD.IADD R20, R27, 0x1, R111 ;  /* 0x000000011b147824 */ /* 0x000fe200078e026f */
[----:B------:R-:W-:Y:S01]  /*2d40*/  SHF.R.S32.HI R27, RZ, 0x4, R28 ;  /* 0x00000004ff1b7819 */ /* 0x000fe2000001141c */
[----:B------:R-:W-:-:S02]  /*2d50*/  IMAD.IADD R21, R107, 0x1, R29 ;  /* 0x000000016b157824 */ /* 0x000fc400078e021d */
[----:B------:R-:W-:Y:S01]  /*2d60*/  IMAD.IADD R25, R29, 0x1, R105 ;  /* 0x000000011d197824 */ /* 0x000fe200078e0269 */
[----:B------:R-:W-:Y:S01]  /*2d70*/  SHF.R.S32.HI R29, RZ, 0x4, R30 ;  /* 0x00000004ff1d7819 */ /* 0x000fe2000001141e */
[----:B------:R-:W-:Y:S01]  /*2d80*/  IMAD.SHL.U32 R11, R108, 0x80, RZ ;  /* 0x000000806c0b7824 */ /* 0x000fe200078e00ff */
[----:B------:R-:W-:Y:S01]  /*2d90*/  LOP3.LUT R26, R26, 0xfffffff0, RZ, 0xc0, !PT ;  /* 0xfffffff01a1a7812 */ /* 0x000fe200078ec0ff */
[----:B------:R-:W-:Y:S01]  /*2da0*/  IMAD.WIDE.U32 R108, R108, 0xa0, RZ ;  /* 0x000000a06c6c7825 */ /* 0x000fe200078e00ff */
[----:B------:R-:W-:Y:S02]  /*2db0*/  LOP3.LUT R28, R28, 0xfffffff0, RZ, 0xc0, !PT ;  /* 0xfffffff01c1c7812 */ /* 0x000fe400078ec0ff */
[----:B------:R-:W-:Y:S01]  /*2dc0*/  LOP3.LUT R30, R30, 0xfffffff0, RZ, 0xc0, !PT ;  /* 0xfffffff01e1e7812 */ /* 0x000fe200078ec0ff */
[----:B------:R-:W-:Y:S01]  /*2dd0*/  IMAD.IADD R34, R117, 0x1, R35 ;  /* 0x0000000175227824 */ /* 0x000fe200078e0223 */
[----:B------:R-:W-:Y:S01]  /*2de0*/  LOP3.LUT R35, R36, 0x1, RZ, 0xc0, !PT ;  /* 0x0000000124237812 */ /* 0x000fe200078ec0ff */
[----:B------:R-:W-:Y:S01]  /*2df0*/  IMAD.SHL.U32 R121, R121, 0x2, RZ ;  /* 0x0000000279797824 */ /* 0x000fe200078e00ff */
[C---:B------:R-:W-:Y:S01]  /*2e00*/  LOP3.LUT R36, R40.reuse, 0x2, RZ, 0xc0, !PT ;  /* 0x0000000228247812 */ /* 0x040fe200078ec0ff */
[----:B------:R-:W-:Y:S01]  /*2e10*/  IMAD.IADD R129, R109, 0x1, R129 ;  /* 0x000000016d817824 */ /* 0x000fe200078e0281 */
[----:B------:R-:W-:-:S02]  /*2e20*/  LOP3.LUT R37, R40, 0x4, RZ, 0xc0, !PT ;  /* 0x0000000428257812 */ /* 0x000fc400078ec0ff */
[C---:B------:R-:W-:Y:S02]  /*2e30*/  LOP3.LUT R38, R40.reuse, 0x8, RZ, 0xc0, !PT ;  /* 0x0000000828267812 */ /* 0x040fe400078ec0ff */
[C---:B------:R-:W-:Y:S02]  /*2e40*/  LOP3.LUT R39, R40.reuse, 0x10, RZ, 0xc0, !PT ;  /* 0x0000001028277812 */ /* 0x040fe400078ec0ff */
[----:B------:R-:W-:Y:S02]  /*2e50*/  SHF.R.S32.HI R31, RZ, 0x1f, R26 ;  /* 0x0000001fff1f7819 */ /* 0x000fe4000001141a */
[----:B------:R-:W-:Y:S02]  /*2e60*/  SHF.R.S32.HI R32, RZ, 0x1f, R28 ;  /* 0x0000001fff207819 */ /* 0x000fe4000001141c */
[----:B------:R-:W-:Y:S02]  /*2e70*/  SHF.R.S32.HI R33, RZ, 0x1f, R30 ;  /* 0x0000001fff217819 */ /* 0x000fe4000001141e */
[----:B------:R-:W-:-:S07]  /*2e80*/  LOP3.LUT R40, R40, 0x20, RZ, 0xc0, !PT ;  /* 0x0000002028287812 */ /* 0x000fce00078ec0ff */
.L_x_5582:
[----:B------:R-:W2:Y:S01]  /*2e90*/  LDL R43, [R1+0x10] ;  /* 0x00001000012b7983 */ /* 0x000ea20000100800 */
[----:B0-----:R-:W0:Y:S03]  /*2ea0*/  LDC.64 R124, c[0x0][0x2e8] ;  /* 0x0000ba00ff7c7b82 */ /* 0x001e260000000a00 */
[----:B------:R-:W3:Y:S01]  /*2eb0*/  LDL.LU R42, [R1+0x8] ;  /* 0x00000800012a7983 */ /* 0x000ee20000300800 */
        /* <DEDUP_REMOVED lines=10> */
[----:B------:R-:W-:-:S05]  /*2f60*/  IMAD.IADD R96, R135, 0x1, R41 ;  /* 0x0000000187607824 */ /* 0x000fca00078e0229 */
[----:B------:R-:W-:Y:S02]  /*2f70*/  IADD3.X R24, R5, R96, R131, P2, P3 ;  /* 0x0000006005187210 */ /* 0x000fe400017e6483 */
[----:B0-----:R-:W-:-:S04]  /*2f80*/  IADD3 R50, P2, P3, R134, R124, R3 ;  /* 0x0000007c86327210 */ /* 0x001fc80007b5e003 */
[----:B------:R-:W-:Y:S02]  /*2f90*/  IADD3.X R51, R96, R125, R5, P2, P3 ;  /* 0x0000007d60337210 */ /* 0x000fe400017e6405 */
[----:B------:R-:W-:Y:S02]  /*2fa0*/  IADD3 R48, P2, R49, R124, RZ ;  /* 0x0000007c31307210 */ /* 0x000fe40007f5e0ff */
[----:B------:R-:W-:-:S03]  /*2fb0*/  ISETP.GT.AND P3, PT, R47, R126, PT ;  /* 0x0000007e2f00720c */ /* 0x000fc60003f64270 */
[----:B------:R-:W-:Y:S01]  /*2fc0*/  IMAD.X R49, R24, 0x1, R125, P2 ;  /* 0x0000000118317824 */ /* 0x000fe200010e067d */
[----:B-1----:R-:W-:Y:S01]  /*2fd0*/  ISETP.GE.AND P2, PT, R132, 0x1, PT ;  /* 0x000000018400780c */ /* 0x002fe20003f46270 */
[----:B------:R-:W-:Y:S02]  /*2fe0*/  IMAD.MOV.U32 R24, RZ, RZ, R47 ;  /* 0x000000ffff187224 */ /* 0x000fe400078e002f */
[----:B--2---:R-:W-:Y:S01]  /*2ff0*/  IMAD R41, R17, 0x7800, R43 ;  /* 0x0000780011297824 */ /* 0x004fe200078e022b */
[----:B---3--:R-:W-:-:S03]  /*3000*/  LOP3.LUT R42, R42, 0xfffffffd, RZ, 0xc0, !PT ;  /* 0xfffffffd2a2a7812 */ /* 0x008fc600078ec0ff */
[C---:B------:R-:W-:Y:S02]  /*3010*/  VIADD R43, R41.reuse, 0x20 ;  /* 0x00000020292b7836 */ /* 0x040fe40000000000 */
[----:B------:R-:W-:Y:S01]  /*3020*/  @P4 VIADD R43, R41, 0xffffffe0 ;  /* 0xffffffe0292b4836 */ /* 0x000fe20000000000 */
[----:B------:R-:W-:Y:S01]  /*3030*/  @P3 LOP3.LUT R42, R42, 0x2, RZ, 0xfc, !PT ;  /* 0x000000022a2a3812 */ /* 0x000fe200078efcff */
[----:B------:R-:W-:-:S04]  /*3040*/  IMAD.IADD R41, R16, 0x1, R41 ;  /* 0x0000000110297824 */ /* 0x000fc800078e0229 */
[----:B------:R0:W-:Y:S02]  /*3050*/  STL [R1+0x8], R42 ;  /* 0x0000082a01007387 */ /* 0x0001e40000100800 */
[----:B0-----:R-:W-:Y:S01]  /*3060*/  IMAD.IADD R42, R16, 0x1, R43 ;  /* 0x00000001102a7824 */ /* 0x001fe200078e022b */
[----:B------:R-:W-:Y:S06]  /*3070*/  @!P2 BRA `(.L_x_5484) ;  /* 0x000000c800fca947 */ /* 0x000fec0003800000 */
[----:B------:R-:W-:Y:S01]  /*3080*/  ULDC.U8 UR4, c[0x0][0x410] ;  /* 0x0001040000047ab9 */ /* 0x000fe20000000000 */
[-C--:B------:R-:W-:Y:S01]  /*3090*/  IMAD R43, R129, R47.reuse, RZ ;  /* 0x0000002f812b7224 */ /* 0x080fe200078e02ff */
[----:B------:R-:W-:Y:S01]  /*30a0*/  ISETP.NE.AND P2, PT, RZ, UR4, PT ;  /* 0x00000004ff007c0c */ /* 0x000fe2000bf45270 */
[-C--:B------:R-:W-:Y:S02]  /*30b0*/  IMAD R45, R130, R47.reuse, RZ ;  /* 0x0000002f822d7224 */ /* 0x080fe400078e02ff */
[----:B------:R-:W-:Y:S02]  /*30c0*/  IMAD R101, R44, R108, R43 ;  /* 0x0000006c2c657224 */ /* 0x000fe400078e022b */
[----:B------:R-:W-:Y:S02]  /*30d0*/  IMAD R43, R24, -0xa0, R2 ;  /* 0xffffff60182b7824 */ /* 0x000fe400078e0202 */
[----:B------:R-:W-:-:S03]  /*30e0*/  IMAD.WIDE.U32 R94, R108, R47, RZ ;  /* 0x0000002f6c5e7225 */ /* 0x000fc600078e00ff */
[----:B------:R-:W-:Y:S01]  /*30f0*/  VIMNMX R43, R43, 0xa0, PT ;  /* 0x000000a02b2b7848 */ /* 0x000fe20003fe0100 */
[----:B------:R-:W-:Y:S01]  /*3100*/  IMAD R45, R44, R102, R45 ;  /* 0x000000662c2d7224 */ /* 0x000fe200078e022d */
[----:B------:R-:W-:Y:S01]  /*3110*/  IADD3 R101, R95, R101, RZ ;  /* 0x000000655f657210 */ /* 0x000fe20007ffe0ff */
[----:B------:R-:W-:-:S04]  /*3120*/  IMAD.WIDE.U32 R92, R102, R47, RZ ;  /* 0x0000002f665c7225 */ /* 0x000fc800078e00ff */
        /* <DEDUP_REMOVED lines=65> */
.L_x_5487:
[----:B------:R-:W-:Y:S05]  /*3540*/  BSYNC B1 ;  /* 0x0000000000017941 */ /* 0x000fea0003800000 */
.L_x_5486:
        /* <DEDUP_REMOVED lines=46> */
.L_x_5489:
[----:B------:R-:W-:Y:S05]  /*3830*/  BSYNC B1 ;  /* 0x0000000000017941 */ /* 0x000fea0003800000 */
.L_x_5488:
        /* <DEDUP_REMOVED lines=26> */
.L_x_5490:
[----:B------:R-:W-:Y:S01]  /*39e0*/  IMAD R100, R17, 0x8, R16 ;  /* 0x0000000811647824 */ /* 0x000fe200078e0210 */
[----:B------:R-:W-:Y:S01]  /*39f0*/  SHF.L.U32 R101, R223, 0x1f, RZ ;  /* 0x0000001fdf657819 */ /* 0x000fe200000006ff */
[----:B------:R-:W-:Y:S03]  /*3a00*/  BSSY B1, `(.L_x_5491) ;  /* 0x0000003000017945 */ /* 0x000fe60003800000 */
[----:B------:R-:W1:Y:S02]  /*3a10*/  SYNCS.PHASECHK.TRANS64.TRYWAIT P5, [R100+URZ+0x33490], R101 ;  /* 0x03349065640075a7 */ /* 0x000e6400080a017f */
[----:B-1----:R-:W-:Y:S05]  /*3a20*/  @!P5 BRA `(.L_x_5492) ;  /* 0x0000030c00e8d947 */ /* 0x002fea0003800000 */
.L_x_5833:
[----:B------:R-:W-:Y:S05]  /*3a30*/  BSYNC B1 ;  /* 0x0000000000017941 */ /* 0x000fea0003800000 */
.L_x_5491:
        /* <DEDUP_REMOVED lines=17> */
[----:B------:R-:W-:Y:S01]  /*3b50*/  SHF.R.U32.HI R124, RZ, 0x10, R135 ;  /* 0x00000010ff7c7819 */ /* 0x000fe20000011687 */
[----:B------:R-:W-:Y:S01]  /*3b60*/  IMAD.SHL.U32 R169, R169, 0x100, RZ ;  /* 0x00000100a9a97824 */ /* 0x000fe200078e00ff */
[----:B------:R-:W-:Y:S02]  /*3b70*/  LOP3.LUT R170, R135, 0xff, RZ, 0xc0, !PT ;  /* 0x000000ff87aa7812 */ /* 0x000fe400078ec0ff */
[----:B------:R-:W-:Y:S02]  /*3b80*/  LOP3.LUT R125, R125, 0xff00, R167, 0xf8, !PT ;  /* 0x0000ff007d7d7812 */ /* 0x000fe400078ef8a7 */
[----:B------:R-:W-:Y:S02]  /*3b90*/  SHF.R.U32.HI R135, RZ, 0x18, R135 ;  /* 0x00000018ff877819 */ /* 0x000fe40000011687 */
[----:B------:R-:W-:Y:S02]  /*3ba0*/  LOP3.LUT R125, R125, 0xff0000, R134, 0xf8, !PT ;  /* 0x00ff00007d7d7812 */ /* 0x000fe400078ef886 */
[----:B------:R-:W-:-:S02]  /*3bb0*/  PRMT R135, R135, 0x654, R170 ;  /* 0x0000065487877816 */ /* 0x000fc400000000aa */
[-C--:B------:R-:W-:Y:S02]  /*3bc0*/  F2FP.F16.E4M3.UNPACK_B R134, R166.reuse.H1 ;  /* 0x000000a6ff86723e */ /* 0x080fe400030006ff */
        /* <DEDUP_REMOVED lines=39> */
[-C--:B------:R-:W-:Y:S02]  /*3e40*/  F2FP.F16.E4M3.UNPACK_B R134, R46.reuse ;  /* 0x0000002eff86723e */ /* 0x080fe400020006ff */
        /* <DEDUP_REMOVED lines=10> */
[C---:B------:R-:W-:Y:S01]  /*3ef0*/  FFMA.FTZ R171, R124.reuse, R47, -R171 ;  /* 0x0000002f7cab7223 */ /* 0x040fe200000108ab */
        /* <DEDUP_REMOVED lines=26> */
[----:B------:R-:W-:Y:S01]  /*40a0*/  FMUL.FTZ R167, R47, R170 ;  /* 0x000000aa2fa77220 */ /* 0x000fe20000410000 */
        /* <DEDUP_REMOVED lines=17> */
.L_x_5498:
[----:B------:R-:W-:Y:S05]  /*41c0*/  BSYNC B3 ;  /* 0x0000000000037941 */ /* 0x000fea0003800000 */
.L_x_5497:
[----:B--2---:R2:W-:Y:S02]  /*41d0*/  STG.E.128 desc[UR54][R50.64], R44 ;  /* 0x0000002c32007986 */ /* 0x0045e4000c101d36 */
.L_x_5496:
[----:B------:R-:W-:Y:S05]  /*41e0*/  BSYNC B2 ;  /* 0x0000000000027941 */ /* 0x000fea0003800000 */
.L_x_5495:
        /* <DEDUP_REMOVED lines=45> */
[----:B------:R-:W-:Y:S01]  /*44c0*/  SHF.L.U32 R45, R96, 0x10, RZ ;  /* 0x00000010602d7819 */ /* 0x000fe200000006ff */
[----:B------:R-:W-:Y:S01]  /*44d0*/  IMAD.MOV.U32 R96, RZ, RZ, R47 ;  /* 0x000000ffff607224 */ /* 0x000fe200078e002f */
[----:B------:R-:W-:Y:S02]  /*44e0*/  F2FP.F16.E4M3.UNPACK_B R47, R97.H1 ;  /* 0x00000061ff2f723e */ /* 0x000fe400030006ff */
[----:B------:R-:W-:-:S02]  /*44f0*/  LOP3.LUT R45, R134, 0xff0000, R45, 0xf8, !PT ;  /* 0x00ff0000862d7812 */ /* 0x000fc400078ef82d */
[-C--:B------:R-:W-:Y:S01]  /*4500*/  F2FP.F16.E4M3.UNPACK_B R166, R96.reuse ;  /* 0x00000060ffa6723e */ /* 0x080fe200020006ff */
[--C-:B------:R-:W-:Y:S01]  /*4510*/  HADD2.F32 R165, -RZ, R47.reuse.H0_H0 ;  /* 0x2000002fffa57230 */ /* 0x100fe20000004100 */
[-C--:B------:R-:W-:Y:S01]  /*4520*/  F2FP.F16.E4M3.UNPACK_B R134, R45.reuse.H1 ;  /* 0x0000002dff86723e */ /* 0x080fe200030006ff */
[----:B------:R-:W-:Y:S01]  /*4530*/  HADD2.F32 R47, -RZ, R47.H1_H1 ;  /* 0x3000002fff2f7230 */ /* 0x000fe20000004100 */
[----:B------:R-:W-:Y:S01]  /*4540*/  F2FP.F16.E4M3.UNPACK_B R96, R96.H1 ;  /* 0x00000060ff60723e */ /* 0x000fe200030006ff */
[----:B------:R-:W-:Y:S01]  /*4550*/  HADD2.F32 R135, -RZ, R166.H1_H1 ;  /* 0x300000a6ff877230 */ /* 0x000fe20000004100 */
[----:B------:R-:W-:Y:S01]  /*4560*/  F2FP.SATFINITE.E4M3.F32.PACK_AB_MERGE_C R98, R125, R98, RZ ;  /* 0x000000627d62723e */ /* 0x000fe200048070ff */
[----:B------:R-:W-:Y:S01]  /*4570*/  HADD2.F32 R167, -RZ, R134.H0_H0 ;  /* 0x20000086ffa77230 */ /* 0x000fe20000004100 */
[----:B------:R-:W-:Y:S01]  /*4580*/  F2FP.F16.E4M3.UNPACK_B R45, R45 ;  /* 0x0000002dff2d723e */ /* 0x000fe200020006ff */
[----:B------:R-:W-:Y:S01]  /*4590*/  HADD2.F32 R166, -RZ, R166.H0_H0 ;  /* 0x200000a6ffa67230 */ /* 0x000fe20000004100 */
[----:B------:R-:W-:Y:S01]  /*45a0*/  F2FP.SATFINITE.E4M3.F32.PACK_AB_MERGE_C R99, R99, R124, R98 ;  /* 0x0000007c6363723e */ /* 0x000fe20004807062 */
[----:B------:R-:W-:-:S02]  /*45b0*/  HADD2.F32 R134, -RZ, R134.H1_H1 ;  /* 0x30000086ff867230 */ /* 0x000fc40000004100 */
[C---:B------:R-:W-:Y:S01]  /*45c0*/  FMUL.FTZ R168, R135.reuse, R167 ;  /* 0x000000a787a87220 */ /* 0x040fe20000410000 */
        /* <DEDUP_REMOVED lines=47> */
[-C--:B------:R-:W-:Y:S02]  /*48c0*/  FMUL.FTZ R97, R44, R164.reuse ;  /* 0x000000a42c617220 */ /* 0x080fe40000410000 */
[C---:B------:R-:W-:Y:S02]  /*48d0*/  FMUL.FTZ R164, R47.reuse, R164 ;  /* 0x000000a42fa47220 */ /* 0x040fe40000410000 */
[-C--:B------:R-:W-:Y:S01]  /*48e0*/  FFMA.FTZ R97, R47, R163.reuse, -R97 ;  /* 0x000000a32f617223 */ /* 0x080fe20000010861 */
[----:B------:R-:W-:Y:S01]  /*48f0*/  F2FP.SATFINITE.E4M3.F32.PACK_AB_MERGE_C R47, R166, R168, R96 ;  /* 0x000000a8a62f723e */ /* 0x000fe20004807060 */
[----:B------:R-:W-:-:S05]  /*4900*/  FFMA.FTZ R164, R44, R163, R164 ;  /* 0x000000a32ca47223 */ /* 0x000fca00000100a4 */
[----:B------:R-:W-:-:S07]  /*4910*/  F2FP.SATFINITE.E4M3.F32.PACK_AB_MERGE_C R44, R164, R97, R124 ;  /* 0x00000061a42c723e */ /* 0x000fce000480707c */
.L_x_5502:
[----:B------:R-:W-:Y:S05]  /*4920*/  BSYNC B3 ;  /* 0x0000000000037941 */ /* 0x000fea0003800000 */
.L_x_5501:
[----:B--2---:R3:W-:Y:S02]  /*4930*/  STG.E.128 desc[UR54][R50.64+0x20], R44 ;  /* 0x0000202c32007986 */ /* 0x0047e4000c101d36 */
.L_x_5500:
[----:B------:R-:W-:Y:S05]  /*4940*/  BSYNC B2 ;  /* 0x0000000000027941 */ /* 0x000fea0003800000 */
.L_x_5499:
        /* <DEDUP_REMOVED lines=111> */
[----:B------:R-:W-:Y:S01]  /*5040*/  FFMA.FTZ R89, R47, R161, -R89 ;  /* 0x000000a12f597223 */ /* 0x000fe20000010859 */
[----:B------:R-:W-:Y:S01]  /*5050*/  F2FP.SATFINITE.E4M3.F32.PACK_AB_MERGE_C R47, R125, R135, R88 ;  /* 0x000000877d2f723e */ /* 0x000fe20004807058 */
[----:B------:R-:W-:-:S05]  /*5060*/  FFMA.FTZ R162, R44, R161, R162 ;  /* 0x000000a12ca27223 */ /* 0x000fca00000100a2 */
[----:B------:R-:W-:-:S07]  /*5070*/  F2FP.SATFINITE.E4M3.F32.PACK_AB_MERGE_C R44, R162, R89, R96 ;  /* 0x00000059a22c723e */ /* 0x000fce0004807060 */
.L_x_5506:
[----:B------:R-:W-:Y:S05]  /*5080*/  BSYNC B3 ;  /* 0x0000000000037941 */ /* 0x000fea0003800000 */
.L_x_5505:
[----:B--2---:R4:W-:Y:S02]  /*5090*/  STG.E.128 desc[UR54][R50.64+0x40], R44 ;  /* 0x0000402c32007986 */ /* 0x0049e4000c101d36 */
.L_x_5504:
[----:B------:R-:W-:Y:S05]  /*50a0*/  BSYNC B2 ;  /* 0x0000000000027941 */ /* 0x000fea0003800000 */
.L_x_5503:
        /* <DEDUP_REMOVED lines=67> */
[----:B------:R-:W-:Y:S01]  /*54e0*/  LOP3.LUT R90, R90, 0xff0000, R87, 0xf8, !PT ;  /* 0x00ff00005a5a7812 */ /* 0x000fe200078ef857 */
[----:B------:R-:W-:Y:S01]  /*54f0*/  IMAD.MOV.U32 R87, RZ, RZ, R47 ;  /* 0x000000ffff577224 */ /* 0x000fe200078e002f */
[----:B------:R-:W-:Y:S01]  /*5500*/  F2FP.SATFINITE.E4M3.F32.PACK_AB_MERGE_C R44, R45, R44, RZ ;  /* 0x0000002c2d2c723e */ /* 0x000fe200048070ff */
[----:B------:R-:W-:Y:S01]  /*5510*/  IMAD.MOV.U32 R45, RZ, RZ, R84 ;  /* 0x000000ffff2d7224 */ /* 0x000fe200078e0054 */
[----:B------:R-:W-:-:S02]  /*5520*/  LOP3.LUT R89, R89, 0xff0000, R88, 0xf8, !PT ;  /* 0x00ff000059597812 */ /* 0x000fc400078ef858 */
[----:B------:R-:W-:Y:S02]  /*5530*/  F2FP.F16.E4M3.UNPACK_B R47, R87 ;  /* 0x00000057ff2f723e */ /* 0x000fe400020006ff */
[----:B------:R-:W-:Y:S02]  /*5540*/  F2FP.F16.E4M3.UNPACK_B R96, R90.H1 ;  /* 0x0000005aff60723e */ /* 0x000fe400030006ff */
[-C--:B------:R-:W-:Y:S01]  /*5550*/  F2FP.F16.E4M3.UNPACK_B R85, R89.reuse.H1 ;  /* 0x00000059ff55723e */ /* 0x080fe200030006ff */
[--C-:B------:R-:W-:Y:S01]  /*5560*/  HADD2.F32 R97, -RZ, R47.reuse.H1_H1 ;  /* 0x3000002fff617230 */ /* 0x100fe20000004100 */
[----:B------:R-:W-:Y:S01]  /*5570*/  F2FP.F16.E4M3.UNPACK_B R89, R89 ;  /* 0x00000059ff59723e */ /* 0x000fe200020006ff */
[----:B------:R-:W-:Y:S01]  /*5580*/  HADD2.F32 R88, -RZ, R96.H0_H0 ;  /* 0x20000060ff587230 */ /* 0x000fe20000004100 */
[----:B------:R-:W-:Y:S01]  /*5590*/  F2FP.SATFINITE.E4M3.F32.PACK_AB_MERGE_C R44, R86, R91, R44 ;  /* 0x0000005b562c723e */ /* 0x000fe2000480702c */
[----:B------:R-:W-:Y:S02]  /*55a0*/  HADD2.F32 R47, -RZ, R47.H0_H0 ;  /* 0x2000002fff2f7230 */ /* 0x000fe40000004100 */
[----:B------:R-:W-:-:S02]  /*55b0*/  HADD2.F32 R98, -RZ, R85.H0_H0 ;  /* 0x20000055ff627230 */ /* 0x000fc40000004100 */
[-C--:B------:R-:W-:Y:S01]  /*55c0*/  FMUL.FTZ R124, R97, R88.reuse ;  /* 0x00000058617c7220 */ /* 0x080fe20000410000 */
[----:B------:R-:W-:Y:S02]  /*55d0*/  HADD2.F32 R85, -RZ, R85.H1_H1 ;  /* 0x30000055ff557230 */ /* 0x000fe40000004100 */
[C---:B------:R-:W-:Y:S01]  /*55e0*/  FMUL.FTZ R134, R47.reuse, R88 ;  /* 0x000000582f867220 */ /* 0x040fe20000410000 */
[----:B------:R-:W-:-:S03]  /*55f0*/  FFMA.FTZ R88, R47, R98, -R124 ;  /* 0x000000622f587223 */ /* 0x000fc6000001087c */
[----:B------:R-:W-:Y:S01]  /*5600*/  FFMA.FTZ R47, R97, R98, R134 ;  /* 0x00000062612f7223 */ /* 0x000fe20000010086 */
[----:B------:R-:W-:Y:S02]  /*5610*/  F2FP.F16.E4M3.UNPACK_B R97, R87.H1 ;  /* 0x00000057ff61723e */ /* 0x000fe400030006ff */
[----:B------:R-:W-:Y:S01]  /*5620*/  MOV R87, R46 ;  /* 0x0000002e00577202 */ /* 0x000fe20000000f00 */
        /* <DEDUP_REMOVED lines=30> */
.L_x_5510:
[----:B------:R-:W-:Y:S05]  /*5810*/  BSYNC B3 ;  /* 0x0000000000037941 */ /* 0x000fea0003800000 */
.L_x_5509:
[----:B--2---:R0:W-:Y:S02]  /*5820*/  STG.E.128 desc[UR54][R50.64+0x60], R44 ;  /* 0x0000602c32007986 */ /* 0x0041e4000c101d36 */
.L_x_5508:
[----:B------:R-:W-:Y:S05]  /*5830*/  BSYNC B2 ;  /* 0x0000000000027941 */ /* 0x000fea0003800000 */
.L_x_5507:
        /* <DEDUP_REMOVED lines=62> */
[----:B------:R-:W-:Y:S01]  /*5c20*/  PRMT R88, R97, 0x654, R88 ;  /* 0x0000065461587816 */ /* 0x000fe20000000058 */
[----:B------:R-:W-:Y:S01]  /*5c30*/  IMAD.U32 R83, R83, 0x10000, RZ ;  /* 0x0001000053537824 */ /* 0x000fe200078e00ff */
[----:B------:R-:W-:-:S02]  /*5c40*/  F2FP.SATFINITE.E4M3.F32.PACK_AB_MERGE_C R44, R89, R84, R82 ;  /* 0x00000054592c723e */ /* 0x000fc40004807052 */
[----:B------:R-:W-:Y:S01]  /*5c50*/  LOP3.LUT R96, R90, 0xff00, R81, 0xf8, !PT ;  /* 0x0000ff005a607812 */ /* 0x000fe200078ef851 */
[----:B------:R-:W-:-:S05]  /*5c60*/  IMAD.SHL.U32 R81, R98, 0x100, RZ ;  /* 0x0000010062517824 */ /* 0x000fca00078e00ff */
[----:B------:R-:W-:Y:S02]  /*5c70*/  LOP3.LUT R90, R88, 0xff00, R81, 0xf8, !PT ;  /* 0x0000ff00585a7812 */ /* 0x000fe400078ef851 */
[----:B------:R-:W-:Y:S01]  /*5c80*/  LOP3.LUT R81, R96, 0xff0000, R83, 0xf8, !PT ;  /* 0x00ff000060517812 */ /* 0x000fe200078ef853 */
[----:B------:R-:W-:Y:S01]  /*5c90*/  IMAD.U32 R83, R86, 0x10000, RZ ;  /* 0x0001000056537824 */ /* 0x000fe200078e00ff */
[----:B------:R-:W-:Y:S02]  /*5ca0*/  MOV R88, R47 ;  /* 0x0000002f00587202 */ /* 0x000fe40000000f00 */
[----:B------:R-:W-:Y:S02]  /*5cb0*/  F2FP.F16.E4M3.UNPACK_B R97, R81.H1 ;  /* 0x00000051ff61723e */ /* 0x000fe400030006ff */
[----:B------:R-:W-:Y:S02]  /*5cc0*/  LOP3.LUT R83, R90, 0xff0000, R83, 0xf8, !PT ;  /* 0x00ff00005a537812 */ /* 0x000fe400078ef853 */
[----:B------:R-:W-:Y:S01]  /*5cd0*/  F2FP.F16.E4M3.UNPACK_B R47, R88 ;  /* 0x00000058ff2f723e */ /* 0x000fe200020006ff */
[--C-:B------:R-:W-:Y:S01]  /*5ce0*/  HADD2.F32 R86, -RZ, R97.reuse.H0_H0 ;  /* 0x20000061ff567230 */ /* 0x100fe20000004100 */
[-C--:B------:R-:W-:Y:S01]  /*5cf0*/  F2FP.F16.E4M3.UNPACK_B R90, R83.reuse.H1 ;  /* 0x00000053ff5a723e */ /* 0x080fe200030006ff */
[----:B------:R-:W-:Y:S01]  /*5d00*/  HADD2.F32 R97, -RZ, R97.H1_H1 ;  /* 0x30000061ff617230 */ /* 0x000fe20000004100 */
[----:B------:R-:W-:Y:S01]  /*5d10*/  F2FP.F16.E4M3.UNPACK_B R83, R83 ;  /* 0x00000053ff53723e */ /* 0x000fe200020006ff */
[----:B------:R-:W-:-:S02]  /*5d20*/  HADD2.F32 R91, -RZ, R47.H1_H1 ;  /* 0x3000002fff5b7230 */ /* 0x000fc40000004100 */
        /* <DEDUP_REMOVED lines=38> */
.L_x_5514:
[----:B------:R-:W-:Y:S05]  /*5f90*/  BSYNC B3 ;  /* 0x0000000000037941 */ /* 0x000fea0003800000 */
.L_x_5513:
[----:B--2---:R0:W-:Y:S02]  /*5fa0*/  STG.E.128 desc[UR54][R50.64+0x80], R44 ;  /* 0x0000802c32007986 */ /* 0x0041e4000c101d36 */
.L_x_5512:
[----:B------:R-:W-:Y:S05]  /*5fb0*/  BSYNC B2 ;  /* 0x0000000000027941 */ /* 0x000fea0003800000 */
.L_x_5511:
        /* <DEDUP_REMOVED lines=113> */
.L_x_5516:
[----:B------:R-:W-:Y:S05]  /*66d0*/  BSYNC B2 ;  /* 0x0000000000027941 */ /* 0x000fea0003800000 */
.L_x_5515:
[----:B--2---:R0:W-:Y:S02]  /*66e0*/  STG.E.128 desc[UR54][R50.64+0xa0], R44 ;  /* 0x0000a02c32007986 */ /* 0x0041e4000c101d36 */
.L_x_5494:
[----:B------:R-:W-:Y:S05]  /*66f0*/  BSYNC B1 ;  /* 0x0000000000017941 */ /* 0x000fea0003800000 */
.L_x_5493:
        /* <DEDUP_REMOVED lines=115> */
.L_x_5521:
[----:B------:R-:W-:Y:S05]  /*6e30*/  BSYNC B2 ;  /* 0x0000000000027941 */ /* 0x000fea0003800000 */
.L_x_5520:
[----:B--2---:R0:W-:Y:S02]  /*6e40*/  STG.E.128 desc[UR54][R48.64], R44 ;  /* 0x0000002c30007986 */ /* 0x0041e4000c101d36 */
.L_x_5519:
[----:B------:R-:W-:Y:S05]  /*6e50*/  BSYNC B1 ;  /* 0x0000000000017941 */ /* 0x000fea0003800000 */
.L_x_5518:
        /* <DEDUP_REMOVED lines=15> */
[----:B------:R-:W-:Y:S01]  /*6f50*/  PRMT R69, R69, 0x654, R50 ;  /* 0x0000065445457816 */ /* 0x000fe20000000032 */
[----:B------:R-:W-:Y:S01]  /*6f60*/  IMAD.SHL.U32 R50, R72, 0x100, RZ ;  /* 0x0000010048327824 */ /* 0x000fe200078e00ff */
[----:B------:R-:W-:Y:S02]  /*6f70*/  SHF.R.U32.HI R73, RZ, 0x10, R71 ;  /* 0x00000010ff497819 */ /* 0x000fe40000011647 */
[----:B------:R-:W-:Y:S01]  /*6f80*/  PRMT R71, R68, 0x654, R51 ;  /* 0x0000065444477816 */ /* 0x000fe20000000033 */
[----:B--2---:R-:W-:Y:S01]  /*6f90*/  IMAD.MOV.U32 R51, RZ, RZ, R45 ;  /* 0x000000ffff337224 */ /* 0x004fe200078e002d */
[----:B------:R-:W-:Y:S01]  /*6fa0*/  LOP3.LUT R50, R69, 0xff00, R50, 0xf8, !PT ;  /* 0x0000ff0045327812 */ /* 0x000fe200078ef832 */
[----:B------:R-:W-:Y:S01]  /*6fb0*/  IMAD.MOV.U32 R68, RZ, RZ, R44 ;  /* 0x000000ffff447224 */ /* 0x000fe200078e002c */
[----:B------:R-:W-:Y:S01]  /*6fc0*/  LOP3.LUT R72, R71, 0xff00, R70, 0xf8, !PT ;  /* 0x0000ff0047487812 */ /* 0x000fe200078ef846 */
[----:B------:R-:W-:Y:S01]  /*6fd0*/  IMAD.U32 R69, R73, 0x10000, RZ ;  /* 0x0001000049457824 */ /* 0x000fe200078e00ff */
[----:B------:R-:W-:-:S02]  /*6fe0*/  SHF.L.U32 R45, R74, 0x10, RZ ;  /* 0x000000104a2d7819 */ /* 0x000fc400000006ff */
[----:B------:R-:W-:Y:S02]  /*6ff0*/  F2FP.F16.E4M3.UNPACK_B R70, R150.H1 ;  /* 0x00000096ff46723e */ /* 0x000fe400030006ff */
        /* <DEDUP_REMOVED lines=89> */
.L_x_5525:
[----:B------:R-:W-:Y:S05]  /*7590*/  BSYNC B2 ;  /* 0x0000000000027941 */ /* 0x000fea0003800000 */
.L_x_5524:
[----:B--2---:R0:W-:Y:S02]  /*75a0*/  STG.E.128 desc[UR54][R48.64+0x20], R44 ;  /* 0x0000202c30007986 */ /* 0x0041e4000c101d36 */
.L_x_5523:
[----:B------:R-:W-:Y:S05]  /*75b0*/  BSYNC B1 ;  /* 0x0000000000017941 */ /* 0x000fea0003800000 */
.L_x_5522:
        /* <DEDUP_REMOVED lines=114> */
.L_x_5529:
[----:B------:R-:W-:Y:S05]  /*7ce0*/  BSYNC B2 ;  /* 0x0000000000027941 */ /* 0x000fea0003800000 */
.L_x_5528:
[----:B--2---:R0:W-:Y:S02]  /*7cf0*/  STG.E.128 desc[UR54][R48.64+0x40], R44 ;  /* 0x0000402c30007986 */ /* 0x0041e4000c101d36 */
.L_x_5527:
[----:B------:R-:W-:Y:S05]  /*7d00*/  BSYNC B1 ;  /* 0x0000000000017941 */ /* 0x000fea0003800000 */
.L_x_5526:
[----:B------:R-:W-:Y:S01]  /*7d10*/  ISETP.NE.AND P3, PT, R38, RZ, PT ;  /* 0x000000ff2600720c */ /* 0x000fe20003f65270 */
[----:B------:R-:W-:-:S12]  /*7d20*/  BSSY B1, `(.L_x_5530) ;  /* 0x0000073000017945 */ /* 0x000fd80003800000 */
[----:B------:R-:W-:Y:S05]  /*7d30*/  @!P3 BRA `(.L_x_5531) ;  /* 0x0000000400c4b947 */ /* 0x000fea0003800000 */
[----:B0-234-:R0:W2:Y:S01]  /*7d40*/  LDS.128 R44, [R42+0x28a00] ;  /* 0x028a00002a2c7984 */ /* 0x01d0a20000000c00 */
[----:B------:R-:W-:Y:S01]  /*7d50*/  ISETP.GE.AND P3, PT, R227, R132, PT ;  /* 0x00000084e300720c */ /* 0x000fe20003f66270 */
[----:B------:R-:W-:-:S12]  /*7d60*/  BSSY B2, `(.L_x_5532) ;  /* 0x000006d000027945 */ /* 0x000fd80003800000 */
[----:B0-----:R-:W-:Y:S05]  /*7d70*/  @P3 BRA `(.L_x_5533) ;  /* 0x0000000400ac3947 */ /* 0x001fea0003800000 */
[----:B------:R-:W-:Y:S02]  /*7d80*/  LOP3.LUT R51, R63, 0xff, RZ, 0xc0, !PT ;  /* 0x000000ff3f337812 */ /* 0x000fe400078ec0ff */
[--C-:B------:R-:W-:Y:S02]  /*7d90*/  SHF.R.U32.HI R60, RZ, 0x18, R63.reuse ;  /* 0x00000018ff3c7819 */ /* 0x100fe4000001163f */
[----:B------:R-:W-:Y:S02]  /*7da0*/  SHF.R.U32.HI R62, RZ, 0x8, R63 ;  /* 0x00000008ff3e7819 */ /* 0x000fe4000001163f */
[--C-:B------:R-:W-:Y:S02]  /*7db0*/  SHF.R.U32.HI R66, RZ, 0x10, R61.reuse ;  /* 0x00000010ff427819 */ /* 0x100fe4000001163d */
[----:B------:R-:W-:Y:S02]  /*7dc0*/  SHF.R.U32.HI R65, RZ, 0x8, R61 ;  /* 0x00000008ff417819 */ /* 0x000fe4000001163d */
[----:B------:R-:W-:-:S02]  /*7dd0*/  LOP3.LUT R50, R61, 0xff, RZ, 0xc0, !PT ;  /* 0x000000ff3d327812 */ /* 0x000fc400078ec0ff */
[----:B------:R-:W-:Y:S02]  /*7de0*/  SHF.R.U32.HI R61, RZ, 0x18, R61 ;  /* 0x00000018ff3d7819 */ /* 0x000fe4000001163d */
[----:B------:R-:W-:Y:S02]  /*7df0*/  SHF.R.U32.HI R64, RZ, 0x10, R63 ;  /* 0x00000010ff407819 */ /* 0x000fe4000001163f */
[----:B------:R-:W-:Y:S01]  /*7e00*/  PRMT R63, R60, 0x654, R51 ;  /* 0x000006543c3f7816 */ /* 0x000fe20000000033 */
[----:B--2---:R-:W-:Y:S01]  /*7e10*/  IMAD.MOV.U32 R51, RZ, RZ, R44 ;  /* 0x000000ffff337224 */ /* 0x004fe200078e002c */
[----:B------:R-:W-:Y:S02]  /*7e20*/  SHF.L.U32 R60, R62, 0x8, RZ ;  /* 0x000000083e3c7819 */ /* 0x000fe400000006ff */
[----:B------:R-:W-:Y:S01]  /*7e30*/  PRMT R61, R61, 0x654, R50 ;  /* 0x000006543d3d7816 */ /* 0x000fe20000000032 */
[----:B------:R-:W-:Y:S01]  /*7e40*/  IMAD.SHL.U32 R50, R65, 0x100, RZ ;  /* 0x0000010041327824 */ /* 0x000fe200078e00ff */
[----:B------:R-:W-:Y:S01]  /*7e50*/  LOP3.LUT R63, R63, 0xff00, R60, 0xf8, !PT ;  /* 0x0000ff003f3f7812 */ /* 0x000fe200078ef83c */
[----:B------:R-:W-:Y:S01]  /*7e60*/  IMAD.U32 R60, R64, 0x10000, RZ ;  /* 0x00010000403c7824 */ /* 0x000fe200078e00ff */
[----:B------:R-:W-:-:S02]  /*7e70*/  F2FP.F16.E4M3.UNPACK_B R44, R45 ;  /* 0x0000002dff2c723e */ /* 0x000fc400020006ff */
[----:B------:R-:W-:Y:S02]  /*7e80*/  F2FP.F16.E4M3.UNPACK_B R62, R137.H1 ;  /* 0x00000089ff3e723e */ /* 0x000fe400030006ff */
[----:B------:R-:W-:Y:S01]  /*7e90*/  LOP3.LUT R61, R61, 0xff00, R50, 0xf8, !PT ;  /* 0x0000ff003d3d7812 */ /* 0x000fe200078ef832 */
[----:B------:R-:W-:Y:S01]  /*7ea0*/  IMAD.U32 R50, R66, 0x10000, RZ ;  /* 0x0001000042327824 */ /* 0x000fe200078e00ff */
[----:B------:R-:W-:Y:S01]  /*7eb0*/  LOP3.LUT R66, R63, 0xff0000, R60, 0xf8, !PT ;  /* 0x00ff00003f427812 */ /* 0x000fe200078ef83c */
[----:B------:R-:W-:Y:S01]  /*7ec0*/  HADD2.F32 R60, -RZ, R44.H1_H1 ;  /* 0x3000002cff3c7230 */ /* 0x000fe20000004100 */
[----:B------:R-:W-:Y:S01]  /*7ed0*/  F2FP.F16.E4M3.UNPACK_B R63, R136.H1 ;  /* 0x00000088ff3f723e */ /* 0x000fe200030006ff */
[----:B------:R-:W-:Y:S01]  /*7ee0*/  HADD2.F32 R67, -RZ, R62.H0_H0 ;  /* 0x2000003eff437230 */ /* 0x000fe20000004100 */
[----:B------:R-:W-:Y:S01]  /*7ef0*/  F2FP.F16.E4M3.UNPACK_B R45, R45.H1 ;  /* 0x0000002dff2d723e */ /* 0x000fe200030006ff */
[----:B------:R-:W-:Y:S01]  /*7f00*/  HADD2.F32 R44, -RZ, R44.H0_H0 ;  /* 0x2000002cff2c7230 */ /* 0x000fe20000004100 */
[----:B------:R-:W-:Y:S01]  /*7f10*/  LOP3.LUT R50, R61, 0xff0000, R50, 0xf8, !PT ;  /* 0x00ff00003d327812 */ /* 0x000fe200078ef832 */
[----:B------:R-:W-:-:S02]  /*7f20*/  HADD2.F32 R64, -RZ, R62.H1_H1 ;  /* 0x3000003eff407230 */ /* 0x000fc40000004100 */
[----:B------:R-:W-:Y:S01]  /*7f30*/  FMUL.FTZ R69, R60, R67 ;  /* 0x000000433c457220 */ /* 0x000fe20000410000 */
[----:B------:R-:W-:Y:S01]  /*7f40*/  HADD2.F32 R65, -RZ, R63.H0_H0 ;  /* 0x2000003fff417230 */ /* 0x000fe20000004100 */
[----:B------:R-:W-:Y:S01]  /*7f50*/  F2FP.F16.E4M3.UNPACK_B R137, R137 ;  /* 0x00000089ff89723e */ /* 0x000fe200020006ff */
[--C-:B------:R-:W-:Y:S01]  /*7f60*/  HADD2.F32 R62, -RZ, R45.reuse.H1_H1 ;  /* 0x3000002dff3e7230 */ /* 0x100fe20000004100 */
[----:B------:R-:W-:Y:S01]  /*7f70*/  F2FP.F16.E4M3.UNPACK_B R136, R136 ;  /* 0x00000088ff88723e */ /* 0x000fe200020006ff */
[----:B------:R-:W-:Y:S02]  /*7f80*/  HADD2.F32 R61, -RZ, R45.H0_H0 ;  /* 0x2000002dff3d7230 */ /* 0x000fe40000004100 */
        /* <DEDUP_REMOVED lines=10> */
[----:B------:R-:W-:-:S02]  /*8030*/  HADD2.F32 R64, -RZ, R137.H1_H1 ;  /* 0x30000089ff407230 */ /* 0x000fc40000004100 */
[--C-:B------:R-:W-:Y:S02]  /*8040*/  HADD2.F32 R62, -RZ, R60.reuse.H0_H0 ;  /* 0x2000003cff3e7230 */ /* 0x100fe40000004100 */
[----:B------:R-:W-:Y:S01]  /*8050*/  HADD2.F32 R63, -RZ, R60.H1_H1 ;  /* 0x3000003cff3f7230 */ /* 0x000fe20000004100 */
[----:B------:R-:W-:Y:S01]  /*8060*/  F2FP.SATFINITE.E4M3.F32.PACK_AB_MERGE_C R74, R70, R69, RZ ;  /* 0x00000045464a723e */ /* 0x000fe200048070ff */
        /* <DEDUP_REMOVED lines=60> */
.L_x_5533:
[----:B------:R-:W-:Y:S05]  /*8430*/  BSYNC B2 ;  /* 0x0000000000027941 */ /* 0x000fea0003800000 */
.L_x_5532:
[----:B--2---:R0:W-:Y:S02]  /*8440*/  STG.E.128 desc[UR54][R48.64+0x60], R44 ;  /* 0x0000602c30007986 */ /* 0x0041e4000c101d36 */
.L_x_5531:
[----:B------:R-:W-:Y:S05]  /*8450*/  BSYNC B1 ;  /* 0x0000000000017941 */ /* 0x000fea0003800000 */
.L_x_5530:
        /* <DEDUP_REMOVED lines=22> */
[----:B------:R-:W-:-:S02]  /*85c0*/  LOP3.LUT R58, R57, 0xff00, R58, 0xf8, !PT ;  /* 0x0000ff00393a7812 */ /* 0x000fc400078ef83a */
[----:B------:R-:W-:Y:S02]  /*85d0*/  SHF.L.U32 R59, R59, 0x10, RZ ;  /* 0x000000103b3b7819 */ /* 0x000fe400000006ff */
        /* <DEDUP_REMOVED lines=90> */
.L_x_5537:
[----:B------:R-:W-:Y:S05]  /*8b80*/  BSYNC B2 ;  /* 0x0000000000027941 */ /* 0x000fea0003800000 */
.L_x_5536:
[----:B--2---:R0:W-:Y:S02]  /*8b90*/  STG.E.128 desc[UR54][R48.64+0x80], R44 ;  /* 0x0000802c30007986 */ /* 0x0041e4000c101d36 */
.L_x_5535:
[----:B------:R-:W-:Y:S05]  /*8ba0*/  BSYNC B1 ;  /* 0x0000000000017941 */ /* 0x000fea0003800000 */
.L_x_5534:
        /* <DEDUP_REMOVED lines=13> */
[----:B------:R-:W-:Y:S01]  /*8c80*/  SHF.R.U32.HI R56, RZ, 0x10, R55 ;  /* 0x00000010ff387819 */ /* 0x000fe20000011637 */
[----:B------:R-:W-:Y:S01]  /*8c90*/  IMAD.SHL.U32 R53, R53, 0x100, RZ ;  /* 0x0000010035357824 */ /* 0x000fe200078e00ff */
[----:B------:R-:W-:Y:S01]  /*8ca0*/  LOP3.LUT R54, R55, 0xff0000ff, RZ, 0xc0, !PT ;  /* 0xff0000ff37367812 */ /* 0x000fe200078ec0ff */
        /* <DEDUP_REMOVED lines=95> */
.L_x_5539:
[----:B------:R-:W-:Y:S05]  /*92a0*/  BSYNC B1 ;  /* 0x0000000000017941 */ /* 0x000fea0003800000 */
.L_x_5538:
[----:B--2---:R0:W-:Y:S01]  /*92b0*/  STG.E.128 desc[UR54][R48.64+0xa0], R44 ;  /* 0x0000a02c30007986 */ /* 0x0041e2000c101d36 */
[----:B------:R-:W-:Y:S05]  /*92c0*/  BRA `(.L_x_5517) ;  /* 0x0000006c00447947 */ /* 0x000fea0003800000 */
.L_x_5485:
        /* <DEDUP_REMOVED lines=49> */
.L_x_5541:
[----:B------:R-:W-:Y:S05]  /*95e0*/  BSYNC B1 ;  /* 0x0000000000017941 */ /* 0x000fea0003800000 */
.L_x_5540:
        /* <DEDUP_REMOVED lines=42> */
.L_x_5543:
[----:B------:R-:W-:Y:S05]  /*9890*/  BSYNC B1 ;  /* 0x0000000000017941 */ /* 0x000fea0003800000 */
.L_x_5542:
[----:B------:R-:W-:Y:S01]  /*98a0*/  UISETP.NE.AND UP0, UPT, UR53, 0x3, UPT ;  /* 0x000000033500788c */ /* 0x000fe2000bf05270 */
[----:B------:R-:W-:Y:S01]  /*98b0*/  IMAD.MOV.U32 R173, RZ, RZ, R50 ;  /* 0x000000ffffad7224 */ /* 0x000fe200078e0032 */
[----:B------:R-:W-:Y:S01]  /*98c0*/  MOV R170, R60 ;  /* 0x0000003c00aa7202 */ /* 0x000fe20000000f00 */
[----:B------:R-:W-:Y:S01]  /*98d0*/  IMAD.MOV.U32 R172, RZ, RZ, R48 ;  /* 0x000000ffffac7224 */ /* 0x000fe200078e0030 */
[----:B-----5:R-:W-:Y:S01]  /*98e0*/  MOV R162, R72 ;  /* 0x0000004800a27202 */ /* 0x020fe20000000f00 */
        /* <DEDUP_REMOVED lines=19> */
[----:B------:R-:W-:Y:S06]  /*9a20*/  @!P2 BRA `(.L_x_5544) ;  /* 0x000000000004a947 */ /* 0x000fec0003800000 */
[----:B------:R-:W-:Y:S01]  /*9a30*/  BPT.TRAP 0x1 ;  /* 0x000000040000795c */ /* 0x000fe20000300000 */
.L_x_5544:
[----:B------:R-:W-:Y:S01]  /*9a40*/  LEA R100, R17, R16, 0x3 ;  /* 0x0000001011647211 */ /* 0x000fe200078e18ff */
[----:B------:R-:W1:Y:S01]  /*9a50*/  LDC R152, c[0x0][0x2f4] ;  /* 0x0000bd00ff987b82 */ /* 0x000e620000000800 */
[----:B------:R-:W-:Y:S01]  /*9a60*/  SHF.L.U32 R101, R223, 0x1f, RZ ;  /* 0x0000001fdf657819 */ /* 0x000fe200000006ff */
[----:B------:R-:W-:Y:S01]  /*9a70*/  BSSY B1, `(.L_x_5545) ;  /* 0x0000004000017945 */ /* 0x000fe20003800000 */
[----:B------:R-:W-:Y:S02]  /*9a80*/  IMAD.MOV.U32 R135, RZ, RZ, R96 ;  /* 0x000000ffff877224 */ /* 0x000fe400078e0060 */
[----:B------:R-:W2:Y:S02]  /*9a90*/  SYNCS.PHASECHK.TRANS64.TRYWAIT P5, [R100+URZ+0x33490], R101 ;  /* 0x03349065640075a7 */ /* 0x000ea400080a017f */
[----:B--2---:R-:W-:Y:S05]  /*9aa0*/  @!P5 BRA `(.L_x_5546) ;  /* 0x000002ac00dcd947 */ /* 0x004fea0003800000 */
.L_x_5834:
[----:B------:R-:W-:Y:S05]  /*9ab0*/  BSYNC B1 ;  /* 0x0000000000017941 */ /* 0x000fea0003800000 */
.L_x_5545:
        /* <DEDUP_REMOVED lines=41> */
[----:B------:R-:W-:Y:S01]  /*9d50*/  SHF.R.U32.HI R77, RZ, 0x18, R77 ;  /* 0x00000018ff4d7819 */ /* 0x000fe2000001164d */
[----:B------:R-:W-:Y:S01]  /*9d60*/  IMAD.U32 R180, R180, 0x10000, RZ ;  /* 0x00010000b4b47824 */ /* 0x000fe200078e00ff */
        /* <DEDUP_REMOVED lines=9> */
[--C-:B------:R-:W-:Y:S02]  /*9e00*/  SHF.R.U32.HI R55, RZ, 0x8, R79.reuse ;  /* 0x00000008ff377819 */ /* 0x100fe4000001164f */
        /* <DEDUP_REMOVED lines=8> */
[----:B------:R-:W-:Y:S02]  /*9e90*/  PRMT R78, R79, 0x654, R185 ;  /* 0x000006544f4e7816 */ /* 0x000fe400000000b9 */
[----:B------:R-:W-:Y:S02]  /*9ea0*/  SHF.L.U32 R79, R179, 0x8, RZ ;  /* 0x00000008b34f7819 */ /* 0x000fe400000006ff */
[----:B------:R-:W-:-:S02]  /*9eb0*/  LOP3.LUT R179, R76, 0xff0000, R52, 0xf8, !PT ;  /* 0x00ff00004cb37812 */ /* 0x000fc400078ef834 */
[----:B------:R-:W-:Y:S02]  /*9ec0*/  LOP3.LUT R52, R77, 0xff0000, R180, 0xf8, !PT ;  /* 0x00ff00004d347812 */ /* 0x000fe400078ef8b4 */
[----:B0-----:R-:W-:Y:S02]  /*9ed0*/  F2FP.F16.E4M3.UNPACK_B R180, R97 ;  /* 0x00000061ffb4723e */ /* 0x001fe400020006ff */
[----:B------:R-:W-:Y:S02]  /*9ee0*/  F2FP.F16.E4M3.UNPACK_B R182, R52 ;  /* 0x00000034ffb6723e */ /* 0x000fe400020006ff */
[----:B-1----:R-:W-:Y:S01]  /*9ef0*/  F2FP.F16.E4M3.UNPACK_B R76, R93 ;  /* 0x0000005dff4c723e */ /* 0x002fe200020006ff */
[----:B------:R-:W-:Y:S01]  /*9f00*/  HADD2.F32 R77, -RZ, R180.H0_H0 ;  /* 0x200000b4ff4d7230 */ /* 0x000fe20000004100 */
[----:B------:R-:W-:Y:S01]  /*9f10*/  LOP3.LUT R79, R183, 0xff00, R79, 0xf8, !PT ;  /* 0x0000ff00b74f7812 */ /* 0x000fe200078ef84f */
        /* <DEDUP_REMOVED lines=47> */
[----:B------:R-:W-:Y:S01]  /*a210*/  HADD2.F32 R184, -RZ, R55.H0_H0 ;  /* 0x20000037ffb87230 */ /* 0x000fe20000004100 */
        /* <DEDUP_REMOVED lines=9> */
[----:B------:R-:W-:Y:S01]  /*a2b0*/  FFMA.FTZ R184, R184, R185, R79 ;  /* 0x000000b9b8b87223 */ /* 0x000fe2000001004f */
[----:B------:R-:W-:Y:S02]  /*a2c0*/  HADD2.F32 R79, -RZ, R78.H1_H1 ;  /* 0x3000004eff4f7230 */ /* 0x000fe40000004100 */
[----:B------:R-:W-:Y:S01]  /*a2d0*/  FMUL.FTZ R78, R55, R99 ;  /* 0x00000063374e7220 */ /* 0x000fe20000410000 */
        /* <DEDUP_REMOVED lines=43> */
[-C--:B------:R-:W-:Y:S01]  /*a590*/  FFMA.FTZ R182, R179, R181.reuse, -R182 ;  /* 0x000000b5b3b67223 */ /* 0x080fe200000108b6 */
        /* <DEDUP_REMOVED lines=77> */
[----:B------:R-:W-:Y:S02]  /*aa70*/  IMAD.MOV.U32 R96, RZ, RZ, R53 ;  /* 0x000000ffff607224 */ /* 0x000fe400078e0035 */
[----:B------:R-:W-:-:S02]  /*aa80*/  IMAD.MOV.U32 R94, RZ, RZ, R174 ;  /* 0x000000ffff5e7224 */ /* 0x000fc400078e00ae */
[----:B------:R-:W-:-:S07]  /*aa90*/  IMAD.MOV.U32 R98, RZ, RZ, R175 ;  /* 0x000000ffff627224 */ /* 0x000fce00078e00af */
.L_x_5552:
[----:B------:R-:W-:Y:S05]  /*aaa0*/  BSYNC B3 ;  /* 0x0000000000037941 */ /* 0x000fea0003800000 */
.L_x_5551:
[----:B------:R-:W-:-:S13]  /*aab0*/  ISETP.GE.AND P4, PT, R178, R152, PT ;  /* 0x00000098b200720c */ /* 0x000fda0003f86270 */
[--C-:B------:R-:W-:Y:S02]  /*aac0*/  @!P4 SHF.R.S32.HI R55, RZ, 0x1f, R178.reuse ;  /* 0x0000001fff37c819 */ /* 0x100fe400000114b2 */
[----:B------:R-:W-:-:S04]  /*aad0*/  @!P4 IADD3 R54, P5, P6, R118, R138, R178 ;  /* 0x0000008a7636c210 */ /* 0x000fc80007ebe0b2 */
[----:B------:R-:W-:Y:S02]  /*aae0*/  @!P4 IADD3.X R55, R4, R169, R55, P5, P6 ;  /* 0x000000a90437c210 */ /* 0x000fe40002fec437 */
[----:B------:R-:W-:-:S04]  /*aaf0*/  IADD3 R52, P5, P6, R118, R138, R26 ;  /* 0x0000008a76347210 */ /* 0x000fc80007ebe01a */
[----:B------:R-:W-:Y:S02]  /*ab00*/  IADD3.X R53, R4, R169, R31, P5, P6 ;  /* 0x000000a904357210 */ /* 0x000fe40002fec41f */
[----:B------:R-:W-:-:S04]  /*ab10*/  IADD3 R52, P5, R52, R124, RZ ;  /* 0x0000007c34347210 */ /* 0x000fc80007fbe0ff */
[----:B------:R-:W-:Y:S02]  /*ab20*/  IADD3.X R53, R53, R125, RZ, P5, !PT ;  /* 0x0000007d35357210 */ /* 0x000fe40002ffe4ff */
[----:B------:R-:W-:-:S03]  /*ab30*/  @!P4 IADD3 R54, P5, R54, R124, RZ ;  /* 0x0000007c3636c210 */ /* 0x000fc60007fbe0ff */
[----:B-1----:R1:W-:Y:S02]  /*ab40*/  STG.E.128 desc[UR54][R52.64], R92 ;  /* 0x0000005c34007986 */ /* 0x0023e4000c101d36 */
[----:B------:R-:W-:-:S05]  /*ab50*/  @!P4 IMAD.X R55, R55, 0x1, R125, P5 ;  /* 0x000000013737c824 */ /* 0x000fca00028e067d */
[----:B0-----:R1:W-:Y:S03]  /*ab60*/  @!P4 STG.E.128 desc[UR54][R54.64], R96 ;  /* 0x000000603600c986 */ /* 0x0013e6000c101d36 */
.L_x_5550:
[----:B------:R-:W-:Y:S05]  /*ab70*/  BSYNC B2 ;  /* 0x0000000000027941 */ /* 0x000fea0003800000 */
.L_x_5549:
        /* <DEDUP_REMOVED lines=50> */
[----:B------:R-:W-:Y:S01]  /*aea0*/  LOP3.LUT R95, R95, 0xff00, R60, 0xf8, !PT ;  /* 0x0000ff005f5f7812 */ /* 0x000fe200078ef83c */
[----:B------:R-:W-:Y:S01]  /*aeb0*/  IMAD.U32 R51, R51, 0x10000, RZ ;  /* 0x0001000033337824 */ /* 0x000fe200078e00ff */
[----:B------:R-:W-:-:S02]  /*aec0*/  LOP3.LUT R96, R97, 0xff00, R96, 0xf8, !PT ;  /* 0x0000ff0061607812 */ /* 0x000fc400078ef860 */
[----:B------:R-:W-:Y:S01]  /*aed0*/  LOP3.LUT R63, R63, 0xff00, R62, 0xf8, !PT ;  /* 0x0000ff003f3f7812 */ /* 0x000fe200078ef83e */
[----:B0-----:R-:W-:Y:S01]  /*aee0*/  IMAD.MOV.U32 R62, RZ, RZ, R77 ;  /* 0x000000ffff3e7224 */ /* 0x001fe200078e004d */
[----:B------:R-:W-:Y:S01]  /*aef0*/  LOP3.LUT R95, R95, 0xff0000, R48, 0xf8, !PT ;  /* 0x00ff00005f5f7812 */ /* 0x000fe200078ef830 */
[----:B-1----:R-:W-:Y:S01]  /*af00*/  IMAD.MOV.U32 R77, RZ, RZ, R53 ;  /* 0x000000ffff4d7224 */ /* 0x002fe200078e0035 */
[----:B------:R-:W-:Y:S02]  /*af10*/  LOP3.LUT R48, R96, 0xff0000, R99, 0xf8, !PT ;  /* 0x00ff000060307812 */ /* 0x000fe400078ef863 */
[----:B------:R-:W-:Y:S02]  /*af20*/  F2FP.F16.E4M3.UNPACK_B R93, R62 ;  /* 0x0000003eff5d723e */ /* 0x000fe400020006ff */
[----:B------:R-:W-:Y:S02]  /*af30*/  F2FP.F16.E4M3.UNPACK_B R96, R48 ;  /* 0x00000030ff60723e */ /* 0x000fe400020006ff */
[----:B------:R-:W-:Y:S01]  /*af40*/  F2FP.F16.E4M3.UNPACK_B R53, R77 ;  /* 0x0000004dff35723e */ /* 0x000fe200020006ff */
[----:B------:R-:W-:Y:S01]  /*af50*/  HADD2.F32 R60, -RZ, R93.H0_H0 ;  /* 0x2000005dff3c7230 */ /* 0x000fe20000004100 */
[----:B------:R-:W-:Y:S01]  /*af60*/  F2FP.F16.E4M3.UNPACK_B R97, R95 ;  /* 0x0000005fff61723e */ /* 0x000fe200020006ff */
[----:B------:R-:W-:Y:S01]  /*af70*/  HADD2.F32 R99, -RZ, R96.H0_H0 ;  /* 0x20000060ff637230 */ /* 0x000fe20000004100 */
[----:B------:R-:W-:Y:S01]  /*af80*/  PRMT R61, R61, 0x654, R174 ;  /* 0x000006543d3d7816 */ /* 0x000fe200000000ae */
        /* <DEDUP_REMOVED lines=10> */
[----:B------:R-:W-:Y:S01]  /*b030*/  HADD2.F32 R98, -RZ, R93.H1_H1 ;  /* 0x3000005dff627230 */ /* 0x000fe20000004100 */
[----:B------:R-:W-:-:S02]  /*b040*/  F2FP.F16.E4M3.UNPACK_B R95, R95.H1 ;  /* 0x0000005fff5f723e */ /* 0x000fc400030006ff */
[----:B------:R-:W-:Y:S02]  /*b050*/  LOP3.LUT R61, R61, 0xff00, R50, 0xf8, !PT ;  /* 0x0000ff003d3d7812 */ /* 0x000fe400078ef832 */
[CC--:B------:R-:W-:Y:S01]  /*b060*/  FMUL.FTZ R93, R98.reuse, R96.reuse ;  /* 0x00000060625d7220 */ /* 0x0c0fe20000410000 */
[----:B------:R-:W-:Y:S01]  /*b070*/  FMUL.FTZ R96, R53, R96 ;  /* 0x0000006035607220 */ /* 0x000fe20000410000 */
[----:B------:R-:W-:Y:S02]  /*b080*/  LOP3.LUT R63, R63, 0xff0000, R49, 0xf8, !PT ;  /* 0x00ff00003f3f7812 */ /* 0x000fe400078ef831 */
[-C--:B------:R-:W-:Y:S01]  /*b090*/  FFMA.FTZ R93, R53, R97.reuse, -R93 ;  /* 0x00000061355d7223 */ /* 0x080fe2000001085d */
[----:B------:R-:W-:Y:S01]  /*b0a0*/  FFMA.FTZ R53, R98, R97, R96 ;  /* 0x0000006162357223 */ /* 0x000fe20000010060 */
[----:B------:R-:W-:Y:S01]  /*b0b0*/  F2FP.F16.E4M3.UNPACK_B R96, R62.H1 ;  /* 0x0000003eff60723e */ /* 0x000fe200030006ff */
[----:B------:R-:W-:Y:S01]  /*b0c0*/  HADD2.F32 R62, -RZ, R77.H0_H0 ;  /* 0x2000004dff3e7230 */ /* 0x000fe20000004100 */
[----:B------:R-:W-:Y:S01]  /*b0d0*/  F2FP.F16.E4M3.UNPACK_B R97, R48.H1 ;  /* 0x00000030ff61723e */ /* 0x000fe200030006ff */
[----:B------:R-:W-:Y:S01]  /*b0e0*/  HADD2.F32 R98, -RZ, R95.H0_H0 ;  /* 0x2000005fff627230 */ /* 0x000fe20000004100 */
[----:B------:R-:W-:Y:S01]  /*b0f0*/  MOV R50, R79 ;  /* 0x0000004f00327202 */ /* 0x000fe20000000f00 */
[--C-:B------:R-:W-:Y:S01]  /*b100*/  HADD2.F32 R48, -RZ, R96.reuse.H0_H0 ;  /* 0x20000060ff307230 */ /* 0x100fe20000004100 */
[----:B------:R-:W-:Y:S01]  /*b110*/  LOP3.LUT R49, R61, 0xff0000, R51, 0xf8, !PT ;  /* 0x00ff00003d317812 */ /* 0x000fe200078ef833 */
[--C-:B------:R-:W-:Y:S01]  /*b120*/  HADD2.F32 R99, -RZ, R97.reuse.H0_H0 ;  /* 0x20000061ff637230 */ /* 0x100fe20000004100 */
[-C--:B------:R-:W-:Y:S01]  /*b130*/  F2FP.F16.E4M3.UNPACK_B R51, R50.reuse ;  /* 0x00000032ff33723e */ /* 0x080fe200020006ff */
[----:B------:R-:W-:Y:S01]  /*b140*/  HADD2.F32 R96, -RZ, R96.H1_H1 ;  /* 0x30000060ff607230 */ /* 0x000fe20000004100 */
[----:B------:R-:W-:Y:S01]  /*b150*/  F2FP.F16.E4M3.UNPACK_B R50, R50.H1 ;  /* 0x00000032ff32723e */ /* 0x000fe200030006ff */
[----:B------:R-:W-:-:S02]  /*b160*/  HADD2.F32 R97, -RZ, R97.H1_H1 ;  /* 0x30000061ff617230 */ /* 0x000fc40000004100 */
[-C--:B------:R-:W-:Y:S01]  /*b170*/  FMUL.FTZ R174, R48, R99.reuse ;  /* 0x0000006330ae7220 */ /* 0x080fe20000410000 */
[C---:B------:R-:W-:Y:S01]  /*b180*/  FMUL.FTZ R99, R62.reuse, R99 ;  /* 0x000000633e637220 */ /* 0x040fe20000410000 */
[----:B------:R-:W-:Y:S02]  /*b190*/  IMAD.MOV.U32 R79, RZ, RZ, R55 ;  /* 0x000000ffff4f7224 */ /* 0x000fe400078e0037 */
[-C--:B------:R-:W-:Y:S01]  /*b1a0*/  FFMA.FTZ R62, R62, R98.reuse, -R174 ;  /* 0x000000623e3e7223 */ /* 0x080fe200000108ae */
[----:B------:R-:W-:Y:S01]  /*b1b0*/  FFMA.FTZ R48, R48, R98, R99 ;  /* 0x0000006230307223 */ /* 0x000fe20000010063 */
[----:B------:R-:W-:Y:S01]  /*b1c0*/  HADD2.F32 R98, -RZ, R77.H1_H1 ;  /* 0x3000004dff627230 */ /* 0x000fe20000004100 */
[----:B------:R-:W-:Y:S01]  /*b1d0*/  F2FP.F16.E4M3.UNPACK_B R55, R79 ;  /* 0x0000004fff37723e */ /* 0x000fe200020006ff */
[----:B------:R-:W-:Y:S02]  /*b1e0*/  HADD2.F32 R77, -RZ, R95.H1_H1 ;  /* 0x3000005fff4d7230 */ /* 0x000fe40000004100 */
[-C--:B------:R-:W-:Y:S01]  /*b1f0*/  FMUL.FTZ R95, R96, R97.reuse ;  /* 0x00000061605f7220 */ /* 0x080fe20000410000 */
[----:B------:R-:W-:Y:S01]  /*b200*/  FMUL.FTZ R97, R98, R97 ;  /* 0x0000006162617220 */ /* 0x000fe20000410000 */
[----:B------:R-:W-:-:S02]  /*b210*/  HADD2.F32 R174, -RZ, R55.H0_H0 ;  /* 0x20000037ffae7230 */ /* 0x000fc40000004100 */
        /* <DEDUP_REMOVED lines=12> */
[-C--:B------:R-:W-:Y:S01]  /*b2e0*/  FMUL.FTZ R175, R98, R61.reuse ;  /* 0x0000003d62af7220 */ /* 0x080fe20000410000 */
[C---:B------:R-:W-:Y:S01]  /*b2f0*/  FMUL.FTZ R61, R174.reuse, R61 ;  /* 0x0000003dae3d7220 */ /* 0x040fe20000410000 */
        /* <DEDUP_REMOVED lines=21> */
[-C--:B------:R-:W-:Y:S01]  /*b450*/  FMUL.FTZ R174, R79, R99.reuse ;  /* 0x000000634fae7220 */ /* 0x080fe20000410000 */
        /* <DEDUP_REMOVED lines=26> */
[----:B------:R-:W-:Y:S01]  /*b600*/  FFMA.FTZ R96, R94, R95, -R96 ;  /* 0x0000005f5e607223 */ /* 0x000fe20000010860 */
        /* <DEDUP_REMOVED lines=9> */
[--C-:B------:R-:W-:Y:S01]  /*b6a0*/  HADD2.F32 R77, -RZ, R49.reuse.H0_H0 ;  /* 0x20000031ff4d7230 */ /* 0x100fe20000004100 */
        /* <DEDUP_REMOVED lines=10> */
[C---:B------:R-:W-:Y:S01]  /*b750*/  FMUL.FTZ R62, R76.reuse, R170 ;  /* 0x000000aa4c3e7220 */ /* 0x040fe20000410000 */
[----:B------:R-:W-:Y:S01]  /*b760*/  F2FP.F16.E4M3.UNPACK_B R63, R78.H1 ;  /* 0x0000004eff3f723e */ /* 0x000fe200030006ff */
[C---:B------:R-:W-:Y:S01]  /*b770*/  FMUL.FTZ R170, R49.reuse, R170 ;  /* 0x000000aa31aa7220 */ /* 0x040fe20000410000 */
[-C--:B------:R-:W-:Y:S01]  /*b780*/  F2FP.F16.E4M3.UNPACK_B R77, R173.reuse.H1 ;  /* 0x000000adff4d723e */ /* 0x080fe200030006ff */
[----:B------:R-:W-:Y:S01]  /*b790*/  FFMA.FTZ R62, R49, R172, -R62 ;  /* 0x000000ac313e7223 */ /* 0x000fe2000001083e */
        /* <DEDUP_REMOVED lines=17> */
[-C--:B------:R-:W-:Y:S01]  /*b8b0*/  FMUL.FTZ R172, R76, R174.reuse ;  /* 0x000000ae4cac7220 */ /* 0x080fe20000410000 */
        /* <DEDUP_REMOVED lines=30> */
[----:B------:R-:W-:Y:S01]  /*baa0*/  IMAD.MOV.U32 R76, RZ, RZ, R49 ;  /* 0x000000ffff4c7224 */ /* 0x000fe200078e0031 */
[----:B------:R-:W-:-:S03]  /*bab0*/  F2FP.SATFINITE.E4M3.F32.PACK_AB_MERGE_C R62, R63, R96, R62 ;  /* 0x000000603f3e723e */ /* 0x000fc6000480703e */
[----:B------:R-:W-:Y:S02]  /*bac0*/  F2FP.SATFINITE.E4M3.F32.PACK_AB_MERGE_C R170, R171, R170, R54 ;  /* 0x000000aaabaa723e */ /* 0x000fe40004807036 */
[----:B------:R-:W-:Y:S02]  /*bad0*/  IMAD.MOV.U32 R54, RZ, RZ, R62 ;  /* 0x000000ffff367224 */ /* 0x000fe400078e003e */
[----:B------:R-:W-:-:S07]  /*bae0*/  MOV R78, R170 ;  /* 0x000000aa004e7202 */ /* 0x000fce0000000f00 */
.L_x_5556:
[----:B------:R-:W-:Y:S05]  /*baf0*/  BSYNC B3 ;  /* 0x0000000000037941 */ /* 0x000fea0003800000 */
.L_x_5555:
        /* <DEDUP_REMOVED lines=12> */
.L_x_5554:
[----:B------:R-:W-:Y:S05]  /*bbc0*/  BSYNC B2 ;  /* 0x0000000000027941 */ /* 0x000fea0003800000 */
.L_x_5553:
        /* <DEDUP_REMOVED lines=19> */
[----:B------:R-:W-:Y:S02]  /*bd00*/  IMAD R51, R17, 0x7800, R48 ;  /* 0x0000780011337824 */ /* 0x000fe400078e0230 */
[C---:B------:R-:W-:Y:S02]  /*bd10*/  IMAD.IADD R49, R16.reuse, 0x1, R49 ;  /* 0x0000000110317824 */ /* 0x040fe400078e0231 */
[----:B-1----:R-:W-:-:S04]  /*bd20*/  IMAD.IADD R52, R16, 0x1, R51 ;  /* 0x0000000110347824 */ /* 0x002fc800078e0233 */
[----:B------:R-:W0:Y:S04]  /*bd30*/  LDS.128 R48, [R49+0x24200] ;  /* 0x0242000031307984 */ /* 0x000e280000000c00 */
[----:B------:R-:W1:Y:S01]  /*bd40*/  LDS.128 R52, [R52+0x24200] ;  /* 0x0242000034347984 */ /* 0x000e620000000c00 */
[----:B------:R-:W-:Y:S05]  /*bd50*/  @P4 BRA `(.L_x_5558) ;  /* 0x0000000c00704947 */ /* 0x000fea0003800000 */
[----:B------:R-:W-:Y:S02]  /*bd60*/  LOP3.LUT R46, R45, 0xff, RZ, 0xc0, !PT ;  /* 0x000000ff2d2e7812 */ /* 0x000fe400078ec0ff */
[----:B------:R-:W-:Y:S02]  /*bd70*/  SHF.R.U32.HI R76, RZ, 0x18, R45 ;  /* 0x00000018ff4c7819 */ /* 0x000fe4000001162d */
[----:B------:R-:W-:Y:S02]  /*bd80*/  SHF.R.U32.HI R63, RZ, 0x8, R57 ;  /* 0x00000008ff3f7819 */ /* 0x000fe40000011639 */
[--C-:B------:R-:W-:Y:S02]  /*bd90*/  SHF.R.U32.HI R44, RZ, 0x10, R45.reuse ;  /* 0x00000010ff2c7819 */ /* 0x100fe4000001162d */
[----:B------:R-:W-:Y:S01]  /*bda0*/  SHF.R.U32.HI R56, RZ, 0x8, R45 ;  /* 0x00000008ff387819 */ /* 0x000fe2000001162d */
[----:B------:R-:W-:Y:S01]  /*bdb0*/  IMAD.SHL.U32 R63, R63, 0x100, RZ ;  /* 0x000001003f3f7824 */ /* 0x000fe200078e00ff */
[----:B------:R-:W-:-:S02]  /*bdc0*/  SHF.R.U32.HI R58, RZ, 0x8, R47 ;  /* 0x00000008ff3a7819 */ /* 0x000fc4000001162f */
[----:B------:R-:W-:Y:S01]  /*bdd0*/  LOP3.LUT R61, R47, 0xff, RZ, 0xc0, !PT ;  /* 0x000000ff2f3d7812 */ /* 0x000fe200078ec0ff */
[----:B------:R-:W-:Y:S01]  /*bde0*/  IMAD.SHL.U32 R56, R56, 0x100, RZ ;  /* 0x0000010038387824 */ /* 0x000fe200078e00ff */
[----:B------:R-:W-:Y:S02]  /*bdf0*/  SHF.R.U32.HI R77, RZ, 0x18, R47 ;  /* 0x00000018ff4d7819 */ /* 0x000fe4000001162f */
[----:B------:R-:W-:Y:S02]  /*be00*/  SHF.R.U32.HI R62, RZ, 0x10, R57 ;  /* 0x00000010ff3e7819 */ /* 0x000fe40000011639 */
[----:B------:R-:W-:Y:S02]  /*be10*/  LOP3.LUT R78, R57, 0xff, RZ, 0xc0, !PT ;  /* 0x000000ff394e7812 */ /* 0x000fe400078ec0ff */
[----:B------:R-:W-:Y:S02]  /*be20*/  SHF.R.U32.HI R45, RZ, 0x10, R47 ;  /* 0x00000010ff2d7819 */ /* 0x000fe4000001162f */
[----:B------:R-:W-:-:S02]  /*be30*/  SHF.R.U32.HI R57, RZ, 0x18, R57 ;  /* 0x00000018ff397819 */ /* 0x000fc40000011639 */
[----:B------:R-:W-:Y:S02]  /*be40*/  PRMT R76, R76, 0x654, R46 ;  /* 0x000006544c4c7816 */ /* 0x000fe4000000002e */
[--C-:B------:R-:W-:Y:S02]  /*be50*/  SHF.R.U32.HI R46, RZ, 0x10, R59.reuse ;  /* 0x00000010ff2e7819 */ /* 0x100fe4000001163b */
[--C-:B------:R-:W-:Y:S02]  /*be60*/  SHF.R.U32.HI R47, RZ, 0x8, R59.reuse ;  /* 0x00000008ff2f7819 */ /* 0x100fe4000001163b */
[----:B------:R-:W-:Y:S02]  /*be70*/  LOP3.LUT R79, R59, 0xff, RZ, 0xc0, !PT ;  /* 0x000000ff3b4f7812 */ /* 0x000fe400078ec0ff */
[----:B------:R-:W-:Y:S02]  /*be80*/  SHF.R.U32.HI R59, RZ, 0x18, R59 ;  /* 0x00000018ff3b7819 */ /* 0x000fe4000001163b */
[----:B------:R-:W-:-:S02]  /*be90*/  PRMT R61, R77, 0x654, R61 ;  /* 0x000006544d3d7816 */ /* 0x000fc4000000003d */
[----:B------:R-:W-:Y:S02]  /*bea0*/  SHF.L.U32 R58, R58, 0x8, RZ ;  /* 0x000000083a3a7819 */ /* 0x000fe400000006ff */
[----:B------:R-:W-:Y:S02]  /*beb0*/  PRMT R78, R57, 0x654, R78 ;  /* 0x00000654394e7816 */ /* 0x000fe4000000004e */
[----:B------:R-:W-:Y:S02]  /*bec0*/  PRMT R57, R59, 0x654, R79 ;  /* 0x000006543b397816 */ /* 0x000fe4000000004f */
[----:B------:R-:W-:Y:S01]  /*bed0*/  LOP3.LUT R59, R61, 0xff00, R58, 0xf8, !PT ;  /* 0x0000ff003d3b7812 */ /* 0x000fe200078ef83a */
[----:B0-----:R-:W-:Y:S01]  /*bee0*/  IMAD.MOV.U32 R58, RZ, RZ, R49 ;  /* 0x000000ffff3a7224 */ /* 0x001fe200078e0031 */
[----:B------:R-:W-:Y:S01]  /*bef0*/  LOP3.LUT R61, R78, 0xff00, R63, 0xf8, !PT ;  /* 0x0000ff004e3d7812 */ /* 0x000fe200078ef83f */
[----:B------:R-:W-:Y:S01]  /*bf00*/  IMAD.U32 R63, R44, 0x10000, RZ ;  /* 0x000100002c3f7824 */ /* 0x000fe200078e00ff */
[----:B------:R-:W-:Y:S01]  /*bf10*/  LOP3.LUT R56, R76, 0xff00, R56, 0xf8, !PT ;  /* 0x0000ff004c387812 */ /* 0x000fe200078ef838 */
[----:B------:R-:W-:Y:S01]  /*bf20*/  IMAD.U32 R44, R62, 0x10000, RZ ;  /* 0x000100003e2c7824 */ /* 0x000fe200078e00ff */
[----:B------:R-:W-:-:S02]  /*bf30*/  F2FP.F16.E4M3.UNPACK_B R49, R58 ;  /* 0x0000003aff31723e */ /* 0x000fc400020006ff */
[----:B------:R-:W-:Y:S01]  /*bf40*/  LOP3.LUT R63, R56, 0xff0000, R63, 0xf8, !PT ;  /* 0x00ff0000383f7812 */ /* 0x000fe200078ef83f */
[----:B-1----:R-:W-:Y:S01]  /*bf50*/  IMAD.MOV.U32 R56, RZ, RZ, R53 ;  /* 0x000000ffff387224 */ /* 0x002fe200078e0035 */
[----:B------:R-:W-:Y:S01]  /*bf60*/  LOP3.LUT R44, R61, 0xff0000, R44, 0xf8, !PT ;  /* 0x00ff00003d2c7812 */ /* 0x000fe200078ef82c */
[--C-:B------:R-:W-:Y:S01]  /*bf70*/  HADD2.F32 R62, -RZ, R49.reuse.H0_H0 ;  /* 0x20000031ff3e7230 */ /* 0x100fe20000004100 */
[-C--:B------:R-:W-:Y:S01]  /*bf80*/  F2FP.F16.E4M3.UNPACK_B R77, R63.reuse ;  /* 0x0000003fff4d723e */ /* 0x080fe200020006ff */
[----:B------:R-:W-:Y:S01]  /*bf90*/  HADD2.F32 R49, -RZ, R49.H1_H1 ;  /* 0x30000031ff317230 */ /* 0x000fe20000004100 */
[----:B------:R-:W-:Y:S02]  /*bfa0*/  F2FP.F16.E4M3.UNPACK_B R61, R56 ;  /* 0x00000038ff3d723e */ /* 0x000fe400020006ff */
[----:B------:R-:W-:Y:S01]  /*bfb0*/  F2FP.F16.E4M3.UNPACK_B R76, R44 ;  /* 0x0000002cff4c723e */ /* 0x000fe200020006ff */
[----:B------:R-:W-:Y:S01]  /*bfc0*/  HADD2.F32 R78, -RZ, R77.H0_H0 ;  /* 0x2000004dff4e7230 */ /* 0x000fe20000004100 */
[----:B------:R-:W-:Y:S01]  /*bfd0*/  F2FP.F16.E4M3.UNPACK_B R58, R58.H1 ;  /* 0x0000003aff3a723e */ /* 0x000fe200030006ff */
[----:B------:R-:W-:Y:S01]  /*bfe0*/  HADD2.F32 R53, -RZ, R61.H0_H0 ;  /* 0x2000003dff357230 */ /* 0x000fe20000004100 */
[----:B------:R-:W-:Y:S01]  /*bff0*/  F2FP.F16.E4M3.UNPACK_B R63, R63.H1 ;  /* 0x0000003fff3f723e */ /* 0x000fe200030006ff */
[--C-:B------:R-:W-:Y:S01]  /*c000*/  HADD2.F32 R79, -RZ, R76.reuse.H0_H0 ;  /* 0x2000004cff4f7230 */ /* 0x100fe20000004100 */
[----:B------:R-:W-:Y:S01]  /*c010*/  SHF.L.U32 R46, R46, 0x10, RZ ;  /* 0x000000102e2e7819 */ /* 0x000fe200000006ff */
[----:B------:R-:W-:-:S02]  /*c020*/  HADD2.F32 R76, -RZ, R76.H1_H1 ;  /* 0x3000004cff4c7230 */ /* 0x000fc40000004100 */
[----:B------:R-:W-:Y:S02]  /*c030*/  HADD2.F32 R77, -RZ, R77.H1_H1 ;  /* 0x3000004dff4d7230 */ /* 0x000fe40000004100 */
[-C--:B------:R-:W-:Y:S01]  /*c040*/  FMUL.FTZ R92, R53, R79.reuse ;  /* 0x0000004f355c7220 */ /* 0x080fe20000410000 */
[----:B------:R-:W-:-:S03]  /*c050*/  FMUL.FTZ R79, R62, R79 ;  /* 0x0000004f3e4f7220 */ /* 0x000fc60000410000 */
        /* <DEDUP_REMOVED lines=122> */
[-C--:B------:R-:W-:Y:S01]  /*c800*/  FFMA.FTZ R56, R45, R166.reuse, -R56 ;  /* 0x000000a62d387223 */ /* 0x080fe20000010838 */
[----:B------:R-:W-:Y:S01]  /*c810*/  F2FP.SATFINITE.E4M3.F32.PACK_AB_MERGE_C R48, R48, R79, RZ ;  /* 0x0000004f3030723e */ /* 0x000fe200048070ff */
[----:B------:R-:W-:Y:S01]  /*c820*/  FFMA.FTZ R45, R52, R166, R168 ;  /* 0x000000a6342d7223 */ /* 0x000fe200000100a8 */
[----:B------:R-:W-:Y:S01]  /*c830*/  IMAD.MOV.U32 R52, RZ, RZ, R50 ;  /* 0x000000ffff347224 */ /* 0x000fe200078e0032 */
[-C--:B------:R-:W-:Y:S01]  /*c840*/  F2FP.F16.E4M3.UNPACK_B R50, R167.reuse.H1 ;  /* 0x000000a7ff32723e */ /* 0x080fe200030006ff */
        /* <DEDUP_REMOVED lines=36> */
[----:B------:R-:W-:Y:S01]  /*ca90*/  F2FP.SATFINITE.E4M3.F32.PACK_AB_MERGE_C R95, R50, R95, RZ ;  /* 0x0000005f325f723e */ /* 0x000fe200048070ff */
[C---:B------:R-:W-:Y:S02]  /*caa0*/  FMUL.FTZ R167, R52.reuse, R167 ;  /* 0x000000a734a77220 */ /* 0x040fe40000410000 */
[----:B------:R-:W-:Y:S01]  /*cab0*/  FFMA.FTZ R56, R52, R165, -R56 ;  /* 0x000000a534387223 */ /* 0x000fe20000010838 */
[----:B------:R-:W-:Y:S01]  /*cac0*/  F2FP.SATFINITE.E4M3.F32.PACK_AB_MERGE_C R52, R45, R63, R48 ;  /* 0x0000003f2d34723e */ /* 0x000fe20004807030 */
[----:B------:R-:W-:Y:S01]  /*cad0*/  FFMA.FTZ R167, R54, R165, R167 ;  /* 0x000000a536a77223 */ /* 0x000fe200000100a7 */
[----:B------:R-:W-:Y:S02]  /*cae0*/  IMAD.MOV.U32 R48, RZ, RZ, R62 ;  /* 0x000000ffff307224 */ /* 0x000fe400078e003e */
[----:B------:R-:W-:Y:S02]  /*caf0*/  F2FP.SATFINITE.E4M3.F32.PACK_AB_MERGE_C R50, R56, R76, R55 ;  /* 0x0000004c3832723e */ /* 0x000fe40004807037 */
[----:B------:R-:W-:-:S02]  /*cb00*/  F2FP.SATFINITE.E4M3.F32.PACK_AB_MERGE_C R54, R167, R92, R95 ;  /* 0x0000005ca736723e */ /* 0x000fc4000480705f */
[----:B------:R-:W-:-:S07]  /*cb10*/  F2FP.SATFINITE.E4M3.F32.PACK_AB_MERGE_C R55, R47, R78, R46 ;  /* 0x0000004e2f37723e */ /* 0x000fce000480702e */
.L_x_5558:
[----:B------:R-:W-:Y:S05]  /*cb20*/  BSYNC B2 ;  /* 0x0000000000027941 */ /* 0x000fea0003800000 */
.L_x_5557:
        /* <DEDUP_REMOVED lines=9> */
[----:B------:R-:W-:Y:S01]  /*cbc0*/  @!P4 IADD3.X R47, R56, R125, RZ, P5, !PT ;  /* 0x0000007d382fc210 */ /* 0x000fe20002ffe4ff */
[----:B0-----:R4:W-:Y:S04]  /*cbd0*/  STG.E.128 desc[UR54][R44.64], R48 ;  /* 0x000000302c007986 */ /* 0x0019e8000c101d36 */
[----:B-1----:R4:W-:Y:S04]  /*cbe0*/  @!P4 STG.E.128 desc[UR54][R46.64], R52 ;  /* 0x000000342e00c986 */ /* 0x0029e8000c101d36 */
.L_x_5548:
[----:B------:R-:W-:Y:S05]  /*cbf0*/  BSYNC B1 ;  /* 0x0000000000017941 */ /* 0x000fea0003800000 */
.L_x_5547:
[----:B----4-:R-:W-:Y:S02]  /*cc00*/  VIADD R45, R220, 0x80 ;  /* 0x00000080dc2d7836 */ /* 0x010fe40000000000 */
[-C--:B---3--:R-:W-:Y:S02]  /*cc10*/  IMAD R44, R147, R136.reuse, RZ ;  /* 0x00000088932c7224 */ /* 0x088fe400078e02ff */
[----:B------:R-:W-:-:S04]  /*cc20*/  IMAD.WIDE.U32 R134, R45, R136, R134 ;  /* 0x000000882d867225 */ /* 0x000fc800078e0086 */
[----:B------:R-:W-:Y:S01]  /*cc30*/  IMAD R137, R45, R137, R44 ;  /* 0x000000892d897224 */ /* 0x000fe200078e022c */
[----:B------:R-:W-:Y:S06]  /*cc40*/  @P3 BRA `(.L_x_5517) ;  /* 0x0000003000e43947 */ /* 0x000fec0003800000 */
[----:B------:R-:W-:Y:S01]  /*cc50*/  ISETP.NE.AND P3, PT, R35, RZ, PT ;  /* 0x000000ff2300720c */ /* 0x000fe20003f65270 */
[----:B------:R-:W-:Y:S01]  /*cc60*/  BSSY B1, `(.L_x_5559) ;  /* 0x00000fd000017945 */ /* 0x000fe20003800000 */
[----:B------:R-:W-:-:S11]  /*cc70*/  IMAD.IADD R56, R135, 0x1, R137 ;  /* 0x0000000187387824 */ /* 0x000fd600078e0289 */
        /* <DEDUP_REMOVED lines=25> */
[----:B-1----:R-:W-:Y:S01]  /*ce10*/  MOV R58, R44 ;  /* 0x0000002c003a7202 */ /* 0x002fe20000000f00 */
[----:B0-----:R-:W-:Y:S01]  /*ce20*/  IMAD.MOV.U32 R94, RZ, RZ, R46 ;  /* 0x000000ffff5e7224 */ /* 0x001fe200078e002e */
[----:B------:R-:W-:Y:S02]  /*ce30*/  F2FP.F16.E4M3.UNPACK_B R60, R164.H1 ;  /* 0x000000a4ff3c723e */ /* 0x000fe400030006ff */
[----:B------:R-:W-:Y:S02]  /*ce40*/  F2FP.F16.E4M3.UNPACK_B R57, R59.H1 ;  /* 0x0000003bff39723e */ /* 0x000fe400030006ff */
[----:B------:R-:W-:Y:S01]  /*ce50*/  F2FP.F16.E4M3.UNPACK_B R55, R58.H1 ;  /* 0x0000003aff37723e */ /* 0x000fe200030006ff */
[--C-:B------:R-:W-:Y:S01]  /*ce60*/  HADD2.F32 R77, -RZ, R60.reuse.H0_H0 ;  /* 0x2000003cff4d7230 */ /* 0x100fe20000004100 */
[----:B------:R-:W-:Y:S01]  /*ce70*/  F2FP.F16.E4M3.UNPACK_B R61, R162.H1 ;  /* 0x000000a2ff3d723e */ /* 0x000fe200030006ff */
        /* <DEDUP_REMOVED lines=12> */
[----:B------:R-:W-:Y:S02]  /*cf40*/  HADD2.F32 R61, -RZ, R61.H1_H1 ;  /* 0x3000003dff3d7230 */ /* 0x000fe40000004100 */
[----:B------:R-:W-:Y:S01]  /*cf50*/  FFMA.FTZ R44, R44, R63, R77 ;  /* 0x0000003f2c2c7223 */ /* 0x000fe2000001004d */
[CC--:B------:R-:W-:Y:S01]  /*cf60*/  FMUL.FTZ R72, R60.reuse, R62.reuse ;  /* 0x0000003e3c487220 */ /* 0x0c0fe20000410000 */
[C---:B------:R-:W-:Y:S01]  /*cf70*/  FMUL.FTZ R63, R55.reuse, R62 ;  /* 0x0000003e373f7220 */ /* 0x040fe20000410000 */
[----:B------:R-:W-:Y:S01]  /*cf80*/  HADD2.F32 R138, -RZ, R46.H0_H0 ;  /* 0x2000002eff8a7230 */ /* 0x000fe20000004100 */
[----:B------:R-:W-:Y:S01]  /*cf90*/  F2FP.F16.E4M3.UNPACK_B R98, R161.H1 ;  /* 0x000000a1ff62723e */ /* 0x000fe200030006ff */
[-C--:B------:R-:W-:Y:S01]  /*cfa0*/  FFMA.FTZ R57, R55, R61.reuse, -R72 ;  /* 0x0000003d37397223 */ /* 0x080fe20000010848 */
[----:B------:R-:W-:Y:S01]  /*cfb0*/  FFMA.FTZ R55, R60, R61, R63 ;  /* 0x0000003d3c377223 */ /* 0x000fe2000001003f */
[----:B------:R-:W-:Y:S01]  /*cfc0*/  F2FP.F16.E4M3.UNPACK_B R72, R164 ;  /* 0x000000a4ff48723e */ /* 0x000fe200020006ff */
[----:B------:R-:W-:Y:S01]  /*cfd0*/  HADD2.F32 R97, -RZ, R96.H0_H0 ;  /* 0x20000060ff617230 */ /* 0x000fe20000004100 */
[----:B------:R-:W-:Y:S01]  /*cfe0*/  F2FP.F16.E4M3.UNPACK_B R60, R59 ;  /* 0x0000003bff3c723e */ /* 0x000fe200020006ff */
        /* <DEDUP_REMOVED lines=8> */
[----:B------:R-:W-:Y:S02]  /*d070*/  HADD2.F32 R62, -RZ, R59.H0_H0 ;  /* 0x2000003bff3e7230 */ /* 0x000fe40000004100 */
[----:B------:R-:W-:Y:S01]  /*d080*/  FMUL.FTZ R79, R58, R77 ;  /* 0x0000004d3a4f7220 */ /* 0x000fe20000410000 */
[----:B------:R-:W-:Y:S02]  /*d090*/  HADD2.F32 R46, -RZ, R46.H1_H1 ;  /* 0x3000002eff2e7230 */ /* 0x000fe40000004100 */
[----:B------:R-:W-:Y:S01]  /*d0a0*/  FFMA.FTZ R138, R97, R136, R138 ;  /* 0x00000088618a7223 */ /* 0x000fe2000001008a */
[----:B------:R-:W-:-:S02]  /*d0b0*/  HADD2.F32 R96, -RZ, R96.H1_H1 ;  /* 0x30000060ff607230 */ /* 0x000fc40000004100 */
[----:B------:R-:W-:Y:S01]  /*d0c0*/  FMUL.FTZ R77, R62, R77 ;  /* 0x0000004d3e4d7220 */ /* 0x000fe20000410000 */
[----:B------:R-:W-:Y:S01]  /*d0d0*/  HADD2.F32 R95, -RZ, R95.H1_H1 ;  /* 0x3000005fff5f7230 */ /* 0x000fe20000004100 */
[----:B------:R-:W-:Y:S01]  /*d0e0*/  F2FP.F16.E4M3.UNPACK_B R163, R163 ;  /* 0x000000a3ffa3723e */ /* 0x000fe200020006ff */
        /* <DEDUP_REMOVED lines=8> */
[----:B------:R-:W-:-:S02]  /*d170*/  HADD2.F32 R59, -RZ, R59.H1_H1 ;  /* 0x3000003bff3b7230 */ /* 0x000fc40000004100 */
[-C--:B------:R-:W-:Y:S01]  /*d180*/  FFMA.FTZ R62, R62, R63.reuse, -R79 ;  /* 0x0000003f3e3e7223 */ /* 0x080fe2000001084f */
[----:B------:R-:W-:Y:S01]  /*d190*/  FFMA.FTZ R58, R58, R63, R77 ;  /* 0x0000003f3a3a7223 */ /* 0x000fe2000001004d */
[----:B------:R-:W-:Y:S02]  /*d1a0*/  HADD2.F32 R63, -RZ, R61.H1_H1 ;  /* 0x3000003dff3f7230 */ /* 0x000fe40000004100 */
[----:B------:R-:W-:Y:S01]  /*d1b0*/  FFMA.FTZ R137, R99, R136, -R137 ;  /* 0x0000008863897223 */ /* 0x000fe20000010889 */
[----:B------:R-:W-:Y:S01]  /*d1c0*/  FFMA.FTZ R46, R96, R98, R46 ;  /* 0x00000062602e7223 */ /* 0x000fe2000001002e */
[----:B------:R-:W-:Y:S01]  /*d1d0*/  FMUL.FTZ R74, R60, R72 ;  /* 0x000000483c4a7220 */ /* 0x000fe20000410000 */
[----:B------:R-:W-:Y:S01]  /*d1e0*/  FFMA.FTZ R95, R95, R98, -R97 ;  /* 0x000000625f5f7223 */ /* 0x000fe20000010861 */
[----:B------:R-:W-:Y:S01]  /*d1f0*/  F2FP.F16.E4M3.UNPACK_B R161, R161 ;  /* 0x000000a1ffa1723e */ /* 0x000fe200020006ff */
[----:B------:R-:W-:Y:S02]  /*d200*/  HADD2.F32 R136, -RZ, R163.H0_H0 ;  /* 0x200000a3ff887230 */ /* 0x000fe40000004100 */
[----:B------:R-:W-:Y:S01]  /*d210*/  FMUL.FTZ R77, R59, R72 ;  /* 0x000000483b4d7220 */ /* 0x000fe20000410000 */
[----:B------:R-:W-:-:S02]  /*d220*/  HADD2.F32 R96, -RZ, R50.H0_H0 ;  /* 0x20000032ff607230 */ /* 0x000fc40000004100 */
[-C--:B------:R-:W-:Y:S01]  /*d230*/  FFMA.FTZ R61, R59, R63.reuse, -R74 ;  /* 0x0000003f3b3d7223 */ /* 0x080fe2000001084a */
[----:B------:R-:W-:Y:S02]  /*d240*/  HADD2.F32 R98, -RZ, R94.H0_H0 ;  /* 0x2000005eff627230 */ /* 0x000fe40000004100 */
        /* <DEDUP_REMOVED lines=8> */
[----:B------:R-:W-:-:S02]  /*d2d0*/  HADD2.F32 R50, -RZ, R50.H1_H1 ;  /* 0x30000032ff327230 */ /* 0x000fc40000004100 */
[----:B------:R-:W-:Y:S01]  /*d2e0*/  FFMA.FTZ R136, R96, R97, R136 ;  /* 0x0000006160887223 */ /* 0x000fe20000010088 */
[----:B------:R-:W-:Y:S01]  /*d2f0*/  HADD2.F32 R94, -RZ, R94.H1_H1 ;  /* 0x3000005eff5e7230 */ /* 0x000fe20000004100 */
[----:B------:R-:W-:Y:S01]  /*d300*/  PRMT R60, R63, 0x654, R60 ;  /* 0x000006543f3c7816 */ /* 0x000fe2000000003c */
[----:B------:R-:W-:Y:S02]  /*d310*/  HADD2.F32 R161, -RZ, R161.H1_H1 ;  /* 0x300000a1ffa17230 */ /* 0x000fe40000004100 */
[-C--:B------:R-:W-:Y:S01]  /*d320*/  FMUL.FTZ R96, R50, R163.reuse ;  /* 0x000000a332607220 */ /* 0x080fe20000410000 */
[----:B------:R-:W-:Y:S01]  /*d330*/  IMAD.SHL.U32 R63, R72, 0x100, RZ ;  /* 0x00000100483f7824 */ /* 0x000fe200078e00ff */
[----:B------:R-:W-:Y:S01]  /*d340*/  SHF.R.U32.HI R76, RZ, 0x10, R73 ;  /* 0x00000010ff4c7819 */ /* 0x000fe20000011649 */
[C---:B------:R-:W-:Y:S01]  /*d350*/  FMUL.FTZ R163, R94.reuse, R163 ;  /* 0x000000a35ea37220 */ /* 0x040fe20000410000 */
[----:B------:R-:W-:Y:S01]  /*d360*/  SHF.R.U32.HI R77, RZ, 0x8, R75 ;  /* 0x00000008ff4d7819 */ /* 0x000fe2000001164b */
[-C--:B------:R-:W-:Y:S01]  /*d370*/  FFMA.FTZ R96, R94, R161.reuse, -R96 ;  /* 0x000000a15e607223 */ /* 0x080fe20000010860 */
[----:B------:R-:W-:Y:S01]  /*d380*/  SHF.R.U32.HI R79, RZ, 0x8, R89 ;  /* 0x00000008ff4f7819 */ /* 0x000fe20000011659 */
[----:B------:R-:W-:Y:S01]  /*d390*/  FFMA.FTZ R163, R50, R161, R163 ;  /* 0x000000a132a37223 */ /* 0x000fe200000100a3 */
[--C-:B------:R-:W-:Y:S01]  /*d3a0*/  SHF.R.U32.HI R74, RZ, 0x18, R75.reuse ;  /* 0x00000018ff4a7819 */ /* 0x100fe2000001164b */
[----:B------:R-:W-:Y:S01]  /*d3b0*/  IMAD.SHL.U32 R50, R77, 0x100, RZ ;  /* 0x000001004d327824 */ /* 0x000fe200078e00ff */
[----:B------:R-:W-:Y:S01]  /*d3c0*/  LOP3.LUT R73, R75, 0xff, RZ, 0xc0, !PT ;  /* 0x000000ff4b497812 */ /* 0x000fe200078ec0ff */
[----:B------:R-:W-:Y:S01]  /*d3d0*/  IMAD.U32 R76, R76, 0x10000, RZ ;  /* 0x000100004c4c7824 */ /* 0x000fe200078e00ff */
[----:B------:R-:W-:Y:S01]  /*d3e0*/  SHF.R.U32.HI R78, RZ, 0x10, R75 ;  /* 0x00000010ff4e7819 */ /* 0x000fe2000001164b */
[----:B------:R-:W-:Y:S01]  /*d3f0*/  FFMA.FTZ R99, R98, R97, -R99 ;  /* 0x0000006162637223 */ /* 0x000fe20000010863 */
[----:B------:R-:W-:-:S02]  /*d400*/  SHF.R.U32.HI R75, RZ, 0x18, R89 ;  /* 0x00000018ff4b7819 */ /* 0x000fc40000011659 */
[----:B------:R-:W-:Y:S02]  /*d410*/  LOP3.LUT R88, R89, 0xff, RZ, 0xc0, !PT ;  /* 0x000000ff59587812 */ /* 0x000fe400078ec0ff */
[----:B------:R-:W-:Y:S01]  /*d420*/  LOP3.LUT R63, R60, 0xff00, R63, 0xf8, !PT ;  /* 0x0000ff003c3f7812 */ /* 0x000fe200078ef83f */
[----:B------:R-:W-:Y:S01]  /*d430*/  IMAD.SHL.U32 R60, R79, 0x100, RZ ;  /* 0x000001004f3c7824 */ /* 0x000fe200078e00ff */
[----:B------:R-:W-:Y:S02]  /*d440*/  SHF.R.U32.HI R89, RZ, 0x10, R89 ;  /* 0x00000010ff597819 */ /* 0x000fe40000011659 */
[----:B------:R-:W-:Y:S02]  /*d450*/  SHF.R.U32.HI R90, RZ, 0x8, R91 ;  /* 0x00000008ff5a7819 */ /* 0x000fe4000001165b */
[----:B------:R-:W-:Y:S02]  /*d460*/  PRMT R73, R74, 0x654, R73 ;  /* 0x000006544a497816 */ /* 0x000fe40000000049 */
[----:B------:R-:W-:-:S02]  /*d470*/  PRMT R75, R75, 0x654, R88 ;  /* 0x000006544b4b7816 */ /* 0x000fc40000000058 */
[----:B------:R-:W-:Y:S02]  /*d480*/  SHF.R.U32.HI R93, RZ, 0x18, R91 ;  /* 0x00000018ff5d7819 */ /* 0x000fe4000001165b */
[----:B------:R-:W-:Y:S02]  /*d490*/  LOP3.LUT R92, R91, 0xff, RZ, 0xc0, !PT ;  /* 0x000000ff5b5c7812 */ /* 0x000fe400078ec0ff */
[----:B------:R-:W-:Y:S01]  /*d4a0*/  LOP3.LUT R50, R73, 0xff00, R50, 0xf8, !PT ;  /* 0x0000ff0049327812 */ /* 0x000fe200078ef832 */
[----:B------:R-:W-:Y:S01]  /*d4b0*/  IMAD.SHL.U32 R73, R90, 0x100, RZ ;  /* 0x000001005a497824 */ /* 0x000fe200078e00ff */
[----:B------:R-:W-:Y:S02]  /*d4c0*/  LOP3.LUT R60, R75, 0xff00, R60, 0xf8, !PT ;  /* 0x0000ff004b3c7812 */ /* 0x000fe400078ef83c */
[----:B------:R-:W-:Y:S02]  /*d4d0*/  SHF.L.U32 R89, R89, 0x10, RZ ;  /* 0x0000001059597819 */ /* 0x000fe400000006ff */
[----:B------:R-:W-:-:S02]  /*d4e0*/  PRMT R92, R93, 0x654, R92 ;  /* 0x000006545d5c7816 */ /* 0x000fc4000000005c */
[----:B------:R-:W-:Y:S02]  /*d4f0*/  F2FP.SATFINITE.E4M3.F32.PACK_AB_MERGE_C R48, R57, R48, RZ ;  /* 0x000000303930723e */ /* 0x000fe400048070ff */
[----:B------:R-:W-:Y:S02]  /*d500*/  F2FP.SATFINITE.E4M3.F32.PACK_AB_MERGE_C R55, R55, R44, RZ ;  /* 0x0000002c3737723e */ /* 0x000fe400048070ff */
[----:B------:R-:W-:Y:S02]  /*d510*/  LOP3.LUT R72, R60, 0xff0000, R89, 0xf8, !PT ;  /* 0x00ff00003c487812 */ /* 0x000fe400078ef859 */
[----:B------:R-:W-:Y:S01]  /*d520*/  LOP3.LUT R92, R92, 0xff00, R73, 0xf8, !PT ;  /* 0x0000ff005c5c7812 */ /* 0x000fe200078ef849 */
[----:B------:R-:W-:Y:S01]  /*d530*/  IMAD.U32 R73, R78, 0x10000, RZ ;  /* 0x000100004e497824 */ /* 0x000fe200078e00ff */
[----:B------:R-:W-:Y:S02]  /*d540*/  F2FP.SATFINITE.E4M3.F32.PACK_AB_MERGE_C R44, R61, R62, R48 ;  /* 0x0000003e3d2c723e */ /* 0x000fe40004807030 */
[----:B------:R-:W-:-:S02]  /*d550*/  F2FP.SATFINITE.E4M3.F32.PACK_AB_MERGE_C R48, R59, R58, R55 ;  /* 0x0000003a3b30723e */ /* 0x000fc40004807037 */
        /* <DEDUP_REMOVED lines=98> */
.L_x_5562:
[----:B------:R-:W-:Y:S05]  /*db80*/  BSYNC B2 ;  /* 0x0000000000027941 */ /* 0x000fea0003800000 */
.L_x_5561:
        /* <DEDUP_REMOVED lines=10> */
.L_x_5560:
[----:B------:R-:W-:Y:S05]  /*dc30*/  BSYNC B1 ;  /* 0x0000000000017941 */ /* 0x000fea0003800000 */
.L_x_5559:
        /* <DEDUP_REMOVED lines=21> */
[----:B------:R-:W-:-:S03]  /*dd90*/  IMAD.IADD R45, R16, 0x1, R45 ;  /* 0x00000001102d7824 */ /* 0x000fc600078e022d */
[----:B------:R-:W-:-:S03]  /*dda0*/  IADD3 R48, R16, R47, RZ ;  /* 0x0000002f10307210 */ /* 0x000fc60007ffe0ff */
[----:B------:R-:W1:Y:S04]  /*ddb0*/  LDS.128 R44, [R45+0x24200] ;  /* 0x024200002d2c7984 */ /* 0x000e680000000c00 */
[----:B------:R-:W3:Y:S01]  /*ddc0*/  LDS.128 R48, [R48+0x24200] ;  /* 0x0242000030307984 */ /* 0x000ee20000000c00 */
[----:B------:R-:W-:Y:S05]  /*ddd0*/  @P3 BRA `(.L_x_5566) ;  /* 0x0000000c00703947 */ /* 0x000fea0003800000 */
[--C-:B------:R-:W-:Y:S01]  /*dde0*/  SHF.R.U32.HI R79, RZ, 0x8, R69.reuse ;  /* 0x00000008ff4f7819 */ /* 0x100fe20000011645 */
[----:B-1----:R-:W-:Y:S01]  /*ddf0*/  IMAD.MOV.U32 R60, RZ, RZ, R44 ;  /* 0x000000ffff3c7224 */ /* 0x002fe200078e002c */
[--C-:B------:R-:W-:Y:S01]  /*de00*/  SHF.R.U32.HI R63, RZ, 0x10, R69.reuse ;  /* 0x00000010ff3f7819 */ /* 0x100fe20000011645 */
[----:B------:R-:W-:Y:S01]  /*de10*/  IMAD.MOV.U32 R52, RZ, RZ, R46 ;  /* 0x000000ffff347224 */ /* 0x000fe200078e002e */
[----:B------:R-:W-:Y:S01]  /*de20*/  LOP3.LUT R68, R69, 0xff, RZ, 0xc0, !PT ;  /* 0x000000ff45447812 */ /* 0x000fe200078ec0ff */
[----:B------:R-:W-:Y:S01]  /*de30*/  IMAD.SHL.U32 R44, R79, 0x100, RZ ;  /* 0x000001004f2c7824 */ /* 0x000fe200078e00ff */
[----:B------:R-:W-:Y:S01]  /*de40*/  SHF.R.U32.HI R69, RZ, 0x18, R69 ;  /* 0x00000018ff457819 */ /* 0x000fe20000011645 */
[----:B---3--:R-:W-:Y:S01]  /*de50*/  IMAD.MOV.U32 R61, RZ, RZ, R48 ;  /* 0x000000ffff3d7224 */ /* 0x008fe200078e0030 */
[--C-:B------:R-:W-:Y:S01]  /*de60*/  SHF.R.U32.HI R78, RZ, 0x8, R71.reuse ;  /* 0x00000008ff4e7819 */ /* 0x100fe20000011647 */
[----:B------:R-:W-:Y:S01]  /*de70*/  IMAD.MOV.U32 R58, RZ, RZ, R50 ;  /* 0x000000ffff3a7224 */ /* 0x000fe200078e0032 */
[----:B------:R-:W-:Y:S01]  /*de80*/  PRMT R69, R69, 0x654, R68 ;  /* 0x0000065445457816 */ /* 0x000fe20000000044 */
[----:B------:R-:W-:Y:S01]  /*de90*/  IMAD.U32 R48, R63, 0x10000, RZ ;  /* 0x000100003f307824 */ /* 0x000fe200078e00ff */
[----:B------:R-:W-:-:S02]  /*dea0*/  SHF.R.U32.HI R62, RZ, 0x10, R71 ;  /* 0x00000010ff3e7819 */ /* 0x000fc40000011647 */
[----:B------:R-:W-:Y:S02]  /*deb0*/  LOP3.LUT R70, R71, 0xff, RZ, 0xc0, !PT ;  /* 0x000000ff47467812 */ /* 0x000fe400078ec0ff */
[----:B------:R-:W-:Y:S02]  /*dec0*/  SHF.R.U32.HI R76, RZ, 0x8, R85 ;  /* 0x00000008ff4c7819 */ /* 0x000fe40000011655 */
[----:B------:R-:W-:Y:S02]  /*ded0*/  SHF.R.U32.HI R71, RZ, 0x18, R71 ;  /* 0x00000018ff477819 */ /* 0x000fe40000011647 */
[----:B------:R-:W-:Y:S01]  /*dee0*/  LOP3.LUT R72, R85, 0xff, RZ, 0xc0, !PT ;  /* 0x000000ff55487812 */ /* 0x000fe200078ec0ff */
[----:B------:R-:W-:Y:S01]  /*def0*/  IMAD.SHL.U32 R46, R76, 0x100, RZ ;  /* 0x000001004c2e7824 */ /* 0x000fe200078e00ff */
[----:B------:R-:W-:Y:S02]  /*df00*/  SHF.R.U32.HI R73, RZ, 0x18, R85 ;  /* 0x00000018ff497819 */ /* 0x000fe40000011655 */
[----:B------:R-:W-:Y:S01]  /*df10*/  LOP3.LUT R69, R69, 0xff00, R44, 0xf8, !PT ;  /* 0x0000ff0045457812 */ /* 0x000fe200078ef82c */
[----:B------:R-:W-:Y:S01]  /*df20*/  IMAD.SHL.U32 R44, R78, 0x100, RZ ;  /* 0x000001004e2c7824 */ /* 0x000fe200078e00ff */
[----:B------:R-:W-:-:S02]  /*df30*/  SHF.R.U32.HI R75, RZ, 0x8, R87 ;  /* 0x00000008ff4b7819 */ /* 0x000fc40000011657 */
[----:B------:R-:W-:Y:S02]  /*df40*/  PRMT R71, R71, 0x654, R70 ;  /* 0x0000065447477816 */ /* 0x000fe40000000046 */
[----:B------:R-:W-:Y:S02]  /*df50*/  PRMT R73, R73, 0x654, R72 ;  /* 0x0000065449497816 */ /* 0x000fe40000000048 */
[----:B------:R-:W-:Y:S02]  /*df60*/  SHF.L.U32 R50, R75, 0x8, RZ ;  /* 0x000000084b327819 */ /* 0x000fe400000006ff */
[----:B------:R-:W-:Y:S01]  /*df70*/  LOP3.LUT R71, R71, 0xff00, R44, 0xf8, !PT ;  /* 0x0000ff0047477812 */ /* 0x000fe200078ef82c */
[----:B------:R-:W-:Y:S01]  /*df80*/  IMAD.U32 R44, R62, 0x10000, RZ ;  /* 0x000100003e2c7824 */ /* 0x000fe200078e00ff */
[----:B------:R-:W-:Y:S02]  /*df90*/  LOP3.LUT R75, R73, 0xff00, R46, 0xf8, !PT ;  /* 0x0000ff00494b7812 */ /* 0x000fe400078ef82e */
[----:B------:R-:W-:-:S02]  /*dfa0*/  LOP3.LUT R74, R87, 0xff, RZ, 0xc0, !PT ;  /* 0x000000ff574a7812 */ /* 0x000fc400078ec0ff */
        /* <DEDUP_REMOVED lines=184> */
[----:B------:R-:W-:Y:S02]  /*eb30*/  MOV R50, R52 ;  /* 0x0000003400327202 */ /* 0x000fe40000000f00 */
[----:B------:R-:W-:Y:S02]  /*eb40*/  F2FP.SATFINITE.E4M3.F32.PACK_AB_MERGE_C R47, R47, R88, RZ ;  /* 0x000000582f2f723e */ /* 0x000fe400048070ff */
[----:B------:R-:W-:Y:S02]  /*eb50*/  F2FP.SATFINITE.E4M3.F32.PACK_AB_MERGE_C R71, R71, R84, RZ ;  /* 0x000000544747723e */ /* 0x000fe400048070ff */
[----:B------:R-:W-:Y:S01]  /*eb60*/  F2FP.SATFINITE.E4M3.F32.PACK_AB_MERGE_C R47, R69, R44, R47 ;  /* 0x0000002c452f723e */ /* 0x000fe2000480702f */
[----:B------:R-:W-:Y:S01]  /*eb70*/  IMAD.MOV.U32 R44, RZ, RZ, R59 ;  /* 0x000000ffff2c7224 */ /* 0x000fe200078e003b */
[----:B------:R-:W-:Y:S01]  /*eb80*/  F2FP.SATFINITE.E4M3.F32.PACK_AB_MERGE_C R51, R77, R46, R71 ;  /* 0x0000002e4d33723e */ /* 0x000fe20004807047 */
[----:B------:R-:W-:-:S07]  /*eb90*/  IMAD.MOV.U32 R46, RZ, RZ, R57 ;  /* 0x000000ffff2e7224 */ /* 0x000fce00078e0039 */
.L_x_5566:
[----:B------:R-:W-:Y:S05]  /*eba0*/  BSYNC B2 ;  /* 0x0000000000027941 */ /* 0x000fea0003800000 */
.L_x_5565:
        /* <DEDUP_REMOVED lines=10> */
.L_x_5564:
[----:B------:R-:W-:Y:S05]  /*ec50*/  BSYNC B1 ;  /* 0x0000000000017941 */ /* 0x000fea0003800000 */
.L_x_5563:
        /* <DEDUP_REMOVED lines=34> */
[----:B---3--:R-:W-:Y:S01]  /*ee80*/  IMAD.MOV.U32 R61, RZ, RZ, R48 ;  /* 0x000000ffff3d7224 */ /* 0x008fe200078e0030 */
[----:B------:R-:W-:Y:S02]  /*ee90*/  SHF.R.U32.HI R72, RZ, 0x10, R65 ;  /* 0x00000010ff487819 */ /* 0x000fe40000011641 */
[----:B------:R-:W-:Y:S01]  /*eea0*/  MOV R54, R45 ;  /* 0x0000002d00367202 */ /* 0x000fe20000000f00 */
[----:B------:R-:W-:Y:S01]  /*eeb0*/  IMAD.SHL.U32 R45, R73, 0x100, RZ ;  /* 0x00000100492d7824 */ /* 0x000fe200078e00ff */
[----:B------:R-:W-:-:S02]  /*eec0*/  SHF.R.U32.HI R63, RZ, 0x8, R81 ;  /* 0x00000008ff3f7819 */ /* 0x000fc40000011651 */
[----:B------:R-:W-:Y:S02]  /*eed0*/  SHF.R.U32.HI R65, RZ, 0x8, R83 ;  /* 0x00000008ff417819 */ /* 0x000fe40000011653 */
[----:B------:R-:W-:Y:S01]  /*eee0*/  SHF.R.U32.HI R68, RZ, 0x8, R67 ;  /* 0x00000008ff447819 */ /* 0x000fe20000011643 */
[----:B------:R-:W-:Y:S01]  /*eef0*/  IMAD.SHL.U32 R63, R63, 0x100, RZ ;  /* 0x000001003f3f7824 */ /* 0x000fe200078e00ff */
[----:B------:R-:W-:Y:S01]  /*ef00*/  PRMT R58, R75, 0x654, R58 ;  /* 0x000006544b3a7816 */ /* 0x000fe2000000003a */
[----:B------:R-:W-:Y:S01]  /*ef10*/  IMAD.SHL.U32 R65, R65, 0x100, RZ ;  /* 0x0000010041417824 */ /* 0x000fe200078e00ff */
[----:B------:R-:W-:Y:S01]  /*ef20*/  SHF.R.U32.HI R71, RZ, 0x18, R81 ;  /* 0x00000018ff477819 */ /* 0x000fe20000011651 */
[----:B------:R-:W-:Y:S01]  /*ef30*/  IMAD.SHL.U32 R44, R68, 0x100, RZ ;  /* 0x00000100442c7824 */ /* 0x000fe200078e00ff */
[----:B------:R-:W-:Y:S02]  /*ef40*/  LOP3.LUT R62, R81, 0xff, RZ, 0xc0, !PT ;  /* 0x000000ff513e7812 */ /* 0x000fe400078ec0ff */
[----:B------:R-:W-:-:S02]  /*ef50*/  SHF.R.U32.HI R70, RZ, 0x18, R67 ;  /* 0x00000018ff467819 */ /* 0x000fc40000011643 */
[----:B------:R-:W-:Y:S02]  /*ef60*/  LOP3.LUT R59, R67, 0xff, RZ, 0xc0, !PT ;  /* 0x000000ff433b7812 */ /* 0x000fe400078ec0ff */
[----:B------:R-:W-:Y:S02]  /*ef70*/  SHF.R.U32.HI R66, RZ, 0x10, R67 ;  /* 0x00000010ff427819 */ /* 0x000fe40000011643 */
[----:B------:R-:W-:Y:S02]  /*ef80*/  LOP3.LUT R45, R58, 0xff00, R45, 0xf8, !PT ;  /* 0x0000ff003a2d7812 */ /* 0x000fe400078ef82d */
[----:B------:R-:W-:Y:S02]  /*ef90*/  SHF.L.U32 R46, R72, 0x10, RZ ;  /* 0x00000010482e7819 */ /* 0x000fe400000006ff */
[----:B------:R-:W-:Y:S02]  /*efa0*/  LOP3.LUT R64, R83, 0xff0000ff, RZ, 0xc0, !PT ;  /* 0xff0000ff53407812 */ /* 0x000fe400078ec0ff */
[----:B------:R-:W-:-:S02]  /*efb0*/  PRMT R62, R71, 0x654, R62 ;  /* 0x00000654473e7816 */ /* 0x000fc4000000003e */
[----:B------:R-:W-:Y:S02]  /*efc0*/  PRMT R59, R70, 0x654, R59 ;  /* 0x00000654463b7816 */ /* 0x000fe4000000003b */
[----:B------:R-:W-:Y:S01]  /*efd0*/  LOP3.LUT R46, R45, 0xff0000, R46, 0xf8, !PT ;  /* 0x00ff00002d2e7812 */ /* 0x000fe200078ef82e */
[----:B------:R-:W-:Y:S01]  /*efe0*/  IMAD.U32 R45, R66, 0x10000, RZ ;  /* 0x00010000422d7824 */ /* 0x000fe200078e00ff */
[----:B------:R-:W-:Y:S02]  /*eff0*/  LOP3.LUT R48, R62, 0xff00, R63, 0xf8, !PT ;  /* 0x0000ff003e307812 */ /* 0x000fe400078ef83f */
[----:B------:R-:W-:Y:S02]  /*f000*/  LOP3.LUT R68, R64, 0xff00, R65, 0xf8, !PT ;  /* 0x0000ff0040447812 */ /* 0x000fe400078ef841 */
[----:B------:R-:W-:Y:S02]  /*f010*/  LOP3.LUT R44, R59, 0xff00, R44, 0xf8, !PT ;  /* 0x0000ff003b2c7812 */ /* 0x000fe400078ef82c */
[----:B------:R-:W-:-:S02]  /*f020*/  F2FP.F16.E4M3.UNPACK_B R66, R151.H1 ;  /* 0x00000097ff42723e */ /* 0x000fc400030006ff */
[----:B------:R-:W-:Y:S02]  /*f030*/  F2FP.F16.E4M3.UNPACK_B R64, R61.H1 ;  /* 0x0000003dff40723e */ /* 0x000fe400030006ff */
[----:B------:R-:W-:Y:S02]  /*f040*/  F2FP.F16.E4M3.UNPACK_B R62, R60.H1 ;  /* 0x0000003cff3e723e */ /* 0x000fe400030006ff */
[----:B------:R-:W-:Y:S01]  /*f050*/  SHF.R.U32.HI R69, RZ, 0x10, R83 ;  /* 0x00000010ff457819 */ /* 0x000fe20000011653 */
[----:B------:R-:W-:Y:S01]  /*f060*/  HADD2.F32 R59, -RZ, R64.H0_H0 ;  /* 0x20000040ff3b7230 */ /* 0x000fe20000004100 */
[----:B------:R-:W-:Y:S01]  /*f070*/  SHF.R.U32.HI R67, RZ, 0x10, R81 ;  /* 0x00000010ff437819 */ /* 0x000fe20000011651 */
[----:B------:R-:W-:Y:S01]  /*f080*/  HADD2.F32 R58, -RZ, R62.H0_H0 ;  /* 0x2000003eff3a7230 */ /* 0x000fe20000004100 */
[----:B------:R-:W-:Y:S01]  /*f090*/  LOP3.LUT R44, R44, 0xff0000, R45, 0xf8, !PT ;  /* 0x00ff00002c2c7812 */ /* 0x000fe200078ef82d */
[----:B------:R-:W-:Y:S01]  /*f0a0*/  HADD2.F32 R45, -RZ, R66.H0_H0 ;  /* 0x20000042ff2d7230 */ /* 0x000fe20000004100 */
[----:B------:R-:W-:Y:S01]  /*f0b0*/  F2FP.F16.E4M3.UNPACK_B R63, R149.H1 ;  /* 0x00000095ff3f723e */ /* 0x000fe200030006ff */
[----:B------:R-:W-:Y:S01]  /*f0c0*/  IMAD.U32 R69, R69, 0x10000, RZ ;  /* 0x0001000045457824 */ /* 0x000fe200078e00ff */
[----:B------:R-:W-:Y:S01]  /*f0d0*/  F2FP.F16.E4M3.UNPACK_B R151, R151 ;  /* 0x00000097ff97723e */ /* 0x000fe200020006ff */
[----:B------:R-:W-:-:S02]  /*f0e0*/  IMAD.U32 R67, R67, 0x10000, RZ ;  /* 0x0001000043437824 */ /* 0x000fc400078e00ff */
[CC--:B------:R-:W-:Y:S01]  /*f0f0*/  FMUL.FTZ R71, R59.reuse, R45.reuse ;  /* 0x0000002d3b477220 */ /* 0x0c0fe20000410000 */
[--C-:B------:R-:W-:Y:S02]  /*f100*/  HADD2.F32 R65, -RZ, R63.reuse.H0_H0 ;  /* 0x2000003fff417230 */ /* 0x100fe40000004100 */
        /* <DEDUP_REMOVED lines=12> */
[----:B------:R-:W-:-:S02]  /*f1d0*/  HADD2.F32 R69, -RZ, R151.H0_H0 ;  /* 0x20000097ff457230 */ /* 0x000fc40000004100 */
[-C--:B------:R-:W-:Y:S01]  /*f1e0*/  FMUL.FTZ R70, R63, R66.reuse ;  /* 0x000000423f467220 */ /* 0x080fe20000410000 */
[----:B------:R-:W-:Y:S02]  /*f1f0*/  HADD2.F32 R151, -RZ, R151.H1_H1 ;  /* 0x30000097ff977230 */ /* 0x000fe40000004100 */
[----:B------:R-:W-:Y:S01]  /*f200*/  FMUL.FTZ R60, R67, R66 ;  /* 0x00000042433c7220 */ /* 0x000fe20000410000 */
[----:B------:R-:W-:Y:S02]  /*f210*/  HADD2.F32 R66, -RZ, R65.H0_H0 ;  /* 0x20000041ff427230 */ /* 0x000fe40000004100 */
        /* <DEDUP_REMOVED lines=8> */
[----:B------:R-:W-:Y:S01]  /*f2a0*/  HADD2.F32 R64, -RZ, R64.H1_H1 ;  /* 0x30000040ff407230 */ /* 0x000fe20000004100 */
[----:B------:R-:W-:Y:S01]  /*f2b0*/  F2FP.F16.E4M3.UNPACK_B R71, R150.H1 ;  /* 0x00000096ff47723e */ /* 0x000fe200030006ff */
[----:B------:R-:W-:Y:S01]  /*f2c0*/  HADD2.F32 R149, -RZ, R149.H1_H1 ;  /* 0x30000095ff957230 */ /* 0x000fe20000004100 */
[----:B------:R-:W-:Y:S01]  /*f2d0*/  F2FP.F16.E4M3.UNPACK_B R68, R50.H1 ;  /* 0x00000032ff44723e */ /* 0x000fe200030006ff */
[----:B------:R-:W-:Y:S01]  /*f2e0*/  FFMA.FTZ R63, R66, R63, R69 ;  /* 0x0000003f423f7223 */ /* 0x000fe20000010045 */
[-C--:B------:R-:W-:Y:S01]  /*f2f0*/  FMUL.FTZ R65, R67, R151.reuse ;  /* 0x0000009743417220 */ /* 0x080fe20000410000 */
[----:B------:R-:W-:Y:S01]  /*f300*/  FMUL.FTZ R72, R64, R151 ;  /* 0x0000009740487220 */ /* 0x000fe20000410000 */
[----:B------:R-:W-:Y:S01]  /*f310*/  F2FP.F16.E4M3.UNPACK_B R70, R148.H1 ;  /* 0x00000094ff46723e */ /* 0x000fe200030006ff */
[----:B------:R-:W-:Y:S01]  /*f320*/  HADD2.F32 R74, -RZ, R71.H0_H0 ;  /* 0x20000047ff4a7230 */ /* 0x000fe20000004100 */
[----:B------:R-:W-:Y:S01]  /*f330*/  F2FP.F16.E4M3.UNPACK_B R66, R57.H1 ;  /* 0x00000039ff42723e */ /* 0x000fe200030006ff */
[----:B------:R-:W-:-:S02]  /*f340*/  HADD2.F32 R69, -RZ, R68.H0_H0 ;  /* 0x20000044ff457230 */ /* 0x000fc40000004100 */
[-C--:B------:R-:W-:Y:S01]  /*f350*/  FFMA.FTZ R65, R64, R149.reuse, -R65 ;  /* 0x0000009540417223 */ /* 0x080fe20000010841 */
[----:B------:R-:W-:Y:S01]  /*f360*/  FFMA.FTZ R64, R67, R149, R72 ;  /* 0x0000009543407223 */ /* 0x000fe20000010048 */
[----:B------:R-:W-:Y:S01]  /*f370*/  HADD2.F32 R72, -RZ, R70.H0_H0 ;  /* 0x20000046ff487230 */ /* 0x000fe20000004100 */
[----:B------:R-:W-:Y:S01]  /*f380*/  F2FP.F16.E4M3.UNPACK_B R150, R150 ;  /* 0x00000096ff96723e */ /* 0x000fe200020006ff */
[----:B------:R-:W-:Y:S02]  /*f390*/  HADD2.F32 R67, -RZ, R66.H0_H0 ;  /* 0x20000042ff437230 */ /* 0x000fe40000004100 */
        /* <DEDUP_REMOVED lines=8> */
[----:B------:R-:W-:-:S02]  /*f420*/  HADD2.F32 R67, -RZ, R70.H1_H1 ;  /* 0x30000046ff437230 */ /* 0x000fc40000004100 */
[-C--:B------:R-:W-:Y:S01]  /*f430*/  FMUL.FTZ R73, R68, R71.reuse ;  /* 0x0000004744497220 */ /* 0x080fe20000410000 */
[----:B------:R-:W-:Y:S01]  /*f440*/  FFMA.FTZ R74, R69, R72, R74 ;  /* 0x00000048454a7223 */ /* 0x000fe2000001004a */
[C---:B------:R-:W-:Y:S01]  /*f450*/  FMUL.FTZ R71, R66.reuse, R71 ;  /* 0x0000004742477220 */ /* 0x040fe20000410000 */
[--C-:B------:R-:W-:Y:S02]  /*f460*/  HADD2.F32 R69, -RZ, R150.reuse.H0_H0 ;  /* 0x20000096ff457230 */ /* 0x100fe40000004100 */
[-C--:B------:R-:W-:Y:S01]  /*f470*/  FFMA.FTZ R73, R66, R67.reuse, -R73 ;  /* 0x0000004342497223 */ /* 0x080fe20000010849 */
[----:B------:R-:W-:Y:S01]  /*f480*/  F2FP.F16.E4M3.UNPACK_B R66, R50 ;  /* 0x00000032ff42723e */ /* 0x000fe200020006ff */
[----:B------:R-:W-:Y:S01]  /*f490*/  FFMA.FTZ R75, R68, R67, R71 ;  /* 0x00000043444b7223 */ /* 0x000fe20000010047 */
[----:B------:R-:W-:Y:S01]  /*f4a0*/  HADD2.F32 R50, -RZ, R57.H0_H0 ;  /* 0x20000039ff327230 */ /* 0x000fe20000004100 */
[----:B------:R-:W-:Y:S01]  /*f4b0*/  F2FP.SATFINITE.E4M3.F32.PACK_AB_MERGE_C R58, R61, R58, RZ ;  /* 0x0000003a3d3a723e */ /* 0x000fe200048070ff */
[----:B------:R-:W-:Y:S01]  /*f4c0*/  HADD2.F32 R150, -RZ, R150.H1_H1 ;  /* 0x30000096ff967230 */ /* 0x000fe20000004100 */
[----:B------:R-:W-:Y:S01]  /*f4d0*/  F2FP.SATFINITE.E4M3.F32.PACK_AB_MERGE_C R60, R60, R59, RZ ;  /* 0x0000003b3c3c723e */ /* 0x000fe200048070ff */
[----:B------:R-:W-:-:S02]  /*f4e0*/  HADD2.F32 R67, -RZ, R66.H0_H0 ;  /* 0x20000042ff437230 */ /* 0x000fc40000004100 */
[CC--:B------:R-:W-:Y:S01]  /*f4f0*/  FMUL.FTZ R70, R50.reuse, R69.reuse ;  /* 0x0000004532467220 */ /* 0x0c0fe20000410000 */
[----:B------:R-:W-:Y:S01]  /*f500*/  HADD2.F32 R57, -RZ, R57.H1_H1 ;  /* 0x30000039ff397230 */ /* 0x000fe20000004100 */
[----:B------:R-:W-:Y:S01]  /*f510*/  F2FP.SATFINITE.E4M3.F32.PACK_AB_MERGE_C R59, R65, R62, R58 ;  /* 0x0000003e413b723e */ /* 0x000fe2000480703a */
[----:B------:R-:W-:Y:S02]  /*f520*/  HADD2.F32 R68, -RZ, R148.H0_H0 ;  /* 0x20000094ff447230 */ /* 0x000fe40000004100 */
        /* <DEDUP_REMOVED lines=105> */
.L_x_5568:
[----:B------:R-:W-:Y:S05]  /*fbc0*/  BSYNC B1 ;  /* 0x0000000000017941 */ /* 0x000fea0003800000 */
.L_x_5567:
        /* <DEDUP_REMOVED lines=10> */
.L_x_5484:
[----:B------:R-:W-:-:S06]  /*fc70*/  UISETP.NE.AND UP0, UPT, UR53, 0x3, UPT ;  /* 0x000000033500788c */ /* 0x000fcc000bf05270 */
[----:B------:R-:W-:-:S13]  /*fc80*/  PLOP3.LUT P2, PT, PT, PT, UP0, 0x80, 0x0 ;  /* 0x000000000000781c */ /* 0x000fda0003f4f008 */
[----:B------:R-:W-:Y:S05]  /*fc90*/  @!P2 BRA `(.L_x_5569) ;  /* 0x000000000004a947 */ /* 0x000fea0003800000 */
[----:B------:R-:W-:Y:S01]  /*fca0*/  BPT.TRAP 0x1 ;  /* 0x000000040000795c */ /* 0x000fe20000300000 */
.L_x_5569:
[----:B------:R-:W-:Y:S01]  /*fcb0*/  LEA R100, R17, R16, 0x3 ;  /* 0x0000001011647211 */ /* 0x000fe200078e18ff */
[----:B------:R-:W-:Y:S01]  /*fcc0*/  IMAD R43, R24, -0xa0, R2 ;  /* 0xffffff60182b7824 */ /* 0x000fe200078e0202 */
[----:B------:R-:W-:Y:S01]  /*fcd0*/  SHF.L.U32 R101, R223, 0x1f, RZ ;  /* 0x0000001fdf657819 */ /* 0x000fe200000006ff */
[----:B------:R-:W-:Y:S03]  /*fce0*/  BSSY B1, `(.L_x_5570) ;  /* 0x0000004000017945 */ /* 0x000fe60003800000 */
[----:B------:R-:W0:Y:S01]  /*fcf0*/  SYNCS.PHASECHK.TRANS64.TRYWAIT P3, [R100+URZ+0x33490], R101 ;  /* 0x03349065640075a7 */ /* 0x000e22000806017f */
[----:B------:R-:W-:Y:S01]  /*fd00*/  VIMNMX R43, R43, 0xa0, PT ;  /* 0x000000a02b2b7848 */ /* 0x000fe20003fe0100 */
[----:B0-----:R-:W-:Y:S06]  /*fd10*/  @!P3 BRA `(.L_x_5571) ;  /* 0x0000024c0054b947 */ /* 0x001fec0003800000 */
.L_x_5835:
[----:B------:R-:W-:Y:S05]  /*fd20*/  BSYNC B1 ;  /* 0x0000000000017941 */ /* 0x000fea0003800000 */
.L_x_5570:
        /* <DEDUP_REMOVED lines=21> */
.L_x_5573:
[----:B------:R-:W-:Y:S05]  /*fe80*/  BSYNC B1 ;  /* 0x0000000000017941 */ /* 0x000fea0003800000 */
.L_x_5572:
[----:B-1----:R-:W-:-:S05]  /*fe90*/  VIADD R44, R220, 0x80 ;  /* 0x00000080dc2c7836 */ /* 0x002fca0000000000 */
        /* <DEDUP_REMOVED lines=20> */
.L_x_5517:
[----:B------:R-:W-:Y:S05]  /*ffe0*/  BSYNC B0 ;  /* 0x0000000000007941 */ /* 0x000fea0003800000 */
.L_x_5483:
        /* <DEDUP_REMOVED lines=17> */
.L_x_5575:
[----:B------:R-:W-:Y:S05]  /*10100*/  BSYNC B0 ;  /* 0x0000000000007941 */ /* 0x000fea0003800000 */
.L_x_5574:
[----:B------:R-:W1:Y:S01]  /*10110*/  SYNCS.PHASECHK.TRANS64.TRYWAIT P2, [R100+URZ+0x334b0], R101 ;  /* 0x0334b065640075a7 */ /* 0x000e62000804017f */
[----:B------:R-:W-:Y:S01]  /*10120*/  ULDC UR37, c[0x0][0x2f4] ;  /* 0x0000bd0000257ab9 */ /* 0x000fe20000000800 */
[----:B------:R-:W-:Y:S01]  /*10130*/  ULDC.64 UR38, c[0x0][0x328] ;  /* 0x0000ca0000267ab9 */ /* 0x000fe20000000a00 */
[----:B------:R-:W-:Y:S01]  /*10140*/  ULDC.64 UR40, c[0x0][0x318] ;  /* 0x0000c60000287ab9 */ /* 0x000fe20000000a00 */
[----:B------:R-:W-:Y:S01]  /*10150*/  BSSY B0, `(.L_x_5576) ;  /* 0x0000003000007945 */ /* 0x000fe20003800000 */
[----:B------:R-:W-:-:S03]  /*10160*/  IMAD.WIDE R48, R24, 0xa0, R122 ;  /* 0x000000a018307825 */ /* 0x000fc600078e027a */
[----:B-1----:R-:W-:Y:S05]  /*10170*/  @!P2 BRA `(.L_x_5577) ;  /* 0x000002480050a947 */ /* 0x002fea0003800000 */
.L_x_5836:
[----:B------:R-:W-:Y:S05]  /*10180*/  BSYNC B0 ;  /* 0x0000000000007941 */ /* 0x000fea0003800000 */
.L_x_5576:
        /* <DEDUP_REMOVED lines=28> */
.L_x_5579:
[----:B------:R-:W-:Y:S05]  /*10350*/  BSYNC B0 ;  /* 0x0000000000007941 */ /* 0x000fea0003800000 */
.L_x_5578:
        /* <DEDUP_REMOVED lines=31> */
.L_x_5581:
[----:B------:R-:W-:Y:S05]  /*10550*/  BSYNC B0 ;  /* 0x0000000000007941 */ /* 0x000fea0003800000 */
.L_x_5580:
        /* <DEDUP_REMOVED lines=12> */
[----:B------:R-:W-:Y:S02]  /*10620*/  SEL R42, RZ, 0x1, P2 ;  /* 0x00000001ff2a7807 */ /* 0x000fe40001000000 */
[----:B------:R-:W-:Y:S02]  /*10630*/  SEL R17, R17, RZ, P2 ;  /* 0x000000ff11117207 */ /* 0x000fe40001000000 */
[----:B------:R-:W-:Y:S01]  /*10640*/  LOP3.LUT R223, R223, R42, RZ, 0x3c, !PT ;  /* 0x0000002adfdf7212 */ /* 0x000fe200078e3cff */
[----:B------:R1:W-:Y:S01]  /*10650*/  @!P3 SYNCS.ARRIVE.TRANS64.RED.A1T0 RZ, [R100+URZ], RZ ;  /* 0x000000ff64ffb9a7 */ /* 0x0003e2000810043f */
[----:B--2---:R-:W-:-:S13]  /*10660*/  LOP3.LUT P4, RZ, R41, 0x2, RZ, 0xc0, !PT ;  /* 0x0000000229ff7812 */ /* 0x004fda000788c0ff */
[----:B-1----:R-:W-:Y:S05]  /*10670*/  @P4 BRA `(.L_x_5582) ;  /* 0xffffff2800044947 */ /* 0x002fea000383ffff */
[----:B------:R-:W1:Y:S01]  /*10680*/  S2R R41, SR_TID.X ;  /* 0x0000000000297919 */ /* 0x000e620000002100 */
[----:B------:R-:W-:Y:S02]  /*10690*/  PLOP3.LUT P0, PT, PT, PT, PT, 0x8, 0x0 ;  /* 0x000000000000781c */ /* 0x000fe40003f0e170 */
[----:B-1----:R-:W-:-:S04]  /*106a0*/  SHF.R.U32.HI R41, RZ, 0x7, R41 ;  /* 0x00000007ff297819 */ /* 0x002fc80000011629 */
[----:B------:R-:W-:-:S13]  /*106b0*/  ISETP.NE.AND P4, PT, R41, 0x1, PT ;  /* 0x000000012900780c */ /* 0x000fda0003f85270 */
[----:B------:R-:W-:Y:S06]  /*106c0*/  @!P4 BAR.ARV 0x9, 0x100 ;  /* 0x024400000000cb1d */ /* 0x000fec0000002000 */
.L_x_5478:
[----:B------:R-:W1:Y:S02]  /*106d0*/  LDC R0, c[0x0][0x448] ;  /* 0x00011200ff007b82 */ /* 0x000e640000000800 */
[----:B-1----:R-:W-:Y:S01]  /*106e0*/  ISETP.NE.AND P1, PT, R0, 0x1, PT ;  /* 0x000000010000780c */ /* 0x002fe20003f25270 */
[----:B------:R-:W-:-:S12]  /*106f0*/  VIADD R0, R236, 0x7f ;  /* 0x0000007fec007836 */ /* 0x000fd80000000000 */
[----:B------:R-:W1:Y:S08]  /*10700*/  @P1 LDC R3, c[0x0][0x44c] ;  /* 0x00011300ff031b82 */ /* 0x000e700000000800 */
[----:B------:R-:W2:Y:S01]  /*10710*/  @P1 LDC R2, c[0x0][0x450] ;  /* 0x00011400ff021b82 */ /* 0x000ea20000000800 */
[----:B-1----:R-:W-:-:S05]  /*10720*/  @P1 IMAD.HI.U32 R3, R0, R3, RZ ;  /* 0x0000000300031227 */ /* 0x002fca00078e00ff */
[----:B--2---:R-:W-:-:S05]  /*10730*/  @P1 SHF.R.U32.HI R0, RZ, R2, R3 ;  /* 0x00000002ff001219 */ /* 0x004fca0000011603 */
[----:B------:R-:W-:-:S04]  /*10740*/  IMAD.IADD R0, R159, 0x1, R0 ;  /* 0x000000019f007824 */ /* 0x000fc800078e0200 */
[----:B------:R-:W-:-:S05]  /*10750*/  IMAD.HI R0, R0, 0x66666667, RZ ;  /* 0x6666666700007827 */ /* 0x000fca00078e02ff */
[----:B------:R-:W-:-:S04]  /*10760*/  SHF.R.U32.HI R3, RZ, 0x1f, R0 ;  /* 0x0000001fff037819 */ /* 0x000fc80000011600 */
[----:B------:R-:W-:Y:S01]  /*10770*/  LEA.HI.SX32 R3, R0, R3, 0x1a ;  /* 0x0000000300037211 */ /* 0x000fe200078fd2ff */
[----:B------:R-:W-:-:S03]  /*10780*/  IMAD.MOV.U32 R0, RZ, RZ, RZ ;  /* 0x000000ffff007224 */ /* 0x000fc600078e00ff */
[----:B------:R-:W-:-:S04]  /*10790*/  VIMNMX R107, R160, R3, PT ;  /* 0x00000003a06b7248 */ /* 0x000fc80003fe0100 */
[----:B------:R-:W-:Y:S01]  /*107a0*/  ISETP.GE.AND P1, PT, R107, 0x1, PT ;  /* 0x000000016b00780c */ /* 0x000fe20003f26270 */
[----:B------:R-:W-:-:S12]  /*107b0*/  @P0 BRA `(.L_x_5583) ;  /* 0x00000000000c0947 */ /* 0x000fd80003800000 */
[----:B------:R-:W1:Y:S01]  /*107c0*/  FENCE.VIEW.ASYNC.G ;  /* 0x00000000000073c6 */ /* 0x000e620000000100 */
[----:B------:R-:W-:Y:S05]  /*107d0*/  WARPSYNC.ALL ;  /* 0x0000000000007948 */ /* 0x000fea0003800000 */
[----:B-1----:R-:W-:Y:S06]  /*107e0*/  BAR.ARV 0xc, 0x180 ;  /* 0x0306000000007b1d */ /* 0x002fec0000002000 */
.L_x_5583:
        /* <DEDUP_REMOVED lines=9> */
[----:B------:R-:W-:-:S04]  /*10880*/  IABS R9, R6 ;  /* 0x0000000600097213 */ /* 0x000fc80000000000 */
[----:B------:R-:W-:-:S03]  /*10890*/  IADD3 R9, RZ, -R9, RZ ;  /* 0x80000009ff097210 */ /* 0x000fc60007ffe0ff */
[----:B-1----:R-:W1:Y:S02]  /*108a0*/  MUFU.RCP R4, R4 ;  /* 0x0000000400047308 */ /* 0x002e640000001000 */
[----:B-1----:R-:W-:Y:S01]  /*108b0*/  VIADD R2, R4, 0xffffffe ;  /* 0x0ffffffe04027836 */ /* 0x002fe20000000000 */
[----:B------:R-:W-:Y:S02]  /*108c0*/  IABS R4, R0 ;  /* 0x0000000000047213 */ /* 0x000fe40000000000 */
[----:B------:R-:W-:-:S03]  /*108d0*/  LOP3.LUT R0, R0, R6, RZ, 0x3c, !PT ;  /* 0x0000000600007212 */ /* 0x000fc600078e3cff */
[----:B------:R1:W2:Y:S01]  /*108e0*/  F2I.FTZ.U32.TRUNC.NTZ R3, R2 ;  /* 0x0000000200037305 */ /* 0x0002a2000021f000 */
[----:B------:R-:W-:Y:S01]  /*108f0*/  ISETP.GE.AND P2, PT, R0, RZ, PT ;  /* 0x000000ff0000720c */ /* 0x000fe20003f46270 */
[----:B-1----:R-:W-:Y:S02]  /*10900*/  IMAD.MOV.U32 R2, RZ, RZ, RZ ;  /* 0x000000ffff027224 */ /* 0x002fe400078e00ff */
[----:B--2---:R-:W-:-:S04]  /*10910*/  IMAD.MOV R8, RZ, RZ, -R3 ;  /* 0x000000ffff087224 */ /* 0x004fc800078e0a03 */
        /* <DEDUP_REMOVED lines=14> */
.L_x_5585:
[----:B------:R-:W-:Y:S05]  /*10a00*/  BSYNC B0 ;  /* 0x0000000000007941 */ /* 0x000fea0003800000 */
.L_x_5584:
[----:B------:R-:W2:Y:S01]  /*10a10*/  LDL R2, [R1+0x34] ;  /* 0x0000340001027983 */ /* 0x000ea20000100800 */
[----:B------:R-:W-:Y:S02]  /*10a20*/  PLOP3.LUT P0, PT, PT, PT, PT, 0x80, 0x0 ;  /* 0x000000000000781c */ /* 0x000fe40003f0f070 */
[----:B------:R-:W-:Y:S02]  /*10a30*/  CS2R R120, SRZ ;  /* 0x0000000000787805 */ /* 0x000fe4000001ff00 */
[----:B------:R-:W-:Y:S01]  /*10a40*/  MOV R37, RZ ;  /* 0x000000ff00257202 */ /* 0x000fe20000000f00 */
        /* <DEDUP_REMOVED lines=32> */
[----:B0-----:R-:W-:-:S02]  /*10c50*/  CS2R R46, SRZ ;  /* 0x00000000002e7805 */ /* 0x001fc4000001ff00 */
[----:B------:R-:W-:Y:S02]  /*10c60*/  CS2R R132, SRZ ;  /* 0x0000000000847805 */ /* 0x000fe4000001ff00 */
[----:B------:R-:W-:Y:S02]  /*10c70*/  CS2R R48, SRZ ;  /* 0x0000000000307805 */ /* 0x000fe4000001ff00 */
[----:B------:R-:W-:Y:S02]  /*10c80*/  CS2R R124, SRZ ;  /* 0x00000000007c7805 */ /* 0x000fe4000001ff00 */
[----:B------:R-:W-:Y:S02]  /*10c90*/  CS2R R10, SRZ ;  /* 0x00000000000a7805 */ /* 0x000fe4000001ff00 */
[----:B------:R-:W-:Y:S02]  /*10ca0*/  CS2R R50, SRZ ;  /* 0x0000000000327805 */ /* 0x000fe4000001ff00 */
[----:B------:R-:W-:-:S02]  /*10cb0*/  CS2R R126, SRZ ;  /* 0x00000000007e7805 */ /* 0x000fc4000001ff00 */
[----:B------:R-:W-:Y:S02]  /*10cc0*/  CS2R R118, SRZ ;  /* 0x0000000000767805 */ /* 0x000fe4000001ff00 */
[----:B------:R-:W-:Y:S01]  /*10cd0*/  MOV R112, RZ ;  /* 0x000000ff00707202 */ /* 0x000fe20000000f00 */
[----:B------:R-:W-:Y:S01]  /*10ce0*/  IMAD.MOV.U32 R106, RZ, RZ, RZ ;  /* 0x000000ffff6a7224 */ /* 0x000fe200078e00ff */
[----:B------:R-:W-:Y:S02]  /*10cf0*/  CS2R R14, SRZ ;  /* 0x00000000000e7805 */ /* 0x000fe4000001ff00 */
[----:B------:R-:W-:Y:S02]  /*10d00*/  CS2R R62, SRZ ;  /* 0x00000000003e7805 */ /* 0x000fe4000001ff00 */
[----:B------:R-:W-:Y:S01]  /*10d10*/  CS2R R58, SRZ ;  /* 0x00000000003a7805 */ /* 0x000fe2000001ff00 */
[----:B------:R-:W-:Y:S01]  /*10d20*/  IMAD.MOV.U32 R103, RZ, RZ, RZ ;  /* 0x000000ffff677224 */ /* 0x000fe200078e00ff */
[----:B------:R-:W-:-:S02]  /*10d30*/  CS2R R98, SRZ ;  /* 0x0000000000627805 */ /* 0x000fc4000001ff00 */
[----:B------:R-:W-:Y:S02]  /*10d40*/  CS2R R122, SRZ ;  /* 0x00000000007a7805 */ /* 0x000fe4000001ff00 */
[----:B------:R-:W-:Y:S01]  /*10d50*/  CS2R R104, SRZ ;  /* 0x0000000000687805 */ /* 0x000fe2000001ff00 */
[----:B------:R-:W-:Y:S01]  /*10d60*/  IMAD.MOV.U32 R95, RZ, RZ, RZ ;  /* 0x000000ffff5f7224 */ /* 0x000fe200078e00ff */
[----:B------:R-:W-:Y:S01]  /*10d70*/  CS2R R116, SRZ ;  /* 0x0000000000747805 */ /* 0x000fe2000001ff00 */
[----:B--2---:R-:W-:Y:S02]  /*10d80*/  IMAD R235, R2, R0, RZ ;  /* 0x0000000002eb7224 */ /* 0x004fe400078e02ff */
        /* <DEDUP_REMOVED lines=13> */
.L_x_5839:
        /* <DEDUP_REMOVED lines=25> */
.L_x_5588:
        /* <DEDUP_REMOVED lines=12> */
[----:B0-----:R-:W4:Y:S01]  /*110b0*/  @P1 LDC.64 R12, c[0x0][0x9c0] ;  /* 0x00027000ff0c1b82 */ /* 0x001f220000000a00 */
[----:B--2---:R-:W-:-:S02]  /*110c0*/  @P0 IMAD R0, R2, R6, RZ ;  /* 0x0000000602000224 */ /* 0x004fc400078e02ff */
[-C--:B-1----:R-:W-:Y:S02]  /*110d0*/  @P1 IMAD R2, R2, R8.reuse, RZ ;  /* 0x0000000802021224 */ /* 0x082fe400078e02ff */
[----:B---3--:R-:W-:-:S04]  /*110e0*/  @P1 IMAD.WIDE.U32 R4, R21, R8, RZ ;  /* 0x0000000815041225 */ /* 0x008fc800078e00ff */
[C---:B------:R-:W-:Y:S02]  /*110f0*/  @P1 IMAD R9, R21.reuse, R9, R2 ;  /* 0x0000000915091224 */ /* 0x040fe400078e0202 */
[C---:B------:R-:W-:Y:S02]  /*11100*/  @P0 IMAD R7, R21.reuse, R7, R0 ;  /* 0x0000000715070224 */ /* 0x040fe400078e0200 */
[----:B------:R-:W-:Y:S01]  /*11110*/  @P0 IMAD.WIDE.U32 R2, R21, R6, RZ ;  /* 0x0000000615020225 */ /* 0x000fe200078e00ff */
[----:B------:R-:W-:-:S03]  /*11120*/  @P1 IADD3 R5, R5, R9, RZ ;  /* 0x0000000905051210 */ /* 0x000fc60007ffe0ff */
[----:B------:R-:W-:Y:S02]  /*11130*/  @P0 IMAD.IADD R3, R3, 0x1, R7 ;  /* 0x0000000103030824 */ /* 0x000fe400078e0207 */
[----:B----4-:R-:W-:-:S04]  /*11140*/  @P1 IMAD.WIDE.U32 R6, R20, R12, R4 ;  /* 0x0000000c14061225 */ /* 0x010fc800078e0004 */
[----:B------:R-:W-:Y:S01]  /*11150*/  @P0 IMAD.WIDE.U32 R2, R20, R10, R2 ;  /* 0x0000000a14020225 */ /* 0x000fe200078e0002 */
[----:B------:R-:W-:-:S03]  /*11160*/  @P1 LEA R8, P3, R6, UR6, 0x2 ;  /* 0x0000000606081c11 */ /* 0x000fc6000f8610ff */
[----:B------:R-:W-:Y:S01]  /*11170*/  @P0 IMAD R5, R20, R11, R3 ;  /* 0x0000000b14050224 */ /* 0x000fe200078e0203 */
[----:B------:R-:W-:Y:S01]  /*11180*/  @P0 LEA R4, P2, R2, UR4, 0x2 ;  /* 0x0000000402040c11 */ /* 0x000fe2000f8410ff */
[----:B------:R-:W-:Y:S01]  /*11190*/  @P1 IMAD R3, R20, R13, R7 ;  /* 0x0000000d14031224 */ /* 0x000fe200078e0207 */
[----:B------:R-:W-:Y:S01]  /*111a0*/  ULDC UR4, c[0x0][0x3f4] ;  /* 0x0000fd0000047ab9 */ /* 0x000fe20000000800 */
[----:B------:R-:W-:Y:S01]  /*111b0*/  IMAD.MOV.U32 R0, RZ, RZ, 0x3f800000 ;  /* 0x3f800000ff007424 */ /* 0x000fe200078e00ff */
        /* <DEDUP_REMOVED lines=20> */
.L_x_5592:
[----:B-1----:R1:W2:Y:S02]  /*11300*/  SYNCS.PHASECHK.TRANS64.TRYWAIT P0, [R16+URZ+0x33400], R3 ;  /* 0x03340003100075a7 */ /* 0x0022a4000800017f */
[----:B--2---:R-:W-:Y:S05]  /*11310*/  @!P0 NANOSLEEP.SYNCS 0x989680 ;  /* 0x009896800000895d */ /* 0x004fea0003900000 */
[----:B------:R-:W2:Y:S02]  /*11320*/  @!P0 SYNCS.PHASECHK.TRANS64 P0, [R16+URZ+0x33400], R3 ;  /* 0x03340003100085a7 */ /* 0x000ea4000800007f */
[----:B--2---:R-:W-:Y:S05]  /*11330*/  @!P0 BRA `(.L_x_5592) ;  /* 0xfffffffc00f08947 */ /* 0x004fea000383ffff */
.L_x_5591:
[----:B------:R-:W-:Y:S05]  /*11340*/  BSYNC B0 ;  /* 0x0000000000007941 */ /* 0x000fea0003800000 */
.L_x_5590:
[----:B------:R-:W-:Y:S05]  /*11350*/  BRA `(.L_x_5593) ;  /* 0x0000007000387947 */ /* 0x000fea0003800000 */
.L_x_5589:
        /* <DEDUP_REMOVED lines=30> */
.L_x_5594:
[----:B------:R-:W-:Y:S01]  /*11540*/  ULDC.U8 UR4, c[0x0][0x410] ;  /* 0x0001040000047ab9 */ /* 0x000fe20000000000 */
[----:B------:R-:W-:Y:S01]  /*11550*/  BSSY B0, `(.L_x_5595) ;  /* 0x00006e6000007945 */ /* 0x000fe20003800000 */
[----:B------:R-:W-:Y:S01]  /*11560*/  ISETP.NE.AND P0, PT, RZ, UR4, PT ;  /* 0x00000004ff007c0c */ /* 0x000fe2000bf05270 */
[----:B------:R-:W-:-:S12]  /*11570*/  IMAD.IADD R10, R220, 0x1, R236 ;  /* 0x00000001dc0a7824 */ /* 0x000fd800078e02ec */
[----:B------:R-:W-:Y:S05]  /*11580*/  @!P0 BRA `(.L_x_5596) ;  /* 0x0000003400b88947 */ /* 0x000fea0003800000 */
[----:B------:R-:W0:Y:S01]  /*11590*/  LDC R45, c[0x0][0x448] ;  /* 0x00011200ff2d7b82 */ /* 0x000e220000000800 */
[----:B------:R-:W-:Y:S01]  /*115a0*/  MOV R5, R10 ;  /* 0x0000000a00057202 */ /* 0x000fe20000000f00 */
[----:B------:R-:W-:Y:S01]  /*115b0*/  IMAD.MOV.U32 R6, RZ, RZ, R24 ;  /* 0x000000ffff067224 */ /* 0x000fe200078e0018 */
        /* <DEDUP_REMOVED lines=8> */
[----:B0-----:R-:W-:-:S05]  /*11640*/  @P0 IMAD.HI.U32 R0, R10, R3, RZ ;  /* 0x000000030a000227 */ /* 0x001fca00078e00ff */
[----:B-1----:R-:W-:Y:S01]  /*11650*/  @P0 SHF.R.U32.HI R5, RZ, R7, R0 ;  /* 0x00000007ff050219 */ /* 0x002fe20000011600 */
[----:B------:R-:W-:-:S03]  /*11660*/  IMAD.MOV.U32 R7, RZ, RZ, R27 ;  /* 0x000000ffff077224 */ /* 0x000fc600078e001b */
[----:B------:R-:W-:Y:S01]  /*11670*/  SHF.R.S32.HI R0, RZ, 0x1f, R5 ;  /* 0x0000001fff007819 */ /* 0x000fe20000011405 */
[----:B------:R-:W-:-:S04]  /*11680*/  IMAD.WIDE.U32 R6, R5, UR4, R6 ;  /* 0x0000000405067c25 */ /* 0x000fc8000f8e0006 */
[----:B------:R-:W-:Y:S02]  /*11690*/  IMAD R4, R0, UR4, RZ ;  /* 0x0000000400047c24 */ /* 0x000fe4000f8e02ff */
[----:B------:R-:W-:-:S04]  /*116a0*/  IMAD.WIDE.U32 R8, R5, UR6, R8 ;  /* 0x0000000605087c25 */ /* 0x000fc8000f8e0008 */
[----:B------:R-:W-:Y:S02]  /*116b0*/  IMAD R0, R0, UR6, RZ ;  /* 0x0000000600007c24 */ /* 0x000fe4000f8e02ff */
[C---:B------:R-:W-:Y:S01]  /*116c0*/  IMAD R13, R5.reuse, UR5, R4 ;  /* 0x00000005050d7c24 */ /* 0x040fe2000f8e0204 */
[----:B------:R-:W-:Y:S01]  /*116d0*/  ULDC.64 UR4, c[0x0][0x3e8] ;  /* 0x0000fa0000047ab9 */ /* 0x000fe20000000a00 */
[----:B------:R-:W-:Y:S01]  /*116e0*/  IMAD R11, R5, UR7, R0 ;  /* 0x00000007050b7c24 */ /* 0x000fe2000f8e0200 */
[----:B------:R-:W-:Y:S01]  /*116f0*/  IADD3 R3, P0, R6, UR4, RZ ;  /* 0x0000000406037c10 */ /* 0x000fe2000ff1e0ff */
[----:B------:R-:W-:Y:S01]  /*11700*/  UMOV UR4, 0xffffffff ;  /* 0xffffffff00047882 */ /* 0x000fe20000000000 */
[----:B------:R-:W-:Y:S02]  /*11710*/  IADD3 R5, P1, R8, UR8, RZ ;  /* 0x0000000808057c10 */ /* 0x000fe4000ff3e0ff */
[----:B------:R-:W-:Y:S02]  /*11720*/  IADD3.X R13, R7, UR5, R13, P0, !PT ;  /* 0x00000005070d7c10 */ /* 0x000fe400087fe40d */
[----:B------:R-:W-:Y:S01]  /*11730*/  IADD3.X R4, R9, UR9, R11, P1, !PT ;  /* 0x0000000909047c10 */ /* 0x000fe20008ffe40b */
[----:B------:R-:W-:Y:S08]  /*11740*/  BRA.DIV UR4, `(.L_x_5597) ;  /* 0x0000023604187947 */ /* 0x000ff0000b800000 */
[----:B------:R0:W1:Y:S04]  /*11750*/  SHFL.IDX PT, R0, R13, RZ, 0x1e1f ;  /* 0x001e1fff0d007589 */ /* 0x00006800000e0000 */
[----:B------:R-:W2:Y:S04]  /*11760*/  SHFL.IDX PT, R3, R3, RZ, 0x1e1f ;  /* 0x001e1fff03037589 */ /* 0x000ea800000e0000 */
[----:B------:R-:W3:Y:S04]  /*11770*/  SHFL.IDX PT, R4, R4, RZ, 0x1e1f ;  /* 0x001e1fff04047589 */ /* 0x000ee800000e0000 */
[----:B------:R0:W4:Y:S02]  /*11780*/  SHFL.IDX PT, R14, R5, RZ, 0x1e1f ;  /* 0x001e1fff050e7589 */ /* 0x00012400000e0000 */
.L_x_5845:
[----:B0-----:R-:W5:Y:S01]  /*11790*/  LDL R5, [R1] ;  /* 0x0000000001057983 */ /* 0x001f620000100800 */
        /* <DEDUP_REMOVED lines=12> */
[----:B-----5:R-:W-:-:S05]  /*11860*/  IMAD R45, R5, R45, RZ ;  /* 0x0000002d052d7224 */ /* 0x020fca00078e02ff */
[----:B------:R-:W-:Y:S02]  /*11870*/  ISETP.GE.AND P0, PT, R10, R45, PT ;  /* 0x0000002d0a00720c */ /* 0x000fe40003f06270 */
[----:B------:R-:W-:-:S11]  /*11880*/  CS2R R10, SRZ ;  /* 0x00000000000a7805 */ /* 0x000fd6000001ff00 */
[----:B------:R-:W-:Y:S05]  /*11890*/  @P0 BRA `(.L_x_5599) ;  /* 0x0000000000f40947 */ /* 0x000fea0003800000 */
        /* <DEDUP_REMOVED lines=12> */
[----:B------:R0:W5:Y:S01]  /*11960*/  @!P4 LD.E.64 R32, desc[UR54][R6.64] ;  /* 0x000000360620c980 */ /* 0x000162000c101b00 */
[----:B------:R-:W-:-:S03]  /*11970*/  SHF.R.S32.HI R15, RZ, 0x1f, R225 ;  /* 0x0000001fff0f7819 */ /* 0x000fc600000114e1 */
[----:B------:R1:W5:Y:S01]  /*11980*/  @!P4 LD.E.64 R34, desc[UR54][R8.64] ;  /* 0x000000360822c980 */ /* 0x000362000c101b00 */
[C---:B------:R-:W-:Y:S02]  /*11990*/  @!P3 IADD3 R10, P4, R225.reuse, R3, RZ ;  /* 0x00000003e10ab210 */ /* 0x040fe40007f9e0ff */
[----:B------:R-:W-:Y:S02]  /*119a0*/  CS2R R30, SRZ ;  /* 0x00000000001e7805 */ /* 0x000fe4000001ff00 */
[----:B------:R-:W-:Y:S02]  /*119b0*/  @!P3 IADD3 R46, P5, R225, R14, RZ ;  /* 0x0000000ee12eb210 */ /* 0x000fe40007fbe0ff */
[----:B------:R-:W-:Y:S02]  /*119c0*/  CS2R R28, SRZ ;  /* 0x00000000001c7805 */ /* 0x000fe4000001ff00 */
[----:B------:R-:W-:Y:S01]  /*119d0*/  SHF.R.S32.HI R5, RZ, 0x1f, R227 ;  /* 0x0000001fff057819 */ /* 0x000fe200000114e3 */
[----:B------:R-:W-:Y:S01]  /*119e0*/  @!P3 IMAD.X R11, R0, 0x1, R15, P4 ;  /* 0x00000001000bb824 */ /* 0x000fe200020e060f */
[----:B------:R-:W-:-:S02]  /*119f0*/  ISETP.GE.AND P0, PT, R22, UR4, PT ;  /* 0x0000000416007c0c */ /* 0x000fc4000bf06270 */
[C---:B------:R-:W-:Y:S02]  /*11a00*/  @!P2 IADD3 R48, P4, R227.reuse, R3, RZ ;  /* 0x00000003e330a210 */ /* 0x040fe40007f9e0ff */
[----:B------:R-:W-:Y:S01]  /*11a10*/  @!P3 IADD3.X R47, R4, R15, RZ, P5, !PT ;  /* 0x0000000f042fb210 */ /* 0x000fe20002ffe4ff */
[----:B------:R2:W5:Y:S01]  /*11a20*/  @!P3 LD.E.64 R30, desc[UR54][R10.64] ;  /* 0x000000360a1eb980 */ /* 0x000562000c101b00 */
[-C--:B------:R-:W-:Y:S01]  /*11a30*/  @!P2 IADD3 R50, P5, R227, R14.reuse, RZ ;  /* 0x0000000ee332a210 */ /* 0x080fe20007fbe0ff */
[--C-:B------:R-:W-:Y:S01]  /*11a40*/  @!P2 IMAD.X R49, R0, 0x1, R5.reuse, P4 ;  /* 0x000000010031a824 */ /* 0x100fe200020e0605 */
[----:B------:R-:W-:Y:S02]  /*11a50*/  SHF.R.S32.HI R13, RZ, 0x1f, R224 ;  /* 0x0000001fff0d7819 */ /* 0x000fe400000114e0 */
[----:B------:R-:W-:Y:S02]  /*11a60*/  CS2R R26, SRZ ;  /* 0x00000000001a7805 */ /* 0x000fe4000001ff00 */
[----:B------:R-:W-:Y:S01]  /*11a70*/  @!P1 IADD3 R52, P4, R224, R3, RZ ;  /* 0x00000003e0349210 */ /* 0x000fe20007f9e0ff */
[----:B------:R-:W-:Y:S01]  /*11a80*/  @!P2 IMAD.X R51, R4, 0x1, R5, P5 ;  /* 0x000000010433a824 */ /* 0x000fe200028e0605 */
[----:B------:R-:W-:-:S02]  /*11a90*/  @!P1 IADD3 R54, P5, R224, R14, RZ ;  /* 0x0000000ee0369210 */ /* 0x000fc40007fbe0ff */
[----:B------:R-:W-:Y:S02]  /*11aa0*/  CS2R R24, SRZ ;  /* 0x0000000000187805 */ /* 0x000fe4000001ff00 */
[----:B------:R-:W-:Y:S01]  /*11ab0*/  @!P0 SHF.R.S32.HI R5, RZ, 0x1f, R22 ;  /* 0x0000001fff058819 */ /* 0x000fe20000011416 */
[--C-:B------:R-:W-:Y:S01]  /*11ac0*/  @!P1 IMAD.X R53, R0, 0x1, R13.reuse, P4 ;  /* 0x0000000100359824 */ /* 0x100fe200020e060d */
[----:B------:R-:W-:Y:S01]  /*11ad0*/  ISETP.GE.AND P4, PT, R228, UR4, PT ;  /* 0x00000004e4007c0c */ /* 0x000fe2000bf86270 */
[----:B------:R-:W-:Y:S01]  /*11ae0*/  @!P1 IMAD.X R55, R4, 0x1, R13, P5 ;  /* 0x0000000104379824 */ /* 0x000fe200028e060d */
[----:B0-----:R-:W-:Y:S02]  /*11af0*/  @!P0 IADD3 R6, P5, R22, R3, RZ ;  /* 0x0000000316068210 */ /* 0x001fe40007fbe0ff */
[----:B-1----:R-:W-:Y:S02]  /*11b00*/  SHF.R.S32.HI R9, RZ, 0x1f, R228 ;  /* 0x0000001fff097819 */ /* 0x002fe400000114e4 */
[----:B------:R-:W-:-:S02]  /*11b10*/  CS2R R20, SRZ ;  /* 0x0000000000147805 */ /* 0x000fc4000001ff00 */
[----:B------:R-:W-:Y:S01]  /*11b20*/  CS2R R38, SRZ ;  /* 0x0000000000267805 */ /* 0x000fe2000001ff00 */
[--C-:B------:R-:W-:Y:S01]  /*11b30*/  @!P0 IMAD.X R7, R0, 0x1, R5.reuse, P5 ;  /* 0x0000000100078824 */ /* 0x100fe200028e0605 */
[----:B------:R-:W-:Y:S02]  /*11b40*/  @!P0 IADD3 R42, P5, R22, R14, RZ ;  /* 0x0000000e162a8210 */ /* 0x000fe40007fbe0ff */
[----:B------:R-:W-:Y:S02]  /*11b50*/  CS2R R12, SRZ ;  /* 0x00000000000c7805 */ /* 0x000fe4000001ff00 */
[----:B------:R-:W-:Y:S02]  /*11b60*/  CS2R R40, SRZ ;  /* 0x0000000000287805 */ /* 0x000fe4000001ff00 */
[----:B--2---:R-:W-:Y:S01]  /*11b70*/  CS2R R10, SRZ ;  /* 0x00000000000a7805 */ /* 0x004fe2000001ff00 */
[----:B------:R0:W5:Y:S01]  /*11b80*/  @!P3 LD.E.64 R28, desc[UR54][R46.64] ;  /* 0x000000362e1cb980 */ /* 0x000162000c101b00 */
[----:B------:R-:W-:Y:S01]  /*11b90*/  @!P0 IMAD.X R43, R4, 0x1, R5, P5 ;  /* 0x00000001042b8824 */ /* 0x000fe200028e0605 */
[----:B------:R-:W-:-:S02]  /*11ba0*/  @!P4 IADD3 R56, P5, R228, R3, RZ ;  /* 0x00000003e438c210 */ /* 0x000fc40007fbe0ff */
[----:B------:R0:W5:Y:S03]  /*11bb0*/  @!P2 LD.E.64 R26, desc[UR54][R48.64] ;  /* 0x00000036301aa980 */ /* 0x000166000c101b00 */
[----:B------:R-:W-:Y:S01]  /*11bc0*/  @!P4 IMAD.X R57, R0, 0x1, R9, P5 ;  /* 0x000000010039c824 */ /* 0x000fe200028e0609 */
[----:B------:R-:W-:Y:S01]  /*11bd0*/  @!P4 IADD3 R14, P5, R228, R14, RZ ;  /* 0x0000000ee40ec210 */ /* 0x000fe20007fbe0ff */
[----:B------:R0:W5:Y:S03]  /*11be0*/  @!P2 LD.E.64 R24, desc[UR54][R50.64] ;  /* 0x000000363218a980 */ /* 0x000166000c101b00 */
[----:B------:R-:W-:Y:S02]  /*11bf0*/  @!P4 IADD3.X R15, R4, R9, RZ, P5, !PT ;  /* 0x00000009040fc210 */ /* 0x000fe40002ffe4ff */
[----:B------:R-:W-:Y:S01]  /*11c00*/  CS2R R8, SRZ ;  /* 0x0000000000087805 */ /* 0x000fe2000001ff00 */
[----:B------:R0:W5:Y:S04]  /*11c10*/  @!P1 LD.E.64 R20, desc[UR54][R52.64] ;  /* 0x0000003634149980 */ /* 0x000168000c101b00 */
[----:B------:R0:W5:Y:S04]  /*11c20*/  @!P1 LD.E.64 R12, desc[UR54][R54.64] ;  /* 0x00000036360c9980 */ /* 0x000168000c101b00 */
[----:B------:R0:W5:Y:S04]  /*11c30*/  @!P0 LD.E.64 R38, desc[UR54][R6.64] ;  /* 0x0000003606268980 */ /* 0x000168000c101b00 */
[----:B------:R0:W5:Y:S04]  /*11c40*/  @!P0 LD.E.64 R40, desc[UR54][R42.64] ;  /* 0x000000362a288980 */ /* 0x000168000c101b00 */
[----:B------:R0:W5:Y:S04]  /*11c50*/  @!P4 LD.E.64 R8, desc[UR54][R56.64] ;  /* 0x000000363808c980 */ /* 0x000168000c101b00 */
[----:B------:R0:W5:Y:S02]  /*11c60*/  @!P4 LD.E.64 R10, desc[UR54][R14.64] ;  /* 0x000000360e0ac980 */ /* 0x000164000c101b00 */
.L_x_5599:
[----:B------:R-:W-:Y:S05]  /*11c70*/  BSYNC B1 ;  /* 0x0000000000017941 */ /* 0x000fea0003800000 */
.L_x_5598:
[----:B------:R-:W-:Y:S01]  /*11c80*/  ULEA.HI UR4, UR43, UR43, URZ, 0x1 ;  /* 0x0000002b2b047291 */ /* 0x000fe2000f8f083f */
[----:B--2---:R-:W-:Y:S01]  /*11c90*/  VIADDMNMX R3, R45, -R236, 0x80, PT ;  /* 0x000000802d037446 */ /* 0x004fe200038009ec */
[----:B------:R-:W-:Y:S02]  /*11ca0*/  BSSY B1, `(.L_x_5600) ;  /* 0x0000008000017945 */ /* 0x000fe40003800000 */
[----:B------:R-:W-:Y:S01]  /*11cb0*/  ULOP3.LUT UR4, UR4, 0xfffffffe, URZ, 0xc0, !UPT ;  /* 0xfffffffe04047892 */ /* 0x000fe2000f8ec03f */
[----:B------:R-:W-:-:S03]  /*11cc0*/  ISETP.GE.AND P1, PT, R220, R3, PT ;  /* 0x00000003dc00720c */ /* 0x000fc60003f26270 */
[----:B------:R-:W-:-:S06]  /*11cd0*/  UIADD3 UR4, UR43, -UR4, URZ ;  /* 0x800000042b047290 */ /* 0x000fcc000fffe03f */
[----:B------:R-:W-:-:S05]  /*11ce0*/  IMAD.U32 R5, RZ, RZ, UR4 ;  /* 0x00000004ff057e24 */ /* 0x000fca000f8e00ff */
[----:B------:R-:W-:-:S04]  /*11cf0*/  SHF.L.U32 R5, R5, 0x1f, RZ ;  /* 0x0000001f05057819 */ /* 0x000fc800000006ff */
[----:B------:R-:W2:Y:S02]  /*11d00*/  SYNCS.PHASECHK.TRANS64.TRYWAIT P0, [R16+URZ+0x33400], R5 ;  /* 0x03340005100075a7 */ /* 0x000ea4000800017f */
[----:B--2---:R-:W-:Y:S05]  /*11d10*/  @!P0 BRA `(.L_x_5601) ;  /* 0x0000023000108947 */ /* 0x004fea0003800000 */
.L_x_5846:
[----:B------:R-:W-:Y:S05]  /*11d20*/  BSYNC B1 ;  /* 0x0000000000017941 */ /* 0x000fea0003800000 */
.L_x_5600:
[----:B------:R-:W-:Y:S05]  /*11d30*/  @P1 BRA `(.L_x_5602) ;  /* 0x00000064009c1947 */ /* 0x000fea0003800000 */
[----:B---3--:R-:W3:Y:S01]  /*11d40*/  LDL R4, [R1+0x10] ;  /* 0x0000100001047983 */ /* 0x008ee20000100800 */
[----:B--2---:R-:W2:Y:S01]  /*11d50*/  LDC R5, c[0x0][0x3f4] ;  /* 0x0000fd00ff057b82 */ /* 0x004ea20000000800 */
[----:B------:R-:W-:Y:S01]  /*11d60*/  LEA.HI R36, R37, R36, RZ, 0x2 ;  /* 0x0000002425247211 */ /* 0x000fe200078f10ff */
[----:B------:R-:W-:Y:S03]  /*11d70*/  BSSY B1, `(.L_x_5603) ;  /* 0x0000086000017945 */ /* 0x000fe60003800000 */
[--C-:B-1----:R-:W-:Y:S02]  /*11d80*/  SHF.R.S32.HI R0, RZ, 0x2, R36.reuse ;  /* 0x00000002ff007819 */ /* 0x102fe40000011424 */
[----:B------:R-:W-:-:S04]  /*11d90*/  SHF.R.S32.HI R3, RZ, 0x1f, R36 ;  /* 0x0000001fff037819 */ /* 0x000fc80000011424 */
[----:B------:R-:W-:-:S04]  /*11da0*/  LEA.HI R3, R3, R0, RZ, 0x2 ;  /* 0x0000000003037211 */ /* 0x000fc800078f10ff */
[----:B0-----:R-:W-:-:S05]  /*11db0*/  LOP3.LUT R7, R3, 0xfffffffc, RZ, 0xc0, !PT ;  /* 0xfffffffc03077812 */ /* 0x001fca00078ec0ff */
[----:B------:R-:W-:Y:S01]  /*11dc0*/  IMAD.IADD R7, R0, 0x1, -R7 ;  /* 0x0000000100077824 */ /* 0x000fe200078e0a07 */
[----:B--2---:R-:W-:-:S04]  /*11dd0*/  ISETP.GE.AND P6, PT, R22, R5, PT ;  /* 0x000000051600720c */ /* 0x004fc80003fc6270 */
[----:B------:R-:W-:Y:S02]  /*11de0*/  LOP3.LUT P0, RZ, R7, 0x2, RZ, 0xc0, !PT ;  /* 0x0000000207ff7812 */ /* 0x000fe4000780c0ff */
[-C--:B------:R-:W-:Y:S02]  /*11df0*/  ISETP.GE.AND P1, PT, R226, R5.reuse, PT ;  /* 0x00000005e200720c */ /* 0x080fe40003f26270 */
[-C--:B------:R-:W-:Y:S02]  /*11e00*/  ISETP.GE.AND P2, PT, R225, R5.reuse, PT ;  /* 0x00000005e100720c */ /* 0x080fe40003f46270 */
[-C--:B------:R-:W-:Y:S02]  /*11e10*/  ISETP.GE.AND P3, PT, R227, R5.reuse, PT ;  /* 0x00000005e300720c */ /* 0x080fe40003f66270 */
[-C--:B------:R-:W-:Y:S02]  /*11e20*/  ISETP.GE.AND P4, PT, R224, R5.reuse, PT ;  /* 0x00000005e000720c */ /* 0x080fe40003f86270 */
[----:B------:R-:W-:Y:S01]  /*11e30*/  ISETP.GE.AND P5, PT, R228, R5, PT ;  /* 0x00000005e400720c */ /* 0x000fe20003fa6270 */
[----:B---3--:R-:W-:-:S04]  /*11e40*/  IMAD.IADD R3, R16, 0x1, R4 ;  /* 0x0000000110037824 */ /* 0x008fc800078e0204 */
[----:B------:R-:W-:Y:S01]  /*11e50*/  VIADD R0, R3, 0x20 ;  /* 0x0000002003007836 */ /* 0x000fe20000000000 */
[----:B------:R-:W-:Y:S07]  /*11e60*/  @P6 BRA `(.L_x_5604) ;  /* 0x0000000400d86947 */ /* 0x000fee0003800000 */
[----:B------:R-:W0:Y:S01]  /*11e70*/  LDS.128 R4, [R3+0x1e200] ;  /* 0x01e2000003047984 */ /* 0x000e220000000c00 */
[----:B-----5:R-:W-:Y:S02]  /*11e80*/  SHF.R.U32.HI R37, RZ, 0x8, R39 ;  /* 0x00000008ff257819 */ /* 0x020fe40000011627 */
[----:B------:R-:W-:Y:S02]  /*11e90*/  LOP3.LUT R36, R39, 0xff, RZ, 0xc0, !PT ;  /* 0x000000ff27247812 */ /* 0x000fe400078ec0ff */
[----:B------:R-:W-:Y:S02]  /*11ea0*/  LOP3.LUT R37, R37, 0xff, RZ, 0xc0, !PT ;  /* 0x000000ff25257812 */ /* 0x000fe400078ec0ff */
[----:B------:R-:W-:Y:S02]  /*11eb0*/  SHF.R.U32.HI R15, RZ, 0x8, R38 ;  /* 0x00000008ff0f7819 */ /* 0x000fe40000011626 */
[----:B------:R-:W-:Y:S02]  /*11ec0*/  SHF.R.U32.HI R45, RZ, 0x8, R41 ;  /* 0x00000008ff2d7819 */ /* 0x000fe40000011629 */
[----:B------:R-:W-:-:S02]  /*11ed0*/  PRMT R36, R37, 0x7604, R36 ;  /* 0x0000760425247816 */ /* 0x000fc40000000024 */
[----:B----4-:R-:W-:Y:S02]  /*11ee0*/  LOP3.LUT R14, R38, 0xff, RZ, 0xc0, !PT ;  /* 0x000000ff260e7812 */ /* 0x010fe400078ec0ff */
[----:B------:R-:W-:Y:S02]  /*11ef0*/  LOP3.LUT R15, R15, 0xff, RZ, 0xc0, !PT ;  /* 0x000000ff0f0f7812 */ /* 0x000fe400078ec0ff */
        /* <DEDUP_REMOVED lines=8> */
[----:B------:R-:W-:Y:S01]  /*11f80*/  PRMT R42, R45, 0x7604, R42 ;  /* 0x000076042d2a7816 */ /* 0x000fe2000000002a */
[----:B------:R-:W-:Y:S01]  /*11f90*/  IMAD.U32 R45, R46, 0x10000, RZ ;  /* 0x000100002e2d7824 */ /* 0x000fe200078e00ff */
[----:B------:R-:W-:Y:S02]  /*11fa0*/  LOP3.LUT R14, R40, 0xff, RZ, 0xc0, !PT ;  /* 0x000000ff280e7812 */ /* 0x000fe400078ec0ff */
[----:B------:R-:W-:-:S02]  /*11fb0*/  LOP3.LUT R37, R36, 0xff0000, R37, 0xf8, !PT ;  /* 0x00ff000024257812 */ /* 0x000fc400078ef825 */
[----:B------:R-:W-:Y:S02]  /*11fc0*/  PRMT R43, R43, 0x7604, R14 ;  /* 0x000076042b2b7816 */ /* 0x000fe4000000000e */
[----:B------:R-:W-:Y:S02]  /*11fd0*/  LOP3.LUT R45, R42, 0xff0000, R45, 0xf8, !PT ;  /* 0x00ff00002a2d7812 */ /* 0x000fe400078ef82d */
[----:B------:R-:W-:Y:S02]  /*11fe0*/  LOP3.LUT R43, R43, 0xff0000, R40, 0xf8, !PT ;  /* 0x00ff00002b2b7812 */ /* 0x000fe400078ef828 */
[----:B------:R-:W-:Y:S02]  /*11ff0*/  LOP3.LUT R45, R45, 0xff000000, R41, 0xf8, !PT ;  /* 0xff0000002d2d7812 */ /* 0x000fe400078ef829 */
[----:B------:R-:W-:Y:S02]  /*12000*/  LOP3.LUT R39, R37, 0xff000000, R39, 0xf8, !PT ;  /* 0xff00000025277812 */ /* 0x000fe400078ef827 */
[----:B0-----:R-:W-:-:S02]  /*12010*/  F2FP.F16.E4M3.UNPACK_B R14, R6.H1 ;  /* 0x00000006ff0e723e */ /* 0x001fc400030006ff */
[----:B------:R-:W-:Y:S02]  /*12020*/  LOP3.LUT R43, R43, 0xff000000, R40, 0xf8, !PT ;  /* 0xff0000002b2b7812 */ /* 0x000fe400078ef828 */
[----:B------:R-:W-:Y:S01]  /*12030*/  F2FP.F16.E4M3.UNPACK_B R46, R45 ;  /* 0x0000002dff2e723e */ /* 0x000fe200020006ff */
[--C-:B------:R-:W-:Y:S01]  /*12040*/  HADD2.F32 R37, -RZ, R14.reuse.H0_H0 ;  /* 0x2000000eff257230 */ /* 0x100fe20000004100 */
[----:B------:R-:W-:Y:S01]  /*12050*/  F2FP.F16.E4M3.UNPACK_B R40, R39 ;  /* 0x00000027ff28723e */ /* 0x000fe200020006ff */
[----:B------:R-:W-:Y:S01]  /*12060*/  HADD2.F32 R14, -RZ, R14.H1_H1 ;  /* 0x3000000eff0e7230 */ /* 0x000fe20000004100 */
[--C-:B------:R-:W-:Y:S01]  /*12070*/  LOP3.LUT R15, R15, 0xff0000, R38.reuse, 0xf8, !PT ;  /* 0x00ff00000f0f7812 */ /* 0x100fe200078ef826 */
[----:B------:R-:W-:Y:S01]  /*12080*/  HADD2.F32 R47, -RZ, R46.H1_H1 ;  /* 0x3000002eff2f7230 */ /* 0x000fe20000004100 */
[----:B------:R-:W-:Y:S01]  /*12090*/  F2FP.F16.E4M3.UNPACK_B R36, R6 ;  /* 0x00000006ff24723e */ /* 0x000fe200020006ff */
[----:B------:R-:W-:Y:S01]  /*120a0*/  HADD2.F32 R41, -RZ, R40.H1_H1 ;  /* 0x30000028ff297230 */ /* 0x000fe20000004100 */
[----:B------:R-:W-:Y:S01]  /*120b0*/  LOP3.LUT R42, R15, 0xff000000, R38, 0xf8, !PT ;  /* 0xff0000000f2a7812 */ /* 0x000fe200078ef826 */
[----:B------:R-:W-:-:S02]  /*120c0*/  HADD2.F32 R46, -RZ, R46.H0_H0 ;  /* 0x2000002eff2e7230 */ /* 0x000fc40000004100 */
[C---:B------:R-:W-:Y:S01]  /*120d0*/  FMUL.FTZ R48, R14.reuse, R47 ;  /* 0x0000002f0e307220 */ /* 0x040fe20000410000 */
[----:B------:R-:W-:Y:S01]  /*120e0*/  F2FP.F16.E4M3.UNPACK_B R15, R5.H1 ;  /* 0x00000005ff0f723e */ /* 0x000fe200030006ff */
[----:B------:R-:W-:Y:S01]  /*120f0*/  FMUL.FTZ R52, R14, R41 ;  /* 0x000000290e347220 */ /* 0x000fe20000410000 */
[----:B------:R-:W-:Y:S01]  /*12100*/  F2FP.F16.E4M3.UNPACK_B R14, R5 ;  /* 0x00000005ff0e723e */ /* 0x000fe200020006ff */
[----:B------:R-:W-:Y:S02]  /*12110*/  HADD2.F32 R5, -RZ, R36.H1_H1 ;  /* 0x30000024ff057230 */ /* 0x000fe40000004100 */
        /* <DEDUP_REMOVED lines=8> */
[-C--:B------:R-:W-:Y:S01]  /*121a0*/  FMUL.FTZ R49, R5, R40.reuse ;  /* 0x0000002805317220 */ /* 0x080fe20000410000 */
        /* <DEDUP_REMOVED lines=66> */
.L_x_5604:
[----:B------:R-:W-:Y:S05]  /*125d0*/  BSYNC B1 ;  /* 0x0000000000017941 */ /* 0x000fea0003800000 */
.L_x_5603:
[----:B------:R-:W-:Y:S01]  /*125e0*/  BSSY B1, `(.L_x_5605) ;  /* 0x000007d000017945 */ /* 0x000fe20003800000 */
[----:B------:R-:W-:-:S03]  /*125f0*/  @P0 VIADD R0, R3, 0xffffffe0 ;  /* 0xffffffe003000836 */ /* 0x000fc60000000000 */
[----:B------:R-:W-:Y:S05]  /*12600*/  @P1 BRA `(.L_x_5606) ;  /* 0x0000000400e81947 */ /* 0x000fea0003800000 */
[----:B0-----:R-:W0:Y:S01]  /*12610*/  LDS.128 R4, [R0+0x1e200] ;  /* 0x01e2000000047984 */ /* 0x001e220000000c00 */
        /* <DEDUP_REMOVED lines=121> */
.L_x_5606:
[----:B------:R-:W-:Y:S05]  /*12db0*/  BSYNC B1 ;  /* 0x0000000000017941 */ /* 0x000fea0003800000 */
.L_x_5605:
[----:B------:R-:W-:Y:S04]  /*12dc0*/  BSSY B1, `(.L_x_5607) ;  /* 0x0000078000017945 */ /* 0x000fe80003800000 */
[----:B------:R-:W-:Y:S05]  /*12dd0*/  @P2 BRA `(.L_x_5608) ;  /* 0x0000000400d82947 */ /* 0x000fea0003800000 */
[----:B01----:R-:W0:Y:S01]  /*12de0*/  LDS.128 R4, [R3+0x20200] ;  /* 0x0202000003047984 */ /* 0x003e220000000c00 */
[----:B-----5:R-:W-:Y:S02]  /*12df0*/  SHF.R.U32.HI R33, RZ, 0x8, R31 ;  /* 0x00000008ff217819 */ /* 0x020fe4000001161f */
[----:B------:R-:W-:Y:S02]  /*12e00*/  LOP3.LUT R32, R31, 0xff, RZ, 0xc0, !PT ;  /* 0x000000ff1f207812 */ /* 0x000fe400078ec0ff */
[----:B------:R-:W-:Y:S02]  /*12e10*/  LOP3.LUT R33, R33, 0xff, RZ, 0xc0, !PT ;  /* 0x000000ff21217812 */ /* 0x000fe400078ec0ff */
[----:B------:R-:W-:Y:S02]  /*12e20*/  SHF.R.U32.HI R37, RZ, 0x8, R29 ;  /* 0x00000008ff257819 */ /* 0x000fe4000001161d */
[----:B------:R-:W-:Y:S02]  /*12e30*/  PRMT R32, R33, 0x7604, R32 ;  /* 0x0000760421207816 */ /* 0x000fe40000000020 */
[----:B------:R-:W-:-:S02]  /*12e40*/  LOP3.LUT R34, R29, 0xff, RZ, 0xc0, !PT ;  /* 0x000000ff1d227812 */ /* 0x000fc400078ec0ff */
[----:B------:R-:W-:Y:S02]  /*12e50*/  LOP3.LUT R37, R37, 0xff, RZ, 0xc0, !PT ;  /* 0x000000ff25257812 */ /* 0x000fe400078ec0ff */
[----:B------:R-:W-:Y:S02]  /*12e60*/  SHF.R.U32.HI R36, RZ, 0x10, R29 ;  /* 0x00000010ff247819 */ /* 0x000fe4000001161d */
[----:B------:R-:W-:Y:S02]  /*12e70*/  SHF.R.U32.HI R33, RZ, 0x8, R28 ;  /* 0x00000008ff217819 */ /* 0x000fe4000001161c */
[----:B------:R-:W-:Y:S02]  /*12e80*/  SHF.R.U32.HI R38, RZ, 0x10, R31 ;  /* 0x00000010ff267819 */ /* 0x000fe4000001161f */
[----:B------:R-:W-:Y:S02]  /*12e90*/  SHF.R.U32.HI R15, RZ, 0x8, R30 ;  /* 0x00000008ff0f7819 */ /* 0x000fe4000001161e */
[----:B------:R-:W-:Y:S01]  /*12ea0*/  PRMT R34, R37, 0x7604, R34 ;  /* 0x0000760425227816 */ /* 0x000fe20000000022 */
[----:B------:R-:W-:Y:S01]  /*12eb0*/  IMAD.U32 R37, R36, 0x10000, RZ ;  /* 0x0001000024257824 */ /* 0x000fe200078e00ff */
[----:B------:R-:W-:-:S02]  /*12ec0*/  LOP3.LUT R35, R33, 0xff, RZ, 0xc0, !PT ;  /* 0x000000ff21237812 */ /* 0x000fc400078ec0ff */
[----:B------:R-:W-:Y:S02]  /*12ed0*/  SHF.L.U32 R33, R38, 0x10, RZ ;  /* 0x0000001026217819 */ /* 0x000fe400000006ff */
[----:B----4-:R-:W-:Y:S02]  /*12ee0*/  LOP3.LUT R14, R30, 0xff, RZ, 0xc0, !PT ;  /* 0x000000ff1e0e7812 */ /* 0x010fe400078ec0ff */
[----:B------:R-:W-:Y:S02]  /*12ef0*/  LOP3.LUT R15, R15, 0xff, RZ, 0xc0, !PT ;  /* 0x000000ff0f0f7812 */ /* 0x000fe400078ec0ff */
[----:B------:R-:W-:Y:S02]  /*12f00*/  LOP3.LUT R33, R32, 0xff0000, R33, 0xf8, !PT ;  /* 0x00ff000020217812 */ /* 0x000fe400078ef821 */
[----:B------:R-:W-:Y:S02]  /*12f10*/  LOP3.LUT R37, R34, 0xff0000, R37, 0xf8, !PT ;  /* 0x00ff000022257812 */ /* 0x000fe400078ef825 */
[----:B------:R-:W-:-:S02]  /*12f20*/  PRMT R15, R15, 0x7604, R14 ;  /* 0x000076040f0f7816 */ /* 0x000fc4000000000e */
[----:B------:R-:W-:Y:S02]  /*12f30*/  LOP3.LUT R14, R28, 0xff, RZ, 0xc0, !PT ;  /* 0x000000ff1c0e7812 */ /* 0x000fe400078ec0ff */
[----:B------:R-:W-:Y:S02]  /*12f40*/  LOP3.LUT R37, R37, 0xff000000, R29, 0xf8, !PT ;  /* 0xff00000025257812 */ /* 0x000fe400078ef81d */
[----:B------:R-:W-:Y:S02]  /*12f50*/  LOP3.LUT R33, R33, 0xff000000, R31, 0xf8, !PT ;  /* 0xff00000021217812 */ /* 0x000fe400078ef81f */
[----:B------:R-:W-:Y:S02]  /*12f60*/  PRMT R35, R35, 0x7604, R14 ;  /* 0x0000760423237816 */ /* 0x000fe4000000000e */
[----:B0-----:R-:W-:Y:S02]  /*12f70*/  F2FP.F16.E4M3.UNPACK_B R14, R6.H1 ;  /* 0x00000006ff0e723e */ /* 0x001fe400030006ff */
[----:B------:R-:W-:-:S02]  /*12f80*/  F2FP.F16.E4M3.UNPACK_B R36, R37 ;  /* 0x00000025ff24723e */ /* 0x000fc400020006ff */
        /* <DEDUP_REMOVED lines=91> */
.L_x_5608:
[----:B------:R-:W-:Y:S05]  /*13540*/  BSYNC B1 ;  /* 0x0000000000017941 */ /* 0x000fea0003800000 */
.L_x_5607:
[----:B------:R-:W-:Y:S04]  /*13550*/  BSSY B1, `(.L_x_5609) ;  /* 0x000007c000017945 */ /* 0x000fe80003800000 */
[----:B------:R-:W-:Y:S05]  /*13560*/  @P3 BRA `(.L_x_5610) ;  /* 0x0000000400e83947 */ /* 0x000fea0003800000 */
[----:B012---:R-:W0:Y:S01]  /*13570*/  LDS.128 R4, [R0+0x20200] ;  /* 0x0202000000047984 */ /* 0x007e220000000c00 */
        /* <DEDUP_REMOVED lines=20> */
[----:B------:R-:W-:Y:S02]  /*136c0*/  PRMT R29, R28, 0x7054, R29 ;  /* 0x000070541c1d7816 */ /* 0x000fe4000000001d */
[----:B------:R-:W-:Y:S02]  /*136d0*/  PRMT R33, R32, 0x7054, R33 ;  /* 0x0000705420217816 */ /* 0x000fe40000000021 */
[----:B------:R-:W-:Y:S02]  /*136e0*/  PRMT R31, R30, 0x7604, R31 ;  /* 0x000076041e1f7816 */ /* 0x000fe4000000001f */
[----:B------:R-:W-:-:S02]  /*136f0*/  SHF.R.U32.HI R30, RZ, 0x10, R24 ;  /* 0x00000010ff1e7819 */ /* 0x000fc40000011618 */
[----:B------:R-:W-:Y:S02]  /*13700*/  LOP3.LUT R14, R14, 0xff, RZ, 0xc0, !PT ;  /* 0x000000ff0e0e7812 */ /* 0x000fe400078ec0ff */
[----:B------:R-:W-:Y:S02]  /*13710*/  LOP3.LUT R33, R33, 0xff000000, R25, 0xf8, !PT ;  /* 0xff00000021217812 */ /* 0x000fe400078ef819 */
[----:B------:R-:W-:Y:S02]  /*13720*/  LOP3.LUT R29, R29, 0xff000000, R27, 0xf8, !PT ;  /* 0xff0000001d1d7812 */ /* 0x000fe400078ef81b */
[----:B------:R-:W-:Y:S02]  /*13730*/  LOP3.LUT R30, R30, 0xff, RZ, 0xc0, !PT ;  /* 0x000000ff1e1e7812 */ /* 0x000fe400078ec0ff */
[----:B------:R-:W-:Y:S02]  /*13740*/  PRMT R15, R14, 0x7054, R15 ;  /* 0x000070540e0f7816 */ /* 0x000fe4000000000f */
[----:B0-----:R-:W-:-:S02]  /*13750*/  F2FP.F16.E4M3.UNPACK_B R14, R6.H1 ;  /* 0x00000006ff0e723e */ /* 0x001fc400030006ff */
[----:B------:R-:W-:Y:S02]  /*13760*/  F2FP.F16.E4M3.UNPACK_B R32, R33 ;  /* 0x00000021ff20723e */ /* 0x000fe400020006ff */
[----:B------:R-:W-:Y:S01]  /*13770*/  F2FP.F16.E4M3.UNPACK_B R27, R29 ;  /* 0x0000001dff1b723e */ /* 0x000fe200020006ff */
[--C-:B------:R-:W-:Y:S01]  /*13780*/  HADD2.F32 R25, -RZ, R14.reuse.H0_H0 ;  /* 0x2000000eff197230 */ /* 0x100fe20000004100 */
[----:B------:R-:W-:Y:S01]  /*13790*/  PRMT R31, R30, 0x7054, R31 ;  /* 0x000070541e1f7816 */ /* 0x000fe2000000001f */
        /* <DEDUP_REMOVED lines=11> */
[--C-:B------:R-:W-:Y:S02]  /*13850*/  HADD2.F32 R5, -RZ, R24.reuse.H1_H1 ;  /* 0x30000018ff057230 */ /* 0x100fe40000004100 */
        /* <DEDUP_REMOVED lines=75> */
.L_x_5610:
[----:B------:R-:W-:Y:S05]  /*13d10*/  BSYNC B1 ;  /* 0x0000000000017941 */ /* 0x000fea0003800000 */
.L_x_5609:
        /* <DEDUP_REMOVED lines=120> */
.L_x_5612:
[----:B------:R-:W-:Y:S05]  /*144a0*/  BSYNC B1 ;  /* 0x0000000000017941 */ /* 0x000fea0003800000 */
.L_x_5611:
        /* <DEDUP_REMOVED lines=124> */
.L_x_5596:
[----:B------:R-:W0:Y:S01]  /*14c70*/  LDC R25, c[0x0][0x448] ;  /* 0x00011200ff197b82 */ /* 0x000e220000000800 */
[----:B------:R-:W-:Y:S01]  /*14c80*/  IMAD.MOV.U32 R9, RZ, RZ, R10 ;  /* 0x000000ffff097224 */ /* 0x000fe200078e000a */
        /* <DEDUP_REMOVED lines=30> */
.L_x_5852:
[----:B------:R-:W5:Y:S01]  /*14e70*/  LDL R4, [R1] ;  /* 0x0000000001047983 */ /* 0x000f620000100800 */
        /* <DEDUP_REMOVED lines=10> */
[----:B-----5:R-:W-:Y:S01]  /*14f20*/  IMAD R37, R4, R25, RZ ;  /* 0x0000001904257224 */ /* 0x020fe200078e02ff */
[----:B------:R-:W-:Y:S02]  /*14f30*/  CS2R R4, SRZ ;  /* 0x0000000000047805 */ /* 0x000fe4000001ff00 */
[----:B------:R-:W-:-:S02]  /*14f40*/  CS2R R24, SRZ ;  /* 0x0000000000187805 */ /* 0x000fc4000001ff00 */
[----:B------:R-:W-:Y:S02]  /*14f50*/  ISETP.GE.AND P0, PT, R10, R37, PT ;  /* 0x000000250a00720c */ /* 0x000fe40003f06270 */
[----:B------:R-:W-:-:S11]  /*14f60*/  CS2R R10, SRZ ;  /* 0x00000000000a7805 */ /* 0x000fd6000001ff00 */
[----:B------:R-:W-:Y:S05]  /*14f70*/  @P0 BRA `(.L_x_5615) ;  /* 0x0000000000c40947 */ /* 0x000fea0003800000 */
        /* <DEDUP_REMOVED lines=11> */
[----:B------:R-:W-:Y:S02]  /*15030*/  LEA.HI R4, R5, R4, RZ, 0x4 ;  /* 0x0000000405047211 */ /* 0x000fe400078f20ff */
[----:B------:R-:W-:Y:S02]  /*15040*/  CS2R R28, SRZ ;  /* 0x00000000001c7805 */ /* 0x000fe4000001ff00 */
[----:B------:R-:W-:Y:S02]  /*15050*/  SHF.R.S32.HI R7, RZ, 0x1f, R6 ;  /* 0x0000001fff077819 */ /* 0x000fe40000011406 */
[----:B------:R-:W-:Y:S02]  /*15060*/  CS2R R30, SRZ ;  /* 0x00000000001e7805 */ /* 0x000fe4000001ff00 */
[----:B------:R-:W-:-:S02]  /*15070*/  SHF.R.S32.HI R4, RZ, 0x4, R4 ;  /* 0x00000004ff047819 */ /* 0x000fc40000011404 */
[----:B------:R-:W-:Y:S02]  /*15080*/  LEA.HI R7, R7, R6, RZ, 0x4 ;  /* 0x0000000607077211 */ /* 0x000fe400078f20ff */
[----:B------:R-:W-:Y:S01]  /*15090*/  @!P2 SHF.R.S32.HI R5, RZ, 0x1f, R18 ;  /* 0x0000001fff05a819 */ /* 0x000fe20000011412 */
[----:B------:R-:W-:Y:S01]  /*150a0*/  @!P1 IMAD.SHL.U32 R46, R4, 0x10, RZ ;  /* 0x00000010042e9824 */ /* 0x000fe200078e00ff */
[C---:B--2---:R-:W-:Y:S02]  /*150b0*/  @!P2 IADD3 R38, P3, R18.reuse, R3, RZ ;  /* 0x000000031226a210 */ /* 0x044fe40007f7e0ff */
[----:B----4-:R-:W-:Y:S02]  /*150c0*/  @!P2 IADD3 R40, P4, R18, R21, RZ ;  /* 0x000000151228a210 */ /* 0x010fe40007f9e0ff */
[----:B------:R-:W-:Y:S01]  /*150d0*/  SHF.R.S32.HI R7, RZ, 0x4, R7 ;  /* 0x00000004ff077819 */ /* 0x000fe20000011407 */
[--C-:B-1----:R-:W-:Y:S01]  /*150e0*/  @!P2 IMAD.X R39, R0, 0x1, R5.reuse, P3 ;  /* 0x000000010027a824 */ /* 0x102fe200018e0605 */
[----:B------:R-:W-:Y:S01]  /*150f0*/  @!P1 IADD3 R42, P5, R3, R46, RZ ;  /* 0x0000002e032a9210 */ /* 0x000fe20007fbe0ff */
[----:B---3--:R-:W-:Y:S01]  /*15100*/  @!P2 IMAD.X R41, R20, 0x1, R5, P4 ;  /* 0x000000011429a824 */ /* 0x008fe200020e0605 */
[----:B------:R-:W-:-:S02]  /*15110*/  @!P0 SHF.L.U32 R50, R7, 0x4, RZ ;  /* 0x0000000407328819 */ /* 0x000fc400000006ff */
[----:B------:R-:W-:Y:S02]  /*15120*/  CS2R R6, SRZ ;  /* 0x0000000000067805 */ /* 0x000fe4000001ff00 */
[----:B------:R-:W-:Y:S02]  /*15130*/  @!P1 SHF.R.S32.HI R5, RZ, 0x1f, R46 ;  /* 0x0000001fff059819 */ /* 0x000fe4000001142e */
[----:B------:R-:W-:Y:S02]  /*15140*/  CS2R R8, SRZ ;  /* 0x0000000000087805 */ /* 0x000fe4000001ff00 */
[----:B------:R-:W-:Y:S02]  /*15150*/  @!P1 IADD3 R46, P4, R21, R46, RZ ;  /* 0x0000002e152e9210 */ /* 0x000fe40007f9e0ff */
[----:B------:R-:W-:Y:S02]  /*15160*/  CS2R R10, SRZ ;  /* 0x00000000000a7805 */ /* 0x000fe4000001ff00 */
[-C--:B------:R-:W-:Y:S01]  /*15170*/  @!P0 IADD3 R48, P3, R3, R50.reuse, RZ ;  /* 0x0000003203308210 */ /* 0x080fe20007f7e0ff */
[--C-:B------:R-:W-:Y:S01]  /*15180*/  @!P1 IMAD.X R43, R0, 0x1, R5.reuse, P5 ;  /* 0x00000001002b9824 */ /* 0x100fe200028e0605 */
[----:B------:R-:W-:Y:S01]  /*15190*/  @!P0 SHF.R.S32.HI R3, RZ, 0x1f, R50 ;  /* 0x0000001fff038819 */ /* 0x000fe20000011432 */
[----:B------:R-:W-:Y:S01]  /*151a0*/  @!P1 IMAD.X R47, R20, 0x1, R5, P4 ;  /* 0x00000001142f9824 */ /* 0x000fe200020e0605 */
[----:B------:R-:W-:-:S02]  /*151b0*/  @!P0 IADD3 R50, P5, R21, R50, RZ ;  /* 0x0000003215328210 */ /* 0x000fc40007fbe0ff */
[----:B------:R-:W-:Y:S02]  /*151c0*/  CS2R R4, SRZ ;  /* 0x0000000000047805 */ /* 0x000fe4000001ff00 */
        /* <DEDUP_REMOVED lines=12> */
.L_x_5615:
[----:B------:R-:W-:Y:S05]  /*15290*/  BSYNC B1 ;  /* 0x0000000000017941 */ /* 0x000fea0003800000 */
.L_x_5614:
[----:B------:R-:W-:Y:S01]  /*152a0*/  ULEA.HI UR4, UR43, UR43, URZ, 0x1 ;  /* 0x0000002b2b047291 */ /* 0x000fe2000f8f083f */
[----:B--2---:R-:W-:Y:S01]  /*152b0*/  VIADDMNMX R3, R37, -R236, 0x80, PT ;  /* 0x0000008025037446 */ /* 0x004fe200038009ec */
[----:B------:R-:W-:Y:S02]  /*152c0*/  BSSY B1, `(.L_x_5616) ;  /* 0x0000008000017945 */ /* 0x000fe40003800000 */
[----:B------:R-:W-:Y:S01]  /*152d0*/  ULOP3.LUT UR4, UR4, 0xfffffffe, URZ, 0xc0, !UPT ;  /* 0xfffffffe04047892 */ /* 0x000fe2000f8ec03f */
[----:B------:R-:W-:-:S03]  /*152e0*/  ISETP.GE.AND P1, PT, R220, R3, PT ;  /* 0x00000003dc00720c */ /* 0x000fc60003f26270 */
[----:B------:R-:W-:-:S06]  /*152f0*/  UIADD3 UR4, UR43, -UR4, URZ ;  /* 0x800000042b047290 */ /* 0x000fcc000fffe03f */
[----:B----4-:R-:W-:-:S05]  /*15300*/  IMAD.U32 R21, RZ, RZ, UR4 ;  /* 0x00000004ff157e24 */ /* 0x010fca000f8e00ff */
[----:B------:R-:W-:-:S04]  /*15310*/  SHF.L.U32 R21, R21, 0x1f, RZ ;  /* 0x0000001f15157819 */ /* 0x000fc800000006ff */
[----:B------:R-:W2:Y:S02]  /*15320*/  SYNCS.PHASECHK.TRANS64.TRYWAIT P0, [R16+URZ+0x33400], R21 ;  /* 0x03340015100075a7 */ /* 0x000ea4000800017f */
[----:B--2---:R-:W-:Y:S05]  /*15330*/  @!P0 BRA `(.L_x_5617) ;  /* 0x000001fc000c8947 */ /* 0x004fea0003800000 */
.L_x_5853:
[----:B------:R-:W-:Y:S05]  /*15340*/  BSYNC B1 ;  /* 0x0000000000017941 */ /* 0x000fea0003800000 */
.L_x_5616:
[----:B------:R-:W-:Y:S05]  /*15350*/  @P1 BRA `(.L_x_5602) ;  /* 0x0000003000141947 */ /* 0x000fea0003800000 */
[----:B------:R-:W4:Y:S01]  /*15360*/  LDC R3, c[0x0][0x3f4] ;  /* 0x0000fd00ff037b82 */ /* 0x000f220000000800 */
[C---:B-1----:R-:W-:Y:S01]  /*15370*/  VIADD R0, R18.reuse, 0x20 ;  /* 0x0000002012007836 */ /* 0x042fe20000000000 */
[----:B------:R-:W-:Y:S01]  /*15380*/  BSSY B1, `(.L_x_5618) ;  /* 0x0000100000017945 */ /* 0x000fe20003800000 */
[C---:B---3--:R-:W-:Y:S01]  /*15390*/  VIADD R20, R18.reuse, 0x40 ;  /* 0x0000004012147836 */ /* 0x048fe20000000000 */
[-C--:B----4-:R-:W-:Y:S02]  /*153a0*/  ISETP.GE.AND P0, PT, R18, R3.reuse, PT ;  /* 0x000000031200720c */ /* 0x090fe40003f06270 */
[-C--:B------:R-:W-:Y:S02]  /*153b0*/  ISETP.GE.AND P1, PT, R0, R3.reuse, PT ;  /* 0x000000030000720c */ /* 0x080fe40003f26270 */
[----:B------:R-:W-:-:S09]  /*153c0*/  ISETP.GE.AND P2, PT, R20, R3, PT ;  /* 0x000000031400720c */ /* 0x000fd20003f46270 */
[----:B------:R-:W-:Y:S05]  /*153d0*/  @P0 BRA `(.L_x_5619) ;  /* 0x0000000c00e80947 */ /* 0x000fea0003800000 */
[----:B------:R-:W3:Y:S01]  /*153e0*/  LDL R68, [R1+0x6c] ;  /* 0x00006c0001447983 */ /* 0x000ee20000100800 */
[----:B------:R-:W-:Y:S02]  /*153f0*/  LEA.HI R0, R36, R36, RZ, 0x1 ;  /* 0x0000002424007211 */ /* 0x000fe400078f08ff */
[----:B-----5:R-:W-:Y:S02]  /*15400*/  LOP3.LUT R20, R24, 0xff, RZ, 0xc0, !PT ;  /* 0x000000ff18147812 */ /* 0x020fe400078ec0ff */
[----:B--2---:R-:W-:Y:S02]  /*15410*/  LOP3.LUT R21, R0, 0xfffffffe, RZ, 0xc0, !PT ;  /* 0xfffffffe00157812 */ /* 0x004fe400078ec0ff */
[----:B------:R-:W-:Y:S02]  /*15420*/  SHF.R.U32.HI R0, RZ, 0x8, R24 ;  /* 0x00000008ff007819 */ /* 0x000fe40000011618 */
[----:B0-----:R-:W-:Y:S02]  /*15430*/  IADD3 R40, R36, -R21, RZ ;  /* 0x8000001524287210 */ /* 0x001fe40007ffe0ff */
[----:B------:R-:W-:-:S02]  /*15440*/  LOP3.LUT R21, R0, 0xff, RZ, 0xc0, !PT ;  /* 0x000000ff00157812 */ /* 0x000fc400078ec0ff */
[----:B------:R-:W-:Y:S02]  /*15450*/  LEA.HI R0, R3, R40, RZ, 0x1c ;  /* 0x0000002803007211 */ /* 0x000fe400078fe0ff */
[----:B------:R-:W-:Y:S02]  /*15460*/  PRMT R45, R21, 0x7604, R20 ;  /* 0x00007604152d7816 */ /* 0x000fe40000000014 */
[----:B------:R-:W-:Y:S02]  /*15470*/  SHF.R.S32.HI R21, RZ, 0x1f, R0 ;  /* 0x0000001fff157819 */ /* 0x000fe40000011400 */
[----:B------:R-:W-:Y:S02]  /*15480*/  SHF.R.U32.HI R37, RZ, 0x8, R25 ;  /* 0x00000008ff257819 */ /* 0x000fe40000011619 */
[----:B------:R-:W-:Y:S01]  /*15490*/  LEA.HI R20, R21, R0, RZ, 0x2 ;  /* 0x0000000015147211 */ /* 0x000fe200078f10ff */
[----:B------:R-:W-:Y:S01]  /*154a0*/  IMAD.SHL.U32 R21, R0, 0x10, RZ ;  /* 0x0000001000157824 */ /* 0x000fe200078e00ff */
[----:B------:R-:W-:-:S02]  /*154b0*/  SHF.R.U32.HI R39, RZ, 0x8, R26 ;  /* 0x00000008ff277819 */ /* 0x000fc4000001161a */
[----:B------:R-:W-:Y:S01]  /*154c0*/  LOP3.LUT R36, R25, 0xff, RZ, 0xc0, !PT ;  /* 0x000000ff19247812 */ /* 0x000fe200078ec0ff */
[----:B------:R-:W-:Y:S01]  /*154d0*/  IMAD.SHL.U32 R20, R20, 0x800, RZ ;  /* 0x0000080014147824 */ /* 0x000fe200078e00ff */
[----:B------:R-:W-:Y:S02]  /*154e0*/  LOP3.LUT R0, R230, 0x30, R21, 0xf8, !PT ;  /* 0x00000030e6007812 */ /* 0x000fe400078ef815 */
[----:B------:R-:W-:Y:S02]  /*154f0*/  LOP3.LUT R38, R26, 0xff, RZ, 0xc0, !PT ;  /* 0x000000ff1a267812 */ /* 0x000fe400078ec0ff */
[----:B------:R-:W-:Y:S02]  /*15500*/  LOP3.LUT R0, R0, R231, RZ, 0x3c, !PT ;  /* 0x000000e700007212 */ /* 0x000fe400078e3cff */
[----:B------:R-:W-:Y:S02]  /*15510*/  LOP3.LUT R21, R20, 0xffffe000, RZ, 0xc0, !PT ;  /* 0xffffe00014157812 */ /* 0x000fe400078ec0ff */
        /* <DEDUP_REMOVED lines=18> */
[----:B------:R-:W-:Y:S02]  /*15640*/  LOP3.LUT R52, R7, 0xff, RZ, 0xc0, !PT ;  /* 0x000000ff07347812 */ /* 0x000fe400078ec0ff */
[----:B------:R-:W-:Y:S02]  /*15650*/  LOP3.LUT R53, R53, 0xff, RZ, 0xc0, !PT ;  /* 0x000000ff35357812 */ /* 0x000fe400078ec0ff */
[----:B------:R-:W-:-:S02]  /*15660*/  LOP3.LUT R48, R5, 0xff, RZ, 0xc0, !PT ;  /* 0x000000ff05307812 */ /* 0x000fc400078ec0ff */
[----:B------:R-:W-:Y:S02]  /*15670*/  SHF.R.U32.HI R50, RZ, 0x8, R6 ;  /* 0x00000008ff327819 */ /* 0x000fe40000011606 */
[----:B------:R-:W-:Y:S02]  /*15680*/  PRMT R52, R53, 0x7604, R52 ;  /* 0x0000760435347816 */ /* 0x000fe40000000034 */
[----:B------:R-:W-:Y:S02]  /*15690*/  SHF.R.U32.HI R53, RZ, 0x10, R5 ;  /* 0x00000010ff357819 */ /* 0x000fe40000011605 */
[----:B------:R-:W-:Y:S02]  /*156a0*/  LOP3.LUT R49, R6, 0xff, RZ, 0xc0, !PT ;  /* 0x000000ff06317812 */ /* 0x000fe400078ec0ff */
[----:B------:R-:W-:Y:S01]  /*156b0*/  LOP3.LUT R50, R50, 0xff, RZ, 0xc0, !PT ;  /* 0x000000ff32327812 */ /* 0x000fe200078ec0ff */
[----:B------:R-:W-:Y:S01]  /*156c0*/  IMAD.U32 R53, R53, 0x10000, RZ ;  /* 0x0001000035357824 */ /* 0x000fe200078e00ff */
[----:B------:R-:W-:-:S02]  /*156d0*/  PRMT R48, R21, 0x7604, R48 ;  /* 0x0000760415307816 */ /* 0x000fc40000000030 */
[----:B------:R-:W-:Y:S02]  /*156e0*/  SHF.R.U32.HI R21, RZ, 0x10, R25 ;  /* 0x00000010ff157819 */ /* 0x000fe40000011619 */
[----:B------:R-:W-:Y:S02]  /*156f0*/  PRMT R57, R50, 0x7604, R49 ;  /* 0x0000760432397816 */ /* 0x000fe40000000031 */
[----:B------:R-:W-:Y:S01]  /*15700*/  SHF.R.U32.HI R49, RZ, 0x10, R27 ;  /* 0x00000010ff317819 */ /* 0x000fe2000001161b */
[----:B------:R-:W-:Y:S01]  /*15710*/  IMAD.U32 R21, R21, 0x10000, RZ ;  /* 0x0001000015157824 */ /* 0x000fe200078e00ff */
[----:B------:R-:W-:Y:S02]  /*15720*/  LOP3.LUT R55, R48, 0xff0000, R53, 0xf8, !PT ;  /* 0x00ff000030377812 */ /* 0x000fe400078ef835 */
[----:B------:R-:W-:Y:S01]  /*15730*/  LOP3.LUT R45, R45, 0xff0000, R24, 0xf8, !PT ;  /* 0x00ff00002d2d7812 */ /* 0x000fe200078ef818 */
[----:B------:R-:W-:Y:S01]  /*15740*/  IMAD.U32 R49, R49, 0x10000, RZ ;  /* 0x0001000031317824 */ /* 0x000fe200078e00ff */
[----:B------:R-:W-:-:S02]  /*15750*/  LOP3.LUT R21, R46, 0xff0000, R21, 0xf8, !PT ;  /* 0x00ff00002e157812 */ /* 0x000fc400078ef815 */
[----:B------:R-:W-:Y:S02]  /*15760*/  LOP3.LUT R47, R47, 0xff0000, R26, 0xf8, !PT ;  /* 0x00ff00002f2f7812 */ /* 0x000fe400078ef81a */
[----:B------:R-:W-:Y:S02]  /*15770*/  LOP3.LUT R55, R55, 0xff000000, R5, 0xf8, !PT ;  /* 0xff00000037377812 */ /* 0x000fe400078ef805 */
[----:B------:R-:W-:Y:S02]  /*15780*/  SHF.R.U32.HI R59, RZ, 0x10, R7 ;  /* 0x00000010ff3b7819 */ /* 0x000fe40000011607 */
[----:B------:R-:W-:Y:S02]  /*15790*/  LOP3.LUT R45, R45, 0xff000000, R24, 0xf8, !PT ;  /* 0xff0000002d2d7812 */ /* 0x000fe400078ef818 */
[----:B------:R-:W-:Y:S01]  /*157a0*/  LOP3.LUT R49, R20, 0xff0000, R49, 0xf8, !PT ;  /* 0x00ff000014317812 */ /* 0x000fe200078ef831 */
[----:B------:R-:W-:Y:S01]  /*157b0*/  IMAD.U32 R59, R59, 0x10000, RZ ;  /* 0x000100003b3b7824 */ /* 0x000fe200078e00ff */
[----:B------:R-:W-:-:S02]  /*157c0*/  LOP3.LUT R24, R21, 0xff000000, R25, 0xf8, !PT ;  /* 0xff00000015187812 */ /* 0x000fc400078ef819 */
[----:B------:R-:W-:Y:S02]  /*157d0*/  LOP3.LUT R21, R57, 0xff0000, R6, 0xf8, !PT ;  /* 0x00ff000039157812 */ /* 0x000fe400078ef806 */
[----:B------:R-:W-:Y:S02]  /*157e0*/  LOP3.LUT R20, R47, 0xff000000, R26, 0xf8, !PT ;  /* 0xff0000002f147812 */ /* 0x000fe400078ef81a */
[----:B------:R-:W-:Y:S02]  /*157f0*/  F2FP.F16.E4M3.UNPACK_B R54, R55 ;  /* 0x00000037ff36723e */ /* 0x000fe400020006ff */
[----:B0-----:R-:W-:Y:S02]  /*15800*/  F2FP.F16.E4M3.UNPACK_B R26, R41 ;  /* 0x00000029ff1a723e */ /* 0x001fe400020006ff */
[----:B------:R-:W-:Y:S02]  /*15810*/  LOP3.LUT R53, R49, 0xff000000, R27, 0xf8, !PT ;  /* 0xff00000031357812 */ /* 0x000fe400078ef81b */
[----:B------:R-:W-:-:S02]  /*15820*/  LOP3.LUT R51, R51, 0xff0000, R4, 0xf8, !PT ;  /* 0x00ff000033337812 */ /* 0x000fc400078ef804 */
[----:B------:R-:W-:Y:S01]  /*15830*/  LOP3.LUT R5, R21, 0xff000000, R6, 0xf8, !PT ;  /* 0xff00000015057812 */ /* 0x000fe200078ef806 */
[--C-:B------:R-:W-:Y:S01]  /*15840*/  HADD2.F32 R6, -RZ, R26.reuse.H0_H0 ;  /* 0x2000001aff067230 */ /* 0x100fe20000004100 */
[----:B------:R-:W-:Y:S01]  /*15850*/  F2FP.F16.E4M3.UNPACK_B R27, R24 ;  /* 0x00000018ff1b723e */ /* 0x000fe200020006ff */
[----:B------:R-:W-:Y:S01]  /*15860*/  HADD2.F32 R26, -RZ, R26.H1_H1 ;  /* 0x3000001aff1a7230 */ /* 0x000fe20000004100 */
[----:B------:R-:W-:Y:S02]  /*15870*/  LOP3.LUT R59, R52, 0xff0000, R59, 0xf8, !PT ;  /* 0x00ff0000343b7812 */ /* 0x000fe400078ef83b */
[----:B------:R-:W-:Y:S02]  /*15880*/  LOP3.LUT R57, R51, 0xff000000, R4, 0xf8, !PT ;  /* 0xff00000033397812 */ /* 0x000fe400078ef804 */
[-C--:B------:R-:W-:Y:S02]  /*15890*/  F2FP.F16.E4M3.UNPACK_B R51, R43.reuse ;  /* 0x0000002bff33723e */ /* 0x080fe400020006ff */
[----:B------:R-:W-:-:S02]  /*158a0*/  F2FP.F16.E4M3.UNPACK_B R52, R43.H1 ;  /* 0x0000002bff34723e */ /* 0x000fc400030006ff */
[-C--:B------:R-:W-:Y:S02]  /*158b0*/  F2FP.F16.E4M3.UNPACK_B R43, R40.reuse ;  /* 0x00000028ff2b723e */ /* 0x080fe400020006ff */
[----:B------:R-:W-:Y:S02]  /*158c0*/  F2FP.F16.E4M3.UNPACK_B R50, R40.H1 ;  /* 0x00000028ff32723e */ /* 0x000fe400030006ff */
[----:B------:R-:W-:Y:S02]  /*158d0*/  F2FP.F16.E4M3.UNPACK_B R41, R41.H1 ;  /* 0x00000029ff29723e */ /* 0x000fe400030006ff */
[----:B------:R-:W-:Y:S02]  /*158e0*/  F2FP.F16.E4M3.UNPACK_B R55, R55.H1 ;  /* 0x00000037ff37723e */ /* 0x000fe400030006ff */
[----:B------:R-:W-:Y:S01]  /*158f0*/  LOP3.LUT R58, R59, 0xff000000, R7, 0xf8, !PT ;  /* 0xff0000003b3a7812 */ /* 0x000fe200078ef807 */
[----:B------:R-:W-:Y:S01]  /*15900*/  HADD2.F32 R59, -RZ, R54.H1_H1 ;  /* 0x30000036ff3b7230 */ /* 0x000fe20000004100 */
[----:B------:R-:W-:-:S02]  /*15910*/  F2FP.F16.E4M3.UNPACK_B R7, R42 ;  /* 0x0000002aff07723e */ /* 0x000fc400020006ff */
[----:B------:R-:W-:Y:S02]  /*15920*/  F2FP.F16.E4M3.UNPACK_B R42, R42.H1 ;  /* 0x0000002aff2a723e */ /* 0x000fe400030006ff */
[----:B------:R-:W-:Y:S01]  /*15930*/  FMUL.FTZ R61, R26, R59 ;  /* 0x0000003b1a3d7220 */ /* 0x000fe20000410000 */
[----:B---3--:R-:W0:Y:S02]  /*15940*/  LDS.128 R36, [R68+0x1e200] ;  /* 0x01e2000044247984 */ /* 0x008e240000000c00 */
        /* <DEDUP_REMOVED lines=9> */
[----:B------:R-:W-:Y:S01]  /*159e0*/  F2FP.F16.E4M3.UNPACK_B R37, R37.H1 ;  /* 0x00000025ff25723e */ /* 0x000fe200030006ff */
[----:B------:R-:W-:Y:S01]  /*159f0*/  HADD2.F32 R54, -RZ, R55.H0_H0 ;  /* 0x20000037ff367230 */ /* 0x000fe20000004100 */
[----:B------:R-:W-:Y:S01]  /*15a00*/  F2FP.F16.E4M3.UNPACK_B R4, R38 ;  /* 0x00000026ff04723e */ /* 0x000fe200020006ff */
[-C--:B------:R-:W-:Y:S01]  /*15a10*/  FMUL.FTZ R56, R6, R36.reuse ;  /* 0x0000002406387220 */ /* 0x080fe20000410000 */
[C---:B------:R-:W-:Y:S01]  /*15a20*/  FFMA.FTZ R6, R25.reuse, R36, -R40 ;  /* 0x0000002419067223 */ /* 0x040fe20000010828 */
[----:B------:R-:W-:Y:S01]  /*15a30*/  F2FP.F16.E4M3.UNPACK_B R36, R24.H1 ;  /* 0x00000018ff24723e */ /* 0x000fe200030006ff */
[----:B------:R-:W-:Y:S02]  /*15a40*/  HADD2.F32 R24, -RZ, R21.H1_H1 ;  /* 0x30000015ff187230 */ /* 0x000fe40000004100 */
[----:B------:R-:W-:Y:S01]  /*15a50*/  FFMA.FTZ R25, R25, R39, R56 ;  /* 0x0000002719197223 */ /* 0x000fe20000010038 */
[----:B------:R-:W-:Y:S01]  /*15a60*/  HADD2.F32 R39, -RZ, R27.H1_H1 ;  /* 0x3000001bff277230 */ /* 0x000fe20000004100 */
[----:B------:R-:W-:Y:S01]  /*15a70*/  F2FP.F16.E4M3.UNPACK_B R38, R38.H1 ;  /* 0x00000026ff26723e */ /* 0x000fe200030006ff */
[----:B------:R-:W-:-:S02]  /*15a80*/  HADD2.F32 R21, -RZ, R41.H0_H0 ;  /* 0x20000029ff157230 */ /* 0x000fc40000004100 */
[--C-:B------:R-:W-:Y:S02]  /*15a90*/  HADD2.F32 R40, -RZ, R36.reuse.H0_H0 ;  /* 0x20000024ff287230 */ /* 0x100fe40000004100 */
[-C--:B------:R-:W-:Y:S01]  /*15aa0*/  FMUL.FTZ R26, R26, R39.reuse ;  /* 0x000000271a1a7220 */ /* 0x080fe20000410000 */
[----:B------:R-:W-:Y:S02]  /*15ab0*/  HADD2.F32 R27, -RZ, R37.H0_H0 ;  /* 0x20000025ff1b7230 */ /* 0x000fe40000004100 */
[C---:B------:R-:W-:Y:S01]  /*15ac0*/  FMUL.FTZ R56, R21.reuse, R54 ;  /* 0x0000003615387220 */ /* 0x040fe20000410000 */
[----:B------:R-:W-:Y:S02]  /*15ad0*/  HADD2.F32 R41, -RZ, R41.H1_H1 ;  /* 0x30000029ff297230 */ /* 0x000fe40000004100 */
[-C--:B------:R-:W-:Y:S01]  /*15ae0*/  FMUL.FTZ R63, R21, R40.reuse ;  /* 0x00000028153f7220 */ /* 0x080fe20000410000 */
        /* <DEDUP_REMOVED lines=8> */
[----:B------:R-:W-:-:S02]  /*15b70*/  HADD2.F32 R56, -RZ, R55.H1_H1 ;  /* 0x30000037ff387230 */ /* 0x000fc40000004100 */
[----:B------:R-:W-:Y:S02]  /*15b80*/  HADD2.F32 R36, -RZ, R37.H1_H1 ;  /* 0x30000025ff247230 */ /* 0x000fe40000004100 */
[----:B------:R-:W-:Y:S02]  /*15b90*/  HADD2.F32 R60, -RZ, R59.H0_H0 ;  /* 0x2000003bff3c7230 */ /* 0x000fe40000004100 */
[C---:B------:R-:W-:Y:S01]  /*15ba0*/  FMUL.FTZ R61, R41.reuse, R56 ;  /* 0x00000038293d7220 */ /* 0x040fe20000410000 */
[----:B------:R-:W-:Y:S02]  /*15bb0*/  HADD2.F32 R37, -RZ, R51.H0_H0 ;  /* 0x20000033ff257230 */ /* 0x000fe40000004100 */
[----:B------:R-:W-:Y:S01]  /*15bc0*/  FMUL.FTZ R41, R41, R39 ;  /* 0x0000002729297220 */ /* 0x000fe20000410000 */
[----:B------:R-:W-:Y:S02]  /*15bd0*/  HADD2.F32 R55, -RZ, R54.H0_H0 ;  /* 0x20000036ff377230 */ /* 0x000fe40000004100 */
[----:B------:R-:W-:-:S02]  /*15be0*/  HADD2.F32 R40, -RZ, R48.H0_H0 ;  /* 0x20000030ff287230 */ /* 0x000fc40000004100 */
[CC--:B------:R-:W-:Y:S01]  /*15bf0*/  FMUL.FTZ R63, R37.reuse, R60.reuse ;  /* 0x0000003c253f7220 */ /* 0x0c0fe20000410000 */
[----:B------:R-:W-:Y:S02]  /*15c00*/  HADD2.F32 R59, -RZ, R59.H1_H1 ;  /* 0x3000003bff3b7230 */ /* 0x000fe40000004100 */
[----:B------:R-:W-:Y:S01]  /*15c10*/  FMUL.FTZ R65, R37, R55 ;  /* 0x0000003725417220 */ /* 0x000fe20000410000 */
[----:B------:R-:W-:Y:S01]  /*15c20*/  FFMA.FTZ R37, R36, R39, -R61 ;  /* 0x0000002724257223 */ /* 0x000fe2000001083d */
[C---:B------:R-:W-:Y:S01]  /*15c30*/  FFMA.FTZ R39, R40.reuse, R55, -R63 ;  /* 0x0000003728277223 */ /* 0x040fe2000001083f */
[----:B------:R-:W-:Y:S01]  /*15c40*/  HADD2.F32 R55, -RZ, R54.H1_H1 ;  /* 0x30000036ff377230 */ /* 0x000fe20000004100 */
[----:B------:R-:W-:Y:S01]  /*15c50*/  F2FP.F16.E4M3.UNPACK_B R54, R53.H1 ;  /* 0x00000035ff36723e */ /* 0x000fe200030006ff */
[----:B------:R-:W-:Y:S02]  /*15c60*/  HADD2.F32 R51, -RZ, R51.H1_H1 ;  /* 0x30000033ff337230 */ /* 0x000fe40000004100 */
[----:B------:R-:W-:Y:S01]  /*15c70*/  FFMA.FTZ R40, R40, R60, R65 ;  /* 0x0000003c28287223 */ /* 0x000fe20000010041 */
[----:B------:R-:W-:-:S02]  /*15c80*/  HADD2.F32 R48, -RZ, R48.H1_H1 ;  /* 0x30000030ff307230 */ /* 0x000fc40000004100 */
[----:B------:R-:W-:Y:S01]  /*15c90*/  FFMA.FTZ R36, R36, R56, R41 ;  /* 0x0000003824247223 */ /* 0x000fe20000010029 */
[----:B------:R-:W-:Y:S02]  /*15ca0*/  HADD2.F32 R60, -RZ, R58.H0_H0 ;  /* 0x2000003aff3c7230 */ /* 0x000fe40000004100 */
[C---:B------:R-:W-:Y:S01]  /*15cb0*/  FMUL.FTZ R61, R51.reuse, R59 ;  /* 0x0000003b333d7220 */ /* 0x040fe20000410000 */
[----:B------:R-:W-:Y:S02]  /*15cc0*/  HADD2.F32 R53, -RZ, R52.H0_H0 ;  /* 0x20000034ff357230 */ /* 0x000fe40000004100 */
[-C--:B------:R-:W-:Y:S01]  /*15cd0*/  FMUL.FTZ R64, R51, R55.reuse ;  /* 0x0000003733407220 */ /* 0x080fe20000410000 */
[----:B------:R-:W-:Y:S02]  /*15ce0*/  HADD2.F32 R56, -RZ, R54.H0_H0 ;  /* 0x20000036ff387230 */ /* 0x000fe40000004100 */
[----:B------:R-:W-:Y:S01]  /*15cf0*/  FFMA.FTZ R62, R48, R55, -R61 ;  /* 0x00000037303e7223 */ /* 0x000fe2000001083d */
[----:B------:R-:W-:-:S02]  /*15d00*/  HADD2.F32 R41, -RZ, R49.H0_H0 ;  /* 0x20000031ff297230 */ /* 0x000fc40000004100 */
[C---:B------:R-:W-:Y:S01]  /*15d10*/  FMUL.FTZ R66, R53.reuse, R60 ;  /* 0x0000003c35427220 */ /* 0x040fe20000410000 */
[----:B------:R-:W-:Y:S01]  /*15d20*/  F2FP.F16.E4M3.UNPACK_B R55, R57.H1 ;  /* 0x00000039ff37723e */ /* 0x000fe200030006ff */
[-C--:B------:R-:W-:Y:S01]  /*15d30*/  FMUL.FTZ R53, R53, R56.reuse ;  /* 0x0000003835357220 */ /* 0x080fe20000410000 */
[----:B------:R-:W-:Y:S01]  /*15d40*/  HADD2.F32 R58, -RZ, R58.H1_H1 ;  /* 0x3000003aff3a7230 */ /* 0x000fe20000004100 */
[----:B------:R-:W-:Y:S01]  /*15d50*/  F2FP.F16.E4M3.UNPACK_B R51, R45.H1 ;  /* 0x0000002dff33723e */ /* 0x000fe200030006ff */
[----:B------:R-:W-:Y:S02]  /*15d60*/  HADD2.F32 R52, -RZ, R52.H1_H1 ;  /* 0x30000034ff347230 */ /* 0x000fe40000004100 */
[----:B------:R-:W-:Y:S01]  /*15d70*/  FFMA.FTZ R61, R48, R59, R64 ;  /* 0x0000003b303d7223 */ /* 0x000fe20000010040 */
[C---:B------:R-:W-:Y:S01]  /*15d80*/  FFMA.FTZ R66, R41.reuse, R56, -R66 ;  /* 0x0000003829427223 */ /* 0x040fe20000010842 */
[----:B------:R-:W-:Y:S01]  /*15d90*/  FFMA.FTZ R63, R41, R60, R53 ;  /* 0x0000003c293f7223 */ /* 0x000fe20000010035 */
[----:B------:R-:W-:-:S02]  /*15da0*/  HADD2.F32 R54, -RZ, R54.H1_H1 ;  /* 0x30000036ff367230 */ /* 0x000fc40000004100 */
[C---:B------:R-:W-:Y:S01]  /*15db0*/  FMUL.FTZ R60, R52.reuse, R58 ;  /* 0x0000003a343c7220 */ /* 0x040fe20000410000 */
[----:B------:R-:W-:Y:S01]  /*15dc0*/  HADD2.F32 R49, -RZ, R49.H1_H1 ;  /* 0x30000031ff317230 */ /* 0x000fe20000004100 */
[----:B------:R-:W-:Y:S01]  /*15dd0*/  F2FP.F16.E4M3.UNPACK_B R57, R57 ;  /* 0x00000039ff39723e */ /* 0x000fe200020006ff */
[----:B------:R-:W-:Y:S02]  /*15de0*/  HADD2.F32 R56, -RZ, R55.H0_H0 ;  /* 0x20000037ff387230 */ /* 0x000fe40000004100 */
[-C--:B------:R-:W-:Y:S01]  /*15df0*/  FMUL.FTZ R67, R52, R54.reuse ;  /* 0x0000003634437220 */ /* 0x080fe20000410000 */
[----:B------:R-:W-:Y:S02]  /*15e00*/  HADD2.F32 R48, -RZ, R50.H0_H0 ;  /* 0x20000032ff307230 */ /* 0x000fe40000004100 */
[C---:B------:R-:W-:Y:S01]  /*15e10*/  FFMA.FTZ R65, R49.reuse, R54, -R60 ;  /* 0x0000003631417223 */ /* 0x040fe2000001083c */
[----:B------:R-:W-:Y:S02]  /*15e20*/  HADD2.F32 R53, -RZ, R51.H0_H0 ;  /* 0x20000033ff357230 */ /* 0x000fe40000004100 */
[----:B------:R-:W-:Y:S01]  /*15e30*/  FFMA.FTZ R64, R49, R58, R67 ;  /* 0x0000003a31407223 */ /* 0x000fe20000010043 */
[----:B------:R-:W-:-:S02]  /*15e40*/  HADD2.F32 R55, -RZ, R55.H1_H1 ;  /* 0x30000037ff377230 */ /* 0x000fc40000004100 */
[C---:B------:R-:W-:Y:S01]  /*15e50*/  FMUL.FTZ R52, R48.reuse, R56 ;  /* 0x0000003830347220 */ /* 0x040fe20000410000 */
[----:B------:R-:W-:Y:S02]  /*15e60*/  HADD2.F32 R50, -RZ, R50.H1_H1 ;  /* 0x30000032ff327230 */ /* 0x000fe40000004100 */
[----:B------:R-:W-:Y:S01]  /*15e70*/  FMUL.FTZ R59, R48, R53 ;  /* 0x00000035303b7220 */ /* 0x000fe20000410000 */
[----:B------:R-:W-:Y:S01]  /*15e80*/  HADD2.F32 R51, -RZ, R51.H1_H1 ;  /* 0x30000033ff337230 */ /* 0x000fe20000004100 */
[----:B------:R-:W-:Y:S01]  /*15e90*/  F2FP.F16.E4M3.UNPACK_B R48, R45 ;  /* 0x0000002dff30723e */ /* 0x000fe200020006ff */
[--C-:B------:R-:W-:Y:S02]  /*15ea0*/  HADD2.F32 R41, -RZ, R47.reuse.H0_H0 ;  /* 0x2000002fff297230 */ /* 0x100fe40000004100 */
[C---:B------:R-:W-:Y:S01]  /*15eb0*/  FMUL.FTZ R54, R50.reuse, R55 ;  /* 0x0000003732367220 */ /* 0x040fe20000410000 */
[----:B------:R-:W-:Y:S02]  /*15ec0*/  HADD2.F32 R47, -RZ, R47.H1_H1 ;  /* 0x3000002fff2f7230 */ /* 0x000fe40000004100 */
[----:B------:R-:W-:Y:S01]  /*15ed0*/  FMUL.FTZ R50, R50, R51 ;  /* 0x0000003332327220 */ /* 0x000fe20000410000 */
[----:B------:R-:W-:-:S02]  /*15ee0*/  HADD2.F32 R45, -RZ, R43.H0_H0 ;  /* 0x2000002bff2d7230 */ /* 0x000fc40000004100 */
[----:B------:R-:W-:Y:S01]  /*15ef0*/  FFMA.FTZ R53, R41, R53, -R52 ;  /* 0x0000003529357223 */ /* 0x000fe20000010834 */
[--C-:B------:R-:W-:Y:S02]  /*15f00*/  HADD2.F32 R52, -RZ, R57.reuse.H0_H0 ;  /* 0x20000039ff347230 */ /* 0x100fe40000004100 */
[----:B------:R-:W-:Y:S01]  /*15f10*/  FFMA.FTZ R60, R47, R55, R50 ;  /* 0x000000372f3c7223 */ /* 0x000fe20000010032 */
[----:B------:R-:W-:Y:S02]  /*15f20*/  HADD2.F32 R50, -RZ, R48.H0_H0 ;  /* 0x20000030ff327230 */ /* 0x000fe40000004100 */
[----:B------:R-:W-:Y:S01]  /*15f30*/  FFMA.FTZ R59, R41, R56, R59 ;  /* 0x00000038293b7223 */ /* 0x000fe2000001003b */
[----:B------:R-:W-:Y:S01]  /*15f40*/  FFMA.FTZ R58, R47, R51, -R54 ;  /* 0x000000332f3a7223 */ /* 0x000fe20000010836 */
        /* <DEDUP_REMOVED lines=13> */
[----:B------:R-:W-:-:S02]  /*16020*/  HADD2.F32 R43, -RZ, R42.H0_H0 ;  /* 0x2000002aff2b7230 */ /* 0x000fc40000004100 */
[C---:B------:R-:W-:Y:S01]  /*16030*/  FFMA.FTZ R49, R46.reuse, R48, -R45 ;  /* 0x000000302e317223 */ /* 0x040fe2000001082d */
[----:B------:R-:W-:Y:S02]  /*16040*/  HADD2.F32 R48, -RZ, R47.H0_H0 ;  /* 0x2000002fff307230 */ /* 0x000fe40000004100 */
        /* <DEDUP_REMOVED lines=51> */
.L_x_5619:
[----:B------:R-:W-:Y:S05]  /*16380*/  BSYNC B1 ;  /* 0x0000000000017941 */ /* 0x000fea0003800000 */
.L_x_5618:
[----:B------:R-:W-:Y:S04]  /*16390*/  BSSY B1, `(.L_x_5620) ;  /* 0x0000105000017945 */ /* 0x000fe80003800000 */
[----:B------:R-:W-:Y:S05]  /*163a0*/  @P1 BRA `(.L_x_5621) ;  /* 0x00000010000c1947 */ /* 0x000fea0003800000 */
[----:B------:R-:W3:Y:S01]  /*163b0*/  LDL R59, [R1+0x68] ;  /* 0x00006800013b7983 */ /* 0x000ee20000100800 */
[----:B-1---5:R-:W-:Y:S02]  /*163c0*/  IADD3 R4, R22, R225, RZ ;  /* 0x000000e116047210 */ /* 0x022fe40007ffe0ff */
[----:B------:R-:W-:Y:S02]  /*163d0*/  SHF.R.U32.HI R0, RZ, 0x8, R28 ;  /* 0x00000008ff007819 */ /* 0x000fe4000001161c */
[----:B------:R-:W-:Y:S02]  /*163e0*/  SHF.R.S32.HI R5, RZ, 0x1f, R4 ;  /* 0x0000001fff057819 */ /* 0x000fe40000011404 */
[----:B--2---:R-:W-:Y:S02]  /*163f0*/  LOP3.LUT R21, R31, 0xff, RZ, 0xc0, !PT ;  /* 0x000000ff1f157812 */ /* 0x004fe400078ec0ff */
[----:B------:R-:W-:Y:S02]  /*16400*/  LEA.HI R4, R5, R4, RZ, 0x4 ;  /* 0x0000000405047211 */ /* 0x000fe400078f20ff */
[----:B------:R-:W-:-:S02]  /*16410*/  LOP3.LUT R5, R28, 0xff, RZ, 0xc0, !PT ;  /* 0x000000ff1c057812 */ /* 0x000fc400078ec0ff */
[----:B------:R-:W-:Y:S02]  /*16420*/  SHF.R.S32.HI R20, RZ, 0x4, R4 ;  /* 0x00000004ff147819 */ /* 0x000fe40000011404 */
[----:B------:R-:W-:Y:S02]  /*16430*/  LOP3.LUT R4, R0, 0xff, RZ, 0xc0, !PT ;  /* 0x000000ff00047812 */ /* 0x000fe400078ec0ff */
[----:B------:R-:W-:Y:S02]  /*16440*/  LEA.HI R0, R3, R20, RZ, 0x1c ;  /* 0x0000001403007211 */ /* 0x000fe400078fe0ff */
[----:B------:R-:W-:Y:S02]  /*16450*/  PRMT R37, R4, 0x7604, R5 ;  /* 0x0000760404257816 */ /* 0x000fe40000000005 */
[----:B------:R-:W-:Y:S02]  /*16460*/  SHF.R.S32.HI R5, RZ, 0x1f, R0 ;  /* 0x0000001fff057819 */ /* 0x000fe40000011400 */
[----:B------:R-:W-:-:S02]  /*16470*/  SHF.R.U32.HI R20, RZ, 0x8, R31 ;  /* 0x00000008ff147819 */ /* 0x000fc4000001161f */
[----:B------:R-:W-:Y:S01]  /*16480*/  LEA.HI R4, R5, R0, RZ, 0x2 ;  /* 0x0000000005047211 */ /* 0x000fe200078f10ff */
[----:B------:R-:W-:Y:S01]  /*16490*/  IMAD.SHL.U32 R5, R0, 0x10, RZ ;  /* 0x0000001000057824 */ /* 0x000fe200078e00ff */
[----:B------:R-:W-:Y:S02]  /*164a0*/  LOP3.LUT R20, R20, 0xff, RZ, 0xc0, !PT ;  /* 0x000000ff14147812 */ /* 0x000fe400078ec0ff */
[----:B------:R-:W-:Y:S01]  /*164b0*/  SHF.R.U32.HI R24, RZ, 0x8, R8 ;  /* 0x00000008ff187819 */ /* 0x000fe20000011608 */
[----:B------:R-:W-:Y:S01]  /*164c0*/  IMAD.SHL.U32 R4, R4, 0x800, RZ ;  /* 0x0000080004047824 */ /* 0x000fe200078e00ff */
[----:B------:R-:W-:Y:S02]  /*164d0*/  LOP3.LUT R0, R230, 0x30, R5, 0xf8, !PT ;  /* 0x00000030e6007812 */ /* 0x000fe400078ef805 */
[----:B0-----:R-:W-:Y:S02]  /*164e0*/  PRMT R41, R20, 0x7604, R21 ;  /* 0x0000760414297816 */ /* 0x001fe40000000015 */
[----:B------:R-:W-:-:S02]  /*164f0*/  LOP3.LUT R0, R0, R231, RZ, 0x3c, !PT ;  /* 0x000000e700007212 */ /* 0x000fc400078e3cff */
[----:B------:R-:W-:Y:S02]  /*16500*/  LOP3.LUT R5, R4, 0xffffe000, RZ, 0xc0, !PT ;  /* 0xffffe00004057812 */ /* 0x000fe400078ec0ff */
[----:B------:R-:W-:Y:S02]  /*16510*/  SHF.R.U32.HI R6, RZ, 0x8, R29 ;  /* 0x00000008ff067819 */ /* 0x000fe4000001161d */
        /* <DEDUP_REMOVED lines=49> */
[----:B------:R-:W-:Y:S02]  /*16830*/  LOP3.LUT R21, R21, 0xff000000, R29, 0xf8, !PT ;  /* 0xff00000015157812 */ /* 0x000fe400078ef81d */
[----:B------:R-:W-:Y:S02]  /*16840*/  PRMT R51, R38, 0x7054, R47 ;  /* 0x0000705426337816 */ /* 0x000fe4000000002f */
[----:B------:R-:W-:Y:S02]  /*16850*/  LOP3.LUT R47, R43, 0xff000000, R8, 0xf8, !PT ;  /* 0xff0000002b2f7812 */ /* 0x000fe400078ef808 */
[----:B------:R-:W-:Y:S02]  /*16860*/  LOP3.LUT R53, R53, 0xff000000, R11, 0xf8, !PT ;  /* 0xff00000035357812 */ /* 0x000fe400078ef80b */
[----:B------:R-:W-:Y:S02]  /*16870*/  LOP3.LUT R45, R41, 0xff000000, R31, 0xf8, !PT ;  /* 0xff000000292d7812 */ /* 0x000fe400078ef81f */
[----:B------:R-:W-:-:S02]  /*16880*/  F2FP.F16.E4M3.UNPACK_B R43, R49 ;  /* 0x00000031ff2b723e */ /* 0x000fc400020006ff */
[----:B0-----:R-:W-:Y:S02]  /*16890*/  F2FP.F16.E4M3.UNPACK_B R11, R25 ;  /* 0x00000019ff0b723e */ /* 0x001fe400020006ff */
[----:B------:R-:W-:Y:S01]  /*168a0*/  F2FP.F16.E4M3.UNPACK_B R41, R21 ;  /* 0x00000015ff29723e */ /* 0x000fe200020006ff */
[----:B------:R-:W-:Y:S01]  /*168b0*/  HADD2.F32 R48, -RZ, R43.H0_H0 ;  /* 0x2000002bff307230 */ /* 0x000fe20000004100 */
        /* <DEDUP_REMOVED lines=34> */
[----:B------:R-:W-:Y:S01]  /*16ae0*/  F2FP.F16.E4M3.UNPACK_B R7, R6.H1 ;  /* 0x00000006ff07723e */ /* 0x000fe200030006ff */
[----:B------:R-:W-:Y:S02]  /*16af0*/  HADD2.F32 R21, -RZ, R30.H0_H0 ;  /* 0x2000001eff157230 */ /* 0x000fe40000004100 */
[C---:B------:R-:W-:Y:S01]  /*16b00*/  FMUL.FTZ R50, R10.reuse, R48 ;  /* 0x000000300a327220 */ /* 0x040fe20000410000 */
[----:B------:R-:W-:Y:S02]  /*16b10*/  HADD2.F32 R49, -RZ, R49.H1_H1 ;  /* 0x30000031ff317230 */ /* 0x000fe40000004100 */
[----:B------:R-:W-:Y:S01]  /*16b20*/  FMUL.FTZ R55, R10, R43 ;  /* 0x0000002b0a377220 */ /* 0x000fe20000410000 */
[C---:B------:R-:W-:Y:S01]  /*16b30*/  FFMA.FTZ R10, R24.reuse, R41, -R51 ;  /* 0x00000029180a7223 */ /* 0x040fe20000010833 */
[----:B------:R-:W-:Y:S01]  /*16b40*/  FFMA.FTZ R24, R24, R46, R11 ;  /* 0x0000002e18187223 */ /* 0x000fe2000001000b */
[C---:B------:R-:W-:Y:S01]  /*16b50*/  FFMA.FTZ R11, R21.reuse, R43, -R50 ;  /* 0x0000002b150b7223 */ /* 0x040fe20000010832 */
        /* <DEDUP_REMOVED lines=8> */
[----:B------:R-:W-:Y:S01]  /*16be0*/  F2FP.F16.E4M3.UNPACK_B R6, R26 ;  /* 0x0000001aff06723e */ /* 0x000fe200020006ff */
[----:B------:R-:W-:-:S02]  /*16bf0*/  HADD2.F32 R43, -RZ, R27.H1_H1 ;  /* 0x3000001bff2b7230 */ /* 0x000fc40000004100 */
[C---:B------:R-:W-:Y:S01]  /*16c00*/  FMUL.FTZ R58, R41.reuse, R52 ;  /* 0x00000034293a7220 */ /* 0x040fe20000410000 */
[----:B------:R-:W-:Y:S02]  /*16c10*/  HADD2.F32 R25, -RZ, R25.H1_H1 ;  /* 0x30000019ff197230 */ /* 0x000fe40000004100 */
[----:B------:R-:W-:Y:S01]  /*16c20*/  FMUL.FTZ R41, R41, R48 ;  /* 0x0000003029297220 */ /* 0x000fe20000410000 */
[----:B------:R-:W-:Y:S01]  /*16c30*/  HADD2.F32 R27, -RZ, R31.H0_H0 ;  /* 0x2000001fff1b7230 */ /* 0x000fe20000004100 */
[----:B------:R-:W-:Y:S01]  /*16c40*/  F2FP.F16.E4M3.UNPACK_B R26, R26.H1 ;  /* 0x0000001aff1a723e */ /* 0x000fe200030006ff */
[----:B------:R-:W-:Y:S02]  /*16c50*/  HADD2.F32 R30, -RZ, R30.H1_H1 ;  /* 0x3000001eff1e7230 */ /* 0x000fe40000004100 */
[C---:B------:R-:W-:Y:S01]  /*16c60*/  FMUL.FTZ R51, R25.reuse, R49 ;  /* 0x0000003119337220 */ /* 0x040fe20000410000 */
[----:B------:R-:W-:Y:S01]  /*16c70*/  FMUL.FTZ R56, R25, R43 ;  /* 0x0000002b19387220 */ /* 0x000fe20000410000 */
[C---:B------:R-:W-:Y:S01]  /*16c80*/  FFMA.FTZ R25, R27.reuse, R48, -R58 ;  /* 0x000000301b197223 */ /* 0x040fe2000001083a */
[----:B------:R-:W-:Y:S01]  /*16c90*/  FFMA.FTZ R27, R27, R52, R41 ;  /* 0x000000341b1b7223 */ /* 0x000fe20000010029 */
[----:B------:R-:W-:-:S02]  /*16ca0*/  HADD2.F32 R50, -RZ, R50.H1_H1 ;  /* 0x30000032ff327230 */ /* 0x000fc40000004100 */
[C---:B------:R-:W-:Y:S01]  /*16cb0*/  FFMA.FTZ R54, R30.reuse, R43, -R51 ;  /* 0x0000002b1e367223 */ /* 0x040fe20000010833 */
[----:B------:R-:W-:Y:S02]  /*16cc0*/  HADD2.F32 R39, -RZ, R39.H1_H1 ;  /* 0x30000027ff277230 */ /* 0x000fe40000004100 */
[----:B------:R-:W-:Y:S01]  /*16cd0*/  FFMA.FTZ R56, R30, R49, R56 ;  /* 0x000000311e387223 */ /* 0x000fe20000010038 */
[----:B------:R-:W-:Y:S02]  /*16ce0*/  HADD2.F32 R48, -RZ, R53.H0_H0 ;  /* 0x20000035ff307230 */ /* 0x000fe40000004100 */
[----:B------:R-:W-:Y:S02]  /*16cf0*/  HADD2.F32 R41, -RZ, R40.H0_H0 ;  /* 0x20000028ff297230 */ /* 0x000fe40000004100 */
[----:B------:R-:W-:Y:S01]  /*16d00*/  FMUL.FTZ R52, R39, R50 ;  /* 0x0000003227347220 */ /* 0x000fe20000410000 */
[----:B------:R-:W-:Y:S01]  /*16d10*/  HADD2.F32 R46, -RZ, R46.H1_H1 ;  /* 0x3000002eff2e7230 */ /* 0x000fe20000004100 */
[----:B------:R-:W-:Y:S01]  /*16d20*/  F2FP.SATFINITE.E4M3.F32.PACK_AB_MERGE_C R11, R54, R11, RZ ;  /* 0x0000000b360b723e */ /* 0x000fe200048070ff */
[----:B------:R-:W-:-:S02]  /*16d30*/  HADD2.F32 R43, -RZ, R45.H0_H0 ;  /* 0x2000002dff2b7230 */ /* 0x000fc40000004100 */
[----:B------:R-:W-:Y:S01]  /*16d40*/  FMUL.FTZ R49, R41, R48 ;  /* 0x0000003029317220 */ /* 0x000fe20000410000 */
[----:B------:R-:W-:Y:S02]  /*16d50*/  HADD2.F32 R30, -RZ, R36.H0_H0 ;  /* 0x20000024ff1e7230 */ /* 0x000fe40000004100 */
[----:B------:R-:W-:Y:S01]  /*16d60*/  FMUL.FTZ R39, R39, R46 ;  /* 0x0000002e27277220 */ /* 0x000fe20000410000 */
[----:B------:R-:W-:Y:S02]  /*16d70*/  HADD2.F32 R31, -RZ, R31.H1_H1 ;  /* 0x3000001fff1f7230 */ /* 0x000fe40000004100 */
[-C--:B------:R-:W-:Y:S01]  /*16d80*/  FMUL.FTZ R41, R41, R43.reuse ;  /* 0x0000002b29297220 */ /* 0x080fe20000410000 */
[----:B------:R-:W-:Y:S02]  /*16d90*/  HADD2.F32 R53, -RZ, R53.H1_H1 ;  /* 0x30000035ff357230 */ /* 0x000fe40000004100 */
[----:B------:R-:W-:Y:S01]  /*16da0*/  FFMA.FTZ R55, R30, R43, -R49 ;  /* 0x0000002b1e377223 */ /* 0x000fe20000010831 */
[----:B------:R-:W-:Y:S01]  /*16db0*/  F2FP.F16.E4M3.UNPACK_B R43, R47.H1 ;  /* 0x0000002fff2b723e */ /* 0x000fe200030006ff */
[----:B------:R-:W-:Y:S01]  /*16dc0*/  FFMA.FTZ R58, R31, R50, R39 ;  /* 0x000000321f3a7223 */ /* 0x000fe20000010027 */
[----:B------:R-:W-:Y:S01]  /*16dd0*/  F2FP.F16.E4M3.UNPACK_B R39, R42.H1 ;  /* 0x0000002aff27723e */ /* 0x000fe200030006ff */
[----:B------:R-:W-:-:S02]  /*16de0*/  HADD2.F32 R40, -RZ, R40.H1_H1 ;  /* 0x30000028ff287230 */ /* 0x000fc40000004100 */
[----:B------:R-:W-:Y:S01]  /*16df0*/  FFMA.FTZ R52, R31, R46, -R52 ;  /* 0x0000002e1f347223 */ /* 0x000fe20000010834 */
[----:B------:R-:W-:Y:S02]  /*16e00*/  HADD2.F32 R45, -RZ, R45.H1_H1 ;  /* 0x3000002dff2d7230 */ /* 0x000fe40000004100 */
[----:B------:R-:W-:Y:S01]  /*16e10*/  FFMA.FTZ R57, R30, R48, R41 ;  /* 0x000000301e397223 */ /* 0x000fe20000010029 */
[----:B------:R-:W-:Y:S02]  /*16e20*/  HADD2.F32 R46, -RZ, R43.H0_H0 ;  /* 0x2000002bff2e7230 */ /* 0x000fe40000004100 */
[C---:B------:R-:W-:Y:S01]  /*16e30*/  FMUL.FTZ R51, R40.reuse, R53 ;  /* 0x0000003528337220 */ /* 0x040fe20000410000 */
[----:B------:R-:W-:Y:S02]  /*16e40*/  HADD2.F32 R31, -RZ, R38.H0_H0 ;  /* 0x20000026ff1f7230 */ /* 0x000fe40000004100 */
[----:B------:R-:W-:Y:S01]  /*16e50*/  FMUL.FTZ R40, R40, R45 ;  /* 0x0000002d28287220 */ /* 0x000fe20000410000 */
[----:B------:R-:W-:Y:S01]  /*16e60*/  HADD2.F32 R41, -RZ, R39.H0_H0 ;  /* 0x20000027ff297230 */ /* 0x000fe20000004100 */
[----:B------:R-:W-:Y:S01]  /*16e70*/  F2FP.F16.E4M3.UNPACK_B R47, R47 ;  /* 0x0000002fff2f723e */ /* 0x000fe200020006ff */
[----:B------:R-:W-:-:S02]  /*16e80*/  HADD2.F32 R36, -RZ, R36.H1_H1 ;  /* 0x30000024ff247230 */ /* 0x000fc40000004100 */
[C---:B------:R-:W-:Y:S01]  /*16e90*/  FMUL.FTZ R49, R31.reuse, R46 ;  /* 0x0000002e1f317220 */ /* 0x040fe20000410000 */
[----:B------:R-:W-:Y:S02]  /*16ea0*/  HADD2.F32 R30, -RZ, R29.H0_H0 ;  /* 0x2000001dff1e7230 */ /* 0x000fe40000004100 */
[----:B------:R-:W-:Y:S01]  /*16eb0*/  FMUL.FTZ R31, R31, R41 ;  /* 0x000000291f1f7220 */ /* 0x000fe20000410000 */
[----:B------:R-:W-:Y:S02]  /*16ec0*/  HADD2.F32 R43, -RZ, R43.H1_H1 ;  /* 0x3000002bff2b7230 */ /* 0x000fe40000004100 */
[----:B------:R-:W-:Y:S01]  /*16ed0*/  FFMA.FTZ R62, R36, R53, R40 ;  /* 0x00000035243e7223 */ /* 0x000fe20000010028 */
[----:B------:R-:W-:Y:S02]  /*16ee0*/  HADD2.F32 R38, -RZ, R38.H1_H1 ;  /* 0x30000026ff267230 */ /* 0x000fe40000004100 */
[----:B------:R-:W-:Y:S01]  /*16ef0*/  FFMA.FTZ R49, R30, R41, -R49 ;  /* 0x000000291e317223 */ /* 0x000fe20000010831 */
[----:B------:R-:W-:-:S02]  /*16f00*/  HADD2.F32 R39, -RZ, R39.H1_H1 ;  /* 0x30000027ff277230 */ /* 0x000fc40000004100 */
[----:B------:R-:W-:Y:S01]  /*16f10*/  FFMA.FTZ R60, R36, R45, -R51 ;  /* 0x0000002d243c7223 */ /* 0x000fe20000010833 */
[----:B------:R-:W-:Y:S02]  /*16f20*/  HADD2.F32 R29, -RZ, R29.H1_H1 ;  /* 0x3000001dff1d7230 */ /* 0x000fe40000004100 */
[----:B------:R-:W-:Y:S01]  /*16f30*/  FMUL.FTZ R40, R38, R43 ;  /* 0x0000002b26287220 */ /* 0x000fe20000410000 */
[----:B------:R-:W-:Y:S01]  /*16f40*/  FFMA.FTZ R41, R30, R46, R31 ;  /* 0x0000002e1e297223 */ /* 0x000fe2000001001f */
[----:B------:R-:W-:Y:S01]  /*16f50*/  F2FP.F16.E4M3.UNPACK_B R42, R42 ;  /* 0x0000002aff2a723e */ /* 0x000fe200020006ff */
[-C--:B------:R-:W-:Y:S01]  /*16f60*/  FMUL.FTZ R38, R38, R39.reuse ;  /* 0x0000002726267220 */ /* 0x080fe20000410000 */
[----:B------:R-:W-:Y:S02]  /*16f70*/  HADD2.F32 R36, -RZ, R47.H0_H0 ;  /* 0x2000002fff247230 */ /* 0x000fe40000004100 */
[----:B------:R-:W-:Y:S01]  /*16f80*/  FFMA.FTZ R48, R29, R39, -R40 ;  /* 0x000000271d307223 */ /* 0x000fe20000010828 */
[----:B------:R-:W-:-:S02]  /*16f90*/  HADD2.F32 R30, -RZ, R37.H0_H0 ;  /* 0x20000025ff1e7230 */ /* 0x000fc40000004100 */
[----:B------:R-:W-:Y:S01]  /*16fa0*/  FFMA.FTZ R50, R29, R43, R38 ;  /* 0x0000002b1d327223 */ /* 0x000fe20000010026 */
[----:B------:R-:W-:Y:S01]  /*16fb0*/  HADD2.F32 R31, -RZ, R42.H0_H0 ;  /* 0x2000002aff1f7230 */ /* 0x000fe20000004100 */
[----:B------:R-:W-:Y:S01]  /*16fc0*/  F2FP.SATFINITE.E4M3.F32.PACK_AB_MERGE_C R21, R56, R21, RZ ;  /* 0x000000153815723e */ /* 0x000fe200048070ff */
        /* <DEDUP_REMOVED lines=19> */
[----:B------:R-:W-:-:S02]  /*17100*/  HADD2.F32 R28, -RZ, R7.H0_H0 ;  /* 0x20000007ff1c7230 */ /* 0x000fc40000004100 */
[C---:B------:R-:W-:Y:S01]  /*17110*/  FMUL.FTZ R37, R29.reuse, R36 ;  /* 0x000000241d257220 */ /* 0x040fe20000410000 */
[----:B------:R-:W-:Y:S02]  /*17120*/  HADD2.F32 R30, -RZ, R30.H1_H1 ;  /* 0x3000001eff1e7230 */ /* 0x000fe40000004100 */
[-C--:B------:R-:W-:Y:S01]  /*17130*/  FMUL.FTZ R29, R29, R31.reuse ;  /* 0x0000001f1d1d7220 */ /* 0x080fe20000410000 */
[----:B------:R-:W-:Y:S02]  /*17140*/  HADD2.F32 R38, -RZ, R38.H1_H1 ;  /* 0x30000026ff267230 */ /* 0x000fe40000004100 */
[C---:B------:R-:W-:Y:S01]  /*17150*/  FFMA.FTZ R45, R28.reuse, R31, -R37 ;  /* 0x0000001f1c2d7223 */ /* 0x040fe20000010825 */
[----:B------:R-:W-:Y:S01]  /*17160*/  HADD2.F32 R26, -RZ, R26.H1_H1 ;  /* 0x3000001aff1a7230 */ /* 0x000fe20000004100 */
[----:B------:R-:W-:Y:S01]  /*17170*/  F2FP.F16.E4M3.UNPACK_B R8, R8 ;  /* 0x00000008ff08723e */ /* 0x000fe200020006ff */
[----:B------:R-:W-:Y:S02]  /*17180*/  HADD2.F32 R7, -RZ, R7.H1_H1 ;  /* 0x30000007ff077230 */ /* 0x000fe40000004100 */
[----:B------:R-:W-:Y:S01]  /*17190*/  FFMA.FTZ R28, R28, R36, R29 ;  /* 0x000000241c1c7223 */ /* 0x000fe2000001001d */
[----:B------:R-:W-:-:S02]  /*171a0*/  HADD2.F32 R29, -RZ, R20.H1_H1 ;  /* 0x30000014ff1d7230 */ /* 0x000fc40000004100 */
[C---:B------:R-:W-:Y:S01]  /*171b0*/  FMUL.FTZ R46, R26.reuse, R38 ;  /* 0x000000261a2e7220 */ /* 0x040fe20000410000 */
[-C--:B------:R-:W-:Y:S01]  /*171c0*/  FMUL.FTZ R31, R26, R30.reuse ;  /* 0x0000001e1a1f7220 */ /* 0x080fe20000410000 */
[----:B------:R-:W-:Y:S01]  /*171d0*/  HADD2.F32 R26, -RZ, R20.H0_H0 ;  /* 0x20000014ff1a7230 */ /* 0x000fe20000004100 */
[----:B------:R-:W-:Y:S01]  /*171e0*/  F2FP.SATFINITE.E4M3.F32.PACK_AB_MERGE_C R57, R62, R57, RZ ;  /* 0x000000393e39723e */ /* 0x000fe200048070ff */
[C---:B------:R-:W-:Y:S01]  /*171f0*/  FFMA.FTZ R46, R7.reuse, R30, -R46 ;  /* 0x0000001e072e7223 */ /* 0x040fe2000001082e */
[----:B------:R-:W-:Y:S01]  /*17200*/  FFMA.FTZ R51, R7, R38, R31 ;  /* 0x0000002607337223 */ /* 0x000fe2000001001f */
[----:B------:R-:W-:Y:S01]  /*17210*/  HADD2.F32 R20, -RZ, R8.H0_H0 ;  /* 0x20000008ff147230 */ /* 0x000fe20000004100 */
[----:B------:R-:W-:Y:S01]  /*17220*/  F2FP.SATFINITE.E4M3.F32.PACK_AB_MERGE_C R5, R10, R5, R11 ;  /* 0x000000050a05723e */ /* 0x000fe2000480700b */
[----:B------:R-:W-:Y:S01]  /*17230*/  HADD2.F32 R7, -RZ, R6.H0_H0 ;  /* 0x20000006ff077230 */ /* 0x000fe20000004100 */
        /* <DEDUP_REMOVED lines=26> */
.L_x_5621:
[----:B------:R-:W-:Y:S05]  /*173e0*/  BSYNC B1 ;  /* 0x0000000000017941 */ /* 0x000fea0003800000 */
.L_x_5620:
[----:B------:R-:W-:Y:S05]  /*173f0*/  @P2 BRA `(.L_x_5602) ;  /* 0x0000000c00ec2947 */ /* 0x000fea0003800000 */
[----:B0-----:R-:W4:Y:S01]  /*17400*/  LDL R51, [R1+0x64] ;  /* 0x0000640001337983 */ /* 0x001f220000100800 */
[----:B-1-3--:R-:W-:Y:S01]  /*17410*/  IMAD.IADD R0, R22, 0x1, R224 ;  /* 0x0000000116007824 */ /* 0x00afe200078e02e0 */
        /* <DEDUP_REMOVED lines=10> */
[----:B--2---:R-:W-:-:S02]  /*174c0*/  PRMT R21, R5, 0x7604, R0 ;  /* 0x0000760405157816 */ /* 0x004fc40000000000 */
        /* <DEDUP_REMOVED lines=16> */
[----:B------:R-:W-:Y:S02]  /*175d0*/  PRMT R29, R8, 0x7604, R7 ;  /* 0x00007604081d7816 */ /* 0x000fe40000000007 */
[----:B------:R-:W-:Y:S01]  /*175e0*/  SHF.R.U32.HI R6, RZ, 0x8, R35 ;  /* 0x00000008ff067819 */ /* 0x000fe20000011623 */
        /* <DEDUP_REMOVED lines=14> */
[----:B------:R-:W-:Y:S01]  /*176d0*/  SHF.R.U32.HI R28, RZ, 0x8, R14 ;  /* 0x00000008ff1c7819 */ /* 0x000fe2000001160e */
[----:B------:R-:W-:Y:S01]  /*176e0*/  IMAD.U32 R31, R31, 0x10000, RZ ;  /* 0x000100001f1f7824 */ /* 0x000fe200078e00ff */
[----:B------:R-:W-:-:S02]  /*176f0*/  SHF.R.U32.HI R3, RZ, 0x10, R33 ;  /* 0x00000010ff037819 */ /* 0x000fc40000011621 */
[----:B------:R-:W-:Y:S02]  /*17700*/  SHF.R.U32.HI R39, RZ, 0x10, R15 ;  /* 0x00000010ff277819 */ /* 0x000fe4000001160f */
[----:B------:R-:W-:Y:S02]  /*17710*/  LOP3.LUT R27, R14, 0xff, RZ, 0xc0, !PT ;  /* 0x000000ff0e1b7812 */ /* 0x000fe400078ec0ff */
[----:B------:R-:W-:Y:S01]  /*17720*/  LOP3.LUT R28, R28, 0xff, RZ, 0xc0, !PT ;  /* 0x000000ff1c1c7812 */ /* 0x000fe200078ec0ff */
[----:B------:R-:W-:Y:S01]  /*17730*/  IMAD.U32 R39, R39, 0x10000, RZ ;  /* 0x0001000027277824 */ /* 0x000fe200078e00ff */
[----:B------:R-:W-:Y:S02]  /*17740*/  SHF.L.U32 R3, R3, 0x10, RZ ;  /* 0x0000001003037819 */ /* 0x000fe400000006ff */
[----:B------:R-:W-:Y:S02]  /*17750*/  LOP3.LUT R31, R26, 0xff0000, R31, 0xf8, !PT ;  /* 0x00ff00001a1f7812 */ /* 0x000fe400078ef81f */
[----:B------:R-:W-:-:S02]  /*17760*/  PRMT R37, R28, 0x7604, R27 ;  /* 0x000076041c257816 */ /* 0x000fc4000000001b */
[----:B------:R-:W-:Y:S02]  /*17770*/  LOP3.LUT R3, R20, 0xff0000, R3, 0xf8, !PT ;  /* 0x00ff000014037812 */ /* 0x000fe400078ef803 */
[----:B------:R-:W-:Y:S02]  /*17780*/  SHF.R.U32.HI R27, RZ, 0x10, R35 ;  /* 0x00000010ff1b7819 */ /* 0x000fe40000011623 */
[----:B------:R-:W-:Y:S02]  /*17790*/  LOP3.LUT R41, R30, 0xff0000, R39, 0xf8, !PT ;  /* 0x00ff00001e297812 */ /* 0x000fe400078ef827 */
[----:B------:R-:W-:Y:S01]  /*177a0*/  LOP3.LUT R25, R25, 0xff0000, R34, 0xf8, !PT ;  /* 0x00ff000019197812 */ /* 0x000fe200078ef822 */
[----:B------:R-:W-:Y:S01]  /*177b0*/  IMAD.U32 R27, R27, 0x10000, RZ ;  /* 0x000100001b1b7824 */ /* 0x000fe200078e00ff */
        /* <DEDUP_REMOVED lines=11> */
[--C-:B------:R-:W-:Y:S01]  /*17870*/  HADD2.F32 R38, -RZ, R34.reuse.H0_H0 ;  /* 0x20000022ff267230 */ /* 0x100fe20000004100 */
[----:B------:R-:W-:Y:S01]  /*17880*/  LOP3.LUT R41, R41, 0xff000000, R15, 0xf8, !PT ;  /* 0xff00000029297812 */ /* 0x000fe200078ef80f */
[----:B------:R-:W-:Y:S01]  /*17890*/  HADD2.F32 R34, -RZ, R34.H1_H1 ;  /* 0x30000022ff227230 */ /* 0x000fe20000004100 */
[----:B------:R-:W-:-:S02]  /*178a0*/  LOP3.LUT R27, R24, 0xff0000, R27, 0xf8, !PT ;  /* 0x00ff0000181b7812 */ /* 0x000fc400078ef81b */
[----:B------:R-:W-:Y:S02]  /*178b0*/  LOP3.LUT R21, R37, 0xff0000, R14, 0xf8, !PT ;  /* 0x00ff000025157812 */ /* 0x000fe400078ef80e */
[----:B------:R-:W-:Y:S02]  /*178c0*/  LOP3.LUT R37, R29, 0xff000000, R12, 0xf8, !PT ;  /* 0xff0000001d257812 */ /* 0x000fe400078ef80c */
[----:B------:R-:W-:Y:S02]  /*178d0*/  LOP3.LUT R35, R27, 0xff000000, R35, 0xf8, !PT ;  /* 0xff0000001b237812 */ /* 0x000fe400078ef823 */
[----:B------:R-:W-:Y:S02]  /*178e0*/  LOP3.LUT R12, R21, 0xff000000, R14, 0xf8, !PT ;  /* 0xff000000150c7812 */ /* 0x000fe400078ef80e */
[-C--:B------:R-:W-:Y:S02]  /*178f0*/  F2FP.F16.E4M3.UNPACK_B R26, R8.reuse ;  /* 0x00000008ff1a723e */ /* 0x080fe400020006ff */
[----:B------:R-:W-:-:S02]  /*17900*/  F2FP.F16.E4M3.UNPACK_B R27, R8.H1 ;  /* 0x00000008ff1b723e */ /* 0x000fc400030006ff */
[----:B------:R-:W-:Y:S02]  /*17910*/  F2FP.F16.E4M3.UNPACK_B R29, R9.H1 ;  /* 0x00000009ff1d723e */ /* 0x000fe400030006ff */
[----:B------:R-:W-:Y:S02]  /*17920*/  F2FP.F16.E4M3.UNPACK_B R39, R39.H1 ;  /* 0x00000027ff27723e */ /* 0x000fe400030006ff */
[----:B------:R-:W-:Y:S02]  /*17930*/  F2FP.F16.E4M3.UNPACK_B R33, R33.H1 ;  /* 0x00000021ff21723e */ /* 0x000fe400030006ff */
[----:B------:R-:W-:Y:S02]  /*17940*/  F2FP.F16.E4M3.UNPACK_B R30, R10.H1 ;  /* 0x0000000aff1e723e */ /* 0x000fe400030006ff */
[-C--:B------:R-:W-:Y:S02]  /*17950*/  F2FP.F16.E4M3.UNPACK_B R31, R11.reuse ;  /* 0x0000000bff1f723e */ /* 0x080fe400020006ff */
[----:B------:R-:W-:Y:S01]  /*17960*/  F2FP.F16.E4M3.UNPACK_B R32, R11.H1 ;  /* 0x0000000bff20723e */ /* 0x000fe200030006ff */
[----:B----4-:R-:W0:Y:S02]  /*17970*/  LDS.128 R4, [R51+0x1e200] ;  /* 0x01e2000033047984 */ /* 0x010e240000000c00 */
        /* <DEDUP_REMOVED lines=9> */
[----:B------:R-:W-:Y:S01]  /*17a10*/  F2FP.F16.E4M3.UNPACK_B R13, R4 ;  /* 0x00000004ff0d723e */ /* 0x000fe200020006ff */
[----:B------:R-:W-:-:S02]  /*17a20*/  HADD2.F32 R15, -RZ, R15.H1_H1 ;  /* 0x3000000fff0f7230 */ /* 0x000fc40000004100 */
[C---:B------:R-:W-:Y:S01]  /*17a30*/  FFMA.FTZ R5, R21.reuse, R38, -R8 ;  /* 0x0000002615057223 */ /* 0x040fe20000010808 */
[----:B------:R-:W-:Y:S01]  /*17a40*/  F2FP.F16.E4M3.UNPACK_B R14, R4.H1 ;  /* 0x00000004ff0e723e */ /* 0x000fe200030006ff */
[----:B------:R-:W-:Y:S01]  /*17a50*/  FFMA.FTZ R9, R21, R42, R9 ;  /* 0x0000002a15097223 */ /* 0x000fe20000010009 */
[----:B------:R-:W-:Y:S01]  /*17a60*/  HADD2.F32 R38, -RZ, R39.H0_H0 ;  /* 0x20000027ff267230 */ /* 0x000fe20000004100 */
[-C--:B------:R-:W-:Y:S01]  /*17a70*/  F2FP.F16.E4M3.UNPACK_B R4, R6.reuse ;  /* 0x00000006ff04723e */ /* 0x080fe200020006ff */
[----:B------:R-:W-:Y:S01]  /*17a80*/  HADD2.F32 R8, -RZ, R29.H0_H0 ;  /* 0x2000001dff087230 */ /* 0x000fe20000004100 */
[----:B------:R-:W-:Y:S01]  /*17a90*/  F2FP.F16.E4M3.UNPACK_B R7, R6.H1 ;  /* 0x00000006ff07723e */ /* 0x000fe200030006ff */
[----:B------:R-:W-:Y:S01]  /*17aa0*/  HADD2.F32 R21, -RZ, R33.H0_H0 ;  /* 0x20000021ff157230 */ /* 0x000fe20000004100 */
[----:B------:R-:W-:Y:S01]  /*17ab0*/  F2FP.F16.E4M3.UNPACK_B R6, R10 ;  /* 0x0000000aff06723e */ /* 0x000fe200020006ff */
[----:B------:R-:W-:Y:S01]  /*17ac0*/  FMUL.FTZ R10, R28, R40 ;  /* 0x000000281c0a7220 */ /* 0x000fe20000410000 */
[----:B------:R-:W-:-:S02]  /*17ad0*/  HADD2.F32 R11, -RZ, R20.H0_H0 ;  /* 0x20000014ff0b7230 */ /* 0x000fc40000004100 */
[----:B------:R-:W-:Y:S01]  /*17ae0*/  FMUL.FTZ R43, R28, R34 ;  /* 0x000000221c2b7220 */ /* 0x000fe20000410000 */
[C---:B------:R-:W-:Y:S01]  /*17af0*/  FMUL.FTZ R28, R8.reuse, R38 ;  /* 0x00000026081c7220 */ /* 0x040fe20000410000 */
[-C--:B------:R-:W-:Y:S01]  /*17b00*/  FMUL.FTZ R45, R8, R21.reuse ;  /* 0x00000015082d7220 */ /* 0x080fe20000410000 */
        /* <DEDUP_REMOVED lines=10> */
[----:B------:R-:W-:-:S02]  /*17bb0*/  HADD2.F32 R28, -RZ, R21.H0_H0 ;  /* 0x20000015ff1c7230 */ /* 0x000fc40000004100 */
[----:B------:R-:W-:Y:S02]  /*17bc0*/  HADD2.F32 R33, -RZ, R33.H1_H1 ;  /* 0x30000021ff217230 */ /* 0x000fe40000004100 */
[C---:B------:R-:W-:Y:S01]  /*17bd0*/  FMUL.FTZ R46, R15.reuse, R38 ;  /* 0x000000260f2e7220 */ /* 0x040fe20000410000 */
[----:B------:R-:W-:Y:S02]  /*17be0*/  HADD2.F32 R39, -RZ, R39.H1_H1 ;  /* 0x30000027ff277230 */ /* 0x000fe40000004100 */
[----:B------:R-:W-:Y:S01]  /*17bf0*/  FMUL.FTZ R15, R15, R28 ;  /* 0x0000001c0f0f7220 */ /* 0x000fe20000410000 */
[----:B------:R-:W-:Y:S02]  /*17c00*/  HADD2.F32 R29, -RZ, R29.H1_H1 ;  /* 0x3000001dff1d7230 */ /* 0x000fe40000004100 */
[----:B------:R-:W-:Y:S02]  /*17c10*/  HADD2.F32 R11, -RZ, R24.H0_H0 ;  /* 0x20000018ff0b7230 */ /* 0x000fe40000004100 */
[----:B------:R-:W-:-:S02]  /*17c20*/  HADD2.F32 R20, -RZ, R20.H1_H1 ;  /* 0x30000014ff147230 */ /* 0x000fc40000004100 */
[C---:B------:R-:W-:Y:S01]  /*17c30*/  FMUL.FTZ R43, R29.reuse, R39 ;  /* 0x000000271d2b7220 */ /* 0x040fe20000410000 */
[-C--:B------:R-:W-:Y:S01]  /*17c40*/  FMUL.FTZ R42, R29, R33.reuse ;  /* 0x000000211d2a7220 */ /* 0x080fe20000410000 */
[C---:B------:R-:W-:Y:S01]  /*17c50*/  FFMA.FTZ R46, R11.reuse, R28, -R46 ;  /* 0x0000001c0b2e7223 */ /* 0x040fe2000001082e */
[----:B------:R-:W-:Y:S01]  /*17c60*/  FFMA.FTZ R38, R11, R38, R15 ;  /* 0x000000260b267223 */ /* 0x000fe2000001000f */
[----:B------:R-:W-:Y:S02]  /*17c70*/  HADD2.F32 R34, -RZ, R34.H1_H1 ;  /* 0x30000022ff227230 */ /* 0x000fe40000004100 */
[C---:B------:R-:W-:Y:S01]  /*17c80*/  FFMA.FTZ R43, R20.reuse, R33, -R43 ;  /* 0x00000021142b7223 */ /* 0x040fe2000001082b */
[----:B------:R-:W-:Y:S02]  /*17c90*/  HADD2.F32 R31, -RZ, R31.H1_H1 ;  /* 0x3000001fff1f7230 */ /* 0x000fe40000004100 */
[----:B------:R-:W-:Y:S01]  /*17ca0*/  FFMA.FTZ R42, R20, R39, R42 ;  /* 0x00000027142a7223 */ /* 0x000fe2000001002a */
[----:B------:R-:W-:-:S02]  /*17cb0*/  HADD2.F32 R28, -RZ, R41.H0_H0 ;  /* 0x20000029ff1c7230 */ /* 0x000fc40000004100 */
[----:B------:R-:W-:Y:S02]  /*17cc0*/  HADD2.F32 R15, -RZ, R32.H0_H0 ;  /* 0x20000020ff0f7230 */ /* 0x000fe40000004100 */
[----:B------:R-:W-:Y:S01]  /*17cd0*/  FMUL.FTZ R29, R31, R34 ;  /* 0x000000221f1d7220 */ /* 0x000fe20000410000 */
[----:B------:R-:W-:Y:S01]  /*17ce0*/  HADD2.F32 R21, -RZ, R21.H1_H1 ;  /* 0x30000015ff157230 */ /* 0x000fe20000004100 */
[----:B------:R-:W-:Y:S01]  /*17cf0*/  F2FP.SATFINITE.E4M3.F32.PACK_AB_MERGE_C R40, R43, R40, RZ ;  /* 0x000000282b28723e */ /* 0x000fe200048070ff */
[----:B------:R-:W-:Y:S02]  /*17d00*/  HADD2.F32 R24, -RZ, R24.H1_H1 ;  /* 0x30000018ff187230 */ /* 0x000fe40000004100 */
[----:B------:R-:W-:Y:S01]  /*17d10*/  FMUL.FTZ R48, R15, R28 ;  /* 0x0000001c0f307220 */ /* 0x000fe20000410000 */
[----:B------:R-:W-:Y:S02]  /*17d20*/  HADD2.F32 R20, -RZ, R35.H0_H0 ;  /* 0x20000023ff147230 */ /* 0x000fe40000004100 */
[----:B------:R-:W-:Y:S01]  /*17d30*/  FMUL.FTZ R31, R31, R21 ;  /* 0x000000151f1f7220 */ /* 0x000fe20000410000 */
[----:B------:R-:W-:-:S02]  /*17d40*/  HADD2.F32 R11, -RZ, R25.H0_H0 ;  /* 0x20000019ff0b7230 */ /* 0x000fc40000004100 */
[C---:B------:R-:W-:Y:S01]  /*17d50*/  FFMA.FTZ R39, R24.reuse, R21, -R29 ;  /* 0x0000001518277223 */ /* 0x040fe2000001081d */
[-C--:B------:R-:W-:Y:S01]  /*17d60*/  F2FP.F16.E4M3.UNPACK_B R21, R37.reuse.H1 ;  /* 0x00000025ff15723e */ /* 0x080fe200030006ff */
[-C--:B------:R-:W-:Y:S01]  /*17d70*/  FMUL.FTZ R15, R15, R20.reuse ;  /* 0x000000140f0f7220 */ /* 0x080fe20000410000 */
[----:B------:R-:W-:Y:S02]  /*17d80*/  HADD2.F32 R35, -RZ, R35.H1_H1 ;  /* 0x30000023ff237230 */ /* 0x000fe40000004100 */
[C---:B------:R-:W-:Y:S01]  /*17d90*/  FFMA.FTZ R48, R11.reuse, R20, -R48 ;  /* 0x000000140b307223 */ /* 0x040fe20000010830 */
[----:B------:R-:W-:Y:S01]  /*17da0*/  F2FP.F16.E4M3.UNPACK_B R20, R36.H1 ;  /* 0x00000024ff14723e */ /* 0x000fe200030006ff */
[----:B------:R-:W-:Y:S01]  /*17db0*/  FFMA.FTZ R49, R11, R28, R15 ;  /* 0x0000001c0b317223 */ /* 0x000fe2000001000f */
[----:B------:R-:W-:Y:S02]  /*17dc0*/  HADD2.F32 R41, -RZ, R41.H1_H1 ;  /* 0x30000029ff297230 */ /* 0x000fe40000004100 */
        /* <DEDUP_REMOVED lines=19> */
[----:B------:R-:W-:Y:S02]  /*17f00*/  HADD2.F32 R14, -RZ, R14.H1_H1 ;  /* 0x3000000eff0e7230 */ /* 0x000fe40000004100 */
[----:B------:R-:W-:Y:S01]  /*17f10*/  FMUL.FTZ R28, R27, R20 ;  /* 0x000000141b1c7220 */ /* 0x000fe20000410000 */
[----:B------:R-:W-:-:S02]  /*17f20*/  HADD2.F32 R24, -RZ, R37.H0_H0 ;  /* 0x20000025ff187230 */ /* 0x000fc40000004100 */
[C---:B------:R-:W-:Y:S01]  /*17f30*/  FFMA.FTZ R35, R25.reuse, R35, -R34 ;  /* 0x0000002319237223 */ /* 0x040fe20000010822 */
[----:B------:R-:W-:Y:S02]  /*17f40*/  HADD2.F32 R15, -RZ, R26.H0_H0 ;  /* 0x2000001aff0f7230 */ /* 0x000fe40000004100 */
[C---:B------:R-:W-:Y:S01]  /*17f50*/  FFMA.FTZ R27, R14.reuse, R20, -R11 ;  /* 0x000000140e1b7223 */ /* 0x040fe2000001080b */
[----:B------:R-:W-:Y:S01]  /*17f60*/  FFMA.FTZ R34, R14, R21, R28 ;  /* 0x000000150e227223 */ /* 0x000fe2000001001c */
        /* <DEDUP_REMOVED lines=22> */
[----:B------:R-:W-:Y:S02]  /*180d0*/  HADD2.F32 R15, -RZ, R11.H1_H1 ;  /* 0x3000000bff0f7230 */ /* 0x000fe40000004100 */
[C---:B------:R-:W-:Y:S01]  /*180e0*/  FMUL.FTZ R24, R14.reuse, R21 ;  /* 0x000000150e187220 */ /* 0x040fe20000410000 */
[----:B------:R-:W-:Y:S02]  /*180f0*/  HADD2.F32 R11, -RZ, R7.H0_H0 ;  /* 0x20000007ff0b7230 */ /* 0x000fe40000004100 */
[----:B------:R-:W-:Y:S01]  /*18100*/  FMUL.FTZ R14, R14, R13 ;  /* 0x0000000d0e0e7220 */ /* 0x000fe20000410000 */
[----:B------:R-:W-:Y:S01]  /*18110*/  HADD2.F32 R20, -RZ, R20.H1_H1 ;  /* 0x30000014ff147230 */ /* 0x000fe20000004100 */
[----:B------:R-:W-:Y:S01]  /*18120*/  F2FP.SATFINITE.E4M3.F32.PACK_AB_MERGE_C R29, R34, R29, RZ ;  /* 0x0000001d221d723e */ /* 0x000fe200048070ff */
[----:B------:R-:W-:-:S02]  /*18130*/  HADD2.F32 R30, -RZ, R30.H1_H1 ;  /* 0x3000001eff1e7230 */ /* 0x000fc40000004100 */
[C---:B------:R-:W-:Y:S01]  /*18140*/  FFMA.FTZ R26, R11.reuse, R13, -R24 ;  /* 0x0000000d0b1a7223 */ /* 0x040fe20000010818 */
[----:B------:R-:W-:Y:S01]  /*18150*/  HADD2.F32 R7, -RZ, R7.H1_H1 ;  /* 0x30000007ff077230 */ /* 0x000fe20000004100 */
[----:B------:R-:W-:Y:S01]  /*18160*/  F2FP.F16.E4M3.UNPACK_B R13, R12 ;  /* 0x0000000cff0d723e */ /* 0x000fe200020006ff */
[----:B------:R-:W-:Y:S01]  /*18170*/  FFMA.FTZ R21, R11, R21, R14 ;  /* 0x000000150b157223 */ /* 0x000fe2000001000e */
[CC--:B------:R-:W-:Y:S01]  /*18180*/  FMUL.FTZ R24, R30.reuse, R20.reuse ;  /* 0x000000141e187220 */ /* 0x0c0fe20000410000 */
[----:B------:R-:W-:Y:S01]  /*18190*/  FMUL.FTZ R33, R30, R15 ;  /* 0x0000000f1e217220 */ /* 0x000fe20000410000 */
[----:B------:R-:W-:Y:S01]  /*181a0*/  HADD2.F32 R12, -RZ, R3.H0_H0 ;  /* 0x20000003ff0c7230 */ /* 0x000fe20000004100 */
[----:B------:R-:W-:Y:S01]  /*181b0*/  F2FP.SATFINITE.E4M3.F32.PACK_AB_MERGE_C R5, R8, R5, R40 ;  /* 0x000000050805723e */ /* 0x000fe20004807028 */
        /* <DEDUP_REMOVED lines=10> */
[----:B------:R-:W-:Y:S02]  /*18260*/  HADD2.F32 R6, -RZ, R6.H1_H1 ;  /* 0x30000006ff067230 */ /* 0x000fe40000004100 */
[----:B------:R-:W-:Y:S01]  /*18270*/  FMUL.FTZ R7, R7, R12 ;  /* 0x0000000c07077220 */ /* 0x000fe20000410000 */
[--C-:B------:R-:W-:Y:S01]  /*18280*/  HADD2.F32 R3, -RZ, R4.reuse.H0_H0 ;  /* 0x20000004ff037230 */ /* 0x100fe20000004100 */
[----:B------:R-:W-:Y:S01]  /*18290*/  F2FP.SATFINITE.E4M3.F32.PACK_AB_MERGE_C R8, R37, R28, R29 ;  /* 0x0000001c2508723e */ /* 0x000fe2000480701d */
        /* <DEDUP_REMOVED lines=17> */
.L_x_5602:
[----:B------:R-:W-:Y:S05]  /*183b0*/  BSYNC B0 ;  /* 0x0000000000007941 */ /* 0x000fea0003800000 */
.L_x_5595:
        /* <DEDUP_REMOVED lines=8> */
.L_x_5593:
[----:B0--3--:R-:W-:-:S05]  /*18440*/  IMAD.U32 R0, RZ, RZ, UR53 ;  /* 0x00000035ff007e24 */ /* 0x009fca000f8e00ff */
[----:B------:R-:W-:-:S13]  /*18450*/  ISETP.NE.AND P1, PT, R0, 0x3, PT ;  /* 0x000000030000780c */ /* 0x000fda0003f25270 */
[----:B------:R-:W-:Y:S05]  /*18460*/  @!P1 BRA `(.L_x_5622) ;  /* 0x0000000000049947 */ /* 0x000fea0003800000 */
[----:B------:R-:W-:Y:S01]  /*18470*/  BPT.TRAP 0x1 ;  /* 0x000000040000795c */ /* 0x000fe20000300000 */
.L_x_5622:
[----:B------:R-:W-:Y:S01]  /*18480*/  IMAD R0, R221, 0x8, R16 ;  /* 0x00000008dd007824 */ /* 0x000fe200078e0210 */
[----:B-12---:R-:W-:-:S04]  /*18490*/  SHF.L.U32 R3, R222, 0x1f, RZ ;  /* 0x0000001fde037819 */ /* 0x006fc800000006ff */
[----:B------:R0:W1:Y:S01]  /*184a0*/  SYNCS.PHASECHK.TRANS64.TRYWAIT P0, [R0+URZ+0x33430], R3 ;  /* 0x03343003000075a7 */ /* 0x000062000800017f */
[----:B------:R-:W-:Y:S05]  /*184b0*/  @!P1 BRA `(.L_x_5623) ;  /* 0x0000000000049947 */ /* 0x000fea0003800000 */
[----:B------:R-:W-:Y:S01]  /*184c0*/  BPT.TRAP 0x1 ;  /* 0x000000040000795c */ /* 0x000fe20000300000 */
.L_x_5623:
[----:B-----5:R-:W2:Y:S02]  /*184d0*/  S2R R4, SR_TID.X ;  /* 0x0000000000047919 */ /* 0x020ea40000002100 */
[----:B--2---:R-:W-:-:S04]  /*184e0*/  LOP3.LUT R4, R4, 0x7f, RZ, 0xc0, !PT ;  /* 0x0000007f04047812 */ /* 0x004fc800078ec0ff */
[----:B------:R-:W-:Y:S01]  /*184f0*/  ISETP.NE.AND P2, PT, R4, RZ, PT ;  /* 0x000000ff0400720c */ /* 0x000fe20003f45270 */
[----:B-1----:R-:W-:-:S12]  /*18500*/  @P0 BRA `(.L_x_5624) ;  /* 0x0000000000080947 */ /* 0x002fd80003800000 */
[----:B------:R-:W1:Y:S02]  /*18510*/  SYNCS.PHASECHK.TRANS64.TRYWAIT P0, [R0+URZ+0x33430], R3 ;  /* 0x03343003000075a7 */ /* 0x000e64000800017f */
[----:B-1----:R-:W-:Y:S05]  /*18520*/  @!P0 BRA `(.L_x_5625) ;  /* 0x000001c800a48947 */ /* 0x002fea0003800000 */
.L_x_5624:
        /* <DEDUP_REMOVED lines=8> */
[----:B------:R-:W2:Y:S01]  /*185b0*/  LDL R109, [R1+0x14] ;  /* 0x00001400016d7983 */ /* 0x000ea20000100800 */
[----:B------:R-:W-:Y:S01]  /*185c0*/  IMAD.MOV.U32 R11, RZ, RZ, -0x7fffffe0 ;  /* 0x80000020ff0b7424 */ /* 0x000fe200078e00ff */
[----:B------:R-:W-:Y:S01]  /*185d0*/  LOP3.LUT R3, R3, 0x3fff, RZ, 0xc0, !PT ;  /* 0x00003fff03037812 */ /* 0x000fe200078ec0ff */
[----:B------:R-:W-:Y:S01]  /*185e0*/  IMAD.MOV.U32 R13, RZ, RZ, -0x7fffffe0 ;  /* 0x80000020ff0d7424 */ /* 0x000fe200078e00ff */
[----:B------:R-:W-:Y:S01]  /*185f0*/  UMOV UR5, 0x80000020 ;  /* 0x8000002000057882 */ /* 0x000fe20000000000 */
[----:B------:R-:W3:Y:S01]  /*18600*/  LDL R106, [R1+0x4] ;  /* 0x00000400016a7983 */ /* 0x000ee20000100800 */
[----:B------:R-:W-:-:S03]  /*18610*/  LOP3.LUT R9, R3, 0x10000, RZ, 0xfc, !PT ;  /* 0x0001000003097812 */ /* 0x000fc600078efcff */
[----:B------:R-:W5:Y:S01]  /*18620*/  LDL R108, [R1] ;  /* 0x00000000016c7983 */ /* 0x000f620000100800 */
[----:B------:R-:W-:Y:S01]  /*18630*/  @!P2 VIADD R0, R0, 0x33440 ;  /* 0x000334400000a836 */ /* 0x000fe20000000000 */
[----:B------:R-:W-:Y:S01]  /*18640*/  ULDC UR56, c[0x0][0x988] ;  /* 0x0002620000387ab9 */ /* 0x000fe20000000800 */
[----:B------:R-:W-:Y:S01]  /*18650*/  IMAD R4, R221, 0x780, R9 ;  /* 0x00000780dd047824 */ /* 0x000fe200078e0209 */
[----:B------:R-:W-:Y:S01]  /*18660*/  R2UR UR27, R5 ;  /* 0x00000000051b72ca */ /* 0x000fe200000e0000 */
[----:B------:R-:W-:Y:S01]  /*18670*/  ULOP3.LUT UR44, UR44, 0x10000, URZ, 0xfc, !UPT ;  /* 0x000100002c2c7892 */ /* 0x000fe2000f8efc3f */
[----:B------:R-:W-:Y:S01]  /*18680*/  R2UR UR11, R11 ;  /* 0x000000000b0b72ca */ /* 0x000fe200000e0000 */
[C---:B------:R-:W-:Y:S01]  /*18690*/  VIADD R10, R4.reuse, 0x100 ;  /* 0x00000100040a7836 */ /* 0x040fe20000000000 */
[C---:B------:R-:W-:Y:S01]  /*186a0*/  R2UR UR26, R4.reuse ;  /* 0x00000000041a72ca */ /* 0x040fe200000e0000 */
[----:B------:R-:W-:Y:S01]  /*186b0*/  UMOV UR9, UR25 ;  /* 0x0000001900097c82 */ /* 0x000fe20008000000 */
[C---:B------:R-:W-:Y:S01]  /*186c0*/  IADD3 R6, R4.reuse, 0x80, RZ ;  /* 0x0000008004067810 */ /* 0x040fe20007ffe0ff */
[----:B------:R-:W-:Y:S01]  /*186d0*/  UMOV UR13, UR25 ;  /* 0x00000019000d7c82 */ /* 0x000fe20008000000 */
[----:B------:R-:W-:Y:S01]  /*186e0*/  UMOV UR24, UR44 ;  /* 0x0000002c00187c82 */ /* 0x000fe20008000000 */
[----:B------:R-:W-:Y:S01]  /*186f0*/  UMOV UR17, UR25 ;  /* 0x0000001900117c82 */ /* 0x000fe20008000000 */
[----:B------:R-:W-:Y:S01]  /*18700*/  VIADD R12, R4, 0x2 ;  /* 0x00000002040c7836 */ /* 0x000fe20000000000 */
[----:B------:R-:W-:Y:S01]  /*18710*/  R2UR UR7, R13 ;  /* 0x000000000d0772ca */ /* 0x000fe200000e0000 */
[----:B------:R-:W-:Y:S01]  /*18720*/  UMOV UR21, UR5 ;  /* 0x0000000500157c82 */ /* 0x000fe20008000000 */
[----:B------:R-:W0:Y:S01]  /*18730*/  LDC R5, c[0x0][0x448] ;  /* 0x00011200ff057b82 */ /* 0x000e220000000800 */
[----:B------:R-:W-:-:S03]  /*18740*/  ULDC UR57, c[0x0][0x988] ;  /* 0x0002620000397ab9 */ /* 0x000fc60000000800 */
[----:B------:R-:W-:Y:S01]  /*18750*/  QGMMA.64x32x32.F32.E4M3.E4M3 R88, gdesc[UR24], RZ, !UPT, gsb0 ;  /* 0x00600000185879f3 */ /* 0x000fe2000c0008ff */
[----:B------:R-:W-:Y:S02]  /*18760*/  R2UR UR26, R6 ;  /* 0x00000000061a72ca */ /* 0x000fe400000e0000 */
[----:B------:R-:W-:Y:S01]  /*18770*/  R2UR UR27, R7 ;  /* 0x00000000071b72ca */ /* 0x000fe200000e0000 */
[----:B------:R-:W-:Y:S02]  /*18780*/  WARPGROUP.DEPBAR.LE gsb0, 0x0 ;  /* 0x00008000000079c5 */ /* 0x000fe40000010000 */
[----:B------:R-:W-:-:S10]  /*18790*/  WARPGROUP.ARRIVE ;  /* 0x00000000000079c5 */ /* 0x000fd40000000000 */
[----:B------:R-:W-:Y:S01]  /*187a0*/  QGMMA.64x32x32.F32.E4M3.E4M3 R72, gdesc[UR24], RZ, !UPT, gsb0 ;  /* 0x00600000184879f3 */ /* 0x000fe2000c0008ff */
[----:B------:R-:W-:Y:S01]  /*187b0*/  R2UR UR10, R10 ;  /* 0x000000000a0a72ca */ /* 0x000fe200000e0000 */
[----:B------:R-:W-:Y:S01]  /*187c0*/  UMOV UR8, UR24 ;  /* 0x0000001800087c82 */ /* 0x000fe20008000000 */
[----:B------:R-:W-:Y:S01]  /*187d0*/  VIADD R6, R4, 0x180 ;  /* 0x0000018004067836 */ /* 0x000fe20000000000 */
[----:B------:R-:W-:Y:S02]  /*187e0*/  WARPGROUP.DEPBAR.LE gsb0, 0x0 ;  /* 0x00008000000079c5 */ /* 0x000fe40000010000 */
[----:B------:R-:W-:-:S08]  /*187f0*/  WARPGROUP.ARRIVE ;  /* 0x00000000000079c5 */ /* 0x000fd00000000000 */
[----:B------:R-:W-:Y:S01]  /*18800*/  QGMMA.64x32x32.F32.E4M3.E4M3 R56, gdesc[UR8], RZ, !UPT, gsb0 ;  /* 0x00600000083879f3 */ /* 0x000fe2000c0008ff */
[----:B------:R-:W-:Y:S01]  /*18810*/  IMAD.MOV.U32 R7, RZ, RZ, -0x7fffffe0 ;  /* 0x80000020ff077424 */ /* 0x000fe200078e00ff */
[----:B------:R-:W-:-:S04]  /*18820*/  R2UR UR14, R6 ;  /* 0x00000000060e72ca */ /* 0x000fc800000e0000 */
[----:B------:R-:W-:Y:S01]  /*18830*/  R2UR UR15, R7 ;  /* 0x00000000070f72ca */ /* 0x000fe200000e0000 */
[----:B------:R-:W-:Y:S01]  /*18840*/  UMOV UR12, UR24 ;  /* 0x00000018000c7c82 */ /* 0x000fe20008000000 */
[----:B------:R-:W-:Y:S02]  /*18850*/  WARPGROUP.DEPBAR.LE gsb0, 0x0 ;  /* 0x00008000000079c5 */ /* 0x000fe40000010000 */
[----:B------:R-:W-:-:S09]  /*18860*/  WARPGROUP.ARRIVE ;  /* 0x00000000000079c5 */ /* 0x000fd20000000000 */
[----:B------:R-:W-:Y:S01]  /*18870*/  QGMMA.64x32x32.F32.E4M3.E4M3 R40, gdesc[UR12], RZ, !UPT, gsb0 ;  /* 0x006000000c2879f3 */ /* 0x000fe2000c0008ff */
[----:B------:R-:W-:Y:S01]  /*18880*/  VIADD R10, R4, 0x200 ;  /* 0x00000200040a7836 */ /* 0x000fe20000000000 */
[----:B------:R-:W-:-:S04]  /*18890*/  MOV R11, 0x80000020 ;  /* 0x80000020000b7802 */ /* 0x000fc80000000f00 */
[----:B------:R-:W-:Y:S02]  /*188a0*/  R2UR UR18, R10 ;  /* 0x000000000a1272ca */ /* 0x000fe400000e0000 */
[----:B------:R-:W-:Y:S01]  /*188b0*/  R2UR UR19, R11 ;  /* 0x000000000b1372ca */ /* 0x000fe200000e0000 */
[----:B------:R-:W-:Y:S01]  /*188c0*/  UMOV UR16, UR24 ;  /* 0x0000001800107c82 */ /* 0x000fe20008000000 */
[----:B------:R-:W-:Y:S02]  /*188d0*/  WARPGROUP.DEPBAR.LE gsb0, 0x0 ;  /* 0x00008000000079c5 */ /* 0x000fe40000010000 */
[----:B------:R-:W-:-:S09]  /*188e0*/  WARPGROUP.ARRIVE ;  /* 0x00000000000079c5 */ /* 0x000fd20000000000 */
[----:B------:R-:W-:Y:S01]  /*188f0*/  QGMMA.64x32x32.F32.E4M3.E4M3 R24, gdesc[UR16], RZ, !UPT, gsb0 ;  /* 0x00600000101879f3 */ /* 0x000fe2000c0008ff */
[----:B------:R-:W-:Y:S01]  /*18900*/  R2UR UR6, R12 ;  /* 0x000000000c0672ca */ /* 0x000fe200000e0000 */
[----:B------:R-:W-:Y:S01]  /*18910*/  UIADD3 UR4, UR44, 0x2, URZ ;  /* 0x000000022c047890 */ /* 0x000fe2000fffe03f */
[----:B------:R-:W-:Y:S01]  /*18920*/  VIADD R6, R4, 0x82 ;  /* 0x0000008204067836 */ /* 0x000fe20000000000 */
[----:B------:R-:W-:Y:S02]  /*18930*/  WARPGROUP.DEPBAR.LE gsb0, 0x0 ;  /* 0x00008000000079c5 */ /* 0x000fe40000010000 */
[----:B------:R-:W-:-:S08]  /*18940*/  WARPGROUP.ARRIVE ;  /* 0x00000000000079c5 */ /* 0x000fd00000000000 */
[----:B------:R-:W-:Y:S01]  /*18950*/  QGMMA.64x32x32.F32.E4M3.E4M3 R88, gdesc[UR4], R88, gsb0 ;  /* 0x00600000045879f3 */ /* 0x000fe20008000858 */
[----:B------:R-:W-:Y:S01]  /*18960*/  IMAD.MOV.U32 R7, RZ, RZ, -0x7fffffe0 ;  /* 0x80000020ff077424 */ /* 0x000fe200078e00ff */
[----:B------:R-:W-:-:S04]  /*18970*/  R2UR UR6, R6 ;  /* 0x00000000060672ca */ /* 0x000fc800000e0000 */
[----:B------:R-:W-:Y:S01]  /*18980*/  R2UR UR7, R7 ;  /* 0x00000000070772ca */ /* 0x000fe200000e0000 */
[----:B------:R-:W-:Y:S02]  /*18990*/  WARPGROUP.DEPBAR.LE gsb0, 0x0 ;  /* 0x00008000000079c5 */ /* 0x000fe40000010000 */
[----:B------:R-:W-:-:S10]  /*189a0*/  WARPGROUP.ARRIVE ;  /* 0x00000000000079c5 */ /* 0x000fd40000000000 */
[----:B------:R-:W-:Y:S01]  /*189b0*/  QGMMA.64x32x32.F32.E4M3.E4M3 R72, gdesc[UR4], R72, gsb0 ;  /* 0x00600000044879f3 */ /* 0x000fe20008000848 */
[----:B------:R-:W-:Y:S02]  /*189c0*/  VIADD R10, R4, 0x102 ;  /* 0x00000102040a7836 */ /* 0x000fe40000000000 */
[----:B------:R-:W-:Y:S01]  /*189d0*/  IMAD.MOV.U32 R11, RZ, RZ, -0x7fffffe0 ;  /* 0x80000020ff0b7424 */ /* 0x000fe200078e00ff */
[----:B------:R-:W-:Y:S01]  /*189e0*/  UMOV UR12, UR4 ;  /* 0x00000004000c7c82 */ /* 0x000fe20008000000 */
[----:B------:R-:W-:Y:S01]  /*189f0*/  UMOV UR13, UR5 ;  /* 0x00000005000d7c82 */ /* 0x000fe20008000000 */
[----:B------:R-:W-:Y:S01]  /*18a00*/  R2UR UR14, R10 ;  /* 0x000000000a0e72ca */ /* 0x000fe200000e0000 */
[C---:B------:R-:W-:Y:S01]  /*18a10*/  VIADD R6, R4.reuse, 0x182 ;  /* 0x0000018204067836 */ /* 0x040fe20000000000 */
[----:B------:R-:W-:Y:S01]  /*18a20*/  R2UR UR15, R11 ;  /* 0x000000000b0f72ca */ /* 0x000fe200000e0000 */
[----:B------:R-:W-:Y:S01]  /*18a30*/  IMAD.MOV.U32 R7, RZ, RZ, -0x7fffffe0 ;  /* 0x80000020ff077424 */ /* 0x000fe200078e00ff */
[----:B------:R-:W-:Y:S01]  /*18a40*/  UMOV UR16, UR4 ;  /* 0x0000000400107c82 */ /* 0x000fe20008000000 */
[----:B------:R-:W-:Y:S01]  /*18a50*/  UMOV UR17, UR5 ;  /* 0x0000000500117c82 */ /* 0x000fe20008000000 */
[----:B------:R-:W-:Y:S01]  /*18a60*/  UMOV UR20, UR4 ;  /* 0x0000000400147c82 */ /* 0x000fe20008000000 */
[----:B------:R-:W-:Y:S01]  /*18a70*/  IMAD.MOV.U32 R13, RZ, RZ, -0x7fffffe0 ;  /* 0x80000020ff0d7424 */ /* 0x000fe200078e00ff */
[----:B------:R-:W-:Y:S01]  /*18a80*/  IADD3 R12, R4, 0x280, RZ ;  /* 0x00000280040c7810 */ /* 0x000fe20007ffe0ff */
[----:B------:R-:W-:Y:S01]  /*18a90*/  UIADD3 UR8, UR44, 0x200, URZ ;  /* 0x000002002c087890 */ /* 0x000fe2000fffe03f */
[----:B------:R-:W-:Y:S01]  /*18aa0*/  UMOV UR9, 0x80000020 ;  /* 0x8000002000097882 */ /* 0x000fe20000000000 */
[----:B0-----:R-:W-:Y:S01]  /*18ab0*/  ISETP.NE.AND P0, PT, R5, 0x1, PT ;  /* 0x000000010500780c */ /* 0x001fe20003f05270 */
[----:B------:R-:W-:Y:S01]  /*18ac0*/  ULDC UR6, c[0x0][0x988] ;  /* 0x0002620000067ab9 */ /* 0x000fe20000000800 */
[----:B------:R-:W-:-:S02]  /*18ad0*/  WARPGROUP.DEPBAR.LE gsb0, 0x0 ;  /* 0x00008000000079c5 */ /* 0x000fc40000010000 */
[----:B------:R-:W-:-:S06]  /*18ae0*/  WARPGROUP.ARRIVE ;  /* 0x00000000000079c5 */ /* 0x000fcc0000000000 */
[----:B------:R-:W-:Y:S01]  /*18af0*/  QGMMA.64x32x32.F32.E4M3.E4M3 R56, gdesc[UR12], R56, gsb0 ;  /* 0x006000000c3879f3 */ /* 0x000fe20008000838 */
[----:B------:R-:W-:Y:S02]  /*18b00*/  R2UR UR18, R6 ;  /* 0x00000000061272ca */ /* 0x000fe400000e0000 */
[----:B------:R-:W-:Y:S01]  /*18b10*/  R2UR UR19, R7 ;  /* 0x00000000071372ca */ /* 0x000fe200000e0000 */
[----:B------:R-:W-:Y:S01]  /*18b20*/  VIADD R10, R4, 0x202 ;  /* 0x00000202040a7836 */ /* 0x000fe20000000000 */
[----:B------:R-:W-:Y:S02]  /*18b30*/  WARPGROUP.DEPBAR.LE gsb0, 0x0 ;  /* 0x00008000000079c5 */ /* 0x000fe40000010000 */
[----:B------:R-:W-:-:S09]  /*18b40*/  WARPGROUP.ARRIVE ;  /* 0x00000000000079c5 */ /* 0x000fd20000000000 */
[----:B------:R-:W-:Y:S01]  /*18b50*/  QGMMA.64x32x32.F32.E4M3.E4M3 R40, gdesc[UR16], R40, gsb0 ;  /* 0x00600000102879f3 */ /* 0x000fe20008000828 */
[----:B------:R-:W-:Y:S01]  /*18b60*/  IMAD.MOV.U32 R11, RZ, RZ, -0x7fffffe0 ;  /* 0x80000020ff0b7424 */ /* 0x000fe200078e00ff */
[----:B------:R-:W-:-:S04]  /*18b70*/  R2UR UR22, R10 ;  /* 0x000000000a1672ca */ /* 0x000fc800000e0000 */
[----:B------:R-:W-:Y:S01]  /*18b80*/  R2UR UR23, R11 ;  /* 0x000000000b1772ca */ /* 0x000fe200000e0000 */
[----:B------:R-:W-:Y:S02]  /*18b90*/  WARPGROUP.DEPBAR.LE gsb0, 0x0 ;  /* 0x00008000000079c5 */ /* 0x000fe40000010000 */
[----:B------:R-:W-:-:S10]  /*18ba0*/  WARPGROUP.ARRIVE ;  /* 0x00000000000079c5 */ /* 0x000fd40000000000 */
        /* <DEDUP_REMOVED lines=13> */
[----:B------:R-:W-:Y:S01]  /*18c80*/  VIADD R10, R4, 0x380 ;  /* 0x00000380040a7836 */ /* 0x000fe20000000000 */
[----:B------:R-:W-:-:S04]  /*18c90*/  MOV R11, 0x80000020 ;  /* 0x80000020000b7802 */ /* 0x000fc80000000f00 */
[----:B------:R-:W-:Y:S02]  /*18ca0*/  R2UR UR18, R10 ;  /* 0x000000000a1272ca */ /* 0x000fe400000e0000 */
[----:B------:R-:W-:Y:S01]  /*18cb0*/  R2UR UR19, R11 ;  /* 0x000000000b1372ca */ /* 0x000fe200000e0000 */
[----:B------:R-:W-:Y:S01]  /*18cc0*/  UMOV UR16, UR8 ;  /* 0x0000000800107c82 */ /* 0x000fe20008000000 */
[----:B------:R-:W-:Y:S01]  /*18cd0*/  UMOV UR17, UR9 ;  /* 0x0000000900117c82 */ /* 0x000fe20008000000 */
[----:B------:R-:W-:Y:S02]  /*18ce0*/  WARPGROUP.DEPBAR.LE gsb0, 0x0 ;  /* 0x00008000000079c5 */ /* 0x000fe40000010000 */
[----:B------:R-:W-:-:S08]  /*18cf0*/  WARPGROUP.ARRIVE ;  /* 0x00000000000079c5 */ /* 0x000fd00000000000 */
[----:B------:R-:W-:Y:S01]  /*18d00*/  QGMMA.64x32x32.F32.E4M3.E4M3 R56, gdesc[UR16], R56, gsb0 ;  /* 0x00600000103879f3 */ /* 0x000fe20008000838 */
[----:B------:R-:W-:Y:S02]  /*18d10*/  VIADD R6, R4, 0x400 ;  /* 0x0000040004067836 */ /* 0x000fe40000000000 */
[----:B------:R-:W-:-:S03]  /*18d20*/  IMAD.MOV.U32 R7, RZ, RZ, -0x7fffffe0 ;  /* 0x80000020ff077424 */ /* 0x000fc600078e00ff */
        /* <DEDUP_REMOVED lines=20> */
[----:B------:R-:W-:Y:S01]  /*18e70*/  UIADD3 UR12, UR44, 0x202, URZ ;  /* 0x000002022c0c7890 */ /* 0x000fe2000fffe03f */
[----:B------:R-:W-:Y:S01]  /*18e80*/  UMOV UR13, 0x80000020 ;  /* 0x80000020000d7882 */ /* 0x000fe20000000000 */
[----:B------:R-:W-:Y:S02]  /*18e90*/  WARPGROUP.DEPBAR.LE gsb0, 0x0 ;  /* 0x00008000000079c5 */ /* 0x000fe40000010000 */
[----:B------:R-:W-:-:S08]  /*18ea0*/  WARPGROUP.ARRIVE ;  /* 0x00000000000079c5 */ /* 0x000fd00000000000 */
[----:B------:R-:W-:Y:S01]  /*18eb0*/  QGMMA.64x32x32.F32.E4M3.E4M3 R88, gdesc[UR12], R88, gsb0 ;  /* 0x006000000c5879f3 */ /* 0x000fe20008000858 */
[----:B------:R-:W-:Y:S01]  /*18ec0*/  VIADD R6, R4, 0x302 ;  /* 0x0000030204067836 */ /* 0x000fe20000000000 */
[----:B------:R-:W-:-:S04]  /*18ed0*/  MOV R7, 0x80000020 ;  /* 0x8000002000077802 */ /* 0x000fc80000000f00 */
[----:B------:R-:W-:Y:S02]  /*18ee0*/  R2UR UR14, R6 ;  /* 0x00000000060e72ca */ /* 0x000fe400000e0000 */
[----:B------:R-:W-:Y:S01]  /*18ef0*/  R2UR UR15, R7 ;  /* 0x00000000070f72ca */ /* 0x000fe200000e0000 */
[----:B------:R-:W-:Y:S02]  /*18f00*/  WARPGROUP.DEPBAR.LE gsb0, 0x0 ;  /* 0x00008000000079c5 */ /* 0x000fe40000010000 */
[----:B------:R-:W-:-:S10]  /*18f10*/  WARPGROUP.ARRIVE ;  /* 0x00000000000079c5 */ /* 0x000fd40000000000 */
        /* <DEDUP_REMOVED lines=37> */
[----:B------:R-:W-:Y:S01]  /*19170*/  IMAD.MOV.U32 R7, RZ, RZ, -0x7fffffe0 ;  /* 0x80000020ff077424 */ /* 0x000fe200078e00ff */
[----:B------:R-:W-:-:S04]  /*19180*/  IADD3 R6, R4, 0x580, RZ ;  /* 0x0000058004067810 */ /* 0x000fc80007ffe0ff */
        /* <DEDUP_REMOVED lines=23> */
[----:B------:R-:W-:Y:S01]  /*19300*/  VIADD R10, R4, 0x700 ;  /* 0x00000700040a7836 */ /* 0x000fe20000000000 */
[----:B------:R-:W-:-:S04]  /*19310*/  MOV R11, 0x80000020 ;  /* 0x80000020000b7802 */ /* 0x000fc80000000f00 */
[----:B------:R-:W-:Y:S02]  /*19320*/  R2UR UR46, R10 ;  /* 0x000000000a2e72ca */ /* 0x000fe400000e0000 */
[----:B------:R-:W-:Y:S01]  /*19330*/  R2UR UR47, R11 ;  /* 0x000000000b2f72ca */ /* 0x000fe200000e0000 */
[----:B------:R-:W-:Y:S01]  /*19340*/  UIADD3 UR20, UR44, 0x402, URZ ;  /* 0x000004022c147890 */ /* 0x000fe2000fffe03f */
[----:B------:R-:W-:Y:S02]  /*19350*/  UMOV UR45, UR17 ;  /* 0x00000011002d7c82 */ /* 0x000fe40008000000 */
[----:B------:R-:W-:Y:S01]  /*19360*/  UMOV UR44, UR16 ;  /* 0x00000010002c7c82 */ /* 0x000fe20008000000 */
[----:B------:R-:W-:Y:S02]  /*19370*/  WARPGROUP.DEPBAR.LE gsb0, 0x0 ;  /* 0x00008000000079c5 */ /* 0x000fe40000010000 */
[----:B------:R-:W-:-:S06]  /*19380*/  WARPGROUP.ARRIVE ;  /* 0x00000000000079c5 */ /* 0x000fcc0000000000 */
[----:B------:R-:W-:Y:S01]  /*19390*/  QGMMA.64x32x32.F32.E4M3.E4M3 R24, gdesc[UR44], R24, gsb0 ;  /* 0x006000002c1879f3 */ /* 0x000fe20008000818 */
[----:B------:R-:W-:Y:S02]  /*193a0*/  VIADD R12, R4, 0x502 ;  /* 0x00000502040c7836 */ /* 0x000fe40000000000 */
[----:B------:R-:W-:-:S03]  /*193b0*/  IMAD.MOV.U32 R13, RZ, RZ, -0x7fffffe0 ;  /* 0x80000020ff0d7424 */ /* 0x000fc600078e00ff */
[----:B------:R-:W-:Y:S02]  /*193c0*/  R2UR UR22, R12 ;  /* 0x000000000c1672ca */ /* 0x000fe400000e0000 */
[----:B------:R-:W-:Y:S01]  /*193d0*/  R2UR UR23, R13 ;  /* 0x000000000d1772ca */ /* 0x000fe200000e0000 */
[----:B------:R-:W-:Y:S01]  /*193e0*/  UMOV UR21, 0x80000020 ;  /* 0x8000002000157882 */ /* 0x000fe20000000000 */
[----:B------:R-:W-:Y:S02]  /*193f0*/  WARPGROUP.DEPBAR.LE gsb0, 0x0 ;  /* 0x00008000000079c5 */ /* 0x000fe40000010000 */
[----:B------:R-:W-:-:S09]  /*19400*/  WARPGROUP.ARRIVE ;  /* 0x00000000000079c5 */ /* 0x000fd20000000000 */
[----:B------:R-:W-:Y:S01]  /*19410*/  QGMMA.64x32x32.F32.E4M3.E4M3 R88, gdesc[UR20], R88, gsb0 ;  /* 0x00600000145879f3 */ /* 0x000fe20008000858 */
[----:B------:R-:W-:Y:S02]  /*19420*/  VIADD R6, R4, 0x582 ;  /* 0x0000058204067836 */ /* 0x000fe40000000000 */
[----:B------:R-:W-:-:S03]  /*19430*/  IMAD.MOV.U32 R7, RZ, RZ, -0x7fffffe0 ;  /* 0x80000020ff077424 */ /* 0x000fc600078e00ff */
        /* <DEDUP_REMOVED lines=9> */
[----:B------:R-:W-:Y:S02]  /*194d0*/  VIADD R6, R4, 0x682 ;  /* 0x0000068204067836 */ /* 0x000fe40000000000 */
[----:B------:R-:W-:Y:S01]  /*194e0*/  IMAD.MOV.U32 R7, RZ, RZ, -0x7fffffe0 ;  /* 0x80000020ff077424 */ /* 0x000fe200078e00ff */
[----:B------:R-:W-:Y:S02]  /*194f0*/  WARPGROUP.DEPBAR.LE gsb0, 0x0 ;  /* 0x00008000000079c5 */ /* 0x000fe40000010000 */
[----:B------:R-:W-:-:S07]  /*19500*/  WARPGROUP.ARRIVE ;  /* 0x00000000000079c5 */ /* 0x000fce0000000000 */
[----:B------:R-:W-:Y:S01]  /*19510*/  QGMMA.64x32x32.F32.E4M3.E4M3 R56, gdesc[UR20], R56, gsb0 ;  /* 0x00600000143879f3 */ /* 0x000fe20008000838 */
[----:B------:R-:W-:Y:S02]  /*19520*/  R2UR UR22, R6 ;  /* 0x00000000061672ca */ /* 0x000fe400000e0000 */
[----:B------:R-:W0:Y:S01]  /*19530*/  @P0 LDC R6, c[0x0][0x44c] ;  /* 0x00011300ff060b82 */ /* 0x000e220000000800 */
[----:B------:R-:W-:-:S07]  /*19540*/  R2UR UR23, R7 ;  /* 0x00000000071772ca */ /* 0x000fce00000e0000 */
[----:B------:R-:W1:Y:S01]  /*19550*/  @P0 LDC R7, c[0x0][0x450] ;  /* 0x00011400ff070b82 */ /* 0x000e620000000800 */
[----:B--2---:R-:W-:Y:S01]  /*19560*/  IADD3 R5, R109, R236, RZ ;  /* 0x000000ec6d057210 */ /* 0x004fe20007ffe0ff */
[C---:B------:R-:W-:Y:S01]  /*19570*/  FMUL.FTZ R12, R2.reuse, R95 ;  /* 0x0000005f020c7220 */ /* 0x040fe20000410000 */
[C---:B------:R-:W-:Y:S01]  /*19580*/  FMUL.FTZ R95, R2.reuse, R85 ;  /* 0x00000055025f7220 */ /* 0x040fe20000410000 */
[C---:B------:R-:W-:Y:S01]  /*19590*/  FMUL.FTZ R104, R2.reuse, R96 ;  /* 0x0000006002687220 */ /* 0x040fe20000410000 */
        /* <DEDUP_REMOVED lines=14> */
[----:B------:R-:W-:-:S02]  /*19680*/  WARPGROUP.DEPBAR.LE gsb0, 0x0 ;  /* 0x00008000000079c5 */ /* 0x000fc40000010000 */
[C---:B------:R-:W-:Y:S01]  /*19690*/  FMUL.FTZ R85, R2.reuse, R57 ;  /* 0x0000003902557220 */ /* 0x040fe20000410000 */
[----:B------:R-:W-:Y:S01]  /*196a0*/  WARPGROUP.ARRIVE ;  /* 0x00000000000079c5 */ /* 0x000fe20000000000 */
[C---:B------:R-:W-:Y:S01]  /*196b0*/  FMUL.FTZ R57, R2.reuse, R62 ;  /* 0x0000003e02397220 */ /* 0x040fe20000410000 */
[----:B------:R-:W-:Y:S01]  /*196c0*/  IMAD.MOV.U32 R62, RZ, RZ, R5 ;  /* 0x000000ffff3e7224 */ /* 0x000fe200078e0005 */
[----:B-1----:R-:W-:Y:S01]  /*196d0*/  @P0 SHF.R.U32.HI R62, RZ, R7, R6 ;  /* 0x00000007ff3e0219 */ /* 0x002fe20000011606 */
[C---:B------:R-:W-:Y:S01]  /*196e0*/  FMUL.FTZ R81, R2.reuse, R60 ;  /* 0x0000003c02517220 */ /* 0x040fe20000410000 */
[C---:B------:R-:W-:Y:S01]  /*196f0*/  FMUL.FTZ R60, R2.reuse, R58 ;  /* 0x0000003a023c7220 */ /* 0x040fe20000410000 */
[----:B------:R-:W-:Y:S01]  /*19700*/  QGMMA.64x32x32.F32.E4M3.E4M3 R40, gdesc[UR20], R40, gsb0 ;  /* 0x00600000142879f3 */ /* 0x000fe20008000828 */
[C---:B------:R-:W-:Y:S02]  /*19710*/  FMUL.FTZ R58, R2.reuse, R63 ;  /* 0x0000003f023a7220 */ /* 0x040fe40000410000 */
[----:B------:R-:W1:Y:S01]  /*19720*/  SHFL.IDX PT, R63, R62, RZ, 0x1c1f ;  /* 0x001c1fff3e3f7589 */ /* 0x000e6200000e0000 */
[----:B------:R-:W-:Y:S01]  /*19730*/  FMUL.FTZ R82, R2, R64 ;  /* 0x0000004002527220 */ /* 0x000fe20000410000 */
[----:B------:R-:W-:-:S02]  /*19740*/  IMAD R64, R107, -0xa0, RZ ;  /* 0xffffff606b407824 */ /* 0x000fc400078e02ff */
[----:B------:R-:W-:Y:S01]  /*19750*/  FMUL.FTZ R7, R2, R66 ;  /* 0x0000004202077220 */ /* 0x000fe20000410000 */
[----:B------:R-:W2:Y:S01]  /*19760*/  MUFU.TANH R10, R10 ;  /* 0x0000000a000a7308 */ /* 0x000ea20000002400 */
[----:B---3--:R-:W-:Y:S01]  /*19770*/  IMAD R66, R107, -0xa0, R106 ;  /* 0xffffff606b427824 */ /* 0x008fe200078e026a */
[----:B------:R-:W-:-:S04]  /*19780*/  IADD3 R97, -R237, 0xa1, R64 ;  /* 0x000000a1ed617810 */ /* 0x000fc80007ffe140 */
[----:B------:R-:W-:Y:S02]  /*19790*/  IADD3 R64, -R237, 0xa0, R66 ;  /* 0x000000a0ed407810 */ /* 0x000fe40007ffe142 */
[----:B------:R-:W3:Y:S01]  /*197a0*/  MUFU.TANH R89, R89 ;  /* 0x0000005900597308 */ /* 0x000ee20000002400 */
[----:B-----5:R-:W-:-:S07]  /*197b0*/  IADD3 R97, -R108, R97, R106 ;  /* 0x000000616c617210 */ /* 0x020fce0007ffe16a */
[----:B------:R-:W5:Y:S01]  /*197c0*/  MUFU.TANH R92, R92 ;  /* 0x0000005c005c7308 */ /* 0x000f620000002400 */
[----:B-1----:R-:W-:Y:S01]  /*197d0*/  VIADDMNMX R66, R63, R97, R64, PT ;  /* 0x000000613f427246 */ /* 0x002fe20003800140 */
[----:B------:R-:W-:-:S06]  /*197e0*/  VIADD R4, R4, 0x702 ;  /* 0x0000070204047836 */ /* 0x000fcc0000000000 */
[----:B------:R-:W1:Y:S01]  /*197f0*/  MUFU.TANH R104, R104 ;  /* 0x0000006800687308 */ /* 0x000e620000002400 */
[C---:B------:R-:W-:Y:S02]  /*19800*/  ISETP.GT.AND P4, PT, R66.reuse, RZ, PT ;  /* 0x000000ff4200720c */ /* 0x040fe40003f84270 */
[C---:B------:R-:W-:Y:S02]  /*19810*/  ISETP.GT.AND P3, PT, R66.reuse, 0x1, PT ;  /* 0x000000014200780c */ /* 0x040fe40003f64270 */
[----:B------:R-:W-:Y:S02]  /*19820*/  ISETP.GT.AND P5, PT, R66, 0x8, PT ;  /* 0x000000084200780c */ /* 0x000fe40003fa4270 */
[----:B0-----:R-:W-:Y:S01]  /*19830*/  FSEL R109, R88, -INF , P4 ;  /* 0xff800000586d7808 */ /* 0x001fe20002000000 */
[----:B------:R-:W0:Y:S01]  /*19840*/  MUFU.TANH R93, R93 ;  /* 0x0000005d005d7308 */ /* 0x000e220000002400 */
[----:B--2---:R-:W-:Y:S02]  /*19850*/  FSEL R117, R10, -INF , P3 ;  /* 0xff8000000a757808 */ /* 0x004fe40001800000 */
[----:B------:R-:W-:-:S02]  /*19860*/  R2UR UR22, R4 ;  /* 0x00000000041672ca */ /* 0x000fc400000e0000 */
[----:B------:R-:W-:Y:S02]  /*19870*/  ISETP.GT.AND P4, PT, R66, 0x9, PT ;  /* 0x000000094200780c */ /* 0x000fe40003f84270 */
[----:B---3--:R-:W-:Y:S01]  /*19880*/  FSEL R119, R89, -INF , P5 ;  /* 0xff80000059777808 */ /* 0x008fe20002800000 */
[----:B------:R-:W2:Y:S01]  /*19890*/  MUFU.TANH R96, R96 ;  /* 0x0000006000607308 */ /* 0x000ea20000002400 */
[----:B------:R-:W-:Y:S01]  /*198a0*/  FMNMX.FTZ R4, R109, R117, !PT ;  /* 0x000000756d047209 */ /* 0x000fe20007810000 */
[----:B------:R-:W-:Y:S01]  /*198b0*/  FMUL.FTZ R111, R2, R73 ;  /* 0x00000049026f7220 */ /* 0x000fe20000410000 */
[----:B------:R-:W-:Y:S02]  /*198c0*/  ISETP.GT.AND P3, PT, R66, 0x10, PT ;  /* 0x000000104200780c */ /* 0x000fe40003f64270 */
[----:B-----5:R-:W-:Y:S02]  /*198d0*/  FSEL R121, R92, -INF , P4 ;  /* 0xff8000005c797808 */ /* 0x020fe40002000000 */
[----:B------:R-:W-:Y:S01]  /*198e0*/  FMNMX.FTZ R4, R119, R4, !PT ;  /* 0x0000000477047209 */ /* 0x000fe20007810000 */
[----:B------:R-:W3:Y:S01]  /*198f0*/  MUFU.TANH R100, R100 ;  /* 0x0000006400647308 */ /* 0x000ee20000002400 */
[----:B------:R-:W-:Y:S01]  /*19900*/  ISETP.GT.AND P5, PT, R66, 0x11, PT ;  /* 0x000000114200780c */ /* 0x000fe20003fa4270 */
[----:B------:R-:W-:Y:S01]  /*19910*/  FMUL.FTZ R113, R2, R76 ;  /* 0x0000004c02717220 */ /* 0x000fe20000410000 */
[----:B-1----:R-:W-:-:S02]  /*19920*/  FSEL R125, R104, -INF , P3 ;  /* 0xff800000687d7808 */ /* 0x002fc40001800000 */
[----:B------:R-:W-:-:S03]  /*19930*/  FMNMX.FTZ R4, R121, R4, !PT ;  /* 0x0000000479047209 */ /* 0x000fc60007810000 */
[----:B------:R-:W1:Y:S01]  /*19940*/  MUFU.TANH R90, R90 ;  /* 0x0000005a005a7308 */ /* 0x000e620000002400 */
[----:B------:R-:W-:Y:S01]  /*19950*/  IMAD.MOV.U32 R5, RZ, RZ, -0x7fffffe0 ;  /* 0x80000020ff057424 */ /* 0x000fe200078e00ff */
[----:B------:R-:W-:Y:S01]  /*19960*/  ISETP.GT.AND P4, PT, R66, 0x18, PT ;  /* 0x000000184200780c */ /* 0x000fe20003f84270 */
[C---:B------:R-:W-:Y:S01]  /*19970*/  FMUL.FTZ R105, R2.reuse, R77 ;  /* 0x0000004d02697220 */ /* 0x040fe20000410000 */
[----:B0-----:R-:W-:Y:S02]  /*19980*/  FSEL R129, R93, -INF , P5 ;  /* 0xff8000005d817808 */ /* 0x001fe40002800000 */
[----:B------:R-:W-:Y:S02]  /*19990*/  FMNMX.FTZ R4, R125, R4, !PT ;  /* 0x000000047d047209 */ /* 0x000fe40007810000 */
[----:B------:R-:W0:Y:S01]  /*199a0*/  MUFU.TANH R111, R111 ;  /* 0x0000006f006f7308 */ /* 0x000e220000002400 */
[----:B------:R-:W-:Y:S01]  /*199b0*/  FMUL.FTZ R20, R2, R103 ;  /* 0x0000006702147220 */ /* 0x000fe20000410000 */
[----:B------:R-:W-:Y:S01]  /*199c0*/  ISETP.GT.AND P3, PT, R66, 0x19, PT ;  /* 0x000000194200780c */ /* 0x000fe20003f64270 */
[----:B------:R-:W-:Y:S01]  /*199d0*/  FMUL.FTZ R103, R2, R80 ;  /* 0x0000005002677220 */ /* 0x000fe20000410000 */
[----:B--2---:R-:W-:-:S02]  /*199e0*/  FSEL R127, R96, -INF , P4 ;  /* 0xff800000607f7808 */ /* 0x004fc40002000000 */
[----:B------:R-:W-:Y:S02]  /*199f0*/  FMNMX.FTZ R4, R129, R4, !PT ;  /* 0x0000000481047209 */ /* 0x000fe40007810000 */
[----:B------:R-:W2:Y:S01]  /*19a00*/  MUFU.TANH R113, R113 ;  /* 0x0000007100717308 */ /* 0x000ea20000002400 */
[----:B------:R-:W-:Y:S02]  /*19a10*/  R2UR UR23, R5 ;  /* 0x00000000051772ca */ /* 0x000fe400000e0000 */
[----:B------:R-:W-:Y:S02]  /*19a20*/  ISETP.GT.AND P4, PT, R66, 0x20, PT ;  /* 0x000000204200780c */ /* 0x000fe40003f84270 */
[----:B---3--:R-:W-:Y:S02]  /*19a30*/  FSEL R123, R100, -INF , P3 ;  /* 0xff800000647b7808 */ /* 0x008fe40001800000 */
[----:B------:R-:W-:Y:S01]  /*19a40*/  FMNMX.FTZ R4, R127, R4, !PT ;  /* 0x000000047f047209 */ /* 0x000fe20007810000 */
[----:B------:R-:W3:Y:S01]  /*19a50*/  MUFU.TANH R105, R105 ;  /* 0x0000006900697308 */ /* 0x000ee20000002400 */
[----:B------:R-:W-:-:S02]  /*19a60*/  WARPGROUP.DEPBAR.LE gsb0, 0x0 ;  /* 0x00008000000079c5 */ /* 0x000fc40000010000 */
[----:B----4-:R-:W-:Y:S01]  /*19a70*/  FMUL.FTZ R14, R2, R99 ;  /* 0x00000063020e7220 */ /* 0x010fe20000410000 */
[----:B------:R-:W-:Y:S01]  /*19a80*/  WARPGROUP.ARRIVE ;  /* 0x00000000000079c5 */ /* 0x000fe20000000000 */
[----:B------:R-:W-:Y:S01]  /*19a90*/  ISETP.GT.AND P3, PT, R66, 0x21, PT ;  /* 0x000000214200780c */ /* 0x000fe20003f64270 */
[----:B------:R-:W-:Y:S01]  /*19aa0*/  FMUL.FTZ R99, R2, R84 ;  /* 0x0000005402637220 */ /* 0x000fe20000410000 */
[----:B-1----:R-:W-:Y:S01]  /*19ab0*/  FSEL R115, R90, -INF , P4 ;  /* 0xff8000005a737808 */ /* 0x002fe20002000000 */
[----:B------:R-:W1:Y:S01]  /*19ac0*/  MUFU.TANH R103, R103 ;  /* 0x0000006700677308 */ /* 0x000e620000002400 */
[----:B------:R-:W-:Y:S01]  /*19ad0*/  FMNMX.FTZ R4, R123, R4, !PT ;  /* 0x000000047b047209 */ /* 0x000fe20007810000 */
[----:B------:R-:W-:Y:S01]  /*19ae0*/  QGMMA.64x32x32.F32.E4M3.E4M3 R24, gdesc[UR20], R24, gsb0 ;  /* 0x00600000141879f3 */ /* 0x000fe20008000818 */
[----:B------:R-:W-:Y:S02]  /*19af0*/  ISETP.GT.AND P4, PT, R66, 0x28, PT ;  /* 0x000000284200780c */ /* 0x000fe40003f84270 */
[----:B0-----:R-:W-:-:S02]  /*19b00*/  FSEL R111, R111, -INF , P3 ;  /* 0xff8000006f6f7808 */ /* 0x001fc40001800000 */
[----:B------:R-:W-:Y:S01]  /*19b10*/  FMNMX.FTZ R4, R115, R4, !PT ;  /* 0x0000000473047209 */ /* 0x000fe20007810000 */
[----:B------:R-:W0:Y:S01]  /*19b20*/  MUFU.TANH R101, R101 ;  /* 0x0000006500657308 */ /* 0x000e220000002400 */
[----:B------:R-:W-:Y:S01]  /*19b30*/  ISETP.GT.AND P3, PT, R66, 0x29, PT ;  /* 0x000000294200780c */ /* 0x000fe20003f64270 */
[----:B------:R-:W-:Y:S01]  /*19b40*/  FMUL.FTZ R80, R2, R56 ;  /* 0x0000003802507220 */ /* 0x000fe20000410000 */
[----:B--2---:R-:W-:Y:S02]  /*19b50*/  FSEL R113, R113, -INF , P4 ;  /* 0xff80000071717808 */ /* 0x004fe40002000000 */
[----:B------:R-:W-:-:S03]  /*19b60*/  FMNMX.FTZ R4, R111, R4, !PT ;  /* 0x000000046f047209 */ /* 0x000fc60007810000 */
[----:B------:R-:W2:Y:S01]  /*19b70*/  MUFU.TANH R99, R99 ;  /* 0x0000006300637308 */ /* 0x000ea20000002400 */
[----:B------:R-:W-:Y:S02]  /*19b80*/  ISETP.GT.AND P4, PT, R66, 0x30, PT ;  /* 0x000000304200780c */ /* 0x000fe40003f84270 */
[----:B---3--:R-:W-:Y:S02]  /*19b90*/  FSEL R105, R105, -INF , P3 ;  /* 0xff80000069697808 */ /* 0x008fe40001800000 */
[----:B------:R-:W-:-:S03]  /*19ba0*/  FMNMX.FTZ R4, R113, R4, !PT ;  /* 0x0000000471047209 */ /* 0x000fc60007810000 */
[----:B------:R-:W3:Y:S01]  /*19bb0*/  MUFU.TANH R95, R95 ;  /* 0x0000005f005f7308 */ /* 0x000ee20000002400 */
[----:B------:R-:W-:Y:S02]  /*19bc0*/  ISETP.GT.AND P3, PT, R66, 0x31, PT ;  /* 0x000000314200780c */ /* 0x000fe40003f64270 */
[----:B-1----:R-:W-:Y:S02]  /*19bd0*/  FSEL R103, R103, -INF , P4 ;  /* 0xff80000067677808 */ /* 0x002fe40002000000 */
[----:B------:R-:W-:-:S03]  /*19be0*/  FMNMX.FTZ R4, R105, R4, !PT ;  /* 0x0000000469047209 */ /* 0x000fc60007810000 */
[----:B------:R-:W1:Y:S01]  /*19bf0*/  MUFU.TANH R80, R80 ;  /* 0x0000005000507308 */ /* 0x000e620000002400 */
[C---:B------:R-:W-:Y:S01]  /*19c00*/  FMUL.FTZ R21, R2.reuse, R74 ;  /* 0x0000004a02157220 */ /* 0x040fe20000410000 */
[----:B------:R-:W-:Y:S01]  /*19c10*/  FMUL.FTZ R74, R2, R79 ;  /* 0x0000004f024a7220 */ /* 0x000fe20000410000 */
[----:B------:R-:W-:Y:S01]  /*19c20*/  ISETP.GT.AND P4, PT, R66, 0x38, PT ;  /* 0x000000384200780c */ /* 0x000fe20003f84270 */
[----:B------:R-:W-:Y:S01]  /*19c30*/  FMUL.FTZ R79, R2, R61 ;  /* 0x0000003d024f7220 */ /* 0x000fe20000410000 */
[----:B0-----:R-:W-:Y:S02]  /*19c40*/  FSEL R101, R101, -INF , P3 ;  /* 0xff80000065657808 */ /* 0x001fe40001800000 */
[----:B------:R-:W-:Y:S01]  /*19c50*/  FMNMX.FTZ R4, R103, R4, !PT ;  /* 0x0000000467047209 */ /* 0x000fe20007810000 */
[----:B------:R-:W0:Y:S01]  /*19c60*/  MUFU.TANH R85, R85 ;  /* 0x0000005500557308 */ /* 0x000e220000002400 */
[----:B------:R-:W-:Y:S02]  /*19c70*/  ISETP.GT.AND P3, PT, R66, 0x39, PT ;  /* 0x000000394200780c */ /* 0x000fe40003f64270 */
[----:B--2---:R-:W-:-:S02]  /*19c80*/  FSEL R99, R99, -INF , P4 ;  /* 0xff80000063637808 */ /* 0x004fc40002000000 */
[----:B------:R-:W-:-:S03]  /*19c90*/  FMNMX.FTZ R4, R101, R4, !PT ;  /* 0x0000000465047209 */ /* 0x000fc60007810000 */
[----:B------:R-:W2:Y:S01]  /*19ca0*/  MUFU.TANH R81, R81 ;  /* 0x0000005100517308 */ /* 0x000ea20000002400 */
[----:B------:R-:W-:Y:S01]  /*19cb0*/  FMUL.FTZ R5, R2, R40 ;  /* 0x0000002802057220 */ /* 0x000fe20000410000 */
[----:B------:R-:W-:Y:S01]  /*19cc0*/  ISETP.GT.AND P4, PT, R66, 0x40, PT ;  /* 0x000000404200780c */ /* 0x000fe20003f84270 */
[----:B------:R-:W-:Y:S01]  /*19cd0*/  FMUL.FTZ R65, R2, R65 ;  /* 0x0000004102417220 */ /* 0x000fe20000410000 */
[----:B---3--:R-:W-:Y:S02]  /*19ce0*/  FSEL R95, R95, -INF , P3 ;  /* 0xff8000005f5f7808 */ /* 0x008fe40001800000 */
[----:B------:R-:W-:Y:S02]  /*19cf0*/  FMNMX.FTZ R40, R99, R4, !PT ;  /* 0x0000000463287209 */ /* 0x000fe40007810000 */
        /* <DEDUP_REMOVED lines=16> */
[----:B------:R-:W-:Y:S01]  /*19e00*/  MUFU.TANH R68, R68 ;  /* 0x0000004400447308 */ /* 0x000fe20000002400 */
[----:B------:R-:W-:Y:S01]  /*19e10*/  ISETP.GT.AND P4, PT, R66, 0x50, PT ;  /* 0x000000504200780c */ /* 0x000fe20003f84270 */
[----:B------:R-:W-:Y:S01]  /*19e20*/  FMUL.FTZ R10, R2, R41 ;  /* 0x00000029020a7220 */ /* 0x000fe20000410000 */
[----:B---3--:R-:W-:Y:S02]  /*19e30*/  FSEL R69, R79, -INF , P3 ;  /* 0xff8000004f457808 */ /* 0x008fe40001800000 */
[----:B------:R-:W-:-:S03]  /*19e40*/  FMNMX.FTZ R42, R81, R42, !PT ;  /* 0x0000002a512a7209 */ /* 0x000fc60007810000 */
[----:B------:R-:W2:Y:S01]  /*19e50*/  MUFU.TANH R83, R83 ;  /* 0x0000005300537308 */ /* 0x000ea20000002400 */
[C---:B------:R-:W-:Y:S01]  /*19e60*/  FMUL.FTZ R61, R2.reuse, R59 ;  /* 0x0000003b023d7220 */ /* 0x040fe20000410000 */
[----:B------:R-:W-:Y:S01]  /*19e70*/  FMUL.FTZ R59, R2, R71 ;  /* 0x00000047023b7220 */ /* 0x000fe20000410000 */
[----:B------:R-:W-:Y:S01]  /*19e80*/  ISETP.GT.AND P3, PT, R66, 0x51, PT ;  /* 0x000000514200780c */ /* 0x000fe20003f64270 */
[----:B------:R-:W-:Y:S01]  /*19e90*/  FMUL.FTZ R44, R2, R44 ;  /* 0x0000002c022c7220 */ /* 0x000fe20000410000 */
[----:B-1----:R-:W-:Y:S02]  /*19ea0*/  FSEL R71, R82, -INF , P4 ;  /* 0xff80000052477808 */ /* 0x002fe40002000000 */
[----:B------:R-:W-:Y:S01]  /*19eb0*/  FMNMX.FTZ R42, R69, R42, !PT ;  /* 0x0000002a452a7209 */ /* 0x000fe20007810000 */
[----:B------:R-:W1:Y:S01]  /*19ec0*/  MUFU.TANH R5, R5 ;  /* 0x0000000500057308 */ /* 0x000e620000002400 */
[----:B------:R-:W-:Y:S01]  /*19ed0*/  FMUL.FTZ R53, R2, R53 ;  /* 0x0000003502357220 */ /* 0x000fe20000410000 */
[----:B------:R-:W-:Y:S01]  /*19ee0*/  ISETP.GT.AND P4, PT, R66, 0x58, PT ;  /* 0x000000584200780c */ /* 0x000fe20003f84270 */
[----:B------:R-:W-:Y:S01]  /*19ef0*/  FMUL.FTZ R45, R2, R45 ;  /* 0x0000002d022d7220 */ /* 0x000fe20000410000 */
[----:B0-----:R-:W-:-:S02]  /*19f00*/  FSEL R65, R65, -INF , P3 ;  /* 0xff80000041417808 */ /* 0x001fc40001800000 */
[----:B------:R-:W-:Y:S02]  /*19f10*/  FMNMX.FTZ R42, R71, R42, !PT ;  /* 0x0000002a472a7209 */ /* 0x000fe40007810000 */
[----:B------:R-:W0:Y:S01]  /*19f20*/  MUFU.TANH R10, R10 ;  /* 0x0000000a000a7308 */ /* 0x000e220000002400 */
[----:B------:R-:W-:Y:S01]  /*19f30*/  FMUL.FTZ R56, R2, R67 ;  /* 0x0000004302387220 */ /* 0x000fe20000410000 */
[----:B------:R-:W-:Y:S01]  /*19f40*/  ISETP.GT.AND P3, PT, R66, 0x59, PT ;  /* 0x000000594200780c */ /* 0x000fe20003f64270 */
[----:B------:R-:W-:Y:S01]  /*19f50*/  FMUL.FTZ R48, R2, R48 ;  /* 0x0000003002307220 */ /* 0x000fe20000410000 */
[----:B------:R-:W-:-:S04]  /*19f60*/  FMNMX.FTZ R42, R65, R42, !PT ;  /* 0x0000002a412a7209 */ /* 0x000fc80007810000 */
[----:B------:R-:W-:Y:S01]  /*19f70*/  MUFU.TANH R44, R44 ;  /* 0x0000002c002c7308 */ /* 0x000fe20000002400 */
[----:B--2---:R-:W-:Y:S01]  /*19f80*/  FSEL R41, R83, -INF , P3 ;  /* 0xff80000053297808 */ /* 0x004fe20001800000 */
[----:B------:R-:W-:-:S06]  /*19f90*/  FMUL.FTZ R49, R2, R49 ;  /* 0x0000003102317220 */ /* 0x000fcc0000410000 */
[----:B------:R2:W-:Y:S01]  /*19fa0*/  MUFU.TANH R67, R53 ;  /* 0x0000003500437308 */ /* 0x0005e20000002400 */
[----:B------:R-:W-:Y:S01]  /*19fb0*/  FMUL.FTZ R40, R2, R43 ;  /* 0x0000002b02287220 */ /* 0x000fe20000410000 */
[----:B--2---:R-:W-:-:S06]  /*19fc0*/  FSEL R53, R68, -INF , P4 ;  /* 0xff80000044357808 */ /* 0x004fcc0002000000 */
[----:B------:R-:W2:Y:S01]  /*19fd0*/  MUFU.TANH R45, R45 ;  /* 0x0000002d002d7308 */ /* 0x000ea20000002400 */
[----:B------:R-:W-:Y:S02]  /*19fe0*/  ISETP.GT.AND P4, PT, R66, 0x60, PT ;  /* 0x000000604200780c */ /* 0x000fe40003f84270 */
[----:B------:R-:W-:Y:S01]  /*19ff0*/  FMNMX.FTZ R42, R53, R42, !PT ;  /* 0x0000002a352a7209 */ /* 0x000fe20007810000 */
[----:B------:R-:W-:Y:S01]  /*1a000*/  FMUL.FTZ R52, R2, R52 ;  /* 0x0000003402347220 */ /* 0x000fe20000410000 */
[----:B------:R-:W-:Y:S02]  /*1a010*/  ISETP.GT.AND P3, PT, R66, 0x61, PT ;  /* 0x000000614200780c */ /* 0x000fe40003f64270 */
[----:B-1----:R-:W-:Y:S01]  /*1a020*/  FSEL R43, R5, -INF , P4 ;  /* 0xff800000052b7808 */ /* 0x002fe20002000000 */
[----:B------:R-:W1:Y:S01]  /*1a030*/  MUFU.TANH R48, R48 ;  /* 0x0000003000307308 */ /* 0x000e620000002400 */
[----:B------:R-:W-:Y:S01]  /*1a040*/  FMNMX.FTZ R42, R41, R42, !PT ;  /* 0x0000002a292a7209 */ /* 0x000fe20007810000 */
[----:B------:R-:W-:-:S02]  /*1a050*/  WARPGROUP.DEPBAR.LE gsb0, 0x0 ;  /* 0x00008000000079c5 */ /* 0x000fc40000010000 */
[----:B------:R-:W-:Y:S01]  /*1a060*/  FMUL.FTZ R25, R2, R25 ;  /* 0x0000001902197220 */ /* 0x000fe20000410000 */
[----:B------:R-:W-:Y:S02]  /*1a070*/  ISETP.GT.AND P4, PT, R66, 0x68, PT ;  /* 0x000000684200780c */ /* 0x000fe40003f84270 */
[----:B0-----:R-:W-:Y:S01]  /*1a080*/  FSEL R5, R10, -INF , P3 ;  /* 0xff8000000a057808 */ /* 0x001fe20001800000 */
[----:B------:R-:W0:Y:S01]  /*1a090*/  MUFU.TANH R49, R49 ;  /* 0x0000003100317308 */ /* 0x000e220000002400 */
[----:B------:R-:W-:Y:S01]  /*1a0a0*/  FMNMX.FTZ R42, R43, R42, !PT ;  /* 0x0000002a2b2a7209 */ /* 0x000fe20007810000 */
[----:B------:R-:W-:Y:S01]  /*1a0b0*/  FMUL.FTZ R24, R2, R24 ;  /* 0x0000001802187220 */ /* 0x000fe20000410000 */
[----:B------:R-:W-:Y:S02]  /*1a0c0*/  ISETP.GT.AND P3, PT, R66, 0x69, PT ;  /* 0x000000694200780c */ /* 0x000fe40003f64270 */
[----:B------:R-:W-:-:S03]  /*1a0d0*/  FMNMX.FTZ R42, R5, R42, !PT ;  /* 0x0000002a052a7209 */ /* 0x000fc60007810000 */
[----:B------:R-:W3:Y:S01]  /*1a0e0*/  MUFU.TANH R52, R52 ;  /* 0x0000003400347308 */ /* 0x000ee20000002400 */
[----:B------:R-:W-:Y:S01]  /*1a0f0*/  FMUL.FTZ R10, R2, R29 ;  /* 0x0000001d020a7220 */ /* 0x000fe20000410000 */
[----:B--2---:R-:W-:-:S06]  /*1a100*/  FSEL R29, R45, -INF , P3 ;  /* 0xff8000002d1d7808 */ /* 0x004fcc0001800000 */
[----:B------:R2:W-:Y:S01]  /*1a110*/  MUFU.TANH R68, R25 ;  /* 0x0000001900447308 */ /* 0x0005e20000002400 */
[----:B------:R-:W-:Y:S02]  /*1a120*/  ISETP.GT.AND P3, PT, R66, 0x71, PT ;  /* 0x000000714200780c */ /* 0x000fe40003f64270 */
[----:B--2---:R-:W-:Y:S02]  /*1a130*/  FSEL R25, R44, -INF , P4 ;  /* 0xff8000002c197808 */ /* 0x004fe40002000000 */
[----:B------:R-:W-:Y:S02]  /*1a140*/  ISETP.GT.AND P4, PT, R66, 0x70, PT ;  /* 0x000000704200780c */ /* 0x000fe40003f84270 */
[----:B------:R-:W-:Y:S01]  /*1a150*/  FMNMX.FTZ R42, R25, R42, !PT ;  /* 0x0000002a192a7209 */ /* 0x000fe20007810000 */
[----:B------:R-:W2:Y:S01]  /*1a160*/  MUFU.TANH R24, R24 ;  /* 0x0000001800187308 */ /* 0x000ea20000002400 */
[----:B-1----:R-:W-:Y:S01]  /*1a170*/  FSEL R45, R48, -INF , P4 ;  /* 0xff800000302d7808 */ /* 0x002fe20002000000 */
[----:B------:R-:W-:Y:S01]  /*1a180*/  FMUL.FTZ R28, R2, R28 ;  /* 0x0000001c021c7220 */ /* 0x000fe20000410000 */
[----:B------:R-:W-:-:S02]  /*1a190*/  FMNMX.FTZ R42, R29, R42, !PT ;  /* 0x0000002a1d2a7209 */ /* 0x000fc40007810000 */
[C---:B------:R-:W-:Y:S02]  /*1a1a0*/  ISETP.GT.AND P4, PT, R66.reuse, 0x78, PT ;  /* 0x000000784200780c */ /* 0x040fe40003f84270 */
[----:B0-----:R-:W-:Y:S02]  /*1a1b0*/  FSEL R49, R49, -INF , P3 ;  /* 0xff80000031317808 */ /* 0x001fe40001800000 */
[----:B------:R-:W-:Y:S01]  /*1a1c0*/  FMNMX.FTZ R42, R45, R42, !PT ;  /* 0x0000002a2d2a7209 */ /* 0x000fe20007810000 */
[----:B------:R-:W0:Y:S01]  /*1a1d0*/  MUFU.TANH R28, R28 ;  /* 0x0000001c001c7308 */ /* 0x000e220000002400 */
[----:B------:R-:W-:Y:S01]  /*1a1e0*/  ISETP.GT.AND P3, PT, R66, 0x79, PT ;  /* 0x000000794200780c */ /* 0x000fe20003f64270 */
[----:B------:R-:W-:Y:S01]  /*1a1f0*/  FMUL.FTZ R32, R2, R32 ;  /* 0x0000002002207220 */ /* 0x000fe20000410000 */
[----:B---3--:R-:W-:Y:S02]  /*1a200*/  FSEL R63, R52, -INF , P4 ;  /* 0xff800000343f7808 */ /* 0x008fe40002000000 */
[----:B------:R-:W-:-:S03]  /*1a210*/  FMNMX.FTZ R42, R49, R42, !PT ;  /* 0x0000002a312a7209 */ /* 0x000fc60007810000 */
[----:B------:R1:W3:Y:S01]  /*1a220*/  MUFU.TANH R83, R10 ;  /* 0x0000000a00537308 */ /* 0x0002e20000002400 */
[----:B------:R-:W-:Y:S02]  /*1a230*/  ISETP.GT.AND P4, PT, R66, 0x80, PT ;  /* 0x000000804200780c */ /* 0x000fe40003f84270 */
[----:B------:R-:W-:Y:S01]  /*1a240*/  FMNMX.FTZ R42, R63, R42, !PT ;  /* 0x0000002a3f2a7209 */ /* 0x000fe20007810000 */
[----:B-1----:R-:W-:Y:S01]  /*1a250*/  FMUL.FTZ R10, R2, R33 ;  /* 0x00000021020a7220 */ /* 0x002fe20000410000 */
[----:B------:R-:W-:-:S03]  /*1a260*/  FSEL R33, R67, -INF , P3 ;  /* 0xff80000043217808 */ /* 0x000fc60001800000 */
[----:B------:R-:W1:Y:S01]  /*1a270*/  MUFU.TANH R32, R32 ;  /* 0x0000002000207308 */ /* 0x000e620000002400 */
[----:B------:R-:W-:Y:S01]  /*1a280*/  ISETP.GT.AND P3, PT, R66, 0x81, PT ;  /* 0x000000814200780c */ /* 0x000fe20003f64270 */
[----:B------:R-:W-:Y:S01]  /*1a290*/  FMUL.FTZ R73, R2, R78 ;  /* 0x0000004e02497220 */ /* 0x000fe20000410000 */
[----:B--2---:R-:W-:Y:S01]  /*1a2a0*/  FSEL R79, R24, -INF , P4 ;  /* 0xff800000184f7808 */ /* 0x004fe20002000000 */
[C---:B------:R-:W-:Y:S01]  /*1a2b0*/  FMUL.FTZ R36, R2.reuse, R36 ;  /* 0x0000002402247220 */ /* 0x040fe20000410000 */
[----:B------:R-:W-:Y:S01]  /*1a2c0*/  FMNMX.FTZ R42, R33, R42, !PT ;  /* 0x0000002a212a7209 */ /* 0x000fe20007810000 */
[----:B------:R-:W-:Y:S01]  /*1a2d0*/  FMUL.FTZ R78, R2, R87 ;  /* 0x00000057024e7220 */ /* 0x000fe20000410000 */
[----:B------:R-:W-:Y:S01]  /*1a2e0*/  ISETP.GT.AND P4, PT, R66, 0x88, PT ;  /* 0x000000884200780c */ /* 0x000fe20003f84270 */
[----:B------:R2:W4:Y:S01]  /*1a2f0*/  MUFU.TANH R87, R10 ;  /* 0x0000000a00577308 */ /* 0x0005220000002400 */
[----:B------:R-:W-:Y:S02]  /*1a300*/  FSEL R67, R68, -INF , P3 ;  /* 0xff80000044437808 */ /* 0x000fe40001800000 */
[----:B------:R-:W-:-:S02]  /*1a310*/  FMNMX.FTZ R42, R79, R42, !PT ;  /* 0x0000002a4f2a7209 */ /* 0x000fc40007810000 */
[----:B------:R-:W-:Y:S01]  /*1a320*/  ISETP.GT.AND P3, PT, R66, 0x89, PT ;  /* 0x000000894200780c */ /* 0x000fe20003f64270 */
[----:B--2---:R-:W-:Y:S02]  /*1a330*/  FMUL.FTZ R10, R2, R37 ;  /* 0x00000025020a7220 */ /* 0x004fe40000410000 */
[----:B------:R-:W2:Y:S01]  /*1a340*/  MUFU.TANH R36, R36 ;  /* 0x0000002400247308 */ /* 0x000ea20000002400 */
[----:B0-----:R-:W-:Y:S02]  /*1a350*/  FSEL R37, R28, -INF , P4 ;  /* 0xff8000001c257808 */ /* 0x001fe40002000000 */
[----:B------:R-:W-:Y:S02]  /*1a360*/  FMNMX.FTZ R42, R67, R42, !PT ;  /* 0x0000002a432a7209 */ /* 0x000fe40007810000 */
[----:B------:R-:W-:Y:S02]  /*1a370*/  ISETP.GT.AND P4, PT, R66, 0x90, PT ;  /* 0x000000904200780c */ /* 0x000fe40003f84270 */
[----:B---3--:R-:W-:Y:S01]  /*1a380*/  FSEL R83, R83, -INF , P3 ;  /* 0xff80000053537808 */ /* 0x008fe20001800000 */
[----:B------:R-:W0:Y:S01]  /*1a390*/  MUFU.TANH R10, R10 ;  /* 0x0000000a000a7308 */ /* 0x000e220000002400 */
[----:B------:R-:W-:-:S02]  /*1a3a0*/  FMNMX.FTZ R42, R37, R42, !PT ;  /* 0x0000002a252a7209 */ /* 0x000fc40007810000 */
[----:B------:R-:W-:Y:S02]  /*1a3b0*/  ISETP.GT.AND P3, PT, R66, 0x91, PT ;  /* 0x000000914200780c */ /* 0x000fe40003f64270 */
[----:B-1----:R-:W-:Y:S02]  /*1a3c0*/  FSEL R89, R32, -INF , P4 ;  /* 0xff80000020597808 */ /* 0x002fe40002000000 */
[----:B------:R-:W-:Y:S02]  /*1a3d0*/  FMNMX.FTZ R42, R83, R42, !PT ;  /* 0x0000002a532a7209 */ /* 0x000fe40007810000 */
[----:B------:R-:W-:Y:S02]  /*1a3e0*/  ISETP.GT.AND P4, PT, R66, 0x98, PT ;  /* 0x000000984200780c */ /* 0x000fe40003f84270 */
[----:B----4-:R-:W-:Y:S02]  /*1a3f0*/  FSEL R87, R87, -INF , P3 ;  /* 0xff80000057577808 */ /* 0x010fe40001800000 */
[----:B------:R-:W-:Y:S01]  /*1a400*/  FMNMX.FTZ R42, R89, R42, !PT ;  /* 0x0000002a592a7209 */ /* 0x000fe20007810000 */
[----:B------:R-:W-:Y:S01]  /*1a410*/  FMUL.FTZ R68, R2, R47 ;  /* 0x0000002f02447220 */ /* 0x000fe20000410000 */
[----:B------:R-:W-:-:S02]  /*1a420*/  ISETP.GT.AND P3, PT, R66, 0x99, PT ;  /* 0x000000994200780c */ /* 0x000fc40003f64270 */
[----:B--2---:R-:W-:Y:S02]  /*1a430*/  FSEL R47, R36, -INF , P4 ;  /* 0xff800000242f7808 */ /* 0x004fe40002000000 */
[----:B------:R-:W-:Y:S01]  /*1a440*/  FMNMX.FTZ R42, R87, R42, !PT ;  /* 0x0000002a572a7209 */ /* 0x000fe20007810000 */
[----:B------:R-:W-:Y:S01]  /*1a450*/  FMUL.FTZ R8, R2, R91 ;  /* 0x0000005b02087220 */ /* 0x000fe20000410000 */
[----:B0-----:R-:W-:Y:S02]  /*1a460*/  FSEL R91, R10, -INF , P3 ;  /* 0xff8000000a5b7808 */ /* 0x001fe40001800000 */
[----:B------:R-:W-:-:S04]  /*1a470*/  FMNMX.FTZ R42, R47, R42, !PT ;  /* 0x0000002a2f2a7209 */ /* 0x000fc80007810000 */
[----:B------:R-:W-:-:S05]  /*1a480*/  FMNMX.FTZ R42, R91, R42, !PT ;  /* 0x0000002a5b2a7209 */ /* 0x000fca0007810000 */
[----:B------:R-:W0:Y:S04]  /*1a490*/  SHFL.BFLY PT, R131, R42, 0x2, 0x1f ;  /* 0x0c401f002a837f89 */ /* 0x000e2800000e0000 */
[----:B------:R-:W1:Y:S01]  /*1a4a0*/  SHFL.IDX PT, R62, R62, 0x1, 0x1c1f ;  /* 0x003c1f003e3e7f89 */ /* 0x000e6200000e0000 */
[----:B0-----:R-:W-:-:S05]  /*1a4b0*/  FMNMX.FTZ R131, R42, R131, !PT ;  /* 0x000000832a837209 */ /* 0x001fca0007810000 */
[----:B------:R-:W0:Y:S01]  /*1a4c0*/  SHFL.BFLY PT, R122, R131, 0x1, 0x1f ;  /* 0x0c201f00837a7f89 */ /* 0x000e2200000e0000 */
[C---:B------:R-:W-:Y:S01]  /*1a4d0*/  FMUL.FTZ R11, R2.reuse, R94 ;  /* 0x0000005e020b7220 */ /* 0x040fe20000410000 */
[----:B------:R-:W2:Y:S01]  /*1a4e0*/  MUFU.TANH R3, R3 ;  /* 0x0000000300037308 */ /* 0x000ea20000002400 */
[----:B------:R-:W-:-:S07]  /*1a4f0*/  FMUL.FTZ R13, R2, R98 ;  /* 0x00000062020d7220 */ /* 0x000fce0000410000 */
[----:B------:R-:W3:Y:S01]  /*1a500*/  MUFU.TANH R8, R8 ;  /* 0x0000000800087308 */ /* 0x000ee20000002400 */
[----:B------:R-:W-:Y:S01]  /*1a510*/  IMAD.U32 R10, RZ, RZ, UR6 ;  /* 0x00000006ff0a7e24 */ /* 0x000fe2000f8e00ff */
[----:B-1----:R-:W-:-:S06]  /*1a520*/  VIADDMNMX R64, R62, R97, R64, PT ;  /* 0x000000613e407246 */ /* 0x002fcc0003800140 */
[----:B------:R-:W1:Y:S01]  /*1a530*/  MUFU.TANH R11, R11 ;  /* 0x0000000b000b7308 */ /* 0x000e620000002400 */
[----:B0-----:R-:W-:-:S07]  /*1a540*/  FMNMX.FTZ R122, R131, R122, !PT ;  /* 0x0000007a837a7209 */ /* 0x001fce0007810000 */
[----:B------:R-:W0:Y:S01]  /*1a550*/  MUFU.TANH R12, R12 ;  /* 0x0000000c000c7308 */ /* 0x000e220000002400 */
[----:B------:R-:W-:Y:S01]  /*1a560*/  ISETP.GT.AND P4, PT, R64, RZ, PT ;  /* 0x000000ff4000720c */ /* 0x000fe20003f84270 */
[----:B------:R-:W-:-:S01]  /*1a570*/  FFMA.FTZ R28, R122, R10, -8 ;  /* 0xc10000007a1c7423 */ /* 0x000fc2000001000a */
[----:B------:R-:W-:Y:S01]  /*1a580*/  FSETP.NEU.FTZ.AND P3, PT, R122, -INF , PT ;  /* 0xff8000007a00780b */ /* 0x000fe20003f7d000 */
[----:B------:R-:W-:Y:S01]  /*1a590*/  FMUL.FTZ R15, R2, R102 ;  /* 0x00000066020f7220 */ /* 0x000fe20000410000 */
[----:B------:R-:W-:-:S03]  /*1a5a0*/  ISETP.GT.AND P5, PT, R64, 0x1, PT ;  /* 0x000000014000780c */ /* 0x000fc60003fa4270 */
[----:B------:R-:W4:Y:S01]  /*1a5b0*/  MUFU.TANH R13, R13 ;  /* 0x0000000d000d7308 */ /* 0x000f220000002400 */
[----:B------:R-:W-:Y:S02]  /*1a5c0*/  FSEL R28, R28, RZ, P3 ;  /* 0x000000ff1c1c7208 */ /* 0x000fe40001800000 */
        /* <DEDUP_REMOVED lines=9> */
[C---:B------:R-:W-:Y:S01]  /*1a660*/  FMUL.FTZ R6, R2.reuse, R70 ;  /* 0x0000004602067220 */ /* 0x040fe20000410000 */
[----:B------:R-:W-:Y:S01]  /*1a670*/  FMUL.FTZ R70, R2, R51 ;  /* 0x0000003302467220 */ /* 0x000fe20000410000 */
[----:B------:R-:W-:Y:S02]  /*1a680*/  ISETP.GT.AND P3, PT, R64, 0x10, PT ;  /* 0x000000104000780c */ /* 0x000fe40003f64270 */
[----:B0-----:R-:W-:Y:S02]  /*1a690*/  FSEL R51, R12, -INF , P4 ;  /* 0xff8000000c337808 */ /* 0x001fe40002000000 */
[----:B------:R-:W-:Y:S01]  /*1a6a0*/  FMNMX.FTZ R50, R11, R50, !PT ;  /* 0x000000320b327209 */ /* 0x000fe20007810000 */
[----:B------:R-:W0:Y:S01]  /*1a6b0*/  MUFU.TANH R20, R20 ;  /* 0x0000001400147308 */ /* 0x000e220000002400 */
[----:B------:R-:W-:-:S02]  /*1a6c0*/  ISETP.GT.AND P4, PT, R64, 0x11, PT ;  /* 0x000000114000780c */ /* 0x000fc40003f84270 */
[----:B----4-:R-:W-:Y:S02]  /*1a6d0*/  FSEL R13, R13, -INF , P3 ;  /* 0xff8000000d0d7808 */ /* 0x010fe40001800000 */
[----:B------:R-:W-:-:S03]  /*1a6e0*/  FMNMX.FTZ R50, R51, R50, !PT ;  /* 0x0000003233327209 */ /* 0x000fc60007810000 */
[----:B------:R-:W3:Y:S01]  /*1a6f0*/  MUFU.TANH R21, R21 ;  /* 0x0000001500157308 */ /* 0x000ee20000002400 */
[----:B------:R-:W-:Y:S01]  /*1a700*/  FMUL.FTZ R24, R2, R26 ;  /* 0x0000001a02187220 */ /* 0x000fe20000410000 */
[----:B------:R-:W-:Y:S01]  /*1a710*/  ISETP.GT.AND P3, PT, R64, 0x18, PT ;  /* 0x000000184000780c */ /* 0x000fe20003f64270 */
[----:B------:R-:W-:Y:S01]  /*1a720*/  FMUL.FTZ R26, R2, R27 ;  /* 0x0000001b021a7220 */ /* 0x000fe20000410000 */
[----:B--2---:R-:W-:Y:S02]  /*1a730*/  FSEL R97, R14, -INF , P4 ;  /* 0xff8000000e617808 */ /* 0x004fe40002000000 */
[----:B------:R-:W-:Y:S02]  /*1a740*/  FMNMX.FTZ R50, R13, R50, !PT ;  /* 0x000000320d327209 */ /* 0x000fe40007810000 */
[----:B------:R-:W2:Y:S01]  /*1a750*/  MUFU.TANH R72, R72 ;  /* 0x0000004800487308 */ /* 0x000ea20000002400 */
[----:B------:R-:W-:Y:S01]  /*1a760*/  FMUL.FTZ R27, R2, R30 ;  /* 0x0000001e021b7220 */ /* 0x000fe20000410000 */
[----:B------:R-:W-:Y:S01]  /*1a770*/  FFMA.FTZ R30, R109, R10, -R28 ;  /* 0x0000000a6d1e7223 */ /* 0x000fe2000001081c */
[----:B------:R-:W-:-:S02]  /*1a780*/  ISETP.GT.AND P4, PT, R64, 0x19, PT ;  /* 0x000000194000780c */ /* 0x000fc40003f84270 */
[----:B-1----:R-:W-:Y:S02]  /*1a790*/  FSEL R109, R15, -INF , P3 ;  /* 0xff8000000f6d7808 */ /* 0x002fe40001800000 */
[----:B------:R-:W-:Y:S01]  /*1a7a0*/  FMNMX.FTZ R50, R97, R50, !PT ;  /* 0x0000003261327209 */ /* 0x000fe20007810000 */
[----:B------:R-:W1:Y:S01]  /*1a7b0*/  MUFU.TANH R73, R73 ;  /* 0x0000004900497308 */ /* 0x000e620000002400 */
[----:B------:R-:W-:-:S01]  /*1a7c0*/  FFMA.FTZ R15, R111, R10, -R28 ;  /* 0x0000000a6f0f7223 */ /* 0x000fc2000001081c */
[----:B------:R-:W-:Y:S02]  /*1a7d0*/  ISETP.GT.AND P3, PT, R64, 0x20, PT ;  /* 0x000000204000780c */ /* 0x000fe40003f64270 */
[----:B0-----:R-:W-:Y:S02]  /*1a7e0*/  FSEL R111, R20, -INF , P4 ;  /* 0xff800000146f7808 */ /* 0x001fe40002000000 */
[----:B------:R-:W-:Y:S02]  /*1a7f0*/  FMNMX.FTZ R50, R109, R50, !PT ;  /* 0x000000326d327209 */ /* 0x000fe40007810000 */
[----:B------:R-:W0:Y:S01]  /*1a800*/  MUFU.TANH R74, R74 ;  /* 0x0000004a004a7308 */ /* 0x000e220000002400 */
[----:B------:R-:W-:Y:S01]  /*1a810*/  ISETP.GT.AND P4, PT, R64, 0x21, PT ;  /* 0x000000214000780c */ /* 0x000fe20003f84270 */
[----:B------:R-:W-:Y:S01]  /*1a820*/  FMUL.FTZ R76, R2, R86 ;  /* 0x00000056024c7220 */ /* 0x000fe20000410000 */
        /* <DEDUP_REMOVED lines=13> */
[--C-:B------:R-:W-:Y:S01]  /*1a900*/  FFMA.FTZ R115, R105, R10, -R28.reuse ;  /* 0x0000000a69737223 */ /* 0x100fe2000001081c */
[----:B------:R-:W-:Y:S02]  /*1a910*/  ISETP.GT.AND P3, PT, R64, 0x30, PT ;  /* 0x000000304000780c */ /* 0x000fe40003f64270 */
[----:B0-----:R-:W-:Y:S02]  /*1a920*/  FSEL R105, R74, -INF , P4 ;  /* 0xff8000004a697808 */ /* 0x001fe40002000000 */
[----:B------:R-:W-:Y:S01]  /*1a930*/  FMNMX.FTZ R50, R73, R50, !PT ;  /* 0x0000003249327209 */ /* 0x000fe20007810000 */
[----:B------:R-:W0:Y:S01]  /*1a940*/  MUFU.TANH R78, R78 ;  /* 0x0000004e004e7308 */ /* 0x000e220000002400 */
[----:B------:R-:W-:Y:S01]  /*1a950*/  FMUL.FTZ R42, R2, R31 ;  /* 0x0000001f022a7220 */ /* 0x000fe20000410000 */
[----:B------:R-:W-:Y:S01]  /*1a960*/  FFMA.FTZ R31, R117, R10, -R28 ;  /* 0x0000000a751f7223 */ /* 0x000fe2000001081c */
[----:B------:R-:W-:-:S02]  /*1a970*/  ISETP.GT.AND P4, PT, R64, 0x31, PT ;  /* 0x000000314000780c */ /* 0x000fc40003f84270 */
[----:B---3--:R-:W-:-:S03]  /*1a980*/  FSEL R117, R75, -INF , P3 ;  /* 0xff8000004b757808 */ /* 0x008fc60001800000 */
[----:B------:R-:W3:Y:S01]  /*1a990*/  MUFU.TANH R60, R60 ;  /* 0x0000003c003c7308 */ /* 0x000ee20000002400 */
[----:B------:R-:W-:Y:S02]  /*1a9a0*/  FMNMX.FTZ R50, R105, R50, !PT ;  /* 0x0000003269327209 */ /* 0x000fe40007810000 */
[----:B------:R-:W-:Y:S02]  /*1a9b0*/  ISETP.GT.AND P3, PT, R64, 0x38, PT ;  /* 0x000000384000780c */ /* 0x000fe40003f64270 */
[----:B--2---:R-:W-:Y:S02]  /*1a9c0*/  FSEL R77, R77, -INF , P4 ;  /* 0xff8000004d4d7808 */ /* 0x004fe40002000000 */
[----:B------:R-:W-:Y:S01]  /*1a9d0*/  FMNMX.FTZ R50, R117, R50, !PT ;  /* 0x0000003275327209 */ /* 0x000fe20007810000 */
[----:B------:R-:W2:Y:S01]  /*1a9e0*/  MUFU.TANH R61, R61 ;  /* 0x0000003d003d7308 */ /* 0x000ea20000002400 */
[----:B------:R-:W-:-:S01]  /*1a9f0*/  FFMA.FTZ R20, R103, R10, -R28 ;  /* 0x0000000a67147223 */ /* 0x000fc2000001081c */
[----:B------:R-:W-:-:S02]  /*1aa00*/  ISETP.GT.AND P4, PT, R64, 0x39, PT ;  /* 0x000000394000780c */ /* 0x000fc40003f84270 */
[----:B-1----:R-:W-:Y:S02]  /*1aa10*/  FSEL R103, R76, -INF , P3 ;  /* 0xff8000004c677808 */ /* 0x002fe40001800000 */
[----:B------:R-:W-:Y:S02]  /*1aa20*/  FMNMX.FTZ R50, R77, R50, !PT ;  /* 0x000000324d327209 */ /* 0x000fe40007810000 */
[----:B------:R-:W1:Y:S01]  /*1aa30*/  MUFU.TANH R57, R57 ;  /* 0x0000003900397308 */ /* 0x000e620000002400 */
[----:B------:R-:W-:-:S01]  /*1aa40*/  FFMA.FTZ R75, R101, R10, -R28 ;  /* 0x0000000a654b7223 */ /* 0x000fc2000001081c */
[----:B------:R-:W-:Y:S02]  /*1aa50*/  ISETP.GT.AND P3, PT, R64, 0x40, PT ;  /* 0x000000404000780c */ /* 0x000fe40003f64270 */
[----:B0-----:R-:W-:Y:S02]  /*1aa60*/  FSEL R101, R78, -INF , P4 ;  /* 0xff8000004e657808 */ /* 0x001fe40002000000 */
[----:B------:R-:W-:-:S02]  /*1aa70*/  FMNMX.FTZ R50, R103, R50, !PT ;  /* 0x0000003267327209 */ /* 0x000fc40007810000 */
[----:B------:R-:W0:Y:S01]  /*1aa80*/  MUFU.TANH R58, R58 ;  /* 0x0000003a003a7308 */ /* 0x000e220000002400 */
[----:B------:R-:W-:-:S01]  /*1aa90*/  FFMA.FTZ R32, R119, R10, -R28 ;  /* 0x0000000a77207223 */ /* 0x000fc2000001081c */
[----:B---3--:R-:W-:Y:S02]  /*1aaa0*/  FSEL R119, R60, -INF , P3 ;  /* 0xff8000003c777808 */ /* 0x008fe40001800000 */
[C---:B------:R-:W-:Y:S02]  /*1aab0*/  ISETP.GT.AND P4, PT, R64.reuse, 0x41, PT ;  /* 0x000000414000780c */ /* 0x040fe40003f84270 */
[----:B------:R-:W-:Y:S02]  /*1aac0*/  FMNMX.FTZ R60, R101, R50, !PT ;  /* 0x00000032653c7209 */ /* 0x000fe40007810000 */
[----:B------:R-:W3:Y:S01]  /*1aad0*/  MUFU.TANH R7, R7 ;  /* 0x0000000700077308 */ /* 0x000ee20000002400 */
[----:B------:R-:W-:Y:S02]  /*1aae0*/  ISETP.GT.AND P3, PT, R64, 0x48, PT ;  /* 0x000000484000780c */ /* 0x000fe40003f64270 */
[----:B--2---:R-:W-:-:S02]  /*1aaf0*/  FSEL R61, R61, -INF , P4 ;  /* 0xff8000003d3d7808 */ /* 0x004fc40002000000 */
[----:B------:R-:W-:-:S03]  /*1ab00*/  FMNMX.FTZ R60, R119, R60, !PT ;  /* 0x0000003c773c7209 */ /* 0x000fc60007810000 */
[----:B------:R-:W2:Y:S01]  /*1ab10*/  MUFU.TANH R56, R56 ;  /* 0x0000003800387308 */ /* 0x000ea20000002400 */
[----:B------:R-:W-:Y:S02]  /*1ab20*/  ISETP.GT.AND P4, PT, R64, 0x49, PT ;  /* 0x000000494000780c */ /* 0x000fe40003f84270 */
[----:B-1----:R-:W-:Y:S02]  /*1ab30*/  FSEL R57, R57, -INF , P3 ;  /* 0xff80000039397808 */ /* 0x002fe40001800000 */
[----:B------:R-:W-:-:S03]  /*1ab40*/  FMNMX.FTZ R60, R61, R60, !PT ;  /* 0x0000003c3d3c7209 */ /* 0x000fc60007810000 */
[----:B------:R-:W1:Y:S01]  /*1ab50*/  MUFU.TANH R6, R6 ;  /* 0x0000000600067308 */ /* 0x000e620000002400 */
[----:B------:R-:W-:-:S01]  /*1ab60*/  FFMA.FTZ R62, R99, R10, -R28 ;  /* 0x0000000a633e7223 */ /* 0x000fc2000001081c */
[----:B------:R-:W-:Y:S02]  /*1ab70*/  ISETP.GT.AND P3, PT, R64, 0x50, PT ;  /* 0x000000504000780c */ /* 0x000fe40003f64270 */
[----:B0-----:R-:W-:Y:S02]  /*1ab80*/  FSEL R99, R58, -INF , P4 ;  /* 0xff8000003a637808 */ /* 0x001fe40002000000 */
[----:B------:R-:W-:Y:S02]  /*1ab90*/  FMNMX.FTZ R60, R57, R60, !PT ;  /* 0x0000003c393c7209 */ /* 0x000fe40007810000 */
[----:B------:R-:W0:Y:S01]  /*1aba0*/  MUFU.TANH R59, R59 ;  /* 0x0000003b003b7308 */ /* 0x000e220000002400 */
[----:B------:R-:W-:Y:S01]  /*1abb0*/  FMUL.FTZ R44, R2, R35 ;  /* 0x00000023022c7220 */ /* 0x000fe20000410000 */
[----:B------:R-:W-:Y:S01]  /*1abc0*/  FFMA.FTZ R35, R121, R10, -R28 ;  /* 0x0000000a79237223 */ /* 0x000fe2000001081c */
[----:B------:R-:W-:Y:S01]  /*1abd0*/  ISETP.GT.AND P4, PT, R64, 0x51, PT ;  /* 0x000000514000780c */ /* 0x000fe20003f84270 */
[----:B------:R-:W-:Y:S01]  /*1abe0*/  FMUL.FTZ R52, R2, R46 ;  /* 0x0000002e02347220 */ /* 0x000fe20000410000 */
[----:B---3--:R-:W-:-:S02]  /*1abf0*/  FSEL R121, R7, -INF , P3 ;  /* 0xff80000007797808 */ /* 0x008fc40001800000 */
[----:B------:R-:W-:Y:S01]  /*1ac00*/  FMNMX.FTZ R60, R99, R60, !PT ;  /* 0x0000003c633c7209 */ /* 0x000fe20007810000 */
[----:B------:R-:W3:Y:S01]  /*1ac10*/  MUFU.TANH R4, R4 ;  /* 0x0000000400047308 */ /* 0x000ee20000002400 */
[----:B------:R-:W-:Y:S01]  /*1ac20*/  FMUL.FTZ R36, R2, R34 ;  /* 0x0000002202247220 */ /* 0x000fe20000410000 */
[--C-:B------:R-:W-:Y:S01]  /*1ac30*/  FFMA.FTZ R34, R125, R10, -R28.reuse ;  /* 0x0000000a7d227223 */ /* 0x100fe2000001081c */
        /* <DEDUP_REMOVED lines=15> */
[----:B------:R-:W-:Y:S01]  /*1ad30*/  ISETP.GT.AND P4, PT, R64, 0x61, PT ;  /* 0x000000614000780c */ /* 0x000fe20003f84270 */
[----:B------:R-:W-:Y:S01]  /*1ad40*/  FMUL.FTZ R54, R2, R54 ;  /* 0x0000003602367220 */ /* 0x000fe20000410000 */
[----:B---3--:R-:W-:Y:S02]  /*1ad50*/  FSEL R85, R4, -INF , P3 ;  /* 0xff80000004557808 */ /* 0x008fe40001800000 */
[----:B------:R-:W-:Y:S02]  /*1ad60*/  FMNMX.FTZ R60, R127, R60, !PT ;  /* 0x0000003c7f3c7209 */ /* 0x000fe40007810000 */
[----:B------:R-:W3:Y:S01]  /*1ad70*/  MUFU.TANH R66, R66 ;  /* 0x0000004200427308 */ /* 0x000ee20000002400 */
[----:B------:R-:W-:-:S01]  /*1ad80*/  FFMA.FTZ R4, R81, R10, -R28 ;  /* 0x0000000a51047223 */ /* 0x000fc2000001081c */
[----:B------:R-:W-:Y:S01]  /*1ad90*/  ISETP.GT.AND P3, PT, R64, 0x68, PT ;  /* 0x000000684000780c */ /* 0x000fe20003f64270 */
[----:B------:R-:W-:Y:S01]  /*1ada0*/  FMUL.FTZ R80, R2, R55 ;  /* 0x0000003702507220 */ /* 0x000fe20000410000 */
[----:B--2---:R-:W-:-:S02]  /*1adb0*/  FSEL R81, R40, -INF , P4 ;  /* 0xff80000028517808 */ /* 0x004fc40002000000 */
[----:B------:R-:W-:Y:S02]  /*1adc0*/  FMNMX.FTZ R60, R85, R60, !PT ;  /* 0x0000003c553c7209 */ /* 0x000fe40007810000 */
[----:B------:R-:W2:Y:S01]  /*1add0*/  MUFU.TANH R70, R70 ;  /* 0x0000004600467308 */ /* 0x000ea20000002400 */
[----:B------:R-:W-:Y:S01]  /*1ade0*/  FMUL.FTZ R46, R2, R39 ;  /* 0x00000027022e7220 */ /* 0x000fe20000410000 */
[--C-:B------:R-:W-:Y:S01]  /*1adf0*/  FFMA.FTZ R39, R129, R10, -R28.reuse ;  /* 0x0000000a81277223 */ /* 0x100fe2000001081c */
[----:B------:R-:W-:Y:S02]  /*1ae00*/  ISETP.GT.AND P4, PT, R64, 0x69, PT ;  /* 0x000000694000780c */ /* 0x000fe40003f84270 */
[----:B-1----:R-:W-:Y:S02]  /*1ae10*/  FSEL R129, R52, -INF , P3 ;  /* 0xff80000034817808 */ /* 0x002fe40001800000 */
[----:B------:R-:W-:Y:S01]  /*1ae20*/  FMNMX.FTZ R60, R81, R60, !PT ;  /* 0x0000003c513c7209 */ /* 0x000fe20007810000 */
[----:B------:R-:W1:Y:S01]  /*1ae30*/  MUFU.TANH R54, R54 ;  /* 0x0000003600367308 */ /* 0x000e620000002400 */
[----:B------:R-:W-:-:S01]  /*1ae40*/  FFMA.FTZ R59, R69, R10, -R28 ;  /* 0x0000000a453b7223 */ /* 0x000fc2000001081c */
[----:B------:R-:W-:-:S02]  /*1ae50*/  ISETP.GT.AND P3, PT, R64, 0x70, PT ;  /* 0x000000704000780c */ /* 0x000fc40003f64270 */
[----:B0-----:R-:W-:Y:S02]  /*1ae60*/  FSEL R69, R68, -INF , P4 ;  /* 0xff80000044457808 */ /* 0x001fe40002000000 */
[----:B------:R-:W-:Y:S02]  /*1ae70*/  FMNMX.FTZ R60, R129, R60, !PT ;  /* 0x0000003c813c7209 */ /* 0x000fe40007810000 */
[----:B------:R-:W0:Y:S01]  /*1ae80*/  MUFU.TANH R80, R80 ;  /* 0x0000005000507308 */ /* 0x000e220000002400 */
[----:B------:R-:W-:Y:S02]  /*1ae90*/  ISETP.GT.AND P4, PT, R64, 0x71, PT ;  /* 0x000000714000780c */ /* 0x000fe40003f84270 */
[----:B---3--:R-:W-:Y:S02]  /*1aea0*/  FSEL R131, R66, -INF , P3 ;  /* 0xff80000042837808 */ /* 0x008fe40001800000 */
        /* <DEDUP_REMOVED lines=11> */
[----:B------:R-:W-:Y:S02]  /*1af60*/  ISETP.GT.AND P3, PT, R64, 0x80, PT ;  /* 0x000000804000780c */ /* 0x000fe40003f64270 */
[----:B0-----:R-:W-:Y:S02]  /*1af70*/  FSEL R135, R80, -INF , P4 ;  /* 0xff80000050877808 */ /* 0x001fe40002000000 */
[----:B------:R-:W-:-:S03]  /*1af80*/  FMNMX.FTZ R60, R133, R60, !PT ;  /* 0x0000003c853c7209 */ /* 0x000fc60007810000 */
[----:B------:R-:W0:Y:S01]  /*1af90*/  MUFU.TANH R42, R42 ;  /* 0x0000002a002a7308 */ /* 0x000e220000002400 */
[----:B------:R-:W-:Y:S01]  /*1afa0*/  ISETP.GT.AND P4, PT, R64, 0x81, PT ;  /* 0x000000814000780c */ /* 0x000fe20003f84270 */
[----:B------:R-:W-:Y:S01]  /*1afb0*/  FMUL.FTZ R38, R2, R38 ;  /* 0x0000002602267220 */ /* 0x000fe20000410000 */
        /* <DEDUP_REMOVED lines=19> */
[----:B------:R-:W-:Y:S01]  /*1b0f0*/  FMNMX.FTZ R60, R41, R60, !PT ;  /* 0x0000003c293c7209 */ /* 0x000fe20007810000 */
[----:B------:R-:W-:Y:S01]  /*1b100*/  FFMA.FTZ R204, R43, R10, -R28 ;  /* 0x0000000a2bcc7223 */ /* 0x000fe2000001081c */
[----:B------:R-:W-:Y:S02]  /*1b110*/  ISETP.GT.AND P3, PT, R64, 0x98, PT ;  /* 0x000000984000780c */ /* 0x000fe40003f64270 */
[----:B--2---:R-:W-:Y:S02]  /*1b120*/  FSEL R43, R44, -INF , P4 ;  /* 0xff8000002c2b7808 */ /* 0x004fe40002000000 */
[----:B------:R-:W-:Y:S02]  /*1b130*/  FMNMX.FTZ R60, R141, R60, !PT ;  /* 0x0000003c8d3c7209 */ /* 0x000fe40007810000 */
[----:B------:R-:W-:Y:S02]  /*1b140*/  ISETP.GT.AND P4, PT, R64, 0x99, PT ;  /* 0x000000994000780c */ /* 0x000fe40003f84270 */
[----:B-1----:R-:W-:-:S02]  /*1b150*/  FSEL R143, R38, -INF , P3 ;  /* 0xff800000268f7808 */ /* 0x002fc40001800000 */
[----:B------:R-:W-:Y:S02]  /*1b160*/  FMNMX.FTZ R60, R43, R60, !PT ;  /* 0x0000003c2b3c7209 */ /* 0x000fe40007810000 */
[----:B0-----:R-:W-:Y:S02]  /*1b170*/  FSEL R145, R46, -INF , P4 ;  /* 0xff8000002e917808 */ /* 0x001fe40002000000 */
[----:B------:R-:W-:-:S04]  /*1b180*/  FMNMX.FTZ R60, R143, R60, !PT ;  /* 0x0000003c8f3c7209 */ /* 0x000fc80007810000 */
[----:B------:R-:W-:Y:S01]  /*1b190*/  FMNMX.FTZ R60, R145, R60, !PT ;  /* 0x0000003c913c7209 */ /* 0x000fe20007810000 */
[----:B------:R-:W-:-:S04]  /*1b1a0*/  FFMA.FTZ R55, R123, R10, -R28 ;  /* 0x0000000a7b377223 */ /* 0x000fc8000001081c */
[----:B------:R-:W0:Y:S02]  /*1b1b0*/  SHFL.BFLY PT, R123, R60, 0x2, 0x1f ;  /* 0x0c401f003c7b7f89 */ /* 0x000e2400000e0000 */
[----:B0-----:R-:W-:-:S05]  /*1b1c0*/  FMNMX.FTZ R44, R60, R123, !PT ;  /* 0x0000007b3c2c7209 */ /* 0x001fca0007810000 */
[----:B------:R-:W0:Y:S01]  /*1b1d0*/  SHFL.BFLY PT, R123, R44, 0x1, 0x1f ;  /* 0x0c201f002c7b7f89 */ /* 0x000e2200000e0000 */
        /* <DEDUP_REMOVED lines=15> */
[----:B0-----:R-:W-:Y:S01]  /*1b2d0*/  FMNMX.FTZ R123, R44, R123, !PT ;  /* 0x0000007b2c7b7209 */ /* 0x001fe20007810000 */
[----:B------:R-:W-:-:S03]  /*1b2e0*/  FFMA.FTZ R44, R47, R10, -R28 ;  /* 0x0000000a2f2c7223 */ /* 0x000fc6000001081c */
[C---:B------:R-:W-:Y:S01]  /*1b2f0*/  FSETP.NEU.FTZ.AND P3, PT, R123.reuse, -INF , PT ;  /* 0xff8000007b00780b */ /* 0x040fe20003f7d000 */
[----:B------:R-:W-:-:S01]  /*1b300*/  FFMA.FTZ R46, R123, R10, -8 ;  /* 0xc10000007b2e7423 */ /* 0x000fc2000001000a */
[----:B------:R-:W-:-:S04]  /*1b310*/  FFMA.FTZ R47, R91, R10, -R28 ;  /* 0x0000000a5b2f7223 */ /* 0x000fc8000001081c */
[----:B------:R-:W-:Y:S01]  /*1b320*/  FSEL R28, R46, RZ, P3 ;  /* 0x000000ff2e1c7208 */ /* 0x000fe20001800000 */
[----:B------:R-:W-:Y:S04]  /*1b330*/  MUFU.EX2 R30, R30 ;  /* 0x0000001e001e7308 */ /* 0x000fe80000000800 */
[----:B------:R-:W-:-:S01]  /*1b340*/  FFMA.FTZ R217, R3, R10, -R28 ;  /* 0x0000000a03d97223 */ /* 0x000fc2000001081c */
[-CC-:B------:R-:W-:Y:S01]  /*1b350*/  FFMA.FTZ R8, R8, R10.reuse, -R28.reuse ;  /* 0x0000000a08087223 */ /* 0x180fe2000001081c */
[----:B------:R-:W-:-:S02]  /*1b360*/  FFMA.FTZ R3, R11, R10, -R28 ;  /* 0x0000000a0b037223 */ /* 0x000fc4000001081c */
[----:B------:R-:W0:Y:S01]  /*1b370*/  MUFU.EX2 R31, R31 ;  /* 0x0000001f001f7308 */ /* 0x000e220000000800 */
[----:B------:R-:W-:-:S01]  /*1b380*/  FFMA.FTZ R52, R51, R10, -R28 ;  /* 0x0000000a33347223 */ /* 0x000fc2000001081c */
[----:B------:R-:W-:-:S06]  /*1b390*/  FFMA.FTZ R219, R13, R10, -R28 ;  /* 0x0000000a0ddb7223 */ /* 0x000fcc000001081c */
[----:B------:R-:W-:Y:S08]  /*1b3a0*/  MUFU.EX2 R217, R217 ;  /* 0x000000d900d97308 */ /* 0x000ff00000000800 */
[----:B------:R-:W1:Y:S01]  /*1b3b0*/  MUFU.EX2 R8, R8 ;  /* 0x0000000800087308 */ /* 0x000e620000000800 */
[----:B------:R-:W-:-:S07]  /*1b3c0*/  FFMA.FTZ R60, R61, R10, -R28 ;  /* 0x0000000a3d3c7223 */ /* 0x000fce000001081c */
[----:B------:R-:W2:Y:S01]  /*1b3d0*/  MUFU.EX2 R32, R32 ;  /* 0x0000002000207308 */ /* 0x000ea20000000800 */
[----:B------:R-:W-:-:S01]  /*1b3e0*/  FFMA.FTZ R46, R97, R10, -R28 ;  /* 0x0000000a612e7223 */ /* 0x000fc2000001081c */
[----:B------:R-:W-:-:S06]  /*1b3f0*/  @!P2 PRMT R61, RZ, 0x654, R0 ;  /* 0x00000654ff3da816 */ /* 0x000fcc0000000000 */
[----:B------:R-:W-:Y:S01]  /*1b400*/  MUFU.EX2 R35, R35 ;  /* 0x0000002300237308 */ /* 0x000fe20000000800 */
[----:B------:R-:W-:-:S01]  /*1b410*/  FFMA.FTZ R11, R109, R10, -R28 ;  /* 0x0000000a6d0b7223 */ /* 0x000fc2000001081c */
[----:B------:R0:W-:Y:S06]  /*1b420*/  @!P2 SYNCS.ARRIVE.TRANS64.RED.A1T0 RZ, [R61+URZ], RZ ;  /* 0x000000ff3dffa9a7 */ /* 0x0001ec000810043f */
[----:B------:R-:W3:Y:S08]  /*1b430*/  MUFU.EX2 R3, R3 ;  /* 0x0000000300037308 */ /* 0x000ef00000000800 */
[----:B------:R-:W4:Y:S01]  /*1b440*/  MUFU.EX2 R52, R52 ;  /* 0x0000003400347308 */ /* 0x000f220000000800 */
[----:B0-----:R-:W-:-:S07]  /*1b450*/  FADD.FTZ R61, R30, R31 ;  /* 0x0000001f1e3d7221 */ /* 0x001fce0000010000 */
[----:B------:R-:W0:Y:S01]  /*1b460*/  MUFU.EX2 R34, R34 ;  /* 0x0000002200227308 */ /* 0x000e220000000800 */
[----:B-1----:R-:W-:-:S01]  /*1b470*/  FADD.FTZ R74, R217, R8 ;  /* 0x00000008d94a7221 */ /* 0x002fc20000010000 */
[----:B------:R-:W-:-:S06]  /*1b480*/  FFMA.FTZ R56, R111, R10, -R28 ;  /* 0x0000000a6f387223 */ /* 0x000fcc000001081c */
[----:B------:R-:W1:Y:S01]  /*1b490*/  MUFU.EX2 R219, R219 ;  /* 0x000000db00db7308 */ /* 0x000e620000000800 */
[----:B--2---:R-:W-:-:S07]  /*1b4a0*/  FADD.FTZ R76, R32, R61 ;  /* 0x0000003d204c7221 */ /* 0x004fce0000010000 */
[----:B------:R-:W2:Y:S01]  /*1b4b0*/  MUFU.EX2 R39, R39 ;  /* 0x0000002700277308 */ /* 0x000ea20000000800 */
[----:B---3--:R-:W-:-:S01]  /*1b4c0*/  FADD.FTZ R61, R3, R74 ;  /* 0x0000004a033d7221 */ /* 0x008fc20000010000 */
[----:B------:R-:W-:-:S06]  /*1b4d0*/  FFMA.FTZ R213, R21, R10, -R28 ;  /* 0x0000000a15d57223 */ /* 0x000fcc000001081c */
[----:B------:R-:W3:Y:S01]  /*1b4e0*/  MUFU.EX2 R46, R46 ;  /* 0x0000002e002e7308 */ /* 0x000ee20000000800 */
[----:B------:R-:W-:-:S07]  /*1b4f0*/  FADD.FTZ R63, R35, R76 ;  /* 0x0000004c233f7221 */ /* 0x000fce0000010000 */
[----:B------:R-:W5:Y:S01]  /*1b500*/  MUFU.EX2 R48, R48 ;  /* 0x0000003000307308 */ /* 0x000f620000000800 */
[----:B----4-:R-:W-:-:S01]  /*1b510*/  FADD.FTZ R74, R52, R61 ;  /* 0x0000003d344a7221 */ /* 0x010fc20000010000 */
[----:B------:R-:W-:-:S06]  /*1b520*/  FFMA.FTZ R54, R113, R10, -R28 ;  /* 0x0000000a71367223 */ /* 0x000fcc000001081c */
        /* <DEDUP_REMOVED lines=8> */
[----:B---3--:R-:W-:-:S07]  /*1b5b0*/  FADD.FTZ R74, R46, R63 ;  /* 0x0000003f2e4a7221 */ /* 0x008fce0000010000 */
[----:B------:R-:W3:Y:S01]  /*1b5c0*/  MUFU.EX2 R213, R213 ;  /* 0x000000d500d57308 */ /* 0x000ee20000000800 */
[----:B-----5:R-:W-:-:S07]  /*1b5d0*/  FADD.FTZ R76, R48, R67 ;  /* 0x00000043304c7221 */ /* 0x020fce0000010000 */
[----:B------:R-:W5:Y:S01]  /*1b5e0*/  MUFU.EX2 R15, R15 ;  /* 0x0000000f000f7308 */ /* 0x000f620000000800 */
[----:B----4-:R-:W-:-:S01]  /*1b5f0*/  FADD.FTZ R63, R11, R74 ;  /* 0x0000004a0b3f7221 */ /* 0x010fc20000010000 */
[----:B------:R-:W-:-:S06]  /*1b600*/  FFMA.FTZ R215, R117, R10, -R28 ;  /* 0x0000000a75d77223 */ /* 0x000fcc000001081c */
[----:B------:R-:W4:Y:S01]  /*1b610*/  MUFU.EX2 R54, R54 ;  /* 0x0000003600367308 */ /* 0x000f220000000800 */
[----:B0-----:R-:W-:-:S07]  /*1b620*/  FADD.FTZ R67, R55, R76 ;  /* 0x0000004c37437221 */ /* 0x001fce0000010000 */
[----:B------:R0:W-:Y:S01]  /*1b630*/  MUFU.EX2 R50, R62 ;  /* 0x0000003e00327308 */ /* 0x0001e20000000800 */
[----:B-1----:R-:W-:-:S07]  /*1b640*/  FADD.FTZ R74, R56, R63 ;  /* 0x0000003f384a7221 */ /* 0x002fce0000010000 */
[----:B------:R-:W1:Y:S01]  /*1b650*/  MUFU.EX2 R14, R14 ;  /* 0x0000000e000e7308 */ /* 0x000e620000000800 */
[----:B0-----:R-:W-:-:S01]  /*1b660*/  FFMA.FTZ R62, R105, R10, -R28 ;  /* 0x0000000a693e7223 */ /* 0x001fc2000001081c */
[----:B------:R-:W-:-:S06]  /*1b670*/  FFMA.FTZ R58, R77, R10, -R28 ;  /* 0x0000000a4d3a7223 */ /* 0x000fcc000001081c */
[----:B------:R-:W0:Y:S01]  /*1b680*/  MUFU.EX2 R13, R13 ;  /* 0x0000000d000d7308 */ /* 0x000e220000000800 */
[----:B--2---:R-:W-:-:S07]  /*1b690*/  FADD.FTZ R76, R12, R67 ;  /* 0x000000430c4c7221 */ /* 0x004fce0000010000 */
[----:B------:R-:W2:Y:S01]  /*1b6a0*/  MUFU.EX2 R115, R115 ;  /* 0x0000007300737308 */ /* 0x000ea20000000800 */
[----:B---3--:R-:W-:-:S01]  /*1b6b0*/  FADD.FTZ R63, R213, R74 ;  /* 0x0000004ad53f7221 */ /* 0x008fc20000010000 */
[----:B------:R-:W-:-:S06]  /*1b6c0*/  FFMA.FTZ R21, R103, R10, -R28 ;  /* 0x0000000a67157223 */ /* 0x000fcc000001081c */
[----:B------:R-:W3:Y:S01]  /*1b6d0*/  MUFU.EX2 R62, R62 ;  /* 0x0000003e003e7308 */ /* 0x000ee20000000800 */
[----:B-----5:R-:W-:-:S07]  /*1b6e0*/  FADD.FTZ R67, R15, R76 ;  /* 0x0000004c0f437221 */ /* 0x020fce0000010000 */
[----:B------:R-:W5:Y:S01]  /*1b6f0*/  MUFU.EX2 R20, R20 ;  /* 0x0000001400147308 */ /* 0x000f620000000800 */
[----:B------:R-:W-:-:S01]  /*1b700*/  FFMA.FTZ R66, R101, R10, -R28 ;  /* 0x0000000a65427223 */ /* 0x000fc2000001081c */
[----:B----4-:R-:W-:-:S06]  /*1b710*/  FADD.FTZ R74, R54, R63 ;  /* 0x0000003f364a7221 */ /* 0x010fcc0000010000 */
[----:B------:R-:W4:Y:S01]  /*1b720*/  MUFU.EX2 R215, R215 ;  /* 0x000000d700d77308 */ /* 0x000f220000000800 */
[----:B-1----:R-:W-:-:S01]  /*1b730*/  FADD.FTZ R76, R14, R67 ;  /* 0x000000430e4c7221 */ /* 0x002fc20000010000 */
[----:B------:R-:W-:-:S06]  /*1b740*/  F2FP.SATFINITE.E4M3.F32.PACK_AB_MERGE_C R216, R35, R32, RZ ;  /* 0x0000002023d8723e */ /* 0x000fcc00048070ff */
[----:B------:R-:W1:Y:S01]  /*1b750*/  MUFU.EX2 R75, R75 ;  /* 0x0000004b004b7308 */ /* 0x000e620000000800 */
[----:B0-----:R-:W-:-:S01]  /*1b760*/  FADD.FTZ R35, R13, R74 ;  /* 0x0000004a0d237221 */ /* 0x001fc20000010000 */
[----:B------:R-:W-:-:S06]  /*1b770*/  FFMA.FTZ R209, R119, R10, -R28 ;  /* 0x0000000a77d17223 */ /* 0x000fcc000001081c */
[----:B------:R-:W0:Y:S01]  /*1b780*/  MUFU.EX2 R58, R58 ;  /* 0x0000003a003a7308 */ /* 0x000e220000000800 */
[----:B------:R-:W-:Y:S01]  /*1b790*/  F2FP.SATFINITE.E4M3.F32.PACK_AB_MERGE_C R63, R52, R3, RZ ;  /* 0x00000003343f723e */ /* 0x000fe200048070ff */
[----:B--2---:R-:W-:Y:S01]  /*1b7a0*/  FADD.FTZ R3, R115, R76 ;  /* 0x0000004c73037221 */ /* 0x004fe20000010000 */
[----:B------:R-:W-:-:S05]  /*1b7b0*/  F2FP.SATFINITE.E4M3.F32.PACK_AB_MERGE_C R218, R55, R48, RZ ;  /* 0x0000003037da723e */ /* 0x000fca00048070ff */
[----:B------:R-:W2:Y:S01]  /*1b7c0*/  MUFU.EX2 R21, R21 ;  /* 0x0000001500157308 */ /* 0x000ea20000000800 */
[----:B---3--:R-:W-:-:S01]  /*1b7d0*/  FADD.FTZ R48, R62, R35 ;  /* 0x000000233e307221 */ /* 0x008fc20000010000 */
[----:B-----5:R-:W-:-:S06]  /*1b7e0*/  FADD.FTZ R52, R20, R3 ;  /* 0x0000000314347221 */ /* 0x020fcc0000010000 */
[----:B------:R-:W3:Y:S01]  /*1b7f0*/  MUFU.EX2 R95, R95 ;  /* 0x0000005f005f7308 */ /* 0x000ee20000000800 */
[----:B----4-:R-:W-:-:S07]  /*1b800*/  FADD.FTZ R3, R215, R48 ;  /* 0x00000030d7037221 */ /* 0x010fce0000010000 */
[----:B------:R-:W4:Y:S01]  /*1b810*/  MUFU.EX2 R66, R66 ;  /* 0x0000004200427308 */ /* 0x000f220000000800 */
[----:B------:R-:W-:-:S01]  /*1b820*/  FFMA.FTZ R51, R57, R10, -R28 ;  /* 0x0000000a39337223 */ /* 0x000fc2000001081c */
[----:B------:R-:W-:Y:S01]  /*1b830*/  F2FP.SATFINITE.E4M3.F32.PACK_AB_MERGE_C R56, R56, R11, RZ ;  /* 0x0000000b3838723e */ /* 0x000fe200048070ff */
[----:B-1----:R-:W-:-:S05]  /*1b840*/  FADD.FTZ R11, R75, R52 ;  /* 0x000000344b0b7221 */ /* 0x002fca0000010000 */
[----:B------:R-:W1:Y:S01]  /*1b850*/  MUFU.EX2 R7, R7 ;  /* 0x0000000700077308 */ /* 0x000e620000000800 */
[----:B------:R-:W-:Y:S01]  /*1b860*/  F2FP.SATFINITE.E4M3.F32.PACK_AB_MERGE_C R212, R115, R14, RZ ;  /* 0x0000000e73d4723e */ /* 0x000fe200048070ff */
[----:B------:R-:W-:Y:S01]  /*1b870*/  FFMA.FTZ R68, R99, R10, -R28 ;  /* 0x0000000a63447223 */ /* 0x000fe2000001081c */
[----:B0-----:R-:W-:-:S05]  /*1b880*/  FADD.FTZ R14, R58, R3 ;  /* 0x000000033a0e7221 */ /* 0x001fca0000010000 */
[----:B------:R-:W0:Y:S01]  /*1b890*/  MUFU.EX2 R209, R209 ;  /* 0x000000d100d17308 */ /* 0x000e220000000800 */
[----:B------:R-:W-:-:S07]  /*1b8a0*/  FADD.FTZ R48, R50, R11 ;  /* 0x0000000b32307221 */ /* 0x000fce0000010000 */
[----:B------:R-:W5:Y:S01]  /*1b8b0*/  MUFU.EX2 R208, R208 ;  /* 0x000000d000d07308 */ /* 0x000f620000000800 */
[----:B--2---:R-:W-:-:S01]  /*1b8c0*/  FADD.FTZ R3, R21, R14 ;  /* 0x0000000e15037221 */ /* 0x004fc20000010000 */
[----:B------:R-:W-:-:S06]  /*1b8d0*/  FFMA.FTZ R211, R121, R10, -R28 ;  /* 0x0000000a79d37223 */ /* 0x000fcc000001081c */
[----:B------:R-:W2:Y:S01]  /*1b8e0*/  MUFU.EX2 R60, R60 ;  /* 0x0000003c003c7308 */ /* 0x000ea20000000800 */
[----:B---3--:R-:W-:-:S01]  /*1b8f0*/  FADD.FTZ R48, R95, R48 ;  /* 0x000000305f307221 */ /* 0x008fc20000010000 */
[----:B----4-:R-:W-:-:S06]  /*1b900*/  F2FP.SATFINITE.E4M3.F32.PACK_AB_MERGE_C R21, R66, R21, RZ ;  /* 0x000000154215723e */ /* 0x010fcc00048070ff */
[----:B------:R-:W3:Y:S01]  /*1b910*/  MUFU.EX2 R4, R4 ;  /* 0x0000000400047308 */ /* 0x000ee20000000800 */
[----:B------:R-:W-:-:S01]  /*1b920*/  FADD.FTZ R66, R66, R3 ;  /* 0x0000000342427221 */ /* 0x000fc20000010000 */
[----:B------:R-:W-:-:S06]  /*1b930*/  FFMA.FTZ R64, R125, R10, -R28 ;  /* 0x0000000a7d407223 */ /* 0x000fcc000001081c */
[----:B------:R-:W4:Y:S01]  /*1b940*/  MUFU.EX2 R51, R51 ;  /* 0x0000003300337308 */ /* 0x000f220000000800 */
[----:B-1----:R-:W-:-:S07]  /*1b950*/  FADD.FTZ R3, R7, R48 ;  /* 0x0000003007037221 */ /* 0x002fce0000010000 */
[----:B------:R-:W1:Y:S01]  /*1b960*/  MUFU.EX2 R59, R59 ;  /* 0x0000003b003b7308 */ /* 0x000e620000000800 */
[----:B0-----:R-:W-:-:S07]  /*1b970*/  FADD.FTZ R11, R209, R66 ;  /* 0x00000042d10b7221 */ /* 0x001fce0000010000 */
[----:B------:R-:W0:Y:S01]  /*1b980*/  MUFU.EX2 R68, R68 ;  /* 0x0000004400447308 */ /* 0x000e220000000800 */
[----:B------:R-:W-:-:S01]  /*1b990*/  FFMA.FTZ R57, R93, R10, -R28 ;  /* 0x0000000a5d397223 */ /* 0x000fc2000001081c */
[----:B-----5:R-:W-:-:S06]  /*1b9a0*/  FADD.FTZ R3, R208, R3 ;  /* 0x00000003d0037221 */ /* 0x020fcc0000010000 */
[----:B------:R-:W5:Y:S01]  /*1b9b0*/  MUFU.EX2 R6, R6 ;  /* 0x0000000600067308 */ /* 0x000f620000000800 */
[----:B------:R-:W-:Y:S01]  /*1b9c0*/  F2FP.SATFINITE.E4M3.F32.PACK_AB_MERGE_C R217, R8, R217, R63 ;  /* 0x000000d908d9723e */ /* 0x000fe2000480703f */
[----:B--2---:R-:W-:-:S06]  /*1b9d0*/  FADD.FTZ R8, R60, R11 ;  /* 0x0000000b3c087221 */ /* 0x004fcc0000010000 */
[----:B------:R-:W2:Y:S01]  /*1b9e0*/  MUFU.EX2 R211, R211 ;  /* 0x000000d300d37308 */ /* 0x000ea20000000800 */
[----:B------:R-:W-:Y:S01]  /*1b9f0*/  F2FP.SATFINITE.E4M3.F32.PACK_AB_MERGE_C R216, R31, R30, R216 ;  /* 0x0000001e1fd8723e */ /* 0x000fe200048070d8 */
[----:B---3--:R-:W-:-:S06]  /*1ba00*/  FADD.FTZ R30, R4, R3 ;  /* 0x00000003041e7221 */ /* 0x008fcc0000010000 */
[----:B------:R-:W3:Y:S01]  /*1ba10*/  MUFU.EX2 R65, R65 ;  /* 0x0000004100417308 */ /* 0x000ee20000000800 */
[----:B------:R-:W-:-:S01]  /*1ba20*/  FFMA.FTZ R127, R127, R10, -R28 ;  /* 0x0000000a7f7f7223 */ /* 0x000fc2000001081c */
[----:B------:R-:W-:Y:S01]  /*1ba30*/  F2FP.SATFINITE.E4M3.F32.PACK_AB_MERGE_C R212, R15, R12, R212 ;  /* 0x0000000c0fd4723e */ /* 0x000fe200048070d4 */
[----:B----4-:R-:W-:-:S05]  /*1ba40*/  FADD.FTZ R3, R51, R8 ;  /* 0x0000000833037221 */ /* 0x010fca0000010000 */
[----:B------:R-:W4:Y:S01]  /*1ba50*/  MUFU.EX2 R64, R64 ;  /* 0x0000004000407308 */ /* 0x000f220000000800 */
[----:B------:R-:W-:-:S01]  /*1ba60*/  FFMA.FTZ R205, R85, R10, -R28 ;  /* 0x0000000a55cd7223 */ /* 0x000fc2000001081c */
[C---:B-1----:R-:W-:Y:S01]  /*1ba70*/  F2FP.SATFINITE.E4M3.F32.PACK_AB_MERGE_C R15, R59.reuse, R4, RZ ;  /* 0x000000043b0f723e */ /* 0x042fe200048070ff */
[----:B------:R-:W-:-:S05]  /*1ba80*/  FADD.FTZ R59, R59, R30 ;  /* 0x0000001e3b3b7221 */ /* 0x000fca0000010000 */
[----:B------:R-:W1:Y:S01]  /*1ba90*/  MUFU.EX2 R24, R24 ;  /* 0x0000001800187308 */ /* 0x000e620000000800 */
[C---:B0-----:R-:W-:Y:S01]  /*1baa0*/  F2FP.SATFINITE.E4M3.F32.PACK_AB_MERGE_C R51, R68.reuse, R51, RZ ;  /* 0x000000334433723e */ /* 0x041fe200048070ff */
[----:B------:R-:W-:-:S06]  /*1bab0*/  FADD.FTZ R68, R68, R3 ;  /* 0x0000000344447221 */ /* 0x000fcc0000010000 */
[----:B------:R-:W0:Y:S01]  /*1bac0*/  MUFU.EX2 R57, R57 ;  /* 0x0000003900397308 */ /* 0x000e220000000800 */
[----:B------:R-:W-:-:S01]  /*1bad0*/  FFMA.FTZ R70, R81, R10, -R28 ;  /* 0x0000000a51467223 */ /* 0x000fc2000001081c */
[----:B-----5:R-:W-:-:S06]  /*1bae0*/  FADD.FTZ R8, R6, R59 ;  /* 0x0000003b06087221 */ /* 0x020fcc0000010000 */
[----:B------:R-:W5:Y:S01]  /*1baf0*/  MUFU.EX2 R27, R27 ;  /* 0x0000001b001b7308 */ /* 0x000f620000000800 */
[----:B--2---:R-:W-:-:S07]  /*1bb00*/  FADD.FTZ R3, R211, R68 ;  /* 0x00000044d3037221 */ /* 0x004fce0000010000 */
[----:B------:R-:W2:Y:S01]  /*1bb10*/  MUFU.EX2 R0, R127 ;  /* 0x0000007f00007308 */ /* 0x000ea20000000800 */
[----:B---3--:R-:W-:-:S01]  /*1bb20*/  FADD.FTZ R11, R65, R8 ;  /* 0x00000008410b7221 */ /* 0x008fc20000010000 */
[----:B------:R-:W-:-:S06]  /*1bb30*/  FFMA.FTZ R129, R129, R10, -R28 ;  /* 0x0000000a81817223 */ /* 0x000fcc000001081c */
[----:B------:R-:W3:Y:S01]  /*1bb40*/  MUFU.EX2 R204, R204 ;  /* 0x000000cc00cc7308 */ /* 0x000ee20000000800 */
[----:B------:R-:W-:-:S01]  /*1bb50*/  FFMA.FTZ R72, R69, R10, -R28 ;  /* 0x0000000a45487223 */ /* 0x000fc2000001081c */
[----:B----4-:R-:W-:-:S06]  /*1bb60*/  FADD.FTZ R8, R64, R3 ;  /* 0x0000000340087221 */ /* 0x010fcc0000010000 */
[----:B------:R-:W4:Y:S01]  /*1bb70*/  MUFU.EX2 R205, R205 ;  /* 0x000000cd00cd7308 */ /* 0x000f220000000800 */
[----:B------:R-:W-:-:S01]  /*1bb80*/  FFMA.FTZ R61, R53, R10, -R28 ;  /* 0x0000000a353d7223 */ /* 0x000fc2000001081c */
[----:B-1----:R-:W-:-:S06]  /*1bb90*/  FADD.FTZ R12, R24, R11 ;  /* 0x0000000b180c7221 */ /* 0x002fcc0000010000 */
[----:B------:R-:W1:Y:S01]  /*1bba0*/  MUFU.EX2 R5, R5 ;  /* 0x0000000500057308 */ /* 0x000e620000000800 */
[----:B0-----:R-:W-:-:S01]  /*1bbb0*/  FADD.FTZ R3, R57, R8 ;  /* 0x0000000839037221 */ /* 0x001fc20000010000 */
[----:B------:R-:W-:-:S06]  /*1bbc0*/  FFMA.FTZ R207, R131, R10, -R28 ;  /* 0x0000000a83cf7223 */ /* 0x000fcc000001081c */
[----:B------:R-:W0:Y:S01]  /*1bbd0*/  MUFU.EX2 R70, R70 ;  /* 0x0000004600467308 */ /* 0x000e220000000800 */
[C---:B-----5:R-:W-:Y:S01]  /*1bbe0*/  F2FP.SATFINITE.E4M3.F32.PACK_AB_MERGE_C R210, R27.reuse, R24, RZ ;  /* 0x000000181bd2723e */ /* 0x060fe200048070ff */
[----:B------:R-:W-:-:S06]  /*1bbf0*/  FADD.FTZ R27, R27, R12 ;  /* 0x0000000c1b1b7221 */ /* 0x000fcc0000010000 */
[----:B------:R-:W5:Y:S01]  /*1bc00*/  MUFU.EX2 R25, R25 ;  /* 0x0000001900197308 */ /* 0x000f620000000800 */
[----:B--2---:R-:W-:-:S07]  /*1bc10*/  FADD.FTZ R8, R0, R3 ;  /* 0x0000000300087221 */ /* 0x004fce0000010000 */
[----:B------:R-:W2:Y:S01]  /*1bc20*/  MUFU.EX2 R53, R129 ;  /* 0x0000008100357308 */ /* 0x000ea20000000800 */
[----:B---3--:R-:W-:-:S01]  /*1bc30*/  FADD.FTZ R12, R204, R27 ;  /* 0x0000001bcc0c7221 */ /* 0x008fc20000010000 */
[----:B------:R-:W-:-:S06]  /*1bc40*/  FFMA.FTZ R71, R71, R10, -R28 ;  /* 0x0000000a47477223 */ /* 0x000fcc000001081c */
[----:B------:R-:W3:Y:S01]  /*1bc50*/  MUFU.EX2 R26, R26 ;  /* 0x0000001a001a7308 */ /* 0x000ee20000000800 */
[----:B----4-:R-:W-:-:S07]  /*1bc60*/  FADD.FTZ R3, R205, R8 ;  /* 0x00000008cd037221 */ /* 0x010fce0000010000 */
[----:B------:R-:W4:Y:S01]  /*1bc70*/  MUFU.EX2 R72, R72 ;  /* 0x0000004800487308 */ /* 0x000f220000000800 */
[----:B-1----:R-:W-:-:S01]  /*1bc80*/  FADD.FTZ R12, R5, R12 ;  /* 0x0000000c050c7221 */ /* 0x002fc20000010000 */
[----:B------:R-:W-:-:S06]  /*1bc90*/  F2FP.SATFINITE.E4M3.F32.PACK_AB_MERGE_C R210, R65, R6, R210 ;  /* 0x0000000641d2723e */ /* 0x000fcc00048070d2 */
[----:B------:R-:W1:Y:S01]  /*1bca0*/  MUFU.EX2 R206, R206 ;  /* 0x000000ce00ce7308 */ /* 0x000e620000000800 */
[----:B------:R-:W-:-:S01]  /*1bcb0*/  FFMA.FTZ R133, R133, R10, -R28 ;  /* 0x0000000a85857223 */ /* 0x000fc2000001081c */
[----:B0-----:R-:W-:Y:S01]  /*1bcc0*/  FADD.FTZ R6, R70, R3 ;  /* 0x0000000346067221 */ /* 0x001fe20000010000 */
[----:B------:R-:W-:-:S05]  /*1bcd0*/  FFMA.FTZ R135, R135, R10, -R28 ;  /* 0x0000000a87877223 */ /* 0x000fca000001081c */
[----:B------:R-:W-:Y:S01]  /*1bce0*/  MUFU.EX2 R29, R29 ;  /* 0x0000001d001d7308 */ /* 0x000fe20000000800 */
[----:B-----5:R-:W-:-:S01]  /*1bcf0*/  FADD.FTZ R3, R25, R12 ;  /* 0x0000000c19037221 */ /* 0x020fc20000010000 */
[----:B------:R-:W-:Y:S01]  /*1bd00*/  F2FP.SATFINITE.E4M3.F32.PACK_AB_MERGE_C R208, R208, R7, R15 ;  /* 0x00000007d0d0723e */ /* 0x000fe2000480700f */
[----:B------:R-:W0:Y:S05]  /*1bd10*/  @P0 LDC R11, c[0x0][0x44c] ;  /* 0x00011300ff0b0b82 */ /* 0x000e2a0000000800 */
[----:B------:R-:W5:Y:S01]  /*1bd20*/  MUFU.EX2 R207, R207 ;  /* 0x000000cf00cf7308 */ /* 0x000f620000000800 */
[----:B------:R-:W-:Y:S01]  /*1bd30*/  F2FP.SATFINITE.E4M3.F32.PACK_AB_MERGE_C R214, R95, R50, RZ ;  /* 0x000000325fd6723e */ /* 0x000fe200048070ff */
[----:B--2---:R-:W-:-:S06]  /*1bd40*/  FADD.FTZ R7, R53, R6 ;  /* 0x0000000635077221 */ /* 0x004fcc0000010000 */
[----:B------:R-:W2:Y:S01]  /*1bd50*/  MUFU.EX2 R32, R71 ;  /* 0x0000004700207308 */ /* 0x000ea20000000800 */
[----:B---3--:R-:W-:-:S07]  /*1bd60*/  FADD.FTZ R3, R26, R3 ;  /* 0x000000031a037221 */ /* 0x008fce0000010000 */
[----:B------:R-:W-:Y:S01]  /*1bd70*/  MUFU.EX2 R36, R36 ;  /* 0x0000002400247308 */ /* 0x000fe20000000800 */
[----:B----4-:R-:W-:-:S07]  /*1bd80*/  F2FP.SATFINITE.E4M3.F32.PACK_AB_MERGE_C R53, R72, R53, RZ ;  /* 0x000000354835723e */ /* 0x010fce00048070ff */
[----:B------:R-:W3:Y:S01]  /*1bd90*/  MUFU.EX2 R33, R33 ;  /* 0x0000002100217308 */ /* 0x000ee20000000800 */
[----:B------:R-:W-:Y:S01]  /*1bda0*/  F2FP.SATFINITE.E4M3.F32.PACK_AB_MERGE_C R214, R75, R20, R214 ;  /* 0x000000144bd6723e */ /* 0x000fe200048070d6 */
[----:B------:R-:W-:Y:S01]  /*1bdb0*/  FADD.FTZ R72, R72, R7 ;  /* 0x0000000748487221 */ /* 0x000fe20000010000 */
[----:B------:R-:W-:Y:S01]  /*1bdc0*/  F2FP.SATFINITE.E4M3.F32.PACK_AB_MERGE_C R25, R26, R25, RZ ;  /* 0x000000191a19723e */ /* 0x000fe200048070ff */
[----:B------:R-:W4:Y:S04]  /*1bdd0*/  @P0 LDC R20, c[0x0][0x450] ;  /* 0x00011400ff140b82 */ /* 0x000f280000000800 */
[----:B------:R-:W-:Y:S01]  /*1bde0*/  MUFU.EX2 R133, R133 ;  /* 0x0000008500857308 */ /* 0x000fe20000000800 */
[----:B------:R-:W-:-:S01]  /*1bdf0*/  FFMA.FTZ R137, R137, R10, -R28 ;  /* 0x0000000a89897223 */ /* 0x000fc2000001081c */
[----:B-1----:R-:W-:-:S06]  /*1be00*/  FADD.FTZ R8, R206, R3 ;  /* 0x00000003ce087221 */ /* 0x002fcc0000010000 */
[----:B------:R-:W1:Y:S01]  /*1be10*/  MUFU.EX2 R14, R135 ;  /* 0x00000087000e7308 */ /* 0x000e620000000800 */
[----:B-----5:R-:W-:-:S01]  /*1be20*/  FADD.FTZ R3, R207, R72 ;  /* 0x00000048cf037221 */ /* 0x020fc20000010000 */
[----:B------:R-:W-:Y:S01]  /*1be30*/  F2FP.SATFINITE.E4M3.F32.PACK_AB_MERGE_C R204, R5, R204, R25 ;  /* 0x000000cc05cc723e */ /* 0x000fe20004807019 */
[----:B------:R-:W-:-:S05]  /*1be40*/  FFMA.FTZ R139, R139, R10, -R28 ;  /* 0x0000000a8b8b7223 */ /* 0x000fca000001081c */
[----:B------:R-:W5:Y:S01]  /*1be50*/  MUFU.EX2 R38, R38 ;  /* 0x0000002600267308 */ /* 0x000f620000000800 */
[----:B------:R-:W-:-:S01]  /*1be60*/  FADD.FTZ R5, R29, R8 ;  /* 0x000000081d057221 */ /* 0x000fc20000010000 */
[----:B------:R-:W-:Y:S01]  /*1be70*/  FFMA.FTZ R41, R41, R10, -R28 ;  /* 0x0000000a29297223 */ /* 0x000fe2000001081c */
[----:B--2---:R-:W-:-:S01]  /*1be80*/  FADD.FTZ R8, R32, R3 ;  /* 0x0000000320087221 */ /* 0x004fc20000010000 */
[----:B---3--:R-:W-:-:S04]  /*1be90*/  F2FP.SATFINITE.E4M3.F32.PACK_AB_MERGE_C R3, R33, R36, RZ ;  /* 0x000000242103723e */ /* 0x008fc800048070ff */
[----:B------:R-:W2:Y:S01]  /*1bea0*/  MUFU.EX2 R45, R45 ;  /* 0x0000002d002d7308 */ /* 0x000ea20000000800 */
[----:B------:R-:W-:-:S01]  /*1beb0*/  FADD.FTZ R36, R36, R5 ;  /* 0x0000000524247221 */ /* 0x000fc20000010000 */
[----:B------:R-:W-:-:S06]  /*1bec0*/  F2FP.SATFINITE.E4M3.F32.PACK_AB_MERGE_C R57, R0, R57, RZ ;  /* 0x000000390039723e */ /* 0x000fcc00048070ff */
[----:B------:R-:W-:Y:S01]  /*1bed0*/  MUFU.EX2 R37, R37 ;  /* 0x0000002500257308 */ /* 0x000fe20000000800 */
[----:B------:R-:W-:-:S07]  /*1bee0*/  FADD.FTZ R33, R33, R36 ;  /* 0x0000002421217221 */ /* 0x000fce0000010000 */
[----:B------:R-:W-:Y:S01]  /*1bef0*/  MUFU.EX2 R40, R40 ;  /* 0x0000002800287308 */ /* 0x000fe20000000800 */
[----:B-1----:R-:W-:-:S07]  /*1bf00*/  F2FP.SATFINITE.E4M3.F32.PACK_AB_MERGE_C R7, R14, R133, RZ ;  /* 0x000000850e07723e */ /* 0x002fce00048070ff */
[----:B------:R-:W1:Y:S01]  /*1bf10*/  MUFU.EX2 R137, R137 ;  /* 0x0000008900897308 */ /* 0x000e620000000800 */
[----:B------:R-:W-:-:S01]  /*1bf20*/  FFMA.FTZ R141, R141, R10, -R28 ;  /* 0x0000000a8d8d7223 */ /* 0x000fc2000001081c */
[-CC-:B------:R-:W-:Y:S01]  /*1bf30*/  FFMA.FTZ R43, R43, R10.reuse, -R28.reuse ;  /* 0x0000000a2b2b7223 */ /* 0x180fe2000001081c */
[----:B------:R-:W-:-:S05]  /*1bf40*/  FFMA.FTZ R143, R143, R10, -R28 ;  /* 0x0000000a8f8f7223 */ /* 0x000fca000001081c */
[----:B------:R-:W3:Y:S01]  /*1bf50*/  MUFU.EX2 R4, R61 ;  /* 0x0000003d00047308 */ /* 0x000ee20000000800 */
[----:B------:R-:W-:-:S01]  /*1bf60*/  FADD.FTZ R133, R133, R8 ;  /* 0x0000000885857221 */ /* 0x000fc20000010000 */
[----:B------:R-:W-:-:S06]  /*1bf70*/  FFMA.FTZ R28, R145, R10, -R28 ;  /* 0x0000000a911c7223 */ /* 0x000fcc000001081c */
[----:B------:R-:W-:Y:S01]  /*1bf80*/  MUFU.EX2 R139, R139 ;  /* 0x0000008b008b7308 */ /* 0x000fe20000000800 */
[----:B-----5:R-:W-:-:S07]  /*1bf90*/  FADD.FTZ R8, R38, R33 ;  /* 0x0000002126087221 */ /* 0x020fce0000010000 */
[----:B------:R-:W5:Y:S01]  /*1bfa0*/  MUFU.EX2 R0, R41 ;  /* 0x0000002900007308 */ /* 0x000f620000000800 */
[----:B------:R-:W-:Y:S01]  /*1bfb0*/  F2FP.SATFINITE.E4M3.F32.PACK_AB_MERGE_C R207, R32, R207, R7 ;  /* 0x000000cf20cf723e */ /* 0x000fe20004807007 */
[----:B0-----:R-:W-:-:S04]  /*1bfc0*/  @P0 IMAD.HI.U32 R7, R236, R11, RZ ;  /* 0x0000000bec070227 */ /* 0x001fc800078e00ff */
[----:B------:R-:W-:-:S02]  /*1bfd0*/  FADD.FTZ R14, R14, R133 ;  /* 0x000000850e0e7221 */ /* 0x000fc40000010000 */
[----:B------:R-:W0:Y:S01]  /*1bfe0*/  MUFU.EX2 R42, R42 ;  /* 0x0000002a002a7308 */ /* 0x000e220000000800 */
[----:B--2---:R-:W-:-:S01]  /*1bff0*/  FADD.FTZ R8, R45, R8 ;  /* 0x000000082d087221 */ /* 0x004fc20000010000 */
[----:B------:R-:W-:Y:S01]  /*1c000*/  F2FP.SATFINITE.E4M3.F32.PACK_AB_MERGE_C R206, R29, R206, R3 ;  /* 0x000000ce1dce723e */ /* 0x000fe20004807003 */
[----:B------:R-:W-:Y:S02]  /*1c010*/  IMAD.MOV.U32 R5, RZ, RZ, R236 ;  /* 0x000000ffff057224 */ /* 0x000fe400078e00ec */
[----:B-1----:R-:W-:-:S03]  /*1c020*/  FADD.FTZ R3, R137, R14 ;  /* 0x0000000e89037221 */ /* 0x002fc60000010000 */
[----:B------:R-:W1:Y:S01]  /*1c030*/  MUFU.EX2 R49, R49 ;  /* 0x0000003100317308 */ /* 0x000e620000000800 */
[----:B------:R-:W-:Y:S01]  /*1c040*/  F2FP.SATFINITE.E4M3.F32.PACK_AB_MERGE_C R200, R40, R37, RZ ;  /* 0x0000002528c8723e */ /* 0x000fe200048070ff */
[----:B------:R-:W-:Y:S01]  /*1c050*/  FADD.FTZ R37, R37, R8 ;  /* 0x0000000825257221 */ /* 0x000fe20000010000 */
[----:B----4-:R-:W-:-:S05]  /*1c060*/  @P0 SHF.R.U32.HI R5, RZ, R20, R7 ;  /* 0x00000014ff050219 */ /* 0x010fca0000011607 */
[----:B------:R-:W2:Y:S01]  /*1c070*/  MUFU.EX2 R141, R141 ;  /* 0x0000008d008d7308 */ /* 0x000ea20000000800 */
[----:B---3--:R-:W-:-:S01]  /*1c080*/  FADD.FTZ R12, R4, R3 ;  /* 0x00000003040c7221 */ /* 0x008fc20000010000 */
[----:B-----5:R-:W-:-:S06]  /*1c090*/  F2FP.SATFINITE.E4M3.F32.PACK_AB_MERGE_C R201, R0, R139, RZ ;  /* 0x0000008b00c9723e */ /* 0x020fcc00048070ff */
[----:B------:R-:W-:Y:S01]  /*1c0a0*/  MUFU.EX2 R143, R143 ;  /* 0x0000008f008f7308 */ /* 0x000fe20000000800 */
[----:B------:R-:W-:Y:S01]  /*1c0b0*/  IADD3 R5, R5, R106, -R108 ;  /* 0x0000006a05057210 */ /* 0x000fe20007ffe86c */
[----:B------:R-:W-:-:S06]  /*1c0c0*/  FADD.FTZ R37, R40, R37 ;  /* 0x0000002528257221 */ /* 0x000fcc0000010000 */
[----:B------:R-:W3:Y:S01]  /*1c0d0*/  MUFU.EX2 R28, R28 ;  /* 0x0000001c001c7308 */ /* 0x000ee20000000800 */
[----:B------:R-:W-:-:S01]  /*1c0e0*/  FADD.FTZ R3, R139, R12 ;  /* 0x0000000c8b037221 */ /* 0x000fc20000010000 */
[----:B------:R-:W-:-:S06]  /*1c0f0*/  F2FP.SATFINITE.E4M3.F32.PACK_AB_MERGE_C R201, R4, R137, R201 ;  /* 0x0000008904c9723e */ /* 0x000fcc00048070c9 */
[----:B------:R-:W4:Y:S01]  /*1c100*/  MUFU.EX2 R6, R43 ;  /* 0x0000002b00067308 */ /* 0x000f220000000800 */
[----:B0-----:R-:W-:-:S01]  /*1c110*/  FADD.FTZ R4, R42, R37 ;  /* 0x000000252a047221 */ /* 0x001fc20000010000 */
[----:B------:R-:W-:-:S04]  /*1c120*/  IMAD.HI R7, R5, 0x66666667, RZ ;  /* 0x6666666705077827 */ /* 0x000fc800078e02ff */
[----:B------:R-:W-:-:S01]  /*1c130*/  FADD.FTZ R0, R0, R3 ;  /* 0x0000000300007221 */ /* 0x000fc20000010000 */
[----:B-1----:R-:W-:Y:S01]  /*1c140*/  FADD.FTZ R5, R49, R4 ;  /* 0x0000000431057221 */ /* 0x002fe20000010000 */
[----:B------:R-:W-:Y:S02]  /*1c150*/  SHF.R.U32.HI R4, RZ, 0x1f, R7 ;  /* 0x0000001fff047819 */ /* 0x000fe40000011607 */
[----:B--2---:R-:W-:Y:S01]  /*1c160*/  FADD.FTZ R3, R141, R0 ;  /* 0x000000008d037221 */ /* 0x004fe20000010000 */
[----:B---3--:R-:W-:Y:S01]  /*1c170*/  F2FP.SATFINITE.E4M3.F32.PACK_AB_MERGE_C R203, R28, R143, RZ ;  /* 0x0000008f1ccb723e */ /* 0x008fe200048070ff */
[----:B------:R-:W-:Y:S01]  /*1c180*/  MUFU.EX2 R44, R44 ;  /* 0x0000002c002c7308 */ /* 0x000fe20000000800 */
[----:B------:R-:W-:-:S07]  /*1c190*/  LEA.HI.SX32 R4, R7, R4, 0x1a ;  /* 0x0000000407047211 */ /* 0x000fce00078fd2ff */
[----:B------:R-:W0:Y:S01]  /*1c1a0*/  MUFU.EX2 R47, R47 ;  /* 0x0000002f002f7308 */ /* 0x000e220000000800 */
[----:B----4-:R-:W-:-:S01]  /*1c1b0*/  FADD.FTZ R0, R6, R3 ;  /* 0x0000000306007221 */ /* 0x010fc20000010000 */
[----:B------:R-:W-:Y:S01]  /*1c1c0*/  F2FP.SATFINITE.E4M3.F32.PACK_AB_MERGE_C R203, R6, R141, R203 ;  /* 0x0000008d06cb723e */ /* 0x000fe200048070cb */
[----:B------:R-:W-:Y:S01]  /*1c1d0*/  VIADD R6, R107, 0xfffffffe ;  /* 0xfffffffe6b067836 */ /* 0x000fe20000000000 */
[----:B------:R-:W-:-:S04]  /*1c1e0*/  VIMNMX R14, R235, R4, !PT ;  /* 0x00000004eb0e7248 */ /* 0x000fc80007fe0100 */
[----:B------:R-:W-:Y:S01]  /*1c1f0*/  ISETP.GE.AND P2, PT, R6, R14, PT ;  /* 0x0000000e0600720c */ /* 0x000fe20003f46270 */
[----:B------:R-:W-:-:S01]  /*1c200*/  FADD.FTZ R143, R143, R0 ;  /* 0x000000008f8f7221 */ /* 0x000fc20000010000 */
[----:B------:R-:W-:Y:S02]  /*1c210*/  F2FP.SATFINITE.E4M3.F32.PACK_AB_MERGE_C R13, R62, R13, RZ ;  /* 0x0000000d3e0d723e */ /* 0x000fe400048070ff */
[----:B------:R-:W-:Y:S02]  /*1c220*/  CS2R R24, SRZ ;  /* 0x0000000000187805 */ /* 0x000fe4000001ff00 */
[----:B------:R-:W-:Y:S02]  /*1c230*/  F2FP.SATFINITE.E4M3.F32.PACK_AB_MERGE_C R218, R39, R34, R218 ;  /* 0x0000002227da723e */ /* 0x000fe400048070da */
[C---:B0-----:R-:W-:Y:S01]  /*1c240*/  F2FP.SATFINITE.E4M3.F32.PACK_AB_MERGE_C R202, R47.reuse, R44, RZ ;  /* 0x0000002c2fca723e */ /* 0x041fe200048070ff */
[----:B------:R-:W-:Y:S01]  /*1c250*/  FADD.FTZ R44, R44, R5 ;  /* 0x000000052c2c7221 */ /* 0x000fe20000010000 */
[----:B------:R-:W-:Y:S01]  /*1c260*/  F2FP.SATFINITE.E4M3.F32.PACK_AB_MERGE_C R219, R46, R219, R56 ;  /* 0x000000db2edb723e */ /* 0x000fe20004807038 */
        /* <DEDUP_REMOVED lines=11> */
[----:B------:R-:W-:Y:S02]  /*1c320*/  F2FP.SATFINITE.E4M3.F32.PACK_AB_MERGE_C R200, R45, R38, R200 ;  /* 0x000000262dc8723e */ /* 0x000fe400048070c8 */
[----:B------:R-:W-:Y:S02]  /*1c330*/  CS2R R34, SRZ ;  /* 0x0000000000227805 */ /* 0x000fe4000001ff00 */
[----:B------:R-:W-:Y:S02]  /*1c340*/  F2FP.SATFINITE.E4M3.F32.PACK_AB_MERGE_C R202, R49, R42, R202 ;  /* 0x0000002a31ca723e */ /* 0x000fe400048070ca */
        /* <DEDUP_REMOVED lines=94> */
.L_x_5637:
        /* <DEDUP_REMOVED lines=8> */
.L_x_5628:
        /* <DEDUP_REMOVED lines=8> */
.L_x_5629:
[----:B------:R-:W-:Y:S04]  /*1ca30*/  BSSY B0, `(.L_x_5627) ;  /* 0x0000004000007945 */ /* 0x000fe80003800000 */
[----:B-1----:R-:W-:Y:S05]  /*1ca40*/  @P3 BRA `(.L_x_5630) ;  /* 0x0000000000083947 */ /* 0x002fea0003800000 */
[----:B------:R-:W1:Y:S02]  /*1ca50*/  SYNCS.PHASECHK.TRANS64.TRYWAIT P3, [R11+URZ+0x33430], R8 ;  /* 0x033430080b0075a7 */ /* 0x000e64000806017f */
[----:B-1----:R-:W-:Y:S05]  /*1ca60*/  @!P3 BRA `(.L_x_5631) ;  /* 0x000001840068b947 */ /* 0x002fea0003800000 */
.L_x_5630:
[----:B------:R-:W-:Y:S05]  /*1ca70*/  BSYNC B0 ;  /* 0x0000000000007941 */ /* 0x000fea0003800000 */
.L_x_5627:
        /* <DEDUP_REMOVED lines=36> */
[----:B------:R-:W-:Y:S01]  /*1ccc0*/  R2UR UR26, R12 ;  /* 0x000000000c1a72ca */ /* 0x000fe200000e0000 */
[----:B------:R-:W-:Y:S01]  /*1ccd0*/  VIADD R12, R10, 0x2 ;  /* 0x000000020a0c7836 */ /* 0x000fe20000000000 */
[----:B------:R-:W-:Y:S01]  /*1cce0*/  R2UR UR34, R20 ;  /* 0x00000000142272ca */ /* 0x000fe200000e0000 */
[----:B------:R-:W-:Y:S01]  /*1ccf0*/  WARPGROUP.ARRIVE ;  /* 0x00000000000079c5 */ /* 0x000fe20000000000 */
[----:B------:R-:W-:-:S02]  /*1cd00*/  R2UR UR30, R120 ;  /* 0x00000000781e72ca */ /* 0x000fc400000e0000 */
[----:B------:R-:W-:Y:S01]  /*1cd10*/  R2UR UR6, R12 ;  /* 0x000000000c0672ca */ /* 0x000fe200000e0000 */
[C---:B------:R-:W-:Y:S01]  /*1cd20*/  VIADD R12, R10.reuse, 0x102 ;  /* 0x000001020a0c7836 */ /* 0x040fe20000000000 */
[----:B------:R-:W-:Y:S01]  /*1cd30*/  IADD3 R20, R10, 0x82, RZ ;  /* 0x000000820a147810 */ /* 0x000fe20007ffe0ff */
[----:B------:R-:W-:Y:S01]  /*1cd40*/  QGMMA.64x32x32.F32.E4M3.E4M3 R184, gdesc[UR48], RZ, !UPT, gsb0 ;  /* 0x0060000030b879f3 */ /* 0x000fe2000c0008ff */
[----:B------:R-:W-:Y:S01]  /*1cd50*/  R2UR UR51, R13 ;  /* 0x000000000d3372ca */ /* 0x000fe200000e0000 */
[----:B------:R-:W-:Y:S01]  /*1cd60*/  UMOV UR48, UR4 ;  /* 0x0000000400307c82 */ /* 0x000fe20008000000 */
[----:B------:R-:W-:Y:S01]  /*1cd70*/  R2UR UR50, R12 ;  /* 0x000000000c3272ca */ /* 0x000fe200000e0000 */
[----:B------:R-:W-:Y:S01]  /*1cd80*/  UMOV UR49, UR5 ;  /* 0x0000000500317c82 */ /* 0x000fe20008000000 */
[----:B------:R-:W-:Y:S02]  /*1cd90*/  VIADD R12, R10, 0x182 ;  /* 0x000001820a0c7836 */ /* 0x000fe40000000000 */
[----:B------:R-:W-:Y:S01]  /*1cda0*/  IMAD.MOV.U32 R13, RZ, RZ, -0x7fffffe0 ;  /* 0x80000020ff0d7424 */ /* 0x000fe200078e00ff */
[----:B------:R-:W-:-:S02]  /*1cdb0*/  WARPGROUP.DEPBAR.LE gsb0, 0x0 ;  /* 0x00008000000079c5 */ /* 0x000fc40000010000 */
[----:B------:R-:W-:-:S06]  /*1cdc0*/  WARPGROUP.ARRIVE ;  /* 0x00000000000079c5 */ /* 0x000fcc0000000000 */
[----:B------:R-:W-:Y:S01]  /*1cdd0*/  QGMMA.64x32x32.F32.E4M3.E4M3 R168, gdesc[UR44], RZ, !UPT, gsb0 ;  /* 0x006000002ca879f3 */ /* 0x000fe2000c0008ff */
[----:B------:R-:W-:Y:S01]  /*1cde0*/  R2UR UR46, R20 ;  /* 0x00000000142e72ca */ /* 0x000fe200000e0000 */
[----:B------:R-:W-:Y:S01]  /*1cdf0*/  UMOV UR44, UR4 ;  /* 0x00000004002c7c82 */ /* 0x000fe20008000000 */
[----:B------:R-:W-:Y:S01]  /*1ce00*/  R2UR UR47, R21 ;  /* 0x00000000152f72ca */ /* 0x000fe200000e0000 */
[----:B------:R-:W-:Y:S01]  /*1ce10*/  UMOV UR45, UR5 ;  /* 0x00000005002d7c82 */ /* 0x000fe20008000000 */
[----:B------:R-:W-:Y:S02]  /*1ce20*/  WARPGROUP.DEPBAR.LE gsb0, 0x0 ;  /* 0x00008000000079c5 */ /* 0x000fe40000010000 */
[----:B------:R-:W-:-:S06]  /*1ce30*/  WARPGROUP.ARRIVE ;  /* 0x00000000000079c5 */ /* 0x000fcc0000000000 */
[----:B------:R-:W-:Y:S03]  /*1ce40*/  QGMMA.64x32x32.F32.E4M3.E4M3 R152, gdesc[UR24], RZ, !UPT, gsb0 ;  /* 0x00600000189879f3 */ /* 0x000fe6000c0008ff */
[----:B------:R-:W-:Y:S02]  /*1ce50*/  WARPGROUP.DEPBAR.LE gsb0, 0x0 ;  /* 0x00008000000079c5 */ /* 0x000fe40000010000 */
[----:B------:R-:W-:-:S06]  /*1ce60*/  WARPGROUP.ARRIVE ;  /* 0x00000000000079c5 */ /* 0x000fcc0000000000 */
[----:B------:R-:W-:Y:S01]  /*1ce70*/  QGMMA.64x32x32.F32.E4M3.E4M3 R136, gdesc[UR32], RZ, !UPT, gsb0 ;  /* 0x00600000208879f3 */ /* 0x000fe2000c0008ff */
[----:B------:R-:W-:Y:S01]  /*1ce80*/  UMOV UR32, UR4 ;  /* 0x0000000400207c82 */ /* 0x000fe20008000000 */
[----:B------:R-:W-:Y:S01]  /*1ce90*/  UMOV UR33, UR5 ;  /* 0x0000000500217c82 */ /* 0x000fe20008000000 */
        /* <DEDUP_REMOVED lines=201> */
.L_x_5633:
[----:B------:R-:W-:Y:S02]  /*1db30*/  SHF.L.U32 R7, R7, 0x1f, RZ ;  /* 0x0000001f07077819 */ /* 0x000fe400000006ff */
[----:B------:R-:W-:-:S04]  /*1db40*/  LEA R10, R221, R16, 0x3 ;  /* 0x00000010dd0a7211 */ /* 0x000fc800078e18ff */
[----:B------:R0:W1:Y:S01]  /*1db50*/  SYNCS.PHASECHK.TRANS64.TRYWAIT P2, [R10+URZ+0x33450], R7 ;  /* 0x033450070a0075a7 */ /* 0x000062000804017f */
[----:B------:R-:W-:Y:S05]  /*1db60*/  @!P1 BRA `(.L_x_5634) ;  /* 0x0000000000049947 */ /* 0x000fea0003800000 */
[----:B------:R-:W-:Y:S01]  /*1db70*/  BPT.TRAP 0x1 ;  /* 0x000000040000795c */ /* 0x000fe20000300000 */
.L_x_5634:
[----:B-1----:R-:W-:Y:S05]  /*1db80*/  @P2 BRA `(.L_x_5632) ;  /* 0x0000000000082947 */ /* 0x002fea0003800000 */
[----:B------:R-:W1:Y:S02]  /*1db90*/  SYNCS.PHASECHK.TRANS64.TRYWAIT P2, [R10+URZ+0x33450], R7 ;  /* 0x033450070a0075a7 */ /* 0x000e64000804017f */
[----:B-1----:R-:W-:Y:S05]  /*1dba0*/  @!P2 BRA `(.L_x_5635) ;  /* 0x00000174002ca947 */ /* 0x002fea0003800000 */
.L_x_5632:
[----:B01----:R-:W-:Y:S01]  /*1dbb0*/  VIADD R7, R16, 0x200 ;  /* 0x0000020010077836 */ /* 0x003fe20000000000 */
[----:B------:R-:W2:Y:S01]  /*1dbc0*/  LDL R15, [R1+0x14] ;  /* 0x00001400010f7983 */ /* 0x000ea20000100800 */
[----:B------:R-:W-:Y:S01]  /*1dbd0*/  IMAD.MOV.U32 R11, RZ, RZ, -0x3ffffff0 ;  /* 0xc0000010ff0b7424 */ /* 0x000fe200078e00ff */
[----:B------:R-:W-:Y:S05]  /*1dbe0*/  WARPSYNC.ALL ;  /* 0x0000000000007948 */ /* 0x000fea0003800000 */
[----:B------:R-:W-:Y:S01]  /*1dbf0*/  SHF.R.U32.HI R7, RZ, 0x4, R7 ;  /* 0x00000004ff077819 */ /* 0x000fe20000011607 */
[----:B------:R-:W-:Y:S01]  /*1dc00*/  WARPGROUP.ARRIVE ;  /* 0x00000000000079c5 */ /* 0x000fe20000000000 */
[----:B------:R-:W-:Y:S01]  /*1dc10*/  R2UR UR7, R11 ;  /* 0x000000000b0772ca */ /* 0x000fe200000e0000 */
[----:B------:R-:W-:Y:S01]  /*1dc20*/  IMAD.MOV.U32 R13, RZ, RZ, -0x3ffffff0 ;  /* 0xc0000010ff0d7424 */ /* 0x000fe200078e00ff */
[----:B------:R-:W-:Y:S01]  /*1dc30*/  LOP3.LUT R7, R7, 0x3fff, RZ, 0xc0, !PT ;  /* 0x00003fff07077812 */ /* 0x000fe200078ec0ff */
[----:B------:R-:W-:-:S03]  /*1dc40*/  IMAD.MOV.U32 R11, RZ, RZ, -0x3ffffff0 ;  /* 0xc0000010ff0b7424 */ /* 0x000fc600078e00ff */
[----:B------:R-:W-:-:S05]  /*1dc50*/  LOP3.LUT R7, R7, 0x10000, RZ, 0xfc, !PT ;  /* 0x0001000007077812 */ /* 0x000fca00078efcff */
[----:B------:R-:W-:Y:S02]  /*1dc60*/  IMAD R10, R221, 0x780, R7 ;  /* 0x00000780dd0a7824 */ /* 0x000fe400078e0207 */
[----:B------:R-:W0:Y:S02]  /*1dc70*/  @P0 LDC R7, c[0x0][0x44c] ;  /* 0x00011300ff070b82 */ /* 0x000e240000000800 */
[C---:B------:R-:W-:Y:S01]  /*1dc80*/  VIADD R12, R10.reuse, 0x180 ;  /* 0x000001800a0c7836 */ /* 0x040fe20000000000 */
[----:B------:R-:W-:-:S13]  /*1dc90*/  R2UR UR6, R10 ;  /* 0x000000000a0672ca */ /* 0x000fda00000e0000 */
[----:B------:R-:W-:Y:S01]  /*1dca0*/  QGMMA.64x192x32.F32.E4M3.E4M3 R24, R216, gdesc[UR4], R24, gsb0 ;  /* 0x02e00004d8187df3 */ /* 0x000fe20008000818 */
[----:B------:R-:W-:Y:S01]  /*1dcb0*/  R2UR UR6, R12 ;  /* 0x000000000c0672ca */ /* 0x000fe200000e0000 */
[----:B------:R-:W-:Y:S01]  /*1dcc0*/  VIADD R12, R10, 0x300 ;  /* 0x000003000a0c7836 */ /* 0x000fe20000000000 */
[----:B------:R-:W-:Y:S01]  /*1dcd0*/  R2UR UR7, R13 ;  /* 0x000000000d0772ca */ /* 0x000fe200000e0000 */
[----:B------:R-:W-:Y:S01]  /*1dce0*/  IMAD.MOV.U32 R13, RZ, RZ, -0x3ffffff0 ;  /* 0xc0000010ff0d7424 */ /* 0x000fe200078e00ff */
[----:B------:R-:W-:Y:S02]  /*1dcf0*/  WARPGROUP.DEPBAR.LE gsb0, 0x0 ;  /* 0x00008000000079c5 */ /* 0x000fe40000010000 */
[----:B------:R-:W-:-:S13]  /*1dd00*/  WARPGROUP.ARRIVE ;  /* 0x00000000000079c5 */ /* 0x000fda0000000000 */
[----:B------:R-:W-:Y:S01]  /*1dd10*/  QGMMA.64x192x32.F32.E4M3.E4M3 R24, R212, gdesc[UR4], R24, gsb0 ;  /* 0x02e00004d4187df3 */ /* 0x000fe20008000818 */
[----:B------:R-:W-:Y:S01]  /*1dd20*/  R2UR UR6, R12 ;  /* 0x000000000c0672ca */ /* 0x000fe200000e0000 */
[C---:B------:R-:W-:Y:S01]  /*1dd30*/  VIADD R12, R10.reuse, 0x480 ;  /* 0x000004800a0c7836 */ /* 0x040fe20000000000 */
[----:B------:R-:W-:Y:S01]  /*1dd40*/  R2UR UR7, R13 ;  /* 0x000000000d0772ca */ /* 0x000fe200000e0000 */
[----:B------:R-:W-:Y:S01]  /*1dd50*/  VIADD R10, R10, 0x600 ;  /* 0x000006000a0a7836 */ /* 0x000fe20000000000 */
[----:B------:R-:W-:Y:S01]  /*1dd60*/  MOV R13, 0xc0000010 ;  /* 0xc0000010000d7802 */ /* 0x000fe20000000f00 */
[----:B------:R-:W-:Y:S02]  /*1dd70*/  WARPGROUP.DEPBAR.LE gsb0, 0x0 ;  /* 0x00008000000079c5 */ /* 0x000fe40000010000 */
[----:B------:R-:W-:-:S12]  /*1dd80*/  WARPGROUP.ARRIVE ;  /* 0x00000000000079c5 */ /* 0x000fd80000000000 */
[----:B------:R-:W-:Y:S01]  /*1dd90*/  QGMMA.64x192x32.F32.E4M3.E4M3 R24, R208, gdesc[UR4], R24, gsb0 ;  /* 0x02e00004d0187df3 */ /* 0x000fe20008000818 */
[----:B------:R-:W-:Y:S02]  /*1dda0*/  R2UR UR6, R12 ;  /* 0x000000000c0672ca */ /* 0x000fe400000e0000 */
[----:B------:R-:W-:Y:S01]  /*1ddb0*/  R2UR UR7, R13 ;  /* 0x000000000d0772ca */ /* 0x000fe200000e0000 */
[----:B------:R-:W-:Y:S02]  /*1ddc0*/  WARPGROUP.DEPBAR.LE gsb0, 0x0 ;  /* 0x00008000000079c5 */ /* 0x000fe40000010000 */
[----:B------:R-:W-:-:S14]  /*1ddd0*/  WARPGROUP.ARRIVE ;  /* 0x00000000000079c5 */ /* 0x000fdc0000000000 */
[----:B------:R-:W-:Y:S01]  /*1dde0*/  QGMMA.64x192x32.F32.E4M3.E4M3 R24, R204, gdesc[UR4], R24, gsb0 ;  /* 0x02e00004cc187df3 */ /* 0x000fe20008000818 */
[----:B------:R-:W-:Y:S02]  /*1ddf0*/  R2UR UR6, R10 ;  /* 0x000000000a0672ca */ /* 0x000fe400000e0000 */
[----:B------:R-:W-:Y:S01]  /*1de00*/  R2UR UR7, R11 ;  /* 0x000000000b0772ca */ /* 0x000fe200000e0000 */
[----:B------:R-:W1:Y:S01]  /*1de10*/  @P0 LDC R10, c[0x0][0x450] ;  /* 0x00011400ff0a0b82 */ /* 0x000e620000000800 */
[----:B--2---:R-:W-:Y:S01]  /*1de20*/  IMAD.IADD R11, R15, 0x1, R236 ;  /* 0x000000010f0b7824 */ /* 0x004fe200078e02ec */
[----:B------:R-:W-:Y:S02]  /*1de30*/  WARPGROUP.DEPBAR.LE gsb0, 0x0 ;  /* 0x00008000000079c5 */ /* 0x000fe40000010000 */
[----:B------:R-:W-:-:S12]  /*1de40*/  WARPGROUP.ARRIVE ;  /* 0x00000000000079c5 */ /* 0x000fd80000000000 */
[----:B------:R-:W-:Y:S03]  /*1de50*/  QGMMA.64x192x32.F32.E4M3.E4M3 R24, R200, gdesc[UR4], R24, gsb0 ;  /* 0x02e00004c8187df3 */ /* 0x000fe60008000818 */
[----:B------:R-:W-:Y:S02]  /*1de60*/  WARPGROUP.DEPBAR.LE gsb0, 0x0 ;  /* 0x00008000000079c5 */ /* 0x000fe40000010000 */
[----:B------:R-:W2:Y:S04]  /*1de70*/  LDL R201, [R1+0x4] ;  /* 0x0000040001c97983 */ /* 0x000ea80000100800 */
[----:B------:R-:W2:Y:S01]  /*1de80*/  LDL R200, [R1] ;  /* 0x0000000001c87983 */ /* 0x000ea20000100800 */
[----:B0-----:R-:W-:-:S04]  /*1de90*/  @P0 IMAD.HI.U32 R12, R11, R7, RZ ;  /* 0x000000070b0c0227 */ /* 0x001fc800078e00ff */
[C---:B------:R-:W-:Y:S01]  /*1dea0*/  FMUL.FTZ R13, R2.reuse, R187 ;  /* 0x000000bb020d7220 */ /* 0x040fe20000410000 */
[C---:B------:R-:W-:Y:S01]  /*1deb0*/  FMUL.FTZ R187, R2.reuse, R193 ;  /* 0x000000c102bb7220 */ /* 0x040fe20000410000 */
[C---:B------:R-:W-:Y:S01]  /*1dec0*/  FMUL.FTZ R193, R2.reuse, R168 ;  /* 0x000000a802c17220 */ /* 0x040fe20000410000 */
[----:B------:R-:W-:Y:S02]  /*1ded0*/  IMAD.MOV.U32 R7, RZ, RZ, R11 ;  /* 0x000000ffff077224 */ /* 0x000fe400078e000b */
[C---:B------:R-:W-:Y:S01]  /*1dee0*/  FMUL.FTZ R11, R2.reuse, R186 ;  /* 0x000000ba020b7220 */ /* 0x040fe20000410000 */
        /* <DEDUP_REMOVED lines=15> */
[----:B------:R-:W-:Y:S01]  /*1dfe0*/  FMUL.FTZ R10, R2, R184 ;  /* 0x000000b8020a7220 */ /* 0x000fe20000410000 */
[----:B------:R-:W-:-:S02]  /*1dff0*/  IMAD R180, R6, -0xa0, RZ ;  /* 0xffffff6006b47824 */ /* 0x000fc400078e02ff */
[C---:B------:R-:W-:Y:S01]  /*1e000*/  FMUL.FTZ R12, R2.reuse, R185 ;  /* 0x000000b9020c7220 */ /* 0x040fe20000410000 */
[C---:B------:R-:W-:Y:S01]  /*1e010*/  FMUL.FTZ R15, R2.reuse, R188 ;  /* 0x000000bc020f7220 */ /* 0x040fe20000410000 */
[C---:B------:R-:W-:Y:S01]  /*1e020*/  FMUL.FTZ R21, R2.reuse, R189 ;  /* 0x000000bd02157220 */ /* 0x040fe20000410000 */
[C---:B------:R-:W-:Y:S01]  /*1e030*/  FMUL.FTZ R189, R2.reuse, R196 ;  /* 0x000000c402bd7220 */ /* 0x040fe20000410000 */
[----:B------:R-:W-:Y:S01]  /*1e040*/  IADD3 R180, -R237, 0x1, R180 ;  /* 0x00000001edb47810 */ /* 0x000fe20007ffe1b4 */
        /* <DEDUP_REMOVED lines=58> */
[----:B------:R-:W-:Y:S01]  /*1e3f0*/  FMUL.FTZ R126, R2, R126 ;  /* 0x0000007e027e7220 */ /* 0x000fe20000410000 */
[----:B------:R-:W0:Y:S05]  /*1e400*/  S2R R219, SR_TID.X ;  /* 0x0000000000db7919 */ /* 0x000e2a0000002100 */
[----:B------:R-:W5:Y:S08]  /*1e410*/  MUFU.TANH R193, R193 ;  /* 0x000000c100c17308 */ /* 0x000f700000002400 */
[----:B------:R-:W5:Y:S08]  /*1e420*/  MUFU.TANH R194, R194 ;  /* 0x000000c200c27308 */ /* 0x000f700000002400 */
[----:B------:R-:W5:Y:S08]  /*1e430*/  MUFU.TANH R170, R170 ;  /* 0x000000aa00aa7308 */ /* 0x000f700000002400 */
[----:B------:R-:W5:Y:S01]  /*1e440*/  MUFU.TANH R173, R173 ;  /* 0x000000ad00ad7308 */ /* 0x000f620000002400 */
[----:B0-----:R-:W-:-:S02]  /*1e450*/  LOP3.LUT R197, R219, 0x7f, RZ, 0xc0, !PT ;  /* 0x0000007fdbc57812 */ /* 0x001fc400078ec0ff */
[----:B------:R-:W0:Y:S05]  /*1e460*/  S2R R219, SR_TID.X ;  /* 0x0000000000db7919 */ /* 0x000e2a0000002100 */
[----:B------:R-:W5:Y:S08]  /*1e470*/  MUFU.TANH R174, R174 ;  /* 0x000000ae00ae7308 */ /* 0x000f700000002400 */
[----:B------:R-:W5:Y:S08]  /*1e480*/  MUFU.TANH R176, R176 ;  /* 0x000000b000b07308 */ /* 0x000f700000002400 */
[----:B------:R-:W5:Y:S08]  /*1e490*/  MUFU.TANH R178, R178 ;  /* 0x000000b200b27308 */ /* 0x000f700000002400 */
[----:B------:R-:W5:Y:S01]  /*1e4a0*/  MUFU.TANH R179, R179 ;  /* 0x000000b300b37308 */ /* 0x000f620000002400 */
[----:B0-----:R-:W-:-:S07]  /*1e4b0*/  SHF.R.U32.HI R198, RZ, 0x7, R219 ;  /* 0x00000007ffc67819 */ /* 0x001fce00000116db */
        /* <DEDUP_REMOVED lines=18> */
[----:B--2---:R-:W-:-:S07]  /*1e5e0*/  IADD3 R180, -R200, R180, R201 ;  /* 0x000000b4c8b47210 */ /* 0x004fce0007ffe1c9 */
[----:B------:R-:W2:Y:S01]  /*1e5f0*/  MUFU.TANH R124, R124 ;  /* 0x0000007c007c7308 */ /* 0x000ea20000002400 */
[----:B------:R-:W-:-:S07]  /*1e600*/  IMAD.IADD R125, R180, 0x1, R181 ;  /* 0x00000001b47d7824 */ /* 0x000fce00078e02b5 */
[----:B------:R-:W2:Y:S01]  /*1e610*/  MUFU.TANH R182, R196 ;  /* 0x000000c400b67308 */ /* 0x000ea20000002400 */
[C---:B------:R-:W-:Y:S02]  /*1e620*/  ISETP.GT.AND P4, PT, R125.reuse, RZ, PT ;  /* 0x000000ff7d00720c */ /* 0x040fe40003f84270 */
[C---:B------:R-:W-:Y:S02]  /*1e630*/  ISETP.GT.AND P5, PT, R125.reuse, 0x1, PT ;  /* 0x000000017d00780c */ /* 0x040fe40003fa4270 */
[----:B-1----:R-:W-:Y:S02]  /*1e640*/  FSEL R181, R10, -INF , P4 ;  /* 0xff8000000ab57808 */ /* 0x002fe40002000000 */
[----:B------:R-:W-:Y:S01]  /*1e650*/  ISETP.GT.AND P2, PT, R125, 0x8, PT ;  /* 0x000000087d00780c */ /* 0x000fe20003f44270 */
[----:B------:R-:W-:Y:S01]  /*1e660*/  MUFU.TANH R13, R13 ;  /* 0x0000000d000d7308 */ /* 0x000fe20000002400 */
[----:B---3--:R-:W-:Y:S02]  /*1e670*/  FSEL R12, R12, -INF , P5 ;  /* 0xff8000000c0c7808 */ /* 0x008fe40002800000 */
[----:B------:R-:W-:-:S02]  /*1e680*/  FMNMX.FTZ R10, R181, R5, !PT ;  /* 0x00000005b50a7209 */ /* 0x000fc40007810000 */
[----:B------:R-:W-:Y:S02]  /*1e690*/  ISETP.GT.AND P3, PT, R125, 0x9, PT ;  /* 0x000000097d00780c */ /* 0x000fe40003f64270 */
[----:B----4-:R-:W-:Y:S01]  /*1e6a0*/  FSEL R15, R15, -INF , P2 ;  /* 0xff8000000f0f7808 */ /* 0x010fe20001000000 */
[----:B------:R-:W-:Y:S01]  /*1e6b0*/  MUFU.TANH R184, R184 ;  /* 0x000000b800b87308 */ /* 0x000fe20000002400 */
[----:B------:R-:W-:Y:S02]  /*1e6c0*/  FMNMX.FTZ R10, R12, R10, !PT ;  /* 0x0000000a0c0a7209 */ /* 0x000fe40007810000 */
[----:B------:R-:W-:Y:S02]  /*1e6d0*/  ISETP.GT.AND P4, PT, R125, 0x10, PT ;  /* 0x000000107d00780c */ /* 0x000fe40003f84270 */
[----:B-----5:R-:W-:Y:S02]  /*1e6e0*/  FSEL R21, R21, -INF , P3 ;  /* 0xff80000015157808 */ /* 0x020fe40001800000 */
[----:B------:R-:W-:Y:S01]  /*1e6f0*/  FMNMX.FTZ R10, R15, R10, !PT ;  /* 0x0000000a0f0a7209 */ /* 0x000fe20007810000 */
[----:B------:R-:W-:Y:S01]  /*1e700*/  MUFU.TANH R188, R188 ;  /* 0x000000bc00bc7308 */ /* 0x000fe20000002400 */
        /* <DEDUP_REMOVED lines=33> */
[C---:B------:R-:W-:Y:S01]  /*1e920*/  ISETP.GT.AND P2, PT, R125.reuse, 0x38, PT ;  /* 0x000000387d00780c */ /* 0x040fe20003f44270 */
        /* <DEDUP_REMOVED lines=12> */
[----:B0-----:R-:W-:Y:S02]  /*1e9f0*/  FSEL R152, R152, -INF , P4 ;  /* 0xff80000098987808 */ /* 0x001fe40002000000 */
        /* <DEDUP_REMOVED lines=39> */
[----:B------:R-:W-:Y:S02]  /*1ec70*/  FSEL R141, R141, -INF , P3 ;  /* 0xff8000008d8d7808 */ /* 0x000fe40001800000 */
[C---:B------:R-:W-:Y:S02]  /*1ec80*/  ISETP.GT.AND P4, PT, R125.reuse, 0x70, PT ;  /* 0x000000707d00780c */ /* 0x040fe40003f84270 */
[C---:B------:R-:W-:Y:S01]  /*1ec90*/  ISETP.GT.AND P5, PT, R125.reuse, 0x71, PT ;  /* 0x000000717d00780c */ /* 0x040fe20003fa4270 */
[----:B------:R-:W-:Y:S01]  /*1eca0*/  MUFU.TANH R150, R150 ;  /* 0x0000009600967308 */ /* 0x000fe20000002400 */
[----:B------:R-:W-:-:S02]  /*1ecb0*/  ISETP.GT.AND P2, PT, R125, 0x78, PT ;  /* 0x000000787d00780c */ /* 0x000fc40003f44270 */
[----:B------:R-:W-:Y:S02]  /*1ecc0*/  ISETP.GT.AND P3, PT, R125, 0x79, PT ;  /* 0x000000797d00780c */ /* 0x000fe40003f64270 */
[----:B------:R-:W-:Y:S02]  /*1ecd0*/  FMNMX.FTZ R10, R140, R10, !PT ;  /* 0x0000000a8c0a7209 */ /* 0x000fe40007810000 */
[----:B------:R-:W-:Y:S01]  /*1ece0*/  FSEL R144, R144, -INF , P4 ;  /* 0xff80000090907808 */ /* 0x000fe20002000000 */
        /* <DEDUP_REMOVED lines=11> */
[----:B------:R-:W-:-:S02]  /*1eda0*/  FSEL R120, R120, -INF , P4 ;  /* 0xff80000078787808 */ /* 0x000fc40002000000 */
[----:B------:R-:W-:Y:S02]  /*1edb0*/  FSEL R121, R121, -INF , P5 ;  /* 0xff80000079797808 */ /* 0x000fe40002800000 */
[----:B--2---:R-:W-:Y:S02]  /*1edc0*/  FSEL R124, R124, -INF , P2 ;  /* 0xff8000007c7c7808 */ /* 0x004fe40001000000 */
[----:B------:R-:W-:Y:S01]  /*1edd0*/  FSEL R182, R182, -INF , P3 ;  /* 0xff800000b6b67808 */ /* 0x000fe20001800000 */
[----:B------:R-:W-:Y:S01]  /*1ede0*/  MUFU.TANH R171, R171 ;  /* 0x000000ab00ab7308 */ /* 0x000fe20000002400 */
[----:B------:R-:W-:Y:S02]  /*1edf0*/  FMNMX.FTZ R10, R144, R10, !PT ;  /* 0x0000000a900a7209 */ /* 0x000fe40007810000 */
[C---:B------:R-:W-:Y:S02]  /*1ee00*/  ISETP.GT.AND P4, PT, R125.reuse, 0x90, PT ;  /* 0x000000907d00780c */ /* 0x040fe40003f84270 */
[----:B------:R-:W-:-:S02]  /*1ee10*/  ISETP.GT.AND P5, PT, R125, 0x91, PT ;  /* 0x000000917d00780c */ /* 0x000fc40003fa4270 */
[C---:B------:R-:W-:Y:S01]  /*1ee20*/  ISETP.GT.AND P2, PT, R125.reuse, 0x98, PT ;  /* 0x000000987d00780c */ /* 0x040fe20003f44270 */
[----:B------:R-:W-:Y:S01]  /*1ee30*/  MUFU.TANH R177, R177 ;  /* 0x000000b100b17308 */ /* 0x000fe20000002400 */
[----:B------:R-:W-:Y:S01]  /*1ee40*/  ISETP.GT.AND P3, PT, R125, 0x99, PT ;  /* 0x000000997d00780c */ /* 0x000fe20003f64270 */
[C---:B------:R-:W-:Y:S01]  /*1ee50*/  FMUL.FTZ R125, R2.reuse, R183 ;  /* 0x000000b7027d7220 */ /* 0x040fe20000410000 */
[----:B------:R-:W-:Y:S01]  /*1ee60*/  FMUL.FTZ R183, R2, R128 ;  /* 0x0000008002b77220 */ /* 0x000fe20000410000 */
[----:B------:R-:W-:-:S04]  /*1ee70*/  FMNMX.FTZ R128, R145, R10, !PT ;  /* 0x0000000a91807209 */ /* 0x000fc80007810000 */
[----:B------:R-:W-:Y:S01]  /*1ee80*/  FMNMX.FTZ R128, R148, R128, !PT ;  /* 0x0000008094807209 */ /* 0x000fe20007810000 */
[----:B------:R-:W-:Y:S08]  /*1ee90*/  MUFU.TANH R183, R183 ;  /* 0x000000b700b77308 */ /* 0x000ff00000002400 */
[----:B------:R0:W-:Y:S08]  /*1eea0*/  MUFU.TANH R10, R129 ;  /* 0x00000081000a7308 */ /* 0x0001f00000002400 */
[----:B------:R-:W-:Y:S01]  /*1eeb0*/  MUFU.TANH R125, R125 ;  /* 0x0000007d007d7308 */ /* 0x000fe20000002400 */
[----:B0-----:R-:W-:-:S04]  /*1eec0*/  FMNMX.FTZ R129, R149, R128, !PT ;  /* 0x0000008095817209 */ /* 0x001fc80007810000 */
[----:B------:R-:W-:-:S03]  /*1eed0*/  FMNMX.FTZ R129, R120, R129, !PT ;  /* 0x0000008178817209 */ /* 0x000fc60007810000 */
[----:B------:R0:W1:Y:S08]  /*1eee0*/  MUFU.TANH R128, R132 ;  /* 0x0000008400807308 */ /* 0x0000700000002400 */
[----:B------:R-:W-:Y:S01]  /*1eef0*/  MUFU.TANH R154, R154 ;  /* 0x0000009a009a7308 */ /* 0x000fe20000002400 */
[----:B0-----:R-:W-:-:S07]  /*1ef00*/  FMNMX.FTZ R132, R121, R129, !PT ;  /* 0x0000008179847209 */ /* 0x001fce0007810000 */
[----:B------:R0:W2:Y:S01]  /*1ef10*/  MUFU.TANH R129, R133 ;  /* 0x0000008500817308 */ /* 0x0000a20000002400 */
[----:B-1----:R-:W-:-:S07]  /*1ef20*/  FSEL R128, R128, -INF , P2 ;  /* 0xff80000080807808 */ /* 0x002fce0001000000 */
[----:B------:R-:W-:Y:S01]  /*1ef30*/  MUFU.TANH R159, R159 ;  /* 0x0000009f009f7308 */ /* 0x000fe20000002400 */
[----:B0-----:R-:W-:Y:S02]  /*1ef40*/  FMNMX.FTZ R133, R124, R132, !PT ;  /* 0x000000847c857209 */ /* 0x001fe40007810000 */
[----:B------:R-:W-:Y:S02]  /*1ef50*/  FSEL R132, R183, -INF , P4 ;  /* 0xff800000b7847808 */ /* 0x000fe40002000000 */
[----:B------:R-:W-:Y:S02]  /*1ef60*/  FMNMX.FTZ R183, R182, R133, !PT ;  /* 0x00000085b6b77209 */ /* 0x000fe40007810000 */
[----:B------:R-:W-:Y:S01]  /*1ef70*/  FSEL R133, R10, -INF , P5 ;  /* 0xff8000000a857808 */ /* 0x000fe20002800000 */
[----:B------:R-:W-:Y:S01]  /*1ef80*/  MUFU.TANH R166, R166 ;  /* 0x000000a600a67308 */ /* 0x000fe20000002400 */
[----:B------:R-:W-:Y:S02]  /*1ef90*/  FMNMX.FTZ R183, R132, R183, !PT ;  /* 0x000000b784b77209 */ /* 0x000fe40007810000 */
[----:B--2---:R-:W-:-:S02]  /*1efa0*/  FSEL R129, R129, -INF , P3 ;  /* 0xff80000081817808 */ /* 0x004fc40001800000 */
[----:B------:R-:W-:-:S03]  /*1efb0*/  FMNMX.FTZ R183, R133, R183, !PT ;  /* 0x000000b785b77209 */ /* 0x000fc60007810000 */
[----:B------:R-:W-:Y:S01]  /*1efc0*/  MUFU.TANH R139, R139 ;  /* 0x0000008b008b7308 */ /* 0x000fe20000002400 */
[----:B------:R-:W-:-:S04]  /*1efd0*/  FMNMX.FTZ R183, R128, R183, !PT ;  /* 0x000000b780b77209 */ /* 0x000fc80007810000 */
[----:B------:R-:W-:Y:S01]  /*1efe0*/  FMNMX.FTZ R196, R129, R183, !PT ;  /* 0x000000b781c47209 */ /* 0x000fe20007810000 */
[----:B------:R-:W-:Y:S02]  /*1eff0*/  FMUL.FTZ R183, R2, R122 ;  /* 0x0000007a02b77220 */ /* 0x000fe40000410000 */
[----:B------:R-:W-:Y:S02]  /*1f000*/  MUFU.TANH R146, R146 ;  /* 0x0000009200927308 */ /* 0x000fe40000002400 */
[----:B------:R-:W0:Y:S06]  /*1f010*/  SHFL.BFLY PT, R10, R196, 0x2, 0x1f ;  /* 0x0c401f00c40a7f89 */ /* 0x000e2c00000e0000 */
[----:B------:R-:W1:Y:S08]  /*1f020*/  MUFU.TANH R183, R183 ;  /* 0x000000b700b77308 */ /* 0x000e700000002400 */
[----:B------:R-:W-:Y:S08]  /*1f030*/  MUFU.TANH R151, R151 ;  /* 0x0000009700977308 */ /* 0x000ff00000002400 */
[----:B------:R-:W-:Y:S01]  /*1f040*/  MUFU.TANH R126, R126 ;  /* 0x0000007e007e7308 */ /* 0x000fe20000002400 */
[----:B0-----:R-:W-:-:S02]  /*1f050*/  FMNMX.FTZ R10, R196, R10, !PT ;  /* 0x0000000ac40a7209 */ /* 0x001fc40007810000 */
[----:B------:R0:W2:Y:S04]  /*1f060*/  SHFL.IDX PT, R196, R7, 0x1, 0x1c1f ;  /* 0x003c1f0007c47f89 */ /* 0x0000a800000e0000 */
[----:B------:R-:W3:Y:S01]  /*1f070*/  SHFL.BFLY PT, R122, R10, 0x1, 0x1f ;  /* 0x0c201f000a7a7f89 */ /* 0x000ee200000e0000 */
[----:B0-----:R0:W4:Y:S02]  /*1f080*/  MUFU.TANH R7, R127 ;  /* 0x0000007f00077308 */ /* 0x0011240000002400 */
[C---:B0-----:R-:W-:Y:S01]  /*1f090*/  FMUL.FTZ R127, R2.reuse, R130 ;  /* 0x00000082027f7220 */ /* 0x041fe20000410000 */
[C---:B------:R-:W-:Y:S01]  /*1f0a0*/  FMUL.FTZ R130, R2.reuse, R131 ;  /* 0x0000008302827220 */ /* 0x040fe20000410000 */
[C---:B------:R-:W-:Y:S01]  /*1f0b0*/  FMUL.FTZ R131, R2.reuse, R134 ;  /* 0x0000008602837220 */ /* 0x040fe20000410000 */
[----:B------:R-:W-:-:S03]  /*1f0c0*/  FMUL.FTZ R134, R2, R135 ;  /* 0x0000008702867220 */ /* 0x000fc60000410000 */
[----:B------:R-:W0:Y:S01]  /*1f0d0*/  MUFU.TANH R127, R127 ;  /* 0x0000007f007f7308 */ /* 0x000e220000002400 */
[----:B--2---:R-:W-:Y:S01]  /*1f0e0*/  IMAD.IADD R196, R180, 0x1, R196 ;  /* 0x00000001b4c47824 */ /* 0x004fe200078e02c4 */
[----:B---3--:R-:W-:Y:S01]  /*1f0f0*/  FMNMX.FTZ R122, R10, R122, !PT ;  /* 0x0000007a0a7a7209 */ /* 0x008fe20007810000 */
[----:B------:R-:W-:-:S03]  /*1f100*/  IMAD.U32 R10, RZ, RZ, UR57 ;  /* 0x00000039ff0a7e24 */ /* 0x000fc6000f8e00ff */
[C---:B------:R-:W-:Y:S02]  /*1f110*/  ISETP.GT.AND P5, PT, R196.reuse, 0x1, PT ;  /* 0x00000001c400780c */ /* 0x040fe40003fa4270 */
[----:B------:R-:W2:Y:S01]  /*1f120*/  MUFU.TANH R130, R130 ;  /* 0x0000008200827308 */ /* 0x000ea20000002400 */
[----:B------:R-:W-:Y:S01]  /*1f130*/  ISETP.GT.AND P4, PT, R196, 0x9, PT ;  /* 0x00000009c400780c */ /* 0x000fe20003f84270 */
[----:B------:R-:W-:-:S01]  /*1f140*/  FFMA.FTZ R135, R122, R10, -8 ;  /* 0xc10000007a877423 */ /* 0x000fc2000001000a */
[----:B------:R-:W-:Y:S02]  /*1f150*/  FSEL R13, R13, -INF , P5 ;  /* 0xff8000000d0d7808 */ /* 0x000fe40002800000 */
[----:B------:R-:W-:Y:S02]  /*1f160*/  ISETP.GT.AND P5, PT, R196, 0x11, PT ;  /* 0x00000011c400780c */ /* 0x000fe40003fa4270 */
[----:B------:R-:W-:Y:S01]  /*1f170*/  FSEL R184, R184, -INF , P4 ;  /* 0xff800000b8b87808 */ /* 0x000fe20002000000 */
[----:B------:R-:W3:Y:S01]  /*1f180*/  MUFU.TANH R131, R131 ;  /* 0x0000008300837308 */ /* 0x000ee20000002400 */
[----:B------:R-:W-:-:S02]  /*1f190*/  ISETP.GT.AND P4, PT, R196, 0x19, PT ;  /* 0x00000019c400780c */ /* 0x000fc40003f84270 */
[----:B------:R-:W-:Y:S02]  /*1f1a0*/  FSEL R188, R188, -INF , P5 ;  /* 0xff800000bcbc7808 */ /* 0x000fe40002800000 */
[----:B------:R-:W-:Y:S02]  /*1f1b0*/  ISETP.GT.AND P5, PT, R196, 0x21, PT ;  /* 0x00000021c400780c */ /* 0x000fe40003fa4270 */
[----:B------:R-:W-:Y:S01]  /*1f1c0*/  FSEL R192, R192, -INF , P4 ;  /* 0xff800000c0c07808 */ /* 0x000fe20002000000 */
[----:B------:R-:W5:Y:S01]  /*1f1d0*/  MUFU.TANH R134, R134 ;  /* 0x0000008600867308 */ /* 0x000f620000002400 */
[C---:B------:R-:W-:Y:S02]  /*1f1e0*/  ISETP.GT.AND P4, PT, R196.reuse, 0x29, PT ;  /* 0x00000029c400780c */ /* 0x040fe40003f84270 */
[----:B------:R-:W-:Y:S02]  /*1f1f0*/  FSEL R169, R169, -INF , P5 ;  /* 0xff800000a9a97808 */ /* 0x000fe40002800000 */
[----:B------:R-:W-:-:S02]  /*1f200*/  ISETP.GT.AND P5, PT, R196, 0x30, PT ;  /* 0x00000030c400780c */ /* 0x000fc40003fa4270 */
[----:B------:R-:W-:Y:S02]  /*1f210*/  ISETP.GT.AND P2, PT, R196, RZ, PT ;  /* 0x000000ffc400720c */ /* 0x000fe40003f44270 */
[----:B------:R-:W-:Y:S02]  /*1f220*/  FSEL R172, R172, -INF , P4 ;  /* 0xff800000acac7808 */ /* 0x000fe40002000000 */
[C---:B------:R-:W-:Y:S02]  /*1f230*/  ISETP.GT.AND P4, PT, R196.reuse, 0x38, PT ;  /* 0x00000038c400780c */ /* 0x040fe40003f84270 */
[----:B------:R-:W-:Y:S02]  /*1f240*/  FSEL R175, R175, -INF , P5 ;  /* 0xff800000afaf7808 */ /* 0x000fe40002800000 */
[----:B------:R-:W-:Y:S02]  /*1f250*/  ISETP.GT.AND P5, PT, R196, 0x39, PT ;  /* 0x00000039c400780c */ /* 0x000fe40003fa4270 */
[----:B------:R-:W-:-:S02]  /*1f260*/  FSEL R11, R11, -INF , P2 ;  /* 0xff8000000b0b7808 */ /* 0x000fc40001000000 */
[C---:B------:R-:W-:Y:S02]  /*1f270*/  ISETP.GT.AND P2, PT, R196.reuse, 0x10, PT ;  /* 0x00000010c400780c */ /* 0x040fe40003f44270 */
[----:B------:R-:W-:Y:S02]  /*1f280*/  FSEL R195, R195, -INF , P4 ;  /* 0xff800000c3c37808 */ /* 0x000fe40002000000 */
[C---:B------:R-:W-:Y:S02]  /*1f290*/  ISETP.GT.AND P4, PT, R196.reuse, 0x41, PT ;  /* 0x00000041c400780c */ /* 0x040fe40003f84270 */
[----:B------:R-:W-:Y:S02]  /*1f2a0*/  FSEL R125, R125, -INF , P5 ;  /* 0xff8000007d7d7808 */ /* 0x000fe40002800000 */
[----:B------:R-:W-:Y:S02]  /*1f2b0*/  ISETP.GT.AND P5, PT, R196, 0x48, PT ;  /* 0x00000048c400780c */ /* 0x000fe40003fa4270 */
[----:B------:R-:W-:-:S02]  /*1f2c0*/  FSEL R186, R186, -INF , P2 ;  /* 0xff800000baba7808 */ /* 0x000fc40001000000 */
[C---:B------:R-:W-:Y:S02]  /*1f2d0*/  ISETP.GT.AND P2, PT, R196.reuse, 0x20, PT ;  /* 0x00000020c400780c */ /* 0x040fe40003f44270 */
[----:B------:R-:W-:Y:S02]  /*1f2e0*/  FSEL R155, R155, -INF , P4 ;  /* 0xff8000009b9b7808 */ /* 0x000fe40002000000 */
[----:B------:R-:W-:Y:S02]  /*1f2f0*/  ISETP.GT.AND P4, PT, R196, 0x50, PT ;  /* 0x00000050c400780c */ /* 0x000fe40003f84270 */
[----:B------:R-:W-:Y:S02]  /*1f300*/  FSEL R158, R158, -INF , P5 ;  /* 0xff8000009e9e7808 */ /* 0x000fe40002800000 */
[----:B------:R-:W-:Y:S02]  /*1f310*/  ISETP.GT.AND P5, PT, R196, 0x51, PT ;  /* 0x00000051c400780c */ /* 0x000fe40003fa4270 */
[----:B------:R-:W-:-:S02]  /*1f320*/  FSEL R168, R168, -INF , P2 ;  /* 0xff800000a8a87808 */ /* 0x000fc40001000000 */
[----:B------:R-:W-:Y:S02]  /*1f330*/  FSETP.NEU.FTZ.AND P2, PT, R122, -INF , PT ;  /* 0xff8000007a00780b */ /* 0x000fe40003f5d000 */
[----:B------:R-:W-:Y:S02]  /*1f340*/  FSEL R162, R162, -INF , P4 ;  /* 0xff800000a2a27808 */ /* 0x000fe40002000000 */
[C---:B------:R-:W-:Y:S02]  /*1f350*/  ISETP.GT.AND P4, PT, R196.reuse, 0x59, PT ;  /* 0x00000059c400780c */ /* 0x040fe40003f84270 */
[----:B------:R-:W-:Y:S02]  /*1f360*/  FSEL R163, R163, -INF , P5 ;  /* 0xff800000a3a37808 */ /* 0x000fe40002800000 */
[----:B------:R-:W-:Y:S02]  /*1f370*/  ISETP.GT.AND P5, PT, R196, 0x60, PT ;  /* 0x00000060c400780c */ /* 0x000fe40003fa4270 */
[----:B------:R-:W-:-:S02]  /*1f380*/  FSEL R135, R135, RZ, P2 ;  /* 0x000000ff87877208 */ /* 0x000fc40001000000 */
[----:B------:R-:W-:Y:S02]  /*1f390*/  FSEL R167, R167, -INF , P4 ;  /* 0xff800000a7a77808 */ /* 0x000fe40002000000 */
[----:B------:R-:W-:Y:S01]  /*1f3a0*/  ISETP.GT.AND P4, PT, R196, 0x68, PT ;  /* 0x00000068c400780c */ /* 0x000fe20003f84270 */
[-CC-:B------:R-:W-:Y:S01]  /*1f3b0*/  FFMA.FTZ R180, R181, R10.reuse, -R135.reuse ;  /* 0x0000000ab5b47223 */ /* 0x180fe20000010887 */
[----:B------:R-:W-:Y:S01]  /*1f3c0*/  FSEL R138, R138, -INF , P5 ;  /* 0xff8000008a8a7808 */ /* 0x000fe20002800000 */
[-CC-:B------:R-:W-:Y:S01]  /*1f3d0*/  FFMA.FTZ R185, R185, R10.reuse, -R135.reuse ;  /* 0x0000000ab9b97223 */ /* 0x180fe20000010887 */
[----:B------:R-:W-:Y:S01]  /*1f3e0*/  ISETP.GT.AND P5, PT, R196, 0x69, PT ;  /* 0x00000069c400780c */ /* 0x000fe20003fa4270 */
[-CC-:B------:R-:W-:Y:S01]  /*1f3f0*/  FFMA.FTZ R187, R187, R10.reuse, -R135.reuse ;  /* 0x0000000abbbb7223 */ /* 0x180fe20000010887 */
[----:B------:R-:W-:Y:S01]  /*1f400*/  FSEL R181, R142, -INF , P4 ;  /* 0xff8000008eb57808 */ /* 0x000fe20002000000 */
[-CC-:B------:R-:W-:Y:S01]  /*1f410*/  FFMA.FTZ R189, R189, R10.reuse, -R135.reuse ;  /* 0x0000000abdbd7223 */ /* 0x180fe20000010887 */
[----:B------:R-:W-:Y:S01]  /*1f420*/  ISETP.GT.AND P4, PT, R196, 0x71, PT ;  /* 0x00000071c400780c */ /* 0x000fe20003f84270 */
[----:B------:R1:W-:Y:S01]  /*1f430*/  MUFU.EX2 R142, R185 ;  /* 0x000000b9008e7308 */ /* 0x0003e20000000800 */
[----:B------:R-:W-:Y:S01]  /*1f440*/  FSEL R143, R143, -INF , P5 ;  /* 0xff8000008f8f7808 */ /* 0x000fe20002800000 */
[-CC-:B------:R-:W-:Y:S01]  /*1f450*/  FFMA.FTZ R128, R128, R10.reuse, -R135.reuse ;  /* 0x0000000a80807223 */ /* 0x180fe20000010887 */
[----:B------:R-:W-:Y:S01]  /*1f460*/  ISETP.GT.AND P5, PT, R196, 0x78, PT ;  /* 0x00000078c400780c */ /* 0x000fe20003fa4270 */
[-CC-:B------:R-:W-:Y:S01]  /*1f470*/  FFMA.FTZ R12, R12, R10.reuse, -R135.reuse ;  /* 0x0000000a0c0c7223 */ /* 0x180fe20000010887 */
[----:B------:R-:W-:Y:S01]  /*1f480*/  ISETP.GT.AND P3, PT, R196, 0x8, PT ;  /* 0x00000008c400780c */ /* 0x000fe20003f64270 */
[-CC-:B------:R-:W-:Y:S01]  /*1f490*/  FFMA.FTZ R15, R15, R10.reuse, -R135.reuse ;  /* 0x0000000a0f0f7223 */ /* 0x180fe20000010887 */
[----:B------:R-:W-:Y:S01]  /*1f4a0*/  FSEL R150, R150, -INF , P5 ;  /* 0xff80000096967808 */ /* 0x000fe20002800000 */
[-CC-:B------:R-:W-:Y:S01]  /*1f4b0*/  FFMA.FTZ R21, R21, R10.reuse, -R135.reuse ;  /* 0x0000000a15157223 */ /* 0x180fe20000010887 */
[----:B-1----:R-:W-:Y:S01]  /*1f4c0*/  FSEL R185, R147, -INF , P4 ;  /* 0xff80000093b97808 */ /* 0x002fe20002000000 */
[-CC-:B------:R-:W-:Y:S01]  /*1f4d0*/  FFMA.FTZ R193, R193, R10.reuse, -R135.reuse ;  /* 0x0000000ac1c17223 */ /* 0x180fe20000010887 */
[C---:B------:R-:W-:Y:S01]  /*1f4e0*/  ISETP.GT.AND P4, PT, R196.reuse, 0x80, PT ;  /* 0x00000080c400780c */ /* 0x040fe20003f84270 */
[----:B------:R1:W-:Y:S01]  /*1f4f0*/  MUFU.EX2 R147, R187 ;  /* 0x000000bb00937308 */ /* 0x0003e20000000800 */
[----:B------:R-:W-:Y:S01]  /*1f500*/  ISETP.GT.AND P5, PT, R196, 0x81, PT ;  /* 0x00000081c400780c */ /* 0x000fe20003fa4270 */
[-CC-:B------:R-:W-:Y:S01]  /*1f510*/  FFMA.FTZ R194, R194, R10.reuse, -R135.reuse ;  /* 0x0000000ac2c27223 */ /* 0x180fe20000010887 */
[----:B------:R-:W-:Y:S01]  /*1f520*/  FSEL R20, R20, -INF , P3 ;  /* 0xff80000014147808 */ /* 0x000fe20001800000 */
[-CC-:B------:R-:W-:Y:S01]  /*1f530*/  FFMA.FTZ R170, R170, R10.reuse, -R135.reuse ;  /* 0x0000000aaaaa7223 */ /* 0x180fe20000010887 */
[----:B------:R-:W-:Y:S01]  /*1f540*/  ISETP.GT.AND P3, PT, R196, 0x18, PT ;  /* 0x00000018c400780c */ /* 0x000fe20003f64270 */
[-CC-:B------:R-:W-:Y:S01]  /*1f550*/  FFMA.FTZ R173, R173, R10.reuse, -R135.reuse ;  /* 0x0000000aadad7223 */ /* 0x180fe20000010887 */
[----:B------:R-:W-:-:S01]  /*1f560*/  FFMA.FTZ R174, R174, R10, -R135 ;  /* 0x0000000aaeae7223 */ /* 0x000fc20000010887 */
[-CC-:B------:R-:W-:Y:S01]  /*1f570*/  FFMA.FTZ R176, R176, R10.reuse, -R135.reuse ;  /* 0x0000000ab0b07223 */ /* 0x180fe20000010887 */
[----:B-1----:R-:W-:Y:S01]  /*1f580*/  FSEL R187, R183, -INF , P4 ;  /* 0xff800000b7bb7808 */ /* 0x002fe20002000000 */
[-CC-:B------:R-:W-:Y:S01]  /*1f590*/  FFMA.FTZ R178, R178, R10.reuse, -R135.reuse ;  /* 0x0000000ab2b27223 */ /* 0x180fe20000010887 */
        /* <DEDUP_REMOVED lines=11> */
[----:B----4-:R-:W-:Y:S01]  /*1f650*/  FSEL R191, R7, -INF , P4 ;  /* 0xff80000007bf7808 */ /* 0x010fe20002000000 */
[-CC-:B------:R-:W-:Y:S01]  /*1f660*/  FFMA.FTZ R160, R160, R10.reuse, -R135.reuse ;  /* 0x0000000aa0a07223 */ /* 0x180fe20000010887 */
[----:B------:R-:W-:Y:S01]  /*1f670*/  FSEL R171, R171, -INF , P3 ;  /* 0xff800000abab7808 */ /* 0x000fe20001800000 */
[----:B------:R1:W-:Y:S01]  /*1f680*/  MUFU.EX2 R7, R123 ;  /* 0x0000007b00077308 */ /* 0x0003e20000000800 */
[C---:B------:R-:W-:Y:S01]  /*1f690*/  ISETP.GT.AND P3, PT, R196.reuse, 0x31, PT ;  /* 0x00000031c400780c */ /* 0x040fe20003f64270 */
[-CC-:B------:R-:W-:Y:S01]  /*1f6a0*/  FFMA.FTZ R161, R161, R10.reuse, -R135.reuse ;  /* 0x0000000aa1a17223 */ /* 0x180fe20000010887 */
[----:B------:R-:W-:Y:S01]  /*1f6b0*/  ISETP.GT.AND P5, PT, R196, 0x90, PT ;  /* 0x00000090c400780c */ /* 0x000fe20003fa4270 */
[-CC-:B------:R-:W-:Y:S01]  /*1f6c0*/  FFMA.FTZ R164, R164, R10.reuse, -R135.reuse ;  /* 0x0000000aa4a47223 */ /* 0x180fe20000010887 */
[----:B------:R-:W-:Y:S01]  /*1f6d0*/  FSEL R177, R177, -INF , P3 ;  /* 0xff800000b1b17808 */ /* 0x000fe20001800000 */
[-CC-:B------:R-:W-:Y:S01]  /*1f6e0*/  FFMA.FTZ R165, R165, R10.reuse, -R135.reuse ;  /* 0x0000000aa5a57223 */ /* 0x180fe20000010887 */
[----:B------:R-:W-:Y:S01]  /*1f6f0*/  ISETP.GT.AND P3, PT, R196, 0x40, PT ;  /* 0x00000040c400780c */ /* 0x000fe20003f64270 */
[--C-:B------:R-:W-:Y:S01]  /*1f700*/  FFMA.FTZ R136, R136, R10, -R135.reuse ;  /* 0x0000000a88887223 */ /* 0x100fe20000010887 */
[----:B-1----:R-:W-:Y:S01]  /*1f710*/  FMNMX.FTZ R123, R11, R4, !PT ;  /* 0x000000040b7b7209 */ /* 0x002fe20007810000 */
        /* <DEDUP_REMOVED lines=22> */
[----:B------:R-:W-:Y:S01]  /*1f880*/  FFMA.FTZ R133, R133, R10, -R135 ;  /* 0x0000000a85857223 */ /* 0x000fe20000010887 */
[----:B------:R-:W-:Y:S01]  /*1f890*/  FMNMX.FTZ R123, R190, R123, !PT ;  /* 0x0000007bbe7b7209 */ /* 0x000fe20007810000 */
[----:B------:R-:W-:Y:S01]  /*1f8a0*/  MUFU.EX2 R180, R180 ;  /* 0x000000b400b47308 */ /* 0x000fe20000000800 */
[----:B------:R-:W-:-:S02]  /*1f8b0*/  FSEL R139, R139, -INF , P3 ;  /* 0xff8000008b8b7808 */ /* 0x000fc40001800000 */
[----:B------:R-:W-:Y:S02]  /*1f8c0*/  FMNMX.FTZ R123, R192, R123, !PT ;  /* 0x0000007bc07b7209 */ /* 0x000fe40007810000 */
[----:B------:R-:W-:Y:S02]  /*1f8d0*/  ISETP.GT.AND P3, PT, R196, 0x70, PT ;  /* 0x00000070c400780c */ /* 0x000fe40003f64270 */
[----:B------:R-:W-:Y:S01]  /*1f8e0*/  FMNMX.FTZ R123, R168, R123, !PT ;  /* 0x0000007ba87b7209 */ /* 0x000fe20007810000 */
[----:B------:R-:W-:Y:S01]  /*1f8f0*/  MUFU.EX2 R12, R12 ;  /* 0x0000000c000c7308 */ /* 0x000fe20000000800 */
[----:B------:R-:W-:Y:S02]  /*1f900*/  FSEL R146, R146, -INF , P3 ;  /* 0xff80000092927808 */ /* 0x000fe40001800000 */
[----:B------:R-:W-:Y:S02]  /*1f910*/  FMNMX.FTZ R123, R169, R123, !PT ;  /* 0x0000007ba97b7209 */ /* 0x000fe40007810000 */
[----:B------:R-:W-:-:S02]  /*1f920*/  ISETP.GT.AND P3, PT, R196, 0x79, PT ;  /* 0x00000079c400780c */ /* 0x000fc40003f64270 */
[----:B------:R-:W-:Y:S01]  /*1f930*/  FMNMX.FTZ R123, R171, R123, !PT ;  /* 0x0000007bab7b7209 */ /* 0x000fe20007810000 */
[----:B------:R-:W-:Y:S01]  /*1f940*/  MUFU.EX2 R15, R15 ;  /* 0x0000000f000f7308 */ /* 0x000fe20000000800 */
[----:B------:R-:W-:Y:S02]  /*1f950*/  FSEL R151, R151, -INF , P3 ;  /* 0xff80000097977808 */ /* 0x000fe40001800000 */
[----:B------:R-:W-:Y:S02]  /*1f960*/  FMNMX.FTZ R123, R172, R123, !PT ;  /* 0x0000007bac7b7209 */ /* 0x000fe40007810000 */
[----:B------:R-:W-:Y:S02]  /*1f970*/  ISETP.GT.AND P3, PT, R196, 0x88, PT ;  /* 0x00000088c400780c */ /* 0x000fe40003f64270 */
[----:B------:R-:W-:Y:S01]  /*1f980*/  FMNMX.FTZ R123, R175, R123, !PT ;  /* 0x0000007baf7b7209 */ /* 0x000fe20007810000 */
[----:B------:R-:W-:Y:S01]  /*1f990*/  MUFU.EX2 R21, R21 ;  /* 0x0000001500157308 */ /* 0x000fe20000000800 */
[----:B------:R-:W-:-:S02]  /*1f9a0*/  FSEL R126, R126, -INF , P3 ;  /* 0xff8000007e7e7808 */ /* 0x000fc40001800000 */
[----:B------:R-:W-:Y:S02]  /*1f9b0*/  FMNMX.FTZ R123, R177, R123, !PT ;  /* 0x0000007bb17b7209 */ /* 0x000fe40007810000 */
[C---:B------:R-:W-:Y:S02]  /*1f9c0*/  ISETP.GT.AND P3, PT, R196.reuse, 0x91, PT ;  /* 0x00000091c400780c */ /* 0x040fe40003f64270 */
[----:B------:R-:W-:Y:S01]  /*1f9d0*/  FMNMX.FTZ R123, R195, R123, !PT ;  /* 0x0000007bc37b7209 */ /* 0x000fe20007810000 */
[----:B------:R-:W-:Y:S01]  /*1f9e0*/  MUFU.EX2 R193, R193 ;  /* 0x000000c100c17308 */ /* 0x000fe20000000800 */
[----:B0-----:R-:W-:Y:S02]  /*1f9f0*/  FSEL R127, R127, -INF , P5 ;  /* 0xff8000007f7f7808 */ /* 0x001fe40002800000 */
[----:B------:R-:W-:Y:S02]  /*1fa00*/  FMNMX.FTZ R123, R125, R123, !PT ;  /* 0x0000007b7d7b7209 */ /* 0x000fe40007810000 */
[----:B------:R-:W-:-:S02]  /*1fa10*/  ISETP.GT.AND P4, PT, R196, 0x98, PT ;  /* 0x00000098c400780c */ /* 0x000fc40003f84270 */
[----:B------:R-:W-:Y:S01]  /*1fa20*/  FMNMX.FTZ R123, R154, R123, !PT ;  /* 0x0000007b9a7b7209 */ /* 0x000fe20007810000 */
[----:B------:R-:W-:Y:S01]  /*1fa30*/  MUFU.EX2 R194, R194 ;  /* 0x000000c200c27308 */ /* 0x000fe20000000800 */
[----:B--2---:R-:W-:Y:S02]  /*1fa40*/  FSEL R130, R130, -INF , P3 ;  /* 0xff80000082827808 */ /* 0x004fe40001800000 */
[----:B------:R-:W-:Y:S02]  /*1fa50*/  FMNMX.FTZ R123, R155, R123, !PT ;  /* 0x0000007b9b7b7209 */ /* 0x000fe40007810000 */
[----:B------:R-:W-:Y:S01]  /*1fa60*/  ISETP.GT.AND P5, PT, R196, 0x99, PT ;  /* 0x00000099c400780c */ /* 0x000fe20003fa4270 */
[----:B------:R-:W-:Y:S01]  /*1fa70*/  FFMA.FTZ R196, R140, R10, -R135 ;  /* 0x0000000a8cc47223 */ /* 0x000fe20000010887 */
[----:B------:R-:W-:Y:S01]  /*1fa80*/  FMNMX.FTZ R123, R158, R123, !PT ;  /* 0x0000007b9e7b7209 */ /* 0x000fe20007810000 */
[----:B------:R-:W-:Y:S01]  /*1fa90*/  MUFU.EX2 R170, R170 ;  /* 0x000000aa00aa7308 */ /* 0x000fe20000000800 */
[----:B---3--:R-:W-:-:S02]  /*1faa0*/  FSEL R140, R131, -INF , P4 ;  /* 0xff800000838c7808 */ /* 0x008fc40002000000 */
[----:B------:R-:W-:Y:S02]  /*1fab0*/  FMNMX.FTZ R123, R159, R123, !PT ;  /* 0x0000007b9f7b7209 */ /* 0x000fe40007810000 */
[----:B-----5:R-:W-:Y:S02]  /*1fac0*/  FSEL R134, R134, -INF , P5 ;  /* 0xff80000086867808 */ /* 0x020fe40002800000 */
[----:B------:R-:W-:Y:S01]  /*1fad0*/  FMNMX.FTZ R123, R162, R123, !PT ;  /* 0x0000007ba27b7209 */ /* 0x000fe20007810000 */
[----:B------:R-:W-:Y:S01]  /*1fae0*/  MUFU.EX2 R131, R196 ;  /* 0x000000c400837308 */ /* 0x000fe20000000800 */
[----:B------:R-:W-:Y:S02]  /*1faf0*/  ISETP.NE.AND P4, PT, R197, RZ, PT ;  /* 0x000000ffc500720c */ /* 0x000fe40003f85270 */
[----:B------:R-:W-:Y:S02]  /*1fb00*/  FMNMX.FTZ R123, R163, R123, !PT ;  /* 0x0000007ba37b7209 */ /* 0x000fe40007810000 */
[----:B------:R-:W-:-:S02]  /*1fb10*/  FSEL R197, R122, RZ, P2 ;  /* 0x000000ff7ac57208 */ /* 0x000fc40001000000 */
[----:B------:R-:W-:Y:S01]  /*1fb20*/  FMNMX.FTZ R123, R166, R123, !PT ;  /* 0x0000007ba67b7209 */ /* 0x000fe20007810000 */
[----:B------:R-:W-:Y:S02]  /*1fb30*/  MUFU.EX2 R173, R173 ;  /* 0x000000ad00ad7308 */ /* 0x000fe40000000800 */
[----:B------:R-:W-:-:S01]  /*1fb40*/  FADD.FTZ R197, -R197, R5 ;  /* 0x00000005c5c57221 */ /* 0x000fc20000010100 */
[----:B------:R-:W-:-:S03]  /*1fb50*/  FMNMX.FTZ R123, R167, R123, !PT ;  /* 0x0000007ba77b7209 */ /* 0x000fc60007810000 */
[----:B------:R-:W-:Y:S01]  /*1fb60*/  FMUL.FTZ R197, R197, R10 ;  /* 0x0000000ac5c57220 */ /* 0x000fe20000410000 */
        /* <DEDUP_REMOVED lines=11> */
[----:B0-----:R-:W-:-:S02]  /*1fc20*/  FFMA.FTZ R3, R197, R3, R180 ;  /* 0x00000003c5037223 */ /* 0x001fc400000100b4 */
[----:B------:R-:W-:Y:S02]  /*1fc30*/  FMNMX.FTZ R123, R151, R123, !PT ;  /* 0x0000007b977b7209 */ /* 0x000fe40007810000 */
[----:B------:R-:W-:-:S02]  /*1fc40*/  FADD.FTZ R3, R12, R3 ;  /* 0x000000030c037221 */ /* 0x000fc40000010000 */
        /* <DEDUP_REMOVED lines=23> */
[----:B------:R-:W-:-:S03]  /*1fdc0*/  FFMA.FTZ R196, R129, R10, -R135 ;  /* 0x0000000a81c47223 */ /* 0x000fc60000010887 */
[----:B------:R-:W-:-:S03]  /*1fdd0*/  FSETP.NEU.FTZ.AND P3, PT, R123, -INF , PT ;  /* 0xff8000007b00780b */ /* 0x000fc60003f7d000 */
[----:B------:R-:W-:Y:S01]  /*1fde0*/  MUFU.EX2 R129, R128 ;  /* 0x0000008000817308 */ /* 0x000fe20000000800 */
[----:B------:R-:W-:-:S05]  /*1fdf0*/  FFMA.FTZ R135, R123, R10, -8 ;  /* 0xc10000007b877423 */ /* 0x000fca000001000a */
[----:B------:R-:W-:Y:S02]  /*1fe00*/  FSEL R135, R135, RZ, P3 ;  /* 0x000000ff87877208 */ /* 0x000fe40001800000 */
[----:B------:R0:W-:Y:S03]  /*1fe10*/  MUFU.EX2 R128, R196 ;  /* 0x000000c400807308 */ /* 0x0001e60000000800 */
[----:B------:R-:W-:-:S01]  /*1fe20*/  FFMA.FTZ R11, R11, R10, -R135 ;  /* 0x0000000a0b0b7223 */ /* 0x000fc20000010887 */
[-CC-:B------:R-:W-:Y:S01]  /*1fe30*/  FFMA.FTZ R13, R13, R10.reuse, -R135.reuse ;  /* 0x0000000a0d0d7223 */ /* 0x180fe20000010887 */
[----:B------:R-:W-:-:S01]  /*1fe40*/  FFMA.FTZ R20, R20, R10, -R135 ;  /* 0x0000000a14147223 */ /* 0x000fc20000010887 */
[-CC-:B------:R-:W-:Y:S01]  /*1fe50*/  FFMA.FTZ R184, R184, R10.reuse, -R135.reuse ;  /* 0x0000000ab8b87223 */ /* 0x180fe20000010887 */
[----:B------:R-:W-:-:S01]  /*1fe60*/  FFMA.FTZ R186, R186, R10, -R135 ;  /* 0x0000000ababa7223 */ /* 0x000fc20000010887 */
[-CC-:B------:R-:W-:Y:S01]  /*1fe70*/  FFMA.FTZ R188, R188, R10.reuse, -R135.reuse ;  /* 0x0000000abcbc7223 */ /* 0x180fe20000010887 */
[----:B0-----:R-:W-:Y:S01]  /*1fe80*/  FSEL R196, R123, RZ, P3 ;  /* 0x000000ff7bc47208 */ /* 0x001fe20001800000 */
[----:B------:R-:W-:Y:S01]  /*1fe90*/  MUFU.EX2 R11, R11 ;  /* 0x0000000b000b7308 */ /* 0x000fe20000000800 */
[----:B------:R-:W-:-:S01]  /*1fea0*/  FFMA.FTZ R190, R190, R10, -R135 ;  /* 0x0000000abebe7223 */ /* 0x000fc20000010887 */
[-CC-:B------:R-:W-:Y:S01]  /*1feb0*/  FFMA.FTZ R192, R192, R10.reuse, -R135.reuse ;  /* 0x0000000ac0c07223 */ /* 0x180fe20000010887 */
[----:B------:R-:W-:-:S01]  /*1fec0*/  FFMA.FTZ R168, R168, R10, -R135 ;  /* 0x0000000aa8a87223 */ /* 0x000fc20000010887 */
[----:B------:R-:W-:Y:S01]  /*1fed0*/  FADD.FTZ R196, -R196, R4 ;  /* 0x00000004c4c47221 */ /* 0x000fe20000010100 */
[----:B------:R-:W-:Y:S01]  /*1fee0*/  IADD3 R4, -R198, 0xb, RZ ;  /* 0x0000000bc6047810 */ /* 0x000fe20007ffe1ff */
[-CC-:B------:R-:W-:Y:S01]  /*1fef0*/  FFMA.FTZ R169, R169, R10.reuse, -R135.reuse ;  /* 0x0000000aa9a97223 */ /* 0x180fe20000010887 */
        /* <DEDUP_REMOVED lines=28> */
[----:B------:R0:W-:Y:S06]  /*200c0*/  BAR.ARV R4, 0x100 ;  /* 0x000400040000751d */ /* 0x0001ec0000002000 */
[----:B------:R-:W3:Y:S01]  /*200d0*/  MUFU.EX2 R186, R186 ;  /* 0x000000ba00ba7308 */ /* 0x000ee20000000800 */
[----:B------:R-:W-:-:S01]  /*200e0*/  FFMA.FTZ R187, R187, R10, -R135 ;  /* 0x0000000abbbb7223 */ /* 0x000fc20000010887 */
[----:B0-----:R-:W-:Y:S01]  /*200f0*/  FADD.FTZ R4, R13, R0 ;  /* 0x000000000d047221 */ /* 0x001fe20000010000 */
[----:B------:R-:W-:-:S01]  /*20100*/  FADD.FTZ R0, R15, R3 ;  /* 0x000000030f007221 */ /* 0x000fc20000010000 */
[-CC-:B------:R-:W-:Y:S01]  /*20110*/  FFMA.FTZ R189, R189, R10.reuse, -R135.reuse ;  /* 0x0000000abdbd7223 */ /* 0x180fe20000010887 */
[----:B------:R-:W-:-:S01]  /*20120*/  FFMA.FTZ R126, R126, R10, -R135 ;  /* 0x0000000a7e7e7223 */ /* 0x000fc20000010887 */
[----:B-1----:R-:W-:Y:S01]  /*20130*/  FADD.FTZ R3, R20, R4 ;  /* 0x0000000414037221 */ /* 0x002fe20000010000 */
[----:B------:R-:W-:-:S01]  /*20140*/  FADD.FTZ R0, R21, R0 ;  /* 0x0000000015007221 */ /* 0x000fc20000010000 */
[----:B------:R-:W0:Y:S01]  /*20150*/  MUFU.EX2 R188, R188 ;  /* 0x000000bc00bc7308 */ /* 0x000e220000000800 */
[----:B------:R-:W-:-:S01]  /*20160*/  FFMA.FTZ R191, R191, R10, -R135 ;  /* 0x0000000abfbf7223 */ /* 0x000fc20000010887 */
[----:B--2---:R-:W-:Y:S01]  /*20170*/  FADD.FTZ R3, R184, R3 ;  /* 0x00000003b8037221 */ /* 0x004fe20000010000 */
[----:B------:R-:W-:-:S01]  /*20180*/  FADD.FTZ R0, R142, R0 ;  /* 0x000000008e007221 */ /* 0x000fc20000010000 */
[-CC-:B------:R-:W-:Y:S01]  /*20190*/  FFMA.FTZ R127, R127, R10.reuse, -R135.reuse ;  /* 0x0000000a7f7f7223 */ /* 0x180fe20000010887 */
[----:B------:R-:W-:-:S01]  /*201a0*/  FFMA.FTZ R130, R130, R10, -R135 ;  /* 0x0000000a82827223 */ /* 0x000fc20000010887 */
[----:B------:R-:W-:Y:S01]  /*201b0*/  FFMA.FTZ R140, R140, R10, -R135 ;  /* 0x0000000a8c8c7223 */ /* 0x000fe20000010887 */
[----:B------:R-:W-:-:S01]  /*201c0*/  FADD.FTZ R0, R147, R0 ;  /* 0x0000000093007221 */ /* 0x000fc20000010000 */
[----:B------:R-:W1:Y:S01]  /*201d0*/  MUFU.EX2 R190, R190 ;  /* 0x000000be00be7308 */ /* 0x000e620000000800 */
[----:B---3--:R-:W-:-:S01]  /*201e0*/  FADD.FTZ R3, R186, R3 ;  /* 0x00000003ba037221 */ /* 0x008fc20000010000 */
[----:B------:R-:W-:Y:S01]  /*201f0*/  FFMA.FTZ R134, R134, R10, -R135 ;  /* 0x0000000a86867223 */ /* 0x000fe20000010887 */
        /* <DEDUP_REMOVED lines=40> */
[----:B------:R-:W-:-:S05]  /*20480*/  FADD.FTZ R0, R131, R0 ;  /* 0x0000000083007221 */ /* 0x000fca0000010000 */
[----:B------:R-:W0:Y:S01]  /*20490*/  MUFU.EX2 R155, R155 ;  /* 0x0000009b009b7308 */ /* 0x000e220000000800 */
[----:B-1----:R-:W-:-:S07]  /*204a0*/  FADD.FTZ R3, R125, R3 ;  /* 0x000000037d037221 */ /* 0x002fce0000010000 */
[----:B------:R-:W1:Y:S01]  /*204b0*/  MUFU.EX2 R158, R158 ;  /* 0x0000009e009e7308 */ /* 0x000e620000000800 */
[----:B--2---:R-:W-:-:S07]  /*204c0*/  FADD.FTZ R3, R154, R3 ;  /* 0x000000039a037221 */ /* 0x004fce0000010000 */
[----:B------:R2:W3:Y:S01]  /*204d0*/  MUFU.EX2 R5, R159 ;  /* 0x0000009f00057308 */ /* 0x0004e20000000800 */
[----:B0-----:R-:W-:-:S07]  /*204e0*/  FADD.FTZ R3, R155, R3 ;  /* 0x000000039b037221 */ /* 0x001fce0000010000 */
[----:B------:R-:W0:Y:S01]  /*204f0*/  MUFU.EX2 R162, R162 ;  /* 0x000000a200a27308 */ /* 0x000e220000000800 */
[----:B-1----:R-:W-:-:S01]  /*20500*/  FADD.FTZ R3, R158, R3 ;  /* 0x000000039e037221 */ /* 0x002fc20000010000 */
[----:B--2---:R-:W-:-:S05]  /*20510*/  @!P4 LEA R159, R8, R16, 0x3 ;  /* 0x00000010089fc211 */ /* 0x004fca00078e18ff */
[----:B------:R-:W-:Y:S01]  /*20520*/  @!P4 VIADD R159, R159, 0x33440 ;  /* 0x000334409f9fc836 */ /* 0x000fe20000000000 */
[----:B------:R-:W1:Y:S01]  /*20530*/  MUFU.EX2 R163, R163 ;  /* 0x000000a300a37308 */ /* 0x000e620000000800 */
[----:B---3--:R-:W-:-:S03]  /*20540*/  FADD.FTZ R3, R5, R3 ;  /* 0x0000000305037221 */ /* 0x008fc60000010000 */
[----:B------:R-:W-:-:S04]  /*20550*/  @!P4 PRMT R159, RZ, 0x654, R159 ;  /* 0x00000654ff9fc816 */ /* 0x000fc8000000009f */
[----:B------:R-:W2:Y:S01]  /*20560*/  MUFU.EX2 R166, R166 ;  /* 0x000000a600a67308 */ /* 0x000ea20000000800 */
[----:B0-----:R-:W-:-:S01]  /*20570*/  FADD.FTZ R3, R162, R3 ;  /* 0x00000003a2037221 */ /* 0x001fc20000010000 */
[----:B------:R0:W-:Y:S06]  /*20580*/  @!P4 SYNCS.ARRIVE.TRANS64.RED.A1T0 RZ, [R159+URZ], RZ ;  /* 0x000000ff9fffc9a7 */ /* 0x0001ec000810043f */
        /* <DEDUP_REMOVED lines=53> */
[----:B---3--:R-:W-:-:S04]  /*208e0*/  FADD.FTZ R0, R133, R0 ;  /* 0x0000000085007221 */ /* 0x008fc80000010000 */
[----:B------:R-:W-:-:S03]  /*208f0*/  FADD.FTZ R0, R129, R0 ;  /* 0x0000000081007221 */ /* 0x000fc60000010000 */
[----:B------:R-:W3:Y:S01]  /*20900*/  MUFU.EX2 R134, R134 ;  /* 0x0000008600867308 */ /* 0x000ee20000000800 */
[----:B-1----:R-:W-:-:S04]  /*20910*/  FADD.FTZ R3, R130, R3 ;  /* 0x0000000382037221 */ /* 0x002fc80000010000 */
[----:B--2---:R-:W-:Y:S01]  /*20920*/  FADD.FTZ R4, R140, R3 ;  /* 0x000000038c047221 */ /* 0x004fe20000010000 */
[----:B------:R-:W-:-:S03]  /*20930*/  FADD.FTZ R3, R128, R0 ;  /* 0x0000000080037221 */ /* 0x000fc60000010000 */
[----:B---3--:R-:W-:Y:S01]  /*20940*/  FADD.FTZ R0, R134, R4 ;  /* 0x0000000486007221 */ /* 0x008fe20000010000 */
[----:B0-----:R-:W-:Y:S06]  /*20950*/  @!P1 BRA `(.L_x_5636) ;  /* 0x0000000000049947 */ /* 0x001fec0003800000 */
[----:B------:R-:W-:Y:S01]  /*20960*/  BPT.TRAP 0x1 ;  /* 0x000000040000795c */ /* 0x000fe20000300000 */
.L_x_5636:
        /* <DEDUP_REMOVED lines=165> */
[----:B------:R-:W-:Y:S06]  /*213c0*/  @P2 BRA `(.L_x_5637) ;  /* 0xffffffb400582947 */ /* 0x000fec000383ffff */
[----:B------:R-:W-:-:S07]  /*213d0*/  IMAD.MOV.U32 R221, RZ, RZ, R8 ;  /* 0x000000ffffdd7224 */ /* 0x000fce00078e0008 */
.L_x_5626:
[----:B------:R-:W-:-:S13]  /*213e0*/  ISETP.GE.AND P0, PT, R6, R235, PT ;  /* 0x000000eb0600720c */ /* 0x000fda0003f06270 */
[----:B------:R-:W-:Y:S05]  /*213f0*/  @!P0 BRA `(.L_x_5638) ;  /* 0x0000003c00c48947 */ /* 0x000fea0003800000 */
[----:B------:R-:W-:Y:S01]  /*21400*/  IMAD.MOV.U32 R4, RZ, RZ, R123 ;  /* 0x000000ffff047224 */ /* 0x000fe200078e007b */
[----:B------:R-:W-:Y:S01]  /*21410*/  MOV R8, R221 ;  /* 0x000000dd00087202 */ /* 0x000fe20000000f00 */
[----:B------:R-:W-:Y:S02]  /*21420*/  IMAD.MOV.U32 R5, RZ, RZ, R122 ;  /* 0x000000ffff057224 */ /* 0x000fe400078e007a */
[----:B------:R-:W-:-:S07]  /*21430*/  IMAD.MOV.U32 R7, RZ, RZ, R222 ;  /* 0x000000ffff077224 */ /* 0x000fce00078e00de */
.L_x_5649:
        /* <DEDUP_REMOVED lines=10> */
.L_x_5640:
[----:B------:R-:W-:Y:S01]  /*214e0*/  IMAD R10, R221, 0x8, R16 ;  /* 0x00000008dd0a7824 */ /* 0x000fe200078e0210 */
[----:B------:R-:W-:-:S04]  /*214f0*/  SHF.L.U32 R11, R222, 0x1f, RZ ;  /* 0x0000001fde0b7819 */ /* 0x000fc800000006ff */
[----:B------:R0:W1:Y:S01]  /*21500*/  SYNCS.PHASECHK.TRANS64.TRYWAIT P0, [R10+URZ+0x33430], R11 ;  /* 0x0334300b0a0075a7 */ /* 0x000062000800017f */
[----:B------:R-:W-:Y:S05]  /*21510*/  @!P1 BRA `(.L_x_5641) ;  /* 0x0000000000049947 */ /* 0x000fea0003800000 */
[----:B------:R-:W-:Y:S01]  /*21520*/  BPT.TRAP 0x1 ;  /* 0x000000040000795c */ /* 0x000fe20000300000 */
.L_x_5641:
[----:B------:R-:W-:Y:S04]  /*21530*/  BSSY B0, `(.L_x_5639) ;  /* 0x0000004000007945 */ /* 0x000fe80003800000 */
[----:B-1----:R-:W-:Y:S05]  /*21540*/  @P0 BRA `(.L_x_5642) ;  /* 0x0000000000080947 */ /* 0x002fea0003800000 */
[----:B------:R-:W1:Y:S02]  /*21550*/  SYNCS.PHASECHK.TRANS64.TRYWAIT P0, [R10+URZ+0x33430], R11 ;  /* 0x0334300b0a0075a7 */ /* 0x000e64000800017f */
[----:B-1----:R-:W-:Y:S05]  /*21560*/  @!P0 BRA `(.L_x_5643) ;  /* 0x0000013800d08947 */ /* 0x002fea0003800000 */
.L_x_5642:
[----:B------:R-:W-:Y:S05]  /*21570*/  BSYNC B0 ;  /* 0x0000000000007941 */ /* 0x000fea0003800000 */
.L_x_5639:
[----:B01----:R-:W0:Y:S01]  /*21580*/  S2R R10, SR_TID.X ;  /* 0x00000000000a7919 */ /* 0x003e220000002100 */
[----:B------:R-:W-:Y:S05]  /*21590*/  WARPSYNC.ALL ;  /* 0x0000000000007948 */ /* 0x000fea0003800000 */
[----:B------:R-:W-:Y:S01]  /*215a0*/  IMAD.MOV.U32 R11, RZ, RZ, -0x7fffffe0 ;  /* 0x80000020ff0b7424 */ /* 0x000fe200078e00ff */
[----:B------:R-:W-:Y:S01]  /*215b0*/  UMOV UR48, UR24 ;  /* 0x0000001800307c82 */ /* 0x000fe20008000000 */
[----:B------:R-:W-:Y:S01]  /*215c0*/  UMOV UR49, UR25 ;  /* 0x0000001900317c82 */ /* 0x000fe20008000000 */
[----:B------:R-:W-:Y:S01]  /*215d0*/  MOV R21, 0x80000020 ;  /* 0x8000002000157802 */ /* 0x000fe20000000f00 */
[----:B------:R-:W-:Y:S01]  /*215e0*/  UMOV UR44, UR24 ;  /* 0x00000018002c7c82 */ /* 0x000fe20008000000 */
[----:B------:R-:W-:Y:S01]  /*215f0*/  R2UR UR51, R11 ;  /* 0x000000000b3372ca */ /* 0x000fe200000e0000 */
[----:B------:R-:W-:Y:S01]  /*21600*/  UMOV UR45, UR25 ;  /* 0x00000019002d7c82 */ /* 0x000fe20008000000 */
[C---:B------:R-:W-:Y:S01]  /*21610*/  R2UR UR47, R21.reuse ;  /* 0x00000000152f72ca */ /* 0x040fe200000e0000 */
[----:B------:R-:W-:Y:S01]  /*21620*/  IMAD.MOV.U32 R13, RZ, RZ, -0x7fffffe0 ;  /* 0x80000020ff0d7424 */ /* 0x000fe200078e00ff */
[----:B------:R-:W-:Y:S01]  /*21630*/  UMOV UR32, UR24 ;  /* 0x0000001800207c82 */ /* 0x000fe20008000000 */
[----:B------:R-:W-:Y:S01]  /*21640*/  IMAD.MOV.U32 R15, RZ, RZ, -0x7fffffe0 ;  /* 0x80000020ff0f7424 */ /* 0x000fe200078e00ff */
        /* <DEDUP_REMOVED lines=8> */
[----:B------:R-:W-:Y:S01]  /*216d0*/  IMAD.MOV.U32 R11, RZ, RZ, -0x7fffffe0 ;  /* 0x80000020ff0b7424 */ /* 0x000fe200078e00ff */
[----:B------:R-:W-:-:S02]  /*216e0*/  MOV R13, 0x80000020 ;  /* 0x80000020000d7802 */ /* 0x000fc40000000f00 */
        /* <DEDUP_REMOVED lines=13> */
[----:B------:R-:W-:Y:S01]  /*217c0*/  VIADD R14, R10, 0x82 ;  /* 0x000000820a0e7836 */ /* 0x000fe20000000000 */
[----:B------:R-:W-:-:S02]  /*217d0*/  R2UR UR30, R20 ;  /* 0x00000000141e72ca */ /* 0x000fc400000e0000 */
[----:B------:R-:W-:Y:S01]  /*217e0*/  R2UR UR6, R12 ;  /* 0x000000000c0672ca */ /* 0x000fe200000e0000 */
[----:B------:R-:W-:Y:S01]  /*217f0*/  VIADD R12, R10, 0x102 ;  /* 0x000001020a0c7836 */ /* 0x000fe20000000000 */
        /* <DEDUP_REMOVED lines=24> */
[----:B0-----:R-:W-:-:S06]  /*21980*/  WARPGROUP.ARRIVE ;  /* 0x00000000000079c5 */ /* 0x001fcc0000000000 */
        /* <DEDUP_REMOVED lines=53> */
[----:B------:R-:W-:Y:S02]  /*21ce0*/  MOV R13, 0x80000020 ;  /* 0x80000020000d7802 */ /* 0x000fe40000000f00 */
[----:B------:R-:W-:Y:S01]  /*21cf0*/  R2UR UR14, R12 ;  /* 0x000000000c0e72ca */ /* 0x000fe200000e0000 */
[----:B------:R-:W-:Y:S01]  /*21d00*/  VIADD R12, R10, 0x302 ;  /* 0x000003020a0c7836 */ /* 0x000fe20000000000 */
[----:B------:R-:W-:Y:S01]  /*21d10*/  R2UR UR15, R13 ;  /* 0x000000000d0f72ca */ /* 0x000fe200000e0000 */
[----:B------:R-:W-:Y:S01]  /*21d20*/  IMAD.MOV.U32 R13, RZ, RZ, -0x7fffffe0 ;  /* 0x80000020ff0d7424 */ /* 0x000fe200078e00ff */
[----:B------:R-:W-:-:S02]  /*21d30*/  WARPGROUP.DEPBAR.LE gsb0, 0x0 ;  /* 0x00008000000079c5 */ /* 0x000fc40000010000 */
        /* <DEDUP_REMOVED lines=137> */
[----:B------:R-:W-:Y:S05]  /*225d0*/  @P2 BRA `(.L_x_5644) ;  /* 0x0000000000282947 */ /* 0x000fea0003800000 */
[----:B------:R-:W-:Y:S05]  /*225e0*/  @!P1 BRA `(.L_x_5645) ;  /* 0x0000000000049947 */ /* 0x000fea0003800000 */
[----:B------:R-:W-:Y:S01]  /*225f0*/  BPT.TRAP 0x1 ;  /* 0x000000040000795c */ /* 0x000fe20000300000 */
.L_x_5645:
[----:B------:R-:W-:Y:S01]  /*22600*/  SHF.L.U32 R7, R7, 0x1f, RZ ;  /* 0x0000001f07077819 */ /* 0x000fe200000006ff */
[----:B------:R-:W-:-:S04]  /*22610*/  IMAD R10, R8, 0x8, R16 ;  /* 0x00000008080a7824 */ /* 0x000fc800078e0210 */
[----:B------:R0:W1:Y:S01]  /*22620*/  SYNCS.PHASECHK.TRANS64.TRYWAIT P0, [R10+URZ+0x33450], R7 ;  /* 0x033450070a0075a7 */ /* 0x000062000800017f */
[----:B------:R-:W-:Y:S05]  /*22630*/  @!P1 BRA `(.L_x_5646) ;  /* 0x0000000000049947 */ /* 0x000fea0003800000 */
[----:B------:R-:W-:Y:S01]  /*22640*/  BPT.TRAP 0x1 ;  /* 0x000000040000795c */ /* 0x000fe20000300000 */
.L_x_5646:
[----:B-1----:R-:W-:Y:S05]  /*22650*/  @P0 BRA `(.L_x_5644) ;  /* 0x0000000000080947 */ /* 0x002fea0003800000 */
[----:B------:R-:W1:Y:S02]  /*22660*/  SYNCS.PHASECHK.TRANS64.TRYWAIT P0, [R10+URZ+0x33450], R7 ;  /* 0x033450070a0075a7 */ /* 0x000e64000800017f */
[----:B-1----:R-:W-:Y:S05]  /*22670*/  @!P0 BRA `(.L_x_5647) ;  /* 0x0000012800a08947 */ /* 0x002fea0003800000 */
.L_x_5644:
        /* <DEDUP_REMOVED lines=9> */
[C---:B------:R-:W-:Y:S01]  /*22710*/  FMUL.FTZ R11, R2.reuse, R185 ;  /* 0x000000b9020b7220 */ /* 0x040fe20000410000 */
[----:B------:R-:W-:Y:S01]  /*22720*/  LOP3.LUT R7, R7, 0x10000, RZ, 0xfc, !PT ;  /* 0x0001000007077812 */ /* 0x000fe200078efcff */
[C---:B------:R-:W-:Y:S01]  /*22730*/  FMUL.FTZ R20, R2.reuse, R190 ;  /* 0x000000be02147220 */ /* 0x040fe20000410000 */
[C---:B------:R-:W-:Y:S01]  /*22740*/  FMUL.FTZ R15, R2.reuse, R189 ;  /* 0x000000bd020f7220 */ /* 0x040fe20000410000 */
[----:B------:R-:W-:Y:S01]  /*22750*/  FMUL.FTZ R21, R2, R191 ;  /* 0x000000bf02157220 */ /* 0x000fe20000410000 */
[----:B------:R-:W-:Y:S01]  /*22760*/  MUFU.TANH R14, R14 ;  /* 0x0000000e000e7308 */ /* 0x000fe20000002400 */
[----:B------:R-:W-:-:S02]  /*22770*/  IMAD R10, R8, 0x780, R7 ;  /* 0x00000780080a7824 */ /* 0x000fc400078e0207 */
[C---:B------:R-:W-:Y:S01]  /*22780*/  FMUL.FTZ R7, R2.reuse, R184 ;  /* 0x000000b802077220 */ /* 0x040fe20000410000 */
[C---:B------:R-:W-:Y:S01]  /*22790*/  FMUL.FTZ R184, R2.reuse, R192 ;  /* 0x000000c002b87220 */ /* 0x040fe20000410000 */
[C---:B------:R-:W-:Y:S01]  /*227a0*/  FMUL.FTZ R185, R2.reuse, R193 ;  /* 0x000000c102b97220 */ /* 0x040fe20000410000 */
[----:B------:R-:W-:Y:S01]  /*227b0*/  FMUL.FTZ R188, R2, R196 ;  /* 0x000000c402bc7220 */ /* 0x000fe20000410000 */
[----:B------:R-:W-:Y:S01]  /*227c0*/  R2UR UR6, R10 ;  /* 0x000000000a0672ca */ /* 0x000fe200000e0000 */
[----:B------:R-:W-:Y:S01]  /*227d0*/  FMUL.FTZ R190, R2, R198 ;  /* 0x000000c602be7220 */ /* 0x000fe20000410000 */
[----:B------:R-:W-:Y:S01]  /*227e0*/  IADD3 R12, R10, 0x180, RZ ;  /* 0x000001800a0c7810 */ /* 0x000fe20007ffe0ff */
        /* <DEDUP_REMOVED lines=9> */
[----:B------:R-:W-:Y:S01]  /*22880*/  FMUL.FTZ R172, R2, R172 ;  /* 0x000000ac02ac7220 */ /* 0x000fe20000410000 */
[----:B------:R-:W-:Y:S01]  /*22890*/  QGMMA.64x192x32.F32.E4M3.E4M3 R24, R216, gdesc[UR4], R24, gsb0 ;  /* 0x02e00004d8187df3 */ /* 0x000fe20008000818 */
[----:B------:R-:W-:Y:S01]  /*228a0*/  R2UR UR6, R12 ;  /* 0x000000000c0672ca */ /* 0x000fe200000e0000 */
[----:B------:R-:W-:Y:S01]  /*228b0*/  VIADD R12, R10, 0x300 ;  /* 0x000003000a0c7836 */ /* 0x000fe20000000000 */
[----:B------:R-:W-:Y:S01]  /*228c0*/  R2UR UR7, R13 ;  /* 0x000000000d0772ca */ /* 0x000fe200000e0000 */
[----:B------:R-:W-:-:S02]  /*228d0*/  IMAD.MOV.U32 R13, RZ, RZ, -0x3ffffff0 ;  /* 0xc0000010ff0d7424 */ /* 0x000fc400078e00ff */
        /* <DEDUP_REMOVED lines=13> */
[----:B------:R-:W-:Y:S01]  /*229b0*/  FMUL.FTZ R181, R2, R181 ;  /* 0x000000b502b57220 */ /* 0x000fe20000410000 */
[----:B------:R-:W-:Y:S01]  /*229c0*/  FMNMX.FTZ R193, R14, R193, !PT ;  /* 0x000000c10ec17209 */ /* 0x000fe20007810000 */
        /* <DEDUP_REMOVED lines=27> */
[----:B-1----:R-:W-:Y:S01]  /*22b80*/  FMNMX.FTZ R193, R184, R193, !PT ;  /* 0x000000c1b8c17209 */ /* 0x002fe20007810000 */
        /* <DEDUP_REMOVED lines=13> */
[----:B------:R-:W-:Y:S01]  /*22c60*/  FMUL.FTZ R124, R2, R124 ;  /* 0x0000007c027c7220 */ /* 0x000fe20000410000 */
[----:B------:R-:W-:Y:S01]  /*22c70*/  MUFU.TANH R189, R189 ;  /* 0x000000bd00bd7308 */ /* 0x000fe20000002400 */
[----:B--2---:R-:W-:Y:S01]  /*22c80*/  FMNMX.FTZ R193, R188, R193, !PT ;  /* 0x000000c1bcc17209 */ /* 0x004fe20007810000 */
        /* <DEDUP_REMOVED lines=31> */
[----:B------:R-:W0:Y:S01]  /*22e80*/  S2R R219, SR_TID.X ;  /* 0x0000000000db7919 */ /* 0x000e220000002100 */
[----:B------:R-:W-:Y:S01]  /*22e90*/  QGMMA.64x192x32.F32.E4M3.E4M3 R24, R212, gdesc[UR4], R24, gsb0 ;  /* 0x02e00004d4187df3 */ /* 0x000fe20008000818 */
[----:B------:R-:W-:Y:S01]  /*22ea0*/  R2UR UR6, R12 ;  /* 0x000000000c0672ca */ /* 0x000fe200000e0000 */
[----:B------:R-:W-:Y:S01]  /*22eb0*/  VIADD R12, R10, 0x480 ;  /* 0x000004800a0c7836 */ /* 0x000fe20000000000 */
[----:B------:R-:W-:Y:S01]  /*22ec0*/  R2UR UR7, R13 ;  /* 0x000000000d0772ca */ /* 0x000fe200000e0000 */
[----:B------:R-:W-:Y:S02]  /*22ed0*/  IMAD.MOV.U32 R13, RZ, RZ, -0x3ffffff0 ;  /* 0xc0000010ff0d7424 */ /* 0x000fe400078e00ff */
[----:B------:R-:W-:Y:S08]  /*22ee0*/  MUFU.TANH R154, R154 ;  /* 0x0000009a009a7308 */ /* 0x000ff00000002400 */
[----:B------:R-:W-:Y:S08]  /*22ef0*/  MUFU.TANH R153, R153 ;  /* 0x0000009900997308 */ /* 0x000ff00000002400 */
[----:B------:R-:W-:Y:S01]  /*22f00*/  MUFU.TANH R155, R155 ;  /* 0x0000009b009b7308 */ /* 0x000fe20000002400 */
[----:B0-----:R-:W-:-:S07]  /*22f10*/  LOP3.LUT R219, R219, 0x7f, RZ, 0xc0, !PT ;  /* 0x0000007fdbdb7812 */ /* 0x001fce00078ec0ff */
[----:B------:R-:W-:Y:S01]  /*22f20*/  MUFU.TANH R156, R156 ;  /* 0x0000009c009c7308 */ /* 0x000fe20000002400 */
[----:B------:R-:W-:Y:S02]  /*22f30*/  ISETP.NE.AND P0, PT, R219, RZ, PT ;  /* 0x000000ffdb00720c */ /* 0x000fe40003f05270 */
[----:B------:R-:W0:Y:S05]  /*22f40*/  S2R R219, SR_TID.X ;  /* 0x0000000000db7919 */ /* 0x000e2a0000002100 */
        /* <DEDUP_REMOVED lines=32> */
[C---:B------:R-:W-:Y:S01]  /*23150*/  FMUL.FTZ R187, R2.reuse, R195 ;  /* 0x000000c302bb7220 */ /* 0x040fe20000410000 */
[----:B------:R-:W-:Y:S01]  /*23160*/  MUFU.TANH R148, R148 ;  /* 0x0000009400947308 */ /* 0x000fe20000002400 */
[----:B------:R-:W-:-:S07]  /*23170*/  FMUL.FTZ R195, R2, R123 ;  /* 0x0000007b02c37220 */ /* 0x000fce0000410000 */
[----:B------:R-:W0:Y:S08]  /*23180*/  MUFU.TANH R12, R12 ;  /* 0x0000000c000c7308 */ /* 0x000e300000002400 */
[----:B------:R-:W1:Y:S08]  /*23190*/  MUFU.TANH R13, R13 ;  /* 0x0000000d000d7308 */ /* 0x000e700000002400 */
[----:B------:R-:W2:Y:S01]  /*231a0*/  MUFU.TANH R186, R186 ;  /* 0x000000ba00ba7308 */ /* 0x000ea20000002400 */
[----:B0-----:R-:W-:-:S07]  /*231b0*/  FMNMX.FTZ R194, R12, R4, !PT ;  /* 0x000000040cc27209 */ /* 0x001fce0007810000 */
[----:B------:R-:W0:Y:S01]  /*231c0*/  MUFU.TANH R187, R187 ;  /* 0x000000bb00bb7308 */ /* 0x000e220000002400 */
[----:B-1----:R-:W-:-:S04]  /*231d0*/  FMNMX.FTZ R194, R13, R194, !PT ;  /* 0x000000c20dc27209 */ /* 0x002fc80007810000 */
[----:B------:R-:W-:-:S03]  /*231e0*/  FMNMX.FTZ R194, R20, R194, !PT ;  /* 0x000000c214c27209 */ /* 0x000fc60007810000 */
[----:B------:R-:W-:Y:S01]  /*231f0*/  MUFU.TANH R150, R150 ;  /* 0x0000009600967308 */ /* 0x000fe20000002400 */
[----:B------:R-:W-:-:S04]  /*23200*/  FMNMX.FTZ R194, R21, R194, !PT ;  /* 0x000000c215c27209 */ /* 0x000fc80007810000 */
[----:B--2---:R-:W-:Y:S01]  /*23210*/  FMNMX.FTZ R120, R186, R194, !PT ;  /* 0x000000c2ba787209 */ /* 0x004fe20007810000 */
[----:B------:R-:W-:Y:S01]  /*23220*/  FMUL.FTZ R194, R2, R121 ;  /* 0x0000007902c27220 */ /* 0x000fe20000410000 */
[----:B------:R-:W-:Y:S01]  /*23230*/  FMNMX.FTZ R121, R189, R193, !PT ;  /* 0x000000c1bd797209 */ /* 0x000fe20007810000 */
[----:B------:R-:W1:Y:S01]  /*23240*/  MUFU.TANH R149, R149 ;  /* 0x0000009500957308 */ /* 0x000e620000002400 */
[----:B0-----:R-:W-:Y:S02]  /*23250*/  FMNMX.FTZ R120, R187, R120, !PT ;  /* 0x00000078bb787209 */ /* 0x001fe40007810000 */
[----:B------:R-:W-:Y:S02]  /*23260*/  FMNMX.FTZ R121, R168, R121, !PT ;  /* 0x00000079a8797209 */ /* 0x000fe40007810000 */
[----:B------:R-:W-:Y:S02]  /*23270*/  FMNMX.FTZ R120, R190, R120, !PT ;  /* 0x00000078be787209 */ /* 0x000fe40007810000 */
[----:B------:R-:W-:Y:S01]  /*23280*/  FMNMX.FTZ R121, R169, R121, !PT ;  /* 0x00000079a9797209 */ /* 0x000fe20007810000 */
[----:B------:R0:W-:Y:S01]  /*23290*/  MUFU.TANH R193, R194 ;  /* 0x000000c200c17308 */ /* 0x0001e20000002400 */
[----:B------:R-:W-:-:S02]  /*232a0*/  FMNMX.FTZ R120, R191, R120, !PT ;  /* 0x00000078bf787209 */ /* 0x000fc40007810000 */
[----:B------:R-:W-:Y:S02]  /*232b0*/  FMNMX.FTZ R121, R172, R121, !PT ;  /* 0x00000079ac797209 */ /* 0x000fe40007810000 */
[----:B------:R-:W-:Y:S02]  /*232c0*/  FMNMX.FTZ R120, R170, R120, !PT ;  /* 0x00000078aa787209 */ /* 0x000fe40007810000 */
[----:B------:R-:W-:Y:S01]  /*232d0*/  FMNMX.FTZ R121, R173, R121, !PT ;  /* 0x00000079ad797209 */ /* 0x000fe20007810000 */
[----:B------:R-:W-:Y:S01]  /*232e0*/  MUFU.TANH R151, R151 ;  /* 0x0000009700977308 */ /* 0x000fe20000002400 */
[----:B------:R-:W-:Y:S01]  /*232f0*/  FMNMX.FTZ R120, R171, R120, !PT ;  /* 0x00000078ab787209 */ /* 0x000fe20007810000 */
[----:B0-----:R-:W-:Y:S01]  /*23300*/  FMUL.FTZ R194, R2, R122 ;  /* 0x0000007a02c27220 */ /* 0x001fe20000410000 */
[----:B------:R-:W-:Y:S02]  /*23310*/  FMNMX.FTZ R121, R176, R121, !PT ;  /* 0x00000079b0797209 */ /* 0x000fe40007810000 */
[----:B------:R-:W-:-:S02]  /*23320*/  FMNMX.FTZ R120, R174, R120, !PT ;  /* 0x00000078ae787209 */ /* 0x000fc40007810000 */
[----:B------:R-:W-:Y:S01]  /*23330*/  FMNMX.FTZ R121, R177, R121, !PT ;  /* 0x00000079b1797209 */ /* 0x000fe20007810000 */
[----:B------:R-:W0:Y:S01]  /*23340*/  MUFU.TANH R192, R192 ;  /* 0x000000c000c07308 */ /* 0x000e220000002400 */
[----:B------:R-:W-:Y:S02]  /*23350*/  FMNMX.FTZ R120, R175, R120, !PT ;  /* 0x00000078af787209 */ /* 0x000fe40007810000 */
[----:B------:R-:W-:Y:S02]  /*23360*/  FMNMX.FTZ R121, R180, R121, !PT ;  /* 0x00000079b4797209 */ /* 0x000fe40007810000 */
[----:B------:R-:W-:Y:S02]  /*23370*/  FMNMX.FTZ R120, R178, R120, !PT ;  /* 0x00000078b2787209 */ /* 0x000fe40007810000 */
[----:B------:R-:W-:Y:S01]  /*23380*/  FMNMX.FTZ R121, R181, R121, !PT ;  /* 0x00000079b5797209 */ /* 0x000fe20007810000 */
[----:B------:R-:W-:Y:S01]  /*23390*/  MUFU.TANH R194, R194 ;  /* 0x000000c200c27308 */ /* 0x000fe20000002400 */
[----:B------:R-:W-:-:S02]  /*233a0*/  FMNMX.FTZ R120, R179, R120, !PT ;  /* 0x00000078b3787209 */ /* 0x000fc40007810000 */
[----:B------:R-:W-:Y:S02]  /*233b0*/  FMNMX.FTZ R121, R152, R121, !PT ;  /* 0x0000007998797209 */ /* 0x000fe40007810000 */
[----:B------:R-:W-:Y:S02]  /*233c0*/  FMNMX.FTZ R120, R182, R120, !PT ;  /* 0x00000078b6787209 */ /* 0x000fe40007810000 */
[----:B------:R-:W-:Y:S01]  /*233d0*/  FMNMX.FTZ R121, R153, R121, !PT ;  /* 0x0000007999797209 */ /* 0x000fe20007810000 */
[----:B------:R-:W-:Y:S01]  /*233e0*/  MUFU.TANH R195, R195 ;  /* 0x000000c300c37308 */ /* 0x000fe20000002400 */
        /* <DEDUP_REMOVED lines=14> */
[----:B------:R-:W3:Y:S01]  /*234d0*/  MUFU.TANH R125, R125 ;  /* 0x0000007d007d7308 */ /* 0x000ee20000002400 */
[----:B------:R-:W-:Y:S02]  /*234e0*/  FMNMX.FTZ R120, R163, R120, !PT ;  /* 0x00000078a3787209 */ /* 0x000fe40007810000 */
[----:B------:R-:W-:Y:S02]  /*234f0*/  FMNMX.FTZ R121, R136, R121, !PT ;  /* 0x0000007988797209 */ /* 0x000fe40007810000 */
[----:B------:R-:W-:-:S02]  /*23500*/  FMNMX.FTZ R120, R166, R120, !PT ;  /* 0x00000078a6787209 */ /* 0x000fc40007810000 */
[----:B------:R-:W-:Y:S01]  /*23510*/  FMNMX.FTZ R121, R137, R121, !PT ;  /* 0x0000007989797209 */ /* 0x000fe20007810000 */
[----:B------:R-:W-:Y:S01]  /*23520*/  MUFU.TANH R127, R127 ;  /* 0x0000007f007f7308 */ /* 0x000fe20000002400 */
[----:B------:R-:W-:Y:S02]  /*23530*/  FMNMX.FTZ R120, R167, R120, !PT ;  /* 0x00000078a7787209 */ /* 0x000fe40007810000 */
[----:B------:R-:W-:Y:S02]  /*23540*/  FMNMX.FTZ R121, R140, R121, !PT ;  /* 0x000000798c797209 */ /* 0x000fe40007810000 */
[----:B------:R-:W-:Y:S02]  /*23550*/  FMNMX.FTZ R120, R138, R120, !PT ;  /* 0x000000788a787209 */ /* 0x000fe40007810000 */
[----:B------:R-:W-:Y:S01]  /*23560*/  FMNMX.FTZ R121, R141, R121, !PT ;  /* 0x000000798d797209 */ /* 0x000fe20007810000 */
[----:B------:R-:W4:Y:S01]  /*23570*/  MUFU.TANH R128, R128 ;  /* 0x0000008000807308 */ /* 0x000f220000002400 */
        /* <DEDUP_REMOVED lines=8> */
[----:B-1----:R-:W-:Y:S01]  /*23600*/  FMNMX.FTZ R121, R149, R121, !PT ;  /* 0x0000007995797209 */ /* 0x002fe20007810000 */
[----:B------:R-:W1:Y:S01]  /*23610*/  MUFU.TANH R129, R129 ;  /* 0x0000008100817308 */ /* 0x000e620000002400 */
[----:B------:R-:W-:Y:S02]  /*23620*/  FMNMX.FTZ R120, R147, R120, !PT ;  /* 0x0000007893787209 */ /* 0x000fe40007810000 */
[----:B0-----:R-:W-:Y:S02]  /*23630*/  FMNMX.FTZ R121, R192, R121, !PT ;  /* 0x00000079c0797209 */ /* 0x001fe40007810000 */
[----:B------:R-:W-:Y:S02]  /*23640*/  FMNMX.FTZ R120, R150, R120, !PT ;  /* 0x0000007896787209 */ /* 0x000fe40007810000 */
[----:B------:R-:W-:Y:S01]  /*23650*/  FMNMX.FTZ R121, R193, R121, !PT ;  /* 0x00000079c1797209 */ /* 0x000fe20007810000 */
[----:B------:R-:W0:Y:S01]  /*23660*/  MUFU.TANH R131, R131 ;  /* 0x0000008300837308 */ /* 0x000e220000002400 */
[----:B------:R-:W-:-:S02]  /*23670*/  FMNMX.FTZ R120, R151, R120, !PT ;  /* 0x0000007897787209 */ /* 0x000fc40007810000 */
[----:B--2---:R-:W-:Y:S02]  /*23680*/  FMNMX.FTZ R121, R124, R121, !PT ;  /* 0x000000797c797209 */ /* 0x004fe40007810000 */
[----:B------:R-:W-:Y:S02]  /*23690*/  FMNMX.FTZ R120, R194, R120, !PT ;  /* 0x00000078c2787209 */ /* 0x000fe40007810000 */
[----:B---3--:R-:W-:Y:S01]  /*236a0*/  FMNMX.FTZ R121, R125, R121, !PT ;  /* 0x000000797d797209 */ /* 0x008fe20007810000 */
[----:B------:R-:W2:Y:S01]  /*236b0*/  MUFU.TANH R132, R132 ;  /* 0x0000008400847308 */ /* 0x000ea20000002400 */
[----:B------:R-:W-:Y:S02]  /*236c0*/  FMNMX.FTZ R120, R195, R120, !PT ;  /* 0x00000078c3787209 */ /* 0x000fe40007810000 */
[----:B----4-:R-:W-:Y:S02]  /*236d0*/  FMNMX.FTZ R121, R128, R121, !PT ;  /* 0x0000007980797209 */ /* 0x010fe40007810000 */
[----:B------:R-:W-:-:S02]  /*236e0*/  FMNMX.FTZ R120, R126, R120, !PT ;  /* 0x000000787e787209 */ /* 0x000fc40007810000 */
[----:B-1----:R-:W-:Y:S01]  /*236f0*/  FMNMX.FTZ R121, R129, R121, !PT ;  /* 0x0000007981797209 */ /* 0x002fe20007810000 */
[----:B------:R-:W1:Y:S01]  /*23700*/  MUFU.TANH R134, R134 ;  /* 0x0000008600867308 */ /* 0x000e620000002400 */
[----:B------:R-:W-:-:S04]  /*23710*/  FMNMX.FTZ R120, R127, R120, !PT ;  /* 0x000000787f787209 */ /* 0x000fc80007810000 */
[----:B------:R-:W-:-:S03]  /*23720*/  FMNMX.FTZ R120, R130, R120, !PT ;  /* 0x0000007882787209 */ /* 0x000fc60007810000 */
[----:B------:R-:W3:Y:S01]  /*23730*/  MUFU.TANH R133, R133 ;  /* 0x0000008500857308 */ /* 0x000ee20000002400 */
[----:B0-----:R-:W-:Y:S02]  /*23740*/  FMNMX.FTZ R120, R131, R120, !PT ;  /* 0x0000007883787209 */ /* 0x001fe40007810000 */
[----:B--2---:R-:W-:-:S05]  /*23750*/  FMNMX.FTZ R121, R132, R121, !PT ;  /* 0x0000007984797209 */ /* 0x004fca0007810000 */
[----:B------:R-:W0:Y:S01]  /*23760*/  MUFU.TANH R135, R135 ;  /* 0x0000008700877308 */ /* 0x000e220000002400 */
[----:B-1----:R-:W-:Y:S02]  /*23770*/  FMNMX.FTZ R120, R134, R120, !PT ;  /* 0x0000007886787209 */ /* 0x002fe40007810000 */
[----:B---3--:R-:W-:-:S05]  /*23780*/  FMNMX.FTZ R121, R133, R121, !PT ;  /* 0x0000007985797209 */ /* 0x008fca0007810000 */
[----:B------:R-:W1:Y:S01]  /*23790*/  SHFL.BFLY PT, R123, R121, 0x2, 0x1f ;  /* 0x0c401f00797b7f89 */ /* 0x000e6200000e0000 */
[----:B------:R-:W-:Y:S02]  /*237a0*/  WARPGROUP.DEPBAR.LE gsb0, 0x0 ;  /* 0x00008000000079c5 */ /* 0x000fe40000010000 */
[----:B------:R-:W-:Y:S01]  /*237b0*/  WARPGROUP.ARRIVE ;  /* 0x00000000000079c5 */ /* 0x000fe20000000000 */
[----:B0-----:R-:W-:Y:S01]  /*237c0*/  FMNMX.FTZ R122, R135, R120, !PT ;  /* 0x00000078877a7209 */ /* 0x001fe20007810000 */
[----:B------:R-:W-:-:S04]  /*237d0*/  VIADD R120, R10, 0x600 ;  /* 0x000006000a787836 */ /* 0x000fc80000000000 */
[----:B------:R-:W-:Y:S01]  /*237e0*/  QGMMA.64x192x32.F32.E4M3.E4M3 R24, R204, gdesc[UR4], R24, gsb0 ;  /* 0x02e00004cc187df3 */ /* 0x000fe20008000818 */
[----:B------:R-:W0:Y:S01]  /*237f0*/  SHFL.BFLY PT, R196, R122, 0x2, 0x1f ;  /* 0x0c401f007ac47f89 */ /* 0x000e2200000e0000 */
[----:B------:R-:W-:Y:S02]  /*23800*/  R2UR UR6, R120 ;  /* 0x00000000780672ca */ /* 0x000fe400000e0000 */
[----:B-1----:R-:W-:Y:S01]  /*23810*/  FMNMX.FTZ R123, R121, R123, !PT ;  /* 0x0000007b797b7209 */ /* 0x002fe20007810000 */
[----:B------:R-:W-:-:S05]  /*23820*/  IMAD.MOV.U32 R121, RZ, RZ, -0x3ffffff0 ;  /* 0xc0000010ff797424 */ /* 0x000fca00078e00ff */
[----:B------:R-:W-:Y:S02]  /*23830*/  R2UR UR7, R121 ;  /* 0x00000000790772ca */ /* 0x000fe400000e0000 */
[----:B0-----:R-:W-:Y:S02]  /*23840*/  FMNMX.FTZ R196, R122, R196, !PT ;  /* 0x000000c47ac47209 */ /* 0x001fe40007810000 */
[----:B------:R-:W0:Y:S04]  /*23850*/  SHFL.BFLY PT, R122, R123, 0x1, 0x1f ;  /* 0x0c201f007b7a7f89 */ /* 0x000e2800000e0000 */
[----:B------:R-:W1:Y:S01]  /*23860*/  SHFL.BFLY PT, R10, R196, 0x1, 0x1f ;  /* 0x0c201f00c40a7f89 */ /* 0x000e6200000e0000 */
[----:B0-----:R-:W-:Y:S02]  /*23870*/  FMNMX.FTZ R122, R123, R122, !PT ;  /* 0x0000007a7b7a7209 */ /* 0x001fe40007810000 */
[----:B-1----:R-:W-:-:S03]  /*23880*/  FMNMX.FTZ R123, R196, R10, !PT ;  /* 0x0000000ac47b7209 */ /* 0x002fc60007810000 */
[----:B------:R-:W-:Y:S01]  /*23890*/  FADD.FTZ R5, -R122, R5 ;  /* 0x000000057a057221 */ /* 0x000fe20000010100 */
[----:B------:R-:W-:Y:S02]  /*238a0*/  MOV R10, UR56 ;  /* 0x00000038000a7c02 */ /* 0x000fe40008000f00 */
[----:B------:R-:W-:Y:S01]  /*238b0*/  IADD3 R196, -R219, 0xb, RZ ;  /* 0x0000000bdbc47810 */ /* 0x000fe20007ffe1ff */
[----:B------:R-:W-:-:S02]  /*238c0*/  FADD.FTZ R4, -R123, R4 ;  /* 0x000000047b047221 */ /* 0x000fc40000010100 */
[-C--:B------:R-:W-:Y:S01]  /*238d0*/  FFMA.FTZ R121, R122, R10.reuse, -8 ;  /* 0xc10000007a797423 */ /* 0x080fe2000001000a */
[-C--:B------:R-:W-:Y:S01]  /*238e0*/  FMUL.FTZ R5, R5, R10.reuse ;  /* 0x0000000a05057220 */ /* 0x080fe20000410000 */
[-C--:B------:R-:W-:Y:S02]  /*238f0*/  FMUL.FTZ R4, R4, R10.reuse ;  /* 0x0000000a04047220 */ /* 0x080fe40000410000 */
        /* <DEDUP_REMOVED lines=42> */
[----:B------:R-:W-:-:S02]  /*23ba0*/  @!P0 IMAD R193, R221, 0x8, R16 ;  /* 0x00000008ddc18824 */ /* 0x000fc400078e0210 */
        /* <DEDUP_REMOVED lines=47> */
[----:B------:R-:W-:Y:S01]  /*23ea0*/  FFMA.FTZ R133, R135, R10, -R133 ;  /* 0x0000000a87857223 */ /* 0x000fe20000010885 */
[----:B0-----:R-:W-:-:S01]  /*23eb0*/  FADD.FTZ R3, R11, R3 ;  /* 0x000000030b037221 */ /* 0x001fc20000010000 */
[----:B------:R-:W-:-:S04]  /*23ec0*/  @!P0 VIADD R193, R193, 0x33440 ;  /* 0x00033440c1c18836 */ /* 0x000fc80000000000 */
        /* <DEDUP_REMOVED lines=161> */
.L_x_5648:
        /* <DEDUP_REMOVED lines=147> */
[----:B------:R-:W-:Y:S01]  /*25210*/  MOV R5, R122 ;  /* 0x0000007a00057202 */ /* 0x000fe20000000f00 */
        /* <DEDUP_REMOVED lines=15> */
.L_x_5638:
[----:B------:R-:W-:Y:S05]  /*25310*/  WARPSYNC.ALL ;  /* 0x0000000000007948 */ /* 0x000fea0003800000 */
[----:B------:R-:W-:Y:S06]  /*25320*/  BAR.ARV 0x8, 0x180 ;  /* 0x0206000000007b1d */ /* 0x000fec0000002000 */
[----:B------:R-:W-:Y:S05]  /*25330*/  @!P1 BRA `(.L_x_5650) ;  /* 0x0000000000049947 */ /* 0x000fea0003800000 */
[----:B------:R-:W-:Y:S01]  /*25340*/  BPT.TRAP 0x1 ;  /* 0x000000040000795c */ /* 0x000fe20000300000 */
.L_x_5650:
[----:B------:R-:W-:Y:S01]  /*25350*/  IMAD R2, R221, 0x8, R16 ;  /* 0x00000008dd027824 */ /* 0x000fe200078e0210 */
[----:B------:R-:W-:-:S04]  /*25360*/  SHF.L.U32 R5, R222, 0x1f, RZ ;  /* 0x0000001fde057819 */ /* 0x000fc800000006ff */
[----:B------:R0:W1:Y:S01]  /*25370*/  SYNCS.PHASECHK.TRANS64.TRYWAIT P0, [R2+URZ+0x33450], R5 ;  /* 0x03345005020075a7 */ /* 0x000062000800017f */
[----:B------:R-:W-:Y:S05]  /*25380*/  @!P1 BRA `(.L_x_5651) ;  /* 0x0000000000049947 */ /* 0x000fea0003800000 */
[----:B------:R-:W-:Y:S01]  /*25390*/  BPT.TRAP 0x1 ;  /* 0x000000040000795c */ /* 0x000fe20000300000 */
.L_x_5651:
[----:B------:R-:W-:-:S05]  /*253a0*/  VIADD R16, R16, 0x200 ;  /* 0x0000020010107836 */ /* 0x000fca0000000000 */
[----:B------:R-:W-:-:S04]  /*253b0*/  SHF.R.U32.HI R16, RZ, 0x4, R16 ;  /* 0x00000004ff107819 */ /* 0x000fc80000011610 */
[----:B------:R-:W-:-:S04]  /*253c0*/  LOP3.LUT R16, R16, 0x3fff, RZ, 0xc0, !PT ;  /* 0x00003fff10107812 */ /* 0x000fc800078ec0ff */
[----:B------:R-:W-:Y:S01]  /*253d0*/  LOP3.LUT R16, R16, 0x10000, RZ, 0xfc, !PT ;  /* 0x0001000010107812 */ /* 0x000fe200078efcff */
[----:B-1----:R-:W-:Y:S06]  /*253e0*/  @P0 BRA `(.L_x_5652) ;  /* 0x0000000000080947 */ /* 0x002fec0003800000 */
[----:B------:R-:W1:Y:S02]  /*253f0*/  SYNCS.PHASECHK.TRANS64.TRYWAIT P0, [R2+URZ+0x33450], R5 ;  /* 0x03345005020075a7 */ /* 0x000e64000800017f */
[----:B-1----:R-:W-:Y:S05]  /*25400*/  @!P0 BRA `(.L_x_5653) ;  /* 0x000000fc00508947 */ /* 0x002fea0003800000 */
.L_x_5652:
[----:B------:R-:W-:Y:S01]  /*25410*/  IMAD R4, R221, 0x780, R16 ;  /* 0x00000780dd047824 */ /* 0x000fe200078e0210 */
[----:B------:R-:W2:Y:S01]  /*25420*/  LDL R12, [R1+0x28] ;  /* 0x00002800010c7983 */ /* 0x000ea20000100800 */
[----:B01----:R-:W-:Y:S01]  /*25430*/  IMAD.MOV.U32 R5, RZ, RZ, -0x3ffffff0 ;  /* 0xc0000010ff057424 */ /* 0x003fe200078e00ff */
[----:B------:R-:W-:Y:S05]  /*25440*/  WARPSYNC.ALL ;  /* 0x0000000000007948 */ /* 0x000fea0003800000 */
[----:B------:R-:W-:Y:S01]  /*25450*/  R2UR UR6, R4 ;  /* 0x00000000040672ca */ /* 0x000fe200000e0000 */
[----:B------:R-:W3:Y:S01]  /*25460*/  LDL R13, [R1+0x18] ;  /* 0x00001800010d7983 */ /* 0x000ee20000100800 */
[----:B------:R-:W-:Y:S01]  /*25470*/  R2UR UR7, R5 ;  /* 0x00000000050772ca */ /* 0x000fe200000e0000 */
[----:B------:R-:W-:-:S02]  /*25480*/  WARPGROUP.ARRIVE ;  /* 0x00000000000079c5 */ /* 0x000fc40000000000 */
[----:B------:R-:W4:Y:S01]  /*25490*/  LDL R11, [R1+0xc] ;  /* 0x00000c00010b7983 */ /* 0x000f220000100800 */
[----:B------:R-:W-:Y:S01]  /*254a0*/  VIADD R6, R4, 0x180 ;  /* 0x0000018004067836 */ /* 0x000fe20000000000 */
[----:B------:R-:W-:Y:S01]  /*254b0*/  ULDC.64 UR4, c[0x0][0x9a0] ;  /* 0x0002680000047ab9 */ /* 0x000fe20000000a00 */
[----:B------:R-:W-:Y:S01]  /*254c0*/  IMAD.MOV.U32 R7, RZ, RZ, -0x3ffffff0 ;  /* 0xc0000010ff077424 */ /* 0x000fe200078e00ff */
[----:B------:R-:W-:-:S04]  /*254d0*/  ISETP.NE.U32.AND P0, PT, RZ, UR4, PT ;  /* 0x00000004ff007c0c */ /* 0x000fc8000bf05070 */
[----:B------:R-:W-:Y:S02]  /*254e0*/  ISETP.NE.AND.EX P0, PT, RZ, UR5, PT, P0 ;  /* 0x00000005ff007c0c */ /* 0x000fe4000bf05300 */
[----:B------:R-:W-:Y:S01]  /*254f0*/  QGMMA.64x192x32.F32.E4M3.E4M3 R24, R216, gdesc[UR4], R24, gsb0 ;  /* 0x02e00004d8187df3 */ /* 0x000fe20008000818 */
[----:B------:R-:W-:Y:S01]  /*25500*/  R2UR UR6, R6 ;  /* 0x00000000060672ca */ /* 0x000fe200000e0000 */
[----:B------:R-:W-:Y:S01]  /*25510*/  VIADD R6, R4, 0x300 ;  /* 0x0000030004067836 */ /* 0x000fe20000000000 */
[----:B------:R-:W-:Y:S02]  /*25520*/  R2UR UR7, R7 ;  /* 0x00000000070772ca */ /* 0x000fe400000e0000 */
[----:B------:R-:W-:-:S06]  /*25530*/  MOV R7, 0xc0000010 ;  /* 0xc000001000077802 */ /* 0x000fcc0000000f00 */
[----:B------:R-:W2:Y:S01]  /*25540*/  @P0 LDC.64 R8, c[0x0][0x9c8] ;  /* 0x00027200ff080b82 */ /* 0x000ea20000000a00 */
[----:B------:R-:W-:Y:S02]  /*25550*/  WARPGROUP.DEPBAR.LE gsb0, 0x0 ;  /* 0x00008000000079c5 */ /* 0x000fe40000010000 */
[----:B------:R-:W-:-:S06]  /*25560*/  WARPGROUP.ARRIVE ;  /* 0x00000000000079c5 */ /* 0x000fcc0000000000 */
[----:B------:R-:W-:Y:S01]  /*25570*/  QGMMA.64x192x32.F32.E4M3.E4M3 R24, R212, gdesc[UR4], R24, gsb0 ;  /* 0x02e00004d4187df3 */ /* 0x000fe20008000818 */
[----:B------:R-:W-:Y:S02]  /*25580*/  R2UR UR6, R6 ;  /* 0x00000000060672ca */ /* 0x000fe400000e0000 */
[----:B------:R-:W-:Y:S02]  /*25590*/  R2UR UR7, R7 ;  /* 0x00000000070772ca */ /* 0x000fe400000e0000 */
[----:B------:R-:W4:Y:S01]  /*255a0*/  @P0 LDC.64 R6, c[0x0][0x9d0] ;  /* 0x00027400ff060b82 */ /* 0x000f220000000a00 */
[----:B--2---:R-:W-:-:S04]  /*255b0*/  @P0 IMAD R12, R12, R8, RZ ;  /* 0x000000080c0c0224 */ /* 0x004fc800078e02ff */
[C---:B---3--:R-:W-:Y:S02]  /*255c0*/  @P0 IMAD R5, R13.reuse, R9, R12 ;  /* 0x000000090d050224 */ /* 0x048fe400078e020c */
[----:B------:R-:W-:-:S04]  /*255d0*/  @P0 IMAD.WIDE.U32 R8, R13, R8, RZ ;  /* 0x000000080d080225 */ /* 0x000fc800078e00ff */
[----:B------:R-:W-:Y:S02]  /*255e0*/  @P0 IMAD.IADD R9, R9, 0x1, R5 ;  /* 0x0000000109090824 */ /* 0x000fe400078e0205 */
[----:B----4-:R-:W-:-:S04]  /*255f0*/  @P0 IMAD.WIDE.U32 R8, R11, R6, R8 ;  /* 0x000000060b080225 */ /* 0x010fc800078e0008 */
        /* <DEDUP_REMOVED lines=12> */
[----:B------:R-:W-:Y:S02]  /*256c0*/  VIADD R4, R4, 0x600 ;  /* 0x0000060004047836 */ /* 0x000fe40000000000 */
[----:B------:R-:W-:Y:S01]  /*256d0*/  IMAD.MOV.U32 R5, RZ, RZ, -0x3ffffff0 ;  /* 0xc0000010ff057424 */ /* 0x000fe200078e00ff */
[----:B------:R-:W0:Y:S01]  /*256e0*/  SHFL.BFLY PT, R9, R0, 0x2, 0x1f ;  /* 0x0c401f0000097f89 */ /* 0x000e2200000e0000 */
[----:B------:R-:W-:Y:S02]  /*256f0*/  WARPGROUP.DEPBAR.LE gsb0, 0x0 ;  /* 0x00008000000079c5 */ /* 0x000fe40000010000 */
[----:B------:R-:W-:-:S06]  /*25700*/  WARPGROUP.ARRIVE ;  /* 0x00000000000079c5 */ /* 0x000fcc0000000000 */
        /* <DEDUP_REMOVED lines=8> */
[----:B0-----:R-:W-:-:S01]  /*25790*/  FADD.FTZ R6, R9, R6 ;  /* 0x0000000609067221 */ /* 0x001fc20000010000 */
[----:B------:R-:W-:-:S03]  /*257a0*/  IMAD.MOV.U32 R3, RZ, RZ, RZ ;  /* 0x000000ffff037224 */ /* 0x000fc600078e00ff */
[----:B------:R-:W-:Y:S01]  /*257b0*/  FMUL.FTZ R13, R6, 0.00390625 ;  /* 0x3b800000060d7820 */ /* 0x000fe20000410000 */
[----:B-1----:R-:W-:-:S05]  /*257c0*/  FADD.FTZ R11, R4, R5 ;  /* 0x00000005040b7221 */ /* 0x002fca0000010000 */
[C---:B------:R-:W-:Y:S01]  /*257d0*/  FSETP.NE.FTZ.AND P0, PT, R11.reuse, RZ, PT ;  /* 0x000000ff0b00720b */ /* 0x040fe20003f15000 */
[----:B------:R-:W-:Y:S01]  /*257e0*/  FMUL.FTZ R12, R11, 0.00390625 ;  /* 0x3b8000000b0c7820 */ /* 0x000fe20000410000 */
[----:B------:R-:W-:-:S04]  /*257f0*/  FSETP.NE.FTZ.AND P3, PT, R13, RZ, PT ;  /* 0x000000ff0d00720b */ /* 0x000fc80003f75000 */
[----:B------:R-:W-:-:S07]  /*25800*/  FSETP.NE.FTZ.AND P2, PT, R12, RZ, PT ;  /* 0x000000ff0c00720b */ /* 0x000fce0003f55000 */
[----:B------:R-:W-:Y:S01]  /*25810*/  @P0 MUFU.RCP R3, R11 ;  /* 0x0000000b00030308 */ /* 0x000fe20000001000 */
[----:B------:R-:W-:Y:S02]  /*25820*/  FSETP.NE.FTZ.AND P0, PT, R6, RZ, PT ;  /* 0x000000ff0600720b */ /* 0x000fe40003f15000 */
[----:B------:R-:W-:-:S05]  /*25830*/  MOV R7, RZ ;  /* 0x000000ff00077202 */ /* 0x000fca0000000f00 */
        /* <DEDUP_REMOVED lines=19> */
.L_x_5654:
[----:B------:R-:W-:Y:S02]  /*25970*/  VIADD R221, R221, 0x1 ;  /* 0x00000001dddd7836 */ /* 0x000fe40000000000 */
[-C--:B------:R-:W-:Y:S01]  /*25980*/  FMUL.FTZ R20, R69, R15.reuse ;  /* 0x0000000f45147220 */ /* 0x080fe20000410000 */
[----:B------:R-:W-:Y:S02]  /*25990*/  VIADD R4, R2, 0x33460 ;  /* 0x0003346002047836 */ /* 0x000fe40000000000 */
[----:B------:R-:W-:Y:S01]  /*259a0*/  FMUL.FTZ R123, R105, R15 ;  /* 0x0000000f697b7220 */ /* 0x000fe20000410000 */
[----:B------:R-:W-:Y:S01]  /*259b0*/  IMAD.U32 R5, RZ, RZ, UR42 ;  /* 0x0000002aff057e24 */ /* 0x000fe2000f8e00ff */
[----:B------:R-:W-:Y:S01]  /*259c0*/  ISETP.NE.AND P1, PT, R221, 0x2, PT ;  /* 0x00000002dd00780c */ /* 0x000fe20003f25270 */
[----:B------:R-:W-:Y:S01]  /*259d0*/  FMUL.FTZ R149, R27, R3 ;  /* 0x000000031b957220 */ /* 0x000fe20000410000 */
        /* <DEDUP_REMOVED lines=100> */
.L_x_5586:
        /* <DEDUP_REMOVED lines=16> */
[----:B------:R-:W1:Y:S01]  /*26120*/  S2R R164, SR_TID.X ;  /* 0x0000000000a47919 */ /* 0x000e620000002100 */
[----:B------:R-:W3:Y:S01]  /*26130*/  S2R R27, SR_SWINHI ;  /* 0x00000000001b7919 */ /* 0x000ee20000002f00 */
[----:B-1----:R-:W-:Y:S01]  /*26140*/  IMAD.SHL.U32 R3, R164, 0x4, RZ ;  /* 0x00000004a4037824 */ /* 0x002fe200078e00ff */
[----:B------:R-:W-:Y:S02]  /*26150*/  MOV R86, R16 ;  /* 0x0000001000567202 */ /* 0x000fe40000000f00 */
[----:B---3--:R-:W-:Y:S02]  /*26160*/  MOV R87, R27 ;  /* 0x0000001b00577202 */ /* 0x008fe40000000f00 */
[----:B------:R-:W-:-:S04]  /*26170*/  LOP3.LUT R3, R3, 0xc, RZ, 0xc0, !PT ;  /* 0x0000000c03037812 */ /* 0x000fc800078ec0ff */
[----:B------:R-:W-:-:S04]  /*26180*/  IADD3 R44, P0, R3, UR4, RZ ;  /* 0x00000004032c7c10 */ /* 0x000fc8000ff1e0ff */
[----:B------:R-:W-:Y:S02]  /*26190*/  IADD3.X R45, RZ, UR5, RZ, P0, !PT ;  /* 0x00000005ff2d7c10 */ /* 0x000fe400087fe4ff */
[----:B------:R-:W-:-:S03]  /*261a0*/  LOP3.LUT P0, R3, R164, 0x3, RZ, 0xc0, !PT ;  /* 0x00000003a4037812 */ /* 0x000fc6000780c0ff */
[----:B------:R1:W5:Y:S01]  /*261b0*/  LDG.E.CONSTANT R44, desc[UR54][R44.64] ;  /* 0x000000362c2c7981 */ /* 0x000362000c1e9900 */
[----:B------:R-:W-:Y:S01]  /*261c0*/  ISETP.EQ.OR P0, PT, R3, 0x3, !P0 ;  /* 0x000000030300780c */ /* 0x000fe20004702670 */
[----:B------:R-:W-:-:S03]  /*261d0*/  UMOV UR4, 0xffffffff ;  /* 0xffffffff00047882 */ /* 0x000fc60000000000 */
        /* <DEDUP_REMOVED lines=36> */
[C---:B------:R-:W-:Y:S02]  /*26420*/  IADD3 R79, P1, R84.reuse, 0x60, RZ ;  /* 0x00000060544f7810 */ /* 0x040fe40007f3e0ff */
[C---:B------:R-:W-:Y:S02]  /*26430*/  IADD3 R81, P2, R84.reuse, 0x40, RZ ;  /* 0x0000004054517810 */ /* 0x040fe40007f5e0ff */
[C---:B------:R-:W-:Y:S02]  /*26440*/  IADD3 R83, P3, R84.reuse, 0x20, RZ ;  /* 0x0000002054537810 */ /* 0x040fe40007f7e0ff */
[----:B------:R-:W-:Y:S02]  /*26450*/  IADD3 R75, P5, R84, 0x4000, RZ ;  /* 0x00004000544b7810 */ /* 0x000fe40007fbe0ff */
[----:B------:R-:W-:Y:S02]  /*26460*/  LOP3.LUT R70, R71, 0x380, RZ, 0xc0, !PT ;  /* 0x0000038047467812 */ /* 0x000fe400078ec0ff */
[----:B------:R-:W-:-:S02]  /*26470*/  LOP3.LUT R78, R79, 0x380, RZ, 0xc0, !PT ;  /* 0x000003804f4e7812 */ /* 0x000fc400078ec0ff */
[----:B------:R-:W-:Y:S02]  /*26480*/  LOP3.LUT R80, R81, 0x380, RZ, 0xc0, !PT ;  /* 0x0000038051507812 */ /* 0x000fe400078ec0ff */
[----:B------:R-:W-:Y:S02]  /*26490*/  LOP3.LUT R82, R83, 0x380, RZ, 0xc0, !PT ;  /* 0x0000038053527812 */ /* 0x000fe400078ec0ff */
[----:B------:R-:W-:Y:S02]  /*264a0*/  LOP3.LUT R74, R75, 0x380, RZ, 0xc0, !PT ;  /* 0x000003804b4a7812 */ /* 0x000fe400078ec0ff */
[----:B-1----:R-:W-:Y:S02]  /*264b0*/  LOP3.LUT R45, R84, 0x380, RZ, 0xc0, !PT ;  /* 0x00000380542d7812 */ /* 0x002fe400078ec0ff */
[----:B------:R-:W-:Y:S02]  /*264c0*/  SHF.R.U64 R70, R70, 0x3, RZ ;  /* 0x0000000346467819 */ /* 0x000fe400000012ff */
[----:B------:R-:W-:-:S02]  /*264d0*/  SHF.R.U64 R78, R78, 0x3, RZ ;  /* 0x000000034e4e7819 */ /* 0x000fc400000012ff */
        /* <DEDUP_REMOVED lines=61> */
[----:B------:R-:W-:Y:S01]  /*268b0*/  LOP3.LUT R77, R44, 0x2, RZ, 0x3c, !PT ;  /* 0x000000022c4d7812 */ /* 0x000fe200078e3cff */
        /* <DEDUP_REMOVED lines=57> */
[----:B------:R1:W-:Y:S01]  /*26c50*/  SHFL.IDX PT, R75, R8, R77, 0x1c1f ;  /* 0x001c1f4d084b7589 */ /* 0x0003e200000e0000 */
        /* <DEDUP_REMOVED lines=26> */
[----:B------:R3:W4:Y:S01]  /*26e00*/  SHFL.IDX PT, R99, R85, R44, 0x1c1f ;  /* 0x001c1f2c55637589 */ /* 0x00072200000e0000 */
[----:B------:R-:W-:Y:S02]  /*26e10*/  SEL R49, R119, R49, P0 ;  /* 0x0000003177317207 */ /* 0x000fe40000000000 */
[----:B------:R-:W-:Y:S01]  /*26e20*/  SEL R53, R53, R106, P0 ;  /* 0x0000006a35357207 */ /* 0x000fe20000000000 */
[----:B------:R0:W4:Y:S01]  /*26e30*/  SHFL.IDX PT, R2, R0, R77, 0x1c1f ;  /* 0x001c1f4d00027589 */ /* 0x00012200000e0000 */
[----:B------:R-:W-:-:S02]  /*26e40*/  SEL R78, R118, R76, P0 ;  /* 0x0000004c764e7207 */ /* 0x000fc40000000000 */
[----:B------:R-:W-:Y:S01]  /*26e50*/  SEL R46, R46, R12, P0 ;  /* 0x0000000c2e2e7207 */ /* 0x000fe20000000000 */
[----:B------:R-:W4:Y:S01]  /*26e60*/  SHFL.IDX PT, R92, R7, R77, 0x1c1f ;  /* 0x001c1f4d075c7589 */ /* 0x000f2200000e0000 */
[----:B------:R-:W-:Y:S02]  /*26e70*/  SEL R68, R68, R135, P0 ;  /* 0x0000008744447207 */ /* 0x000fe40000000000 */
[----:B------:R-:W-:Y:S01]  /*26e80*/  SEL R76, R76, R118, P0 ;  /* 0x000000764c4c7207 */ /* 0x000fe20000000000 */
[----:B------:R-:W-:Y:S01]  /*26e90*/  SHFL.IDX PT, R12, R71, R77, 0x1c1f ;  /* 0x001c1f4d470c7589 */ /* 0x000fe200000e0000 */
[----:B-1----:R-:W-:Y:S02]  /*26ea0*/  SEL R8, R25, R9, P0 ;  /* 0x0000000919087207 */ /* 0x002fe40000000000 */
[----:B--2---:R-:W-:Y:S01]  /*26eb0*/  SEL R28, R34, R29, P0 ;  /* 0x0000001d221c7207 */ /* 0x004fe20000000000 */
[----:B------:R-:W-:Y:S01]  /*26ec0*/  SHFL.IDX PT, R118, R110, R44, 0x1c1f ;  /* 0x001c1f2c6e767589 */ /* 0x000fe200000e0000 */
[----:B---3--:R-:W-:-:S02]  /*26ed0*/  SEL R85, R101, R103, P0 ;  /* 0x0000006765557207 */ /* 0x008fc40000000000 */
[----:B0-----:R-:W-:Y:S01]  /*26ee0*/  SEL R0, R103, R101, P0 ;  /* 0x0000006567007207 */ /* 0x001fe20000000000 */
[----:B------:R-:W0:Y:S01]  /*26ef0*/  SHFL.IDX PT, R98, R94, R44, 0x1c1f ;  /* 0x001c1f2c5e627589 */ /* 0x000e2200000e0000 */
[----:B------:R-:W-:Y:S02]  /*26f00*/  SEL R4, R105, R93, P0 ;  /* 0x0000005d69047207 */ /* 0x000fe40000000000 */
[----:B------:R-:W-:Y:S01]  /*26f10*/  SEL R9, R9, R25, P0 ;  /* 0x0000001909097207 */ /* 0x000fe20000000000 */
[----:B------:R-:W1:Y:S01]  /*26f20*/  SHFL.IDX PT, R104, R137, R44, 0x1c1f ;  /* 0x001c1f2c89687589 */ /* 0x000e6200000e0000 */
[----:B----4-:R-:W-:Y:S02]  /*26f30*/  SEL R5, R99, R139, P0 ;  /* 0x0000008b63057207 */ /* 0x010fe40000000000 */
[----:B------:R-:W-:Y:S01]  /*26f40*/  SEL R29, R29, R34, P0 ;  /* 0x000000221d1d7207 */ /* 0x000fe20000000000 */
[----:B------:R-:W2:Y:S01]  /*26f50*/  SHFL.IDX PT, R71, R32, R77, 0x1c1f ;  /* 0x001c1f4d20477589 */ /* 0x000ea200000e0000 */
[----:B------:R-:W-:-:S02]  /*26f60*/  SEL R138, R3, R2, P0 ;  /* 0x00000002038a7207 */ /* 0x000fc40000000000 */
[----:B------:R-:W-:Y:S01]  /*26f70*/  SEL R2, R2, R3, P0 ;  /* 0x0000000302027207 */ /* 0x000fe20000000000 */
[----:B------:R-:W3:Y:S01]  /*26f80*/  SHFL.IDX PT, R106, R128, R44, 0x1c1f ;  /* 0x001c1f2c806a7589 */ /* 0x000ee200000e0000 */
[----:B------:R-:W-:Y:S02]  /*26f90*/  SEL R7, R97, R92, P0 ;  /* 0x0000005c61077207 */ /* 0x000fe40000000000 */
[----:B------:R-:W-:Y:S01]  /*26fa0*/  SEL R92, R92, R97, P0 ;  /* 0x000000615c5c7207 */ /* 0x000fe20000000000 */
[----:B------:R-:W-:Y:S01]  /*26fb0*/  SHFL.IDX PT, R115, R115, R44, 0x1c1f ;  /* 0x001c1f2c73737589 */ /* 0x000fe200000e0000 */
[----:B------:R-:W-:-:S03]  /*26fc0*/  SEL R3, R93, R105, P0 ;  /* 0x000000695d037207 */ /* 0x000fc60000000000 */
[----:B------:R-:W-:Y:S04]  /*26fd0*/  SHFL.IDX PT, R119, R116, R44, 0x1c1f ;  /* 0x001c1f2c74777589 */ /* 0x000fe800000e0000 */
[----:B------:R-:W-:Y:S01]  /*26fe0*/  SHFL.IDX PT, R134, R80, R44, 0x1c1f ;  /* 0x001c1f2c50867589 */ /* 0x000fe200000e0000 */
[----:B0-----:R-:W-:Y:S02]  /*26ff0*/  SEL R97, R98, R27, P0 ;  /* 0x0000001b62617207 */ /* 0x001fe40000000000 */
[----:B------:R-:W-:Y:S01]  /*27000*/  SEL R98, R27, R98, P0 ;  /* 0x000000621b627207 */ /* 0x000fe20000000000 */
[----:B------:R-:W-:Y:S01]  /*27010*/  SHFL.IDX PT, R127, R89, R44, 0x1c1f ;  /* 0x001c1f2c597f7589 */ /* 0x000fe200000e0000 */
[----:B-1----:R-:W-:Y:S02]  /*27020*/  SEL R103, R104, R82, P0 ;  /* 0x0000005268677207 */ /* 0x002fe40000000000 */
[----:B------:R-:W-:Y:S01]  /*27030*/  SEL R104, R82, R104, P0 ;  /* 0x0000006852687207 */ /* 0x000fe20000000000 */
[----:B------:R-:W-:Y:S01]  /*27040*/  SHFL.IDX PT, R84, R124, R44, 0x1c1f ;  /* 0x001c1f2c7c547589 */ /* 0x000fe200000e0000 */
[----:B--2---:R-:W-:-:S02]  /*27050*/  SEL R32, R132, R71, P0 ;  /* 0x0000004784207207 */ /* 0x004fc40000000000 */
[----:B------:R-:W-:Y:S01]  /*27060*/  SEL R33, R71, R132, P0 ;  /* 0x0000008447217207 */ /* 0x000fe20000000000 */
[----:B------:R-:W-:Y:S01]  /*27070*/  SHFL.IDX PT, R130, R126, R44, 0x1c1f ;  /* 0x001c1f2c7e827589 */ /* 0x000fe200000e0000 */
[----:B---3--:R-:W-:Y:S02]  /*27080*/  SEL R105, R106, R11, P0 ;  /* 0x0000000b6a697207 */ /* 0x008fe40000000000 */
[----:B------:R-:W-:Y:S01]  /*27090*/  SEL R106, R11, R106, P0 ;  /* 0x0000006a0b6a7207 */ /* 0x000fe20000000000 */
[----:B------:R-:W-:Y:S01]  /*270a0*/  SHFL.IDX PT, R83, R57, R44, 0x1c1f ;  /* 0x001c1f2c39537589 */ /* 0x000fe200000e0000 */
[----:B------:R-:W-:-:S03]  /*270b0*/  IMAD.MOV.U32 R11, RZ, RZ, RZ ;  /* 0x000000ffff0b7224 */ /* 0x000fc600078e00ff */
[----:B------:R0:W1:Y:S04]  /*270c0*/  SHFL.IDX PT, R140, R6, R77, 0x1c1f ;  /* 0x001c1f4d068c7589 */ /* 0x00006800000e0000 */
[----:B------:R2:W3:Y:S04]  /*270d0*/  SHFL.IDX PT, R142, R10, R77, 0x1c1f ;  /* 0x001c1f4d0a8e7589 */ /* 0x0004e800000e0000 */
[----:B------:R-:W4:Y:S01]  /*270e0*/  SHFL.IDX PT, R141, R21, R77, 0x1c1f ;  /* 0x001c1f4d158d7589 */ /* 0x000f2200000e0000 */
[----:B0-----:R-:W-:-:S03]  /*270f0*/  SEL R6, R139, R99, P0 ;  /* 0x000000638b067207 */ /* 0x001fc60000000000 */
[----:B------:R-:W0:Y:S01]  /*27100*/  SHFL.IDX PT, R40, R40, R77, 0x1c1f ;  /* 0x001c1f4d28287589 */ /* 0x000e2200000e0000 */
[----:B------:R-:W-:Y:S02]  /*27110*/  SEL R99, R100, R70, P0 ;  /* 0x0000004664637207 */ /* 0x000fe40000000000 */
[----:B------:R-:W-:Y:S01]  /*27120*/  SEL R100, R70, R100, P0 ;  /* 0x0000006446647207 */ /* 0x000fe20000000000 */
[----:B------:R-:W-:Y:S01]  /*27130*/  SHFL.IDX PT, R69, R69, R77, 0x1c1f ;  /* 0x001c1f4d45457589 */ /* 0x000fe200000e0000 */
[----:B--2---:R-:W-:Y:S02]  /*27140*/  SEL R10, R20, R75, P0 ;  /* 0x0000004b140a7207 */ /* 0x004fe40000000000 */
[----:B------:R-:W-:Y:S01]  /*27150*/  SEL R20, R75, R20, P0 ;  /* 0x000000144b147207 */ /* 0x000fe20000000000 */
[----:B------:R-:W-:Y:S04]  /*27160*/  SHFL.IDX PT, R81, R81, R77, 0x1c1f ;  /* 0x001c1f4d51517589 */ /* 0x000fe800000e0000 */
[----:B------:R2:W0:Y:S01]  /*27170*/  SHFL.IDX PT, R145, R30, R77, 0x1c1f ;  /* 0x001c1f4d1e917589 */ /* 0x00042200000e0000 */
[----:B-1----:R-:W-:-:S02]  /*27180*/  SEL R93, R95, R140, P0 ;  /* 0x0000008c5f5d7207 */ /* 0x002fc40000000000 */
[----:B------:R-:W-:Y:S01]  /*27190*/  SEL R94, R140, R95, P0 ;  /* 0x0000005f8c5e7207 */ /* 0x000fe20000000000 */
[----:B------:R-:W1:Y:S01]  /*271a0*/  SHFL.IDX PT, R146, R35, R77, 0x1c1f ;  /* 0x001c1f4d23927589 */ /* 0x000e6200000e0000 */
[----:B---3--:R-:W-:-:S03]  /*271b0*/  SEL R25, R122, R142, P0 ;  /* 0x0000008e7a197207 */ /* 0x008fc60000000000 */
[----:B------:R3:W1:Y:S01]  /*271c0*/  SHFL.IDX PT, R150, R38, R77, 0x1c1f ;  /* 0x001c1f4d26967589 */ /* 0x00066200000e0000 */
[----:B----4-:R-:W-:Y:S02]  /*271d0*/  SEL R21, R136, R141, P0 ;  /* 0x0000008d88157207 */ /* 0x010fe40000000000 */
[----:B--2---:R-:W-:Y:S01]  /*271e0*/  SEL R30, R31, R36, P0 ;  /* 0x000000241f1e7207 */ /* 0x004fe20000000000 */
[----:B------:R-:W-:Y:S01]  /*271f0*/  SHFL.IDX PT, R79, R79, R77, 0x1c1f ;  /* 0x001c1f4d4f4f7589 */ /* 0x000fe200000e0000 */
[----:B------:R-:W-:Y:S02]  /*27200*/  SEL R31, R36, R31, P0 ;  /* 0x0000001f241f7207 */ /* 0x000fe40000000000 */
[----:B0-----:R-:W-:Y:S01]  /*27210*/  SEL R110, R111, R40, P0 ;  /* 0x000000286f6e7207 */ /* 0x001fe20000000000 */
[----:B------:R-:W-:Y:S01]  /*27220*/  SHFL.IDX PT, R109, R108, R44, 0x1c1f ;  /* 0x001c1f2c6c6d7589 */ /* 0x000fe200000e0000 */
[----:B------:R-:W-:Y:S02]  /*27230*/  SEL R111, R40, R111, P0 ;  /* 0x0000006f286f7207 */ /* 0x000fe40000000000 */
[----:B---3--:R-:W-:Y:S01]  /*27240*/  SEL R38, R129, R147, P0 ;  /* 0x0000009381267207 */ /* 0x008fe20000000000 */
[----:B------:R0:W-:Y:S04]  /*27250*/  SHFL.IDX PT, R117, R112, R44, 0x1c1f ;  /* 0x001c1f2c70757589 */ /* 0x0001e800000e0000 */
[----:B------:R2:W-:Y:S01]  /*27260*/  SHFL.IDX PT, R123, R114, R44, 0x1c1f ;  /* 0x001c1f2c727b7589 */ /* 0x0005e200000e0000 */
[----:B------:R-:W-:-:S02]  /*27270*/  SEL R34, R134, R145, P0 ;  /* 0x0000009186227207 */ /* 0x000fc40000000000 */
[----:B------:R-:W-:Y:S01]  /*27280*/  SEL R35, R145, R134, P0 ;  /* 0x0000008691237207 */ /* 0x000fe20000000000 */
[----:B------:R-:W-:Y:S01]  /*27290*/  SHFL.IDX PT, R89, R88, R44, 0x1c1f ;  /* 0x001c1f2c58597589 */ /* 0x000fe200000e0000 */
[----:B-1----:R-:W-:Y:S02]  /*272a0*/  SEL R36, R127, R146, P0 ;  /* 0x000000927f247207 */ /* 0x002fe40000000000 */
[----:B0-----:R-:W-:Y:S01]  /*272b0*/  SEL R112, R118, R113, P0 ;  /* 0x0000007176707207 */ /* 0x001fe20000000000 */
[----:B------:R-:W-:Y:S01]  /*272c0*/  SHFL.IDX PT, R128, R90, R44, 0x1c1f ;  /* 0x001c1f2c5a807589 */ /* 0x000fe200000e0000 */
[----:B------:R-:W-:Y:S02]  /*272d0*/  SEL R113, R113, R118, P0 ;  /* 0x0000007671717207 */ /* 0x000fe40000000000 */
[----:B--2---:R-:W-:Y:S01]  /*272e0*/  SEL R114, R115, R69, P0 ;  /* 0x0000004573727207 */ /* 0x004fe20000000000 */
        /* <DEDUP_REMOVED lines=10> */
[----:B------:R-:W0:Y:S04]  /*27390*/  SHFL.IDX PT, R60, R60, R77, 0x1c1f ;  /* 0x001c1f4d3c3c7589 */ /* 0x000e2800000e0000 */
[----:B------:R-:W1:Y:S04]  /*273a0*/  SHFL.IDX PT, R66, R66, R77, 0x1c1f ;  /* 0x001c1f4d42427589 */ /* 0x000e6800000e0000 */
[----:B------:R2:W3:Y:S04]  /*273b0*/  SHFL.IDX PT, R144, R24, R77, 0x1c1f ;  /* 0x001c1f4d18907589 */ /* 0x0004e800000e0000 */
[----:B------:R4:W3:Y:S04]  /*273c0*/  SHFL.IDX PT, R143, R26, R77, 0x1c1f ;  /* 0x001c1f4d1a8f7589 */ /* 0x0008e800000e0000 */
[----:B------:R-:W3:Y:S01]  /*273d0*/  SHFL.IDX PT, R65, R65, R77, 0x1c1f ;  /* 0x001c1f4d41417589 */ /* 0x000ee200000e0000 */
[----:B--2---:R-:W-:-:S03]  /*273e0*/  SEL R24, R141, R136, P0 ;  /* 0x000000888d187207 */ /* 0x004fc60000000000 */
[----:B------:R-:W-:Y:S01]  /*273f0*/  SHFL.IDX PT, R64, R64, R77, 0x1c1f ;  /* 0x001c1f4d40407589 */ /* 0x000fe200000e0000 */
[----:B----4-:R-:W-:-:S03]  /*27400*/  SEL R26, R142, R122, P0 ;  /* 0x0000007a8e1a7207 */ /* 0x010fc60000000000 */
[----:B------:R-:W2:Y:S01]  /*27410*/  SHFL.IDX PT, R47, R47, R77, 0x1c1f ;  /* 0x001c1f4d2f2f7589 */ /* 0x000ea200000e0000 */
[----:B0-----:R-:W-:Y:S02]  /*27420*/  SEL R95, R96, R60, P0 ;  /* 0x0000003c605f7207 */ /* 0x001fe40000000000 */
[----:B------:R-:W-:Y:S01]  /*27430*/  SEL R122, R123, R12, P0 ;  /* 0x0000000c7b7a7207 */ /* 0x000fe20000000000 */
[----:B------:R-:W0:Y:S01]  /*27440*/  SHFL.IDX PT, R51, R51, R77, 0x1c1f ;  /* 0x001c1f4d33337589 */ /* 0x000e2200000e0000 */
[----:B-1----:R-:W-:Y:S02]  /*27450*/  SEL R101, R102, R66, P0 ;  /* 0x0000004266657207 */ /* 0x002fe40000000000 */
[----:B------:R-:W-:Y:S01]  /*27460*/  SEL R96, R60, R96, P0 ;  /* 0x000000603c607207 */ /* 0x000fe20000000000 */
[----:B------:R-:W1:Y:S01]  /*27470*/  SHFL.IDX PT, R58, R58, R77, 0x1c1f ;  /* 0x001c1f4d3a3a7589 */ /* 0x000e6200000e0000 */
[----:B---3--:R-:W-:Y:S02]  /*27480*/  SEL R108, R109, R144, P0 ;  /* 0x000000906d6c7207 */ /* 0x008fe40000000000 */
[----:B------:R-:W-:Y:S01]  /*27490*/  SEL R102, R66, R102, P0 ;  /* 0x0000006642667207 */ /* 0x000fe20000000000 */
[----:B------:R-:W3:Y:S01]  /*274a0*/  SHFL.IDX PT, R59, R59, R77, 0x1c1f ;  /* 0x001c1f4d3b3b7589 */ /* 0x000ee200000e0000 */
[----:B------:R-:W-:-:S02]  /*274b0*/  SEL R27, R107, R143, P0 ;  /* 0x0000008f6b1b7207 */ /* 0x000fc40000000000 */
[----:B------:R-:W-:Y:S01]  /*274c0*/  SEL R109, R144, R109, P0 ;  /* 0x0000006d906d7207 */ /* 0x000fe20000000000 */
[----:B------:R-:W4:Y:S01]  /*274d0*/  SHFL.IDX PT, R63, R63, R77, 0x1c1f ;  /* 0x001c1f4d3f3f7589 */ /* 0x000f2200000e0000 */
[----:B------:R-:W-:Y:S02]  /*274e0*/  SEL R116, R117, R65, P0 ;  /* 0x0000004175747207 */ /* 0x000fe40000000000 */
[----:B------:R-:W-:Y:S01]  /*274f0*/  SEL R107, R143, R107, P0 ;  /* 0x0000006b8f6b7207 */ /* 0x000fe20000000000 */
[----:B------:R-:W4:Y:S01]  /*27500*/  SHFL.IDX PT, R57, R73, R77, 0x1c1f ;  /* 0x001c1f4d49397589 */ /* 0x000f2200000e0000 */
[----:B------:R-:W-:Y:S02]  /*27510*/  SEL R117, R65, R117, P0 ;  /* 0x0000007541757207 */ /* 0x000fe40000000000 */
[----:B------:R-:W-:Y:S01]  /*27520*/  SEL R123, R12, R123, P0 ;  /* 0x0000007b0c7b7207 */ /* 0x000fe20000000000 */
[----:B------:R-:W-:Y:S01]  /*27530*/  SHFL.IDX PT, R91, R91, R44, 0x1c1f ;  /* 0x001c1f2c5b5b7589 */ /* 0x000fe200000e0000 */
[----:B--2---:R-:W-:-:S02]  /*27540*/  SEL R74, R80, R47, P0 ;  /* 0x0000002f504a7207 */ /* 0x004fc40000000000 */
[----:B------:R-:W-:Y:S01]  /*27550*/  SEL R75, R47, R80, P0 ;  /* 0x000000502f4b7207 */ /* 0x000fe20000000000 */
[----:B------:R-:W-:Y:S01]  /*27560*/  SHFL.IDX PT, R88, R125, R44, 0x1c1f ;  /* 0x001c1f2c7d587589 */ /* 0x000fe200000e0000 */
[----:B0-----:R-:W-:Y:S02]  /*27570*/  SEL R82, R83, R51, P0 ;  /* 0x0000003353527207 */ /* 0x001fe40000000000 */
[----:B------:R-:W-:Y:S01]  /*27580*/  SEL R83, R51, R83, P0 ;  /* 0x0000005333537207 */ /* 0x000fe20000000000 */
[----:B------:R-:W-:Y:S01]  /*27590*/  SHFL.IDX PT, R55, R55, R44, 0x1c1f ;  /* 0x001c1f2c37377589 */ /* 0x000fe200000e0000 */
[----:B-1----:R-:W-:Y:S02]  /*275a0*/  SEL R132, R133, R58, P0 ;  /* 0x0000003a85847207 */ /* 0x002fe40000000000 */
[----:B------:R-:W-:Y:S01]  /*275b0*/  SEL R133, R58, R133, P0 ;  /* 0x000000853a857207 */ /* 0x000fe20000000000 */
[----:B------:R-:W-:Y:S01]  /*275c0*/  SHFL.IDX PT, R54, R54, R44, 0x1c1f ;  /* 0x001c1f2c36367589 */ /* 0x000fe200000e0000 */
[----:B---3--:R-:W-:-:S02]  /*275d0*/  SEL R84, R131, R59, P0 ;  /* 0x0000003b83547207 */ /* 0x008fc40000000000 */
[----:B------:R-:W-:Y:S01]  /*275e0*/  SEL R131, R59, R131, P0 ;  /* 0x000000833b837207 */ /* 0x000fe20000000000 */
[----:B------:R-:W-:Y:S01]  /*275f0*/  SHFL.IDX PT, R56, R56, R44, 0x1c1f ;  /* 0x001c1f2c38387589 */ /* 0x000fe200000e0000 */
[----:B----4-:R-:W-:Y:S02]  /*27600*/  SEL R136, R137, R63, P0 ;  /* 0x0000003f89887207 */ /* 0x010fe40000000000 */
[----:B------:R-:W-:Y:S01]  /*27610*/  SEL R137, R63, R137, P0 ;  /* 0x000000893f897207 */ /* 0x000fe20000000000 */
[----:B------:R-:W-:Y:S01]  /*27620*/  SHFL.IDX PT, R62, R62, R44, 0x1c1f ;  /* 0x001c1f2c3e3e7589 */ /* 0x000fe200000e0000 */
[----:B------:R-:W-:Y:S02]  /*27630*/  SEL R134, R135, R57, P0 ;  /* 0x0000003987867207 */ /* 0x000fe40000000000 */
[----:B------:R-:W-:Y:S01]  /*27640*/  SEL R135, R57, R135, P0 ;  /* 0x0000008739877207 */ /* 0x000fe20000000000 */
[----:B------:R0:W1:Y:S04]  /*27650*/  SHFL.IDX PT, R149, R37, R77, 0x1c1f ;  /* 0x001c1f4d25957589 */ /* 0x00006800000e0000 */
[----:B------:R2:W3:Y:S04]  /*27660*/  SHFL.IDX PT, R148, R39, R77, 0x1c1f ;  /* 0x001c1f4d27947589 */ /* 0x0004e800000e0000 */
[----:B------:R4:W4:Y:S01]  /*27670*/  SHFL.IDX PT, R90, R68, R77, 0x1c1f ;  /* 0x001c1f4d445a7589 */ /* 0x00092200000e0000 */
[----:B0-----:R-:W-:-:S03]  /*27680*/  SEL R37, R146, R127, P0 ;  /* 0x0000007f92257207 */ /* 0x001fc60000000000 */
[----:B------:R-:W0:Y:S01]  /*27690*/  SHFL.IDX PT, R48, R48, R77, 0x1c1f ;  /* 0x001c1f4d30307589 */ /* 0x000e2200000e0000 */
[----:B------:R-:W-:Y:S02]  /*276a0*/  SEL R127, R128, R64, P0 ;  /* 0x00000040807f7207 */ /* 0x000fe40000000000 */
[----:B--2---:R-:W-:Y:S01]  /*276b0*/  SEL R39, R147, R129, P0 ;  /* 0x0000008193277207 */ /* 0x004fe20000000000 */
[----:B------:R-:W2:Y:S01]  /*276c0*/  SHFL.IDX PT, R49, R49, R77, 0x1c1f ;  /* 0x001c1f4d31317589 */ /* 0x000ea200000e0000 */
[----:B------:R-:W-:Y:S02]  /*276d0*/  SEL R129, R130, R79, P0 ;  /* 0x0000004f82817207 */ /* 0x000fe40000000000 */
[----:B------:R-:W-:Y:S01]  /*276e0*/  SEL R130, R79, R130, P0 ;  /* 0x000000824f827207 */ /* 0x000fe20000000000 */
[----:B------:R-:W-:Y:S01]  /*276f0*/  SHFL.IDX PT, R50, R50, R77, 0x1c1f ;  /* 0x001c1f4d32327589 */ /* 0x000fe200000e0000 */
[----:B------:R-:W-:-:S03]  /*27700*/  SEL R128, R64, R128, P0 ;  /* 0x0000008040807207 */ /* 0x000fc60000000000 */
[----:B------:R-:W2:Y:S01]  /*27710*/  SHFL.IDX PT, R53, R53, R77, 0x1c1f ;  /* 0x001c1f4d35357589 */ /* 0x000ea200000e0000 */
[----:B-1----:R-:W-:Y:S02]  /*27720*/  SEL R69, R89, R149, P0 ;  /* 0x0000009559457207 */ /* 0x002fe40000000000 */
[----:B------:R-:W-:Y:S01]  /*27730*/  SEL R124, R149, R89, P0 ;  /* 0x00000059957c7207 */ /* 0x000fe20000000000 */
[----:B------:R-:W1:Y:S01]  /*27740*/  SHFL.IDX PT, R45, R45, R44, 0x1c1f ;  /* 0x001c1f2c2d2d7589 */ /* 0x000e6200000e0000 */
[----:B---3--:R-:W-:Y:S02]  /*27750*/  SEL R40, R91, R148, P0 ;  /* 0x000000945b287207 */ /* 0x008fe40000000000 */
[----:B----4-:R-:W-:Y:S01]  /*27760*/  SEL R68, R148, R91, P0 ;  /* 0x0000005b94447207 */ /* 0x010fe20000000000 */
[----:B------:R3:W4:Y:S01]  /*27770*/  SHFL.IDX PT, R52, R78, R44, 0x1c1f ;  /* 0x001c1f2c4e347589 */ /* 0x00072200000e0000 */
[----:B------:R-:W-:Y:S02]  /*27780*/  SEL R125, R88, R90, P0 ;  /* 0x0000005a587d7207 */ /* 0x000fe40000000000 */
[----:B------:R-:W-:Y:S01]  /*27790*/  SEL R126, R90, R88, P0 ;  /* 0x000000585a7e7207 */ /* 0x000fe20000000000 */
[----:B------:R-:W1:Y:S01]  /*277a0*/  SHFL.IDX PT, R14, R46, R77, 0x1c1f ;  /* 0x001c1f4d2e0e7589 */ /* 0x000e6200000e0000 */
[----:B0-----:R-:W-:-:S02]  /*277b0*/  SEL R72, R55, R48, P0 ;  /* 0x0000003037487207 */ /* 0x001fc40000000000 */
[----:B------:R-:W-:Y:S01]  /*277c0*/  SEL R73, R48, R55, P0 ;  /* 0x0000003730497207 */ /* 0x000fe20000000000 */
[----:B------:R0:W1:Y:S01]  /*277d0*/  SHFL.IDX PT, R44, R76, R77, 0x1c1f ;  /* 0x001c1f4d4c2c7589 */ /* 0x00006200000e0000 */
[----:B--2---:R-:W-:Y:S02]  /*277e0*/  SEL R79, R49, R54, P0 ;  /* 0x00000036314f7207 */ /* 0x004fe40000000000 */
[----:B---3--:R-:W-:Y:S02]  /*277f0*/  SEL R78, R54, R49, P0 ;  /* 0x00000031364e7207 */ /* 0x008fe40000000000 */
[----:B------:R-:W-:Y:S02]  /*27800*/  SEL R80, R62, R53, P0 ;  /* 0x000000353e507207 */ /* 0x000fe40000000000 */
[----:B0-----:R-:W-:Y:S02]  /*27810*/  SEL R76, R56, R50, P0 ;  /* 0x00000032384c7207 */ /* 0x001fe40000000000 */
[----:B------:R-:W-:-:S02]  /*27820*/  SEL R77, R50, R56, P0 ;  /* 0x00000038324d7207 */ /* 0x000fc40000000000 */
[----:B------:R-:W-:-:S07]  /*27830*/  SEL R81, R53, R62, P0 ;  /* 0x0000003e35517207 */ /* 0x000fce0000000000 */
.L_x_5950:
[----:B------:R-:W2:Y:S04]  /*27840*/  LDL.LU R140, [R1+0x20] ;  /* 0x00002000018c7983 */ /* 0x000ea80000300800 */
[----:B------:R-:W3:Y:S01]  /*27850*/  LDL.LU R139, [R1+0x24] ;  /* 0x00002400018b7983 */ /* 0x000ee20000300800 */
[----:B------:R-:W-:Y:S05]  /*27860*/  WARPSYNC.ALL ;  /* 0x0000000000007948 */ /* 0x000fea0003800000 */
[----:B-1--4-:R-:W-:Y:S01]  /*27870*/  SEL R89, R52, R44, P0 ;  /* 0x0000002c34597207 */ /* 0x012fe20000000000 */
        /* <DEDUP_REMOVED lines=42> */
[----:B----4-:R-:W-:Y:S02]  /*27b20*/  F2FP.BF16.F32.PACK_AB R56, R21, R25 ;  /* 0x000000191538723e */ /* 0x010fe400000010ff */
        /* <DEDUP_REMOVED lines=22> */
[----:B------:R-:W-:Y:S02]  /*27c90*/  ISETP.NE.U32.AND P3, PT, RZ, UR6, PT ;  /* 0x00000006ff007c0c */ /* 0x000fe4000bf65070 */
[----:B------:R-:W-:Y:S01]  /*27ca0*/  ISETP.NE.U32.AND P0, PT, RZ, UR4, PT ;  /* 0x00000004ff007c0c */ /* 0x000fe2000bf05070 */
[----:B------:R1:W-:Y:S01]  /*27cb0*/  STSM.16.M88.4 [R162], R44 ;  /* 0x0000002ca2007844 */ /* 0x0003e20000000200 */
[----:B------:R-:W-:Y:S01]  /*27cc0*/  BAR.SYNC.DEFER_BLOCKING 0x1, 0x100 ;  /* 0x0044000000007b1d */ /* 0x000fe20000010000 */
[----:B------:R-:W-:Y:S02]  /*27cd0*/  ISETP.NE.AND.EX P3, PT, RZ, UR7, PT, P3 ;  /* 0x00000007ff007c0c */ /* 0x000fe4000bf65330 */
[----:B------:R-:W-:Y:S02]  /*27ce0*/  ISETP.NE.AND.EX P0, PT, RZ, UR5, PT, P0 ;  /* 0x00000005ff007c0c */ /* 0x000fe4000bf05300 */
[----:B--2---:R-:W-:-:S04]  /*27cf0*/  IADD3 R48, P1, R140, UR4, RZ ;  /* 0x000000048c307c10 */ /* 0x004fc8000ff3e0ff */
[----:B---3--:R-:W-:-:S05]  /*27d00*/  IADD3.X R49, R139, UR5, RZ, P1, !PT ;  /* 0x000000058b317c10 */ /* 0x008fca0008ffe4ff */
[----:B0-----:R-:W-:Y:S01]  /*27d10*/  @P3 IADD3 R12, P1, R140, UR6, RZ ;  /* 0x000000068c0c3c10 */ /* 0x001fe2000ff3e0ff */
[----:B------:R-:W-:Y:S01]  /*27d20*/  ULDC UR6, c[0x0][0xa88] ;  /* 0x0002a20000067ab9 */ /* 0x000fe20000000800 */
[----:B------:R-:W-:Y:S01]  /*27d30*/  IMAD.MOV.U32 R52, RZ, RZ, 0x9b8 ;  /* 0x000009b8ff347424 */ /* 0x000fe200078e00ff */
[----:B------:R0:W5:Y:S01]  /*27d40*/  @P0 LDG.E R11, desc[UR54][R48.64] ;  /* 0x00000036300b0981 */ /* 0x000162000c1e1900 */
[----:B------:R-:W-:Y:S01]  /*27d50*/  IMAD.U32 R53, RZ, RZ, UR6 ;  /* 0x00000006ff357e24 */ /* 0x000fe2000f8e00ff */
[----:B------:R-:W-:Y:S01]  /*27d60*/  @P3 IADD3.X R13, R139, UR7, RZ, P1, !PT ;  /* 0x000000078b0d3c10 */ /* 0x000fe20008ffe4ff */
[----:B------:R-:W2:Y:S04]  /*27d70*/  LDC R140, c[0x0][0xbe8] ;  /* 0x0002fa00ff8c7b82 */ /* 0x000ea80000000800 */
[----:B------:R0:W5:Y:S01]  /*27d80*/  @P3 LDG.E R53, desc[UR54][R12.64] ;  /* 0x000000360c353981 */ /* 0x000162000c1e1900 */
[----:B------:R-:W-:-:S04]  /*27d90*/  ISETP.GT.AND P2, PT, R163, 0x1, PT ;  /* 0x00000001a300780c */ /* 0x000fc80003f44270 */
[----:B------:R-:W-:-:S04]  /*27da0*/  SEL R52, R52, 0x978, P2 ;  /* 0x0000097834347807 */ /* 0x000fc80001000000 */
[----:B-1----:R0:W1:Y:S08]  /*27db0*/  LDC.64 R46, c[0x0][R52+0x220] ;  /* 0x00008800342e7b82 */ /* 0x0020700000000a00 */
[----:B------:R0:W3:Y:S01]  /*27dc0*/  LDC.64 R50, c[0x0][R52+0x218] ;  /* 0x0000860034327b82 */ /* 0x0000e20000000a00 */
[----:B--2---:R-:W-:-:S07]  /*27dd0*/  ISETP.NE.AND P1, PT, R140, 0x1, PT ;  /* 0x000000018c00780c */ /* 0x004fce0003f25270 */
[----:B------:R0:W2:Y:S01]  /*27de0*/  LDC.64 R44, c[0x0][R52+0x228] ;  /* 0x00008a00342c7b82 */ /* 0x0000a20000000a00 */
[----:B------:R-:W-:Y:S05]  /*27df0*/  @P3 BRA `(.L_x_5658) ;  /* 0x0000000000103947 */ /* 0x000fea0003800000 */
[----:B------:R-:W-:Y:S05]  /*27e00*/  @!P0 BRA `(.L_x_5658) ;  /* 0x00000000000c8947 */ /* 0x000fea0003800000 */
[----:B0-----:R-:W4:Y:S04]  /*27e10*/  LDG.E R12, desc[UR54][R48.64] ;  /* 0x00000036300c7981 */ /* 0x001f28000c1e1900 */
[----:B-----5:R-:W4:Y:S02]  /*27e20*/  LDG.E R53, desc[UR54][R48.64+0x4] ;  /* 0x0000043630357981 */ /* 0x020f24000c1e1900 */
[----:B----4-:R-:W-:-:S07]  /*27e30*/  IMAD.IADD R53, R53, 0x1, -R12 ;  /* 0x0000000135357824 */ /* 0x010fce00078e0a0c */
.L_x_5658:
[----:B------:R-:W4:Y:S01]  /*27e40*/  LDL.LU R14, [R1+0x18] ;  /* 0x00001800010e7983 */ /* 0x000f220000300800 */
[----:B0-----:R0:W2:Y:S03]  /*27e50*/  LDC.64 R12, c[0x0][R52+0x210] ;  /* 0x00008400340c7b82 */ /* 0x0010a60000000a00 */
[----:B------:R-:W3:Y:S04]  /*27e60*/  LDL.LU R49, [R1+0x28] ;  /* 0x0000280001317983 */ /* 0x000ee80000300800 */
[----:B------:R-:W2:Y:S01]  /*27e70*/  LDL R143, [R1+0xc] ;  /* 0x00000c00018f7983 */ /* 0x000ea20000100800 */
[----:B------:R-:W-:Y:S01]  /*27e80*/  ISETP.NE.U32.AND P0, PT, RZ, UR4, PT ;  /* 0x00000004ff007c0c */ /* 0x000fe2000bf05070 */
[----:B------:R-:W2:Y:S02]  /*27e90*/  @P1 LDC R48, c[0x0][0xbec] ;  /* 0x0002fb00ff301b82 */ /* 0x000ea40000000800 */
[----:B------:R-:W2:Y:S04]  /*27ea0*/  LDL R54, [R1+0x14] ;  /* 0x0000140001367983 */ /* 0x000ea80000100800 */
[----:B------:R-:W2:Y:S02]  /*27eb0*/  LDL R142, [R1+0x34] ;  /* 0x00003400018e7983 */ /* 0x000ea40000100800 */
[----:B------:R-:W2:Y:S02]  /*27ec0*/  @P1 LDC R61, c[0x0][0xbf0] ;  /* 0x0002fc00ff3d1b82 */ /* 0x000ea40000000800 */
[----:B------:R-:W2:Y:S04]  /*27ed0*/  LDL R56, [R1+0x70] ;  /* 0x0000700001387983 */ /* 0x000ea80000100800 */
[----:B0-----:R-:W2:Y:S01]  /*27ee0*/  LDL R52, [R1+0x60] ;  /* 0x0000600001347983 */ /* 0x001ea20000100800 */
[----:B------:R-:W-:-:S02]  /*27ef0*/  ISETP.NE.AND.EX P0, PT, RZ, UR5, PT, P0 ;  /* 0x00000005ff007c0c */ /* 0x000fc4000bf05300 */
[----:B-----5:R-:W-:Y:S02]  /*27f00*/  SHF.R.S32.HI R141, RZ, 0x1f, R11 ;  /* 0x0000001fff8d7819 */ /* 0x020fe4000001140b */
[----:B----4-:R-:W-:Y:S02]  /*27f10*/  SEL R139, R14, RZ, !P0 ;  /* 0x000000ff0e8b7207 */ /* 0x010fe40004000000 */
[----:B------:R-:W0:Y:S01]  /*27f20*/  LDC.64 R14, c[0x0][0xba8] ;  /* 0x0002ea00ff0e7b82 */ /* 0x000e220000000a00 */
[----:B---3--:R-:W-:Y:S02]  /*27f30*/  SEL R49, R49, RZ, !P0 ;  /* 0x000000ff31317207 */ /* 0x008fe40004000000 */
[----:B-1----:R-:W-:Y:S02]  /*27f40*/  IMAD R47, R47, R139, RZ ;  /* 0x0000008b2f2f7224 */ /* 0x002fe400078e02ff */
[----:B--2---:R-:W-:Y:S02]  /*27f50*/  IMAD R57, R51, R143, RZ ;  /* 0x0000008f33397224 */ /* 0x004fe400078e02ff */
[----:B------:R-:W-:-:S02]  /*27f60*/  IMAD R59, R46, R49, R47 ;  /* 0x000000312e3b7224 */ /* 0x000fc400078e022f */
[----:B------:R-:W-:Y:S01]  /*27f70*/  IMAD.WIDE.U32 R50, R50, R143, RZ ;  /* 0x0000008f32327225 */ /* 0x000fe200078e00ff */
[----:B------:R-:W-:-:S03]  /*27f80*/  IADD3 R49, R54, R236, RZ ;  /* 0x000000ec36317210 */ /* 0x000fc60007ffe0ff */
[----:B------:R-:W-:Y:S01]  /*27f90*/  IMAD.WIDE.U32 R46, R46, R139, RZ ;  /* 0x0000008b2e2e7225 */ /* 0x000fe200078e00ff */
[----:B------:R-:W-:Y:S02]  /*27fa0*/  SEL R55, R142, RZ, P2 ;  /* 0x000000ff8e377207 */ /* 0x000fe40001000000 */
[----:B------:R-:W-:Y:S01]  /*27fb0*/  IADD3 R50, P0, P3, R46, R50, R11 ;  /* 0x000000322e327210 */ /* 0x000fe20007b1e00b */
[----:B------:R-:W-:-:S04]  /*27fc0*/  @P1 IMAD.HI.U32 R46, R49, R48, RZ ;  /* 0x00000030312e1227 */ /* 0x000fc800078e00ff */
[----:B------:R-:W-:Y:S01]  /*27fd0*/  IMAD.IADD R59, R47, 0x1, R59 ;  /* 0x000000012f3b7824 */ /* 0x000fe200078e023b */
[----:B0-----:R-:W0:Y:S01]  /*27fe0*/  @!P2 LDC R14, c[0x0][0xb50] ;  /* 0x0002d400ff0eab82 */ /* 0x001e220000000800 */
[----:B------:R-:W-:Y:S01]  /*27ff0*/  IMAD.MOV.U32 R47, RZ, RZ, R49 ;  /* 0x000000ffff2f7224 */ /* 0x000fe200078e0031 */
[----:B------:R-:W-:Y:S01]  /*28000*/  @P1 SHF.R.U32.HI R47, RZ, R61, R46 ;  /* 0x0000003dff2f1219 */ /* 0x000fe2000001162e */
[----:B------:R-:W-:Y:S02]  /*28010*/  IMAD.IADD R54, R51, 0x1, R57 ;  /* 0x0000000133367824 */ /* 0x000fe400078e0239 */
[-C--:B------:R-:W-:Y:S02]  /*28020*/  IMAD R51, R45, R55.reuse, RZ ;  /* 0x000000372d337224 */ /* 0x080fe400078e02ff */
[----:B------:R-:W-:Y:S01]  /*28030*/  IMAD.WIDE.U32 R44, R44, R55, RZ ;  /* 0x000000372c2c7225 */ /* 0x000fe200078e00ff */
[----:B------:R-:W1:Y:S01]  /*28040*/  @!P2 LDC R15, c[0x0][0xb54] ;  /* 0x0002d500ff0fab82 */ /* 0x000e620000000800 */
[----:B------:R-:W-:-:S02]  /*28050*/  IADD3.X R46, R59, R54, R141, P0, P3 ;  /* 0x000000363b2e7210 */ /* 0x000fc400007e648d */
        /* <DEDUP_REMOVED lines=10> */
[----:B0-----:R-:W-:-:S03]  /*28100*/  LEA R48, P0, R44, R14, 0x2 ;  /* 0x0000000e2c307211 */ /* 0x001fc600078010ff */
[----:B------:R-:W-:-:S05]  /*28110*/  IMAD.IADD R12, R45, 0x1, R13 ;  /* 0x000000012d0c7824 */ /* 0x000fca00078e020d */
[----:B-1----:R-:W-:Y:S01]  /*28120*/  LEA.HI.X R44, R44, R15, R12, 0x2, P0 ;  /* 0x0000000f2c2c7211 */ /* 0x002fe200000f140c */
[----:B------:R-:W-:Y:S01]  /*28130*/  SHFL.IDX PT, R14, R48, 0x1, 0x1c1f ;  /* 0x003c1f00300e7f89 */ /* 0x000fe200000e0000 */
[----:B------:R-:W-:-:S03]  /*28140*/  IMAD.IADD R45, R56, 0x1, R236 ;  /* 0x00000001382d7824 */ /* 0x000fc600078e02ec */
        /* <DEDUP_REMOVED lines=62> */
[----:B------:R-:W-:Y:S01]  /*28530*/  IMAD.X R49, RZ, RZ, R87, P2 ;  /* 0x000000ffff317224 */ /* 0x000fe200010e0657 */
[----:B------:R-:W-:Y:S01]  /*28540*/  IADD3.X R37, RZ, R87, RZ, P0, !PT ;  /* 0x00000057ff257210 */ /* 0x000fe200007fe4ff */
[----:B------:R-:W-:Y:S01]  /*28550*/  ULDC.64 UR4, c[0x0][0xae8] ;  /* 0x0002ba0000047ab9 */ /* 0x000fe20000000a00 */
[----:B------:R-:W-:Y:S01]  /*28560*/  IADD3 R3, R3, R13, RZ ;  /* 0x0000000d03037210 */ /* 0x000fe20007ffe0ff */
[----:B------:R-:W-:Y:S01]  /*28570*/  IMAD.IADD R12, R236, 0x1, R11 ;  /* 0x00000001ec0c7824 */ /* 0x000fe200078e020b */
[C---:B------:R-:W-:Y:S01]  /*28580*/  IADD3 R57, P4, R86.reuse, 0x7000, RZ ;  /* 0x0000700056397810 */ /* 0x040fe20007f9e0ff */
[----:B------:R-:W5:Y:S01]  /*28590*/  LD.E.128 R28, desc[UR54][R28.64] ;  /* 0x000000361c1c7980 */ /* 0x000f62000c101d00 */
[----:B------:R-:W-:-:S02]  /*285a0*/  IADD3 R61, P5, R86, 0x8000, RZ ;  /* 0x00008000563d7810 */ /* 0x000fc40007fbe0ff */
[C---:B------:R-:W-:Y:S01]  /*285b0*/  IADD3 R65, P0, R86.reuse, 0x9000, RZ ;  /* 0x0000900056417810 */ /* 0x040fe20007f1e0ff */
[----:B------:R-:W5:Y:S01]  /*285c0*/  LD.E.128 R32, desc[UR54][R32.64] ;  /* 0x0000003620207980 */ /* 0x000f62000c101d00 */
[----:B------:R-:W-:Y:S01]  /*285d0*/  IADD3 R69, P2, R86, 0xa000, RZ ;  /* 0x0000a00056457810 */ /* 0x000fe20007f5e0ff */
[----:B------:R-:W-:Y:S01]  /*285e0*/  IMAD.WIDE.U32 R2, R143, UR4, R2 ;  /* 0x000000048f027c25 */ /* 0x000fe2000f8e0002 */
[----:B------:R-:W-:Y:S01]  /*285f0*/  LOP3.LUT R56, R57, 0x380, RZ, 0xc0, !PT ;  /* 0x0000038039387812 */ /* 0x000fe200078ec0ff */
[----:B------:R-:W5:Y:S01]  /*28600*/  LD.E.128 R36, desc[UR54][R36.64] ;  /* 0x0000003624247980 */ /* 0x000f62000c101d00 */
[----:B------:R-:W-:Y:S02]  /*28610*/  LOP3.LUT R60, R61, 0x380, RZ, 0xc0, !PT ;  /* 0x000003803d3c7812 */ /* 0x000fe400078ec0ff */
        /* <DEDUP_REMOVED lines=10> */
[----:B------:R-:W-:-:S02]  /*286c0*/  SHF.R.U64 R60, R60, 0x3, RZ ;  /* 0x000000033c3c7819 */ /* 0x000fc400000012ff */
[----:B------:R-:W-:Y:S02]  /*286d0*/  SHF.R.U64 R64, R64, 0x3, RZ ;  /* 0x0000000340407819 */ /* 0x000fe400000012ff */
        /* <DEDUP_REMOVED lines=14> */
[----:B------:R-:W-:-:S02]  /*287c0*/  IMAD R13, R139, UR5, R10 ;  /* 0x000000058b0d7c24 */ /* 0x000fc4000f8e020a */
[----:B------:R-:W-:Y:S01]  /*287d0*/  IMAD.WIDE.U32 R2, R139, UR4, R2 ;  /* 0x000000048b027c25 */ /* 0x000fe2000f8e0002 */
[--C-:B------:R-:W-:Y:S01]  /*287e0*/  SHF.R.S32.HI R0, RZ, 0x1f, R11.reuse ;  /* 0x0000001fff007819 */ /* 0x100fe2000001140b */
[----:B------:R0:W5:Y:S01]  /*287f0*/  LD.E.128 R4, desc[UR54][R86.64] ;  /* 0x0000003656047980 */ /* 0x000162000c101d00 */
[----:B------:R-:W-:Y:S01]  /*28800*/  ULDC.64 UR4, c[0x0][0xae0] ;  /* 0x0002b80000047ab9 */ /* 0x000fe20000000a00 */
[----:B------:R-:W-:Y:S02]  /*28810*/  IMAD.MOV R15, RZ, RZ, -R11 ;  /* 0x000000ffff0f7224 */ /* 0x000fe400078e0a0b */
[----:B------:R-:W5:Y:S01]  /*28820*/  LD.E.128 R56, desc[UR54][R56.64] ;  /* 0x0000003638387980 */ /* 0x000f62000c101d00 */
[----:B------:R-:W-:Y:S02]  /*28830*/  IMAD.IADD R3, R3, 0x1, R13 ;  /* 0x0000000103037824 */ /* 0x000fe400078e020d */
[----:B------:R-:W-:Y:S01]  /*28840*/  IMAD R13, R140, R15, R12 ;  /* 0x0000000f8c0d7224 */ /* 0x000fe200078e020c */
        /* <DEDUP_REMOVED lines=20> */
[----:B------:R-:W-:Y:S02]  /*28990*/  PRMT R0, RZ, 0x654, R0 ;  /* 0x00000654ff007816 */ /* 0x000fe40000000000 */
[----:B------:R-:W-:Y:S02]  /*289a0*/  IADD3 R3, R11, R15, RZ ;  /* 0x0000000f0b037210 */ /* 0x000fe40007ffe0ff */
[C---:B------:R-:W-:Y:S01]  /*289b0*/  LEA R2, P0, R10.reuse, UR4, 0x1 ;  /* 0x000000040a027c11 */ /* 0x040fe2000f8008ff */
[C---:B------:R-:W-:Y:S01]  /*289c0*/  VIADD R45, R9.reuse, 0x40 ;  /* 0x00000040092d7836 */ /* 0x040fe20000000000 */
[----:B------:R-:W-:Y:S01]  /*289d0*/  UMOV UR4, 0xffffffff ;  /* 0xffffffff00047882 */ /* 0x000fe20000000000 */
[----:B------:R-:W-:Y:S01]  /*289e0*/  VIADD R47, R9, 0x80 ;  /* 0x00000080092f7836 */ /* 0x000fe20000000000 */
[----:B-1----:R0:W-:Y:S01]  /*289f0*/  SYNCS.ARRIVE.TRANS64.RED.A1T0 RZ, [R0+URZ], RZ ;  /* 0x000000ff00ff79a7 */ /* 0x0021e2000810043f */
[----:B------:R-:W-:Y:S02]  /*28a00*/  LEA.HI.X R3, R10, UR5, R3, 0x1, P0 ;  /* 0x000000050a037c11 */ /* 0x000fe400080f0c03 */
[----:B------:R-:W-:-:S02]  /*28a10*/  SHF.R.S32.HI R44, RZ, 0x1f, R9 ;  /* 0x0000001fff2c7819 */ /* 0x000fc40000011409 */
[----:B------:R-:W-:Y:S02]  /*28a20*/  SHF.R.S32.HI R20, RZ, 0x1f, R45 ;  /* 0x0000001fff147819 */ /* 0x000fe4000001142d */
[----:B------:R-:W-:Y:S01]  /*28a30*/  SHF.R.S32.HI R40, RZ, 0x1f, R47 ;  /* 0x0000001fff287819 */ /* 0x000fe2000001142f */
[----:B0-----:R-:W-:Y:S06]  /*28a40*/  BRA.DIV UR4, `(.L_x_5660) ;  /* 0x000000f604047947 */ /* 0x001fec000b800000 */
[----:B------:R0:W1:Y:S04]  /*28a50*/  SHFL.IDX PT, R0, R3, RZ, 0x181f ;  /* 0x00181fff03007589 */ /* 0x00006800000e0000 */
[----:B------:R0:W2:Y:S02]  /*28a60*/  SHFL.IDX PT, R14, R2, RZ, 0x181f ;  /* 0x00181fff020e7589 */ /* 0x0000a400000e0000 */
.L_x_5953:
        /* <DEDUP_REMOVED lines=17> */
.L_x_5662:
[----:B------:R-:W-:Y:S05]  /*28b80*/  BSYNC B1 ;  /* 0x0000000000017941 */ /* 0x000fea0003800000 */
.L_x_5661:
[----:B------:R-:W-:-:S03]  /*28b90*/  UMOV UR4, 0xffffffff ;  /* 0xffffffff00047882 */ /* 0x000fc60000000000 */
[----:B------:R-:W-:Y:S05]  /*28ba0*/  BRA.DIV UR4, `(.L_x_5663) ;  /* 0x000000f204e07947 */ /* 0x000fea000b800000 */
[----:B-1----:R1:W4:Y:S04]  /*28bb0*/  SHFL.IDX PT, R0, R3, 0x1, 0x181f ;  /* 0x00381f0003007f89 */ /* 0x00232800000e0000 */
[----:B--23--:R1:W2:Y:S02]  /*28bc0*/  SHFL.IDX PT, R14, R2, 0x1, 0x181f ;  /* 0x00381f00020e7f89 */ /* 0x00c2a400000e0000 */
.L_x_5957:
        /* <DEDUP_REMOVED lines=17> */
.L_x_5665:
[----:B------:R-:W-:Y:S05]  /*28ce0*/  BSYNC B1 ;  /* 0x0000000000017941 */ /* 0x000fea0003800000 */
.L_x_5664:
[----:B------:R-:W-:-:S03]  /*28cf0*/  UMOV UR4, 0xffffffff ;  /* 0xffffffff00047882 */ /* 0x000fc60000000000 */
[----:B------:R-:W-:Y:S05]  /*28d00*/  BRA.DIV UR4, `(.L_x_5666) ;  /* 0x000000f204d07947 */ /* 0x000fea000b800000 */
[----:B----4-:R4:W0:Y:S04]  /*28d10*/  SHFL.IDX PT, R0, R3, 0x2, 0x181f ;  /* 0x00581f0003007f89 */ /* 0x01082800000e0000 */
[----:B--23--:R4:W2:Y:S02]  /*28d20*/  SHFL.IDX PT, R14, R2, 0x2, 0x181f ;  /* 0x00581f00020e7f89 */ /* 0x00c8a400000e0000 */
.L_x_5961:
        /* <DEDUP_REMOVED lines=17> */
.L_x_5668:
[----:B------:R-:W-:Y:S05]  /*28e40*/  BSYNC B1 ;  /* 0x0000000000017941 */ /* 0x000fea0003800000 */
.L_x_5667:
[----:B------:R-:W-:-:S03]  /*28e50*/  UMOV UR4, 0xffffffff ;  /* 0xffffffff00047882 */ /* 0x000fc60000000000 */
[----:B------:R-:W-:Y:S05]  /*28e60*/  BRA.DIV UR4, `(.L_x_5669) ;  /* 0x000000f204c07947 */ /* 0x000fea000b800000 */
[----:B0-----:R0:W0:Y:S04]  /*28e70*/  SHFL.IDX PT, R0, R3, 0x3, 0x181f ;  /* 0x00781f0003007f89 */ /* 0x00102800000e0000 */
[----:B--23--:R2:W3:Y:S02]  /*28e80*/  SHFL.IDX PT, R14, R2, 0x3, 0x181f ;  /* 0x00781f00020e7f89 */ /* 0x00c4e400000e0000 */
.L_x_5965:
        /* <DEDUP_REMOVED lines=18> */
.L_x_5659:
[----:B------:R-:W-:Y:S01]  /*28fb0*/  ULDC.64 UR4, c[0x0][0xb08] ;  /* 0x0002c20000047ab9 */ /* 0x000fe20000000a00 */
[----:B------:R-:W1:Y:S01]  /*28fc0*/  @P1 LDC R44, c[0x0][0xbec] ;  /* 0x0002fb00ff2c1b82 */ /* 0x000e620000000800 */
[----:B0-----:R-:W-:Y:S02]  /*28fd0*/  IMAD R14, R141, UR4, RZ ;  /* 0x000000048d0e7c24 */ /* 0x001fe4000f8e02ff */
[----:B------:R-:W-:-:S04]  /*28fe0*/  IMAD.WIDE.U32 R12, R11, UR4, RZ ;  /* 0x000000040b0c7c25 */ /* 0x000fc8000f8e00ff */
[----:B------:R-:W-:Y:S01]  /*28ff0*/  IMAD R11, R11, UR5, R14 ;  /* 0x000000050b0b7c24 */ /* 0x000fe2000f8e020e */
[----:B------:R-:W0:Y:S01]  /*29000*/  @P1 LDC R51, c[0x0][0xbf0] ;  /* 0x0002fc00ff331b82 */ /* 0x000e220000000800 */
[----:B------:R-:W-:Y:S01]  /*29010*/  ULDC.64 UR4, c[0x0][0xb38] ;  /* 0x0002ce0000047ab9 */ /* 0x000fe20000000a00 */
[----:B------:R-:W-:Y:S01]  /*29020*/  SHF.R.S32.HI R14, RZ, 0x1f, R139 ;  /* 0x0000001fff0e7819 */ /* 0x000fe2000001148b */
[----:B------:R-:W-:Y:S01]  /*29030*/  IMAD.IADD R13, R13, 0x1, R11 ;  /* 0x000000010d0d7824 */ /* 0x000fe200078e020b */
[----:B------:R-:W-:Y:S01]  /*29040*/  MOV R11, R49 ;  /* 0x00000031000b7202 */ /* 0x000fe20000000f00 */
        /* <DEDUP_REMOVED lines=9> */
[----:B0-----:R-:W-:Y:S01]  /*290e0*/  @P1 SHF.R.U32.HI R11, RZ, R51, R44 ;  /* 0x00000033ff0b1219 */ /* 0x001fe2000001162c */
[----:B------:R-:W-:Y:S02]  /*290f0*/  VIADD R44, R16, 0x33420 ;  /* 0x00033420102c7836 */ /* 0x000fe40000000000 */
        /* <DEDUP_REMOVED lines=25> */
.L_x_5968:
[----:B------:R-:W-:Y:S01]  /*29290*/  ISETP.GE.AND P0, PT, R45, R46, PT ;  /* 0x0000002e2d00720c */ /* 0x000fe20003f06270 */
[----:B------:R-:W-:-:S12]  /*292a0*/  BSSY B1, `(.L_x_5672) ;  /* 0x00000d3000017945 */ /* 0x000fd80003800000 */
[----:B------:R-:W-:Y:S05]  /*292b0*/  @P0 BRA `(.L_x_5673) ;  /* 0x0000000c00440947 */ /* 0x000fea0003800000 */
[----:B------:R-:W-:Y:S01]  /*292c0*/  ULDC UR4, c[0x0][0xac8] ;  /* 0x0002b20000047ab9 */ /* 0x000fe20000000800 */
[C---:B------:R-:W-:Y:S01]  /*292d0*/  VIADD R54, R237.reuse, 0x8 ;  /* 0x00000008ed367836 */ /* 0x040fe20000000000 */
[C---:B------:R-:W-:Y:S01]  /*292e0*/  ISETP.GE.AND P1, PT, R237.reuse, UR4, PT ;  /* 0x00000004ed007c0c */ /* 0x040fe2000bf26270 */
[C---:B------:R-:W-:Y:S01]  /*292f0*/  VIADD R53, R237.reuse, 0x10 ;  /* 0x00000010ed357836 */ /* 0x040fe20000000000 */
[C---:B------:R-:W-:Y:S01]  /*29300*/  IADD3 R52, R237.reuse, 0x18, RZ ;  /* 0x00000018ed347810 */ /* 0x040fe20007ffe0ff */
[C---:B------:R-:W-:Y:S01]  /*29310*/  VIADD R56, R237.reuse, 0x8 ;  /* 0x00000008ed387836 */ /* 0x040fe20000000000 */
[----:B------:R-:W-:Y:S01]  /*29320*/  ISETP.GE.AND P0, PT, R54, UR4, PT ;  /* 0x0000000436007c0c */ /* 0x000fe2000bf06270 */
[----:B------:R-:W-:Y:S01]  /*29330*/  VIADD R11, R237, 0x20 ;  /* 0x00000020ed0b7836 */ /* 0x000fe20000000000 */
[----:B------:R-:W-:Y:S01]  /*29340*/  ISETP.GE.AND P2, PT, R53, UR4, PT ;  /* 0x0000000435007c0c */ /* 0x000fe2000bf46270 */
[----:B------:R-:W-:Y:S01]  /*29350*/  VIADD R55, R237, 0x10 ;  /* 0x00000010ed377836 */ /* 0x000fe20000000000 */
[----:B------:R-:W-:-:S02]  /*29360*/  ISETP.GE.AND P3, PT, R52, UR4, PT ;  /* 0x0000000434007c0c */ /* 0x000fc4000bf66270 */
[----:B------:R-:W-:Y:S02]  /*29370*/  SHF.R.S32.HI R56, RZ, 0x1f, R56 ;  /* 0x0000001fff387819 */ /* 0x000fe40000011438 */
[----:B------:R-:W-:Y:S01]  /*29380*/  SHF.R.S32.HI R55, RZ, 0x1f, R55 ;  /* 0x0000001fff377819 */ /* 0x000fe20000011437 */
[----:B--2---:R-:W-:Y:S02]  /*29390*/  @!P1 IMAD.MOV.U32 R12, RZ, RZ, R51 ;  /* 0x000000ffff0c9224 */ /* 0x004fe400078e0033 */
[----:B-1----:R-:W-:Y:S02]  /*293a0*/  @!P1 IMAD.MOV.U32 R13, RZ, RZ, R49 ;  /* 0x000000ffff0d9224 */ /* 0x002fe400078e0031 */
[----:B------:R-:W-:Y:S01]  /*293b0*/  @!P1 IMAD.MOV.U32 R14, RZ, RZ, R138 ;  /* 0x000000ffff0e9224 */ /* 0x000fe200078e008a */
[----:B------:R-:W-:Y:S01]  /*293c0*/  @!P0 LEA R44, P4, R54, R51, 0x2 ;  /* 0x00000033362c8211 */ /* 0x000fe200078810ff */
[----:B------:R-:W-:-:S03]  /*293d0*/  @!P1 IMAD.WIDE R12, R237, 0x4, R12 ;  /* 0x00000004ed0c9825 */ /* 0x000fc600078e020c */
[----:B------:R-:W-:Y:S01]  /*293e0*/  @!P0 LEA.HI.X R45, R54, R49, R56, 0x2, P4 ;  /* 0x00000031362d8211 */ /* 0x000fe200020f1438 */
[----:B------:R-:W-:Y:S01]  /*293f0*/  @!P1 IMAD.MOV.U32 R15, RZ, RZ, R85 ;  /* 0x000000ffff0f9224 */ /* 0x000fe200078e0055 */
[C---:B------:R-:W-:Y:S01]  /*29400*/  IADD3 R54, R237.reuse, 0x28, RZ ;  /* 0x00000028ed367810 */ /* 0x040fe20007ffe0ff */
[----:B------:R-:W-:-:S03]  /*29410*/  VIADD R56, R237, 0x18 ;  /* 0x00000018ed387836 */ /* 0x000fc60000000000 */
[----:B------:R1:W-:Y:S01]  /*29420*/  @!P1 ST.E.64 desc[UR54][R12.64], R14 ;  /* 0x0000000e0c009985 */ /* 0x0003e2000c101b36 */
[----:B------:R-:W-:Y:S02]  /*29430*/  ISETP.GE.AND P1, PT, R11, UR4, PT ;  /* 0x000000040b007c0c */ /* 0x000fe4000bf26270 */
[----:B------:R-:W-:Y:S01]  /*29440*/  SHF.R.S32.HI R56, RZ, 0x1f, R56 ;  /* 0x0000001fff387819 */ /* 0x000fe20000011438 */
[----:B-1----:R-:W-:Y:S01]  /*29450*/  @!P0 IMAD.MOV.U32 R14, RZ, RZ, R2 ;  /* 0x000000ffff0e8224 */ /* 0x002fe200078e0002 */
[C---:B------:R-:W-:Y:S01]  /*29460*/  @!P2 LEA R12, P5, R53.reuse, R51, 0x2 ;  /* 0x00000033350ca211 */ /* 0x040fe200078a10ff */
[----:B------:R-:W-:Y:S02]  /*29470*/  @!P0 IMAD.MOV.U32 R15, RZ, RZ, R0 ;  /* 0x000000ffff0f8224 */ /* 0x000fe400078e0000 */
[----:B------:R-:W-:Y:S01]  /*29480*/  @!P2 IMAD.MOV.U32 R2, RZ, RZ, R5 ;  /* 0x000000ffff02a224 */ /* 0x000fe200078e0005 */
[----:B------:R-:W-:Y:S01]  /*29490*/  @!P2 LEA.HI.X R13, R53, R49, R55, 0x2, P5 ;  /* 0x00000031350da211 */ /* 0x000fe200028f1437 */
[C---:B------:R-:W-:Y:S01]  /*294a0*/  VIADD R53, R237.reuse, 0x30 ;  /* 0x00000030ed357836 */ /* 0x040fe20000000000 */
[----:B------:R1:W-:Y:S01]  /*294b0*/  @!P0 ST.E.64 desc[UR54][R44.64], R14 ;  /* 0x0000000e2c008985 */ /* 0x0003e2000c101b36 */
[C---:B------:R-:W-:Y:S01]  /*294c0*/  VIADD R55, R237.reuse, 0x20 ;  /* 0x00000020ed377836 */ /* 0x040fe20000000000 */
[----:B------:R-:W-:Y:S01]  /*294d0*/  ISETP.GE.AND P0, PT, R54, UR4, PT ;  /* 0x0000000436007c0c */ /* 0x000fe2000bf06270 */
[----:B------:R-:W-:Y:S01]  /*294e0*/  VIADD R0, R237, 0x40 ;  /* 0x00000040ed007836 */ /* 0x000fe20000000000 */
[----:B------:R-:W-:Y:S01]  /*294f0*/  @!P3 MOV R5, R4 ;  /* 0x000000040005b202 */ /* 0x000fe20000000f00 */
[----:B------:R-:W-:Y:S01]  /*29500*/  @!P3 IMAD.MOV.U32 R4, RZ, RZ, R6 ;  /* 0x000000ffff04b224 */ /* 0x000fe200078e0006 */
[----:B------:R2:W-:Y:S01]  /*29510*/  @!P2 ST.E.64 desc[UR54][R12.64], R2 ;  /* 0x000000020c00a985 */ /* 0x0005e2000c101b36 */
[----:B------:R-:W-:-:S02]  /*29520*/  ISETP.GE.AND P2, PT, R53, UR4, PT ;  /* 0x0000000435007c0c */ /* 0x000fc4000bf46270 */
[----:B------:R-:W-:Y:S02]  /*29530*/  SHF.R.S32.HI R55, RZ, 0x1f, R55 ;  /* 0x0000001fff377819 */ /* 0x000fe40000011437 */
[----:B------:R-:W-:Y:S02]  /*29540*/  SHF.R.S32.HI R0, RZ, 0x1f, R0 ;  /* 0x0000001fff007819 */ /* 0x000fe40000011400 */
[----:B-1----:R-:W-:Y:S01]  /*29550*/  @!P3 LEA R14, P4, R52, R51, 0x2 ;  /* 0x00000033340eb211 */ /* 0x002fe200078810ff */
[----:B------:R-:W-:-:S03]  /*29560*/  VIADD R44, R237, 0x68 ;  /* 0x00000068ed2c7836 */ /* 0x000fc60000000000 */
[----:B------:R-:W-:Y:S01]  /*29570*/  @!P3 LEA.HI.X R15, R52, R49, R56, 0x2, P4 ;  /* 0x00000031340fb211 */ /* 0x000fe200020f1438 */
[----:B------:R-:W-:Y:S01]  /*29580*/  VIADD R52, R237, 0x38 ;  /* 0x00000038ed347836 */ /* 0x000fe20000000000 */
[-C--:B--2---:R-:W-:Y:S01]  /*29590*/  @!P1 LEA R2, P5, R11, R51.reuse, 0x2 ;  /* 0x000000330b029211 */ /* 0x084fe200078a10ff */
[----:B------:R-:W-:Y:S01]  /*295a0*/  VIADD R56, R237, 0x28 ;  /* 0x00000028ed387836 */ /* 0x000fe20000000000 */
[----:B------:R-:W-:Y:S01]  /*295b0*/  @!P0 LEA R6, P4, R54, R51, 0x2 ;  /* 0x0000003336068211 */ /* 0x000fe200078810ff */
[----:B------:R1:W-:Y:S01]  /*295c0*/  @!P3 ST.E.64 desc[UR54][R14.64], R4 ;  /* 0x000000040e00b985 */ /* 0x0003e2000c101b36 */
[----:B------:R-:W-:Y:S01]  /*295d0*/  @!P1 LEA.HI.X R3, R11, R49, R55, 0x2, P5 ;  /* 0x000000310b039211 */ /* 0x000fe200028f1437 */
[C---:B------:R-:W-:Y:S01]  /*295e0*/  VIADD R11, R237.reuse, 0x40 ;  /* 0x00000040ed0b7836 */ /* 0x040fe20000000000 */
[----:B------:R-:W-:Y:S01]  /*295f0*/  ISETP.GE.AND P3, PT, R52, UR4, PT ;  /* 0x0000000434007c0c */ /* 0x000fe2000bf66270 */
[C---:B------:R-:W-:Y:S01]  /*29600*/  VIADD R55, R237.reuse, 0x30 ;  /* 0x00000030ed377836 */ /* 0x040fe20000000000 */
[----:B------:R-:W-:Y:S01]  /*29610*/  SHF.R.S32.HI R56, RZ, 0x1f, R56 ;  /* 0x0000001fff387819 */ /* 0x000fe20000011438 */
[C---:B------:R-:W-:Y:S01]  /*29620*/  VIADD R12, R237.reuse, 0x50 ;  /* 0x00000050ed0c7836 */ /* 0x040fe20000000000 */
[----:B------:R-:W-:Y:S01]  /*29630*/  SHF.R.S32.HI R44, RZ, 0x1f, R44 ;  /* 0x0000001fff2c7819 */ /* 0x000fe2000001142c */
[----:B------:R-:W-:Y:S01]  /*29640*/  VIADD R13, R237, 0x60 ;  /* 0x00000060ed0d7836 */ /* 0x000fe20000000000 */
[----:B------:R-:W-:-:S02]  /*29650*/  SHF.R.S32.HI R55, RZ, 0x1f, R55 ;  /* 0x0000001fff377819 */ /* 0x000fc40000011437 */
[----:B------:R-:W-:Y:S02]  /*29660*/  SHF.R.S32.HI R12, RZ, 0x1f, R12 ;  /* 0x0000001fff0c7819 */ /* 0x000fe4000001140c */
[----:B------:R-:W-:Y:S01]  /*29670*/  SHF.R.S32.HI R13, RZ, 0x1f, R13 ;  /* 0x0000001fff0d7819 */ /* 0x000fe2000001140d */
[----:B-1----:R-:W-:Y:S01]  /*29680*/  @!P1 IMAD.MOV.U32 R4, RZ, RZ, R93 ;  /* 0x000000ffff049224 */ /* 0x002fe200078e005d */
[----:B------:R-:W-:Y:S01]  /*29690*/  @!P0 MOV R93, R92 ;  /* 0x0000005c005d8202 */ /* 0x000fe20000000f00 */
[----:B------:R-:W-:Y:S01]  /*296a0*/  @!P1 IMAD.MOV.U32 R5, RZ, RZ, R7 ;  /* 0x000000ffff059224 */ /* 0x000fe200078e0007 */
[----:B------:R-:W-:Y:S01]  /*296b0*/  @!P0 LEA.HI.X R7, R54, R49, R56, 0x2, P4 ;  /* 0x0000003136078211 */ /* 0x000fe200020f1438 */
[----:B------:R-:W-:Y:S02]  /*296c0*/  @!P0 IMAD.MOV.U32 R92, RZ, RZ, R94 ;  /* 0x000000ffff5c8224 */ /* 0x000fe400078e005e */
[----:B------:R-:W-:Y:S01]  /*296d0*/  VIADD R54, R237, 0x48 ;  /* 0x00000048ed367836 */ /* 0x000fe20000000000 */
[----:B------:R1:W-:Y:S01]  /*296e0*/  @!P1 ST.E.64 desc[UR54][R2.64], R4 ;  /* 0x0000000402009985 */ /* 0x0003e2000c101b36 */
[----:B------:R-:W-:Y:S01]  /*296f0*/  ISETP.GE.AND P1, PT, R11, UR4, PT ;  /* 0x000000040b007c0c */ /* 0x000fe2000bf26270 */
[----:B------:R-:W-:-:S02]  /*29700*/  VIADD R14, R237, 0x58 ;  /* 0x00000058ed0e7836 */ /* 0x000fc40000000000 */
[----:B------:R2:W-:Y:S01]  /*29710*/  @!P0 ST.E.64 desc[UR54][R6.64], R92 ;  /* 0x0000005c06008985 */ /* 0x0005e2000c101b36 */
[----:B------:R-:W-:Y:S01]  /*29720*/  ISETP.GE.AND P0, PT, R54, UR4, PT ;  /* 0x0000000436007c0c */ /* 0x000fe2000bf06270 */
[----:B------:R-:W-:Y:S01]  /*29730*/  VIADD R15, R237, 0x78 ;  /* 0x00000078ed0f7836 */ /* 0x000fe20000000000 */
[----:B------:R-:W-:Y:S02]  /*29740*/  SHF.R.S32.HI R14, RZ, 0x1f, R14 ;  /* 0x0000001fff0e7819 */ /* 0x000fe4000001140e */
[C---:B-1----:R-:W-:Y:S01]  /*29750*/  @!P2 LEA R2, P5, R53.reuse, R51, 0x2 ;  /* 0x000000333502a211 */ /* 0x042fe200078a10ff */
[----:B------:R-:W-:Y:S01]  /*29760*/  @!P2 IMAD.MOV.U32 R4, RZ, RZ, R97 ;  /* 0x000000ffff04a224 */ /* 0x000fe200078e0061 */
[----:B------:R-:W-:Y:S01]  /*29770*/  @!P3 MOV R97, R96 ;  /* 0x000000600061b202 */ /* 0x000fe20000000f00 */
[----:B------:R-:W-:Y:S01]  /*29780*/  @!P2 IMAD.MOV.U32 R5, RZ, RZ, R95 ;  /* 0x000000ffff05a224 */ /* 0x000fe200078e005f */
[----:B------:R-:W-:Y:S01]  /*29790*/  @!P2 LEA.HI.X R3, R53, R49, R55, 0x2, P5 ;  /* 0x000000313503a211 */ /* 0x000fe200028f1437 */
[C---:B------:R-:W-:Y:S01]  /*297a0*/  VIADD R55, R237.reuse, 0x38 ;  /* 0x00000038ed377836 */ /* 0x040fe20000000000 */
[----:B--2---:R-:W-:Y:S01]  /*297b0*/  @!P3 LEA R6, P4, R52, R51, 0x2 ;  /* 0x000000333406b211 */ /* 0x004fe200078810ff */
[----:B------:R-:W-:-:S02]  /*297c0*/  VIADD R53, R237, 0x50 ;  /* 0x00000050ed357836 */ /* 0x000fc40000000000 */
[----:B------:R1:W-:Y:S01]  /*297d0*/  @!P2 ST.E.64 desc[UR54][R2.64], R4 ;  /* 0x000000040200a985 */ /* 0x0003e2000c101b36 */
[----:B------:R-:W-:Y:S01]  /*297e0*/  SHF.R.S32.HI R55, RZ, 0x1f, R55 ;  /* 0x0000001fff377819 */ /* 0x000fe20000011437 */
[----:B------:R-:W-:Y:S01]  /*297f0*/  @!P3 IMAD.MOV.U32 R96, RZ, RZ, R98 ;  /* 0x000000ffff60b224 */ /* 0x000fe200078e0062 */
[----:B------:R-:W-:Y:S02]  /*29800*/  ISETP.GE.AND P2, PT, R53, UR4, PT ;  /* 0x0000000435007c0c */ /* 0x000fe4000bf46270 */
[----:B------:R-:W-:Y:S01]  /*29810*/  @!P3 LEA.HI.X R7, R52, R49, R55, 0x2, P4 ;  /* 0x000000313407b211 */ /* 0x000fe200020f1437 */
[----:B------:R-:W-:-:S04]  /*29820*/  VIADD R52, R237, 0x58 ;  /* 0x00000058ed347836 */ /* 0x000fc80000000000 */
[----:B------:R2:W-:Y:S01]  /*29830*/  @!P3 ST.E.64 desc[UR54][R6.64], R96 ;  /* 0x000000600600b985 */ /* 0x0005e2000c101b36 */
[----:B------:R-:W-:Y:S02]  /*29840*/  ISETP.GE.AND P3, PT, R52, UR4, PT ;  /* 0x0000000434007c0c */ /* 0x000fe4000bf66270 */
[C---:B-1----:R-:W-:Y:S01]  /*29850*/  @!P1 LEA R2, P5, R11.reuse, R51, 0x2 ;  /* 0x000000330b029211 */ /* 0x042fe200078a10ff */
[----:B------:R-:W-:Y:S01]  /*29860*/  @!P1 IMAD.MOV.U32 R4, RZ, RZ, R101 ;  /* 0x000000ffff049224 */ /* 0x000fe200078e0065 */
[----:B------:R-:W-:Y:S01]  /*29870*/  @!P0 MOV R101, R100 ;  /* 0x0000006400658202 */ /* 0x000fe20000000f00 */
[----:B------:R-:W-:Y:S01]  /*29880*/  @!P1 IMAD.MOV.U32 R5, RZ, RZ, R99 ;  /* 0x000000ffff059224 */ /* 0x000fe200078e0063 */
[----:B------:R-:W-:Y:S01]  /*29890*/  @!P1 LEA.HI.X R3, R11, R49, R0, 0x2, P5 ;  /* 0x000000310b039211 */ /* 0x000fe200028f1400 */
[C---:B------:R-:W-:Y:S02]  /*298a0*/  VIADD R0, R237.reuse, 0x48 ;  /* 0x00000048ed007836 */ /* 0x040fe40000000000 */
[----:B------:R-:W-:-:S02]  /*298b0*/  VIADD R11, R237, 0x60 ;  /* 0x00000060ed0b7836 */ /* 0x000fc40000000000 */
[----:B------:R1:W-:Y:S01]  /*298c0*/  @!P1 ST.E.64 desc[UR54][R2.64], R4 ;  /* 0x0000000402009985 */ /* 0x0003e2000c101b36 */
[C---:B--2---:R-:W-:Y:S01]  /*298d0*/  @!P0 LEA R6, P4, R54.reuse, R51, 0x2 ;  /* 0x0000003336068211 */ /* 0x044fe200078810ff */
[----:B------:R-:W-:Y:S01]  /*298e0*/  @!P0 IMAD.MOV.U32 R100, RZ, RZ, R102 ;  /* 0x000000ffff648224 */ /* 0x000fe200078e0066 */
[----:B------:R-:W-:Y:S02]  /*298f0*/  SHF.R.S32.HI R0, RZ, 0x1f, R0 ;  /* 0x0000001fff007819 */ /* 0x000fe40000011400 */
[----:B------:R-:W-:Y:S02]  /*29900*/  ISETP.GE.AND P1, PT, R11, UR4, PT ;  /* 0x000000040b007c0c */ /* 0x000fe4000bf26270 */
[----:B------:R-:W-:Y:S01]  /*29910*/  @!P0 LEA.HI.X R7, R54, R49, R0, 0x2, P4 ;  /* 0x0000003136078211 */ /* 0x000fe200020f1400 */
[----:B------:R-:W-:-:S04]  /*29920*/  VIADD R0, R237, 0x68 ;  /* 0x00000068ed007836 */ /* 0x000fc80000000000 */
[----:B------:R2:W-:Y:S01]  /*29930*/  @!P0 ST.E.64 desc[UR54][R6.64], R100 ;  /* 0x0000006406008985 */ /* 0x0005e2000c101b36 */
[----:B------:R-:W-:Y:S01]  /*29940*/  ISETP.GE.AND P4, PT, R0, UR4, PT ;  /* 0x0000000400007c0c */ /* 0x000fe2000bf86270 */
[----:B-1----:R-:W-:Y:S01]  /*29950*/  @!P2 IMAD.MOV.U32 R4, RZ, RZ, R105 ;  /* 0x000000ffff04a224 */ /* 0x002fe200078e0069 */
[C---:B------:R-:W-:Y:S01]  /*29960*/  @!P2 LEA R2, P5, R53.reuse, R51, 0x2 ;  /* 0x000000333502a211 */ /* 0x040fe200078a10ff */
[----:B------:R-:W-:Y:S01]  /*29970*/  @!P2 IMAD.MOV.U32 R5, RZ, RZ, R103 ;  /* 0x000000ffff05a224 */ /* 0x000fe200078e0067 */
[----:B------:R-:W-:Y:S01]  /*29980*/  @!P3 MOV R105, R104 ;  /* 0x000000680069b202 */ /* 0x000fe20000000f00 */
[----:B------:R-:W-:Y:S01]  /*29990*/  @!P3 IMAD.MOV.U32 R104, RZ, RZ, R106 ;  /* 0x000000ffff68b224 */ /* 0x000fe200078e006a */
[----:B------:R-:W-:Y:S01]  /*299a0*/  @!P2 LEA.HI.X R3, R53, R49, R12, 0x2, P5 ;  /* 0x000000313503a211 */ /* 0x000fe200028f140c */
[----:B------:R-:W-:-:S04]  /*299b0*/  VIADD R12, R237, 0x70 ;  /* 0x00000070ed0c7836 */ /* 0x000fc80000000000 */
[----:B------:R1:W-:Y:S01]  /*299c0*/  @!P2 ST.E.64 desc[UR54][R2.64], R4 ;  /* 0x000000040200a985 */ /* 0x0003e2000c101b36 */
[----:B------:R-:W-:Y:S02]  /*299d0*/  ISETP.GE.AND P2, PT, R12, UR4, PT ;  /* 0x000000040c007c0c */ /* 0x000fe4000bf46270 */
[----:B--2---:R-:W-:-:S04]  /*299e0*/  @!P3 LEA R6, P0, R52, R51, 0x2 ;  /* 0x000000333406b211 */ /* 0x004fc800078010ff */
[----:B------:R-:W-:Y:S01]  /*299f0*/  @!P3 LEA.HI.X R7, R52, R49, R14, 0x2, P0 ;  /* 0x000000313407b211 */ /* 0x000fe200000f140e */
[----:B------:R-:W-:Y:S01]  /*29a00*/  VIADD R14, R237, 0x70 ;  /* 0x00000070ed0e7836 */ /* 0x000fe20000000000 */
[----:B------:R-:W-:-:S03]  /*29a10*/  ISETP.GE.AND P0, PT, R15, UR4, PT ;  /* 0x000000040f007c0c */ /* 0x000fc6000bf06270 */
[----:B------:R2:W-:Y:S01]  /*29a20*/  @!P3 ST.E.64 desc[UR54][R6.64], R104 ;  /* 0x000000680600b985 */ /* 0x0005e2000c101b36 */
[----:B------:R-:W-:Y:S02]  /*29a30*/  SHF.R.S32.HI R14, RZ, 0x1f, R14 ;  /* 0x0000001fff0e7819 */ /* 0x000fe4000001140e */
[----:B-1----:R-:W-:-:S04]  /*29a40*/  @!P1 LEA R2, P5, R11, R51, 0x2 ;  /* 0x000000330b029211 */ /* 0x002fc800078a10ff */
[----:B------:R-:W-:Y:S01]  /*29a50*/  @!P1 LEA.HI.X R3, R11, R49, R13, 0x2, P5 ;  /* 0x000000310b039211 */ /* 0x000fe200028f140d */
[----:B------:R-:W-:Y:S01]  /*29a60*/  VIADD R13, R237, 0x80 ;  /* 0x00000080ed0d7836 */ /* 0x000fe20000000000 */
[----:B------:R-:W-:Y:S01]  /*29a70*/  @!P4 LEA R4, P5, R0, R51, 0x2 ;  /* 0x000000330004c211 */ /* 0x000fe200078a10ff */
[----:B------:R-:W-:-:S03]  /*29a80*/  @!P1 IMAD.MOV.U32 R11, RZ, RZ, R8 ;  /* 0x000000ffff0b9224 */ /* 0x000fc600078e0008 */
[----:B------:R-:W-:Y:S01]  /*29a90*/  ISETP.GE.AND P3, PT, R13, UR4, PT ;  /* 0x000000040d007c0c */ /* 0x000fe2000bf66270 */
[----:B--2---:R-:W-:Y:S01]  /*29aa0*/  @!P4 IMAD.MOV.U32 R6, RZ, RZ, R20 ;  /* 0x000000ffff06c224 */ /* 0x004fe200078e0014 */
[----:B------:R-:W-:Y:S01]  /*29ab0*/  @!P4 LEA.HI.X R5, R0, R49, R44, 0x2, P5 ;  /* 0x000000310005c211 */ /* 0x000fe200028f142c */
[----:B------:R1:W-:Y:S01]  /*29ac0*/  @!P1 ST.E.64 desc[UR54][R2.64], R10 ;  /* 0x0000000a02009985 */ /* 0x0003e2000c101b36 */
[----:B------:R-:W-:Y:S01]  /*29ad0*/  @!P4 MOV R7, R9 ;  /* 0x000000090007c202 */ /* 0x000fe20000000f00 */
[C---:B------:R-:W-:Y:S02]  /*29ae0*/  VIADD R0, R237.reuse, 0x88 ;  /* 0x00000088ed007836 */ /* 0x040fe40000000000 */
[----:B------:R-:W-:Y:S02]  /*29af0*/  VIADD R44, R237, 0x78 ;  /* 0x00000078ed2c7836 */ /* 0x000fe40000000000 */
[----:B------:R2:W-:Y:S03]  /*29b00*/  @!P4 ST.E.64 desc[UR54][R4.64], R6 ;  /* 0x000000060400c985 */ /* 0x0005e6000c101b36 */
[----:B------:R-:W-:-:S02]  /*29b10*/  SHF.R.S32.HI R44, RZ, 0x1f, R44 ;  /* 0x0000001fff2c7819 */ /* 0x000fc4000001142c */
[----:B-1----:R-:W-:Y:S01]  /*29b20*/  @!P2 LEA R2, P1, R12, R51, 0x2 ;  /* 0x000000330c02a211 */ /* 0x002fe200078210ff */
[----:B------:R-:W-:-:S03]  /*29b30*/  VIADD R11, R237, 0x98 ;  /* 0x00000098ed0b7836 */ /* 0x000fc60000000000 */
[----:B------:R-:W-:Y:S01]  /*29b40*/  @!P2 LEA.HI.X R3, R12, R49, R14, 0x2, P1 ;  /* 0x000000310c03a211 */ /* 0x000fe200008f140e */
[----:B------:R-:W-:Y:S01]  /*29b50*/  VIADD R14, R237, 0x80 ;  /* 0x00000080ed0e7836 */ /* 0x000fe20000000000 */
[----:B------:R-:W-:Y:S01]  /*29b60*/  ISETP.GE.AND P1, PT, R0, UR4, PT ;  /* 0x0000000400007c0c */ /* 0x000fe2000bf26270 */
[----:B--2---:R-:W-:Y:S01]  /*29b70*/  @!P2 IMAD.MOV.U32 R4, RZ, RZ, R25 ;  /* 0x000000ffff04a224 */ /* 0x004fe200078e0019 */
[----:B------:R-:W-:Y:S01]  /*29b80*/  @!P0 LEA R6, P4, R15, R51, 0x2 ;  /* 0x000000330f068211 */ /* 0x000fe200078810ff */
[----:B------:R-:W-:Y:S01]  /*29b90*/  @!P2 IMAD.MOV.U32 R5, RZ, RZ, R21 ;  /* 0x000000ffff05a224 */ /* 0x000fe200078e0015 */
[----:B------:R-:W-:Y:S01]  /*29ba0*/  SHF.R.S32.HI R14, RZ, 0x1f, R14 ;  /* 0x0000001fff0e7819 */ /* 0x000fe2000001140e */
[----:B------:R-:W-:Y:S01]  /*29bb0*/  VIADD R12, R237, 0x90 ;  /* 0x00000090ed0c7836 */ /* 0x000fe20000000000 */
[----:B------:R-:W-:Y:S01]  /*29bc0*/  @!P0 LEA.HI.X R7, R15, R49, R44, 0x2, P4 ;  /* 0x000000310f078211 */ /* 0x000fe200020f142c */
[----:B------:R-:W-:Y:S01]  /*29bd0*/  @!P0 IMAD.MOV.U32 R25, RZ, RZ, R24 ;  /* 0x000000ffff198224 */ /* 0x000fe200078e0018 */
[----:B------:R1:W-:Y:S01]  /*29be0*/  @!P2 ST.E.64 desc[UR54][R2.64], R4 ;  /* 0x000000040200a985 */ /* 0x0003e2000c101b36 */
[----:B------:R-:W-:Y:S01]  /*29bf0*/  @!P0 IMAD.MOV.U32 R24, RZ, RZ, R26 ;  /* 0x000000ffff188224 */ /* 0x000fe200078e001a */
[----:B------:R-:W-:-:S02]  /*29c00*/  ISETP.GE.AND P2, PT, R12, UR4, PT ;  /* 0x000000040c007c0c */ /* 0x000fc4000bf46270 */
[----:B------:R-:W-:Y:S02]  /*29c10*/  IADD3 R15, R237, 0x98, RZ ;  /* 0x00000098ed0f7810 */ /* 0x000fe40007ffe0ff */
[----:B------:R2:W-:Y:S01]  /*29c20*/  @!P0 ST.E.64 desc[UR54][R6.64], R24 ;  /* 0x0000001806008985 */ /* 0x0005e2000c101b36 */
[----:B------:R-:W-:Y:S02]  /*29c30*/  SHF.R.S32.HI R11, RZ, 0x1f, R11 ;  /* 0x0000001fff0b7819 */ /* 0x000fe4000001140b */
[C---:B-1----:R-:W-:Y:S01]  /*29c40*/  @!P3 LEA R2, P5, R13.reuse, R51, 0x2 ;  /* 0x000000330d02b211 */ /* 0x042fe200078a10ff */
[----:B------:R-:W-:Y:S02]  /*29c50*/  @!P3 IMAD.MOV.U32 R4, RZ, RZ, R108 ;  /* 0x000000ffff04b224 */ /* 0x000fe400078e006c */
[----:B------:R-:W-:Y:S01]  /*29c60*/  @!P3 IMAD.MOV.U32 R5, RZ, RZ, R27 ;  /* 0x000000ffff05b224 */ /* 0x000fe200078e001b */
[----:B------:R-:W-:Y:S01]  /*29c70*/  @!P3 LEA.HI.X R3, R13, R49, R14, 0x2, P5 ;  /* 0x000000310d03b211 */ /* 0x000fe200028f140e */
[C---:B------:R-:W-:Y:S01]  /*29c80*/  VIADD R14, R237.reuse, 0x88 ;  /* 0x00000088ed0e7836 */ /* 0x040fe20000000000 */
[----:B--2---:R-:W-:Y:S01]  /*29c90*/  @!P1 LEA R6, P0, R0, R51, 0x2 ;  /* 0x0000003300069211 */ /* 0x004fe200078010ff */
[----:B------:R-:W-:-:S02]  /*29ca0*/  VIADD R13, R237, 0xa0 ;  /* 0x000000a0ed0d7836 */ /* 0x000fc40000000000 */
[----:B------:R1:W-:Y:S01]  /*29cb0*/  @!P3 ST.E.64 desc[UR54][R2.64], R4 ;  /* 0x000000040200b985 */ /* 0x0003e2000c101b36 */
[----:B------:R-:W-:Y:S02]  /*29cc0*/  SHF.R.S32.HI R14, RZ, 0x1f, R14 ;  /* 0x0000001fff0e7819 */ /* 0x000fe4000001140e */
[----:B------:R-:W-:Y:S02]  /*29cd0*/  ISETP.GE.AND P3, PT, R15, UR4, PT ;  /* 0x000000040f007c0c */ /* 0x000fe4000bf66270 */
[----:B------:R-:W-:Y:S01]  /*29ce0*/  @!P1 LEA.HI.X R7, R0, R49, R14, 0x2, P0 ;  /* 0x0000003100079211 */ /* 0x000fe200000f140e */
[----:B------:R-:W-:Y:S01]  /*29cf0*/  VIADD R14, R237, 0x90 ;  /* 0x00000090ed0e7836 */ /* 0x000fe20000000000 */
[----:B------:R-:W-:Y:S01]  /*29d00*/  ISETP.GE.AND P0, PT, R13, UR4, PT ;  /* 0x000000040d007c0c */ /* 0x000fe2000bf06270 */
[----:B------:R-:W-:Y:S01]  /*29d10*/  VIADD R0, R237, 0xa8 ;  /* 0x000000a8ed007836 */ /* 0x000fe20000000000 */
[----:B------:R-:W-:Y:S02]  /*29d20*/  SHF.R.S32.HI R10, RZ, 0x1f, R13 ;  /* 0x0000001fff0a7819 */ /* 0x000fe4000001140d */
[----:B------:R-:W-:Y:S01]  /*29d30*/  SHF.R.S32.HI R14, RZ, 0x1f, R14 ;  /* 0x0000001fff0e7819 */ /* 0x000fe2000001140e */
[----:B-1----:R-:W-:Y:S01]  /*29d40*/  @!P1 IMAD.MOV.U32 R4, RZ, RZ, R109 ;  /* 0x000000ffff049224 */ /* 0x002fe200078e006d */
[----:B------:R-:W-:-:S02]  /*29d50*/  @!P1 MOV R5, R107 ;  /* 0x0000006b00059202 */ /* 0x000fc40000000f00 */
[CC--:B------:R-:W-:Y:S02]  /*29d60*/  @!P2 LEA R2, P4, R12.reuse, R51.reuse, 0x2 ;  /* 0x000000330c02a211 */ /* 0x0c0fe400078810ff */
[----:B------:R-:W-:Y:S01]  /*29d70*/  @!P3 LEA R8, P5, R15, R51, 0x2 ;  /* 0x000000330f08b211 */ /* 0x000fe200078a10ff */
[----:B------:R1:W-:Y:S01]  /*29d80*/  @!P1 ST.E.64 desc[UR54][R6.64], R4 ;  /* 0x0000000406009985 */ /* 0x0003e2000c101b36 */
[-C--:B------:R-:W-:Y:S01]  /*29d90*/  @!P2 LEA.HI.X R3, R12, R49.reuse, R14, 0x2, P4 ;  /* 0x000000310c03a211 */ /* 0x080fe200020f140e */
[C---:B------:R-:W-:Y:S01]  /*29da0*/  VIADD R12, R237.reuse, 0xb0 ;  /* 0x000000b0ed0c7836 */ /* 0x040fe20000000000 */
[----:B------:R-:W-:Y:S01]  /*29db0*/  ISETP.GE.AND P1, PT, R0, UR4, PT ;  /* 0x0000000400007c0c */ /* 0x000fe2000bf26270 */
[----:B------:R-:W-:Y:S01]  /*29dc0*/  VIADD R14, R237, 0xb8 ;  /* 0x000000b8ed0e7836 */ /* 0x000fe20000000000 */
[----:B------:R-:W-:Y:S02]  /*29dd0*/  @!P3 LEA.HI.X R9, R15, R49, R11, 0x2, P5 ;  /* 0x000000310f09b211 */ /* 0x000fe400028f140b */
[----:B------:R-:W-:-:S02]  /*29de0*/  SHF.R.S32.HI R11, RZ, 0x1f, R0 ;  /* 0x0000001fff0b7819 */ /* 0x000fc40000011400 */
[----:B------:R-:W-:Y:S01]  /*29df0*/  ISETP.GE.AND P5, PT, R14, UR4, PT ;  /* 0x000000040e007c0c */ /* 0x000fe2000bfa6270 */
[----:B-1----:R-:W-:Y:S01]  /*29e00*/  @!P2 IMAD.MOV.U32 R4, RZ, RZ, R112 ;  /* 0x000000ffff04a224 */ /* 0x002fe200078e0070 */
[----:B------:R-:W-:Y:S01]  /*29e10*/  @!P0 LEA R6, P4, R13, R51, 0x2 ;  /* 0x000000330d068211 */ /* 0x000fe200078810ff */
[----:B------:R-:W-:-:S03]  /*29e20*/  @!P2 IMAD.MOV.U32 R5, RZ, RZ, R110 ;  /* 0x000000ffff05a224 */ /* 0x000fc600078e006e */
[----:B------:R-:W-:Y:S01]  /*29e30*/  @!P0 LEA.HI.X R7, R13, R49, R10, 0x2, P4 ;  /* 0x000000310d078211 */ /* 0x000fe200020f140a */
[----:B------:R-:W-:Y:S01]  /*29e40*/  @!P3 IMAD.MOV.U32 R13, RZ, RZ, R111 ;  /* 0x000000ffff0db224 */ /* 0x000fe200078e006f */
[----:B------:R1:W-:Y:S01]  /*29e50*/  @!P2 ST.E.64 desc[UR54][R2.64], R4 ;  /* 0x000000040200a985 */ /* 0x0003e2000c101b36 */
[----:B------:R-:W-:Y:S02]  /*29e60*/  ISETP.GE.AND P2, PT, R12, UR4, PT ;  /* 0x000000040c007c0c */ /* 0x000fe4000bf46270 */
[----:B-1----:R-:W-:-:S04]  /*29e70*/  @!P1 LEA R4, P4, R0, R51, 0x2 ;  /* 0x0000003300049211 */ /* 0x002fc800078810ff */
[----:B------:R-:W-:Y:S02]  /*29e80*/  @!P1 LEA.HI.X R5, R0, R49, R11, 0x2, P4 ;  /* 0x0000003100059211 */ /* 0x000fe400020f140b */
[----:B------:R-:W-:-:S05]  /*29e90*/  SHF.R.S32.HI R0, RZ, 0x1f, R12 ;  /* 0x0000001fff007819 */ /* 0x000fca000001140c */
[----:B------:R-:W-:-:S04]  /*29ea0*/  @!P2 LEA R2, P4, R12, R51, 0x2 ;  /* 0x000000330c02a211 */ /* 0x000fc800078810ff */
[----:B------:R-:W-:Y:S01]  /*29eb0*/  @!P2 LEA.HI.X R3, R12, R49, R0, 0x2, P4 ;  /* 0x000000310c03a211 */ /* 0x000fe200020f1400 */
[----:B------:R-:W-:Y:S01]  /*29ec0*/  @!P3 IMAD.MOV.U32 R12, RZ, RZ, R113 ;  /* 0x000000ffff0cb224 */ /* 0x000fe200078e0071 */
[----:B------:R-:W-:Y:S02]  /*29ed0*/  SHF.R.S32.HI R0, RZ, 0x1f, R14 ;  /* 0x0000001fff007819 */ /* 0x000fe4000001140e */
[C---:B------:R-:W-:Y:S02]  /*29ee0*/  @!P5 LEA R10, P4, R14.reuse, R51, 0x2 ;  /* 0x000000330e0ad211 */ /* 0x040fe400078810ff */
[----:B------:R1:W-:Y:S02]  /*29ef0*/  @!P3 ST.E.64 desc[UR54][R8.64], R12 ;  /* 0x0000000c0800b985 */ /* 0x0003e4000c101b36 */
[----:B------:R-:W-:Y:S02]  /*29f00*/  @!P5 LEA.HI.X R11, R14, R49, R0, 0x2, P4 ;  /* 0x000000310e0bd211 */ /* 0x000fe400020f1400 */
[----:B-1----:R-:W-:Y:S01]  /*29f10*/  @!P0 MOV R8, R116 ;  /* 0x0000007400088202 */ /* 0x002fe20000000f00 */
        /* <DEDUP_REMOVED lines=11> */
.L_x_5673:
[----:B------:R-:W-:Y:S05]  /*29fd0*/  BSYNC B1 ;  /* 0x0000000000017941 */ /* 0x000fea0003800000 */
.L_x_5672:
[----:B------:R-:W-:-:S03]  /*29fe0*/  UMOV UR4, 0xffffffff ;  /* 0xffffffff00047882 */ /* 0x000fc60000000000 */
[----:B------:R-:W-:Y:S05]  /*29ff0*/  BRA.DIV UR4, `(.L_x_5674) ;  /* 0x000000e204dc7947 */ /* 0x000fea000b800000 */
[----:B0-----:R-:W0:Y:S04]  /*2a000*/  SHFL.IDX PT, R50, R50, 0x1, 0x1c1f ;  /* 0x003c1f0032327f89 */ /* 0x001e2800000e0000 */
[----:B------:R4:W0:Y:S02]  /*2a010*/  SHFL.IDX PT, R14, R48, 0x1, 0x1c1f ;  /* 0x003c1f00300e7f89 */ /* 0x00082400000e0000 */
.L_x_5972:
[----:B------:R-:W-:-:S13]  /*2a020*/  ISETP.GE.AND P0, PT, R47, R46, PT ;  /* 0x0000002e2f00720c */ /* 0x000fda0003f06270 */
[----:B------:R-:W-:Y:S05]  /*2a030*/  @P0 BRA `(.L_x_5670) ;  /* 0x0000001800a00947 */ /* 0x000fea0003800000 */
[----:B------:R-:W-:Y:S01]  /*2a040*/  ULDC UR4, c[0x0][0xac8] ;  /* 0x0002b20000047ab9 */ /* 0x000fe20000000800 */
[C---:B------:R-:W-:Y:S01]  /*2a050*/  IADD3 R8, R237.reuse, 0x8, RZ ;  /* 0x00000008ed087810 */ /* 0x040fe20007ffe0ff */
[C---:B------:R-:W-:Y:S01]  /*2a060*/  VIADD R0, R237.reuse, 0x10 ;  /* 0x00000010ed007836 */ /* 0x040fe20000000000 */
[C---:B------:R-:W-:Y:S01]  /*2a070*/  ISETP.GE.AND P4, PT, R237.reuse, UR4, PT ;  /* 0x00000004ed007c0c */ /* 0x040fe2000bf86270 */
[C---:B---3--:R-:W-:Y:S01]  /*2a080*/  VIADD R10, R237.reuse, 0x18 ;  /* 0x00000018ed0a7836 */ /* 0x048fe20000000000 */
[----:B------:R-:W-:Y:S01]  /*2a090*/  ISETP.GE.AND P1, PT, R8, UR4, PT ;  /* 0x0000000408007c0c */ /* 0x000fe2000bf26270 */
[C---:B------:R-:W-:Y:S01]  /*2a0a0*/  VIADD R9, R237.reuse, 0x8 ;  /* 0x00000008ed097836 */ /* 0x040fe20000000000 */
[----:B------:R-:W-:Y:S01]  /*2a0b0*/  ISETP.GE.AND P2, PT, R0, UR4, PT ;  /* 0x0000000400007c0c */ /* 0x000fe2000bf46270 */
[C---:B------:R-:W-:Y:S01]  /*2a0c0*/  VIADD R20, R237.reuse, 0x20 ;  /* 0x00000020ed147836 */ /* 0x040fe20000000000 */
[----:B------:R-:W-:Y:S01]  /*2a0d0*/  ISETP.GE.AND P3, PT, R10, UR4, PT ;  /* 0x000000040a007c0c */ /* 0x000fe2000bf66270 */
[C---:B------:R-:W-:Y:S01]  /*2a0e0*/  VIADD R13, R237.reuse, 0x10 ;  /* 0x00000010ed0d7836 */ /* 0x040fe20000000000 */
[----:B------:R-:W-:Y:S01]  /*2a0f0*/  SHF.R.S32.HI R9, RZ, 0x1f, R9 ;  /* 0x0000001fff097819 */ /* 0x000fe20000011409 */
[----:B------:R-:W-:-:S02]  /*2a100*/  VIADD R12, R237, 0x28 ;  /* 0x00000028ed0c7836 */ /* 0x000fc40000000000 */
[C---:B------:R-:W-:Y:S01]  /*2a110*/  VIADD R11, R237.reuse, 0x18 ;  /* 0x00000018ed0b7836 */ /* 0x040fe20000000000 */
[----:B------:R-:W-:Y:S01]  /*2a120*/  SHF.R.S32.HI R13, RZ, 0x1f, R13 ;  /* 0x0000001fff0d7819 */ /* 0x000fe2000001140d */
[----:B0-----:R-:W-:Y:S01]  /*2a130*/  @!P4 IMAD.MOV.U32 R4, RZ, RZ, R14 ;  /* 0x000000ffff04c224 */ /* 0x001fe200078e000e */
[----:B------:R-:W-:Y:S01]  /*2a140*/  @!P4 MOV R7, R28 ;  /* 0x0000001c0007c202 */ /* 0x000fe20000000f00 */
[----:B------:R-:W-:Y:S01]  /*2a150*/  @!P4 IMAD.MOV.U32 R5, RZ, RZ, R50 ;  /* 0x000000ffff05c224 */ /* 0x000fe200078e0032 */
[C---:B------:R-:W-:Y:S01]  /*2a160*/  @!P1 LEA R2, P0, R8.reuse, R14, 0x2 ;  /* 0x0000000e08029211 */ /* 0x040fe200078010ff */
[----:B------:R-:W-:Y:S01]  /*2a170*/  @!P4 IMAD.MOV.U32 R6, RZ, RZ, R30 ;  /* 0x000000ffff06c224 */ /* 0x000fe200078e001e */
[----:B------:R-:W-:Y:S01]  /*2a180*/  SHF.R.S32.HI R11, RZ, 0x1f, R11 ;  /* 0x0000001fff0b7819 */ /* 0x000fe2000001140b */
[C---:B------:R-:W-:Y:S01]  /*2a190*/  @!P4 IMAD.WIDE R4, R237.reuse, 0x4, R4 ;  /* 0x00000004ed04c825 */ /* 0x040fe200078e0204 */
[----:B------:R-:W-:Y:S02]  /*2a1a0*/  @!P1 LEA.HI.X R3, R8, R50, R9, 0x2, P0 ;  /* 0x0000003208039211 */ /* 0x000fe400000f1409 */
[----:B------:R-:W-:Y:S01]  /*2a1b0*/  ISETP.GE.AND P0, PT, R20, UR4, PT ;  /* 0x0000000414007c0c */ /* 0x000fe2000bf06270 */
[C---:B------:R-:W-:Y:S01]  /*2a1c0*/  VIADD R21, R237.reuse, 0x20 ;  /* 0x00000020ed157836 */ /* 0x040fe20000000000 */
[----:B------:R0:W-:Y:S01]  /*2a1d0*/  @!P4 ST.E.64 desc[UR54][R4.64], R6 ;  /* 0x000000060400c985 */ /* 0x0001e2000c101b36 */
[----:B------:R-:W-:Y:S01]  /*2a1e0*/  @!P3 LEA R8, P5, R10, R14, 0x2 ;  /* 0x0000000e0a08b211 */ /* 0x000fe200078a10ff */
[----:B------:R-:W-:-:S02]  /*2a1f0*/  VIADD R15, R237, 0x28 ;  /* 0x00000028ed0f7836 */ /* 0x000fc40000000000 */
[----:B------:R-:W-:Y:S01]  /*2a200*/  SHF.R.S32.HI R21, RZ, 0x1f, R21 ;  /* 0x0000001fff157819 */ /* 0x000fe20000011415 */
[----:B------:R-:W-:Y:S01]  /*2a210*/  VIADD R24, R237, 0x60 ;  /* 0x00000060ed187836 */ /* 0x000fe20000000000 */
[----:B------:R-:W-:Y:S02]  /*2a220*/  @!P3 LEA.HI.X R9, R10, R50, R11, 0x2, P5 ;  /* 0x000000320a09b211 */ /* 0x000fe400028f140b */
[----:B------:R-:W-:Y:S02]  /*2a230*/  SHF.R.S32.HI R15, RZ, 0x1f, R15 ;  /* 0x0000001fff0f7819 */ /* 0x000fe4000001140f */
        /* <DEDUP_REMOVED lines=8> */
[----:B------:R-:W-:Y:S01]  /*2a2c0*/  VIADD R13, R237, 0x38 ;  /* 0x00000038ed0d7836 */ /* 0x000fe20000000000 */
[----:B------:R-:W-:-:S04]  /*2a2d0*/  @!P0 LEA R10, P4, R20, R14, 0x2 ;  /* 0x0000000e140a8211 */ /* 0x000fc800078810ff */
[----:B------:R-:W-:Y:S01]  /*2a2e0*/  @!P0 LEA.HI.X R11, R20, R50, R21, 0x2, P4 ;  /* 0x00000032140b8211 */ /* 0x000fe200020f1415 */
[C---:B------:R-:W-:Y:S02]  /*2a2f0*/  VIADD R20, R237.reuse, 0x40 ;  /* 0x00000040ed147836 */ /* 0x040fe40000000000 */
[----:B------:R-:W-:Y:S02]  /*2a300*/  VIADD R21, R237, 0x30 ;  /* 0x00000030ed157836 */ /* 0x000fe40000000000 */
[----:B0-----:R-:W-:Y:S01]  /*2a310*/  @!P2 IMAD.MOV.U32 R2, RZ, RZ, R34 ;  /* 0x000000ffff02a224 */ /* 0x001fe200078e0022 */
[----:B------:R-:W-:Y:S01]  /*2a320*/  @!P2 MOV R3, R32 ;  /* 0x000000200003a202 */ /* 0x000fe20000000f00 */
[----:B------:R-:W-:Y:S01]  /*2a330*/  @!P3 IMAD.MOV.U32 R32, RZ, RZ, R35 ;  /* 0x000000ffff20b224 */ /* 0x000fe200078e0023 */
[----:B------:R-:W-:Y:S02]  /*2a340*/  @!P1 LEA R4, P5, R12, R14, 0x2 ;  /* 0x0000000e0c049211 */ /* 0x000fe400078a10ff */
[----:B------:R-:W-:Y:S01]  /*2a350*/  SHF.R.S32.HI R21, RZ, 0x1f, R21 ;  /* 0x0000001fff157819 */ /* 0x000fe20000011415 */
[----:B------:R0:W-:Y:S01]  /*2a360*/  @!P2 ST.E.64 desc[UR54][R6.64], R2 ;  /* 0x000000020600a985 */ /* 0x0001e2000c101b36 */
[----:B------:R-:W-:-:S02]  /*2a370*/  ISETP.GE.AND P2, PT, R0, UR4, PT ;  /* 0x0000000400007c0c */ /* 0x000fc4000bf46270 */
[----:B------:R-:W-:Y:S01]  /*2a380*/  @!P1 LEA.HI.X R5, R12, R50, R15, 0x2, P5 ;  /* 0x000000320c059211 */ /* 0x000fe200028f140f */
[----:B------:R3:W-:Y:S01]  /*2a390*/  @!P3 ST.E.64 desc[UR54][R8.64], R32 ;  /* 0x000000200800b985 */ /* 0x0007e2000c101b36 */
[----:B------:R-:W-:Y:S01]  /*2a3a0*/  ISETP.GE.AND P3, PT, R13, UR4, PT ;  /* 0x000000040d007c0c */ /* 0x000fe2000bf66270 */
[C---:B------:R-:W-:Y:S01]  /*2a3b0*/  VIADD R15, R237.reuse, 0x38 ;  /* 0x00000038ed0f7836 */ /* 0x040fe20000000000 */
[----:B------:R-:W-:-:S04]  /*2a3c0*/  IADD3 R12, R237, 0x48, RZ ;  /* 0x00000048ed0c7810 */ /* 0x000fc80007ffe0ff */
[----:B------:R-:W-:Y:S01]  /*2a3d0*/  SHF.R.S32.HI R15, RZ, 0x1f, R15 ;  /* 0x0000001fff0f7819 */ /* 0x000fe2000001140f */
[----:B0-----:R-:W-:Y:S02]  /*2a3e0*/  @!P0 IMAD.MOV.U32 R2, RZ, RZ, R38 ;  /* 0x000000ffff028224 */ /* 0x001fe400078e0026 */
[-C--:B------:R-:W-:Y:S01]  /*2a3f0*/  @!P2 LEA R6, P4, R0, R14.reuse, 0x2 ;  /* 0x0000000e0006a211 */ /* 0x080fe200078810ff */
[----:B------:R-:W-:Y:S02]  /*2a400*/  @!P0 IMAD.MOV.U32 R3, RZ, RZ, R36 ;  /* 0x000000ffff038224 */ /* 0x000fe400078e0024 */
[----:B------:R-:W-:Y:S01]  /*2a410*/  @!P1 IMAD.MOV.U32 R36, RZ, RZ, R39 ;  /* 0x000000ffff249224 */ /* 0x000fe200078e0027 */
[----:B---3--:R-:W-:Y:S02]  /*2a420*/  @!P3 LEA R8, P5, R13, R14, 0x2 ;  /* 0x0000000e0d08b211 */ /* 0x008fe400078a10ff */
[----:B------:R0:W-:Y:S01]  /*2a430*/  @!P0 ST.E.64 desc[UR54][R10.64], R2 ;  /* 0x000000020a008985 */ /* 0x0001e2000c101b36 */
[----:B------:R-:W-:-:S02]  /*2a440*/  ISETP.GE.AND P0, PT, R20, UR4, PT ;  /* 0x0000000414007c0c */ /* 0x000fc4000bf06270 */
[-C--:B------:R-:W-:Y:S01]  /*2a450*/  @!P2 LEA.HI.X R7, R0, R50.reuse, R21, 0x2, P4 ;  /* 0x000000320007a211 */ /* 0x080fe200020f1415 */
[----:B------:R3:W-:Y:S01]  /*2a460*/  @!P1 ST.E.64 desc[UR54][R4.64], R36 ;  /* 0x0000002404009985 */ /* 0x0007e2000c101b36 */
[----:B------:R-:W-:Y:S01]  /*2a470*/  ISETP.GE.AND P1, PT, R12, UR4, PT ;  /* 0x000000040c007c0c */ /* 0x000fe2000bf26270 */
[----:B------:R-:W-:Y:S01]  /*2a480*/  VIADD R0, R237, 0x50 ;  /* 0x00000050ed007836 */ /* 0x000fe20000000000 */
[----:B------:R-:W-:Y:S01]  /*2a490*/  @!P3 LEA.HI.X R9, R13, R50, R15, 0x2, P5 ;  /* 0x000000320d09b211 */ /* 0x000fe200028f140f */
[C---:B------:R-:W-:Y:S02]  /*2a4a0*/  VIADD R21, R237.reuse, 0x40 ;  /* 0x00000040ed157836 */ /* 0x040fe40000000000 */
[C---:B------:R-:W-:Y:S02]  /*2a4b0*/  VIADD R13, R237.reuse, 0x58 ;  /* 0x00000058ed0d7836 */ /* 0x040fe40000000000 */
[----:B------:R-:W-:Y:S01]  /*2a4c0*/  VIADD R15, R237, 0x48 ;  /* 0x00000048ed0f7836 */ /* 0x000fe20000000000 */
[----:B------:R-:W-:Y:S01]  /*2a4d0*/  SHF.R.S32.HI R21, RZ, 0x1f, R21 ;  /* 0x0000001fff157819 */ /* 0x000fe20000011415 */
[----:B0-----:R-:W-:Y:S01]  /*2a4e0*/  @!P2 IMAD.MOV.U32 R2, RZ, RZ, R69 ;  /* 0x000000ffff02a224 */ /* 0x001fe200078e0045 */
[----:B------:R-:W-:Y:S01]  /*2a4f0*/  @!P3 MOV R69, R68 ;  /* 0x000000440045b202 */ /* 0x000fe20000000f00 */
[----:B------:R-:W-:Y:S01]  /*2a500*/  @!P2 IMAD.MOV.U32 R3, RZ, RZ, R40 ;  /* 0x000000ffff03a224 */ /* 0x000fe200078e0028 */
[-C--:B------:R-:W-:Y:S01]  /*2a510*/  @!P0 LEA R10, P5, R20, R14.reuse, 0x2 ;  /* 0x0000000e140a8211 */ /* 0x080fe200078a10ff */
[----:B------:R-:W-:Y:S01]  /*2a520*/  @!P3 IMAD.MOV.U32 R68, RZ, RZ, R124 ;  /* 0x000000ffff44b224 */ /* 0x000fe200078e007c */
[----:B------:R-:W-:Y:S01]  /*2a530*/  ISETP.GE.AND P4, PT, R13, UR4, PT ;  /* 0x000000040d007c0c */ /* 0x000fe2000bf86270 */
[----:B------:R-:W-:Y:S01]  /*2a540*/  @!P0 IMAD.MOV.U32 R124, RZ, RZ, R127 ;  /* 0x000000ffff7c8224 */ /* 0x000fe200078e007f */
[----:B------:R0:W-:Y:S01]  /*2a550*/  @!P2 ST.E.64 desc[UR54][R6.64], R2 ;  /* 0x000000020600a985 */ /* 0x0001e2000c101b36 */
[----:B------:R-:W-:Y:S01]  /*2a560*/  ISETP.GE.AND P2, PT, R0, UR4, PT ;  /* 0x0000000400007c0c */ /* 0x000fe2000bf46270 */
[----:B------:R-:W-:Y:S01]  /*2a570*/  @!P1 IMAD.MOV.U32 R127, RZ, RZ, R126 ;  /* 0x000000ffff7f9224 */ /* 0x000fe200078e007e */
[----:B------:R-:W-:Y:S01]  /*2a580*/  SHF.R.S32.HI R15, RZ, 0x1f, R15 ;  /* 0x0000001fff0f7819 */ /* 0x000fe2000001140f */
[----:B------:R5:W-:Y:S01]  /*2a590*/  @!P3 ST.E.64 desc[UR54][R8.64], R68 ;  /* 0x000000440800b985 */ /* 0x000be2000c101b36 */
[----:B---3--:R-:W-:-:S02]  /*2a5a0*/  @!P1 LEA R4, P3, R12, R14, 0x2 ;  /* 0x0000000e0c049211 */ /* 0x008fc400078610ff */
[-C--:B------:R-:W-:Y:S01]  /*2a5b0*/  @!P0 LEA.HI.X R11, R20, R50.reuse, R21, 0x2, P5 ;  /* 0x00000032140b8211 */ /* 0x080fe200028f1415 */
[C---:B------:R-:W-:Y:S01]  /*2a5c0*/  VIADD R21, R237.reuse, 0x50 ;  /* 0x00000050ed157836 */ /* 0x040fe20000000000 */
[----:B------:R-:W-:Y:S01]  /*2a5d0*/  @!P1 LEA.HI.X R5, R12, R50, R15, 0x2, P3 ;  /* 0x000000320c059211 */ /* 0x000fe200018f140f */
[C---:B------:R-:W-:Y:S01]  /*2a5e0*/  VIADD R20, R237.reuse, 0x60 ;  /* 0x00000060ed147836 */ /* 0x040fe20000000000 */
[----:B------:R-:W-:Y:S01]  /*2a5f0*/  @!P1 MOV R126, R128 ;  /* 0x00000080007e9202 */ /* 0x000fe20000000f00 */
[C---:B------:R-:W-:Y:S01]  /*2a600*/  VIADD R12, R237.reuse, 0x68 ;  /* 0x00000068ed0c7836 */ /* 0x040fe20000000000 */
[----:B------:R-:W-:Y:S01]  /*2a610*/  @!P0 ST.E.64 desc[UR54][R10.64], R124 ;  /* 0x0000007c0a008985 */ /* 0x000fe2000c101b36 */
[----:B------:R-:W-:Y:S01]  /*2a620*/  VIADD R15, R237, 0x58 ;  /* 0x00000058ed0f7836 */ /* 0x000fe20000000000 */
[----:B0-----:R-:W-:Y:S01]  /*2a630*/  @!P2 LEA R2, P3, R0, R14, 0x2 ;  /* 0x0000000e0002a211 */ /* 0x001fe200078610ff */
[----:B------:R-:W-:Y:S01]  /*2a640*/  @!P2 IMAD.MOV.U32 R128, RZ, RZ, R70 ;  /* 0x000000ffff80a224 */ /* 0x000fe200078e0046 */
[----:B------:R0:W-:Y:S01]  /*2a650*/  @!P1 ST.E.64 desc[UR54][R4.64], R126 ;  /* 0x0000007e04009985 */ /* 0x0001e2000c101b36 */
[----:B------:R-:W-:-:S02]  /*2a660*/  SHF.R.S32.HI R21, RZ, 0x1f, R21 ;  /* 0x0000001fff157819 */ /* 0x000fc40000011415 */
[----:B------:R-:W-:Y:S02]  /*2a670*/  ISETP.GE.AND P0, PT, R20, UR4, PT ;  /* 0x0000000414007c0c */ /* 0x000fe4000bf06270 */
[----:B------:R-:W-:Y:S02]  /*2a680*/  ISETP.GE.AND P1, PT, R12, UR4, PT ;  /* 0x000000040c007c0c */ /* 0x000fe4000bf26270 */
[----:B------:R-:W-:Y:S02]  /*2a690*/  @!P4 LEA R6, P5, R13, R14, 0x2 ;  /* 0x0000000e0d06c211 */ /* 0x000fe400078a10ff */
[----:B------:R-:W-:Y:S02]  /*2a6a0*/  SHF.R.S32.HI R15, RZ, 0x1f, R15 ;  /* 0x0000001fff0f7819 */ /* 0x000fe4000001140f */
[-C--:B------:R-:W-:Y:S01]  /*2a6b0*/  @!P2 LEA.HI.X R3, R0, R50.reuse, R21, 0x2, P3 ;  /* 0x000000320003a211 */ /* 0x080fe200018f1415 */
[----:B------:R-:W-:Y:S01]  /*2a6c0*/  VIADD R0, R237, 0x70 ;  /* 0x00000070ed007836 */ /* 0x000fe20000000000 */
[----:B------:R-:W-:Y:S01]  /*2a6d0*/  @!P4 LEA.HI.X R7, R13, R50, R15, 0x2, P5 ;  /* 0x000000320d07c211 */ /* 0x000fe200028f140f */
[C---:B------:R-:W-:Y:S01]  /*2a6e0*/  VIADD R13, R237.reuse, 0x68 ;  /* 0x00000068ed0d7836 */ /* 0x040fe20000000000 */
[C---:B------:R-:W-:Y:S01]  /*2a6f0*/  IADD3 R15, R237.reuse, 0x80, RZ ;  /* 0x00000080ed0f7810 */ /* 0x040fe20007ffe0ff */
[----:B------:R3:W-:Y:S01]  /*2a700*/  @!P2 ST.E.64 desc[UR54][R2.64], R128 ;  /* 0x000000800200a985 */ /* 0x0007e2000c101b36 */
[----:B------:R-:W-:Y:S01]  /*2a710*/  ISETP.GE.AND P2, PT, R0, UR4, PT ;  /* 0x0000000400007c0c */ /* 0x000fe2000bf46270 */
[----:B------:R-:W-:Y:S01]  /*2a720*/  VIADD R21, R237, 0x78 ;  /* 0x00000078ed157836 */ /* 0x000fe20000000000 */
[----:B-----5:R-:W-:-:S02]  /*2a730*/  @!P0 LEA R8, P3, R20, R14, 0x2 ;  /* 0x0000000e14088211 */ /* 0x020fc400078610ff */
[----:B0-----:R-:W-:Y:S02]  /*2a740*/  @!P1 LEA R4, P5, R12, R14, 0x2 ;  /* 0x0000000e0c049211 */ /* 0x001fe400078a10ff */
[----:B------:R-:W-:Y:S02]  /*2a750*/  SHF.R.S32.HI R13, RZ, 0x1f, R13 ;  /* 0x0000001fff0d7819 */ /* 0x000fe4000001140d */
[-C--:B------:R-:W-:Y:S01]  /*2a760*/  @!P0 LEA.HI.X R9, R20, R50.reuse, R24, 0x2, P3 ;  /* 0x0000003214098211 */ /* 0x080fe200018f1418 */
[C---:B------:R-:W-:Y:S01]  /*2a770*/  VIADD R20, R237.reuse, 0x88 ;  /* 0x00000088ed147836 */ /* 0x040fe20000000000 */
[----:B------:R-:W-:Y:S01]  /*2a780*/  @!P1 LEA.HI.X R5, R12, R50, R13, 0x2, P5 ;  /* 0x000000320c059211 */ /* 0x000fe200028f140d */
[C---:B------:R-:W-:Y:S01]  /*2a790*/  VIADD R12, R237.reuse, 0x70 ;  /* 0x00000070ed0c7836 */ /* 0x040fe20000000000 */
[----:B------:R-:W-:Y:S01]  /*2a7a0*/  IADD3 R24, R237, 0x78, RZ ;  /* 0x00000078ed187810 */ /* 0x000fe20007ffe0ff */
[----:B---3--:R-:W-:Y:S01]  /*2a7b0*/  @!P4 IMAD.MOV.U32 R2, RZ, RZ, R71 ;  /* 0x000000ffff02c224 */ /* 0x008fe200078e0047 */
[----:B------:R-:W-:Y:S01]  /*2a7c0*/  ISETP.GE.AND P3, PT, R15, UR4, PT ;  /* 0x000000040f007c0c */ /* 0x000fe2000bf66270 */
[----:B------:R-:W-:Y:S01]  /*2a7d0*/  @!P4 IMAD.MOV.U32 R3, RZ, RZ, R130 ;  /* 0x000000ffff03c224 */ /* 0x000fe200078e0082 */
[----:B------:R-:W-:-:S02]  /*2a7e0*/  SHF.R.S32.HI R12, RZ, 0x1f, R12 ;  /* 0x0000001fff0c7819 */ /* 0x000fc4000001140c */
[----:B------:R-:W-:Y:S02]  /*2a7f0*/  SHF.R.S32.HI R24, RZ, 0x1f, R24 ;  /* 0x0000001fff187819 */ /* 0x000fe40000011418 */
[----:B------:R0:W-:Y:S01]  /*2a800*/  @!P4 ST.E.64 desc[UR54][R6.64], R2 ;  /* 0x000000020600c985 */ /* 0x0001e2000c101b36 */
[----:B------:R-:W-:Y:S01]  /*2a810*/  ISETP.GE.AND P4, PT, R21, UR4, PT ;  /* 0x0000000415007c0c */ /* 0x000fe2000bf86270 */
[----:B0-----:R-:W-:Y:S02]  /*2a820*/  @!P0 IMAD.MOV.U32 R2, RZ, RZ, R74 ;  /* 0x000000ffff028224 */ /* 0x001fe400078e004a */
[----:B------:R-:W-:Y:S02]  /*2a830*/  @!P0 IMAD.MOV.U32 R3, RZ, RZ, R72 ;  /* 0x000000ffff038224 */ /* 0x000fe400078e0048 */
[----:B------:R-:W-:-:S03]  /*2a840*/  @!P1 IMAD.MOV.U32 R72, RZ, RZ, R75 ;  /* 0x000000ffff489224 */ /* 0x000fc600078e004b */
[----:B------:R0:W-:Y:S01]  /*2a850*/  @!P0 ST.E.64 desc[UR54][R8.64], R2 ;  /* 0x0000000208008985 */ /* 0x0001e2000c101b36 */
[----:B------:R-:W-:-:S03]  /*2a860*/  @!P2 LEA R10, P0, R0, R14, 0x2 ;  /* 0x0000000e000aa211 */ /* 0x000fc600078010ff */
[----:B------:R3:W-:Y:S01]  /*2a870*/  @!P1 ST.E.64 desc[UR54][R4.64], R72 ;  /* 0x0000004804009985 */ /* 0x0007e2000c101b36 */
[----:B------:R-:W-:Y:S01]  /*2a880*/  @!P2 LEA.HI.X R11, R0, R50, R12, 0x2, P0 ;  /* 0x00000032000ba211 */ /* 0x000fe200000f140c */
[----:B------:R-:W-:Y:S01]  /*2a890*/  VIADD R0, R237, 0x90 ;  /* 0x00000090ed007836 */ /* 0x000fe20000000000 */
[C---:B------:R-:W-:Y:S02]  /*2a8a0*/  @!P4 LEA R6, P1, R21.reuse, R14, 0x2 ;  /* 0x0000000e1506c211 */ /* 0x040fe400078210ff */
[----:B------:R-:W-:Y:S02]  /*2a8b0*/  ISETP.GE.AND P0, PT, R20, UR4, PT ;  /* 0x0000000414007c0c */ /* 0x000fe4000bf06270 */
[----:B------:R-:W-:Y:S01]  /*2a8c0*/  @!P4 LEA.HI.X R7, R21, R50, R24, 0x2, P1 ;  /* 0x000000321507c211 */ /* 0x000fe200008f1418 */
[----:B------:R-:W-:Y:S01]  /*2a8d0*/  VIADD R21, R237, 0x80 ;  /* 0x00000080ed157836 */ /* 0x000fe20000000000 */
[----:B------:R-:W-:Y:S01]  /*2a8e0*/  @!P3 LEA R12, P5, R15, R14, 0x2 ;  /* 0x0000000e0f0cb211 */ /* 0x000fe200078a10ff */
[----:B0-----:R-:W-:Y:S01]  /*2a8f0*/  @!P2 IMAD.MOV.U32 R2, RZ, RZ, R78 ;  /* 0x000000ffff02a224 */ /* 0x001fe200078e004e */
[----:B------:R-:W-:Y:S01]  /*2a900*/  ISETP.GE.AND P1, PT, R0, UR4, PT ;  /* 0x0000000400007c0c */ /* 0x000fe2000bf26270 */
[----:B------:R-:W-:Y:S01]  /*2a910*/  @!P2 IMAD.MOV.U32 R3, RZ, RZ, R76 ;  /* 0x000000ffff03a224 */ /* 0x000fe200078e004c */
[----:B------:R-:W-:Y:S01]  /*2a920*/  SHF.R.S32.HI R21, RZ, 0x1f, R21 ;  /* 0x0000001fff157819 */ /* 0x000fe20000011415 */
[----:B------:R-:W-:-:S02]  /*2a930*/  VIADD R24, R237, 0x88 ;  /* 0x00000088ed187836 */ /* 0x000fc40000000000 */
[----:B------:R-:W-:Y:S01]  /*2a940*/  @!P4 IMAD.MOV.U32 R76, RZ, RZ, R79 ;  /* 0x000000ffff4cc224 */ /* 0x000fe200078e004f */
[----:B------:R0:W-:Y:S01]  /*2a950*/  @!P2 ST.E.64 desc[UR54][R10.64], R2 ;  /* 0x000000020a00a985 */ /* 0x0001e2000c101b36 */
[C---:B---3--:R-:W-:Y:S02]  /*2a960*/  @!P0 LEA R4, P2, R20.reuse, R14, 0x2 ;  /* 0x0000000e14048211 */ /* 0x048fe400078410ff */
[----:B------:R-:W-:Y:S01]  /*2a970*/  SHF.R.S32.HI R24, RZ, 0x1f, R24 ;  /* 0x0000001fff187819 */ /* 0x000fe20000011418 */
[----:B------:R-:W-:Y:S01]  /*2a980*/  @!P4 ST.E.64 desc[UR54][R6.64], R76 ;  /* 0x0000004c0600c985 */ /* 0x000fe2000c101b36 */
[-C--:B------:R-:W-:Y:S01]  /*2a990*/  @!P3 LEA.HI.X R13, R15, R50.reuse, R21, 0x2, P5 ;  /* 0x000000320f0db211 */ /* 0x080fe200028f1415 */
[C---:B------:R-:W-:Y:S01]  /*2a9a0*/  VIADD R21, R237.reuse, 0x98 ;  /* 0x00000098ed157836 */ /* 0x040fe20000000000 */
[----:B------:R-:W-:Y:S01]  /*2a9b0*/  @!P0 LEA.HI.X R5, R20, R50, R24, 0x2, P2 ;  /* 0x0000003214058211 */ /* 0x000fe200010f1418 */
[C---:B------:R-:W-:Y:S01]  /*2a9c0*/  VIADD R15, R237.reuse, 0xa8 ;  /* 0x000000a8ed0f7836 */ /* 0x040fe20000000000 */
[----:B------:R-:W-:Y:S01]  /*2a9d0*/  @!P1 LEA R8, P2, R0, R14, 0x2 ;  /* 0x0000000e00089211 */ /* 0x000fe200078410ff */
[----:B------:R-:W-:Y:S01]  /*2a9e0*/  VIADD R24, R237, 0x90 ;  /* 0x00000090ed187836 */ /* 0x000fe20000000000 */
[----:B------:R-:W-:Y:S01]  /*2a9f0*/  ISETP.GE.AND P4, PT, R21, UR4, PT ;  /* 0x0000000415007c0c */ /* 0x000fe2000bf86270 */
[----:B------:R-:W-:-:S02]  /*2aa00*/  VIADD R20, R237, 0xa0 ;  /* 0x000000a0ed147836 */ /* 0x000fc40000000000 */
[----:B0-----:R-:W-:Y:S01]  /*2aa10*/  @!P3 IMAD.MOV.U32 R2, RZ, RZ, R82 ;  /* 0x000000ffff02b224 */ /* 0x001fe200078e0052 */
[----:B------:R-:W-:Y:S01]  /*2aa20*/  @!P3 MOV R3, R80 ;  /* 0x000000500003b202 */ /* 0x000fe20000000f00 */
[----:B------:R-:W-:Y:S01]  /*2aa30*/  @!P0 IMAD.MOV.U32 R80, RZ, RZ, R83 ;  /* 0x000000ffff508224 */ /* 0x000fe200078e0053 */
[----:B------:R-:W-:Y:S01]  /*2aa40*/  SHF.R.S32.HI R24, RZ, 0x1f, R24 ;  /* 0x0000001fff187819 */ /* 0x000fe20000011418 */
[----:B------:R-:W-:Y:S01]  /*2aa50*/  VIADD R11, R237, 0xb0 ;  /* 0x000000b0ed0b7836 */ /* 0x000fe20000000000 */
[----:B------:R-:W-:Y:S01]  /*2aa60*/  ISETP.GE.AND P5, PT, R20, UR4, PT ;  /* 0x0000000414007c0c */ /* 0x000fe2000bfa6270 */
[----:B------:R0:W-:Y:S01]  /*2aa70*/  @!P3 ST.E.64 desc[UR54][R12.64], R2 ;  /* 0x000000020c00b985 */ /* 0x0001e2000c101b36 */
[----:B------:R-:W-:Y:S01]  /*2aa80*/  ISETP.GE.AND P3, PT, R15, UR4, PT ;  /* 0x000000040f007c0c */ /* 0x000fe2000bf66270 */
[----:B------:R-:W-:Y:S01]  /*2aa90*/  @!P1 IMAD.MOV.U32 R85, RZ, RZ, R84 ;  /* 0x000000ffff559224 */ /* 0x000fe200078e0054 */
[----:B------:R-:W-:Y:S01]  /*2aaa0*/  @!P1 LEA.HI.X R9, R0, R50, R24, 0x2, P2 ;  /* 0x0000003200099211 */ /* 0x000fe200010f1418 */
[----:B------:R3:W-:Y:S01]  /*2aab0*/  @!P0 ST.E.64 desc[UR54][R4.64], R80 ;  /* 0x0000005004008985 */ /* 0x0007e2000c101b36 */
[----:B------:R-:W-:Y:S01]  /*2aac0*/  @!P1 MOV R84, R132 ;  /* 0x0000008400549202 */ /* 0x000fe20000000f00 */
[----:B------:R-:W-:Y:S01]  /*2aad0*/  VIADD R24, R237, 0x98 ;  /* 0x00000098ed187836 */ /* 0x000fe20000000000 */
[----:B------:R-:W-:Y:S01]  /*2aae0*/  ISETP.GE.AND P0, PT, R11, UR4, PT ;  /* 0x000000040b007c0c */ /* 0x000fe2000bf06270 */
[----:B------:R-:W-:Y:S01]  /*2aaf0*/  @!P4 IMAD.MOV.U32 R130, RZ, RZ, R133 ;  /* 0x000000ffff82c224 */ /* 0x000fe200078e0085 */
[----:B------:R-:W-:Y:S01]  /*2ab00*/  SHF.R.S32.HI R0, RZ, 0x1f, R15 ;  /* 0x0000001fff007819 */ /* 0x000fe2000001140f */
[----:B------:R5:W-:Y:S01]  /*2ab10*/  @!P1 ST.E.64 desc[UR54][R8.64], R84 ;  /* 0x0000005408009985 */ /* 0x000be2000c101b36 */
[----:B------:R-:W-:-:S02]  /*2ab20*/  SHF.R.S32.HI R24, RZ, 0x1f, R24 ;  /* 0x0000001fff187819 */ /* 0x000fc40000011418 */
[-C--:B0-----:R-:W-:Y:S02]  /*2ab30*/  @!P4 LEA R2, P1, R21, R14.reuse, 0x2 ;  /* 0x0000000e1502c211 */ /* 0x081fe400078210ff */
[----:B------:R-:W-:Y:S02]  /*2ab40*/  @!P3 LEA R6, P2, R15, R14, 0x2 ;  /* 0x0000000e0f06b211 */ /* 0x000fe400078410ff */
[----:B------:R-:W-:Y:S02]  /*2ab50*/  @!P4 LEA.HI.X R3, R21, R50, R24, 0x2, P1 ;  /* 0x000000321503c211 */ /* 0x000fe400008f1418 */
[----:B------:R-:W-:Y:S02]  /*2ab60*/  SHF.R.S32.HI R13, RZ, 0x1f, R20 ;  /* 0x0000001fff0d7819 */ /* 0x000fe40000011414 */
[----:B---3--:R-:W-:Y:S01]  /*2ab70*/  @!P5 LEA R4, P1, R20, R14, 0x2 ;  /* 0x0000000e1404d211 */ /* 0x008fe200078210ff */
[----:B------:R0:W-:Y:S01]  /*2ab80*/  @!P4 ST.E.64 desc[UR54][R2.64], R130 ;  /* 0x000000820200c985 */ /* 0x0001e2000c101b36 */
[----:B------:R-:W-:Y:S01]  /*2ab90*/  @!P3 LEA.HI.X R7, R15, R50, R0, 0x2, P2 ;  /* 0x000000320f07b211 */ /* 0x000fe200010f1400 */
[----:B-----5:R-:W-:Y:S01]  /*2aba0*/  VIADD R9, R237, 0xb8 ;  /* 0x000000b8ed097836 */ /* 0x020fe20000000000 */
[----:B------:R-:W-:-:S02]  /*2abb0*/  SHF.R.S32.HI R0, RZ, 0x1f, R11 ;  /* 0x0000001fff007819 */ /* 0x000fc4000001140b */
[C---:B------:R-:W-:Y:S02]  /*2abc0*/  @!P0 LEA R10, P2, R11.reuse, R14, 0x2 ;  /* 0x0000000e0b0a8211 */ /* 0x040fe400078410ff */
[-C--:B------:R-:W-:Y:S02]  /*2abd0*/  @!P5 LEA.HI.X R5, R20, R50.reuse, R13, 0x2, P1 ;  /* 0x000000321405d211 */ /* 0x080fe400008f140d */
        /* <DEDUP_REMOVED lines=14> */
.L_x_5656:
        /* <DEDUP_REMOVED lines=26> */
.L_x_5675:
[----:B--2---:R-:W2:Y:S04]  /*2ae60*/  LDL.LU R2, [R1+0x18] ;  /* 0x0000180001027983 */ /* 0x004ea80000300800 */
[----:B------:R-:W3:Y:S01]  /*2ae70*/  LDL.LU R0, [R1+0x28] ;  /* 0x0000280001007983 */ /* 0x000ee20000300800 */
[----:B------:R-:W-:Y:S01]  /*2ae80*/  BSSY B1, `(.L_x_5676) ;  /* 0x0000037000017945 */ /* 0x000fe20003800000 */
[----:B-----5:R-:W-:Y:S02]  /*2ae90*/  SHF.R.S32.HI R12, RZ, 0x1f, R13 ;  /* 0x0000001fff0c7819 */ /* 0x020fe4000001140d */
[----:B--2---:R-:W-:Y:S02]  /*2aea0*/  SEL R21, R2, RZ, !P0 ;  /* 0x000000ff02157207 */ /* 0x004fe40004000000 */
[----:B---3--:R-:W-:Y:S01]  /*2aeb0*/  SEL R14, R0, RZ, !P0 ;  /* 0x000000ff000e7207 */ /* 0x008fe20004000000 */
[----:B------:R-:W-:Y:S06]  /*2aec0*/  @P3 BRA `(.L_x_5677) ;  /* 0x0000000000c83947 */ /* 0x000fec0003800000 */
[----:B------:R-:W1:Y:S01]  /*2aed0*/  LDC R27, c[0x0][0xbe8] ;  /* 0x0002fa00ff1b7b82 */ /* 0x000e620000000800 */
[----:B------:R-:W-:Y:S01]  /*2aee0*/  IADD3 R25, R236, -0x80, R26 ;  /* 0xffffff80ec197810 */ /* 0x000fe20007ffe01a */
[----:B-1----:R-:W-:-:S05]  /*2aef0*/  IMAD R0, R20, R27, RZ ;  /* 0x0000001b14007224 */ /* 0x002fca00078e02ff */
        /* <DEDUP_REMOVED lines=10> */
[----:B------:R-:W4:Y:S08]  /*2afa0*/  LDC.64 R6, c[0x0][R24+0x220] ;  /* 0x0000880018067b82 */ /* 0x000f300000000a00 */
[----:B------:R-:W2:Y:S08]  /*2afb0*/  LDC.64 R2, c[0x0][R24+0x218] ;  /* 0x0000860018027b82 */ /* 0x000eb00000000a00 */
[----:B------:R-:W5:Y:S08]  /*2afc0*/  LDC.64 R8, c[0x0][R24+0x228] ;  /* 0x00008a0018087b82 */ /* 0x000f700000000a00 */
[----:B------:R-:W0:Y:S08]  /*2afd0*/  LDC.64 R4, c[0x0][R24+0x210] ;  /* 0x0000840018047b82 */ /* 0x000e300000000a00 */
[----:B------:R-:W5:Y:S08]  /*2afe0*/  @P0 LDC R0, c[0x0][0xbec] ;  /* 0x0002fb00ff000b82 */ /* 0x000f700000000800 */
[----:B------:R-:W0:Y:S01]  /*2aff0*/  @P0 LDC R33, c[0x0][0xbf0] ;  /* 0x0002fc00ff210b82 */ /* 0x000e220000000800 */
[----:B----4-:R-:W-:-:S07]  /*2b000*/  IMAD R7, R7, R21, RZ ;  /* 0x0000001507077224 */ /* 0x010fce00078e02ff */
[----:B-1----:R-:W1:Y:S01]  /*2b010*/  @!P3 LDC R28, c[0x0][0xb50] ;  /* 0x0002d400ff1cbb82 */ /* 0x002e620000000800 */
[----:B------:R-:W-:Y:S02]  /*2b020*/  IMAD R7, R6, R14, R7 ;  /* 0x0000000e06077224 */ /* 0x000fe400078e0207 */
[----:B-----5:R-:W-:-:S05]  /*2b030*/  @P0 IMAD.HI.U32 R0, R25, R0, RZ ;  /* 0x0000000019000227 */ /* 0x020fca00078e00ff */
[----:B------:R-:W4:Y:S01]  /*2b040*/  @!P3 LDC R29, c[0x0][0xb54] ;  /* 0x0002d500ff1dbb82 */ /* 0x000f220000000800 */
[----:B0-----:R-:W-:-:S05]  /*2b050*/  @P0 SHF.R.U32.HI R15, RZ, R33, R0 ;  /* 0x00000021ff0f0219 */ /* 0x001fca0000011600 */
        /* <DEDUP_REMOVED lines=17> */
[----:B------:R-:W-:-:S04]  /*2b170*/  IMAD R0, R5, R7, RZ ;  /* 0x0000000705007224 */ /* 0x000fc800078e02ff */
[C---:B------:R-:W-:Y:S02]  /*2b180*/  IMAD R9, R4.reuse, R9, R0 ;  /* 0x0000000904097224 */ /* 0x040fe400078e0200 */
[----:B------:R-:W-:-:S04]  /*2b190*/  IMAD.WIDE.U32 R2, R4, R7, R2 ;  /* 0x0000000704027225 */ /* 0x000fc800078e0002 */
[----:B------:R-:W-:Y:S01]  /*2b1a0*/  IMAD.IADD R0, R3, 0x1, R9 ;  /* 0x0000000103007824 */ /* 0x000fe200078e0209 */
[----:B-1----:R-:W-:Y:S01]  /*2b1b0*/  LEA R4, P0, R2, R28, 0x2 ;  /* 0x0000001c02047211 */ /* 0x002fe200078010ff */
[----:B------:R-:W-:-:S03]  /*2b1c0*/  IMAD.MOV.U32 R3, RZ, RZ, -0x800000 ;  /* 0xff800000ff037424 */ /* 0x000fc600078e00ff */
[----:B----4-:R-:W-:-:S05]  /*2b1d0*/  LEA.HI.X R5, R2, R29, R0, 0x2, P0 ;  /* 0x0000001d02057211 */ /* 0x010fca00000f1400 */
[----:B------:R1:W-:Y:S04]  /*2b1e0*/  STG.E desc[UR54][R4.64], R3 ;  /* 0x0000000304007986 */ /* 0x0003e8000c101936 */
.L_x_5677:
[----:B------:R-:W-:Y:S05]  /*2b1f0*/  BSYNC B1 ;  /* 0x0000000000017941 */ /* 0x000fea0003800000 */
.L_x_5676:
[----:B------:R-:W-:Y:S05]  /*2b200*/  @P2 BRA `(.L_x_5670) ;  /* 0x00000008002c2947 */ /* 0x000fea0003800000 */
[----:B------:R-:W2:Y:S01]  /*2b210*/  LDL.LU R10, [R1+0xc] ;  /* 0x00000c00010a7983 */ /* 0x000ea20000300800 */
[----:B------:R-:W3:Y:S01]  /*2b220*/  LDC R25, c[0x0][0xbe8] ;  /* 0x0002fa00ff197b82 */ /* 0x000ee20000000800 */
[----:B-1----:R-:W-:Y:S01]  /*2b230*/  VIADD R4, R26, 0xffffff80 ;  /* 0xffffff801a047836 */ /* 0x002fe20000000000 */
        /* <DEDUP_REMOVED lines=12> */
[----:B------:R-:W-:Y:S02]  /*2b300*/  IMAD R4, R14, UR6, RZ ;  /* 0x000000060e047c24 */ /* 0x000fe4000f8e02ff */
[----:B------:R-:W-:Y:S01]  /*2b310*/  IMAD R5, R8, 0x20, R27 ;  /* 0x0000002008057824 */ /* 0x000fe200078e021b */
[----:B---3--:R-:W-:Y:S01]  /*2b320*/  ISETP.NE.AND P0, PT, R25, 0x1, PT ;  /* 0x000000011900780c */ /* 0x008fe20003f05270 */
[----:B------:R-:W-:Y:S02]  /*2b330*/  IMAD R7, R21, UR7, R4 ;  /* 0x0000000715077c24 */ /* 0x000fe4000f8e0204 */
[----:B------:R-:W-:-:S05]  /*2b340*/  IMAD.IADD R9, R236, 0x1, R5 ;  /* 0x00000001ec097824 */ /* 0x000fca00078e0205 */
[----:B------:R-:W-:-:S05]  /*2b350*/  MOV R5, R9 ;  /* 0x0000000900057202 */ /* 0x000fca0000000f00 */
[----:B------:R-:W1:Y:S08]  /*2b360*/  @P0 LDC R6, c[0x0][0xbec] ;  /* 0x0002fb00ff060b82 */ /* 0x000e700000000800 */
[----:B------:R-:W3:Y:S01]  /*2b370*/  @P0 LDC R11, c[0x0][0xbf0] ;  /* 0x0002fc00ff0b0b82 */ /* 0x000ee20000000800 */
[----:B-1----:R-:W-:-:S05]  /*2b380*/  @P0 IMAD.HI.U32 R0, R9, R6, RZ ;  /* 0x0000000609000227 */ /* 0x002fca00078e00ff */
[----:B---3--:R-:W-:-:S04]  /*2b390*/  @P0 SHF.R.U32.HI R5, RZ, R11, R0 ;  /* 0x0000000bff050219 */ /* 0x008fc80000011600 */
[--C-:B------:R-:W-:Y:S01]  /*2b3a0*/  SHF.R.S32.HI R0, RZ, 0x1f, R5.reuse ;  /* 0x0000001fff007819 */ /* 0x100fe20000011405 */
[----:B------:R-:W-:Y:S02]  /*2b3b0*/  IMAD.MOV R4, RZ, RZ, -R5 ;  /* 0x000000ffff047224 */ /* 0x000fe400078e0a05 */
[----:B--2---:R-:W-:-:S04]  /*2b3c0*/  IMAD.WIDE.U32 R2, R10, UR4, R2 ;  /* 0x000000040a027c25 */ /* 0x004fc8000f8e0002 */
[----:B------:R-:W-:Y:S01]  /*2b3d0*/  IMAD R3, R10, UR5, R3 ;  /* 0x000000050a037c24 */ /* 0x000fe2000f8e0203 */
[----:B------:R-:W-:Y:S02]  /*2b3e0*/  ULDC.64 UR4, c[0x0][0xae0] ;  /* 0x0002b80000047ab9 */ /* 0x000fe40000000a00 */
[----:B------:R-:W-:Y:S02]  /*2b3f0*/  IMAD R0, R0, UR4, RZ ;  /* 0x0000000400007c24 */ /* 0x000fe4000f8e02ff */
[----:B------:R-:W-:-:S04]  /*2b400*/  IMAD.WIDE.U32 R2, R21, UR6, R2 ;  /* 0x0000000615027c25 */ /* 0x000fc8000f8e0002 */
[----:B------:R-:W-:Y:S02]  /*2b410*/  IMAD.IADD R3, R3, 0x1, R7 ;  /* 0x0000000103037824 */ /* 0x000fe400078e0207 */
[----:B------:R-:W-:Y:S02]  /*2b420*/  IMAD R7, R25, R4, R9 ;  /* 0x0000000419077224 */ /* 0x000fe400078e0209 */
        /* <DEDUP_REMOVED lines=20> */
[----:B------:R1:W2:Y:S04]  /*2b570*/  SHFL.IDX PT, R0, R3, RZ, 0x181f ;  /* 0x00181fff03007589 */ /* 0x0002a800000e0000 */
[----:B------:R1:W3:Y:S02]  /*2b580*/  SHFL.IDX PT, R14, R2, RZ, 0x181f ;  /* 0x00181fff020e7589 */ /* 0x0002e400000e0000 */
.L_x_5975:
[----:B------:R-:W-:Y:S01]  /*2b590*/  IMAD R25, R20, R25, RZ ;  /* 0x0000001914197224 */ /* 0x000fe200078e02ff */
[----:B------:R-:W-:Y:S01]  /*2b5a0*/  IADD3 R236, R27, R236, RZ ;  /* 0x000000ec1bec7210 */ /* 0x000fe20007ffe0ff */
[----:B------:R-:W-:Y:S03]  /*2b5b0*/  BSSY B1, `(.L_x_5679) ;  /* 0x0000010000017945 */ /* 0x000fe60003800000 */
        /* <DEDUP_REMOVED lines=15> */
.L_x_5680:
[----:B------:R-:W-:Y:S05]  /*2b6b0*/  BSYNC B1 ;  /* 0x0000000000017941 */ /* 0x000fea0003800000 */
.L_x_5679:
[----:B------:R-:W-:-:S03]  /*2b6c0*/  UMOV UR4, 0xffffffff ;  /* 0xffffffff00047882 */ /* 0x000fc60000000000 */
[----:B------:R-:W-:Y:S05]  /*2b6d0*/  BRA.DIV UR4, `(.L_x_5681) ;  /* 0x000000ce04a07947 */ /* 0x000fea000b800000 */
[----:B--2---:R2:W0:Y:S04]  /*2b6e0*/  SHFL.IDX PT, R0, R3, 0x1, 0x181f ;  /* 0x00381f0003007f89 */ /* 0x00442800000e0000 */
[----:B---34-:R2:W3:Y:S02]  /*2b6f0*/  SHFL.IDX PT, R14, R2, 0x1, 0x181f ;  /* 0x00381f00020e7f89 */ /* 0x0184e400000e0000 */
.L_x_5979:
        /* <DEDUP_REMOVED lines=17> */
.L_x_5683:
[----:B------:R-:W-:Y:S05]  /*2b810*/  BSYNC B1 ;  /* 0x0000000000017941 */ /* 0x000fea0003800000 */
.L_x_5682:
[----:B------:R-:W-:-:S03]  /*2b820*/  UMOV UR4, 0xffffffff ;  /* 0xffffffff00047882 */ /* 0x000fc60000000000 */
[----:B------:R-:W-:Y:S05]  /*2b830*/  BRA.DIV UR4, `(.L_x_5684) ;  /* 0x000000ce04907947 */ /* 0x000fea000b800000 */
[----:B0-----:R0:W0:Y:S04]  /*2b840*/  SHFL.IDX PT, R0, R3, 0x2, 0x181f ;  /* 0x00581f0003007f89 */ /* 0x00102800000e0000 */
[----:B---34-:R3:W4:Y:S02]  /*2b850*/  SHFL.IDX PT, R14, R2, 0x2, 0x181f ;  /* 0x00581f00020e7f89 */ /* 0x01872400000e0000 */
.L_x_5983:
        /* <DEDUP_REMOVED lines=17> */
.L_x_5686:
[----:B------:R-:W-:Y:S05]  /*2b970*/  BSYNC B1 ;  /* 0x0000000000017941 */ /* 0x000fea0003800000 */
.L_x_5685:
[----:B------:R-:W-:-:S03]  /*2b980*/  UMOV UR4, 0xffffffff ;  /* 0xffffffff00047882 */ /* 0x000fc60000000000 */
[----:B------:R-:W-:Y:S05]  /*2b990*/  BRA.DIV UR4, `(.L_x_5687) ;  /* 0x000000ce04807947 */ /* 0x000fea000b800000 */
[----:B0-----:R0:W0:Y:S04]  /*2b9a0*/  SHFL.IDX PT, R0, R3, 0x3, 0x181f ;  /* 0x00781f0003007f89 */ /* 0x00102800000e0000 */
[----:B----4-:R4:W0:Y:S02]  /*2b9b0*/  SHFL.IDX PT, R14, R2, 0x3, 0x181f ;  /* 0x00781f00020e7f89 */ /* 0x01082400000e0000 */
.L_x_5987:
        /* <DEDUP_REMOVED lines=16> */
.L_x_5670:
[----:B------:R-:W-:Y:S05]  /*2bac0*/  BSYNC B0 ;  /* 0x0000000000007941 */ /* 0x000fea0003800000 */
.L_x_5655:
[----:B------:R-:W-:Y:S02]  /*2bad0*/  ULDC UR4, c[0x0][0xc3c] ;  /* 0x00030f0000047ab9 */ /* 0x000fe40000000800 */
[----:B------:R-:W-:-:S13]  /*2bae0*/  ISETP.GE.AND P0, PT, R43, UR4, PT ;  /* 0x000000042b007c0c */ /* 0x000fda000bf06270 */
[----:B------:R-:W-:Y:S05]  /*2baf0*/  @!P0 BRA `(.L_x_5688) ;  /* 0xfffffd5800948947 */ /* 0x000fea000383ffff */
[----:B------:R-:W-:Y:S05]  /*2bb00*/  BRA `(.L_x_5472) ;  /* 0x0000008c00a87947 */ /* 0x000fea0003800000 */
.L_x_5470:
        /* <DEDUP_REMOVED lines=20> */
.L_x_5689:
        /* <DEDUP_REMOVED lines=44> */
.L_x_5693:
        /* <DEDUP_REMOVED lines=14> */
[----:B-1----:R-:W-:Y:S01]  /*2bff0*/  @!P6 IMAD.WIDE R2, R9, 0x4, R4 ;  /* 0x000000040902e825 */ /* 0x002fe200078e0204 */
[----:B------:R-:W-:-:S06]  /*2c000*/  MOV R5, RZ ;  /* 0x000000ff00057202 */ /* 0x000fcc0000000f00 */
        /* <DEDUP_REMOVED lines=23> */
.L_x_5691:
[----:B------:R-:W-:Y:S01]  /*2c180*/  IADD3 R9, -R4, R7, RZ ;  /* 0x0000000704097210 */ /* 0x000fe20007ffe1ff */
[----:B------:R-:W-:-:S04]  /*2c190*/  IMAD.MOV.U32 R8, RZ, RZ, RZ ;  /* 0x000000ffff087224 */ /* 0x000fc800078e00ff */
        /* <DEDUP_REMOVED lines=10> */
.L_x_5694:
[----:B----4-:R-:W-:Y:S01]  /*2c240*/  IMAD R2, R8, UR5, R9 ;  /* 0x0000000508027c24 */ /* 0x010fe2000f8e0209 */
[----:B-1----:R-:W-:Y:S01]  /*2c250*/  ISETP.NE.AND P0, PT, R7, 0x1, PT ;  /* 0x000000010700780c */ /* 0x002fe20003f05270 */
[----:B------:R-:W-:-:S03]  /*2c260*/  VIADD R12, R10, UR4 ;  /* 0x000000040a0c7c36 */ /* 0x000fc60008000000 */
[----:B------:R1:W-:Y:S01]  /*2c270*/  STL [R1+0x10], R2 ;  /* 0x0000100201007387 */ /* 0x0003e20000100800 */
        /* <DEDUP_REMOVED lines=18> */
[----:B------:R-:W-:Y:S01]  /*2c3a0*/  IMAD.HI.U32 R9, R3, R2, RZ ;  /* 0x0000000203097227 */ /* 0x000fe200078e00ff */
[----:B------:R-:W-:-:S03]  /*2c3b0*/  IADD3 R3, R10, 0xffffffe, RZ ;  /* 0x0ffffffe0a037810 */ /* 0x000fc60007ffe0ff */
[----:B------:R-:W-:Y:S02]  /*2c3c0*/  IMAD R11, R9, R11, R2 ;  /* 0x0000000b090b7224 */ /* 0x000fe400078e0202 */
[----:B------:R-:W-:Y:S01]  /*2c3d0*/  IMAD.MOV.U32 R2, RZ, RZ, RZ ;  /* 0x000000ffff027224 */ /* 0x000fe200078e00ff */
[----:B------:R-:W0:Y:S02]  /*2c3e0*/  F2I.FTZ.U32.TRUNC.NTZ R3, R3 ;  /* 0x0000000300037305 */ /* 0x000e24000021f000 */
[----:B------:R-:W-:-:S13]  /*2c3f0*/  ISETP.GT.U32.AND P1, PT, R6, R11, PT ;  /* 0x0000000b0600720c */ /* 0x000fda0003f24070 */
[----:B------:R-:W-:Y:S02]  /*2c400*/  @!P1 IMAD.IADD R11, R11, 0x1, -R6 ;  /* 0x000000010b0b9824 */ /* 0x000fe400078e0a06 */
        /* <DEDUP_REMOVED lines=19> */
[-C--:B------:R-:W-:Y:S01]  /*2c540*/  @!P1 IADD3 R3, R3, -R8.reuse, RZ ;  /* 0x8000000803039210 */ /* 0x080fe20007ffe0ff */
        /* <DEDUP_REMOVED lines=14> */
.L_x_5695:
        /* <DEDUP_REMOVED lines=8> */
[----:B0-----:R-:W-:-:S06]  /*2c6b0*/  IADD3 R10, R9, 0xffffffe, RZ ;  /* 0x0ffffffe090a7810 */ /* 0x001fcc0007ffe0ff */
        /* <DEDUP_REMOVED lines=46> */
[----:B------:R-:W-:-:S05]  /*2c9a0*/  @P0 IADD3 R2, R2, 0x1, RZ ;  /* 0x0000000102020810 */ /* 0x000fca0007ffe0ff */
[----:B------:R-:W-:Y:S01]  /*2c9b0*/  @!P2 IMAD.MOV R2, RZ, RZ, -R2 ;  /* 0x000000ffff02a224 */ /* 0x000fe200078e0a02 */
[----:B------:R-:W-:Y:S01]  /*2c9c0*/  @!P1 LOP3.LUT R2, RZ, R7, RZ, 0x33, !PT ;  /* 0x00000007ff029212 */ /* 0x000fe200078e33ff */
[----:B------:R-:W-:-:S04]  /*2c9d0*/  IMAD.MOV R7, RZ, RZ, -R7 ;  /* 0x000000ffff077224 */ /* 0x000fc800078e0a07 */
[----:B------:R-:W-:-:S05]  /*2c9e0*/  IMAD R3, R2, R7, R5 ;  /* 0x0000000702037224 */ /* 0x000fca00078e0205 */
[----:B------:R0:W-:Y:S02]  /*2c9f0*/  STL [R1+0x18], R3 ;  /* 0x0000180301007387 */ /* 0x0001e40000100800 */
.L_x_5696:
[----:B01----:R-:W-:-:S05]  /*2ca00*/  LOP3.LUT R3, RZ, R2, RZ, 0x33, !PT ;  /* 0x00000002ff037212 */ /* 0x003fca00078e33ff */
[----:B------:R-:W-:-:S05]  /*2ca10*/  IMAD.IADD R2, R4, 0x1, R3 ;  /* 0x0000000104027824 */ /* 0x000fca00078e0203 */
[----:B------:R1:W-:Y:S01]  /*2ca20*/  STL [R1+0x14], R2 ;  /* 0x0000140201007387 */ /* 0x0003e20000100800 */
[----:B------:R-:W-:Y:S05]  /*2ca30*/  BRA `(.L_x_5697) ;  /* 0x0000000000107947 */ /* 0x000fea0003800000 */
.L_x_5692:
[----:B------:R-:W-:Y:S01]  /*2ca40*/  IMAD.U32 R2, RZ, RZ, UR6 ;  /* 0x00000006ff027e24 */ /* 0x000fe2000f8e00ff */
[----:B------:R0:W-:Y:S04]  /*2ca50*/  STL [R1+0x14], RZ ;  /* 0x000014ff01007387 */ /* 0x0001e80000100800 */
[----:B------:R0:W-:Y:S04]  /*2ca60*/  STL [R1+0x18], RZ ;  /* 0x000018ff01007387 */ /* 0x0001e80000100800 */
[----:B------:R0:W-:Y:S02]  /*2ca70*/  STL [R1+0x10], R2 ;  /* 0x0000100201007387 */ /* 0x0001e40000100800 */
.L_x_5697:
[----:B------:R-:W2:Y:S04]  /*2ca80*/  LDL R4, [R1+0x10] ;  /* 0x0000100001047983 */ /* 0x000ea80000100800 */
        /* <DEDUP_REMOVED lines=9> */
.L_x_5690:
        /* <DEDUP_REMOVED lines=19> */
[C---:B-1----:R-:W-:Y:S01]  /*2cc50*/  IMAD.SHL.U32 R4, R9.reuse, 0x40, RZ ;  /* 0x0000004009047824 */ /* 0x042fe200078e00ff */
[C---:B------:R-:W-:Y:S02]  /*2cc60*/  LOP3.LUT R8, R9.reuse, 0x7f, RZ, 0xc0, !PT ;  /* 0x0000007f09087812 */ /* 0x040fe400078ec0ff */
[----:B------:R-:W-:Y:S02]  /*2cc70*/  SHF.L.U32 R5, R9, 0x1, RZ ;  /* 0x0000000109057819 */ /* 0x000fe400000006ff */
        /* <DEDUP_REMOVED lines=15> */
[--C-:B------:R-:W-:Y:S01]  /*2cd70*/  LOP3.LUT R7, R7, 0x60, R2.reuse, 0xf8, !PT ;  /* 0x0000006007077812 */ /* 0x100fe200078ef802 */
[----:B------:R-:W-:Y:S01]  /*2cd80*/  IMAD.IADD R3, R18, 0x1, R3 ;  /* 0x0000000112037824 */ /* 0x000fe200078e0203 */
[----:B------:R-:W-:Y:S01]  /*2cd90*/  LOP3.LUT R6, R6, 0x10, R9, 0xf8, !PT ;  /* 0x0000001006067812 */ /* 0x000fe200078ef809 */
[----:B------:R-:W-:Y:S01]  /*2cda0*/  IMAD.SHL.U32 R9, R9, 0x4, RZ ;  /* 0x0000000409097824 */ /* 0x000fe200078e00ff */
[----:B------:R-:W-:-:S02]  /*2cdb0*/  LOP3.LUT R7, R7, 0x100, R2, 0xf8, !PT ;  /* 0x0000010007077812 */ /* 0x000fc400078ef802 */
[----:B------:R-:W-:Y:S02]  /*2cdc0*/  LOP3.LUT R0, R0, 0x30, RZ, 0xc0, !PT ;  /* 0x0000003000007812 */ /* 0x000fe400078ec0ff */
[----:B------:R-:W-:-:S04]  /*2cdd0*/  LOP3.LUT R6, R6, 0x10, R9, 0x78, !PT ;  /* 0x0000001006067812 */ /* 0x000fc800078e7809 */
[----:B------:R-:W-:-:S05]  /*2cde0*/  LOP3.LUT R4, R7, R6, RZ, 0xfc, !PT ;  /* 0x0000000607047212 */ /* 0x000fca00078efcff */
[----:B------:R0:W-:Y:S04]  /*2cdf0*/  STL [R1], R4 ;  /* 0x0000000401007387 */ /* 0x0001e80000100800 */
[----:B------:R1:W-:Y:S04]  /*2ce00*/  STL [R1+0x40], R3 ;  /* 0x0000400301007387 */ /* 0x0003e80000100800 */
[----:B------:R-:W-:Y:S01]  /*2ce10*/  STL [R1+0x5c], RZ ;  /* 0x00005cff01007387 */ /* 0x000fe20000100800 */
[----:B0-----:R-:W-:-:S04]  /*2ce20*/  SHF.R.U32.HI R4, RZ, 0x2, R8 ;  /* 0x00000002ff047819 */ /* 0x001fc80000011608 */
[----:B------:R-:W-:Y:S01]  /*2ce30*/  LOP3.LUT R4, R4, 0x60, R2, 0xf8, !PT ;  /* 0x0000006004047812 */ /* 0x000fe200078ef802 */
[----:B------:R-:W-:Y:S01]  /*2ce40*/  IMAD.MOV.U32 R2, RZ, RZ, 0x1 ;  /* 0x00000001ff027424 */ /* 0x000fe200078e00ff */
[----:B-1----:R-:W-:-:S04]  /*2ce50*/  MOV R3, 0x1 ;  /* 0x0000000100037802 */ /* 0x002fc80000000f00 */
[----:B------:R0:W-:Y:S04]  /*2ce60*/  STL [R1+0x28], R2 ;  /* 0x0000280201007387 */ /* 0x0001e80000100800 */
[----:B------:R1:W-:Y:S04]  /*2ce70*/  STL [R1+0x20], RZ ;  /* 0x000020ff01007387 */ /* 0x0003e80000100800 */
[----:B------:R1:W-:Y:S01]  /*2ce80*/  STL [R1+0xc], RZ ;  /* 0x00000cff01007387 */ /* 0x0003e20000100800 */
[----:B0-----:R-:W-:-:S03]  /*2ce90*/  LOP3.LUT R2, R0, 0x40, RZ, 0xfc, !PT ;  /* 0x0000004000027812 */ /* 0x001fc600078efcff */
[----:B------:R1:W-:Y:S01]  /*2cea0*/  STL [R1+0x24], R3 ;  /* 0x0000240301007387 */ /* 0x0003e20000100800 */
[----:B------:R-:W-:-:S07]  /*2ceb0*/  LOP3.LUT R0, R0, 0x80, RZ, 0xfc, !PT ;  /* 0x0000008000007812 */ /* 0x000fce00078efcff */
.L_x_5818:
[----:B--2---:R-:W2:Y:S01]  /*2cec0*/  LDL R0, [R1+0x1c] ;  /* 0x00001c0001007983 */ /* 0x004ea20000100800 */
[----:B-1----:R-:W2:Y:S01]  /*2ced0*/  LDC.64 R2, c[0x0][0xc88] ;  /* 0x00032200ff027b82 */ /* 0x002ea20000000a00 */
        /* <DEDUP_REMOVED lines=64> */
.L_x_5699:
        /* <DEDUP_REMOVED lines=10> */
[----:B------:R-:W-:Y:S02]  /*2d380*/  LEA.HI R17, R2, R17, RZ, 0x10 ;  /* 0x0000001102117211 */ /* 0x000fe400078f80ff */
[----:B-----5:R-:W-:-:S05]  /*2d390*/  IADD3 R2, R11, R0, RZ ;  /* 0x000000000b027210 */ /* 0x020fca0007ffe0ff */
[----:B------:R1:W-:Y:S01]  /*2d3a0*/  STL [R1+0x34], R2 ;  /* 0x0000340201007387 */ /* 0x0003e20000100800 */
[----:B------:R-:W-:Y:S05]  /*2d3b0*/  @!P2 BRA `(.L_x_5700) ;  /* 0x000000000010a947 */ /* 0x000fea0003800000 */
[----:B-1----:R-:W-:-:S04]  /*2d3c0*/  IADD3 R2, P0, R15, UR4, RZ ;  /* 0x000000040f027c10 */ /* 0x002fc8000ff1e0ff */
[----:B------:R-:W-:-:S05]  /*2d3d0*/  IADD3.X R3, R14, UR5, RZ, P0, !PT ;  /* 0x000000050e037c10 */ /* 0x000fca00087fe4ff */
[----:B------:R2:W5:Y:S01]  /*2d3e0*/  LDG.E R8, desc[UR54][R2.64] ;  /* 0x0000003602087981 */ /* 0x000562000c1e1900 */
[----:B------:R-:W-:Y:S05]  /*2d3f0*/  BRA `(.L_x_5701) ;  /* 0x0000000000107947 */ /* 0x000fea0003800000 */
.L_x_5700:
[----:B------:R-:W-:Y:S05]  /*2d400*/  @!P0 BRA `(.L_x_5701) ;  /* 0x00000000000c8947 */ /* 0x000fea0003800000 */
[----:B------:R-:W2:Y:S04]  /*2d410*/  LDG.E R8, desc[UR54][R6.64] ;  /* 0x0000003606087981 */ /* 0x000ea8000c1e1900 */
[----:B------:R-:W2:Y:S02]  /*2d420*/  LDG.E R6, desc[UR54][R6.64+0x4] ;  /* 0x0000043606067981 */ /* 0x000ea4000c1e1900 */
[----:B--2---:R-:W-:-:S07]  /*2d430*/  IMAD.IADD R8, R6, 0x1, -R8 ;  /* 0x0000000106087824 */ /* 0x004fce00078e0a08 */
.L_x_5701:
        /* <DEDUP_REMOVED lines=17> */
[C---:B------:R-:W-:Y:S02]  /*2d550*/  IADD3 R20, R0.reuse, 0xa0, -R13 ;  /* 0x000000a000147810 */ /* 0x040fe40007ffe80d */
[----:B------:R-:W-:-:S03]  /*2d560*/  IADD3 R3, R0, 0x9f, RZ ;  /* 0x0000009f00037810 */ /* 0x000fc60007ffe0ff */
        /* <DEDUP_REMOVED lines=40> */
.L_x_5703:
[----:B------:R-:W-:Y:S05]  /*2d7f0*/  BSYNC B0 ;  /* 0x0000000000007941 */ /* 0x000fea0003800000 */
.L_x_5702:
[-C--:B------:R-:W-:Y:S01]  /*2d800*/  IMAD R2, R21, R0.reuse, RZ ;  /* 0x0000000015027224 */ /* 0x080fe200078e02ff */
[----:B------:R-:W-:Y:S04]  /*2d810*/  BSSY B0, `(.L_x_5704) ;  /* 0x000015f000007945 */ /* 0x000fe80003800000 */
[----:B------:R-:W-:-:S05]  /*2d820*/  VIADDMNMX R0, R2, R0, R6, PT ;  /* 0x0000000002007246 */ /* 0x000fca0003800106 */
[--C-:B------:R-:W-:Y:S02]  /*2d830*/  IMAD R3, R0, 0xa0, -R7.reuse ;  /* 0x000000a000037824 */ /* 0x100fe400078e0a07 */
[----:B------:R-:W-:-:S03]  /*2d840*/  IMAD R0, R2, 0xa0, -R7 ;  /* 0x000000a002007824 */ /* 0x000fc600078e0a07 */
[----:B------:R-:W-:Y:S02]  /*2d850*/  VIMNMX R9, R3, R9, PT ;  /* 0x0000000903097248 */ /* 0x000fe40003fe0100 */
[----:B------:R-:W-:-:S04]  /*2d860*/  VIMNMX R0, RZ, R0, !PT ;  /* 0x00000000ff007248 */ /* 0x000fc80007fe0100 */
[----:B------:R-:W-:Y:S01]  /*2d870*/  ISETP.GT.AND P0, PT, R9, R0, PT ;  /* 0x000000000900720c */ /* 0x000fe20003f04270 */
[----:B------:R-:W-:-:S05]  /*2d880*/  IMAD.WIDE.U32 R2, R0, -0x33333333, RZ ;  /* 0xcccccccd00027825 */ /* 0x000fca00078e00ff */
[----:B------:R-:W-:-:S05]  /*2d890*/  SHF.R.U32.HI R2, RZ, 0x7, R3 ;  /* 0x00000007ff027819 */ /* 0x000fca0000011603 */
[----:B------:R-:W-:Y:S02]  /*2d8a0*/  IMAD.MOV.U32 R8, RZ, RZ, R2 ;  /* 0x000000ffff087224 */ /* 0x000fe400078e0002 */
        /* <DEDUP_REMOVED lines=14> */
.L_x_5990:
[----:B--2---:R-:W-:Y:S02]  /*2d990*/  ISETP.NE.AND P0, PT, R14, RZ, PT ;  /* 0x000000ff0e00720c */ /* 0x004fe40003f05270 */
[----:B------:R-:W-:-:S11]  /*2d9a0*/  PLOP3.LUT P6, PT, PT, PT, PT, 0x8, 0x0 ;  /* 0x000000000000781c */ /* 0x000fd60003fce170 */
[----:B------:R-:W-:Y:S05]  /*2d9b0*/  @P0 BRA `(.L_x_5707) ;  /* 0x00000000000c0947 */ /* 0x000fea0003800000 */
[----:B------:R-:W-:-:S03]  /*2d9c0*/  UMOV UR4, 0xffffffff ;  /* 0xffffffff00047882 */ /* 0x000fc60000000000 */
[----:B------:R-:W-:Y:S05]  /*2d9d0*/  BRA.DIV UR4, `(.L_x_5708) ;  /* 0x000000ae04ec7947 */ /* 0x000fea000b800000 */
[----:B------:R-:W-:-:S13]  /*2d9e0*/  ELECT P6, URZ, PT ;  /* 0x00000000003f782f */ /* 0x000fda00038c0000 */
.L_x_5707:
        /* <DEDUP_REMOVED lines=9> */
.L_x_5993:
[----:B------:R-:W-:Y:S05]  /*2da80*/  BSYNC B1 ;  /* 0x0000000000017941 */ /* 0x000fea0003800000 */
.L_x_5709:
[----:B------:R-:W-:Y:S04]  /*2da90*/  BSSY B1, `(.L_x_5711) ;  /* 0x000008e000017945 */ /* 0x000fe80003800000 */
[----:B------:R-:W-:Y:S05]  /*2daa0*/  @!P6 BRA `(.L_x_5712) ;  /* 0x000000080030e947 */ /* 0x000fea0003800000 */
[----:B------:R-:W2:Y:S04]  /*2dab0*/  LDL R6, [R1+0x20] ;  /* 0x0000200001067983 */ /* 0x000ea80000100800 */
[----:B------:R-:W3:Y:S01]  /*2dac0*/  LDL R5, [R1+0x28] ;  /* 0x0000280001057983 */ /* 0x000ee20000100800 */
[----:B------:R-:W4:Y:S01]  /*2dad0*/  S2R R4, SR_TID.X ;  /* 0x0000000000047919 */ /* 0x000f220000002100 */
[----:B------:R-:W-:Y:S01]  /*2dae0*/  BSSY B2, `(.L_x_5713) ;  /* 0x0000007000027945 */ /* 0x000fe20003800000 */
[----:B----4-:R-:W-:-:S04]  /*2daf0*/  LOP3.LUT R4, R4, 0x7f, RZ, 0xc0, !PT ;  /* 0x0000007f04047812 */ /* 0x010fc800078ec0ff */
[----:B------:R-:W-:Y:S02]  /*2db00*/  ISETP.NE.AND P1, PT, R4, RZ, PT ;  /* 0x000000ff0400720c */ /* 0x000fe40003f25270 */
[----:B--2---:R-:W-:Y:S02]  /*2db10*/  LEA R6, R6, R18, 0x3 ;  /* 0x0000001206067211 */ /* 0x004fe400078e18ff */
[----:B---3--:R-:W-:-:S04]  /*2db20*/  SHF.L.U32 R9, R5, 0x1f, RZ ;  /* 0x0000001f05097819 */ /* 0x008fc800000006ff */
[----:B------:R-:W2:Y:S02]  /*2db30*/  SYNCS.PHASECHK.TRANS64.TRYWAIT P0, [R6+URZ+0x334a0], R9 ;  /* 0x0334a009060075a7 */ /* 0x000ea4000800017f */
[----:B--2---:R-:W-:Y:S05]  /*2db40*/  @!P0 BRA `(.L_x_5714) ;  /* 0x000000ac00c48947 */ /* 0x004fea0003800000 */
.L_x_5994:
[----:B------:R-:W-:Y:S05]  /*2db50*/  BSYNC B2 ;  /* 0x0000000000027941 */ /* 0x000fea0003800000 */
.L_x_5713:
        /* <DEDUP_REMOVED lines=9> */
.L_x_5716:
[----:B------:R-:W-:Y:S05]  /*2dbf0*/  BSYNC B2 ;  /* 0x0000000000027941 */ /* 0x000fea0003800000 */
.L_x_5715:
        /* <DEDUP_REMOVED lines=13> */
.L_x_5717:
        /* <DEDUP_REMOVED lines=16> */
.L_x_5718:
        /* <DEDUP_REMOVED lines=16> */
.L_x_5719:
        /* <DEDUP_REMOVED lines=13> */
.L_x_5995:
[----:B------:R-:W-:Y:S05]  /*2dfa0*/  BSYNC B2 ;  /* 0x0000000000027941 */ /* 0x000fea0003800000 */
.L_x_5720:
        /* <DEDUP_REMOVED lines=11> */
.L_x_5723:
[----:B------:R-:W-:Y:S05]  /*2e060*/  BSYNC B2 ;  /* 0x0000000000027941 */ /* 0x000fea0003800000 */
.L_x_5722:
        /* <DEDUP_REMOVED lines=8> */
.L_x_5724:
        /* <DEDUP_REMOVED lines=15> */
.L_x_5725:
        /* <DEDUP_REMOVED lines=15> */
.L_x_5726:
        /* <DEDUP_REMOVED lines=10> */
.L_x_5712:
[----:B------:R-:W-:Y:S05]  /*2e370*/  BSYNC B1 ;  /* 0x0000000000017941 */ /* 0x000fea0003800000 */
.L_x_5711:
[----:B-1----:R-:W2:Y:S04]  /*2e380*/  LDL.LU R3, [R1+0x20] ;  /* 0x0000200001037983 */ /* 0x002ea80000300800 */
        /* <DEDUP_REMOVED lines=12> */
.L_x_5743:
[----:B------:R-:W-:Y:S05]  /*2e450*/  YIELD ;  /* 0x0000000000007946 */ /* 0x000fea0003800000 */
[----:B------:R-:W-:Y:S04]  /*2e460*/  BSSY B1, `(.L_x_5727) ;  /* 0x000008d000017945 */ /* 0x000fe80003800000 */
[----:B--2---:R-:W-:Y:S05]  /*2e470*/  @!P6 BRA `(.L_x_5728) ;  /* 0x00000008002ce947 */ /* 0x004fea0003800000 */
[----:B-1----:R-:W2:Y:S04]  /*2e480*/  LDL R5, [R1+0x20] ;  /* 0x0000200001057983 */ /* 0x002ea80000100800 */
        /* <DEDUP_REMOVED lines=9> */
.L_x_5996:
[----:B------:R-:W-:Y:S05]  /*2e520*/  BSYNC B2 ;  /* 0x0000000000027941 */ /* 0x000fea0003800000 */
.L_x_5729:
        /* <DEDUP_REMOVED lines=9> */
.L_x_5732:
[----:B------:R-:W-:Y:S05]  /*2e5c0*/  BSYNC B2 ;  /* 0x0000000000027941 */ /* 0x000fea0003800000 */
.L_x_5731:
        /* <DEDUP_REMOVED lines=12> */
.L_x_5733:
        /* <DEDUP_REMOVED lines=16> */
.L_x_5734:
        /* <DEDUP_REMOVED lines=16> */
.L_x_5735:
        /* <DEDUP_REMOVED lines=13> */
.L_x_5997:
[----:B------:R-:W-:Y:S05]  /*2e960*/  BSYNC B2 ;  /* 0x0000000000027941 */ /* 0x000fea0003800000 */
.L_x_5736:
        /* <DEDUP_REMOVED lines=11> */
.L_x_5739:
[----:B------:R-:W-:Y:S05]  /*2ea20*/  BSYNC B2 ;  /* 0x0000000000027941 */ /* 0x000fea0003800000 */
.L_x_5738:
[----:B------:R-:W-:Y:S01]  /*2ea30*/  R2UR UR10, R11 ;  /* 0x000000000b0a72ca */ /* 0x000fe200000e0000 */
[----:B------:R-:W-:Y:S01]  /*2ea40*/  UIADD3 UR4, UP0, UR40, 0x670, URZ ;  /* 0x0000067028047890 */ /* 0x000fe2000ff1e03f */
[----:B------:R-:W-:Y:S01]  /*2ea50*/  R2UR UR6, R12 ;  /* 0x000000000c0672ca */ /* 0x000fe200000e0000 */
[----:B-12---:R-:W-:Y:S01]  /*2ea60*/  VIADD R7, R7, 0x334b0 ;  /* 0x000334b007077836 */ /* 0x006fe20000000000 */
[----:B------:R-:W-:Y:S01]  /*2ea70*/  R2UR UR7, R13 ;  /* 0x000000000d0772ca */ /* 0x000fe200000e0000 */
[----:B------:R-:W-:Y:S01]  /*2ea80*/  UIADD3.X UR5, URZ, UR41, URZ, UP0, !UPT ;  /* 0x000000293f057290 */ /* 0x000fe200087fe43f */
[----:B------:R-:W-:Y:S02]  /*2ea90*/  PLOP3.LUT P1, PT, PT, PT, PT, 0x80, 0x0 ;  /* 0x000000000000781c */ /* 0x000fe40003f2f070 */
[----:B------:R-:W-:-:S11]  /*2eaa0*/  IADD3 R3, R5, 0xf200, RZ ;  /* 0x0000f20005037810 */ /* 0x000fd60007ffe0ff */
.L_x_5740:
        /* <DEDUP_REMOVED lines=15> */
.L_x_5741:
        /* <DEDUP_REMOVED lines=15> */
.L_x_5742:
        /* <DEDUP_REMOVED lines=10> */
.L_x_5728:
[----:B------:R-:W-:Y:S05]  /*2ed30*/  BSYNC B1 ;  /* 0x0000000000017941 */ /* 0x000fea0003800000 */
.L_x_5727:
        /* <DEDUP_REMOVED lines=12> */
.L_x_5705:
[----:B------:R-:W-:Y:S05]  /*2ee00*/  BSYNC B0 ;  /* 0x0000000000007941 */ /* 0x000fea0003800000 */
.L_x_5704:
        /* <DEDUP_REMOVED lines=8> */
[----:B------:R-:W4:Y:S08]  /*2ee90*/  @P1 LDC R2, c[0x0][0x44c] ;  /* 0x00011300ff021b82 */ /* 0x000f300000000800 */
[----:B-12---:R-:W1:Y:S01]  /*2eea0*/  @P1 LDC R3, c[0x0][0x450] ;  /* 0x00011400ff031b82 */ /* 0x006e620000000800 */
[----:B---3--:R-:W-:-:S05]  /*2eeb0*/  LEA R0, R4, 0x7f, 0x7 ;  /* 0x0000007f04007811 */ /* 0x008fca00078e38ff */
[----:B----4-:R-:W-:-:S05]  /*2eec0*/  @P1 IMAD.HI.U32 R2, R0, R2, RZ ;  /* 0x0000000200021227 */ /* 0x010fca00078e00ff */
[----:B-1----:R-:W-:-:S05]  /*2eed0*/  @P1 SHF.R.U32.HI R0, RZ, R3, R2 ;  /* 0x00000003ff001219 */ /* 0x002fca0000011602 */
[----:B------:R-:W-:-:S04]  /*2eee0*/  IMAD.IADD R0, R20, 0x1, R0 ;  /* 0x0000000114007824 */ /* 0x000fc800078e0200 */
[----:B------:R-:W-:-:S05]  /*2eef0*/  IMAD.HI R0, R0, 0x66666667, RZ ;  /* 0x6666666700007827 */ /* 0x000fca00078e02ff */
[----:B------:R-:W-:-:S04]  /*2ef00*/  SHF.R.U32.HI R4, RZ, 0x1f, R0 ;  /* 0x0000001fff047819 */ /* 0x000fc80000011600 */
[----:B------:R-:W-:Y:S01]  /*2ef10*/  LEA.HI.SX32 R4, R0, R4, 0x1a ;  /* 0x0000000400047211 */ /* 0x000fe200078fd2ff */
[----:B------:R-:W-:-:S03]  /*2ef20*/  IMAD.MOV.U32 R0, RZ, RZ, RZ ;  /* 0x000000ffff007224 */ /* 0x000fc600078e00ff */
[----:B------:R-:W-:-:S04]  /*2ef30*/  VIMNMX R4, R19, R4, PT ;  /* 0x0000000413047248 */ /* 0x000fc80003fe0100 */
[----:B------:R-:W-:-:S13]  /*2ef40*/  ISETP.GE.AND P1, PT, R4, 0x1, PT ;  /* 0x000000010400780c */ /* 0x000fda0003f26270 */
[----:B0-----:R-:W-:Y:S05]  /*2ef50*/  @!P1 BRA `(.L_x_5745) ;  /* 0x00000000006c9947 */ /* 0x001fea0003800000 */
[----:B------:R-:W-:-:S04]  /*2ef60*/  IABS R0, R17 ;  /* 0x0000001100007213 */ /* 0x000fc80000000000 */
[----:B------:R-:W0:Y:S08]  /*2ef70*/  I2F.RP R2, R0 ;  /* 0x0000000000027306 */ /* 0x000e300000209400 */
[----:B0-----:R-:W0:Y:S02]  /*2ef80*/  MUFU.RCP R2, R2 ;  /* 0x0000000200027308 */ /* 0x001e240000001000 */
[----:B0-----:R-:W-:-:S06]  /*2ef90*/  VIADD R2, R2, 0xffffffe ;  /* 0x0ffffffe02027836 */ /* 0x001fcc0000000000 */
[----:B------:R-:W0:Y:S02]  /*2efa0*/  F2I.FTZ.U32.TRUNC.NTZ R3, R2 ;  /* 0x0000000200037305 */ /* 0x000e24000021f000 */
[----:B0-----:R-:W-:-:S05]  /*2efb0*/  IADD3 R2, RZ, -R3, RZ ;  /* 0x80000003ff027210 */ /* 0x001fca0007ffe0ff */
        /* <DEDUP_REMOVED lines=21> */
.L_x_5745:
[----:B------:R-:W-:Y:S05]  /*2f110*/  BSYNC B0 ;  /* 0x0000000000007941 */ /* 0x000fea0003800000 */
.L_x_5744:
        /* <DEDUP_REMOVED lines=24> */
.L_x_5746:
        /* <DEDUP_REMOVED lines=9> */
[----:B------:R-:W-:Y:S01]  /*2f330*/  MOV R8, 0x70 ;  /* 0x0000007000087802 */ /* 0x000fe20000000f00 */
[----:B------:R-:W0:Y:S01]  /*2f340*/  LDC.64 R2, c[0x4][R2] ;  /* 0x0100000002027b82 */ /* 0x000e220000000a00 */
        /* <DEDUP_REMOVED lines=8> */
[----:B0-----:R-:W-:Y:S05]  /*2f3d0*/  CALL.ABS.NOINC R2 ;  /* 0x0000000002007343 */ /* 0x001fea0003c00000 */
.L_x_5749:
[----:B------:R-:W-:Y:S05]  /*2f3e0*/  BSYNC B6 ;  /* 0x0000000000067941 */ /* 0x000fea0003800000 */
.L_x_5748:
        /* <DEDUP_REMOVED lines=24> */
.L_x_5751:
[----:B------:R-:W-:Y:S05]  /*2f570*/  BSYNC B6 ;  /* 0x0000000000067941 */ /* 0x000fea0003800000 */
.L_x_5750:
        /* <DEDUP_REMOVED lines=20> */
.L_x_5753:
[----:B------:R-:W-:Y:S05]  /*2f6c0*/  BSYNC B6 ;  /* 0x0000000000067941 */ /* 0x000fea0003800000 */
.L_x_5752:
        /* <DEDUP_REMOVED lines=19> */
.L_x_5755:
[----:B------:R-:W-:Y:S05]  /*2f800*/  BSYNC B6 ;  /* 0x0000000000067941 */ /* 0x000fea0003800000 */
.L_x_5754:
        /* <DEDUP_REMOVED lines=23> */
.L_x_6000:
        /* <DEDUP_REMOVED lines=10> */
.L_x_6003:
[----:B------:R-:W-:Y:S05]  /*2fa20*/  @!P6 BRA `(.L_x_5757) ;  /* 0x0000000400a4e947 */ /* 0x000fea0003800000 */
[----:B0-----:R-:W2:Y:S01]  /*2fa30*/  LDL R0, [R1+0x4c] ;  /* 0x00004c0001007983 */ /* 0x001ea20000100800 */
[----:B------:R-:W-:-:S04]  /*2fa40*/  ISETP.NE.U32.AND P0, PT, R2, RZ, PT ;  /* 0x000000ff0200720c */ /* 0x000fc80003f05070 */
[----:B------:R-:W-:Y:S02]  /*2fa50*/  ISETP.NE.AND.EX P0, PT, R3, RZ, PT, P0 ;  /* 0x000000ff0300720c */ /* 0x000fe40003f05300 */
[----:B--2---:R-:W-:-:S11]  /*2fa60*/  IADD3 R0, R0, -0x1, RZ ;  /* 0xffffffff00007810 */ /* 0x004fd60007ffe0ff */
        /* <DEDUP_REMOVED lines=18> */
.L_x_5759:
        /* <DEDUP_REMOVED lines=9> */
.L_x_6004:
        /* <DEDUP_REMOVED lines=8> */
.L_x_5761:
        /* <DEDUP_REMOVED lines=29> */
.L_x_6005:
        /* <DEDUP_REMOVED lines=8> */
.L_x_5763:
        /* <DEDUP_REMOVED lines=29> */
.L_x_5757:
[----:B------:R-:W0:Y:S04]  /*300c0*/  LDL.LU R3, [R1+0x44] ;  /* 0x0000440001037983 */ /* 0x000e280000300800 */
[----:B------:R-:W2:Y:S04]  /*300d0*/  LDL.LU R5, [R1+0x38] ;  /* 0x0000380001057983 */ /* 0x000ea80000300800 */
[----:B---3--:R-:W3:Y:S01]  /*300e0*/  LDL.LU R4, [R1+0x58] ;  /* 0x0000580001047983 */ /* 0x008ee20000300800 */
        /* <DEDUP_REMOVED lines=33> */
[----:B-1----:R-:W-:Y:S02]  /*30300*/  IMAD.MOV.U32 R8, RZ, RZ, 0x70 ;  /* 0x00000070ff087424 */ /* 0x002fe400078e00ff */
[----:B------:R-:W-:-:S07]  /*30310*/  IMAD.MOV.U32 R13, RZ, RZ, RZ ;  /* 0x000000ffff0d7224 */ /* 0x000fce00078e00ff */
[----:B------:R-:W-:-:S07]  /*30320*/  LEPC R20, `(.L_x_5765) ;  /* 0x000000001014794e */ /* 0x000fce0000000000 */
[----:B0-----:R-:W-:Y:S05]  /*30330*/  CALL.ABS.NOINC R2 ;  /* 0x0000000002007343 */ /* 0x001fea0003c00000 */
.L_x_5765:
[----:B------:R-:W-:Y:S05]  /*30340*/  BSYNC B6 ;  /* 0x0000000000067941 */ /* 0x000fea0003800000 */
.L_x_5764:
        /* <DEDUP_REMOVED lines=13> */
[C---:B------:R-:W-:Y:S02]  /*30420*/  LOP3.LUT R11, R8.reuse, 0x40, RZ, 0xfc, !PT ;  /* 0x00000040080b7812 */ /* 0x040fe400078efcff */
        /* <DEDUP_REMOVED lines=20> */
[----:B0-----:R-:W-:-:S05]  /*30570*/  @P0 SHF.R.U32.HI R0, RZ, R6, R5 ;  /* 0x00000006ff000219 */ /* 0x001fca0000011605 */
[----:B------:R-:W-:Y:S02]  /*30580*/  IMAD.MOV R5, RZ, RZ, -R0 ;  /* 0x000000ffff057224 */ /* 0x000fe400078e0a00 */
[----:B------:R-:W-:-:S04]  /*30590*/  IMAD.WIDE.U32 R2, R0, UR4, R2 ;  /* 0x0000000400027c25 */ /* 0x000fc8000f8e0002 */
[----:B------:R-:W-:Y:S01]  /*305a0*/  IMAD R4, R7, R5, R4 ;  /* 0x0000000507047224 */ /* 0x000fe200078e0204 */
[----:B------:R-:W-:-:S05]  /*305b0*/  SHF.R.S32.HI R5, RZ, 0x1f, R0 ;  /* 0x0000001fff057819 */ /* 0x000fca0000011400 */
[----:B------:R-:W-:-:S04]  /*305c0*/  IMAD R5, R5, UR4, RZ ;  /* 0x0000000405057c24 */ /* 0x000fc8000f8e02ff */
[----:B------:R-:W-:Y:S01]  /*305d0*/  IMAD R0, R0, UR5, R5 ;  /* 0x0000000500007c24 */ /* 0x000fe2000f8e0205 */
[----:B------:R-:W-:Y:S01]  /*305e0*/  ULDC.64 UR4, c[0x0][0x2c8] ;  /* 0x0000b20000047ab9 */ /* 0x000fe20000000a00 */
[----:B------:R-:W0:Y:S03]  /*305f0*/  S2R R5, SR_TID.X ;  /* 0x0000000000057919 */ /* 0x000e260000002100 */
[----:B------:R-:W-:Y:S02]  /*30600*/  IADD3 R3, R3, R0, RZ ;  /* 0x0000000003037210 */ /* 0x000fe40007ffe0ff */
        /* <DEDUP_REMOVED lines=9> */
[----:B0-----:R-:W-:-:S05]  /*306a0*/  IMAD.SHL.U32 R9, R5, 0x10, RZ ;  /* 0x0000001005097824 */ /* 0x001fca00078e00ff */
[----:B------:R-:W-:-:S04]  /*306b0*/  LOP3.LUT R9, R9, 0x30, RZ, 0xc0, !PT ;  /* 0x0000003009097812 */ /* 0x000fc800078ec0ff */
[----:B------:R-:W-:Y:S01]  /*306c0*/  ISETP.GE.AND P0, PT, R9, UR4, PT ;  /* 0x0000000409007c0c */ /* 0x000fe2000bf06270 */
[----:B------:R-:W-:Y:S01]  /*306d0*/  UMOV UR4, 0xffffffff ;  /* 0xffffffff00047882 */ /* 0x000fe20000000000 */
[----:B------:R-:W-:Y:S02]  /*306e0*/  IADD3.X R3, R3, UR7, R0, P3, !PT ;  /* 0x0000000703037c10 */ /* 0x000fe40009ffe400 */
[----:B-1----:R-:W-:Y:S09]  /*306f0*/  BRA.DIV UR4, `(.L_x_5766) ;  /* 0x0000008604a47947 */ /* 0x002ff2000b800000 */
[----:B------:R-:W0:Y:S02]  /*30700*/  S2R R6, SR_TID.X ;  /* 0x0000000000067919 */ /* 0x000e240000002100 */
[----:B0-----:R-:W-:Y:S02]  /*30710*/  LOP3.LUT R11, R6, 0x7f, RZ, 0xc0, !PT ;  /* 0x0000007f060b7812 */ /* 0x001fe400078ec0ff */
[----:B------:R-:W2:Y:S02]  /*30720*/  LDL.LU R6, [R1+0x48] ;  /* 0x0000480001067983 */ /* 0x000ea40000300800 */
[----:B------:R-:W-:-:S05]  /*30730*/  SHF.R.U32.HI R11, RZ, 0x2, R11 ;  /* 0x00000002ff0b7819 */ /* 0x000fca000001160b */
[----:B------:R-:W-:-:S04]  /*30740*/  IMAD R0, R10, 0x80, R11 ;  /* 0x000000800a007824 */ /* 0x000fc800078e020b */
        /* <DEDUP_REMOVED lines=18> */
[----:B------:R-:W-:Y:S01]  /*30870*/  @!P3 IMAD.MOV.U32 R7, RZ, RZ, R6 ;  /* 0x000000ffff07b224 */ /* 0x000fe200078e0006 */
[----:B------:R-:W-:Y:S01]  /*30880*/  @!P3 MOV R6, R5 ;  /* 0x000000050006b202 */ /* 0x000fe20000000f00 */
[----:B------:R-:W-:-:S04]  /*30890*/  VIADD R5, R0, 0x40 ;  /* 0x0000004000057836 */ /* 0x000fc80000000000 */
        /* <DEDUP_REMOVED lines=13> */
[----:B------:R0:W-:Y:S04]  /*30970*/  @!P3 LDGSTS.E.BYPASS.LTC128B.128 [R8+0x23200], desc[UR54][R6.64+0x80], !P2 ;  /* 0x232000800608bfae */ /* 0x0001e8000d101d76 */
[----:B------:R0:W2:Y:S02]  /*30980*/  SHFL.IDX PT, R3, R4, 0x3, 0x1c1f ;  /* 0x007c1f0004037f89 */ /* 0x0000a400000e0000 */
.L_x_6014:
        /* <DEDUP_REMOVED lines=12> */
.L_x_5768:
[----:B------:R-:W-:Y:S05]  /*30a50*/  BSYNC B0 ;  /* 0x0000000000007941 */ /* 0x000fea0003800000 */
.L_x_5767:
[----:B------:R-:W-:Y:S01]  /*30a60*/  NOP ;  /* 0x0000000000007918 */ /* 0x000fe20000000000 */
[----:B------:R-:W-:-:S13]  /*30a70*/  PLOP3.LUT P0, PT, PT, PT, PT, 0x80, 0x0 ;  /* 0x000000000000781c */ /* 0x000fda0003f0f070 */
.L_x_5769:
        /* <DEDUP_REMOVED lines=10> */
[----:B------:R-:W-:-:S04]  /*30b20*/  LOP3.LUT R0, R0, 0xfffffffe, RZ, 0xc0, !PT ;  /* 0xfffffffe00007812 */ /* 0x000fc800078ec0ff */
[----:B------:R-:W-:-:S04]  /*30b30*/  IADD3 R0, R2, -R0, RZ ;  /* 0x8000000002007210 */ /* 0x000fc80007ffe0ff */
[----:B------:R-:W-:Y:S01]  /*30b40*/  SHF.L.U32 R0, R0, 0x1f, RZ ;  /* 0x0000001f00007819 */ /* 0x000fe200000006ff */
[----:B------:R-:W-:Y:S01]  /*30b50*/  NOP ;  /* 0x0000000000007918 */ /* 0x000fe20000000000 */
[----:B------:R4:W-:Y:S01]  /*30b60*/  SYNCS.ARRIVE.TRANS64.A1T0 RZ, [R18+URZ+0x33400], RZ ;  /* 0x033400ff12ff79a7 */ /* 0x0009e2000810003f */
[----:B------:R-:W-:Y:S01]  /*30b70*/  BSSY B0, `(.L_x_5770) ;  /* 0x0000003000007945 */ /* 0x000fe20003800000 */
[----:B------:R-:W5:Y:S03]  /*30b80*/  SYNCS.PHASECHK.TRANS64.TRYWAIT P0, [R18+URZ+0x33420], R0 ;  /* 0x03342000120075a7 */ /* 0x000f66000800017f */
[----:B----45:R-:W-:Y:S05]  /*30b90*/  @!P0 BRA `(.L_x_5771) ;  /* 0x0000008400e88947 */ /* 0x030fea0003800000 */
.L_x_6015:
[----:B------:R-:W-:Y:S05]  /*30ba0*/  BSYNC B0 ;  /* 0x0000000000007941 */ /* 0x000fea0003800000 */
.L_x_5770:
[----:B------:R-:W5:Y:S04]  /*30bb0*/  LDL.LU R2, [R1+0x4c] ;  /* 0x00004c0001027983 */ /* 0x000f680000300800 */
[----:B0-2---:R-:W2:Y:S01]  /*30bc0*/  LDL R3, [R1+0x2c] ;  /* 0x00002c0001037983 */ /* 0x005ea20000100800 */
[----:B-----5:R-:W-:-:S05]  /*30bd0*/  VIADD R2, R2, 0xfffffffe ;  /* 0xfffffffe02027836 */ /* 0x020fca0000000000 */
[----:B--2---:R-:W-:-:S13]  /*30be0*/  ISETP.GE.AND P0, PT, R2, R3, PT ;  /* 0x000000030200720c */ /* 0x004fda0003f06270 */
[----:B------:R-:W-:Y:S05]  /*30bf0*/  @!P0 BRA `(.L_x_5772) ;  /* 0x0000001800188947 */ /* 0x000fea0003800000 */
[----:B----4-:R0:W5:Y:S04]  /*30c00*/  LDL.LU R0, [R1+0xc] ;  /* 0x00000c0001007983 */ /* 0x0101680000300800 */
[----:B---3--:R0:W5:Y:S02]  /*30c10*/  LDL.LU R8, [R1+0x24] ;  /* 0x0000240001087983 */ /* 0x0081640000300800 */
.L_x_5796:
        /* <DEDUP_REMOVED lines=36> */
.L_x_5775:
        /* <DEDUP_REMOVED lines=8> */
.L_x_6016:
[----:B------:R-:W-:Y:S05]  /*30ee0*/  BSYNC B1 ;  /* 0x0000000000017941 */ /* 0x000fea0003800000 */
.L_x_5776:
        /* <DEDUP_REMOVED lines=9> */
.L_x_5779:
[----:B------:R-:W-:Y:S05]  /*30f80*/  BSYNC B1 ;  /* 0x0000000000017941 */ /* 0x000fea0003800000 */
.L_x_5778:
        /* <DEDUP_REMOVED lines=13> */
.L_x_5780:
        /* <DEDUP_REMOVED lines=16> */
.L_x_5781:
        /* <DEDUP_REMOVED lines=16> */
.L_x_5782:
        /* <DEDUP_REMOVED lines=13> */
.L_x_6017:
[----:B------:R-:W-:Y:S05]  /*31330*/  BSYNC B1 ;  /* 0x0000000000017941 */ /* 0x000fea0003800000 */
.L_x_5783:
[----:B------:R-:W-:Y:S01]  /*31340*/  BSSY B1, `(.L_x_5785) ;  /* 0x000000b000017945 */ /* 0x000fe20003800000 */
[----:B------:R-:W-:Y:S01]  /*31350*/  MOV R10, 0x0 ;  /* 0x00000000000a7802 */ /* 0x000fe20000000f00 */
[----:B------:R-:W-:Y:S02]  /*31360*/  IMAD.MOV.U32 R11, RZ, RZ, 0x14f00000 ;  /* 0x14f00000ff0b7424 */ /* 0x000fe400078e00ff */
        /* <DEDUP_REMOVED lines=8> */
.L_x_5786:
[----:B------:R-:W-:Y:S05]  /*313f0*/  BSYNC B1 ;  /* 0x0000000000017941 */ /* 0x000fea0003800000 */
.L_x_5785:
        /* <DEDUP_REMOVED lines=8> */
.L_x_5787:
        /* <DEDUP_REMOVED lines=15> */
.L_x_5788:
        /* <DEDUP_REMOVED lines=15> */
.L_x_5789:
        /* <DEDUP_REMOVED lines=10> */
.L_x_5774:
[----:B------:R-:W-:Y:S05]  /*31700*/  BSYNC B0 ;  /* 0x0000000000007941 */ /* 0x000fea0003800000 */
.L_x_5773:
[----:B------:R-:W-:-:S06]  /*31710*/  UISETP.NE.AND UP0, UPT, UR37, 0x3, UPT ;  /* 0x000000032500788c */ /* 0x000fcc000bf05270 */
[----:B------:R-:W-:-:S13]  /*31720*/  PLOP3.LUT P0, PT, PT, PT, UP0, 0x80, 0x0 ;  /* 0x000000000000781c */ /* 0x000fda0003f0f008 */
[----:B------:R-:W-:Y:S05]  /*31730*/  @!P0 BRA `(.L_x_5790) ;  /* 0x0000000000048947 */ /* 0x000fea0003800000 */
[----:B------:R-:W-:Y:S01]  /*31740*/  BPT.TRAP 0x1 ;  /* 0x000000040000795c */ /* 0x000fe20000300000 */
.L_x_5790:
        /* <DEDUP_REMOVED lines=8> */
.L_x_6018:
[----:B------:R-:W-:Y:S05]  /*317d0*/  BSYNC B0 ;  /* 0x0000000000007941 */ /* 0x000fea0003800000 */
.L_x_5791:
[----:B------:R-:W-:Y:S05]  /*317e0*/  @!P1 BRA `(.L_x_5793) ;  /* 0x0000000000049947 */ /* 0x000fea0003800000 */
[----:B------:R-:W-:Y:S01]  /*317f0*/  BPT.TRAP 0x1 ;  /* 0x000000040000795c */ /* 0x000fe20000300000 */
.L_x_5793:
[----:B---3--:R-:W-:Y:S01]  /*31800*/  SHF.L.U32 R4, R8, 0x1f, RZ ;  /* 0x0000001f08047819 */ /* 0x008fe200000006ff */
[----:B------:R-:W-:-:S03]  /*31810*/  IMAD R0, R0, 0x7800, RZ ;  /* 0x0000780000007824 */ /* 0x000fc600078e02ff */
[----:B------:R-:W3:Y:S02]  /*31820*/  SYNCS.PHASECHK.TRANS64.TRYWAIT P0, [R3+URZ+0x33460], R4 ;  /* 0x03346004030075a7 */ /* 0x000ee4000800017f */
[----:B---3--:R-:W-:Y:S05]  /*31830*/  @!P0 BRA `(.L_x_5794) ;  /* 0x0000007c00108947 */ /* 0x008fea0003800000 */
.L_x_6019:
        /* <DEDUP_REMOVED lines=33> */
[----:B------:R-:W-:-:S03]  /*31a50*/  VIADD R13, R0, 0x1000 ;  /* 0x00001000000d7836 */ /* 0x000fc60000000000 */
        /* <DEDUP_REMOVED lines=55> */
[----:B------:R-:W-:-:S04]  /*31dd0*/  LOP3.LUT R4, R10, R3, RZ, 0xfc, !PT ;  /* 0x000000030a047212 */ /* 0x000fc800078efcff */
[----:B------:R-:W-:-:S06]  /*31de0*/  IADD3 R4, R18, R4, RZ ;  /* 0x0000000412047210 */ /* 0x000fcc0007ffe0ff */
        /* <DEDUP_REMOVED lines=89> */
.L_x_5795:
[----:B-1----:R-:W1:Y:S01]  /*32380*/  S2R R0, SR_TID.X ;  /* 0x0000000000007919 */ /* 0x002e620000002100 */
[----:B--2--5:R2:W-:Y:S01]  /*32390*/  SYNCS.ARRIVE.TRANS64.A1T0 RZ, [R3+URZ+0x33450], RZ ;  /* 0x033450ff03ff79a7 */ /* 0x0245e2000810003f */
        /* <DEDUP_REMOVED lines=8> */
[C---:B----4-:R-:W-:Y:S01]  /*32420*/  ISETP.GT.AND P0, PT, R2.reuse, R0, PT ;  /* 0x000000000200720c */ /* 0x050fe20003f04270 */
[----:B------:R-:W-:Y:S01]  /*32430*/  VIADD R2, R2, 0xffffffff ;  /* 0xffffffff02027836 */ /* 0x000fe20000000000 */
[----:B------:R3:W5:Y:S11]  /*32440*/  LDL R0, [R1+0xc] ;  /* 0x00000c0001007983 */ /* 0x0007760000100800 */
[----:B---3--:R-:W-:Y:S05]  /*32450*/  @P0 BRA `(.L_x_5796) ;  /* 0xffffffe400f00947 */ /* 0x008fea000383ffff */
.L_x_5772:
        /* <DEDUP_REMOVED lines=18> */
.L_x_5798:
[----:B------:R-:W-:Y:S05]  /*32580*/  BSYNC B0 ;  /* 0x0000000000007941 */ /* 0x000fea0003800000 */
.L_x_5797:
[----:B------:R-:W-:-:S06]  /*32590*/  UISETP.NE.AND UP0, UPT, UR37, 0x3, UPT ;  /* 0x000000032500788c */ /* 0x000fcc000bf05270 */
[----:B------:R-:W-:-:S13]  /*325a0*/  PLOP3.LUT P1, PT, PT, PT, UP0, 0x80, 0x0 ;  /* 0x000000000000781c */ /* 0x000fda0003f2f008 */
[----:B------:R-:W-:Y:S05]  /*325b0*/  @!P1 BRA `(.L_x_5799) ;  /* 0x0000000000049947 */ /* 0x000fea0003800000 */
[----:B------:R-:W-:Y:S01]  /*325c0*/  BPT.TRAP 0x1 ;  /* 0x000000040000795c */ /* 0x000fe20000300000 */
.L_x_5799:
[----:B------:R-:W3:Y:S04]  /*325d0*/  LDL R2, [R1+0x24] ;  /* 0x0000240001027983 */ /* 0x000ee80000100800 */
[----:B------:R-:W3:Y:S01]  /*325e0*/  LDL R3, [R1+0xc] ;  /* 0x00000c0001037983 */ /* 0x000ee20000100800 */
[----:B--2-45:R-:W-:Y:S01]  /*325f0*/  MOV R0, UR39 ;  /* 0x0000002700007c02 */ /* 0x034fe20008000f00 */
[----:B------:R-:W-:Y:S03]  /*32600*/  BSSY B0, `(.L_x_5800) ;  /* 0x0000007000007945 */ /* 0x000fe60003800000 */
[----:B------:R-:W-:Y:S02]  /*32610*/  ISETP.NE.AND P2, PT, R0, 0x3, PT ;  /* 0x000000030000780c */ /* 0x000fe40003f45270 */
[----:B---3--:R-:W-:-:S04]  /*32620*/  LOP3.LUT R2, R2, 0x1, RZ, 0x3c, !PT ;  /* 0x0000000102027812 */ /* 0x008fc800078e3cff */
[----:B------:R-:W-:Y:S01]  /*32630*/  SHF.L.U32 R2, R2, 0x1f, RZ ;  /* 0x0000001f02027819 */ /* 0x000fe200000006ff */
[----:B------:R-:W-:-:S04]  /*32640*/  IMAD R0, R3, 0x8, R18 ;  /* 0x0000000803007824 */ /* 0x000fc800078e0212 */
[----:B------:R-:W2:Y:S02]  /*32650*/  SYNCS.PHASECHK.TRANS64.TRYWAIT P1, [R0+URZ+0x33470], R2 ;  /* 0x03347002000075a7 */ /* 0x000ea4000802017f */
[----:B--2---:R-:W-:Y:S05]  /*32660*/  @!P1 BRA `(.L_x_5801) ;  /* 0x0000006c00989947 */ /* 0x004fea0003800000 */
.L_x_6020:
[----:B------:R-:W-:Y:S05]  /*32670*/  BSYNC B0 ;  /* 0x0000000000007941 */ /* 0x000fea0003800000 */
.L_x_5800:
[----:B------:R-:W-:Y:S05]  /*32680*/  @!P2 BRA `(.L_x_5802) ;  /* 0x000000000004a947 */ /* 0x000fea0003800000 */
[----:B------:R-:W-:Y:S01]  /*32690*/  BPT.TRAP 0x1 ;  /* 0x000000040000795c */ /* 0x000fe20000300000 */
.L_x_5802:
[----:B--2---:R-:W2:Y:S02]  /*326a0*/  LDL R2, [R1+0x24] ;  /* 0x0000240001027983 */ /* 0x004ea40000100800 */
[----:B--2---:R-:W-:-:S04]  /*326b0*/  SHF.L.U32 R2, R2, 0x1f, RZ ;  /* 0x0000001f02027819 */ /* 0x004fc800000006ff */
[----:B------:R-:W2:Y:S02]  /*326c0*/  SYNCS.PHASECHK.TRANS64.TRYWAIT P1, [R0+URZ+0x33460], R2 ;  /* 0x03346002000075a7 */ /* 0x000ea4000802017f */
[----:B--2---:R-:W-:Y:S05]  /*326d0*/  @!P1 BRA `(.L_x_5803) ;  /* 0x0000006c00909947 */ /* 0x004fea0003800000 */
.L_x_6021:
        /* <DEDUP_REMOVED lines=9> */
[----:B------:R-:W-:Y:S02]  /*32770*/  VIADD R13, R2, 0x1000 ;  /* 0x00001000020d7836 */ /* 0x000fe40000000000 */
[----:B------:R-:W-:Y:S02]  /*32780*/  IMAD.IADD R3, R18, 0x1, R3 ;  /* 0x0000000112037824 */ /* 0x000fe400078e0203 */
[----:B------:R-:W-:-:S03]  /*32790*/  VIADD R15, R2, 0x1800 ;  /* 0x00001800020f7836 */ /* 0x000fc60000000000 */
        /* <DEDUP_REMOVED lines=52> */
[----:B------:R-:W-:Y:S02]  /*32ae0*/  IMAD.MOV.U32 R10, RZ, RZ, R5 ;  /* 0x000000ffff0a7224 */ /* 0x000fe400078e0005 */
[----:B------:R-:W-:-:S05]  /*32af0*/  VIADD R16, R2, 0x5800 ;  /* 0x0000580002107836 */ /* 0x000fca0000000000 */
[----:B------:R-:W-:-:S05]  /*32b00*/  LOP3.LUT R3, R16, R10, RZ, 0xfc, !PT ;  /* 0x0000000a10037212 */ /* 0x000fca00078efcff */
[----:B------:R-:W-:-:S05]  /*32b10*/  IMAD.IADD R3, R18, 0x1, R3 ;  /* 0x0000000112037824 */ /* 0x000fca00078e0203 */
[----:B------:R1:W2:Y:S02]  /*32b20*/  LDSM.16.MT88.4 R4, [R3+0xf200] ;  /* 0x00f200000304783b */ /* 0x0002a40000004200 */
[----:B-1----:R-:W-:Y:S01]  /*32b30*/  LOP3.LUT R3, R14, R11, RZ, 0xfc, !PT ;  /* 0x0000000b0e037212 */ /* 0x002fe200078efcff */
[----:B------:R-:W-:-:S04]  /*32b40*/  IMAD.MOV.U32 R14, RZ, RZ, R11 ;  /* 0x000000ffff0e7224 */ /* 0x000fc800078e000b */
[----:B------:R-:W-:Y:S01]  /*32b50*/  IMAD.IADD R3, R19, 0x1, R3 ;  /* 0x0000000113037824 */ /* 0x000fe200078e0203 */
[C-C-:B--2---:R-:W-:Y:S02]  /*32b60*/  PRMT R8, R4.reuse, 0x6420, R5.reuse ;  /* 0x0000642004087816 */ /* 0x144fe40000000005 */
[----:B------:R-:W-:Y:S02]  /*32b70*/  PRMT R9, R4, 0x7531, R5 ;  /* 0x0000753104097816 */ /* 0x000fe40000000005 */
[----:B------:R-:W-:Y:S02]  /*32b80*/  MOV R5, R10 ;  /* 0x0000000a00057202 */ /* 0x000fe40000000f00 */
[C-C-:B------:R-:W-:Y:S02]  /*32b90*/  PRMT R10, R6.reuse, 0x6420, R7.reuse ;  /* 0x00006420060a7816 */ /* 0x140fe40000000007 */
[----:B------:R-:W-:Y:S02]  /*32ba0*/  LOP3.LUT R13, R13, R5, RZ, 0xfc, !PT ;  /* 0x000000050d0d7212 */ /* 0x000fe400078efcff */
[----:B------:R-:W-:-:S03]  /*32bb0*/  PRMT R11, R6, 0x7531, R7 ;  /* 0x00007531060b7816 */ /* 0x000fc60000000007 */
[----:B------:R-:W-:Y:S02]  /*32bc0*/  IMAD.IADD R4, R18, 0x1, R13 ;  /* 0x0000000112047824 */ /* 0x000fe400078e020d */
[----:B------:R1:W-:Y:S01]  /*32bd0*/  STSM.16.M88.4 [R3], R8 ;  /* 0x0000000803007844 */ /* 0x0003e20000000200 */
[----:B------:R-:W-:-:S03]  /*32be0*/  IMAD.MOV.U32 R13, RZ, RZ, R5 ;  /* 0x000000ffff0d7224 */ /* 0x000fc600078e0005 */
[----:B------:R-:W2:Y:S02]  /*32bf0*/  LDSM.16.MT88.4 R4, [R4+0xf200] ;  /* 0x00f200000404783b */ /* 0x000ea40000004200 */
[----:B------:R-:W-:Y:S02]  /*32c00*/  LOP3.LUT R15, R15, R13, RZ, 0xfc, !PT ;  /* 0x0000000d0f0f7212 */ /* 0x000fe400078efcff */
[----:B-1----:R-:W-:Y:S01]  /*32c10*/  LOP3.LUT R3, R12, R14, RZ, 0xfc, !PT ;  /* 0x0000000e0c037212 */ /* 0x002fe200078efcff */
[----:B------:R-:W-:Y:S02]  /*32c20*/  IMAD.MOV.U32 R12, RZ, RZ, R14 ;  /* 0x000000ffff0c7224 */ /* 0x000fe400078e000e */
[----:B------:R-:W-:Y:S02]  /*32c30*/  VIADD R14, R2, 0x6000 ;  /* 0x00006000020e7836 */ /* 0x000fe40000000000 */
[----:B------:R-:W-:Y:S01]  /*32c40*/  IMAD.IADD R3, R19, 0x1, R3 ;  /* 0x0000000113037824 */ /* 0x000fe200078e0203 */
[----:B--2---:R-:W-:-:S02]  /*32c50*/  PRMT R8, R4, 0x6420, R5 ;  /* 0x0000642004087816 */ /* 0x004fc40000000005 */
[----:B------:R-:W-:Y:S02]  /*32c60*/  PRMT R9, R4, 0x7531, R5 ;  /* 0x0000753104097816 */ /* 0x000fe40000000005 */
[C-C-:B------:R-:W-:Y:S02]  /*32c70*/  PRMT R10, R6.reuse, 0x6420, R7.reuse ;  /* 0x00006420060a7816 */ /* 0x140fe40000000007 */
[----:B------:R-:W-:-:S05]  /*32c80*/  PRMT R11, R6, 0x7531, R7 ;  /* 0x00007531060b7816 */ /* 0x000fca0000000007 */
[----:B------:R1:W-:Y:S02]  /*32c90*/  STSM.16.M88.4 [R3], R8 ;  /* 0x0000000803007844 */ /* 0x0003e40000000200 */
[----:B-1----:R-:W-:-:S05]  /*32ca0*/  VIADD R3, R2, 0x3800 ;  /* 0x0000380002037836 */ /* 0x002fca0000000000 */
[C---:B------:R-:W-:Y:S02]  /*32cb0*/  LOP3.LUT R4, R3.reuse, R13, RZ, 0xfc, !PT ;  /* 0x0000000d03047212 */ /* 0x040fe400078efcff */
[----:B------:R-:W-:Y:S02]  /*32cc0*/  LOP3.LUT R3, R3, R12, RZ, 0xfc, !PT ;  /* 0x0000000c03037212 */ /* 0x000fe400078efcff */
[----:B------:R-:W-:-:S03]  /*32cd0*/  IADD3 R4, R18, R4, RZ ;  /* 0x0000000412047210 */ /* 0x000fc60007ffe0ff */
[----:B------:R-:W-:-:S03]  /*32ce0*/  IMAD.IADD R3, R19, 0x1, R3 ;  /* 0x0000000113037824 */ /* 0x000fc600078e0203 */
        /* <DEDUP_REMOVED lines=41> */
[----:B-1----:R-:W-:Y:S01]  /*32f80*/  IMAD.MOV.U32 R11, RZ, RZ, R12 ;  /* 0x000000ffff0b7224 */ /* 0x002fe200078e000c */
[C---:B------:R-:W-:Y:S02]  /*32f90*/  IADD3 R12, R2.reuse, 0x6800, RZ ;  /* 0x00006800020c7810 */ /* 0x040fe40007ffe0ff */
[----:B------:R-:W-:Y:S02]  /*32fa0*/  IADD3 R2, R2, 0x7000, RZ ;  /* 0x0000700002027810 */ /* 0x000fe40007ffe0ff */
        /* <DEDUP_REMOVED lines=33> */
[----:B------:R-:W-:Y:S02]  /*331c0*/  IMAD.IADD R3, R18, 0x1, R3 ;  /* 0x0000000112037824 */ /* 0x000fe400078e0203 */
[----:B------:R-:W-:-:S03]  /*331d0*/  IMAD.IADD R19, R19, 0x1, R2 ;  /* 0x0000000113137824 */ /* 0x000fc600078e0202 */
        /* <DEDUP_REMOVED lines=14> */
.L_x_5804:
        /* <DEDUP_REMOVED lines=14> */
.L_x_5747:
        /* <DEDUP_REMOVED lines=14> */
.L_x_5805:
        /* <DEDUP_REMOVED lines=46> */
.L_x_6031:
[----:B------:R-:W-:Y:S02]  /*33760*/  ULDC UR4, c[0x0][0xc38] ;  /* 0x00030e0000047ab9 */ /* 0x000fe40000000800 */
[----:B------:R-:W-:-:S04]  /*33770*/  IMAD.U32 R2, RZ, RZ, UR4 ;  /* 0x00000004ff027e24 */ /* 0x000fc8000f8e00ff */
[----:B--2---:R-:W-:-:S04]  /*33780*/  IMAD R9, R9, R2, RZ ;  /* 0x0000000209097224 */ /* 0x004fc800078e02ff */
[----:B------:R-:W-:-:S05]  /*33790*/  IMAD.IADD R0, R0, 0x1, R9 ;  /* 0x0000000100007824 */ /* 0x000fca00078e0209 */
[----:B------:R-:W-:-:S13]  /*337a0*/  ISETP.GT.AND P6, PT, R0, R5, PT ;  /* 0x000000050000720c */ /* 0x000fda0003fc4270 */
[----:B------:R-:W-:Y:S05]  /*337b0*/  @P6 BRA `(.L_x_5808) ;  /* 0x0000000000ac6947 */ /* 0x000fea0003800000 */
.L_x_5811:
[----:B------:R-:W2:Y:S01]  /*337c0*/  LDL.LU R3, [R1+0x1c] ;  /* 0x00001c0001037983 */ /* 0x000ea20000300800 */
[----:B------:R-:W3:Y:S01]  /*337d0*/  LDC R2, c[0x0][0xc3c] ;  /* 0x00030f00ff027b82 */ /* 0x000ee20000000800 */
[----:B--2---:R-:W-:-:S05]  /*337e0*/  VIADD R3, R3, 0x1f ;  /* 0x0000001f03037836 */ /* 0x004fca0000000000 */
        /* <DEDUP_REMOVED lines=32> */
[----:B-1----:R-:W-:-:S05]  /*339f0*/  IMAD.IADD R7, R2, 0x1, R3 ;  /* 0x0000000102077824 */ /* 0x002fca00078e0203 */
[----:B------:R1:W2:Y:S02]  /*33a00*/  SHFL.IDX PT, R9, R7, 0x1f, 0x1f ;  /* 0x03e01f0007097f89 */ /* 0x0002a400000e0000 */
.L_x_6039:
[----:B------:R-:W-:Y:S02]  /*33a10*/  ULDC UR4, c[0x0][0xc38] ;  /* 0x00030e0000047ab9 */ /* 0x000fe40000000800 */
[----:B------:R-:W-:-:S04]  /*33a20*/  IMAD.U32 R2, RZ, RZ, UR4 ;  /* 0x00000004ff027e24 */ /* 0x000fc8000f8e00ff */
[----:B--2---:R-:W-:-:S04]  /*33a30*/  IMAD R9, R9, R2, RZ ;  /* 0x0000000209097224 */ /* 0x004fc800078e02ff */
[----:B------:R-:W-:-:S05]  /*33a40*/  IMAD.IADD R0, R9, 0x1, R0 ;  /* 0x0000000109007824 */ /* 0x000fca00078e0200 */
[----:B------:R-:W-:-:S13]  /*33a50*/  ISETP.GT.AND P6, PT, R0, R5, PT ;  /* 0x000000050000720c */ /* 0x000fda0003fc4270 */
[----:B------:R-:W-:Y:S05]  /*33a60*/  @!P6 BRA `(.L_x_5811) ;  /* 0xfffffffc0054e947 */ /* 0x000fea000383ffff */
.L_x_5808:
[----:B------:R-:W-:Y:S01]  /*33a70*/  IMAD.IADD R9, R0, 0x1, -R9 ;  /* 0x0000000100097824 */ /* 0x000fe200078e0a09 */
[----:B------:R-:W-:-:S03]  /*33a80*/  UMOV UR4, 0xffffffff ;  /* 0xffffffff00047882 */ /* 0x000fc60000000000 */
[----:B------:R-:W-:-:S05]  /*33a90*/  IMAD R0, R7, R2, R9 ;  /* 0x0000000207007224 */ /* 0x000fca00078e0209 */
[----:B------:R-:W-:Y:S01]  /*33aa0*/  ISETP.GT.AND P6, PT, R0, R5, PT ;  /* 0x000000050000720c */ /* 0x000fe20003fc4270 */
[----:B------:R-:W-:-:S12]  /*33ab0*/  BRA.DIV UR4, `(.L_x_5812) ;  /* 0x0000006204e47947 */ /* 0x000fd8000b800000 */
[----:B------:R-:W2:Y:S01]  /*33ac0*/  LDL.LU R10, [R1+0x1c] ;  /* 0x00001c00010a7983 */ /* 0x000ea20000300800 */
[----:B------:R-:W-:-:S04]  /*33ad0*/  VOTE.ANY R0, PT, !P6 ;  /* 0x0000000000007806 */ /* 0x000fc800070e0100 */
[----:B------:R-:W3:Y:S02]  /*33ae0*/  POPC R3, R0 ;  /* 0x0000000000037309 */ /* 0x000ee40000000000 */
[----:B---3--:R3:W4:Y:S04]  /*33af0*/  SHFL.IDX PT, R4, R4, R3, 0x1f ;  /* 0x00001f0304047589 */ /* 0x00872800000e0000 */
[----:B------:R3:W0:Y:S01]  /*33b00*/  SHFL.IDX PT, R6, R6, R3, 0x1f ;  /* 0x00001f0306067589 */ /* 0x00062200000e0000 */
[----:B--2---:R-:W-:-:S05]  /*33b10*/  IADD3 R10, R3, R10, RZ ;  /* 0x0000000a030a7210 */ /* 0x004fca0007ffe0ff */
[----:B0---4-:R3:W-:Y:S02]  /*33b20*/  STL [R1+0x1c], R10 ;  /* 0x00001c0a01007387 */ /* 0x0117e40000100800 */
.L_x_6044:
[----:B------:R-:W-:-:S13]  /*33b30*/  ISETP.NE.AND P0, PT, R0, RZ, PT ;  /* 0x000000ff0000720c */ /* 0x000fda0003f05270 */
[----:B------:R-:W-:Y:S05]  /*33b40*/  @!P0 BRA `(.L_x_5813) ;  /* 0x0000000000148947 */ /* 0x000fea0003800000 */
[----:B------:R-:W-:Y:S01]  /*33b50*/  UMOV UR4, 0xffffffff ;  /* 0xffffffff00047882 */ /* 0x000fe20000000000 */
[----:B---3--:R-:W-:Y:S02]  /*33b60*/  VIADD R3, R3, 0xffffffff ;  /* 0xffffffff03037836 */ /* 0x008fe40000000000 */
[----:B------:R-:W-:Y:S05]  /*33b70*/  BRA.DIV UR4, `(.L_x_5814) ;  /* 0x00000066041c7947 */ /* 0x000fea000b800000 */
[----:B------:R2:W3:Y:S02]  /*33b80*/  SHFL.IDX PT, R3, R7, R3, 0x1f ;  /* 0x00001f0307037589 */ /* 0x0004e400000e0000 */
.L_x_6047:
[----:B---3--:R-:W-:-:S07]  /*33b90*/  IMAD.MOV.U32 R8, RZ, RZ, R3 ;  /* 0x000000ffff087224 */ /* 0x008fce00078e0003 */
.L_x_5813:
[----:B------:R-:W-:Y:S01]  /*33ba0*/  ISETP.NE.AND P0, PT, R6, 0x1, PT ;  /* 0x000000010600780c */ /* 0x000fe20003f05270 */
[----:B------:R-:W-:-:S05]  /*33bb0*/  IMAD R0, R8, R2, R9 ;  /* 0x0000000208007224 */ /* 0x000fca00078e0209 */
[----:B------:R4:W-:Y:S02]  /*33bc0*/  STL [R1+0x10], R0 ;  /* 0x0000100001007387 */ /* 0x0009e40000100800 */
[----:B----4-:R-:W-:-:S05]  /*33bd0*/  IMAD.IADD R0, R5, 0x1, -R0 ;  /* 0x0000000105007824 */ /* 0x010fca00078e0a00 */
[----:B------:R-:W-:Y:S05]  /*33be0*/  @!P0 BRA `(.L_x_5815) ;  /* 0x0000000000e48947 */ /* 0x000fea0003800000 */
[----:B------:R-:W-:-:S04]  /*33bf0*/  IABS R5, R4 ;  /* 0x0000000400057213 */ /* 0x000fc80000000000 */
[----:B------:R-:W4:Y:S08]  /*33c00*/  I2F.RP R2, R5 ;  /* 0x0000000500027306 */ /* 0x000f300000209400 */
[----:B----4-:R-:W4:Y:S02]  /*33c10*/  MUFU.RCP R2, R2 ;  /* 0x0000000200027308 */ /* 0x010f240000001000 */
[----:B----4-:R-:W-:-:S06]  /*33c20*/  VIADD R2, R2, 0xffffffe ;  /* 0x0ffffffe02027836 */ /* 0x010fcc0000000000 */
[----:B---3--:R-:W3:Y:S02]  /*33c30*/  F2I.FTZ.U32.TRUNC.NTZ R3, R2 ;  /* 0x0000000200037305 */ /* 0x008ee4000021f000 */
[----:B---3--:R-:W-:-:S04]  /*33c40*/  IMAD.MOV R2, RZ, RZ, -R3 ;  /* 0x000000ffff027224 */ /* 0x008fc800078e0a03 */
        /* <DEDUP_REMOVED lines=9> */
[-C--:B------:R-:W-:Y:S01]  /*33ce0*/  @!P1 IADD3 R2, R2, -R5.reuse, RZ ;  /* 0x8000000502029210 */ /* 0x080fe20007ffe0ff */
[----:B------:R-:W-:Y:S01]  /*33cf0*/  @!P1 VIADD R8, R8, 0x1 ;  /* 0x0000000108089836 */ /* 0x000fe20000000000 */
[----:B------:R-:W-:Y:S02]  /*33d00*/  ISETP.NE.AND P1, PT, R4, RZ, PT ;  /* 0x000000ff0400720c */ /* 0x000fe40003f25270 */
[----:B------:R-:W-:Y:S02]  /*33d10*/  ISETP.GE.U32.AND P0, PT, R2, R5, PT ;  /* 0x000000050200720c */ /* 0x000fe40003f06070 */
[----:B------:R-:W-:-:S04]  /*33d20*/  IABS R5, R6 ;  /* 0x0000000600057213 */ /* 0x000fc80000000000 */
[----:B------:R-:W3:Y:S07]  /*33d30*/  I2F.RP R2, R5 ;  /* 0x0000000500027306 */ /* 0x000eee0000209400 */
[----:B------:R-:W-:Y:S01]  /*33d40*/  @P0 VIADD R8, R8, 0x1 ;  /* 0x0000000108080836 */ /* 0x000fe20000000000 */
[----:B---3--:R-:W3:Y:S02]  /*33d50*/  MUFU.RCP R2, R2 ;  /* 0x0000000200027308 */ /* 0x008ee40000001000 */
[----:B---3--:R-:W-:-:S06]  /*33d60*/  VIADD R2, R2, 0xffffffe ;  /* 0x0ffffffe02027836 */ /* 0x008fcc0000000000 */
[----:B------:R-:W3:Y:S02]  /*33d70*/  F2I.FTZ.U32.TRUNC.NTZ R3, R2 ;  /* 0x0000000200037305 */ /* 0x000ee4000021f000 */
[----:B---3--:R-:W-:-:S04]  /*33d80*/  IMAD.MOV R2, RZ, RZ, -R3 ;  /* 0x000000ffff027224 */ /* 0x008fc800078e0a03 */
[----:B-12---:R-:W-:Y:S02]  /*33d90*/  IMAD R7, R2, R5, RZ ;  /* 0x0000000502077224 */ /* 0x006fe400078e02ff */
[----:B------:R-:W-:-:S04]  /*33da0*/  IMAD.MOV.U32 R2, RZ, RZ, RZ ;  /* 0x000000ffff027224 */ /* 0x000fc800078e00ff */
[----:B------:R-:W-:Y:S01]  /*33db0*/  IMAD.HI.U32 R7, R3, R7, R2 ;  /* 0x0000000703077227 */ /* 0x000fe200078e0002 */
[----:B------:R-:W-:-:S03]  /*33dc0*/  LOP3.LUT R2, R0, R4, RZ, 0x3c, !PT ;  /* 0x0000000400027212 */ /* 0x000fc600078e3cff */
[----:B------:R-:W-:Y:S01]  /*33dd0*/  IMAD.MOV.U32 R3, RZ, RZ, R8 ;  /* 0x000000ffff037224 */ /* 0x000fe200078e0008 */
[----:B------:R-:W-:Y:S02]  /*33de0*/  ISETP.GE.AND P2, PT, R2, RZ, PT ;  /* 0x000000ff0200720c */ /* 0x000fe40003f46270 */
[----:B------:R-:W-:-:S04]  /*33df0*/  IABS R8, R6 ;  /* 0x0000000600087213 */ /* 0x000fc80000000000 */
[----:B------:R-:W-:-:S07]  /*33e00*/  IADD3 R8, RZ, -R8, RZ ;  /* 0x80000008ff087210 */ /* 0x000fce0007ffe0ff */
        /* <DEDUP_REMOVED lines=19> */
[----:B------:R-:W-:-:S05]  /*33f40*/  IMAD R6, R6, 0x1000000, R7 ;  /* 0x0100000006067824 */ /* 0x000fca00078e0207 */
[----:B------:R-:W-:-:S05]  /*33f50*/  LEA R2, R2, R6, 0x10 ;  /* 0x0000000602027211 */ /* 0x000fca00078e80ff */
[----:B------:R2:W-:Y:S01]  /*33f60*/  STL [R1+0x18], R2 ;  /* 0x0000180201007387 */ /* 0x0005e20000100800 */
[----:B------:R-:W-:Y:S05]  /*33f70*/  BRA `(.L_x_5816) ;  /* 0x0000000000fc7947 */ /* 0x000fea0003800000 */
.L_x_5815:
[----:B---3--:R-:W3:Y:S01]  /*33f80*/  LDL R3, [R1+0x1c] ;  /* 0x00001c0001037983 */ /* 0x008ee20000100800 */
[----:B-12---:R-:W3:Y:S02]  /*33f90*/  LDC.64 R6, c[0x0][0xc90] ;  /* 0x00032400ff067b82 */ /* 0x006ee40000000a00 */
[----:B---3--:R-:W-:-:S05]  /*33fa0*/  IMAD.WIDE R6, R3, 0x4, R6 ;  /* 0x0000000403067825 */ /* 0x008fca00078e0206 */
        /* <DEDUP_REMOVED lines=26> */
[----:B------:R-:W-:Y:S02]  /*34150*/  IMAD R7, R3, R6, RZ ;  /* 0x0000000603077224 */ /* 0x000fe400078e02ff */
[----:B------:R-:W-:Y:S02]  /*34160*/  IMAD.MOV R6, RZ, RZ, -R6 ;  /* 0x000000ffff067224 */ /* 0x000fe400078e0a06 */
[----:B------:R-:W-:Y:S02]  /*34170*/  IMAD.MOV R8, RZ, RZ, -R7 ;  /* 0x000000ffff087224 */ /* 0x000fe400078e0a07 */
[----:B------:R-:W-:-:S03]  /*34180*/  IMAD R6, R5, R6, R0 ;  /* 0x0000000605067224 */ /* 0x000fc600078e0200 */
[----:B------:R-:W-:-:S04]  /*34190*/  VIADDMNMX R8, R8, R2, R3, PT ;  /* 0x0000000208087246 */ /* 0x000fc80003800103 */
[----:B------:R-:W-:-:S04]  /*341a0*/  IABS R9, R8 ;  /* 0x0000000800097213 */ /* 0x000fc80000000000 */
[----:B------:R-:W1:Y:S08]  /*341b0*/  I2F.RP R2, R9 ;  /* 0x0000000900027306 */ /* 0x000e700000209400 */
        /* <DEDUP_REMOVED lines=13> */
[----:B------:R-:W-:Y:S01]  /*34290*/  @!P1 IMAD.IADD R0, R0, 0x1, -R9 ;  /* 0x0000000100009824 */ /* 0x000fe200078e0a09 */
[----:B------:R-:W-:Y:S02]  /*342a0*/  @!P1 IADD3 R2, R2, 0x1, RZ ;  /* 0x0000000102029810 */ /* 0x000fe40007ffe0ff */
[----:B------:R-:W-:Y:S02]  /*342b0*/  ISETP.NE.AND P1, PT, R8, RZ, PT ;  /* 0x000000ff0800720c */ /* 0x000fe40003f25270 */
[----:B------:R-:W-:Y:S02]  /*342c0*/  ISETP.GE.U32.AND P0, PT, R0, R9, PT ;  /* 0x000000090000720c */ /* 0x000fe40003f06070 */
[----:B------:R-:W-:Y:S02]  /*342d0*/  LOP3.LUT R0, R6, R8, RZ, 0x3c, !PT ;  /* 0x0000000806007212 */ /* 0x000fe400078e3cff */
[----:B------:R-:W-:Y:S02]  /*342e0*/  IADD3 R6, R7, 0x1000000, R6 ;  /* 0x0100000007067810 */ /* 0x000fe40007ffe006 */
[----:B------:R-:W-:-:S07]  /*342f0*/  ISETP.GE.AND P2, PT, R0, RZ, PT ;  /* 0x000000ff0000720c */ /* 0x000fce0003f46270 */
[----:B------:R-:W-:-:S04]  /*34300*/  @P0 VIADD R2, R2, 0x1 ;  /* 0x0000000102020836 */ /* 0x000fc80000000000 */
[----:B------:R-:W-:-:S04]  /*34310*/  IMAD.MOV.U32 R0, RZ, RZ, R2 ;  /* 0x000000ffff007224 */ /* 0x000fc800078e0002 */
[----:B------:R-:W-:Y:S01]  /*34320*/  @!P2 IMAD.MOV R0, RZ, RZ, -R0 ;  /* 0x000000ffff00a224 */ /* 0x000fe200078e0a00 */
[----:B------:R-:W-:Y:S01]  /*34330*/  @!P1 LOP3.LUT R0, RZ, R8, RZ, 0x33, !PT ;  /* 0x00000008ff009212 */ /* 0x000fe200078e33ff */
[----:B------:R-:W-:-:S04]  /*34340*/  IMAD.MOV R8, RZ, RZ, -R8 ;  /* 0x000000ffff087224 */ /* 0x000fc800078e0a08 */
[----:B------:R-:W-:-:S05]  /*34350*/  IMAD R2, R0, R8, R6 ;  /* 0x0000000800027224 */ /* 0x000fca00078e0206 */
[----:B------:R1:W-:Y:S02]  /*34360*/  STL [R1+0x18], R2 ;  /* 0x0000180201007387 */ /* 0x0003e40000100800 */
.L_x_5816:
[----:B------:R-:W-:-:S05]  /*34370*/  LOP3.LUT R0, RZ, R0, RZ, 0x33, !PT ;  /* 0x00000000ff007212 */ /* 0x000fca00078e33ff */
[----:B------:R-:W-:-:S05]  /*34380*/  IMAD.IADD R0, R4, 0x1, R0 ;  /* 0x0000000104007824 */ /* 0x000fca00078e0200 */
[----:B------:R3:W-:Y:S01]  /*34390*/  STL [R1+0x14], R0 ;  /* 0x0000140001007387 */ /* 0x0007e20000100800 */
[----:B------:R-:W-:Y:S05]  /*343a0*/  BRA `(.L_x_5817) ;  /* 0x0000000000287947 */ /* 0x000fea0003800000 */
.L_x_5809:
[----:B------:R-:W-:Y:S01]  /*343b0*/  UMOV UR4, URZ ;  /* 0x0000003f00047c82 */ /* 0x000fe20008000000 */
[----:B------:R-:W-:Y:S01]  /*343c0*/  ULDC UR6, c[0x0][0xc3c] ;  /* 0x00030f0000067ab9 */ /* 0x000fe20000000800 */
[----:B------:R-:W-:Y:S01]  /*343d0*/  UMOV UR5, URZ ;  /* 0x0000003f00057c82 */ /* 0x000fe20008000000 */
[----:B------:R-:W-:Y:S01]  /*343e0*/  IMAD.U32 R3, RZ, RZ, UR4 ;  /* 0x00000004ff037e24 */ /* 0x000fe2000f8e00ff */
[----:B------:R-:W-:Y:S01]  /*343f0*/  MOV R0, UR6 ;  /* 0x0000000600007c02 */ /* 0x000fe20008000f00 */
[----:B------:R-:W-:Y:S01]  /*34400*/  IMAD.U32 R2, RZ, RZ, UR5 ;  /* 0x00000005ff027e24 */ /* 0x000fe2000f8e00ff */
[----:B------:R4:W-:Y:S04]  /*34410*/  STL [R1+0x10], R5 ;  /* 0x0000100501007387 */ /* 0x0009e80000100800 */
[----:B------:R4:W-:Y:S04]  /*34420*/  STL [R1+0x14], R3 ;  /* 0x0000140301007387 */ /* 0x0009e80000100800 */
[----:B------:R4:W-:Y:S04]  /*34430*/  STL [R1+0x1c], R0 ;  /* 0x00001c0001007387 */ /* 0x0009e80000100800 */
[----:B------:R4:W-:Y:S02]  /*34440*/  STL [R1+0x18], R2 ;  /* 0x0000180201007387 */ /* 0x0009e40000100800 */
.L_x_5817:
[----:B-12-4-:R-:W2:Y:S04]  /*34450*/  LDL R2, [R1+0x1c] ;  /* 0x00001c0001027983 */ /* 0x016ea80000100800 */
[----:B------:R-:W4:Y:S04]  /*34460*/  LDL R3, [R1+0x18] ;  /* 0x0000180001037983 */ /* 0x000f280000100800 */
[----:B------:R-:W5:Y:S04]  /*34470*/  LDL R4, [R1+0x10] ;  /* 0x0000100001047983 */ /* 0x000f680000100800 */
[----:B------:R-:W5:Y:S01]  /*34480*/  LDL R5, [R1+0x14] ;  /* 0x0000140001057983 */ /* 0x000f620000100800 */
[----:B---3--:R-:W1:Y:S01]  /*34490*/  S2R R0, SR_TID.X ;  /* 0x0000000000007919 */ /* 0x008e620000002100 */
[----:B------:R-:W-:Y:S05]  /*344a0*/  WARPSYNC.ALL ;  /* 0x0000000000007948 */ /* 0x000fea0003800000 */
[----:B-1----:R-:W-:Y:S01]  /*344b0*/  LOP3.LUT R0, R0, 0x1f, RZ, 0xc0, !PT ;  /* 0x0000001f00007812 */ /* 0x002fe200078ec0ff */
[----:B------:R-:W-:Y:S03]  /*344c0*/  BAR.SYNC.DEFER_BLOCKING 0x4, 0x180 ;  /* 0x0106000000007b1d */ /* 0x000fe60000010000 */
[----:B------:R-:W-:-:S13]  /*344d0*/  ISETP.NE.AND P0, PT, R0, RZ, PT ;  /* 0x000000ff0000720c */ /* 0x000fda0003f05270 */
[----:B------:R-:W1:Y:S01]  /*344e0*/  @!P0 S2R R0, SR_CgaCtaId ;  /* 0x0000000000008919 */ /* 0x000e620000008800 */
[----:B--2---:R-:W-:Y:S01]  /*344f0*/  IMAD.MOV.U32 R7, RZ, RZ, R2 ;  /* 0x000000ffff077224 */ /* 0x004fe200078e0002 */
[----:B------:R-:W-:Y:S01]  /*34500*/  @!P0 MOV R2, 0x400 ;  /* 0x0000040000028802 */ /* 0x000fe20000000f00 */
[----:B----4-:R-:W-:-:S03]  /*34510*/  IMAD.MOV.U32 R6, RZ, RZ, R3 ;  /* 0x000000ffff067224 */ /* 0x010fc600078e0003 */
[----:B-1----:R-:W-:-:S05]  /*34520*/  @!P0 LEA R18, R0, R2, 0x18 ;  /* 0x0000000200128211 */ /* 0x002fca00078ec0ff */
[----:B-----5:R3:W-:Y:S01]  /*34530*/  @!P0 STS.128 [R18+0x334d0], R4 ;  /* 0x0334d00412008388 */ /* 0x0207e20000000c00 */
[----:B------:R-:W-:Y:S06]  /*34540*/  BAR.ARV 0x5, 0x180 ;  /* 0x0146000000007b1d */ /* 0x000fec0000002000 */
.L_x_5806:
[----:B------:R-:W4:Y:S01]  /*34550*/  LDL R0, [R1+0x1c] ;  /* 0x00001c0001007983 */ /* 0x000f220000100800 */
[----:B------:R-:W-:Y:S02]  /*34560*/  ULDC UR4, c[0x0][0xc3c] ;  /* 0x00030f0000047ab9 */ /* 0x000fe40000000800 */
[----:B----4-:R-:W-:-:S13]  /*34570*/  ISETP.GE.AND P0, PT, R0, UR4, PT ;  /* 0x0000000400007c0c */ /* 0x010fda000bf06270 */
[----:B------:R-:W-:Y:S05]  /*34580*/  @!P0 BRA `(.L_x_5818) ;  /* 0xffffff88004c8947 */ /* 0x000fea000383ffff */
[----:B------:R-:W-:Y:S05]  /*34590*/  BSYNC B7 ;  /* 0x0000000000077941 */ /* 0x000fea0003800000 */
.L_x_5698:
        /* <DEDUP_REMOVED lines=12> */
.L_x_6048:
[----:B------:R-:W-:Y:S05]  /*34660*/  BSYNC B0 ;  /* 0x0000000000007941 */ /* 0x000fea0003800000 */
.L_x_5819:
[----:B------:R-:W-:-:S03]  /*34670*/  UMOV UR4, 0xffffffff ;  /* 0xffffffff00047882 */ /* 0x000fc60000000000 */
[----:B------:R-:W-:Y:S05]  /*34680*/  BRA.DIV UR4, `(.L_x_5821) ;  /* 0x0000005a04987947 */ /* 0x000fea000b800000 */
[----:B------:R-:W1:Y:S02]  /*34690*/  S2R R2, SR_TID.X ;  /* 0x0000000000027919 */ /* 0x000e640000002100 */
[----:B-1----:R-:W-:-:S04]  /*346a0*/  SHF.R.U32.HI R2, RZ, 0x5, R2 ;  /* 0x00000005ff027819 */ /* 0x002fc80000011602 */
[----:B------:R-:W-:-:S05]  /*346b0*/  LOP3.LUT R2, R2, 0x3, RZ, 0xc0, !PT ;  /* 0x0000000302027812 */ /* 0x000fca00078ec0ff */
[----:B------:R1:W2:Y:S02]  /*346c0*/  SHFL.IDX PT, R14, R2, RZ, 0x1f ;  /* 0x00001fff020e7589 */ /* 0x0002a400000e0000 */
.L_x_6051:
[----:B--2---:R-:W-:-:S13]  /*346d0*/  ISETP.NE.AND P0, PT, R14, RZ, PT ;  /* 0x000000ff0e00720c */ /* 0x004fda0003f05270 */
[----:B------:R-:W-:Y:S05]  /*346e0*/  @P0 BRA `(.L_x_5472) ;  /* 0x0000000000b00947 */ /* 0x000fea0003800000 */
[----:B------:R-:W-:-:S03]  /*346f0*/  UMOV UR4, 0xffffffff ;  /* 0xffffffff00047882 */ /* 0x000fc60000000000 */
[----:B------:R-:W-:Y:S05]  /*34700*/  BRA.DIV UR4, `(.L_x_5822) ;  /* 0x0000005a04ac7947 */ /* 0x000fea000b800000 */
[----:B------:R-:W-:-:S13]  /*34710*/  ELECT P6, URZ, PT ;  /* 0x00000000003f782f */ /* 0x000fda00038c0000 */
.L_x_6054:
[----:B------:R-:W-:Y:S05]  /*34720*/  @!P6 BRA `(.L_x_5472) ;  /* 0x0000000000a0e947 */ /* 0x000fea0003800000 */
[----:B------:R-:W-:-:S06]  /*34730*/  ULOP3.LUT UR4, UR36, 0x2, URZ, 0xfc, !UPT ;  /* 0x0000000224047892 */ /* 0x000fcc000f8efc3f */
[----:B-1----:R-:W-:-:S05]  /*34740*/  IMAD.U32 R2, RZ, RZ, UR4 ;  /* 0x00000004ff027e24 */ /* 0x002fca000f8e00ff */
[----:B------:R-:W-:-:S13]  /*34750*/  ISETP.NE.AND P0, PT, R2, 0x3, PT ;  /* 0x000000030200780c */ /* 0x000fda0003f05270 */
[----:B------:R-:W-:Y:S05]  /*34760*/  @!P0 BRA `(.L_x_5823) ;  /* 0x0000000000048947 */ /* 0x000fea0003800000 */
[----:B------:R-:W-:Y:S01]  /*34770*/  BPT.TRAP 0x1 ;  /* 0x000000040000795c */ /* 0x000fe20000300000 */
.L_x_5823:
[----:B0-----:R-:W2:Y:S04]  /*34780*/  LDL R3, [R1+0xc] ;  /* 0x00000c0001037983 */ /* 0x001ea80000100800 */
[----:B------:R-:W3:Y:S01]  /*34790*/  LDL.LU R7, [R1+0x24] ;  /* 0x0000240001077983 */ /* 0x000ee20000300800 */
[----:B------:R-:W-:-:S04]  /*347a0*/  VIADD R2, R0, 0x33440 ;  /* 0x0003344000027836 */ /* 0x000fc80000000000 */
[C---:B--2---:R-:W-:Y:S01]  /*347b0*/  IMAD R6, R3.reuse, 0x8, R2 ;  /* 0x0000000803067824 */ /* 0x044fe200078e0202 */
[----:B------:R-:W-:Y:S02]  /*347c0*/  IADD3 R3, R3, 0x1, RZ ;  /* 0x0000000103037810 */ /* 0x000fe40007ffe0ff */
[----:B---3--:R-:W-:Y:S02]  /*347d0*/  SHF.L.U32 R5, R7, 0x1f, RZ ;  /* 0x0000001f07057819 */ /* 0x008fe400000006ff */
[C---:B------:R-:W-:Y:S02]  /*347e0*/  ISETP.NE.AND P2, PT, R3.reuse, 0x2, PT ;  /* 0x000000020300780c */ /* 0x040fe40003f45270 */
[----:B------:R-:W0:Y:S02]  /*347f0*/  SYNCS.PHASECHK.TRANS64.TRYWAIT P1, [R6+URZ], R5 ;  /* 0x00000005060075a7 */ /* 0x000e24000802017f */
[----:B------:R-:W-:Y:S02]  /*34800*/  SEL R4, RZ, 0x1, P2 ;  /* 0x00000001ff047807 */ /* 0x000fe40001000000 */
[----:B------:R-:W-:-:S02]  /*34810*/  SEL R3, R3, RZ, P2 ;  /* 0x000000ff03037207 */ /* 0x000fc40001000000 */
[----:B------:R-:W-:-:S03]  /*34820*/  LOP3.LUT R4, R7, R4, RZ, 0x3c, !PT ;  /* 0x0000000407047212 */ /* 0x000fc600078e3cff */
[----:B------:R-:W-:Y:S01]  /*34830*/  IMAD R7, R3, 0x8, R2 ;  /* 0x0000000803077824 */ /* 0x000fe200078e0202 */
[----:B------:R-:W-:Y:S01]  /*34840*/  SHF.L.U32 R2, R4, 0x1f, RZ ;  /* 0x0000001f04027819 */ /* 0x000fe200000006ff */
[----:B0-----:R-:W-:Y:S06]  /*34850*/  @!P1 BRA `(.L_x_5824) ;  /* 0x0000005800789947 */ /* 0x001fec0003800000 */
.L_x_6055:
[----:B------:R-:W1:Y:S02]  /*34860*/  SYNCS.PHASECHK.TRANS64.TRYWAIT P1, [R7+URZ], R2 ;  /* 0x00000002070075a7 */ /* 0x000e64000802017f */
[----:B-1----:R-:W-:Y:S05]  /*34870*/  @!P1 BRA `(.L_x_5825) ;  /* 0x0000005800849947 */ /* 0x002fea0003800000 */
.L_x_6056:
[----:B------:R-:W-:Y:S05]  /*34880*/  @!P0 BRA `(.L_x_5826) ;  /* 0x0000000000048947 */ /* 0x000fea0003800000 */
[----:B------:R-:W-:Y:S01]  /*34890*/  BPT.TRAP 0x1 ;  /* 0x000000040000795c */ /* 0x000fe20000300000 */
.L_x_5826:
[----:B------:R-:W2:Y:S02]  /*348a0*/  LDL.LU R4, [R1+0xc] ;  /* 0x00000c0001047983 */ /* 0x000ea40000300800 */
[----:B--2---:R-:W-:-:S04]  /*348b0*/  IMAD R4, R4, 0x8, R0 ;  /* 0x0000000804047824 */ /* 0x004fc800078e0200 */
[----:B------:R-:W2:Y:S02]  /*348c0*/  SYNCS.PHASECHK.TRANS64.TRYWAIT P1, [R4+URZ+0x33460], R5 ;  /* 0x03346005040075a7 */ /* 0x000ea4000802017f */
[----:B--2---:R-:W-:Y:S05]  /*348d0*/  @!P1 BRA `(.L_x_5827) ;  /* 0x0000005800809947 */ /* 0x004fea0003800000 */
.L_x_6057:
[----:B------:R-:W-:Y:S05]  /*348e0*/  @!P0 BRA `(.L_x_5828) ;  /* 0x0000000000048947 */ /* 0x000fea0003800000 */
[----:B------:R-:W-:Y:S01]  /*348f0*/  BPT.TRAP 0x1 ;  /* 0x000000040000795c */ /* 0x000fe20000300000 */
.L_x_5828:
[----:B------:R-:W-:-:S04]  /*34900*/  IMAD R3, R3, 0x8, R0 ;  /* 0x0000000803037824 */ /* 0x000fc800078e0200 */
[----:B------:R-:W3:Y:S02]  /*34910*/  SYNCS.PHASECHK.TRANS64.TRYWAIT P1, [R3+URZ+0x33460], R2 ;  /* 0x03346002030075a7 */ /* 0x000ee4000802017f */
[----:B---3--:R-:W-:Y:S05]  /*34920*/  @!P1 BRA `(.L_x_5829) ;  /* 0x0000005800809947 */ /* 0x008fea0003800000 */
.L_x_6058:
[----:B------:R-:W-:Y:S05]  /*34930*/  @!P0 BRA `(.L_x_5830) ;  /* 0x0000000000048947 */ /* 0x000fea0003800000 */
[----:B------:R-:W-:Y:S01]  /*34940*/  BPT.TRAP 0x1 ;  /* 0x000000040000795c */ /* 0x000fe20000300000 */
.L_x_5830:
[----:B------:R-:W4:Y:S02]  /*34950*/  SYNCS.PHASECHK.TRANS64.TRYWAIT P0, [R4+URZ+0x33480], R5 ;  /* 0x03348005040075a7 */ /* 0x000f24000800017f */
[----:B----4-:R-:W-:Y:S05]  /*34960*/  @!P0 BRA `(.L_x_5831) ;  /* 0x0000005800848947 */ /* 0x010fea0003800000 */
.L_x_5832:
[----:B------:R0:W0:Y:S02]  /*34970*/  SYNCS.PHASECHK.TRANS64.TRYWAIT P0, [R3+URZ+0x33480], R2 ;  /* 0x03348002030075a7 */ /* 0x000024000800017f */
[----:B0-----:R-:W-:Y:S05]  /*34980*/  @!P0 NANOSLEEP.SYNCS 0x989680 ;  /* 0x009896800000895d */ /* 0x001fea0003900000 */
[----:B------:R-:W0:Y:S02]  /*34990*/  @!P0 SYNCS.PHASECHK.TRANS64 P0, [R3+URZ+0x33480], R2 ;  /* 0x03348002030085a7 */ /* 0x000e24000800007f */
[----:B0-----:R-:W-:Y:S05]  /*349a0*/  @!P0 BRA `(.L_x_5832) ;  /* 0xfffffffc00f08947 */ /* 0x001fea000383ffff */
.L_x_5472:
[----:B------:R-:W-:Y:S05]  /*349b0*/  BSYNC B8 ;  /* 0x0000000000087941 */ /* 0x000fea0003800000 */
.L_x_5469:
[----:B------:R-:W-:Y:S05]  /*349c0*/  EXIT ;  /* 0x000000000000794d */ /* 0x000fea0003800000 */
.L_x_5492:
[----:B-1----:R1:W2:Y:S02]  /*349d0*/  SYNCS.PHASECHK.TRANS64.TRYWAIT P5, [R100+URZ+0x33490], R101 ;  /* 0x03349065640075a7 */ /* 0x0022a400080a017f */
[----:B--2---:R-:W-:Y:S05]  /*349e0*/  @!P5 NANOSLEEP.SYNCS 0x989680 ;  /* 0x009896800000d95d */ /* 0x004fea0003900000 */
[----:B------:R-:W2:Y:S02]  /*349f0*/  @!P5 SYNCS.PHASECHK.TRANS64 P5, [R100+URZ+0x33490], R101 ;  /* 0x033490656400d5a7 */ /* 0x000ea400080a007f */
[----:B--2---:R-:W-:Y:S05]  /*34a00*/  @!P5 BRA `(.L_x_5492) ;  /* 0xfffffffc00f0d947 */ /* 0x004fea000383ffff */
[----:B------:R-:W-:Y:S05]  /*34a10*/  BRA `(.L_x_5833) ;  /* 0xfffffcf000047947 */ /* 0x000fea000383ffff */
.L_x_5546:
[----:B--2---:R2:W3:Y:S02]  /*34a20*/  SYNCS.PHASECHK.TRANS64.TRYWAIT P5, [R100+URZ+0x33490], R101 ;  /* 0x03349065640075a7 */ /* 0x0044e400080a017f */
[----:B---3--:R-:W-:Y:S05]  /*34a30*/  @!P5 NANOSLEEP.SYNCS 0x989680 ;  /* 0x009896800000d95d */ /* 0x008fea0003900000 */
[----:B------:R-:W3:Y:S02]  /*34a40*/  @!P5 SYNCS.PHASECHK.TRANS64 P5, [R100+URZ+0x33490], R101 ;  /* 0x033490656400d5a7 */ /* 0x000ee400080a007f */
[----:B---3--:R-:W-:Y:S05]  /*34a50*/  @!P5 BRA `(.L_x_5546) ;  /* 0xfffffffc00f0d947 */ /* 0x008fea000383ffff */
[----:B------:R-:W-:Y:S05]  /*34a60*/  BRA `(.L_x_5834) ;  /* 0xfffffd5000107947 */ /* 0x000fea000383ffff */
.L_x_5571:
[----:B0-----:R0:W1:Y:S02]  /*34a70*/  SYNCS.PHASECHK.TRANS64.TRYWAIT P3, [R100+URZ+0x33490], R101 ;  /* 0x03349065640075a7 */ /* 0x001064000806017f */
[----:B-1----:R-:W-:Y:S05]  /*34a80*/  @!P3 NANOSLEEP.SYNCS 0x989680 ;  /* 0x009896800000b95d */ /* 0x002fea0003900000 */
[----:B------:R-:W1:Y:S02]  /*34a90*/  @!P3 SYNCS.PHASECHK.TRANS64 P3, [R100+URZ+0x33490], R101 ;  /* 0x033490656400b5a7 */ /* 0x000e64000806007f */
[----:B-1----:R-:W-:Y:S05]  /*34aa0*/  @!P3 BRA `(.L_x_5571) ;  /* 0xfffffffc00f0b947 */ /* 0x002fea000383ffff */
[----:B------:R-:W-:Y:S05]  /*34ab0*/  BRA `(.L_x_5835) ;  /* 0xfffffdb000987947 */ /* 0x000fea000383ffff */
.L_x_5577:
[----:B-1----:R1:W2:Y:S02]  /*34ac0*/  SYNCS.PHASECHK.TRANS64.TRYWAIT P2, [R100+URZ+0x334b0], R101 ;  /* 0x0334b065640075a7 */ /* 0x0022a4000804017f */
[----:B--2---:R-:W-:Y:S05]  /*34ad0*/  @!P2 NANOSLEEP.SYNCS 0x989680 ;  /* 0x009896800000a95d */ /* 0x004fea0003900000 */
[----:B------:R-:W2:Y:S02]  /*34ae0*/  @!P2 SYNCS.PHASECHK.TRANS64 P2, [R100+URZ+0x334b0], R101 ;  /* 0x0334b0656400a5a7 */ /* 0x000ea4000804007f */
[----:B--2---:R-:W-:Y:S05]  /*34af0*/  @!P2 BRA `(.L_x_5577) ;  /* 0xfffffffc00f0a947 */ /* 0x004fea000383ffff */
[----:B------:R-:W-:Y:S05]  /*34b00*/  BRA `(.L_x_5836) ;  /* 0xfffffdb4009c7947 */ /* 0x000fea000383ffff */
.L_x_5587:
[----:B------:R-:W-:Y:S01]  /*34b10*/  BSSY B0, `(.L_x_5837) ;  /* 0x0000007000007945 */ /* 0x000fe20003800000 */
[----:B------:R-:W-:Y:S02]  /*34b20*/  IMAD.MOV.U32 R12, RZ, RZ, RZ ;  /* 0x000000ffff0c7224 */ /* 0x000fe400078e00ff */
[----:B------:R-:W-:Y:S02]  /*34b30*/  IMAD.MOV.U32 R11, RZ, RZ, 0x1f ;  /* 0x0000001fff0b7424 */ /* 0x000fe400078e00ff */
[----:B------:R-:W-:-:S07]  /*34b40*/  IMAD.MOV.U32 R15, RZ, RZ, -0x1 ;  /* 0xffffffffff0f7424 */ /* 0x000fce00078e00ff */
[----:B-----5:R-:W-:Y:S05]  /*34b50*/  WARPSYNC.COLLECTIVE R15, `(.L_x_5838) ;  /* 0x000000000f087348 */ /* 0x020fea0003c00000 */
[----:B------:R0:W1:Y:S02]  /*34b60*/  SHFL.IDX P6, R14, R13, R12, R11 ;  /* 0x0000000c0d0e7389 */ /* 0x00006400000c000b */
[----:B01---5:R-:W-:Y:S01]  /*34b70*/  ENDCOLLECTIVE ;  /* 0x000000000000791b */ /* 0x023fe20003800000 */
.L_x_5838:
[----:B------:R-:W-:Y:S05]  /*34b80*/  BSYNC B0 ;  /* 0x0000000000007941 */ /* 0x000fea0003800000 */
.L_x_5837:
[----:B------:R-:W-:Y:S01]  /*34b90*/  IMAD.MOV.U32 R229, RZ, RZ, R14 ;  /* 0x000000ffffe57224 */ /* 0x000fe200078e000e */
[----:B------:R-:W-:Y:S06]  /*34ba0*/  BRA `(.L_x_5839) ;  /* 0xfffffdc000ac7947 */ /* 0x000fec000383ffff */
.L_x_5597:
[----:B------:R-:W-:Y:S01]  /*34bb0*/  BSSY B1, `(.L_x_5840) ;  /* 0x0000007000017945 */ /* 0x000fe20003800000 */
[----:B------:R-:W-:Y:S01]  /*34bc0*/  MOV R12, RZ ;  /* 0x000000ff000c7202 */ /* 0x000fe20000000f00 */
[----:B------:R-:W-:Y:S02]  /*34bd0*/  IMAD.MOV.U32 R11, RZ, RZ, 0x1e1f ;  /* 0x00001e1fff0b7424 */ /* 0x000fe400078e00ff */
[----:B------:R-:W-:-:S07]  /*34be0*/  IMAD.MOV.U32 R15, RZ, RZ, -0x1 ;  /* 0xffffffffff0f7424 */ /* 0x000fce00078e00ff */
[----:B------:R-:W-:Y:S05]  /*34bf0*/  WARPSYNC.COLLECTIVE R15, `(.L_x_5841) ;  /* 0x000000000f087348 */ /* 0x000fea0003c00000 */
[----:B------:R0:W1:Y:S02]  /*34c00*/  SHFL.IDX P6, R14, R13, R12, R11 ;  /* 0x0000000c0d0e7389 */ /* 0x00006400000c000b */
[----:B01----:R-:W-:Y:S01]  /*34c10*/  ENDCOLLECTIVE ;  /* 0x000000000000791b */ /* 0x003fe20003800000 */
.L_x_5841:
[----:B------:R-:W-:Y:S05]  /*34c20*/  BSYNC B1 ;  /* 0x0000000000017941 */ /* 0x000fea0003800000 */
.L_x_5840:
        /* <DEDUP_REMOVED lines=8> */
.L_x_5842:
[----:B------:R-:W-:Y:S01]  /*34cb0*/  IMAD.MOV.U32 R13, RZ, RZ, R4 ;  /* 0x000000ffff0d7224 */ /* 0x000fe200078e0004 */
[----:B------:R-:W-:-:S07]  /*34cc0*/  MOV R3, R14 ;  /* 0x0000000e00037202 */ /* 0x000fce0000000f00 */
[----:B------:R-:W-:Y:S05]  /*34cd0*/  WARPSYNC.COLLECTIVE R15, `(.L_x_5843) ;  /* 0x000000000f087348 */ /* 0x000fea0003c00000 */
[----:B------:R0:W1:Y:S02]  /*34ce0*/  SHFL.IDX P6, R14, R13, R12, R11 ;  /* 0x0000000c0d0e7389 */ /* 0x00006400000c000b */
[----:B01----:R-:W-:Y:S01]  /*34cf0*/  ENDCOLLECTIVE ;  /* 0x000000000000791b */ /* 0x003fe20003800000 */
.L_x_5843:
[----:B------:R-:W-:Y:S02]  /*34d00*/  IMAD.MOV.U32 R13, RZ, RZ, R5 ;  /* 0x000000ffff0d7224 */ /* 0x000fe400078e0005 */
[----:B------:R-:W-:-:S07]  /*34d10*/  IMAD.MOV.U32 R4, RZ, RZ, R14 ;  /* 0x000000ffff047224 */ /* 0x000fce00078e000e */
[----:B------:R-:W-:Y:S05]  /*34d20*/  WARPSYNC.COLLECTIVE R15, `(.L_x_5844) ;  /* 0x000000000f087348 */ /* 0x000fea0003c00000 */
[----:B------:R0:W1:Y:S02]  /*34d30*/  SHFL.IDX P6, R14, R13, R12, R11 ;  /* 0x0000000c0d0e7389 */ /* 0x00006400000c000b */
[----:B01----:R-:W-:Y:S01]  /*34d40*/  ENDCOLLECTIVE ;  /* 0x000000000000791b */ /* 0x003fe20003800000 */
.L_x_5844:
[----:B------:R-:W-:Y:S05]  /*34d50*/  BRA `(.L_x_5845) ;  /* 0xfffffdc8008c7947 */ /* 0x000fea000383ffff */
.L_x_5601:
[----:B--2---:R2:W0:Y:S02]  /*34d60*/  SYNCS.PHASECHK.TRANS64.TRYWAIT P0, [R16+URZ+0x33400], R5 ;  /* 0x03340005100075a7 */ /* 0x004424000800017f */
[----:B0-----:R-:W-:Y:S05]  /*34d70*/  @!P0 NANOSLEEP.SYNCS 0x989680 ;  /* 0x009896800000895d */ /* 0x001fea0003900000 */
[----:B------:R-:W0:Y:S02]  /*34d80*/  @!P0 SYNCS.PHASECHK.TRANS64 P0, [R16+URZ+0x33400], R5 ;  /* 0x03340005100085a7 */ /* 0x000e24000800007f */
[----:B0-----:R-:W-:Y:S05]  /*34d90*/  @!P0 BRA `(.L_x_5601) ;  /* 0xfffffffc00f08947 */ /* 0x001fea000383ffff */
[----:B------:R-:W-:Y:S05]  /*34da0*/  BRA `(.L_x_5846) ;  /* 0xfffffdcc00dc7947 */ /* 0x000fea000383ffff */
.L_x_5613:
[----:B------:R-:W-:Y:S01]  /*34db0*/  BSSY B1, `(.L_x_5847) ;  /* 0x0000007000017945 */ /* 0x000fe20003800000 */
[----:B------:R-:W-:Y:S02]  /*34dc0*/  IMAD.MOV.U32 R12, RZ, RZ, RZ ;  /* 0x000000ffff0c7224 */ /* 0x000fe400078e00ff */
[----:B------:R-:W-:Y:S02]  /*34dd0*/  IMAD.MOV.U32 R11, RZ, RZ, 0x1e1f ;  /* 0x00001e1fff0b7424 */ /* 0x000fe400078e00ff */
[----:B------:R-:W-:-:S07]  /*34de0*/  IMAD.MOV.U32 R15, RZ, RZ, -0x1 ;  /* 0xffffffffff0f7424 */ /* 0x000fce00078e00ff */
[----:B------:R-:W-:Y:S05]  /*34df0*/  WARPSYNC.COLLECTIVE R15, `(.L_x_5848) ;  /* 0x000000000f087348 */ /* 0x000fea0003c00000 */
[----:B------:R0:W1:Y:S02]  /*34e00*/  SHFL.IDX P6, R14, R13, R12, R11 ;  /* 0x0000000c0d0e7389 */ /* 0x00006400000c000b */
[----:B01----:R-:W-:Y:S01]  /*34e10*/  ENDCOLLECTIVE ;  /* 0x000000000000791b */ /* 0x003fe20003800000 */
.L_x_5848:
[----:B------:R-:W-:Y:S05]  /*34e20*/  BSYNC B1 ;  /* 0x0000000000017941 */ /* 0x000fea0003800000 */
.L_x_5847:
        /* <DEDUP_REMOVED lines=8> */
.L_x_5849:
[----:B------:R-:W-:Y:S02]  /*34eb0*/  IMAD.MOV.U32 R13, RZ, RZ, R20 ;  /* 0x000000ffff0d7224 */ /* 0x000fe400078e0014 */
[----:B------:R-:W-:-:S07]  /*34ec0*/  IMAD.MOV.U32 R3, RZ, RZ, R14 ;  /* 0x000000ffff037224 */ /* 0x000fce00078e000e */
[----:B------:R-:W-:Y:S05]  /*34ed0*/  WARPSYNC.COLLECTIVE R15, `(.L_x_5850) ;  /* 0x000000000f087348 */ /* 0x000fea0003c00000 */
[----:B------:R0:W1:Y:S02]  /*34ee0*/  SHFL.IDX P6, R14, R13, R12, R11 ;  /* 0x0000000c0d0e7389 */ /* 0x00006400000c000b */
[----:B01----:R-:W-:Y:S01]  /*34ef0*/  ENDCOLLECTIVE ;  /* 0x000000000000791b */ /* 0x003fe20003800000 */
.L_x_5850:
[----:B------:R-:W-:Y:S02]  /*34f00*/  IMAD.MOV.U32 R13, RZ, RZ, R21 ;  /* 0x000000ffff0d7224 */ /* 0x000fe400078e0015 */
[----:B------:R-:W-:-:S07]  /*34f10*/  IMAD.MOV.U32 R20, RZ, RZ, R14 ;  /* 0x000000ffff147224 */ /* 0x000fce00078e000e */
[----:B------:R-:W-:Y:S05]  /*34f20*/  WARPSYNC.COLLECTIVE R15, `(.L_x_5851) ;  /* 0x000000000f087348 */ /* 0x000fea0003c00000 */
[----:B------:R0:W1:Y:S02]  /*34f30*/  SHFL.IDX P6, R14, R13, R12, R11 ;  /* 0x0000000c0d0e7389 */ /* 0x00006400000c000b */
[----:B01----:R-:W-:Y:S01]  /*34f40*/  ENDCOLLECTIVE ;  /* 0x000000000000791b */ /* 0x003fe20003800000 */
.L_x_5851:
[----:B------:R-:W-:Y:S01]  /*34f50*/  MOV R21, R14 ;  /* 0x0000000e00157202 */ /* 0x000fe20000000f00 */
[----:B------:R-:W-:Y:S06]  /*34f60*/  BRA `(.L_x_5852) ;  /* 0xfffffdfc00c07947 */ /* 0x000fec000383ffff */
.L_x_5617:
[----:B--2---:R2:W4:Y:S02]  /*34f70*/  SYNCS.PHASECHK.TRANS64.TRYWAIT P0, [R16+URZ+0x33400], R21 ;  /* 0x03340015100075a7 */ /* 0x004524000800017f */
[----:B----4-:R-:W-:Y:S05]  /*34f80*/  @!P0 NANOSLEEP.SYNCS 0x989680 ;  /* 0x009896800000895d */ /* 0x010fea0003900000 */
[----:B------:R-:W4:Y:S02]  /*34f90*/  @!P0 SYNCS.PHASECHK.TRANS64 P0, [R16+URZ+0x33400], R21 ;  /* 0x03340015100085a7 */ /* 0x000f24000800007f */
[----:B----4-:R-:W-:Y:S05]  /*34fa0*/  @!P0 BRA `(.L_x_5617) ;  /* 0xfffffffc00f08947 */ /* 0x010fea000383ffff */
[----:B------:R-:W-:Y:S05]  /*34fb0*/  BRA `(.L_x_5853) ;  /* 0xfffffe0000e07947 */ /* 0x000fea000383ffff */
.L_x_5625:
[----:B-1----:R1:W2:Y:S02]  /*34fc0*/  SYNCS.PHASECHK.TRANS64.TRYWAIT P0, [R0+URZ+0x33430], R3 ;  /* 0x03343003000075a7 */ /* 0x0022a4000800017f */
[----:B--2---:R-:W-:Y:S05]  /*34fd0*/  @!P0 NANOSLEEP.SYNCS 0x989680 ;  /* 0x009896800000895d */ /* 0x004fea0003900000 */
[----:B------:R-:W2:Y:S02]  /*34fe0*/  @!P0 SYNCS.PHASECHK.TRANS64 P0, [R0+URZ+0x33430], R3 ;  /* 0x03343003000085a7 */ /* 0x000ea4000800007f */
[----:B--2---:R-:W-:Y:S05]  /*34ff0*/  @!P0 BRA `(.L_x_5625) ;  /* 0xfffffffc00f08947 */ /* 0x004fea000383ffff */
[----:B------:R-:W-:Y:S05]  /*35000*/  BRA `(.L_x_5624) ;  /* 0xfffffe3400487947 */ /* 0x000fea000383ffff */
.L_x_5631:
[----:B-1----:R1:W2:Y:S02]  /*35010*/  SYNCS.PHASECHK.TRANS64.TRYWAIT P3, [R11+URZ+0x33430], R8 ;  /* 0x033430080b0075a7 */ /* 0x0022a4000806017f */
[----:B--2---:R-:W-:Y:S05]  /*35020*/  @!P3 NANOSLEEP.SYNCS 0x989680 ;  /* 0x009896800000b95d */ /* 0x004fea0003900000 */
[----:B------:R-:W2:Y:S02]  /*35030*/  @!P3 SYNCS.PHASECHK.TRANS64 P3, [R11+URZ+0x33430], R8 ;  /* 0x033430080b00b5a7 */ /* 0x000ea4000806007f */
[----:B--2---:R-:W-:Y:S05]  /*35040*/  @!P3 BRA `(.L_x_5631) ;  /* 0xfffffffc00f0b947 */ /* 0x004fea000383ffff */
[----:B------:R-:W-:Y:S05]  /*35050*/  BRA `(.L_x_5630) ;  /* 0xfffffe7800847947 */ /* 0x000fea000383ffff */
.L_x_5635:
[----:B-1----:R1:W2:Y:S02]  /*35060*/  SYNCS.PHASECHK.TRANS64.TRYWAIT P2, [R10+URZ+0x33450], R7 ;  /* 0x033450070a0075a7 */ /* 0x0022a4000804017f */
[----:B--2---:R-:W-:Y:S05]  /*35070*/  @!P2 NANOSLEEP.SYNCS 0x989680 ;  /* 0x009896800000a95d */ /* 0x004fea0003900000 */
[----:B------:R-:W2:Y:S02]  /*35080*/  @!P2 SYNCS.PHASECHK.TRANS64 P2, [R10+URZ+0x33450], R7 ;  /* 0x033450070a00a5a7 */ /* 0x000ea4000804007f */
[----:B--2---:R-:W-:Y:S05]  /*35090*/  @!P2 BRA `(.L_x_5635) ;  /* 0xfffffffc00f0a947 */ /* 0x004fea000383ffff */
[----:B------:R-:W-:Y:S05]  /*350a0*/  BRA `(.L_x_5632) ;  /* 0xfffffe8800c07947 */ /* 0x000fea000383ffff */
.L_x_5643:
[----:B-1----:R1:W2:Y:S02]  /*350b0*/  SYNCS.PHASECHK.TRANS64.TRYWAIT P0, [R10+URZ+0x33430], R11 ;  /* 0x0334300b0a0075a7 */ /* 0x0022a4000800017f */
[----:B--2---:R-:W-:Y:S05]  /*350c0*/  @!P0 NANOSLEEP.SYNCS 0x989680 ;  /* 0x009896800000895d */ /* 0x004fea0003900000 */
[----:B------:R-:W2:Y:S02]  /*350d0*/  @!P0 SYNCS.PHASECHK.TRANS64 P0, [R10+URZ+0x33430], R11 ;  /* 0x0334300b0a0085a7 */ /* 0x000ea4000800007f */
[----:B--2---:R-:W-:Y:S05]  /*350e0*/  @!P0 BRA `(.L_x_5643) ;  /* 0xfffffffc00f08947 */ /* 0x004fea000383ffff */
[----:B------:R-:W-:Y:S05]  /*350f0*/  BRA `(.L_x_5642) ;  /* 0xfffffec4001c7947 */ /* 0x000fea000383ffff */
.L_x_5647:
[----:B-1----:R1:W2:Y:S02]  /*35100*/  SYNCS.PHASECHK.TRANS64.TRYWAIT P0, [R10+URZ+0x33450], R7 ;  /* 0x033450070a0075a7 */ /* 0x0022a4000800017f */
[----:B--2---:R-:W-:Y:S05]  /*35110*/  @!P0 NANOSLEEP.SYNCS 0x989680 ;  /* 0x009896800000895d */ /* 0x004fea0003900000 */
[----:B------:R-:W2:Y:S02]  /*35120*/  @!P0 SYNCS.PHASECHK.TRANS64 P0, [R10+URZ+0x33450], R7 ;  /* 0x033450070a0085a7 */ /* 0x000ea4000800007f */
[----:B--2---:R-:W-:Y:S05]  /*35130*/  @!P0 BRA `(.L_x_5647) ;  /* 0xfffffffc00f08947 */ /* 0x004fea000383ffff */
[----:B------:R-:W-:Y:S05]  /*35140*/  BRA `(.L_x_5644) ;  /* 0xfffffed4004c7947 */ /* 0x000fea000383ffff */
.L_x_5653:
[----:B-1----:R1:W2:Y:S02]  /*35150*/  SYNCS.PHASECHK.TRANS64.TRYWAIT P0, [R2+URZ+0x33450], R5 ;  /* 0x03345005020075a7 */ /* 0x0022a4000800017f */
[----:B--2---:R-:W-:Y:S05]  /*35160*/  @!P0 NANOSLEEP.SYNCS 0x989680 ;  /* 0x009896800000895d */ /* 0x004fea0003900000 */
[----:B------:R-:W2:Y:S02]  /*35170*/  @!P0 SYNCS.PHASECHK.TRANS64 P0, [R2+URZ+0x33450], R5 ;  /* 0x03345005020085a7 */ /* 0x000ea4000800007f */
[----:B--2---:R-:W-:Y:S05]  /*35180*/  @!P0 BRA `(.L_x_5653) ;  /* 0xfffffffc00f08947 */ /* 0x004fea000383ffff */
[----:B------:R-:W-:Y:S05]  /*35190*/  BRA `(.L_x_5652) ;  /* 0xffffff00009c7947 */ /* 0x000fea000383ffff */
.L_x_5657:
        /* <DEDUP_REMOVED lines=17> */
[----:B------:R-:W-:Y:S01]  /*352b0*/  IMAD.MOV.U32 R11, RZ, RZ, 0x1c1f ;  /* 0x00001c1fff0b7424 */ /* 0x000fe200078e00ff */
[----:B------:R-:W-:-:S02]  /*352c0*/  SEL R57, R15, R62, P0 ;  /* 0x0000003e0f397207 */ /* 0x000fc40000000000 */
[----:B------:R-:W-:Y:S01]  /*352d0*/  SEL R51, R62, R15, P0 ;  /* 0x0000000f3e337207 */ /* 0x000fe20000000000 */
[----:B------:R-:W-:Y:S01]  /*352e0*/  IMAD.MOV.U32 R15, RZ, RZ, -0x1 ;  /* 0xffffffffff0f7424 */ /* 0x000fe200078e00ff */
[----:B------:R-:W-:Y:S01]  /*352f0*/  SEL R46, R46, R12, P0 ;  /* 0x0000000c2e2e7207 */ /* 0x000fe20000000000 */
[----:B-----5:R-:W-:Y:S01]  /*35300*/  IMAD.MOV.U32 R12, RZ, RZ, R44 ;  /* 0x000000ffff0c7224 */ /* 0x020fe200078e002c */
[----:B------:R-:W-:Y:S02]  /*35310*/  SEL R111, R112, R14, P0 ;  /* 0x0000000e706f7207 */ /* 0x000fe40000000000 */
[----:B------:R-:W-:-:S07]  /*35320*/  SEL R26, R14, R112, P0 ;  /* 0x000000700e1a7207 */ /* 0x000fce0000000000 */
[----:B0-----:R-:W-:Y:S05]  /*35330*/  WARPSYNC.COLLECTIVE R15, `(.L_x_5854) ;  /* 0x000000000f087348 */ /* 0x001fea0003c00000 */
[----:B------:R1:W2:Y:S02]  /*35340*/  SHFL.IDX P6, R14, R13, R12, R11 ;  /* 0x0000000c0d0e7389 */ /* 0x0002a400000c000b */
[----:B012---:R-:W-:Y:S01]  /*35350*/  ENDCOLLECTIVE ;  /* 0x000000000000791b */ /* 0x007fe20003800000 */
.L_x_5854:
        /* <DEDUP_REMOVED lines=14> */
[----:B------:R-:W-:-:S07]  /*35440*/  LOP3.LUT R77, R44, 0x2, RZ, 0x3c, !PT ;  /* 0x000000022c4d7812 */ /* 0x000fce00078e3cff */
[----:B------:R-:W-:Y:S05]  /*35450*/  WARPSYNC.COLLECTIVE R15, `(.L_x_5855) ;  /* 0x000000000f087348 */ /* 0x000fea0003c00000 */
[----:B------:R0:W1:Y:S02]  /*35460*/  SHFL.IDX P6, R14, R13, R12, R11 ;  /* 0x0000000c0d0e7389 */ /* 0x00006400000c000b */
[----:B01----:R-:W-:Y:S01]  /*35470*/  ENDCOLLECTIVE ;  /* 0x000000000000791b */ /* 0x003fe20003800000 */
.L_x_5855:
        /* <DEDUP_REMOVED lines=18> */
.L_x_5856:
        /* <DEDUP_REMOVED lines=18> */
.L_x_5857:
        /* <DEDUP_REMOVED lines=19> */
.L_x_5858:
        /* <DEDUP_REMOVED lines=18> */
.L_x_5859:
        /* <DEDUP_REMOVED lines=13> */
[----:B------:R-:W-:-:S07]  /*359e0*/  MOV R99, R14 ;  /* 0x0000000e00637202 */ /* 0x000fce0000000f00 */
[----:B------:R-:W-:Y:S05]  /*359f0*/  WARPSYNC.COLLECTIVE R15, `(.L_x_5860) ;  /* 0x000000000f087348 */ /* 0x000fea0003c00000 */
[----:B------:R0:W1:Y:S02]  /*35a00*/  SHFL.IDX P6, R14, R13, R12, R11 ;  /* 0x0000000c0d0e7389 */ /* 0x00006400000c000b */
[----:B01----:R-:W-:Y:S01]  /*35a10*/  ENDCOLLECTIVE ;  /* 0x000000000000791b */ /* 0x003fe20003800000 */
.L_x_5860:
[----:B------:R-:W-:Y:S02]  /*35a20*/  IMAD.MOV.U32 R13, RZ, RZ, R4 ;  /* 0x000000ffff0d7224 */ /* 0x000fe400078e0004 */
[----:B------:R-:W-:-:S07]  /*35a30*/  IMAD.MOV.U32 R105, RZ, RZ, R14 ;  /* 0x000000ffff697224 */ /* 0x000fce00078e000e */
[----:B------:R-:W-:Y:S05]  /*35a40*/  WARPSYNC.COLLECTIVE R15, `(.L_x_5861) ;  /* 0x000000000f087348 */ /* 0x000fea0003c00000 */
[----:B------:R0:W1:Y:S02]  /*35a50*/  SHFL.IDX P6, R14, R13, R12, R11 ;  /* 0x0000000c0d0e7389 */ /* 0x00006400000c000b */
[----:B01----:R-:W-:Y:S01]  /*35a60*/  ENDCOLLECTIVE ;  /* 0x000000000000791b */ /* 0x003fe20003800000 */
.L_x_5861:
        /* <DEDUP_REMOVED lines=8> */
.L_x_5862:
[----:B------:R-:W-:Y:S01]  /*35af0*/  SEL R5, R99, R139, P0 ;  /* 0x0000008b63057207 */ /* 0x000fe20000000000 */
[----:B------:R-:W-:Y:S01]  /*35b00*/  IMAD.MOV.U32 R13, RZ, RZ, R92 ;  /* 0x000000ffff0d7224 */ /* 0x000fe200078e005c */
[----:B------:R-:W-:-:S07]  /*35b10*/  MOV R97, R14 ;  /* 0x0000000e00617202 */ /* 0x000fce0000000f00 */
[----:B------:R-:W-:Y:S05]  /*35b20*/  WARPSYNC.COLLECTIVE R15, `(.L_x_5863) ;  /* 0x000000000f087348 */ /* 0x000fea0003c00000 */
[----:B------:R0:W1:Y:S02]  /*35b30*/  SHFL.IDX P6, R14, R13, R12, R11 ;  /* 0x0000000c0d0e7389 */ /* 0x00006400000c000b */
[----:B01----:R-:W-:Y:S01]  /*35b40*/  ENDCOLLECTIVE ;  /* 0x000000000000791b */ /* 0x003fe20003800000 */
.L_x_5863:
[----:B------:R-:W-:Y:S02]  /*35b50*/  IMAD.MOV.U32 R13, RZ, RZ, R7 ;  /* 0x000000ffff0d7224 */ /* 0x000fe400078e0007 */
[----:B------:R-:W-:Y:S02]  /*35b60*/  IMAD.MOV.U32 R12, RZ, RZ, R77 ;  /* 0x000000ffff0c7224 */ /* 0x000fe400078e004d */
[----:B------:R-:W-:-:S07]  /*35b70*/  IMAD.MOV.U32 R95, RZ, RZ, R14 ;  /* 0x000000ffff5f7224 */ /* 0x000fce00078e000e */
[----:B------:R-:W-:Y:S05]  /*35b80*/  WARPSYNC.COLLECTIVE R15, `(.L_x_5864) ;  /* 0x000000000f087348 */ /* 0x000fea0003c00000 */
[----:B------:R0:W1:Y:S02]  /*35b90*/  SHFL.IDX P6, R14, R13, R12, R11 ;  /* 0x0000000c0d0e7389 */ /* 0x00006400000c000b */
[----:B01----:R-:W-:Y:S01]  /*35ba0*/  ENDCOLLECTIVE ;  /* 0x000000000000791b */ /* 0x003fe20003800000 */
.L_x_5864:
[----:B------:R-:W-:Y:S01]  /*35bb0*/  IMAD.MOV.U32 R13, RZ, RZ, R6 ;  /* 0x000000ffff0d7224 */ /* 0x000fe200078e0006 */
[----:B------:R-:W-:Y:S01]  /*35bc0*/  SEL R6, R139, R99, P0 ;  /* 0x000000638b067207 */ /* 0x000fe20000000000 */
[----:B------:R-:W-:-:S07]  /*35bd0*/  IMAD.MOV.U32 R92, RZ, RZ, R14 ;  /* 0x000000ffff5c7224 */ /* 0x000fce00078e000e */
[----:B------:R-:W-:Y:S05]  /*35be0*/  WARPSYNC.COLLECTIVE R15, `(.L_x_5865) ;  /* 0x000000000f087348 */ /* 0x000fea0003c00000 */
[----:B------:R0:W1:Y:S02]  /*35bf0*/  SHFL.IDX P6, R14, R13, R12, R11 ;  /* 0x0000000c0d0e7389 */ /* 0x00006400000c000b */
[----:B01----:R-:W-:Y:S01]  /*35c00*/  ENDCOLLECTIVE ;  /* 0x000000000000791b */ /* 0x003fe20003800000 */
.L_x_5865:
        /* <DEDUP_REMOVED lines=8> */
.L_x_5866:
[----:B------:R-:W-:Y:S01]  /*35c90*/  SEL R93, R95, R140, P0 ;  /* 0x0000008c5f5d7207 */ /* 0x000fe20000000000 */
[----:B------:R-:W-:Y:S01]  /*35ca0*/  IMAD.MOV.U32 R13, RZ, RZ, R94 ;  /* 0x000000ffff0d7224 */ /* 0x000fe200078e005e */
[----:B------:R-:W-:Y:S01]  /*35cb0*/  SEL R94, R140, R95, P0 ;  /* 0x0000005f8c5e7207 */ /* 0x000fe20000000000 */
[----:B------:R-:W-:-:S07]  /*35cc0*/  IMAD.MOV.U32 R96, RZ, RZ, R14 ;  /* 0x000000ffff607224 */ /* 0x000fce00078e000e */
[----:B------:R-:W-:Y:S05]  /*35cd0*/  WARPSYNC.COLLECTIVE R15, `(.L_x_5867) ;  /* 0x000000000f087348 */ /* 0x000fea0003c00000 */
[----:B------:R0:W1:Y:S02]  /*35ce0*/  SHFL.IDX P6, R14, R13, R12, R11 ;  /* 0x0000000c0d0e7389 */ /* 0x00006400000c000b */
[----:B01----:R-:W-:Y:S01]  /*35cf0*/  ENDCOLLECTIVE ;  /* 0x000000000000791b */ /* 0x003fe20003800000 */
.L_x_5867:
[----:B------:R-:W-:Y:S02]  /*35d00*/  IMAD.MOV.U32 R13, RZ, RZ, R60 ;  /* 0x000000ffff0d7224 */ /* 0x000fe400078e003c */
[----:B------:R-:W-:Y:S02]  /*35d10*/  IMAD.MOV.U32 R12, RZ, RZ, R77 ;  /* 0x000000ffff0c7224 */ /* 0x000fe400078e004d */
[----:B------:R-:W-:-:S07]  /*35d20*/  IMAD.MOV.U32 R98, RZ, RZ, R14 ;  /* 0x000000ffff627224 */ /* 0x000fce00078e000e */
[----:B------:R-:W-:Y:S05]  /*35d30*/  WARPSYNC.COLLECTIVE R15, `(.L_x_5868) ;  /* 0x000000000f087348 */ /* 0x000fea0003c00000 */
[----:B------:R0:W1:Y:S02]  /*35d40*/  SHFL.IDX P6, R14, R13, R12, R11 ;  /* 0x0000000c0d0e7389 */ /* 0x00006400000c000b */
[----:B01----:R-:W-:Y:S01]  /*35d50*/  ENDCOLLECTIVE ;  /* 0x000000000000791b */ /* 0x003fe20003800000 */
.L_x_5868:
[----:B------:R-:W-:Y:S01]  /*35d60*/  MOV R13, R27 ;  /* 0x0000001b000d7202 */ /* 0x000fe20000000f00 */
[----:B------:R-:W-:-:S07]  /*35d70*/  IMAD.MOV.U32 R60, RZ, RZ, R14 ;  /* 0x000000ffff3c7224 */ /* 0x000fce00078e000e */
[----:B------:R-:W-:Y:S05]  /*35d80*/  WARPSYNC.COLLECTIVE R15, `(.L_x_5869) ;  /* 0x000000000f087348 */ /* 0x000fea0003c00000 */
[----:B------:R0:W1:Y:S02]  /*35d90*/  SHFL.IDX P6, R14, R13, R12, R11 ;  /* 0x0000000c0d0e7389 */ /* 0x00006400000c000b */
[----:B01----:R-:W-:Y:S01]  /*35da0*/  ENDCOLLECTIVE ;  /* 0x000000000000791b */ /* 0x003fe20003800000 */
.L_x_5869:
        /* <DEDUP_REMOVED lines=8> */
.L_x_5870:
[----:B------:R-:W-:Y:S02]  /*35e30*/  SEL R97, R98, R27, P0 ;  /* 0x0000001b62617207 */ /* 0x000fe40000000000 */
[----:B------:R-:W-:Y:S01]  /*35e40*/  SEL R98, R27, R98, P0 ;  /* 0x000000621b627207 */ /* 0x000fe20000000000 */
[----:B------:R-:W-:Y:S02]  /*35e50*/  IMAD.MOV.U32 R13, RZ, RZ, R131 ;  /* 0x000000ffff0d7224 */ /* 0x000fe400078e0083 */
[----:B------:R-:W-:-:S07]  /*35e60*/  IMAD.MOV.U32 R100, RZ, RZ, R14 ;  /* 0x000000ffff647224 */ /* 0x000fce00078e000e */
[----:B------:R-:W-:Y:S05]  /*35e70*/  WARPSYNC.COLLECTIVE R15, `(.L_x_5871) ;  /* 0x000000000f087348 */ /* 0x000fea0003c00000 */
[----:B------:R0:W1:Y:S02]  /*35e80*/  SHFL.IDX P6, R14, R13, R12, R11 ;  /* 0x0000000c0d0e7389 */ /* 0x00006400000c000b */
[----:B01----:R-:W-:Y:S01]  /*35e90*/  ENDCOLLECTIVE ;  /* 0x000000000000791b */ /* 0x003fe20003800000 */
.L_x_5871:
[----:B------:R-:W-:Y:S01]  /*35ea0*/  IMAD.MOV.U32 R13, RZ, RZ, R70 ;  /* 0x000000ffff0d7224 */ /* 0x000fe200078e0046 */
[----:B------:R-:W-:Y:S01]  /*35eb0*/  MOV R12, R77 ;  /* 0x0000004d000c7202 */ /* 0x000fe20000000f00 */
[----:B------:R-:W-:-:S07]  /*35ec0*/  IMAD.MOV.U32 R102, RZ, RZ, R14 ;  /* 0x000000ffff667224 */ /* 0x000fce00078e000e */
[----:B------:R-:W-:Y:S05]  /*35ed0*/  WARPSYNC.COLLECTIVE R15, `(.L_x_5872) ;  /* 0x000000000f087348 */ /* 0x000fea0003c00000 */
[----:B------:R0:W1:Y:S02]  /*35ee0*/  SHFL.IDX P6, R14, R13, R12, R11 ;  /* 0x0000000c0d0e7389 */ /* 0x00006400000c000b */
[----:B01----:R-:W-:Y:S01]  /*35ef0*/  ENDCOLLECTIVE ;  /* 0x000000000000791b */ /* 0x003fe20003800000 */
.L_x_5872:
[----:B------:R-:W-:Y:S02]  /*35f00*/  IMAD.MOV.U32 R13, RZ, RZ, R66 ;  /* 0x000000ffff0d7224 */ /* 0x000fe400078e0042 */
[----:B------:R-:W-:-:S07]  /*35f10*/  IMAD.MOV.U32 R70, RZ, RZ, R14 ;  /* 0x000000ffff467224 */ /* 0x000fce00078e000e */
[----:B------:R-:W-:Y:S05]  /*35f20*/  WARPSYNC.COLLECTIVE R15, `(.L_x_5873) ;  /* 0x000000000f087348 */ /* 0x000fea0003c00000 */
[----:B------:R0:W1:Y:S02]  /*35f30*/  SHFL.IDX P6, R14, R13, R12, R11 ;  /* 0x0000000c0d0e7389 */ /* 0x00006400000c000b */
[----:B01----:R-:W-:Y:S01]  /*35f40*/  ENDCOLLECTIVE ;  /* 0x000000000000791b */ /* 0x003fe20003800000 */
.L_x_5873:
        /* <DEDUP_REMOVED lines=8> */
.L_x_5874:
[----:B------:R-:W-:Y:S02]  /*35fd0*/  SEL R101, R102, R66, P0 ;  /* 0x0000004266657207 */ /* 0x000fe40000000000 */
[----:B------:R-:W-:Y:S01]  /*35fe0*/  SEL R102, R66, R102, P0 ;  /* 0x0000006642667207 */ /* 0x000fe20000000000 */
[----:B------:R-:W-:Y:S02]  /*35ff0*/  IMAD.MOV.U32 R13, RZ, RZ, R128 ;  /* 0x000000ffff0d7224 */ /* 0x000fe400078e0080 */
[----:B------:R-:W-:-:S07]  /*36000*/  IMAD.MOV.U32 R104, RZ, RZ, R14 ;  /* 0x000000ffff687224 */ /* 0x000fce00078e000e */
[----:B------:R-:W-:Y:S05]  /*36010*/  WARPSYNC.COLLECTIVE R15, `(.L_x_5875) ;  /* 0x000000000f087348 */ /* 0x000fea0003c00000 */
[----:B------:R0:W1:Y:S02]  /*36020*/  SHFL.IDX P6, R14, R13, R12, R11 ;  /* 0x0000000c0d0e7389 */ /* 0x00006400000c000b */
[----:B01----:R-:W-:Y:S01]  /*36030*/  ENDCOLLECTIVE ;  /* 0x000000000000791b */ /* 0x003fe20003800000 */
.L_x_5875:
[----:B------:R-:W-:Y:S02]  /*36040*/  IMAD.MOV.U32 R13, RZ, RZ, R82 ;  /* 0x000000ffff0d7224 */ /* 0x000fe400078e0052 */
[----:B------:R-:W-:Y:S01]  /*36050*/  IMAD.MOV.U32 R12, RZ, RZ, R77 ;  /* 0x000000ffff0c7224 */ /* 0x000fe200078e004d */
[----:B------:R-:W-:-:S07]  /*36060*/  MOV R106, R14 ;  /* 0x0000000e006a7202 */ /* 0x000fce0000000f00 */
[----:B------:R-:W-:Y:S05]  /*36070*/  WARPSYNC.COLLECTIVE R15, `(.L_x_5876) ;  /* 0x000000000f087348 */ /* 0x000fea0003c00000 */
[----:B------:R0:W1:Y:S02]  /*36080*/  SHFL.IDX P6, R14, R13, R12, R11 ;  /* 0x0000000c0d0e7389 */ /* 0x00006400000c000b */
[----:B01----:R-:W-:Y:S01]  /*36090*/  ENDCOLLECTIVE ;  /* 0x000000000000791b */ /* 0x003fe20003800000 */
.L_x_5876:
[----:B------:R-:W-:Y:S02]  /*360a0*/  IMAD.MOV.U32 R13, RZ, RZ, R75 ;  /* 0x000000ffff0d7224 */ /* 0x000fe400078e004b */
[----:B------:R-:W-:-:S07]  /*360b0*/  IMAD.MOV.U32 R82, RZ, RZ, R14 ;  /* 0x000000ffff527224 */ /* 0x000fce00078e000e */
[----:B------:R-:W-:Y:S05]  /*360c0*/  WARPSYNC.COLLECTIVE R15, `(.L_x_5877) ;  /* 0x000000000f087348 */ /* 0x000fea0003c00000 */
[----:B------:R0:W1:Y:S02]  /*360d0*/  SHFL.IDX P6, R14, R13, R12, R11 ;  /* 0x0000000c0d0e7389 */ /* 0x00006400000c000b */
[----:B01----:R-:W-:Y:S01]  /*360e0*/  ENDCOLLECTIVE ;  /* 0x000000000000791b */ /* 0x003fe20003800000 */
.L_x_5877:
        /* <DEDUP_REMOVED lines=11> */
.L_x_5878:
[----:B------:R-:W-:Y:S02]  /*361a0*/  IMAD.MOV.U32 R13, RZ, RZ, R20 ;  /* 0x000000ffff0d7224 */ /* 0x000fe400078e0014 */
[----:B------:R-:W-:-:S07]  /*361b0*/  IMAD.MOV.U32 R25, RZ, RZ, R14 ;  /* 0x000000ffff197224 */ /* 0x000fce00078e000e */
[----:B------:R-:W-:Y:S05]  /*361c0*/  WARPSYNC.COLLECTIVE R15, `(.L_x_5879) ;  /* 0x000000000f087348 */ /* 0x000fea0003c00000 */
[----:B------:R0:W1:Y:S02]  /*361d0*/  SHFL.IDX P6, R14, R13, R12, R11 ;  /* 0x0000000c0d0e7389 */ /* 0x00006400000c000b */
[----:B01----:R-:W-:Y:S01]  /*361e0*/  ENDCOLLECTIVE ;  /* 0x000000000000791b */ /* 0x003fe20003800000 */
.L_x_5879:
[----:B------:R-:W-:Y:S02]  /*361f0*/  IMAD.MOV.U32 R13, RZ, RZ, R9 ;  /* 0x000000ffff0d7224 */ /* 0x000fe400078e0009 */
[----:B------:R-:W-:Y:S02]  /*36200*/  IMAD.MOV.U32 R12, RZ, RZ, R77 ;  /* 0x000000ffff0c7224 */ /* 0x000fe400078e004d */
[----:B------:R-:W-:-:S07]  /*36210*/  IMAD.MOV.U32 R20, RZ, RZ, R14 ;  /* 0x000000ffff147224 */ /* 0x000fce00078e000e */
[----:B------:R-:W-:Y:S05]  /*36220*/  WARPSYNC.COLLECTIVE R15, `(.L_x_5880) ;  /* 0x000000000f087348 */ /* 0x000fea0003c00000 */
[----:B------:R0:W1:Y:S02]  /*36230*/  SHFL.IDX P6, R14, R13, R12, R11 ;  /* 0x0000000c0d0e7389 */ /* 0x00006400000c000b */
[----:B01----:R-:W-:Y:S01]  /*36240*/  ENDCOLLECTIVE ;  /* 0x000000000000791b */ /* 0x003fe20003800000 */
.L_x_5880:
[----:B------:R-:W-:Y:S02]  /*36250*/  IMAD.MOV.U32 R13, RZ, RZ, R8 ;  /* 0x000000ffff0d7224 */ /* 0x000fe400078e0008 */
[----:B------:R-:W-:-:S07]  /*36260*/  IMAD.MOV.U32 R9, RZ, RZ, R14 ;  /* 0x000000ffff097224 */ /* 0x000fce00078e000e */
[----:B------:R-:W-:Y:S05]  /*36270*/  WARPSYNC.COLLECTIVE R15, `(.L_x_5881) ;  /* 0x000000000f087348 */ /* 0x000fea0003c00000 */
[----:B------:R0:W1:Y:S02]  /*36280*/  SHFL.IDX P6, R14, R13, R12, R11 ;  /* 0x0000000c0d0e7389 */ /* 0x00006400000c000b */
[----:B01----:R-:W-:Y:S01]  /*36290*/  ENDCOLLECTIVE ;  /* 0x000000000000791b */ /* 0x003fe20003800000 */
.L_x_5881:
        /* <DEDUP_REMOVED lines=8> */
.L_x_5882:
[----:B------:R-:W-:Y:S02]  /*36320*/  IMAD.MOV.U32 R13, RZ, RZ, R107 ;  /* 0x000000ffff0d7224 */ /* 0x000fe400078e006b */
[----:B------:R-:W-:-:S07]  /*36330*/  IMAD.MOV.U32 R136, RZ, RZ, R14 ;  /* 0x000000ffff887224 */ /* 0x000fce00078e000e */
[----:B------:R-:W-:Y:S05]  /*36340*/  WARPSYNC.COLLECTIVE R15, `(.L_x_5883) ;  /* 0x000000000f087348 */ /* 0x000fea0003c00000 */
[----:B------:R0:W1:Y:S02]  /*36350*/  SHFL.IDX P6, R14, R13, R12, R11 ;  /* 0x0000000c0d0e7389 */ /* 0x00006400000c000b */
[----:B01----:R-:W-:Y:S01]  /*36360*/  ENDCOLLECTIVE ;  /* 0x000000000000791b */ /* 0x003fe20003800000 */
.L_x_5883:
[----:B------:R-:W-:Y:S02]  /*36370*/  IMAD.MOV.U32 R13, RZ, RZ, R21 ;  /* 0x000000ffff0d7224 */ /* 0x000fe400078e0015 */
[----:B------:R-:W-:Y:S02]  /*36380*/  IMAD.MOV.U32 R12, RZ, RZ, R77 ;  /* 0x000000ffff0c7224 */ /* 0x000fe400078e004d */
[----:B------:R-:W-:-:S07]  /*36390*/  IMAD.MOV.U32 R122, RZ, RZ, R14 ;  /* 0x000000ffff7a7224 */ /* 0x000fce00078e000e */
[----:B------:R-:W-:Y:S05]  /*363a0*/  WARPSYNC.COLLECTIVE R15, `(.L_x_5884) ;  /* 0x000000000f087348 */ /* 0x000fea0003c00000 */
[----:B------:R0:W1:Y:S02]  /*363b0*/  SHFL.IDX P6, R14, R13, R12, R11 ;  /* 0x0000000c0d0e7389 */ /* 0x00006400000c000b */
[----:B01----:R-:W-:Y:S01]  /*363c0*/  ENDCOLLECTIVE ;  /* 0x000000000000791b */ /* 0x003fe20003800000 */
.L_x_5884:
[----:B------:R-:W-:Y:S01]  /*363d0*/  IMAD.MOV.U32 R13, RZ, RZ, R10 ;  /* 0x000000ffff0d7224 */ /* 0x000fe200078e000a */
[----:B------:R-:W-:Y:S02]  /*363e0*/  SEL R10, R20, R75, P0 ;  /* 0x0000004b140a7207 */ /* 0x000fe40000000000 */
[----:B------:R-:W-:Y:S02]  /*363f0*/  SEL R20, R75, R20, P0 ;  /* 0x000000144b147207 */ /* 0x000fe40000000000 */
[----:B------:R-:W-:-:S07]  /*36400*/  MOV R141, R14 ;  /* 0x0000000e008d7202 */ /* 0x000fce0000000f00 */
[----:B------:R-:W-:Y:S05]  /*36410*/  WARPSYNC.COLLECTIVE R15, `(.L_x_5885) ;  /* 0x000000000f087348 */ /* 0x000fea0003c00000 */
[----:B------:R0:W1:Y:S02]  /*36420*/  SHFL.IDX P6, R14, R13, R12, R11 ;  /* 0x0000000c0d0e7389 */ /* 0x00006400000c000b */
[----:B01----:R-:W-:Y:S01]  /*36430*/  ENDCOLLECTIVE ;  /* 0x000000000000791b */ /* 0x003fe20003800000 */
.L_x_5885:
[----:B------:R-:W-:Y:S01]  /*36440*/  SEL R21, R136, R141, P0 ;  /* 0x0000008d88157207 */ /* 0x000fe20000000000 */
[----:B------:R-:W-:Y:S02]  /*36450*/  IMAD.MOV.U32 R13, RZ, RZ, R111 ;  /* 0x000000ffff0d7224 */ /* 0x000fe400078e006f */
[----:B------:R-:W-:Y:S02]  /*36460*/  IMAD.MOV.U32 R12, RZ, RZ, R44 ;  /* 0x000000ffff0c7224 */ /* 0x000fe400078e002c */
[----:B------:R-:W-:-:S07]  /*36470*/  IMAD.MOV.U32 R142, RZ, RZ, R14 ;  /* 0x000000ffff8e7224 */ /* 0x000fce00078e000e */
[----:B------:R-:W-:Y:S05]  /*36480*/  WARPSYNC.COLLECTIVE R15, `(.L_x_5886) ;  /* 0x000000000f087348 */ /* 0x000fea0003c00000 */
[----:B------:R0:W1:Y:S02]  /*36490*/  SHFL.IDX P6, R14, R13, R12, R11 ;  /* 0x0000000c0d0e7389 */ /* 0x00006400000c000b */
[----:B01----:R-:W-:Y:S01]  /*364a0*/  ENDCOLLECTIVE ;  /* 0x000000000000791b */ /* 0x003fe20003800000 */
.L_x_5886:
[----:B------:R-:W-:Y:S01]  /*364b0*/  SEL R25, R122, R142, P0 ;  /* 0x0000008e7a197207 */ /* 0x000fe20000000000 */
[----:B------:R-:W-:Y:S02]  /*364c0*/  IMAD.MOV.U32 R13, RZ, RZ, R108 ;  /* 0x000000ffff0d7224 */ /* 0x000fe400078e006c */
[----:B------:R-:W-:-:S07]  /*364d0*/  IMAD.MOV.U32 R107, RZ, RZ, R14 ;  /* 0x000000ffff6b7224 */ /* 0x000fce00078e000e */
[----:B------:R-:W-:Y:S05]  /*364e0*/  WARPSYNC.COLLECTIVE R15, `(.L_x_5887) ;  /* 0x000000000f087348 */ /* 0x000fea0003c00000 */
[----:B------:R0:W1:Y:S02]  /*364f0*/  SHFL.IDX P6, R14, R13, R12, R11 ;  /* 0x0000000c0d0e7389 */ /* 0x00006400000c000b */
[----:B01----:R-:W-:Y:S01]  /*36500*/  ENDCOLLECTIVE ;  /* 0x000000000000791b */ /* 0x003fe20003800000 */
.L_x_5887:
[----:B------:R-:W-:Y:S01]  /*36510*/  MOV R13, R26 ;  /* 0x0000001a000d7202 */ /* 0x000fe20000000f00 */
[----:B------:R-:W-:Y:S01]  /*36520*/  IMAD.MOV.U32 R12, RZ, RZ, R77 ;  /* 0x000000ffff0c7224 */ /* 0x000fe200078e004d */
[----:B------:R-:W-:Y:S01]  /*36530*/  SEL R26, R142, R122, P0 ;  /* 0x0000007a8e1a7207 */ /* 0x000fe20000000000 */
[----:B------:R-:W-:-:S07]  /*36540*/  IMAD.MOV.U32 R109, RZ, RZ, R14 ;  /* 0x000000ffff6d7224 */ /* 0x000fce00078e000e */
[----:B------:R-:W-:Y:S05]  /*36550*/  WARPSYNC.COLLECTIVE R15, `(.L_x_5888) ;  /* 0x000000000f087348 */ /* 0x000fea0003c00000 */
[----:B------:R0:W1:Y:S02]  /*36560*/  SHFL.IDX P6, R14, R13, R12, R11 ;  /* 0x0000000c0d0e7389 */ /* 0x00006400000c000b */
[----:B01----:R-:W-:Y:S01]  /*36570*/  ENDCOLLECTIVE ;  /* 0x000000000000791b */ /* 0x003fe20003800000 */
.L_x_5888:
[----:B------:R-:W-:Y:S01]  /*36580*/  IMAD.MOV.U32 R13, RZ, RZ, R24 ;  /* 0x000000ffff0d7224 */ /* 0x000fe200078e0018 */
[----:B------:R-:W-:Y:S01]  /*36590*/  SEL R24, R141, R136, P0 ;  /* 0x000000888d187207 */ /* 0x000fe20000000000 */
[----:B------:R-:W-:-:S07]  /*365a0*/  IMAD.MOV.U32 R143, RZ, RZ, R14 ;  /* 0x000000ffff8f7224 */ /* 0x000fce00078e000e */
[----:B------:R-:W-:Y:S05]  /*365b0*/  WARPSYNC.COLLECTIVE R15, `(.L_x_5889) ;  /* 0x000000000f087348 */ /* 0x000fea0003c00000 */
[----:B------:R0:W1:Y:S02]  /*365c0*/  SHFL.IDX P6, R14, R13, R12, R11 ;  /* 0x0000000c0d0e7389 */ /* 0x00006400000c000b */
[----:B01----:R-:W-:Y:S01]  /*365d0*/  ENDCOLLECTIVE ;  /* 0x000000000000791b */ /* 0x003fe20003800000 */
.L_x_5889:
        /* <DEDUP_REMOVED lines=8> */
.L_x_5890:
[----:B------:R-:W-:Y:S02]  /*36660*/  SEL R108, R109, R144, P0 ;  /* 0x000000906d6c7207 */ /* 0x000fe40000000000 */
[----:B------:R-:W-:Y:S02]  /*36670*/  SEL R109, R144, R109, P0 ;  /* 0x0000006d906d7207 */ /* 0x000fe40000000000 */
[----:B------:R-:W-:Y:S01]  /*36680*/  MOV R13, R110 ;  /* 0x0000006e000d7202 */ /* 0x000fe20000000f00 */
[----:B------:R-:W-:-:S07]  /*36690*/  IMAD.MOV.U32 R111, RZ, RZ, R14 ;  /* 0x000000ffff6f7224 */ /* 0x000fce00078e000e */
[----:B------:R-:W-:Y:S05]  /*366a0*/  WARPSYNC.COLLECTIVE R15, `(.L_x_5891) ;  /* 0x000000000f087348 */ /* 0x000fea0003c00000 */
[----:B------:R0:W1:Y:S02]  /*366b0*/  SHFL.IDX P6, R14, R13, R12, R11 ;  /* 0x0000000c0d0e7389 */ /* 0x00006400000c000b */
[----:B01----:R-:W-:Y:S01]  /*366c0*/  ENDCOLLECTIVE ;  /* 0x000000000000791b */ /* 0x003fe20003800000 */
.L_x_5891:
[----:B------:R-:W-:Y:S02]  /*366d0*/  IMAD.MOV.U32 R13, RZ, RZ, R40 ;  /* 0x000000ffff0d7224 */ /* 0x000fe400078e0028 */
[----:B------:R-:W-:Y:S02]  /*366e0*/  IMAD.MOV.U32 R12, RZ, RZ, R77 ;  /* 0x000000ffff0c7224 */ /* 0x000fe400078e004d */
[----:B------:R-:W-:-:S07]  /*366f0*/  IMAD.MOV.U32 R118, RZ, RZ, R14 ;  /* 0x000000ffff767224 */ /* 0x000fce00078e000e */
[----:B------:R-:W-:Y:S05]  /*36700*/  WARPSYNC.COLLECTIVE R15, `(.L_x_5892) ;  /* 0x000000000f087348 */ /* 0x000fea0003c00000 */
[----:B------:R0:W1:Y:S02]  /*36710*/  SHFL.IDX P6, R14, R13, R12, R11 ;  /* 0x0000000c0d0e7389 */ /* 0x00006400000c000b */
[----:B01----:R-:W-:Y:S01]  /*36720*/  ENDCOLLECTIVE ;  /* 0x000000000000791b */ /* 0x003fe20003800000 */
.L_x_5892:
[----:B------:R-:W-:Y:S02]  /*36730*/  IMAD.MOV.U32 R13, RZ, RZ, R36 ;  /* 0x000000ffff0d7224 */ /* 0x000fe400078e0024 */
[----:B------:R-:W-:-:S07]  /*36740*/  IMAD.MOV.U32 R40, RZ, RZ, R14 ;  /* 0x000000ffff287224 */ /* 0x000fce00078e000e */
[----:B------:R-:W-:Y:S05]  /*36750*/  WARPSYNC.COLLECTIVE R15, `(.L_x_5893) ;  /* 0x000000000f087348 */ /* 0x000fea0003c00000 */
[----:B------:R0:W1:Y:S02]  /*36760*/  SHFL.IDX P6, R14, R13, R12, R11 ;  /* 0x0000000c0d0e7389 */ /* 0x00006400000c000b */
[----:B01----:R-:W-:Y:S01]  /*36770*/  ENDCOLLECTIVE ;  /* 0x000000000000791b */ /* 0x003fe20003800000 */
.L_x_5893:
        /* <DEDUP_REMOVED lines=8> */
.L_x_5894:
[----:B------:R-:W-:Y:S01]  /*36800*/  IMAD.MOV.U32 R13, RZ, RZ, R112 ;  /* 0x000000ffff0d7224 */ /* 0x000fe200078e0070 */
[----:B------:R-:W-:Y:S02]  /*36810*/  SEL R112, R118, R113, P0 ;  /* 0x0000007176707207 */ /* 0x000fe40000000000 */
[----:B------:R-:W-:Y:S01]  /*36820*/  SEL R113, R113, R118, P0 ;  /* 0x0000007671717207 */ /* 0x000fe20000000000 */
[----:B------:R-:W-:-:S07]  /*36830*/  IMAD.MOV.U32 R115, RZ, RZ, R14 ;  /* 0x000000ffff737224 */ /* 0x000fce00078e000e */
[----:B------:R-:W-:Y:S05]  /*36840*/  WARPSYNC.COLLECTIVE R15, `(.L_x_5895) ;  /* 0x000000000f087348 */ /* 0x000fea0003c00000 */
[----:B------:R0:W1:Y:S02]  /*36850*/  SHFL.IDX P6, R14, R13, R12, R11 ;  /* 0x0000000c0d0e7389 */ /* 0x00006400000c000b */
[----:B01----:R-:W-:Y:S01]  /*36860*/  ENDCOLLECTIVE ;  /* 0x000000000000791b */ /* 0x003fe20003800000 */
.L_x_5895:
[----:B------:R-:W-:Y:S02]  /*36870*/  IMAD.MOV.U32 R13, RZ, RZ, R69 ;  /* 0x000000ffff0d7224 */ /* 0x000fe400078e0045 */
[----:B------:R-:W-:Y:S02]  /*36880*/  IMAD.MOV.U32 R12, RZ, RZ, R77 ;  /* 0x000000ffff0c7224 */ /* 0x000fe400078e004d */
[----:B------:R-:W-:-:S07]  /*36890*/  IMAD.MOV.U32 R117, RZ, RZ, R14 ;  /* 0x000000ffff757224 */ /* 0x000fce00078e000e */
[----:B------:R-:W-:Y:S05]  /*368a0*/  WARPSYNC.COLLECTIVE R15, `(.L_x_5896) ;  /* 0x000000000f087348 */ /* 0x000fea0003c00000 */
[----:B------:R0:W1:Y:S02]  /*368b0*/  SHFL.IDX P6, R14, R13, R12, R11 ;  /* 0x0000000c0d0e7389 */ /* 0x00006400000c000b */
[----:B01----:R-:W-:Y:S01]  /*368c0*/  ENDCOLLECTIVE ;  /* 0x000000000000791b */ /* 0x003fe20003800000 */
.L_x_5896:
[----:B------:R-:W-:Y:S02]  /*368d0*/  IMAD.MOV.U32 R13, RZ, RZ, R65 ;  /* 0x000000ffff0d7224 */ /* 0x000fe400078e0041 */
[----:B------:R-:W-:-:S07]  /*368e0*/  IMAD.MOV.U32 R69, RZ, RZ, R14 ;  /* 0x000000ffff457224 */ /* 0x000fce00078e000e */
[----:B------:R-:W-:Y:S05]  /*368f0*/  WARPSYNC.COLLECTIVE R15, `(.L_x_5897) ;  /* 0x000000000f087348 */ /* 0x000fea0003c00000 */
[----:B------:R0:W1:Y:S02]  /*36900*/  SHFL.IDX P6, R14, R13, R12, R11 ;  /* 0x0000000c0d0e7389 */ /* 0x00006400000c000b */
[----:B01----:R-:W-:Y:S01]  /*36910*/  ENDCOLLECTIVE ;  /* 0x000000000000791b */ /* 0x003fe20003800000 */
.L_x_5897:
[----:B------:R-:W-:Y:S02]  /*36920*/  IMAD.MOV.U32 R13, RZ, RZ, R116 ;  /* 0x000000ffff0d7224 */ /* 0x000fe400078e0074 */
[----:B------:R-:W-:Y:S01]  /*36930*/  IMAD.MOV.U32 R12, RZ, RZ, R44 ;  /* 0x000000ffff0c7224 */ /* 0x000fe200078e002c */
[----:B------:R-:W-:-:S07]  /*36940*/  MOV R65, R14 ;  /* 0x0000000e00417202 */ /* 0x000fce0000000f00 */
[----:B------:R-:W-:Y:S05]  /*36950*/  WARPSYNC.COLLECTIVE R15, `(.L_x_5898) ;  /* 0x000000000f087348 */ /* 0x000fea0003c00000 */
[----:B------:R0:W1:Y:S02]  /*36960*/  SHFL.IDX P6, R14, R13, R12, R11 ;  /* 0x0000000c0d0e7389 */ /* 0x00006400000c000b */
[----:B01----:R-:W-:Y:S01]  /*36970*/  ENDCOLLECTIVE ;  /* 0x000000000000791b */ /* 0x003fe20003800000 */
.L_x_5898:
        /* <DEDUP_REMOVED lines=9> */
.L_x_5899:
[----:B------:R-:W-:Y:S02]  /*36a10*/  IMAD.MOV.U32 R13, RZ, RZ, R81 ;  /* 0x000000ffff0d7224 */ /* 0x000fe400078e0051 */
[----:B------:R-:W-:Y:S02]  /*36a20*/  IMAD.MOV.U32 R12, RZ, RZ, R77 ;  /* 0x000000ffff0c7224 */ /* 0x000fe400078e004d */
[----:B------:R-:W-:-:S07]  /*36a30*/  IMAD.MOV.U32 R123, RZ, RZ, R14 ;  /* 0x000000ffff7b7224 */ /* 0x000fce00078e000e */
[----:B------:R-:W-:Y:S05]  /*36a40*/  WARPSYNC.COLLECTIVE R15, `(.L_x_5900) ;  /* 0x000000000f087348 */ /* 0x000fea0003c00000 */
[----:B------:R0:W1:Y:S02]  /*36a50*/  SHFL.IDX P6, R14, R13, R12, R11 ;  /* 0x0000000c0d0e7389 */ /* 0x00006400000c000b */
[----:B01----:R-:W-:Y:S01]  /*36a60*/  ENDCOLLECTIVE ;  /* 0x000000000000791b */ /* 0x003fe20003800000 */
.L_x_5900:
[----:B------:R-:W-:Y:S01]  /*36a70*/  IMAD.MOV.U32 R13, RZ, RZ, R71 ;  /* 0x000000ffff0d7224 */ /* 0x000fe200078e0047 */
[----:B------:R-:W-:-:S07]  /*36a80*/  MOV R81, R14 ;  /* 0x0000000e00517202 */ /* 0x000fce0000000f00 */
[----:B------:R-:W-:Y:S05]  /*36a90*/  WARPSYNC.COLLECTIVE R15, `(.L_x_5901) ;  /* 0x000000000f087348 */ /* 0x000fea0003c00000 */
[----:B------:R0:W1:Y:S02]  /*36aa0*/  SHFL.IDX P6, R14, R13, R12, R11 ;  /* 0x0000000c0d0e7389 */ /* 0x00006400000c000b */
[----:B01----:R-:W-:Y:S01]  /*36ab0*/  ENDCOLLECTIVE ;  /* 0x000000000000791b */ /* 0x003fe20003800000 */
.L_x_5901:
        /* <DEDUP_REMOVED lines=10> */
.L_x_5902:
[----:B------:R-:W-:Y:S02]  /*36b60*/  IMAD.MOV.U32 R13, RZ, RZ, R31 ;  /* 0x000000ffff0d7224 */ /* 0x000fe400078e001f */
[----:B------:R-:W-:-:S07]  /*36b70*/  IMAD.MOV.U32 R34, RZ, RZ, R14 ;  /* 0x000000ffff227224 */ /* 0x000fce00078e000e */
[----:B------:R-:W-:Y:S05]  /*36b80*/  WARPSYNC.COLLECTIVE R15, `(.L_x_5903) ;  /* 0x000000000f087348 */ /* 0x000fea0003c00000 */
[----:B------:R0:W1:Y:S02]  /*36b90*/  SHFL.IDX P6, R14, R13, R12, R11 ;  /* 0x0000000c0d0e7389 */ /* 0x00006400000c000b */
[----:B01----:R-:W-:Y:S01]  /*36ba0*/  ENDCOLLECTIVE ;  /* 0x000000000000791b */ /* 0x003fe20003800000 */
.L_x_5903:
[----:B------:R-:W-:Y:S01]  /*36bb0*/  MOV R13, R29 ;  /* 0x0000001d000d7202 */ /* 0x000fe20000000f00 */
[----:B------:R-:W-:Y:S02]  /*36bc0*/  IMAD.MOV.U32 R12, RZ, RZ, R77 ;  /* 0x000000ffff0c7224 */ /* 0x000fe400078e004d */
[----:B------:R-:W-:-:S07]  /*36bd0*/  IMAD.MOV.U32 R31, RZ, RZ, R14 ;  /* 0x000000ffff1f7224 */ /* 0x000fce00078e000e */
[----:B------:R-:W-:Y:S05]  /*36be0*/  WARPSYNC.COLLECTIVE R15, `(.L_x_5904) ;  /* 0x000000000f087348 */ /* 0x000fea0003c00000 */
[----:B------:R0:W1:Y:S02]  /*36bf0*/  SHFL.IDX P6, R14, R13, R12, R11 ;  /* 0x0000000c0d0e7389 */ /* 0x00006400000c000b */
[----:B01----:R-:W-:Y:S01]  /*36c00*/  ENDCOLLECTIVE ;  /* 0x000000000000791b */ /* 0x003fe20003800000 */
.L_x_5904:
[----:B------:R-:W-:Y:S02]  /*36c10*/  IMAD.MOV.U32 R13, RZ, RZ, R28 ;  /* 0x000000ffff0d7224 */ /* 0x000fe400078e001c */
[----:B------:R-:W-:-:S07]  /*36c20*/  IMAD.MOV.U32 R29, RZ, RZ, R14 ;  /* 0x000000ffff1d7224 */ /* 0x000fce00078e000e */
[----:B------:R-:W-:Y:S05]  /*36c30*/  WARPSYNC.COLLECTIVE R15, `(.L_x_5905) ;  /* 0x000000000f087348 */ /* 0x000fea0003c00000 */
[----:B------:R0:W1:Y:S02]  /*36c40*/  SHFL.IDX P6, R14, R13, R12, R11 ;  /* 0x0000000c0d0e7389 */ /* 0x00006400000c000b */
[----:B01----:R-:W-:Y:S01]  /*36c50*/  ENDCOLLECTIVE ;  /* 0x000000000000791b */ /* 0x003fe20003800000 */
.L_x_5905:
        /* <DEDUP_REMOVED lines=8> */
.L_x_5906:
[----:B------:R-:W-:Y:S01]  /*36ce0*/  MOV R13, R80 ;  /* 0x00000050000d7202 */ /* 0x000fe20000000f00 */
[----:B------:R-:W-:-:S07]  /*36cf0*/  IMAD.MOV.U32 R132, RZ, RZ, R14 ;  /* 0x000000ffff847224 */ /* 0x000fce00078e000e */
[----:B------:R-:W-:Y:S05]  /*36d00*/  WARPSYNC.COLLECTIVE R15, `(.L_x_5907) ;  /* 0x000000000f087348 */ /* 0x000fea0003c00000 */
[----:B------:R0:W1:Y:S02]  /*36d10*/  SHFL.IDX P6, R14, R13, R12, R11 ;  /* 0x0000000c0d0e7389 */ /* 0x00006400000c000b */
[----:B01----:R-:W-:Y:S01]  /*36d20*/  ENDCOLLECTIVE ;  /* 0x000000000000791b */ /* 0x003fe20003800000 */
.L_x_5907:
[----:B------:R-:W-:Y:S02]  /*36d30*/  IMAD.MOV.U32 R13, RZ, RZ, R32 ;  /* 0x000000ffff0d7224 */ /* 0x000fe400078e0020 */
[----:B------:R-:W-:Y:S02]  /*36d40*/  IMAD.MOV.U32 R12, RZ, RZ, R77 ;  /* 0x000000ffff0c7224 */ /* 0x000fe400078e004d */
[----:B------:R-:W-:-:S07]  /*36d50*/  IMAD.MOV.U32 R134, RZ, RZ, R14 ;  /* 0x000000ffff867224 */ /* 0x000fce00078e000e */
[----:B------:R-:W-:Y:S05]  /*36d60*/  WARPSYNC.COLLECTIVE R15, `(.L_x_5908) ;  /* 0x000000000f087348 */ /* 0x000fea0003c00000 */
[----:B------:R0:W1:Y:S02]  /*36d70*/  SHFL.IDX P6, R14, R13, R12, R11 ;  /* 0x0000000c0d0e7389 */ /* 0x00006400000c000b */
[----:B01----:R-:W-:Y:S01]  /*36d80*/  ENDCOLLECTIVE ;  /* 0x000000000000791b */ /* 0x003fe20003800000 */
.L_x_5908:
[----:B------:R-:W-:Y:S01]  /*36d90*/  IMAD.MOV.U32 R13, RZ, RZ, R30 ;  /* 0x000000ffff0d7224 */ /* 0x000fe200078e001e */
[----:B------:R-:W-:Y:S02]  /*36da0*/  SEL R30, R31, R36, P0 ;  /* 0x000000241f1e7207 */ /* 0x000fe40000000000 */
[----:B------:R-:W-:Y:S01]  /*36db0*/  SEL R31, R36, R31, P0 ;  /* 0x0000001f241f7207 */ /* 0x000fe20000000000 */
[----:B------:R-:W-:-:S07]  /*36dc0*/  IMAD.MOV.U32 R71, RZ, RZ, R14 ;  /* 0x000000ffff477224 */ /* 0x000fce00078e000e */
[----:B------:R-:W-:Y:S05]  /*36dd0*/  WARPSYNC.COLLECTIVE R15, `(.L_x_5909) ;  /* 0x000000000f087348 */ /* 0x000fea0003c00000 */
[----:B------:R0:W1:Y:S02]  /*36de0*/  SHFL.IDX P6, R14, R13, R12, R11 ;  /* 0x0000000c0d0e7389 */ /* 0x00006400000c000b */
[----:B01----:R-:W-:Y:S01]  /*36df0*/  ENDCOLLECTIVE ;  /* 0x000000000000791b */ /* 0x003fe20003800000 */
.L_x_5909:
[----:B------:R-:W-:Y:S01]  /*36e00*/  SEL R32, R132, R71, P0 ;  /* 0x0000004784207207 */ /* 0x000fe20000000000 */
[----:B------:R-:W-:Y:S01]  /*36e10*/  IMAD.MOV.U32 R13, RZ, RZ, R89 ;  /* 0x000000ffff0d7224 */ /* 0x000fe200078e0059 */
[----:B------:R-:W-:Y:S01]  /*36e20*/  MOV R12, R44 ;  /* 0x0000002c000c7202 */ /* 0x000fe20000000f00 */
[----:B------:R-:W-:-:S07]  /*36e30*/  IMAD.MOV.U32 R145, RZ, RZ, R14 ;  /* 0x000000ffff917224 */ /* 0x000fce00078e000e */
[----:B------:R-:W-:Y:S05]  /*36e40*/  WARPSYNC.COLLECTIVE R15, `(.L_x_5910) ;  /* 0x000000000f087348 */ /* 0x000fea0003c00000 */
[----:B------:R0:W1:Y:S02]  /*36e50*/  SHFL.IDX P6, R14, R13, R12, R11 ;  /* 0x0000000c0d0e7389 */ /* 0x00006400000c000b */
[----:B01----:R-:W-:Y:S01]  /*36e60*/  ENDCOLLECTIVE ;  /* 0x000000000000791b */ /* 0x003fe20003800000 */
.L_x_5910:
[----:B------:R-:W-:Y:S01]  /*36e70*/  SEL R34, R134, R145, P0 ;  /* 0x0000009186227207 */ /* 0x000fe20000000000 */
[----:B------:R-:W-:Y:S02]  /*36e80*/  IMAD.MOV.U32 R13, RZ, RZ, R83 ;  /* 0x000000ffff0d7224 */ /* 0x000fe400078e0053 */
[----:B------:R-:W-:-:S07]  /*36e90*/  IMAD.MOV.U32 R127, RZ, RZ, R14 ;  /* 0x000000ffff7f7224 */ /* 0x000fce00078e000e */
[----:B------:R-:W-:Y:S05]  /*36ea0*/  WARPSYNC.COLLECTIVE R15, `(.L_x_5911) ;  /* 0x000000000f087348 */ /* 0x000fea0003c00000 */
[----:B------:R0:W1:Y:S02]  /*36eb0*/  SHFL.IDX P6, R14, R13, R12, R11 ;  /* 0x0000000c0d0e7389 */ /* 0x00006400000c000b */
[----:B01----:R-:W-:Y:S01]  /*36ec0*/  ENDCOLLECTIVE ;  /* 0x000000000000791b */ /* 0x003fe20003800000 */
.L_x_5911:
[----:B------:R-:W-:Y:S01]  /*36ed0*/  IMAD.MOV.U32 R13, RZ, RZ, R35 ;  /* 0x000000ffff0d7224 */ /* 0x000fe200078e0023 */
[----:B------:R-:W-:Y:S01]  /*36ee0*/  SEL R35, R145, R134, P0 ;  /* 0x0000008691237207 */ /* 0x000fe20000000000 */
[----:B------:R-:W-:Y:S02]  /*36ef0*/  IMAD.MOV.U32 R12, RZ, RZ, R77 ;  /* 0x000000ffff0c7224 */ /* 0x000fe400078e004d */
[----:B------:R-:W-:-:S07]  /*36f00*/  IMAD.MOV.U32 R129, RZ, RZ, R14 ;  /* 0x000000ffff817224 */ /* 0x000fce00078e000e */
[----:B------:R-:W-:Y:S05]  /*36f10*/  WARPSYNC.COLLECTIVE R15, `(.L_x_5912) ;  /* 0x000000000f087348 */ /* 0x000fea0003c00000 */
[----:B------:R0:W1:Y:S02]  /*36f20*/  SHFL.IDX P6, R14, R13, R12, R11 ;  /* 0x0000000c0d0e7389 */ /* 0x00006400000c000b */
[----:B01----:R-:W-:Y:S01]  /*36f30*/  ENDCOLLECTIVE ;  /* 0x000000000000791b */ /* 0x003fe20003800000 */
.L_x_5912:
[----:B------:R-:W-:Y:S01]  /*36f40*/  IMAD.MOV.U32 R13, RZ, RZ, R33 ;  /* 0x000000ffff0d7224 */ /* 0x000fe200078e0021 */
[----:B------:R-:W-:Y:S01]  /*36f50*/  SEL R33, R71, R132, P0 ;  /* 0x0000008447217207 */ /* 0x000fe20000000000 */
[----:B------:R-:W-:-:S07]  /*36f60*/  IMAD.MOV.U32 R146, RZ, RZ, R14 ;  /* 0x000000ffff927224 */ /* 0x000fce00078e000e */
[----:B------:R-:W-:Y:S05]  /*36f70*/  WARPSYNC.COLLECTIVE R15, `(.L_x_5913) ;  /* 0x000000000f087348 */ /* 0x000fea0003c00000 */
[----:B------:R0:W1:Y:S02]  /*36f80*/  SHFL.IDX P6, R14, R13, R12, R11 ;  /* 0x0000000c0d0e7389 */ /* 0x00006400000c000b */
[----:B01----:R-:W-:Y:S01]  /*36f90*/  ENDCOLLECTIVE ;  /* 0x000000000000791b */ /* 0x003fe20003800000 */
.L_x_5913:
[----:B------:R-:W-:Y:S01]  /*36fa0*/  SEL R36, R127, R146, P0 ;  /* 0x000000927f247207 */ /* 0x000fe20000000000 */
[----:B------:R-:W-:Y:S02]  /*36fb0*/  IMAD.MOV.U32 R13, RZ, RZ, R91 ;  /* 0x000000ffff0d7224 */ /* 0x000fe400078e005b */
[----:B------:R-:W-:Y:S01]  /*36fc0*/  IMAD.MOV.U32 R12, RZ, RZ, R44 ;  /* 0x000000ffff0c7224 */ /* 0x000fe200078e002c */
[----:B------:R-:W-:-:S07]  /*36fd0*/  MOV R147, R14 ;  /* 0x0000000e00937202 */ /* 0x000fce0000000f00 */
[----:B------:R-:W-:Y:S05]  /*36fe0*/  WARPSYNC.COLLECTIVE R15, `(.L_x_5914) ;  /* 0x000000000f087348 */ /* 0x000fea0003c00000 */
[----:B------:R0:W1:Y:S02]  /*36ff0*/  SHFL.IDX P6, R14, R13, R12, R11 ;  /* 0x0000000c0d0e7389 */ /* 0x00006400000c000b */
[----:B01----:R-:W-:Y:S01]  /*37000*/  ENDCOLLECTIVE ;  /* 0x000000000000791b */ /* 0x003fe20003800000 */
.L_x_5914:
[----:B------:R-:W-:Y:S02]  /*37010*/  IMAD.MOV.U32 R13, RZ, RZ, R88 ;  /* 0x000000ffff0d7224 */ /* 0x000fe400078e0058 */
[----:B------:R-:W-:-:S07]  /*37020*/  IMAD.MOV.U32 R91, RZ, RZ, R14 ;  /* 0x000000ffff5b7224 */ /* 0x000fce00078e000e */
[----:B------:R-:W-:Y:S05]  /*37030*/  WARPSYNC.COLLECTIVE R15, `(.L_x_5915) ;  /* 0x000000000f087348 */ /* 0x000fea0003c00000 */
[----:B------:R0:W1:Y:S02]  /*37040*/  SHFL.IDX P6, R14, R13, R12, R11 ;  /* 0x0000000c0d0e7389 */ /* 0x00006400000c000b */
[----:B01----:R-:W-:Y:S01]  /*37050*/  ENDCOLLECTIVE ;  /* 0x000000000000791b */ /* 0x003fe20003800000 */
.L_x_5915:
[----:B------:R-:W-:Y:S01]  /*37060*/  IMAD.MOV.U32 R13, RZ, RZ, R39 ;  /* 0x000000ffff0d7224 */ /* 0x000fe200078e0027 */
[----:B------:R-:W-:Y:S01]  /*37070*/  SEL R39, R147, R129, P0 ;  /* 0x0000008193277207 */ /* 0x000fe20000000000 */
[----:B------:R-:W-:Y:S02]  /*37080*/  IMAD.MOV.U32 R12, RZ, RZ, R77 ;  /* 0x000000ffff0c7224 */ /* 0x000fe400078e004d */
[----:B------:R-:W-:-:S07]  /*37090*/  IMAD.MOV.U32 R89, RZ, RZ, R14 ;  /* 0x000000ffff597224 */ /* 0x000fce00078e000e */
[----:B------:R-:W-:Y:S05]  /*370a0*/  WARPSYNC.COLLECTIVE R15, `(.L_x_5916) ;  /* 0x000000000f087348 */ /* 0x000fea0003c00000 */
[----:B------:R0:W1:Y:S02]  /*370b0*/  SHFL.IDX P6, R14, R13, R12, R11 ;  /* 0x0000000c0d0e7389 */ /* 0x00006400000c000b */
[----:B01----:R-:W-:Y:S01]  /*370c0*/  ENDCOLLECTIVE ;  /* 0x000000000000791b */ /* 0x003fe20003800000 */
.L_x_5916:
[----:B------:R-:W-:Y:S01]  /*370d0*/  IMAD.MOV.U32 R13, RZ, RZ, R37 ;  /* 0x000000ffff0d7224 */ /* 0x000fe200078e0025 */
[----:B------:R-:W-:Y:S02]  /*370e0*/  SEL R37, R146, R127, P0 ;  /* 0x0000007f92257207 */ /* 0x000fe40000000000 */
[----:B------:R-:W-:-:S07]  /*370f0*/  MOV R148, R14 ;  /* 0x0000000e00947202 */ /* 0x000fce0000000f00 */
[----:B------:R-:W-:Y:S05]  /*37100*/  WARPSYNC.COLLECTIVE R15, `(.L_x_5917) ;  /* 0x000000000f087348 */ /* 0x000fea0003c00000 */
[----:B------:R0:W1:Y:S02]  /*37110*/  SHFL.IDX P6, R14, R13, R12, R11 ;  /* 0x0000000c0d0e7389 */ /* 0x00006400000c000b */
[----:B01----:R-:W-:Y:S01]  /*37120*/  ENDCOLLECTIVE ;  /* 0x000000000000791b */ /* 0x003fe20003800000 */
.L_x_5917:
[----:B------:R-:W-:Y:S01]  /*37130*/  SEL R40, R91, R148, P0 ;  /* 0x000000945b287207 */ /* 0x000fe20000000000 */
[----:B------:R-:W-:Y:S02]  /*37140*/  IMAD.MOV.U32 R13, RZ, RZ, R125 ;  /* 0x000000ffff0d7224 */ /* 0x000fe400078e007d */
[----:B------:R-:W-:Y:S02]  /*37150*/  IMAD.MOV.U32 R12, RZ, RZ, R44 ;  /* 0x000000ffff0c7224 */ /* 0x000fe400078e002c */
[----:B------:R-:W-:-:S07]  /*37160*/  IMAD.MOV.U32 R149, RZ, RZ, R14 ;  /* 0x000000ffff957224 */ /* 0x000fce00078e000e */
[----:B------:R-:W-:Y:S05]  /*37170*/  WARPSYNC.COLLECTIVE R15, `(.L_x_5918) ;  /* 0x000000000f087348 */ /* 0x000fea0003c00000 */
[----:B------:R0:W1:Y:S02]  /*37180*/  SHFL.IDX P6, R14, R13, R12, R11 ;  /* 0x0000000c0d0e7389 */ /* 0x00006400000c000b */
[----:B01----:R-:W-:Y:S01]  /*37190*/  ENDCOLLECTIVE ;  /* 0x000000000000791b */ /* 0x003fe20003800000 */
.L_x_5918:
[----:B------:R-:W-:Y:S01]  /*371a0*/  SEL R69, R89, R149, P0 ;  /* 0x0000009559457207 */ /* 0x000fe20000000000 */
[----:B------:R-:W-:Y:S02]  /*371b0*/  IMAD.MOV.U32 R13, RZ, RZ, R90 ;  /* 0x000000ffff0d7224 */ /* 0x000fe400078e005a */
[----:B------:R-:W-:-:S07]  /*371c0*/  IMAD.MOV.U32 R88, RZ, RZ, R14 ;  /* 0x000000ffff587224 */ /* 0x000fce00078e000e */
[----:B------:R-:W-:Y:S05]  /*371d0*/  WARPSYNC.COLLECTIVE R15, `(.L_x_5919) ;  /* 0x000000000f087348 */ /* 0x000fea0003c00000 */
[----:B------:R0:W1:Y:S02]  /*371e0*/  SHFL.IDX P6, R14, R13, R12, R11 ;  /* 0x0000000c0d0e7389 */ /* 0x00006400000c000b */
[----:B01----:R-:W-:Y:S01]  /*371f0*/  ENDCOLLECTIVE ;  /* 0x000000000000791b */ /* 0x003fe20003800000 */
.L_x_5919:
[----:B------:R-:W-:Y:S01]  /*37200*/  MOV R13, R68 ;  /* 0x00000044000d7202 */ /* 0x000fe20000000f00 */
[----:B------:R-:W-:Y:S01]  /*37210*/  IMAD.MOV.U32 R12, RZ, RZ, R77 ;  /* 0x000000ffff0c7224 */ /* 0x000fe200078e004d */
[----:B------:R-:W-:Y:S01]  /*37220*/  SEL R68, R148, R91, P0 ;  /* 0x0000005b94447207 */ /* 0x000fe20000000000 */
[----:B------:R-:W-:-:S07]  /*37230*/  IMAD.MOV.U32 R128, RZ, RZ, R14 ;  /* 0x000000ffff807224 */ /* 0x000fce00078e000e */
[----:B------:R-:W-:Y:S05]  /*37240*/  WARPSYNC.COLLECTIVE R15, `(.L_x_5920) ;  /* 0x000000000f087348 */ /* 0x000fea0003c00000 */
[----:B------:R0:W1:Y:S02]  /*37250*/  SHFL.IDX P6, R14, R13, R12, R11 ;  /* 0x0000000c0d0e7389 */ /* 0x00006400000c000b */
[----:B01----:R-:W-:Y:S01]  /*37260*/  ENDCOLLECTIVE ;  /* 0x000000000000791b */ /* 0x003fe20003800000 */
.L_x_5920:
[----:B------:R-:W-:Y:S02]  /*37270*/  IMAD.MOV.U32 R13, RZ, RZ, R64 ;  /* 0x000000ffff0d7224 */ /* 0x000fe400078e0040 */
[----:B------:R-:W-:-:S07]  /*37280*/  IMAD.MOV.U32 R90, RZ, RZ, R14 ;  /* 0x000000ffff5a7224 */ /* 0x000fce00078e000e */
[----:B------:R-:W-:Y:S05]  /*37290*/  WARPSYNC.COLLECTIVE R15, `(.L_x_5921) ;  /* 0x000000000f087348 */ /* 0x000fea0003c00000 */
[----:B------:R0:W1:Y:S02]  /*372a0*/  SHFL.IDX P6, R14, R13, R12, R11 ;  /* 0x0000000c0d0e7389 */ /* 0x00006400000c000b */
[----:B01----:R-:W-:Y:S01]  /*372b0*/  ENDCOLLECTIVE ;  /* 0x000000000000791b */ /* 0x003fe20003800000 */
.L_x_5921:
        /* <DEDUP_REMOVED lines=8> */
.L_x_5922:
        /* <DEDUP_REMOVED lines=8> */
.L_x_5923:
[----:B------:R-:W-:Y:S02]  /*373c0*/  IMAD.MOV.U32 R13, RZ, RZ, R79 ;  /* 0x000000ffff0d7224 */ /* 0x000fe400078e004f */
[----:B------:R-:W-:Y:S02]  /*373d0*/  IMAD.MOV.U32 R12, RZ, RZ, R77 ;  /* 0x000000ffff0c7224 */ /* 0x000fe400078e004d */
[----:B------:R-:W-:-:S07]  /*373e0*/  IMAD.MOV.U32 R84, RZ, RZ, R14 ;  /* 0x000000ffff547224 */ /* 0x000fce00078e000e */
[----:B------:R-:W-:Y:S05]  /*373f0*/  WARPSYNC.COLLECTIVE R15, `(.L_x_5924) ;  /* 0x000000000f087348 */ /* 0x000fea0003c00000 */
[----:B------:R0:W1:Y:S02]  /*37400*/  SHFL.IDX P6, R14, R13, R12, R11 ;  /* 0x0000000c0d0e7389 */ /* 0x00006400000c000b */
[----:B01----:R-:W-:Y:S01]  /*37410*/  ENDCOLLECTIVE ;  /* 0x000000000000791b */ /* 0x003fe20003800000 */
.L_x_5924:
[----:B------:R-:W-:Y:S01]  /*37420*/  IMAD.MOV.U32 R13, RZ, RZ, R38 ;  /* 0x000000ffff0d7224 */ /* 0x000fe200078e0026 */
[----:B------:R-:W-:Y:S01]  /*37430*/  SEL R38, R129, R147, P0 ;  /* 0x0000009381267207 */ /* 0x000fe20000000000 */
[----:B------:R-:W-:-:S07]  /*37440*/  IMAD.MOV.U32 R79, RZ, RZ, R14 ;  /* 0x000000ffff4f7224 */ /* 0x000fce00078e000e */
[----:B------:R-:W-:Y:S05]  /*37450*/  WARPSYNC.COLLECTIVE R15, `(.L_x_5925) ;  /* 0x000000000f087348 */ /* 0x000fea0003c00000 */
[----:B------:R0:W1:Y:S02]  /*37460*/  SHFL.IDX P6, R14, R13, R12, R11 ;  /* 0x0000000c0d0e7389 */ /* 0x00006400000c000b */
[----:B01----:R-:W-:Y:S01]  /*37470*/  ENDCOLLECTIVE ;  /* 0x000000000000791b */ /* 0x003fe20003800000 */
.L_x_5925:
        /* <DEDUP_REMOVED lines=8> */
.L_x_5926:
[----:B------:R-:W-:Y:S02]  /*37500*/  SEL R70, R84, R150, P0 ;  /* 0x0000009654467207 */ /* 0x000fe40000000000 */
[----:B------:R-:W-:Y:S01]  /*37510*/  SEL R71, R150, R84, P0 ;  /* 0x0000005496477207 */ /* 0x000fe20000000000 */
[----:B------:R-:W-:Y:S02]  /*37520*/  IMAD.MOV.U32 R13, RZ, RZ, R52 ;  /* 0x000000ffff0d7224 */ /* 0x000fe400078e0034 */
[----:B------:R-:W-:-:S07]  /*37530*/  IMAD.MOV.U32 R55, RZ, RZ, R14 ;  /* 0x000000ffff377224 */ /* 0x000fce00078e000e */
[----:B------:R-:W-:Y:S05]  /*37540*/  WARPSYNC.COLLECTIVE R15, `(.L_x_5927) ;  /* 0x000000000f087348 */ /* 0x000fea0003c00000 */
[----:B------:R0:W1:Y:S02]  /*37550*/  SHFL.IDX P6, R14, R13, R12, R11 ;  /* 0x0000000c0d0e7389 */ /* 0x00006400000c000b */
[----:B01----:R-:W-:Y:S01]  /*37560*/  ENDCOLLECTIVE ;  /* 0x000000000000791b */ /* 0x003fe20003800000 */
.L_x_5927:
[----:B------:R-:W-:Y:S02]  /*37570*/  IMAD.MOV.U32 R13, RZ, RZ, R48 ;  /* 0x000000ffff0d7224 */ /* 0x000fe400078e0030 */
[----:B------:R-:W-:Y:S02]  /*37580*/  IMAD.MOV.U32 R12, RZ, RZ, R77 ;  /* 0x000000ffff0c7224 */ /* 0x000fe400078e004d */
[----:B------:R-:W-:-:S07]  /*37590*/  IMAD.MOV.U32 R80, RZ, RZ, R14 ;  /* 0x000000ffff507224 */ /* 0x000fce00078e000e */
[----:B------:R-:W-:Y:S05]  /*375a0*/  WARPSYNC.COLLECTIVE R15, `(.L_x_5928) ;  /* 0x000000000f087348 */ /* 0x000fea0003c00000 */
[----:B------:R0:W1:Y:S02]  /*375b0*/  SHFL.IDX P6, R14, R13, R12, R11 ;  /* 0x0000000c0d0e7389 */ /* 0x00006400000c000b */
[----:B01----:R-:W-:Y:S01]  /*375c0*/  ENDCOLLECTIVE ;  /* 0x000000000000791b */ /* 0x003fe20003800000 */
.L_x_5928:
[----:B------:R-:W-:Y:S02]  /*375d0*/  IMAD.MOV.U32 R13, RZ, RZ, R47 ;  /* 0x000000ffff0d7224 */ /* 0x000fe400078e002f */
[----:B------:R-:W-:-:S07]  /*375e0*/  IMAD.MOV.U32 R48, RZ, RZ, R14 ;  /* 0x000000ffff307224 */ /* 0x000fce00078e000e */
[----:B------:R-:W-:Y:S05]  /*375f0*/  WARPSYNC.COLLECTIVE R15, `(.L_x_5929) ;  /* 0x000000000f087348 */ /* 0x000fea0003c00000 */
[----:B------:R0:W1:Y:S02]  /*37600*/  SHFL.IDX P6, R14, R13, R12, R11 ;  /* 0x0000000c0d0e7389 */ /* 0x00006400000c000b */
[----:B01----:R-:W-:Y:S01]  /*37610*/  ENDCOLLECTIVE ;  /* 0x000000000000791b */ /* 0x003fe20003800000 */
.L_x_5929:
[----:B------:R-:W-:Y:S02]  /*37620*/  IMAD.MOV.U32 R13, RZ, RZ, R56 ;  /* 0x000000ffff0d7224 */ /* 0x000fe400078e0038 */
[----:B------:R-:W-:Y:S01]  /*37630*/  IMAD.MOV.U32 R12, RZ, RZ, R44 ;  /* 0x000000ffff0c7224 */ /* 0x000fe200078e002c */
[----:B------:R-:W-:-:S07]  /*37640*/  MOV R47, R14 ;  /* 0x0000000e002f7202 */ /* 0x000fce0000000f00 */
[----:B------:R-:W-:Y:S05]  /*37650*/  WARPSYNC.COLLECTIVE R15, `(.L_x_5930) ;  /* 0x000000000f087348 */ /* 0x000fea0003c00000 */
[----:B------:R0:W1:Y:S02]  /*37660*/  SHFL.IDX P6, R14, R13, R12, R11 ;  /* 0x0000000c0d0e7389 */ /* 0x00006400000c000b */
[----:B01----:R-:W-:Y:S01]  /*37670*/  ENDCOLLECTIVE ;  /* 0x000000000000791b */ /* 0x003fe20003800000 */
.L_x_5930:
[----:B------:R-:W-:Y:S01]  /*37680*/  SEL R75, R47, R80, P0 ;  /* 0x000000502f4b7207 */ /* 0x000fe20000000000 */
[----:B------:R-:W-:Y:S02]  /*37690*/  IMAD.MOV.U32 R13, RZ, RZ, R54 ;  /* 0x000000ffff0d7224 */ /* 0x000fe400078e0036 */
[----:B------:R-:W-:-:S07]  /*376a0*/  IMAD.MOV.U32 R56, RZ, RZ, R14 ;  /* 0x000000ffff387224 */ /* 0x000fce00078e000e */
[----:B------:R-:W-:Y:S05]  /*376b0*/  WARPSYNC.COLLECTIVE R15, `(.L_x_5931) ;  /* 0x000000000f087348 */ /* 0x000fea0003c00000 */
[----:B------:R0:W1:Y:S02]  /*376c0*/  SHFL.IDX P6, R14, R13, R12, R11 ;  /* 0x0000000c0d0e7389 */ /* 0x00006400000c000b */
[----:B01----:R-:W-:Y:S01]  /*376d0*/  ENDCOLLECTIVE ;  /* 0x000000000000791b */ /* 0x003fe20003800000 */
.L_x_5931:
[----:B------:R-:W-:Y:S02]  /*376e0*/  IMAD.MOV.U32 R13, RZ, RZ, R50 ;  /* 0x000000ffff0d7224 */ /* 0x000fe400078e0032 */
[----:B------:R-:W-:Y:S02]  /*376f0*/  IMAD.MOV.U32 R12, RZ, RZ, R77 ;  /* 0x000000ffff0c7224 */ /* 0x000fe400078e004d */
[----:B------:R-:W-:-:S07]  /*37700*/  IMAD.MOV.U32 R54, RZ, RZ, R14 ;  /* 0x000000ffff367224 */ /* 0x000fce00078e000e */
[----:B------:R-:W-:Y:S05]  /*37710*/  WARPSYNC.COLLECTIVE R15, `(.L_x_5932) ;  /* 0x000000000f087348 */ /* 0x000fea0003c00000 */
[----:B------:R0:W1:Y:S02]  /*37720*/  SHFL.IDX P6, R14, R13, R12, R11 ;  /* 0x0000000c0d0e7389 */ /* 0x00006400000c000b */
[----:B01----:R-:W-:Y:S01]  /*37730*/  ENDCOLLECTIVE ;  /* 0x000000000000791b */ /* 0x003fe20003800000 */
.L_x_5932:
[----:B------:R-:W-:Y:S01]  /*37740*/  IMAD.MOV.U32 R13, RZ, RZ, R49 ;  /* 0x000000ffff0d7224 */ /* 0x000fe200078e0031 */
[----:B------:R-:W-:-:S07]  /*37750*/  MOV R50, R14 ;  /* 0x0000000e00327202 */ /* 0x000fce0000000f00 */
[----:B------:R-:W-:Y:S05]  /*37760*/  WARPSYNC.COLLECTIVE R15, `(.L_x_5933) ;  /* 0x000000000f087348 */ /* 0x000fea0003c00000 */
[----:B------:R0:W1:Y:S02]  /*37770*/  SHFL.IDX P6, R14, R13, R12, R11 ;  /* 0x0000000c0d0e7389 */ /* 0x00006400000c000b */
[----:B01----:R-:W-:Y:S01]  /*37780*/  ENDCOLLECTIVE ;  /* 0x000000000000791b */ /* 0x003fe20003800000 */
.L_x_5933:
[----:B------:R-:W-:Y:S02]  /*37790*/  IMAD.MOV.U32 R13, RZ, RZ, R62 ;  /* 0x000000ffff0d7224 */ /* 0x000fe400078e003e */
[----:B------:R-:W-:Y:S02]  /*377a0*/  IMAD.MOV.U32 R12, RZ, RZ, R44 ;  /* 0x000000ffff0c7224 */ /* 0x000fe400078e002c */
[----:B------:R-:W-:-:S07]  /*377b0*/  IMAD.MOV.U32 R49, RZ, RZ, R14 ;  /* 0x000000ffff317224 */ /* 0x000fce00078e000e */
[----:B------:R-:W-:Y:S05]  /*377c0*/  WARPSYNC.COLLECTIVE R15, `(.L_x_5934) ;  /* 0x000000000f087348 */ /* 0x000fea0003c00000 */
[----:B------:R0:W1:Y:S02]  /*377d0*/  SHFL.IDX P6, R14, R13, R12, R11 ;  /* 0x0000000c0d0e7389 */ /* 0x00006400000c000b */
[----:B01----:R-:W-:Y:S01]  /*377e0*/  ENDCOLLECTIVE ;  /* 0x000000000000791b */ /* 0x003fe20003800000 */
.L_x_5934:
[----:B------:R-:W-:Y:S01]  /*377f0*/  SEL R79, R49, R54, P0 ;  /* 0x00000036314f7207 */ /* 0x000fe20000000000 */
[----:B------:R-:W-:Y:S02]  /*37800*/  IMAD.MOV.U32 R13, RZ, RZ, R57 ;  /* 0x000000ffff0d7224 */ /* 0x000fe400078e0039 */
[----:B------:R-:W-:-:S07]  /*37810*/  IMAD.MOV.U32 R62, RZ, RZ, R14 ;  /* 0x000000ffff3e7224 */ /* 0x000fce00078e000e */
[----:B------:R-:W-:Y:S05]  /*37820*/  WARPSYNC.COLLECTIVE R15, `(.L_x_5935) ;  /* 0x000000000f087348 */ /* 0x000fea0003c00000 */
[----:B------:R0:W1:Y:S02]  /*37830*/  SHFL.IDX P6, R14, R13, R12, R11 ;  /* 0x0000000c0d0e7389 */ /* 0x00006400000c000b */
[----:B01----:R-:W-:Y:S01]  /*37840*/  ENDCOLLECTIVE ;  /* 0x000000000000791b */ /* 0x003fe20003800000 */
.L_x_5935:
[----:B------:R-:W-:Y:S01]  /*37850*/  MOV R13, R53 ;  /* 0x00000035000d7202 */ /* 0x000fe20000000f00 */
[----:B------:R-:W-:Y:S02]  /*37860*/  IMAD.MOV.U32 R12, RZ, RZ, R77 ;  /* 0x000000ffff0c7224 */ /* 0x000fe400078e004d */
[----:B------:R-:W-:-:S07]  /*37870*/  IMAD.MOV.U32 R83, RZ, RZ, R14 ;  /* 0x000000ffff537224 */ /* 0x000fce00078e000e */
[----:B------:R-:W-:Y:S05]  /*37880*/  WARPSYNC.COLLECTIVE R15, `(.L_x_5936) ;  /* 0x000000000f087348 */ /* 0x000fea0003c00000 */
[----:B------:R0:W1:Y:S02]  /*37890*/  SHFL.IDX P6, R14, R13, R12, R11 ;  /* 0x0000000c0d0e7389 */ /* 0x00006400000c000b */
[----:B01----:R-:W-:Y:S01]  /*378a0*/  ENDCOLLECTIVE ;  /* 0x000000000000791b */ /* 0x003fe20003800000 */
.L_x_5936:
[----:B------:R-:W-:Y:S02]  /*378b0*/  IMAD.MOV.U32 R13, RZ, RZ, R51 ;  /* 0x000000ffff0d7224 */ /* 0x000fe400078e0033 */
[----:B------:R-:W-:-:S07]  /*378c0*/  IMAD.MOV.U32 R53, RZ, RZ, R14 ;  /* 0x000000ffff357224 */ /* 0x000fce00078e000e */
[----:B------:R-:W-:Y:S05]  /*378d0*/  WARPSYNC.COLLECTIVE R15, `(.L_x_5937) ;  /* 0x000000000f087348 */ /* 0x000fea0003c00000 */
[----:B------:R0:W1:Y:S02]  /*378e0*/  SHFL.IDX P6, R14, R13, R12, R11 ;  /* 0x0000000c0d0e7389 */ /* 0x00006400000c000b */
[----:B01----:R-:W-:Y:S01]  /*378f0*/  ENDCOLLECTIVE ;  /* 0x000000000000791b */ /* 0x003fe20003800000 */
.L_x_5937:
        /* <DEDUP_REMOVED lines=8> */
.L_x_5938:
[----:B------:R-:W-:Y:S02]  /*37980*/  SEL R82, R83, R51, P0 ;  /* 0x0000003353527207 */ /* 0x000fe40000000000 */
[----:B------:R-:W-:Y:S02]  /*37990*/  SEL R83, R51, R83, P0 ;  /* 0x0000005333537207 */ /* 0x000fe40000000000 */
[----:B------:R-:W-:Y:S01]  /*379a0*/  MOV R13, R61 ;  /* 0x0000003d000d7202 */ /* 0x000fe20000000f00 */
[----:B------:R-:W-:-:S07]  /*379b0*/  IMAD.MOV.U32 R131, RZ, RZ, R14 ;  /* 0x000000ffff837224 */ /* 0x000fce00078e000e */
[----:B------:R-:W-:Y:S05]  /*379c0*/  WARPSYNC.COLLECTIVE R15, `(.L_x_5939) ;  /* 0x000000000f087348 */ /* 0x000fea0003c00000 */
[----:B------:R0:W1:Y:S02]  /*379d0*/  SHFL.IDX P6, R14, R13, R12, R11 ;  /* 0x0000000c0d0e7389 */ /* 0x00006400000c000b */
[----:B01----:R-:W-:Y:S01]  /*379e0*/  ENDCOLLECTIVE ;  /* 0x000000000000791b */ /* 0x003fe20003800000 */
.L_x_5939:
[----:B------:R-:W-:Y:S02]  /*379f0*/  IMAD.MOV.U32 R13, RZ, RZ, R59 ;  /* 0x000000ffff0d7224 */ /* 0x000fe400078e003b */
[----:B------:R-:W-:Y:S02]  /*37a00*/  IMAD.MOV.U32 R12, RZ, RZ, R77 ;  /* 0x000000ffff0c7224 */ /* 0x000fe400078e004d */
[----:B------:R-:W-:-:S07]  /*37a10*/  IMAD.MOV.U32 R133, RZ, RZ, R14 ;  /* 0x000000ffff857224 */ /* 0x000fce00078e000e */
[----:B------:R-:W-:Y:S05]  /*37a20*/  WARPSYNC.COLLECTIVE R15, `(.L_x_5940) ;  /* 0x000000000f087348 */ /* 0x000fea0003c00000 */
[----:B------:R0:W1:Y:S02]  /*37a30*/  SHFL.IDX P6, R14, R13, R12, R11 ;  /* 0x0000000c0d0e7389 */ /* 0x00006400000c000b */
[----:B01----:R-:W-:Y:S01]  /*37a40*/  ENDCOLLECTIVE ;  /* 0x000000000000791b */ /* 0x003fe20003800000 */
.L_x_5940:
[----:B------:R-:W-:Y:S02]  /*37a50*/  IMAD.MOV.U32 R13, RZ, RZ, R58 ;  /* 0x000000ffff0d7224 */ /* 0x000fe400078e003a */
[----:B------:R-:W-:-:S07]  /*37a60*/  IMAD.MOV.U32 R59, RZ, RZ, R14 ;  /* 0x000000ffff3b7224 */ /* 0x000fce00078e000e */
[----:B------:R-:W-:Y:S05]  /*37a70*/  WARPSYNC.COLLECTIVE R15, `(.L_x_5941) ;  /* 0x000000000f087348 */ /* 0x000fea0003c00000 */
[----:B------:R0:W1:Y:S02]  /*37a80*/  SHFL.IDX P6, R14, R13, R12, R11 ;  /* 0x0000000c0d0e7389 */ /* 0x00006400000c000b */
[----:B01----:R-:W-:Y:S01]  /*37a90*/  ENDCOLLECTIVE ;  /* 0x000000000000791b */ /* 0x003fe20003800000 */
.L_x_5941:
[----:B------:R-:W-:Y:S02]  /*37aa0*/  SEL R84, R131, R59, P0 ;  /* 0x0000003b83547207 */ /* 0x000fe40000000000 */
[----:B------:R-:W-:Y:S01]  /*37ab0*/  SEL R131, R59, R131, P0 ;  /* 0x000000833b837207 */ /* 0x000fe20000000000 */
[----:B------:R-:W-:Y:S01]  /*37ac0*/  IMAD.MOV.U32 R13, RZ, RZ, R74 ;  /* 0x000000ffff0d7224 */ /* 0x000fe200078e004a */
[----:B------:R-:W-:Y:S02]  /*37ad0*/  MOV R12, R44 ;  /* 0x0000002c000c7202 */ /* 0x000fe40000000f00 */
[----:B------:R-:W-:Y:S02]  /*37ae0*/  SEL R74, R80, R47, P0 ;  /* 0x0000002f504a7207 */ /* 0x000fe40000000000 */
[----:B------:R-:W-:Y:S01]  /*37af0*/  SEL R80, R62, R53, P0 ;  /* 0x000000353e507207 */ /* 0x000fe20000000000 */
[----:B------:R-:W-:-:S07]  /*37b00*/  IMAD.MOV.U32 R58, RZ, RZ, R14 ;  /* 0x000000ffff3a7224 */ /* 0x000fce00078e000e */
[----:B------:R-:W-:Y:S05]  /*37b10*/  WARPSYNC.COLLECTIVE R15, `(.L_x_5942) ;  /* 0x000000000f087348 */ /* 0x000fea0003c00000 */
[----:B------:R0:W1:Y:S02]  /*37b20*/  SHFL.IDX P6, R14, R13, R12, R11 ;  /* 0x0000000c0d0e7389 */ /* 0x00006400000c000b */
[----:B01----:R-:W-:Y:S01]  /*37b30*/  ENDCOLLECTIVE ;  /* 0x000000000000791b */ /* 0x003fe20003800000 */
.L_x_5942:
[----:B------:R-:W-:Y:S02]  /*37b40*/  SEL R132, R133, R58, P0 ;  /* 0x0000003a85847207 */ /* 0x000fe40000000000 */
[----:B------:R-:W-:Y:S01]  /*37b50*/  SEL R133, R58, R133, P0 ;  /* 0x000000853a857207 */ /* 0x000fe20000000000 */
[----:B------:R-:W-:Y:S02]  /*37b60*/  IMAD.MOV.U32 R13, RZ, RZ, R67 ;  /* 0x000000ffff0d7224 */ /* 0x000fe400078e0043 */
[----:B------:R-:W-:-:S07]  /*37b70*/  IMAD.MOV.U32 R135, RZ, RZ, R14 ;  /* 0x000000ffff877224 */ /* 0x000fce00078e000e */
[----:B------:R-:W-:Y:S05]  /*37b80*/  WARPSYNC.COLLECTIVE R15, `(.L_x_5943) ;  /* 0x000000000f087348 */ /* 0x000fea0003c00000 */
[----:B------:R0:W1:Y:S02]  /*37b90*/  SHFL.IDX P6, R14, R13, R12, R11 ;  /* 0x0000000c0d0e7389 */ /* 0x00006400000c000b */
[----:B01----:R-:W-:Y:S01]  /*37ba0*/  ENDCOLLECTIVE ;  /* 0x000000000000791b */ /* 0x003fe20003800000 */
.L_x_5943:
[----:B------:R-:W-:Y:S01]  /*37bb0*/  IMAD.MOV.U32 R13, RZ, RZ, R73 ;  /* 0x000000ffff0d7224 */ /* 0x000fe200078e0049 */
[----:B------:R-:W-:Y:S01]  /*37bc0*/  SEL R73, R48, R55, P0 ;  /* 0x0000003730497207 */ /* 0x000fe20000000000 */
[----:B------:R-:W-:Y:S02]  /*37bd0*/  IMAD.MOV.U32 R12, RZ, RZ, R77 ;  /* 0x000000ffff0c7224 */ /* 0x000fe400078e004d */
[----:B------:R-:W-:-:S07]  /*37be0*/  IMAD.MOV.U32 R137, RZ, RZ, R14 ;  /* 0x000000ffff897224 */ /* 0x000fce00078e000e */
[----:B------:R-:W-:Y:S05]  /*37bf0*/  WARPSYNC.COLLECTIVE R15, `(.L_x_5944) ;  /* 0x000000000f087348 */ /* 0x000fea0003c00000 */
[----:B------:R0:W1:Y:S02]  /*37c00*/  SHFL.IDX P6, R14, R13, R12, R11 ;  /* 0x0000000c0d0e7389 */ /* 0x00006400000c000b */
[----:B01----:R-:W-:Y:S01]  /*37c10*/  ENDCOLLECTIVE ;  /* 0x000000000000791b */ /* 0x003fe20003800000 */
.L_x_5944:
[----:B------:R-:W-:Y:S02]  /*37c20*/  IMAD.MOV.U32 R13, RZ, RZ, R63 ;  /* 0x000000ffff0d7224 */ /* 0x000fe400078e003f */
[----:B------:R-:W-:-:S07]  /*37c30*/  IMAD.MOV.U32 R57, RZ, RZ, R14 ;  /* 0x000000ffff397224 */ /* 0x000fce00078e000e */
[----:B------:R-:W-:Y:S05]  /*37c40*/  WARPSYNC.COLLECTIVE R15, `(.L_x_5945) ;  /* 0x000000000f087348 */ /* 0x000fea0003c00000 */
[----:B------:R0:W1:Y:S02]  /*37c50*/  SHFL.IDX P6, R14, R13, R12, R11 ;  /* 0x0000000c0d0e7389 */ /* 0x00006400000c000b */
[----:B01----:R-:W-:Y:S01]  /*37c60*/  ENDCOLLECTIVE ;  /* 0x000000000000791b */ /* 0x003fe20003800000 */
.L_x_5945:
        /* <DEDUP_REMOVED lines=9> */
.L_x_5946:
[----:B------:R-:W-:Y:S02]  /*37d00*/  SEL R136, R137, R63, P0 ;  /* 0x0000003f89887207 */ /* 0x000fe40000000000 */
[----:B------:R-:W-:Y:S01]  /*37d10*/  SEL R137, R63, R137, P0 ;  /* 0x000000893f897207 */ /* 0x000fe20000000000 */
[----:B------:R-:W-:Y:S02]  /*37d20*/  IMAD.MOV.U32 R13, RZ, RZ, R45 ;  /* 0x000000ffff0d7224 */ /* 0x000fe400078e002d */
[----:B------:R-:W-:-:S07]  /*37d30*/  IMAD.MOV.U32 R52, RZ, RZ, R14 ;  /* 0x000000ffff347224 */ /* 0x000fce00078e000e */
[----:B------:R-:W-:Y:S05]  /*37d40*/  WARPSYNC.COLLECTIVE R15, `(.L_x_5947) ;  /* 0x000000000f087348 */ /* 0x000fea0003c00000 */
[----:B------:R0:W1:Y:S02]  /*37d50*/  SHFL.IDX P6, R14, R13, R12, R11 ;  /* 0x0000000c0d0e7389 */ /* 0x00006400000c000b */
[----:B01----:R-:W-:Y:S01]  /*37d60*/  ENDCOLLECTIVE ;  /* 0x000000000000791b */ /* 0x003fe20003800000 */
.L_x_5947:
        /* <DEDUP_REMOVED lines=8> */
.L_x_5948:
[----:B------:R-:W-:Y:S01]  /*37df0*/  IMAD.MOV.U32 R13, RZ, RZ, R46 ;  /* 0x000000ffff0d7224 */ /* 0x000fe200078e002e */
[----:B------:R-:W-:-:S07]  /*37e00*/  MOV R44, R14 ;  /* 0x0000000e002c7202 */ /* 0x000fce0000000f00 */
[----:B------:R-:W-:Y:S05]  /*37e10*/  WARPSYNC.COLLECTIVE R15, `(.L_x_5949) ;  /* 0x000000000f087348 */ /* 0x000fea0003c00000 */
[----:B------:R0:W1:Y:S02]  /*37e20*/  SHFL.IDX P6, R14, R13, R12, R11 ;  /* 0x0000000c0d0e7389 */ /* 0x00006400000c000b */
[----:B01----:R-:W-:Y:S01]  /*37e30*/  ENDCOLLECTIVE ;  /* 0x000000000000791b */ /* 0x003fe20003800000 */
.L_x_5949:
[----:B------:R-:W-:Y:S01]  /*37e40*/  IMAD.MOV.U32 R11, RZ, RZ, RZ ;  /* 0x000000ffff0b7224 */ /* 0x000fe200078e00ff */
[----:B------:R-:W-:Y:S06]  /*37e50*/  BRA `(.L_x_5950) ;  /* 0xfffffef800787947 */ /* 0x000fec000383ffff */
.L_x_5660:
[----:B------:R-:W-:Y:S02]  /*37e60*/  IMAD.MOV.U32 R13, RZ, RZ, R3 ;  /* 0x000000ffff0d7224 */ /* 0x000fe400078e0003 */
[----:B------:R-:W-:Y:S02]  /*37e70*/  IMAD.MOV.U32 R12, RZ, RZ, RZ ;  /* 0x000000ffff0c7224 */ /* 0x000fe400078e00ff */
[----:B------:R-:W-:Y:S02]  /*37e80*/  IMAD.MOV.U32 R11, RZ, RZ, 0x181f ;  /* 0x0000181fff0b7424 */ /* 0x000fe400078e00ff */
[----:B------:R-:W-:-:S07]  /*37e90*/  IMAD.MOV.U32 R15, RZ, RZ, -0x1 ;  /* 0xffffffffff0f7424 */ /* 0x000fce00078e00ff */
[----:B-----5:R-:W-:Y:S05]  /*37ea0*/  WARPSYNC.COLLECTIVE R15, `(.L_x_5951) ;  /* 0x000000000f087348 */ /* 0x020fea0003c00000 */
[----:B------:R0:W1:Y:S02]  /*37eb0*/  SHFL.IDX P6, R14, R13, R12, R11 ;  /* 0x0000000c0d0e7389 */ /* 0x00006400000c000b */
[----:B01---5:R-:W-:Y:S01]  /*37ec0*/  ENDCOLLECTIVE ;  /* 0x000000000000791b */ /* 0x023fe20003800000 */
.L_x_5951:
[----:B------:R-:W-:Y:S01]  /*37ed0*/  MOV R13, R2 ;  /* 0x00000002000d7202 */ /* 0x000fe20000000f00 */
[----:B------:R-:W-:-:S07]  /*37ee0*/  IMAD.MOV.U32 R0, RZ, RZ, R14 ;  /* 0x000000ffff007224 */ /* 0x000fce00078e000e */
[----:B------:R-:W-:Y:S05]  /*37ef0*/  WARPSYNC.COLLECTIVE R15, `(.L_x_5952) ;  /* 0x000000000f087348 */ /* 0x000fea0003c00000 */
[----:B------:R0:W1:Y:S02]  /*37f00*/  SHFL.IDX P6, R14, R13, R12, R11 ;  /* 0x0000000c0d0e7389 */ /* 0x00006400000c000b */
[----:B01----:R-:W-:Y:S01]  /*37f10*/  ENDCOLLECTIVE ;  /* 0x000000000000791b */ /* 0x003fe20003800000 */
.L_x_5952:
[----:B------:R-:W-:Y:S05]  /*37f20*/  BRA `(.L_x_5953) ;  /* 0xffffff0800d07947 */ /* 0x000fea000383ffff */
.L_x_5663:
        /* <DEDUP_REMOVED lines=8> */
.L_x_5955:
[----:B------:R-:W-:Y:S05]  /*37fb0*/  BSYNC B1 ;  /* 0x0000000000017941 */ /* 0x000fea0003800000 */
.L_x_5954:
        /* <DEDUP_REMOVED lines=8> */
.L_x_5956:
[----:B------:R-:W-:Y:S05]  /*38040*/  BRA `(.L_x_5957) ;  /* 0xffffff0800e07947 */ /* 0x000fea000383ffff */
.L_x_5666:
        /* <DEDUP_REMOVED lines=8> */
.L_x_5959:
[----:B------:R-:W-:Y:S05]  /*380d0*/  BSYNC B1 ;  /* 0x0000000000017941 */ /* 0x000fea0003800000 */
.L_x_5958:
        /* <DEDUP_REMOVED lines=8> */
.L_x_5960:
[----:B------:R-:W-:Y:S05]  /*38160*/  BRA `(.L_x_5961) ;  /* 0xffffff0800f07947 */ /* 0x000fea000383ffff */
.L_x_5669:
        /* <DEDUP_REMOVED lines=8> */
.L_x_5963:
[----:B------:R-:W-:Y:S05]  /*381f0*/  BSYNC B1 ;  /* 0x0000000000017941 */ /* 0x000fea0003800000 */
.L_x_5962:
        /* <DEDUP_REMOVED lines=8> */
.L_x_5964:
[----:B------:R-:W-:Y:S05]  /*38280*/  BRA `(.L_x_5965) ;  /* 0xffffff0c00007947 */ /* 0x000fea000383ffff */
.L_x_5671:
[----:B------:R-:W-:Y:S02]  /*38290*/  IMAD.MOV.U32 R13, RZ, RZ, R50 ;  /* 0x000000ffff0d7224 */ /* 0x000fe400078e0032 */
[----:B------:R-:W-:Y:S02]  /*382a0*/  IMAD.MOV.U32 R12, RZ, RZ, RZ ;  /* 0x000000ffff0c7224 */ /* 0x000fe400078e00ff */
[----:B------:R-:W-:Y:S02]  /*382b0*/  IMAD.MOV.U32 R11, RZ, RZ, 0x1c1f ;  /* 0x00001c1fff0b7424 */ /* 0x000fe400078e00ff */
[----:B------:R-:W-:-:S07]  /*382c0*/  IMAD.MOV.U32 R15, RZ, RZ, -0x1 ;  /* 0xffffffffff0f7424 */ /* 0x000fce00078e00ff */
[----:B------:R-:W-:Y:S05]  /*382d0*/  WARPSYNC.COLLECTIVE R15, `(.L_x_5966) ;  /* 0x000000000f087348 */ /* 0x000fea0003c00000 */
[----:B------:R0:W1:Y:S02]  /*382e0*/  SHFL.IDX P6, R14, R13, R12, R11 ;  /* 0x0000000c0d0e7389 */ /* 0x00006400000c000b */
[----:B01----:R-:W-:Y:S01]  /*382f0*/  ENDCOLLECTIVE ;  /* 0x000000000000791b */ /* 0x003fe20003800000 */
.L_x_5966:
[----:B------:R-:W-:Y:S01]  /*38300*/  IMAD.MOV.U32 R13, RZ, RZ, R48 ;  /* 0x000000ffff0d7224 */ /* 0x000fe200078e0030 */
[----:B------:R-:W-:-:S07]  /*38310*/  MOV R49, R14 ;  /* 0x0000000e00317202 */ /* 0x000fce0000000f00 */
[----:B------:R-:W-:Y:S05]  /*38320*/  WARPSYNC.COLLECTIVE R15, `(.L_x_5967) ;  /* 0x000000000f087348 */ /* 0x000fea0003c00000 */
[----:B------:R0:W1:Y:S02]  /*38330*/  SHFL.IDX P6, R14, R13, R12, R11 ;  /* 0x0000000c0d0e7389 */ /* 0x00006400000c000b */
[----:B01----:R-:W-:Y:S01]  /*38340*/  ENDCOLLECTIVE ;  /* 0x000000000000791b */ /* 0x003fe20003800000 */
.L_x_5967:
[----:B------:R-:W-:Y:S01]  /*38350*/  IMAD.MOV.U32 R51, RZ, RZ, R14 ;  /* 0x000000ffff337224 */ /* 0x000fe200078e000e */
[----:B------:R-:W-:Y:S06]  /*38360*/  BRA `(.L_x_5968) ;  /* 0xffffff0c00c87947 */ /* 0x000fec000383ffff */
.L_x_5674:
        /* <DEDUP_REMOVED lines=8> */
.L_x_5970:
[----:B------:R-:W-:Y:S05]  /*383f0*/  BSYNC B1 ;  /* 0x0000000000017941 */ /* 0x000fea0003800000 */
.L_x_5969:
        /* <DEDUP_REMOVED lines=8> */
.L_x_5971:
[----:B------:R-:W-:Y:S05]  /*38480*/  BRA `(.L_x_5972) ;  /* 0xffffff1800e47947 */ /* 0x000fea000383ffff */
.L_x_5678:
[----:B------:R-:W-:Y:S02]  /*38490*/  IMAD.MOV.U32 R13, RZ, RZ, R3 ;  /* 0x000000ffff0d7224 */ /* 0x000fe400078e0003 */
[----:B------:R-:W-:Y:S02]  /*384a0*/  IMAD.MOV.U32 R12, RZ, RZ, RZ ;  /* 0x000000ffff0c7224 */ /* 0x000fe400078e00ff */
[----:B------:R-:W-:Y:S02]  /*384b0*/  IMAD.MOV.U32 R11, RZ, RZ, 0x181f ;  /* 0x0000181fff0b7424 */ /* 0x000fe400078e00ff */
[----:B------:R-:W-:-:S07]  /*384c0*/  IMAD.MOV.U32 R15, RZ, RZ, -0x1 ;  /* 0xffffffffff0f7424 */ /* 0x000fce00078e00ff */
[----:B0-----:R-:W-:Y:S05]  /*384d0*/  WARPSYNC.COLLECTIVE R15, `(.L_x_5973) ;  /* 0x000000000f087348 */ /* 0x001fea0003c00000 */
[----:B------:R1:W2:Y:S02]  /*384e0*/  SHFL.IDX P6, R14, R13, R12, R11 ;  /* 0x0000000c0d0e7389 */ /* 0x0002a400000c000b */
[----:B012---:R-:W-:Y:S01]  /*384f0*/  ENDCOLLECTIVE ;  /* 0x000000000000791b */ /* 0x007fe20003800000 */
.L_x_5973:
[----:B------:R-:W-:Y:S01]  /*38500*/  IMAD.MOV.U32 R13, RZ, RZ, R2 ;  /* 0x000000ffff0d7224 */ /* 0x000fe200078e0002 */
[----:B------:R-:W-:-:S07]  /*38510*/  MOV R0, R14 ;  /* 0x0000000e00007202 */ /* 0x000fce0000000f00 */
[----:B------:R-:W-:Y:S05]  /*38520*/  WARPSYNC.COLLECTIVE R15, `(.L_x_5974) ;  /* 0x000000000f087348 */ /* 0x000fea0003c00000 */
[----:B------:R0:W1:Y:S02]  /*38530*/  SHFL.IDX P6, R14, R13, R12, R11 ;  /* 0x0000000c0d0e7389 */ /* 0x00006400000c000b */
[----:B01----:R-:W-:Y:S01]  /*38540*/  ENDCOLLECTIVE ;  /* 0x000000000000791b */ /* 0x003fe20003800000 */
.L_x_5974:
[----:B------:R-:W-:Y:S05]  /*38550*/  BRA `(.L_x_5975) ;  /* 0xffffff30000c7947 */ /* 0x000fea000383ffff */
.L_x_5681:
        /* <DEDUP_REMOVED lines=8> */
.L_x_5977:
[----:B------:R-:W-:Y:S05]  /*385e0*/  BSYNC B1 ;  /* 0x0000000000017941 */ /* 0x000fea0003800000 */
.L_x_5976:
        /* <DEDUP_REMOVED lines=8> */
.L_x_5978:
[----:B------:R-:W-:Y:S05]  /*38670*/  BRA `(.L_x_5979) ;  /* 0xffffff3000207947 */ /* 0x000fea000383ffff */
.L_x_5684:
        /* <DEDUP_REMOVED lines=8> */
.L_x_5981:
[----:B------:R-:W-:Y:S05]  /*38700*/  BSYNC B1 ;  /* 0x0000000000017941 */ /* 0x000fea0003800000 */
.L_x_5980:
        /* <DEDUP_REMOVED lines=8> */
.L_x_5982:
[----:B------:R-:W-:Y:S05]  /*38790*/  BRA `(.L_x_5983) ;  /* 0xffffff3000307947 */ /* 0x000fea000383ffff */
.L_x_5687:
        /* <DEDUP_REMOVED lines=8> */
.L_x_5985:
[----:B------:R-:W-:Y:S05]  /*38820*/  BSYNC B1 ;  /* 0x0000000000017941 */ /* 0x000fea0003800000 */
.L_x_5984:
        /* <DEDUP_REMOVED lines=8> */
.L_x_5986:
[----:B------:R-:W-:Y:S05]  /*388b0*/  BRA `(.L_x_5987) ;  /* 0xffffff3000407947 */ /* 0x000fea000383ffff */
.L_x_5706:
        /* <DEDUP_REMOVED lines=11> */
.L_x_5989:
[----:B------:R-:W-:Y:S05]  /*38970*/  BSYNC B1 ;  /* 0x0000000000017941 */ /* 0x000fea0003800000 */
.L_x_5988:
[----:B------:R-:W-:Y:S05]  /*38980*/  BRA `(.L_x_5990) ;  /* 0xffffff5000007947 */ /* 0x000fea000383ffff */
.L_x_5708:
[----:B------:R-:W-:Y:S01]  /*38990*/  BSSY B1, `(.L_x_5991) ;  /* 0x0000006000017945 */ /* 0x000fe20003800000 */
[----:B------:R-:W-:-:S07]  /*389a0*/  IMAD.MOV.U32 R15, RZ, RZ, -0x1 ;  /* 0xffffffffff0f7424 */ /* 0x000fce00078e00ff */
[----:B01----:R-:W-:Y:S05]  /*389b0*/  WARPSYNC.COLLECTIVE R15, `(.L_x_5992) ;  /* 0x000000000f0c7348 */ /* 0x003fea0003c00000 */
[----:B------:R-:W-:Y:S02]  /*389c0*/  ELECT P6, UR62, PT ;  /* 0x00000000003e782f */ /* 0x000fe400038c0000 */
[----:B------:R-:W-:Y:S01]  /*389d0*/  MOV R14, UR62 ;  /* 0x0000003e000e7c02 */ /* 0x000fe20008000f00 */
[----:B01----:R-:W-:Y:S10]  /*389e0*/  ENDCOLLECTIVE ;  /* 0x000000000000791b */ /* 0x003ff40003800000 */
.L_x_5992:
[----:B------:R-:W-:Y:S05]  /*389f0*/  BSYNC B1 ;  /* 0x0000000000017941 */ /* 0x000fea0003800000 */
.L_x_5991:
[----:B------:R-:W-:Y:S05]  /*38a00*/  BRA `(.L_x_5707) ;  /* 0xffffff4c00f87947 */ /* 0x000fea000383ffff */
.L_x_5710:
[----:B-1----:R1:W2:Y:S02]  /*38a10*/  SYNCS.PHASECHK.TRANS64.TRYWAIT P0, [R18+URZ+0x33420], R3 ;  /* 0x03342003120075a7 */ /* 0x0022a4000800017f */
[----:B--2---:R-:W-:Y:S05]  /*38a20*/  @!P0 NANOSLEEP.SYNCS 0x989680 ;  /* 0x009896800000895d */ /* 0x004fea0003900000 */
[----:B------:R-:W2:Y:S02]  /*38a30*/  @!P0 SYNCS.PHASECHK.TRANS64 P0, [R18+URZ+0x33420], R3 ;  /* 0x03342003120085a7 */ /* 0x000ea4000800007f */
[----:B--2---:R-:W-:Y:S05]  /*38a40*/  @!P0 BRA `(.L_x_5710) ;  /* 0xfffffffc00f08947 */ /* 0x004fea000383ffff */
[----:B------:R-:W-:Y:S05]  /*38a50*/  BRA `(.L_x_5993) ;  /* 0xffffff5000087947 */ /* 0x000fea000383ffff */
.L_x_5714:
[----:B--2---:R2:W3:Y:S02]  /*38a60*/  SYNCS.PHASECHK.TRANS64.TRYWAIT P0, [R6+URZ+0x334a0], R9 ;  /* 0x0334a009060075a7 */ /* 0x0044e4000800017f */
[----:B---3--:R-:W-:Y:S05]  /*38a70*/  @!P0 NANOSLEEP.SYNCS 0x989680 ;  /* 0x009896800000895d */ /* 0x008fea0003900000 */
[----:B------:R-:W3:Y:S02]  /*38a80*/  @!P0 SYNCS.PHASECHK.TRANS64 P0, [R6+URZ+0x334a0], R9 ;  /* 0x0334a009060085a7 */ /* 0x000ee4000800007f */
[----:B---3--:R-:W-:Y:S05]  /*38a90*/  @!P0 BRA `(.L_x_5714) ;  /* 0xfffffffc00f08947 */ /* 0x008fea000383ffff */
[----:B------:R-:W-:Y:S05]  /*38aa0*/  BRA `(.L_x_5994) ;  /* 0xffffff5000287947 */ /* 0x000fea000383ffff */
.L_x_5721:
[----:B-1----:R1:W3:Y:S02]  /*38ab0*/  SYNCS.PHASECHK.TRANS64.TRYWAIT P0, [R6+URZ+0x334c0], R9 ;  /* 0x0334c009060075a7 */ /* 0x0022e4000800017f */
[----:B---3--:R-:W-:Y:S05]  /*38ac0*/  @!P0 NANOSLEEP.SYNCS 0x989680 ;  /* 0x009896800000895d */ /* 0x008fea0003900000 */
[----:B------:R-:W3:Y:S02]  /*38ad0*/  @!P0 SYNCS.PHASECHK.TRANS64 P0, [R6+URZ+0x334c0], R9 ;  /* 0x0334c009060085a7 */ /* 0x000ee4000800007f */
[----:B---3--:R-:W-:Y:S05]  /*38ae0*/  @!P0 BRA `(.L_x_5721) ;  /* 0xfffffffc00f08947 */ /* 0x008fea000383ffff */
[----:B------:R-:W-:Y:S05]  /*38af0*/  BRA `(.L_x_5995) ;  /* 0xffffff5400287947 */ /* 0x000fea000383ffff */
.L_x_5730:
[----:B-1----:R1:W2:Y:S02]  /*38b00*/  SYNCS.PHASECHK.TRANS64.TRYWAIT P1, [R7+URZ+0x334a0], R6 ;  /* 0x0334a006070075a7 */ /* 0x0022a4000802017f */
[----:B--2---:R-:W-:Y:S05]  /*38b10*/  @!P1 NANOSLEEP.SYNCS 0x989680 ;  /* 0x009896800000995d */ /* 0x004fea0003900000 */
[----:B------:R-:W2:Y:S02]  /*38b20*/  @!P1 SYNCS.PHASECHK.TRANS64 P1, [R7+URZ+0x334a0], R6 ;  /* 0x0334a006070095a7 */ /* 0x000ea4000802007f */
[----:B--2---:R-:W-:Y:S05]  /*38b30*/  @!P1 BRA `(.L_x_5730) ;  /* 0xfffffffc00f09947 */ /* 0x004fea000383ffff */
[----:B------:R-:W-:Y:S05]  /*38b40*/  BRA `(.L_x_5996) ;  /* 0xffffff5800747947 */ /* 0x000fea000383ffff */
.L_x_5737:
[----:B--2---:R2:W3:Y:S02]  /*38b50*/  SYNCS.PHASECHK.TRANS64.TRYWAIT P1, [R7+URZ+0x334c0], R6 ;  /* 0x0334c006070075a7 */ /* 0x0044e4000802017f */
[----:B---3--:R-:W-:Y:S05]  /*38b60*/  @!P1 NANOSLEEP.SYNCS 0x989680 ;  /* 0x009896800000995d */ /* 0x008fea0003900000 */
[----:B------:R-:W3:Y:S02]  /*38b70*/  @!P1 SYNCS.PHASECHK.TRANS64 P1, [R7+URZ+0x334c0], R6 ;  /* 0x0334c006070095a7 */ /* 0x000ee4000802007f */
[----:B---3--:R-:W-:Y:S05]  /*38b80*/  @!P1 BRA `(.L_x_5737) ;  /* 0xfffffffc00f09947 */ /* 0x008fea000383ffff */
[----:B------:R-:W-:Y:S05]  /*38b90*/  BRA `(.L_x_5997) ;  /* 0xffffff5c00707947 */ /* 0x000fea000383ffff */
.L_x_5756:
        /* <DEDUP_REMOVED lines=11> */
.L_x_5999:
[----:B------:R-:W-:Y:S05]  /*38c50*/  BSYNC B0 ;  /* 0x0000000000007941 */ /* 0x000fea0003800000 */
.L_x_5998:
[----:B------:R-:W-:Y:S05]  /*38c60*/  BRA `(.L_x_6000) ;  /* 0xffffff6c00447947 */ /* 0x000fea000383ffff */
.L_x_5758:
[----:B------:R-:W-:Y:S01]  /*38c70*/  BSSY B0, `(.L_x_6001) ;  /* 0x0000006000007945 */ /* 0x000fe20003800000 */
[----:B------:R-:W-:-:S07]  /*38c80*/  IMAD.MOV.U32 R15, RZ, RZ, -0x1 ;  /* 0xffffffffff0f7424 */ /* 0x000fce00078e00ff */
[----:B01----:R-:W-:Y:S05]  /*38c90*/  WARPSYNC.COLLECTIVE R15, `(.L_x_6002) ;  /* 0x000000000f0c7348 */ /* 0x003fea0003c00000 */
[----:B------:R-:W-:Y:S02]  /*38ca0*/  ELECT P6, UR62, PT ;  /* 0x00000000003e782f */ /* 0x000fe400038c0000 */
[----:B------:R-:W-:Y:S01]  /*38cb0*/  MOV R14, UR62 ;  /* 0x0000003e000e7c02 */ /* 0x000fe20008000f00 */
[----:B01----:R-:W-:Y:S10]  /*38cc0*/  ENDCOLLECTIVE ;  /* 0x000000000000791b */ /* 0x003ff40003800000 */
.L_x_6002:
[----:B------:R-:W-:Y:S05]  /*38cd0*/  BSYNC B0 ;  /* 0x0000000000007941 */ /* 0x000fea0003800000 */
.L_x_6001:
[----:B------:R-:W-:Y:S05]  /*38ce0*/  BRA `(.L_x_6003) ;  /* 0xffffff6c004c7947 */ /* 0x000fea000383ffff */
.L_x_5760:
[----:B0-----:R0:W1:Y:S02]  /*38cf0*/  SYNCS.PHASECHK.TRANS64.TRYWAIT P0, [R2+URZ+0x33480], R4 ;  /* 0x03348004020075a7 */ /* 0x001064000800017f */
[----:B-1----:R-:W-:Y:S05]  /*38d00*/  @!P0 NANOSLEEP.SYNCS 0x989680 ;  /* 0x009896800000895d */ /* 0x002fea0003900000 */
[----:B------:R-:W1:Y:S02]  /*38d10*/  @!P0 SYNCS.PHASECHK.TRANS64 P0, [R2+URZ+0x33480], R4 ;  /* 0x03348004020085a7 */ /* 0x000e64000800007f */
[----:B-1----:R-:W-:Y:S05]  /*38d20*/  @!P0 BRA `(.L_x_5760) ;  /* 0xfffffffc00f08947 */ /* 0x002fea000383ffff */
[----:B------:R-:W-:Y:S05]  /*38d30*/  BRA `(.L_x_6004) ;  /* 0xffffff6c00b87947 */ /* 0x000fea000383ffff */
.L_x_5762:
[----:B-1----:R1:W2:Y:S02]  /*38d40*/  SYNCS.PHASECHK.TRANS64.TRYWAIT P0, [R2+URZ+0x33440], R4 ;  /* 0x03344004020075a7 */ /* 0x0022a4000800017f */
[----:B--2---:R-:W-:Y:S05]  /*38d50*/  @!P0 NANOSLEEP.SYNCS 0x989680 ;  /* 0x009896800000895d */ /* 0x004fea0003900000 */
[----:B------:R-:W2:Y:S02]  /*38d60*/  @!P0 SYNCS.PHASECHK.TRANS64 P0, [R2+URZ+0x33440], R4 ;  /* 0x03344004020085a7 */ /* 0x000ea4000800007f */
[----:B--2---:R-:W-:Y:S05]  /*38d70*/  @!P0 BRA `(.L_x_5762) ;  /* 0xfffffffc00f08947 */ /* 0x004fea000383ffff */
[----:B------:R-:W-:Y:S05]  /*38d80*/  BRA `(.L_x_6005) ;  /* 0xffffff7000387947 */ /* 0x000fea000383ffff */
.L_x_5766:
        /* <DEDUP_REMOVED lines=14> */
.L_x_6006:
[----:B------:R-:W-:Y:S02]  /*38e70*/  IMAD.MOV.U32 R13, RZ, RZ, R4 ;  /* 0x000000ffff0d7224 */ /* 0x000fe400078e0004 */
[----:B------:R-:W-:-:S07]  /*38e80*/  IMAD.MOV.U32 R6, RZ, RZ, R14 ;  /* 0x000000ffff067224 */ /* 0x000fce00078e000e */
[----:B------:R-:W-:Y:S05]  /*38e90*/  WARPSYNC.COLLECTIVE R15, `(.L_x_6007) ;  /* 0x000000000f087348 */ /* 0x000fea0003c00000 */
[----:B------:R0:W1:Y:S02]  /*38ea0*/  SHFL.IDX P6, R14, R13, R12, R11 ;  /* 0x0000000c0d0e7389 */ /* 0x00006400000c000b */
[----:B01----:R-:W-:Y:S01]  /*38eb0*/  ENDCOLLECTIVE ;  /* 0x000000000000791b */ /* 0x003fe20003800000 */
.L_x_6007:
[----:B------:R-:W-:Y:S02]  /*38ec0*/  IMAD.MOV.U32 R13, RZ, RZ, R3 ;  /* 0x000000ffff0d7224 */ /* 0x000fe400078e0003 */
[----:B------:R-:W-:Y:S02]  /*38ed0*/  IMAD.MOV.U32 R12, RZ, RZ, 0x1 ;  /* 0x00000001ff0c7424 */ /* 0x000fe400078e00ff */
[----:B------:R-:W-:-:S07]  /*38ee0*/  IMAD.MOV.U32 R7, RZ, RZ, R14 ;  /* 0x000000ffff077224 */ /* 0x000fce00078e000e */
[----:B------:R-:W-:Y:S05]  /*38ef0*/  WARPSYNC.COLLECTIVE R15, `(.L_x_6008) ;  /* 0x000000000f087348 */ /* 0x000fea0003c00000 */
[----:B------:R0:W1:Y:S02]  /*38f00*/  SHFL.IDX P6, R14, R13, R12, R11 ;  /* 0x0000000c0d0e7389 */ /* 0x00006400000c000b */
[----:B01----:R-:W-:Y:S01]  /*38f10*/  ENDCOLLECTIVE ;  /* 0x000000000000791b */ /* 0x003fe20003800000 */
.L_x_6008:
        /* <DEDUP_REMOVED lines=17> */
.L_x_6009:
[----:B------:R-:W-:Y:S02]  /*39030*/  IMAD.MOV.U32 R13, RZ, RZ, R3 ;  /* 0x000000ffff0d7224 */ /* 0x000fe400078e0003 */
[----:B------:R-:W-:Y:S02]  /*39040*/  IMAD.MOV.U32 R12, RZ, RZ, 0x2 ;  /* 0x00000002ff0c7424 */ /* 0x000fe400078e00ff */
[----:B------:R-:W-:-:S07]  /*39050*/  IMAD.MOV.U32 R5, RZ, RZ, R14 ;  /* 0x000000ffff057224 */ /* 0x000fce00078e000e */
[----:B------:R-:W-:Y:S05]  /*39060*/  WARPSYNC.COLLECTIVE R15, `(.L_x_6010) ;  /* 0x000000000f087348 */ /* 0x000fea0003c00000 */
[----:B------:R0:W1:Y:S02]  /*39070*/  SHFL.IDX P6, R14, R13, R12, R11 ;  /* 0x0000000c0d0e7389 */ /* 0x00006400000c000b */
[----:B01----:R-:W-:Y:S01]  /*39080*/  ENDCOLLECTIVE ;  /* 0x000000000000791b */ /* 0x003fe20003800000 */
.L_x_6010:
        /* <DEDUP_REMOVED lines=17> */
.L_x_6011:
[----:B------:R-:W-:Y:S02]  /*391a0*/  IMAD.MOV.U32 R13, RZ, RZ, R3 ;  /* 0x000000ffff0d7224 */ /* 0x000fe400078e0003 */
[----:B------:R-:W-:Y:S02]  /*391b0*/  IMAD.MOV.U32 R12, RZ, RZ, 0x3 ;  /* 0x00000003ff0c7424 */ /* 0x000fe400078e00ff */
[----:B------:R-:W-:-:S07]  /*391c0*/  IMAD.MOV.U32 R5, RZ, RZ, R14 ;  /* 0x000000ffff057224 */ /* 0x000fce00078e000e */
[----:B------:R-:W-:Y:S05]  /*391d0*/  WARPSYNC.COLLECTIVE R15, `(.L_x_6012) ;  /* 0x000000000f087348 */ /* 0x000fea0003c00000 */
[----:B------:R0:W1:Y:S02]  /*391e0*/  SHFL.IDX P6, R14, R13, R12, R11 ;  /* 0x0000000c0d0e7389 */ /* 0x00006400000c000b */
[----:B01----:R-:W-:Y:S01]  /*391f0*/  ENDCOLLECTIVE ;  /* 0x000000000000791b */ /* 0x003fe20003800000 */
.L_x_6012:
        /* <DEDUP_REMOVED lines=14> */
.L_x_6013:
[----:B------:R-:W-:Y:S01]  /*392e0*/  @!PT LDS RZ, [RZ] ;  /* 0x00000000fffff984 */ /* 0x000fe20000000800 */
[----:B------:R-:W-:Y:S01]  /*392f0*/  @!PT LDS RZ, [RZ] ;  /* 0x00000000fffff984 */ /* 0x000fe20000000800 */
[----:B------:R-:W-:Y:S01]  /*39300*/  @!PT LDS RZ, [RZ] ;  /* 0x00000000fffff984 */ /* 0x000fe20000000800 */
[----:B------:R3:W-:Y:S01]  /*39310*/  @!P3 LDGSTS.E.BYPASS.LTC128B.128 [R8+0x23200], desc[UR54][R6.64+0x80], !P2 ;  /* 0x232000800608bfae */ /* 0x0007e2000d101d76 */
[----:B------:R-:W-:Y:S01]  /*39320*/  IMAD.MOV.U32 R3, RZ, RZ, R14 ;  /* 0x000000ffff037224 */ /* 0x000fe200078e000e */
[----:B------:R-:W-:Y:S06]  /*39330*/  BRA `(.L_x_6014) ;  /* 0xffffff7400947947 */ /* 0x000fec000383ffff */
.L_x_5771:
[----:B----4-:R4:W0:Y:S02]  /*39340*/  SYNCS.PHASECHK.TRANS64.TRYWAIT P0, [R18+URZ+0x33420], R0 ;  /* 0x03342000120075a7 */ /* 0x010824000800017f */
[----:B0-----:R-:W-:Y:S05]  /*39350*/  @!P0 NANOSLEEP.SYNCS 0x989680 ;  /* 0x009896800000895d */ /* 0x001fea0003900000 */
[----:B------:R-:W0:Y:S02]  /*39360*/  @!P0 SYNCS.PHASECHK.TRANS64 P0, [R18+URZ+0x33420], R0 ;  /* 0x03342000120085a7 */ /* 0x000e24000800007f */
[----:B0-----:R-:W-:Y:S05]  /*39370*/  @!P0 BRA `(.L_x_5771) ;  /* 0xfffffffc00f08947 */ /* 0x001fea000383ffff */
[----:B------:R-:W-:Y:S05]  /*39380*/  BRA `(.L_x_6015) ;  /* 0xffffff7800047947 */ /* 0x000fea000383ffff */
.L_x_5777:
[----:B-1----:R1:W3:Y:S02]  /*39390*/  SYNCS.PHASECHK.TRANS64.TRYWAIT P0, [R6+URZ+0x33480], R5 ;  /* 0x03348005060075a7 */ /* 0x0022e4000800017f */
[----:B---3--:R-:W-:Y:S05]  /*393a0*/  @!P0 NANOSLEEP.SYNCS 0x989680 ;  /* 0x009896800000895d */ /* 0x008fea0003900000 */
[----:B------:R-:W3:Y:S02]  /*393b0*/  @!P0 SYNCS.PHASECHK.TRANS64 P0, [R6+URZ+0x33480], R5 ;  /* 0x03348005060085a7 */ /* 0x000ee4000800007f */
[----:B---3--:R-:W-:Y:S05]  /*393c0*/  @!P0 BRA `(.L_x_5777) ;  /* 0xfffffffc00f08947 */ /* 0x008fea000383ffff */
[----:B------:R-:W-:Y:S05]  /*393d0*/  BRA `(.L_x_6016) ;  /* 0xffffff7800c07947 */ /* 0x000fea000383ffff */
.L_x_5784:
[----:B--2---:R2:W3:Y:S02]  /*393e0*/  SYNCS.PHASECHK.TRANS64.TRYWAIT P0, [R6+URZ+0x33440], R5 ;  /* 0x03344005060075a7 */ /* 0x0044e4000800017f */
[----:B---3--:R-:W-:Y:S05]  /*393f0*/  @!P0 NANOSLEEP.SYNCS 0x989680 ;  /* 0x009896800000895d */ /* 0x008fea0003900000 */
[----:B------:R-:W3:Y:S02]  /*39400*/  @!P0 SYNCS.PHASECHK.TRANS64 P0, [R6+URZ+0x33440], R5 ;  /* 0x03344005060085a7 */ /* 0x000ee4000800007f */
[----:B---3--:R-:W-:Y:S05]  /*39410*/  @!P0 BRA `(.L_x_5784) ;  /* 0xfffffffc00f08947 */ /* 0x008fea000383ffff */
[----:B------:R-:W-:Y:S05]  /*39420*/  BRA `(.L_x_6017) ;  /* 0xffffff7c00c07947 */ /* 0x000fea000383ffff */
.L_x_5792:
[----:B---3--:R3:W4:Y:S02]  /*39430*/  SYNCS.PHASECHK.TRANS64.TRYWAIT P0, [R3+URZ+0x33470], R4 ;  /* 0x03347004030075a7 */ /* 0x008724000800017f */
[----:B----4-:R-:W-:Y:S05]  /*39440*/  @!P0 NANOSLEEP.SYNCS 0x989680 ;  /* 0x009896800000895d */ /* 0x010fea0003900000 */
[----:B------:R-:W4:Y:S02]  /*39450*/  @!P0 SYNCS.PHASECHK.TRANS64 P0, [R3+URZ+0x33470], R4 ;  /* 0x03347004030085a7 */ /* 0x000f24000800007f */
[----:B----4-:R-:W-:Y:S05]  /*39460*/  @!P0 BRA `(.L_x_5792) ;  /* 0xfffffffc00f08947 */ /* 0x010fea000383ffff */
[----:B------:R-:W-:Y:S05]  /*39470*/  BRA `(.L_x_6018) ;  /* 0xffffff8000d47947 */ /* 0x000fea000383ffff */
.L_x_5794:
[----:B---3--:R3:W4:Y:S02]  /*39480*/  SYNCS.PHASECHK.TRANS64.TRYWAIT P0, [R3+URZ+0x33460], R4 ;  /* 0x03346004030075a7 */ /* 0x008724000800017f */
[----:B----4-:R-:W-:Y:S05]  /*39490*/  @!P0 NANOSLEEP.SYNCS 0x989680 ;  /* 0x009896800000895d */ /* 0x010fea0003900000 */
[----:B------:R-:W4:Y:S02]  /*394a0*/  @!P0 SYNCS.PHASECHK.TRANS64 P0, [R3+URZ+0x33460], R4 ;  /* 0x03346004030085a7 */ /* 0x000f24000800007f */
[----:B----4-:R-:W-:Y:S05]  /*394b0*/  @!P0 BRA `(.L_x_5794) ;  /* 0xfffffffc00f08947 */ /* 0x010fea000383ffff */
[----:B------:R-:W-:Y:S05]  /*394c0*/  BRA `(.L_x_6019) ;  /* 0xffffff8000dc7947 */ /* 0x000fea000383ffff */
.L_x_5801:
[----:B--2---:R2:W3:Y:S02]  /*394d0*/  SYNCS.PHASECHK.TRANS64.TRYWAIT P1, [R0+URZ+0x33470], R2 ;  /* 0x03347002000075a7 */ /* 0x0044e4000802017f */
[----:B---3--:R-:W-:Y:S05]  /*394e0*/  @!P1 NANOSLEEP.SYNCS 0x989680 ;  /* 0x009896800000995d */ /* 0x008fea0003900000 */
[----:B------:R-:W3:Y:S02]  /*394f0*/  @!P1 SYNCS.PHASECHK.TRANS64 P1, [R0+URZ+0x33470], R2 ;  /* 0x03347002000095a7 */ /* 0x000ee4000802007f */
[----:B---3--:R-:W-:Y:S05]  /*39500*/  @!P1 BRA `(.L_x_5801) ;  /* 0xfffffffc00f09947 */ /* 0x008fea000383ffff */
[----:B------:R-:W-:Y:S05]  /*39510*/  BRA `(.L_x_6020) ;  /* 0xffffff9000547947 */ /* 0x000fea000383ffff */
.L_x_5803:
[----:B--2---:R2:W3:Y:S02]  /*39520*/  SYNCS.PHASECHK.TRANS64.TRYWAIT P1, [R0+URZ+0x33460], R2 ;  /* 0x03346002000075a7 */ /* 0x0044e4000802017f */
[----:B---3--:R-:W-:Y:S05]  /*39530*/  @!P1 NANOSLEEP.SYNCS 0x989680 ;  /* 0x009896800000995d */ /* 0x008fea0003900000 */
[----:B------:R-:W3:Y:S02]  /*39540*/  @!P1 SYNCS.PHASECHK.TRANS64 P1, [R0+URZ+0x33460], R2 ;  /* 0x03346002000095a7 */ /* 0x000ee4000802007f */
[----:B---3--:R-:W-:Y:S05]  /*39550*/  @!P1 BRA `(.L_x_5803) ;  /* 0xfffffffc00f09947 */ /* 0x008fea000383ffff */
[----:B------:R-:W-:Y:S05]  /*39560*/  BRA `(.L_x_6021) ;  /* 0xffffff90005c7947 */ /* 0x000fea000383ffff */
.L_x_5807:
[----:B------:R-:W2:Y:S01]  /*39570*/  LDL R0, [R1+0x10] ;  /* 0x0000100001007983 */ /* 0x000ea20000100800 */
[----:B------:R-:W-:Y:S01]  /*39580*/  BSSY B0, `(.L_x_6022) ;  /* 0x0000008000007945 */ /* 0x000fe20003800000 */
[----:B------:R-:W-:Y:S01]  /*39590*/  MOV R12, RZ ;  /* 0x000000ff000c7202 */ /* 0x000fe20000000f00 */
[----:B-1----:R-:W-:Y:S02]  /*395a0*/  IMAD.MOV.U32 R11, RZ, RZ, 0x1f ;  /* 0x0000001fff0b7424 */ /* 0x002fe400078e00ff */
[----:B------:R-:W-:Y:S02]  /*395b0*/  IMAD.MOV.U32 R15, RZ, RZ, -0x1 ;  /* 0xffffffffff0f7424 */ /* 0x000fe400078e00ff */
[----:B--2---:R-:W-:-:S07]  /*395c0*/  IMAD.MOV.U32 R13, RZ, RZ, R0 ;  /* 0x000000ffff0d7224 */ /* 0x004fce00078e0000 */
[----:B0-----:R-:W-:Y:S05]  /*395d0*/  WARPSYNC.COLLECTIVE R15, `(.L_x_6023) ;  /* 0x000000000f087348 */ /* 0x001fea0003c00000 */
[----:B------:R1:W2:Y:S02]  /*395e0*/  SHFL.IDX P6, R14, R13, R12, R11 ;  /* 0x0000000c0d0e7389 */ /* 0x0002a400000c000b */
[----:B012---:R-:W-:Y:S01]  /*395f0*/  ENDCOLLECTIVE ;  /* 0x000000000000791b */ /* 0x007fe20003800000 */
.L_x_6023:
[----:B------:R-:W-:Y:S05]  /*39600*/  BSYNC B0 ;  /* 0x0000000000007941 */ /* 0x000fea0003800000 */
.L_x_6022:
        /* <DEDUP_REMOVED lines=9> */
.L_x_6024:
        /* <DEDUP_REMOVED lines=16> */
[----:B------:R-:W-:Y:S01]  /*397a0*/  ISETP.GE.U32.AND P5, PT, R16, 0x10, PT ;  /* 0x000000101000780c */ /* 0x000fe20003fa6070 */
[----:B--2---:R-:W-:Y:S02]  /*397b0*/  @!P1 IMAD.MOV.U32 R4, RZ, RZ, R8 ;  /* 0x000000ffff049224 */ /* 0x004fe400078e0008 */
[----:B------:R-:W-:-:S02]  /*397c0*/  IMAD.MOV.U32 R8, RZ, RZ, RZ ;  /* 0x000000ffff087224 */ /* 0x000fc400078e00ff */
[----:B---3--:R-:W-:Y:S01]  /*397d0*/  @!P1 IMAD.MOV.U32 R6, RZ, RZ, R2 ;  /* 0x000000ffff069224 */ /* 0x008fe200078e0002 */
[----:B------:R-:W-:-:S03]  /*397e0*/  ISETP.NE.AND P1, PT, R16, RZ, PT ;  /* 0x000000ff1000720c */ /* 0x000fc60003f25270 */
[----:B------:R-:W-:-:S04]  /*397f0*/  IMAD R2, R6, R4, RZ ;  /* 0x0000000406027224 */ /* 0x000fc800078e02ff */
[----:B------:R-:W-:-:S07]  /*39800*/  IMAD.MOV.U32 R13, RZ, RZ, R2 ;  /* 0x000000ffff0d7224 */ /* 0x000fce00078e0002 */
[----:B------:R-:W-:Y:S05]  /*39810*/  WARPSYNC.COLLECTIVE R15, `(.L_x_6025) ;  /* 0x000000000f087348 */ /* 0x000fea0003c00000 */
[----:B------:R0:W1:Y:S02]  /*39820*/  SHFL.UP P6, R14, R13, R12, R11 ;  /* 0x0400000c0d0e7389 */ /* 0x00006400000c000b */
[----:B01----:R-:W-:Y:S01]  /*39830*/  ENDCOLLECTIVE ;  /* 0x000000000000791b */ /* 0x003fe20003800000 */
.L_x_6025:
        /* <DEDUP_REMOVED lines=8> */
.L_x_6026:
        /* <DEDUP_REMOVED lines=8> */
.L_x_6027:
        /* <DEDUP_REMOVED lines=8> */
.L_x_6028:
        /* <DEDUP_REMOVED lines=8> */
.L_x_6029:
        /* <DEDUP_REMOVED lines=9> */
.L_x_6030:
[----:B------:R-:W-:Y:S01]  /*39ad0*/  IMAD.MOV.U32 R9, RZ, RZ, R14 ;  /* 0x000000ffff097224 */ /* 0x000fe200078e000e */
[----:B------:R-:W-:Y:S06]  /*39ae0*/  BRA `(.L_x_6031) ;  /* 0xffffff9c001c7947 */ /* 0x000fec000383ffff */
.L_x_5810:
[----:B------:R-:W-:Y:S01]  /*39af0*/  BSSY B0, `(.L_x_6032) ;  /* 0x0000008000007945 */ /* 0x000fe20003800000 */
[----:B------:R-:W-:Y:S01]  /*39b00*/  IMAD.MOV.U32 R13, RZ, RZ, R2 ;  /* 0x000000ffff0d7224 */ /* 0x000fe200078e0002 */
[----:B------:R-:W-:Y:S01]  /*39b10*/  MOV R12, 0x1 ;  /* 0x00000001000c7802 */ /* 0x000fe20000000f00 */
[----:B------:R-:W-:Y:S02]  /*39b20*/  IMAD.MOV.U32 R11, RZ, RZ, RZ ;  /* 0x000000ffff0b7224 */ /* 0x000fe400078e00ff */
[----:B------:R-:W-:-:S07]  /*39b30*/  IMAD.MOV.U32 R15, RZ, RZ, -0x1 ;  /* 0xffffffffff0f7424 */ /* 0x000fce00078e00ff */
[----:B01----:R-:W-:Y:S05]  /*39b40*/  WARPSYNC.COLLECTIVE R15, `(.L_x_6033) ;  /* 0x000000000f087348 */ /* 0x003fea0003c00000 */
[----:B------:R2:W3:Y:S02]  /*39b50*/  SHFL.UP P6, R14, R13, R12, R11 ;  /* 0x0400000c0d0e7389 */ /* 0x0004e400000c000b */
[----:B0123--:R-:W-:Y:S01]  /*39b60*/  ENDCOLLECTIVE ;  /* 0x000000000000791b */ /* 0x00ffe20003800000 */
.L_x_6033:
[----:B------:R-:W-:Y:S05]  /*39b70*/  BSYNC B0 ;  /* 0x0000000000007941 */ /* 0x000fea0003800000 */
.L_x_6032:
        /* <DEDUP_REMOVED lines=10> */
.L_x_6034:
        /* <DEDUP_REMOVED lines=8> */
.L_x_6035:
        /* <DEDUP_REMOVED lines=8> */
.L_x_6036:
        /* <DEDUP_REMOVED lines=8> */
.L_x_6037:
        /* <DEDUP_REMOVED lines=9> */
.L_x_6038:
[----:B------:R-:W-:Y:S01]  /*39e30*/  IMAD.MOV.U32 R9, RZ, RZ, R14 ;  /* 0x000000ffff097224 */ /* 0x000fe200078e000e */
[----:B------:R-:W-:Y:S06]  /*39e40*/  BRA `(.L_x_6039) ;  /* 0xffffff9800f07947 */ /* 0x000fec000383ffff */
.L_x_5812:
[----:B------:R-:W-:Y:S01]  /*39e50*/  BSSY B0, `(.L_x_6040) ;  /* 0x0000006000007945 */ /* 0x000fe20003800000 */
[----:B------:R-:W-:Y:S01]  /*39e60*/  PLOP3.LUT P6, PT, P6, PT, PT, 0x8, 0x0 ;  /* 0x000000000000781c */ /* 0x000fe200037ce170 */
[----:B------:R-:W-:-:S12]  /*39e70*/  IMAD.MOV.U32 R15, RZ, RZ, -0x1 ;  /* 0xffffffffff0f7424 */ /* 0x000fd800078e00ff */
[----:B01----:R-:W-:Y:S05]  /*39e80*/  WARPSYNC.COLLECTIVE R15, `(.L_x_6041) ;  /* 0x000000000f087348 */ /* 0x003fea0003c00000 */
[----:B------:R-:W-:Y:S01]  /*39e90*/  VOTE.ANY R14, PT, P6 ;  /* 0x00000000000e7806 */ /* 0x000fe200030e0100 */
[----:B01----:R-:W-:Y:S06]  /*39ea0*/  ENDCOLLECTIVE ;  /* 0x000000000000791b */ /* 0x003fec0003800000 */
.L_x_6041:
[----:B------:R-:W-:Y:S05]  /*39eb0*/  BSYNC B0 ;  /* 0x0000000000007941 */ /* 0x000fea0003800000 */
.L_x_6040:
        /* <DEDUP_REMOVED lines=10> */
.L_x_6042:
[----:B------:R-:W-:Y:S02]  /*39f60*/  IMAD.MOV.U32 R13, RZ, RZ, R6 ;  /* 0x000000ffff0d7224 */ /* 0x000fe400078e0006 */
[----:B------:R-:W-:-:S07]  /*39f70*/  IMAD.MOV.U32 R4, RZ, RZ, R14 ;  /* 0x000000ffff047224 */ /* 0x000fce00078e000e */
[----:B------:R-:W-:Y:S05]  /*39f80*/  WARPSYNC.COLLECTIVE R15, `(.L_x_6043) ;  /* 0x000000000f087348 */ /* 0x000fea0003c00000 */
[----:B------:R0:W1:Y:S02]  /*39f90*/  SHFL.IDX P6, R14, R13, R12, R11 ;  /* 0x0000000c0d0e7389 */ /* 0x00006400000c000b */
[----:B01----:R-:W-:Y:S01]  /*39fa0*/  ENDCOLLECTIVE ;  /* 0x000000000000791b */ /* 0x003fe20003800000 */
.L_x_6043:
[----:B------:R-:W-:Y:S02]  /*39fb0*/  IMAD.MOV.U32 R6, RZ, RZ, R14 ;  /* 0x000000ffff067224 */ /* 0x000fe400078e000e */
[----:B------:R-:W-:-:S05]  /*39fc0*/  IMAD.IADD R10, R3, 0x1, R10 ;  /* 0x00000001030a7824 */ /* 0x000fca00078e020a */
[----:B------:R0:W-:Y:S01]  /*39fd0*/  STL [R1+0x1c], R10 ;  /* 0x00001c0a01007387 */ /* 0x0001e20000100800 */
[----:B------:R-:W-:Y:S05]  /*39fe0*/  BRA `(.L_x_6044) ;  /* 0xffffff9800d07947 */ /* 0x000fea000383ffff */
.L_x_5814:
[----:B------:R-:W-:Y:S01]  /*39ff0*/  BSSY B0, `(.L_x_6045) ;  /* 0x0000008000007945 */ /* 0x000fe20003800000 */
[----:B------:R-:W-:Y:S01]  /*3a000*/  IMAD.MOV.U32 R13, RZ, RZ, R7 ;  /* 0x000000ffff0d7224 */ /* 0x000fe200078e0007 */
[----:B------:R-:W-:Y:S01]  /*3a010*/  MOV R15, 0xffffffff ;  /* 0xffffffff000f7802 */ /* 0x000fe20000000f00 */
[----:B------:R-:W-:Y:S02]  /*3a020*/  IMAD.MOV.U32 R12, RZ, RZ, R3 ;  /* 0x000000ffff0c7224 */ /* 0x000fe400078e0003 */
[----:B------:R-:W-:-:S07]  /*3a030*/  IMAD.MOV.U32 R11, RZ, RZ, 0x1f ;  /* 0x0000001fff0b7424 */ /* 0x000fce00078e00ff */
[----:B01----:R-:W-:Y:S05]  /*3a040*/  WARPSYNC.COLLECTIVE R15, `(.L_x_6046) ;  /* 0x000000000f087348 */ /* 0x003fea0003c00000 */
[----:B------:R2:W3:Y:S02]  /*3a050*/  SHFL.IDX P6, R14, R13, R12, R11 ;  /* 0x0000000c0d0e7389 */ /* 0x0004e400000c000b */
[----:B0123--:R-:W-:Y:S01]  /*3a060*/  ENDCOLLECTIVE ;  /* 0x000000000000791b */ /* 0x00ffe20003800000 */
.L_x_6046:
[----:B------:R-:W-:Y:S05]  /*3a070*/  BSYNC B0 ;  /* 0x0000000000007941 */ /* 0x000fea0003800000 */
.L_x_6045:
[----:B------:R-:W-:Y:S01]  /*3a080*/  IMAD.MOV.U32 R3, RZ, RZ, R14 ;  /* 0x000000ffff037224 */ /* 0x000fe200078e000e */
[----:B------:R-:W-:Y:S06]  /*3a090*/  BRA `(.L_x_6047) ;  /* 0xffffff9800bc7947 */ /* 0x000fec000383ffff */
.L_x_5820:
[----:B0-----:R0:W1:Y:S02]  /*3a0a0*/  SYNCS.PHASECHK.TRANS64.TRYWAIT P0, [R0+URZ+0x33420], R3 ;  /* 0x03342003000075a7 */ /* 0x001064000800017f */
[----:B-1----:R-:W-:Y:S05]  /*3a0b0*/  @!P0 NANOSLEEP.SYNCS 0x989680 ;  /* 0x009896800000895d */ /* 0x002fea0003900000 */
[----:B------:R-:W1:Y:S02]  /*3a0c0*/  @!P0 SYNCS.PHASECHK.TRANS64 P0, [R0+URZ+0x33420], R3 ;  /* 0x03342003000085a7 */ /* 0x000e64000800007f */
[----:B-1----:R-:W-:Y:S05]  /*3a0d0*/  @!P0 BRA `(.L_x_5820) ;  /* 0xfffffffc00f08947 */ /* 0x002fea000383ffff */
[----:B------:R-:W-:Y:S05]  /*3a0e0*/  BRA `(.L_x_6048) ;  /* 0xffffffa4005c7947 */ /* 0x000fea000383ffff */
.L_x_5821:
        /* <DEDUP_REMOVED lines=11> */
.L_x_6050:
[----:B------:R-:W-:Y:S05]  /*3a1a0*/  BSYNC B0 ;  /* 0x0000000000007941 */ /* 0x000fea0003800000 */
.L_x_6049:
[----:B------:R-:W-:Y:S05]  /*3a1b0*/  BRA `(.L_x_6051) ;  /* 0xffffffa400447947 */ /* 0x000fea000383ffff */
.L_x_5822:
[----:B------:R-:W-:Y:S01]  /*3a1c0*/  BSSY B0, `(.L_x_6052) ;  /* 0x0000006000007945 */ /* 0x000fe20003800000 */
[----:B------:R-:W-:-:S07]  /*3a1d0*/  IMAD.MOV.U32 R15, RZ, RZ, -0x1 ;  /* 0xffffffffff0f7424 */ /* 0x000fce00078e00ff */
[----:B01----:R-:W-:Y:S05]  /*3a1e0*/  WARPSYNC.COLLECTIVE R15, `(.L_x_6053) ;  /* 0x000000000f0c7348 */ /* 0x003fea0003c00000 */
[----:B------:R-:W-:Y:S02]  /*3a1f0*/  ELECT P6, UR62, PT ;  /* 0x00000000003e782f */ /* 0x000fe400038c0000 */
[----:B------:R-:W-:Y:S01]  /*3a200*/  MOV R14, UR62 ;  /* 0x0000003e000e7c02 */ /* 0x000fe20008000f00 */
[----:B01----:R-:W-:Y:S10]  /*3a210*/  ENDCOLLECTIVE ;  /* 0x000000000000791b */ /* 0x003ff40003800000 */
.L_x_6053:
[----:B------:R-:W-:Y:S05]  /*3a220*/  BSYNC B0 ;  /* 0x0000000000007941 */ /* 0x000fea0003800000 */
.L_x_6052:
[----:B------:R-:W-:Y:S05]  /*3a230*/  BRA `(.L_x_6054) ;  /* 0xffffffa400387947 */ /* 0x000fea000383ffff */
.L_x_5824:
[----:B0-----:R0:W1:Y:S02]  /*3a240*/  SYNCS.PHASECHK.TRANS64.TRYWAIT P1, [R6+URZ], R5 ;  /* 0x00000005060075a7 */ /* 0x001064000802017f */
[----:B-1----:R-:W-:Y:S05]  /*3a250*/  @!P1 NANOSLEEP.SYNCS 0x989680 ;  /* 0x009896800000995d */ /* 0x002fea0003900000 */
[----:B------:R-:W1:Y:S02]  /*3a260*/  @!P1 SYNCS.PHASECHK.TRANS64 P1, [R6+URZ], R5 ;  /* 0x00000005060095a7 */ /* 0x000e64000802007f */
[----:B-1----:R-:W-:Y:S05]  /*3a270*/  @!P1 BRA `(.L_x_5824) ;  /* 0xfffffffc00f09947 */ /* 0x002fea000383ffff */
[----:B------:R-:W-:Y:S05]  /*3a280*/  BRA `(.L_x_6055) ;  /* 0xffffffa400747947 */ /* 0x000fea000383ffff */
.L_x_5825:
[----:B-1----:R1:W2:Y:S02]  /*3a290*/  SYNCS.PHASECHK.TRANS64.TRYWAIT P1, [R7+URZ], R2 ;  /* 0x00000002070075a7 */ /* 0x0022a4000802017f */
[----:B--2---:R-:W-:Y:S05]  /*3a2a0*/  @!P1 NANOSLEEP.SYNCS 0x989680 ;  /* 0x009896800000995d */ /* 0x004fea0003900000 */
[----:B------:R-:W2:Y:S02]  /*3a2b0*/  @!P1 SYNCS.PHASECHK.TRANS64 P1, [R7+URZ], R2 ;  /* 0x00000002070095a7 */ /* 0x000ea4000802007f */
[----:B--2---:R-:W-:Y:S05]  /*3a2c0*/  @!P1 BRA `(.L_x_5825) ;  /* 0xfffffffc00f09947 */ /* 0x004fea000383ffff */
[----:B------:R-:W-:Y:S05]  /*3a2d0*/  BRA `(.L_x_6056) ;  /* 0xffffffa400687947 */ /* 0x000fea000383ffff */
.L_x_5827:
[----:B--2---:R2:W3:Y:S02]  /*3a2e0*/  SYNCS.PHASECHK.TRANS64.TRYWAIT P1, [R4+URZ+0x33460], R5 ;  /* 0x03346005040075a7 */ /* 0x0044e4000802017f */
[----:B---3--:R-:W-:Y:S05]  /*3a2f0*/  @!P1 NANOSLEEP.SYNCS 0x989680 ;  /* 0x009896800000995d */ /* 0x008fea0003900000 */
[----:B------:R-:W3:Y:S02]  /*3a300*/  @!P1 SYNCS.PHASECHK.TRANS64 P1, [R4+URZ+0x33460], R5 ;  /* 0x03346005040095a7 */ /* 0x000ee4000802007f */
[----:B---3--:R-:W-:Y:S05]  /*3a310*/  @!P1 BRA `(.L_x_5827) ;  /* 0xfffffffc00f09947 */ /* 0x008fea000383ffff */
[----:B------:R-:W-:Y:S05]  /*3a320*/  BRA `(.L_x_6057) ;  /* 0xffffffa4006c7947 */ /* 0x000fea000383ffff */
.L_x_5829:
[----:B---3--:R3:W4:Y:S02]  /*3a330*/  SYNCS.PHASECHK.TRANS64.TRYWAIT P1, [R3+URZ+0x33460], R2 ;  /* 0x03346002030075a7 */ /* 0x008724000802017f */
[----:B----4-:R-:W-:Y:S05]  /*3a340*/  @!P1 NANOSLEEP.SYNCS 0x989680 ;  /* 0x009896800000995d */ /* 0x010fea0003900000 */
[----:B------:R-:W4:Y:S02]  /*3a350*/  @!P1 SYNCS.PHASECHK.TRANS64 P1, [R3+URZ+0x33460], R2 ;  /* 0x03346002030095a7 */ /* 0x000f24000802007f */
[----:B----4-:R-:W-:Y:S05]  /*3a360*/  @!P1 BRA `(.L_x_5829) ;  /* 0xfffffffc00f09947 */ /* 0x010fea000383ffff */
[----:B------:R-:W-:Y:S05]  /*3a370*/  BRA `(.L_x_6058) ;  /* 0xffffffa4006c7947 */ /* 0x000fea000383ffff */
.L_x_5831:
[----:B----4-:R4:W0:Y:S02]  /*3a380*/  SYNCS.PHASECHK.TRANS64.TRYWAIT P0, [R4+URZ+0x33480], R5 ;  /* 0x03348005040075a7 */ /* 0x010824000800017f */
[----:B0-----:R-:W-:Y:S05]  /*3a390*/  @!P0 NANOSLEEP.SYNCS 0x989680 ;  /* 0x009896800000895d */ /* 0x001fea0003900000 */
[----:B------:R-:W0:Y:S02]  /*3a3a0*/  @!P0 SYNCS.PHASECHK.TRANS64 P0, [R4+URZ+0x33480], R5 ;  /* 0x03348005040085a7 */ /* 0x000e24000800007f */
[----:B0-----:R-:W-:Y:S05]  /*3a3b0*/  @!P0 BRA `(.L_x_5831) ;  /* 0xfffffffc00f08947 */ /* 0x001fea000383ffff */
[----:B------:R-:W-:Y:S05]  /*3a3c0*/  BRA `(.L_x_5832) ;  /* 0xffffffa400687947 */ /* 0x000fea000383ffff */
.L_x_6059:
        /* <DEDUP_REMOVED lines=11> */
.L_x_13355:


//--------------------- .text._ZN7cutlass13device_kernelIN5flash11enable_sm90INS1_16FlashAttnFwdSm90INS1_25CollectiveMainloopFwdSm90ILi2EN4cute5tupleIJNS5_1CILi1EEES8_S8_EEENS6_IJNS7_ILi128EEENS7_ILi224EEESA_EEELi128ENS_12float_e4m3_tEfNS_4arch4Sm90ELb0ELb0ELb1ELb0ELb0ELb0ELb0ELb1ELb1ELb1ELb1ELb0EEENS1_21CollectiveEpilogueFwdINS6_IJSA_SA_SB_EEES9_NS_10bfloat16_tESF_Li256ELb0ELb1ELb1ELb1EEENS1_19SingleTileSchedulerILb0ELb1ELb1ELi128EEEEEEEEEvNT_6ParamsE --------------------------
	.section	.text._ZN7cutlass13device_kernelIN5flash11enable_sm90INS1_16FlashAttnFwdSm90INS1_25CollectiveMainloopFwdSm90ILi2EN4cute5tupleIJNS5_1CILi1EEES8_S8_EEENS6_IJNS7_ILi128EEENS7_ILi224EEESA_EEELi128ENS_12float_e4m3_tEfNS_4arch4Sm90ELb0ELb0ELb1ELb0ELb0ELb0ELb0ELb1ELb1ELb1ELb1ELb0EEENS1_21CollectiveEpilogueFwdINS6_IJSA_SA_SB_EEES9_NS_10bfloat16_tESF_Li256ELb0ELb1ELb1ELb1EEENS1_19SingleTileSchedulerILb0ELb1ELb1ELi128EEEEEEEEEvNT_6ParamsE,"ax",@progbits
	.align	128
.text._ZN7cutlass13device_kernelIN5flash11enable_sm90INS1_16FlashAttnFwdSm90INS1_25CollectiveMainloopFwdSm90ILi2EN4cute5tupleIJNS5_1CILi1EEES8_S8_EEENS6_IJNS7_ILi128EEENS7_ILi224EEESA_EEELi128ENS_12float_e4m3_tEfNS_4arch4Sm90ELb0ELb0ELb1ELb0ELb0ELb0ELb0ELb1ELb1ELb1ELb1ELb0EEENS1_21CollectiveEpilogueFwdINS6_IJSA_SA_SB_EEES9_NS_10bfloat16_tESF_Li256ELb0ELb1ELb1ELb1EEENS1_19SingleTileSchedulerILb0ELb1ELb1ELi128EEEEEEEEEvNT_6ParamsE:
        .type           _ZN7cutlass13device_kernelIN5flash11enable_sm90INS1_16FlashAttnFwdSm90INS1_25CollectiveMainloopFwdSm90ILi2EN4cute5tupleIJNS5_1CILi1EEES8_S8_EEENS6_IJNS7_ILi128EEENS7_ILi224EEESA_EEELi128ENS_12float_e4m3_tEfNS_4arch4Sm90ELb0ELb0ELb1ELb0ELb0ELb0ELb0ELb1ELb1ELb1ELb1ELb0EEENS1_21CollectiveEpilogueFwdINS6_IJSA_SA_SB_EEES9_NS_10bfloat16_tESF_Li256ELb0ELb1ELb1ELb1EEENS1_19SingleTileSchedulerILb0ELb1ELb1ELi128EEEEEEEEEvNT_6ParamsE,@function
        .size           _ZN7cutlass13device_kernelIN5flash11enable_sm90INS1_16FlashAttnFwdSm90INS1_25CollectiveMainloopFwdSm90ILi2EN4cute5tupleIJNS5_1CILi1EEES8_S8_EEENS6_IJNS7_ILi128EEENS7_ILi224EEESA_EEELi128ENS_12float_e4m3_tEfNS_4arch4Sm90ELb0ELb0ELb1ELb0ELb0ELb0ELb0ELb1ELb1ELb1ELb1ELb0EEENS1_21CollectiveEpilogueFwdINS6_IJSA_SA_SB_EEES9_NS_10bfloat16_tESF_Li256ELb0ELb1ELb1ELb1EEENS1_19SingleTileSchedulerILb0ELb1ELb1ELi128EEEEEEEEEvNT_6ParamsE,(.L_x_13356 - _ZN7cutlass13device_kernelIN5flash11enable_sm90INS1_16FlashAttnFwdSm90INS1_25CollectiveMainloopFwdSm90ILi2EN4cute5tupleIJNS5_1CILi1EEES8_S8_EEENS6_IJNS7_ILi128EEENS7_ILi224EEESA_EEELi128ENS_12float_e4m3_tEfNS_4arch4Sm90ELb0ELb0ELb1ELb0ELb0ELb0ELb0ELb1ELb1ELb1ELb1ELb0EEENS1_21CollectiveEpilogueFwdINS6_IJSA_SA_SB_EEES9_NS_10bfloat16_tESF_Li256ELb0ELb1ELb1ELb1EEENS1_19SingleTileSchedulerILb0ELb1ELb1ELi128EEEEEEEEEvNT_6ParamsE)
        .other          _ZN7cutlass13device_kernelIN5flash11enable_sm90INS1_16FlashAttnFwdSm90INS1_25CollectiveMainloopFwdSm90ILi2EN4cute5tupleIJNS5_1CILi1EEES8_S8_EEENS6_IJNS7_ILi128EEENS7_ILi224EEESA_EEELi128ENS_12float_e4m3_tEfNS_4arch4Sm90ELb0ELb0ELb1ELb0ELb0ELb0ELb0ELb1ELb1ELb1ELb1ELb0EEENS1_21CollectiveEpilogueFwdINS6_IJSA_SA_SB_EEES9_NS_10bfloat16_tESF_Li256ELb0ELb1ELb1ELb1EEENS1_19SingleTileSchedulerILb0ELb1ELb1ELi128EEEEEEEEEvNT_6ParamsE,@"STO_CUDA_ENTRY STV_DEFAULT"
_ZN7cutlass13device_kernelIN5flash11enable_sm90INS1_16FlashAttnFwdSm90INS1_25CollectiveMainloopFwdSm90ILi2EN4cute5tupleIJNS5_1CILi1EEES8_S8_EEENS6_IJNS7_ILi128EEENS7_ILi224EEESA_EEELi128ENS_12float_e4m3_tEfNS_4arch4Sm90ELb0ELb0ELb1ELb0ELb0ELb0ELb0ELb1ELb1ELb1ELb1ELb0EEENS1_21CollectiveEpilogueFwdINS6_IJSA_SA_SB_EEES9_NS_10bfloat16_tESF_Li256ELb0ELb1ELb1ELb1EEENS1_19SingleTileSchedulerILb0ELb1ELb1ELi128EEEEEEEEEvNT_6ParamsE:
        /* <DEDUP_REMOVED lines=17> */
.L_x_6061:
[----:B------:R-:W-:Y:S05]  /*0110*/  BSYNC B0 ;  /* 0x0000000000007941 */ /* 0x000fea0003800000 */
.L_x_6060:
        /* <DEDUP_REMOVED lines=40> */
.L_x_6062:
        /* <DEDUP_REMOVED lines=22> */
.L_x_6063:
        /* <DEDUP_REMOVED lines=18> */
.L_x_6064:
        /* <DEDUP_REMOVED lines=22> */
.L_x_6065:
        /* <DEDUP_REMOVED lines=22> */
.L_x_6066:
        /* <DEDUP_REMOVED lines=9> */
.L_x_6069:
        /* <DEDUP_REMOVED lines=26> */
[----:B0-----:R-:W-:Y:S01]  /*0b10*/  ISETP.NE.U32.AND P0, PT, R2, RZ, PT ;  /* 0x000000ff0200720c */ /* 0x001fe20003f05070 */
[----:B------:R-:W-:-:S03]  /*0b20*/  IMAD.MOV.U32 R2, RZ, RZ, RZ ;  /* 0x000000ffff027224 */ /* 0x000fc600078e00ff */
[----:B------:R-:W-:-:S04]  /*0b30*/  ISETP.NE.AND.EX P0, PT, R3, RZ, PT, P0 ;  /* 0x000000ff0300720c */ /* 0x000fc80003f05300 */
[----:B-1----:R-:W-:-:S05]  /*0b40*/  SEL R19, R19, 0x1, P0 ;  /* 0x0000000113137807 */ /* 0x002fca0000000000 */
[----:B--2---:R-:W-:Y:S02]  /*0b50*/  IMAD R19, R19, R0, RZ ;  /* 0x0000000013137224 */ /* 0x004fe400078e02ff */
[----:B------:R-:W-:Y:S02]  /*0b60*/  IMAD.MOV.U32 R0, RZ, RZ, RZ ;  /* 0x000000ffff007224 */ /* 0x000fe400078e00ff */
[C---:B------:R-:W-:Y:S01]  /*0b70*/  VIADD R3, R19.reuse, 0xdf ;  /* 0x000000df13037836 */ /* 0x040fe20000000000 */
[----:B------:R-:W-:-:S03]  /*0b80*/  ISETP.GE.AND P0, PT, R19, 0x1, PT ;  /* 0x000000011300780c */ /* 0x000fc60003f06270 */
[----:B------:R-:W-:-:S05]  /*0b90*/  IMAD.HI R2, R3, -0x6db6db6d, R2 ;  /* 0x9249249303027827 */ /* 0x000fca00078e0202 */
        /* <DEDUP_REMOVED lines=33> */
.L_x_6071:
        /* <DEDUP_REMOVED lines=35> */
[----:B------:R-:W-:Y:S01]  /*0fe0*/  MOV R65, RZ ;  /* 0x000000ff00417202 */ /* 0x000fe20000000f00 */
        /* <DEDUP_REMOVED lines=45> */
.L_x_6073:
        /* <DEDUP_REMOVED lines=45> */
.L_x_6153:
[----:B------:R-:W-:Y:S05]  /*1590*/  @!P0 BRA `(.L_x_6075) ;  /* 0x0000000000048947 */ /* 0x000fea0003800000 */
[----:B------:R-:W-:Y:S01]  /*15a0*/  BPT.TRAP 0x1 ;  /* 0x000000040000795c */ /* 0x000fe20000300000 */
.L_x_6075:
[----:B------:R1:W2:Y:S01]  /*15b0*/  SYNCS.PHASECHK.TRANS64.TRYWAIT P2, [UR39+0x2e830], R6 ;  /* 0x02e83006ff0075a7 */ /* 0x0002a20008040167 */
[----:B------:R-:W-:Y:S05]  /*15c0*/  @!P0 BRA `(.L_x_6076) ;  /* 0x0000000000048947 */ /* 0x000fea0003800000 */
[----:B------:R-:W-:Y:S01]  /*15d0*/  BPT.TRAP 0x1 ;  /* 0x000000040000795c */ /* 0x000fe20000300000 */
.L_x_6076:
[----:B------:R-:W3:Y:S02]  /*15e0*/  S2R R2, SR_TID.X ;  /* 0x0000000000027919 */ /* 0x000ee40000002100 */
[----:B---3--:R-:W-:-:S04]  /*15f0*/  LOP3.LUT R2, R2, 0x7f, RZ, 0xc0, !PT ;  /* 0x0000007f02027812 */ /* 0x008fc800078ec0ff */
[----:B------:R-:W-:Y:S01]  /*1600*/  ISETP.NE.AND P1, PT, R2, RZ, PT ;  /* 0x000000ff0200720c */ /* 0x000fe20003f25270 */
[----:B------:R-:W-:Y:S01]  /*1610*/  IMAD.U32 R2, RZ, RZ, UR40 ;  /* 0x00000028ff027e24 */ /* 0x000fe2000f8e00ff */
[----:B--2---:R-:W-:Y:S11]  /*1620*/  @P2 BRA `(.L_x_6077) ;  /* 0x0000000000082947 */ /* 0x004ff60003800000 */
[----:B------:R-:W2:Y:S02]  /*1630*/  SYNCS.PHASECHK.TRANS64.TRYWAIT P2, [UR39+0x2e830], R6 ;  /* 0x02e83006ff0075a7 */ /* 0x000ea40008040167 */
[----:B--2---:R-:W-:Y:S05]  /*1640*/  @!P2 BRA `(.L_x_6078) ;  /* 0x000000f80064a947 */ /* 0x004fea0003800000 */
.L_x_6077:
        /* <DEDUP_REMOVED lines=29> */
[----:B------:R-:W-:Y:S01]  /*1820*/  UIADD3 UR10, UR6, 0x200, URZ ;  /* 0x00000200060a7890 */ /* 0x000fe2000fffe03f */
[----:B------:R-:W-:Y:S01]  /*1830*/  LOP3.LUT R24, R24, 0xffffff80, RZ, 0xc0, !PT ;  /* 0xffffff8018187812 */ /* 0x000fe200078ec0ff */
[----:B------:R-:W-:Y:S01]  /*1840*/  UMOV UR18, UR12 ;  /* 0x0000000c00127c82 */ /* 0x000fe20008000000 */
[----:B------:R-:W-:Y:S01]  /*1850*/  UMOV UR23, 0x40000040 ;  /* 0x4000004000177882 */ /* 0x000fe20000000000 */
[----:B------:R-:W-:Y:S01]  /*1860*/  UMOV UR9, 0x40000040 ;  /* 0x4000004000097882 */ /* 0x000fe20000000000 */
[----:B------:R-:W-:Y:S01]  /*1870*/  UMOV UR30, UR8 ;  /* 0x00000008001e7c82 */ /* 0x000fe20008000000 */
[----:B------:R-:W-:Y:S01]  /*1880*/  UIADD3 UR8, UR6, 0x400, URZ ;  /* 0x0000040006087890 */ /* 0x000fe2000fffe03f */
[----:B------:R-:W-:Y:S01]  /*1890*/  IMAD.IADD R24, R23, 0x1, -R24 ;  /* 0x0000000117187824 */ /* 0x000fe200078e0a18 */
[----:B------:R-:W-:Y:S01]  /*18a0*/  UMOV UR26, UR10 ;  /* 0x0000000a001a7c82 */ /* 0x000fe20008000000 */
[----:B------:R-:W-:Y:S01]  /*18b0*/  UIADD3 UR10, UR6, 0x2, URZ ;  /* 0x00000002060a7890 */ /* 0x000fe2000fffe03f */
[----:B------:R-:W-:Y:S01]  /*18c0*/  P2R R140, PR, RZ, 0x1 ;  /* 0x00000001ff8c7803 */ /* 0x000fe20000000000 */
[----:B------:R-:W-:Y:S01]  /*18d0*/  UMOV UR11, 0x40000040 ;  /* 0x40000040000b7882 */ /* 0x000fe20000000000 */
[----:B------:R-:W-:Y:S01]  /*18e0*/  UIADD3 UR5, UR6, 0x202, URZ ;  /* 0x0000020206057890 */ /* 0x000fe2000fffe03f */
[----:B------:R-:W-:Y:S01]  /*18f0*/  SHF.R.S32.HI R23, RZ, 0x1f, R24 ;  /* 0x0000001fff177819 */ /* 0x000fe20000011418 */
[----:B------:R-:W-:Y:S01]  /*1900*/  UMOV UR22, UR8 ;  /* 0x0000000800167c82 */ /* 0x000fe20008000000 */
[----:B------:R-:W-:-:S02]  /*1910*/  UIADD3 UR8, UR4, 0x2, URZ ;  /* 0x0000000204087890 */ /* 0x000fc4000fffe03f */
[----:B------:R-:W-:Y:S01]  /*1920*/  UIADD3 UR7, UR6, 0x302, URZ ;  /* 0x0000030206077890 */ /* 0x000fe2000fffe03f */
[----:B------:R-:W-:Y:S01]  /*1930*/  LEA.HI R23, R23, R24, RZ, 0x2 ;  /* 0x0000001817177211 */ /* 0x000fe200078f10ff */
[----:B------:R-:W-:Y:S02]  /*1940*/  UIADD3 UR12, UR4, 0x4, URZ ;  /* 0x00000004040c7890 */ /* 0x000fe4000fffe03f */
[----:B------:R-:W-:Y:S01]  /*1950*/  UIADD3 UR14, UR6, 0x4, URZ ;  /* 0x00000004060e7890 */ /* 0x000fe2000fffe03f */
[----:B------:R-:W-:Y:S01]  /*1960*/  LOP3.LUT R23, R23, 0x7ffffffc, RZ, 0xc0, !PT ;  /* 0x7ffffffc17177812 */ /* 0x000fe200078ec0ff */
[----:B------:R-:W-:Y:S01]  /*1970*/  UMOV UR13, 0x40000040 ;  /* 0x40000040000d7882 */ /* 0x000fe20000000000 */
[----:B------:R-:W-:Y:S02]  /*1980*/  UMOV UR15, 0x40000040 ;  /* 0x40000040000f7882 */ /* 0x000fe40000000000 */
[----:B------:R-:W-:Y:S01]  /*1990*/  IADD3 R23, R24, -R23, RZ ;  /* 0x8000001718177210 */ /* 0x000fe20007ffe0ff */
[----:B------:R-:W-:-:S04]  /*19a0*/  IMAD.MOV.U32 R24, RZ, RZ, -0x2 ;  /* 0xfffffffeff187424 */ /* 0x000fc800078e00ff */
[----:B------:R-:W-:-:S04]  /*19b0*/  IMAD R24, R23, R24, 0xe0 ;  /* 0x000000e017187424 */ /* 0x000fc800078e0218 */
[----:B------:R-:W-:-:S04]  /*19c0*/  IMAD.IADD R19, R19, 0x1, R24 ;  /* 0x0000000113137824 */ /* 0x000fc800078e0218 */
[C---:B------:R-:W-:Y:S02]  /*19d0*/  IMAD R24, R22.reuse, -0xe0, R19 ;  /* 0xffffff2016187824 */ /* 0x040fe400078e0213 */
[----:B------:R-:W-:-:S03]  /*19e0*/  VIADD R22, R22, 0xfffffffe ;  /* 0xfffffffe16167836 */ /* 0x000fc60000000000 */
[C---:B------:R-:W-:Y:S02]  /*19f0*/  ISETP.GT.AND P2, PT, R24.reuse, RZ, PT ;  /* 0x000000ff1800720c */ /* 0x040fe40003f44270 */
[C---:B------:R-:W-:Y:S02]  /*1a00*/  ISETP.GT.AND P6, PT, R24.reuse, 0x1, PT ;  /* 0x000000011800780c */ /* 0x040fe40003fc4270 */
[C---:B------:R-:W-:Y:S02]  /*1a10*/  ISETP.GT.AND P5, PT, R24.reuse, 0x8, PT ;  /* 0x000000081800780c */ /* 0x040fe40003fa4270 */
[C---:B------:R-:W-:Y:S02]  /*1a20*/  ISETP.GT.AND P4, PT, R24.reuse, 0x9, PT ;  /* 0x000000091800780c */ /* 0x040fe40003f84270 */
[----:B------:R-:W-:Y:S01]  /*1a30*/  ISETP.GT.AND P3, PT, R24, 0x10, PT ;  /* 0x000000101800780c */ /* 0x000fe20003f64270 */
[----:B------:R-:W-:Y:S02]  /*1a40*/  WARPGROUP.DEPBAR.LE gsb0, 0x0 ;  /* 0x00008000000079c5 */ /* 0x000fe40000010000 */
[----:B------:R-:W-:-:S06]  /*1a50*/  WARPGROUP.ARRIVE ;  /* 0x00000000000079c5 */ /* 0x000fcc0000000000 */
[----:B------:R-:W-:Y:S01]  /*1a60*/  QGMMA.64x32x32.F32.E4M3.E4M3 R108, gdesc[UR28], RZ, !UPT, gsb0 ;  /* 0x006000001c6c79f3 */ /* 0x000fe2000c0008ff */
[----:B------:R-:W-:Y:S01]  /*1a70*/  R2UR UR28, R2 ;  /* 0x00000000021c72ca */ /* 0x000fe200000e0000 */
[----:B------:R-:W-:Y:S01]  /*1a80*/  UIADD3 UR30, UR6, 0x500, URZ ;  /* 0x00000500061e7890 */ /* 0x000fe2000fffe03f */
[----:B------:R-:W-:Y:S01]  /*1a90*/  R2UR UR29, R3 ;  /* 0x00000000031d72ca */ /* 0x000fe200000e0000 */
[----:B------:R-:W-:Y:S01]  /*1aa0*/  UMOV UR31, 0x40000040 ;  /* 0x40000040001f7882 */ /* 0x000fe20000000000 */
        /* <DEDUP_REMOVED lines=89> */
[----:B------:R-:W0:Y:S01]  /*2040*/  S2UR UR5, SR_CgaCtaId ;  /* 0x00000000000579c3 */ /* 0x000e220000008800 */
[----:B------:R-:W-:Y:S02]  /*2050*/  WARPGROUP.DEPBAR.LE gsb0, 0x0 ;  /* 0x00008000000079c5 */ /* 0x000fe40000010000 */
[----:B------:R-:W-:-:S06]  /*2060*/  WARPGROUP.ARRIVE ;  /* 0x00000000000079c5 */ /* 0x000fcc0000000000 */
[----:B------:R-:W-:Y:S01]  /*2070*/  QGMMA.64x32x32.F32.E4M3.E4M3 R44, gdesc[UR12], R44, gsb0 ;  /* 0x006000000c2c79f3 */ /* 0x000fe2000800082c */
[----:B------:R-:W-:Y:S01]  /*2080*/  UMOV UR14, UR4 ;  /* 0x00000004000e7c82 */ /* 0x000fe20008000000 */
[----:B------:R-:W-:Y:S01]  /*2090*/  UMOV UR15, 0x40000040 ;  /* 0x40000040000f7882 */ /* 0x000fe20000000000 */
[----:B------:R-:W-:Y:S01]  /*20a0*/  ULDC UR4, c[0x0][0x988] ;  /* 0x0002620000047ab9 */ /* 0x000fe20000000800 */
        /* <DEDUP_REMOVED lines=11> */
[C---:B-1----:R-:W-:Y:S01]  /*2160*/  FMUL.FTZ R6, R0.reuse, R125 ;  /* 0x0000007d00067220 */ /* 0x042fe20000410000 */
        /* <DEDUP_REMOVED lines=18> */
[----:B------:R-:W-:-:S03]  /*2290*/  FMUL.FTZ R124, R0, R138 ;  /* 0x0000008a007c7220 */ /* 0x000fc60000410000 */
[----:B------:R-:W3:Y:S01]  /*22a0*/  MUFU.TANH R7, R7 ;  /* 0x0000000700077308 */ /* 0x000ee20000002400 */
[----:B-1----:R-:W-:-:S07]  /*22b0*/  FSEL R127, R4, -INF , P2 ;  /* 0xff800000047f7808 */ /* 0x002fce0001000000 */
[----:B------:R-:W1:Y:S01]  /*22c0*/  MUFU.TANH R20, R20 ;  /* 0x0000001400147308 */ /* 0x000e620000002400 */
[----:B--2---:R-:W-:-:S07]  /*22d0*/  FSEL R6, R6, -INF , P6 ;  /* 0xff80000006067808 */ /* 0x004fce0003000000 */
[----:B------:R-:W2:Y:S01]  /*22e0*/  MUFU.TANH R9, R9 ;  /* 0x0000000900097308 */ /* 0x000ea20000002400 */
[----:B---3--:R-:W-:Y:S02]  /*22f0*/  FSEL R4, R7, -INF , P6 ;  /* 0xff80000007047808 */ /* 0x008fe40003000000 */
[----:B------:R-:W-:-:S05]  /*2300*/  ISETP.GT.AND P6, PT, R24, 0x18, PT ;  /* 0x000000181800780c */ /* 0x000fca0003fc4270 */
[----:B------:R-:W3:Y:S01]  /*2310*/  MUFU.TANH R5, R5 ;  /* 0x0000000500057308 */ /* 0x000ee20000002400 */
[----:B-1----:R-:W-:Y:S02]  /*2320*/  FSEL R137, R20, -INF , P6 ;  /* 0xff80000014897808 */ /* 0x002fe40003000000 */
[----:B------:R-:W-:-:S05]  /*2330*/  FMNMX.FTZ R20, R127, R6, !PT ;  /* 0x000000067f147209 */ /* 0x000fca0007810000 */
[----:B------:R-:W1:Y:S01]  /*2340*/  MUFU.TANH R10, R10 ;  /* 0x0000000a000a7308 */ /* 0x000e620000002400 */
[----:B--2---:R-:W-:-:S04]  /*2350*/  FSEL R129, R9, -INF , P5 ;  /* 0xff80000009817808 */ /* 0x004fc80002800000 */
[----:B------:R-:W-:-:S03]  /*2360*/  FMNMX.FTZ R20, R129, R20, !PT ;  /* 0x0000001481147209 */ /* 0x000fc60007810000 */
[----:B------:R-:W2:Y:S01]  /*2370*/  MUFU.TANH R13, R13 ;  /* 0x0000000d000d7308 */ /* 0x000ea20000002400 */
[----:B---3--:R-:W-:Y:S01]  /*2380*/  FSEL R5, R5, -INF , P2 ;  /* 0xff80000005057808 */ /* 0x008fe20001000000 */
[----:B------:R-:W-:Y:S02]  /*2390*/  WARPGROUP.DEPBAR.LE gsb0, 0x0 ;  /* 0x00008000000079c5 */ /* 0x000fe40000010000 */
[----:B------:R-:W-:Y:S01]  /*23a0*/  WARPGROUP.ARRIVE ;  /* 0x00000000000079c5 */ /* 0x000fe20000000000 */
[----:B------:R-:W-:Y:S01]  /*23b0*/  FMUL.FTZ R27, R0, R108 ;  /* 0x0000006c001b7220 */ /* 0x000fe20000410000 */
[----:B------:R-:W-:Y:S01]  /*23c0*/  ISETP.GT.AND P2, PT, R24, 0x11, PT ;  /* 0x000000111800780c */ /* 0x000fe20003f44270 */
[----:B------:R-:W-:Y:S01]  /*23d0*/  FMUL.FTZ R111, R0, R111 ;  /* 0x0000006f006f7220 */ /* 0x000fe20000410000 */
[----:B------:R-:W3:Y:S01]  /*23e0*/  MUFU.TANH R26, R26 ;  /* 0x0000001a001a7308 */ /* 0x000ee20000002400 */
[----:B-1----:R-:W-:Y:S01]  /*23f0*/  FSEL R131, R10, -INF , P4 ;  /* 0xff8000000a837808 */ /* 0x002fe20002000000 */
[----:B------:R-:W-:Y:S01]  /*2400*/  QGMMA.64x32x32.F32.E4M3.E4M3 R92, gdesc[UR16], R92, gsb0 ;  /* 0x00600000105c79f3 */ /* 0x000fe2000800085c */
[----:B------:R-:W-:Y:S01]  /*2410*/  UIADD3 UR18, UR6, 0x306, URZ ;  /* 0x0000030606127890 */ /* 0x000fe2000fffe03f */
[C---:B------:R-:W-:Y:S01]  /*2420*/  FMUL.FTZ R108, R0.reuse, R109 ;  /* 0x0000006d006c7220 */ /* 0x040fe20000410000 */
[----:B------:R-:W-:Y:S01]  /*2430*/  UMOV UR19, 0x40000040 ;  /* 0x4000004000137882 */ /* 0x000fe20000000000 */
[C---:B------:R-:W-:Y:S01]  /*2440*/  FMUL.FTZ R109, R0.reuse, R112 ;  /* 0x00000070006d7220 */ /* 0x040fe20000410000 */
[C---:B------:R-:W-:Y:S01]  /*2450*/  FMUL.FTZ R115, R0.reuse, R115 ;  /* 0x0000007300737220 */ /* 0x040fe20000410000 */
[----:B------:R-:W1:Y:S01]  /*2460*/  MUFU.TANH R12, R12 ;  /* 0x0000000c000c7308 */ /* 0x000e620000002400 */
[----:B--2---:R-:W-:Y:S01]  /*2470*/  FSEL R9, R13, -INF , P4 ;  /* 0xff8000000d097808 */ /* 0x004fe20002000000 */
[C---:B------:R-:W-:Y:S01]  /*2480*/  FMUL.FTZ R112, R0.reuse, R113 ;  /* 0x0000007100707220 */ /* 0x040fe20000410000 */
[C---:B------:R-:W-:Y:S01]  /*2490*/  FMUL.FTZ R110, R0.reuse, R110 ;  /* 0x0000006e006e7220 */ /* 0x040fe20000410000 */
[C---:B------:R-:W-:Y:S01]  /*24a0*/  FMUL.FTZ R113, R0.reuse, R116 ;  /* 0x0000007400717220 */ /* 0x040fe20000410000 */
[----:B------:R-:W-:Y:S01]  /*24b0*/  FMUL.FTZ R119, R0, R119 ;  /* 0x0000007700777220 */ /* 0x000fe20000410000 */
[----:B------:R-:W-:Y:S01]  /*24c0*/  ISETP.GT.AND P4, PT, R24, 0x20, PT ;  /* 0x000000201800780c */ /* 0x000fe20003f84270 */
[----:B------:R-:W-:Y:S01]  /*24d0*/  FMUL.FTZ R116, R0, R117 ;  /* 0x0000007500747220 */ /* 0x000fe20000410000 */
[----:B------:R-:W2:Y:S01]  /*24e0*/  MUFU.TANH R14, R14 ;  /* 0x0000000e000e7308 */ /* 0x000ea20000002400 */
[----:B---3--:R-:W-:Y:S01]  /*24f0*/  FSEL R13, R26, -INF , P2 ;  /* 0xff8000001a0d7808 */ /* 0x008fe20001000000 */
[C---:B------:R-:W-:Y:S01]  /*2500*/  FMUL.FTZ R114, R0.reuse, R114 ;  /* 0x0000007200727220 */ /* 0x040fe20000410000 */
[----:B------:R-:W-:Y:S01]  /*2510*/  FMNMX.FTZ R26, R131, R20, !PT ;  /* 0x00000014831a7209 */ /* 0x000fe20007810000 */
[C---:B------:R-:W-:Y:S01]  /*2520*/  FMUL.FTZ R117, R0.reuse, R120 ;  /* 0x0000007800757220 */ /* 0x040fe20000410000 */
[C---:B------:R-:W-:Y:S01]  /*2530*/  FMUL.FTZ R120, R0.reuse, R121 ;  /* 0x0000007900787220 */ /* 0x040fe20000410000 */
[C---:B------:R-:W-:Y:S01]  /*2540*/  FMUL.FTZ R121, R0.reuse, R123 ;  /* 0x0000007b00797220 */ /* 0x040fe20000410000 */
[----:B------:R-:W-:Y:S01]  /*2550*/  FMUL.FTZ R118, R0, R118 ;  /* 0x0000007600767220 */ /* 0x000fe20000410000 */
[----:B------:R-:W3:Y:S01]  /*2560*/  MUFU.TANH R11, R11 ;  /* 0x0000000b000b7308 */ /* 0x000ee20000002400 */
[----:B-1----:R-:W-:Y:S01]  /*2570*/  FSEL R133, R12, -INF , P3 ;  /* 0xff8000000c857808 */ /* 0x002fe20001800000 */
[----:B------:R-:W-:-:S03]  /*2580*/  FMUL.FTZ R122, R0, R122 ;  /* 0x0000007a007a7220 */ /* 0x000fc60000410000 */
[----:B------:R-:W-:-:S03]  /*2590*/  FMNMX.FTZ R26, R133, R26, !PT ;  /* 0x0000001a851a7209 */ /* 0x000fc60007810000 */
[----:B------:R-:W1:Y:S01]  /*25a0*/  MUFU.TANH R125, R125 ;  /* 0x0000007d007d7308 */ /* 0x000e620000002400 */
[----:B--2---:R-:W-:Y:S02]  /*25b0*/  FSEL R135, R14, -INF , P2 ;  /* 0xff8000000e877808 */ /* 0x004fe40001000000 */
[----:B------:R-:W-:Y:S02]  /*25c0*/  ISETP.GT.AND P2, PT, R24, 0x28, PT ;  /* 0x000000281800780c */ /* 0x000fe40003f44270 */
[----:B------:R-:W-:-:S03]  /*25d0*/  FMNMX.FTZ R26, R135, R26, !PT ;  /* 0x0000001a871a7209 */ /* 0x000fc60007810000 */
[----:B------:R-:W2:Y:S01]  /*25e0*/  MUFU.TANH R21, R21 ;  /* 0x0000001500157308 */ /* 0x000ea20000002400 */
[----:B---3--:R-:W-:Y:S02]  /*25f0*/  FSEL R7, R11, -INF , P5 ;  /* 0xff8000000b077808 */ /* 0x008fe40002800000 */
[----:B------:R-:W-:Y:S02]  /*2600*/  ISETP.GT.AND P5, PT, R24, 0x19, PT ;  /* 0x000000191800780c */ /* 0x000fe40003fa4270 */
[----:B------:R-:W-:-:S03]  /*2610*/  FMNMX.FTZ R26, R137, R26, !PT ;  /* 0x0000001a891a7209 */ /* 0x000fc60007810000 */
[----:B------:R-:W3:Y:S01]  /*2620*/  MUFU.TANH R15, R15 ;  /* 0x0000000f000f7308 */ /* 0x000ee20000002400 */
[----:B-1----:R-:W-:-:S07]  /*2630*/  FSEL R19, R125, -INF , P5 ;  /* 0xff8000007d137808 */ /* 0x002fce0002800000 */
[----:B------:R-:W1:Y:S01]  /*2640*/  MUFU.TANH R27, R27 ;  /* 0x0000001b001b7308 */ /* 0x000e620000002400 */
[----:B--2---:R-:W-:Y:S02]  /*2650*/  FSEL R125, R21, -INF , P5 ;  /* 0xff800000157d7808 */ /* 0x004fe40002800000 */
[----:B------:R-:W-:Y:S02]  /*2660*/  ISETP.GT.AND P5, PT, R24, 0x30, PT ;  /* 0x000000301800780c */ /* 0x000fe40003fa4270 */
[----:B------:R-:W-:Y:S01]  /*2670*/  FMNMX.FTZ R26, R125, R26, !PT ;  /* 0x0000001a7d1a7209 */ /* 0x000fe20007810000 */
[----:B------:R-:W-:Y:S02]  /*2680*/  WARPGROUP.DEPBAR.LE gsb0, 0x0 ;  /* 0x00008000000079c5 */ /* 0x000fe40000010000 */
[----:B------:R-:W-:Y:S01]  /*2690*/  WARPGROUP.ARRIVE ;  /* 0x00000000000079c5 */ /* 0x000fe20000000000 */
[----:B------:R-:W2:Y:S01]  /*26a0*/  MUFU.TANH R111, R111 ;  /* 0x0000006f006f7308 */ /* 0x000ea20000002400 */
[----:B---3--:R-:W-:Y:S01]  /*26b0*/  FSEL R11, R15, -INF , P3 ;  /* 0xff8000000f0b7808 */ /* 0x008fe20001800000 */
[----:B------:R-:W-:Y:S01]  /*26c0*/  FMUL.FTZ R92, R0, R92 ;  /* 0x0000005c005c7220 */ /* 0x000fe20000410000 */
[----:B------:R-:W-:Y:S01]  /*26d0*/  ISETP.GT.AND P3, PT, R24, 0x21, PT ;  /* 0x000000211800780c */ /* 0x000fe20003f64270 */
[C---:B------:R-:W-:Y:S01]  /*26e0*/  FMUL.FTZ R123, R0.reuse, R95 ;  /* 0x0000005f007b7220 */ /* 0x040fe20000410000 */
[----:B------:R-:W-:Y:S01]  /*26f0*/  QGMMA.64x32x32.F32.E4M3.E4M3 R76, gdesc[UR16], R76, gsb0 ;  /* 0x00600000104c79f3 */ /* 0x000fe2000800084c */
[----:B------:R-:W-:Y:S01]  /*2700*/  UIADD3 UR18, UR6, 0x406, URZ ;  /* 0x0000040606127890 */ /* 0x000fe2000fffe03f */
[C---:B------:R-:W-:Y:S01]  /*2710*/  FMUL.FTZ R93, R0.reuse, R93 ;  /* 0x0000005d005d7220 */ /* 0x040fe20000410000 */
[----:B------:R-:W-:Y:S01]  /*2720*/  UMOV UR19, 0x40000040 ;  /* 0x4000004000137882 */ /* 0x000fe20000000000 */
[----:B------:R-:W3:Y:S01]  /*2730*/  MUFU.TANH R108, R108 ;  /* 0x0000006c006c7308 */ /* 0x000ee20000002400 */
[----:B-1----:R-:W-:Y:S01]  /*2740*/  FSEL R139, R27, -INF , P4 ;  /* 0xff8000001b8b7808 */ /* 0x002fe20002000000 */
[C---:B------:R-:W-:Y:S01]  /*2750*/  FMUL.FTZ R95, R0.reuse, R96 ;  /* 0x00000060005f7220 */ /* 0x040fe20000410000 */
[C---:B------:R-:W-:Y:S01]  /*2760*/  FMUL.FTZ R96, R0.reuse, R97 ;  /* 0x0000006100607220 */ /* 0x040fe20000410000 */
[C---:B------:R-:W-:Y:S01]  /*2770*/  FMUL.FTZ R94, R0.reuse, R94 ;  /* 0x0000005e005e7220 */ /* 0x040fe20000410000 */
[----:B------:R-:W-:Y:S01]  /*2780*/  FMNMX.FTZ R26, R139, R26, !PT ;  /* 0x0000001a8b1a7209 */ /* 0x000fe20007810000 */
[C---:B------:R-:W-:Y:S01]  /*2790*/  FMUL.FTZ R97, R0.reuse, R100 ;  /* 0x0000006400617220 */ /* 0x040fe20000410000 */
[C---:B------:R-:W-:Y:S01]  /*27a0*/  FMUL.FTZ R103, R0.reuse, R103 ;  /* 0x0000006700677220 */ /* 0x040fe20000410000 */
[----:B------:R-:W1:Y:S01]  /*27b0*/  MUFU.TANH R124, R124 ;  /* 0x0000007c007c7308 */ /* 0x000e620000002400 */
[----:B--2---:R-:W-:Y:S01]  /*27c0*/  FSEL R23, R111, -INF , P3 ;  /* 0xff8000006f177808 */ /* 0x004fe20001800000 */
[C---:B------:R-:W-:Y:S01]  /*27d0*/  FMUL.FTZ R100, R0.reuse, R101 ;  /* 0x0000006500647220 */ /* 0x040fe20000410000 */
[C---:B------:R-:W-:Y:S01]  /*27e0*/  FMUL.FTZ R98, R0.reuse, R98 ;  /* 0x0000006200627220 */ /* 0x040fe20000410000 */
[C---:B------:R-:W-:Y:S01]  /*27f0*/  FMUL.FTZ R101, R0.reuse, R104 ;  /* 0x0000006800657220 */ /* 0x040fe20000410000 */
[C---:B------:R-:W-:Y:S01]  /*2800*/  FMUL.FTZ R99, R0.reuse, R99 ;  /* 0x0000006300637220 */ /* 0x040fe20000410000 */
[C---:B------:R-:W-:Y:S01]  /*2810*/  FMUL.FTZ R102, R0.reuse, R102 ;  /* 0x0000006600667220 */ /* 0x040fe20000410000 */
[----:B------:R-:W-:Y:S01]  /*2820*/  FMUL.FTZ R104, R0, R105 ;  /* 0x0000006900687220 */ /* 0x000fe20000410000 */
[----:B------:R-:W2:Y:S01]  /*2830*/  MUFU.TANH R109, R109 ;  /* 0x0000006d006d7308 */ /* 0x000ea20000002400 */
[----:B---3--:R-:W-:Y:S01]  /*2840*/  FSEL R111, R108, -INF , P3 ;  /* 0xff8000006c6f7808 */ /* 0x008fe20001800000 */
[----:B------:R-:W-:Y:S01]  /*2850*/  FMUL.FTZ R105, R0, R107 ;  /* 0x0000006b00697220 */ /* 0x000fe20000410000 */
[----:B------:R-:W-:Y:S01]  /*2860*/  ISETP.GT.AND P3, PT, R24, 0x38, PT ;  /* 0x000000381800780c */ /* 0x000fe20003f64270 */
[----:B------:R-:W-:Y:S01]  /*2870*/  FMUL.FTZ R106, R0, R106 ;  /* 0x0000006a006a7220 */ /* 0x000fe20000410000 */
[----:B------:R-:W-:-:S03]  /*2880*/  FMNMX.FTZ R26, R111, R26, !PT ;  /* 0x0000001a6f1a7209 */ /* 0x000fc60007810000 */
[----:B------:R-:W-:Y:S01]  /*2890*/  MUFU.TANH R115, R115 ;  /* 0x0000007300737308 */ /* 0x000fe20000002400 */
[----:B-1----:R-:W-:Y:S02]  /*28a0*/  FSEL R15, R124, -INF , P6 ;  /* 0xff8000007c0f7808 */ /* 0x002fe40003000000 */
[----:B------:R-:W-:-:S05]  /*28b0*/  ISETP.GT.AND P6, PT, R24, 0x29, PT ;  /* 0x000000291800780c */ /* 0x000fca0003fc4270 */
[----:B------:R-:W-:Y:S01]  /*28c0*/  MUFU.TANH R112, R112 ;  /* 0x0000007000707308 */ /* 0x000fe20000002400 */
[----:B--2---:R-:W-:-:S04]  /*28d0*/  FSEL R109, R109, -INF , P2 ;  /* 0xff8000006d6d7808 */ /* 0x004fc80001000000 */
[----:B------:R-:W-:-:S03]  /*28e0*/  FMNMX.FTZ R26, R109, R26, !PT ;  /* 0x0000001a6d1a7209 */ /* 0x000fc60007810000 */
[----:B------:R-:W1:Y:S08]  /*28f0*/  MUFU.TANH R110, R110 ;  /* 0x0000006e006e7308 */ /* 0x000e700000002400 */
[----:B------:R-:W2:Y:S01]  /*2900*/  MUFU.TANH R113, R113 ;  /* 0x0000007100717308 */ /* 0x000ea20000002400 */
[----:B------:R-:W-:Y:S02]  /*2910*/  WARPGROUP.DEPBAR.LE gsb0, 0x0 ;  /* 0x00008000000079c5 */ /* 0x000fe40000010000 */
[----:B------:R-:W-:-:S05]  /*2920*/  WARPGROUP.ARRIVE ;  /* 0x00000000000079c5 */ /* 0x000fca0000000000 */
[----:B------:R-:W-:Y:S01]  /*2930*/  MUFU.TANH R119, R119 ;  /* 0x0000007700777308 */ /* 0x000fe20000002400 */
[----:B-1----:R-:W-:Y:S01]  /*2940*/  FSEL R21, R110, -INF , P4 ;  /* 0xff8000006e157808 */ /* 0x002fe20002000000 */
[----:B------:R-:W-:Y:S01]  /*2950*/  FMUL.FTZ R107, R0, R79 ;  /* 0x0000004f006b7220 */ /* 0x000fe20000410000 */
[----:B------:R-:W-:Y:S01]  /*2960*/  ISETP.GT.AND P4, PT, R24, 0x31, PT ;  /* 0x000000311800780c */ /* 0x000fe20003f84270 */
[C---:B------:R-:W-:Y:S01]  /*2970*/  FMUL.FTZ R79, R0.reuse, R80 ;  /* 0x00000050004f7220 */ /* 0x040fe20000410000 */
[----:B------:R-:W-:Y:S01]  /*2980*/  QGMMA.64x32x32.F32.E4M3.E4M3 R60, gdesc[UR16], R60, gsb0 ;  /* 0x00600000103c79f3 */ /* 0x000fe2000800083c */
[----:B------:R-:W-:Y:S01]  /*2990*/  UIADD3 UR18, UR6, 0x506, URZ ;  /* 0x0000050606127890 */ /* 0x000fe2000fffe03f */
[----:B--2---:R-:W-:Y:S01]  /*29a0*/  FSEL R141, R113, -INF , P5 ;  /* 0xff800000718d7808 */ /* 0x004fe20002800000 */
        /* <DEDUP_REMOVED lines=17> */
[----:B------:R-:W2:Y:S08]  /*2ac0*/  MUFU.TANH R117, R117 ;  /* 0x0000007500757308 */ /* 0x000eb00000002400 */
[----:B------:R-:W3:Y:S01]  /*2ad0*/  MUFU.TANH R121, R121 ;  /* 0x0000007900797308 */ /* 0x000ee20000002400 */
[----:B-1----:R-:W-:-:S02]  /*2ae0*/  FSEL R27, R114, -INF , P2 ;  /* 0xff800000721b7808 */ /* 0x002fc40001000000 */
[----:B------:R-:W-:-:S05]  /*2af0*/  ISETP.GT.AND P2, PT, R24, 0x39, PT ;  /* 0x000000391800780c */ /* 0x000fca0003f44270 */
[----:B------:R-:W1:Y:S01]  /*2b00*/  MUFU.TANH R120, R120 ;  /* 0x0000007800787308 */ /* 0x000e620000002400 */
[----:B--2---:R-:W-:-:S07]  /*2b10*/  FSEL R117, R117, -INF , P3 ;  /* 0xff80000075757808 */ /* 0x004fce0001800000 */
[----:B------:R-:W2:Y:S08]  /*2b20*/  MUFU.TANH R118, R118 ;  /* 0x0000007600767308 */ /* 0x000eb00000002400 */
[----:B------:R-:W4:Y:S01]  /*2b30*/  MUFU.TANH R92, R92 ;  /* 0x0000005c005c7308 */ /* 0x000f220000002400 */
[----:B------:R-:W-:Y:S02]  /*2b40*/  WARPGROUP.DEPBAR.LE gsb0, 0x0 ;  /* 0x00008000000079c5 */ /* 0x000fe40000010000 */
[----:B------:R-:W-:Y:S01]  /*2b50*/  WARPGROUP.ARRIVE ;  /* 0x00000000000079c5 */ /* 0x000fe20000000000 */
[----:B------:R-:W-:-:S04]  /*2b60*/  FMUL.FTZ R130, R0, R67 ;  /* 0x0000004300827220 */ /* 0x000fc80000410000 */
[----:B------:R-:W5:Y:S01]  /*2b70*/  MUFU.TANH R123, R123 ;  /* 0x0000007b007b7308 */ /* 0x000f620000002400 */
[C---:B------:R-:W-:Y:S01]  /*2b80*/  FMUL.FTZ R126, R0.reuse, R63 ;  /* 0x0000003f007e7220 */ /* 0x040fe20000410000 */
[C---:B------:R-:W-:Y:S01]  /*2b90*/  FMUL.FTZ R128, R0.reuse, R66 ;  /* 0x0000004200807220 */ /* 0x040fe20000410000 */
[C---:B------:R-:W-:Y:S01]  /*2ba0*/  FMUL.FTZ R66, R0.reuse, R65 ;  /* 0x0000004100427220 */ /* 0x040fe20000410000 */
[----:B------:R-:W-:Y:S01]  /*2bb0*/  QGMMA.64x32x32.F32.E4M3.E4M3 R44, gdesc[UR16], R44, gsb0 ;  /* 0x00600000102c79f3 */ /* 0x000fe2000800082c */
[----:B------:R-:W-:Y:S01]  /*2bc0*/  UIADD3 UR18, UR6, 0x606, URZ ;  /* 0x0000060606127890 */ /* 0x000fe2000fffe03f */
[C---:B------:R-:W-:Y:S01]  /*2bd0*/  FMUL.FTZ R91, R0.reuse, R62 ;  /* 0x0000003e005b7220 */ /* 0x040fe20000410000 */
[----:B------:R-:W-:Y:S01]  /*2be0*/  UMOV UR19, 0x40000040 ;  /* 0x4000004000137882 */ /* 0x000fe20000000000 */
        /* <DEDUP_REMOVED lines=12> */
[----:B------:R-:W-:-:S04]  /*2cb0*/  FMUL.FTZ R70, R0, R70 ;  /* 0x0000004600467220 */ /* 0x000fc80000410000 */
[----:B------:R-:W0:Y:S08]  /*2cc0*/  MUFU.TANH R95, R95 ;  /* 0x0000005f005f7308 */ /* 0x000e300000002400 */
[----:B------:R-:W0:Y:S08]  /*2cd0*/  MUFU.TANH R96, R96 ;  /* 0x0000006000607308 */ /* 0x000e300000002400 */
[----:B------:R-:W0:Y:S08]  /*2ce0*/  MUFU.TANH R94, R94 ;  /* 0x0000005e005e7308 */ /* 0x000e300000002400 */
[----:B------:R-:W0:Y:S08]  /*2cf0*/  MUFU.TANH R97, R97 ;  /* 0x0000006100617308 */ /* 0x000e300000002400 */
[----:B------:R-:W-:Y:S01]  /*2d00*/  MUFU.TANH R103, R103 ;  /* 0x0000006700677308 */ /* 0x000fe20000002400 */
[----:B------:R-:W-:-:S02]  /*2d10*/  WARPGROUP.DEPBAR.LE gsb0, 0x0 ;  /* 0x00008000000079c5 */ /* 0x000fc40000010000 */
[----:B------:R-:W-:Y:S01]  /*2d20*/  WARPGROUP.ARRIVE ;  /* 0x00000000000079c5 */ /* 0x000fe20000000000 */
[C---:B------:R-:W-:Y:S01]  /*2d30*/  FMUL.FTZ R199, R0.reuse, R45 ;  /* 0x0000002d00c77220 */ /* 0x040fe20000410000 */
[----:B------:R-:W-:Y:S01]  /*2d40*/  FSEL R45, R115, -INF , P6 ;  /* 0xff800000732d7808 */ /* 0x000fe20003000000 */
[----:B------:R-:W-:Y:S01]  /*2d50*/  FMUL.FTZ R67, R0, R49 ;  /* 0x0000003100437220 */ /* 0x000fe20000410000 */
[----:B------:R-:W-:Y:S01]  /*2d60*/  FSEL R115, R112, -INF , P6 ;  /* 0xff80000070737808 */ /* 0x000fe20003000000 */
[C---:B------:R-:W-:Y:S01]  /*2d70*/  FMUL.FTZ R138, R0.reuse, R54 ;  /* 0x00000036008a7220 */ /* 0x040fe20000410000 */
[----:B------:R-:W-:Y:S01]  /*2d80*/  QGMMA.64x32x32.F32.E4M3.E4M3 R28, gdesc[UR16], R28, gsb0 ;  /* 0x00600000101c79f3 */ /* 0x000fe2000800081c */
[----:B------:R-:W-:Y:S01]  /*2d90*/  FSEL R49, R119, -INF , P4 ;  /* 0xff80000077317808 */ /* 0x000fe20002000000 */
[C---:B------:R-:W-:Y:S01]  /*2da0*/  FMUL.FTZ R54, R0.reuse, R53 ;  /* 0x0000003500367220 */ /* 0x040fe20000410000 */
[----:B------:R-:W-:Y:S01]  /*2db0*/  FMNMX.FTZ R26, R115, R26, !PT ;  /* 0x0000001a731a7209 */ /* 0x000fe20007810000 */
[----:B------:R-:W-:Y:S01]  /*2dc0*/  FMUL.FTZ R63, R0, R47 ;  /* 0x0000002f003f7220 */ /* 0x000fe20000410000 */
[----:B------:R-:W-:Y:S01]  /*2dd0*/  FSEL R119, R116, -INF , P4 ;  /* 0xff80000074777808 */ /* 0x000fe20002000000 */
[C---:B------:R-:W-:Y:S01]  /*2de0*/  FMUL.FTZ R144, R0.reuse, R58 ;  /* 0x0000003a00907220 */ /* 0x040fe20000410000 */
[----:B------:R-:W-:Y:S01]  /*2df0*/  FMNMX.FTZ R26, R141, R26, !PT ;  /* 0x0000001a8d1a7209 */ /* 0x000fe20007810000 */
[C---:B------:R-:W-:Y:S01]  /*2e00*/  FMUL.FTZ R58, R0.reuse, R57 ;  /* 0x00000039003a7220 */ /* 0x040fe20000410000 */
[----:B---3--:R-:W-:Y:S01]  /*2e10*/  FSEL R53, R121, -INF , P2 ;  /* 0xff80000079357808 */ /* 0x008fe20001000000 */
[----:B------:R-:W-:Y:S01]  /*2e20*/  MUFU.TANH R100, R100 ;  /* 0x0000006400647308 */ /* 0x000fe20000002400 */
[----:B------:R-:W-:Y:S01]  /*2e30*/  FMNMX.FTZ R26, R119, R26, !PT ;  /* 0x0000001a771a7209 */ /* 0x000fe20007810000 */
[----:B------:R-:W-:Y:S01]  /*2e40*/  FMUL.FTZ R134, R0, R51 ;  /* 0x0000003300867220 */ /* 0x000fe20000410000 */
[----:B------:R-:W-:Y:S01]  /*2e50*/  ISETP.GT.AND P6, PT, R24, 0x40, PT ;  /* 0x000000401800780c */ /* 0x000fe20003fc4270 */
[----:B------:R-:W-:Y:S01]  /*2e60*/  FMUL.FTZ R142, R0, R55 ;  /* 0x00000037008e7220 */ /* 0x000fe20000410000 */
[----:B-1----:R-:W-:Y:S01]  /*2e70*/  FSEL R121, R120, -INF , P2 ;  /* 0xff80000078797808 */ /* 0x002fe20001000000 */
[----:B------:R-:W-:Y:S01]  /*2e80*/  FMUL.FTZ R65, R0, R48 ;  /* 0x0000003000417220 */ /* 0x000fe20000410000 */
[----:B------:R-:W-:Y:S01]  /*2e90*/  FMNMX.FTZ R26, R117, R26, !PT ;  /* 0x0000001a751a7209 */ /* 0x000fe20007810000 */
[----:B------:R-:W1:Y:S01]  /*2ea0*/  MUFU.TANH R98, R98 ;  /* 0x0000006200627308 */ /* 0x000e620000002400 */
[----:B--2---:R-:W-:Y:S01]  /*2eb0*/  FSEL R47, R118, -INF , P5 ;  /* 0xff800000762f7808 */ /* 0x004fe20002800000 */
[----:B------:R-:W-:Y:S01]  /*2ec0*/  FMUL.FTZ R61, R0, R46 ;  /* 0x0000002e003d7220 */ /* 0x000fe20000410000 */
[----:B------:R-:W-:Y:S01]  /*2ed0*/  ISETP.GT.AND P5, PT, R24, 0x41, PT ;  /* 0x000000411800780c */ /* 0x000fe20003fa4270 */
[----:B------:R-:W-:Y:S01]  /*2ee0*/  FMUL.FTZ R136, R0, R52 ;  /* 0x0000003400887220 */ /* 0x000fe20000410000 */
[----:B----4-:R-:W-:Y:S01]  /*2ef0*/  FSEL R143, R92, -INF , P6 ;  /* 0xff8000005c8f7808 */ /* 0x010fe20003000000 */
[C---:B------:R-:W-:Y:S01]  /*2f00*/  FMUL.FTZ R52, R0.reuse, R59 ;  /* 0x0000003b00347220 */ /* 0x040fe20000410000 */
[----:B------:R-:W-:Y:S01]  /*2f10*/  FMNMX.FTZ R26, R121, R26, !PT ;  /* 0x0000001a791a7209 */ /* 0x000fe20007810000 */
[----:B------:R-:W2:Y:S01]  /*2f20*/  MUFU.TANH R101, R101 ;  /* 0x0000006500657308 */ /* 0x000ea20000002400 */
[----:B-----5:R-:W-:Y:S01]  /*2f30*/  FSEL R57, R123, -INF , P5 ;  /* 0xff8000007b397808 */ /* 0x020fe20002800000 */
[----:B------:R-:W-:Y:S01]  /*2f40*/  FMUL.FTZ R132, R0, R50 ;  /* 0x0000003200847220 */ /* 0x000fe20000410000 */
[----:B------:R-:W-:Y:S01]  /*2f50*/  ISETP.GT.AND P4, PT, R24, 0x48, PT ;  /* 0x000000481800780c */ /* 0x000fe20003f84270 */
[C---:B------:R-:W-:Y:S01]  /*2f60*/  FMUL.FTZ R195, R0.reuse, R44 ;  /* 0x0000002c00c37220 */ /* 0x040fe20000410000 */
[----:B0-----:R-:W-:Y:S01]  /*2f70*/  FSEL R123, R93, -INF , P5 ;  /* 0xff8000005d7b7808 */ /* 0x001fe20002800000 */
[----:B------:R-:W-:Y:S01]  /*2f80*/  FMUL.FTZ R56, R0, R56 ;  /* 0x0000003800387220 */ /* 0x000fe20000410000 */
[----:B------:R-:W-:Y:S01]  /*2f90*/  FMNMX.FTZ R26, R143, R26, !PT ;  /* 0x0000001a8f1a7209 */ /* 0x000fe20007810000 */
[----:B------:R-:W-:Y:S01]  /*2fa0*/  MUFU.TANH R99, R99 ;  /* 0x0000006300637308 */ /* 0x000fe20000002400 */
[----:B------:R-:W-:-:S02]  /*2fb0*/  FSEL R51, R122, -INF , P3 ;  /* 0xff8000007a337808 */ /* 0x000fc40001800000 */
[C---:B------:R-:W-:Y:S02]  /*2fc0*/  ISETP.GT.AND P3, PT, R24.reuse, 0x49, PT ;  /* 0x000000491800780c */ /* 0x040fe40003f64270 */
[----:B------:R-:W-:Y:S02]  /*2fd0*/  FSEL R147, R95, -INF , P4 ;  /* 0xff8000005f937808 */ /* 0x000fe40002000000 */
[----:B------:R-:W-:Y:S01]  /*2fe0*/  FMNMX.FTZ R26, R123, R26, !PT ;  /* 0x0000001a7b1a7209 */ /* 0x000fe20007810000 */
[----:B------:R-:W-:Y:S01]  /*2ff0*/  MUFU.TANH R102, R102 ;  /* 0x0000006600667308 */ /* 0x000fe20000002400 */
[----:B------:R-:W-:Y:S02]  /*3000*/  ISETP.GT.AND P2, PT, R24, 0x50, PT ;  /* 0x000000501800780c */ /* 0x000fe40003f44270 */
[----:B------:R-:W-:Y:S02]  /*3010*/  FSEL R149, R96, -INF , P3 ;  /* 0xff80000060957808 */ /* 0x000fe40001800000 */
[----:B------:R-:W-:-:S02]  /*3020*/  FMNMX.FTZ R26, R147, R26, !PT ;  /* 0x0000001a931a7209 */ /* 0x000fc40007810000 */
[----:B------:R-:W-:Y:S01]  /*3030*/  FSEL R55, R94, -INF , P6 ;  /* 0xff8000005e377808 */ /* 0x000fe20003000000 */
[----:B------:R-:W0:Y:S01]  /*3040*/  MUFU.TANH R104, R104 ;  /* 0x0000006800687308 */ /* 0x000e220000002400 */
[C---:B------:R-:W-:Y:S02]  /*3050*/  ISETP.GT.AND P6, PT, R24.reuse, 0x51, PT ;  /* 0x000000511800780c */ /* 0x040fe40003fc4270 */
[----:B------:R-:W-:Y:S02]  /*3060*/  FSEL R151, R97, -INF , P2 ;  /* 0xff80000061977808 */ /* 0x000fe40001000000 */
[----:B------:R-:W-:Y:S02]  /*3070*/  FMNMX.FTZ R26, R149, R26, !PT ;  /* 0x0000001a951a7209 */ /* 0x000fe40007810000 */
[----:B------:R-:W-:Y:S01]  /*3080*/  ISETP.GT.AND P5, PT, R24, 0x58, PT ;  /* 0x000000581800780c */ /* 0x000fe20003fa4270 */
[----:B------:R-:W-:Y:S01]  /*3090*/  MUFU.TANH R105, R105 ;  /* 0x0000006900697308 */ /* 0x000fe20000002400 */
[----:B------:R-:W-:Y:S01]  /*30a0*/  FMNMX.FTZ R26, R151, R26, !PT ;  /* 0x0000001a971a7209 */ /* 0x000fe20007810000 */
[----:B------:R-:W-:-:S02]  /*30b0*/  WARPGROUP.DEPBAR.LE gsb0, 0x0 ;  /* 0x00008000000079c5 */ /* 0x000fc40000010000 */
[----:B-1----:R-:W-:Y:S01]  /*30c0*/  FSEL R59, R98, -INF , P4 ;  /* 0xff800000623b7808 */ /* 0x002fe20002000000 */
[----:B------:R-:W-:Y:S01]  /*30d0*/  FMUL.FTZ R30, R0, R30 ;  /* 0x0000001e001e7220 */ /* 0x000fe20000410000 */
[----:B------:R-:W-:Y:S01]  /*30e0*/  ISETP.GT.AND P4, PT, R24, 0x59, PT ;  /* 0x000000591800780c */ /* 0x000fe20003f84270 */
[C---:B------:R-:W-:Y:S01]  /*30f0*/  FMUL.FTZ R32, R0.reuse, R32 ;  /* 0x0000002000207220 */ /* 0x040fe20000410000 */
[----:B------:R-:W-:Y:S01]  /*3100*/  MUFU.TANH R106, R106 ;  /* 0x0000006a006a7308 */ /* 0x000fe20000002400 */
[----:B--2---:R-:W-:Y:S01]  /*3110*/  FSEL R153, R101, -INF , P5 ;  /* 0xff80000065997808 */ /* 0x004fe20002800000 */
[----:B------:R-:W-:Y:S01]  /*3120*/  FMUL.FTZ R34, R0, R34 ;  /* 0x0000002200227220 */ /* 0x000fe20000410000 */
[----:B0-----:R-:W-:Y:S01]  /*3130*/  FSEL R155, R104, -INF , P4 ;  /* 0xff800000689b7808 */ /* 0x001fe20002000000 */
[C---:B------:R-:W-:Y:S01]  /*3140*/  FMUL.FTZ R40, R0.reuse, R40 ;  /* 0x0000002800287220 */ /* 0x040fe20000410000 */
[C---:B------:R-:W-:Y:S01]  /*3150*/  FMUL.FTZ R28, R0.reuse, R28 ;  /* 0x0000001c001c7220 */ /* 0x040fe20000410000 */
[----:B------:R-:W-:Y:S01]  /*3160*/  FMUL.FTZ R36, R0, R36 ;  /* 0x0000002400247220 */ /* 0x000fe20000410000 */
[----:B------:R-:W-:Y:S01]  /*3170*/  IMAD.U32 R98, RZ, RZ, UR4 ;  /* 0x00000004ff627e24 */ /* 0x000fe2000f8e00ff */
[----:B------:R-:W-:Y:S08]  /*3180*/  MUFU.TANH R76, R76 ;  /* 0x0000004c004c7308 */ /* 0x000ff00000002400 */
[----:B------:R-:W-:Y:S08]  /*3190*/  MUFU.TANH R78, R78 ;  /* 0x0000004e004e7308 */ /* 0x000ff00000002400 */
[----:B------:R-:W-:Y:S08]  /*31a0*/  MUFU.TANH R77, R77 ;  /* 0x0000004d004d7308 */ /* 0x000ff00000002400 */
[----:B------:R-:W-:Y:S08]  /*31b0*/  MUFU.TANH R107, R107 ;  /* 0x0000006b006b7308 */ /* 0x000ff00000002400 */
[----:B------:R-:W0:Y:S08]  /*31c0*/  MUFU.TANH R79, R79 ;  /* 0x0000004f004f7308 */ /* 0x000e300000002400 */
[----:B------:R-:W-:Y:S08]  /*31d0*/  MUFU.TANH R82, R82 ;  /* 0x0000005200527308 */ /* 0x000ff00000002400 */
[----:B------:R-:W-:Y:S08]  /*31e0*/  MUFU.TANH R81, R81 ;  /* 0x0000005100517308 */ /* 0x000ff00000002400 */
[----:B------:R-:W1:Y:S08]  /*31f0*/  MUFU.TANH R86, R86 ;  /* 0x0000005600567308 */ /* 0x000e700000002400 */
[----:B------:R-:W-:Y:S08]  /*3200*/  MUFU.TANH R80, R80 ;  /* 0x0000005000507308 */ /* 0x000ff00000002400 */
[----:B------:R-:W-:Y:S08]  /*3210*/  MUFU.TANH R83, R83 ;  /* 0x0000005300537308 */ /* 0x000ff00000002400 */
[----:B------:R2:W-:Y:S08]  /*3220*/  MUFU.TANH R197, R65 ;  /* 0x0000004100c57308 */ /* 0x0005f00000002400 */
[----:B------:R-:W-:Y:S01]  /*3230*/  MUFU.TANH R84, R84 ;  /* 0x0000005400547308 */ /* 0x000fe20000002400 */
[----:B--2---:R-:W-:-:S02]  /*3240*/  FSEL R65, R103, -INF , P6 ;  /* 0xff80000067417808 */ /* 0x004fc40003000000 */
[----:B------:R-:W-:Y:S02]  /*3250*/  FSEL R103, R100, -INF , P6 ;  /* 0xff80000064677808 */ /* 0x000fe40003000000 */
[----:B------:R-:W-:Y:S02]  /*3260*/  ISETP.GT.AND P6, PT, R24, 0x68, PT ;  /* 0x000000681800780c */ /* 0x000fe40003fc4270 */
[----:B------:R-:W-:Y:S01]  /*3270*/  FMNMX.FTZ R26, R103, R26, !PT ;  /* 0x0000001a671a7209 */ /* 0x000fe20007810000 */
[----:B------:R-:W-:Y:S01]  /*3280*/  MUFU.TANH R87, R87 ;  /* 0x0000005700577308 */ /* 0x000fe20000002400 */
[----:B0-----:R-:W-:Y:S02]  /*3290*/  FSEL R163, R79, -INF , P6 ;  /* 0xff8000004fa37808 */ /* 0x001fe40003000000 */
[----:B------:R-:W-:-:S04]  /*32a0*/  FMNMX.FTZ R26, R153, R26, !PT ;  /* 0x0000001a991a7209 */ /* 0x000fc80007810000 */
[----:B------:R-:W-:Y:S01]  /*32b0*/  FMNMX.FTZ R26, R155, R26, !PT ;  /* 0x0000001a9b1a7209 */ /* 0x000fe20007810000 */
[----:B------:R-:W-:Y:S08]  /*32c0*/  MUFU.TANH R85, R85 ;  /* 0x0000005500557308 */ /* 0x000ff00000002400 */
[----:B------:R-:W-:Y:S08]  /*32d0*/  MUFU.TANH R89, R89 ;  /* 0x0000005900597308 */ /* 0x000ff00000002400 */
[----:B------:R-:W0:Y:S08]  /*32e0*/  MUFU.TANH R62, R62 ;  /* 0x0000003e003e7308 */ /* 0x000e300000002400 */
[----:B------:R-:W-:Y:S08]  /*32f0*/  MUFU.TANH R126, R126 ;  /* 0x0000007e007e7308 */ /* 0x000ff00000002400 */
[----:B------:R-:W-:Y:S08]  /*3300*/  MUFU.TANH R91, R91 ;  /* 0x0000005b005b7308 */ /* 0x000ff00000002400 */
[----:B------:R-:W2:Y:S08]  /*3310*/  MUFU.TANH R90, R90 ;  /* 0x0000005a005a7308 */ /* 0x000eb00000002400 */
[----:B------:R-:W-:Y:S08]  /*3320*/  MUFU.TANH R64, R64 ;  /* 0x0000004000407308 */ /* 0x000ff00000002400 */
[----:B------:R-:W-:Y:S08]  /*3330*/  MUFU.TANH R128, R128 ;  /* 0x0000008000807308 */ /* 0x000ff00000002400 */
[----:B------:R3:W-:Y:S08]  /*3340*/  MUFU.TANH R14, R61 ;  /* 0x0000003d000e7308 */ /* 0x0007f00000002400 */
[----:B------:R4:W-:Y:S01]  /*3350*/  MUFU.TANH R20, R63 ;  /* 0x0000003f00147308 */ /* 0x0009e20000002400 */
[----:B---3--:R-:W-:-:S02]  /*3360*/  FSEL R61, R99, -INF , P3 ;  /* 0xff800000633d7808 */ /* 0x008fc40001800000 */
[----:B------:R-:W-:-:S04]  /*3370*/  ISETP.GT.AND P3, PT, R24, 0x60, PT ;  /* 0x000000601800780c */ /* 0x000fc80003f64270 */
[----:B------:R-:W-:Y:S01]  /*3380*/  FSEL R159, R76, -INF , P3 ;  /* 0xff8000004c9f7808 */ /* 0x000fe20001800000 */
[----:B------:R-:W-:Y:S01]  /*3390*/  MUFU.TANH R46, R72 ;  /* 0x00000048002e7308 */ /* 0x000fe20000002400 */
[----:B----4-:R-:W-:Y:S02]  /*33a0*/  FSEL R63, R102, -INF , P2 ;  /* 0xff800000663f7808 */ /* 0x010fe40001000000 */
[----:B------:R-:W-:Y:S02]  /*33b0*/  ISETP.GT.AND P2, PT, R24, 0x61, PT ;  /* 0x000000611800780c */ /* 0x000fe40003f44270 */
[----:B------:R-:W-:Y:S02]  /*33c0*/  FMNMX.FTZ R26, R159, R26, !PT ;  /* 0x0000001a9f1a7209 */ /* 0x000fe40007810000 */
[----:B------:R-:W-:Y:S01]  /*33d0*/  FSEL R161, R77, -INF , P2 ;  /* 0xff8000004da17808 */ /* 0x000fe20001000000 */
[----:B------:R-:W-:Y:S03]  /*33e0*/  MUFU.TANH R50, R74 ;  /* 0x0000004a00327308 */ /* 0x000fe60000002400 */
[----:B------:R-:W-:-:S04]  /*33f0*/  FMNMX.FTZ R26, R161, R26, !PT ;  /* 0x0000001aa11a7209 */ /* 0x000fc80007810000 */
[----:B------:R-:W-:Y:S01]  /*3400*/  FMNMX.FTZ R26, R163, R26, !PT ;  /* 0x0000001aa31a7209 */ /* 0x000fe20007810000 */
[----:B------:R3:W-:Y:S08]  /*3410*/  MUFU.TANH R44, R69 ;  /* 0x00000045002c7308 */ /* 0x0007f00000002400 */
[----:B------:R-:W-:Y:S01]  /*3420*/  MUFU.TANH R66, R66 ;  /* 0x0000004200427308 */ /* 0x000fe20000002400 */
[----:B---3--:R-:W-:-:S02]  /*3430*/  FSEL R69, R105, -INF , P4 ;  /* 0xff80000069457808 */ /* 0x008fc40002000000 */
[----:B------:R-:W-:-:S04]  /*3440*/  ISETP.GT.AND P4, PT, R24, 0x70, PT ;  /* 0x000000701800780c */ /* 0x000fc80003f84270 */
[----:B-1----:R-:W-:Y:S01]  /*3450*/  FSEL R79, R86, -INF , P4 ;  /* 0xff800000564f7808 */ /* 0x002fe20002000000 */
[----:B------:R-:W1:Y:S01]  /*3460*/  MUFU.TANH R130, R130 ;  /* 0x0000008200827308 */ /* 0x000e620000002400 */
[----:B------:R-:W-:Y:S02]  /*3470*/  FSEL R171, R81, -INF , P4 ;  /* 0xff80000051ab7808 */ /* 0x000fe40002000000 */
[----:B------:R-:W-:-:S04]  /*3480*/  ISETP.GT.AND P4, PT, R24, 0x81, PT ;  /* 0x000000811800780c */ /* 0x000fc80003f84270 */
[----:B0-----:R-:W-:Y:S01]  /*3490*/  FSEL R181, R62, -INF , P4 ;  /* 0xff8000003eb57808 */ /* 0x001fe20002000000 */
[----:B------:R0:W3:Y:S08]  /*34a0*/  MUFU.TANH R10, R73 ;  /* 0x00000049000a7308 */ /* 0x0000f00000002400 */
[----:B------:R4:W-:Y:S01]  /*34b0*/  MUFU.TANH R201, R67 ;  /* 0x0000004300c97308 */ /* 0x0009e20000002400 */
[----:B0-----:R-:W-:-:S02]  /*34c0*/  FSEL R73, R107, -INF , P2 ;  /* 0xff8000006b497808 */ /* 0x001fc40001000000 */
[----:B------:R-:W-:-:S04]  /*34d0*/  ISETP.GT.AND P2, PT, R24, 0x78, PT ;  /* 0x000000781800780c */ /* 0x000fc80003f44270 */
[----:B------:R-:W-:Y:S01]  /*34e0*/  FSEL R175, R85, -INF , P2 ;  /* 0xff80000055af7808 */ /* 0x000fe20001000000 */
[----:B------:R-:W0:Y:S01]  /*34f0*/  MUFU.TANH R60, R60 ;  /* 0x0000003c003c7308 */ /* 0x000e220000002400 */
[----:B----4-:R-:W-:Y:S02]  /*3500*/  FSEL R67, R106, -INF , P5 ;  /* 0xff8000006a437808 */ /* 0x010fe40002800000 */
[----:B------:R-:W-:-:S04]  /*3510*/  ISETP.GT.AND P5, PT, R24, 0x69, PT ;  /* 0x000000691800780c */ /* 0x000fc80003fa4270 */
[----:B------:R-:W-:Y:S01]  /*3520*/  FSEL R77, R83, -INF , P5 ;  /* 0xff800000534d7808 */ /* 0x000fe20002800000 */
[----:B------:R4:W-:Y:S01]  /*3530*/  MUFU.TANH R48, R71 ;  /* 0x0000004700307308 */ /* 0x0009e20000002400 */
[----:B------:R-:W-:Y:S02]  /*3540*/  FSEL R167, R80, -INF , P5 ;  /* 0xff80000050a77808 */ /* 0x000fe40002800000 */
[----:B------:R-:W-:Y:S02]  /*3550*/  ISETP.GT.AND P5, PT, R24, 0x80, PT ;  /* 0x000000801800780c */ /* 0x000fe40003fa4270 */
[----:B--2---:R-:W-:Y:S02]  /*3560*/  FSEL R83, R90, -INF , P2 ;  /* 0xff8000005a537808 */ /* 0x004fe40001000000 */
[----:B------:R-:W-:Y:S01]  /*3570*/  ISETP.GT.AND P2, PT, R24, 0x89, PT ;  /* 0x000000891800780c */ /* 0x000fe20003f44270 */
[----:B------:R2:W-:Y:S01]  /*3580*/  MUFU.TANH R12, R75 ;  /* 0x0000004b000c7308 */ /* 0x0005e20000002400 */
[----:B----4-:R-:W-:-:S02]  /*3590*/  FSEL R71, R78, -INF , P3 ;  /* 0xff8000004e477808 */ /* 0x010fc40001800000 */
[----:B------:R-:W-:Y:S02]  /*35a0*/  ISETP.GT.AND P3, PT, R24, 0x71, PT ;  /* 0x000000711800780c */ /* 0x000fe40003f64270 */
[----:B-1----:R-:W-:Y:S02]  /*35b0*/  FSEL R93, R130, -INF , P2 ;  /* 0xff800000825d7808 */ /* 0x002fe40001000000 */
[----:B------:R-:W-:Y:S01]  /*35c0*/  FSEL R81, R87, -INF , P3 ;  /* 0xff80000057517808 */ /* 0x000fe20001800000 */
[----:B------:R-:W1:Y:S01]  /*35d0*/  MUFU.TANH R134, R134 ;  /* 0x0000008600867308 */ /* 0x000e620000002400 */
[----:B--2---:R-:W-:Y:S02]  /*35e0*/  FSEL R75, R82, -INF , P6 ;  /* 0xff800000524b7808 */ /* 0x004fe40003000000 */
[----:B------:R-:W-:Y:S02]  /*35f0*/  ISETP.GT.AND P6, PT, R24, 0x79, PT ;  /* 0x000000791800780c */ /* 0x000fe40003fc4270 */
[----:B------:R-:W-:-:S02]  /*3600*/  FSEL R173, R84, -INF , P3 ;  /* 0xff80000054ad7808 */ /* 0x000fc40001800000 */
[----:B------:R-:W-:Y:S01]  /*3610*/  ISETP.GT.AND P3, PT, R24, 0x88, PT ;  /* 0x000000881800780c */ /* 0x000fe20003f64270 */
[----:B------:R-:W2:Y:S01]  /*3620*/  MUFU.TANH R195, R195 ;  /* 0x000000c300c37308 */ /* 0x000ea20000002400 */
[----:B------:R-:W-:Y:S02]  /*3630*/  FSEL R85, R89, -INF , P6 ;  /* 0xff80000059557808 */ /* 0x000fe40003000000 */
[----:B------:R-:W-:Y:S02]  /*3640*/  FSEL R89, R126, -INF , P4 ;  /* 0xff8000007e597808 */ /* 0x000fe40002000000 */
[----:B------:R-:W-:Y:S02]  /*3650*/  ISETP.GT.AND P4, PT, R24, 0x98, PT ;  /* 0x000000981800780c */ /* 0x000fe40003f84270 */
[----:B------:R-:W-:Y:S01]  /*3660*/  FSEL R87, R91, -INF , P5 ;  /* 0xff8000005b577808 */ /* 0x000fe20002800000 */
[----:B------:R-:W4:Y:S01]  /*3670*/  MUFU.TANH R30, R30 ;  /* 0x0000001e001e7308 */ /* 0x000f220000002400 */
[----:B------:R-:W-:-:S02]  /*3680*/  FSEL R91, R128, -INF , P3 ;  /* 0xff800000805b7808 */ /* 0x000fc40001800000 */
[----:B------:R-:W-:Y:S02]  /*3690*/  FSEL R183, R64, -INF , P3 ;  /* 0xff80000040b77808 */ /* 0x000fe40001800000 */
[----:B------:R-:W-:Y:S02]  /*36a0*/  ISETP.GT.AND P3, PT, R24, 0x99, PT ;  /* 0x000000991800780c */ /* 0x000fe40003f64270 */
[----:B------:R-:W-:Y:S01]  /*36b0*/  FSEL R97, R50, -INF , P4 ;  /* 0xff80000032617808 */ /* 0x000fe20002000000 */
[----:B------:R-:W5:Y:S01]  /*36c0*/  MUFU.TANH R54, R54 ;  /* 0x0000003600367308 */ /* 0x000f620000002400 */
[----:B------:R-:W-:Y:S01]  /*36d0*/  FSEL R191, R46, -INF , P4 ;  /* 0xff8000002ebf7808 */ /* 0x000fe20002000000 */
[----:B------:R-:W-:Y:S01]  /*36e0*/  FMUL.FTZ R46, R0, R42 ;  /* 0x0000002a002e7220 */ /* 0x000fe20000410000 */
[----:B------:R-:W-:Y:S01]  /*36f0*/  ISETP.GT.AND P4, PT, R24, 0xa9, PT ;  /* 0x000000a91800780c */ /* 0x000fe20003f84270 */
[----:B------:R-:W-:Y:S01]  /*3700*/  FMUL.FTZ R50, R0, R39 ;  /* 0x0000002700327220 */ /* 0x000fe20000410000 */
[----:B------:R-:W-:-:S02]  /*3710*/  FSEL R185, R66, -INF , P2 ;  /* 0xff80000042b97808 */ /* 0x000fc40001000000 */
[----:B---3--:R-:W-:Y:S01]  /*3720*/  FSEL R193, R10, -INF , P3 ;  /* 0xff8000000ac17808 */ /* 0x008fe20001800000 */
[----:B------:R-:W3:Y:S01]  /*3730*/  MUFU.TANH R142, R142 ;  /* 0x0000008e008e7308 */ /* 0x000ee20000002400 */
[----:B0-----:R-:W-:Y:S01]  /*3740*/  FSEL R179, R60, -INF , P5 ;  /* 0xff8000003cb37808 */ /* 0x001fe20002800000 */
[----:B------:R-:W-:Y:S01]  /*3750*/  FMUL.FTZ R10, R0, R33 ;  /* 0x00000021000a7220 */ /* 0x000fe20000410000 */
[C---:B------:R-:W-:Y:S02]  /*3760*/  ISETP.GT.AND P2, PT, R24.reuse, 0xa0, PT ;  /* 0x000000a01800780c */ /* 0x040fe40003f44270 */
[----:B------:R-:W-:Y:S02]  /*3770*/  ISETP.GT.AND P5, PT, R24, 0x91, PT ;  /* 0x000000911800780c */ /* 0x000fe40003fa4270 */
[----:B------:R-:W-:Y:S01]  /*3780*/  FMNMX.FTZ R26, R167, R26, !PT ;  /* 0x0000001aa71a7209 */ /* 0x000fe20007810000 */
[----:B------:R-:W0:Y:S01]  /*3790*/  MUFU.TANH R88, R88 ;  /* 0x0000005800587308 */ /* 0x000e220000002400 */
[----:B------:R-:W-:-:S02]  /*37a0*/  FSEL R201, R201, -INF , P4 ;  /* 0xff800000c9c97808 */ /* 0x000fc40002000000 */
[----:B-1----:R-:W-:Y:S02]  /*37b0*/  FSEL R33, R134, -INF , P4 ;  /* 0xff80000086217808 */ /* 0x002fe40002000000 */
[----:B------:R-:W-:Y:S02]  /*37c0*/  ISETP.GT.AND P4, PT, R24, 0xc0, PT ;  /* 0x000000c01800780c */ /* 0x000fe40003f84270 */
[----:B------:R-:W-:Y:S01]  /*37d0*/  FSEL R101, R14, -INF , P2 ;  /* 0xff8000000e657808 */ /* 0x000fe20001000000 */
[----:B------:R-:W1:Y:S01]  /*37e0*/  MUFU.TANH R32, R32 ;  /* 0x0000002000207308 */ /* 0x000e620000002400 */
[----:B--2---:R-:W-:Y:S01]  /*37f0*/  FSEL R195, R195, -INF , P2 ;  /* 0xff800000c3c37808 */ /* 0x004fe20001000000 */
[----:B------:R-:W-:Y:S01]  /*3800*/  FMUL.FTZ R14, R0, R41 ;  /* 0x00000029000e7220 */ /* 0x000fe20000410000 */
[----:B------:R-:W-:Y:S02]  /*3810*/  FMNMX.FTZ R26, R171, R26, !PT ;  /* 0x0000001aab1a7209 */ /* 0x000fe40007810000 */
[----:B------:R-:W-:Y:S01]  /*3820*/  FSEL R189, R44, -INF , P5 ;  /* 0xff8000002cbd7808 */ /* 0x000fe20002800000 */
[----:B------:R-:W-:Y:S01]  /*3830*/  FMUL.FTZ R44, R0, R31 ;  /* 0x0000001f002c7220 */ /* 0x000fe20000410000 */
[----:B------:R-:W-:Y:S01]  /*3840*/  ISETP.GT.AND P2, PT, R24, 0xb1, PT ;  /* 0x000000b11800780c */ /* 0x000fe20003f44270 */
[----:B------:R-:W2:Y:S01]  /*3850*/  MUFU.TANH R34, R34 ;  /* 0x0000002200227308 */ /* 0x000ea20000002400 */
[----:B----4-:R-:W-:-:S02]  /*3860*/  FSEL R157, R30, -INF , P4 ;  /* 0xff8000001e9d7808 */ /* 0x010fc40002000000 */
[----:B------:R-:W-:Y:S01]  /*3870*/  FSEL R31, R12, -INF , P3 ;  /* 0xff8000000c1f7808 */ /* 0x000fe20001800000 */
[----:B------:R-:W-:Y:S01]  /*3880*/  FMUL.FTZ R12, R0, R37 ;  /* 0x00000025000c7220 */ /* 0x000fe20000410000 */
[----:B------:R-:W-:Y:S02]  /*3890*/  FMNMX.FTZ R30, R5, R4, !PT ;  /* 0x00000004051e7209 */ /* 0x000fe40007810000 */
[----:B------:R-:W-:Y:S01]  /*38a0*/  FMNMX.FTZ R26, R173, R26, !PT ;  /* 0x0000001aad1a7209 */ /* 0x000fe20007810000 */
[----:B------:R-:W4:Y:S01]  /*38b0*/  MUFU.TANH R68, R68 ;  /* 0x0000004400447308 */ /* 0x000f220000002400 */
[----:B-----5:R-:W-:Y:S02]  /*38c0*/  FSEL R205, R54, -INF , P2 ;  /* 0xff80000036cd7808 */ /* 0x020fe40001000000 */
[----:B---3--:R-:W-:Y:S02]  /*38d0*/  FSEL R37, R142, -INF , P2 ;  /* 0xff8000008e257808 */ /* 0x008fe40001000000 */
[----:B------:R-:W-:-:S02]  /*38e0*/  ISETP.GT.AND P2, PT, R24, 0xc8, PT ;  /* 0x000000c81800780c */ /* 0x000fc40003f44270 */
[----:B------:R-:W-:Y:S01]  /*38f0*/  FMNMX.FTZ R30, R7, R30, !PT ;  /* 0x0000001e071e7209 */ /* 0x000fe20007810000 */
[----:B------:R-:W3:Y:S01]  /*3900*/  MUFU.TANH R70, R70 ;  /* 0x0000004600467308 */ /* 0x000ee20000002400 */
[----:B0-----:R-:W-:Y:S02]  /*3910*/  FSEL R177, R88, -INF , P6 ;  /* 0xff80000058b17808 */ /* 0x001fe40003000000 */
[----:B------:R-:W-:Y:S02]  /*3920*/  FMNMX.FTZ R26, R175, R26, !PT ;  /* 0x0000001aaf1a7209 */ /* 0x000fe40007810000 */
[----:B-1----:R-:W-:Y:S02]  /*3930*/  FSEL R215, R32, -INF , P2 ;  /* 0xff80000020d77808 */ /* 0x002fe40001000000 */
[----:B------:R-:W-:Y:S01]  /*3940*/  FMNMX.FTZ R32, R9, R30, !PT ;  /* 0x0000001e09207209 */ /* 0x000fe20007810000 */
[----:B------:R-:W0:Y:S01]  /*3950*/  MUFU.TANH R136, R136 ;  /* 0x0000008800887308 */ /* 0x000e220000002400 */
[----:B------:R-:W-:Y:S01]  /*3960*/  FMNMX.FTZ R60, R177, R26, !PT ;  /* 0x0000001ab13c7209 */ /* 0x000fe20007810000 */
[----:B------:R-:W-:Y:S01]  /*3970*/  FMUL.FTZ R26, R0, R29 ;  /* 0x0000001d001a7220 */ /* 0x000fe20000410000 */
[----:B------:R-:W-:-:S02]  /*3980*/  FMNMX.FTZ R32, R11, R32, !PT ;  /* 0x000000200b207209 */ /* 0x000fc40007810000 */
[----:B------:R-:W-:Y:S02]  /*3990*/  FMNMX.FTZ R60, R179, R60, !PT ;  /* 0x0000003cb33c7209 */ /* 0x000fe40007810000 */
[----:B------:R-:W-:Y:S01]  /*39a0*/  FMNMX.FTZ R32, R13, R32, !PT ;  /* 0x000000200d207209 */ /* 0x000fe20007810000 */
[----:B------:R-:W1:Y:S01]  /*39b0*/  MUFU.TANH R113, R138 ;  /* 0x0000008a00717308 */ /* 0x000e620000002400 */
[----:B------:R-:W-:Y:S02]  /*39c0*/  FMNMX.FTZ R60, R181, R60, !PT ;  /* 0x0000003cb53c7209 */ /* 0x000fe40007810000 */
[----:B------:R-:W-:Y:S02]  /*39d0*/  FMNMX.FTZ R32, R15, R32, !PT ;  /* 0x000000200f207209 */ /* 0x000fe40007810000 */
[----:B------:R-:W-:Y:S02]  /*39e0*/  ISETP.GT.AND P6, PT, R24, 0x90, PT ;  /* 0x000000901800780c */ /* 0x000fe40003fc4270 */
[----:B------:R-:W-:Y:S01]  /*39f0*/  FMNMX.FTZ R60, R183, R60, !PT ;  /* 0x0000003cb73c7209 */ /* 0x000fe20007810000 */
[----:B------:R-:W5:Y:S01]  /*3a00*/  MUFU.TANH R199, R199 ;  /* 0x000000c700c77308 */ /* 0x000f620000002400 */
[----:B--2---:R-:W-:-:S02]  /*3a10*/  FSEL R169, R34, -INF , P2 ;  /* 0xff80000022a97808 */ /* 0x004fc40001000000 */
[----:B------:R-:W-:Y:S02]  /*3a20*/  FMNMX.FTZ R34, R19, R32, !PT ;  /* 0x0000002013227209 */ /* 0x000fe40007810000 */
[----:B----4-:R-:W-:Y:S02]  /*3a30*/  FSEL R187, R68, -INF , P6 ;  /* 0xff80000044bb7808 */ /* 0x010fe40003000000 */
[----:B------:R-:W-:Y:S01]  /*3a40*/  FMNMX.FTZ R60, R185, R60, !PT ;  /* 0x0000003cb93c7209 */ /* 0x000fe20007810000 */
[----:B------:R-:W2:Y:S01]  /*3a50*/  MUFU.TANH R26, R26 ;  /* 0x0000001a001a7308 */ /* 0x000ea20000002400 */
[----:B------:R-:W-:Y:S02]  /*3a60*/  FMNMX.FTZ R34, R21, R34, !PT ;  /* 0x0000002215227209 */ /* 0x000fe40007810000 */
[----:B------:R-:W-:Y:S02]  /*3a70*/  FMNMX.FTZ R60, R187, R60, !PT ;  /* 0x0000003cbb3c7209 */ /* 0x000fe40007810000 */
[----:B------:R-:W-:-:S02]  /*3a80*/  FMNMX.FTZ R34, R23, R34, !PT ;  /* 0x0000002217227209 */ /* 0x000fc40007810000 */
[----:B------:R-:W-:Y:S01]  /*3a90*/  FMNMX.FTZ R60, R189, R60, !PT ;  /* 0x0000003cbd3c7209 */ /* 0x000fe20007810000 */
[----:B------:R-:W4:Y:S01]  /*3aa0*/  MUFU.TANH R44, R44 ;  /* 0x0000002c002c7308 */ /* 0x000f220000002400 */
[----:B------:R-:W-:Y:S02]  /*3ab0*/  FMNMX.FTZ R34, R27, R34, !PT ;  /* 0x000000221b227209 */ /* 0x000fe40007810000 */
[----:B------:R-:W-:Y:S01]  /*3ac0*/  FSEL R29, R48, -INF , P5 ;  /* 0xff800000301d7808 */ /* 0x000fe20002800000 */
[----:B------:R-:W-:Y:S01]  /*3ad0*/  FMUL.FTZ R48, R0, R38 ;  /* 0x0000002600307220 */ /* 0x000fe20000410000 */
[----:B------:R-:W-:Y:S02]  /*3ae0*/  FMNMX.FTZ R60, R191, R60, !PT ;  /* 0x0000003cbf3c7209 */ /* 0x000fe40007810000 */
[----:B------:R-:W-:Y:S01]  /*3af0*/  FMNMX.FTZ R38, R45, R34, !PT ;  /* 0x000000222d267209 */ /* 0x000fe20007810000 */
[----:B------:R-:W4:Y:S01]  /*3b00*/  MUFU.TANH R40, R40 ;  /* 0x0000002800287308 */ /* 0x000f220000002400 */
[----:B---3--:R-:W-:-:S02]  /*3b10*/  FSEL R95, R70, -INF , P6 ;  /* 0xff800000465f7808 */ /* 0x008fc40003000000 */
[C---:B------:R-:W-:Y:S02]  /*3b20*/  ISETP.GT.AND P3, PT, R24.reuse, 0xb0, PT ;  /* 0x000000b01800780c */ /* 0x040fe40003f64270 */
[----:B------:R-:W-:Y:S02]  /*3b30*/  ISETP.GT.AND P6, PT, R24, 0xa1, PT ;  /* 0x000000a11800780c */ /* 0x000fe40003fc4270 */
[----:B------:R-:W-:Y:S01]  /*3b40*/  FMNMX.FTZ R60, R193, R60, !PT ;  /* 0x0000003cc13c7209 */ /* 0x000fe20007810000 */
[----:B------:R-:W3:Y:S01]  /*3b50*/  MUFU.TANH R132, R132 ;  /* 0x0000008400847308 */ /* 0x000ee20000002400 */
[----:B------:R-:W-:Y:S02]  /*3b60*/  FMNMX.FTZ R38, R47, R38, !PT ;  /* 0x000000262f267209 */ /* 0x000fe40007810000 */
[----:B0-----:R-:W-:Y:S02]  /*3b70*/  FSEL R203, R136, -INF , P3 ;  /* 0xff80000088cb7808 */ /* 0x001fe40001800000 */
[----:B-1----:R-:W-:-:S02]  /*3b80*/  FSEL R113, R113, -INF , P3 ;  /* 0xff80000071717808 */ /* 0x002fc40001800000 */
[C---:B------:R-:W-:Y:S01]  /*3b90*/  ISETP.GT.AND P5, PT, R24.reuse, 0xa8, PT ;  /* 0x000000a81800780c */ /* 0x040fe20003fa4270 */
[----:B------:R-:W0:Y:S01]  /*3ba0*/  MUFU.TANH R56, R56 ;  /* 0x0000003800387308 */ /* 0x000e220000002400 */
[----:B-----5:R-:W-:Y:S02]  /*3bb0*/  FSEL R199, R199, -INF , P6 ;  /* 0xff800000c7c77808 */ /* 0x020fe40003000000 */
[----:B------:R-:W-:Y:S02]  /*3bc0*/  FMNMX.FTZ R60, R195, R60, !PT ;  /* 0x0000003cc33c7209 */ /* 0x000fe40007810000 */
[----:B------:R-:W-:Y:S02]  /*3bd0*/  ISETP.GT.AND P3, PT, R24, 0xc1, PT ;  /* 0x000000c11800780c */ /* 0x000fe40003f64270 */
[----:B------:R-:W-:Y:S01]  /*3be0*/  FMNMX.FTZ R38, R49, R38, !PT ;  /* 0x0000002631267209 */ /* 0x000fe20007810000 */
[----:B------:R-:W1:Y:S01]  /*3bf0*/  MUFU.TANH R58, R58 ;  /* 0x0000003a003a7308 */ /* 0x000e620000002400 */
[----:B------:R-:W-:-:S02]  /*3c00*/  FSEL R197, R197, -INF , P5 ;  /* 0xff800000c5c57808 */ /* 0x000fc40002800000 */
[----:B------:R-:W-:Y:S02]  /*3c10*/  FMNMX.FTZ R60, R199, R60, !PT ;  /* 0x0000003cc73c7209 */ /* 0x000fe40007810000 */
[----:B--2---:R-:W-:Y:S02]  /*3c20*/  FSEL R213, R26, -INF , P3 ;  /* 0xff8000001ad57808 */ /* 0x004fe40001800000 */
[----:B----4-:R-:W-:Y:S01]  /*3c30*/  FSEL R165, R44, -INF , P3 ;  /* 0xff8000002ca57808 */ /* 0x010fe20001800000 */
[----:B------:R-:W2:Y:S01]  /*3c40*/  MUFU.TANH R28, R28 ;  /* 0x0000001c001c7308 */ /* 0x000ea20000002400 */
[----:B------:R-:W-:Y:S01]  /*3c50*/  ISETP.GT.AND P3, PT, R24, 0xd8, PT ;  /* 0x000000d81800780c */ /* 0x000fe20003f64270 */
[----:B------:R-:W-:Y:S01]  /*3c60*/  FMUL.FTZ R44, R0, R43 ;  /* 0x0000002b002c7220 */ /* 0x000fe20000410000 */
[----:B------:R-:W-:Y:S02]  /*3c70*/  FMNMX.FTZ R38, R51, R38, !PT ;  /* 0x0000002633267209 */ /* 0x000fe40007810000 */
[----:B------:R-:W-:-:S02]  /*3c80*/  FMNMX.FTZ R60, R197, R60, !PT ;  /* 0x0000003cc53c7209 */ /* 0x000fc40007810000 */
[----:B------:R-:W-:Y:S01]  /*3c90*/  FSEL R225, R40, -INF , P3 ;  /* 0xff80000028e17808 */ /* 0x000fe20001800000 */
[----:B------:R-:W4:Y:S01]  /*3ca0*/  MUFU.TANH R144, R144 ;  /* 0x0000009000907308 */ /* 0x000f220000002400 */
[----:B------:R-:W-:Y:S02]  /*3cb0*/  FMNMX.FTZ R40, R53, R38, !PT ;  /* 0x0000002635287209 */ /* 0x000fe40007810000 */
[----:B------:R-:W-:Y:S02]  /*3cc0*/  FMNMX.FTZ R60, R201, R60, !PT ;  /* 0x0000003cc93c7209 */ /* 0x000fe40007810000 */
[----:B------:R-:W-:Y:S02]  /*3cd0*/  FMNMX.FTZ R40, R55, R40, !PT ;  /* 0x0000002837287209 */ /* 0x000fe40007810000 */
[----:B------:R-:W-:Y:S01]  /*3ce0*/  FSEL R105, R20, -INF , P6 ;  /* 0xff80000014697808 */ /* 0x000fe20003000000 */
[----:B------:R-:W5:Y:S01]  /*3cf0*/  MUFU.TANH R52, R52 ;  /* 0x0000003400347308 */ /* 0x000f620000002400 */
[----:B------:R-:W-:-:S02]  /*3d00*/  ISETP.GT.AND P6, PT, R24, 0xb8, PT ;  /* 0x000000b81800780c */ /* 0x000fc40003fc4270 */
[----:B------:R-:W-:Y:S02]  /*3d10*/  FMNMX.FTZ R60, R203, R60, !PT ;  /* 0x0000003ccb3c7209 */ /* 0x000fe40007810000 */
[----:B------:R-:W-:Y:S02]  /*3d20*/  FMNMX.FTZ R40, R57, R40, !PT ;  /* 0x0000002839287209 */ /* 0x000fe40007810000 */
[----:B---3--:R-:W-:Y:S01]  /*3d30*/  FSEL R107, R132, -INF , P5 ;  /* 0xff800000846b7808 */ /* 0x008fe20002800000 */
[----:B------:R-:W3:Y:S01]  /*3d40*/  MUFU.TANH R10, R10 ;  /* 0x0000000a000a7308 */ /* 0x000ee20000002400 */
[----:B------:R-:W-:Y:S02]  /*3d50*/  ISETP.GT.AND P5, PT, R24, 0xb9, PT ;  /* 0x000000b91800780c */ /* 0x000fe40003fa4270 */
[----:B0-----:R-:W-:Y:S02]  /*3d60*/  FSEL R207, R56, -INF , P6 ;  /* 0xff80000038cf7808 */ /* 0x001fe40003000000 */
[----:B------:R-:W-:-:S02]  /*3d70*/  FMNMX.FTZ R60, R205, R60, !PT ;  /* 0x0000003ccd3c7209 */ /* 0x000fc40007810000 */
[----:B------:R-:W-:Y:S01]  /*3d80*/  FMNMX.FTZ R40, R59, R40, !PT ;  /* 0x000000283b287209 */ /* 0x000fe20007810000 */
[----:B------:R-:W0:Y:S01]  /*3d90*/  MUFU.TANH R36, R36 ;  /* 0x0000002400247308 */ /* 0x000e220000002400 */
[----:B-1----:R-:W-:Y:S02]  /*3da0*/  FSEL R209, R58, -INF , P5 ;  /* 0xff8000003ad17808 */ /* 0x002fe40002800000 */
[----:B------:R-:W-:Y:S02]  /*3db0*/  FMNMX.FTZ R60, R207, R60, !PT ;  /* 0x0000003ccf3c7209 */ /* 0x000fe40007810000 */
[----:B------:R-:W-:Y:S02]  /*3dc0*/  FMNMX.FTZ R42, R61, R40, !PT ;  /* 0x000000283d2a7209 */ /* 0x000fe40007810000 */
[----:B--2---:R-:W-:Y:S01]  /*3dd0*/  FSEL R211, R28, -INF , P4 ;  /* 0xff8000001cd37808 */ /* 0x004fe20002000000 */
[----:B------:R-:W1:Y:S01]  /*3de0*/  MUFU.TANH R12, R12 ;  /* 0x0000000c000c7308 */ /* 0x000e620000002400 */
[----:B------:R-:W-:-:S02]  /*3df0*/  FMNMX.FTZ R60, R209, R60, !PT ;  /* 0x0000003cd13c7209 */ /* 0x000fc40007810000 */
[----:B------:R-:W-:Y:S02]  /*3e00*/  FMNMX.FTZ R42, R63, R42, !PT ;  /* 0x0000002a3f2a7209 */ /* 0x000fe40007810000 */
[----:B------:R-:W-:Y:S02]  /*3e10*/  FMNMX.FTZ R60, R211, R60, !PT ;  /* 0x0000003cd33c7209 */ /* 0x000fe40007810000 */
[----:B------:R-:W-:Y:S01]  /*3e20*/  FMNMX.FTZ R42, R65, R42, !PT ;  /* 0x0000002a412a7209 */ /* 0x000fe20007810000 */
[----:B------:R-:W2:Y:S01]  /*3e30*/  MUFU.TANH R14, R14 ;  /* 0x0000000e000e7308 */ /* 0x000ea20000002400 */
[----:B----4-:R-:W-:Y:S02]  /*3e40*/  FSEL R145, R144, -INF , P6 ;  /* 0xff80000090917808 */ /* 0x010fe40003000000 */
[----:B------:R-:W-:Y:S02]  /*3e50*/  ISETP.GT.AND P6, PT, R24, 0xc9, PT ;  /* 0x000000c91800780c */ /* 0x000fe40003fc4270 */
[----:B------:R-:W-:-:S02]  /*3e60*/  FMNMX.FTZ R60, R213, R60, !PT ;  /* 0x0000003cd53c7209 */ /* 0x000fc40007810000 */
[----:B------:R-:W-:Y:S01]  /*3e70*/  FMNMX.FTZ R42, R67, R42, !PT ;  /* 0x0000002a432a7209 */ /* 0x000fe20007810000 */
[----:B------:R-:W4:Y:S01]  /*3e80*/  MUFU.TANH R48, R48 ;  /* 0x0000003000307308 */ /* 0x000f220000002400 */
[----:B-----5:R-:W-:Y:S01]  /*3e90*/  FSEL R41, R52, -INF , P5 ;  /* 0xff80000034297808 */ /* 0x020fe20002800000 */
[----:B------:R-:W-:Y:S01]  /*3ea0*/  FMUL.FTZ R52, R0, R35 ;  /* 0x0000002300347220 */ /* 0x000fe20000410000 */
[----:B------:R-:W-:Y:S02]  /*3eb0*/  ISETP.GT.AND P5, PT, R24, 0xd0, PT ;  /* 0x000000d01800780c */ /* 0x000fe40003fa4270 */
[----:B---3--:R-:W-:Y:S02]  /*3ec0*/  FSEL R217, R10, -INF , P6 ;  /* 0xff8000000ad97808 */ /* 0x008fe40003000000 */
[----:B------:R-:W-:Y:S01]  /*3ed0*/  FMNMX.FTZ R60, R215, R60, !PT ;  /* 0x0000003cd73c7209 */ /* 0x000fe20007810000 */
[----:B------:R-:W3:Y:S01]  /*3ee0*/  MUFU.TANH R52, R52 ;  /* 0x0000003400347308 */ /* 0x000ee20000002400 */
[----:B------:R-:W-:-:S02]  /*3ef0*/  FMNMX.FTZ R42, R69, R42, !PT ;  /* 0x0000002a452a7209 */ /* 0x000fc40007810000 */
[----:B------:R-:W-:Y:S02]  /*3f00*/  ISETP.GT.AND P4, PT, R24, 0xd1, PT ;  /* 0x000000d11800780c */ /* 0x000fe40003f84270 */
[----:B0-----:R-:W-:Y:S02]  /*3f10*/  FSEL R219, R36, -INF , P5 ;  /* 0xff80000024db7808 */ /* 0x001fe40002800000 */
[----:B------:R-:W-:Y:S01]  /*3f20*/  FMNMX.FTZ R60, R217, R60, !PT ;  /* 0x0000003cd93c7209 */ /* 0x000fe20007810000 */
[----:B------:R-:W-:Y:S01]  /*3f30*/  MUFU.TANH R50, R50 ;  /* 0x0000003200327308 */ /* 0x000fe20000002400 */
[----:B------:R-:W-:Y:S02]  /*3f40*/  FMNMX.FTZ R42, R71, R42, !PT ;  /* 0x0000002a472a7209 */ /* 0x000fe40007810000 */
[----:B-1----:R-:W-:Y:S02]  /*3f50*/  FSEL R221, R12, -INF , P4 ;  /* 0xff8000000cdd7808 */ /* 0x002fe40002000000 */
[----:B------:R-:W-:-:S02]  /*3f60*/  FMNMX.FTZ R60, R219, R60, !PT ;  /* 0x0000003cdb3c7209 */ /* 0x000fc40007810000 */
[----:B------:R-:W-:Y:S01]  /*3f70*/  FMNMX.FTZ R42, R73, R42, !PT ;  /* 0x0000002a492a7209 */ /* 0x000fe20007810000 */
[----:B------:R-:W0:Y:S01]  /*3f80*/  MUFU.TANH R46, R46 ;  /* 0x0000002e002e7308 */ /* 0x000e220000002400 */
[----:B------:R-:W-:Y:S02]  /*3f90*/  ISETP.GT.AND P2, PT, R24, 0xd9, PT ;  /* 0x000000d91800780c */ /* 0x000fe40003f44270 */
[----:B------:R-:W-:Y:S02]  /*3fa0*/  FMNMX.FTZ R60, R221, R60, !PT ;  /* 0x0000003cdd3c7209 */ /* 0x000fe40007810000 */
[----:B------:R-:W-:Y:S02]  /*3fb0*/  FMNMX.FTZ R42, R75, R42, !PT ;  /* 0x0000002a4b2a7209 */ /* 0x000fe40007810000 */
[----:B--2---:R-:W-:Y:S01]  /*3fc0*/  FSEL R223, R14, -INF , P2 ;  /* 0xff8000000edf7808 */ /* 0x004fe20001000000 */
[----:B------:R-:W1:Y:S01]  /*3fd0*/  MUFU.TANH R44, R44 ;  /* 0x0000002c002c7308 */ /* 0x000e620000002400 */
[----:B------:R-:W-:-:S02]  /*3fe0*/  FMNMX.FTZ R60, R225, R60, !PT ;  /* 0x0000003ce13c7209 */ /* 0x000fc40007810000 */
[----:B------:R-:W-:Y:S02]  /*3ff0*/  FMNMX.FTZ R56, R77, R42, !PT ;  /* 0x0000002a4d387209 */ /* 0x000fe40007810000 */
[----:B------:R-:W-:Y:S02]  /*4000*/  FMNMX.FTZ R60, R223, R60, !PT ;  /* 0x0000003cdf3c7209 */ /* 0x000fe40007810000 */
[----:B------:R-:W-:-:S03]  /*4010*/  FMNMX.FTZ R56, R79, R56, !PT ;  /* 0x000000384f387209 */ /* 0x000fc60007810000 */
[----:B------:R-:W2:Y:S01]  /*4020*/  SHFL.BFLY PT, R99, R60, 0x2, 0x1f ;  /* 0x0c401f003c637f89 */ /* 0x000ea200000e0000 */
[----:B------:R-:W-:-:S04]  /*4030*/  FMNMX.FTZ R56, R81, R56, !PT ;  /* 0x0000003851387209 */ /* 0x000fc80007810000 */
[----:B------:R-:W-:-:S04]  /*4040*/  FMNMX.FTZ R56, R83, R56, !PT ;  /* 0x0000003853387209 */ /* 0x000fc80007810000 */
[----:B------:R-:W-:-:S04]  /*4050*/  FMNMX.FTZ R58, R85, R56, !PT ;  /* 0x00000038553a7209 */ /* 0x000fc80007810000 */
[----:B------:R-:W-:-:S04]  /*4060*/  FMNMX.FTZ R58, R87, R58, !PT ;  /* 0x0000003a573a7209 */ /* 0x000fc80007810000 */
[----:B------:R-:W-:-:S04]  /*4070*/  FMNMX.FTZ R58, R89, R58, !PT ;  /* 0x0000003a593a7209 */ /* 0x000fc80007810000 */
[----:B------:R-:W-:Y:S02]  /*4080*/  FMNMX.FTZ R58, R91, R58, !PT ;  /* 0x0000003a5b3a7209 */ /* 0x000fe40007810000 */
[----:B--2---:R-:W-:Y:S02]  /*4090*/  FMNMX.FTZ R10, R60, R99, !PT ;  /* 0x000000633c0a7209 */ /* 0x004fe40007810000 */
        /* <DEDUP_REMOVED lines=25> */
[----:B----4-:R-:W-:Y:S01]  /*4230*/  FSEL R149, R48, -INF , P5 ;  /* 0xff80000030957808 */ /* 0x010fe20002800000 */
[--C-:B------:R-:W-:Y:S01]  /*4240*/  FFMA.FTZ R35, R6, R98, -R36.reuse ;  /* 0x0000006206237223 */ /* 0x100fe20000010824 */
[----:B------:R-:W-:Y:S01]  /*4250*/  FMNMX.FTZ R66, R157, R66, !PT ;  /* 0x000000429d427209 */ /* 0x000fe20007810000 */
[-CC-:B------:R-:W-:Y:S01]  /*4260*/  FFMA.FTZ R6, R129, R98.reuse, -R36.reuse ;  /* 0x0000006281067223 */ /* 0x180fe20000010824 */
[----:B------:R2:W-:Y:S01]  /*4270*/  MUFU.EX2 R38, R153 ;  /* 0x0000009900267308 */ /* 0x0005e20000000800 */
[----:B---3--:R-:W-:Y:S01]  /*4280*/  FSEL R147, R52, -INF , P6 ;  /* 0xff80000034937808 */ /* 0x008fe20003000000 */
[--C-:B------:R-:W-:Y:S01]  /*4290*/  FFMA.FTZ R129, R155, R98, -R36.reuse ;  /* 0x000000629b817223 */ /* 0x100fe20000010824 */
[----:B------:R-:W-:Y:S01]  /*42a0*/  FMNMX.FTZ R66, R165, R66, !PT ;  /* 0x00000042a5427209 */ /* 0x000fe20007810000 */
[-CC-:B------:R-:W-:Y:S01]  /*42b0*/  FFMA.FTZ R10, R127, R98.reuse, -R36.reuse ;  /* 0x000000627f0a7223 */ /* 0x180fe20000010824 */
[----:B0-----:R-:W-:Y:S01]  /*42c0*/  FSEL R155, R46, -INF , P3 ;  /* 0xff8000002e9b7808 */ /* 0x001fe20001800000 */
[--C-:B------:R-:W-:Y:S01]  /*42d0*/  FFMA.FTZ R127, R161, R98, -R36.reuse ;  /* 0x00000062a17f7223 */ /* 0x100fe20000010824 */
[----:B------:R-:W-:Y:S01]  /*42e0*/  FMNMX.FTZ R66, R169, R66, !PT ;  /* 0x00000042a9427209 */ /* 0x000fe20007810000 */
[-CC-:B------:R-:W-:Y:S01]  /*42f0*/  FFMA.FTZ R26, R109, R98.reuse, -R36.reuse ;  /* 0x000000626d1a7223 */ /* 0x180fe20000010824 */
[----:B--2---:R-:W-:Y:S01]  /*4300*/  FSEL R153, R50, -INF , P4 ;  /* 0xff80000032997808 */ /* 0x004fe20002000000 */
[--C-:B------:R-:W-:Y:S01]  /*4310*/  FFMA.FTZ R109, R119, R98, -R36.reuse ;  /* 0x00000062776d7223 */ /* 0x100fe20000010824 */
[----:B------:R-:W-:Y:S01]  /*4320*/  FMNMX.FTZ R66, R147, R66, !PT ;  /* 0x0000004293427209 */ /* 0x000fe20007810000 */
[-CC-:B------:R-:W-:Y:S01]  /*4330*/  FFMA.FTZ R119, R123, R98.reuse, -R36.reuse ;  /* 0x000000627b777223 */ /* 0x180fe20000010824 */
[----:B-1----:R-:W-:Y:S01]  /*4340*/  FSEL R161, R44, -INF , P2 ;  /* 0xff8000002ca17808 */ /* 0x002fe20001000000 */
        /* <DEDUP_REMOVED lines=16> */
[-CC-:B------:R-:W-:Y:S01]  /*4450*/  FFMA.FTZ R14, R137, R98.reuse, -R36.reuse ;  /* 0x00000062890e7223 */ /* 0x180fe20000010824 */
[-CC-:B------:R-:W-:Y:S01]  /*4460*/  FFMA.FTZ R20, R139, R98.reuse, -R36.reuse ;  /* 0x000000628b147223 */ /* 0x180fe20000010824 */
[----:B------:R-:W0:Y:S01]  /*4470*/  SHFL.BFLY PT, R103, R66, 0x2, 0x1f ;  /* 0x0c401f0042677f89 */ /* 0x000e2200000e0000 */
        /* <DEDUP_REMOVED lines=23> */
[----:B0-----:R-:W-:Y:S01]  /*45f0*/  FMNMX.FTZ R70, R66, R103, !PT ;  /* 0x0000006742467209 */ /* 0x001fe20007810000 */
[----:B------:R0:W-:Y:S01]  /*4600*/  MUFU.EX2 R30, R143 ;  /* 0x0000008f001e7308 */ /* 0x0001e20000000800 */
[-CC-:B------:R-:W-:Y:S01]  /*4610*/  FFMA.FTZ R52, R211, R98.reuse, -R36.reuse ;  /* 0x00000062d3347223 */ /* 0x180fe20000010824 */
[-CC-:B------:R-:W-:Y:S01]  /*4620*/  FFMA.FTZ R66, R215, R98.reuse, -R36.reuse ;  /* 0x00000062d7427223 */ /* 0x180fe20000010824 */
[-CC-:B------:R-:W-:Y:S01]  /*4630*/  FFMA.FTZ R173, R217, R98.reuse, -R36.reuse ;  /* 0x00000062d9ad7223 */ /* 0x180fe20000010824 */
[----:B------:R-:W2:Y:S01]  /*4640*/  SHFL.BFLY PT, R103, R70, 0x1, 0x1f ;  /* 0x0c201f0046677f89 */ /* 0x000ea200000e0000 */
[-CC-:B------:R-:W-:Y:S01]  /*4650*/  FFMA.FTZ R68, R219, R98.reuse, -R36.reuse ;  /* 0x00000062db447223 */ /* 0x180fe20000010824 */
[----:B------:R-:W-:-:S02]  /*4660*/  FFMA.FTZ R177, R223, R98, -R36 ;  /* 0x00000062dfb17223 */ /* 0x000fc40000010824 */
[----:B------:R3:W-:Y:S01]  /*4670*/  MUFU.EX2 R34, R151 ;  /* 0x0000009700227308 */ /* 0x0007e20000000800 */
[----:B0-----:R-:W-:Y:S01]  /*4680*/  FFMA.FTZ R143, R193, R98, -R36 ;  /* 0x00000062c18f7223 */ /* 0x001fe20000010824 */
[----:B-1----:R-:W-:-:S04]  /*4690*/  F2FP.SATFINITE.E4M3.F32.PACK_AB_MERGE_C R200, R39, R6, RZ ;  /* 0x0000000627c8723e */ /* 0x002fc800048070ff */
[----:B------:R-:W-:Y:S02]  /*46a0*/  F2FP.SATFINITE.E4M3.F32.PACK_AB_MERGE_C R200, R35, R10, R200 ;  /* 0x0000000a23c8723e */ /* 0x000fe400048070c8 */
[----:B------:R0:W-:Y:S01]  /*46b0*/  MUFU.EX2 R40, R159 ;  /* 0x0000009f00287308 */ /* 0x0001e20000000800 */
[----:B---3--:R-:W-:-:S07]  /*46c0*/  FFMA.FTZ R151, R199, R98, -R36 ;  /* 0x00000062c7977223 */ /* 0x008fce0000010824 */
[----:B------:R1:W-:Y:S01]  /*46d0*/  MUFU.EX2 R42, R171 ;  /* 0x000000ab002a7308 */ /* 0x0003e20000000800 */
[-CC-:B0-----:R-:W-:Y:S01]  /*46e0*/  FFMA.FTZ R159, R201, R98.reuse, -R36.reuse ;  /* 0x00000062c99f7223 */ /* 0x181fe20000010824 */
[----:B--2---:R-:W-:Y:S01]  /*46f0*/  FMNMX.FTZ R103, R70, R103, !PT ;  /* 0x0000006746677209 */ /* 0x004fe20007810000 */
[----:B------:R-:W-:-:S03]  /*4700*/  FFMA.FTZ R70, R225, R98, -R36 ;  /* 0x00000062e1467223 */ /* 0x000fc60000010824 */
[C---:B------:R-:W-:Y:S01]  /*4710*/  FSETP.NEU.FTZ.AND P2, PT, R103.reuse, -INF , PT ;  /* 0xff8000006700780b */ /* 0x040fe20003f5d000 */
[-C--:B------:R-:W-:Y:S01]  /*4720*/  FFMA.FTZ R72, R103, R98.reuse, -8 ;  /* 0xc100000067487423 */ /* 0x080fe20000010062 */
[----:B------:R0:W-:Y:S01]  /*4730*/  MUFU.EX2 R56, R175 ;  /* 0x000000af00387308 */ /* 0x0001e20000000800 */
[----:B-1----:R-:W-:-:S03]  /*4740*/  FFMA.FTZ R171, R213, R98, -R36 ;  /* 0x00000062d5ab7223 */ /* 0x002fc60000010824 */
[----:B------:R-:W-:Y:S02]  /*4750*/  FSEL R72, R72, RZ, P2 ;  /* 0x000000ff48487208 */ /* 0x000fe40001000000 */
[----:B------:R-:W-:Y:S02]  /*4760*/  ISETP.GE.AND P2, PT, R22, R17, PT ;  /* 0x000000111600720c */ /* 0x000fe40003f46270 */
[----:B------:R-:W-:Y:S01]  /*4770*/  MUFU.EX2 R12, R12 ;  /* 0x0000000c000c7308 */ /* 0x000fe20000000800 */
[-CC-:B------:R-:W-:Y:S01]  /*4780*/  FFMA.FTZ R5, R5, R98.reuse, -R72.reuse ;  /* 0x0000006205057223 */ /* 0x180fe20000010848 */
[-CC-:B------:R-:W-:Y:S01]  /*4790*/  FFMA.FTZ R4, R4, R98.reuse, -R72.reuse ;  /* 0x0000006204047223 */ /* 0x180fe20000010848 */
[-CC-:B------:R-:W-:Y:S01]  /*47a0*/  FFMA.FTZ R76, R7, R98.reuse, -R72.reuse ;  /* 0x00000062074c7223 */ /* 0x180fe20000010848 */
[-CC-:B------:R-:W-:Y:S01]  /*47b0*/  FFMA.FTZ R179, R9, R98.reuse, -R72.reuse ;  /* 0x0000006209b37223 */ /* 0x180fe20000010848 */
[-C--:B------:R-:W-:Y:S01]  /*47c0*/  FFMA.FTZ R7, R11, R98.reuse, -R72 ;  /* 0x000000620b077223 */ /* 0x080fe20000010848 */
[-C--:B0-----:R-:W-:Y:S01]  /*47d0*/  FFMA.FTZ R175, R221, R98.reuse, -R36 ;  /* 0x00000062ddaf7223 */ /* 0x081fe20000010824 */
[-CC-:B------:R-:W-:Y:S01]  /*47e0*/  FFMA.FTZ R36, R13, R98.reuse, -R72.reuse ;  /* 0x000000620d247223 */ /* 0x180fe20000010848 */
[----:B------:R-:W-:Y:S01]  /*47f0*/  MUFU.EX2 R5, R5 ;  /* 0x0000000500057308 */ /* 0x000fe20000000800 */
[-CC-:B------:R-:W-:Y:S01]  /*4800*/  FFMA.FTZ R74, R23, R98.reuse, -R72.reuse ;  /* 0x00000062174a7223 */ /* 0x180fe20000010848 */
[-CC-:B------:R-:W-:Y:S01]  /*4810*/  FFMA.FTZ R23, R51, R98.reuse, -R72.reuse ;  /* 0x0000006233177223 */ /* 0x180fe20000010848 */
[-CC-:B------:R-:W-:Y:S01]  /*4820*/  FFMA.FTZ R13, R15, R98.reuse, -R72.reuse ;  /* 0x000000620f0d7223 */ /* 0x180fe20000010848 */
[----:B------:R-:W-:Y:S01]  /*4830*/  FADD.FTZ R51, R10, R35 ;  /* 0x000000230a337221 */ /* 0x000fe20000010000 */
[-CC-:B------:R-:W-:Y:S01]  /*4840*/  FFMA.FTZ R82, R57, R98.reuse, -R72.reuse ;  /* 0x0000006239527223 */ /* 0x180fe20000010848 */
[-CC-:B------:R-:W-:Y:S01]  /*4850*/  FFMA.FTZ R80, R19, R98.reuse, -R72.reuse ;  /* 0x0000006213507223 */ /* 0x180fe20000010848 */
[-CC-:B------:R-:W-:Y:S01]  /*4860*/  FFMA.FTZ R84, R45, R98.reuse, -R72.reuse ;  /* 0x000000622d547223 */ /* 0x180fe20000010848 */
[----:B------:R-:W0:Y:S01]  /*4870*/  MUFU.EX2 R4, R4 ;  /* 0x0000000400047308 */ /* 0x000e220000000800 */
[----:B------:R-:W-:Y:S01]  /*4880*/  FADD.FTZ R96, R6, R51 ;  /* 0x0000003306607221 */ /* 0x000fe20000010000 */
[-CC-:B------:R-:W-:Y:S01]  /*4890*/  FFMA.FTZ R9, R21, R98.reuse, -R72.reuse ;  /* 0x0000006215097223 */ /* 0x180fe20000010848 */
[----:B------:R-:W-:Y:S01]  /*48a0*/  FFMA.FTZ R45, R59, R98, -R72 ;  /* 0x000000623b2d7223 */ /* 0x000fe20000010848 */
[----:B------:R-:W-:-:S02]  /*48b0*/  IMAD.U32 R59, RZ, RZ, UR39 ;  /* 0x00000027ff3b7e24 */ /* 0x000fc4000f8e00ff */
        /* <DEDUP_REMOVED lines=10> */
[-C--:B------:R-:W-:Y:S01]  /*4960*/  FFMA.FTZ R102, R69, R98.reuse, -R72 ;  /* 0x0000006245667223 */ /* 0x080fe20000010848 */
[----:B------:R-:W2:Y:S01]  /*4970*/  MUFU.EX2 R179, R179 ;  /* 0x000000b300b37308 */ /* 0x000ea20000000800 */
        /* <DEDUP_REMOVED lines=9> */
[----:B------:R-:W-:Y:S01]  /*4a10*/  FADD.FTZ R57, R39, R96 ;  /* 0x0000006027397221 */ /* 0x000fe20000010000 */
[-CC-:B------:R-:W-:Y:S01]  /*4a20*/  FFMA.FTZ R55, R83, R98.reuse, -R72.reuse ;  /* 0x0000006253377223 */ /* 0x180fe20000010848 */
[-CC-:B------:R-:W-:Y:S01]  /*4a30*/  FFMA.FTZ R106, R85, R98.reuse, -R72.reuse ;  /* 0x00000062556a7223 */ /* 0x180fe20000010848 */
[-C--:B------:R-:W-:Y:S01]  /*4a40*/  FFMA.FTZ R51, R87, R98.reuse, -R72 ;  /* 0x0000006257337223 */ /* 0x080fe20000010848 */
[----:B------:R-:W-:Y:S01]  /*4a50*/  FADD.FTZ R108, R12, R57 ;  /* 0x000000390c6c7221 */ /* 0x000fe20000010000 */
[----:B------:R-:W-:Y:S01]  /*4a60*/  @!P1 VIADD R57, R59, 0x2e840 ;  /* 0x0002e8403b399836 */ /* 0x000fe20000000000 */
[----:B------:R-:W1:Y:S01]  /*4a70*/  MUFU.EX2 R43, R43 ;  /* 0x0000002b002b7308 */ /* 0x000e620000000800 */
[----:B--2---:R-:W-:Y:S01]  /*4a80*/  FADD.FTZ R100, R179, R100 ;  /* 0x00000064b3647221 */ /* 0x004fe20000010000 */
[-CC-:B------:R-:W-:Y:S01]  /*4a90*/  FFMA.FTZ R96, R89, R98.reuse, -R72.reuse ;  /* 0x0000006259607223 */ /* 0x180fe20000010848 */
[-CC-:B------:R-:W-:Y:S01]  /*4aa0*/  FFMA.FTZ R91, R91, R98.reuse, -R72.reuse ;  /* 0x000000625b5b7223 */ /* 0x180fe20000010848 */
[----:B------:R-:W-:Y:S01]  /*4ab0*/  @!P1 PRMT R57, RZ, 0x654, R57 ;  /* 0x00000654ff399816 */ /* 0x000fe20000000039 */
[-CC-:B------:R-:W-:Y:S01]  /*4ac0*/  FFMA.FTZ R93, R93, R98.reuse, -R72.reuse ;  /* 0x000000625d5d7223 */ /* 0x180fe20000010848 */
[-CC-:B------:R-:W-:Y:S01]  /*4ad0*/  FFMA.FTZ R95, R95, R98.reuse, -R72.reuse ;  /* 0x000000625f5f7223 */ /* 0x180fe20000010848 */
[-C--:B------:R-:W-:Y:S01]  /*4ae0*/  FFMA.FTZ R97, R97, R98.reuse, -R72 ;  /* 0x0000006261617223 */ /* 0x080fe20000010848 */
[----:B------:R-:W2:Y:S01]  /*4af0*/  MUFU.EX2 R36, R36 ;  /* 0x0000002400247308 */ /* 0x000ea20000000800 */
[----:B0-----:R-:W-:Y:S01]  /*4b00*/  FADD.FTZ R59, R7, R100 ;  /* 0x00000064073b7221 */ /* 0x001fe20000010000 */
[----:B------:R0:W-:Y:S01]  /*4b10*/  @!P1 SYNCS.ARRIVE.TRANS64.RED.A1T0 RZ, [R57+URZ], RZ ;  /* 0x000000ff39ff99a7 */ /* 0x0001e2000810043f */
[-CC-:B------:R-:W-:Y:S01]  /*4b20*/  FFMA.FTZ R105, R105, R98.reuse, -R72.reuse ;  /* 0x0000006269697223 */ /* 0x180fe20000010848 */
[-CC-:B------:R-:W-:Y:S01]  /*4b30*/  FFMA.FTZ R107, R107, R98.reuse, -R72.reuse ;  /* 0x000000626b6b7223 */ /* 0x180fe20000010848 */
[-CC-:B------:R-:W-:Y:S01]  /*4b40*/  FFMA.FTZ R33, R33, R98.reuse, -R72.reuse ;  /* 0x0000006221217223 */ /* 0x180fe20000010848 */
[-CC-:B------:R-:W-:Y:S01]  /*4b50*/  FFMA.FTZ R113, R113, R98.reuse, -R72.reuse ;  /* 0x0000006271717223 */ /* 0x180fe20000010848 */
[-C--:B------:R-:W-:Y:S01]  /*4b60*/  FFMA.FTZ R37, R37, R98.reuse, -R72 ;  /* 0x0000006225257223 */ /* 0x080fe20000010848 */
[----:B------:R-:W3:Y:S01]  /*4b70*/  MUFU.EX2 R14, R14 ;  /* 0x0000000e000e7308 */ /* 0x000ee20000000800 */
[----:B-1----:R-:W-:Y:S01]  /*4b80*/  FADD.FTZ R61, R43, R108 ;  /* 0x0000006c2b3d7221 */ /* 0x002fe20000010000 */
[-CC-:B------:R-:W-:Y:S01]  /*4b90*/  FFMA.FTZ R145, R145, R98.reuse, -R72.reuse ;  /* 0x0000006291917223 */ /* 0x180fe20000010848 */
[-CC-:B------:R-:W-:Y:S01]  /*4ba0*/  FFMA.FTZ R41, R41, R98.reuse, -R72.reuse ;  /* 0x0000006229297223 */ /* 0x180fe20000010848 */
[--C-:B------:R-:W-:Y:S01]  /*4bb0*/  FFMA.FTZ R157, R157, R98, -R72.reuse ;  /* 0x000000629d9d7223 */ /* 0x100fe20000010848 */
[----:B------:R-:W-:Y:S01]  /*4bc0*/  F2FP.SATFINITE.E4M3.F32.PACK_AB_MERGE_C R76, R179, R76, RZ ;  /* 0x0000004cb34c723e */ /* 0x000fe200048070ff */
[-CC-:B------:R-:W-:Y:S01]  /*4bd0*/  FFMA.FTZ R165, R165, R98.reuse, -R72.reuse ;  /* 0x00000062a5a57223 */ /* 0x180fe20000010848 */
[-C--:B------:R-:W-:Y:S01]  /*4be0*/  FFMA.FTZ R169, R169, R98.reuse, -R72 ;  /* 0x00000062a9a97223 */ /* 0x080fe20000010848 */
[----:B------:R-:W0:Y:S01]  /*4bf0*/  MUFU.EX2 R13, R13 ;  /* 0x0000000d000d7308 */ /* 0x000e220000000800 */
[----:B--2---:R-:W-:Y:S01]  /*4c00*/  FADD.FTZ R100, R36, R59 ;  /* 0x0000003b24647221 */ /* 0x004fe20000010000 */
[----:B------:R-:W-:Y:S01]  /*4c10*/  F2FP.SATFINITE.E4M3.F32.PACK_AB_MERGE_C R201, R4, R5, R76 ;  /* 0x0000000504c9723e */ /* 0x000fe2000480704c */
[-CC-:B------:R-:W-:Y:S01]  /*4c20*/  FFMA.FTZ R147, R147, R98.reuse, -R72.reuse ;  /* 0x0000006293937223 */ /* 0x180fe20000010848 */
[-CC-:B------:R-:W-:Y:S01]  /*4c30*/  FFMA.FTZ R149, R149, R98.reuse, -R72.reuse ;  /* 0x0000006295957223 */ /* 0x180fe20000010848 */
[-CC-:B------:R-:W-:Y:S01]  /*4c40*/  FFMA.FTZ R153, R153, R98.reuse, -R72.reuse ;  /* 0x0000006299997223 */ /* 0x180fe20000010848 */
[----:B------:R-:W-:Y:S01]  /*4c50*/  FFMA.FTZ R155, R155, R98, -R72 ;  /* 0x000000629b9b7223 */ /* 0x000fe20000010848 */
[----:B------:R-:W-:Y:S01]  /*4c60*/  IMAD.MOV.U32 R35, RZ, RZ, R25 ;  /* 0x000000ffff237224 */ /* 0x000fe200078e0019 */
[----:B------:R-:W1:Y:S01]  /*4c70*/  MUFU.EX2 R125, R125 ;  /* 0x0000007d007d7308 */ /* 0x000e620000000800 */
[----:B---3--:R-:W-:Y:S01]  /*4c80*/  FADD.FTZ R108, R14, R61 ;  /* 0x0000003d0e6c7221 */ /* 0x008fe20000010000 */
[--C-:B------:R-:W-:Y:S01]  /*4c90*/  IMAD.MOV.U32 R63, RZ, RZ, R25.reuse ;  /* 0x000000ffff3f7224 */ /* 0x100fe200078e0019 */
[----:B------:R-:W-:Y:S01]  /*4ca0*/  MOV R83, R25 ;  /* 0x0000001900537202 */ /* 0x000fe20000000f00 */
[----:B------:R-:W-:-:S02]  /*4cb0*/  IMAD.MOV.U32 R65, RZ, RZ, R25 ;  /* 0x000000ffff417224 */ /* 0x000fc400078e0019 */
[--C-:B------:R-:W-:Y:S02]  /*4cc0*/  IMAD.MOV.U32 R67, RZ, RZ, R25.reuse ;  /* 0x000000ffff437224 */ /* 0x100fe400078e0019 */
[----:B------:R-:W2:Y:S01]  /*4cd0*/  MUFU.EX2 R80, R80 ;  /* 0x0000005000507308 */ /* 0x000ea20000000800 */
[----:B0-----:R-:W-:Y:S01]  /*4ce0*/  FADD.FTZ R57, R13, R100 ;  /* 0x000000640d397221 */ /* 0x001fe20000010000 */
[--C-:B------:R-:W-:Y:S02]  /*4cf0*/  IMAD.MOV.U32 R69, RZ, RZ, R25.reuse ;  /* 0x000000ffff457224 */ /* 0x100fe400078e0019 */
[--C-:B------:R-:W-:Y:S02]  /*4d00*/  IMAD.MOV.U32 R71, RZ, RZ, R25.reuse ;  /* 0x000000ffff477224 */ /* 0x100fe400078e0019 */
[--C-:B------:R-:W-:Y:S02]  /*4d10*/  IMAD.MOV.U32 R73, RZ, RZ, R25.reuse ;  /* 0x000000ffff497224 */ /* 0x100fe400078e0019 */
[----:B------:R-:W0:Y:S01]  /*4d20*/  MUFU.EX2 R20, R20 ;  /* 0x0000001400147308 */ /* 0x000e220000000800 */
[C---:B-1----:R-:W-:Y:S01]  /*4d30*/  FADD.FTZ R59, R125.reuse, R108 ;  /* 0x0000006c7d3b7221 */ /* 0x042fe20000010000 */
[----:B------:R-:W-:Y:S01]  /*4d40*/  F2FP.SATFINITE.E4M3.F32.PACK_AB_MERGE_C R202, R125, R14, RZ ;  /* 0x0000000e7dca723e */ /* 0x000fe200048070ff */
[----:B------:R-:W-:-:S02]  /*4d50*/  IMAD.MOV.U32 R75, RZ, RZ, R25 ;  /* 0x000000ffff4b7224 */ /* 0x000fc400078e0019 */
[--C-:B------:R-:W-:Y:S01]  /*4d60*/  IMAD.MOV.U32 R77, RZ, RZ, R25.reuse ;  /* 0x000000ffff4d7224 */ /* 0x100fe200078e0019 */
[----:B------:R-:W-:Y:S01]  /*4d70*/  F2FP.SATFINITE.E4M3.F32.PACK_AB_MERGE_C R202, R43, R12, R202 ;  /* 0x0000000c2bca723e */ /* 0x000fe200048070ca */
[----:B------:R-:W-:Y:S01]  /*4d80*/  IMAD.MOV.U32 R43, RZ, RZ, R25 ;  /* 0x000000ffff2b7224 */ /* 0x000fe200078e0019 */
[----:B------:R-:W1:Y:S01]  /*4d90*/  MUFU.EX2 R9, R9 ;  /* 0x0000000900097308 */ /* 0x000e620000000800 */
[C---:B--2---:R-:W-:Y:S01]  /*4da0*/  FADD.FTZ R100, R80.reuse, R57 ;  /* 0x0000003950647221 */ /* 0x044fe20000010000 */
[----:B------:R-:W-:Y:S01]  /*4db0*/  F2FP.SATFINITE.E4M3.F32.PACK_AB_MERGE_C R80, R80, R13, RZ ;  /* 0x0000000d5050723e */ /* 0x000fe200048070ff */
[--C-:B------:R-:W-:Y:S02]  /*4dc0*/  IMAD.MOV.U32 R76, RZ, RZ, R25.reuse ;  /* 0x000000ffff4c7224 */ /* 0x100fe400078e0019 */
[--C-:B------:R-:W-:Y:S01]  /*4dd0*/  IMAD.MOV.U32 R79, RZ, RZ, R25.reuse ;  /* 0x000000ffff4f7224 */ /* 0x100fe200078e0019 */
[----:B------:R-:W-:Y:S01]  /*4de0*/  F2FP.SATFINITE.E4M3.F32.PACK_AB_MERGE_C R203, R36, R7, R80 ;  /* 0x0000000724cb723e */ /* 0x000fe20004807050 */
[----:B------:R-:W-:Y:S01]  /*4df0*/  IMAD.MOV.U32 R36, RZ, RZ, R25 ;  /* 0x000000ffff247224 */ /* 0x000fe200078e0019 */
[----:B------:R-:W2:Y:S01]  /*4e00*/  MUFU.EX2 R111, R111 ;  /* 0x0000006f006f7308 */ /* 0x000ea20000000800 */
[----:B0-----:R-:W-:Y:S01]  /*4e10*/  FADD.FTZ R108, R20, R59 ;  /* 0x0000003b146c7221 */ /* 0x001fe20000010000 */
[----:B------:R-:W-:-:S02]  /*4e20*/  IMAD.MOV.U32 R81, RZ, RZ, R25 ;  /* 0x000000ffff517224 */ /* 0x000fc400078e0019 */
[--C-:B------:R-:W-:Y:S02]  /*4e30*/  IMAD.MOV.U32 R80, RZ, RZ, R25.reuse ;  /* 0x000000ffff507224 */ /* 0x100fe400078e0019 */
[--C-:B------:R-:W-:Y:S02]  /*4e40*/  IMAD.MOV.U32 R85, RZ, RZ, R25.reuse ;  /* 0x000000ffff557224 */ /* 0x100fe400078e0019 */
[----:B------:R-:W0:Y:S01]  /*4e50*/  MUFU.EX2 R74, R74 ;  /* 0x0000004a004a7308 */ /* 0x000e220000000800 */
[----:B-1----:R-:W-:Y:S01]  /*4e60*/  FADD.FTZ R57, R9, R100 ;  /* 0x0000006409397221 */ /* 0x002fe20000010000 */
[----:B------:R-:W-:Y:S01]  /*4e70*/  FFMA.FTZ R100, R29, R98, -R72 ;  /* 0x000000621d647223 */ /* 0x000fe20000010848 */
[----:B------:R-:W-:-:S05]  /*4e80*/  IMAD.MOV.U32 R87, RZ, RZ, R25 ;  /* 0x000000ffff577224 */ /* 0x000fca00078e0019 */
[----:B------:R-:W1:Y:S01]  /*4e90*/  MUFU.EX2 R26, R26 ;  /* 0x0000001a001a7308 */ /* 0x000e620000000800 */
[----:B--2---:R-:W-:-:S07]  /*4ea0*/  FADD.FTZ R29, R111, R108 ;  /* 0x0000006c6f1d7221 */ /* 0x004fce0000010000 */
[----:B------:R-:W2:Y:S01]  /*4eb0*/  MUFU.EX2 R19, R19 ;  /* 0x0000001300137308 */ /* 0x000ea20000000800 */
[----:B0-----:R-:W-:Y:S01]  /*4ec0*/  FADD.FTZ R110, R74, R57 ;  /* 0x000000394a6e7221 */ /* 0x001fe20000010000 */
[-CC-:B------:R-:W-:Y:S01]  /*4ed0*/  FFMA.FTZ R57, R31, R98.reuse, -R72.reuse ;  /* 0x000000621f397223 */ /* 0x180fe20000010848 */
[-CC-:B------:R-:W-:Y:S01]  /*4ee0*/  FFMA.FTZ R31, R101, R98.reuse, -R72.reuse ;  /* 0x00000062651f7223 */ /* 0x180fe20000010848 */
[----:B------:R-:W-:-:S04]  /*4ef0*/  FFMA.FTZ R72, R161, R98, -R72 ;  /* 0x00000062a1487223 */ /* 0x000fc80000010848 */
        /* <DEDUP_REMOVED lines=9> */
[C---:B-1----:R-:W-:Y:S01]  /*4f90*/  FADD.FTZ R110, R84.reuse, R29 ;  /* 0x0000001d546e7221 */ /* 0x042fe20000010000 */
[----:B------:R-:W-:-:S04]  /*4fa0*/  F2FP.SATFINITE.E4M3.F32.PACK_AB_MERGE_C R84, R84, R19, RZ ;  /* 0x000000135454723e */ /* 0x000fc800048070ff */
[----:B------:R-:W-:Y:S01]  /*4fb0*/  F2FP.SATFINITE.E4M3.F32.PACK_AB_MERGE_C R205, R74, R9, R84 ;  /* 0x000000094acd723e */ /* 0x000fe20004807054 */
[----:B------:R-:W-:Y:S01]  /*4fc0*/  IMAD.MOV.U32 R74, RZ, RZ, R25 ;  /* 0x000000ffff4a7224 */ /* 0x000fe200078e0019 */
[----:B------:R-:W1:Y:S01]  /*4fd0*/  MUFU.EX2 R109, R109 ;  /* 0x0000006d006d7308 */ /* 0x000e620000000800 */
[----:B--2---:R-:W-:Y:S01]  /*4fe0*/  FADD.FTZ R112, R24, R59 ;  /* 0x0000003b18707221 */ /* 0x004fe20000010000 */
[----:B------:R-:W-:-:S06]  /*4ff0*/  IMAD.MOV.U32 R84, RZ, RZ, R25 ;  /* 0x000000ffff547224 */ /* 0x000fcc00078e0019 */
        /* <DEDUP_REMOVED lines=12> */
[----:B------:R-:W-:-:S03]  /*50c0*/  F2FP.SATFINITE.E4M3.F32.PACK_AB_MERGE_C R206, R117, R28, RZ ;  /* 0x0000001c75ce723e */ /* 0x000fc600048070ff */
[----:B------:R-:W-:Y:S01]  /*50d0*/  FADD.FTZ R112, R30, R61 ;  /* 0x0000003d1e707221 */ /* 0x000fe20000010000 */
[----:B------:R-:W-:Y:S02]  /*50e0*/  F2FP.SATFINITE.E4M3.F32.PACK_AB_MERGE_C R206, R109, R24, R206 ;  /* 0x000000186dce723e */ /* 0x000fe400048070ce */
[----:B------:R-:W2:Y:S01]  /*50f0*/  MUFU.EX2 R119, R119 ;  /* 0x0000007700777308 */ /* 0x000ea20000000800 */
[C---:B0-----:R-:W-:Y:S01]  /*5100*/  FADD.FTZ R110, R88.reuse, R59 ;  /* 0x0000003b586e7221 */ /* 0x041fe20000010000 */
[----:B------:R-:W-:-:S04]  /*5110*/  F2FP.SATFINITE.E4M3.F32.PACK_AB_MERGE_C R23, R88, R23, RZ ;  /* 0x000000175817723e */ /* 0x000fc800048070ff */
[----:B------:R-:W-:Y:S01]  /*5120*/  F2FP.SATFINITE.E4M3.F32.PACK_AB_MERGE_C R207, R78, R11, R23 ;  /* 0x0000000b4ecf723e */ /* 0x000fe20004807017 */
[----:B------:R-:W-:Y:S01]  /*5130*/  IMAD.MOV.U32 R78, RZ, RZ, R25 ;  /* 0x000000ffff4e7224 */ /* 0x000fe200078e0019 */
        /* <DEDUP_REMOVED lines=8> */
[----:B-1----:R-:W-:-:S07]  /*51c0*/  FADD.FTZ R59, R45, R112 ;  /* 0x000000702d3b7221 */ /* 0x002fce0000010000 */
[----:B------:R-:W-:Y:S01]  /*51d0*/  MUFU.EX2 R21, R21 ;  /* 0x0000001500157308 */ /* 0x000fe20000000800 */
[C---:B--2---:R-:W-:Y:S01]  /*51e0*/  FADD.FTZ R61, R121.reuse, R114 ;  /* 0x00000072793d7221 */ /* 0x044fe20000010000 */
[----:B------:R-:W-:-:S03]  /*51f0*/  F2FP.SATFINITE.E4M3.F32.PACK_AB_MERGE_C R208, R121, R32, RZ ;  /* 0x0000002079d0723e */ /* 0x000fc600048070ff */
[----:B------:R-:W-:Y:S01]  /*5200*/  FADD.FTZ R114, R34, R61 ;  /* 0x0000003d22727221 */ /* 0x000fe20000010000 */
[----:B------:R-:W-:Y:S01]  /*5210*/  F2FP.SATFINITE.E4M3.F32.PACK_AB_MERGE_C R208, R119, R30, R208 ;  /* 0x0000001e77d0723e */ /* 0x000fe200048070d0 */
[----:B------:R-:W-:Y:S01]  /*5220*/  IMAD.MOV.U32 R30, RZ, RZ, R25 ;  /* 0x000000ffff1e7224 */ /* 0x000fe200078e0019 */
[----:B------:R-:W1:Y:S01]  /*5230*/  MUFU.EX2 R123, R123 ;  /* 0x0000007b007b7308 */ /* 0x000e620000000800 */
[C---:B0-----:R-:W-:Y:S01]  /*5240*/  FADD.FTZ R112, R92.reuse, R59 ;  /* 0x0000003b5c707221 */ /* 0x041fe20000010000 */
[----:B------:R-:W-:Y:S01]  /*5250*/  F2FP.SATFINITE.E4M3.F32.PACK_AB_MERGE_C R45, R92, R45, RZ ;  /* 0x0000002d5c2d723e */ /* 0x000fe200048070ff */
[----:B------:R-:W-:-:S03]  /*5260*/  IMAD.MOV.U32 R61, RZ, RZ, R25 ;  /* 0x000000ffff3d7224 */ /* 0x000fc600078e0019 */
[----:B------:R-:W-:Y:S01]  /*5270*/  F2FP.SATFINITE.E4M3.F32.PACK_AB_MERGE_C R209, R82, R15, R45 ;  /* 0x0000000f52d1723e */ /* 0x000fe2000480702d */
[--C-:B------:R-:W-:Y:S01]  /*5280*/  IMAD.MOV.U32 R45, RZ, RZ, R25.reuse ;  /* 0x000000ffff2d7224 */ /* 0x100fe200078e0019 */
[----:B------:R-:W-:Y:S01]  /*5290*/  MUFU.EX2 R86, R86 ;  /* 0x0000005600567308 */ /* 0x000fe20000000800 */
[----:B------:R-:W-:-:S07]  /*52a0*/  IMAD.MOV.U32 R82, RZ, RZ, R25 ;  /* 0x000000ffff527224 */ /* 0x000fce00078e0019 */
[----:B------:R-:W-:Y:S01]  /*52b0*/  MUFU.EX2 R49, R49 ;  /* 0x0000003100317308 */ /* 0x000fe20000000800 */
[----:B-1----:R-:W-:-:S04]  /*52c0*/  FADD.FTZ R59, R123, R114 ;  /* 0x000000727b3b7221 */ /* 0x002fc80000010000 */
[----:B------:R-:W-:Y:S01]  /*52d0*/  FADD.FTZ R114, R38, R59 ;  /* 0x0000003b26727221 */ /* 0x000fe20000010000 */
[--C-:B------:R-:W-:Y:S02]  /*52e0*/  IMAD.MOV.U32 R59, RZ, RZ, R25.reuse ;  /* 0x000000ffff3b7224 */ /* 0x100fe400078e0019 */
[----:B------:R-:W0:Y:S08]  /*52f0*/  MUFU.EX2 R129, R129 ;  /* 0x0000008100817308 */ /* 0x000e300000000800 */
[----:B------:R-:W1:Y:S08]  /*5300*/  MUFU.EX2 R102, R102 ;  /* 0x0000006600667308 */ /* 0x000e700000000800 */
[----:B------:R-:W2:Y:S01]  /*5310*/  MUFU.EX2 R27, R27 ;  /* 0x0000001b001b7308 */ /* 0x000ea20000000800 */
[----:B0-----:R-:W-:Y:S01]  /*5320*/  F2FP.SATFINITE.E4M3.F32.PACK_AB_MERGE_C R210, R129, R38, RZ ;  /* 0x0000002681d2723e */ /* 0x001fe200048070ff */
[----:B------:R-:W-:-:S03]  /*5330*/  IMAD.MOV.U32 R38, RZ, RZ, R25 ;  /* 0x000000ffff267224 */ /* 0x000fc600078e0019 */
[----:B------:R-:W-:Y:S01]  /*5340*/  F2FP.SATFINITE.E4M3.F32.PACK_AB_MERGE_C R210, R123, R34, R210 ;  /* 0x000000227bd2723e */ /* 0x000fe200048070d2 */
[----:B------:R-:W-:Y:S02]  /*5350*/  IMAD.MOV.U32 R34, RZ, RZ, R25 ;  /* 0x000000ffff227224 */ /* 0x000fe400078e0019 */
[----:B------:R0:W-:Y:S08]  /*5360*/  MUFU.EX2 R110, R57 ;  /* 0x00000039006e7308 */ /* 0x0001f00000000800 */
[----:B------:R-:W3:Y:S01]  /*5370*/  MUFU.EX2 R127, R127 ;  /* 0x0000007f007f7308 */ /* 0x000ee20000000800 */
[----:B0-----:R-:W-:-:S04]  /*5380*/  FADD.FTZ R57, R21, R112 ;  /* 0x0000007015397221 */ /* 0x001fc80000010000 */
[----:B------:R-:W-:Y:S01]  /*5390*/  FADD.FTZ R112, R86, R57 ;  /* 0x0000003956707221 */ /* 0x000fe20000010000 */
[----:B------:R-:W-:Y:S02]  /*53a0*/  FADD.FTZ R57, R129, R114 ;  /* 0x0000007281397221 */ /* 0x000fe40000010000 */
[----:B------:R-:W0:Y:S01]  /*53b0*/  MUFU.EX2 R90, R90 ;  /* 0x0000005a005a7308 */ /* 0x000e220000000800 */
[----:B------:R-:W-:Y:S01]  /*53c0*/  FADD.FTZ R39, R49, R112 ;  /* 0x0000007031277221 */ /* 0x000fe20000010000 */
[----:B------:R-:W-:Y:S01]  /*53d0*/  FADD.FTZ R26, R40, R57 ;  /* 0x00000039281a7221 */ /* 0x000fe20000010000 */
[C---:B-1----:R-:W-:Y:S02]  /*53e0*/  F2FP.SATFINITE.E4M3.F32.PACK_AB_MERGE_C R49, R102.reuse, R49, RZ ;  /* 0x000000316631723e */ /* 0x042fe400048070ff */
[----:B------:R-:W-:Y:S02]  /*53f0*/  FADD.FTZ R14, R102, R39 ;  /* 0x00000027660e7221 */ /* 0x000fe40000010000 */
[----:B------:R-:W-:Y:S01]  /*5400*/  F2FP.SATFINITE.E4M3.F32.PACK_AB_MERGE_C R211, R86, R21, R49 ;  /* 0x0000001556d3723e */ /* 0x000fe20004807031 */
[----:B------:R-:W1:Y:S01]  /*5410*/  MUFU.EX2 R54, R54 ;  /* 0x0000003600367308 */ /* 0x000e620000000800 */
[----:B--2---:R-:W-:Y:S01]  /*5420*/  FADD.FTZ R39, R27, R14 ;  /* 0x0000000e1b277221 */ /* 0x004fe20000010000 */
[----:B---3--:R-:W-:Y:S01]  /*5430*/  FADD.FTZ R57, R127, R26 ;  /* 0x0000001a7f397221 */ /* 0x008fe20000010000 */
[----:B------:R-:W-:-:S02]  /*5440*/  IMAD.MOV.U32 R49, RZ, RZ, R25 ;  /* 0x000000ffff317224 */ /* 0x000fc400078e0019 */
[----:B------:R-:W-:-:S03]  /*5450*/  IMAD.MOV.U32 R86, RZ, RZ, R25 ;  /* 0x000000ffff567224 */ /* 0x000fc600078e0019 */
[----:B------:R-:W2:Y:S01]  /*5460*/  MUFU.EX2 R53, R53 ;  /* 0x0000003500357308 */ /* 0x000ea20000000800 */
[----:B0-----:R-:W-:Y:S01]  /*5470*/  FADD.FTZ R26, R90, R39 ;  /* 0x000000275a1a7221 */ /* 0x001fe20000010000 */
[----:B------:R-:W-:-:S06]  /*5480*/  IMAD.MOV.U32 R39, RZ, RZ, R25 ;  /* 0x000000ffff277224 */ /* 0x000fcc00078e0019 */
[----:B------:R-:W0:Y:S01]  /*5490*/  MUFU.EX2 R131, R131 ;  /* 0x0000008300837308 */ /* 0x000e220000000800 */
[----:B-1----:R-:W-:Y:S01]  /*54a0*/  FADD.FTZ R28, R54, R57 ;  /* 0x00000039361c7221 */ /* 0x002fe20000010000 */
[----:B------:R-:W-:-:S06]  /*54b0*/  MOV R57, R25 ;  /* 0x0000001900397202 */ /* 0x000fcc0000000f00 */
[----:B------:R-:W1:Y:S01]  /*54c0*/  MUFU.EX2 R104, R104 ;  /* 0x0000006800687308 */ /* 0x000e620000000800 */
[----:B--2---:R-:W-:-:S07]  /*54d0*/  FADD.FTZ R13, R53, R26 ;  /* 0x0000001a350d7221 */ /* 0x004fce0000010000 */
[----:B------:R-:W2:Y:S01]  /*54e0*/  MUFU.EX2 R47, R47 ;  /* 0x0000002f002f7308 */ /* 0x000ea20000000800 */
[C---:B0-----:R-:W-:Y:S01]  /*54f0*/  F2FP.SATFINITE.E4M3.F32.PACK_AB_MERGE_C R212, R131.reuse, R54, RZ ;  /* 0x0000003683d4723e */ /* 0x041fe200048070ff */
[----:B------:R-:W-:Y:S01]  /*5500*/  FADD.FTZ R131, R131, R28 ;  /* 0x0000001c83837221 */ /* 0x000fe20000010000 */
[----:B------:R-:W-:Y:S02]  /*5510*/  IMAD.MOV.U32 R54, RZ, RZ, R25 ;  /* 0x000000ffff367224 */ /* 0x000fe400078e0019 */
[----:B------:R-:W-:Y:S01]  /*5520*/  F2FP.SATFINITE.E4M3.F32.PACK_AB_MERGE_C R212, R127, R40, R212 ;  /* 0x000000287fd4723e */ /* 0x000fe200048070d4 */
[----:B------:R-:W-:Y:S01]  /*5530*/  FADD.FTZ R28, R42, R131 ;  /* 0x000000832a1c7221 */ /* 0x000fe20000010000 */
[----:B------:R-:W-:Y:S01]  /*5540*/  IMAD.MOV.U32 R40, RZ, RZ, R25 ;  /* 0x000000ffff287224 */ /* 0x000fe200078e0019 */
[----:B------:R-:W0:Y:S01]  /*5550*/  MUFU.EX2 R133, R133 ;  /* 0x0000008500857308 */ /* 0x000e220000000800 */
[C---:B-1----:R-:W-:Y:S01]  /*5560*/  FADD.FTZ R26, R104.reuse, R13 ;  /* 0x0000000d681a7221 */ /* 0x042fe20000010000 */
[----:B------:R-:W-:-:S04]  /*5570*/  F2FP.SATFINITE.E4M3.F32.PACK_AB_MERGE_C R53, R104, R53, RZ ;  /* 0x000000356835723e */ /* 0x000fc800048070ff */
[----:B------:R-:W-:Y:S01]  /*5580*/  F2FP.SATFINITE.E4M3.F32.PACK_AB_MERGE_C R213, R90, R27, R53 ;  /* 0x0000001b5ad5723e */ /* 0x000fe20004807035 */
[--C-:B------:R-:W-:Y:S01]  /*5590*/  IMAD.MOV.U32 R27, RZ, RZ, R25.reuse ;  /* 0x000000ffff1b7224 */ /* 0x100fe200078e0019 */
[----:B------:R-:W1:Y:S01]  /*55a0*/  MUFU.EX2 R94, R94 ;  /* 0x0000005e005e7308 */ /* 0x000e620000000800 */
[----:B--2---:R-:W-:Y:S01]  /*55b0*/  FADD.FTZ R13, R47, R26 ;  /* 0x0000001a2f0d7221 */ /* 0x004fe20000010000 */
[----:B------:R-:W-:-:S06]  /*55c0*/  IMAD.MOV.U32 R53, RZ, RZ, R25 ;  /* 0x000000ffff357224 */ /* 0x000fcc00078e0019 */
[----:B------:R-:W2:Y:S01]  /*55d0*/  MUFU.EX2 R55, R55 ;  /* 0x0000003700377308 */ /* 0x000ea20000000800 */
[----:B0-----:R-:W-:-:S04]  /*55e0*/  FADD.FTZ R19, R133, R28 ;  /* 0x0000001c85137221 */ /* 0x001fc80000010000 */
[----:B------:R-:W-:-:S03]  /*55f0*/  FADD.FTZ R32, R56, R19 ;  /* 0x0000001338207221 */ /* 0x000fc60000010000 */
[----:B------:R-:W0:Y:S01]  /*5600*/  MUFU.EX2 R135, R135 ;  /* 0x0000008700877308 */ /* 0x000e220000000800 */
[----:B-1----:R-:W-:-:S07]  /*5610*/  FADD.FTZ R28, R94, R13 ;  /* 0x0000000d5e1c7221 */ /* 0x002fce0000010000 */
        /* <DEDUP_REMOVED lines=8> */
[----:B------:R-:W-:Y:S01]  /*56a0*/  MOV R42, R25 ;  /* 0x00000019002a7202 */ /* 0x000fe20000000f00 */
[----:B------:R-:W0:Y:S01]  /*56b0*/  MUFU.EX2 R137, R137 ;  /* 0x0000008900897308 */ /* 0x000e220000000800 */
[C---:B-1----:R-:W-:Y:S01]  /*56c0*/  F2FP.SATFINITE.E4M3.F32.PACK_AB_MERGE_C R55, R106.reuse, R55, RZ ;  /* 0x000000376a37723e */ /* 0x042fe200048070ff */
[----:B------:R-:W-:Y:S01]  /*56d0*/  FADD.FTZ R106, R106, R13 ;  /* 0x0000000d6a6a7221 */ /* 0x000fe20000010000 */
[----:B------:R-:W-:-:S02]  /*56e0*/  IMAD.MOV.U32 R56, RZ, RZ, R25 ;  /* 0x000000ffff387224 */ /* 0x000fc400078e0019 */
[----:B------:R-:W-:Y:S01]  /*56f0*/  F2FP.SATFINITE.E4M3.F32.PACK_AB_MERGE_C R215, R94, R47, R55 ;  /* 0x0000002f5ed7723e */ /* 0x000fe20004807037 */
[--C-:B------:R-:W-:Y:S02]  /*5700*/  IMAD.MOV.U32 R47, RZ, RZ, R25.reuse ;  /* 0x000000ffff2f7224 */ /* 0x100fe400078e0019 */
        /* <DEDUP_REMOVED lines=13> */
[----:B------:R-:W-:-:S03]  /*57e0*/  FADD.FTZ R139, R139, R20 ;  /* 0x000000148b8b7221 */ /* 0x000fc60000010000 */
[----:B------:R-:W-:Y:S01]  /*57f0*/  F2FP.SATFINITE.E4M3.F32.PACK_AB_MERGE_C R216, R137, R58, R60 ;  /* 0x0000003a89d8723e */ /* 0x000fe2000480703c */
[----:B------:R-:W-:Y:S02]  /*5800*/  IMAD.MOV.U32 R58, RZ, RZ, R25 ;  /* 0x000000ffff3a7224 */ /* 0x000fe400078e0019 */
[----:B------:R-:W1:Y:S01]  /*5810*/  MUFU.EX2 R29, R95 ;  /* 0x0000005f001d7308 */ /* 0x000e620000000800 */
[C---:B--2---:R-:W-:Y:S01]  /*5820*/  F2FP.SATFINITE.E4M3.F32.PACK_AB_MERGE_C R91, R108.reuse, R91, RZ ;  /* 0x0000005b6c5b723e */ /* 0x044fe200048070ff */
[----:B------:R-:W-:Y:S01]  /*5830*/  FADD.FTZ R108, R108, R13 ;  /* 0x0000000d6c6c7221 */ /* 0x000fe20000010000 */
[----:B------:R-:W-:Y:S02]  /*5840*/  IMAD.MOV.U32 R60, RZ, RZ, R25 ;  /* 0x000000ffff3c7224 */ /* 0x000fe400078e0019 */
[----:B------:R-:W-:Y:S01]  /*5850*/  F2FP.SATFINITE.E4M3.F32.PACK_AB_MERGE_C R217, R96, R51, R91 ;  /* 0x0000003360d9723e */ /* 0x000fe2000480705b */
[----:B------:R-:W-:Y:S02]  /*5860*/  IMAD.MOV.U32 R51, RZ, RZ, R25 ;  /* 0x000000ffff337224 */ /* 0x000fe400078e0019 */
        /* <DEDUP_REMOVED lines=11> */
[----:B--2---:R-:W-:Y:S01]  /*5920*/  FADD.FTZ R13, R97, R20 ;  /* 0x00000014610d7221 */ /* 0x004fe20000010000 */
[----:B------:R-:W-:-:S03]  /*5930*/  F2FP.SATFINITE.E4M3.F32.PACK_AB_MERGE_C R97, R110, R97, RZ ;  /* 0x000000616e61723e */ /* 0x000fc600048070ff */
[----:B------:R-:W-:Y:S01]  /*5940*/  FADD.FTZ R110, R110, R13 ;  /* 0x0000000d6e6e7221 */ /* 0x000fe20000010000 */
[----:B------:R-:W-:Y:S01]  /*5950*/  F2FP.SATFINITE.E4M3.F32.PACK_AB_MERGE_C R219, R100, R29, R97 ;  /* 0x0000001d64db723e */ /* 0x000fe20004807061 */
[----:B------:R-:W-:Y:S01]  /*5960*/  IMAD.MOV.U32 R29, RZ, RZ, R25 ;  /* 0x000000ffff1d7224 */ /* 0x000fe200078e0019 */
[----:B------:R-:W2:Y:S01]  /*5970*/  MUFU.EX2 R31, R31 ;  /* 0x0000001f001f7308 */ /* 0x000ea20000000800 */
[C---:B0-----:R-:W-:Y:S01]  /*5980*/  F2FP.SATFINITE.E4M3.F32.PACK_AB_MERGE_C R64, R143.reuse, R64, RZ ;  /* 0x000000408f40723e */ /* 0x041fe200048070ff */
[----:B------:R-:W-:-:S03]  /*5990*/  FADD.FTZ R143, R143, R24 ;  /* 0x000000188f8f7221 */ /* 0x000fc60000010000 */
[----:B------:R-:W-:Y:S01]  /*59a0*/  F2FP.SATFINITE.E4M3.F32.PACK_AB_MERGE_C R218, R141, R62, R64 ;  /* 0x0000003e8dda723e */ /* 0x000fe20004807040 */
[----:B------:R-:W-:Y:S02]  /*59b0*/  IMAD.MOV.U32 R62, RZ, RZ, R25 ;  /* 0x000000ffff3e7224 */ /* 0x000fe400078e0019 */
[----:B------:R-:W0:Y:S01]  /*59c0*/  MUFU.EX2 R151, R151 ;  /* 0x0000009700977308 */ /* 0x000e220000000800 */
[----:B-1----:R-:W-:Y:S01]  /*59d0*/  FADD.FTZ R20, R48, R143 ;  /* 0x0000008f30147221 */ /* 0x002fe20000010000 */
[----:B------:R-:W-:-:S06]  /*59e0*/  IMAD.MOV.U32 R64, RZ, RZ, R25 ;  /* 0x000000ffff407224 */ /* 0x000fcc00078e0019 */
[----:B------:R-:W1:Y:S01]  /*59f0*/  MUFU.EX2 R6, R105 ;  /* 0x0000006900067308 */ /* 0x000e620000000800 */
[----:B--2---:R-:W-:-:S07]  /*5a00*/  FADD.FTZ R13, R31, R110 ;  /* 0x0000006e1f0d7221 */ /* 0x004fce0000010000 */
[----:B------:R-:W-:Y:S01]  /*5a10*/  MUFU.EX2 R44, R44 ;  /* 0x0000002c002c7308 */ /* 0x000fe20000000800 */
[----:B0-----:R-:W-:-:S07]  /*5a20*/  FADD.FTZ R19, R151, R20 ;  /* 0x0000001497137221 */ /* 0x001fce0000010000 */
[----:B------:R-:W0:Y:S01]  /*5a30*/  MUFU.EX2 R159, R159 ;  /* 0x0000009f009f7308 */ /* 0x000e220000000800 */
[----:B-1----:R-:W-:-:S07]  /*5a40*/  FADD.FTZ R24, R6, R13 ;  /* 0x0000000d06187221 */ /* 0x002fce0000010000 */
[----:B------:R-:W1:Y:S08]  /*5a50*/  MUFU.EX2 R107, R107 ;  /* 0x0000006b006b7308 */ /* 0x000e700000000800 */
[----:B------:R2:W3:Y:S01]  /*5a60*/  MUFU.EX2 R14, R33 ;  /* 0x00000021000e7308 */ /* 0x0004e20000000800 */
[----:B0-----:R-:W-:Y:S01]  /*5a70*/  F2FP.SATFINITE.E4M3.F32.PACK_AB_MERGE_C R28, R159, R44, RZ ;  /* 0x0000002c9f1c723e */ /* 0x001fe200048070ff */
[----:B------:R-:W-:-:S03]  /*5a80*/  FADD.FTZ R44, R44, R19 ;  /* 0x000000132c2c7221 */ /* 0x000fc60000010000 */
[----:B------:R-:W-:Y:S01]  /*5a90*/  F2FP.SATFINITE.E4M3.F32.PACK_AB_MERGE_C R220, R151, R48, R28 ;  /* 0x0000003097dc723e */ /* 0x000fe2000480701c */
[----:B------:R-:W-:Y:S01]  /*5aa0*/  FADD.FTZ R159, R159, R44 ;  /* 0x0000002c9f9f7221 */ /* 0x000fe20000010000 */
[--C-:B------:R-:W-:Y:S01]  /*5ab0*/  IMAD.MOV.U32 R28, RZ, RZ, R25.reuse ;  /* 0x000000ffff1c7224 */ /* 0x100fe200078e0019 */
[----:B------:R-:W-:Y:S01]  /*5ac0*/  MUFU.EX2 R50, R50 ;  /* 0x0000003200327308 */ /* 0x000fe20000000800 */
[----:B-1----:R-:W-:Y:S01]  /*5ad0*/  FADD.FTZ R13, R107, R24 ;  /* 0x000000186b0d7221 */ /* 0x002fe20000010000 */
[--C-:B------:R-:W-:Y:S02]  /*5ae0*/  IMAD.MOV.U32 R24, RZ, RZ, R25.reuse ;  /* 0x000000ffff187224 */ /* 0x100fe400078e0019 */
[--C-:B--2---:R-:W-:Y:S02]  /*5af0*/  IMAD.MOV.U32 R33, RZ, RZ, R25.reuse ;  /* 0x000000ffff217224 */ /* 0x104fe400078e0019 */
[----:B------:R-:W-:Y:S02]  /*5b00*/  IMAD.MOV.U32 R44, RZ, RZ, R25 ;  /* 0x000000ffff2c7224 */ /* 0x000fe400078e0019 */
[----:B------:R-:W0:Y:S01]  /*5b10*/  MUFU.EX2 R167, R167 ;  /* 0x000000a700a77308 */ /* 0x000e220000000800 */
[C---:B---3--:R-:W-:Y:S01]  /*5b20*/  F2FP.SATFINITE.E4M3.F32.PACK_AB_MERGE_C R107, R14.reuse, R107, RZ ;  /* 0x0000006b0e6b723e */ /* 0x048fe200048070ff */
[----:B------:R-:W-:Y:S01]  /*5b30*/  FADD.FTZ R14, R14, R13 ;  /* 0x0000000d0e0e7221 */ /* 0x000fe20000010000 */
[----:B------:R-:W-:-:S02]  /*5b40*/  IMAD.MOV.U32 R48, RZ, RZ, R25 ;  /* 0x000000ffff307224 */ /* 0x000fc400078e0019 */
[----:B------:R-:W-:Y:S02]  /*5b50*/  F2FP.SATFINITE.E4M3.F32.PACK_AB_MERGE_C R221, R6, R31, R107 ;  /* 0x0000001f06dd723e */ /* 0x000fe4000480706b */
[----:B------:R-:W-:Y:S01]  /*5b60*/  MOV R31, R25 ;  /* 0x00000019001f7202 */ /* 0x000fe20000000f00 */
[----:B------:R-:W1:Y:S08]  /*5b70*/  MUFU.EX2 R46, R46 ;  /* 0x0000002e002e7308 */ /* 0x000e700000000800 */
[----:B------:R-:W2:Y:S01]  /*5b80*/  MUFU.EX2 R113, R113 ;  /* 0x0000007100717308 */ /* 0x000ea20000000800 */
[----:B0-----:R-:W-:-:S07]  /*5b90*/  F2FP.SATFINITE.E4M3.F32.PACK_AB_MERGE_C R13, R167, R50, RZ ;  /* 0x00000032a70d723e */ /* 0x001fce00048070ff */
[----:B------:R-:W0:Y:S01]  /*5ba0*/  MUFU.EX2 R163, R163 ;  /* 0x000000a300a37308 */ /* 0x000e220000000800 */
[----:B-1----:R-:W-:-:S07]  /*5bb0*/  FADD.FTZ R4, R46, R159 ;  /* 0x0000009f2e047221 */ /* 0x002fce0000010000 */
[----:B------:R1:W3:Y:S01]  /*5bc0*/  MUFU.EX2 R26, R37 ;  /* 0x00000025001a7308 */ /* 0x0002e20000000800 */
[----:B--2---:R-:W-:-:S07]  /*5bd0*/  FADD.FTZ R5, R113, R14 ;  /* 0x0000000e71057221 */ /* 0x004fce0000010000 */
[----:B------:R-:W2:Y:S01]  /*5be0*/  MUFU.EX2 R145, R145 ;  /* 0x0000009100917308 */ /* 0x000ea20000000800 */
[C---:B0-----:R-:W-:Y:S01]  /*5bf0*/  F2FP.SATFINITE.E4M3.F32.PACK_AB_MERGE_C R222, R163.reuse, R46, R13 ;  /* 0x0000002ea3de723e */ /* 0x041fe2000480700d */
[----:B------:R-:W-:Y:S01]  /*5c00*/  FADD.FTZ R163, R163, R4 ;  /* 0x00000004a3a37221 */ /* 0x000fe20000010000 */
[--C-:B-1----:R-:W-:Y:S02]  /*5c10*/  IMAD.MOV.U32 R37, RZ, RZ, R25.reuse ;  /* 0x000000ffff257224 */ /* 0x102fe400078e0019 */
[----:B------:R-:W-:Y:S02]  /*5c20*/  IMAD.MOV.U32 R46, RZ, RZ, R25 ;  /* 0x000000ffff2e7224 */ /* 0x000fe400078e0019 */
[----:B------:R-:W-:Y:S01]  /*5c30*/  FADD.FTZ R50, R50, R163 ;  /* 0x000000a332327221 */ /* 0x000fe20000010000 */
[----:B------:R0:W1:Y:S01]  /*5c40*/  MUFU.EX2 R10, R41 ;  /* 0x00000029000a7308 */ /* 0x0000620000000800 */
[----:B---3--:R-:W-:Y:S02]  /*5c50*/  FADD.FTZ R14, R26, R5 ;  /* 0x000000051a0e7221 */ /* 0x008fe40000010000 */
[----:B------:R-:W-:Y:S01]  /*5c60*/  FADD.FTZ R167, R167, R50 ;  /* 0x00000032a7a77221 */ /* 0x000fe20000010000 */
[----:B------:R-:W-:-:S04]  /*5c70*/  IMAD.MOV.U32 R50, RZ, RZ, R25 ;  /* 0x000000ffff327224 */ /* 0x000fc800078e0019 */
[----:B------:R-:W-:Y:S01]  /*5c80*/  MUFU.EX2 R66, R66 ;  /* 0x0000004200427308 */ /* 0x000fe20000000800 */
[----:B--2---:R-:W-:Y:S01]  /*5c90*/  FADD.FTZ R5, R145, R14 ;  /* 0x0000000e91057221 */ /* 0x004fe20000010000 */
[----:B0-----:R-:W-:-:S06]  /*5ca0*/  IMAD.MOV.U32 R41, RZ, RZ, R25 ;  /* 0x000000ffff297224 */ /* 0x001fcc00078e0019 */
[----:B------:R-:W0:Y:S01]  /*5cb0*/  MUFU.EX2 R173, R173 ;  /* 0x000000ad00ad7308 */ /* 0x000e220000000800 */
[C---:B-1----:R-:W-:Y:S01]  /*5cc0*/  F2FP.SATFINITE.E4M3.F32.PACK_AB_MERGE_C R145, R10.reuse, R145, RZ ;  /* 0x000000910a91723e */ /* 0x042fe200048070ff */
[----:B------:R-:W-:-:S03]  /*5cd0*/  FADD.FTZ R10, R10, R5 ;  /* 0x000000050a0a7221 */ /* 0x000fc60000010000 */
[----:B------:R-:W-:Y:S01]  /*5ce0*/  F2FP.SATFINITE.E4M3.F32.PACK_AB_MERGE_C R223, R26, R113, R145 ;  /* 0x000000711adf723e */ /* 0x000fe20004807091 */
[----:B------:R-:W-:Y:S02]  /*5cf0*/  IMAD.MOV.U32 R26, RZ, RZ, R25 ;  /* 0x000000ffff1a7224 */ /* 0x000fe400078e0019 */
[----:B------:R-:W1:Y:S08]  /*5d00*/  MUFU.EX2 R52, R52 ;  /* 0x0000003400347308 */ /* 0x000e700000000800 */
[----:B------:R-:W2:Y:S01]  /*5d10*/  MUFU.EX2 R157, R157 ;  /* 0x0000009d009d7308 */ /* 0x000ea20000000800 */
[----:B0-----:R-:W-:-:S07]  /*5d20*/  F2FP.SATFINITE.E4M3.F32.PACK_AB_MERGE_C R7, R173, R66, RZ ;  /* 0x00000042ad07723e */ /* 0x001fce00048070ff */
[----:B------:R-:W0:Y:S01]  /*5d30*/  MUFU.EX2 R171, R171 ;  /* 0x000000ab00ab7308 */ /* 0x000e220000000800 */
[----:B-1----:R-:W-:-:S07]  /*5d40*/  FADD.FTZ R14, R52, R167 ;  /* 0x000000a7340e7221 */ /* 0x002fce0000010000 */
[----:B------:R-:W1:Y:S01]  /*5d50*/  MUFU.EX2 R12, R165 ;  /* 0x000000a5000c7308 */ /* 0x000e620000000800 */
[----:B--2---:R-:W-:-:S07]  /*5d60*/  FADD.FTZ R5, R157, R10 ;  /* 0x0000000a9d057221 */ /* 0x004fce0000010000 */
[----:B------:R-:W2:Y:S01]  /*5d70*/  MUFU.EX2 R169, R169 ;  /* 0x000000a900a97308 */ /* 0x000ea20000000800 */
[C---:B0-----:R-:W-:Y:S01]  /*5d80*/  F2FP.SATFINITE.E4M3.F32.PACK_AB_MERGE_C R224, R171.reuse, R52, R7 ;  /* 0x00000034abe0723e */ /* 0x041fe20004807007 */
[----:B------:R-:W-:Y:S01]  /*5d90*/  FADD.FTZ R171, R171, R14 ;  /* 0x0000000eabab7221 */ /* 0x000fe20000010000 */
[----:B------:R-:W-:-:S03]  /*5da0*/  IMAD.MOV.U32 R52, RZ, RZ, R25 ;  /* 0x000000ffff347224 */ /* 0x000fc600078e0019 */
[----:B------:R-:W-:Y:S02]  /*5db0*/  FADD.FTZ R66, R66, R171 ;  /* 0x000000ab42427221 */ /* 0x000fe40000010000 */
[----:B------:R-:W0:Y:S01]  /*5dc0*/  MUFU.EX2 R20, R147 ;  /* 0x0000009300147308 */ /* 0x000e220000000800 */
[----:B-1----:R-:W-:Y:S01]  /*5dd0*/  FADD.FTZ R10, R12, R5 ;  /* 0x000000050c0a7221 */ /* 0x002fe20000010000 */
[----:B------:R-:W-:Y:S01]  /*5de0*/  FADD.FTZ R173, R173, R66 ;  /* 0x00000042adad7221 */ /* 0x000fe20000010000 */
[----:B------:R-:W-:-:S05]  /*5df0*/  IMAD.MOV.U32 R66, RZ, RZ, R25 ;  /* 0x000000ffff427224 */ /* 0x000fca00078e0019 */
[----:B------:R-:W-:Y:S01]  /*5e00*/  MUFU.EX2 R70, R70 ;  /* 0x0000004600467308 */ /* 0x000fe20000000800 */
[----:B--2---:R-:W-:-:S07]  /*5e10*/  FADD.FTZ R5, R169, R10 ;  /* 0x0000000aa9057221 */ /* 0x004fce0000010000 */
[----:B------:R-:W1:Y:S01]  /*5e20*/  MUFU.EX2 R177, R177 ;  /* 0x000000b100b17308 */ /* 0x000e620000000800 */
[C---:B0-----:R-:W-:Y:S01]  /*5e30*/  F2FP.SATFINITE.E4M3.F32.PACK_AB_MERGE_C R169, R20.reuse, R169, RZ ;  /* 0x000000a914a9723e */ /* 0x041fe200048070ff */
[----:B------:R-:W-:-:S03]  /*5e40*/  FADD.FTZ R20, R20, R5 ;  /* 0x0000000514147221 */ /* 0x000fc60000010000 */
[----:B------:R-:W-:-:S03]  /*5e50*/  F2FP.SATFINITE.E4M3.F32.PACK_AB_MERGE_C R225, R12, R157, R169 ;  /* 0x0000009d0ce1723e */ /* 0x000fc600048070a9 */
[----:B------:R-:W0:Y:S08]  /*5e60*/  MUFU.EX2 R68, R68 ;  /* 0x0000004400447308 */ /* 0x000e300000000800 */
[----:B------:R-:W2:Y:S01]  /*5e70*/  MUFU.EX2 R149, R149 ;  /* 0x0000009500957308 */ /* 0x000ea20000000800 */
[----:B-1----:R-:W-:-:S07]  /*5e80*/  F2FP.SATFINITE.E4M3.F32.PACK_AB_MERGE_C R7, R177, R70, RZ ;  /* 0x00000046b107723e */ /* 0x002fce00048070ff */
[----:B------:R-:W1:Y:S01]  /*5e90*/  MUFU.EX2 R175, R175 ;  /* 0x000000af00af7308 */ /* 0x000e620000000800 */
[----:B0-----:R-:W-:-:S07]  /*5ea0*/  FADD.FTZ R10, R68, R173 ;  /* 0x000000ad440a7221 */ /* 0x001fce0000010000 */
[----:B------:R-:W0:Y:S01]  /*5eb0*/  MUFU.EX2 R4, R153 ;  /* 0x0000009900047308 */ /* 0x000e220000000800 */
[----:B--2---:R-:W-:-:S07]  /*5ec0*/  FADD.FTZ R5, R149, R20 ;  /* 0x0000001495057221 */ /* 0x004fce0000010000 */
[----:B------:R-:W2:Y:S01]  /*5ed0*/  MUFU.EX2 R155, R155 ;  /* 0x0000009b009b7308 */ /* 0x000ea20000000800 */
[C---:B-1----:R-:W-:Y:S01]  /*5ee0*/  F2FP.SATFINITE.E4M3.F32.PACK_AB_MERGE_C R226, R175.reuse, R68, R7 ;  /* 0x00000044afe2723e */ /* 0x042fe20004807007 */
[----:B------:R-:W-:Y:S01]  /*5ef0*/  FADD.FTZ R175, R175, R10 ;  /* 0x0000000aafaf7221 */ /* 0x000fe20000010000 */
[----:B------:R-:W-:-:S03]  /*5f00*/  MOV R68, R25 ;  /* 0x0000001900447202 */ /* 0x000fc60000000f00 */
[----:B------:R-:W-:Y:S02]  /*5f10*/  FADD.FTZ R70, R70, R175 ;  /* 0x000000af46467221 */ /* 0x000fe40000010000 */
[----:B------:R-:W1:Y:S01]  /*5f20*/  MUFU.EX2 R72, R72 ;  /* 0x0000004800487308 */ /* 0x000e620000000800 */
[----:B0-----:R-:W-:-:S04]  /*5f30*/  FADD.FTZ R6, R4, R5 ;  /* 0x0000000504067221 */ /* 0x001fc80000010000 */
[----:B--2---:R-:W-:Y:S01]  /*5f40*/  FADD.FTZ R7, R155, R6 ;  /* 0x000000069b077221 */ /* 0x004fe20000010000 */
[----:B------:R-:W-:Y:S01]  /*5f50*/  FADD.FTZ R6, R177, R70 ;  /* 0x00000046b1067221 */ /* 0x000fe20000010000 */
[----:B------:R-:W-:Y:S01]  /*5f60*/  IMAD.MOV.U32 R70, RZ, RZ, R25 ;  /* 0x000000ffff467224 */ /* 0x000fe200078e0019 */
[C---:B-1----:R-:W-:Y:S01]  /*5f70*/  F2FP.SATFINITE.E4M3.F32.PACK_AB_MERGE_C R5, R72.reuse, R155, RZ ;  /* 0x0000009b4805723e */ /* 0x042fe200048070ff */
[----:B------:R-:W-:Y:S01]  /*5f80*/  FADD.FTZ R7, R72, R7 ;  /* 0x0000000748077221 */ /* 0x000fe20000010000 */
[----:B------:R-:W-:Y:S02]  /*5f90*/  IMAD.MOV.U32 R72, RZ, RZ, R25 ;  /* 0x000000ffff487224 */ /* 0x000fe400078e0019 */
[----:B------:R-:W-:Y:S01]  /*5fa0*/  F2FP.SATFINITE.E4M3.F32.PACK_AB_MERGE_C R227, R4, R149, R5 ;  /* 0x0000009504e3723e */ /* 0x000fe20004807005 */
[----:B------:R-:W-:Y:S01]  /*5fb0*/  IMAD.MOV.U32 R5, RZ, RZ, RZ ;  /* 0x000000ffff057224 */ /* 0x000fe200078e00ff */
[----:B------:R-:W-:Y:S06]  /*5fc0*/  @!P2 BRA `(.L_x_6079) ;  /* 0x00000044007ca947 */ /* 0x000fec0003800000 */
        /* <DEDUP_REMOVED lines=36> */
[----:B------:R-:W-:-:S06]  /*6210*/  UMOV UR4, URZ ;  /* 0x0000003f00047c82 */ /* 0x000fcc0008000000 */
.L_x_6089:
[----:B------:R-:W-:Y:S01]  /*6220*/  ISETP.NE.AND P3, PT, RZ, UR38, PT ;  /* 0x00000026ff007c0c */ /* 0x000fe2000bf65270 */
[----:B------:R-:W-:-:S04]  /*6230*/  UISETP.NE.AND UP0, UPT, UR4, 0x1, UPT ;  /* 0x000000010400788c */ /* 0x000fc8000bf05270 */
[----:B------:R-:W-:-:S06]  /*6240*/  USEL UR7, URZ, 0x1, UP0 ;  /* 0x000000013f077887 */ /* 0x000fcc0008000000 */
[----:B------:R-:W-:Y:S02]  /*6250*/  LOP3.LUT R5, R10, UR7, RZ, 0x3c, !PT ;  /* 0x000000070a057c12 */ /* 0x000fe4000f8e3cff */
[----:B------:R-:W-:Y:S05]  /*6260*/  @P3 BRA `(.L_x_6080) ;  /* 0x0000000000343947 */ /* 0x000fea0003800000 */
[----:B------:R-:W-:Y:S05]  /*6270*/  @!P0 BRA `(.L_x_6081) ;  /* 0x0000000000048947 */ /* 0x000fea0003800000 */
[----:B------:R-:W-:Y:S01]  /*6280*/  BPT.TRAP 0x1 ;  /* 0x000000040000795c */ /* 0x000fe20000300000 */
.L_x_6081:
        /* <DEDUP_REMOVED lines=8> */
.L_x_6082:
[----:B-1----:R-:W-:Y:S05]  /*6310*/  @P2 BRA `(.L_x_6080) ;  /* 0x0000000000082947 */ /* 0x002fea0003800000 */
[----:B------:R-:W1:Y:S02]  /*6320*/  SYNCS.PHASECHK.TRANS64.TRYWAIT P2, [UR7+0x2e830], R11 ;  /* 0x02e8300bff0075a7 */ /* 0x000e640008040147 */
[----:B-1----:R-:W-:Y:S05]  /*6330*/  @!P2 BRA `(.L_x_6083) ;  /* 0x000000ac0040a947 */ /* 0x002fea0003800000 */
.L_x_6080:
        /* <DEDUP_REMOVED lines=31> */
[----:B------:R-:W-:Y:S01]  /*6530*/  R2UR UR40, R2 ;  /* 0x00000000022872ca */ /* 0x000fe200000e0000 */
[----:B------:R-:W-:Y:S01]  /*6540*/  UIADD3 UR42, UR46, 0x500, URZ ;  /* 0x000005002e2a7890 */ /* 0x000fe2000fffe03f */
[----:B------:R-:W-:Y:S01]  /*6550*/  R2UR UR41, R3 ;  /* 0x00000000032972ca */ /* 0x000fe200000e0000 */
[----:B------:R-:W-:Y:S01]  /*6560*/  UMOV UR43, 0x40000040 ;  /* 0x40000040002b7882 */ /* 0x000fe20000000000 */
[----:B------:R-:W-:Y:S01]  /*6570*/  UMOV UR15, 0x40000040 ;  /* 0x40000040000f7882 */ /* 0x000fe20000000000 */
[----:B------:R-:W-:Y:S01]  /*6580*/  UIADD3 UR18, UR46, 0x6, URZ ;  /* 0x000000062e127890 */ /* 0x000fe2000fffe03f */
        /* <DEDUP_REMOVED lines=150> */
.L_x_6085:
[----:B------:R-:W-:Y:S01]  /*6ef0*/  ULEA UR10, UR4, UR39, 0x3 ;  /* 0x00000027040a7291 */ /* 0x000fe2000f8e183f */
[----:B------:R-:W-:-:S08]  /*6f00*/  SHF.L.U32 R10, R10, 0x1f, RZ ;  /* 0x0000001f0a0a7819 */ /* 0x000fd000000006ff */
[----:B------:R0:W1:Y:S01]  /*6f10*/  SYNCS.PHASECHK.TRANS64.TRYWAIT P2, [UR10+0x2e850], R10 ;  /* 0x02e8500aff0075a7 */ /* 0x000062000804014a */
[----:B------:R-:W-:Y:S05]  /*6f20*/  @!P0 BRA `(.L_x_6086) ;  /* 0x0000000000048947 */ /* 0x000fea0003800000 */
[----:B------:R-:W-:Y:S01]  /*6f30*/  BPT.TRAP 0x1 ;  /* 0x000000040000795c */ /* 0x000fe20000300000 */
.L_x_6086:
[----:B-1----:R-:W-:Y:S05]  /*6f40*/  @P2 BRA `(.L_x_6084) ;  /* 0x0000000000082947 */ /* 0x002fea0003800000 */
[----:B------:R-:W1:Y:S02]  /*6f50*/  SYNCS.PHASECHK.TRANS64.TRYWAIT P2, [UR10+0x2e850], R10 ;  /* 0x02e8500aff0075a7 */ /* 0x000e64000804014a */
[----:B-1----:R-:W-:Y:S05]  /*6f60*/  @!P2 BRA `(.L_x_6087) ;  /* 0x000000a0004ca947 */ /* 0x002fea0003800000 */
.L_x_6084:
        /* <DEDUP_REMOVED lines=25> */
[----:B------:R-:W-:Y:S01]  /*7100*/  QGMMA.64x128x32.F32.E4M3.E4M3 R24, R200, gdesc[UR8], R24, gsb0 ;  /* 0x01e00008c8187df3 */ /* 0x000fe20008000818 */
        /* <DEDUP_REMOVED lines=124> */
[----:B------:R-:W-:Y:S01]  /*78d0*/  FMUL.FTZ R101, R0, R101 ;  /* 0x0000006500657220 */ /* 0x000fe20000410000 */
[----:B------:R-:W-:-:S04]  /*78e0*/  UMOV UR11, 0xc0000010 ;  /* 0xc0000010000b7882 */ /* 0x000fc80000000000 */
[----:B------:R-:W0:Y:S01]  /*78f0*/  MUFU.TANH R169, R169 ;  /* 0x000000a900a97308 */ /* 0x000e220000002400 */
[----:B-1----:R-:W-:-:S07]  /*7900*/  FMNMX.FTZ R190, R168, R189, !PT ;  /* 0x000000bda8be7209 */ /* 0x002fce0007810000 */
[----:B------:R-:W1:Y:S01]  /*7910*/  MUFU.TANH R171, R171 ;  /* 0x000000ab00ab7308 */ /* 0x000e620000002400 */
[----:B--2---:R-:W-:Y:S01]  /*7920*/  FMNMX.FTZ R192, R170, R191, !PT ;  /* 0x000000bfaac07209 */ /* 0x004fe20007810000 */
[----:B------:R-:W-:Y:S02]  /*7930*/  WARPGROUP.DEPBAR.LE gsb0, 0x0 ;  /* 0x00008000000079c5 */ /* 0x000fe40000010000 */
[----:B------:R-:W-:-:S04]  /*7940*/  WARPGROUP.ARRIVE ;  /* 0x00000000000079c5 */ /* 0x000fc80000000000 */
[----:B------:R-:W2:Y:S01]  /*7950*/  MUFU.TANH R172, R172 ;  /* 0x000000ac00ac7308 */ /* 0x000ea20000002400 */
[----:B0-----:R-:W-:Y:S01]  /*7960*/  FMNMX.FTZ R189, R169, R190, !PT ;  /* 0x000000bea9bd7209 */ /* 0x001fe20007810000 */
[----:B------:R-:W-:Y:S01]  /*7970*/  QGMMA.64x128x32.F32.E4M3.E4M3 R24, R204, gdesc[UR12], R24, gsb0 ;  /* 0x01e0000ccc187df3 */ /* 0x000fe20008000818 */
[----:B------:R-:W-:Y:S01]  /*7980*/  UIADD3 UR14, UR10, 0x200, URZ ;  /* 0x000002000a0e7890 */ /* 0x000fe2000fffe03f */
[----:B------:R-:W-:-:S04]  /*7990*/  UMOV UR15, 0xc0000010 ;  /* 0xc0000010000f7882 */ /* 0x000fc80000000000 */
        /* <DEDUP_REMOVED lines=37> */
[----:B------:R-:W-:-:S04]  /*7bf0*/  WARPGROUP.ARRIVE ;  /* 0x00000000000079c5 */ /* 0x000fc80000000000 */
[----:B------:R-:W0:Y:S01]  /*7c00*/  MUFU.TANH R159, R159 ;  /* 0x0000009f009f7308 */ /* 0x000e220000002400 */
[----:B-1----:R-:W-:Y:S01]  /*7c10*/  FMNMX.FTZ R192, R158, R191, !PT ;  /* 0x000000bf9ec07209 */ /* 0x002fe20007810000 */
[----:B------:R-:W-:Y:S01]  /*7c20*/  QGMMA.64x128x32.F32.E4M3.E4M3 R24, R208, gdesc[UR12], R24, gsb0 ;  /* 0x01e0000cd0187df3 */ /* 0x000fe20008000818 */
[----:B------:R-:W-:Y:S01]  /*7c30*/  UIADD3 UR14, UR10, 0x300, URZ ;  /* 0x000003000a0e7890 */ /* 0x000fe2000fffe03f */
[----:B------:R-:W-:-:S04]  /*7c40*/  UMOV UR15, 0xc0000010 ;  /* 0xc0000010000f7882 */ /* 0x000fc80000000000 */
        /* <DEDUP_REMOVED lines=35> */
[----:B------:R-:W-:Y:S02]  /*7e80*/  WARPGROUP.DEPBAR.LE gsb0, 0x0 ;  /* 0x00008000000079c5 */ /* 0x000fe40000010000 */
[----:B------:R-:W-:Y:S01]  /*7e90*/  WARPGROUP.ARRIVE ;  /* 0x00000000000079c5 */ /* 0x000fe20000000000 */
[----:B-1----:R-:W-:-:S04]  /*7ea0*/  FMNMX.FTZ R191, R143, R192, !PT ;  /* 0x000000c08fbf7209 */ /* 0x002fc80007810000 */
[----:B------:R-:W1:Y:S01]  /*7eb0*/  MUFU.TANH R145, R145 ;  /* 0x0000009100917308 */ /* 0x000e620000002400 */
[----:B------:R-:W-:Y:S01]  /*7ec0*/  QGMMA.64x128x32.F32.E4M3.E4M3 R24, R212, gdesc[UR12], R24, gsb0 ;  /* 0x01e0000cd4187df3 */ /* 0x000fe20008000818 */
[----:B--2---:R-:W-:Y:S01]  /*7ed0*/  FMNMX.FTZ R190, R144, R189, !PT ;  /* 0x000000bd90be7209 */ /* 0x004fe20007810000 */
        /* <DEDUP_REMOVED lines=36> */
[----:B------:R-:W-:-:S06]  /*8120*/  WARPGROUP.DEPBAR.LE gsb0, 0x0 ;  /* 0x00008000000079c5 */ /* 0x000fcc0000010000 */
[----:B------:R-:W1:Y:S01]  /*8130*/  MUFU.TANH R132, R132 ;  /* 0x0000008400847308 */ /* 0x000e620000002400 */
[----:B--2---:R-:W-:Y:S01]  /*8140*/  FMNMX.FTZ R189, R129, R190, !PT ;  /* 0x000000be81bd7209 */ /* 0x004fe20007810000 */
[----:B------:R-:W-:-:S06]  /*8150*/  WARPGROUP.ARRIVE ;  /* 0x00000000000079c5 */ /* 0x000fcc0000000000 */
[----:B------:R-:W2:Y:S01]  /*8160*/  MUFU.TANH R134, R134 ;  /* 0x0000008600867308 */ /* 0x000ea20000002400 */
[----:B0-----:R-:W-:Y:S01]  /*8170*/  FMNMX.FTZ R191, R131, R192, !PT ;  /* 0x000000c083bf7209 */ /* 0x001fe20007810000 */
[----:B------:R-:W-:Y:S01]  /*8180*/  QGMMA.64x128x32.F32.E4M3.E4M3 R24, R216, gdesc[UR12], R24, gsb0 ;  /* 0x01e0000cd8187df3 */ /* 0x000fe20008000818 */
[----:B------:R-:W-:Y:S01]  /*8190*/  UIADD3 UR14, UR10, 0x500, URZ ;  /* 0x000005000a0e7890 */ /* 0x000fe2000fffe03f */
[----:B------:R-:W-:Y:S01]  /*81a0*/  UMOV UR15, 0xc0000010 ;  /* 0xc0000010000f7882 */ /* 0x000fe20000000000 */
[----:B------:R-:W-:-:S03]  /*81b0*/  UIADD3 UR10, UR10, 0x600, URZ ;  /* 0x000006000a0a7890 */ /* 0x000fc6000fffe03f */
        /* <DEDUP_REMOVED lines=43> */
[----:B------:R-:W-:Y:S01]  /*8470*/  FMUL.FTZ R195, R0, R102 ;  /* 0x0000006600c37220 */ /* 0x000fe20000410000 */
[----:B------:R-:W-:Y:S05]  /*8480*/  QGMMA.64x128x32.F32.E4M3.E4M3 R24, R220, gdesc[UR12], R24, gsb0 ;  /* 0x01e0000cdc187df3 */ /* 0x000fea0008000818 */
        /* <DEDUP_REMOVED lines=30> */
[----:B-1----:R-:W-:-:S05]  /*8670*/  FMNMX.FTZ R99, R101, R98, !PT ;  /* 0x0000006265637209 */ /* 0x002fca0007810000 */
[----:B------:R-:W1:Y:S01]  /*8680*/  SHFL.BFLY PT, R98, R99, 0x2, 0x1f ;  /* 0x0c401f0063627f89 */ /* 0x000e6200000e0000 */
[----:B--2---:R-:W-:-:S04]  /*8690*/  FMNMX.FTZ R100, R195, R100, !PT ;  /* 0x00000064c3647209 */ /* 0x004fc80007810000 */
[----:B0-----:R-:W-:-:S05]  /*86a0*/  FMNMX.FTZ R100, R197, R100, !PT ;  /* 0x00000064c5647209 */ /* 0x001fca0007810000 */
[----:B------:R-:W0:Y:S01]  /*86b0*/  SHFL.BFLY PT, R103, R100, 0x2, 0x1f ;  /* 0x0c401f0064677f89 */ /* 0x000e2200000e0000 */
[----:B------:R-:W-:Y:S02]  /*86c0*/  WARPGROUP.DEPBAR.LE gsb0, 0x0 ;  /* 0x00008000000079c5 */ /* 0x000fe40000010000 */
[----:B------:R-:W-:Y:S01]  /*86d0*/  WARPGROUP.ARRIVE ;  /* 0x00000000000079c5 */ /* 0x000fe20000000000 */
[----:B-1----:R-:W-:Y:S02]  /*86e0*/  FMNMX.FTZ R102, R99, R98, !PT ;  /* 0x0000006263667209 */ /* 0x002fe40007810000 */
[----:B------:R-:W1:Y:S03]  /*86f0*/  LDC R98, c[0x0][0x988] ;  /* 0x00026200ff627b82 */ /* 0x000e660000000800 */
[----:B------:R-:W-:Y:S01]  /*8700*/  QGMMA.64x128x32.F32.E4M3.E4M3 R24, R224, gdesc[UR8], R24, gsb0 ;  /* 0x01e00008e0187df3 */ /* 0x000fe20008000818 */
[----:B0-----:R-:W-:-:S02]  /*8710*/  FMNMX.FTZ R190, R100, R103, !PT ;  /* 0x0000006764be7209 */ /* 0x001fc40007810000 */
[----:B------:R-:W0:Y:S04]  /*8720*/  SHFL.BFLY PT, R103, R102, 0x1, 0x1f ;  /* 0x0c201f0066677f89 */ /* 0x000e2800000e0000 */
[----:B------:R-:W2:Y:S01]  /*8730*/  SHFL.BFLY PT, R199, R190, 0x1, 0x1f ;  /* 0x0c201f00bec77f89 */ /* 0x000ea200000e0000 */
[----:B0-----:R-:W-:Y:S02]  /*8740*/  FMNMX.FTZ R99, R102, R103, !PT ;  /* 0x0000006766637209 */ /* 0x001fe40007810000 */
        /* <DEDUP_REMOVED lines=9> */
[-CC-:B------:R-:W-:Y:S01]  /*87e0*/  FFMA.FTZ R10, R14, R98.reuse, -R199.reuse ;  /* 0x000000620e0a7223 */ /* 0x180fe200000108c7 */
[----:B0-----:R-:W-:-:S01]  /*87f0*/  FFMA.FTZ R102, R168, R98, -R199 ;  /* 0x00000062a8667223 */ /* 0x001fc200000108c7 */
[-CC-:B------:R-:W-:Y:S01]  /*8800*/  FFMA.FTZ R168, R172, R98.reuse, -R199.reuse ;  /* 0x00000062aca87223 */ /* 0x180fe200000108c7 */
[----:B------:R-:W-:-:S01]  /*8810*/  FFMA.FTZ R172, R176, R98, -R199 ;  /* 0x00000062b0ac7223 */ /* 0x000fc200000108c7 */
[-CC-:B------:R-:W-:Y:S01]  /*8820*/  FFMA.FTZ R176, R180, R98.reuse, -R199.reuse ;  /* 0x00000062b4b07223 */ /* 0x180fe200000108c7 */
[----:B------:R-:W-:-:S01]  /*8830*/  FFMA.FTZ R180, R193, R98, -R199 ;  /* 0x00000062c1b47223 */ /* 0x000fc200000108c7 */
[-C--:B------:R-:W-:Y:S01]  /*8840*/  FFMA.FTZ R14, R21, R98.reuse, -R199 ;  /* 0x00000062150e7223 */ /* 0x080fe200000108c7 */
[----:B------:R-:W-:-:S01]  /*8850*/  FFMA.FTZ R193, R103, R98, -8 ;  /* 0xc100000067c17423 */ /* 0x000fc20000010062 */
        /* <DEDUP_REMOVED lines=90> */
[----:B0-----:R-:W-:-:S01]  /*8e00*/  FADD.FTZ R187, R11, R6 ;  /* 0x000000060bbb7221 */ /* 0x001fc20000010000 */
[-CC-:B------:R-:W-:Y:S01]  /*8e10*/  FFMA.FTZ R127, R127, R98.reuse, -R193.reuse ;  /* 0x000000627f7f7223 */ /* 0x180fe200000108c1 */
[----:B------:R-:W-:-:S01]  /*8e20*/  FFMA.FTZ R130, R130, R98, -R193 ;  /* 0x0000006282827223 */ /* 0x000fc200000108c1 */
[-CC-:B------:R-:W-:Y:S01]  /*8e30*/  FFMA.FTZ R131, R131, R98.reuse, -R193.reuse ;  /* 0x0000006283837223 */ /* 0x180fe200000108c1 */
[----:B------:R-:W-:-:S01]  /*8e40*/  FFMA.FTZ R134, R134, R98, -R193 ;  /* 0x0000006286867223 */ /* 0x000fc200000108c1 */
[-CC-:B------:R-:W-:Y:S01]  /*8e50*/  FFMA.FTZ R135, R135, R98.reuse, -R193.reuse ;  /* 0x0000006287877223 */ /* 0x180fe200000108c1 */
[----:B------:R-:W-:-:S01]  /*8e60*/  FFMA.FTZ R106, R106, R98, -R193 ;  /* 0x000000626a6a7223 */ /* 0x000fc200000108c1 */
[----:B------:R-:W0:Y:S01]  /*8e70*/  MUFU.EX2 R13, R13 ;  /* 0x0000000d000d7308 */ /* 0x000e220000000800 */
[----:B--2---:R-:W-:-:S01]  /*8e80*/  FADD.FTZ R6, R12, R7 ;  /* 0x000000070c067221 */ /* 0x004fc20000010000 */
[-CC-:B------:R-:W-:Y:S01]  /*8e90*/  FFMA.FTZ R107, R107, R98.reuse, -R193.reuse ;  /* 0x000000626b6b7223 */ /* 0x180fe200000108c1 */
        /* <DEDUP_REMOVED lines=9> */
[-CC-:B------:R-:W-:Y:S01]  /*8f30*/  FFMA.FTZ R91, R91, R98.reuse, -R193.reuse ;  /* 0x000000625b5b7223 */ /* 0x180fe200000108c1 */
[----:B------:R-:W-:-:S01]  /*8f40*/  FFMA.FTZ R94, R94, R98, -R193 ;  /* 0x000000625e5e7223 */ /* 0x000fc200000108c1 */
[----:B------:R-:W-:-:S02]  /*8f50*/  WARPGROUP.DEPBAR.LE gsb0, 0x0 ;  /* 0x00008000000079c5 */ /* 0x000fc40000010000 */
        /* <DEDUP_REMOVED lines=155> */
[-CC-:B------:R-:W-:Y:S01]  /*9910*/  FFMA.FTZ R187, R95, R98.reuse, -R193.reuse ;  /* 0x000000625fbb7223 */ /* 0x180fe200000108c1 */
[----:B------:R-:W-:-:S05]  /*9920*/  FFMA.FTZ R95, R189, R98, -R193 ;  /* 0x00000062bd5f7223 */ /* 0x000fca00000108c1 */
        /* <DEDUP_REMOVED lines=20> */
[----:B------:R-:W-:Y:S02]  /*9a70*/  IMAD.U32 R191, RZ, RZ, UR7 ;  /* 0x00000007ffbf7e24 */ /* 0x000fe4000f8e00ff */
[----:B------:R-:W-:-:S03]  /*9a80*/  FFMA.FTZ R193, R197, R98, -R193 ;  /* 0x00000062c5c17223 */ /* 0x000fc600000108c1 */
[----:B------:R-:W2:Y:S01]  /*9a90*/  MUFU.EX2 R118, R118 ;  /* 0x0000007600767308 */ /* 0x000ea20000000800 */
[----:B-1----:R-:W-:-:S01]  /*9aa0*/  FADD.FTZ R189, R115, R190 ;  /* 0x000000be73bd7221 */ /* 0x002fc20000010000 */
[----:B------:R-:W-:Y:S01]  /*9ab0*/  @!P1 LEA R191, R191, UR39, 0x3 ;  /* 0x00000027bfbf9c11 */ /* 0x000fe2000f8e18ff */
[----:B------:R1:W-:Y:S06]  /*9ac0*/  BAR.ARV R6, 0x100 ;  /* 0x000400060000751d */ /* 0x0003ec0000002000 */
[----:B------:R-:W3:Y:S01]  /*9ad0*/  MUFU.EX2 R117, R117 ;  /* 0x0000007500757308 */ /* 0x000ee20000000800 */
[----:B0-----:R-:W-:-:S01]  /*9ae0*/  FADD.FTZ R190, R116, R7 ;  /* 0x0000000774be7221 */ /* 0x001fc20000010000 */
[----:B-1----:R-:W-:-:S05]  /*9af0*/  @!P1 VIADD R6, R191, 0x2e840 ;  /* 0x0002e840bf069836 */ /* 0x002fca0000000000 */
[----:B------:R-:W-:Y:S01]  /*9b00*/  @!P1 PRMT R6, RZ, 0x654, R6 ;  /* 0x00000654ff069816 */ /* 0x000fe20000000006 */
[----:B------:R-:W0:Y:S01]  /*9b10*/  MUFU.EX2 R119, R119 ;  /* 0x0000007700777308 */ /* 0x000e220000000800 */
[----:B--2---:R-:W-:-:S02]  /*9b20*/  FADD.FTZ R192, R118, R189 ;  /* 0x000000bd76c07221 */ /* 0x004fc40000010000 */
[----:B------:R1:W-:Y:S05]  /*9b30*/  @!P1 SYNCS.ARRIVE.TRANS64.RED.A1T0 RZ, [R6+URZ], RZ ;  /* 0x000000ff06ff99a7 */ /* 0x0003ea000810043f */
        /* <DEDUP_REMOVED lines=16> */
[----:B------:R-:W1:Y:S01]  /*9c40*/  MUFU.EX2 R96, R96 ;  /* 0x0000006000607308 */ /* 0x000e620000000800 */
[----:B--2---:R-:W-:-:S07]  /*9c50*/  FADD.FTZ R7, R93, R190 ;  /* 0x000000be5d077221 */ /* 0x004fce0000010000 */
[----:B------:R-:W0:Y:S01]  /*9c60*/  MUFU.EX2 R95, R95 ;  /* 0x0000005f005f7308 */ /* 0x000e220000000800 */
[----:B---3--:R-:W-:-:S07]  /*9c70*/  FADD.FTZ R192, R187, R192 ;  /* 0x000000c0bbc07221 */ /* 0x008fce0000010000 */
        /* <DEDUP_REMOVED lines=16> */
.L_x_6088:
        /* <DEDUP_REMOVED lines=129> */
[----:B------:R-:W-:Y:S01]  /*a590*/  IADD3 R8, R8, -0x1, RZ ;  /* 0xffffffff08087810 */ /* 0x000fe20007ffe0ff */
[----:B------:R-:W-:Y:S06]  /*a5a0*/  @P2 BRA `(.L_x_6089) ;  /* 0xffffffbc001c2947 */ /* 0x000fec000383ffff */
[----:B------:R-:W-:-:S07]  /*a5b0*/  IMAD.U32 R8, RZ, RZ, UR7 ;  /* 0x00000007ff087e24 */ /* 0x000fce000f8e00ff */
.L_x_6079:
[----:B------:R-:W-:Y:S06]  /*a5c0*/  BAR.ARV 0x8, 0x180 ;  /* 0x0206000000007b1d */ /* 0x000fec0000002000 */
[----:B------:R-:W-:Y:S05]  /*a5d0*/  @!P0 BRA `(.L_x_6090) ;  /* 0x0000000000048947 */ /* 0x000fea0003800000 */
[----:B------:R-:W-:Y:S01]  /*a5e0*/  BPT.TRAP 0x1 ;  /* 0x000000040000795c */ /* 0x000fe20000300000 */
.L_x_6090:
[----:B------:R-:W-:Y:S02]  /*a5f0*/  R2UR UR7, R8 ;  /* 0x00000000080772ca */ /* 0x000fe400000e0000 */
[----:B------:R-:W-:-:S11]  /*a600*/  SHF.L.U32 R5, R5, 0x1f, RZ ;  /* 0x0000001f05057819 */ /* 0x000fd600000006ff */
[----:B------:R-:W-:-:S09]  /*a610*/  ULEA UR7, UR7, UR39, 0x3 ;  /* 0x0000002707077291 */ /* 0x000fd2000f8e183f */
[----:B------:R0:W1:Y:S01]  /*a620*/  SYNCS.PHASECHK.TRANS64.TRYWAIT P1, [UR7+0x2e850], R5 ;  /* 0x02e85005ff0075a7 */ /* 0x0000620008020147 */
[----:B------:R-:W-:Y:S05]  /*a630*/  @!P0 BRA `(.L_x_6091) ;  /* 0x0000000000048947 */ /* 0x000fea0003800000 */
[----:B------:R-:W-:Y:S01]  /*a640*/  BPT.TRAP 0x1 ;  /* 0x000000040000795c */ /* 0x000fe20000300000 */
.L_x_6091:
[----:B-1----:R-:W-:Y:S05]  /*a650*/  @P1 BRA `(.L_x_6092) ;  /* 0x0000000000081947 */ /* 0x002fea0003800000 */
[----:B------:R-:W1:Y:S02]  /*a660*/  SYNCS.PHASECHK.TRANS64.TRYWAIT P1, [UR7+0x2e850], R5 ;  /* 0x02e85005ff0075a7 */ /* 0x000e640008020147 */
[----:B-1----:R-:W-:Y:S05]  /*a670*/  @!P1 BRA `(.L_x_6093) ;  /* 0x0000006800a09947 */ /* 0x002fea0003800000 */
.L_x_6092:
        /* <DEDUP_REMOVED lines=8> */
[----:B------:R-:W-:-:S04]  /*a700*/  UIMAD UR4, UR6, 0x700, UR4 ;  /* 0x00000700060478a4 */ /* 0x000fc8000f8e0204 */
[----:B------:R-:W-:-:S03]  /*a710*/  UIADD3 UR6, UR4, 0x100, URZ ;  /* 0x0000010004067890 */ /* 0x000fc6000fffe03f */
[----:B------:R-:W-:Y:S02]  /*a720*/  UMOV UR10, UR4 ;  /* 0x00000004000a7c82 */ /* 0x000fe40008000000 */
[----:B------:R-:W-:Y:S01]  /*a730*/  QGMMA.64x128x32.F32.E4M3.E4M3 R24, R200, gdesc[UR8], R24, gsb0 ;  /* 0x01e00008c8187df3 */ /* 0x000fe20008000818 */
        /* <DEDUP_REMOVED lines=22> */
[----:B------:R-:W-:Y:S01]  /*a8a0*/  QGMMA.64x128x32.F32.E4M3.E4M3 R24, R204, gdesc[UR8], R24, gsb0 ;  /* 0x01e00008cc187df3 */ /* 0x000fe20008000818 */
[----:B------:R-:W-:Y:S01]  /*a8b0*/  UMOV UR10, UR6 ;  /* 0x00000006000a7c82 */ /* 0x000fe20008000000 */
[----:B------:R-:W-:Y:S01]  /*a8c0*/  UMOV UR11, 0xc0000010 ;  /* 0xc0000010000b7882 */ /* 0x000fe20000000000 */
[----:B------:R-:W-:Y:S01]  /*a8d0*/  UIADD3 UR6, UR4, 0x300, URZ ;  /* 0x0000030004067890 */ /* 0x000fe2000fffe03f */
        /* <DEDUP_REMOVED lines=18> */
[----:B------:R-:W1:Y:S04]  /*aa00*/  SHFL.BFLY PT, R9, R6, 0x2, 0x1f ;  /* 0x0c401f0006097f89 */ /* 0x000e6800000e0000 */
[----:B------:R-:W3:Y:S01]  /*aa10*/  SHFL.BFLY PT, R2, R7, 0x2, 0x1f ;  /* 0x0c401f0007027f89 */ /* 0x000ee200000e0000 */
[----:B------:R-:W-:Y:S02]  /*aa20*/  WARPGROUP.DEPBAR.LE gsb0, 0x0 ;  /* 0x00008000000079c5 */ /* 0x000fe40000010000 */
[----:B------:R-:W-:-:S06]  /*aa30*/  WARPGROUP.ARRIVE ;  /* 0x00000000000079c5 */ /* 0x000fcc0000000000 */
[----:B------:R-:W-:Y:S01]  /*aa40*/  QGMMA.64x128x32.F32.E4M3.E4M3 R24, R220, gdesc[UR8], R24, gsb0 ;  /* 0x01e00008dc187df3 */ /* 0x000fe20008000818 */
        /* <DEDUP_REMOVED lines=16> */
[----:B------:R-:W-:Y:S01]  /*ab50*/  IMAD.MOV.U32 R8, RZ, RZ, RZ ;  /* 0x000000ffff087224 */ /* 0x000fe200078e00ff */
[----:B------:R-:W-:Y:S02]  /*ab60*/  WARPGROUP.DEPBAR.LE gsb0, 0x0 ;  /* 0x00008000000079c5 */ /* 0x000fe40000010000 */
[----:B------:R-:W-:-:S06]  /*ab70*/  WARPGROUP.ARRIVE ;  /* 0x00000000000079c5 */ /* 0x000fcc0000000000 */
[----:B------:R-:W-:Y:S01]  /*ab80*/  QGMMA.64x128x32.F32.E4M3.E4M3 R24, R224, gdesc[UR8], R24, gsb0 ;  /* 0x01e00008e0187df3 */ /* 0x000fe20008000818 */
        /* <DEDUP_REMOVED lines=16> */
.L_x_6094:
        /* <DEDUP_REMOVED lines=68> */
.L_x_6072:
        /* <DEDUP_REMOVED lines=8> */
[----:B------:R-:W-:-:S04]  /*b150*/  IADD3 R4, P0, R4, UR4, RZ ;  /* 0x0000000404047c10 */ /* 0x000fc8000ff1e0ff */
[----:B------:R-:W-:Y:S01]  /*b160*/  IADD3.X R5, RZ, UR5, RZ, P0, !PT ;  /* 0x00000005ff057c10 */ /* 0x000fe200087fe4ff */
[----:B------:R-:W-:-:S05]  /*b170*/  ULDC.64 UR4, c[0x0][0xbd0] ;  /* 0x0002f40000047ab9 */ /* 0x000fca0000000a00 */
[----:B------:R0:W2:Y:S01]  /*b180*/  LDG.E.CONSTANT R5, desc[UR44][R4.64] ;  /* 0x0000002c04057981 */ /* 0x0000a2000c1e9900 */
[----:B------:R-:W-:Y:S01]  /*b190*/  LOP3.LUT P0, R17, R18, 0x3, RZ, 0xc0, !PT ;  /* 0x0000000312117812 */ /* 0x000fe2000780c0ff */
[----:B------:R-:W-:Y:S03]  /*b1a0*/  BSSY B0, `(.L_x_6096) ;  /* 0x000018e000007945 */ /* 0x000fe60003800000 */
        /* <DEDUP_REMOVED lines=8> */
[----:B------:R-:W-:Y:S02]  /*b230*/  SEL R119, R8, R3, P0 ;  /* 0x0000000308777207 */ /* 0x000fe40000000000 */
[----:B------:R-:W-:Y:S02]  /*b240*/  LEA.HI R3, R6, R9, RZ, 0x7 ;  /* 0x0000000906037211 */ /* 0x000fe400078f38ff */
[----:B------:R-:W-:Y:S02]  /*b250*/  SEL R98, R52, R15, P0 ;  /* 0x0000000f34627207 */ /* 0x000fe40000000000 */
[----:B0-----:R-:W-:Y:S02]  /*b260*/  LOP3.LUT R4, R3, 0xffffff80, RZ, 0xc0, !PT ;  /* 0xffffff8003047812 */ /* 0x001fe400078ec0ff */
[----:B------:R-:W-:Y:S02]  /*b270*/  SEL R109, R15, R52, P0 ;  /* 0x000000340f6d7207 */ /* 0x000fe40000000000 */
[----:B------:R-:W-:Y:S01]  /*b280*/  SEL R88, R24, R65, P0 ;  /* 0x0000004118587207 */ /* 0x000fe20000000000 */
[----:B------:R-:W-:Y:S01]  /*b290*/  IMAD.IADD R15, R9, 0x1, -R4 ;  /* 0x00000001090f7824 */ /* 0x000fe200078e0a04 */
[----:B------:R-:W-:-:S02]  /*b2a0*/  SEL R99, R65, R24, P0 ;  /* 0x0000001841637207 */ /* 0x000fc40000000000 */
[----:B------:R-:W-:Y:S02]  /*b2b0*/  SEL R72, R32, R73, P0 ;  /* 0x0000004920487207 */ /* 0x000fe40000000000 */
[----:B------:R-:W-:Y:S02]  /*b2c0*/  SHF.R.S32.HI R24, RZ, 0x1f, R15 ;  /* 0x0000001fff187819 */ /* 0x000fe4000001140f */
[----:B------:R-:W-:Y:S01]  /*b2d0*/  SEL R95, R73, R32, P0 ;  /* 0x00000020495f7207 */ /* 0x000fe20000000000 */
[----:B------:R-:W-:Y:S01]  /*b2e0*/  IMAD.WIDE.U32 R32, R16, UR4, RZ ;  /* 0x0000000410207c25 */ /* 0x000fe2000f8e00ff */
[----:B------:R-:W-:Y:S01]  /*b2f0*/  LEA.HI R17, R24, R15, RZ, 0x2 ;  /* 0x0000000f18117211 */ /* 0x000fe200078f10ff */
[----:B------:R-:W0:Y:S01]  /*b300*/  S2R R73, SR_CTAID.X ;  /* 0x0000000000497919 */ /* 0x000e220000002500 */
[----:B------:R-:W-:Y:S02]  /*b310*/  LEA.HI R6, R6, R9, RZ, 0x2 ;  /* 0x0000000906067211 */ /* 0x000fe400078f10ff */
[----:B------:R-:W-:-:S02]  /*b320*/  SHF.R.S32.HI R4, RZ, 0x2, R17 ;  /* 0x00000002ff047819 */ /* 0x000fc40000011411 */
[----:B------:R-:W-:Y:S02]  /*b330*/  SHF.R.S32.HI R7, RZ, 0x1f, R17 ;  /* 0x0000001fff077819 */ /* 0x000fe40000011411 */
[----:B------:R-:W-:Y:S02]  /*b340*/  LOP3.LUT R6, R6, 0xfffffffc, RZ, 0xc0, !PT ;  /* 0xfffffffc06067812 */ /* 0x000fe400078ec0ff */
[----:B------:R-:W-:Y:S02]  /*b350*/  LEA.HI R7, R7, R4, RZ, 0x3 ;  /* 0x0000000407077211 */ /* 0x000fe400078f18ff */
[----:B------:R-:W-:Y:S01]  /*b360*/  SEL R96, R14, R49, P0 ;  /* 0x000000310e607207 */ /* 0x000fe20000000000 */
[----:B------:R-:W-:Y:S01]  /*b370*/  IMAD.IADD R8, R9, 0x1, -R6 ;  /* 0x0000000109087824 */ /* 0x000fe200078e0a06 */
[----:B------:R-:W-:Y:S02]  /*b380*/  SEL R107, R49, R14, P0 ;  /* 0x0000000e316b7207 */ /* 0x000fe40000000000 */
[----:B------:R-:W-:-:S02]  /*b390*/  SHF.R.S32.HI R14, RZ, 0x7, R3 ;  /* 0x00000007ff0e7819 */ /* 0x000fc40000011403 */
[----:B------:R-:W-:Y:S02]  /*b3a0*/  LOP3.LUT R7, R7, 0xfffffff8, RZ, 0xc0, !PT ;  /* 0xfffffff807077812 */ /* 0x000fe400078ec0ff */
[----:B------:R-:W-:Y:S02]  /*b3b0*/  LEA.HI R6, R24, R15, RZ, 0x5 ;  /* 0x0000000f18067211 */ /* 0x000fe400078f28ff */
[----:B------:R-:W-:Y:S01]  /*b3c0*/  LEA.HI R3, R3, R14, RZ, 0x1 ;  /* 0x0000000e03037211 */ /* 0x000fe200078f08ff */
[----:B------:R-:W-:Y:S01]  /*b3d0*/  IMAD.IADD R7, R4, 0x1, -R7 ;  /* 0x0000000104077824 */ /* 0x000fe200078e0a07 */
[----:B------:R-:W-:Y:S02]  /*b3e0*/  SHF.R.S32.HI R6, RZ, 0x5, R6 ;  /* 0x00000005ff067819 */ /* 0x000fe40000011406 */
[----:B------:R-:W-:Y:S02]  /*b3f0*/  LOP3.LUT R3, R3, 0x3fffffe, RZ, 0xc0, !PT ;  /* 0x03fffffe03037812 */ /* 0x000fe400078ec0ff */
[----:B------:R-:W-:Y:S01]  /*b400*/  LEA.HI R4, R8, R8, RZ, 0x1 ;  /* 0x0000000808047211 */ /* 0x000fe200078f08ff */
[----:B------:R-:W-:Y:S01]  /*b410*/  IMAD R6, R6, 0x10, R7 ;  /* 0x0000001006067824 */ /* 0x000fe200078e0207 */
[----:B------:R-:W-:Y:S01]  /*b420*/  SEL R100, R44, R13, P0 ;  /* 0x0000000d2c647207 */ /* 0x000fe20000000000 */
[----:B------:R-:W-:Y:S01]  /*b430*/  IMAD.IADD R3, R14, 0x1, -R3 ;  /* 0x000000010e037824 */ /* 0x000fe200078e0a03 */
[----:B------:R-:W-:-:S02]  /*b440*/  LOP3.LUT R7, R4, 0x1ffffffe, RZ, 0xc0, !PT ;  /* 0x1ffffffe04077812 */ /* 0x000fc400078ec0ff */
[----:B------:R-:W-:Y:S01]  /*b450*/  SEL R111, R13, R44, P0 ;  /* 0x0000002c0d6f7207 */ /* 0x000fe20000000000 */
[----:B------:R-:W-:Y:S01]  /*b460*/  IMAD R3, R3, 0x40, R6 ;  /* 0x0000004003037824 */ /* 0x000fe200078e0206 */
[----:B------:R-:W-:Y:S01]  /*b470*/  SEL R28, R82, R83, P0 ;  /* 0x00000053521c7207 */ /* 0x000fe20000000000 */
[----:B------:R-:W-:Y:S01]  /*b480*/  IMAD.IADD R8, R8, 0x1, -R7 ;  /* 0x0000000108087824 */ /* 0x000fe200078e0a07 */
[----:B------:R-:W-:Y:S02]  /*b490*/  SEL R83, R83, R82, P0 ;  /* 0x0000005253537207 */ /* 0x000fe40000000000 */
[----:B------:R-:W-:Y:S01]  /*b4a0*/  SHF.R.S32.HI R13, RZ, 0x1f, R16 ;  /* 0x0000001fff0d7819 */ /* 0x000fe20000011410 */
[----:B------:R-:W1:Y:S01]  /*b4b0*/  LDC R82, c[0x0][0xbe8] ;  /* 0x0002fa00ff527b82 */ /* 0x000e620000000800 */
[----:B------:R-:W-:Y:S01]  /*b4c0*/  SEL R22, R12, R41, P0 ;  /* 0x000000290c167207 */ /* 0x000fe20000000000 */
[----:B------:R-:W-:Y:S01]  /*b4d0*/  IMAD R8, R8, 0x8, R3 ;  /* 0x0000000808087824 */ /* 0x000fe200078e0203 */
[----:B------:R-:W-:Y:S01]  /*b4e0*/  SEL R23, R41, R12, P0 ;  /* 0x0000000c29177207 */ /* 0x000fe20000000000 */
[C---:B------:R-:W-:Y:S01]  /*b4f0*/  IMAD R9, R13.reuse, UR4, RZ ;  /* 0x000000040d097c24 */ /* 0x040fe2000f8e02ff */
[----:B------:R-:W-:Y:S01]  /*b500*/  SEL R12, R30, R31, P0 ;  /* 0x0000001f1e0c7207 */ /* 0x000fe20000000000 */
[----:B------:R-:W-:Y:S01]  /*b510*/  IMAD R13, R13, UR6, RZ ;  /* 0x000000060d0d7c24 */ /* 0x000fe2000f8e02ff */
[----:B------:R-:W-:Y:S01]  /*b520*/  SEL R80, R76, R37, P0 ;  /* 0x000000254c507207 */ /* 0x000fe20000000000 */
[C---:B------:R-:W-:Y:S01]  /*b530*/  IMAD R9, R16.reuse, UR5, R9 ;  /* 0x0000000510097c24 */ /* 0x040fe2000f8e0209 */
[----:B------:R-:W-:Y:S01]  /*b540*/  SEL R97, R37, R76, P0 ;  /* 0x0000004c25617207 */ /* 0x000fe20000000000 */
[----:B------:R-:W-:Y:S01]  /*b550*/  IMAD R13, R16, UR7, R13 ;  /* 0x00000007100d7c24 */ /* 0x000fe2000f8e020d */
[----:B------:R-:W-:Y:S01]  /*b560*/  SEL R64, R40, R81, P0 ;  /* 0x0000005128407207 */ /* 0x000fe20000000000 */
[----:B------:R-:W-:Y:S01]  /*b570*/  IMAD.IADD R33, R33, 0x1, R9 ;  /* 0x0000000121217824 */ /* 0x000fe200078e0209 */
[----:B------:R-:W-:Y:S01]  /*b580*/  SEL R93, R81, R40, P0 ;  /* 0x00000028515d7207 */ /* 0x000fe20000000000 */
[----:B------:R-:W-:Y:S01]  /*b590*/  IMAD.WIDE.U32 R40, R16, UR6, RZ ;  /* 0x0000000610287c25 */ /* 0x000fe2000f8e00ff */
[----:B------:R-:W-:Y:S01]  /*b5a0*/  SEL R76, R84, R45, P0 ;  /* 0x0000002d544c7207 */ /* 0x000fe20000000000 */
[----:B------:R-:W3:Y:S01]  /*b5b0*/  S2UR UR4, SR_CTAID.Y ;  /* 0x00000000000479c3 */ /* 0x000ee20000002600 */
[----:B------:R-:W-:Y:S01]  /*b5c0*/  SEL R77, R45, R84, P0 ;  /* 0x000000542d4d7207 */ /* 0x000fe20000000000 */
[----:B------:R-:W-:Y:S01]  /*b5d0*/  IMAD.IADD R41, R41, 0x1, R13 ;  /* 0x0000000129297824 */ /* 0x000fe200078e020d */
        /* <DEDUP_REMOVED lines=17> */
[C---:B0-----:R-:W-:Y:S01]  /*b6f0*/  LEA R71, R73.reuse, R3, 0x7 ;  /* 0x0000000349477211 */ /* 0x041fe200078e38ff */
[----:B------:R-:W-:Y:S01]  /*b700*/  IMAD R73, R73, 0x80, R8 ;  /* 0x0000008049497824 */ /* 0x000fe200078e0208 */
        /* <DEDUP_REMOVED lines=14> */
[----:B------:R-:W-:Y:S02]  /*b7f0*/  LOP3.LUT P1, RZ, R15, 0x3, RZ, 0xc0, !PT ;  /* 0x000000030fff7812 */ /* 0x000fe4000782c0ff */
[----:B------:R-:W-:-:S02]  /*b800*/  SEL R50, R66, R67, P0 ;  /* 0x0000004342327207 */ /* 0x000fc40000000000 */
[----:B------:R-:W-:Y:S02]  /*b810*/  SEL R51, R67, R66, P0 ;  /* 0x0000004243337207 */ /* 0x000fe40000000000 */
[----:B-1----:R-:W-:Y:S02]  /*b820*/  ISETP.NE.AND P2, PT, R82, 0x1, PT ;  /* 0x000000015200780c */ /* 0x002fe40003f45270 */
[----:B------:R-:W-:Y:S02]  /*b830*/  SEL R29, R47, R46, P0 ;  /* 0x0000002e2f1d7207 */ /* 0x000fe40000000000 */
[----:B------:R-:W-:Y:S02]  /*b840*/  SEL R56, R58, R59, P0 ;  /* 0x0000003b3a387207 */ /* 0x000fe40000000000 */
[----:B------:R-:W-:Y:S02]  /*b850*/  SEL R57, R59, R58, P0 ;  /* 0x0000003a3b397207 */ /* 0x000fe40000000000 */
[----:B------:R-:W-:-:S02]  /*b860*/  SEL R36, R74, R75, P0 ;  /* 0x0000004b4a247207 */ /* 0x000fc40000000000 */
[----:B------:R-:W-:Y:S02]  /*b870*/  SEL R38, R78, R79, P0 ;  /* 0x0000004f4e267207 */ /* 0x000fe40000000000 */
[----:B------:R-:W-:Y:S02]  /*b880*/  SEL R37, R79, R78, P0 ;  /* 0x0000004e4f257207 */ /* 0x000fe40000000000 */
[----:B------:R-:W-:Y:S02]  /*b890*/  SEL R39, R75, R74, P0 ;  /* 0x0000004a4b277207 */ /* 0x000fe40000000000 */
[----:B------:R-:W0:Y:S01]  /*b8a0*/  @P2 LDC R74, c[0x0][0xbec] ;  /* 0x0002fb00ff4a2b82 */ /* 0x000e220000000800 */
[----:B--2---:R1:W-:Y:S04]  /*b8b0*/  SHFL.IDX PT, R45, R12, R5, 0x1c1f ;  /* 0x001c1f050c2d7589 */ /* 0x0043e800000e0000 */
[----:B------:R-:W-:Y:S04]  /*b8c0*/  SHFL.IDX PT, R30, R92, R5, 0x1c1f ;  /* 0x001c1f055c1e7589 */ /* 0x000fe800000e0000 */
[----:B------:R-:W-:Y:S01]  /*b8d0*/  SHFL.IDX PT, R3, R34, R5, 0x1c1f ;  /* 0x001c1f0522037589 */ /* 0x000fe200000e0000 */
[----:B-1----:R-:W-:-:S03]  /*b8e0*/  LOP3.LUT R12, R5, 0x2, RZ, 0x3c, !PT ;  /* 0x00000002050c7812 */ /* 0x002fc600078e3cff */
[----:B------:R-:W-:Y:S04]  /*b8f0*/  SHFL.IDX PT, R55, R80, R5, 0x1c1f ;  /* 0x001c1f0550377589 */ /* 0x000fe800000e0000 */
[----:B------:R1:W2:Y:S04]  /*b900*/  SHFL.IDX PT, R8, R87, R12, 0x1c1f ;  /* 0x001c1f0c57087589 */ /* 0x0002a800000e0000 */
[----:B------:R-:W4:Y:S04]  /*b910*/  SHFL.IDX PT, R31, R103, R12, 0x1c1f ;  /* 0x001c1f0c671f7589 */ /* 0x000f2800000e0000 */
[----:B------:R-:W-:Y:S01]  /*b920*/  SHFL.IDX PT, R6, R106, R5, 0x1c1f ;  /* 0x001c1f056a067589 */ /* 0x000fe200000e0000 */
[----:B-1----:R-:W1:Y:S03]  /*b930*/  LDC.64 R86, c[0x0][0xb40] ;  /* 0x0002d000ff567b82 */ /* 0x002e660000000a00 */
[----:B------:R-:W-:Y:S04]  /*b940*/  SHFL.IDX PT, R27, R94, R5, 0x1c1f ;  /* 0x001c1f055e1b7589 */ /* 0x000fe800000e0000 */
[----:B------:R-:W5:Y:S04]  /*b950*/  SHFL.IDX PT, R9, R117, R12, 0x1c1f ;  /* 0x001c1f0c75097589 */ /* 0x000f6800000e0000 */
[----:B------:R-:W3:Y:S04]  /*b960*/  SHFL.IDX PT, R34, R105, R12, 0x1c1f ;  /* 0x001c1f0c69227589 */ /* 0x000ee800000e0000 */
[----:B------:R0:W-:Y:S04]  /*b970*/  SHFL.IDX PT, R80, R85, R12, 0x1c1f ;  /* 0x001c1f0c55507589 */ /* 0x0001e800000e0000 */
[----:B------:R-:W-:Y:S04]  /*b980*/  SHFL.IDX PT, R62, R10, R5, 0x1c1f ;  /* 0x001c1f050a3e7589 */ /* 0x000fe800000e0000 */
[----:B------:R-:W-:Y:S01]  /*b990*/  SHFL.IDX PT, R7, R108, R5, 0x1c1f ;  /* 0x001c1f056c077589 */ /* 0x000fe200000e0000 */
[----:B0-----:R-:W0:Y:S01]  /*b9a0*/  LDC.64 R84, c[0x0][0xbd8] ;  /* 0x0002f600ff547b82 */ /* 0x001e220000000a00 */
[----:B-1----:R-:W-:-:S02]  /*b9b0*/  IMAD.WIDE.U32 R40, R86, UR36, R40 ;  /* 0x0000002456287c25 */ /* 0x002fc4000f8e0028 */
[----:B------:R-:W1:Y:S04]  /*b9c0*/  SHFL.IDX PT, R10, R119, R12, 0x1c1f ;  /* 0x001c1f0c770a7589 */ /* 0x000e6800000e0000 */
[----:B------:R-:W-:Y:S04]  /*b9d0*/  SHFL.IDX PT, R14, R102, R5, 0x1c1f ;  /* 0x001c1f05660e7589 */ /* 0x000fe800000e0000 */
[----:B------:R-:W1:Y:S04]  /*b9e0*/  SHFL.IDX PT, R15, R113, R12, 0x1c1f ;  /* 0x001c1f0c710f7589 */ /* 0x000e6800000e0000 */
[----:B------:R-:W-:Y:S04]  /*b9f0*/  SHFL.IDX PT, R22, R22, R5, 0x1c1f ;  /* 0x001c1f0516167589 */ /* 0x000fe800000e0000 */
[----:B------:R-:W-:Y:S04]  /*ba00*/  SHFL.IDX PT, R66, R18, R5, 0x1c1f ;  /* 0x001c1f0512427589 */ /* 0x000fe800000e0000 */
[----:B------:R-:W-:Y:S04]  /*ba10*/  SHFL.IDX PT, R23, R23, R12, 0x1c1f ;  /* 0x001c1f0c17177589 */ /* 0x000fe800000e0000 */
[----:B------:R-:W-:Y:S04]  /*ba20*/  SHFL.IDX PT, R13, R104, R5, 0x1c1f ;  /* 0x001c1f05680d7589 */ /* 0x000fe800000e0000 */
[----:B------:R-:W-:Y:S04]  /*ba30*/  SHFL.IDX PT, R49, R20, R5, 0x1c1f ;  /* 0x001c1f0514317589 */ /* 0x000fe800000e0000 */
[----:B------:R-:W1:Y:S04]  /*ba40*/  SHFL.IDX PT, R18, R115, R12, 0x1c1f ;  /* 0x001c1f0c73127589 */ /* 0x000e6800000e0000 */
        /* <DEDUP_REMOVED lines=9> */
[----:B--2---:R-:W2:Y:S03]  /*bae0*/  @P2 LDC R88, c[0x0][0xbec] ;  /* 0x0002fb00ff582b82 */ /* 0x004ea60000000800 */
[----:B------:R-:W1:Y:S04]  /*baf0*/  SHFL.IDX PT, R59, R95, R12, 0x1c1f ;  /* 0x001c1f0c5f3b7589 */ /* 0x000e6800000e0000 */
[----:B------:R4:W-:Y:S04]  /*bb00*/  SHFL.IDX PT, R79, R89, R12, 0x1c1f ;  /* 0x001c1f0c594f7589 */ /* 0x0009e800000e0000 */
[----:B------:R-:W-:Y:S04]  /*bb10*/  SHFL.IDX PT, R35, R90, R5, 0x1c1f ;  /* 0x001c1f055a237589 */ /* 0x000fe800000e0000 */
[----:B------:R-:W1:Y:S01]  /*bb20*/  SHFL.IDX PT, R54, R101, R12, 0x1c1f ;  /* 0x001c1f0c65367589 */ /* 0x000e6200000e0000 */
[----:B----4-:R-:W4:Y:S03]  /*bb30*/  LDC R89, c[0x0][0xc50] ;  /* 0x00031400ff597b82 */ /* 0x010f260000000800 */
        /* <DEDUP_REMOVED lines=14> */
[----:B------:R-:W4:Y:S04]  /*bc20*/  SHFL.IDX PT, R64, R97, R12, 0x1c1f ;  /* 0x001c1f0c61407589 */ /* 0x000f2800000e0000 */
[----:B------:R3:W-:Y:S01]  /*bc30*/  SHFL.IDX PT, R67, R29, R12, 0x1c1f ;  /* 0x001c1f0c1d437589 */ /* 0x0007e200000e0000 */
[----:B--2---:R-:W-:-:S02]  /*bc40*/  SEL R5, R3, R8, P0 ;  /* 0x0000000803057207 */ /* 0x004fc40000000000 */
[----:B------:R-:W-:Y:S01]  /*bc50*/  SEL R28, R30, R31, P0 ;  /* 0x0000001f1e1c7207 */ /* 0x000fe20000000000 */
[----:B------:R2:W-:Y:S01]  /*bc60*/  SHFL.IDX PT, R38, R83, R12, 0x1c1f ;  /* 0x001c1f0c53267589 */ /* 0x0005e200000e0000 */
[----:B------:R-:W-:Y:S02]  /*bc70*/  SEL R3, R8, R3, P0 ;  /* 0x0000000308037207 */ /* 0x000fe40000000000 */
[----:B------:R-:W-:Y:S01]  /*bc80*/  SEL R30, R31, R30, P0 ;  /* 0x0000001e1f1e7207 */ /* 0x000fe20000000000 */
[----:B------:R-:W-:Y:S01]  /*bc90*/  SHFL.IDX PT, R77, R77, R12, 0x1c1f ;  /* 0x001c1f0c4d4d7589 */ /* 0x000fe200000e0000 */
[----:B-----5:R-:W-:Y:S02]  /*bca0*/  SEL R8, R6, R9, P0 ;  /* 0x0000000906087207 */ /* 0x020fe40000000000 */
[----:B---3--:R-:W-:Y:S01]  /*bcb0*/  SEL R29, R27, R34, P0 ;  /* 0x000000221b1d7207 */ /* 0x008fe20000000000 */
[----:B------:R-:W3:Y:S01]  /*bcc0*/  SHFL.IDX PT, R72, R93, R12, 0x1c1f ;  /* 0x001c1f0c5d487589 */ /* 0x000ee200000e0000 */
[----:B------:R-:W-:Y:S01]  /*bcd0*/  SEL R31, R34, R27, P0 ;  /* 0x0000001b221f7207 */ /* 0x000fe20000000000 */
[----:B0-----:R-:W-:Y:S01]  /*bce0*/  IMAD R34, R84, UR37, RZ ;  /* 0x0000002554227c24 */ /* 0x001fe2000f8e02ff */
[----:B------:R-:W-:Y:S01]  /*bcf0*/  SEL R6, R9, R6, P0 ;  /* 0x0000000609067207 */ /* 0x000fe20000000000 */
[----:B------:R-:W0:Y:S01]  /*bd00*/  SHFL.IDX PT, R78, R91, R12, 0x1c1f ;  /* 0x001c1f0c5b4e7589 */ /* 0x000e2200000e0000 */
[----:B-1----:R-:W-:Y:S01]  /*bd10*/  SEL R9, R7, R10, P0 ;  /* 0x0000000a07097207 */ /* 0x002fe20000000000 */
[----:B--2---:R-:W1:Y:S01]  /*bd20*/  @P2 LDC R83, c[0x0][0xbf0] ;  /* 0x0002fc00ff532b82 */ /* 0x004e620000000800 */
[----:B------:R-:W-:Y:S01]  /*bd30*/  SEL R7, R10, R7, P0 ;  /* 0x000000070a077207 */ /* 0x000fe20000000000 */
[----:B------:R-:W2:Y:S01]  /*bd40*/  SHFL.IDX PT, R81, R81, R12, 0x1c1f ;  /* 0x001c1f0c51517589 */ /* 0x000ea200000e0000 */
[----:B------:R-:W-:Y:S01]  /*bd50*/  SEL R10, R14, R15, P0 ;  /* 0x0000000f0e0a7207 */ /* 0x000fe20000000000 */
[----:B------:R-:W-:Y:S01]  /*bd60*/  IMAD R75, R85, UR36, R34 ;  /* 0x00000024554b7c24 */ /* 0x000fe2000f8e0222 */
[----:B------:R-:W-:Y:S01]  /*bd70*/  SEL R14, R15, R14, P0 ;  /* 0x0000000e0f0e7207 */ /* 0x000fe20000000000 */
[----:B------:R-:W-:Y:S01]  /*bd80*/  SHFL.IDX PT, R69, R69, R12, 0x1c1f ;  /* 0x001c1f0c45457589 */ /* 0x000fe200000e0000 */
[----:B------:R-:W-:Y:S01]  /*bd90*/  SEL R15, R18, R13, P0 ;  /* 0x0000000d120f7207 */ /* 0x000fe20000000000 */
[----:B------:R-:W5:Y:S01]  /*bda0*/  @P2 LDC R85, c[0x0][0xbf0] ;  /* 0x0002fc00ff552b82 */ /* 0x000f620000000800 */
[----:B------:R-:W-:Y:S01]  /*bdb0*/  SEL R34, R59, R58, P0 ;  /* 0x0000003a3b227207 */ /* 0x000fe20000000000 */
[----:B------:R-:W-:Y:S01]  /*bdc0*/  SHFL.IDX PT, R61, R61, R12, 0x1c1f ;  /* 0x001c1f0c3d3d7589 */ /* 0x000fe200000e0000 */
[----:B------:R-:W-:-:S03]  /*bdd0*/  SEL R27, R54, R35, P0 ;  /* 0x00000023361b7207 */ /* 0x000fc60000000000 */
[----:B------:R4:W-:Y:S04]  /*bde0*/  SHFL.IDX PT, R63, R11, R12, 0x1c1f ;  /* 0x001c1f0c0b3f7589 */ /* 0x0009e800000e0000 */
[----:B------:R-:W-:Y:S04]  /*bdf0*/  SHFL.IDX PT, R53, R53, R12, 0x1c1f ;  /* 0x001c1f0c35357589 */ /* 0x000fe800000e0000 */
[----:B------:R-:W-:Y:S01]  /*be00*/  SHFL.IDX PT, R57, R57, R12, 0x1c1f ;  /* 0x001c1f0c39397589 */ /* 0x000fe200000e0000 */
[----:B----4-:R-:W-:-:S03]  /*be10*/  SEL R11, R13, R18, P0 ;  /* 0x000000120d0b7207 */ /* 0x010fc60000000000 */
[----:B------:R-:W-:Y:S01]  /*be20*/  SHFL.IDX PT, R43, R43, R12, 0x1c1f ;  /* 0x001c1f0c2b2b7589 */ /* 0x000fe200000e0000 */
[----:B------:R-:W-:Y:S02]  /*be30*/  SEL R13, R19, R20, P0 ;  /* 0x00000014130d7207 */ /* 0x000fe40000000000 */
[----:B------:R-:W-:Y:S01]  /*be40*/  SEL R18, R46, R47, P0 ;  /* 0x0000002f2e127207 */ /* 0x000fe20000000000 */
        /* <DEDUP_REMOVED lines=9> */
[----:B------:R-:W-:-:S02]  /*bee0*/  SEL R25, R26, R25, P0 ;  /* 0x000000191a197207 */ /* 0x000fc40000000000 */
[----:B------:R-:W-:Y:S01]  /*bef0*/  SEL R26, R47, R46, P0 ;  /* 0x0000002e2f1a7207 */ /* 0x000fe20000000000 */
[----:B------:R-:W-:Y:S01]  /*bf00*/  IMAD.WIDE.U32 R46, R84, UR36, R32 ;  /* 0x00000024542e7c25 */ /* 0x000fe2000f8e0020 */
[----:B------:R-:W-:Y:S02]  /*bf10*/  SEL R32, R58, R59, P0 ;  /* 0x0000003b3a207207 */ /* 0x000fe40000000000 */
[----:B------:R-:W-:Y:S01]  /*bf20*/  SEL R19, R35, R54, P0 ;  /* 0x0000003623137207 */ /* 0x000fe20000000000 */
[----:B------:R-:W-:Y:S01]  /*bf30*/  IMAD.MOV R58, RZ, RZ, -R16 ;  /* 0x000000ffff3a7224 */ /* 0x000fe200078e0a10 */
[----:B------:R-:W-:Y:S01]  /*bf40*/  SEL R33, R55, R64, P0 ;  /* 0x0000004037217207 */ /* 0x000fe20000000000 */
[----:B------:R-:W-:Y:S01]  /*bf50*/  IMAD R54, R86, UR37, RZ ;  /* 0x0000002556367c24 */ /* 0x000fe2000f8e02ff */
[----:B------:R-:W-:Y:S01]  /*bf60*/  SEL R35, R64, R55, P0 ;  /* 0x0000003740237207 */ /* 0x000fe20000000000 */
[----:B------:R-:W-:Y:S01]  /*bf70*/  IMAD R89, R89, R58, UR4 ;  /* 0x0000000459597e24 */ /* 0x000fe2000f8e023a */
[----:B------:R-:W-:Y:S01]  /*bf80*/  ULDC.64 UR4, c[0x0][0xbe0] ;  /* 0x0002f80000047ab9 */ /* 0x000fe20000000a00 */
[----:B------:R-:W-:-:S03]  /*bf90*/  @P2 IMAD.HI.U32 R16, R73, R74, RZ ;  /* 0x0000004a49102227 */ /* 0x000fc600078e00ff */
[----:B------:R-:W-:Y:S01]  /*bfa0*/  SHF.R.S32.HI R64, RZ, 0x1f, R89 ;  /* 0x0000001fff407819 */ /* 0x000fe20000011459 */
[----:B------:R-:W-:Y:S02]  /*bfb0*/  IMAD R55, R87, UR36, R54 ;  /* 0x0000002457377c24 */ /* 0x000fe4000f8e0236 */
[----:B------:R-:W-:Y:S02]  /*bfc0*/  IMAD.IADD R47, R47, 0x1, R75 ;  /* 0x000000012f2f7824 */ /* 0x000fe400078e024b */
[----:B------:R-:W-:Y:S01]  /*bfd0*/  IMAD.MOV.U32 R59, RZ, RZ, R73 ;  /* 0x000000ffff3b7224 */ /* 0x000fe200078e0049 */
[----:B-1----:R-:W-:Y:S01]  /*bfe0*/  @P2 SHF.R.U32.HI R59, RZ, R83, R16 ;  /* 0x00000053ff3b2219 */ /* 0x002fe20000011610 */
[----:B------:R-:W-:Y:S02]  /*bff0*/  IMAD.IADD R55, R41, 0x1, R55 ;  /* 0x0000000129377824 */ /* 0x000fe400078e0237 */
[----:B------:R-:W-:Y:S02]  /*c000*/  IMAD.MOV.U32 R54, RZ, RZ, R40 ;  /* 0x000000ffff367224 */ /* 0x000fe400078e0028 */
[----:B------:R-:W-:Y:S01]  /*c010*/  IMAD.MOV.U32 R75, RZ, RZ, R73 ;  /* 0x000000ffff4b7224 */ /* 0x000fe200078e0049 */
[----:B-----5:R-:W-:Y:S01]  /*c020*/  @P2 SHF.R.U32.HI R75, RZ, R85, R88 ;  /* 0x00000055ff4b2219 */ /* 0x020fe20000011658 */
[----:B------:R-:W-:-:S02]  /*c030*/  IMAD R16, R64, UR4, RZ ;  /* 0x0000000440107c24 */ /* 0x000fc4000f8e02ff */
[----:B------:R-:W-:-:S04]  /*c040*/  IMAD.WIDE.U32 R40, R89, UR4, R46 ;  /* 0x0000000459287c25 */ /* 0x000fc8000f8e002e */
        /* <DEDUP_REMOVED lines=8> */
[----:B------:R-:W-:Y:S01]  /*c0d0*/  IMAD R64, R64, UR6, RZ ;  /* 0x0000000640407c24 */ /* 0x000fe2000f8e02ff */
[----:B---3--:R-:W-:Y:S01]  /*c0e0*/  SEL R58, R72, R65, P0 ;  /* 0x00000041483a7207 */ /* 0x008fe20000000000 */
[----:B------:R-:W-:-:S02]  /*c0f0*/  IMAD.MOV R59, RZ, RZ, -R75 ;  /* 0x000000ffff3b7224 */ /* 0x000fc400078e0a4b */
[----:B------:R-:W-:Y:S02]  /*c100*/  IMAD R16, R16, UR4, RZ ;  /* 0x0000000410107c24 */ /* 0x000fe4000f8e02ff */
[C-C-:B------:R-:W-:Y:S02]  /*c110*/  IMAD R55, R82.reuse, R54, R73.reuse ;  /* 0x0000003652377224 */ /* 0x140fe400078e0249 */
[----:B------:R-:W-:Y:S01]  /*c120*/  IMAD R83, R89, UR7, R64 ;  /* 0x0000000759537c24 */ /* 0x000fe2000f8e0240 */
[----:B------:R-:W-:Y:S01]  /*c130*/  ULDC.64 UR6, c[0x0][0xbc8] ;  /* 0x0002f20000067ab9 */ /* 0x000fe20000000a00 */
[----:B------:R-:W-:Y:S02]  /*c140*/  IMAD R59, R82, R59, R73 ;  /* 0x0000003b523b7224 */ /* 0x000fe400078e0249 */
[----:B------:R-:W-:Y:S01]  /*c150*/  IMAD R73, R75, UR5, R16 ;  /* 0x000000054b497c24 */ /* 0x000fe2000f8e0210 */
[----:B------:R-:W-:Y:S01]  /*c160*/  SHF.R.S32.HI R16, RZ, 0x1f, R55 ;  /* 0x0000001fff107819 */ /* 0x000fe20000011437 */
[----:B------:R-:W-:Y:S01]  /*c170*/  IMAD.IADD R47, R47, 0x1, R83 ;  /* 0x000000012f2f7824 */ /* 0x000fe200078e0253 */
[----:B------:R-:W-:Y:S01]  /*c180*/  SHF.R.S32.HI R54, RZ, 0x1f, R59 ;  /* 0x0000001fff367819 */ /* 0x000fe2000001143b */
[----:B------:R-:W1:Y:S01]  /*c190*/  S2UR UR5, SR_CgaCtaId ;  /* 0x00000000000579c3 */ /* 0x000e620000008800 */
[----:B------:R-:W-:-:S04]  /*c1a0*/  IMAD.WIDE.U32 R40, R55, UR6, R40 ;  /* 0x0000000637287c25 */ /* 0x000fc8000f8e0028 */
[----:B------:R-:W-:Y:S01]  /*c1b0*/  IMAD.WIDE.U32 R46, R75, UR4, R46 ;  /* 0x000000044b2e7c25 */ /* 0x000fe2000f8e002e */
[----:B------:R-:W-:-:S03]  /*c1c0*/  UMOV UR4, 0x400 ;  /* 0x0000040000047882 */ /* 0x000fc60000000000 */
[----:B------:R-:W-:Y:S02]  /*c1d0*/  IMAD R16, R16, UR6, RZ ;  /* 0x0000000610107c24 */ /* 0x000fe4000f8e02ff */
[----:B------:R-:W-:Y:S02]  /*c1e0*/  IMAD.IADD R47, R47, 0x1, R73 ;  /* 0x000000012f2f7824 */ /* 0x000fe400078e0249 */
[----:B------:R-:W-:Y:S02]  /*c1f0*/  IMAD R54, R54, UR8, RZ ;  /* 0x0000000836367c24 */ /* 0x000fe4000f8e02ff */
[----:B------:R-:W-:Y:S01]  /*c200*/  IMAD R73, R55, UR7, R16 ;  /* 0x0000000737497c24 */ /* 0x000fe2000f8e0210 */
[----:B------:R-:W-:Y:S01]  /*c210*/  ULDC.64 UR6, c[0x0][0xba8] ;  /* 0x0002ea0000067ab9 */ /* 0x000fe20000000a00 */
[C---:B------:R-:W-:Y:S01]  /*c220*/  IMAD R75, R59.reuse, UR9, R54 ;  /* 0x000000093b4b7c24 */ /* 0x040fe2000f8e0236 */
[----:B------:R-:W-:Y:S01]  /*c230*/  LEA R84, P2, R40, UR6, 0x2 ;  /* 0x0000000628547c11 */ /* 0x000fe2000f8410ff */
[----:B------:R-:W-:Y:S01]  /*c240*/  IMAD.WIDE.U32 R46, R59, UR8, R46 ;  /* 0x000000083b2e7c25 */ /* 0x000fe2000f8e002e */
[----:B------:R-:W-:Y:S01]  /*c250*/  SEL R54, R65, R72, P0 ;  /* 0x0000004841367207 */ /* 0x000fe20000000000 */
[----:B------:R-:W-:Y:S01]  /*c260*/  ULDC UR6, c[0x0][0xa88] ;  /* 0x0002a20000067ab9 */ /* 0x000fe20000000800 */
[----:B------:R-:W-:Y:S01]  /*c270*/  ULDC.64 UR8, c[0x0][0xb00] ;  /* 0x0002c00000087ab9 */ /* 0x000fe20000000a00 */
[----:B------:R-:W-:Y:S01]  /*c280*/  IMAD.IADD R55, R41, 0x1, R73 ;  /* 0x0000000129377824 */ /* 0x000fe200078e0249 */
[----:B------:R-:W-:Y:S01]  /*c290*/  IADD3 R41, R47, R75, RZ ;  /* 0x0000004b2f297210 */ /* 0x000fe20007ffe0ff */
[----:B------:R-:W-:Y:S01]  /*c2a0*/  SHFL.IDX PT, R72, R84, RZ, 0x1c1f ;  /* 0x001c1fff54487589 */ /* 0x000fe200000e0000 */
[----:B-1----:R-:W-:Y:S01]  /*c2b0*/  ULEA UR4, UR5, UR4, 0x18 ;  /* 0x0000000405047291 */ /* 0x002fe2000f8ec03f */
[----:B------:R-:W-:Y:S01]  /*c2c0*/  IMAD R16, R82, UR6, RZ ;  /* 0x0000000652107c24 */ /* 0x000fe2000f8e02ff */
[----:B------:R-:W-:Y:S01]  /*c2d0*/  LEA.HI.X R47, R40, UR7, R55, 0x2, P2 ;  /* 0x00000007282f7c11 */ /* 0x000fe200090f1437 */
[----:B------:R-:W-:Y:S01]  /*c2e0*/  SHFL.IDX PT, R74, R84, 0x1, 0x1c1f ;  /* 0x003c1f00544a7f89 */ /* 0x000fe200000e0000 */
[C---:B------:R-:W-:Y:S01]  /*c2f0*/  VIADD R83, R71.reuse, 0x8 ;  /* 0x0000000847537836 */ /* 0x040fe20000000000 */
[----:B------:R-:W-:Y:S01]  /*c300*/  UIADD3 UR4, UR4, 0x2e820, URZ ;  /* 0x0002e82004047890 */ /* 0x000fe2000fffe03f */
[-C--:B------:R-:W-:Y:S01]  /*c310*/  ISETP.GE.OR P2, PT, R71, R16.reuse, P1 ;  /* 0x000000104700720c */ /* 0x080fe20000f46670 */
[----:B------:R-:W1:Y:S01]  /*c320*/  SHFL.IDX PT, R73, R47, RZ, 0x1c1f ;  /* 0x001c1fff2f497589 */ /* 0x000e6200000e0000 */
[C---:B------:R-:W-:Y:S01]  /*c330*/  LEA R85, P3, R46.reuse, UR8, 0x2 ;  /* 0x000000082e557c11 */ /* 0x040fe2000f8610ff */
[----:B------:R-:W-:Y:S01]  /*c340*/  UPRMT UR4, URZ, 0x654, UR4 ;  /* 0x000006543f047896 */ /* 0x000fe20008000004 */
[----:B------:R-:W-:Y:S01]  /*c350*/  ISETP.GE.OR P1, PT, R83, R16, P1 ;  /* 0x000000105300720c */ /* 0x000fe20000f26670 */
[----:B------:R3:W4:Y:S01]  /*c360*/  SHFL.IDX PT, R75, R47, 0x1, 0x1c1f ;  /* 0x003c1f002f4b7f89 */ /* 0x00072200000e0000 */
[----:B------:R-:W-:-:S02]  /*c370*/  LEA.HI.X R86, R46, UR9, R41, 0x2, P3 ;  /* 0x000000092e567c11 */ /* 0x000fc400098f1429 */
[----:B------:R-:W-:Y:S01]  /*c380*/  ISETP.GE.AND P3, PT, R71, R16, PT ;  /* 0x000000104700720c */ /* 0x000fe20003f66270 */
[----:B------:R1:W4:Y:S01]  /*c390*/  SHFL.IDX PT, R64, R85, RZ, 0x1c1f ;  /* 0x001c1fff55407589 */ /* 0x00032200000e0000 */
[----:B------:R-:W-:Y:S01]  /*c3a0*/  SEL R40, R44, R79, P0 ;  /* 0x0000004f2c287207 */ /* 0x000fe20000000000 */
[----:B------:R-:W-:Y:S01]  /*c3b0*/  IMAD.SHL.U32 R71, R70, 0x2, RZ ;  /* 0x0000000246477824 */ /* 0x000fe200078e00ff */
[----:B------:R-:W-:Y:S01]  /*c3c0*/  SYNCS.ARRIVE.TRANS64.RED.A1T0 RZ, [UR4], RZ ;  /* 0x000000ffffff79a7 */ /* 0x000fe20008100404 */
[----:B------:R1:W4:Y:S01]  /*c3d0*/  SHFL.IDX PT, R65, R86, RZ, 0x1c1f ;  /* 0x001c1fff56417589 */ /* 0x00032200000e0000 */
[----:B0-----:R-:W-:Y:S02]  /*c3e0*/  SEL R41, R45, R78, P0 ;  /* 0x0000004e2d297207 */ /* 0x001fe40000000000 */
[----:B--2---:R-:W-:Y:S02]  /*c3f0*/  SEL R46, R48, R81, P0 ;  /* 0x00000051302e7207 */ /* 0x004fe40000000000 */
[----:B---3--:R-:W-:-:S02]  /*c400*/  SEL R47, R49, R80, P0 ;  /* 0x00000050312f7207 */ /* 0x008fc40000000000 */
[----:B------:R-:W-:Y:S02]  /*c410*/  SEL R55, R76, R77, P0 ;  /* 0x0000004d4c377207 */ /* 0x000fe40000000000 */
[----:B------:R-:W-:Y:S02]  /*c420*/  SEL R59, R77, R76, P0 ;  /* 0x0000004c4d3b7207 */ /* 0x000fe40000000000 */
[----:B------:R-:W-:Y:S01]  /*c430*/  SEL R44, R79, R44, P0 ;  /* 0x0000002c4f2c7207 */ /* 0x000fe20000000000 */
[----:B-1----:R0:W-:Y:S01]  /*c440*/  @!P2 ST.E desc[UR44][R72.64], R0 ;  /* 0x000000004800a985 */ /* 0x0021e2000c10192c */
[----:B------:R-:W-:Y:S02]  /*c450*/  SEL R45, R78, R45, P0 ;  /* 0x0000002d4e2d7207 */ /* 0x000fe40000000000 */
[----:B------:R-:W-:Y:S01]  /*c460*/  SEL R48, R81, R48, P0 ;  /* 0x0000003051307207 */ /* 0x000fe20000000000 */
[----:B----4-:R0:W-:Y:S01]  /*c470*/  @!P1 ST.E desc[UR44][R74.64], R2 ;  /* 0x000000024a009985 */ /* 0x0101e2000c10192c */
[----:B------:R-:W-:Y:S01]  /*c480*/  SEL R49, R80, R49, P0 ;  /* 0x0000003150317207 */ /* 0x000fe20000000000 */
[----:B------:R-:W-:Y:S06]  /*c490*/  @P3 BRA `(.L_x_6097) ;  /* 0x0000000400783947 */ /* 0x000fec0003800000 */
        /* <DEDUP_REMOVED lines=9> */
[----:B------:R-:W-:-:S04]  /*c530*/  ISETP.GE.AND P1, PT, R78, UR4, PT ;  /* 0x000000044e007c0c */ /* 0x000fc8000bf26270 */
[----:B------:R-:W-:-:S03]  /*c540*/  ISETP.GE.AND P5, PT, R80, UR4, PT ;  /* 0x0000000450007c0c */ /* 0x000fc6000bfa6270 */
[C-C-:B------:R-:W-:Y:S02]  /*c550*/  @!P2 IMAD.WIDE R72, R71.reuse, 0x4, R64.reuse ;  /* 0x000000044748a825 */ /* 0x140fe400078e0240 */
[----:B------:R-:W-:Y:S02]  /*c560*/  @!P3 LEA.HI R0, R0, R0, RZ, 0x1 ;  /* 0x000000000000b211 */ /* 0x000fe400078f08ff */
[----:B------:R-:W-:Y:S01]  /*c570*/  @!P4 LEA.HI R70, R70, R70, RZ, 0x1 ;  /* 0x000000464646c211 */ /* 0x000fe200078f08ff */
[----:B------:R0:W-:Y:S01]  /*c580*/  @!P2 ST.E.64 desc[UR44][R72.64], R8 ;  /* 0x000000084800a985 */ /* 0x0001e2000c101b2c */
[----:B------:R-:W-:Y:S01]  /*c590*/  @!P3 LOP3.LUT R75, R0, 0xfffffffe, RZ, 0xc0, !PT ;  /* 0xfffffffe004bb812 */ /* 0x000fe200078ec0ff */
[----:B------:R-:W-:Y:S01]  /*c5a0*/  VIADD R0, R71, 0x28 ;  /* 0x0000002847007836 */ /* 0x000fe20000000000 */
[----:B------:R-:W-:Y:S02]  /*c5b0*/  @!P1 LEA.HI R78, R78, R78, RZ, 0x1 ;  /* 0x0000004e4e4e9211 */ /* 0x000fe400078f08ff */
[----:B------:R-:W-:Y:S01]  /*c5c0*/  @!P4 LOP3.LUT R77, R70, 0xfffffffe, RZ, 0xc0, !PT ;  /* 0xfffffffe464dc812 */ /* 0x000fe200078ec0ff */
[----:B------:R-:W-:Y:S01]  /*c5d0*/  @!P3 IMAD.WIDE R74, R75, 0x4, R64 ;  /* 0x000000044b4ab825 */ /* 0x000fe200078e0240 */
[----:B------:R-:W-:-:S02]  /*c5e0*/  ISETP.GE.AND P2, PT, R79, UR4, PT ;  /* 0x000000044f007c0c */ /* 0x000fc4000bf46270 */
[----:B------:R-:W-:Y:S01]  /*c5f0*/  @!P5 LEA.HI R80, R80, R80, RZ, 0x1 ;  /* 0x000000505050d211 */ /* 0x000fe200078f08ff */
[----:B------:R-:W-:Y:S01]  /*c600*/  VIADD R70, R71, 0x30 ;  /* 0x0000003047467836 */ /* 0x000fe20000000000 */
[----:B------:R1:W-:Y:S01]  /*c610*/  @!P3 ST.E.64 desc[UR44][R74.64], R6 ;  /* 0x000000064a00b985 */ /* 0x0003e2000c101b2c */
[----:B------:R-:W-:Y:S01]  /*c620*/  @!P4 IMAD.WIDE R76, R77, 0x4, R64 ;  /* 0x000000044d4cc825 */ /* 0x000fe200078e0240 */
[----:B------:R-:W-:Y:S02]  /*c630*/  ISETP.GE.AND P3, PT, R0, UR4, PT ;  /* 0x0000000400007c0c */ /* 0x000fe4000bf66270 */
[----:B0-----:R-:W-:Y:S01]  /*c640*/  @!P1 LOP3.LUT R9, R78, 0xfffffffe, RZ, 0xc0, !PT ;  /* 0xfffffffe4e099812 */ /* 0x001fe200078ec0ff */
[C---:B------:R-:W-:Y:S01]  /*c650*/  VIADD R72, R71.reuse, 0x40 ;  /* 0x0000004047487836 */ /* 0x040fe20000000000 */
[----:B------:R-:W-:Y:S01]  /*c660*/  ISETP.GE.AND P6, PT, R70, UR4, PT ;  /* 0x0000000446007c0c */ /* 0x000fe2000bfc6270 */
[----:B------:R-:W-:Y:S01]  /*c670*/  VIADD R78, R71, 0x48 ;  /* 0x00000048474e7836 */ /* 0x000fe20000000000 */
[----:B------:R0:W-:Y:S01]  /*c680*/  @!P4 ST.E.64 desc[UR44][R76.64], R10 ;  /* 0x0000000a4c00c985 */ /* 0x0001e2000c101b2c */
[----:B------:R-:W-:-:S02]  /*c690*/  @!P2 LEA.HI R79, R79, R79, RZ, 0x1 ;  /* 0x0000004f4f4fa211 */ /* 0x000fc400078f08ff */
[----:B------:R-:W-:Y:S01]  /*c6a0*/  ISETP.GE.AND P4, PT, R72, UR4, PT ;  /* 0x0000000448007c0c */ /* 0x000fe2000bf86270 */
[--C-:B-1----:R-:W-:Y:S01]  /*c6b0*/  @!P1 IMAD.WIDE R6, R9, 0x4, R64.reuse ;  /* 0x0000000409069825 */ /* 0x102fe200078e0240 */
[----:B------:R-:W-:Y:S02]  /*c6c0*/  @!P2 LOP3.LUT R9, R79, 0xfffffffe, RZ, 0xc0, !PT ;  /* 0xfffffffe4f09a812 */ /* 0x000fe400078ec0ff */
[----:B------:R-:W-:Y:S02]  /*c6d0*/  @!P3 LEA.HI R0, R0, R0, RZ, 0x1 ;  /* 0x000000000000b211 */ /* 0x000fe400078f08ff */
[----:B------:R1:W-:Y:S01]  /*c6e0*/  @!P1 ST.E.64 desc[UR44][R6.64], R14 ;  /* 0x0000000e06009985 */ /* 0x0003e2000c101b2c */
[----:B------:R-:W-:Y:S01]  /*c6f0*/  ISETP.GE.AND P1, PT, R78, UR4, PT ;  /* 0x000000044e007c0c */ /* 0x000fe2000bf26270 */
[--C-:B------:R-:W-:Y:S01]  /*c700*/  @!P2 IMAD.WIDE R8, R9, 0x4, R64.reuse ;  /* 0x000000040908a825 */ /* 0x100fe200078e0240 */
[----:B------:R-:W-:Y:S02]  /*c710*/  @!P6 LEA.HI R70, R70, R70, RZ, 0x1 ;  /* 0x000000464646e211 */ /* 0x000fe400078f08ff */
[----:B0-----:R-:W-:Y:S01]  /*c720*/  @!P3 LOP3.LUT R11, R0, 0xfffffffe, RZ, 0xc0, !PT ;  /* 0xfffffffe000bb812 */ /* 0x001fe200078ec0ff */
[----:B------:R-:W-:Y:S01]  /*c730*/  VIADD R0, R71, 0x50 ;  /* 0x0000005047007836 */ /* 0x000fe20000000000 */
[----:B------:R-:W-:Y:S01]  /*c740*/  @!P6 LOP3.LUT R73, R70, 0xfffffffe, RZ, 0xc0, !PT ;  /* 0xfffffffe4649e812 */ /* 0x000fe200078ec0ff */
[----:B------:R0:W-:Y:S01]  /*c750*/  @!P2 ST.E.64 desc[UR44][R8.64], R12 ;  /* 0x0000000c0800a985 */ /* 0x0001e2000c101b2c */
[----:B------:R-:W-:Y:S01]  /*c760*/  @!P4 LEA.HI R72, R72, R72, RZ, 0x1 ;  /* 0x000000484848c211 */ /* 0x000fe200078f08ff */
[----:B------:R-:W-:-:S04]  /*c770*/  @!P3 IMAD.WIDE R10, R11, 0x4, R64 ;  /* 0x000000040b0ab825 */ /* 0x000fc800078e0240 */
[----:B------:R-:W-:Y:S01]  /*c780*/  @!P1 LEA.HI R78, R78, R78, RZ, 0x1 ;  /* 0x0000004e4e4e9211 */ /* 0x000fe200078f08ff */
[----:B-1----:R-:W-:Y:S01]  /*c790*/  @!P6 IMAD.WIDE R6, R73, 0x4, R64 ;  /* 0x000000044906e825 */ /* 0x002fe200078e0240 */
[----:B------:R-:W-:Y:S01]  /*c7a0*/  @!P5 LOP3.LUT R15, R80, 0xfffffffe, RZ, 0xc0, !PT ;  /* 0xfffffffe500fd812 */ /* 0x000fe200078ec0ff */
[----:B------:R1:W-:Y:S01]  /*c7b0*/  @!P3 ST.E.64 desc[UR44][R10.64], R22 ;  /* 0x000000160a00b985 */ /* 0x0003e2000c101b2c */
[----:B------:R-:W-:-:S03]  /*c7c0*/  @!P4 LOP3.LUT R73, R72, 0xfffffffe, RZ, 0xc0, !PT ;  /* 0xfffffffe4849c812 */ /* 0x000fc600078ec0ff */
[--C-:B------:R-:W-:Y:S01]  /*c7d0*/  @!P5 IMAD.WIDE R14, R15, 0x4, R64.reuse ;  /* 0x000000040f0ed825 */ /* 0x100fe200078e0240 */
[----:B0-----:R-:W-:Y:S01]  /*c7e0*/  @!P1 LOP3.LUT R13, R78, 0xfffffffe, RZ, 0xc0, !PT ;  /* 0xfffffffe4e0d9812 */ /* 0x001fe200078ec0ff */
[----:B------:R0:W-:Y:S01]  /*c7f0*/  @!P6 ST.E.64 desc[UR44][R6.64], R20 ;  /* 0x000000140600e985 */ /* 0x0001e2000c101b2c */
[----:B------:R-:W-:Y:S01]  /*c800*/  IADD3 R12, R71, 0x58, RZ ;  /* 0x00000058470c7810 */ /* 0x000fe20007ffe0ff */
[--C-:B------:R-:W-:Y:S02]  /*c810*/  @!P4 IMAD.WIDE R8, R73, 0x4, R64.reuse ;  /* 0x000000044908c825 */ /* 0x100fe400078e0240 */
[----:B------:R-:W-:Y:S01]  /*c820*/  @!P5 ST.E.64 desc[UR44][R14.64], R24 ;  /* 0x000000180e00d985 */ /* 0x000fe2000c101b2c */
[----:B------:R-:W-:Y:S01]  /*c830*/  ISETP.GE.AND P2, PT, R12, UR4, PT ;  /* 0x000000040c007c0c */ /* 0x000fe2000bf46270 */
[----:B-1----:R-:W-:Y:S02]  /*c840*/  @!P1 IMAD.WIDE R10, R13, 0x4, R64 ;  /* 0x000000040d0a9825 */ /* 0x002fe400078e0240 */
[----:B------:R1:W-:Y:S02]  /*c850*/  @!P4 ST.E.64 desc[UR44][R8.64], R28 ;  /* 0x0000001c0800c985 */ /* 0x0003e4000c101b2c */
[----:B------:R-:W-:-:S02]  /*c860*/  VIADD R13, R71, 0x60 ;  /* 0x00000060470d7836 */ /* 0x000fc40000000000 */
[----:B------:R2:W-:Y:S01]  /*c870*/  @!P1 ST.E.64 desc[UR44][R10.64], R30 ;  /* 0x0000001e0a009985 */ /* 0x0005e2000c101b2c */
[C---:B------:R-:W-:Y:S01]  /*c880*/  VIADD R22, R71.reuse, 0x68 ;  /* 0x0000006847167836 */ /* 0x040fe20000000000 */
[----:B------:R-:W-:Y:S01]  /*c890*/  ISETP.GE.AND P1, PT, R0, UR4, PT ;  /* 0x0000000400007c0c */ /* 0x000fe2000bf26270 */
[----:B0-----:R-:W-:Y:S01]  /*c8a0*/  VIADD R7, R71, 0x78 ;  /* 0x0000007847077836 */ /* 0x001fe20000000000 */
[----:B------:R-:W-:Y:S01]  /*c8b0*/  ISETP.GE.AND P3, PT, R13, UR4, PT ;  /* 0x000000040d007c0c */ /* 0x000fe2000bf66270 */
[----:B------:R-:W-:Y:S01]  /*c8c0*/  VIADD R6, R71, 0x70 ;  /* 0x0000007047067836 */ /* 0x000fe20000000000 */
[----:B------:R-:W-:Y:S02]  /*c8d0*/  ISETP.GE.AND P4, PT, R22, UR4, PT ;  /* 0x0000000416007c0c */ /* 0x000fe4000bf86270 */
[----:B------:R-:W-:Y:S02]  /*c8e0*/  ISETP.GE.AND P6, PT, R7, UR4, PT ;  /* 0x0000000407007c0c */ /* 0x000fe4000bfc6270 */
[----:B------:R-:W-:-:S02]  /*c8f0*/  ISETP.GE.AND P5, PT, R6, UR4, PT ;  /* 0x0000000406007c0c */ /* 0x000fc4000bfa6270 */
[----:B------:R-:W-:-:S03]  /*c900*/  @!P2 LEA.HI R12, R12, R12, RZ, 0x1 ;  /* 0x0000000c0c0ca211 */ /* 0x000fc600078f08ff */
[----:B------:R-:W-:Y:S02]  /*c910*/  @!P1 LEA.HI R0, R0, R0, RZ, 0x1 ;  /* 0x0000000000009211 */ /* 0x000fe400078f08ff */
[----:B------:R-:W-:Y:S02]  /*c920*/  @!P3 LEA.HI R13, R13, R13, RZ, 0x1 ;  /* 0x0000000d0d0db211 */ /* 0x000fe400078f08ff */
[----:B------:R-:W-:Y:S02]  /*c930*/  @!P4 LEA.HI R22, R22, R22, RZ, 0x1 ;  /* 0x000000161616c211 */ /* 0x000fe400078f08ff */
[----:B-1----:R-:W-:Y:S02]  /*c940*/  @!P6 LEA.HI R8, R7, R7, RZ, 0x1 ;  /* 0x000000070708e211 */ /* 0x002fe400078f08ff */
[----:B------:R-:W-:Y:S02]  /*c950*/  @!P5 LEA.HI R6, R6, R6, RZ, 0x1 ;  /* 0x000000060606d211 */ /* 0x000fe400078f08ff */
[----:B------:R-:W-:-:S02]  /*c960*/  @!P1 LOP3.LUT R7, R0, 0xfffffffe, RZ, 0xc0, !PT ;  /* 0xfffffffe00079812 */ /* 0x000fc400078ec0ff */
[----:B------:R-:W-:Y:S02]  /*c970*/  @!P2 LOP3.LUT R9, R12, 0xfffffffe, RZ, 0xc0, !PT ;  /* 0xfffffffe0c09a812 */ /* 0x000fe400078ec0ff */
[----:B--2---:R-:W-:Y:S02]  /*c980*/  @!P3 LOP3.LUT R11, R13, 0xfffffffe, RZ, 0xc0, !PT ;  /* 0xfffffffe0d0bb812 */ /* 0x004fe400078ec0ff */
        /* <DEDUP_REMOVED lines=15> */
.L_x_6097:
[----:B------:R-:W-:Y:S05]  /*ca80*/  BSYNC B0 ;  /* 0x0000000000007941 */ /* 0x000fea0003800000 */
.L_x_6096:
[----:B------:R-:W-:Y:S01]  /*ca90*/  ISETP.GE.AND P1, PT, R83, R16, PT ;  /* 0x000000105300720c */ /* 0x000fe20003f26270 */
[----:B-1----:R1:W2:Y:S01]  /*caa0*/  SHFL.IDX PT, R27, R86, 0x1, 0x1c1f ;  /* 0x003c1f00561b7f89 */ /* 0x0022a200000e0000 */
[----:B------:R-:W-:Y:S02]  /*cab0*/  SEL R14, R68, R69, P0 ;  /* 0x00000045440e7207 */ /* 0x000fe40000000000 */
[----:B------:R-:W-:Y:S01]  /*cac0*/  SEL R18, R62, R63, P0 ;  /* 0x0000003f3e127207 */ /* 0x000fe20000000000 */
[----:B------:R1:W3:Y:S01]  /*cad0*/  SHFL.IDX PT, R26, R85, 0x1, 0x1c1f ;  /* 0x003c1f00551a7f89 */ /* 0x0002e200000e0000 */
        /* <DEDUP_REMOVED lines=20> */
[----:B-123--:R-:W-:Y:S06]  /*cc20*/  @P1 BRA `(.L_x_6070) ;  /* 0x0000004000cc1947 */ /* 0x00efec0003800000 */
        /* <DEDUP_REMOVED lines=10> */
[C---:B------:R-:W-:Y:S01]  /*ccd0*/  VIADD R17, R71.reuse, 0x30 ;  /* 0x0000003047117836 */ /* 0x040fe20000000000 */
[----:B------:R-:W-:Y:S01]  /*cce0*/  ISETP.GE.AND P3, PT, R12, UR4, PT ;  /* 0x000000040c007c0c */ /* 0x000fe2000bf66270 */
[----:B------:R-:W-:Y:S01]  /*ccf0*/  VIADD R28, R71, 0x38 ;  /* 0x00000038471c7836 */ /* 0x000fe20000000000 */
[----:B------:R-:W-:-:S03]  /*cd00*/  ISETP.GE.AND P5, PT, R16, UR4, PT ;  /* 0x0000000410007c0c */ /* 0x000fc6000bfa6270 */
[--C-:B------:R-:W-:Y:S02]  /*cd10*/  @!P0 IMAD.WIDE R6, R71, 0x4, R26.reuse ;  /* 0x0000000447068825 */ /* 0x100fe400078e021a */
[----:B------:R-:W-:Y:S02]  /*cd20*/  @!P4 LEA.HI R0, R0, R0, RZ, 0x1 ;  /* 0x000000000000c211 */ /* 0x000fe400078f08ff */
[----:B------:R-:W-:Y:S01]  /*cd30*/  @!P1 LEA.HI R10, R10, R10, RZ, 0x1 ;  /* 0x0000000a0a0a9211 */ /* 0x000fe200078f08ff */
[----:B------:R0:W-:Y:S01]  /*cd40*/  @!P0 ST.E.64 desc[UR44][R6.64], R40 ;  /* 0x0000002806008985 */ /* 0x0001e2000c101b2c */
[----:B------:R-:W-:Y:S02]  /*cd50*/  @!P4 LOP3.LUT R9, R0, 0xfffffffe, RZ, 0xc0, !PT ;  /* 0xfffffffe0009c812 */ /* 0x000fe400078ec0ff */
[----:B------:R-:W-:Y:S02]  /*cd60*/  ISETP.GE.AND P0, PT, R28, UR4, PT ;  /* 0x000000041c007c0c */ /* 0x000fe4000bf06270 */
[----:B------:R-:W-:Y:S01]  /*cd70*/  @!P2 LEA.HI R0, R11, R11, RZ, 0x1 ;  /* 0x0000000b0b00a211 */ /* 0x000fe200078f08ff */
[----:B------:R-:W-:Y:S01]  /*cd80*/  @!P4 IMAD.WIDE R8, R9, 0x4, R26 ;  /* 0x000000040908c825 */ /* 0x000fe200078e021a */
[----:B------:R-:W-:-:S02]  /*cd90*/  @!P1 LOP3.LUT R11, R10, 0xfffffffe, RZ, 0xc0, !PT ;  /* 0xfffffffe0a0b9812 */ /* 0x000fc400078ec0ff */
[----:B------:R-:W-:Y:S01]  /*cda0*/  @!P2 LOP3.LUT R13, R0, 0xfffffffe, RZ, 0xc0, !PT ;  /* 0xfffffffe000da812 */ /* 0x000fe200078ec0ff */
[----:B------:R-:W-:Y:S01]  /*cdb0*/  VIADD R0, R71, 0x40 ;  /* 0x0000004047007836 */ /* 0x000fe20000000000 */
[----:B------:R1:W-:Y:S01]  /*cdc0*/  @!P4 ST.E.64 desc[UR44][R8.64], R44 ;  /* 0x0000002c0800c985 */ /* 0x0003e2000c101b2c */
[----:B------:R-:W-:Y:S02]  /*cdd0*/  ISETP.GE.AND P4, PT, R17, UR4, PT ;  /* 0x0000000411007c0c */ /* 0x000fe4000bf86270 */
[----:B------:R-:W-:Y:S01]  /*cde0*/  @!P3 LEA.HI R12, R12, R12, RZ, 0x1 ;  /* 0x0000000c0c0cb211 */ /* 0x000fe200078f08ff */
[--C-:B0-----:R-:W-:Y:S01]  /*cdf0*/  @!P1 IMAD.WIDE R6, R11, 0x4, R26.reuse ;  /* 0x000000040b069825 */ /* 0x101fe200078e021a */
[----:B------:R-:W-:Y:S02]  /*ce00*/  @!P5 LEA.HI R16, R16, R16, RZ, 0x1 ;  /* 0x000000101010d211 */ /* 0x000fe400078f08ff */
[----:B------:R-:W-:Y:S02]  /*ce10*/  @!P3 LOP3.LUT R11, R12, 0xfffffffe, RZ, 0xc0, !PT ;  /* 0xfffffffe0c0bb812 */ /* 0x000fe400078ec0ff */
[----:B------:R-:W-:Y:S01]  /*ce20*/  @!P0 LEA.HI R28, R28, R28, RZ, 0x1 ;  /* 0x0000001c1c1c8211 */ /* 0x000fe200078f08ff */
[----:B------:R0:W-:Y:S01]  /*ce30*/  @!P1 ST.E.64 desc[UR44][R6.64], R46 ;  /* 0x0000002e06009985 */ /* 0x0001e2000c101b2c */
[----:B------:R-:W-:Y:S01]  /*ce40*/  ISETP.GE.AND P1, PT, R0, UR4, PT ;  /* 0x0000000400007c0c */ /* 0x000fe2000bf26270 */
[----:B------:R-:W-:Y:S01]  /*ce50*/  @!P3 IMAD.WIDE R10, R11, 0x4, R26 ;  /* 0x000000040b0ab825 */ /* 0x000fe200078e021a */
[----:B------:R-:W-:-:S02]  /*ce60*/  @!P0 LOP3.LUT R29, R28, 0xfffffffe, RZ, 0xc0, !PT ;  /* 0xfffffffe1c1d8812 */ /* 0x000fc400078ec0ff */
[----:B------:R-:W-:Y:S01]  /*ce70*/  @!P4 LEA.HI R17, R17, R17, RZ, 0x1 ;  /* 0x000000111111c211 */ /* 0x000fe200078f08ff */
[--C-:B-1----:R-:W-:Y:S01]  /*ce80*/  @!P2 IMAD.WIDE R8, R13, 0x4, R26.reuse ;  /* 0x000000040d08a825 */ /* 0x102fe200078e021a */
[----:B------:R-:W-:Y:S02]  /*ce90*/  @!P5 LOP3.LUT R13, R16, 0xfffffffe, RZ, 0xc0, !PT ;  /* 0xfffffffe100dd812 */ /* 0x000fe400078ec0ff */
[----:B------:R-:W-:Y:S02]  /*cea0*/  @!P4 LOP3.LUT R17, R17, 0xfffffffe, RZ, 0xc0, !PT ;  /* 0xfffffffe1111c812 */ /* 0x000fe400078ec0ff */
[----:B------:R1:W-:Y:S01]  /*ceb0*/  @!P2 ST.E.64 desc[UR44][R8.64], R48 ;  /* 0x000000300800a985 */ /* 0x0003e2000c101b2c */
[--C-:B------:R-:W-:Y:S01]  /*cec0*/  @!P5 IMAD.WIDE R12, R13, 0x4, R26.reuse ;  /* 0x000000040d0cd825 */ /* 0x100fe200078e021a */
[----:B------:R-:W-:Y:S02]  /*ced0*/  IADD3 R16, R71, 0x48, RZ ;  /* 0x0000004847107810 */ /* 0x000fe40007ffe0ff */
[----:B------:R2:W-:Y:S01]  /*cee0*/  @!P3 ST.E.64 desc[UR44][R10.64], R14 ;  /* 0x0000000e0a00b985 */ /* 0x0005e2000c101b2c */
[----:B0-----:R-:W-:Y:S01]  /*cef0*/  @!P4 IMAD.WIDE R6, R17, 0x4, R26 ;  /* 0x000000041106c825 */ /* 0x001fe200078e021a */
[----:B------:R-:W-:-:S02]  /*cf00*/  ISETP.GE.AND P2, PT, R16, UR4, PT ;  /* 0x0000000410007c0c */ /* 0x000fc4000bf46270 */
[----:B------:R0:W-:Y:S01]  /*cf10*/  @!P5 ST.E.64 desc[UR44][R12.64], R68 ;  /* 0x000000440c00d985 */ /* 0x0001e2000c101b2c */
[----:B------:R-:W-:-:S03]  /*cf20*/  @!P1 LEA.HI R0, R0, R0, RZ, 0x1 ;  /* 0x0000000000009211 */ /* 0x000fc600078f08ff */
        /* <DEDUP_REMOVED lines=32> */
[----:B------:R-:W-:Y:S01]  /*d130*/  @!P6 LOP3.LUT R19, R16, 0xfffffffe, RZ, 0xc0, !PT ;  /* 0xfffffffe1013e812 */ /* 0x000fe200078ec0ff */
[----:B------:R2:W-:Y:S02]  /*d140*/  @!P3 ST.E.64 desc[UR44][R10.64], R22 ;  /* 0x000000160a00b985 */ /* 0x0005e4000c101b2c */
[----:B0-----:R-:W-:-:S02]  /*d150*/  @!P4 IMAD.WIDE R6, R15, 0x4, R26 ;  /* 0x000000040f06c825 */ /* 0x001fc400078e021a */
[----:B------:R2:W-:Y:S01]  /*d160*/  @!P0 ST.E.64 desc[UR44][R12.64], R50 ;  /* 0x000000320c008985 */ /* 0x0005e2000c101b2c */
[----:B------:R-:W-:Y:S01]  /*d170*/  ISETP.GE.AND P0, PT, R71, UR4, PT ;  /* 0x0000000447007c0c */ /* 0x000fe2000bf06270 */
[--C-:B-1----:R-:W-:Y:S02]  /*d180*/  @!P5 IMAD.WIDE R8, R17, 0x4, R26.reuse ;  /* 0x000000041108d825 */ /* 0x102fe400078e021a */
[----:B------:R2:W-:Y:S02]  /*d190*/  @!P4 ST.E.64 desc[UR44][R6.64], R24 ;  /* 0x000000180600c985 */ /* 0x0005e4000c101b2c */
[----:B------:R-:W-:Y:S02]  /*d1a0*/  @!P6 IMAD.WIDE R14, R19, 0x4, R26 ;  /* 0x00000004130ee825 */ /* 0x000fe400078e021a */
[----:B------:R2:W-:Y:S04]  /*d1b0*/  @!P5 ST.E.64 desc[UR44][R8.64], R36 ;  /* 0x000000240800d985 */ /* 0x0005e8000c101b2c */
[----:B------:R2:W-:Y:S02]  /*d1c0*/  @!P6 ST.E.64 desc[UR44][R14.64], R4 ;  /* 0x000000040e00e985 */ /* 0x0005e4000c101b2c */
[----:B------:R-:W-:Y:S05]  /*d1d0*/  @P0 BRA `(.L_x_6070) ;  /* 0x0000003c00600947 */ /* 0x000fea0003800000 */
[----:B------:R-:W-:-:S04]  /*d1e0*/  LEA.HI R71, R71, R71, RZ, 0x1 ;  /* 0x0000004747477211 */ /* 0x000fc800078f08ff */
[----:B--2---:R-:W-:-:S05]  /*d1f0*/  LOP3.LUT R5, R71, 0xfffffffe, RZ, 0xc0, !PT ;  /* 0xfffffffe47057812 */ /* 0x004fca00078ec0ff */
[----:B------:R-:W-:-:S05]  /*d200*/  IMAD.WIDE R4, R5, 0x4, R26 ;  /* 0x0000000405047825 */ /* 0x000fca00078e021a */
[----:B------:R1:W-:Y:S01]  /*d210*/  ST.E.64 desc[UR44][R4.64], R2 ;  /* 0x0000000204007985 */ /* 0x0003e2000c101b2c */
[----:B------:R-:W-:Y:S05]  /*d220*/  BRA `(.L_x_6070) ;  /* 0x0000003c004c7947 */ /* 0x000fea0003800000 */
.L_x_6095:
        /* <DEDUP_REMOVED lines=36> */
[C---:B------:R-:W-:Y:S02]  /*d470*/  IADD3 R7, -R5.reuse, RZ, RZ ;  /* 0x000000ff05077210 */ /* 0x040fe40007ffe1ff */
[----:B------:R-:W-:Y:S01]  /*d480*/  IADD3 R2, P0, R5, R2, RZ ;  /* 0x0000000205027210 */ /* 0x000fe20007f1e0ff */
        /* <DEDUP_REMOVED lines=17> */
.L_x_6068:
        /* <DEDUP_REMOVED lines=18> */
.L_x_6098:
[----:B------:R-:W-:Y:S01]  /*d6c0*/  ULDC UR7, c[0x0][0xc50] ;  /* 0x0003140000077ab9 */ /* 0x000fe20000000800 */
[----:B------:R-:W-:Y:S01]  /*d6d0*/  UMOV UR36, UR6 ;  /* 0x0000000600247c82 */ /* 0x000fe20008000000 */
[----:B------:R-:W-:-:S11]  /*d6e0*/  UISETP.NE.AND UP0, UPT, UR7, 0x1, UPT ;  /* 0x000000010700788c */ /* 0x000fd6000bf05270 */
[----:B------:R-:W-:Y:S01]  /*d6f0*/  @UP0 ULDC UR4, c[0x0][0xc54] ;  /* 0x0003150000040ab9 */ /* 0x000fe20000000800 */
[----:B------:R-:W-:Y:S01]  /*d700*/  @UP0 ULDC UR8, c[0x0][0xc58] ;  /* 0x0003160000080ab9 */ /* 0x000fe20000000800 */
[----:B------:R-:W-:-:S04]  /*d710*/  UIMAD.WIDE.U32 UR4, UR6, UR4, URZ ;  /* 0x00000004060472a5 */ /* 0x000fc8000f8e003f */
[----:B------:R-:W-:-:S12]  /*d720*/  @UP0 USHF.R.U32.HI UR36, URZ, UR8, UR5 ;  /* 0x000000083f240299 */ /* 0x000fd80008011605 */
.L_x_6099:
        /* <DEDUP_REMOVED lines=17> */
[----:B------:R-:W-:-:S03]  /*d840*/  UIADD3 UR5, UR4, 0xdf, URZ ;  /* 0x000000df04057890 */ /* 0x000fc6000fffe03f */
[----:B------:R-:W-:Y:S01]  /*d850*/  UMOV UR4, URZ ;  /* 0x0000003f00047c82 */ /* 0x000fe20008000000 */
[----:B------:R-:W-:Y:S01]  /*d860*/  PLOP3.LUT P0, PT, PT, PT, UP0, 0x80, 0x0 ;  /* 0x000000000000781c */ /* 0x000fe20003f0f008 */
[----:B------:R-:W-:-:S04]  /*d870*/  UIMAD.WIDE UR4, UR5, -0x6db6db6d, UR4 ;  /* 0x92492493050478a5 */ /* 0x000fc8000f8e0204 */
        /* <DEDUP_REMOVED lines=21> */
[----:B------:R-:W-:Y:S02]  /*d9d0*/  IADD3 R5, RZ, -R6, RZ ;  /* 0x80000006ff057210 */ /* 0x000fe40007ffe0ff */
[----:B------:R-:W-:Y:S01]  /*d9e0*/  ISETP.LE.AND P2, PT, RZ, UR5, PT ;  /* 0x00000005ff007c0c */ /* 0x000fe2000bf43270 */
        /* <DEDUP_REMOVED lines=11> */
.L_x_6101:
        /* <DEDUP_REMOVED lines=30> */
.L_x_6102:
        /* <DEDUP_REMOVED lines=10> */
[----:B------:R-:W0:Y:S01]  /*dd20*/  LDC.64 R2, c[0x4][R2] ;  /* 0x0100000002027b82 */ /* 0x000e220000000a00 */
        /* <DEDUP_REMOVED lines=9> */
.L_x_6103:
        /* <DEDUP_REMOVED lines=20> */
.L_x_6104:
        /* <DEDUP_REMOVED lines=18> */
.L_x_6105:
[----:B------:R-:W0:Y:S01]  /*e020*/  LDC.64 R2, c[0x0][0x9f8] ;  /* 0x00027e00ff027b82 */ /* 0x000e220000000a00 */
[----:B------:R-:W-:Y:S01]  /*e030*/  IMAD.MOV.U32 R9, RZ, RZ, R18 ;  /* 0x000000ffff097224 */ /* 0x000fe200078e0012 */
[----:B------:R-:W2:Y:S01]  /*e040*/  LDL.LU R6, [R1] ;  /* 0x0000000001067983 */ /* 0x000ea20000300800 */
[----:B------:R-:W1:Y:S01]  /*e050*/  S2R R11, SR_TID.X ;  /* 0x00000000000b7919 */ /* 0x000e620000002100 */
[----:B0-----:R-:W-:-:S04]  /*e060*/  ISETP.NE.U32.AND P0, PT, R2, RZ, PT ;  /* 0x000000ff0200720c */ /* 0x001fc80003f05070 */
[----:B------:R-:W-:-:S13]  /*e070*/  ISETP.NE.AND.EX P0, PT, R3, RZ, PT, P0 ;  /* 0x000000ff0300720c */ /* 0x000fda0003f05300 */
[----:B------:R-:W0:Y:S02]  /*e080*/  @P0 LDC.64 R2, c[0x0][0x9f8] ;  /* 0x00027e00ff020b82 */ /* 0x000e240000000a00 */
[----:B0-----:R-:W-:-:S05]  /*e090*/  @P0 IMAD.WIDE R2, R18, 0x4, R2 ;  /* 0x0000000412020825 */ /* 0x001fca00078e0202 */
[----:B------:R0:W3:Y:S01]  /*e0a0*/  @P0 LDG.E R9, desc[UR44][R2.64] ;  /* 0x0000002c02090981 */ /* 0x0000e2000c1e1900 */
[C---:B-1----:R-:W-:Y:S01]  /*e0b0*/  IMAD.SHL.U32 R4, R11.reuse, 0x20, RZ ;  /* 0x000000200b047824 */ /* 0x042fe200078e00ff */
[----:B0-----:R-:W0:Y:S04]  /*e0c0*/  LDC.64 R2, c[0x0][0x418] ;  /* 0x00010600ff027b82 */ /* 0x001e280000000a00 */
[----:B------:R-:W-:Y:S01]  /*e0d0*/  LOP3.LUT R0, R4, 0x80, RZ, 0xc0, !PT ;  /* 0x0000008004007812 */ /* 0x000fe200078ec0ff */
[C---:B------:R-:W-:Y:S01]  /*e0e0*/  IMAD.SHL.U32 R7, R11.reuse, 0x4, RZ ;  /* 0x000000040b077824 */ /* 0x040fe200078e00ff */
[----:B------:R-:W-:Y:S02]  /*e0f0*/  LOP3.LUT R8, R11, 0x7f, RZ, 0xc0, !PT ;  /* 0x0000007f0b087812 */ /* 0x000fe400078ec0ff */
[----:B------:R-:W-:-:S02]  /*e100*/  LOP3.LUT R0, R0, 0x10, R11, 0xf8, !PT ;  /* 0x0000001000007812 */ /* 0x000fc400078ef80b */
[----:B------:R-:W-:Y:S02]  /*e110*/  LOP3.LUT R5, R4, 0x60, RZ, 0xc0, !PT ;  /* 0x0000006004057812 */ /* 0x000fe400078ec0ff */
[----:B------:R-:W-:Y:S02]  /*e120*/  LOP3.LUT R7, R0, 0x10, R7, 0x78, !PT ;  /* 0x0000001000077812 */ /* 0x000fe400078e7807 */
[----:B------:R-:W-:Y:S01]  /*e130*/  SHF.R.U32.HI R0, RZ, 0x5, R8 ;  /* 0x00000005ff007819 */ /* 0x000fe20000011608 */
[----:B------:R-:W-:Y:S01]  /*e140*/  IMAD.SHL.U32 R18, R11, 0x80, RZ ;  /* 0x000000800b127824 */ /* 0x000fe200078e00ff */
[----:B------:R-:W-:-:S03]  /*e150*/  LOP3.LUT R4, R4, 0x100, RZ, 0xc0, !PT ;  /* 0x0000010004047812 */ /* 0x000fc600078ec0ff */
[----:B------:R-:W-:Y:S02]  /*e160*/  IMAD R5, R0, 0x200, R5 ;  /* 0x0000020000057824 */ /* 0x000fe400078e0205 */
[----:B------:R-:W-:-:S03]  /*e170*/  IMAD.SHL.U32 R19, R11, 0x10, RZ ;  /* 0x000000100b137824 */ /* 0x000fc600078e00ff */
[----:B------:R-:W-:Y:S02]  /*e180*/  IADD3 R4, R7, R5, R4 ;  /* 0x0000000507047210 */ /* 0x000fe40007ffe004 */
[----:B------:R-:W-:Y:S02]  /*e190*/  LOP3.LUT R5, R18, 0x380, RZ, 0xc0, !PT ;  /* 0x0000038012057812 */ /* 0x000fe400078ec0ff */
[----:B0-----:R-:W-:Y:S02]  /*e1a0*/  ISETP.NE.U32.AND P0, PT, R2, RZ, PT ;  /* 0x000000ff0200720c */ /* 0x001fe40003f05070 */
[----:B------:R-:W-:Y:S02]  /*e1b0*/  LEA R0, R0, R5, 0x4 ;  /* 0x0000000500007211 */ /* 0x000fe400078e20ff */
[----:B------:R-:W-:Y:S02]  /*e1c0*/  ISETP.NE.AND.EX P2, PT, R3, RZ, PT, P0 ;  /* 0x000000ff0300720c */ /* 0x000fe40003f45300 */
[----:B------:R-:W-:-:S02]  /*e1d0*/  LOP3.LUT R19, R19, 0x70, RZ, 0xc0, !PT ;  /* 0x0000007013137812 */ /* 0x000fc400078ec0ff */
[----:B------:R-:W-:Y:S02]  /*e1e0*/  LOP3.LUT P1, RZ, R11, 0x4, RZ, 0xc0, !PT ;  /* 0x000000040bff7812 */ /* 0x000fe4000782c0ff */
[----:B------:R-:W-:Y:S01]  /*e1f0*/  LOP3.LUT R5, R0, R19, RZ, 0x3c, !PT ;  /* 0x0000001300057212 */ /* 0x000fe200078e3cff */
[----:B------:R-:W-:Y:S01]  /*e200*/  IMAD.MOV.U32 R0, RZ, RZ, 0x40 ;  /* 0x00000040ff007424 */ /* 0x000fe200078e00ff */
[----:B------:R0:W-:Y:S04]  /*e210*/  STL [R1+0x14], R4 ;  /* 0x0000140401007387 */ /* 0x0001e80000100800 */
[----:B------:R-:W-:-:S05]  /*e220*/  SEL R0, R0, 0xffffffc0, !P1 ;  /* 0xffffffc000007807 */ /* 0x000fca0004800000 */
[----:B------:R1:W-:Y:S01]  /*e230*/  STL [R1+0x24], R0 ;  /* 0x0000240001007387 */ /* 0x0003e20000100800 */
[----:B------:R-:W-:Y:S01]  /*e240*/  UMOV UR4, 0xffffffff ;  /* 0xffffffff00047882 */ /* 0x000fe20000000000 */
[----:B0-----:R-:W-:Y:S02]  /*e250*/  SHF.R.U32.HI R4, RZ, 0x5, R11 ;  /* 0x00000005ff047819 */ /* 0x001fe4000001160b */
[----:B------:R-:W-:Y:S02]  /*e260*/  LOP3.LUT R18, R5, 0xc00, R18, 0xf8, !PT ;  /* 0x00000c0005127812 */ /* 0x000fe400078ef812 */
[----:B------:R-:W-:Y:S02]  /*e270*/  LOP3.LUT R4, R4, 0x3, RZ, 0xc0, !PT ;  /* 0x0000000304047812 */ /* 0x000fe400078ec0ff */
[----:B--2---:R-:W-:-:S04]  /*e280*/  LOP3.LUT R6, R6, 0xfffffffe, RZ, 0xc0, !PT ;  /* 0xfffffffe06067812 */ /* 0x004fc800078ec0ff */
[----:B------:R-:W-:Y:S02]  /*e290*/  @P2 LOP3.LUT R6, R6, 0x1, RZ, 0xfc, !PT ;  /* 0x0000000106062812 */ /* 0x000fe400078efcff */
[----:B---3--:R-:W-:Y:S01]  /*e2a0*/  SHF.R.S32.HI R10, RZ, 0x1f, R9 ;  /* 0x0000001fff0a7819 */ /* 0x008fe20000011409 */
[----:B------:R1:W-:Y:S04]  /*e2b0*/  STL [R1+0x4], R9 ;  /* 0x0000040901007387 */ /* 0x0003e80000100800 */
[----:B------:R1:W-:Y:S04]  /*e2c0*/  STL [R1], R6 ;  /* 0x0000000601007387 */ /* 0x0003e80000100800 */
[----:B------:R1:W-:Y:S01]  /*e2d0*/  STL [R1+0xc], R10 ;  /* 0x00000c0a01007387 */ /* 0x0003e20000100800 */
[----:B------:R-:W-:Y:S01]  /*e2e0*/  SEL R16, R9, RZ, !P2 ;  /* 0x000000ff09107207 */ /* 0x000fe20005000000 */
[----:B------:R-:W-:Y:S06]  /*e2f0*/  BRA.DIV UR4, `(.L_x_6106) ;  /* 0x0000002e04987947 */ /* 0x000fec000b800000 */
[----:B------:R0:W2:Y:S02]  /*e300*/  SHFL.IDX PT, R14, R4, RZ, 0x1f ;  /* 0x00001fff040e7589 */ /* 0x0000a400000e0000 */
.L_x_6155:
[----:B------:R-:W-:Y:S01]  /*e310*/  PLOP3.LUT P1, PT, PT, PT, PT, 0x8, 0x0 ;  /* 0x000000000000781c */ /* 0x000fe20003f2e170 */
[----:B-1----:R-:W-:Y:S01]  /*e320*/  IMAD.MOV.U32 R0, RZ, RZ, R6 ;  /* 0x000000ffff007224 */ /* 0x002fe200078e0006 */
[----:B--2---:R-:W-:-:S04]  /*e330*/  ISETP.NE.AND P0, PT, R14, RZ, PT ;  /* 0x000000ff0e00720c */ /* 0x004fc80003f05270 */
[----:B------:R-:W-:-:S07]  /*e340*/  LOP3.LUT R0, R0, 0xfffffffd, RZ, 0xc0, !PT ;  /* 0xfffffffd00007812 */ /* 0x000fce00078ec0ff */
[----:B------:R-:W-:-:S05]  /*e350*/  @P1 LOP3.LUT R0, R0, 0x2, RZ, 0xfc, !PT ;  /* 0x0000000200001812 */ /* 0x000fca00078efcff */
[----:B------:R1:W-:Y:S01]  /*e360*/  STL [R1], R0 ;  /* 0x0000000001007387 */ /* 0x0003e20000100800 */
[----:B------:R-:W-:Y:S05]  /*e370*/  @P0 BRA `(.L_x_6107) ;  /* 0x0000000400300947 */ /* 0x000fea0003800000 */
[----:B------:R-:W-:Y:S01]  /*e380*/  UMOV UR4, 0xffffffff ;  /* 0xffffffff00047882 */ /* 0x000fe20000000000 */
[----:B-1----:R-:W-:Y:S02]  /*e390*/  VIADD R0, R17, 0xffffffff ;  /* 0xffffffff11007836 */ /* 0x002fe40000000000 */
[----:B------:R-:W-:Y:S05]  /*e3a0*/  BRA.DIV UR4, `(.L_x_6108) ;  /* 0x0000002e048c7947 */ /* 0x000fea000b800000 */
[----:B------:R-:W-:-:S13]  /*e3b0*/  ELECT P6, URZ, PT ;  /* 0x00000000003f782f */ /* 0x000fda00038c0000 */
.L_x_6158:
[----:B------:R-:W-:Y:S05]  /*e3c0*/  @!P6 BRA `(.L_x_6107) ;  /* 0x00000004001ce947 */ /* 0x000fea0003800000 */
[----:B------:R-:W-:Y:S01]  /*e3d0*/  IMAD.MOV.U32 R16, RZ, RZ, R9 ;  /* 0x000000ffff107224 */ /* 0x000fe200078e0009 */
[----:B------:R-:W-:Y:S06]  /*e3e0*/  @!P2 BRA `(.L_x_6109) ;  /* 0x000000000044a947 */ /* 0x000fec0003800000 */
        /* <DEDUP_REMOVED lines=17> */
.L_x_6109:
[----:B-1----:R-:W-:Y:S01]  /*e500*/  IMAD.MOV.U32 R2, RZ, RZ, 0x1 ;  /* 0x00000001ff027424 */ /* 0x002fe200078e00ff */
[----:B------:R-:W-:-:S04]  /*e510*/  ISETP.NE.AND P1, PT, R8, RZ, PT ;  /* 0x000000ff0800720c */ /* 0x000fc80003f25270 */
[----:B------:R-:W-:-:S04]  /*e520*/  SHF.L.U32 R2, R2, 0x1f, RZ ;  /* 0x0000001f02027819 */ /* 0x000fc800000006ff */
[----:B------:R-:W1:Y:S02]  /*e530*/  SYNCS.PHASECHK.TRANS64.TRYWAIT P0, [UR38+0x2e880], R2 ;  /* 0x02e88002ff0075a7 */ /* 0x000e640008000166 */
[----:B-1----:R-:W-:Y:S05]  /*e540*/  @!P0 BRA `(.L_x_6110) ;  /* 0x0000002c00448947 */ /* 0x002fea0003800000 */
.L_x_6159:
[----:B------:R-:W-:Y:S05]  /*e550*/  @P1 BRA `(.L_x_6111) ;  /* 0x0000000000181947 */ /* 0x000fea0003800000 */
[----:B0-----:R-:W0:Y:S01]  /*e560*/  S2R R4, SR_TID.X ;  /* 0x0000000000047919 */ /* 0x001e220000002100 */
[----:B-1----:R-:W-:-:S04]  /*e570*/  IMAD.MOV.U32 R3, RZ, RZ, 0x7000 ;  /* 0x00007000ff037424 */ /* 0x002fc800078e00ff */
[----:B------:R2:W-:Y:S01]  /*e580*/  SYNCS.ARRIVE.TRANS64 RZ, [UR38+0x2e870], R3 ;  /* 0x02e87003ffff79a7 */ /* 0x0005e20008000026 */
[----:B0-----:R-:W-:-:S13]  /*e590*/  LOP3.LUT P0, RZ, R4, 0x1f, RZ, 0xc0, !PT ;  /* 0x0000001f04ff7812 */ /* 0x001fda000780c0ff */
[----:B--2---:R-:W-:Y:S05]  /*e5a0*/  @!P0 BRA `(.L_x_6111) ;  /* 0x0000000000048947 */ /* 0x004fea0003800000 */
[----:B------:R-:W-:Y:S01]  /*e5b0*/  BPT.TRAP 0x1 ;  /* 0x000000040000795c */ /* 0x000fe20000300000 */
.L_x_6111:
[----:B------:R-:W-:Y:S01]  /*e5c0*/  IMAD R0, R0, 0xe0, RZ ;  /* 0x000000e000007824 */ /* 0x000fe200078e02ff */
[----:B------:R-:W-:Y:S01]  /*e5d0*/  ULDC.64 UR4, c[0x0][0x198] ;  /* 0x0000660000047ab9 */ /* 0x000fe20000000a00 */
[----:B-----5:R-:W-:Y:S01]  /*e5e0*/  R2UR UR13, R16 ;  /* 0x00000000100d72ca */ /* 0x020fe200000e0000 */
[----:B------:R-:W-:Y:S02]  /*e5f0*/  UIADD3 UR4, UP0, UR4, 0x470, URZ ;  /* 0x0000047004047890 */ /* 0x000fe4000ff1e03f */
[----:B------:R-:W-:Y:S01]  /*e600*/  R2UR UR11, R0 ;  /* 0x00000000000b72ca */ /* 0x000fe200000e0000 */
[----:B------:R-:W-:Y:S02]  /*e610*/  UIADD3 UR8, UR38, 0xe400, URZ ;  /* 0x0000e40026087890 */ /* 0x000fe4000fffe03f */
[----:B------:R-:W-:Y:S02]  /*e620*/  UIADD3 UR9, UR38, 0x2e870, URZ ;  /* 0x0002e87026097890 */ /* 0x000fe4000fffe03f */
[----:B------:R-:W-:Y:S01]  /*e630*/  UIADD3.X UR5, URZ, UR5, URZ, UP0, !UPT ;  /* 0x000000053f057290 */ /* 0x000fe200087fe43f */
[----:B------:R-:W-:Y:S01]  /*e640*/  UMOV UR6, 0x0 ;  /* 0x0000000000067882 */ /* 0x000fe20000000000 */
[----:B------:R-:W-:Y:S01]  /*e650*/  UMOV UR7, 0x14f00000 ;  /* 0x14f0000000077882 */ /* 0x000fe20000000000 */
[----:B------:R-:W-:Y:S01]  /*e660*/  UMOV UR10, URZ ;  /* 0x0000003f000a7c82 */ /* 0x000fe20008000000 */
[----:B------:R-:W-:-:S05]  /*e670*/  UMOV UR12, UR36 ;  /* 0x00000024000c7c82 */ /* 0x000fca0008000000 */
[----:B------:R2:W-:Y:S01]  /*e680*/  UTMALDG.4D [UR8], [UR4], desc[UR6] ;  /* 0x00000608040075b4 */ /* 0x0005e20008019000 */
[----:B------:R-:W3:Y:S02]  /*e690*/  SYNCS.PHASECHK.TRANS64.TRYWAIT P0, [UR38+0x2e840], R2 ;  /* 0x02e84002ff0075a7 */ /* 0x000ee40008000166 */
[----:B--23--:R-:W-:Y:S05]  /*e6a0*/  @!P0 BRA `(.L_x_6112) ;  /* 0x0000002c00048947 */ /* 0x00cfea0003800000 */
.L_x_6160:
[----:B------:R-:W-:Y:S05]  /*e6b0*/  @P1 BRA `(.L_x_6113) ;  /* 0x0000000000181947 */ /* 0x000fea0003800000 */
[----:B-1----:R-:W1:Y:S01]  /*e6c0*/  S2R R3, SR_TID.X ;  /* 0x0000000000037919 */ /* 0x002e620000002100 */
[----:B------:R-:W-:-:S04]  /*e6d0*/  IMAD.MOV.U32 R2, RZ, RZ, 0x7000 ;  /* 0x00007000ff027424 */ /* 0x000fc800078e00ff */
[----:B------:R2:W-:Y:S01]  /*e6e0*/  SYNCS.ARRIVE.TRANS64 RZ, [UR38+0x2e830], R2 ;  /* 0x02e83002ffff79a7 */ /* 0x0005e20008000026 */
[----:B-1----:R-:W-:-:S13]  /*e6f0*/  LOP3.LUT P0, RZ, R3, 0x1f, RZ, 0xc0, !PT ;  /* 0x0000001f03ff7812 */ /* 0x002fda000780c0ff */
[----:B--2---:R-:W-:Y:S05]  /*e700*/  @!P0 BRA `(.L_x_6113) ;  /* 0x0000000000048947 */ /* 0x004fea0003800000 */
[----:B------:R-:W-:Y:S01]  /*e710*/  BPT.TRAP 0x1 ;  /* 0x000000040000795c */ /* 0x000fe20000300000 */
.L_x_6113:
[----:B-1----:R-:W2:Y:S01]  /*e720*/  LDL.LU R2, [R1] ;  /* 0x0000000001027983 */ /* 0x002ea20000300800 */
[----:B------:R-:W-:Y:S01]  /*e730*/  PLOP3.LUT P0, PT, PT, PT, PT, 0x80, 0x0 ;  /* 0x000000000000781c */ /* 0x000fe20003f0f070 */
[----:B------:R-:W-:Y:S01]  /*e740*/  ULDC.64 UR4, c[0x0][0x198] ;  /* 0x0000660000047ab9 */ /* 0x000fe20000000a00 */
[----:B------:R-:W-:Y:S01]  /*e750*/  R2UR UR11, R0 ;  /* 0x00000000000b72ca */ /* 0x000fe200000e0000 */
[----:B------:R-:W-:Y:S01]  /*e760*/  UIADD3 UR4, UP0, UR4, 0x370, URZ ;  /* 0x0000037004047890 */ /* 0x000fe2000ff1e03f */
        /* <DEDUP_REMOVED lines=9> */
[----:B--2---:R-:W-:-:S04]  /*e800*/  LOP3.LUT R2, R2, 0xfffffffd, RZ, 0xc0, !PT ;  /* 0xfffffffd02027812 */ /* 0x004fc800078ec0ff */
[----:B------:R-:W-:-:S05]  /*e810*/  @P0 LOP3.LUT R2, R2, 0x2, RZ, 0xfc, !PT ;  /* 0x0000000202020812 */ /* 0x000fca00078efcff */
[----:B------:R3:W-:Y:S01]  /*e820*/  STL [R1], R2 ;  /* 0x0000000201007387 */ /* 0x0007e20000100800 */
[----:B------:R-:W-:Y:S01]  /*e830*/  NOP ;  /* 0x0000000000007918 */ /* 0x000fe20000000000 */
.L_x_6107:
        /* <DEDUP_REMOVED lines=10> */
[----:B0-----:R-:W-:Y:S01]  /*e8e0*/  IMAD.U32 R4, RZ, RZ, UR6 ;  /* 0x00000006ff047e24 */ /* 0x001fe2000f8e00ff */
        /* <DEDUP_REMOVED lines=11> */
.L_x_6114:
[----:B0-----:R-:W1:Y:S01]  /*e9a0*/  S2R R4, SR_CTAID.Z ;  /* 0x0000000000047919 */ /* 0x001e620000002700 */
[----:B------:R-:W0:Y:S01]  /*e9b0*/  LDC R8, c[0x0][0x448] ;  /* 0x00011200ff087b82 */ /* 0x000e220000000800 */
[----:B------:R-:W-:Y:S01]  /*e9c0*/  USHF.R.S32.HI UR4, URZ, 0x1f, UR36 ;  /* 0x0000001f3f047899 */ /* 0x000fe20008011424 */
[----:B------:R-:W2:Y:S01]  /*e9d0*/  S2R R9, SR_TID.X ;  /* 0x0000000000097919 */ /* 0x000ea20000002100 */
[----:B------:R-:W-:Y:S02]  /*e9e0*/  ULDC.64 UR8, c[0x0][0x2d8] ;  /* 0x0000b60000087ab9 */ /* 0x000fe40000000a00 */
[----:B------:R-:W-:Y:S01]  /*e9f0*/  UIMAD UR6, UR4, UR8, URZ ;  /* 0x00000008040672a4 */ /* 0x000fe2000f8e023f */
[----:B------:R-:W3:Y:S02]  /*ea00*/  S2R R10, SR_CTAID.X ;  /* 0x00000000000a7919 */ /* 0x000ee40000002500 */
[----:B------:R-:W4:Y:S01]  /*ea10*/  LDC.64 R2, c[0x0][0x2e0] ;  /* 0x0000b800ff027b82 */ /* 0x000f220000000a00 */
[----:B------:R-:W-:-:S02]  /*ea20*/  UIMAD.WIDE.U32 UR4, UR36, UR8, URZ ;  /* 0x00000008240472a5 */ /* 0x000fc4000f8e003f */
[----:B------:R-:W-:-:S04]  /*ea30*/  UIMAD UR6, UR36, UR9, UR6 ;  /* 0x00000009240672a4 */ /* 0x000fc8000f8e0206 */
[----:B------:R-:W-:Y:S01]  /*ea40*/  UIADD3 UR5, UR5, UR6, URZ ;  /* 0x0000000605057290 */ /* 0x000fe2000fffe03f */
[----:B0-----:R-:W-:Y:S02]  /*ea50*/  ISETP.NE.AND P0, PT, R8, 0x1, PT ;  /* 0x000000010800780c */ /* 0x001fe40003f05270 */
[----:B-1----:R-:W-:Y:S02]  /*ea60*/  SHF.R.S32.HI R0, RZ, 0x1f, R4 ;  /* 0x0000001fff007819 */ /* 0x002fe40000011404 */
[----:B--2---:R-:W-:-:S03]  /*ea70*/  LOP3.LUT R7, R9, 0x7f, RZ, 0xc0, !PT ;  /* 0x0000007f09077812 */ /* 0x004fc600078ec0ff */
[----:B----4-:R-:W-:-:S06]  /*ea80*/  IMAD R0, R0, R2, RZ ;  /* 0x0000000200007224 */ /* 0x010fcc00078e02ff */
[----:B------:R-:W0:Y:S01]  /*ea90*/  @P0 LDC R6, c[0x0][0x44c] ;  /* 0x00011300ff060b82 */ /* 0x000e220000000800 */
[----:B------:R-:W-:Y:S01]  /*eaa0*/  SHF.R.U32.HI R9, RZ, 0x3, R9 ;  /* 0x00000003ff097819 */ /* 0x000fe20000011609 */
[C---:B------:R-:W-:Y:S01]  /*eab0*/  IMAD R0, R4.reuse, R3, R0 ;  /* 0x0000000304007224 */ /* 0x040fe200078e0200 */
[----:B------:R-:W-:Y:S01]  /*eac0*/  LEA.HI R5, R7, R19, RZ, 0x1d ;  /* 0x0000001307057211 */ /* 0x000fe200078fe8ff */
[----:B------:R-:W-:Y:S01]  /*ead0*/  IMAD.WIDE.U32 R2, R4, R2, UR4 ;  /* 0x0000000404027e25 */ /* 0x000fe2000f8e0002 */
[----:B------:R-:W-:-:S03]  /*eae0*/  ULDC.64 UR4, c[0x0][0x2d0] ;  /* 0x0000b40000047ab9 */ /* 0x000fc60000000a00 */
[----:B------:R-:W-:Y:S02]  /*eaf0*/  IMAD.IADD R3, R3, 0x1, R0 ;  /* 0x0000000103037824 */ /* 0x000fe400078e0200 */
[----:B------:R-:W1:Y:S01]  /*eb00*/  @P0 LDC R0, c[0x0][0x450] ;  /* 0x00011400ff000b82 */ /* 0x000e620000000800 */
[----:B---3--:R-:W-:-:S04]  /*eb10*/  IMAD R5, R10, 0x80, R5 ;  /* 0x000000800a057824 */ /* 0x008fc800078e0205 */
        /* <DEDUP_REMOVED lines=18> */
[----:B------:R-:W-:Y:S01]  /*ec40*/  ULDC UR4, c[0x0][0x2b8] ;  /* 0x0000ae0000047ab9 */ /* 0x000fe20000000800 */
[----:B------:R-:W-:Y:S02]  /*ec50*/  SHF.L.U32 R2, R9, 0x7, RZ ;  /* 0x0000000709027819 */ /* 0x000fe400000006ff */
[----:B------:R-:W-:Y:S01]  /*ec60*/  IADD3.X R3, R3, UR5, R4, P0, !PT ;  /* 0x0000000503037c10 */ /* 0x000fe200087fe404 */
[----:B------:R-:W-:Y:S01]  /*ec70*/  IMAD.SHL.U32 R4, R9, 0x10, RZ ;  /* 0x0000001009047824 */ /* 0x000fe200078e00ff */
[C---:B------:R-:W-:Y:S02]  /*ec80*/  LOP3.LUT R2, R19.reuse, 0x380, R2, 0xf8, !PT ;  /* 0x0000038013027812 */ /* 0x040fe400078ef802 */
[----:B------:R-:W-:Y:S01]  /*ec90*/  ISETP.GE.AND P0, PT, R19, UR4, PT ;  /* 0x0000000413007c0c */ /* 0x000fe2000bf06270 */
[----:B------:R-:W-:Y:S01]  /*eca0*/  UMOV UR4, 0xffffffff ;  /* 0xffffffff00047882 */ /* 0x000fe20000000000 */
        /* <DEDUP_REMOVED lines=8> */
[----:B------:R-:W-:-:S03]  /*ed30*/  IMAD R2, R8, UR4, RZ ;  /* 0x0000000408027c24 */ /* 0x000fc6000f8e02ff */
[----:B------:R-:W-:Y:S02]  /*ed40*/  SHFL.IDX PT, R14, R0, 0x7, 0x181f ;  /* 0x00f81f00000e7f89 */ /* 0x000fe400000e0000 */
[----:B------:R-:W-:-:S13]  /*ed50*/  ISETP.GE.AND P1, PT, R5, R2, PT ;  /* 0x000000020500720c */ /* 0x000fda0003f26270 */
[----:B------:R-:W-:Y:S01]  /*ed60*/  @!P1 VIADD R8, R4, UR38 ;  /* 0x0000002604089c36 */ /* 0x000fe20008000000 */
[----:B0-----:R-:W-:-:S05]  /*ed70*/  @!P1 IADD3 R7, P2, R19, R7, RZ ;  /* 0x0000000713079210 */ /* 0x001fca0007f5e0ff */
[----:B-1----:R-:W-:-:S05]  /*ed80*/  @!P1 IMAD.X R6, RZ, RZ, R6, P2 ;  /* 0x000000ffff069224 */ /* 0x002fca00010e0606 */
[----:B------:R-:W-:-:S04]  /*ed90*/  @!P1 LOP3.LUT R7, R7, R6, RZ, 0x3c, !PT ;  /* 0x0000000607079212 */ /* 0x000fc800078e3cff */
[----:B------:R-:W-:-:S04]  /*eda0*/  @!P1 LOP3.LUT R6, R7, R6, RZ, 0x3c, !PT ;  /* 0x0000000607069212 */ /* 0x000fc800078e3cff */
[----:B------:R-:W-:-:S05]  /*edb0*/  @!P1 LOP3.LUT R7, R7, R6, RZ, 0x3c, !PT ;  /* 0x0000000607079212 */ /* 0x000fca00078e3cff */
[----:B------:R0:W-:Y:S02]  /*edc0*/  @!P1 LDGSTS.E.BYPASS.LTC128B.128 [R8+0x1c400], desc[UR44][R6.64], !P0 ;  /* 0x1c40000006089fae */ /* 0x0001e4000c101d6c */
[----:B0-----:R-:W-:Y:S02]  /*edd0*/  VIADD R6, R5, 0x10 ;  /* 0x0000001005067836 */ /* 0x001fe40000000000 */
        /* <DEDUP_REMOVED lines=21> */
[----:B0-----:R-:W-:Y:S02]  /*ef30*/  IADD3 R6, R5, 0x30, RZ ;  /* 0x0000003005067810 */ /* 0x001fe40007ffe0ff */
[----:B------:R-:W0:Y:S02]  /*ef40*/  SHFL.IDX PT, R7, R0, 0x3, 0x181f ;  /* 0x00781f0000077f89 */ /* 0x000e2400000e0000 */
        /* <DEDUP_REMOVED lines=42> */
[----:B--2---:R0:W-:Y:S02]  /*f1f0*/  @!P1 LDGSTS.E.BYPASS.LTC128B.128 [R8+0x1f400], desc[UR44][R6.64], !P0 ;  /* 0x1f40000006089fae */ /* 0x0041e4000c101d6c */
.L_x_6177:
[----:B------:R-:W-:Y:S01]  /*f200*/  IADD3 R5, R5, 0x70, RZ ;  /* 0x0000007005057810 */ /* 0x000fe20007ffe0ff */
[----:B------:R-:W-:-:S03]  /*f210*/  IMAD.MOV.U32 R0, RZ, RZ, 0x1 ;  /* 0x00000001ff007424 */ /* 0x000fc600078e00ff */
[----:B------:R-:W-:Y:S02]  /*f220*/  ISETP.GE.AND P1, PT, R5, R2, PT ;  /* 0x000000020500720c */ /* 0x000fe40003f26270 */
[----:B------:R-:W-:-:S11]  /*f230*/  SHF.L.U32 R0, R0, 0x1f, RZ ;  /* 0x0000001f00007819 */ /* 0x000fd600000006ff */
[----:B------:R-:W-:Y:S01]  /*f240*/  @!P1 IADD3 R2, P2, R19, R14, RZ ;  /* 0x0000000e13029210 */ /* 0x000fe20007f5e0ff */
[----:B------:R-:W-:-:S04]  /*f250*/  @!P1 VIADD R5, R4, UR38 ;  /* 0x0000002604059c36 */ /* 0x000fc80008000000 */
[----:B------:R-:W-:-:S05]  /*f260*/  @!P1 IMAD.X R3, RZ, RZ, R3, P2 ;  /* 0x000000ffff039224 */ /* 0x000fca00010e0603 */
[----:B------:R-:W-:Y:S01]  /*f270*/  @!PT LDS RZ, [RZ] ;  /* 0x00000000fffff984 */ /* 0x000fe20000000800 */
[----:B------:R-:W-:Y:S01]  /*f280*/  @!PT LDS RZ, [RZ] ;  /* 0x00000000fffff984 */ /* 0x000fe20000000800 */
[----:B------:R-:W-:Y:S01]  /*f290*/  @!PT LDS RZ, [RZ] ;  /* 0x00000000fffff984 */ /* 0x000fe20000000800 */
[----:B------:R1:W-:Y:S01]  /*f2a0*/  @!P1 LDGSTS.E.BYPASS.LTC128B.128 [R5+0x1fc00], desc[UR44][R2.64], !P0 ;  /* 0x1fc0000002059fae */ /* 0x0003e2000c101d6c */
[----:B------:R-:W-:Y:S01]  /*f2b0*/  NOP ;  /* 0x0000000000007918 */ /* 0x000fe20000000000 */
[----:B------:R-:W-:Y:S02]  /*f2c0*/  SYNCS.ARRIVE.TRANS64.RED.A0T1 RZ, [UR38+0x2e800], RZ ;  /* 0x02e800ffffff79a7 */ /* 0x000fe40008200426 */
[----:B------:R-:W-:Y:S01]  /*f2d0*/  ARRIVES.LDGSTSBAR.64.TRANSCNT [UR38+0x2e800] ;  /* 0x02e80000ff0079b0 */ /* 0x000fe20008000aa6 */
[----:B------:R-:W-:-:S03]  /*f2e0*/  NOP ;  /* 0x0000000000007918 */ /* 0x000fc60000000000 */
[----:B0-----:R-:W2:Y:S01]  /*f2f0*/  LDL R6, [R1+0x8] ;  /* 0x0000080001067983 */ /* 0x001ea20000100800 */
[----:B------:R-:W-:Y:S01]  /*f300*/  SYNCS.ARRIVE.TRANS64.A1T0 RZ, [UR38+0x2e800], RZ ;  /* 0x02e800ffffff79a7 */ /* 0x000fe20008100026 */
[----:B------:R-:W-:Y:S01]  /*f310*/  VIADD R17, R17, 0xfffffffe ;  /* 0xfffffffe11117836 */ /* 0x000fe20000000000 */
[----:B------:R-:W0:Y:S04]  /*f320*/  SYNCS.PHASECHK.TRANS64.TRYWAIT P0, [UR38+0x2e820], R0 ;  /* 0x02e82000ff0075a7 */ /* 0x000e280008000166 */
[----:B--2---:R-:W-:Y:S01]  /*f330*/  ISETP.GE.AND P1, PT, R17, R6, PT ;  /* 0x000000061100720c */ /* 0x004fe20003f26270 */
[----:B01----:R-:W-:-:S12]  /*f340*/  @!P0 BRA `(.L_x_6116) ;  /* 0x0000002800b48947 */ /* 0x003fd80003800000 */
.L_x_6178:
[----:B------:R-:W-:Y:S01]  /*f350*/  IMAD.MOV.U32 R21, RZ, RZ, 0x1 ;  /* 0x00000001ff157424 */ /* 0x000fe200078e00ff */
[----:B------:R-:W-:Y:S06]  /*f360*/  @!P1 BRA `(.L_x_6117) ;  /* 0x00000010000c9947 */ /* 0x000fec0003800000 */
[----:B------:R-:W2:Y:S04]  /*f370*/  LDL R3, [R1+0x18] ;  /* 0x0000180001037983 */ /* 0x000ea80000100800 */
[----:B0-----:R-:W3:Y:S01]  /*f380*/  LDL R2, [R1+0x24] ;  /* 0x0000240001027983 */ /* 0x001ee20000100800 */
[----:B------:R-:W-:Y:S01]  /*f390*/  IMAD.MOV.U32 R6, RZ, RZ, RZ ;  /* 0x000000ffff067224 */ /* 0x000fe200078e00ff */
[C---:B--2---:R-:W-:Y:S02]  /*f3a0*/  LOP3.LUT R0, R3.reuse, 0x1, RZ, 0xfc, !PT ;  /* 0x0000000103007812 */ /* 0x044fe400078efcff */
[----:B------:R-:W-:Y:S01]  /*f3b0*/  LOP3.LUT R3, R3, 0x2, RZ, 0xfc, !PT ;  /* 0x0000000203037812 */ /* 0x000fe200078efcff */
[----:B---3--:R-:W-:Y:S02]  /*f3c0*/  IMAD.IADD R2, R2, 0x1, R18 ;  /* 0x0000000102027824 */ /* 0x008fe400078e0212 */
[----:B------:R0:W-:Y:S04]  /*f3d0*/  STL [R1+0x20], R0 ;  /* 0x0000200001007387 */ /* 0x0001e80000100800 */
[----:B------:R1:W-:Y:S04]  /*f3e0*/  STL [R1+0x1c], R3 ;  /* 0x00001c0301007387 */ /* 0x0003e80000100800 */
[----:B------:R1:W-:Y:S01]  /*f3f0*/  STL [R1+0x10], R2 ;  /* 0x0000100201007387 */ /* 0x0003e20000100800 */
[----:B0-----:R-:W-:-:S07]  /*f400*/  IMAD.MOV.U32 R0, RZ, RZ, 0x1 ;  /* 0x00000001ff007424 */ /* 0x001fce00078e00ff */
.L_x_6134:
[----:B-1----:R-:W2:Y:S01]  /*f410*/  LDL R2, [R1] ;  /* 0x0000000001027983 */ /* 0x002ea20000100800 */
[----:B------:R-:W-:Y:S01]  /*f420*/  VIADD R20, R6, 0x1 ;  /* 0x0000000106147836 */ /* 0x000fe20000000000 */
[----:B------:R-:W-:Y:S04]  /*f430*/  BSSY B0, `(.L_x_6118) ;  /* 0x0000066000007945 */ /* 0x000fe80003800000 */
[----:B------:R-:W-:-:S04]  /*f440*/  ISETP.NE.AND P0, PT, R20, 0x2, PT ;  /* 0x000000021400780c */ /* 0x000fc80003f05270 */
[----:B------:R-:W-:Y:S02]  /*f450*/  SEL R21, RZ, 0x1, P0 ;  /* 0x00000001ff157807 */ /* 0x000fe40000000000 */
[----:B------:R-:W-:Y:S02]  /*f460*/  SEL R20, R20, RZ, P0 ;  /* 0x000000ff14147207 */ /* 0x000fe40000000000 */
[----:B------:R-:W-:Y:S02]  /*f470*/  LOP3.LUT R21, R0, R21, RZ, 0x3c, !PT ;  /* 0x0000001500157212 */ /* 0x000fe400078e3cff */
[----:B--2---:R-:W-:-:S13]  /*f480*/  LOP3.LUT P1, RZ, R2, 0x2, RZ, 0xc0, !PT ;  /* 0x0000000202ff7812 */ /* 0x004fda000782c0ff */
[----:B------:R-:W-:Y:S05]  /*f490*/  @!P1 BRA `(.L_x_6119) ;  /* 0x00000004007c9947 */ /* 0x000fea0003800000 */
        /* <DEDUP_REMOVED lines=12> */
[----:B------:R-:W-:Y:S02]  /*f560*/  IADD3 R7, -R2, RZ, RZ ;  /* 0x000000ff02077210 */ /* 0x000fe40007ffe1ff */
[----:B------:R-:W-:-:S03]  /*f570*/  SHF.R.S32.HI R3, RZ, 0x1f, R2 ;  /* 0x0000001fff037819 */ /* 0x000fc60000011402 */
        /* <DEDUP_REMOVED lines=9> */
.L_x_6120:
[----:B0-----:R-:W-:Y:S01]  /*f610*/  LEA R4, R20, UR38, 0x3 ;  /* 0x0000002614047c11 */ /* 0x001fe2000f8e18ff */
[----:B------:R-:W0:Y:S01]  /*f620*/  S2R R2, SR_TID.X ;  /* 0x0000000000027919 */ /* 0x000e220000002100 */
[----:B------:R-:W-:-:S04]  /*f630*/  SHF.L.U32 R3, R21, 0x1f, RZ ;  /* 0x0000001f15037819 */ /* 0x000fc800000006ff */
[----:B------:R-:W1:Y:S01]  /*f640*/  SYNCS.PHASECHK.TRANS64.TRYWAIT P0, [R4+URZ+0x2e880], R3 ;  /* 0x02e88003040075a7 */ /* 0x000e62000800017f */
[----:B0-----:R-:W-:-:S04]  /*f650*/  LOP3.LUT R2, R2, 0x7f, RZ, 0xc0, !PT ;  /* 0x0000007f02027812 */ /* 0x001fc800078ec0ff */
[----:B------:R-:W-:Y:S01]  /*f660*/  ISETP.NE.AND P1, PT, R2, RZ, PT ;  /* 0x000000ff0200720c */ /* 0x000fe20003f25270 */
[----:B-1----:R-:W-:-:S12]  /*f670*/  @!P0 BRA `(.L_x_6121) ;  /* 0x0000002800008947 */ /* 0x002fd80003800000 */
.L_x_6179:
        /* <DEDUP_REMOVED lines=9> */
.L_x_6123:
[----:B------:R-:W-:Y:S05]  /*f710*/  BSYNC B1 ;  /* 0x0000000000017941 */ /* 0x000fea0003800000 */
.L_x_6122:
        /* <DEDUP_REMOVED lines=16> */
.L_x_6124:
[----:B------:R-:W-:-:S13]  /*f820*/  @P0 ELECT P2, URZ, PT ;  /* 0x00000000003f082f */ /* 0x000fda0003840000 */
[----:B-----5:R-:W-:Y:S02]  /*f830*/  @P2 R2UR UR37, R16 ;  /* 0x00000000102522ca */ /* 0x020fe400000e0000 */
[----:B------:R-:W-:-:S11]  /*f840*/  @P2 PLOP3.LUT P0, PT, P2, PT, PT, 0x8, 0x0 ;  /* 0x000000000000281c */ /* 0x000fd6000170e170 */
[----:B------:R1:W-:Y:S01]  /*f850*/  UTMALDG.4D [UR32], [UR4], desc[UR6] ;  /* 0x00000620040075b4 */ /* 0x0003e20008019000 */
[----:B------:R-:W-:Y:S01]  /*f860*/  PLOP3.LUT P2, PT, PT, PT, PT, 0x8, 0x0 ;  /* 0x000000000000781c */ /* 0x000fe20003f4e170 */
[----:B-1----:R-:W-:-:S12]  /*f870*/  @P0 BRA.U.ANY `(.L_x_6124) ;  /* 0xfffffffd00e80947 */ /* 0x002fd8000393ffff */
[----:B------:R-:W1:Y:S02]  /*f880*/  SYNCS.PHASECHK.TRANS64.TRYWAIT P0, [R4+URZ+0x2e840], R3 ;  /* 0x02e84003040075a7 */ /* 0x000e64000800017f */
[----:B-1----:R-:W-:Y:S05]  /*f890*/  @!P0 BRA `(.L_x_6125) ;  /* 0x00000024008c8947 */ /* 0x002fea0003800000 */
.L_x_6180:
        /* <DEDUP_REMOVED lines=11> */
.L_x_6127:
[----:B------:R-:W-:Y:S05]  /*f950*/  BSYNC B1 ;  /* 0x0000000000017941 */ /* 0x000fea0003800000 */
.L_x_6126:
        /* <DEDUP_REMOVED lines=12> */
.L_x_6128:
[----:B------:R-:W-:-:S13]  /*fa20*/  @P0 ELECT P1, URZ, PT ;  /* 0x00000000003f082f */ /* 0x000fda0003820000 */
[----:B------:R-:W-:Y:S01]  /*fa30*/  @P1 R2UR UR13, R16 ;  /* 0x00000000100d12ca */ /* 0x000fe200000e0000 */
[----:B------:R-:W-:Y:S01]  /*fa40*/  UMOV UR12, UR36 ;  /* 0x00000024000c7c82 */ /* 0x000fe20008000000 */
[----:B------:R-:W-:-:S11]  /*fa50*/  @P1 PLOP3.LUT P0, PT, P1, PT, PT, 0x8, 0x0 ;  /* 0x000000000000181c */ /* 0x000fd60000f0e170 */
[----:B------:R2:W-:Y:S01]  /*fa60*/  UTMALDG.4D [UR8], [UR4], desc[UR6] ;  /* 0x00000608040075b4 */ /* 0x0005e20008019000 */
[----:B------:R-:W-:Y:S01]  /*fa70*/  PLOP3.LUT P1, PT, PT, PT, PT, 0x8, 0x0 ;  /* 0x000000000000781c */ /* 0x000fe20003f2e170 */
[----:B--2---:R-:W-:-:S12]  /*fa80*/  @P0 BRA.U.ANY `(.L_x_6128) ;  /* 0xfffffffd00e40947 */ /* 0x004fd8000393ffff */
.L_x_6119:
[----:B------:R-:W-:Y:S05]  /*fa90*/  BSYNC B0 ;  /* 0x0000000000007941 */ /* 0x000fea0003800000 */
.L_x_6118:
[----:B------:R-:W2:Y:S02]  /*faa0*/  LDL R2, [R1+0x20] ;  /* 0x0000200001027983 */ /* 0x000ea40000100800 */
[----:B--2---:R-:W-:-:S13]  /*fab0*/  ISETP.NE.AND P0, PT, R2, 0x3, PT ;  /* 0x000000030200780c */ /* 0x004fda0003f05270 */
[----:B------:R-:W-:Y:S05]  /*fac0*/  @!P0 BRA `(.L_x_6129) ;  /* 0x0000000000048947 */ /* 0x000fea0003800000 */
[----:B------:R-:W-:Y:S01]  /*fad0*/  BPT.TRAP 0x1 ;  /* 0x000000040000795c */ /* 0x000fe20000300000 */
.L_x_6129:
[----:B01----:R-:W2:Y:S01]  /*fae0*/  LDL R3, [R1+0x1c] ;  /* 0x00001c0001037983 */ /* 0x003ea20000100800 */
[----:B------:R-:W-:Y:S02]  /*faf0*/  LOP3.LUT R2, R0, 0x1, RZ, 0x3c, !PT ;  /* 0x0000000100027812 */ /* 0x000fe400078e3cff */
[----:B------:R-:W-:Y:S02]  /*fb00*/  LEA R19, R6, UR38, 0x3 ;  /* 0x0000002606137c11 */ /* 0x000fe4000f8e18ff */
[----:B------:R-:W-:-:S04]  /*fb10*/  SHF.L.U32 R2, R2, 0x1f, RZ ;  /* 0x0000001f02027819 */ /* 0x000fc800000006ff */
[----:B------:R-:W0:Y:S01]  /*fb20*/  SYNCS.PHASECHK.TRANS64.TRYWAIT P0, [R19+URZ+0x2e870], R2 ;  /* 0x02e87002130075a7 */ /* 0x000e22000800017f */
[----:B--2---:R-:W-:Y:S01]  /*fb30*/  ISETP.NE.AND P1, PT, R3, 0x3, PT ;  /* 0x000000030300780c */ /* 0x004fe20003f25270 */
[----:B0-----:R-:W-:-:S12]  /*fb40*/  @!P0 BRA `(.L_x_6130) ;  /* 0x0000002000f48947 */ /* 0x001fd80003800000 */
.L_x_6181:
[----:B------:R-:W-:Y:S05]  /*fb50*/  @!P1 BRA `(.L_x_6131) ;  /* 0x0000000000049947 */ /* 0x000fea0003800000 */
[----:B------:R-:W-:Y:S01]  /*fb60*/  BPT.TRAP 0x1 ;  /* 0x000000040000795c */ /* 0x000fe20000300000 */
.L_x_6131:
[----:B------:R-:W-:Y:S01]  /*fb70*/  SHF.L.U32 R0, R0, 0x1f, RZ ;  /* 0x0000001f00007819 */ /* 0x000fe200000006ff */
[----:B0-----:R-:W-:-:S03]  /*fb80*/  IMAD R2, R6, 0x7000, RZ ;  /* 0x0000700006027824 */ /* 0x001fc600078e02ff */
[----:B------:R-:W0:Y:S02]  /*fb90*/  SYNCS.PHASECHK.TRANS64.TRYWAIT P0, [R19+URZ+0x2e860], R0 ;  /* 0x02e86000130075a7 */ /* 0x000e24000800017f */
[----:B0-----:R-:W-:Y:S05]  /*fba0*/  @!P0 BRA `(.L_x_6132) ;  /* 0x0000002000f08947 */ /* 0x001fea0003800000 */
.L_x_6182:
[----:B------:R-:W2:Y:S04]  /*fbb0*/  LDL R3, [R1+0x10] ;  /* 0x0000100001037983 */ /* 0x000ea80000100800 */
[----:B------:R-:W0:Y:S01]  /*fbc0*/  LDL R13, [R1+0x14] ;  /* 0x00001400010d7983 */ /* 0x000e220000100800 */
[----:B------:R-:W-:Y:S01]  /*fbd0*/  LOP3.LUT R4, R2, R18, RZ, 0xfc, !PT ;  /* 0x0000001202047212 */ /* 0x000fe200078efcff */
[----:B------:R-:W-:Y:S05]  /*fbe0*/  WARPSYNC.ALL ;  /* 0x0000000000007948 */ /* 0x000fea0003800000 */
[----:B------:R-:W1:Y:S01]  /*fbf0*/  LDSM.16.MT88.4 R4, [R4+UR38+0xe400] ;  /* 0x00e400260404783b */ /* 0x000e620008004200 */
[----:B------:R-:W-:-:S04]  /*fc00*/  IMAD.U32 R12, RZ, RZ, UR38 ;  /* 0x00000026ff0c7e24 */ /* 0x000fc8000f8e00ff */
[----:B------:R-:W-:Y:S01]  /*fc10*/  VIADD R12, R12, 0x400 ;  /* 0x000004000c0c7836 */ /* 0x000fe20000000000 */
[C-C-:B-1----:R-:W-:Y:S02]  /*fc20*/  PRMT R8, R4.reuse, 0x6420, R5.reuse ;  /* 0x0000642004087816 */ /* 0x142fe40000000005 */
[----:B------:R-:W-:Y:S02]  /*fc30*/  PRMT R9, R4, 0x7531, R5 ;  /* 0x0000753104097816 */ /* 0x000fe40000000005 */
[C-C-:B------:R-:W-:Y:S02]  /*fc40*/  PRMT R10, R6.reuse, 0x6420, R7.reuse ;  /* 0x00006420060a7816 */ /* 0x140fe40000000007 */
[----:B------:R-:W-:Y:S02]  /*fc50*/  PRMT R11, R6, 0x7531, R7 ;  /* 0x00007531060b7816 */ /* 0x000fe40000000007 */
[----:B--2---:R-:W-:Y:S02]  /*fc60*/  IADD3 R3, R3, UR38, R2 ;  /* 0x0000002603037c10 */ /* 0x004fe4000fffe002 */
[----:B0-----:R-:W-:-:S03]  /*fc70*/  IADD3 R0, R12, R2, R13 ;  /* 0x000000020c007210 */ /* 0x001fc60007ffe00d */
        /* <DEDUP_REMOVED lines=14> */
[----:B------:R-:W0:Y:S04]  /*fd60*/  LDSM.16.MT88.4 R4, [R3+0xf400] ;  /* 0x00f400000304783b */ /* 0x000e280000004200 */
[----:B------:R-:W-:Y:S01]  /*fd70*/  STSM.16.M88.4 [R0+0x1000], R12 ;  /* 0x0010000c00007844 */ /* 0x000fe20000000200 */
        /* <DEDUP_REMOVED lines=15> */
[----:B------:R-:W-:Y:S02]  /*fe70*/  PRMT R9, R4, 0x7531, R5 ;  /* 0x0000753104097816 */ /* 0x000fe40000000005 */
[----:B------:R-:W-:-:S02]  /*fe80*/  IADD3 R4, R2, 0x3000, RZ ;  /* 0x0000300002047810 */ /* 0x000fc40007ffe0ff */
        /* <DEDUP_REMOVED lines=34> */
[----:B------:R-:W0:Y:S02]  /*100b0*/  LDSM.16.MT88.4 R4, [R4+UR38+0xe400] ;  /* 0x00e400260404783b */ /* 0x000e240008004200 */
[C-C-:B0-----:R-:W-:Y:S02]  /*100c0*/  PRMT R12, R4.reuse, 0x6420, R5.reuse ;  /* 0x00006420040c7816 */ /* 0x141fe40000000005 */
[----:B------:R-:W-:-:S02]  /*100d0*/  PRMT R13, R4, 0x7531, R5 ;  /* 0x00007531040d7816 */ /* 0x000fc40000000005 */
[C-C-:B------:R-:W-:Y:S02]  /*100e0*/  PRMT R14, R6.reuse, 0x6420, R7.reuse ;  /* 0x00006420060e7816 */ /* 0x140fe40000000007 */
[----:B------:R-:W-:Y:S02]  /*100f0*/  PRMT R15, R6, 0x7531, R7 ;  /* 0x00007531060f7816 */ /* 0x000fe40000000007 */
[----:B------:R-:W0:Y:S04]  /*10100*/  LDSM.16.MT88.4 R4, [R3+0x13400] ;  /* 0x013400000304783b */ /* 0x000e280000004200 */
[----:B------:R-:W-:Y:S01]  /*10110*/  STSM.16.M88.4 [R0+0x5000], R12 ;  /* 0x0050000c00007844 */ /* 0x000fe20000000200 */
[C-C-:B0-----:R-:W-:Y:S02]  /*10120*/  PRMT R8, R4.reuse, 0x6420, R5.reuse ;  /* 0x0000642004087816 */ /* 0x141fe40000000005 */
[----:B------:R-:W-:-:S02]  /*10130*/  PRMT R9, R4, 0x7531, R5 ;  /* 0x0000753104097816 */ /* 0x000fc40000000005 */
[C-C-:B------:R-:W-:Y:S02]  /*10140*/  PRMT R10, R6.reuse, 0x6420, R7.reuse ;  /* 0x00006420060a7816 */ /* 0x140fe40000000007 */
[----:B------:R-:W-:-:S05]  /*10150*/  PRMT R11, R6, 0x7531, R7 ;  /* 0x00007531060b7816 */ /* 0x000fca0000000007 */
[----:B------:R-:W-:Y:S04]  /*10160*/  STSM.16.M88.4 [R0+0x5800], R8 ;  /* 0x0058000800007844 */ /* 0x000fe80000000200 */
[----:B------:R-:W0:Y:S02]  /*10170*/  LDSM.16.MT88.4 R4, [R2+UR38+0xe400] ;  /* 0x00e400260204783b */ /* 0x000e240008004200 */
        /* <DEDUP_REMOVED lines=19> */
.L_x_6133:
[----:B-1----:R-:W1:Y:S01]  /*102b0*/  S2R R0, SR_TID.X ;  /* 0x0000000000007919 */ /* 0x002e620000002100 */
[----:B0-----:R0:W-:Y:S01]  /*102c0*/  SYNCS.ARRIVE.TRANS64.A1T0 RZ, [R19+URZ+0x2e850], RZ ;  /* 0x02e850ff13ff79a7 */ /* 0x0011e2000810003f */
[----:B-1----:R-:W-:Y:S02]  /*102d0*/  LOP3.LUT R2, R0, 0x7f, RZ, 0xc0, !PT ;  /* 0x0000007f00027812 */ /* 0x002fe400078ec0ff */
[----:B------:R-:W2:Y:S01]  /*102e0*/  LDL R0, [R1+0x8] ;  /* 0x0000080001007983 */ /* 0x000ea20000100800 */
[----:B------:R-:W-:Y:S01]  /*102f0*/  IMAD.MOV.U32 R6, RZ, RZ, R20 ;  /* 0x000000ffff067224 */ /* 0x000fe200078e0014 */
[----:B------:R-:W-:Y:S01]  /*10300*/  BAR.SYNC.DEFER_BLOCKING 0x2, 0x80 ;  /* 0x0082000000007b1d */ /* 0x000fe20000010000 */
[----:B------:R-:W-:-:S13]  /*10310*/  ISETP.NE.AND P0, PT, R2, RZ, PT ;  /* 0x000000ff0200720c */ /* 0x000fda0003f05270 */
[----:B0-----:R-:W-:-:S05]  /*10320*/  @!P0 VIADD R19, R19, 0x2e880 ;  /* 0x0002e88013138836 */ /* 0x001fca0000000000 */
[----:B------:R-:W-:-:S04]  /*10330*/  @!P0 PRMT R19, RZ, 0x654, R19 ;  /* 0x00000654ff138816 */ /* 0x000fc80000000013 */
[----:B------:R0:W-:Y:S01]  /*10340*/  @!P0 SYNCS.ARRIVE.TRANS64.RED.A1T0 RZ, [R19+URZ], RZ ;  /* 0x000000ff13ff89a7 */ /* 0x0001e2000810043f */
[C---:B--2---:R-:W-:Y:S01]  /*10350*/  ISETP.GT.AND P0, PT, R17.reuse, R0, PT ;  /* 0x000000001100720c */ /* 0x044fe20003f04270 */
[----:B------:R-:W-:Y:S02]  /*10360*/  VIADD R17, R17, 0xffffffff ;  /* 0xffffffff11117836 */ /* 0x000fe40000000000 */
[----:B------:R-:W-:-:S10]  /*10370*/  IMAD.MOV.U32 R0, RZ, RZ, R21 ;  /* 0x000000ffff007224 */ /* 0x000fd400078e0015 */
[----:B0-----:R-:W-:Y:S05]  /*10380*/  @P0 BRA `(.L_x_6134) ;  /* 0xfffffff000200947 */ /* 0x001fea000383ffff */
[----:B------:R-:W-:Y:S05]  /*10390*/  BRA `(.L_x_6135) ;  /* 0x0000000000047947 */ /* 0x000fea0003800000 */
.L_x_6117:
[----:B------:R-:W-:-:S07]  /*103a0*/  IMAD.MOV.U32 R20, RZ, RZ, RZ ;  /* 0x000000ffff147224 */ /* 0x000fce00078e00ff */
.L_x_6135:
[----:B0-----:R-:W2:Y:S02]  /*103b0*/  LDL R2, [R1+0x18] ;  /* 0x0000180001027983 */ /* 0x001ea40000100800 */
[----:B--2---:R-:W-:-:S04]  /*103c0*/  LOP3.LUT R0, R2, 0x1, RZ, 0xfc, !PT ;  /* 0x0000000102007812 */ /* 0x004fc800078efcff */
[----:B------:R-:W-:-:S13]  /*103d0*/  ISETP.NE.AND P0, PT, R0, 0x3, PT ;  /* 0x000000030000780c */ /* 0x000fda0003f05270 */
[----:B------:R-:W-:Y:S05]  /*103e0*/  @!P0 BRA `(.L_x_6136) ;  /* 0x0000000000048947 */ /* 0x000fea0003800000 */
[----:B------:R-:W-:Y:S01]  /*103f0*/  BPT.TRAP 0x1 ;  /* 0x000000040000795c */ /* 0x000fe20000300000 */
.L_x_6136:
[----:B------:R-:W-:Y:S01]  /*10400*/  LOP3.LUT R0, R21, 0x1, RZ, 0x3c, !PT ;  /* 0x0000000115007812 */ /* 0x000fe200078e3cff */
[----:B------:R-:W-:Y:S01]  /*10410*/  BSSY B0, `(.L_x_6137) ;  /* 0x0000008000007945 */ /* 0x000fe20003800000 */
[----:B------:R-:W-:Y:S02]  /*10420*/  LEA R3, R20, UR38, 0x3 ;  /* 0x0000002614037c11 */ /* 0x000fe4000f8e18ff */
[----:B------:R-:W-:Y:S02]  /*10430*/  SHF.L.U32 R0, R0, 0x1f, RZ ;  /* 0x0000001f00007819 */ /* 0x000fe400000006ff */
[----:B------:R-:W-:Y:S01]  /*10440*/  LOP3.LUT R2, R2, 0x2, RZ, 0xfc, !PT ;  /* 0x0000000202027812 */ /* 0x000fe200078efcff */
[----:B------:R0:W-:Y:S01]  /*10450*/  STL [R1], R3 ;  /* 0x0000000301007387 */ /* 0x0001e20000100800 */
[----:B------:R-:W1:Y:S02]  /*10460*/  SYNCS.PHASECHK.TRANS64.TRYWAIT P0, [R3+URZ+0x2e870], R0 ;  /* 0x02e87000030075a7 */ /* 0x000e64000800017f */
[----:B------:R-:W-:Y:S01]  /*10470*/  ISETP.NE.AND P1, PT, R2, 0x3, PT ;  /* 0x000000030200780c */ /* 0x000fe20003f25270 */
[----:B01----:R-:W-:-:S12]  /*10480*/  @!P0 BRA `(.L_x_6138) ;  /* 0x0000001800cc8947 */ /* 0x003fd80003800000 */
.L_x_6183:
[----:B------:R-:W-:Y:S05]  /*10490*/  BSYNC B0 ;  /* 0x0000000000007941 */ /* 0x000fea0003800000 */
.L_x_6137:
[----:B------:R-:W-:Y:S05]  /*104a0*/  @!P1 BRA `(.L_x_6139) ;  /* 0x0000000000049947 */ /* 0x000fea0003800000 */
[----:B------:R-:W-:Y:S01]  /*104b0*/  BPT.TRAP 0x1 ;  /* 0x000000040000795c */ /* 0x000fe20000300000 */
.L_x_6139:
[----:B0-----:R-:W2:Y:S01]  /*104c0*/  LDL R2, [R1] ;  /* 0x0000000001027983 */ /* 0x001ea20000100800 */
[----:B------:R-:W-:Y:S01]  /*104d0*/  SHF.L.U32 R0, R21, 0x1f, RZ ;  /* 0x0000001f15007819 */ /* 0x000fe200000006ff */
[----:B------:R-:W-:-:S03]  /*104e0*/  IMAD R13, R20, 0x7000, RZ ;  /* 0x00007000140d7824 */ /* 0x000fc600078e02ff */
[----:B--2---:R0:W1:Y:S02]  /*104f0*/  SYNCS.PHASECHK.TRANS64.TRYWAIT P0, [R2+URZ+0x2e860], R0 ;  /* 0x02e86000020075a7 */ /* 0x004064000800017f */
[----:B0-----:R-:W-:Y:S01]  /*10500*/  LOP3.LUT R2, R13, R18, RZ, 0xfc, !PT ;  /* 0x000000120d027212 */ /* 0x001fe200078efcff */
[----:B-1----:R-:W-:Y:S06]  /*10510*/  @!P0 BRA `(.L_x_6140) ;  /* 0x0000001800c08947 */ /* 0x002fec0003800000 */
.L_x_6184:
[----:B------:R-:W2:Y:S04]  /*10520*/  LDL.LU R4, [R1+0x24] ;  /* 0x0000240001047983 */ /* 0x000ea80000300800 */
[----:B------:R-:W3:Y:S01]  /*10530*/  LDL.LU R12, [R1+0x14] ;  /* 0x00001400010c7983 */ /* 0x000ee20000300800 */
[----:B0-----:R-:W-:Y:S01]  /*10540*/  VIADD R3, R2, UR38 ;  /* 0x0000002602037c36 */ /* 0x001fe20008000000 */
[----:B------:R-:W-:Y:S05]  /*10550*/  WARPSYNC.ALL ;  /* 0x0000000000007948 */ /* 0x000fea0003800000 */
[----:B------:R-:W0:Y:S02]  /*10560*/  LDSM.16.MT88.4 R8, [R2+UR38+0xe400] ;  /* 0x00e400260208783b */ /* 0x000e240008004200 */
[----:B0-----:R-:W-:-:S02]  /*10570*/  PRMT R14, R10, 0x6420, R11 ;  /* 0x000064200a0e7816 */ /* 0x001fc4000000000b */
[----:B------:R-:W-:Y:S01]  /*10580*/  PRMT R15, R10, 0x7531, R11 ;  /* 0x000075310a0f7816 */ /* 0x000fe2000000000b */
[----:B--2---:R-:W-:Y:S01]  /*10590*/  IMAD.IADD R3, R4, 0x1, R3 ;  /* 0x0000000104037824 */ /* 0x004fe200078e0203 */
[----:B---3--:R-:W-:-:S04]  /*105a0*/  IADD3 R0, R13, UR38, R12 ;  /* 0x000000260d007c10 */ /* 0x008fc8000fffe00c */
[----:B------:R-:W0:Y:S01]  /*105b0*/  LDSM.16.MT88.4 R4, [R3+0xe400] ;  /* 0x00e400000304783b */ /* 0x000e220000004200 */
[C-C-:B------:R-:W-:Y:S02]  /*105c0*/  PRMT R12, R8.reuse, 0x6420, R9.reuse ;  /* 0x00006420080c7816 */ /* 0x140fe40000000009 */
[----:B------:R-:W-:-:S05]  /*105d0*/  PRMT R13, R8, 0x7531, R9 ;  /* 0x00007531080d7816 */ /* 0x000fca0000000009 */
[----:B------:R-:W-:Y:S01]  /*105e0*/  STSM.16.M88.4 [R0+0x400], R12 ;  /* 0x0004000c00007844 */ /* 0x000fe20000000200 */
[C-C-:B0-----:R-:W-:Y:S02]  /*105f0*/  PRMT R8, R4.reuse, 0x6420, R5.reuse ;  /* 0x0000642004087816 */ /* 0x141fe40000000005 */
[----:B------:R-:W-:Y:S02]  /*10600*/  PRMT R9, R4, 0x7531, R5 ;  /* 0x0000753104097816 */ /* 0x000fe40000000005 */
[C-C-:B------:R-:W-:Y:S02]  /*10610*/  PRMT R10, R6.reuse, 0x6420, R7.reuse ;  /* 0x00006420060a7816 */ /* 0x140fe40000000007 */
[----:B------:R-:W-:-:S05]  /*10620*/  PRMT R11, R6, 0x7531, R7 ;  /* 0x00007531060b7816 */ /* 0x000fca0000000007 */
[----:B------:R-:W-:Y:S04]  /*10630*/  STSM.16.M88.4 [R0+0xc00], R8 ;  /* 0x000c000800007844 */ /* 0x000fe80000000200 */
[----:B------:R-:W0:Y:S04]  /*10640*/  LDSM.16.MT88.4 R8, [R2+UR38+0xf400] ;  /* 0x00f400260208783b */ /* 0x000e280008004200 */
[----:B------:R-:W1:Y:S01]  /*10650*/  LDSM.16.MT88.4 R4, [R3+0xf400] ;  /* 0x00f400000304783b */ /* 0x000e620000004200 */
[C-C-:B0-----:R-:W-:Y:S02]  /*10660*/  PRMT R16, R8.reuse, 0x6420, R9.reuse ;  /* 0x0000642008107816 */ /* 0x141fe40000000009 */
[----:B------:R-:W-:-:S02]  /*10670*/  PRMT R17, R8, 0x7531, R9 ;  /* 0x0000753108117816 */ /* 0x000fc40000000009 */
[C-C-:B------:R-:W-:Y:S02]  /*10680*/  PRMT R18, R10.reuse, 0x6420, R11.reuse ;  /* 0x000064200a127816 */ /* 0x140fe4000000000b */
[----:B------:R-:W-:Y:S02]  /*10690*/  PRMT R19, R10, 0x7531, R11 ;  /* 0x000075310a137816 */ /* 0x000fe4000000000b */
[C-C-:B-1----:R-:W-:Y:S02]  /*106a0*/  PRMT R12, R4.reuse, 0x6420, R5.reuse ;  /* 0x00006420040c7816 */ /* 0x142fe40000000005 */
[----:B------:R-:W-:Y:S01]  /*106b0*/  PRMT R13, R4, 0x7531, R5 ;  /* 0x00007531040d7816 */ /* 0x000fe20000000005 */
[----:B------:R-:W-:Y:S01]  /*106c0*/  STSM.16.M88.4 [R0+0x1400], R16 ;  /* 0x0014001000007844 */ /* 0x000fe20000000200 */
        /* <DEDUP_REMOVED lines=71> */
.L_x_6141:
[----:B------:R-:W1:Y:S01]  /*10b40*/  LDL.LU R2, [R1] ;  /* 0x0000000001027983 */ /* 0x000e620000300800 */
[----:B0-----:R-:W0:Y:S02]  /*10b50*/  S2R R0, SR_TID.X ;  /* 0x0000000000007919 */ /* 0x001e240000002100 */
[----:B0-----:R-:W-:-:S04]  /*10b60*/  LOP3.LUT R0, R0, 0x7f, RZ, 0xc0, !PT ;  /* 0x0000007f00007812 */ /* 0x001fc800078ec0ff */
[----:B------:R-:W-:Y:S01]  /*10b70*/  ISETP.NE.AND P0, PT, R0, RZ, PT ;  /* 0x000000ff0000720c */ /* 0x000fe20003f05270 */
[----:B-1----:R-:W-:-:S12]  /*10b80*/  SYNCS.ARRIVE.TRANS64.A1T0 RZ, [R2+URZ+0x2e850], RZ ;  /* 0x02e850ff02ff79a7 */ /* 0x002fd8000810003f */
[----:B------:R-:W-:-:S05]  /*10b90*/  @!P0 VIADD R0, R2, 0x2e880 ;  /* 0x0002e88002008836 */ /* 0x000fca0000000000 */
[----:B------:R-:W-:Y:S01]  /*10ba0*/  @!P0 PRMT R0, RZ, 0x654, R0 ;  /* 0x00000654ff008816 */ /* 0x000fe20000000000 */
[----:B------:R-:W-:Y:S06]  /*10bb0*/  BAR.SYNC.DEFER_BLOCKING 0x2, 0x80 ;  /* 0x0082000000007b1d */ /* 0x000fec0000010000 */
[----:B------:R0:W-:Y:S02]  /*10bc0*/  @!P0 SYNCS.ARRIVE.TRANS64.RED.A1T0 RZ, [R0+URZ], RZ ;  /* 0x000000ff00ff89a7 */ /* 0x0001e4000810043f */
[----:B0-----:R-:W-:-:S04]  /*10bd0*/  IADD3 R0, R20, 0x1, RZ ;  /* 0x0000000114007810 */ /* 0x001fc80007ffe0ff */
[----:B------:R-:W-:-:S04]  /*10be0*/  ISETP.NE.AND P0, PT, R0, 0x2, PT ;  /* 0x000000020000780c */ /* 0x000fc80003f05270 */
[----:B------:R-:W-:Y:S02]  /*10bf0*/  SEL R2, RZ, 0x1, P0 ;  /* 0x00000001ff027807 */ /* 0x000fe40000000000 */
[----:B------:R-:W-:Y:S02]  /*10c00*/  SEL R0, R0, RZ, P0 ;  /* 0x000000ff00007207 */ /* 0x000fe40000000000 */
[----:B------:R-:W-:Y:S01]  /*10c10*/  LOP3.LUT R21, R21, R2, RZ, 0x3c, !PT ;  /* 0x0000000215157212 */ /* 0x000fe200078e3cff */
[----:B------:R-:W-:-:S07]  /*10c20*/  IMAD.MOV.U32 R2, RZ, RZ, RZ ;  /* 0x000000ffff027224 */ /* 0x000fce00078e00ff */
.L_x_6100:
[----:B------:R-:W0:Y:S01]  /*10c30*/  S2R R4, SR_CgaCtaId ;  /* 0x0000000000047919 */ /* 0x000e220000008800 */
[----:B------:R-:W-:Y:S02]  /*10c40*/  MOV R3, 0x400 ;  /* 0x0000040000037802 */ /* 0x000fe40000000f00 */
[----:B------:R-:W-:Y:S02]  /*10c50*/  SHF.L.U32 R2, R2, 0x1f, RZ ;  /* 0x0000001f02027819 */ /* 0x000fe400000006ff */
[----:B0-----:R-:W-:-:S04]  /*10c60*/  LEA R7, R4, R3, 0x18 ;  /* 0x0000000304077211 */ /* 0x001fc800078ec0ff */
[----:B------:R-:W0:Y:S02]  /*10c70*/  SYNCS.PHASECHK.TRANS64.TRYWAIT P0, [R7+URZ+0x2e820], R2 ;  /* 0x02e82002070075a7 */ /* 0x000e24000800017f */
[----:B0-----:R-:W-:Y:S05]  /*10c80*/  @!P0 BRA `(.L_x_6142) ;  /* 0x0000001000fc8947 */ /* 0x001fea0003800000 */
.L_x_6185:
        /* <DEDUP_REMOVED lines=13> */
.L_x_6143:
        /* <DEDUP_REMOVED lines=12> */
.L_x_6186:
[----:B------:R-:W1:Y:S02]  /*10e20*/  SYNCS.PHASECHK.TRANS64.TRYWAIT P1, [R5+URZ], R2 ;  /* 0x00000002050075a7 */ /* 0x000e64000802017f */
[----:B-1----:R-:W-:Y:S05]  /*10e30*/  @!P1 BRA `(.L_x_6145) ;  /* 0x0000001000b89947 */ /* 0x002fea0003800000 */
.L_x_6187:
[----:B------:R-:W-:Y:S05]  /*10e40*/  @!P0 BRA `(.L_x_6146) ;  /* 0x0000000000048947 */ /* 0x000fea0003800000 */
[----:B------:R-:W-:Y:S01]  /*10e50*/  BPT.TRAP 0x1 ;  /* 0x000000040000795c */ /* 0x000fe20000300000 */
.L_x_6146:
[----:B------:R-:W-:-:S04]  /*10e60*/  IMAD R0, R0, 0x8, R7 ;  /* 0x0000000800007824 */ /* 0x000fc800078e0207 */
[----:B------:R-:W2:Y:S02]  /*10e70*/  SYNCS.PHASECHK.TRANS64.TRYWAIT P1, [R0+URZ+0x2e860], R3 ;  /* 0x02e86003000075a7 */ /* 0x000ea4000802017f */
[----:B--2---:R-:W-:Y:S05]  /*10e80*/  @!P1 BRA `(.L_x_6147) ;  /* 0x0000001000b89947 */ /* 0x004fea0003800000 */
.L_x_6188:
[----:B------:R-:W-:Y:S05]  /*10e90*/  @!P0 BRA `(.L_x_6148) ;  /* 0x0000000000048947 */ /* 0x000fea0003800000 */
[----:B------:R-:W-:Y:S01]  /*10ea0*/  BPT.TRAP 0x1 ;  /* 0x000000040000795c */ /* 0x000fe20000300000 */
.L_x_6148:
[----:B-1----:R-:W-:-:S04]  /*10eb0*/  IMAD R5, R4, 0x8, R7 ;  /* 0x0000000804057824 */ /* 0x002fc800078e0207 */
[----:B------:R-:W1:Y:S02]  /*10ec0*/  SYNCS.PHASECHK.TRANS64.TRYWAIT P1, [R5+URZ+0x2e860], R2 ;  /* 0x02e86002050075a7 */ /* 0x000e64000802017f */
[----:B-1----:R-:W-:Y:S05]  /*10ed0*/  @!P1 BRA `(.L_x_6149) ;  /* 0x0000001000b89947 */ /* 0x002fea0003800000 */
.L_x_6189:
[----:B------:R-:W-:Y:S05]  /*10ee0*/  @!P0 BRA `(.L_x_6150) ;  /* 0x0000000000048947 */ /* 0x000fea0003800000 */
[----:B------:R-:W-:Y:S01]  /*10ef0*/  BPT.TRAP 0x1 ;  /* 0x000000040000795c */ /* 0x000fe20000300000 */
.L_x_6150:
[----:B------:R-:W3:Y:S02]  /*10f00*/  SYNCS.PHASECHK.TRANS64.TRYWAIT P0, [R0+URZ+0x2e880], R3 ;  /* 0x02e88003000075a7 */ /* 0x000ee4000800017f */
[----:B---3--:R-:W-:Y:S05]  /*10f10*/  @!P0 BRA `(.L_x_6151) ;  /* 0x0000001000bc8947 */ /* 0x008fea0003800000 */
.L_x_6152:
[----:B----4-:R4:W0:Y:S02]  /*10f20*/  SYNCS.PHASECHK.TRANS64.TRYWAIT P0, [R5+URZ+0x2e880], R2 ;  /* 0x02e88002050075a7 */ /* 0x010824000800017f */
[----:B0-----:R-:W-:Y:S05]  /*10f30*/  @!P0 NANOSLEEP.SYNCS 0x989680 ;  /* 0x009896800000895d */ /* 0x001fea0003900000 */
[----:B------:R-:W0:Y:S02]  /*10f40*/  @!P0 SYNCS.PHASECHK.TRANS64 P0, [R5+URZ+0x2e880], R2 ;  /* 0x02e88002050085a7 */ /* 0x000e24000800007f */
[----:B0-----:R-:W-:Y:S05]  /*10f50*/  @!P0 BRA `(.L_x_6152) ;  /* 0xfffffffc00f08947 */ /* 0x001fea000383ffff */
.L_x_6070:
[----:B------:R-:W-:Y:S05]  /*10f60*/  BSYNC B6 ;  /* 0x0000000000067941 */ /* 0x000fea0003800000 */
.L_x_6067:
[----:B------:R-:W-:Y:S05]  /*10f70*/  EXIT ;  /* 0x000000000000794d */ /* 0x000fea0003800000 */
.L_x_6074:
[----:B0-----:R-:W-:-:S04]  /*10f80*/  IMAD.U32 R3, RZ, RZ, UR39 ;  /* 0x00000027ff037e24 */ /* 0x001fc8000f8e00ff */
[----:B------:R0:W1:Y:S03]  /*10f90*/  SYNCS.PHASECHK.TRANS64.TRYWAIT P1, [R3+URZ+0x2e800], R6 ;  /* 0x02e80006030075a7 */ /* 0x000066000802017f */
[----:B-1----:R-:W-:Y:S05]  /*10fa0*/  @!P1 NANOSLEEP.SYNCS 0x989680 ;  /* 0x009896800000995d */ /* 0x002fea0003900000 */
[----:B------:R-:W1:Y:S02]  /*10fb0*/  @!P1 SYNCS.PHASECHK.TRANS64 P1, [R3+URZ+0x2e800], R6 ;  /* 0x02e80006030095a7 */ /* 0x000e64000802007f */
[----:B-1----:R-:W-:Y:S05]  /*10fc0*/  @!P1 BRA `(.L_x_6074) ;  /* 0xfffffffc00ec9947 */ /* 0x002fea000383ffff */
[----:B------:R-:W-:Y:S05]  /*10fd0*/  BRA `(.L_x_6153) ;  /* 0xffffff04006c7947 */ /* 0x000fea000383ffff */
.L_x_6078:
[----:B0-----:R-:W-:-:S04]  /*10fe0*/  IMAD.U32 R3, RZ, RZ, UR39 ;  /* 0x00000027ff037e24 */ /* 0x001fc8000f8e00ff */
[----:B------:R0:W2:Y:S03]  /*10ff0*/  SYNCS.PHASECHK.TRANS64.TRYWAIT P2, [R3+URZ+0x2e830], R6 ;  /* 0x02e83006030075a7 */ /* 0x0000a6000804017f */
[----:B--2---:R-:W-:Y:S05]  /*11000*/  @!P2 NANOSLEEP.SYNCS 0x989680 ;  /* 0x009896800000a95d */ /* 0x004fea0003900000 */
[----:B------:R-:W2:Y:S02]  /*11010*/  @!P2 SYNCS.PHASECHK.TRANS64 P2, [R3+URZ+0x2e830], R6 ;  /* 0x02e830060300a5a7 */ /* 0x000ea4000804007f */
[----:B--2---:R-:W-:Y:S05]  /*11020*/  @!P2 BRA `(.L_x_6078) ;  /* 0xfffffffc00eca947 */ /* 0x004fea000383ffff */
[----:B------:R-:W-:Y:S05]  /*11030*/  BRA `(.L_x_6077) ;  /* 0xffffff0400847947 */ /* 0x000fea000383ffff */
.L_x_6083:
[----:B-1----:R-:W-:-:S04]  /*11040*/  IMAD.U32 R12, RZ, RZ, UR7 ;  /* 0x00000007ff0c7e24 */ /* 0x002fc8000f8e00ff */
[----:B------:R1:W2:Y:S03]  /*11050*/  SYNCS.PHASECHK.TRANS64.TRYWAIT P2, [R12+URZ+0x2e830], R11 ;  /* 0x02e8300b0c0075a7 */ /* 0x0002a6000804017f */
[----:B--2---:R-:W-:Y:S05]  /*11060*/  @!P2 NANOSLEEP.SYNCS 0x989680 ;  /* 0x009896800000a95d */ /* 0x004fea0003900000 */
[----:B------:R-:W2:Y:S02]  /*11070*/  @!P2 SYNCS.PHASECHK.TRANS64 P2, [R12+URZ+0x2e830], R11 ;  /* 0x02e8300b0c00a5a7 */ /* 0x000ea4000804007f */
[----:B--2---:R-:W-:Y:S05]  /*11080*/  @!P2 BRA `(.L_x_6083) ;  /* 0xfffffffc00eca947 */ /* 0x004fea000383ffff */
[----:B------:R-:W-:Y:S05]  /*11090*/  BRA `(.L_x_6080) ;  /* 0xffffff5000a87947 */ /* 0x000fea000383ffff */
.L_x_6087:
[----:B-1----:R-:W-:-:S04]  /*110a0*/  IMAD.U32 R11, RZ, RZ, UR10 ;  /* 0x0000000aff0b7e24 */ /* 0x002fc8000f8e00ff */
[----:B------:R1:W2:Y:S03]  /*110b0*/  SYNCS.PHASECHK.TRANS64.TRYWAIT P2, [R11+URZ+0x2e850], R10 ;  /* 0x02e8500a0b0075a7 */ /* 0x0002a6000804017f */
[----:B--2---:R-:W-:Y:S05]  /*110c0*/  @!P2 NANOSLEEP.SYNCS 0x989680 ;  /* 0x009896800000a95d */ /* 0x004fea0003900000 */
[----:B------:R-:W2:Y:S02]  /*110d0*/  @!P2 SYNCS.PHASECHK.TRANS64 P2, [R11+URZ+0x2e850], R10 ;  /* 0x02e8500a0b00a5a7 */ /* 0x000ea4000804007f */
[----:B--2---:R-:W-:Y:S05]  /*110e0*/  @!P2 BRA `(.L_x_6087) ;  /* 0xfffffffc00eca947 */ /* 0x004fea000383ffff */
[----:B------:R-:W-:Y:S05]  /*110f0*/  BRA `(.L_x_6084) ;  /* 0xffffff5c009c7947 */ /* 0x000fea000383ffff */
.L_x_6093:
[----:B-1----:R-:W-:-:S04]  /*11100*/  MOV R0, UR7 ;  /* 0x0000000700007c02 */ /* 0x002fc80008000f00 */
[----:B------:R1:W2:Y:S03]  /*11110*/  SYNCS.PHASECHK.TRANS64.TRYWAIT P1, [R0+URZ+0x2e850], R5 ;  /* 0x02e85005000075a7 */ /* 0x0002a6000802017f */
[----:B--2---:R-:W-:Y:S05]  /*11120*/  @!P1 NANOSLEEP.SYNCS 0x989680 ;  /* 0x009896800000995d */ /* 0x004fea0003900000 */
[----:B------:R-:W2:Y:S02]  /*11130*/  @!P1 SYNCS.PHASECHK.TRANS64 P1, [R0+URZ+0x2e850], R5 ;  /* 0x02e85005000095a7 */ /* 0x000ea4000802007f */
[----:B--2---:R-:W-:Y:S05]  /*11140*/  @!P1 BRA `(.L_x_6093) ;  /* 0xfffffffc00ec9947 */ /* 0x004fea000383ffff */
[----:B------:R-:W-:Y:S05]  /*11150*/  BRA `(.L_x_6092) ;  /* 0xffffff9400487947 */ /* 0x000fea000383ffff */
.L_x_6106:
[----:B------:R-:W-:Y:S02]  /*11160*/  IMAD.MOV.U32 R13, RZ, RZ, R4 ;  /* 0x000000ffff0d7224 */ /* 0x000fe400078e0004 */
[----:B------:R-:W-:Y:S02]  /*11170*/  IMAD.MOV.U32 R12, RZ, RZ, RZ ;  /* 0x000000ffff0c7224 */ /* 0x000fe400078e00ff */
[----:B------:R-:W-:Y:S02]  /*11180*/  IMAD.MOV.U32 R11, RZ, RZ, 0x1f ;  /* 0x0000001fff0b7424 */ /* 0x000fe400078e00ff */
[----:B------:R-:W-:-:S07]  /*11190*/  IMAD.MOV.U32 R15, RZ, RZ, -0x1 ;  /* 0xffffffffff0f7424 */ /* 0x000fce00078e00ff */
[----:B-1----:R-:W-:Y:S05]  /*111a0*/  WARPSYNC.COLLECTIVE R15, `(.L_x_6154) ;  /* 0x000000000f087348 */ /* 0x002fea0003c00000 */
[----:B------:R0:W2:Y:S02]  /*111b0*/  SHFL.IDX P6, R14, R13, R12, R11 ;  /* 0x0000000c0d0e7389 */ /* 0x0000a400000c000b */
[----:B012---:R-:W-:Y:S01]  /*111c0*/  ENDCOLLECTIVE ;  /* 0x000000000000791b */ /* 0x007fe20003800000 */
.L_x_6154:
[----:B------:R-:W-:Y:S05]  /*111d0*/  BRA `(.L_x_6155) ;  /* 0xffffffd0004c7947 */ /* 0x000fea000383ffff */
.L_x_6108:
[----:B------:R-:W-:Y:S01]  /*111e0*/  BSSY B0, `(.L_x_6156) ;  /* 0x0000006000007945 */ /* 0x000fe20003800000 */
[----:B------:R-:W-:-:S07]  /*111f0*/  IMAD.MOV.U32 R15, RZ, RZ, -0x1 ;  /* 0xffffffffff0f7424 */ /* 0x000fce00078e00ff */
[----:B0-----:R-:W-:Y:S05]  /*11200*/  WARPSYNC.COLLECTIVE R15, `(.L_x_6157) ;  /* 0x000000000f0c7348 */ /* 0x001fea0003c00000 */
[----:B------:R-:W-:Y:S02]  /*11210*/  ELECT P6, UR62, PT ;  /* 0x00000000003e782f */ /* 0x000fe400038c0000 */
[----:B------:R-:W-:Y:S01]  /*11220*/  MOV R14, UR62 ;  /* 0x0000003e000e7c02 */ /* 0x000fe20008000f00 */
[----:B0-----:R-:W-:Y:S10]  /*11230*/  ENDCOLLECTIVE ;  /* 0x000000000000791b */ /* 0x001ff40003800000 */
.L_x_6157:
[----:B------:R-:W-:Y:S05]  /*11240*/  BSYNC B0 ;  /* 0x0000000000007941 */ /* 0x000fea0003800000 */
.L_x_6156:
[----:B------:R-:W-:Y:S05]  /*11250*/  BRA `(.L_x_6158) ;  /* 0xffffffd000587947 */ /* 0x000fea000383ffff */
.L_x_6110:
[----:B-1----:R-:W-:-:S04]  /*11260*/  IMAD.U32 R3, RZ, RZ, UR38 ;  /* 0x00000026ff037e24 */ /* 0x002fc8000f8e00ff */
[----:B------:R1:W2:Y:S03]  /*11270*/  SYNCS.PHASECHK.TRANS64.TRYWAIT P0, [R3+URZ+0x2e880], R2 ;  /* 0x02e88002030075a7 */ /* 0x0002a6000800017f */
[----:B--2---:R-:W-:Y:S05]  /*11280*/  @!P0 NANOSLEEP.SYNCS 0x989680 ;  /* 0x009896800000895d */ /* 0x004fea0003900000 */
[----:B------:R-:W2:Y:S02]  /*11290*/  @!P0 SYNCS.PHASECHK.TRANS64 P0, [R3+URZ+0x2e880], R2 ;  /* 0x02e88002030085a7 */ /* 0x000ea4000800007f */
[----:B--2---:R-:W-:Y:S05]  /*112a0*/  @!P0 BRA `(.L_x_6110) ;  /* 0xfffffffc00ec8947 */ /* 0x004fea000383ffff */
[----:B------:R-:W-:Y:S05]  /*112b0*/  BRA `(.L_x_6159) ;  /* 0xffffffd000a47947 */ /* 0x000fea000383ffff */
.L_x_6112:
[----:B-1----:R-:W-:-:S04]  /*112c0*/  IMAD.U32 R3, RZ, RZ, UR38 ;  /* 0x00000026ff037e24 */ /* 0x002fc8000f8e00ff */
[----:B------:R1:W2:Y:S03]  /*112d0*/  SYNCS.PHASECHK.TRANS64.TRYWAIT P0, [R3+URZ+0x2e840], R2 ;  /* 0x02e84002030075a7 */ /* 0x0002a6000800017f */
[----:B--2---:R-:W-:Y:S05]  /*112e0*/  @!P0 NANOSLEEP.SYNCS 0x989680 ;  /* 0x009896800000895d */ /* 0x004fea0003900000 */
[----:B------:R-:W2:Y:S02]  /*112f0*/  @!P0 SYNCS.PHASECHK.TRANS64 P0, [R3+URZ+0x2e840], R2 ;  /* 0x02e84002030085a7 */ /* 0x000ea4000800007f */
[----:B--2---:R-:W-:Y:S05]  /*11300*/  @!P0 BRA `(.L_x_6112) ;  /* 0xfffffffc00ec8947 */ /* 0x004fea000383ffff */
[----:B------:R-:W-:Y:S05]  /*11310*/  BRA `(.L_x_6160) ;  /* 0xffffffd000e47947 */ /* 0x000fea000383ffff */
.L_x_6115:
[----:B------:R-:W-:Y:S01]  /*11320*/  IMAD.MOV.U32 R13, RZ, RZ, R3 ;  /* 0x000000ffff0d7224 */ /* 0x000fe200078e0003 */
[----:B------:R-:W-:Y:S01]  /*11330*/  MOV R15, 0xffffffff ;  /* 0xffffffff000f7802 */ /* 0x000fe20000000f00 */
[----:B------:R-:W-:Y:S02]  /*11340*/  IMAD.MOV.U32 R12, RZ, RZ, RZ ;  /* 0x000000ffff0c7224 */ /* 0x000fe400078e00ff */
[----:B------:R-:W-:Y:S02]  /*11350*/  IMAD.MOV.U32 R11, RZ, RZ, 0x181f ;  /* 0x0000181fff0b7424 */ /* 0x000fe400078e00ff */
[----:B------:R-:W-:-:S07]  /*11360*/  IMAD R5, R10, 0x80, R5 ;  /* 0x000000800a057824 */ /* 0x000fce00078e0205 */
[----:B------:R-:W-:Y:S05]  /*11370*/  WARPSYNC.COLLECTIVE R15, `(.L_x_6161) ;  /* 0x000000000f087348 */ /* 0x000fea0003c00000 */
[----:B------:R0:W1:Y:S02]  /*11380*/  SHFL.IDX P6, R14, R13, R12, R11 ;  /* 0x0000000c0d0e7389 */ /* 0x00006400000c000b */
[----:B01----:R-:W-:Y:S01]  /*11390*/  ENDCOLLECTIVE ;  /* 0x000000000000791b */ /* 0x003fe20003800000 */
.L_x_6161:
[----:B------:R-:W-:Y:S02]  /*113a0*/  VIADD R9, R5, 0x60 ;  /* 0x0000006005097836 */ /* 0x000fe40000000000 */
[----:B------:R-:W-:Y:S02]  /*113b0*/  IMAD.MOV.U32 R13, RZ, RZ, R0 ;  /* 0x000000ffff0d7224 */ /* 0x000fe400078e0000 */
[----:B------:R-:W-:-:S07]  /*113c0*/  IMAD.MOV.U32 R6, RZ, RZ, R14 ;  /* 0x000000ffff067224 */ /* 0x000fce00078e000e */
[----:B------:R-:W-:Y:S05]  /*113d0*/  WARPSYNC.COLLECTIVE R15, `(.L_x_6162) ;  /* 0x000000000f087348 */ /* 0x000fea0003c00000 */
[----:B------:R0:W1:Y:S02]  /*113e0*/  SHFL.IDX P6, R14, R13, R12, R11 ;  /* 0x0000000c0d0e7389 */ /* 0x00006400000c000b */
[----:B01----:R-:W-:Y:S01]  /*113f0*/  ENDCOLLECTIVE ;  /* 0x000000000000791b */ /* 0x003fe20003800000 */
.L_x_6162:
        /* <DEDUP_REMOVED lines=10> */
.L_x_6163:
        /* <DEDUP_REMOVED lines=9> */
[----:B------:R0:W-:Y:S02]  /*11530*/  @!P1 LDGSTS.E.BYPASS.LTC128B.128 [R8+0x1c400], desc[UR44][R6.64], !P0 ;  /* 0x1c40000006089fae */ /* 0x0001e4000c101d6c */
[----:B0-----:R-:W-:-:S05]  /*11540*/  VIADD R6, R5, 0x10 ;  /* 0x0000001005067836 */ /* 0x001fca0000000000 */
[----:B------:R-:W-:Y:S01]  /*11550*/  ISETP.GE.AND P1, PT, R6, R2, PT ;  /* 0x000000020600720c */ /* 0x000fe20003f26270 */
[----:B------:R-:W-:-:S12]  /*11560*/  IMAD.MOV.U32 R6, RZ, RZ, R14 ;  /* 0x000000ffff067224 */ /* 0x000fd800078e000e */
[----:B------:R-:W-:Y:S05]  /*11570*/  WARPSYNC.COLLECTIVE R15, `(.L_x_6164) ;  /* 0x000000000f087348 */ /* 0x000fea0003c00000 */
[----:B------:R0:W1:Y:S02]  /*11580*/  SHFL.IDX P6, R14, R13, R12, R11 ;  /* 0x0000000c0d0e7389 */ /* 0x00006400000c000b */
[----:B01----:R-:W-:Y:S01]  /*11590*/  ENDCOLLECTIVE ;  /* 0x000000000000791b */ /* 0x003fe20003800000 */
.L_x_6164:
[----:B------:R-:W-:Y:S02]  /*115a0*/  @!P1 VIADD R8, R4, UR38 ;  /* 0x0000002604089c36 */ /* 0x000fe40008000000 */
[----:B------:R-:W-:Y:S02]  /*115b0*/  IMAD.MOV.U32 R13, RZ, RZ, R3 ;  /* 0x000000ffff0d7224 */ /* 0x000fe400078e0003 */
[----:B------:R-:W-:Y:S02]  /*115c0*/  IMAD.MOV.U32 R12, RZ, RZ, 0x2 ;  /* 0x00000002ff0c7424 */ /* 0x000fe400078e00ff */
[----:B------:R-:W-:-:S07]  /*115d0*/  IMAD.MOV.U32 R7, RZ, RZ, R14 ;  /* 0x000000ffff077224 */ /* 0x000fce00078e000e */
[----:B------:R-:W-:Y:S05]  /*115e0*/  WARPSYNC.COLLECTIVE R15, `(.L_x_6165) ;  /* 0x000000000f087348 */ /* 0x000fea0003c00000 */
[----:B------:R0:W1:Y:S02]  /*115f0*/  SHFL.IDX P6, R14, R13, R12, R11 ;  /* 0x0000000c0d0e7389 */ /* 0x00006400000c000b */
[----:B01----:R-:W-:Y:S01]  /*11600*/  ENDCOLLECTIVE ;  /* 0x000000000000791b */ /* 0x003fe20003800000 */
.L_x_6165:
[----:B------:R-:W-:-:S04]  /*11610*/  @!P1 IADD3 R7, P2, R19, R7, RZ ;  /* 0x0000000713079210 */ /* 0x000fc80007f5e0ff */
        /* <DEDUP_REMOVED lines=15> */
.L_x_6166:
[----:B------:R-:W-:Y:S02]  /*11710*/  @!P1 VIADD R8, R4, UR38 ;  /* 0x0000002604089c36 */ /* 0x000fe40008000000 */
[----:B------:R-:W-:Y:S01]  /*11720*/  IMAD.MOV.U32 R13, RZ, RZ, R3 ;  /* 0x000000ffff0d7224 */ /* 0x000fe200078e0003 */
[----:B------:R-:W-:Y:S01]  /*11730*/  MOV R12, 0x3 ;  /* 0x00000003000c7802 */ /* 0x000fe20000000f00 */
[----:B------:R-:W-:-:S07]  /*11740*/  IMAD.MOV.U32 R7, RZ, RZ, R14 ;  /* 0x000000ffff077224 */ /* 0x000fce00078e000e */
[----:B------:R-:W-:Y:S05]  /*11750*/  WARPSYNC.COLLECTIVE R15, `(.L_x_6167) ;  /* 0x000000000f087348 */ /* 0x000fea0003c00000 */
[----:B------:R0:W1:Y:S02]  /*11760*/  SHFL.IDX P6, R14, R13, R12, R11 ;  /* 0x0000000c0d0e7389 */ /* 0x00006400000c000b */
[----:B01----:R-:W-:Y:S01]  /*11770*/  ENDCOLLECTIVE ;  /* 0x000000000000791b */ /* 0x003fe20003800000 */
.L_x_6167:
        /* <DEDUP_REMOVED lines=16> */
.L_x_6168:
[----:B------:R-:W-:Y:S02]  /*11880*/  @!P1 VIADD R8, R4, UR38 ;  /* 0x0000002604089c36 */ /* 0x000fe40008000000 */
[----:B------:R-:W-:Y:S02]  /*11890*/  IMAD.MOV.U32 R13, RZ, RZ, R3 ;  /* 0x000000ffff0d7224 */ /* 0x000fe400078e0003 */
[----:B------:R-:W-:Y:S02]  /*118a0*/  IMAD.MOV.U32 R12, RZ, RZ, 0x4 ;  /* 0x00000004ff0c7424 */ /* 0x000fe400078e00ff */
[----:B------:R-:W-:-:S07]  /*118b0*/  IMAD.MOV.U32 R7, RZ, RZ, R14 ;  /* 0x000000ffff077224 */ /* 0x000fce00078e000e */
[----:B------:R-:W-:Y:S05]  /*118c0*/  WARPSYNC.COLLECTIVE R15, `(.L_x_6169) ;  /* 0x000000000f087348 */ /* 0x000fea0003c00000 */
[----:B------:R0:W1:Y:S02]  /*118d0*/  SHFL.IDX P6, R14, R13, R12, R11 ;  /* 0x0000000c0d0e7389 */ /* 0x00006400000c000b */
[----:B01----:R-:W-:Y:S01]  /*118e0*/  ENDCOLLECTIVE ;  /* 0x000000000000791b */ /* 0x003fe20003800000 */
.L_x_6169:
        /* <DEDUP_REMOVED lines=16> */
.L_x_6170:
[----:B------:R-:W-:Y:S02]  /*119f0*/  @!P1 VIADD R8, R4, UR38 ;  /* 0x0000002604089c36 */ /* 0x000fe40008000000 */
[----:B------:R-:W-:Y:S02]  /*11a00*/  IMAD.MOV.U32 R13, RZ, RZ, R3 ;  /* 0x000000ffff0d7224 */ /* 0x000fe400078e0003 */
[----:B------:R-:W-:Y:S02]  /*11a10*/  IMAD.MOV.U32 R12, RZ, RZ, 0x5 ;  /* 0x00000005ff0c7424 */ /* 0x000fe400078e00ff */
[----:B------:R-:W-:-:S07]  /*11a20*/  IMAD.MOV.U32 R7, RZ, RZ, R14 ;  /* 0x000000ffff077224 */ /* 0x000fce00078e000e */
[----:B------:R-:W-:Y:S05]  /*11a30*/  WARPSYNC.COLLECTIVE R15, `(.L_x_6171) ;  /* 0x000000000f087348 */ /* 0x000fea0003c00000 */
[----:B------:R0:W1:Y:S02]  /*11a40*/  SHFL.IDX P6, R14, R13, R12, R11 ;  /* 0x0000000c0d0e7389 */ /* 0x00006400000c000b */
[----:B01----:R-:W-:Y:S01]  /*11a50*/  ENDCOLLECTIVE ;  /* 0x000000000000791b */ /* 0x003fe20003800000 */
.L_x_6171:
        /* <DEDUP_REMOVED lines=16> */
.L_x_6172:
[----:B------:R-:W-:Y:S02]  /*11b60*/  @!P1 VIADD R8, R4, UR38 ;  /* 0x0000002604089c36 */ /* 0x000fe40008000000 */
[----:B------:R-:W-:Y:S02]  /*11b70*/  IMAD.MOV.U32 R13, RZ, RZ, R3 ;  /* 0x000000ffff0d7224 */ /* 0x000fe400078e0003 */
[----:B------:R-:W-:Y:S02]  /*11b80*/  IMAD.MOV.U32 R12, RZ, RZ, 0x6 ;  /* 0x00000006ff0c7424 */ /* 0x000fe400078e00ff */
[----:B------:R-:W-:-:S07]  /*11b90*/  IMAD.MOV.U32 R7, RZ, RZ, R14 ;  /* 0x000000ffff077224 */ /* 0x000fce00078e000e */
[----:B------:R-:W-:Y:S05]  /*11ba0*/  WARPSYNC.COLLECTIVE R15, `(.L_x_6173) ;  /* 0x000000000f087348 */ /* 0x000fea0003c00000 */
[----:B------:R0:W1:Y:S02]  /*11bb0*/  SHFL.IDX P6, R14, R13, R12, R11 ;  /* 0x0000000c0d0e7389 */ /* 0x00006400000c000b */
[----:B01----:R-:W-:Y:S01]  /*11bc0*/  ENDCOLLECTIVE ;  /* 0x000000000000791b */ /* 0x003fe20003800000 */
.L_x_6173:
        /* <DEDUP_REMOVED lines=9> */
[----:B------:R0:W-:Y:S01]  /*11c60*/  @!P1 LDGSTS.E.BYPASS.LTC128B.128 [R8+0x1ec00], desc[UR44][R6.64], !P0 ;  /* 0x1ec0000006089fae */ /* 0x0001e2000c101d6c */
[----:B------:R-:W-:Y:S02]  /*11c70*/  ISETP.GE.AND P1, PT, R9, R2, PT ;  /* 0x000000020900720c */ /* 0x000fe40003f26270 */
[----:B0-----:R-:W-:-:S11]  /*11c80*/  MOV R6, R14 ;  /* 0x0000000e00067202 */ /* 0x001fd60000000f00 */
[----:B------:R-:W-:Y:S05]  /*11c90*/  WARPSYNC.COLLECTIVE R15, `(.L_x_6174) ;  /* 0x000000000f087348 */ /* 0x000fea0003c00000 */
[----:B------:R0:W1:Y:S02]  /*11ca0*/  SHFL.IDX P6, R14, R13, R12, R11 ;  /* 0x0000000c0d0e7389 */ /* 0x00006400000c000b */
[----:B01----:R-:W-:Y:S01]  /*11cb0*/  ENDCOLLECTIVE ;  /* 0x000000000000791b */ /* 0x003fe20003800000 */
.L_x_6174:
[----:B------:R-:W-:Y:S02]  /*11cc0*/  @!P1 VIADD R8, R4, UR38 ;  /* 0x0000002604089c36 */ /* 0x000fe40008000000 */
[----:B------:R-:W-:Y:S02]  /*11cd0*/  IMAD.MOV.U32 R13, RZ, RZ, R3 ;  /* 0x000000ffff0d7224 */ /* 0x000fe400078e0003 */
[----:B------:R-:W-:Y:S02]  /*11ce0*/  IMAD.MOV.U32 R12, RZ, RZ, 0x7 ;  /* 0x00000007ff0c7424 */ /* 0x000fe400078e00ff */
[----:B------:R-:W-:-:S07]  /*11cf0*/  IMAD.MOV.U32 R7, RZ, RZ, R14 ;  /* 0x000000ffff077224 */ /* 0x000fce00078e000e */
[----:B------:R-:W-:Y:S05]  /*11d00*/  WARPSYNC.COLLECTIVE R15, `(.L_x_6175) ;  /* 0x000000000f087348 */ /* 0x000fea0003c00000 */
[----:B------:R0:W1:Y:S02]  /*11d10*/  SHFL.IDX P6, R14, R13, R12, R11 ;  /* 0x0000000c0d0e7389 */ /* 0x00006400000c000b */
[----:B01----:R-:W-:Y:S01]  /*11d20*/  ENDCOLLECTIVE ;  /* 0x000000000000791b */ /* 0x003fe20003800000 */
.L_x_6175:
        /* <DEDUP_REMOVED lines=10> */
[----:B------:R0:W-:Y:S03]  /*11dd0*/  @!P1 LDGSTS.E.BYPASS.LTC128B.128 [R8+0x1f400], desc[UR44][R6.64], !P0 ;  /* 0x1f40000006089fae */ /* 0x0001e6000c101d6c */
[----:B0-----:R-:W-:Y:S05]  /*11de0*/  WARPSYNC.COLLECTIVE R15, `(.L_x_6176) ;  /* 0x000000000f087348 */ /* 0x001fea0003c00000 */
[----:B------:R1:W2:Y:S02]  /*11df0*/  SHFL.IDX P6, R14, R13, R12, R11 ;  /* 0x0000000c0d0e7389 */ /* 0x0002a400000c000b */
[----:B012---:R-:W-:Y:S01]  /*11e00*/  ENDCOLLECTIVE ;  /* 0x000000000000791b */ /* 0x007fe20003800000 */
.L_x_6176:
[----:B------:R-:W-:Y:S05]  /*11e10*/  BRA `(.L_x_6177) ;  /* 0xffffffd000f87947 */ /* 0x000fea000383ffff */
.L_x_6116:
[----:B0-----:R-:W-:-:S04]  /*11e20*/  IMAD.U32 R2, RZ, RZ, UR38 ;  /* 0x00000026ff027e24 */ /* 0x001fc8000f8e00ff */
[----:B------:R0:W1:Y:S03]  /*11e30*/  SYNCS.PHASECHK.TRANS64.TRYWAIT P0, [R2+URZ+0x2e820], R0 ;  /* 0x02e82000020075a7 */ /* 0x000066000800017f */
[----:B-1----:R-:W-:Y:S05]  /*11e40*/  @!P0 NANOSLEEP.SYNCS 0x989680 ;  /* 0x009896800000895d */ /* 0x002fea0003900000 */
[----:B------:R-:W1:Y:S02]  /*11e50*/  @!P0 SYNCS.PHASECHK.TRANS64 P0, [R2+URZ+0x2e820], R0 ;  /* 0x02e82000020085a7 */ /* 0x000e64000800007f */
[----:B-1----:R-:W-:Y:S05]  /*11e60*/  @!P0 BRA `(.L_x_6116) ;  /* 0xfffffffc00ec8947 */ /* 0x002fea000383ffff */
[----:B------:R-:W-:Y:S05]  /*11e70*/  BRA `(.L_x_6178) ;  /* 0xffffffd400347947 */ /* 0x000fea000383ffff */
.L_x_6121:
[----:B0-----:R0:W1:Y:S02]  /*11e80*/  SYNCS.PHASECHK.TRANS64.TRYWAIT P0, [R4+URZ+0x2e880], R3 ;  /* 0x02e88003040075a7 */ /* 0x001064000800017f */
[----:B-1----:R-:W-:Y:S05]  /*11e90*/  @!P0 NANOSLEEP.SYNCS 0x989680 ;  /* 0x009896800000895d */ /* 0x002fea0003900000 */
[----:B------:R-:W1:Y:S02]  /*11ea0*/  @!P0 SYNCS.PHASECHK.TRANS64 P0, [R4+URZ+0x2e880], R3 ;  /* 0x02e88003040085a7 */ /* 0x000e64000800007f */
[----:B-1----:R-:W-:Y:S05]  /*11eb0*/  @!P0 BRA `(.L_x_6121) ;  /* 0xfffffffc00f08947 */ /* 0x002fea000383ffff */
[----:B------:R-:W-:Y:S05]  /*11ec0*/  BRA `(.L_x_6179) ;  /* 0xffffffd400ec7947 */ /* 0x000fea000383ffff */
.L_x_6125:
[----:B-1----:R1:W2:Y:S02]  /*11ed0*/  SYNCS.PHASECHK.TRANS64.TRYWAIT P0, [R4+URZ+0x2e840], R3 ;  /* 0x02e84003040075a7 */ /* 0x0022a4000800017f */
[----:B--2---:R-:W-:Y:S05]  /*11ee0*/  @!P0 NANOSLEEP.SYNCS 0x989680 ;  /* 0x009896800000895d */ /* 0x004fea0003900000 */
[----:B------:R-:W2:Y:S02]  /*11ef0*/  @!P0 SYNCS.PHASECHK.TRANS64 P0, [R4+URZ+0x2e840], R3 ;  /* 0x02e84003040085a7 */ /* 0x000ea4000800007f */
[----:B--2---:R-:W-:Y:S05]  /*11f00*/  @!P0 BRA `(.L_x_6125) ;  /* 0xfffffffc00f08947 */ /* 0x004fea000383ffff */
[----:B------:R-:W-:Y:S05]  /*11f10*/  BRA `(.L_x_6180) ;  /* 0xffffffd800607947 */ /* 0x000fea000383ffff */
.L_x_6130:
[----:B0-----:R0:W1:Y:S02]  /*11f20*/  SYNCS.PHASECHK.TRANS64.TRYWAIT P0, [R19+URZ+0x2e870], R2 ;  /* 0x02e87002130075a7 */ /* 0x001064000800017f */
[----:B-1----:R-:W-:Y:S05]  /*11f30*/  @!P0 NANOSLEEP.SYNCS 0x989680 ;  /* 0x009896800000895d */ /* 0x002fea0003900000 */
[----:B------:R-:W1:Y:S02]  /*11f40*/  @!P0 SYNCS.PHASECHK.TRANS64 P0, [R19+URZ+0x2e870], R2 ;  /* 0x02e87002130085a7 */ /* 0x000e64000800007f */
[----:B-1----:R-:W-:Y:S05]  /*11f50*/  @!P0 BRA `(.L_x_6130) ;  /* 0xfffffffc00f08947 */ /* 0x002fea000383ffff */
[----:B------:R-:W-:Y:S05]  /*11f60*/  BRA `(.L_x_6181) ;  /* 0xffffffd800f87947 */ /* 0x000fea000383ffff */
.L_x_6132:
[----:B0-----:R0:W1:Y:S02]  /*11f70*/  SYNCS.PHASECHK.TRANS64.TRYWAIT P0, [R19+URZ+0x2e860], R0 ;  /* 0x02e86000130075a7 */ /* 0x001064000800017f */
[----:B-1----:R-:W-:Y:S05]  /*11f80*/  @!P0 NANOSLEEP.SYNCS 0x989680 ;  /* 0x009896800000895d */ /* 0x002fea0003900000 */
[----:B------:R-:W1:Y:S02]  /*11f90*/  @!P0 SYNCS.PHASECHK.TRANS64 P0, [R19+URZ+0x2e860], R0 ;  /* 0x02e86000130085a7 */ /* 0x000e64000800007f */
[----:B-1----:R-:W-:Y:S05]  /*11fa0*/  @!P0 BRA `(.L_x_6132) ;  /* 0xfffffffc00f08947 */ /* 0x002fea000383ffff */
[----:B------:R-:W-:Y:S05]  /*11fb0*/  BRA `(.L_x_6182) ;  /* 0xffffffd800fc7947 */ /* 0x000fea000383ffff */
.L_x_6138:
[----:B0-----:R-:W2:Y:S02]  /*11fc0*/  LDL R2, [R1] ;  /* 0x0000000001027983 */ /* 0x001ea40000100800 */
[----:B--2---:R0:W1:Y:S02]  /*11fd0*/  SYNCS.PHASECHK.TRANS64.TRYWAIT P0, [R2+URZ+0x2e870], R0 ;  /* 0x02e87000020075a7 */ /* 0x004064000800017f */
[----:B-1----:R-:W-:Y:S05]  /*11fe0*/  @!P0 NANOSLEEP.SYNCS 0x989680 ;  /* 0x009896800000895d */ /* 0x002fea0003900000 */
[----:B------:R-:W1:Y:S02]  /*11ff0*/  @!P0 SYNCS.PHASECHK.TRANS64 P0, [R2+URZ+0x2e870], R0 ;  /* 0x02e87000020085a7 */ /* 0x000e64000800007f */
[----:B-1----:R-:W-:Y:S05]  /*12000*/  @!P0 BRA `(.L_x_6138) ;  /* 0xfffffffc00ec8947 */ /* 0x002fea000383ffff */
[----:B------:R-:W-:Y:S05]  /*12010*/  BRA `(.L_x_6183) ;  /* 0xffffffe4001c7947 */ /* 0x000fea000383ffff */
.L_x_6140:
[----:B0-----:R-:W2:Y:S02]  /*12020*/  LDL R3, [R1] ;  /* 0x0000000001037983 */ /* 0x001ea40000100800 */
[----:B--2---:R0:W1:Y:S02]  /*12030*/  SYNCS.PHASECHK.TRANS64.TRYWAIT P0, [R3+URZ+0x2e860], R0 ;  /* 0x02e86000030075a7 */ /* 0x004064000800017f */
[----:B-1----:R-:W-:Y:S05]  /*12040*/  @!P0 NANOSLEEP.SYNCS 0x989680 ;  /* 0x009896800000895d */ /* 0x002fea0003900000 */
[----:B------:R-:W1:Y:S02]  /*12050*/  @!P0 SYNCS.PHASECHK.TRANS64 P0, [R3+URZ+0x2e860], R0 ;  /* 0x02e86000030085a7 */ /* 0x000e64000800007f */
[----:B-1----:R-:W-:Y:S05]  /*12060*/  @!P0 BRA `(.L_x_6140) ;  /* 0xfffffffc00ec8947 */ /* 0x002fea000383ffff */
[----:B------:R-:W-:Y:S05]  /*12070*/  BRA `(.L_x_6184) ;  /* 0xffffffe400287947 */ /* 0x000fea000383ffff */
.L_x_6142:
[----:B0-----:R0:W1:Y:S02]  /*12080*/  SYNCS.PHASECHK.TRANS64.TRYWAIT P0, [R7+URZ+0x2e820], R2 ;  /* 0x02e82002070075a7 */ /* 0x001064000800017f */
[----:B-1----:R-:W-:Y:S05]  /*12090*/  @!P0 NANOSLEEP.SYNCS 0x989680 ;  /* 0x009896800000895d */ /* 0x002fea0003900000 */
[----:B------:R-:W1:Y:S02]  /*120a0*/  @!P0 SYNCS.PHASECHK.TRANS64 P0, [R7+URZ+0x2e820], R2 ;  /* 0x02e82002070085a7 */ /* 0x000e64000800007f */
[----:B-1----:R-:W-:Y:S05]  /*120b0*/  @!P0 BRA `(.L_x_6142) ;  /* 0xfffffffc00f08947 */ /* 0x002fea000383ffff */
[----:B------:R-:W-:Y:S05]  /*120c0*/  BRA `(.L_x_6185) ;  /* 0xffffffe800f07947 */ /* 0x000fea000383ffff */
.L_x_6144:
[----:B0-----:R0:W1:Y:S02]  /*120d0*/  SYNCS.PHASECHK.TRANS64.TRYWAIT P1, [R6+URZ], R3 ;  /* 0x00000003060075a7 */ /* 0x001064000802017f */
[----:B-1----:R-:W-:Y:S05]  /*120e0*/  @!P1 NANOSLEEP.SYNCS 0x989680 ;  /* 0x009896800000995d */ /* 0x002fea0003900000 */
[----:B------:R-:W1:Y:S02]  /*120f0*/  @!P1 SYNCS.PHASECHK.TRANS64 P1, [R6+URZ], R3 ;  /* 0x00000003060095a7 */ /* 0x000e64000802007f */
[----:B-1----:R-:W-:Y:S05]  /*12100*/  @!P1 BRA `(.L_x_6144) ;  /* 0xfffffffc00f09947 */ /* 0x002fea000383ffff */
[----:B------:R-:W-:Y:S05]  /*12110*/  BRA `(.L_x_6186) ;  /* 0xffffffec00407947 */ /* 0x000fea000383ffff */
.L_x_6145:
[----:B-1----:R1:W2:Y:S02]  /*12120*/  SYNCS.PHASECHK.TRANS64.TRYWAIT P1, [R5+URZ], R2 ;  /* 0x00000002050075a7 */ /* 0x0022a4000802017f */
[----:B--2---:R-:W-:Y:S05]  /*12130*/  @!P1 NANOSLEEP.SYNCS 0x989680 ;  /* 0x009896800000995d */ /* 0x004fea0003900000 */
[----:B------:R-:W2:Y:S02]  /*12140*/  @!P1 SYNCS.PHASECHK.TRANS64 P1, [R5+URZ], R2 ;  /* 0x00000002050095a7 */ /* 0x000ea4000802007f */
[----:B--2---:R-:W-:Y:S05]  /*12150*/  @!P1 BRA `(.L_x_6145) ;  /* 0xfffffffc00f09947 */ /* 0x004fea000383ffff */
[----:B------:R-:W-:Y:S05]  /*12160*/  BRA `(.L_x_6187) ;  /* 0xffffffec00347947 */ /* 0x000fea000383ffff */
.L_x_6147:
[----:B--2---:R2:W3:Y:S02]  /*12170*/  SYNCS.PHASECHK.TRANS64.TRYWAIT P1, [R0+URZ+0x2e860], R3 ;  /* 0x02e86003000075a7 */ /* 0x0044e4000802017f */
[----:B---3--:R-:W-:Y:S05]  /*12180*/  @!P1 NANOSLEEP.SYNCS 0x989680 ;  /* 0x009896800000995d */ /* 0x008fea0003900000 */
[----:B------:R-:W3:Y:S02]  /*12190*/  @!P1 SYNCS.PHASECHK.TRANS64 P1, [R0+URZ+0x2e860], R3 ;  /* 0x02e86003000095a7 */ /* 0x000ee4000802007f */
[----:B---3--:R-:W-:Y:S05]  /*121a0*/  @!P1 BRA `(.L_x_6147) ;  /* 0xfffffffc00f09947 */ /* 0x008fea000383ffff */
[----:B------:R-:W-:Y:S05]  /*121b0*/  BRA `(.L_x_6188) ;  /* 0xffffffec00347947 */ /* 0x000fea000383ffff */
.L_x_6149:
[----:B-1----:R1:W3:Y:S02]  /*121c0*/  SYNCS.PHASECHK.TRANS64.TRYWAIT P1, [R5+URZ+0x2e860], R2 ;  /* 0x02e86002050075a7 */ /* 0x0022e4000802017f */
[----:B---3--:R-:W-:Y:S05]  /*121d0*/  @!P1 NANOSLEEP.SYNCS 0x989680 ;  /* 0x009896800000995d */ /* 0x008fea0003900000 */
[----:B------:R-:W3:Y:S02]  /*121e0*/  @!P1 SYNCS.PHASECHK.TRANS64 P1, [R5+URZ+0x2e860], R2 ;  /* 0x02e86002050095a7 */ /* 0x000ee4000802007f */
[----:B---3--:R-:W-:Y:S05]  /*121f0*/  @!P1 BRA `(.L_x_6149) ;  /* 0xfffffffc00f09947 */ /* 0x008fea000383ffff */
[----:B------:R-:W-:Y:S05]  /*12200*/  BRA `(.L_x_6189) ;  /* 0xffffffec00347947 */ /* 0x000fea000383ffff */
.L_x_6151:
[----:B---3--:R3:W4:Y:S02]  /*12210*/  SYNCS.PHASECHK.TRANS64.TRYWAIT P0, [R0+URZ+0x2e880], R3 ;  /* 0x02e88003000075a7 */ /* 0x008724000800017f */
[----:B----4-:R-:W-:Y:S05]  /*12220*/  @!P0 NANOSLEEP.SYNCS 0x989680 ;  /* 0x009896800000895d */ /* 0x010fea0003900000 */
[----:B------:R-:W4:Y:S02]  /*12230*/  @!P0 SYNCS.PHASECHK.TRANS64 P0, [R0+URZ+0x2e880], R3 ;  /* 0x02e88003000085a7 */ /* 0x000f24000800007f */
[----:B----4-:R-:W-:Y:S05]  /*12240*/  @!P0 BRA `(.L_x_6151) ;  /* 0xfffffffc00f08947 */ /* 0x010fea000383ffff */
[----:B------:R-:W-:Y:S05]  /*12250*/  BRA `(.L_x_6152) ;  /* 0xffffffec00307947 */ /* 0x000fea000383ffff */
.L_x_6190:
        /* <DEDUP_REMOVED lines=10> */
.L_x_13356:


//--------------------- .text._ZN7cutlass13device_kernelIN5flash11enable_sm90INS1_16FlashAttnFwdSm90INS1_25CollectiveMainloopFwdSm90ILi2EN4cute5tupleIJNS5_1CILi1EEES8_S8_EEENS6_IJNS7_ILi128EEENS7_ILi224EEESA_EEELi128ENS_12float_e4m3_tEfNS_4arch4Sm90ELb0ELb0ELb1ELb1ELb0ELb0ELb0ELb1ELb1ELb1ELb1ELb0EEENS1_21CollectiveEpilogueFwdINS6_IJSA_SA_SB_EEES9_NS_10bfloat16_tESF_Li256ELb1ELb1ELb1ELb1EEENS1_36VarlenDynamicPersistentTileSchedulerILi128ELi224ELi256ELi128ELb1ELb1ELb1ELb0ELb1ELb1EEEEEEEEEvNT_6ParamsE --------------------------
	.section	.text._ZN7cutlass13device_kernelIN5flash11enable_sm90INS1_16FlashAttnFwdSm90INS1_25CollectiveMainloopFwdSm90ILi2EN4cute5tupleIJNS5_1CILi1EEES8_S8_EEENS6_IJNS7_ILi128EEENS7_ILi224EEESA_EEELi128ENS_12float_e4m3_tEfNS_4arch4Sm90ELb0ELb0ELb1ELb1ELb0ELb0ELb0ELb1ELb1ELb1ELb1ELb0EEENS1_21CollectiveEpilogueFwdINS6_IJSA_SA_SB_EEES9_NS_10bfloat16_tESF_Li256ELb1ELb1ELb1ELb1EEENS1_36VarlenDynamicPersistentTileSchedulerILi128ELi224ELi256ELi128ELb1ELb1ELb1ELb0ELb1ELb1EEEEEEEEEvNT_6ParamsE,"ax",@progbits
	.align	128
.text._ZN7cutlass13device_kernelIN5flash11enable_sm90INS1_16FlashAttnFwdSm90INS1_25CollectiveMainloopFwdSm90ILi2EN4cute5tupleIJNS5_1CILi1EEES8_S8_EEENS6_IJNS7_ILi128EEENS7_ILi224EEESA_EEELi128ENS_12float_e4m3_tEfNS_4arch4Sm90ELb0ELb0ELb1ELb1ELb0ELb0ELb0ELb1ELb1ELb1ELb1ELb0EEENS1_21CollectiveEpilogueFwdINS6_IJSA_SA_SB_EEES9_NS_10bfloat16_tESF_Li256ELb1ELb1ELb1ELb1EEENS1_36VarlenDynamicPersistentTileSchedulerILi128ELi224ELi256ELi128ELb1ELb1ELb1ELb0ELb1ELb1EEEEEEEEEvNT_6ParamsE:
        .type           _ZN7cutlass13device_kernelIN5flash11enable_sm90INS1_16FlashAttnFwdSm90INS1_25CollectiveMainloopFwdSm90ILi2EN4cute5tupleIJNS5_1CILi1EEES8_S8_EEENS6_IJNS7_ILi128EEENS7_ILi224EEESA_EEELi128ENS_12float_e4m3_tEfNS_4arch4Sm90ELb0ELb0ELb1ELb1ELb0ELb0ELb0ELb1ELb1ELb1ELb1ELb0EEENS1_21CollectiveEpilogueFwdINS6_IJSA_SA_SB_EEES9_NS_10bfloat16_tESF_Li256ELb1ELb1ELb1ELb1EEENS1_36VarlenDynamicPersistentTileSchedulerILi128ELi224ELi256ELi128ELb1ELb1ELb1ELb0ELb1ELb1EEEEEEEEEvNT_6ParamsE,@function
        .size           _ZN7cutlass13device_kernelIN5flash11enable_sm90INS1_16FlashAttnFwdSm90INS1_25CollectiveMainloopFwdSm90ILi2EN4cute5tupleIJNS5_1CILi1EEES8_S8_EEENS6_IJNS7_ILi128EEENS7_ILi224EEESA_EEELi128ENS_12float_e4m3_tEfNS_4arch4Sm90ELb0ELb0ELb1ELb1ELb0ELb0ELb0ELb1ELb1ELb1ELb1ELb0EEENS1_21CollectiveEpilogueFwdINS6_IJSA_SA_SB_EEES9_NS_10bfloat16_tESF_Li256ELb1ELb1ELb1ELb1EEENS1_36VarlenDynamicPersistentTileSchedulerILi128ELi224ELi256ELi128ELb1ELb1ELb1ELb0ELb1ELb1EEEEEEEEEvNT_6ParamsE,(.L_x_13357 - _ZN7cutlass13device_kernelIN5flash11enable_sm90INS1_16FlashAttnFwdSm90INS1_25CollectiveMainloopFwdSm90ILi2EN4cute5tupleIJNS5_1CILi1EEES8_S8_EEENS6_IJNS7_ILi128EEENS7_ILi224EEESA_EEELi128ENS_12float_e4m3_tEfNS_4arch4Sm90ELb0ELb0ELb1ELb1ELb0ELb0ELb0ELb1ELb1ELb1ELb1ELb0EEENS1_21CollectiveEpilogueFwdINS6_IJSA_SA_SB_EEES9_NS_10bfloat16_tESF_Li256ELb1ELb1ELb1ELb1EEENS1_36VarlenDynamicPersistentTileSchedulerILi128ELi224ELi256ELi128ELb1ELb1ELb1ELb0ELb1ELb1EEEEEEEEEvNT_6ParamsE)
        .other          _ZN7cutlass13device_kernelIN5flash11enable_sm90INS1_16FlashAttnFwdSm90INS1_25CollectiveMainloopFwdSm90ILi2EN4cute5tupleIJNS5_1CILi1EEES8_S8_EEENS6_IJNS7_ILi128EEENS7_ILi224EEESA_EEELi128ENS_12float_e4m3_tEfNS_4arch4Sm90ELb0ELb0ELb1ELb1ELb0ELb0ELb0ELb1ELb1ELb1ELb1ELb0EEENS1_21CollectiveEpilogueFwdINS6_IJSA_SA_SB_EEES9_NS_10bfloat16_tESF_Li256ELb1ELb1ELb1ELb1EEENS1_36VarlenDynamicPersistentTileSchedulerILi128ELi224ELi256ELi128ELb1ELb1ELb1ELb0ELb1ELb1EEEEEEEEEvNT_6ParamsE,@"STO_CUDA_ENTRY STV_DEFAULT"
_ZN7cutlass13device_kernelIN5flash11enable_sm90INS1_16FlashAttnFwdSm90INS1_25CollectiveMainloopFwdSm90ILi2EN4cute5tupleIJNS5_1CILi1EEES8_S8_EEENS6_IJNS7_ILi128EEENS7_ILi224EEESA_EEELi128ENS_12float_e4m3_tEfNS_4arch4Sm90ELb0ELb0ELb1ELb1ELb0ELb0ELb0ELb1ELb1ELb1ELb1ELb0EEENS1_21CollectiveEpilogueFwdINS6_IJSA_SA_SB_EEES9_NS_10bfloat16_tESF_Li256ELb1ELb1ELb1ELb1EEENS1_36VarlenDynamicPersistentTileSchedulerILi128ELi224ELi256ELi128ELb1ELb1ELb1ELb0ELb1ELb1EEEEEEEEEvNT_6ParamsE:
        /* <DEDUP_REMOVED lines=18> */
.L_x_6192:
[----:B------:R-:W-:Y:S05]  /*0120*/  BSYNC B0 ;  /* 0x0000000000007941 */ /* 0x000fea0003800000 */
.L_x_6191:
        /* <DEDUP_REMOVED lines=41> */
.L_x_6193:
        /* <DEDUP_REMOVED lines=22> */
.L_x_6194:
        /* <DEDUP_REMOVED lines=18> */
.L_x_6195:
        /* <DEDUP_REMOVED lines=22> */
.L_x_6196:
        /* <DEDUP_REMOVED lines=22> */
.L_x_6197:
[----:B------:R-:W-:Y:S01]  /*0900*/  PLOP3.LUT P0, PT, PT, PT, UP0, 0x80, 0x0 ;  /* 0x000000000000781c */ /* 0x000fe20003f0f008 */
[----:B------:R-:W-:Y:S01]  /*0910*/  UMOV UR38, 0x1 ;  /* 0x0000000100267882 */ /* 0x000fe20000000000 */
[----:B------:R-:W-:Y:S01]  /*0920*/  NOP ;  /* 0x0000000000007918 */ /* 0x000fe20000000000 */
[----:B------:R-:W-:Y:S01]  /*0930*/  USEL UR38, UR38, 0x2, !UP0 ;  /* 0x0000000226267887 */ /* 0x000fe2000c000000 */
[----:B------:R-:W-:Y:S01]  /*0940*/  ULDC.64 UR48, c[0x0][0x208] ;  /* 0x0000820000307ab9 */ /* 0x000fe20000000a00 */
[----:B012-4-:R-:W-:Y:S08]  /*0950*/  BAR.SYNC.DEFER_BLOCKING 0x0 ;  /* 0x0000000000007b1d */ /* 0x017ff00000010000 */
[----:B------:R-:W-:Y:S05]  /*0960*/  @!P0 BRA `(.L_x_6198) ;  /* 0x000000ec00fc8947 */ /* 0x000fea0003800000 */
.L_x_6199:
        /* <DEDUP_REMOVED lines=25> */
[----:B------:R-:W-:Y:S02]  /*0b00*/  UMOV UR51, URZ ;  /* 0x0000003f00337c82 */ /* 0x000fe40008000000 */
[CC--:B------:R-:W-:Y:S02]  /*0b10*/  LEA.HI R2, R0.reuse, R12.reuse, RZ, 0x7 ;  /* 0x0000000c00027211 */ /* 0x0c0fe400078f38ff */
[----:B------:R-:W-:-:S02]  /*0b20*/  LEA.HI R4, R0, R12, RZ, 0x5 ;  /* 0x0000000c00047211 */ /* 0x000fc400078f28ff */
[----:B------:R-:W-:-:S03]  /*0b30*/  LOP3.LUT R3, R2, 0xffffff80, RZ, 0xc0, !PT ;  /* 0xffffff8002037812 */ /* 0x000fc600078ec0ff */
[----:B------:R-:W-:Y:S02]  /*0b40*/  IMAD.SHL.U32 R5, R4, 0x20, RZ ;  /* 0x0000002004057824 */ /* 0x000fe400078e00ff */
[----:B------:R-:W-:Y:S01]  /*0b50*/  IMAD.IADD R11, R12, 0x1, -R3 ;  /* 0x000000010c0b7824 */ /* 0x000fe200078e0a03 */
[----:B------:R-:W-:Y:S02]  /*0b60*/  LEA.HI R3, R0, R12, RZ, 0x4 ;  /* 0x0000000c00037211 */ /* 0x000fe400078f20ff */
[----:B------:R-:W-:Y:S02]  /*0b70*/  LOP3.LUT R5, R5, 0xfffffc00, RZ, 0xc0, !PT ;  /* 0xfffffc0005057812 */ /* 0x000fe400078ec0ff */
[C---:B------:R-:W-:Y:S02]  /*0b80*/  LOP3.LUT R4, R3.reuse, 0x3fffff0, RZ, 0xc0, !PT ;  /* 0x03fffff003047812 */ /* 0x040fe400078ec0ff */
[----:B------:R-:W-:Y:S02]  /*0b90*/  SHF.R.S32.HI R6, RZ, 0x4, R3 ;  /* 0x00000004ff067819 */ /* 0x000fe40000011403 */
[----:B------:R-:W-:Y:S01]  /*0ba0*/  SHF.R.S32.HI R7, RZ, 0x1f, R11 ;  /* 0x0000001fff077819 */ /* 0x000fe2000001140b */
[----:B------:R-:W-:Y:S01]  /*0bb0*/  IMAD.IADD R4, R12, 0x1, -R4 ;  /* 0x000000010c047824 */ /* 0x000fe200078e0a04 */
[----:B------:R-:W-:-:S02]  /*0bc0*/  LEA.HI R3, R3, R6, RZ, 0x1 ;  /* 0x0000000603037211 */ /* 0x000fc400078f08ff */
[----:B------:R-:W-:Y:S01]  /*0bd0*/  LEA.HI R8, R7, R11, RZ, 0x2 ;  /* 0x0000000b07087211 */ /* 0x000fe200078f10ff */
[----:B------:R-:W-:Y:S01]  /*0be0*/  IMAD R4, R4, 0x40, R5 ;  /* 0x0000004004047824 */ /* 0x000fe200078e0205 */
[----:B------:R-:W-:Y:S02]  /*0bf0*/  LOP3.LUT R3, R3, 0x1ffffffe, RZ, 0xc0, !PT ;  /* 0x1ffffffe03037812 */ /* 0x000fe400078ec0ff */
[-C--:B------:R-:W-:Y:S02]  /*0c00*/  LEA.HI R5, R0, R12.reuse, RZ, 0x2 ;  /* 0x0000000c00057211 */ /* 0x080fe400078f10ff */
[--C-:B------:R-:W-:Y:S01]  /*0c10*/  SHF.R.S32.HI R9, RZ, 0x2, R8.reuse ;  /* 0x00000002ff097819 */ /* 0x100fe20000011408 */
[----:B------:R-:W-:Y:S01]  /*0c20*/  IMAD.IADD R3, R6, 0x1, -R3 ;  /* 0x0000000106037824 */ /* 0x000fe200078e0a03 */
[----:B------:R-:W-:Y:S02]  /*0c30*/  LOP3.LUT R5, R5, 0xfffffffc, RZ, 0xc0, !PT ;  /* 0xfffffffc05057812 */ /* 0x000fe400078ec0ff */
[----:B------:R-:W-:Y:S01]  /*0c40*/  SHF.R.S32.HI R10, RZ, 0x1f, R8 ;  /* 0x0000001fff0a7819 */ /* 0x000fe20000011408 */
[----:B------:R-:W-:Y:S01]  /*0c50*/  IMAD R3, R3, 0x8, R4 ;  /* 0x0000000803037824 */ /* 0x000fe200078e0204 */
[----:B------:R-:W-:Y:S01]  /*0c60*/  LEA.HI R0, R0, R12, RZ, 0x3 ;  /* 0x0000000c00007211 */ /* 0x000fe200078f18ff */
[----:B------:R-:W-:Y:S01]  /*0c70*/  IMAD.IADD R5, R12, 0x1, -R5 ;  /* 0x000000010c057824 */ /* 0x000fe200078e0a05 */
[----:B------:R-:W-:-:S02]  /*0c80*/  LEA.HI R10, R10, R9, RZ, 0x3 ;  /* 0x000000090a0a7211 */ /* 0x000fc400078f18ff */
[----:B------:R-:W-:Y:S01]  /*0c90*/  SHF.R.S32.HI R6, RZ, 0x7, R2 ;  /* 0x00000007ff067819 */ /* 0x000fe20000011402 */
[----:B------:R0:W-:Y:S01]  /*0ca0*/  STL [R1+0x4c], R3 ;  /* 0x00004c0301007387 */ /* 0x0001e20000100800 */
[----:B------:R-:W-:Y:S02]  /*0cb0*/  LOP3.LUT R18, R0, 0xfffffff8, RZ, 0xc0, !PT ;  /* 0xfffffff800127812 */ /* 0x000fe400078ec0ff */
[----:B------:R-:W-:Y:S02]  /*0cc0*/  LOP3.LUT R10, R10, 0xfffffff8, RZ, 0xc0, !PT ;  /* 0xfffffff80a0a7812 */ /* 0x000fe400078ec0ff */
[----:B------:R-:W-:Y:S01]  /*0cd0*/  LEA.HI R7, R7, R11, RZ, 0x5 ;  /* 0x0000000b07077211 */ /* 0x000fe200078f28ff */
[----:B------:R-:W-:Y:S01]  /*0ce0*/  IMAD.IADD R18, R12, 0x1, -R18 ;  /* 0x000000010c127824 */ /* 0x000fe200078e0a12 */
[----:B------:R-:W-:Y:S01]  /*0cf0*/  LEA.HI R2, R2, R6, RZ, 0x1 ;  /* 0x0000000602027211 */ /* 0x000fe200078f08ff */
[----:B------:R-:W-:Y:S01]  /*0d00*/  IMAD.IADD R10, R9, 0x1, -R10 ;  /* 0x00000001090a7824 */ /* 0x000fe200078e0a0a */
[----:B------:R-:W-:Y:S01]  /*0d10*/  LOP3.LUT R8, R8, 0x7ffffffc, RZ, 0xc0, !PT ;  /* 0x7ffffffc08087812 */ /* 0x000fe200078ec0ff */
[----:B------:R-:W-:Y:S01]  /*0d20*/  IMAD.SHL.U32 R16, R18, 0x8, RZ ;  /* 0x0000000812107824 */ /* 0x000fe200078e00ff */
[----:B0-----:R-:W-:-:S02]  /*0d30*/  LEA.HI R3, R5, R5, RZ, 0x1 ;  /* 0x0000000505037211 */ /* 0x001fc400078f08ff */
[----:B------:R-:W-:Y:S01]  /*0d40*/  SHF.R.S32.HI R7, RZ, 0x5, R7 ;  /* 0x00000005ff077819 */ /* 0x000fe20000011407 */
[----:B------:R-:W-:Y:S01]  /*0d50*/  IMAD.IADD R8, R11, 0x1, -R8 ;  /* 0x000000010b087824 */ /* 0x000fe200078e0a08 */
[----:B------:R-:W-:Y:S01]  /*0d60*/  LOP3.LUT R2, R2, 0x3fffffe, RZ, 0xc0, !PT ;  /* 0x03fffffe02027812 */ /* 0x000fe200078ec0ff */
[----:B------:R-:W-:Y:S01]  /*0d70*/  VIADD R17, R16, 0x40 ;  /* 0x0000004010117836 */ /* 0x000fe20000000000 */
[----:B------:R-:W-:Y:S01]  /*0d80*/  LOP3.LUT R4, R3, 0x1ffffffe, RZ, 0xc0, !PT ;  /* 0x1ffffffe03047812 */ /* 0x000fe200078ec0ff */
[----:B------:R-:W-:Y:S01]  /*0d90*/  IMAD R7, R7, 0x10, R10 ;  /* 0x0000001007077824 */ /* 0x000fe200078e020a */
[----:B------:R-:W-:Y:S01]  /*0da0*/  SHF.R.S32.HI R3, RZ, 0x1f, R16 ;  /* 0x0000001fff037819 */ /* 0x000fe20000011410 */
[----:B------:R-:W-:Y:S01]  /*0db0*/  IMAD.IADD R2, R6, 0x1, -R2 ;  /* 0x0000000106027824 */ /* 0x000fe200078e0a02 */
[----:B------:R-:W-:Y:S01]  /*0dc0*/  SHF.R.S32.HI R6, RZ, 0x3, R0 ;  /* 0x00000003ff067819 */ /* 0x000fe20000011400 */
[----:B------:R-:W-:Y:S01]  /*0dd0*/  IMAD.IADD R4, R5, 0x1, -R4 ;  /* 0x0000000105047824 */ /* 0x000fe200078e0a04 */
[----:B------:R-:W-:Y:S01]  /*0de0*/  SHF.R.S32.HI R0, RZ, 0x1f, R17 ;  /* 0x0000001fff007819 */ /* 0x000fe20000011411 */
[----:B------:R-:W-:-:S02]  /*0df0*/  IMAD.SHL.U32 R5, R8, 0x2, RZ ;  /* 0x0000000208057824 */ /* 0x000fc400078e00ff */
[----:B------:R-:W-:Y:S02]  /*0e00*/  IMAD R2, R2, 0x40, R7 ;  /* 0x0000004002027824 */ /* 0x000fe400078e0207 */
[C---:B------:R-:W-:Y:S02]  /*0e10*/  VIADD R3, R5.reuse, 0x8 ;  /* 0x0000000805037836 */ /* 0x040fe40000000000 */
[C---:B------:R-:W-:Y:S01]  /*0e20*/  VIADD R0, R5.reuse, 0x10 ;  /* 0x0000001005007836 */ /* 0x040fe20000000000 */
[----:B------:R-:W-:Y:S01]  /*0e30*/  STL [R1+0x44], R2 ;  /* 0x0000440201007387 */ /* 0x000fe20000100800 */
[C---:B------:R-:W-:Y:S01]  /*0e40*/  VIADD R236, R5.reuse, 0x20 ;  /* 0x0000002005ec7836 */ /* 0x040fe20000000000 */
[----:B------:R-:W-:Y:S01]  /*0e50*/  SHF.R.S32.HI R6, RZ, 0x1f, R3 ;  /* 0x0000001fff067819 */ /* 0x000fe20000011403 */
[C---:B------:R-:W-:Y:S01]  /*0e60*/  VIADD R233, R5.reuse, 0x38 ;  /* 0x0000003805e97836 */ /* 0x040fe20000000000 */
[----:B------:R-:W-:Y:S01]  /*0e70*/  STL [R1+0x8], R5 ;  /* 0x0000080501007387 */ /* 0x000fe20000100800 */
[----:B------:R-:W-:-:S02]  /*0e80*/  VIADD R230, R5, 0x50 ;  /* 0x0000005005e67836 */ /* 0x000fc40000000000 */
[C---:B------:R-:W-:Y:S01]  /*0e90*/  VIADD R237, R5.reuse, 0x18 ;  /* 0x0000001805ed7836 */ /* 0x040fe20000000000 */
[----:B------:R0:W-:Y:S01]  /*0ea0*/  STL [R1+0x4], R3 ;  /* 0x0000040301007387 */ /* 0x0001e20000100800 */
[C---:B------:R-:W-:Y:S02]  /*0eb0*/  VIADD R235, R5.reuse, 0x28 ;  /* 0x0000002805eb7836 */ /* 0x040fe40000000000 */
[C---:B------:R-:W-:Y:S01]  /*0ec0*/  VIADD R234, R5.reuse, 0x30 ;  /* 0x0000003005ea7836 */ /* 0x040fe20000000000 */
[----:B------:R1:W-:Y:S01]  /*0ed0*/  STL [R1], R0 ;  /* 0x0000000001007387 */ /* 0x0003e20000100800 */
[C---:B------:R-:W-:Y:S02]  /*0ee0*/  VIADD R232, R5.reuse, 0x40 ;  /* 0x0000004005e87836 */ /* 0x040fe40000000000 */
[C---:B------:R-:W-:Y:S01]  /*0ef0*/  VIADD R231, R5.reuse, 0x48 ;  /* 0x0000004805e77836 */ /* 0x040fe20000000000 */
[----:B------:R-:W-:Y:S01]  /*0f00*/  STL [R1+0x40], R6 ;  /* 0x0000400601007387 */ /* 0x000fe20000100800 */
        /* <DEDUP_REMOVED lines=10> */
[----:B-1----:R-:W-:Y:S02]  /*0fb0*/  SHF.R.S32.HI R0, RZ, 0x1f, R236 ;  /* 0x0000001fff007819 */ /* 0x002fe400000114ec */
[----:B------:R-:W-:Y:S01]  /*0fc0*/  SHF.R.S32.HI R0, RZ, 0x1f, R233 ;  /* 0x0000001fff007819 */ /* 0x000fe200000114e9 */
[----:B------:R0:W-:Y:S01]  /*0fd0*/  STL [R1+0x3c], R5 ;  /* 0x00003c0501007387 */ /* 0x0001e20000100800 */
[----:B------:R-:W-:Y:S02]  /*0fe0*/  SHF.R.S32.HI R0, RZ, 0x1f, R230 ;  /* 0x0000001fff007819 */ /* 0x000fe400000114e6 */
[----:B------:R-:W-:Y:S01]  /*0ff0*/  SHF.R.S32.HI R0, RZ, 0x1f, R23 ;  /* 0x0000001fff007819 */ /* 0x000fe20000011417 */
[----:B------:R-:W-:Y:S01]  /*1000*/  IMAD R0, R4, 0x8, R2 ;  /* 0x0000000804007824 */ /* 0x000fe200078e0202 */
[----:B------:R-:W-:-:S04]  /*1010*/  SHF.R.S32.HI R3, RZ, 0x1f, R19 ;  /* 0x0000001fff037819 */ /* 0x000fc80000011413 */
[----:B------:R1:W-:Y:S01]  /*1020*/  STL [R1+0x48], R0 ;  /* 0x0000480001007387 */ /* 0x0003e20000100800 */
[----:B0-----:R-:W-:Y:S02]  /*1030*/  SHF.R.S32.HI R5, RZ, 0x1f, R235 ;  /* 0x0000001fff057819 */ /* 0x001fe400000114eb */
[----:B------:R-:W-:Y:S02]  /*1040*/  SHF.R.S32.HI R5, RZ, 0x1f, R232 ;  /* 0x0000001fff057819 */ /* 0x000fe400000114e8 */
[----:B------:R-:W-:Y:S02]  /*1050*/  SHF.R.S32.HI R5, RZ, 0x1f, R229 ;  /* 0x0000001fff057819 */ /* 0x000fe400000114e5 */
[----:B------:R-:W-:-:S07]  /*1060*/  SHF.R.S32.HI R5, RZ, 0x1f, R22 ;  /* 0x0000001fff057819 */ /* 0x000fce0000011416 */
.L_x_6247:
[----:B0-23--:R-:W0:Y:S01]  /*1070*/  LDC.64 R2, c[0x0][0xc88] ;  /* 0x00032200ff027b82 */ /* 0x00de220000000a00 */
[----:B------:R-:W-:Y:S01]  /*1080*/  ULDC.64 UR8, c[0x0][0xa28] ;  /* 0x00028a0000087ab9 */ /* 0x000fe20000000a00 */
[----:B------:R-:W-:Y:S01]  /*1090*/  ULDC.64 UR10, c[0x0][0xa20] ;  /* 0x00028800000a7ab9 */ /* 0x000fe20000000a00 */
[----:B------:R-:W-:Y:S01]  /*10a0*/  ULDC UR4, c[0x0][0x424] ;  /* 0x0001090000047ab9 */ /* 0x000fe20000000800 */
[----:B------:R-:W-:Y:S01]  /*10b0*/  ULDC UR7, c[0x0][0x2f0] ;  /* 0x0000bc0000077ab9 */ /* 0x000fe20000000800 */
[----:B0-----:R-:W-:-:S06]  /*10c0*/  IMAD.WIDE R2, R31, 0x4, R2 ;  /* 0x000000041f027825 */ /* 0x001fcc00078e0202 */
        /* <DEDUP_REMOVED lines=16> */
[----:B-1----:R-:W-:-:S03]  /*11d0*/  IMAD.U32 R4, RZ, RZ, UR10 ;  /* 0x0000000aff047e24 */ /* 0x002fc6000f8e00ff */
[----:B----4-:R-:W-:Y:S01]  /*11e0*/  IMAD.U32 R5, RZ, RZ, UR11 ;  /* 0x0000000bff057e24 */ /* 0x010fe2000f8e00ff */
        /* <DEDUP_REMOVED lines=23> */
[----:B-1----:R-:W3:Y:S01]  /*1360*/  LDG.E R0, desc[UR48][R2.64+0x4] ;  /* 0x0000043002007981 */ /* 0x002ee2000c1e1900 */
[----:B--2---:R-:W-:Y:S02]  /*1370*/  R2UR UR4, R4 ;  /* 0x00000000040472ca */ /* 0x004fe400000e0000 */
[----:B---3--:R-:W-:-:S13]  /*1380*/  R2UR UR5, R0 ;  /* 0x00000000000572ca */ /* 0x008fda00000e0000 */
[----:B------:R-:W-:-:S12]  /*1390*/  UIADD3 UR4, -UR4, UR5, URZ ;  /* 0x0000000504047290 */ /* 0x000fd8000fffe13f */
.L_x_6200:
[----:B------:R-:W-:Y:S02]  /*13a0*/  UIADD3 UR52, -UR52, UR4, URZ ;  /* 0x0000000434347290 */ /* 0x000fe4000fffe13f */
[----:B------:R-:W-:Y:S02]  /*13b0*/  USHF.R.U32.HI UR7, URZ, 0x8, UR7 ;  /* 0x000000083f077899 */ /* 0x000fe40008011607 */
[----:B------:R-:W-:Y:S02]  /*13c0*/  UISETP.GE.AND UP0, UPT, UR52, 0x1, UPT ;  /* 0x000000013400788c */ /* 0x000fe4000bf06270 */
[----:B------:R-:W-:Y:S01]  /*13d0*/  UIADD3 UR5, UR52, 0xdf, URZ ;  /* 0x000000df34057890 */ /* 0x000fe2000fffe03f */
[----:B------:R-:W-:Y:S01]  /*13e0*/  UMOV UR4, URZ ;  /* 0x0000003f00047c82 */ /* 0x000fe20008000000 */
[----:B------:R-:W-:Y:S02]  /*13f0*/  ULEA.HI UR7, UR6, UR7, URZ, 0x10 ;  /* 0x0000000706077291 */ /* 0x000fe4000f8f803f */
[----:B------:R-:W-:Y:S01]  /*1400*/  PLOP3.LUT P0, PT, PT, PT, UP0, 0x80, 0x0 ;  /* 0x000000000000781c */ /* 0x000fe20003f0f008 */
[----:B------:R-:W-:-:S02]  /*1410*/  UIMAD.WIDE UR4, UR5, -0x6db6db6d, UR4 ;  /* 0x92492493050478a5 */ /* 0x000fc4000f8e0204 */
        /* <DEDUP_REMOVED lines=13> */
[-C--:B-1----:R-:W-:Y:S01]  /*14f0*/  IABS R0, R3.reuse ;  /* 0x0000000300007213 */ /* 0x082fe20000000000 */
        /* <DEDUP_REMOVED lines=28> */
.L_x_6201:
[----:B------:R-:W-:Y:S01]  /*16c0*/  UIMAD UR41, UR40, UR4, URZ ;  /* 0x00000004282972a4 */ /* 0x000fe2000f8e023f */
[----:B-1----:R-:W-:Y:S01]  /*16d0*/  IMAD.U32 R0, RZ, RZ, UR9 ;  /* 0x00000009ff007e24 */ /* 0x002fe2000f8e00ff */
        /* <DEDUP_REMOVED lines=23> */
[----:B------:R-:W-:Y:S01]  /*1850*/  UISETP.GT.AND UP0, UPT, UR50, UR41, UPT ;  /* 0x000000293200728c */ /* 0x000fe2000bf04270 */
[----:B------:R-:W-:Y:S02]  /*1860*/  CS2R R60, SRZ ;  /* 0x00000000003c7805 */ /* 0x000fe4000001ff00 */
[----:B------:R-:W-:Y:S02]  /*1870*/  CS2R R56, SRZ ;  /* 0x0000000000387805 */ /* 0x000fe4000001ff00 */
[----:B------:R-:W-:Y:S02]  /*1880*/  CS2R R62, SRZ ;  /* 0x00000000003e7805 */ /* 0x000fe4000001ff00 */
[----:B------:R-:W-:Y:S02]  /*1890*/  CS2R R58, SRZ ;  /* 0x00000000003a7805 */ /* 0x000fe4000001ff00 */
[----:B------:R-:W-:-:S02]  /*18a0*/  CS2R R68, SRZ ;  /* 0x0000000000447805 */ /* 0x000fc4000001ff00 */
[----:B------:R-:W-:Y:S02]  /*18b0*/  PLOP3.LUT P1, PT, PT, PT, UP0, 0x80, 0x0 ;  /* 0x000000000000781c */ /* 0x000fe40003f2f008 */
        /* <DEDUP_REMOVED lines=48> */
.L_x_6203:
        /* <DEDUP_REMOVED lines=46> */
.L_x_6338:
[----:B------:R-:W-:Y:S05]  /*1ea0*/  @!P0 BRA `(.L_x_6205) ;  /* 0x0000000000048947 */ /* 0x000fea0003800000 */
[----:B------:R-:W-:Y:S01]  /*1eb0*/  BPT.TRAP 0x1 ;  /* 0x000000040000795c */ /* 0x000fe20000300000 */
.L_x_6205:
[----:B------:R-:W-:Y:S02]  /*1ec0*/  IMAD.U32 R7, RZ, RZ, UR45 ;  /* 0x0000002dff077e24 */ /* 0x000fe4000f8e00ff */
[----:B------:R-:W-:-:S03]  /*1ed0*/  IMAD.U32 R5, RZ, RZ, UR51 ;  /* 0x00000033ff057e24 */ /* 0x000fc6000f8e00ff */
[----:B------:R-:W-:Y:S01]  /*1ee0*/  SHF.L.U32 R7, R7, 0x1f, RZ ;  /* 0x0000001f07077819 */ /* 0x000fe200000006ff */
[----:B------:R-:W-:-:S04]  /*1ef0*/  IMAD R6, R5, 0x8, R2 ;  /* 0x0000000805067824 */ /* 0x000fc800078e0202 */
[----:B------:R1:W2:Y:S01]  /*1f00*/  SYNCS.PHASECHK.TRANS64.TRYWAIT P2, [R6+URZ+0x2e830], R7 ;  /* 0x02e83007060075a7 */ /* 0x0002a2000804017f */
[----:B------:R-:W-:Y:S05]  /*1f10*/  @!P0 BRA `(.L_x_6206) ;  /* 0x0000000000048947 */ /* 0x000fea0003800000 */
[----:B------:R-:W-:Y:S01]  /*1f20*/  BPT.TRAP 0x1 ;  /* 0x000000040000795c */ /* 0x000fe20000300000 */
.L_x_6206:
[----:B------:R-:W3:Y:S01]  /*1f30*/  S2R R4, SR_TID.X ;  /* 0x0000000000047919 */ /* 0x000ee20000002100 */
[----:B------:R-:W-:-:S05]  /*1f40*/  VIADD R5, R2, 0x20400 ;  /* 0x0002040002057836 */ /* 0x000fca0000000000 */
[----:B------:R-:W-:-:S04]  /*1f50*/  SHF.R.U32.HI R5, RZ, 0x4, R5 ;  /* 0x00000004ff057819 */ /* 0x000fc80000011605 */
[----:B------:R-:W-:Y:S02]  /*1f60*/  LOP3.LUT R5, R5, 0x3fff, RZ, 0xc0, !PT ;  /* 0x00003fff05057812 */ /* 0x000fe400078ec0ff */
[----:B---3--:R-:W-:Y:S01]  /*1f70*/  LOP3.LUT P1, R4, R4, 0x7f, RZ, 0xc0, !PT ;  /* 0x0000007f04047812 */ /* 0x008fe2000782c0ff */
[----:B--2---:R-:W-:-:S12]  /*1f80*/  @P2 BRA `(.L_x_6207) ;  /* 0x0000000000082947 */ /* 0x004fd80003800000 */
[----:B------:R-:W2:Y:S02]  /*1f90*/  SYNCS.PHASECHK.TRANS64.TRYWAIT P2, [R6+URZ+0x2e830], R7 ;  /* 0x02e83007060075a7 */ /* 0x000ea4000804017f */
[----:B--2---:R-:W-:Y:S05]  /*1fa0*/  @!P2 BRA `(.L_x_6208) ;  /* 0x000001340080a947 */ /* 0x004fea0003800000 */
.L_x_6207:
[----:B------:R-:W-:Y:S05]  /*1fb0*/  WARPSYNC.ALL ;  /* 0x0000000000007948 */ /* 0x000fea0003800000 */
[----:B------:R-:W-:Y:S01]  /*1fc0*/  IMAD.MOV.U32 R25, RZ, RZ, RZ ;  /* 0x000000ffff197224 */ /* 0x000fe200078e00ff */
[----:B------:R-:W-:-:S04]  /*1fd0*/  LOP3.LUT R5, R5, 0x10000, RZ, 0xfc, !PT ;  /* 0x0001000005057812 */ /* 0x000fc800078efcff */
[----:B------:R-:W-:Y:S01]  /*1fe0*/  R2UR UR20, R5 ;  /* 0x00000000051472ca */ /* 0x000fe200000e0000 */
[----:B------:R-:W-:Y:S01]  /*1ff0*/  ULOP3.LUT UR12, UR53, 0x10000, URZ, 0xfc, !UPT ;  /* 0x00010000350c7892 */ /* 0x000fe2000f8efc3f */
[----:B------:R-:W-:Y:S01]  /*2000*/  WARPGROUP.ARRIVE ;  /* 0x00000000000079c5 */ /* 0x000fe20000000000 */
[----:B------:R-:W-:Y:S01]  /*2010*/  UMOV UR17, 0x40000040 ;  /* 0x4000004000117882 */ /* 0x000fe20000000000 */
[----:B------:R-:W-:Y:S01]  /*2020*/  UMOV UR19, 0x40000040 ;  /* 0x4000004000137882 */ /* 0x000fe20000000000 */
[----:B------:R-:W3:Y:S01]  /*2030*/  LDL R141, [R1+0x8] ;  /* 0x00000800018d7983 */ /* 0x000ee20000100800 */
[----:B------:R-:W-:Y:S01]  /*2040*/  UIADD3 UR7, UR12, 0x2, URZ ;  /* 0x000000020c077890 */ /* 0x000fe2000fffe03f */
[----:B------:R-:W-:Y:S01]  /*2050*/  P2R R140, PR, RZ, 0x1 ;  /* 0x00000001ff8c7803 */ /* 0x000fe20000000000 */
[----:B------:R-:W-:Y:S01]  /*2060*/  UMOV UR16, UR12 ;  /* 0x0000000c00107c82 */ /* 0x000fe20008000000 */
[----:B------:R-:W-:Y:S01]  /*2070*/  UIADD3 UR11, UR12, 0x4, URZ ;  /* 0x000000040c0b7890 */ /* 0x000fe2000fffe03f */
[----:B-12---:R-:W-:Y:S01]  /*2080*/  @!P1 VIADD R6, R6, 0x2e840 ;  /* 0x0002e84006069836 */ /* 0x006fe20000000000 */
[----:B------:R-:W-:-:S02]  /*2090*/  UIADD3 UR14, UR12, 0x6, URZ ;  /* 0x000000060c0e7890 */ /* 0x000fc4000fffe03f */
[----:B------:R-:W-:Y:S01]  /*20a0*/  UIMAD UR20, UR51, 0x700, UR20 ;  /* 0x00000700331478a4 */ /* 0x000fe2000f8e0214 */
[----:B------:R-:W-:Y:S01]  /*20b0*/  UMOV UR13, 0x40000040 ;  /* 0x40000040000d7882 */ /* 0x000fe20000000000 */
[----:B------:R-:W-:Y:S02]  /*20c0*/  UMOV UR15, 0x40000040 ;  /* 0x40000040000f7882 */ /* 0x000fe40000000000 */
[----:B------:R-:W-:Y:S02]  /*20d0*/  UIADD3 UR4, UR20, 0x200, URZ ;  /* 0x0000020014047890 */ /* 0x000fe4000fffe03f */
[----:B------:R-:W-:Y:S02]  /*20e0*/  UIADD3 UR5, UR20, 0x300, URZ ;  /* 0x0000030014057890 */ /* 0x000fe4000fffe03f */
[----:B------:R-:W-:Y:S01]  /*20f0*/  UMOV UR18, UR20 ;  /* 0x0000001400127c82 */ /* 0x000fe20008000000 */
[----:B------:R-:W-:Y:S01]  /*2100*/  UIADD3 UR6, UR20, 0x400, URZ ;  /* 0x0000040014067890 */ /* 0x000fe2000fffe03f */
[----:B------:R-:W-:Y:S01]  /*2110*/  QGMMA.64x32x32.F32.E4M3.E4M3 R124, gdesc[UR16], RZ, !UPT, gsb0 ;  /* 0x00600000107c79f3 */ /* 0x000fe2000c0008ff */
[----:B------:R-:W-:Y:S01]  /*2120*/  UIADD3 UR18, UR20, 0x100, URZ ;  /* 0x0000010014127890 */ /* 0x000fe2000fffe03f */
[----:B------:R-:W-:Y:S01]  /*2130*/  UMOV UR19, 0x40000040 ;  /* 0x4000004000137882 */ /* 0x000fe20000000000 */
[----:B------:R-:W-:-:S02]  /*2140*/  UIADD3 UR8, UR20, 0x202, URZ ;  /* 0x0000020214087890 */ /* 0x000fc4000fffe03f */
[----:B------:R-:W-:Y:S02]  /*2150*/  UIADD3 UR9, UR20, 0x302, URZ ;  /* 0x0000030214097890 */ /* 0x000fe4000fffe03f */
[----:B------:R-:W-:Y:S02]  /*2160*/  UIADD3 UR10, UR20, 0x402, URZ ;  /* 0x00000402140a7890 */ /* 0x000fe4000fffe03f */
[----:B------:R-:W-:Y:S01]  /*2170*/  UIADD3 UR12, UR20, 0x404, URZ ;  /* 0x00000404140c7890 */ /* 0x000fe2000fffe03f */
[----:B------:R-:W-:Y:S02]  /*2180*/  WARPGROUP.DEPBAR.LE gsb0, 0x0 ;  /* 0x00008000000079c5 */ /* 0x000fe40000010000 */
[----:B------:R-:W-:-:S06]  /*2190*/  WARPGROUP.ARRIVE ;  /* 0x00000000000079c5 */ /* 0x000fcc0000000000 */
[----:B------:R-:W-:Y:S01]  /*21a0*/  QGMMA.64x32x32.F32.E4M3.E4M3 R108, gdesc[UR16], RZ, !UPT, gsb0 ;  /* 0x00600000106c79f3 */ /* 0x000fe2000c0008ff */
[----:B------:R-:W-:Y:S01]  /*21b0*/  UMOV UR18, UR4 ;  /* 0x0000000400127c82 */ /* 0x000fe20008000000 */
[----:B------:R-:W-:Y:S01]  /*21c0*/  UMOV UR19, 0x40000040 ;  /* 0x4000004000137882 */ /* 0x000fe20000000000 */
        /* <DEDUP_REMOVED lines=18> */
[----:B------:R-:W-:Y:S01]  /*22f0*/  UMOV UR4, UR7 ;  /* 0x0000000700047c82 */ /* 0x000fe20008000000 */
[----:B------:R-:W-:Y:S01]  /*2300*/  UMOV UR7, 0x40000040 ;  /* 0x4000004000077882 */ /* 0x000fe20000000000 */
[----:B------:R-:W-:Y:S02]  /*2310*/  WARPGROUP.DEPBAR.LE gsb0, 0x0 ;  /* 0x00008000000079c5 */ /* 0x000fe40000010000 */
[----:B------:R-:W-:-:S06]  /*2320*/  WARPGROUP.ARRIVE ;  /* 0x00000000000079c5 */ /* 0x000fcc0000000000 */
[----:B------:R-:W-:Y:S01]  /*2330*/  QGMMA.64x32x32.F32.E4M3.E4M3 R44, gdesc[UR16], RZ, !UPT, gsb0 ;  /* 0x00600000102c79f3 */ /* 0x000fe2000c0008ff */
[----:B------:R-:W-:Y:S01]  /*2340*/  UMOV UR18, UR5 ;  /* 0x0000000500127c82 */ /* 0x000fe20008000000 */
[----:B------:R-:W-:Y:S01]  /*2350*/  UMOV UR19, 0x40000040 ;  /* 0x4000004000137882 */ /* 0x000fe20000000000 */
[----:B------:R-:W-:Y:S01]  /*2360*/  UMOV UR5, 0x40000040 ;  /* 0x4000004000057882 */ /* 0x000fe20000000000 */
[----:B------:R-:W-:Y:S02]  /*2370*/  WARPGROUP.DEPBAR.LE gsb0, 0x0 ;  /* 0x00008000000079c5 */ /* 0x000fe40000010000 */
[----:B------:R-:W-:-:S06]  /*2380*/  WARPGROUP.ARRIVE ;  /* 0x00000000000079c5 */ /* 0x000fcc0000000000 */
[----:B------:R-:W-:Y:S01]  /*2390*/  QGMMA.64x32x32.F32.E4M3.E4M3 R28, gdesc[UR16], RZ, !UPT, gsb0 ;  /* 0x00600000101c79f3 */ /* 0x000fe2000c0008ff */
        /* <DEDUP_REMOVED lines=79> */
[----:B------:R-:W-:Y:S02]  /*2890*/  ULDC UR11, c[0x0][0x988] ;  /* 0x00026200000b7ab9 */ /* 0x000fe40000000800 */
[----:B------:R-:W-:Y:S02]  /*28a0*/  WARPGROUP.DEPBAR.LE gsb0, 0x0 ;  /* 0x00008000000079c5 */ /* 0x000fe40000010000 */
[----:B------:R-:W-:-:S06]  /*28b0*/  WARPGROUP.ARRIVE ;  /* 0x00000000000079c5 */ /* 0x000fcc0000000000 */
[----:B------:R-:W-:Y:S01]  /*28c0*/  QGMMA.64x32x32.F32.E4M3.E4M3 R124, gdesc[UR12], R124, gsb0 ;  /* 0x006000000c7c79f3 */ /* 0x000fe2000800087c */
[----:B------:R-:W-:Y:S01]  /*28d0*/  UIADD3 UR14, UR20, 0x106, URZ ;  /* 0x00000106140e7890 */ /* 0x000fe2000fffe03f */
[----:B------:R-:W-:Y:S01]  /*28e0*/  UMOV UR15, 0x40000040 ;  /* 0x40000040000f7882 */ /* 0x000fe20000000000 */
[----:B------:R-:W-:Y:S02]  /*28f0*/  WARPGROUP.DEPBAR.LE gsb0, 0x0 ;  /* 0x00008000000079c5 */ /* 0x000fe40000010000 */
[----:B------:R-:W-:Y:S01]  /*2900*/  WARPGROUP.ARRIVE ;  /* 0x00000000000079c5 */ /* 0x000fe20000000000 */
[C---:B0-----:R-:W-:Y:S01]  /*2910*/  FMUL.FTZ R11, R0.reuse, R127 ;  /* 0x0000007f000b7220 */ /* 0x041fe20000410000 */
[C---:B------:R-:W-:Y:S01]  /*2920*/  FMUL.FTZ R7, R0.reuse, R124 ;  /* 0x0000007c00077220 */ /* 0x040fe20000410000 */
[C---:B------:R-:W-:Y:S01]  /*2930*/  FMUL.FTZ R9, R0.reuse, R125 ;  /* 0x0000007d00097220 */ /* 0x040fe20000410000 */
[C---:B------:R-:W-:Y:S01]  /*2940*/  FMUL.FTZ R10, R0.reuse, R128 ;  /* 0x00000080000a7220 */ /* 0x040fe20000410000 */
[----:B------:R-:W-:Y:S01]  /*2950*/  FMUL.FTZ R12, R0, R129 ;  /* 0x00000081000c7220 */ /* 0x000fe20000410000 */
[----:B------:R-:W-:Y:S01]  /*2960*/  QGMMA.64x32x32.F32.E4M3.E4M3 R108, gdesc[UR12], R108, gsb0 ;  /* 0x006000000c6c79f3 */ /* 0x000fe2000800086c */
[----:B------:R-:W-:Y:S01]  /*2970*/  UIADD3 UR14, UR20, 0x206, URZ ;  /* 0x00000206140e7890 */ /* 0x000fe2000fffe03f */
[----:B------:R-:W0:Y:S01]  /*2980*/  MUFU.TANH R7, R7 ;  /* 0x0000000700077308 */ /* 0x000e220000002400 */
[----:B------:R-:W-:Y:S01]  /*2990*/  UMOV UR15, 0x40000040 ;  /* 0x40000040000f7882 */ /* 0x000fe20000000000 */
[----:B------:R-:W-:-:S02]  /*29a0*/  IMAD.U32 R128, RZ, RZ, UR50 ;  /* 0x00000032ff807e24 */ /* 0x000fc4000f8e00ff */
        /* <DEDUP_REMOVED lines=11> */
[----:B------:R-:W-:Y:S01]  /*2a60*/  FMUL.FTZ R125, R0, R139 ;  /* 0x0000008b007d7220 */ /* 0x000fe20000410000 */
[----:B------:R-:W-:Y:S01]  /*2a70*/  UIADD3 UR50, UR50, -0x2, URZ ;  /* 0xfffffffe32327890 */ /* 0x000fe2000fffe03f */
[----:B------:R-:W1:Y:S03]  /*2a80*/  MUFU.TANH R10, R10 ;  /* 0x0000000a000a7308 */ /* 0x000e660000002400 */
[----:B------:R-:W-:-:S05]  /*2a90*/  UISETP.GE.AND UP0, UPT, UR50, UR41, UPT ;  /* 0x000000293200728c */ /* 0x000fca000bf06270 */
[----:B------:R-:W2:Y:S08]  /*2aa0*/  MUFU.TANH R12, R12 ;  /* 0x0000000c000c7308 */ /* 0x000eb00000002400 */
[----:B------:R-:W4:Y:S08]  /*2ab0*/  MUFU.TANH R8, R8 ;  /* 0x0000000800087308 */ /* 0x000f300000002400 */
[----:B------:R-:W5:Y:S08]  /*2ac0*/  MUFU.TANH R13, R13 ;  /* 0x0000000d000d7308 */ /* 0x000f700000002400 */
        /* <DEDUP_REMOVED lines=40> */
[----:B------:R-:W-:Y:S01]  /*2d50*/  MUFU.TANH R124, R124 ;  /* 0x0000007c007c7308 */ /* 0x000fe20000002400 */
[----:B------:R-:W-:Y:S01]  /*2d60*/  UMOV UR15, 0x40000040 ;  /* 0x40000040000f7882 */ /* 0x000fe20000000000 */
        /* <DEDUP_REMOVED lines=27> */
[C---:B------:R-:W-:Y:S01]  /*2f20*/  FMUL.FTZ R85, R0.reuse, R89 ;  /* 0x0000005900557220 */ /* 0x040fe20000410000 */
[----:B------:R-:W-:Y:S01]  /*2f30*/  UMOV UR15, 0x40000040 ;  /* 0x40000040000f7882 */ /* 0x000fe20000000000 */
        /* <DEDUP_REMOVED lines=11> */
[----:B------:R-:W-:-:S06]  /*2ff0*/  FMUL.FTZ R87, R0, R87 ;  /* 0x0000005700577220 */ /* 0x000fcc0000410000 */
        /* <DEDUP_REMOVED lines=10> */
[----:B------:R-:W5:Y:S01]  /*30a0*/  MUFU.TANH R93, R93 ;  /* 0x0000005d005d7308 */ /* 0x000f620000002400 */
[C---:B------:R-:W-:Y:S01]  /*30b0*/  FMUL.FTZ R75, R0.reuse, R75 ;  /* 0x0000004b004b7220 */ /* 0x040fe20000410000 */
[----:B------:R-:W-:Y:S01]  /*30c0*/  QGMMA.64x32x32.F32.E4M3.E4M3 R44, gdesc[UR12], R44, gsb0 ;  /* 0x006000000c2c79f3 */ /* 0x000fe2000800082c */
[----:B---3--:R-:W-:Y:S01]  /*30d0*/  IADD3 R63, R63, 0xe0, -R141 ;  /* 0x000000e03f3f7810 */ /* 0x008fe20007ffe88d */
[----:B------:R-:W-:Y:S01]  /*30e0*/  UIADD3 UR14, UR20, 0x606, URZ ;  /* 0x00000606140e7890 */ /* 0x000fe2000fffe03f */
[C---:B------:R-:W-:Y:S01]  /*30f0*/  FMUL.FTZ R60, R0.reuse, R60 ;  /* 0x0000003c003c7220 */ /* 0x040fe20000410000 */
[----:B------:R-:W-:Y:S01]  /*3100*/  UMOV UR15, 0x40000040 ;  /* 0x40000040000f7882 */ /* 0x000fe20000000000 */
[----:B------:R-:W-:Y:S01]  /*3110*/  FMUL.FTZ R90, R0, R62 ;  /* 0x0000003e005a7220 */ /* 0x000fe20000410000 */
[----:B------:R-:W-:Y:S01]  /*3120*/  IMAD R63, R128, -0xe0, R63 ;  /* 0xffffff20803f7824 */ /* 0x000fe200078e023f */
[----:B------:R-:W3:Y:S01]  /*3130*/  MUFU.TANH R120, R120 ;  /* 0x0000007800787308 */ /* 0x000ee20000002400 */
[C---:B------:R-:W-:Y:S01]  /*3140*/  FMUL.FTZ R128, R0.reuse, R71 ;  /* 0x0000004700807220 */ /* 0x040fe20000410000 */
[C---:B------:R-:W-:Y:S01]  /*3150*/  FMUL.FTZ R61, R0.reuse, R61 ;  /* 0x0000003d003d7220 */ /* 0x040fe20000410000 */
[C---:B------:R-:W-:Y:S01]  /*3160*/  FMUL.FTZ R62, R0.reuse, R64 ;  /* 0x00000040003e7220 */ /* 0x040fe20000410000 */
[C---:B------:R-:W-:Y:S01]  /*3170*/  ISETP.GT.AND P3, PT, R63.reuse, RZ, PT ;  /* 0x000000ff3f00720c */ /* 0x040fe20003f64270 */
[C---:B------:R-:W-:Y:S01]  /*3180*/  FMUL.FTZ R69, R0.reuse, R69 ;  /* 0x0000004500457220 */ /* 0x040fe20000410000 */
[C---:B------:R-:W-:Y:S01]  /*3190*/  ISETP.GT.AND P6, PT, R63.reuse, 0x1, PT ;  /* 0x000000013f00780c */ /* 0x040fe20003fc4270 */
[C---:B------:R-:W-:Y:S01]  /*31a0*/  FMUL.FTZ R64, R0.reuse, R65 ;  /* 0x0000004100407220 */ /* 0x040fe20000410000 */
[----:B------:R-:W-:Y:S01]  /*31b0*/  ISETP.GT.AND P5, PT, R63, 0x8, PT ;  /* 0x000000083f00780c */ /* 0x000fe20003fa4270 */
[----:B------:R-:W3:Y:S01]  /*31c0*/  MUFU.TANH R94, R94 ;  /* 0x0000005e005e7308 */ /* 0x000ee20000002400 */
[----:B0-----:R-:W-:Y:S01]  /*31d0*/  FSEL R7, R7, -INF , P3 ;  /* 0xff80000007077808 */ /* 0x001fe20001800000 */
[C---:B------:R-:W-:Y:S01]  /*31e0*/  FMUL.FTZ R65, R0.reuse, R68 ;  /* 0x0000004400417220 */ /* 0x040fe20000410000 */
[C---:B------:R-:W-:Y:S01]  /*31f0*/  ISETP.GT.AND P4, PT, R63.reuse, 0x9, PT ;  /* 0x000000093f00780c */ /* 0x040fe20003f84270 */
[----:B------:R-:W-:Y:S01]  /*3200*/  FMUL.FTZ R67, R0, R67 ;  /* 0x0000004300437220 */ /* 0x000fe20000410000 */
[----:B-1----:R-:W-:Y:S01]  /*3210*/  FSEL R10, R10, -INF , P5 ;  /* 0xff8000000a0a7808 */ /* 0x002fe20002800000 */
[----:B------:R-:W-:Y:S01]  /*3220*/  FMUL.FTZ R66, R0, R66 ;  /* 0x0000004200427220 */ /* 0x000fe20000410000 */
[C---:B------:R-:W-:Y:S01]  /*3230*/  ISETP.GT.AND P2, PT, R63.reuse, 0x10, PT ;  /* 0x000000103f00780c */ /* 0x040fe20003f44270 */
[----:B------:R-:W0:Y:S01]  /*3240*/  MUFU.TANH R121, R121 ;  /* 0x0000007900797308 */ /* 0x000e220000002400 */
[----:B--2---:R-:W-:Y:S01]  /*3250*/  FSEL R12, R12, -INF , P4 ;  /* 0xff8000000c0c7808 */ /* 0x004fe20002000000 */
[----:B------:R-:W-:Y:S01]  /*3260*/  FMUL.FTZ R68, R0, R70 ;  /* 0x0000004600447220 */ /* 0x000fe20000410000 */
[----:B----4-:R-:W-:Y:S01]  /*3270*/  FSEL R8, R8, -INF , P3 ;  /* 0xff80000008087808 */ /* 0x010fe20001800000 */
[C---:B------:R-:W-:Y:S01]  /*3280*/  FMUL.FTZ R129, R0.reuse, R72 ;  /* 0x0000004800817220 */ /* 0x040fe20000410000 */
[----:B------:R-:W-:Y:S01]  /*3290*/  ISETP.GT.AND P3, PT, R63, 0x11, PT ;  /* 0x000000113f00780c */ /* 0x000fe20003f64270 */
[----:B------:R-:W-:Y:S01]  /*32a0*/  FMUL.FTZ R73, R0, R73 ;  /* 0x0000004900497220 */ /* 0x000fe20000410000 */
[----:B-----5:R-:W-:Y:S01]  /*32b0*/  FSEL R13, R13, -INF , P2 ;  /* 0xff8000000d0d7808 */ /* 0x020fe20001000000 */
[----:B------:R-:W1:Y:S01]  /*32c0*/  MUFU.TANH R95, R95 ;  /* 0x0000005f005f7308 */ /* 0x000e620000002400 */
[----:B------:R-:W-:-:S02]  /*32d0*/  FSEL R11, R11, -INF , P6 ;  /* 0xff8000000b0b7808 */ /* 0x000fc40003000000 */
[----:B------:R-:W-:Y:S02]  /*32e0*/  FSEL R15, R15, -INF , P3 ;  /* 0xff8000000f0f7808 */ /* 0x000fe40001800000 */
[----:B------:R-:W-:Y:S02]  /*32f0*/  FSEL R14, R14, -INF , P5 ;  /* 0xff8000000e0e7808 */ /* 0x000fe40002800000 */
[C---:B------:R-:W-:Y:S01]  /*3300*/  ISETP.GT.AND P5, PT, R63.reuse, 0x19, PT ;  /* 0x000000193f00780c */ /* 0x040fe20003fa4270 */
[----:B------:R-:W2:Y:S01]  /*3310*/  MUFU.TANH R122, R122 ;  /* 0x0000007a007a7308 */ /* 0x000ea20000002400 */
[----:B------:R-:W-:Y:S02]  /*3320*/  FSEL R20, R20, -INF , P4 ;  /* 0xff80000014147808 */ /* 0x000fe40002000000 */
[----:B------:R-:W-:Y:S02]  /*3330*/  ISETP.GT.AND P4, PT, R63, 0x20, PT ;  /* 0x000000203f00780c */ /* 0x000fe40003f84270 */
[----:B------:R-:W-:-:S02]  /*3340*/  FSEL R27, R27, -INF , P5 ;  /* 0xff8000001b1b7808 */ /* 0x000fc40002800000 */
[----:B------:R-:W-:Y:S01]  /*3350*/  FSEL R24, R24, -INF , P2 ;  /* 0xff80000018187808 */ /* 0x000fe20001000000 */
[----:B------:R-:W4:Y:S01]  /*3360*/  MUFU.TANH R96, R96 ;  /* 0x0000006000607308 */ /* 0x000f220000002400 */
[C---:B------:R-:W-:Y:S02]  /*3370*/  ISETP.GT.AND P2, PT, R63.reuse, 0x21, PT ;  /* 0x000000213f00780c */ /* 0x040fe40003f44270 */
[----:B------:R-:W-:Y:S02]  /*3380*/  FSEL R108, R108, -INF , P4 ;  /* 0xff8000006c6c7808 */ /* 0x000fe40002000000 */
[----:B------:R-:W-:Y:S02]  /*3390*/  FSEL R26, R26, -INF , P3 ;  /* 0xff8000001a1a7808 */ /* 0x000fe40001800000 */
[----:B------:R-:W-:Y:S01]  /*33a0*/  ISETP.GT.AND P3, PT, R63, 0x28, PT ;  /* 0x000000283f00780c */ /* 0x000fe20003f64270 */
[----:B------:R-:W5:Y:S01]  /*33b0*/  MUFU.TANH R123, R123 ;  /* 0x0000007b007b7308 */ /* 0x000f620000002400 */
[----:B------:R-:W-:-:S02]  /*33c0*/  FSEL R109, R109, -INF , P2 ;  /* 0xff8000006d6d7808 */ /* 0x000fc40001000000 */
[----:B------:R-:W-:Y:S01]  /*33d0*/  FSEL R111, R111, -INF , P3 ;  /* 0xff8000006f6f7808 */ /* 0x000fe20001800000 */
[----:B------:R-:W-:Y:S02]  /*33e0*/  WARPGROUP.DEPBAR.LE gsb0, 0x0 ;  /* 0x00008000000079c5 */ /* 0x000fe40000010000 */
[C---:B------:R-:W-:Y:S01]  /*33f0*/  FMUL.FTZ R132, R0.reuse, R46 ;  /* 0x0000002e00847220 */ /* 0x040fe20000410000 */
[----:B------:R-:W-:Y:S01]  /*3400*/  FSEL R46, R9, -INF , P6 ;  /* 0xff800000092e7808 */ /* 0x000fe20003000000 */
[C---:B------:R-:W-:Y:S01]  /*3410*/  FMUL.FTZ R136, R0.reuse, R50 ;  /* 0x0000003200887220 */ /* 0x040fe20000410000 */
[----:B------:R-:W-:Y:S01]  /*3420*/  ISETP.GT.AND P6, PT, R63, 0x18, PT ;  /* 0x000000183f00780c */ /* 0x000fe20003fc4270 */
[----:B------:R3:W-:Y:S01]  /*3430*/  MUFU.TANH R50, R74 ;  /* 0x0000004a00327308 */ /* 0x0007e20000002400 */
[----:B------:R-:W-:Y:S01]  /*3440*/  FMNMX.FTZ R9, R7, R46, !PT ;  /* 0x0000002e07097209 */ /* 0x000fe20007810000 */
[----:B------:R-:W-:Y:S01]  /*3450*/  WARPGROUP.ARRIVE ;  /* 0x00000000000079c5 */ /* 0x000fe20000000000 */
[----:B------:R-:W-:Y:S01]  /*3460*/  FSEL R21, R21, -INF , P6 ;  /* 0xff80000015157808 */ /* 0x000fe20003000000 */
[----:B------:R-:W-:Y:S01]  /*3470*/  FMUL.FTZ R71, R0, R52 ;  /* 0x0000003400477220 */ /* 0x000fe20000410000 */
[----:B------:R-:W-:Y:S01]  /*3480*/  FMNMX.FTZ R9, R10, R9, !PT ;  /* 0x000000090a097209 */ /* 0x000fe20007810000 */
[----:B------:R-:W-:Y:S01]  /*3490*/  FMUL.FTZ R131, R0, R45 ;  /* 0x0000002d00837220 */ /* 0x000fe20000410000 */
[----:B------:R-:W-:Y:S01]  /*34a0*/  FSEL R124, R124, -INF , P6 ;  /* 0xff8000007c7c7808 */ /* 0x000fe20003000000 */
[----:B------:R-:W5:Y:S01]  /*34b0*/  MUFU.TANH R99, R99 ;  /* 0x0000006300637308 */ /* 0x000f620000002400 */
[----:B---3--:R-:W-:Y:S01]  /*34c0*/  FMNMX.FTZ R74, R12, R9, !PT ;  /* 0x000000090c4a7209 */ /* 0x008fe20007810000 */
[----:B------:R-:W-:Y:S01]  /*34d0*/  QGMMA.64x32x32.F32.E4M3.E4M3 R28, gdesc[UR12], R28, gsb0 ;  /* 0x006000000c1c79f3 */ /* 0x000fe2000800081c */
[----:B------:R-:W-:Y:S01]  /*34e0*/  ISETP.GT.AND P6, PT, R63, 0x29, PT ;  /* 0x000000293f00780c */ /* 0x000fe20003fc4270 */
[C---:B------:R-:W-:Y:S01]  /*34f0*/  FMUL.FTZ R135, R0.reuse, R49 ;  /* 0x0000003100877220 */ /* 0x040fe20000410000 */
[----:B------:R-:W-:Y:S01]  /*3500*/  FMNMX.FTZ R74, R13, R74, !PT ;  /* 0x0000004a0d4a7209 */ /* 0x000fe20007810000 */
[C---:B------:R-:W-:Y:S01]  /*3510*/  FMUL.FTZ R134, R0.reuse, R48 ;  /* 0x0000003000867220 */ /* 0x040fe20000410000 */
[----:B------:R-:W-:Y:S01]  /*3520*/  FSEL R125, R125, -INF , P5 ;  /* 0xff8000007d7d7808 */ /* 0x000fe20002800000 */
[----:B------:R-:W3:Y:S01]  /*3530*/  MUFU.TANH R98, R98 ;  /* 0x0000006200627308 */ /* 0x000ee20000002400 */
[----:B------:R-:W-:Y:S01]  /*3540*/  FMNMX.FTZ R74, R15, R74, !PT ;  /* 0x0000004a0f4a7209 */ /* 0x000fe20007810000 */
[C---:B------:R-:W-:Y:S01]  /*3550*/  FMUL.FTZ R133, R0.reuse, R47 ;  /* 0x0000002f00857220 */ /* 0x040fe20000410000 */
[----:B------:R-:W-:Y:S01]  /*3560*/  ISETP.GT.AND P5, PT, R63, 0x30, PT ;  /* 0x000000303f00780c */ /* 0x000fe20003fa4270 */
[C---:B------:R-:W-:Y:S01]  /*3570*/  FMUL.FTZ R130, R0.reuse, R44 ;  /* 0x0000002c00827220 */ /* 0x040fe20000410000 */
[----:B------:R-:W-:Y:S01]  /*3580*/  FMNMX.FTZ R74, R21, R74, !PT ;  /* 0x0000004a154a7209 */ /* 0x000fe20007810000 */
[----:B------:R-:W-:Y:S01]  /*3590*/  FMUL.FTZ R47, R0, R53 ;  /* 0x00000035002f7220 */ /* 0x000fe20000410000 */
[----:B------:R-:W-:Y:S01]  /*35a0*/  FSEL R112, R112, -INF , P6 ;  /* 0xff80000070707808 */ /* 0x000fe20003000000 */
[----:B------:R-:W3:Y:S01]  /*35b0*/  MUFU.TANH R100, R100 ;  /* 0x0000006400647308 */ /* 0x000ee20000002400 */
[----:B------:R-:W-:Y:S01]  /*35c0*/  FMNMX.FTZ R9, R27, R74, !PT ;  /* 0x0000004a1b097209 */ /* 0x000fe20007810000 */
[----:B------:R-:W-:Y:S01]  /*35d0*/  FMUL.FTZ R72, R0, R51 ;  /* 0x0000003300487220 */ /* 0x000fe20000410000 */
[----:B------:R-:W-:Y:S01]  /*35e0*/  FSEL R110, R110, -INF , P4 ;  /* 0xff8000006e6e7808 */ /* 0x000fe20002000000 */
[----:B------:R-:W-:Y:S01]  /*35f0*/  FMUL.FTZ R70, R0, R54 ;  /* 0x0000003600467220 */ /* 0x000fe20000410000 */
[----:B------:R-:W-:Y:S01]  /*3600*/  FMNMX.FTZ R74, R108, R9, !PT ;  /* 0x000000096c4a7209 */ /* 0x000fe20007810000 */
[C---:B------:R-:W-:Y:S01]  /*3610*/  FMUL.FTZ R55, R0.reuse, R55 ;  /* 0x0000003700377220 */ /* 0x040fe20000410000 */
[----:B------:R-:W-:Y:S01]  /*3620*/  ISETP.GT.AND P4, PT, R63, 0x31, PT ;  /* 0x000000313f00780c */ /* 0x000fe20003f84270 */
[----:B------:R-:W3:Y:S01]  /*3630*/  MUFU.TANH R97, R97 ;  /* 0x0000006100617308 */ /* 0x000ee20000002400 */
[----:B------:R-:W-:Y:S01]  /*3640*/  FMNMX.FTZ R74, R109, R74, !PT ;  /* 0x0000004a6d4a7209 */ /* 0x000fe20007810000 */
[C---:B------:R-:W-:Y:S01]  /*3650*/  FMUL.FTZ R56, R0.reuse, R56 ;  /* 0x0000003800387220 */ /* 0x040fe20000410000 */
[----:B------:R-:W-:Y:S01]  /*3660*/  FSEL R113, R113, -INF , P5 ;  /* 0xff80000071717808 */ /* 0x000fe20002800000 */
[C---:B------:R-:W-:Y:S01]  /*3670*/  FMUL.FTZ R57, R0.reuse, R57 ;  /* 0x0000003900397220 */ /* 0x040fe20000410000 */
[----:B------:R-:W-:Y:S01]  /*3680*/  FMNMX.FTZ R9, R111, R74, !PT ;  /* 0x0000004a6f097209 */ /* 0x000fe20007810000 */
[----:B------:R-:W-:Y:S01]  /*3690*/  FMUL.FTZ R58, R0, R58 ;  /* 0x0000003a003a7220 */ /* 0x000fe20000410000 */
[----:B------:R-:W-:Y:S01]  /*36a0*/  FSEL R126, R126, -INF , P2 ;  /* 0xff8000007e7e7808 */ /* 0x000fe20001000000 */
[----:B------:R-:W3:Y:S01]  /*36b0*/  MUFU.TANH R101, R101 ;  /* 0x0000006500657308 */ /* 0x000ee20000002400 */
[----:B------:R-:W-:Y:S01]  /*36c0*/  FMNMX.FTZ R74, R112, R9, !PT ;  /* 0x00000009704a7209 */ /* 0x000fe20007810000 */
[----:B------:R-:W-:Y:S01]  /*36d0*/  FMUL.FTZ R59, R0, R59 ;  /* 0x0000003b003b7220 */ /* 0x000fe20000410000 */
[----:B------:R-:W-:-:S02]  /*36e0*/  ISETP.GT.AND P2, PT, R63, 0x38, PT ;  /* 0x000000383f00780c */ /* 0x000fc40003f44270 */
[----:B------:R-:W-:Y:S02]  /*36f0*/  FSEL R115, R115, -INF , P4 ;  /* 0xff80000073737808 */ /* 0x000fe40002000000 */
[----:B------:R-:W-:Y:S01]  /*3700*/  FMNMX.FTZ R74, R113, R74, !PT ;  /* 0x0000004a714a7209 */ /* 0x000fe20007810000 */
[----:B------:R-:W3:Y:S01]  /*3710*/  MUFU.TANH R102, R102 ;  /* 0x0000006600667308 */ /* 0x000ee20000002400 */
[----:B------:R-:W-:Y:S02]  /*3720*/  FSEL R114, R114, -INF , P3 ;  /* 0xff80000072727808 */ /* 0x000fe40001800000 */
[----:B------:R-:W-:Y:S02]  /*3730*/  ISETP.GT.AND P3, PT, R63, 0x39, PT ;  /* 0x000000393f00780c */ /* 0x000fe40003f64270 */
[----:B------:R-:W-:Y:S02]  /*3740*/  FSEL R117, R117, -INF , P2 ;  /* 0xff80000075757808 */ /* 0x000fe40001000000 */
[----:B------:R-:W-:Y:S01]  /*3750*/  FMNMX.FTZ R74, R115, R74, !PT ;  /* 0x0000004a734a7209 */ /* 0x000fe20007810000 */
[----:B------:R-:W3:Y:S01]  /*3760*/  MUFU.TANH R76, R76 ;  /* 0x0000004c004c7308 */ /* 0x000ee20000002400 */
[----:B------:R-:W-:-:S02]  /*3770*/  FSEL R127, R127, -INF , P6 ;  /* 0xff8000007f7f7808 */ /* 0x000fc40003000000 */
[----:B------:R-:W-:Y:S02]  /*3780*/  ISETP.GT.AND P6, PT, R63, 0x40, PT ;  /* 0x000000403f00780c */ /* 0x000fe40003fc4270 */
[----:B------:R-:W-:Y:S02]  /*3790*/  FSEL R119, R119, -INF , P3 ;  /* 0xff80000077777808 */ /* 0x000fe40001800000 */
[----:B------:R-:W-:Y:S01]  /*37a0*/  FMNMX.FTZ R74, R117, R74, !PT ;  /* 0x0000004a754a7209 */ /* 0x000fe20007810000 */
[----:B------:R-:W3:Y:S01]  /*37b0*/  MUFU.TANH R103, R103 ;  /* 0x0000006700677308 */ /* 0x000ee20000002400 */
[----:B------:R-:W-:Y:S02]  /*37c0*/  FSEL R116, R116, -INF , P5 ;  /* 0xff80000074747808 */ /* 0x000fe40002800000 */
[----:B------:R-:W-:Y:S02]  /*37d0*/  ISETP.GT.AND P5, PT, R63, 0x41, PT ;  /* 0x000000413f00780c */ /* 0x000fe40003fa4270 */
[----:B------:R-:W-:Y:S01]  /*37e0*/  FSEL R92, R92, -INF , P6 ;  /* 0xff8000005c5c7808 */ /* 0x000fe20003000000 */
[----:B------:R-:W-:-:S02]  /*37f0*/  WARPGROUP.DEPBAR.LE gsb0, 0x0 ;  /* 0x00008000000079c5 */ /* 0x000fc40000010000 */
[----:B------:R-:W-:Y:S01]  /*3800*/  FMNMX.FTZ R9, R119, R74, !PT ;  /* 0x0000004a77097209 */ /* 0x000fe20007810000 */
[----:B------:R-:W3:Y:S01]  /*3810*/  MUFU.TANH R77, R77 ;  /* 0x0000004d004d7308 */ /* 0x000ee20000002400 */
[----:B------:R-:W-:Y:S01]  /*3820*/  FSEL R118, R118, -INF , P4 ;  /* 0xff80000076767808 */ /* 0x000fe20002000000 */
[C---:B------:R-:W-:Y:S01]  /*3830*/  FMUL.FTZ R28, R0.reuse, R28 ;  /* 0x0000001c001c7220 */ /* 0x040fe20000410000 */
[----:B------:R-:W-:Y:S01]  /*3840*/  ISETP.GT.AND P4, PT, R63, 0x48, PT ;  /* 0x000000483f00780c */ /* 0x000fe20003f84270 */
[C---:B------:R-:W-:Y:S01]  /*3850*/  FMUL.FTZ R30, R0.reuse, R30 ;  /* 0x0000001e001e7220 */ /* 0x040fe20000410000 */
[----:B------:R-:W-:Y:S01]  /*3860*/  FSEL R93, R93, -INF , P5 ;  /* 0xff8000005d5d7808 */ /* 0x000fe20002800000 */
[----:B------:R-:W-:Y:S01]  /*3870*/  FMUL.FTZ R148, R0, R38 ;  /* 0x0000002600947220 */ /* 0x000fe20000410000 */
[----:B------:R-:W-:Y:S01]  /*3880*/  FMNMX.FTZ R74, R92, R9, !PT ;  /* 0x000000095c4a7209 */ /* 0x000fe20007810000 */
[----:B------:R-:W3:Y:S01]  /*3890*/  MUFU.TANH R104, R104 ;  /* 0x0000006800687308 */ /* 0x000ee20000002400 */
[----:B------:R-:W-:Y:S01]  /*38a0*/  FSEL R120, R120, -INF , P2 ;  /* 0xff80000078787808 */ /* 0x000fe20001000000 */
[C---:B------:R-:W-:Y:S01]  /*38b0*/  FMUL.FTZ R146, R0.reuse, R39 ;  /* 0x0000002700927220 */ /* 0x040fe20000410000 */
[----:B------:R-:W-:Y:S01]  /*38c0*/  ISETP.GT.AND P2, PT, R63, 0x49, PT ;  /* 0x000000493f00780c */ /* 0x000fe20003f44270 */
[----:B------:R-:W-:Y:S01]  /*38d0*/  FMUL.FTZ R150, R0, R42 ;  /* 0x0000002a00967220 */ /* 0x000fe20000410000 */
[----:B------:R-:W-:Y:S01]  /*38e0*/  FSEL R94, R94, -INF , P4 ;  /* 0xff8000005e5e7808 */ /* 0x000fe20002000000 */
[----:B------:R-:W-:Y:S01]  /*38f0*/  FMUL.FTZ R149, R0, R43 ;  /* 0x0000002b00957220 */ /* 0x000fe20000410000 */
[----:B------:R-:W-:Y:S01]  /*3900*/  FMNMX.FTZ R9, R93, R74, !PT ;  /* 0x0000004a5d097209 */ /* 0x000fe20007810000 */
[----:B------:R-:W3:Y:S01]  /*3910*/  MUFU.TANH R78, R78 ;  /* 0x0000004e004e7308 */ /* 0x000ee20000002400 */
[----:B0-----:R-:W-:-:S02]  /*3920*/  FSEL R121, R121, -INF , P3 ;  /* 0xff80000079797808 */ /* 0x001fc40001800000 */
[----:B------:R-:W-:Y:S02]  /*3930*/  ISETP.GT.AND P3, PT, R63, 0x50, PT ;  /* 0x000000503f00780c */ /* 0x000fe40003f64270 */
[----:B-1----:R-:W-:Y:S02]  /*3940*/  FSEL R95, R95, -INF , P2 ;  /* 0xff8000005f5f7808 */ /* 0x002fe40001000000 */
[----:B------:R-:W-:Y:S01]  /*3950*/  FMNMX.FTZ R74, R94, R9, !PT ;  /* 0x000000095e4a7209 */ /* 0x000fe20007810000 */
[----:B------:R-:W0:Y:S01]  /*3960*/  MUFU.TANH R105, R105 ;  /* 0x0000006900697308 */ /* 0x000e220000002400 */
[----:B--2---:R-:W-:Y:S02]  /*3970*/  FSEL R122, R122, -INF , P6 ;  /* 0xff8000007a7a7808 */ /* 0x004fe40003000000 */
[----:B------:R-:W-:Y:S02]  /*3980*/  ISETP.GT.AND P6, PT, R63, 0x51, PT ;  /* 0x000000513f00780c */ /* 0x000fe40003fc4270 */
[----:B----4-:R-:W-:-:S02]  /*3990*/  FSEL R96, R96, -INF , P3 ;  /* 0xff80000060607808 */ /* 0x010fc40001800000 */
[----:B------:R-:W-:Y:S01]  /*39a0*/  FMNMX.FTZ R9, R95, R74, !PT ;  /* 0x0000004a5f097209 */ /* 0x000fe20007810000 */
[----:B------:R-:W1:Y:S01]  /*39b0*/  MUFU.TANH R79, R79 ;  /* 0x0000004f004f7308 */ /* 0x000e620000002400 */
[----:B-----5:R-:W-:Y:S02]  /*39c0*/  FSEL R123, R123, -INF , P5 ;  /* 0xff8000007b7b7808 */ /* 0x020fe40002800000 */
[----:B------:R-:W-:Y:S02]  /*39d0*/  ISETP.GT.AND P5, PT, R63, 0x58, PT ;  /* 0x000000583f00780c */ /* 0x000fe40003fa4270 */
[----:B------:R-:W-:Y:S02]  /*39e0*/  FSEL R99, R99, -INF , P6 ;  /* 0xff80000063637808 */ /* 0x000fe40003000000 */
[----:B------:R-:W-:Y:S01]  /*39f0*/  FMNMX.FTZ R74, R96, R9, !PT ;  /* 0x00000009604a7209 */ /* 0x000fe20007810000 */
[----:B------:R-:W2:Y:S01]  /*3a00*/  MUFU.TANH R106, R106 ;  /* 0x0000006a006a7308 */ /* 0x000ea20000002400 */
[----:B---3--:R-:W-:-:S02]  /*3a10*/  FSEL R98, R98, -INF , P4 ;  /* 0xff80000062627808 */ /* 0x008fc40002000000 */
[----:B------:R-:W-:Y:S02]  /*3a20*/  ISETP.GT.AND P4, PT, R63, 0x59, PT ;  /* 0x000000593f00780c */ /* 0x000fe40003f84270 */
[----:B------:R-:W-:Y:S02]  /*3a30*/  FSEL R100, R100, -INF , P5 ;  /* 0xff80000064647808 */ /* 0x000fe40002800000 */
[----:B------:R-:W-:Y:S01]  /*3a40*/  FMNMX.FTZ R9, R99, R74, !PT ;  /* 0x0000004a63097209 */ /* 0x000fe20007810000 */
[----:B------:R-:W3:Y:S01]  /*3a50*/  MUFU.TANH R81, R81 ;  /* 0x0000005100517308 */ /* 0x000ee20000002400 */
[----:B------:R-:W-:Y:S02]  /*3a60*/  FSEL R97, R97, -INF , P2 ;  /* 0xff80000061617808 */ /* 0x000fe40001000000 */
[----:B------:R-:W-:Y:S02]  /*3a70*/  ISETP.GT.AND P2, PT, R63, 0x60, PT ;  /* 0x000000603f00780c */ /* 0x000fe40003f44270 */
[----:B------:R-:W-:-:S02]  /*3a80*/  FSEL R101, R101, -INF , P4 ;  /* 0xff80000065657808 */ /* 0x000fc40002000000 */
[----:B------:R-:W-:Y:S01]  /*3a90*/  FMNMX.FTZ R74, R100, R9, !PT ;  /* 0x00000009644a7209 */ /* 0x000fe20007810000 */
[----:B------:R4:W-:Y:S01]  /*3aa0*/  MUFU.TANH R52, R75 ;  /* 0x0000004b00347308 */ /* 0x0009e20000002400 */
[----:B------:R-:W-:Y:S02]  /*3ab0*/  FSEL R102, R102, -INF , P3 ;  /* 0xff80000066667808 */ /* 0x000fe40001800000 */
[----:B------:R-:W-:Y:S02]  /*3ac0*/  ISETP.GT.AND P3, PT, R63, 0x61, PT ;  /* 0x000000613f00780c */ /* 0x000fe40003f64270 */
[----:B------:R-:W-:Y:S02]  /*3ad0*/  FSEL R76, R76, -INF , P2 ;  /* 0xff8000004c4c7808 */ /* 0x000fe40001000000 */
[----:B------:R-:W-:Y:S01]  /*3ae0*/  FSEL R103, R103, -INF , P6 ;  /* 0xff80000067677808 */ /* 0x000fe20003000000 */
[----:B------:R-:W5:Y:S01]  /*3af0*/  MUFU.TANH R107, R107 ;  /* 0x0000006b006b7308 */ /* 0x000f620000002400 */
[----:B----4-:R-:W-:-:S02]  /*3b00*/  FMNMX.FTZ R75, R101, R74, !PT ;  /* 0x0000004a654b7209 */ /* 0x010fc40007810000 */
[----:B------:R-:W-:Y:S02]  /*3b10*/  ISETP.GT.AND P6, PT, R63, 0x68, PT ;  /* 0x000000683f00780c */ /* 0x000fe40003fc4270 */
[----:B------:R-:W-:Y:S02]  /*3b20*/  FSEL R77, R77, -INF , P3 ;  /* 0xff8000004d4d7808 */ /* 0x000fe40001800000 */
[----:B------:R-:W-:Y:S01]  /*3b30*/  FMNMX.FTZ R74, R76, R75, !PT ;  /* 0x0000004b4c4a7209 */ /* 0x000fe20007810000 */
[----:B------:R-:W4:Y:S01]  /*3b40*/  MUFU.TANH R83, R83 ;  /* 0x0000005300537308 */ /* 0x000f220000002400 */
[----:B------:R-:W-:Y:S02]  /*3b50*/  FSEL R104, R104, -INF , P5 ;  /* 0xff80000068687808 */ /* 0x000fe40002800000 */
[----:B------:R-:W-:Y:S02]  /*3b60*/  ISETP.GT.AND P5, PT, R63, 0x69, PT ;  /* 0x000000693f00780c */ /* 0x000fe40003fa4270 */
[----:B------:R-:W-:-:S02]  /*3b70*/  FSEL R78, R78, -INF , P6 ;  /* 0xff8000004e4e7808 */ /* 0x000fc40003000000 */
[----:B------:R-:W-:Y:S01]  /*3b80*/  FMNMX.FTZ R75, R77, R74, !PT ;  /* 0x0000004a4d4b7209 */ /* 0x000fe20007810000 */
[----:B------:R-:W4:Y:S01]  /*3b90*/  MUFU.TANH R80, R80 ;  /* 0x0000005000507308 */ /* 0x000f220000002400 */
[----:B0-----:R-:W-:Y:S02]  /*3ba0*/  FSEL R105, R105, -INF , P4 ;  /* 0xff80000069697808 */ /* 0x001fe40002000000 */
[----:B------:R-:W-:Y:S02]  /*3bb0*/  ISETP.GT.AND P4, PT, R63, 0x70, PT ;  /* 0x000000703f00780c */ /* 0x000fe40003f84270 */
[----:B-1----:R-:W-:Y:S02]  /*3bc0*/  FSEL R79, R79, -INF , P5 ;  /* 0xff8000004f4f7808 */ /* 0x002fe40002800000 */
[----:B------:R-:W-:Y:S01]  /*3bd0*/  FMNMX.FTZ R74, R78, R75, !PT ;  /* 0x0000004b4e4a7209 */ /* 0x000fe20007810000 */
[----:B------:R-:W0:Y:S01]  /*3be0*/  MUFU.TANH R84, R84 ;  /* 0x0000005400547308 */ /* 0x000e220000002400 */
[----:B--2---:R-:W-:-:S02]  /*3bf0*/  FSEL R106, R106, -INF , P2 ;  /* 0xff8000006a6a7808 */ /* 0x004fc40001000000 */
[----:B------:R-:W-:Y:S02]  /*3c00*/  ISETP.GT.AND P2, PT, R63, 0x71, PT ;  /* 0x000000713f00780c */ /* 0x000fe40003f44270 */
[----:B---3--:R-:W-:Y:S02]  /*3c10*/  FSEL R81, R81, -INF , P4 ;  /* 0xff80000051517808 */ /* 0x008fe40002000000 */
[----:B------:R-:W-:Y:S01]  /*3c20*/  FMNMX.FTZ R74, R79, R74, !PT ;  /* 0x0000004a4f4a7209 */ /* 0x000fe20007810000 */
[----:B------:R-:W1:Y:S01]  /*3c30*/  MUFU.TANH R82, R82 ;  /* 0x0000005200527308 */ /* 0x000e620000002400 */
[----:B-----5:R-:W-:Y:S02]  /*3c40*/  FSEL R107, R107, -INF , P3 ;  /* 0xff8000006b6b7808 */ /* 0x020fe40001800000 */
[----:B------:R-:W-:Y:S02]  /*3c50*/  ISETP.GT.AND P3, PT, R63, 0x78, PT ;  /* 0x000000783f00780c */ /* 0x000fe40003f64270 */
[----:B----4-:R-:W-:-:S02]  /*3c60*/  FSEL R83, R83, -INF , P2 ;  /* 0xff80000053537808 */ /* 0x010fc40001000000 */
[----:B------:R-:W-:Y:S01]  /*3c70*/  FMNMX.FTZ R74, R81, R74, !PT ;  /* 0x0000004a514a7209 */ /* 0x000fe20007810000 */
[----:B------:R-:W2:Y:S01]  /*3c80*/  MUFU.TANH R85, R85 ;  /* 0x0000005500557308 */ /* 0x000ea20000002400 */
[----:B------:R-:W-:Y:S02]  /*3c90*/  FSEL R80, R80, -INF , P6 ;  /* 0xff80000050507808 */ /* 0x000fe40003000000 */
[----:B------:R-:W-:Y:S02]  /*3ca0*/  ISETP.GT.AND P6, PT, R63, 0x79, PT ;  /* 0x000000793f00780c */ /* 0x000fe40003fc4270 */
[----:B0-----:R-:W-:Y:S02]  /*3cb0*/  FSEL R84, R84, -INF , P3 ;  /* 0xff80000054547808 */ /* 0x001fe40001800000 */
[----:B------:R-:W-:Y:S01]  /*3cc0*/  FMNMX.FTZ R75, R83, R74, !PT ;  /* 0x0000004a534b7209 */ /* 0x000fe20007810000 */
[----:B------:R-:W0:Y:S01]  /*3cd0*/  MUFU.TANH R86, R86 ;  /* 0x0000005600567308 */ /* 0x000e220000002400 */
[----:B-1----:R-:W-:-:S02]  /*3ce0*/  FSEL R82, R82, -INF , P5 ;  /* 0xff80000052527808 */ /* 0x002fc40002800000 */
[----:B------:R-:W-:Y:S02]  /*3cf0*/  ISETP.GT.AND P5, PT, R63, 0x80, PT ;  /* 0x000000803f00780c */ /* 0x000fe40003fa4270 */
[----:B------:R-:W-:-:S03]  /*3d00*/  FMNMX.FTZ R74, R84, R75, !PT ;  /* 0x0000004b544a7209 */ /* 0x000fc60007810000 */
[----:B------:R-:W1:Y:S01]  /*3d10*/  MUFU.TANH R60, R60 ;  /* 0x0000003c003c7308 */ /* 0x000e620000002400 */
[----:B--2---:R-:W-:-:S04]  /*3d20*/  FSEL R85, R85, -INF , P6 ;  /* 0xff80000055557808 */ /* 0x004fc80003000000 */
[----:B------:R-:W-:Y:S01]  /*3d30*/  FMNMX.FTZ R75, R85, R74, !PT ;  /* 0x0000004a554b7209 */ /* 0x000fe20007810000 */
[----:B------:R-:W-:Y:S02]  /*3d40*/  FMUL.FTZ R74, R0, R29 ;  /* 0x0000001d004a7220 */ /* 0x000fe40000410000 */
        /* <DEDUP_REMOVED lines=10> */
[----:B------:R-:W-:-:S05]  /*3df0*/  ISETP.GT.AND P2, PT, R63, 0x88, PT ;  /* 0x000000883f00780c */ /* 0x000fca0003f44270 */
[----:B------:R-:W-:Y:S01]  /*3e00*/  MUFU.TANH R45, R69 ;  /* 0x00000045002d7308 */ /* 0x000fe20000002400 */
[----:B-1----:R-:W-:-:S07]  /*3e10*/  FSEL R61, R61, -INF , P4 ;  /* 0xff8000003d3d7808 */ /* 0x002fce0002000000 */
[----:B------:R-:W0:Y:S01]  /*3e20*/  MUFU.TANH R62, R62 ;  /* 0x0000003e003e7308 */ /* 0x000e220000002400 */
[----:B--2---:R-:W-:Y:S02]  /*3e30*/  FSEL R9, R88, -INF , P3 ;  /* 0xff80000058097808 */ /* 0x004fe40001800000 */
[----:B------:R-:W-:-:S05]  /*3e40*/  ISETP.GT.AND P3, PT, R63, 0x89, PT ;  /* 0x000000893f00780c */ /* 0x000fca0003f64270 */
[----:B------:R-:W1:Y:S08]  /*3e50*/  MUFU.TANH R91, R91 ;  /* 0x0000005b005b7308 */ /* 0x000e700000002400 */
[----:B------:R-:W-:Y:S01]  /*3e60*/  MUFU.TANH R89, R89 ;  /* 0x0000005900597308 */ /* 0x000fe20000002400 */
[----:B0-----:R-:W-:-:S07]  /*3e70*/  FSEL R62, R62, -INF , P2 ;  /* 0xff8000003e3e7808 */ /* 0x001fce0001000000 */
[----:B------:R0:W-:Y:S01]  /*3e80*/  MUFU.TANH R49, R128 ;  /* 0x0000008000317308 */ /* 0x0001e20000002400 */
[----:B-1----:R-:W-:Y:S02]  /*3e90*/  FSEL R91, R91, -INF , P4 ;  /* 0xff8000005b5b7808 */ /* 0x002fe40002000000 */
[----:B------:R-:W-:-:S04]  /*3ea0*/  ISETP.GT.AND P4, PT, R63, 0x98, PT ;  /* 0x000000983f00780c */ /* 0x000fc80003f84270 */
[----:B------:R-:W-:Y:S01]  /*3eb0*/  FSEL R29, R50, -INF , P4 ;  /* 0xff800000321d7808 */ /* 0x000fe20002000000 */
[----:B------:R-:W1:Y:S01]  /*3ec0*/  MUFU.TANH R64, R64 ;  /* 0x0000004000407308 */ /* 0x000e620000002400 */
[----:B0-----:R-:W-:Y:S02]  /*3ed0*/  FMNMX.FTZ R128, R60, R75, !PT ;  /* 0x0000004b3c807209 */ /* 0x001fe40007810000 */
[----:B------:R-:W-:Y:S02]  /*3ee0*/  FSEL R75, R45, -INF , P5 ;  /* 0xff8000002d4b7808 */ /* 0x000fe40002800000 */
[----:B------:R-:W-:-:S03]  /*3ef0*/  FMNMX.FTZ R45, R61, R128, !PT ;  /* 0x000000803d2d7209 */ /* 0x000fc60007810000 */
[----:B------:R-:W-:Y:S08]  /*3f00*/  MUFU.TANH R65, R65 ;  /* 0x0000004100417308 */ /* 0x000ff00000002400 */
[----:B------:R-:W0:Y:S01]  /*3f10*/  MUFU.TANH R67, R67 ;  /* 0x0000004300437308 */ /* 0x000e220000002400 */
[----:B-1----:R-:W-:-:S07]  /*3f20*/  FSEL R64, R64, -INF , P3 ;  /* 0xff80000040407808 */ /* 0x002fce0001800000 */
[----:B------:R-:W1:Y:S08]  /*3f30*/  MUFU.TANH R66, R66 ;  /* 0x0000004200427308 */ /* 0x000e700000002400 */
[----:B------:R-:W-:Y:S01]  /*3f40*/  MUFU.TANH R44, R68 ;  /* 0x00000044002c7308 */ /* 0x000fe20000002400 */
[----:B0-----:R-:W-:Y:S02]  /*3f50*/  FSEL R67, R67, -INF , P3 ;  /* 0xff80000043437808 */ /* 0x001fe40001800000 */
[----:B------:R-:W-:-:S05]  /*3f60*/  ISETP.GT.AND P3, PT, R63, 0xa0, PT ;  /* 0x000000a03f00780c */ /* 0x000fca0003f64270 */
[----:B------:R-:W0:Y:S01]  /*3f70*/  MUFU.TANH R48, R129 ;  /* 0x0000008100307308 */ /* 0x000e220000002400 */
[----:B-1----:R-:W-:Y:S02]  /*3f80*/  FSEL R66, R66, -INF , P2 ;  /* 0xff80000042427808 */ /* 0x002fe40001000000 */
[----:B------:R-:W-:-:S05]  /*3f90*/  ISETP.GT.AND P2, PT, R63, 0x99, PT ;  /* 0x000000993f00780c */ /* 0x000fca0003f44270 */
[----:B------:R-:W-:Y:S08]  /*3fa0*/  MUFU.TANH R68, R131 ;  /* 0x0000008300447308 */ /* 0x000ff00000002400 */
[----:B------:R-:W-:Y:S08]  /*3fb0*/  MUFU.TANH R131, R134 ;  /* 0x0000008600837308 */ /* 0x000ff00000002400 */
[----:B------:R-:W1:Y:S08]  /*3fc0*/  MUFU.TANH R53, R130 ;  /* 0x0000008200357308 */ /* 0x000e700000002400 */
[----:B------:R2:W-:Y:S08]  /*3fd0*/  MUFU.TANH R134, R47 ;  /* 0x0000002f00867308 */ /* 0x0005f00000002400 */
[----:B------:R3:W-:Y:S01]  /*3fe0*/  MUFU.TANH R138, R28 ;  /* 0x0000001c008a7308 */ /* 0x0007e20000002400 */
[----:B--2---:R-:W-:-:S02]  /*3ff0*/  FSEL R47, R89, -INF , P6 ;  /* 0xff800000592f7808 */ /* 0x004fc40003000000 */
[----:B------:R-:W-:Y:S02]  /*4000*/  ISETP.GT.AND P6, PT, R63, 0x90, PT ;  /* 0x000000903f00780c */ /* 0x000fe40003fc4270 */
[----:B0-----:R-:W-:Y:S02]  /*4010*/  FSEL R89, R48, -INF , P4 ;  /* 0xff80000030597808 */ /* 0x001fe40002000000 */
[----:B------:R-:W-:Y:S01]  /*4020*/  FSEL R65, R65, -INF , P6 ;  /* 0xff80000041417808 */ /* 0x000fe20003000000 */
[----:B------:R-:W0:Y:S01]  /*4030*/  MUFU.TANH R51, R73 ;  /* 0x0000004900337308 */ /* 0x000e220000002400 */
[----:B---3--:R-:W-:Y:S02]  /*4040*/  FSEL R28, R49, -INF , P5 ;  /* 0xff800000311c7808 */ /* 0x008fe40002800000 */
[----:B------:R-:W-:Y:S01]  /*4050*/  FMNMX.FTZ R49, R62, R45, !PT ;  /* 0x0000002d3e317209 */ /* 0x000fe20007810000 */
[----:B------:R-:W-:Y:S01]  /*4060*/  FMUL.FTZ R45, R0, R31 ;  /* 0x0000001f002d7220 */ /* 0x000fe20000410000 */
[----:B-1----:R-:W-:-:S02]  /*4070*/  FSEL R129, R53, -INF , P3 ;  /* 0xff80000035817808 */ /* 0x002fc40001800000 */
[----:B------:R-:W-:Y:S01]  /*4080*/  FMNMX.FTZ R50, R64, R49, !PT ;  /* 0x0000003140327209 */ /* 0x000fe20007810000 */
[----:B------:R-:W1:Y:S01]  /*4090*/  MUFU.TANH R54, R132 ;  /* 0x0000008400367308 */ /* 0x000e620000002400 */
[----:B------:R-:W-:Y:S01]  /*40a0*/  FSEL R44, R44, -INF , P6 ;  /* 0xff8000002c2c7808 */ /* 0x000fe20003000000 */
[C---:B------:R-:W-:Y:S01]  /*40b0*/  FMUL.FTZ R49, R0.reuse, R32 ;  /* 0x0000002000317220 */ /* 0x040fe20000410000 */
[----:B------:R-:W-:Y:S02]  /*40c0*/  FMNMX.FTZ R50, R65, R50, !PT ;  /* 0x0000003241327209 */ /* 0x000fe40007810000 */
[----:B------:R-:W-:Y:S02]  /*40d0*/  ISETP.GT.AND P6, PT, R63, 0xa1, PT ;  /* 0x000000a13f00780c */ /* 0x000fe40003fc4270 */
[----:B------:R-:W-:Y:S01]  /*40e0*/  FMNMX.FTZ R50, R75, R50, !PT ;  /* 0x000000324b327209 */ /* 0x000fe20007810000 */
[----:B------:R-:W2:Y:S01]  /*40f0*/  MUFU.TANH R132, R135 ;  /* 0x0000008700847308 */ /* 0x000ea20000002400 */
[----:B0-----:R-:W-:Y:S01]  /*4100*/  FSEL R128, R51, -INF , P2 ;  /* 0xff80000033807808 */ /* 0x001fe20001000000 */
[----:B------:R-:W-:Y:S01]  /*4110*/  FMUL.FTZ R51, R0, R34 ;  /* 0x0000002200337220 */ /* 0x000fe20000410000 */
[----:B------:R-:W-:-:S02]  /*4120*/  FMNMX.FTZ R53, R89, R50, !PT ;  /* 0x0000003259357209 */ /* 0x000fc40007810000 */
[C---:B------:R-:W-:Y:S02]  /*4130*/  ISETP.GT.AND P5, PT, R63.reuse, 0xa8, PT ;  /* 0x000000a83f00780c */ /* 0x040fe40003fa4270 */
[----:B------:R-:W-:Y:S01]  /*4140*/  FMNMX.FTZ R50, R128, R53, !PT ;  /* 0x0000003580327209 */ /* 0x000fe20007810000 */
[----:B------:R-:W-:Y:S01]  /*4150*/  MUFU.TANH R71, R71 ;  /* 0x0000004700477308 */ /* 0x000fe20000002400 */
[----:B------:R-:W-:Y:S01]  /*4160*/  FSEL R130, R68, -INF , P6 ;  /* 0xff80000044827808 */ /* 0x000fe20003000000 */
[----:B------:R-:W-:Y:S01]  /*4170*/  FMUL.FTZ R53, R0, R37 ;  /* 0x0000002500357220 */ /* 0x000fe20000410000 */
[----:B------:R-:W-:Y:S02]  /*4180*/  ISETP.GT.AND P4, PT, R63, 0xa9, PT ;  /* 0x000000a93f00780c */ /* 0x000fe40003f84270 */
[----:B------:R-:W-:Y:S02]  /*4190*/  FSEL R131, R131, -INF , P5 ;  /* 0xff80000083837808 */ /* 0x000fe40002800000 */
[----:B-1----:R-:W-:Y:S01]  /*41a0*/  FSEL R31, R54, -INF , P3 ;  /* 0xff800000361f7808 */ /* 0x002fe20001800000 */
[----:B------:R-:W0:Y:S01]  /*41b0*/  MUFU.TANH R69, R133 ;  /* 0x0000008500457308 */ /* 0x000e220000002400 */
[----:B--2---:R-:W-:-:S02]  /*41c0*/  FSEL R132, R132, -INF , P4 ;  /* 0xff80000084847808 */ /* 0x004fc40002000000 */
[----:B------:R-:W-:-:S04]  /*41d0*/  ISETP.GT.AND P3, PT, R63, 0xb1, PT ;  /* 0x000000b13f00780c */ /* 0x000fc80003f64270 */
[----:B------:R-:W-:Y:S01]  /*41e0*/  FSEL R134, R134, -INF , P3 ;  /* 0xff80000086867808 */ /* 0x000fe20001800000 */
[----:B------:R-:W1:Y:S08]  /*41f0*/  MUFU.TANH R55, R55 ;  /* 0x0000003700377308 */ /* 0x000e700000002400 */
[----:B------:R2:W-:Y:S01]  /*4200*/  MUFU.TANH R48, R45 ;  /* 0x0000002d00307308 */ /* 0x0005e20000002400 */
[----:B0-----:R-:W-:-:S02]  /*4210*/  FSEL R32, R69, -INF , P6 ;  /* 0xff80000045207808 */ /* 0x001fc40003000000 */
[----:B------:R-:W-:-:S05]  /*4220*/  ISETP.GT.AND P6, PT, R63, 0xb8, PT ;  /* 0x000000b83f00780c */ /* 0x000fca0003fc4270 */
[----:B------:R-:W0:Y:S01]  /*4230*/  MUFU.TANH R73, R136 ;  /* 0x0000008800497308 */ /* 0x000e220000002400 */
[----:B--2---:R-:W-:Y:S01]  /*4240*/  FMNMX.FTZ R45, R129, R50, !PT ;  /* 0x00000032812d7209 */ /* 0x004fe20007810000 */
[----:B------:R-:W-:-:S06]  /*4250*/  FMUL.FTZ R50, R0, R33 ;  /* 0x0000002100327220 */ /* 0x000fcc0000410000 */
[----:B------:R2:W-:Y:S08]  /*4260*/  MUFU.TANH R88, R30 ;  /* 0x0000001e00587308 */ /* 0x0005f00000002400 */
[----:B------:R-:W3:Y:S01]  /*4270*/  MUFU.TANH R56, R56 ;  /* 0x0000003800387308 */ /* 0x000ee20000002400 */
[----:B--2---:R-:W-:Y:S02]  /*4280*/  FSEL R30, R52, -INF , P2 ;  /* 0xff800000341e7808 */ /* 0x004fe40001000000 */
[----:B------:R-:W-:-:S02]  /*4290*/  FMNMX.FTZ R52, R130, R45, !PT ;  /* 0x0000002d82347209 */ /* 0x000fc40007810000 */
[----:B------:R-:W-:Y:S02]  /*42a0*/  ISETP.GT.AND P2, PT, R63, 0xb0, PT ;  /* 0x000000b03f00780c */ /* 0x000fe40003f44270 */
[----:B------:R-:W-:Y:S01]  /*42b0*/  FMNMX.FTZ R45, R131, R52, !PT ;  /* 0x00000034832d7209 */ /* 0x000fe20007810000 */
[----:B------:R-:W2:Y:S01]  /*42c0*/  MUFU.TANH R72, R72 ;  /* 0x0000004800487308 */ /* 0x000ea20000002400 */
[----:B------:R-:W-:Y:S01]  /*42d0*/  FSEL R133, R71, -INF , P2 ;  /* 0xff80000047857808 */ /* 0x000fe20001000000 */
[----:B------:R-:W-:Y:S01]  /*42e0*/  FMUL.FTZ R52, R0, R36 ;  /* 0x0000002400347220 */ /* 0x000fe20000410000 */
[----:B------:R-:W-:Y:S02]  /*42f0*/  FMNMX.FTZ R54, R132, R45, !PT ;  /* 0x0000002d84367209 */ /* 0x000fe40007810000 */
[----:B-1----:R-:W-:Y:S02]  /*4300*/  FSEL R45, R55, -INF , P3 ;  /* 0xff800000372d7808 */ /* 0x002fe40001800000 */
[----:B------:R-:W-:Y:S01]  /*4310*/  FMNMX.FTZ R55, R133, R54, !PT ;  /* 0x0000003685377209 */ /* 0x000fe20007810000 */
[----:B------:R-:W1:Y:S01]  /*4320*/  MUFU.TANH R57, R57 ;  /* 0x0000003900397308 */ /* 0x000e620000002400 */
[----:B0-----:R-:W-:-:S02]  /*4330*/  FSEL R34, R73, -INF , P5 ;  /* 0xff80000049227808 */ /* 0x001fc40002800000 */
[C---:B------:R-:W-:Y:S02]  /*4340*/  ISETP.GT.AND P5, PT, R63.reuse, 0xb9, PT ;  /* 0x000000b93f00780c */ /* 0x040fe40003fa4270 */
[----:B---3--:R-:W-:Y:S02]  /*4350*/  FSEL R135, R56, -INF , P6 ;  /* 0xff80000038877808 */ /* 0x008fe40003000000 */
[----:B------:R-:W-:Y:S01]  /*4360*/  FMNMX.FTZ R54, R134, R55, !PT ;  /* 0x0000003786367209 */ /* 0x000fe20007810000 */
[----:B------:R-:W0:Y:S01]  /*4370*/  MUFU.TANH R70, R70 ;  /* 0x0000004600467308 */ /* 0x000e220000002400 */
[----:B--2---:R-:W-:Y:S02]  /*4380*/  FSEL R33, R72, -INF , P4 ;  /* 0xff80000048217808 */ /* 0x004fe40002000000 */
[----:B------:R-:W-:Y:S02]  /*4390*/  ISETP.GT.AND P4, PT, R63, 0xc0, PT ;  /* 0x000000c03f00780c */ /* 0x000fe40003f84270 */
[----:B------:R-:W-:Y:S01]  /*43a0*/  FMNMX.FTZ R55, R135, R54, !PT ;  /* 0x0000003687377209 */ /* 0x000fe20007810000 */
[----:B------:R-:W-:Y:S01]  /*43b0*/  FMUL.FTZ R54, R0, R40 ;  /* 0x0000002800367220 */ /* 0x000fe20000410000 */
[----:B------:R-:W-:Y:S01]  /*43c0*/  ISETP.GT.AND P3, PT, R63, 0xc1, PT ;  /* 0x000000c13f00780c */ /* 0x000fe20003f64270 */
[----:B------:R-:W2:Y:S01]  /*43d0*/  MUFU.TANH R74, R74 ;  /* 0x0000004a004a7308 */ /* 0x000ea20000002400 */
[----:B-1----:R-:W-:-:S02]  /*43e0*/  FSEL R136, R57, -INF , P5 ;  /* 0xff80000039887808 */ /* 0x002fc40002800000 */
[----:B------:R-:W-:Y:S02]  /*43f0*/  FSEL R138, R138, -INF , P4 ;  /* 0xff8000008a8a7808 */ /* 0x000fe40002000000 */
[----:B------:R-:W-:Y:S02]  /*4400*/  FMNMX.FTZ R55, R136, R55, !PT ;  /* 0x0000003788377209 */ /* 0x000fe40007810000 */
[----:B------:R-:W-:Y:S01]  /*4410*/  FSEL R48, R48, -INF , P3 ;  /* 0xff80000030307808 */ /* 0x000fe20001800000 */
[----:B------:R-:W1:Y:S01]  /*4420*/  MUFU.TANH R58, R58 ;  /* 0x0000003a003a7308 */ /* 0x000e620000002400 */
[----:B0-----:R-:W-:Y:S02]  /*4430*/  FSEL R36, R70, -INF , P2 ;  /* 0xff80000046247808 */ /* 0x001fe40001000000 */
[----:B------:R-:W-:Y:S02]  /*4440*/  ISETP.GT.AND P2, PT, R63, 0xc8, PT ;  /* 0x000000c83f00780c */ /* 0x000fe40003f44270 */
[----:B------:R-:W-:Y:S01]  /*4450*/  FMNMX.FTZ R56, R138, R55, !PT ;  /* 0x000000378a387209 */ /* 0x000fe20007810000 */
[----:B------:R-:W-:Y:S01]  /*4460*/  FMUL.FTZ R55, R0, R41 ;  /* 0x0000002900377220 */ /* 0x000fe20000410000 */
[----:B------:R-:W-:Y:S01]  /*4470*/  FSEL R41, R88, -INF , P4 ;  /* 0xff80000058297808 */ /* 0x000fe20002000000 */
[----:B------:R-:W0:Y:S01]  /*4480*/  MUFU.TANH R49, R49 ;  /* 0x0000003100317308 */ /* 0x000e220000002400 */
[----:B--2---:R-:W-:-:S02]  /*4490*/  FSEL R137, R74, -INF , P3 ;  /* 0xff8000004a897808 */ /* 0x004fc40001800000 */
[----:B------:R-:W-:Y:S02]  /*44a0*/  ISETP.GT.AND P4, PT, R63, 0xd1, PT ;  /* 0x000000d13f00780c */ /* 0x000fe40003f84270 */
[----:B------:R-:W-:Y:S02]  /*44b0*/  FMNMX.FTZ R56, R137, R56, !PT ;  /* 0x0000003889387209 */ /* 0x000fe40007810000 */
[C---:B------:R-:W-:Y:S01]  /*44c0*/  ISETP.GT.AND P3, PT, R63.reuse, 0xd8, PT ;  /* 0x000000d83f00780c */ /* 0x040fe20003f64270 */
[----:B------:R-:W2:Y:S01]  /*44d0*/  MUFU.TANH R59, R59 ;  /* 0x0000003b003b7308 */ /* 0x000ea20000002400 */
[----:B-1----:R-:W-:Y:S02]  /*44e0*/  FSEL R37, R58, -INF , P6 ;  /* 0xff8000003a257808 */ /* 0x002fe40003000000 */
[----:B------:R-:W-:-:S05]  /*44f0*/  ISETP.GT.AND P6, PT, R63, 0xc9, PT ;  /* 0x000000c93f00780c */ /* 0x000fca0003fc4270 */
[----:B------:R-:W1:Y:S01]  /*4500*/  MUFU.TANH R50, R50 ;  /* 0x0000003200327308 */ /* 0x000e620000002400 */
[----:B0-----:R-:W-:-:S04]  /*4510*/  FSEL R139, R49, -INF , P2 ;  /* 0xff800000318b7808 */ /* 0x001fc80001000000 */
[----:B------:R-:W-:-:S03]  /*4520*/  FMNMX.FTZ R56, R139, R56, !PT ;  /* 0x000000388b387209 */ /* 0x000fc60007810000 */
[----:B------:R-:W0:Y:S01]  /*4530*/  MUFU.TANH R52, R52 ;  /* 0x0000003400347308 */ /* 0x000e220000002400 */
[----:B--2---:R-:W-:Y:S02]  /*4540*/  FSEL R40, R59, -INF , P5 ;  /* 0xff8000003b287808 */ /* 0x004fe40002800000 */
[----:B------:R-:W-:-:S05]  /*4550*/  ISETP.GT.AND P5, PT, R63, 0xd0, PT ;  /* 0x000000d03f00780c */ /* 0x000fca0003fa4270 */
[----:B------:R-:W2:Y:S01]  /*4560*/  MUFU.TANH R53, R53 ;  /* 0x0000003500357308 */ /* 0x000ea20000002400 */
[----:B-1----:R-:W-:-:S04]  /*4570*/  FSEL R141, R50, -INF , P6 ;  /* 0xff800000328d7808 */ /* 0x002fc80003000000 */
[----:B------:R-:W-:-:S03]  /*4580*/  FMNMX.FTZ R49, R141, R56, !PT ;  /* 0x000000388d317209 */ /* 0x000fc60007810000 */
[----:B------:R-:W1:Y:S01]  /*4590*/  MUFU.TANH R51, R51 ;  /* 0x0000003300337308 */ /* 0x000e620000002400 */
[----:B0-----:R-:W-:-:S04]  /*45a0*/  FSEL R142, R52, -INF , P5 ;  /* 0xff800000348e7808 */ /* 0x001fc80002800000 */
[----:B------:R-:W-:-:S03]  /*45b0*/  FMNMX.FTZ R50, R142, R49, !PT ;  /* 0x000000318e327209 */ /* 0x000fc60007810000 */
[----:B------:R-:W0:Y:S01]  /*45c0*/  MUFU.TANH R54, R54 ;  /* 0x0000003600367308 */ /* 0x000e220000002400 */
[----:B--2---:R-:W-:Y:S01]  /*45d0*/  FSEL R143, R53, -INF , P4 ;  /* 0xff800000358f7808 */ /* 0x004fe20002000000 */
[----:B------:R-:W-:-:S03]  /*45e0*/  IMAD.U32 R53, RZ, RZ, UR11 ;  /* 0x0000000bff357e24 */ /* 0x000fc6000f8e00ff */
[----:B------:R-:W-:-:S03]  /*45f0*/  FMNMX.FTZ R50, R143, R50, !PT ;  /* 0x000000328f327209 */ /* 0x000fc60007810000 */
[----:B------:R-:W2:Y:S01]  /*4600*/  MUFU.TANH R55, R55 ;  /* 0x0000003700377308 */ /* 0x000ea20000002400 */
[----:B-1----:R-:W-:Y:S02]  /*4610*/  FSEL R49, R51, -INF , P2 ;  /* 0xff80000033317808 */ /* 0x002fe40001000000 */
[----:B------:R-:W-:-:S05]  /*4620*/  ISETP.GT.AND P2, PT, R63, 0xd9, PT ;  /* 0x000000d93f00780c */ /* 0x000fca0003f44270 */
[----:B------:R-:W1:Y:S01]  /*4630*/  MUFU.TANH R148, R148 ;  /* 0x0000009400947308 */ /* 0x000e620000002400 */
[----:B0-----:R-:W-:-:S04]  /*4640*/  FSEL R147, R54, -INF , P3 ;  /* 0xff80000036937808 */ /* 0x001fc80001800000 */
[----:B------:R-:W-:-:S03]  /*4650*/  FMNMX.FTZ R50, R147, R50, !PT ;  /* 0x0000003293327209 */ /* 0x000fc60007810000 */
[----:B------:R-:W0:Y:S01]  /*4660*/  MUFU.TANH R146, R146 ;  /* 0x0000009200927308 */ /* 0x000e220000002400 */
[----:B--2---:R-:W-:-:S04]  /*4670*/  FSEL R145, R55, -INF , P2 ;  /* 0xff80000037917808 */ /* 0x004fc80001000000 */
[----:B------:R-:W-:-:S03]  /*4680*/  FMNMX.FTZ R50, R145, R50, !PT ;  /* 0x0000003291327209 */ /* 0x000fc60007810000 */
[----:B------:R-:W2:Y:S01]  /*4690*/  MUFU.TANH R150, R150 ;  /* 0x0000009600967308 */ /* 0x000ea20000002400 */
[----:B-1----:R-:W-:Y:S01]  /*46a0*/  FSEL R148, R148, -INF , P5 ;  /* 0xff80000094947808 */ /* 0x002fe20002800000 */
[----:B------:R-:W1:Y:S06]  /*46b0*/  SHFL.BFLY PT, R51, R50, 0x2, 0x1f ;  /* 0x0c401f0032337f89 */ /* 0x000e6c00000e0000 */
[----:B------:R-:W3:Y:S01]  /*46c0*/  MUFU.TANH R149, R149 ;  /* 0x0000009500957308 */ /* 0x000ee20000002400 */
[----:B0-----:R-:W-:Y:S02]  /*46d0*/  FSEL R146, R146, -INF , P4 ;  /* 0xff80000092927808 */ /* 0x001fe40002000000 */
[----:B--2---:R-:W-:-:S02]  /*46e0*/  FSEL R150, R150, -INF , P3 ;  /* 0xff80000096967808 */ /* 0x004fc40001800000 */
[----:B---3--:R-:W-:Y:S02]  /*46f0*/  FSEL R149, R149, -INF , P2 ;  /* 0xff80000095957808 */ /* 0x008fe40001000000 */
[----:B-1----:R-:W-:-:S05]  /*4700*/  FMNMX.FTZ R51, R50, R51, !PT ;  /* 0x0000003332337209 */ /* 0x002fca0007810000 */
[----:B------:R-:W0:Y:S02]  /*4710*/  SHFL.BFLY PT, R88, R51, 0x1, 0x1f ;  /* 0x0c201f0033587f89 */ /* 0x000e2400000e0000 */
        /* <DEDUP_REMOVED lines=8> */
[----:B------:R-:W-:Y:S01]  /*47a0*/  ISETP.NE.AND P0, PT, R140, RZ, PT ;  /* 0x000000ff8c00720c */ /* 0x000fe20003f05270 */
[--C-:B------:R-:W-:Y:S01]  /*47b0*/  FFMA.FTZ R76, R76, UR11, -R144.reuse ;  /* 0x0000000b4c4c7c23 */ /* 0x100fe20008010890 */
[----:B------:R-:W-:Y:S01]  /*47c0*/  FMNMX.FTZ R53, R26, R53, !PT ;  /* 0x000000351a357209 */ /* 0x000fe20007810000 */
[--C-:B------:R-:W-:Y:S01]  /*47d0*/  FFMA.FTZ R78, R78, UR11, -R144.reuse ;  /* 0x0000000b4e4e7c23 */ /* 0x100fe20008010890 */
[----:B------:R-:W-:Y:S01]  /*47e0*/  FMUL.FTZ R140, R0, R35 ;  /* 0x00000023008c7220 */ /* 0x000fe20000410000 */
[--C-:B------:R-:W-:Y:S01]  /*47f0*/  FFMA.FTZ R94, R94, UR11, -R144.reuse ;  /* 0x0000000b5e5e7c23 */ /* 0x100fe20008010890 */
[----:B------:R-:W-:Y:S01]  /*4800*/  FMNMX.FTZ R58, R124, R53, !PT ;  /* 0x000000357c3a7209 */ /* 0x000fe20007810000 */
[--C-:B------:R-:W-:Y:S01]  /*4810*/  FFMA.FTZ R100, R100, UR11, -R144.reuse ;  /* 0x0000000b64647c23 */ /* 0x100fe20008010890 */
[----:B------:R-:W-:-:S01]  /*4820*/  FFMA.FTZ R128, R128, UR11, -R144 ;  /* 0x0000000b80807c23 */ /* 0x000fc20008010890 */
[--C-:B------:R-:W-:Y:S01]  /*4830*/  FFMA.FTZ R92, R92, UR11, -R144.reuse ;  /* 0x0000000b5c5c7c23 */ /* 0x100fe20008010890 */
[----:B------:R-:W-:Y:S01]  /*4840*/  FMNMX.FTZ R53, R125, R58, !PT ;  /* 0x0000003a7d357209 */ /* 0x000fe20007810000 */
[----:B------:R-:W0:Y:S01]  /*4850*/  MUFU.TANH R140, R140 ;  /* 0x0000008c008c7308 */ /* 0x000e220000002400 */
        /* <DEDUP_REMOVED lines=16> */
[----:B0-----:R-:W-:Y:S01]  /*4960*/  FSEL R140, R140, -INF , P6 ;  /* 0xff8000008c8c7808 */ /* 0x001fe20003000000 */
[----:B------:R0:W-:Y:S01]  /*4970*/  MUFU.EX2 R51, R92 ;  /* 0x0000005c00337308 */ /* 0x0001e20000000800 */
        /* <DEDUP_REMOVED lines=9> */
[----:B0-----:R-:W-:Y:S01]  /*4a10*/  FFMA.FTZ R92, R130, UR11, -R144 ;  /* 0x0000000b825c7c23 */ /* 0x001fe20008010890 */
[----:B------:R-:W-:-:S02]  /*4a20*/  IMAD.U32 R130, RZ, RZ, UR11 ;  /* 0x0000000bff827e24 */ /* 0x000fc4000f8e00ff */
        /* <DEDUP_REMOVED lines=28> */
[----:B------:R0:W-:Y:S01]  /*4bf0*/  MUFU.EX2 R59, R76 ;  /* 0x0000004c003b7308 */ /* 0x0001e20000000800 */
[----:B------:R-:W-:-:S04]  /*4c00*/  FMNMX.FTZ R74, R104, R63, !PT ;  /* 0x0000003f684a7209 */ /* 0x000fc80007810000 */
[----:B------:R-:W-:-:S03]  /*4c10*/  FMNMX.FTZ R63, R105, R74, !PT ;  /* 0x0000004a693f7209 */ /* 0x000fc60007810000 */
[----:B------:R-:W1:Y:S01]  /*4c20*/  MUFU.EX2 R35, R35 ;  /* 0x0000002300237308 */ /* 0x000e620000000800 */
[----:B------:R-:W-:-:S04]  /*4c30*/  FMNMX.FTZ R74, R106, R63, !PT ;  /* 0x0000003f6a4a7209 */ /* 0x000fc80007810000 */
[----:B------:R-:W-:Y:S01]  /*4c40*/  FMNMX.FTZ R69, R107, R74, !PT ;  /* 0x0000004a6b457209 */ /* 0x000fe20007810000 */
[----:B------:R-:W-:-:S01]  /*4c50*/  FFMA.FTZ R74, R79, UR11, -R144 ;  /* 0x0000000b4f4a7c23 */ /* 0x000fc20008010890 */
[----:B------:R-:W-:Y:S01]  /*4c60*/  FFMA.FTZ R79, R64, UR11, -R144 ;  /* 0x0000000b404f7c23 */ /* 0x000fe20008010890 */
[----:B------:R2:W-:Y:S01]  /*4c70*/  MUFU.EX2 R63, R78 ;  /* 0x0000004e003f7308 */ /* 0x0005e20000000800 */
[----:B------:R-:W-:-:S04]  /*4c80*/  FMNMX.FTZ R69, R80, R69, !PT ;  /* 0x0000004550457209 */ /* 0x000fc80007810000 */
[----:B------:R-:W-:-:S03]  /*4c90*/  FMNMX.FTZ R69, R82, R69, !PT ;  /* 0x0000004552457209 */ /* 0x000fc60007810000 */
[----:B------:R-:W-:Y:S01]  /*4ca0*/  MUFU.EX2 R12, R12 ;  /* 0x0000000c000c7308 */ /* 0x000fe20000000800 */
[----:B0-----:R-:W-:Y:S02]  /*4cb0*/  FMNMX.FTZ R76, R86, R69, !PT ;  /* 0x00000045564c7209 */ /* 0x001fe40007810000 */
[----:B-1----:R-:W-:Y:S02]  /*4cc0*/  F2FP.SATFINITE.E4M3.F32.PACK_AB_MERGE_C R200, R35, R10, RZ ;  /* 0x0000000a23c8723e */ /* 0x002fe400048070ff */
[----:B------:R-:W-:Y:S02]  /*4cd0*/  FMNMX.FTZ R76, R87, R76, !PT ;  /* 0x0000004c574c7209 */ /* 0x000fe40007810000 */
[----:B------:R-:W-:Y:S01]  /*4ce0*/  F2FP.SATFINITE.E4M3.F32.PACK_AB_MERGE_C R200, R38, R7, R200 ;  /* 0x0000000726c8723e */ /* 0x000fe200048070c8 */
[----:B------:R-:W-:Y:S01]  /*4cf0*/  MUFU.EX2 R13, R13 ;  /* 0x0000000d000d7308 */ /* 0x000fe20000000800 */
[----:B--2---:R-:W-:-:S04]  /*4d00*/  FMNMX.FTZ R78, R9, R76, !PT ;  /* 0x0000004c094e7209 */ /* 0x004fc80007810000 */
        /* <DEDUP_REMOVED lines=8> */
[----:B------:R-:W0:Y:S01]  /*4d90*/  MUFU.EX2 R42, R42 ;  /* 0x0000002a002a7308 */ /* 0x000e220000000800 */
[----:B------:R-:W-:-:S04]  /*4da0*/  FMNMX.FTZ R73, R44, R73, !PT ;  /* 0x000000492c497209 */ /* 0x000fc80007810000 */
[----:B------:R-:W-:-:S03]  /*4db0*/  FMNMX.FTZ R84, R28, R73, !PT ;  /* 0x000000491c547209 */ /* 0x000fc60007810000 */
[----:B------:R-:W-:Y:S01]  /*4dc0*/  MUFU.EX2 R21, R21 ;  /* 0x0000001500157308 */ /* 0x000fe20000000800 */
[----:B------:R-:W-:-:S04]  /*4dd0*/  FMNMX.FTZ R73, R29, R84, !PT ;  /* 0x000000541d497209 */ /* 0x000fc80007810000 */
[----:B------:R-:W-:-:S03]  /*4de0*/  FMNMX.FTZ R84, R30, R73, !PT ;  /* 0x000000491e547209 */ /* 0x000fc60007810000 */
[----:B------:R-:W-:Y:S01]  /*4df0*/  MUFU.EX2 R46, R46 ;  /* 0x0000002e002e7308 */ /* 0x000fe20000000800 */
[----:B------:R-:W-:Y:S02]  /*4e00*/  FMNMX.FTZ R73, R31, R84, !PT ;  /* 0x000000541f497209 */ /* 0x000fe40007810000 */
[----:B0-----:R-:W-:Y:S02]  /*4e10*/  F2FP.SATFINITE.E4M3.F32.PACK_AB_MERGE_C R202, R42, R15, RZ ;  /* 0x0000000f2aca723e */ /* 0x001fe400048070ff */
[----:B------:R-:W-:Y:S02]  /*4e20*/  FMNMX.FTZ R73, R32, R73, !PT ;  /* 0x0000004920497209 */ /* 0x000fe40007810000 */
[----:B------:R-:W-:Y:S01]  /*4e30*/  F2FP.SATFINITE.E4M3.F32.PACK_AB_MERGE_C R202, R13, R12, R202 ;  /* 0x0000000c0dca723e */ /* 0x000fe200048070ca */
[----:B------:R-:W-:Y:S01]  /*4e40*/  MUFU.EX2 R27, R27 ;  /* 0x0000001b001b7308 */ /* 0x000fe20000000800 */
[----:B------:R-:W-:-:S04]  /*4e50*/  FMNMX.FTZ R64, R34, R73, !PT ;  /* 0x0000004922407209 */ /* 0x000fc80007810000 */
[----:B------:R-:W-:Y:S01]  /*4e60*/  FMNMX.FTZ R77, R33, R64, !PT ;  /* 0x00000040214d7209 */ /* 0x000fe20007810000 */
[----:B------:R-:W-:-:S01]  /*4e70*/  FFMA.FTZ R64, R65, UR11, -R144 ;  /* 0x0000000b41407c23 */ /* 0x000fc20008010890 */
[----:B------:R-:W-:Y:S01]  /*4e80*/  FFMA.FTZ R65, R75, UR11, -R144 ;  /* 0x0000000b4b417c23 */ /* 0x000fe20008010890 */
[----:B------:R-:W-:Y:S01]  /*4e90*/  MUFU.EX2 R73, R79 ;  /* 0x0000004f00497308 */ /* 0x000fe20000000800 */
[----:B------:R-:W-:-:S04]  /*4ea0*/  FMNMX.FTZ R84, R36, R77, !PT ;  /* 0x0000004d24547209 */ /* 0x000fc80007810000 */
[----:B------:R-:W-:-:S03]  /*4eb0*/  FMNMX.FTZ R84, R45, R84, !PT ;  /* 0x000000542d547209 */ /* 0x000fc60007810000 */
[----:B------:R-:W0:Y:S01]  /*4ec0*/  MUFU.EX2 R50, R50 ;  /* 0x0000003200327308 */ /* 0x000e220000000800 */
[----:B------:R-:W-:-:S04]  /*4ed0*/  FMNMX.FTZ R75, R37, R84, !PT ;  /* 0x00000054254b7209 */ /* 0x000fc80007810000 */
[----:B------:R-:W-:Y:S01]  /*4ee0*/  FMNMX.FTZ R84, R40, R75, !PT ;  /* 0x0000004b28547209 */ /* 0x000fe20007810000 */
[----:B------:R-:W-:-:S02]  /*4ef0*/  FFMA.FTZ R75, R89, UR11, -R144 ;  /* 0x0000000b594b7c23 */ /* 0x000fc40008010890 */
        /* <DEDUP_REMOVED lines=10> */
[----:B------:R-:W-:-:S03]  /*4fa0*/  FMNMX.FTZ R79, R146, R79, !PT ;  /* 0x0000004f924f7209 */ /* 0x000fc60007810000 */
[----:B------:R-:W-:Y:S01]  /*4fb0*/  MUFU.EX2 R77, R129 ;  /* 0x00000081004d7308 */ /* 0x000fe20000000800 */
[----:B------:R-:W-:Y:S01]  /*4fc0*/  FMNMX.FTZ R94, R150, R79, !PT ;  /* 0x0000004f965e7209 */ /* 0x000fe20007810000 */
[----:B------:R-:W-:-:S03]  /*4fd0*/  FFMA.FTZ R79, R131, UR11, -R144 ;  /* 0x0000000b834f7c23 */ /* 0x000fc60008010890 */
[----:B------:R-:W-:Y:S01]  /*4fe0*/  FMNMX.FTZ R85, R149, R94, !PT ;  /* 0x0000005e95557209 */ /* 0x000fe20007810000 */
[----:B------:R-:W-:-:S02]  /*4ff0*/  FFMA.FTZ R94, R132, UR11, -R144 ;  /* 0x0000000b845e7c23 */ /* 0x000fc40008010890 */
[----:B------:R-:W-:Y:S02]  /*5000*/  MUFU.EX2 R43, R43 ;  /* 0x0000002b002b7308 */ /* 0x000fe40000000800 */
[----:B------:R-:W0:Y:S06]  /*5010*/  SHFL.BFLY PT, R100, R85, 0x2, 0x1f ;  /* 0x0c401f0055647f89 */ /* 0x000e2c00000e0000 */
[----:B------:R-:W1:Y:S08]  /*5020*/  MUFU.EX2 R54, R54 ;  /* 0x0000003600367308 */ /* 0x000e700000000800 */
[----:B------:R-:W-:Y:S08]  /*5030*/  MUFU.EX2 R56, R56 ;  /* 0x0000003800387308 */ /* 0x000ff00000000800 */
[----:B------:R-:W2:Y:S01]  /*5040*/  MUFU.EX2 R58, R58 ;  /* 0x0000003a003a7308 */ /* 0x000ea20000000800 */
[----:B-1----:R-:W-:-:S02]  /*5050*/  F2FP.SATFINITE.E4M3.F32.PACK_AB_MERGE_C R206, R54, R43, RZ ;  /* 0x0000002b36ce723e */ /* 0x002fc400048070ff */
[----:B0-----:R-:W-:Y:S01]  /*5060*/  FMNMX.FTZ R99, R85, R100, !PT ;  /* 0x0000006455637209 */ /* 0x001fe20007810000 */
[----:B------:R-:W-:-:S01]  /*5070*/  FFMA.FTZ R85, R138, UR11, -R144 ;  /* 0x0000000b8a557c23 */ /* 0x000fc20008010890 */
[----:B------:R-:W-:-:S03]  /*5080*/  F2FP.SATFINITE.E4M3.F32.PACK_AB_MERGE_C R206, R52, R39, R206 ;  /* 0x0000002734ce723e */ /* 0x000fc600048070ce */
[----:B------:R-:W0:Y:S01]  /*5090*/  SHFL.BFLY PT, R128, R99, 0x1, 0x1f ;  /* 0x0c201f0063807f89 */ /* 0x000e2200000e0000 */
[----:B------:R1:W-:Y:S08]  /*50a0*/  MUFU.EX2 R55, R96 ;  /* 0x0000006000377308 */ /* 0x0003f00000000800 */
[----:B------:R-:W-:Y:S01]  /*50b0*/  MUFU.EX2 R68, R68 ;  /* 0x0000004400447308 */ /* 0x000fe20000000800 */
[----:B-1----:R-:W-:-:S01]  /*50c0*/  FFMA.FTZ R96, R134, UR11, -R144 ;  /* 0x0000000b86607c23 */ /* 0x002fc20008010890 */
[----:B--2---:R-:W-:-:S04]  /*50d0*/  F2FP.SATFINITE.E4M3.F32.PACK_AB_MERGE_C R208, R58, R53, RZ ;  /* 0x000000353ad0723e */ /* 0x004fc800048070ff */
[----:B------:R-:W-:Y:S02]  /*50e0*/  F2FP.SATFINITE.E4M3.F32.PACK_AB_MERGE_C R208, R56, R51, R208 ;  /* 0x0000003338d0723e */ /* 0x000fe400048070d0 */
[----:B------:R-:W1:Y:S01]  /*50f0*/  MUFU.EX2 R70, R70 ;  /* 0x0000004600467308 */ /* 0x000e620000000800 */
[----:B0-----:R-:W-:-:S07]  /*5100*/  FMNMX.FTZ R89, R99, R128, !PT ;  /* 0x0000008063597209 */ /* 0x001fce0007810000 */
[----:B------:R-:W-:Y:S01]  /*5110*/  MUFU.EX2 R72, R72 ;  /* 0x0000004800487308 */ /* 0x000fe20000000800 */
[----:B------:R-:W-:-:S01]  /*5120*/  FFMA.FTZ R99, R147, UR11, -R144 ;  /* 0x0000000b93637c23 */ /* 0x000fc20008010890 */
[--C-:B------:R-:W-:Y:S01]  /*5130*/  FFMA.FTZ R128, R143, UR11, -R144.reuse ;  /* 0x0000000b8f807c23 */ /* 0x100fe20008010890 */
[C---:B------:R-:W-:Y:S01]  /*5140*/  FSETP.NEU.FTZ.AND P2, PT, R89.reuse, -INF , PT ;  /* 0xff8000005900780b */ /* 0x040fe20003f5d000 */
[----:B------:R-:W-:Y:S01]  /*5150*/  FFMA.FTZ R109, R89, R130, -8 ;  /* 0xc1000000596d7423 */ /* 0x000fe20000010082 */
[----:B------:R-:W-:-:S03]  /*5160*/  FFMA.FTZ R130, R145, UR11, -R144 ;  /* 0x0000000b91827c23 */ /* 0x000fc60008010890 */
[----:B------:R-:W-:Y:S01]  /*5170*/  MUFU.EX2 R74, R74 ;  /* 0x0000004a004a7308 */ /* 0x000fe20000000800 */
[----:B------:R-:W-:Y:S02]  /*5180*/  FSEL R109, R109, RZ, P2 ;  /* 0x000000ff6d6d7208 */ /* 0x000fe40001000000 */
[----:B-1----:R-:W-:-:S03]  /*5190*/  F2FP.SATFINITE.E4M3.F32.PACK_AB_MERGE_C R210, R70, R57, RZ ;  /* 0x0000003946d2723e */ /* 0x002fc600048070ff */
        /* <DEDUP_REMOVED lines=20> */
[----:B------:R-:W-:Y:S01]  /*52e0*/  FADD.FTZ R9, R7, R38 ;  /* 0x0000002607097221 */ /* 0x000fe20000010000 */
[----:B------:R-:W-:-:S01]  /*52f0*/  FFMA.FTZ R80, R86, UR11, -R109 ;  /* 0x0000000b56507c23 */ /* 0x000fc2000801086d */
[----:B------:R-:W1:Y:S01]  /*5300*/  MUFU.EX2 R113, R113 ;  /* 0x0000007100717308 */ /* 0x000e620000000800 */
[----:B------:R-:W-:-:S01]  /*5310*/  FFMA.FTZ R24, R116, UR11, -R109 ;  /* 0x0000000b74187c23 */ /* 0x000fc2000801086d */
[--C-:B------:R-:W-:Y:S01]  /*5320*/  FFMA.FTZ R117, R125, UR11, -R109.reuse ;  /* 0x0000000b7d757c23 */ /* 0x100fe2000801086d */
[----:B------:R-:W-:-:S01]  /*5330*/  FFMA.FTZ R116, R120, UR11, -R109 ;  /* 0x0000000b78747c23 */ /* 0x000fc2000801086d */
[----:B------:R-:W-:Y:S01]  /*5340*/  FADD.FTZ R120, R10, R9 ;  /* 0x000000090a787221 */ /* 0x000fe20000010000 */
[----:B------:R-:W-:-:S01]  /*5350*/  FFMA.FTZ R125, R127, UR11, -R109 ;  /* 0x0000000b7f7d7c23 */ /* 0x000fc2000801086d */
        /* <DEDUP_REMOVED lines=17> */
[----:B------:R-:W-:Y:S01]  /*5470*/  @!P1 PRMT R86, RZ, 0x654, R6 ;  /* 0x00000654ff569816 */ /* 0x000fe20000000006 */
[----:B------:R-:W1:Y:S01]  /*5480*/  MUFU.EX2 R101, R101 ;  /* 0x0000006500657308 */ /* 0x000e620000000800 */
[----:B--2---:R-:W-:-:S01]  /*5490*/  FADD.FTZ R127, R132, R127 ;  /* 0x0000007f847f7221 */ /* 0x004fc20000010000 */
[----:B------:R-:W-:Y:S01]  /*54a0*/  FADD.FTZ R129, R15, R120 ;  /* 0x000000780f817221 */ /* 0x000fe20000010000 */
[----:B------:R2:W-:Y:S01]  /*54b0*/  @!P1 SYNCS.ARRIVE.TRANS64.RED.A1T0 RZ, [R86+URZ], RZ ;  /* 0x000000ff56ff99a7 */ /* 0x0005e2000810043f */
[----:B------:R-:W-:-:S01]  /*54c0*/  FFMA.FTZ R32, R32, UR11, -R109 ;  /* 0x0000000b20207c23 */ /* 0x000fc2000801086d */
[--C-:B------:R-:W-:Y:S01]  /*54d0*/  FFMA.FTZ R87, R87, UR11, -R109.reuse ;  /* 0x0000000b57577c23 */ /* 0x100fe2000801086d */
[----:B------:R-:W-:-:S01]  /*54e0*/  FFMA.FTZ R47, R47, UR11, -R109 ;  /* 0x0000000b2f2f7c23 */ /* 0x000fc2000801086d */
[----:B------:R-:W-:Y:S01]  /*54f0*/  F2FP.SATFINITE.E4M3.F32.PACK_AB_MERGE_C R212, R74, R63, RZ ;  /* 0x0000003f4ad4723e */ /* 0x000fe200048070ff */
        /* <DEDUP_REMOVED lines=18> */
[----:B------:R-:W-:Y:S01]  /*5620*/  F2FP.SATFINITE.E4M3.F32.PACK_AB_MERGE_C R201, R132, R113, RZ ;  /* 0x0000007184c9723e */ /* 0x000fe200048070ff */
[----:B------:R-:W-:-:S01]  /*5630*/  FFMA.FTZ R48, R48, UR11, -R109 ;  /* 0x0000000b30307c23 */ /* 0x000fc2000801086d */
[--C-:B------:R-:W-:Y:S01]  /*5640*/  FFMA.FTZ R49, R49, UR11, -R109.reuse ;  /* 0x0000000b31317c23 */ /* 0x100fe2000801086d */
[----:B------:R-:W-:-:S01]  /*5650*/  FFMA.FTZ R140, R140, UR11, -R109 ;  /* 0x0000000b8c8c7c23 */ /* 0x000fc2000801086d */
[----:B------:R-:W-:Y:S01]  /*5660*/  F2FP.SATFINITE.E4M3.F32.PACK_AB_MERGE_C R201, R11, R8, R201 ;  /* 0x000000080bc9723e */ /* 0x000fe200048070c9 */
[----:B------:R-:W-:-:S01]  /*5670*/  FFMA.FTZ R148, R148, UR11, -R109 ;  /* 0x0000000b94947c23 */ /* 0x000fc2000801086d */
[----:B------:R-:W2:Y:S01]  /*5680*/  MUFU.EX2 R111, R111 ;  /* 0x0000006f006f7308 */ /* 0x000ea20000000800 */
[----:B0-----:R-:W-:-:S01]  /*5690*/  FADD.FTZ R127, R117, R86 ;  /* 0x00000056757f7221 */ /* 0x001fc20000010000 */
[----:B------:R-:W-:Y:S01]  /*56a0*/  FFMA.FTZ R86, R28, UR11, -R109 ;  /* 0x0000000b1c567c23 */ /* 0x000fe2000801086d */
[----:B------:R-:W-:-:S01]  /*56b0*/  FADD.FTZ R28, R46, R129 ;  /* 0x000000812e1c7221 */ /* 0x000fc20000010000 */
[----:B------:R-:W-:Y:S01]  /*56c0*/  F2FP.SATFINITE.E4M3.F32.PACK_AB_MERGE_C R203, R117, R26, RZ ;  /* 0x0000001a75cb723e */ /* 0x000fe200048070ff */
[----:B------:R-:W-:-:S01]  /*56d0*/  FFMA.FTZ R146, R146, UR11, -R109 ;  /* 0x0000000b92927c23 */ /* 0x000fc2000801086d */
[----:B------:R-:W-:Y:S01]  /*56e0*/  FFMA.FTZ R150, R150, UR11, -R109 ;  /* 0x0000000b96967c23 */ /* 0x000fe2000801086d */
[----:B------:R-:W-:Y:S01]  /*56f0*/  PLOP3.LUT P1, PT, PT, PT, UP0, 0x80, 0x0 ;  /* 0x000000000000781c */ /* 0x000fe20003f2f008 */
[----:B------:R-:W0:Y:S01]  /*5700*/  MUFU.EX2 R114, R114 ;  /* 0x0000007200727308 */ /* 0x000e220000000800 */
[----:B-1----:R-:W-:-:S01]  /*5710*/  FADD.FTZ R120, R20, R127 ;  /* 0x0000007f14787221 */ /* 0x002fc20000010000 */
[----:B------:R-:W-:Y:S01]  /*5720*/  FADD.FTZ R127, R27, R28 ;  /* 0x0000001c1b7f7221 */ /* 0x000fe20000010000 */
[----:B------:R-:W-:Y:S01]  /*5730*/  F2FP.SATFINITE.E4M3.F32.PACK_AB_MERGE_C R210, R68, R55, R210 ;  /* 0x0000003744d2723e */ /* 0x000fe200048070d2 */
[--C-:B------:R-:W-:Y:S01]  /*5740*/  IMAD.MOV.U32 R38, RZ, RZ, R25.reuse ;  /* 0x000000ffff267224 */ /* 0x100fe200078e0019 */
[----:B------:R-:W-:Y:S01]  /*5750*/  F2FP.SATFINITE.E4M3.F32.PACK_AB_MERGE_C R212, R72, R59, R212 ;  /* 0x0000003b48d4723e */ /* 0x000fe200048070d4 */
[----:B------:R-:W-:Y:S01]  /*5760*/  IMAD.MOV.U32 R46, RZ, RZ, R25 ;  /* 0x000000ffff2e7224 */ /* 0x000fe200078e0019 */
[----:B------:R-:W-:Y:S01]  /*5770*/  F2FP.SATFINITE.E4M3.F32.PACK_AB_MERGE_C R203, R101, R14, R203 ;  /* 0x0000000e65cb723e */ /* 0x000fe200048070cb */
[----:B------:R-:W1:Y:S01]  /*5780*/  MUFU.EX2 R125, R125 ;  /* 0x0000007d007d7308 */ /* 0x000e620000000800 */
[----:B--2---:R-:W-:-:S01]  /*5790*/  FADD.FTZ R29, R111, R120 ;  /* 0x000000786f1d7221 */ /* 0x004fc20000010000 */
[----:B------:R-:W-:-:S06]  /*57a0*/  FFMA.FTZ R120, R33, UR11, -R109 ;  /* 0x0000000b21787c23 */ /* 0x000fcc000801086d */
[----:B------:R-:W2:Y:S01]  /*57b0*/  MUFU.EX2 R24, R24 ;  /* 0x0000001800187308 */ /* 0x000ea20000000800 */
[----:B0-----:R-:W-:-:S07]  /*57c0*/  FADD.FTZ R28, R114, R29 ;  /* 0x0000001d721c7221 */ /* 0x001fce0000010000 */
[----:B------:R-:W0:Y:S01]  /*57d0*/  MUFU.EX2 R115, R115 ;  /* 0x0000007300737308 */ /* 0x000e220000000800 */
[----:B-1----:R-:W-:-:S01]  /*57e0*/  FADD.FTZ R29, R125, R28 ;  /* 0x0000001c7d1d7221 */ /* 0x002fc20000010000 */
[----:B------:R-:W-:-:S04]  /*57f0*/  F2FP.SATFINITE.E4M3.F32.PACK_AB_MERGE_C R114, R125, R114, RZ ;  /* 0x000000727d72723e */ /* 0x000fc800048070ff */
[----:B------:R-:W-:Y:S02]  /*5800*/  F2FP.SATFINITE.E4M3.F32.PACK_AB_MERGE_C R205, R111, R20, R114 ;  /* 0x000000146fcd723e */ /* 0x000fe40004807072 */
[----:B------:R-:W1:Y:S08]  /*5810*/  MUFU.EX2 R116, R116 ;  /* 0x0000007400747308 */ /* 0x000e700000000800 */
[----:B------:R3:W-:Y:S08]  /*5820*/  MUFU.EX2 R6, R91 ;  /* 0x0000005b00067308 */ /* 0x0007f00000000800 */
[----:B------:R-:W4:Y:S01]  /*5830*/  MUFU.EX2 R121, R121 ;  /* 0x0000007900797308 */ /* 0x000f220000000800 */
[----:B---3--:R-:W-:-:S01]  /*5840*/  FFMA.FTZ R91, R30, UR11, -R109 ;  /* 0x0000000b1e5b7c23 */ /* 0x008fc2000801086d */
[----:B------:R-:W-:Y:S01]  /*5850*/  FADD.FTZ R30, R50, R127 ;  /* 0x0000007f321e7221 */ /* 0x000fe20000010000 */
[----:B------:R-:W-:-:S01]  /*5860*/  FFMA.FTZ R109, R149, UR11, -R109 ;  /* 0x0000000b956d7c23 */ /* 0x000fc2000801086d */
[----:B------:R-:W-:-:S02]  /*5870*/  IMAD.MOV.U32 R50, RZ, RZ, R25 ;  /* 0x000000ffff327224 */ /* 0x000fc400078e0019 */
[----:B------:R-:W-:-:S01]  /*5880*/  FADD.FTZ R127, R39, R30 ;  /* 0x0000001e277f7221 */ /* 0x000fc20000010000 */
[----:B--2---:R-:W-:Y:S01]  /*5890*/  FADD.FTZ R30, R24, R29 ;  /* 0x0000001d181e7221 */ /* 0x004fe20000010000 */
[----:B------:R-:W2:Y:S01]  /*58a0*/  MUFU.EX2 R110, R110 ;  /* 0x0000006e006e7308 */ /* 0x000ea20000000800 */
[----:B------:R-:W-:Y:S02]  /*58b0*/  IMAD.MOV.U32 R39, RZ, RZ, R25 ;  /* 0x000000ffff277224 */ /* 0x000fe400078e0019 */
[----:B------:R-:W-:Y:S01]  /*58c0*/  FADD.FTZ R122, R52, R127 ;  /* 0x0000007f347a7221 */ /* 0x000fe20000010000 */
[----:B0-----:R-:W-:-:S01]  /*58d0*/  FADD.FTZ R33, R115, R30 ;  /* 0x0000001e73217221 */ /* 0x001fc20000010000 */
[----:B------:R-:W-:Y:S02]  /*58e0*/  IMAD.MOV.U32 R52, RZ, RZ, R25 ;  /* 0x000000ffff347224 */ /* 0x000fe400078e0019 */
[----:B------:R-:W-:-:S01]  /*58f0*/  FADD.FTZ R127, R43, R122 ;  /* 0x0000007a2b7f7221 */ /* 0x000fc20000010000 */
[----:B-1----:R-:W-:Y:S01]  /*5900*/  FADD.FTZ R30, R116, R33 ;  /* 0x00000021741e7221 */ /* 0x002fe20000010000 */
[----:B------:R-:W0:Y:S01]  /*5910*/  MUFU.EX2 R119, R119 ;  /* 0x0000007700777308 */ /* 0x000e220000000800 */
[----:B----4-:R-:W-:-:S02]  /*5920*/  F2FP.SATFINITE.E4M3.F32.PACK_AB_MERGE_C R116, R121, R116, RZ ;  /* 0x000000747974723e */ /* 0x010fc400048070ff */
[----:B------:R-:W-:Y:S02]  /*5930*/  FADD.FTZ R33, R121, R30 ;  /* 0x0000001e79217221 */ /* 0x000fe40000010000 */
[----:B------:R-:W-:Y:S01]  /*5940*/  F2FP.SATFINITE.E4M3.F32.PACK_AB_MERGE_C R207, R115, R24, R116 ;  /* 0x0000001873cf723e */ /* 0x000fe20004807074 */
[----:B------:R-:W-:Y:S02]  /*5950*/  IMAD.MOV.U32 R24, RZ, RZ, R25 ;  /* 0x000000ffff187224 */ /* 0x000fe400078e0019 */
[----:B------:R-:W1:Y:S08]  /*5960*/  MUFU.EX2 R118, R118 ;  /* 0x0000007600767308 */ /* 0x000e700000000800 */
[----:B------:R3:W-:Y:S08]  /*5970*/  MUFU.EX2 R28, R44 ;  /* 0x0000002c001c7308 */ /* 0x0007f00000000800 */
[----:B------:R-:W4:Y:S01]  /*5980*/  MUFU.EX2 R123, R123 ;  /* 0x0000007b007b7308 */ /* 0x000f220000000800 */
[----:B---3--:R-:W-:-:S01]  /*5990*/  FADD.FTZ R44, R54, R127 ;  /* 0x0000007f362c7221 */ /* 0x008fc20000010000 */
[----:B------:R-:W-:-:S03]  /*59a0*/  IMAD.MOV.U32 R54, RZ, RZ, R25 ;  /* 0x000000ffff367224 */ /* 0x000fc600078e0019 */
[----:B------:R-:W-:Y:S01]  /*59b0*/  FADD.FTZ R127, R51, R44 ;  /* 0x0000002c337f7221 */ /* 0x000fe20000010000 */
[----:B--2---:R-:W-:-:S01]  /*59c0*/  FADD.FTZ R44, R110, R33 ;  /* 0x000000216e2c7221 */ /* 0x004fc20000010000 */
[----:B------:R-:W-:Y:S01]  /*59d0*/  IMAD.MOV.U32 R51, RZ, RZ, R25 ;  /* 0x000000ffff337224 */ /* 0x000fe200078e0019 */
[----:B------:R-:W2:Y:S08]  /*59e0*/  MUFU.EX2 R97, R97 ;  /* 0x0000006100617308 */ /* 0x000eb00000000800 */
[----:B------:R3:W-:Y:S08]  /*59f0*/  MUFU.EX2 R29, R86 ;  /* 0x00000056001d7308 */ /* 0x0007f00000000800 */
[----:B------:R-:W5:Y:S01]  /*5a00*/  MUFU.EX2 R98, R98 ;  /* 0x0000006200627308 */ /* 0x000f620000000800 */
[----:B---3--:R-:W-:-:S01]  /*5a10*/  FADD.FTZ R86, R56, R127 ;  /* 0x0000007f38567221 */ /* 0x008fc20000010000 */
[----:B0-----:R-:W-:Y:S01]  /*5a20*/  FADD.FTZ R127, R119, R44 ;  /* 0x0000002c777f7221 */ /* 0x001fe20000010000 */
[----:B------:R-:W-:-:S02]  /*5a30*/  IMAD.MOV.U32 R56, RZ, RZ, R25 ;  /* 0x000000ffff387224 */ /* 0x000fc400078e0019 */
[----:B------:R-:W-:Y:S01]  /*5a40*/  FADD.FTZ R129, R53, R86 ;  /* 0x0000005635817221 */ /* 0x000fe20000010000 */
[----:B-1----:R-:W-:-:S01]  /*5a50*/  FADD.FTZ R44, R118, R127 ;  /* 0x0000007f762c7221 */ /* 0x002fc20000010000 */
[----:B----4-:R-:W-:Y:S01]  /*5a60*/  F2FP.SATFINITE.E4M3.F32.PACK_AB_MERGE_C R118, R123, R118, RZ ;  /* 0x000000767b76723e */ /* 0x010fe200048070ff */
[----:B------:R-:W0:Y:S01]  /*5a70*/  MUFU.EX2 R104, R104 ;  /* 0x0000006800687308 */ /* 0x000e220000000800 */
[----:B------:R-:W-:-:S01]  /*5a80*/  FADD.FTZ R86, R58, R129 ;  /* 0x000000813a567221 */ /* 0x000fc20000010000 */
[----:B------:R-:W-:Y:S01]  /*5a90*/  FADD.FTZ R44, R123, R44 ;  /* 0x0000002c7b2c7221 */ /* 0x000fe20000010000 */
[----:B------:R-:W-:Y:S01]  /*5aa0*/  F2FP.SATFINITE.E4M3.F32.PACK_AB_MERGE_C R209, R119, R110, R118 ;  /* 0x0000006e77d1723e */ /* 0x000fe20004807076 */
[----:B------:R-:W-:Y:S02]  /*5ab0*/  IMAD.MOV.U32 R53, RZ, RZ, R25 ;  /* 0x000000ffff357224 */ /* 0x000fe400078e0019 */
[----:B------:R-:W-:-:S01]  /*5ac0*/  FADD.FTZ R127, R55, R86 ;  /* 0x00000056377f7221 */ /* 0x000fc20000010000 */
[--C-:B------:R-:W-:Y:S01]  /*5ad0*/  IMAD.MOV.U32 R55, RZ, RZ, R25.reuse ;  /* 0x000000ffff377224 */ /* 0x100fe200078e0019 */
[----:B------:R-:W1:Y:S01]  /*5ae0*/  MUFU.EX2 R105, R105 ;  /* 0x0000006900697308 */ /* 0x000e620000000800 */
[----:B------:R-:W-:-:S02]  /*5af0*/  IMAD.MOV.U32 R58, RZ, RZ, R25 ;  /* 0x000000ffff3a7224 */ /* 0x000fc400078e0019 */
[----:B------:R-:W-:-:S05]  /*5b00*/  IMAD.MOV.U32 R86, RZ, RZ, R25 ;  /* 0x000000ffff567224 */ /* 0x000fca00078e0019 */
[----:B------:R-:W-:Y:S08]  /*5b10*/  MUFU.EX2 R102, R102 ;  /* 0x0000006600667308 */ /* 0x000ff00000000800 */
[----:B------:R2:W-:Y:S08]  /*5b20*/  MUFU.EX2 R33, R91 ;  /* 0x0000005b00217308 */ /* 0x0005f00000000800 */
[----:B------:R-:W-:Y:S01]  /*5b30*/  MUFU.EX2 R103, R103 ;  /* 0x0000006700677308 */ /* 0x000fe20000000800 */
[----:B--2---:R-:W-:-:S01]  /*5b40*/  FADD.FTZ R91, R97, R44 ;  /* 0x0000002c615b7221 */ /* 0x004fc20000010000 */
[----:B------:R-:W-:Y:S01]  /*5b50*/  FADD.FTZ R44, R68, R127 ;  /* 0x0000007f442c7221 */ /* 0x000fe20000010000 */
[----:B------:R-:W-:-:S02]  /*5b60*/  IMAD.MOV.U32 R68, RZ, RZ, R25 ;  /* 0x000000ffff447224 */ /* 0x000fc400078e0019 */
[----:B-----5:R-:W-:Y:S01]  /*5b70*/  FADD.FTZ R91, R98, R91 ;  /* 0x0000005b625b7221 */ /* 0x020fe20000010000 */
[----:B------:R-:W-:-:S01]  /*5b80*/  FADD.FTZ R35, R57, R44 ;  /* 0x0000002c39237221 */ /* 0x000fc20000010000 */
[----:B------:R-:W-:Y:S01]  /*5b90*/  IMAD.MOV.U32 R57, RZ, RZ, R25 ;  /* 0x000000ffff397224 */ /* 0x000fe200078e0019 */
[----:B------:R-:W-:Y:S01]  /*5ba0*/  MUFU.EX2 R106, R106 ;  /* 0x0000006a006a7308 */ /* 0x000fe20000000800 */
[----:B0-----:R-:W-:-:S01]  /*5bb0*/  FADD.FTZ R42, R104, R91 ;  /* 0x0000005b682a7221 */ /* 0x001fc20000010000 */
[----:B------:R-:W-:Y:S01]  /*5bc0*/  FADD.FTZ R44, R70, R35 ;  /* 0x00000023462c7221 */ /* 0x000fe20000010000 */
[C---:B-1----:R-:W-:Y:S01]  /*5bd0*/  F2FP.SATFINITE.E4M3.F32.PACK_AB_MERGE_C R104, R105.reuse, R104, RZ ;  /* 0x000000686968723e */ /* 0x042fe200048070ff */
[----:B------:R-:W-:Y:S02]  /*5be0*/  IMAD.MOV.U32 R70, RZ, RZ, R25 ;  /* 0x000000ffff467224 */ /* 0x000fe400078e0019 */
[----:B------:R-:W-:-:S01]  /*5bf0*/  FADD.FTZ R15, R105, R42 ;  /* 0x0000002a690f7221 */ /* 0x000fc20000010000 */
[----:B------:R-:W-:Y:S01]  /*5c00*/  FADD.FTZ R35, R59, R44 ;  /* 0x0000002c3b237221 */ /* 0x000fe20000010000 */
[----:B------:R-:W-:Y:S01]  /*5c10*/  F2FP.SATFINITE.E4M3.F32.PACK_AB_MERGE_C R211, R98, R97, R104 ;  /* 0x0000006162d3723e */ /* 0x000fe20004807068 */
[----:B------:R-:W-:Y:S01]  /*5c20*/  MUFU.EX2 R107, R107 ;  /* 0x0000006b006b7308 */ /* 0x000fe20000000800 */
[----:B------:R-:W-:-:S02]  /*5c30*/  IMAD.MOV.U32 R44, RZ, RZ, R25 ;  /* 0x000000ffff2c7224 */ /* 0x000fc400078e0019 */
[----:B------:R-:W-:Y:S01]  /*5c40*/  FADD.FTZ R42, R72, R35 ;  /* 0x00000023482a7221 */ /* 0x000fe20000010000 */
[--C-:B------:R-:W-:Y:S02]  /*5c50*/  IMAD.MOV.U32 R59, RZ, RZ, R25.reuse ;  /* 0x000000ffff3b7224 */ /* 0x100fe400078e0019 */
[----:B------:R-:W-:Y:S02]  /*5c60*/  IMAD.MOV.U32 R72, RZ, RZ, R25 ;  /* 0x000000ffff487224 */ /* 0x000fe400078e0019 */
[----:B------:R-:W-:-:S01]  /*5c70*/  FADD.FTZ R35, R63, R42 ;  /* 0x0000002a3f237221 */ /* 0x000fc20000010000 */
[--C-:B------:R-:W-:Y:S01]  /*5c80*/  IMAD.MOV.U32 R42, RZ, RZ, R25.reuse ;  /* 0x000000ffff2a7224 */ /* 0x100fe200078e0019 */
[----:B------:R0:W1:Y:S01]  /*5c90*/  MUFU.EX2 R69, R81 ;  /* 0x0000005100457308 */ /* 0x0000620000000800 */
[----:B------:R-:W-:Y:S02]  /*5ca0*/  IMAD.MOV.U32 R63, RZ, RZ, R25 ;  /* 0x000000ffff3f7224 */ /* 0x000fe400078e0019 */
[----:B------:R-:W-:-:S05]  /*5cb0*/  FADD.FTZ R74, R74, R35 ;  /* 0x000000234a4a7221 */ /* 0x000fca0000010000 */
[----:B------:R-:W2:Y:S01]  /*5cc0*/  MUFU.EX2 R80, R80 ;  /* 0x0000005000507308 */ /* 0x000ea20000000800 */
[----:B0-----:R-:W-:-:S07]  /*5cd0*/  FFMA.FTZ R81, R133, UR11, -R144 ;  /* 0x0000000b85517c23 */ /* 0x001fce0008010890 */
[----:B------:R0:W-:Y:S01]  /*5ce0*/  MUFU.EX2 R10, R32 ;  /* 0x00000020000a7308 */ /* 0x0001e20000000800 */
[----:B-1----:R-:W-:-:S01]  /*5cf0*/  FADD.FTZ R43, R69, R74 ;  /* 0x0000004a452b7221 */ /* 0x002fc20000010000 */
[----:B------:R-:W-:-:S06]  /*5d00*/  IMAD.MOV.U32 R74, RZ, RZ, R25 ;  /* 0x000000ffff4a7224 */ /* 0x000fcc00078e0019 */
[----:B------:R1:W3:Y:S01]  /*5d10*/  MUFU.EX2 R76, R83 ;  /* 0x00000053004c7308 */ /* 0x0002e20000000800 */
[----:B0-----:R-:W-:-:S04]  /*5d20*/  FADD.FTZ R32, R102, R15 ;  /* 0x0000000f66207221 */ /* 0x001fc80000010000 */
[----:B------:R-:W-:-:S03]  /*5d30*/  FADD.FTZ R15, R103, R32 ;  /* 0x00000020670f7221 */ /* 0x000fc60000010000 */
[----:B------:R-:W0:Y:S01]  /*5d40*/  MUFU.EX2 R87, R87 ;  /* 0x0000005700577308 */ /* 0x000e220000000800 */
[----:B------:R-:W-:-:S01]  /*5d50*/  FADD.FTZ R26, R106, R15 ;  /* 0x0000000f6a1a7221 */ /* 0x000fc20000010000 */
[----:B-1----:R-:W-:Y:S01]  /*5d60*/  FFMA.FTZ R83, R135, UR11, -R144 ;  /* 0x0000000b87537c23 */ /* 0x002fe20008010890 */
[C---:B------:R-:W-:Y:S02]  /*5d70*/  F2FP.SATFINITE.E4M3.F32.PACK_AB_MERGE_C R106, R107.reuse, R106, RZ ;  /* 0x0000006a6b6a723e */ /* 0x040fe400048070ff */
[----:B------:R-:W-:Y:S02]  /*5d80*/  FADD.FTZ R35, R107, R26 ;  /* 0x0000001a6b237221 */ /* 0x000fe40000010000 */
[----:B------:R-:W-:Y:S01]  /*5d90*/  F2FP.SATFINITE.E4M3.F32.PACK_AB_MERGE_C R213, R103, R102, R106 ;  /* 0x0000006667d5723e */ /* 0x000fe2000480706a */
[----:B------:R-:W1:Y:S01]  /*5da0*/  MUFU.EX2 R82, R82 ;  /* 0x0000005200527308 */ /* 0x000e620000000800 */
[----:B--2---:R-:W-:-:S01]  /*5db0*/  FADD.FTZ R26, R80, R35 ;  /* 0x00000023501a7221 */ /* 0x004fc20000010000 */
[----:B---3--:R-:W-:-:S04]  /*5dc0*/  FADD.FTZ R32, R76, R43 ;  /* 0x0000002b4c207221 */ /* 0x008fc80000010000 */
[----:B------:R-:W-:Y:S02]  /*5dd0*/  FADD.FTZ R43, R71, R32 ;  /* 0x00000020472b7221 */ /* 0x000fe40000010000 */
[----:B------:R-:W2:Y:S01]  /*5de0*/  MUFU.EX2 R78, R78 ;  /* 0x0000004e004e7308 */ /* 0x000ea20000000800 */
[----:B0-----:R-:W-:-:S07]  /*5df0*/  FADD.FTZ R35, R87, R26 ;  /* 0x0000001a57237221 */ /* 0x001fce0000010000 */
[----:B------:R-:W0:Y:S01]  /*5e00*/  MUFU.EX2 R47, R47 ;  /* 0x0000002f002f7308 */ /* 0x000e220000000800 */
[----:B-1----:R-:W-:-:S01]  /*5e10*/  FADD.FTZ R32, R82, R35 ;  /* 0x0000002352207221 */ /* 0x002fc20000010000 */
[----:B------:R-:W-:-:S06]  /*5e20*/  IMAD.MOV.U32 R35, RZ, RZ, R25 ;  /* 0x000000ffff237224 */ /* 0x000fcc00078e0019 */
[----:B------:R-:W-:Y:S01]  /*5e30*/  MUFU.EX2 R60, R60 ;  /* 0x0000003c003c7308 */ /* 0x000fe20000000800 */
[----:B--2---:R-:W-:-:S01]  /*5e40*/  FADD.FTZ R43, R78, R43 ;  /* 0x0000002b4e2b7221 */ /* 0x004fc20000010000 */
[----:B------:R-:W-:Y:S01]  /*5e50*/  F2FP.SATFINITE.E4M3.F32.PACK_AB_MERGE_C R214, R78, R71, RZ ;  /* 0x000000474ed6723e */ /* 0x000fe200048070ff */
[--C-:B------:R-:W-:Y:S02]  /*5e60*/  IMAD.MOV.U32 R71, RZ, RZ, R25.reuse ;  /* 0x000000ffff477224 */ /* 0x100fe400078e0019 */
[--C-:B------:R-:W-:Y:S01]  /*5e70*/  IMAD.MOV.U32 R78, RZ, RZ, R25.reuse ;  /* 0x000000ffff4e7224 */ /* 0x100fe200078e0019 */
[----:B------:R-:W-:Y:S01]  /*5e80*/  F2FP.SATFINITE.E4M3.F32.PACK_AB_MERGE_C R214, R76, R69, R214 ;  /* 0x000000454cd6723e */ /* 0x000fe200048070d6 */
[----:B------:R-:W-:Y:S01]  /*5e90*/  IMAD.MOV.U32 R69, RZ, RZ, R25 ;  /* 0x000000ffff457224 */ /* 0x000fe200078e0019 */
[----:B------:R-:W1:Y:S01]  /*5ea0*/  MUFU.EX2 R9, R9 ;  /* 0x0000000900097308 */ /* 0x000e620000000800 */
[----:B0-----:R-:W-:-:S01]  /*5eb0*/  FADD.FTZ R32, R47, R32 ;  /* 0x000000202f207221 */ /* 0x001fc20000010000 */
[----:B------:R-:W-:Y:S01]  /*5ec0*/  F2FP.SATFINITE.E4M3.F32.PACK_AB_MERGE_C R82, R47, R82, RZ ;  /* 0x000000522f52723e */ /* 0x000fe200048070ff */
[----:B------:R-:W-:-:S02]  /*5ed0*/  IMAD.MOV.U32 R47, RZ, RZ, R25 ;  /* 0x000000ffff2f7224 */ /* 0x000fc400078e0019 */
[--C-:B------:R-:W-:Y:S01]  /*5ee0*/  IMAD.MOV.U32 R76, RZ, RZ, R25.reuse ;  /* 0x000000ffff4c7224 */ /* 0x100fe200078e0019 */
[----:B------:R-:W-:Y:S01]  /*5ef0*/  F2FP.SATFINITE.E4M3.F32.PACK_AB_MERGE_C R215, R87, R80, R82 ;  /* 0x0000005057d7723e */ /* 0x000fe20004807052 */
[--C-:B------:R-:W-:Y:S01]  /*5f00*/  IMAD.MOV.U32 R80, RZ, RZ, R25.reuse ;  /* 0x000000ffff507224 */ /* 0x100fe200078e0019 */
[----:B------:R-:W-:Y:S01]  /*5f10*/  MUFU.EX2 R61, R61 ;  /* 0x0000003d003d7308 */ /* 0x000fe20000000800 */
[--C-:B------:R-:W-:Y:S02]  /*5f20*/  IMAD.MOV.U32 R82, RZ, RZ, R25.reuse ;  /* 0x000000ffff527224 */ /* 0x100fe400078e0019 */
[----:B------:R-:W-:-:S05]  /*5f30*/  IMAD.MOV.U32 R87, RZ, RZ, R25 ;  /* 0x000000ffff577224 */ /* 0x000fca00078e0019 */
[----:B------:R-:W0:Y:S01]  /*5f40*/  MUFU.EX2 R62, R62 ;  /* 0x0000003e003e7308 */ /* 0x000e220000000800 */
[----:B-1----:R-:W-:-:S04]  /*5f50*/  FADD.FTZ R7, R9, R32 ;  /* 0x0000002009077221 */ /* 0x002fc80000010000 */
[----:B------:R-:W-:-:S03]  /*5f60*/  FADD.FTZ R7, R6, R7 ;  /* 0x0000000706077221 */ /* 0x000fc60000010000 */
[----:B------:R-:W1:Y:S08]  /*5f70*/  MUFU.EX2 R66, R66 ;  /* 0x0000004200427308 */ /* 0x000e700000000800 */
[----:B------:R-:W2:Y:S01]  /*5f80*/  MUFU.EX2 R67, R67 ;  /* 0x0000004300437308 */ /* 0x000ea20000000800 */
[----:B0-----:R-:W-:-:S04]  /*5f90*/  F2FP.SATFINITE.E4M3.F32.PACK_AB_MERGE_C R216, R73, R62, RZ ;  /* 0x0000003e49d8723e */ /* 0x001fc800048070ff */
[----:B------:R-:W-:-:S03]  /*5fa0*/  F2FP.SATFINITE.E4M3.F32.PACK_AB_MERGE_C R216, R61, R60, R216 ;  /* 0x0000003c3dd8723e */ /* 0x000fc600048070d8 */
[----:B------:R-:W0:Y:S01]  /*5fb0*/  MUFU.EX2 R64, R64 ;  /* 0x0000004000407308 */ /* 0x000e220000000800 */
[----:B-1----:R-:W-:-:S07]  /*5fc0*/  FADD.FTZ R32, R66, R7 ;  /* 0x0000000742207221 */ /* 0x002fce0000010000 */
[----:B------:R1:W-:Y:S01]  /*5fd0*/  MUFU.EX2 R27, R34 ;  /* 0x00000022001b7308 */ /* 0x0003e20000000800 */
[C---:B--2---:R-:W-:Y:S01]  /*5fe0*/  F2FP.SATFINITE.E4M3.F32.PACK_AB_MERGE_C R66, R67.reuse, R66, RZ ;  /* 0x000000424342723e */ /* 0x044fe200048070ff */
[----:B------:R-:W-:-:S03]  /*5ff0*/  FADD.FTZ R67, R67, R32 ;  /* 0x0000002043437221 */ /* 0x000fc60000010000 */
[----:B------:R-:W-:Y:S01]  /*6000*/  F2FP.SATFINITE.E4M3.F32.PACK_AB_MERGE_C R217, R6, R9, R66 ;  /* 0x0000000906d9723e */ /* 0x000fe20004807042 */
[----:B------:R-:W-:-:S01]  /*6010*/  FADD.FTZ R32, R28, R67 ;  /* 0x000000431c207221 */ /* 0x000fc20000010000 */
[----:B------:R-:W-:Y:S01]  /*6020*/  IMAD.MOV.U32 R67, RZ, RZ, R25 ;  /* 0x000000ffff437224 */ /* 0x000fe200078e0019 */
[----:B------:R-:W2:Y:S01]  /*6030*/  MUFU.EX2 R65, R65 ;  /* 0x0000004100417308 */ /* 0x000ea20000000800 */
[----:B-1----:R-:W-:-:S01]  /*6040*/  FADD.FTZ R34, R60, R43 ;  /* 0x0000002b3c227221 */ /* 0x002fc20000010000 */
[----:B------:R-:W-:Y:S01]  /*6050*/  FADD.FTZ R7, R29, R32 ;  /* 0x000000201d077221 */ /* 0x000fe20000010000 */
[--C-:B------:R-:W-:Y:S02]  /*6060*/  IMAD.MOV.U32 R32, RZ, RZ, R25.reuse ;  /* 0x000000ffff207224 */ /* 0x100fe400078e0019 */
[----:B------:R-:W-:Y:S01]  /*6070*/  FADD.FTZ R13, R61, R34 ;  /* 0x000000223d0d7221 */ /* 0x000fe20000010000 */
[----:B------:R-:W-:Y:S02]  /*6080*/  IMAD.MOV.U32 R34, RZ, RZ, R25 ;  /* 0x000000ffff227224 */ /* 0x000fe400078e0019 */
[----:B------:R-:W1:Y:S01]  /*6090*/  MUFU.EX2 R75, R75 ;  /* 0x0000004b004b7308 */ /* 0x000e620000000800 */
[----:B------:R-:W-:-:S01]  /*60a0*/  FADD.FTZ R12, R62, R13 ;  /* 0x0000000d3e0c7221 */ /* 0x000fc20000010000 */
[----:B------:R-:W-:-:S02]  /*60b0*/  IMAD.MOV.U32 R43, RZ, RZ, R25 ;  /* 0x000000ffff2b7224 */ /* 0x000fc400078e0019 */
[--C-:B------:R-:W-:Y:S02]  /*60c0*/  IMAD.MOV.U32 R61, RZ, RZ, R25.reuse ;  /* 0x000000ffff3d7224 */ /* 0x100fe400078e0019 */
[----:B------:R-:W-:Y:S01]  /*60d0*/  FADD.FTZ R73, R73, R12 ;  /* 0x0000000c49497221 */ /* 0x000fe20000010000 */
[----:B------:R-:W-:Y:S01]  /*60e0*/  IMAD.MOV.U32 R60, RZ, RZ, R25 ;  /* 0x000000ffff3c7224 */ /* 0x000fe200078e0019 */
[----:B------:R-:W3:Y:S02]  /*60f0*/  MUFU.EX2 R30, R90 ;  /* 0x0000005a001e7308 */ /* 0x000ee40000000800 */
[----:B0-----:R-:W-:-:S01]  /*6100*/  FADD.FTZ R12, R64, R73 ;  /* 0x00000049400c7221 */ /* 0x001fc20000010000 */
[--C-:B------:R-:W-:Y:S02]  /*6110*/  IMAD.MOV.U32 R62, RZ, RZ, R25.reuse ;  /* 0x000000ffff3e7224 */ /* 0x100fe400078e0019 */
[--C-:B------:R-:W-:Y:S02]  /*6120*/  IMAD.MOV.U32 R66, RZ, RZ, R25.reuse ;  /* 0x000000ffff427224 */ /* 0x100fe400078e0019 */
[----:B--2---:R-:W-:Y:S01]  /*6130*/  FADD.FTZ R12, R65, R12 ;  /* 0x0000000c410c7221 */ /* 0x004fe20000010000 */
[----:B------:R-:W-:Y:S01]  /*6140*/  IMAD.MOV.U32 R73, RZ, RZ, R25 ;  /* 0x000000ffff497224 */ /* 0x000fe200078e0019 */
[----:B------:R-:W0:Y:S02]  /*6150*/  MUFU.EX2 R31, R31 ;  /* 0x0000001f001f7308 */ /* 0x000e240000000800 */
[----:B-1----:R-:W-:-:S01]  /*6160*/  FADD.FTZ R13, R75, R12 ;  /* 0x0000000c4b0d7221 */ /* 0x002fc20000010000 */
[----:B------:R-:W-:Y:S01]  /*6170*/  F2FP.SATFINITE.E4M3.F32.PACK_AB_MERGE_C R218, R84, R75, RZ ;  /* 0x0000004b54da723e */ /* 0x000fe200048070ff */
[----:B------:R-:W-:-:S02]  /*6180*/  IMAD.MOV.U32 R75, RZ, RZ, R25 ;  /* 0x000000ffff4b7224 */ /* 0x000fc400078e0019 */
[----:B------:R-:W-:Y:S01]  /*6190*/  FADD.FTZ R84, R84, R13 ;  /* 0x0000000d54547221 */ /* 0x000fe20000010000 */
[----:B------:R-:W-:Y:S01]  /*61a0*/  F2FP.SATFINITE.E4M3.F32.PACK_AB_MERGE_C R218, R65, R64, R218 ;  /* 0x0000004041da723e */ /* 0x000fe200048070da */
[----:B------:R-:W-:Y:S01]  /*61b0*/  IMAD.MOV.U32 R65, RZ, RZ, R25 ;  /* 0x000000ffff417224 */ /* 0x000fe200078e0019 */
[----:B------:R-:W1:Y:S01]  /*61c0*/  MUFU.EX2 R92, R92 ;  /* 0x0000005c005c7308 */ /* 0x000e620000000800 */
[----:B---3--:R-:W-:-:S01]  /*61d0*/  FADD.FTZ R12, R30, R7 ;  /* 0x000000071e0c7221 */ /* 0x008fc20000010000 */
[----:B------:R-:W-:Y:S01]  /*61e0*/  FADD.FTZ R7, R77, R84 ;  /* 0x000000544d077221 */ /* 0x000fe20000010000 */
[C---:B------:R-:W-:Y:S01]  /*61f0*/  F2FP.SATFINITE.E4M3.F32.PACK_AB_MERGE_C R21, R33.reuse, R30, RZ ;  /* 0x0000001e2115723e */ /* 0x040fe200048070ff */
[----:B------:R-:W-:Y:S02]  /*6200*/  IMAD.MOV.U32 R64, RZ, RZ, R25 ;  /* 0x000000ffff407224 */ /* 0x000fe400078e0019 */
[----:B------:R-:W-:-:S01]  /*6210*/  FADD.FTZ R12, R33, R12 ;  /* 0x0000000c210c7221 */ /* 0x000fc20000010000 */
[----:B------:R-:W-:Y:S01]  /*6220*/  IMAD.MOV.U32 R33, RZ, RZ, R25 ;  /* 0x000000ffff217224 */ /* 0x000fe200078e0019 */
[----:B------:R-:W-:Y:S01]  /*6230*/  F2FP.SATFINITE.E4M3.F32.PACK_AB_MERGE_C R219, R29, R28, R21 ;  /* 0x0000001c1ddb723e */ /* 0x000fe20004807015 */
[----:B------:R-:W-:Y:S01]  /*6240*/  MUFU.EX2 R79, R79 ;  /* 0x0000004f004f7308 */ /* 0x000fe20000000800 */
[----:B0-----:R-:W-:-:S01]  /*6250*/  FADD.FTZ R13, R31, R12 ;  /* 0x0000000c1f0d7221 */ /* 0x001fc20000010000 */
[----:B------:R-:W-:-:S02]  /*6260*/  IMAD.MOV.U32 R29, RZ, RZ, R25 ;  /* 0x000000ffff1d7224 */ /* 0x000fc400078e0019 */
[----:B------:R-:W-:Y:S02]  /*6270*/  IMAD.MOV.U32 R28, RZ, RZ, R25 ;  /* 0x000000ffff1c7224 */ /* 0x000fe400078e0019 */
[----:B------:R-:W-:Y:S01]  /*6280*/  FADD.FTZ R30, R10, R13 ;  /* 0x0000000d0a1e7221 */ /* 0x000fe20000010000 */
[----:B------:R-:W-:Y:S01]  /*6290*/  IMAD.MOV.U32 R84, RZ, RZ, R25 ;  /* 0x000000ffff547224 */ /* 0x000fe200078e0019 */
[----:B------:R-:W0:Y:S01]  /*62a0*/  MUFU.EX2 R94, R94 ;  /* 0x0000005e005e7308 */ /* 0x000e220000000800 */
[----:B-1----:R-:W-:-:S01]  /*62b0*/  FADD.FTZ R12, R92, R7 ;  /* 0x000000075c0c7221 */ /* 0x002fc20000010000 */
[----:B------:R-:W-:Y:S01]  /*62c0*/  FADD.FTZ R7, R27, R30 ;  /* 0x0000001e1b077221 */ /* 0x000fe20000010000 */
[----:B------:R-:W-:-:S05]  /*62d0*/  IMAD.MOV.U32 R30, RZ, RZ, R25 ;  /* 0x000000ffff1e7224 */ /* 0x000fca00078e0019 */
[----:B------:R-:W1:Y:S08]  /*62e0*/  MUFU.EX2 R120, R120 ;  /* 0x0000007800787308 */ /* 0x000e700000000800 */
[----:B------:R-:W-:Y:S01]  /*62f0*/  MUFU.EX2 R83, R83 ;  /* 0x0000005300537308 */ /* 0x000fe20000000800 */
[----:B0-----:R-:W-:Y:S01]  /*6300*/  F2FP.SATFINITE.E4M3.F32.PACK_AB_MERGE_C R220, R94, R79, RZ ;  /* 0x0000004f5edc723e */ /* 0x001fe200048070ff */
[----:B------:R-:W-:-:S03]  /*6310*/  FADD.FTZ R79, R79, R12 ;  /* 0x0000000c4f4f7221 */ /* 0x000fc60000010000 */
[----:B------:R-:W-:Y:S01]  /*6320*/  F2FP.SATFINITE.E4M3.F32.PACK_AB_MERGE_C R220, R92, R77, R220 ;  /* 0x0000004d5cdc723e */ /* 0x000fe200048070dc */
[----:B------:R-:W-:-:S01]  /*6330*/  FADD.FTZ R94, R94, R79 ;  /* 0x0000004f5e5e7221 */ /* 0x000fc20000010000 */
[----:B------:R-:W-:Y:S01]  /*6340*/  IMAD.MOV.U32 R77, RZ, RZ, R25 ;  /* 0x000000ffff4d7224 */ /* 0x000fe200078e0019 */
[----:B------:R-:W0:Y:S01]  /*6350*/  MUFU.EX2 R100, R136 ;  /* 0x0000008800647308 */ /* 0x000e220000000800 */
[C---:B-1----:R-:W-:Y:S01]  /*6360*/  F2FP.SATFINITE.E4M3.F32.PACK_AB_MERGE_C R27, R120.reuse, R27, RZ ;  /* 0x0000001b781b723e */ /* 0x042fe200048070ff */
[----:B------:R-:W-:Y:S01]  /*6370*/  FADD.FTZ R120, R120, R7 ;  /* 0x0000000778787221 */ /* 0x000fe20000010000 */
[----:B------:R-:W-:Y:S02]  /*6380*/  IMAD.MOV.U32 R79, RZ, RZ, R25 ;  /* 0x000000ffff4f7224 */ /* 0x000fe400078e0019 */
[----:B------:R-:W-:Y:S01]  /*6390*/  F2FP.SATFINITE.E4M3.F32.PACK_AB_MERGE_C R221, R10, R31, R27 ;  /* 0x0000001f0add723e */ /* 0x000fe2000480701b */
[--C-:B------:R-:W-:Y:S02]  /*63a0*/  IMAD.MOV.U32 R27, RZ, RZ, R25.reuse ;  /* 0x000000ffff1b7224 */ /* 0x100fe400078e0019 */
[----:B------:R-:W1:Y:S01]  /*63b0*/  MUFU.EX2 R81, R81 ;  /* 0x0000005100517308 */ /* 0x000e620000000800 */
[----:B------:R-:W-:-:S07]  /*63c0*/  IMAD.MOV.U32 R31, RZ, RZ, R25 ;  /* 0x000000ffff1f7224 */ /* 0x000fce00078e0019 */
[----:B------:R2:W3:Y:S01]  /*63d0*/  MUFU.EX2 R15, R36 ;  /* 0x00000024000f7308 */ /* 0x0004e20000000800 */
[----:B0-----:R-:W-:-:S07]  /*63e0*/  F2FP.SATFINITE.E4M3.F32.PACK_AB_MERGE_C R8, R100, R83, RZ ;  /* 0x000000536408723e */ /* 0x001fce00048070ff */
[----:B------:R-:W0:Y:S01]  /*63f0*/  MUFU.EX2 R96, R96 ;  /* 0x0000006000607308 */ /* 0x000e220000000800 */
[----:B-1----:R-:W-:-:S01]  /*6400*/  FADD.FTZ R7, R81, R94 ;  /* 0x0000005e51077221 */ /* 0x002fc20000010000 */
[----:B--2---:R-:W-:-:S06]  /*6410*/  IMAD.MOV.U32 R36, RZ, RZ, R25 ;  /* 0x000000ffff247224 */ /* 0x004fcc00078e0019 */
[----:B------:R1:W2:Y:S01]  /*6420*/  MUFU.EX2 R26, R45 ;  /* 0x0000002d001a7308 */ /* 0x0002a20000000800 */
[----:B---3--:R-:W-:-:S07]  /*6430*/  FADD.FTZ R11, R15, R120 ;  /* 0x000000780f0b7221 */ /* 0x008fce0000010000 */
[----:B------:R-:W3:Y:S01]  /*6440*/  MUFU.EX2 R37, R37 ;  /* 0x0000002500257308 */ /* 0x000ee20000000800 */
[C---:B0-----:R-:W-:Y:S01]  /*6450*/  F2FP.SATFINITE.E4M3.F32.PACK_AB_MERGE_C R222, R96.reuse, R81, R8 ;  /* 0x0000005160de723e */ /* 0x041fe20004807008 */
[----:B------:R-:W-:Y:S01]  /*6460*/  FADD.FTZ R96, R96, R7 ;  /* 0x0000000760607221 */ /* 0x000fe20000010000 */
[--C-:B-1----:R-:W-:Y:S02]  /*6470*/  IMAD.MOV.U32 R45, RZ, RZ, R25.reuse ;  /* 0x000000ffff2d7224 */ /* 0x102fe400078e0019 */
[----:B------:R-:W-:Y:S02]  /*6480*/  IMAD.MOV.U32 R81, RZ, RZ, R25 ;  /* 0x000000ffff517224 */ /* 0x000fe400078e0019 */
[----:B------:R-:W-:-:S01]  /*6490*/  FADD.FTZ R83, R83, R96 ;  /* 0x0000006053537221 */ /* 0x000fc20000010000 */
[----:B------:R-:W0:Y:S01]  /*64a0*/  MUFU.EX2 R40, R40 ;  /* 0x0000002800287308 */ /* 0x000e220000000800 */
[----:B--2---:R-:W-:-:S02]  /*64b0*/  FADD.FTZ R8, R26, R11 ;  /* 0x0000000b1a087221 */ /* 0x004fc40000010000 */
[----:B------:R-:W-:Y:S01]  /*64c0*/  FADD.FTZ R100, R100, R83 ;  /* 0x0000005364647221 */ /* 0x000fe20000010000 */
[----:B------:R-:W-:-:S04]  /*64d0*/  IMAD.MOV.U32 R83, RZ, RZ, R25 ;  /* 0x000000ffff537224 */ /* 0x000fc800078e0019 */
[----:B------:R-:W-:Y:S01]  /*64e0*/  MUFU.EX2 R93, R93 ;  /* 0x0000005d005d7308 */ /* 0x000fe20000000800 */
[----:B---3--:R-:W-:-:S07]  /*64f0*/  FADD.FTZ R11, R37, R8 ;  /* 0x00000008250b7221 */ /* 0x008fce0000010000 */
[----:B------:R-:W1:Y:S01]  /*6500*/  MUFU.EX2 R112, R112 ;  /* 0x0000007000707308 */ /* 0x000e620000000800 */
[C---:B0-----:R-:W-:Y:S01]  /*6510*/  F2FP.SATFINITE.E4M3.F32.PACK_AB_MERGE_C R37, R40.reuse, R37, RZ ;  /* 0x000000252825723e */ /* 0x041fe200048070ff */
[----:B------:R-:W-:-:S03]  /*6520*/  FADD.FTZ R40, R40, R11 ;  /* 0x0000000b28287221 */ /* 0x000fc60000010000 */
[----:B------:R-:W-:Y:S01]  /*6530*/  F2FP.SATFINITE.E4M3.F32.PACK_AB_MERGE_C R223, R26, R15, R37 ;  /* 0x0000000f1adf723e */ /* 0x000fe20004807025 */
[--C-:B------:R-:W-:Y:S02]  /*6540*/  IMAD.MOV.U32 R26, RZ, RZ, R25.reuse ;  /* 0x000000ffff1a7224 */ /* 0x100fe400078e0019 */
[----:B------:R-:W0:Y:S01]  /*6550*/  MUFU.EX2 R85, R85 ;  /* 0x0000005500557308 */ /* 0x000e220000000800 */
[----:B------:R-:W-:-:S07]  /*6560*/  IMAD.MOV.U32 R37, RZ, RZ, R25 ;  /* 0x000000ffff257224 */ /* 0x000fce00078e0019 */
[----:B------:R-:W2:Y:S01]  /*6570*/  MUFU.EX2 R41, R41 ;  /* 0x0000002900297308 */ /* 0x000ea20000000800 */
[----:B-1----:R-:W-:-:S07]  /*6580*/  F2FP.SATFINITE.E4M3.F32.PACK_AB_MERGE_C R8, R112, R93, RZ ;  /* 0x0000005d7008723e */ /* 0x002fce00048070ff */
[----:B------:R-:W1:Y:S01]  /*6590*/  MUFU.EX2 R108, R108 ;  /* 0x0000006c006c7308 */ /* 0x000e620000000800 */
[----:B0-----:R-:W-:-:S07]  /*65a0*/  FADD.FTZ R11, R85, R100 ;  /* 0x00000064550b7221 */ /* 0x001fce0000010000 */
[----:B------:R-:W0:Y:S01]  /*65b0*/  MUFU.EX2 R48, R48 ;  /* 0x0000003000307308 */ /* 0x000e220000000800 */
[----:B--2---:R-:W-:-:S01]  /*65c0*/  FADD.FTZ R13, R41, R40 ;  /* 0x00000028290d7221 */ /* 0x004fc20000010000 */
[----:B------:R-:W-:-:S06]  /*65d0*/  IMAD.MOV.U32 R40, RZ, RZ, R25 ;  /* 0x000000ffff287224 */ /* 0x000fcc00078e0019 */
[----:B------:R-:W2:Y:S01]  /*65e0*/  MUFU.EX2 R49, R49 ;  /* 0x0000003100317308 */ /* 0x000ea20000000800 */
[C---:B-1----:R-:W-:Y:S01]  /*65f0*/  F2FP.SATFINITE.E4M3.F32.PACK_AB_MERGE_C R224, R108.reuse, R85, R8 ;  /* 0x000000556ce0723e */ /* 0x042fe20004807008 */
[----:B------:R-:W-:Y:S01]  /*6600*/  FADD.FTZ R108, R108, R11 ;  /* 0x0000000b6c6c7221 */ /* 0x000fe20000010000 */
[----:B------:R-:W-:-:S03]  /*6610*/  IMAD.MOV.U32 R85, RZ, RZ, R25 ;  /* 0x000000ffff557224 */ /* 0x000fc600078e0019 */
[----:B------:R-:W-:Y:S02]  /*6620*/  FADD.FTZ R93, R93, R108 ;  /* 0x0000006c5d5d7221 */ /* 0x000fe40000010000 */
[----:B------:R-:W1:Y:S01]  /*6630*/  MUFU.EX2 R140, R140 ;  /* 0x0000008c008c7308 */ /* 0x000e620000000800 */
[----:B0-----:R-:W-:-:S01]  /*6640*/  FADD.FTZ R8, R48, R13 ;  /* 0x0000000d30087221 */ /* 0x001fc20000010000 */
[----:B------:R-:W-:-:S06]  /*6650*/  FADD.FTZ R112, R112, R93 ;  /* 0x0000005d70707221 */ /* 0x000fcc0000010000 */
[----:B------:R-:W-:Y:S01]  /*6660*/  MUFU.EX2 R99, R99 ;  /* 0x0000006300637308 */ /* 0x000fe20000000800 */
[----:B--2---:R-:W-:-:S07]  /*6670*/  FADD.FTZ R11, R49, R8 ;  /* 0x00000008310b7221 */ /* 0x004fce0000010000 */
[----:B------:R-:W0:Y:S01]  /*6680*/  MUFU.EX2 R130, R130 ;  /* 0x0000008200827308 */ /* 0x000e220000000800 */
[----:B-1----:R-:W-:-:S01]  /*6690*/  FADD.FTZ R11, R140, R11 ;  /* 0x0000000b8c0b7221 */ /* 0x002fc20000010000 */
[----:B------:R-:W-:-:S04]  /*66a0*/  F2FP.SATFINITE.E4M3.F32.PACK_AB_MERGE_C R49, R140, R49, RZ ;  /* 0x000000318c31723e */ /* 0x000fc800048070ff */
[----:B------:R-:W-:Y:S01]  /*66b0*/  F2FP.SATFINITE.E4M3.F32.PACK_AB_MERGE_C R225, R48, R41, R49 ;  /* 0x0000002930e1723e */ /* 0x000fe20004807031 */
[--C-:B------:R-:W-:Y:S01]  /*66c0*/  IMAD.MOV.U32 R41, RZ, RZ, R25.reuse ;  /* 0x000000ffff297224 */ /* 0x100fe200078e0019 */
[----:B------:R-:W1:Y:S01]  /*66d0*/  MUFU.EX2 R95, R95 ;  /* 0x0000005f005f7308 */ /* 0x000e620000000800 */
[--C-:B------:R-:W-:Y:S02]  /*66e0*/  IMAD.MOV.U32 R49, RZ, RZ, R25.reuse ;  /* 0x000000ffff317224 */ /* 0x100fe400078e0019 */
[----:B------:R-:W-:-:S05]  /*66f0*/  IMAD.MOV.U32 R48, RZ, RZ, R25 ;  /* 0x000000ffff307224 */ /* 0x000fca00078e0019 */
[----:B------:R-:W2:Y:S01]  /*6700*/  MUFU.EX2 R148, R148 ;  /* 0x0000009400947308 */ /* 0x000ea20000000800 */
[----:B0-----:R-:W-:-:S07]  /*6710*/  F2FP.SATFINITE.E4M3.F32.PACK_AB_MERGE_C R8, R130, R99, RZ ;  /* 0x000000638208723e */ /* 0x001fce00048070ff */
[----:B------:R-:W0:Y:S01]  /*6720*/  MUFU.EX2 R128, R128 ;  /* 0x0000008000807308 */ /* 0x000e220000000800 */
[----:B-1----:R-:W-:-:S07]  /*6730*/  FADD.FTZ R9, R95, R112 ;  /* 0x000000705f097221 */ /* 0x002fce0000010000 */
[----:B------:R-:W1:Y:S01]  /*6740*/  MUFU.EX2 R7, R146 ;  /* 0x0000009200077308 */ /* 0x000e620000000800 */
[----:B--2---:R-:W-:-:S07]  /*6750*/  FADD.FTZ R6, R148, R11 ;  /* 0x0000000b94067221 */ /* 0x004fce0000010000 */
[----:B------:R-:W-:Y:S01]  /*6760*/  MUFU.EX2 R150, R150 ;  /* 0x0000009600967308 */ /* 0x000fe20000000800 */
[C---:B0-----:R-:W-:Y:S01]  /*6770*/  F2FP.SATFINITE.E4M3.F32.PACK_AB_MERGE_C R226, R128.reuse, R95, R8 ;  /* 0x0000005f80e2723e */ /* 0x041fe20004807008 */
[----:B------:R-:W-:-:S04]  /*6780*/  FADD.FTZ R128, R128, R9 ;  /* 0x0000000980807221 */ /* 0x000fc80000010000 */
[----:B------:R-:W-:Y:S02]  /*6790*/  FADD.FTZ R99, R99, R128 ;  /* 0x0000008063637221 */ /* 0x000fe40000010000 */
[----:B------:R-:W0:Y:S01]  /*67a0*/  MUFU.EX2 R109, R109 ;  /* 0x0000006d006d7308 */ /* 0x000e220000000800 */
[----:B-1----:R-:W-:-:S01]  /*67b0*/  FADD.FTZ R9, R7, R6 ;  /* 0x0000000607097221 */ /* 0x002fc20000010000 */
[----:B0-----:R-:W-:-:S03]  /*67c0*/  F2FP.SATFINITE.E4M3.F32.PACK_AB_MERGE_C R6, R109, R150, RZ ;  /* 0x000000966d06723e */ /* 0x001fc600048070ff */
[----:B------:R-:W-:Y:S01]  /*67d0*/  FADD.FTZ R150, R150, R9 ;  /* 0x0000000996967221 */ /* 0x000fe20000010000 */
[----:B------:R-:W-:Y:S01]  /*67e0*/  F2FP.SATFINITE.E4M3.F32.PACK_AB_MERGE_C R227, R7, R148, R6 ;  /* 0x0000009407e3723e */ /* 0x000fe20004807006 */
[----:B------:R-:W-:Y:S02]  /*67f0*/  FADD.FTZ R6, R130, R99 ;  /* 0x0000006382067221 */ /* 0x000fe40000010000 */
[----:B------:R-:W-:-:S01]  /*6800*/  FADD.FTZ R7, R109, R150 ;  /* 0x000000966d077221 */ /* 0x000fc20000010000 */
        /* <DEDUP_REMOVED lines=35> */
[----:B------:R-:W-:Y:S01]  /*6a40*/  UMOV UR53, UR51 ;  /* 0x0000003300357c82 */ /* 0x000fe20008000000 */
[----:B------:R-:W-:Y:S01]  /*6a50*/  UMOV UR54, UR45 ;  /* 0x0000002d00367c82 */ /* 0x000fe20008000000 */
[----:B------:R-:W-:-:S05]  /*6a60*/  ULDC UR51, c[0x0][0x988] ;  /* 0x0002620000337ab9 */ /* 0x000fca0000000800 */
.L_x_6219:
[----:B------:R-:W-:Y:S01]  /*6a70*/  ISETP.NE.AND P2, PT, RZ, UR43, PT ;  /* 0x0000002bff007c0c */ /* 0x000fe2000bf45270 */
[----:B------:R-:W-:-:S04]  /*6a80*/  UISETP.NE.AND UP0, UPT, UR53, 0x1, UPT ;  /* 0x000000013500788c */ /* 0x000fc8000bf05270 */
[----:B------:R-:W-:-:S04]  /*6a90*/  USEL UR45, URZ, 0x1, UP0 ;  /* 0x000000013f2d7887 */ /* 0x000fc80008000000 */
[----:B------:R-:W-:-:S04]  /*6aa0*/  ULOP3.LUT UR45, UR54, UR45, URZ, 0x3c, !UPT ;  /* 0x0000002d362d7292 */ /* 0x000fc8000f8e3c3f */
[----:B------:R-:W-:Y:S08]  /*6ab0*/  @P2 BRA `(.L_x_6210) ;  /* 0x0000000000442947 */ /* 0x000ff00003800000 */
[----:B------:R-:W-:Y:S05]  /*6ac0*/  @!P0 BRA `(.L_x_6211) ;  /* 0x0000000000048947 */ /* 0x000fea0003800000 */
[----:B------:R-:W-:Y:S01]  /*6ad0*/  BPT.TRAP 0x1 ;  /* 0x000000040000795c */ /* 0x000fe20000300000 */
.L_x_6211:
        /* <DEDUP_REMOVED lines=12> */
.L_x_6212:
[----:B-1----:R-:W-:Y:S05]  /*6ba0*/  @P1 BRA `(.L_x_6210) ;  /* 0x0000000000081947 */ /* 0x002fea0003800000 */
[----:B------:R-:W1:Y:S02]  /*6bb0*/  SYNCS.PHASECHK.TRANS64.TRYWAIT P1, [UR6+0x2e830], R2 ;  /* 0x02e83002ff0075a7 */ /* 0x000e640008020146 */
[----:B-1----:R-:W-:Y:S05]  /*6bc0*/  @!P1 BRA `(.L_x_6213) ;  /* 0x000000e8008c9947 */ /* 0x002fea0003800000 */
.L_x_6210:
[----:B-1----:R-:W1:Y:S01]  /*6bd0*/  S2R R3, SR_TID.X ;  /* 0x0000000000037919 */ /* 0x002e620000002100 */
[----:B------:R-:W-:Y:S01]  /*6be0*/  R2UR UR55, R5 ;  /* 0x00000000053772ca */ /* 0x000fe200000e0000 */
        /* <DEDUP_REMOVED lines=11> */
[----:B------:R-:W-:Y:S02]  /*6ca0*/  UMOV UR28, UR16 ;  /* 0x00000010001c7c82 */ /* 0x000fe40008000000 */
[----:B------:R-:W-:Y:S02]  /*6cb0*/  UIADD3 UR22, UR55, 0x100, URZ ;  /* 0x0000010037167890 */ /* 0x000fe4000fffe03f */
[----:B------:R-:W-:Y:S02]  /*6cc0*/  UIADD3 UR26, UR55, 0x200, URZ ;  /* 0x00000200371a7890 */ /* 0x000fe4000fffe03f */
[----:B------:R-:W-:Y:S01]  /*6cd0*/  UMOV UR18, UR55 ;  /* 0x0000003700127c82 */ /* 0x000fe20008000000 */
[----:B------:R-:W-:Y:S01]  /*6ce0*/  UIADD3 UR30, UR55, 0x300, URZ ;  /* 0x00000300371e7890 */ /* 0x000fe2000fffe03f */
[----:B------:R-:W-:Y:S01]  /*6cf0*/  UMOV UR29, UR17 ;  /* 0x00000011001d7c82 */ /* 0x000fe20008000000 */
[----:B------:R-:W-:Y:S01]  /*6d00*/  UMOV UR31, 0x40000040 ;  /* 0x40000040001f7882 */ /* 0x000fe20000000000 */
[----:B------:R-:W-:Y:S01]  /*6d10*/  UIADD3 UR34, UR55, 0x400, URZ ;  /* 0x0000040037227890 */ /* 0x000fe2000fffe03f */
[----:B------:R-:W-:Y:S01]  /*6d20*/  UMOV UR32, UR16 ;  /* 0x0000001000207c82 */ /* 0x000fe20008000000 */
[----:B------:R-:W-:Y:S01]  /*6d30*/  UMOV UR33, UR17 ;  /* 0x0000001100217c82 */ /* 0x000fe20008000000 */
[----:B------:R-:W-:Y:S01]  /*6d40*/  UMOV UR35, 0x40000040 ;  /* 0x4000004000237882 */ /* 0x000fe20000000000 */
[----:B-1----:R-:W-:Y:S01]  /*6d50*/  SHF.R.U32.HI R3, RZ, 0x7, R3 ;  /* 0x00000007ff037819 */ /* 0x002fe20000011603 */
[----:B------:R-:W-:Y:S01]  /*6d60*/  UIADD3 UR6, UR55, 0x2, URZ ;  /* 0x0000000237067890 */ /* 0x000fe2000fffe03f */
[----:B------:R-:W-:Y:S01]  /*6d70*/  UMOV UR7, 0x40000040 ;  /* 0x4000004000077882 */ /* 0x000fe20000000000 */
[----:B------:R-:W-:-:S02]  /*6d80*/  UIADD3 UR10, UR55, 0x602, URZ ;  /* 0x00000602370a7890 */ /* 0x000fc4000fffe03f */
[----:B0-----:R-:W-:Y:S01]  /*6d90*/  VIADD R2, R3, 0x8 ;  /* 0x0000000803027836 */ /* 0x001fe20000000000 */
[----:B------:R-:W-:Y:S01]  /*6da0*/  UMOV UR11, 0x40000040 ;  /* 0x40000040000b7882 */ /* 0x000fe20000000000 */
[----:B------:R-:W-:Y:S01]  /*6db0*/  UIADD3 UR14, UR55, 0x6, URZ ;  /* 0x00000006370e7890 */ /* 0x000fe2000fffe03f */
[----:B------:R-:W-:Y:S02]  /*6dc0*/  UMOV UR15, 0x40000040 ;  /* 0x40000040000f7882 */ /* 0x000fe40000000000 */
        /* <DEDUP_REMOVED lines=157> */
.L_x_6215:
        /* <DEDUP_REMOVED lines=9> */
.L_x_6216:
[----:B-1----:R-:W-:Y:S05]  /*7830*/  @P1 BRA `(.L_x_6214) ;  /* 0x0000000000081947 */ /* 0x002fea0003800000 */
[----:B------:R-:W1:Y:S02]  /*7840*/  SYNCS.PHASECHK.TRANS64.TRYWAIT P1, [UR6+0x2e850], R2 ;  /* 0x02e85002ff0075a7 */ /* 0x000e640008020146 */
[----:B-1----:R-:W-:Y:S05]  /*7850*/  @!P1 BRA `(.L_x_6217) ;  /* 0x000000dc00809947 */ /* 0x002fea0003800000 */
.L_x_6214:
        /* <DEDUP_REMOVED lines=71> */
[----:B------:R-:W-:Y:S01]  /*7cd0*/  QGMMA.64x128x32.F32.E4M3.E4M3 R24, R200, gdesc[UR4], R24, gsb0 ;  /* 0x01e00004c8187df3 */ /* 0x000fe20008000818 */
        /* <DEDUP_REMOVED lines=93> */
[----:B------:R-:W-:Y:S01]  /*82b0*/  UMOV UR11, UR51 ;  /* 0x00000033000b7c82 */ /* 0x000fe20008000000 */
[----:B------:R-:W-:Y:S01]  /*82c0*/  ISETP.NE.AND P1, PT, R4, RZ, PT ;  /* 0x000000ff0400720c */ /* 0x000fe20003f25270 */
[----:B------:R-:W-:-:S04]  /*82d0*/  IMAD.U32 R197, RZ, RZ, UR52 ;  /* 0x00000034ffc57e24 */ /* 0x000fc8000f8e00ff */
[----:B------:R-:W2:Y:S01]  /*82e0*/  MUFU.TANH R172, R172 ;  /* 0x000000ac00ac7308 */ /* 0x000ea20000002400 */
[----:B0-----:R-:W-:-:S07]  /*82f0*/  FMNMX.FTZ R193, R169, R193, !PT ;  /* 0x000000c1a9c17209 */ /* 0x001fce0007810000 */
[----:B------:R-:W0:Y:S01]  /*8300*/  MUFU.TANH R174, R174 ;  /* 0x000000ae00ae7308 */ /* 0x000e220000002400 */
[----:B-1----:R-:W-:Y:S01]  /*8310*/  FMNMX.FTZ R194, R171, R194, !PT ;  /* 0x000000c2abc27209 */ /* 0x002fe20007810000 */
[----:B------:R-:W-:-:S06]  /*8320*/  @!P1 IMAD R197, R197, 0x8, R2 ;  /* 0x00000008c5c59824 */ /* 0x000fcc00078e0202 */
        /* <DEDUP_REMOVED lines=8> */
[----:B------:R-:W-:Y:S02]  /*83b0*/  WARPGROUP.DEPBAR.LE gsb0, 0x0 ;  /* 0x00008000000079c5 */ /* 0x000fe40000010000 */
[----:B------:R-:W-:-:S06]  /*83c0*/  WARPGROUP.ARRIVE ;  /* 0x00000000000079c5 */ /* 0x000fcc0000000000 */
[----:B------:R-:W2:Y:S01]  /*83d0*/  S2R R203, SR_TID.X ;  /* 0x0000000000cb7919 */ /* 0x000ea20000002100 */
[----:B------:R-:W3:Y:S01]  /*83e0*/  MUFU.TANH R177, R177 ;  /* 0x000000b100b17308 */ /* 0x000ee20000002400 */
[----:B0-----:R-:W-:Y:S01]  /*83f0*/  FMNMX.FTZ R193, R176, R193, !PT ;  /* 0x000000c1b0c17209 */ /* 0x001fe20007810000 */
[----:B------:R-:W-:Y:S01]  /*8400*/  QGMMA.64x128x32.F32.E4M3.E4M3 R24, R204, gdesc[UR4], R24, gsb0 ;  /* 0x01e00004cc187df3 */ /* 0x000fe20008000818 */
[----:B------:R-:W-:Y:S01]  /*8410*/  UIADD3 UR6, UR10, 0x200, URZ ;  /* 0x000002000a067890 */ /* 0x000fe2000fffe03f */
[----:B------:R-:W-:-:S04]  /*8420*/  UMOV UR7, 0xc0000010 ;  /* 0xc000001000077882 */ /* 0x000fc80000000000 */
[----:B------:R-:W0:Y:S01]  /*8430*/  MUFU.TANH R179, R179 ;  /* 0x000000b300b37308 */ /* 0x000e220000002400 */
[----:B-1----:R-:W-:-:S07]  /*8440*/  FMNMX.FTZ R194, R178, R194, !PT ;  /* 0x000000c2b2c27209 */ /* 0x002fce0007810000 */
[----:B------:R-:W1:Y:S01]  /*8450*/  MUFU.TANH R180, R180 ;  /* 0x000000b400b47308 */ /* 0x000e620000002400 */
[----:B---3--:R-:W-:-:S07]  /*8460*/  FMNMX.FTZ R193, R177, R193, !PT ;  /* 0x000000c1b1c17209 */ /* 0x008fce0007810000 */
[----:B------:R-:W3:Y:S01]  /*8470*/  MUFU.TANH R182, R182 ;  /* 0x000000b600b67308 */ /* 0x000ee20000002400 */
[----:B0-----:R-:W-:Y:S02]  /*8480*/  FMNMX.FTZ R194, R179, R194, !PT ;  /* 0x000000c2b3c27209 */ /* 0x001fe40007810000 */
[----:B--2---:R-:W-:-:S05]  /*8490*/  SHF.R.U32.HI R203, RZ, 0x7, R203 ;  /* 0x00000007ffcb7819 */ /* 0x004fca00000116cb */
[----:B------:R-:W0:Y:S01]  /*84a0*/  MUFU.TANH R181, R181 ;  /* 0x000000b500b57308 */ /* 0x000e220000002400 */
[----:B-1----:R-:W-:-:S07]  /*84b0*/  FMNMX.FTZ R193, R180, R193, !PT ;  /* 0x000000c1b4c17209 */ /* 0x002fce0007810000 */
        /* <DEDUP_REMOVED lines=26> */
[----:B------:R-:W-:Y:S01]  /*8660*/  FMUL.FTZ R194, R0, R89 ;  /* 0x0000005900c27220 */ /* 0x000fe20000410000 */
[----:B------:R-:W-:Y:S02]  /*8670*/  WARPGROUP.DEPBAR.LE gsb0, 0x0 ;  /* 0x00008000000079c5 */ /* 0x000fe40000010000 */
[----:B------:R-:W-:-:S03]  /*8680*/  WARPGROUP.ARRIVE ;  /* 0x00000000000079c5 */ /* 0x000fc60000000000 */
[----:B------:R-:W2:Y:S01]  /*8690*/  MUFU.TANH R164, R164 ;  /* 0x000000a400a47308 */ /* 0x000ea20000002400 */
[----:B0-----:R-:W-:Y:S02]  /*86a0*/  FMNMX.FTZ R193, R161, R193, !PT ;  /* 0x000000c1a1c17209 */ /* 0x001fe40007810000 */
[----:B------:R-:W-:Y:S01]  /*86b0*/  QGMMA.64x128x32.F32.E4M3.E4M3 R24, R208, gdesc[UR4], R24, gsb0 ;  /* 0x01e00004d0187df3 */ /* 0x000fe20008000818 */
[----:B-1----:R-:W-:Y:S01]  /*86c0*/  FMNMX.FTZ R88, R163, R88, !PT ;  /* 0x00000058a3587209 */ /* 0x002fe20007810000 */
[----:B------:R-:W-:-:S03]  /*86d0*/  UIADD3 UR6, UR10, 0x300, URZ ;  /* 0x000003000a067890 */ /* 0x000fc6000fffe03f */
[----:B------:R-:W0:Y:S01]  /*86e0*/  MUFU.TANH R166, R166 ;  /* 0x000000a600a67308 */ /* 0x000e220000002400 */
[----:B------:R-:W-:-:S07]  /*86f0*/  UMOV UR7, 0xc0000010 ;  /* 0xc000001000077882 */ /* 0x000fce0000000000 */
        /* <DEDUP_REMOVED lines=81> */
[----:B------:R-:W-:Y:S01]  /*8c10*/  QGMMA.64x128x32.F32.E4M3.E4M3 R24, R216, gdesc[UR4], R24, gsb0 ;  /* 0x01e00004d8187df3 */ /* 0x000fe20008000818 */
        /* <DEDUP_REMOVED lines=65> */
[----:B--2---:R-:W-:-:S05]  /*9030*/  FMNMX.FTZ R88, R101, R89, !PT ;  /* 0x0000005965587209 */ /* 0x004fca0007810000 */
[----:B------:R-:W1:Y:S01]  /*9040*/  SHFL.BFLY PT, R195, R88, 0x2, 0x1f ;  /* 0x0c401f0058c37f89 */ /* 0x000e6200000e0000 */
[----:B0-----:R-:W-:-:S05]  /*9050*/  FMNMX.FTZ R89, R103, R194, !PT ;  /* 0x000000c267597209 */ /* 0x001fca0007810000 */
[----:B------:R-:W0:Y:S01]  /*9060*/  SHFL.BFLY PT, R194, R89, 0x2, 0x1f ;  /* 0x0c401f0059c27f89 */ /* 0x000e2200000e0000 */
[----:B-1----:R-:W-:-:S05]  /*9070*/  FMNMX.FTZ R88, R88, R195, !PT ;  /* 0x000000c358587209 */ /* 0x002fca0007810000 */
[----:B------:R-:W1:Y:S01]  /*9080*/  SHFL.BFLY PT, R195, R88, 0x1, 0x1f ;  /* 0x0c201f0058c37f89 */ /* 0x000e6200000e0000 */
[----:B0-----:R-:W-:-:S05]  /*9090*/  FMNMX.FTZ R89, R89, R194, !PT ;  /* 0x000000c259597209 */ /* 0x001fca0007810000 */
[----:B------:R-:W0:Y:S01]  /*90a0*/  SHFL.BFLY PT, R194, R89, 0x1, 0x1f ;  /* 0x0c201f0059c27f89 */ /* 0x000e2200000e0000 */
[----:B------:R-:W-:Y:S02]  /*90b0*/  WARPGROUP.DEPBAR.LE gsb0, 0x0 ;  /* 0x00008000000079c5 */ /* 0x000fe40000010000 */
[----:B------:R-:W-:Y:S01]  /*90c0*/  WARPGROUP.ARRIVE ;  /* 0x00000000000079c5 */ /* 0x000fe20000000000 */
[----:B-1----:R-:W-:Y:S01]  /*90d0*/  FMNMX.FTZ R88, R88, R195, !PT ;  /* 0x000000c358587209 */ /* 0x002fe20007810000 */
[----:B------:R-:W-:-:S04]  /*90e0*/  IMAD.U32 R195, RZ, RZ, UR11 ;  /* 0x0000000bffc37e24 */ /* 0x000fc8000f8e00ff */
[C---:B------:R-:W-:Y:S01]  /*90f0*/  FADD.FTZ R9, -R88.reuse, R9 ;  /* 0x0000000958097221 */ /* 0x040fe20000010100 */
[----:B------:R-:W-:Y:S01]  /*9100*/  QGMMA.64x128x32.F32.E4M3.E4M3 R24, R224, gdesc[UR4], R24, gsb0 ;  /* 0x01e00004e0187df3 */ /* 0x000fe20008000818 */
        /* <DEDUP_REMOVED lines=62> */
[----:B------:R-:W-:-:S01]  /*94f0*/  FFMA.FTZ R194, R89, R195, -8 ;  /* 0xc100000059c27423 */ /* 0x000fc200000100c3 */
[----:B------:R-:W-:Y:S01]  /*9500*/  FMUL.FTZ R8, R8, UR11 ;  /* 0x0000000b08087c20 */ /* 0x000fe20008410000 */
[----:B------:R-:W0:Y:S02]  /*9510*/  MUFU.EX2 R10, R10 ;  /* 0x0000000a000a7308 */ /* 0x000e240000000800 */
        /* <DEDUP_REMOVED lines=233> */
[----:B------:R-:W-:-:S05]  /*a3b0*/  IADD3 R6, -R203, 0xb, RZ ;  /* 0x0000000bcb067810 */ /* 0x000fca0007ffe1ff */
[----:B------:R0:W-:Y:S06]  /*a3c0*/  BAR.ARV R6, 0x100 ;  /* 0x000400060000751d */ /* 0x0001ec0000002000 */
[----:B------:R-:W3:Y:S01]  /*a3d0*/  MUFU.EX2 R114, R114 ;  /* 0x0000007200727308 */ /* 0x000ee20000000800 */
[----:B--2---:R-:W-:-:S01]  /*a3e0*/  FADD.FTZ R195, R111, R196 ;  /* 0x000000c46fc37221 */ /* 0x004fc20000010000 */
[----:B0-----:R-:W-:Y:S02]  /*a3f0*/  @!P1 VIADD R6, R197, 0x2e840 ;  /* 0x0002e840c5069836 */ /* 0x001fe40000000000 */
[----:B-1----:R-:W-:-:S03]  /*a400*/  FADD.FTZ R196, R112, R7 ;  /* 0x0000000770c47221 */ /* 0x002fc60000010000 */
[----:B------:R-:W-:Y:S01]  /*a410*/  @!P1 PRMT R6, RZ, 0x654, R6 ;  /* 0x00000654ff069816 */ /* 0x000fe20000000006 */
[----:B------:R-:W0:Y:S03]  /*a420*/  MUFU.EX2 R113, R113 ;  /* 0x0000007100717308 */ /* 0x000e260000000800 */
        /* <DEDUP_REMOVED lines=47> */
.L_x_6218:
        /* <DEDUP_REMOVED lines=132> */
[----:B0-----:R-:W-:Y:S06]  /*af60*/  @P1 BRA `(.L_x_6219) ;  /* 0xffffffb800c01947 */ /* 0x001fec000383ffff */
[----:B------:R-:W-:-:S05]  /*af70*/  UMOV UR51, UR52 ;  /* 0x0000003400337c82 */ /* 0x000fca0008000000 */
.L_x_6209:
[----:B------:R-:W-:Y:S06]  /*af80*/  BAR.ARV 0x8, 0x180 ;  /* 0x0206000000007b1d */ /* 0x000fec0000002000 */
[----:B------:R-:W-:Y:S05]  /*af90*/  @!P0 BRA `(.L_x_6220) ;  /* 0x0000000000048947 */ /* 0x000fea0003800000 */
[----:B------:R-:W-:Y:S01]  /*afa0*/  BPT.TRAP 0x1 ;  /* 0x000000040000795c */ /* 0x000fe20000300000 */
.L_x_6220:
[----:B------:R-:W-:Y:S02]  /*afb0*/  IMAD.U32 R0, RZ, RZ, UR45 ;  /* 0x0000002dff007e24 */ /* 0x000fe4000f8e00ff */
[----:B------:R-:W-:-:S03]  /*afc0*/  IMAD.U32 R13, RZ, RZ, UR51 ;  /* 0x00000033ff0d7e24 */ /* 0x000fc6000f8e00ff */
[----:B------:R-:W-:Y:S01]  /*afd0*/  SHF.L.U32 R0, R0, 0x1f, RZ ;  /* 0x0000001f00007819 */ /* 0x000fe200000006ff */
[----:B------:R-:W-:-:S04]  /*afe0*/  IMAD R13, R13, 0x8, R2 ;  /* 0x000000080d0d7824 */ /* 0x000fc800078e0202 */
[----:B------:R0:W1:Y:S01]  /*aff0*/  SYNCS.PHASECHK.TRANS64.TRYWAIT P1, [R13+URZ+0x2e850], R0 ;  /* 0x02e850000d0075a7 */ /* 0x000062000802017f */
[----:B------:R-:W-:Y:S05]  /*b000*/  @!P0 BRA `(.L_x_6221) ;  /* 0x0000000000048947 */ /* 0x000fea0003800000 */
[----:B------:R-:W-:Y:S01]  /*b010*/  BPT.TRAP 0x1 ;  /* 0x000000040000795c */ /* 0x000fe20000300000 */
.L_x_6221:
        /* <DEDUP_REMOVED lines=8> */
.L_x_6222:
[----:B------:R-:W-:Y:S01]  /*b0a0*/  IMAD R4, R5, 0x700, R2 ;  /* 0x0000070005047824 */ /* 0x000fe200078e0202 */
[----:B------:R-:W-:Y:S05]  /*b0b0*/  WARPSYNC.ALL ;  /* 0x0000000000007948 */ /* 0x000fea0003800000 */
[----:B------:R-:W-:Y:S01]  /*b0c0*/  IMAD.MOV.U32 R5, RZ, RZ, -0x3ffffff0 ;  /* 0xc0000010ff057424 */ /* 0x000fe200078e00ff */
[C---:B------:R-:W-:Y:S01]  /*b0d0*/  R2UR UR6, R4.reuse ;  /* 0x00000000040672ca */ /* 0x040fe200000e0000 */
[----:B------:R-:W-:Y:S01]  /*b0e0*/  WARPGROUP.ARRIVE ;  /* 0x00000000000079c5 */ /* 0x000fe20000000000 */
[C---:B------:R-:W-:Y:S01]  /*b0f0*/  VIADD R8, R4.reuse, 0x100 ;  /* 0x0000010004087836 */ /* 0x040fe20000000000 */
[----:B------:R-:W-:Y:S01]  /*b100*/  ULDC.64 UR4, c[0x0][0x9a0] ;  /* 0x0002680000047ab9 */ /* 0x000fe20000000a00 */
[----:B------:R-:W-:Y:S01]  /*b110*/  R2UR UR7, R5 ;  /* 0x00000000050772ca */ /* 0x000fe200000e0000 */
[----:B------:R-:W-:Y:S01]  /*b120*/  IMAD.MOV.U32 R9, RZ, RZ, -0x3ffffff0 ;  /* 0xc0000010ff097424 */ /* 0x000fe200078e00ff */
[----:B------:R-:W-:Y:S01]  /*b130*/  ISETP.NE.U32.AND P1, PT, RZ, UR4, PT ;  /* 0x00000004ff007c0c */ /* 0x000fe2000bf25070 */
[----:B------:R-:W-:-:S02]  /*b140*/  VIADD R14, R4, 0x400 ;  /* 0x00000400040e7836 */ /* 0x000fc40000000000 */
[----:B------:R-:W-:Y:S01]  /*b150*/  IMAD.MOV.U32 R15, RZ, RZ, -0x3ffffff0 ;  /* 0xc0000010ff0f7424 */ /* 0x000fe200078e00ff */
[----:B------:R-:W-:Y:S01]  /*b160*/  ISETP.NE.AND.EX P1, PT, RZ, UR5, PT, P1 ;  /* 0x00000005ff007c0c */ /* 0x000fe2000bf25310 */
[----:B------:R-:W-:-:S06]  /*b170*/  IMAD.MOV.U32 R12, RZ, RZ, 0x3f800000 ;  /* 0x3f800000ff0c7424 */ /* 0x000fcc00078e00ff */
[----:B------:R-:W-:Y:S01]  /*b180*/  QGMMA.64x128x32.F32.E4M3.E4M3 R24, R200, gdesc[UR4], R24, gsb0 ;  /* 0x01e00004c8187df3 */ /* 0x000fe20008000818 */
[----:B------:R-:W-:Y:S01]  /*b190*/  R2UR UR6, R8 ;  /* 0x00000000080672ca */ /* 0x000fe200000e0000 */
[----:B------:R-:W-:Y:S01]  /*b1a0*/  VIADD R8, R4, 0x200 ;  /* 0x0000020004087836 */ /* 0x000fe20000000000 */
[----:B------:R-:W-:Y:S01]  /*b1b0*/  R2UR UR7, R9 ;  /* 0x00000000090772ca */ /* 0x000fe200000e0000 */
[----:B------:R-:W-:Y:S02]  /*b1c0*/  IMAD.MOV.U32 R9, RZ, RZ, -0x3ffffff0 ;  /* 0xc0000010ff097424 */ /* 0x000fe400078e00ff */
[----:B------:R-:W2:Y:S01]  /*b1d0*/  @P1 LDC.64 R10, c[0x0][0x9d0] ;  /* 0x00027400ff0a1b82 */ /* 0x000ea20000000a00 */
[----:B------:R-:W-:Y:S02]  /*b1e0*/  WARPGROUP.DEPBAR.LE gsb0, 0x0 ;  /* 0x00008000000079c5 */ /* 0x000fe40000010000 */
[----:B------:R-:W-:-:S07]  /*b1f0*/  WARPGROUP.ARRIVE ;  /* 0x00000000000079c5 */ /* 0x000fce0000000000 */
[----:B------:R-:W-:Y:S01]  /*b200*/  QGMMA.64x128x32.F32.E4M3.E4M3 R24, R204, gdesc[UR4], R24, gsb0 ;  /* 0x01e00004cc187df3 */ /* 0x000fe20008000818 */
[----:B------:R-:W-:Y:S01]  /*b210*/  R2UR UR6, R8 ;  /* 0x00000000080672ca */ /* 0x000fe200000e0000 */
[----:B------:R-:W-:Y:S01]  /*b220*/  VIADD R8, R4, 0x300 ;  /* 0x0000030004087836 */ /* 0x000fe20000000000 */
[----:B------:R-:W-:Y:S01]  /*b230*/  R2UR UR7, R9 ;  /* 0x00000000090772ca */ /* 0x000fe200000e0000 */
[----:B------:R-:W-:Y:S01]  /*b240*/  IMAD.MOV.U32 R9, RZ, RZ, -0x3ffffff0 ;  /* 0xc0000010ff097424 */ /* 0x000fe200078e00ff */
[----:B------:R-:W-:Y:S02]  /*b250*/  WARPGROUP.DEPBAR.LE gsb0, 0x0 ;  /* 0x00008000000079c5 */ /* 0x000fe40000010000 */
[----:B------:R-:W-:-:S09]  /*b260*/  WARPGROUP.ARRIVE ;  /* 0x00000000000079c5 */ /* 0x000fd20000000000 */
[----:B------:R-:W-:Y:S01]  /*b270*/  QGMMA.64x128x32.F32.E4M3.E4M3 R24, R208, gdesc[UR4], R24, gsb0 ;  /* 0x01e00004d0187df3 */ /* 0x000fe20008000818 */
        /* <DEDUP_REMOVED lines=14> */
[----:B------:R-:W-:Y:S01]  /*b360*/  QGMMA.64x128x32.F32.E4M3.E4M3 R24, R212, gdesc[UR4], R24, gsb0 ;  /* 0x01e00004d4187df3 */ /* 0x000fe20008000818 */
[----:B------:R-:W-:Y:S02]  /*b370*/  R2UR UR6, R14 ;  /* 0x000000000e0672ca */ /* 0x000fe400000e0000 */
[----:B------:R-:W-:Y:S01]  /*b380*/  R2UR UR7, R15 ;  /* 0x000000000f0772ca */ /* 0x000fe200000e0000 */
[----:B------:R-:W-:Y:S02]  /*b390*/  VIADD R8, R4, 0x500 ;  /* 0x0000050004087836 */ /* 0x000fe40000000000 */
[----:B------:R-:W-:Y:S01]  /*b3a0*/  IMAD.MOV.U32 R9, RZ, RZ, -0x3ffffff0 ;  /* 0xc0000010ff097424 */ /* 0x000fe200078e00ff */
[----:B------:R-:W-:Y:S02]  /*b3b0*/  WARPGROUP.DEPBAR.LE gsb0, 0x0 ;  /* 0x00008000000079c5 */ /* 0x000fe40000010000 */
[----:B------:R-:W-:-:S07]  /*b3c0*/  WARPGROUP.ARRIVE ;  /* 0x00000000000079c5 */ /* 0x000fce0000000000 */
[----:B------:R-:W-:Y:S01]  /*b3d0*/  QGMMA.64x128x32.F32.E4M3.E4M3 R24, R216, gdesc[UR4], R24, gsb0 ;  /* 0x01e00004d8187df3 */ /* 0x000fe20008000818 */
[----:B------:R-:W-:Y:S02]  /*b3e0*/  R2UR UR6, R8 ;  /* 0x00000000080672ca */ /* 0x000fe400000e0000 */
[----:B------:R-:W-:Y:S01]  /*b3f0*/  R2UR UR7, R9 ;  /* 0x00000000090772ca */ /* 0x000fe200000e0000 */
[----:B------:R-:W-:Y:S02]  /*b400*/  VIADD R4, R4, 0x600 ;  /* 0x0000060004047836 */ /* 0x000fe40000000000 */
[----:B------:R-:W-:Y:S01]  /*b410*/  IMAD.MOV.U32 R5, RZ, RZ, -0x3ffffff0 ;  /* 0xc0000010ff057424 */ /* 0x000fe200078e00ff */
[----:B------:R-:W1:Y:S04]  /*b420*/  SHFL.BFLY PT, R9, R6, 0x2, 0x1f ;  /* 0x0c401f0006097f89 */ /* 0x000e6800000e0000 */
[----:B------:R-:W3:Y:S01]  /*b430*/  SHFL.BFLY PT, R2, R7, 0x2, 0x1f ;  /* 0x0c401f0007027f89 */ /* 0x000ee200000e0000 */
[----:B------:R-:W-:-:S02]  /*b440*/  WARPGROUP.DEPBAR.LE gsb0, 0x0 ;  /* 0x00008000000079c5 */ /* 0x000fc40000010000 */
[----:B------:R-:W-:-:S06]  /*b450*/  WARPGROUP.ARRIVE ;  /* 0x00000000000079c5 */ /* 0x000fcc0000000000 */
[----:B------:R-:W-:Y:S01]  /*b460*/  QGMMA.64x128x32.F32.E4M3.E4M3 R24, R220, gdesc[UR4], R24, gsb0 ;  /* 0x01e00004dc187df3 */ /* 0x000fe20008000818 */
        /* <DEDUP_REMOVED lines=38> */
.L_x_6224:
        /* <DEDUP_REMOVED lines=14> */
[----:B------:R-:W-:Y:S01]  /*b7b0*/  FMUL.FTZ R61, R49, R5 ;  /* 0x00000005313d7220 */ /* 0x000fe20000410000 */
        /* <DEDUP_REMOVED lines=59> */
.L_x_6202:
[----:B------:R-:W0:Y:S01]  /*bb70*/  S2R R4, SR_CgaCtaId ;  /* 0x0000000000047919 */ /* 0x000e220000008800 */
[----:B------:R-:W-:Y:S01]  /*bb80*/  MOV R3, 0x400 ;  /* 0x0000040000037802 */ /* 0x000fe20000000f00 */
[----:B------:R-:W-:Y:S01]  /*bb90*/  UISETP.NE.AND UP0, UPT, UR44, URZ, UPT ;  /* 0x0000003f2c00728c */ /* 0x000fe2000bf05270 */
[----:B------:R-:W-:Y:S01]  /*bba0*/  BSSY B0, `(.L_x_6225) ;  /* 0x00003d7000007945 */ /* 0x000fe20003800000 */
[----:B------:R-:W-:Y:S09]  /*bbb0*/  BAR.SYNC.DEFER_BLOCKING 0x5, 0x180 ;  /* 0x0146000000007b1d */ /* 0x000ff20000010000 */
[----:B------:R-:W-:Y:S01]  /*bbc0*/  @!UP0 ULDC UR44, c[0x0][0xad4] ;  /* 0x0002b500002c8ab9 */ /* 0x000fe20000000800 */
[----:B0-----:R-:W-:-:S05]  /*bbd0*/  LEA R3, R4, R3, 0x18 ;  /* 0x0000000304037211 */ /* 0x001fca00078ec0ff */
[----:B------:R-:W0:Y:S02]  /*bbe0*/  LDS.128 R28, [R3+0x2e8d0] ;  /* 0x02e8d000031c7984 */ /* 0x000e240000000c00 */
[----:B0-----:R-:W-:Y:S02]  /*bbf0*/  R2UR UR6, R29 ;  /* 0x000000001d0672ca */ /* 0x001fe400000e0000 */
[----:B------:R-:W-:Y:S01]  /*bc00*/  R2UR UR5, R30 ;  /* 0x000000001e0572ca */ /* 0x000fe200000e0000 */
[----:B------:R-:W-:Y:S06]  /*bc10*/  BAR.ARV 0x4, 0x180 ;  /* 0x0106000000007b1d */ /* 0x000fec0000002000 */
[----:B------:R-:W-:Y:S08]  /*bc20*/  @P0 BRA `(.L_x_6226) ;  /* 0x0000003000080947 */ /* 0x000ff00003800000 */
[----:B------:R-:W0:Y:S01]  /*bc30*/  S2R R112, SR_TID.X ;  /* 0x0000000000707919 */ /* 0x000e220000002100 */
[----:B------:R-:W-:Y:S01]  /*bc40*/  ULDC.64 UR8, c[0x4][0xa8] ;  /* 0x01002a0000087ab9 */ /* 0x000fe20000000a00 */
[----:B------:R-:W-:Y:S01]  /*bc50*/  ULDC.64 UR10, c[0x0][0xc00] ;  /* 0x00030000000a7ab9 */ /* 0x000fe20000000a00 */
[----:B------:R-:W2:Y:S04]  /*bc60*/  LDL R92, [R1+0x4c] ;  /* 0x00004c00015c7983 */ /* 0x000ea80000100800 */
[----:B------:R-:W3:Y:S01]  /*bc70*/  LDL R114, [R1+0x48] ;  /* 0x0000480001727983 */ /* 0x000ee20000100800 */
[----:B0-----:R-:W-:-:S05]  /*bc80*/  IMAD.SHL.U32 R4, R112, 0x4, RZ ;  /* 0x0000000470047824 */ /* 0x001fca00078e00ff */
[----:B------:R-:W-:Y:S01]  /*bc90*/  LOP3.LUT R4, R4, 0xc, RZ, 0xc0, !PT ;  /* 0x0000000c04047812 */ /* 0x000fe200078ec0ff */
[----:B------:R-:W-:Y:S03]  /*bca0*/  BAR.SYNC.DEFER_BLOCKING 0x1, 0x100 ;  /* 0x0044000000007b1d */ /* 0x000fe60000010000 */
[----:B------:R-:W-:-:S05]  /*bcb0*/  IADD3 R4, P0, R4, UR8, RZ ;  /* 0x0000000804047c10 */ /* 0x000fca000ff1e0ff */
[----:B------:R-:W-:Y:S01]  /*bcc0*/  IMAD.X R5, RZ, RZ, UR9, P0 ;  /* 0x00000009ff057e24 */ /* 0x000fe200080e06ff */
[----:B------:R-:W-:-:S04]  /*bcd0*/  ULDC.64 UR8, c[0x0][0xc00] ;  /* 0x0003000000087ab9 */ /* 0x000fc80000000a00 */
[----:B------:R0:W4:Y:S01]  /*bce0*/  LDG.E.CONSTANT R24, desc[UR48][R4.64] ;  /* 0x0000003004187981 */ /* 0x000122000c1e9900 */
[----:B------:R-:W-:-:S04]  /*bcf0*/  LOP3.LUT P0, R25, R112, 0x3, RZ, 0xc0, !PT ;  /* 0x0000000370197812 */ /* 0x000fc8000780c0ff */
[----:B------:R-:W-:-:S04]  /*bd00*/  ISETP.EQ.OR P0, PT, R25, 0x3, !P0 ;  /* 0x000000031900780c */ /* 0x000fc80004702670 */
[----:B------:R-:W-:Y:S01]  /*bd10*/  SEL R147, R21, R40, P0 ;  /* 0x0000002815937207 */ /* 0x000fe20000000000 */
[----:B0-----:R-:W0:Y:S01]  /*bd20*/  S2R R4, SR_SWINHI ;  /* 0x0000000000047919 */ /* 0x001e220000002f00 */
        /* <DEDUP_REMOVED lines=16> */
[----:B------:R-:W-:-:S02]  /*be30*/  MOV R20, R3 ;  /* 0x0000000300147202 */ /* 0x000fc40000000f00 */
[----:B0-----:R-:W-:Y:S02]  /*be40*/  MOV R21, R4 ;  /* 0x0000000400157202 */ /* 0x001fe40000000f00 */
        /* <DEDUP_REMOVED lines=47> */
[----:B------:R-:W-:Y:S01]  /*c140*/  UIMAD.WIDE UR8, UR36, 0x4, UR8 ;  /* 0x00000004240878a5 */ /* 0x000fe2000f8e0208 */
[----:B--2---:R-:W-:-:S03]  /*c150*/  IMAD.WIDE R10, R92, 0x2, R20 ;  /* 0x000000025c0a7825 */ /* 0x004fc600078e0214 */
[C---:B------:R-:W-:Y:S02]  /*c160*/  IADD3 R53, P6, R10.reuse, 0x20, RZ ;  /* 0x000000200a357810 */ /* 0x040fe40007fde0ff */
[C---:B------:R-:W-:Y:S02]  /*c170*/  IADD3 R55, P1, R10.reuse, 0x40, RZ ;  /* 0x000000400a377810 */ /* 0x040fe40007f3e0ff */
[----:B------:R-:W-:Y:S02]  /*c180*/  LOP3.LUT R4, R53, 0x380, RZ, 0xc0, !PT ;  /* 0x0000038035047812 */ /* 0x000fe400078ec0ff */
[----:B------:R-:W-:Y:S02]  /*c190*/  LOP3.LUT R6, R55, 0x380, RZ, 0xc0, !PT ;  /* 0x0000038037067812 */ /* 0x000fe400078ec0ff */
[----:B------:R-:W-:Y:S02]  /*c1a0*/  IADD3 R59, P2, R10, 0x60, RZ ;  /* 0x000000600a3b7810 */ /* 0x000fe40007f5e0ff */
[----:B------:R-:W-:-:S02]  /*c1b0*/  SHF.R.U64 R4, R4, 0x3, RZ ;  /* 0x0000000304047819 */ /* 0x000fc400000012ff */
[----:B------:R-:W-:Y:S02]  /*c1c0*/  SHF.R.U64 R6, R6, 0x3, RZ ;  /* 0x0000000306067819 */ /* 0x000fe400000012ff */
[C---:B------:R-:W-:Y:S02]  /*c1d0*/  IADD3 R63, P3, R10.reuse, 0x4000, RZ ;  /* 0x000040000a3f7810 */ /* 0x040fe40007f7e0ff */
[C---:B------:R-:W-:Y:S02]  /*c1e0*/  IADD3 R71, P4, R10.reuse, 0x4020, RZ ;  /* 0x000040200a477810 */ /* 0x040fe40007f9e0ff */
[----:B------:R-:W-:Y:S02]  /*c1f0*/  IADD3 R75, P5, R10, 0x4040, RZ ;  /* 0x000040400a4b7810 */ /* 0x000fe40007fbe0ff */
[----:B------:R-:W-:Y:S02]  /*c200*/  LOP3.LUT R8, R59, 0x380, RZ, 0xc0, !PT ;  /* 0x000003803b087812 */ /* 0x000fe400078ec0ff */
[----:B------:R-:W-:-:S02]  /*c210*/  LOP3.LUT R100, R4, R53, RZ, 0x3c, !PT ;  /* 0x0000003504647212 */ /* 0x000fc400078e3cff */
[----:B------:R-:W-:Y:S01]  /*c220*/  LOP3.LUT R14, R6, R55, RZ, 0x3c, !PT ;  /* 0x00000037060e7212 */ /* 0x000fe200078e3cff */
[----:B------:R-:W-:Y:S01]  /*c230*/  IMAD.X R101, RZ, RZ, R11, P6 ;  /* 0x000000ffff657224 */ /* 0x000fe200030e060b */
[----:B------:R-:W-:Y:S02]  /*c240*/  LOP3.LUT R4, R63, 0x380, RZ, 0xc0, !PT ;  /* 0x000003803f047812 */ /* 0x000fe400078ec0ff */
[----:B------:R-:W-:Y:S02]  /*c250*/  LOP3.LUT R6, R71, 0x380, RZ, 0xc0, !PT ;  /* 0x0000038047067812 */ /* 0x000fe400078ec0ff */
[----:B------:R-:W-:Y:S02]  /*c260*/  LOP3.LUT R30, R75, 0x380, RZ, 0xc0, !PT ;  /* 0x000003804b1e7812 */ /* 0x000fe400078ec0ff */
[----:B------:R-:W-:Y:S02]  /*c270*/  IADD3 R79, P6, R10, 0x4060, RZ ;  /* 0x000040600a4f7810 */ /* 0x000fe40007fde0ff */
[----:B------:R-:W-:-:S02]  /*c280*/  SHF.R.U64 R8, R8, 0x3, RZ ;  /* 0x0000000308087819 */ /* 0x000fc400000012ff */
[----:B------:R-:W-:Y:S02]  /*c290*/  SHF.R.U64 R4, R4, 0x3, RZ ;  /* 0x0000000304047819 */ /* 0x000fe400000012ff */
[----:B------:R-:W-:Y:S02]  /*c2a0*/  SHF.R.U64 R6, R6, 0x3, RZ ;  /* 0x0000000306067819 */ /* 0x000fe400000012ff */
[----:B------:R-:W-:Y:S02]  /*c2b0*/  LOP3.LUT R5, R10, 0x380, RZ, 0xc0, !PT ;  /* 0x000003800a057812 */ /* 0x000fe400078ec0ff */
[----:B------:R-:W-:Y:S01]  /*c2c0*/  SHF.R.U64 R30, R30, 0x3, RZ ;  /* 0x000000031e1e7819 */ /* 0x000fe200000012ff */
[--C-:B------:R-:W-:Y:S01]  /*c2d0*/  IMAD.X R95, RZ, RZ, R11.reuse, P3 ;  /* 0x000000ffff5f7224 */ /* 0x100fe200018e060b */
[----:B------:R-:W-:Y:S01]  /*c2e0*/  LOP3.LUT R52, R79, 0x380, RZ, 0xc0, !PT ;  /* 0x000003804f347812 */ /* 0x000fe200078ec0ff */
[----:B------:R-:W-:Y:S01]  /*c2f0*/  IMAD.X R7, RZ, RZ, R11, P5 ;  /* 0x000000ffff077224 */ /* 0x000fe200028e060b */
[----:B------:R-:W-:-:S02]  /*c300*/  LOP3.LUT R12, R8, R59, RZ, 0x3c, !PT ;  /* 0x0000003b080c7212 */ /* 0x000fc400078e3cff */
[----:B------:R-:W-:Y:S02]  /*c310*/  LOP3.LUT R94, R4, R63, RZ, 0x3c, !PT ;  /* 0x0000003f045e7212 */ /* 0x000fe400078e3cff */
[----:B------:R-:W-:Y:S02]  /*c320*/  LOP3.LUT R8, R6, R71, RZ, 0x3c, !PT ;  /* 0x0000004706087212 */ /* 0x000fe400078e3cff */
[----:B------:R-:W-:Y:S02]  /*c330*/  SHF.R.U64 R5, R5, 0x3, RZ ;  /* 0x0000000305057819 */ /* 0x000fe400000012ff */
[----:B------:R-:W-:Y:S02]  /*c340*/  LOP3.LUT R6, R30, R75, RZ, 0x3c, !PT ;  /* 0x0000004b1e067212 */ /* 0x000fe400078e3cff */
[----:B------:R-:W-:Y:S02]  /*c350*/  SHF.R.U64 R52, R52, 0x3, RZ ;  /* 0x0000000334347819 */ /* 0x000fe400000012ff */
[----:B------:R-:W-:-:S02]  /*c360*/  MOV R94, R94 ;  /* 0x0000005e005e7202 */ /* 0x000fc40000000f00 */
[----:B------:R-:W-:Y:S01]  /*c370*/  LOP3.LUT R10, R5, R10, RZ, 0x3c, !PT ;  /* 0x0000000a050a7212 */ /* 0x000fe200078e3cff */
[--C-:B------:R-:W-:Y:S01]  /*c380*/  IMAD.X R5, RZ, RZ, R11.reuse, P6 ;  /* 0x000000ffff057224 */ /* 0x100fe200030e060b */
[----:B------:R-:W-:Y:S01]  /*c390*/  MOV R95, R6 ;  /* 0x00000006005f7202 */ /* 0x000fe20000000f00 */
[--C-:B------:R-:W-:Y:S01]  /*c3a0*/  IMAD.X R9, RZ, RZ, R11.reuse, P4 ;  /* 0x000000ffff097224 */ /* 0x100fe200020e060b */
[----:B------:R-:W-:Y:S02]  /*c3b0*/  LOP3.LUT R4, R52, R79, RZ, 0x3c, !PT ;  /* 0x0000004f34047212 */ /* 0x000fe400078e3cff */
[----:B----4-:R-:W-:Y:S01]  /*c3c0*/  LOP3.LUT R6, R24, 0x2, RZ, 0x3c, !PT ;  /* 0x0000000218067812 */ /* 0x010fe200078e3cff */
[--C-:B------:R-:W-:Y:S01]  /*c3d0*/  IMAD.X R13, RZ, RZ, R11.reuse, P2 ;  /* 0x000000ffff0d7224 */ /* 0x100fe200010e060b */
[----:B------:R-:W-:Y:S01]  /*c3e0*/  MOV R96, R4 ;  /* 0x0000000400607202 */ /* 0x000fe20000000f00 */
[----:B------:R-:W-:Y:S01]  /*c3f0*/  IMAD.X R15, RZ, RZ, R11, P1 ;  /* 0x000000ffff0f7224 */ /* 0x000fe200008e060b */
[----:B------:R-:W-:Y:S01]  /*c400*/  SHFL.IDX PT, R90, R153, R24, 0x1c1f ;  /* 0x001c1f18995a7589 */ /* 0x000fe200000e0000 */
[----:B------:R-:W-:-:S02]  /*c410*/  MOV R100, R100 ;  /* 0x0000006400647202 */ /* 0x000fc40000000f00 */
[----:B------:R-:W-:Y:S01]  /*c420*/  MOV R30, R8 ;  /* 0x00000008001e7202 */ /* 0x000fe20000000f00 */
[----:B------:R-:W-:Y:S01]  /*c430*/  SHFL.IDX PT, R86, R149, R24, 0x1c1f ;  /* 0x001c1f1895567589 */ /* 0x000fe200000e0000 */
[----:B------:R-:W-:-:S03]  /*c440*/  MOV R99, R10 ;  /* 0x0000000a00637202 */ /* 0x000fc60000000f00 */
[----:B------:R-:W0:Y:S01]  /*c450*/  SHFL.IDX PT, R25, R25, R6, 0x1c1f ;  /* 0x001c1f0619197589 */ /* 0x000e2200000e0000 */
[----:B------:R-:W-:-:S03]  /*c460*/  MOV R98, R12 ;  /* 0x0000000c00627202 */ /* 0x000fc60000000f00 */
[----:B------:R-:W1:Y:S01]  /*c470*/  SHFL.IDX PT, R87, R26, R6, 0x1c1f ;  /* 0x001c1f061a577589 */ /* 0x000e6200000e0000 */
[----:B------:R-:W-:-:S03]  /*c480*/  MOV R97, R14 ;  /* 0x0000000e00617202 */ /* 0x000fc60000000f00 */
[----:B------:R-:W-:Y:S04]  /*c490*/  SHFL.IDX PT, R4, R155, R24, 0x1c1f ;  /* 0x001c1f189b047589 */ /* 0x000fe800000e0000 */
[----:B------:R-:W-:Y:S04]  /*c4a0*/  SHFL.IDX PT, R82, R145, R24, 0x1c1f ;  /* 0x001c1f1891527589 */ /* 0x000fe800000e0000 */
[----:B------:R-:W-:Y:S04]  /*c4b0*/  SHFL.IDX PT, R53, R121, R24, 0x1c1f ;  /* 0x001c1f1879357589 */ /* 0x000fe800000e0000 */
[----:B------:R-:W-:Y:S04]  /*c4c0*/  SHFL.IDX PT, R52, R123, R24, 0x1c1f ;  /* 0x001c1f187b347589 */ /* 0x000fe800000e0000 */
[----:B------:R-:W2:Y:S04]  /*c4d0*/  SHFL.IDX PT, R27, R27, R6, 0x1c1f ;  /* 0x001c1f061b1b7589 */ /* 0x000ea800000e0000 */
[----:B------:R-:W-:Y:S04]  /*c4e0*/  SHFL.IDX PT, R83, R28, R6, 0x1c1f ;  /* 0x001c1f061c537589 */ /* 0x000fe800000e0000 */
[----:B------:R-:W4:Y:S04]  /*c4f0*/  SHFL.IDX PT, R44, R44, R6, 0x1c1f ;  /* 0x001c1f062c2c7589 */ /* 0x000f2800000e0000 */
[----:B------:R-:W3:Y:S04]  /*c500*/  SHFL.IDX PT, R45, R45, R6, 0x1c1f ;  /* 0x001c1f062d2d7589 */ /* 0x000ee800000e0000 */
        /* <DEDUP_REMOVED lines=24> */
[----:B------:R-:W3:Y:S04]  /*c690*/  SHFL.IDX PT, R73, R50, R6, 0x1c1f ;  /* 0x001c1f0632497589 */ /* 0x000ee800000e0000 */
[----:B------:R-:W-:Y:S04]  /*c6a0*/  SHFL.IDX PT, R9, R143, R24, 0x1c1f ;  /* 0x001c1f188f097589 */ /* 0x000fe800000e0000 */
[----:B------:R-:W-:Y:S04]  /*c6b0*/  SHFL.IDX PT, R70, R133, R24, 0x1c1f ;  /* 0x001c1f1885467589 */ /* 0x000fe800000e0000 */
[----:B------:R-:W-:Y:S04]  /*c6c0*/  SHFL.IDX PT, R68, R129, R24, 0x1c1f ;  /* 0x001c1f1881447589 */ /* 0x000fe800000e0000 */
[----:B------:R-:W-:Y:S04]  /*c6d0*/  SHFL.IDX PT, R62, R125, R24, 0x1c1f ;  /* 0x001c1f187d3e7589 */ /* 0x000fe800000e0000 */
[----:B------:R2:W-:Y:S04]  /*c6e0*/  SHFL.IDX PT, R60, R93, R24, 0x1c1f ;  /* 0x001c1f185d3c7589 */ /* 0x0005e800000e0000 */
[----:B------:R-:W-:Y:S04]  /*c6f0*/  SHFL.IDX PT, R59, R113, R24, 0x1c1f ;  /* 0x001c1f18713b7589 */ /* 0x000fe800000e0000 */
[----:B------:R3:W3:Y:S04]  /*c700*/  SHFL.IDX PT, R12, R36, R6, 0x1c1f ;  /* 0x001c1f06240c7589 */ /* 0x0006e800000e0000 */
[----:B------:R3:W-:Y:S04]  /*c710*/  SHFL.IDX PT, R71, R35, R6, 0x1c1f ;  /* 0x001c1f0623477589 */ /* 0x0007e800000e0000 */
[----:B------:R-:W-:Y:S04]  /*c720*/  SHFL.IDX PT, R69, R38, R6, 0x1c1f ;  /* 0x001c1f0626457589 */ /* 0x000fe800000e0000 */
        /* <DEDUP_REMOVED lines=9> */
[----:B------:R3:W3:Y:S04]  /*c7c0*/  SHFL.IDX PT, R14, R37, R6, 0x1c1f ;  /* 0x001c1f06250e7589 */ /* 0x0006e800000e0000 */
[----:B------:R-:W3:Y:S04]  /*c7d0*/  SHFL.IDX PT, R24, R40, R6, 0x1c1f ;  /* 0x001c1f0628187589 */ /* 0x000ee800000e0000 */
[----:B------:R-:W3:Y:S04]  /*c7e0*/  SHFL.IDX PT, R58, R41, R6, 0x1c1f ;  /* 0x001c1f06293a7589 */ /* 0x000ee800000e0000 */
[----:B------:R-:W3:Y:S04]  /*c7f0*/  SHFL.IDX PT, R26, R42, R6, 0x1c1f ;  /* 0x001c1f062a1a7589 */ /* 0x000ee800000e0000 */
[----:B------:R3:W-:Y:S04]  /*c800*/  SHFL.IDX PT, R104, R89, R6, 0x1c1f ;  /* 0x001c1f0659687589 */ /* 0x0007e800000e0000 */
[----:B------:R-:W3:Y:S04]  /*c810*/  SHFL.IDX PT, R103, R103, R6, 0x1c1f ;  /* 0x001c1f0667677589 */ /* 0x000ee800000e0000 */
[----:B------:R3:W-:Y:S04]  /*c820*/  SHFL.IDX PT, R108, R85, R6, 0x1c1f ;  /* 0x001c1f06556c7589 */ /* 0x0007e800000e0000 */
[----:B------:R-:W3:Y:S04]  /*c830*/  SHFL.IDX PT, R107, R107, R6, 0x1c1f ;  /* 0x001c1f066b6b7589 */ /* 0x000ee800000e0000 */
[----:B------:R3:W3:Y:S01]  /*c840*/  SHFL.IDX PT, R110, R81, R6, 0x1c1f ;  /* 0x001c1f06516e7589 */ /* 0x0006e200000e0000 */
[----:B0-----:R-:W-:-:S02]  /*c850*/  SEL R92, R90, R25, P0 ;  /* 0x000000195a5c7207 */ /* 0x001fc40000000000 */
[----:B-1----:R-:W-:Y:S02]  /*c860*/  SEL R88, R86, R87, P0 ;  /* 0x0000005756587207 */ /* 0x002fe40000000000 */
[----:B------:R-:W-:Y:S02]  /*c870*/  SEL R90, R25, R90, P0 ;  /* 0x0000005a195a7207 */ /* 0x000fe40000000000 */
[----:B--2---:R-:W-:Y:S02]  /*c880*/  SEL R93, R4, R27, P0 ;  /* 0x0000001b045d7207 */ /* 0x004fe40000000000 */
[----:B------:R-:W-:Y:S02]  /*c890*/  SEL R91, R27, R4, P0 ;  /* 0x000000041b5b7207 */ /* 0x000fe40000000000 */
[----:B----4-:R-:W-:Y:S02]  /*c8a0*/  SEL R34, R53, R44, P0 ;  /* 0x0000002c35227207 */ /* 0x010fe40000000000 */
[----:B---3--:R-:W-:-:S02]  /*c8b0*/  SEL R36, R44, R53, P0 ;  /* 0x000000352c247207 */ /* 0x008fc40000000000 */
        /* <DEDUP_REMOVED lines=63> */
[----:B------:R-:W-:Y:S02]  /*ccb0*/  F2FP.BF16.F32.PACK_AB R24, R81, R80 ;  /* 0x000000505118723e */ /* 0x000fe400000010ff */
[----:B------:R-:W-:Y:S02]  /*ccc0*/  F2FP.BF16.F32.PACK_AB R25, R47, R46 ;  /* 0x0000002e2f19723e */ /* 0x000fe400000010ff */
[----:B------:R-:W-:-:S02]  /*ccd0*/  F2FP.BF16.F32.PACK_AB R26, R79, R78 ;  /* 0x0000004e4f1a723e */ /* 0x000fc400000010ff */
[----:B------:R-:W-:Y:S01]  /*cce0*/  F2FP.BF16.F32.PACK_AB R27, R49, R48 ;  /* 0x00000030311b723e */ /* 0x000fe200000010ff */
[----:B------:R0:W-:Y:S01]  /*ccf0*/  STSM.16.M88.4 [R99], R4 ;  /* 0x0000000463007844 */ /* 0x0001e20000000200 */
[----:B------:R-:W-:Y:S02]  /*cd00*/  SEL R58, R106, R107, P0 ;  /* 0x0000006b6a3a7207 */ /* 0x000fe40000000000 */
[----:B------:R-:W-:Y:S02]  /*cd10*/  SEL R60, R107, R106, P0 ;  /* 0x0000006a6b3c7207 */ /* 0x000fe40000000000 */
[----:B------:R-:W-:Y:S02]  /*cd20*/  SEL R59, R105, R108, P0 ;  /* 0x0000006c693b7207 */ /* 0x000fe40000000000 */
[----:B------:R-:W-:Y:S01]  /*cd30*/  SEL R61, R108, R105, P0 ;  /* 0x000000696c3d7207 */ /* 0x000fe20000000000 */
[----:B------:R1:W-:Y:S01]  /*cd40*/  STSM.16.M88.4 [R100], R8 ;  /* 0x0000000864007844 */ /* 0x0003e20000000200 */
[----:B------:R-:W-:-:S02]  /*cd50*/  SEL R28, R109, R110, P0 ;  /* 0x0000006e6d1c7207 */ /* 0x000fc40000000000 */
[----:B------:R-:W-:Y:S01]  /*cd60*/  SEL R32, R110, R109, P0 ;  /* 0x0000006d6e207207 */ /* 0x000fe20000000000 */
[----:B------:R2:W-:Y:S01]  /*cd70*/  STSM.16.M88.4 [R97], R12 ;  /* 0x0000000c61007844 */ /* 0x0005e20000000200 */
[----:B0-----:R-:W-:Y:S02]  /*cd80*/  F2FP.BF16.F32.PACK_AB R4, R77, R76 ;  /* 0x0000004c4d04723e */ /* 0x001fe400000010ff */
[----:B------:R-:W-:Y:S02]  /*cd90*/  F2FP.BF16.F32.PACK_AB R5, R51, R50 ;  /* 0x000000323305723e */ /* 0x000fe400000010ff */
[----:B------:R-:W-:Y:S02]  /*cda0*/  F2FP.BF16.F32.PACK_AB R6, R75, R74 ;  /* 0x0000004a4b06723e */ /* 0x000fe400000010ff */
[----:B------:R-:W-:Y:S01]  /*cdb0*/  F2FP.BF16.F32.PACK_AB R7, R53, R52 ;  /* 0x000000343507723e */ /* 0x000fe200000010ff */
[----:B------:R0:W-:Y:S01]  /*cdc0*/  STSM.16.M88.4 [R98], R24 ;  /* 0x0000001862007844 */ /* 0x0001e20000000200 */
[----:B-1----:R-:W-:-:S02]  /*cdd0*/  F2FP.BF16.F32.PACK_AB R8, R73, R72 ;  /* 0x000000484908723e */ /* 0x002fc400000010ff */
[----:B------:R-:W-:Y:S02]  /*cde0*/  F2FP.BF16.F32.PACK_AB R9, R55, R54 ;  /* 0x000000363709723e */ /* 0x000fe400000010ff */
[----:B------:R-:W-:Y:S02]  /*cdf0*/  F2FP.BF16.F32.PACK_AB R10, R71, R70 ;  /* 0x00000046470a723e */ /* 0x000fe400000010ff */
[----:B------:R-:W-:Y:S02]  /*ce00*/  F2FP.BF16.F32.PACK_AB R11, R57, R56 ;  /* 0x00000038390b723e */ /* 0x000fe400000010ff */
[----:B--2---:R-:W-:Y:S02]  /*ce10*/  F2FP.BF16.F32.PACK_AB R12, R67, R66 ;  /* 0x00000042430c723e */ /* 0x004fe400000010ff */
[----:B------:R-:W-:Y:S02]  /*ce20*/  F2FP.BF16.F32.PACK_AB R13, R59, R58 ;  /* 0x0000003a3b0d723e */ /* 0x000fe400000010ff */
[----:B------:R-:W-:-:S02]  /*ce30*/  F2FP.BF16.F32.PACK_AB R14, R69, R68 ;  /* 0x00000044450e723e */ /* 0x000fc400000010ff */
[----:B------:R-:W-:Y:S02]  /*ce40*/  F2FP.BF16.F32.PACK_AB R15, R61, R60 ;  /* 0x0000003c3d0f723e */ /* 0x000fe400000010ff */
[----:B0-----:R-:W-:Y:S02]  /*ce50*/  F2FP.BF16.F32.PACK_AB R24, R65, R64 ;  /* 0x000000404118723e */ /* 0x001fe400000010ff */
[----:B------:R-:W-:Y:S02]  /*ce60*/  F2FP.BF16.F32.PACK_AB R25, R29, R28 ;  /* 0x0000001c1d19723e */ /* 0x000fe400000010ff */
[----:B------:R-:W-:Y:S02]  /*ce70*/  F2FP.BF16.F32.PACK_AB R26, R63, R62 ;  /* 0x0000003e3f1a723e */ /* 0x000fe400000010ff */
[----:B------:R-:W-:Y:S01]  /*ce80*/  F2FP.BF16.F32.PACK_AB R27, R33, R32 ;  /* 0x00000020211b723e */ /* 0x000fe200000010ff */
[----:B------:R0:W-:Y:S04]  /*ce90*/  STSM.16.M88.4 [R94], R4 ;  /* 0x000000045e007844 */ /* 0x0001e80000000200 */
[----:B------:R1:W-:Y:S04]  /*cea0*/  STSM.16.M88.4 [R30], R8 ;  /* 0x000000081e007844 */ /* 0x0003e80000000200 */
[----:B------:R2:W-:Y:S04]  /*ceb0*/  STSM.16.M88.4 [R95], R12 ;  /* 0x0000000c5f007844 */ /* 0x0005e80000000200 */
[----:B------:R3:W-:Y:S01]  /*cec0*/  STSM.16.M88.4 [R96], R24 ;  /* 0x0000001860007844 */ /* 0x0007e20000000200 */
[----:B------:R-:W-:Y:S01]  /*ced0*/  BAR.SYNC.DEFER_BLOCKING 0x1, 0x100 ;  /* 0x0044000000007b1d */ /* 0x000fe20000010000 */
[----:B------:R-:W-:-:S04]  /*cee0*/  ISETP.NE.U32.AND P0, PT, RZ, UR10, PT ;  /* 0x0000000aff007c0c */ /* 0x000fc8000bf05070 */
[----:B------:R-:W-:Y:S01]  /*cef0*/  ISETP.NE.AND.EX P0, PT, RZ, UR11, PT, P0 ;  /* 0x0000000bff007c0c */ /* 0x000fe2000bf05300 */
[----:B------:R-:W-:Y:S02]  /*cf00*/  IMAD.U32 R98, RZ, RZ, UR8 ;  /* 0x00000008ff627e24 */ /* 0x000fe4000f8e00ff */
[----:B0-----:R-:W0:Y:S01]  /*cf10*/  LDC R94, c[0x0][0xbe8] ;  /* 0x0002fa00ff5e7b82 */ /* 0x001e220000000800 */
[----:B------:R-:W-:Y:S01]  /*cf20*/  IMAD.U32 R99, RZ, RZ, UR9 ;  /* 0x00000009ff637e24 */ /* 0x000fe2000f8e00ff */
[----:B------:R-:W-:-:S08]  /*cf30*/  ULDC.64 UR8, c[0x0][0xc08] ;  /* 0x0003020000087ab9 */ /* 0x000fd00000000a00 */
[----:B------:R-:W4:Y:S01]  /*cf40*/  @P0 LDG.E R97, desc[UR48][R98.64] ;  /* 0x0000003062610981 */ /* 0x000f22000c1e1900 */
[----:B------:R-:W-:-:S04]  /*cf50*/  UISETP.NE.U32.AND UP0, UPT, UR8, URZ, UPT ;  /* 0x0000003f0800728c */ /* 0x000fc8000bf05070 */
[----:B------:R-:W-:Y:S01]  /*cf60*/  UISETP.NE.AND.EX UP0, UPT, UR9, URZ, UPT, UP0 ;  /* 0x0000003f0900728c */ /* 0x000fe2000bf05300 */
[----:B0-----:R-:W-:Y:S01]  /*cf70*/  ISETP.NE.AND P1, PT, R94, 0x1, PT ;  /* 0x000000015e00780c */ /* 0x001fe20003f25270 */
[----:B------:R-:W-:-:S09]  /*cf80*/  UMOV UR16, 0x9b8 ;  /* 0x000009b800107882 */ /* 0x000fd20000000000 */
[----:B------:R-:W-:-:S03]  /*cf90*/  @UP0 ULEA UR8, UP1, UR36, UR8, 0x2 ;  /* 0x0000000824080291 */ /* 0x000fc6000f82103f */
[----:B------:R-:W0:Y:S01]  /*cfa0*/  @P1 LDC R6, c[0x0][0xbec] ;  /* 0x0002fb00ff061b82 */ /* 0x000e220000000800 */
[----:B------:R-:W-:Y:S02]  /*cfb0*/  @UP0 ULEA.HI.X UR9, UR36, UR9, UR37, 0x2, UP1 ;  /* 0x0000000924090291 */ /* 0x000fe400088f1425 */
[----:B------:R-:W-:-:S05]  /*cfc0*/  UISETP.GT.AND UP1, UPT, UR44, 0x1, UPT ;  /* 0x000000012c00788c */ /* 0x000fca000bf24270 */
[----:B-1----:R-:W1:Y:S01]  /*cfd0*/  @P1 LDC R11, c[0x0][0xbf0] ;  /* 0x0002fc00ff0b1b82 */ /* 0x002e620000000800 */
[----:B------:R-:W-:Y:S01]  /*cfe0*/  USEL UR16, UR16, 0x978, UP1 ;  /* 0x0000097810107887 */ /* 0x000fe20008800000 */
[----:B------:R-:W-:Y:S01]  /*cff0*/  PLOP3.LUT P4, PT, PT, PT, UP0, 0x80, 0x0 ;  /* 0x000000000000781c */ /* 0x000fe20003f8f008 */
[----:B------:R-:W-:Y:S01]  /*d000*/  UISETP.NE.U32.AND UP0, UPT, UR10, URZ, UPT ;  /* 0x0000003f0a00728c */ /* 0x000fe2000bf05070 */
[----:B--2---:R-:W-:Y:S01]  /*d010*/  IMAD.U32 R13, RZ, RZ, UR42 ;  /* 0x0000002aff0d7e24 */ /* 0x004fe2000f8e00ff */
        /* <DEDUP_REMOVED lines=32> */
[----:B------:R-:W-:-:S03]  /*d220*/  IMAD.U32 R8, RZ, RZ, UR14 ;  /* 0x0000000eff087e24 */ /* 0x000fc6000f8e00ff */
[----:B------:R-:W-:Y:S02]  /*d230*/  SHF.R.S32.HI R6, RZ, 0x1f, R11 ;  /* 0x0000001fff067819 */ /* 0x000fe4000001140b */
[----:B----4-:R-:W-:-:S13]  /*d240*/  @P0 R2UR UR4, R97 ;  /* 0x00000000610402ca */ /* 0x010fda00000e0000 */
[----:B------:R-:W-:Y:S02]  /*d250*/  UIADD3 UR8, UP0, UP2, UR10, UR8, UR4 ;  /* 0x000000080a087290 */ /* 0x000fe4000fa1e004 */
[----:B------:R-:W-:Y:S01]  /*d260*/  USHF.R.S32.HI UR12, URZ, 0x1f, UR4 ;  /* 0x0000001f3f0c7899 */ /* 0x000fe20008011404 */
[----:B------:R-:W-:Y:S01]  /*d270*/  ULDC.64 UR10, c[0x0][0xba8] ;  /* 0x0002ea00000a7ab9 */ /* 0x000fe20000000a00 */
[----:B------:R-:W-:Y:S02]  /*d280*/  @!UP1 ULDC UR10, c[0x0][0xb50] ;  /* 0x0002d400000a9ab9 */ /* 0x000fe40000000800 */
[----:B------:R-:W-:Y:S01]  /*d290*/  UIADD3.X UR7, UR7, UR9, UR12, UP0, UP2 ;  /* 0x0000000907077290 */ /* 0x000fe200087e440c */
[----:B------:R-:W-:Y:S01]  /*d2a0*/  IADD3 R4, P2, P3, R7, UR8, R4 ;  /* 0x0000000807047c10 */ /* 0x000fe2000fb5e004 */
[----:B------:R-:W-:Y:S01]  /*d2b0*/  @!UP1 ULDC UR11, c[0x0][0xb54] ;  /* 0x0002d500000b9ab9 */ /* 0x000fe20000000800 */
[----:B------:R-:W-:Y:S02]  /*d2c0*/  ULDC.64 UR8, c[0x0][UR16+0x210] ;  /* 0x0000840010087abb */ /* 0x000fe40008000a00 */
[----:B------:R-:W-:Y:S01]  /*d2d0*/  IMAD R7, R11, UR9, RZ ;  /* 0x000000090b077c24 */ /* 0x000fe2000f8e02ff */
[----:B------:R-:W-:-:S03]  /*d2e0*/  IADD3.X R5, R5, UR7, R8, P2, P3 ;  /* 0x0000000705057c10 */ /* 0x000fc600097e6408 */
[----:B------:R-:W-:Y:S02]  /*d2f0*/  IMAD R7, R6, UR8, R7 ;  /* 0x0000000806077c24 */ /* 0x000fe4000f8e0207 */
[----:B------:R-:W-:-:S04]  /*d300*/  IMAD.WIDE.U32 R4, R11, UR8, R4 ;  /* 0x000000080b047c25 */ /* 0x000fc8000f8e0004 */
[----:B------:R-:W-:Y:S01]  /*d310*/  IMAD.IADD R5, R5, 0x1, R7 ;  /* 0x0000000105057824 */ /* 0x000fe200078e0207 */
[----:B------:R-:W-:-:S04]  /*d320*/  LEA R8, P2, R4, UR10, 0x2 ;  /* 0x0000000a04087c11 */ /* 0x000fc8000f8410ff */
[----:B------:R-:W-:Y:S01]  /*d330*/  LEA.HI.X R10, R4, UR11, R5, 0x2, P2 ;  /* 0x0000000b040a7c11 */ /* 0x000fe200090f1405 */
[----:B---3--:R-:W-:Y:S08]  /*d340*/  @P4 BRA `(.L_x_6227) ;  /* 0x0000000000104947 */ /* 0x008ff00003800000 */
[----:B------:R-:W-:Y:S05]  /*d350*/  @!P0 BRA `(.L_x_6227) ;  /* 0x00000000000c8947 */ /* 0x000fea0003800000 */
[----:B------:R-:W2:Y:S04]  /*d360*/  LDG.E R4, desc[UR48][R98.64] ;  /* 0x0000003062047981 */ /* 0x000ea8000c1e1900 */
[----:B-----5:R-:W2:Y:S02]  /*d370*/  LDG.E R9, desc[UR48][R98.64+0x4] ;  /* 0x0000043062097981 */ /* 0x020ea4000c1e1900 */
[----:B--2---:R-:W-:-:S07]  /*d380*/  IMAD.IADD R9, R9, 0x1, -R4 ;  /* 0x0000000109097824 */ /* 0x004fce00078e0a04 */
.L_x_6227:
[----:B------:R-:W2:Y:S01]  /*d390*/  LDL R12, [R1+0x44] ;  /* 0x00004400010c7983 */ /* 0x000ea20000100800 */
[----:B------:R-:W0:Y:S01]  /*d3a0*/  S2R R6, SR_TID.X ;  /* 0x0000000000067919 */ /* 0x000e220000002100 */
[----:B------:R-:W-:Y:S02]  /*d3b0*/  IMAD.U32 R15, RZ, RZ, UR42 ;  /* 0x0000002aff0f7e24 */ /* 0x000fe4000f8e00ff */
[----:B------:R-:W-:Y:S04]  /*d3c0*/  SHFL.IDX PT, R4, R8, RZ, 0x1c1f ;  /* 0x001c1fff08047589 */ /* 0x000fe800000e0000 */
[----:B------:R-:W1:Y:S04]  /*d3d0*/  SHFL.IDX PT, R5, R10, RZ, 0x1c1f ;  /* 0x001c1fff0a057589 */ /* 0x000e6800000e0000 */
[----:B------:R-:W-:Y:S01]  /*d3e0*/  SHFL.IDX PT, R7, R10, 0x1, 0x1c1f ;  /* 0x003c1f000a077f89 */ /* 0x000fe200000e0000 */
[----:B0-----:R-:W-:-:S05]  /*d3f0*/  VIADD R14, R6, 0xffffff80 ;  /* 0xffffff80060e7836 */ /* 0x001fca0000000000 */
[----:B------:R-:W-:-:S04]  /*d400*/  SHF.R.S32.HI R11, RZ, 0x1f, R14 ;  /* 0x0000001fff0b7819 */ /* 0x000fc8000001140e */
[----:B------:R-:W-:-:S04]  /*d410*/  LEA.HI R11, R11, R14, RZ, 0x7 ;  /* 0x0000000e0b0b7211 */ /* 0x000fc800078f38ff */
[----:B------:R-:W-:Y:S01]  /*d420*/  LOP3.LUT R11, R11, 0xffffff80, RZ, 0xc0, !PT ;  /* 0xffffff800b0b7812 */ /* 0x000fe200078ec0ff */
[----:B------:R-:W0:Y:S04]  /*d430*/  SHFL.IDX PT, R6, R8, 0x1, 0x1c1f ;  /* 0x003c1f0008067f89 */ /* 0x000e2800000e0000 */
[----:B------:R-:W-:Y:S02]  /*d440*/  IMAD.IADD R11, R14, 0x1, -R11 ;  /* 0x000000010e0b7824 */ /* 0x000fe400078e0a0b */
[----:B-----5:R-:W-:-:S03]  /*d450*/  IMAD R30, R9, R94, RZ ;  /* 0x0000005e091e7224 */ /* 0x020fc600078e02ff */
[----:B------:R-:W-:Y:S01]  /*d460*/  LOP3.LUT P0, RZ, R11, 0x3, RZ, 0xc0, !PT ;  /* 0x000000030bff7812 */ /* 0x000fe2000780c0ff */
[----:B--2---:R-:W-:-:S04]  /*d470*/  IMAD R15, R15, 0x80, R12 ;  /* 0x000000800f0f7824 */ /* 0x004fc800078e020c */
[C---:B------:R-:W-:Y:S01]  /*d480*/  VIADD R25, R15.reuse, 0x8 ;  /* 0x000000080f197836 */ /* 0x040fe20000000000 */
[----:B------:R-:W-:-:S04]  /*d490*/  ISETP.GE.OR P2, PT, R15, R30, P0 ;  /* 0x0000001e0f00720c */ /* 0x000fc80000746670 */
[----:B------:R-:W-:-:S09]  /*d4a0*/  ISETP.GE.OR P0, PT, R25, R30, P0 ;  /* 0x0000001e1900720c */ /* 0x000fd20000706670 */
[----:B-1----:R1:W-:Y:S04]  /*d4b0*/  @!P2 ST.E desc[UR48][R4.64], R2 ;  /* 0x000000020400a985 */ /* 0x0023e8000c101930 */
[----:B0-----:R1:W-:Y:S01]  /*d4c0*/  @!P0 ST.E desc[UR48][R6.64], R0 ;  /* 0x0000000006008985 */ /* 0x0013e2000c101930 */
[----:B------:R-:W-:-:S13]  /*d4d0*/  PLOP3.LUT P0, PT, PT, PT, UP1, 0x80, 0x0 ;  /* 0x000000000000781c */ /* 0x000fda0003f0f018 */
[----:B-1----:R-:W-:Y:S05]  /*d4e0*/  @P0 BRA `(.L_x_6228) ;  /* 0x0000000800a80947 */ /* 0x002fea0003800000 */
[----:B------:R-:W-:Y:S01]  /*d4f0*/  VIADD R11, R112, 0xffffff80 ;  /* 0xffffff80700b7836 */ /* 0x000fe20000000000 */
[----:B------:R-:W0:Y:S01]  /*d500*/  @P1 LDC R49, c[0x0][0xbec] ;  /* 0x0002fb00ff311b82 */ /* 0x000e220000000800 */
[----:B------:R-:W-:-:S03]  /*d510*/  ULDC.64 UR10, c[0x0][0xaa0] ;  /* 0x0002a800000a7ab9 */ /* 0x000fc60000000a00 */
[----:B------:R-:W-:-:S04]  /*d520*/  SHF.R.S32.HI R95, RZ, 0x1f, R11 ;  /* 0x0000001fff5f7819 */ /* 0x000fc8000001140b */
[----:B------:R-:W-:-:S04]  /*d530*/  LEA.HI R95, R95, R11, RZ, 0x3 ;  /* 0x0000000b5f5f7211 */ /* 0x000fc800078f18ff */
[----:B------:R-:W-:-:S05]  /*d540*/  SHF.R.S32.HI R95, RZ, 0x3, R95 ;  /* 0x00000003ff5f7819 */ /* 0x000fca000001145f */
        /* <DEDUP_REMOVED lines=11> */
[C---:B------:R-:W-:Y:S02]  /*d600*/  IADD3 R41, P0, R20.reuse, 0x6000, RZ ;  /* 0x0000600014297810 */ /* 0x040fe40007f1e0ff */
[C---:B------:R-:W-:Y:S01]  /*d610*/  LOP3.LUT R7, R20.reuse, 0x380, RZ, 0xc0, !PT ;  /* 0x0000038014077812 */ /* 0x040fe200078ec0ff */
[----:B------:R-:W-:Y:S01]  /*d620*/  UIMAD UR7, UR12, UR10, URZ ;  /* 0x0000000a0c0772a4 */ /* 0x000fe2000f8e023f */
[----:B------:R-:W-:Y:S01]  /*d630*/  IADD3 R5, P6, R20, 0x7000, RZ ;  /* 0x0000700014057810 */ /* 0x000fe20007fde0ff */
[----:B------:R-:W-:Y:S01]  /*d640*/  UIMAD.WIDE.U32 UR8, UR4, UR10, URZ ;  /* 0x0000000a040872a5 */ /* 0x000fe2000f8e003f */
[----:B------:R-:W-:Y:S01]  /*d650*/  LOP3.LUT R12, R13, 0x380, RZ, 0xc0, !PT ;  /* 0x000003800d0c7812 */ /* 0x000fe200078ec0ff */
[----:B------:R-:W-:Y:S01]  /*d660*/  IMAD.U32 R29, RZ, RZ, UR42 ;  /* 0x0000002aff1d7e24 */ /* 0x000fe2000f8e00ff */
[----:B------:R-:W-:Y:S01]  /*d670*/  LOP3.LUT R24, R25, 0x380, RZ, 0xc0, !PT ;  /* 0x0000038019187812 */ /* 0x000fe200078ec0ff */
[----:B------:R-:W-:Y:S01]  /*d680*/  IMAD.X R45, RZ, RZ, R21, P6 ;  /* 0x000000ffff2d7224 */ /* 0x000fe200030e0615 */
[----:B------:R-:W-:Y:S01]  /*d690*/  LOP3.LUT R32, R33, 0x380, RZ, 0xc0, !PT ;  /* 0x0000038021207812 */ /* 0x000fe200078ec0ff */
[----:B------:R-:W-:Y:S01]  /*d6a0*/  ULDC.64 UR12, c[0x0][0xaf0] ;  /* 0x0002bc00000c7ab9 */ /* 0x000fe20000000a00 */
[----:B------:R-:W-:Y:S01]  /*d6b0*/  LOP3.LUT R36, R37, 0x380, RZ, 0xc0, !PT ;  /* 0x0000038025247812 */ /* 0x000fe200078ec0ff */
[----:B------:R-:W5:Y:S01]  /*d6c0*/  LD.E.128 R8, desc[UR48][R8.64] ;  /* 0x0000003008087980 */ /* 0x000f62000c101d00 */
[----:B------:R-:W-:-:S02]  /*d6d0*/  LOP3.LUT R40, R41, 0x380, RZ, 0xc0, !PT ;  /* 0x0000038029287812 */ /* 0x000fc400078ec0ff */
[----:B------:R-:W-:Y:S02]  /*d6e0*/  SHF.R.U64 R7, R7, 0x3, RZ ;  /* 0x0000000307077819 */ /* 0x000fe400000012ff */
[----:B------:R-:W-:Y:S02]  /*d6f0*/  LOP3.LUT R0, R5, 0x380, RZ, 0xc0, !PT ;  /* 0x0000038005007812 */ /* 0x000fe400078ec0ff */
[----:B------:R-:W-:Y:S02]  /*d700*/  SHF.R.U64 R12, R12, 0x3, RZ ;  /* 0x000000030c0c7819 */ /* 0x000fe400000012ff */
[----:B------:R-:W-:Y:S02]  /*d710*/  SHF.R.U64 R24, R24, 0x3, RZ ;  /* 0x0000000318187819 */ /* 0x000fe400000012ff */
[----:B------:R-:W-:Y:S02]  /*d720*/  SHF.R.U64 R32, R32, 0x3, RZ ;  /* 0x0000000320207819 */ /* 0x000fe400000012ff */
[----:B------:R-:W-:-:S02]  /*d730*/  SHF.R.U64 R36, R36, 0x3, RZ ;  /* 0x0000000324247819 */ /* 0x000fc400000012ff */
[----:B------:R-:W-:Y:S02]  /*d740*/  SHF.R.U64 R40, R40, 0x3, RZ ;  /* 0x0000000328287819 */ /* 0x000fe400000012ff */
[----:B------:R-:W-:Y:S02]  /*d750*/  LOP3.LUT R20, R7, R20, RZ, 0x3c, !PT ;  /* 0x0000001407147212 */ /* 0x000fe400078e3cff */
        /* <DEDUP_REMOVED lines=13> */
[----:B------:R1:W5:Y:S01]  /*d830*/  LD.E.128 R4, desc[UR48][R20.64] ;  /* 0x0000003014047980 */ /* 0x000362000c101d00 */
[----:B------:R-:W-:Y:S01]  /*d840*/  IMAD R0, R18, 0x20, R95 ;  /* 0x0000002012007824 */ /* 0x000fe200078e025f */
[----:B------:R-:W-:-:S02]  /*d850*/  ULDC.64 UR10, c[0x0][0xae8] ;  /* 0x0002ba00000a7ab9 */ /* 0x000fc40000000a00 */
[----:B------:R-:W5:Y:S04]  /*d860*/  LD.E.128 R12, desc[UR48][R12.64] ;  /* 0x000000300c0c7980 */ /* 0x000f68000c101d00 */
[----:B------:R-:W5:Y:S01]  /*d870*/  LD.E.128 R24, desc[UR48][R24.64] ;  /* 0x0000003018187980 */ /* 0x000f62000c101d00 */
[----:B-1----:R-:W1:Y:S01]  /*d880*/  @P1 LDC R21, c[0x0][0xbf0] ;  /* 0x0002fc00ff151b82 */ /* 0x002e620000000800 */
[----:B------:R-:W-:Y:S01]  /*d890*/  UIADD3 UR9, UR9, UR7, URZ ;  /* 0x0000000709097290 */ /* 0x000fe2000fffe03f */
[----:B------:R-:W-:Y:S01]  /*d8a0*/  IMAD R2, R29, 0x80, R0 ;  /* 0x000000801d027824 */ /* 0x000fe200078e0200 */
[----:B------:R-:W-:Y:S01]  /*d8b0*/  USHF.R.S32.HI UR4, URZ, 0x1f, UR36 ;  /* 0x0000001f3f047899 */ /* 0x000fe20008011424 */
[----:B------:R-:W5:Y:S01]  /*d8c0*/  LD.E.128 R32, desc[UR48][R32.64] ;  /* 0x0000003020207980 */ /* 0x000f62000c101d00 */
[----:B------:R-:W-:Y:S01]  /*d8d0*/  UIMAD.WIDE.U32 UR8, UR39, UR10, UR8 ;  /* 0x0000000a270872a5 */ /* 0x000fe2000f8e0008 */
[----:B0-----:R-:W-:Y:S01]  /*d8e0*/  @P1 IMAD.HI.U32 R0, R2, R49, RZ ;  /* 0x0000003102001227 */ /* 0x001fe200078e00ff */
[----:B------:R-:W-:Y:S01]  /*d8f0*/  UIMAD UR4, UR4, UR12, URZ ;  /* 0x0000000c040472a4 */ /* 0x000fe2000f8e023f */
[----:B------:R-:W5:Y:S01]  /*d900*/  LD.E.128 R36, desc[UR48][R36.64] ;  /* 0x0000003024247980 */ /* 0x000f62000c101d00 */
[----:B------:R-:W-:Y:S01]  /*d910*/  UIMAD UR9, UR39, UR11, UR9 ;  /* 0x0000000b270972a4 */ /* 0x000fe2000f8e0209 */
[----:B------:R-:W-:Y:S01]  /*d920*/  IMAD.MOV.U32 R29, RZ, RZ, R2 ;  /* 0x000000ffff1d7224 */ /* 0x000fe200078e0002 */
[----:B------:R-:W-:Y:S01]  /*d930*/  UIMAD UR4, UR36, UR13, UR4 ;  /* 0x0000000d240472a4 */ /* 0x000fe2000f8e0204 */
[----:B------:R-:W5:Y:S01]  /*d940*/  LD.E.128 R40, desc[UR48][R40.64] ;  /* 0x0000003028287980 */ /* 0x000f62000c101d00 */
[----:B------:R-:W-:-:S03]  /*d950*/  UIMAD.WIDE.U32 UR36, UR36, UR12, UR8 ;  /* 0x0000000c242472a5 */ /* 0x000fc6000f8e0008 */
[----:B------:R-:W-:Y:S01]  /*d960*/  ULDC.64 UR8, c[0x0][0xae0] ;  /* 0x0002b80000087ab9 */ /* 0x000fe20000000a00 */
[----:B------:R-:W-:Y:S01]  /*d970*/  UIADD3 UR4, UR37, UR4, URZ ;  /* 0x0000000425047290 */ /* 0x000fe2000fffe03f */
[----:B------:R-:W5:Y:S01]  /*d980*/  LD.E.128 R44, desc[UR48][R44.64] ;  /* 0x000000302c2c7980 */ /* 0x000f62000c101d00 */
[----:B-1----:R-:W-:Y:S01]  /*d990*/  @P1 SHF.R.U32.HI R29, RZ, R21, R0 ;  /* 0x00000015ff1d1219 */ /* 0x002fe20000011600 */
[----:B------:R-:W-:Y:S01]  /*d9a0*/  IMAD.U32 R20, RZ, RZ, UR36 ;  /* 0x00000024ff147e24 */ /* 0x000fe2000f8e00ff */
[----:B------:R-:W-:Y:S01]  /*d9b0*/  @!PT LDS RZ, [RZ] ;  /* 0x00000000fffff984 */ /* 0x000fe20000000800 */
[----:B------:R-:W-:Y:S01]  /*d9c0*/  @!PT LDS RZ, [RZ] ;  /* 0x00000000fffff984 */ /* 0x000fe20000000800 */
[----:B------:R-:W-:Y:S01]  /*d9d0*/  @!PT LDS RZ, [RZ] ;  /* 0x00000000fffff984 */ /* 0x000fe20000000800 */
[----:B------:R-:W-:Y:S01]  /*d9e0*/  @!PT LDS RZ, [RZ] ;  /* 0x00000000fffff984 */ /* 0x000fe20000000800 */
[----:B------:R0:W-:Y:S06]  /*d9f0*/  MEMBAR.ALL.CTA ;  /* 0x0000000000007992 */ /* 0x0001ec0000008000 */
[----:B0-----:R-:W0:Y:S01]  /*da00*/  FENCE.VIEW.ASYNC.S ;  /* 0x00000000000073c6 */ /* 0x001e220000000000 */
[--C-:B------:R-:W-:Y:S01]  /*da10*/  SHF.R.S32.HI R0, RZ, 0x1f, R29.reuse ;  /* 0x0000001fff007819 */ /* 0x100fe2000001141d */
[----:B------:R-:W-:-:S02]  /*da20*/  IMAD.MOV R49, RZ, RZ, -R29 ;  /* 0x000000ffff317224 */ /* 0x000fc400078e0a1d */
[----:B------:R-:W-:Y:S02]  /*da30*/  IMAD.U32 R21, RZ, RZ, UR37 ;  /* 0x00000025ff157e24 */ /* 0x000fe4000f8e00ff */
[----:B------:R-:W-:Y:S02]  /*da40*/  IMAD R0, R0, UR8, RZ ;  /* 0x0000000800007c24 */ /* 0x000fe4000f8e02ff */
[----:B------:R-:W-:Y:S02]  /*da50*/  IMAD R49, R94, R49, R2 ;  /* 0x000000315e317224 */ /* 0x000fe400078e0202 */
[----:B------:R-:W-:Y:S02]  /*da60*/  IMAD.U32 R21, RZ, RZ, UR4 ;  /* 0x00000004ff157e24 */ /* 0x000fe4000f8e00ff */
[C---:B------:R-:W-:Y:S01]  /*da70*/  IMAD R51, R29.reuse, UR9, R0 ;  /* 0x000000091d337c24 */ /* 0x040fe2000f8e0200 */
[----:B------:R-:W-:Y:S01]  /*da80*/  SHF.R.S32.HI R0, RZ, 0x1f, R49 ;  /* 0x0000001fff007819 */ /* 0x000fe20000011431 */
[----:B------:R-:W-:Y:S01]  /*da90*/  IMAD.WIDE.U32 R20, R29, UR8, R20 ;  /* 0x000000081d147c25 */ /* 0x000fe2000f8e0014 */
[----:B------:R-:W-:-:S03]  /*daa0*/  ULDC.64 UR8, c[0x0][0xad8] ;  /* 0x0002b60000087ab9 */ /* 0x000fc60000000a00 */
[----:B------:R-:W-:Y:S02]  /*dab0*/  IMAD.U32 R53, RZ, RZ, UR42 ;  /* 0x0000002aff357e24 */ /* 0x000fe4000f8e00ff */
[----:B------:R-:W-:Y:S02]  /*dac0*/  IMAD.IADD R21, R21, 0x1, R51 ;  /* 0x0000000115157824 */ /* 0x000fe400078e0233 */
[----:B------:R-:W-:Y:S02]  /*dad0*/  IMAD R0, R0, UR8, RZ ;  /* 0x0000000800007c24 */ /* 0x000fe4000f8e02ff */
[----:B------:R-:W-:Y:S02]  /*dae0*/  IMAD R53, R53, 0x80, R95 ;  /* 0x0000008035357824 */ /* 0x000fe400078e025f */
[C---:B------:R-:W-:Y:S02]  /*daf0*/  IMAD R51, R49.reuse, UR9, R0 ;  /* 0x0000000931337c24 */ /* 0x040fe4000f8e0200 */
[----:B------:R-:W-:Y:S01]  /*db00*/  IMAD.WIDE.U32 R20, R49, UR8, R20 ;  /* 0x0000000831147c25 */ /* 0x000fe2000f8e0014 */
[----:B------:R-:W-:Y:S01]  /*db10*/  ISETP.GE.AND P2, PT, R53, R30, PT ;  /* 0x0000001e3500720c */ /* 0x000fe20003f46270 */
[----:B------:R-:W-:-:S02]  /*db20*/  ULDC.64 UR8, c[0x0][0xa80] ;  /* 0x0002a00000087ab9 */ /* 0x000fc40000000a00 */
[----:B------:R-:W-:Y:S01]  /*db30*/  IMAD.IADD R21, R21, 0x1, R51 ;  /* 0x0000000115157824 */ /* 0x000fe200078e0233 */
[C---:B------:R-:W-:Y:S01]  /*db40*/  LEA R0, P3, R20.reuse, UR8, 0x1 ;  /* 0x0000000814007c11 */ /* 0x040fe2000f8608ff */
[----:B------:R-:W-:Y:S02]  /*db50*/  VIADD R3, R3, 0x2e820 ;  /* 0x0002e82003037836 */ /* 0x000fe40000000000 */
[----:B------:R-:W-:Y:S01]  /*db60*/  VIADD R29, R53, 0x20 ;  /* 0x00000020351d7836 */ /* 0x000fe20000000000 */
[----:B------:R-:W-:Y:S02]  /*db70*/  LEA.HI.X R28, R20, UR9, R21, 0x1, P3 ;  /* 0x00000009141c7c11 */ /* 0x000fe400098f0c15 */
[----:B------:R-:W-:Y:S02]  /*db80*/  PRMT R3, RZ, 0x654, R3 ;  /* 0x00000654ff037816 */ /* 0x000fe40000000003 */
[-C--:B------:R-:W-:Y:S01]  /*db90*/  ISETP.GE.AND P0, PT, R29, R30.reuse, PT ;  /* 0x0000001e1d00720c */ /* 0x080fe20003f06270 */
[----:B------:R-:W-:Y:S01]  /*dba0*/  VIADD R29, R53, 0x40 ;  /* 0x00000040351d7836 */ /* 0x000fe20000000000 */
[----:B0-----:R0:W-:Y:S01]  /*dbb0*/  SYNCS.ARRIVE.TRANS64.RED.A1T0 RZ, [R3+URZ], RZ ;  /* 0x000000ff03ff79a7 */ /* 0x0011e2000810043f */
[----:B------:R0:W1:Y:S01]  /*dbc0*/  SHFL.IDX PT, R20, R0, RZ, 0x181f ;  /* 0x00181fff00147589 */ /* 0x00006200000e0000 */
[----:B------:R-:W-:Y:S03]  /*dbd0*/  BSSY B1, `(.L_x_6229) ;  /* 0x000000f000017945 */ /* 0x000fe60003800000 */
[----:B------:R0:W2:Y:S01]  /*dbe0*/  SHFL.IDX PT, R21, R28, RZ, 0x181f ;  /* 0x00181fff1c157589 */ /* 0x0000a200000e0000 */
[----:B------:R-:W-:-:S02]  /*dbf0*/  ISETP.GE.AND P1, PT, R29, R30, PT ;  /* 0x0000001e1d00720c */ /* 0x000fc40003f26270 */
[----:B------:R-:W-:Y:S02]  /*dc00*/  SHF.R.S32.HI R95, RZ, 0x1f, R17 ;  /* 0x0000001fff5f7819 */ /* 0x000fe40000011411 */
[----:B------:R-:W-:Y:S01]  /*dc10*/  SHF.R.S32.HI R96, RZ, 0x1f, R16 ;  /* 0x0000001fff607819 */ /* 0x000fe20000011410 */
[----:B------:R-:W-:Y:S08]  /*dc20*/  @P2 BRA `(.L_x_6230) ;  /* 0x0000000000242947 */ /* 0x000ff00003800000 */
[----:B------:R-:W-:Y:S02]  /*dc30*/  ULDC UR4, c[0x0][0xac8] ;  /* 0x0002b20000047ab9 */ /* 0x000fe40000000800 */
[----:B------:R-:W-:Y:S02]  /*dc40*/  ISETP.GE.AND P2, PT, R16, UR4, PT ;  /* 0x0000000410007c0c */ /* 0x000fe4000bf46270 */
[----:B------:R-:W-:-:S11]  /*dc50*/  ISETP.GE.AND P3, PT, R17, UR4, PT ;  /* 0x0000000411007c0c */ /* 0x000fd6000bf66270 */
[CC--:B-1----:R-:W-:Y:S02]  /*dc60*/  @!P2 LEA R2, P4, R16.reuse, R20.reuse, 0x1 ;  /* 0x000000141002a211 */ /* 0x0c2fe400078808ff */
[C---:B------:R-:W-:Y:S02]  /*dc70*/  @!P3 LEA R20, P5, R17.reuse, R20, 0x1 ;  /* 0x000000141114b211 */ /* 0x040fe400078a08ff */
[-C--:B0-2---:R-:W-:Y:S02]  /*dc80*/  @!P2 LEA.HI.X R3, R16, R21.reuse, R96, 0x1, P4 ;  /* 0x000000151003a211 */ /* 0x085fe400020f0c60 */
[----:B------:R-:W-:-:S03]  /*dc90*/  @!P3 LEA.HI.X R21, R17, R21, R95, 0x1, P5 ;  /* 0x000000151115b211 */ /* 0x000fc600028f0c5f */
[----:B-----5:R3:W-:Y:S04]  /*dca0*/  @!P2 ST.E.128 desc[UR48][R2.64], R4 ;  /* 0x000000040200a985 */ /* 0x0207e8000c101d30 */
[----:B------:R3:W-:Y:S02]  /*dcb0*/  @!P3 ST.E.128 desc[UR48][R20.64], R32 ;  /* 0x000000201400b985 */ /* 0x0007e4000c101d30 */
.L_x_6230:
[----:B------:R-:W-:Y:S05]  /*dcc0*/  BSYNC B1 ;  /* 0x0000000000017941 */ /* 0x000fea0003800000 */
.L_x_6229:
[----:B---3-5:R3:W4:Y:S01]  /*dcd0*/  SHFL.IDX PT, R5, R28, 0x1, 0x181f ;  /* 0x00381f001c057f89 */ /* 0x02872200000e0000 */
[----:B------:R-:W-:Y:S03]  /*dce0*/  BSSY B1, `(.L_x_6231) ;  /* 0x000000c000017945 */ /* 0x000fe60003800000 */
[----:B------:R3:W0:Y:S01]  /*dcf0*/  SHFL.IDX PT, R4, R0, 0x1, 0x181f ;  /* 0x00381f0000047f89 */ /* 0x00062200000e0000 */
[----:B------:R-:W-:Y:S05]  /*dd00*/  @P0 BRA `(.L_x_6232) ;  /* 0x0000000000240947 */ /* 0x000fea0003800000 */
[----:B------:R-:W-:Y:S02]  /*dd10*/  ULDC UR4, c[0x0][0xac8] ;  /* 0x0002b20000047ab9 */ /* 0x000fe40000000800 */
[----:B------:R-:W-:Y:S02]  /*dd20*/  ISETP.GE.AND P3, PT, R16, UR4, PT ;  /* 0x0000000410007c0c */ /* 0x000fe4000bf66270 */
[----:B------:R-:W-:-:S11]  /*dd30*/  ISETP.GE.AND P4, PT, R17, UR4, PT ;  /* 0x0000000411007c0c */ /* 0x000fd6000bf86270 */
[CC--:B0-----:R-:W-:Y:S02]  /*dd40*/  @!P3 LEA R2, P0, R16.reuse, R4.reuse, 0x1 ;  /* 0x000000041002b211 */ /* 0x0c1fe400078008ff */
[C---:B------:R-:W-:Y:S02]  /*dd50*/  @!P4 LEA R4, P2, R17.reuse, R4, 0x1 ;  /* 0x000000041104c211 */ /* 0x040fe400078408ff */
[-C--:B----4-:R-:W-:Y:S02]  /*dd60*/  @!P3 LEA.HI.X R3, R16, R5.reuse, R96, 0x1, P0 ;  /* 0x000000051003b211 */ /* 0x090fe400000f0c60 */
[----:B------:R-:W-:-:S03]  /*dd70*/  @!P4 LEA.HI.X R5, R17, R5, R95, 0x1, P2 ;  /* 0x000000051105c211 */ /* 0x000fc600010f0c5f */
[----:B------:R0:W-:Y:S04]  /*dd80*/  @!P3 ST.E.128 desc[UR48][R2.64], R8 ;  /* 0x000000080200b985 */ /* 0x0001e8000c101d30 */
[----:B------:R0:W-:Y:S02]  /*dd90*/  @!P4 ST.E.128 desc[UR48][R4.64], R36 ;  /* 0x000000240400c985 */ /* 0x0001e4000c101d30 */
.L_x_6232:
[----:B------:R-:W-:Y:S05]  /*dda0*/  BSYNC B1 ;  /* 0x0000000000017941 */ /* 0x000fea0003800000 */
.L_x_6231:
[----:B0---4-:R0:W4:Y:S01]  /*ddb0*/  SHFL.IDX PT, R5, R28, 0x2, 0x181f ;  /* 0x00581f001c057f89 */ /* 0x01112200000e0000 */
        /* <DEDUP_REMOVED lines=12> */
.L_x_6234:
[----:B------:R-:W-:Y:S05]  /*de80*/  BSYNC B1 ;  /* 0x0000000000017941 */ /* 0x000fea0003800000 */
.L_x_6233:
[----:B0-----:R-:W-:Y:S01]  /*de90*/  VIADD R3, R53, 0x60 ;  /* 0x0000006035037836 */ /* 0x001fe20000000000 */
[----:B---3--:R-:W0:Y:S04]  /*dea0*/  SHFL.IDX PT, R28, R28, 0x3, 0x181f ;  /* 0x00781f001c1c7f89 */ /* 0x008e2800000e0000 */
[----:B------:R-:W-:Y:S01]  /*deb0*/  ISETP.GE.AND P0, PT, R3, R30, PT ;  /* 0x0000001e0300720c */ /* 0x000fe20003f06270 */
[----:B------:R-:W3:-:S12]  /*dec0*/  SHFL.IDX PT, R0, R0, 0x3, 0x181f ;  /* 0x00781f0000007f89 */ /* 0x000ed800000e0000 */
[----:B------:R-:W-:Y:S05]  /*ded0*/  @P0 BRA `(.L_x_6235) ;  /* 0x00000018008c0947 */ /* 0x000fea0003800000 */
[----:B------:R-:W-:Y:S02]  /*dee0*/  ULDC UR4, c[0x0][0xac8] ;  /* 0x0002b20000047ab9 */ /* 0x000fe40000000800 */
[----:B------:R-:W-:-:S13]  /*def0*/  ISETP.GE.AND P1, PT, R16, UR4, PT ;  /* 0x0000000410007c0c */ /* 0x000fda000bf26270 */
[----:B---3--:R-:W-:-:S04]  /*df00*/  @!P1 LEA R2, P0, R16, R0, 0x1 ;  /* 0x0000000010029211 */ /* 0x008fc800078008ff */
[----:B0-----:R-:W-:Y:S02]  /*df10*/  @!P1 LEA.HI.X R3, R16, R28, R96, 0x1, P0 ;  /* 0x0000001c10039211 */ /* 0x001fe400000f0c60 */
[----:B------:R-:W-:-:S03]  /*df20*/  ISETP.GE.AND P0, PT, R17, UR4, PT ;  /* 0x0000000411007c0c */ /* 0x000fc6000bf06270 */
[----:B------:R0:W-:Y:S10]  /*df30*/  @!P1 ST.E.128 desc[UR48][R2.64], R24 ;  /* 0x0000001802009985 */ /* 0x0001f4000c101d30 */
[----:B------:R-:W-:Y:S05]  /*df40*/  @P0 BRA `(.L_x_6235) ;  /* 0x0000001800700947 */ /* 0x000fea0003800000 */
[----:B0-----:R-:W-:-:S04]  /*df50*/  LEA R2, P0, R17, R0, 0x1 ;  /* 0x0000000011027211 */ /* 0x001fc800078008ff */
[----:B------:R-:W-:-:S05]  /*df60*/  LEA.HI.X R3, R17, R28, R95, 0x1, P0 ;  /* 0x0000001c11037211 */ /* 0x000fca00000f0c5f */
[----:B------:R0:W-:Y:S01]  /*df70*/  ST.E.128 desc[UR48][R2.64], R44 ;  /* 0x0000002c02007985 */ /* 0x0001e2000c101d30 */
[----:B------:R-:W-:Y:S05]  /*df80*/  BRA `(.L_x_6235) ;  /* 0x0000001800607947 */ /* 0x000fea0003800000 */
.L_x_6228:
[----:B------:R0:W5:Y:S01]  /*df90*/  LDL R108, [R1+0x8] ;  /* 0x00000800016c7983 */ /* 0x0001620000100800 */
[----:B------:R-:W-:Y:S01]  /*dfa0*/  ULDC.64 UR10, c[0x0][0xb08] ;  /* 0x0002c200000a7ab9 */ /* 0x000fe20000000a00 */
[----:B------:R-:W1:Y:S02]  /*dfb0*/  @P1 LDC R0, c[0x0][0xbec] ;  /* 0x0002fb00ff001b82 */ /* 0x000e640000000800 */
[----:B------:R0:W5:Y:S04]  /*dfc0*/  LDL R107, [R1+0x40] ;  /* 0x00004000016b7983 */ /* 0x0001680000100800 */
[----:B------:R0:W5:Y:S04]  /*dfd0*/  LDL R106, [R1+0x4] ;  /* 0x00000400016a7983 */ /* 0x0001680000100800 */
[----:B------:R0:W5:Y:S04]  /*dfe0*/  LDL R105, [R1+0x3c] ;  /* 0x00003c0001697983 */ /* 0x0001680000100800 */
[----:B------:R0:W5:Y:S01]  /*dff0*/  LDL R104, [R1] ;  /* 0x0000000001687983 */ /* 0x0001620000100800 */
[----:B------:R-:W-:Y:S01]  /*e000*/  UIMAD UR7, UR12, UR10, URZ ;  /* 0x0000000a0c0772a4 */ /* 0x000fe2000f8e023f */
[----:B------:R-:W2:Y:S01]  /*e010*/  @P1 LDC R5, c[0x0][0xbf0] ;  /* 0x0002fc00ff051b82 */ /* 0x000ea20000000800 */
[----:B------:R-:W-:Y:S01]  /*e020*/  UIMAD.WIDE.U32 UR8, UR4, UR10, URZ ;  /* 0x0000000a040872a5 */ /* 0x000fe2000f8e003f */
[----:B------:R-:W-:Y:S01]  /*e030*/  IMAD.MOV.U32 R7, RZ, RZ, R13 ;  /* 0x000000ffff077224 */ /* 0x000fe200078e000d */
[----:B------:R-:W-:Y:S01]  /*e040*/  UIMAD UR7, UR4, UR11, UR7 ;  /* 0x0000000b040772a4 */ /* 0x000fe2000f8e0207 */
[----:B------:R-:W-:Y:S01]  /*e050*/  ISETP.GE.AND P0, PT, R15, R30, PT ;  /* 0x0000001e0f00720c */ /* 0x000fe20003f06270 */
[----:B------:R-:W-:Y:S01]  /*e060*/  USHF.R.S32.HI UR4, URZ, 0x1f, UR36 ;  /* 0x0000001f3f047899 */ /* 0x000fe20008011424 */
[----:B------:R-:W-:Y:S01]  /*e070*/  VIADD R2, R3, 0x2e820 ;  /* 0x0002e82003027836 */ /* 0x000fe20000000000 */
[----:B------:R-:W-:Y:S01]  /*e080*/  UIADD3 UR9, UR9, UR7, URZ ;  /* 0x0000000709097290 */ /* 0x000fe2000fffe03f */
[----:B-1----:R-:W-:Y:S01]  /*e090*/  @P1 IMAD.HI.U32 R0, R13, R0, RZ ;  /* 0x000000000d001227 */ /* 0x002fe200078e00ff */
[----:B------:R-:W-:Y:S01]  /*e0a0*/  ULDC.64 UR10, c[0x0][0xb38] ;  /* 0x0002ce00000a7ab9 */ /* 0x000fe20000000a00 */
[----:B------:R-:W-:Y:S01]  /*e0b0*/  BSSY B1, `(.L_x_6236) ;  /* 0x0000073000017945 */ /* 0x000fe20003800000 */
[----:B------:R-:W-:Y:S01]  /*e0c0*/  UIMAD.WIDE.U32 UR8, UR39, UR10, UR8 ;  /* 0x0000000a270872a5 */ /* 0x000fe2000f8e0008 */
[----:B------:R-:W-:-:S02]  /*e0d0*/  PRMT R2, RZ, 0x654, R2 ;  /* 0x00000654ff027816 */ /* 0x000fc40000000002 */
[----:B------:R-:W-:Y:S01]  /*e0e0*/  SHF.R.S32.HI R21, RZ, 0x1f, R19 ;  /* 0x0000001fff157819 */ /* 0x000fe20000011413 */
[----:B------:R-:W-:Y:S01]  /*e0f0*/  UIMAD UR9, UR39, UR11, UR9 ;  /* 0x0000000b270972a4 */ /* 0x000fe2000f8e0209 */
[----:B------:R0:W-:Y:S01]  /*e100*/  SYNCS.ARRIVE.TRANS64.RED.A1T0 RZ, [R2+URZ], RZ ;  /* 0x000000ff02ff79a7 */ /* 0x0001e2000810043f */
[----:B------:R-:W-:Y:S01]  /*e110*/  SHF.R.S32.HI R24, RZ, 0x1f, R22 ;  /* 0x0000001fff187819 */ /* 0x000fe20000011416 */
[----:B------:R-:W-:Y:S01]  /*e120*/  ULDC.64 UR10, c[0x0][0xb40] ;  /* 0x0002d000000a7ab9 */ /* 0x000fe20000000a00 */
[----:B------:R-:W-:Y:S01]  /*e130*/  SHF.R.S32.HI R26, RZ, 0x1f, R23 ;  /* 0x0000001fff1a7819 */ /* 0x000fe20000011417 */
[----:B------:R-:W-:Y:S01]  /*e140*/  UIMAD UR4, UR4, UR10, URZ ;  /* 0x0000000a040472a4 */ /* 0x000fe2000f8e023f */
[----:B------:R-:W-:Y:S02]  /*e150*/  SHF.R.S32.HI R27, RZ, 0x1f, R228 ;  /* 0x0000001fff1b7819 */ /* 0x000fe400000114e4 */
[----:B------:R-:W-:Y:S01]  /*e160*/  SHF.R.S32.HI R95, RZ, 0x1f, R229 ;  /* 0x0000001fff5f7819 */ /* 0x000fe200000114e5 */
[----:B------:R-:W-:Y:S01]  /*e170*/  UIMAD UR4, UR36, UR11, UR4 ;  /* 0x0000000b240472a4 */ /* 0x000fe2000f8e0204 */
[----:B--2---:R-:W-:Y:S01]  /*e180*/  @P1 SHF.R.U32.HI R7, RZ, R5, R0 ;  /* 0x00000005ff071219 */ /* 0x004fe20000011600 */
[----:B------:R-:W-:Y:S01]  /*e190*/  UIMAD.WIDE.U32 UR36, UR36, UR10, UR8 ;  /* 0x0000000a242472a5 */ /* 0x000fe2000f8e0008 */
[----:B------:R-:W-:-:S02]  /*e1a0*/  SHF.R.S32.HI R96, RZ, 0x1f, R230 ;  /* 0x0000001fff607819 */ /* 0x000fc400000114e6 */
[----:B------:R-:W-:Y:S01]  /*e1b0*/  ULDC.64 UR10, c[0x0][0xb48] ;  /* 0x0002d200000a7ab9 */ /* 0x000fe20000000a00 */
[----:B------:R-:W-:Y:S01]  /*e1c0*/  UIADD3 UR9, UR37, UR4, URZ ;  /* 0x0000000425097290 */ /* 0x000fe2000fffe03f */
[--C-:B------:R-:W-:Y:S01]  /*e1d0*/  SHF.R.S32.HI R0, RZ, 0x1f, R7.reuse ;  /* 0x0000001fff007819 */ /* 0x100fe20000011407 */
[----:B------:R-:W-:Y:S01]  /*e1e0*/  IMAD.MOV R9, RZ, RZ, -R7 ;  /* 0x000000ffff097224 */ /* 0x000fe200078e0a07 */
[----:B------:R-:W-:Y:S01]  /*e1f0*/  UMOV UR8, UR36 ;  /* 0x0000002400087c82 */ /* 0x000fe20008000000 */
[----:B------:R-:W-:Y:S01]  /*e200*/  SHF.R.S32.HI R97, RZ, 0x1f, R231 ;  /* 0x0000001fff617819 */ /* 0x000fe200000114e7 */
[----:B------:R-:W-:Y:S01]  /*e210*/  UIMAD.WIDE.U32 UR8, UR40, UR10, UR8 ;  /* 0x0000000a280872a5 */ /* 0x000fe2000f8e0008 */
[----:B------:R-:W-:Y:S01]  /*e220*/  IMAD R9, R94, R9, R13 ;  /* 0x000000095e097224 */ /* 0x000fe200078e020d */
[----:B------:R-:W-:Y:S02]  /*e230*/  SHF.R.S32.HI R98, RZ, 0x1f, R232 ;  /* 0x0000001fff627819 */ /* 0x000fe400000114e8 */
[----:B------:R-:W-:Y:S01]  /*e240*/  UIMAD UR40, UR40, UR11, UR9 ;  /* 0x0000000b282872a4 */ /* 0x000fe2000f8e0209 */
[----:B------:R-:W-:Y:S01]  /*e250*/  SHF.R.S32.HI R99, RZ, 0x1f, R233 ;  /* 0x0000001fff637819 */ /* 0x000fe200000114e9 */
[----:B------:R-:W-:Y:S01]  /*e260*/  IMAD.U32 R5, RZ, RZ, UR9 ;  /* 0x00000009ff057e24 */ /* 0x000fe2000f8e00ff */
[----:B------:R-:W-:Y:S01]  /*e270*/  ULDC.64 UR10, c[0x0][0xb30] ;  /* 0x0002cc00000a7ab9 */ /* 0x000fe20000000a00 */
[----:B------:R-:W-:Y:S01]  /*e280*/  IMAD.U32 R4, RZ, RZ, UR8 ;  /* 0x00000008ff047e24 */ /* 0x000fe2000f8e00ff */
[----:B------:R-:W-:Y:S01]  /*e290*/  ULDC.64 UR8, c[0x0][0xb28] ;  /* 0x0002ca0000087ab9 */ /* 0x000fe20000000a00 */
[----:B------:R-:W-:Y:S01]  /*e2a0*/  IMAD R0, R0, UR10, RZ ;  /* 0x0000000a00007c24 */ /* 0x000fe2000f8e02ff */
[----:B------:R-:W-:Y:S01]  /*e2b0*/  SHF.R.S32.HI R100, RZ, 0x1f, R234 ;  /* 0x0000001fff647819 */ /* 0x000fe200000114ea */
[----:B------:R-:W-:Y:S01]  /*e2c0*/  IMAD.U32 R5, RZ, RZ, UR40 ;  /* 0x00000028ff057e24 */ /* 0x000fe2000f8e00ff */
[----:B------:R-:W-:Y:S01]  /*e2d0*/  SHF.R.S32.HI R101, RZ, 0x1f, R235 ;  /* 0x0000001fff657819 */ /* 0x000fe200000114eb */
[C---:B------:R-:W-:Y:S01]  /*e2e0*/  IMAD R11, R7.reuse, UR11, R0 ;  /* 0x0000000b070b7c24 */ /* 0x040fe2000f8e0200 */
[----:B------:R-:W-:Y:S01]  /*e2f0*/  SHF.R.S32.HI R0, RZ, 0x1f, R9 ;  /* 0x0000001fff007819 */ /* 0x000fe20000011409 */
[----:B------:R-:W-:Y:S01]  /*e300*/  IMAD.WIDE.U32 R4, R7, UR10, R4 ;  /* 0x0000000a07047c25 */ /* 0x000fe2000f8e0004 */
[----:B------:R-:W-:-:S02]  /*e310*/  SHF.R.S32.HI R102, RZ, 0x1f, R236 ;  /* 0x0000001fff667819 */ /* 0x000fc400000114ec */
[----:B------:R-:W-:Y:S01]  /*e320*/  SHF.R.S32.HI R103, RZ, 0x1f, R237 ;  /* 0x0000001fff677819 */ /* 0x000fe200000114ed */
[----:B------:R-:W-:Y:S02]  /*e330*/  IMAD R0, R0, UR8, RZ ;  /* 0x0000000800007c24 */ /* 0x000fe4000f8e02ff */
[----:B------:R-:W-:Y:S02]  /*e340*/  IMAD.IADD R5, R5, 0x1, R11 ;  /* 0x0000000105057824 */ /* 0x000fe400078e020b */
        /* <DEDUP_REMOVED lines=9> */
[----:B------:R-:W-:Y:S02]  /*e3e0*/  ULDC UR4, c[0x0][0xac8] ;  /* 0x0002b20000047ab9 */ /* 0x000fe40000000800 */
[----:B-----5:R-:W-:Y:S02]  /*e3f0*/  ISETP.GE.AND P3, PT, R106, UR4, PT ;  /* 0x000000046a007c0c */ /* 0x020fe4000bf66270 */
[----:B------:R-:W-:Y:S02]  /*e400*/  ISETP.GE.AND P2, PT, R108, UR4, PT ;  /* 0x000000046c007c0c */ /* 0x000fe4000bf46270 */
[----:B------:R-:W-:Y:S02]  /*e410*/  ISETP.GE.AND P1, PT, R104, UR4, PT ;  /* 0x0000000468007c0c */ /* 0x000fe4000bf26270 */
[----:B------:R-:W-:Y:S02]  /*e420*/  ISETP.GE.AND P0, PT, R237, UR4, PT ;  /* 0x00000004ed007c0c */ /* 0x000fe4000bf06270 */
[----:B------:R-:W-:-:S05]  /*e430*/  ISETP.GE.AND P4, PT, R236, UR4, PT ;  /* 0x00000004ec007c0c */ /* 0x000fca000bf86270 */
[-C--:B-1----:R-:W-:Y:S02]  /*e440*/  @!P3 LEA R6, P5, R106, R4.reuse, 0x2 ;  /* 0x000000046a06b211 */ /* 0x082fe400078a10ff */
[----:B0-2---:R-:W-:Y:S02]  /*e450*/  @!P2 IMAD.WIDE R2, R108, 0x4, R4 ;  /* 0x000000046c02a825 */ /* 0x005fe400078e0204 */
[----:B------:R-:W-:Y:S02]  /*e460*/  @!P3 LEA.HI.X R7, R106, R5, R107, 0x2, P5 ;  /* 0x000000056a07b211 */ /* 0x000fe400028f146b */
[-C--:B------:R-:W-:Y:S01]  /*e470*/  @!P1 LEA R8, P6, R104, R4.reuse, 0x2 ;  /* 0x0000000468089211 */ /* 0x080fe200078c10ff */
[----:B------:R0:W-:Y:S01]  /*e480*/  @!P2 ST.E.64 desc[UR48][R2.64], R92 ;  /* 0x0000005c0200a985 */ /* 0x0001e2000c101b30 */
[----:B------:R-:W-:Y:S02]  /*e490*/  ISETP.GE.AND P2, PT, R235, UR4, PT ;  /* 0x00000004eb007c0c */ /* 0x000fe4000bf46270 */
[----:B------:R-:W-:Y:S01]  /*e4a0*/  @!P0 LEA R10, P5, R237, R4, 0x2 ;  /* 0x00000004ed0a8211 */ /* 0x000fe200078a10ff */
[----:B------:R1:W-:Y:S01]  /*e4b0*/  @!P3 ST.E.64 desc[UR48][R6.64], R90 ;  /* 0x0000005a0600b985 */ /* 0x0003e2000c101b30 */
[----:B------:R-:W-:-:S02]  /*e4c0*/  ISETP.GE.AND P3, PT, R234, UR4, PT ;  /* 0x00000004ea007c0c */ /* 0x000fc4000bf66270 */
[-C--:B------:R-:W-:Y:S02]  /*e4d0*/  @!P1 LEA.HI.X R9, R104, R5.reuse, R105, 0x2, P6 ;  /* 0x0000000568099211 */ /* 0x080fe400030f1469 */
[----:B------:R-:W-:-:S03]  /*e4e0*/  @!P0 LEA.HI.X R11, R237, R5, R103, 0x2, P5 ;  /* 0x00000005ed0b8211 */ /* 0x000fc600028f1467 */
[----:B------:R2:W-:Y:S01]  /*e4f0*/  @!P1 ST.E.64 desc[UR48][R8.64], R88 ;  /* 0x0000005808009985 */ /* 0x0005e2000c101b30 */
[----:B0-----:R-:W-:-:S03]  /*e500*/  @!P4 LEA R2, P1, R236, R4, 0x2 ;  /* 0x00000004ec02c211 */ /* 0x001fc600078210ff */
[----:B------:R0:W-:Y:S01]  /*e510*/  @!P0 ST.E.64 desc[UR48][R10.64], R86 ;  /* 0x000000560a008985 */ /* 0x0001e2000c101b30 */
[----:B------:R-:W-:Y:S02]  /*e520*/  ISETP.GE.AND P0, PT, R233, UR4, PT ;  /* 0x00000004e9007c0c */ /* 0x000fe4000bf06270 */
[-C--:B------:R-:W-:Y:S02]  /*e530*/  @!P4 LEA.HI.X R3, R236, R5.reuse, R102, 0x2, P1 ;  /* 0x00000005ec03c211 */ /* 0x080fe400008f1466 */
[CC--:B------:R-:W-:Y:S02]  /*e540*/  @!P2 LEA R12, P6, R235.reuse, R4.reuse, 0x2 ;  /* 0x00000004eb0ca211 */ /* 0x0c0fe400078c10ff */
[----:B------:R-:W-:Y:S01]  /*e550*/  ISETP.GE.AND P1, PT, R232, UR4, PT ;  /* 0x00000004e8007c0c */ /* 0x000fe2000bf26270 */
[----:B------:R3:W-:Y:S01]  /*e560*/  @!P4 ST.E.64 desc[UR48][R2.64], R84 ;  /* 0x000000540200c985 */ /* 0x0007e2000c101b30 */
[----:B------:R-:W-:Y:S02]  /*e570*/  @!P3 LEA R14, P5, R234, R4, 0x2 ;  /* 0x00000004ea0eb211 */ /* 0x000fe400078a10ff */
[----:B------:R-:W-:-:S02]  /*e580*/  @!P2 LEA.HI.X R13, R235, R5, R101, 0x2, P6 ;  /* 0x00000005eb0da211 */ /* 0x000fc400030f1465 */
[----:B------:R-:W-:Y:S02]  /*e590*/  ISETP.GE.AND P4, PT, R231, UR4, PT ;  /* 0x00000004e7007c0c */ /* 0x000fe4000bf86270 */
[----:B------:R-:W-:Y:S01]  /*e5a0*/  @!P3 LEA.HI.X R15, R234, R5, R100, 0x2, P5 ;  /* 0x00000005ea0fb211 */ /* 0x000fe200028f1464 */
[----:B------:R4:W-:Y:S01]  /*e5b0*/  @!P2 ST.E.64 desc[UR48][R12.64], R82 ;  /* 0x000000520c00a985 */ /* 0x0009e2000c101b30 */
[----:B-1----:R-:W-:-:S03]  /*e5c0*/  @!P0 LEA R6, P2, R233, R4, 0x2 ;  /* 0x00000004e9068211 */ /* 0x002fc600078410ff */
[----:B------:R-:W-:Y:S01]  /*e5d0*/  @!P3 ST.E.64 desc[UR48][R14.64], R80 ;  /* 0x000000500e00b985 */ /* 0x000fe2000c101b30 */
[----:B------:R-:W-:Y:S02]  /*e5e0*/  ISETP.GE.AND P3, PT, R230, UR4, PT ;  /* 0x00000004e6007c0c */ /* 0x000fe4000bf66270 */
[CC--:B--2---:R-:W-:Y:S02]  /*e5f0*/  @!P1 LEA R8, P5, R232.reuse, R4.reuse, 0x2 ;  /* 0x00000004e8089211 */ /* 0x0c4fe400078a10ff */
[-C--:B------:R-:W-:Y:S02]  /*e600*/  @!P0 LEA.HI.X R7, R233, R5.reuse, R99, 0x2, P2 ;  /* 0x00000005e9078211 */ /* 0x080fe400010f1463 */
[----:B------:R-:W-:Y:S02]  /*e610*/  ISETP.GE.AND P2, PT, R229, UR4, PT ;  /* 0x00000004e5007c0c */ /* 0x000fe4000bf46270 */
[----:B0-----:R-:W-:Y:S01]  /*e620*/  @!P4 LEA R10, P6, R231, R4, 0x2 ;  /* 0x00000004e70ac211 */ /* 0x001fe200078c10ff */
[----:B------:R0:W-:Y:S01]  /*e630*/  @!P0 ST.E.64 desc[UR48][R6.64], R78 ;  /* 0x0000004e06008985 */ /* 0x0001e2000c101b30 */
[----:B------:R-:W-:-:S02]  /*e640*/  @!P1 LEA.HI.X R9, R232, R5, R98, 0x2, P5 ;  /* 0x00000005e8099211 */ /* 0x000fc400028f1462 */
[-C--:B------:R-:W-:Y:S02]  /*e650*/  @!P4 LEA.HI.X R11, R231, R5.reuse, R97, 0x2, P6 ;  /* 0x00000005e70bc211 */ /* 0x080fe400030f1461 */
[----:B------:R-:W-:Y:S01]  /*e660*/  ISETP.GE.AND P0, PT, R228, UR4, PT ;  /* 0x00000004e4007c0c */ /* 0x000fe2000bf06270 */
[----:B------:R1:W-:Y:S01]  /*e670*/  @!P1 ST.E.64 desc[UR48][R8.64], R76 ;  /* 0x0000004c08009985 */ /* 0x0003e2000c101b30 */
        /* <DEDUP_REMOVED lines=22> */
.L_x_6237:
[----:B------:R-:W-:Y:S05]  /*e7e0*/  BSYNC B1 ;  /* 0x0000000000017941 */ /* 0x000fea0003800000 */
.L_x_6236:
[----:B------:R-:W-:Y:S01]  /*e7f0*/  ISETP.GE.AND P0, PT, R25, R30, PT ;  /* 0x0000001e1900720c */ /* 0x000fe20003f06270 */
[----:B--23--:R2:W3:Y:S04]  /*e800*/  SHFL.IDX PT, R5, R20, 0x1, 0x1c1f ;  /* 0x003c1f0014057f89 */ /* 0x00c4e800000e0000 */
[----:B-1----:R2:W1:Y:S08]  /*e810*/  SHFL.IDX PT, R4, R0, 0x1, 0x1c1f ;  /* 0x003c1f0000047f89 */ /* 0x00247000000e0000 */
[----:B--2---:R-:W-:Y:S05]  /*e820*/  @P0 BRA `(.L_x_6235) ;  /* 0x0000001000380947 */ /* 0x004fea0003800000 */
[----:B------:R-:W-:Y:S02]  /*e830*/  ULDC UR4, c[0x0][0xac8] ;  /* 0x0002b20000047ab9 */ /* 0x000fe40000000800 */
[----:B-----5:R-:W-:Y:S02]  /*e840*/  ISETP.GE.AND P1, PT, R106, UR4, PT ;  /* 0x000000046a007c0c */ /* 0x020fe4000bf26270 */
[----:B------:R-:W-:Y:S02]  /*e850*/  ISETP.GE.AND P6, PT, R108, UR4, PT ;  /* 0x000000046c007c0c */ /* 0x000fe4000bfc6270 */
[----:B------:R-:W-:Y:S02]  /*e860*/  ISETP.GE.AND P0, PT, R104, UR4, PT ;  /* 0x0000000468007c0c */ /* 0x000fe4000bf06270 */
[----:B------:R-:W-:Y:S02]  /*e870*/  ISETP.GE.AND P2, PT, R237, UR4, PT ;  /* 0x00000004ed007c0c */ /* 0x000fe4000bf46270 */
[----:B------:R-:W-:-:S05]  /*e880*/  ISETP.GE.AND P3, PT, R236, UR4, PT ;  /* 0x00000004ec007c0c */ /* 0x000fca000bf66270 */
[-C--:B-1----:R-:W-:Y:S02]  /*e890*/  @!P1 LEA R6, P4, R106, R4.reuse, 0x2 ;  /* 0x000000046a069211 */ /* 0x082fe400078810ff */
[----:B0--3--:R-:W-:Y:S02]  /*e8a0*/  @!P6 IMAD.WIDE R2, R108, 0x4, R4 ;  /* 0x000000046c02e825 */ /* 0x009fe400078e0204 */
[-C--:B------:R-:W-:Y:S02]  /*e8b0*/  @!P1 LEA.HI.X R7, R106, R5.reuse, R107, 0x2, P4 ;  /* 0x000000056a079211 */ /* 0x080fe400020f146b */
[----:B------:R-:W-:Y:S01]  /*e8c0*/  ISETP.GE.AND P4, PT, R235, UR4, PT ;  /* 0x00000004eb007c0c */ /* 0x000fe2000bf86270 */
[----:B------:R0:W-:Y:S01]  /*e8d0*/  @!P6 ST.E.64 desc[UR48][R2.64], R34 ;  /* 0x000000220200e985 */ /* 0x0001e2000c101b30 */
[-C--:B------:R-:W-:Y:S02]  /*e8e0*/  @!P0 LEA R8, P5, R104, R4.reuse, 0x2 ;  /* 0x0000000468088211 */ /* 0x080fe400078a10ff */
[----:B------:R-:W-:Y:S01]  /*e8f0*/  @!P3 LEA R12, P6, R236, R4, 0x2 ;  /* 0x00000004ec0cb211 */ /* 0x000fe200078c10ff */
[----:B------:R1:W-:Y:S01]  /*e900*/  @!P1 ST.E.64 desc[UR48][R6.64], R36 ;  /* 0x0000002406009985 */ /* 0x0003e2000c101b30 */
[----:B------:R-:W-:-:S02]  /*e910*/  @!P0 LEA.HI.X R9, R104, R5, R105, 0x2, P5 ;  /* 0x0000000568098211 */ /* 0x000fc400028f1469 */
[CC--:B------:R-:W-:Y:S02]  /*e920*/  @!P2 LEA R10, P1, R237.reuse, R4.reuse, 0x2 ;  /* 0x00000004ed0aa211 */ /* 0x0c0fe400078210ff */
        /* <DEDUP_REMOVED lines=9> */
[----:B------:R4:W-:Y:S02]  /*e9c0*/  @!P3 ST.E.64 desc[UR48][R12.64], R42 ;  /* 0x0000002a0c00b985 */ /* 0x0009e4000c101b30 */
[CC--:B0-----:R-:W-:Y:S02]  /*e9d0*/  @!P0 LEA R2, P3, R234.reuse, R4.reuse, 0x2 ;  /* 0x00000004ea028211 */ /* 0x0c1fe400078610ff */
[----:B------:R-:W-:Y:S01]  /*e9e0*/  @!P4 ST.E.64 desc[UR48][R14.64], R44 ;  /* 0x0000002c0e00c985 */ /* 0x000fe2000c101b30 */
[----:B------:R-:W-:Y:S02]  /*e9f0*/  ISETP.GE.AND P4, PT, R231, UR4, PT ;  /* 0x00000004e7007c0c */ /* 0x000fe4000bf86270 */
[----:B-1----:R-:W-:Y:S02]  /*ea00*/  @!P1 LEA R6, P5, R233, R4, 0x2 ;  /* 0x00000004e9069211 */ /* 0x002fe400078a10ff */
[----:B------:R-:W-:-:S02]  /*ea10*/  @!P0 LEA.HI.X R3, R234, R5, R100, 0x2, P3 ;  /* 0x00000005ea038211 */ /* 0x000fc400018f1464 */
[----:B------:R-:W-:Y:S02]  /*ea20*/  ISETP.GE.AND P3, PT, R230, UR4, PT ;  /* 0x00000004e6007c0c */ /* 0x000fe4000bf66270 */
[CC--:B--2---:R-:W-:Y:S01]  /*ea30*/  @!P2 LEA R8, P6, R232.reuse, R4.reuse, 0x2 ;  /* 0x00000004e808a211 */ /* 0x0c4fe200078c10ff */
[----:B------:R0:W-:Y:S01]  /*ea40*/  @!P0 ST.E.64 desc[UR48][R2.64], R46 ;  /* 0x0000002e02008985 */ /* 0x0001e2000c101b30 */
[-C--:B------:R-:W-:Y:S02]  /*ea50*/  @!P1 LEA.HI.X R7, R233, R5.reuse, R99, 0x2, P5 ;  /* 0x00000005e9079211 */ /* 0x080fe400028f1463 */
[----:B------:R-:W-:Y:S02]  /*ea60*/  @!P2 LEA.HI.X R9, R232, R5, R98, 0x2, P6 ;  /* 0x00000005e809a211 */ /* 0x000fe400030f1462 */
[----:B------:R-:W-:Y:S01]  /*ea70*/  ISETP.GE.AND P0, PT, R229, UR4, PT ;  /* 0x00000004e5007c0c */ /* 0x000fe2000bf06270 */
[----:B------:R1:W-:Y:S01]  /*ea80*/  @!P1 ST.E.64 desc[UR48][R6.64], R48 ;  /* 0x0000003006009985 */ /* 0x0003e2000c101b30 */
[----:B---3--:R-:W-:-:S02]  /*ea90*/  @!P4 LEA R10, P1, R231, R4, 0x2 ;  /* 0x00000004e70ac211 */ /* 0x008fc400078210ff */
[----:B------:R-:W-:Y:S01]  /*eaa0*/  ISETP.GE.AND P5, PT, R228, UR4, PT ;  /* 0x00000004e4007c0c */ /* 0x000fe2000bfa6270 */
[----:B------:R2:W-:Y:S01]  /*eab0*/  @!P2 ST.E.64 desc[UR48][R8.64], R50 ;  /* 0x000000320800a985 */ /* 0x0005e2000c101b30 */
[----:B------:R-:W-:Y:S02]  /*eac0*/  @!P4 LEA.HI.X R11, R231, R5, R97, 0x2, P1 ;  /* 0x00000005e70bc211 */ /* 0x000fe400008f1461 */
[----:B------:R-:W-:Y:S02]  /*ead0*/  ISETP.GE.AND P2, PT, R23, UR4, PT ;  /* 0x0000000417007c0c */ /* 0x000fe4000bf46270 */
[----:B------:R-:W-:Y:S01]  /*eae0*/  ISETP.GE.AND P1, PT, R22, UR4, PT ;  /* 0x0000000416007c0c */ /* 0x000fe2000bf26270 */
[----:B------:R3:W-:Y:S01]  /*eaf0*/  @!P4 ST.E.64 desc[UR48][R10.64], R52 ;  /* 0x000000340a00c985 */ /* 0x0007e2000c101b30 */
[-C--:B----4-:R-:W-:Y:S02]  /*eb00*/  @!P3 LEA R12, P6, R230, R4.reuse, 0x2 ;  /* 0x00000004e60cb211 */ /* 0x090fe400078c10ff */
[----:B0-----:R-:W-:-:S02]  /*eb10*/  @!P0 LEA R2, P4, R229, R4, 0x2 ;  /* 0x00000004e5028211 */ /* 0x001fc400078810ff */
        /* <DEDUP_REMOVED lines=15> */
[----:B---3--:R-:W-:-:S04]  /*ec10*/  LEA R2, P0, R19, R4, 0x2 ;  /* 0x0000000413027211 */ /* 0x008fc800078010ff */
[----:B------:R-:W-:-:S05]  /*ec20*/  LEA.HI.X R3, R19, R5, R21, 0x2, P0 ;  /* 0x0000000513037211 */ /* 0x000fca00000f1415 */
[----:B------:R2:W-:Y:S01]  /*ec30*/  ST.E.64 desc[UR48][R2.64], R32 ;  /* 0x0000002002007985 */ /* 0x0005e2000c101b30 */
[----:B------:R-:W-:Y:S05]  /*ec40*/  BRA `(.L_x_6235) ;  /* 0x0000000c00307947 */ /* 0x000fea0003800000 */
.L_x_6226:
        /* <DEDUP_REMOVED lines=31> */
.L_x_6238:
[----:B------:R-:W-:Y:S01]  /*ee40*/  USEL UR36, UR36, URZ, !UP0 ;  /* 0x0000003f24247287 */ /* 0x000fe2000c000000 */
[----:B------:R-:W-:Y:S01]  /*ee50*/  BSSY B1, `(.L_x_6239) ;  /* 0x0000038000017945 */ /* 0x000fe20003800000 */
[----:B------:R-:W-:-:S03]  /*ee60*/  USEL UR37, UR37, URZ, !UP0 ;  /* 0x0000003f25257287 */ /* 0x000fc6000c000000 */
[----:B------:R-:W-:Y:S09]  /*ee70*/  @P0 BRA `(.L_x_6240) ;  /* 0x0000000000d40947 */ /* 0x000ff20003800000 */
[----:B------:R-:W0:Y:S01]  /*ee80*/  LDC R9, c[0x0][0xbe8] ;  /* 0x0002fa00ff097b82 */ /* 0x000e220000000800 */
[----:B------:R-:W-:-:S04]  /*ee90*/  IMAD.U32 R2, RZ, RZ, UR42 ;  /* 0x0000002aff027e24 */ /* 0x000fc8000f8e00ff */
[----:B------:R-:W-:-:S04]  /*eea0*/  IMAD R2, R2, 0x80, R7 ;  /* 0x0000008002027824 */ /* 0x000fc800078e0207 */
[----:B------:R-:W-:Y:S02]  /*eeb0*/  VIADD R4, R2, 0xffffff80 ;  /* 0xffffff8002047836 */ /* 0x000fe40000000000 */
        /* <DEDUP_REMOVED lines=13> */
[----:B------:R-:W-:Y:S01]  /*ef90*/  UIMAD UR7, UR11, UR36, URZ ;  /* 0x000000240b0772a4 */ /* 0x000fe2000f8e023f */
[----:B------:R-:W1:Y:S01]  /*efa0*/  @P0 LDC R7, c[0x0][0xbf0] ;  /* 0x0002fc00ff070b82 */ /* 0x000e620000000800 */
[----:B------:R-:W-:Y:S02]  /*efb0*/  UIMAD.WIDE.U32 UR14, UR8, UR39, URZ ;  /* 0x00000027080e72a5 */ /* 0x000fe4000f8e003f */
        /* <DEDUP_REMOVED lines=12> */
[----:B------:R-:W-:Y:S01]  /*f080*/  UIADD3.X UR7, UR7, UR11, UR16, UP0, UP1 ;  /* 0x0000000b07077290 */ /* 0x000fe200087e2410 */
[----:B-1----:R-:W-:Y:S01]  /*f090*/  @P0 SHF.R.U32.HI R5, RZ, R7, R2 ;  /* 0x00000007ff050219 */ /* 0x002fe20000011602 */
[----:B------:R-:W-:Y:S01]  /*f0a0*/  IMAD.U32 R2, RZ, RZ, UR20 ;  /* 0x00000014ff027e24 */ /* 0x000fe2000f8e00ff */
[----:B------:R-:W-:Y:S01]  /*f0b0*/  ULDC.64 UR8, c[0x0][UR17+0x210] ;  /* 0x0000840011087abb */ /* 0x000fe20008000a00 */
[----:B------:R-:W-:Y:S01]  /*f0c0*/  ULDC.64 UR10, c[0x0][0xba8] ;  /* 0x0002ea00000a7ab9 */ /* 0x000fe20000000a00 */
[----:B------:R-:W-:Y:S01]  /*f0d0*/  @!UP2 ULDC UR10, c[0x0][0xb50] ;  /* 0x0002d400000aaab9 */ /* 0x000fe20000000800 */
[--C-:B------:R-:W-:Y:S01]  /*f0e0*/  IMAD.MOV R7, RZ, RZ, -R5.reuse ;  /* 0x000000ffff077224 */ /* 0x100fe200078e0a05 */
[----:B------:R-:W-:Y:S01]  /*f0f0*/  IADD3 R2, P0, P1, R5, UR14, R2 ;  /* 0x0000000e05027c10 */ /* 0x000fe2000f91e002 */
[----:B------:R-:W-:Y:S01]  /*f100*/  @!UP2 ULDC UR11, c[0x0][0xb54] ;  /* 0x0002d500000baab9 */ /* 0x000fe20000000800 */
[----:B------:R-:W-:Y:S01]  /*f110*/  SHF.R.S32.HI R5, RZ, 0x1f, R5 ;  /* 0x0000001fff057819 */ /* 0x000fe20000011405 */
[----:B------:R-:W-:-:S03]  /*f120*/  IMAD R7, R9, R7, R4 ;  /* 0x0000000709077224 */ /* 0x000fc600078e0204 */
[----:B------:R-:W-:Y:S01]  /*f130*/  IADD3.X R3, R5, UR7, R6, P0, P1 ;  /* 0x0000000705037c10 */ /* 0x000fe200087e2406 */
[C---:B------:R-:W-:Y:S01]  /*f140*/  IMAD R9, R7.reuse, UR9, RZ ;  /* 0x0000000907097c24 */ /* 0x040fe2000f8e02ff */
[----:B------:R-:W-:Y:S01]  /*f150*/  SHF.R.S32.HI R4, RZ, 0x1f, R7 ;  /* 0x0000001fff047819 */ /* 0x000fe20000011407 */
[----:B------:R-:W-:-:S04]  /*f160*/  IMAD.WIDE.U32 R2, R7, UR8, R2 ;  /* 0x0000000807027c25 */ /* 0x000fc8000f8e0002 */
[----:B------:R-:W-:Y:S01]  /*f170*/  IMAD R9, R4, UR8, R9 ;  /* 0x0000000804097c24 */ /* 0x000fe2000f8e0209 */
[----:B------:R-:W-:-:S03]  /*f180*/  LEA R4, P0, R2, UR10, 0x2 ;  /* 0x0000000a02047c11 */ /* 0x000fc6000f8010ff */
[----:B------:R-:W-:-:S05]  /*f190*/  IMAD.IADD R3, R3, 0x1, R9 ;  /* 0x0000000103037824 */ /* 0x000fca00078e0209 */
[----:B------:R-:W-:Y:S01]  /*f1a0*/  LEA.HI.X R5, R2, UR11, R3, 0x2, P0 ;  /* 0x0000000b02057c11 */ /* 0x000fe200080f1403 */
[----:B------:R-:W-:-:S05]  /*f1b0*/  IMAD.MOV.U32 R3, RZ, RZ, -0x800000 ;  /* 0xff800000ff037424 */ /* 0x000fca00078e00ff */
[----:B------:R0:W-:Y:S02]  /*f1c0*/  STG.E desc[UR48][R4.64], R3 ;  /* 0x0000000304007986 */ /* 0x0001e4000c101930 */
.L_x_6240:
[----:B------:R-:W-:Y:S05]  /*f1d0*/  BSYNC B1 ;  /* 0x0000000000017941 */ /* 0x000fea0003800000 */
.L_x_6239:
[----:B------:R-:W-:-:S06]  /*f1e0*/  UISETP.GT.AND UP0, UPT, UR44, 0x1, UPT ;  /* 0x000000012c00788c */ /* 0x000fcc000bf04270 */
[----:B------:R-:W-:-:S13]  /*f1f0*/  PLOP3.LUT P0, PT, PT, PT, UP0, 0x80, 0x0 ;  /* 0x000000000000781c */ /* 0x000fda0003f0f008 */
[----:B------:R-:W-:Y:S05]  /*f200*/  @P0 BRA `(.L_x_6235) ;  /* 0x0000000400c00947 */ /* 0x000fea0003800000 */
[----:B------:R-:W1:Y:S01]  /*f210*/  LDC R11, c[0x0][0xbe8] ;  /* 0x0002fa00ff0b7b82 */ /* 0x000e620000000800 */
[----:B------:R-:W-:Y:S01]  /*f220*/  SHF.R.S32.HI R8, RZ, 0x1f, R10 ;  /* 0x0000001fff087819 */ /* 0x000fe2000001140a */
[----:B------:R-:W-:Y:S01]  /*f230*/  ULDC.64 UR10, c[0x0][0xaa0] ;  /* 0x0002a800000a7ab9 */ /* 0x000fe20000000a00 */
[----:B0-----:R-:W-:Y:S01]  /*f240*/  IMAD.U32 R5, RZ, RZ, UR42 ;  /* 0x0000002aff057e24 */ /* 0x001fe2000f8e00ff */
[----:B------:R-:W-:Y:S01]  /*f250*/  UIMAD UR7, UR16, UR10, URZ ;  /* 0x0000000a100772a4 */ /* 0x000fe2000f8e023f */
[----:B------:R-:W-:Y:S01]  /*f260*/  LEA.HI R8, R8, R10, RZ, 0x3 ;  /* 0x0000000a08087211 */ /* 0x000fe200078f18ff */
[----:B------:R-:W-:Y:S01]  /*f270*/  UIMAD.WIDE.U32 UR8, UR4, UR10, URZ ;  /* 0x0000000a040872a5 */ /* 0x000fe2000f8e003f */
[----:B------:R-:W-:Y:S01]  /*f280*/  BSSY B1, `(.L_x_6241) ;  /* 0x000003e000017945 */ /* 0x000fe20003800000 */
[----:B------:R-:W-:Y:S01]  /*f290*/  UIMAD UR7, UR4, UR11, UR7 ;  /* 0x0000000b040772a4 */ /* 0x000fe2000f8e0207 */
[----:B------:R-:W-:Y:S02]  /*f2a0*/  SHF.R.S32.HI R8, RZ, 0x3, R8 ;  /* 0x00000003ff087819 */ /* 0x000fe40000011408 */
[----:B------:R-:W-:Y:S01]  /*f2b0*/  ULDC.64 UR10, c[0x0][0xae8] ;  /* 0x0002ba00000a7ab9 */ /* 0x000fe20000000a00 */
[----:B------:R-:W-:Y:S01]  /*f2c0*/  UIADD3 UR9, UR9, UR7, URZ ;  /* 0x0000000709097290 */ /* 0x000fe2000fffe03f */
[----:B------:R-:W-:Y:S01]  /*f2d0*/  SHF.R.S32.HI R10, RZ, 0x1f, R17 ;  /* 0x0000001fff0a7819 */ /* 0x000fe20000011411 */
[----:B------:R-:W-:Y:S01]  /*f2e0*/  IMAD R2, R18, 0x20, R8 ;  /* 0x0000002012027824 */ /* 0x000fe200078e0208 */
[----:B------:R-:W-:Y:S01]  /*f2f0*/  SHF.R.S32.HI R12, RZ, 0x1f, R16 ;  /* 0x0000001fff0c7819 */ /* 0x000fe20000011410 */
[----:B------:R-:W-:-:S02]  /*f300*/  UIMAD.WIDE.U32 UR8, UR39, UR10, UR8 ;  /* 0x0000000a270872a5 */ /* 0x000fc4000f8e0008 */
[----:B------:R-:W-:Y:S02]  /*f310*/  IMAD R6, R5, 0x80, R2 ;  /* 0x0000008005067824 */ /* 0x000fe400078e0202 */
[----:B------:R-:W-:Y:S02]  /*f320*/  UIMAD UR9, UR39, UR11, UR9 ;  /* 0x0000000b270972a4 */ /* 0x000fe4000f8e0209 */
[----:B------:R-:W-:Y:S01]  /*f330*/  IMAD.MOV.U32 R5, RZ, RZ, R6 ;  /* 0x000000ffff057224 */ /* 0x000fe200078e0006 */
        /* <DEDUP_REMOVED lines=26> */
[----:B-----5:R-:W-:Y:S02]  /*f4e0*/  IMAD R11, R0, R11, RZ ;  /* 0x0000000b000b7224 */ /* 0x020fe400078e02ff */
[----:B------:R-:W-:-:S02]  /*f4f0*/  IMAD R5, R7, UR9, R4 ;  /* 0x0000000907057c24 */ /* 0x000fc4000f8e0204 */
[----:B------:R-:W-:Y:S01]  /*f500*/  IMAD.WIDE.U32 R2, R7, UR8, R2 ;  /* 0x0000000807027c25 */ /* 0x000fe2000f8e0002 */
[C---:B------:R-:W-:Y:S01]  /*f510*/  ISETP.GE.AND P2, PT, R6.reuse, R11, PT ;  /* 0x0000000b0600720c */ /* 0x040fe20003f46270 */
[----:B------:R-:W-:Y:S02]  /*f520*/  ULDC.64 UR8, c[0x0][0xa80] ;  /* 0x0002a00000087ab9 */ /* 0x000fe40000000a00 */
[----:B------:R-:W-:Y:S01]  /*f530*/  VIADD R0, R6, 0x20 ;  /* 0x0000002006007836 */ /* 0x000fe20000000000 */
[----:B------:R-:W-:Y:S01]  /*f540*/  LEA R4, P3, R2, UR8, 0x1 ;  /* 0x0000000802047c11 */ /* 0x000fe2000f8608ff */
[----:B------:R-:W-:-:S03]  /*f550*/  IMAD.IADD R3, R3, 0x1, R5 ;  /* 0x0000000103037824 */ /* 0x000fc600078e0205 */
[-C--:B------:R-:W-:Y:S01]  /*f560*/  ISETP.GE.AND P1, PT, R0, R11.reuse, PT ;  /* 0x0000000b0000720c */ /* 0x080fe20003f26270 */
[----:B------:R-:W-:Y:S01]  /*f570*/  VIADD R0, R6, 0x40 ;  /* 0x0000004006007836 */ /* 0x000fe20000000000 */
[----:B------:R-:W-:Y:S02]  /*f580*/  LEA.HI.X R5, R2, UR9, R3, 0x1, P3 ;  /* 0x0000000902057c11 */ /* 0x000fe400098f0c03 */
[----:B------:R0:W1:Y:S02]  /*f590*/  SHFL.IDX PT, R2, R4, RZ, 0x181f ;  /* 0x00181fff04027589 */ /* 0x00006400000e0000 */
[----:B------:R-:W-:Y:S02]  /*f5a0*/  ISETP.GE.AND P0, PT, R0, R11, PT ;  /* 0x0000000b0000720c */ /* 0x000fe40003f06270 */
[----:B------:R0:W2:Y:S01]  /*f5b0*/  SHFL.IDX PT, R0, R5, RZ, 0x181f ;  /* 0x00181fff05007589 */ /* 0x0000a200000e0000 */
[----:B------:R-:W-:Y:S10]  /*f5c0*/  @P2 BRA `(.L_x_6242) ;  /* 0x0000000000242947 */ /* 0x000ff40003800000 */
[----:B------:R-:W-:Y:S02]  /*f5d0*/  ULDC UR4, c[0x0][0xac8] ;  /* 0x0002b20000047ab9 */ /* 0x000fe40000000800 */
[----:B------:R-:W-:Y:S02]  /*f5e0*/  ISETP.GE.AND P4, PT, R16, UR4, PT ;  /* 0x0000000410007c0c */ /* 0x000fe4000bf86270 */
[----:B------:R-:W-:-:S11]  /*f5f0*/  ISETP.GE.AND P5, PT, R17, UR4, PT ;  /* 0x0000000411007c0c */ /* 0x000fd6000bfa6270 */
[CC--:B-1----:R-:W-:Y:S02]  /*f600*/  @!P4 LEA R8, P2, R16.reuse, R2.reuse, 0x1 ;  /* 0x000000021008c211 */ /* 0x0c2fe400078408ff */
[C---:B------:R-:W-:Y:S02]  /*f610*/  @!P5 LEA R2, P3, R17.reuse, R2, 0x1 ;  /* 0x000000021102d211 */ /* 0x040fe400078608ff */
[-C--:B--2---:R-:W-:Y:S02]  /*f620*/  @!P4 LEA.HI.X R9, R16, R0.reuse, R12, 0x1, P2 ;  /* 0x000000001009c211 */ /* 0x084fe400010f0c0c */
[----:B------:R-:W-:-:S03]  /*f630*/  @!P5 LEA.HI.X R3, R17, R0, R10, 0x1, P3 ;  /* 0x000000001103d211 */ /* 0x000fc600018f0c0a */
[----:B------:R3:W-:Y:S04]  /*f640*/  @!P4 ST.E.128 desc[UR48][R8.64], RZ ;  /* 0x000000ff0800c985 */ /* 0x0007e8000c101d30 */
[----:B------:R3:W-:Y:S02]  /*f650*/  @!P5 ST.E.128 desc[UR48][R2.64], RZ ;  /* 0x000000ff0200d985 */ /* 0x0007e4000c101d30 */
.L_x_6242:
[----:B------:R-:W-:Y:S05]  /*f660*/  BSYNC B1 ;  /* 0x0000000000017941 */ /* 0x000fea0003800000 */
.L_x_6241:
[----:B--2---:R2:W4:Y:S01]  /*f670*/  SHFL.IDX PT, R0, R5, 0x1, 0x181f ;  /* 0x00381f0005007f89 */ /* 0x00452200000e0000 */
[----:B------:R-:W-:Y:S03]  /*f680*/  BSSY B1, `(.L_x_6243) ;  /* 0x000000c000017945 */ /* 0x000fe60003800000 */
[----:B-1-3--:R2:W1:Y:S01]  /*f690*/  SHFL.IDX PT, R2, R4, 0x1, 0x181f ;  /* 0x00381f0004027f89 */ /* 0x00a46200000e0000 */
[----:B------:R-:W-:Y:S05]  /*f6a0*/  @P1 BRA `(.L_x_6244) ;  /* 0x0000000000241947 */ /* 0x000fea0003800000 */
[----:B------:R-:W-:Y:S02]  /*f6b0*/  ULDC UR4, c[0x0][0xac8] ;  /* 0x0002b20000047ab9 */ /* 0x000fe40000000800 */
[----:B------:R-:W-:Y:S02]  /*f6c0*/  ISETP.GE.AND P3, PT, R16, UR4, PT ;  /* 0x0000000410007c0c */ /* 0x000fe4000bf66270 */
[----:B------:R-:W-:-:S11]  /*f6d0*/  ISETP.GE.AND P4, PT, R17, UR4, PT ;  /* 0x0000000411007c0c */ /* 0x000fd6000bf86270 */
[CC--:B-1----:R-:W-:Y:S02]  /*f6e0*/  @!P3 LEA R8, P1, R16.reuse, R2.reuse, 0x1 ;  /* 0x000000021008b211 */ /* 0x0c2fe400078208ff */
[C---:B------:R-:W-:Y:S02]  /*f6f0*/  @!P4 LEA R2, P2, R17.reuse, R2, 0x1 ;  /* 0x000000021102c211 */ /* 0x040fe400078408ff */
[-C--:B----4-:R-:W-:Y:S02]  /*f700*/  @!P3 LEA.HI.X R9, R16, R0.reuse, R12, 0x1, P1 ;  /* 0x000000001009b211 */ /* 0x090fe400008f0c0c */
[----:B------:R-:W-:-:S03]  /*f710*/  @!P4 LEA.HI.X R3, R17, R0, R10, 0x1, P2 ;  /* 0x000000001103c211 */ /* 0x000fc600010f0c0a */
[----:B------:R3:W-:Y:S04]  /*f720*/  @!P3 ST.E.128 desc[UR48][R8.64], RZ ;  /* 0x000000ff0800b985 */ /* 0x0007e8000c101d30 */
[----:B------:R3:W-:Y:S02]  /*f730*/  @!P4 ST.E.128 desc[UR48][R2.64], RZ ;  /* 0x000000ff0200c985 */ /* 0x0007e4000c101d30 */
.L_x_6244:
[----:B------:R-:W-:Y:S05]  /*f740*/  BSYNC B1 ;  /* 0x0000000000017941 */ /* 0x000fea0003800000 */
.L_x_6243:
[----:B----4-:R4:W0:Y:S01]  /*f750*/  SHFL.IDX PT, R0, R5, 0x2, 0x181f ;  /* 0x00581f0005007f89 */ /* 0x01082200000e0000 */
        /* <DEDUP_REMOVED lines=8> */
[-C--:B0-----:R-:W-:Y:S02]  /*f7e0*/  @!P2 LEA.HI.X R9, R16, R0.reuse, R12, 0x1, P0 ;  /* 0x000000001009a211 */ /* 0x081fe400000f0c0c */
[----:B------:R-:W-:-:S03]  /*f7f0*/  @!P3 LEA.HI.X R3, R17, R0, R10, 0x1, P1 ;  /* 0x000000001103b211 */ /* 0x000fc600008f0c0a */
[----:B------:R3:W-:Y:S04]  /*f800*/  @!P2 ST.E.128 desc[UR48][R8.64], RZ ;  /* 0x000000ff0800a985 */ /* 0x0007e8000c101d30 */
[----:B------:R3:W-:Y:S02]  /*f810*/  @!P3 ST.E.128 desc[UR48][R2.64], RZ ;  /* 0x000000ff0200b985 */ /* 0x0007e4000c101d30 */
.L_x_6246:
[----:B------:R-:W-:Y:S05]  /*f820*/  BSYNC B1 ;  /* 0x0000000000017941 */ /* 0x000fea0003800000 */
.L_x_6245:
[----:B0-----:R-:W-:Y:S01]  /*f830*/  VIADD R0, R6, 0x60 ;  /* 0x0000006006007836 */ /* 0x001fe20000000000 */
[----:B--2-4-:R-:W0:Y:S04]  /*f840*/  SHFL.IDX PT, R5, R5, 0x3, 0x181f ;  /* 0x00781f0005057f89 */ /* 0x014e2800000e0000 */
[----:B------:R-:W-:Y:S01]  /*f850*/  ISETP.GE.AND P0, PT, R0, R11, PT ;  /* 0x0000000b0000720c */ /* 0x000fe20003f06270 */
[----:B-1-3--:R1:W2:-:S12]  /*f860*/  SHFL.IDX PT, R2, R4, 0x3, 0x181f ;  /* 0x00781f0004027f89 */ /* 0x00a29800000e0000 */
[----:B-1----:R-:W-:Y:S05]  /*f870*/  @P0 BRA `(.L_x_6235) ;  /* 0x0000000000240947 */ /* 0x002fea0003800000 */
[----:B------:R-:W-:Y:S02]  /*f880*/  ULDC UR4, c[0x0][0xac8] ;  /* 0x0002b20000047ab9 */ /* 0x000fe40000000800 */
[----:B------:R-:W-:Y:S02]  /*f890*/  ISETP.GE.AND P2, PT, R16, UR4, PT ;  /* 0x0000000410007c0c */ /* 0x000fe4000bf46270 */
[----:B------:R-:W-:-:S11]  /*f8a0*/  ISETP.GE.AND P3, PT, R17, UR4, PT ;  /* 0x0000000411007c0c */ /* 0x000fd6000bf66270 */
[CC--:B--2---:R-:W-:Y:S02]  /*f8b0*/  @!P2 LEA R6, P0, R16.reuse, R2.reuse, 0x1 ;  /* 0x000000021006a211 */ /* 0x0c4fe400078008ff */
[C---:B------:R-:W-:Y:S02]  /*f8c0*/  @!P3 LEA R2, P1, R17.reuse, R2, 0x1 ;  /* 0x000000021102b211 */ /* 0x040fe400078208ff */
[-C--:B0-----:R-:W-:Y:S02]  /*f8d0*/  @!P2 LEA.HI.X R7, R16, R5.reuse, R12, 0x1, P0 ;  /* 0x000000051007a211 */ /* 0x081fe400000f0c0c */
[----:B------:R-:W-:-:S03]  /*f8e0*/  @!P3 LEA.HI.X R3, R17, R5, R10, 0x1, P1 ;  /* 0x000000051103b211 */ /* 0x000fc600008f0c0a */
[----:B------:R0:W-:Y:S04]  /*f8f0*/  @!P2 ST.E.128 desc[UR48][R6.64], RZ ;  /* 0x000000ff0600a985 */ /* 0x0001e8000c101d30 */
[----:B------:R0:W-:Y:S02]  /*f900*/  @!P3 ST.E.128 desc[UR48][R2.64], RZ ;  /* 0x000000ff0200b985 */ /* 0x0001e4000c101d30 */
.L_x_6235:
[----:B------:R-:W-:Y:S05]  /*f910*/  BSYNC B0 ;  /* 0x0000000000007941 */ /* 0x000fea0003800000 */
.L_x_6225:
[----:B------:R-:W-:Y:S02]  /*f920*/  ULDC UR4, c[0x0][0xc3c] ;  /* 0x00030f0000047ab9 */ /* 0x000fe40000000800 */
[----:B------:R-:W-:-:S13]  /*f930*/  ISETP.GE.AND P0, PT, R31, UR4, PT ;  /* 0x000000041f007c0c */ /* 0x000fda000bf06270 */
[----:B------:R-:W-:Y:S05]  /*f940*/  @!P0 BRA `(.L_x_6247) ;  /* 0xffffff1400c88947 */ /* 0x000fea000383ffff */
[----:B------:R-:W-:Y:S05]  /*f950*/  EXIT ;  /* 0x000000000000794d */ /* 0x000fea0003800000 */
.L_x_6198:
        /* <DEDUP_REMOVED lines=22> */
.L_x_6248:
        /* <DEDUP_REMOVED lines=44> */
.L_x_6252:
        /* <DEDUP_REMOVED lines=38> */
.L_x_6250:
        /* <DEDUP_REMOVED lines=20> */
.L_x_6253:
        /* <DEDUP_REMOVED lines=56> */
.L_x_6251:
[----:B------:R1:W-:Y:S04]  /*104a0*/  STL [R1+0x10], R7 ;  /* 0x0000100701007387 */ /* 0x0003e80000100800 */
[----:B------:R1:W-:Y:S04]  /*104b0*/  STL [R1+0x14], RZ ;  /* 0x000014ff01007387 */ /* 0x0003e80000100800 */
[----:B------:R1:W-:Y:S02]  /*104c0*/  STL [R1+0x18], RZ ;  /* 0x000018ff01007387 */ /* 0x0003e40000100800 */
.L_x_6254:
        /* <DEDUP_REMOVED lines=11> */
.L_x_6249:
        /* <DEDUP_REMOVED lines=19> */
[C---:B------:R-:W-:Y:S01]  /*106b0*/  LOP3.LUT P0, RZ, R6.reuse, 0x4, RZ, 0xc0, !PT ;  /* 0x0000000406ff7812 */ /* 0x040fe2000780c0ff */
[C---:B------:R-:W-:Y:S01]  /*106c0*/  IMAD.SHL.U32 R5, R6.reuse, 0x4, RZ ;  /* 0x0000000406057824 */ /* 0x040fe200078e00ff */
[----:B------:R-:W-:Y:S01]  /*106d0*/  SHF.R.U32.HI R3, RZ, 0x5, R4 ;  /* 0x00000005ff037819 */ /* 0x000fe20000011604 */
[----:B------:R-:W-:Y:S01]  /*106e0*/  IMAD.SHL.U32 R19, R6, 0x80, RZ ;  /* 0x0000008006137824 */ /* 0x000fe200078e00ff */
[----:B------:R-:W-:-:S04]  /*106f0*/  LOP3.LUT R2, R0, 0x80, RZ, 0xc0, !PT ;  /* 0x0000008000027812 */ /* 0x000fc800078ec0ff */
[----:B------:R-:W-:-:S04]  /*10700*/  LOP3.LUT R2, R2, 0x10, R6, 0xf8, !PT ;  /* 0x0000001002027812 */ /* 0x000fc800078ef806 */
[----:B------:R-:W-:Y:S02]  /*10710*/  LOP3.LUT R5, R2, 0x10, R5, 0x78, !PT ;  /* 0x0000001002057812 */ /* 0x000fe400078e7805 */
[C---:B------:R-:W-:Y:S02]  /*10720*/  LOP3.LUT R2, R0.reuse, 0x60, RZ, 0xc0, !PT ;  /* 0x0000006000027812 */ /* 0x040fe400078ec0ff */
[----:B------:R-:W-:-:S03]  /*10730*/  LOP3.LUT R0, R0, 0x100, RZ, 0xc0, !PT ;  /* 0x0000010000007812 */ /* 0x000fc600078ec0ff */
[----:B------:R-:W-:-:S05]  /*10740*/  IMAD R2, R3, 0x200, R2 ;  /* 0x0000020003027824 */ /* 0x000fca00078e0202 */
[----:B------:R-:W-:Y:S02]  /*10750*/  IADD3 R2, R5, R2, R0 ;  /* 0x0000000205027210 */ /* 0x000fe40007ffe000 */
[----:B------:R-:W-:-:S03]  /*10760*/  LOP3.LUT R0, R19, 0x380, RZ, 0xc0, !PT ;  /* 0x0000038013007812 */ /* 0x000fc600078ec0ff */
[----:B------:R0:W-:Y:S02]  /*10770*/  STL [R1+0x24], R2 ;  /* 0x0000240201007387 */ /* 0x0001e40000100800 */
[----:B------:R-:W-:Y:S02]  /*10780*/  IMAD R3, R3, 0x10, R0 ;  /* 0x0000001003037824 */ /* 0x000fe400078e0200 */
[----:B------:R-:W-:-:S05]  /*10790*/  IMAD.SHL.U32 R0, R6, 0x10, RZ ;  /* 0x0000001006007824 */ /* 0x000fca00078e00ff */
[----:B0-----:R-:W-:Y:S01]  /*107a0*/  LOP3.LUT R2, R3, 0x70, R0, 0x78, !PT ;  /* 0x0000007003027812 */ /* 0x001fe200078e7800 */
[----:B------:R-:W-:-:S03]  /*107b0*/  IMAD.SHL.U32 R3, R6, 0x2, RZ ;  /* 0x0000000206037824 */ /* 0x000fc600078e00ff */
[----:B------:R-:W-:Y:S02]  /*107c0*/  LOP3.LUT R19, R2, 0xc00, R19, 0xf8, !PT ;  /* 0x00000c0002137812 */ /* 0x000fe400078ef813 */
[----:B------:R-:W-:-:S04]  /*107d0*/  LOP3.LUT R2, R0, 0x3f0, RZ, 0xc0, !PT ;  /* 0x000003f000027812 */ /* 0x000fc800078ec0ff */
[----:B------:R-:W-:Y:S01]  /*107e0*/  LOP3.LUT R3, R2, 0x70, R3, 0x78, !PT ;  /* 0x0000007002037812 */ /* 0x000fe200078e7803 */
[----:B------:R-:W-:Y:S01]  /*107f0*/  IMAD.SHL.U32 R2, R4, 0x10, RZ ;  /* 0x0000001004027824 */ /* 0x000fe200078e00ff */
[----:B------:R-:W-:-:S04]  /*10800*/  SHF.R.U32.HI R4, RZ, 0x3, R4 ;  /* 0x00000003ff047819 */ /* 0x000fc80000011604 */
[----:B------:R-:W-:Y:S01]  /*10810*/  LOP3.LUT R2, R3, 0x400, R2, 0xf8, !PT ;  /* 0x0000040003027812 */ /* 0x000fe200078ef802 */
[----:B------:R-:W-:Y:S01]  /*10820*/  IMAD.MOV.U32 R3, RZ, RZ, 0x40 ;  /* 0x00000040ff037424 */ /* 0x000fe200078e00ff */
[----:B------:R-:W-:Y:S01]  /*10830*/  LOP3.LUT R4, R4, 0x70, R0, 0xf8, !PT ;  /* 0x0000007004047812 */ /* 0x000fe200078ef800 */
[----:B------:R-:W-:Y:S02]  /*10840*/  IMAD.MOV.U32 R0, RZ, RZ, 0x1 ;  /* 0x00000001ff007424 */ /* 0x000fe400078e00ff */
[----:B------:R-:W-:Y:S01]  /*10850*/  IMAD.IADD R2, R17, 0x1, R2 ;  /* 0x0000000111027824 */ /* 0x000fe200078e0202 */
[----:B------:R-:W-:-:S05]  /*10860*/  SEL R3, R3, 0xffffffc0, !P0 ;  /* 0xffffffc003037807 */ /* 0x000fca0004000000 */
[----:B------:R-:W-:Y:S04]  /*10870*/  STL [R1+0x38], R3 ;  /* 0x0000380301007387 */ /* 0x000fe80000100800 */
[----:B------:R-:W-:Y:S04]  /*10880*/  STL [R1+0x2c], R2 ;  /* 0x00002c0201007387 */ /* 0x000fe80000100800 */
[----:B------:R-:W-:Y:S04]  /*10890*/  STL [R1+0x34], RZ ;  /* 0x000034ff01007387 */ /* 0x000fe80000100800 */
[----:B------:R0:W-:Y:S04]  /*108a0*/  STL [R1+0x4], R0 ;  /* 0x0000040001007387 */ /* 0x0001e80000100800 */
[----:B------:R1:W-:Y:S01]  /*108b0*/  STL [R1], RZ ;  /* 0x000000ff01007387 */ /* 0x0003e20000100800 */
[----:B0-----:R-:W-:-:S05]  /*108c0*/  IMAD.IADD R0, R3, 0x1, R19 ;  /* 0x0000000103007824 */ /* 0x001fca00078e0213 */
[----:B------:R1:W-:Y:S02]  /*108d0*/  STL [R1+0x28], R0 ;  /* 0x0000280001007387 */ /* 0x0003e40000100800 */
.L_x_6321:
[----:B------:R-:W-:Y:S01]  /*108e0*/  ULDC.64 UR4, c[0x0][0xc88] ;  /* 0x0003220000047ab9 */ /* 0x000fe20000000a00 */
[----:B------:R-:W-:Y:S01]  /*108f0*/  ULDC.64 UR6, c[0x0][0xa18] ;  /* 0x0002860000067ab9 */ /* 0x000fe20000000a00 */
[----:B------:R-:W-:Y:S01]  /*10900*/  UIMAD.WIDE UR4, UR43, 0x4, UR4 ;  /* 0x000000042b0478a5 */ /* 0x000fe2000f8e0204 */
[----:B------:R-:W2:Y:S01]  /*10910*/  LDL.LU R10, [R1+0x18] ;  /* 0x00001800010a7983 */ /* 0x000ea20000300800 */
        /* <DEDUP_REMOVED lines=37> */
[----:B------:R-:W-:Y:S02]  /*10b70*/  UIADD3.X UR7, UR50, UR9, URZ, UP1, !UPT ;  /* 0x0000000932077290 */ /* 0x000fe40008ffe43f */
[----:B------:R-:W-:-:S04]  /*10b80*/  IMAD.U32 R6, RZ, RZ, UR6 ;  /* 0x00000006ff067e24 */ /* 0x000fc8000f8e00ff */
[----:B------:R-:W-:-:S05]  /*10b90*/  IMAD.U32 R7, RZ, RZ, UR7 ;  /* 0x00000007ff077e24 */ /* 0x000fca000f8e00ff */
[----:B------:R-:W3:Y:S04]  /*10ba0*/  @P2 LDG.E R8, desc[UR48][R6.64] ;  /* 0x0000003006082981 */ /* 0x000ee8000c1e1900 */
[----:B----4-:R1:W-:Y:S04]  /*10bb0*/  STL [R1+0x30], R0 ;  /* 0x0000300001007387 */ /* 0x0103e80000100800 */
[----:B-1----:R1:W4:Y:S02]  /*10bc0*/  @P4 LDG.E R0, desc[UR48][R4.64] ;  /* 0x0000003004004981 */ /* 0x002324000c1e1900 */
[----:B-1----:R-:W-:-:S02]  /*10bd0*/  IMAD.U32 R4, RZ, RZ, UR4 ;  /* 0x00000004ff047e24 */ /* 0x002fc4000f8e00ff */
[----:B------:R-:W-:-:S05]  /*10be0*/  IMAD.U32 R5, RZ, RZ, UR5 ;  /* 0x00000005ff057e24 */ /* 0x000fca000f8e00ff */
[----:B------:R-:W5:Y:S01]  /*10bf0*/  @P0 LDG.E R2, desc[UR48][R4.64] ;  /* 0x0000003004020981 */ /* 0x000f62000c1e1900 */
[----:B------:R-:W-:Y:S02]  /*10c00*/  ISETP.NE.AND.EX P1, PT, R3, RZ, PT, P1 ;  /* 0x000000ff0300720c */ /* 0x000fe40003f25310 */
[----:B------:R-:W1:Y:S01]  /*10c10*/  LDC R3, c[0x0][0x424] ;  /* 0x00010900ff037b82 */ /* 0x000e620000000800 */
        /* <DEDUP_REMOVED lines=17> */
.L_x_6256:
[----:B------:R-:W-:Y:S01]  /*10d30*/  SEL R3, R3, 0x1, P1 ;  /* 0x0000000103037807 */ /* 0x000fe20000800000 */
[----:B------:R-:W-:Y:S01]  /*10d40*/  ULDC.64 UR6, c[0x0][0xa20] ;  /* 0x0002880000067ab9 */ /* 0x000fe20000000a00 */
[----:B------:R-:W-:Y:S01]  /*10d50*/  ULOP3.LUT UR36, UR36, 0xffff, URZ, 0xc0, !UPT ;  /* 0x0000ffff24247892 */ /* 0x000fe2000f8ec03f */
[----:B------:R-:W-:Y:S01]  /*10d60*/  ISETP.NE.U32.AND P0, PT, RZ, UR6, PT ;  /* 0x00000006ff007c0c */ /* 0x000fe2000bf05070 */
[----:B------:R-:W-:Y:S01]  /*10d70*/  UIADD3 UR40, UR40, UR4, URZ ;  /* 0x0000000428287290 */ /* 0x000fe2000fffe03f */
[----:B0-----:R-:W-:Y:S02]  /*10d80*/  IMAD R2, R3, R9, RZ ;  /* 0x0000000903027224 */ /* 0x001fe400078e02ff */
[----:B------:R-:W-:Y:S01]  /*10d90*/  IMAD.U32 R3, RZ, RZ, UR45 ;  /* 0x0000002dff037e24 */ /* 0x000fe2000f8e00ff */
[----:B------:R-:W-:-:S04]  /*10da0*/  ISETP.NE.AND.EX P0, PT, RZ, UR7, PT, P0 ;  /* 0x00000007ff007c0c */ /* 0x000fc8000bf05300 */
[----:B------:R0:W-:Y:S09]  /*10db0*/  STL [R1+0x8], R3 ;  /* 0x0000080301007387 */ /* 0x0001f20000100800 */
[----:B------:R-:W-:Y:S05]  /*10dc0*/  @!P0 BRA `(.L_x_6257) ;  /* 0x0000000000188947 */ /* 0x000fea0003800000 */
[----:B------:R-:W-:-:S04]  /*10dd0*/  UIADD3 UR5, UP0, UR47, UR6, URZ ;  /* 0x000000062f057290 */ /* 0x000fc8000ff1e03f */
[----:B------:R-:W-:Y:S02]  /*10de0*/  UIADD3.X UR6, UR50, UR7, URZ, UP0, !UPT ;  /* 0x0000000732067290 */ /* 0x000fe400087fe43f */
[----:B------:R-:W-:-:S04]  /*10df0*/  IMAD.U32 R2, RZ, RZ, UR5 ;  /* 0x00000005ff027e24 */ /* 0x000fc8000f8e00ff */
[----:B0-----:R-:W-:-:S05]  /*10e00*/  IMAD.U32 R3, RZ, RZ, UR6 ;  /* 0x00000006ff037e24 */ /* 0x001fca000f8e00ff */
[----:B------:R1:W5:Y:S01]  /*10e10*/  LDG.E R2, desc[UR48][R2.64] ;  /* 0x0000003002027981 */ /* 0x000362000c1e1900 */
[----:B------:R-:W-:Y:S05]  /*10e20*/  BRA `(.L_x_6258) ;  /* 0x0000000000107947 */ /* 0x000fea0003800000 */
.L_x_6257:
[----:B------:R-:W-:Y:S05]  /*10e30*/  @!P2 BRA `(.L_x_6258) ;  /* 0x00000000000ca947 */ /* 0x000fea0003800000 */
[----:B------:R-:W2:Y:S04]  /*10e40*/  LDG.E R2, desc[UR48][R6.64] ;  /* 0x0000003006027981 */ /* 0x000ea8000c1e1900 */
[----:B------:R-:W2:Y:S02]  /*10e50*/  LDG.E R6, desc[UR48][R6.64+0x4] ;  /* 0x0000043006067981 */ /* 0x000ea4000c1e1900 */
[----:B--2---:R-:W-:-:S07]  /*10e60*/  IMAD.IADD R2, R6, 0x1, -R2 ;  /* 0x0000000106027824 */ /* 0x004fce00078e0a02 */
.L_x_6258:
[----:B-----5:R-:W-:-:S04]  /*10e70*/  VIADD R2, R2, -UR4 ;  /* 0x8000000402027c36 */ /* 0x020fc80008000000 */
[C---:B01----:R-:W-:Y:S01]  /*10e80*/  VIADD R3, R2.reuse, 0xdf ;  /* 0x000000df02037836 */ /* 0x043fe20000000000 */
[----:B------:R-:W-:Y:S01]  /*10e90*/  ISETP.GE.AND P0, PT, R2, 0x1, PT ;  /* 0x000000010200780c */ /* 0x000fe20003f06270 */
[----:B------:R-:W-:-:S04]  /*10ea0*/  IMAD.MOV.U32 R2, RZ, RZ, RZ ;  /* 0x000000ffff027224 */ /* 0x000fc800078e00ff */
[----:B------:R-:W-:-:S05]  /*10eb0*/  IMAD.HI R2, R3, -0x6db6db6d, R2 ;  /* 0x9249249303027827 */ /* 0x000fca00078e0202 */
[----:B------:R-:W-:-:S04]  /*10ec0*/  SHF.R.U32.HI R18, RZ, 0x1f, R2 ;  /* 0x0000001fff127819 */ /* 0x000fc80000011602 */
[----:B------:R-:W-:Y:S01]  /*10ed0*/  LEA.HI.SX32 R18, R2, R18, 0x19 ;  /* 0x0000001202127211 */ /* 0x000fe200078fcaff */
[----:B------:R-:W-:Y:S01]  /*10ee0*/  IMAD.MOV.U32 R2, RZ, RZ, RZ ;  /* 0x000000ffff027224 */ /* 0x000fe200078e00ff */
        /* <DEDUP_REMOVED lines=30> */
.L_x_6259:
[----:B------:R-:W-:Y:S01]  /*110d0*/  LOP3.LUT R0, R0, 0xff, RZ, 0xc0, !PT ;  /* 0x000000ff00007812 */ /* 0x000fe200078ec0ff */
[----:B------:R-:W-:Y:S04]  /*110e0*/  BSSY B7, `(.L_x_6260) ;  /* 0x000033d000077945 */ /* 0x000fe80003800000 */
[----:B------:R-:W-:-:S05]  /*110f0*/  IMAD R3, R0, R2, RZ ;  /* 0x0000000200037224 */ /* 0x000fca00078e02ff */
[----:B------:R0:W-:Y:S01]  /*11100*/  STL [R1+0x18], R3 ;  /* 0x0000180301007387 */ /* 0x0001e20000100800 */
[----:B------:R-:W-:-:S04]  /*11110*/  VIADDMNMX R18, R3, R2, R18, PT ;  /* 0x0000000203127246 */ /* 0x000fc80003800112 */
[----:B------:R-:W-:-:S13]  /*11120*/  ISETP.GT.AND P0, PT, R18, R3, PT ;  /* 0x000000031200720c */ /* 0x000fda0003f04270 */
        /* <DEDUP_REMOVED lines=19> */
.L_x_6261:
        /* <DEDUP_REMOVED lines=20> */
.L_x_6264:
[----:B------:R-:W-:Y:S05]  /*113a0*/  BSYNC B6 ;  /* 0x0000000000067941 */ /* 0x000fea0003800000 */
.L_x_6263:
        /* <DEDUP_REMOVED lines=24> */
.L_x_6266:
[----:B------:R-:W-:Y:S05]  /*11530*/  BSYNC B6 ;  /* 0x0000000000067941 */ /* 0x000fea0003800000 */
.L_x_6265:
[----:B------:R-:W-:Y:S01]  /*11540*/  VIADD R0, R17, 0x400 ;  /* 0x0000040011007836 */ /* 0x000fe20000000000 */
[----:B------:R-:W-:Y:S04]  /*11550*/  BSSY B6, `(.L_x_6267) ;  /* 0x0000014000067945 */ /* 0x000fe80003800000 */
[----:B------:R1:W-:Y:S01]  /*11560*/  STL [R1+0x20], R0 ;  /* 0x0000200001007387 */ /* 0x0003e20000100800 */
[----:B------:R-:W-:-:S13]  /*11570*/  LOP3.LUT P0, RZ, R0, 0x9f, RZ, 0xc0, !PT ;  /* 0x0000009f00ff7812 */ /* 0x000fda000780c0ff */
[----:B-1----:R-:W-:Y:S05]  /*11580*/  @!P0 BRA `(.L_x_6268) ;  /* 0x0000000000408947 */ /* 0x002fea0003800000 */
        /* <DEDUP_REMOVED lines=16> */
.L_x_6268:
[----:B------:R-:W-:Y:S05]  /*11690*/  BSYNC B6 ;  /* 0x0000000000067941 */ /* 0x000fea0003800000 */
.L_x_6267:
        /* <DEDUP_REMOVED lines=19> */
.L_x_6270:
[----:B------:R-:W-:Y:S05]  /*117d0*/  BSYNC B6 ;  /* 0x0000000000067941 */ /* 0x000fea0003800000 */
.L_x_6269:
        /* <DEDUP_REMOVED lines=24> */
.L_x_6340:
        /* <DEDUP_REMOVED lines=11> */
.L_x_6343:
        /* <DEDUP_REMOVED lines=21> */
.L_x_6274:
[----:B0-----:R-:W3:Y:S04]  /*11b60*/  LDL R3, [R1] ;  /* 0x0000000001037983 */ /* 0x001ee80000100800 */
        /* <DEDUP_REMOVED lines=8> */
.L_x_6344:
        /* <DEDUP_REMOVED lines=8> */
.L_x_6276:
[----:B------:R-:W2:Y:S01]  /*11c70*/  LDL R5, [R1] ;  /* 0x0000000001057983 */ /* 0x000ea20000100800 */
        /* <DEDUP_REMOVED lines=9> */
[----:B------:R-:W-:-:S04]  /*11d10*/  UMOV UR34, URZ ;  /* 0x0000003f00227c82 */ /* 0x000fc80008000000 */
[----:B------:R-:W-:Y:S01]  /*11d20*/  UIADD3 UR33, UR33, 0x2e870, URZ ;  /* 0x0002e87021217890 */ /* 0x000fe2000fffe03f */
[----:B--2---:R-:W-:-:S05]  /*11d30*/  IMAD R4, R5, 0x7000, R17 ;  /* 0x0000700005047824 */ /* 0x004fca00078e0211 */
[----:B------:R-:W-:-:S13]  /*11d40*/  R2UR UR32, R4 ;  /* 0x00000000042072ca */ /* 0x000fda00000e0000 */
[----:B------:R-:W-:-:S09]  /*11d50*/  UIADD3 UR32, UR32, 0xe400, URZ ;  /* 0x0000e40020207890 */ /* 0x000fd2000fffe03f */
[----:B------:R1:W-:Y:S01]  /*11d60*/  UTMALDG.4D [UR32], [UR4], desc[UR6] ;  /* 0x00000620040075b4 */ /* 0x0003e20008019000 */
[----:B------:R-:W2:Y:S02]  /*11d70*/  SYNCS.PHASECHK.TRANS64.TRYWAIT P0, [R3+URZ+0x2e840], R2 ;  /* 0x02e84002030075a7 */ /* 0x000ea4000800017f */
[----:B-12---:R-:W-:Y:S05]  /*11d80*/  @!P0 BRA `(.L_x_6277) ;  /* 0x0000003800b48947 */ /* 0x006fea0003800000 */
.L_x_6345:
        /* <DEDUP_REMOVED lines=8> */
.L_x_6278:
        /* <DEDUP_REMOVED lines=11> */
[----:B------:R-:W-:-:S03]  /*11ec0*/  UMOV UR12, UR36 ;  /* 0x00000024000c7c82 */ /* 0x000fc60008000000 */
[----:B------:R-:W-:Y:S02]  /*11ed0*/  UIADD3 UR8, UR8, 0x20400, URZ ;  /* 0x0002040008087890 */ /* 0x000fe4000fffe03f */
[----:B------:R-:W-:-:S09]  /*11ee0*/  UIADD3 UR9, UR9, 0x2e830, URZ ;  /* 0x0002e83009097890 */ /* 0x000fd2000fffe03f */
[----:B------:R1:W-:Y:S01]  /*11ef0*/  UTMALDG.4D [UR8], [UR4], desc[UR6] ;  /* 0x00000608040075b4 */ /* 0x0003e20008019000 */
[----:B--2---:R-:W-:-:S04]  /*11f00*/  LOP3.LUT R2, R2, 0xfffffffe, RZ, 0xc0, !PT ;  /* 0xfffffffe02027812 */ /* 0x004fc800078ec0ff */
[----:B------:R-:W-:-:S05]  /*11f10*/  @P0 LOP3.LUT R2, R2, 0x1, RZ, 0xfc, !PT ;  /* 0x0000000102020812 */ /* 0x000fca00078efcff */
[----:B------:R1:W-:Y:S01]  /*11f20*/  STL [R1+0xc], R2 ;  /* 0x00000c0201007387 */ /* 0x0003e20000100800 */
[----:B------:R-:W-:Y:S01]  /*11f30*/  NOP ;  /* 0x0000000000007918 */ /* 0x000fe20000000000 */
.L_x_6272:
        /* <DEDUP_REMOVED lines=33> */
.L_x_6280:
[----:B------:R-:W-:Y:S05]  /*12150*/  BSYNC B6 ;  /* 0x0000000000067941 */ /* 0x000fea0003800000 */
.L_x_6279:
        /* <DEDUP_REMOVED lines=24> */
[----:B------:R-:W-:Y:S02]  /*122e0*/  LOP3.LUT R9, R9, 0x70, RZ, 0xc0, !PT ;  /* 0x0000007009097812 */ /* 0x000fe400078ec0ff */
[----:B------:R-:W-:-:S04]  /*122f0*/  LOP3.LUT R7, R7, 0x7f, RZ, 0xc0, !PT ;  /* 0x0000007f07077812 */ /* 0x000fc800078ec0ff */
[----:B------:R-:W-:Y:S01]  /*12300*/  SHF.R.U32.HI R10, RZ, 0x3, R7 ;  /* 0x00000003ff0a7819 */ /* 0x000fe20000011607 */
        /* <DEDUP_REMOVED lines=20> */
[----:B------:R-:W-:-:S03]  /*12450*/  ULDC UR4, c[0x0][0x2b8] ;  /* 0x0000ae0000047ab9 */ /* 0x000fc60000000800 */
[----:B------:R-:W-:Y:S02]  /*12460*/  IADD3.X R2, R3, UR5, R4, P0, !PT ;  /* 0x0000000503027c10 */ /* 0x000fe400087fe404 */
[----:B------:R-:W-:Y:S01]  /*12470*/  ISETP.GE.AND P0, PT, R9, UR4, PT ;  /* 0x0000000409007c0c */ /* 0x000fe2000bf06270 */
[----:B------:R-:W-:-:S03]  /*12480*/  UMOV UR4, 0xffffffff ;  /* 0xffffffff00047882 */ /* 0x000fc60000000000 */
[----:B--2---:R-:W-:Y:S09]  /*12490*/  BRA.DIV UR4, `(.L_x_6281) ;  /* 0x0000003604047947 */ /* 0x004ff2000b800000 */
        /* <DEDUP_REMOVED lines=8> */
[----:B-1----:R-:W-:-:S05]  /*12520*/  @!P1 IMAD.X R7, RZ, RZ, R7, P2 ;  /* 0x000000ffff079224 */ /* 0x002fca00010e0607 */
[----:B------:R-:W-:Y:S01]  /*12530*/  @!PT LDS RZ, [RZ] ;  /* 0x00000000fffff984 */ /* 0x000fe20000000800 */
[----:B-----5:R0:W-:Y:S01]  /*12540*/  @!P1 LDGSTS.E.BYPASS.LTC128B.128 [R8+0x1c400], desc[UR48][R6.64], !P0 ;  /* 0x1c40000006089fae */ /* 0x0201e2000c101d70 */
[----:B------:R-:W-:-:S03]  /*12550*/  ISETP.GE.AND P1, PT, R5, R4, PT ;  /* 0x000000040500720c */ /* 0x000fc60003f26270 */
[----:B------:R-:W-:Y:S04]  /*12560*/  SHFL.IDX PT, R5, R2, 0x1, 0x181f ;  /* 0x00381f0002057f89 */ /* 0x000fe800000e0000 */
[----:B0-----:R-:W0:Y:S06]  /*12570*/  SHFL.IDX PT, R6, R0, 0x1, 0x181f ;  /* 0x00381f0000067f89 */ /* 0x001e2c00000e0000 */
[----:B0-----:R-:W-:-:S05]  /*12580*/  @!P1 IADD3 R6, P2, R9, R6, RZ ;  /* 0x0000000609069210 */ /* 0x001fca0007f5e0ff */
[----:B------:R-:W-:-:S04]  /*12590*/  @!P1 IMAD.X R5, RZ, RZ, R5, P2 ;  /* 0x000000ffff059224 */ /* 0x000fc800010e0605 */
[----:B------:R-:W-:Y:S02]  /*125a0*/  @!P1 IMAD.MOV.U32 R7, RZ, RZ, R5 ;  /* 0x000000ffff079224 */ /* 0x000fe400078e0005 */
[----:B------:R-:W-:-:S03]  /*125b0*/  VIADD R5, R3, 0x20 ;  /* 0x0000002003057836 */ /* 0x000fc60000000000 */
[----:B------:R0:W-:Y:S02]  /*125c0*/  @!P1 LDGSTS.E.BYPASS.LTC128B.128 [R8+0x1cc00], desc[UR48][R6.64], !P0 ;  /* 0x1cc0000006089fae */ /* 0x0001e4000c101d70 */
[----:B------:R-:W-:Y:S02]  /*125d0*/  ISETP.GE.AND P1, PT, R5, R4, PT ;  /* 0x000000040500720c */ /* 0x000fe40003f26270 */
[----:B------:R-:W-:Y:S04]  /*125e0*/  SHFL.IDX PT, R5, R2, 0x2, 0x181f ;  /* 0x00581f0002057f89 */ /* 0x000fe800000e0000 */
[----:B0-----:R-:W0:Y:S07]  /*125f0*/  SHFL.IDX PT, R6, R0, 0x2, 0x181f ;  /* 0x00581f0000067f89 */ /* 0x001e2e00000e0000 */
        /* <DEDUP_REMOVED lines=31> */
[----:B0-----:R-:W0:Y:S04]  /*127f0*/  SHFL.IDX PT, R6, R0, 0x6, 0x181f ;  /* 0x00d81f0000067f89 */ /* 0x001e2800000e0000 */
[----:B------:R-:W1:Y:S03]  /*12800*/  SHFL.IDX PT, R0, R0, 0x7, 0x181f ;  /* 0x00f81f0000007f89 */ /* 0x000e6600000e0000 */
[----:B0-----:R-:W-:-:S05]  /*12810*/  @!P1 IADD3 R6, P2, R9, R6, RZ ;  /* 0x0000000609069210 */ /* 0x001fca0007f5e0ff */
[----:B------:R-:W-:-:S04]  /*12820*/  @!P1 IMAD.X R5, RZ, RZ, R5, P2 ;  /* 0x000000ffff059224 */ /* 0x000fc800010e0605 */
[----:B------:R-:W-:Y:S02]  /*12830*/  @!P1 IMAD.MOV.U32 R7, RZ, RZ, R5 ;  /* 0x000000ffff079224 */ /* 0x000fe400078e0005 */
[----:B------:R0:W2:Y:S04]  /*12840*/  SHFL.IDX PT, R5, R2, 0x7, 0x181f ;  /* 0x00f81f0002057f89 */ /* 0x0000a800000e0000 */
[----:B-1----:R0:W-:Y:S02]  /*12850*/  @!P1 LDGSTS.E.BYPASS.LTC128B.128 [R8+0x1f400], desc[UR48][R6.64], !P0 ;  /* 0x1f40000006089fae */ /* 0x0021e4000c101d70 */
.L_x_6362:
[----:B------:R-:W-:-:S05]  /*12860*/  VIADD R3, R3, 0x70 ;  /* 0x0000007003037836 */ /* 0x000fca0000000000 */
[----:B------:R-:W-:-:S13]  /*12870*/  ISETP.GE.AND P1, PT, R3, R4, PT ;  /* 0x000000040300720c */ /* 0x000fda0003f26270 */
[----:B0-----:R-:W-:-:S05]  /*12880*/  @!P1 IADD3 R2, P2, R9, R0, RZ ;  /* 0x0000000009029210 */ /* 0x001fca0007f5e0ff */
[----:B--2---:R-:W-:-:S05]  /*12890*/  @!P1 IMAD.X R3, RZ, RZ, R5, P2 ;  /* 0x000000ffff039224 */ /* 0x004fca00010e0605 */
[----:B------:R-:W-:Y:S01]  /*128a0*/  @!PT LDS RZ, [RZ] ;  /* 0x00000000fffff984 */ /* 0x000fe20000000800 */
[----:B------:R-:W-:Y:S01]  /*128b0*/  @!PT LDS RZ, [RZ] ;  /* 0x00000000fffff984 */ /* 0x000fe20000000800 */
[----:B------:R-:W-:Y:S01]  /*128c0*/  @!PT LDS RZ, [RZ] ;  /* 0x00000000fffff984 */ /* 0x000fe20000000800 */
[----:B------:R0:W-:Y:S01]  /*128d0*/  @!P1 LDGSTS.E.BYPASS.LTC128B.128 [R8+0x1fc00], desc[UR48][R2.64], !P0 ;  /* 0x1fc0000002089fae */ /* 0x0001e2000c101d70 */
[----:B------:R-:W-:Y:S01]  /*128e0*/  PLOP3.LUT P0, PT, PT, PT, PT, 0x80, 0x0 ;  /* 0x000000000000781c */ /* 0x000fe20003f0f070 */
[----:B------:R-:W-:-:S12]  /*128f0*/  NOP ;  /* 0x0000000000007918 */ /* 0x000fd80000000000 */
.L_x_6282:
[----:B------:R-:W-:Y:S02]  /*12900*/  PLOP3.LUT P1, PT, P1, P0, PT, 0xa2, 0x0 ;  /* 0x000000000000781c */ /* 0x000fe40000f21472 */
[----:B------:R-:W-:-:S08]  /*12910*/  @P0 R2UR P1, UR4, R17 ;  /* 0x00000000110402ca */ /* 0x000fd00000020000 */
[----:B------:R-:W-:-:S05]  /*12920*/  @P0 PLOP3.LUT P0, PT, P1, PT, PT, 0x80, 0x0 ;  /* 0x000000000000081c */ /* 0x000fca0000f0f070 */
[----:B------:R-:W-:Y:S01]  /*12930*/  @!P1 SYNCS.ARRIVE.TRANS64.RED.A0T1 RZ, [UR4+0x2e800], RZ ;  /* 0x02e800ffffff99a7 */ /* 0x000fe20008200404 */
[----:B------:R-:W-:Y:S07]  /*12940*/  @!P1 ARRIVES.LDGSTSBAR.64.TRANSCNT [UR4+0x2e800] ;  /* 0x02e80000ff0099b0 */ /* 0x000fee0008000a84 */
[----:B------:R-:W-:Y:S05]  /*12950*/  @P0 BRA.U.ANY `(.L_x_6282) ;  /* 0xfffffffd00e80947 */ /* 0x000fea000393ffff */
[----:B0-----:R-:W2:Y:S02]  /*12960*/  LDL.LU R2, [R1+0x34] ;  /* 0x0000340001027983 */ /* 0x001ea40000300800 */
        /* <DEDUP_REMOVED lines=11> */
.L_x_6363:
[----:B------:R-:W-:Y:S05]  /*12a20*/  BSYNC B0 ;  /* 0x0000000000007941 */ /* 0x000fea0003800000 */
.L_x_6283:
[----:B------:R-:W2:Y:S01]  /*12a30*/  LDL R2, [R1+0x18] ;  /* 0x0000180001027983 */ /* 0x000ea20000100800 */
[----:B------:R-:W-:-:S05]  /*12a40*/  VIADD R18, R18, 0xfffffffe ;  /* 0xfffffffe12127836 */ /* 0x000fca0000000000 */
[----:B--2---:R-:W-:-:S13]  /*12a50*/  ISETP.GE.AND P0, PT, R18, R2, PT ;  /* 0x000000021200720c */ /* 0x004fda0003f06270 */
[----:B------:R-:W-:Y:S05]  /*12a60*/  @!P0 BRA `(.L_x_6285) ;  /* 0x0000001000288947 */ /* 0x000fea0003800000 */
[----:B0-----:R0:W5:Y:S04]  /*12a70*/  LDL.LU R0, [R1+0x4] ;  /* 0x0000040001007983 */ /* 0x0011680000300800 */
[----:B------:R0:W5:Y:S02]  /*12a80*/  LDL.LU R6, [R1] ;  /* 0x0000000001067983 */ /* 0x0001640000300800 */
.L_x_6305:
        /* <DEDUP_REMOVED lines=25> */
[----:B------:R-:W-:-:S05]  /*12c20*/  @P0 SHF.R.U32.HI R2, RZ, R3, R4 ;  /* 0x00000003ff020219 */ /* 0x000fca0000011604 */
[----:B------:R-:W-:-:S04]  /*12c30*/  IMAD.MOV R3, RZ, RZ, -R2 ;  /* 0x000000ffff037224 */ /* 0x000fc800078e0a02 */
[----:B------:R-:W-:Y:S01]  /*12c40*/  IMAD R7, R7, R3, R18 ;  /* 0x0000000307077224 */ /* 0x000fe200078e0212 */
[----:B------:R-:W-:Y:S01]  /*12c50*/  SHF.R.S32.HI R3, RZ, 0x1f, R2 ;  /* 0x0000001fff037819 */ /* 0x000fe20000011402 */
[----:B--2---:R-:W-:-:S04]  /*12c60*/  IMAD R4, R10, UR6, RZ ;  /* 0x000000060a047c24 */ /* 0x004fc8000f8e02ff */
[C---:B----4-:R-:W-:Y:S02]  /*12c70*/  IMAD R4, R5.reuse, UR7, R4 ;  /* 0x0000000705047c24 */ /* 0x050fe4000f8e0204 */
[----:B------:R-:W-:-:S04]  /*12c80*/  IMAD.WIDE.U32 R2, R5, UR6, R2 ;  /* 0x0000000605027c25 */ /* 0x000fc8000f8e0002 */
[----:B------:R-:W-:Y:S01]  /*12c90*/  IMAD.IADD R3, R4, 0x1, R3 ;  /* 0x0000000104037824 */ /* 0x000fe200078e0203 */
[----:B------:R-:W-:-:S04]  /*12ca0*/  LEA R4, P0, R2, UR4, 0x2 ;  /* 0x0000000402047c11 */ /* 0x000fc8000f8010ff */
[----:B------:R-:W-:-:S05]  /*12cb0*/  LEA.HI.X R5, R2, UR5, R3, 0x2, P0 ;  /* 0x0000000502057c11 */ /* 0x000fca00080f1403 */
[----:B------:R2:W5:Y:S04]  /*12cc0*/  LDG.E R16, desc[UR48][R4.64] ;  /* 0x0000003004107981 */ /* 0x000568000c1e1900 */
.L_x_6288:
[----:B------:R-:W2:Y:S01]  /*12cd0*/  S2R R2, SR_TID.X ;  /* 0x0000000000027919 */ /* 0x000ea20000002100 */
[----:B------:R-:W-:Y:S01]  /*12ce0*/  IMAD R3, R9, 0x8, R17 ;  /* 0x0000000809037824 */ /* 0x000fe200078e0211 */
[----:B------:R-:W-:Y:S01]  /*12cf0*/  BSSY B1, `(.L_x_6289) ;  /* 0x0000006000017945 */ /* 0x000fe20003800000 */
[----:B--2---:R-:W-:Y:S02]  /*12d00*/  LOP3.LUT R4, R2, 0x7f, RZ, 0xc0, !PT ;  /* 0x0000007f02047812 */ /* 0x004fe400078ec0ff */
[----:B------:R-:W-:Y:S02]  /*12d10*/  SHF.L.U32 R2, R8, 0x1f, RZ ;  /* 0x0000001f08027819 */ /* 0x000fe400000006ff */
[----:B------:R-:W-:Y:S02]  /*12d20*/  ISETP.NE.AND P1, PT, R4, RZ, PT ;  /* 0x000000ff0400720c */ /* 0x000fe40003f25270 */
[----:B------:R-:W2:Y:S02]  /*12d30*/  SYNCS.PHASECHK.TRANS64.TRYWAIT P0, [R3+URZ+0x2e880], R2 ;  /* 0x02e88002030075a7 */ /* 0x000ea4000800017f */
[----:B--2---:R-:W-:Y:S09]  /*12d40*/  @!P0 BRA `(.L_x_6290) ;  /* 0x0000003400588947 */ /* 0x004ff20003800000 */
.L_x_6364:
[----:B------:R-:W-:Y:S05]  /*12d50*/  BSYNC B1 ;  /* 0x0000000000017941 */ /* 0x000fea0003800000 */
.L_x_6289:
        /* <DEDUP_REMOVED lines=9> */
.L_x_6292:
[----:B------:R-:W-:Y:S05]  /*12df0*/  BSYNC B1 ;  /* 0x0000000000017941 */ /* 0x000fea0003800000 */
.L_x_6291:
[----:B------:R-:W3:Y:S01]  /*12e00*/  LDL R5, [R1] ;  /* 0x0000000001057983 */ /* 0x000ee20000100800 */
[----:B-1----:R-:W-:Y:S01]  /*12e10*/  IMAD.MOV.U32 R9, RZ, RZ, RZ ;  /* 0x000000ffff097224 */ /* 0x002fe200078e00ff */
        /* <DEDUP_REMOVED lines=10> */
[----:B------:R-:W-:-:S07]  /*12ec0*/  VIADD R8, R5, 0xe400 ;  /* 0x0000e40005087836 */ /* 0x000fce0000000000 */
.L_x_6293:
        /* <DEDUP_REMOVED lines=13> */
.L_x_6365:
[----:B------:R-:W-:Y:S05]  /*12fa0*/  BSYNC B1 ;  /* 0x0000000000017941 */ /* 0x000fea0003800000 */
.L_x_6294:
        /* <DEDUP_REMOVED lines=11> */
.L_x_6297:
[----:B------:R-:W-:Y:S05]  /*13060*/  BSYNC B1 ;  /* 0x0000000000017941 */ /* 0x000fea0003800000 */
.L_x_6296:
[----:B------:R-:W-:Y:S01]  /*13070*/  R2UR UR10, R9 ;  /* 0x00000000090a72ca */ /* 0x000fe200000e0000 */
[----:B------:R-:W-:Y:S01]  /*13080*/  UIADD3 UR4, UP0, UR52, 0x370, URZ ;  /* 0x0000037034047890 */ /* 0x000fe2000ff1e03f */
[----:B------:R-:W-:Y:S01]  /*13090*/  R2UR UR6, R10 ;  /* 0x000000000a0672ca */ /* 0x000fe200000e0000 */
[----:B------:R-:W-:Y:S01]  /*130a0*/  VIADD R5, R5, 0x20400 ;  /* 0x0002040005057836 */ /* 0x000fe20000000000 */
[----:B------:R-:W-:Y:S01]  /*130b0*/  R2UR UR7, R11 ;  /* 0x000000000b0772ca */ /* 0x000fe200000e0000 */
[----:B-12---:R-:W-:Y:S01]  /*130c0*/  VIADD R3, R3, 0x2e830 ;  /* 0x0002e83003037836 */ /* 0x006fe20000000000 */
[----:B------:R-:W-:Y:S01]  /*130d0*/  PLOP3.LUT P0, PT, PT, PT, PT, 0x80, 0x0 ;  /* 0x000000000000781c */ /* 0x000fe20003f0f070 */
[----:B------:R-:W-:-:S12]  /*130e0*/  UIADD3.X UR5, URZ, UR53, URZ, UP0, !UPT ;  /* 0x000000353f057290 */ /* 0x000fd800087fe43f */
.L_x_6298:
        /* <DEDUP_REMOVED lines=10> */
.L_x_6287:
[----:B------:R-:W-:Y:S05]  /*13190*/  BSYNC B0 ;  /* 0x0000000000007941 */ /* 0x000fea0003800000 */
.L_x_6286:
[----:B------:R-:W-:-:S06]  /*131a0*/  UISETP.NE.AND UP0, UPT, UR39, 0x3, UPT ;  /* 0x000000032700788c */ /* 0x000fcc000bf05270 */
[----:B------:R-:W-:-:S13]  /*131b0*/  PLOP3.LUT P0, PT, PT, PT, UP0, 0x80, 0x0 ;  /* 0x000000000000781c */ /* 0x000fda0003f0f008 */
[----:B------:R-:W-:Y:S05]  /*131c0*/  @!P0 BRA `(.L_x_6299) ;  /* 0x0000000000048947 */ /* 0x000fea0003800000 */
[----:B------:R-:W-:Y:S01]  /*131d0*/  BPT.TRAP 0x1 ;  /* 0x000000040000795c */ /* 0x000fe20000300000 */
.L_x_6299:
        /* <DEDUP_REMOVED lines=8> */
.L_x_6366:
[----:B------:R-:W-:Y:S05]  /*13260*/  BSYNC B0 ;  /* 0x0000000000007941 */ /* 0x000fea0003800000 */
.L_x_6300:
[----:B------:R-:W-:Y:S05]  /*13270*/  @!P1 BRA `(.L_x_6302) ;  /* 0x0000000000049947 */ /* 0x000fea0003800000 */
[----:B------:R-:W-:Y:S01]  /*13280*/  BPT.TRAP 0x1 ;  /* 0x000000040000795c */ /* 0x000fe20000300000 */
.L_x_6302:
[----:B------:R-:W-:Y:S01]  /*13290*/  SHF.L.U32 R0, R0, 0x1f, RZ ;  /* 0x0000001f00007819 */ /* 0x000fe200000006ff */
[----:B--2---:R-:W-:-:S03]  /*132a0*/  IMAD R2, R6, 0x7000, RZ ;  /* 0x0000700006027824 */ /* 0x004fc600078e02ff */
[----:B------:R-:W2:Y:S02]  /*132b0*/  SYNCS.PHASECHK.TRANS64.TRYWAIT P0, [R20+URZ+0x2e860], R0 ;  /* 0x02e86000140075a7 */ /* 0x000ea4000800017f */
[----:B--2---:R-:W-:Y:S05]  /*132c0*/  @!P0 BRA `(.L_x_6303) ;  /* 0x0000003000348947 */ /* 0x004fea0003800000 */
.L_x_6367:
[----:B------:R-:W3:Y:S04]  /*132d0*/  LDL R3, [R1+0x28] ;  /* 0x0000280001037983 */ /* 0x000ee80000100800 */
[----:B------:R-:W4:Y:S04]  /*132e0*/  LDL R13, [R1+0x24] ;  /* 0x00002400010d7983 */ /* 0x000f280000100800 */
[----:B------:R-:W4:Y:S01]  /*132f0*/  LDL R12, [R1+0x20] ;  /* 0x00002000010c7983 */ /* 0x000f220000100800 */
[----:B--2---:R-:W-:Y:S01]  /*13300*/  LOP3.LUT R0, R2, R19, RZ, 0xfc, !PT ;  /* 0x0000001302007212 */ /* 0x004fe200078efcff */
[----:B------:R-:W-:Y:S05]  /*13310*/  WARPSYNC.ALL ;  /* 0x0000000000007948 */ /* 0x000fea0003800000 */
[----:B------:R-:W-:-:S05]  /*13320*/  IMAD.IADD R0, R17, 0x1, R0 ;  /* 0x0000000111007824 */ /* 0x000fca00078e0200 */
[----:B------:R-:W1:Y:S02]  /*13330*/  LDSM.16.MT88.4 R4, [R0+0xe400] ;  /* 0x00e400000004783b */ /* 0x000e640000004200 */
[C-C-:B-1----:R-:W-:Y:S02]  /*13340*/  PRMT R8, R4.reuse, 0x6420, R5.reuse ;  /* 0x0000642004087816 */ /* 0x142fe40000000005 */
[----:B------:R-:W-:Y:S02]  /*13350*/  PRMT R9, R4, 0x7531, R5 ;  /* 0x0000753104097816 */ /* 0x000fe40000000005 */
[C-C-:B------:R-:W-:Y:S02]  /*13360*/  PRMT R10, R6.reuse, 0x6420, R7.reuse ;  /* 0x00006420060a7816 */ /* 0x140fe40000000007 */
[----:B------:R-:W-:Y:S02]  /*13370*/  PRMT R11, R6, 0x7531, R7 ;  /* 0x00007531060b7816 */ /* 0x000fe40000000007 */
[----:B---3--:R-:W-:-:S05]  /*13380*/  IADD3 R3, R17, R3, R2 ;  /* 0x0000000311037210 */ /* 0x008fca0007ffe002 */
[----:B------:R-:W1:Y:S01]  /*13390*/  LDSM.16.MT88.4 R4, [R3+0xe400] ;  /* 0x00e400000304783b */ /* 0x000e620000004200 */
[----:B----4-:R-:W-:-:S05]  /*133a0*/  IADD3 R0, R12, R2, R13 ;  /* 0x000000020c007210 */ /* 0x010fca0007ffe00d */
[----:B------:R-:W-:Y:S01]  /*133b0*/  STSM.16.M88.4 [R0], R8 ;  /* 0x0000000800007844 */ /* 0x000fe20000000200 */
[C-C-:B-1----:R-:W-:Y:S02]  /*133c0*/  PRMT R12, R4.reuse, 0x6420, R5.reuse ;  /* 0x00006420040c7816 */ /* 0x142fe40000000005 */
[----:B------:R-:W-:Y:S01]  /*133d0*/  PRMT R13, R4, 0x7531, R5 ;  /* 0x00007531040d7816 */ /* 0x000fe20000000005 */
[----:B------:R-:W-:Y:S01]  /*133e0*/  VIADD R4, R2, 0x1000 ;  /* 0x0000100002047836 */ /* 0x000fe20000000000 */
[C-C-:B------:R-:W-:Y:S02]  /*133f0*/  PRMT R14, R6.reuse, 0x6420, R7.reuse ;  /* 0x00006420060e7816 */ /* 0x140fe40000000007 */
[----:B------:R-:W-:Y:S02]  /*13400*/  PRMT R15, R6, 0x7531, R7 ;  /* 0x00007531060f7816 */ /* 0x000fe40000000007 */
[----:B------:R-:W-:-:S03]  /*13410*/  LOP3.LUT R4, R4, R19, RZ, 0xfc, !PT ;  /* 0x0000001304047212 */ /* 0x000fc600078efcff */
[----:B------:R-:W-:Y:S02]  /*13420*/  STSM.16.M88.4 [R0+0x800], R12 ;  /* 0x0008000c00007844 */ /* 0x000fe40000000200 */
[----:B------:R-:W-:-:S05]  /*13430*/  IMAD.IADD R4, R17, 0x1, R4 ;  /* 0x0000000111047824 */ /* 0x000fca00078e0204 */
[----:B------:R-:W1:Y:S02]  /*13440*/  LDSM.16.MT88.4 R8, [R4+0xe400] ;  /* 0x00e400000408783b */ /* 0x000e640000004200 */
[C-C-:B-1----:R-:W-:Y:S02]  /*13450*/  PRMT R4, R8.reuse, 0x6420, R9.reuse ;  /* 0x0000642008047816 */ /* 0x142fe40000000009 */
[----:B------:R-:W-:Y:S02]  /*13460*/  PRMT R5, R8, 0x7531, R9 ;  /* 0x0000753108057816 */ /* 0x000fe40000000009 */
[C-C-:B------:R-:W-:Y:S02]  /*13470*/  PRMT R6, R10.reuse, 0x6420, R11.reuse ;  /* 0x000064200a067816 */ /* 0x140fe4000000000b */
[----:B------:R-:W-:Y:S02]  /*13480*/  PRMT R7, R10, 0x7531, R11 ;  /* 0x000075310a077816 */ /* 0x000fe4000000000b */
[----:B------:R-:W1:Y:S04]  /*13490*/  LDSM.16.MT88.4 R8, [R3+0xf400] ;  /* 0x00f400000308783b */ /* 0x000e680000004200 */
[----:B------:R2:W-:Y:S02]  /*134a0*/  STSM.16.M88.4 [R0+0x1000], R4 ;  /* 0x0010000400007844 */ /* 0x0005e40000000200 */
[----:B--2---:R-:W-:-:S05]  /*134b0*/  VIADD R4, R2, 0x2000 ;  /* 0x0000200002047836 */ /* 0x004fca0000000000 */
        /* <DEDUP_REMOVED lines=44> */
[C---:B--2---:R-:W-:Y:S02]  /*13780*/  VIADD R4, R2.reuse, 0x5000 ;  /* 0x0000500002047836 */ /* 0x044fe40000000000 */
[----:B------:R-:W-:-:S03]  /*13790*/  VIADD R2, R2, 0x6000 ;  /* 0x0000600002027836 */ /* 0x000fc60000000000 */
[-C--:B------:R-:W-:Y:S02]  /*137a0*/  LOP3.LUT R4, R4, R19.reuse, RZ, 0xfc, !PT ;  /* 0x0000001304047212 */ /* 0x080fe400078efcff */
[----:B------:R-:W-:-:S03]  /*137b0*/  LOP3.LUT R2, R2, R19, RZ, 0xfc, !PT ;  /* 0x0000001302027212 */ /* 0x000fc600078efcff */
[C---:B------:R-:W-:Y:S02]  /*137c0*/  IMAD.IADD R4, R17.reuse, 0x1, R4 ;  /* 0x0000000111047824 */ /* 0x040fe400078e0204 */
        /* <DEDUP_REMOVED lines=12> */
[----:B------:R-:W-:Y:S01]  /*13890*/  STSM.16.M88.4 [R0+0x5000], R4 ;  /* 0x0050000400007844 */ /* 0x000fe20000000200 */
[C-C-:B-1----:R-:W-:Y:S02]  /*138a0*/  PRMT R12, R8.reuse, 0x6420, R9.reuse ;  /* 0x00006420080c7816 */ /* 0x142fe40000000009 */
[----:B------:R-:W-:Y:S02]  /*138b0*/  PRMT R13, R8, 0x7531, R9 ;  /* 0x00007531080d7816 */ /* 0x000fe40000000009 */
[----:B------:R-:W-:-:S02]  /*138c0*/  PRMT R14, R10, 0x6420, R11 ;  /* 0x000064200a0e7816 */ /* 0x000fc4000000000b */
        /* <DEDUP_REMOVED lines=22> */
.L_x_6304:
[----:B-1----:R-:W1:Y:S01]  /*13a30*/  S2R R0, SR_TID.X ;  /* 0x0000000000007919 */ /* 0x002e620000002100 */
[----:B--2---:R2:W-:Y:S01]  /*13a40*/  SYNCS.ARRIVE.TRANS64.A1T0 RZ, [R20+URZ+0x2e850], RZ ;  /* 0x02e850ff14ff79a7 */ /* 0x0045e2000810003f */
[----:B------:R3:W5:Y:S01]  /*13a50*/  LDL R6, [R1] ;  /* 0x0000000001067983 */ /* 0x0007620000100800 */
        /* <DEDUP_REMOVED lines=11> */
.L_x_6285:
        /* <DEDUP_REMOVED lines=8> */
[----:B------:R-:W0:Y:S01]  /*13b90*/  POPC R5, UR4 ;  /* 0x0000000400057d09 */ /* 0x000e220008000000 */
        /* <DEDUP_REMOVED lines=9> */
.L_x_6307:
[----:B------:R-:W-:Y:S05]  /*13c30*/  BSYNC B0 ;  /* 0x0000000000007941 */ /* 0x000fea0003800000 */
.L_x_6306:
[----:B------:R-:W-:-:S06]  /*13c40*/  UISETP.NE.AND UP0, UPT, UR39, 0x3, UPT ;  /* 0x000000032700788c */ /* 0x000fcc000bf05270 */
[----:B------:R-:W-:-:S13]  /*13c50*/  PLOP3.LUT P1, PT, PT, PT, UP0, 0x80, 0x0 ;  /* 0x000000000000781c */ /* 0x000fda0003f2f008 */
[----:B------:R-:W-:Y:S05]  /*13c60*/  @!P1 BRA `(.L_x_6308) ;  /* 0x0000000000049947 */ /* 0x000fea0003800000 */
[----:B------:R-:W-:Y:S01]  /*13c70*/  BPT.TRAP 0x1 ;  /* 0x000000040000795c */ /* 0x000fe20000300000 */
.L_x_6308:
[----:B------:R-:W2:Y:S04]  /*13c80*/  LDL R3, [R1+0x4] ;  /* 0x0000040001037983 */ /* 0x000ea80000100800 */
[----:B------:R-:W3:Y:S01]  /*13c90*/  LDL R2, [R1] ;  /* 0x0000000001027983 */ /* 0x000ee20000100800 */
[----:B01---5:R-:W-:Y:S01]  /*13ca0*/  IMAD.U32 R0, RZ, RZ, UR42 ;  /* 0x0000002aff007e24 */ /* 0x023fe2000f8e00ff */
[----:B------:R-:W-:Y:S04]  /*13cb0*/  BSSY B0, `(.L_x_6309) ;  /* 0x0000007000007945 */ /* 0x000fe80003800000 */
[----:B------:R-:W-:-:S02]  /*13cc0*/  ISETP.NE.AND P2, PT, R0, 0x3, PT ;  /* 0x000000030000780c */ /* 0x000fc40003f45270 */
[----:B--2---:R-:W-:-:S04]  /*13cd0*/  LOP3.LUT R3, R3, 0x1, RZ, 0x3c, !PT ;  /* 0x0000000103037812 */ /* 0x004fc800078e3cff */
[----:B------:R-:W-:Y:S01]  /*13ce0*/  SHF.L.U32 R3, R3, 0x1f, RZ ;  /* 0x0000001f03037819 */ /* 0x000fe200000006ff */
[----:B---3--:R-:W-:-:S04]  /*13cf0*/  IMAD R16, R2, 0x8, R17 ;  /* 0x0000000802107824 */ /* 0x008fc800078e0211 */
[----:B------:R-:W0:Y:S02]  /*13d00*/  SYNCS.PHASECHK.TRANS64.TRYWAIT P1, [R16+URZ+0x2e870], R3 ;  /* 0x02e87003100075a7 */ /* 0x000e24000802017f */
[----:B0-----:R-:W-:Y:S05]  /*13d10*/  @!P1 BRA `(.L_x_6310) ;  /* 0x0000002400b49947 */ /* 0x001fea0003800000 */
.L_x_6368:
[----:B------:R-:W-:Y:S05]  /*13d20*/  BSYNC B0 ;  /* 0x0000000000007941 */ /* 0x000fea0003800000 */
.L_x_6309:
[----:B------:R-:W-:Y:S05]  /*13d30*/  @!P2 BRA `(.L_x_6311) ;  /* 0x000000000004a947 */ /* 0x000fea0003800000 */
[----:B------:R-:W-:Y:S01]  /*13d40*/  BPT.TRAP 0x1 ;  /* 0x000000040000795c */ /* 0x000fe20000300000 */
.L_x_6311:
[----:B------:R-:W0:Y:S02]  /*13d50*/  LDL R0, [R1+0x4] ;  /* 0x0000040001007983 */ /* 0x000e240000100800 */
[----:B0-----:R-:W-:-:S04]  /*13d60*/  SHF.L.U32 R3, R0, 0x1f, RZ ;  /* 0x0000001f00037819 */ /* 0x001fc800000006ff */
[----:B------:R-:W0:Y:S02]  /*13d70*/  SYNCS.PHASECHK.TRANS64.TRYWAIT P1, [R16+URZ+0x2e860], R3 ;  /* 0x02e86003100075a7 */ /* 0x000e24000802017f */
[----:B0-----:R-:W-:Y:S05]  /*13d80*/  @!P1 BRA `(.L_x_6312) ;  /* 0x0000002400ac9947 */ /* 0x001fea0003800000 */
.L_x_6369:
[----:B------:R-:W2:Y:S04]  /*13d90*/  LDL R18, [R1] ;  /* 0x0000000001127983 */ /* 0x000ea80000100800 */
[----:B------:R-:W0:Y:S04]  /*13da0*/  LDL R13, [R1+0x38] ;  /* 0x00003800010d7983 */ /* 0x000e280000100800 */
[----:B------:R-:W3:Y:S01]  /*13db0*/  LDL R12, [R1+0x24] ;  /* 0x00002400010c7983 */ /* 0x000ee20000100800 */
[----:B------:R-:W-:Y:S05]  /*13dc0*/  WARPSYNC.ALL ;  /* 0x0000000000007948 */ /* 0x000fea0003800000 */
[----:B--2---:R-:W-:-:S05]  /*13dd0*/  IMAD R0, R18, 0x7000, RZ ;  /* 0x0000700012007824 */ /* 0x004fca00078e02ff */
[----:B------:R-:W-:-:S05]  /*13de0*/  LOP3.LUT R2, R0, R19, RZ, 0xfc, !PT ;  /* 0x0000001300027212 */ /* 0x000fca00078efcff */
[----:B------:R-:W-:-:S05]  /*13df0*/  IMAD.IADD R2, R17, 0x1, R2 ;  /* 0x0000000111027824 */ /* 0x000fca00078e0202 */
[----:B------:R-:W1:Y:S01]  /*13e00*/  LDSM.16.MT88.4 R4, [R2+0xe400] ;  /* 0x00e400000204783b */ /* 0x000e620000004200 */
[----:B0-----:R-:W-:Y:S01]  /*13e10*/  IMAD.IADD R3, R13, 0x1, R2 ;  /* 0x000000010d037824 */ /* 0x001fe200078e0202 */
[----:B---3--:R-:W-:Y:S02]  /*13e20*/  IADD3 R0, R17, R0, R12 ;  /* 0x0000000011007210 */ /* 0x008fe40007ffe00c */
[C-C-:B-1----:R-:W-:Y:S02]  /*13e30*/  PRMT R8, R4.reuse, 0x6420, R5.reuse ;  /* 0x0000642004087816 */ /* 0x142fe40000000005 */
[----:B------:R-:W-:Y:S02]  /*13e40*/  PRMT R9, R4, 0x7531, R5 ;  /* 0x0000753104097816 */ /* 0x000fe40000000005 */
[C-C-:B------:R-:W-:Y:S02]  /*13e50*/  PRMT R10, R6.reuse, 0x6420, R7.reuse ;  /* 0x00006420060a7816 */ /* 0x140fe40000000007 */
[----:B------:R-:W-:-:S02]  /*13e60*/  PRMT R11, R6, 0x7531, R7 ;  /* 0x00007531060b7816 */ /* 0x000fc40000000007 */
[----:B------:R-:W0:Y:S04]  /*13e70*/  LDSM.16.MT88.4 R4, [R3+0xe400] ;  /* 0x00e400000304783b */ /* 0x000e280000004200 */
[----:B------:R0:W-:Y:S02]  /*13e80*/  STSM.16.M88.4 [R0+0x400], R8 ;  /* 0x0004000800007844 */ /* 0x0001e40000000200 */
[C-C-:B0-----:R-:W-:Y:S02]  /*13e90*/  PRMT R8, R4.reuse, 0x6420, R5.reuse ;  /* 0x0000642004087816 */ /* 0x141fe40000000005 */
[----:B------:R-:W-:Y:S02]  /*13ea0*/  PRMT R9, R4, 0x7531, R5 ;  /* 0x0000753104097816 */ /* 0x000fe40000000005 */
[----:B------:R-:W-:-:S02]  /*13eb0*/  PRMT R10, R6, 0x6420, R7 ;  /* 0x00006420060a7816 */ /* 0x000fc40000000007 */
        /* <DEDUP_REMOVED lines=82> */
.L_x_6313:
[----:B------:R-:W2:Y:S01]  /*143e0*/  LDL.LU R3, [R1+0x4] ;  /* 0x0000040001037983 */ /* 0x000ea20000300800 */
[----:B0-----:R-:W-:Y:S01]  /*143f0*/  SYNCS.ARRIVE.TRANS64.A1T0 RZ, [R16+URZ+0x2e850], RZ ;  /* 0x02e850ff10ff79a7 */ /* 0x001fe2000810003f */
[----:B-1----:R-:W-:-:S05]  /*14400*/  @!P0 VIADD R0, R16, 0x2e880 ;  /* 0x0002e88010008836 */ /* 0x002fca0000000000 */
[----:B------:R-:W-:Y:S01]  /*14410*/  @!P0 PRMT R0, RZ, 0x654, R0 ;  /* 0x00000654ff008816 */ /* 0x000fe20000000000 */
[----:B------:R-:W-:Y:S06]  /*14420*/  BAR.SYNC.DEFER_BLOCKING 0x2, 0x80 ;  /* 0x0082000000007b1d */ /* 0x000fec0000010000 */
[----:B------:R0:W-:Y:S02]  /*14430*/  @!P0 SYNCS.ARRIVE.TRANS64.RED.A1T0 RZ, [R0+URZ], RZ ;  /* 0x000000ff00ff89a7 */ /* 0x0001e4000810043f */
[----:B0-----:R-:W-:-:S05]  /*14440*/  VIADD R0, R18, 0x1 ;  /* 0x0000000112007836 */ /* 0x001fca0000000000 */
[----:B------:R-:W-:-:S04]  /*14450*/  ISETP.NE.AND P0, PT, R0, 0x2, PT ;  /* 0x000000020000780c */ /* 0x000fc80003f05270 */
[----:B------:R-:W-:Y:S02]  /*14460*/  SEL R2, RZ, 0x1, P0 ;  /* 0x00000001ff027807 */ /* 0x000fe40000000000 */
[----:B------:R-:W-:-:S05]  /*14470*/  SEL R0, R0, RZ, P0 ;  /* 0x000000ff00007207 */ /* 0x000fca0000000000 */
[----:B------:R1:W-:Y:S01]  /*14480*/  STL [R1], R0 ;  /* 0x0000000001007387 */ /* 0x0003e20000100800 */
[----:B--2---:R-:W-:-:S05]  /*14490*/  LOP3.LUT R3, R3, R2, RZ, 0x3c, !PT ;  /* 0x0000000203037212 */ /* 0x004fca00078e3cff */
[----:B------:R1:W-:Y:S02]  /*144a0*/  STL [R1+0x4], R3 ;  /* 0x0000040301007387 */ /* 0x0003e40000100800 */
.L_x_6262:
[----:B------:R-:W-:Y:S05]  /*144b0*/  BSYNC B7 ;  /* 0x0000000000077941 */ /* 0x000fea0003800000 */
.L_x_6260:
        /* <DEDUP_REMOVED lines=15> */
.L_x_6314:
        /* <DEDUP_REMOVED lines=47> */
.L_x_6318:
        /* <DEDUP_REMOVED lines=38> */
.L_x_6316:
        /* <DEDUP_REMOVED lines=13> */
.L_x_6319:
        /* <DEDUP_REMOVED lines=61> */
.L_x_6317:
[----:B------:R0:W-:Y:S01]  /*14fa0*/  STL [R1+0x10], R4 ;  /* 0x0000100401007387 */ /* 0x0001e20000100800 */
[----:B------:R-:W-:-:S03]  /*14fb0*/  ULDC UR43, c[0x0][0xc3c] ;  /* 0x00030f00002b7ab9 */ /* 0x000fc60000000800 */
[----:B------:R0:W-:Y:S04]  /*14fc0*/  STL [R1+0x14], RZ ;  /* 0x000014ff01007387 */ /* 0x0001e80000100800 */
[----:B------:R0:W-:Y:S02]  /*14fd0*/  STL [R1+0x18], RZ ;  /* 0x000018ff01007387 */ /* 0x0001e40000100800 */
.L_x_6320:
        /* <DEDUP_REMOVED lines=16> */
.L_x_6315:
[----:B------:R-:W-:Y:S02]  /*150e0*/  ULDC UR4, c[0x0][0xc3c] ;  /* 0x00030f0000047ab9 */ /* 0x000fe40000000800 */
[----:B------:R-:W-:-:S06]  /*150f0*/  UISETP.GE.AND UP0, UPT, UR43, UR4, UPT ;  /* 0x000000042b00728c */ /* 0x000fcc000bf06270 */
[----:B------:R-:W-:-:S13]  /*15100*/  PLOP3.LUT P0, PT, PT, PT, UP0, 0x80, 0x0 ;  /* 0x000000000000781c */ /* 0x000fda0003f0f008 */
[----:B------:R-:W-:Y:S05]  /*15110*/  @!P0 BRA `(.L_x_6321) ;  /* 0xffffffb400f08947 */ /* 0x000fea000383ffff */
.L_x_6255:
        /* <DEDUP_REMOVED lines=12> */
.L_x_6370:
[----:B------:R-:W-:Y:S05]  /*151e0*/  BSYNC B0 ;  /* 0x0000000000007941 */ /* 0x000fea0003800000 */
.L_x_6322:
[----:B------:R-:W-:-:S03]  /*151f0*/  UMOV UR4, 0xffffffff ;  /* 0xffffffff00047882 */ /* 0x000fc60000000000 */
[----:B------:R-:W-:Y:S05]  /*15200*/  BRA.DIV UR4, `(.L_x_6324) ;  /* 0x0000001204b47947 */ /* 0x000fea000b800000 */
[----:B------:R-:W1:Y:S02]  /*15210*/  S2R R2, SR_TID.X ;  /* 0x0000000000027919 */ /* 0x000e640000002100 */
[----:B-1----:R-:W-:-:S04]  /*15220*/  SHF.R.U32.HI R2, RZ, 0x5, R2 ;  /* 0x00000005ff027819 */ /* 0x002fc80000011602 */
[----:B------:R-:W-:-:S05]  /*15230*/  LOP3.LUT R2, R2, 0x3, RZ, 0xc0, !PT ;  /* 0x0000000302027812 */ /* 0x000fca00078ec0ff */
[----:B------:R1:W2:Y:S02]  /*15240*/  SHFL.IDX PT, R14, R2, RZ, 0x1f ;  /* 0x00001fff020e7589 */ /* 0x0002a400000e0000 */
.L_x_6373:
[----:B--2---:R-:W-:Y:S01]  /*15250*/  ISETP.NE.AND P0, PT, R14, RZ, PT ;  /* 0x000000ff0e00720c */ /* 0x004fe20003f05270 */
[----:B------:R-:W-:-:S12]  /*15260*/  BSSY B0, `(.L_x_6325) ;  /* 0x000002e000007945 */ /* 0x000fd80003800000 */
[----:B------:R-:W-:Y:S05]  /*15270*/  @P0 BRA `(.L_x_6326) ;  /* 0x0000000000b00947 */ /* 0x000fea0003800000 */
[----:B------:R-:W-:-:S03]  /*15280*/  UMOV UR4, 0xffffffff ;  /* 0xffffffff00047882 */ /* 0x000fc60000000000 */
[----:B------:R-:W-:Y:S05]  /*15290*/  BRA.DIV UR4, `(.L_x_6327) ;  /* 0x0000001204c47947 */ /* 0x000fea000b800000 */
[----:B------:R-:W-:-:S13]  /*152a0*/  ELECT P6, URZ, PT ;  /* 0x00000000003f782f */ /* 0x000fda00038c0000 */
.L_x_6376:
[----:B------:R-:W-:Y:S05]  /*152b0*/  @!P6 BRA `(.L_x_6326) ;  /* 0x0000000000a0e947 */ /* 0x000fea0003800000 */
[----:B------:R-:W-:-:S06]  /*152c0*/  ULOP3.LUT UR4, UR38, 0x2, URZ, 0xfc, !UPT ;  /* 0x0000000226047892 */ /* 0x000fcc000f8efc3f */
[----:B-1----:R-:W-:-:S05]  /*152d0*/  IMAD.U32 R2, RZ, RZ, UR4 ;  /* 0x00000004ff027e24 */ /* 0x002fca000f8e00ff */
[----:B------:R-:W-:-:S13]  /*152e0*/  ISETP.NE.AND P0, PT, R2, 0x3, PT ;  /* 0x000000030200780c */ /* 0x000fda0003f05270 */
[----:B------:R-:W-:Y:S05]  /*152f0*/  @!P0 BRA `(.L_x_6328) ;  /* 0x0000000000048947 */ /* 0x000fea0003800000 */
[----:B------:R-:W-:Y:S01]  /*15300*/  BPT.TRAP 0x1 ;  /* 0x000000040000795c */ /* 0x000fe20000300000 */
.L_x_6328:
        /* <DEDUP_REMOVED lines=14> */
.L_x_6377:
[----:B------:R-:W1:Y:S02]  /*153f0*/  SYNCS.PHASECHK.TRANS64.TRYWAIT P1, [R7+URZ], R2 ;  /* 0x00000002070075a7 */ /* 0x000e64000802017f */
[----:B-1----:R-:W-:Y:S05]  /*15400*/  @!P1 BRA `(.L_x_6330) ;  /* 0x00000010009c9947 */ /* 0x002fea0003800000 */
.L_x_6378:
[----:B------:R-:W-:Y:S05]  /*15410*/  @!P0 BRA `(.L_x_6331) ;  /* 0x0000000000048947 */ /* 0x000fea0003800000 */
[----:B------:R-:W-:Y:S01]  /*15420*/  BPT.TRAP 0x1 ;  /* 0x000000040000795c */ /* 0x000fe20000300000 */
.L_x_6331:
[----:B------:R-:W2:Y:S02]  /*15430*/  LDL.LU R4, [R1] ;  /* 0x0000000001047983 */ /* 0x000ea40000300800 */
[----:B--2---:R-:W-:-:S04]  /*15440*/  IMAD R4, R4, 0x8, R0 ;  /* 0x0000000804047824 */ /* 0x004fc800078e0200 */
[----:B------:R-:W2:Y:S02]  /*15450*/  SYNCS.PHASECHK.TRANS64.TRYWAIT P1, [R4+URZ+0x2e860], R5 ;  /* 0x02e86005040075a7 */ /* 0x000ea4000802017f */
[----:B--2---:R-:W-:Y:S05]  /*15460*/  @!P1 BRA `(.L_x_6332) ;  /* 0x0000001000989947 */ /* 0x004fea0003800000 */
.L_x_6379:
[----:B------:R-:W-:Y:S05]  /*15470*/  @!P0 BRA `(.L_x_6333) ;  /* 0x0000000000048947 */ /* 0x000fea0003800000 */
[----:B------:R-:W-:Y:S01]  /*15480*/  BPT.TRAP 0x1 ;  /* 0x000000040000795c */ /* 0x000fe20000300000 */
.L_x_6333:
[----:B------:R-:W-:-:S04]  /*15490*/  IMAD R3, R3, 0x8, R0 ;  /* 0x0000000803037824 */ /* 0x000fc800078e0200 */
[----:B------:R-:W3:Y:S02]  /*154a0*/  SYNCS.PHASECHK.TRANS64.TRYWAIT P1, [R3+URZ+0x2e860], R2 ;  /* 0x02e86002030075a7 */ /* 0x000ee4000802017f */
[----:B---3--:R-:W-:Y:S05]  /*154b0*/  @!P1 BRA `(.L_x_6334) ;  /* 0x0000001000989947 */ /* 0x008fea0003800000 */
.L_x_6380:
[----:B------:R-:W-:Y:S05]  /*154c0*/  @!P0 BRA `(.L_x_6335) ;  /* 0x0000000000048947 */ /* 0x000fea0003800000 */
[----:B------:R-:W-:Y:S01]  /*154d0*/  BPT.TRAP 0x1 ;  /* 0x000000040000795c */ /* 0x000fe20000300000 */
.L_x_6335:
[----:B------:R-:W4:Y:S02]  /*154e0*/  SYNCS.PHASECHK.TRANS64.TRYWAIT P0, [R4+URZ+0x2e880], R5 ;  /* 0x02e88005040075a7 */ /* 0x000f24000800017f */
[----:B----4-:R-:W-:Y:S05]  /*154f0*/  @!P0 BRA `(.L_x_6336) ;  /* 0x00000010009c8947 */ /* 0x010fea0003800000 */
.L_x_6337:
[----:B------:R0:W0:Y:S02]  /*15500*/  SYNCS.PHASECHK.TRANS64.TRYWAIT P0, [R3+URZ+0x2e880], R2 ;  /* 0x02e88002030075a7 */ /* 0x000024000800017f */
[----:B0-----:R-:W-:Y:S05]  /*15510*/  @!P0 NANOSLEEP.SYNCS 0x989680 ;  /* 0x009896800000895d */ /* 0x001fea0003900000 */
[----:B------:R-:W0:Y:S02]  /*15520*/  @!P0 SYNCS.PHASECHK.TRANS64 P0, [R3+URZ+0x2e880], R2 ;  /* 0x02e88002030085a7 */ /* 0x000e24000800007f */
[----:B0-----:R-:W-:Y:S05]  /*15530*/  @!P0 BRA `(.L_x_6337) ;  /* 0xfffffffc00f08947 */ /* 0x001fea000383ffff */
.L_x_6326:
[----:B------:R-:W-:Y:S05]  /*15540*/  BSYNC B0 ;  /* 0x0000000000007941 */ /* 0x000fea0003800000 */
.L_x_6325:
[----:B------:R-:W-:Y:S05]  /*15550*/  EXIT ;  /* 0x000000000000794d */ /* 0x000fea0003800000 */
.L_x_6204:
[----:B0-----:R0:W1:Y:S02]  /*15560*/  SYNCS.PHASECHK.TRANS64.TRYWAIT P1, [R2+URZ+0x2e800], R11 ;  /* 0x02e8000b020075a7 */ /* 0x001064000802017f */
[----:B-1----:R-:W-:Y:S05]  /*15570*/  @!P1 NANOSLEEP.SYNCS 0x989680 ;  /* 0x009896800000995d */ /* 0x002fea0003900000 */
[----:B------:R-:W1:Y:S02]  /*15580*/  @!P1 SYNCS.PHASECHK.TRANS64 P1, [R2+URZ+0x2e800], R11 ;  /* 0x02e8000b020095a7 */ /* 0x000e64000802007f */
[----:B-1----:R-:W-:Y:S05]  /*15590*/  @!P1 BRA `(.L_x_6204) ;  /* 0xfffffffc00f09947 */ /* 0x002fea000383ffff */
[----:B------:R-:W-:Y:S05]  /*155a0*/  BRA `(.L_x_6338) ;  /* 0xfffffec8003c7947 */ /* 0x000fea000383ffff */
.L_x_6208:
[----:B--2---:R2:W3:Y:S02]  /*155b0*/  SYNCS.PHASECHK.TRANS64.TRYWAIT P2, [R6+URZ+0x2e830], R7 ;  /* 0x02e83007060075a7 */ /* 0x0044e4000804017f */
[----:B---3--:R-:W-:Y:S05]  /*155c0*/  @!P2 NANOSLEEP.SYNCS 0x989680 ;  /* 0x009896800000a95d */ /* 0x008fea0003900000 */
[----:B------:R-:W3:Y:S02]  /*155d0*/  @!P2 SYNCS.PHASECHK.TRANS64 P2, [R6+URZ+0x2e830], R7 ;  /* 0x02e830070600a5a7 */ /* 0x000ee4000804007f */
[----:B---3--:R-:W-:Y:S05]  /*155e0*/  @!P2 BRA `(.L_x_6208) ;  /* 0xfffffffc00f0a947 */ /* 0x008fea000383ffff */
[----:B------:R-:W-:Y:S05]  /*155f0*/  BRA `(.L_x_6207) ;  /* 0xfffffec8006c7947 */ /* 0x000fea000383ffff */
.L_x_6213:
[----:B-1----:R-:W-:-:S04]  /*15600*/  IMAD.U32 R3, RZ, RZ, UR6 ;  /* 0x00000006ff037e24 */ /* 0x002fc8000f8e00ff */
[----:B------:R1:W2:Y:S03]  /*15610*/  SYNCS.PHASECHK.TRANS64.TRYWAIT P1, [R3+URZ+0x2e830], R2 ;  /* 0x02e83002030075a7 */ /* 0x0002a6000802017f */
[----:B--2---:R-:W-:Y:S05]  /*15620*/  @!P1 NANOSLEEP.SYNCS 0x989680 ;  /* 0x009896800000995d */ /* 0x004fea0003900000 */
[----:B------:R-:W2:Y:S02]  /*15630*/  @!P1 SYNCS.PHASECHK.TRANS64 P1, [R3+URZ+0x2e830], R2 ;  /* 0x02e83002030095a7 */ /* 0x000ea4000802007f */
[----:B--2---:R-:W-:Y:S05]  /*15640*/  @!P1 BRA `(.L_x_6213) ;  /* 0xfffffffc00ec9947 */ /* 0x004fea000383ffff */
[----:B------:R-:W-:Y:S05]  /*15650*/  BRA `(.L_x_6210) ;  /* 0xffffff14005c7947 */ /* 0x000fea000383ffff */
.L_x_6217:
[----:B-1----:R-:W-:-:S04]  /*15660*/  IMAD.U32 R3, RZ, RZ, UR6 ;  /* 0x00000006ff037e24 */ /* 0x002fc8000f8e00ff */
[----:B------:R1:W2:Y:S03]  /*15670*/  SYNCS.PHASECHK.TRANS64.TRYWAIT P1, [R3+URZ+0x2e850], R2 ;  /* 0x02e85002030075a7 */ /* 0x0002a6000802017f */
[----:B--2---:R-:W-:Y:S05]  /*15680*/  @!P1 NANOSLEEP.SYNCS 0x989680 ;  /* 0x009896800000995d */ /* 0x004fea0003900000 */
[----:B------:R-:W2:Y:S02]  /*15690*/  @!P1 SYNCS.PHASECHK.TRANS64 P1, [R3+URZ+0x2e850], R2 ;  /* 0x02e85002030095a7 */ /* 0x000ea4000802007f */
[----:B--2---:R-:W-:Y:S05]  /*156a0*/  @!P1 BRA `(.L_x_6217) ;  /* 0xfffffffc00ec9947 */ /* 0x004fea000383ffff */
[----:B------:R-:W-:Y:S05]  /*156b0*/  BRA `(.L_x_6214) ;  /* 0xffffff2000687947 */ /* 0x000fea000383ffff */
.L_x_6223:
[----:B-1----:R1:W2:Y:S02]  /*156c0*/  SYNCS.PHASECHK.TRANS64.TRYWAIT P1, [R13+URZ+0x2e850], R0 ;  /* 0x02e850000d0075a7 */ /* 0x0022a4000802017f */
[----:B--2---:R-:W-:Y:S05]  /*156d0*/  @!P1 NANOSLEEP.SYNCS 0x989680 ;  /* 0x009896800000995d */ /* 0x004fea0003900000 */
[----:B------:R-:W2:Y:S02]  /*156e0*/  @!P1 SYNCS.PHASECHK.TRANS64 P1, [R13+URZ+0x2e850], R0 ;  /* 0x02e850000d0095a7 */ /* 0x000ea4000802007f */
[----:B--2---:R-:W-:Y:S05]  /*156f0*/  @!P1 BRA `(.L_x_6223) ;  /* 0xfffffffc00f09947 */ /* 0x004fea000383ffff */
[----:B------:R-:W-:Y:S05]  /*15700*/  BRA `(.L_x_6222) ;  /* 0xffffff5800647947 */ /* 0x000fea000383ffff */
.L_x_6271:
[----:B------:R-:W-:Y:S02]  /*15710*/  IMAD.MOV.U32 R13, RZ, RZ, R0 ;  /* 0x000000ffff0d7224 */ /* 0x000fe400078e0000 */
[----:B------:R-:W-:Y:S02]  /*15720*/  IMAD.MOV.U32 R12, RZ, RZ, RZ ;  /* 0x000000ffff0c7224 */ /* 0x000fe400078e00ff */
[----:B------:R-:W-:Y:S02]  /*15730*/  IMAD.MOV.U32 R11, RZ, RZ, 0x1f ;  /* 0x0000001fff0b7424 */ /* 0x000fe400078e00ff */
[----:B------:R-:W-:-:S07]  /*15740*/  IMAD.MOV.U32 R15, RZ, RZ, -0x1 ;  /* 0xffffffffff0f7424 */ /* 0x000fce00078e00ff */
[----:B--2---:R-:W-:Y:S05]  /*15750*/  WARPSYNC.COLLECTIVE R15, `(.L_x_6339) ;  /* 0x000000000f087348 */ /* 0x004fea0003c00000 */
[----:B------:R0:W1:Y:S02]  /*15760*/  SHFL.IDX P6, R14, R13, R12, R11 ;  /* 0x0000000c0d0e7389 */ /* 0x00006400000c000b */
[----:B012---:R-:W-:Y:S01]  /*15770*/  ENDCOLLECTIVE ;  /* 0x000000000000791b */ /* 0x007fe20003800000 */
.L_x_6339:
[----:B------:R-:W-:Y:S05]  /*15780*/  BRA `(.L_x_6340) ;  /* 0xffffffc000747947 */ /* 0x000fea000383ffff */
.L_x_6273:
[----:B------:R-:W-:Y:S01]  /*15790*/  BSSY B0, `(.L_x_6341) ;  /* 0x0000006000007945 */ /* 0x000fe20003800000 */
[----:B------:R-:W-:-:S07]  /*157a0*/  IMAD.MOV.U32 R15, RZ, RZ, -0x1 ;  /* 0xffffffffff0f7424 */ /* 0x000fce00078e00ff */
[----:B--2---:R-:W-:Y:S05]  /*157b0*/  WARPSYNC.COLLECTIVE R15, `(.L_x_6342) ;  /* 0x000000000f0c7348 */ /* 0x004fea0003c00000 */
[----:B------:R-:W-:Y:S02]  /*157c0*/  ELECT P6, UR62, PT ;  /* 0x00000000003e782f */ /* 0x000fe400038c0000 */
[----:B------:R-:W-:Y:S01]  /*157d0*/  MOV R14, UR62 ;  /* 0x0000003e000e7c02 */ /* 0x000fe20008000f00 */
[----:B--2---:R-:W-:Y:S10]  /*157e0*/  ENDCOLLECTIVE ;  /* 0x000000000000791b */ /* 0x004ff40003800000 */
.L_x_6342:
[----:B------:R-:W-:Y:S05]  /*157f0*/  BSYNC B0 ;  /* 0x0000000000007941 */ /* 0x000fea0003800000 */
.L_x_6341:
[----:B------:R-:W-:Y:S05]  /*15800*/  BRA `(.L_x_6343) ;  /* 0xffffffc000807947 */ /* 0x000fea000383ffff */
.L_x_6275:
[----:B0-----:R0:W1:Y:S02]  /*15810*/  SYNCS.PHASECHK.TRANS64.TRYWAIT P0, [R3+URZ+0x2e880], R2 ;  /* 0x02e88002030075a7 */ /* 0x001064000800017f */
[----:B-1----:R-:W-:Y:S05]  /*15820*/  @!P0 NANOSLEEP.SYNCS 0x989680 ;  /* 0x009896800000895d */ /* 0x002fea0003900000 */
[----:B------:R-:W1:Y:S02]  /*15830*/  @!P0 SYNCS.PHASECHK.TRANS64 P0, [R3+URZ+0x2e880], R2 ;  /* 0x02e88002030085a7 */ /* 0x000e64000800007f */
[----:B-1----:R-:W-:Y:S05]  /*15840*/  @!P0 BRA `(.L_x_6275) ;  /* 0xfffffffc00f08947 */ /* 0x002fea000383ffff */
[----:B------:R-:W-:Y:S05]  /*15850*/  BRA `(.L_x_6344) ;  /* 0xffffffc000e47947 */ /* 0x000fea000383ffff */
.L_x_6277:
[----:B-1----:R1:W2:Y:S02]  /*15860*/  SYNCS.PHASECHK.TRANS64.TRYWAIT P0, [R3+URZ+0x2e840], R2 ;  /* 0x02e84002030075a7 */ /* 0x0022a4000800017f */
[----:B--2---:R-:W-:Y:S05]  /*15870*/  @!P0 NANOSLEEP.SYNCS 0x989680 ;  /* 0x009896800000895d */ /* 0x004fea0003900000 */
[----:B------:R-:W2:Y:S02]  /*15880*/  @!P0 SYNCS.PHASECHK.TRANS64 P0, [R3+URZ+0x2e840], R2 ;  /* 0x02e84002030085a7 */ /* 0x000ea4000800007f */
[----:B--2---:R-:W-:Y:S05]  /*15890*/  @!P0 BRA `(.L_x_6277) ;  /* 0xfffffffc00f08947 */ /* 0x004fea000383ffff */
[----:B------:R-:W-:Y:S05]  /*158a0*/  BRA `(.L_x_6345) ;  /* 0xffffffc400387947 */ /* 0x000fea000383ffff */
.L_x_6281:
        /* <DEDUP_REMOVED lines=9> */
.L_x_6346:
[----:B------:R-:W-:Y:S02]  /*15940*/  VIADD R5, R3, 0x10 ;  /* 0x0000001003057836 */ /* 0x000fe40000000000 */
[----:B------:R-:W-:Y:S02]  /*15950*/  IMAD.MOV.U32 R13, RZ, RZ, R0 ;  /* 0x000000ffff0d7224 */ /* 0x000fe400078e0000 */
[----:B------:R-:W-:Y:S02]  /*15960*/  IMAD R4, R7, R6, RZ ;  /* 0x0000000607047224 */ /* 0x000fe400078e02ff */
[----:B------:R-:W-:-:S07]  /*15970*/  IMAD.MOV.U32 R7, RZ, RZ, R14 ;  /* 0x000000ffff077224 */ /* 0x000fce00078e000e */
[----:B------:R-:W-:Y:S05]  /*15980*/  WARPSYNC.COLLECTIVE R15, `(.L_x_6347) ;  /* 0x000000000f087348 */ /* 0x000fea0003c00000 */
[----:B------:R0:W1:Y:S02]  /*15990*/  SHFL.IDX P6, R14, R13, R12, R11 ;  /* 0x0000000c0d0e7389 */ /* 0x00006400000c000b */
[----:B01----:R-:W-:Y:S01]  /*159a0*/  ENDCOLLECTIVE ;  /* 0x000000000000791b */ /* 0x003fe20003800000 */
.L_x_6347:
[----:B------:R-:W-:Y:S01]  /*159b0*/  ISETP.GE.AND P1, PT, R3, R4, PT ;  /* 0x000000040300720c */ /* 0x000fe20003f26270 */
[----:B------:R-:W-:Y:S02]  /*159c0*/  IMAD.MOV.U32 R13, RZ, RZ, R2 ;  /* 0x000000ffff0d7224 */ /* 0x000fe400078e0002 */
[----:B------:R-:W-:Y:S02]  /*159d0*/  IMAD.MOV.U32 R12, RZ, RZ, 0x1 ;  /* 0x00000001ff0c7424 */ /* 0x000fe400078e00ff */
[----:B------:R-:W-:-:S08]  /*159e0*/  IMAD.MOV.U32 R6, RZ, RZ, R14 ;  /* 0x000000ffff067224 */ /* 0x000fd000078e000e */
[----:B------:R-:W-:Y:S05]  /*159f0*/  WARPSYNC.COLLECTIVE R15, `(.L_x_6348) ;  /* 0x000000000f087348 */ /* 0x000fea0003c00000 */
[----:B------:R0:W1:Y:S02]  /*15a00*/  SHFL.IDX P6, R14, R13, R12, R11 ;  /* 0x0000000c0d0e7389 */ /* 0x00006400000c000b */
[----:B01----:R-:W-:Y:S01]  /*15a10*/  ENDCOLLECTIVE ;  /* 0x000000000000791b */ /* 0x003fe20003800000 */
.L_x_6348:
[----:B------:R-:W-:-:S05]  /*15a20*/  @!P1 IADD3 R6, P2, R9, R6, RZ ;  /* 0x0000000609069210 */ /* 0x000fca0007f5e0ff */
[----:B------:R-:W-:-:S05]  /*15a30*/  @!P1 IMAD.X R7, RZ, RZ, R7, P2 ;  /* 0x000000ffff079224 */ /* 0x000fca00010e0607 */
[----:B------:R-:W-:Y:S01]  /*15a40*/  @!PT LDS RZ, [RZ] ;  /* 0x00000000fffff984 */ /* 0x000fe20000000800 */
[----:B------:R-:W-:Y:S01]  /*15a50*/  @!PT LDS RZ, [RZ] ;  /* 0x00000000fffff984 */ /* 0x000fe20000000800 */
[----:B------:R-:W-:Y:S01]  /*15a60*/  @!PT LDS RZ, [RZ] ;  /* 0x00000000fffff984 */ /* 0x000fe20000000800 */
[----:B------:R0:W-:Y:S01]  /*15a70*/  @!P1 LDGSTS.E.BYPASS.LTC128B.128 [R8+0x1c400], desc[UR48][R6.64], !P0 ;  /* 0x1c40000006089fae */ /* 0x0001e2000c101d70 */
[----:B------:R-:W-:Y:S01]  /*15a80*/  IMAD.MOV.U32 R13, RZ, RZ, R0 ;  /* 0x000000ffff0d7224 */ /* 0x000fe200078e0000 */
[----:B------:R-:W-:Y:S01]  /*15a90*/  ISETP.GE.AND P1, PT, R5, R4, PT ;  /* 0x000000040500720c */ /* 0x000fe20003f26270 */
[----:B------:R-:W-:-:S12]  /*15aa0*/  IMAD.MOV.U32 R5, RZ, RZ, R14 ;  /* 0x000000ffff057224 */ /* 0x000fd800078e000e */
[----:B0-----:R-:W-:Y:S05]  /*15ab0*/  WARPSYNC.COLLECTIVE R15, `(.L_x_6349) ;  /* 0x000000000f087348 */ /* 0x001fea0003c00000 */
[----:B------:R1:W2:Y:S02]  /*15ac0*/  SHFL.IDX P6, R14, R13, R12, R11 ;  /* 0x0000000c0d0e7389 */ /* 0x0002a400000c000b */
[----:B012---:R-:W-:Y:S01]  /*15ad0*/  ENDCOLLECTIVE ;  /* 0x000000000000791b */ /* 0x007fe20003800000 */
.L_x_6349:
[----:B------:R-:W-:Y:S02]  /*15ae0*/  IMAD.MOV.U32 R13, RZ, RZ, R2 ;  /* 0x000000ffff0d7224 */ /* 0x000fe400078e0002 */
[----:B------:R-:W-:Y:S02]  /*15af0*/  IMAD.MOV.U32 R12, RZ, RZ, 0x2 ;  /* 0x00000002ff0c7424 */ /* 0x000fe400078e00ff */
[----:B------:R-:W-:-:S07]  /*15b00*/  IMAD.MOV.U32 R6, RZ, RZ, R14 ;  /* 0x000000ffff067224 */ /* 0x000fce00078e000e */
[----:B------:R-:W-:Y:S05]  /*15b10*/  WARPSYNC.COLLECTIVE R15, `(.L_x_6350) ;  /* 0x000000000f087348 */ /* 0x000fea0003c00000 */
[----:B------:R0:W1:Y:S02]  /*15b20*/  SHFL.IDX P6, R14, R13, R12, R11 ;  /* 0x0000000c0d0e7389 */ /* 0x00006400000c000b */
[----:B01----:R-:W-:Y:S01]  /*15b30*/  ENDCOLLECTIVE ;  /* 0x000000000000791b */ /* 0x003fe20003800000 */
.L_x_6350:
        /* <DEDUP_REMOVED lines=8> */
[----:B------:R0:W-:Y:S02]  /*15bc0*/  @!P1 LDGSTS.E.BYPASS.LTC128B.128 [R8+0x1cc00], desc[UR48][R6.64], !P0 ;  /* 0x1cc0000006089fae */ /* 0x0001e4000c101d70 */
[----:B------:R-:W-:Y:S01]  /*15bd0*/  ISETP.GE.AND P1, PT, R5, R4, PT ;  /* 0x000000040500720c */ /* 0x000fe20003f26270 */
[----:B------:R-:W-:-:S12]  /*15be0*/  IMAD.MOV.U32 R5, RZ, RZ, R14 ;  /* 0x000000ffff057224 */ /* 0x000fd800078e000e */
[----:B0-----:R-:W-:Y:S05]  /*15bf0*/  WARPSYNC.COLLECTIVE R15, `(.L_x_6351) ;  /* 0x000000000f087348 */ /* 0x001fea0003c00000 */
[----:B------:R1:W2:Y:S02]  /*15c00*/  SHFL.IDX P6, R14, R13, R12, R11 ;  /* 0x0000000c0d0e7389 */ /* 0x0002a400000c000b */
[----:B012---:R-:W-:Y:S01]  /*15c10*/  ENDCOLLECTIVE ;  /* 0x000000000000791b */ /* 0x007fe20003800000 */
.L_x_6351:
[----:B------:R-:W-:Y:S02]  /*15c20*/  IMAD.MOV.U32 R13, RZ, RZ, R2 ;  /* 0x000000ffff0d7224 */ /* 0x000fe400078e0002 */
[----:B------:R-:W-:Y:S02]  /*15c30*/  IMAD.MOV.U32 R12, RZ, RZ, 0x3 ;  /* 0x00000003ff0c7424 */ /* 0x000fe400078e00ff */
[----:B------:R-:W-:-:S07]  /*15c40*/  IMAD.MOV.U32 R6, RZ, RZ, R14 ;  /* 0x000000ffff067224 */ /* 0x000fce00078e000e */
[----:B------:R-:W-:Y:S05]  /*15c50*/  WARPSYNC.COLLECTIVE R15, `(.L_x_6352) ;  /* 0x000000000f087348 */ /* 0x000fea0003c00000 */
[----:B------:R0:W1:Y:S02]  /*15c60*/  SHFL.IDX P6, R14, R13, R12, R11 ;  /* 0x0000000c0d0e7389 */ /* 0x00006400000c000b */
[----:B01----:R-:W-:Y:S01]  /*15c70*/  ENDCOLLECTIVE ;  /* 0x000000000000791b */ /* 0x003fe20003800000 */
.L_x_6352:
        /* <DEDUP_REMOVED lines=14> */
.L_x_6353:
[----:B------:R-:W-:Y:S02]  /*15d60*/  IMAD.MOV.U32 R13, RZ, RZ, R2 ;  /* 0x000000ffff0d7224 */ /* 0x000fe400078e0002 */
[----:B------:R-:W-:Y:S02]  /*15d70*/  IMAD.MOV.U32 R12, RZ, RZ, 0x4 ;  /* 0x00000004ff0c7424 */ /* 0x000fe400078e00ff */
[----:B------:R-:W-:-:S07]  /*15d80*/  IMAD.MOV.U32 R6, RZ, RZ, R14 ;  /* 0x000000ffff067224 */ /* 0x000fce00078e000e */
[----:B------:R-:W-:Y:S05]  /*15d90*/  WARPSYNC.COLLECTIVE R15, `(.L_x_6354) ;  /* 0x000000000f087348 */ /* 0x000fea0003c00000 */
[----:B------:R0:W1:Y:S02]  /*15da0*/  SHFL.IDX P6, R14, R13, R12, R11 ;  /* 0x0000000c0d0e7389 */ /* 0x00006400000c000b */
[----:B01----:R-:W-:Y:S01]  /*15db0*/  ENDCOLLECTIVE ;  /* 0x000000000000791b */ /* 0x003fe20003800000 */
.L_x_6354:
        /* <DEDUP_REMOVED lines=14> */
.L_x_6355:
[----:B------:R-:W-:Y:S02]  /*15ea0*/  IMAD.MOV.U32 R13, RZ, RZ, R2 ;  /* 0x000000ffff0d7224 */ /* 0x000fe400078e0002 */
[----:B------:R-:W-:Y:S02]  /*15eb0*/  IMAD.MOV.U32 R12, RZ, RZ, 0x5 ;  /* 0x00000005ff0c7424 */ /* 0x000fe400078e00ff */
[----:B------:R-:W-:-:S07]  /*15ec0*/  IMAD.MOV.U32 R6, RZ, RZ, R14 ;  /* 0x000000ffff067224 */ /* 0x000fce00078e000e */
[----:B------:R-:W-:Y:S05]  /*15ed0*/  WARPSYNC.COLLECTIVE R15, `(.L_x_6356) ;  /* 0x000000000f087348 */ /* 0x000fea0003c00000 */
[----:B------:R0:W1:Y:S02]  /*15ee0*/  SHFL.IDX P6, R14, R13, R12, R11 ;  /* 0x0000000c0d0e7389 */ /* 0x00006400000c000b */
[----:B01----:R-:W-:Y:S01]  /*15ef0*/  ENDCOLLECTIVE ;  /* 0x000000000000791b */ /* 0x003fe20003800000 */
.L_x_6356:
        /* <DEDUP_REMOVED lines=14> */
.L_x_6357:
[----:B------:R-:W-:Y:S02]  /*15fe0*/  IMAD.MOV.U32 R13, RZ, RZ, R2 ;  /* 0x000000ffff0d7224 */ /* 0x000fe400078e0002 */
[----:B------:R-:W-:Y:S02]  /*15ff0*/  IMAD.MOV.U32 R12, RZ, RZ, 0x6 ;  /* 0x00000006ff0c7424 */ /* 0x000fe400078e00ff */
[----:B------:R-:W-:-:S07]  /*16000*/  IMAD.MOV.U32 R6, RZ, RZ, R14 ;  /* 0x000000ffff067224 */ /* 0x000fce00078e000e */
[----:B------:R-:W-:Y:S05]  /*16010*/  WARPSYNC.COLLECTIVE R15, `(.L_x_6358) ;  /* 0x000000000f087348 */ /* 0x000fea0003c00000 */
[----:B------:R0:W1:Y:S02]  /*16020*/  SHFL.IDX P6, R14, R13, R12, R11 ;  /* 0x0000000c0d0e7389 */ /* 0x00006400000c000b */
[----:B01----:R-:W-:Y:S01]  /*16030*/  ENDCOLLECTIVE ;  /* 0x000000000000791b */ /* 0x003fe20003800000 */
.L_x_6358:
[----:B------:R-:W-:-:S05]  /*16040*/  @!P1 IADD3 R6, P2, R9, R6, RZ ;  /* 0x0000000609069210 */ /* 0x000fca0007f5e0ff */
[----:B------:R-:W-:-:S04]  /*16050*/  @!P1 IMAD.X R5, RZ, RZ, R5, P2 ;  /* 0x000000ffff059224 */ /* 0x000fc800010e0605 */
[----:B------:R-:W-:Y:S02]  /*16060*/  @!P1 IMAD.MOV.U32 R7, RZ, RZ, R5 ;  /* 0x000000ffff079224 */ /* 0x000fe400078e0005 */
[----:B------:R-:W-:-:S03]  /*16070*/  IMAD.MOV.U32 R13, RZ, RZ, R0 ;  /* 0x000000ffff0d7224 */ /* 0x000fc600078e0000 */
[----:B------:R-:W-:Y:S01]  /*16080*/  @!PT LDS RZ, [RZ] ;  /* 0x00000000fffff984 */ /* 0x000fe20000000800 */
[----:B------:R-:W-:Y:S01]  /*16090*/  @!PT LDS RZ, [RZ] ;  /* 0x00000000fffff984 */ /* 0x000fe20000000800 */
[----:B------:R-:W-:Y:S01]  /*160a0*/  @!PT LDS RZ, [RZ] ;  /* 0x00000000fffff984 */ /* 0x000fe20000000800 */
[----:B------:R0:W-:Y:S01]  /*160b0*/  @!P1 LDGSTS.E.BYPASS.LTC128B.128 [R8+0x1ec00], desc[UR48][R6.64], !P0 ;  /* 0x1ec0000006089fae */ /* 0x0001e2000c101d70 */
[----:B------:R-:W-:-:S07]  /*160c0*/  IMAD.MOV.U32 R5, RZ, RZ, R14 ;  /* 0x000000ffff057224 */ /* 0x000fce00078e000e */
[----:B0-----:R-:W-:Y:S05]  /*160d0*/  WARPSYNC.COLLECTIVE R15, `(.L_x_6359) ;  /* 0x000000000f087348 */ /* 0x001fea0003c00000 */
[----:B------:R1:W2:Y:S02]  /*160e0*/  SHFL.IDX P6, R14, R13, R12, R11 ;  /* 0x0000000c0d0e7389 */ /* 0x0002a400000c000b */
[----:B012---:R-:W-:Y:S01]  /*160f0*/  ENDCOLLECTIVE ;  /* 0x000000000000791b */ /* 0x007fe20003800000 */
.L_x_6359:
        /* <DEDUP_REMOVED lines=8> */
.L_x_6360:
        /* <DEDUP_REMOVED lines=12> */
.L_x_6361:
[----:B------:R-:W-:Y:S01]  /*16240*/  IMAD.MOV.U32 R0, RZ, RZ, R14 ;  /* 0x000000ffff007224 */ /* 0x000fe200078e000e */
[----:B------:R-:W-:Y:S06]  /*16250*/  BRA `(.L_x_6362) ;  /* 0xffffffc400807947 */ /* 0x000fec000383ffff */
.L_x_6284:
[----:B0-----:R0:W1:Y:S02]  /*16260*/  SYNCS.PHASECHK.TRANS64.TRYWAIT P0, [R17+URZ+0x2e820], R0 ;  /* 0x02e82000110075a7 */ /* 0x001064000800017f */
[----:B-1----:R-:W-:Y:S05]  /*16270*/  @!P0 NANOSLEEP.SYNCS 0x989680 ;  /* 0x009896800000895d */ /* 0x002fea0003900000 */
[----:B------:R-:W1:Y:S02]  /*16280*/  @!P0 SYNCS.PHASECHK.TRANS64 P0, [R17+URZ+0x2e820], R0 ;  /* 0x02e82000110085a7 */ /* 0x000e64000800007f */
[----:B-1----:R-:W-:Y:S05]  /*16290*/  @!P0 BRA `(.L_x_6284) ;  /* 0xfffffffc00f08947 */ /* 0x002fea000383ffff */
[----:B------:R-:W-:Y:S05]  /*162a0*/  BRA `(.L_x_6363) ;  /* 0xffffffc400dc7947 */ /* 0x000fea000383ffff */
.L_x_6290:
[----:B--2---:R2:W3:Y:S02]  /*162b0*/  SYNCS.PHASECHK.TRANS64.TRYWAIT P0, [R3+URZ+0x2e880], R2 ;  /* 0x02e88002030075a7 */ /* 0x0044e4000800017f */
[----:B---3--:R-:W-:Y:S05]  /*162c0*/  @!P0 NANOSLEEP.SYNCS 0x989680 ;  /* 0x009896800000895d */ /* 0x008fea0003900000 */
[----:B------:R-:W3:Y:S02]  /*162d0*/  @!P0 SYNCS.PHASECHK.TRANS64 P0, [R3+URZ+0x2e880], R2 ;  /* 0x02e88002030085a7 */ /* 0x000ee4000800007f */
[----:B---3--:R-:W-:Y:S05]  /*162e0*/  @!P0 BRA `(.L_x_6290) ;  /* 0xfffffffc00f08947 */ /* 0x008fea000383ffff */
[----:B------:R-:W-:Y:S05]  /*162f0*/  BRA `(.L_x_6364) ;  /* 0xffffffc800947947 */ /* 0x000fea000383ffff */
.L_x_6295:
[----:B-1----:R1:W3:Y:S02]  /*16300*/  SYNCS.PHASECHK.TRANS64.TRYWAIT P0, [R3+URZ+0x2e840], R2 ;  /* 0x02e84002030075a7 */ /* 0x0022e4000800017f */
[----:B---3--:R-:W-:Y:S05]  /*16310*/  @!P0 NANOSLEEP.SYNCS 0x989680 ;  /* 0x009896800000895d */ /* 0x008fea0003900000 */
[----:B------:R-:W3:Y:S02]  /*16320*/  @!P0 SYNCS.PHASECHK.TRANS64 P0, [R3+URZ+0x2e840], R2 ;  /* 0x02e84002030085a7 */ /* 0x000ee4000800007f */
[----:B---3--:R-:W-:Y:S05]  /*16330*/  @!P0 BRA `(.L_x_6295) ;  /* 0xfffffffc00f08947 */ /* 0x008fea000383ffff */
[----:B------:R-:W-:Y:S05]  /*16340*/  BRA `(.L_x_6365) ;  /* 0xffffffcc00147947 */ /* 0x000fea000383ffff */
.L_x_6301:
[----:B--2---:R2:W3:Y:S02]  /*16350*/  SYNCS.PHASECHK.TRANS64.TRYWAIT P0, [R20+URZ+0x2e870], R2 ;  /* 0x02e87002140075a7 */ /* 0x0044e4000800017f */
[----:B---3--:R-:W-:Y:S05]  /*16360*/  @!P0 NANOSLEEP.SYNCS 0x989680 ;  /* 0x009896800000895d */ /* 0x008fea0003900000 */
[----:B------:R-:W3:Y:S02]  /*16370*/  @!P0 SYNCS.PHASECHK.TRANS64 P0, [R20+URZ+0x2e870], R2 ;  /* 0x02e87002140085a7 */ /* 0x000ee4000800007f */
[----:B---3--:R-:W-:Y:S05]  /*16380*/  @!P0 BRA `(.L_x_6301) ;  /* 0xfffffffc00f08947 */ /* 0x008fea000383ffff */
[----:B------:R-:W-:Y:S05]  /*16390*/  BRA `(.L_x_6366) ;  /* 0xffffffcc00b07947 */ /* 0x000fea000383ffff */
.L_x_6303:
[----:B--2---:R2:W3:Y:S02]  /*163a0*/  SYNCS.PHASECHK.TRANS64.TRYWAIT P0, [R20+URZ+0x2e860], R0 ;  /* 0x02e86000140075a7 */ /* 0x0044e4000800017f */
[----:B---3--:R-:W-:Y:S05]  /*163b0*/  @!P0 NANOSLEEP.SYNCS 0x989680 ;  /* 0x009896800000895d */ /* 0x008fea0003900000 */
[----:B------:R-:W3:Y:S02]  /*163c0*/  @!P0 SYNCS.PHASECHK.TRANS64 P0, [R20+URZ+0x2e860], R0 ;  /* 0x02e86000140085a7 */ /* 0x000ee4000800007f */
[----:B---3--:R-:W-:Y:S05]  /*163d0*/  @!P0 BRA `(.L_x_6303) ;  /* 0xfffffffc00f08947 */ /* 0x008fea000383ffff */
[----:B------:R-:W-:Y:S05]  /*163e0*/  BRA `(.L_x_6367) ;  /* 0xffffffcc00b87947 */ /* 0x000fea000383ffff */
.L_x_6310:
[----:B0-----:R0:W1:Y:S02]  /*163f0*/  SYNCS.PHASECHK.TRANS64.TRYWAIT P1, [R16+URZ+0x2e870], R3 ;  /* 0x02e87003100075a7 */ /* 0x001064000802017f */
[----:B-1----:R-:W-:Y:S05]  /*16400*/  @!P1 NANOSLEEP.SYNCS 0x989680 ;  /* 0x009896800000995d */ /* 0x002fea0003900000 */
[----:B------:R-:W1:Y:S02]  /*16410*/  @!P1 SYNCS.PHASECHK.TRANS64 P1, [R16+URZ+0x2e870], R3 ;  /* 0x02e87003100095a7 */ /* 0x000e64000802007f */
[----:B-1----:R-:W-:Y:S05]  /*16420*/  @!P1 BRA `(.L_x_6310) ;  /* 0xfffffffc00f09947 */ /* 0x002fea000383ffff */
[----:B------:R-:W-:Y:S05]  /*16430*/  BRA `(.L_x_6368) ;  /* 0xffffffd800387947 */ /* 0x000fea000383ffff */
.L_x_6312:
[----:B0-----:R0:W1:Y:S02]  /*16440*/  SYNCS.PHASECHK.TRANS64.TRYWAIT P1, [R16+URZ+0x2e860], R3 ;  /* 0x02e86003100075a7 */ /* 0x001064000802017f */
[----:B-1----:R-:W-:Y:S05]  /*16450*/  @!P1 NANOSLEEP.SYNCS 0x989680 ;  /* 0x009896800000995d */ /* 0x002fea0003900000 */
[----:B------:R-:W1:Y:S02]  /*16460*/  @!P1 SYNCS.PHASECHK.TRANS64 P1, [R16+URZ+0x2e860], R3 ;  /* 0x02e86003100095a7 */ /* 0x000e64000802007f */
[----:B-1----:R-:W-:Y:S05]  /*16470*/  @!P1 BRA `(.L_x_6312) ;  /* 0xfffffffc00f09947 */ /* 0x002fea000383ffff */
[----:B------:R-:W-:Y:S05]  /*16480*/  BRA `(.L_x_6369) ;  /* 0xffffffd800407947 */ /* 0x000fea000383ffff */
.L_x_6323:
[----:B0-----:R0:W1:Y:S02]  /*16490*/  SYNCS.PHASECHK.TRANS64.TRYWAIT P0, [R0+URZ+0x2e820], R3 ;  /* 0x02e82003000075a7 */ /* 0x001064000800017f */
[----:B-1----:R-:W-:Y:S05]  /*164a0*/  @!P0 NANOSLEEP.SYNCS 0x989680 ;  /* 0x009896800000895d */ /* 0x002fea0003900000 */
[----:B------:R-:W1:Y:S02]  /*164b0*/  @!P0 SYNCS.PHASECHK.TRANS64 P0, [R0+URZ+0x2e820], R3 ;  /* 0x02e82003000085a7 */ /* 0x000e64000800007f */
[----:B-1----:R-:W-:Y:S05]  /*164c0*/  @!P0 BRA `(.L_x_6323) ;  /* 0xfffffffc00f08947 */ /* 0x002fea000383ffff */
[----:B------:R-:W-:Y:S05]  /*164d0*/  BRA `(.L_x_6370) ;  /* 0xffffffec00407947 */ /* 0x000fea000383ffff */
.L_x_6324:
        /* <DEDUP_REMOVED lines=11> */
.L_x_6372:
[----:B------:R-:W-:Y:S05]  /*16590*/  BSYNC B0 ;  /* 0x0000000000007941 */ /* 0x000fea0003800000 */
.L_x_6371:
[----:B------:R-:W-:Y:S05]  /*165a0*/  BRA `(.L_x_6373) ;  /* 0xffffffec00287947 */ /* 0x000fea000383ffff */
.L_x_6327:
[----:B------:R-:W-:Y:S01]  /*165b0*/  BSSY B1, `(.L_x_6374) ;  /* 0x0000006000017945 */ /* 0x000fe20003800000 */
[----:B------:R-:W-:-:S07]  /*165c0*/  IMAD.MOV.U32 R15, RZ, RZ, -0x1 ;  /* 0xffffffffff0f7424 */ /* 0x000fce00078e00ff */
[----:B01----:R-:W-:Y:S05]  /*165d0*/  WARPSYNC.COLLECTIVE R15, `(.L_x_6375) ;  /* 0x000000000f0c7348 */ /* 0x003fea0003c00000 */
[----:B------:R-:W-:Y:S02]  /*165e0*/  ELECT P6, UR62, PT ;  /* 0x00000000003e782f */ /* 0x000fe400038c0000 */
[----:B------:R-:W-:Y:S01]  /*165f0*/  MOV R14, UR62 ;  /* 0x0000003e000e7c02 */ /* 0x000fe20008000f00 */
[----:B01----:R-:W-:Y:S10]  /*16600*/  ENDCOLLECTIVE ;  /* 0x000000000000791b */ /* 0x003ff40003800000 */
.L_x_6375:
[----:B------:R-:W-:Y:S05]  /*16610*/  BSYNC B1 ;  /* 0x0000000000017941 */ /* 0x000fea0003800000 */
.L_x_6374:
[----:B------:R-:W-:Y:S05]  /*16620*/  BRA `(.L_x_6376) ;  /* 0xffffffec00207947 */ /* 0x000fea000383ffff */
.L_x_6329:
[----:B0-----:R0:W1:Y:S02]  /*16630*/  SYNCS.PHASECHK.TRANS64.TRYWAIT P1, [R6+URZ], R5 ;  /* 0x00000005060075a7 */ /* 0x001064000802017f */
[----:B-1----:R-:W-:Y:S05]  /*16640*/  @!P1 NANOSLEEP.SYNCS 0x989680 ;  /* 0x009896800000995d */ /* 0x002fea0003900000 */
[----:B------:R-:W1:Y:S02]  /*16650*/  @!P1 SYNCS.PHASECHK.TRANS64 P1, [R6+URZ], R5 ;  /* 0x00000005060095a7 */ /* 0x000e64000802007f */
[----:B-1----:R-:W-:Y:S05]  /*16660*/  @!P1 BRA `(.L_x_6329) ;  /* 0xfffffffc00f09947 */ /* 0x002fea000383ffff */
[----:B------:R-:W-:Y:S05]  /*16670*/  BRA `(.L_x_6377) ;  /* 0xffffffec005c7947 */ /* 0x000fea000383ffff */
.L_x_6330:
[----:B-1----:R1:W2:Y:S02]  /*16680*/  SYNCS.PHASECHK.TRANS64.TRYWAIT P1, [R7+URZ], R2 ;  /* 0x00000002070075a7 */ /* 0x0022a4000802017f */
[----:B--2---:R-:W-:Y:S05]  /*16690*/  @!P1 NANOSLEEP.SYNCS 0x989680 ;  /* 0x009896800000995d */ /* 0x004fea0003900000 */
[----:B------:R-:W2:Y:S02]  /*166a0*/  @!P1 SYNCS.PHASECHK.TRANS64 P1, [R7+URZ], R2 ;  /* 0x00000002070095a7 */ /* 0x000ea4000802007f */
[----:B--2---:R-:W-:Y:S05]  /*166b0*/  @!P1 BRA `(.L_x_6330) ;  /* 0xfffffffc00f09947 */ /* 0x004fea000383ffff */
[----:B------:R-:W-:Y:S05]  /*166c0*/  BRA `(.L_x_6378) ;  /* 0xffffffec00507947 */ /* 0x000fea000383ffff */
.L_x_6332:
[----:B--2---:R2:W3:Y:S02]  /*166d0*/  SYNCS.PHASECHK.TRANS64.TRYWAIT P1, [R4+URZ+0x2e860], R5 ;  /* 0x02e86005040075a7 */ /* 0x0044e4000802017f */
[----:B---3--:R-:W-:Y:S05]  /*166e0*/  @!P1 NANOSLEEP.SYNCS 0x989680 ;  /* 0x009896800000995d */ /* 0x008fea0003900000 */
[----:B------:R-:W3:Y:S02]  /*166f0*/  @!P1 SYNCS.PHASECHK.TRANS64 P1, [R4+URZ+0x2e860], R5 ;  /* 0x02e86005040095a7 */ /* 0x000ee4000802007f */
[----:B---3--:R-:W-:Y:S05]  /*16700*/  @!P1 BRA `(.L_x_6332) ;  /* 0xfffffffc00f09947 */ /* 0x008fea000383ffff */
[----:B------:R-:W-:Y:S05]  /*16710*/  BRA `(.L_x_6379) ;  /* 0xffffffec00547947 */ /* 0x000fea000383ffff */
.L_x_6334:
[----:B---3--:R3:W4:Y:S02]  /*16720*/  SYNCS.PHASECHK.TRANS64.TRYWAIT P1, [R3+URZ+0x2e860], R2 ;  /* 0x02e86002030075a7 */ /* 0x008724000802017f */
[----:B----4-:R-:W-:Y:S05]  /*16730*/  @!P1 NANOSLEEP.SYNCS 0x989680 ;  /* 0x009896800000995d */ /* 0x010fea0003900000 */
[----:B------:R-:W4:Y:S02]  /*16740*/  @!P1 SYNCS.PHASECHK.TRANS64 P1, [R3+URZ+0x2e860], R2 ;  /* 0x02e86002030095a7 */ /* 0x000f24000802007f */
[----:B----4-:R-:W-:Y:S05]  /*16750*/  @!P1 BRA `(.L_x_6334) ;  /* 0xfffffffc00f09947 */ /* 0x010fea000383ffff */
[----:B------:R-:W-:Y:S05]  /*16760*/  BRA `(.L_x_6380) ;  /* 0xffffffec00547947 */ /* 0x000fea000383ffff */
.L_x_6336:
[----:B----4-:R4:W0:Y:S02]  /*16770*/  SYNCS.PHASECHK.TRANS64.TRYWAIT P0, [R4+URZ+0x2e880], R5 ;  /* 0x02e88005040075a7 */ /* 0x010824000800017f */
[----:B0-----:R-:W-:Y:S05]  /*16780*/  @!P0 NANOSLEEP.SYNCS 0x989680 ;  /* 0x009896800000895d */ /* 0x001fea0003900000 */
[----:B------:R-:W0:Y:S02]  /*16790*/  @!P0 SYNCS.PHASECHK.TRANS64 P0, [R4+URZ+0x2e880], R5 ;  /* 0x02e88005040085a7 */ /* 0x000e24000800007f */
[----:B0-----:R-:W-:Y:S05]  /*167a0*/  @!P0 BRA `(.L_x_6336) ;  /* 0xfffffffc00f08947 */ /* 0x001fea000383ffff */
[----:B------:R-:W-:Y:S05]  /*167b0*/  BRA `(.L_x_6337) ;  /* 0xffffffec00507947 */ /* 0x000fea000383ffff */
.L_x_6381:
        /* <DEDUP_REMOVED lines=12> */
.L_x_13357:


//--------------------- .text._ZN7cutlass13device_kernelIN5flash11enable_sm90INS1_16FlashAttnFwdSm90INS1_25CollectiveMainloopFwdSm90ILi2EN4cute5tupleIJNS5_1CILi1EEES8_S8_EEENS6_IJNS7_ILi128EEENS7_ILi224EEESA_EEELi128ENS_12float_e4m3_tEfNS_4arch4Sm90ELb0ELb0ELb1ELb1ELb0ELb1ELb0ELb1ELb1ELb1ELb1ELb0EEENS1_21CollectiveEpilogueFwdINS6_IJSA_SA_SB_EEES9_NS_10bfloat16_tESF_Li256ELb1ELb1ELb1ELb1EEENS1_36VarlenDynamicPersistentTileSchedulerILi128ELi224ELi256ELi128ELb1ELb1ELb1ELb0ELb1ELb1EEEEEEEEEvNT_6ParamsE --------------------------
	.section	.text._ZN7cutlass13device_kernelIN5flash11enable_sm90INS1_16FlashAttnFwdSm90INS1_25CollectiveMainloopFwdSm90ILi2EN4cute5tupleIJNS5_1CILi1EEES8_S8_EEENS6_IJNS7_ILi128EEENS7_ILi224EEESA_EEELi128ENS_12float_e4m3_tEfNS_4arch4Sm90ELb0ELb0ELb1ELb1ELb0ELb1ELb0ELb1ELb1ELb1ELb1ELb0EEENS1_21CollectiveEpilogueFwdINS6_IJSA_SA_SB_EEES9_NS_10bfloat16_tESF_Li256ELb1ELb1ELb1ELb1EEENS1_36VarlenDynamicPersistentTileSchedulerILi128ELi224ELi256ELi128ELb1ELb1ELb1ELb0ELb1ELb1EEEEEEEEEvNT_6ParamsE,"ax",@progbits
	.align	128
.text._ZN7cutlass13device_kernelIN5flash11enable_sm90INS1_16FlashAttnFwdSm90INS1_25CollectiveMainloopFwdSm90ILi2EN4cute5tupleIJNS5_1CILi1EEES8_S8_EEENS6_IJNS7_ILi128EEENS7_ILi224EEESA_EEELi128ENS_12float_e4m3_tEfNS_4arch4Sm90ELb0ELb0ELb1ELb1ELb0ELb1ELb0ELb1ELb1ELb1ELb1ELb0EEENS1_21CollectiveEpilogueFwdINS6_IJSA_SA_SB_EEES9_NS_10bfloat16_tESF_Li256ELb1ELb1ELb1ELb1EEENS1_36VarlenDynamicPersistentTileSchedulerILi128ELi224ELi256ELi128ELb1ELb1ELb1ELb0ELb1ELb1EEEEEEEEEvNT_6ParamsE:
        .type           _ZN7cutlass13device_kernelIN5flash11enable_sm90INS1_16FlashAttnFwdSm90INS1_25CollectiveMainloopFwdSm90ILi2EN4cute5tupleIJNS5_1CILi1EEES8_S8_EEENS6_IJNS7_ILi128EEENS7_ILi224EEESA_EEELi128ENS_12float_e4m3_tEfNS_4arch4Sm90ELb0ELb0ELb1ELb1ELb0ELb1ELb0ELb1ELb1ELb1ELb1ELb0EEENS1_21CollectiveEpilogueFwdINS6_IJSA_SA_SB_EEES9_NS_10bfloat16_tESF_Li256ELb1ELb1ELb1ELb1EEENS1_36VarlenDynamicPersistentTileSchedulerILi128ELi224ELi256ELi128ELb1ELb1ELb1ELb0ELb1ELb1EEEEEEEEEvNT_6ParamsE,@function
        .size           _ZN7cutlass13device_kernelIN5flash11enable_sm90INS1_16FlashAttnFwdSm90INS1_25CollectiveMainloopFwdSm90ILi2EN4cute5tupleIJNS5_1CILi1EEES8_S8_EEENS6_IJNS7_ILi128EEENS7_ILi224EEESA_EEELi128ENS_12float_e4m3_tEfNS_4arch4Sm90ELb0ELb0ELb1ELb1ELb0ELb1ELb0ELb1ELb1ELb1ELb1ELb0EEENS1_21CollectiveEpilogueFwdINS6_IJSA_SA_SB_EEES9_NS_10bfloat16_tESF_Li256ELb1ELb1ELb1ELb1EEENS1_36VarlenDynamicPersistentTileSchedulerILi128ELi224ELi256ELi128ELb1ELb1ELb1ELb0ELb1ELb1EEEEEEEEEvNT_6ParamsE,(.L_x_13358 - _ZN7cutlass13device_kernelIN5flash11enable_sm90INS1_16FlashAttnFwdSm90INS1_25CollectiveMainloopFwdSm90ILi2EN4cute5tupleIJNS5_1CILi1EEES8_S8_EEENS6_IJNS7_ILi128EEENS7_ILi224EEESA_EEELi128ENS_12float_e4m3_tEfNS_4arch4Sm90ELb0ELb0ELb1ELb1ELb0ELb1ELb0ELb1ELb1ELb1ELb1ELb0EEENS1_21CollectiveEpilogueFwdINS6_IJSA_SA_SB_EEES9_NS_10bfloat16_tESF_Li256ELb1ELb1ELb1ELb1EEENS1_36VarlenDynamicPersistentTileSchedulerILi128ELi224ELi256ELi128ELb1ELb1ELb1ELb0ELb1ELb1EEEEEEEEEvNT_6ParamsE)
        .other          _ZN7cutlass13device_kernelIN5flash11enable_sm90INS1_16FlashAttnFwdSm90INS1_25CollectiveMainloopFwdSm90ILi2EN4cute5tupleIJNS5_1CILi1EEES8_S8_EEENS6_IJNS7_ILi128EEENS7_ILi224EEESA_EEELi128ENS_12float_e4m3_tEfNS_4arch4Sm90ELb0ELb0ELb1ELb1ELb0ELb1ELb0ELb1ELb1ELb1ELb1ELb0EEENS1_21CollectiveEpilogueFwdINS6_IJSA_SA_SB_EEES9_NS_10bfloat16_tESF_Li256ELb1ELb1ELb1ELb1EEENS1_36VarlenDynamicPersistentTileSchedulerILi128ELi224ELi256ELi128ELb1ELb1ELb1ELb0ELb1ELb1EEEEEEEEEvNT_6ParamsE,@"STO_CUDA_ENTRY STV_DEFAULT"
_ZN7cutlass13device_kernelIN5flash11enable_sm90INS1_16FlashAttnFwdSm90INS1_25CollectiveMainloopFwdSm90ILi2EN4cute5tupleIJNS5_1CILi1EEES8_S8_EEENS6_IJNS7_ILi128EEENS7_ILi224EEESA_EEELi128ENS_12float_e4m3_tEfNS_4arch4Sm90ELb0ELb0ELb1ELb1ELb0ELb1ELb0ELb1ELb1ELb1ELb1ELb0EEENS1_21CollectiveEpilogueFwdINS6_IJSA_SA_SB_EEES9_NS_10bfloat16_tESF_Li256ELb1ELb1ELb1ELb1EEENS1_36VarlenDynamicPersistentTileSchedulerILi128ELi224ELi256ELi128ELb1ELb1ELb1ELb0ELb1ELb1EEEEEEEEEvNT_6ParamsE:
        /* <DEDUP_REMOVED lines=24> */
.L_x_6383:
[----:B------:R-:W-:Y:S05]  /*0180*/  BSYNC B0 ;  /* 0x0000000000007941 */ /* 0x000fea0003800000 */
.L_x_6382:
        /* <DEDUP_REMOVED lines=41> */
.L_x_6384:
        /* <DEDUP_REMOVED lines=22> */
.L_x_6385:
        /* <DEDUP_REMOVED lines=18> */
.L_x_6386:
        /* <DEDUP_REMOVED lines=22> */
.L_x_6387:
        /* <DEDUP_REMOVED lines=22> */
.L_x_6388:
[----:B0-----:R-:W-:Y:S01]  /*0960*/  UMOV UR4, 0x1 ;  /* 0x0000000100047882 */ /* 0x001fe20000000000 */
[----:B------:R-:W-:Y:S01]  /*0970*/  PLOP3.LUT P0, PT, PT, PT, UP0, 0x80, 0x0 ;  /* 0x000000000000781c */ /* 0x000fe20003f0f008 */
[----:B------:R-:W-:Y:S01]  /*0980*/  USEL UR4, UR4, 0x2, !UP0 ;  /* 0x0000000204047887 */ /* 0x000fe2000c000000 */
[----:B------:R-:W-:Y:S01]  /*0990*/  NOP ;  /* 0x0000000000007918 */ /* 0x000fe20000000000 */
[----:B------:R-:W-:Y:S01]  /*09a0*/  ULDC.64 UR60, c[0x0][0x208] ;  /* 0x00008200003c7ab9 */ /* 0x000fe20000000a00 */
[----:B------:R-:W-:Y:S03]  /*09b0*/  BSSY B8, `(.L_x_6389) ;  /* 0x0002764000087945 */ /* 0x000fe60003800000 */
[----:B------:R-:W-:-:S05]  /*09c0*/  IMAD.U32 R2, RZ, RZ, UR4 ;  /* 0x00000004ff027e24 */ /* 0x000fca000f8e00ff */
[----:B------:R0:W-:Y:S01]  /*09d0*/  STL [R1+0xe8], R2 ;  /* 0x0000e80201007387 */ /* 0x0001e20000100800 */
[----:B-12-4-:R-:W-:Y:S06]  /*09e0*/  BAR.SYNC.DEFER_BLOCKING 0x0 ;  /* 0x0000000000007b1d */ /* 0x016fec0000010000 */
[----:B------:R-:W-:Y:S05]  /*09f0*/  @!P0 BRA `(.L_x_6390) ;  /* 0x000001fc00c08947 */ /* 0x000fea0003800000 */
.L_x_6391:
[----:B------:R-:W-:-:S08]  /*0a00*/  NOP ;  /* 0x0000000000007918 */ /* 0x000fd00000000000 */
[----:B------:R-:W1:Y:S02]  /*0a10*/  USETMAXREG.TRY_ALLOC.CTAPOOL UP0, 0xf0 ;  /* 0x000000f0000079c8 */ /* 0x000e640008000600 */
[----:B-1----:R-:W-:-:S13]  /*0a20*/  PLOP3.LUT P0, PT, PT, PT, UP0, 0x80, 0x0 ;  /* 0x000000000000781c */ /* 0x002fda0003f0f008 */
[----:B------:R-:W-:Y:S05]  /*0a30*/  @!P0 BRA `(.L_x_6391) ;  /* 0xfffffffc00f08947 */ /* 0x000fea000383ffff */
[----:B------:R-:W2:Y:S01]  /*0a40*/  LDL.LU R0, [R1+0x18] ;  /* 0x0000180001007983 */ /* 0x000ea20000300800 */
[----:B0-----:R-:W0:Y:S01]  /*0a50*/  S2R R2, SR_TID.X ;  /* 0x0000000000027919 */ /* 0x001e220000002100 */
        /* <DEDUP_REMOVED lines=11> */
[----:B------:R-:W-:Y:S01]  /*0b10*/  IMAD.U32 R2, RZ, RZ, UR5 ;  /* 0x00000005ff027e24 */ /* 0x000fe2000f8e00ff */
[----:B------:R-:W-:Y:S06]  /*0b20*/  BAR.ARV 0x4, 0x180 ;  /* 0x0106000000007b1d */ /* 0x000fec0000002000 */
[----:B------:R1:W-:Y:S01]  /*0b30*/  STL [R1+0x8c], R2 ;  /* 0x00008c0201007387 */ /* 0x0003e20000100800 */
[----:B--2---:R-:W-:-:S04]  /*0b40*/  LOP3.LUT R0, R0, 0xfffffff7, RZ, 0xc0, !PT ;  /* 0xfffffff700007812 */ /* 0x004fc800078ec0ff */
[----:B------:R-:W-:-:S05]  /*0b50*/  @P0 LOP3.LUT R0, R0, 0x8, RZ, 0xfc, !PT ;  /* 0x0000000800000812 */ /* 0x000fca00078efcff */
[----:B------:R1:W-:Y:S01]  /*0b60*/  STL [R1+0x18], R0 ;  /* 0x0000180001007387 */ /* 0x0003e20000100800 */
[----:B0-----:R-:W-:-:S13]  /*0b70*/  ISETP.GE.AND P0, PT, R123, UR4, PT ;  /* 0x000000047b007c0c */ /* 0x001fda000bf06270 */
[----:B-1----:R-:W-:Y:S05]  /*0b80*/  @P0 BRA `(.L_x_6392) ;  /* 0x0000027400180947 */ /* 0x002fea0003800000 */
[----:B------:R-:W2:Y:S01]  /*0b90*/  LDL R2, [R1+0xe8] ;  /* 0x0000e80001027983 */ /* 0x000ea20000100800 */
[----:B------:R-:W-:Y:S02]  /*0ba0*/  IMAD.MOV.U32 R17, RZ, RZ, RZ ;  /* 0x000000ffff117224 */ /* 0x000fe400078e00ff */
[----:B------:R-:W-:Y:S01]  /*0bb0*/  IMAD.MOV.U32 R231, RZ, RZ, RZ ;  /* 0x000000ffffe77224 */ /* 0x000fe200078e00ff */
[----:B------:R-:W0:Y:S01]  /*0bc0*/  S2R R0, SR_TID.X ;  /* 0x0000000000007919 */ /* 0x000e220000002100 */
[----:B------:R-:W-:Y:S02]  /*0bd0*/  IMAD.MOV.U32 R235, RZ, RZ, RZ ;  /* 0x000000ffffeb7224 */ /* 0x000fe400078e00ff */
[----:B------:R-:W-:Y:S02]  /*0be0*/  IMAD.MOV.U32 R232, RZ, RZ, RZ ;  /* 0x000000ffffe87224 */ /* 0x000fe400078e00ff */
[----:B0-----:R-:W-:-:S05]  /*0bf0*/  VIADD R12, R0, 0xffffff80 ;  /* 0xffffff80000c7836 */ /* 0x001fca0000000000 */
[----:B------:R-:W-:Y:S02]  /*0c00*/  SHF.R.S32.HI R0, RZ, 0x1f, R12 ;  /* 0x0000001fff007819 */ /* 0x000fe4000001140c */
[----:B--2---:R-:W-:Y:S02]  /*0c10*/  R2UR UR4, R2 ;  /* 0x00000000020472ca */ /* 0x004fe400000e0000 */
[----:B------:R-:W-:-:S04]  /*0c20*/  LEA.HI R2, R0, R12, RZ, 0x7 ;  /* 0x0000000c00027211 */ /* 0x000fc800078f38ff */
[----:B------:R-:W-:Y:S02]  /*0c30*/  LOP3.LUT R3, R2, 0xffffff80, RZ, 0xc0, !PT ;  /* 0xffffff8002037812 */ /* 0x000fe400078ec0ff */
[----:B------:R-:W-:Y:S02]  /*0c40*/  SHF.R.S32.HI R13, RZ, 0x7, R2 ;  /* 0x00000007ff0d7819 */ /* 0x000fe40000011402 */
[----:B------:R-:W-:Y:S02]  /*0c50*/  IADD3 R11, R12, -R3, RZ ;  /* 0x800000030c0b7210 */ /* 0x000fe40007ffe0ff */
[----:B------:R-:W-:Y:S01]  /*0c60*/  LEA.HI R2, R2, R13, RZ, 0x1 ;  /* 0x0000000d02027211 */ /* 0x000fe200078f08ff */
[----:B------:R-:W-:Y:S01]  /*0c70*/  ULOP3.LUT UR4, UR4, 0x1, URZ, 0xfc, !UPT ;  /* 0x0000000104047892 */ /* 0x000fe2000f8efc3f */
[----:B------:R-:W-:Y:S02]  /*0c80*/  SHF.R.S32.HI R6, RZ, 0x1f, R11 ;  /* 0x0000001fff067819 */ /* 0x000fe4000001140b */
[----:B------:R-:W-:-:S02]  /*0c90*/  LOP3.LUT R2, R2, 0x3fffffe, RZ, 0xc0, !PT ;  /* 0x03fffffe02027812 */ /* 0x000fc400078ec0ff */
[CC--:B------:R-:W-:Y:S02]  /*0ca0*/  LEA.HI R8, R6.reuse, R11.reuse, RZ, 0x2 ;  /* 0x0000000b06087211 */ /* 0x0c0fe400078f10ff */
[----:B------:R-:W-:Y:S01]  /*0cb0*/  LEA.HI R6, R6, R11, RZ, 0x5 ;  /* 0x0000000b06067211 */ /* 0x000fe200078f28ff */
[----:B------:R-:W-:Y:S01]  /*0cc0*/  IMAD.IADD R2, R13, 0x1, -R2 ;  /* 0x000000010d027824 */ /* 0x000fe200078e0a02 */
[--C-:B------:R-:W-:Y:S02]  /*0cd0*/  SHF.R.S32.HI R5, RZ, 0x2, R8.reuse ;  /* 0x00000002ff057819 */ /* 0x100fe40000011408 */
[----:B------:R-:W-:Y:S02]  /*0ce0*/  SHF.R.S32.HI R4, RZ, 0x1f, R8 ;  /* 0x0000001fff047819 */ /* 0x000fe40000011408 */
[----:B------:R-:W-:Y:S02]  /*0cf0*/  SHF.R.S32.HI R6, RZ, 0x5, R6 ;  /* 0x00000005ff067819 */ /* 0x000fe40000011406 */
[----:B------:R-:W-:-:S02]  /*0d00*/  LEA.HI R3, R4, R5, RZ, 0x3 ;  /* 0x0000000504037211 */ /* 0x000fc400078f18ff */
[CC--:B------:R-:W-:Y:S02]  /*0d10*/  LEA.HI R4, R0.reuse, R12.reuse, RZ, 0x4 ;  /* 0x0000000c00047211 */ /* 0x0c0fe400078f20ff */
[----:B------:R-:W-:Y:S02]  /*0d20*/  LOP3.LUT R10, R3, 0xfffffff8, RZ, 0xc0, !PT ;  /* 0xfffffff8030a7812 */ /* 0x000fe400078ec0ff */
[----:B------:R-:W-:Y:S02]  /*0d30*/  LEA.HI R3, R0, R12, RZ, 0x5 ;  /* 0x0000000c00037211 */ /* 0x000fe400078f28ff */
[----:B------:R-:W-:Y:S01]  /*0d40*/  SHF.R.S32.HI R7, RZ, 0x4, R4 ;  /* 0x00000004ff077819 */ /* 0x000fe20000011404 */
[----:B------:R-:W-:Y:S01]  /*0d50*/  IMAD.IADD R9, R5, 0x1, -R10 ;  /* 0x0000000105097824 */ /* 0x000fe200078e0a0a */
[C---:B------:R-:W-:Y:S01]  /*0d60*/  LOP3.LUT R5, R4.reuse, 0x3fffff0, RZ, 0xc0, !PT ;  /* 0x03fffff004057812 */ /* 0x040fe200078ec0ff */
[----:B------:R-:W-:Y:S01]  /*0d70*/  IMAD.SHL.U32 R3, R3, 0x20, RZ ;  /* 0x0000002003037824 */ /* 0x000fe200078e00ff */
[----:B------:R-:W-:-:S02]  /*0d80*/  LEA.HI R4, R4, R7, RZ, 0x1 ;  /* 0x0000000704047211 */ /* 0x000fc400078f08ff */
[----:B------:R-:W-:Y:S01]  /*0d90*/  LEA R9, R6, R9, 0x4 ;  /* 0x0000000906097211 */ /* 0x000fe200078e20ff */
[----:B------:R-:W-:Y:S01]  /*0da0*/  IMAD.IADD R5, R12, 0x1, -R5 ;  /* 0x000000010c057824 */ /* 0x000fe200078e0a05 */
[----:B------:R-:W-:Y:S02]  /*0db0*/  LOP3.LUT R4, R4, 0x1ffffffe, RZ, 0xc0, !PT ;  /* 0x1ffffffe04047812 */ /* 0x000fe400078ec0ff */
[----:B------:R-:W-:Y:S01]  /*0dc0*/  LOP3.LUT R14, R3, 0xfffffc00, RZ, 0xc0, !PT ;  /* 0xfffffc00030e7812 */ /* 0x000fe200078ec0ff */
[----:B------:R-:W-:Y:S01]  /*0dd0*/  IMAD R10, R2, 0x40, R9 ;  /* 0x00000040020a7824 */ /* 0x000fe200078e0209 */
[----:B------:R-:W-:Y:S01]  /*0de0*/  LEA.HI R2, R0, R12, RZ, 0x2 ;  /* 0x0000000c00027211 */ /* 0x000fe200078f10ff */
[----:B------:R-:W-:Y:S01]  /*0df0*/  IMAD.IADD R4, R7, 0x1, -R4 ;  /* 0x0000000107047824 */ /* 0x000fe200078e0a04 */
[----:B------:R-:W-:Y:S01]  /*0e00*/  LOP3.LUT R8, R8, 0x7ffffffc, RZ, 0xc0, !PT ;  /* 0x7ffffffc08087812 */ /* 0x000fe200078ec0ff */
[----:B------:R-:W-:Y:S01]  /*0e10*/  IMAD R5, R5, 0x40, R14 ;  /* 0x0000004005057824 */ /* 0x000fe200078e020e */
[----:B------:R-:W-:-:S03]  /*0e20*/  SHF.R.S32.HI R228, RZ, 0x2, R2 ;  /* 0x00000002ffe47819 */ /* 0x000fc60000011402 */
[----:B------:R-:W-:Y:S01]  /*0e30*/  IMAD R3, R4, 0x8, R5 ;  /* 0x0000000804037824 */ /* 0x000fe200078e0205 */
[----:B------:R-:W-:Y:S01]  /*0e40*/  LEA.HI R4, R0, R12, RZ, 0x3 ;  /* 0x0000000c00047211 */ /* 0x000fe200078f18ff */
[----:B------:R-:W-:Y:S01]  /*0e50*/  VIADD R15, R228, 0x40 ;  /* 0x00000040e40f7836 */ /* 0x000fe20000000000 */
[----:B------:R-:W-:Y:S01]  /*0e60*/  LOP3.LUT R0, R2, 0xfffffffc, RZ, 0xc0, !PT ;  /* 0xfffffffc02007812 */ /* 0x000fe200078ec0ff */
[C---:B------:R-:W-:Y:S01]  /*0e70*/  VIADD R13, R228.reuse, 0xc0 ;  /* 0x000000c0e40d7836 */ /* 0x040fe20000000000 */
[----:B------:R0:W-:Y:S01]  /*0e80*/  STL [R1+0xdc], R3 ;  /* 0x0000dc0301007387 */ /* 0x0001e20000100800 */
[----:B------:R-:W-:Y:S01]  /*0e90*/  IADD3 R14, R228, 0x80, RZ ;  /* 0x00000080e40e7810 */ /* 0x000fe20007ffe0ff */
[----:B------:R-:W-:Y:S02]  /*0ea0*/  IMAD.IADD R8, R11, 0x1, -R8 ;  /* 0x000000010b087824 */ /* 0x000fe400078e0a08 */
[----:B------:R-:W-:Y:S01]  /*0eb0*/  STL [R1+0xd4], R10 ;  /* 0x0000d40a01007387 */ /* 0x000fe20000100800 */
[----:B------:R-:W-:Y:S01]  /*0ec0*/  IMAD.IADD R0, R12, 0x1, -R0 ;  /* 0x000000010c007824 */ /* 0x000fe200078e0a00 */
[----:B------:R-:W-:Y:S01]  /*0ed0*/  SHF.R.S32.HI R6, RZ, 0x1f, R14 ;  /* 0x0000001fff067819 */ /* 0x000fe2000001140e */
[----:B------:R-:W-:Y:S01]  /*0ee0*/  IMAD.SHL.U32 R7, R13, 0x80, RZ ;  /* 0x000000800d077824 */ /* 0x000fe200078e00ff */
[----:B------:R-:W-:Y:S01]  /*0ef0*/  SHF.R.S32.HI R9, RZ, 0x1f, R13 ;  /* 0x0000001fff097819 */ /* 0x000fe2000001140d */
[C---:B------:R-:W-:Y:S01]  /*0f00*/  IMAD.SHL.U32 R18, R0.reuse, 0x10, RZ ;  /* 0x0000001000127824 */ /* 0x040fe200078e00ff */
[----:B0-----:R-:W-:Y:S01]  /*0f10*/  MOV R3, UR4 ;  /* 0x0000000400037c02 */ /* 0x001fe20008000f00 */
[----:B------:R-:W-:Y:S01]  /*0f20*/  IMAD.SHL.U32 R22, R0, 0x8, RZ ;  /* 0x0000000800167824 */ /* 0x000fe200078e00ff */
[----:B------:R-:W-:Y:S01]  /*0f30*/  LEA.HI R6, R6, R14, RZ, 0x3 ;  /* 0x0000000e06067211 */ /* 0x000fe200078f18ff */
[----:B------:R-:W-:Y:S01]  /*0f40*/  UMOV UR4, URZ ;  /* 0x0000003f00047c82 */ /* 0x000fe20008000000 */
[----:B------:R-:W-:Y:S01]  /*0f50*/  LEA.HI R9, R9, R13, RZ, 0x3 ;  /* 0x0000000d09097211 */ /* 0x000fe200078f18ff */
[----:B------:R0:W-:Y:S01]  /*0f60*/  STL [R1+0x50], R3 ;  /* 0x0000500301007387 */ /* 0x0001e20000100800 */
[----:B------:R-:W-:Y:S01]  /*0f70*/  SHF.R.S32.HI R19, RZ, 0x1f, R18 ;  /* 0x0000001fff137819 */ /* 0x000fe20000011412 */
[----:B------:R-:W-:Y:S01]  /*0f80*/  IMAD.SHL.U32 R6, R6, 0x80, RZ ;  /* 0x0000008006067824 */ /* 0x000fe200078e00ff */
[----:B------:R-:W-:Y:S01]  /*0f90*/  SHF.R.S32.HI R23, RZ, 0x1f, R22 ;  /* 0x0000001fff177819 */ /* 0x000fe20000011416 */
[----:B------:R-:W-:-:S02]  /*0fa0*/  IMAD.SHL.U32 R9, R9, 0x80, RZ ;  /* 0x0000008009097824 */ /* 0x000fc400078e00ff */
[----:B------:R-:W-:Y:S01]  /*0fb0*/  VIADD R230, R22, 0x20 ;  /* 0x0000002016e67836 */ /* 0x000fe20000000000 */
[----:B0-----:R-:W-:Y:S02]  /*0fc0*/  SHF.R.S32.HI R3, RZ, 0x1f, R2 ;  /* 0x0000001fff037819 */ /* 0x001fe40000011402 */
[----:B------:R-:W-:Y:S02]  /*0fd0*/  LOP3.LUT R2, R4, 0xfffffff8, RZ, 0xc0, !PT ;  /* 0xfffffff804027812 */ /* 0x000fe400078ec0ff */
[----:B------:R-:W-:Y:S02]  /*0fe0*/  LEA.HI R3, R3, R228, RZ, 0x3 ;  /* 0x000000e403037211 */ /* 0x000fe400078f18ff */
[----:B------:R-:W-:Y:S01]  /*0ff0*/  SHF.R.S32.HI R4, RZ, 0x3, R4 ;  /* 0x00000003ff047819 */ /* 0x000fe20000011404 */
[----:B------:R-:W-:Y:S01]  /*1000*/  IMAD.IADD R12, R12, 0x1, -R2 ;  /* 0x000000010c0c7824 */ /* 0x000fe200078e0a02 */
[----:B------:R-:W-:Y:S02]  /*1010*/  LEA.HI R2, R0, R0, RZ, 0x1 ;  /* 0x0000000000027211 */ /* 0x000fe400078f08ff */
[----:B------:R-:W-:Y:S01]  /*1020*/  LOP3.LUT R3, R3, 0xfffffff8, RZ, 0xc0, !PT ;  /* 0xfffffff803037812 */ /* 0x000fe200078ec0ff */
[----:B------:R-:W-:Y:S01]  /*1030*/  IMAD.SHL.U32 R12, R12, 0x8, RZ ;  /* 0x000000080c0c7824 */ /* 0x000fe200078e00ff */
[----:B------:R-:W-:-:S02]  /*1040*/  LOP3.LUT R5, R2, 0x1ffffffe, RZ, 0xc0, !PT ;  /* 0x1ffffffe02057812 */ /* 0x000fc400078ec0ff */
[----:B------:R-:W-:Y:S01]  /*1050*/  SHF.R.S32.HI R2, RZ, 0x1f, R228 ;  /* 0x0000001fff027819 */ /* 0x000fe200000114e4 */
[----:B------:R-:W-:Y:S01]  /*1060*/  IMAD.IADD R229, R228, 0x1, -R3 ;  /* 0x00000001e4e57824 */ /* 0x000fe200078e0a03 */
[----:B------:R-:W-:Y:S01]  /*1070*/  SHF.R.S32.HI R2, RZ, 0x1f, R15 ;  /* 0x0000001fff027819 */ /* 0x000fe2000001140f */
[----:B------:R-:W-:Y:S01]  /*1080*/  IMAD.IADD R5, R0, 0x1, -R5 ;  /* 0x0000000100057824 */ /* 0x000fe200078e0a05 */
[----:B------:R-:W-:Y:S01]  /*1090*/  SHF.L.U32 R4, R14, 0x7, RZ ;  /* 0x000000070e047819 */ /* 0x000fe200000006ff */
[----:B------:R-:W-:Y:S01]  /*10a0*/  IMAD.SHL.U32 R0, R15, 0x80, RZ ;  /* 0x000000800f007824 */ /* 0x000fe200078e00ff */
[----:B------:R-:W-:Y:S01]  /*10b0*/  LEA.HI R2, R2, R15, RZ, 0x3 ;  /* 0x0000000f02027211 */ /* 0x000fe200078f18ff */
[----:B------:R-:W-:Y:S01]  /*10c0*/  STL [R1+0x6c], R12 ;  /* 0x00006c0c01007387 */ /* 0x000fe20000100800 */
[----:B------:R-:W-:Y:S01]  /*10d0*/  LOP3.LUT R3, R7, 0x380, RZ, 0xc0, !PT ;  /* 0x0000038007037812 */ /* 0x000fe200078ec0ff */
[----:B------:R-:W-:Y:S01]  /*10e0*/  IMAD.SHL.U32 R7, R8, 0x2, RZ ;  /* 0x0000000208077824 */ /* 0x000fe200078e00ff */
[----:B------:R-:W-:Y:S01]  /*10f0*/  LOP3.LUT R4, R4, 0x380, RZ, 0xc0, !PT ;  /* 0x0000038004047812 */ /* 0x000fe200078ec0ff */
[----:B------:R-:W-:Y:S01]  /*1100*/  VIADD R4, R12, 0x40 ;  /* 0x000000400c047836 */ /* 0x000fe20000000000 */
[----:B------:R-:W-:-:S02]  /*1110*/  SHF.R.S32.HI R3, RZ, 0x1f, R12 ;  /* 0x0000001fff037819 */ /* 0x000fc4000001140c */
[----:B------:R-:W-:Y:S02]  /*1120*/  LOP3.LUT R0, R0, 0x380, RZ, 0xc0, !PT ;  /* 0x0000038000007812 */ /* 0x000fe400078ec0ff */
[----:B------:R-:W-:Y:S01]  /*1130*/  SHF.L.U32 R2, R2, 0x7, RZ ;  /* 0x0000000702027819 */ /* 0x000fe200000006ff */
[----:B------:R0:W-:Y:S03]  /*1140*/  STL [R1+0xe4], R3 ;  /* 0x0000e40301007387 */ /* 0x0001e60000100800 */
[----:B------:R-:W-:Y:S01]  /*1150*/  LOP3.LUT R2, R2, 0xfffffc00, RZ, 0xc0, !PT ;  /* 0xfffffc0002027812 */ /* 0x000fe200078ec0ff */
[----:B------:R1:W-:Y:S04]  /*1160*/  STL [R1+0x90], R4 ;  /* 0x0000900401007387 */ /* 0x0003e80000100800 */
[----:B------:R2:W-:Y:S01]  /*1170*/  STL [R1+0x78], R2 ;  /* 0x0000780201007387 */ /* 0x0005e20000100800 */
[----:B0-----:R-:W-:-:S02]  /*1180*/  SHF.R.U32.HI R3, RZ, 0x3, R0 ;  /* 0x00000003ff037819 */ /* 0x001fc40000011600 */
[----:B------:R-:W-:Y:S02]  /*1190*/  LOP3.LUT R0, R0, 0x70, R18, 0xf8, !PT ;  /* 0x0000007000007812 */ /* 0x000fe400078ef812 */
[----:B-1----:R-:W-:Y:S02]  /*11a0*/  SHF.R.S32.HI R4, RZ, 0x1f, R4 ;  /* 0x0000001fff047819 */ /* 0x002fe40000011404 */
[----:B------:R-:W-:Y:S02]  /*11b0*/  LOP3.LUT R3, R2, R0, R3, 0xf6, !PT ;  /* 0x0000000002037212 */ /* 0x000fe400078ef603 */
[----:B--2---:R-:W-:Y:S01]  /*11c0*/  LOP3.LUT R2, R9, 0xfffffc00, RZ, 0xc0, !PT ;  /* 0xfffffc0009027812 */ /* 0x004fe200078ec0ff */
[----:B------:R0:W-:Y:S02]  /*11d0*/  STL [R1+0xe0], R4 ;  /* 0x0000e00401007387 */ /* 0x0001e40000100800 */
[----:B------:R-:W-:Y:S01]  /*11e0*/  IMAD.IADD R0, R16, 0x1, R3 ;  /* 0x0000000110007824 */ /* 0x000fe200078e0203 */
[----:B0-----:R-:W-:-:S02]  /*11f0*/  LOP3.LUT R4, R6, 0xfffffc00, RZ, 0xc0, !PT ;  /* 0xfffffc0006047812 */ /* 0x001fc400078ec0ff */
[----:B------:R-:W-:-:S03]  /*1200*/  IADD3 R6, R7, 0x60, RZ ;  /* 0x0000006007067810 */ /* 0x000fc60007ffe0ff */
[----:B------:R0:W-:Y:S04]  /*1210*/  STL [R1+0x80], R4 ;  /* 0x0000800401007387 */ /* 0x0001e80000100800 */
[----:B------:R-:W-:Y:S04]  /*1220*/  STL [R1+0x88], R7 ;  /* 0x0000880701007387 */ /* 0x000fe80000100800 */
[----:B------:R1:W-:Y:S01]  /*1230*/  STL [R1+0x7c], R2 ;  /* 0x00007c0201007387 */ /* 0x0003e20000100800 */
[----:B0-----:R-:W-:-:S03]  /*1240*/  VIADD R4, R7, 0x68 ;  /* 0x0000006807047836 */ /* 0x001fc60000000000 */
[----:B------:R0:W-:Y:S02]  /*1250*/  STL [R1+0xd0], R0 ;  /* 0x0000d00001007387 */ /* 0x0001e40000100800 */
[----:B------:R-:W-:Y:S02]  /*1260*/  SHF.R.S32.HI R3, RZ, 0x1f, R4 ;  /* 0x0000001fff037819 */ /* 0x000fe40000011404 */
[----:B------:R2:W-:Y:S01]  /*1270*/  STL [R1+0xb8], R6 ;  /* 0x0000b80601007387 */ /* 0x0005e20000100800 */
[----:B-1----:R-:W-:-:S03]  /*1280*/  VIADD R2, R7, 0x70 ;  /* 0x0000007007027836 */ /* 0x002fc60000000000 */
[----:B------:R-:W-:Y:S01]  /*1290*/  STL [R1+0xb4], R4 ;  /* 0x0000b40401007387 */ /* 0x000fe20000100800 */
[----:B0-----:R-:W-:Y:S01]  /*12a0*/  VIADD R0, R7, 0x78 ;  /* 0x0000007807007836 */ /* 0x001fe20000000000 */
[----:B--2---:R-:W-:-:S05]  /*12b0*/  SHF.R.S32.HI R6, RZ, 0x1f, R6 ;  /* 0x0000001fff067819 */ /* 0x004fca0000011406 */
[----:B------:R-:W-:Y:S04]  /*12c0*/  STL [R1+0xcc], R6 ;  /* 0x0000cc0601007387 */ /* 0x000fe80000100800 */
[----:B------:R0:W-:Y:S04]  /*12d0*/  STL [R1+0xb0], R2 ;  /* 0x0000b00201007387 */ /* 0x0001e80000100800 */
[----:B------:R-:W-:Y:S04]  /*12e0*/  STL [R1+0xc8], R3 ;  /* 0x0000c80301007387 */ /* 0x000fe80000100800 */
[----:B------:R1:W-:Y:S01]  /*12f0*/  STL [R1+0xac], R0 ;  /* 0x0000ac0001007387 */ /* 0x0003e20000100800 */
[----:B0-----:R-:W-:-:S05]  /*1300*/  SHF.R.S32.HI R2, RZ, 0x1f, R2 ;  /* 0x0000001fff027819 */ /* 0x001fca0000011402 */
[----:B------:R0:W-:Y:S01]  /*1310*/  STL [R1+0xc4], R2 ;  /* 0x0000c40201007387 */ /* 0x0001e20000100800 */
[----:B-1----:R-:W-:-:S05]  /*1320*/  SHF.R.S32.HI R0, RZ, 0x1f, R0 ;  /* 0x0000001fff007819 */ /* 0x002fca0000011400 */
[----:B------:R1:W-:Y:S01]  /*1330*/  STL [R1+0xc0], R0 ;  /* 0x0000c00001007387 */ /* 0x0003e20000100800 */
[----:B0-----:R-:W-:-:S05]  /*1340*/  IMAD R2, R5, 0x8, R10 ;  /* 0x0000000805027824 */ /* 0x001fca00078e020a */
[----:B------:R0:W-:Y:S01]  /*1350*/  STL [R1+0xd8], R2 ;  /* 0x0000d80201007387 */ /* 0x0001e20000100800 */
[----:B-1----:R-:W-:-:S05]  /*1360*/  IMAD.U32 R0, RZ, RZ, UR4 ;  /* 0x00000004ff007e24 */ /* 0x002fca000f8e00ff */
[----:B------:R0:W-:Y:S02]  /*1370*/  STL [R1+0xbc], R0 ;  /* 0x0000bc0001007387 */ /* 0x0001e40000100800 */
.L_x_6576:
[----:B0123--:R-:W0:Y:S02]  /*1380*/  LDC.64 R2, c[0x0][0xc88] ;  /* 0x00032200ff027b82 */ /* 0x00fe240000000a00 */
        /* <DEDUP_REMOVED lines=8> */
[----:B------:R-:W-:Y:S01]  /*1410*/  ISETP.NE.U32.AND P0, PT, RZ, UR6, PT ;  /* 0x00000006ff007c0c */ /* 0x000fe2000bf05070 */
[----:B------:R-:W-:Y:S01]  /*1420*/  IMAD.MOV.U32 R27, RZ, RZ, RZ ;  /* 0x000000ffff1b7224 */ /* 0x000fe200078e00ff */
[----:B------:R-:W-:-:S02]  /*1430*/  ISETP.NE.AND.EX P1, PT, RZ, UR5, PT, P1 ;  /* 0x00000005ff007c0c */ /* 0x000fc4000bf25310 */
[----:B------:R-:W-:Y:S02]  /*1440*/  ISETP.NE.AND.EX P0, PT, RZ, UR7, PT, P0 ;  /* 0x00000007ff007c0c */ /* 0x000fe4000bf05300 */
[----:B--2---:R-:W-:Y:S01]  /*1450*/  SHF.R.S32.HI R0, RZ, 0x1f, R30 ;  /* 0x0000001fff007819 */ /* 0x004fe2000001141e */
[----:B------:R0:W-:Y:S08]  /*1460*/  STL [R1+0x84], R30 ;  /* 0x0000841e01007387 */ /* 0x0001f00000100800 */
[----:B------:R-:W-:-:S02]  /*1470*/  @P1 LEA R4, P2, R30, UR4, 0x2 ;  /* 0x000000041e041c11 */ /* 0x000fc4000f8410ff */
[C---:B------:R-:W-:Y:S01]  /*1480*/  SHF.L.U32 R32, R30.reuse, 0x2, RZ ;  /* 0x000000021e207819 */ /* 0x040fe200000006ff */
[----:B------:R0:W-:Y:S01]  /*1490*/  STL [R1+0xa0], R0 ;  /* 0x0000a00001007387 */ /* 0x0001e20000100800 */
[C-C-:B------:R-:W-:Y:S02]  /*14a0*/  @P1 LEA.HI.X R5, R30.reuse, UR5, R0.reuse, 0x2, P2 ;  /* 0x000000051e051c11 */ /* 0x140fe400090f1400 */
[----:B------:R-:W-:Y:S01]  /*14b0*/  ISETP.NE.U32.AND P2, PT, RZ, UR8, PT ;  /* 0x00000008ff007c0c */ /* 0x000fe2000bf45070 */
[----:B------:R-:W-:Y:S01]  /*14c0*/  ULDC UR4, c[0x0][0x288] ;  /* 0x0000a20000047ab9 */ /* 0x000fe20000000800 */
[----:B------:R-:W-:Y:S01]  /*14d0*/  SHF.L.U64.HI R31, R30, 0x2, R0 ;  /* 0x000000021e1f7819 */ /* 0x000fe20000010200 */
[----:B------:R0:W5:Y:S01]  /*14e0*/  @P1 LDG.E R11, desc[UR60][R4.64] ;  /* 0x0000003c040b1981 */ /* 0x000162000c1e1900 */
[----:B------:R-:W-:Y:S02]  /*14f0*/  ISETP.NE.AND.EX P2, PT, RZ, UR9, PT, P2 ;  /* 0x00000009ff007c0c */ /* 0x000fe4000bf45320 */
[----:B------:R-:W-:Y:S01]  /*1500*/  IADD3 R8, P3, R32, UR6, RZ ;  /* 0x0000000620087c10 */ /* 0x000fe2000ff7e0ff */
[----:B------:R-:W-:Y:S01]  /*1510*/  IMAD.U32 R134, RZ, RZ, UR4 ;  /* 0x00000004ff867e24 */ /* 0x000fe2000f8e00ff */
[----:B------:R-:W-:Y:S01]  /*1520*/  ULDC.64 UR4, c[0x0][0x418] ;  /* 0x0001060000047ab9 */ /* 0x000fe20000000a00 */
[----:B------:R0:W-:Y:S01]  /*1530*/  STL [R1+0x98], R32 ;  /* 0x0000982001007387 */ /* 0x0001e20000100800 */
[----:B------:R-:W-:-:S07]  /*1540*/  IADD3.X R9, R31, UR7, RZ, P3, !PT ;  /* 0x000000071f097c10 */ /* 0x000fce0009ffe4ff */
[----:B------:R-:W-:Y:S01]  /*1550*/  @P2 IADD3 R6, P1, R32, UR8, RZ ;  /* 0x0000000820062c10 */ /* 0x000fe2000ff3e0ff */
[----:B------:R0:W5:Y:S03]  /*1560*/  @P0 LDG.E R27, desc[UR60][R8.64] ;  /* 0x0000003c081b0981 */ /* 0x000166000c1e1900 */
[----:B------:R-:W-:Y:S01]  /*1570*/  @P2 IADD3.X R7, R31, UR9, RZ, P1, !PT ;  /* 0x000000091f072c10 */ /* 0x000fe20008ffe4ff */
[----:B------:R-:W-:Y:S01]  /*1580*/  UISETP.NE.U32.AND UP0, UPT, UR4, URZ, UPT ;  /* 0x0000003f0400728c */ /* 0x000fe2000bf05070 */
[----:B------:R0:W-:Y:S02]  /*1590*/  STL [R1+0x9c], R31 ;  /* 0x00009c1f01007387 */ /* 0x0001e40000100800 */
[----:B------:R-:W-:Y:S02]  /*15a0*/  ULDC UR4, c[0x0][0x424] ;  /* 0x0001090000047ab9 */ /* 0x000fe40000000800 */
        /* <DEDUP_REMOVED lines=17> */
[----:B--2---:R-:W-:-:S07]  /*16c0*/  IADD3 R134, -R134, R3, RZ ;  /* 0x0000000386867210 */ /* 0x004fce0007ffe1ff */
.L_x_6393:
        /* <DEDUP_REMOVED lines=15> */
.L_x_6394:
[----:B------:R-:W-:Y:S05]  /*17c0*/  @!P0 BRA `(.L_x_6395) ;  /* 0x00000000000c8947 */ /* 0x000fea0003800000 */
[----:B------:R-:W2:Y:S04]  /*17d0*/  LDG.E R3, desc[UR60][R8.64] ;  /* 0x0000003c08037981 */ /* 0x000ea8000c1e1900 */
[----:B------:R-:W2:Y:S02]  /*17e0*/  LDG.E R26, desc[UR60][R8.64+0x4] ;  /* 0x0000043c081a7981 */ /* 0x000ea4000c1e1900 */
[----:B--2---:R-:W-:-:S07]  /*17f0*/  IMAD.IADD R26, R26, 0x1, -R3 ;  /* 0x000000011a1a7824 */ /* 0x004fce00078e0a03 */
.L_x_6395:
        /* <DEDUP_REMOVED lines=15> */
[----:B------:R-:W-:Y:S01]  /*18f0*/  IMAD.IADD R11, R26, 0x1, -R11 ;  /* 0x000000011a0b7824 */ /* 0x000fe200078e0a0b */
[----:B------:R-:W-:Y:S01]  /*1900*/  LOP3.LUT R12, R10, 0xff, RZ, 0xc0, !PT ;  /* 0x000000ff0a0c7812 */ /* 0x000fe200078ec0ff */
[----:B0-----:R-:W-:Y:S01]  /*1910*/  IMAD.MOV.U32 R4, RZ, RZ, RZ ;  /* 0x000000ffff047224 */ /* 0x001fe200078e00ff */
[----:B------:R-:W-:Y:S01]  /*1920*/  SHF.R.U32.HI R8, RZ, 0x10, R10 ;  /* 0x00000010ff087819 */ /* 0x000fe2000001160a */
[----:B------:R-:W-:Y:S02]  /*1930*/  BSSY B0, `(.L_x_6396) ;  /* 0x000002c000007945 */ /* 0x000fe40003800000 */
[----:B------:R1:W-:Y:S01]  /*1940*/  STL [R1+0xa8], R12 ;  /* 0x0000a80c01007387 */ /* 0x0003e20000100800 */
[----:B--2---:R-:W-:Y:S01]  /*1950*/  LOP3.LUT R28, R28, 0xffffffef, RZ, 0xc0, !PT ;  /* 0xffffffef1c1c7812 */ /* 0x004fe200078ec0ff */
[----:B---3--:R-:W-:Y:S02]  /*1960*/  @P0 IMAD.IADD R2, R3, 0x1, -R0 ;  /* 0x0000000103020824 */ /* 0x008fe400078e0a00 */
[----:B------:R-:W-:-:S02]  /*1970*/  IMAD.MOV.U32 R0, RZ, RZ, RZ ;  /* 0x000000ffff007224 */ /* 0x000fc400078e00ff */
[----:B------:R-:W-:-:S05]  /*1980*/  IMAD.IADD R138, R11, 0x1, R2 ;  /* 0x000000010b8a7824 */ /* 0x000fca00078e0202 */
[C---:B------:R-:W-:Y:S02]  /*1990*/  ISETP.GE.AND P3, PT, R138.reuse, 0x1, PT ;  /* 0x000000018a00780c */ /* 0x040fe40003f66270 */
[----:B------:R-:W-:-:S05]  /*19a0*/  IADD3 R5, R138, 0xdf, RZ ;  /* 0x000000df8a057810 */ /* 0x000fca0007ffe0ff */
[----:B------:R-:W-:-:S05]  /*19b0*/  IMAD.HI R4, R5, -0x6db6db6d, R4 ;  /* 0x9249249305047827 */ /* 0x000fca00078e0204 */
[----:B------:R-:W-:Y:S02]  /*19c0*/  SHF.R.U32.HI R129, RZ, 0x1f, R4 ;  /* 0x0000001fff817819 */ /* 0x000fe40000011604 */
[----:B------:R-:W-:Y:S02]  /*19d0*/  @P3 LOP3.LUT R28, R28, 0x10, RZ, 0xfc, !PT ;  /* 0x000000101c1c3812 */ /* 0x000fe400078efcff */
[----:B------:R-:W-:-:S03]  /*19e0*/  LEA.HI.SX32 R129, R4, R129, 0x19 ;  /* 0x0000008104817211 */ /* 0x000fc600078fcaff */
[----:B------:R1:W-:Y:S04]  /*19f0*/  STL [R1+0x18], R28 ;  /* 0x0000181c01007387 */ /* 0x0003e80000100800 */
[----:B------:R1:W-:Y:S01]  /*1a00*/  STL [R1+0x94], R8 ;  /* 0x0000940801007387 */ /* 0x0003e20000100800 */
[----:B------:R-:W-:Y:S05]  /*1a10*/  @!P3 BRA `(.L_x_6397) ;  /* 0x000000000074b947 */ /* 0x000fea0003800000 */
[----:B------:R-:W-:Y:S01]  /*1a20*/  ISETP.NE.AND P0, PT, R8, RZ, PT ;  /* 0x000000ff0800720c */ /* 0x000fe20003f05270 */
[----:B------:R-:W-:-:S03]  /*1a30*/  ULDC UR4, c[0x0][0x9f0] ;  /* 0x00027c0000047ab9 */ /* 0x000fc60000000800 */
[----:B------:R-:W-:-:S04]  /*1a40*/  SEL R9, R8, UR4, P0 ;  /* 0x0000000408097c07 */ /* 0x000fc80008000000 */
[-C--:B-1----:R-:W-:Y:S02]  /*1a50*/  IABS R6, R9.reuse ;  /* 0x0000000900067213 */ /* 0x082fe40000000000 */
        /* <DEDUP_REMOVED lines=25> */
.L_x_6397:
[----:B------:R-:W-:Y:S05]  /*1bf0*/  BSYNC B0 ;  /* 0x0000000000007941 */ /* 0x000fea0003800000 */
.L_x_6396:
        /* <DEDUP_REMOVED lines=8> */
[----:B------:R-:W-:-:S04]  /*1c80*/  IMAD.WIDE.U32 R24, R24, 0x24924925, RZ ;  /* 0x2492492518187825 */ /* 0x000fc800078e00ff */
[----:B------:R-:W-:-:S04]  /*1c90*/  IMAD.MOV.U32 R24, RZ, RZ, R25 ;  /* 0x000000ffff187224 */ /* 0x000fc800078e0019 */
[----:B------:R-:W-:Y:S02]  /*1ca0*/  IMAD.MOV.U32 R25, RZ, RZ, R24 ;  /* 0x000000ffff197224 */ /* 0x000fe400078e0018 */
[----:B------:R-:W-:Y:S01]  /*1cb0*/  @P0 IADD3 R5, R4, 0xdf, RZ ;  /* 0x000000df04050810 */ /* 0x000fe20007ffe0ff */
[----:B------:R-:W-:-:S04]  /*1cc0*/  @P0 IMAD.MOV.U32 R4, RZ, RZ, RZ ;  /* 0x000000ffff040224 */ /* 0x000fc800078e00ff */
[----:B------:R-:W-:-:S05]  /*1cd0*/  @P0 IMAD.HI R4, R5, -0x6db6db6d, R4 ;  /* 0x9249249305040827 */ /* 0x000fca00078e0204 */
        /* <DEDUP_REMOVED lines=17> */
[----:B-1----:R-:W-:Y:S01]  /*1df0*/  MOV R12, 0x1 ;  /* 0x00000001000c7802 */ /* 0x002fe20000000f00 */
[----:B------:R-:W-:Y:S02]  /*1e00*/  IMAD.U32 R6, RZ, RZ, UR4 ;  /* 0x00000004ff067e24 */ /* 0x000fe4000f8e00ff */
[----:B------:R-:W-:-:S02]  /*1e10*/  IMAD.U32 R7, RZ, RZ, UR5 ;  /* 0x00000005ff077e24 */ /* 0x000fc4000f8e00ff */
[----:B------:R-:W-:Y:S02]  /*1e20*/  IMAD.U32 R11, RZ, RZ, UR7 ;  /* 0x00000007ff0b7e24 */ /* 0x000fe4000f8e00ff */
[----:B------:R-:W-:Y:S02]  /*1e30*/  IMAD.MOV.U32 R8, RZ, RZ, 0x70 ;  /* 0x00000070ff087424 */ /* 0x000fe400078e00ff */
[----:B0-----:R-:W-:-:S07]  /*1e40*/  IMAD.MOV.U32 R13, RZ, RZ, RZ ;  /* 0x000000ffff0d7224 */ /* 0x001fce00078e00ff */
[----:B------:R-:W-:-:S07]  /*1e50*/  LEPC R20, `(.L_x_6400) ;  /* 0x000000001014794e */ /* 0x000fce0000000000 */
[----:B--2--5:R-:W-:Y:S05]  /*1e60*/  CALL.ABS.NOINC R14 ;  /* 0x000000000e007343 */ /* 0x024fea0003c00000 */
.L_x_6400:
[----:B------:R-:W-:Y:S05]  /*1e70*/  BSYNC B6 ;  /* 0x0000000000067941 */ /* 0x000fea0003800000 */
.L_x_6399:
        /* <DEDUP_REMOVED lines=11> */
[----:B------:R-:W-:Y:S01]  /*1f30*/  IMAD.U32 R10, RZ, RZ, UR6 ;  /* 0x00000006ff0a7e24 */ /* 0x000fe2000f8e00ff */
[----:B-1----:R-:W-:Y:S01]  /*1f40*/  MOV R7, UR5 ;  /* 0x0000000500077c02 */ /* 0x002fe20008000f00 */
[----:B------:R-:W-:Y:S02]  /*1f50*/  IMAD.U32 R6, RZ, RZ, UR4 ;  /* 0x00000004ff067e24 */ /* 0x000fe4000f8e00ff */
[----:B------:R-:W-:-:S02]  /*1f60*/  IMAD.U32 R11, RZ, RZ, UR7 ;  /* 0x00000007ff0b7e24 */ /* 0x000fc4000f8e00ff */
[----:B------:R-:W-:Y:S02]  /*1f70*/  IMAD.MOV.U32 R8, RZ, RZ, 0x70 ;  /* 0x00000070ff087424 */ /* 0x000fe400078e00ff */
[----:B------:R-:W-:Y:S02]  /*1f80*/  IMAD.MOV.U32 R12, RZ, RZ, 0x1 ;  /* 0x00000001ff0c7424 */ /* 0x000fe400078e00ff */
[----:B0-----:R-:W-:-:S07]  /*1f90*/  IMAD.MOV.U32 R13, RZ, RZ, RZ ;  /* 0x000000ffff0d7224 */ /* 0x001fce00078e00ff */
[----:B------:R-:W-:-:S07]  /*1fa0*/  LEPC R20, `(.L_x_6402) ;  /* 0x000000001014794e */ /* 0x000fce0000000000 */
[----:B--2--5:R-:W-:Y:S05]  /*1fb0*/  CALL.ABS.NOINC R14 ;  /* 0x000000000e007343 */ /* 0x024fea0003c00000 */
.L_x_6402:
[----:B------:R-:W-:Y:S05]  /*1fc0*/  BSYNC B6 ;  /* 0x0000000000067941 */ /* 0x000fea0003800000 */
.L_x_6401:
[----:B------:R-:W-:Y:S01]  /*1fd0*/  ULDC.64 UR4, c[0x0][0x9f8] ;  /* 0x00027e0000047ab9 */ /* 0x000fe20000000a00 */
[----:B------:R-:W-:Y:S01]  /*1fe0*/  MOV R0, R30 ;  /* 0x0000001e00007202 */ /* 0x000fe20000000f00 */
[----:B------:R-:W0:Y:S01]  /*1ff0*/  LDC R115, c[0x0][0x3f4] ;  /* 0x0000fd00ff737b82 */ /* 0x000e220000000800 */
[----:B------:R-:W-:Y:S01]  /*2000*/  ISETP.NE.U32.AND P0, PT, RZ, UR4, PT ;  /* 0x00000004ff007c0c */ /* 0x000fe2000bf05070 */
[----:B------:R-:W-:Y:S01]  /*2010*/  IMAD.MOV.U32 R20, RZ, RZ, R28 ;  /* 0x000000ffff147224 */ /* 0x000fe200078e001c */
[----:B------:R-:W-:Y:S02]  /*2020*/  ULDC.64 UR6, c[0x0][0x310] ;  /* 0x0000c40000067ab9 */ /* 0x000fe40000000a00 */
[----:B------:R-:W-:Y:S01]  /*2030*/  ISETP.NE.AND.EX P0, PT, RZ, UR5, PT, P0 ;  /* 0x00000005ff007c0c */ /* 0x000fe2000bf05300 */
[----:B------:R-:W2:Y:S02]  /*2040*/  S2R R21, SR_TID.X ;  /* 0x0000000000157919 */ /* 0x000ea40000002100 */
[----:B------:R-:W1:Y:S01]  /*2050*/  LDC.64 R42, c[0x0][0x300] ;  /* 0x0000c000ff2a7b82 */ /* 0x000e620000000a00 */
[----:B------:R-:W-:-:S07]  /*2060*/  IMAD.IADD R101, R27, 0x1, R26 ;  /* 0x000000011b657824 */ /* 0x000fce00078e021a */
[----:B------:R-:W3:Y:S02]  /*2070*/  LDC.64 R38, c[0x0][0x3f8] ;  /* 0x0000fe00ff267b82 */ /* 0x000ee40000000a00 */
[----:B------:R-:W-:-:S04]  /*2080*/  @P0 IADD3 R4, P1, R32, UR4, RZ ;  /* 0x0000000420040c10 */ /* 0x000fc8000ff3e0ff */
[----:B------:R-:W-:Y:S01]  /*2090*/  @P0 IADD3.X R5, R31, UR5, RZ, P1, !PT ;  /* 0x000000051f050c10 */ /* 0x000fe20008ffe4ff */
[----:B------:R-:W-:Y:S01]  /*20a0*/  ULDC.64 UR4, c[0x0][0xa08] ;  /* 0x0002820000047ab9 */ /* 0x000fe20000000a00 */
[----:B------:R-:W4:Y:S03]  /*20b0*/  LDC.64 R98, c[0x0][0x408] ;  /* 0x00010200ff627b82 */ /* 0x000f260000000a00 */
[----:B------:R2:W4:Y:S01]  /*20c0*/  @P0 LDG.E R0, desc[UR60][R4.64] ;  /* 0x0000003c04000981 */ /* 0x000522000c1e1900 */
[----:B0-----:R-:W-:Y:S01]  /*20d0*/  ISETP.GE.AND P2, PT, R18, R115, PT ;  /* 0x000000731200720c */ /* 0x001fe20003f46270 */
[----:B------:R-:W-:Y:S01]  /*20e0*/  VIADD R26, R228, 0x80 ;  /* 0x00000080e41a7836 */ /* 0x000fe20000000000 */
[----:B------:R-:W-:Y:S01]  /*20f0*/  LOP3.LUT R20, R20, 0xfffffffd, RZ, 0xc0, !PT ;  /* 0xfffffffd14147812 */ /* 0x000fe200078ec0ff */
[----:B------:R-:W-:Y:S01]  /*2100*/  VIADD R14, R228, 0xc0 ;  /* 0x000000c0e40e7836 */ /* 0x000fe20000000000 */
[----:B------:R-:W-:Y:S01]  /*2110*/  SHF.R.S32.HI R15, RZ, 0x1f, R101 ;  /* 0x0000001fff0f7819 */ /* 0x000fe20000011465 */
[----:B-1----:R-:W-:Y:S01]  /*2120*/  IMAD.WIDE.U32 R6, R101, R42, RZ ;  /* 0x0000002a65067225 */ /* 0x002fe200078e00ff */
[----:B------:R-:W-:-:S02]  /*2130*/  ISETP.NE.U32.AND P0, PT, RZ, UR4, PT ;  /* 0x00000004ff007c0c */ /* 0x000fc4000bf05070 */
[----:B------:R-:W-:Y:S01]  /*2140*/  SHF.R.S32.HI R122, RZ, 0x1f, R26 ;  /* 0x0000001fff7a7819 */ /* 0x000fe2000001141a */
[----:B------:R-:W-:Y:S01]  /*2150*/  IMAD R8, R15, R42, RZ ;  /* 0x0000002a0f087224 */ /* 0x000fe200078e02ff */
[----:B--2---:R-:W-:Y:S01]  /*2160*/  SHF.R.U32.HI R21, RZ, 0x7, R21 ;  /* 0x00000007ff157819 */ /* 0x004fe20000011615 */
[----:B------:R-:W-:Y:S01]  /*2170*/  IMAD.WIDE.U32 R130, R42, 0xe0, RZ ;  /* 0x000000e02a827825 */ /* 0x000fe200078e00ff */
[----:B------:R-:W-:Y:S01]  /*2180*/  ISETP.NE.AND.EX P0, PT, RZ, UR5, PT, P0 ;  /* 0x00000005ff007c0c */ /* 0x000fe2000bf05300 */
[----:B------:R-:W-:Y:S01]  /*2190*/  ULDC.64 UR4, c[0x0][0x308] ;  /* 0x0000c20000047ab9 */ /* 0x000fe20000000a00 */
[----:B------:R-:W-:Y:S01]  /*21a0*/  @P2 LOP3.LUT R20, R20, 0x2, RZ, 0xfc, !PT ;  /* 0x0000000214142812 */ /* 0x000fe200078efcff */
[----:B------:R-:W-:Y:S01]  /*21b0*/  IMAD R3, R101, R43, R8 ;  /* 0x0000002b65037224 */ /* 0x000fe200078e0208 */
[----:B------:R-:W-:Y:S01]  /*21c0*/  ISETP.NE.AND P6, PT, R21, 0x1, PT ;  /* 0x000000011500780c */ /* 0x000fe20003fc5270 */
[----:B------:R-:W0:Y:S01]  /*21d0*/  S2R R26, SR_TID.X ;  /* 0x00000000001a7919 */ /* 0x000e220000002100 */
[----:B------:R-:W-:Y:S01]  /*21e0*/  SHF.R.S32.HI R28, RZ, 0x1f, R228 ;  /* 0x0000001fff1c7819 */ /* 0x000fe200000114e4 */
[----:B------:R-:W-:Y:S01]  /*21f0*/  IMAD.IADD R7, R7, 0x1, R3 ;  /* 0x0000000107077824 */ /* 0x000fe200078e0203 */
[----:B------:R-:W-:Y:S01]  /*2200*/  IADD3 R12, R228, 0xc0, RZ ;  /* 0x000000c0e40c7810 */ /* 0x000fe20007ffe0ff */
[----:B------:R1:W-:Y:S01]  /*2210*/  STL [R1+0x18], R20 ;  /* 0x0000181401007387 */ /* 0x0003e20000100800 */
[----:B------:R-:W-:Y:S01]  /*2220*/  VIADD R135, R21, 0x8 ;  /* 0x0000000815877836 */ /* 0x000fe20000000000 */
[----:B------:R-:W-:Y:S01]  /*2230*/  SHF.L.U64.HI R105, R42, 0x6, R43 ;  /* 0x000000062a697819 */ /* 0x000fe2000001022b */
[----:B------:R-:W-:Y:S01]  /*2240*/  IMAD.WIDE.U32 R4, R29, UR4, R6 ;  /* 0x000000041d047c25 */ /* 0x000fe2000f8e0006 */
[----:B------:R-:W2:Y:S01]  /*2250*/  LDL R52, [R1+0x78] ;  /* 0x0000780001347983 */ /* 0x000ea20000100800 */
[----:B------:R-:W-:-:S02]  /*2260*/  SHF.R.S32.HI R120, RZ, 0x1f, R12 ;  /* 0x0000001fff787819 */ /* 0x000fc4000001140c */
[----:B------:R-:W-:Y:S01]  /*2270*/  IMAD R5, R29, UR5, R5 ;  /* 0x000000051d057c24 */ /* 0x000fe2000f8e0205 */
[----:B------:R-:W2:Y:S01]  /*2280*/  LDL R50, [R1+0x80] ;  /* 0x0000800001327983 */ /* 0x000ea20000100800 */
[----:B------:R-:W-:Y:S01]  /*2290*/  IMAD R12, R28, R42, RZ ;  /* 0x0000002a1c0c7224 */ /* 0x000fe200078e02ff */
[----:B------:R-:W-:Y:S01]  /*22a0*/  SHF.L.U64.HI R107, R42, 0x7, R43 ;  /* 0x000000072a6b7819 */ /* 0x000fe2000001022b */
[----:B-1----:R-:W-:Y:S01]  /*22b0*/  VIADD R20, R228, 0x80 ;  /* 0x00000080e4147836 */ /* 0x002fe20000000000 */
[----:B------:R-:W2:Y:S01]  /*22c0*/  LDL R48, [R1+0x7c] ;  /* 0x00007c0001307983 */ /* 0x000ea20000100800 */
[----:B------:R-:W-:Y:S01]  /*22d0*/  IMAD R21, R43, 0xe0, RZ ;  /* 0x000000e02b157824 */ /* 0x000fe200078e02ff */
[----:B------:R-:W-:Y:S01]  /*22e0*/  SHF.L.U32 R14, R14, 0x7, RZ ;  /* 0x000000070e0e7819 */ /* 0x000fe200000006ff */
[----:B------:R-:W-:Y:S02]  /*22f0*/  IMAD.SHL.U32 R20, R20, 0x80, RZ ;  /* 0x0000008014147824 */ /* 0x000fe400078e00ff */
[----:B------:R-:W-:Y:S01]  /*2300*/  IMAD.SHL.U32 R104, R42, 0x40, RZ ;  /* 0x000000402a687824 */ /* 0x000fe200078e00ff */
[----:B------:R-:W-:Y:S01]  /*2310*/  LOP3.LUT R14, R14, 0x380, RZ, 0xc0, !PT ;  /* 0x000003800e0e7812 */ /* 0x000fe200078ec0ff */
[----:B---3--:R-:W-:Y:S01]  /*2320*/  IMAD.WIDE.U32 R8, R228, R38, R18 ;  /* 0x00000026e4087225 */ /* 0x008fe200078e0012 */
[----:B------:R-:W-:-:S02]  /*2330*/  LOP3.LUT R20, R20, 0x380, RZ, 0xc0, !PT ;  /* 0x0000038014147812 */ /* 0x000fc400078ec0ff */
[----:B------:R-:W-:Y:S01]  /*2340*/  SHF.R.U32.HI R139, RZ, 0x3, R14 ;  /* 0x00000003ff8b7819 */ /* 0x000fe2000001160e */
[----:B------:R-:W-:Y:S01]  /*2350*/  IMAD.IADD R40, R131, 0x1, R21 ;  /* 0x0000000183287824 */ /* 0x000fe200078e0215 */
[----:B------:R-:W-:Y:S01]  /*2360*/  SHF.R.U32.HI R140, RZ, 0x3, R20 ;  /* 0x00000003ff8c7819 */ /* 0x000fe20000011614 */
[C---:B------:R-:W-:Y:S02]  /*2370*/  IMAD R35, R228.reuse, R43, R12 ;  /* 0x0000002be4237224 */ /* 0x040fe400078e020c */
[----:B------:R-:W-:-:S04]  /*2380*/  IMAD.WIDE.U32 R132, R228, R42, R104 ;  /* 0x0000002ae4847225 */ /* 0x000fc800078e0068 */
[----:B----4-:R-:W-:Y:S01]  /*2390*/  IMAD.WIDE.U32 R10, R228, R98, R18 ;  /* 0x00000062e40a7225 */ /* 0x010fe200078e0012 */
[----:B------:R-:W-:-:S03]  /*23a0*/  IADD3 R43, R35, R133, RZ ;  /* 0x00000085232b7210 */ /* 0x000fc60007ffe0ff */
[----:B------:R-:W-:Y:S01]  /*23b0*/  IMAD.MOV.U32 R90, RZ, RZ, R8 ;  /* 0x000000ffff5a7224 */ /* 0x000fe200078e0008 */
[----:B------:R-:W-:Y:S01]  /*23c0*/  MOV R96, R10 ;  /* 0x0000000a00607202 */ /* 0x000fe20000000f00 */
[C---:B------:R-:W-:Y:S01]  /*23d0*/  IMAD.SHL.U32 R8, R38.reuse, 0x80, RZ ;  /* 0x0000008026087824 */ /* 0x040fe200078e00ff */
[C---:B------:R-:W-:Y:S01]  /*23e0*/  SHF.L.U64.HI R10, R38.reuse, 0x7, R39 ;  /* 0x00000007260a7819 */ /* 0x040fe20000010227 */
[----:B------:R-:W-:-:S04]  /*23f0*/  IMAD.WIDE.U32 R92, R38, 0xe0, RZ ;  /* 0x000000e0265c7825 */ /* 0x000fc800078e00ff */
[----:B------:R-:W-:-:S04]  /*2400*/  IMAD.WIDE.U32 R102, R228, R42, R18 ;  /* 0x0000002ae4667225 */ /* 0x000fc800078e0012 */
[----:B------:R-:W-:Y:S02]  /*2410*/  IMAD R27, R99, 0xe0, RZ ;  /* 0x000000e0631b7824 */ /* 0x000fe400078e02ff */
[----:B------:R-:W-:Y:S02]  /*2420*/  IMAD.IADD R35, R103, 0x1, R35 ;  /* 0x0000000167237824 */ /* 0x000fe400078e0223 */
[----:B------:R-:W-:-:S05]  /*2430*/  VIADD R30, R228, 0x40 ;  /* 0x00000040e41e7836 */ /* 0x000fca0000000000 */
[----:B------:R-:W-:Y:S02]  /*2440*/  SHF.R.S32.HI R123, RZ, 0x1f, R30 ;  /* 0x0000001fff7b7819 */ /* 0x000fe4000001141e */
[----:B------:R-:W-:Y:S02]  /*2450*/  SHF.R.S32.HI R3, RZ, 0x1f, R0 ;  /* 0x0000001fff037819 */ /* 0x000fe40000011400 */
[----:B------:R-:W-:Y:S02]  /*2460*/  SEL R7, R0, RZ, !P0 ;  /* 0x000000ff00077207 */ /* 0x000fe40004000000 */
[----:B------:R-:W-:Y:S02]  /*2470*/  SEL R3, R3, RZ, !P0 ;  /* 0x000000ff03037207 */ /* 0x000fe40004000000 */
[----:B------:R-:W-:Y:S01]  /*2480*/  IADD3 R100, P0, R228, R101, RZ ;  /* 0x00000065e4647210 */ /* 0x000fe20007f1e0ff */
[----:B------:R-:W-:-:S04]  /*2490*/  IMAD.WIDE.U32 R44, R7, UR6, R4 ;  /* 0x00000006072c7c25 */ /* 0x000fc8000f8e0004 */
[----:B------:R-:W-:Y:S02]  /*24a0*/  IMAD R0, R3, UR6, RZ ;  /* 0x0000000603007c24 */ /* 0x000fe4000f8e02ff */
[C---:B------:R-:W-:Y:S02]  /*24b0*/  IMAD.X R101, R28.reuse, 0x1, R15, P0 ;  /* 0x000000011c657824 */ /* 0x040fe400000e060f */
[----:B------:R-:W-:Y:S01]  /*24c0*/  IMAD R49, R7, UR7, R0 ;  /* 0x0000000707317c24 */ /* 0x000fe2000f8e0200 */
[----:B------:R-:W-:Y:S05]  /*24d0*/  @!P6 WARPSYNC.ALL ;  /* 0x000000000000e948 */ /* 0x000fea0003800000 */
[----:B------:R-:W-:Y:S01]  /*24e0*/  ULDC.64 UR4, c[0x0][0x330] ;  /* 0x0000cc0000047ab9 */ /* 0x000fe20000000a00 */
[----:B------:R-:W-:-:S02]  /*24f0*/  IMAD R0, R28, R38, RZ ;  /* 0x000000261c007224 */ /* 0x000fc400078e02ff */
[----:B------:R-:W-:-:S04]  /*2500*/  IMAD.WIDE.U32 R4, R29, UR4, R18 ;  /* 0x000000041d047c25 */ /* 0x000fc8000f8e0012 */
[----:B------:R-:W-:Y:S01]  /*2510*/  IMAD R47, R29, UR5, R5 ;  /* 0x000000051d2f7c24 */ /* 0x000fe2000f8e0205 */
[----:B------:R-:W-:Y:S01]  /*2520*/  ULDC.64 UR4, c[0x0][0x338] ;  /* 0x0000ce0000047ab9 */ /* 0x000fe20000000a00 */
[----:B------:R-:W-:Y:S02]  /*2530*/  IMAD.MOV.U32 R46, RZ, RZ, R4 ;  /* 0x000000ffff2e7224 */ /* 0x000fe400078e0004 */
[----:B------:R-:W-:Y:S02]  /*2540*/  IMAD R3, R3, UR4, RZ ;  /* 0x0000000403037c24 */ /* 0x000fe4000f8e02ff */
[----:B------:R-:W-:Y:S02]  /*2550*/  IMAD R91, R228, R39, R0 ;  /* 0x00000027e45b7224 */ /* 0x000fe400078e0200 */
[----:B------:R-:W-:Y:S01]  /*2560*/  IMAD R51, R7, UR5, R3 ;  /* 0x0000000507337c24 */ /* 0x000fe2000f8e0203 */
[----:B------:R-:W-:Y:S01]  /*2570*/  SEL R3, R115, RZ, P2 ;  /* 0x000000ff73037207 */ /* 0x000fe20001000000 */
[----:B------:R-:W-:-:S02]  /*2580*/  IMAD R0, R28, R98, RZ ;  /* 0x000000621c007224 */ /* 0x000fc400078e02ff */
[----:B------:R-:W-:Y:S01]  /*2590*/  IMAD.WIDE.U32 R46, R7, UR4, R46 ;  /* 0x00000004072e7c25 */ /* 0x000fe2000f8e002e */
[----:B------:R-:W-:Y:S01]  /*25a0*/  IADD3 R41, P0, R104, R132, RZ ;  /* 0x0000008468297210 */ /* 0x000fe20007f1e0ff */
[----:B------:R-:W-:Y:S02]  /*25b0*/  ULDC UR4, c[0x0][0x2f4] ;  /* 0x0000bd0000047ab9 */ /* 0x000fe40000000800 */
[----:B------:R-:W-:-:S04]  /*25c0*/  IMAD.WIDE.U32 R6, R228, R98, R22 ;  /* 0x00000062e4067225 */ /* 0x000fc800078e0016 */
[----:B------:R-:W-:Y:S02]  /*25d0*/  IMAD R97, R228, R99, R0 ;  /* 0x00000063e4617224 */ /* 0x000fe400078e0200 */
[----:B------:R-:W-:Y:S02]  /*25e0*/  IMAD.IADD R3, R18, 0x1, R3 ;  /* 0x0000000112037824 */ /* 0x000fe400078e0203 */
[----:B------:R-:W-:Y:S01]  /*25f0*/  IMAD.IADD R95, R7, 0x1, R97 ;  /* 0x00000001075f7824 */ /* 0x000fe200078e0261 */
[----:B-----5:R-:W-:Y:S01]  /*2600*/  SHF.R.S32.HI R7, RZ, 0x1f, R119 ;  /* 0x0000001fff077819 */ /* 0x020fe20000011477 */
[----:B0-----:R-:W-:Y:S01]  /*2610*/  VIADD R28, R26, 0xffffff80 ;  /* 0xffffff801a1c7836 */ /* 0x001fe20000000000 */
[----:B------:R-:W-:Y:S01]  /*2620*/  SHF.R.S32.HI R0, RZ, 0x1f, R3 ;  /* 0x0000001fff007819 */ /* 0x000fe20000011403 */
[----:B------:R-:W-:-:S03]  /*2630*/  IMAD.WIDE.U32 R4, R228, R38, R22 ;  /* 0x00000026e4047225 */ /* 0x000fc600078e0016 */
[----:B------:R-:W-:Y:S01]  /*2640*/  LEA.HI R13, R0, R3, RZ, 0x4 ;  /* 0x00000003000d7211 */ /* 0x000fe200078f20ff */
[----:B------:R-:W-:Y:S01]  /*2650*/  IMAD R0, R7, R98, RZ ;  /* 0x0000006207007224 */ /* 0x000fe200078e02ff */
[----:B------:R-:W-:Y:S01]  /*2660*/  SHF.R.S32.HI R53, RZ, 0x1f, R28 ;  /* 0x0000001fff357819 */ /* 0x000fe2000001141c */
[----:B------:R-:W-:Y:S01]  /*2670*/  IMAD.IADD R5, R5, 0x1, R91 ;  /* 0x0000000105057824 */ /* 0x000fe200078e025b */
[----:B------:R-:W-:Y:S01]  /*2680*/  IADD3 R26, R228, 0x40, RZ ;  /* 0x00000040e41a7810 */ /* 0x000fe20007ffe0ff */
[----:B------:R-:W-:Y:S01]  /*2690*/  IMAD R29, R119, R99, R0 ;  /* 0x00000063771d7224 */ /* 0x000fe200078e0200 */
[----:B------:R-:W-:Y:S01]  /*26a0*/  LOP3.LUT R21, R20, 0x70, R13, 0xf8, !PT ;  /* 0x0000007014157812 */ /* 0x000fe200078ef80d */
[----:B------:R-:W-:Y:S01]  /*26b0*/  IMAD.SHL.U32 R0, R229, 0x80, RZ ;  /* 0x00000080e5007824 */ /* 0x000fe200078e00ff */
[----:B------:R-:W-:Y:S01]  /*26c0*/  LEA.HI R53, R53, R28, RZ, 0x5 ;  /* 0x0000001c35357211 */ /* 0x000fe200078f28ff */
[----:B------:R-:W-:Y:S01]  /*26d0*/  VIADD R20, R228, 0x40 ;  /* 0x00000040e4147836 */ /* 0x000fe20000000000 */
[----:B------:R-:W-:Y:S01]  /*26e0*/  IADD3 R91, R91, R9, RZ ;  /* 0x000000095b5b7210 */ /* 0x000fe20007ffe0ff */
[----:B------:R-:W-:Y:S01]  /*26f0*/  IMAD.SHL.U32 R26, R26, 0x80, RZ ;  /* 0x000000801a1a7824 */ /* 0x000fe200078e00ff */
[----:B------:R-:W-:Y:S01]  /*2700*/  LOP3.LUT R0, R0, 0x380, RZ, 0xc0, !PT ;  /* 0x0000038000007812 */ /* 0x000fe200078ec0ff */
[----:B------:R-:W-:-:S02]  /*2710*/  IMAD.SHL.U32 R20, R20, 0x80, RZ ;  /* 0x0000008014147824 */ /* 0x000fc400078e00ff */
[----:B------:R-:W-:Y:S01]  /*2720*/  IMAD.SHL.U32 R53, R53, 0x20, RZ ;  /* 0x0000002035357824 */ /* 0x000fe200078e00ff */
[----:B------:R-:W-:Y:S01]  /*2730*/  SHF.R.U32.HI R106, RZ, 0x3, R0 ;  /* 0x00000003ff6a7819 */ /* 0x000fe20000011600 */
[----:B------:R-:W-:Y:S01]  /*2740*/  IMAD.IADD R97, R97, 0x1, R11 ;  /* 0x0000000161617824 */ /* 0x000fe200078e020b */
[----:B------:R-:W-:Y:S01]  /*2750*/  LOP3.LUT R15, R0, 0x30, R18, 0xf8, !PT ;  /* 0x00000030000f7812 */ /* 0x000fe200078ef812 */
[----:B------:R-:W-:Y:S01]  /*2760*/  IMAD.MOV.U32 R94, RZ, RZ, R6 ;  /* 0x000000ffff5e7224 */ /* 0x000fe200078e0006 */
[----:B------:R-:W-:Y:S01]  /*2770*/  LOP3.LUT R26, R26, 0x380, RZ, 0xc0, !PT ;  /* 0x000003801a1a7812 */ /* 0x000fe200078ec0ff */
[-C--:B------:R-:W-:Y:S01]  /*2780*/  IMAD R6, R7, R38.reuse, RZ ;  /* 0x0000002607067224 */ /* 0x080fe200078e02ff */
[----:B------:R-:W-:Y:S01]  /*2790*/  LOP3.LUT R20, R20, 0x380, RZ, 0xc0, !PT ;  /* 0x0000038014147812 */ /* 0x000fe200078ec0ff */
[C---:B------:R-:W-:Y:S01]  /*27a0*/  IMAD.SHL.U32 R9, R38.reuse, 0x40, RZ ;  /* 0x0000004026097824 */ /* 0x040fe200078e00ff */
[----:B------:R-:W-:Y:S01]  /*27b0*/  SHF.L.U64.HI R11, R38, 0x6, R39 ;  /* 0x00000006260b7819 */ /* 0x000fe20000010227 */
[----:B------:R-:W-:Y:S01]  /*27c0*/  IMAD.WIDE.U32 R88, R119, R38, R4 ;  /* 0x0000002677587225 */ /* 0x000fe200078e0004 */
[----:B------:R-:W-:-:S02]  /*27d0*/  LOP3.LUT R15, R15, R106, RZ, 0x3c, !PT ;  /* 0x0000006a0f0f7212 */ /* 0x000fc400078e3cff */
[----:B------:R-:W-:Y:S01]  /*27e0*/  LOP3.LUT R53, R53, 0xfffffc00, RZ, 0xc0, !PT ;  /* 0xfffffc0035357812 */ /* 0x000fe200078ec0ff */
[----:B------:R-:W-:Y:S01]  /*27f0*/  IMAD.WIDE.U32 R90, R119, R38, R90 ;  /* 0x00000026775a7225 */ /* 0x000fe200078e005a */
[----:B------:R-:W-:Y:S02]  /*2800*/  LOP3.LUT R12, R26, 0x70, R13, 0xf8, !PT ;  /* 0x000000701a0c7812 */ /* 0x000fe400078ef80d */
[C---:B------:R-:W-:Y:S01]  /*2810*/  SHF.L.U64.HI R7, R98.reuse, 0x6, R99 ;  /* 0x0000000662077819 */ /* 0x040fe20000010263 */
[----:B------:R-:W-:Y:S01]  /*2820*/  IMAD.X R38, R43, 0x1, R105, P0 ;  /* 0x000000012b267824 */ /* 0x000fe200000e0669 */
[----:B------:R-:W-:Y:S01]  /*2830*/  IADD3 R37, P0, R41, R104, RZ ;  /* 0x0000006829257210 */ /* 0x000fe20007f1e0ff */
[----:B------:R-:W-:Y:S01]  /*2840*/  IMAD R31, R119, R39, R6 ;  /* 0x00000027771f7224 */ /* 0x000fe200078e0206 */
[----:B------:R-:W-:Y:S01]  /*2850*/  SHF.R.U32.HI R20, RZ, 0x3, R20 ;  /* 0x00000003ff147819 */ /* 0x000fe20000011614 */
[C---:B------:R-:W-:Y:S01]  /*2860*/  IMAD.SHL.U32 R5, R98.reuse, 0x40, RZ ;  /* 0x0000004062057824 */ /* 0x040fe200078e00ff */
[C---:B------:R-:W-:Y:S01]  /*2870*/  SHF.L.U64.HI R6, R98.reuse, 0x7, R99 ;  /* 0x0000000762067819 */ /* 0x040fe20000010263 */
[----:B------:R-:W-:-:S02]  /*2880*/  IMAD.SHL.U32 R4, R98, 0x80, RZ ;  /* 0x0000008062047824 */ /* 0x000fc400078e00ff */
[----:B------:R-:W-:Y:S01]  /*2890*/  IMAD.WIDE.U32 R94, R119, R98, R94 ;  /* 0x00000062775e7225 */ /* 0x000fe200078e005e */
[----:B------:R-:W-:-:S03]  /*28a0*/  LOP3.LUT R14, R14, 0x70, R13, 0xf8, !PT ;  /* 0x000000700e0e7812 */ /* 0x000fc600078ef80d */
[----:B------:R-:W-:Y:S01]  /*28b0*/  IMAD.WIDE.U32 R96, R119, R98, R96 ;  /* 0x0000006277607225 */ /* 0x000fe200078e0060 */
[----:B------:R-:W-:-:S03]  /*28c0*/  LOP3.LUT R113, R12, R20, RZ, 0x3c, !PT ;  /* 0x000000140c717212 */ /* 0x000fc600078e3cff */
[----:B------:R-:W-:Y:S01]  /*28d0*/  IMAD.IADD R34, R53, 0x1, R15 ;  /* 0x0000000135227824 */ /* 0x000fe200078e020f */
[----:B------:R-:W-:Y:S01]  /*28e0*/  LOP3.LUT R15, R0, 0x70, R13, 0xf8, !PT ;  /* 0x00000070000f7812 */ /* 0x000fe200078ef80d */
[----:B------:R-:W-:Y:S01]  /*28f0*/  IMAD.WIDE.U32 R98, R98, 0xe0, RZ ;  /* 0x000000e062627825 */ /* 0x000fe200078e00ff */
[----:B------:R-:W-:-:S03]  /*2900*/  IADD3 R20, R45, R49, RZ ;  /* 0x000000312d147210 */ /* 0x000fc60007ffe0ff */
[----:B------:R-:W-:Y:S01]  /*2910*/  IMAD.X R33, R38, 0x1, R105, P0 ;  /* 0x0000000126217824 */ /* 0x000fe200000e0669 */
[----:B------:R-:W-:Y:S01]  /*2920*/  IADD3 R26, P0, R44, R102, RZ ;  /* 0x000000662c1a7210 */ /* 0x000fe20007f1e0ff */
[----:B------:R-:W-:Y:S01]  /*2930*/  VIADD R3, R18, 0x40 ;  /* 0x0000004012037836 */ /* 0x000fe20000000000 */
[----:B------:R-:W-:Y:S01]  /*2940*/  LOP3.LUT R114, R15, R106, RZ, 0x3c, !PT ;  /* 0x0000006a0f727212 */ /* 0x000fe200078e3cff */
[----:B------:R-:W-:Y:S01]  /*2950*/  IMAD R39, R39, 0xe0, RZ ;  /* 0x000000e027277824 */ /* 0x000fe200078e02ff */
[----:B------:R-:W-:Y:S01]  /*2960*/  IADD3 R36, R99, R27, RZ ;  /* 0x0000001b63247210 */ /* 0x000fe20007ffe0ff */
[----:B------:R-:W-:Y:S01]  /*2970*/  IMAD.SHL.U32 R115, R115, 0x2, RZ ;  /* 0x0000000273737824 */ /* 0x000fe200078e00ff */
[----:B------:R-:W-:Y:S02]  /*2980*/  LOP3.LUT R108, R14, R139, RZ, 0x3c, !PT ;  /* 0x0000008b0e6c7212 */ /* 0x000fe400078e3cff */
[----:B------:R-:W-:Y:S02]  /*2990*/  IADD3 R15, P1, R44, 0x40, RZ ;  /* 0x000000402c0f7810 */ /* 0x000fe40007f3e0ff */
[----:B------:R-:W-:-:S02]  /*29a0*/  SHF.R.S32.HI R28, RZ, 0x4, R13 ;  /* 0x00000004ff1c7819 */ /* 0x000fc4000001140d */
[----:B------:R-:W-:Y:S01]  /*29b0*/  LOP3.LUT R27, R13, 0xfffffff0, RZ, 0xc0, !PT ;  /* 0xfffffff00d1b7812 */ /* 0x000fe200078ec0ff */
[--C-:B------:R-:W-:Y:S01]  /*29c0*/  IMAD.X R13, R35, 0x1, R20.reuse, P0 ;  /* 0x00000001230d7824 */ /* 0x100fe200000e0614 */
[----:B------:R-:W-:Y:S02]  /*29d0*/  LOP3.LUT R112, R21, R140, RZ, 0x3c, !PT ;  /* 0x0000008c15707212 */ /* 0x000fe400078e3cff */
[----:B------:R-:W-:Y:S01]  /*29e0*/  IADD3 R14, P2, R26, 0x40, RZ ;  /* 0x000000401a0e7810 */ /* 0x000fe20007f5e0ff */
[----:B------:R-:W-:Y:S01]  /*29f0*/  IMAD.IADD R32, R89, 0x1, R31 ;  /* 0x0000000159207824 */ /* 0x000fe200078e021f */
[----:B------:R-:W-:Y:S01]  /*2a00*/  SHF.R.S32.HI R21, RZ, 0x1f, R27 ;  /* 0x0000001fff157819 */ /* 0x000fe2000001141b */
[----:B------:R-:W-:Y:S01]  /*2a10*/  IMAD.IADD R30, R95, 0x1, R29 ;  /* 0x000000015f1e7824 */ /* 0x000fe200078e021d */
[----:B------:R-:W-:Y:S01]  /*2a20*/  ISETP.GE.AND P0, PT, R18, UR4, PT ;  /* 0x0000000412007c0c */ /* 0x000fe2000bf06270 */
[----:B------:R-:W-:Y:S01]  /*2a30*/  IMAD.X R12, RZ, RZ, R20, P1 ;  /* 0x000000ffff0c7224 */ /* 0x000fe200008e0614 */
[----:B------:R-:W-:Y:S01]  /*2a40*/  ISETP.GE.AND P1, PT, R3, UR4, PT ;  /* 0x0000000403007c0c */ /* 0x000fe2000bf26270 */
[----:B------:R-:W-:Y:S01]  /*2a50*/  IMAD.IADD R39, R93, 0x1, R39 ;  /* 0x000000015d277824 */ /* 0x000fe200078e0227 */
[----:B--2---:R-:W-:Y:S01]  /*2a60*/  IADD3 R108, R48, R108, RZ ;  /* 0x0000006c306c7210 */ /* 0x004fe20007ffe0ff */
[----:B------:R-:W-:-:S02]  /*2a70*/  IMAD.IADD R31, R31, 0x1, R91 ;  /* 0x000000011f1f7824 */ /* 0x000fc400078e025b */
[----:B------:R-:W-:Y:S02]  /*2a80*/  IMAD.IADD R29, R29, 0x1, R97 ;  /* 0x000000011d1d7824 */ /* 0x000fe400078e0261 */
[----:B------:R-:W-:Y:S02]  /*2a90*/  IMAD.IADD R114, R53, 0x1, R114 ;  /* 0x0000000135727824 */ /* 0x000fe400078e0272 */
[----:B------:R-:W-:Y:S02]  /*2aa0*/  IMAD.IADD R113, R52, 0x1, R113 ;  /* 0x0000000134717824 */ /* 0x000fe400078e0271 */
[----:B------:R-:W-:Y:S02]  /*2ab0*/  IMAD.IADD R112, R50, 0x1, R112 ;  /* 0x0000000132707824 */ /* 0x000fe400078e0270 */
[----:B------:R-:W-:Y:S02]  /*2ac0*/  IMAD.X R109, RZ, RZ, R13, P2 ;  /* 0x000000ffff6d7224 */ /* 0x000fe400010e060d */
[----:B------:R-:W-:Y:S01]  /*2ad0*/  IMAD.IADD R110, R47, 0x1, R51 ;  /* 0x000000012f6e7824 */ /* 0x000fe200078e0233 */
[----:B------:R-:W-:Y:S06]  /*2ae0*/  @!P6 BAR.SYNC.DEFER_BLOCKING 0x9, 0x100 ;  /* 0x024400000000eb1d */ /* 0x000fec0000010000 */
.L_x_6486:
[----:B------:R-:W2:Y:S01]  /*2af0*/  LDL.LU R48, [R1+0x18] ;  /* 0x0000180001307983 */ /* 0x000ea20000300800 */
[----:B------:R-:W-:Y:S01]  /*2b00*/  VIADD R25, R25, 0xffffffff ;  /* 0xffffffff19197836 */ /* 0x000fe20000000000 */
[----:B------:R-:W0:Y:S01]  /*2b10*/  LDC R126, c[0x0][0x3f4] ;  /* 0x0000fd00ff7e7b82 */ /* 0x000e220000000800 */
[----:B------:R-:W-:Y:S01]  /*2b20*/  IMAD R116, R17, 0x7000, R34 ;  /* 0x0000700011747824 */ /* 0x000fe200078e0222 */
[----:B------:R-:W-:Y:S05]  /*2b30*/  YIELD ;  /* 0x0000000000007946 */ /* 0x000fea0003800000 */
[----:B------:R-:W-:Y:S01]  /*2b40*/  ISETP.GT.AND P3, PT, R25, R24, PT ;  /* 0x000000181900720c */ /* 0x000fe20003f64270 */
[----:B------:R-:W-:Y:S01]  /*2b50*/  BSSY B0, `(.L_x_6403) ;  /* 0x000097e000007945 */ /* 0x000fe20003800000 */
[----:B------:R-:W-:Y:S01]  /*2b60*/  IMAD.IADD R117, R16, 0x1, R116 ;  /* 0x0000000110757824 */ /* 0x000fe200078e0274 */
[----:B0-----:R-:W-:-:S02]  /*2b70*/  ISETP.GE.AND P2, PT, R126, 0x1, PT ;  /* 0x000000017e00780c */ /* 0x001fc40003f46270 */
[----:B--2---:R-:W-:-:S08]  /*2b80*/  LOP3.LUT R48, R48, 0xfffffffb, RZ, 0xc0, !PT ;  /* 0xfffffffb30307812 */ /* 0x004fd000078ec0ff */
[----:B------:R-:W-:-:S05]  /*2b90*/  @P3 LOP3.LUT R48, R48, 0x4, RZ, 0xfc, !PT ;  /* 0x0000000430303812 */ /* 0x000fca00078efcff */
[----:B------:R0:W-:Y:S01]  /*2ba0*/  STL [R1+0x18], R48 ;  /* 0x0000183001007387 */ /* 0x0001e20000100800 */
[----:B------:R-:W-:Y:S05]  /*2bb0*/  @!P2 BRA `(.L_x_6404) ;  /* 0x000000900024a947 */ /* 0x000fea0003800000 */
[----:B------:R-:W-:Y:S01]  /*2bc0*/  ULDC.U8 UR4, c[0x0][0x410] ;  /* 0x0001040000047ab9 */ /* 0x000fe20000000000 */
[----:B------:R-:W-:Y:S01]  /*2bd0*/  SHF.R.S32.HI R49, RZ, 0x1f, R25 ;  /* 0x0000001fff317819 */ /* 0x000fe20000011419 */
[-C--:B0-----:R-:W-:Y:S01]  /*2be0*/  IMAD R48, R40, R25.reuse, RZ ;  /* 0x0000001928307224 */ /* 0x081fe200078e02ff */
        /* <DEDUP_REMOVED lines=50> */
.L_x_6407:
[----:B------:R-:W-:Y:S05]  /*2f10*/  BSYNC B1 ;  /* 0x0000000000017941 */ /* 0x000fea0003800000 */
.L_x_6406:
        /* <DEDUP_REMOVED lines=26> */
.L_x_6409:
[----:B------:R-:W-:Y:S05]  /*30c0*/  BSYNC B1 ;  /* 0x0000000000017941 */ /* 0x000fea0003800000 */
.L_x_6408:
[----:B0-----:R-:W-:Y:S01]  /*30d0*/  VIADD R84, R228, 0x80 ;  /* 0x00000080e4547836 */ /* 0x001fe20000000000 */
[----:B------:R-:W-:Y:S04]  /*30e0*/  BSSY B1, `(.L_x_6410) ;  /* 0x0000018000017945 */ /* 0x000fe80003800000 */
[----:B------:R-:W-:-:S04]  /*30f0*/  ISETP.GE.AND P4, PT, R84, R118, PT ;  /* 0x000000765400720c */ /* 0x000fc80003f86270 */
[----:B------:R-:W-:-:S09]  /*3100*/  P2R R136, PR, RZ, 0x10 ;  /* 0x00000010ff887803 */ /* 0x000fd20000000000 */
        /* <DEDUP_REMOVED lines=21> */
.L_x_6411:
[----:B------:R-:W-:Y:S05]  /*3260*/  BSYNC B1 ;  /* 0x0000000000017941 */ /* 0x000fea0003800000 */
.L_x_6410:
[----:B0-----:R-:W-:Y:S01]  /*3270*/  IADD3 R84, R228, 0xc0, RZ ;  /* 0x000000c0e4547810 */ /* 0x001fe20007ffe0ff */
[----:B------:R-:W-:Y:S03]  /*3280*/  BSSY B1, `(.L_x_6412) ;  /* 0x000001d000017945 */ /* 0x000fe60003800000 */
        /* <DEDUP_REMOVED lines=28> */
.L_x_6413:
[----:B------:R-:W-:Y:S05]  /*3450*/  BSYNC B1 ;  /* 0x0000000000017941 */ /* 0x000fea0003800000 */
.L_x_6412:
[----:B0-----:R-:W2:Y:S01]  /*3460*/  LDL R48, [R1+0x50] ;  /* 0x0000500001307983 */ /* 0x001ea20000100800 */
[----:B------:R-:W-:Y:S01]  /*3470*/  IMAD.MOV.U32 R153, RZ, RZ, R78 ;  /* 0x000000ffff997224 */ /* 0x000fe200078e004e */
[----:B------:R-:W-:Y:S01]  /*3480*/  MOV R154, R82 ;  /* 0x00000052009a7202 */ /* 0x000fe20000000f00 */
[----:B-----5:R-:W-:Y:S01]  /*3490*/  IMAD.MOV.U32 R147, RZ, RZ, R68 ;  /* 0x000000ffff937224 */ /* 0x020fe200078e0044 */
[----:B------:R-:W-:Y:S01]  /*34a0*/  MOV R145, R64 ;  /* 0x0000004000917202 */ /* 0x000fe20000000f00 */
[----:B------:R-:W-:Y:S01]  /*34b0*/  IMAD.MOV.U32 R149, RZ, RZ, R72 ;  /* 0x000000ffff957224 */ /* 0x000fe200078e0048 */
[----:B------:R-:W-:Y:S01]  /*34c0*/  MOV R87, R58 ;  /* 0x0000003a00577202 */ /* 0x000fe20000000f00 */
[----:B------:R-:W-:Y:S02]  /*34d0*/  IMAD.MOV.U32 R148, RZ, RZ, R70 ;  /* 0x000000ffff947224 */ /* 0x000fe400078e0046 */
[----:B------:R-:W-:Y:S02]  /*34e0*/  IMAD.MOV.U32 R150, RZ, RZ, R74 ;  /* 0x000000ffff967224 */ /* 0x000fe400078e004a */
[----:B------:R-:W-:-:S02]  /*34f0*/  IMAD.MOV.U32 R142, RZ, RZ, R60 ;  /* 0x000000ffff8e7224 */ /* 0x000fc400078e003c */
[----:B------:R-:W-:Y:S02]  /*3500*/  IMAD.MOV.U32 R141, RZ, RZ, R62 ;  /* 0x000000ffff8d7224 */ /* 0x000fe400078e003e */
[----:B------:R-:W-:Y:S02]  /*3510*/  IMAD.MOV.U32 R146, RZ, RZ, R66 ;  /* 0x000000ffff927224 */ /* 0x000fe400078e0042 */
[----:B------:R-:W-:Y:S02]  /*3520*/  IMAD.MOV.U32 R84, RZ, RZ, R52 ;  /* 0x000000ffff547224 */ /* 0x000fe400078e0034 */
[----:B------:R-:W-:Y:S02]  /*3530*/  IMAD.MOV.U32 R86, RZ, RZ, R56 ;  /* 0x000000ffff567224 */ /* 0x000fe400078e0038 */
[----:B------:R-:W-:Y:S01]  /*3540*/  IMAD.MOV.U32 R85, RZ, RZ, R54 ;  /* 0x000000ffff557224 */ /* 0x000fe200078e0036 */
[----:B--2---:R-:W-:-:S13]  /*3550*/  R2UR UR4, R48 ;  /* 0x00000000300472ca */ /* 0x004fda00000e0000 */
[----:B------:R-:W-:-:S06]  /*3560*/  UISETP.NE.AND UP0, UPT, UR4, 0x3, UPT ;  /* 0x000000030400788c */ /* 0x000fcc000bf05270 */
[----:B------:R-:W-:-:S13]  /*3570*/  PLOP3.LUT P5, PT, PT, PT, UP0, 0x80, 0x0 ;  /* 0x000000000000781c */ /* 0x000fda0003faf008 */
[----:B------:R-:W-:Y:S05]  /*3580*/  @!P5 BRA `(.L_x_6414) ;  /* 0x000000000004d947 */ /* 0x000fea0003800000 */
[----:B------:R-:W-:Y:S01]  /*3590*/  BPT.TRAP 0x1 ;  /* 0x000000040000795c */ /* 0x000fe20000300000 */
.L_x_6414:
[----:B------:R-:W-:Y:S01]  /*35a0*/  IMAD R111, R17, 0x8, R16 ;  /* 0x00000008116f7824 */ /* 0x000fe200078e0210 */
[----:B------:R-:W-:Y:S01]  /*35b0*/  SHF.L.U32 R128, R231, 0x1f, RZ ;  /* 0x0000001fe7807819 */ /* 0x000fe200000006ff */
[----:B------:R-:W-:Y:S03]  /*35c0*/  BSSY B1, `(.L_x_6415) ;  /* 0x0000003000017945 */ /* 0x000fe60003800000 */
[----:B------:R-:W0:Y:S02]  /*35d0*/  SYNCS.PHASECHK.TRANS64.TRYWAIT P6, [R111+URZ+0x2e890], R128 ;  /* 0x02e890806f0075a7 */ /* 0x000e2400080c017f */
[----:B0-----:R-:W-:Y:S05]  /*35e0*/  @!P6 BRA `(.L_x_6416) ;  /* 0x000002480088e947 */ /* 0x001fea0003800000 */
.L_x_6703:
[----:B------:R-:W-:Y:S05]  /*35f0*/  BSYNC B1 ;  /* 0x0000000000017941 */ /* 0x000fea0003800000 */
.L_x_6415:
[----:B------:R-:W-:Y:S01]  /*3600*/  BSSY B1, `(.L_x_6417) ;  /* 0x00000f5000017945 */ /* 0x000fe20003800000 */
[----:B------:R-:W-:-:S03]  /*3610*/  IMAD R143, R17, 0x7000, R34 ;  /* 0x00007000118f7824 */ /* 0x000fc600078e0222 */
[----:B------:R-:W-:Y:S05]  /*3620*/  @P2 BRA `(.L_x_6418) ;  /* 0x0000000c00c82947 */ /* 0x000fea0003800000 */
[----:B------:R-:W-:Y:S01]  /*3630*/  IADD3 R152, P2, R102, R124, RZ ;  /* 0x0000007c66987210 */ /* 0x000fe20007f5e0ff */
[----:B------:R-:W-:Y:S04]  /*3640*/  BSSY B2, `(.L_x_6419) ;  /* 0x0000077000027945 */ /* 0x000fe80003800000 */
[----:B------:R-:W-:Y:S01]  /*3650*/  IMAD.X R151, R127, 0x1, R35, P2 ;  /* 0x000000017f977824 */ /* 0x000fe200010e0623 */
[----:B------:R-:W-:Y:S07]  /*3660*/  @P0 BRA `(.L_x_6420) ;  /* 0x0000000400d00947 */ /* 0x000fee0003800000 */
[----:B------:R1:W2:Y:S01]  /*3670*/  LDS.128 R48, [R117+0x20400] ;  /* 0x0204000075307984 */ /* 0x0002a20000000c00 */
[----:B------:R-:W-:Y:S01]  /*3680*/  ISETP.GE.AND P2, PT, R22, R126, PT ;  /* 0x0000007e1600720c */ /* 0x000fe20003f46270 */
[----:B------:R-:W-:-:S12]  /*3690*/  BSSY B3, `(.L_x_6421) ;  /* 0x000006d000037945 */ /* 0x000fd80003800000 */
[----:B-1----:R-:W-:Y:S05]  /*36a0*/  @P2 BRA `(.L_x_6422) ;  /* 0x0000000400ac2947 */ /* 0x002fea0003800000 */
[--C-:B------:R-:W-:Y:S02]  /*36b0*/  SHF.R.U32.HI R159, RZ, 0x10, R81.reuse ;  /* 0x00000010ff9f7819 */ /* 0x100fe40000011651 */
[----:B------:R-:W-:Y:S02]  /*36c0*/  SHF.R.U32.HI R158, RZ, 0x8, R81 ;  /* 0x00000008ff9e7819 */ /* 0x000fe40000011651 */
[----:B------:R-:W-:Y:S02]  /*36d0*/  LOP3.LUT R80, R81, 0xff, RZ, 0xc0, !PT ;  /* 0x000000ff51507812 */ /* 0x000fe400078ec0ff */
        /* <DEDUP_REMOVED lines=11> */
[----:B------:R-:W-:-:S02]  /*3790*/  LOP3.LUT R81, R81, 0xff00, R80, 0xf8, !PT ;  /* 0x0000ff0051517812 */ /* 0x000fc400078ef850 */
[----:B------:R-:W-:Y:S01]  /*37a0*/  LOP3.LUT R156, R156, 0xff00, R83, 0xf8, !PT ;  /* 0x0000ff009c9c7812 */ /* 0x000fe200078ef853 */
[----:B------:R-:W-:Y:S01]  /*37b0*/  IMAD.U32 R83, R157, 0x10000, RZ ;  /* 0x000100009d537824 */ /* 0x000fe200078e00ff */
[----:B------:R-:W-:Y:S01]  /*37c0*/  SHF.L.U32 R80, R159, 0x10, RZ ;  /* 0x000000109f507819 */ /* 0x000fe200000006ff */
[--C-:B------:R-:W-:Y:S01]  /*37d0*/  HADD2.F32 R159, -RZ, R155.reuse.H0_H0 ;  /* 0x2000009bff9f7230 */ /* 0x100fe20000004100 */
[-C--:B------:R-:W-:Y:S01]  /*37e0*/  F2FP.F16.E4M3.UNPACK_B R48, R49.reuse ;  /* 0x00000031ff30723e */ /* 0x080fe200020006ff */
[----:B------:R-:W-:Y:S01]  /*37f0*/  HADD2.F32 R160, -RZ, R155.H1_H1 ;  /* 0x3000009bffa07230 */ /* 0x000fe20000004100 */
[----:B------:R-:W-:Y:S02]  /*3800*/  LOP3.LUT R80, R81, 0xff0000, R80, 0xf8, !PT ;  /* 0x00ff000051507812 */ /* 0x000fe400078ef850 */
[----:B------:R-:W-:Y:S01]  /*3810*/  LOP3.LUT R81, R156, 0xff0000, R83, 0xf8, !PT ;  /* 0x00ff00009c517812 */ /* 0x000fe200078ef853 */
[--C-:B------:R-:W-:Y:S01]  /*3820*/  HADD2.F32 R83, -RZ, R48.reuse.H1_H1 ;  /* 0x30000030ff537230 */ /* 0x100fe20000004100 */
[----:B------:R-:W-:Y:S01]  /*3830*/  F2FP.F16.E4M3.UNPACK_B R157, R144.H1 ;  /* 0x00000090ff9d723e */ /* 0x000fe200030006ff */
[----:B------:R-:W-:Y:S01]  /*3840*/  HADD2.F32 R48, -RZ, R48.H0_H0 ;  /* 0x20000030ff307230 */ /* 0x000fe20000004100 */
[----:B------:R-:W-:-:S02]  /*3850*/  F2FP.F16.E4M3.UNPACK_B R49, R49.H1 ;  /* 0x00000031ff31723e */ /* 0x000fc400030006ff */
[CC--:B------:R-:W-:Y:S01]  /*3860*/  FMUL.FTZ R161, R83.reuse, R159.reuse ;  /* 0x0000009f53a17220 */ /* 0x0c0fe20000410000 */
[----:B------:R-:W-:Y:S02]  /*3870*/  HADD2.F32 R158, -RZ, R157.H0_H0 ;  /* 0x2000009dff9e7230 */ /* 0x000fe40000004100 */
[----:B------:R-:W-:Y:S01]  /*3880*/  FMUL.FTZ R162, R48, R159 ;  /* 0x0000009f30a27220 */ /* 0x000fe20000410000 */
[--C-:B------:R-:W-:Y:S01]  /*3890*/  HADD2.F32 R155, -RZ, R49.reuse.H0_H0 ;  /* 0x20000031ff9b7230 */ /* 0x100fe20000004100 */
[----:B------:R-:W-:Y:S01]  /*38a0*/  F2FP.F16.E4M3.UNPACK_B R154, R154 ;  /* 0x0000009aff9a723e */ /* 0x000fe200020006ff */
[----:B------:R-:W-:Y:S02]  /*38b0*/  HADD2.F32 R156, -RZ, R49.H1_H1 ;  /* 0x30000031ff9c7230 */ /* 0x000fe40000004100 */
[----:B------:R-:W-:Y:S01]  /*38c0*/  FFMA.FTZ R49, R83, R158, R162 ;  /* 0x0000009e53317223 */ /* 0x000fe200000100a2 */
[----:B------:R-:W-:Y:S02]  /*38d0*/  HADD2.F32 R157, -RZ, R157.H1_H1 ;  /* 0x3000009dff9d7230 */ /* 0x000fe40000004100 */
[C---:B------:R-:W-:Y:S01]  /*38e0*/  FMUL.FTZ R159, R155.reuse, R160 ;  /* 0x000000a09b9f7220 */ /* 0x040fe20000410000 */
[----:B------:R-:W-:Y:S01]  /*38f0*/  F2FP.F16.E4M3.UNPACK_B R83, R82.H1 ;  /* 0x00000052ff53723e */ /* 0x000fe200030006ff */
[----:B------:R-:W-:Y:S01]  /*3900*/  FMUL.FTZ R164, R156, R160 ;  /* 0x000000a09ca47220 */ /* 0x000fe20000410000 */
[----:B------:R-:W-:Y:S01]  /*3910*/  FFMA.FTZ R48, R48, R158, -R161 ;  /* 0x0000009e30307223 */ /* 0x000fe200000108a1 */
[-C--:B------:R-:W-:Y:S01]  /*3920*/  FFMA.FTZ R161, R156, R157.reuse, R159 ;  /* 0x0000009d9ca17223 */ /* 0x080fe2000001009f */
[----:B------:R-:W-:Y:S01]  /*3930*/  F2FP.F16.E4M3.UNPACK_B R82, R82 ;  /* 0x00000052ff52723e */ /* 0x000fe200020006ff */
[----:B------:R-:W-:Y:S01]  /*3940*/  FFMA.FTZ R164, R155, R157, -R164 ;  /* 0x0000009d9ba47223 */ /* 0x000fe200000108a4 */
[----:B------:R-:W-:Y:S01]  /*3950*/  F2FP.F16.E4M3.UNPACK_B R156, R144 ;  /* 0x00000090ff9c723e */ /* 0x000fe200020006ff */
[--C-:B------:R-:W-:Y:S01]  /*3960*/  HADD2.F32 R158, -RZ, R154.reuse.H1_H1 ;  /* 0x3000009aff9e7230 */ /* 0x100fe20000004100 */
[-C--:B------:R-:W-:Y:S01]  /*3970*/  F2FP.F16.E4M3.UNPACK_B R163, R81.reuse.H1 ;  /* 0x00000051ffa3723e */ /* 0x080fe200030006ff */
[----:B------:R-:W-:Y:S01]  /*3980*/  HADD2.F32 R157, -RZ, R154.H0_H0 ;  /* 0x2000009aff9d7230 */ /* 0x000fe20000004100 */
[----:B------:R-:W-:Y:S01]  /*3990*/  F2FP.F16.E4M3.UNPACK_B R162, R81 ;  /* 0x00000051ffa2723e */ /* 0x000fe200020006ff */
[--C-:B------:R-:W-:Y:S01]  /*39a0*/  HADD2.F32 R155, -RZ, R83.reuse.H1_H1 ;  /* 0x30000053ff9b7230 */ /* 0x100fe20000004100 */
[----:B------:R-:W-:Y:S01]  /*39b0*/  F2FP.F16.E4M3.UNPACK_B R81, R80 ;  /* 0x00000050ff51723e */ /* 0x000fe200020006ff */
[----:B------:R-:W-:-:S02]  /*39c0*/  HADD2.F32 R154, -RZ, R83.H0_H0 ;  /* 0x20000053ff9a7230 */ /* 0x000fc40000004100 */
[--C-:B------:R-:W-:Y:S02]  /*39d0*/  HADD2.F32 R83, -RZ, R82.reuse.H0_H0 ;  /* 0x20000052ff537230 */ /* 0x100fe40000004100 */
[-C--:B------:R-:W-:Y:S01]  /*39e0*/  FMUL.FTZ R159, R155, R158.reuse ;  /* 0x0000009e9b9f7220 */ /* 0x080fe20000410000 */
[----:B------:R-:W-:Y:S02]  /*39f0*/  HADD2.F32 R144, -RZ, R82.H1_H1 ;  /* 0x30000052ff907230 */ /* 0x000fe40000004100 */
[----:B------:R-:W-:Y:S01]  /*3a00*/  FMUL.FTZ R160, R154, R158 ;  /* 0x0000009e9aa07220 */ /* 0x000fe20000410000 */
[--C-:B------:R-:W-:Y:S02]  /*3a10*/  HADD2.F32 R82, -RZ, R156.reuse.H1_H1 ;  /* 0x3000009cff527230 */ /* 0x100fe40000004100 */
[----:B------:R-:W-:Y:S02]  /*3a20*/  HADD2.F32 R156, -RZ, R156.H0_H0 ;  /* 0x2000009cff9c7230 */ /* 0x000fe40000004100 */
        /* <DEDUP_REMOVED lines=11> */
[----:B------:R-:W-:Y:S01]  /*3ae0*/  F2FP.SATFINITE.E4M3.F32.PACK_AB_MERGE_C R144, R161, R164, RZ ;  /* 0x000000a4a190723e */ /* 0x000fe200048070ff */
[----:B------:R-:W-:Y:S01]  /*3af0*/  HADD2.F32 R159, -RZ, R155.H1_H1 ;  /* 0x3000009bff9f7230 */ /* 0x000fe20000004100 */
[----:B------:R-:W-:Y:S01]  /*3b00*/  F2FP.F16.E4M3.UNPACK_B R155, R80.H1 ;  /* 0x00000050ff9b723e */ /* 0x000fe200030006ff */
[----:B------:R-:W-:-:S02]  /*3b10*/  HADD2.F32 R157, -RZ, R156.H1_H1 ;  /* 0x3000009cff9d7230 */ /* 0x000fc40000004100 */
[CC--:B------:R-:W-:Y:S01]  /*3b20*/  FMUL.FTZ R166, R158.reuse, R160.reuse ;  /* 0x000000a09ea67220 */ /* 0x0c0fe20000410000 */
[----:B------:R-:W-:Y:S02]  /*3b30*/  HADD2.F32 R164, -RZ, R162.H1_H1 ;  /* 0x300000a2ffa47230 */ /* 0x000fe40000004100 */
[----:B------:R-:W-:Y:S01]  /*3b40*/  FMUL.FTZ R165, R159, R160 ;  /* 0x000000a09fa57220 */ /* 0x000fe20000410000 */
[----:B------:R-:W-:Y:S01]  /*3b50*/  HADD2.F32 R161, -RZ, R155.H1_H1 ;  /* 0x3000009bffa17230 */ /* 0x000fe20000004100 */
[----:B------:R-:W-:Y:S01]  /*3b60*/  F2FP.F16.E4M3.UNPACK_B R50, R50 ;  /* 0x00000032ff32723e */ /* 0x000fe200020006ff */
[----:B------:R-:W-:Y:S01]  /*3b70*/  HADD2.F32 R156, -RZ, R156.H0_H0 ;  /* 0x2000009cff9c7230 */ /* 0x000fe20000004100 */
[----:B------:R-:W-:Y:S01]  /*3b80*/  F2FP.SATFINITE.E4M3.F32.PACK_AB_MERGE_C R49, R49, R48, R144 ;  /* 0x000000303131723e */ /* 0x000fe20004807090 */
[----:B------:R-:W-:Y:S02]  /*3b90*/  HADD2.F32 R160, -RZ, R81.H1_H1 ;  /* 0x30000051ffa07230 */ /* 0x000fe40000004100 */
[----:B------:R-:W-:Y:S01]  /*3ba0*/  FFMA.FTZ R80, R158, R161, -R165 ;  /* 0x000000a19e507223 */ /* 0x000fe200000108a5 */
[-C--:B------:R-:W-:Y:S01]  /*3bb0*/  FMUL.FTZ R165, R157, R164.reuse ;  /* 0x000000a49da57220 */ /* 0x080fe20000410000 */
[----:B------:R-:W-:Y:S01]  /*3bc0*/  F2FP.F16.E4M3.UNPACK_B R158, R51 ;  /* 0x00000033ff9e723e */ /* 0x000fe200020006ff */
[C---:B------:R-:W-:Y:S01]  /*3bd0*/  FMUL.FTZ R164, R156.reuse, R164 ;  /* 0x000000a49ca47220 */ /* 0x040fe20000410000 */
[----:B------:R-:W-:Y:S01]  /*3be0*/  FFMA.FTZ R51, R159, R161, R166 ;  /* 0x000000a19f337223 */ /* 0x000fe200000100a6 */
[----:B------:R-:W-:Y:S01]  /*3bf0*/  FFMA.FTZ R165, R156, R160, -R165 ;  /* 0x000000a09ca57223 */ /* 0x000fe200000108a5 */
[----:B------:R-:W-:-:S02]  /*3c00*/  HADD2.F32 R156, -RZ, R50.H0_H0 ;  /* 0x20000032ff9c7230 */ /* 0x000fc40000004100 */
[----:B------:R-:W-:Y:S01]  /*3c10*/  FFMA.FTZ R164, R157, R160, R164 ;  /* 0x000000a09da47223 */ /* 0x000fe200000100a4 */
[--C-:B------:R-:W-:Y:S01]  /*3c20*/  HADD2.F32 R157, -RZ, R158.reuse.H0_H0 ;  /* 0x2000009eff9d7230 */ /* 0x100fe20000004100 */
[----:B------:R-:W-:Y:S01]  /*3c30*/  F2FP.SATFINITE.E4M3.F32.PACK_AB_MERGE_C R51, R51, R80, RZ ;  /* 0x000000503333723e */ /* 0x000fe200048070ff */
[----:B------:R-:W-:Y:S01]  /*3c40*/  HADD2.F32 R158, -RZ, R158.H1_H1 ;  /* 0x3000009eff9e7230 */ /* 0x000fe20000004100 */
[----:B------:R-:W-:Y:S01]  /*3c50*/  F2FP.SATFINITE.E4M3.F32.PACK_AB_MERGE_C R48, R83, R82, R154 ;  /* 0x000000525330723e */ /* 0x000fe2000480709a */
[----:B------:R-:W-:Y:S01]  /*3c60*/  HADD2.F32 R163, -RZ, R163.H0_H0 ;  /* 0x200000a3ffa37230 */ /* 0x000fe20000004100 */
[----:B------:R-:W-:Y:S01]  /*3c70*/  F2FP.SATFINITE.E4M3.F32.PACK_AB_MERGE_C R164, R164, R165, RZ ;  /* 0x000000a5a4a4723e */ /* 0x000fe200048070ff */
[----:B------:R-:W-:Y:S02]  /*3c80*/  HADD2.F32 R50, -RZ, R50.H1_H1 ;  /* 0x30000032ff327230 */ /* 0x000fe40000004100 */
[----:B------:R-:W-:Y:S02]  /*3c90*/  HADD2.F32 R159, -RZ, R162.H0_H0 ;  /* 0x200000a2ff9f7230 */ /* 0x000fe40000004100 */
[----:B------:R-:W-:Y:S01]  /*3ca0*/  FMUL.FTZ R160, R158, R163 ;  /* 0x000000a39ea07220 */ /* 0x000fe20000410000 */
[----:B------:R-:W-:-:S02]  /*3cb0*/  HADD2.F32 R155, -RZ, R155.H0_H0 ;  /* 0x2000009bff9b7230 */ /* 0x000fc40000004100 */
[C---:B------:R-:W-:Y:S01]  /*3cc0*/  FMUL.FTZ R163, R157.reuse, R163 ;  /* 0x000000a39da37220 */ /* 0x040fe20000410000 */
[----:B------:R-:W-:Y:S02]  /*3cd0*/  HADD2.F32 R81, -RZ, R81.H0_H0 ;  /* 0x20000051ff517230 */ /* 0x000fe40000004100 */
[-C--:B------:R-:W-:Y:S01]  /*3ce0*/  FMUL.FTZ R161, R50, R159.reuse ;  /* 0x0000009f32a17220 */ /* 0x080fe20000410000 */
[----:B------:R-:W-:Y:S01]  /*3cf0*/  FMUL.FTZ R159, R156, R159 ;  /* 0x0000009f9c9f7220 */ /* 0x000fe20000410000 */
[-C--:B------:R-:W-:Y:S01]  /*3d00*/  FFMA.FTZ R160, R157, R155.reuse, -R160 ;  /* 0x0000009b9da07223 */ /* 0x080fe200000108a0 */
[----:B------:R-:W-:Y:S01]  /*3d10*/  FFMA.FTZ R163, R158, R155, R163 ;  /* 0x0000009b9ea37223 */ /* 0x000fe200000100a3 */
[-C--:B------:R-:W-:Y:S01]  /*3d20*/  FFMA.FTZ R161, R156, R81.reuse, -R161 ;  /* 0x000000519ca17223 */ /* 0x080fe200000108a1 */
[----:B------:R-:W-:-:S03]  /*3d30*/  FFMA.FTZ R50, R50, R81, R159 ;  /* 0x0000005132327223 */ /* 0x000fc6000001009f */
[----:B------:R-:W-:Y:S02]  /*3d40*/  F2FP.SATFINITE.E4M3.F32.PACK_AB_MERGE_C R51, R163, R160, R51 ;  /* 0x000000a0a333723e */ /* 0x000fe40004807033 */
[----:B------:R-:W-:-:S07]  /*3d50*/  F2FP.SATFINITE.E4M3.F32.PACK_AB_MERGE_C R50, R50, R161, R164 ;  /* 0x000000a13232723e */ /* 0x000fce00048070a4 */
.L_x_6422:
[----:B------:R-:W-:Y:S05]  /*3d60*/  BSYNC B3 ;  /* 0x0000000000037941 */ /* 0x000fea0003800000 */
.L_x_6421:
[----:B------:R-:W-:Y:S02]  /*3d70*/  ULDC.64 UR4, c[0x0][0x2e8] ;  /* 0x0000ba0000047ab9 */ /* 0x000fe40000000a00 */
[----:B------:R-:W-:-:S04]  /*3d80*/  IADD3 R80, P2, P6, R152, UR4, R44 ;  /* 0x0000000498507c10 */ /* 0x000fc8000fe5e02c */
[----:B------:R-:W-:-:S05]  /*3d90*/  IADD3.X R81, R151, UR5, R20, P2, P6 ;  /* 0x0000000597517c10 */ /* 0x000fca00097ec414 */
[----:B--2---:R1:W-:Y:S04]  /*3da0*/  STG.E.128 desc[UR60][R80.64], R48 ;  /* 0x0000003050007986 */ /* 0x0043e8000c101d3c */
.L_x_6420:
[----:B------:R-:W-:Y:S05]  /*3db0*/  BSYNC B2 ;  /* 0x0000000000027941 */ /* 0x000fea0003800000 */
.L_x_6419:
[----:B------:R-:W-:Y:S05]  /*3dc0*/  @P1 BRA `(.L_x_6418) ;  /* 0x0000000400e01947 */ /* 0x000fea0003800000 */
[----:B------:R-:W-:Y:S01]  /*3dd0*/  LOP3.LUT P2, RZ, R229, 0x4, RZ, 0xc0, !PT ;  /* 0x00000004e5ff7812 */ /* 0x000fe2000784c0ff */
[C---:B-1----:R-:W-:Y:S01]  /*3de0*/  VIADD R49, R143.reuse, 0x40 ;  /* 0x000000408f317836 */ /* 0x042fe20000000000 */
[----:B------:R-:W-:Y:S11]  /*3df0*/  BSSY B2, `(.L_x_6423) ;  /* 0x0000071000027945 */ /* 0x000ff60003800000 */
[----:B------:R-:W-:Y:S01]  /*3e00*/  @P2 VIADD R49, R143, 0xffffffc0 ;  /* 0xffffffc08f312836 */ /* 0x000fe20000000000 */
[----:B------:R-:W-:-:S03]  /*3e10*/  ISETP.GE.AND P2, PT, R230, R126, PT ;  /* 0x0000007ee600720c */ /* 0x000fc60003f46270 */
[----:B------:R-:W-:-:S06]  /*3e20*/  IMAD.IADD R49, R16, 0x1, R49 ;  /* 0x0000000110317824 */ /* 0x000fcc00078e0231 */
[----:B------:R-:W1:Y:S04]  /*3e30*/  LDS.128 R48, [R49+0x20400] ;  /* 0x0204000031307984 */ /* 0x000e680000000c00 */
[----:B------:R-:W-:Y:S05]  /*3e40*/  @P2 BRA `(.L_x_6424) ;  /* 0x0000000400ac2947 */ /* 0x000fea0003800000 */
        /* <DEDUP_REMOVED lines=11> */
[----:B------:R-:W-:Y:S01]  /*3f00*/  IMAD.U32 R82, R82, 0x10000, RZ ;  /* 0x0001000052527824 */ /* 0x000fe200078e00ff */
[----:B------:R-:W-:Y:S01]  /*3f10*/  SHF.L.U32 R80, R80, 0x8, RZ ;  /* 0x0000000850507819 */ /* 0x000fe200000006ff */
[----:B-1----:R-:W-:Y:S01]  /*3f20*/  IMAD.MOV.U32 R78, RZ, RZ, R48 ;  /* 0x000000ffff4e7224 */ /* 0x002fe200078e0030 */
[----:B------:R-:W-:Y:S01]  /*3f30*/  LOP3.LUT R76, R76, 0xff00, R77, 0xf8, !PT ;  /* 0x0000ff004c4c7812 */ /* 0x000fe200078ef84d */
[----:B------:R-:W-:Y:S01]  /*3f40*/  IMAD.U32 R77, R81, 0x10000, RZ ;  /* 0x00010000514d7824 */ /* 0x000fe200078e00ff */
[----:B------:R-:W-:-:S02]  /*3f50*/  LOP3.LUT R79, R79, 0xff00, R80, 0xf8, !PT ;  /* 0x0000ff004f4f7812 */ /* 0x000fc400078ef850 */
        /* <DEDUP_REMOVED lines=10> */
[-C--:B------:R-:W-:Y:S01]  /*4000*/  FMUL.FTZ R155, R79, R144.reuse ;  /* 0x000000904f9b7220 */ /* 0x080fe20000410000 */
[--C-:B------:R-:W-:Y:S02]  /*4010*/  HADD2.F32 R83, -RZ, R82.reuse.H0_H0 ;  /* 0x20000052ff537230 */ /* 0x100fe40000004100 */
[C---:B------:R-:W-:Y:S01]  /*4020*/  FMUL.FTZ R144, R48.reuse, R144 ;  /* 0x0000009030907220 */ /* 0x040fe20000410000 */
[--C-:B------:R-:W-:Y:S01]  /*4030*/  HADD2.F32 R81, -RZ, R49.reuse.H1_H1 ;  /* 0x30000031ff517230 */ /* 0x100fe20000004100 */
[----:B------:R-:W-:Y:S01]  /*4040*/  F2FP.F16.E4M3.UNPACK_B R153, R153 ;  /* 0x00000099ff99723e */ /* 0x000fe200020006ff */
[----:B------:R-:W-:Y:S02]  /*4050*/  HADD2.F32 R80, -RZ, R49.H0_H0 ;  /* 0x20000031ff507230 */ /* 0x000fe40000004100 */
[-C--:B------:R-:W-:Y:S01]  /*4060*/  FFMA.FTZ R48, R48, R83.reuse, -R155 ;  /* 0x0000005330307223 */ /* 0x080fe2000001089b */
[----:B------:R-:W-:Y:S02]  /*4070*/  HADD2.F32 R82, -RZ, R82.H1_H1 ;  /* 0x30000052ff527230 */ /* 0x000fe40000004100 */
[-C--:B------:R-:W-:Y:S01]  /*4080*/  FMUL.FTZ R155, R81, R154.reuse ;  /* 0x0000009a519b7220 */ /* 0x080fe20000410000 */
[----:B------:R-:W-:Y:S01]  /*4090*/  FFMA.FTZ R49, R79, R83, R144 ;  /* 0x000000534f317223 */ /* 0x000fe20000010090 */
[C---:B------:R-:W-:Y:S01]  /*40a0*/  FMUL.FTZ R154, R80.reuse, R154 ;  /* 0x0000009a509a7220 */ /* 0x040fe20000410000 */
[----:B------:R-:W-:Y:S01]  /*40b0*/  F2FP.F16.E4M3.UNPACK_B R79, R78.H1 ;  /* 0x0000004eff4f723e */ /* 0x000fe200030006ff */
[----:B------:R-:W-:Y:S01]  /*40c0*/  FFMA.FTZ R155, R80, R82, -R155 ;  /* 0x00000052509b7223 */ /* 0x000fe2000001089b */
[----:B------:R-:W-:Y:S01]  /*40d0*/  F2FP.F16.E4M3.UNPACK_B R78, R78 ;  /* 0x0000004eff4e723e */ /* 0x000fe200020006ff */
[----:B------:R-:W-:Y:S01]  /*40e0*/  FFMA.FTZ R156, R81, R82, R154 ;  /* 0x00000052519c7223 */ /* 0x000fe2000001009a */
[----:B------:R-:W-:Y:S01]  /*40f0*/  HADD2.F32 R83, -RZ, R153.H1_H1 ;  /* 0x30000099ff537230 */ /* 0x000fe20000004100 */
[----:B------:R-:W-:Y:S01]  /*4100*/  F2FP.F16.E4M3.UNPACK_B R137, R137 ;  /* 0x00000089ff89723e */ /* 0x000fe200020006ff */
[----:B------:R-:W-:-:S02]  /*4110*/  HADD2.F32 R82, -RZ, R79.H1_H1 ;  /* 0x3000004fff527230 */ /* 0x000fc40000004100 */
[----:B------:R-:W-:Y:S02]  /*4120*/  HADD2.F32 R81, -RZ, R79.H0_H0 ;  /* 0x2000004fff517230 */ /* 0x000fe40000004100 */
[----:B------:R-:W-:Y:S02]  /*4130*/  HADD2.F32 R153, -RZ, R153.H0_H0 ;  /* 0x20000099ff997230 */ /* 0x000fe40000004100 */
[-C--:B------:R-:W-:Y:S01]  /*4140*/  FMUL.FTZ R154, R82, R83.reuse ;  /* 0x00000053529a7220 */ /* 0x080fe20000410000 */
[--C-:B------:R-:W-:Y:S02]  /*4150*/  HADD2.F32 R80, -RZ, R78.reuse.H1_H1 ;  /* 0x3000004eff507230 */ /* 0x100fe40000004100 */
[----:B------:R-:W-:Y:S01]  /*4160*/  FMUL.FTZ R83, R81, R83 ;  /* 0x0000005351537220 */ /* 0x000fe20000410000 */
[----:B------:R-:W-:Y:S02]  /*4170*/  HADD2.F32 R79, -RZ, R78.H0_H0 ;  /* 0x2000004eff4f7230 */ /* 0x000fe40000004100 */
[----:B------:R-:W-:-:S02]  /*4180*/  HADD2.F32 R78, -RZ, R137.H1_H1 ;  /* 0x30000089ff4e7230 */ /* 0x000fc40000004100 */
[-C--:B------:R-:W-:Y:S01]  /*4190*/  FMUL.FTZ R144, R80, R153.reuse ;  /* 0x0000009950907220 */ /* 0x080fe20000410000 */
[----:B------:R-:W-:Y:S02]  /*41a0*/  HADD2.F32 R137, -RZ, R137.H0_H0 ;  /* 0x20000089ff897230 */ /* 0x000fe40000004100 */
        /* <DEDUP_REMOVED lines=8> */
[--C-:B------:R-:W-:Y:S01]  /*4230*/  HADD2.F32 R137, -RZ, R83.reuse.H0_H0 ;  /* 0x20000053ff897230 */ /* 0x100fe20000004100 */
[----:B------:R-:W-:Y:S01]  /*4240*/  F2FP.SATFINITE.E4M3.F32.PACK_AB_MERGE_C R81, R82, R81, RZ ;  /* 0x000000515251723e */ /* 0x000fe200048070ff */
[----:B------:R-:W-:Y:S01]  /*4250*/  HADD2.F32 R83, -RZ, R83.H1_H1 ;  /* 0x30000053ff537230 */ /* 0x000fe20000004100 */
[----:B------:R-:W-:Y:S01]  /*4260*/  F2FP.F16.E4M3.UNPACK_B R153, R76.H1 ;  /* 0x0000004cff99723e */ /* 0x000fe200030006ff */
[--C-:B------:R-:W-:Y:S01]  /*4270*/  HADD2.F32 R158, -RZ, R156.reuse.H1_H1 ;  /* 0x3000009cff9e7230 */ /* 0x100fe20000004100 */
[----:B------:R-:W-:Y:S01]  /*4280*/  F2FP.F16.E4M3.UNPACK_B R82, R50.H1 ;  /* 0x00000032ff52723e */ /* 0x000fe200030006ff */
[----:B------:R-:W-:Y:S01]  /*4290*/  HADD2.F32 R156, -RZ, R156.H0_H0 ;  /* 0x2000009cff9c7230 */ /* 0x000fe20000004100 */
[----:B------:R-:W-:Y:S01]  /*42a0*/  F2FP.F16.E4M3.UNPACK_B R155, R77 ;  /* 0x0000004dff9b723e */ /* 0x000fe200020006ff */
[----:B------:R-:W-:Y:S01]  /*42b0*/  HADD2.F32 R154, -RZ, R153.H1_H1 ;  /* 0x30000099ff9a7230 */ /* 0x000fe20000004100 */
        /* <DEDUP_REMOVED lines=17> */
[----:B------:R-:W-:Y:S01]  /*43d0*/  HADD2.F32 R82, -RZ, R51.H1_H1 ;  /* 0x30000033ff527230 */ /* 0x000fe20000004100 */
[----:B------:R-:W-:Y:S01]  /*43e0*/  F2FP.SATFINITE.E4M3.F32.PACK_AB_MERGE_C R49, R49, R48, R80 ;  /* 0x000000303131723e */ /* 0x000fe20004807050 */
[--C-:B------:R-:W-:Y:S02]  /*43f0*/  HADD2.F32 R51, -RZ, R50.reuse.H0_H0 ;  /* 0x20000032ff337230 */ /* 0x100fe40000004100 */
[-C--:B------:R-:W-:Y:S01]  /*4400*/  FMUL.FTZ R83, R77, R156.reuse ;  /* 0x0000009c4d537220 */ /* 0x080fe20000410000 */
[----:B------:R-:W-:Y:S02]  /*4410*/  HADD2.F32 R50, -RZ, R50.H1_H1 ;  /* 0x30000032ff327230 */ /* 0x000fe40000004100 */
[----:B------:R-:W-:Y:S01]  /*4420*/  FMUL.FTZ R160, R82, R156 ;  /* 0x0000009c52a07220 */ /* 0x000fe20000410000 */
        /* <DEDUP_REMOVED lines=9> */
[----:B------:R-:W-:Y:S02]  /*44c0*/  F2FP.SATFINITE.E4M3.F32.PACK_AB_MERGE_C R76, R157, R76, RZ ;  /* 0x0000004c9d4c723e */ /* 0x000fe400048070ff */
[----:B------:R-:W-:Y:S02]  /*44d0*/  F2FP.SATFINITE.E4M3.F32.PACK_AB_MERGE_C R48, R79, R78, R81 ;  /* 0x0000004e4f30723e */ /* 0x000fe40004807051 */
[----:B------:R-:W-:-:S02]  /*44e0*/  F2FP.SATFINITE.E4M3.F32.PACK_AB_MERGE_C R50, R155, R154, R158 ;  /* 0x0000009a9b32723e */ /* 0x000fc4000480709e */
[----:B------:R-:W-:-:S07]  /*44f0*/  F2FP.SATFINITE.E4M3.F32.PACK_AB_MERGE_C R51, R83, R160, R76 ;  /* 0x000000a05333723e */ /* 0x000fce000480704c */
.L_x_6424:
[----:B------:R-:W-:Y:S05]  /*4500*/  BSYNC B2 ;  /* 0x0000000000027941 */ /* 0x000fea0003800000 */
.L_x_6423:
[----:B------:R-:W-:Y:S02]  /*4510*/  ULDC.64 UR4, c[0x0][0x2e8] ;  /* 0x0000ba0000047ab9 */ /* 0x000fe40000000a00 */
[----:B------:R-:W-:-:S04]  /*4520*/  IADD3 R76, P2, P6, R15, UR4, R152 ;  /* 0x000000040f4c7c10 */ /* 0x000fc8000fe5e098 */
[----:B------:R-:W-:-:S05]  /*4530*/  IADD3.X R77, R12, UR5, R151, P2, P6 ;  /* 0x000000050c4d7c10 */ /* 0x000fca00097ec497 */
[----:B-1----:R2:W-:Y:S04]  /*4540*/  STG.E.128 desc[UR60][R76.64], R48 ;  /* 0x000000304c007986 */ /* 0x0025e8000c101d3c */
.L_x_6418:
[----:B------:R-:W-:Y:S05]  /*4550*/  BSYNC B1 ;  /* 0x0000000000017941 */ /* 0x000fea0003800000 */
.L_x_6417:
[----:B------:R-:W-:Y:S04]  /*4560*/  BSSY B1, `(.L_x_6425) ;  /* 0x00000f5000017945 */ /* 0x000fe80003800000 */
[----:B------:R-:W-:Y:S05]  /*4570*/  @P3 BRA `(.L_x_6426) ;  /* 0x0000000c00cc3947 */ /* 0x000fea0003800000 */
[----:B--2---:R-:W-:Y:S01]  /*4580*/  IADD3 R76, P2, P3, R132, R124, R18 ;  /* 0x0000007c844c7210 */ /* 0x004fe20007b5e012 */
[----:B------:R-:W-:Y:S03]  /*4590*/  BSSY B2, `(.L_x_6427) ;  /* 0x0000077000027945 */ /* 0x000fe60003800000 */
[----:B------:R-:W-:Y:S01]  /*45a0*/  IADD3.X R77, R43, R127, R19, P2, P3 ;  /* 0x0000007f2b4d7210 */ /* 0x000fe200017e6413 */
[----:B------:R-:W-:Y:S08]  /*45b0*/  @P0 BRA `(.L_x_6428) ;  /* 0x0000000400d00947 */ /* 0x000ff00003800000 */
[----:B-1----:R1:W2:Y:S01]  /*45c0*/  LDS.128 R48, [R117+0x22400] ;  /* 0x0224000075307984 */ /* 0x0022a20000000c00 */
[----:B------:R-:W-:Y:S01]  /*45d0*/  ISETP.GE.AND P2, PT, R22, R126, PT ;  /* 0x0000007e1600720c */ /* 0x000fe20003f46270 */
[----:B------:R-:W-:-:S12]  /*45e0*/  BSSY B3, `(.L_x_6429) ;  /* 0x000006d000037945 */ /* 0x000fd80003800000 */
[----:B-1----:R-:W-:Y:S05]  /*45f0*/  @P2 BRA `(.L_x_6430) ;  /* 0x0000000400ac2947 */ /* 0x002fea0003800000 */
        /* <DEDUP_REMOVED lines=12> */
[----:B--2---:R-:W-:Y:S01]  /*46c0*/  MOV R74, R48 ;  /* 0x00000030004a7202 */ /* 0x004fe20000000f00 */
[----:B------:R-:W-:Y:S01]  /*46d0*/  IMAD.U32 R80, R80, 0x10000, RZ ;  /* 0x0001000050507824 */ /* 0x000fe200078e00ff */
        /* <DEDUP_REMOVED lines=30> */
[----:B------:R-:W-:-:S02]  /*48c0*/  HADD2.F32 R79, -RZ, R75.H0_H0 ;  /* 0x2000004bff4f7230 */ /* 0x000fc40000004100 */
[----:B------:R-:W-:Y:S02]  /*48d0*/  HADD2.F32 R80, -RZ, R75.H1_H1 ;  /* 0x3000004bff507230 */ /* 0x000fe40000004100 */
        /* <DEDUP_REMOVED lines=14> */
[----:B------:R-:W-:Y:S02]  /*49c0*/  F2FP.F16.E4M3.UNPACK_B R81, R51.H1 ;  /* 0x00000033ff51723e */ /* 0x000fe400030006ff */
[----:B------:R-:W-:Y:S01]  /*49d0*/  F2FP.SATFINITE.E4M3.F32.PACK_AB_MERGE_C R78, R152, R137, RZ ;  /* 0x00000089984e723e */ /* 0x000fe200048070ff */
[--C-:B------:R-:W-:Y:S01]  /*49e0*/  HADD2.F32 R152, -RZ, R150.reuse.H1_H1 ;  /* 0x30000096ff987230 */ /* 0x100fe20000004100 */
[----:B------:R-:W-:Y:S01]  /*49f0*/  F2FP.SATFINITE.E4M3.F32.PACK_AB_MERGE_C R79, R80, R79, RZ ;  /* 0x0000004f504f723e */ /* 0x000fe200048070ff */
[--C-:B------:R-:W-:Y:S01]  /*4a00*/  HADD2.F32 R82, -RZ, R81.reuse.H0_H0 ;  /* 0x20000051ff527230 */ /* 0x100fe20000004100 */
[----:B------:R-:W-:Y:S01]  /*4a10*/  F2FP.F16.E4M3.UNPACK_B R80, R50.H1 ;  /* 0x00000032ff50723e */ /* 0x000fe200030006ff */
[----:B------:R-:W-:Y:S01]  /*4a20*/  HADD2.F32 R81, -RZ, R81.H1_H1 ;  /* 0x30000051ff517230 */ /* 0x000fe20000004100 */
[-C--:B------:R-:W-:Y:S01]  /*4a30*/  F2FP.F16.E4M3.UNPACK_B R137, R72.reuse.H1 ;  /* 0x00000048ff89723e */ /* 0x080fe200030006ff */
[----:B------:R-:W-:Y:S01]  /*4a40*/  HADD2.F32 R150, -RZ, R150.H0_H0 ;  /* 0x20000096ff967230 */ /* 0x000fe20000004100 */
        /* <DEDUP_REMOVED lines=21> */
[--C-:B------:R-:W-:Y:S01]  /*4ba0*/  HADD2.F32 R51, -RZ, R50.reuse.H0_H0 ;  /* 0x20000032ff337230 */ /* 0x100fe20000004100 */
[----:B------:R-:W-:Y:S01]  /*4bb0*/  F2FP.SATFINITE.E4M3.F32.PACK_AB_MERGE_C R82, R82, R153, RZ ;  /* 0x000000995252723e */ /* 0x000fe200048070ff */
[----:B------:R-:W-:Y:S02]  /*4bc0*/  HADD2.F32 R50, -RZ, R50.H1_H1 ;  /* 0x30000032ff327230 */ /* 0x000fe40000004100 */
        /* <DEDUP_REMOVED lines=10> */
[----:B------:R-:W-:Y:S02]  /*4c70*/  F2FP.SATFINITE.E4M3.F32.PACK_AB_MERGE_C R151, R151, R152, RZ ;  /* 0x000000989797723e */ /* 0x000fe400048070ff */
[----:B------:R-:W-:-:S02]  /*4c80*/  F2FP.SATFINITE.E4M3.F32.PACK_AB_MERGE_C R48, R75, R74, R79 ;  /* 0x0000004a4b30723e */ /* 0x000fc4000480704f */
[----:B------:R-:W-:Y:S02]  /*4c90*/  F2FP.SATFINITE.E4M3.F32.PACK_AB_MERGE_C R50, R149, R80, R82 ;  /* 0x000000509532723e */ /* 0x000fe40004807052 */
[----:B------:R-:W-:-:S07]  /*4ca0*/  F2FP.SATFINITE.E4M3.F32.PACK_AB_MERGE_C R51, R150, R81, R151 ;  /* 0x000000519633723e */ /* 0x000fce0004807097 */
.L_x_6430:
[----:B------:R-:W-:Y:S05]  /*4cb0*/  BSYNC B3 ;  /* 0x0000000000037941 */ /* 0x000fea0003800000 */
.L_x_6429:
[----:B------:R-:W-:Y:S02]  /*4cc0*/  ULDC.64 UR4, c[0x0][0x2e8] ;  /* 0x0000ba0000047ab9 */ /* 0x000fe40000000a00 */
[----:B------:R-:W-:-:S04]  /*4cd0*/  IADD3 R72, P2, P3, R76, UR4, R44 ;  /* 0x000000044c487c10 */ /* 0x000fc8000fb5e02c */
[----:B------:R-:W-:-:S05]  /*4ce0*/  IADD3.X R73, R77, UR5, R20, P2, P3 ;  /* 0x000000054d497c10 */ /* 0x000fca00097e6414 */
[----:B--2---:R2:W-:Y:S04]  /*4cf0*/  STG.E.128 desc[UR60][R72.64], R48 ;  /* 0x0000003048007986 */ /* 0x0045e8000c101d3c */
.L_x_6428:
[----:B------:R-:W-:Y:S05]  /*4d00*/  BSYNC B2 ;  /* 0x0000000000027941 */ /* 0x000fea0003800000 */
.L_x_6427:
[----:B------:R-:W-:Y:S05]  /*4d10*/  @P1 BRA `(.L_x_6426) ;  /* 0x0000000400e41947 */ /* 0x000fea0003800000 */
[----:B------:R-:W-:Y:S01]  /*4d20*/  LOP3.LUT P2, RZ, R229, 0x4, RZ, 0xc0, !PT ;  /* 0x00000004e5ff7812 */ /* 0x000fe2000784c0ff */
[C---:B-12---:R-:W-:Y:S01]  /*4d30*/  VIADD R49, R143.reuse, 0x40 ;  /* 0x000000408f317836 */ /* 0x046fe20000000000 */
[----:B------:R-:W-:Y:S11]  /*4d40*/  BSSY B2, `(.L_x_6431) ;  /* 0x0000072000027945 */ /* 0x000ff60003800000 */
[----:B------:R-:W-:Y:S01]  /*4d50*/  @P2 VIADD R49, R143, 0xffffffc0 ;  /* 0xffffffc08f312836 */ /* 0x000fe20000000000 */
[----:B------:R-:W-:-:S03]  /*4d60*/  ISETP.GE.AND P2, PT, R230, R126, PT ;  /* 0x0000007ee600720c */ /* 0x000fc60003f46270 */
[----:B------:R-:W-:-:S06]  /*4d70*/  IMAD.IADD R49, R16, 0x1, R49 ;  /* 0x0000000110317824 */ /* 0x000fcc00078e0231 */
[----:B------:R-:W1:Y:S04]  /*4d80*/  LDS.128 R48, [R49+0x22400] ;  /* 0x0224000031307984 */ /* 0x000e680000000c00 */
[----:B------:R-:W-:Y:S05]  /*4d90*/  @P2 BRA `(.L_x_6432) ;  /* 0x0000000400b02947 */ /* 0x000fea0003800000 */
        /* <DEDUP_REMOVED lines=11> */
[----:B-1----:R-:W-:Y:S01]  /*4e50*/  IMAD.MOV.U32 R69, RZ, RZ, R49 ;  /* 0x000000ffff457224 */ /* 0x002fe200078e0031 */
        /* <DEDUP_REMOVED lines=33> */
[----:B------:R-:W-:-:S02]  /*5070*/  HADD2.F32 R74, -RZ, R71.H1_H1 ;  /* 0x30000047ff4a7230 */ /* 0x000fc40000004100 */
[----:B------:R-:W-:Y:S01]  /*5080*/  HADD2.F32 R73, -RZ, R71.H0_H0 ;  /* 0x20000047ff497230 */ /* 0x000fe20000004100 */
[----:B------:R-:W-:Y:S01]  /*5090*/  F2FP.SATFINITE.E4M3.F32.PACK_AB_MERGE_C R149, R82, R81, RZ ;  /* 0x000000515295723e */ /* 0x000fe200048070ff */
[--C-:B------:R-:W-:Y:S02]  /*50a0*/  HADD2.F32 R71, -RZ, R70.reuse.H0_H0 ;  /* 0x20000046ff477230 */ /* 0x100fe40000004100 */
[-C--:B------:R-:W-:Y:S01]  /*50b0*/  FMUL.FTZ R80, R74, R75.reuse ;  /* 0x0000004b4a507220 */ /* 0x080fe20000410000 */
[----:B------:R-:W-:Y:S02]  /*50c0*/  HADD2.F32 R72, -RZ, R70.H1_H1 ;  /* 0x30000046ff487230 */ /* 0x000fe40000004100 */
[----:B------:R-:W-:Y:S01]  /*50d0*/  FMUL.FTZ R79, R73, R75 ;  /* 0x0000004b494f7220 */ /* 0x000fe20000410000 */
[----:B------:R-:W-:Y:S01]  /*50e0*/  HADD2.F32 R70, -RZ, R147.H1_H1 ;  /* 0x30000093ff467230 */ /* 0x000fe20000004100 */
[----:B------:R-:W-:Y:S01]  /*50f0*/  F2FP.F16.E4M3.UNPACK_B R81, R68.H1 ;  /* 0x00000044ff51723e */ /* 0x000fe200030006ff */
[----:B------:R-:W-:-:S02]  /*5100*/  HADD2.F32 R148, -RZ, R148.H0_H0 ;  /* 0x20000094ff947230 */ /* 0x000fc40000004100 */
[----:B------:R-:W-:Y:S02]  /*5110*/  HADD2.F32 R147, -RZ, R147.H0_H0 ;  /* 0x20000093ff937230 */ /* 0x000fe40000004100 */
[-C--:B------:R-:W-:Y:S01]  /*5120*/  FFMA.FTZ R80, R73, R70.reuse, -R80 ;  /* 0x0000004649507223 */ /* 0x080fe20000010850 */
[----:B------:R-:W-:Y:S01]  /*5130*/  FFMA.FTZ R79, R74, R70, R79 ;  /* 0x000000464a4f7223 */ /* 0x000fe2000001004f */
[CC--:B------:R-:W-:Y:S01]  /*5140*/  FMUL.FTZ R78, R72.reuse, R148.reuse ;  /* 0x00000094484e7220 */ /* 0x0c0fe20000410000 */
[----:B------:R-:W-:Y:S01]  /*5150*/  F2FP.F16.E4M3.UNPACK_B R73, R51.H1 ;  /* 0x00000033ff49723e */ /* 0x000fe200030006ff */
[C---:B------:R-:W-:Y:S01]  /*5160*/  FMUL.FTZ R75, R71.reuse, R148 ;  /* 0x00000094474b7220 */ /* 0x040fe20000410000 */
[----:B------:R-:W-:Y:S02]  /*5170*/  HADD2.F32 R82, -RZ, R81.H1_H1 ;  /* 0x30000051ff527230 */ /* 0x000fe40000004100 */
[-C--:B------:R-:W-:Y:S01]  /*5180*/  FFMA.FTZ R70, R71, R147.reuse, -R78 ;  /* 0x0000009347467223 */ /* 0x080fe2000001084e */
[----:B------:R-:W-:Y:S01]  /*5190*/  F2FP.SATFINITE.E4M3.F32.PACK_AB_MERGE_C R148, R79, R80, RZ ;  /* 0x000000504f94723e */ /* 0x000fe200048070ff */
[----:B------:R-:W-:Y:S01]  /*51a0*/  FFMA.FTZ R71, R72, R147, R75 ;  /* 0x0000009348477223 */ /* 0x000fe2000001004b */
[--C-:B------:R-:W-:Y:S01]  /*51b0*/  HADD2.F32 R74, -RZ, R73.reuse.H0_H0 ;  /* 0x20000049ff4a7230 */ /* 0x100fe20000004100 */
[-C--:B------:R-:W-:Y:S01]  /*51c0*/  F2FP.F16.E4M3.UNPACK_B R78, R49.reuse.H1 ;  /* 0x00000031ff4e723e */ /* 0x080fe200030006ff */
[----:B------:R-:W-:Y:S01]  /*51d0*/  HADD2.F32 R73, -RZ, R73.H1_H1 ;  /* 0x30000049ff497230 */ /* 0x000fe20000004100 */
[----:B------:R-:W-:Y:S01]  /*51e0*/  F2FP.F16.E4M3.UNPACK_B R72, R50.H1 ;  /* 0x00000032ff48723e */ /* 0x000fe200030006ff */
[----:B------:R-:W-:Y:S01]  /*51f0*/  HADD2.F32 R81, -RZ, R81.H0_H0 ;  /* 0x20000051ff517230 */ /* 0x000fe20000004100 */
[----:B------:R-:W-:Y:S01]  /*5200*/  F2FP.F16.E4M3.UNPACK_B R80, R68 ;  /* 0x00000044ff50723e */ /* 0x000fe200020006ff */
[----:B------:R-:W-:Y:S01]  /*5210*/  HADD2.F32 R79, -RZ, R78.H1_H1 ;  /* 0x3000004eff4f7230 */ /* 0x000fe20000004100 */
[----:B------:R-:W-:Y:S01]  /*5220*/  F2FP.F16.E4M3.UNPACK_B R75, R49 ;  /* 0x00000031ff4b723e */ /* 0x000fe200020006ff */
[----:B------:R-:W-:-:S02]  /*5230*/  HADD2.F32 R68, -RZ, R72.H1_H1 ;  /* 0x30000048ff447230 */ /* 0x000fc40000004100 */
[----:B------:R-:W-:Y:S01]  /*5240*/  FMUL.FTZ R49, R73, R82 ;  /* 0x0000005249317220 */ /* 0x000fe20000410000 */
[----:B------:R-:W-:Y:S01]  /*5250*/  HADD2.F32 R83, -RZ, R80.H1_H1 ;  /* 0x30000050ff537230 */ /* 0x000fe20000004100 */
[----:B------:R-:W-:Y:S01]  /*5260*/  F2FP.F16.E4M3.UNPACK_B R51, R51 ;  /* 0x00000033ff33723e */ /* 0x000fe200020006ff */
[----:B------:R-:W-:Y:S02]  /*5270*/  HADD2.F32 R72, -RZ, R72.H0_H0 ;  /* 0x20000048ff487230 */ /* 0x000fe40000004100 */
[----:B------:R-:W-:Y:S01]  /*5280*/  FFMA.FTZ R144, R74, R79, -R49 ;  /* 0x0000004f4a907223 */ /* 0x000fe20000010831 */
[----:B------:R-:W-:Y:S02]  /*5290*/  HADD2.F32 R49, -RZ, R75.H1_H1 ;  /* 0x3000004bff317230 */ /* 0x000fe40000004100 */
[-C--:B------:R-:W-:Y:S01]  /*52a0*/  FMUL.FTZ R137, R68, R83.reuse ;  /* 0x0000005344897220 */ /* 0x080fe20000410000 */
[----:B------:R-:W-:Y:S01]  /*52b0*/  F2FP.F16.E4M3.UNPACK_B R50, R50 ;  /* 0x00000032ff32723e */ /* 0x000fe200020006ff */
[----:B------:R-:W-:Y:S01]  /*52c0*/  FMUL.FTZ R83, R72, R83 ;  /* 0x0000005348537220 */ /* 0x000fe20000410000 */
[----:B------:R-:W-:Y:S01]  /*52d0*/  FMUL.FTZ R82, R74, R82 ;  /* 0x000000524a527220 */ /* 0x000fe20000410000 */
[----:B------:R-:W-:Y:S01]  /*52e0*/  FFMA.FTZ R137, R72, R49, -R137 ;  /* 0x0000003148897223 */ /* 0x000fe20000010889 */
[----:B------:R-:W-:-:S02]  /*52f0*/  HADD2.F32 R80, -RZ, R80.H0_H0 ;  /* 0x20000050ff507230 */ /* 0x000fc40000004100 */
[----:B------:R-:W-:Y:S01]  /*5300*/  FFMA.FTZ R74, R68, R49, R83 ;  /* 0x00000031444a7223 */ /* 0x000fe20000010053 */
[--C-:B------:R-:W-:Y:S02]  /*5310*/  HADD2.F32 R68, -RZ, R51.reuse.H0_H0 ;  /* 0x20000033ff447230 */ /* 0x100fe40000004100 */
[----:B------:R-:W-:Y:S01]  /*5320*/  FFMA.FTZ R147, R73, R79, R82 ;  /* 0x0000004f49937223 */ /* 0x000fe20000010052 */
[--C-:B------:R-:W-:Y:S02]  /*5330*/  HADD2.F32 R49, -RZ, R50.reuse.H0_H0 ;  /* 0x20000032ff317230 */ /* 0x100fe40000004100 */
[----:B------:R-:W-:Y:S02]  /*5340*/  HADD2.F32 R51, -RZ, R51.H1_H1 ;  /* 0x30000033ff337230 */ /* 0x000fe40000004100 */
[----:B------:R-:W-:Y:S01]  /*5350*/  FMUL.FTZ R82, R68, R81 ;  /* 0x0000005144527220 */ /* 0x000fe20000410000 */
[----:B------:R-:W-:Y:S02]  /*5360*/  HADD2.F32 R50, -RZ, R50.H1_H1 ;  /* 0x30000032ff327230 */ /* 0x000fe40000004100 */
[----:B------:R-:W-:Y:S01]  /*5370*/  FMUL.FTZ R73, R49, R80 ;  /* 0x0000005031497220 */ /* 0x000fe20000410000 */
[----:B------:R-:W-:-:S02]  /*5380*/  HADD2.F32 R78, -RZ, R78.H0_H0 ;  /* 0x2000004eff4e7230 */ /* 0x000fc40000004100 */
        /* <DEDUP_REMOVED lines=8> */
[----:B------:R-:W-:Y:S02]  /*5410*/  F2FP.SATFINITE.E4M3.F32.PACK_AB_MERGE_C R144, R147, R144, RZ ;  /* 0x000000909390723e */ /* 0x000fe400048070ff */
[----:B------:R-:W-:-:S02]  /*5420*/  F2FP.SATFINITE.E4M3.F32.PACK_AB_MERGE_C R49, R69, R48, R149 ;  /* 0x000000304531723e */ /* 0x000fc40004807095 */
[----:B------:R-:W-:Y:S02]  /*5430*/  F2FP.SATFINITE.E4M3.F32.PACK_AB_MERGE_C R48, R71, R70, R148 ;  /* 0x000000464730723e */ /* 0x000fe40004807094 */
[----:B------:R-:W-:Y:S02]  /*5440*/  F2FP.SATFINITE.E4M3.F32.PACK_AB_MERGE_C R50, R73, R72, R74 ;  /* 0x000000484932723e */ /* 0x000fe4000480704a */
[----:B------:R-:W-:-:S07]  /*5450*/  F2FP.SATFINITE.E4M3.F32.PACK_AB_MERGE_C R51, R82, R79, R144 ;  /* 0x0000004f5233723e */ /* 0x000fce0004807090 */
.L_x_6432:
[----:B------:R-:W-:Y:S05]  /*5460*/  BSYNC B2 ;  /* 0x0000000000027941 */ /* 0x000fea0003800000 */
.L_x_6431:
[----:B------:R-:W-:Y:S02]  /*5470*/  ULDC.64 UR4, c[0x0][0x2e8] ;  /* 0x0000ba0000047ab9 */ /* 0x000fe40000000a00 */
[----:B------:R-:W-:-:S04]  /*5480*/  IADD3 R68, P2, P3, R15, UR4, R76 ;  /* 0x000000040f447c10 */ /* 0x000fc8000fb5e04c */
[----:B------:R-:W-:-:S05]  /*5490*/  IADD3.X R69, R12, UR5, R77, P2, P3 ;  /* 0x000000050c457c10 */ /* 0x000fca00097e644d */
[----:B-1----:R3:W-:Y:S04]  /*54a0*/  STG.E.128 desc[UR60][R68.64], R48 ;  /* 0x0000003044007986 */ /* 0x0027e8000c101d3c */
.L_x_6426:
[----:B------:R-:W-:Y:S05]  /*54b0*/  BSYNC B1 ;  /* 0x0000000000017941 */ /* 0x000fea0003800000 */
.L_x_6425:
[----:B------:R-:W-:Y:S01]  /*54c0*/  ISETP.NE.AND P2, PT, R136, RZ, PT ;  /* 0x000000ff8800720c */ /* 0x000fe20003f45270 */
[----:B------:R-:W-:-:S12]  /*54d0*/  BSSY B1, `(.L_x_6433) ;  /* 0x00000f4000017945 */ /* 0x000fd80003800000 */
[----:B------:R-:W-:Y:S05]  /*54e0*/  @P2 BRA `(.L_x_6434) ;  /* 0x0000000c00c82947 */ /* 0x000fea0003800000 */
[----:B---3--:R-:W-:Y:S01]  /*54f0*/  IADD3 R68, P2, P3, R41, R124, R18 ;  /* 0x0000007c29447210 */ /* 0x008fe20007b5e012 */
[----:B------:R-:W-:Y:S03]  /*5500*/  BSSY B2, `(.L_x_6435) ;  /* 0x0000077000027945 */ /* 0x000fe60003800000 */
[----:B------:R-:W-:Y:S01]  /*5510*/  IADD3.X R69, R38, R127, R19, P2, P3 ;  /* 0x0000007f26457210 */ /* 0x000fe200017e6413 */
[----:B------:R-:W-:Y:S08]  /*5520*/  @P0 BRA `(.L_x_6436) ;  /* 0x0000000400d00947 */ /* 0x000ff00003800000 */
        /* <DEDUP_REMOVED lines=13> */
[----:B------:R-:W-:Y:S02]  /*5600*/  PRMT R70, R70, 0x654, R65 ;  /* 0x0000065446467816 */ /* 0x000fe40000000041 */
[----:B------:R-:W-:Y:S01]  /*5610*/  PRMT R66, R73, 0x654, R64 ;  /* 0x0000065449427816 */ /* 0x000fe20000000040 */
[----:B--2---:R-:W-:Y:S01]  /*5620*/  IMAD.MOV.U32 R64, RZ, RZ, R48 ;  /* 0x000000ffff407224 */ /* 0x004fe200078e0030 */
[----:B------:R-:W-:Y:S02]  /*5630*/  SHF.L.U32 R65, R74, 0x8, RZ ;  /* 0x000000084a417819 */ /* 0x000fe400000006ff */
        /* <DEDUP_REMOVED lines=44> */
[CC--:B------:R-:W-:Y:S01]  /*5900*/  FMUL.FTZ R71, R65.reuse, R146.reuse ;  /* 0x0000009241477220 */ /* 0x0c0fe20000410000 */
[----:B------:R-:W-:Y:S01]  /*5910*/  FMUL.FTZ R74, R64, R146 ;  /* 0x00000092404a7220 */ /* 0x000fe20000410000 */
[----:B------:R-:W-:Y:S02]  /*5920*/  F2FP.F16.E4M3.UNPACK_B R70, R72.H1 ;  /* 0x00000048ff46723e */ /* 0x000fe400030006ff */
[----:B------:R-:W-:Y:S01]  /*5930*/  F2FP.SATFINITE.E4M3.F32.PACK_AB_MERGE_C R81, R76, R73, RZ ;  /* 0x000000494c51723e */ /* 0x000fe200048070ff */
[----:B------:R-:W-:Y:S01]  /*5940*/  FFMA.FTZ R77, R65, R145, -R74 ;  /* 0x00000091414d7223 */ /* 0x000fe2000001084a */
[----:B------:R-:W-:Y:S01]  /*5950*/  F2FP.F16.E4M3.UNPACK_B R65, R51.H1 ;  /* 0x00000033ff41723e */ /* 0x000fe200030006ff */
[----:B------:R-:W-:Y:S01]  /*5960*/  FFMA.FTZ R78, R64, R145, R71 ;  /* 0x00000091404e7223 */ /* 0x000fe20000010047 */
[-C--:B------:R-:W-:Y:S01]  /*5970*/  F2FP.F16.E4M3.UNPACK_B R73, R75.reuse.H1 ;  /* 0x0000004bff49723e */ /* 0x080fe200030006ff */
[----:B------:R-:W-:Y:S01]  /*5980*/  HADD2.F32 R71, -RZ, R70.H1_H1 ;  /* 0x30000046ff477230 */ /* 0x000fe20000004100 */
[----:B------:R-:W-:Y:S01]  /*5990*/  F2FP.F16.E4M3.UNPACK_B R64, R50.H1 ;  /* 0x00000032ff40723e */ /* 0x000fe200030006ff */
        /* <DEDUP_REMOVED lines=29> */
[----:B------:R-:W-:Y:S01]  /*5b70*/  FMUL.FTZ R66, R50, R75 ;  /* 0x0000004b32427220 */ /* 0x000fe20000410000 */
[----:B------:R-:W-:Y:S02]  /*5b80*/  HADD2.F32 R72, -RZ, R72.H0_H0 ;  /* 0x20000048ff487230 */ /* 0x000fe40000004100 */
[-C--:B------:R-:W-:Y:S01]  /*5b90*/  FMUL.FTZ R67, R65, R73.reuse ;  /* 0x0000004941437220 */ /* 0x080fe20000410000 */
[C---:B------:R-:W-:Y:S01]  /*5ba0*/  FMUL.FTZ R76, R64.reuse, R73 ;  /* 0x00000049404c7220 */ /* 0x040fe20000410000 */
[----:B------:R-:W-:Y:S02]  /*5bb0*/  FMUL.FTZ R75, R51, R75 ;  /* 0x0000004b334b7220 */ /* 0x000fe40000410000 */
[-C--:B------:R-:W-:Y:S01]  /*5bc0*/  FFMA.FTZ R67, R64, R70.reuse, -R67 ;  /* 0x0000004640437223 */ /* 0x080fe20000010843 */
[----:B------:R-:W-:Y:S01]  /*5bd0*/  FFMA.FTZ R76, R65, R70, R76 ;  /* 0x00000046414c7223 */ /* 0x000fe2000001004c */
[-C--:B------:R-:W-:Y:S01]  /*5be0*/  FFMA.FTZ R66, R51, R72.reuse, -R66 ;  /* 0x0000004833427223 */ /* 0x080fe20000010842 */
[----:B------:R-:W-:-:S03]  /*5bf0*/  FFMA.FTZ R75, R50, R72, R75 ;  /* 0x00000048324b7223 */ /* 0x000fc6000001004b */
[----:B------:R-:W-:Y:S02]  /*5c00*/  F2FP.SATFINITE.E4M3.F32.PACK_AB_MERGE_C R51, R76, R67, R71 ;  /* 0x000000434c33723e */ /* 0x000fe40004807047 */
[----:B------:R-:W-:-:S07]  /*5c10*/  F2FP.SATFINITE.E4M3.F32.PACK_AB_MERGE_C R50, R75, R66, R74 ;  /* 0x000000424b32723e */ /* 0x000fce000480704a */
.L_x_6438:
[----:B------:R-:W-:Y:S05]  /*5c20*/  BSYNC B3 ;  /* 0x0000000000037941 */ /* 0x000fea0003800000 */
.L_x_6437:
[----:B------:R-:W-:Y:S02]  /*5c30*/  ULDC.64 UR4, c[0x0][0x2e8] ;  /* 0x0000ba0000047ab9 */ /* 0x000fe40000000a00 */
[----:B------:R-:W-:-:S04]  /*5c40*/  IADD3 R64, P2, P3, R68, UR4, R44 ;  /* 0x0000000444407c10 */ /* 0x000fc8000fb5e02c */
[----:B------:R-:W-:-:S05]  /*5c50*/  IADD3.X R65, R69, UR5, R20, P2, P3 ;  /* 0x0000000545417c10 */ /* 0x000fca00097e6414 */
[----:B--2---:R3:W-:Y:S04]  /*5c60*/  STG.E.128 desc[UR60][R64.64], R48 ;  /* 0x0000003040007986 */ /* 0x0047e8000c101d3c */
.L_x_6436:
[----:B------:R-:W-:Y:S05]  /*5c70*/  BSYNC B2 ;  /* 0x0000000000027941 */ /* 0x000fea0003800000 */
.L_x_6435:
[----:B------:R-:W-:Y:S05]  /*5c80*/  @P1 BRA `(.L_x_6434) ;  /* 0x0000000400e01947 */ /* 0x000fea0003800000 */
[----:B------:R-:W-:Y:S01]  /*5c90*/  LOP3.LUT P2, RZ, R229, 0x4, RZ, 0xc0, !PT ;  /* 0x00000004e5ff7812 */ /* 0x000fe2000784c0ff */
[C---:B-123--:R-:W-:Y:S01]  /*5ca0*/  VIADD R49, R143.reuse, 0x40 ;  /* 0x000000408f317836 */ /* 0x04efe20000000000 */
[----:B------:R-:W-:Y:S11]  /*5cb0*/  BSSY B2, `(.L_x_6439) ;  /* 0x0000071000027945 */ /* 0x000ff60003800000 */
[----:B------:R-:W-:-:S02]  /*5cc0*/  @P2 IADD3 R49, R143, -0x40, RZ ;  /* 0xffffffc08f312810 */ /* 0x000fc40007ffe0ff */
[----:B------:R-:W-:-:S03]  /*5cd0*/  ISETP.GE.AND P2, PT, R230, R126, PT ;  /* 0x0000007ee600720c */ /* 0x000fc60003f46270 */
[----:B------:R-:W-:-:S06]  /*5ce0*/  IMAD.IADD R49, R16, 0x1, R49 ;  /* 0x0000000110317824 */ /* 0x000fcc00078e0231 */
[----:B------:R-:W1:Y:S04]  /*5cf0*/  LDS.128 R48, [R49+0x24400] ;  /* 0x0244000031307984 */ /* 0x000e680000000c00 */
[----:B------:R-:W-:Y:S05]  /*5d00*/  @P2 BRA `(.L_x_6440) ;  /* 0x0000000400ac2947 */ /* 0x000fea0003800000 */
        /* <DEDUP_REMOVED lines=12> */
[----:B-1----:R-:W-:Y:S01]  /*5dd0*/  IMAD.MOV.U32 R60, RZ, RZ, R48 ;  /* 0x000000ffff3c7224 */ /* 0x002fe200078e0030 */
[----:B------:R-:W-:Y:S02]  /*5de0*/  SHF.L.U32 R65, R65, 0x10, RZ ;  /* 0x0000001041417819 */ /* 0x000fe400000006ff */
[----:B------:R-:W-:Y:S01]  /*5df0*/  LOP3.LUT R61, R61, 0xff00, R62, 0xf8, !PT ;  /* 0x0000ff003d3d7812 */ /* 0x000fe200078ef83e */
[----:B------:R-:W-:Y:S01]  /*5e00*/  IMAD.U32 R62, R66, 0x10000, RZ ;  /* 0x00010000423e7824 */ /* 0x000fe200078e00ff */
[----:B------:R-:W-:-:S02]  /*5e10*/  LOP3.LUT R64, R63, 0xff00, R64, 0xf8, !PT ;  /* 0x0000ff003f407812 */ /* 0x000fc400078ef840 */
        /* <DEDUP_REMOVED lines=90> */
.L_x_6440:
[----:B------:R-:W-:Y:S05]  /*63c0*/  BSYNC B2 ;  /* 0x0000000000027941 */ /* 0x000fea0003800000 */
.L_x_6439:
[----:B------:R-:W-:Y:S02]  /*63d0*/  ULDC.64 UR4, c[0x0][0x2e8] ;  /* 0x0000ba0000047ab9 */ /* 0x000fe40000000a00 */
[----:B------:R-:W-:-:S04]  /*63e0*/  IADD3 R60, P2, P3, R15, UR4, R68 ;  /* 0x000000040f3c7c10 */ /* 0x000fc8000fb5e044 */
[----:B------:R-:W-:-:S05]  /*63f0*/  IADD3.X R61, R12, UR5, R69, P2, P3 ;  /* 0x000000050c3d7c10 */ /* 0x000fca00097e6445 */
[----:B-1----:R4:W-:Y:S04]  /*6400*/  STG.E.128 desc[UR60][R60.64], R48 ;  /* 0x000000303c007986 */ /* 0x0029e8000c101d3c */
.L_x_6434:
[----:B------:R-:W-:Y:S05]  /*6410*/  BSYNC B1 ;  /* 0x0000000000017941 */ /* 0x000fea0003800000 */
.L_x_6433:
[----:B------:R-:W-:Y:S05]  /*6420*/  @P4 BRA `(.L_x_6441) ;  /* 0x0000005c00c04947 */ /* 0x000fea0003800000 */
[----:B------:R-:W-:Y:S01]  /*6430*/  IADD3 R124, P2, P3, R37, R124, R18 ;  /* 0x0000007c257c7210 */ /* 0x000fe20007b5e012 */
[----:B------:R-:W-:Y:S03]  /*6440*/  BSSY B1, `(.L_x_6442) ;  /* 0x0000077000017945 */ /* 0x000fe60003800000 */
[----:B------:R-:W-:Y:S01]  /*6450*/  IADD3.X R127, R33, R127, R19, P2, P3 ;  /* 0x0000007f217f7210 */ /* 0x000fe200017e6413 */
[----:B------:R-:W-:Y:S08]  /*6460*/  @P0 BRA `(.L_x_6443) ;  /* 0x0000000400d00947 */ /* 0x000ff00003800000 */
[----:B-1234-:R1:W2:Y:S01]  /*6470*/  LDS.128 R48, [R117+0x26400] ;  /* 0x0264000075307984 */ /* 0x01e2a20000000c00 */
        /* <DEDUP_REMOVED lines=110> */
.L_x_6445:
[----:B------:R-:W-:Y:S05]  /*6b60*/  BSYNC B2 ;  /* 0x0000000000027941 */ /* 0x000fea0003800000 */
.L_x_6444:
[----:B------:R-:W-:Y:S02]  /*6b70*/  ULDC.64 UR4, c[0x0][0x2e8] ;  /* 0x0000ba0000047ab9 */ /* 0x000fe40000000a00 */
[----:B------:R-:W-:-:S04]  /*6b80*/  IADD3 R56, P2, P3, R124, UR4, R44 ;  /* 0x000000047c387c10 */ /* 0x000fc8000fb5e02c */
[----:B------:R-:W-:-:S05]  /*6b90*/  IADD3.X R57, R127, UR5, R20, P2, P3 ;  /* 0x000000057f397c10 */ /* 0x000fca00097e6414 */
[----:B--2---:R1:W-:Y:S04]  /*6ba0*/  STG.E.128 desc[UR60][R56.64], R48 ;  /* 0x0000003038007986 */ /* 0x0043e8000c101d3c */
.L_x_6443:
[----:B------:R-:W-:Y:S05]  /*6bb0*/  BSYNC B1 ;  /* 0x0000000000017941 */ /* 0x000fea0003800000 */
.L_x_6442:
[----:B------:R-:W-:Y:S05]  /*6bc0*/  @P1 BRA `(.L_x_6441) ;  /* 0x0000005400d81947 */ /* 0x000fea0003800000 */
[----:B------:R-:W-:Y:S01]  /*6bd0*/  LOP3.LUT P2, RZ, R229, 0x4, RZ, 0xc0, !PT ;  /* 0x00000004e5ff7812 */ /* 0x000fe2000784c0ff */
[----:B------:R-:W-:Y:S01]  /*6be0*/  BSSY B1, `(.L_x_6446) ;  /* 0x000006f000017945 */ /* 0x000fe20003800000 */
[----:B-1234-:R-:W-:-:S11]  /*6bf0*/  IADD3 R49, R143, 0x40, RZ ;  /* 0x000000408f317810 */ /* 0x01efd60007ffe0ff */
        /* <DEDUP_REMOVED lines=14> */
[----:B------:R-:W-:-:S03]  /*6ce0*/  IMAD.SHL.U32 R52, R58, 0x100, RZ ;  /* 0x000001003a347824 */ /* 0x000fc600078e00ff */
[----:B------:R-:W-:Y:S02]  /*6cf0*/  LOP3.LUT R58, R56, 0xff00, R55, 0xf8, !PT ;  /* 0x0000ff00383a7812 */ /* 0x000fe400078ef837 */
[----:B------:R-:W-:Y:S01]  /*6d00*/  LOP3.LUT R54, R53, 0xff00, R52, 0xf8, !PT ;  /* 0x0000ff0035367812 */ /* 0x000fe200078ef834 */
[----:B------:R-:W-:Y:S01]  /*6d10*/  IMAD.U32 R53, R59, 0x10000, RZ ;  /* 0x000100003b357824 */ /* 0x000fe200078e00ff */
[----:B------:R-:W-:Y:S02]  /*6d20*/  SHF.L.U32 R55, R57, 0x10, RZ ;  /* 0x0000001039377819 */ /* 0x000fe400000006ff */
[----:B------:R-:W-:Y:S02]  /*6d30*/  F2FP.F16.E4M3.UNPACK_B R56, R85.H1 ;  /* 0x00000055ff38723e */ /* 0x000fe400030006ff */
[-C--:B-1----:R-:W-:Y:S02]  /*6d40*/  F2FP.F16.E4M3.UNPACK_B R52, R49.reuse ;  /* 0x00000031ff34723e */ /* 0x082fe400020006ff */
        /* <DEDUP_REMOVED lines=40> */
[----:B------:R-:W-:Y:S01]  /*6fd0*/  F2FP.F16.E4M3.UNPACK_B R49, R51.H1 ;  /* 0x00000033ff31723e */ /* 0x000fe200030006ff */
[----:B------:R-:W-:Y:S01]  /*6fe0*/  FFMA.FTZ R84, R48, R84, R85 ;  /* 0x0000005430547223 */ /* 0x000fe20000010055 */
[----:B------:R-:W-:-:S02]  /*6ff0*/  F2FP.F16.E4M3.UNPACK_B R56, R60.H1 ;  /* 0x0000003cff38723e */ /* 0x000fc400030006ff */
[----:B------:R-:W-:Y:S01]  /*7000*/  F2FP.SATFINITE.E4M3.F32.PACK_AB_MERGE_C R66, R58, R59, RZ ;  /* 0x0000003b3a42723e */ /* 0x000fe200048070ff */
[--C-:B------:R-:W-:Y:S01]  /*7010*/  HADD2.F32 R53, -RZ, R49.reuse.H1_H1 ;  /* 0x30000031ff357230 */ /* 0x100fe20000004100 */
[-C--:B------:R-:W-:Y:S01]  /*7020*/  F2FP.F16.E4M3.UNPACK_B R54, R57.reuse.H1 ;  /* 0x00000039ff36723e */ /* 0x080fe200030006ff */
[----:B------:R-:W-:Y:S01]  /*7030*/  HADD2.F32 R59, -RZ, R56.H1_H1 ;  /* 0x30000038ff3b7230 */ /* 0x000fe20000004100 */
[----:B------:R-:W-:Y:S01]  /*7040*/  F2FP.F16.E4M3.UNPACK_B R48, R50.H1 ;  /* 0x00000032ff30723e */ /* 0x000fe200030006ff */
[----:B------:R-:W-:Y:S01]  /*7050*/  HADD2.F32 R52, -RZ, R49.H0_H0 ;  /* 0x20000031ff347230 */ /* 0x000fe20000004100 */
        /* <DEDUP_REMOVED lines=10> */
[-C--:B------:R-:W-:Y:S01]  /*7100*/  FMUL.FTZ R59, R49, R58.reuse ;  /* 0x0000003a313b7220 */ /* 0x080fe20000410000 */
[----:B------:R-:W-:Y:S01]  /*7110*/  F2FP.F16.E4M3.UNPACK_B R51, R51 ;  /* 0x00000033ff33723e */ /* 0x000fe200020006ff */
[C---:B------:R-:W-:Y:S01]  /*7120*/  FMUL.FTZ R58, R48.reuse, R58 ;  /* 0x0000003a303a7220 */ /* 0x040fe20000410000 */
[----:B------:R-:W-:Y:S01]  /*7130*/  F2FP.F16.E4M3.UNPACK_B R50, R50 ;  /* 0x00000032ff32723e */ /* 0x000fe200020006ff */
[-C--:B------:R-:W-:Y:S01]  /*7140*/  FFMA.FTZ R59, R48, R52.reuse, -R59 ;  /* 0x00000034303b7223 */ /* 0x080fe2000001083b */
[----:B------:R-:W-:Y:S01]  /*7150*/  FFMA.FTZ R64, R53, R55, R64 ;  /* 0x0000003735407223 */ /* 0x000fe20000010040 */
        /* <DEDUP_REMOVED lines=11> */
[C---:B------:R-:W-:Y:S01]  /*7210*/  FMUL.FTZ R56, R49.reuse, R56 ;  /* 0x0000003831387220 */ /* 0x040fe20000410000 */
[----:B------:R-:W-:Y:S02]  /*7220*/  HADD2.F32 R57, -RZ, R57.H0_H0 ;  /* 0x20000039ff397230 */ /* 0x000fe40000004100 */
[-C--:B------:R-:W-:Y:S01]  /*7230*/  FMUL.FTZ R55, R50, R53.reuse ;  /* 0x0000003532377220 */ /* 0x080fe20000410000 */
[C---:B------:R-:W-:Y:S01]  /*7240*/  FMUL.FTZ R53, R48.reuse, R53 ;  /* 0x0000003530357220 */ /* 0x040fe20000410000 */
        /* <DEDUP_REMOVED lines=8> */
.L_x_6447:
[----:B------:R-:W-:Y:S05]  /*72d0*/  BSYNC B1 ;  /* 0x0000000000017941 */ /* 0x000fea0003800000 */
.L_x_6446:
[----:B------:R-:W-:Y:S02]  /*72e0*/  ULDC.64 UR4, c[0x0][0x2e8] ;  /* 0x0000ba0000047ab9 */ /* 0x000fe40000000a00 */
[----:B------:R-:W-:-:S04]  /*72f0*/  IADD3 R52, P2, P3, R15, UR4, R124 ;  /* 0x000000040f347c10 */ /* 0x000fc8000fb5e07c */
[----:B------:R-:W-:-:S05]  /*7300*/  IADD3.X R53, R12, UR5, R127, P2, P3 ;  /* 0x000000050c357c10 */ /* 0x000fca00097e647f */
[----:B-1----:R1:W-:Y:S01]  /*7310*/  STG.E.128 desc[UR60][R52.64], R48 ;  /* 0x0000003034007986 */ /* 0x0023e2000c101d3c */
[----:B------:R-:W-:Y:S05]  /*7320*/  BRA `(.L_x_6441) ;  /* 0x0000005000007947 */ /* 0x000fea0003800000 */
.L_x_6405:
[----:B------:R-:W2:Y:S01]  /*7330*/  LDL R52, [R1+0x50] ;  /* 0x0000500001347983 */ /* 0x000ea20000100800 */
[C---:B------:R-:W-:Y:S01]  /*7340*/  ISETP.GE.AND P5, PT, R228.reuse, R118, PT ;  /* 0x00000076e400720c */ /* 0x040fe20003fa6270 */
[C---:B------:R-:W-:Y:S01]  /*7350*/  VIADD R62, R228.reuse, 0x80 ;  /* 0x00000080e43e7836 */ /* 0x040fe20000000000 */
[----:B------:R-:W-:Y:S02]  /*7360*/  IADD3 R60, R228, 0x40, RZ ;  /* 0x00000040e43c7810 */ /* 0x000fe40007ffe0ff */
[----:B------:R-:W-:Y:S02]  /*7370*/  ISETP.GE.OR P5, PT, R18, R126, P5 ;  /* 0x0000007e1200720c */ /* 0x000fe40002fa6670 */
[----:B------:R-:W-:-:S11]  /*7380*/  P2R R61, PR, RZ, 0x1 ;  /* 0x00000001ff3d7803 */ /* 0x000fd60000000000 */
[----:B------:R-:W0:Y:S08]  /*7390*/  @!P5 LDC.64 R56, c[0x0][0x3e8] ;  /* 0x0000fa00ff38db82 */ /* 0x000e300000000a00 */
[----:B------:R-:W1:Y:S01]  /*73a0*/  @!P5 LDC.64 R58, c[0x0][0x400] ;  /* 0x00010000ff3adb82 */ /* 0x000e620000000a00 */
[----:B0-----:R-:W-:-:S04]  /*73b0*/  @!P5 IADD3 R56, P2, P3, R90, R56, R48 ;  /* 0x000000385a38d210 */ /* 0x001fc80007b5e030 */
[----:B------:R-:W-:Y:S02]  /*73c0*/  @!P5 IADD3.X R57, R31, R57, R141, P2, P3 ;  /* 0x000000391f39d210 */ /* 0x000fe400017e648d */
[----:B------:R-:W-:Y:S02]  /*73d0*/  CS2R R70, SRZ ;  /* 0x0000000000467805 */ /* 0x000fe4000001ff00 */
[----:B------:R-:W-:Y:S02]  /*73e0*/  CS2R R68, SRZ ;  /* 0x0000000000447805 */ /* 0x000fe4000001ff00 */
[----:B------:R-:W-:Y:S02]  /*73f0*/  CS2R R78, SRZ ;  /* 0x00000000004e7805 */ /* 0x000fe4000001ff00 */
[----:B------:R-:W-:Y:S02]  /*7400*/  CS2R R76, SRZ ;  /* 0x00000000004c7805 */ /* 0x000fe4000001ff00 */
[----:B--2---:R-:W-:Y:S01]  /*7410*/  R2UR UR4, R52 ;  /* 0x00000000340472ca */ /* 0x004fe200000e0000 */
[----:B------:R-:W-:-:S05]  /*7420*/  VIADD R52, R228, 0xc0 ;  /* 0x000000c0e4347836 */ /* 0x000fca0000000000 */
[----:B------:R-:W-:-:S04]  /*7430*/  ISETP.GE.AND P2, PT, R52, R118, PT ;  /* 0x000000763400720c */ /* 0x000fc80003f46270 */
[----:B------:R-:W-:-:S13]  /*7440*/  ISETP.GE.OR P2, PT, R18, R126, P2 ;  /* 0x0000007e1200720c */ /* 0x000fda0001746670 */
[----:B------:R-:W0:Y:S01]  /*7450*/  @!P2 LDC.64 R52, c[0x0][0x3f8] ;  /* 0x0000fe00ff34ab82 */ /* 0x000e220000000a00 */
[----:B------:R-:W-:Y:S02]  /*7460*/  @!P2 IMAD.MOV.U32 R49, RZ, RZ, R141 ;  /* 0x000000ffff31a224 */ /* 0x000fe400078e008d */
[----:B------:R-:W-:-:S05]  /*7470*/  @!P2 IMAD.MOV.U32 R51, RZ, RZ, R111 ;  /* 0x000000ffff33a224 */ /* 0x000fca00078e006f */
[----:B------:R-:W2:Y:S08]  /*7480*/  @!P2 LDC.64 R80, c[0x0][0x3e8] ;  /* 0x0000fa00ff50ab82 */ /* 0x000eb00000000a00 */
[----:B------:R-:W3:Y:S01]  /*7490*/  @!P2 LDC.64 R82, c[0x0][0x400] ;  /* 0x00010000ff52ab82 */ /* 0x000ee20000000a00 */
[----:B0-----:R-:W-:-:S04]  /*74a0*/  @!P2 IMAD.WIDE.U32 R54, R52, 0xc0, R48 ;  /* 0x000000c03436a825 */ /* 0x001fc800078e0030 */
[----:B------:R-:W-:-:S04]  /*74b0*/  @!P2 IMAD R53, R53, 0xc0, RZ ;  /* 0x000000c03535a824 */ /* 0x000fc800078e02ff */
[----:B------:R-:W-:Y:S01]  /*74c0*/  @!P2 IMAD.IADD R52, R55, 0x1, R53 ;  /* 0x000000013734a824 */ /* 0x000fe200078e0235 */
[----:B--2---:R-:W-:-:S04]  /*74d0*/  @!P2 IADD3 R80, P3, P4, R90, R80, R54 ;  /* 0x000000505a50a210 */ /* 0x004fc80007c7e036 */
[----:B------:R-:W-:Y:S02]  /*74e0*/  @!P2 IADD3.X R81, R31, R81, R52, P3, P4 ;  /* 0x000000511f51a210 */ /* 0x000fe40001fe8434 */
[----:B------:R-:W0:Y:S02]  /*74f0*/  @!P2 LDC.64 R52, c[0x0][0x408] ;  /* 0x00010200ff34ab82 */ /* 0x000e240000000a00 */
[----:B0-----:R-:W-:-:S04]  /*7500*/  @!P2 IMAD.WIDE.U32 R54, R52, 0xc0, R50 ;  /* 0x000000c03436a825 */ /* 0x001fc800078e0032 */
[----:B------:R-:W-:Y:S01]  /*7510*/  @!P2 IMAD R53, R53, 0xc0, RZ ;  /* 0x000000c03535a824 */ /* 0x000fe200078e02ff */
[----:B---3--:R-:W-:-:S03]  /*7520*/  @!P2 IADD3 R82, P3, P4, R96, R82, R54 ;  /* 0x000000526052a210 */ /* 0x008fc60007c7e036 */
[----:B------:R-:W-:-:S05]  /*7530*/  @!P2 IMAD.IADD R52, R55, 0x1, R53 ;  /* 0x000000013734a824 */ /* 0x000fca00078e0235 */
[----:B------:R-:W-:Y:S02]  /*7540*/  @!P2 IADD3.X R83, R29, R83, R52, P3, P4 ;  /* 0x000000531d53a210 */ /* 0x000fe40001fe8434 */
[----:B-1----:R-:W-:-:S03]  /*7550*/  @!P5 IADD3 R58, P3, P4, R96, R58, R50 ;  /* 0x0000003a603ad210 */ /* 0x002fc60007c7e032 */
[----:B------:R-:W2:Y:S01]  /*7560*/  @!P2 LDG.E.128 R76, desc[UR60][R82.64] ;  /* 0x0000003c524ca981 */ /* 0x000ea2000c1e1d00 */
[----:B------:R-:W-:Y:S02]  /*7570*/  @!P5 IADD3.X R59, R29, R59, R111, P3, P4 ;  /* 0x0000003b1d3bd210 */ /* 0x000fe40001fe846f */
[----:B------:R-:W-:-:S04]  /*7580*/  ISETP.GE.AND P4, PT, R60, R118, PT ;  /* 0x000000763c00720c */ /* 0x000fc80003f86270 */
        /* <DEDUP_REMOVED lines=8> */
[----:B------:R-:W3:Y:S03]  /*7610*/  @!P3 LDC.64 R72, c[0x0][0x3e8] ;  /* 0x0000fa00ff48bb82 */ /* 0x000ee60000000a00 */
[----:B------:R-:W-:Y:S02]  /*7620*/  @!P3 IADD3.X R52, R31, R10, R141, P0, P6 ;  /* 0x0000000a1f34b210 */ /* 0x000fe400007ec48d */
[----:B------:R-:W-:-:S03]  /*7630*/  @!P4 IADD3 R53, P0, P6, R96, R50, R5 ;  /* 0x000000326035c210 */ /* 0x000fc60007e1e005 */
[----:B------:R-:W4:Y:S01]  /*7640*/  @!P3 LDC.64 R74, c[0x0][0x400] ;  /* 0x00010000ff4abb82 */ /* 0x000f220000000a00 */
[----:B------:R-:W-:Y:S02]  /*7650*/  @!P4 IADD3.X R54, R29, R111, R7, P0, P6 ;  /* 0x0000006f1d36c210 */ /* 0x000fe400007ec407 */
[----:B------:R-:W-:-:S04]  /*7660*/  @!P3 IADD3 R51, P0, P6, R96, R4, R50 ;  /* 0x000000046033b210 */ /* 0x000fc80007e1e032 */
[----:B------:R-:W-:Y:S02]  /*7670*/  @!P3 IADD3.X R48, R29, R6, R111, P0, P6 ;  /* 0x000000061d30b210 */ /* 0x000fe400007ec46f */
[----:B0-----:R-:W-:Y:S02]  /*7680*/  @!P4 IADD3 R64, P6, R55, R64, RZ ;  /* 0x000000403740c210 */ /* 0x001fe40007fde0ff */
[----:B------:R-:W-:Y:S02]  /*7690*/  CS2R R62, SRZ ;  /* 0x00000000003e7805 */ /* 0x000fe4000001ff00 */
[----:B------:R-:W-:Y:S01]  /*76a0*/  ISETP.NE.AND P0, PT, R61, RZ, PT ;  /* 0x000000ff3d00720c */ /* 0x000fe20003f05270 */
[----:B------:R-:W-:Y:S01]  /*76b0*/  @!P4 IMAD.X R65, R60, 0x1, R65, P6 ;  /* 0x000000013c41c824 */ /* 0x000fe200030e0641 */
[----:B-1----:R-:W-:-:S05]  /*76c0*/  @!P4 IADD3 R66, P6, R53, R66, RZ ;  /* 0x000000423542c210 */ /* 0x002fca0007fde0ff */
[----:B------:R-:W-:Y:S01]  /*76d0*/  @!P4 IMAD.X R67, R54, 0x1, R67, P6 ;  /* 0x000000013643c824 */ /* 0x000fe200030e0643 */
[----:B---3--:R-:W-:Y:S02]  /*76e0*/  @!P3 IADD3 R72, P6, R49, R72, RZ ;  /* 0x000000483148b210 */ /* 0x008fe40007fde0ff */
[----:B------:R-:W-:-:S03]  /*76f0*/  CS2R R54, SRZ ;  /* 0x0000000000367805 */ /* 0x000fc6000001ff00 */
[----:B------:R-:W-:Y:S01]  /*7700*/  @!P3 IMAD.X R73, R52, 0x1, R73, P6 ;  /* 0x000000013449b824 */ /* 0x000fe200030e0649 */
[----:B----4-:R-:W-:Y:S02]  /*7710*/  @!P3 IADD3 R74, P6, R51, R74, RZ ;  /* 0x0000004a334ab210 */ /* 0x010fe40007fde0ff */
[----:B------:R-:W-:Y:S02]  /*7720*/  CS2R R50, SRZ ;  /* 0x0000000000327805 */ /* 0x000fe4000001ff00 */
[----:B------:R-:W-:Y:S01]  /*7730*/  CS2R R52, SRZ ;  /* 0x0000000000347805 */ /* 0x000fe2000001ff00 */
[----:B------:R-:W-:Y:S01]  /*7740*/  @!P3 IMAD.X R75, R48, 0x1, R75, P6 ;  /* 0x00000001304bb824 */ /* 0x000fe200030e064b */
[----:B------:R-:W-:Y:S02]  /*7750*/  CS2R R48, SRZ ;  /* 0x0000000000307805 */ /* 0x000fe4000001ff00 */
[----:B------:R-:W-:Y:S02]  /*7760*/  CS2R R60, SRZ ;  /* 0x00000000003c7805 */ /* 0x000fe4000001ff00 */
[----:B------:R0:W3:Y:S04]  /*7770*/  @!P5 LDG.E.128 R52, desc[UR60][R58.64] ;  /* 0x0000003c3a34d981 */ /* 0x0000e8000c1e1d00 */
[----:B------:R1:W4:Y:S04]  /*7780*/  @!P5 LDG.E.128 R48, desc[UR60][R56.64] ;  /* 0x0000003c3830d981 */ /* 0x000328000c1e1d00 */
[----:B------:R5:W4:Y:S01]  /*7790*/  @!P4 LDG.E.128 R60, desc[UR60][R66.64] ;  /* 0x0000003c423cc981 */ /* 0x000b22000c1e1d00 */
[----:B0-----:R-:W-:-:S03]  /*77a0*/  CS2R R58, SRZ ;  /* 0x00000000003a7805 */ /* 0x001fc6000001ff00 */
[----:B------:R0:W4:Y:S01]  /*77b0*/  @!P3 LDG.E.128 R68, desc[UR60][R74.64] ;  /* 0x0000003c4a44b981 */ /* 0x000122000c1e1d00 */
[----:B-1----:R-:W-:Y:S02]  /*77c0*/  CS2R R56, SRZ ;  /* 0x0000000000387805 */ /* 0x002fe4000001ff00 */
[----:B-----5:R-:W-:-:S04]  /*77d0*/  CS2R R66, SRZ ;  /* 0x0000000000427805 */ /* 0x020fc8000001ff00 */
[----:B------:R1:W5:Y:S01]  /*77e0*/  @!P4 LDG.E.128 R56, desc[UR60][R64.64] ;  /* 0x0000003c4038c981 */ /* 0x000362000c1e1d00 */
[----:B0-----:R-:W-:Y:S02]  /*77f0*/  CS2R R74, SRZ ;  /* 0x00000000004a7805 */ /* 0x001fe4000001ff00 */
[----:B-1----:R-:W-:-:S06]  /*7800*/  CS2R R64, SRZ ;  /* 0x0000000000407805 */ /* 0x002fcc000001ff00 */
[----:B------:R0:W5:Y:S02]  /*7810*/  @!P3 LDG.E.128 R64, desc[UR60][R72.64] ;  /* 0x0000003c4840b981 */ /* 0x000164000c1e1d00 */
[----:B0-----:R-:W-:-:S06]  /*7820*/  CS2R R72, SRZ ;  /* 0x0000000000487805 */ /* 0x001fcc000001ff00 */
[----:B------:R-:W5:Y:S01]  /*7830*/  @!P2 LDG.E.128 R72, desc[UR60][R80.64] ;  /* 0x0000003c5048a981 */ /* 0x000f62000c1e1d00 */
[----:B------:R-:W-:-:S06]  /*7840*/  UISETP.NE.AND UP0, UPT, UR4, 0x3, UPT ;  /* 0x000000030400788c */ /* 0x000fcc000bf05270 */
[----:B------:R-:W-:Y:S02]  /*7850*/  PLOP3.LUT P5, PT, PT, PT, UP0, 0x80, 0x0 ;  /* 0x000000000000781c */ /* 0x000fe40003faf008 */
[----:B------:R-:W-:Y:S01]  /*7860*/  ISETP.GE.AND P2, PT, R18, R126, PT ;  /* 0x0000007e1200720c */ /* 0x000fe20003f46270 */
[----:B--2---:R-:W-:Y:S02]  /*7870*/  IMAD.MOV.U32 R143, RZ, RZ, R78 ;  /* 0x000000ffff8f7224 */ /* 0x004fe400078e004e */
[----:B------:R-:W-:Y:S02]  /*7880*/  IMAD.MOV.U32 R144, RZ, RZ, R76 ;  /* 0x000000ffff907224 */ /* 0x000fe400078e004c */
[----:B---3--:R-:W-:Y:S02]  /*7890*/  IMAD.MOV.U32 R155, RZ, RZ, R54 ;  /* 0x000000ffff9b7224 */ /* 0x008fe400078e0036 */
[----:B------:R-:W-:Y:S01]  /*78a0*/  IMAD.MOV.U32 R170, RZ, RZ, R52 ;  /* 0x000000ffffaa7224 */ /* 0x000fe200078e0034 */
[----:B----4-:R-:W-:Y:S01]  /*78b0*/  MOV R156, R50 ;  /* 0x00000032009c7202 */ /* 0x010fe20000000f00 */
[----:B------:R-:W-:Y:S01]  /*78c0*/  IMAD.MOV.U32 R169, RZ, RZ, R48 ;  /* 0x000000ffffa97224 */ /* 0x000fe200078e0030 */
[----:B------:R-:W-:Y:S01]  /*78d0*/  MOV R153, R62 ;  /* 0x0000003e00997202 */ /* 0x000fe20000000f00 */
[----:B------:R-:W-:-:S02]  /*78e0*/  IMAD.MOV.U32 R154, RZ, RZ, R60 ;  /* 0x000000ffff9a7224 */ /* 0x000fc400078e003c */
[----:B------:R-:W-:Y:S02]  /*78f0*/  IMAD.MOV.U32 R149, RZ, RZ, R70 ;  /* 0x000000ffff957224 */ /* 0x000fe400078e0046 */
[----:B------:R-:W-:Y:S02]  /*7900*/  IMAD.MOV.U32 R150, RZ, RZ, R68 ;  /* 0x000000ffff967224 */ /* 0x000fe400078e0044 */
[----:B-----5:R-:W-:Y:S02]  /*7910*/  IMAD.MOV.U32 R151, RZ, RZ, R58 ;  /* 0x000000ffff977224 */ /* 0x020fe400078e003a */
[----:B------:R-:W-:Y:S02]  /*7920*/  IMAD.MOV.U32 R152, RZ, RZ, R56 ;  /* 0x000000ffff987224 */ /* 0x000fe400078e0038 */
[----:B------:R-:W-:Y:S02]  /*7930*/  IMAD.MOV.U32 R147, RZ, RZ, R66 ;  /* 0x000000ffff937224 */ /* 0x000fe400078e0042 */
[----:B------:R-:W-:Y:S01]  /*7940*/  IMAD.MOV.U32 R148, RZ, RZ, R64 ;  /* 0x000000ffff947224 */ /* 0x000fe200078e0040 */
[----:B------:R-:W-:Y:S01]  /*7950*/  MOV R141, R74 ;  /* 0x0000004a008d7202 */ /* 0x000fe20000000f00 */
[----:B------:R-:W-:Y:S01]  /*7960*/  IMAD.MOV.U32 R142, RZ, RZ, R72 ;  /* 0x000000ffff8e7224 */ /* 0x000fe200078e0048 */
[----:B------:R-:W-:Y:S06]  /*7970*/  @!P5 BRA `(.L_x_6448) ;  /* 0x000000000004d947 */ /* 0x000fec0003800000 */
[----:B------:R-:W-:Y:S01]  /*7980*/  BPT.TRAP 0x1 ;  /* 0x000000040000795c */ /* 0x000fe20000300000 */
.L_x_6448:
[----:B------:R-:W-:Y:S01]  /*7990*/  IMAD R111, R17, 0x8, R16 ;  /* 0x00000008116f7824 */ /* 0x000fe200078e0210 */
[----:B------:R-:W-:Y:S01]  /*79a0*/  SHF.L.U32 R128, R231, 0x1f, RZ ;  /* 0x0000001fe7807819 */ /* 0x000fe200000006ff */
[----:B------:R-:W0:Y:S01]  /*79b0*/  LDC R145, c[0x0][0x2f4] ;  /* 0x0000bd00ff917b82 */ /* 0x000e220000000800 */
[----:B------:R-:W-:Y:S01]  /*79c0*/  IMAD.MOV.U32 R125, RZ, RZ, R127 ;  /* 0x000000ffff7d7224 */ /* 0x000fe200078e007f */
[----:B------:R-:W-:Y:S01]  /*79d0*/  BSSY B1, `(.L_x_6449) ;  /* 0x0000005000017945 */ /* 0x000fe20003800000 */
[----:B------:R-:W1:Y:S05]  /*79e0*/  SYNCS.PHASECHK.TRANS64.TRYWAIT P3, [R111+URZ+0x2e890], R128 ;  /* 0x02e890806f0075a7 */ /* 0x000e6a000806017f */
[----:B------:R-:W2:Y:S01]  /*79f0*/  LDC.64 R126, c[0x0][0x300] ;  /* 0x0000c000ff7e7b82 */ /* 0x000ea20000000a00 */
[----:B0-----:R-:W-:Y:S01]  /*7a00*/  IADD3 R146, -R115, R145, RZ ;  /* 0x0000009173927210 */ /* 0x001fe20007ffe1ff */
[----:B-1----:R-:W-:Y:S06]  /*7a10*/  @!P3 BRA `(.L_x_6450) ;  /* 0x000002040090b947 */ /* 0x002fec0003800000 */
.L_x_6704:
[----:B------:R-:W-:Y:S05]  /*7a20*/  BSYNC B1 ;  /* 0x0000000000017941 */ /* 0x000fea0003800000 */
.L_x_6449:
[----:B------:R-:W-:Y:S01]  /*7a30*/  ISETP.GE.OR P3, PT, R228, R118, P0 ;  /* 0x00000076e400720c */ /* 0x000fe20000766670 */
[----:B------:R-:W-:-:S12]  /*7a40*/  BSSY B1, `(.L_x_6451) ;  /* 0x0000105000017945 */ /* 0x000fd80003800000 */
[----:B------:R-:W-:Y:S05]  /*7a50*/  @P3 BRA `(.L_x_6452) ;  /* 0x00000010000c3947 */ /* 0x000fea0003800000 */
[----:B------:R-:W3:Y:S01]  /*7a60*/  LDL R81, [R1+0x18] ;  /* 0x0000180001517983 */ /* 0x000ee20000100800 */
[----:B------:R-:W-:Y:S01]  /*7a70*/  SHF.R.S32.HI R80, RZ, 0x1f, R228 ;  /* 0x0000001fff507819 */ /* 0x000fe200000114e4 */
[-C--:B--2---:R-:W-:Y:S01]  /*7a80*/  IMAD.WIDE.U32 R136, R228, R126.reuse, R124 ;  /* 0x0000007ee4887225 */ /* 0x084fe200078e007c */
[----:B------:R-:W-:Y:S01]  /*7a90*/  BSSY B2, `(.L_x_6453) ;  /* 0x00000f4000027945 */ /* 0x000fe20003800000 */
[----:B------:R-:W1:Y:S02]  /*7aa0*/  S2R R82, SR_TID.X ;  /* 0x0000000000527919 */ /* 0x000e640000002100 */
[----:B------:R-:W-:Y:S01]  /*7ab0*/  IMAD R80, R80, R126, RZ ;  /* 0x0000007e50507224 */ /* 0x000fe200078e02ff */
[----:B------:R-:W-:Y:S01]  /*7ac0*/  IADD3 R159, P3, P4, R44, R136, R27 ;  /* 0x000000882c9f7210 */ /* 0x000fe20007c7e01b */
[----:B-1----:R-:W-:-:S05]  /*7ad0*/  VIADD R83, R82, 0xffffff80 ;  /* 0xffffff8052537836 */ /* 0x002fca0000000000 */
[----:B------:R-:W-:-:S04]  /*7ae0*/  SHF.R.S32.HI R82, RZ, 0x1f, R83 ;  /* 0x0000001fff527819 */ /* 0x000fc80000011453 */
[----:B------:R-:W-:-:S05]  /*7af0*/  LEA.HI R82, R82, R83, RZ, 0x5 ;  /* 0x0000005352527211 */ /* 0x000fca00078f28ff */
[----:B------:R-:W-:-:S05]  /*7b00*/  IMAD.SHL.U32 R82, R82, 0x20, RZ ;  /* 0x0000002052527824 */ /* 0x000fca00078e00ff */
[----:B------:R-:W-:Y:S02]  /*7b10*/  LOP3.LUT R82, R82, 0xfffffc00, RZ, 0xc0, !PT ;  /* 0xfffffc0052527812 */ /* 0x000fe400078ec0ff */
[----:B---3--:R-:W-:Y:S01]  /*7b20*/  LOP3.LUT P6, RZ, R81, 0x2, RZ, 0xc0, !PT ;  /* 0x0000000251ff7812 */ /* 0x008fe200078cc0ff */
[----:B------:R-:W-:-:S03]  /*7b30*/  IMAD R81, R228, R127, R80 ;  /* 0x0000007fe4517224 */ /* 0x000fc600078e0250 */
[----:B------:R-:W-:Y:S01]  /*7b40*/  SEL R80, R115, R146, !P6 ;  /* 0x0000009273507207 */ /* 0x000fe20007000000 */
[----:B------:R-:W-:-:S03]  /*7b50*/  IMAD.IADD R158, R81, 0x1, R137 ;  /* 0x00000001519e7824 */ /* 0x000fc600078e0289 */
[----:B------:R-:W-:Y:S02]  /*7b60*/  SHF.R.S32.HI R81, RZ, 0x1f, R80 ;  /* 0x0000001fff517819 */ /* 0x000fe40000011450 */
[----:B------:R-:W-:Y:S02]  /*7b70*/  IADD3.X R157, R20, R158, R21, P3, P4 ;  /* 0x0000009e149d7210 */ /* 0x000fe40001fe8415 */
[----:B------:R-:W-:-:S04]  /*7b80*/  LEA.HI R81, R81, R80, RZ, 0x5 ;  /* 0x0000005051517211 */ /* 0x000fc800078f28ff */
[----:B------:R-:W-:-:S05]  /*7b90*/  LEA.HI.SX32 R81, R81, R28, 0x1b ;  /* 0x0000001c51517211 */ /* 0x000fca00078fdaff */
[----:B------:R-:W-:-:S05]  /*7ba0*/  IMAD.SHL.U32 R160, R81, 0x10, RZ ;  /* 0x0000001051a07824 */ /* 0x000fca00078e00ff */
[----:B------:R-:W-:-:S04]  /*7bb0*/  LOP3.LUT R81, R0, 0x70, R160, 0xf8, !PT ;  /* 0x0000007000517812 */ /* 0x000fc800078ef8a0 */
[----:B------:R-:W-:-:S05]  /*7bc0*/  LOP3.LUT R81, R81, R106, RZ, 0x3c, !PT ;  /* 0x0000006a51517212 */ /* 0x000fca00078e3cff */
[----:B------:R-:W-:Y:S02]  /*7bd0*/  IMAD.IADD R80, R82, 0x1, R81 ;  /* 0x0000000152507824 */ /* 0x000fe400078e0251 */
[C---:B------:R-:W-:Y:S02]  /*7be0*/  IMAD R81, R17.reuse, 0x7000, R114 ;  /* 0x0000700011517824 */ /* 0x040fe400078e0272 */
[----:B------:R-:W-:-:S03]  /*7bf0*/  IMAD R83, R17, 0x7000, R80 ;  /* 0x0000700011537824 */ /* 0x000fc600078e0250 */
[C---:B------:R-:W-:Y:S01]  /*7c00*/  IADD3 R81, R16.reuse, R81, RZ ;  /* 0x0000005110517210 */ /* 0x040fe20007ffe0ff */
[----:B------:R-:W-:-:S05]  /*7c10*/  IMAD.IADD R84, R16, 0x1, R83 ;  /* 0x0000000110547824 */ /* 0x000fca00078e0253 */
[----:B------:R-:W1:Y:S04]  /*7c20*/  LDS.128 R80, [R81+0x20400] ;  /* 0x0204000051507984 */ /* 0x000e680000000c00 */
[----:B------:R-:W2:Y:S01]  /*7c30*/  LDS.128 R84, [R84+0x20400] ;  /* 0x0204000054547984 */ /* 0x000ea20000000c00 */
[----:B------:R-:W-:Y:S05]  /*7c40*/  @P2 BRA `(.L_x_6454) ;  /* 0x0000000c00602947 */ /* 0x000fea0003800000 */
[--C-:B------:R-:W-:Y:S01]  /*7c50*/  SHF.R.U32.HI R168, RZ, 0x18, R55.reuse ;  /* 0x00000018ffa87819 */ /* 0x100fe20000011637 */
[----:B--2---:R-:W-:Y:S01]  /*7c60*/  IMAD.MOV.U32 R175, RZ, RZ, R84 ;  /* 0x000000ffffaf7224 */ /* 0x004fe200078e0054 */
[----:B------:R-:W-:Y:S02]  /*7c70*/  LOP3.LUT R167, R55, 0xff, RZ, 0xc0, !PT ;  /* 0x000000ff37a77812 */ /* 0x000fe400078ec0ff */
[--C-:B------:R-:W-:Y:S02]  /*7c80*/  SHF.R.U32.HI R166, RZ, 0x8, R55.reuse ;  /* 0x00000008ffa67819 */ /* 0x100fe40000011637 */
[----:B------:R-:W-:Y:S01]  /*7c90*/  SHF.R.U32.HI R171, RZ, 0x10, R55 ;  /* 0x00000010ffab7819 */ /* 0x000fe20000011637 */
[----:B-1----:R-:W-:Y:S01]  /*7ca0*/  IMAD.MOV.U32 R55, RZ, RZ, R80 ;  /* 0x000000ffff377224 */ /* 0x002fe200078e0050 */
[----:B------:R-:W-:Y:S01]  /*7cb0*/  F2FP.F16.E4M3.UNPACK_B R172, R170.H1 ;  /* 0x000000aaffac723e */ /* 0x000fe200030006ff */
[----:B------:R-:W-:Y:S01]  /*7cc0*/  IMAD.SHL.U32 R166, R166, 0x100, RZ ;  /* 0x00000100a6a67824 */ /* 0x000fe200078e00ff */
[----:B------:R-:W-:-:S02]  /*7cd0*/  F2FP.F16.E4M3.UNPACK_B R173, R175.H1 ;  /* 0x000000afffad723e */ /* 0x000fc400030006ff */
[----:B------:R-:W-:Y:S01]  /*7ce0*/  F2FP.F16.E4M3.UNPACK_B R174, R55.H1 ;  /* 0x00000037ffae723e */ /* 0x000fe200030006ff */
[----:B------:R-:W-:Y:S01]  /*7cf0*/  HADD2.F32 R179, -RZ, R172.H0_H0 ;  /* 0x200000acffb37230 */ /* 0x000fe20000004100 */
[----:B------:R-:W-:Y:S01]  /*7d00*/  F2FP.F16.E4M3.UNPACK_B R176, R169.H1 ;  /* 0x000000a9ffb0723e */ /* 0x000fe200030006ff */
[----:B------:R-:W-:Y:S01]  /*7d10*/  HADD2.F32 R80, -RZ, R173.H0_H0 ;  /* 0x200000adff507230 */ /* 0x000fe20000004100 */
[----:B------:R-:W-:Y:S01]  /*7d20*/  F2FP.F16.E4M3.UNPACK_B R175, R175 ;  /* 0x000000afffaf723e */ /* 0x000fe200020006ff */
[----:B------:R-:W-:Y:S01]  /*7d30*/  HADD2.F32 R84, -RZ, R174.H0_H0 ;  /* 0x200000aeff547230 */ /* 0x000fe20000004100 */
[----:B------:R-:W-:Y:S01]  /*7d40*/  F2FP.F16.E4M3.UNPACK_B R169, R169 ;  /* 0x000000a9ffa9723e */ /* 0x000fe200020006ff */
        /* <DEDUP_REMOVED lines=10> */
[----:B------:R-:W-:Y:S01]  /*7df0*/  HADD2.F32 R178, -RZ, R169.H0_H0 ;  /* 0x200000a9ffb27230 */ /* 0x000fe20000004100 */
[----:B------:R-:W-:Y:S01]  /*7e00*/  F2FP.F16.E4M3.UNPACK_B R179, R156.H1 ;  /* 0x0000009cffb3723e */ /* 0x000fe200030006ff */
[C---:B------:R-:W-:Y:S01]  /*7e10*/  FMUL.FTZ R172, R177.reuse, R172 ;  /* 0x000000acb1ac7220 */ /* 0x040fe20000410000 */
[----:B------:R-:W-:Y:S01]  /*7e20*/  FFMA.FTZ R174, R177, R176, -R174 ;  /* 0x000000b0b1ae7223 */ /* 0x000fe200000108ae */
[----:B------:R-:W-:-:S02]  /*7e30*/  SHF.R.U32.HI R50, RZ, 0x8, R49 ;  /* 0x00000008ff327819 */ /* 0x000fc40000011631 */
[--C-:B------:R-:W-:Y:S02]  /*7e40*/  HADD2.F32 R181, -RZ, R179.reuse.H0_H0 ;  /* 0x200000b3ffb57230 */ /* 0x100fe40000004100 */
[----:B------:R-:W-:Y:S01]  /*7e50*/  FFMA.FTZ R173, R173, R176, R172 ;  /* 0x000000b0adad7223 */ /* 0x000fe200000100ac */
[----:B------:R-:W-:Y:S01]  /*7e60*/  F2FP.F16.E4M3.UNPACK_B R172, R170 ;  /* 0x000000aaffac723e */ /* 0x000fe200020006ff */
[----:B------:R-:W-:Y:S01]  /*7e70*/  HADD2.F32 R179, -RZ, R179.H1_H1 ;  /* 0x300000b3ffb37230 */ /* 0x000fe20000004100 */
[----:B------:R-:W-:Y:S01]  /*7e80*/  F2FP.F16.E4M3.UNPACK_B R176, R55 ;  /* 0x00000037ffb0723e */ /* 0x000fe200020006ff */
[----:B------:R-:W-:Y:S01]  /*7e90*/  HADD2.F32 R55, -RZ, R175.H0_H0 ;  /* 0x200000afff377230 */ /* 0x000fe20000004100 */
[----:B------:R-:W-:Y:S01]  /*7ea0*/  SHF.R.U32.HI R165, RZ, 0x18, R53 ;  /* 0x00000018ffa57819 */ /* 0x000fe20000011635 */
[----:B------:R-:W-:Y:S01]  /*7eb0*/  HADD2.F32 R180, -RZ, R172.H0_H0 ;  /* 0x200000acffb47230 */ /* 0x000fe20000004100 */
[----:B------:R-:W-:Y:S01]  /*7ec0*/  LOP3.LUT R164, R53, 0xff, RZ, 0xc0, !PT ;  /* 0x000000ff35a47812 */ /* 0x000fe200078ec0ff */
[----:B------:R-:W-:Y:S01]  /*7ed0*/  HADD2.F32 R177, -RZ, R176.H0_H0 ;  /* 0x200000b0ffb17230 */ /* 0x000fe20000004100 */
[----:B------:R-:W-:Y:S01]  /*7ee0*/  SHF.R.U32.HI R52, RZ, 0x18, R49 ;  /* 0x00000018ff347819 */ /* 0x000fe20000011631 */
[----:B------:R-:W-:-:S02]  /*7ef0*/  HADD2.F32 R172, -RZ, R172.H1_H1 ;  /* 0x300000acffac7230 */ /* 0x000fc40000004100 */
[-C--:B------:R-:W-:Y:S01]  /*7f00*/  FMUL.FTZ R170, R55, R180.reuse ;  /* 0x000000b437aa7220 */ /* 0x080fe20000410000 */
[----:B------:R-:W-:Y:S02]  /*7f10*/  HADD2.F32 R175, -RZ, R175.H1_H1 ;  /* 0x300000afffaf7230 */ /* 0x000fe40000004100 */
[----:B------:R-:W-:Y:S01]  /*7f20*/  FMUL.FTZ R180, R177, R180 ;  /* 0x000000b4b1b47220 */ /* 0x000fe20000410000 */
[----:B------:R-:W-:Y:S01]  /*7f30*/  LOP3.LUT R48, R49, 0xff, RZ, 0xc0, !PT ;  /* 0x000000ff31307812 */ /* 0x000fe200078ec0ff */
[-C--:B------:R-:W-:Y:S01]  /*7f40*/  FFMA.FTZ R170, R177, R178.reuse, -R170 ;  /* 0x000000b2b1aa7223 */ /* 0x080fe200000108aa */
[----:B------:R-:W-:Y:S02]  /*7f50*/  HADD2.F32 R177, -RZ, R176.H1_H1 ;  /* 0x300000b0ffb17230 */ /* 0x000fe40000004100 */
[----:B------:R-:W-:Y:S01]  /*7f60*/  FFMA.FTZ R55, R55, R178, R180 ;  /* 0x000000b237377223 */ /* 0x000fe200000100b4 */
[----:B------:R-:W-:Y:S02]  /*7f70*/  HADD2.F32 R176, -RZ, R169.H1_H1 ;  /* 0x300000a9ffb07230 */ /* 0x000fe40000004100 */
[-C--:B------:R-:W-:Y:S01]  /*7f80*/  FMUL.FTZ R178, R175, R172.reuse ;  /* 0x000000acafb27220 */ /* 0x080fe20000410000 */
[----:B------:R-:W-:Y:S01]  /*7f90*/  SHF.R.U32.HI R54, RZ, 0x10, R49 ;  /* 0x00000010ff367819 */ /* 0x000fe20000011631 */
[C---:B------:R-:W-:Y:S01]  /*7fa0*/  FMUL.FTZ R180, R177.reuse, R172 ;  /* 0x000000acb1b47220 */ /* 0x040fe20000410000 */
[----:B------:R-:W-:Y:S01]  /*7fb0*/  SHF.R.U32.HI R49, RZ, 0x18, R51 ;  /* 0x00000018ff317819 */ /* 0x000fe20000011633 */
[-C--:B------:R-:W-:Y:S01]  /*7fc0*/  FFMA.FTZ R172, R177, R176.reuse, -R178 ;  /* 0x000000b0b1ac7223 */ /* 0x080fe200000108b2 */
[----:B------:R-:W-:Y:S01]  /*7fd0*/  LOP3.LUT R162, R51, 0xff, RZ, 0xc0, !PT ;  /* 0x000000ff33a27812 */ /* 0x000fe200078ec0ff */
[----:B------:R-:W-:Y:S01]  /*7fe0*/  FFMA.FTZ R169, R175, R176, R180 ;  /* 0x000000b0afa97223 */ /* 0x000fe200000100b4 */
[----:B------:R-:W-:Y:S01]  /*7ff0*/  IMAD.MOV.U32 R175, RZ, RZ, R86 ;  /* 0x000000ffffaf7224 */ /* 0x000fe200078e0056 */
[----:B------:R-:W-:-:S02]  /*8000*/  F2FP.F16.E4M3.UNPACK_B R86, R155.H1 ;  /* 0x0000009bff56723e */ /* 0x000fc400030006ff */
[----:B------:R-:W-:Y:S02]  /*8010*/  F2FP.F16.E4M3.UNPACK_B R176, R82.H1 ;  /* 0x00000052ffb0723e */ /* 0x000fe400030006ff */
[----:B------:R-:W-:Y:S01]  /*8020*/  F2FP.F16.E4M3.UNPACK_B R177, R175.H1 ;  /* 0x000000afffb1723e */ /* 0x000fe200030006ff */
[----:B------:R-:W-:Y:S01]  /*8030*/  HADD2.F32 R183, -RZ, R86.H0_H0 ;  /* 0x20000056ffb77230 */ /* 0x000fe20000004100 */
[----:B------:R-:W-:Y:S01]  /*8040*/  SHF.R.U32.HI R161, RZ, 0x8, R51 ;  /* 0x00000008ffa17819 */ /* 0x000fe20000011633 */
[----:B------:R-:W-:Y:S01]  /*8050*/  HADD2.F32 R180, -RZ, R176.H0_H0 ;  /* 0x200000b0ffb47230 */ /* 0x000fe20000004100 */
[----:B------:R-:W-:Y:S01]  /*8060*/  SHF.R.U32.HI R163, RZ, 0x8, R53 ;  /* 0x00000008ffa37819 */ /* 0x000fe20000011635 */
[--C-:B------:R-:W-:Y:S01]  /*8070*/  HADD2.F32 R178, -RZ, R177.reuse.H0_H0 ;  /* 0x200000b1ffb27230 */ /* 0x100fe20000004100 */
[----:B------:R-:W-:Y:S01]  /*8080*/  PRMT R164, R165, 0x654, R164 ;  /* 0x00000654a5a47816 */ /* 0x000fe200000000a4 */
[----:B------:R-:W-:Y:S01]  /*8090*/  HADD2.F32 R86, -RZ, R86.H1_H1 ;  /* 0x30000056ff567230 */ /* 0x000fe20000004100 */
[----:B------:R-:W-:Y:S01]  /*80a0*/  PRMT R49, R49, 0x654, R162 ;  /* 0x0000065431317816 */ /* 0x000fe200000000a2 */
[----:B------:R-:W-:-:S02]  /*80b0*/  HADD2.F32 R177, -RZ, R177.H1_H1 ;  /* 0x300000b1ffb17230 */ /* 0x000fc40000004100 */
[-C--:B------:R-:W-:Y:S01]  /*80c0*/  FMUL.FTZ R182, R178, R183.reuse ;  /* 0x000000b7b2b67220 */ /* 0x080fe20000410000 */
[----:B------:R-:W-:Y:S01]  /*80d0*/  FMUL.FTZ R183, R180, R183 ;  /* 0x000000b7b4b77220 */ /* 0x000fe20000410000 */
[----:B------:R-:W-:Y:S01]  /*80e0*/  HADD2.F32 R176, -RZ, R176.H1_H1 ;  /* 0x300000b0ffb07230 */ /* 0x000fe20000004100 */
[----:B------:R-:W-:Y:S01]  /*80f0*/  SHF.R.U32.HI R51, RZ, 0x10, R51 ;  /* 0x00000010ff337819 */ /* 0x000fe20000011633 */
[----:B------:R-:W-:Y:S02]  /*8100*/  IMAD.SHL.U32 R165, R50, 0x100, RZ ;  /* 0x0000010032a57824 */ /* 0x000fe400078e00ff */
[----:B------:R-:W-:Y:S01]  /*8110*/  FFMA.FTZ R183, R178, R181, R183 ;  /* 0x000000b5b2b77223 */ /* 0x000fe200000100b7 */
[-C--:B------:R-:W-:Y:S01]  /*8120*/  FMUL.FTZ R178, R177, R86.reuse ;  /* 0x00000056b1b27220 */ /* 0x080fe20000410000 */
[----:B------:R-:W-:Y:S01]  /*8130*/  SHF.L.U32 R50, R161, 0x8, RZ ;  /* 0x00000008a1327819 */ /* 0x000fe200000006ff */
[----:B------:R-:W-:Y:S01]  /*8140*/  FMUL.FTZ R86, R176, R86 ;  /* 0x00000056b0567220 */ /* 0x000fe20000410000 */
[----:B------:R-:W-:Y:S01]  /*8150*/  F2FP.F16.E4M3.UNPACK_B R155, R155 ;  /* 0x0000009bff9b723e */ /* 0x000fe200020006ff */
[----:B------:R-:W-:Y:S01]  /*8160*/  IMAD.SHL.U32 R163, R163, 0x100, RZ ;  /* 0x00000100a3a37824 */ /* 0x000fe200078e00ff */
[----:B------:R-:W-:Y:S01]  /*8170*/  F2FP.F16.E4M3.UNPACK_B R175, R175 ;  /* 0x000000afffaf723e */ /* 0x000fe200020006ff */
[----:B------:R-:W-:Y:S01]  /*8180*/  FFMA.FTZ R182, R180, R181, -R182 ;  /* 0x000000b5b4b67223 */ /* 0x000fe200000108b6 */
[----:B------:R-:W-:Y:S01]  /*8190*/  F2FP.F16.E4M3.UNPACK_B R82, R82 ;  /* 0x00000052ff52723e */ /* 0x000fe200020006ff */
[-C--:B------:R-:W-:Y:S01]  /*81a0*/  FFMA.FTZ R176, R176, R179.reuse, -R178 ;  /* 0x000000b3b0b07223 */ /* 0x080fe200000108b2 */
[----:B------:R-:W-:Y:S01]  /*81b0*/  SHF.R.U32.HI R53, RZ, 0x10, R53 ;  /* 0x00000010ff357819 */ /* 0x000fe20000011635 */
[----:B------:R-:W-:Y:S01]  /*81c0*/  FFMA.FTZ R86, R177, R179, R86 ;  /* 0x000000b3b1567223 */ /* 0x000fe20000010056 */
[----:B------:R-:W-:Y:S01]  /*81d0*/  PRMT R48, R52, 0x654, R48 ;  /* 0x0000065434307816 */ /* 0x000fe20000000030 */
[----:B------:R-:W-:Y:S01]  /*81e0*/  HADD2.F32 R181, -RZ, R155.H0_H0 ;  /* 0x2000009bffb57230 */ /* 0x000fe20000004100 */
[----:B------:R-:W-:Y:S01]  /*81f0*/  LOP3.LUT R52, R49, 0xff00, R50, 0xf8, !PT ;  /* 0x0000ff0031347812 */ /* 0x000fe200078ef832 */
[----:B------:R-:W-:Y:S01]  /*8200*/  IMAD.U32 R49, R54, 0x10000, RZ ;  /* 0x0001000036317824 */ /* 0x000fe200078e00ff */
[----:B------:R-:W-:Y:S01]  /*8210*/  F2FP.F16.E4M3.UNPACK_B R156, R156 ;  /* 0x0000009cff9c723e */ /* 0x000fe200020006ff */
[----:B------:R-:W-:Y:S01]  /*8220*/  HADD2.F32 R177, -RZ, R175.H0_H0 ;  /* 0x200000afffb17230 */ /* 0x000fe20000004100 */
[----:B------:R-:W-:Y:S01]  /*8230*/  LOP3.LUT R48, R48, 0xff00, R165, 0xf8, !PT ;  /* 0x0000ff0030307812 */ /* 0x000fe200078ef8a5 */
[----:B------:R-:W-:Y:S01]  /*8240*/  HADD2.F32 R179, -RZ, R82.H0_H0 ;  /* 0x20000052ffb37230 */ /* 0x000fe20000004100 */
[----:B------:R-:W-:Y:S01]  /*8250*/  LOP3.LUT R163, R164, 0xff00, R163, 0xf8, !PT ;  /* 0x0000ff00a4a37812 */ /* 0x000fe200078ef8a3 */
[----:B------:R-:W-:Y:S01]  /*8260*/  IMAD.U32 R51, R51, 0x10000, RZ ;  /* 0x0001000033337824 */ /* 0x000fe200078e00ff */
[----:B------:R-:W-:Y:S01]  /*8270*/  LOP3.LUT R50, R48, 0xff0000, R49, 0xf8, !PT ;  /* 0x00ff000030327812 */ /* 0x000fe200078ef831 */
[----:B------:R-:W-:-:S02]  /*8280*/  IMAD.U32 R54, R53, 0x10000, RZ ;  /* 0x0001000035367824 */ /* 0x000fc400078e00ff */
[-C--:B------:R-:W-:Y:S01]  /*8290*/  FMUL.FTZ R180, R177, R181.reuse ;  /* 0x000000b5b1b47220 */ /* 0x080fe20000410000 */
[----:B------:R-:W-:Y:S01]  /*82a0*/  HADD2.F32 R155, -RZ, R155.H1_H1 ;  /* 0x3000009bff9b7230 */ /* 0x000fe20000004100 */
[----:B------:R-:W-:Y:S01]  /*82b0*/  LOP3.LUT R48, R52, 0xff0000, R51, 0xf8, !PT ;  /* 0x00ff000034307812 */ /* 0x000fe200078ef833 */
[----:B------:R-:W-:Y:S01]  /*82c0*/  HADD2.F32 R175, -RZ, R175.H1_H1 ;  /* 0x300000afffaf7230 */ /* 0x000fe20000004100 */
[----:B------:R-:W-:Y:S01]  /*82d0*/  LOP3.LUT R53, R163, 0xff0000, R54, 0xf8, !PT ;  /* 0x00ff0000a3357812 */ /* 0x000fe200078ef836 */
[----:B------:R-:W-:Y:S02]  /*82e0*/  HADD2.F32 R82, -RZ, R82.H1_H1 ;  /* 0x30000052ff527230 */ /* 0x000fe40000004100 */
[----:B------:R-:W-:Y:S01]  /*82f0*/  FMUL.FTZ R181, R179, R181 ;  /* 0x000000b5b3b57220 */ /* 0x000fe20000410000 */
[--C-:B------:R-:W-:Y:S02]  /*8300*/  HADD2.F32 R178, -RZ, R156.reuse.H0_H0 ;  /* 0x2000009cffb27230 */ /* 0x100fe40000004100 */
[----:B------:R-:W-:Y:S01]  /*8310*/  FMUL.FTZ R51, R175, R155 ;  /* 0x0000009baf337220 */ /* 0x000fe20000410000 */
[----:B------:R-:W-:-:S02]  /*8320*/  HADD2.F32 R156, -RZ, R156.H1_H1 ;  /* 0x3000009cff9c7230 */ /* 0x000fc40000004100 */
[----:B------:R-:W-:Y:S01]  /*8330*/  FMUL.FTZ R52, R82, R155 ;  /* 0x0000009b52347220 */ /* 0x000fe20000410000 */
[----:B------:R-:W-:Y:S01]  /*8340*/  F2FP.SATFINITE.E4M3.F32.PACK_AB_MERGE_C R155, R174, R84, RZ ;  /* 0x00000054ae9b723e */ /* 0x000fe200048070ff */
[----:B------:R-:W-:Y:S01]  /*8350*/  FFMA.FTZ R180, R179, R178, -R180 ;  /* 0x000000b2b3b47223 */ /* 0x000fe200000108b4 */
[----:B------:R-:W-:Y:S01]  /*8360*/  F2FP.SATFINITE.E4M3.F32.PACK_AB_MERGE_C R84, R173, R80, RZ ;  /* 0x00000050ad54723e */ /* 0x000fe200048070ff */
[-C--:B------:R-:W-:Y:S01]  /*8370*/  FFMA.FTZ R51, R82, R156.reuse, -R51 ;  /* 0x0000009c52337223 */ /* 0x080fe20000010833 */
[----:B------:R-:W-:Y:S01]  /*8380*/  FFMA.FTZ R162, R175, R156, R52 ;  /* 0x0000009cafa27223 */ /* 0x000fe20000010034 */
[----:B------:R-:W-:Y:S01]  /*8390*/  F2FP.F16.E4M3.UNPACK_B R54, R85 ;  /* 0x00000055ff36723e */ /* 0x000fe200020006ff */
[----:B------:R-:W-:Y:S01]  /*83a0*/  FFMA.FTZ R181, R177, R178, R181 ;  /* 0x000000b2b1b57223 */ /* 0x000fe200000100b5 */
[----:B------:R-:W-:Y:S02]  /*83b0*/  F2FP.F16.E4M3.UNPACK_B R161, R53 ;  /* 0x00000035ffa1723e */ /* 0x000fe400020006ff */
[----:B------:R-:W-:-:S02]  /*83c0*/  PRMT R167, R168, 0x654, R167 ;  /* 0x00000654a8a77816 */ /* 0x000fc400000000a7 */
[----:B------:R-:W-:Y:S01]  /*83d0*/  F2FP.SATFINITE.E4M3.F32.PACK_AB_MERGE_C R82, R176, R182, RZ ;  /* 0x000000b6b052723e */ /* 0x000fe200048070ff */
[--C-:B------:R-:W-:Y:S01]  /*83e0*/  HADD2.F32 R164, -RZ, R161.reuse.H0_H0 ;  /* 0x200000a1ffa47230 */ /* 0x100fe20000004100 */
[----:B------:R-:W-:Y:S01]  /*83f0*/  F2FP.F16.E4M3.UNPACK_B R52, R81 ;  /* 0x00000051ff34723e */ /* 0x000fe200020006ff */
[----:B------:R-:W-:Y:S01]  /*8400*/  HADD2.F32 R161, -RZ, R161.H1_H1 ;  /* 0x300000a1ffa17230 */ /* 0x000fe20000004100 */
[----:B------:R-:W-:Y:S01]  /*8410*/  F2FP.SATFINITE.E4M3.F32.PACK_AB_MERGE_C R84, R169, R55, R84 ;  /* 0x00000037a954723e */ /* 0x000fe20004807054 */
[----:B------:R-:W-:Y:S01]  /*8420*/  HADD2.F32 R55, -RZ, R54.H0_H0 ;  /* 0x20000036ff377230 */ /* 0x000fe20000004100 */
[----:B------:R-:W-:Y:S02]  /*8430*/  LOP3.LUT R166, R167, 0xff00, R166, 0xf8, !PT ;  /* 0x0000ff00a7a67812 */ /* 0x000fe400078ef8a6 */
[----:B------:R-:W-:Y:S02]  /*8440*/  SHF.L.U32 R49, R171, 0x10, RZ ;  /* 0x00000010ab317819 */ /* 0x000fe400000006ff */
[----:B------:R-:W-:-:S02]  /*8450*/  F2FP.SATFINITE.E4M3.F32.PACK_AB_MERGE_C R86, R86, R183, RZ ;  /* 0x000000b75656723e */ /* 0x000fc400048070ff */
[----:B------:R-:W-:Y:S02]  /*8460*/  F2FP.F16.E4M3.UNPACK_B R156, R50 ;  /* 0x00000032ff9c723e */ /* 0x000fe400020006ff */
[----:B------:R-:W-:Y:S01]  /*8470*/  F2FP.SATFINITE.E4M3.F32.PACK_AB_MERGE_C R82, R51, R180, R82 ;  /* 0x000000b43352723e */ /* 0x000fe20004807052 */
[----:B------:R-:W-:Y:S01]  /*8480*/  HADD2.F32 R51, -RZ, R52.H0_H0 ;  /* 0x20000034ff337230 */ /* 0x000fe20000004100 */
[----:B------:R-:W-:Y:S01]  /*8490*/  LOP3.LUT R49, R166, 0xff0000, R49, 0xf8, !PT ;  /* 0x00ff0000a6317812 */ /* 0x000fe200078ef831 */
[----:B------:R-:W-:Y:S01]  /*84a0*/  FMUL.FTZ R166, R55, R164 ;  /* 0x000000a437a67220 */ /* 0x000fe20000410000 */
[----:B------:R-:W-:Y:S01]  /*84b0*/  F2FP.SATFINITE.E4M3.F32.PACK_AB_MERGE_C R80, R172, R170, R155 ;  /* 0x000000aaac50723e */ /* 0x000fe2000480709b */
[----:B------:R-:W-:Y:S01]  /*84c0*/  HADD2.F32 R155, -RZ, R54.H1_H1 ;  /* 0x30000036ff9b7230 */ /* 0x000fe20000004100 */
[----:B------:R-:W-:Y:S01]  /*84d0*/  F2FP.SATFINITE.E4M3.F32.PACK_AB_MERGE_C R86, R162, R181, R86 ;  /* 0x000000b5a256723e */ /* 0x000fe20004807056 */
[----:B------:R-:W-:Y:S02]  /*84e0*/  HADD2.F32 R162, -RZ, R156.H0_H0 ;  /* 0x2000009cffa27230 */ /* 0x000fe40000004100 */
[----:B------:R-:W-:Y:S01]  /*84f0*/  FMUL.FTZ R164, R51, R164 ;  /* 0x000000a433a47220 */ /* 0x000fe20000410000 */
[----:B------:R-:W-:Y:S01]  /*8500*/  HADD2.F32 R54, -RZ, R52.H1_H1 ;  /* 0x30000034ff367230 */ /* 0x000fe20000004100 */
[----:B------:R-:W-:Y:S01]  /*8510*/  F2FP.F16.E4M3.UNPACK_B R85, R85.H1 ;  /* 0x00000055ff55723e */ /* 0x000fe200030006ff */
[----:B------:R-:W-:-:S02]  /*8520*/  HADD2.F32 R156, -RZ, R156.H1_H1 ;  /* 0x3000009cff9c7230 */ /* 0x000fc40000004100 */
[-C--:B------:R-:W-:Y:S01]  /*8530*/  FFMA.FTZ R51, R51, R162.reuse, -R166 ;  /* 0x000000a233337223 */ /* 0x080fe200000108a6 */
[----:B------:R-:W-:Y:S01]  /*8540*/  FFMA.FTZ R52, R55, R162, R164 ;  /* 0x000000a237347223 */ /* 0x000fe200000100a4 */
[CC--:B------:R-:W-:Y:S01]  /*8550*/  FMUL.FTZ R55, R155.reuse, R161.reuse ;  /* 0x000000a19b377220 */ /* 0x0c0fe20000410000 */
[C---:B------:R-:W-:Y:S01]  /*8560*/  FMUL.FTZ R162, R54.reuse, R161 ;  /* 0x000000a136a27220 */ /* 0x040fe20000410000 */
[----:B------:R-:W-:Y:S02]  /*8570*/  F2FP.F16.E4M3.UNPACK_B R161, R53.H1 ;  /* 0x00000035ffa1723e */ /* 0x000fe400030006ff */
[----:B------:R-:W-:Y:S01]  /*8580*/  F2FP.F16.E4M3.UNPACK_B R81, R81.H1 ;  /* 0x00000051ff51723e */ /* 0x000fe200030006ff */
[----:B------:R-:W-:Y:S01]  /*8590*/  FFMA.FTZ R53, R155, R156, R162 ;  /* 0x0000009c9b357223 */ /* 0x000fe200000100a2 */
[----:B------:R-:W-:Y:S01]  /*85a0*/  F2FP.F16.E4M3.UNPACK_B R50, R50.H1 ;  /* 0x00000032ff32723e */ /* 0x000fe200030006ff */
[----:B------:R-:W-:Y:S01]  /*85b0*/  FFMA.FTZ R54, R54, R156, -R55 ;  /* 0x0000009c36367223 */ /* 0x000fe20000010837 */
[----:B------:R-:W-:-:S02]  /*85c0*/  HADD2.F32 R155, -RZ, R85.H0_H0 ;  /* 0x20000055ff9b7230 */ /* 0x000fc40000004100 */
[----:B------:R-:W-:Y:S02]  /*85d0*/  HADD2.F32 R164, -RZ, R161.H0_H0 ;  /* 0x200000a1ffa47230 */ /* 0x000fe40000004100 */
[----:B------:R-:W-:Y:S02]  /*85e0*/  HADD2.F32 R55, -RZ, R81.H0_H0 ;  /* 0x20000051ff377230 */ /* 0x000fe40000004100 */
[----:B------:R-:W-:Y:S02]  /*85f0*/  HADD2.F32 R156, -RZ, R85.H1_H1 ;  /* 0x30000055ff9c7230 */ /* 0x000fe40000004100 */
[-C--:B------:R-:W-:Y:S01]  /*8600*/  FMUL.FTZ R166, R155, R164.reuse ;  /* 0x000000a49ba67220 */ /* 0x080fe20000410000 */
[----:B------:R-:W-:Y:S02]  /*8610*/  HADD2.F32 R81, -RZ, R81.H1_H1 ;  /* 0x30000051ff517230 */ /* 0x000fe40000004100 */
[----:B------:R-:W-:Y:S01]  /*8620*/  FMUL.FTZ R164, R55, R164 ;  /* 0x000000a437a47220 */ /* 0x000fe20000410000 */
[----:B------:R-:W-:-:S02]  /*8630*/  HADD2.F32 R85, -RZ, R161.H1_H1 ;  /* 0x300000a1ff557230 */ /* 0x000fc40000004100 */
[--C-:B------:R-:W-:Y:S02]  /*8640*/  HADD2.F32 R162, -RZ, R50.reuse.H0_H0 ;  /* 0x20000032ffa27230 */ /* 0x100fe40000004100 */
[----:B------:R-:W-:Y:S02]  /*8650*/  HADD2.F32 R161, -RZ, R50.H1_H1 ;  /* 0x30000032ffa17230 */ /* 0x000fe40000004100 */
[-C--:B------:R-:W-:Y:S01]  /*8660*/  FMUL.FTZ R163, R81, R85.reuse ;  /* 0x0000005551a37220 */ /* 0x080fe20000410000 */
[C---:B------:R-:W-:Y:S01]  /*8670*/  FMUL.FTZ R168, R156.reuse, R85 ;  /* 0x000000559ca87220 */ /* 0x040fe20000410000 */
[-C--:B------:R-:W-:Y:S01]  /*8680*/  FFMA.FTZ R50, R55, R162.reuse, -R166 ;  /* 0x000000a237327223 */ /* 0x080fe200000108a6 */
[----:B------:R-:W-:Y:S01]  /*8690*/  FFMA.FTZ R55, R155, R162, R164 ;  /* 0x000000a29b377223 */ /* 0x000fe200000100a4 */
[----:B------:R-:W-:Y:S01]  /*86a0*/  F2FP.F16.E4M3.UNPACK_B R155, R83 ;  /* 0x00000053ff9b723e */ /* 0x000fe200020006ff */
[----:B------:R-:W-:Y:S01]  /*86b0*/  FFMA.FTZ R156, R156, R161, R163 ;  /* 0x000000a19c9c7223 */ /* 0x000fe200000100a3 */
[----:B------:R-:W-:Y:S01]  /*86c0*/  F2FP.F16.E4M3.UNPACK_B R83, R83.H1 ;  /* 0x00000053ff53723e */ /* 0x000fe200030006ff */
[----:B------:R-:W-:Y:S01]  /*86d0*/  FFMA.FTZ R81, R81, R161, -R168 ;  /* 0x000000a151517223 */ /* 0x000fe200000108a8 */
[----:B------:R-:W-:Y:S01]  /*86e0*/  F2FP.F16.E4M3.UNPACK_B R163, R87.H1 ;  /* 0x00000057ffa3723e */ /* 0x000fe200030006ff */
[----:B------:R-:W-:Y:S01]  /*86f0*/  HADD2.F32 R161, -RZ, R155.H0_H0 ;  /* 0x2000009bffa17230 */ /* 0x000fe20000004100 */
[----:B------:R-:W-:Y:S01]  /*8700*/  F2FP.F16.E4M3.UNPACK_B R164, R49.H1 ;  /* 0x00000031ffa4723e */ /* 0x000fe200030006ff */
[----:B------:R-:W-:Y:S01]  /*8710*/  HADD2.F32 R165, -RZ, R83.H0_H0 ;  /* 0x20000053ffa57230 */ /* 0x000fe20000004100 */
[----:B------:R-:W-:Y:S01]  /*8720*/  F2FP.F16.E4M3.UNPACK_B R85, R87 ;  /* 0x00000057ff55723e */ /* 0x000fe200020006ff */
[----:B------:R-:W-:Y:S01]  /*8730*/  HADD2.F32 R166, -RZ, R163.H0_H0 ;  /* 0x200000a3ffa67230 */ /* 0x000fe20000004100 */
[----:B------:R-:W-:Y:S01]  /*8740*/  F2FP.F16.E4M3.UNPACK_B R87, R49 ;  /* 0x00000031ff57723e */ /* 0x000fe200020006ff */
[----:B------:R-:W-:Y:S01]  /*8750*/  HADD2.F32 R170, -RZ, R164.H0_H0 ;  /* 0x200000a4ffaa7230 */ /* 0x000fe20000004100 */
[-C--:B------:R-:W-:Y:S01]  /*8760*/  F2FP.F16.E4M3.UNPACK_B R49, R48.reuse ;  /* 0x00000030ff31723e */ /* 0x080fe200020006ff */
[----:B------:R-:W-:Y:S01]  /*8770*/  HADD2.F32 R162, -RZ, R85.H0_H0 ;  /* 0x20000055ffa27230 */ /* 0x000fe20000004100 */
[----:B------:R-:W-:Y:S01]  /*8780*/  F2FP.F16.E4M3.UNPACK_B R48, R48.H1 ;  /* 0x00000030ff30723e */ /* 0x000fe200030006ff */
[----:B------:R-:W-:-:S02]  /*8790*/  HADD2.F32 R169, -RZ, R87.H0_H0 ;  /* 0x20000057ffa97230 */ /* 0x000fc40000004100 */
[-C--:B------:R-:W-:Y:S01]  /*87a0*/  FMUL.FTZ R174, R166, R170.reuse ;  /* 0x000000aaa6ae7220 */ /* 0x080fe20000410000 */
[----:B------:R-:W-:Y:S01]  /*87b0*/  FMUL.FTZ R171, R165, R170 ;  /* 0x000000aaa5ab7220 */ /* 0x000fe20000410000 */
        /* <DEDUP_REMOVED lines=17> */
[-C--:B------:R-:W-:Y:S01]  /*88d0*/  FMUL.FTZ R170, R85, R168.reuse ;  /* 0x000000a855aa7220 */ /* 0x080fe20000410000 */
[----:B------:R-:W-:Y:S02]  /*88e0*/  HADD2.F32 R164, -RZ, R49.H1_H1 ;  /* 0x30000031ffa47230 */ /* 0x000fe40000004100 */
[----:B------:R-:W-:Y:S01]  /*88f0*/  FMUL.FTZ R168, R155, R168 ;  /* 0x000000a89ba87220 */ /* 0x000fe20000410000 */
[----:B------:R-:W-:Y:S01]  /*8900*/  FFMA.FTZ R162, R162, R167, R169 ;  /* 0x000000a7a2a27223 */ /* 0x000fe200000100a9 */
[-C--:B------:R-:W-:Y:S01]  /*8910*/  FFMA.FTZ R163, R163, R48.reuse, R174 ;  /* 0x00000030a3a37223 */ /* 0x080fe200000100ae */
[----:B------:R-:W-:Y:S01]  /*8920*/  FFMA.FTZ R172, R83, R48, -R172 ;  /* 0x0000003053ac7223 */ /* 0x000fe200000108ac */
[-C--:B------:R-:W-:Y:S01]  /*8930*/  FFMA.FTZ R85, R85, R164.reuse, R168 ;  /* 0x000000a455557223 */ /* 0x080fe200000100a8 */
[----:B------:R-:W-:Y:S01]  /*8940*/  FFMA.FTZ R170, R155, R164, -R170 ;  /* 0x000000a49baa7223 */ /* 0x000fe200000108aa */
[----:B------:R-:W-:-:S02]  /*8950*/  F2FP.SATFINITE.E4M3.F32.PACK_AB_MERGE_C R53, R53, R52, R55 ;  /* 0x000000343535723e */ /* 0x000fc40004807037 */
[----:B------:R-:W-:Y:S02]  /*8960*/  F2FP.SATFINITE.E4M3.F32.PACK_AB_MERGE_C R163, R163, R166, RZ ;  /* 0x000000a6a3a3723e */ /* 0x000fe400048070ff */
[----:B------:R-:W-:Y:S02]  /*8970*/  F2FP.SATFINITE.E4M3.F32.PACK_AB_MERGE_C R50, R81, R50, RZ ;  /* 0x000000325132723e */ /* 0x000fe400048070ff */
[----:B------:R-:W-:Y:S02]  /*8980*/  F2FP.SATFINITE.E4M3.F32.PACK_AB_MERGE_C R165, R172, R165, RZ ;  /* 0x000000a5aca5723e */ /* 0x000fe400048070ff */
[----:B------:R-:W-:Y:S01]  /*8990*/  F2FP.SATFINITE.E4M3.F32.PACK_AB_MERGE_C R87, R85, R162, R163 ;  /* 0x000000a25557723e */ /* 0x000fe200048070a3 */
[----:B------:R-:W-:Y:S01]  /*89a0*/  IMAD.MOV.U32 R85, RZ, RZ, R53 ;  /* 0x000000ffff557224 */ /* 0x000fe200078e0035 */
[----:B------:R-:W-:Y:S02]  /*89b0*/  F2FP.SATFINITE.E4M3.F32.PACK_AB_MERGE_C R81, R54, R51, R50 ;  /* 0x000000333651723e */ /* 0x000fe40004807032 */
[----:B------:R-:W-:-:S07]  /*89c0*/  F2FP.SATFINITE.E4M3.F32.PACK_AB_MERGE_C R83, R170, R161, R165 ;  /* 0x000000a1aa53723e */ /* 0x000fce00048070a5 */
.L_x_6454:
[----:B------:R-:W-:Y:S05]  /*89d0*/  BSYNC B2 ;  /* 0x0000000000027941 */ /* 0x000fea0003800000 */
.L_x_6453:
[----:B------:R-:W-:Y:S01]  /*89e0*/  ISETP.GE.AND P3, PT, R160, R145, PT ;  /* 0x00000091a000720c */ /* 0x000fe20003f66270 */
[----:B------:R-:W-:-:S12]  /*89f0*/  ULDC.64 UR4, c[0x0][0x2e8] ;  /* 0x0000ba0000047ab9 */ /* 0x000fd80000000a00 */
[--C-:B------:R-:W-:Y:S02]  /*8a00*/  @!P3 SHF.R.S32.HI R49, RZ, 0x1f, R160.reuse ;  /* 0x0000001fff31b819 */ /* 0x100fe400000114a0 */
[----:B------:R-:W-:-:S04]  /*8a10*/  @!P3 IADD3 R50, P4, P6, R44, R136, R160 ;  /* 0x000000882c32b210 */ /* 0x000fc80007e9e0a0 */
[----:B------:R-:W-:Y:S02]  /*8a20*/  @!P3 IADD3.X R158, R20, R158, R49, P4, P6 ;  /* 0x0000009e149eb210 */ /* 0x000fe400027ec431 */
[----:B------:R-:W-:-:S04]  /*8a30*/  IADD3 R48, P4, R159, UR4, RZ ;  /* 0x000000049f307c10 */ /* 0x000fc8000ff9e0ff */
[----:B------:R-:W-:Y:S02]  /*8a40*/  IADD3.X R49, R157, UR5, RZ, P4, !PT ;  /* 0x000000059d317c10 */ /* 0x000fe4000a7fe4ff */
[----:B------:R-:W-:-:S03]  /*8a50*/  @!P3 IADD3 R50, P4, R50, UR4, RZ ;  /* 0x000000043232bc10 */ /* 0x000fc6000ff9e0ff */
[----:B-1----:R1:W-:Y:S01]  /*8a60*/  STG.E.128 desc[UR60][R48.64], R80 ;  /* 0x0000005030007986 */ /* 0x0023e2000c101d3c */
[----:B------:R-:W-:-:S05]  /*8a70*/  @!P3 IADD3.X R51, R158, UR5, RZ, P4, !PT ;  /* 0x000000059e33bc10 */ /* 0x000fca000a7fe4ff */
[----:B--2---:R1:W-:Y:S04]  /*8a80*/  @!P3 STG.E.128 desc[UR60][R50.64], R84 ;  /* 0x000000543200b986 */ /* 0x0043e8000c101d3c */
.L_x_6452:
[----:B------:R-:W-:Y:S05]  /*8a90*/  BSYNC B1 ;  /* 0x0000000000017941 */ /* 0x000fea0003800000 */
.L_x_6451:
[----:B-1----:R-:W-:Y:S01]  /*8aa0*/  VIADD R49, R228, 0x40 ;  /* 0x00000040e4317836 */ /* 0x002fe20000000000 */
[----:B------:R-:W-:Y:S04]  /*8ab0*/  BSSY B1, `(.L_x_6455) ;  /* 0x000010b000017945 */ /* 0x000fe80003800000 */
[----:B------:R-:W-:-:S13]  /*8ac0*/  ISETP.GE.OR P3, PT, R49, R118, P0 ;  /* 0x000000763100720c */ /* 0x000fda0000766670 */
[----:B------:R-:W-:Y:S05]  /*8ad0*/  @P3 BRA `(.L_x_6456) ;  /* 0x0000001000203947 */ /* 0x000fea0003800000 */
[----:B------:R-:W3:Y:S04]  /*8ae0*/  LDL R48, [R1+0x18] ;  /* 0x0000180001307983 */ /* 0x000ee80000100800 */
[----:B------:R-:W4:Y:S01]  /*8af0*/  LDL R50, [R1+0x78] ;  /* 0x0000780001327983 */ /* 0x000f220000100800 */
[----:B--2---:R-:W-:Y:S01]  /*8b00*/  IMAD.WIDE.U32 R80, R49, R126, R124 ;  /* 0x0000007e31507225 */ /* 0x004fe200078e007c */
[C---:B------:R-:W-:Y:S01]  /*8b10*/  IADD3 R52, R228.reuse, 0x40, RZ ;  /* 0x00000040e4347810 */ /* 0x040fe20007ffe0ff */
[----:B------:R-:W-:Y:S02]  /*8b20*/  BSSY B2, `(.L_x_6457) ;  /* 0x00000f8000027945 */ /* 0x000fe40003800000 */
[----:B------:R-:W-:Y:S01]  /*8b30*/  VIADD R51, R228, 0x40 ;  /* 0x00000040e4337836 */ /* 0x000fe20000000000 */
[----:B------:R-:W-:Y:S01]  /*8b40*/  IADD3 R82, P3, P4, R44, R80, R27 ;  /* 0x000000502c527210 */ /* 0x000fe20007c7e01b */
[----:B------:R-:W-:-:S02]  /*8b50*/  IMAD.SHL.U32 R52, R52, 0x80, RZ ;  /* 0x0000008034347824 */ /* 0x000fc400078e00ff */
[----:B------:R-:W-:-:S03]  /*8b60*/  IMAD.SHL.U32 R51, R51, 0x80, RZ ;  /* 0x0000008033337824 */ /* 0x000fc600078e00ff */
[----:B------:R-:W-:Y:S02]  /*8b70*/  LOP3.LUT R52, R52, 0x380, RZ, 0xc0, !PT ;  /* 0x0000038034347812 */ /* 0x000fe400078ec0ff */
[----:B------:R-:W-:-:S04]  /*8b80*/  LOP3.LUT R51, R51, 0x380, RZ, 0xc0, !PT ;  /* 0x0000038033337812 */ /* 0x000fc800078ec0ff */
[----:B------:R-:W-:Y:S02]  /*8b90*/  SHF.R.U32.HI R51, RZ, 0x3, R51 ;  /* 0x00000003ff337819 */ /* 0x000fe40000011633 */
[----:B---3--:R-:W-:Y:S01]  /*8ba0*/  LOP3.LUT P6, RZ, R48, 0x2, RZ, 0xc0, !PT ;  /* 0x0000000230ff7812 */ /* 0x008fe200078cc0ff */
[----:B------:R-:W-:-:S04]  /*8bb0*/  IMAD R48, R123, R126, RZ ;  /* 0x0000007e7b307224 */ /* 0x000fc800078e02ff */
[----:B------:R-:W-:Y:S01]  /*8bc0*/  IMAD R83, R49, R127, R48 ;  /* 0x0000007f31537224 */ /* 0x000fe200078e0230 */
[----:B------:R-:W-:-:S03]  /*8bd0*/  SEL R48, R115, R146, !P6 ;  /* 0x0000009273307207 */ /* 0x000fc60007000000 */
[----:B------:R-:W-:Y:S01]  /*8be0*/  IMAD.IADD R83, R81, 0x1, R83 ;  /* 0x0000000151537824 */ /* 0x000fe200078e0253 */
[----:B------:R-:W-:-:S04]  /*8bf0*/  SHF.R.S32.HI R49, RZ, 0x1f, R48 ;  /* 0x0000001fff317819 */ /* 0x000fc80000011430 */
[----:B------:R-:W-:Y:S02]  /*8c00*/  LEA.HI R49, R49, R48, RZ, 0x5 ;  /* 0x0000003031317211 */ /* 0x000fe400078f28ff */
[----:B------:R-:W-:Y:S02]  /*8c10*/  IADD3.X R86, R20, R83, R21, P3, P4 ;  /* 0x0000005314567210 */ /* 0x000fe40001fe8415 */
[----:B------:R-:W-:-:S05]  /*8c20*/  LEA.HI.SX32 R49, R49, R28, 0x1b ;  /* 0x0000001c31317211 */ /* 0x000fca00078fdaff */
[----:B------:R-:W-:Y:S02]  /*8c30*/  IMAD.SHL.U32 R85, R49, 0x10, RZ ;  /* 0x0000001031557824 */ /* 0x000fe400078e00ff */
[----:B------:R-:W-:-:S03]  /*8c40*/  IMAD R49, R17, 0x7000, R113 ;  /* 0x0000700011317824 */ /* 0x000fc600078e0271 */
[----:B------:R-:W-:Y:S01]  /*8c50*/  LOP3.LUT R48, R52, 0x70, R85, 0xf8, !PT ;  /* 0x0000007034307812 */ /* 0x000fe200078ef855 */
[----:B------:R-:W-:-:S03]  /*8c60*/  IMAD.IADD R49, R16, 0x1, R49 ;  /* 0x0000000110317824 */ /* 0x000fc600078e0231 */
[----:B------:R-:W-:-:S05]  /*8c70*/  LOP3.LUT R48, R48, R51, RZ, 0x3c, !PT ;  /* 0x0000003330307212 */ /* 0x000fca00078e3cff */
[----:B----4-:R-:W-:-:S04]  /*8c80*/  IMAD.IADD R48, R50, 0x1, R48 ;  /* 0x0000000132307824 */ /* 0x010fc800078e0230 */
[----:B------:R-:W-:-:S04]  /*8c90*/  IMAD R51, R17, 0x7000, R48 ;  /* 0x0000700011337824 */ /* 0x000fc800078e0230 */
[----:B------:R-:W-:Y:S02]  /*8ca0*/  IMAD.IADD R52, R16, 0x1, R51 ;  /* 0x0000000110347824 */ /* 0x000fe400078e0233 */
[----:B------:R-:W1:Y:S04]  /*8cb0*/  LDS.128 R48, [R49+0x20400] ;  /* 0x0204000031307984 */ /* 0x000e680000000c00 */
[----:B------:R-:W2:Y:S01]  /*8cc0*/  LDS.128 R52, [R52+0x20400] ;  /* 0x0204000034347984 */ /* 0x000ea20000000c00 */
[----:B------:R-:W-:Y:S05]  /*8cd0*/  @P2 BRA `(.L_x_6458) ;  /* 0x0000000c00702947 */ /* 0x000fea0003800000 */
[--C-:B------:R-:W-:Y:S01]  /*8ce0*/  SHF.R.U32.HI R163, RZ, 0x8, R57.reuse ;  /* 0x00000008ffa37819 */ /* 0x100fe20000011639 */
[----:B--2---:R-:W-:Y:S01]  /*8cf0*/  IMAD.MOV.U32 R58, RZ, RZ, R54 ;  /* 0x000000ffff3a7224 */ /* 0x004fe200078e0036 */
[----:B------:R-:W-:Y:S01]  /*8d00*/  LOP3.LUT R87, R57, 0xff, RZ, 0xc0, !PT ;  /* 0x000000ff39577812 */ /* 0x000fe200078ec0ff */
[----:B-1----:R-:W-:Y:S01]  /*8d10*/  IMAD.MOV.U32 R56, RZ, RZ, R50 ;  /* 0x000000ffff387224 */ /* 0x002fe200078e0032 */
[----:B------:R-:W-:Y:S02]  /*8d20*/  SHF.R.U32.HI R162, RZ, 0x18, R57 ;  /* 0x00000018ffa27819 */ /* 0x000fe40000011639 */
[--C-:B------:R-:W-:Y:S02]  /*8d30*/  SHF.R.U32.HI R157, RZ, 0x8, R63.reuse ;  /* 0x00000008ff9d7819 */ /* 0x100fe4000001163f */
[----:B------:R-:W-:Y:S01]  /*8d40*/  MOV R60, R48 ;  /* 0x00000030003c7202 */ /* 0x000fe20000000f00 */
[----:B------:R-:W-:Y:S01]  /*8d50*/  IMAD.SHL.U32 R48, R163, 0x100, RZ ;  /* 0x00000100a3307824 */ /* 0x000fe200078e00ff */
[----:B------:R-:W-:Y:S01]  /*8d60*/  LOP3.LUT R155, R63, 0xff, RZ, 0xc0, !PT ;  /* 0x000000ff3f9b7812 */ /* 0x000fe200078ec0ff */
[----:B------:R-:W-:Y:S01]  /*8d70*/  IMAD.SHL.U32 R54, R157, 0x100, RZ ;  /* 0x000001009d367824 */ /* 0x000fe200078e00ff */
[----:B------:R-:W-:-:S02]  /*8d80*/  SHF.R.U32.HI R156, RZ, 0x18, R63 ;  /* 0x00000018ff9c7819 */ /* 0x000fc4000001163f */
[----:B------:R-:W-:Y:S02]  /*8d90*/  SHF.R.U32.HI R160, RZ, 0x8, R59 ;  /* 0x00000008ffa07819 */ /* 0x000fe4000001163b */
[----:B------:R-:W-:Y:S02]  /*8da0*/  PRMT R87, R162, 0x654, R87 ;  /* 0x00000654a2577816 */ /* 0x000fe40000000057 */
[----:B------:R-:W-:Y:S02]  /*8db0*/  SHF.R.U32.HI R84, RZ, 0x10, R57 ;  /* 0x00000010ff547819 */ /* 0x000fe40000011639 */
[----:B------:R-:W-:Y:S02]  /*8dc0*/  LOP3.LUT R136, R59, 0xff, RZ, 0xc0, !PT ;  /* 0x000000ff3b887812 */ /* 0x000fe400078ec0ff */
[----:B------:R-:W-:Y:S02]  /*8dd0*/  SHF.R.U32.HI R161, RZ, 0x18, R59 ;  /* 0x00000018ffa17819 */ /* 0x000fe4000001163b */
[----:B------:R-:W-:-:S02]  /*8de0*/  SHF.R.U32.HI R57, RZ, 0x10, R61 ;  /* 0x00000010ff397819 */ /* 0x000fc4000001163d */
[--C-:B------:R-:W-:Y:S02]  /*8df0*/  SHF.R.U32.HI R159, RZ, 0x8, R61.reuse ;  /* 0x00000008ff9f7819 */ /* 0x100fe4000001163d */
[----:B------:R-:W-:Y:S02]  /*8e00*/  LOP3.LUT R137, R61, 0xff, RZ, 0xc0, !PT ;  /* 0x000000ff3d897812 */ /* 0x000fe400078ec0ff */
[----:B------:R-:W-:Y:S01]  /*8e10*/  SHF.R.U32.HI R158, RZ, 0x18, R61 ;  /* 0x00000018ff9e7819 */ /* 0x000fe2000001163d */
[----:B------:R-:W-:Y:S01]  /*8e20*/  IMAD.MOV.U32 R61, RZ, RZ, R52 ;  /* 0x000000ffff3d7224 */ /* 0x000fe200078e0034 */
[----:B------:R-:W-:Y:S01]  /*8e30*/  PRMT R155, R156, 0x654, R155 ;  /* 0x000006549c9b7816 */ /* 0x000fe2000000009b */
[----:B------:R-:W-:Y:S01]  /*8e40*/  IMAD.U32 R52, R84, 0x10000, RZ ;  /* 0x0001000054347824 */ /* 0x000fe200078e00ff */
[----:B------:R-:W-:Y:S02]  /*8e50*/  SHF.R.U32.HI R62, RZ, 0x10, R59 ;  /* 0x00000010ff3e7819 */ /* 0x000fe4000001163b */
[----:B------:R-:W-:Y:S01]  /*8e60*/  LOP3.LUT R87, R87, 0xff00, R48, 0xf8, !PT ;  /* 0x0000ff0057577812 */ /* 0x000fe200078ef830 */
[----:B------:R-:W-:Y:S01]  /*8e70*/  IMAD.SHL.U32 R48, R160, 0x100, RZ ;  /* 0x00000100a0307824 */ /* 0x000fe200078e00ff */
[----:B------:R-:W-:-:S02]  /*8e80*/  SHF.R.U32.HI R59, RZ, 0x10, R63 ;  /* 0x00000010ff3b7819 */ /* 0x000fc4000001163f */
[----:B------:R-:W-:Y:S02]  /*8e90*/  PRMT R63, R161, 0x654, R136 ;  /* 0x00000654a13f7816 */ /* 0x000fe40000000088 */
[----:B------:R-:W-:Y:S01]  /*8ea0*/  PRMT R137, R158, 0x654, R137 ;  /* 0x000006549e897816 */ /* 0x000fe20000000089 */
[----:B------:R-:W-:Y:S01]  /*8eb0*/  IMAD.U32 R59, R59, 0x10000, RZ ;  /* 0x000100003b3b7824 */ /* 0x000fe200078e00ff */
[----:B------:R-:W-:Y:S01]  /*8ec0*/  LOP3.LUT R158, R155, 0xff00, R54, 0xf8, !PT ;  /* 0x0000ff009b9e7812 */ /* 0x000fe200078ef836 */
[----:B------:R-:W-:Y:S01]  /*8ed0*/  IMAD.U32 R54, R57, 0x10000, RZ ;  /* 0x0001000039367824 */ /* 0x000fe200078e00ff */
[----:B------:R-:W-:Y:S02]  /*8ee0*/  SHF.L.U32 R50, R159, 0x8, RZ ;  /* 0x000000089f327819 */ /* 0x000fe400000006ff */
[----:B------:R-:W-:Y:S02]  /*8ef0*/  F2FP.F16.E4M3.UNPACK_B R155, R154.H1 ;  /* 0x0000009aff9b723e */ /* 0x000fe400030006ff */
[----:B------:R-:W-:-:S02]  /*8f00*/  F2FP.F16.E4M3.UNPACK_B R84, R61.H1 ;  /* 0x0000003dff54723e */ /* 0x000fc400030006ff */
[----:B------:R-:W-:Y:S01]  /*8f10*/  LOP3.LUT R63, R63, 0xff00, R48, 0xf8, !PT ;  /* 0x0000ff003f3f7812 */ /* 0x000fe200078ef830 */
[----:B------:R-:W-:Y:S01]  /*8f20*/  IMAD.U32 R48, R62, 0x10000, RZ ;  /* 0x000100003e307824 */ /* 0x000fe200078e00ff */
[----:B------:R-:W-:Y:S01]  /*8f30*/  LOP3.LUT R137, R137, 0xff00, R50, 0xf8, !PT ;  /* 0x0000ff0089897812 */ /* 0x000fe200078ef832 */
[----:B------:R-:W-:Y:S01]  /*8f40*/  HADD2.F32 R50, -RZ, R155.H0_H0 ;  /* 0x2000009bff327230 */ /* 0x000fe20000004100 */
[----:B------:R-:W-:Y:S01]  /*8f50*/  LOP3.LUT R52, R87, 0xff0000, R52, 0xf8, !PT ;  /* 0x00ff000057347812 */ /* 0x000fe200078ef834 */
[----:B------:R-:W-:Y:S01]  /*8f60*/  HADD2.F32 R87, -RZ, R84.H0_H0 ;  /* 0x20000054ff577230 */ /* 0x000fe20000004100 */
[----:B------:R-:W-:Y:S02]  /*8f70*/  F2FP.F16.E4M3.UNPACK_B R62, R60.H1 ;  /* 0x0000003cff3e723e */ /* 0x000fe400030006ff */
[----:B------:R-:W-:Y:S02]  /*8f80*/  F2FP.F16.E4M3.UNPACK_B R136, R152.H1 ;  /* 0x00000098ff88723e */ /* 0x000fe400030006ff */
[----:B------:R-:W-:Y:S01]  /*8f90*/  LOP3.LUT R48, R63, 0xff0000, R48, 0xf8, !PT ;  /* 0x00ff00003f307812 */ /* 0x000fe200078ef830 */
[----:B------:R-:W-:-:S02]  /*8fa0*/  HADD2.F32 R63, -RZ, R62.H0_H0 ;  /* 0x2000003eff3f7230 */ /* 0x000fc40000004100 */
[-C--:B------:R-:W-:Y:S01]  /*8fb0*/  FMUL.FTZ R160, R87, R50.reuse ;  /* 0x0000003257a07220 */ /* 0x080fe20000410000 */
[--C-:B------:R-:W-:Y:S01]  /*8fc0*/  HADD2.F32 R156, -RZ, R136.reuse.H0_H0 ;  /* 0x20000088ff9c7230 */ /* 0x100fe20000004100 */
[----:B------:R-:W-:Y:S01]  /*8fd0*/  LOP3.LUT R54, R137, 0xff0000, R54, 0xf8, !PT ;  /* 0x00ff000089367812 */ /* 0x000fe200078ef836 */
[----:B------:R-:W-:Y:S02]  /*8fe0*/  HADD2.F32 R137, -RZ, R136.H1_H1 ;  /* 0x30000088ff897230 */ /* 0x000fe40000004100 */
[C---:B------:R-:W-:Y:S01]  /*8ff0*/  FMUL.FTZ R162, R63.reuse, R50 ;  /* 0x000000323fa27220 */ /* 0x040fe20000410000 */
[----:B------:R-:W-:Y:S02]  /*9000*/  HADD2.F32 R62, -RZ, R62.H1_H1 ;  /* 0x3000003eff3e7230 */ /* 0x000fe40000004100 */
[----:B------:R-:W-:Y:S01]  /*9010*/  FFMA.FTZ R57, R63, R156, -R160 ;  /* 0x0000009c3f397223 */ /* 0x000fe200000108a0 */
[----:B------:R-:W-:Y:S01]  /*9020*/  HADD2.F32 R63, -RZ, R155.H1_H1 ;  /* 0x3000009bff3f7230 */ /* 0x000fe20000004100 */
[----:B------:R-:W-:Y:S01]  /*9030*/  F2FP.F16.E4M3.UNPACK_B R155, R154 ;  /* 0x0000009aff9b723e */ /* 0x000fe200020006ff */
[----:B------:R-:W-:Y:S01]  /*9040*/  HADD2.F32 R136, -RZ, R84.H1_H1 ;  /* 0x30000054ff887230 */ /* 0x000fe20000004100 */
[----:B------:R-:W-:-:S02]  /*9050*/  F2FP.F16.E4M3.UNPACK_B R61, R61 ;  /* 0x0000003dff3d723e */ /* 0x000fc400020006ff */
[----:B------:R-:W-:Y:S01]  /*9060*/  F2FP.F16.E4M3.UNPACK_B R84, R60 ;  /* 0x0000003cff54723e */ /* 0x000fe200020006ff */
[-C--:B------:R-:W-:Y:S01]  /*9070*/  FMUL.FTZ R159, R62, R63.reuse ;  /* 0x0000003f3e9f7220 */ /* 0x080fe20000410000 */
[----:B------:R-:W-:Y:S01]  /*9080*/  LOP3.LUT R50, R158, 0xff0000, R59, 0xf8, !PT ;  /* 0x00ff00009e327812 */ /* 0x000fe200078ef83b */
[----:B------:R-:W-:Y:S01]  /*9090*/  FFMA.FTZ R59, R87, R156, R162 ;  /* 0x0000009c573b7223 */ /* 0x000fe200000100a2 */
[----:B------:R-:W-:Y:S01]  /*90a0*/  F2FP.F16.E4M3.UNPACK_B R152, R152 ;  /* 0x00000098ff98723e */ /* 0x000fe200020006ff */
[----:B------:R-:W-:Y:S02]  /*90b0*/  HADD2.F32 R156, -RZ, R155.H0_H0 ;  /* 0x2000009bff9c7230 */ /* 0x000fe40000004100 */
[----:B------:R-:W-:Y:S01]  /*90c0*/  FMUL.FTZ R157, R136, R63 ;  /* 0x0000003f889d7220 */ /* 0x000fe20000410000 */
[----:B------:R-:W-:Y:S02]  /*90d0*/  HADD2.F32 R87, -RZ, R61.H0_H0 ;  /* 0x2000003dff577230 */ /* 0x000fe40000004100 */
        /* <DEDUP_REMOVED lines=13> */
[-C--:B------:R-:W-:Y:S01]  /*91b0*/  FMUL.FTZ R87, R136, R155.reuse ;  /* 0x0000009b88577220 */ /* 0x080fe20000410000 */
[----:B------:R-:W-:Y:S01]  /*91c0*/  F2FP.F16.E4M3.UNPACK_B R152, R58.H1 ;  /* 0x0000003aff98723e */ /* 0x000fe200030006ff */
[C---:B------:R-:W-:Y:S01]  /*91d0*/  FMUL.FTZ R155, R84.reuse, R155 ;  /* 0x0000009b549b7220 */ /* 0x040fe20000410000 */
[----:B------:R-:W-:Y:S01]  /*91e0*/  F2FP.F16.E4M3.UNPACK_B R156, R151.H1 ;  /* 0x00000097ff9c723e */ /* 0x000fe200030006ff */
[-C--:B------:R-:W-:Y:S01]  /*91f0*/  FFMA.FTZ R84, R84, R137.reuse, -R87 ;  /* 0x0000008954547223 */ /* 0x080fe20000010857 */
[-C--:B------:R-:W-:Y:S01]  /*9200*/  F2FP.F16.E4M3.UNPACK_B R87, R56.reuse.H1 ;  /* 0x00000038ff57723e */ /* 0x080fe200030006ff */
[--C-:B------:R-:W-:Y:S02]  /*9210*/  HADD2.F32 R158, -RZ, R157.reuse.H0_H0 ;  /* 0x2000009dff9e7230 */ /* 0x100fe40000004100 */
[----:B------:R-:W-:Y:S01]  /*9220*/  FFMA.FTZ R136, R136, R137, R155 ;  /* 0x0000008988887223 */ /* 0x000fe2000001009b */
[--C-:B------:R-:W-:Y:S01]  /*9230*/  HADD2.F32 R154, -RZ, R152.reuse.H0_H0 ;  /* 0x20000098ff9a7230 */ /* 0x100fe20000004100 */
[----:B------:R-:W-:Y:S01]  /*9240*/  F2FP.F16.E4M3.UNPACK_B R153, R153 ;  /* 0x00000099ff99723e */ /* 0x000fe200020006ff */
[----:B------:R-:W-:Y:S01]  /*9250*/  HADD2.F32 R159, -RZ, R157.H1_H1 ;  /* 0x3000009dff9f7230 */ /* 0x000fe20000004100 */
[----:B------:R-:W-:Y:S01]  /*9260*/  F2FP.F16.E4M3.UNPACK_B R56, R56 ;  /* 0x00000038ff38723e */ /* 0x000fe200020006ff */
[----:B------:R-:W-:-:S02]  /*9270*/  HADD2.F32 R155, -RZ, R152.H1_H1 ;  /* 0x30000098ff9b7230 */ /* 0x000fc40000004100 */
[-C--:B------:R-:W-:Y:S01]  /*9280*/  FMUL.FTZ R160, R154, R158.reuse ;  /* 0x0000009e9aa07220 */ /* 0x080fe20000410000 */
[--C-:B------:R-:W-:Y:S01]  /*9290*/  HADD2.F32 R137, -RZ, R87.reuse.H0_H0 ;  /* 0x20000057ff897230 */ /* 0x100fe20000004100 */
[----:B------:R-:W-:Y:S01]  /*92a0*/  F2FP.SATFINITE.E4M3.F32.PACK_AB_MERGE_C R57, R60, R57, RZ ;  /* 0x000000393c39723e */ /* 0x000fe200048070ff */
[--C-:B------:R-:W-:Y:S02]  /*92b0*/  HADD2.F32 R157, -RZ, R156.reuse.H0_H0 ;  /* 0x2000009cff9d7230 */ /* 0x100fe40000004100 */
[----:B------:R-:W-:Y:S01]  /*92c0*/  FMUL.FTZ R163, R155, R159 ;  /* 0x0000009f9ba37220 */ /* 0x000fe20000410000 */
[----:B------:R-:W-:Y:S02]  /*92d0*/  HADD2.F32 R152, -RZ, R87.H1_H1 ;  /* 0x30000057ff987230 */ /* 0x000fe40000004100 */
[C---:B------:R-:W-:Y:S01]  /*92e0*/  FMUL.FTZ R161, R137.reuse, R158 ;  /* 0x0000009e89a17220 */ /* 0x040fe20000410000 */
[----:B------:R-:W-:Y:S02]  /*92f0*/  HADD2.F32 R156, -RZ, R156.H1_H1 ;  /* 0x3000009cff9c7230 */ /* 0x000fe40000004100 */
[----:B------:R-:W-:Y:S01]  /*9300*/  FFMA.FTZ R87, R137, R157, -R160 ;  /* 0x0000009d89577223 */ /* 0x000fe200000108a0 */
[----:B------:R-:W-:Y:S01]  /*9310*/  FMUL.FTZ R160, R152, R159 ;  /* 0x0000009f98a07220 */ /* 0x000fe20000410000 */
[----:B------:R-:W-:Y:S01]  /*9320*/  FFMA.FTZ R137, R154, R157, R161 ;  /* 0x0000009d9a897223 */ /* 0x000fe200000100a1 */
[----:B------:R-:W-:Y:S01]  /*9330*/  FFMA.FTZ R158, R152, R156, -R163 ;  /* 0x0000009c989e7223 */ /* 0x000fe200000108a3 */
[----:B------:R-:W-:Y:S01]  /*9340*/  F2FP.F16.E4M3.UNPACK_B R152, R58 ;  /* 0x0000003aff98723e */ /* 0x000fe200020006ff */
[----:B------:R-:W-:Y:S01]  /*9350*/  FFMA.FTZ R160, R155, R156, R160 ;  /* 0x0000009c9ba07223 */ /* 0x000fe200000100a0 */
[----:B------:R-:W-:-:S02]  /*9360*/  HADD2.F32 R155, -RZ, R153.H0_H0 ;  /* 0x20000099ff9b7230 */ /* 0x000fc40000004100 */
[----:B------:R-:W-:Y:S01]  /*9370*/  HADD2.F32 R157, -RZ, R153.H1_H1 ;  /* 0x30000099ff9d7230 */ /* 0x000fe20000004100 */
[----:B------:R-:W-:Y:S01]  /*9380*/  F2FP.F16.E4M3.UNPACK_B R153, R151 ;  /* 0x00000097ff99723e */ /* 0x000fe200020006ff */
[----:B------:R-:W-:Y:S01]  /*9390*/  HADD2.F32 R151, -RZ, R152.H0_H0 ;  /* 0x20000098ff977230 */ /* 0x000fe20000004100 */
        /* <DEDUP_REMOVED lines=8> */
[----:B------:R-:W-:Y:S01]  /*9420*/  FFMA.FTZ R159, R58, R154, -R159 ;  /* 0x0000009a3a9f7223 */ /* 0x000fe2000001089f */
[----:B------:R-:W-:Y:S01]  /*9430*/  F2FP.SATFINITE.E4M3.F32.PACK_AB_MERGE_C R58, R62, R59, RZ ;  /* 0x0000003b3e3a723e */ /* 0x000fe200048070ff */
[----:B------:R-:W-:Y:S02]  /*9440*/  HADD2.F32 R153, -RZ, R153.H1_H1 ;  /* 0x30000099ff997230 */ /* 0x000fe40000004100 */
[----:B------:R-:W-:Y:S01]  /*9450*/  FMUL.FTZ R155, R152, R157 ;  /* 0x0000009d989b7220 */ /* 0x000fe20000410000 */
[----:B------:R-:W-:Y:S01]  /*9460*/  F2FP.SATFINITE.E4M3.F32.PACK_AB_MERGE_C R59, R84, R63, R57 ;  /* 0x0000003f543b723e */ /* 0x000fe20004807039 */
[C---:B------:R-:W-:Y:S01]  /*9470*/  FMUL.FTZ R157, R56.reuse, R157 ;  /* 0x0000009d389d7220 */ /* 0x040fe20000410000 */
[----:B------:R-:W-:Y:S01]  /*9480*/  F2FP.F16.E4M3.UNPACK_B R62, R53 ;  /* 0x00000035ff3e723e */ /* 0x000fe200020006ff */
[----:B------:R-:W-:Y:S01]  /*9490*/  FFMA.FTZ R56, R56, R153, -R155 ;  /* 0x0000009938387223 */ /* 0x000fe2000001089b */
[----:B------:R-:W-:Y:S01]  /*94a0*/  F2FP.F16.E4M3.UNPACK_B R63, R54 ;  /* 0x00000036ff3f723e */ /* 0x000fe200020006ff */
[----:B------:R-:W-:Y:S01]  /*94b0*/  FFMA.FTZ R156, R151, R154, R156 ;  /* 0x0000009a979c7223 */ /* 0x000fe2000001009c */
[----:B------:R-:W-:Y:S01]  /*94c0*/  F2FP.SATFINITE.E4M3.F32.PACK_AB_MERGE_C R58, R136, R61, R58 ;  /* 0x0000003d883a723e */ /* 0x000fe2000480703a */
[----:B------:R-:W-:Y:S01]  /*94d0*/  FFMA.FTZ R157, R152, R153, R157 ;  /* 0x00000099989d7223 */ /* 0x000fe2000001009d */
[----:B------:R-:W-:Y:S01]  /*94e0*/  F2FP.F16.E4M3.UNPACK_B R61, R49 ;  /* 0x00000031ff3d723e */ /* 0x000fe200020006ff */
[----:B------:R-:W-:Y:S01]  /*94f0*/  HADD2.F32 R84, -RZ, R62.H0_H0 ;  /* 0x2000003eff547230 */ /* 0x000fe20000004100 */
[----:B------:R-:W-:Y:S01]  /*9500*/  F2FP.F16.E4M3.UNPACK_B R136, R52 ;  /* 0x00000034ff88723e */ /* 0x000fe200020006ff */
[----:B------:R-:W-:Y:S01]  /*9510*/  HADD2.F32 R151, -RZ, R63.H0_H0 ;  /* 0x2000003fff977230 */ /* 0x000fe20000004100 */
        /* <DEDUP_REMOVED lines=13> */
[----:B------:R-:W-:Y:S01]  /*95f0*/  F2FP.F16.E4M3.UNPACK_B R84, R53.H1 ;  /* 0x00000035ff54723e */ /* 0x000fe200030006ff */
[C---:B------:R-:W-:Y:S01]  /*9600*/  FMUL.FTZ R152, R63.reuse, R152 ;  /* 0x000000983f987220 */ /* 0x040fe20000410000 */
[----:B------:R-:W-:Y:S02]  /*9610*/  F2FP.F16.E4M3.UNPACK_B R137, R54.H1 ;  /* 0x00000036ff89723e */ /* 0x000fe400030006ff */
[----:B------:R-:W-:Y:S01]  /*9620*/  F2FP.F16.E4M3.UNPACK_B R62, R49.H1 ;  /* 0x00000031ff3e723e */ /* 0x000fe200030006ff */
[-C--:B------:R-:W-:Y:S01]  /*9630*/  FFMA.FTZ R49, R63, R136.reuse, -R154 ;  /* 0x000000883f317223 */ /* 0x080fe2000001089a */
[----:B------:R-:W-:Y:S01]  /*9640*/  FFMA.FTZ R54, R87, R136, R152 ;  /* 0x0000008857367223 */ /* 0x000fe20000010098 */
[----:B------:R-:W-:Y:S01]  /*9650*/  F2FP.F16.E4M3.UNPACK_B R52, R52.H1 ;  /* 0x00000034ff34723e */ /* 0x000fe200030006ff */
[----:B------:R-:W-:Y:S01]  /*9660*/  HADD2.F32 R63, -RZ, R84.H0_H0 ;  /* 0x20000054ff3f7230 */ /* 0x000fe20000004100 */
[-C--:B------:R-:W-:Y:S01]  /*9670*/  F2FP.F16.E4M3.UNPACK_B R157, R50.reuse.H1 ;  /* 0x00000032ff9d723e */ /* 0x080fe200030006ff */
[----:B------:R-:W-:Y:S01]  /*9680*/  HADD2.F32 R136, -RZ, R137.H0_H0 ;  /* 0x20000089ff887230 */ /* 0x000fe20000004100 */
[----:B------:R-:W-:Y:S01]  /*9690*/  F2FP.F16.E4M3.UNPACK_B R156, R50 ;  /* 0x00000032ff9c723e */ /* 0x000fe200020006ff */
        /* <DEDUP_REMOVED lines=9> */
[-C--:B------:R-:W-:Y:S01]  /*9730*/  FFMA.FTZ R52, R53, R84.reuse, -R152 ;  /* 0x0000005435347223 */ /* 0x080fe20000010898 */
[-C--:B------:R-:W-:Y:S01]  /*9740*/  FMUL.FTZ R153, R87, R151.reuse ;  /* 0x0000009757997220 */ /* 0x080fe20000410000 */
[----:B------:R-:W-:Y:S01]  /*9750*/  FFMA.FTZ R53, R63, R84, R136 ;  /* 0x000000543f357223 */ /* 0x000fe20000010088 */
[C---:B------:R-:W-:Y:S01]  /*9760*/  FMUL.FTZ R152, R62.reuse, R151 ;  /* 0x000000973e987220 */ /* 0x040fe20000410000 */
[----:B------:R-:W-:Y:S01]  /*9770*/  F2FP.F16.E4M3.UNPACK_B R84, R51 ;  /* 0x00000033ff54723e */ /* 0x000fe200020006ff */
[----:B------:R-:W-:Y:S01]  /*9780*/  FFMA.FTZ R63, R62, R137, -R153 ;  /* 0x000000893e3f7223 */ /* 0x000fe20000010899 */
[----:B------:R-:W-:Y:S01]  /*9790*/  F2FP.F16.E4M3.UNPACK_B R51, R51.H1 ;  /* 0x00000033ff33723e */ /* 0x000fe200030006ff */
[----:B------:R-:W-:Y:S01]  /*97a0*/  FFMA.FTZ R62, R87, R137, R152 ;  /* 0x00000089573e7223 */ /* 0x000fe20000010098 */
[-C--:B------:R-:W-:Y:S01]  /*97b0*/  F2FP.F16.E4M3.UNPACK_B R136, R55.reuse ;  /* 0x00000037ff88723e */ /* 0x080fe200020006ff */
[----:B------:R-:W-:Y:S01]  /*97c0*/  HADD2.F32 R158, -RZ, R157.H0_H0 ;  /* 0x2000009dff9e7230 */ /* 0x000fe20000004100 */
[----:B------:R-:W-:Y:S01]  /*97d0*/  F2FP.F16.E4M3.UNPACK_B R137, R55.H1 ;  /* 0x00000037ff89723e */ /* 0x000fe200030006ff */
[----:B------:R-:W-:Y:S01]  /*97e0*/  HADD2.F32 R87, -RZ, R51.H0_H0 ;  /* 0x20000033ff577230 */ /* 0x000fe20000004100 */
[----:B------:R-:W-:Y:S01]  /*97f0*/  F2FP.F16.E4M3.UNPACK_B R153, R48 ;  /* 0x00000030ff99723e */ /* 0x000fe200020006ff */
[----:B------:R-:W-:Y:S01]  /*9800*/  HADD2.F32 R151, -RZ, R136.H0_H0 ;  /* 0x20000088ff977230 */ /* 0x000fe20000004100 */
[----:B------:R-:W-:Y:S01]  /*9810*/  F2FP.SATFINITE.E4M3.F32.PACK_AB_MERGE_C R52, R63, R52, RZ ;  /* 0x000000343f34723e */ /* 0x000fe200048070ff */
[----:B------:R-:W-:-:S02]  /*9820*/  HADD2.F32 R48, -RZ, R156.H0_H0 ;  /* 0x2000009cff307230 */ /* 0x000fc40000004100 */
[----:B------:R-:W-:Y:S01]  /*9830*/  FMUL.FTZ R159, R87, R158 ;  /* 0x0000009e579f7220 */ /* 0x000fe20000410000 */
[----:B------:R-:W-:Y:S01]  /*9840*/  HADD2.F32 R152, -RZ, R137.H0_H0 ;  /* 0x20000089ff987230 */ /* 0x000fe20000004100 */
[----:B------:R-:W-:Y:S01]  /*9850*/  F2FP.SATFINITE.E4M3.F32.PACK_AB_MERGE_C R53, R62, R53, RZ ;  /* 0x000000353e35723e */ /* 0x000fe200048070ff */
[----:B------:R-:W-:Y:S02]  /*9860*/  HADD2.F32 R155, -RZ, R154.H0_H0 ;  /* 0x2000009aff9b7230 */ /* 0x000fe40000004100 */
[----:B------:R-:W-:Y:S01]  /*9870*/  FMUL.FTZ R160, R151, R48 ;  /* 0x0000003097a07220 */ /* 0x000fe20000410000 */
[----:B------:R-:W-:Y:S02]  /*9880*/  HADD2.F32 R55, -RZ, R84.H0_H0 ;  /* 0x20000054ff377230 */ /* 0x000fe40000004100 */
[C---:B------:R-:W-:Y:S01]  /*9890*/  FMUL.FTZ R164, R152.reuse, R158 ;  /* 0x0000009e98a47220 */ /* 0x040fe20000410000 */
[----:B------:R-:W-:Y:S02]  /*98a0*/  HADD2.F32 R50, -RZ, R153.H0_H0 ;  /* 0x20000099ff327230 */ /* 0x000fe40000004100 */
[----:B------:R-:W-:Y:S01]  /*98b0*/  FFMA.FTZ R159, R152, R155, R159 ;  /* 0x0000009b989f7223 */ /* 0x000fe2000001009f */
[----:B------:R-:W-:-:S02]  /*98c0*/  HADD2.F32 R137, -RZ, R137.H1_H1 ;  /* 0x30000089ff897230 */ /* 0x000fc40000004100 */
[C---:B------:R-:W-:Y:S01]  /*98d0*/  FMUL.FTZ R162, R55.reuse, R48 ;  /* 0x0000003037a27220 */ /* 0x040fe20000410000 */
[----:B------:R-:W-:Y:S02]  /*98e0*/  HADD2.F32 R152, -RZ, R157.H1_H1 ;  /* 0x3000009dff987230 */ /* 0x000fe40000004100 */
[-C--:B------:R-:W-:Y:S01]  /*98f0*/  FFMA.FTZ R48, R55, R50.reuse, -R160 ;  /* 0x0000003237307223 */ /* 0x080fe200000108a0 */
[----:B------:R-:W-:Y:S02]  /*9900*/  HADD2.F32 R51, -RZ, R51.H1_H1 ;  /* 0x30000033ff337230 */ /* 0x000fe40000004100 */
[----:B------:R-:W-:Y:S01]  /*9910*/  FFMA.FTZ R164, R87, R155, -R164 ;  /* 0x0000009b57a47223 */ /* 0x000fe200000108a4 */
[----:B------:R-:W-:Y:S02]  /*9920*/  HADD2.F32 R136, -RZ, R136.H1_H1 ;  /* 0x30000088ff887230 */ /* 0x000fe40000004100 */
[----:B------:R-:W-:Y:S01]  /*9930*/  FFMA.FTZ R50, R151, R50, R162 ;  /* 0x0000003297327223 */ /* 0x000fe200000100a2 */
[----:B------:R-:W-:-:S02]  /*9940*/  HADD2.F32 R55, -RZ, R156.H1_H1 ;  /* 0x3000009cff377230 */ /* 0x000fc40000004100 */
[-C--:B------:R-:W-:Y:S01]  /*9950*/  FMUL.FTZ R156, R137, R152.reuse ;  /* 0x00000098899c7220 */ /* 0x080fe20000410000 */
[----:B------:R-:W-:Y:S02]  /*9960*/  HADD2.F32 R84, -RZ, R84.H1_H1 ;  /* 0x30000054ff547230 */ /* 0x000fe40000004100 */
[----:B------:R-:W-:Y:S01]  /*9970*/  FMUL.FTZ R152, R51, R152 ;  /* 0x0000009833987220 */ /* 0x000fe20000410000 */
[----:B------:R-:W-:Y:S02]  /*9980*/  HADD2.F32 R154, -RZ, R154.H1_H1 ;  /* 0x3000009aff9a7230 */ /* 0x000fe40000004100 */
[-C--:B------:R-:W-:Y:S01]  /*9990*/  FMUL.FTZ R87, R136, R55.reuse ;  /* 0x0000003788577220 */ /* 0x080fe20000410000 */
[----:B------:R-:W-:Y:S02]  /*99a0*/  HADD2.F32 R153, -RZ, R153.H1_H1 ;  /* 0x30000099ff997230 */ /* 0x000fe40000004100 */
[C---:B------:R-:W-:Y:S01]  /*99b0*/  FMUL.FTZ R55, R84.reuse, R55 ;  /* 0x0000003754377220 */ /* 0x040fe20000410000 */
[----:B------:R-:W-:Y:S01]  /*99c0*/  F2FP.SATFINITE.E4M3.F32.PACK_AB_MERGE_C R49, R49, R60, R52 ;  /* 0x0000003c3131723e */ /* 0x000fe20004807034 */
        /* <DEDUP_REMOVED lines=9> */
[----:B------:R-:W-:Y:S02]  /*9a60*/  F2FP.SATFINITE.E4M3.F32.PACK_AB_MERGE_C R51, R87, R48, R51 ;  /* 0x000000305733723e */ /* 0x000fe40004807033 */
[----:B------:R-:W-:Y:S01]  /*9a70*/  F2FP.SATFINITE.E4M3.F32.PACK_AB_MERGE_C R55, R55, R50, R152 ;  /* 0x000000323737723e */ /* 0x000fe20004807098 */
[----:B------:R-:W-:Y:S01]  /*9a80*/  IMAD.MOV.U32 R50, RZ, RZ, R57 ;  /* 0x000000ffff327224 */ /* 0x000fe200078e0039 */
[----:B------:R-:W-:-:S07]  /*9a90*/  MOV R48, R59 ;  /* 0x0000003b00307202 */ /* 0x000fce0000000f00 */
.L_x_6458:
[----:B------:R-:W-:Y:S05]  /*9aa0*/  BSYNC B2 ;  /* 0x0000000000027941 */ /* 0x000fea0003800000 */
.L_x_6457:
        /* <DEDUP_REMOVED lines=11> */
.L_x_6456:
[----:B------:R-:W-:Y:S05]  /*9b60*/  BSYNC B1 ;  /* 0x0000000000017941 */ /* 0x000fea0003800000 */
.L_x_6455:
[----:B-1----:R-:W-:Y:S01]  /*9b70*/  VIADD R49, R228, 0x80 ;  /* 0x00000080e4317836 */ /* 0x002fe20000000000 */
[----:B------:R-:W-:Y:S04]  /*9b80*/  BSSY B1, `(.L_x_6459) ;  /* 0x0000106000017945 */ /* 0x000fe80003800000 */
[----:B------:R-:W-:-:S13]  /*9b90*/  ISETP.GE.OR P3, PT, R49, R118, P0 ;  /* 0x000000763100720c */ /* 0x000fda0000766670 */
[----:B------:R-:W-:Y:S05]  /*9ba0*/  @P3 BRA `(.L_x_6460) ;  /* 0x00000010000c3947 */ /* 0x000fea0003800000 */
[----:B------:R-:W3:Y:S04]  /*9bb0*/  LDL R48, [R1+0x18] ;  /* 0x0000180001307983 */ /* 0x000ee80000100800 */
[----:B------:R-:W4:Y:S01]  /*9bc0*/  LDL R50, [R1+0x80] ;  /* 0x0000800001327983 */ /* 0x000f220000100800 */
[----:B--2---:R-:W-:Y:S01]  /*9bd0*/  IMAD.WIDE.U32 R56, R49, R126, R124 ;  /* 0x0000007e31387225 */ /* 0x004fe200078e007c */
[----:B------:R-:W-:Y:S01]  /*9be0*/  IADD3 R51, R228, 0x80, RZ ;  /* 0x00000080e4337810 */ /* 0x000fe20007ffe0ff */
[----:B------:R-:W-:Y:S01]  /*9bf0*/  BSSY B2, `(.L_x_6461) ;  /* 0x00000f3000027945 */ /* 0x000fe20003800000 */
[----:B------:R-:W-:-:S03]  /*9c00*/  IADD3 R58, P3, P4, R44, R56, R27 ;  /* 0x000000382c3a7210 */ /* 0x000fc60007c7e01b */
[----:B------:R-:W-:-:S05]  /*9c10*/  IMAD.SHL.U32 R51, R51, 0x80, RZ ;  /* 0x0000008033337824 */ /* 0x000fca00078e00ff */
[----:B------:R-:W-:Y:S02]  /*9c20*/  LOP3.LUT R51, R51, 0x380, RZ, 0xc0, !PT ;  /* 0x0000038033337812 */ /* 0x000fe400078ec0ff */
        /* <DEDUP_REMOVED lines=9> */
[----:B------:R-:W-:-:S05]  /*9cc0*/  IMAD.SHL.U32 R61, R49, 0x10, RZ ;  /* 0x00000010313d7824 */ /* 0x000fca00078e00ff */
[----:B------:R-:W-:-:S04]  /*9cd0*/  LOP3.LUT R49, R51, 0x70, R61, 0xf8, !PT ;  /* 0x0000007033317812 */ /* 0x000fc800078ef83d */
[----:B------:R-:W-:-:S05]  /*9ce0*/  LOP3.LUT R49, R49, R140, RZ, 0x3c, !PT ;  /* 0x0000008c31317212 */ /* 0x000fca00078e3cff */
[----:B----4-:R-:W-:Y:S02]  /*9cf0*/  IMAD.IADD R48, R50, 0x1, R49 ;  /* 0x0000000132307824 */ /* 0x010fe400078e0231 */
[C---:B------:R-:W-:Y:S02]  /*9d00*/  IMAD R49, R17.reuse, 0x7000, R112 ;  /* 0x0000700011317824 */ /* 0x040fe400078e0270 */
[----:B------:R-:W-:Y:S02]  /*9d10*/  IMAD R51, R17, 0x7000, R48 ;  /* 0x0000700011337824 */ /* 0x000fe400078e0230 */
[C---:B------:R-:W-:Y:S02]  /*9d20*/  IMAD.IADD R49, R16.reuse, 0x1, R49 ;  /* 0x0000000110317824 */ /* 0x040fe400078e0231 */
[----:B------:R-:W-:-:S04]  /*9d30*/  IMAD.IADD R52, R16, 0x1, R51 ;  /* 0x0000000110347824 */ /* 0x000fc800078e0233 */
[----:B------:R-:W1:Y:S04]  /*9d40*/  LDS.128 R48, [R49+0x20400] ;  /* 0x0204000031307984 */ /* 0x000e680000000c00 */
[----:B------:R-:W2:Y:S01]  /*9d50*/  LDS.128 R52, [R52+0x20400] ;  /* 0x0204000034347984 */ /* 0x000ea20000000c00 */
[----:B------:R-:W-:Y:S05]  /*9d60*/  @P2 BRA `(.L_x_6462) ;  /* 0x0000000c006c2947 */ /* 0x000fea0003800000 */
[--C-:B------:R-:W-:Y:S01]  /*9d70*/  SHF.R.U32.HI R137, RZ, 0x8, R65.reuse ;  /* 0x00000008ff897819 */ /* 0x100fe20000011641 */
[----:B-1----:R-:W-:Y:S01]  /*9d80*/  IMAD.MOV.U32 R62, RZ, RZ, R50 ;  /* 0x000000ffff3e7224 */ /* 0x002fe200078e0032 */
[--C-:B------:R-:W-:Y:S01]  /*9d90*/  SHF.R.U32.HI R152, RZ, 0x18, R65.reuse ;  /* 0x00000018ff987819 */ /* 0x100fe20000011641 */
[----:B--2---:R-:W-:Y:S01]  /*9da0*/  IMAD.MOV.U32 R66, RZ, RZ, R52 ;  /* 0x000000ffff427224 */ /* 0x004fe200078e0034 */
[----:B------:R-:W-:Y:S02]  /*9db0*/  LOP3.LUT R63, R65, 0xff, RZ, 0xc0, !PT ;  /* 0x000000ff413f7812 */ /* 0x000fe400078ec0ff */
[----:B------:R-:W-:Y:S01]  /*9dc0*/  SHF.R.U32.HI R136, RZ, 0x10, R65 ;  /* 0x00000010ff887819 */ /* 0x000fe20000011641 */
[----:B------:R-:W-:Y:S01]  /*9dd0*/  IMAD.MOV.U32 R65, RZ, RZ, R48 ;  /* 0x000000ffff417224 */ /* 0x000fe200078e0030 */
[----:B------:R-:W-:Y:S01]  /*9de0*/  SHF.R.U32.HI R87, RZ, 0x18, R67 ;  /* 0x00000018ff577819 */ /* 0x000fe20000011643 */
[----:B------:R-:W-:Y:S01]  /*9df0*/  IMAD.SHL.U32 R48, R137, 0x100, RZ ;  /* 0x0000010089307824 */ /* 0x000fe200078e00ff */
[----:B------:R-:W-:-:S02]  /*9e00*/  LOP3.LUT R64, R67, 0xff, RZ, 0xc0, !PT ;  /* 0x000000ff43407812 */ /* 0x000fc400078ec0ff */
[--C-:B------:R-:W-:Y:S02]  /*9e10*/  SHF.R.U32.HI R86, RZ, 0x8, R67.reuse ;  /* 0x00000008ff567819 */ /* 0x100fe40000011643 */
[----:B------:R-:W-:Y:S02]  /*9e20*/  SHF.R.U32.HI R85, RZ, 0x10, R67 ;  /* 0x00000010ff557819 */ /* 0x000fe40000011643 */
[--C-:B------:R-:W-:Y:S02]  /*9e30*/  SHF.R.U32.HI R84, RZ, 0x18, R69.reuse ;  /* 0x00000018ff547819 */ /* 0x100fe40000011645 */
[----:B------:R-:W-:Y:S02]  /*9e40*/  LOP3.LUT R67, R69, 0xff, RZ, 0xc0, !PT ;  /* 0x000000ff45437812 */ /* 0x000fe400078ec0ff */
[--C-:B------:R-:W-:Y:S02]  /*9e50*/  SHF.R.U32.HI R82, RZ, 0x8, R69.reuse ;  /* 0x00000008ff527819 */ /* 0x100fe40000011645 */
[----:B------:R-:W-:-:S02]  /*9e60*/  SHF.R.U32.HI R70, RZ, 0x10, R69 ;  /* 0x00000010ff467819 */ /* 0x000fc40000011645 */
[----:B------:R-:W-:Y:S02]  /*9e70*/  SHF.R.U32.HI R69, RZ, 0x8, R71 ;  /* 0x00000008ff457819 */ /* 0x000fe40000011647 */
[----:B------:R-:W-:Y:S02]  /*9e80*/  PRMT R63, R152, 0x654, R63 ;  /* 0x00000654983f7816 */ /* 0x000fe4000000003f */
[----:B------:R-:W-:Y:S01]  /*9e90*/  SHF.R.U32.HI R81, RZ, 0x18, R71 ;  /* 0x00000018ff517819 */ /* 0x000fe20000011647 */
[----:B------:R-:W-:Y:S01]  /*9ea0*/  IMAD.SHL.U32 R69, R69, 0x100, RZ ;  /* 0x0000010045457824 */ /* 0x000fe200078e00ff */
[----:B------:R-:W-:Y:S02]  /*9eb0*/  LOP3.LUT R68, R71, 0xff, RZ, 0xc0, !PT ;  /* 0x000000ff47447812 */ /* 0x000fe400078ec0ff */
[----:B------:R-:W-:Y:S01]  /*9ec0*/  MOV R60, R49 ;  /* 0x00000031003c7202 */ /* 0x000fe20000000f00 */
[----:B------:R-:W-:Y:S01]  /*9ed0*/  IMAD.U32 R49, R136, 0x10000, RZ ;  /* 0x0001000088317824 */ /* 0x000fe200078e00ff */
[----:B------:R-:W-:-:S02]  /*9ee0*/  PRMT R67, R84, 0x654, R67 ;  /* 0x0000065454437816 */ /* 0x000fc40000000043 */
[----:B------:R-:W-:Y:S02]  /*9ef0*/  SHF.L.U32 R50, R82, 0x8, RZ ;  /* 0x0000000852327819 */ /* 0x000fe400000006ff */
[----:B------:R-:W-:Y:S01]  /*9f00*/  LOP3.LUT R48, R63, 0xff00, R48, 0xf8, !PT ;  /* 0x0000ff003f307812 */ /* 0x000fe200078ef830 */
[----:B------:R-:W-:Y:S01]  /*9f10*/  IMAD.SHL.U32 R63, R86, 0x100, RZ ;  /* 0x00000100563f7824 */ /* 0x000fe200078e00ff */
[----:B------:R-:W-:Y:S01]  /*9f20*/  PRMT R68, R81, 0x654, R68 ;  /* 0x0000065451447816 */ /* 0x000fe20000000044 */
[----:B------:R-:W-:Y:S01]  /*9f30*/  IMAD.U32 R81, R70, 0x10000, RZ ;  /* 0x0001000046517824 */ /* 0x000fe200078e00ff */
[----:B------:R-:W-:Y:S02]  /*9f40*/  PRMT R64, R87, 0x654, R64 ;  /* 0x0000065457407816 */ /* 0x000fe40000000040 */
[----:B------:R-:W-:Y:S02]  /*9f50*/  LOP3.LUT R52, R67, 0xff00, R50, 0xf8, !PT ;  /* 0x0000ff0043347812 */ /* 0x000fe400078ef832 */
[----:B------:R-:W-:Y:S01]  /*9f60*/  LOP3.LUT R50, R48, 0xff0000, R49, 0xf8, !PT ;  /* 0x00ff000030327812 */ /* 0x000fe200078ef831 */
[----:B------:R-:W-:Y:S01]  /*9f70*/  IMAD.U32 R48, R85, 0x10000, RZ ;  /* 0x0001000055307824 */ /* 0x000fe200078e00ff */
[----:B------:R-:W-:-:S02]  /*9f80*/  SHF.R.U32.HI R83, RZ, 0x10, R71 ;  /* 0x00000010ff537819 */ /* 0x000fc40000011647 */
[----:B------:R-:W-:Y:S02]  /*9f90*/  LOP3.LUT R82, R68, 0xff00, R69, 0xf8, !PT ;  /* 0x0000ff0044527812 */ /* 0x000fe400078ef845 */
[----:B------:R-:W-:Y:S01]  /*9fa0*/  LOP3.LUT R63, R64, 0xff00, R63, 0xf8, !PT ;  /* 0x0000ff00403f7812 */ /* 0x000fe200078ef83f */
[----:B------:R-:W-:Y:S01]  /*9fb0*/  IMAD.U32 R83, R83, 0x10000, RZ ;  /* 0x0001000053537824 */ /* 0x000fe200078e00ff */
[----:B------:R-:W-:Y:S02]  /*9fc0*/  F2FP.F16.E4M3.UNPACK_B R71, R150.H1 ;  /* 0x00000096ff47723e */ /* 0x000fe400030006ff */
[----:B------:R-:W-:Y:S02]  /*9fd0*/  F2FP.F16.E4M3.UNPACK_B R69, R66.H1 ;  /* 0x00000042ff45723e */ /* 0x000fe400030006ff */
[----:B------:R-:W-:Y:S01]  /*9fe0*/  F2FP.F16.E4M3.UNPACK_B R67, R65.H1 ;  /* 0x00000041ff43723e */ /* 0x000fe200030006ff */
[----:B------:R-:W-:Y:S01]  /*9ff0*/  HADD2.F32 R49, -RZ, R71.H0_H0 ;  /* 0x20000047ff317230 */ /* 0x000fe20000004100 */
[----:B------:R-:W-:Y:S01]  /*a000*/  LOP3.LUT R48, R63, 0xff0000, R48, 0xf8, !PT ;  /* 0x00ff00003f307812 */ /* 0x000fe200078ef830 */
[----:B------:R-:W-:Y:S01]  /*a010*/  HADD2.F32 R64, -RZ, R69.H0_H0 ;  /* 0x20000045ff407230 */ /* 0x000fe20000004100 */
[----:B------:R-:W-:Y:S01]  /*a020*/  F2FP.F16.E4M3.UNPACK_B R68, R148.H1 ;  /* 0x00000094ff44723e */ /* 0x000fe200030006ff */
[----:B------:R-:W-:Y:S01]  /*a030*/  HADD2.F32 R63, -RZ, R67.H0_H0 ;  /* 0x20000043ff3f7230 */ /* 0x000fe20000004100 */
[----:B------:R-:W-:Y:S01]  /*a040*/  LOP3.LUT R52, R52, 0xff0000, R81, 0xf8, !PT ;  /* 0x00ff000034347812 */ /* 0x000fe200078ef851 */
[----:B------:R-:W-:-:S02]  /*a050*/  HADD2.F32 R71, -RZ, R71.H1_H1 ;  /* 0x30000047ff477230 */ /* 0x000fc40000004100 */
[-C--:B------:R-:W-:Y:S01]  /*a060*/  FMUL.FTZ R84, R64, R49.reuse ;  /* 0x0000003140547220 */ /* 0x080fe20000410000 */
[--C-:B------:R-:W-:Y:S02]  /*a070*/  HADD2.F32 R70, -RZ, R68.reuse.H0_H0 ;  /* 0x20000044ff467230 */ /* 0x100fe40000004100 */
[C---:B------:R-:W-:Y:S01]  /*a080*/  FMUL.FTZ R85, R63.reuse, R49 ;  /* 0x000000313f557220 */ /* 0x040fe20000410000 */
        /* <DEDUP_REMOVED lines=13> */
[----:B------:R-:W-:Y:S01]  /*a160*/  HADD2.F32 R71, -RZ, R70.H0_H0 ;  /* 0x20000046ff477230 */ /* 0x000fe20000004100 */
[----:B------:R-:W-:Y:S01]  /*a170*/  F2FP.F16.E4M3.UNPACK_B R85, R149.H1 ;  /* 0x00000095ff55723e */ /* 0x000fe200030006ff */
[----:B------:R-:W-:-:S02]  /*a180*/  HADD2.F32 R67, -RZ, R69.H0_H0 ;  /* 0x20000045ff437230 */ /* 0x000fc40000004100 */
[-C--:B------:R-:W-:Y:S01]  /*a190*/  FFMA.FTZ R66, R68, R82.reuse, -R65 ;  /* 0x0000005244427223 */ /* 0x080fe20000010841 */
[----:B------:R-:W-:Y:S01]  /*a1a0*/  FFMA.FTZ R65, R81, R82, R86 ;  /* 0x0000005251417223 */ /* 0x000fe20000010056 */
[----:B------:R-:W-:Y:S02]  /*a1b0*/  HADD2.F32 R68, -RZ, R148.H0_H0 ;  /* 0x20000094ff447230 */ /* 0x000fe40000004100 */
[-C--:B------:R-:W-:Y:S01]  /*a1c0*/  FMUL.FTZ R82, R71, R84.reuse ;  /* 0x0000005447527220 */ /* 0x080fe20000410000 */
[C---:B------:R-:W-:Y:S01]  /*a1d0*/  FMUL.FTZ R84, R67.reuse, R84 ;  /* 0x0000005443547220 */ /* 0x040fe20000410000 */
[----:B------:R-:W-:Y:S01]  /*a1e0*/  HADD2.F32 R150, -RZ, R150.H1_H1 ;  /* 0x30000096ff967230 */ /* 0x000fe20000004100 */
[----:B------:R-:W-:Y:S01]  /*a1f0*/  F2FP.F16.E4M3.UNPACK_B R149, R149 ;  /* 0x00000095ff95723e */ /* 0x000fe200020006ff */
[----:B------:R-:W-:Y:S02]  /*a200*/  HADD2.F32 R81, -RZ, R70.H1_H1 ;  /* 0x30000046ff517230 */ /* 0x000fe40000004100 */
[----:B------:R-:W-:Y:S01]  /*a210*/  FFMA.FTZ R67, R67, R68, -R82 ;  /* 0x0000004443437223 */ /* 0x000fe20000010852 */
[----:B------:R-:W-:Y:S01]  /*a220*/  HADD2.F32 R69, -RZ, R69.H1_H1 ;  /* 0x30000045ff457230 */ /* 0x000fe20000004100 */
[----:B------:R-:W-:Y:S01]  /*a230*/  F2FP.F16.E4M3.UNPACK_B R82, R54.H1 ;  /* 0x00000036ff52723e */ /* 0x000fe200030006ff */
[----:B------:R-:W-:-:S02]  /*a240*/  HADD2.F32 R148, -RZ, R148.H1_H1 ;  /* 0x30000094ff947230 */ /* 0x000fc40000004100 */
[----:B------:R-:W-:Y:S01]  /*a250*/  FFMA.FTZ R68, R71, R68, R84 ;  /* 0x0000004447447223 */ /* 0x000fe20000010054 */
[-C--:B------:R-:W-:Y:S01]  /*a260*/  FMUL.FTZ R70, R81, R150.reuse ;  /* 0x0000009651467220 */ /* 0x080fe20000410000 */
[C---:B------:R-:W-:Y:S01]  /*a270*/  FMUL.FTZ R150, R69.reuse, R150 ;  /* 0x0000009645967220 */ /* 0x040fe20000410000 */
[----:B------:R-:W-:Y:S01]  /*a280*/  F2FP.F16.E4M3.UNPACK_B R84, R147.H1 ;  /* 0x00000093ff54723e */ /* 0x000fe200030006ff */
[--C-:B------:R-:W-:Y:S01]  /*a290*/  HADD2.F32 R136, -RZ, R85.reuse.H0_H0 ;  /* 0x20000055ff887230 */ /* 0x100fe20000004100 */
[----:B------:R-:W-:Y:S01]  /*a2a0*/  F2FP.F16.E4M3.UNPACK_B R71, R62.H1 ;  /* 0x0000003eff47723e */ /* 0x000fe200030006ff */
[--C-:B------:R-:W-:Y:S02]  /*a2b0*/  HADD2.F32 R83, -RZ, R82.reuse.H0_H0 ;  /* 0x20000052ff537230 */ /* 0x100fe40000004100 */
[-C--:B------:R-:W-:Y:S01]  /*a2c0*/  FFMA.FTZ R70, R69, R148.reuse, -R70 ;  /* 0x0000009445467223 */ /* 0x080fe20000010846 */
[----:B------:R-:W-:Y:S02]  /*a2d0*/  HADD2.F32 R85, -RZ, R85.H1_H1 ;  /* 0x30000055ff557230 */ /* 0x000fe40000004100 */
[----:B------:R-:W-:Y:S01]  /*a2e0*/  FFMA.FTZ R69, R81, R148, R150 ;  /* 0x0000009451457223 */ /* 0x000fe20000010096 */
[----:B------:R-:W-:-:S02]  /*a2f0*/  HADD2.F32 R82, -RZ, R82.H1_H1 ;  /* 0x30000052ff527230 */ /* 0x000fc40000004100 */
[----:B------:R-:W-:Y:S01]  /*a300*/  FMUL.FTZ R148, R83, R136 ;  /* 0x0000008853947220 */ /* 0x000fe20000410000 */
[--C-:B------:R-:W-:Y:S01]  /*a310*/  HADD2.F32 R81, -RZ, R71.reuse.H0_H0 ;  /* 0x20000047ff517230 */ /* 0x100fe20000004100 */
[----:B------:R-:W-:Y:S01]  /*a320*/  F2FP.F16.E4M3.UNPACK_B R62, R62 ;  /* 0x0000003eff3e723e */ /* 0x000fe200020006ff */
[--C-:B------:R-:W-:Y:S02]  /*a330*/  HADD2.F32 R86, -RZ, R84.reuse.H0_H0 ;  /* 0x20000054ff567230 */ /* 0x100fe40000004100 */
[----:B------:R-:W-:Y:S01]  /*a340*/  FMUL.FTZ R150, R82, R85 ;  /* 0x0000005552967220 */ /* 0x000fe20000410000 */
[----:B------:R-:W-:Y:S02]  /*a350*/  HADD2.F32 R71, -RZ, R71.H1_H1 ;  /* 0x30000047ff477230 */ /* 0x000fe40000004100 */
[C---:B------:R-:W-:Y:S01]  /*a360*/  FMUL.FTZ R136, R81.reuse, R136 ;  /* 0x0000008851887220 */ /* 0x040fe20000410000 */
[----:B------:R-:W-:Y:S02]  /*a370*/  HADD2.F32 R84, -RZ, R84.H1_H1 ;  /* 0x30000054ff547230 */ /* 0x000fe40000004100 */
[-C--:B------:R-:W-:Y:S01]  /*a380*/  FFMA.FTZ R148, R81, R86.reuse, -R148 ;  /* 0x0000005651947223 */ /* 0x080fe20000010894 */
[----:B------:R-:W-:Y:S01]  /*a390*/  F2FP.F16.E4M3.UNPACK_B R147, R147 ;  /* 0x00000093ff93723e */ /* 0x000fe200020006ff */
[----:B------:R-:W-:Y:S01]  /*a3a0*/  FMUL.FTZ R85, R71, R85 ;  /* 0x0000005547557220 */ /* 0x000fe20000410000 */
[----:B------:R-:W-:Y:S01]  /*a3b0*/  FFMA.FTZ R136, R83, R86, R136 ;  /* 0x0000005653887223 */ /* 0x000fe20000010088 */
[----:B------:R-:W-:Y:S01]  /*a3c0*/  FFMA.FTZ R87, R71, R84, -R150 ;  /* 0x0000005447577223 */ /* 0x000fe20000010896 */
[----:B------:R-:W-:Y:S01]  /*a3d0*/  F2FP.F16.E4M3.UNPACK_B R71, R54 ;  /* 0x00000036ff47723e */ /* 0x000fe200020006ff */
[----:B------:R-:W-:-:S02]  /*a3e0*/  HADD2.F32 R83, -RZ, R149.H0_H0 ;  /* 0x20000095ff537230 */ /* 0x000fc40000004100 */
[----:B------:R-:W-:Y:S01]  /*a3f0*/  FFMA.FTZ R137, R82, R84, R85 ;  /* 0x0000005452897223 */ /* 0x000fe20000010055 */
[--C-:B------:R-:W-:Y:S01]  /*a400*/  HADD2.F32 R54, -RZ, R62.reuse.H0_H0 ;  /* 0x2000003eff367230 */ /* 0x100fe20000004100 */
[----:B------:R-:W-:Y:S01]  /*a410*/  F2FP.SATFINITE.E4M3.F32.PACK_AB_MERGE_C R63, R66, R63, RZ ;  /* 0x0000003f423f723e */ /* 0x000fe200048070ff */
        /* <DEDUP_REMOVED lines=17> */
[----:B------:R-:W-:Y:S02]  /*a530*/  F2FP.F16.E4M3.UNPACK_B R71, R53 ;  /* 0x00000035ff47723e */ /* 0x000fe400020006ff */
[----:B------:R-:W-:-:S02]  /*a540*/  F2FP.F16.E4M3.UNPACK_B R81, R52 ;  /* 0x00000034ff51723e */ /* 0x000fc400020006ff */
[----:B------:R-:W-:Y:S01]  /*a550*/  F2FP.SATFINITE.E4M3.F32.PACK_AB_MERGE_C R63, R69, R68, R65 ;  /* 0x00000044453f723e */ /* 0x000fe20004807041 */
[----:B------:R-:W-:Y:S01]  /*a560*/  HADD2.F32 R67, -RZ, R71.H0_H0 ;  /* 0x20000047ff437230 */ /* 0x000fe20000004100 */
[-C--:B------:R-:W-:Y:S01]  /*a570*/  F2FP.F16.E4M3.UNPACK_B R69, R50.reuse ;  /* 0x00000032ff45723e */ /* 0x080fe200020006ff */
[----:B------:R-:W-:Y:S01]  /*a580*/  HADD2.F32 R68, -RZ, R81.H0_H0 ;  /* 0x20000051ff447230 */ /* 0x000fe20000004100 */
[----:B------:R-:W-:Y:S01]  /*a590*/  F2FP.F16.E4M3.UNPACK_B R50, R50.H1 ;  /* 0x00000032ff32723e */ /* 0x000fe200030006ff */
        /* <DEDUP_REMOVED lines=13> */
[----:B------:R-:W-:Y:S01]  /*a670*/  FMUL.FTZ R82, R68, R81 ;  /* 0x0000005144527220 */ /* 0x000fe20000410000 */
[----:B------:R-:W-:-:S02]  /*a680*/  F2FP.F16.E4M3.UNPACK_B R81, R52.H1 ;  /* 0x00000034ff51723e */ /* 0x000fc400030006ff */
[----:B------:R-:W-:Y:S01]  /*a690*/  F2FP.F16.E4M3.UNPACK_B R67, R60.H1 ;  /* 0x0000003cff43723e */ /* 0x000fe200030006ff */
[-C--:B------:R-:W-:Y:S01]  /*a6a0*/  FFMA.FTZ R60, R68, R70.reuse, -R83 ;  /* 0x00000046443c7223 */ /* 0x080fe20000010853 */
[----:B------:R-:W-:Y:S02]  /*a6b0*/  HADD2.F32 R68, -RZ, R69.H0_H0 ;  /* 0x20000045ff447230 */ /* 0x000fe40000004100 */
[----:B------:R-:W-:Y:S01]  /*a6c0*/  FFMA.FTZ R53, R71, R70, R82 ;  /* 0x0000004647357223 */ /* 0x000fe20000010052 */
[----:B------:R-:W-:Y:S01]  /*a6d0*/  HADD2.F32 R83, -RZ, R81.H0_H0 ;  /* 0x20000051ff537230 */ /* 0x000fe20000004100 */
[----:B------:R-:W-:Y:S01]  /*a6e0*/  F2FP.SATFINITE.E4M3.F32.PACK_AB_MERGE_C R87, R87, R148, RZ ;  /* 0x000000945757723e */ /* 0x000fe200048070ff */
[----:B------:R-:W-:Y:S01]  /*a6f0*/  HADD2.F32 R52, -RZ, R67.H0_H0 ;  /* 0x20000043ff347230 */ /* 0x000fe20000004100 */
[----:B------:R-:W-:Y:S01]  /*a700*/  F2FP.SATFINITE.E4M3.F32.PACK_AB_MERGE_C R54, R147, R54, R136 ;  /* 0x000000369336723e */ /* 0x000fe20004807088 */
[----:B------:R-:W-:Y:S02]  /*a710*/  HADD2.F32 R70, -RZ, R81.H1_H1 ;  /* 0x30000051ff467230 */ /* 0x000fe40000004100 */
[----:B------:R-:W-:Y:S01]  /*a720*/  FMUL.FTZ R81, R68, R83 ;  /* 0x0000005344517220 */ /* 0x000fe20000410000 */
[----:B------:R-:W-:-:S02]  /*a730*/  HADD2.F32 R71, -RZ, R50.H0_H0 ;  /* 0x20000032ff477230 */ /* 0x000fc40000004100 */
[----:B------:R-:W-:Y:S01]  /*a740*/  FMUL.FTZ R83, R52, R83 ;  /* 0x0000005334537220 */ /* 0x000fe20000410000 */
[----:B------:R-:W-:Y:S01]  /*a750*/  HADD2.F32 R67, -RZ, R67.H1_H1 ;  /* 0x30000043ff437230 */ /* 0x000fe20000004100 */
[----:B------:R-:W-:Y:S01]  /*a760*/  F2FP.SATFINITE.E4M3.F32.PACK_AB_MERGE_C R62, R62, R85, R87 ;  /* 0x000000553e3e723e */ /* 0x000fe20004807057 */
[----:B------:R-:W-:Y:S02]  /*a770*/  HADD2.F32 R82, -RZ, R50.H1_H1 ;  /* 0x30000032ff527230 */ /* 0x000fe40000004100 */
[-C--:B------:R-:W-:Y:S01]  /*a780*/  FFMA.FTZ R50, R52, R71.reuse, -R81 ;  /* 0x0000004734327223 */ /* 0x080fe20000010851 */
[----:B------:R-:W-:Y:S02]  /*a790*/  HADD2.F32 R69, -RZ, R69.H1_H1 ;  /* 0x30000045ff457230 */ /* 0x000fe40000004100 */
[----:B------:R-:W-:Y:S01]  /*a7a0*/  FFMA.FTZ R52, R68, R71, R83 ;  /* 0x0000004744347223 */ /* 0x000fe20000010053 */
[-C--:B------:R-:W-:Y:S01]  /*a7b0*/  FMUL.FTZ R68, R67, R70.reuse ;  /* 0x0000004643447220 */ /* 0x080fe20000410000 */
[----:B------:R-:W-:Y:S01]  /*a7c0*/  F2FP.F16.E4M3.UNPACK_B R85, R49.H1 ;  /* 0x00000031ff55723e */ /* 0x000fe200030006ff */
[----:B------:R-:W-:-:S02]  /*a7d0*/  FMUL.FTZ R84, R69, R70 ;  /* 0x0000004645547220 */ /* 0x000fc40000410000 */
[-C--:B------:R-:W-:Y:S01]  /*a7e0*/  FFMA.FTZ R147, R69, R82.reuse, R68 ;  /* 0x0000005245937223 */ /* 0x080fe20000010044 */
[----:B------:R-:W-:Y:S01]  /*a7f0*/  F2FP.F16.E4M3.UNPACK_B R69, R55.H1 ;  /* 0x00000037ff45723e */ /* 0x000fe200030006ff */
[----:B------:R-:W-:Y:S02]  /*a800*/  HADD2.F32 R87, -RZ, R85.H0_H0 ;  /* 0x20000055ff577230 */ /* 0x000fe40000004100 */
[----:B------:R-:W-:Y:S01]  /*a810*/  FFMA.FTZ R137, R67, R82, -R84 ;  /* 0x0000005243897223 */ /* 0x000fe20000010854 */
[----:B------:R-:W-:Y:S02]  /*a820*/  F2FP.F16.E4M3.UNPACK_B R67, R51 ;  /* 0x00000033ff43723e */ /* 0x000fe400020006ff */
[----:B------:R-:W-:Y:S02]  /*a830*/  F2FP.F16.E4M3.UNPACK_B R84, R49 ;  /* 0x00000031ff54723e */ /* 0x000fe400020006ff */
[----:B------:R-:W-:Y:S01]  /*a840*/  F2FP.F16.E4M3.UNPACK_B R70, R55 ;  /* 0x00000037ff46723e */ /* 0x000fe200020006ff */
[----:B------:R-:W-:Y:S01]  /*a850*/  HADD2.F32 R55, -RZ, R67.H0_H0 ;  /* 0x20000043ff377230 */ /* 0x000fe20000004100 */
        /* <DEDUP_REMOVED lines=8> */
[-C--:B------:R-:W-:Y:S01]  /*a8e0*/  FMUL.FTZ R136, R71, R86.reuse ;  /* 0x0000005647887220 */ /* 0x080fe20000410000 */
[----:B------:R-:W-:Y:S02]  /*a8f0*/  HADD2.F32 R83, -RZ, R81.H0_H0 ;  /* 0x20000051ff537230 */ /* 0x000fe40000004100 */
[-C--:B------:R-:W-:Y:S01]  /*a900*/  FMUL.FTZ R149, R48, R87.reuse ;  /* 0x0000005730957220 */ /* 0x080fe20000410000 */
[----:B------:R-:W-:Y:S02]  /*a910*/  HADD2.F32 R82, -RZ, R49.H0_H0 ;  /* 0x20000031ff527230 */ /* 0x000fe40000004100 */
[C---:B------:R-:W-:Y:S01]  /*a920*/  FMUL.FTZ R87, R68.reuse, R87 ;  /* 0x0000005744577220 */ /* 0x040fe20000410000 */
[----:B------:R-:W-:Y:S01]  /*a930*/  FMUL.FTZ R86, R55, R86 ;  /* 0x0000005637567220 */ /* 0x000fe20000410000 */
[-C--:B------:R-:W-:Y:S01]  /*a940*/  FFMA.FTZ R149, R68, R83.reuse, -R149 ;  /* 0x0000005344957223 */ /* 0x080fe20000010895 */
[----:B------:R-:W-:Y:S02]  /*a950*/  HADD2.F32 R69, -RZ, R69.H1_H1 ;  /* 0x30000045ff457230 */ /* 0x000fe40000004100 */
[----:B------:R-:W-:Y:S01]  /*a960*/  FFMA.FTZ R87, R48, R83, R87 ;  /* 0x0000005330577223 */ /* 0x000fe20000010057 */
        /* <DEDUP_REMOVED lines=8> */
[----:B------:R-:W-:Y:S01]  /*a9f0*/  HADD2.F32 R84, -RZ, R84.H1_H1 ;  /* 0x30000054ff547230 */ /* 0x000fe20000004100 */
[----:B------:R-:W-:Y:S01]  /*aa00*/  F2FP.SATFINITE.E4M3.F32.PACK_AB_MERGE_C R52, R147, R52, RZ ;  /* 0x000000349334723e */ /* 0x000fe200048070ff */
[----:B------:R-:W-:-:S02]  /*aa10*/  HADD2.F32 R48, -RZ, R81.H1_H1 ;  /* 0x30000051ff307230 */ /* 0x000fc40000004100 */
[----:B------:R-:W-:Y:S02]  /*aa20*/  HADD2.F32 R49, -RZ, R49.H1_H1 ;  /* 0x30000031ff317230 */ /* 0x000fe40000004100 */
[CC--:B------:R-:W-:Y:S01]  /*aa30*/  FMUL.FTZ R68, R70.reuse, R84.reuse ;  /* 0x0000005446447220 */ /* 0x0c0fe20000410000 */
[----:B------:R-:W-:Y:S01]  /*aa40*/  FMUL.FTZ R55, R67, R84 ;  /* 0x0000005443377220 */ /* 0x000fe20000410000 */
[-C--:B------:R-:W-:Y:S01]  /*aa50*/  FFMA.FTZ R82, R51, R48.reuse, -R82 ;  /* 0x0000003033527223 */ /* 0x080fe20000010852 */
[----:B------:R-:W-:Y:S01]  /*aa60*/  FFMA.FTZ R148, R69, R48, R148 ;  /* 0x0000003045947223 */ /* 0x000fe20000010094 */
[-C--:B------:R-:W-:Y:S01]  /*aa70*/  FFMA.FTZ R67, R67, R49.reuse, -R68 ;  /* 0x0000003143437223 */ /* 0x080fe20000010844 */
[----:B------:R-:W-:Y:S01]  /*aa80*/  FFMA.FTZ R55, R70, R49, R55 ;  /* 0x0000003146377223 */ /* 0x000fe20000010037 */
[----:B------:R-:W-:Y:S01]  /*aa90*/  F2FP.SATFINITE.E4M3.F32.PACK_AB_MERGE_C R49, R60, R65, R50 ;  /* 0x000000413c31723e */ /* 0x000fe20004807032 */
[----:B------:R-:W-:Y:S01]  /*aaa0*/  IMAD.MOV.U32 R50, RZ, RZ, R62 ;  /* 0x000000ffff327224 */ /* 0x000fe200078e003e */
[----:B------:R-:W-:-:S02]  /*aab0*/  F2FP.SATFINITE.E4M3.F32.PACK_AB_MERGE_C R82, R82, R149, RZ ;  /* 0x000000955252723e */ /* 0x000fc400048070ff */
[----:B------:R-:W-:Y:S02]  /*aac0*/  F2FP.SATFINITE.E4M3.F32.PACK_AB_MERGE_C R87, R148, R87, RZ ;  /* 0x000000579457723e */ /* 0x000fe400048070ff */
[----:B------:R-:W-:Y:S01]  /*aad0*/  F2FP.SATFINITE.E4M3.F32.PACK_AB_MERGE_C R53, R53, R66, R52 ;  /* 0x000000423535723e */ /* 0x000fe20004807034 */
[----:B------:R-:W-:Y:S01]  /*aae0*/  IMAD.MOV.U32 R52, RZ, RZ, R63 ;  /* 0x000000ffff347224 */ /* 0x000fe200078e003f */
[----:B------:R-:W-:Y:S02]  /*aaf0*/  F2FP.SATFINITE.E4M3.F32.PACK_AB_MERGE_C R51, R67, R136, R82 ;  /* 0x000000884333723e */ /* 0x000fe40004807052 */
[----:B------:R-:W-:Y:S02]  /*ab00*/  F2FP.SATFINITE.E4M3.F32.PACK_AB_MERGE_C R55, R55, R86, R87 ;  /* 0x000000563737723e */ /* 0x000fe40004807057 */
[----:B------:R-:W-:-:S07]  /*ab10*/  MOV R48, R64 ;  /* 0x0000004000307202 */ /* 0x000fce0000000f00 */
.L_x_6462:
[----:B------:R-:W-:Y:S05]  /*ab20*/  BSYNC B2 ;  /* 0x0000000000027941 */ /* 0x000fea0003800000 */
.L_x_6461:
        /* <DEDUP_REMOVED lines=11> */
.L_x_6460:
[----:B------:R-:W-:Y:S05]  /*abe0*/  BSYNC B1 ;  /* 0x0000000000017941 */ /* 0x000fea0003800000 */
.L_x_6459:
[----:B-1----:R-:W-:Y:S02]  /*abf0*/  VIADD R49, R228, 0xc0 ;  /* 0x000000c0e4317836 */ /* 0x002fe40000000000 */
[-C--:B--2---:R-:W-:Y:S02]  /*ac00*/  IMAD R48, R120, R126.reuse, RZ ;  /* 0x0000007e78307224 */ /* 0x084fe400078e02ff */
[C---:B------:R-:W-:Y:S01]  /*ac10*/  IMAD.WIDE.U32 R124, R49.reuse, R126, R124 ;  /* 0x0000007e317c7225 */ /* 0x040fe200078e007c */
[----:B------:R-:W-:-:S03]  /*ac20*/  ISETP.GE.OR P3, PT, R49, R118, P0 ;  /* 0x000000763100720c */ /* 0x000fc60000766670 */
[----:B------:R-:W-:-:S10]  /*ac30*/  IMAD R61, R49, R127, R48 ;  /* 0x0000007f313d7224 */ /* 0x000fd400078e0230 */
[----:B------:R-:W-:Y:S05]  /*ac40*/  @P3 BRA `(.L_x_6441) ;  /* 0x0000001400b83947 */ /* 0x000fea0003800000 */
[----:B------:R-:W2:Y:S01]  /*ac50*/  LDL R49, [R1+0x18] ;  /* 0x0000180001317983 */ /* 0x000ea20000100800 */
[----:B------:R-:W1:Y:S03]  /*ac60*/  LDC.64 R56, c[0x0][0x2e8] ;  /* 0x0000ba00ff387b82 */ /* 0x000e660000000a00 */
[----:B------:R-:W3:Y:S01]  /*ac70*/  LDL R50, [R1+0x7c] ;  /* 0x00007c0001327983 */ /* 0x000ee20000100800 */
[----:B------:R-:W-:Y:S01]  /*ac80*/  IADD3 R51, R228, 0xc0, RZ ;  /* 0x000000c0e4337810 */ /* 0x000fe20007ffe0ff */
[----:B------:R-:W-:Y:S01]  /*ac90*/  IMAD.IADD R61, R125, 0x1, R61 ;  /* 0x000000017d3d7824 */ /* 0x000fe200078e023d */
[----:B------:R-:W-:Y:S01]  /*aca0*/  IADD3 R59, P3, P4, R44, R124, R27 ;  /* 0x0000007c2c3b7210 */ /* 0x000fe20007c7e01b */
[----:B------:R-:W-:Y:S02]  /*acb0*/  BSSY B1, `(.L_x_6463) ;  /* 0x00000ef000017945 */ /* 0x000fe40003800000 */
[----:B------:R-:W-:Y:S01]  /*acc0*/  IMAD.SHL.U32 R51, R51, 0x80, RZ ;  /* 0x0000008033337824 */ /* 0x000fe200078e00ff */
[----:B------:R-:W-:-:S04]  /*acd0*/  IADD3.X R48, R20, R61, R21, P3, P4 ;  /* 0x0000003d14307210 */ /* 0x000fc80001fe8415 */
[----:B------:R-:W-:Y:S02]  /*ace0*/  LOP3.LUT R51, R51, 0x380, RZ, 0xc0, !PT ;  /* 0x0000038033337812 */ /* 0x000fe400078ec0ff */
[----:B-1----:R-:W-:-:S05]  /*acf0*/  IADD3 R58, P3, R59, R56, RZ ;  /* 0x000000383b3a7210 */ /* 0x002fca0007f7e0ff */
[----:B------:R-:W-:Y:S01]  /*ad00*/  IMAD.X R59, R48, 0x1, R57, P3 ;  /* 0x00000001303b7824 */ /* 0x000fe200018e0639 */
[----:B--2---:R-:W-:-:S04]  /*ad10*/  LOP3.LUT P6, RZ, R49, 0x2, RZ, 0xc0, !PT ;  /* 0x0000000231ff7812 */ /* 0x004fc800078cc0ff */
[----:B------:R-:W-:-:S04]  /*ad20*/  SEL R146, R115, R146, !P6 ;  /* 0x0000009273927207 */ /* 0x000fc80007000000 */
[----:B------:R-:W-:-:S04]  /*ad30*/  SHF.R.S32.HI R49, RZ, 0x1f, R146 ;  /* 0x0000001fff317819 */ /* 0x000fc80000011492 */
[----:B------:R-:W-:-:S04]  /*ad40*/  LEA.HI R49, R49, R146, RZ, 0x5 ;  /* 0x0000009231317211 */ /* 0x000fc800078f28ff */
[----:B------:R-:W-:-:S05]  /*ad50*/  LEA.HI.SX32 R49, R49, R28, 0x1b ;  /* 0x0000001c31317211 */ /* 0x000fca00078fdaff */
[----:B------:R-:W-:Y:S02]  /*ad60*/  IMAD.SHL.U32 R63, R49, 0x10, RZ ;  /* 0x00000010313f7824 */ /* 0x000fe400078e00ff */
[----:B------:R-:W-:-:S03]  /*ad70*/  IMAD R49, R17, 0x7000, R108 ;  /* 0x0000700011317824 */ /* 0x000fc600078e026c */
[----:B------:R-:W-:Y:S01]  /*ad80*/  LOP3.LUT R48, R51, 0x70, R63, 0xf8, !PT ;  /* 0x0000007033307812 */ /* 0x000fe200078ef83f */
[----:B------:R-:W-:-:S03]  /*ad90*/  IMAD.IADD R49, R16, 0x1, R49 ;  /* 0x0000000110317824 */ /* 0x000fc600078e0231 */
[----:B------:R-:W-:-:S05]  /*ada0*/  LOP3.LUT R48, R48, R139, RZ, 0x3c, !PT ;  /* 0x0000008b30307212 */ /* 0x000fca00078e3cff */
[----:B---3--:R-:W-:-:S04]  /*adb0*/  IMAD.IADD R48, R50, 0x1, R48 ;  /* 0x0000000132307824 */ /* 0x008fc800078e0230 */
[----:B------:R-:W-:-:S04]  /*adc0*/  IMAD R51, R17, 0x7000, R48 ;  /* 0x0000700011337824 */ /* 0x000fc800078e0230 */
[----:B------:R-:W-:Y:S02]  /*add0*/  IMAD.IADD R52, R16, 0x1, R51 ;  /* 0x0000000110347824 */ /* 0x000fe400078e0233 */
[----:B------:R-:W1:Y:S04]  /*ade0*/  LDS.128 R48, [R49+0x20400] ;  /* 0x0204000031307984 */ /* 0x000e680000000c00 */
[----:B------:R-:W2:Y:S01]  /*adf0*/  LDS.128 R52, [R52+0x20400] ;  /* 0x0204000034347984 */ /* 0x000ea20000000c00 */
[----:B------:R-:W-:Y:S05]  /*ae00*/  @P2 BRA `(.L_x_6464) ;  /* 0x0000000c00642947 */ /* 0x000fea0003800000 */
[--C-:B------:R-:W-:Y:S01]  /*ae10*/  SHF.R.U32.HI R82, RZ, 0x8, R73.reuse ;  /* 0x00000008ff527819 */ /* 0x100fe20000011649 */
[----:B-1----:R-:W-:Y:S01]  /*ae20*/  IMAD.MOV.U32 R66, RZ, RZ, R48 ;  /* 0x000000ffff427224 */ /* 0x002fe200078e0030 */
[----:B------:R-:W-:Y:S01]  /*ae30*/  LOP3.LUT R64, R73, 0xff, RZ, 0xc0, !PT ;  /* 0x000000ff49407812 */ /* 0x000fe200078ec0ff */
[----:B--2---:R-:W-:Y:S01]  /*ae40*/  IMAD.MOV.U32 R68, RZ, RZ, R52 ;  /* 0x000000ffff447224 */ /* 0x004fe200078e0034 */
[--C-:B------:R-:W-:Y:S01]  /*ae50*/  SHF.R.U32.HI R81, RZ, 0x18, R73.reuse ;  /* 0x00000018ff517819 */ /* 0x100fe20000011649 */
[----:B------:R-:W-:Y:S01]  /*ae60*/  IMAD.SHL.U32 R48, R82, 0x100, RZ ;  /* 0x0000010052307824 */ /* 0x000fe200078e00ff */
[----:B------:R-:W-:Y:S01]  /*ae70*/  SHF.R.U32.HI R83, RZ, 0x10, R73 ;  /* 0x00000010ff537819 */ /* 0x000fe20000011649 */
[----:B------:R-:W-:Y:S01]  /*ae80*/  IMAD.MOV.U32 R62, RZ, RZ, R50 ;  /* 0x000000ffff3e7224 */ /* 0x000fe200078e0032 */
[----:B------:R-:W-:Y:S02]  /*ae90*/  MOV R60, R49 ;  /* 0x00000031003c7202 */ /* 0x000fe40000000f00 */
[----:B------:R-:W-:Y:S01]  /*aea0*/  SHF.R.U32.HI R73, RZ, 0x8, R75 ;  /* 0x00000008ff497819 */ /* 0x000fe2000001164b */
[----:B------:R-:W-:Y:S01]  /*aeb0*/  IMAD.U32 R50, R83, 0x10000, RZ ;  /* 0x0001000053327824 */ /* 0x000fe200078e00ff */
[----:B------:R-:W-:-:S02]  /*aec0*/  PRMT R49, R81, 0x654, R64 ;  /* 0x0000065451317816 */ /* 0x000fc40000000040 */
[----:B------:R-:W-:Y:S02]  /*aed0*/  SHF.R.U32.HI R70, RZ, 0x8, R79 ;  /* 0x00000008ff467819 */ /* 0x000fe4000001164f */
[----:B------:R-:W-:Y:S02]  /*aee0*/  LOP3.LUT R65, R75, 0xff, RZ, 0xc0, !PT ;  /* 0x000000ff4b417812 */ /* 0x000fe400078ec0ff */
[----:B------:R-:W-:Y:S01]  /*aef0*/  SHF.R.U32.HI R78, RZ, 0x18, R75 ;  /* 0x00000018ff4e7819 */ /* 0x000fe2000001164b */
[----:B------:R-:W-:Y:S01]  /*af00*/  IMAD.SHL.U32 R64, R70, 0x100, RZ ;  /* 0x0000010046407824 */ /* 0x000fe200078e00ff */
[--C-:B------:R-:W-:Y:S02]  /*af10*/  SHF.R.U32.HI R71, RZ, 0x8, R77.reuse ;  /* 0x00000008ff477819 */ /* 0x100fe4000001164d */
[----:B------:R-:W-:Y:S02]  /*af20*/  LOP3.LUT R67, R77, 0xff, RZ, 0xc0, !PT ;  /* 0x000000ff4d437812 */ /* 0x000fe400078ec0ff */
[----:B------:R-:W-:-:S02]  /*af30*/  SHF.R.U32.HI R74, RZ, 0x18, R77 ;  /* 0x00000018ff4a7819 */ /* 0x000fc4000001164d */
[----:B------:R-:W-:Y:S01]  /*af40*/  LOP3.LUT R49, R49, 0xff00, R48, 0xf8, !PT ;  /* 0x0000ff0031317812 */ /* 0x000fe200078ef830 */
[----:B------:R-:W-:Y:S01]  /*af50*/  IMAD.SHL.U32 R48, R73, 0x100, RZ ;  /* 0x0000010049307824 */ /* 0x000fe200078e00ff */
[----:B------:R-:W-:Y:S02]  /*af60*/  SHF.R.U32.HI R80, RZ, 0x10, R75 ;  /* 0x00000010ff507819 */ /* 0x000fe4000001164b */
[----:B------:R-:W-:Y:S02]  /*af70*/  PRMT R65, R78, 0x654, R65 ;  /* 0x000006544e417816 */ /* 0x000fe40000000041 */
[----:B------:R-:W-:Y:S02]  /*af80*/  LOP3.LUT R69, R79, 0xff0000ff, RZ, 0xc0, !PT ;  /* 0xff0000ff4f457812 */ /* 0x000fe400078ec0ff */
[----:B------:R-:W-:Y:S02]  /*af90*/  PRMT R67, R74, 0x654, R67 ;  /* 0x000006544a437816 */ /* 0x000fe40000000043 */
[----:B------:R-:W-:-:S02]  /*afa0*/  SHF.L.U32 R52, R71, 0x8, RZ ;  /* 0x0000000847347819 */ /* 0x000fc400000006ff */
[----:B------:R-:W-:Y:S02]  /*afb0*/  SHF.R.U32.HI R76, RZ, 0x10, R77 ;  /* 0x00000010ff4c7819 */ /* 0x000fe4000001164d */
[----:B------:R-:W-:Y:S01]  /*afc0*/  LOP3.LUT R65, R65, 0xff00, R48, 0xf8, !PT ;  /* 0x0000ff0041417812 */ /* 0x000fe200078ef830 */
[----:B------:R-:W-:Y:S01]  /*afd0*/  IMAD.U32 R48, R80, 0x10000, RZ ;  /* 0x0001000050307824 */ /* 0x000fe200078e00ff */
[----:B------:R-:W-:Y:S01]  /*afe0*/  LOP3.LUT R75, R67, 0xff00, R52, 0xf8, !PT ;  /* 0x0000ff00434b7812 */ /* 0x000fe200078ef834 */
[----:B------:R-:W-:Y:S01]  /*aff0*/  IMAD.U32 R52, R76, 0x10000, RZ ;  /* 0x000100004c347824 */ /* 0x000fe200078e00ff */
[----:B------:R-:W-:Y:S02]  /*b000*/  LOP3.LUT R77, R69, 0xff00, R64, 0xf8, !PT ;  /* 0x0000ff00454d7812 */ /* 0x000fe400078ef840 */
[----:B------:R-:W-:Y:S02]  /*b010*/  F2FP.F16.E4M3.UNPACK_B R73, R144.H1 ;  /* 0x00000090ff49723e */ /* 0x000fe400030006ff */
[----:B------:R-:W-:-:S02]  /*b020*/  F2FP.F16.E4M3.UNPACK_B R69, R68.H1 ;  /* 0x00000044ff45723e */ /* 0x000fc400030006ff */
[----:B------:R-:W-:Y:S02]  /*b030*/  F2FP.F16.E4M3.UNPACK_B R67, R66.H1 ;  /* 0x00000042ff43723e */ /* 0x000fe400030006ff */
[----:B------:R-:W-:Y:S02]  /*b040*/  SHF.R.U32.HI R72, RZ, 0x10, R79 ;  /* 0x00000010ff487819 */ /* 0x000fe4000001164f */
[----:B------:R-:W-:Y:S01]  /*b050*/  LOP3.LUT R50, R49, 0xff0000, R50, 0xf8, !PT ;  /* 0x00ff000031327812 */ /* 0x000fe200078ef832 */
[----:B------:R-:W-:Y:S01]  /*b060*/  HADD2.F32 R49, -RZ, R73.H0_H0 ;  /* 0x20000049ff317230 */ /* 0x000fe20000004100 */
[----:B------:R-:W-:Y:S01]  /*b070*/  LOP3.LUT R48, R65, 0xff0000, R48, 0xf8, !PT ;  /* 0x00ff000041307812 */ /* 0x000fe200078ef830 */
[----:B------:R-:W-:Y:S01]  /*b080*/  HADD2.F32 R65, -RZ, R69.H0_H0 ;  /* 0x20000045ff417230 */ /* 0x000fe20000004100 */
[----:B------:R-:W-:Y:S01]  /*b090*/  F2FP.F16.E4M3.UNPACK_B R70, R142.H1 ;  /* 0x0000008eff46723e */ /* 0x000fe200030006ff */
[----:B------:R-:W-:Y:S01]  /*b0a0*/  HADD2.F32 R64, -RZ, R67.H0_H0 ;  /* 0x20000043ff407230 */ /* 0x000fe20000004100 */
[----:B------:R-:W-:Y:S01]  /*b0b0*/  F2FP.F16.E4M3.UNPACK_B R144, R144 ;  /* 0x00000090ff90723e */ /* 0x000fe200020006ff */
[----:B------:R-:W-:-:S02]  /*b0c0*/  IMAD.U32 R72, R72, 0x10000, RZ ;  /* 0x0001000048487824 */ /* 0x000fc400078e00ff */
[-C--:B------:R-:W-:Y:S01]  /*b0d0*/  FMUL.FTZ R79, R65, R49.reuse ;  /* 0x00000031414f7220 */ /* 0x080fe20000410000 */
[--C-:B------:R-:W-:Y:S02]  /*b0e0*/  HADD2.F32 R71, -RZ, R70.reuse.H0_H0 ;  /* 0x20000046ff477230 */ /* 0x100fe40000004100 */
[C---:B------:R-:W-:Y:S01]  /*b0f0*/  FMUL.FTZ R74, R64.reuse, R49 ;  /* 0x00000031404a7220 */ /* 0x040fe20000410000 */
[----:B------:R-:W-:Y:S01]  /*b100*/  HADD2.F32 R67, -RZ, R67.H1_H1 ;  /* 0x30000043ff437230 */ /* 0x000fe20000004100 */
[----:B------:R-:W-:Y:S01]  /*b110*/  LOP3.LUT R49, R77, 0xff0000, R72, 0xf8, !PT ;  /* 0x00ff00004d317812 */ /* 0x000fe200078ef848 */
[----:B------:R-:W-:Y:S02]  /*b120*/  HADD2.F32 R72, -RZ, R70.H1_H1 ;  /* 0x30000046ff487230 */ /* 0x000fe40000004100 */
[-C--:B------:R-:W-:Y:S01]  /*b130*/  FFMA.FTZ R64, R64, R71.reuse, -R79 ;  /* 0x0000004740407223 */ /* 0x080fe2000001084f */
[----:B------:R-:W-:Y:S01]  /*b140*/  FFMA.FTZ R65, R65, R71, R74 ;  /* 0x0000004741417223 */ /* 0x000fe2000001004a */
[----:B------:R-:W-:Y:S01]  /*b150*/  HADD2.F32 R70, -RZ, R73.H1_H1 ;  /* 0x30000049ff467230 */ /* 0x000fe20000004100 */
[----:B------:R-:W-:Y:S01]  /*b160*/  F2FP.F16.E4M3.UNPACK_B R66, R66 ;  /* 0x00000042ff42723e */ /* 0x000fe200020006ff */
[----:B------:R-:W-:Y:S01]  /*b170*/  HADD2.F32 R71, -RZ, R69.H1_H1 ;  /* 0x30000045ff477230 */ /* 0x000fe20000004100 */
[----:B------:R-:W-:Y:S01]  /*b180*/  F2FP.F16.E4M3.UNPACK_B R69, R68 ;  /* 0x00000044ff45723e */ /* 0x000fe200020006ff */
[----:B------:R-:W-:-:S02]  /*b190*/  HADD2.F32 R73, -RZ, R144.H0_H0 ;  /* 0x20000090ff497230 */ /* 0x000fc40000004100 */
[----:B------:R-:W-:Y:S01]  /*b1a0*/  FMUL.FTZ R76, R67, R70 ;  /* 0x00000046434c7220 */ /* 0x000fe20000410000 */
[----:B------:R-:W-:Y:S01]  /*b1b0*/  F2FP.F16.E4M3.UNPACK_B R142, R142 ;  /* 0x0000008eff8e723e */ /* 0x000fe200020006ff */
[----:B------:R-:W-:Y:S01]  /*b1c0*/  FMUL.FTZ R74, R71, R70 ;  /* 0x00000046474a7220 */ /* 0x000fe20000410000 */
[----:B------:R-:W-:Y:S01]  /*b1d0*/  HADD2.F32 R70, -RZ, R69.H0_H0 ;  /* 0x20000045ff467230 */ /* 0x000fe20000004100 */
[----:B------:R-:W-:Y:S01]  /*b1e0*/  LOP3.LUT R52, R75, 0xff0000, R52, 0xf8, !PT ;  /* 0x00ff00004b347812 */ /* 0x000fe200078ef834 */
[----:B------:R-:W-:Y:S02]  /*b1f0*/  HADD2.F32 R68, -RZ, R66.H0_H0 ;  /* 0x20000042ff447230 */ /* 0x000fe40000004100 */
[----:B------:R-:W-:Y:S01]  /*b200*/  FFMA.FTZ R78, R71, R72, R76 ;  /* 0x00000048474e7223 */ /* 0x000fe2000001004c */
[----:B------:R-:W-:Y:S02]  /*b210*/  HADD2.F32 R71, -RZ, R142.H0_H0 ;  /* 0x2000008eff477230 */ /* 0x000fe40000004100 */
[----:B------:R-:W-:Y:S01]  /*b220*/  FMUL.FTZ R75, R70, R73 ;  /* 0x00000049464b7220 */ /* 0x000fe20000410000 */
[----:B------:R-:W-:-:S02]  /*b230*/  HADD2.F32 R144, -RZ, R144.H1_H1 ;  /* 0x30000090ff907230 */ /* 0x000fc40000004100 */
[C---:B------:R-:W-:Y:S01]  /*b240*/  FMUL.FTZ R73, R68.reuse, R73 ;  /* 0x0000004944497220 */ /* 0x040fe20000410000 */
[----:B------:R-:W-:Y:S02]  /*b250*/  HADD2.F32 R69, -RZ, R69.H1_H1 ;  /* 0x30000045ff457230 */ /* 0x000fe40000004100 */
[----:B------:R-:W-:Y:S01]  /*b260*/  FFMA.FTZ R67, R67, R72, -R74 ;  /* 0x0000004843437223 */ /* 0x000fe2000001084a */
[-C--:B------:R-:W-:Y:S01]  /*b270*/  FFMA.FTZ R74, R68, R71.reuse, -R75 ;  /* 0x00000047444a7223 */ /* 0x080fe2000001084b */
[----:B------:R-:W-:Y:S01]  /*b280*/  FFMA.FTZ R76, R70, R71, R73 ;  /* 0x00000047464c7223 */ /* 0x000fe20000010049 */
[----:B------:R-:W-:Y:S02]  /*b290*/  HADD2.F32 R66, -RZ, R66.H1_H1 ;  /* 0x30000042ff427230 */ /* 0x000fe40000004100 */
[-C--:B------:R-:W-:Y:S01]  /*b2a0*/  FMUL.FTZ R71, R69, R144.reuse ;  /* 0x0000009045477220 */ /* 0x080fe20000410000 */
[----:B------:R-:W-:Y:S01]  /*b2b0*/  HADD2.F32 R142, -RZ, R142.H1_H1 ;  /* 0x3000008eff8e7230 */ /* 0x000fe20000004100 */
[----:B------:R-:W-:Y:S01]  /*b2c0*/  F2FP.F16.E4M3.UNPACK_B R68, R143.H1 ;  /* 0x0000008fff44723e */ /* 0x000fe200030006ff */
[----:B------:R-:W-:Y:S01]  /*b2d0*/  FMUL.FTZ R144, R66, R144 ;  /* 0x0000009042907220 */ /* 0x000fe20000410000 */
[----:B------:R-:W-:-:S02]  /*b2e0*/  F2FP.F16.E4M3.UNPACK_B R70, R54.H1 ;  /* 0x00000036ff46723e */ /* 0x000fc400030006ff */
[----:B------:R-:W-:Y:S01]  /*b2f0*/  FFMA.FTZ R77, R66, R142, -R71 ;  /* 0x0000008e424d7223 */ /* 0x000fe20000010847 */
[----:B------:R-:W-:Y:S01]  /*b300*/  F2FP.F16.E4M3.UNPACK_B R66, R62.H1 ;  /* 0x0000003eff42723e */ /* 0x000fe200030006ff */
[--C-:B------:R-:W-:Y:S01]  /*b310*/  HADD2.F32 R73, -RZ, R68.reuse.H0_H0 ;  /* 0x20000044ff497230 */ /* 0x100fe20000004100 */
[----:B------:R-:W-:Y:S01]  /*b320*/  F2FP.F16.E4M3.UNPACK_B R72, R141.H1 ;  /* 0x0000008dff48723e */ /* 0x000fe200030006ff */
[----:B------:R-:W-:Y:S02]  /*b330*/  HADD2.F32 R75, -RZ, R68.H1_H1 ;  /* 0x30000044ff4b7230 */ /* 0x000fe40000004100 */
[----:B------:R-:W-:Y:S01]  /*b340*/  FFMA.FTZ R79, R69, R142, R144 ;  /* 0x0000008e454f7223 */ /* 0x000fe20000010090 */
[----:B------:R-:W-:Y:S01]  /*b350*/  HADD2.F32 R71, -RZ, R70.H0_H0 ;  /* 0x20000046ff477230 */ /* 0x000fe20000004100 */
[----:B------:R-:W-:Y:S01]  /*b360*/  F2FP.F16.E4M3.UNPACK_B R143, R143 ;  /* 0x0000008fff8f723e */ /* 0x000fe200020006ff */
[----:B------:R-:W-:Y:S01]  /*b370*/  HADD2.F32 R68, -RZ, R66.H0_H0 ;  /* 0x20000042ff447230 */ /* 0x000fe20000004100 */
[----:B------:R-:W-:Y:S01]  /*b380*/  F2FP.F16.E4M3.UNPACK_B R62, R62 ;  /* 0x0000003eff3e723e */ /* 0x000fe200020006ff */
[----:B------:R-:W-:-:S02]  /*b390*/  HADD2.F32 R70, -RZ, R70.H1_H1 ;  /* 0x30000046ff467230 */ /* 0x000fc40000004100 */
[CC--:B------:R-:W-:Y:S01]  /*b3a0*/  FMUL.FTZ R81, R71.reuse, R73.reuse ;  /* 0x0000004947517220 */ /* 0x0c0fe20000410000 */
[----:B------:R-:W-:Y:S02]  /*b3b0*/  HADD2.F32 R66, -RZ, R66.H1_H1 ;  /* 0x30000042ff427230 */ /* 0x000fe40000004100 */
[----:B------:R-:W-:Y:S01]  /*b3c0*/  FMUL.FTZ R80, R68, R73 ;  /* 0x0000004944507220 */ /* 0x000fe20000410000 */
[--C-:B------:R-:W-:Y:S02]  /*b3d0*/  HADD2.F32 R73, -RZ, R72.reuse.H1_H1 ;  /* 0x30000048ff497230 */ /* 0x100fe40000004100 */
[-C--:B------:R-:W-:Y:S01]  /*b3e0*/  FMUL.FTZ R83, R70, R75.reuse ;  /* 0x0000004b46537220 */ /* 0x080fe20000410000 */
[----:B------:R-:W-:Y:S02]  /*b3f0*/  HADD2.F32 R69, -RZ, R72.H0_H0 ;  /* 0x20000048ff457230 */ /* 0x000fe40000004100 */
[C---:B------:R-:W-:Y:S01]  /*b400*/  FMUL.FTZ R75, R66.reuse, R75 ;  /* 0x0000004b424b7220 */ /* 0x040fe20000410000 */
[----:B------:R-:W-:Y:S01]  /*b410*/  F2FP.F16.E4M3.UNPACK_B R141, R141 ;  /* 0x0000008dff8d723e */ /* 0x000fe200020006ff */
[----:B------:R-:W-:Y:S01]  /*b420*/  FFMA.FTZ R72, R66, R73, -R83 ;  /* 0x0000004942487223 */ /* 0x000fe20000010853 */
[----:B------:R-:W-:Y:S01]  /*b430*/  F2FP.F16.E4M3.UNPACK_B R66, R54 ;  /* 0x00000036ff42723e */ /* 0x000fe200020006ff */
[-C--:B------:R-:W-:Y:S01]  /*b440*/  FFMA.FTZ R81, R68, R69.reuse, -R81 ;  /* 0x0000004544517223 */ /* 0x080fe20000010851 */
[----:B------:R-:W-:Y:S01]  /*b450*/  FFMA.FTZ R80, R71, R69, R80 ;  /* 0x0000004547507223 */ /* 0x000fe20000010050 */
[----:B------:R-:W-:-:S02]  /*b460*/  HADD2.F32 R71, -RZ, R143.H0_H0 ;  /* 0x2000008fff477230 */ /* 0x000fc40000004100 */
[----:B------:R-:W-:Y:S01]  /*b470*/  FFMA.FTZ R83, R70, R73, R75 ;  /* 0x0000004946537223 */ /* 0x000fe2000001004b */
[----:B------:R-:W-:Y:S01]  /*b480*/  HADD2.F32 R68, -RZ, R66.H0_H0 ;  /* 0x20000042ff447230 */ /* 0x000fe20000004100 */
[----:B------:R-:W-:Y:S01]  /*b490*/  F2FP.SATFINITE.E4M3.F32.PACK_AB_MERGE_C R64, R67, R64, RZ ;  /* 0x000000404340723e */ /* 0x000fe200048070ff */
[----:B------:R-:W-:Y:S01]  /*b4a0*/  HADD2.F32 R54, -RZ, R62.H0_H0 ;  /* 0x2000003eff367230 */ /* 0x000fe20000004100 */
[----:B------:R-:W-:Y:S01]  /*b4b0*/  F2FP.F16.E4M3.UNPACK_B R67, R60 ;  /* 0x0000003cff43723e */ /* 0x000fe200020006ff */
[----:B------:R-:W-:Y:S02]  /*b4c0*/  HADD2.F32 R143, -RZ, R143.H1_H1 ;  /* 0x3000008fff8f7230 */ /* 0x000fe40000004100 */
[-C--:B------:R-:W-:Y:S01]  /*b4d0*/  FMUL.FTZ R73, R68, R71.reuse ;  /* 0x0000004744497220 */ /* 0x080fe20000410000 */
[----:B------:R-:W-:Y:S02]  /*b4e0*/  HADD2.F32 R66, -RZ, R66.H1_H1 ;  /* 0x30000042ff427230 */ /* 0x000fe40000004100 */
[----:B------:R-:W-:Y:S01]  /*b4f0*/  FMUL.FTZ R71, R54, R71 ;  /* 0x0000004736477220 */ /* 0x000fe20000410000 */
[----:B------:R-:W-:Y:S01]  /*b500*/  HADD2.F32 R69, -RZ, R141.H0_H0 ;  /* 0x2000008dff457230 */ /* 0x000fe20000004100 */
[----:B------:R-:W-:Y:S01]  /*b510*/  F2FP.SATFINITE.E4M3.F32.PACK_AB_MERGE_C R64, R77, R74, R64 ;  /* 0x0000004a4d40723e */ /* 0x000fe20004807040 */
[----:B------:R-:W-:-:S02]  /*b520*/  HADD2.F32 R62, -RZ, R62.H1_H1 ;  /* 0x3000003eff3e7230 */ /* 0x000fc40000004100 */
[----:B------:R-:W-:Y:S01]  /*b530*/  FMUL.FTZ R75, R66, R143 ;  /* 0x0000008f424b7220 */ /* 0x000fe20000410000 */
        /* <DEDUP_REMOVED lines=8> */
[----:B------:R-:W-:Y:S01]  /*b5c0*/  F2FP.SATFINITE.E4M3.F32.PACK_AB_MERGE_C R62, R72, R81, RZ ;  /* 0x00000051483e723e */ /* 0x000fe200048070ff */
[--C-:B------:R-:W-:Y:S01]  /*b5d0*/  HADD2.F32 R69, -RZ, R68.reuse.H0_H0 ;  /* 0x20000044ff457230 */ /* 0x100fe20000004100 */
[----:B------:R-:W-:Y:S01]  /*b5e0*/  F2FP.F16.E4M3.UNPACK_B R71, R50 ;  /* 0x00000032ff47723e */ /* 0x000fe200020006ff */
[----:B------:R-:W-:Y:S01]  /*b5f0*/  HADD2.F32 R74, -RZ, R73.H0_H0 ;  /* 0x20000049ff4a7230 */ /* 0x000fe20000004100 */
[----:B------:R-:W-:Y:S01]  /*b600*/  F2FP.SATFINITE.E4M3.F32.PACK_AB_MERGE_C R80, R83, R80, RZ ;  /* 0x000000505350723e */ /* 0x000fe200048070ff */
[----:B------:R-:W-:Y:S01]  /*b610*/  HADD2.F32 R66, -RZ, R67.H0_H0 ;  /* 0x20000043ff427230 */ /* 0x000fe20000004100 */
[----:B------:R-:W-:Y:S01]  /*b620*/  F2FP.SATFINITE.E4M3.F32.PACK_AB_MERGE_C R62, R75, R54, R62 ;  /* 0x000000364b3e723e */ /* 0x000fe2000480703e */
[----:B------:R-:W-:Y:S01]  /*b630*/  HADD2.F32 R72, -RZ, R71.H0_H0 ;  /* 0x20000047ff487230 */ /* 0x000fe20000004100 */
[----:B------:R-:W-:Y:S01]  /*b640*/  F2FP.SATFINITE.E4M3.F32.PACK_AB_MERGE_C R54, R143, R70, R80 ;  /* 0x000000468f36723e */ /* 0x000fe20004807050 */
        /* <DEDUP_REMOVED lines=10> */
[C---:B------:R-:W-:Y:S01]  /*b6f0*/  FMUL.FTZ R73, R68.reuse, R73 ;  /* 0x0000004944497220 */ /* 0x040fe20000410000 */
[----:B------:R-:W-:Y:S01]  /*b700*/  F2FP.F16.E4M3.UNPACK_B R60, R60.H1 ;  /* 0x0000003cff3c723e */ /* 0x000fe200030006ff */
[-C--:B------:R-:W-:Y:S01]  /*b710*/  FFMA.FTZ R53, R68, R71.reuse, -R75 ;  /* 0x0000004744357223 */ /* 0x080fe2000001084b */
[----:B------:R-:W-:Y:S01]  /*b720*/  F2FP.F16.E4M3.UNPACK_B R72, R52.H1 ;  /* 0x00000034ff48723e */ /* 0x000fe200030006ff */
[----:B------:R-:W-:Y:S01]  /*b730*/  FFMA.FTZ R52, R70, R71, R73 ;  /* 0x0000004746347223 */ /* 0x000fe20000010049 */
[--C-:B------:R-:W-:Y:S01]  /*b740*/  HADD2.F32 R70, -RZ, R69.reuse.H0_H0 ;  /* 0x20000045ff467230 */ /* 0x100fe20000004100 */
[----:B------:R-:W-:Y:S01]  /*b750*/  F2FP.F16.E4M3.UNPACK_B R50, R50.H1 ;  /* 0x00000032ff32723e */ /* 0x000fe200030006ff */
[----:B------:R-:W-:Y:S01]  /*b760*/  HADD2.F32 R68, -RZ, R60.H0_H0 ;  /* 0x2000003cff447230 */ /* 0x000fe20000004100 */
[----:B------:R-:W-:Y:S01]  /*b770*/  F2FP.SATFINITE.E4M3.F32.PACK_AB_MERGE_C R65, R78, R65, RZ ;  /* 0x000000414e41723e */ /* 0x000fe200048070ff */
[----:B------:R-:W-:-:S02]  /*b780*/  HADD2.F32 R69, -RZ, R69.H1_H1 ;  /* 0x30000045ff457230 */ /* 0x000fc40000004100 */
[--C-:B------:R-:W-:Y:S01]  /*b790*/  HADD2.F32 R74, -RZ, R72.reuse.H1_H1 ;  /* 0x30000048ff4a7230 */ /* 0x100fe20000004100 */
[----:B------:R-:W-:Y:S01]  /*b7a0*/  F2FP.SATFINITE.E4M3.F32.PACK_AB_MERGE_C R65, R79, R76, R65 ;  /* 0x0000004c4f41723e */ /* 0x000fe20004807041 */
[----:B------:R-:W-:Y:S02]  /*b7b0*/  HADD2.F32 R73, -RZ, R72.H0_H0 ;  /* 0x20000048ff497230 */ /* 0x000fe40000004100 */
[----:B------:R-:W-:Y:S02]  /*b7c0*/  HADD2.F32 R60, -RZ, R60.H1_H1 ;  /* 0x3000003cff3c7230 */ /* 0x000fe40000004100 */
[----:B------:R-:W-:Y:S01]  /*b7d0*/  FMUL.FTZ R77, R69, R74 ;  /* 0x0000004a454d7220 */ /* 0x000fe20000410000 */
[--C-:B------:R-:W-:Y:S02]  /*b7e0*/  HADD2.F32 R71, -RZ, R50.reuse.H0_H0 ;  /* 0x20000032ff477230 */ /* 0x100fe40000004100 */
[----:B------:R-:W-:Y:S01]  /*b7f0*/  FMUL.FTZ R75, R70, R73 ;  /* 0x00000049464b7220 */ /* 0x000fe20000410000 */
[----:B------:R-:W-:-:S02]  /*b800*/  HADD2.F32 R72, -RZ, R50.H1_H1 ;  /* 0x30000032ff487230 */ /* 0x000fc40000004100 */
[----:B------:R-:W-:Y:S01]  /*b810*/  FMUL.FTZ R74, R60, R74 ;  /* 0x0000004a3c4a7220 */ /* 0x000fe20000410000 */
[C---:B------:R-:W-:Y:S01]  /*b820*/  FMUL.FTZ R73, R68.reuse, R73 ;  /* 0x0000004944497220 */ /* 0x040fe20000410000 */
[----:B------:R-:W-:Y:S01]  /*b830*/  FFMA.FTZ R78, R68, R71, -R75 ;  /* 0x00000047444e7223 */ /* 0x000fe2000001084b */
[----:B------:R-:W-:Y:S01]  /*b840*/  F2FP.F16.E4M3.UNPACK_B R75, R49.H1 ;  /* 0x00000031ff4b723e */ /* 0x000fe200030006ff */
[-C--:B------:R-:W-:Y:S01]  /*b850*/  FFMA.FTZ R80, R69, R72.reuse, R74 ;  /* 0x0000004845507223 */ /* 0x080fe2000001004a */
[----:B------:R-:W-:Y:S01]  /*b860*/  F2FP.F16.E4M3.UNPACK_B R69, R55.H1 ;  /* 0x00000037ff45723e */ /* 0x000fe200030006ff */
[----:B------:R-:W-:Y:S01]  /*b870*/  FFMA.FTZ R79, R70, R71, R73 ;  /* 0x00000047464f7223 */ /* 0x000fe20000010049 */
[----:B------:R-:W-:Y:S01]  /*b880*/  F2FP.F16.E4M3.UNPACK_B R50, R51 ;  /* 0x00000033ff32723e */ /* 0x000fe200020006ff */
[----:B------:R-:W-:Y:S01]  /*b890*/  FFMA.FTZ R81, R60, R72, -R77 ;  /* 0x000000483c517223 */ /* 0x000fe2000001084d */
[----:B------:R-:W-:Y:S01]  /*b8a0*/  F2FP.F16.E4M3.UNPACK_B R74, R49 ;  /* 0x00000031ff4a723e */ /* 0x000fe200020006ff */
[----:B------:R-:W-:Y:S01]  /*b8b0*/  HADD2.F32 R77, -RZ, R75.H0_H0 ;  /* 0x2000004bff4d7230 */ /* 0x000fe20000004100 */
[----:B------:R-:W-:Y:S01]  /*b8c0*/  F2FP.F16.E4M3.UNPACK_B R68, R55 ;  /* 0x00000037ff44723e */ /* 0x000fe200020006ff */
        /* <DEDUP_REMOVED lines=24> */
[----:B------:R-:W-:Y:S01]  /*ba50*/  FMUL.FTZ R60, R51, R60 ;  /* 0x0000003c333c7220 */ /* 0x000fe20000410000 */
[----:B------:R-:W-:Y:S01]  /*ba60*/  HADD2.F32 R50, -RZ, R50.H1_H1 ;  /* 0x30000032ff327230 */ /* 0x000fe20000004100 */
[----:B------:R-:W-:Y:S01]  /*ba70*/  F2FP.SATFINITE.E4M3.F32.PACK_AB_MERGE_C R78, R81, R78, RZ ;  /* 0x0000004e514e723e */ /* 0x000fe200048070ff */
        /* <DEDUP_REMOVED lines=18> */
.L_x_6464:
[----:B------:R-:W-:Y:S05]  /*bba0*/  BSYNC B1 ;  /* 0x0000000000017941 */ /* 0x000fea0003800000 */
.L_x_6463:
        /* <DEDUP_REMOVED lines=8> */
[----:B--2---:R1:W-:Y:S01]  /*bc30*/  STG.E.128 desc[UR60][R56.64], R52 ;  /* 0x0000003438007986 */ /* 0x0043e2000c101d3c */
[----:B------:R-:W-:Y:S05]  /*bc40*/  BRA `(.L_x_6441) ;  /* 0x0000000400b87947 */ /* 0x000fea0003800000 */
.L_x_6404:
[----:B0-----:R-:W2:Y:S02]  /*bc50*/  LDL R48, [R1+0x50] ;  /* 0x0000500001307983 */ /* 0x001ea40000100800 */
[----:B--2---:R-:W-:-:S13]  /*bc60*/  R2UR UR4, R48 ;  /* 0x00000000300472ca */ /* 0x004fda00000e0000 */
[----:B------:R-:W-:-:S06]  /*bc70*/  UISETP.NE.AND UP0, UPT, UR4, 0x3, UPT ;  /* 0x000000030400788c */ /* 0x000fcc000bf05270 */
[----:B------:R-:W-:-:S13]  /*bc80*/  PLOP3.LUT P5, PT, PT, PT, UP0, 0x80, 0x0 ;  /* 0x000000000000781c */ /* 0x000fda0003faf008 */
[----:B------:R-:W-:Y:S05]  /*bc90*/  @!P5 BRA `(.L_x_6465) ;  /* 0x000000000004d947 */ /* 0x000fea0003800000 */
[----:B------:R-:W-:Y:S01]  /*bca0*/  BPT.TRAP 0x1 ;  /* 0x000000040000795c */ /* 0x000fe20000300000 */
.L_x_6465:
[----:B------:R-:W-:Y:S01]  /*bcb0*/  IMAD R111, R17, 0x8, R16 ;  /* 0x00000008116f7824 */ /* 0x000fe200078e0210 */
[----:B------:R-:W-:Y:S01]  /*bcc0*/  SHF.L.U32 R128, R231, 0x1f, RZ ;  /* 0x0000001fe7807819 */ /* 0x000fe200000006ff */
[-C--:B------:R-:W-:Y:S01]  /*bcd0*/  IMAD R48, R40, R25.reuse, RZ ;  /* 0x0000001928307224 */ /* 0x080fe200078e02ff */
[----:B------:R-:W-:Y:S01]  /*bce0*/  SHF.R.S32.HI R49, RZ, 0x1f, R25 ;  /* 0x0000001fff317819 */ /* 0x000fe20000011419 */
[----:B------:R-:W-:Y:S01]  /*bcf0*/  IMAD R118, R25, -0xe0, R2 ;  /* 0xffffff2019767824 */ /* 0x000fe200078e0202 */
[----:B------:R-:W0:Y:S01]  /*bd00*/  SYNCS.PHASECHK.TRANS64.TRYWAIT P2, [R111+URZ+0x2e890], R128 ;  /* 0x02e890806f0075a7 */ /* 0x000e22000804017f */
[----:B------:R-:W-:Y:S01]  /*bd10*/  IMAD.WIDE.U32 R52, R130, R25, RZ ;  /* 0x0000001982347225 */ /* 0x000fe200078e00ff */
[----:B------:R-:W-:Y:S02]  /*bd20*/  BSSY B1, `(.L_x_6466) ;  /* 0x0000005000017945 */ /* 0x000fe40003800000 */
[----:B------:R-:W-:Y:S01]  /*bd30*/  VIMNMX R118, R118, 0xe0, PT ;  /* 0x000000e076767848 */ /* 0x000fe20003fe0100 */
[----:B------:R-:W-:-:S04]  /*bd40*/  IMAD R49, R49, R130, R48 ;  /* 0x0000008231317224 */ /* 0x000fc800078e0230 */
[----:B------:R-:W-:Y:S01]  /*bd50*/  IMAD.IADD R56, R49, 0x1, R53 ;  /* 0x0000000131387824 */ /* 0x000fe200078e0235 */
[----:B0-----:R-:W-:Y:S06]  /*bd60*/  @!P2 BRA `(.L_x_6467) ;  /* 0x000001c000d0a947 */ /* 0x001fec0003800000 */
.L_x_6705:
[----:B------:R-:W-:Y:S05]  /*bd70*/  BSYNC B1 ;  /* 0x0000000000017941 */ /* 0x000fea0003800000 */
.L_x_6466:
[----:B------:R-:W-:Y:S01]  /*bd80*/  ISETP.GE.AND P2, PT, R228, R118, PT ;  /* 0x00000076e400720c */ /* 0x000fe20003f46270 */
[----:B------:R-:W-:-:S12]  /*bd90*/  BSSY B1, `(.L_x_6468) ;  /* 0x0000012000017945 */ /* 0x000fd80003800000 */
[----:B------:R-:W-:Y:S05]  /*bda0*/  @P2 BRA `(.L_x_6469) ;  /* 0x0000000000402947 */ /* 0x000fea0003800000 */
[----:B------:R-:W1:Y:S01]  /*bdb0*/  @!P0 LDS.128 R48, [R117+0x20400] ;  /* 0x0204000075308984 */ /* 0x000e620000000c00 */
[----:B------:R-:W2:Y:S02]  /*bdc0*/  @!P0 LDC.64 R54, c[0x0][0x2e8] ;  /* 0x0000ba00ff368b82 */ /* 0x000ea40000000a00 */
[----:B--2---:R-:W-:-:S04]  /*bdd0*/  @!P0 IADD3 R54, P2, P3, R52, R54, R26 ;  /* 0x0000003634368210 */ /* 0x004fc80007b5e01a */
[----:B------:R-:W-:-:S05]  /*bde0*/  @!P0 IADD3.X R55, R56, R55, R13, P2, P3 ;  /* 0x0000003738378210 */ /* 0x000fca00017e640d */
[----:B-1----:R1:W-:Y:S01]  /*bdf0*/  @!P0 STG.E.128 desc[UR60][R54.64], R48 ;  /* 0x0000003036008986 */ /* 0x0023e2000c101d3c */
[----:B------:R-:W-:Y:S05]  /*be00*/  @P1 BRA `(.L_x_6469) ;  /* 0x0000000000281947 */ /* 0x000fea0003800000 */
[----:B------:R-:W-:Y:S01]  /*be10*/  ULDC.64 UR4, c[0x0][0x2e8] ;  /* 0x0000ba0000047ab9 */ /* 0x000fe20000000a00 */
[----:B-1----:R-:W-:Y:S02]  /*be20*/  IADD3 R48, R34, 0x40, RZ ;  /* 0x0000004022307810 */ /* 0x002fe40007ffe0ff */
[----:B------:R-:W-:-:S04]  /*be30*/  IADD3 R54, P2, P3, R14, UR4, R52 ;  /* 0x000000040e367c10 */ /* 0x000fc8000fb5e034 */
[----:B------:R-:W-:Y:S02]  /*be40*/  IADD3.X R55, R109, UR5, R56, P2, P3 ;  /* 0x000000056d377c10 */ /* 0x000fe400097e6438 */
[----:B------:R-:W-:-:S13]  /*be50*/  LOP3.LUT P2, RZ, R229, 0x4, RZ, 0xc0, !PT ;  /* 0x00000004e5ff7812 */ /* 0x000fda000784c0ff */
[----:B------:R-:W-:-:S04]  /*be60*/  @P2 VIADD R48, R34, 0xffffffc0 ;  /* 0xffffffc022302836 */ /* 0x000fc80000000000 */
[----:B------:R-:W-:-:S04]  /*be70*/  IMAD R49, R17, 0x7000, R48 ;  /* 0x0000700011317824 */ /* 0x000fc800078e0230 */
[----:B------:R-:W-:-:S06]  /*be80*/  IMAD.IADD R49, R16, 0x1, R49 ;  /* 0x0000000110317824 */ /* 0x000fcc00078e0231 */
[----:B------:R-:W1:Y:S04]  /*be90*/  LDS.128 R48, [R49+0x20400] ;  /* 0x0204000031307984 */ /* 0x000e680000000c00 */
[----:B-1----:R2:W-:Y:S02]  /*bea0*/  STG.E.128 desc[UR60][R54.64], R48 ;  /* 0x0000003036007986 */ /* 0x0025e4000c101d3c */
.L_x_6469:
[----:B------:R-:W-:Y:S05]  /*beb0*/  BSYNC B1 ;  /* 0x0000000000017941 */ /* 0x000fea0003800000 */
.L_x_6468:
[----:B-12---:R-:W-:Y:S01]  /*bec0*/  VIADD R48, R228, 0x40 ;  /* 0x00000040e4307836 */ /* 0x006fe20000000000 */
[----:B------:R-:W-:Y:S04]  /*bed0*/  BSSY B1, `(.L_x_6470) ;  /* 0x0000015000017945 */ /* 0x000fe80003800000 */
[----:B------:R-:W-:-:S13]  /*bee0*/  ISETP.GE.AND P2, PT, R48, R118, PT ;  /* 0x000000763000720c */ /* 0x000fda0003f46270 */
[----:B------:R-:W-:Y:S05]  /*bef0*/  @P2 BRA `(.L_x_6471) ;  /* 0x0000000000482947 */ /* 0x000fea0003800000 */
[----:B------:R-:W1:Y:S01]  /*bf00*/  @!P0 LDS.128 R48, [R117+0x22400] ;  /* 0x0224000075308984 */ /* 0x000e620000000c00 */
[----:B------:R-:W2:Y:S01]  /*bf10*/  @!P0 LDC.64 R54, c[0x0][0x2e8] ;  /* 0x0000ba00ff368b82 */ /* 0x000ea20000000a00 */
[----:B------:R-:W-:-:S05]  /*bf20*/  IADD3 R57, P2, R104, R52, RZ ;  /* 0x0000003468397210 */ /* 0x000fca0007f5e0ff */
[----:B------:R-:W-:Y:S01]  /*bf30*/  IMAD.X R58, R56, 0x1, R105, P2 ;  /* 0x00000001383a7824 */ /* 0x000fe200010e0669 */
[----:B--2---:R-:W-:-:S04]  /*bf40*/  @!P0 IADD3 R54, P2, P3, R57, R54, R26 ;  /* 0x0000003639368210 */ /* 0x004fc80007b5e01a */
[----:B------:R-:W-:-:S05]  /*bf50*/  @!P0 IADD3.X R55, R58, R55, R13, P2, P3 ;  /* 0x000000373a378210 */ /* 0x000fca00017e640d */
[----:B-1----:R1:W-:Y:S01]  /*bf60*/  @!P0 STG.E.128 desc[UR60][R54.64], R48 ;  /* 0x0000003036008986 */ /* 0x0023e2000c101d3c */
[----:B------:R-:W-:Y:S05]  /*bf70*/  @P1 BRA `(.L_x_6471) ;  /* 0x0000000000281947 */ /* 0x000fea0003800000 */
[----:B------:R-:W-:Y:S01]  /*bf80*/  ULDC.64 UR4, c[0x0][0x2e8] ;  /* 0x0000ba0000047ab9 */ /* 0x000fe20000000a00 */
[----:B-1----:R-:W-:Y:S01]  /*bf90*/  VIADD R48, R34, 0x40 ;  /* 0x0000004022307836 */ /* 0x002fe20000000000 */
[----:B------:R-:W-:-:S04]  /*bfa0*/  IADD3 R54, P2, P3, R14, UR4, R57 ;  /* 0x000000040e367c10 */ /* 0x000fc8000fb5e039 */
[----:B------:R-:W-:Y:S02]  /*bfb0*/  IADD3.X R55, R109, UR5, R58, P2, P3 ;  /* 0x000000056d377c10 */ /* 0x000fe400097e643a */
[----:B------:R-:W-:-:S13]  /*bfc0*/  LOP3.LUT P2, RZ, R229, 0x4, RZ, 0xc0, !PT ;  /* 0x00000004e5ff7812 */ /* 0x000fda000784c0ff */
[----:B------:R-:W-:-:S05]  /*bfd0*/  @P2 IADD3 R48, R34, -0x40, RZ ;  /* 0xffffffc022302810 */ /* 0x000fca0007ffe0ff */
[----:B------:R-:W-:-:S04]  /*bfe0*/  IMAD R49, R17, 0x7000, R48 ;  /* 0x0000700011317824 */ /* 0x000fc800078e0230 */
[----:B------:R-:W-:-:S06]  /*bff0*/  IMAD.IADD R49, R16, 0x1, R49 ;  /* 0x0000000110317824 */ /* 0x000fcc00078e0231 */
[----:B------:R-:W1:Y:S04]  /*c000*/  LDS.128 R48, [R49+0x22400] ;  /* 0x0224000031307984 */ /* 0x000e680000000c00 */
[----:B-1----:R2:W-:Y:S02]  /*c010*/  STG.E.128 desc[UR60][R54.64], R48 ;  /* 0x0000003036007986 */ /* 0x0025e4000c101d3c */
.L_x_6471:
[----:B------:R-:W-:Y:S05]  /*c020*/  BSYNC B1 ;  /* 0x0000000000017941 */ /* 0x000fea0003800000 */
.L_x_6470:
[----:B-12---:R-:W-:Y:S01]  /*c030*/  VIADD R48, R228, 0x80 ;  /* 0x00000080e4307836 */ /* 0x006fe20000000000 */
[----:B------:R-:W-:Y:S04]  /*c040*/  BSSY B1, `(.L_x_6472) ;  /* 0x0000015000017945 */ /* 0x000fe80003800000 */
[----:B------:R-:W-:-:S13]  /*c050*/  ISETP.GE.AND P2, PT, R48, R118, PT ;  /* 0x000000763000720c */ /* 0x000fda0003f46270 */
[----:B------:R-:W-:Y:S05]  /*c060*/  @P2 BRA `(.L_x_6473) ;  /* 0x0000000000482947 */ /* 0x000fea0003800000 */
[----:B------:R-:W1:Y:S01]  /*c070*/  @!P0 LDS.128 R48, [R117+0x24400] ;  /* 0x0244000075308984 */ /* 0x000e620000000c00 */
[----:B------:R-:W2:Y:S01]  /*c080*/  @!P0 LDC.64 R54, c[0x0][0x2e8] ;  /* 0x0000ba00ff368b82 */ /* 0x000ea20000000a00 */
[----:B------:R-:W-:-:S05]  /*c090*/  LEA R57, P2, R42, R52, 0x7 ;  /* 0x000000342a397211 */ /* 0x000fca00078438ff */
        /* <DEDUP_REMOVED lines=10> */
[----:B------:R-:W-:-:S04]  /*c140*/  @P2 VIADD R48, R34, 0xffffffc0 ;  /* 0xffffffc022302836 */ /* 0x000fc80000000000 */
[----:B------:R-:W-:-:S05]  /*c150*/  IMAD R49, R17, 0x7000, R48 ;  /* 0x0000700011317824 */ /* 0x000fca00078e0230 */
[----:B------:R-:W-:-:S06]  /*c160*/  IADD3 R49, R16, R49, RZ ;  /* 0x0000003110317210 */ /* 0x000fcc0007ffe0ff */
[----:B------:R-:W1:Y:S04]  /*c170*/  LDS.128 R48, [R49+0x24400] ;  /* 0x0244000031307984 */ /* 0x000e680000000c00 */
[----:B-1----:R2:W-:Y:S02]  /*c180*/  STG.E.128 desc[UR60][R54.64], R48 ;  /* 0x0000003036007986 */ /* 0x0025e4000c101d3c */
.L_x_6473:
[----:B------:R-:W-:Y:S05]  /*c190*/  BSYNC B1 ;  /* 0x0000000000017941 */ /* 0x000fea0003800000 */
.L_x_6472:
[----:B-12---:R-:W-:-:S05]  /*c1a0*/  VIADD R48, R228, 0xc0 ;  /* 0x000000c0e4307836 */ /* 0x006fca0000000000 */
[----:B------:R-:W-:-:S13]  /*c1b0*/  ISETP.GE.AND P2, PT, R48, R118, PT ;  /* 0x000000763000720c */ /* 0x000fda0003f46270 */
[----:B------:R-:W-:Y:S05]  /*c1c0*/  @P2 BRA `(.L_x_6441) ;  /* 0x0000000000582947 */ /* 0x000fea0003800000 */
[----:B------:R-:W1:Y:S01]  /*c1d0*/  LDC.64 R50, c[0x0][0x300] ;  /* 0x0000c000ff327b82 */ /* 0x000e620000000a00 */
[----:B------:R-:W-:Y:S02]  /*c1e0*/  IMAD.MOV.U32 R54, RZ, RZ, R52 ;  /* 0x000000ffff367224 */ /* 0x000fe400078e0034 */
[----:B------:R-:W-:-:S05]  /*c1f0*/  IMAD.MOV.U32 R55, RZ, RZ, R56 ;  /* 0x000000ffff377224 */ /* 0x000fca00078e0038 */
[----:B------:R-:W2:Y:S01]  /*c200*/  @!P0 LDC.64 R48, c[0x0][0x2e8] ;  /* 0x0000ba00ff308b82 */ /* 0x000ea20000000a00 */
[----:B-1----:R-:W-:-:S04]  /*c210*/  IMAD.WIDE.U32 R54, R50, 0xc0, R54 ;  /* 0x000000c032367825 */ /* 0x002fc800078e0036 */
[----:B------:R-:W-:-:S04]  /*c220*/  IMAD R51, R51, 0xc0, RZ ;  /* 0x000000c033337824 */ /* 0x000fc800078e02ff */
[----:B------:R-:W-:Y:S01]  /*c230*/  IMAD.IADD R56, R55, 0x1, R51 ;  /* 0x0000000137387824 */ /* 0x000fe200078e0233 */
[----:B--2---:R-:W-:-:S04]  /*c240*/  @!P0 IADD3 R52, P2, P3, R54, R48, R26 ;  /* 0x0000003036348210 */ /* 0x004fc80007b5e01a */
[----:B------:R-:W-:Y:S02]  /*c250*/  @!P0 IADD3.X R53, R56, R49, R13, P2, P3 ;  /* 0x0000003138358210 */ /* 0x000fe400017e640d */
[----:B------:R-:W1:Y:S04]  /*c260*/  @!P0 LDS.128 R48, [R117+0x26400] ;  /* 0x0264000075308984 */ /* 0x000e680000000c00 */
        /* <DEDUP_REMOVED lines=12> */
.L_x_6441:
[----:B------:R-:W-:Y:S05]  /*c330*/  BSYNC B0 ;  /* 0x0000000000007941 */ /* 0x000fea0003800000 */
.L_x_6403:
        /* <DEDUP_REMOVED lines=17> */
.L_x_6475:
[----:B------:R-:W-:Y:S05]  /*c450*/  BSYNC B0 ;  /* 0x0000000000007941 */ /* 0x000fea0003800000 */
.L_x_6474:
[----:B------:R-:W2:Y:S01]  /*c460*/  SYNCS.PHASECHK.TRANS64.TRYWAIT P3, [R111+URZ+0x2e8b0], R128 ;  /* 0x02e8b0806f0075a7 */ /* 0x000ea2000806017f */
[----:B------:R-:W-:Y:S01]  /*c470*/  ULDC.64 UR38, c[0x0][0x328] ;  /* 0x0000ca0000267ab9 */ /* 0x000fe20000000a00 */
[----:B------:R-:W-:Y:S01]  /*c480*/  ULDC.64 UR36, c[0x0][0x318] ;  /* 0x0000c60000247ab9 */ /* 0x000fe20000000a00 */
[----:B------:R-:W-:Y:S01]  /*c490*/  BSSY B0, `(.L_x_6476) ;  /* 0x0000003000007945 */ /* 0x000fe20003800000 */
[----:B------:R-:W-:-:S03]  /*c4a0*/  IMAD.WIDE R52, R25, 0xe0, R100 ;  /* 0x000000e019347825 */ /* 0x000fc600078e0264 */
[----:B--2---:R-:W-:Y:S05]  /*c4b0*/  @!P3 BRA `(.L_x_6477) ;  /* 0x000001bc0010b947 */ /* 0x004fea0003800000 */
.L_x_6706:
[----:B------:R-:W-:Y:S05]  /*c4c0*/  BSYNC B0 ;  /* 0x0000000000007941 */ /* 0x000fea0003800000 */
.L_x_6476:
[----:B------:R-:W-:Y:S01]  /*c4d0*/  ISETP.GE.AND P3, PT, R228, R118, PT ;  /* 0x00000076e400720c */ /* 0x000fe20003f66270 */
[----:B------:R-:W-:-:S12]  /*c4e0*/  BSSY B0, `(.L_x_6478) ;  /* 0x0000016000007945 */ /* 0x000fd80003800000 */
[----:B------:R-:W-:Y:S05]  /*c4f0*/  @P3 BRA `(.L_x_6479) ;  /* 0x0000000000503947 */ /* 0x000fea0003800000 */
[----:B------:R-:W-:Y:S01]  /*c500*/  ULDC UR4, c[0x0][0x2f4] ;  /* 0x0000bd0000047ab9 */ /* 0x000fe20000000800 */
[----:B------:R-:W-:Y:S01]  /*c510*/  PLOP3.LUT P4, PT, PT, PT, PT, 0x8, 0x0 ;  /* 0x000000000000781c */ /* 0x000fe20003f8e170 */
[----:B-1----:R-:W-:Y:S01]  /*c520*/  IMAD.MOV.U32 R48, RZ, RZ, R46 ;  /* 0x000000ffff307224 */ /* 0x002fe200078e002e */
[----:B------:R-:W-:Y:S01]  /*c530*/  ISETP.GE.AND P3, PT, R3, UR4, PT ;  /* 0x0000000403007c0c */ /* 0x000fe2000bf66270 */
[----:B------:R-:W-:Y:S02]  /*c540*/  IMAD.MOV.U32 R49, RZ, RZ, R110 ;  /* 0x000000ffff317224 */ /* 0x000fe400078e006e */
[----:B------:R-:W-:Y:S02]  /*c550*/  IMAD R51, R53, UR38, RZ ;  /* 0x0000002635337c24 */ /* 0x000fe4000f8e02ff */
[----:B------:R-:W-:-:S04]  /*c560*/  IMAD.WIDE.U32 R48, R52, UR38, R48 ;  /* 0x0000002634307c25 */ /* 0x000fc8000f8e0030 */
[----:B------:R-:W-:-:S04]  /*c570*/  IMAD R51, R52, UR39, R51 ;  /* 0x0000002734337c24 */ /* 0x000fc8000f8e0233 */
[----:B------:R-:W-:Y:S01]  /*c580*/  @!P3 LOP3.LUT P5, RZ, R229, 0x4, RZ, 0xc0, !PT ;  /* 0x00000004e5ffb812 */ /* 0x000fe200078ac0ff */
[----:B------:R-:W-:-:S03]  /*c590*/  @!P3 VIADD R56, R116, 0x40 ;  /* 0x000000407438b836 */ /* 0x000fc60000000000 */
[----:B------:R-:W-:Y:S02]  /*c5a0*/  @!P3 PLOP3.LUT P4, PT, P5, PT, PT, 0x80, 0x0 ;  /* 0x000000000000b81c */ /* 0x000fe40002f8f070 */
[----:B------:R-:W-:-:S04]  /*c5b0*/  IADD3 R54, P5, R48, UR36, RZ ;  /* 0x0000002430367c10 */ /* 0x000fc8000ffbe0ff */
[----:B------:R-:W-:-:S07]  /*c5c0*/  IADD3.X R55, R49, UR37, R51, P5, !PT ;  /* 0x0000002531377c10 */ /* 0x000fce000affe433 */
[----:B------:R-:W-:Y:S02]  /*c5d0*/  @P4 IADD3 R56, R116, -0x40, RZ ;  /* 0xffffffc074384810 */ /* 0x000fe40007ffe0ff */
[----:B------:R-:W-:-:S03]  /*c5e0*/  ISETP.GE.AND P4, PT, R18, UR4, PT ;  /* 0x0000000412007c0c */ /* 0x000fc6000bf86270 */
[----:B------:R-:W-:-:S10]  /*c5f0*/  @!P3 IMAD.IADD R56, R16, 0x1, R56 ;  /* 0x000000011038b824 */ /* 0x000fd400078e0238 */
[----:B------:R-:W1:Y:S04]  /*c600*/  @!P4 LDS.128 R48, [R117+0xe400] ;  /* 0x00e400007530c984 */ /* 0x000e680000000c00 */
[----:B-1----:R-:W-:Y:S04]  /*c610*/  @!P4 STG.E.128 desc[UR60][R54.64], R48 ;  /* 0x000000303600c986 */ /* 0x002fe8000c101d3c */
[----:B------:R-:W1:Y:S04]  /*c620*/  @!P3 LDS.128 R48, [R56+0xe400] ;  /* 0x00e400003830b984 */ /* 0x000e680000000c00 */
[----:B-1----:R3:W-:Y:S02]  /*c630*/  @!P3 STG.E.128 desc[UR60][R54.64+0x40], R48 ;  /* 0x000040303600b986 */ /* 0x0027e4000c101d3c */
.L_x_6479:
[----:B------:R-:W-:Y:S05]  /*c640*/  BSYNC B0 ;  /* 0x0000000000007941 */ /* 0x000fea0003800000 */
.L_x_6478:
[----:B-1-3--:R-:W-:Y:S01]  /*c650*/  VIADD R48, R228, 0x40 ;  /* 0x00000040e4307836 */ /* 0x00afe20000000000 */
[----:B------:R-:W-:Y:S04]  /*c660*/  BSSY B0, `(.L_x_6480) ;  /* 0x0000019000007945 */ /* 0x000fe80003800000 */
[----:B------:R-:W-:-:S13]  /*c670*/  ISETP.GE.AND P3, PT, R48, R118, PT ;  /* 0x000000763000720c */ /* 0x000fda0003f66270 */
[----:B------:R-:W-:Y:S05]  /*c680*/  @P3 BRA `(.L_x_6481) ;  /* 0x0000000000583947 */ /* 0x000fea0003800000 */
[----:B------:R-:W-:Y:S01]  /*c690*/  ULDC UR4, c[0x0][0x2f4] ;  /* 0x0000bd0000047ab9 */ /* 0x000fe20000000800 */
[----:B------:R-:W-:Y:S01]  /*c6a0*/  PLOP3.LUT P4, PT, PT, PT, PT, 0x8, 0x0 ;  /* 0x000000000000781c */ /* 0x000fe20003f8e170 */
[----:B------:R-:W-:Y:S01]  /*c6b0*/  IMAD.MOV.U32 R49, RZ, RZ, R110 ;  /* 0x000000ffff317224 */ /* 0x000fe200078e006e */
[----:B------:R-:W-:Y:S02]  /*c6c0*/  ISETP.GE.AND P3, PT, R3, UR4, PT ;  /* 0x0000000403007c0c */ /* 0x000fe4000bf66270 */
[----:B------:R-:W-:-:S11]  /*c6d0*/  MOV R48, R46 ;  /* 0x0000002e00307202 */ /* 0x000fd60000000f00 */
[----:B------:R-:W-:Y:S01]  /*c6e0*/  @!P3 LOP3.LUT P5, RZ, R229, 0x4, RZ, 0xc0, !PT ;  /* 0x00000004e5ffb812 */ /* 0x000fe200078ac0ff */
[----:B------:R-:W-:-:S03]  /*c6f0*/  @!P3 VIADD R56, R116, 0x40 ;  /* 0x000000407438b836 */ /* 0x000fc60000000000 */
[----:B------:R-:W-:Y:S02]  /*c700*/  @!P3 PLOP3.LUT P4, PT, P5, PT, PT, 0x80, 0x0 ;  /* 0x000000000000b81c */ /* 0x000fe40002f8f070 */
[----:B------:R-:W-:-:S05]  /*c710*/  IADD3 R51, P5, R52, 0x40, RZ ;  /* 0x0000004034337810 */ /* 0x000fca0007fbe0ff */
[----:B------:R-:W-:Y:S02]  /*c720*/  IMAD.X R50, RZ, RZ, R53, P5 ;  /* 0x000000ffff327224 */ /* 0x000fe400028e0635 */
[----:B------:R-:W-:-:S04]  /*c730*/  IMAD.WIDE.U32 R48, R51, UR38, R48 ;  /* 0x0000002633307c25 */ /* 0x000fc8000f8e0030 */
[----:B------:R-:W-:Y:S02]  /*c740*/  IMAD R50, R50, UR38, RZ ;  /* 0x0000002632327c24 */ /* 0x000fe4000f8e02ff */
[----:B------:R-:W-:Y:S01]  /*c750*/  @P4 VIADD R56, R116, 0xffffffc0 ;  /* 0xffffffc074384836 */ /* 0x000fe20000000000 */
[----:B------:R-:W-:Y:S01]  /*c760*/  IADD3 R54, P4, R48, UR36, RZ ;  /* 0x0000002430367c10 */ /* 0x000fe2000ff9e0ff */
[----:B------:R-:W-:Y:S02]  /*c770*/  IMAD R51, R51, UR39, R50 ;  /* 0x0000002733337c24 */ /* 0x000fe4000f8e0232 */
[----:B------:R-:W-:-:S03]  /*c780*/  @!P3 IMAD.IADD R56, R16, 0x1, R56 ;  /* 0x000000011038b824 */ /* 0x000fc600078e0238 */
[----:B------:R-:W-:Y:S02]  /*c790*/  IADD3.X R55, R49, UR37, R51, P4, !PT ;  /* 0x0000002531377c10 */ /* 0x000fe4000a7fe433 */
[----:B------:R-:W-:-:S13]  /*c7a0*/  ISETP.GE.AND P4, PT, R18, UR4, PT ;  /* 0x0000000412007c0c */ /* 0x000fda000bf86270 */
[----:B------:R-:W1:Y:S04]  /*c7b0*/  @!P4 LDS.128 R48, [R117+0x10400] ;  /* 0x010400007530c984 */ /* 0x000e680000000c00 */
[----:B-1----:R-:W-:Y:S04]  /*c7c0*/  @!P4 STG.E.128 desc[UR60][R54.64], R48 ;  /* 0x000000303600c986 */ /* 0x002fe8000c101d3c */
[----:B------:R-:W1:Y:S04]  /*c7d0*/  @!P3 LDS.128 R48, [R56+0x10400] ;  /* 0x010400003830b984 */ /* 0x000e680000000c00 */
[----:B-1----:R1:W-:Y:S02]  /*c7e0*/  @!P3 STG.E.128 desc[UR60][R54.64+0x40], R48 ;  /* 0x000040303600b986 */ /* 0x0023e4000c101d3c */
.L_x_6481:
[----:B------:R-:W-:Y:S05]  /*c7f0*/  BSYNC B0 ;  /* 0x0000000000007941 */ /* 0x000fea0003800000 */
.L_x_6480:
[----:B-1----:R-:W-:Y:S01]  /*c800*/  VIADD R48, R228, 0x80 ;  /* 0x00000080e4307836 */ /* 0x002fe20000000000 */
[----:B------:R-:W-:Y:S04]  /*c810*/  BSSY B0, `(.L_x_6482) ;  /* 0x0000019000007945 */ /* 0x000fe80003800000 */
[----:B------:R-:W-:-:S13]  /*c820*/  ISETP.GE.AND P3, PT, R48, R118, PT ;  /* 0x000000763000720c */ /* 0x000fda0003f66270 */
[----:B------:R-:W-:Y:S05]  /*c830*/  @P3 BRA `(.L_x_6483) ;  /* 0x0000000000583947 */ /* 0x000fea0003800000 */
[----:B------:R-:W-:Y:S01]  /*c840*/  ULDC UR4, c[0x0][0x2f4] ;  /* 0x0000bd0000047ab9 */ /* 0x000fe20000000800 */
[----:B------:R-:W-:Y:S01]  /*c850*/  PLOP3.LUT P4, PT, PT, PT, PT, 0x8, 0x0 ;  /* 0x000000000000781c */ /* 0x000fe20003f8e170 */
[----:B------:R-:W-:Y:S01]  /*c860*/  IMAD.MOV.U32 R48, RZ, RZ, R46 ;  /* 0x000000ffff307224 */ /* 0x000fe200078e002e */
[----:B------:R-:W-:Y:S01]  /*c870*/  ISETP.GE.AND P3, PT, R3, UR4, PT ;  /* 0x0000000403007c0c */ /* 0x000fe2000bf66270 */
[----:B------:R-:W-:-:S12]  /*c880*/  IMAD.MOV.U32 R49, RZ, RZ, R110 ;  /* 0x000000ffff317224 */ /* 0x000fd800078e006e */
[----:B------:R-:W-:Y:S01]  /*c890*/  @!P3 LOP3.LUT P5, RZ, R229, 0x4, RZ, 0xc0, !PT ;  /* 0x00000004e5ffb812 */ /* 0x000fe200078ac0ff */
[----:B------:R-:W-:-:S03]  /*c8a0*/  @!P3 VIADD R56, R116, 0x40 ;  /* 0x000000407438b836 */ /* 0x000fc60000000000 */
[----:B------:R-:W-:Y:S02]  /*c8b0*/  @!P3 PLOP3.LUT P4, PT, P5, PT, PT, 0x80, 0x0 ;  /* 0x000000000000b81c */ /* 0x000fe40002f8f070 */
[----:B------:R-:W-:-:S05]  /*c8c0*/  IADD3 R51, P5, R52, 0x80, RZ ;  /* 0x0000008034337810 */ /* 0x000fca0007fbe0ff */
[----:B------:R-:W-:Y:S02]  /*c8d0*/  IMAD.X R50, RZ, RZ, R53, P5 ;  /* 0x000000ffff327224 */ /* 0x000fe400028e0635 */
[----:B------:R-:W-:-:S04]  /*c8e0*/  IMAD.WIDE.U32 R48, R51, UR38, R48 ;  /* 0x0000002633307c25 */ /* 0x000fc8000f8e0030 */
[----:B------:R-:W-:Y:S01]  /*c8f0*/  IMAD R50, R50, UR38, RZ ;  /* 0x0000002632327c24 */ /* 0x000fe2000f8e02ff */
[----:B------:R-:W-:Y:S02]  /*c900*/  @P4 IADD3 R56, R116, -0x40, RZ ;  /* 0xffffffc074384810 */ /* 0x000fe40007ffe0ff */
        /* <DEDUP_REMOVED lines=9> */
.L_x_6483:
[----:B------:R-:W-:Y:S05]  /*c9a0*/  BSYNC B0 ;  /* 0x0000000000007941 */ /* 0x000fea0003800000 */
.L_x_6482:
        /* <DEDUP_REMOVED lines=9> */
[----:B------:R-:W-:Y:S02]  /*ca40*/  @!P3 LOP3.LUT P5, RZ, R229, 0x4, RZ, 0xc0, !PT ;  /* 0x00000004e5ffb812 */ /* 0x000fe400078ac0ff */
[----:B------:R-:W-:Y:S02]  /*ca50*/  @!P3 IADD3 R54, R116, 0x40, RZ ;  /* 0x000000407436b810 */ /* 0x000fe40007ffe0ff */
[----:B------:R-:W-:Y:S02]  /*ca60*/  @!P3 PLOP3.LUT P4, PT, P5, PT, PT, 0x80, 0x0 ;  /* 0x000000000000b81c */ /* 0x000fe40002f8f070 */
[----:B------:R-:W-:-:S05]  /*ca70*/  IADD3 R51, P5, R52, 0xc0, RZ ;  /* 0x000000c034337810 */ /* 0x000fca0007fbe0ff */
[----:B------:R-:W-:Y:S02]  /*ca80*/  IMAD.X R52, RZ, RZ, R53, P5 ;  /* 0x000000ffff347224 */ /* 0x000fe400028e0635 */
[----:B------:R-:W-:-:S04]  /*ca90*/  IMAD.WIDE.U32 R48, R51, UR38, R48 ;  /* 0x0000002633307c25 */ /* 0x000fc8000f8e0030 */
[----:B------:R-:W-:Y:S02]  /*caa0*/  IMAD R52, R52, UR38, RZ ;  /* 0x0000002634347c24 */ /* 0x000fe4000f8e02ff */
[----:B------:R-:W-:Y:S02]  /*cab0*/  @P4 VIADD R54, R116, 0xffffffc0 ;  /* 0xffffffc074364836 */ /* 0x000fe40000000000 */
[----:B------:R-:W-:Y:S01]  /*cac0*/  IMAD R51, R51, UR39, R52 ;  /* 0x0000002733337c24 */ /* 0x000fe2000f8e0234 */
[----:B------:R-:W-:Y:S01]  /*cad0*/  IADD3 R52, P4, R48, UR36, RZ ;  /* 0x0000002430347c10 */ /* 0x000fe2000ff9e0ff */
[----:B------:R-:W-:-:S03]  /*cae0*/  @!P3 IMAD.IADD R54, R16, 0x1, R54 ;  /* 0x000000011036b824 */ /* 0x000fc600078e0236 */
[----:B------:R-:W-:Y:S02]  /*caf0*/  IADD3.X R53, R49, UR37, R51, P4, !PT ;  /* 0x0000002531357c10 */ /* 0x000fe4000a7fe433 */
[----:B------:R-:W-:-:S13]  /*cb00*/  ISETP.GE.AND P4, PT, R18, UR4, PT ;  /* 0x0000000412007c0c */ /* 0x000fda000bf86270 */
[----:B------:R-:W1:Y:S04]  /*cb10*/  @!P4 LDS.128 R48, [R117+0x14400] ;  /* 0x014400007530c984 */ /* 0x000e680000000c00 */
[----:B-1----:R-:W-:Y:S04]  /*cb20*/  @!P4 STG.E.128 desc[UR60][R52.64], R48 ;  /* 0x000000303400c986 */ /* 0x002fe8000c101d3c */
[----:B------:R-:W1:Y:S04]  /*cb30*/  @!P3 LDS.128 R48, [R54+0x14400] ;  /* 0x014400003630b984 */ /* 0x000e680000000c00 */
[----:B-1----:R1:W-:Y:S02]  /*cb40*/  @!P3 STG.E.128 desc[UR60][R52.64+0x40], R48 ;  /* 0x000040303400b986 */ /* 0x0023e4000c101d3c */
.L_x_6485:
[----:B------:R-:W-:Y:S05]  /*cb50*/  BSYNC B0 ;  /* 0x0000000000007941 */ /* 0x000fea0003800000 */
.L_x_6484:
[----:B-1----:R-:W3:Y:S01]  /*cb60*/  LDL R48, [R1+0x18] ;  /* 0x0000180001307983 */ /* 0x002ee20000100800 */
[----:B0-2---:R-:W-:Y:S01]  /*cb70*/  @!P2 VIADD R111, R111, 0x2e8c0 ;  /* 0x0002e8c06f6fa836 */ /* 0x005fe20000000000 */
[----:B------:R-:W-:Y:S01]  /*cb80*/  IADD3 R17, R17, 0x1, RZ ;  /* 0x0000000111117810 */ /* 0x000fe20007ffe0ff */
        /* <DEDUP_REMOVED lines=10> */
[----:B------:R-:W-:Y:S02]  /*cc30*/  SEL R17, R17, RZ, P2 ;  /* 0x000000ff11117207 */ /* 0x000fe40001000000 */
[----:B---3--:R-:W-:Y:S02]  /*cc40*/  LOP3.LUT P3, RZ, R48, 0x4, RZ, 0xc0, !PT ;  /* 0x0000000430ff7812 */ /* 0x008fe4000786c0ff */
[----:B------:R-:W-:-:S04]  /*cc50*/  SEL R48, RZ, 0x1, P2 ;  /* 0x00000001ff307807 */ /* 0x000fc80001000000 */
[----:B------:R-:W-:-:S07]  /*cc60*/  LOP3.LUT R231, R231, R48, RZ, 0x3c, !PT ;  /* 0x00000030e7e77212 */ /* 0x000fce00078e3cff */
[----:B0-----:R-:W-:Y:S05]  /*cc70*/  @P3 BRA `(.L_x_6486) ;  /* 0xffffff5c009c3947 */ /* 0x001fea000383ffff */
[----:B------:R-:W0:Y:S01]  /*cc80*/  S2R R49, SR_TID.X ;  /* 0x0000000000317919 */ /* 0x000e220000002100 */
[----:B------:R-:W-:Y:S02]  /*cc90*/  PLOP3.LUT P0, PT, PT, PT, PT, 0x8, 0x0 ;  /* 0x000000000000781c */ /* 0x000fe40003f0e170 */
[----:B0-----:R-:W-:-:S04]  /*cca0*/  SHF.R.U32.HI R49, RZ, 0x7, R49 ;  /* 0x00000007ff317819 */ /* 0x001fc80000011631 */
[----:B------:R-:W-:-:S13]  /*ccb0*/  ISETP.NE.AND P3, PT, R49, 0x1, PT ;  /* 0x000000013100780c */ /* 0x000fda0003f65270 */
[----:B------:R-:W-:Y:S06]  /*ccc0*/  @!P3 BAR.ARV 0x9, 0x100 ;  /* 0x024400000000bb1d */ /* 0x000fec0000002000 */
.L_x_6398:
[----:B------:R-:W-:Y:S01]  /*ccd0*/  IMAD.MOV.U32 R136, RZ, RZ, RZ ;  /* 0x000000ffff887224 */ /* 0x000fe200078e00ff */
[----:B------:R-:W-:Y:S06]  /*cce0*/  @P0 BRA `(.L_x_6487) ;  /* 0x00000000000c0947 */ /* 0x000fec0003800000 */
[----:B------:R-:W0:Y:S01]  /*ccf0*/  FENCE.VIEW.ASYNC.G ;  /* 0x00000000000073c6 */ /* 0x000e220000000100 */
[----:B------:R-:W-:Y:S05]  /*cd00*/  WARPSYNC.ALL ;  /* 0x0000000000007948 */ /* 0x000fea0003800000 */
[----:B0-----:R-:W-:Y:S06]  /*cd10*/  BAR.ARV 0xc, 0x180 ;  /* 0x0306000000007b1d */ /* 0x001fec0000002000 */
.L_x_6487:
[----:B------:R-:W2:Y:S01]  /*cd20*/  LDL R0, [R1+0x18] ;  /* 0x0000180001007983 */ /* 0x000ea20000100800 */
[----:B------:R-:W-:Y:S01]  /*cd30*/  BSSY B0, `(.L_x_6488) ;  /* 0x0000022000007945 */ /* 0x000fe20003800000 */
[----:B--2---:R-:W-:-:S13]  /*cd40*/  LOP3.LUT P0, RZ, R0, 0x10, RZ, 0xc0, !PT ;  /* 0x0000001000ff7812 */ /* 0x004fda000780c0ff */
[----:B------:R-:W-:Y:S05]  /*cd50*/  @!P0 BRA `(.L_x_6489) ;  /* 0x00000000007c8947 */ /* 0x000fea0003800000 */
[----:B------:R-:W2:Y:S01]  /*cd60*/  LDL R0, [R1+0x94] ;  /* 0x0000940001007983 */ /* 0x000ea20000100800 */
[----:B------:R-:W-:Y:S01]  /*cd70*/  ULDC UR4, c[0x0][0x9f0] ;  /* 0x00027c0000047ab9 */ /* 0x000fe20000000800 */
[----:B--2---:R-:W-:-:S04]  /*cd80*/  ISETP.NE.AND P0, PT, R0, RZ, PT ;  /* 0x000000ff0000720c */ /* 0x004fc80003f05270 */
[----:B-1----:R-:W-:-:S04]  /*cd90*/  SEL R6, R0, UR4, P0 ;  /* 0x0000000400067c07 */ /* 0x002fc80008000000 */
[-C--:B------:R-:W-:Y:S02]  /*cda0*/  IABS R5, R6.reuse ;  /* 0x0000000600057213 */ /* 0x080fe40000000000 */
[----:B------:R-:W-:Y:S02]  /*cdb0*/  IABS R9, R6 ;  /* 0x0000000600097213 */ /* 0x000fe40000000000 */
[----:B------:R-:W0:Y:S01]  /*cdc0*/  I2F.RP R4, R5 ;  /* 0x0000000500047306 */ /* 0x000e220000209400 */
[----:B------:R-:W-:Y:S02]  /*cdd0*/  IADD3 R0, R129, -0x1, R6 ;  /* 0xffffffff81007810 */ /* 0x000fe40007ffe006 */
[----:B------:R-:W-:-:S05]  /*cde0*/  IMAD.MOV R9, RZ, RZ, -R9 ;  /* 0x000000ffff097224 */ /* 0x000fca00078e0a09 */
        /* <DEDUP_REMOVED lines=9> */
[----:B------:R-:W-:Y:S01]  /*ce80*/  IMAD.HI.U32 R3, R3, R7, R2 ;  /* 0x0000000703037227 */ /* 0x000fe200078e0002 */
[----:B------:R-:W-:-:S05]  /*ce90*/  MOV R2, R9 ;  /* 0x0000000900027202 */ /* 0x000fca0000000f00 */
        /* <DEDUP_REMOVED lines=11> */
.L_x_6489:
[----:B------:R-:W-:Y:S05]  /*cf50*/  BSYNC B0 ;  /* 0x0000000000007941 */ /* 0x000fea0003800000 */
.L_x_6488:
[----:B------:R-:W2:Y:S01]  /*cf60*/  LDL R0, [R1+0xa8] ;  /* 0x0000a80001007983 */ /* 0x000ea20000100800 */
[----:B------:R-:W-:Y:S02]  /*cf70*/  PLOP3.LUT P0, PT, PT, PT, PT, 0x80, 0x0 ;  /* 0x000000000000781c */ /* 0x000fe40003f0f070 */
[----:B------:R-:W-:Y:S02]  /*cf80*/  CS2R R2, SRZ ;  /* 0x0000000000027805 */ /* 0x000fe4000001ff00 */
[----:B------:R-:W-:Y:S02]  /*cf90*/  MOV R92, RZ ;  /* 0x000000ff005c7202 */ /* 0x000fe40000000f00 */
[----:B------:R-:W-:Y:S02]  /*cfa0*/  CS2R R90, SRZ ;  /* 0x00000000005a7805 */ /* 0x000fe4000001ff00 */
[----:B------:R-:W-:Y:S02]  /*cfb0*/  CS2R R72, SRZ ;  /* 0x0000000000487805 */ /* 0x000fe4000001ff00 */
[----:B------:R-:W-:Y:S01]  /*cfc0*/  CS2R R60, SRZ ;  /* 0x00000000003c7805 */ /* 0x000fe2000001ff00 */
[----:B------:R-:W-:Y:S01]  /*cfd0*/  IMAD.MOV.U32 R11, RZ, RZ, RZ ;  /* 0x000000ffff0b7224 */ /* 0x000fe200078e00ff */
[----:B-1----:R-:W-:-:S02]  /*cfe0*/  CS2R R12, SRZ ;  /* 0x00000000000c7805 */ /* 0x002fc4000001ff00 */
[----:B------:R-:W-:Y:S02]  /*cff0*/  CS2R R110, SRZ ;  /* 0x00000000006e7805 */ /* 0x000fe4000001ff00 */
[----:B------:R-:W-:Y:S01]  /*d000*/  CS2R R42, SRZ ;  /* 0x00000000002a7805 */ /* 0x000fe2000001ff00 */
        /* <DEDUP_REMOVED lines=10> */
[----:B------:R-:W-:Y:S01]  /*d0b0*/  MOV R66, RZ ;  /* 0x000000ff00427202 */ /* 0x000fe20000000f00 */
        /* <DEDUP_REMOVED lines=11> */
[----:B------:R-:W-:Y:S01]  /*d170*/  MOV R142, RZ ;  /* 0x000000ff008e7202 */ /* 0x000fe20000000f00 */
[----:B------:R-:W-:Y:S01]  /*d180*/  IMAD.MOV.U32 R77, RZ, RZ, RZ ;  /* 0x000000ffff4d7224 */ /* 0x000fe200078e00ff */
[----:B------:R-:W-:Y:S01]  /*d190*/  CS2R R64, SRZ ;  /* 0x0000000000407805 */ /* 0x000fe2000001ff00 */
[----:B------:R-:W-:Y:S01]  /*d1a0*/  IMAD.MOV.U32 R71, RZ, RZ, RZ ;  /* 0x000000ffff477224 */ /* 0x000fe200078e00ff */
[----:B------:R-:W-:-:S02]  /*d1b0*/  CS2R R8, SRZ ;  /* 0x0000000000087805 */ /* 0x000fc4000001ff00 */
[----:B------:R-:W-:Y:S02]  /*d1c0*/  CS2R R24, SRZ ;  /* 0x0000000000187805 */ /* 0x000fe4000001ff00 */
[----:B------:R-:W-:Y:S01]  /*d1d0*/  CS2R R26, SRZ ;  /* 0x00000000001a7805 */ /* 0x000fe2000001ff00 */
[----:B------:R-:W-:Y:S02]  /*d1e0*/  IMAD.MOV.U32 R80, RZ, RZ, RZ ;  /* 0x000000ffff507224 */ /* 0x000fe400078e00ff */
[----:B------:R-:W-:Y:S02]  /*d1f0*/  IMAD.MOV.U32 R6, RZ, RZ, RZ ;  /* 0x000000ffff067224 */ /* 0x000fe400078e00ff */
[----:B--2---:R-:W-:Y:S02]  /*d200*/  IMAD R4, R0, R136, RZ ;  /* 0x0000008800047224 */ /* 0x004fe400078e02ff */
[----:B------:R-:W-:-:S03]  /*d210*/  IMAD.MOV.U32 R0, RZ, RZ, RZ ;  /* 0x000000ffff007224 */ /* 0x000fc600078e00ff */
[----:B------:R0:W-:Y:S01]  /*d220*/  STL [R1+0x54], R4 ;  /* 0x0000540401007387 */ /* 0x0001e20000100800 */
[----:B------:R-:W-:-:S04]  /*d230*/  VIADDMNMX R136, R4, R136, R129, PT ;  /* 0x0000008804887246 */ /* 0x000fc80003800181 */
[----:B------:R-:W-:-:S13]  /*d240*/  ISETP.GT.AND P1, PT, R136, R4, PT ;  /* 0x000000048800720c */ /* 0x000fda0003f24270 */
[----:B0-----:R-:W-:Y:S05]  /*d250*/  @!P1 BRA `(.L_x_6490) ;  /* 0x000000f000e49947 */ /* 0x001fea0003800000 */
[----:B------:R-:W-:-:S03]  /*d260*/  UMOV UR4, 0xffffffff ;  /* 0xffffffff00047882 */ /* 0x000fc60000000000 */
[----:B------:R-:W-:Y:S05]  /*d270*/  BRA.DIV UR4, `(.L_x_6491) ;  /* 0x000001ae04b47947 */ /* 0x000fea000b800000 */
[----:B------:R-:W0:Y:S02]  /*d280*/  S2R R0, SR_TID.X ;  /* 0x0000000000007919 */ /* 0x000e240000002100 */
[----:B0-----:R-:W-:-:S05]  /*d290*/  VIADD R2, R0, 0xffffff80 ;  /* 0xffffff8000027836 */ /* 0x001fca0000000000 */
[----:B------:R-:W-:-:S04]  /*d2a0*/  SHF.R.S32.HI R0, RZ, 0x1f, R2 ;  /* 0x0000001fff007819 */ /* 0x000fc80000011402 */
[----:B------:R-:W-:-:S04]  /*d2b0*/  LEA.HI R0, R0, R2, RZ, 0x7 ;  /* 0x0000000200007211 */ /* 0x000fc800078f38ff */
[----:B------:R-:W-:-:S06]  /*d2c0*/  SHF.R.S32.HI R0, RZ, 0x7, R0 ;  /* 0x00000007ff007819 */ /* 0x000fcc0000011400 */
[----:B------:R-:W0:Y:S04]  /*d2d0*/  SHFL.IDX PT, R0, R0, RZ, 0x1f ;  /* 0x00001fff00007589 */ /* 0x000e2800000e0000 */
[----:B0-----:R1:W-:Y:S02]  /*d2e0*/  STL [R1+0x58], R0 ;  /* 0x0000580001007387 */ /* 0x0013e40000100800 */
.L_x_6709:
[----:B------:R-:W1:Y:S01]  /*d2f0*/  LDL R2, [R1+0x58] ;  /* 0x0000580001027983 */ /* 0x000e620000100800 */
[----:B------:R-:W-:Y:S01]  /*d300*/  VIADD R27, R16, 0x1c400 ;  /* 0x0001c400101b7836 */ /* 0x000fe20000000000 */
[----:B------:R-:W-:Y:S04]  /*d310*/  BSSY B6, `(.L_x_6492) ;  /* 0x0000019000067945 */ /* 0x000fe80003800000 */
[----:B------:R-:W-:Y:S02]  /*d320*/  LOP3.LUT P0, RZ, R27, 0x9f, RZ, 0xc0, !PT ;  /* 0x0000009f1bff7812 */ /* 0x000fe4000780c0ff */
[----:B-1----:R-:W-:-:S04]  /*d330*/  LEA.HI R0, R2, R2, RZ, 0x1 ;  /* 0x0000000202007211 */ /* 0x002fc800078f08ff */
[----:B------:R-:W-:-:S04]  /*d340*/  LOP3.LUT R0, R0, 0x1e, RZ, 0xc0, !PT ;  /* 0x0000001e00007812 */ /* 0x000fc800078ec0ff */
[----:B------:R-:W-:-:S05]  /*d350*/  IADD3 R0, R2, -R0, RZ ;  /* 0x8000000002007210 */ /* 0x000fca0007ffe0ff */
[----:B------:R-:W-:-:S05]  /*d360*/  IMAD R0, R0, 0x2000, R27 ;  /* 0x0000200000007824 */ /* 0x000fca00078e021b */
        /* <DEDUP_REMOVED lines=16> */
[----:B-1----:R-:W-:-:S07]  /*d470*/  IMAD.MOV.U32 R13, RZ, RZ, RZ ;  /* 0x000000ffff0d7224 */ /* 0x002fce00078e00ff */
[----:B------:R-:W-:-:S07]  /*d480*/  LEPC R20, `(.L_x_6493) ;  /* 0x000000001014794e */ /* 0x000fce0000000000 */
[----:B0-2--5:R-:W-:Y:S05]  /*d490*/  CALL.ABS.NOINC R2 ;  /* 0x0000000002007343 */ /* 0x025fea0003c00000 */
.L_x_6493:
[----:B------:R-:W-:Y:S05]  /*d4a0*/  BSYNC B6 ;  /* 0x0000000000067941 */ /* 0x000fea0003800000 */
.L_x_6492:
        /* <DEDUP_REMOVED lines=11> */
[----:B------:R-:W0:Y:S08]  /*d560*/  @P0 LDC.64 R10, c[0x0][0x9b0] ;  /* 0x00026c00ff0a0b82 */ /* 0x000e300000000a00 */
[----:B------:R-:W4:Y:S01]  /*d570*/  @P1 LDC.64 R12, c[0x0][0x9c0] ;  /* 0x00027000ff0c1b82 */ /* 0x000f220000000a00 */
        /* <DEDUP_REMOVED lines=9> */
[----:B0-----:R-:W-:Y:S01]  /*d610*/  @P0 IMAD.WIDE.U32 R2, R20, R10, R2 ;  /* 0x0000000a14020225 */ /* 0x001fe200078e0002 */
        /* <DEDUP_REMOVED lines=16> */
[----:B------:R-:W2:Y:S02]  /*d720*/  LDL R20, [R1+0xbc] ;  /* 0x0000bc0001147983 */ /* 0x000ea40000100800 */
[----:B--2---:R-:W-:-:S13]  /*d730*/  R2UR UR5, R20 ;  /* 0x00000000140572ca */ /* 0x004fda00000e0000 */
        /* <DEDUP_REMOVED lines=10> */
.L_x_6497:
[----:B-1----:R1:W2:Y:S02]  /*d7e0*/  SYNCS.PHASECHK.TRANS64.TRYWAIT P0, [R16+URZ+0x2e800], R3 ;  /* 0x02e80003100075a7 */ /* 0x0022a4000800017f */
[----:B--2---:R-:W-:Y:S05]  /*d7f0*/  @!P0 NANOSLEEP.SYNCS 0x989680 ;  /* 0x009896800000895d */ /* 0x004fea0003900000 */
[----:B------:R-:W2:Y:S02]  /*d800*/  @!P0 SYNCS.PHASECHK.TRANS64 P0, [R16+URZ+0x2e800], R3 ;  /* 0x02e80003100085a7 */ /* 0x000ea4000800007f */
[----:B--2---:R-:W-:Y:S05]  /*d810*/  @!P0 BRA `(.L_x_6497) ;  /* 0xfffffffc00f08947 */ /* 0x004fea000383ffff */
.L_x_6496:
[----:B------:R-:W-:Y:S05]  /*d820*/  BSYNC B0 ;  /* 0x0000000000007941 */ /* 0x000fea0003800000 */
.L_x_6495:
[----:B------:R-:W-:Y:S05]  /*d830*/  BRA `(.L_x_6498) ;  /* 0x0000004000447947 */ /* 0x000fea0003800000 */
.L_x_6494:
[----:B------:R-:W0:Y:S01]  /*d840*/  LDC.64 R24, c[0x0][0x3e8] ;  /* 0x0000fa00ff187b82 */ /* 0x000e220000000a00 */
[----:B------:R-:W-:Y:S01]  /*d850*/  LOP3.LUT P0, RZ, R27, 0x3ff, RZ, 0xc0, !PT ;  /* 0x000003ff1bff7812 */ /* 0x000fe2000780c0ff */
[----:B------:R-:W-:Y:S01]  /*d860*/  ULDC.64 UR4, c[0x0][0x3f8] ;  /* 0x0000fe0000047ab9 */ /* 0x000fe20000000a00 */
[----:B-----5:R-:W-:Y:S01]  /*d870*/  SHF.R.S32.HI R0, RZ, 0x1f, R119 ;  /* 0x0000001fff007819 */ /* 0x020fe20000011477 */
[----:B------:R-:W-:Y:S01]  /*d880*/  ULDC.64 UR6, c[0x0][0x408] ;  /* 0x0001020000067ab9 */ /* 0x000fe20000000a00 */
[----:B------:R-:W-:Y:S03]  /*d890*/  BSSY B6, `(.L_x_6499) ;  /* 0x000001b000067945 */ /* 0x000fe60003800000 */
[----:B------:R-:W1:Y:S01]  /*d8a0*/  LDC.64 R28, c[0x0][0x400] ;  /* 0x00010000ff1c7b82 */ /* 0x000e620000000a00 */
[C---:B------:R-:W-:Y:S02]  /*d8b0*/  IMAD R4, R0.reuse, UR4, RZ ;  /* 0x0000000400047c24 */ /* 0x040fe4000f8e02ff */
[----:B------:R-:W-:-:S02]  /*d8c0*/  IMAD R0, R0, UR6, RZ ;  /* 0x0000000600007c24 */ /* 0x000fc4000f8e02ff */
        /* <DEDUP_REMOVED lines=23> */
.L_x_6500:
[----:B------:R-:W-:Y:S05]  /*da40*/  BSYNC B6 ;  /* 0x0000000000067941 */ /* 0x000fea0003800000 */
.L_x_6499:
        /* <DEDUP_REMOVED lines=11> */
.L_x_6715:
[----:B------:R-:W5:Y:S01]  /*db00*/  S2R R6, SR_TID.X ;  /* 0x0000000000067919 */ /* 0x000f620000002100 */
[----:B------:R-:W-:Y:S01]  /*db10*/  ULDC UR4, c[0x0][0x448] ;  /* 0x0001120000047ab9 */ /* 0x000fe20000000800 */
[C---:B------:R-:W-:Y:S01]  /*db20*/  IMAD.SHL.U32 R4, R229.reuse, 0x80, RZ ;  /* 0x00000080e5047824 */ /* 0x040fe200078e00ff */
[----:B------:R-:W-:Y:S01]  /*db30*/  BSSY B1, `(.L_x_6504) ;  /* 0x0000026000017945 */ /* 0x000fe20003800000 */
[----:B0-----:R-:W-:Y:S01]  /*db40*/  IMAD R28, R134, UR4, RZ ;  /* 0x00000004861c7c24 */ /* 0x001fe2000f8e02ff */
[----:B------:R-:W-:Y:S02]  /*db50*/  LOP3.LUT P0, RZ, R229, 0x4, RZ, 0xc0, !PT ;  /* 0x00000004e5ff7812 */ /* 0x000fe4000780c0ff */
[----:B------:R-:W-:Y:S02]  /*db60*/  CS2R R12, SRZ ;  /* 0x00000000000c7805 */ /* 0x000fe4000001ff00 */
[----:B------:R-:W-:Y:S02]  /*db70*/  LOP3.LUT R9, R4, 0x380, RZ, 0xc0, !PT ;  /* 0x0000038004097812 */ /* 0x000fe400078ec0ff */
[----:B------:R-:W-:-:S02]  /*db80*/  CS2R R20, SRZ ;  /* 0x0000000000147805 */ /* 0x000fc4000001ff00 */
[----:B------:R-:W-:Y:S01]  /*db90*/  ISETP.GE.AND P1, PT, R0, R28, PT ;  /* 0x0000001c0000720c */ /* 0x000fe20003f26270 */
[----:B------:R-:W-:Y:S01]  /*dba0*/  IMAD R28, R121, -0x80, R28 ;  /* 0xffffff80791c7824 */ /* 0x000fe200078e021c */
[----:B------:R-:W-:Y:S02]  /*dbb0*/  LOP3.LUT R4, R9, 0x30, R18, 0xf8, !PT ;  /* 0x0000003009047812 */ /* 0x000fe400078ef812 */
[----:B------:R-:W-:-:S04]  /*dbc0*/  SHF.R.U32.HI R9, RZ, 0x3, R9 ;  /* 0x00000003ff097819 */ /* 0x000fc80000011609 */
[----:B------:R-:W-:Y:S01]  /*dbd0*/  LOP3.LUT R11, R4, R9, RZ, 0x3c, !PT ;  /* 0x00000009040b7212 */ /* 0x000fe200078e3cff */
[----:B-----5:R-:W-:-:S05]  /*dbe0*/  VIADD R8, R6, 0xffffff80 ;  /* 0xffffff8006087836 */ /* 0x020fca0000000000 */
[----:B------:R-:W-:-:S04]  /*dbf0*/  SHF.R.S32.HI R6, RZ, 0x1f, R8 ;  /* 0x0000001fff067819 */ /* 0x000fc80000011408 */
[----:B------:R-:W-:Y:S02]  /*dc00*/  LEA.HI R6, R6, R8, RZ, 0x5 ;  /* 0x0000000806067211 */ /* 0x000fe400078f28ff */
[----:B------:R-:W-:Y:S02]  /*dc10*/  CS2R R8, SRZ ;  /* 0x0000000000087805 */ /* 0x000fe4000001ff00 */
[----:B------:R-:W-:-:S04]  /*dc20*/  SHF.L.U32 R6, R6, 0x5, RZ ;  /* 0x0000000506067819 */ /* 0x000fc800000006ff */
[----:B------:R-:W-:-:S04]  /*dc30*/  LOP3.LUT R6, R6, 0xfffffc00, RZ, 0xc0, !PT ;  /* 0xfffffc0006067812 */ /* 0x000fc800078ec0ff */
[----:B------:R-:W-:Y:S02]  /*dc40*/  IADD3 R0, R16, R11, R6 ;  /* 0x0000000b10007210 */ /* 0x000fe40007ffe006 */
[----:B------:R-:W-:Y:S01]  /*dc50*/  CS2R R10, SRZ ;  /* 0x00000000000a7805 */ /* 0x000fe2000001ff00 */
[----:B------:R-:W-:Y:S06]  /*dc60*/  @P1 BRA `(.L_x_6505) ;  /* 0x0000000000481947 */ /* 0x000fec0003800000 */
[----:B------:R-:W-:Y:S01]  /*dc70*/  ULDC UR4, c[0x0][0x3f4] ;  /* 0x0000fd0000047ab9 */ /* 0x000fe20000000800 */
[----:B------:R-:W-:Y:S02]  /*dc80*/  SHF.R.S32.HI R6, RZ, 0x1f, R230 ;  /* 0x0000001fff067819 */ /* 0x000fe400000114e6 */
[----:B------:R-:W-:Y:S02]  /*dc90*/  ISETP.GE.AND P2, PT, R22, UR4, PT ;  /* 0x0000000416007c0c */ /* 0x000fe4000bf46270 */
[----:B------:R-:W-:Y:S02]  /*dca0*/  ISETP.GE.AND P1, PT, R230, UR4, PT ;  /* 0x00000004e6007c0c */ /* 0x000fe4000bf26270 */
[----:B------:R-:W-:-:S09]  /*dcb0*/  CS2R R12, SRZ ;  /* 0x00000000000c7805 */ /* 0x000fd2000001ff00 */
[-C--:B-1----:R-:W-:Y:S02]  /*dcc0*/  @!P2 IADD3 R4, P5, R22, R5.reuse, RZ ;  /* 0x000000051604a210 */ /* 0x082fe40007fbe0ff */
[C---:B------:R-:W-:Y:S02]  /*dcd0*/  @!P1 IADD3 R24, P4, R230.reuse, R5, RZ ;  /* 0x00000005e6189210 */ /* 0x040fe40007f9e0ff */
[-C--:B--2---:R-:W-:Y:S01]  /*dce0*/  @!P1 IADD3 R26, P3, R230, R14.reuse, RZ ;  /* 0x0000000ee61a9210 */ /* 0x084fe20007f7e0ff */
[C-C-:B---3--:R-:W-:Y:S01]  /*dcf0*/  @!P2 IMAD.X R5, R3.reuse, 0x1, R23.reuse, P5 ;  /* 0x000000010305a824 */ /* 0x148fe200028e0617 */
[----:B------:R-:W-:Y:S02]  /*dd00*/  @!P2 IADD3 R14, P5, R22, R14, RZ ;  /* 0x0000000e160ea210 */ /* 0x000fe40007fbe0ff */
[----:B------:R-:W-:Y:S01]  /*dd10*/  CS2R R8, SRZ ;  /* 0x0000000000087805 */ /* 0x000fe2000001ff00 */
[--C-:B------:R-:W-:Y:S02]  /*dd20*/  @!P1 IMAD.X R25, R3, 0x1, R6.reuse, P4 ;  /* 0x0000000103199824 */ /* 0x100fe400020e0606 */
[C---:B----4-:R-:W-:Y:S01]  /*dd30*/  @!P1 IMAD.X R27, R7.reuse, 0x1, R6, P3 ;  /* 0x00000001071b9824 */ /* 0x050fe200018e0606 */
[----:B------:R0:W5:Y:S01]  /*dd40*/  @!P2 LD.E.64 R20, desc[UR60][R4.64] ;  /* 0x0000003c0414a980 */ /* 0x000162000c101b00 */
[----:B------:R-:W-:-:S03]  /*dd50*/  @!P2 IMAD.X R15, R7, 0x1, R23, P5 ;  /* 0x00000001070fa824 */ /* 0x000fc600028e0617 */
[----:B------:R0:W5:Y:S04]  /*dd60*/  @!P1 LD.E.64 R12, desc[UR60][R24.64] ;  /* 0x0000003c180c9980 */ /* 0x000168000c101b00 */
[----:B------:R0:W5:Y:S04]  /*dd70*/  @!P2 LD.E.64 R10, desc[UR60][R14.64] ;  /* 0x0000003c0e0aa980 */ /* 0x000168000c101b00 */
[----:B------:R0:W5:Y:S02]  /*dd80*/  @!P1 LD.E.64 R8, desc[UR60][R26.64] ;  /* 0x0000003c1a089980 */ /* 0x000164000c101b00 */
.L_x_6505:
[----:B------:R-:W-:Y:S05]  /*dd90*/  BSYNC B1 ;  /* 0x0000000000017941 */ /* 0x000fea0003800000 */
.L_x_6504:
[----:B---3--:R-:W3:Y:S01]  /*dda0*/  LDL R3, [R1+0xbc] ;  /* 0x0000bc0001037983 */ /* 0x008ee20000100800 */
[----:B----4-:R-:W-:Y:S01]  /*ddb0*/  VIADD R7, R0, 0x1c400 ;  /* 0x0001c40000077836 */ /* 0x010fe20000000000 */
[----:B0----5:R-:W-:Y:S01]  /*ddc0*/  SHF.R.U32.HI R4, RZ, 0x8, R20 ;  /* 0x00000008ff047819 */ /* 0x021fe20000011614 */
[----:B------:R-:W-:Y:S01]  /*ddd0*/  BSSY B1, `(.L_x_6506) ;  /* 0x0000042000017945 */ /* 0x000fe20003800000 */
[----:B------:R-:W-:Y:S02]  /*dde0*/  SHF.R.U32.HI R15, RZ, 0x8, R21 ;  /* 0x00000008ff0f7819 */ /* 0x000fe40000011615 */
[----:B-1----:R-:W-:Y:S02]  /*ddf0*/  LOP3.LUT R5, R20, 0xff, RZ, 0xc0, !PT ;  /* 0x000000ff14057812 */ /* 0x002fe400078ec0ff */
[----:B------:R-:W-:Y:S02]  /*de00*/  LOP3.LUT R4, R4, 0xff, RZ, 0xc0, !PT ;  /* 0x000000ff04047812 */ /* 0x000fe400078ec0ff */
[----:B------:R-:W-:-:S02]  /*de10*/  LOP3.LUT R6, R21, 0xff, RZ, 0xc0, !PT ;  /* 0x000000ff15067812 */ /* 0x000fc400078ec0ff */
[----:B------:R-:W-:Y:S02]  /*de20*/  LOP3.LUT R15, R15, 0xff, RZ, 0xc0, !PT ;  /* 0x000000ff0f0f7812 */ /* 0x000fe400078ec0ff */
[----:B--2---:R-:W-:Y:S02]  /*de30*/  LOP3.LUT R14, R12, 0xff, RZ, 0xc0, !PT ;  /* 0x000000ff0c0e7812 */ /* 0x004fe400078ec0ff */
[----:B------:R-:W-:Y:S02]  /*de40*/  PRMT R6, R15, 0x7604, R6 ;  /* 0x000076040f067816 */ /* 0x000fe40000000006 */
[----:B------:R-:W-:Y:S02]  /*de50*/  LOP3.LUT R26, R10, 0xff, RZ, 0xc0, !PT ;  /* 0x000000ff0a1a7812 */ /* 0x000fe400078ec0ff */
[----:B------:R-:W-:Y:S02]  /*de60*/  SHF.R.U32.HI R27, RZ, 0x8, R13 ;  /* 0x00000008ff1b7819 */ /* 0x000fe4000001160d */
[----:B------:R-:W-:-:S02]  /*de70*/  LOP3.LUT R24, R13, 0xff, RZ, 0xc0, !PT ;  /* 0x000000ff0d187812 */ /* 0x000fc400078ec0ff */
[----:B------:R-:W-:Y:S02]  /*de80*/  LOP3.LUT R27, R27, 0xff, RZ, 0xc0, !PT ;  /* 0x000000ff1b1b7812 */ /* 0x000fe400078ec0ff */
[----:B------:R-:W-:Y:S02]  /*de90*/  SHF.R.U32.HI R31, RZ, 0x10, R11 ;  /* 0x00000010ff1f7819 */ /* 0x000fe4000001160b */
[----:B------:R-:W-:Y:S02]  /*dea0*/  PRMT R24, R27, 0x7604, R24 ;  /* 0x000076041b187816 */ /* 0x000fe40000000018 */
[--C-:B------:R-:W-:Y:S01]  /*deb0*/  SHF.R.U32.HI R27, RZ, 0x8, R9.reuse ;  /* 0x00000008ff1b7819 */ /* 0x100fe20000011609 */
[----:B------:R-:W-:Y:S01]  /*dec0*/  IMAD.U32 R31, R31, 0x10000, RZ ;  /* 0x000100001f1f7824 */ /* 0x000fe200078e00ff */
[----:B------:R-:W-:Y:S02]  /*ded0*/  SHF.R.U32.HI R35, RZ, 0x10, R9 ;  /* 0x00000010ff237819 */ /* 0x000fe40000011609 */
[----:B------:R-:W-:-:S02]  /*dee0*/  LOP3.LUT R27, R27, 0xff, RZ, 0xc0, !PT ;  /* 0x000000ff1b1b7812 */ /* 0x000fc400078ec0ff */
[----:B------:R-:W-:Y:S02]  /*def0*/  SHF.L.U32 R35, R35, 0x10, RZ ;  /* 0x0000001023237819 */ /* 0x000fe400000006ff */
[----:B---3--:R-:W-:Y:S02]  /*df00*/  R2UR UR5, R3 ;  /* 0x00000000030572ca */ /* 0x008fe400000e0000 */
[----:B------:R-:W-:Y:S01]  /*df10*/  IADD3 R3, R0, 0x1c440, RZ ;  /* 0x0001c44000037810 */ /* 0x000fe20007ffe0ff */
[----:B------:R-:W-:Y:S01]  /*df20*/  @P0 VIADD R3, R7, 0xffffffc0 ;  /* 0xffffffc007030836 */ /* 0x000fe20000000000 */
[----:B------:R-:W-:Y:S02]  /*df30*/  PRMT R7, R4, 0x7604, R5 ;  /* 0x0000760404077816 */ /* 0x000fe40000000005 */
[----:B------:R-:W-:Y:S02]  /*df40*/  SHF.R.U32.HI R4, RZ, 0x8, R12 ;  /* 0x00000008ff047819 */ /* 0x000fe4000001160c */
[----:B------:R-:W-:-:S02]  /*df50*/  SHF.R.U32.HI R5, RZ, 0x8, R10 ;  /* 0x00000008ff057819 */ /* 0x000fc4000001160a */
[----:B------:R-:W-:Y:S02]  /*df60*/  LOP3.LUT R15, R4, 0xff, RZ, 0xc0, !PT ;  /* 0x000000ff040f7812 */ /* 0x000fe400078ec0ff */
[----:B------:R-:W-:Y:S01]  /*df70*/  LOP3.LUT R5, R5, 0xff, RZ, 0xc0, !PT ;  /* 0x000000ff05057812 */ /* 0x000fe200078ec0ff */
[----:B------:R-:W-:Y:S01]  /*df80*/  ULEA.HI UR4, UR5, UR5, URZ, 0x1 ;  /* 0x0000000505047291 */ /* 0x000fe2000f8f083f */
[----:B------:R-:W-:Y:S02]  /*df90*/  PRMT R25, R15, 0x7604, R14 ;  /* 0x000076040f197816 */ /* 0x000fe4000000000e */
[----:B------:R-:W-:Y:S01]  /*dfa0*/  SHF.R.U32.HI R4, RZ, 0x8, R8 ;  /* 0x00000008ff047819 */ /* 0x000fe20000011608 */
[----:B------:R-:W-:Y:S01]  /*dfb0*/  ULOP3.LUT UR4, UR4, 0xfffffffe, URZ, 0xc0, !UPT ;  /* 0xfffffffe04047892 */ /* 0x000fe2000f8ec03f */
[----:B------:R-:W-:Y:S02]  /*dfc0*/  SHF.R.U32.HI R14, RZ, 0x8, R11 ;  /* 0x00000008ff0e7819 */ /* 0x000fe4000001160b */
[----:B------:R-:W-:Y:S01]  /*dfd0*/  PRMT R29, R5, 0x7604, R26 ;  /* 0x00007604051d7816 */ /* 0x000fe2000000001a */
[----:B------:R-:W-:Y:S01]  /*dfe0*/  UIADD3 UR4, UR5, -UR4, URZ ;  /* 0x8000000405047290 */ /* 0x000fe2000fffe03f */
[----:B------:R-:W-:-:S02]  /*dff0*/  LOP3.LUT R15, R8, 0xff, RZ, 0xc0, !PT ;  /* 0x000000ff080f7812 */ /* 0x000fc400078ec0ff */
[----:B------:R-:W-:Y:S02]  /*e000*/  LOP3.LUT R4, R4, 0xff, RZ, 0xc0, !PT ;  /* 0x000000ff04047812 */ /* 0x000fe400078ec0ff */
[----:B------:R-:W-:Y:S01]  /*e010*/  LOP3.LUT R5, R11, 0xff, RZ, 0xc0, !PT ;  /* 0x000000ff0b057812 */ /* 0x000fe200078ec0ff */
[----:B------:R-:W-:Y:S01]  /*e020*/  IMAD.U32 R37, RZ, RZ, UR4 ;  /* 0x00000004ff257e24 */ /* 0x000fe2000f8e00ff */
[----:B------:R-:W-:Y:S02]  /*e030*/  LOP3.LUT R14, R14, 0xff, RZ, 0xc0, !PT ;  /* 0x000000ff0e0e7812 */ /* 0x000fe400078ec0ff */
[----:B------:R-:W-:Y:S02]  /*e040*/  PRMT R33, R4, 0x7604, R15 ;  /* 0x0000760404217816 */ /* 0x000fe4000000000f */
[----:B------:R-:W-:Y:S02]  /*e050*/  SHF.L.U32 R37, R37, 0x1f, RZ ;  /* 0x0000001f25257819 */ /* 0x000fe400000006ff */
[----:B------:R-:W-:-:S02]  /*e060*/  PRMT R14, R14, 0x7604, R5 ;  /* 0x000076040e0e7816 */ /* 0x000fc40000000005 */
[----:B------:R-:W0:Y:S01]  /*e070*/  SYNCS.PHASECHK.TRANS64.TRYWAIT P0, [R16+URZ+0x2e800], R37 ;  /* 0x02e80025100075a7 */ /* 0x000e22000800017f */
[----:B------:R-:W-:Y:S02]  /*e080*/  SHF.R.U32.HI R15, RZ, 0x10, R13 ;  /* 0x00000010ff0f7819 */ /* 0x000fe4000001160d */
[----:B------:R-:W-:Y:S02]  /*e090*/  SHF.R.U32.HI R5, RZ, 0x10, R21 ;  /* 0x00000010ff057819 */ /* 0x000fe40000011615 */
[----:B------:R-:W-:Y:S01]  /*e0a0*/  LOP3.LUT R26, R9, 0xff, RZ, 0xc0, !PT ;  /* 0x000000ff091a7812 */ /* 0x000fe200078ec0ff */
[----:B------:R-:W-:Y:S01]  /*e0b0*/  IMAD.U32 R15, R15, 0x10000, RZ ;  /* 0x000100000f0f7824 */ /* 0x000fe200078e00ff */
[----:B------:R-:W-:Y:S01]  /*e0c0*/  LOP3.LUT R7, R7, 0xff0000, R20, 0xf8, !PT ;  /* 0x00ff000007077812 */ /* 0x000fe200078ef814 */
[----:B------:R-:W-:Y:S01]  /*e0d0*/  IMAD.U32 R5, R5, 0x10000, RZ ;  /* 0x0001000005057824 */ /* 0x000fe200078e00ff */
[----:B------:R-:W-:Y:S02]  /*e0e0*/  PRMT R26, R27, 0x7604, R26 ;  /* 0x000076041b1a7816 */ /* 0x000fe4000000001a */
[----:B------:R-:W-:-:S02]  /*e0f0*/  LOP3.LUT R27, R24, 0xff0000, R15, 0xf8, !PT ;  /* 0x00ff0000181b7812 */ /* 0x000fc400078ef80f */
[----:B------:R-:W-:Y:S02]  /*e100*/  LOP3.LUT R5, R6, 0xff0000, R5, 0xf8, !PT ;  /* 0x00ff000006057812 */ /* 0x000fe400078ef805 */
[----:B------:R-:W-:Y:S02]  /*e110*/  VIMNMX R15, R28, 0x80, PT ;  /* 0x000000801c0f7848 */ /* 0x000fe40003fe0100 */
[----:B------:R-:W-:Y:S02]  /*e120*/  LOP3.LUT R31, R14, 0xff0000, R31, 0xf8, !PT ;  /* 0x00ff00000e1f7812 */ /* 0x000fe400078ef81f */
[----:B------:R-:W-:Y:S02]  /*e130*/  LOP3.LUT R25, R25, 0xff0000, R12, 0xf8, !PT ;  /* 0x00ff000019197812 */ /* 0x000fe400078ef80c */
[----:B------:R-:W-:Y:S02]  /*e140*/  LOP3.LUT R29, R29, 0xff0000, R10, 0xf8, !PT ;  /* 0x00ff00001d1d7812 */ /* 0x000fe400078ef80a */
[----:B------:R-:W-:-:S02]  /*e150*/  LOP3.LUT R14, R7, 0xff000000, R20, 0xf8, !PT ;  /* 0xff000000070e7812 */ /* 0x000fc400078ef814 */
[----:B------:R-:W-:Y:S02]  /*e160*/  LOP3.LUT R35, R26, 0xff0000, R35, 0xf8, !PT ;  /* 0x00ff00001a237812 */ /* 0x000fe400078ef823 */
[----:B------:R-:W-:Y:S02]  /*e170*/  ISETP.GE.AND P1, PT, R228, R15, PT ;  /* 0x0000000fe400720c */ /* 0x000fe40003f26270 */
[----:B------:R-:W-:Y:S02]  /*e180*/  LOP3.LUT R20, R5, 0xff000000, R21, 0xf8, !PT ;  /* 0xff00000005147812 */ /* 0x000fe400078ef815 */
[----:B------:R-:W-:Y:S02]  /*e190*/  LOP3.LUT R12, R25, 0xff000000, R12, 0xf8, !PT ;  /* 0xff000000190c7812 */ /* 0x000fe400078ef80c */
[----:B------:R-:W-:Y:S02]  /*e1a0*/  LOP3.LUT R13, R27, 0xff000000, R13, 0xf8, !PT ;  /* 0xff0000001b0d7812 */ /* 0x000fe400078ef80d */
[----:B------:R-:W-:-:S02]  /*e1b0*/  LOP3.LUT R10, R29, 0xff000000, R10, 0xf8, !PT ;  /* 0xff0000001d0a7812 */ /* 0x000fc400078ef80a */
[----:B------:R-:W-:Y:S02]  /*e1c0*/  LOP3.LUT R11, R31, 0xff000000, R11, 0xf8, !PT ;  /* 0xff0000001f0b7812 */ /* 0x000fe400078ef80b */
[----:B------:R-:W-:Y:S01]  /*e1d0*/  LOP3.LUT R33, R33, 0xff0000, R8, 0xf8, !PT ;  /* 0x00ff000021217812 */ /* 0x000fe200078ef808 */
[----:B0-----:R-:W-:Y:S06]  /*e1e0*/  @!P0 BRA `(.L_x_6507) ;  /* 0x000001a000888947 */ /* 0x001fec0003800000 */
.L_x_6716:
[----:B------:R-:W-:Y:S05]  /*e1f0*/  BSYNC B1 ;  /* 0x0000000000017941 */ /* 0x000fea0003800000 */
.L_x_6506:
[----:B------:R-:W-:Y:S01]  /*e200*/  BSSY B1, `(.L_x_6508) ;  /* 0x00000bf000017945 */ /* 0x000fe20003800000 */
[----:B------:R-:W-:Y:S02]  /*e210*/  LOP3.LUT R8, R33, 0xff000000, R8, 0xf8, !PT ;  /* 0xff00000021087812 */ /* 0x000fe400078ef808 */
[----:B------:R-:W-:Y:S01]  /*e220*/  LOP3.LUT R9, R35, 0xff000000, R9, 0xf8, !PT ;  /* 0xff00000023097812 */ /* 0x000fe200078ef809 */
[----:B------:R-:W-:Y:S06]  /*e230*/  @P1 BRA `(.L_x_6509) ;  /* 0x0000000800ec1947 */ /* 0x000fec0003800000 */
[----:B------:R-:W1:Y:S01]  /*e240*/  LDC R5, c[0x0][0x3f4] ;  /* 0x0000fd00ff057b82 */ /* 0x000e620000000800 */
[----:B------:R-:W-:Y:S01]  /*e250*/  BSSY B2, `(.L_x_6510) ;  /* 0x000005e000027945 */ /* 0x000fe20003800000 */
[-C--:B-1----:R-:W-:Y:S02]  /*e260*/  ISETP.GE.AND P0, PT, R22, R5.reuse, PT ;  /* 0x000000051600720c */ /* 0x082fe40003f06270 */
[----:B------:R-:W-:-:S11]  /*e270*/  ISETP.GE.AND P1, PT, R230, R5, PT ;  /* 0x00000005e600720c */ /* 0x000fd60003f26270 */
[----:B------:R-:W-:Y:S05]  /*e280*/  @P0 BRA `(.L_x_6511) ;  /* 0x0000000400680947 */ /* 0x000fea0003800000 */
[----:B------:R-:W1:Y:S01]  /*e290*/  LDS.128 R4, [R0+0x1c400] ;  /* 0x01c4000000047984 */ /* 0x000e620000000c00 */
[----:B------:R-:W-:Y:S02]  /*e2a0*/  F2FP.F16.E4M3.UNPACK_B R31, R10 ;  /* 0x0000000aff1f723e */ /* 0x000fe400020006ff */
[----:B------:R-:W-:-:S03]  /*e2b0*/  F2FP.F16.E4M3.UNPACK_B R28, R14 ;  /* 0x0000000eff1c723e */ /* 0x000fc600020006ff */
[--C-:B------:R-:W-:Y:S02]  /*e2c0*/  HADD2.F32 R32, -RZ, R31.reuse.H1_H1 ;  /* 0x3000001fff207230 */ /* 0x100fe40000004100 */
[--C-:B------:R-:W-:Y:S02]  /*e2d0*/  HADD2.F32 R29, -RZ, R28.reuse.H1_H1 ;  /* 0x3000001cff1d7230 */ /* 0x100fe40000004100 */
        /* <DEDUP_REMOVED lines=11> */
[----:B------:R-:W-:Y:S01]  /*e390*/  FMUL.FTZ R33, R21, R29 ;  /* 0x0000001d15217220 */ /* 0x000fe20000410000 */
        /* <DEDUP_REMOVED lines=20> */
[C---:B0-----:R-:W-:Y:S01]  /*e4e0*/  FFMA.FTZ R37, R26.reuse, R28, -R31 ;  /* 0x0000001c1a257223 */ /* 0x041fe2000001081f */
[----:B------:R-:W-:Y:S01]  /*e4f0*/  HADD2.F32 R24, -RZ, R24.H0_H0 ;  /* 0x20000018ff187230 */ /* 0x000fe20000004100 */
[----:B------:R-:W-:Y:S01]  /*e500*/  F2FP.F16.E4M3.UNPACK_B R28, R11 ;  /* 0x0000000bff1c723e */ /* 0x000fe200020006ff */
[----:B------:R-:W-:Y:S02]  /*e510*/  HADD2.F32 R25, -RZ, R25.H0_H0 ;  /* 0x20000019ff197230 */ /* 0x000fe40000004100 */
[----:B------:R-:W-:Y:S01]  /*e520*/  FFMA.FTZ R32, R26, R32, R5 ;  /* 0x000000201a207223 */ /* 0x000fe20000010005 */
[C---:B------:R-:W-:Y:S01]  /*e530*/  FMUL.FTZ R38, R4.reuse, R29 ;  /* 0x0000001d04267220 */ /* 0x040fe20000410000 */
[----:B------:R-:W-:Y:S01]  /*e540*/  F2FP.F16.E4M3.UNPACK_B R26, R20 ;  /* 0x00000014ff1a723e */ /* 0x000fe200020006ff */
        /* <DEDUP_REMOVED lines=9> */
[----:B------:R-:W-:Y:S02]  /*e5e0*/  HADD2.F32 R26, -RZ, R26.H0_H0 ;  /* 0x2000001aff1a7230 */ /* 0x000fe40000004100 */
[-C--:B------:R-:W-:Y:S01]  /*e5f0*/  FMUL.FTZ R41, R5, R24.reuse ;  /* 0x0000001805297220 */ /* 0x080fe20000410000 */
[----:B------:R-:W-:Y:S02]  /*e600*/  HADD2.F32 R28, -RZ, R28.H0_H0 ;  /* 0x2000001cff1c7230 */ /* 0x000fe40000004100 */
[----:B------:R-:W-:Y:S01]  /*e610*/  FFMA.FTZ R39, R6, R24, -R25 ;  /* 0x0000001806277223 */ /* 0x000fe20000010819 */
[--C-:B------:R-:W-:Y:S01]  /*e620*/  HADD2.F32 R4, -RZ, R27.reuse.H1_H1 ;  /* 0x3000001bff047230 */ /* 0x100fe20000004100 */
[----:B------:R-:W-:Y:S01]  /*e630*/  F2FP.F16.E4M3.UNPACK_B R5, R20.H1 ;  /* 0x00000014ff05723e */ /* 0x000fe200030006ff */
[----:B------:R-:W-:-:S02]  /*e640*/  HADD2.F32 R27, -RZ, R27.H0_H0 ;  /* 0x2000001bff1b7230 */ /* 0x000fc40000004100 */
[----:B------:R-:W-:Y:S01]  /*e650*/  FFMA.FTZ R40, R6, R31, R41 ;  /* 0x0000001f06287223 */ /* 0x000fe20000010029 */
[C---:B------:R-:W-:Y:S01]  /*e660*/  FMUL.FTZ R24, R4.reuse, R28 ;  /* 0x0000001c04187220 */ /* 0x040fe20000410000 */
[-C--:B------:R-:W-:Y:S01]  /*e670*/  FMUL.FTZ R25, R4, R26.reuse ;  /* 0x0000001a04197220 */ /* 0x080fe20000410000 */
[----:B------:R-:W-:Y:S01]  /*e680*/  F2FP.F16.E4M3.UNPACK_B R4, R11.H1 ;  /* 0x0000000bff04723e */ /* 0x000fe200030006ff */
[--C-:B------:R-:W-:Y:S02]  /*e690*/  HADD2.F32 R6, -RZ, R5.reuse.H0_H0 ;  /* 0x20000005ff067230 */ /* 0x100fe40000004100 */
[C---:B------:R-:W-:Y:S01]  /*e6a0*/  FFMA.FTZ R31, R27.reuse, R26, -R24 ;  /* 0x0000001a1b1f7223 */ /* 0x040fe20000010818 */
[----:B------:R-:W-:Y:S02]  /*e6b0*/  HADD2.F32 R24, -RZ, R5.H1_H1 ;  /* 0x30000005ff187230 */ /* 0x000fe40000004100 */
[----:B------:R-:W-:Y:S01]  /*e6c0*/  FFMA.FTZ R28, R27, R28, R25 ;  /* 0x0000001c1b1c7223 */ /* 0x000fe20000010019 */
[----:B------:R-:W-:-:S02]  /*e6d0*/  HADD2.F32 R26, -RZ, R4.H1_H1 ;  /* 0x30000004ff1a7230 */ /* 0x000fc40000004100 */
[----:B------:R-:W-:Y:S02]  /*e6e0*/  HADD2.F32 R5, -RZ, R7.H1_H1 ;  /* 0x30000007ff057230 */ /* 0x000fe40000004100 */
[----:B------:R-:W-:Y:S02]  /*e6f0*/  HADD2.F32 R25, -RZ, R4.H0_H0 ;  /* 0x20000004ff197230 */ /* 0x000fe40000004100 */
[----:B------:R-:W-:Y:S02]  /*e700*/  HADD2.F32 R4, -RZ, R21.H1_H1 ;  /* 0x30000015ff047230 */ /* 0x000fe40000004100 */
[C---:B------:R-:W-:Y:S01]  /*e710*/  FMUL.FTZ R44, R5.reuse, R26 ;  /* 0x0000001a052c7220 */ /* 0x040fe20000410000 */
[----:B------:R-:W-:Y:S02]  /*e720*/  HADD2.F32 R7, -RZ, R7.H0_H0 ;  /* 0x20000007ff077230 */ /* 0x000fe40000004100 */
[----:B------:R-:W-:Y:S01]  /*e730*/  FMUL.FTZ R5, R5, R24 ;  /* 0x0000001805057220 */ /* 0x000fe20000410000 */
[----:B------:R-:W-:-:S02]  /*e740*/  HADD2.F32 R21, -RZ, R21.H0_H0 ;  /* 0x20000015ff157230 */ /* 0x000fc40000004100 */
[CC--:B------:R-:W-:Y:S01]  /*e750*/  FMUL.FTZ R42, R4.reuse, R25.reuse ;  /* 0x00000019042a7220 */ /* 0x0c0fe20000410000 */
        /* <DEDUP_REMOVED lines=11> */
[----:B------:R-:W-:-:S05]  /*e810*/  F2FP.SATFINITE.E4M3.F32.PACK_AB_MERGE_C R7, R24, R7, R44 ;  /* 0x000000071807723e */ /* 0x000fca000480702c */
[----:B------:R1:W-:Y:S02]  /*e820*/  STS.128 [R0+0x1c400], R4 ;  /* 0x01c4000400007388 */ /* 0x0003e40000000c00 */
.L_x_6511:
[----:B------:R-:W-:Y:S05]  /*e830*/  BSYNC B2 ;  /* 0x0000000000027941 */ /* 0x000fea0003800000 */
.L_x_6510:
[----:B------:R-:W-:Y:S05]  /*e840*/  @P1 BRA `(.L_x_6509) ;  /* 0x0000000400681947 */ /* 0x000fea0003800000 */
[----:B-1----:R-:W1:Y:S01]  /*e850*/  LDS.128 R4, [R3] ;  /* 0x0000000003047984 */ /* 0x002e620000000c00 */
        /* <DEDUP_REMOVED lines=88> */
[----:B------:R2:W-:Y:S02]  /*ede0*/  STS.128 [R3], R4 ;  /* 0x0000000403007388 */ /* 0x0005e40000000c00 */
.L_x_6509:
[----:B------:R-:W-:Y:S05]  /*edf0*/  BSYNC B1 ;  /* 0x0000000000017941 */ /* 0x000fea0003800000 */
.L_x_6508:
[----:B-12---:R-:W-:-:S05]  /*ee00*/  VIADD R4, R228, 0x40 ;  /* 0x00000040e4047836 */ /* 0x006fca0000000000 */
[----:B------:R-:W-:-:S13]  /*ee10*/  ISETP.GE.AND P0, PT, R4, R15, PT ;  /* 0x0000000f0400720c */ /* 0x000fda0003f06270 */
[----:B------:R-:W-:Y:S05]  /*ee20*/  @P0 BRA `(.L_x_6512) ;  /* 0x0000002800a40947 */ /* 0x000fea0003800000 */
        /* <DEDUP_REMOVED lines=8> */
[----:B------:R-:W-:Y:S02]  /*eeb0*/  HADD2.F32 R33, -RZ, R31.H1_H1 ;  /* 0x3000001fff217230 */ /* 0x000fe40000004100 */
[----:B------:R-:W-:Y:S02]  /*eec0*/  HADD2.F32 R29, -RZ, R27.H1_H1 ;  /* 0x3000001bff1d7230 */ /* 0x000fe40000004100 */
[----:B------:R-:W-:Y:S01]  /*eed0*/  HADD2.F32 R34, -RZ, R31.H0_H0 ;  /* 0x2000001fff227230 */ /* 0x000fe20000004100 */
[----:B------:R-:W-:Y:S02]  /*eee0*/  F2FP.F16.E4M3.UNPACK_B R31, R14.H1 ;  /* 0x0000000eff1f723e */ /* 0x000fe400030006ff */
[-C--:B-1----:R-:W-:Y:S02]  /*eef0*/  F2FP.F16.E4M3.UNPACK_B R15, R4.reuse.H1 ;  /* 0x00000004ff0f723e */ /* 0x082fe400030006ff */
[----:B------:R-:W-:Y:S02]  /*ef00*/  F2FP.F16.E4M3.UNPACK_B R4, R4 ;  /* 0x00000004ff04723e */ /* 0x000fe400020006ff */
[-C--:B------:R-:W-:Y:S01]  /*ef10*/  F2FP.F16.E4M3.UNPACK_B R24, R5.reuse ;  /* 0x00000005ff18723e */ /* 0x080fe200020006ff */
[--C-:B------:R-:W-:Y:S01]  /*ef20*/  HADD2.F32 R21, -RZ, R15.reuse.H0_H0 ;  /* 0x2000000fff157230 */ /* 0x100fe20000004100 */
[----:B------:R-:W-:Y:S01]  /*ef30*/  F2FP.F16.E4M3.UNPACK_B R25, R5.H1 ;  /* 0x00000005ff19723e */ /* 0x000fe200030006ff */
[----:B------:R-:W-:Y:S01]  /*ef40*/  HADD2.F32 R15, -RZ, R15.H1_H1 ;  /* 0x3000000fff0f7230 */ /* 0x000fe20000004100 */
[-C--:B------:R-:W-:Y:S01]  /*ef50*/  F2FP.F16.E4M3.UNPACK_B R26, R6.reuse ;  /* 0x00000006ff1a723e */ /* 0x080fe200020006ff */
[--C-:B------:R-:W-:Y:S01]  /*ef60*/  HADD2.F32 R5, -RZ, R4.reuse.H1_H1 ;  /* 0x30000004ff057230 */ /* 0x100fe20000004100 */
[----:B------:R-:W-:Y:S01]  /*ef70*/  F2FP.F16.E4M3.UNPACK_B R6, R6.H1 ;  /* 0x00000006ff06723e */ /* 0x000fe200030006ff */
[----:B------:R-:W-:-:S02]  /*ef80*/  HADD2.F32 R4, -RZ, R4.H0_H0 ;  /* 0x20000004ff047230 */ /* 0x000fc40000004100 */
[-C--:B------:R-:W-:Y:S01]  /*ef90*/  FMUL.FTZ R28, R33, R15.reuse ;  /* 0x0000000f211c7220 */ /* 0x080fe20000410000 */
[C---:B------:R-:W-:Y:S01]  /*efa0*/  FMUL.FTZ R32, R29.reuse, R15 ;  /* 0x0000000f1d207220 */ /* 0x040fe20000410000 */
[----:B------:R-:W-:Y:S02]  /*efb0*/  F2FP.F16.E4M3.UNPACK_B R15, R7 ;  /* 0x00000007ff0f723e */ /* 0x000fe400020006ff */
[-C--:B------:R-:W-:Y:S01]  /*efc0*/  FFMA.FTZ R28, R29, R21.reuse, -R28 ;  /* 0x000000151d1c7223 */ /* 0x080fe2000001081c */
[----:B------:R-:W-:Y:S01]  /*efd0*/  FFMA.FTZ R29, R33, R21, R32 ;  /* 0x00000015211d7223 */ /* 0x000fe20000010020 */
[----:B------:R-:W-:Y:S01]  /*efe0*/  HADD2.F32 R32, -RZ, R27.H0_H0 ;  /* 0x2000001bff207230 */ /* 0x000fe20000004100 */
[----:B------:R-:W-:Y:S01]  /*eff0*/  F2FP.F16.E4M3.UNPACK_B R33, R10.H1 ;  /* 0x0000000aff21723e */ /* 0x000fe200030006ff */
[----:B------:R-:W-:Y:S01]  /*f000*/  FMUL.FTZ R21, R34, R5 ;  /* 0x0000000522157220 */ /* 0x000fe20000410000 */
[----:B------:R-:W-:Y:S02]  /*f010*/  F2FP.F16.E4M3.UNPACK_B R7, R7.H1 ;  /* 0x00000007ff07723e */ /* 0x000fe400030006ff */
[----:B------:R-:W-:Y:S01]  /*f020*/  FMUL.FTZ R27, R32, R5 ;  /* 0x00000005201b7220 */ /* 0x000fe20000410000 */
[----:B------:R-:W-:-:S02]  /*f030*/  HADD2.F32 R35, -RZ, R33.H1_H1 ;  /* 0x30000021ff237230 */ /* 0x000fc40000004100 */
[-C--:B------:R-:W-:Y:S01]  /*f040*/  FFMA.FTZ R21, R32, R4.reuse, -R21 ;  /* 0x0000000420157223 */ /* 0x080fe20000010815 */
[----:B------:R-:W-:Y:S02]  /*f050*/  HADD2.F32 R5, -RZ, R25.H1_H1 ;  /* 0x30000019ff057230 */ /* 0x000fe40000004100 */
[----:B------:R-:W-:Y:S01]  /*f060*/  FFMA.FTZ R10, R34, R4, R27 ;  /* 0x00000004220a7223 */ /* 0x000fe2000001001b */
[----:B------:R-:W-:Y:S02]  /*f070*/  HADD2.F32 R27, -RZ, R31.H1_H1 ;  /* 0x3000001fff1b7230 */ /* 0x000fe40000004100 */
[----:B------:R-:W-:Y:S02]  /*f080*/  HADD2.F32 R25, -RZ, R25.H0_H0 ;  /* 0x20000019ff197230 */ /* 0x000fe40000004100 */
[-C--:B------:R-:W-:Y:S01]  /*f090*/  FMUL.FTZ R14, R35, R5.reuse ;  /* 0x00000005230e7220 */ /* 0x080fe20000410000 */
[----:B------:R-:W-:Y:S02]  /*f0a0*/  HADD2.F32 R34, -RZ, R33.H0_H0 ;  /* 0x20000021ff227230 */ /* 0x000fe40000004100 */
[----:B------:R-:W-:Y:S01]  /*f0b0*/  FMUL.FTZ R32, R27, R5 ;  /* 0x000000051b207220 */ /* 0x000fe20000410000 */
[----:B------:R-:W-:-:S02]  /*f0c0*/  HADD2.F32 R4, -RZ, R24.H1_H1 ;  /* 0x30000018ff047230 */ /* 0x000fc40000004100 */
[----:B------:R-:W-:Y:S01]  /*f0d0*/  FFMA.FTZ R27, R27, R25, -R14 ;  /* 0x000000191b1b7223 */ /* 0x000fe2000001080e */
[----:B------:R-:W-:Y:S01]  /*f0e0*/  HADD2.F32 R14, -RZ, R31.H0_H0 ;  /* 0x2000001fff0e7230 */ /* 0x000fe20000004100 */
[----:B------:R-:W-:Y:S01]  /*f0f0*/  F2FP.F16.E4M3.UNPACK_B R33, R11 ;  /* 0x0000000bff21723e */ /* 0x000fe200020006ff */
[----:B------:R-:W-:Y:S02]  /*f100*/  HADD2.F32 R24, -RZ, R24.H0_H0 ;  /* 0x20000018ff187230 */ /* 0x000fe40000004100 */
[----:B------:R-:W-:Y:S01]  /*f110*/  FMUL.FTZ R5, R34, R4 ;  /* 0x0000000422057220 */ /* 0x000fe20000410000 */
[----:B------:R-:W-:Y:S01]  /*f120*/  FFMA.FTZ R32, R35, R25, R32 ;  /* 0x0000001923207223 */ /* 0x000fe20000010020 */
[----:B------:R-:W-:Y:S01]  /*f130*/  F2FP.F16.E4M3.UNPACK_B R31, R20 ;  /* 0x00000014ff1f723e */ /* 0x000fe200020006ff */
[C---:B------:R-:W-:Y:S01]  /*f140*/  FMUL.FTZ R25, R14.reuse, R4 ;  /* 0x000000040e197220 */ /* 0x040fe20000410000 */
[----:B------:R-:W-:Y:S01]  /*f150*/  FFMA.FTZ R14, R14, R24, -R5 ;  /* 0x000000180e0e7223 */ /* 0x000fe20000010805 */
[----:B------:R-:W-:Y:S01]  /*f160*/  HADD2.F32 R38, -RZ, R33.H1_H1 ;  /* 0x30000021ff267230 */ /* 0x000fe20000004100 */
[----:B------:R-:W-:Y:S01]  /*f170*/  F2FP.F16.E4M3.UNPACK_B R20, R20.H1 ;  /* 0x00000014ff14723e */ /* 0x000fe200030006ff */
[----:B------:R-:W-:-:S02]  /*f180*/  HADD2.F32 R5, -RZ, R6.H1_H1 ;  /* 0x30000006ff057230 */ /* 0x000fc40000004100 */
[----:B------:R-:W-:Y:S01]  /*f190*/  FFMA.FTZ R25, R34, R24, R25 ;  /* 0x0000001822197223 */ /* 0x000fe20000010019 */
[--C-:B------:R-:W-:Y:S01]  /*f1a0*/  HADD2.F32 R24, -RZ, R31.reuse.H1_H1 ;  /* 0x3000001fff187230 */ /* 0x100fe20000004100 */
[----:B------:R-:W-:Y:S01]  /*f1b0*/  F2FP.SATFINITE.E4M3.F32.PACK_AB_MERGE_C R27, R32, R27, RZ ;  /* 0x0000001b201b723e */ /* 0x000fe200048070ff */
[----:B------:R-:W-:Y:S02]  /*f1c0*/  HADD2.F32 R34, -RZ, R31.H0_H0 ;  /* 0x2000001fff227230 */ /* 0x000fe40000004100 */
[-C--:B------:R-:W-:Y:S01]  /*f1d0*/  FMUL.FTZ R31, R38, R5.reuse ;  /* 0x00000005261f7220 */ /* 0x080fe20000410000 */
[----:B------:R-:W-:Y:S02]  /*f1e0*/  HADD2.F32 R6, -RZ, R6.H0_H0 ;  /* 0x20000006ff067230 */ /* 0x000fe40000004100 */
[----:B------:R-:W-:Y:S02]  /*f1f0*/  HADD2.F32 R36, -RZ, R33.H0_H0 ;  /* 0x20000021ff247230 */ /* 0x000fe40000004100 */
[----:B------:R-:W-:Y:S01]  /*f200*/  FMUL.FTZ R33, R24, R5 ;  /* 0x0000000518217220 */ /* 0x000fe20000410000 */
[----:B------:R-:W-:-:S02]  /*f210*/  HADD2.F32 R4, -RZ, R26.H1_H1 ;  /* 0x3000001aff047230 */ /* 0x000fc40000004100 */
[-C--:B------:R-:W-:Y:S01]  /*f220*/  FFMA.FTZ R24, R24, R6.reuse, -R31 ;  /* 0x0000000618187223 */ /* 0x080fe2000001081f */
[----:B------:R-:W-:Y:S02]  /*f230*/  HADD2.F32 R26, -RZ, R26.H0_H0 ;  /* 0x2000001aff1a7230 */ /* 0x000fe40000004100 */
[----:B------:R-:W-:Y:S01]  /*f240*/  FFMA.FTZ R33, R38, R6, R33 ;  /* 0x0000000626217223 */ /* 0x000fe20000010021 */
[--C-:B------:R-:W-:Y:S02]  /*f250*/  HADD2.F32 R35, -RZ, R20.reuse.H1_H1 ;  /* 0x30000014ff237230 */ /* 0x100fe40000004100 */
[-C--:B------:R-:W-:Y:S01]  /*f260*/  FMUL.FTZ R5, R36, R4.reuse ;  /* 0x0000000424057220 */ /* 0x080fe20000410000 */
[C---:B------:R-:W-:Y:S01]  /*f270*/  FMUL.FTZ R31, R34.reuse, R4 ;  /* 0x00000004221f7220 */ /* 0x040fe20000410000 */
[----:B------:R-:W-:Y:S01]  /*f280*/  F2FP.F16.E4M3.UNPACK_B R4, R11.H1 ;  /* 0x0000000bff04723e */ /* 0x000fe200030006ff */
[----:B------:R-:W-:Y:S02]  /*f290*/  HADD2.F32 R11, -RZ, R20.H0_H0 ;  /* 0x20000014ff0b7230 */ /* 0x000fe40000004100 */
[----:B------:R-:W-:Y:S01]  /*f2a0*/  FFMA.FTZ R6, R34, R26, -R5 ;  /* 0x0000001a22067223 */ /* 0x000fe20000010805 */
[----:B------:R-:W-:-:S02]  /*f2b0*/  HADD2.F32 R5, -RZ, R7.H1_H1 ;  /* 0x30000007ff057230 */ /* 0x000fc40000004100 */
[----:B------:R-:W-:Y:S01]  /*f2c0*/  FFMA.FTZ R31, R36, R26, R31 ;  /* 0x0000001a241f7223 */ /* 0x000fe2000001001f */
[--C-:B------:R-:W-:Y:S01]  /*f2d0*/  HADD2.F32 R39, -RZ, R4.reuse.H1_H1 ;  /* 0x30000004ff277230 */ /* 0x100fe20000004100 */
[----:B------:R-:W-:Y:S01]  /*f2e0*/  F2FP.SATFINITE.E4M3.F32.PACK_AB_MERGE_C R24, R33, R24, RZ ;  /* 0x000000182118723e */ /* 0x000fe200048070ff */
[----:B0-----:R-:W-:Y:S02]  /*f2f0*/  HADD2.F32 R37, -RZ, R4.H0_H0 ;  /* 0x20000004ff257230 */ /* 0x001fe40000004100 */
[-C--:B------:R-:W-:Y:S01]  /*f300*/  FMUL.FTZ R34, R35, R5.reuse ;  /* 0x0000000523227220 */ /* 0x080fe20000410000 */
[----:B------:R-:W-:Y:S02]  /*f310*/  HADD2.F32 R4, -RZ, R15.H1_H1 ;  /* 0x3000000fff047230 */ /* 0x000fe40000004100 */
[----:B------:R-:W-:Y:S01]  /*f320*/  FMUL.FTZ R26, R39, R5 ;  /* 0x00000005271a7220 */ /* 0x000fe20000410000 */
[----:B------:R-:W-:Y:S01]  /*f330*/  HADD2.F32 R7, -RZ, R7.H0_H0 ;  /* 0x20000007ff077230 */ /* 0x000fe20000004100 */
[----:B------:R-:W-:Y:S01]  /*f340*/  F2FP.SATFINITE.E4M3.F32.PACK_AB_MERGE_C R6, R31, R6, R24 ;  /* 0x000000061f06723e */ /* 0x000fe20004807018 */
        /* <DEDUP_REMOVED lines=8> */
[----:B------:R-:W-:Y:S02]  /*f3d0*/  F2FP.SATFINITE.E4M3.F32.PACK_AB_MERGE_C R26, R5, R26, RZ ;  /* 0x0000001a051a723e */ /* 0x000fe400048070ff */
[----:B------:R-:W-:-:S02]  /*f3e0*/  F2FP.SATFINITE.E4M3.F32.PACK_AB_MERGE_C R4, R10, R21, R4 ;  /* 0x000000150a04723e */ /* 0x000fc40004807004 */
[----:B------:R-:W-:Y:S02]  /*f3f0*/  F2FP.SATFINITE.E4M3.F32.PACK_AB_MERGE_C R5, R25, R14, R27 ;  /* 0x0000000e1905723e */ /* 0x000fe4000480701b */
[----:B------:R-:W-:-:S05]  /*f400*/  F2FP.SATFINITE.E4M3.F32.PACK_AB_MERGE_C R7, R20, R7, R26 ;  /* 0x000000071407723e */ /* 0x000fca000480701a */
[----:B------:R1:W-:Y:S02]  /*f410*/  STS.128 [R0+0x1e400], R4 ;  /* 0x01e4000400007388 */ /* 0x0003e40000000c00 */
.L_x_6514:
[----:B------:R-:W-:Y:S05]  /*f420*/  BSYNC B1 ;  /* 0x0000000000017941 */ /* 0x000fea0003800000 */
.L_x_6513:
[----:B------:R-:W-:Y:S05]  /*f430*/  @P1 BRA `(.L_x_6512) ;  /* 0x0000002400201947 */ /* 0x000fea0003800000 */
[----:B-1----:R-:W1:Y:S01]  /*f440*/  LDS.128 R4, [R3+0x2000] ;  /* 0x0020000003047984 */ /* 0x002e620000000c00 */
[----:B------:R-:W-:Y:S02]  /*f450*/  F2FP.F16.E4M3.UNPACK_B R26, R12 ;  /* 0x0000000cff1a723e */ /* 0x000fe400020006ff */
[----:B------:R-:W-:Y:S02]  /*f460*/  F2FP.F16.E4M3.UNPACK_B R28, R8 ;  /* 0x00000008ff1c723e */ /* 0x000fe400020006ff */
[----:B------:R-:W-:Y:S01]  /*f470*/  F2FP.F16.E4M3.UNPACK_B R12, R12.H1 ;  /* 0x0000000cff0c723e */ /* 0x000fe200030006ff */
[----:B------:R-:W-:Y:S02]  /*f480*/  HADD2.F32 R24, -RZ, R26.H1_H1 ;  /* 0x3000001aff187230 */ /* 0x000fe40000004100 */
[----:B------:R-:W-:Y:S02]  /*f490*/  HADD2.F32 R32, -RZ, R28.H1_H1 ;  /* 0x3000001cff207230 */ /* 0x000fe40000004100 */
[----:B------:R-:W-:-:S02]  /*f4a0*/  HADD2.F32 R26, -RZ, R26.H0_H0 ;  /* 0x2000001aff1a7230 */ /* 0x000fc40000004100 */
[----:B------:R-:W-:Y:S02]  /*f4b0*/  HADD2.F32 R28, -RZ, R28.H0_H0 ;  /* 0x2000001cff1c7230 */ /* 0x000fe40000004100 */
        /* <DEDUP_REMOVED lines=8> */
[----:B------:R-:W-:Y:S01]  /*f540*/  F2FP.F16.E4M3.UNPACK_B R15, R6.H1 ;  /* 0x00000006ff0f723e */ /* 0x000fe200030006ff */
[----:B------:R-:W-:Y:S02]  /*f550*/  HADD2.F32 R6, -RZ, R5.H1_H1 ;  /* 0x30000005ff067230 */ /* 0x000fe40000004100 */
[-C--:B------:R-:W-:Y:S01]  /*f560*/  FMUL.FTZ R21, R32, R0.reuse ;  /* 0x0000000020157220 */ /* 0x080fe20000410000 */
[C---:B------:R-:W-:Y:S01]  /*f570*/  FMUL.FTZ R25, R24.reuse, R0 ;  /* 0x0000000018197220 */ /* 0x040fe20000410000 */
[--C-:B------:R-:W-:Y:S01]  /*f580*/  HADD2.F32 R0, -RZ, R4.reuse.H1_H1 ;  /* 0x30000004ff007230 */ /* 0x100fe20000004100 */
[----:B------:R-:W-:Y:S01]  /*f590*/  F2FP.F16.E4M3.UNPACK_B R20, R7 ;  /* 0x00000007ff14723e */ /* 0x000fe200020006ff */
[-C--:B------:R-:W-:Y:S01]  /*f5a0*/  FFMA.FTZ R24, R24, R10.reuse, -R21 ;  /* 0x0000000a18187223 */ /* 0x080fe20000010815 */
[----:B------:R-:W-:Y:S01]  /*f5b0*/  FFMA.FTZ R27, R32, R10, R25 ;  /* 0x0000000a201b7223 */ /* 0x000fe20000010019 */
[----:B------:R-:W-:Y:S01]  /*f5c0*/  F2FP.F16.E4M3.UNPACK_B R10, R8.H1 ;  /* 0x00000008ff0a723e */ /* 0x000fe200030006ff */
[----:B------:R-:W-:-:S02]  /*f5d0*/  HADD2.F32 R4, -RZ, R4.H0_H0 ;  /* 0x20000004ff047230 */ /* 0x000fc40000004100 */
[-C--:B------:R-:W-:Y:S01]  /*f5e0*/  FMUL.FTZ R25, R26, R0.reuse ;  /* 0x000000001a197220 */ /* 0x080fe20000410000 */
[C---:B------:R-:W-:Y:S01]  /*f5f0*/  FMUL.FTZ R21, R28.reuse, R0 ;  /* 0x000000001c157220 */ /* 0x040fe20000410000 */
[----:B------:R-:W-:Y:S01]  /*f600*/  HADD2.F32 R5, -RZ, R5.H0_H0 ;  /* 0x20000005ff057230 */ /* 0x000fe20000004100 */
[----:B------:R-:W-:Y:S01]  /*f610*/  F2FP.F16.E4M3.UNPACK_B R7, R7.H1 ;  /* 0x00000007ff07723e */ /* 0x000fe200030006ff */
[----:B------:R-:W-:Y:S02]  /*f620*/  HADD2.F32 R33, -RZ, R10.H1_H1 ;  /* 0x3000000aff217230 */ /* 0x000fe40000004100 */
[-C--:B------:R-:W-:Y:S01]  /*f630*/  FFMA.FTZ R8, R28, R4.reuse, R25 ;  /* 0x000000041c087223 */ /* 0x080fe20000010019 */
[----:B------:R-:W-:Y:S01]  /*f640*/  FFMA.FTZ R21, R26, R4, -R21 ;  /* 0x000000041a157223 */ /* 0x000fe20000010815 */
[----:B------:R-:W-:Y:S01]  /*f650*/  HADD2.F32 R25, -RZ, R12.H1_H1 ;  /* 0x3000000cff197230 */ /* 0x000fe20000004100 */
[----:B------:R-:W-:Y:S01]  /*f660*/  F2FP.F16.E4M3.UNPACK_B R26, R9 ;  /* 0x00000009ff1a723e */ /* 0x000fe200020006ff */
[----:B------:R-:W-:Y:S01]  /*f670*/  FMUL.FTZ R4, R33, R6 ;  /* 0x0000000621047220 */ /* 0x000fe20000410000 */
[----:B------:R-:W-:Y:S01]  /*f680*/  HADD2.F32 R31, -RZ, R10.H0_H0 ;  /* 0x2000000aff1f7230 */ /* 0x000fe20000004100 */
[----:B------:R-:W-:Y:S01]  /*f690*/  F2FP.F16.E4M3.UNPACK_B R12, R13 ;  /* 0x0000000dff0c723e */ /* 0x000fe200020006ff */
[----:B------:R-:W-:-:S02]  /*f6a0*/  HADD2.F32 R0, -RZ, R11.H1_H1 ;  /* 0x3000000bff007230 */ /* 0x000fc40000004100 */
[C---:B------:R-:W-:Y:S01]  /*f6b0*/  FMUL.FTZ R6, R25.reuse, R6 ;  /* 0x0000000619067220 */ /* 0x040fe20000410000 */
[----:B------:R-:W-:Y:S01]  /*f6c0*/  FFMA.FTZ R10, R25, R5, -R4 ;  /* 0x00000005190a7223 */ /* 0x000fe20000010804 */
[----:B------:R-:W-:Y:S01]  /*f6d0*/  HADD2.F32 R11, -RZ, R11.H0_H0 ;  /* 0x2000000bff0b7230 */ /* 0x000fe20000004100 */
[----:B------:R-:W-:Y:S01]  /*f6e0*/  F2FP.F16.E4M3.UNPACK_B R9, R9.H1 ;  /* 0x00000009ff09723e */ /* 0x000fe200030006ff */
[-C--:B------:R-:W-:Y:S01]  /*f6f0*/  FMUL.FTZ R4, R31, R0.reuse ;  /* 0x000000001f047220 */ /* 0x080fe20000410000 */
[----:B------:R-:W-:Y:S01]  /*f700*/  FMUL.FTZ R0, R29, R0 ;  /* 0x000000001d007220 */ /* 0x000fe20000410000 */
[----:B------:R-:W-:Y:S01]  /*f710*/  FFMA.FTZ R25, R33, R5, R6 ;  /* 0x0000000521197223 */ /* 0x000fe20000010006 */
[----:B------:R-:W-:Y:S02]  /*f720*/  HADD2.F32 R28, -RZ, R12.H0_H0 ;  /* 0x2000000cff1c7230 */ /* 0x000fe40000004100 */
[----:B------:R-:W-:Y:S01]  /*f730*/  FFMA.FTZ R5, R29, R11, -R4 ;  /* 0x0000000b1d057223 */ /* 0x000fe20000010804 */
[----:B------:R-:W-:-:S02]  /*f740*/  HADD2.F32 R29, -RZ, R26.H1_H1 ;  /* 0x3000001aff1d7230 */ /* 0x000fc40000004100 */
[----:B------:R-:W-:Y:S01]  /*f750*/  FFMA.FTZ R6, R31, R11, R0 ;  /* 0x0000000b1f067223 */ /* 0x000fe20000010000 */
[--C-:B------:R-:W-:Y:S01]  /*f760*/  HADD2.F32 R4, -RZ, R15.reuse.H1_H1 ;  /* 0x3000000fff047230 */ /* 0x100fe20000004100 */
[----:B------:R-:W-:Y:S01]  /*f770*/  F2FP.SATFINITE.E4M3.F32.PACK_AB_MERGE_C R10, R25, R10, RZ ;  /* 0x0000000a190a723e */ /* 0x000fe200048070ff */
[----:B------:R-:W-:Y:S02]  /*f780*/  HADD2.F32 R11, -RZ, R12.H1_H1 ;  /* 0x3000000cff0b7230 */ /* 0x000fe40000004100 */
[----:B------:R-:W-:Y:S02]  /*f790*/  HADD2.F32 R15, -RZ, R15.H0_H0 ;  /* 0x2000000fff0f7230 */ /* 0x000fe40000004100 */
[-C--:B------:R-:W-:Y:S01]  /*f7a0*/  FMUL.FTZ R12, R29, R4.reuse ;  /* 0x000000041d0c7220 */ /* 0x080fe20000410000 */
[----:B------:R-:W-:Y:S02]  /*f7b0*/  HADD2.F32 R32, -RZ, R26.H0_H0 ;  /* 0x2000001aff207230 */ /* 0x000fe40000004100 */
[C---:B------:R-:W-:Y:S01]  /*f7c0*/  FMUL.FTZ R4, R11.reuse, R4 ;  /* 0x000000040b047220 */ /* 0x040fe20000410000 */
[--C-:B------:R-:W-:Y:S01]  /*f7d0*/  HADD2.F32 R0, -RZ, R14.reuse.H1_H1 ;  /* 0x3000000eff007230 */ /* 0x100fe20000004100 */
[----:B------:R-:W-:Y:S01]  /*f7e0*/  F2FP.F16.E4M3.UNPACK_B R26, R13.H1 ;  /* 0x0000000dff1a723e */ /* 0x000fe200030006ff */
[----:B------:R-:W-:Y:S01]  /*f7f0*/  FFMA.FTZ R12, R11, R15, -R12 ;  /* 0x0000000f0b0c7223 */ /* 0x000fe2000001080c */
[----:B------:R-:W-:-:S02]  /*f800*/  HADD2.F32 R14, -RZ, R14.H0_H0 ;  /* 0x2000000eff0e7230 */ /* 0x000fc40000004100 */
[----:B------:R-:W-:Y:S01]  /*f810*/  FFMA.FTZ R15, R29, R15, R4 ;  /* 0x0000000f1d0f7223 */ /* 0x000fe20000010004 */
[-C--:B------:R-:W-:Y:S01]  /*f820*/  FMUL.FTZ R11, R32, R0.reuse ;  /* 0x00000000200b7220 */ /* 0x080fe20000410000 */
[----:B------:R-:W-:Y:S01]  /*f830*/  FMUL.FTZ R13, R28, R0 ;  /* 0x000000001c0d7220 */ /* 0x000fe20000410000 */
[----:B------:R-:W-:Y:S01]  /*f840*/  HADD2.F32 R31, -RZ, R9.H1_H1 ;  /* 0x30000009ff1f7230 */ /* 0x000fe20000004100 */
[----:B------:R-:W-:Y:S01]  /*f850*/  F2FP.SATFINITE.E4M3.F32.PACK_AB_MERGE_C R5, R6, R5, R10 ;  /* 0x000000050605723e */ /* 0x000fe2000480700a */
[----:B------:R-:W-:Y:S02]  /*f860*/  HADD2.F32 R4, -RZ, R7.H1_H1 ;  /* 0x30000007ff047230 */ /* 0x000fe40000004100 */
[-C--:B------:R-:W-:Y:S01]  /*f870*/  FFMA.FTZ R11, R28, R14.reuse, -R11 ;  /* 0x0000000e1c0b7223 */ /* 0x080fe2000001080b */
[--C-:B------:R-:W-:Y:S02]  /*f880*/  HADD2.F32 R29, -RZ, R26.reuse.H1_H1 ;  /* 0x3000001aff1d7230 */ /* 0x100fe40000004100 */
[----:B------:R-:W-:Y:S01]  /*f890*/  FFMA.FTZ R14, R32, R14, R13 ;  /* 0x0000000e200e7223 */ /* 0x000fe2000001000d */
[----:B------:R-:W-:-:S02]  /*f8a0*/  HADD2.F32 R28, -RZ, R26.H0_H0 ;  /* 0x2000001aff1c7230 */ /* 0x000fc40000004100 */
[-C--:B------:R-:W-:Y:S01]  /*f8b0*/  FMUL.FTZ R26, R31, R4.reuse ;  /* 0x000000041f1a7220 */ /* 0x080fe20000410000 */
[----:B------:R-:W-:Y:S02]  /*f8c0*/  HADD2.F32 R32, -RZ, R9.H0_H0 ;  /* 0x20000009ff207230 */ /* 0x000fe40000004100 */
[----:B------:R-:W-:Y:S01]  /*f8d0*/  FMUL.FTZ R4, R29, R4 ;  /* 0x000000041d047220 */ /* 0x000fe20000410000 */
[--C-:B------:R-:W-:Y:S01]  /*f8e0*/  HADD2.F32 R0, -RZ, R20.reuse.H1_H1 ;  /* 0x30000014ff007230 */ /* 0x100fe20000004100 */
[----:B------:R-:W-:Y:S01]  /*f8f0*/  F2FP.SATFINITE.E4M3.F32.PACK_AB_MERGE_C R12, R15, R12, RZ ;  /* 0x0000000c0f0c723e */ /* 0x000fe200048070ff */
        /* <DEDUP_REMOVED lines=11> */
[----:B------:R-:W-:Y:S02]  /*f9b0*/  F2FP.SATFINITE.E4M3.F32.PACK_AB_MERGE_C R6, R14, R11, R12 ;  /* 0x0000000b0e06723e */ /* 0x000fe4000480700c */
[----:B------:R-:W-:-:S05]  /*f9c0*/  F2FP.SATFINITE.E4M3.F32.PACK_AB_MERGE_C R7, R20, R7, R26 ;  /* 0x000000071407723e */ /* 0x000fca000480701a */
[----:B------:R2:W-:Y:S01]  /*f9d0*/  STS.128 [R3+0x2000], R4 ;  /* 0x0020000403007388 */ /* 0x0005e20000000c00 */
[----:B------:R-:W-:Y:S05]  /*f9e0*/  BRA `(.L_x_6512) ;  /* 0x0000001c00b47947 */ /* 0x000fea0003800000 */
.L_x_6502:
[----:B------:R-:W-:-:S03]  /*f9f0*/  UMOV UR4, 0xffffffff ;  /* 0xffffffff00047882 */ /* 0x000fc60000000000 */
[----:B------:R-:W-:Y:S05]  /*fa00*/  BRA.DIV UR4, `(.L_x_6515) ;  /* 0x0000018a04947947 */ /* 0x000fea000b800000 */
[----:B------:R0:W1:Y:S04]  /*fa10*/  SHFL.IDX PT, R21, R24, RZ, 0x1c1f ;  /* 0x001c1fff18157589 */ /* 0x00006800000e0000 */
[----:B------:R0:W2:Y:S04]  /*fa20*/  SHFL.IDX PT, R14, R28, RZ, 0x1c1f ;  /* 0x001c1fff1c0e7589 */ /* 0x0000a800000e0000 */
[----:B------:R0:W3:Y:S04]  /*fa30*/  SHFL.IDX PT, R3, R26, RZ, 0x1c1f ;  /* 0x001c1fff1a037589 */ /* 0x0000e800000e0000 */
[----:B------:R0:W4:Y:S02]  /*fa40*/  SHFL.IDX PT, R25, R27, RZ, 0x1c1f ;  /* 0x001c1fff1b197589 */ /* 0x00012400000e0000 */
.L_x_6722:
        /* <DEDUP_REMOVED lines=19> */
.L_x_6517:
[----:B------:R-:W-:Y:S05]  /*fb80*/  BSYNC B1 ;  /* 0x0000000000017941 */ /* 0x000fea0003800000 */
.L_x_6516:
[----:B------:R-:W2:Y:S01]  /*fb90*/  LDL R0, [R1+0xbc] ;  /* 0x0000bc0001007983 */ /* 0x000ea20000100800 */
[----:B---3-5:R-:W-:Y:S01]  /*fba0*/  LOP3.LUT R3, R4, 0xff, RZ, 0xc0, !PT ;  /* 0x000000ff04037812 */ /* 0x028fe200078ec0ff */
[----:B------:R-:W-:Y:S01]  /*fbb0*/  IMAD R26, R121, -0x80, R26 ;  /* 0xffffff80791a7824 */ /* 0x000fe200078e021a */
[----:B0-----:R-:W-:Y:S01]  /*fbc0*/  SHF.R.U32.HI R15, RZ, 0x8, R5 ;  /* 0x00000008ff0f7819 */ /* 0x001fe20000011605 */
[----:B------:R-:W-:Y:S01]  /*fbd0*/  VIADD R32, R228, 0x40 ;  /* 0x00000040e4207836 */ /* 0x000fe20000000000 */
[----:B------:R-:W-:Y:S01]  /*fbe0*/  LOP3.LUT R24, R8, 0xff, RZ, 0xc0, !PT ;  /* 0x000000ff08187812 */ /* 0x000fe200078ec0ff */
[----:B------:R-:W-:Y:S01]  /*fbf0*/  BSSY B1, `(.L_x_6518) ;  /* 0x0000043000017945 */ /* 0x000fe20003800000 */
[----:B------:R-:W-:Y:S02]  /*fc00*/  LOP3.LUT R12, R5, 0xff, RZ, 0xc0, !PT ;  /* 0x000000ff050c7812 */ /* 0x000fe400078ec0ff */
[----:B----4-:R-:W-:Y:S02]  /*fc10*/  SHF.R.U32.HI R25, RZ, 0x8, R7 ;  /* 0x00000008ff197819 */ /* 0x010fe40000011607 */
[----:B------:R-:W-:-:S02]  /*fc20*/  LOP3.LUT R15, R15, 0xff, RZ, 0xc0, !PT ;  /* 0x000000ff0f0f7812 */ /* 0x000fc400078ec0ff */
[----:B--2---:R-:W-:Y:S02]  /*fc30*/  LOP3.LUT R14, R6, 0xff, RZ, 0xc0, !PT ;  /* 0x000000ff060e7812 */ /* 0x004fe400078ec0ff */
[----:B------:R-:W-:Y:S02]  /*fc40*/  LOP3.LUT R20, R7, 0xff, RZ, 0xc0, !PT ;  /* 0x000000ff07147812 */ /* 0x000fe400078ec0ff */
[----:B------:R-:W-:Y:S02]  /*fc50*/  LOP3.LUT R25, R25, 0xff, RZ, 0xc0, !PT ;  /* 0x000000ff19197812 */ /* 0x000fe400078ec0ff */
[----:B------:R-:W-:Y:S02]  /*fc60*/  PRMT R12, R15, 0x7604, R12 ;  /* 0x000076040f0c7816 */ /* 0x000fe4000000000c */
[----:B------:R-:W-:Y:S02]  /*fc70*/  SHF.R.U32.HI R15, RZ, 0x8, R9 ;  /* 0x00000008ff0f7819 */ /* 0x000fe40000011609 */
[----:B------:R-:W-:-:S02]  /*fc80*/  PRMT R20, R25, 0x7604, R20 ;  /* 0x0000760419147816 */ /* 0x000fc40000000014 */
[----:B------:R-:W-:Y:S02]  /*fc90*/  LOP3.LUT R15, R15, 0xff, RZ, 0xc0, !PT ;  /* 0x000000ff0f0f7812 */ /* 0x000fe400078ec0ff */
[--C-:B------:R-:W-:Y:S02]  /*fca0*/  SHF.R.U32.HI R28, RZ, 0x8, R11.reuse ;  /* 0x00000008ff1c7819 */ /* 0x100fe4000001160b */
[----:B------:R-:W-:Y:S02]  /*fcb0*/  SHF.R.U32.HI R33, RZ, 0x10, R11 ;  /* 0x00000010ff217819 */ /* 0x000fe4000001160b */
[----:B------:R-:W-:Y:S02]  /*fcc0*/  SHF.R.U32.HI R29, RZ, 0x10, R9 ;  /* 0x00000010ff1d7819 */ /* 0x000fe40000011609 */
[----:B------:R-:W-:Y:S01]  /*fcd0*/  VIMNMX R37, R26, 0x80, PT ;  /* 0x000000801a257848 */ /* 0x000fe20003fe0100 */
[----:B------:R-:W-:Y:S02]  /*fce0*/  IMAD.U32 R33, R33, 0x10000, RZ ;  /* 0x0001000021217824 */ /* 0x000fe400078e00ff */
[----:B------:R-:W-:Y:S01]  /*fcf0*/  IMAD.U32 R29, R29, 0x10000, RZ ;  /* 0x000100001d1d7824 */ /* 0x000fe200078e00ff */
[----:B------:R-:W-:-:S02]  /*fd00*/  R2UR UR5, R0 ;  /* 0x00000000000572ca */ /* 0x000fc400000e0000 */
[----:B------:R-:W-:-:S04]  /*fd10*/  SHF.R.U32.HI R0, RZ, 0x8, R4 ;  /* 0x00000008ff007819 */ /* 0x000fc80000011604 */
[----:B------:R-:W-:-:S04]  /*fd20*/  LOP3.LUT R0, R0, 0xff, RZ, 0xc0, !PT ;  /* 0x000000ff00007812 */ /* 0x000fc800078ec0ff */
[----:B------:R-:W-:Y:S02]  /*fd30*/  PRMT R13, R0, 0x7604, R3 ;  /* 0x00007604000d7816 */ /* 0x000fe40000000003 */
[----:B------:R-:W-:Y:S01]  /*fd40*/  SHF.R.U32.HI R3, RZ, 0x8, R8 ;  /* 0x00000008ff037819 */ /* 0x000fe20000011608 */
[----:B------:R-:W-:Y:S01]  /*fd50*/  ULEA.HI UR4, UR5, UR5, URZ, 0x1 ;  /* 0x0000000505047291 */ /* 0x000fe2000f8f083f */
[----:B------:R-:W-:Y:S02]  /*fd60*/  SHF.R.U32.HI R0, RZ, 0x8, R6 ;  /* 0x00000008ff007819 */ /* 0x000fe40000011606 */
[----:B------:R-:W-:Y:S01]  /*fd70*/  LOP3.LUT R3, R3, 0xff, RZ, 0xc0, !PT ;  /* 0x000000ff03037812 */ /* 0x000fe200078ec0ff */
[----:B------:R-:W-:Y:S01]  /*fd80*/  ULOP3.LUT UR4, UR4, 0xfffffffe, URZ, 0xc0, !UPT ;  /* 0xfffffffe04047892 */ /* 0x000fe2000f8ec03f */
[----:B-1----:R-:W-:Y:S02]  /*fd90*/  LOP3.LUT R21, R0, 0xff, RZ, 0xc0, !PT ;  /* 0x000000ff00157812 */ /* 0x002fe400078ec0ff */
[----:B------:R-:W-:Y:S01]  /*fda0*/  PRMT R27, R3, 0x7604, R24 ;  /* 0x00007604031b7816 */ /* 0x000fe20000000018 */
[----:B------:R-:W-:Y:S01]  /*fdb0*/  UIADD3 UR4, UR5, -UR4, URZ ;  /* 0x8000000405047290 */ /* 0x000fe2000fffe03f */
[----:B------:R-:W0:Y:S01]  /*fdc0*/  LDC R3, c[0x0][0x3f4] ;  /* 0x0000fd00ff037b82 */ /* 0x000e220000000800 */
[----:B------:R-:W-:-:S02]  /*fdd0*/  SHF.R.U32.HI R0, RZ, 0x8, R10 ;  /* 0x00000008ff007819 */ /* 0x000fc4000001160a */
[----:B------:R-:W-:Y:S02]  /*fde0*/  PRMT R21, R21, 0x7604, R14 ;  /* 0x0000760415157816 */ /* 0x000fe4000000000e */
[----:B------:R-:W-:Y:S01]  /*fdf0*/  IMAD.U32 R35, RZ, RZ, UR4 ;  /* 0x00000004ff237e24 */ /* 0x000fe2000f8e00ff */
[----:B------:R-:W-:Y:S02]  /*fe00*/  LOP3.LUT R14, R9, 0xff, RZ, 0xc0, !PT ;  /* 0x000000ff090e7812 */ /* 0x000fe400078ec0ff */
[----:B------:R-:W-:Y:S02]  /*fe10*/  LOP3.LUT R24, R10, 0xff, RZ, 0xc0, !PT ;  /* 0x000000ff0a187812 */ /* 0x000fe400078ec0ff */
[----:B------:R-:W-:Y:S02]  /*fe20*/  SHF.L.U32 R35, R35, 0x1f, RZ ;  /* 0x0000001f23237819 */ /* 0x000fe400000006ff */
[----:B------:R-:W-:Y:S02]  /*fe30*/  LOP3.LUT R25, R0, 0xff, RZ, 0xc0, !PT ;  /* 0x000000ff00197812 */ /* 0x000fe400078ec0ff */
[----:B------:R-:W1:Y:S01]  /*fe40*/  SYNCS.PHASECHK.TRANS64.TRYWAIT P1, [R16+URZ+0x2e800], R35 ;  /* 0x02e80023100075a7 */ /* 0x000e62000802017f */
[----:B------:R-:W-:-:S02]  /*fe50*/  PRMT R14, R15, 0x7604, R14 ;  /* 0x000076040f0e7816 */ /* 0x000fc4000000000e */
[----:B------:R-:W-:Y:S02]  /*fe60*/  PRMT R31, R25, 0x7604, R24 ;  /* 0x00007604191f7816 */ /* 0x000fe40000000018 */
[----:B------:R-:W-:Y:S02]  /*fe70*/  LOP3.LUT R0, R11, 0xff, RZ, 0xc0, !PT ;  /* 0x000000ff0b007812 */ /* 0x000fe400078ec0ff */
[----:B------:R-:W-:Y:S02]  /*fe80*/  LOP3.LUT R15, R28, 0xff, RZ, 0xc0, !PT ;  /* 0x000000ff1c0f7812 */ /* 0x000fe400078ec0ff */
[----:B------:R-:W-:Y:S02]  /*fe90*/  SHF.R.U32.HI R24, RZ, 0x10, R5 ;  /* 0x00000010ff187819 */ /* 0x000fe40000011605 */
[----:B------:R-:W-:Y:S02]  /*fea0*/  PRMT R0, R15, 0x7604, R0 ;  /* 0x000076040f007816 */ /* 0x000fe40000000000 */
[----:B------:R-:W-:Y:S01]  /*feb0*/  SHF.R.U32.HI R25, RZ, 0x10, R7 ;  /* 0x00000010ff197819 */ /* 0x000fe20000011607 */
[----:B------:R-:W-:Y:S01]  /*fec0*/  IMAD.U32 R15, R24, 0x10000, RZ ;  /* 0x00010000180f7824 */ /* 0x000fe200078e00ff */
[----:B------:R-:W-:-:S02]  /*fed0*/  LOP3.LUT R13, R13, 0xff0000, R4, 0xf8, !PT ;  /* 0x00ff00000d0d7812 */ /* 0x000fc400078ef804 */
[----:B------:R-:W-:Y:S02]  /*fee0*/  SHF.L.U32 R25, R25, 0x10, RZ ;  /* 0x0000001019197819 */ /* 0x000fe400000006ff */
[----:B------:R-:W-:Y:S02]  /*fef0*/  LOP3.LUT R15, R12, 0xff0000, R15, 0xf8, !PT ;  /* 0x00ff00000c0f7812 */ /* 0x000fe400078ef80f */
[----:B------:R-:W-:Y:S02]  /*ff00*/  LOP3.LUT R33, R0, 0xff0000, R33, 0xf8, !PT ;  /* 0x00ff000000217812 */ /* 0x000fe400078ef821 */
[----:B------:R-:W-:Y:S02]  /*ff10*/  LOP3.LUT R0, R13, 0xff000000, R4, 0xf8, !PT ;  /* 0xff0000000d007812 */ /* 0x000fe400078ef804 */
[----:B0-----:R-:W-:Y:S02]  /*ff20*/  ISETP.GE.AND P0, PT, R18, R3, PT ;  /* 0x000000031200720c */ /* 0x001fe40003f06270 */
[----:B------:R-:W-:-:S02]  /*ff30*/  LOP3.LUT R12, R15, 0xff000000, R5, 0xf8, !PT ;  /* 0xff0000000f0c7812 */ /* 0x000fc400078ef805 */
[----:B------:R-:W-:Y:S02]  /*ff40*/  LOP3.LUT R13, R21, 0xff0000, R6, 0xf8, !PT ;  /* 0x00ff0000150d7812 */ /* 0x000fe400078ef806 */
[----:B------:R-:W-:Y:S02]  /*ff50*/  LOP3.LUT R25, R20, 0xff0000, R25, 0xf8, !PT ;  /* 0x00ff000014197812 */ /* 0x000fe400078ef819 */
[----:B------:R-:W-:Y:S02]  /*ff60*/  LOP3.LUT R29, R14, 0xff0000, R29, 0xf8, !PT ;  /* 0x00ff00000e1d7812 */ /* 0x000fe400078ef81d */
[----:B------:R-:W-:Y:S02]  /*ff70*/  LOP3.LUT R15, R27, 0xff0000, R8, 0xf8, !PT ;  /* 0x00ff00001b0f7812 */ /* 0x000fe400078ef808 */
[----:B------:R-:W-:Y:S02]  /*ff80*/  LOP3.LUT R21, R31, 0xff0000, R10, 0xf8, !PT ;  /* 0x00ff00001f157812 */ /* 0x000fe400078ef80a */
[----:B------:R-:W-:-:S02]  /*ff90*/  ISETP.GE.OR P2, PT, R228, R37, P0 ;  /* 0x00000025e400720c */ /* 0x000fc40000746670 */
[----:B------:R-:W-:Y:S02]  /*ffa0*/  ISETP.GE.OR P0, PT, R32, R37, P0 ;  /* 0x000000252000720c */ /* 0x000fe40000706670 */
[----:B------:R-:W-:Y:S02]  /*ffb0*/  LOP3.LUT R13, R13, 0xff000000, R6, 0xf8, !PT ;  /* 0xff0000000d0d7812 */ /* 0x000fe400078ef806 */
[----:B------:R-:W-:Y:S02]  /*ffc0*/  LOP3.LUT R14, R25, 0xff000000, R7, 0xf8, !PT ;  /* 0xff000000190e7812 */ /* 0x000fe400078ef807 */
[----:B------:R-:W-:Y:S02]  /*ffd0*/  LOP3.LUT R15, R15, 0xff000000, R8, 0xf8, !PT ;  /* 0xff0000000f0f7812 */ /* 0x000fe400078ef808 */
[----:B------:R-:W-:Y:S02]  /*ffe0*/  LOP3.LUT R20, R29, 0xff000000, R9, 0xf8, !PT ;  /* 0xff0000001d147812 */ /* 0x000fe400078ef809 */
[----:B------:R-:W-:-:S02]  /*fff0*/  LOP3.LUT R21, R21, 0xff000000, R10, 0xf8, !PT ;  /* 0xff00000015157812 */ /* 0x000fc400078ef80a */
[----:B------:R-:W-:Y:S01]  /*10000*/  LOP3.LUT R24, R33, 0xff000000, R11, 0xf8, !PT ;  /* 0xff00000021187812 */ /* 0x000fe200078ef80b */
[----:B-1----:R-:W-:Y:S06]  /*10010*/  @!P1 BRA `(.L_x_6519) ;  /* 0x0000018400809947 */ /* 0x002fec0003800000 */
.L_x_6723:
[----:B------:R-:W-:Y:S05]  /*10020*/  BSYNC B1 ;  /* 0x0000000000017941 */ /* 0x000fea0003800000 */
.L_x_6518:
[----:B------:R-:W-:Y:S04]  /*10030*/  BSSY B1, `(.L_x_6520) ;  /* 0x00000c6000017945 */ /* 0x000fe80003800000 */
[----:B------:R-:W-:Y:S05]  /*10040*/  @P2 BRA `(.L_x_6521) ;  /* 0x0000000c00102947 */ /* 0x000fea0003800000 */
[----:B------:R-:W1:Y:S01]  /*10050*/  S2R R5, SR_TID.X ;  /* 0x0000000000057919 */ /* 0x000e620000002100 */
[----:B------:R-:W-:Y:S01]  /*10060*/  IMAD.SHL.U32 R4, R229, 0x80, RZ ;  /* 0x00000080e5047824 */ /* 0x000fe200078e00ff */
[----:B------:R-:W-:Y:S02]  /*10070*/  F2FP.F16.E4M3.UNPACK_B R38, R0.H1 ;  /* 0x00000000ff26723e */ /* 0x000fe400030006ff */
[-C--:B------:R-:W-:Y:S02]  /*10080*/  F2FP.F16.E4M3.UNPACK_B R42, R15.reuse.H1 ;  /* 0x0000000fff2a723e */ /* 0x080fe400030006ff */
[----:B------:R-:W-:Y:S01]  /*10090*/  LOP3.LUT R6, R4, 0x380, RZ, 0xc0, !PT ;  /* 0x0000038004067812 */ /* 0x000fe200078ec0ff */
[----:B------:R-:W-:Y:S01]  /*100a0*/  HADD2.F32 R39, -RZ, R38.H0_H0 ;  /* 0x20000026ff277230 */ /* 0x000fe20000004100 */
[----:B------:R-:W-:Y:S01]  /*100b0*/  F2FP.F16.E4M3.UNPACK_B R41, R15 ;  /* 0x0000000fff29723e */ /* 0x000fe200020006ff */
[----:B------:R-:W-:Y:S01]  /*100c0*/  HADD2.F32 R40, -RZ, R42.H0_H0 ;  /* 0x2000002aff287230 */ /* 0x000fe20000004100 */
[----:B------:R-:W-:-:S02]  /*100d0*/  LOP3.LUT R4, R6, 0x70, R18, 0xf8, !PT ;  /* 0x0000007006047812 */ /* 0x000fc400078ef812 */
[----:B------:R-:W-:-:S04]  /*100e0*/  SHF.R.U32.HI R9, RZ, 0x3, R6 ;  /* 0x00000003ff097819 */ /* 0x000fc80000011606 */
[----:B------:R-:W-:Y:S01]  /*100f0*/  LOP3.LUT R25, R4, R9, RZ, 0x3c, !PT ;  /* 0x0000000904197212 */ /* 0x000fe200078e3cff */
[----:B-1----:R-:W-:-:S05]  /*10100*/  VIADD R5, R5, 0xffffff80 ;  /* 0xffffff8005057836 */ /* 0x002fca0000000000 */
[----:B------:R-:W-:-:S04]  /*10110*/  SHF.R.S32.HI R8, RZ, 0x1f, R5 ;  /* 0x0000001fff087819 */ /* 0x000fc80000011405 */
[----:B------:R-:W-:Y:S01]  /*10120*/  LEA.HI R8, R8, R5, RZ, 0x5 ;  /* 0x0000000508087211 */ /* 0x000fe200078f28ff */
[----:B------:R-:W-:-:S03]  /*10130*/  IMAD.IADD R5, R18, 0x1, R3 ;  /* 0x0000000112057824 */ /* 0x000fc600078e0203 */
[----:B------:R-:W-:Y:S02]  /*10140*/  SHF.L.U32 R8, R8, 0x5, RZ ;  /* 0x0000000508087819 */ /* 0x000fe400000006ff */
[----:B------:R-:W-:Y:S02]  /*10150*/  LOP3.LUT R5, R6, 0x70, R5, 0xf8, !PT ;  /* 0x0000007006057812 */ /* 0x000fe400078ef805 */
[----:B------:R-:W-:Y:S02]  /*10160*/  LOP3.LUT R8, R8, 0xfffffc00, RZ, 0xc0, !PT ;  /* 0xfffffc0008087812 */ /* 0x000fe400078ec0ff */
[----:B------:R-:W-:Y:S02]  /*10170*/  LOP3.LUT R9, R5, R9, RZ, 0x3c, !PT ;  /* 0x0000000905097212 */ /* 0x000fe400078e3cff */
[C-C-:B------:R-:W-:Y:S02]  /*10180*/  IADD3 R25, R16.reuse, R25, R8.reuse ;  /* 0x0000001910197210 */ /* 0x140fe40007ffe008 */
[----:B------:R-:W-:-:S03]  /*10190*/  IADD3 R26, R16, R9, R8 ;  /* 0x00000009101a7210 */ /* 0x000fc60007ffe008 */
[----:B------:R-:W1:Y:S04]  /*101a0*/  LDS.128 R4, [R25+0x1c400] ;  /* 0x01c4000019047984 */ /* 0x000e680000000c00 */
[----:B------:R-:W2:Y:S01]  /*101b0*/  LDS.128 R8, [R26+0x1c400] ;  /* 0x01c400001a087984 */ /* 0x000ea20000000c00 */
[-C--:B-1----:R-:W-:Y:S02]  /*101c0*/  F2FP.F16.E4M3.UNPACK_B R27, R4.reuse ;  /* 0x00000004ff1b723e */ /* 0x082fe400020006ff */
[----:B------:R-:W-:Y:S02]  /*101d0*/  F2FP.F16.E4M3.UNPACK_B R4, R4.H1 ;  /* 0x00000004ff04723e */ /* 0x000fe400030006ff */
[----:B--2---:R-:W-:Y:S02]  /*101e0*/  F2FP.F16.E4M3.UNPACK_B R33, R8.H1 ;  /* 0x00000008ff21723e */ /* 0x004fe400030006ff */
[----:B------:R-:W-:-:S02]  /*101f0*/  F2FP.F16.E4M3.UNPACK_B R28, R5 ;  /* 0x00000005ff1c723e */ /* 0x000fc400020006ff */
[----:B------:R-:W-:Y:S01]  /*10200*/  F2FP.F16.E4M3.UNPACK_B R29, R5.H1 ;  /* 0x00000005ff1d723e */ /* 0x000fe200030006ff */
[--C-:B------:R-:W-:Y:S01]  /*10210*/  HADD2.F32 R34, -RZ, R33.reuse.H0_H0 ;  /* 0x20000021ff227230 */ /* 0x100fe20000004100 */
[-C--:B0-----:R-:W-:Y:S01]  /*10220*/  F2FP.F16.E4M3.UNPACK_B R35, R9.reuse ;  /* 0x00000009ff23723e */ /* 0x081fe200020006ff */
[----:B------:R-:W-:Y:S01]  /*10230*/  HADD2.F32 R5, -RZ, R4.H0_H0 ;  /* 0x20000004ff057230 */ /* 0x000fe20000004100 */
[----:B------:R-:W-:Y:S01]  /*10240*/  F2FP.F16.E4M3.UNPACK_B R36, R9.H1 ;  /* 0x00000009ff24723e */ /* 0x000fe200030006ff */
[----:B------:R-:W-:Y:S02]  /*10250*/  HADD2.F32 R33, -RZ, R33.H1_H1 ;  /* 0x30000021ff217230 */ /* 0x000fe40000004100 */
[CC--:B------:R-:W-:Y:S01]  /*10260*/  FMUL.FTZ R9, R34.reuse, R39.reuse ;  /* 0x0000002722097220 */ /* 0x0c0fe20000410000 */
[----:B------:R-:W-:Y:S01]  /*10270*/  FMUL.FTZ R44, R34, R40 ;  /* 0x00000028222c7220 */ /* 0x000fe20000410000 */
[----:B------:R-:W-:Y:S02]  /*10280*/  F2FP.F16.E4M3.UNPACK_B R8, R8 ;  /* 0x00000008ff08723e */ /* 0x000fe400020006ff */
[C---:B------:R-:W-:Y:S01]  /*10290*/  FFMA.FTZ R46, R5.reuse, R40, R9 ;  /* 0x00000028052e7223 */ /* 0x040fe20000010009 */
[----:B------:R-:W-:Y:S01]  /*102a0*/  FFMA.FTZ R45, R5, R39, -R44 ;  /* 0x00000027052d7223 */ /* 0x000fe2000001082c */
        /* <DEDUP_REMOVED lines=8> */
[----:B------:R-:W-:Y:S01]  /*10330*/  HADD2.F32 R5, -RZ, R4.H1_H1 ;  /* 0x30000004ff057230 */ /* 0x000fe20000004100 */
[----:B------:R-:W-:Y:S01]  /*10340*/  F2FP.F16.E4M3.UNPACK_B R10, R10.H1 ;  /* 0x0000000aff0a723e */ /* 0x000fe200030006ff */
[----:B------:R-:W-:Y:S02]  /*10350*/  HADD2.F32 R39, -RZ, R38.H0_H0 ;  /* 0x20000026ff277230 */ /* 0x000fe40000004100 */
[----:B------:R-:W-:Y:S01]  /*10360*/  FMUL.FTZ R33, R9, R42 ;  /* 0x0000002a09217220 */ /* 0x000fe20000410000 */
[----:B------:R-:W-:Y:S02]  /*10370*/  HADD2.F32 R4, -RZ, R27.H0_H0 ;  /* 0x2000001bff047230 */ /* 0x000fe40000004100 */
[C---:B------:R-:W-:Y:S01]  /*10380*/  FFMA.FTZ R47, R5.reuse, R44, R43 ;  /* 0x0000002c052f7223 */ /* 0x040fe2000001002b */
[----:B------:R-:W-:Y:S01]  /*10390*/  FFMA.FTZ R48, R5, R40, -R48 ;  /* 0x0000002805307223 */ /* 0x000fe20000010830 */
[----:B------:R-:W-:Y:S01]  /*103a0*/  FMUL.FTZ R9, R9, R39 ;  /* 0x0000002709097220 */ /* 0x000fe20000410000 */
[----:B------:R-:W-:-:S02]  /*103b0*/  HADD2.F32 R5, -RZ, R36.H0_H0 ;  /* 0x20000024ff057230 */ /* 0x000fc40000004100 */
[C---:B------:R-:W-:Y:S01]  /*103c0*/  FFMA.FTZ R43, R4.reuse, R39, -R33 ;  /* 0x00000027042b7223 */ /* 0x040fe20000010821 */
[----:B------:R-:W-:Y:S01]  /*103d0*/  F2FP.F16.E4M3.UNPACK_B R39, R20.H1 ;  /* 0x00000014ff27723e */ /* 0x000fe200030006ff */
[----:B------:R-:W-:Y:S01]  /*103e0*/  FFMA.FTZ R42, R4, R42, R9 ;  /* 0x0000002a042a7223 */ /* 0x000fe20000010009 */
[----:B------:R-:W-:Y:S01]  /*103f0*/  F2FP.F16.E4M3.UNPACK_B R9, R12.H1 ;  /* 0x0000000cff09723e */ /* 0x000fe200030006ff */
[----:B------:R-:W-:Y:S01]  /*10400*/  HADD2.F32 R41, -RZ, R41.H1_H1 ;  /* 0x30000029ff297230 */ /* 0x000fe20000004100 */
[-C--:B------:R-:W-:Y:S01]  /*10410*/  F2FP.F16.E4M3.UNPACK_B R31, R6.reuse ;  /* 0x00000006ff1f723e */ /* 0x080fe200020006ff */
[----:B------:R-:W-:Y:S01]  /*10420*/  HADD2.F32 R40, -RZ, R39.H0_H0 ;  /* 0x20000027ff287230 */ /* 0x000fe20000004100 */
[----:B------:R-:W-:Y:S01]  /*10430*/  F2FP.F16.E4M3.UNPACK_B R6, R6.H1 ;  /* 0x00000006ff06723e */ /* 0x000fe200030006ff */
[----:B------:R-:W-:Y:S01]  /*10440*/  HADD2.F32 R8, -RZ, R8.H1_H1 ;  /* 0x30000008ff087230 */ /* 0x000fe20000004100 */
[----:B------:R-:W-:Y:S01]  /*10450*/  F2FP.F16.E4M3.UNPACK_B R34, R11 ;  /* 0x0000000bff22723e */ /* 0x000fe200020006ff */
[----:B------:R-:W-:-:S02]  /*10460*/  HADD2.F32 R38, -RZ, R38.H1_H1 ;  /* 0x30000026ff267230 */ /* 0x000fc40000004100 */
[C---:B------:R-:W-:Y:S01]  /*10470*/  FMUL.FTZ R49, R5.reuse, R40 ;  /* 0x0000002805317220 */ /* 0x040fe20000410000 */
[----:B------:R-:W-:Y:S02]  /*10480*/  HADD2.F32 R33, -RZ, R9.H0_H0 ;  /* 0x20000009ff217230 */ /* 0x000fe40000004100 */
[C---:B------:R-:W-:Y:S01]  /*10490*/  FMUL.FTZ R44, R8.reuse, R41 ;  /* 0x00000029082c7220 */ /* 0x040fe20000410000 */
[----:B------:R-:W-:Y:S02]  /*104a0*/  HADD2.F32 R4, -RZ, R29.H0_H0 ;  /* 0x2000001dff047230 */ /* 0x000fe40000004100 */
[----:B------:R-:W-:Y:S01]  /*104b0*/  FMUL.FTZ R8, R8, R38 ;  /* 0x0000002608087220 */ /* 0x000fe20000410000 */
[----:B------:R-:W-:Y:S02]  /*104c0*/  HADD2.F32 R27, -RZ, R27.H1_H1 ;  /* 0x3000001bff1b7230 */ /* 0x000fe40000004100 */
[----:B------:R-:W-:Y:S01]  /*104d0*/  FMUL.FTZ R5, R5, R33 ;  /* 0x0000002105057220 */ /* 0x000fe20000410000 */
[----:B------:R-:W-:-:S02]  /*104e0*/  HADD2.F32 R39, -RZ, R39.H1_H1 ;  /* 0x30000027ff277230 */ /* 0x000fc40000004100 */
[C---:B------:R-:W-:Y:S01]  /*104f0*/  FFMA.FTZ R51, R4.reuse, R33, -R49 ;  /* 0x0000002104337223 */ /* 0x040fe20000010831 */
[----:B------:R-:W-:Y:S01]  /*10500*/  F2FP.F16.E4M3.UNPACK_B R33, R20 ;  /* 0x00000014ff21723e */ /* 0x000fe200020006ff */
[C---:B------:R-:W-:Y:S01]  /*10510*/  FFMA.FTZ R44, R27.reuse, R38, -R44 ;  /* 0x000000261b2c7223 */ /* 0x040fe2000001082c */
[----:B------:R-:W-:Y:S01]  /*10520*/  FFMA.FTZ R41, R27, R41, R8 ;  /* 0x000000291b297223 */ /* 0x000fe20000010008 */
[----:B------:R-:W-:Y:S01]  /*10530*/  HADD2.F32 R36, -RZ, R36.H1_H1 ;  /* 0x30000024ff247230 */ /* 0x000fe20000004100 */
[----:B------:R-:W-:Y:S01]  /*10540*/  F2FP.F16.E4M3.UNPACK_B R8, R12 ;  /* 0x0000000cff08723e */ /* 0x000fe200020006ff */
[----:B------:R-:W-:Y:S02]  /*10550*/  HADD2.F32 R27, -RZ, R9.H1_H1 ;  /* 0x30000009ff1b7230 */ /* 0x000fe40000004100 */
[----:B------:R-:W-:Y:S01]  /*10560*/  FFMA.FTZ R52, R4, R40, R5 ;  /* 0x0000002804347223 */ /* 0x000fe20000010005 */
[----:B------:R-:W-:Y:S02]  /*10570*/  HADD2.F32 R38, -RZ, R33.H0_H0 ;  /* 0x20000021ff267230 */ /* 0x000fe40000004100 */
[----:B------:R-:W-:Y:S01]  /*10580*/  FMUL.FTZ R40, R36, R39 ;  /* 0x0000002724287220 */ /* 0x000fe20000410000 */
[----:B------:R-:W-:-:S02]  /*10590*/  HADD2.F32 R5, -RZ, R35.H0_H0 ;  /* 0x20000023ff057230 */ /* 0x000fc40000004100 */
[----:B------:R-:W-:Y:S01]  /*105a0*/  FMUL.FTZ R36, R36, R27 ;  /* 0x0000001b24247220 */ /* 0x000fe20000410000 */
[----:B------:R-:W-:Y:S01]  /*105b0*/  HADD2.F32 R29, -RZ, R29.H1_H1 ;  /* 0x3000001dff1d7230 */ /* 0x000fe20000004100 */
[----:B------:R-:W-:Y:S01]  /*105c0*/  F2FP.F16.E4M3.UNPACK_B R11, R11.H1 ;  /* 0x0000000bff0b723e */ /* 0x000fe200030006ff */
[----:B------:R-:W-:Y:S02]  /*105d0*/  HADD2.F32 R9, -RZ, R8.H0_H0 ;  /* 0x20000008ff097230 */ /* 0x000fe40000004100 */
[-C--:B------:R-:W-:Y:S01]  /*105e0*/  FMUL.FTZ R49, R5, R38.reuse ;  /* 0x0000002605317220 */ /* 0x080fe20000410000 */
[----:B------:R-:W-:Y:S02]  /*105f0*/  HADD2.F32 R4, -RZ, R28.H0_H0 ;  /* 0x2000001cff047230 */ /* 0x000fe40000004100 */
[C---:B------:R-:W-:Y:S01]  /*10600*/  FFMA.FTZ R54, R29.reuse, R27, -R40 ;  /* 0x0000001b1d367223 */ /* 0x040fe20000010828 */
[----:B------:R-:W-:Y:S01]  /*10610*/  FFMA.FTZ R53, R29, R39, R36 ;  /* 0x000000271d357223 */ /* 0x000fe20000010024 */
[----:B------:R-:W-:Y:S01]  /*10620*/  FMUL.FTZ R5, R5, R9 ;  /* 0x0000000905057220 */ /* 0x000fe20000410000 */
[----:B------:R-:W-:Y:S01]  /*10630*/  F2FP.F16.E4M3.UNPACK_B R29, R21.H1 ;  /* 0x00000015ff1d723e */ /* 0x000fe200030006ff */
[C---:B------:R-:W-:Y:S01]  /*10640*/  FFMA.FTZ R49, R4.reuse, R9, -R49 ;  /* 0x0000000904317223 */ /* 0x040fe20000010831 */
[----:B------:R-:W-:Y:S01]  /*10650*/  F2FP.F16.E4M3.UNPACK_B R9, R13.H1 ;  /* 0x0000000dff09723e */ /* 0x000fe200030006ff */
[----:B------:R-:W-:Y:S01]  /*10660*/  FFMA.FTZ R38, R4, R38, R5 ;  /* 0x0000002604267223 */ /* 0x000fe20000010005 */
[----:B------:R-:W-:Y:S01]  /*10670*/  HADD2.F32 R8, -RZ, R8.H1_H1 ;  /* 0x30000008ff087230 */ /* 0x000fe20000004100 */
[-C--:B------:R-:W-:Y:S01]  /*10680*/  F2FP.F16.E4M3.UNPACK_B R32, R7.reuse ;  /* 0x00000007ff20723e */ /* 0x080fe200020006ff */
        /* <DEDUP_REMOVED lines=8> */
[----:B------:R-:W-:Y:S02]  /*10710*/  HADD2.F32 R4, -RZ, R6.H0_H0 ;  /* 0x20000006ff047230 */ /* 0x000fe40000004100 */
[----:B------:R-:W-:Y:S01]  /*10720*/  FMUL.FTZ R35, R5, R36 ;  /* 0x0000002405237220 */ /* 0x000fe20000410000 */
[----:B------:R-:W-:-:S02]  /*10730*/  HADD2.F32 R28, -RZ, R28.H1_H1 ;  /* 0x3000001cff1c7230 */ /* 0x000fc40000004100 */
[-C--:B------:R-:W-:Y:S01]  /*10740*/  FMUL.FTZ R5, R5, R27.reuse ;  /* 0x0000001b05057220 */ /* 0x080fe20000410000 */
[----:B------:R-:W-:Y:S02]  /*10750*/  HADD2.F32 R29, -RZ, R29.H1_H1 ;  /* 0x3000001dff1d7230 */ /* 0x000fe40000004100 */
[----:B------:R-:W-:Y:S01]  /*10760*/  FFMA.FTZ R35, R4, R27, -R35 ;  /* 0x0000001b04237223 */ /* 0x000fe20000010823 */
[----:B------:R-:W-:Y:S02]  /*10770*/  HADD2.F32 R10, -RZ, R10.H1_H1 ;  /* 0x3000000aff0a7230 */ /* 0x000fe40000004100 */
[----:B------:R-:W-:Y:S01]  /*10780*/  FFMA.FTZ R40, R28, R8, -R39 ;  /* 0x000000081c287223 */ /* 0x000fe20000010827 */
        /* <DEDUP_REMOVED lines=12> */
[----:B------:R-:W-:Y:S02]  /*10850*/  HADD2.F32 R6, -RZ, R8.H0_H0 ;  /* 0x20000008ff067230 */ /* 0x000fe40000004100 */
        /* <DEDUP_REMOVED lines=17> */
[--C-:B------:R-:W-:Y:S02]  /*10970*/  HADD2.F32 R6, -RZ, R4.reuse.H0_H0 ;  /* 0x20000004ff067230 */ /* 0x100fe40000004100 */
[----:B------:R-:W-:Y:S02]  /*10980*/  HADD2.F32 R8, -RZ, R4.H1_H1 ;  /* 0x30000004ff087230 */ /* 0x000fe40000004100 */
[----:B------:R-:W-:Y:S01]  /*10990*/  FMUL.FTZ R31, R5, R10 ;  /* 0x0000000a051f7220 */ /* 0x000fe20000410000 */
[----:B------:R-:W-:Y:S02]  /*109a0*/  HADD2.F32 R4, -RZ, R7.H0_H0 ;  /* 0x20000007ff047230 */ /* 0x000fe40000004100 */
[----:B------:R-:W-:-:S02]  /*109b0*/  HADD2.F32 R28, -RZ, R9.H1_H1 ;  /* 0x30000009ff1c7230 */ /* 0x000fc40000004100 */
[-C--:B------:R-:W-:Y:S01]  /*109c0*/  FMUL.FTZ R9, R5, R6.reuse ;  /* 0x0000000605097220 */ /* 0x080fe20000410000 */
[----:B------:R-:W-:Y:S02]  /*109d0*/  HADD2.F32 R11, -RZ, R11.H1_H1 ;  /* 0x3000000bff0b7230 */ /* 0x000fe40000004100 */
[C---:B------:R-:W-:Y:S01]  /*109e0*/  FFMA.FTZ R37, R4.reuse, R6, -R31 ;  /* 0x0000000604257223 */ /* 0x040fe2000001081f */
[----:B------:R-:W-:Y:S01]  /*109f0*/  HADD2.F32 R7, -RZ, R7.H1_H1 ;  /* 0x30000007ff077230 */ /* 0x000fe20000004100 */
[----:B------:R-:W-:Y:S01]  /*10a00*/  F2FP.F16.E4M3.UNPACK_B R5, R14 ;  /* 0x0000000eff05723e */ /* 0x000fe200020006ff */
[----:B------:R-:W-:Y:S01]  /*10a10*/  FFMA.FTZ R55, R4, R10, R9 ;  /* 0x0000000a04377223 */ /* 0x000fe20000010009 */
[C---:B------:R-:W-:Y:S01]  /*10a20*/  FMUL.FTZ R6, R11.reuse, R28 ;  /* 0x0000001c0b067220 */ /* 0x040fe20000410000 */
[----:B------:R-:W-:Y:S01]  /*10a30*/  FMUL.FTZ R11, R11, R8 ;  /* 0x000000080b0b7220 */ /* 0x000fe20000410000 */
[----:B------:R-:W-:Y:S02]  /*10a40*/  F2FP.F16.E4M3.UNPACK_B R4, R24 ;  /* 0x00000018ff04723e */ /* 0x000fe400020006ff */
[C---:B------:R-:W-:Y:S01]  /*10a50*/  FFMA.FTZ R60, R7.reuse, R8, -R6 ;  /* 0x00000008073c7223 */ /* 0x040fe20000010806 */
[----:B------:R-:W-:Y:S01]  /*10a60*/  FFMA.FTZ R62, R7, R28, R11 ;  /* 0x0000001c073e7223 */ /* 0x000fe2000001000b */
[----:B------:R-:W-:-:S02]  /*10a70*/  HADD2.F32 R6, -RZ, R5.H0_H0 ;  /* 0x20000005ff067230 */ /* 0x000fc40000004100 */
[----:B------:R-:W-:Y:S02]  /*10a80*/  HADD2.F32 R7, -RZ, R5.H1_H1 ;  /* 0x30000005ff077230 */ /* 0x000fe40000004100 */
[----:B------:R-:W-:Y:S01]  /*10a90*/  HADD2.F32 R8, -RZ, R4.H0_H0 ;  /* 0x20000004ff087230 */ /* 0x000fe20000004100 */
[----:B------:R-:W-:Y:S01]  /*10aa0*/  F2FP.SATFINITE.E4M3.F32.PACK_AB_MERGE_C R55, R62, R55, RZ ;  /* 0x000000373e37723e */ /* 0x000fe200048070ff */
[----:B------:R-:W-:Y:S02]  /*10ab0*/  HADD2.F32 R5, -RZ, R34.H0_H0 ;  /* 0x20000022ff057230 */ /* 0x000fe40000004100 */
        /* <DEDUP_REMOVED lines=16> */
[----:B------:R-:W-:Y:S02]  /*10bc0*/  F2FP.SATFINITE.E4M3.F32.PACK_AB_MERGE_C R8, R47, R46, RZ ;  /* 0x0000002e2f08723e */ /* 0x000fe400048070ff */
[----:B------:R-:W-:Y:S02]  /*10bd0*/  F2FP.SATFINITE.E4M3.F32.PACK_AB_MERGE_C R9, R53, R52, RZ ;  /* 0x000000343509723e */ /* 0x000fe400048070ff */
[----:B------:R-:W-:Y:S02]  /*10be0*/  F2FP.SATFINITE.E4M3.F32.PACK_AB_MERGE_C R10, R58, R39, RZ ;  /* 0x000000273a0a723e */ /* 0x000fe400048070ff */
[----:B------:R-:W-:-:S02]  /*10bf0*/  F2FP.SATFINITE.E4M3.F32.PACK_AB_MERGE_C R4, R44, R43, R4 ;  /* 0x0000002b2c04723e */ /* 0x000fc40004807004 */
[----:B------:R-:W-:Y:S02]  /*10c00*/  F2FP.SATFINITE.E4M3.F32.PACK_AB_MERGE_C R5, R40, R49, R5 ;  /* 0x000000312805723e */ /* 0x000fe40004807005 */
[----:B------:R-:W-:Y:S02]  /*10c10*/  F2FP.SATFINITE.E4M3.F32.PACK_AB_MERGE_C R6, R36, R27, R6 ;  /* 0x0000001b2406723e */ /* 0x000fe40004807006 */
[----:B------:R-:W-:Y:S02]  /*10c20*/  F2FP.SATFINITE.E4M3.F32.PACK_AB_MERGE_C R7, R34, R11, R7 ;  /* 0x0000000b2207723e */ /* 0x000fe40004807007 */
[----:B------:R-:W-:Y:S02]  /*10c30*/  F2FP.SATFINITE.E4M3.F32.PACK_AB_MERGE_C R8, R41, R42, R8 ;  /* 0x0000002a2908723e */ /* 0x000fe40004807008 */
[----:B------:R-:W-:Y:S01]  /*10c40*/  F2FP.SATFINITE.E4M3.F32.PACK_AB_MERGE_C R9, R33, R38, R9 ;  /* 0x000000262109723e */ /* 0x000fe20004807009 */
[----:B------:R1:W-:Y:S01]  /*10c50*/  STS.128 [R25+0x1c400], R4 ;  /* 0x01c4000419007388 */ /* 0x0003e20000000c00 */
[----:B------:R-:W-:-:S02]  /*10c60*/  F2FP.SATFINITE.E4M3.F32.PACK_AB_MERGE_C R10, R50, R29, R10 ;  /* 0x0000001d320a723e */ /* 0x000fc4000480700a */
[----:B------:R-:W-:-:S05]  /*10c70*/  F2FP.SATFINITE.E4M3.F32.PACK_AB_MERGE_C R11, R31, R28, R55 ;  /* 0x0000001c1f0b723e */ /* 0x000fca0004807037 */
[----:B------:R1:W-:Y:S02]  /*10c80*/  STS.128 [R26+0x1c400], R8 ;  /* 0x01c400081a007388 */ /* 0x0003e40000000c00 */
.L_x_6521:
[----:B------:R-:W-:Y:S05]  /*10c90*/  BSYNC B1 ;  /* 0x0000000000017941 */ /* 0x000fea0003800000 */
.L_x_6520:
[----:B------:R-:W-:Y:S05]  /*10ca0*/  @P0 BRA `(.L_x_6512) ;  /* 0x0000000c00040947 */ /* 0x000fea0003800000 */
[----:B-1----:R-:W2:Y:S01]  /*10cb0*/  LDL R8, [R1+0x78] ;  /* 0x0000780001087983 */ /* 0x002ea20000100800 */
[C---:B------:R-:W-:Y:S02]  /*10cc0*/  VIADD R4, R228.reuse, 0x40 ;  /* 0x00000040e4047836 */ /* 0x040fe40000000000 */
[----:B------:R-:W-:Y:S01]  /*10cd0*/  VIADD R5, R228, 0x40 ;  /* 0x00000040e4057836 */ /* 0x000fe20000000000 */
[----:B------:R-:W3:Y:S01]  /*10ce0*/  LDL R49, [R1+0xd0] ;  /* 0x0000d00001317983 */ /* 0x000ee20000100800 */
[----:B------:R-:W-:Y:S02]  /*10cf0*/  IMAD.SHL.U32 R4, R4, 0x80, RZ ;  /* 0x0000008004047824 */ /* 0x000fe400078e00ff */
[----:B------:R-:W-:Y:S01]  /*10d00*/  IMAD.SHL.U32 R5, R5, 0x80, RZ ;  /* 0x0000008005057824 */ /* 0x000fe200078e00ff */
[----:B------:R-:W-:Y:S02]  /*10d10*/  IADD3 R3, R18, R3, RZ ;  /* 0x0000000312037210 */ /* 0x000fe40007ffe0ff */
[----:B------:R-:W-:-:S02]  /*10d20*/  LOP3.LUT R4, R4, 0x380, RZ, 0xc0, !PT ;  /* 0x0000038004047812 */ /* 0x000fc400078ec0ff */
[----:B------:R-:W-:Y:S02]  /*10d30*/  LOP3.LUT R5, R5, 0x380, RZ, 0xc0, !PT ;  /* 0x0000038005057812 */ /* 0x000fe400078ec0ff */
[----:B------:R-:W-:Y:S02]  /*10d40*/  SHF.R.U32.HI R4, RZ, 0x3, R4 ;  /* 0x00000003ff047819 */ /* 0x000fe40000011604 */
[----:B------:R-:W-:-:S04]  /*10d50*/  LOP3.LUT R3, R5, 0x70, R3, 0xf8, !PT ;  /* 0x0000007005037812 */ /* 0x000fc800078ef803 */
[----:B------:R-:W-:Y:S02]  /*10d60*/  LOP3.LUT R3, R3, R4, RZ, 0x3c, !PT ;  /* 0x0000000403037212 */ /* 0x000fe400078e3cff */
[----:B------:R-:W-:Y:S02]  /*10d70*/  F2FP.F16.E4M3.UNPACK_B R37, R0.H1 ;  /* 0x00000000ff25723e */ /* 0x000fe400030006ff */
[----:B------:R-:W-:-:S03]  /*10d80*/  F2FP.F16.E4M3.UNPACK_B R41, R15.H1 ;  /* 0x0000000fff29723e */ /* 0x000fc600030006ff */
[----:B0-----:R-:W-:Y:S02]  /*10d90*/  HADD2.F32 R35, -RZ, R37.H0_H0 ;  /* 0x20000025ff237230 */ /* 0x001fe40000004100 */
[--C-:B------:R-:W-:Y:S02]  /*10da0*/  HADD2.F32 R39, -RZ, R41.reuse.H0_H0 ;  /* 0x20000029ff277230 */ /* 0x100fe40000004100 */
[----:B------:R-:W-:Y:S02]  /*10db0*/  HADD2.F32 R46, -RZ, R41.H1_H1 ;  /* 0x30000029ff2e7230 */ /* 0x000fe40000004100 */
[----:B------:R-:W-:Y:S01]  /*10dc0*/  HADD2.F32 R40, -RZ, R37.H1_H1 ;  /* 0x30000025ff287230 */ /* 0x000fe20000004100 */
[----:B------:R-:W-:Y:S02]  /*10dd0*/  F2FP.F16.E4M3.UNPACK_B R45, R20 ;  /* 0x00000014ff2d723e */ /* 0x000fe400020006ff */
[----:B--2---:R-:W-:Y:S01]  /*10de0*/  IADD3 R3, R16, R3, R8 ;  /* 0x0000000310037210 */ /* 0x004fe20007ffe008 */
[----:B---3--:R-:W0:Y:S04]  /*10df0*/  LDS.128 R4, [R49+0x1c400] ;  /* 0x01c4000031047984 */ /* 0x008e280000000c00 */
[----:B------:R-:W1:Y:S01]  /*10e00*/  LDS.128 R8, [R3+0x1c400] ;  /* 0x01c4000003087984 */ /* 0x000e620000000c00 */
[----:B0-----:R-:W-:-:S02]  /*10e10*/  F2FP.F16.E4M3.UNPACK_B R25, R4 ;  /* 0x00000004ff19723e */ /* 0x001fc400020006ff */
[----:B-1----:R-:W-:Y:S02]  /*10e20*/  F2FP.F16.E4M3.UNPACK_B R31, R8.H1 ;  /* 0x00000008ff1f723e */ /* 0x002fe400030006ff */
[----:B------:R-:W-:-:S03]  /*10e30*/  F2FP.F16.E4M3.UNPACK_B R4, R4.H1 ;  /* 0x00000004ff04723e */ /* 0x000fc600030006ff */
[--C-:B------:R-:W-:Y:S01]  /*10e40*/  HADD2.F32 R32, -RZ, R31.reuse.H0_H0 ;  /* 0x2000001fff207230 */ /* 0x100fe20000004100 */
[-C--:B------:R-:W-:Y:S02]  /*10e50*/  F2FP.F16.E4M3.UNPACK_B R26, R5.reuse ;  /* 0x00000005ff1a723e */ /* 0x080fe400020006ff */
[----:B------:R-:W-:Y:S01]  /*10e60*/  F2FP.F16.E4M3.UNPACK_B R27, R5.H1 ;  /* 0x00000005ff1b723e */ /* 0x000fe200030006ff */
[----:B------:R-:W-:Y:S02]  /*10e70*/  HADD2.F32 R5, -RZ, R4.H0_H0 ;  /* 0x20000004ff057230 */ /* 0x000fe40000004100 */
[-C--:B------:R-:W-:Y:S01]  /*10e80*/  FMUL.FTZ R38, R35, R32.reuse ;  /* 0x0000002023267220 */ /* 0x080fe20000410000 */
[C---:B------:R-:W-:Y:S01]  /*10e90*/  FMUL.FTZ R36, R39.reuse, R32 ;  /* 0x0000002027247220 */ /* 0x040fe20000410000 */
[----:B------:R-:W-:Y:S02]  /*10ea0*/  F2FP.F16.E4M3.UNPACK_B R8, R8 ;  /* 0x00000008ff08723e */ /* 0x000fe400020006ff */
[----:B------:R-:W-:Y:S01]  /*10eb0*/  FFMA.FTZ R38, R39, R5, R38 ;  /* 0x0000000527267223 */ /* 0x000fe20000010026 */
[----:B------:R-:W-:Y:S01]  /*10ec0*/  F2FP.F16.E4M3.UNPACK_B R39, R15 ;  /* 0x0000000fff27723e */ /* 0x000fe200020006ff */
[----:B------:R-:W-:Y:S01]  /*10ed0*/  FFMA.FTZ R35, R35, R5, -R36 ;  /* 0x0000000523237223 */ /* 0x000fe20000010824 */
[----:B------:R-:W-:Y:S01]  /*10ee0*/  F2FP.F16.E4M3.UNPACK_B R36, R0 ;  /* 0x00000000ff24723e */ /* 0x000fe200020006ff */
[----:B------:R-:W-:-:S02]  /*10ef0*/  HADD2.F32 R31, -RZ, R31.H1_H1 ;  /* 0x3000001fff1f7230 */ /* 0x000fc40000004100 */
[----:B------:R-:W-:Y:S02]  /*10f00*/  HADD2.F32 R44, -RZ, R39.H0_H0 ;  /* 0x20000027ff2c7230 */ /* 0x000fe40000004100 */
[----:B------:R-:W-:Y:S02]  /*10f10*/  HADD2.F32 R5, -RZ, R8.H0_H0 ;  /* 0x20000008ff057230 */ /* 0x000fe40000004100 */
[-C--:B------:R-:W-:Y:S01]  /*10f20*/  FMUL.FTZ R37, R46, R31.reuse ;  /* 0x0000001f2e257220 */ /* 0x080fe20000410000 */
[----:B------:R-:W-:Y:S02]  /*10f30*/  HADD2.F32 R4, -RZ, R4.H1_H1 ;  /* 0x30000004ff047230 */ /* 0x000fe40000004100 */
[----:B------:R-:W-:Y:S01]  /*10f40*/  FMUL.FTZ R31, R40, R31 ;  /* 0x0000001f281f7220 */ /* 0x000fe20000410000 */
[----:B------:R-:W-:Y:S02]  /*10f50*/  HADD2.F32 R42, -RZ, R36.H0_H0 ;  /* 0x20000024ff2a7230 */ /* 0x000fe40000004100 */
[----:B------:R-:W-:Y:S01]  /*10f60*/  FMUL.FTZ R15, R44, R5 ;  /* 0x000000052c0f7220 */ /* 0x000fe20000410000 */
[----:B------:R-:W-:-:S02]  /*10f70*/  HADD2.F32 R0, -RZ, R25.H0_H0 ;  /* 0x20000019ff007230 */ /* 0x000fc40000004100 */
[----:B------:R-:W-:Y:S02]  /*10f80*/  HADD2.F32 R43, -RZ, R39.H1_H1 ;  /* 0x30000027ff2b7230 */ /* 0x000fe40000004100 */
[----:B------:R-:W-:Y:S02]  /*10f90*/  HADD2.F32 R8, -RZ, R8.H1_H1 ;  /* 0x30000008ff087230 */ /* 0x000fe40000004100 */
[----:B------:R-:W-:Y:S01]  /*10fa0*/  HADD2.F32 R41, -RZ, R36.H1_H1 ;  /* 0x30000024ff297230 */ /* 0x000fe20000004100 */
[----:B------:R-:W-:Y:S01]  /*10fb0*/  F2FP.F16.E4M3.UNPACK_B R33, R9 ;  /* 0x00000009ff21723e */ /* 0x000fe200020006ff */
[----:B------:R-:W-:Y:S01]  /*10fc0*/  FMUL.FTZ R5, R42, R5 ;  /* 0x000000052a057220 */ /* 0x000fe20000410000 */
[----:B------:R-:W-:Y:S01]  /*10fd0*/  FFMA.FTZ R31, R46, R4, R31 ;  /* 0x000000042e1f7223 */ /* 0x000fe2000001001f */
[----:B------:R-:W-:Y:S01]  /*10fe0*/  FFMA.FTZ R15, R42, R0, -R15 ;  /* 0x000000002a0f7223 */ /* 0x000fe2000001080f */
[----:B------:R-:W-:Y:S01]  /*10ff0*/  F2FP.F16.E4M3.UNPACK_B R9, R9.H1 ;  /* 0x00000009ff09723e */ /* 0x000fe200030006ff */
[----:B------:R-:W-:Y:S01]  /*11000*/  HADD2.F32 R25, -RZ, R25.H1_H1 ;  /* 0x30000019ff197230 */ /* 0x000fe20000004100 */
[----:B------:R-:W-:Y:S01]  /*11010*/  F2FP.F16.E4M3.UNPACK_B R46, R20.H1 ;  /* 0x00000014ff2e723e */ /* 0x000fe200030006ff */
[----:B------:R-:W-:Y:S01]  /*11020*/  FMUL.FTZ R36, R43, R8 ;  /* 0x000000082b247220 */ /* 0x000fe20000410000 */
[----:B------:R-:W-:Y:S01]  /*11030*/  F2FP.F16.E4M3.UNPACK_B R42, R12.H1 ;  /* 0x0000000cff2a723e */ /* 0x000fe200030006ff */
[----:B------:R-:W-:Y:S01]  /*11040*/  FMUL.FTZ R8, R41, R8 ;  /* 0x0000000829087220 */ /* 0x000fe20000410000 */
[----:B------:R-:W-:Y:S01]  /*11050*/  FFMA.FTZ R40, R40, R4, -R37 ;  /* 0x0000000428287223 */ /* 0x000fe20000010825 */
[----:B------:R-:W-:Y:S01]  /*11060*/  FFMA.FTZ R5, R44, R0, R5 ;  /* 0x000000002c057223 */ /* 0x000fe20000010005 */
[----:B------:R-:W-:-:S02]  /*11070*/  HADD2.F32 R48, -RZ, R46.H0_H0 ;  /* 0x2000002eff307230 */ /* 0x000fc40000004100 */
[-C--:B------:R-:W-:Y:S01]  /*11080*/  FFMA.FTZ R8, R43, R25.reuse, R8 ;  /* 0x000000192b087223 */ /* 0x080fe20000010008 */
[--C-:B------:R-:W-:Y:S02]  /*11090*/  HADD2.F32 R4, -RZ, R9.reuse.H0_H0 ;  /* 0x20000009ff047230 */ /* 0x100fe40000004100 */
[--C-:B------:R-:W-:Y:S02]  /*110a0*/  HADD2.F32 R44, -RZ, R42.reuse.H0_H0 ;  /* 0x2000002aff2c7230 */ /* 0x100fe40000004100 */
[----:B------:R-:W-:Y:S02]  /*110b0*/  HADD2.F32 R43, -RZ, R42.H1_H1 ;  /* 0x3000002aff2b7230 */ /* 0x000fe40000004100 */
[----:B------:R-:W-:Y:S02]  /*110c0*/  HADD2.F32 R9, -RZ, R9.H1_H1 ;  /* 0x30000009ff097230 */ /* 0x000fe40000004100 */
[----:B------:R-:W-:Y:S01]  /*110d0*/  FFMA.FTZ R36, R41, R25, -R36 ;  /* 0x0000001929247223 */ /* 0x000fe20000010824 */
[----:B------:R-:W-:-:S02]  /*110e0*/  HADD2.F32 R0, -RZ, R27.H0_H0 ;  /* 0x2000001bff007230 */ /* 0x000fc40000004100 */
[-C--:B------:R-:W-:Y:S01]  /*110f0*/  FMUL.FTZ R37, R48, R4.reuse ;  /* 0x0000000430257220 */ /* 0x080fe20000410000 */
[C---:B------:R-:W-:Y:S01]  /*11100*/  FMUL.FTZ R39, R44.reuse, R4 ;  /* 0x000000042c277220 */ /* 0x040fe20000410000 */
[----:B------:R-:W-:Y:S01]  /*11110*/  HADD2.F32 R47, -RZ, R46.H1_H1 ;  /* 0x3000002eff2f7230 */ /* 0x000fe20000004100 */
[----:B------:R-:W-:Y:S01]  /*11120*/  F2FP.F16.E4M3.UNPACK_B R41, R12 ;  /* 0x0000000cff29723e */ /* 0x000fe200020006ff */
[----:B------:R-:W-:Y:S02]  /*11130*/  HADD2.F32 R27, -RZ, R27.H1_H1 ;  /* 0x3000001bff1b7230 */ /* 0x000fe40000004100 */
[----:B------:R-:W-:Y:S01]  /*11140*/  FMUL.FTZ R42, R43, R9 ;  /* 0x000000092b2a7220 */ /* 0x000fe20000410000 */
[----:B------:R-:W-:Y:S02]  /*11150*/  HADD2.F32 R46, -RZ, R45.H0_H0 ;  /* 0x2000002dff2e7230 */ /* 0x000fe40000004100 */
[----:B------:R-:W-:Y:S02]  /*11160*/  HADD2.F32 R4, -RZ, R33.H0_H0 ;  /* 0x20000021ff047230 */ /* 0x000fe40000004100 */
[-C--:B------:R-:W-:Y:S01]  /*11170*/  FFMA.FTZ R37, R44, R0.reuse, -R37 ;  /* 0x000000002c257223 */ /* 0x080fe20000010825 */
[----:B------:R-:W-:Y:S01]  /*11180*/  FFMA.FTZ R39, R48, R0, R39 ;  /* 0x0000000030277223 */ /* 0x000fe20000010027 */
[----:B------:R-:W-:-:S02]  /*11190*/  HADD2.F32 R44, -RZ, R41.H0_H0 ;  /* 0x20000029ff2c7230 */ /* 0x000fc40000004100 */
[C---:B------:R-:W-:Y:S01]  /*111a0*/  FMUL.FTZ R12, R47.reuse, R9 ;  /* 0x000000092f0c7220 */ /* 0x040fe20000410000 */
[----:B------:R-:W-:Y:S01]  /*111b0*/  HADD2.F32 R0, -RZ, R26.H0_H0 ;  /* 0x2000001aff007230 */ /* 0x000fe20000004100 */
[----:B------:R-:W-:Y:S01]  /*111c0*/  F2FP.F16.E4M3.UNPACK_B R34, R10 ;  /* 0x0000000aff22723e */ /* 0x000fe200020006ff */
[----:B------:R-:W-:Y:S01]  /*111d0*/  FMUL.FTZ R9, R46, R4 ;  /* 0x000000042e097220 */ /* 0x000fe20000410000 */
[----:B------:R-:W-:Y:S01]  /*111e0*/  FFMA.FTZ R42, R47, R27, R42 ;  /* 0x0000001b2f2a7223 */ /* 0x000fe2000001002a */
[----:B------:R-:W-:Y:S02]  /*111f0*/  F2FP.F16.E4M3.UNPACK_B R10, R10.H1 ;  /* 0x0000000aff0a723e */ /* 0x000fe400030006ff */
[----:B------:R-:W-:Y:S01]  /*11200*/  F2FP.F16.E4M3.UNPACK_B R47, R21.H1 ;  /* 0x00000015ff2f723e */ /* 0x000fe200030006ff */
[C---:B------:R-:W-:Y:S01]  /*11210*/  FMUL.FTZ R25, R44.reuse, R4 ;  /* 0x000000042c197220 */ /* 0x040fe20000410000 */
[----:B------:R-:W-:Y:S01]  /*11220*/  F2FP.F16.E4M3.UNPACK_B R28, R6 ;  /* 0x00000006ff1c723e */ /* 0x000fe200020006ff */
[----:B------:R-:W-:Y:S01]  /*11230*/  FFMA.FTZ R9, R44, R0, -R9 ;  /* 0x000000002c097223 */ /* 0x000fe20000010809 */
[----:B------:R-:W-:Y:S01]  /*11240*/  F2FP.F16.E4M3.UNPACK_B R6, R6.H1 ;  /* 0x00000006ff06723e */ /* 0x000fe200030006ff */
[----:B------:R-:W-:Y:S01]  /*11250*/  HADD2.F32 R50, -RZ, R47.H0_H0 ;  /* 0x2000002fff327230 */ /* 0x000fe20000004100 */
[----:B------:R-:W-:Y:S01]  /*11260*/  F2FP.F16.E4M3.UNPACK_B R44, R13.H1 ;  /* 0x0000000dff2c723e */ /* 0x000fe200030006ff */
[----:B------:R-:W-:-:S02]  /*11270*/  HADD2.F32 R4, -RZ, R10.H0_H0 ;  /* 0x2000000aff047230 */ /* 0x000fc40000004100 */
[----:B------:R-:W-:Y:S01]  /*11280*/  FFMA.FTZ R20, R43, R27, -R12 ;  /* 0x0000001b2b147223 */ /* 0x000fe2000001080c */
[----:B------:R-:W-:Y:S01]  /*11290*/  FFMA.FTZ R25, R46, R0, R25 ;  /* 0x000000002e197223 */ /* 0x000fe20000010019 */
[----:B------:R-:W-:Y:S02]  /*112a0*/  HADD2.F32 R48, -RZ, R45.H1_H1 ;  /* 0x3000002dff307230 */ /* 0x000fe40000004100 */
[----:B------:R-:W-:Y:S02]  /*112b0*/  HADD2.F32 R33, -RZ, R33.H1_H1 ;  /* 0x30000021ff217230 */ /* 0x000fe40000004100 */
[----:B------:R-:W-:Y:S02]  /*112c0*/  HADD2.F32 R12, -RZ, R41.H1_H1 ;  /* 0x30000029ff0c7230 */ /* 0x000fe40000004100 */
[----:B------:R-:W-:Y:S01]  /*112d0*/  FMUL.FTZ R41, R50, R4 ;  /* 0x0000000432297220 */ /* 0x000fe20000410000 */
[----:B------:R-:W-:Y:S02]  /*112e0*/  HADD2.F32 R46, -RZ, R44.H0_H0 ;  /* 0x2000002cff2e7230 */ /* 0x000fe40000004100 */
[----:B------:R-:W-:-:S02]  /*112f0*/  HADD2.F32 R0, -RZ, R6.H0_H0 ;  /* 0x20000006ff007230 */ /* 0x000fc40000004100 */
[-C--:B------:R-:W-:Y:S01]  /*11300*/  FMUL.FTZ R27, R48, R33.reuse ;  /* 0x00000021301b7220 */ /* 0x080fe20000410000 */
[----:B------:R-:W-:Y:S02]  /*11310*/  HADD2.F32 R26, -RZ, R26.H1_H1 ;  /* 0x3000001aff1a7230 */ /* 0x000fe40000004100 */
[----:B------:R-:W-:Y:S01]  /*11320*/  FMUL.FTZ R33, R12, R33 ;  /* 0x000000210c217220 */ /* 0x000fe20000410000 */
[C---:B------:R-:W-:Y:S01]  /*11330*/  FMUL.FTZ R43, R46.reuse, R4 ;  /* 0x000000042e2b7220 */ /* 0x040fe20000410000 */
[----:B------:R-:W-:Y:S01]  /*11340*/  FFMA.FTZ R41, R46, R0, -R41 ;  /* 0x000000002e297223 */ /* 0x000fe20000010829 */
[----:B------:R-:W-:Y:S02]  /*11350*/  HADD2.F32 R46, -RZ, R47.H1_H1 ;  /* 0x3000002fff2e7230 */ /* 0x000fe40000004100 */
[----:B------:R-:W-:Y:S02]  /*11360*/  HADD2.F32 R10, -RZ, R10.H1_H1 ;  /* 0x3000000aff0a7230 */ /* 0x000fe40000004100 */
[----:B------:R-:W-:-:S02]  /*11370*/  HADD2.F32 R44, -RZ, R44.H1_H1 ;  /* 0x3000002cff2c7230 */ /* 0x000fc40000004100 */
[-C--:B------:R-:W-:Y:S01]  /*11380*/  FFMA.FTZ R12, R12, R26.reuse, -R27 ;  /* 0x0000001a0c0c7223 */ /* 0x080fe2000001081b */
[----:B------:R-:W-:Y:S01]  /*11390*/  FFMA.FTZ R26, R48, R26, R33 ;  /* 0x0000001a301a7223 */ /* 0x000fe20000010021 */
[----:B------:R-:W-:Y:S01]  /*113a0*/  F2FP.F16.E4M3.UNPACK_B R33, R21 ;  /* 0x00000015ff21723e */ /* 0x000fe200020006ff */
[----:B------:R-:W-:Y:S01]  /*113b0*/  HADD2.F32 R6, -RZ, R6.H1_H1 ;  /* 0x30000006ff067230 */ /* 0x000fe20000004100 */
[----:B------:R-:W-:Y:S01]  /*113c0*/  F2FP.F16.E4M3.UNPACK_B R27, R13 ;  /* 0x0000000dff1b723e */ /* 0x000fe200020006ff */
[-C--:B------:R-:W-:Y:S01]  /*113d0*/  FMUL.FTZ R13, R46, R10.reuse ;  /* 0x0000000a2e0d7220 */ /* 0x080fe20000410000 */
[C---:B------:R-:W-:Y:S01]  /*113e0*/  FMUL.FTZ R21, R44.reuse, R10 ;  /* 0x0000000a2c157220 */ /* 0x040fe20000410000 */
[----:B------:R-:W-:Y:S02]  /*113f0*/  HADD2.F32 R10, -RZ, R33.H0_H0 ;  /* 0x20000021ff0a7230 */ /* 0x000fe40000004100 */
[-C--:B------:R-:W-:Y:S01]  /*11400*/  FFMA.FTZ R44, R44, R6.reuse, -R13 ;  /* 0x000000062c2c7223 */ /* 0x080fe2000001080d */
[----:B------:R-:W-:Y:S01]  /*11410*/  FFMA.FTZ R46, R46, R6, R21 ;  /* 0x000000062e2e7223 */ /* 0x000fe20000010015 */
[----:B------:R-:W-:-:S02]  /*11420*/  HADD2.F32 R4, -RZ, R34.H0_H0 ;  /* 0x20000022ff047230 */ /* 0x000fc40000004100 */
[----:B------:R-:W-:Y:S02]  /*11430*/  HADD2.F32 R6, -RZ, R27.H0_H0 ;  /* 0x2000001bff067230 */ /* 0x000fe40000004100 */
[----:B------:R-:W-:Y:S01]  /*11440*/  FFMA.FTZ R43, R50, R0, R43 ;  /* 0x00000000322b7223 */ /* 0x000fe2000001002b */
[----:B------:R-:W-:Y:S02]  /*11450*/  HADD2.F32 R0, -RZ, R28.H0_H0 ;  /* 0x2000001cff007230 */ /* 0x000fe40000004100 */
[-C--:B------:R-:W-:Y:S01]  /*11460*/  FMUL.FTZ R13, R10, R4.reuse ;  /* 0x000000040a0d7220 */ /* 0x080fe20000410000 */
[----:B------:R-:W-:Y:S02]  /*11470*/  HADD2.F32 R48, -RZ, R33.H1_H1 ;  /* 0x30000021ff307230 */ /* 0x000fe40000004100 */
[C---:B------:R-:W-:Y:S01]  /*11480*/  FMUL.FTZ R21, R6.reuse, R4 ;  /* 0x0000000406157220 */ /* 0x040fe20000410000 */
[----:B------:R-:W-:Y:S02]  /*11490*/  HADD2.F32 R34, -RZ, R34.H1_H1 ;  /* 0x30000022ff227230 */ /* 0x000fe40000004100 */
[----:B------:R-:W-:Y:S01]  /*114a0*/  HADD2.F32 R4, -RZ, R27.H1_H1 ;  /* 0x3000001bff047230 */ /* 0x000fe20000004100 */
[----:B------:R-:W-:Y:S01]  /*114b0*/  F2FP.F16.E4M3.UNPACK_B R32, R11 ;  /* 0x0000000bff20723e */ /* 0x000fe200020006ff */
[----:B------:R-:W-:Y:S01]  /*114c0*/  FFMA.FTZ R6, R6, R0, -R13 ;  /* 0x0000000006067223 */ /* 0x000fe2000001080d */
[----:B------:R-:W-:-:S02]  /*114d0*/  HADD2.F32 R28, -RZ, R28.H1_H1 ;  /* 0x3000001cff1c7230 */ /* 0x000fc40000004100 */
[----:B------:R-:W-:Y:S01]  /*114e0*/  FFMA.FTZ R10, R10, R0, R21 ;  /* 0x000000000a0a7223 */ /* 0x000fe20000010015 */
[----:B------:R-:W-:Y:S01]  /*114f0*/  F2FP.F16.E4M3.UNPACK_B R11, R11.H1 ;  /* 0x0000000bff0b723e */ /* 0x000fe200030006ff */
[----:B------:R-:W-:Y:S01]  /*11500*/  FMUL.FTZ R13, R48, R34 ;  /* 0x00000022300d7220 */ /* 0x000fe20000410000 */
[----:B------:R-:W-:Y:S01]  /*11510*/  F2FP.F16.E4M3.UNPACK_B R33, R24.H1 ;  /* 0x00000018ff21723e */ /* 0x000fe200030006ff */
[C---:B------:R-:W-:Y:S01]  /*11520*/  FMUL.FTZ R21, R4.reuse, R34 ;  /* 0x0000002204157220 */ /* 0x040fe20000410000 */
[----:B------:R-:W-:Y:S01]  /*11530*/  F2FP.F16.E4M3.UNPACK_B R0, R14.H1 ;  /* 0x0000000eff00723e */ /* 0x000fe200030006ff */
[-C--:B------:R-:W-:Y:S01]  /*11540*/  FFMA.FTZ R13, R4, R28.reuse, -R13 ;  /* 0x0000001c040d7223 */ /* 0x080fe2000001080d */
[-C--:B------:R-:W-:Y:S01]  /*11550*/  F2FP.F16.E4M3.UNPACK_B R29, R7.reuse ;  /* 0x00000007ff1d723e */ /* 0x080fe200020006ff */
[----:B------:R-:W-:Y:S01]  /*11560*/  FFMA.FTZ R21, R48, R28, R21 ;  /* 0x0000001c30157223 */ /* 0x000fe20000010015 */
[----:B------:R-:W-:Y:S01]  /*11570*/  F2FP.F16.E4M3.UNPACK_B R7, R7.H1 ;  /* 0x00000007ff07723e */ /* 0x000fe200030006ff */
[----:B------:R-:W-:-:S02]  /*11580*/  HADD2.F32 R50, -RZ, R33.H0_H0 ;  /* 0x20000021ff327230 */ /* 0x000fc40000004100 */
[----:B------:R-:W-:Y:S02]  /*11590*/  HADD2.F32 R4, -RZ, R11.H0_H0 ;  /* 0x2000000bff047230 */ /* 0x000fe40000004100 */
[--C-:B------:R-:W-:Y:S02]  /*115a0*/  HADD2.F32 R28, -RZ, R0.reuse.H0_H0 ;  /* 0x20000000ff1c7230 */ /* 0x100fe40000004100 */
[----:B------:R-:W-:Y:S02]  /*115b0*/  HADD2.F32 R45, -RZ, R0.H1_H1 ;  /* 0x30000000ff2d7230 */ /* 0x000fe40000004100 */
[-C--:B------:R-:W-:Y:S01]  /*115c0*/  FMUL.FTZ R27, R50, R4.reuse ;  /* 0x00000004321b7220 */ /* 0x080fe20000410000 */
[----:B------:R-:W-:Y:S02]  /*115d0*/  HADD2.F32 R0, -RZ, R7.H0_H0 ;  /* 0x20000007ff007230 */ /* 0x000fe40000004100 */
[----:B------:R-:W-:Y:S02]  /*115e0*/  HADD2.F32 R47, -RZ, R33.H1_H1 ;  /* 0x30000021ff2f7230 */ /* 0x000fe40000004100 */
[----:B------:R-:W-:Y:S01]  /*115f0*/  FMUL.FTZ R33, R28, R4 ;  /* 0x000000041c217220 */ /* 0x000fe20000410000 */
[----:B------:R-:W-:-:S02]  /*11600*/  HADD2.F32 R11, -RZ, R11.H1_H1 ;  /* 0x3000000bff0b7230 */ /* 0x000fc40000004100 */
[----:B------:R-:W-:Y:S01]  /*11610*/  FFMA.FTZ R27, R28, R0, -R27 ;  /* 0x000000001c1b7223 */ /* 0x000fe2000001081b */
[----:B------:R-:W-:Y:S01]  /*11620*/  HADD2.F32 R7, -RZ, R7.H1_H1 ;  /* 0x30000007ff077230 */ /* 0x000fe20000004100 */
[----:B------:R-:W-:Y:S01]  /*11630*/  F2FP.F16.E4M3.UNPACK_B R34, R14 ;  /* 0x0000000eff22723e */ /* 0x000fe200020006ff */
[----:B------:R-:W-:Y:S01]  /*11640*/  FFMA.FTZ R33, R50, R0, R33 ;  /* 0x0000000032217223 */ /* 0x000fe20000010021 */
[-C--:B------:R-:W-:Y:S01]  /*11650*/  FMUL.FTZ R4, R47, R11.reuse ;  /* 0x0000000b2f047220 */ /* 0x080fe20000410000 */
[----:B------:R-:W-:Y:S01]  /*11660*/  F2FP.F16.E4M3.UNPACK_B R0, R24 ;  /* 0x00000018ff00723e */ /* 0x000fe200020006ff */
[C---:B------:R-:W-:Y:S01]  /*11670*/  FMUL.FTZ R28, R45.reuse, R11 ;  /* 0x0000000b2d1c7220 */ /* 0x040fe20000410000 */
[--C-:B------:R-:W-:Y:S02]  /*11680*/  HADD2.F32 R24, -RZ, R34.reuse.H0_H0 ;  /* 0x20000022ff187230 */ /* 0x100fe40000004100 */
[----:B------:R-:W-:Y:S01]  /*11690*/  FFMA.FTZ R14, R45, R7, -R4 ;  /* 0x000000072d0e7223 */ /* 0x000fe20000010804 */
[----:B------:R-:W-:-:S02]  /*116a0*/  HADD2.F32 R45, -RZ, R34.H1_H1 ;  /* 0x30000022ff2d7230 */ /* 0x000fc40000004100 */
[----:B------:R-:W-:Y:S01]  /*116b0*/  FFMA.FTZ R28, R47, R7, R28 ;  /* 0x000000072f1c7223 */ /* 0x000fe2000001001c */
[----:B------:R-:W-:Y:S02]  /*116c0*/  HADD2.F32 R34, -RZ, R0.H0_H0 ;  /* 0x20000000ff227230 */ /* 0x000fe40000004100 */
[----:B------:R-:W-:Y:S02]  /*116d0*/  HADD2.F32 R4, -RZ, R32.H0_H0 ;  /* 0x20000020ff047230 */ /* 0x000fe40000004100 */
[----:B------:R-:W-:Y:S02]  /*116e0*/  HADD2.F32 R47, -RZ, R0.H1_H1 ;  /* 0x30000000ff2f7230 */ /* 0x000fe40000004100 */
[----:B------:R-:W-:Y:S02]  /*116f0*/  HADD2.F32 R32, -RZ, R32.H1_H1 ;  /* 0x30000020ff207230 */ /* 0x000fe40000004100 */
[----:B------:R-:W-:Y:S01]  /*11700*/  FMUL.FTZ R7, R34, R4 ;  /* 0x0000000422077220 */ /* 0x000fe20000410000 */
[----:B------:R-:W-:-:S02]  /*11710*/  HADD2.F32 R0, -RZ, R29.H0_H0 ;  /* 0x2000001dff007230 */ /* 0x000fc40000004100 */
[C---:B------:R-:W-:Y:S01]  /*11720*/  FMUL.FTZ R11, R24.reuse, R4 ;  /* 0x00000004180b7220 */ /* 0x040fe20000410000 */
[----:B------:R-:W-:Y:S02]  /*11730*/  HADD2.F32 R29, -RZ, R29.H1_H1 ;  /* 0x3000001dff1d7230 */ /* 0x000fe40000004100 */
[-C--:B------:R-:W-:Y:S01]  /*11740*/  FMUL.FTZ R4, R47, R32.reuse ;  /* 0x000000202f047220 */ /* 0x080fe20000410000 */
[C---:B------:R-:W-:Y:S01]  /*11750*/  FMUL.FTZ R32, R45.reuse, R32 ;  /* 0x000000202d207220 */ /* 0x040fe20000410000 */
[-C--:B------:R-:W-:Y:S01]  /*11760*/  FFMA.FTZ R7, R24, R0.reuse, -R7 ;  /* 0x0000000018077223 */ /* 0x080fe20000010807 */
[----:B------:R-:W-:Y:S01]  /*11770*/  FFMA.FTZ R11, R34, R0, R11 ;  /* 0x00000000220b7223 */ /* 0x000fe2000001000b */
[-C--:B------:R-:W-:Y:S01]  /*11780*/  FFMA.FTZ R0, R45, R29.reuse, -R4 ;  /* 0x0000001d2d007223 */ /* 0x080fe20000010804 */
[----:B------:R-:W-:Y:S01]  /*11790*/  F2FP.SATFINITE.E4M3.F32.PACK_AB_MERGE_C R31, R31, R38, RZ ;  /* 0x000000261f1f723e */ /* 0x000fe200048070ff */
[----:B------:R-:W-:Y:S01]  /*117a0*/  FFMA.FTZ R32, R47, R29, R32 ;  /* 0x0000001d2f207223 */ /* 0x000fe20000010020 */
[----:B------:R-:W-:-:S02]  /*117b0*/  F2FP.SATFINITE.E4M3.F32.PACK_AB_MERGE_C R4, R40, R35, RZ ;  /* 0x000000232804723e */ /* 0x000fc400048070ff */
[----:B------:R-:W-:Y:S02]  /*117c0*/  F2FP.SATFINITE.E4M3.F32.PACK_AB_MERGE_C R20, R20, R37, RZ ;  /* 0x000000251414723e */ /* 0x000fe400048070ff */
[----:B------:R-:W-:Y:S02]  /*117d0*/  F2FP.SATFINITE.E4M3.F32.PACK_AB_MERGE_C R41, R44, R41, RZ ;  /* 0x000000292c29723e */ /* 0x000fe400048070ff */
[----:B------:R-:W-:Y:S02]  /*117e0*/  F2FP.SATFINITE.E4M3.F32.PACK_AB_MERGE_C R14, R14, R27, RZ ;  /* 0x0000001b0e0e723e */ /* 0x000fe400048070ff */
[----:B------:R-:W-:Y:S02]  /*117f0*/  F2FP.SATFINITE.E4M3.F32.PACK_AB_MERGE_C R39, R42, R39, RZ ;  /* 0x000000272a27723e */ /* 0x000fe400048070ff */
[----:B------:R-:W-:Y:S02]  /*11800*/  F2FP.SATFINITE.E4M3.F32.PACK_AB_MERGE_C R43, R46, R43, RZ ;  /* 0x0000002b2e2b723e */ /* 0x000fe400048070ff */
[----:B------:R-:W-:-:S02]  /*11810*/  F2FP.SATFINITE.E4M3.F32.PACK_AB_MERGE_C R28, R28, R33, RZ ;  /* 0x000000211c1c723e */ /* 0x000fc400048070ff */
        /* <DEDUP_REMOVED lines=10> */
.L_x_6512:
[----:B------:R-:W-:Y:S05]  /*118c0*/  BSYNC B0 ;  /* 0x0000000000007941 */ /* 0x000fea0003800000 */
.L_x_6501:
[----:B------:R-:W-:Y:S01]  /*118d0*/  @!PT LDS RZ, [RZ] ;  /* 0x00000000fffff984 */ /* 0x000fe20000000800 */
[----:B------:R-:W-:Y:S01]  /*118e0*/  @!PT LDS RZ, [RZ] ;  /* 0x00000000fffff984 */ /* 0x000fe20000000800 */
[----:B------:R-:W-:Y:S01]  /*118f0*/  @!PT LDS RZ, [RZ] ;  /* 0x00000000fffff984 */ /* 0x000fe20000000800 */
[----:B------:R-:W-:Y:S01]  /*11900*/  @!PT LDS RZ, [RZ] ;  /* 0x00000000fffff984 */ /* 0x000fe20000000800 */
[----:B------:R4:W-:Y:S06]  /*11910*/  MEMBAR.ALL.CTA ;  /* 0x0000000000007992 */ /* 0x0009ec0000008000 */
[----:B----4-:R-:W4:Y:S01]  /*11920*/  FENCE.VIEW.ASYNC.S ;  /* 0x00000000000073c6 */ /* 0x010f220000000000 */
[----:B------:R-:W-:Y:S05]  /*11930*/  WARPSYNC.ALL ;  /* 0x0000000000007948 */ /* 0x000fea0003800000 */
[----:B----4-:R-:W-:Y:S06]  /*11940*/  BAR.SYNC.DEFER_BLOCKING 0xd, 0x100 ;  /* 0x0344000000007b1d */ /* 0x010fec0000010000 */
.L_x_6498:
[----:B-1----:R-:W4:Y:S02]  /*11950*/  LDL R0, [R1+0x50] ;  /* 0x0000500001007983 */ /* 0x002f240000100800 */
[----:B----4-:R-:W-:-:S13]  /*11960*/  R2UR UR4, R0 ;  /* 0x00000000000472ca */ /* 0x010fda00000e0000 */
[----:B------:R-:W-:-:S05]  /*11970*/  IMAD.U32 R0, RZ, RZ, UR4 ;  /* 0x00000004ff007e24 */ /* 0x000fca000f8e00ff */
[----:B------:R-:W-:-:S13]  /*11980*/  ISETP.NE.AND P0, PT, R0, 0x3, PT ;  /* 0x000000030000780c */ /* 0x000fda0003f05270 */
[----:B------:R-:W-:Y:S05]  /*11990*/  @!P0 BRA `(.L_x_6522) ;  /* 0x0000000000048947 */ /* 0x000fea0003800000 */
[----:B------:R-:W-:Y:S01]  /*119a0*/  BPT.TRAP 0x1 ;  /* 0x000000040000795c */ /* 0x000fe20000300000 */
.L_x_6522:
[----:B------:R-:W-:Y:S01]  /*119b0*/  IMAD R0, R232, 0x8, R16 ;  /* 0x00000008e8007824 */ /* 0x000fe200078e0210 */
[----:B--23--:R-:W-:-:S04]  /*119c0*/  SHF.L.U32 R7, R235, 0x1f, RZ ;  /* 0x0000001feb077819 */ /* 0x00cfc800000006ff */
[----:B------:R1:W2:Y:S01]  /*119d0*/  SYNCS.PHASECHK.TRANS64.TRYWAIT P1, [R0+URZ+0x2e830], R7 ;  /* 0x02e83007000075a7 */ /* 0x0002a2000802017f */
[----:B------:R-:W-:Y:S05]  /*119e0*/  @!P0 BRA `(.L_x_6523) ;  /* 0x0000000000048947 */ /* 0x000fea0003800000 */
[----:B------:R-:W-:Y:S01]  /*119f0*/  BPT.TRAP 0x1 ;  /* 0x000000040000795c */ /* 0x000fe20000300000 */
.L_x_6523:
[----:B0-----:R-:W-:Y:S01]  /*11a00*/  VIADD R3, R16, 0x20400 ;  /* 0x0002040010037836 */ /* 0x001fe20000000000 */
[----:B------:R-:W-:Y:S01]  /*11a10*/  LOP3.LUT R4, R30, 0x10000, RZ, 0xfc, !PT ;  /* 0x000100001e047812 */ /* 0x000fe200078efcff */
[----:B------:R-:W-:-:S03]  /*11a20*/  IMAD.MOV.U32 R5, RZ, RZ, 0x40000040 ;  /* 0x40000040ff057424 */ /* 0x000fc600078e00ff */
[----:B------:R-:W-:-:S04]  /*11a30*/  SHF.R.U32.HI R3, RZ, 0x4, R3 ;  /* 0x00000004ff037819 */ /* 0x000fc80000011603 */
[----:B------:R-:W-:-:S04]  /*11a40*/  LOP3.LUT R3, R3, 0x3fff, RZ, 0xc0, !PT ;  /* 0x00003fff03037812 */ /* 0x000fc800078ec0ff */
[----:B------:R-:W-:-:S05]  /*11a50*/  LOP3.LUT R3, R3, 0x10000, RZ, 0xfc, !PT ;  /* 0x0001000003037812 */ /* 0x000fca00078efcff */
[----:B------:R0:W-:Y:S01]  /*11a60*/  STL [R1+0x5c], R3 ;  /* 0x00005c0301007387 */ /* 0x0001e20000100800 */
[----:B--2---:R-:W-:Y:S05]  /*11a70*/  @P1 BRA `(.L_x_6524) ;  /* 0x0000000000081947 */ /* 0x004fea0003800000 */
[----:B------:R-:W2:Y:S02]  /*11a80*/  SYNCS.PHASECHK.TRANS64.TRYWAIT P1, [R0+URZ+0x2e830], R7 ;  /* 0x02e83007000075a7 */ /* 0x000ea4000802017f */
[----:B--2---:R-:W-:Y:S05]  /*11a90*/  @!P1 BRA `(.L_x_6525) ;  /* 0x0000016800f49947 */ /* 0x004fea0003800000 */
.L_x_6524:
[----:B0-----:R-:W3:Y:S01]  /*11aa0*/  LDL R3, [R1+0x5c] ;  /* 0x00005c0001037983 */ /* 0x001ee20000100800 */
[----:B------:R-:W-:Y:S01]  /*11ab0*/  IMAD.MOV.U32 R13, RZ, RZ, 0x40000040 ;  /* 0x40000040ff0d7424 */ /* 0x000fe200078e00ff */
[----:B------:R-:W-:Y:S05]  /*11ac0*/  WARPSYNC.ALL ;  /* 0x0000000000007948 */ /* 0x000fea0003800000 */
[----:B------:R-:W-:Y:S01]  /*11ad0*/  R2UR UR4, R4 ;  /* 0x00000000040472ca */ /* 0x000fe200000e0000 */
[----:B------:R-:W4:Y:S01]  /*11ae0*/  LDL R137, [R1+0x88] ;  /* 0x0000880001897983 */ /* 0x000f220000100800 */
[----:B------:R-:W-:Y:S02]  /*11af0*/  R2UR UR5, R5 ;  /* 0x00000000050572ca */ /* 0x000fe400000e0000 */
[----:B------:R-:W-:Y:S01]  /*11b00*/  R2UR UR7, R13 ;  /* 0x000000000d0772ca */ /* 0x000fe200000e0000 */
[----:B------:R-:W-:Y:S01]  /*11b10*/  WARPGROUP.ARRIVE ;  /* 0x00000000000079c5 */ /* 0x000fe20000000000 */
[----:B-12---:R-:W-:-:S02]  /*11b20*/  IMAD.MOV.U32 R7, RZ, RZ, 0x40000040 ;  /* 0x40000040ff077424 */ /* 0x006fc400078e00ff */
[----:B------:R-:W-:Y:S01]  /*11b30*/  IMAD.MOV.U32 R9, RZ, RZ, 0x40000040 ;  /* 0x40000040ff097424 */ /* 0x000fe200078e00ff */
[C---:B------:R-:W-:Y:S02]  /*11b40*/  R2UR UR8, R4.reuse ;  /* 0x00000000040872ca */ /* 0x040fe400000e0000 */
[----:B------:R-:W-:Y:S02]  /*11b50*/  R2UR UR9, R5 ;  /* 0x00000000050972ca */ /* 0x000fe400000e0000 */
[----:B------:R-:W-:Y:S02]  /*11b60*/  R2UR UR11, R9 ;  /* 0x00000000090b72ca */ /* 0x000fe400000e0000 */
[----:B------:R-:W-:Y:S02]  /*11b70*/  MOV R11, 0x40000040 ;  /* 0x40000040000b7802 */ /* 0x000fe40000000f00 */
[----:B------:R-:W-:Y:S02]  /*11b80*/  R2UR UR12, R4 ;  /* 0x00000000040c72ca */ /* 0x000fe400000e0000 */
[----:B------:R-:W-:-:S02]  /*11b90*/  R2UR UR15, R11 ;  /* 0x000000000b0f72ca */ /* 0x000fc400000e0000 */
[----:B------:R-:W-:Y:S01]  /*11ba0*/  R2UR UR13, R5 ;  /* 0x00000000050d72ca */ /* 0x000fe200000e0000 */
[----:B---3--:R-:W-:-:S05]  /*11bb0*/  IMAD R12, R232, 0x700, R3 ;  /* 0x00000700e80c7824 */ /* 0x008fca00078e0203 */
[----:B------:R-:W-:-:S13]  /*11bc0*/  R2UR UR6, R12 ;  /* 0x000000000c0672ca */ /* 0x000fda00000e0000 */
[----:B------:R-:W-:Y:S01]  /*11bd0*/  QGMMA.64x32x32.F32.E4M3.E4M3 R120, gdesc[UR4], RZ, !UPT, gsb0 ;  /* 0x00600000047879f3 */ /* 0x000fe2000c0008ff */
[----:B------:R-:W-:Y:S02]  /*11be0*/  IADD3 R6, R12, 0x100, RZ ;  /* 0x000001000c067810 */ /* 0x000fe40007ffe0ff */
[----:B------:R-:W-:Y:S02]  /*11bf0*/  R2UR UR7, R7 ;  /* 0x00000000070772ca */ /* 0x000fe400000e0000 */
[----:B------:R-:W-:Y:S02]  /*11c00*/  R2UR UR6, R6 ;  /* 0x00000000060672ca */ /* 0x000fe400000e0000 */
[----:B------:R-:W-:Y:S02]  /*11c10*/  R2UR UR4, R4 ;  /* 0x00000000040472ca */ /* 0x000fe400000e0000 */
[----:B------:R-:W-:Y:S01]  /*11c20*/  R2UR UR5, R5 ;  /* 0x00000000050572ca */ /* 0x000fe200000e0000 */
[----:B------:R-:W-:-:S02]  /*11c30*/  WARPGROUP.DEPBAR.LE gsb0, 0x0 ;  /* 0x00008000000079c5 */ /* 0x000fc40000010000 */
[----:B-----5:R-:W-:-:S10]  /*11c40*/  WARPGROUP.ARRIVE ;  /* 0x00000000000079c5 */ /* 0x020fd40000000000 */
[----:B------:R-:W-:Y:S01]  /*11c50*/  QGMMA.64x32x32.F32.E4M3.E4M3 R104, gdesc[UR4], RZ, !UPT, gsb0 ;  /* 0x00600000046879f3 */ /* 0x000fe2000c0008ff */
[----:B------:R-:W-:-:S05]  /*11c60*/  VIADD R8, R12, 0x200 ;  /* 0x000002000c087836 */ /* 0x000fca0000000000 */
[----:B------:R-:W-:Y:S01]  /*11c70*/  R2UR UR10, R8 ;  /* 0x00000000080a72ca */ /* 0x000fe200000e0000 */
[----:B------:R-:W-:Y:S02]  /*11c80*/  WARPGROUP.DEPBAR.LE gsb0, 0x0 ;  /* 0x00008000000079c5 */ /* 0x000fe40000010000 */
[----:B------:R-:W-:-:S10]  /*11c90*/  WARPGROUP.ARRIVE ;  /* 0x00000000000079c5 */ /* 0x000fd40000000000 */
[----:B------:R-:W-:Y:S01]  /*11ca0*/  QGMMA.64x32x32.F32.E4M3.E4M3 R88, gdesc[UR8], RZ, !UPT, gsb0 ;  /* 0x00600000085879f3 */ /* 0x000fe2000c0008ff */
[----:B------:R-:W-:-:S05]  /*11cb0*/  VIADD R10, R12, 0x300 ;  /* 0x000003000c0a7836 */ /* 0x000fca0000000000 */
[----:B------:R-:W-:Y:S01]  /*11cc0*/  R2UR UR14, R10 ;  /* 0x000000000a0e72ca */ /* 0x000fe200000e0000 */
[----:B------:R-:W-:Y:S02]  /*11cd0*/  WARPGROUP.DEPBAR.LE gsb0, 0x0 ;  /* 0x00008000000079c5 */ /* 0x000fe40000010000 */
[----:B------:R-:W-:-:S10]  /*11ce0*/  WARPGROUP.ARRIVE ;  /* 0x00000000000079c5 */ /* 0x000fd40000000000 */
[----:B------:R-:W-:Y:S01]  /*11cf0*/  QGMMA.64x32x32.F32.E4M3.E4M3 R72, gdesc[UR12], RZ, !UPT, gsb0 ;  /* 0x006000000c4879f3 */ /* 0x000fe2000c0008ff */
[----:B------:R-:W-:Y:S02]  /*11d00*/  VIADD R6, R12, 0x400 ;  /* 0x000004000c067836 */ /* 0x000fe40000000000 */
[----:B------:R-:W-:Y:S01]  /*11d10*/  IMAD.MOV.U32 R7, RZ, RZ, 0x40000040 ;  /* 0x40000040ff077424 */ /* 0x000fe200078e00ff */
[----:B------:R-:W-:Y:S02]  /*11d20*/  R2UR UR16, R4 ;  /* 0x00000000041072ca */ /* 0x000fe400000e0000 */
[----:B------:R-:W-:Y:S02]  /*11d30*/  R2UR UR18, R6 ;  /* 0x00000000061272ca */ /* 0x000fe400000e0000 */
[----:B------:R-:W-:Y:S02]  /*11d40*/  R2UR UR19, R7 ;  /* 0x00000000071372ca */ /* 0x000fe400000e0000 */
[----:B------:R-:W-:Y:S01]  /*11d50*/  R2UR UR17, R5 ;  /* 0x00000000051172ca */ /* 0x000fe200000e0000 */
[----:B------:R-:W-:-:S02]  /*11d60*/  WARPGROUP.DEPBAR.LE gsb0, 0x0 ;  /* 0x00008000000079c5 */ /* 0x000fc40000010000 */
        /* <DEDUP_REMOVED lines=20> */
[----:B------:R-:W-:Y:S01]  /*11eb0*/  VIADD R14, R12, 0x2 ;  /* 0x000000020c0e7836 */ /* 0x000fe20000000000 */
[----:B------:R-:W-:Y:S01]  /*11ec0*/  IADD3 R10, R4, 0x2, RZ ;  /* 0x00000002040a7810 */ /* 0x000fe20007ffe0ff */
[----:B------:R-:W-:Y:S02]  /*11ed0*/  IMAD.MOV.U32 R15, RZ, RZ, 0x40000040 ;  /* 0x40000040ff0f7424 */ /* 0x000fe400078e00ff */
[----:B------:R-:W-:Y:S01]  /*11ee0*/  IMAD.MOV.U32 R11, RZ, RZ, 0x40000040 ;  /* 0x40000040ff0b7424 */ /* 0x000fe200078e00ff */
[----:B------:R-:W-:Y:S02]  /*11ef0*/  R2UR UR30, R14 ;  /* 0x000000000e1e72ca */ /* 0x000fe400000e0000 */
[----:B------:R-:W-:Y:S02]  /*11f00*/  R2UR UR31, R15 ;  /* 0x000000000f1f72ca */ /* 0x000fe400000e0000 */
[----:B------:R-:W-:-:S02]  /*11f10*/  R2UR UR28, R10 ;  /* 0x000000000a1c72ca */ /* 0x000fc400000e0000 */
[----:B------:R-:W-:Y:S01]  /*11f20*/  R2UR UR29, R11 ;  /* 0x000000000b1d72ca */ /* 0x000fe200000e0000 */
[----:B------:R-:W-:Y:S02]  /*11f30*/  WARPGROUP.DEPBAR.LE gsb0, 0x0 ;  /* 0x00008000000079c5 */ /* 0x000fe40000010000 */
[----:B------:R-:W-:-:S10]  /*11f40*/  WARPGROUP.ARRIVE ;  /* 0x00000000000079c5 */ /* 0x000fd40000000000 */
[----:B------:R-:W-:Y:S01]  /*11f50*/  QGMMA.64x32x32.F32.E4M3.E4M3 R120, gdesc[UR28], R120, gsb0 ;  /* 0x006000001c7879f3 */ /* 0x000fe20008000878 */
        /* <DEDUP_REMOVED lines=18> */
[----:B------:R-:W-:Y:S01]  /*12080*/  IMAD.MOV.U32 R15, RZ, RZ, 0x40000040 ;  /* 0x40000040ff0f7424 */ /* 0x000fe200078e00ff */
[----:B------:R-:W-:Y:S02]  /*12090*/  IADD3 R14, R12, 0x302, RZ ;  /* 0x000003020c0e7810 */ /* 0x000fe40007ffe0ff */
[----:B------:R-:W-:Y:S02]  /*120a0*/  R2UR UR12, R10 ;  /* 0x000000000a0c72ca */ /* 0x000fe400000e0000 */
[----:B------:R-:W-:Y:S02]  /*120b0*/  R2UR UR14, R14 ;  /* 0x000000000e0e72ca */ /* 0x000fe400000e0000 */
[----:B------:R-:W-:Y:S02]  /*120c0*/  R2UR UR15, R15 ;  /* 0x000000000f0f72ca */ /* 0x000fe400000e0000 */
[----:B------:R-:W-:Y:S01]  /*120d0*/  R2UR UR13, R11 ;  /* 0x000000000b0d72ca */ /* 0x000fe200000e0000 */
[----:B------:R-:W-:-:S02]  /*120e0*/  WARPGROUP.DEPBAR.LE gsb0, 0x0 ;  /* 0x00008000000079c5 */ /* 0x000fc40000010000 */
[----:B------:R-:W-:-:S10]  /*120f0*/  WARPGROUP.ARRIVE ;  /* 0x00000000000079c5 */ /* 0x000fd40000000000 */
[----:B------:R-:W-:Y:S01]  /*12100*/  QGMMA.64x32x32.F32.E4M3.E4M3 R72, gdesc[UR12], R72, gsb0 ;  /* 0x006000000c4879f3 */ /* 0x000fe20008000848 */
[----:B------:R-:W-:Y:S01]  /*12110*/  VIADD R6, R12, 0x402 ;  /* 0x000004020c067836 */ /* 0x000fe20000000000 */
[----:B------:R-:W-:Y:S02]  /*12120*/  MOV R7, 0x40000040 ;  /* 0x4000004000077802 */ /* 0x000fe40000000f00 */
        /* <DEDUP_REMOVED lines=26> */
[----:B------:R-:W-:Y:S01]  /*122d0*/  MOV R15, 0x40000040 ;  /* 0x40000040000f7802 */ /* 0x000fe20000000f00 */
[----:B------:R-:W-:Y:S02]  /*122e0*/  VIADD R8, R4, 0x4 ;  /* 0x0000000404087836 */ /* 0x000fe40000000000 */
        /* <DEDUP_REMOVED lines=115> */
[----:B------:R-:W-:Y:S01]  /*12a20*/  FMUL.FTZ R3, R2, R120 ;  /* 0x0000007802037220 */ /* 0x000fe20000410000 */
[----:B------:R-:W-:-:S02]  /*12a30*/  WARPGROUP.DEPBAR.LE gsb0, 0x0 ;  /* 0x00008000000079c5 */ /* 0x000fc40000010000 */
[----:B------:R-:W-:-:S09]  /*12a40*/  WARPGROUP.ARRIVE ;  /* 0x00000000000079c5 */ /* 0x000fd20000000000 */
[----:B------:R-:W-:Y:S01]  /*12a50*/  QGMMA.64x32x32.F32.E4M3.E4M3 R40, gdesc[UR4], R40, gsb0 ;  /* 0x00600000042879f3 */ /* 0x000fe20008000828 */
        /* <DEDUP_REMOVED lines=13> */
[----:B------:R-:W-:Y:S01]  /*12b30*/  FMUL.FTZ R85, R2, R87 ;  /* 0x0000005702557220 */ /* 0x000fe20000410000 */
[----:B----4-:R-:W-:-:S03]  /*12b40*/  IADD3 R87, R138, 0xe0, -R137 ;  /* 0x000000e08a577810 */ /* 0x010fc60007ffe889 */
[----:B------:R-:W0:Y:S01]  /*12b50*/  MUFU.TANH R124, R124 ;  /* 0x0000007c007c7308 */ /* 0x000e220000002400 */
[----:B------:R-:W-:-:S07]  /*12b60*/  FMUL.FTZ R108, R2, R108 ;  /* 0x0000006c026c7220 */ /* 0x000fce0000410000 */
[----:B------:R-:W1:Y:S08]  /*12b70*/  MUFU.TANH R20, R20 ;  /* 0x0000001400147308 */ /* 0x000e700000002400 */
[----:B------:R-:W2:Y:S08]  /*12b80*/  MUFU.TANH R3, R3 ;  /* 0x0000000300037308 */ /* 0x000eb00000002400 */
[----:B------:R-:W3:Y:S08]  /*12b90*/  MUFU.TANH R21, R21 ;  /* 0x0000001500157308 */ /* 0x000ef00000002400 */
[----:B------:R-:W4:Y:S08]  /*12ba0*/  MUFU.TANH R106, R106 ;  /* 0x0000006a006a7308 */ /* 0x000f300000002400 */
[----:B------:R0:W-:Y:S01]  /*12bb0*/  MUFU.TANH R14, R13 ;  /* 0x0000000d000e7308 */ /* 0x0001e20000002400 */
[----:B------:R-:W-:-:S02]  /*12bc0*/  WARPGROUP.DEPBAR.LE gsb0, 0x0 ;  /* 0x00008000000079c5 */ /* 0x000fc40000010000 */
[----:B------:R-:W-:-:S05]  /*12bd0*/  FMUL.FTZ R141, R2, R40 ;  /* 0x00000028028d7220 */ /* 0x000fca0000410000 */
[----:B------:R-:W4:Y:S01]  /*12be0*/  MUFU.TANH R121, R121 ;  /* 0x0000007900797308 */ /* 0x000f220000002400 */
[C---:B0-----:R-:W-:Y:S01]  /*12bf0*/  FMUL.FTZ R13, R2.reuse, R66 ;  /* 0x00000042020d7220 */ /* 0x041fe20000410000 */
[----:B------:R-:W-:Y:S01]  /*12c00*/  FMUL.FTZ R66, R2, R65 ;  /* 0x0000004102427220 */ /* 0x000fe20000410000 */
[----:B------:R-:W-:-:S05]  /*12c10*/  IMAD R65, R136, -0xe0, R87 ;  /* 0xffffff2088417824 */ /* 0x000fca00078e0257 */
[----:B------:R-:W-:Y:S01]  /*12c20*/  MUFU.TANH R127, R127 ;  /* 0x0000007f007f7308 */ /* 0x000fe20000002400 */
[----:B------:R-:W-:-:S07]  /*12c30*/  ISETP.GT.AND P3, PT, R65, 0x9, PT ;  /* 0x000000094100780c */ /* 0x000fce0003f64270 */
[----:B------:R-:W0:Y:S01]  /*12c40*/  MUFU.TANH R128, R128 ;  /* 0x0000008000807308 */ /* 0x000e220000002400 */
[C---:B------:R-:W-:Y:S01]  /*12c50*/  ISETP.GT.AND P5, PT, R65.reuse, RZ, PT ;  /* 0x000000ff4100720c */ /* 0x040fe20003fa4270 */
[----:B------:R-:W-:Y:S01]  /*12c60*/  FMUL.FTZ R122, R2, R126 ;  /* 0x0000007e027a7220 */ /* 0x000fe20000410000 */
[----:B------:R-:W-:-:S05]  /*12c70*/  ISETP.GT.AND P1, PT, R65, 0x1, PT ;  /* 0x000000014100780c */ /* 0x000fca0003f24270 */
[----:B------:R1:W-:Y:S01]  /*12c80*/  MUFU.TANH R40, R13 ;  /* 0x0000000d00287308 */ /* 0x0003e20000002400 */
[C---:B------:R-:W-:Y:S01]  /*12c90*/  FMUL.FTZ R129, R2.reuse, R132 ;  /* 0x0000008402817220 */ /* 0x040fe20000410000 */
[----:B------:R-:W-:Y:S01]  /*12ca0*/  FMUL.FTZ R138, R2, R43 ;  /* 0x0000002b028a7220 */ /* 0x000fe20000410000 */
[----:B------:R-:W-:-:S05]  /*12cb0*/  FSEL R43, R124, -INF , P3 ;  /* 0xff8000007c2b7808 */ /* 0x000fca0001800000 */
[----:B------:R-:W-:Y:S01]  /*12cc0*/  MUFU.TANH R108, R108 ;  /* 0x0000006c006c7308 */ /* 0x000fe20000002400 */
[----:B-1----:R-:W-:Y:S01]  /*12cd0*/  IMAD.MOV.U32 R13, RZ, RZ, 0x40000040 ;  /* 0x40000040ff0d7424 */ /* 0x002fe200078e00ff */
[----:B------:R-:W-:Y:S02]  /*12ce0*/  FSEL R123, R123, -INF , P3 ;  /* 0xff8000007b7b7808 */ /* 0x000fe40001800000 */
[----:B------:R-:W-:-:S04]  /*12cf0*/  ISETP.GT.AND P3, PT, R65, 0x20, PT ;  /* 0x000000204100780c */ /* 0x000fc80003f64270 */
[----:B------:R-:W1:Y:S01]  /*12d00*/  MUFU.TANH R125, R125 ;  /* 0x0000007d007d7308 */ /* 0x000e620000002400 */
[----:B------:R-:W-:Y:S02]  /*12d10*/  R2UR UR7, R13 ;  /* 0x000000000d0772ca */ /* 0x000fe400000e0000 */
[----:B------:R-:W-:Y:S01]  /*12d20*/  FSEL R13, R20, -INF , P5 ;  /* 0xff800000140d7808 */ /* 0x000fe20002800000 */
[----:B------:R-:W-:Y:S01]  /*12d30*/  FMUL.FTZ R131, R2, R133 ;  /* 0x0000008502837220 */ /* 0x000fe20000410000 */
[----:B------:R-:W-:-:S03]  /*12d40*/  ISETP.GT.AND P2, PT, R65, 0x8, PT ;  /* 0x000000084100780c */ /* 0x000fc60003f44270 */
[----:B------:R-:W1:Y:S01]  /*12d50*/  MUFU.TANH R120, R120 ;  /* 0x0000007800787308 */ /* 0x000e620000002400 */
[----:B--2---:R-:W-:Y:S02]  /*12d60*/  FSEL R3, R3, -INF , P5 ;  /* 0xff80000003037808 */ /* 0x004fe40002800000 */
[----:B---3--:R-:W-:Y:S01]  /*12d70*/  FSEL R20, R21, -INF , P1 ;  /* 0xff80000015147808 */ /* 0x008fe20000800000 */
[----:B------:R-:W-:Y:S01]  /*12d80*/  FMUL.FTZ R15, R2, R86 ;  /* 0x00000056020f7220 */ /* 0x000fe20000410000 */
[----:B------:R-:W-:Y:S01]  /*12d90*/  ISETP.GT.AND P5, PT, R65, 0x11, PT ;  /* 0x000000114100780c */ /* 0x000fe20003fa4270 */
[----:B------:R-:W-:Y:S01]  /*12da0*/  VIADD R12, R12, 0x606 ;  /* 0x000006060c0c7836 */ /* 0x000fe20000000000 */
[----:B----4-:R-:W-:Y:S01]  /*12db0*/  FSEL R133, R106, -INF , P3 ;  /* 0xff8000006a857808 */ /* 0x010fe20001800000 */
[----:B------:R-:W2:Y:S01]  /*12dc0*/  MUFU.TANH R122, R122 ;  /* 0x0000007a007a7308 */ /* 0x000ea20000002400 */
[C---:B------:R-:W-:Y:S01]  /*12dd0*/  FMUL.FTZ R126, R2.reuse, R130 ;  /* 0x00000082027e7220 */ /* 0x040fe20000410000 */
[C---:B------:R-:W-:Y:S01]  /*12de0*/  FMUL.FTZ R68, R2.reuse, R68 ;  /* 0x0000004402447220 */ /* 0x040fe20000410000 */
[C---:B------:R-:W-:Y:S01]  /*12df0*/  FMUL.FTZ R86, R2.reuse, R70 ;  /* 0x0000004602567220 */ /* 0x040fe20000410000 */
[----:B------:R-:W-:Y:S01]  /*12e00*/  FSEL R121, R121, -INF , P2 ;  /* 0xff80000079797808 */ /* 0x000fe20001000000 */
[----:B------:R-:W-:Y:S01]  /*12e10*/  FMUL.FTZ R104, R2, R104 ;  /* 0x0000006802687220 */ /* 0x000fe20000410000 */
[----:B------:R-:W-:-:S02]  /*12e20*/  FMNMX.FTZ R106, R3, R20, !PT ;  /* 0x00000014036a7209 */ /* 0x000fc40007810000 */
[----:B------:R-:W3:Y:S01]  /*12e30*/  MUFU.TANH R129, R129 ;  /* 0x0000008100817308 */ /* 0x000ee20000002400 */
[C---:B------:R-:W-:Y:S01]  /*12e40*/  FMUL.FTZ R70, R2.reuse, R69 ;  /* 0x0000004502467220 */ /* 0x040fe20000410000 */
[----:B------:R-:W-:Y:S01]  /*12e50*/  FMUL.FTZ R139, R2, R71 ;  /* 0x00000047028b7220 */ /* 0x000fe20000410000 */
[----:B0-----:R-:W-:Y:S02]  /*12e60*/  FSEL R69, R128, -INF , P5 ;  /* 0xff80000080457808 */ /* 0x001fe40002800000 */
[----:B------:R-:W-:Y:S02]  /*12e70*/  FSEL R127, R127, -INF , P5 ;  /* 0xff8000007f7f7808 */ /* 0x000fe40002800000 */
[C---:B------:R-:W-:Y:S01]  /*12e80*/  ISETP.GT.AND P5, PT, R65.reuse, 0x28, PT ;  /* 0x000000284100780c */ /* 0x040fe20003fa4270 */
[----:B------:R-:W0:Y:S01]  /*12e90*/  MUFU.TANH R131, R131 ;  /* 0x0000008300837308 */ /* 0x000e220000002400 */
[----:B------:R-:W-:Y:S01]  /*12ea0*/  R2UR UR6, R12 ;  /* 0x000000000c0672ca */ /* 0x000fe200000e0000 */
[----:B------:R-:W-:Y:S01]  /*12eb0*/  FMUL.FTZ R105, R2, R105 ;  /* 0x0000006902697220 */ /* 0x000fe20000410000 */
[----:B------:R-:W-:-:S02]  /*12ec0*/  ISETP.GT.AND P4, PT, R65, 0x10, PT ;  /* 0x000000104100780c */ /* 0x000fc40003f84270 */
[----:B------:R-:W-:-:S03]  /*12ed0*/  FMNMX.FTZ R106, R121, R106, !PT ;  /* 0x0000006a796a7209 */ /* 0x000fc60007810000 */
[----:B------:R-:W-:Y:S01]  /*12ee0*/  MUFU.TANH R12, R68 ;  /* 0x00000044000c7308 */ /* 0x000fe20000002400 */
[----:B------:R-:W-:Y:S01]  /*12ef0*/  FMUL.FTZ R130, R2, R134 ;  /* 0x0000008602827220 */ /* 0x000fe20000410000 */
[----:B-1----:R-:W-:-:S06]  /*12f00*/  FSEL R125, R125, -INF , P4 ;  /* 0xff8000007d7d7808 */ /* 0x002fcc0002000000 */
[----:B------:R-:W-:Y:S01]  /*12f10*/  MUFU.TANH R126, R126 ;  /* 0x0000007e007e7308 */ /* 0x000fe20000002400 */
[----:B------:R-:W-:Y:S01]  /*12f20*/  FSEL R120, R120, -INF , P1 ;  /* 0xff80000078787808 */ /* 0x000fe20000800000 */
[----:B------:R-:W-:-:S06]  /*12f30*/  FMUL.FTZ R132, R2, R135 ;  /* 0x0000008702847220 */ /* 0x000fcc0000410000 */
[----:B------:R1:W-:Y:S01]  /*12f40*/  MUFU.TANH R68, R139 ;  /* 0x0000008b00447308 */ /* 0x0003e20000002400 */
[----:B------:R-:W-:Y:S01]  /*12f50*/  ISETP.GT.AND P1, PT, R65, 0x18, PT ;  /* 0x000000184100780c */ /* 0x000fe20003f24270 */
[----:B------:R-:W-:-:S06]  /*12f60*/  FMUL.FTZ R109, R2, R109 ;  /* 0x0000006d026d7220 */ /* 0x000fcc0000410000 */
[----:B------:R-:W4:Y:S01]  /*12f70*/  MUFU.TANH R104, R104 ;  /* 0x0000006800687308 */ /* 0x000f220000002400 */
[----:B-1----:R-:W-:Y:S02]  /*12f80*/  FSEL R139, R108, -INF , P5 ;  /* 0xff8000006c8b7808 */ /* 0x002fe40002800000 */
[----:B------:R-:W-:-:S04]  /*12f90*/  FMNMX.FTZ R108, R123, R106, !PT ;  /* 0x0000006a7b6c7209 */ /* 0x000fc80007810000 */
[----:B------:R-:W-:Y:S01]  /*12fa0*/  FMNMX.FTZ R108, R125, R108, !PT ;  /* 0x0000006c7d6c7209 */ /* 0x000fe20007810000 */
[----:B------:R-:W-:Y:S01]  /*12fb0*/  MUFU.TANH R105, R105 ;  /* 0x0000006900697308 */ /* 0x000fe20000002400 */
[----:B--2---:R-:W-:Y:S01]  /*12fc0*/  FSEL R21, R122, -INF , P2 ;  /* 0xff8000007a157808 */ /* 0x004fe20001000000 */
[----:B------:R-:W-:Y:S01]  /*12fd0*/  FMUL.FTZ R112, R2, R112 ;  /* 0x0000007002707220 */ /* 0x000fe20000410000 */
[----:B------:R-:W-:Y:S02]  /*12fe0*/  ISETP.GT.AND P2, PT, R65, 0x19, PT ;  /* 0x000000194100780c */ /* 0x000fe40003f44270 */
[----:B---3--:R-:W-:-:S03]  /*12ff0*/  FSEL R129, R129, -INF , P1 ;  /* 0xff80000081817808 */ /* 0x008fc60000800000 */
[----:B------:R-:W1:Y:S01]  /*13000*/  MUFU.TANH R130, R130 ;  /* 0x0000008200827308 */ /* 0x000e620000002400 */
[----:B------:R-:W-:Y:S01]  /*13010*/  FMNMX.FTZ R108, R127, R108, !PT ;  /* 0x0000006c7f6c7209 */ /* 0x000fe20007810000 */
[C---:B------:R-:W-:Y:S01]  /*13020*/  FMUL.FTZ R67, R2.reuse, R67 ;  /* 0x0000004302437220 */ /* 0x040fe20000410000 */
[C---:B------:R-:W-:Y:S01]  /*13030*/  FMUL.FTZ R107, R2.reuse, R107 ;  /* 0x0000006b026b7220 */ /* 0x040fe20000410000 */
[----:B0-----:R-:W-:Y:S01]  /*13040*/  FSEL R131, R131, -INF , P2 ;  /* 0xff80000083837808 */ /* 0x001fe20001000000 */
[C---:B------:R-:W-:Y:S01]  /*13050*/  FMUL.FTZ R113, R2.reuse, R113 ;  /* 0x0000007102717220 */ /* 0x040fe20000410000 */
[----:B------:R-:W-:Y:S02]  /*13060*/  FMNMX.FTZ R108, R129, R108, !PT ;  /* 0x0000006c816c7209 */ /* 0x000fe40007810000 */
[----:B------:R-:W0:Y:S01]  /*13070*/  MUFU.TANH R132, R132 ;  /* 0x0000008400847308 */ /* 0x000e220000002400 */
[----:B------:R-:W-:Y:S01]  /*13080*/  FMUL.FTZ R142, R2, R42 ;  /* 0x0000002a028e7220 */ /* 0x000fe20000410000 */
[----:B------:R-:W-:-:S02]  /*13090*/  R2UR UR4, R6 ;  /* 0x00000000060472ca */ /* 0x000fc400000e0000 */
[----:B------:R-:W-:-:S04]  /*130a0*/  R2UR UR5, R7 ;  /* 0x00000000070572ca */ /* 0x000fc800000e0000 */
[----:B------:R-:W2:Y:S01]  /*130b0*/  MUFU.TANH R109, R109 ;  /* 0x0000006d006d7308 */ /* 0x000ea20000002400 */
[----:B------:R-:W-:Y:S01]  /*130c0*/  FMUL.FTZ R110, R2, R110 ;  /* 0x0000006e026e7220 */ /* 0x000fe20000410000 */
[----:B----4-:R-:W-:Y:S01]  /*130d0*/  FSEL R135, R104, -INF , P3 ;  /* 0xff80000068877808 */ /* 0x010fe20001800000 */
[----:B------:R-:W-:Y:S01]  /*130e0*/  FMUL.FTZ R116, R2, R116 ;  /* 0x0000007402747220 */ /* 0x000fe20000410000 */
[----:B------:R-:W-:-:S04]  /*130f0*/  FMNMX.FTZ R108, R131, R108, !PT ;  /* 0x0000006c836c7209 */ /* 0x000fc80007810000 */
[----:B------:R3:W-:Y:S01]  /*13100*/  MUFU.TANH R42, R67 ;  /* 0x00000043002a7308 */ /* 0x0007e20000002400 */
[----:B------:R-:W-:Y:S01]  /*13110*/  FMUL.FTZ R111, R2, R111 ;  /* 0x0000006f026f7220 */ /* 0x000fe20000410000 */
[----:B------:R-:W-:Y:S01]  /*13120*/  FMNMX.FTZ R108, R135, R108, !PT ;  /* 0x0000006c876c7209 */ /* 0x000fe20007810000 */
[----:B------:R-:W-:-:S05]  /*13130*/  WARPGROUP.ARRIVE ;  /* 0x00000000000079c5 */ /* 0x000fca0000000000 */
[----:B------:R-:W4:Y:S01]  /*13140*/  MUFU.TANH R112, R112 ;  /* 0x0000007000707308 */ /* 0x000f220000002400 */
[----:B---3--:R-:W-:Y:S01]  /*13150*/  FSEL R67, R126, -INF , P4 ;  /* 0xff8000007e437808 */ /* 0x008fe20002000000 */
[C---:B------:R-:W-:Y:S01]  /*13160*/  FMUL.FTZ R117, R2.reuse, R117 ;  /* 0x0000007502757220 */ /* 0x040fe20000410000 */
[----:B------:R-:W-:Y:S01]  /*13170*/  ISETP.GT.AND P4, PT, R65, 0x21, PT ;  /* 0x000000214100780c */ /* 0x000fe20003f84270 */
[----:B------:R-:W-:Y:S01]  /*13180*/  FMUL.FTZ R114, R2, R114 ;  /* 0x0000007202727220 */ /* 0x000fe20000410000 */
[----:B-1----:R-:W-:Y:S01]  /*13190*/  FSEL R71, R130, -INF , P1 ;  /* 0xff80000082477808 */ /* 0x002fe20000800000 */
[C---:B------:R-:W-:Y:S02]  /*131a0*/  FMUL.FTZ R88, R2.reuse, R88 ;  /* 0x0000005802587220 */ /* 0x040fe40000410000 */
[----:B------:R-:W1:Y:S01]  /*131b0*/  MUFU.TANH R107, R107 ;  /* 0x0000006b006b7308 */ /* 0x000e620000002400 */
[----:B------:R-:W-:Y:S01]  /*131c0*/  FSEL R137, R105, -INF , P4 ;  /* 0xff80000069897808 */ /* 0x000fe20002000000 */
[----:B------:R-:W-:Y:S01]  /*131d0*/  QGMMA.64x32x32.F32.E4M3.E4M3 R24, gdesc[UR4], R24, gsb0 ;  /* 0x00600000041879f3 */ /* 0x000fe20008000818 */
[----:B------:R-:W-:Y:S01]  /*131e0*/  ISETP.GT.AND P1, PT, R65, 0x29, PT ;  /* 0x000000294100780c */ /* 0x000fe20003f24270 */
[----:B------:R-:W-:-:S04]  /*131f0*/  FMUL.FTZ R115, R2, R115 ;  /* 0x0000007302737220 */ /* 0x000fc80000410000 */
[----:B------:R-:W3:Y:S01]  /*13200*/  MUFU.TANH R113, R113 ;  /* 0x0000007100717308 */ /* 0x000ee20000002400 */
[----:B------:R-:W-:Y:S01]  /*13210*/  FMNMX.FTZ R108, R137, R108, !PT ;  /* 0x0000006c896c7209 */ /* 0x000fe20007810000 */
[----:B------:R-:W-:Y:S01]  /*13220*/  FMUL.FTZ R89, R2, R89 ;  /* 0x0000005902597220 */ /* 0x000fe20000410000 */
[----:B0-----:R-:W-:Y:S01]  /*13230*/  FSEL R87, R132, -INF , P2 ;  /* 0xff80000084577808 */ /* 0x001fe20001000000 */
[----:B------:R-:W-:-:S04]  /*13240*/  FMUL.FTZ R118, R2, R118 ;  /* 0x0000007602767220 */ /* 0x000fc80000410000 */
[----:B------:R-:W0:Y:S01]  /*13250*/  MUFU.TANH R110, R110 ;  /* 0x0000006e006e7308 */ /* 0x000e220000002400 */
[----:B------:R-:W-:Y:S01]  /*13260*/  ISETP.GT.AND P2, PT, R65, 0x30, PT ;  /* 0x000000304100780c */ /* 0x000fe20003f44270 */
[C---:B------:R-:W-:Y:S01]  /*13270*/  FMUL.FTZ R92, R2.reuse, R92 ;  /* 0x0000005c025c7220 */ /* 0x040fe20000410000 */
[----:B--2---:R-:W-:Y:S01]  /*13280*/  FSEL R109, R109, -INF , P1 ;  /* 0xff8000006d6d7808 */ /* 0x004fe20000800000 */
[----:B------:R-:W-:-:S04]  /*13290*/  FMUL.FTZ R119, R2, R119 ;  /* 0x0000007702777220 */ /* 0x000fc80000410000 */
[----:B------:R-:W2:Y:S01]  /*132a0*/  MUFU.TANH R116, R116 ;  /* 0x0000007400747308 */ /* 0x000ea20000002400 */
[----:B------:R-:W-:Y:S01]  /*132b0*/  FMNMX.FTZ R108, R139, R108, !PT ;  /* 0x0000006c8b6c7209 */ /* 0x000fe20007810000 */
[----:B------:R-:W-:-:S06]  /*132c0*/  FMUL.FTZ R93, R2, R93 ;  /* 0x0000005d025d7220 */ /* 0x000fcc0000410000 */
[----:B------:R-:W2:Y:S01]  /*132d0*/  MUFU.TANH R111, R111 ;  /* 0x0000006f006f7308 */ /* 0x000ea20000002400 */
[----:B------:R-:W-:Y:S01]  /*132e0*/  ISETP.GT.AND P3, PT, R65, 0x31, PT ;  /* 0x000000314100780c */ /* 0x000fe20003f64270 */
[----:B------:R-:W-:Y:S01]  /*132f0*/  FMUL.FTZ R90, R2, R90 ;  /* 0x0000005a025a7220 */ /* 0x000fe20000410000 */
[----:B----4-:R-:W-:Y:S01]  /*13300*/  FSEL R143, R112, -INF , P2 ;  /* 0xff800000708f7808 */ /* 0x010fe20001000000 */
[----:B------:R-:W-:-:S04]  /*13310*/  FMUL.FTZ R94, R2, R94 ;  /* 0x0000005e025e7220 */ /* 0x000fc80000410000 */
[----:B------:R-:W4:Y:S01]  /*13320*/  MUFU.TANH R117, R117 ;  /* 0x0000007500757308 */ /* 0x000f220000002400 */
[----:B------:R-:W-:Y:S01]  /*13330*/  FMNMX.FTZ R108, R109, R108, !PT ;  /* 0x0000006c6d6c7209 */ /* 0x000fe20007810000 */
[C---:B------:R-:W-:Y:S01]  /*13340*/  FMUL.FTZ R96, R2.reuse, R96 ;  /* 0x0000006002607220 */ /* 0x040fe20000410000 */
[----:B-1----:R-:W-:Y:S01]  /*13350*/  FSEL R107, R107, -INF , P4 ;  /* 0xff8000006b6b7808 */ /* 0x002fe20002000000 */
[----:B------:R-:W-:-:S04]  /*13360*/  FMUL.FTZ R95, R2, R95 ;  /* 0x0000005f025f7220 */ /* 0x000fc80000410000 */
[----:B------:R-:W-:Y:S01]  /*13370*/  MUFU.TANH R114, R114 ;  /* 0x0000007200727308 */ /* 0x000fe20000002400 */
[----:B------:R-:W-:Y:S01]  /*13380*/  ISETP.GT.AND P4, PT, R65, 0x38, PT ;  /* 0x000000384100780c */ /* 0x000fe20003f84270 */
[C---:B------:R-:W-:Y:S01]  /*13390*/  FMUL.FTZ R140, R2.reuse, R41 ;  /* 0x00000029028c7220 */ /* 0x040fe20000410000 */
[----:B---3--:R-:W-:Y:S01]  /*133a0*/  FSEL R145, R113, -INF , P3 ;  /* 0xff80000071917808 */ /* 0x008fe20001800000 */
[----:B------:R-:W-:-:S04]  /*133b0*/  FMUL.FTZ R91, R2, R91 ;  /* 0x0000005b025b7220 */ /* 0x000fc80000410000 */
[----:B------:R-:W1:Y:S01]  /*133c0*/  MUFU.TANH R88, R88 ;  /* 0x0000005800587308 */ /* 0x000e620000002400 */
[----:B------:R-:W-:Y:S01]  /*133d0*/  FMNMX.FTZ R108, R143, R108, !PT ;  /* 0x0000006c8f6c7209 */ /* 0x000fe20007810000 */
[----:B------:R-:W-:Y:S01]  /*133e0*/  FMUL.FTZ R97, R2, R97 ;  /* 0x0000006102617220 */ /* 0x000fe20000410000 */
[----:B0-----:R-:W-:Y:S01]  /*133f0*/  FSEL R105, R110, -INF , P5 ;  /* 0xff8000006e697808 */ /* 0x001fe20002800000 */
[C---:B------:R-:W-:Y:S01]  /*13400*/  FMUL.FTZ R101, R2.reuse, R101 ;  /* 0x0000006502657220 */ /* 0x040fe20000410000 */
[C---:B------:R-:W-:Y:S01]  /*13410*/  FMUL.FTZ R103, R2.reuse, R103 ;  /* 0x0000006702677220 */ /* 0x040fe20000410000 */
[C---:B------:R-:W-:Y:S01]  /*13420*/  FMUL.FTZ R72, R2.reuse, R72 ;  /* 0x0000004802487220 */ /* 0x040fe20000410000 */
[C---:B------:R-:W-:Y:S01]  /*13430*/  FMUL.FTZ R74, R2.reuse, R74 ;  /* 0x0000004a024a7220 */ /* 0x040fe20000410000 */
[----:B------:R-:W0:Y:S01]  /*13440*/  MUFU.TANH R115, R115 ;  /* 0x0000007300737308 */ /* 0x000e220000002400 */
[----:B------:R-:W-:Y:S01]  /*13450*/  ISETP.GT.AND P5, PT, R65, 0x39, PT ;  /* 0x000000394100780c */ /* 0x000fe20003fa4270 */
[----:B------:R-:W-:Y:S01]  /*13460*/  FMUL.FTZ R100, R2, R100 ;  /* 0x0000006402647220 */ /* 0x000fe20000410000 */
[----:B--2---:R-:W-:Y:S01]  /*13470*/  FSEL R147, R116, -INF , P4 ;  /* 0xff80000074937808 */ /* 0x004fe20002000000 */
[C---:B------:R-:W-:Y:S01]  /*13480*/  FMUL.FTZ R80, R2.reuse, R80 ;  /* 0x0000005002507220 */ /* 0x040fe20000410000 */
[C---:B------:R-:W-:Y:S01]  /*13490*/  FMUL.FTZ R82, R2.reuse, R82 ;  /* 0x0000005202527220 */ /* 0x040fe20000410000 */
[C---:B------:R-:W-:Y:S01]  /*134a0*/  FMUL.FTZ R81, R2.reuse, R81 ;  /* 0x0000005102517220 */ /* 0x040fe20000410000 */
[C---:B------:R-:W-:Y:S01]  /*134b0*/  FMUL.FTZ R83, R2.reuse, R83 ;  /* 0x0000005302537220 */ /* 0x040fe20000410000 */
[----:B------:R-:W2:Y:S01]  /*134c0*/  MUFU.TANH R89, R89 ;  /* 0x0000005900597308 */ /* 0x000ea20000002400 */
[----:B------:R-:W-:Y:S01]  /*134d0*/  FMNMX.FTZ R108, R145, R108, !PT ;  /* 0x0000006c916c7209 */ /* 0x000fe20007810000 */
[C---:B------:R-:W-:Y:S01]  /*134e0*/  FMUL.FTZ R98, R2.reuse, R98 ;  /* 0x0000006202627220 */ /* 0x040fe20000410000 */
[----:B------:R-:W-:Y:S01]  /*134f0*/  FSEL R111, R111, -INF , P1 ;  /* 0xff8000006f6f7808 */ /* 0x000fe20000800000 */
[C---:B------:R-:W-:Y:S01]  /*13500*/  FMUL.FTZ R99, R2.reuse, R99 ;  /* 0x0000006302637220 */ /* 0x040fe20000410000 */
[C---:B------:R-:W-:Y:S01]  /*13510*/  FMUL.FTZ R57, R2.reuse, R57 ;  /* 0x0000003902397220 */ /* 0x040fe20000410000 */
[C---:B------:R-:W-:Y:S01]  /*13520*/  FMUL.FTZ R60, R2.reuse, R60 ;  /* 0x0000003c023c7220 */ /* 0x040fe20000410000 */
[C---:B------:R-:W-:Y:S01]  /*13530*/  FMUL.FTZ R62, R2.reuse, R62 ;  /* 0x0000003e023e7220 */ /* 0x040fe20000410000 */
[----:B------:R-:W3:Y:S01]  /*13540*/  MUFU.TANH R118, R118 ;  /* 0x0000007600767308 */ /* 0x000ee20000002400 */
[----:B------:R-:W-:Y:S01]  /*13550*/  ISETP.GT.AND P1, PT, R65, 0x40, PT ;  /* 0x000000404100780c */ /* 0x000fe20003f24270 */
[C---:B------:R-:W-:Y:S01]  /*13560*/  FMUL.FTZ R73, R2.reuse, R73 ;  /* 0x0000004902497220 */ /* 0x040fe20000410000 */
[----:B----4-:R-:W-:Y:S01]  /*13570*/  FSEL R117, R117, -INF , P5 ;  /* 0xff80000075757808 */ /* 0x010fe20002800000 */
[C---:B------:R-:W-:Y:S01]  /*13580*/  FMUL.FTZ R76, R2.reuse, R76 ;  /* 0x0000004c024c7220 */ /* 0x040fe20000410000 */
[C---:B------:R-:W-:Y:S01]  /*13590*/  FMUL.FTZ R78, R2.reuse, R78 ;  /* 0x0000004e024e7220 */ /* 0x040fe20000410000 */
[C---:B------:R-:W-:Y:S01]  /*135a0*/  FMUL.FTZ R102, R2.reuse, R102 ;  /* 0x0000006602667220 */ /* 0x040fe20000410000 */
[C---:B------:R-:W-:Y:S01]  /*135b0*/  FMUL.FTZ R47, R2.reuse, R47 ;  /* 0x0000002f022f7220 */ /* 0x040fe20000410000 */
[----:B------:R-:W4:Y:S01]  /*135c0*/  MUFU.TANH R92, R92 ;  /* 0x0000005c005c7308 */ /* 0x000f220000002400 */
[----:B------:R-:W-:Y:S01]  /*135d0*/  FMNMX.FTZ R108, R147, R108, !PT ;  /* 0x0000006c936c7209 */ /* 0x000fe20007810000 */
[C---:B------:R-:W-:Y:S01]  /*135e0*/  FMUL.FTZ R77, R2.reuse, R77 ;  /* 0x0000004d024d7220 */ /* 0x040fe20000410000 */
[C---:B------:R-:W-:Y:S01]  /*135f0*/  FMUL.FTZ R49, R2.reuse, R49 ;  /* 0x0000003102317220 */ /* 0x040fe20000410000 */
[----:B------:R-:W-:-:S04]  /*13600*/  FMUL.FTZ R75, R2, R75 ;  /* 0x0000004b024b7220 */ /* 0x000fc80000410000 */
[----:B------:R-:W-:Y:S01]  /*13610*/  MUFU.TANH R84, R84 ;  /* 0x0000005400547308 */ /* 0x000fe20000002400 */
[----:B-1----:R-:W-:Y:S01]  /*13620*/  FSEL R151, R88, -INF , P1 ;  /* 0xff80000058977808 */ /* 0x002fe20000800000 */
[----:B------:R-:W-:-:S06]  /*13630*/  FMUL.FTZ R79, R2, R79 ;  /* 0x0000004f024f7220 */ /* 0x000fcc0000410000 */
[----:B------:R-:W-:Y:S01]  /*13640*/  MUFU.TANH R85, R85 ;  /* 0x0000005500557308 */ /* 0x000fe20000002400 */
[----:B------:R-:W-:Y:S01]  /*13650*/  FMNMX.FTZ R108, R117, R108, !PT ;  /* 0x0000006c756c7209 */ /* 0x000fe20007810000 */
        /* <DEDUP_REMOVED lines=8> */
[----:B------:R-:W-:-:S06]  /*136e0*/  FMUL.FTZ R64, R2, R64 ;  /* 0x0000004002407220 */ /* 0x000fcc0000410000 */
        /* <DEDUP_REMOVED lines=9> */
[----:B0-----:R-:W-:Y:S01]  /*13780*/  FSEL R115, R115, -INF , P3 ;  /* 0xff80000073737808 */ /* 0x001fe20001800000 */
[----:B------:R-:W-:Y:S01]  /*13790*/  FMUL.FTZ R54, R2, R54 ;  /* 0x0000003602367220 */ /* 0x000fe20000410000 */
[----:B------:R-:W-:-:S05]  /*137a0*/  ULDC UR4, c[0x0][0x988] ;  /* 0x0002620000047ab9 */ /* 0x000fca0000000800 */
[----:B------:R-:W-:Y:S01]  /*137b0*/  MUFU.TANH R41, R66 ;  /* 0x0000004200297308 */ /* 0x000fe20000002400 */
[----:B------:R-:W-:-:S07]  /*137c0*/  ISETP.GT.AND P3, PT, R65, 0x48, PT ;  /* 0x000000484100780c */ /* 0x000fce0003f64270 */
[----:B------:R-:W-:Y:S01]  /*137d0*/  MUFU.TANH R66, R70 ;  /* 0x0000004600427308 */ /* 0x000fe20000002400 */
[----:B------:R-:W-:-:S07]  /*137e0*/  FMNMX.FTZ R108, R151, R108, !PT ;  /* 0x0000006c976c7209 */ /* 0x000fce0007810000 */
[----:B------:R-:W0:Y:S08]  /*137f0*/  MUFU.TANH R90, R90 ;  /* 0x0000005a005a7308 */ /* 0x000e300000002400 */
[----:B------:R2:W-:Y:S08]  /*13800*/  MUFU.TANH R70, R141 ;  /* 0x0000008d00467308 */ /* 0x0005f00000002400 */
[----:B------:R-:W0:Y:S01]  /*13810*/  MUFU.TANH R94, R94 ;  /* 0x0000005e005e7308 */ /* 0x000e220000002400 */
[----:B--2---:R-:W-:-:S02]  /*13820*/  FSEL R141, R114, -INF , P2 ;  /* 0xff800000728d7808 */ /* 0x004fc40001000000 */
[----:B------:R-:W-:-:S05]  /*13830*/  ISETP.GT.AND P2, PT, R65, 0x41, PT ;  /* 0x000000414100780c */ /* 0x000fca0003f44270 */
[----:B------:R-:W2:Y:S01]  /*13840*/  MUFU.TANH R96, R96 ;  /* 0x0000006000607308 */ /* 0x000ea20000002400 */
[----:B------:R-:W-:-:S07]  /*13850*/  FSEL R155, R89, -INF , P2 ;  /* 0xff800000599b7808 */ /* 0x000fce0001000000 */
[----:B------:R-:W2:Y:S01]  /*13860*/  MUFU.TANH R95, R95 ;  /* 0x0000005f005f7308 */ /* 0x000ea20000002400 */
[----:B---3--:R-:W-:-:S07]  /*13870*/  FSEL R113, R118, -INF , P4 ;  /* 0xff80000076717808 */ /* 0x008fce0002000000 */
[----:B------:R-:W3:Y:S01]  /*13880*/  MUFU.TANH R91, R91 ;  /* 0x0000005b005b7308 */ /* 0x000ee20000002400 */
[----:B------:R-:W-:Y:S02]  /*13890*/  ISETP.GT.AND P4, PT, R65, 0x49, PT ;  /* 0x000000494100780c */ /* 0x000fe40003f84270 */
[----:B----4-:R-:W-:-:S05]  /*138a0*/  FSEL R157, R92, -INF , P3 ;  /* 0xff8000005c9d7808 */ /* 0x010fca0001800000 */
[----:B------:R-:W4:Y:S01]  /*138b0*/  MUFU.TANH R97, R97 ;  /* 0x0000006100617308 */ /* 0x000f220000002400 */
[----:B------:R-:W-:-:S07]  /*138c0*/  FMNMX.FTZ R108, R155, R108, !PT ;  /* 0x0000006c9b6c7209 */ /* 0x000fce0007810000 */
[----:B------:R-:W-:Y:S01]  /*138d0*/  MUFU.TANH R101, R101 ;  /* 0x0000006500657308 */ /* 0x000fe20000002400 */
[----:B-1----:R-:W-:-:S07]  /*138e0*/  FSEL R119, R119, -INF , P5 ;  /* 0xff80000077777808 */ /* 0x002fce0002800000 */
[----:B------:R-:W1:Y:S01]  /*138f0*/  MUFU.TANH R103, R103 ;  /* 0x0000006700677308 */ /* 0x000e620000002400 */
[----:B------:R-:W-:-:S07]  /*13900*/  ISETP.GT.AND P5, PT, R65, 0x50, PT ;  /* 0x000000504100780c */ /* 0x000fce0003fa4270 */
[----:B------:R-:W1:Y:S01]  /*13910*/  MUFU.TANH R72, R72 ;  /* 0x0000004800487308 */ /* 0x000e620000002400 */
[----:B------:R-:W-:-:S07]  /*13920*/  FSEL R93, R93, -INF , P4 ;  /* 0xff8000005d5d7808 */ /* 0x000fce0002000000 */
[----:B------:R-:W-:Y:S01]  /*13930*/  MUFU.TANH R74, R74 ;  /* 0x0000004a004a7308 */ /* 0x000fe20000002400 */
[----:B------:R-:W-:-:S07]  /*13940*/  FMNMX.FTZ R108, R157, R108, !PT ;  /* 0x0000006c9d6c7209 */ /* 0x000fce0007810000 */
[----:B------:R-:W1:Y:S01]  /*13950*/  MUFU.TANH R100, R100 ;  /* 0x0000006400647308 */ /* 0x000e620000002400 */
[----:B0-----:R-:W-:-:S07]  /*13960*/  FSEL R149, R90, -INF , P1 ;  /* 0xff8000005a957808 */ /* 0x001fce0000800000 */
[----:B------:R-:W0:Y:S01]  /*13970*/  MUFU.TANH R80, R80 ;  /* 0x0000005000507308 */ /* 0x000e220000002400 */
[----:B------:R-:W-:-:S07]  /*13980*/  ISETP.GT.AND P1, PT, R65, 0x51, PT ;  /* 0x000000514100780c */ /* 0x000fce0003f24270 */
[----:B------:R-:W-:Y:S01]  /*13990*/  MUFU.TANH R82, R82 ;  /* 0x0000005200527308 */ /* 0x000fe20000002400 */
[----:B------:R-:W-:-:S07]  /*139a0*/  FSEL R153, R94, -INF , P3 ;  /* 0xff8000005e997808 */ /* 0x000fce0001800000 */
[----:B------:R-:W-:Y:S01]  /*139b0*/  MUFU.TANH R81, R81 ;  /* 0x0000005100517308 */ /* 0x000fe20000002400 */
[----:B--2---:R-:W-:-:S07]  /*139c0*/  FSEL R161, R96, -INF , P5 ;  /* 0xff80000060a17808 */ /* 0x004fce0002800000 */
[----:B------:R-:W2:Y:S01]  /*139d0*/  MUFU.TANH R83, R83 ;  /* 0x0000005300537308 */ /* 0x000ea20000002400 */
[----:B------:R-:W-:Y:S02]  /*139e0*/  FMNMX.FTZ R108, R93, R108, !PT ;  /* 0x0000006c5d6c7209 */ /* 0x000fe40007810000 */
[----:B------:R-:W-:Y:S02]  /*139f0*/  ISETP.GT.AND P3, PT, R65, 0x59, PT ;  /* 0x000000594100780c */ /* 0x000fe40003f64270 */
[----:B------:R-:W-:-:S03]  /*13a00*/  FSEL R95, R95, -INF , P4 ;  /* 0xff8000005f5f7808 */ /* 0x000fc60002000000 */
[----:B------:R-:W2:Y:S01]  /*13a10*/  MUFU.TANH R98, R98 ;  /* 0x0000006200627308 */ /* 0x000ea20000002400 */
[----:B------:R-:W-:Y:S02]  /*13a20*/  ISETP.GT.AND P4, PT, R65, 0x60, PT ;  /* 0x000000604100780c */ /* 0x000fe40003f84270 */
[----:B---3--:R-:W-:-:S05]  /*13a30*/  FSEL R91, R91, -INF , P2 ;  /* 0xff8000005b5b7808 */ /* 0x008fca0001000000 */
[----:B------:R-:W3:Y:S01]  /*13a40*/  MUFU.TANH R99, R99 ;  /* 0x0000006300637308 */ /* 0x000ee20000002400 */
[----:B------:R-:W-:-:S07]  /*13a50*/  ISETP.GT.AND P2, PT, R65, 0x58, PT ;  /* 0x000000584100780c */ /* 0x000fce0003f44270 */
[----:B------:R-:W3:Y:S01]  /*13a60*/  MUFU.TANH R57, R57 ;  /* 0x0000003900397308 */ /* 0x000ee20000002400 */
[----:B----4-:R-:W-:Y:S02]  /*13a70*/  FSEL R97, R97, -INF , P1 ;  /* 0xff80000061617808 */ /* 0x010fe40000800000 */
[----:B------:R-:W-:-:S05]  /*13a80*/  FMNMX.FTZ R108, R161, R108, !PT ;  /* 0x0000006ca16c7209 */ /* 0x000fca0007810000 */
[----:B------:R-:W-:Y:S01]  /*13a90*/  MUFU.TANH R60, R60 ;  /* 0x0000003c003c7308 */ /* 0x000fe20000002400 */
[----:B-1----:R-:W-:-:S07]  /*13aa0*/  FSEL R103, R103, -INF , P3 ;  /* 0xff80000067677808 */ /* 0x002fce0001800000 */
[----:B------:R-:W1:Y:S01]  /*13ab0*/  MUFU.TANH R62, R62 ;  /* 0x0000003e003e7308 */ /* 0x000e620000002400 */
[----:B------:R-:W-:Y:S02]  /*13ac0*/  FSEL R101, R101, -INF , P3 ;  /* 0xff80000065657808 */ /* 0x000fe40001800000 */
[----:B------:R-:W-:Y:S02]  /*13ad0*/  ISETP.GT.AND P3, PT, R65, 0x70, PT ;  /* 0x000000704100780c */ /* 0x000fe40003f64270 */
[----:B------:R-:W-:-:S03]  /*13ae0*/  FSEL R165, R72, -INF , P4 ;  /* 0xff80000048a57808 */ /* 0x000fc60002000000 */
[----:B------:R-:W4:Y:S01]  /*13af0*/  MUFU.TANH R73, R73 ;  /* 0x0000004900497308 */ /* 0x000f220000002400 */
[----:B------:R-:W-:Y:S02]  /*13b00*/  FSEL R163, R100, -INF , P2 ;  /* 0xff80000064a37808 */ /* 0x000fe40001000000 */
[----:B------:R-:W-:-:S05]  /*13b10*/  FMNMX.FTZ R108, R97, R108, !PT ;  /* 0x0000006c616c7209 */ /* 0x000fca0007810000 */
[----:B------:R-:W-:Y:S01]  /*13b20*/  MUFU.TANH R76, R76 ;  /* 0x0000004c004c7308 */ /* 0x000fe20000002400 */
[----:B0-----:R-:W-:-:S07]  /*13b30*/  FSEL R171, R80, -INF , P3 ;  /* 0xff80000050ab7808 */ /* 0x001fce0001800000 */
[----:B------:R-:W0:Y:S01]  /*13b40*/  MUFU.TANH R78, R78 ;  /* 0x0000004e004e7308 */ /* 0x000e220000002400 */
[----:B------:R-:W-:-:S07]  /*13b50*/  FMNMX.FTZ R108, R163, R108, !PT ;  /* 0x0000006ca36c7209 */ /* 0x000fce0007810000 */
[----:B------:R2:W-:Y:S08]  /*13b60*/  MUFU.TANH R89, R47 ;  /* 0x0000002f00597308 */ /* 0x0005f00000002400 */
[----:B------:R-:W0:Y:S01]  /*13b70*/  MUFU.TANH R102, R102 ;  /* 0x0000006600667308 */ /* 0x000e220000002400 */
[----:B--2---:R-:W-:Y:S02]  /*13b80*/  FSEL R47, R74, -INF , P4 ;  /* 0xff8000004a2f7808 */ /* 0x004fe40002000000 */
[----:B------:R-:W-:-:S05]  /*13b90*/  ISETP.GT.AND P4, PT, R65, 0x71, PT ;  /* 0x000000714100780c */ /* 0x000fca0003f84270 */
[----:B------:R2:W-:Y:S01]  /*13ba0*/  MUFU.TANH R207, R49 ;  /* 0x0000003100cf7308 */ /* 0x0005e20000002400 */
[----:B------:R-:W-:Y:S02]  /*13bb0*/  FSEL R83, R83, -INF , P4 ;  /* 0xff80000053537808 */ /* 0x000fe40002000000 */
[----:B------:R-:W-:Y:S02]  /*13bc0*/  FSEL R81, R81, -INF , P4 ;  /* 0xff80000051517808 */ /* 0x000fe40002000000 */
[----:B------:R-:W-:-:S03]  /*13bd0*/  ISETP.GT.AND P4, PT, R65, 0x88, PT ;  /* 0x000000884100780c */ /* 0x000fc60003f84270 */
[----:B------:R-:W0:Y:S01]  /*13be0*/  MUFU.TANH R77, R77 ;  /* 0x0000004d004d7308 */ /* 0x000e220000002400 */
[----:B--2---:R-:W-:Y:S02]  /*13bf0*/  FSEL R49, R82, -INF , P3 ;  /* 0xff80000052317808 */ /* 0x004fe40001800000 */
[----:B------:R-:W-:Y:S02]  /*13c00*/  ISETP.GT.AND P3, PT, R65, 0x81, PT ;  /* 0x000000814100780c */ /* 0x000fe40003f64270 */
[----:B------:R-:W-:Y:S02]  /*13c10*/  FSEL R159, R98, -INF , P5 ;  /* 0xff800000629f7808 */ /* 0x000fe40002800000 */
[----:B---3--:R-:W-:Y:S02]  /*13c20*/  FSEL R99, R99, -INF , P1 ;  /* 0xff80000063637808 */ /* 0x008fe40000800000 */
[----:B------:R-:W-:Y:S02]  /*13c30*/  FSEL R179, R57, -INF , P3 ;  /* 0xff80000039b37808 */ /* 0x000fe40001800000 */
[----:B------:R-:W-:-:S02]  /*13c40*/  ISETP.GT.AND P5, PT, R65, 0x61, PT ;  /* 0x000000614100780c */ /* 0x000fc40003fa4270 */
[----:B------:R-:W-:Y:S02]  /*13c50*/  ISETP.GT.AND P1, PT, R65, 0x68, PT ;  /* 0x000000684100780c */ /* 0x000fe40003f24270 */
[----:B------:R-:W-:Y:S02]  /*13c60*/  FMNMX.FTZ R108, R101, R108, !PT ;  /* 0x0000006c656c7209 */ /* 0x000fe40007810000 */
[----:B-1----:R-:W-:Y:S02]  /*13c70*/  FSEL R57, R62, -INF , P4 ;  /* 0xff8000003e397808 */ /* 0x002fe40002000000 */
[----:B------:R-:W-:Y:S01]  /*13c80*/  FSEL R181, R60, -INF , P4 ;  /* 0xff8000003cb57808 */ /* 0x000fe20002000000 */
[----:B------:R-:W1:Y:S01]  /*13c90*/  MUFU.TANH R75, R75 ;  /* 0x0000004b004b7308 */ /* 0x000e620000002400 */
[----:B------:R-:W-:Y:S02]  /*13ca0*/  ISETP.GT.AND P4, PT, R65, 0x99, PT ;  /* 0x000000994100780c */ /* 0x000fe40003f84270 */
[----:B----4-:R-:W-:-:S02]  /*13cb0*/  FSEL R73, R73, -INF , P5 ;  /* 0xff80000049497808 */ /* 0x010fc40002800000 */
[----:B0-----:R-:W-:Y:S02]  /*13cc0*/  FSEL R167, R78, -INF , P1 ;  /* 0xff8000004ea77808 */ /* 0x001fe40000800000 */
[----:B------:R-:W-:Y:S01]  /*13cd0*/  FSEL R169, R76, -INF , P1 ;  /* 0xff8000004ca97808 */ /* 0x000fe20000800000 */
[----:B------:R-:W0:Y:S01]  /*13ce0*/  MUFU.TANH R79, R79 ;  /* 0x0000004f004f7308 */ /* 0x000e220000002400 */
[----:B------:R-:W-:Y:S01]  /*13cf0*/  FMNMX.FTZ R108, R165, R108, !PT ;  /* 0x0000006ca56c7209 */ /* 0x000fe20007810000 */
[----:B------:R-:W-:Y:S02]  /*13d00*/  WARPGROUP.DEPBAR.LE gsb0, 0x0 ;  /* 0x00008000000079c5 */ /* 0x000fe40000010000 */
[----:B------:R-:W-:Y:S02]  /*13d10*/  ISETP.GT.AND P1, PT, R65, 0x79, PT ;  /* 0x000000794100780c */ /* 0x000fe40003f24270 */
[----:B------:R-:W-:Y:S01]  /*13d20*/  FSEL R187, R66, -INF , P4 ;  /* 0xff80000042bb7808 */ /* 0x000fe20002000000 */
[----:B------:R-:W-:Y:S01]  /*13d30*/  FMUL.FTZ R66, R2, R38 ;  /* 0x0000002602427220 */ /* 0x000fe20000410000 */
[----:B------:R2:W-:Y:S01]  /*13d40*/  MUFU.TANH R205, R45 ;  /* 0x0000002d00cd7308 */ /* 0x0005e20000002400 */
[----:B------:R-:W-:-:S02]  /*13d50*/  FMNMX.FTZ R38, R13, R120, !PT ;  /* 0x000000780d267209 */ /* 0x000fc40007810000 */
[----:B------:R-:W-:Y:S02]  /*13d60*/  FMNMX.FTZ R108, R73, R108, !PT ;  /* 0x0000006c496c7209 */ /* 0x000fe40007810000 */
[----:B------:R-:W-:Y:S02]  /*13d70*/  FSEL R85, R85, -INF , P1 ;  /* 0xff80000055557808 */ /* 0x000fe40000800000 */
[----:B------:R-:W-:Y:S01]  /*13d80*/  FSEL R175, R84, -INF , P1 ;  /* 0xff80000054af7808 */ /* 0x000fe20000800000 */
[----:B------:R-:W-:Y:S01]  /*13d90*/  MUFU.TANH R56, R56 ;  /* 0x0000003800387308 */ /* 0x000fe20000002400 */
[----:B--2---:R-:W-:Y:S02]  /*13da0*/  FSEL R45, R102, -INF , P2 ;  /* 0xff800000662d7808 */ /* 0x004fe40001000000 */
[C---:B------:R-:W-:Y:S02]  /*13db0*/  ISETP.GT.AND P2, PT, R65.reuse, 0x69, PT ;  /* 0x000000694100780c */ /* 0x040fe40003f44270 */
[----:B------:R-:W-:-:S03]  /*13dc0*/  ISETP.GT.AND P1, PT, R65, 0x90, PT ;  /* 0x000000904100780c */ /* 0x000fc60003f24270 */
[----:B------:R-:W2:Y:S01]  /*13dd0*/  MUFU.TANH R58, R58 ;  /* 0x0000003a003a7308 */ /* 0x000ea20000002400 */
[----:B------:R-:W-:Y:S02]  /*13de0*/  FMNMX.FTZ R38, R21, R38, !PT ;  /* 0x0000002615267209 */ /* 0x000fe40007810000 */
[----:B------:R-:W-:Y:S02]  /*13df0*/  FSEL R77, R77, -INF , P2 ;  /* 0xff8000004d4d7808 */ /* 0x000fe40001000000 */
[----:B------:R-:W-:-:S03]  /*13e00*/  FMNMX.FTZ R108, R169, R108, !PT ;  /* 0x0000006ca96c7209 */ /* 0x000fc60007810000 */
[----:B------:R3:W-:Y:S01]  /*13e10*/  MUFU.TANH R211, R53 ;  /* 0x0000003500d37308 */ /* 0x0007e20000002400 */
[----:B------:R-:W-:Y:S02]  /*13e20*/  FMNMX.FTZ R108, R77, R108, !PT ;  /* 0x0000006c4d6c7209 */ /* 0x000fe40007810000 */
[----:B-1----:R-:W-:Y:S02]  /*13e30*/  FSEL R75, R75, -INF , P5 ;  /* 0xff8000004b4b7808 */ /* 0x002fe40002800000 */
[----:B---3--:R-:W-:Y:S02]  /*13e40*/  FSEL R53, R40, -INF , P1 ;  /* 0xff80000028357808 */ /* 0x008fe40000800000 */
[----:B------:R-:W-:Y:S02]  /*13e50*/  FMNMX.FTZ R40, R43, R38, !PT ;  /* 0x000000262b287209 */ /* 0x000fe40007810000 */
[----:B------:R-:W-:Y:S02]  /*13e60*/  ISETP.GT.AND P5, PT, R65, 0x78, PT ;  /* 0x000000784100780c */ /* 0x000fe40003fa4270 */
[----:B------:R-:W-:-:S02]  /*13e70*/  FMNMX.FTZ R40, R67, R40, !PT ;  /* 0x0000002843287209 */ /* 0x000fc40007810000 */
[----:B0-----:R-:W-:Y:S02]  /*13e80*/  FSEL R79, R79, -INF , P2 ;  /* 0xff8000004f4f7808 */ /* 0x001fe40001000000 */
[----:B------:R-:W-:Y:S02]  /*13e90*/  FMNMX.FTZ R108, R171, R108, !PT ;  /* 0x0000006cab6c7209 */ /* 0x000fe40007810000 */
[----:B------:R-:W-:Y:S01]  /*13ea0*/  ISETP.GT.AND P2, PT, R65, 0x80, PT ;  /* 0x000000804100780c */ /* 0x000fe20003f44270 */
[----:B------:R0:W-:Y:S01]  /*13eb0*/  MUFU.TANH R201, R51 ;  /* 0x0000003300c97308 */ /* 0x0001e20000002400 */
[----:B------:R-:W-:Y:S02]  /*13ec0*/  FMNMX.FTZ R40, R69, R40, !PT ;  /* 0x0000002845287209 */ /* 0x000fe40007810000 */
[----:B------:R-:W-:Y:S02]  /*13ed0*/  FMNMX.FTZ R108, R81, R108, !PT ;  /* 0x0000006c516c7209 */ /* 0x000fe40007810000 */
[----:B--2---:R-:W-:-:S02]  /*13ee0*/  FSEL R173, R58, -INF , P2 ;  /* 0xff8000003aad7808 */ /* 0x004fc40001000000 */
[----:B------:R-:W-:Y:S01]  /*13ef0*/  FSEL R177, R56, -INF , P2 ;  /* 0xff80000038b17808 */ /* 0x000fe20001000000 */
[----:B------:R-:W1:Y:S01]  /*13f00*/  MUFU.TANH R59, R59 ;  /* 0x0000003b003b7308 */ /* 0x000e620000002400 */
[----:B0-----:R-:W-:Y:S02]  /*13f10*/  FSEL R51, R14, -INF , P5 ;  /* 0xff8000000e337808 */ /* 0x001fe40002800000 */
[----:B------:R-:W-:Y:S02]  /*13f20*/  ISETP.GT.AND P2, PT, R65, 0x91, PT ;  /* 0x000000914100780c */ /* 0x000fe40003f44270 */
[----:B------:R-:W-:Y:S01]  /*13f30*/  FMNMX.FTZ R40, R71, R40, !PT ;  /* 0x0000002847287209 */ /* 0x000fe20007810000 */
[----:B------:R-:W-:Y:S01]  /*13f40*/  FMUL.FTZ R14, R2, R25 ;  /* 0x00000019020e7220 */ /* 0x000fe20000410000 */
[----:B------:R-:W-:Y:S01]  /*13f50*/  FMNMX.FTZ R108, R51, R108, !PT ;  /* 0x0000006c336c7209 */ /* 0x000fe20007810000 */
[----:B------:R-:W0:Y:S01]  /*13f60*/  MUFU.TANH R61, R61 ;  /* 0x0000003d003d7308 */ /* 0x000e220000002400 */
[----:B------:R-:W-:-:S02]  /*13f70*/  FSEL R25, R42, -INF , P2 ;  /* 0xff8000002a197808 */ /* 0x000fc40001000000 */
[----:B------:R-:W-:Y:S02]  /*13f80*/  FMNMX.FTZ R42, R87, R40, !PT ;  /* 0x00000028572a7209 */ /* 0x000fe40007810000 */
[----:B------:R-:W-:-:S03]  /*13f90*/  FMNMX.FTZ R108, R175, R108, !PT ;  /* 0x0000006caf6c7209 */ /* 0x000fc60007810000 */
[----:B------:R-:W2:Y:S01]  /*13fa0*/  MUFU.TANH R44, R86 ;  /* 0x00000056002c7308 */ /* 0x000ea20000002400 */
[----:B------:R-:W-:Y:S02]  /*13fb0*/  FMNMX.FTZ R42, R133, R42, !PT ;  /* 0x0000002a852a7209 */ /* 0x000fe40007810000 */
[----:B------:R-:W-:-:S05]  /*13fc0*/  FMNMX.FTZ R108, R177, R108, !PT ;  /* 0x0000006cb16c7209 */ /* 0x000fca0007810000 */
[----:B------:R-:W3:Y:S01]  /*13fd0*/  MUFU.TANH R64, R64 ;  /* 0x0000004000407308 */ /* 0x000ee20000002400 */
[----:B------:R-:W-:Y:S02]  /*13fe0*/  FSEL R15, R15, -INF , P5 ;  /* 0xff8000000f0f7808 */ /* 0x000fe40002800000 */
[----:B------:R-:W-:Y:S02]  /*13ff0*/  FMNMX.FTZ R42, R107, R42, !PT ;  /* 0x0000002a6b2a7209 */ /* 0x000fe40007810000 */
[----:B------:R-:W-:Y:S02]  /*14000*/  ISETP.GT.AND P5, PT, R65, 0x89, PT ;  /* 0x000000894100780c */ /* 0x000fe40003fa4270 */
[----:B------:R-:W-:Y:S01]  /*14010*/  FMNMX.FTZ R108, R179, R108, !PT ;  /* 0x0000006cb36c7209 */ /* 0x000fe20007810000 */
[----:B------:R-:W4:Y:S01]  /*14020*/  MUFU.TANH R63, R63 ;  /* 0x0000003f003f7308 */ /* 0x000f220000002400 */
[----:B-1----:R-:W-:Y:S02]  /*14030*/  FSEL R59, R59, -INF , P3 ;  /* 0xff8000003b3b7808 */ /* 0x002fe40001800000 */
[----:B------:R-:W-:-:S02]  /*14040*/  ISETP.GT.AND P3, PT, R65, 0x98, PT ;  /* 0x000000984100780c */ /* 0x000fc40003f64270 */
[----:B------:R-:W-:Y:S02]  /*14050*/  FMNMX.FTZ R42, R105, R42, !PT ;  /* 0x0000002a692a7209 */ /* 0x000fe40007810000 */
[----:B0-----:R-:W-:Y:S01]  /*14060*/  FSEL R61, R61, -INF , P5 ;  /* 0xff8000003d3d7808 */ /* 0x001fe20002800000 */
[----:B------:R-:W0:Y:S01]  /*14070*/  MUFU.TANH R46, R46 ;  /* 0x0000002e002e7308 */ /* 0x000e220000002400 */
[----:B------:R-:W-:Y:S02]  /*14080*/  FMNMX.FTZ R108, R181, R108, !PT ;  /* 0x0000006cb56c7209 */ /* 0x000fe40007810000 */
[----:B--2---:R-:W-:Y:S02]  /*14090*/  FSEL R183, R44, -INF , P3 ;  /* 0xff8000002cb77808 */ /* 0x004fe40001800000 */
[----:B------:R-:W-:Y:S02]  /*140a0*/  FMNMX.FTZ R44, R111, R42, !PT ;  /* 0x0000002a6f2c7209 */ /* 0x000fe40007810000 */
[----:B------:R-:W-:Y:S01]  /*140b0*/  FMNMX.FTZ R108, R61, R108, !PT ;  /* 0x0000006c3d6c7209 */ /* 0x000fe20007810000 */
[----:B------:R3:W-:Y:S01]  /*140c0*/  MUFU.TANH R221, R55 ;  /* 0x0000003700dd7308 */ /* 0x0007e20000002400 */
[----:B------:R-:W-:-:S02]  /*140d0*/  FMNMX.FTZ R44, R141, R44, !PT ;  /* 0x0000002c8d2c7209 */ /* 0x000fc40007810000 */
[----:B------:R-:W-:Y:S02]  /*140e0*/  FSEL R41, R41, -INF , P2 ;  /* 0xff80000029297808 */ /* 0x000fe40001000000 */
[----:B---3--:R-:W-:-:S03]  /*140f0*/  FSEL R55, R64, -INF , P1 ;  /* 0xff80000040377808 */ /* 0x008fc60000800000 */
[----:B------:R-:W1:Y:S01]  /*14100*/  MUFU.TANH R104, R140 ;  /* 0x0000008c00687308 */ /* 0x000e620000002400 */
[----:B------:R-:W-:Y:S02]  /*14110*/  FMNMX.FTZ R108, R55, R108, !PT ;  /* 0x0000006c376c7209 */ /* 0x000fe40007810000 */
[----:B------:R-:W-:Y:S02]  /*14120*/  FMNMX.FTZ R44, R115, R44, !PT ;  /* 0x0000002c732c7209 */ /* 0x000fe40007810000 */
[----:B------:R-:W-:-:S03]  /*14130*/  FSEL R185, R12, -INF , P3 ;  /* 0xff8000000cb97808 */ /* 0x000fc60001800000 */
[----:B------:R-:W2:Y:S01]  /*14140*/  MUFU.TANH R88, R134 ;  /* 0x0000008600587308 */ /* 0x000ea20000002400 */
[----:B------:R-:W-:Y:S02]  /*14150*/  FMNMX.FTZ R108, R41, R108, !PT ;  /* 0x0000006c296c7209 */ /* 0x000fe40007810000 */
[----:B------:R-:W-:Y:S02]  /*14160*/  ISETP.GT.AND P2, PT, R65, 0xa8, PT ;  /* 0x000000a84100780c */ /* 0x000fe40003f44270 */
[----:B----4-:R-:W-:Y:S02]  /*14170*/  FSEL R63, R63, -INF , P5 ;  /* 0xff8000003f3f7808 */ /* 0x010fe40002800000 */
[----:B------:R-:W-:Y:S01]  /*14180*/  FMNMX.FTZ R44, R113, R44, !PT ;  /* 0x0000002c712c7209 */ /* 0x000fe20007810000 */
[----:B------:R-:W3:Y:S01]  /*14190*/  MUFU.TANH R48, R48 ;  /* 0x0000003000307308 */ /* 0x000ee20000002400 */
[----:B------:R-:W-:Y:S02]  /*141a0*/  ISETP.GT.AND P5, PT, R65, 0xa0, PT ;  /* 0x000000a04100780c */ /* 0x000fe40003fa4270 */
[----:B------:R-:W-:-:S02]  /*141b0*/  FMNMX.FTZ R108, R185, R108, !PT ;  /* 0x0000006cb96c7209 */ /* 0x000fc40007810000 */
[----:B0-----:R-:W-:Y:S02]  /*141c0*/  FSEL R195, R46, -INF , P2 ;  /* 0xff8000002ec37808 */ /* 0x001fe40001000000 */
[----:B------:R-:W-:Y:S01]  /*141d0*/  FMNMX.FTZ R46, R119, R44, !PT ;  /* 0x0000002c772e7209 */ /* 0x000fe20007810000 */
[----:B------:R-:W0:Y:S01]  /*141e0*/  MUFU.TANH R86, R142 ;  /* 0x0000008e00567308 */ /* 0x000e220000002400 */
[----:B------:R-:W-:Y:S02]  /*141f0*/  ISETP.GT.AND P1, PT, R65, 0xa1, PT ;  /* 0x000000a14100780c */ /* 0x000fe40003f24270 */
[----:B------:R-:W-:Y:S02]  /*14200*/  FSEL R191, R70, -INF , P5 ;  /* 0xff80000046bf7808 */ /* 0x000fe40002800000 */
[----:B------:R-:W-:Y:S02]  /*14210*/  FMNMX.FTZ R108, R187, R108, !PT ;  /* 0x0000006cbb6c7209 */ /* 0x000fe40007810000 */
[----:B------:R-:W-:Y:S01]  /*14220*/  FMNMX.FTZ R46, R149, R46, !PT ;  /* 0x0000002e952e7209 */ /* 0x000fe20007810000 */
[----:B------:R-:W4:Y:S01]  /*14230*/  MUFU.TANH R106, R138 ;  /* 0x0000008a006a7308 */ /* 0x000f220000002400 */
[----:B-1----:R-:W-:-:S02]  /*14240*/  FSEL R197, R104, -INF , P1 ;  /* 0xff80000068c57808 */ /* 0x002fc40000800000 */
[----:B------:R-:W-:Y:S01]  /*14250*/  FMNMX.FTZ R108, R191, R108, !PT ;  /* 0x0000006cbf6c7209 */ /* 0x000fe20007810000 */
[C---:B------:R-:W-:Y:S01]  /*14260*/  FMUL.FTZ R219, R2.reuse, R27 ;  /* 0x0000001b02db7220 */ /* 0x040fe20000410000 */
[----:B------:R-:W-:Y:S01]  /*14270*/  FMNMX.FTZ R46, R91, R46, !PT ;  /* 0x0000002e5b2e7209 */ /* 0x000fe20007810000 */
[----:B------:R-:W-:Y:S01]  /*14280*/  FMUL.FTZ R223, R2, R24 ;  /* 0x0000001802df7220 */ /* 0x000fe20000410000 */
[----:B------:R-:W-:Y:S01]  /*14290*/  ISETP.GT.AND P3, PT, R65, 0xa9, PT ;  /* 0x000000a94100780c */ /* 0x000fe20003f64270 */
[----:B------:R-:W1:Y:S01]  /*142a0*/  MUFU.TANH R52, R52 ;  /* 0x0000003400347308 */ /* 0x000e620000002400 */
[----:B--2---:R-:W-:Y:S02]  /*142b0*/  FSEL R199, R88, -INF , P2 ;  /* 0xff80000058c77808 */ /* 0x004fe40001000000 */
[----:B------:R-:W-:Y:S02]  /*142c0*/  FMNMX.FTZ R108, R197, R108, !PT ;  /* 0x0000006cc56c7209 */ /* 0x000fe40007810000 */
[----:B------:R-:W-:-:S02]  /*142d0*/  FSEL R27, R68, -INF , P4 ;  /* 0xff800000441b7808 */ /* 0x000fc40002000000 */
[----:B------:R-:W-:Y:S02]  /*142e0*/  ISETP.GT.AND P4, PT, R65, 0xb0, PT ;  /* 0x000000b04100780c */ /* 0x000fe40003f84270 */
[----:B------:R-:W-:Y:S01]  /*142f0*/  FMNMX.FTZ R46, R153, R46, !PT ;  /* 0x0000002e992e7209 */ /* 0x000fe20007810000 */
[----:B------:R-:W2:Y:S01]  /*14300*/  MUFU.TANH R50, R50 ;  /* 0x0000003200327308 */ /* 0x000ea20000002400 */
[----:B------:R-:W-:Y:S02]  /*14310*/  FSEL R205, R205, -INF , P3 ;  /* 0xff800000cdcd7808 */ /* 0x000fe40001800000 */
[----:B------:R-:W-:Y:S02]  /*14320*/  FMNMX.FTZ R108, R199, R108, !PT ;  /* 0x0000006cc76c7209 */ /* 0x000fe40007810000 */
[----:B---3--:R-:W-:Y:S02]  /*14330*/  FSEL R209, R48, -INF , P4 ;  /* 0xff80000030d17808 */ /* 0x008fe40002000000 */
[----:B0-----:R-:W-:Y:S01]  /*14340*/  FSEL R189, R86, -INF , P5 ;  /* 0xff80000056bd7808 */ /* 0x001fe20002800000 */
[----:B------:R-:W0:Y:S01]  /*14350*/  MUFU.TANH R223, R223 ;  /* 0x000000df00df7308 */ /* 0x000e220000002400 */
[----:B------:R-:W-:Y:S01]  /*14360*/  FMNMX.FTZ R48, R95, R46, !PT ;  /* 0x0000002e5f307209 */ /* 0x000fe20007810000 */
[----:B------:R-:W-:Y:S01]  /*14370*/  FMUL.FTZ R28, R2, R28 ;  /* 0x0000001c021c7220 */ /* 0x000fe20000410000 */
[----:B------:R-:W-:-:S02]  /*14380*/  ISETP.GT.AND P5, PT, R65, 0xb1, PT ;  /* 0x000000b14100780c */ /* 0x000fc40003fa4270 */
[----:B------:R-:W-:Y:S01]  /*14390*/  FMNMX.FTZ R108, R205, R108, !PT ;  /* 0x0000006ccd6c7209 */ /* 0x000fe20007810000 */
[----:B------:R-:W-:Y:S01]  /*143a0*/  FMUL.FTZ R12, R2, R29 ;  /* 0x0000001d020c7220 */ /* 0x000fe20000410000 */
[----:B----4-:R-:W-:Y:S01]  /*143b0*/  FSEL R193, R106, -INF , P1 ;  /* 0xff8000006ac17808 */ /* 0x010fe20000800000 */
[----:B------:R-:W3:Y:S01]  /*143c0*/  MUFU.TANH R14, R14 ;  /* 0x0000000e000e7308 */ /* 0x000ee20000002400 */
[----:B------:R-:W-:Y:S02]  /*143d0*/  FMNMX.FTZ R48, R159, R48, !PT ;  /* 0x000000309f307209 */ /* 0x000fe40007810000 */
[----:B------:R-:W-:Y:S02]  /*143e0*/  ISETP.GT.AND P1, PT, R65, 0xb8, PT ;  /* 0x000000b84100780c */ /* 0x000fe40003f24270 */
[----:B------:R-:W-:Y:S02]  /*143f0*/  FSEL R207, R207, -INF , P5 ;  /* 0xff800000cfcf7808 */ /* 0x000fe40002800000 */
[----:B------:R-:W-:Y:S01]  /*14400*/  FMNMX.FTZ R108, R209, R108, !PT ;  /* 0x0000006cd16c7209 */ /* 0x000fe20007810000 */
[----:B------:R-:W4:Y:S01]  /*14410*/  MUFU.TANH R54, R54 ;  /* 0x0000003600367308 */ /* 0x000f220000002400 */
[----:B------:R-:W-:Y:S01]  /*14420*/  FMNMX.FTZ R48, R99, R48, !PT ;  /* 0x0000003063307209 */ /* 0x000fe20007810000 */
[C---:B------:R-:W-:Y:S01]  /*14430*/  FMUL.FTZ R217, R2.reuse, R26 ;  /* 0x0000001a02d97220 */ /* 0x040fe20000410000 */
[----:B------:R-:W-:Y:S01]  /*14440*/  ISETP.GT.AND P2, PT, R65, 0xb9, PT ;  /* 0x000000b94100780c */ /* 0x000fe20003f44270 */
[----:B------:R-:W-:Y:S01]  /*14450*/  FMUL.FTZ R32, R2, R32 ;  /* 0x0000002002207220 */ /* 0x000fe20000410000 */
[----:B-1----:R-:W-:-:S02]  /*14460*/  FSEL R213, R52, -INF , P1 ;  /* 0xff80000034d57808 */ /* 0x002fc40000800000 */
[----:B------:R-:W-:Y:S01]  /*14470*/  FMNMX.FTZ R108, R207, R108, !PT ;  /* 0x0000006ccf6c7209 */ /* 0x000fe20007810000 */
[----:B------:R-:W1:Y:S01]  /*14480*/  MUFU.TANH R28, R28 ;  /* 0x0000001c001c7308 */ /* 0x000e620000002400 */
[----:B------:R-:W-:Y:S02]  /*14490*/  FSEL R29, R89, -INF , P3 ;  /* 0xff800000591d7808 */ /* 0x000fe40001800000 */
[----:B------:R-:W-:Y:S01]  /*144a0*/  FMNMX.FTZ R48, R45, R48, !PT ;  /* 0x000000302d307209 */ /* 0x000fe20007810000 */
[----:B------:R-:W-:Y:S01]  /*144b0*/  FMUL.FTZ R24, R2, R33 ;  /* 0x0000002102187220 */ /* 0x000fe20000410000 */
[----:B------:R-:W-:-:S03]  /*144c0*/  ISETP.GT.AND P3, PT, R65, 0xc0, PT ;  /* 0x000000c04100780c */ /* 0x000fc60003f64270 */
[----:B------:R-:W1:Y:S01]  /*144d0*/  MUFU.TANH R12, R12 ;  /* 0x0000000c000c7308 */ /* 0x000e620000002400 */
[----:B------:R-:W-:Y:S02]  /*144e0*/  FSEL R211, R211, -INF , P2 ;  /* 0xff800000d3d37808 */ /* 0x000fe40001000000 */
[----:B------:R-:W-:Y:S02]  /*144f0*/  FMNMX.FTZ R108, R213, R108, !PT ;  /* 0x0000006cd56c7209 */ /* 0x000fe40007810000 */
[----:B--2---:R-:W-:Y:S01]  /*14500*/  FSEL R203, R50, -INF , P4 ;  /* 0xff80000032cb7808 */ /* 0x004fe20002000000 */
[C---:B------:R-:W-:Y:S01]  /*14510*/  FMUL.FTZ R30, R2.reuse, R30 ;  /* 0x0000001e021e7220 */ /* 0x040fe20000410000 */
[----:B------:R-:W-:Y:S01]  /*14520*/  FMNMX.FTZ R50, R103, R48, !PT ;  /* 0x0000003067327209 */ /* 0x000fe20007810000 */
[----:B------:R-:W2:Y:S01]  /*14530*/  MUFU.TANH R217, R217 ;  /* 0x000000d900d97308 */ /* 0x000ea20000002400 */
[----:B------:R-:W-:Y:S01]  /*14540*/  ISETP.GT.AND P4, PT, R65, 0xc1, PT ;  /* 0x000000c14100780c */ /* 0x000fe20003f84270 */
[----:B------:R-:W-:Y:S01]  /*14550*/  FMUL.FTZ R36, R2, R36 ;  /* 0x0000002402247220 */ /* 0x000fe20000410000 */
[----:B0-----:R-:W-:-:S02]  /*14560*/  FSEL R223, R223, -INF , P3 ;  /* 0xff800000dfdf7808 */ /* 0x001fc40001800000 */
[----:B------:R-:W-:-:S03]  /*14570*/  FMNMX.FTZ R108, R211, R108, !PT ;  /* 0x0000006cd36c7209 */ /* 0x000fc60007810000 */
[----:B------:R-:W0:Y:S01]  /*14580*/  MUFU.TANH R32, R32 ;  /* 0x0000002000207308 */ /* 0x000e220000002400 */
[----:B------:R-:W-:Y:S02]  /*14590*/  FSEL R201, R201, -INF , P5 ;  /* 0xff800000c9c97808 */ /* 0x000fe40002800000 */
[----:B------:R-:W-:Y:S02]  /*145a0*/  FMNMX.FTZ R50, R47, R50, !PT ;  /* 0x000000322f327209 */ /* 0x000fe40007810000 */
[----:B------:R-:W-:-:S03]  /*145b0*/  ISETP.GT.AND P5, PT, R65, 0xc8, PT ;  /* 0x000000c84100780c */ /* 0x000fc60003fa4270 */
[----:B------:R-:W0:Y:S01]  /*145c0*/  MUFU.TANH R219, R219 ;  /* 0x000000db00db7308 */ /* 0x000e220000002400 */
[----:B---3--:R-:W-:Y:S02]  /*145d0*/  FSEL R215, R14, -INF , P4 ;  /* 0xff8000000ed77808 */ /* 0x008fe40002000000 */
[----:B------:R-:W-:Y:S01]  /*145e0*/  FMNMX.FTZ R108, R223, R108, !PT ;  /* 0x0000006cdf6c7209 */ /* 0x000fe20007810000 */
[----:B------:R-:W-:Y:S01]  /*145f0*/  FMUL.FTZ R37, R2, R37 ;  /* 0x0000002502257220 */ /* 0x000fe20000410000 */
[----:B----4-:R-:W-:-:S03]  /*14600*/  FSEL R33, R54, -INF , P1 ;  /* 0xff80000036217808 */ /* 0x010fc60000800000 */
[----:B------:R-:W3:Y:S01]  /*14610*/  MUFU.TANH R24, R24 ;  /* 0x0000001800187308 */ /* 0x000ee20000002400 */
[----:B------:R-:W-:Y:S02]  /*14620*/  ISETP.GT.AND P1, PT, R65, 0xc9, PT ;  /* 0x000000c94100780c */ /* 0x000fe40003f24270 */
[----:B------:R-:W-:Y:S02]  /*14630*/  FMNMX.FTZ R50, R75, R50, !PT ;  /* 0x000000324b327209 */ /* 0x000fe40007810000 */
[----:B-1----:R-:W-:-:S03]  /*14640*/  FSEL R14, R28, -INF , P5 ;  /* 0xff8000001c0e7808 */ /* 0x002fc60002800000 */
[----:B------:R-:W1:Y:S01]  /*14650*/  MUFU.TANH R30, R30 ;  /* 0x0000001e001e7308 */ /* 0x000e620000002400 */
[----:B------:R-:W-:Y:S02]  /*14660*/  FMNMX.FTZ R89, R215, R108, !PT ;  /* 0x0000006cd7597209 */ /* 0x000fe40007810000 */
[----:B------:R-:W-:-:S05]  /*14670*/  FSEL R221, R221, -INF , P2 ;  /* 0xff800000dddd7808 */ /* 0x000fca0001000000 */
[----:B------:R-:W4:Y:S01]  /*14680*/  MUFU.TANH R36, R36 ;  /* 0x0000002400247308 */ /* 0x000f220000002400 */
[----:B------:R-:W-:Y:S02]  /*14690*/  FSEL R237, R12, -INF , P1 ;  /* 0xff8000000ced7808 */ /* 0x000fe40000800000 */
[----:B------:R-:W-:Y:S02]  /*146a0*/  FMNMX.FTZ R50, R167, R50, !PT ;  /* 0x00000032a7327209 */ /* 0x000fe40007810000 */
[----:B------:R-:W-:Y:S02]  /*146b0*/  ISETP.GT.AND P2, PT, R65, 0xd0, PT ;  /* 0x000000d04100780c */ /* 0x000fe40003f44270 */
[----:B------:R-:W-:Y:S01]  /*146c0*/  FMNMX.FTZ R12, R14, R89, !PT ;  /* 0x000000590e0c7209 */ /* 0x000fe20007810000 */
[----:B------:R1:W4:Y:S01]  /*146d0*/  MUFU.TANH R26, R37 ;  /* 0x00000025001a7308 */ /* 0x0003220000002400 */
[----:B--2---:R-:W-:Y:S02]  /*146e0*/  FSEL R217, R217, -INF , P3 ;  /* 0xff800000d9d97808 */ /* 0x004fe40001800000 */
[----:B------:R-:W-:-:S02]  /*146f0*/  FMNMX.FTZ R52, R79, R50, !PT ;  /* 0x000000324f347209 */ /* 0x000fc40007810000 */
[----:B------:R-:W-:Y:S02]  /*14700*/  ISETP.GT.AND P3, PT, R65, 0xd1, PT ;  /* 0x000000d14100780c */ /* 0x000fe40003f64270 */
[----:B0-----:R-:W-:Y:S02]  /*14710*/  FSEL R233, R32, -INF , P2 ;  /* 0xff80000020e97808 */ /* 0x001fe40001000000 */
[----:B------:R-:W-:Y:S02]  /*14720*/  FMNMX.FTZ R12, R237, R12, !PT ;  /* 0x0000000ced0c7209 */ /* 0x000fe40007810000 */
[----:B------:R-:W-:Y:S02]  /*14730*/  FSEL R219, R219, -INF , P4 ;  /* 0xff800000dbdb7808 */ /* 0x000fe40002000000 */
[----:B------:R-:W-:Y:S02]  /*14740*/  FMNMX.FTZ R52, R49, R52, !PT ;  /* 0x0000003431347209 */ /* 0x000fe40007810000 */
[----:B------:R-:W-:-:S02]  /*14750*/  ISETP.GT.AND P4, PT, R65, 0xd8, PT ;  /* 0x000000d84100780c */ /* 0x000fc40003f84270 */
[----:B---3--:R-:W-:Y:S02]  /*14760*/  FSEL R227, R24, -INF , P3 ;  /* 0xff80000018e37808 */ /* 0x008fe40001800000 */
[----:B------:R-:W-:Y:S02]  /*14770*/  FMNMX.FTZ R12, R233, R12, !PT ;  /* 0x0000000ce90c7209 */ /* 0x000fe40007810000 */
[----:B-1----:R-:W-:Y:S02]  /*14780*/  FSEL R37, R30, -INF , P5 ;  /* 0xff8000001e257808 */ /* 0x002fe40002800000 */
[----:B------:R-:W-:Y:S02]  /*14790*/  FMNMX.FTZ R52, R83, R52, !PT ;  /* 0x0000003453347209 */ /* 0x000fe40007810000 */
[----:B------:R-:W-:Y:S02]  /*147a0*/  ISETP.GT.AND P5, PT, R65, 0xd9, PT ;  /* 0x000000d94100780c */ /* 0x000fe40003fa4270 */
[----:B----4-:R-:W-:-:S02]  /*147b0*/  FSEL R225, R36, -INF , P4 ;  /* 0xff80000024e17808 */ /* 0x010fc40002000000 */
[----:B------:R-:W-:Y:S02]  /*147c0*/  FMNMX.FTZ R12, R227, R12, !PT ;  /* 0x0000000ce30c7209 */ /* 0x000fe40007810000 */
[----:B------:R-:W-:Y:S02]  /*147d0*/  FMNMX.FTZ R52, R15, R52, !PT ;  /* 0x000000340f347209 */ /* 0x000fe40007810000 */
[----:B------:R-:W-:Y:S02]  /*147e0*/  FSEL R65, R26, -INF , P5 ;  /* 0xff8000001a417808 */ /* 0x000fe40002800000 */
[----:B------:R-:W-:Y:S02]  /*147f0*/  FMNMX.FTZ R12, R225, R12, !PT ;  /* 0x0000000ce10c7209 */ /* 0x000fe40007810000 */
[----:B------:R-:W-:Y:S02]  /*14800*/  FMNMX.FTZ R52, R85, R52, !PT ;  /* 0x0000003455347209 */ /* 0x000fe40007810000 */
[----:B------:R-:W-:-:S02]  /*14810*/  FMNMX.FTZ R24, R65, R12, !PT ;  /* 0x0000000c41187209 */ /* 0x000fc40007810000 */
        /* <DEDUP_REMOVED lines=14> */
[----:B------:R-:W-:Y:S01]  /*14900*/  FMNMX.FTZ R58, R29, R58, !PT ;  /* 0x0000003a1d3a7209 */ /* 0x000fe20007810000 */
[----:B------:R-:W-:-:S03]  /*14910*/  FMUL.FTZ R60, R2, R31 ;  /* 0x0000001f023c7220 */ /* 0x000fc60000410000 */
[----:B------:R-:W-:Y:S01]  /*14920*/  FMNMX.FTZ R58, R203, R58, !PT ;  /* 0x0000003acb3a7209 */ /* 0x000fe20007810000 */
[----:B------:R-:W-:-:S03]  /*14930*/  FMUL.FTZ R62, R2, R34 ;  /* 0x00000022023e7220 */ /* 0x000fc60000410000 */
[----:B------:R-:W-:Y:S01]  /*14940*/  FMNMX.FTZ R70, R201, R58, !PT ;  /* 0x0000003ac9467209 */ /* 0x000fe20007810000 */
[----:B------:R-:W1:Y:S01]  /*14950*/  MUFU.TANH R60, R60 ;  /* 0x0000003c003c7308 */ /* 0x000e620000002400 */
[----:B------:R-:W-:Y:S02]  /*14960*/  MOV R88, UR4 ;  /* 0x0000000400587c02 */ /* 0x000fe40008000f00 */
[----:B0-----:R-:W-:Y:S01]  /*14970*/  FMNMX.FTZ R89, R26, R89, !PT ;  /* 0x000000591a597209 */ /* 0x001fe20007810000 */
[----:B------:R-:W-:Y:S01]  /*14980*/  FMUL.FTZ R64, R2, R35 ;  /* 0x0000002302407220 */ /* 0x000fe20000410000 */
[----:B------:R-:W-:-:S03]  /*14990*/  FMNMX.FTZ R70, R33, R70, !PT ;  /* 0x0000004621467209 */ /* 0x000fc60007810000 */
[----:B------:R-:W0:Y:S01]  /*149a0*/  MUFU.TANH R62, R62 ;  /* 0x0000003e003e7308 */ /* 0x000e220000002400 */
[----:B------:R-:W-:-:S01]  /*149b0*/  FFMA.FTZ R12, R89, R88, -8 ;  /* 0xc1000000590c7423 */ /* 0x000fc20000010058 */
[----:B------:R-:W-:Y:S02]  /*149c0*/  FMNMX.FTZ R70, R221, R70, !PT ;  /* 0x00000046dd467209 */ /* 0x000fe40007810000 */
[----:B------:R-:W-:Y:S01]  /*149d0*/  FSETP.NEU.FTZ.AND P6, PT, R89, -INF , PT ;  /* 0xff8000005900780b */ /* 0x000fe20003fdd000 */
[----:B------:R-:W-:Y:S01]  /*149e0*/  FMUL.FTZ R68, R2, R39 ;  /* 0x0000002702447220 */ /* 0x000fe20000410000 */
[----:B------:R-:W-:Y:S02]  /*149f0*/  FMNMX.FTZ R70, R217, R70, !PT ;  /* 0x00000046d9467209 */ /* 0x000fe40007810000 */
[----:B------:R-:W2:Y:S01]  /*14a00*/  MUFU.TANH R64, R64 ;  /* 0x0000004000407308 */ /* 0x000ea20000002400 */
[----:B------:R-:W-:Y:S02]  /*14a10*/  FSEL R12, R12, RZ, P6 ;  /* 0x000000ff0c0c7208 */ /* 0x000fe40003000000 */
[----:B------:R-:W-:-:S05]  /*14a20*/  FMNMX.FTZ R70, R219, R70, !PT ;  /* 0x00000046db467209 */ /* 0x000fca0007810000 */
[----:B------:R-:W3:Y:S01]  /*14a30*/  MUFU.TANH R66, R66 ;  /* 0x0000004200427308 */ /* 0x000ee20000002400 */
[----:B------:R-:W-:-:S01]  /*14a40*/  FFMA.FTZ R24, R121, R88, -R12 ;  /* 0x0000005879187223 */ /* 0x000fc2000001080c */
[----:B------:R-:W-:Y:S01]  /*14a50*/  FFMA.FTZ R121, R137, R88, -R12 ;  /* 0x0000005889797223 */ /* 0x000fe2000001080c */
[----:B-1----:R-:W-:Y:S02]  /*14a60*/  FSEL R137, R60, -INF , P1 ;  /* 0xff8000003c897808 */ /* 0x002fe40000800000 */
[----:B------:R-:W-:-:S03]  /*14a70*/  FMNMX.FTZ R70, R37, R70, !PT ;  /* 0x0000004625467209 */ /* 0x000fc60007810000 */
[----:B------:R-:W1:Y:S01]  /*14a80*/  MUFU.TANH R68, R68 ;  /* 0x0000004400447308 */ /* 0x000e620000002400 */
[----:B------:R-:W-:-:S01]  /*14a90*/  FFMA.FTZ R32, R139, R88, -R12 ;  /* 0x000000588b207223 */ /* 0x000fc2000001080c */
[----:B0-----:R-:W-:Y:S02]  /*14aa0*/  FSEL R139, R62, -INF , P2 ;  /* 0xff8000003e8b7808 */ /* 0x001fe40001000000 */
[----:B------:R-:W-:Y:S01]  /*14ab0*/  FMNMX.FTZ R70, R137, R70, !PT ;  /* 0x0000004689467209 */ /* 0x000fe20007810000 */
[--C-:B------:R-:W-:Y:S01]  /*14ac0*/  FFMA.FTZ R34, R143, R88, -R12.reuse ;  /* 0x000000588f227223 */ /* 0x100fe2000001080c */
[----:B--2---:R-:W-:Y:S02]  /*14ad0*/  FSEL R143, R64, -INF , P3 ;  /* 0xff800000408f7808 */ /* 0x004fe40001800000 */
[----:B------:R-:W-:Y:S01]  /*14ae0*/  FMNMX.FTZ R70, R139, R70, !PT ;  /* 0x000000468b467209 */ /* 0x000fe20007810000 */
[----:B------:R-:W-:-:S01]  /*14af0*/  FFMA.FTZ R31, R123, R88, -R12 ;  /* 0x000000587b1f7223 */ /* 0x000fc2000001080c */
[-CC-:B------:R-:W-:Y:S01]  /*14b00*/  FFMA.FTZ R123, R145, R88.reuse, -R12.reuse ;  /* 0x00000058917b7223 */ /* 0x180fe2000001080c */
[----:B------:R-:W-:-:S01]  /*14b10*/  FFMA.FTZ R151, R151, R88, -R12 ;  /* 0x0000005897977223 */ /* 0x000fc2000001080c */
[----:B---3--:R-:W-:-:S02]  /*14b20*/  FSEL R145, R66, -INF , P4 ;  /* 0xff80000042917808 */ /* 0x008fc40002000000 */
[----:B------:R-:W-:Y:S01]  /*14b30*/  FMNMX.FTZ R70, R143, R70, !PT ;  /* 0x000000468f467209 */ /* 0x000fe20007810000 */
[----:B------:R1:W-:Y:S03]  /*14b40*/  MUFU.EX2 R38, R151 ;  /* 0x0000009700267308 */ /* 0x0003e60000000800 */
[----:B------:R-:W-:Y:S02]  /*14b50*/  FMNMX.FTZ R70, R145, R70, !PT ;  /* 0x0000004691467209 */ /* 0x000fe40007810000 */
[----:B-1----:R-:W-:Y:S01]  /*14b60*/  FSEL R151, R68, -INF , P5 ;  /* 0xff80000044977808 */ /* 0x002fe20002800000 */
[----:B------:R-:W-:-:S03]  /*14b70*/  FFMA.FTZ R26, R125, R88, -R12 ;  /* 0x000000587d1a7223 */ /* 0x000fc6000001080c */
[----:B------:R-:W-:Y:S01]  /*14b80*/  FMNMX.FTZ R70, R151, R70, !PT ;  /* 0x0000004697467209 */ /* 0x000fe20007810000 */
[----:B------:R-:W-:-:S04]  /*14b90*/  FFMA.FTZ R125, R155, R88, -R12 ;  /* 0x000000589b7d7223 */ /* 0x000fc8000001080c */
[----:B------:R-:W0:Y:S01]  /*14ba0*/  SHFL.BFLY PT, R155, R70, 0x2, 0x1f ;  /* 0x0c401f00469b7f89 */ /* 0x000e2200000e0000 */
[----:B------:R-:W-:-:S04]  /*14bb0*/  FFMA.FTZ R161, R161, R88, -R12 ;  /* 0x00000058a1a17223 */ /* 0x000fc8000001080c */
[----:B------:R1:W-:Y:S01]  /*14bc0*/  MUFU.EX2 R42, R161 ;  /* 0x000000a1002a7308 */ /* 0x0003e20000000800 */
[----:B0-----:R-:W-:-:S05]  /*14bd0*/  FMNMX.FTZ R74, R70, R155, !PT ;  /* 0x0000009b464a7209 */ /* 0x001fca0007810000 */
[----:B-1----:R-:W0:Y:S02]  /*14be0*/  SHFL.BFLY PT, R161, R74, 0x1, 0x1f ;  /* 0x0c201f004aa17f89 */ /* 0x002e2400000e0000 */
[----:B0-----:R-:W-:-:S04]  /*14bf0*/  FMNMX.FTZ R90, R74, R161, !PT ;  /* 0x000000a14a5a7209 */ /* 0x001fc80007810000 */
[C---:B------:R-:W-:Y:S01]  /*14c00*/  FSETP.NEU.FTZ.AND P1, PT, R90.reuse, -INF , PT ;  /* 0xff8000005a00780b */ /* 0x040fe20003f3d000 */
[----:B------:R-:W-:-:S05]  /*14c10*/  FFMA.FTZ R80, R90, R88, -8 ;  /* 0xc10000005a507423 */ /* 0x000fca0000010058 */
[----:B------:R-:W-:-:S05]  /*14c20*/  FSEL R80, R80, RZ, P1 ;  /* 0x000000ff50507208 */ /* 0x000fca0000800000 */
[-C--:B------:R-:W-:Y:S02]  /*14c30*/  FFMA.FTZ R96, R99, R88.reuse, -R80 ;  /* 0x0000005863607223 */ /* 0x080fe40000010850 */
[----:B------:R-:W2:Y:S01]  /*14c40*/  LDL R99, [R1+0x54] ;  /* 0x0000540001637983 */ /* 0x000ea20000100800 */
[----:B------:R-:W-:-:S01]  /*14c50*/  FFMA.FTZ R157, R157, R88, -R12 ;  /* 0x000000589d9d7223 */ /* 0x000fc2000001080c */
[----:B------:R-:W0:Y:S01]  /*14c60*/  S2R R144, SR_TID.X ;  /* 0x0000000000907919 */ /* 0x000e220000002100 */
        /* <DEDUP_REMOVED lines=42> */
[-CC-:B-1----:R-:W-:Y:S01]  /*14f10*/  FFMA.FTZ R157, R237, R88.reuse, -R12.reuse ;  /* 0x00000058ed9d7223 */ /* 0x182fe2000001080c */
[----:B---3--:R-:W-:-:S01]  /*14f20*/  FFMA.FTZ R72, R233, R88, -R12 ;  /* 0x00000058e9487223 */ /* 0x008fc2000001080c */
[-CC-:B------:R-:W-:Y:S01]  /*14f30*/  FFMA.FTZ R227, R227, R88.reuse, -R12.reuse ;  /* 0x00000058e3e37223 */ /* 0x180fe2000001080c */
[----:B------:R-:W-:-:S01]  /*14f40*/  FFMA.FTZ R74, R225, R88, -R12 ;  /* 0x00000058e14a7223 */ /* 0x000fc2000001080c */
[-C--:B------:R-:W-:Y:S01]  /*14f50*/  FFMA.FTZ R65, R65, R88.reuse, -R12 ;  /* 0x0000005841417223 */ /* 0x080fe2000001080c */
[----:B------:R-:W-:-:S01]  /*14f60*/  FFMA.FTZ R12, R13, R88, -R80 ;  /* 0x000000580d0c7223 */ /* 0x000fc20000010850 */
[-CC-:B------:R-:W-:Y:S01]  /*14f70*/  FFMA.FTZ R13, R120, R88.reuse, -R80.reuse ;  /* 0x00000058780d7223 */ /* 0x180fe20000010850 */
[----:B------:R-:W-:Y:S01]  /*14f80*/  MUFU.EX2 R3, R3 ;  /* 0x0000000300037308 */ /* 0x000fe20000000800 */
[----:B------:R-:W-:-:S07]  /*14f90*/  FFMA.FTZ R82, R21, R88, -R80 ;  /* 0x0000005815527223 */ /* 0x000fce0000010850 */
[----:B------:R-:W1:Y:S01]  /*14fa0*/  MUFU.EX2 R20, R20 ;  /* 0x0000001400147308 */ /* 0x000e620000000800 */
[----:B------:R-:W-:-:S07]  /*14fb0*/  FFMA.FTZ R21, R67, R88, -R80 ;  /* 0x0000005843157223 */ /* 0x000fce0000010850 */
[----:B------:R-:W3:Y:S01]  /*14fc0*/  MUFU.EX2 R24, R24 ;  /* 0x0000001800187308 */ /* 0x000ee20000000800 */
[----:B------:R-:W-:-:S07]  /*14fd0*/  FFMA.FTZ R104, R95, R88, -R80 ;  /* 0x000000585f687223 */ /* 0x000fce0000010850 */
[----:B------:R-:W-:Y:S08]  /*14fe0*/  MUFU.EX2 R12, R12 ;  /* 0x0000000c000c7308 */ /* 0x000ff00000000800 */
[----:B------:R-:W4:Y:S01]  /*14ff0*/  MUFU.EX2 R13, R13 ;  /* 0x0000000d000d7308 */ /* 0x000f220000000800 */
[----:B------:R-:W-:-:S07]  /*15000*/  FFMA.FTZ R95, R45, R88, -R80 ;  /* 0x000000582d5f7223 */ /* 0x000fce0000010850 */
[----:B------:R0:W-:Y:S01]  /*15010*/  MUFU.EX2 R44, R163 ;  /* 0x000000a3002c7308 */ /* 0x0001e20000000800 */
[----:B------:R-:W-:-:S07]  /*15020*/  FFMA.FTZ R45, R47, R88, -R80 ;  /* 0x000000582f2d7223 */ /* 0x000fce0000010850 */
[----:B------:R-:W4:Y:S01]  /*15030*/  MUFU.EX2 R31, R31 ;  /* 0x0000001f001f7308 */ /* 0x000f220000000800 */
[----:B0-----:R-:W-:-:S01]  /*15040*/  FFMA.FTZ R163, R43, R88, -R80 ;  /* 0x000000582ba37223 */ /* 0x001fc20000010850 */
[----:B------:R-:W-:-:S06]  /*15050*/  FFMA.FTZ R76, R69, R88, -R80 ;  /* 0x00000058454c7223 */ /* 0x000fcc0000010850 */
[----:B------:R-:W0:Y:S01]  /*15060*/  MUFU.EX2 R82, R82 ;  /* 0x0000005200527308 */ /* 0x000e220000000800 */
[----:B------:R-:W-:-:S01]  /*15070*/  FFMA.FTZ R47, R49, R88, -R80 ;  /* 0x00000058312f7223 */ /* 0x000fc20000010850 */
[----:B------:R-:W-:Y:S01]  /*15080*/  FFMA.FTZ R49, R15, R88, -R80 ;  /* 0x000000580f317223 */ /* 0x000fe20000010850 */
[----:B-1----:R-:W-:-:S05]  /*15090*/  FADD.FTZ R15, R3, R20 ;  /* 0x00000014030f7221 */ /* 0x002fca0000010000 */
[----:B------:R-:W1:Y:S01]  /*150a0*/  MUFU.EX2 R26, R26 ;  /* 0x0000001a001a7308 */ /* 0x000e620000000800 */
[----:B------:R-:W-:-:S07]  /*150b0*/  FFMA.FTZ R71, R71, R88, -R80 ;  /* 0x0000005847477223 */ /* 0x000fce0000010850 */
[----:B------:R-:W1:Y:S01]  /*150c0*/  MUFU.EX2 R163, R163 ;  /* 0x000000a300a37308 */ /* 0x000e620000000800 */
[----:B------:R-:W-:-:S01]  /*150d0*/  FFMA.FTZ R108, R79, R88, -R80 ;  /* 0x000000584f6c7223 */ /* 0x000fc20000010850 */
[----:B------:R-:W-:Y:S01]  /*150e0*/  LOP3.LUT R144, R144, 0x7f, RZ, 0xc0, !PT ;  /* 0x0000007f90907812 */ /* 0x000fe200078ec0ff */
[----:B---3--:R-:W-:-:S05]  /*150f0*/  FADD.FTZ R112, R24, R15 ;  /* 0x0000000f18707221 */ /* 0x008fca0000010000 */
[----:B------:R-:W3:Y:S01]  /*15100*/  MUFU.EX2 R35, R35 ;  /* 0x0000002300237308 */ /* 0x000ee20000000800 */
[----:B----4-:R-:W-:-:S01]  /*15110*/  FADD.FTZ R79, R12, R13 ;  /* 0x0000000d0c4f7221 */ /* 0x010fc20000010000 */
[----:B------:R-:W-:-:S06]  /*15120*/  FFMA.FTZ R92, R87, R88, -R80 ;  /* 0x00000058575c7223 */ /* 0x000fcc0000010850 */
[----:B------:R-:W4:Y:S01]  /*15130*/  MUFU.EX2 R21, R21 ;  /* 0x0000001500157308 */ /* 0x000f220000000800 */
[----:B------:R-:W-:-:S01]  /*15140*/  FFMA.FTZ R100, R83, R88, -R80 ;  /* 0x0000005853647223 */ /* 0x000fc20000010850 */
[----:B------:R-:W-:Y:S01]  /*15150*/  ISETP.NE.AND P1, PT, R144, RZ, PT ;  /* 0x000000ff9000720c */ /* 0x000fe20003f25270 */
[----:B------:R-:W-:-:S05]  /*15160*/  FADD.FTZ R83, R31, R112 ;  /* 0x000000701f537221 */ /* 0x000fca0000010000 */
[----:B------:R-:W4:Y:S01]  /*15170*/  MUFU.EX2 R28, R28 ;  /* 0x0000001c001c7308 */ /* 0x000f220000000800 */
[----:B0-----:R-:W-:-:S01]  /*15180*/  FADD.FTZ R112, R82, R79 ;  /* 0x0000004f52707221 */ /* 0x001fc20000010000 */
[----:B------:R-:W-:-:S06]  /*15190*/  FFMA.FTZ R43, R133, R88, -R80 ;  /* 0x00000058852b7223 */ /* 0x000fcc0000010850 */
[----:B------:R-:W0:Y:S01]  /*151a0*/  MUFU.EX2 R76, R76 ;  /* 0x0000004c004c7308 */ /* 0x000e220000000800 */
[----:B-1----:R-:W-:-:S01]  /*151b0*/  FADD.FTZ R114, R26, R83 ;  /* 0x000000531a727221 */ /* 0x002fc20000010000 */
[----:B------:R-:W-:-:S06]  /*151c0*/  FADD.FTZ R112, R163, R112 ;  /* 0x00000070a3707221 */ /* 0x000fcc0000010000 */
[----:B------:R-:W1:Y:S01]  /*151d0*/  MUFU.EX2 R39, R39 ;  /* 0x0000002700277308 */ /* 0x000e620000000800 */
[----:B------:R-:W-:-:S07]  /*151e0*/  FFMA.FTZ R78, R107, R88, -R80 ;  /* 0x000000586b4e7223 */ /* 0x000fce0000010850 */
[----:B------:R-:W1:Y:S01]  /*151f0*/  MUFU.EX2 R71, R71 ;  /* 0x0000004700477308 */ /* 0x000e620000000800 */
[----:B------:R-:W-:-:S01]  /*15200*/  FFMA.FTZ R110, R85, R88, -R80 ;  /* 0x00000058556e7223 */ /* 0x000fc20000010850 */
[----:B---3--:R-:W-:-:S06]  /*15210*/  FADD.FTZ R85, R35, R114 ;  /* 0x0000007223557221 */ /* 0x008fcc0000010000 */
[----:B------:R-:W3:Y:S01]  /*15220*/  MUFU.EX2 R30, R30 ;  /* 0x0000001e001e7308 */ /* 0x000ee20000000800 */
[----:B----4-:R-:W-:-:S01]  /*15230*/  FADD.FTZ R83, R21, R112 ;  /* 0x0000007015537221 */ /* 0x010fc20000010000 */
[----:B------:R-:W-:-:S06]  /*15240*/  FFMA.FTZ R94, R105, R88, -R80 ;  /* 0x00000058695e7223 */ /* 0x000fcc0000010850 */
[----:B------:R-:W4:Y:S01]  /*15250*/  MUFU.EX2 R92, R92 ;  /* 0x0000005c005c7308 */ /* 0x000f220000000800 */
[----:B------:R-:W-:-:S01]  /*15260*/  FADD.FTZ R116, R28, R85 ;  /* 0x000000551c747221 */ /* 0x000fc20000010000 */
[----:B------:R-:W-:-:S06]  /*15270*/  @!P1 VIADD R0, R0, 0x2e840 ;  /* 0x0002e84000009836 */ /* 0x000fcc0000000000 */
[----:B------:R-:W4:Y:S01]  /*15280*/  MUFU.EX2 R121, R121 ;  /* 0x0000007900797308 */ /* 0x000f220000000800 */
[----:B0-----:R-:W-:-:S01]  /*15290*/  FADD.FTZ R112, R76, R83 ;  /* 0x000000534c707221 */ /* 0x001fc20000010000 */
[----:B------:R-:W-:-:S06]  /*152a0*/  FFMA.FTZ R105, R111, R88, -R80 ;  /* 0x000000586f697223 */ /* 0x000fcc0000010850 */
[----:B------:R-:W0:Y:S01]  /*152b0*/  MUFU.EX2 R43, R43 ;  /* 0x0000002b002b7308 */ /* 0x000e220000000800 */
[----:B------:R-:W-:-:S01]  /*152c0*/  FFMA.FTZ R114, R63, R88, -R80 ;  /* 0x000000583f727223 */ /* 0x000fc20000010850 */
[----:B-1----:R-:W-:-:S06]  /*152d0*/  FADD.FTZ R83, R39, R116 ;  /* 0x0000007427537221 */ /* 0x002fcc0000010000 */
[----:B------:R-:W1:Y:S01]  /*152e0*/  MUFU.EX2 R32, R32 ;  /* 0x0000002000207308 */ /* 0x000e620000000800 */
[----:B------:R-:W-:-:S01]  /*152f0*/  FFMA.FTZ R79, R59, R88, -R80 ;  /* 0x000000583b4f7223 */ /* 0x000fc20000010850 */
[----:B------:R-:W-:-:S06]  /*15300*/  FADD.FTZ R63, R71, R112 ;  /* 0x00000070473f7221 */ /* 0x000fcc0000010000 */
[----:B------:R-:W1:Y:S01]  /*15310*/  MUFU.EX2 R78, R78 ;  /* 0x0000004e004e7308 */ /* 0x000e620000000800 */
[----:B------:R-:W-:-:S01]  /*15320*/  FFMA.FTZ R67, R141, R88, -R80 ;  /* 0x000000588d437223 */ /* 0x000fc20000010850 */
[----:B------:R-:W-:Y:S01]  /*15330*/  @!P1 PRMT R59, RZ, 0x654, R0 ;  /* 0x00000654ff3b9816 */ /* 0x000fe20000000000 */
[----:B---3--:R-:W-:-:S05]  /*15340*/  FADD.FTZ R118, R30, R83 ;  /* 0x000000531e767221 */ /* 0x008fca0000010000 */
[----:B------:R-:W3:Y:S01]  /*15350*/  MUFU.EX2 R109, R109 ;  /* 0x0000006d006d7308 */ /* 0x000ee20000000800 */
[----:B----4-:R-:W-:-:S01]  /*15360*/  FADD.FTZ R116, R92, R63 ;  /* 0x0000003f5c747221 */ /* 0x010fc20000010000 */
[-CC-:B------:R-:W-:Y:S01]  /*15370*/  FFMA.FTZ R84, R115, R88.reuse, -R80.reuse ;  /* 0x0000005873547223 */ /* 0x180fe20000010850 */
[----:B------:R4:W-:Y:S05]  /*15380*/  @!P1 SYNCS.ARRIVE.TRANS64.RED.A1T0 RZ, [R59+URZ], RZ ;  /* 0x000000ff3bff99a7 */ /* 0x0009ea000810043f */
[----:B------:R-:W3:Y:S01]  /*15390*/  MUFU.EX2 R94, R94 ;  /* 0x0000005e005e7308 */ /* 0x000ee20000000800 */
[----:B------:R-:W-:-:S01]  /*153a0*/  FFMA.FTZ R112, R25, R88, -R80 ;  /* 0x0000005819707223 */ /* 0x000fc20000010850 */
[----:B----4-:R-:W-:-:S06]  /*153b0*/  FFMA.FTZ R59, R53, R88, -R80 ;  /* 0x00000058353b7223 */ /* 0x010fcc0000010850 */
[----:B------:R-:W4:Y:S01]  /*153c0*/  MUFU.EX2 R34, R34 ;  /* 0x0000002200227308 */ /* 0x000f220000000800 */
[----:B------:R-:W-:-:S01]  /*153d0*/  FADD.FTZ R53, R121, R118 ;  /* 0x0000007679357221 */ /* 0x000fc20000010000 */
[----:B0-----:R-:W-:-:S06]  /*153e0*/  FADD.FTZ R25, R43, R116 ;  /* 0x000000742b197221 */ /* 0x001fcc0000010000 */
[----:B------:R-:W0:Y:S01]  /*153f0*/  MUFU.EX2 R105, R105 ;  /* 0x0000006900697308 */ /* 0x000e220000000800 */
[----:B------:R-:W-:-:S01]  /*15400*/  FFMA.FTZ R102, R113, R88, -R80 ;  /* 0x0000005871667223 */ /* 0x000fc20000010850 */
[----:B------:R-:W-:Y:S01]  /*15410*/  FFMA.FTZ R116, R27, R88, -R80 ;  /* 0x000000581b747223 */ /* 0x000fe20000010850 */
[----:B-1----:R-:W-:-:S05]  /*15420*/  FADD.FTZ R118, R32, R53 ;  /* 0x0000003520767221 */ /* 0x002fca0000010000 */
[----:B------:R-:W1:Y:S01]  /*15430*/  MUFU.EX2 R123, R123 ;  /* 0x0000007b007b7308 */ /* 0x000e620000000800 */
[----:B------:R-:W-:-:S01]  /*15440*/  FADD.FTZ R27, R78, R25 ;  /* 0x000000194e1b7221 */ /* 0x000fc20000010000 */
[----:B------:R-:W-:-:S06]  /*15450*/  FFMA.FTZ R107, R119, R88, -R80 ;  /* 0x00000058776b7223 */ /* 0x000fcc0000010850 */
[----:B------:R-:W1:Y:S01]  /*15460*/  MUFU.EX2 R67, R67 ;  /* 0x0000004300437308 */ /* 0x000e620000000800 */
[----:B---3--:R-:W-:-:S01]  /*15470*/  FADD.FTZ R53, R109, R118 ;  /* 0x000000766d357221 */ /* 0x008fc20000010000 */
[----:B------:R-:W-:-:S06]  /*15480*/  FADD.FTZ R118, R94, R27 ;  /* 0x0000001b5e767221 */ /* 0x000fcc0000010000 */
[----:B------:R-:W3:Y:S01]  /*15490*/  MUFU.EX2 R36, R36 ;  /* 0x0000002400247308 */ /* 0x000ee20000000800 */
[----:B------:R-:W-:-:S07]  /*154a0*/  FFMA.FTZ R69, R149, R88, -R80 ;  /* 0x0000005895457223 */ /* 0x000fce0000010850 */
[----:B------:R-:W2:Y:S01]  /*154b0*/  MUFU.EX2 R84, R84 ;  /* 0x0000005400547308 */ /* 0x000ea20000000800 */
[----:B----4-:R-:W-:-:S01]  /*154c0*/  FADD.FTZ R120, R34, R53 ;  /* 0x0000003522787221 */ /* 0x010fc20000010000 */
[----:B0-----:R-:W-:-:S06]  /*154d0*/  FADD.FTZ R118, R105, R118 ;  /* 0x0000007669767221 */ /* 0x001fcc0000010000 */
[----:B------:R-:W0:Y:S01]  /*154e0*/  MUFU.EX2 R117, R117 ;  /* 0x0000007500757308 */ /* 0x000e220000000800 */
[----:B------:R-:W-:-:S07]  /*154f0*/  FFMA.FTZ R86, R91, R88, -R80 ;  /* 0x000000585b567223 */ /* 0x000fce0000010850 */
[----:B------:R-:W4:Y:S01]  /*15500*/  MUFU.EX2 R102, R102 ;  /* 0x0000006600667308 */ /* 0x000f220000000800 */
[----:B------:R-:W-:-:S01]  /*15510*/  FFMA.FTZ R53, R29, R88, -R80 ;  /* 0x000000581d357223 */ /* 0x000fc20000010850 */
[----:B-1----:R-:W-:Y:S01]  /*15520*/  FADD.FTZ R29, R123, R120 ;  /* 0x000000787b1d7221 */ /* 0x002fe20000010000 */
[----:B------:R-:W-:-:S05]  /*15530*/  FADD.FTZ R27, R67, R118 ;  /* 0x00000076431b7221 */ /* 0x000fca0000010000 */
[----:B------:R-:W1:Y:S01]  /*15540*/  MUFU.EX2 R107, R107 ;  /* 0x0000006b006b7308 */ /* 0x000e620000000800 */
[----:B------:R-:W-:-:S01]  /*15550*/  FFMA.FTZ R91, R153, R88, -R80 ;  /* 0x00000058995b7223 */ /* 0x000fc20000010850 */
[----:B---3--:R-:W-:-:S06]  /*15560*/  FADD.FTZ R118, R36, R29 ;  /* 0x0000001d24767221 */ /* 0x008fcc0000010000 */
[----:B------:R-:W3:Y:S01]  /*15570*/  MUFU.EX2 R125, R125 ;  /* 0x0000007d007d7308 */ /* 0x000ee20000000800 */
[----:B--2---:R-:W-:-:S07]  /*15580*/  FADD.FTZ R29, R84, R27 ;  /* 0x0000001b541d7221 */ /* 0x004fce0000010000 */
[----:B------:R-:W2:Y:S01]  /*15590*/  MUFU.EX2 R69, R69 ;  /* 0x0000004500457308 */ /* 0x000ea20000000800 */
[----:B------:R-:W-:-:S07]  /*155a0*/  FFMA.FTZ R87, R159, R88, -R80 ;  /* 0x000000589f577223 */ /* 0x000fce0000010850 */
[----:B------:R-:W2:Y:S08]  /*155b0*/  MUFU.EX2 R86, R86 ;  /* 0x0000005600567308 */ /* 0x000eb00000000800 */
[----:B------:R-:W2:Y:S08]  /*155c0*/  MUFU.EX2 R93, R93 ;  /* 0x0000005d005d7308 */ /* 0x000eb00000000800 */
[----:B------:R0:W-:Y:S08]  /*155d0*/  MUFU.EX2 R25, R59 ;  /* 0x0000003b00197308 */ /* 0x0001f00000000800 */
[----:B------:R-:W2:Y:S01]  /*155e0*/  MUFU.EX2 R91, R91 ;  /* 0x0000005b005b7308 */ /* 0x000ea20000000800 */
[----:B0-----:R-:W-:-:S01]  /*155f0*/  FADD.FTZ R59, R117, R118 ;  /* 0x00000076753b7221 */ /* 0x001fc20000010000 */
[----:B----4-:R-:W-:-:S03]  /*15600*/  FADD.FTZ R118, R102, R29 ;  /* 0x0000001d66767221 */ /* 0x010fc60000010000 */
[----:B------:R-:W-:Y:S01]  /*15610*/  FADD.FTZ R120, R38, R59 ;  /* 0x0000003b26787221 */ /* 0x000fe20000010000 */
[----:B-1----:R-:W-:-:S02]  /*15620*/  FADD.FTZ R118, R107, R118 ;  /* 0x000000766b767221 */ /* 0x002fc40000010000 */
[----:B------:R-:W0:Y:S01]  /*15630*/  MUFU.EX2 R104, R104 ;  /* 0x0000006800687308 */ /* 0x000e220000000800 */
[----:B---3--:R-:W-:-:S01]  /*15640*/  FADD.FTZ R59, R125, R120 ;  /* 0x000000787d3b7221 */ /* 0x008fc20000010000 */
[----:B--2---:R-:W-:-:S06]  /*15650*/  FADD.FTZ R29, R69, R118 ;  /* 0x00000076451d7221 */ /* 0x004fcc0000010000 */
[----:B------:R-:W1:Y:S01]  /*15660*/  MUFU.EX2 R97, R97 ;  /* 0x0000006100617308 */ /* 0x000e620000000800 */
[----:B------:R-:W-:-:S01]  /*15670*/  FADD.FTZ R120, R40, R59 ;  /* 0x0000003b28787221 */ /* 0x000fc20000010000 */
[----:B------:R-:W-:-:S06]  /*15680*/  FADD.FTZ R118, R86, R29 ;  /* 0x0000001d56767221 */ /* 0x000fcc0000010000 */
[----:B------:R-:W2:Y:S01]  /*15690*/  MUFU.EX2 R87, R87 ;  /* 0x0000005700577308 */ /* 0x000ea20000000800 */
[----:B------:R-:W-:-:S01]  /*156a0*/  FFMA.FTZ R106, R103, R88, -R80 ;  /* 0x00000058676a7223 */ /* 0x000fc20000010850 */
[----:B------:R-:W-:Y:S01]  /*156b0*/  FADD.FTZ R63, R93, R120 ;  /* 0x000000785d3f7221 */ /* 0x000fe20000010000 */
[----:B------:R-:W-:-:S05]  /*156c0*/  FADD.FTZ R59, R91, R118 ;  /* 0x000000765b3b7221 */ /* 0x000fca0000010000 */
[----:B------:R-:W3:Y:S01]  /*156d0*/  MUFU.EX2 R96, R96 ;  /* 0x0000006000607308 */ /* 0x000ee20000000800 */
[----:B------:R-:W-:-:S01]  /*156e0*/  FADD.FTZ R120, R42, R63 ;  /* 0x0000003f2a787221 */ /* 0x000fc20000010000 */
[----:B0-----:R-:W-:-:S06]  /*156f0*/  FADD.FTZ R118, R104, R59 ;  /* 0x0000003b68767221 */ /* 0x001fcc0000010000 */
[----:B------:R-:W0:Y:S01]  /*15700*/  MUFU.EX2 R101, R101 ;  /* 0x0000006500657308 */ /* 0x000e220000000800 */
[----:B------:R-:W-:-:S07]  /*15710*/  FFMA.FTZ R98, R75, R88, -R80 ;  /* 0x000000584b627223 */ /* 0x000fce0000010850 */
[----:B------:R-:W4:Y:S01]  /*15720*/  MUFU.EX2 R95, R95 ;  /* 0x0000005f005f7308 */ /* 0x000f220000000800 */
[----:B------:R-:W-:Y:S01]  /*15730*/  F2FP.SATFINITE.E4M3.F32.PACK_AB_MERGE_C R224, R31, R24, RZ ;  /* 0x000000181fe0723e */ /* 0x000fe200048070ff */
[----:B-1----:R-:W-:-:S06]  /*15740*/  FADD.FTZ R59, R97, R120 ;  /* 0x00000078613b7221 */ /* 0x002fcc0000010000 */
[----:B------:R-:W1:Y:S01]  /*15750*/  MUFU.EX2 R46, R165 ;  /* 0x000000a5002e7308 */ /* 0x000e620000000800 */
[----:B--2---:R-:W-:-:S01]  /*15760*/  FADD.FTZ R31, R87, R118 ;  /* 0x00000076571f7221 */ /* 0x004fc20000010000 */
[----:B------:R-:W-:-:S06]  /*15770*/  FFMA.FTZ R75, R167, R88, -R80 ;  /* 0x00000058a74b7223 */ /* 0x000fcc0000010850 */
[----:B------:R-:W2:Y:S01]  /*15780*/  MUFU.EX2 R106, R106 ;  /* 0x0000006a006a7308 */ /* 0x000ea20000000800 */
[----:B------:R-:W-:Y:S01]  /*15790*/  F2FP.SATFINITE.E4M3.F32.PACK_AB_MERGE_C R226, R39, R28, RZ ;  /* 0x0000001c27e2723e */ /* 0x000fe200048070ff */
[----:B------:R-:W-:Y:S01]  /*157a0*/  FADD.FTZ R28, R44, R59 ;  /* 0x0000003b2c1c7221 */ /* 0x000fe20000010000 */
[----:B------:R-:W-:-:S05]  /*157b0*/  F2FP.SATFINITE.E4M3.F32.PACK_AB_MERGE_C R220, R109, R32, RZ ;  /* 0x000000206ddc723e */ /* 0x000fca00048070ff */
[----:B------:R-:W2:Y:S01]  /*157c0*/  MUFU.EX2 R73, R73 ;  /* 0x0000004900497308 */ /* 0x000ea20000000800 */
[----:B---3--:R-:W-:-:S07]  /*157d0*/  FADD.FTZ R32, R96, R31 ;  /* 0x0000001f60207221 */ /* 0x008fce0000010000 */
[----:B------:R-:W3:Y:S01]  /*157e0*/  MUFU.EX2 R45, R45 ;  /* 0x0000002d002d7308 */ /* 0x000ee20000000800 */
[----:B0-----:R-:W-:-:S01]  /*157f0*/  FADD.FTZ R39, R101, R28 ;  /* 0x0000001c65277221 */ /* 0x001fc20000010000 */
[----:B----4-:R-:W-:-:S06]  /*15800*/  FADD.FTZ R31, R95, R32 ;  /* 0x000000205f1f7221 */ /* 0x010fcc0000010000 */
[----:B------:R-:W0:Y:S01]  /*15810*/  MUFU.EX2 R48, R169 ;  /* 0x000000a900307308 */ /* 0x000e220000000800 */
[----:B------:R-:W-:-:S07]  /*15820*/  F2FP.SATFINITE.E4M3.F32.PACK_AB_MERGE_C R222, R117, R36, RZ ;  /* 0x0000002475de723e */ /* 0x000fce00048070ff */
[----:B------:R-:W4:Y:S01]  /*15830*/  MUFU.EX2 R98, R98 ;  /* 0x0000006200627308 */ /* 0x000f220000000800 */
[----:B-1----:R-:W-:-:S07]  /*15840*/  FADD.FTZ R36, R46, R39 ;  /* 0x000000272e247221 */ /* 0x002fce0000010000 */
[----:B------:R-:W1:Y:S01]  /*15850*/  MUFU.EX2 R77, R77 ;  /* 0x0000004d004d7308 */ /* 0x000e620000000800 */
[----:B--2---:R-:W-:-:S07]  /*15860*/  FADD.FTZ R32, R106, R31 ;  /* 0x0000001f6a207221 */ /* 0x004fce0000010000 */
[----:B------:R-:W2:Y:S01]  /*15870*/  MUFU.EX2 R75, R75 ;  /* 0x0000004b004b7308 */ /* 0x000ea20000000800 */
[----:B------:R-:W-:-:S01]  /*15880*/  FADD.FTZ R39, R73, R36 ;  /* 0x0000002449277221 */ /* 0x000fc20000010000 */
[----:B---3--:R-:W-:-:S06]  /*15890*/  FADD.FTZ R31, R45, R32 ;  /* 0x000000202d1f7221 */ /* 0x008fcc0000010000 */
[----:B------:R-:W3:Y:S08]  /*158a0*/  MUFU.EX2 R50, R171 ;  /* 0x000000ab00327308 */ /* 0x000ef00000000800 */
[----:B------:R-:W3:Y:S01]  /*158b0*/  MUFU.EX2 R108, R108 ;  /* 0x0000006c006c7308 */ /* 0x000ee20000000800 */
[----:B0-----:R-:W-:-:S01]  /*158c0*/  FADD.FTZ R36, R48, R39 ;  /* 0x0000002730247221 */ /* 0x001fc20000010000 */
[----:B----4-:R-:W-:-:S06]  /*158d0*/  FADD.FTZ R32, R98, R31 ;  /* 0x0000001f62207221 */ /* 0x010fcc0000010000 */
[----:B------:R-:W0:Y:S01]  /*158e0*/  MUFU.EX2 R81, R81 ;  /* 0x0000005100517308 */ /* 0x000e220000000800 */
[----:B-1----:R-:W-:-:S07]  /*158f0*/  F2FP.SATFINITE.E4M3.F32.PACK_AB_MERGE_C R204, R77, R48, RZ ;  /* 0x000000304dcc723e */ /* 0x002fce00048070ff */
[----:B------:R-:W1:Y:S01]  /*15900*/  MUFU.EX2 R47, R47 ;  /* 0x0000002f002f7308 */ /* 0x000e620000000800 */
[----:B------:R-:W-:-:S01]  /*15910*/  FADD.FTZ R77, R77, R36 ;  /* 0x000000244d4d7221 */ /* 0x000fc20000010000 */
[----:B--2---:R-:W-:-:S06]  /*15920*/  FADD.FTZ R31, R75, R32 ;  /* 0x000000204b1f7221 */ /* 0x004fcc0000010000 */
[----:B------:R-:W2:Y:S01]  /*15930*/  MUFU.EX2 R51, R51 ;  /* 0x0000003300337308 */ /* 0x000ea20000000800 */
[----:B------:R-:W-:-:S07]  /*15940*/  FFMA.FTZ R15, R173, R88, -R80 ;  /* 0x00000058ad0f7223 */ /* 0x000fce0000010850 */
[----:B------:R-:W4:Y:S01]  /*15950*/  MUFU.EX2 R100, R100 ;  /* 0x0000006400647308 */ /* 0x000f220000000800 */
[----:B---3--:R-:W-:-:S01]  /*15960*/  FADD.FTZ R32, R50, R77 ;  /* 0x0000004d32207221 */ /* 0x008fc20000010000 */
[----:B------:R-:W-:-:S06]  /*15970*/  FADD.FTZ R36, R108, R31 ;  /* 0x0000001f6c247221 */ /* 0x000fcc0000010000 */
[----:B------:R-:W3:Y:S01]  /*15980*/  MUFU.EX2 R52, R175 ;  /* 0x000000af00347308 */ /* 0x000ee20000000800 */
[----:B------:R-:W-:-:S07]  /*15990*/  F2FP.SATFINITE.E4M3.F32.PACK_AB_MERGE_C R200, R93, R40, RZ ;  /* 0x000000285dc8723e */ /* 0x000fce00048070ff */
[----:B------:R-:W3:Y:S01]  /*159a0*/  MUFU.EX2 R49, R49 ;  /* 0x0000003100317308 */ /* 0x000ee20000000800 */
[----:B0-----:R-:W-:-:S01]  /*159b0*/  FADD.FTZ R40, R81, R32 ;  /* 0x0000002051287221 */ /* 0x001fc20000010000 */
[----:B-1----:R-:W-:-:S06]  /*159c0*/  FADD.FTZ R31, R47, R36 ;  /* 0x000000242f1f7221 */ /* 0x002fcc0000010000 */
[----:B------:R-:W0:Y:S01]  /*159d0*/  MUFU.EX2 R54, R177 ;  /* 0x000000b100367308 */ /* 0x000e220000000800 */
[----:B------:R-:W-:-:S07]  /*159e0*/  FFMA.FTZ R57, R57, R88, -R80 ;  /* 0x0000005839397223 */ /* 0x000fce0000010850 */
[----:B------:R-:W1:Y:S01]  /*159f0*/  MUFU.EX2 R110, R110 ;  /* 0x0000006e006e7308 */ /* 0x000e620000000800 */
[----:B--2---:R-:W-:-:S01]  /*15a00*/  FADD.FTZ R39, R51, R40 ;  /* 0x0000002833277221 */ /* 0x004fc20000010000 */
[----:B------:R-:W-:-:S06]  /*15a10*/  F2FP.SATFINITE.E4M3.F32.PACK_AB_MERGE_C R224, R20, R3, R224 ;  /* 0x0000000314e0723e */ /* 0x000fcc00048070e0 */
[----:B------:R-:W2:Y:S01]  /*15a20*/  MUFU.EX2 R127, R127 ;  /* 0x0000007f007f7308 */ /* 0x000ea20000000800 */
[----:B----4-:R-:W-:-:S07]  /*15a30*/  FADD.FTZ R20, R100, R31 ;  /* 0x0000001f64147221 */ /* 0x010fce0000010000 */
[----:B------:R-:W4:Y:S01]  /*15a40*/  MUFU.EX2 R15, R15 ;  /* 0x0000000f000f7308 */ /* 0x000f220000000800 */
[----:B---3--:R-:W-:-:S01]  /*15a50*/  FADD.FTZ R39, R52, R39 ;  /* 0x0000002734277221 */ /* 0x008fc20000010000 */
[----:B------:R-:W-:-:S06]  /*15a60*/  FADD.FTZ R3, R49, R20 ;  /* 0x0000001431037221 */ /* 0x000fcc0000010000 */
[----:B------:R-:W3:Y:S08]  /*15a70*/  MUFU.EX2 R56, R181 ;  /* 0x000000b500387308 */ /* 0x000ef00000000800 */
[----:B------:R-:W3:Y:S01]  /*15a80*/  MUFU.EX2 R0, R79 ;  /* 0x0000004f00007308 */ /* 0x000ee20000000800 */
[----:B0-----:R-:W-:-:S01]  /*15a90*/  FADD.FTZ R20, R54, R39 ;  /* 0x0000002736147221 */ /* 0x001fc20000010000 */
[----:B-1----:R-:W-:-:S06]  /*15aa0*/  F2FP.SATFINITE.E4M3.F32.PACK_AB_MERGE_C R49, R110, R49, RZ ;  /* 0x000000316e31723e */ /* 0x002fcc00048070ff */
[----:B------:R-:W0:Y:S01]  /*15ab0*/  MUFU.EX2 R61, R61 ;  /* 0x0000003d003d7308 */ /* 0x000e220000000800 */
[----:B------:R-:W-:-:S07]  /*15ac0*/  FADD.FTZ R110, R110, R3 ;  /* 0x000000036e6e7221 */ /* 0x000fce0000010000 */
[----:B------:R-:W1:Y:S01]  /*15ad0*/  MUFU.EX2 R57, R57 ;  /* 0x0000003900397308 */ /* 0x000e620000000800 */
[----:B--2---:R-:W-:-:S01]  /*15ae0*/  FADD.FTZ R31, R127, R20 ;  /* 0x000000147f1f7221 */ /* 0x004fc20000010000 */
[----:B----4-:R-:W-:-:S06]  /*15af0*/  FADD.FTZ R3, R15, R110 ;  /* 0x0000006e0f037221 */ /* 0x010fcc0000010000 */
[----:B------:R-:W2:Y:S08]  /*15b00*/  MUFU.EX2 R55, R55 ;  /* 0x0000003700377308 */ /* 0x000eb00000000800 */
[----:B------:R-:W4:Y:S01]  /*15b10*/  MUFU.EX2 R114, R114 ;  /* 0x0000007200727308 */ /* 0x000f220000000800 */
[----:B------:R-:W-:Y:S01]  /*15b20*/  F2FP.SATFINITE.E4M3.F32.PACK_AB_MERGE_C R220, R121, R30, R220 ;  /* 0x0000001e79dc723e */ /* 0x000fe200048070dc */
[----:B------:R-:W-:Y:S01]  /*15b30*/  FFMA.FTZ R183, R183, R88, -R80 ;  /* 0x00000058b7b77223 */ /* 0x000fe20000010850 */
[----:B------:R-:W-:Y:S01]  /*15b40*/  F2FP.SATFINITE.E4M3.F32.PACK_AB_MERGE_C R226, R35, R26, R226 ;  /* 0x0000001a23e2723e */ /* 0x000fe200048070e2 */
[----:B---3--:R-:W-:Y:S01]  /*15b50*/  FADD.FTZ R30, R56, R31 ;  /* 0x0000001f381e7221 */ /* 0x008fe20000010000 */
[----:B------:R-:W-:-:S03]  /*15b60*/  FADD.FTZ R26, R0, R3 ;  /* 0x00000003001a7221 */ /* 0x000fc60000010000 */
[----:B------:R-:W3:Y:S01]  /*15b70*/  MUFU.EX2 R41, R41 ;  /* 0x0000002900297308 */ /* 0x000ee20000000800 */
[----:B0-----:R-:W-:-:S01]  /*15b80*/  FADD.FTZ R30, R61, R30 ;  /* 0x0000001e3d1e7221 */ /* 0x001fc20000010000 */
[----:B-1----:R-:W-:-:S06]  /*15b90*/  FADD.FTZ R3, R57, R26 ;  /* 0x0000001a39037221 */ /* 0x002fcc0000010000 */
[----:B------:R-:W0:Y:S01]  /*15ba0*/  MUFU.EX2 R112, R112 ;  /* 0x0000007000707308 */ /* 0x000e220000000800 */
[----:B------:R-:W-:-:S01]  /*15bb0*/  FFMA.FTZ R189, R189, R88, -R80 ;  /* 0x00000058bdbd7223 */ /* 0x000fc20000010850 */
[----:B--2---:R-:W-:Y:S01]  /*15bc0*/  FADD.FTZ R31, R55, R30 ;  /* 0x0000001e371f7221 */ /* 0x004fe20000010000 */
[----:B----4-:R-:W-:-:S05]  /*15bd0*/  F2FP.SATFINITE.E4M3.F32.PACK_AB_MERGE_C R57, R114, R57, RZ ;  /* 0x000000397239723e */ /* 0x010fca00048070ff */
[----:B------:R-:W1:Y:S01]  /*15be0*/  MUFU.EX2 R27, R183 ;  /* 0x000000b7001b7308 */ /* 0x000e620000000800 */
[----:B------:R-:W-:-:S07]  /*15bf0*/  FADD.FTZ R114, R114, R3 ;  /* 0x0000000372727221 */ /* 0x000fce0000010000 */
[----:B------:R-:W2:Y:S01]  /*15c00*/  MUFU.EX2 R60, R187 ;  /* 0x000000bb003c7308 */ /* 0x000ea20000000800 */
[----:B------:R-:W-:-:S01]  /*15c10*/  FFMA.FTZ R193, R193, R88, -R80 ;  /* 0x00000058c1c17223 */ /* 0x000fc20000010850 */
[----:B------:R-:W-:-:S06]  /*15c20*/  FADD.FTZ R30, R58, R31 ;  /* 0x0000001f3a1e7221 */ /* 0x000fcc0000010000 */
[----:B------:R-:W4:Y:S01]  /*15c30*/  MUFU.EX2 R116, R116 ;  /* 0x0000007400747308 */ /* 0x000f220000000800 */
[----:B------:R-:W-:-:S07]  /*15c40*/  FADD.FTZ R3, R25, R114 ;  /* 0x0000007219037221 */ /* 0x000fce0000010000 */
[----:B------:R-:W-:Y:S08]  /*15c50*/  MUFU.EX2 R64, R64 ;  /* 0x0000004000407308 */ /* 0x000ff00000000800 */
[----:B------:R-:W4:Y:S01]  /*15c60*/  MUFU.EX2 R131, R131 ;  /* 0x0000008300837308 */ /* 0x000f220000000800 */
[----:B------:R-:W-:-:S07]  /*15c70*/  FFMA.FTZ R195, R195, R88, -R80 ;  /* 0x00000058c3c37223 */ /* 0x000fce0000010850 */
[----:B------:R-:W4:Y:S01]  /*15c80*/  MUFU.EX2 R62, R62 ;  /* 0x0000003e003e7308 */ /* 0x000f220000000800 */
[----:B---3--:R-:W-:-:S01]  /*15c90*/  FADD.FTZ R31, R41, R30 ;  /* 0x0000001e291f7221 */ /* 0x008fc20000010000 */
[----:B0-----:R-:W-:-:S06]  /*15ca0*/  FADD.FTZ R30, R112, R3 ;  /* 0x00000003701e7221 */ /* 0x001fcc0000010000 */
[----:B------:R-:W0:Y:S08]  /*15cb0*/  MUFU.EX2 R129, R129 ;  /* 0x0000008100817308 */ /* 0x000e300000000800 */
[----:B------:R-:W3:Y:S01]  /*15cc0*/  MUFU.EX2 R29, R189 ;  /* 0x000000bd001d7308 */ /* 0x000ee20000000800 */
[----:B-1----:R-:W-:-:S01]  /*15cd0*/  FADD.FTZ R3, R27, R30 ;  /* 0x0000001e1b037221 */ /* 0x002fc20000010000 */
[----:B------:R-:W-:-:S06]  /*15ce0*/  FFMA.FTZ R203, R203, R88, -R80 ;  /* 0x00000058cbcb7223 */ /* 0x000fcc0000010850 */
[----:B------:R-:W1:Y:S01]  /*15cf0*/  MUFU.EX2 R24, R193 ;  /* 0x000000c100187308 */ /* 0x000e620000000800 */
[----:B--2---:R-:W-:-:S01]  /*15d00*/  FADD.FTZ R31, R60, R31 ;  /* 0x0000001f3c1f7221 */ /* 0x004fc20000010000 */
[C---:B----4-:R-:W-:Y:S01]  /*15d10*/  F2FP.SATFINITE.E4M3.F32.PACK_AB_MERGE_C R27, R116.reuse, R27, RZ ;  /* 0x0000001b741b723e */ /* 0x050fe200048070ff */
[----:B------:R-:W-:-:S05]  /*15d20*/  FADD.FTZ R116, R116, R3 ;  /* 0x0000000374747221 */ /* 0x000fca0000010000 */
[----:B------:R-:W2:Y:S01]  /*15d30*/  MUFU.EX2 R28, R195 ;  /* 0x000000c3001c7308 */ /* 0x000ea20000000800 */
[----:B------:R-:W-:Y:S01]  /*15d40*/  F2FP.SATFINITE.E4M3.F32.PACK_AB_MERGE_C R212, R131, R64, RZ ;  /* 0x0000004083d4723e */ /* 0x000fe200048070ff */
[----:B------:R-:W-:Y:S01]  /*15d50*/  FADD.FTZ R30, R62, R31 ;  /* 0x0000001f3e1e7221 */ /* 0x000fe20000010000 */
[----:B------:R-:W-:-:S05]  /*15d60*/  FFMA.FTZ R201, R201, R88, -R80 ;  /* 0x00000058c9c97223 */ /* 0x000fca0000010850 */
[----:B------:R-:W-:Y:S01]  /*15d70*/  MUFU.EX2 R68, R68 ;  /* 0x0000004400447308 */ /* 0x000fe20000000800 */
[----:B0-----:R-:W-:Y:S01]  /*15d80*/  F2FP.SATFINITE.E4M3.F32.PACK_AB_MERGE_C R212, R129, R62, R212 ;  /* 0x0000003e81d4723e */ /* 0x001fe200048070d4 */
[----:B---3--:R-:W-:-:S06]  /*15d90*/  FADD.FTZ R3, R29, R116 ;  /* 0x000000741d037221 */ /* 0x008fcc0000010000 */
[----:B------:R-:W-:Y:S01]  /*15da0*/  MUFU.EX2 R147, R147 ;  /* 0x0000009300937308 */ /* 0x000fe20000000800 */
[----:B------:R-:W-:-:S01]  /*15db0*/  FFMA.FTZ R33, R33, R88, -R80 ;  /* 0x0000005821217223 */ /* 0x000fc20000010850 */
[----:B------:R-:W-:-:S06]  /*15dc0*/  FADD.FTZ R129, R129, R30 ;  /* 0x0000001e81817221 */ /* 0x000fcc0000010000 */
[----:B------:R-:W0:Y:S01]  /*15dd0*/  MUFU.EX2 R53, R53 ;  /* 0x0000003500357308 */ /* 0x000e220000000800 */
[----:B------:R-:W-:-:S07]  /*15de0*/  F2FP.SATFINITE.E4M3.F32.PACK_AB_MERGE_C R82, R163, R82, RZ ;  /* 0x00000052a352723e */ /* 0x000fce00048070ff */
[----:B------:R-:W3:Y:S01]  /*15df0*/  MUFU.EX2 R66, R66 ;  /* 0x0000004200427308 */ /* 0x000ee20000000800 */
[----:B-1----:R-:W-:-:S01]  /*15e00*/  FADD.FTZ R3, R24, R3 ;  /* 0x0000000318037221 */ /* 0x002fc20000010000 */
[----:B------:R-:W-:-:S06]  /*15e10*/  FADD.FTZ R64, R64, R129 ;  /* 0x0000008140407221 */ /* 0x000fcc0000010000 */
[----:B------:R-:W1:Y:S01]  /*15e20*/  MUFU.EX2 R135, R135 ;  /* 0x0000008700877308 */ /* 0x000e620000000800 */
[----:B------:R-:W-:-:S07]  /*15e30*/  FFMA.FTZ R221, R221, R88, -R80 ;  /* 0x00000058dddd7223 */ /* 0x000fce0000010850 */
[----:B------:R-:W4:Y:S01]  /*15e40*/  MUFU.EX2 R203, R203 ;  /* 0x000000cb00cb7308 */ /* 0x000f220000000800 */
[----:B------:R-:W-:Y:S01]  /*15e50*/  F2FP.SATFINITE.E4M3.F32.PACK_AB_MERGE_C R225, R13, R12, R82 ;  /* 0x0000000c0de1723e */ /* 0x000fe20004807052 */
[----:B--2---:R-:W-:-:S06]  /*15e60*/  FADD.FTZ R12, R28, R3 ;  /* 0x000000031c0c7221 */ /* 0x004fcc0000010000 */
[----:B------:R-:W2:Y:S01]  /*15e70*/  MUFU.EX2 R32, R201 ;  /* 0x000000c900207308 */ /* 0x000ea20000000800 */
[----:B------:R-:W-:-:S01]  /*15e80*/  FFMA.FTZ R217, R217, R88, -R80 ;  /* 0x00000058d9d97223 */ /* 0x000fc20000010850 */
[----:B------:R-:W-:Y:S01]  /*15e90*/  FADD.FTZ R131, R131, R64 ;  /* 0x0000004083837221 */ /* 0x000fe20000010000 */
[----:B0-----:R-:W-:-:S05]  /*15ea0*/  F2FP.SATFINITE.E4M3.F32.PACK_AB_MERGE_C R13, R53, R28, RZ ;  /* 0x0000001c350d723e */ /* 0x001fca00048070ff */
[----:B------:R-:W0:Y:S01]  /*15eb0*/  MUFU.EX2 R33, R33 ;  /* 0x0000002100217308 */ /* 0x000e220000000800 */
[----:B------:R-:W-:Y:S01]  /*15ec0*/  F2FP.SATFINITE.E4M3.F32.PACK_AB_MERGE_C R214, R147, R68, RZ ;  /* 0x0000004493d6723e */ /* 0x000fe200048070ff */
[----:B------:R-:W-:Y:S01]  /*15ed0*/  FADD.FTZ R12, R53, R12 ;  /* 0x0000000c350c7221 */ /* 0x000fe20000010000 */
[----:B---3--:R-:W-:-:S05]  /*15ee0*/  FADD.FTZ R28, R66, R131 ;  /* 0x00000083421c7221 */ /* 0x008fca0000010000 */
[----:B------:R-:W3:Y:S01]  /*15ef0*/  MUFU.EX2 R20, R221 ;  /* 0x000000dd00147308 */ /* 0x000ee20000000800 */
[----:B------:R-:W-:-:S01]  /*15f00*/  FFMA.FTZ R219, R219, R88, -R80 ;  /* 0x00000058dbdb7223 */ /* 0x000fc20000010850 */
[----:B-1----:R-:W-:Y:S01]  /*15f10*/  F2FP.SATFINITE.E4M3.F32.PACK_AB_MERGE_C R214, R135, R66, R214 ;  /* 0x0000004287d6723e */ /* 0x002fe200048070d6 */
[----:B----4-:R-:W-:-:S05]  /*15f20*/  FADD.FTZ R3, R203, R12 ;  /* 0x0000000ccb037221 */ /* 0x010fca0000010000 */
[----:B------:R-:W1:Y:S01]  /*15f30*/  MUFU.EX2 R70, R70 ;  /* 0x0000004600467308 */ /* 0x000e620000000800 */
[----:B------:R-:W-:-:S01]  /*15f40*/  FFMA.FTZ R37, R37, R88, -R80 ;  /* 0x0000005825257223 */ /* 0x000fc20000010850 */
[----:B------:R-:W-:-:S06]  /*15f50*/  FADD.FTZ R135, R135, R28 ;  /* 0x0000001c87877221 */ /* 0x000fcc0000010000 */
[----:B------:R-:W-:Y:S08]  /*15f60*/  MUFU.EX2 R14, R14 ;  /* 0x0000000e000e7308 */ /* 0x000ff00000000800 */
[----:B------:R-:W-:Y:S01]  /*15f70*/  MUFU.EX2 R157, R157 ;  /* 0x0000009d009d7308 */ /* 0x000fe20000000800 */
[----:B--2---:R-:W-:-:S01]  /*15f80*/  FADD.FTZ R12, R32, R3 ;  /* 0x00000003200c7221 */ /* 0x004fc20000010000 */
[----:B------:R-:W-:-:S06]  /*15f90*/  FADD.FTZ R68, R68, R135 ;  /* 0x0000008744447221 */ /* 0x000fcc0000010000 */
[----:B------:R-:W2:Y:S01]  /*15fa0*/  MUFU.EX2 R217, R217 ;  /* 0x000000d900d97308 */ /* 0x000ea20000000800 */
[----:B------:R-:W-:-:S07]  /*15fb0*/  FFMA.FTZ R137, R137, R88, -R80 ;  /* 0x0000005889897223 */ /* 0x000fce0000010850 */
[----:B------:R-:W4:Y:S01]  /*15fc0*/  MUFU.EX2 R155, R155 ;  /* 0x0000009b009b7308 */ /* 0x000f220000000800 */
[----:B------:R-:W-:Y:S01]  /*15fd0*/  F2FP.SATFINITE.E4M3.F32.PACK_AB_MERGE_C R71, R92, R71, RZ ;  /* 0x000000475c47723e */ /* 0x000fe200048070ff */
[----:B0-----:R-:W-:-:S06]  /*15fe0*/  FADD.FTZ R3, R33, R12 ;  /* 0x0000000c21037221 */ /* 0x001fcc0000010000 */
[----:B------:R-:W0:Y:S01]  /*15ff0*/  MUFU.EX2 R26, R219 ;  /* 0x000000db001a7308 */ /* 0x000e220000000800 */
[----:B------:R-:W-:-:S01]  /*16000*/  FFMA.FTZ R139, R139, R88, -R80 ;  /* 0x000000588b8b7223 */ /* 0x000fc20000010850 */
[----:B------:R-:W-:Y:S01]  /*16010*/  FADD.FTZ R147, R147, R68 ;  /* 0x0000004493937221 */ /* 0x000fe20000010000 */
[----:B---3--:R-:W-:-:S05]  /*16020*/  F2FP.SATFINITE.E4M3.F32.PACK_AB_MERGE_C R33, R20, R33, RZ ;  /* 0x000000211421723e */ /* 0x008fca00048070ff */
[----:B------:R-:W3:Y:S01]  /*16030*/  MUFU.EX2 R37, R37 ;  /* 0x0000002500257308 */ /* 0x000ee20000000800 */
[----:B------:R-:W-:-:S01]  /*16040*/  FADD.FTZ R20, R20, R3 ;  /* 0x0000000314147221 */ /* 0x000fc20000010000 */
[----:B-1----:R-:W-:Y:S01]  /*16050*/  FADD.FTZ R12, R70, R147 ;  /* 0x00000093460c7221 */ /* 0x002fe20000010000 */
[----:B------:R-:W-:-:S05]  /*16060*/  FFMA.FTZ R143, R143, R88, -R80 ;  /* 0x000000588f8f7223 */ /* 0x000fca0000010850 */
[----:B------:R-:W1:Y:S01]  /*16070*/  MUFU.EX2 R30, R137 ;  /* 0x00000089001e7308 */ /* 0x000e620000000800 */
[----:B--2---:R-:W-:-:S01]  /*16080*/  FADD.FTZ R3, R217, R20 ;  /* 0x00000014d9037221 */ /* 0x004fc20000010000 */
[----:B------:R-:W-:-:S06]  /*16090*/  FFMA.FTZ R145, R145, R88, -R80 ;  /* 0x0000005891917223 */ /* 0x000fcc0000010850 */
[----:B------:R2:W-:Y:S01]  /*160a0*/  MUFU.EX2 R161, R227 ;  /* 0x000000e300a17308 */ /* 0x0005e20000000800 */
[----:B------:R-:W-:-:S07]  /*160b0*/  FFMA.FTZ R80, R151, R88, -R80 ;  /* 0x0000005897507223 */ /* 0x000fce0000010850 */
[----:B------:R-:W-:Y:S01]  /*160c0*/  MUFU.EX2 R74, R74 ;  /* 0x0000004a004a7308 */ /* 0x000fe20000000800 */
[----:B--2---:R-:W-:Y:S02]  /*160d0*/  F2FP.SATFINITE.E4M3.F32.PACK_AB_MERGE_C R227, R76, R21, R71 ;  /* 0x000000154ce3723e */ /* 0x004fe40004807047 */
[----:B------:R-:W-:-:S05]  /*160e0*/  F2FP.SATFINITE.E4M3.F32.PACK_AB_MERGE_C R21, R157, R14, RZ ;  /* 0x0000000e9d15723e */ /* 0x000fca00048070ff */
[----:B------:R-:W-:Y:S01]  /*160f0*/  MUFU.EX2 R65, R65 ;  /* 0x0000004100417308 */ /* 0x000fe20000000800 */
[C---:B----4-:R-:W-:Y:S01]  /*16100*/  F2FP.SATFINITE.E4M3.F32.PACK_AB_MERGE_C R216, R155.reuse, R70, R21 ;  /* 0x000000469bd8723e */ /* 0x050fe20004807015 */
[----:B------:R-:W-:-:S06]  /*16110*/  FADD.FTZ R155, R155, R12 ;  /* 0x0000000c9b9b7221 */ /* 0x000fcc0000010000 */
[----:B------:R-:W2:Y:S01]  /*16120*/  MUFU.EX2 R72, R72 ;  /* 0x0000004800487308 */ /* 0x000ea20000000800 */
[----:B0-----:R-:W-:-:S07]  /*16130*/  FADD.FTZ R20, R26, R3 ;  /* 0x000000031a147221 */ /* 0x001fce0000010000 */
[----:B------:R-:W0:Y:S01]  /*16140*/  MUFU.EX2 R139, R139 ;  /* 0x0000008b008b7308 */ /* 0x000e220000000800 */
[----:B------:R-:W-:-:S01]  /*16150*/  FADD.FTZ R14, R14, R155 ;  /* 0x0000009b0e0e7221 */ /* 0x000fc20000010000 */
[----:B---3--:R-:W-:-:S06]  /*16160*/  FADD.FTZ R3, R37, R20 ;  /* 0x0000001425037221 */ /* 0x008fcc0000010000 */
[----:B------:R-:W3:Y:S01]  /*16170*/  MUFU.EX2 R12, R143 ;  /* 0x0000008f000c7308 */ /* 0x000ee20000000800 */
[----:B------:R-:W-:Y:S02]  /*16180*/  VIADD R20, R136, 0xfffffffe ;  /* 0xfffffffe88147836 */ /* 0x000fe40000000000 */
[----:B------:R-:W-:Y:S01]  /*16190*/  FADD.FTZ R157, R157, R14 ;  /* 0x0000000e9d9d7221 */ /* 0x000fe20000010000 */
[----:B-1----:R-:W-:-:S04]  /*161a0*/  F2FP.SATFINITE.E4M3.F32.PACK_AB_MERGE_C R37, R30, R37, RZ ;  /* 0x000000251e25723e */ /* 0x002fc800048070ff */
[----:B------:R-:W1:Y:S01]  /*161b0*/  MUFU.EX2 R145, R145 ;  /* 0x0000009100917308 */ /* 0x000e620000000800 */
[----:B------:R-:W-:-:S01]  /*161c0*/  FADD.FTZ R30, R30, R3 ;  /* 0x000000031e1e7221 */ /* 0x000fc20000010000 */
[----:B------:R-:W-:-:S06]  /*161d0*/  F2FP.SATFINITE.E4M3.F32.PACK_AB_MERGE_C R213, R24, R29, R13 ;  /* 0x0000001d18d5723e */ /* 0x000fcc000480700d */
[----:B------:R-:W4:Y:S01]  /*161e0*/  MUFU.EX2 R80, R80 ;  /* 0x0000005000507308 */ /* 0x000f220000000800 */
[----:B------:R-:W-:Y:S01]  /*161f0*/  F2FP.SATFINITE.E4M3.F32.PACK_AB_MERGE_C R209, R0, R15, R57 ;  /* 0x0000000f00d1723e */ /* 0x000fe20004807039 */
[----:B--2---:R-:W-:Y:S01]  /*16200*/  FADD.FTZ R0, R72, R157 ;  /* 0x0000009d48007221 */ /* 0x004fe20000010000 */
[----:B------:R-:W-:Y:S02]  /*16210*/  F2FP.SATFINITE.E4M3.F32.PACK_AB_MERGE_C R13, R65, R74, RZ ;  /* 0x0000004a410d723e */ /* 0x000fe400048070ff */
[----:B------:R-:W-:Y:S01]  /*16220*/  ISETP.GE.AND P1, PT, R20, R99, PT ;  /* 0x000000631400720c */ /* 0x000fe20003f26270 */
[----:B0-----:R-:W-:-:S01]  /*16230*/  FADD.FTZ R3, R139, R30 ;  /* 0x0000001e8b037221 */ /* 0x001fc20000010000 */
[C---:B------:R-:W-:Y:S01]  /*16240*/  F2FP.SATFINITE.E4M3.F32.PACK_AB_MERGE_C R218, R161.reuse, R72, R13 ;  /* 0x00000048a1da723e */ /* 0x040fe2000480700d */
[----:B------:R-:W-:-:S01]  /*16250*/  FADD.FTZ R161, R161, R0 ;  /* 0x00000000a1a17221 */ /* 0x000fc20000010000 */
[----:B------:R-:W-:Y:S01]  /*16260*/  F2FP.SATFINITE.E4M3.F32.PACK_AB_MERGE_C R95, R106, R95, RZ ;  /* 0x0000005f6a5f723e */ /* 0x000fe200048070ff */
[----:B---3--:R-:W-:-:S01]  /*16270*/  FADD.FTZ R0, R12, R3 ;  /* 0x000000030c007221 */ /* 0x008fc20000010000 */
[----:B------:R-:W-:Y:S01]  /*16280*/  F2FP.SATFINITE.E4M3.F32.PACK_AB_MERGE_C R211, R112, R25, R27 ;  /* 0x0000001970d3723e */ /* 0x000fe2000480701b */
[----:B------:R-:W-:-:S01]  /*16290*/  FADD.FTZ R74, R74, R161 ;  /* 0x000000a14a4a7221 */ /* 0x000fc20000010000 */
[----:B------:R-:W-:Y:S01]  /*162a0*/  F2FP.SATFINITE.E4M3.F32.PACK_AB_MERGE_C R202, R101, R44, RZ ;  /* 0x0000002c65ca723e */ /* 0x000fe200048070ff */
[----:B-1----:R-:W-:-:S01]  /*162b0*/  FADD.FTZ R3, R145, R0 ;  /* 0x0000000091037221 */ /* 0x002fc20000010000 */
[----:B------:R-:W-:Y:S01]  /*162c0*/  F2FP.SATFINITE.E4M3.F32.PACK_AB_MERGE_C R94, R105, R94, RZ ;  /* 0x0000005e695e723e */ /* 0x000fe200048070ff */
[----:B------:R-:W-:Y:S01]  /*162d0*/  IMAD.MOV.U32 R25, RZ, RZ, RZ ;  /* 0x000000ffff197224 */ /* 0x000fe200078e00ff */
[----:B------:R-:W-:-:S02]  /*162e0*/  F2FP.SATFINITE.E4M3.F32.PACK_AB_MERGE_C R223, R107, R102, RZ ;  /* 0x000000666bdf723e */ /* 0x000fc400048070ff */
[----:B------:R-:W-:Y:S02]  /*162f0*/  F2FP.SATFINITE.E4M3.F32.PACK_AB_MERGE_C R91, R104, R91, RZ ;  /* 0x0000005b685b723e */ /* 0x000fe400048070ff */
[----:B------:R-:W-:Y:S02]  /*16300*/  F2FP.SATFINITE.E4M3.F32.PACK_AB_MERGE_C R75, R108, R75, RZ ;  /* 0x0000004b6c4b723e */ /* 0x000fe400048070ff */
[----:B------:R-:W-:Y:S02]  /*16310*/  F2FP.SATFINITE.E4M3.F32.PACK_AB_MERGE_C R206, R52, R51, RZ ;  /* 0x0000003334ce723e */ /* 0x000fe400048070ff */
[----:B------:R-:W-:Y:S02]  /*16320*/  F2FP.SATFINITE.E4M3.F32.PACK_AB_MERGE_C R208, R61, R56, RZ ;  /* 0x000000383dd0723e */ /* 0x000fe400048070ff */
[----:B------:R-:W-:Y:S02]  /*16330*/  F2FP.SATFINITE.E4M3.F32.PACK_AB_MERGE_C R210, R60, R41, RZ ;  /* 0x000000293cd2723e */ /* 0x000fe400048070ff */
[----:B------:R-:W-:-:S02]  /*16340*/  F2FP.SATFINITE.E4M3.F32.PACK_AB_MERGE_C R95, R96, R87, R95 ;  /* 0x00000057605f723e */ /* 0x000fc4000480705f */
[C---:B----4-:R-:W-:Y:S01]  /*16350*/  F2FP.SATFINITE.E4M3.F32.PACK_AB_MERGE_C R13, R80.reuse, R145, RZ ;  /* 0x00000091500d723e */ /* 0x050fe200048070ff */
[----:B------:R-:W-:Y:S01]  /*16360*/  FADD.FTZ R234, R65, R74 ;  /* 0x0000004a41ea7221 */ /* 0x000fe20000010000 */
[----:B------:R-:W-:Y:S01]  /*16370*/  F2FP.SATFINITE.E4M3.F32.PACK_AB_MERGE_C R222, R123, R34, R222 ;  /* 0x000000227bde723e */ /* 0x000fe200048070de */
[----:B------:R-:W-:Y:S01]  /*16380*/  FADD.FTZ R3, R80, R3 ;  /* 0x0000000350037221 */ /* 0x000fe20000010000 */
[----:B------:R-:W-:Y:S01]  /*16390*/  F2FP.SATFINITE.E4M3.F32.PACK_AB_MERGE_C R200, R125, R38, R200 ;  /* 0x000000267dc8723e */ /* 0x000fe200048070c8 */
[--C-:B------:R-:W-:Y:S01]  /*163a0*/  IMAD.MOV.U32 R24, RZ, RZ, R25.reuse ;  /* 0x000000ffff187224 */ /* 0x100fe200078e0019 */
        /* <DEDUP_REMOVED lines=74> */
[----:B------:R-:W-:Y:S02]  /*16850*/  IMAD.MOV.U32 R87, RZ, RZ, R25 ;  /* 0x000000ffff577224 */ /* 0x000fe400078e0019 */
[----:B------:R-:W-:Y:S01]  /*16860*/  IMAD.MOV.U32 R203, RZ, RZ, R95 ;  /* 0x000000ffffcb7224 */ /* 0x000fe200078e005f */
[----:B------:R-:W-:Y:S06]  /*16870*/  @!P1 BRA `(.L_x_6526) ;  /* 0x0000005000489947 */ /* 0x000fec0003800000 */
[----:B------:R-:W-:Y:S01]  /*16880*/  IMAD.MOV.U32 R233, RZ, RZ, R90 ;  /* 0x000000ffffe97224 */ /* 0x000fe200078e005a */
[----:B------:R-:W-:Y:S01]  /*16890*/  CS2R R86, SRZ ;  /* 0x0000000000567805 */ /* 0x000fe2000001ff00 */
[----:B------:R-:W-:Y:S01]  /*168a0*/  IMAD.MOV.U32 R0, RZ, RZ, R89 ;  /* 0x000000ffff007224 */ /* 0x000fe200078e0059 */
[----:B------:R-:W-:Y:S01]  /*168b0*/  CS2R R84, SRZ ;  /* 0x0000000000547805 */ /* 0x000fe2000001ff00 */
[----:B------:R-:W-:Y:S01]  /*168c0*/  IMAD.MOV.U32 R236, RZ, RZ, R235 ;  /* 0x000000ffffec7224 */ /* 0x000fe200078e00eb */
[----:B------:R-:W-:Y:S01]  /*168d0*/  CS2R R82, SRZ ;  /* 0x0000000000527805 */ /* 0x000fe2000001ff00 */
[----:B------:R-:W-:Y:S01]  /*168e0*/  IMAD.MOV.U32 R21, RZ, RZ, R232 ;  /* 0x000000ffff157224 */ /* 0x000fe200078e00e8 */
        /* <DEDUP_REMOVED lines=28> */
[----:B------:R-:W-:-:S07]  /*16ab0*/  CS2R R24, SRZ ;  /* 0x0000000000187805 */ /* 0x000fce000001ff00 */
.L_x_6537:
        /* <DEDUP_REMOVED lines=9> */
.L_x_6528:
[----:B------:R-:W-:-:S04]  /*16b50*/  IADD3 R12, R21, 0x1, RZ ;  /* 0x00000001150c7810 */ /* 0x000fc80007ffe0ff */
[----:B------:R-:W-:-:S04]  /*16b60*/  ISETP.NE.AND P2, PT, R12, 0x2, PT ;  /* 0x000000020c00780c */ /* 0x000fc80003f45270 */
[----:B------:R-:W-:Y:S02]  /*16b70*/  SEL R13, R12, RZ, P2 ;  /* 0x000000ff0c0d7207 */ /* 0x000fe40001000000 */
[----:B------:R-:W-:-:S03]  /*16b80*/  SHF.L.U32 R12, R235, 0x1f, RZ ;  /* 0x0000001feb0c7819 */ /* 0x000fc600000006ff */
[----:B------:R-:W-:-:S04]  /*16b90*/  IMAD R13, R13, 0x8, R16 ;  /* 0x000000080d0d7824 */ /* 0x000fc800078e0210 */
[----:B------:R0:W1:Y:S01]  /*16ba0*/  SYNCS.PHASECHK.TRANS64.TRYWAIT P2, [R13+URZ+0x2e830], R12 ;  /* 0x02e8300c0d0075a7 */ /* 0x000062000804017f */
[----:B------:R-:W-:Y:S05]  /*16bb0*/  @!P0 BRA `(.L_x_6529) ;  /* 0x0000000000048947 */ /* 0x000fea0003800000 */
[----:B------:R-:W-:Y:S01]  /*16bc0*/  BPT.TRAP 0x1 ;  /* 0x000000040000795c */ /* 0x000fe20000300000 */
.L_x_6529:
[----:B------:R-:W-:Y:S04]  /*16bd0*/  BSSY B0, `(.L_x_6527) ;  /* 0x0000004000007945 */ /* 0x000fe80003800000 */
[----:B-1----:R-:W-:Y:S05]  /*16be0*/  @P2 BRA `(.L_x_6530) ;  /* 0x0000000000082947 */ /* 0x002fea0003800000 */
[----:B------:R-:W1:Y:S02]  /*16bf0*/  SYNCS.PHASECHK.TRANS64.TRYWAIT P2, [R13+URZ+0x2e830], R12 ;  /* 0x02e8300c0d0075a7 */ /* 0x000e64000804017f */
[----:B-1----:R-:W-:Y:S05]  /*16c00*/  @!P2 BRA `(.L_x_6531) ;  /* 0x0000011800aca947 */ /* 0x002fea0003800000 */
.L_x_6530:
[----:B------:R-:W-:Y:S05]  /*16c10*/  BSYNC B0 ;  /* 0x0000000000007941 */ /* 0x000fea0003800000 */
.L_x_6527:
[----:B01----:R-:W2:Y:S01]  /*16c20*/  LDL R12, [R1+0x5c] ;  /* 0x00005c00010c7983 */ /* 0x003ea20000100800 */
[----:B------:R-:W-:Y:S01]  /*16c30*/  VIADD R232, R21, 0x1 ;  /* 0x0000000115e87836 */ /* 0x000fe20000000000 */
[----:B------:R-:W-:Y:S05]  /*16c40*/  WARPSYNC.ALL ;  /* 0x0000000000007948 */ /* 0x000fea0003800000 */
[----:B------:R-:W0:Y:S01]  /*16c50*/  S2R R14, SR_TID.X ;  /* 0x00000000000e7919 */ /* 0x000e220000002100 */
[----:B------:R-:W-:Y:S01]  /*16c60*/  ISETP.NE.AND P2, PT, R232, 0x2, PT ;  /* 0x00000002e800780c */ /* 0x000fe20003f45270 */
[----:B------:R-:W-:Y:S01]  /*16c70*/  IMAD.MOV.U32 R15, RZ, RZ, 0x40000040 ;  /* 0x40000040ff0f7424 */ /* 0x000fe200078e00ff */
[----:B------:R-:W-:Y:S01]  /*16c80*/  R2UR UR40, R4 ;  /* 0x00000000042872ca */ /* 0x000fe200000e0000 */
[----:B------:R-:W-:Y:S01]  /*16c90*/  IMAD.MOV.U32 R91, RZ, RZ, 0x40000040 ;  /* 0x40000040ff5b7424 */ /* 0x000fe200078e00ff */
[----:B------:R-:W-:Y:S01]  /*16ca0*/  SEL R232, R232, RZ, P2 ;  /* 0x000000ffe8e87207 */ /* 0x000fe20001000000 */
[----:B------:R-:W-:Y:S01]  /*16cb0*/  STL [R1+0x124], R29 ;  /* 0x0001241d01007387 */ /* 0x000fe20000100800 */
[----:B------:R-:W-:Y:S01]  /*16cc0*/  R2UR UR35, R15 ;  /* 0x000000000f2372ca */ /* 0x000fe200000e0000 */
[----:B------:R-:W-:Y:S01]  /*16cd0*/  IMAD.MOV.U32 R13, RZ, RZ, 0x40000040 ;  /* 0x40000040ff0d7424 */ /* 0x000fe200078e00ff */
[----:B------:R-:W-:Y:S01]  /*16ce0*/  R2UR UR17, R91 ;  /* 0x000000005b1172ca */ /* 0x000fe200000e0000 */
[----:B------:R-:W-:Y:S01]  /*16cf0*/  STL [R1+0x120], R28 ;  /* 0x0001201c01007387 */ /* 0x000fe20000100800 */
[----:B------:R-:W-:Y:S01]  /*16d00*/  IMAD.MOV.U32 R89, RZ, RZ, 0x40000040 ;  /* 0x40000040ff597424 */ /* 0x000fe200078e00ff */
[----:B------:R-:W-:-:S02]  /*16d10*/  R2UR UR25, R15 ;  /* 0x000000000f1972ca */ /* 0x000fc400000e0000 */
[----:B------:R-:W-:Y:S01]  /*16d20*/  STL [R1+0x11c], R27 ;  /* 0x00011c1b01007387 */ /* 0x000fe20000100800 */
[----:B------:R-:W-:Y:S01]  /*16d30*/  R2UR UR19, R13 ;  /* 0x000000000d1372ca */ /* 0x000fe200000e0000 */
[----:B------:R-:W-:Y:S01]  /*16d40*/  IMAD.MOV.U32 R13, RZ, RZ, 0x40000040 ;  /* 0x40000040ff0d7424 */ /* 0x000fe200078e00ff */
[C---:B------:R-:W-:Y:S01]  /*16d50*/  R2UR UR43, R89.reuse ;  /* 0x00000000592b72ca */ /* 0x040fe200000e0000 */
[----:B------:R-:W-:Y:S01]  /*16d60*/  STL [R1+0x118], R26 ;  /* 0x0001181a01007387 */ /* 0x000fe20000100800 */
[C---:B------:R-:W-:Y:S02]  /*16d70*/  R2UR UR5, R89.reuse ;  /* 0x00000000590572ca */ /* 0x040fe400000e0000 */
[----:B------:R-:W-:Y:S01]  /*16d80*/  R2UR UR7, R89 ;  /* 0x00000000590772ca */ /* 0x000fe200000e0000 */
[----:B------:R1:W-:Y:S01]  /*16d90*/  STL [R1+0x114], R25 ;  /* 0x0001141901007387 */ /* 0x0003e20000100800 */
[----:B------:R-:W-:Y:S02]  /*16da0*/  R2UR UR9, R91 ;  /* 0x000000005b0972ca */ /* 0x000fe400000e0000 */
[----:B------:R-:W-:Y:S01]  /*16db0*/  R2UR UR11, R15 ;  /* 0x000000000f0b72ca */ /* 0x000fe200000e0000 */
[----:B------:R-:W-:Y:S01]  /*16dc0*/  STL [R1+0x110], R24 ;  /* 0x0001101801007387 */ /* 0x000fe20000100800 */
[----:B------:R-:W-:-:S02]  /*16dd0*/  R2UR UR59, R89 ;  /* 0x00000000593b72ca */ /* 0x000fc400000e0000 */
[----:B------:R-:W-:Y:S01]  /*16de0*/  R2UR UR29, R89 ;  /* 0x00000000591d72ca */ /* 0x000fe200000e0000 */
[----:B------:R3:W-:Y:S01]  /*16df0*/  STL [R1+0x10c], R23 ;  /* 0x00010c1701007387 */ /* 0x0007e20000100800 */
[----:B------:R-:W-:Y:S02]  /*16e00*/  R2UR UR13, R15 ;  /* 0x000000000f0d72ca */ /* 0x000fe400000e0000 */
[----:B0-----:R-:W-:Y:S01]  /*16e10*/  SHF.R.U32.HI R14, RZ, 0x7, R14 ;  /* 0x00000007ff0e7819 */ /* 0x001fe2000001160e */
[----:B------:R-:W-:Y:S01]  /*16e20*/  STL [R1+0x108], R22 ;  /* 0x0001081601007387 */ /* 0x000fe20000100800 */
[----:B-1----:R-:W-:Y:S01]  /*16e30*/  MOV R25, UR43 ;  /* 0x0000002b00197c02 */ /* 0x002fe20008000f00 */
[----:B------:R-:W-:Y:S01]  /*16e40*/  UMOV UR43, UR25 ;  /* 0x00000019002b7c82 */ /* 0x000fe20008000000 */
[----:B------:R-:W-:Y:S01]  /*16e50*/  R2UR UR15, R91 ;  /* 0x000000005b0f72ca */ /* 0x000fe200000e0000 */
[----:B------:R-:W-:Y:S01]  /*16e60*/  VIADD R92, R14, 0x8 ;  /* 0x000000080e5c7836 */ /* 0x000fe20000000000 */
[----:B------:R-:W-:Y:S01]  /*16e70*/  MOV R94, UR43 ;  /* 0x0000002b005e7c02 */ /* 0x000fe20008000f00 */
[----:B------:R-:W-:Y:S01]  /*16e80*/  UMOV UR43, UR5 ;  /* 0x00000005002b7c82 */ /* 0x000fe20008000000 */
[----:B---3--:R-:W-:Y:S01]  /*16e90*/  MOV R23, UR35 ;  /* 0x0000002300177c02 */ /* 0x008fe20008000f00 */
[----:B------:R-:W-:Y:S01]  /*16ea0*/  UMOV UR35, UR17 ;  /* 0x0000001100237c82 */ /* 0x000fe20008000000 */
[----:B------:R0:W-:Y:S01]  /*16eb0*/  BAR.SYNC.DEFER_BLOCKING R92, 0x100 ;  /* 0x0004005c0000751d */ /* 0x0001e20000010000 */
[----:B------:R-:W-:-:S02]  /*16ec0*/  R2UR UR17, R5 ;  /* 0x00000000051172ca */ /* 0x000fc400000e0000 */
[C---:B------:R-:W-:Y:S02]  /*16ed0*/  R2UR UR5, R5.reuse ;  /* 0x00000000050572ca */ /* 0x040fe400000e0000 */
[----:B------:R-:W-:Y:S01]  /*16ee0*/  MOV R96, UR35 ;  /* 0x0000002300607c02 */ /* 0x000fe20008000f00 */
[----:B------:R-:W-:Y:S01]  /*16ef0*/  UMOV UR35, UR9 ;  /* 0x0000000900237c82 */ /* 0x000fe20008000000 */
[----:B------:R-:W-:Y:S01]  /*16f00*/  R2UR UR9, R5 ;  /* 0x00000000050972ca */ /* 0x000fe200000e0000 */
[----:B------:R1:W-:Y:S01]  /*16f10*/  STL [R1+0x104], R20 ;  /* 0x0001041401007387 */ /* 0x0003e20000100800 */
[----:B------:R-:W-:Y:S02]  /*16f20*/  R2UR UR31, R15 ;  /* 0x000000000f1f72ca */ /* 0x000fe400000e0000 */
[C---:B------:R-:W-:Y:S01]  /*16f30*/  R2UR UR21, R89.reuse ;  /* 0x00000000591572ca */ /* 0x040fe200000e0000 */
[----:B------:R-:W-:Y:S01]  /*16f40*/  STL [R1+0x100], R19 ;  /* 0x0001001301007387 */ /* 0x000fe20000100800 */
[----:B------:R-:W-:-:S02]  /*16f50*/  R2UR UR23, R89 ;  /* 0x00000000591772ca */ /* 0x000fc400000e0000 */
[----:B------:R-:W-:Y:S01]  /*16f60*/  R2UR UR27, R15 ;  /* 0x000000000f1b72ca */ /* 0x000fe200000e0000 */
[----:B------:R-:W-:Y:S01]  /*16f70*/  STL [R1+0xfc], R18 ;  /* 0x0000fc1201007387 */ /* 0x000fe20000100800 */
[C---:B------:R-:W-:Y:S02]  /*16f80*/  R2UR UR25, R5.reuse ;  /* 0x00000000051972ca */ /* 0x040fe400000e0000 */
[----:B-1----:R-:W-:Y:S01]  /*16f90*/  MOV R20, UR59 ;  /* 0x0000003b00147c02 */ /* 0x002fe20008000f00 */
[----:B------:R-:W-:Y:S01]  /*16fa0*/  UMOV UR59, UR29 ;  /* 0x0000001d003b7c82 */ /* 0x000fe20008000000 */
[----:B------:R-:W-:Y:S01]  /*16fb0*/  STL [R1+0xf8], R17 ;  /* 0x0000f81101007387 */ /* 0x000fe20000100800 */
[----:B------:R-:W-:Y:S01]  /*16fc0*/  MOV R29, UR59 ;  /* 0x0000003b001d7c02 */ /* 0x000fe20008000f00 */
[----:B------:R-:W-:Y:S01]  /*16fd0*/  UMOV UR59, UR13 ;  /* 0x0000000d003b7c82 */ /* 0x000fe20008000000 */
[----:B------:R-:W-:Y:S01]  /*16fe0*/  WARPGROUP.ARRIVE ;  /* 0x00000000000079c5 */ /* 0x000fe20000000000 */
[----:B------:R-:W-:Y:S01]  /*16ff0*/  R2UR UR13, R5 ;  /* 0x00000000050d72ca */ /* 0x000fe200000e0000 */
[----:B------:R1:W-:Y:S01]  /*17000*/  STL [R1+0xf4], R16 ;  /* 0x0000f41001007387 */ /* 0x0003e20000100800 */
[----:B------:R-:W-:-:S02]  /*17010*/  R2UR UR47, R15 ;  /* 0x000000000f2f72ca */ /* 0x000fc400000e0000 */
[----:B------:R-:W-:Y:S01]  /*17020*/  R2UR UR51, R89 ;  /* 0x00000000593372ca */ /* 0x000fe200000e0000 */
[----:B------:R3:W-:Y:S01]  /*17030*/  STL [R1+0xf0], R3 ;  /* 0x0000f00301007387 */ /* 0x0007e20000100800 */
[----:B------:R-:W-:Y:S01]  /*17040*/  R2UR UR55, R15 ;  /* 0x000000000f3772ca */ /* 0x000fe200000e0000 */
[----:B------:R-:W-:Y:S01]  /*17050*/  IMAD.MOV.U32 R89, RZ, RZ, 0x40000040 ;  /* 0x40000040ff597424 */ /* 0x000fe200078e00ff */
[----:B------:R-:W-:Y:S01]  /*17060*/  MOV R15, 0x40000040 ;  /* 0x40000040000f7802 */ /* 0x000fe20000000f00 */
[----:B------:R4:W-:Y:S01]  /*17070*/  STL [R1+0xec], R2 ;  /* 0x0000ec0201007387 */ /* 0x0009e20000100800 */
[----:B------:R-:W-:Y:S02]  /*17080*/  R2UR UR41, R5 ;  /* 0x00000000052972ca */ /* 0x000fe400000e0000 */
[----:B-1----:R-:W-:Y:S02]  /*17090*/  MOV R16, UR39 ;  /* 0x0000002700107c02 */ /* 0x002fe40008000f00 */
[----:B------:R-:W-:-:S02]  /*170a0*/  R2UR UR39, R91 ;  /* 0x000000005b2772ca */ /* 0x000fc400000e0000 */
[----:B---3--:R-:W-:Y:S02]  /*170b0*/  MOV R3, UR38 ;  /* 0x0000002600037c02 */ /* 0x008fe40008000f00 */
[C---:B------:R-:W-:Y:S02]  /*170c0*/  R2UR UR32, R10.reuse ;  /* 0x000000000a2072ca */ /* 0x040fe400000e0000 */
[C---:B------:R-:W-:Y:S02]  /*170d0*/  R2UR UR33, R11.reuse ;  /* 0x000000000b2172ca */ /* 0x040fe400000e0000 */
[----:B------:R-:W-:Y:S02]  /*170e0*/  R2UR UR56, R10 ;  /* 0x000000000a3872ca */ /* 0x000fe400000e0000 */
[----:B------:R-:W-:Y:S02]  /*170f0*/  R2UR UR57, R11 ;  /* 0x000000000b3972ca */ /* 0x000fe400000e0000 */
[----:B----4-:R-:W-:-:S02]  /*17100*/  MOV R2, UR37 ;  /* 0x0000002500027c02 */ /* 0x010fc40008000f00 */
[----:B------:R-:W-:Y:S01]  /*17110*/  MOV R18, UR39 ;  /* 0x0000002700127c02 */ /* 0x000fe20008000f00 */
[----:B------:R-:W-:Y:S01]  /*17120*/  UMOV UR39, UR31 ;  /* 0x0000001f00277c82 */ /* 0x000fe20008000000 */
[----:B------:R-:W-:Y:S02]  /*17130*/  R2UR UR31, R13 ;  /* 0x000000000d1f72ca */ /* 0x000fe400000e0000 */
[----:B------:R-:W-:Y:S01]  /*17140*/  MOV R27, UR39 ;  /* 0x00000027001b7c02 */ /* 0x000fe20008000f00 */
[----:B------:R-:W-:Y:S01]  /*17150*/  UMOV UR39, UR21 ;  /* 0x0000001500277c82 */ /* 0x000fe20008000000 */
[----:B------:R-:W-:Y:S02]  /*17160*/  R2UR UR21, R5 ;  /* 0x00000000051572ca */ /* 0x000fe400000e0000 */
[----:B------:R-:W-:Y:S02]  /*17170*/  MOV R237, UR36 ;  /* 0x0000002400ed7c02 */ /* 0x000fe40008000f00 */
[----:B------:R-:W-:-:S02]  /*17180*/  R2UR UR36, R10 ;  /* 0x000000000a2472ca */ /* 0x000fc400000e0000 */
[----:B------:R-:W-:Y:S01]  /*17190*/  R2UR UR37, R11 ;  /* 0x000000000b2572ca */ /* 0x000fe200000e0000 */
[----:B--2---:R-:W-:-:S04]  /*171a0*/  IMAD R12, R232, 0x700, R12 ;  /* 0x00000700e80c7824 */ /* 0x004fc800078e020c */
[C---:B------:R-:W-:Y:S01]  /*171b0*/  VIADD R90, R12.reuse, 0x300 ;  /* 0x000003000c5a7836 */ /* 0x040fe20000000000 */
[C---:B------:R-:W-:Y:S01]  /*171c0*/  IADD3 R14, R12.reuse, 0x200, RZ ;  /* 0x000002000c0e7810 */ /* 0x040fe20007ffe0ff */
[C---:B------:R-:W-:Y:S01]  /*171d0*/  VIADD R88, R12.reuse, 0x100 ;  /* 0x000001000c587836 */ /* 0x040fe20000000000 */
[----:B------:R-:W-:Y:S02]  /*171e0*/  R2UR UR18, R12 ;  /* 0x000000000c1272ca */ /* 0x000fe400000e0000 */
[----:B------:R-:W-:Y:S02]  /*171f0*/  R2UR UR10, R14 ;  /* 0x000000000e0a72ca */ /* 0x000fe400000e0000 */
[----:B------:R-:W-:Y:S02]  /*17200*/  IADD3 R14, R12, 0x500, RZ ;  /* 0x000005000c0e7810 */ /* 0x000fe40007ffe0ff */
[----:B------:R-:W-:Y:S01]  /*17210*/  R2UR UR14, R90 ;  /* 0x000000005a0e72ca */ /* 0x000fe200000e0000 */
        /* <DEDUP_REMOVED lines=8> */
[----:B------:R-:W-:Y:S02]  /*172a0*/  IADD3 R14, R12, 0x302, RZ ;  /* 0x000003020c0e7810 */ /* 0x000fe40007ffe0ff */
[----:B------:R-:W-:Y:S01]  /*172b0*/  R2UR UR16, R90 ;  /* 0x000000005a1072ca */ /* 0x000fe200000e0000 */
[----:B------:R-:W-:Y:S01]  /*172c0*/  VIADD R90, R12, 0x4 ;  /* 0x000000040c5a7836 */ /* 0x000fe20000000000 */
[----:B------:R-:W-:Y:S01]  /*172d0*/  R2UR UR24, R14 ;  /* 0x000000000e1872ca */ /* 0x000fe200000e0000 */
[----:B------:R-:W-:Y:S01]  /*172e0*/  VIADD R14, R12, 0x602 ;  /* 0x000006020c0e7836 */ /* 0x000fe20000000000 */
[----:B------:R-:W-:Y:S01]  /*172f0*/  R2UR UR22, R88 ;  /* 0x00000000581672ca */ /* 0x000fe200000e0000 */
[----:B------:R-:W-:Y:S01]  /*17300*/  VIADD R88, R12, 0x600 ;  /* 0x000006000c587836 */ /* 0x000fe20000000000 */
[----:B------:R-:W-:Y:S02]  /*17310*/  R2UR UR38, R90 ;  /* 0x000000005a2672ca */ /* 0x000fe400000e0000 */
[----:B------:R-:W-:Y:S01]  /*17320*/  R2UR UR30, R14 ;  /* 0x000000000e1e72ca */ /* 0x000fe200000e0000 */
[----:B------:R-:W-:Y:S01]  /*17330*/  VIADD R14, R12, 0x204 ;  /* 0x000002040c0e7836 */ /* 0x000fe20000000000 */
[----:B------:R-:W-:Y:S01]  /*17340*/  R2UR UR4, R88 ;  /* 0x00000000580472ca */ /* 0x000fe200000e0000 */
[----:B------:R-:W-:-:S03]  /*17350*/  VIADD R88, R12, 0x202 ;  /* 0x000002020c587836 */ /* 0x000fc60000000000 */
[----:B------:R-:W-:Y:S01]  /*17360*/  R2UR UR34, R14 ;  /* 0x000000000e2272ca */ /* 0x000fe200000e0000 */
[----:B------:R-:W-:Y:S01]  /*17370*/  VIADD R14, R12, 0x404 ;  /* 0x000004040c0e7836 */ /* 0x000fe20000000000 */
[----:B------:R-:W-:Y:S01]  /*17380*/  R2UR UR20, R88 ;  /* 0x00000000581472ca */ /* 0x000fe200000e0000 */
[----:B------:R-:W-:Y:S02]  /*17390*/  VIADD R88, R12, 0x502 ;  /* 0x000005020c587836 */ /* 0x000fe40000000000 */
[----:B------:R-:W-:Y:S02]  /*173a0*/  MOV R17, UR38 ;  /* 0x0000002600117c02 */ /* 0x000fe40008000f00 */
[----:B------:R-:W-:Y:S01]  /*173b0*/  UMOV UR38, UR30 ;  /* 0x0000001e00267c82 */ /* 0x000fe20008000000 */
[----:B------:R-:W-:Y:S02]  /*173c0*/  R2UR UR28, R88 ;  /* 0x00000000581c72ca */ /* 0x000fe400000e0000 */
[----:B------:R-:W-:-:S02]  /*173d0*/  IADD3 R88, R12, 0x104, RZ ;  /* 0x000001040c587810 */ /* 0x000fc40007ffe0ff */
[----:B------:R-:W-:Y:S02]  /*173e0*/  MOV R26, UR38 ;  /* 0x00000026001a7c02 */ /* 0x000fe40008000f00 */
[----:B------:R-:W-:Y:S01]  /*173f0*/  MOV R22, UR34 ;  /* 0x0000002200167c02 */ /* 0x000fe20008000f00 */
[----:B------:R-:W-:Y:S01]  /*17400*/  UMOV UR34, UR16 ;  /* 0x0000001000227c82 */ /* 0x000fe20008000000 */
[----:B------:R-:W-:Y:S01]  /*17410*/  R2UR UR16, R4 ;  /* 0x00000000041072ca */ /* 0x000fe200000e0000 */
[----:B------:R-:W-:Y:S01]  /*17420*/  UMOV UR38, UR20 ;  /* 0x0000001400267c82 */ /* 0x000fe20008000000 */
[----:B------:R-:W-:Y:S01]  /*17430*/  R2UR UR58, R88 ;  /* 0x00000000583a72ca */ /* 0x000fe200000e0000 */
[----:B------:R-:W-:Y:S01]  /*17440*/  VIADD R88, R12, 0x304 ;  /* 0x000003040c587836 */ /* 0x000fe20000000000 */
[----:B------:R-:W-:Y:S01]  /*17450*/  MOV R95, UR34 ;  /* 0x00000022005f7c02 */ /* 0x000fe20008000f00 */
[----:B------:R-:W-:Y:S01]  /*17460*/  UMOV UR34, UR8 ;  /* 0x0000000800227c82 */ /* 0x000fe20008000000 */
[----:B------:R-:W-:-:S02]  /*17470*/  R2UR UR8, R4 ;  /* 0x00000000040872ca */ /* 0x000fc400000e0000 */
[----:B------:R-:W-:Y:S01]  /*17480*/  R2UR UR42, R88 ;  /* 0x00000000582a72ca */ /* 0x000fe200000e0000 */
[----:B------:R-:W-:Y:S01]  /*17490*/  VIADD R88, R12, 0x504 ;  /* 0x000005040c587836 */ /* 0x000fe20000000000 */
[----:B------:R-:W-:Y:S02]  /*174a0*/  R2UR UR20, R4 ;  /* 0x00000000041472ca */ /* 0x000fe400000e0000 */
[----:B------:R-:W-:Y:S01]  /*174b0*/  R2UR UR46, R14 ;  /* 0x000000000e2e72ca */ /* 0x000fe200000e0000 */
[----:B------:R-:W-:Y:S01]  /*174c0*/  QGMMA.64x32x32.F32.E4M3.E4M3 R184, gdesc[UR16], RZ, !UPT, gsb0 ;  /* 0x0060000010b879f3 */ /* 0x000fe2000c0008ff */
[----:B------:R-:W-:Y:S02]  /*174d0*/  IADD3 R14, R12, 0x604, RZ ;  /* 0x000006040c0e7810 */ /* 0x000fe40007ffe0ff */
[----:B------:R-:W-:Y:S01]  /*174e0*/  MOV R19, UR58 ;  /* 0x0000003a00137c02 */ /* 0x000fe20008000f00 */
[----:B------:R-:W-:Y:S01]  /*174f0*/  UMOV UR58, UR28 ;  /* 0x0000001c003a7c82 */ /* 0x000fe20008000000 */
[----:B------:R-:W-:Y:S01]  /*17500*/  R2UR UR50, R88 ;  /* 0x00000000583272ca */ /* 0x000fe200000e0000 */
[----:B------:R-:W-:Y:S01]  /*17510*/  VIADD R88, R12, 0x6 ;  /* 0x000000060c587836 */ /* 0x000fe20000000000 */
[----:B------:R-:W-:Y:S01]  /*17520*/  MOV R28, UR58 ;  /* 0x0000003a001c7c02 */ /* 0x000fe20008000f00 */
[----:B------:R-:W-:Y:S01]  /*17530*/  UMOV UR58, UR12 ;  /* 0x0000000c003a7c82 */ /* 0x000fe20008000000 */
[----:B------:R-:W-:Y:S01]  /*17540*/  MOV R24, UR42 ;  /* 0x0000002a00187c02 */ /* 0x000fe20008000f00 */
[----:B------:R-:W-:Y:S01]  /*17550*/  UMOV UR42, UR24 ;  /* 0x00000018002a7c82 */ /* 0x000fe20008000000 */
[----:B------:R-:W-:-:S02]  /*17560*/  R2UR UR12, R4 ;  /* 0x00000000040c72ca */ /* 0x000fc400000e0000 */
[----:B------:R-:W-:Y:S01]  /*17570*/  MOV R93, UR42 ;  /* 0x0000002a005d7c02 */ /* 0x000fe20008000f00 */
[----:B------:R-:W-:Y:S01]  /*17580*/  UMOV UR42, UR4 ;  /* 0x00000004002a7c82 */ /* 0x000fe20008000000 */
[C---:B------:R-:W-:Y:S02]  /*17590*/  R2UR UR4, R4.reuse ;  /* 0x00000000040472ca */ /* 0x040fe400000e0000 */
[----:B------:R-:W-:Y:S01]  /*175a0*/  R2UR UR24, R4 ;  /* 0x00000000041872ca */ /* 0x000fe200000e0000 */
[----:B------:R-:W-:Y:S01]  /*175b0*/  IMAD.MOV.U32 R13, RZ, RZ, R93 ;  /* 0x000000ffff0d7224 */ /* 0x000fe200078e005d */
[----:B------:R-:W-:Y:S01]  /*175c0*/  R2UR UR54, R14 ;  /* 0x000000000e3672ca */ /* 0x000fe200000e0000 */
[----:B------:R-:W-:Y:S01]  /*175d0*/  VIADD R14, R12, 0x106 ;  /* 0x000001060c0e7836 */ /* 0x000fe20000000000 */
[----:B------:R-:W-:Y:S02]  /*175e0*/  WARPGROUP.DEPBAR.LE gsb0, 0x0 ;  /* 0x00008000000079c5 */ /* 0x000fe40000010000 */
[----:B------:R-:W-:-:S06]  /*175f0*/  WARPGROUP.ARRIVE ;  /* 0x00000000000079c5 */ /* 0x000fcc0000000000 */
[----:B------:R-:W-:Y:S01]  /*17600*/  QGMMA.64x32x32.F32.E4M3.E4M3 R168, gdesc[UR4], RZ, !UPT, gsb0 ;  /* 0x0060000004a879f3 */ /* 0x000fe2000c0008ff */
[----:B------:R-:W-:Y:S01]  /*17610*/  R2UR UR6, R88 ;  /* 0x00000000580672ca */ /* 0x000fe200000e0000 */
[----:B------:R-:W-:Y:S01]  /*17620*/  VIADD R88, R12, 0x206 ;  /* 0x000002060c587836 */ /* 0x000fe20000000000 */
[----:B------:R-:W-:Y:S01]  /*17630*/  R2UR UR7, R89 ;  /* 0x00000000590772ca */ /* 0x000fe200000e0000 */
[----:B------:R-:W-:Y:S01]  /*17640*/  IMAD.MOV.U32 R89, RZ, RZ, 0x40000040 ;  /* 0x40000040ff597424 */ /* 0x000fe200078e00ff */
[----:B------:R-:W-:Y:S02]  /*17650*/  WARPGROUP.DEPBAR.LE gsb0, 0x0 ;  /* 0x00008000000079c5 */ /* 0x000fe40000010000 */
[----:B------:R-:W-:-:S06]  /*17660*/  WARPGROUP.ARRIVE ;  /* 0x00000000000079c5 */ /* 0x000fcc0000000000 */
[----:B------:R-:W-:Y:S01]  /*17670*/  QGMMA.64x32x32.F32.E4M3.E4M3 R152, gdesc[UR8], RZ, !UPT, gsb0 ;  /* 0x00600000089879f3 */ /* 0x000fe2000c0008ff */
[----:B------:R-:W-:Y:S01]  /*17680*/  R2UR UR10, R14 ;  /* 0x000000000e0a72ca */ /* 0x000fe200000e0000 */
[----:B------:R-:W-:Y:S01]  /*17690*/  VIADD R14, R12, 0x306 ;  /* 0x000003060c0e7836 */ /* 0x000fe20000000000 */
[----:B------:R-:W-:Y:S01]  /*176a0*/  R2UR UR11, R15 ;  /* 0x000000000f0b72ca */ /* 0x000fe200000e0000 */
[----:B------:R-:W-:-:S03]  /*176b0*/  IMAD.MOV.U32 R15, RZ, RZ, 0x40000040 ;  /* 0x40000040ff0f7424 */ /* 0x000fc600078e00ff */
[----:B------:R-:W-:Y:S02]  /*176c0*/  R2UR UR18, R14 ;  /* 0x000000000e1272ca */ /* 0x000fe400000e0000 */
[----:B------:R-:W-:Y:S01]  /*176d0*/  R2UR UR19, R15 ;  /* 0x000000000f1372ca */ /* 0x000fe200000e0000 */
[----:B------:R-:W-:Y:S01]  /*176e0*/  IMAD.MOV.U32 R15, RZ, RZ, 0x40000040 ;  /* 0x40000040ff0f7424 */ /* 0x000fe200078e00ff */
[----:B------:R-:W-:Y:S01]  /*176f0*/  IADD3 R14, R12, 0x506, RZ ;  /* 0x000005060c0e7810 */ /* 0x000fe20007ffe0ff */
[----:B------:R-:W-:Y:S02]  /*17700*/  WARPGROUP.DEPBAR.LE gsb0, 0x0 ;  /* 0x00008000000079c5 */ /* 0x000fe40000010000 */
[----:B------:R-:W-:-:S06]  /*17710*/  WARPGROUP.ARRIVE ;  /* 0x00000000000079c5 */ /* 0x000fcc0000000000 */
[----:B------:R-:W-:Y:S01]  /*17720*/  QGMMA.64x32x32.F32.E4M3.E4M3 R136, gdesc[UR12], RZ, !UPT, gsb0 ;  /* 0x006000000c8879f3 */ /* 0x000fe2000c0008ff */
[----:B------:R-:W-:Y:S01]  /*17730*/  R2UR UR14, R88 ;  /* 0x00000000580e72ca */ /* 0x000fe200000e0000 */
[C---:B------:R-:W-:Y:S01]  /*17740*/  VIADD R88, R12.reuse, 0x406 ;  /* 0x000004060c587836 */ /* 0x040fe20000000000 */
[----:B------:R-:W-:Y:S01]  /*17750*/  R2UR UR15, R89 ;  /* 0x00000000590f72ca */ /* 0x000fe200000e0000 */
[----:B------:R-:W-:Y:S01]  /*17760*/  IMAD.MOV.U32 R89, RZ, RZ, 0x40000040 ;  /* 0x40000040ff597424 */ /* 0x000fe200078e00ff */
[----:B------:R-:W-:-:S04]  /*17770*/  IADD3 R12, R12, 0x606, RZ ;  /* 0x000006060c0c7810 */ /* 0x000fc80007ffe0ff */
[----:B------:R-:W-:Y:S01]  /*17780*/  R2UR UR30, R12 ;  /* 0x000000000c1e72ca */ /* 0x000fe200000e0000 */
[----:B------:R-:W-:Y:S01]  /*17790*/  IMAD.MOV.U32 R12, RZ, RZ, R94 ;  /* 0x000000ffff0c7224 */ /* 0x000fe200078e005e */
[----:B------:R-:W-:Y:S02]  /*177a0*/  WARPGROUP.DEPBAR.LE gsb0, 0x0 ;  /* 0x00008000000079c5 */ /* 0x000fe40000010000 */
[----:B------:R-:W-:-:S06]  /*177b0*/  WARPGROUP.ARRIVE ;  /* 0x00000000000079c5 */ /* 0x000fcc0000000000 */
[----:B------:R-:W-:Y:S01]  /*177c0*/  QGMMA.64x32x32.F32.E4M3.E4M3 R120, gdesc[UR20], RZ, !UPT, gsb0 ;  /* 0x00600000147879f3 */ /* 0x000fe2000c0008ff */
[----:B------:R-:W-:Y:S02]  /*177d0*/  R2UR UR22, R88 ;  /* 0x00000000581672ca */ /* 0x000fe400000e0000 */
[----:B------:R-:W-:Y:S01]  /*177e0*/  R2UR UR23, R89 ;  /* 0x00000000591772ca */ /* 0x000fe200000e0000 */
[----:B------:R-:W-:Y:S02]  /*177f0*/  WARPGROUP.DEPBAR.LE gsb0, 0x0 ;  /* 0x00008000000079c5 */ /* 0x000fe40000010000 */
[----:B------:R-:W-:-:S06]  /*17800*/  WARPGROUP.ARRIVE ;  /* 0x00000000000079c5 */ /* 0x000fcc0000000000 */
[----:B------:R-:W-:Y:S01]  /*17810*/  QGMMA.64x32x32.F32.E4M3.E4M3 R104, gdesc[UR24], RZ, !UPT, gsb0 ;  /* 0x00600000186879f3 */ /* 0x000fe2000c0008ff */
[----:B------:R-:W-:Y:S01]  /*17820*/  R2UR UR26, R14 ;  /* 0x000000000e1a72ca */ /* 0x000fe200000e0000 */
[----:B------:R-:W-:Y:S01]  /*17830*/  IMAD.MOV.U32 R14, RZ, RZ, R96 ;  /* 0x000000ffff0e7224 */ /* 0x000fe200078e0060 */
[----:B------:R-:W-:Y:S01]  /*17840*/  R2UR UR27, R15 ;  /* 0x000000000f1b72ca */ /* 0x000fe200000e0000 */
[----:B------:R-:W-:Y:S01]  /*17850*/  IMAD.MOV.U32 R15, RZ, RZ, R95 ;  /* 0x000000ffff0f7224 */ /* 0x000fe200078e005f */
[----:B------:R-:W-:Y:S02]  /*17860*/  WARPGROUP.DEPBAR.LE gsb0, 0x0 ;  /* 0x00008000000079c5 */ /* 0x000fe40000010000 */
[----:B0-----:R-:W-:-:S06]  /*17870*/  WARPGROUP.ARRIVE ;  /* 0x00000000000079c5 */ /* 0x001fcc0000000000 */
[----:B------:R-:W-:Y:S01]  /*17880*/  QGMMA.64x32x32.F32.E4M3.E4M3 R88, gdesc[UR40], RZ, !UPT, gsb0 ;  /* 0x00600000285879f3 */ /* 0x000fe2000c0008ff */
[----:B------:R-:W-:Y:S02]  /*17890*/  R2UR UR43, R12 ;  /* 0x000000000c2b72ca */ /* 0x000fe400000e0000 */
[----:B------:R-:W-:Y:S01]  /*178a0*/  R2UR UR42, R13 ;  /* 0x000000000d2a72ca */ /* 0x000fe200000e0000 */
[----:B------:R-:W-:Y:S02]  /*178b0*/  WARPGROUP.DEPBAR.LE gsb0, 0x0 ;  /* 0x00008000000079c5 */ /* 0x000fe40000010000 */
[----:B------:R-:W-:-:S06]  /*178c0*/  WARPGROUP.ARRIVE ;  /* 0x00000000000079c5 */ /* 0x000fcc0000000000 */
[----:B------:R-:W-:Y:S01]  /*178d0*/  QGMMA.64x32x32.F32.E4M3.E4M3 R184, gdesc[UR32], R184, gsb0 ;  /* 0x0060000020b879f3 */ /* 0x000fe200080008b8 */
[----:B------:R-:W-:Y:S02]  /*178e0*/  R2UR UR40, R10 ;  /* 0x000000000a2872ca */ /* 0x000fe400000e0000 */
[----:B------:R-:W-:Y:S02]  /*178f0*/  R2UR UR41, R11 ;  /* 0x000000000b2972ca */ /* 0x000fe400000e0000 */
        /* <DEDUP_REMOVED lines=9> */
[----:B------:R0:W5:Y:S01]  /*17990*/  LDL.LU R29, [R1+0x124] ;  /* 0x00012400011d7983 */ /* 0x0001620000300800 */
[----:B------:R-:W-:Y:S02]  /*179a0*/  R2UR UR56, R10 ;  /* 0x000000000a3872ca */ /* 0x000fe400000e0000 */
[----:B------:R-:W-:Y:S01]  /*179b0*/  R2UR UR57, R11 ;  /* 0x000000000b3972ca */ /* 0x000fe200000e0000 */
[----:B------:R0:W5:Y:S01]  /*179c0*/  LDL.LU R28, [R1+0x120] ;  /* 0x00012000011c7983 */ /* 0x0001620000300800 */
[----:B------:R-:W-:-:S02]  /*179d0*/  WARPGROUP.DEPBAR.LE gsb0, 0x0 ;  /* 0x00008000000079c5 */ /* 0x000fc40000010000 */
        /* <DEDUP_REMOVED lines=11> */
[----:B------:R-:W-:Y:S02]  /*17a90*/  R2UR UR39, R27 ;  /* 0x000000001b2772ca */ /* 0x000fe400000e0000 */
[----:B------:R-:W-:Y:S01]  /*17aa0*/  R2UR UR38, R26 ;  /* 0x000000001a2672ca */ /* 0x000fe200000e0000 */
[----:B------:R0:W5:Y:S01]  /*17ab0*/  LDL.LU R27, [R1+0x11c] ;  /* 0x00011c00011b7983 */ /* 0x0001620000300800 */
[----:B------:R-:W-:Y:S02]  /*17ac0*/  R2UR UR36, R10 ;  /* 0x000000000a2472ca */ /* 0x000fe400000e0000 */
[----:B------:R-:W-:Y:S01]  /*17ad0*/  R2UR UR37, R11 ;  /* 0x000000000b2572ca */ /* 0x000fe200000e0000 */
[----:B------:R0:W5:Y:S01]  /*17ae0*/  LDL.LU R26, [R1+0x118] ;  /* 0x00011800011a7983 */ /* 0x0001620000300800 */
[----:B------:R-:W-:Y:S02]  /*17af0*/  WARPGROUP.DEPBAR.LE gsb0, 0x0 ;  /* 0x00008000000079c5 */ /* 0x000fe40000010000 */
[----:B------:R-:W-:-:S09]  /*17b00*/  WARPGROUP.ARRIVE ;  /* 0x00000000000079c5 */ /* 0x000fd20000000000 */
[----:B------:R-:W-:Y:S01]  /*17b10*/  QGMMA.64x32x32.F32.E4M3.E4M3 R88, gdesc[UR36], R88, gsb0 ;  /* 0x00600000245879f3 */ /* 0x000fe20008000858 */
[----:B------:R-:W-:Y:S02]  /*17b20*/  R2UR UR39, R18 ;  /* 0x00000000122772ca */ /* 0x000fe400000e0000 */
[----:B------:R-:W-:Y:S02]  /*17b30*/  R2UR UR38, R17 ;  /* 0x00000000112672ca */ /* 0x000fe400000e0000 */
[----:B------:R-:W-:Y:S02]  /*17b40*/  R2UR UR36, R8 ;  /* 0x00000000082472ca */ /* 0x000fe400000e0000 */
[----:B------:R-:W-:Y:S01]  /*17b50*/  R2UR UR37, R9 ;  /* 0x00000000092572ca */ /* 0x000fe200000e0000 */
[----:B------:R-:W-:Y:S02]  /*17b60*/  WARPGROUP.DEPBAR.LE gsb0, 0x0 ;  /* 0x00008000000079c5 */ /* 0x000fe40000010000 */
[----:B------:R-:W-:-:S10]  /*17b70*/  WARPGROUP.ARRIVE ;  /* 0x00000000000079c5 */ /* 0x000fd40000000000 */
        /* <DEDUP_REMOVED lines=16> */
[----:B------:R-:W-:Y:S01]  /*17c80*/  R2UR UR42, R24 ;  /* 0x00000000182a72ca */ /* 0x000fe200000e0000 */
[----:B------:R0:W5:Y:S01]  /*17c90*/  LDL.LU R25, [R1+0x114] ;  /* 0x0001140001197983 */ /* 0x0001620000300800 */
[C---:B------:R-:W-:Y:S02]  /*17ca0*/  R2UR UR40, R8.reuse ;  /* 0x00000000082872ca */ /* 0x040fe400000e0000 */
[C---:B------:R-:W-:Y:S01]  /*17cb0*/  R2UR UR41, R9.reuse ;  /* 0x00000000092972ca */ /* 0x040fe200000e0000 */
[----:B------:R0:W5:Y:S01]  /*17cc0*/  LDL.LU R24, [R1+0x110] ;  /* 0x0001100001187983 */ /* 0x0001620000300800 */
[C---:B------:R-:W-:Y:S02]  /*17cd0*/  R2UR UR44, R8.reuse ;  /* 0x00000000082c72ca */ /* 0x040fe400000e0000 */
[----:B------:R-:W-:Y:S01]  /*17ce0*/  R2UR UR45, R9 ;  /* 0x00000000092d72ca */ /* 0x000fe200000e0000 */
[----:B------:R0:W5:Y:S01]  /*17cf0*/  LDL.LU R23, [R1+0x10c] ;  /* 0x00010c0001177983 */ /* 0x0001620000300800 */
[----:B------:R-:W-:-:S02]  /*17d00*/  R2UR UR48, R8 ;  /* 0x00000000083072ca */ /* 0x000fc400000e0000 */
[C---:B------:R-:W-:Y:S01]  /*17d10*/  R2UR UR49, R9.reuse ;  /* 0x00000000093172ca */ /* 0x040fe200000e0000 */
[----:B------:R0:W5:Y:S01]  /*17d20*/  LDL.LU R22, [R1+0x108] ;  /* 0x0001080001167983 */ /* 0x0001620000300800 */
[----:B------:R-:W-:Y:S02]  /*17d30*/  R2UR UR52, R8 ;  /* 0x00000000083472ca */ /* 0x000fe400000e0000 */
[----:B------:R-:W-:Y:S01]  /*17d40*/  R2UR UR53, R9 ;  /* 0x00000000093572ca */ /* 0x000fe200000e0000 */
        /* <DEDUP_REMOVED lines=29> */
[----:B------:R0:W5:Y:S01]  /*17f20*/  LDL.LU R16, [R1+0xf4] ;  /* 0x0000f40001107983 */ /* 0x0001620000300800 */
[----:B------:R-:W-:Y:S02]  /*17f30*/  R2UR UR38, R3 ;  /* 0x00000000032672ca */ /* 0x000fe400000e0000 */
[----:B------:R-:W-:Y:S01]  /*17f40*/  R2UR UR37, R2 ;  /* 0x00000000022572ca */ /* 0x000fe200000e0000 */
[----:B------:R0:W5:Y:S04]  /*17f50*/  LDL.LU R3, [R1+0xf0] ;  /* 0x0000f00001037983 */ /* 0x0001680000300800 */
[----:B------:R0:W5:Y:S01]  /*17f60*/  LDL.LU R2, [R1+0xec] ;  /* 0x0000ec0001027983 */ /* 0x0001620000300800 */
[----:B------:R-:W-:-:S02]  /*17f70*/  WARPGROUP.DEPBAR.LE gsb0, 0x0 ;  /* 0x00008000000079c5 */ /* 0x000fc40000010000 */
[----:B------:R-:W-:-:S06]  /*17f80*/  WARPGROUP.ARRIVE ;  /* 0x00000000000079c5 */ /* 0x000fcc0000000000 */
[----:B------:R-:W-:Y:S01]  /*17f90*/  QGMMA.64x32x32.F32.E4M3.E4M3 R152, gdesc[UR12], R152, gsb0 ;  /* 0x006000000c9879f3 */ /* 0x000fe20008000898 */
[----:B------:R-:W-:Y:S02]  /*17fa0*/  R2UR UR16, R6 ;  /* 0x00000000061072ca */ /* 0x000fe400000e0000 */
[----:B------:R-:W-:Y:S01]  /*17fb0*/  R2UR UR17, R7 ;  /* 0x00000000071172ca */ /* 0x000fe200000e0000 */
[----:B------:R-:W-:Y:S02]  /*17fc0*/  WARPGROUP.DEPBAR.LE gsb0, 0x0 ;  /* 0x00008000000079c5 */ /* 0x000fe40000010000 */
[----:B------:R-:W-:-:S10]  /*17fd0*/  WARPGROUP.ARRIVE ;  /* 0x00000000000079c5 */ /* 0x000fd40000000000 */
        /* <DEDUP_REMOVED lines=17> */
[----:B------:R-:W-:Y:S02]  /*180f0*/  WARPGROUP.DEPBAR.LE gsb0, 0x0 ;  /* 0x00008000000079c5 */ /* 0x000fe40000010000 */
[----:B0-----:R-:W-:Y:S11]  /*18100*/  @P1 BRA `(.L_x_6532) ;  /* 0x0000000000281947 */ /* 0x001ff60003800000 */
[----:B------:R-:W-:Y:S05]  /*18110*/  @!P0 BRA `(.L_x_6533) ;  /* 0x0000000000048947 */ /* 0x000fea0003800000 */
[----:B------:R-:W-:Y:S01]  /*18120*/  BPT.TRAP 0x1 ;  /* 0x000000040000795c */ /* 0x000fe20000300000 */
.L_x_6533:
[----:B------:R-:W-:Y:S01]  /*18130*/  SHF.L.U32 R12, R236, 0x1f, RZ ;  /* 0x0000001fec0c7819 */ /* 0x000fe200000006ff */
[----:B-----5:R-:W-:-:S04]  /*18140*/  IMAD R13, R21, 0x8, R16 ;  /* 0x00000008150d7824 */ /* 0x020fc800078e0210 */
[----:B------:R0:W1:Y:S01]  /*18150*/  SYNCS.PHASECHK.TRANS64.TRYWAIT P1, [R13+URZ+0x2e850], R12 ;  /* 0x02e8500c0d0075a7 */ /* 0x000062000802017f */
[----:B------:R-:W-:Y:S05]  /*18160*/  @!P0 BRA `(.L_x_6534) ;  /* 0x0000000000048947 */ /* 0x000fea0003800000 */
[----:B------:R-:W-:Y:S01]  /*18170*/  BPT.TRAP 0x1 ;  /* 0x000000040000795c */ /* 0x000fe20000300000 */
.L_x_6534:
[----:B-1----:R-:W-:Y:S05]  /*18180*/  @P1 BRA `(.L_x_6532) ;  /* 0x0000000000081947 */ /* 0x002fea0003800000 */
[----:B------:R-:W1:Y:S02]  /*18190*/  SYNCS.PHASECHK.TRANS64.TRYWAIT P1, [R13+URZ+0x2e850], R12 ;  /* 0x02e8500c0d0075a7 */ /* 0x000e64000802017f */
[----:B-1----:R-:W-:Y:S05]  /*181a0*/  @!P1 BRA `(.L_x_6535) ;  /* 0x0000010400589947 */ /* 0x002fea0003800000 */
.L_x_6532:
[----:B01---5:R-:W-:Y:S01]  /*181b0*/  IADD3 R12, R16, 0x400, RZ ;  /* 0x00000400100c7810 */ /* 0x023fe20007ffe0ff */
[----:B------:R-:W-:Y:S01]  /*181c0*/  IMAD.MOV.U32 R13, RZ, RZ, -0x3ffffff0 ;  /* 0xc0000010ff0d7424 */ /* 0x000fe200078e00ff */
[----:B------:R-:W-:Y:S05]  /*181d0*/  WARPSYNC.ALL ;  /* 0x0000000000007948 */ /* 0x000fea0003800000 */
[----:B------:R-:W-:Y:S01]  /*181e0*/  SHF.R.U32.HI R12, RZ, 0x4, R12 ;  /* 0x00000004ff0c7819 */ /* 0x000fe2000001160c */
[----:B------:R-:W-:Y:S01]  /*181f0*/  WARPGROUP.ARRIVE ;  /* 0x00000000000079c5 */ /* 0x000fe20000000000 */
[----:B------:R-:W-:Y:S01]  /*18200*/  R2UR UR7, R13 ;  /* 0x000000000d0772ca */ /* 0x000fe200000e0000 */
[----:B------:R-:W-:Y:S01]  /*18210*/  IMAD.MOV.U32 R15, RZ, RZ, -0x3ffffff0 ;  /* 0xc0000010ff0f7424 */ /* 0x000fe200078e00ff */
[----:B------:R-:W-:Y:S01]  /*18220*/  LOP3.LUT R12, R12, 0x3fff, RZ, 0xc0, !PT ;  /* 0x00003fff0c0c7812 */ /* 0x000fe200078ec0ff */
[C---:B------:R-:W-:Y:S01]  /*18230*/  FMUL.FTZ R13, R2.reuse, R184 ;  /* 0x000000b8020d7220 */ /* 0x040fe20000410000 */
[C---:B------:R-:W-:Y:S01]  /*18240*/  FMUL.FTZ R184, R2.reuse, R187 ;  /* 0x000000bb02b87220 */ /* 0x040fe20000410000 */
[----:B------:R-:W-:Y:S01]  /*18250*/  FMUL.FTZ R187, R2, R190 ;  /* 0x000000be02bb7220 */ /* 0x000fe20000410000 */
[----:B------:R-:W-:Y:S01]  /*18260*/  LOP3.LUT R12, R12, 0x10000, RZ, 0xfc, !PT ;  /* 0x000100000c0c7812 */ /* 0x000fe200078efcff */
[C---:B------:R-:W-:Y:S01]  /*18270*/  FMUL.FTZ R190, R2.reuse, R193 ;  /* 0x000000c102be7220 */ /* 0x040fe20000410000 */
[C---:B------:R-:W-:Y:S01]  /*18280*/  FMUL.FTZ R193, R2.reuse, R196 ;  /* 0x000000c402c17220 */ /* 0x040fe20000410000 */
[----:B------:R-:W0:Y:S01]  /*18290*/  MUFU.TANH R13, R13 ;  /* 0x0000000d000d7308 */ /* 0x000e220000002400 */
        /* <DEDUP_REMOVED lines=19> */
[----:B------:R-:W-:Y:S01]  /*183d0*/  QGMMA.64x128x32.F32.E4M3.E4M3 R24, R224, gdesc[UR4], R24, gsb0 ;  /* 0x01e00004e0187df3 */ /* 0x000fe20008000818 */
[----:B------:R-:W-:Y:S01]  /*183e0*/  R2UR UR6, R14 ;  /* 0x000000000e0672ca */ /* 0x000fe200000e0000 */
[----:B------:R-:W-:Y:S01]  /*183f0*/  VIADD R14, R12, 0x200 ;  /* 0x000002000c0e7836 */ /* 0x000fe20000000000 */
[----:B------:R-:W-:Y:S01]  /*18400*/  R2UR UR7, R15 ;  /* 0x000000000f0772ca */ /* 0x000fe200000e0000 */
[----:B------:R-:W-:Y:S01]  /*18410*/  MUFU.TANH R190, R190 ;  /* 0x000000be00be7308 */ /* 0x000fe20000002400 */
[----:B------:R-:W-:Y:S01]  /*18420*/  MOV R15, 0xc0000010 ;  /* 0xc0000010000f7802 */ /* 0x000fe20000000f00 */
        /* <DEDUP_REMOVED lines=91> */
[----:B------:R-:W-:-:S03]  /*189e0*/  ULDC UR4, c[0x0][0x988] ;  /* 0x0002620000047ab9 */ /* 0x000fc60000000800 */
        /* <DEDUP_REMOVED lines=8> */
[----:B------:R-:W1:Y:S01]  /*18a70*/  S2R R227, SR_TID.X ;  /* 0x0000000000e37919 */ /* 0x000e620000002100 */
[----:B------:R-:W-:Y:S01]  /*18a80*/  MUFU.TANH R183, R183 ;  /* 0x000000b700b77308 */ /* 0x000fe20000002400 */
[----:B------:R-:W-:Y:S01]  /*18a90*/  QGMMA.64x128x32.F32.E4M3.E4M3 R24, R220, gdesc[UR4], R24, gsb0 ;  /* 0x01e00004dc187df3 */ /* 0x000fe20008000818 */
[----:B------:R-:W-:Y:S01]  /*18aa0*/  R2UR UR6, R14 ;  /* 0x000000000e0672ca */ /* 0x000fe200000e0000 */
[----:B------:R-:W-:Y:S01]  /*18ab0*/  VIADD R14, R12, 0x300 ;  /* 0x000003000c0e7836 */ /* 0x000fe20000000000 */
[----:B------:R-:W-:Y:S01]  /*18ac0*/  R2UR UR7, R15 ;  /* 0x000000000f0772ca */ /* 0x000fe200000e0000 */
[----:B------:R-:W-:-:S03]  /*18ad0*/  IMAD.MOV.U32 R15, RZ, RZ, -0x3ffffff0 ;  /* 0xc0000010ff0f7424 */ /* 0x000fc600078e00ff */
[----:B------:R-:W-:Y:S08]  /*18ae0*/  MUFU.TANH R152, R152 ;  /* 0x0000009800987308 */ /* 0x000ff00000002400 */
[----:B------:R-:W-:Y:S08]  /*18af0*/  MUFU.TANH R154, R154 ;  /* 0x0000009a009a7308 */ /* 0x000ff00000002400 */
[----:B------:R-:W-:Y:S01]  /*18b00*/  MUFU.TANH R153, R153 ;  /* 0x0000009900997308 */ /* 0x000fe20000002400 */
[----:B-1----:R-:W-:-:S07]  /*18b10*/  LOP3.LUT R227, R227, 0x7f, RZ, 0xc0, !PT ;  /* 0x0000007fe3e37812 */ /* 0x002fce00078ec0ff */
[----:B------:R-:W-:Y:S01]  /*18b20*/  MUFU.TANH R155, R155 ;  /* 0x0000009b009b7308 */ /* 0x000fe20000002400 */
[----:B------:R-:W-:Y:S02]  /*18b30*/  ISETP.NE.AND P1, PT, R227, RZ, PT ;  /* 0x000000ffe300720c */ /* 0x000fe40003f25270 */
[----:B------:R-:W1:Y:S05]  /*18b40*/  S2R R227, SR_TID.X ;  /* 0x0000000000e37919 */ /* 0x000e6a0000002100 */
[----:B------:R-:W-:Y:S08]  /*18b50*/  MUFU.TANH R156, R156 ;  /* 0x0000009c009c7308 */ /* 0x000ff00000002400 */
[----:B------:R-:W-:Y:S08]  /*18b60*/  MUFU.TANH R158, R158 ;  /* 0x0000009e009e7308 */ /* 0x000ff00000002400 */
[----:B------:R-:W-:Y:S08]  /*18b70*/  MUFU.TANH R157, R157 ;  /* 0x0000009d009d7308 */ /* 0x000ff00000002400 */
[----:B------:R-:W-:Y:S01]  /*18b80*/  MUFU.TANH R159, R159 ;  /* 0x0000009f009f7308 */ /* 0x000fe20000002400 */
[----:B-1----:R-:W-:-:S07]  /*18b90*/  SHF.R.U32.HI R227, RZ, 0x7, R227 ;  /* 0x00000007ffe37819 */ /* 0x002fce00000116e3 */
        /* <DEDUP_REMOVED lines=40> */
[----:B------:R-:W-:Y:S01]  /*18e20*/  FMUL.FTZ R15, R2, R186 ;  /* 0x000000ba020f7220 */ /* 0x000fe20000410000 */
        /* <DEDUP_REMOVED lines=10> */
[----:B0-----:R-:W-:Y:S01]  /*18ed0*/  FMNMX.FTZ R197, R13, R0, !PT ;  /* 0x000000000dc57209 */ /* 0x001fe20007810000 */
[C---:B------:R-:W-:Y:S01]  /*18ee0*/  FMUL.FTZ R195, R2.reuse, R198 ;  /* 0x000000c602c37220 */ /* 0x040fe20000410000 */
[----:B------:R-:W-:Y:S01]  /*18ef0*/  FMUL.FTZ R198, R2, R88 ;  /* 0x0000005802c67220 */ /* 0x000fe20000410000 */
[----:B------:R-:W0:Y:S08]  /*18f00*/  MUFU.TANH R14, R14 ;  /* 0x0000000e000e7308 */ /* 0x000e300000002400 */
[----:B------:R-:W2:Y:S01]  /*18f10*/  MUFU.TANH R185, R185 ;  /* 0x000000b900b97308 */ /* 0x000ea20000002400 */
[----:B-1----:R-:W-:-:S04]  /*18f20*/  FMNMX.FTZ R199, R15, R233, !PT ;  /* 0x000000e90fc77209 */ /* 0x002fc80007810000 */
[----:B------:R-:W-:-:S03]  /*18f30*/  FMNMX.FTZ R199, R184, R199, !PT ;  /* 0x000000c7b8c77209 */ /* 0x000fc60007810000 */
[----:B------:R-:W1:Y:S01]  /*18f40*/  MUFU.TANH R186, R186 ;  /* 0x000000ba00ba7308 */ /* 0x000e620000002400 */
[----:B0-----:R-:W-:Y:S02]  /*18f50*/  FMNMX.FTZ R197, R14, R197, !PT ;  /* 0x000000c50ec57209 */ /* 0x001fe40007810000 */
[----:B------:R-:W-:-:S05]  /*18f60*/  FMNMX.FTZ R199, R187, R199, !PT ;  /* 0x000000c7bbc77209 */ /* 0x000fca0007810000 */
[----:B------:R-:W0:Y:S01]  /*18f70*/  MUFU.TANH R188, R188 ;  /* 0x000000bc00bc7308 */ /* 0x000e220000002400 */
[----:B--2---:R-:W-:-:S07]  /*18f80*/  FMNMX.FTZ R197, R185, R197, !PT ;  /* 0x000000c5b9c57209 */ /* 0x004fce0007810000 */
[----:B------:R-:W2:Y:S01]  /*18f90*/  MUFU.TANH R189, R189 ;  /* 0x000000bd00bd7308 */ /* 0x000ea20000002400 */
[----:B-1----:R-:W-:-:S07]  /*18fa0*/  FMNMX.FTZ R197, R186, R197, !PT ;  /* 0x000000c5bac57209 */ /* 0x002fce0007810000 */
[----:B------:R-:W1:Y:S01]  /*18fb0*/  MUFU.TANH R191, R191 ;  /* 0x000000bf00bf7308 */ /* 0x000e620000002400 */
[----:B0-----:R-:W-:-:S07]  /*18fc0*/  FMNMX.FTZ R199, R188, R199, !PT ;  /* 0x000000c7bcc77209 */ /* 0x001fce0007810000 */
[----:B------:R-:W0:Y:S01]  /*18fd0*/  MUFU.TANH R192, R192 ;  /* 0x000000c000c07308 */ /* 0x000e220000002400 */
[----:B--2---:R-:W-:-:S04]  /*18fe0*/  FMNMX.FTZ R197, R189, R197, !PT ;  /* 0x000000c5bdc57209 */ /* 0x004fc80007810000 */
[----:B------:R-:W-:-:S03]  /*18ff0*/  FMNMX.FTZ R197, R190, R197, !PT ;  /* 0x000000c5bec57209 */ /* 0x000fc60007810000 */
[----:B------:R-:W2:Y:S01]  /*19000*/  MUFU.TANH R195, R195 ;  /* 0x000000c300c37308 */ /* 0x000ea20000002400 */
[----:B-1----:R-:W-:Y:S02]  /*19010*/  FMNMX.FTZ R199, R191, R199, !PT ;  /* 0x000000c7bfc77209 */ /* 0x002fe40007810000 */
[----:B------:R-:W-:-:S05]  /*19020*/  FMNMX.FTZ R197, R193, R197, !PT ;  /* 0x000000c5c1c57209 */ /* 0x000fca0007810000 */
[----:B------:R-:W1:Y:S01]  /*19030*/  MUFU.TANH R194, R194 ;  /* 0x000000c200c27308 */ /* 0x000e620000002400 */
[----:B0-----:R-:W-:-:S07]  /*19040*/  FMNMX.FTZ R199, R192, R199, !PT ;  /* 0x000000c7c0c77209 */ /* 0x001fce0007810000 */
[----:B------:R-:W-:Y:S01]  /*19050*/  MUFU.TANH R126, R126 ;  /* 0x0000007e007e7308 */ /* 0x000fe20000002400 */
[----:B--2---:R-:W-:-:S04]  /*19060*/  FMNMX.FTZ R199, R195, R199, !PT ;  /* 0x000000c7c3c77209 */ /* 0x004fc80007810000 */
[----:B------:R-:W-:-:S03]  /*19070*/  FMNMX.FTZ R199, R196, R199, !PT ;  /* 0x000000c7c4c77209 */ /* 0x000fc60007810000 */
[----:B------:R-:W0:Y:S01]  /*19080*/  MUFU.TANH R125, R125 ;  /* 0x0000007d007d7308 */ /* 0x000e220000002400 */
[----:B-1----:R-:W-:Y:S02]  /*19090*/  FMNMX.FTZ R197, R194, R197, !PT ;  /* 0x000000c5c2c57209 */ /* 0x002fe40007810000 */
[----:B------:R-:W-:Y:S02]  /*190a0*/  FMNMX.FTZ R199, R170, R199, !PT ;  /* 0x000000c7aac77209 */ /* 0x000fe40007810000 */
[----:B------:R-:W-:Y:S02]  /*190b0*/  FMNMX.FTZ R197, R168, R197, !PT ;  /* 0x000000c5a8c57209 */ /* 0x000fe40007810000 */
[----:B------:R-:W-:Y:S01]  /*190c0*/  FMNMX.FTZ R199, R171, R199, !PT ;  /* 0x000000c7abc77209 */ /* 0x000fe20007810000 */
[----:B------:R-:W-:Y:S01]  /*190d0*/  MUFU.TANH R127, R127 ;  /* 0x0000007f007f7308 */ /* 0x000fe20000002400 */
[----:B------:R-:W-:Y:S02]  /*190e0*/  FMNMX.FTZ R197, R169, R197, !PT ;  /* 0x000000c5a9c57209 */ /* 0x000fe40007810000 */
[----:B------:R-:W-:-:S02]  /*190f0*/  FMNMX.FTZ R199, R174, R199, !PT ;  /* 0x000000c7aec77209 */ /* 0x000fc40007810000 */
[----:B------:R-:W-:Y:S02]  /*19100*/  FMNMX.FTZ R197, R172, R197, !PT ;  /* 0x000000c5acc57209 */ /* 0x000fe40007810000 */
[----:B------:R-:W-:Y:S01]  /*19110*/  FMNMX.FTZ R199, R175, R199, !PT ;  /* 0x000000c7afc77209 */ /* 0x000fe20007810000 */
[----:B------:R-:W1:Y:S01]  /*19120*/  MUFU.TANH R128, R128 ;  /* 0x0000008000807308 */ /* 0x000e620000002400 */
        /* <DEDUP_REMOVED lines=9> */
[----:B------:R-:W2:Y:S01]  /*191c0*/  MUFU.TANH R129, R129 ;  /* 0x0000008100817308 */ /* 0x000ea20000002400 */
[----:B------:R-:W-:Y:S02]  /*191d0*/  FMNMX.FTZ R197, R181, R197, !PT ;  /* 0x000000c5b5c57209 */ /* 0x000fe40007810000 */
[----:B------:R-:W-:Y:S02]  /*191e0*/  FMNMX.FTZ R199, R154, R199, !PT ;  /* 0x000000c79ac77209 */ /* 0x000fe40007810000 */
[----:B------:R-:W-:-:S02]  /*191f0*/  FMNMX.FTZ R197, R152, R197, !PT ;  /* 0x000000c598c57209 */ /* 0x000fc40007810000 */
[----:B------:R-:W-:Y:S01]  /*19200*/  FMNMX.FTZ R199, R155, R199, !PT ;  /* 0x000000c79bc77209 */ /* 0x000fe20007810000 */
[----:B------:R-:W-:Y:S01]  /*19210*/  MUFU.TANH R131, R131 ;  /* 0x0000008300837308 */ /* 0x000fe20000002400 */
[----:B------:R-:W-:Y:S02]  /*19220*/  FMNMX.FTZ R197, R153, R197, !PT ;  /* 0x000000c599c57209 */ /* 0x000fe40007810000 */
[----:B------:R-:W-:Y:S02]  /*19230*/  FMNMX.FTZ R199, R158, R199, !PT ;  /* 0x000000c79ec77209 */ /* 0x000fe40007810000 */
[----:B------:R-:W-:Y:S01]  /*19240*/  FMNMX.FTZ R197, R156, R197, !PT ;  /* 0x000000c59cc57209 */ /* 0x000fe20007810000 */
[----:B------:R-:W-:Y:S02]  /*19250*/  WARPGROUP.DEPBAR.LE gsb0, 0x0 ;  /* 0x00008000000079c5 */ /* 0x000fe40000010000 */
[----:B------:R-:W-:Y:S01]  /*19260*/  FMNMX.FTZ R199, R159, R199, !PT ;  /* 0x000000c79fc77209 */ /* 0x000fe20007810000 */
[----:B------:R-:W3:Y:S01]  /*19270*/  MUFU.TANH R132, R132 ;  /* 0x0000008400847308 */ /* 0x000ee20000002400 */
[----:B------:R-:W-:Y:S01]  /*19280*/  FMNMX.FTZ R197, R157, R197, !PT ;  /* 0x000000c59dc57209 */ /* 0x000fe20007810000 */
[----:B------:R-:W-:Y:S01]  /*19290*/  WARPGROUP.ARRIVE ;  /* 0x00000000000079c5 */ /* 0x000fe20000000000 */
[----:B------:R-:W-:-:S02]  /*192a0*/  FMNMX.FTZ R199, R162, R199, !PT ;  /* 0x000000c7a2c77209 */ /* 0x000fc40007810000 */
[----:B------:R-:W-:Y:S02]  /*192b0*/  FMNMX.FTZ R197, R160, R197, !PT ;  /* 0x000000c5a0c57209 */ /* 0x000fe40007810000 */
[----:B------:R-:W-:Y:S01]  /*192c0*/  FMNMX.FTZ R199, R163, R199, !PT ;  /* 0x000000c7a3c77209 */ /* 0x000fe20007810000 */
[----:B------:R-:W-:Y:S01]  /*192d0*/  MUFU.TANH R134, R134 ;  /* 0x0000008600867308 */ /* 0x000fe20000002400 */
[----:B------:R-:W-:Y:S01]  /*192e0*/  FMNMX.FTZ R88, R161, R197, !PT ;  /* 0x000000c5a1587209 */ /* 0x000fe20007810000 */
[----:B------:R-:W-:Y:S03]  /*192f0*/  QGMMA.64x128x32.F32.E4M3.E4M3 R24, R208, gdesc[UR4], R24, gsb0 ;  /* 0x01e00004d0187df3 */ /* 0x000fe60008000818 */
[----:B------:R-:W-:-:S03]  /*19300*/  FMNMX.FTZ R88, R164, R88, !PT ;  /* 0x00000058a4587209 */ /* 0x000fc60007810000 */
[----:B------:R4:W-:Y:S01]  /*19310*/  MUFU.TANH R197, R198 ;  /* 0x000000c600c57308 */ /* 0x0009e20000002400 */
[----:B------:R-:W-:-:S04]  /*19320*/  FMNMX.FTZ R88, R165, R88, !PT ;  /* 0x00000058a5587209 */ /* 0x000fc80007810000 */
[----:B------:R-:W-:-:S03]  /*19330*/  FMNMX.FTZ R88, R136, R88, !PT ;  /* 0x0000005888587209 */ /* 0x000fc60007810000 */
[----:B------:R-:W3:Y:S01]  /*19340*/  MUFU.TANH R133, R133 ;  /* 0x0000008500857308 */ /* 0x000ee20000002400 */
[----:B----4-:R-:W-:Y:S01]  /*19350*/  FMUL.FTZ R198, R2, R89 ;  /* 0x0000005902c67220 */ /* 0x010fe20000410000 */
[----:B------:R-:W-:Y:S01]  /*19360*/  FMNMX.FTZ R89, R166, R199, !PT ;  /* 0x000000c7a6597209 */ /* 0x000fe20007810000 */
[----:B------:R-:W-:Y:S01]  /*19370*/  FMUL.FTZ R199, R2, R90 ;  /* 0x0000005a02c77220 */ /* 0x000fe20000410000 */
        /* <DEDUP_REMOVED lines=8> */
[----:B------:R-:W4:Y:S01]  /*19400*/  MUFU.TANH R104, R104 ;  /* 0x0000006800687308 */ /* 0x000f220000002400 */
        /* <DEDUP_REMOVED lines=16> */
[----:B0-----:R-:W-:Y:S02]  /*19510*/  FMNMX.FTZ R88, R125, R88, !PT ;  /* 0x000000587d587209 */ /* 0x001fe40007810000 */
[----:B------:R-:W-:-:S02]  /*19520*/  FMNMX.FTZ R89, R123, R89, !PT ;  /* 0x000000597b597209 */ /* 0x000fc40007810000 */
[----:B-1----:R-:W-:Y:S01]  /*19530*/  FMNMX.FTZ R88, R128, R88, !PT ;  /* 0x0000005880587209 */ /* 0x002fe20007810000 */
[----:B------:R-:W0:Y:S01]  /*19540*/  MUFU.TANH R108, R108 ;  /* 0x0000006c006c7308 */ /* 0x000e220000002400 */
[----:B------:R-:W-:Y:S02]  /*19550*/  FMNMX.FTZ R89, R126, R89, !PT ;  /* 0x000000597e597209 */ /* 0x000fe40007810000 */
[----:B--2---:R-:W-:Y:S02]  /*19560*/  FMNMX.FTZ R88, R129, R88, !PT ;  /* 0x0000005881587209 */ /* 0x004fe40007810000 */
[----:B------:R-:W-:Y:S02]  /*19570*/  FMNMX.FTZ R89, R127, R89, !PT ;  /* 0x000000597f597209 */ /* 0x000fe40007810000 */
[----:B---3--:R-:W-:Y:S01]  /*19580*/  FMNMX.FTZ R88, R132, R88, !PT ;  /* 0x0000005884587209 */ /* 0x008fe20007810000 */
[----:B------:R-:W1:Y:S01]  /*19590*/  MUFU.TANH R110, R110 ;  /* 0x0000006e006e7308 */ /* 0x000e620000002400 */
[----:B------:R-:W-:-:S02]  /*195a0*/  FMNMX.FTZ R89, R130, R89, !PT ;  /* 0x0000005982597209 */ /* 0x000fc40007810000 */
[----:B------:R-:W-:Y:S02]  /*195b0*/  FMNMX.FTZ R88, R133, R88, !PT ;  /* 0x0000005885587209 */ /* 0x000fe40007810000 */
[----:B------:R-:W-:Y:S02]  /*195c0*/  FMNMX.FTZ R89, R131, R89, !PT ;  /* 0x0000005983597209 */ /* 0x000fe40007810000 */
[----:B----4-:R-:W-:Y:S01]  /*195d0*/  FMNMX.FTZ R88, R104, R88, !PT ;  /* 0x0000005868587209 */ /* 0x010fe20007810000 */
[----:B------:R-:W2:Y:S01]  /*195e0*/  MUFU.TANH R109, R109 ;  /* 0x0000006d006d7308 */ /* 0x000ea20000002400 */
[----:B------:R-:W-:Y:S02]  /*195f0*/  FMNMX.FTZ R89, R134, R89, !PT ;  /* 0x0000005986597209 */ /* 0x000fe40007810000 */
[----:B------:R-:W-:Y:S02]  /*19600*/  FMNMX.FTZ R88, R105, R88, !PT ;  /* 0x0000005869587209 */ /* 0x000fe40007810000 */
[----:B------:R-:W-:-:S02]  /*19610*/  FMNMX.FTZ R89, R135, R89, !PT ;  /* 0x0000005987597209 */ /* 0x000fc40007810000 */
[----:B0-----:R-:W-:Y:S01]  /*19620*/  FMNMX.FTZ R88, R108, R88, !PT ;  /* 0x000000586c587209 */ /* 0x001fe20007810000 */
[----:B------:R-:W0:Y:S01]  /*19630*/  MUFU.TANH R111, R111 ;  /* 0x0000006f006f7308 */ /* 0x000e220000002400 */
[----:B------:R-:W-:-:S04]  /*19640*/  FMNMX.FTZ R89, R106, R89, !PT ;  /* 0x000000596a597209 */ /* 0x000fc80007810000 */
[----:B------:R-:W-:-:S03]  /*19650*/  FMNMX.FTZ R89, R107, R89, !PT ;  /* 0x000000596b597209 */ /* 0x000fc60007810000 */
[----:B------:R-:W3:Y:S01]  /*19660*/  MUFU.TANH R112, R112 ;  /* 0x0000007000707308 */ /* 0x000ee20000002400 */
[----:B-1----:R-:W-:Y:S02]  /*19670*/  FMNMX.FTZ R89, R110, R89, !PT ;  /* 0x000000596e597209 */ /* 0x002fe40007810000 */
[----:B--2---:R-:W-:-:S05]  /*19680*/  FMNMX.FTZ R88, R109, R88, !PT ;  /* 0x000000586d587209 */ /* 0x004fca0007810000 */
        /* <DEDUP_REMOVED lines=9> */
[----:B--2---:R-:W-:Y:S01]  /*19720*/  FMNMX.FTZ R89, R115, R89, !PT ;  /* 0x0000005973597209 */ /* 0x004fe20007810000 */
[----:B------:R-:W-:-:S06]  /*19730*/  WARPGROUP.DEPBAR.LE gsb0, 0x0 ;  /* 0x00008000000079c5 */ /* 0x000fcc0000010000 */
[----:B------:R-:W2:Y:S01]  /*19740*/  MUFU.TANH R117, R117 ;  /* 0x0000007500757308 */ /* 0x000ea20000002400 */
[----:B-1----:R-:W-:Y:S01]  /*19750*/  FMNMX.FTZ R88, R116, R88, !PT ;  /* 0x0000005874587209 */ /* 0x002fe20007810000 */
[----:B------:R-:W-:-:S06]  /*19760*/  WARPGROUP.ARRIVE ;  /* 0x00000000000079c5 */ /* 0x000fcc0000000000 */
[----:B------:R-:W1:Y:S01]  /*19770*/  MUFU.TANH R119, R119 ;  /* 0x0000007700777308 */ /* 0x000e620000002400 */
[----:B0-----:R-:W-:-:S07]  /*19780*/  FMNMX.FTZ R89, R118, R89, !PT ;  /* 0x0000005976597209 */ /* 0x001fce0007810000 */
[----:B------:R-:W0:Y:S01]  /*19790*/  MUFU.TANH R199, R199 ;  /* 0x000000c700c77308 */ /* 0x000e220000002400 */
[----:B--2---:R-:W-:-:S04]  /*197a0*/  FMNMX.FTZ R88, R117, R88, !PT ;  /* 0x0000005875587209 */ /* 0x004fc80007810000 */
[----:B------:R-:W-:-:S03]  /*197b0*/  FMNMX.FTZ R88, R197, R88, !PT ;  /* 0x00000058c5587209 */ /* 0x000fc60007810000 */
        /* <DEDUP_REMOVED lines=27> */
[----:B0-----:R-:W-:Y:S02]  /*19970*/  FMNMX.FTZ R89, R102, R89, !PT ;  /* 0x0000005966597209 */ /* 0x001fe40007810000 */
[----:B--2---:R-:W-:Y:S02]  /*19980*/  FMNMX.FTZ R201, R101, R88, !PT ;  /* 0x0000005865c97209 */ /* 0x004fe40007810000 */
[----:B-1----:R-:W-:-:S03]  /*19990*/  FMNMX.FTZ R90, R103, R89, !PT ;  /* 0x00000059675a7209 */ /* 0x002fc60007810000 */
[----:B------:R-:W0:Y:S04]  /*199a0*/  SHFL.BFLY PT, R89, R201, 0x2, 0x1f ;  /* 0x0c401f00c9597f89 */ /* 0x000e2800000e0000 */
[----:B------:R-:W1:Y:S01]  /*199b0*/  SHFL.BFLY PT, R88, R90, 0x2, 0x1f ;  /* 0x0c401f005a587f89 */ /* 0x000e6200000e0000 */
[----:B0-----:R-:W-:Y:S01]  /*199c0*/  FMNMX.FTZ R201, R201, R89, !PT ;  /* 0x00000059c9c97209 */ /* 0x001fe20007810000 */
[----:B------:R-:W-:Y:S01]  /*199d0*/  IMAD.MOV.U32 R89, RZ, RZ, -0x3ffffff0 ;  /* 0xc0000010ff597424 */ /* 0x000fe200078e00ff */
[----:B-1----:R-:W-:-:S03]  /*199e0*/  FMNMX.FTZ R90, R90, R88, !PT ;  /* 0x000000585a5a7209 */ /* 0x002fc60007810000 */
[----:B------:R-:W0:Y:S01]  /*199f0*/  SHFL.BFLY PT, R202, R201, 0x1, 0x1f ;  /* 0x0c201f00c9ca7f89 */ /* 0x000e2200000e0000 */
[----:B------:R-:W-:Y:S02]  /*19a00*/  IADD3 R88, R12, 0x500, RZ ;  /* 0x000005000c587810 */ /* 0x000fe40007ffe0ff */
[----:B------:R-:W-:Y:S01]  /*19a10*/  R2UR UR7, R89 ;  /* 0x00000000590772ca */ /* 0x000fe200000e0000 */
[----:B------:R-:W1:Y:S01]  /*19a20*/  SHFL.BFLY PT, R200, R90, 0x1, 0x1f ;  /* 0x0c201f005ac87f89 */ /* 0x000e6200000e0000 */
[----:B------:R-:W-:Y:S01]  /*19a30*/  R2UR UR6, R88 ;  /* 0x00000000580672ca */ /* 0x000fe200000e0000 */
[----:B------:R-:W-:-:S12]  /*19a40*/  IMAD.U32 R88, RZ, RZ, UR4 ;  /* 0x00000004ff587e24 */ /* 0x000fd8000f8e00ff */
[----:B------:R-:W-:Y:S01]  /*19a50*/  QGMMA.64x128x32.F32.E4M3.E4M3 R24, R212, gdesc[UR4], R24, gsb0 ;  /* 0x01e00004d4187df3 */ /* 0x000fe20008000818 */
[----:B0-----:R-:W-:Y:S02]  /*19a60*/  FMNMX.FTZ R89, R201, R202, !PT ;  /* 0x000000cac9597209 */ /* 0x001fe40007810000 */
[----:B-1----:R-:W-:-:S03]  /*19a70*/  FMNMX.FTZ R90, R90, R200, !PT ;  /* 0x000000c85a5a7209 */ /* 0x002fc60007810000 */
[C---:B------:R-:W-:Y:S01]  /*19a80*/  FFMA.FTZ R203, R89.reuse, R88, -8 ;  /* 0xc100000059cb7423 */ /* 0x040fe20000010058 */
        /* <DEDUP_REMOVED lines=101> */
[----:B-1----:R-:W-:-:S01]  /*1a0e0*/  FADD.FTZ R3, R184, R3 ;  /* 0x00000003b8037221 */ /* 0x002fc20000010000 */
        /* <DEDUP_REMOVED lines=26> */
[----:B------:R-:W-:-:S02]  /*1a290*/  WARPGROUP.DEPBAR.LE gsb0, 0x0 ;  /* 0x00008000000079c5 */ /* 0x000fc40000010000 */
[----:B------:R-:W-:Y:S02]  /*1a2a0*/  WARPGROUP.ARRIVE ;  /* 0x00000000000079c5 */ /* 0x000fe40000000000 */
[----:B------:R-:W1:Y:S01]  /*1a2b0*/  MUFU.EX2 R195, R195 ;  /* 0x000000c300c37308 */ /* 0x000e620000000800 */
[----:B--2---:R-:W-:-:S07]  /*1a2c0*/  FADD.FTZ R3, R192, R3 ;  /* 0x00000003c0037221 */ /* 0x004fce0000010000 */
[----:B------:R-:W2:Y:S01]  /*1a2d0*/  MUFU.EX2 R14, R14 ;  /* 0x0000000e000e7308 */ /* 0x000ea20000000800 */
[----:B0-----:R-:W-:-:S07]  /*1a2e0*/  FFMA.FTZ R234, R201, R234, R13 ;  /* 0x000000eac9ea7223 */ /* 0x001fce000001000d */
        /* <DEDUP_REMOVED lines=90> */
[----:B------:R-:W-:Y:S02]  /*1a890*/  VIADD R92, R12, 0x600 ;  /* 0x000006000c5c7836 */ /* 0x000fe40000000000 */
[----:B------:R-:W-:-:S03]  /*1a8a0*/  FFMA.FTZ R12, R114, R88, -R203 ;  /* 0x00000058720c7223 */ /* 0x000fc600000108cb */
[----:B------:R-:W-:Y:S01]  /*1a8b0*/  R2UR UR6, R92 ;  /* 0x000000005c0672ca */ /* 0x000fe200000e0000 */
        /* <DEDUP_REMOVED lines=8> */
[----:B-1----:R-:W-:-:S01]  /*1a940*/  FADD.FTZ R114, R150, R93 ;  /* 0x0000005d96727221 */ /* 0x002fc20000010000 */
[----:B------:R-:W-:-:S05]  /*1a950*/  IMAD.MOV.U32 R93, RZ, RZ, -0x3ffffff0 ;  /* 0xc0000010ff5d7424 */ /* 0x000fca00078e00ff */
[----:B------:R-:W-:Y:S01]  /*1a960*/  R2UR UR7, R93 ;  /* 0x000000005d0772ca */ /* 0x000fe200000e0000 */
[----:B------:R-:W1:Y:S01]  /*1a970*/  MUFU.EX2 R141, R141 ;  /* 0x0000008d008d7308 */ /* 0x000e620000000800 */
[----:B--2---:R-:W-:-:S01]  /*1a980*/  FADD.FTZ R234, R137, R234 ;  /* 0x000000ea89ea7221 */ /* 0x004fc20000010000 */
[----:B------:R-:W-:Y:S01]  /*1a990*/  FFMA.FTZ R93, R199, R88, -R203 ;  /* 0x00000058c75d7223 */ /* 0x000fe200000108cb */
[----:B------:R-:W-:-:S05]  /*1a9a0*/  @!P1 LEA R199, R232, R16, 0x3 ;  /* 0x00000010e8c79211 */ /* 0x000fca00078e18ff */
[----:B------:R-:W2:Y:S01]  /*1a9b0*/  MUFU.EX2 R144, R144 ;  /* 0x0000009000907308 */ /* 0x000ea20000000800 */
[----:B0-----:R-:W-:-:S01]  /*1a9c0*/  FADD.FTZ R234, R140, R234 ;  /* 0x000000ea8cea7221 */ /* 0x001fc20000010000 */
[----:B------:R-:W-:Y:S02]  /*1a9d0*/  @!P1 VIADD R199, R199, 0x2e840 ;  /* 0x0002e840c7c79836 */ /* 0x000fe40000000000 */
[----:B------:R-:W-:Y:S03]  /*1a9e0*/  QGMMA.64x128x32.F32.E4M3.E4M3 R24, R216, gdesc[UR4], R24, gsb0 ;  /* 0x01e00004d8187df3 */ /* 0x000fe60008000818 */
[----:B------:R-:W-:Y:S01]  /*1a9f0*/  @!P1 PRMT R199, RZ, 0x654, R199 ;  /* 0x00000654ffc79816 */ /* 0x000fe200000000c7 */
        /* <DEDUP_REMOVED lines=91> */
[----:B------:R2:W-:Y:S01]  /*1afb0*/  @!P1 SYNCS.ARRIVE.TRANS64.RED.A1T0 RZ, [R199+URZ], RZ ;  /* 0x000000ffc7ff99a7 */ /* 0x0005e2000810043f */
[----:B0-----:R-:W-:-:S05]  /*1afc0*/  FADD.FTZ R114, R204, R114 ;  /* 0x00000072cc727221 */ /* 0x001fca0000010000 */
[----:B------:R-:W0:Y:S08]  /*1afd0*/  MUFU.EX2 R96, R96 ;  /* 0x0000006000607308 */ /* 0x000e300000000800 */
[----:B------:R-:W4:Y:S01]  /*1afe0*/  MUFU.EX2 R98, R98 ;  /* 0x0000006200627308 */ /* 0x000f220000000800 */
[----:B---3--:R-:W-:-:S07]  /*1aff0*/  FADD.FTZ R118, R95, R118 ;  /* 0x000000765f767221 */ /* 0x008fce0000010000 */
[----:B------:R-:W3:Y:S01]  /*1b000*/  MUFU.EX2 R97, R97 ;  /* 0x0000006100617308 */ /* 0x000ee20000000800 */
[----:B0-----:R-:W-:-:S07]  /*1b010*/  FADD.FTZ R114, R96, R114 ;  /* 0x0000007260727221 */ /* 0x001fce0000010000 */
[----:B------:R-:W0:Y:S01]  /*1b020*/  MUFU.EX2 R99, R99 ;  /* 0x0000006300637308 */ /* 0x000e220000000800 */
[----:B----4-:R-:W-:-:S07]  /*1b030*/  FADD.FTZ R118, R98, R118 ;  /* 0x0000007662767221 */ /* 0x010fce0000010000 */
[----:B------:R-:W4:Y:S01]  /*1b040*/  MUFU.EX2 R100, R100 ;  /* 0x0000006400647308 */ /* 0x000f220000000800 */
[----:B---3--:R-:W-:-:S07]  /*1b050*/  FADD.FTZ R114, R97, R114 ;  /* 0x0000007261727221 */ /* 0x008fce0000010000 */
[----:B------:R-:W3:Y:S01]  /*1b060*/  MUFU.EX2 R102, R102 ;  /* 0x0000006600667308 */ /* 0x000ee20000000800 */
[----:B0-----:R-:W-:-:S07]  /*1b070*/  FADD.FTZ R118, R99, R118 ;  /* 0x0000007663767221 */ /* 0x001fce0000010000 */
[----:B------:R-:W0:Y:S01]  /*1b080*/  MUFU.EX2 R101, R101 ;  /* 0x0000006500657308 */ /* 0x000e220000000800 */
[----:B----4-:R-:W-:-:S07]  /*1b090*/  FADD.FTZ R114, R100, R114 ;  /* 0x0000007264727221 */ /* 0x010fce0000010000 */
[----:B------:R-:W1:Y:S01]  /*1b0a0*/  MUFU.EX2 R103, R103 ;  /* 0x0000006700677308 */ /* 0x000e620000000800 */
[----:B---3--:R-:W-:-:S01]  /*1b0b0*/  FADD.FTZ R118, R102, R118 ;  /* 0x0000007666767221 */ /* 0x008fc20000010000 */
[----:B0-----:R-:W-:-:S03]  /*1b0c0*/  FADD.FTZ R234, R101, R114 ;  /* 0x0000007265ea7221 */ /* 0x001fc60000010000 */
[----:B-1----:R-:W-:Y:S01]  /*1b0d0*/  FADD.FTZ R3, R103, R118 ;  /* 0x0000007667037221 */ /* 0x002fe20000010000 */
[----:B--2---:R-:W-:Y:S06]  /*1b0e0*/  @!P0 BRA `(.L_x_6536) ;  /* 0x0000000000048947 */ /* 0x004fec0003800000 */
[----:B------:R-:W-:Y:S01]  /*1b0f0*/  BPT.TRAP 0x1 ;  /* 0x000000040000795c */ /* 0x000fe20000300000 */
.L_x_6536:
[----:B------:R-:W2:Y:S04]  /*1b100*/  LDL R0, [R1+0x8c] ;  /* 0x00008c0001007983 */ /* 0x000ea80000100800 */
[----:B------:R-:W3:Y:S01]  /*1b110*/  LDL R114, [R1+0x54] ;  /* 0x0000540001727983 */ /* 0x000ee20000100800 */
[----:B------:R-:W-:Y:S02]  /*1b120*/  F2FP.SATFINITE.E4M3.F32.PACK_AB_MERGE_C R158, R159, R158, RZ ;  /* 0x0000009e9f9e723e */ /* 0x000fe400048070ff */
[----:B------:R-:W-:Y:S02]  /*1b130*/  F2FP.SATFINITE.E4M3.F32.PACK_AB_MERGE_C R164, R165, R164, RZ ;  /* 0x000000a4a5a4723e */ /* 0x000fe400048070ff */
[----:B------:R-:W-:Y:S02]  /*1b140*/  F2FP.SATFINITE.E4M3.F32.PACK_AB_MERGE_C R156, R157, R156, RZ ;  /* 0x0000009c9d9c723e */ /* 0x000fe400048070ff */
[----:B------:R-:W-:-:S02]  /*1b150*/  F2FP.SATFINITE.E4M3.F32.PACK_AB_MERGE_C R202, R204, R202, RZ ;  /* 0x000000caccca723e */ /* 0x000fc400048070ff */
[----:B------:R-:W-:Y:S02]  /*1b160*/  F2FP.SATFINITE.E4M3.F32.PACK_AB_MERGE_C R158, R155, R154, R158 ;  /* 0x0000009a9b9e723e */ /* 0x000fe4000480709e */
[----:B------:R-:W-:Y:S02]  /*1b170*/  F2FP.SATFINITE.E4M3.F32.PACK_AB_MERGE_C R164, R161, R160, R164 ;  /* 0x000000a0a1a4723e */ /* 0x000fe400048070a4 */
[----:B------:R-:W-:Y:S02]  /*1b180*/  F2FP.SATFINITE.E4M3.F32.PACK_AB_MERGE_C R185, R186, R185, RZ ;  /* 0x000000b9bab9723e */ /* 0x000fe400048070ff */
[----:B------:R-:W-:Y:S02]  /*1b190*/  F2FP.SATFINITE.E4M3.F32.PACK_AB_MERGE_C R187, R188, R187, RZ ;  /* 0x000000bbbcbb723e */ /* 0x000fe400048070ff */
[----:B------:R-:W-:Y:S02]  /*1b1a0*/  F2FP.SATFINITE.E4M3.F32.PACK_AB_MERGE_C R193, R194, R193, RZ ;  /* 0x000000c1c2c1723e */ /* 0x000fe400048070ff */
[----:B------:R-:W-:-:S02]  /*1b1b0*/  F2FP.SATFINITE.E4M3.F32.PACK_AB_MERGE_C R195, R196, R195, RZ ;  /* 0x000000c3c4c3723e */ /* 0x000fc400048070ff */
[----:B------:R-:W-:Y:S02]  /*1b1c0*/  F2FP.SATFINITE.E4M3.F32.PACK_AB_MERGE_C R172, R173, R172, RZ ;  /* 0x000000acadac723e */ /* 0x000fe400048070ff */
[----:B------:R-:W-:Y:S02]  /*1b1d0*/  F2FP.SATFINITE.E4M3.F32.PACK_AB_MERGE_C R174, R175, R174, RZ ;  /* 0x000000aeafae723e */ /* 0x000fe400048070ff */
        /* <DEDUP_REMOVED lines=112> */
[----:B------:R-:W-:Y:S02]  /*1b8e0*/  MOV R200, R156 ;  /* 0x0000009c00c87202 */ /* 0x000fe40000000f00 */
[----:B--2---:R-:W-:Y:S01]  /*1b8f0*/  R2UR UR4, R0 ;  /* 0x00000000000472ca */ /* 0x004fe200000e0000 */
[----:B------:R-:W-:Y:S01]  /*1b900*/  IMAD R0, R21, 0x8, R16 ;  /* 0x0000000815007824 */ /* 0x000fe200078e0210 */
[----:B---3--:R-:W-:-:S03]  /*1b910*/  ISETP.GT.AND P1, PT, R20, R114, PT ;  /* 0x000000721400720c */ /* 0x008fc60003f24270 */
[----:B------:R-:W-:-:S08]  /*1b920*/  VIADD R0, R0, 0x2e860 ;  /* 0x0002e86000007836 */ /* 0x000fd00000000000 */
[----:B------:R-:W-:-:S05]  /*1b930*/  IMAD.U32 R21, RZ, RZ, UR4 ;  /* 0x00000004ff157e24 */ /* 0x000fca000f8e00ff */
[----:B------:R-:W-:Y:S01]  /*1b940*/  PRMT R0, R21, 0x654, R0 ;  /* 0x0000065415007816 */ /* 0x000fe20000000000 */
[----:B------:R-:W-:-:S03]  /*1b950*/  IMAD.MOV.U32 R21, RZ, RZ, R232 ;  /* 0x000000ffff157224 */ /* 0x000fc600078e00e8 */
[----:B------:R0:W-:Y:S01]  /*1b960*/  SYNCS.ARRIVE.TRANS64.RED.A1T0 RZ, [R0+URZ], RZ ;  /* 0x000000ff00ff79a7 */ /* 0x0001e2000810043f */
[----:B------:R-:W-:Y:S01]  /*1b970*/  IADD3 R20, R20, -0x1, RZ ;  /* 0xffffffff14147810 */ /* 0x000fe20007ffe0ff */
[----:B0-----:R-:W-:Y:S01]  /*1b980*/  IMAD.MOV.U32 R0, RZ, RZ, R89 ;  /* 0x000000ffff007224 */ /* 0x001fe200078e0059 */
[----:B------:R-:W-:Y:S06]  /*1b990*/  @P1 BRA `(.L_x_6537) ;  /* 0xffffffb000481947 */ /* 0x000fec000383ffff */
.L_x_6526:
[----:B------:R-:W-:Y:S05]  /*1b9a0*/  WARPSYNC.ALL ;  /* 0x0000000000007948 */ /* 0x000fea0003800000 */
[----:B------:R-:W-:Y:S06]  /*1b9b0*/  BAR.ARV 0x8, 0x180 ;  /* 0x0206000000007b1d */ /* 0x000fec0000002000 */
[----:B------:R-:W-:Y:S05]  /*1b9c0*/  @!P0 BRA `(.L_x_6538) ;  /* 0x0000000000048947 */ /* 0x000fea0003800000 */
[----:B------:R-:W-:Y:S01]  /*1b9d0*/  BPT.TRAP 0x1 ;  /* 0x000000040000795c */ /* 0x000fe20000300000 */
.L_x_6538:
[----:B------:R-:W-:Y:S01]  /*1b9e0*/  IMAD R11, R232, 0x8, R16 ;  /* 0x00000008e80b7824 */ /* 0x000fe200078e0210 */
[----:B------:R-:W-:-:S04]  /*1b9f0*/  SHF.L.U32 R0, R235, 0x1f, RZ ;  /* 0x0000001feb007819 */ /* 0x000fc800000006ff */
[----:B------:R0:W1:Y:S01]  /*1ba00*/  SYNCS.PHASECHK.TRANS64.TRYWAIT P1, [R11+URZ+0x2e850], R0 ;  /* 0x02e850000b0075a7 */ /* 0x000062000802017f */
[----:B------:R-:W-:Y:S05]  /*1ba10*/  @!P0 BRA `(.L_x_6539) ;  /* 0x0000000000048947 */ /* 0x000fea0003800000 */
[----:B------:R-:W-:Y:S01]  /*1ba20*/  BPT.TRAP 0x1 ;  /* 0x000000040000795c */ /* 0x000fe20000300000 */
.L_x_6539:
[----:B------:R-:W-:-:S05]  /*1ba30*/  VIADD R16, R16, 0x400 ;  /* 0x0000040010107836 */ /* 0x000fca0000000000 */
[----:B------:R-:W-:-:S04]  /*1ba40*/  SHF.R.U32.HI R16, RZ, 0x4, R16 ;  /* 0x00000004ff107819 */ /* 0x000fc80000011610 */
[----:B------:R-:W-:-:S04]  /*1ba50*/  LOP3.LUT R16, R16, 0x3fff, RZ, 0xc0, !PT ;  /* 0x00003fff10107812 */ /* 0x000fc800078ec0ff */
[----:B------:R-:W-:Y:S01]  /*1ba60*/  LOP3.LUT R5, R16, 0x10000, RZ, 0xfc, !PT ;  /* 0x0001000010057812 */ /* 0x000fe200078efcff */
[----:B-1----:R-:W-:Y:S06]  /*1ba70*/  @P1 BRA `(.L_x_6540) ;  /* 0x0000000000081947 */ /* 0x002fec0003800000 */
[----:B------:R-:W1:Y:S02]  /*1ba80*/  SYNCS.PHASECHK.TRANS64.TRYWAIT P1, [R11+URZ+0x2e850], R0 ;  /* 0x02e850000b0075a7 */ /* 0x000e64000802017f */
[----:B-1----:R-:W-:Y:S05]  /*1ba90*/  @!P1 BRA `(.L_x_6541) ;  /* 0x000000cc00309947 */ /* 0x002fea0003800000 */
.L_x_6540:
[----:B------:R-:W-:Y:S01]  /*1baa0*/  IMAD R4, R232, 0x700, R5 ;  /* 0x00000700e8047824 */ /* 0x000fe200078e0205 */
[----:B------:R-:W-:Y:S01]  /*1bab0*/  MOV R5, 0xc0000010 ;  /* 0xc000001000057802 */ /* 0x000fe20000000f00 */
[----:B------:R-:W-:Y:S05]  /*1bac0*/  WARPSYNC.ALL ;  /* 0x0000000000007948 */ /* 0x000fea0003800000 */
[C---:B------:R-:W-:Y:S01]  /*1bad0*/  R2UR UR6, R4.reuse ;  /* 0x00000000040672ca */ /* 0x040fe200000e0000 */
[----:B------:R-:W-:Y:S01]  /*1bae0*/  VIADD R6, R4, 0x100 ;  /* 0x0000010004067836 */ /* 0x000fe20000000000 */
[----:B------:R-:W-:Y:S01]  /*1baf0*/  R2UR UR7, R5 ;  /* 0x00000000050772ca */ /* 0x000fe200000e0000 */
[----:B------:R-:W-:Y:S01]  /*1bb00*/  WARPGROUP.ARRIVE ;  /* 0x00000000000079c5 */ /* 0x000fe20000000000 */
[----:B------:R-:W-:Y:S01]  /*1bb10*/  IMAD.MOV.U32 R7, RZ, RZ, -0x3ffffff0 ;  /* 0xc0000010ff077424 */ /* 0x000fe200078e00ff */
[----:B------:R-:W0:Y:S01]  /*1bb20*/  LDL R12, [R1+0xa0] ;  /* 0x0000a000010c7983 */ /* 0x000e220000100800 */
[----:B------:R-:W-:-:S03]  /*1bb30*/  ULDC.64 UR4, c[0x0][0x9a0] ;  /* 0x0002680000047ab9 */ /* 0x000fc60000000a00 */
[----:B------:R-:W2:Y:S04]  /*1bb40*/  LDL R10, [R1+0x84] ;  /* 0x00008400010a7983 */ /* 0x000ea80000100800 */
[----:B------:R-:W3:Y:S01]  /*1bb50*/  LDL R2, [R1+0x74] ;  /* 0x0000740001027983 */ /* 0x000ee20000100800 */
[----:B------:R-:W-:Y:S01]  /*1bb60*/  ISETP.NE.U32.AND P1, PT, RZ, UR4, PT ;  /* 0x00000004ff007c0c */ /* 0x000fe2000bf25070 */
[----:B------:R-:W-:Y:S01]  /*1bb70*/  QGMMA.64x128x32.F32.E4M3.E4M3 R24, R224, gdesc[UR4], R24, gsb0 ;  /* 0x01e00004e0187df3 */ /* 0x000fe20008000818 */
[----:B------:R-:W-:Y:S01]  /*1bb80*/  R2UR UR6, R6 ;  /* 0x00000000060672ca */ /* 0x000fe200000e0000 */
[----:B------:R-:W-:Y:S01]  /*1bb90*/  VIADD R6, R4, 0x200 ;  /* 0x0000020004067836 */ /* 0x000fe20000000000 */
[----:B------:R-:W-:Y:S01]  /*1bba0*/  R2UR UR7, R7 ;  /* 0x00000000070772ca */ /* 0x000fe200000e0000 */
[----:B------:R-:W-:Y:S01]  /*1bbb0*/  IMAD.MOV.U32 R7, RZ, RZ, -0x3ffffff0 ;  /* 0xc0000010ff077424 */ /* 0x000fe200078e00ff */
[----:B------:R-:W-:-:S02]  /*1bbc0*/  ISETP.NE.AND.EX P1, PT, RZ, UR5, PT, P1 ;  /* 0x00000005ff007c0c */ /* 0x000fc4000bf25310 */
[----:B------:R-:W-:-:S11]  /*1bbd0*/  MOV R13, 0xc0000010 ;  /* 0xc0000010000d7802 */ /* 0x000fd60000000f00 */
[----:B------:R-:W3:Y:S01]  /*1bbe0*/  @P1 LDC.64 R8, c[0x0][0x9d0] ;  /* 0x00027400ff081b82 */ /* 0x000ee20000000a00 */
[----:B------:R-:W-:Y:S02]  /*1bbf0*/  WARPGROUP.DEPBAR.LE gsb0, 0x0 ;  /* 0x00008000000079c5 */ /* 0x000fe40000010000 */
[----:B------:R-:W-:-:S06]  /*1bc00*/  WARPGROUP.ARRIVE ;  /* 0x00000000000079c5 */ /* 0x000fcc0000000000 */
[----:B------:R-:W-:Y:S01]  /*1bc10*/  QGMMA.64x128x32.F32.E4M3.E4M3 R24, R220, gdesc[UR4], R24, gsb0 ;  /* 0x01e00004dc187df3 */ /* 0x000fe20008000818 */
[----:B------:R-:W-:Y:S02]  /*1bc20*/  R2UR UR6, R6 ;  /* 0x00000000060672ca */ /* 0x000fe400000e0000 */
[----:B------:R-:W-:Y:S01]  /*1bc30*/  R2UR UR7, R7 ;  /* 0x00000000070772ca */ /* 0x000fe200000e0000 */
[----:B------:R-:W-:Y:S01]  /*1bc40*/  IMAD.MOV.U32 R7, RZ, RZ, -0x3ffffff0 ;  /* 0xc0000010ff077424 */ /* 0x000fe200078e00ff */
[----:B------:R-:W-:Y:S01]  /*1bc50*/  IADD3 R6, R4, 0x300, RZ ;  /* 0x0000030004067810 */ /* 0x000fe20007ffe0ff */
[----:B------:R-:W-:Y:S02]  /*1bc60*/  WARPGROUP.DEPBAR.LE gsb0, 0x0 ;  /* 0x00008000000079c5 */ /* 0x000fe40000010000 */
[----:B------:R-:W-:-:S08]  /*1bc70*/  WARPGROUP.ARRIVE ;  /* 0x00000000000079c5 */ /* 0x000fd00000000000 */
[----:B------:R-:W-:Y:S01]  /*1bc80*/  QGMMA.64x128x32.F32.E4M3.E4M3 R24, R200, gdesc[UR4], R24, gsb0 ;  /* 0x01e00004c8187df3 */ /* 0x000fe20008000818 */
[----:B------:R-:W-:Y:S02]  /*1bc90*/  R2UR UR6, R6 ;  /* 0x00000000060672ca */ /* 0x000fe400000e0000 */
[----:B------:R-:W-:Y:S02]  /*1bca0*/  R2UR UR7, R7 ;  /* 0x00000000070772ca */ /* 0x000fe400000e0000 */
[----:B------:R-:W0:Y:S02]  /*1bcb0*/  @P1 LDC.64 R6, c[0x0][0x9c8] ;  /* 0x00027200ff061b82 */ /* 0x000e240000000a00 */
[----:B01----:R-:W-:Y:S02]  /*1bcc0*/  @P1 IMAD R0, R12, R6, RZ ;  /* 0x000000060c001224 */ /* 0x003fe400078e02ff */
[----:B------:R-:W-:Y:S02]  /*1bcd0*/  VIADD R12, R4, 0x400 ;  /* 0x00000400040c7836 */ /* 0x000fe40000000000 */
[----:B--2---:R-:W-:-:S02]  /*1bce0*/  @P1 IMAD R5, R10, R7, R0 ;  /* 0x000000070a051224 */ /* 0x004fc400078e0200 */
[----:B------:R-:W-:-:S04]  /*1bcf0*/  @P1 IMAD.WIDE.U32 R6, R10, R6, RZ ;  /* 0x000000060a061225 */ /* 0x000fc800078e00ff */
[----:B------:R-:W-:Y:S02]  /*1bd00*/  @P1 IMAD.IADD R7, R7, 0x1, R5 ;  /* 0x0000000107071824 */ /* 0x000fe400078e0205 */
[----:B------:R-:W-:Y:S02]  /*1bd10*/  IMAD.MOV.U32 R0, RZ, RZ, 0x3f800000 ;  /* 0x3f800000ff007424 */ /* 0x000fe400078e00ff */
[----:B---3--:R-:W-:-:S04]  /*1bd20*/  @P1 IMAD.WIDE.U32 R6, R2, R8, R6 ;  /* 0x0000000802061225 */ /* 0x008fc800078e0006 */
[----:B------:R-:W-:Y:S01]  /*1bd30*/  @P1 IMAD R5, R2, R9, R7 ;  /* 0x0000000902051224 */ /* 0x000fe200078e0207 */
        /* <DEDUP_REMOVED lines=17> */
[----:B------:R-:W1:Y:S01]  /*1be50*/  SHFL.BFLY PT, R7, R234, 0x2, 0x1f ;  /* 0x0c401f00ea077f89 */ /* 0x000e6200000e0000 */
[----:B------:R-:W-:Y:S02]  /*1be60*/  WARPGROUP.DEPBAR.LE gsb0, 0x0 ;  /* 0x00008000000079c5 */ /* 0x000fe40000010000 */
[----:B------:R-:W-:-:S06]  /*1be70*/  WARPGROUP.ARRIVE ;  /* 0x00000000000079c5 */ /* 0x000fcc0000000000 */
[----:B------:R-:W-:Y:S01]  /*1be80*/  QGMMA.64x128x32.F32.E4M3.E4M3 R24, R212, gdesc[UR4], R24, gsb0 ;  /* 0x01e00004d4187df3 */ /* 0x000fe20008000818 */
[----:B------:R-:W-:Y:S02]  /*1be90*/  R2UR UR6, R4 ;  /* 0x00000000040672ca */ /* 0x000fe400000e0000 */
[----:B------:R-:W-:Y:S01]  /*1bea0*/  R2UR UR7, R5 ;  /* 0x00000000050772ca */ /* 0x000fe200000e0000 */
[----:B------:R-:W3:Y:S01]  /*1beb0*/  SHFL.BFLY PT, R4, R3, 0x2, 0x1f ;  /* 0x0c401f0003047f89 */ /* 0x000ee200000e0000 */
[----:B-1----:R-:W-:-:S05]  /*1bec0*/  FADD.FTZ R7, R7, R234 ;  /* 0x000000ea07077221 */ /* 0x002fca0000010000 */
[----:B------:R-:W1:Y:S01]  /*1bed0*/  SHFL.BFLY PT, R2, R7, 0x1, 0x1f ;  /* 0x0c201f0007027f89 */ /* 0x000e6200000e0000 */
[----:B---3--:R-:W-:-:S05]  /*1bee0*/  FADD.FTZ R4, R4, R3 ;  /* 0x0000000304047221 */ /* 0x008fca0000010000 */
[----:B------:R-:W0:Y:S01]  /*1bef0*/  SHFL.BFLY PT, R5, R4, 0x1, 0x1f ;  /* 0x0c201f0004057f89 */ /* 0x000e2200000e0000 */
[----:B-1----:R-:W-:-:S05]  /*1bf00*/  FADD.FTZ R6, R7, R2 ;  /* 0x0000000207067221 */ /* 0x002fca0000010000 */
[C---:B------:R-:W-:Y:S01]  /*1bf10*/  FSETP.NE.FTZ.AND P1, PT, R6.reuse, RZ, PT ;  /* 0x000000ff0600720b */ /* 0x040fe20003f35000 */
[----:B------:R-:W-:Y:S01]  /*1bf20*/  FMUL.FTZ R10, R6, 0.00390625 ;  /* 0x3b800000060a7820 */ /* 0x000fe20000410000 */
[----:B------:R-:W-:-:S04]  /*1bf30*/  MOV R3, RZ ;  /* 0x000000ff00037202 */ /* 0x000fc80000000f00 */
[----:B------:R-:W-:Y:S01]  /*1bf40*/  FSETP.NE.FTZ.AND P2, PT, R10, RZ, PT ;  /* 0x000000ff0a00720b */ /* 0x000fe20003f55000 */
[----:B0-----:R-:W-:-:S04]  /*1bf50*/  FADD.FTZ R8, R4, R5 ;  /* 0x0000000504087221 */ /* 0x001fc80000010000 */
[----:B------:R-:W-:Y:S02]  /*1bf60*/  FMUL.FTZ R12, R8, 0.00390625 ;  /* 0x3b800000080c7820 */ /* 0x000fe40000410000 */
[----:B------:R-:W-:Y:S03]  /*1bf70*/  @P1 MUFU.RCP R3, R6 ;  /* 0x0000000600031308 */ /* 0x000fe60000001000 */
[----:B------:R-:W-:Y:S01]  /*1bf80*/  FSETP.NE.FTZ.AND P3, PT, R12, RZ, PT ;  /* 0x000000ff0c00720b */ /* 0x000fe20003f75000 */
[----:B------:R-:W-:Y:S02]  /*1bf90*/  WARPGROUP.DEPBAR.LE gsb0, 0x0 ;  /* 0x00008000000079c5 */ /* 0x000fe40000010000 */
[----:B------:R-:W-:-:S06]  /*1bfa0*/  WARPGROUP.ARRIVE ;  /* 0x00000000000079c5 */ /* 0x000fcc0000000000 */
[----:B------:R-:W-:Y:S01]  /*1bfb0*/  QGMMA.64x128x32.F32.E4M3.E4M3 R24, R216, gdesc[UR4], R24, gsb0 ;  /* 0x01e00004d8187df3 */ /* 0x000fe20008000818 */
[----:B------:R-:W-:Y:S01]  /*1bfc0*/  FSETP.NE.FTZ.AND P1, PT, R8, RZ, PT ;  /* 0x000000ff0800720b */ /* 0x000fe20003f35000 */
[----:B------:R-:W-:Y:S01]  /*1bfd0*/  IMAD.MOV.U32 R7, RZ, RZ, RZ ;  /* 0x000000ffff077224 */ /* 0x000fe200078e00ff */
[----:B------:R-:W0:Y:S08]  /*1bfe0*/  @P2 MUFU.LG2 R5, R10 ;  /* 0x0000000a00052308 */ /* 0x000e300000000c00 */
[----:B------:R-:W1:Y:S08]  /*1bff0*/  @P3 MUFU.LG2 R4, R12 ;  /* 0x0000000c00043308 */ /* 0x000e700000000c00 */
[----:B------:R-:W3:Y:S01]  /*1c000*/  @P1 MUFU.RCP R7, R8 ;  /* 0x0000000800071308 */ /* 0x000ee20000001000 */
[C---:B------:R-:W-:Y:S01]  /*1c010*/  @P2 FMUL.FTZ R2, R88.reuse, 0.69314718246459960938 ;  /* 0x3f31721858022820 */ /* 0x040fe20000410000 */
[----:B------:R-:W-:Y:S01]  /*1c020*/  @P3 FMUL.FTZ R88, R88, 0.69314718246459960938 ;  /* 0x3f31721858583820 */ /* 0x000fe20000410000 */
[----:B0-----:R-:W-:Y:S01]  /*1c030*/  @P2 FMUL.FTZ R5, R5, 0.69314718246459960938 ;  /* 0x3f31721805052820 */ /* 0x001fe20000410000 */
[----:B------:R-:W-:-:S02]  /*1c040*/  IMAD.MOV.U32 R91, RZ, RZ, -0x800000 ;  /* 0xff800000ff5b7424 */ /* 0x000fc400078e00ff */
[----:B------:R-:W-:Y:S02]  /*1c050*/  IMAD.MOV.U32 R92, RZ, RZ, -0x800000 ;  /* 0xff800000ff5c7424 */ /* 0x000fe400078e00ff */
[----:B-1----:R-:W-:Y:S01]  /*1c060*/  @P3 FMUL.FTZ R9, R4, 0.69314718246459960938 ;  /* 0x3f31721804093820 */ /* 0x002fe20000410000 */
[----:B------:R-:W-:-:S01]  /*1c070*/  @P2 FFMA.FTZ R91, R2, R89, R5 ;  /* 0x00000059025b2223 */ /* 0x000fc20000010005 */
[----:B--2---:R-:W-:Y:S02]  /*1c080*/  FMUL.FTZ R4, R3, R0 ;  /* 0x0000000003047220 */ /* 0x004fe40000410000 */
[----:B------:R-:W-:-:S01]  /*1c090*/  @P3 FFMA.FTZ R92, R88, R90, R9 ;  /* 0x0000005a585c3223 */ /* 0x000fc20000010009 */
[----:B---3--:R-:W-:Y:S01]  /*1c0a0*/  FMUL.FTZ R7, R7, R0 ;  /* 0x0000000007077220 */ /* 0x008fe20000410000 */
[----:B------:R-:W-:Y:S02]  /*1c0b0*/  WARPGROUP.DEPBAR.LE gsb0, 0x0 ;  /* 0x00008000000079c5 */ /* 0x000fe40000010000 */
[----:B------:R-:W-:Y:S05]  /*1c0c0*/  @!P0 BRA `(.L_x_6542) ;  /* 0x0000000000048947 */ /* 0x000fea0003800000 */
[----:B------:R-:W-:Y:S01]  /*1c0d0*/  BPT.TRAP 0x1 ;  /* 0x000000040000795c */ /* 0x000fe20000300000 */
.L_x_6542:
[----:B------:R-:W2:Y:S04]  /*1c0e0*/  LDL R2, [R1+0x8c] ;  /* 0x00008c0001027983 */ /* 0x000ea80000100800 */
[----:B------:R-:W3:Y:S01]  /*1c0f0*/  LDL.LU R0, [R1+0xbc] ;  /* 0x0000bc0001007983 */ /* 0x000ee20000300800 */
[----:B------:R-:W-:Y:S02]  /*1c100*/  VIADD R232, R232, 0x1 ;  /* 0x00000001e8e87836 */ /* 0x000fe40000000000 */
        /* <DEDUP_REMOVED lines=59> */
[----:B------:R-:W-:-:S02]  /*1c4c0*/  SEL R232, R232, RZ, P1 ;  /* 0x000000ffe8e87207 */ /* 0x000fc40000800000 */
[----:B--2---:R-:W-:Y:S01]  /*1c4d0*/  R2UR UR4, R2 ;  /* 0x00000000020472ca */ /* 0x004fe200000e0000 */
[----:B------:R-:W-:Y:S02]  /*1c4e0*/  VIADD R2, R11, 0x2e860 ;  /* 0x0002e8600b027836 */ /* 0x000fe40000000000 */
[----:B------:R-:W-:-:S10]  /*1c4f0*/  FMUL.FTZ R11, R29, R4 ;  /* 0x000000041d0b7220 */ /* 0x000fd40000410000 */
[----:B------:R-:W-:Y:S02]  /*1c500*/  MOV R3, UR4 ;  /* 0x0000000400037c02 */ /* 0x000fe40008000f00 */
[----:B---3--:R-:W-:Y:S01]  /*1c510*/  R2UR UR4, R0 ;  /* 0x00000000000472ca */ /* 0x008fe200000e0000 */
[-C--:B------:R-:W-:Y:S01]  /*1c520*/  FMUL.FTZ R0, R24, R4.reuse ;  /* 0x0000000418007220 */ /* 0x080fe20000410000 */
[----:B------:R-:W-:Y:S01]  /*1c530*/  PRMT R3, R3, 0x654, R2 ;  /* 0x0000065403037816 */ /* 0x000fe20000000002 */
[----:B------:R-:W-:Y:S01]  /*1c540*/  FMUL.FTZ R2, R28, R4 ;  /* 0x000000041c027220 */ /* 0x000fe20000410000 */
[----:B------:R-:W-:Y:S01]  /*1c550*/  SEL R4, RZ, 0x1, P1 ;  /* 0x00000001ff047807 */ /* 0x000fe20000800000 */
[-C--:B------:R-:W-:Y:S01]  /*1c560*/  FMUL.FTZ R24, R74, R7.reuse ;  /* 0x000000074a187220 */ /* 0x080fe20000410000 */
[----:B------:R0:W-:Y:S01]  /*1c570*/  SYNCS.ARRIVE.TRANS64.RED.A1T0 RZ, [R3+URZ], RZ ;  /* 0x000000ff03ff79a7 */ /* 0x0001e2000810043f */
[----:B------:R-:W-:Y:S01]  /*1c580*/  FMUL.FTZ R74, R35, R7 ;  /* 0x00000007234a7220 */ /* 0x000fe20000410000 */
[----:B------:R-:W-:-:S05]  /*1c590*/  LOP3.LUT R235, R235, R4, RZ, 0x3c, !PT ;  /* 0x00000004ebeb7212 */ /* 0x000fca00078e3cff */
[----:B------:R-:W-:Y:S01]  /*1c5a0*/  UIADD3 UR4, UR4, 0x1, URZ ;  /* 0x0000000104047890 */ /* 0x000fe2000fffe03f */
[-C--:B0-----:R-:W-:Y:S01]  /*1c5b0*/  FMUL.FTZ R3, R66, R7.reuse ;  /* 0x0000000742037220 */ /* 0x081fe20000410000 */
[----:B------:R-:W-:-:S04]  /*1c5c0*/  FMUL.FTZ R66, R46, R7 ;  /* 0x000000072e427220 */ /* 0x000fc80000410000 */
[----:B------:R-:W-:-:S05]  /*1c5d0*/  IMAD.U32 R5, RZ, RZ, UR4 ;  /* 0x00000004ff057e24 */ /* 0x000fca000f8e00ff */
[----:B------:R0:W-:Y:S02]  /*1c5e0*/  STL [R1+0xbc], R5 ;  /* 0x0000bc0501007387 */ /* 0x0001e40000100800 */
.L_x_6490:
[----:B------:R-:W-:Y:S05]  /*1c5f0*/  WARPSYNC.ALL ;  /* 0x0000000000007948 */ /* 0x000fea0003800000 */
[----:B------:R-:W2:Y:S01]  /*1c600*/  LDL R127, [R1+0x94] ;  /* 0x00009400017f7983 */ /* 0x000ea20000100800 */
[----:B------:R-:W1:Y:S01]  /*1c610*/  S2UR UR5, SR_CgaCtaId ;  /* 0x00000000000579c3 */ /* 0x000e620000008800 */
[----:B------:R-:W-:Y:S01]  /*1c620*/  UMOV UR4, 0x400 ;  /* 0x0000040000047882 */ /* 0x000fe20000000000 */
[----:B------:R-:W-:Y:S01]  /*1c630*/  BSSY B0, `(.L_x_6543) ;  /* 0x0000428000007945 */ /* 0x000fe20003800000 */
[----:B-1----:R-:W-:Y:S01]  /*1c640*/  IMAD.U32 R4, RZ, RZ, UR5 ;  /* 0x00000005ff047e24 */ /* 0x002fe2000f8e00ff */
[----:B------:R-:W-:-:S04]  /*1c650*/  ULEA UR4, UR5, UR4, 0x18 ;  /* 0x0000000405047291 */ /* 0x000fc8000f8ec03f */
[----:B------:R1:W-:Y:S02]  /*1c660*/  STL [R1+0x8c], R4 ;  /* 0x00008c0401007387 */ /* 0x0003e40000100800 */
[----:B------:R-:W-:Y:S01]  /*1c670*/  IMAD.U32 R16, RZ, RZ, UR4 ;  /* 0x00000004ff107e24 */ /* 0x000fe2000f8e00ff */
[----:B------:R-:W-:Y:S06]  /*1c680*/  BAR.SYNC.DEFER_BLOCKING 0x5, 0x180 ;  /* 0x0146000000007b1d */ /* 0x000fec0000010000 */
[----:B------:R1:W3:Y:S02]  /*1c690*/  LDS.128 R120, [R16+0x2e8d0] ;  /* 0x02e8d00010787984 */ /* 0x0002e40000000c00 */
[----:B------:R-:W-:Y:S06]  /*1c6a0*/  BAR.ARV 0x4, 0x180 ;  /* 0x0106000000007b1d */ /* 0x000fec0000002000 */
[----:B--2---:R-:W-:-:S13]  /*1c6b0*/  ISETP.NE.AND P1, PT, R127, RZ, PT ;  /* 0x000000ff7f00720c */ /* 0x004fda0003f25270 */
[----:B------:R-:W2:Y:S02]  /*1c6c0*/  @!P1 LDC R127, c[0x0][0xad4] ;  /* 0x0002b500ff7f9b82 */ /* 0x000ea40000000800 */
[----:B--2---:R1:W-:Y:S01]  /*1c6d0*/  @!P1 STL [R1+0x94], R127 ;  /* 0x0000947f01009387 */ /* 0x0043e20000100800 */
[----:B---3--:R-:W-:Y:S05]  /*1c6e0*/  @P0 BRA `(.L_x_6544) ;  /* 0x0000003000f80947 */ /* 0x008fea0003800000 */
[----:B------:R-:W2:Y:S01]  /*1c6f0*/  LDL R14, [R1+0xdc] ;  /* 0x0000dc00010e7983 */ /* 0x000ea20000100800 */
[----:B------:R-:W-:Y:S01]  /*1c700*/  ULDC.64 UR4, c[0x4][0xa8] ;  /* 0x01002a0000047ab9 */ /* 0x000fe20000000a00 */
[----:B------:R-:W1:Y:S01]  /*1c710*/  S2R R10, SR_TID.X ;  /* 0x00000000000a7919 */ /* 0x000e620000002100 */
[----:B------:R-:W3:Y:S01]  /*1c720*/  S2R R15, SR_SWINHI ;  /* 0x00000000000f7919 */ /* 0x000ee20000002f00 */
[----:B-1----:R-:W-:-:S04]  /*1c730*/  SHF.L.U32 R4, R10, 0x2, RZ ;  /* 0x000000020a047819 */ /* 0x002fc800000006ff */
[----:B------:R-:W-:Y:S02]  /*1c740*/  LOP3.LUT R4, R4, 0xc, RZ, 0xc0, !PT ;  /* 0x0000000c04047812 */ /* 0x000fe400078ec0ff */
[----:B------:R-:W-:Y:S02]  /*1c750*/  MOV R58, R16 ;  /* 0x00000010003a7202 */ /* 0x000fe40000000f00 */
[----:B---3--:R-:W-:Y:S02]  /*1c760*/  MOV R59, R15 ;  /* 0x0000000f003b7202 */ /* 0x008fe40000000f00 */
[----:B------:R-:W-:-:S05]  /*1c770*/  IADD3 R4, P0, R4, UR4, RZ ;  /* 0x0000000404047c10 */ /* 0x000fca000ff1e0ff */
[----:B0-----:R-:W-:Y:S01]  /*1c780*/  IMAD.X R5, RZ, RZ, UR5, P0 ;  /* 0x00000005ff057e24 */ /* 0x001fe200080e06ff */
[----:B------:R-:W-:-:S04]  /*1c790*/  LOP3.LUT P0, R10, R10, 0x3, RZ, 0xc0, !PT ;  /* 0x000000030a0a7812 */ /* 0x000fc8000780c0ff */
[----:B------:R0:W5:Y:S01]  /*1c7a0*/  LDG.E.CONSTANT R7, desc[UR60][R4.64] ;  /* 0x0000003c04077981 */ /* 0x000162000c1e9900 */
[----:B------:R-:W-:-:S04]  /*1c7b0*/  ISETP.EQ.OR P0, PT, R10, 0x3, !P0 ;  /* 0x000000030a00780c */ /* 0x000fc80004702670 */
[----:B------:R-:W-:Y:S02]  /*1c7c0*/  SEL R96, R0, R13, P0 ;  /* 0x0000000d00607207 */ /* 0x000fe40000000000 */
[----:B------:R-:W-:Y:S02]  /*1c7d0*/  SEL R0, R13, R0, P0 ;  /* 0x000000000d007207 */ /* 0x000fe40000000000 */
[----:B------:R-:W-:Y:S02]  /*1c7e0*/  SEL R13, R2, R11, P0 ;  /* 0x0000000b020d7207 */ /* 0x000fe40000000000 */
[----:B------:R-:W-:Y:S01]  /*1c7f0*/  SEL R2, R11, R2, P0 ;  /* 0x000000020b027207 */ /* 0x000fe20000000000 */
[----:B------:R-:W-:Y:S01]  /*1c800*/  UMOV UR4, 0xffffffff ;  /* 0xffffffff00047882 */ /* 0x000fe20000000000 */
[----:B--2---:R-:W-:-:S03]  /*1c810*/  IMAD.WIDE R34, R14, 0x2, R58 ;  /* 0x000000020e227825 */ /* 0x004fc600078e023a */
[C---:B------:R-:W-:Y:S02]  /*1c820*/  IADD3 R33, P5, R34.reuse, 0x4060, RZ ;  /* 0x0000406022217810 */ /* 0x040fe40007fbe0ff */
[C---:B------:R-:W-:Y:S02]  /*1c830*/  IADD3 R31, P1, R34.reuse, 0x4040, RZ ;  /* 0x00004040221f7810 */ /* 0x040fe40007f3e0ff */
[----:B------:R-:W-:Y:S02]  /*1c840*/  LOP3.LUT R32, R33, 0x380, RZ, 0xc0, !PT ;  /* 0x0000038021207812 */ /* 0x000fe400078ec0ff */
[----:B------:R-:W-:Y:S02]  /*1c850*/  LOP3.LUT R30, R31, 0x380, RZ, 0xc0, !PT ;  /* 0x000003801f1e7812 */ /* 0x000fe400078ec0ff */
[----:B0-----:R-:W-:Y:S02]  /*1c860*/  IADD3 R5, P3, R34, 0x4000, RZ ;  /* 0x0000400022057810 */ /* 0x001fe40007f7e0ff */
[----:B------:R-:W-:-:S02]  /*1c870*/  SHF.R.U64 R32, R32, 0x3, RZ ;  /* 0x0000000320207819 */ /* 0x000fc400000012ff */
[----:B------:R-:W-:Y:S02]  /*1c880*/  SHF.R.U64 R30, R30, 0x3, RZ ;  /* 0x000000031e1e7819 */ /* 0x000fe400000012ff */
[----:B------:R-:W-:Y:S02]  /*1c890*/  LOP3.LUT R20, R5, 0x380, RZ, 0xc0, !PT ;  /* 0x0000038005147812 */ /* 0x000fe400078ec0ff */
[----:B------:R-:W-:Y:S01]  /*1c8a0*/  LOP3.LUT R32, R32, R33, RZ, 0x3c, !PT ;  /* 0x0000002120207212 */ /* 0x000fe200078e3cff */
[--C-:B------:R-:W-:Y:S01]  /*1c8b0*/  IMAD.X R33, RZ, RZ, R35.reuse, P5 ;  /* 0x000000ffff217224 */ /* 0x100fe200028e0623 */
[----:B------:R-:W-:Y:S01]  /*1c8c0*/  LOP3.LUT R30, R30, R31, RZ, 0x3c, !PT ;  /* 0x0000001f1e1e7212 */ /* 0x000fe200078e3cff */
[----:B------:R-:W-:Y:S01]  /*1c8d0*/  IMAD.X R31, RZ, RZ, R35, P1 ;  /* 0x000000ffff1f7224 */ /* 0x000fe200008e0623 */
[----:B------:R-:W-:Y:S02]  /*1c8e0*/  SHF.R.U64 R20, R20, 0x3, RZ ;  /* 0x0000000314147819 */ /* 0x000fe400000012ff */
[----:B------:R-:W-:-:S02]  /*1c8f0*/  IADD3 R29, P2, R34, 0x4020, RZ ;  /* 0x00004020221d7810 */ /* 0x000fc40007f5e0ff */
[C---:B------:R-:W-:Y:S02]  /*1c900*/  IADD3 R15, P5, R34.reuse, 0x40, RZ ;  /* 0x00000040220f7810 */ /* 0x040fe40007fbe0ff */
[C---:B------:R-:W-:Y:S02]  /*1c910*/  IADD3 R11, P1, R34.reuse, 0x20, RZ ;  /* 0x00000020220b7810 */ /* 0x040fe40007f3e0ff */
[----:B------:R-:W-:Y:S02]  /*1c920*/  IADD3 R21, P4, R34, 0x60, RZ ;  /* 0x0000006022157810 */ /* 0x000fe40007f9e0ff */
[----:B------:R-:W-:Y:S02]  /*1c930*/  LOP3.LUT R20, R20, R5, RZ, 0x3c, !PT ;  /* 0x0000000514147212 */ /* 0x000fe400078e3cff */
[----:B------:R-:W-:Y:S02]  /*1c940*/  LOP3.LUT R28, R29, 0x380, RZ, 0xc0, !PT ;  /* 0x000003801d1c7812 */ /* 0x000fe400078ec0ff */
[----:B------:R-:W-:-:S02]  /*1c950*/  LOP3.LUT R10, R15, 0x380, RZ, 0xc0, !PT ;  /* 0x000003800f0a7812 */ /* 0x000fc400078ec0ff */
[----:B------:R-:W-:Y:S02]  /*1c960*/  LOP3.LUT R4, R11, 0x380, RZ, 0xc0, !PT ;  /* 0x000003800b047812 */ /* 0x000fe400078ec0ff */
[----:B------:R-:W-:Y:S02]  /*1c970*/  LOP3.LUT R5, R34, 0x380, RZ, 0xc0, !PT ;  /* 0x0000038022057812 */ /* 0x000fe400078ec0ff */
[----:B------:R-:W-:Y:S02]  /*1c980*/  LOP3.LUT R14, R21, 0x380, RZ, 0xc0, !PT ;  /* 0x00000380150e7812 */ /* 0x000fe400078ec0ff */
        /* <DEDUP_REMOVED lines=14> */
[-C--:B------:R-:W-:Y:S02]  /*1ca70*/  IADD3.X R21, RZ, R35.reuse, RZ, P3, !PT ;  /* 0x00000023ff157210 */ /* 0x080fe40001ffe4ff */
[----:B------:R-:W-:Y:S02]  /*1ca80*/  MOV R99, R34 ;  /* 0x0000002200637202 */ /* 0x000fe40000000f00 */
[----:B------:R-:W-:Y:S02]  /*1ca90*/  MOV R85, R32 ;  /* 0x0000002000557202 */ /* 0x000fe40000000f00 */
[----:B------:R-:W-:Y:S02]  /*1caa0*/  MOV R83, R30 ;  /* 0x0000001e00537202 */ /* 0x000fe40000000f00 */
[----:B------:R-:W-:Y:S02]  /*1cab0*/  MOV R81, R28 ;  /* 0x0000001c00517202 */ /* 0x000fe40000000f00 */
[----:B------:R-:W-:-:S02]  /*1cac0*/  MOV R79, R20 ;  /* 0x00000014004f7202 */ /* 0x000fc40000000f00 */
[----:B------:R-:W-:Y:S02]  /*1cad0*/  MOV R97, R14 ;  /* 0x0000000e00617202 */ /* 0x000fe40000000f00 */
[----:B------:R-:W-:Y:S02]  /*1cae0*/  MOV R95, R10 ;  /* 0x0000000a005f7202 */ /* 0x000fe40000000f00 */
[----:B------:R-:W-:Y:S01]  /*1caf0*/  MOV R93, R4 ;  /* 0x00000004005d7202 */ /* 0x000fe20000000f00 */
[----:B------:R-:W-:Y:S06]  /*1cb00*/  BRA.DIV UR4, `(.L_x_6545) ;  /* 0x000000be04287947 */ /* 0x000fec000b800000 */
[----:B------:R-:W-:Y:S01]  /*1cb10*/  SEL R116, R88, R111, P0 ;  /* 0x0000006f58747207 */ /* 0x000fe20000000000 */
[----:B-----5:R-:W-:Y:S01]  /*1cb20*/  SHFL.IDX PT, R21, R13, R7, 0x1c1f ;  /* 0x001c1f070d157589 */ /* 0x020fe200000e0000 */
[----:B------:R-:W-:Y:S02]  /*1cb30*/  LOP3.LUT R5, R7, 0x2, RZ, 0x3c, !PT ;  /* 0x0000000207057812 */ /* 0x000fe400078e3cff */
        /* <DEDUP_REMOVED lines=88> */
[----:B------:R-:W4:Y:S01]  /*1d0c0*/  SHFL.IDX PT, R71, R40, R5, 0x1c1f ;  /* 0x001c1f0528477589 */ /* 0x000f2200000e0000 */
[----:B0-----:R-:W-:Y:S02]  /*1d0d0*/  SEL R3, R21, R2, P0 ;  /* 0x0000000215037207 */ /* 0x001fe40000000000 */
        /* <DEDUP_REMOVED lines=14> */
[----:B---3--:R-:W-:-:S02]  /*1d1c0*/  SEL R105, R63, R110, P0 ;  /* 0x0000006e3f697207 */ /* 0x008fc40000000000 */
[----:B------:R-:W-:Y:S01]  /*1d1d0*/  SEL R107, R110, R63, P0 ;  /* 0x0000003f6e6b7207 */ /* 0x000fe20000000000 */
[----:B------:R-:W-:Y:S01]  /*1d1e0*/  SHFL.IDX PT, R74, R74, R7, 0x1c1f ;  /* 0x001c1f074a4a7589 */ /* 0x000fe200000e0000 */
[----:B------:R-:W-:Y:S02]  /*1d1f0*/  SEL R44, R104, R47, P0 ;  /* 0x0000002f682c7207 */ /* 0x000fe40000000000 */
[----:B------:R-:W-:Y:S01]  /*1d200*/  SEL R101, R57, R90, P0 ;  /* 0x0000005a39657207 */ /* 0x000fe20000000000 */
[----:B------:R-:W-:Y:S01]  /*1d210*/  SHFL.IDX PT, R25, R66, R7, 0x1c1f ;  /* 0x001c1f0742197589 */ /* 0x000fe200000e0000 */
[----:B------:R-:W-:Y:S02]  /*1d220*/  SEL R103, R90, R57, P0 ;  /* 0x000000395a677207 */ /* 0x000fe40000000000 */
[----:B----4-:R-:W-:Y:S01]  /*1d230*/  SEL R61, R78, R71, P0 ;  /* 0x000000474e3d7207 */ /* 0x010fe20000000000 */
[----:B------:R-:W-:Y:S01]  /*1d240*/  SHFL.IDX PT, R9, R68, R7, 0x1c1f ;  /* 0x001c1f0744097589 */ /* 0x000fe200000e0000 */
[----:B------:R-:W-:-:S02]  /*1d250*/  SEL R63, R71, R78, P0 ;  /* 0x0000004e473f7207 */ /* 0x000fc40000000000 */
        /* <DEDUP_REMOVED lines=8> */
[----:B------:R-:W4:Y:S04]  /*1d2e0*/  SHFL.IDX PT, R86, R86, R5, 0x1c1f ;  /* 0x001c1f0556567589 */ /* 0x000f2800000e0000 */
[----:B------:R0:W4:Y:S01]  /*1d2f0*/  SHFL.IDX PT, R114, R42, R5, 0x1c1f ;  /* 0x001c1f052a727589 */ /* 0x00012200000e0000 */
[----:B--2---:R-:W-:-:S03]  /*1d300*/  SEL R48, R36, R51, P0 ;  /* 0x0000003324307207 */ /* 0x004fc60000000000 */
[----:B------:R2:W4:Y:S04]  /*1d310*/  SHFL.IDX PT, R118, R46, R5, 0x1c1f ;  /* 0x001c1f052e767589 */ /* 0x00052800000e0000 */
[----:B------:R-:W4:Y:S01]  /*1d320*/  SHFL.IDX PT, R73, R50, R5, 0x1c1f ;  /* 0x001c1f0532497589 */ /* 0x000f2200000e0000 */
[----:B0-----:R-:W-:Y:S02]  /*1d330*/  SEL R89, R37, R98, P0 ;  /* 0x0000006225597207 */ /* 0x001fe40000000000 */
[----:B------:R-:W-:Y:S01]  /*1d340*/  SEL R42, R47, R104, P0 ;  /* 0x000000682f2a7207 */ /* 0x000fe20000000000 */
[----:B------:R-:W0:Y:S01]  /*1d350*/  SHFL.IDX PT, R75, R60, R5, 0x1c1f ;  /* 0x001c1f053c4b7589 */ /* 0x000e2200000e0000 */
[----:B-1----:R-:W-:Y:S02]  /*1d360*/  SEL R43, R45, R84, P0 ;  /* 0x000000542d2b7207 */ /* 0x002fe40000000000 */
[----:B--2---:R-:W-:Y:S01]  /*1d370*/  SEL R46, R51, R36, P0 ;  /* 0x00000024332e7207 */ /* 0x004fe20000000000 */
[----:B------:R1:W-:Y:S01]  /*1d380*/  SHFL.IDX PT, R77, R56, R5, 0x1c1f ;  /* 0x001c1f05384d7589 */ /* 0x0003e200000e0000 */
[----:B------:R-:W-:-:S02]  /*1d390*/  SEL R36, R55, R108, P0 ;  /* 0x0000006c37247207 */ /* 0x000fc40000000000 */
[----:B------:R-:W-:Y:S01]  /*1d3a0*/  SEL R108, R108, R55, P0 ;  /* 0x000000376c6c7207 */ /* 0x000fe20000000000 */
[----:B------:R-:W2:Y:S01]  /*1d3b0*/  SHFL.IDX PT, R109, R26, R5, 0x1c1f ;  /* 0x001c1f051a6d7589 */ /* 0x000ea200000e0000 */
[----:B---3--:R-:W-:Y:S02]  /*1d3c0*/  SEL R47, R49, R106, P0 ;  /* 0x0000006a312f7207 */ /* 0x008fe40000000000 */
[----:B----4-:R-:W-:Y:S01]  /*1d3d0*/  SEL R51, R53, R86, P0 ;  /* 0x0000005635337207 */ /* 0x010fe20000000000 */
[----:B------:R-:W-:Y:S01]  /*1d3e0*/  SHFL.IDX PT, R33, R140, R7, 0x1c1f ;  /* 0x001c1f078c217589 */ /* 0x000fe200000e0000 */
[----:B------:R-:W-:Y:S02]  /*1d3f0*/  SEL R40, R65, R114, P0 ;  /* 0x0000007241287207 */ /* 0x000fe40000000000 */
[----:B-1----:R-:W-:Y:S01]  /*1d400*/  SEL R56, R70, R69, P0 ;  /* 0x0000004546387207 */ /* 0x002fe20000000000 */
[----:B------:R1:W-:Y:S01]  /*1d410*/  SHFL.IDX PT, R29, R62, R7, 0x1c1f ;  /* 0x001c1f073e1d7589 */ /* 0x0003e200000e0000 */
[----:B------:R-:W-:-:S02]  /*1d420*/  SEL R50, R114, R65, P0 ;  /* 0x0000004172327207 */ /* 0x000fc40000000000 */
[----:B------:R-:W-:Y:S01]  /*1d430*/  SEL R55, R67, R118, P0 ;  /* 0x0000007643377207 */ /* 0x000fe20000000000 */
[----:B------:R-:W-:Y:S01]  /*1d440*/  SHFL.IDX PT, R27, R64, R7, 0x1c1f ;  /* 0x001c1f07401b7589 */ /* 0x000fe200000e0000 */
[----:B------:R-:W-:Y:S02]  /*1d450*/  SEL R57, R118, R67, P0 ;  /* 0x0000004376397207 */ /* 0x000fe40000000000 */
[----:B------:R-:W-:Y:S01]  /*1d460*/  SEL R60, R76, R73, P0 ;  /* 0x000000494c3c7207 */ /* 0x000fe20000000000 */
[----:B------:R-:W-:Y:S01]  /*1d470*/  SHFL.IDX PT, R32, R32, R7, 0x1c1f ;  /* 0x001c1f0720207589 */ /* 0x000fe200000e0000 */
[----:B0-----:R-:W-:Y:S02]  /*1d480*/  SEL R71, R75, R74, P0 ;  /* 0x0000004a4b477207 */ /* 0x001fe40000000000 */
[----:B-1----:R-:W-:Y:S01]  /*1d490*/  SEL R62, R73, R76, P0 ;  /* 0x0000004c493e7207 */ /* 0x002fe20000000000 */
[----:B------:R-:W0:Y:S01]  /*1d4a0*/  SHFL.IDX PT, R94, R94, R5, 0x1c1f ;  /* 0x001c1f055e5e7589 */ /* 0x000e2200000e0000 */
[----:B------:R-:W-:-:S02]  /*1d4b0*/  SEL R37, R98, R37, P0 ;  /* 0x0000002562257207 */ /* 0x000fc40000000000 */
[----:B------:R-:W-:Y:S01]  /*1d4c0*/  SEL R45, R84, R45, P0 ;  /* 0x0000002d542d7207 */ /* 0x000fe20000000000 */
[----:B------:R1:W3:Y:S01]  /*1d4d0*/  SHFL.IDX PT, R66, R54, R5, 0x1c1f ;  /* 0x001c1f0536427589 */ /* 0x0002e200000e0000 */
[----:B--2---:R-:W-:Y:S02]  /*1d4e0*/  SEL R119, R34, R109, P0 ;  /* 0x0000006d22777207 */ /* 0x004fe40000000000 */
[----:B------:R-:W-:Y:S01]  /*1d4f0*/  SEL R125, R109, R34, P0 ;  /* 0x000000226d7d7207 */ /* 0x000fe20000000000 */
[----:B------:R2:W4:Y:S01]  /*1d500*/  SHFL.IDX PT, R68, R52, R5, 0x1c1f ;  /* 0x001c1f0534447589 */ /* 0x00052200000e0000 */
[----:B------:R-:W-:Y:S01]  /*1d510*/  SEL R49, R106, R49, P0 ;  /* 0x000000316a317207 */ /* 0x000fe20000000000 */
[----:B------:R-:W-:Y:S01]  /*1d520*/  IMAD.MOV.U32 R109, RZ, RZ, RZ ;  /* 0x000000ffff6d7224 */ /* 0x000fe200078e00ff */
[----:B------:R-:W-:Y:S01]  /*1d530*/  SEL R53, R86, R53, P0 ;  /* 0x0000003556357207 */ /* 0x000fe20000000000 */
[----:B------:R-:W4:Y:S01]  /*1d540*/  SHFL.IDX PT, R30, R30, R5, 0x1c1f ;  /* 0x001c1f051e1e7589 */ /* 0x000f2200000e0000 */
[----:B-1----:R-:W-:-:S03]  /*1d550*/  SEL R54, R69, R70, P0 ;  /* 0x0000004645367207 */ /* 0x002fc60000000000 */
[----:B------:R-:W1:Y:S01]  /*1d560*/  SHFL.IDX PT, R28, R28, R5, 0x1c1f ;  /* 0x001c1f051c1c7589 */ /* 0x000e6200000e0000 */
[----:B------:R-:W-:Y:S02]  /*1d570*/  SEL R70, R77, R72, P0 ;  /* 0x000000484d467207 */ /* 0x000fe40000000000 */
[----:B--2---:R-:W-:Y:S01]  /*1d580*/  SEL R52, R72, R77, P0 ;  /* 0x0000004d48347207 */ /* 0x004fe20000000000 */
[----:B------:R-:W2:Y:S01]  /*1d590*/  SHFL.IDX PT, R111, R24, R5, 0x1c1f ;  /* 0x001c1f05186f7589 */ /* 0x000ea200000e0000 */
[----:B------:R-:W-:-:S03]  /*1d5a0*/  SEL R69, R74, R75, P0 ;  /* 0x0000004b4a457207 */ /* 0x000fc60000000000 */
[----:B------:R1:W2:Y:S01]  /*1d5b0*/  SHFL.IDX PT, R4, R4, R7, 0x1c1f ;  /* 0x001c1f0704047589 */ /* 0x0002a200000e0000 */
[----:B0-----:R-:W-:Y:S02]  /*1d5c0*/  SEL R117, R33, R94, P0 ;  /* 0x0000005e21757207 */ /* 0x001fe40000000000 */
[----:B------:R-:W-:Y:S01]  /*1d5d0*/  SEL R87, R94, R33, P0 ;  /* 0x000000215e577207 */ /* 0x000fe20000000000 */
[----:B------:R0:W0:Y:S01]  /*1d5e0*/  SHFL.IDX PT, R10, R10, R7, 0x1c1f ;  /* 0x001c1f070a0a7589 */ /* 0x00002200000e0000 */
[----:B---3--:R-:W-:Y:S02]  /*1d5f0*/  SEL R73, R9, R66, P0 ;  /* 0x0000004209497207 */ /* 0x008fe40000000000 */
[----:B------:R-:W-:Y:S01]  /*1d600*/  SEL R75, R66, R9, P0 ;  /* 0x00000009424b7207 */ /* 0x000fe20000000000 */
[----:B------:R3:W0:Y:S01]  /*1d610*/  SHFL.IDX PT, R7, R8, R5, 0x1c1f ;  /* 0x001c1f0508077589 */ /* 0x00062200000e0000 */
[----:B----4-:R-:W-:Y:S02]  /*1d620*/  SEL R72, R25, R68, P0 ;  /* 0x0000004419487207 */ /* 0x010fe40000000000 */
[----:B------:R-:W-:Y:S01]  /*1d630*/  SEL R74, R68, R25, P0 ;  /* 0x00000019444a7207 */ /* 0x000fe20000000000 */
[----:B------:R3:W4:Y:S01]  /*1d640*/  SHFL.IDX PT, R14, R6, R5, 0x1c1f ;  /* 0x001c1f05060e7589 */ /* 0x00072200000e0000 */
[----:B------:R-:W-:-:S02]  /*1d650*/  SEL R77, R27, R30, P0 ;  /* 0x0000001e1b4d7207 */ /* 0x000fc40000000000 */
[----:B------:R-:W-:Y:S02]  /*1d660*/  SEL R115, R30, R27, P0 ;  /* 0x0000001b1e737207 */ /* 0x000fe40000000000 */
[----:B-1----:R-:W-:Y:S02]  /*1d670*/  SEL R76, R29, R28, P0 ;  /* 0x0000001c1d4c7207 */ /* 0x002fe40000000000 */
[----:B------:R-:W-:Y:S02]  /*1d680*/  SEL R114, R28, R29, P0 ;  /* 0x0000001d1c727207 */ /* 0x000fe40000000000 */
[----:B--2---:R-:W-:Y:S02]  /*1d690*/  SEL R118, R32, R111, P0 ;  /* 0x0000006f20767207 */ /* 0x004fe40000000000 */
[----:B---3--:R-:W-:-:S07]  /*1d6a0*/  SEL R124, R111, R32, P0 ;  /* 0x000000206f7c7207 */ /* 0x008fce0000000000 */
.L_x_6788:
[----:B------:R-:W2:Y:S04]  /*1d6b0*/  LDL.LU R78, [R1+0x98] ;  /* 0x00009800014e7983 */ /* 0x000ea80000300800 */
[----:B------:R-:W3:Y:S01]  /*1d6c0*/  LDL.LU R68, [R1+0x9c] ;  /* 0x00009c0001447983 */ /* 0x000ee20000300800 */
[----:B------:R-:W-:Y:S05]  /*1d6d0*/  WARPSYNC.ALL ;  /* 0x0000000000007948 */ /* 0x000fea0003800000 */
[----:B----4-:R-:W-:Y:S01]  /*1d6e0*/  SEL R64, R4, R14, P0 ;  /* 0x0000000e04407207 */ /* 0x010fe20000000000 */
[----:B------:R-:W-:Y:S01]  /*1d6f0*/  ULDC.64 UR6, c[0x0][0xc08] ;  /* 0x0003020000067ab9 */ /* 0x000fe20000000a00 */
[----:B------:R-:W-:Y:S01]  /*1d700*/  SEL R66, R14, R4, P0 ;  /* 0x000000040e427207 */ /* 0x000fe20000000000 */
[----:B------:R-:W-:Y:S01]  /*1d710*/  ULDC.64 UR4, c[0x0][0xc00] ;  /* 0x0003000000047ab9 */ /* 0x000fe20000000a00 */
[----:B0-----:R-:W-:-:S02]  /*1d720*/  SEL R65, R10, R7, P0 ;  /* 0x000000070a417207 */ /* 0x001fc40000000000 */
[----:B------:R-:W-:Y:S02]  /*1d730*/  SEL R67, R7, R10, P0 ;  /* 0x0000000a07437207 */ /* 0x000fe40000000000 */
[----:B------:R-:W-:Y:S02]  /*1d740*/  F2FP.BF16.F32.PACK_AB R4, R3, R112 ;  /* 0x000000700304723e */ /* 0x000fe400000010ff */
[----:B------:R-:W-:Y:S02]  /*1d750*/  F2FP.BF16.F32.PACK_AB R5, R105, R40 ;  /* 0x000000286905723e */ /* 0x000fe400000010ff */
[----:B------:R-:W-:Y:S02]  /*1d760*/  F2FP.BF16.F32.PACK_AB R6, R21, R96 ;  /* 0x000000601506723e */ /* 0x000fe400000010ff */
[----:B------:R-:W-:Y:S01]  /*1d770*/  F2FP.BF16.F32.PACK_AB R7, R107, R50 ;  /* 0x000000326b07723e */ /* 0x000fe200000010ff */
[----:B------:R-:W-:Y:S01]  /*1d780*/  BAR.SYNC.DEFER_BLOCKING 0x1, 0x100 ;  /* 0x0044000000007b1d */ /* 0x000fe20000010000 */
[----:B------:R-:W-:-:S02]  /*1d790*/  F2FP.BF16.F32.PACK_AB R8, R117, R116 ;  /* 0x000000747508723e */ /* 0x000fc400000010ff */
[----:B------:R-:W-:Y:S02]  /*1d7a0*/  F2FP.BF16.F32.PACK_AB R9, R55, R54 ;  /* 0x000000363709723e */ /* 0x000fe400000010ff */
[----:B------:R-:W-:Y:S02]  /*1d7b0*/  F2FP.BF16.F32.PACK_AB R10, R87, R82 ;  /* 0x00000052570a723e */ /* 0x000fe400000010ff */
[----:B------:R-:W-:Y:S02]  /*1d7c0*/  F2FP.BF16.F32.PACK_AB R11, R57, R56 ;  /* 0x00000038390b723e */ /* 0x000fe400000010ff */
[----:B------:R-:W-:Y:S02]  /*1d7d0*/  F2FP.BF16.F32.PACK_AB R12, R89, R0 ;  /* 0x00000000590c723e */ /* 0x000fe400000010ff */
[----:B------:R-:W-:Y:S02]  /*1d7e0*/  F2FP.BF16.F32.PACK_AB R13, R61, R60 ;  /* 0x0000003c3d0d723e */ /* 0x000fe400000010ff */
[----:B------:R-:W-:-:S02]  /*1d7f0*/  F2FP.BF16.F32.PACK_AB R14, R37, R2 ;  /* 0x00000002250e723e */ /* 0x000fc400000010ff */
        /* <DEDUP_REMOVED lines=14> */
[----:B------:R-:W-:Y:S01]  /*1d8e0*/  STSM.16.M88.4 [R97], R24 ;  /* 0x0000001861007844 */ /* 0x000fe20000000200 */
[----:B------:R-:W-:-:S02]  /*1d8f0*/  F2FP.BF16.F32.PACK_AB R34, R49, R48 ;  /* 0x000000303122723e */ /* 0x000fc400000010ff */
[----:B------:R-:W-:Y:S01]  /*1d900*/  F2FP.BF16.F32.PACK_AB R35, R115, R114 ;  /* 0x000000727323723e */ /* 0x000fe200000010ff */
[----:B------:R-:W-:Y:S01]  /*1d910*/  STSM.16.M88.4 [R79], R28 ;  /* 0x0000001c4f007844 */ /* 0x000fe20000000200 */
[----:B0-----:R-:W-:Y:S02]  /*1d920*/  F2FP.BF16.F32.PACK_AB R4, R51, R36 ;  /* 0x000000243304723e */ /* 0x001fe400000010ff */
[----:B------:R-:W-:Y:S01]  /*1d930*/  F2FP.BF16.F32.PACK_AB R5, R119, R118 ;  /* 0x000000767705723e */ /* 0x000fe200000010ff */
[----:B------:R-:W-:Y:S01]  /*1d940*/  STSM.16.M88.4 [R81], R32 ;  /* 0x0000002051007844 */ /* 0x000fe20000000200 */
[----:B------:R-:W-:Y:S02]  /*1d950*/  F2FP.BF16.F32.PACK_AB R6, R53, R108 ;  /* 0x0000006c3506723e */ /* 0x000fe400000010ff */
[----:B------:R-:W-:Y:S02]  /*1d960*/  F2FP.BF16.F32.PACK_AB R7, R125, R124 ;  /* 0x0000007c7d07723e */ /* 0x000fe400000010ff */
[----:B-1----:R-:W-:-:S02]  /*1d970*/  F2FP.BF16.F32.PACK_AB R8, R101, R100 ;  /* 0x000000646508723e */ /* 0x002fc400000010ff */
[----:B------:R-:W-:Y:S01]  /*1d980*/  F2FP.BF16.F32.PACK_AB R10, R103, R102 ;  /* 0x00000066670a723e */ /* 0x000fe200000010ff */
[----:B------:R-:W-:Y:S01]  /*1d990*/  STSM.16.M88.4 [R83], R4 ;  /* 0x0000000453007844 */ /* 0x000fe20000000200 */
[----:B------:R-:W-:Y:S02]  /*1d9a0*/  F2FP.BF16.F32.PACK_AB R9, R65, R64 ;  /* 0x000000404109723e */ /* 0x000fe400000010ff */
[----:B------:R-:W-:Y:S02]  /*1d9b0*/  F2FP.BF16.F32.PACK_AB R11, R67, R66 ;  /* 0x00000042430b723e */ /* 0x000fe400000010ff */
[----:B------:R-:W-:Y:S02]  /*1d9c0*/  ISETP.NE.U32.AND P3, PT, RZ, UR6, PT ;  /* 0x00000006ff007c0c */ /* 0x000fe4000bf65070 */
[----:B------:R-:W-:Y:S01]  /*1d9d0*/  ISETP.NE.U32.AND P0, PT, RZ, UR4, PT ;  /* 0x00000004ff007c0c */ /* 0x000fe2000bf05070 */
[----:B------:R0:W-:Y:S01]  /*1d9e0*/  STSM.16.M88.4 [R85], R8 ;  /* 0x0000000855007844 */ /* 0x0001e20000000200 */
[----:B------:R-:W-:Y:S01]  /*1d9f0*/  BAR.SYNC.DEFER_BLOCKING 0x1, 0x100 ;  /* 0x0044000000007b1d */ /* 0x000fe20000010000 */
[----:B------:R-:W-:-:S02]  /*1da00*/  ISETP.NE.AND.EX P3, PT, RZ, UR7, PT, P3 ;  /* 0x00000007ff007c0c */ /* 0x000fc4000bf65330 */
[----:B------:R-:W-:Y:S02]  /*1da10*/  ISETP.NE.AND.EX P0, PT, RZ, UR5, PT, P0 ;  /* 0x00000005ff007c0c */ /* 0x000fe4000bf05300 */
[----:B--2---:R-:W-:-:S04]  /*1da20*/  IADD3 R12, P1, R78, UR4, RZ ;  /* 0x000000044e0c7c10 */ /* 0x004fc8000ff3e0ff */
[----:B---3--:R-:W-:-:S05]  /*1da30*/  IADD3.X R13, R68, UR5, RZ, P1, !PT ;  /* 0x00000005440d7c10 */ /* 0x008fca0008ffe4ff */
[----:B------:R-:W-:Y:S01]  /*1da40*/  @P3 IADD3 R14, P1, R78, UR6, RZ ;  /* 0x000000064e0e3c10 */ /* 0x000fe2000ff3e0ff */
[----:B------:R-:W-:Y:S01]  /*1da50*/  ULDC UR6, c[0x0][0xa88] ;  /* 0x0002a20000067ab9 */ /* 0x000fe20000000800 */
[----:B0-----:R-:W-:Y:S01]  /*1da60*/  IMAD.MOV.U32 R10, RZ, RZ, 0x9b8 ;  /* 0x000009b8ff0a7424 */ /* 0x001fe200078e00ff */
[----:B------:R-:W-:Y:S01]  /*1da70*/  MOV R25, UR6 ;  /* 0x0000000600197c02 */ /* 0x000fe20008000f00 */
[----:B------:R0:W5:Y:S01]  /*1da80*/  @P0 LDG.E R109, desc[UR60][R12.64] ;  /* 0x0000003c0c6d0981 */ /* 0x000162000c1e1900 */
[----:B------:R-:W-:Y:S01]  /*1da90*/  @P3 IADD3.X R15, R68, UR7, RZ, P1, !PT ;  /* 0x00000007440f3c10 */ /* 0x000fe20008ffe4ff */
[----:B------:R-:W1:Y:S04]  /*1daa0*/  LDC R78, c[0x0][0xbe8] ;  /* 0x0002fa00ff4e7b82 */ /* 0x000e680000000800 */
[----:B------:R0:W5:Y:S01]  /*1dab0*/  @P3 LDG.E R25, desc[UR60][R14.64] ;  /* 0x0000003c0e193981 */ /* 0x000162000c1e1900 */
[----:B------:R-:W-:-:S04]  /*1dac0*/  ISETP.GT.AND P2, PT, R127, 0x1, PT ;  /* 0x000000017f00780c */ /* 0x000fc80003f44270 */
[----:B------:R-:W-:-:S04]  /*1dad0*/  SEL R10, R10, 0x978, P2 ;  /* 0x000009780a0a7807 */ /* 0x000fc80001000000 */
[----:B------:R0:W2:Y:S08]  /*1dae0*/  LDC.64 R4, c[0x0][R10+0x220] ;  /* 0x000088000a047b82 */ /* 0x0000b00000000a00 */
[----:B------:R0:W3:Y:S01]  /*1daf0*/  LDC.64 R6, c[0x0][R10+0x218] ;  /* 0x000086000a067b82 */ /* 0x0000e20000000a00 */
[----:B-1----:R-:W-:-:S07]  /*1db00*/  ISETP.NE.AND P1, PT, R78, 0x1, PT ;  /* 0x000000014e00780c */ /* 0x002fce0003f25270 */
[----:B------:R0:W1:Y:S01]  /*1db10*/  LDC.64 R8, c[0x0][R10+0x228] ;  /* 0x00008a000a087b82 */ /* 0x0000620000000a00 */
[----:B------:R-:W-:Y:S05]  /*1db20*/  @P3 BRA `(.L_x_6546) ;  /* 0x0000000000103947 */ /* 0x000fea0003800000 */
[----:B------:R-:W-:Y:S05]  /*1db30*/  @!P0 BRA `(.L_x_6546) ;  /* 0x00000000000c8947 */ /* 0x000fea0003800000 */
[----:B0-----:R-:W4:Y:S04]  /*1db40*/  LDG.E R14, desc[UR60][R12.64] ;  /* 0x0000003c0c0e7981 */ /* 0x001f28000c1e1900 */
[----:B-----5:R-:W4:Y:S02]  /*1db50*/  LDG.E R25, desc[UR60][R12.64+0x4] ;  /* 0x0000043c0c197981 */ /* 0x020f24000c1e1900 */
[----:B----4-:R-:W-:-:S07]  /*1db60*/  IMAD.IADD R25, R25, 0x1, -R14 ;  /* 0x0000000119197824 */ /* 0x010fce00078e0a0e */
.L_x_6546:
[----:B------:R-:W4:Y:S01]  /*1db70*/  LDL R11, [R1+0x74] ;  /* 0x00007400010b7983 */ /* 0x000f220000100800 */
[----:B------:R-:W-:Y:S01]  /*1db80*/  ISETP.NE.U32.AND P0, PT, RZ, UR4, PT ;  /* 0x00000004ff007c0c */ /* 0x000fe2000bf05070 */
[----:B0-----:R-:W0:Y:S02]  /*1db90*/  @P1 LDC R14, c[0x0][0xbec] ;  /* 0x0002fb00ff0e1b82 */ /* 0x001e240000000800 */
[----:B------:R-:W2:Y:S04]  /*1dba0*/  LDL.LU R12, [R1+0x84] ;  /* 0x00008400010c7983 */ /* 0x000ea80000300800 */
[----:B------:R-:W3:Y:S02]  /*1dbb0*/  LDL.LU R26, [R1+0xa0] ;  /* 0x0000a000011a7983 */ /* 0x000ee40000300800 */
[----:B------:R-:W1:Y:S02]  /*1dbc0*/  @P1 LDC R33, c[0x0][0xbf0] ;  /* 0x0002fc00ff211b82 */ /* 0x000e640000000800 */
[----:B------:R-:W2:Y:S04]  /*1dbd0*/  LDL R24, [R1+0xd8] ;  /* 0x0000d80001187983 */ /* 0x000ea80000100800 */
[----:B------:R-:W2:Y:S04]  /*1dbe0*/  LDL R84, [R1+0xa4] ;  /* 0x0000a40001547983 */ /* 0x000ea80000100800 */
[----:B------:R-:W2:Y:S01]  /*1dbf0*/  LDL R79, [R1+0xa8] ;  /* 0x0000a800014f7983 */ /* 0x000ea20000100800 */
[----:B------:R-:W-:Y:S01]  /*1dc00*/  ISETP.NE.AND.EX P0, PT, RZ, UR5, PT, P0 ;  /* 0x00000005ff007c0c */ /* 0x000fe2000bf05300 */
[----:B-----5:R-:W-:-:S02]  /*1dc10*/  IMAD R68, R25, R78, RZ ;  /* 0x0000004e19447224 */ /* 0x020fc400078e02ff */
[----:B----4-:R-:W-:Y:S01]  /*1dc20*/  IMAD.MOV.U32 R80, RZ, RZ, R11 ;  /* 0x000000ffff507224 */ /* 0x010fe200078e000b */
[----:B---3--:R-:W-:Y:S02]  /*1dc30*/  SEL R27, R26, RZ, !P0 ;  /* 0x000000ff1a1b7207 */ /* 0x008fe40004000000 */
[----:B------:R-:W3:Y:S01]  /*1dc40*/  LDL R26, [R1+0xd4] ;  /* 0x0000d400011a7983 */ /* 0x000ee20000100800 */
[----:B------:R-:W4:Y:S01]  /*1dc50*/  LDC.64 R10, c[0x0][R10+0x210] ;  /* 0x000084000a0a7b82 */ /* 0x000f220000000a00 */
[----:B--2---:R-:W-:-:S07]  /*1dc60*/  SEL R15, R12, RZ, !P0 ;  /* 0x000000ff0c0f7207 */ /* 0x004fce0004000000 */
[----:B------:R-:W2:Y:S01]  /*1dc70*/  LDC.64 R12, c[0x0][0xba8] ;  /* 0x0002ea00ff0c7b82 */ /* 0x000ea20000000a00 */
[----:B------:R-:W-:Y:S02]  /*1dc80*/  IMAD R5, R5, R15, RZ ;  /* 0x0000000f05057224 */ /* 0x000fe400078e02ff */
[----:B------:R-:W-:Y:S02]  /*1dc90*/  IMAD R35, R84, 0x80, R24 ;  /* 0x0000008054237824 */ /* 0x000fe400078e0218 */
[----:B------:R-:W4:Y:S01]  /*1dca0*/  S2R R24, SR_TID.X ;  /* 0x0000000000187919 */ /* 0x000f220000002100 */
[----:B------:R-:W-:Y:S02]  /*1dcb0*/  IMAD R31, R4, R27, R5 ;  /* 0x0000001b041f7224 */ /* 0x000fe400078e0205 */
[-C--:B------:R-:W-:Y:S02]  /*1dcc0*/  IMAD R29, R7, R80.reuse, RZ ;  /* 0x00000050071d7224 */ /* 0x080fe400078e02ff */
[----:B------:R-:W-:-:S04]  /*1dcd0*/  IMAD.WIDE.U32 R6, R6, R80, RZ ;  /* 0x0000005006067225 */ /* 0x000fc800078e00ff */
[----:B------:R-:W-:Y:S01]  /*1dce0*/  IMAD.WIDE.U32 R4, R4, R15, RZ ;  /* 0x0000000f04047225 */ /* 0x000fe200078e00ff */
[----:B------:R-:W-:Y:S02]  /*1dcf0*/  SEL R27, R79, RZ, P2 ;  /* 0x000000ff4f1b7207 */ /* 0x000fe40001000000 */
[----:B------:R-:W-:Y:S01]  /*1dd00*/  IADD3 R6, P0, P3, R4, R6, R109 ;  /* 0x0000000604067210 */ /* 0x000fe20007b1e06d */
[----:B0-----:R-:W-:Y:S01]  /*1dd10*/  @P1 IMAD.HI.U32 R4, R35, R14, RZ ;  /* 0x0000000e23041227 */ /* 0x001fe200078e00ff */
[----:B------:R-:W-:-:S03]  /*1dd20*/  IADD3 R7, R7, R29, RZ ;  /* 0x0000001d07077210 */ /* 0x000fc60007ffe0ff */
[----:B------:R-:W-:Y:S01]  /*1dd30*/  IMAD.IADD R31, R5, 0x1, R31 ;  /* 0x00000001051f7824 */ /* 0x000fe200078e021f */
[----:B--2---:R-:W0:Y:S01]  /*1dd40*/  @!P2 LDC R12, c[0x0][0xb50] ;  /* 0x0002d400ff0cab82 */ /* 0x004e220000000800 */
[----:B------:R-:W-:Y:S01]  /*1dd50*/  IMAD.MOV.U32 R5, RZ, RZ, R35 ;  /* 0x000000ffff057224 */ /* 0x000fe200078e0023 */
[----:B-1----:R-:W-:Y:S01]  /*1dd60*/  @P1 SHF.R.U32.HI R5, RZ, R33, R4 ;  /* 0x00000021ff051219 */ /* 0x002fe20000011604 */
[-C--:B------:R-:W-:Y:S01]  /*1dd70*/  IMAD R29, R9, R27.reuse, RZ ;  /* 0x0000001b091d7224 */ /* 0x080fe200078e02ff */
[----:B------:R-:W-:Y:S01]  /*1dd80*/  SHF.R.S32.HI R14, RZ, 0x1f, R109 ;  /* 0x0000001fff0e7819 */ /* 0x000fe2000001146d */
[----:B------:R-:W-:-:S03]  /*1dd90*/  IMAD.WIDE.U32 R8, R8, R27, RZ ;  /* 0x0000001b08087225 */ /* 0x000fc600078e00ff */
[----:B------:R-:W1:Y:S01]  /*1dda0*/  @!P2 LDC R13, c[0x0][0xb54] ;  /* 0x0002d500ff0dab82 */ /* 0x000e620000000800 */
[----:B------:R-:W-:Y:S01]  /*1ddb0*/  IMAD.MOV R27, RZ, RZ, -R5 ;  /* 0x000000ffff1b7224 */ /* 0x000fe200078e0a05 */
[----:B------:R-:W-:Y:S01]  /*1ddc0*/  IADD3.X R7, R31, R7, R14, P0, P3 ;  /* 0x000000071f077210 */ /* 0x000fe200007e640e */
[----:B------:R-:W-:Y:S01]  /*1ddd0*/  IMAD.IADD R29, R9, 0x1, R29 ;  /* 0x00000001091d7824 */ /* 0x000fe200078e021d */
[----:B------:R-:W-:Y:S02]  /*1dde0*/  IADD3 R8, P0, P3, R5, R6, R8 ;  /* 0x0000000605087210 */ /* 0x000fe40007b1e008 */
[----:B------:R-:W-:Y:S01]  /*1ddf0*/  SHF.R.S32.HI R4, RZ, 0x1f, R5 ;  /* 0x0000001fff047819 */ /* 0x000fe20000011405 */
[----:B------:R-:W-:-:S03]  /*1de00*/  IMAD R5, R78, R27, R35 ;  /* 0x0000001b4e057224 */ /* 0x000fc600078e0223 */
[----:B------:R-:W-:Y:S01]  /*1de10*/  IADD3.X R9, R4, R7, R29, P0, P3 ;  /* 0x0000000704097210 */ /* 0x000fe200007e641d */
[-C--:B----4-:R-:W-:Y:S01]  /*1de20*/  IMAD R4, R11, R5.reuse, RZ ;  /* 0x000000050b047224 */ /* 0x090fe200078e02ff */
[----:B------:R-:W-:Y:S01]  /*1de30*/  SHF.R.S32.HI R7, RZ, 0x1f, R5 ;  /* 0x0000001fff077819 */ /* 0x000fe20000011405 */
[----:B------:R-:W-:Y:S02]  /*1de40*/  VIADD R28, R24, 0xffffff80 ;  /* 0xffffff80181c7836 */ /* 0x000fe40000000000 */
[----:B------:R-:W-:-:S04]  /*1de50*/  IMAD.WIDE.U32 R8, R10, R5, R8 ;  /* 0x000000050a087225 */ /* 0x000fc800078e0008 */
[----:B------:R-:W-:Y:S01]  /*1de60*/  IMAD R7, R10, R7, R4 ;  /* 0x000000070a077224 */ /* 0x000fe200078e0204 */
[----:B------:R-:W-:Y:S02]  /*1de70*/  SHF.R.S32.HI R24, RZ, 0x1f, R28 ;  /* 0x0000001fff187819 */ /* 0x000fe4000001141c */
[----:B0-----:R-:W-:Y:S02]  /*1de80*/  LEA R12, P0, R8, R12, 0x2 ;  /* 0x0000000c080c7211 */ /* 0x001fe400078010ff */
[----:B------:R-:W-:Y:S02]  /*1de90*/  IADD3 R4, R9, R7, RZ ;  /* 0x0000000709047210 */ /* 0x000fe40007ffe0ff */
[----:B------:R-:W-:Y:S02]  /*1dea0*/  LEA.HI R24, R24, R28, RZ, 0x7 ;  /* 0x0000001c18187211 */ /* 0x000fe400078f38ff */
[----:B-1----:R-:W-:Y:S02]  /*1deb0*/  LEA.HI.X R13, R8, R13, R4, 0x2, P0 ;  /* 0x0000000d080d7211 */ /* 0x002fe400000f1404 */
[----:B------:R-:W-:Y:S01]  /*1dec0*/  LOP3.LUT R24, R24, 0xffffff80, RZ, 0xc0, !PT ;  /* 0xffffff8018187812 */ /* 0x000fe200078ec0ff */
[----:B------:R-:W-:Y:S04]  /*1ded0*/  SHFL.IDX PT, R4, R12, RZ, 0x1c1f ;  /* 0x001c1fff0c047589 */ /* 0x000fe800000e0000 */
[----:B------:R-:W0:Y:S01]  /*1dee0*/  SHFL.IDX PT, R5, R13, RZ, 0x1c1f ;  /* 0x001c1fff0d057589 */ /* 0x000e2200000e0000 */
[----:B------:R-:W-:-:S03]  /*1def0*/  IMAD.IADD R24, R28, 0x1, -R24 ;  /* 0x000000011c187824 */ /* 0x000fc600078e0a18 */
[----:B------:R-:W-:Y:S04]  /*1df00*/  SHFL.IDX PT, R6, R12, 0x1, 0x1c1f ;  /* 0x003c1f000c067f89 */ /* 0x000fe800000e0000 */
[----:B------:R-:W1:Y:S01]  /*1df10*/  SHFL.IDX PT, R7, R13, 0x1, 0x1c1f ;  /* 0x003c1f000d077f89 */ /* 0x000e6200000e0000 */
[----:B------:R-:W-:Y:S01]  /*1df20*/  LOP3.LUT P0, RZ, R24, 0x3, RZ, 0xc0, !PT ;  /* 0x0000000318ff7812 */ /* 0x000fe2000780c0ff */
[----:B---3--:R-:W-:-:S04]  /*1df30*/  IMAD R81, R84, 0x80, R26 ;  /* 0x0000008054517824 */ /* 0x008fc800078e021a */
[C---:B------:R-:W-:Y:S01]  /*1df40*/  VIADD R27, R81.reuse, 0x8 ;  /* 0x00000008511b7836 */ /* 0x040fe20000000000 */
[----:B------:R-:W-:-:S04]  /*1df50*/  ISETP.GE.OR P3, PT, R81, R68, P0 ;  /* 0x000000445100720c */ /* 0x000fc80000766670 */
[----:B------:R-:W-:-:S09]  /*1df60*/  ISETP.GE.OR P0, PT, R27, R68, P0 ;  /* 0x000000441b00720c */ /* 0x000fd20000706670 */
[----:B0-----:R0:W-:Y:S04]  /*1df70*/  @!P3 ST.E desc[UR60][R4.64], R91 ;  /* 0x0000005b0400b985 */ /* 0x0011e8000c10193c */
[----:B-1----:R0:W-:Y:S01]  /*1df80*/  @!P0 ST.E desc[UR60][R6.64], R92 ;  /* 0x0000005c06008985 */ /* 0x0021e2000c10193c */
[----:B------:R-:W-:Y:S05]  /*1df90*/  @P2 BRA `(.L_x_6547) ;  /* 0x0000000800f42947 */ /* 0x000fea0003800000 */
[----:B------:R-:W2:Y:S01]  /*1dfa0*/  LDL R83, [R1+0x6c] ;  /* 0x00006c0001537983 */ /* 0x000ea20000100800 */
[----:B------:R-:W1:Y:S01]  /*1dfb0*/  @P1 LDC R11, c[0x0][0xbec] ;  /* 0x0002fb00ff0b1b82 */ /* 0x000e620000000800 */
[----:B------:R-:W-:Y:S01]  /*1dfc0*/  ULDC.64 UR4, c[0x0][0xaa0] ;  /* 0x0002a80000047ab9 */ /* 0x000fe20000000a00 */
[----:B------:R-:W3:Y:S06]  /*1dfd0*/  S2R R24, SR_TID.X ;  /* 0x0000000000187919 */ /* 0x000eec0000002100 */
[----:B------:R-:W4:Y:S01]  /*1dfe0*/  @P1 LDC R13, c[0x0][0xbf0] ;  /* 0x0002fc00ff0d1b82 */ /* 0x000f220000000800 */
[----:B---3--:R-:W-:-:S04]  /*1dff0*/  IADD3 R86, R24, -0x80, RZ ;  /* 0xffffff8018567810 */ /* 0x008fc80007ffe0ff */
[----:B------:R-:W-:-:S04]  /*1e000*/  SHF.R.S32.HI R85, RZ, 0x1f, R86 ;  /* 0x0000001fff557819 */ /* 0x000fc80000011456 */
[----:B------:R-:W-:-:S04]  /*1e010*/  LEA.HI R85, R85, R86, RZ, 0x3 ;  /* 0x0000005655557211 */ /* 0x000fc800078f18ff */
[----:B------:R-:W-:Y:S02]  /*1e020*/  SHF.R.S32.HI R85, RZ, 0x3, R85 ;  /* 0x00000003ff557819 */ /* 0x000fe40000011455 */
[----:B------:R-:W-:Y:S01]  /*1e030*/  SHF.R.S32.HI R8, RZ, 0x1f, R86 ;  /* 0x0000001fff087819 */ /* 0x000fe20000011456 */
[----:B------:R-:W-:-:S03]  /*1e040*/  IMAD R14, R14, UR4, RZ ;  /* 0x000000040e0e7c24 */ /* 0x000fc6000f8e02ff */
[----:B------:R-:W-:Y:S01]  /*1e050*/  LEA.HI R8, R8, R86, RZ, 0x3 ;  /* 0x0000005608087211 */ /* 0x000fe200078f18ff */
[----:B------:R-:W-:-:S03]  /*1e060*/  IMAD R9, R109, UR5, R14 ;  /* 0x000000056d097c24 */ /* 0x000fc6000f8e020e */
[----:B------:R-:W-:-:S05]  /*1e070*/  LOP3.LUT R8, R8, 0xfffffff8, RZ, 0xc0, !PT ;  /* 0xfffffff808087812 */ /* 0x000fca00078ec0ff */
[----:B------:R-:W-:Y:S02]  /*1e080*/  IMAD.IADD R8, R86, 0x1, -R8 ;  /* 0x0000000156087824 */ /* 0x000fe400078e0a08 */
[----:B--2---:R-:W-:-:S04]  /*1e090*/  IMAD R3, R85, 0x40, R83 ;  /* 0x0000004055037824 */ /* 0x004fc800078e0253 */
[----:B------:R-:W-:-:S03]  /*1e0a0*/  IMAD.WIDE R58, R3, 0x2, R58 ;  /* 0x00000002033a7825 */ /* 0x000fc600078e023a */
[C---:B------:R-:W-:Y:S02]  /*1e0b0*/  IADD3 R29, P0, R58.reuse, 0x2000, RZ ;  /* 0x000020003a1d7810 */ /* 0x040fe40007f1e0ff */
[----:B------:R-:W-:Y:S02]  /*1e0c0*/  IADD3 R25, P5, R58, 0x1000, RZ ;  /* 0x000010003a197810 */ /* 0x000fe40007fbe0ff */
[----:B------:R-:W-:Y:S02]  /*1e0d0*/  LOP3.LUT R28, R29, 0x380, RZ, 0xc0, !PT ;  /* 0x000003801d1c7812 */ /* 0x000fe400078ec0ff */
[----:B------:R-:W-:Y:S02]  /*1e0e0*/  LOP3.LUT R24, R25, 0x380, RZ, 0xc0, !PT ;  /* 0x0000038019187812 */ /* 0x000fe400078ec0ff */
[----:B------:R-:W-:Y:S02]  /*1e0f0*/  SHF.R.U64 R28, R28, 0x3, RZ ;  /* 0x000000031c1c7819 */ /* 0x000fe400000012ff */
[----:B------:R-:W-:-:S02]  /*1e100*/  SHF.R.U64 R24, R24, 0x3, RZ ;  /* 0x0000000318187819 */ /* 0x000fc400000012ff */
[----:B------:R-:W-:Y:S01]  /*1e110*/  LOP3.LUT R28, R28, R29, RZ, 0x3c, !PT ;  /* 0x0000001d1c1c7212 */ /* 0x000fe200078e3cff */
[--C-:B------:R-:W-:Y:S01]  /*1e120*/  IMAD.X R29, RZ, RZ, R59.reuse, P0 ;  /* 0x000000ffff1d7224 */ /* 0x100fe200000e063b */
[----:B------:R-:W-:Y:S02]  /*1e130*/  IADD3 R3, P0, R58, 0x7000, RZ ;  /* 0x000070003a037810 */ /* 0x000fe40007f1e0ff */
[----:B------:R-:W-:Y:S01]  /*1e140*/  LOP3.LUT R24, R24, R25, RZ, 0x3c, !PT ;  /* 0x0000001918187212 */ /* 0x000fe200078e3cff */
[----:B------:R-:W-:Y:S01]  /*1e150*/  IMAD.X R25, RZ, RZ, R59, P5 ;  /* 0x000000ffff197224 */ /* 0x000fe200028e063b */
[C---:B------:R-:W-:Y:S01]  /*1e160*/  IADD3 R33, P2, R58.reuse, 0x3000, RZ ;  /* 0x000030003a217810 */ /* 0x040fe20007f5e0ff */
[----:B------:R-:W5:Y:S01]  /*1e170*/  LD.E.128 R28, desc[UR60][R28.64] ;  /* 0x0000003c1c1c7980 */ /* 0x000f62000c101d00 */
[C---:B------:R-:W-:Y:S02]  /*1e180*/  IADD3 R37, P3, R58.reuse, 0x4000, RZ ;  /* 0x000040003a257810 */ /* 0x040fe40007f7e0ff */
[----:B------:R-:W-:-:S02]  /*1e190*/  IADD3 R41, P4, R58, 0x5000, RZ ;  /* 0x000050003a297810 */ /* 0x000fc40007f9e0ff */
[C---:B0-----:R-:W-:Y:S01]  /*1e1a0*/  LOP3.LUT R5, R58.reuse, 0x380, RZ, 0xc0, !PT ;  /* 0x000003803a057812 */ /* 0x041fe200078ec0ff */
[----:B------:R-:W-:Y:S01]  /*1e1b0*/  IMAD.X R49, RZ, RZ, R59, P0 ;  /* 0x000000ffff317224 */ /* 0x000fe200000e063b */
[----:B------:R-:W-:Y:S01]  /*1e1c0*/  IADD3 R45, P5, R58, 0x6000, RZ ;  /* 0x000060003a2d7810 */ /* 0x000fe20007fbe0ff */
[----:B------:R-:W5:Y:S01]  /*1e1d0*/  LD.E.128 R24, desc[UR60][R24.64] ;  /* 0x0000003c18187980 */ /* 0x000f62000c101d00 */
[----:B------:R-:W-:Y:S02]  /*1e1e0*/  LOP3.LUT R0, R3, 0x380, RZ, 0xc0, !PT ;  /* 0x0000038003007812 */ /* 0x000fe400078ec0ff */
        /* <DEDUP_REMOVED lines=8> */
[----:B------:R-:W-:-:S02]  /*1e270*/  SHF.R.U64 R44, R44, 0x3, RZ ;  /* 0x000000032c2c7819 */ /* 0x000fc400000012ff */
[----:B------:R-:W-:Y:S01]  /*1e280*/  LOP3.LUT R48, R0, R3, RZ, 0x3c, !PT ;  /* 0x0000000300307212 */ /* 0x000fe200078e3cff */
[----:B------:R-:W-:Y:S01]  /*1e290*/  IMAD.WIDE.U32 R2, R109, UR4, RZ ;  /* 0x000000046d027c25 */ /* 0x000fe2000f8e00ff */
[----:B------:R-:W-:Y:S01]  /*1e2a0*/  SHF.R.U64 R5, R5, 0x3, RZ ;  /* 0x0000000305057819 */ /* 0x000fe200000012ff */
[----:B------:R-:W-:Y:S01]  /*1e2b0*/  ULDC.64 UR4, c[0x0][0xae8] ;  /* 0x0002ba0000047ab9 */ /* 0x000fe20000000a00 */
[----:B------:R-:W-:Y:S01]  /*1e2c0*/  LOP3.LUT R32, R32, R33, RZ, 0x3c, !PT ;  /* 0x0000002120207212 */ /* 0x000fe200078e3cff */
[--C-:B------:R-:W-:Y:S01]  /*1e2d0*/  IMAD.X R33, RZ, RZ, R59.reuse, P2 ;  /* 0x000000ffff217224 */ /* 0x100fe200010e063b */
[----:B------:R-:W-:Y:S02]  /*1e2e0*/  LOP3.LUT R36, R36, R37, RZ, 0x3c, !PT ;  /* 0x0000002524247212 */ /* 0x000fe400078e3cff */
[----:B------:R-:W-:Y:S01]  /*1e2f0*/  LOP3.LUT R40, R40, R41, RZ, 0x3c, !PT ;  /* 0x0000002928287212 */ /* 0x000fe200078e3cff */
[--C-:B------:R-:W-:Y:S01]  /*1e300*/  IMAD.X R41, RZ, RZ, R59.reuse, P4 ;  /* 0x000000ffff297224 */ /* 0x100fe200020e063b */
[----:B------:R-:W-:Y:S01]  /*1e310*/  LOP3.LUT R44, R44, R45, RZ, 0x3c, !PT ;  /* 0x0000002d2c2c7212 */ /* 0x000fe200078e3cff */
[----:B------:R-:W-:Y:S01]  /*1e320*/  IMAD.X R45, RZ, RZ, R59, P5 ;  /* 0x000000ffff2d7224 */ /* 0x000fe200028e063b */
[----:B------:R-:W-:Y:S01]  /*1e330*/  IADD3.X R37, RZ, R59, RZ, P3, !PT ;  /* 0x0000003bff257210 */ /* 0x000fe20001ffe4ff */
[----:B------:R-:W-:Y:S01]  /*1e340*/  IMAD R0, R8, 0x20, R85 ;  /* 0x0000002008007824 */ /* 0x000fe200078e0255 */
[----:B------:R-:W-:Y:S01]  /*1e350*/  LOP3.LUT R58, R5, R58, RZ, 0x3c, !PT ;  /* 0x0000003a053a7212 */ /* 0x000fe200078e3cff */
[----:B------:R-:W5:Y:S01]  /*1e360*/  LD.E.128 R32, desc[UR60][R32.64] ;  /* 0x0000003c20207980 */ /* 0x000f62000c101d00 */
[----:B------:R-:W-:-:S03]  /*1e370*/  IADD3 R3, R3, R9, RZ ;  /* 0x0000000903037210 */ /* 0x000fc60007ffe0ff */
[----:B------:R0:W5:Y:S01]  /*1e380*/  LD.E.128 R4, desc[UR60][R58.64] ;  /* 0x0000003c3a047980 */ /* 0x000162000c101d00 */
[----:B------:R-:W-:-:S03]  /*1e390*/  IMAD.WIDE.U32 R2, R80, UR4, R2 ;  /* 0x0000000450027c25 */ /* 0x000fc6000f8e0002 */
[----:B------:R-:W5:Y:S01]  /*1e3a0*/  LD.E.128 R36, desc[UR60][R36.64] ;  /* 0x0000003c24247980 */ /* 0x000f62000c101d00 */
[----:B------:R-:W-:-:S03]  /*1e3b0*/  SHF.R.S32.HI R8, RZ, 0x1f, R15 ;  /* 0x0000001fff087819 */ /* 0x000fc6000001140f */
[----:B------:R-:W5:Y:S01]  /*1e3c0*/  LD.E.128 R40, desc[UR60][R40.64] ;  /* 0x0000003c28287980 */ /* 0x000f62000c101d00 */
[----:B------:R-:W-:-:S03]  /*1e3d0*/  IMAD R10, R84, 0x80, R0 ;  /* 0x00000080540a7824 */ /* 0x000fc600078e0200 */
        /* <DEDUP_REMOVED lines=9> */
[----:B--2---:R-:W2:Y:S01]  /*1e470*/  FENCE.VIEW.ASYNC.S ;  /* 0x00000000000073c6 */ /* 0x004ea20000000000 */
[----:B------:R-:W-:-:S02]  /*1e480*/  IMAD R8, R8, UR4, RZ ;  /* 0x0000000408087c24 */ /* 0x000fc4000f8e02ff */
[----:B-1----:R-:W-:-:S04]  /*1e490*/  @P1 IMAD.HI.U32 R0, R10, R11, RZ ;  /* 0x0000000b0a001227 */ /* 0x002fc800078e00ff */
[----:B------:R-:W-:Y:S01]  /*1e4a0*/  IMAD.MOV.U32 R9, RZ, RZ, R10 ;  /* 0x000000ffff097224 */ /* 0x000fe200078e000a */
[----:B----4-:R-:W-:Y:S01]  /*1e4b0*/  @P1 SHF.R.U32.HI R9, RZ, R13, R0 ;  /* 0x0000000dff091219 */ /* 0x010fe20000011600 */
[C---:B------:R-:W-:Y:S02]  /*1e4c0*/  IMAD R11, R15.reuse, UR5, R8 ;  /* 0x000000050f0b7c24 */ /* 0x040fe4000f8e0208 */
[----:B------:R-:W-:Y:S01]  /*1e4d0*/  IMAD.WIDE.U32 R2, R15, UR4, R2 ;  /* 0x000000040f027c25 */ /* 0x000fe2000f8e0002 */
[----:B------:R-:W-:Y:S01]  /*1e4e0*/  SHF.R.S32.HI R8, RZ, 0x1f, R9 ;  /* 0x0000001fff087819 */ /* 0x000fe20000011409 */
[----:B------:R-:W-:Y:S02]  /*1e4f0*/  ULDC.64 UR4, c[0x0][0xae0] ;  /* 0x0002b80000047ab9 */ /* 0x000fe40000000a00 */
[----:B------:R-:W-:Y:S01]  /*1e500*/  IMAD.IADD R3, R3, 0x1, R11 ;  /* 0x0000000103037824 */ /* 0x000fe200078e020b */
[----:B------:R-:W-:Y:S01]  /*1e510*/  IADD3 R11, -R9, RZ, RZ ;  /* 0x000000ff090b7210 */ /* 0x000fe20007ffe1ff */
[----:B------:R-:W-:-:S02]  /*1e520*/  VIADD R0, R16, 0x2e820 ;  /* 0x0002e82010007836 */ /* 0x000fc40000000000 */
[----:B------:R-:W-:Y:S02]  /*1e530*/  IMAD R8, R8, UR4, RZ ;  /* 0x0000000408087c24 */ /* 0x000fe4000f8e02ff */
[----:B------:R-:W-:Y:S01]  /*1e540*/  IMAD R11, R78, R11, R10 ;  /* 0x0000000b4e0b7224 */ /* 0x000fe200078e020a */
[----:B------:R-:W-:Y:S01]  /*1e550*/  PRMT R0, RZ, 0x654, R0 ;  /* 0x00000654ff007816 */ /* 0x000fe20000000000 */
[C---:B------:R-:W-:Y:S02]  /*1e560*/  IMAD R13, R9.reuse, UR5, R8 ;  /* 0x00000005090d7c24 */ /* 0x040fe4000f8e0208 */
[----:B------:R-:W-:Y:S01]  /*1e570*/  IMAD.WIDE.U32 R2, R9, UR4, R2 ;  /* 0x0000000409027c25 */ /* 0x000fe2000f8e0002 */
[----:B--2---:R1:W-:Y:S01]  /*1e580*/  SYNCS.ARRIVE.TRANS64.RED.A1T0 RZ, [R0+URZ], RZ ;  /* 0x000000ff00ff79a7 */ /* 0x0043e2000810043f */
[----:B------:R-:W-:Y:S02]  /*1e590*/  ULDC.64 UR4, c[0x0][0xad8] ;  /* 0x0002b60000047ab9 */ /* 0x000fe40000000a00 */
[----:B------:R-:W-:Y:S01]  /*1e5a0*/  IMAD.IADD R3, R3, 0x1, R13 ;  /* 0x0000000103037824 */ /* 0x000fe200078e020d */
[----:B-1----:R-:W-:Y:S01]  /*1e5b0*/  SHF.R.S32.HI R0, RZ, 0x1f, R11 ;  /* 0x0000001fff007819 */ /* 0x002fe2000001140b */
[----:B------:R-:W-:-:S04]  /*1e5c0*/  IMAD.WIDE.U32 R8, R11, UR4, R2 ;  /* 0x000000040b087c25 */ /* 0x000fc8000f8e0002 */
        /* <DEDUP_REMOVED lines=10> */
.L_x_6791:
[----:B------:R-:W-:Y:S01]  /*1e670*/  IMAD R21, R84, 0x80, R85 ;  /* 0x0000008054157824 */ /* 0x000fe200078e0255 */
[----:B------:R-:W-:Y:S04]  /*1e680*/  BSSY B1, `(.L_x_6549) ;  /* 0x000000f000017945 */ /* 0x000fe80003800000 */
[----:B------:R-:W-:-:S13]  /*1e690*/  ISETP.GE.AND P0, PT, R21, R68, PT ;  /* 0x000000441500720c */ /* 0x000fda0003f06270 */
[----:B------:R-:W-:Y:S05]  /*1e6a0*/  @P0 BRA `(.L_x_6550) ;  /* 0x0000000000300947 */ /* 0x000fea0003800000 */
[----:B------:R-:W3:Y:S01]  /*1e6b0*/  LDL R10, [R1+0x90] ;  /* 0x00009000010a7983 */ /* 0x000ee20000100800 */
[----:B------:R-:W-:-:S03]  /*1e6c0*/  ULDC UR4, c[0x0][0xac8] ;  /* 0x0002b20000047ab9 */ /* 0x000fc60000000800 */
[----:B------:R-:W1:Y:S04]  /*1e6d0*/  LDL R12, [R1+0xe4] ;  /* 0x0000e400010c7983 */ /* 0x000e680000100800 */
[----:B------:R-:W4:Y:S01]  /*1e6e0*/  LDL R11, [R1+0xe0] ;  /* 0x0000e000010b7983 */ /* 0x000f220000100800 */
[----:B------:R-:W-:-:S13]  /*1e6f0*/  ISETP.GE.AND P0, PT, R83, UR4, PT ;  /* 0x0000000453007c0c */ /* 0x000fda000bf06270 */
[C---:B--2---:R-:W-:Y:S02]  /*1e700*/  @!P0 LEA R8, P2, R83.reuse, R14, 0x1 ;  /* 0x0000000e53088211 */ /* 0x044fe400078408ff */
[----:B---3--:R-:W-:Y:S02]  /*1e710*/  ISETP.GE.AND P1, PT, R10, UR4, PT ;  /* 0x000000040a007c0c */ /* 0x008fe4000bf26270 */
[----:B-1----:R-:W-:-:S11]  /*1e720*/  @!P0 LEA.HI.X R9, R83, R0, R12, 0x1, P2 ;  /* 0x0000000053098211 */ /* 0x002fd600010f0c0c */
[----:B------:R-:W-:-:S04]  /*1e730*/  @!P1 LEA R14, P3, R10, R14, 0x1 ;  /* 0x0000000e0a0e9211 */ /* 0x000fc800078608ff */
[----:B----4-:R-:W-:Y:S01]  /*1e740*/  @!P1 LEA.HI.X R15, R10, R0, R11, 0x1, P3 ;  /* 0x000000000a0f9211 */ /* 0x010fe200018f0c0b */
[----:B-----5:R3:W-:Y:S04]  /*1e750*/  @!P0 ST.E.128 desc[UR60][R8.64], R4 ;  /* 0x0000000408008985 */ /* 0x0207e8000c101d3c */
[----:B------:R3:W-:Y:S04]  /*1e760*/  @!P1 ST.E.128 desc[UR60][R14.64], R36 ;  /* 0x000000240e009985 */ /* 0x0007e8000c101d3c */
.L_x_6550:
[----:B------:R-:W-:Y:S05]  /*1e770*/  BSYNC B1 ;  /* 0x0000000000017941 */ /* 0x000fea0003800000 */
.L_x_6549:
[----:B------:R-:W-:-:S03]  /*1e780*/  UMOV UR4, 0xffffffff ;  /* 0xffffffff00047882 */ /* 0x000fc60000000000 */
[----:B------:R-:W-:Y:S05]  /*1e790*/  BRA.DIV UR4, `(.L_x_6551) ;  /* 0x000000be04a47947 */ /* 0x000fea000b800000 */
[----:B-1----:R1:W4:Y:S04]  /*1e7a0*/  SHFL.IDX PT, R0, R3, 0x1, 0x181f ;  /* 0x00381f0003007f89 */ /* 0x00232800000e0000 */
[----:B--23--:R1:W2:Y:S02]  /*1e7b0*/  SHFL.IDX PT, R14, R2, 0x1, 0x181f ;  /* 0x00381f00020e7f89 */ /* 0x00c2a400000e0000 */
.L_x_6795:
[----:B-----5:R-:W-:Y:S01]  /*1e7c0*/  IADD3 R5, R21, 0x20, RZ ;  /* 0x0000002015057810 */ /* 0x020fe20007ffe0ff */
[----:B------:R-:W-:Y:S03]  /*1e7d0*/  BSSY B1, `(.L_x_6552) ;  /* 0x000000f000017945 */ /* 0x000fe60003800000 */
[----:B------:R-:W-:-:S13]  /*1e7e0*/  ISETP.GE.AND P0, PT, R5, R68, PT ;  /* 0x000000440500720c */ /* 0x000fda0003f06270 */
[----:B------:R-:W-:Y:S05]  /*1e7f0*/  @P0 BRA `(.L_x_6553) ;  /* 0x0000000000300947 */ /* 0x000fea0003800000 */
[----:B------:R-:W3:Y:S01]  /*1e800*/  LDL R6, [R1+0x90] ;  /* 0x0000900001067983 */ /* 0x000ee20000100800 */
[----:B------:R-:W-:-:S03]  /*1e810*/  ULDC UR4, c[0x0][0xac8] ;  /* 0x0002b20000047ab9 */ /* 0x000fc60000000800 */
[----:B------:R-:W4:Y:S04]  /*1e820*/  LDL R8, [R1+0xe4] ;  /* 0x0000e40001087983 */ /* 0x000f280000100800 */
[----:B------:R-:W5:Y:S01]  /*1e830*/  LDL R7, [R1+0xe0] ;  /* 0x0000e00001077983 */ /* 0x000f620000100800 */
[----:B------:R-:W-:-:S13]  /*1e840*/  ISETP.GE.AND P2, PT, R83, UR4, PT ;  /* 0x0000000453007c0c */ /* 0x000fda000bf46270 */
[C---:B--2---:R-:W-:Y:S02]  /*1e850*/  @!P2 LEA R4, P0, R83.reuse, R14, 0x1 ;  /* 0x0000000e5304a211 */ /* 0x044fe400078008ff */
[----:B---3--:R-:W-:Y:S02]  /*1e860*/  ISETP.GE.AND P3, PT, R6, UR4, PT ;  /* 0x0000000406007c0c */ /* 0x008fe4000bf66270 */
[----:B----4-:R-:W-:-:S11]  /*1e870*/  @!P2 LEA.HI.X R5, R83, R0, R8, 0x1, P0 ;  /* 0x000000005305a211 */ /* 0x010fd600000f0c08 */
[----:B------:R-:W-:-:S04]  /*1e880*/  @!P3 LEA R14, P1, R6, R14, 0x1 ;  /* 0x0000000e060eb211 */ /* 0x000fc800078208ff */
[----:B-----5:R-:W-:Y:S01]  /*1e890*/  @!P3 LEA.HI.X R15, R6, R0, R7, 0x1, P1 ;  /* 0x00000000060fb211 */ /* 0x020fe200008f0c07 */
[----:B------:R3:W-:Y:S04]  /*1e8a0*/  @!P2 ST.E.128 desc[UR60][R4.64], R24 ;  /* 0x000000180400a985 */ /* 0x0007e8000c101d3c */
[----:B------:R3:W-:Y:S04]  /*1e8b0*/  @!P3 ST.E.128 desc[UR60][R14.64], R40 ;  /* 0x000000280e00b985 */ /* 0x0007e8000c101d3c */
.L_x_6553:
[----:B------:R-:W-:Y:S05]  /*1e8c0*/  BSYNC B1 ;  /* 0x0000000000017941 */ /* 0x000fea0003800000 */
.L_x_6552:
[----:B------:R-:W-:-:S03]  /*1e8d0*/  UMOV UR4, 0xffffffff ;  /* 0xffffffff00047882 */ /* 0x000fc60000000000 */
[----:B------:R-:W-:Y:S05]  /*1e8e0*/  BRA.DIV UR4, `(.L_x_6554) ;  /* 0x000000be04987947 */ /* 0x000fea000b800000 */
[----:B----4-:R4:W0:Y:S04]  /*1e8f0*/  SHFL.IDX PT, R0, R3, 0x2, 0x181f ;  /* 0x00581f0003007f89 */ /* 0x01082800000e0000 */
[----:B--23--:R4:W2:Y:S02]  /*1e900*/  SHFL.IDX PT, R14, R2, 0x2, 0x181f ;  /* 0x00581f00020e7f89 */ /* 0x00c8a400000e0000 */
.L_x_6799:
[----:B------:R-:W-:Y:S01]  /*1e910*/  VIADD R5, R21, 0x40 ;  /* 0x0000004015057836 */ /* 0x000fe20000000000 */
[----:B------:R-:W-:Y:S04]  /*1e920*/  BSSY B1, `(.L_x_6555) ;  /* 0x000000f000017945 */ /* 0x000fe80003800000 */
[----:B------:R-:W-:-:S13]  /*1e930*/  ISETP.GE.AND P0, PT, R5, R68, PT ;  /* 0x000000440500720c */ /* 0x000fda0003f06270 */
[----:B------:R-:W-:Y:S05]  /*1e940*/  @P0 BRA `(.L_x_6556) ;  /* 0x0000000000300947 */ /* 0x000fea0003800000 */
[----:B------:R-:W3:Y:S01]  /*1e950*/  LDL R6, [R1+0x90] ;  /* 0x0000900001067983 */ /* 0x000ee20000100800 */
[----:B------:R-:W-:-:S03]  /*1e960*/  ULDC UR4, c[0x0][0xac8] ;  /* 0x0002b20000047ab9 */ /* 0x000fc60000000800 */
[----:B------:R-:W0:Y:S04]  /*1e970*/  LDL R8, [R1+0xe4] ;  /* 0x0000e40001087983 */ /* 0x000e280000100800 */
[----:B------:R-:W5:Y:S01]  /*1e980*/  LDL R7, [R1+0xe0] ;  /* 0x0000e00001077983 */ /* 0x000f620000100800 */
[----:B------:R-:W-:-:S13]  /*1e990*/  ISETP.GE.AND P2, PT, R83, UR4, PT ;  /* 0x0000000453007c0c */ /* 0x000fda000bf46270 */
[C---:B--2---:R-:W-:Y:S02]  /*1e9a0*/  @!P2 LEA R4, P0, R83.reuse, R14, 0x1 ;  /* 0x0000000e5304a211 */ /* 0x044fe400078008ff */
[----:B---3--:R-:W-:Y:S02]  /*1e9b0*/  ISETP.GE.AND P3, PT, R6, UR4, PT ;  /* 0x0000000406007c0c */ /* 0x008fe4000bf66270 */
[----:B0-----:R-:W-:-:S11]  /*1e9c0*/  @!P2 LEA.HI.X R5, R83, R0, R8, 0x1, P0 ;  /* 0x000000005305a211 */ /* 0x001fd600000f0c08 */
[----:B------:R-:W-:-:S04]  /*1e9d0*/  @!P3 LEA R14, P1, R6, R14, 0x1 ;  /* 0x0000000e060eb211 */ /* 0x000fc800078208ff */
[----:B-----5:R-:W-:Y:S01]  /*1e9e0*/  @!P3 LEA.HI.X R15, R6, R0, R7, 0x1, P1 ;  /* 0x00000000060fb211 */ /* 0x020fe200008f0c07 */
[----:B------:R3:W-:Y:S04]  /*1e9f0*/  @!P2 ST.E.128 desc[UR60][R4.64], R28 ;  /* 0x0000001c0400a985 */ /* 0x0007e8000c101d3c */
[----:B------:R3:W-:Y:S04]  /*1ea00*/  @!P3 ST.E.128 desc[UR60][R14.64], R44 ;  /* 0x0000002c0e00b985 */ /* 0x0007e8000c101d3c */
.L_x_6556:
[----:B------:R-:W-:Y:S05]  /*1ea10*/  BSYNC B1 ;  /* 0x0000000000017941 */ /* 0x000fea0003800000 */
.L_x_6555:
[----:B------:R-:W-:-:S03]  /*1ea20*/  UMOV UR4, 0xffffffff ;  /* 0xffffffff00047882 */ /* 0x000fc60000000000 */
[----:B------:R-:W-:Y:S05]  /*1ea30*/  BRA.DIV UR4, `(.L_x_6557) ;  /* 0x000000be048c7947 */ /* 0x000fea000b800000 */
[----:B0-----:R0:W0:Y:S04]  /*1ea40*/  SHFL.IDX PT, R0, R3, 0x3, 0x181f ;  /* 0x00781f0003007f89 */ /* 0x00102800000e0000 */
[----:B--23--:R2:W3:Y:S02]  /*1ea50*/  SHFL.IDX PT, R14, R2, 0x3, 0x181f ;  /* 0x00781f00020e7f89 */ /* 0x00c4e400000e0000 */
.L_x_6803:
[----:B01--4-:R-:W-:-:S05]  /*1ea60*/  VIADD R3, R21, 0x60 ;  /* 0x0000006015037836 */ /* 0x013fca0000000000 */
[----:B------:R-:W-:-:S13]  /*1ea70*/  ISETP.GE.AND P0, PT, R3, R68, PT ;  /* 0x000000440300720c */ /* 0x000fda0003f06270 */
[----:B------:R-:W-:Y:S05]  /*1ea80*/  @P0 BRA `(.L_x_6558) ;  /* 0x0000001c00880947 */ /* 0x000fea0003800000 */
[----:B------:R-:W4:Y:S01]  /*1ea90*/  LDL R5, [R1+0xe4] ;  /* 0x0000e40001057983 */ /* 0x000f220000100800 */
[----:B------:R-:W-:-:S03]  /*1eaa0*/  ULDC UR4, c[0x0][0xac8] ;  /* 0x0002b20000047ab9 */ /* 0x000fc60000000800 */
[----:B------:R-:W5:Y:S01]  /*1eab0*/  LDL R4, [R1+0x90] ;  /* 0x0000900001047983 */ /* 0x000f620000100800 */
[----:B------:R-:W-:-:S13]  /*1eac0*/  ISETP.GE.AND P1, PT, R83, UR4, PT ;  /* 0x0000000453007c0c */ /* 0x000fda000bf26270 */
[----:B--23--:R-:W-:-:S04]  /*1ead0*/  @!P1 LEA R2, P0, R83, R14, 0x1 ;  /* 0x0000000e53029211 */ /* 0x00cfc800078008ff */
[----:B----4-:R-:W-:Y:S02]  /*1eae0*/  @!P1 LEA.HI.X R3, R83, R0, R5, 0x1, P0 ;  /* 0x0000000053039211 */ /* 0x010fe400000f0c05 */
[----:B-----5:R-:W-:-:S03]  /*1eaf0*/  ISETP.GE.AND P0, PT, R4, UR4, PT ;  /* 0x0000000404007c0c */ /* 0x020fc6000bf06270 */
[----:B------:R0:W-:Y:S10]  /*1eb00*/  @!P1 ST.E.128 desc[UR60][R2.64], R32 ;  /* 0x0000002002009985 */ /* 0x0001f4000c101d3c */
[----:B------:R-:W-:Y:S05]  /*1eb10*/  @P0 BRA `(.L_x_6558) ;  /* 0x0000001c00640947 */ /* 0x000fea0003800000 */
[----:B------:R-:W2:Y:S01]  /*1eb20*/  LDL R5, [R1+0xe0] ;  /* 0x0000e00001057983 */ /* 0x000ea20000100800 */
[----:B------:R-:W-:-:S04]  /*1eb30*/  LEA R14, P0, R4, R14, 0x1 ;  /* 0x0000000e040e7211 */ /* 0x000fc800078008ff */
[----:B--2---:R-:W-:-:S05]  /*1eb40*/  LEA.HI.X R15, R4, R0, R5, 0x1, P0 ;  /* 0x00000000040f7211 */ /* 0x004fca00000f0c05 */
[----:B------:R1:W-:Y:S01]  /*1eb50*/  ST.E.128 desc[UR60][R14.64], R48 ;  /* 0x000000300e007985 */ /* 0x0003e2000c101d3c */
[----:B------:R-:W-:Y:S05]  /*1eb60*/  BRA `(.L_x_6558) ;  /* 0x0000001c00507947 */ /* 0x000fea0003800000 */
.L_x_6547:
[----:B------:R-:W2:Y:S01]  /*1eb70*/  LDL R94, [R1+0x88] ;  /* 0x00008800015e7983 */ /* 0x000ea20000100800 */
[----:B------:R-:W1:Y:S01]  /*1eb80*/  @P1 LDC R8, c[0x0][0xbec] ;  /* 0x0002fb00ff081b82 */ /* 0x000e620000000800 */
[----:B------:R-:W-:Y:S01]  /*1eb90*/  ULDC.64 UR4, c[0x0][0xb08] ;  /* 0x0002c20000047ab9 */ /* 0x000fe20000000a00 */
[----:B0-----:R-:W-:Y:S01]  /*1eba0*/  SHF.R.S32.HI R6, RZ, 0x1f, R15 ;  /* 0x0000001fff067819 */ /* 0x001fe2000001140f */
[----:B------:R-:W-:Y:S01]  /*1ebb0*/  IMAD R14, R14, UR4, RZ ;  /* 0x000000040e0e7c24 */ /* 0x000fe2000f8e02ff */
[----:B------:R-:W-:Y:S01]  /*1ebc0*/  ULDC.64 UR6, c[0x0][0xb30] ;  /* 0x0002cc0000067ab9 */ /* 0x000fe20000000a00 */
[----:B------:R-:W-:-:S03]  /*1ebd0*/  IMAD.WIDE.U32 R4, R109, UR4, RZ ;  /* 0x000000046d047c25 */ /* 0x000fc6000f8e00ff */
[----:B------:R-:W0:Y:S01]  /*1ebe0*/  @P1 LDC R11, c[0x0][0xbf0] ;  /* 0x0002fc00ff0b1b82 */ /* 0x000e220000000800 */
[----:B------:R-:W-:Y:S01]  /*1ebf0*/  IMAD R109, R109, UR5, R14 ;  /* 0x000000056d6d7c24 */ /* 0x000fe2000f8e020e */
[----:B------:R-:W-:-:S03]  /*1ec00*/  ULDC.64 UR4, c[0x0][0xb38] ;  /* 0x0002ce0000047ab9 */ /* 0x000fc60000000a00 */
[----:B------:R-:W-:Y:S02]  /*1ec10*/  IMAD.IADD R5, R5, 0x1, R109 ;  /* 0x0000000105057824 */ /* 0x000fe400078e026d */
[----:B------:R-:W-:-:S04]  /*1ec20*/  IMAD.WIDE.U32 R4, R80, UR4, R4 ;  /* 0x0000000450047c25 */ /* 0x000fc8000f8e0004 */
[----:B------:R-:W-:Y:S01]  /*1ec30*/  IMAD R5, R80, UR5, R5 ;  /* 0x0000000550057c24 */ /* 0x000fe2000f8e0205 */
[----:B------:R-:W-:Y:S02]  /*1ec40*/  ULDC.64 UR4, c[0x0][0xb40] ;  /* 0x0002d00000047ab9 */ /* 0x000fe40000000a00 */
[----:B------:R-:W-:Y:S02]  /*1ec50*/  IMAD R6, R6, UR4, RZ ;  /* 0x0000000406067c24 */ /* 0x000fe4000f8e02ff */
[----:B-1----:R-:W-:-:S04]  /*1ec60*/  @P1 IMAD.HI.U32 R8, R35, R8, RZ ;  /* 0x0000000823081227 */ /* 0x002fc800078e00ff */
[C---:B------:R-:W-:Y:S02]  /*1ec70*/  IMAD R9, R15.reuse, UR5, R6 ;  /* 0x000000050f097c24 */ /* 0x040fe4000f8e0206 */
[----:B------:R-:W-:Y:S01]  /*1ec80*/  IMAD.WIDE.U32 R4, R15, UR4, R4 ;  /* 0x000000040f047c25 */ /* 0x000fe2000f8e0004 */
[----:B------:R-:W-:-:S03]  /*1ec90*/  ULDC.64 UR4, c[0x0][0xb48] ;  /* 0x0002d20000047ab9 */ /* 0x000fc60000000a00 */
[----:B------:R-:W-:Y:S01]  /*1eca0*/  IMAD.MOV.U32 R7, RZ, RZ, R35 ;  /* 0x000000ffff077224 */ /* 0x000fe200078e0023 */
[----:B0-----:R-:W-:Y:S02]  /*1ecb0*/  @P1 SHF.R.U32.HI R7, RZ, R11, R8 ;  /* 0x0000000bff071219 */ /* 0x001fe40000011608 */
[----:B------:R-:W-:Y:S02]  /*1ecc0*/  IADD3 R5, R5, R9, RZ ;  /* 0x0000000905057210 */ /* 0x000fe40007ffe0ff */
[--C-:B------:R-:W-:Y:S01]  /*1ecd0*/  SHF.R.S32.HI R6, RZ, 0x1f, R7.reuse ;  /* 0x0000001fff067819 */ /* 0x100fe20000011407 */
[----:B------:R-:W-:Y:S02]  /*1ece0*/  IMAD.MOV R9, RZ, RZ, -R7 ;  /* 0x000000ffff097224 */ /* 0x000fe400078e0a07 */
[----:B------:R-:W-:-:S04]  /*1ecf0*/  IMAD.WIDE.U32 R4, R79, UR4, R4 ;  /* 0x000000044f047c25 */ /* 0x000fc8000f8e0004 */
[----:B------:R-:W-:Y:S02]  /*1ed00*/  IMAD R9, R78, R9, R35 ;  /* 0x000000094e097224 */ /* 0x000fe400078e0223 */
[----:B------:R-:W-:Y:S02]  /*1ed10*/  IMAD R6, R6, UR6, RZ ;  /* 0x0000000606067c24 */ /* 0x000fe4000f8e02ff */
[----:B------:R-:W-:Y:S01]  /*1ed20*/  IMAD R5, R79, UR5, R5 ;  /* 0x000000054f057c24 */ /* 0x000fe2000f8e0205 */
[----:B------:R-:W-:Y:S01]  /*1ed30*/  ULDC.64 UR4, c[0x0][0xb28] ;  /* 0x0002ca0000047ab9 */ /* 0x000fe20000000a00 */
[C---:B------:R-:W-:Y:S01]  /*1ed40*/  IMAD R11, R7.reuse, UR7, R6 ;  /* 0x00000007070b7c24 */ /* 0x040fe2000f8e0206 */
[----:B------:R-:W-:Y:S01]  /*1ed50*/  SHF.R.S32.HI R6, RZ, 0x1f, R9 ;  /* 0x0000001fff067819 */ /* 0x000fe20000011409 */
[----:B------:R-:W-:-:S04]  /*1ed60*/  IMAD.WIDE.U32 R4, R7, UR6, R4 ;  /* 0x0000000607047c25 */ /* 0x000fc8000f8e0004 */
[----:B------:R-:W-:Y:S02]  /*1ed70*/  IMAD R6, R6, UR4, RZ ;  /* 0x0000000406067c24 */ /* 0x000fe4000f8e02ff */
[----:B------:R-:W-:Y:S02]  /*1ed80*/  IMAD.IADD R5, R5, 0x1, R11 ;  /* 0x0000000105057824 */ /* 0x000fe400078e020b */
[C---:B------:R-:W-:Y:S02]  /*1ed90*/  IMAD R11, R9.reuse, UR5, R6 ;  /* 0x00000005090b7c24 */ /* 0x040fe4000f8e0206 */
[----:B------:R-:W-:Y:S02]  /*1eda0*/  VIADD R8, R16, 0x2e820 ;  /* 0x0002e82010087836 */ /* 0x000fe40000000000 */
[----:B------:R-:W-:Y:S01]  /*1edb0*/  IMAD.WIDE.U32 R6, R9, UR4, R4 ;  /* 0x0000000409067c25 */ /* 0x000fe2000f8e0004 */
[----:B------:R-:W-:Y:S02]  /*1edc0*/  ULDC.64 UR4, c[0x0][0xb00] ;  /* 0x0002c00000047ab9 */ /* 0x000fe40000000a00 */
[----:B------:R-:W-:Y:S01]  /*1edd0*/  PRMT R8, RZ, 0x654, R8 ;  /* 0x00000654ff087816 */ /* 0x000fe20000000008 */
[----:B------:R-:W-:Y:S01]  /*1ede0*/  IMAD.IADD R5, R7, 0x1, R11 ;  /* 0x0000000107057824 */ /* 0x000fe200078e020b */
[C---:B------:R-:W-:Y:S01]  /*1edf0*/  LEA R4, P0, R6.reuse, UR4, 0x2 ;  /* 0x0000000406047c11 */ /* 0x040fe2000f8010ff */
[----:B------:R-:W-:Y:S01]  /*1ee00*/  UMOV UR4, 0xffffffff ;  /* 0xffffffff00047882 */ /* 0x000fe20000000000 */
[----:B------:R0:W-:Y:S02]  /*1ee10*/  SYNCS.ARRIVE.TRANS64.RED.A1T0 RZ, [R8+URZ], RZ ;  /* 0x000000ff08ff79a7 */ /* 0x0001e4000810043f */
[----:B------:R-:W-:Y:S01]  /*1ee20*/  LEA.HI.X R6, R6, UR5, R5, 0x2, P0 ;  /* 0x0000000506067c11 */ /* 0x000fe200080f1405 */
[C---:B--2---:R-:W-:Y:S01]  /*1ee30*/  VIADD R85, R94.reuse, 0x10 ;  /* 0x000000105e557836 */ /* 0x044fe20000000000 */
[C---:B------:R-:W-:Y:S01]  /*1ee40*/  IADD3 R80, R94.reuse, 0x8, RZ ;  /* 0x000000085e507810 */ /* 0x040fe20007ffe0ff */
[C---:B------:R-:W-:Y:S01]  /*1ee50*/  VIADD R90, R94.reuse, 0x18 ;  /* 0x000000185e5a7836 */ /* 0x040fe20000000000 */
[C---:B------:R-:W-:Y:S01]  /*1ee60*/  IADD3 R59, R94.reuse, 0x30, RZ ;  /* 0x000000305e3b7810 */ /* 0x040fe20007ffe0ff */
[C---:B------:R-:W-:Y:S01]  /*1ee70*/  VIADD R92, R94.reuse, 0x20 ;  /* 0x000000205e5c7836 */ /* 0x040fe20000000000 */
[C---:B------:R-:W-:Y:S01]  /*1ee80*/  IADD3 R7, R94.reuse, 0x58, RZ ;  /* 0x000000585e077810 */ /* 0x040fe20007ffe0ff */
[----:B------:R-:W-:-:S02]  /*1ee90*/  VIADD R78, R94, 0x28 ;  /* 0x000000285e4e7836 */ /* 0x000fc40000000000 */
[C---:B------:R-:W-:Y:S02]  /*1eea0*/  VIADD R35, R94.reuse, 0x38 ;  /* 0x000000385e237836 */ /* 0x040fe40000000000 */
[C---:B------:R-:W-:Y:S02]  /*1eeb0*/  VIADD R33, R94.reuse, 0x40 ;  /* 0x000000405e217836 */ /* 0x040fe40000000000 */
[C---:B------:R-:W-:Y:S02]  /*1eec0*/  VIADD R31, R94.reuse, 0x48 ;  /* 0x000000485e1f7836 */ /* 0x040fe40000000000 */
[----:B------:R-:W-:Y:S01]  /*1eed0*/  VIADD R29, R94, 0x50 ;  /* 0x000000505e1d7836 */ /* 0x000fe20000000000 */
        /* <DEDUP_REMOVED lines=10> */
[----:B------:R-:W-:Y:S01]  /*1ef80*/  SHF.R.S32.HI R26, RZ, 0x1f, R7 ;  /* 0x0000001fff1a7819 */ /* 0x000fe20000011407 */
[----:B0-----:R-:W-:Y:S06]  /*1ef90*/  BRA.DIV UR4, `(.L_x_6559) ;  /* 0x000000ba047c7947 */ /* 0x001fec000b800000 */
[----:B------:R0:W1:Y:S04]  /*1efa0*/  SHFL.IDX PT, R5, R6, RZ, 0x1c1f ;  /* 0x001c1fff06057589 */ /* 0x00006800000e0000 */
[----:B------:R0:W2:Y:S02]  /*1efb0*/  SHFL.IDX PT, R14, R4, RZ, 0x1c1f ;  /* 0x001c1fff040e7589 */ /* 0x0000a400000e0000 */
.L_x_6806:
        /* <DEDUP_REMOVED lines=11> */
[----:B------:R-:W5:Y:S01]  /*1f070*/  LDL R98, [R1+0xc0] ;  /* 0x0000c00001627983 */ /* 0x000f620000100800 */
[----:B------:R-:W-:-:S02]  /*1f080*/  ISETP.GE.AND P0, PT, R94, UR4, PT ;  /* 0x000000045e007c0c */ /* 0x000fc4000bf06270 */
[----:B------:R-:W-:Y:S02]  /*1f090*/  ISETP.GE.AND P3, PT, R80, UR4, PT ;  /* 0x0000000450007c0c */ /* 0x000fe4000bf66270 */
[----:B------:R-:W-:Y:S02]  /*1f0a0*/  ISETP.GE.AND P2, PT, R85, UR4, PT ;  /* 0x0000000455007c0c */ /* 0x000fe4000bf46270 */
[----:B------:R-:W-:-:S07]  /*1f0b0*/  ISETP.GE.AND P1, PT, R90, UR4, PT ;  /* 0x000000045a007c0c */ /* 0x000fce000bf26270 */
[----:B-1----:R-:W-:Y:S02]  /*1f0c0*/  @!P0 IMAD.MOV.U32 R15, RZ, RZ, R5 ;  /* 0x000000ffff0f8224 */ /* 0x002fe400078e0005 */
[----:B------:R-:W-:Y:S02]  /*1f0d0*/  @!P0 IMAD.MOV.U32 R113, RZ, RZ, R3 ;  /* 0x000000ffff718224 */ /* 0x000fe400078e0003 */
[----:B--2---:R-:W-:Y:S01]  /*1f0e0*/  @!P0 IMAD.WIDE R10, R94, 0x4, R14 ;  /* 0x000000045e0a8825 */ /* 0x004fe200078e020e */
[----:B------:R-:W-:-:S04]  /*1f0f0*/  @!P3 LEA R8, P4, R80, R14, 0x2 ;  /* 0x0000000e5008b211 */ /* 0x000fc800078810ff */
[----:B------:R1:W-:Y:S01]  /*1f100*/  @!P0 ST.E.64 desc[UR60][R10.64], R112 ;  /* 0x000000700a008985 */ /* 0x0003e2000c101b3c */
[----:B------:R-:W-:Y:S01]  /*1f110*/  ISETP.GE.AND P0, PT, R92, UR4, PT ;  /* 0x000000045c007c0c */ /* 0x000fe2000bf06270 */
[----:B------:R-:W-:Y:S01]  /*1f120*/  @!P3 IMAD.MOV.U32 R97, RZ, RZ, R21 ;  /* 0x000000ffff61b224 */ /* 0x000fe200078e0015 */
[----:B------:R-:W-:Y:S02]  /*1f130*/  @!P3 LEA.HI.X R9, R80, R5, R84, 0x2, P4 ;  /* 0x000000055009b211 */ /* 0x000fe400020f1454 */
[----:B------:R-:W-:-:S03]  /*1f140*/  @!P2 LEA R12, P4, R85, R14, 0x2 ;  /* 0x0000000e550ca211 */ /* 0x000fc600078810ff */
[----:B------:R2:W-:Y:S01]  /*1f150*/  @!P3 ST.E.64 desc[UR60][R8.64], R96 ;  /* 0x000000600800b985 */ /* 0x0005e2000c101b3c */
[-C--:B------:R-:W-:Y:S02]  /*1f160*/  @!P2 LEA.HI.X R13, R85, R5.reuse, R86, 0x2, P4 ;  /* 0x00000005550da211 */ /* 0x080fe400020f1456 */
[----:B------:R-:W-:Y:S02]  /*1f170*/  ISETP.GE.AND P3, PT, R78, UR4, PT ;  /* 0x000000044e007c0c */ /* 0x000fe4000bf66270 */
[CC--:B------:R-:W-:Y:S01]  /*1f180*/  @!P1 LEA R24, P5, R90.reuse, R14.reuse, 0x2 ;  /* 0x0000000e5a189211 */ /* 0x0c0fe200078a10ff */
[----:B------:R-:W-:Y:S01]  /*1f190*/  @!P2 ST.E.64 desc[UR60][R12.64], R116 ;  /* 0x000000740c00a985 */ /* 0x000fe2000c101b3c */
[----:B------:R-:W-:Y:S01]  /*1f1a0*/  ISETP.GE.AND P2, PT, R59, UR4, PT ;  /* 0x000000043b007c0c */ /* 0x000fe2000bf46270 */
[----:B------:R-:W-:Y:S01]  /*1f1b0*/  @!P1 IMAD.MOV.U32 R83, RZ, RZ, R87 ;  /* 0x000000ffff539224 */ /* 0x000fe200078e0057 */
[----:B------:R-:W-:Y:S02]  /*1f1c0*/  @!P1 LEA.HI.X R25, R90, R5, R91, 0x2, P5 ;  /* 0x000000055a199211 */ /* 0x000fe400028f145b */
[----:B-1----:R-:W-:-:S02]  /*1f1d0*/  @!P0 LEA R10, P4, R92, R14, 0x2 ;  /* 0x0000000e5c0a8211 */ /* 0x002fc400078810ff */
[----:B------:R-:W-:Y:S01]  /*1f1e0*/  @!P0 MOV R88, R0 ;  /* 0x0000000000588202 */ /* 0x000fe20000000f00 */
[----:B------:R-:W-:Y:S01]  /*1f1f0*/  @!P1 ST.E.64 desc[UR60][R24.64], R82 ;  /* 0x0000005218009985 */ /* 0x000fe2000c101b3c */
[-C--:B------:R-:W-:Y:S02]  /*1f200*/  @!P0 LEA.HI.X R11, R92, R5.reuse, R93, 0x2, P4 ;  /* 0x000000055c0b8211 */ /* 0x080fe400020f145d */
[----:B------:R-:W-:Y:S02]  /*1f210*/  ISETP.GE.AND P1, PT, R35, UR4, PT ;  /* 0x0000000423007c0c */ /* 0x000fe4000bf26270 */
[CC--:B--2---:R-:W-:Y:S01]  /*1f220*/  @!P3 LEA R8, P5, R78.reuse, R14.reuse, 0x2 ;  /* 0x0000000e4e08b211 */ /* 0x0c4fe200078a10ff */
[----:B------:R1:W-:Y:S01]  /*1f230*/  @!P0 ST.E.64 desc[UR60][R10.64], R88 ;  /* 0x000000580a008985 */ /* 0x0003e2000c101b3c */
[----:B------:R-:W-:Y:S02]  /*1f240*/  ISETP.GE.AND P0, PT, R33, UR4, PT ;  /* 0x0000000421007c0c */ /* 0x000fe4000bf06270 */
[----:B------:R-:W-:Y:S01]  /*1f250*/  @!P3 LEA.HI.X R9, R78, R5, R79, 0x2, P5 ;  /* 0x000000054e09b211 */ /* 0x000fe200028f144f */
[----:B-1----:R-:W-:Y:S01]  /*1f260*/  @!P3 IMAD.MOV.U32 R10, RZ, RZ, R2 ;  /* 0x000000ffff0ab224 */ /* 0x002fe200078e0002 */
[----:B------:R-:W-:Y:S01]  /*1f270*/  @!P2 LEA R2, P5, R59, R14, 0x2 ;  /* 0x0000000e3b02a211 */ /* 0x000fe200078a10ff */
[----:B------:R-:W-:-:S04]  /*1f280*/  @!P3 IMAD.MOV.U32 R11, RZ, RZ, R37 ;  /* 0x000000ffff0bb224 */ /* 0x000fc800078e0025 */
[-C--:B------:R-:W-:Y:S02]  /*1f290*/  @!P1 LEA R12, P4, R35, R14.reuse, 0x2 ;  /* 0x0000000e230c9211 */ /* 0x080fe400078810ff */
[-C--:B------:R-:W-:Y:S01]  /*1f2a0*/  @!P2 LEA.HI.X R3, R59, R5.reuse, R34, 0x2, P5 ;  /* 0x000000053b03a211 */ /* 0x080fe200028f1422 */
[----:B------:R-:W-:Y:S01]  /*1f2b0*/  @!P3 ST.E.64 desc[UR60][R8.64], R10 ;  /* 0x0000000a0800b985 */ /* 0x000fe2000c101b3c */
[----:B------:R-:W-:Y:S02]  /*1f2c0*/  ISETP.GE.AND P3, PT, R31, UR4, PT ;  /* 0x000000041f007c0c */ /* 0x000fe4000bf66270 */
[----:B------:R-:W-:Y:S01]  /*1f2d0*/  ISETP.GE.AND P5, PT, R29, UR4, PT ;  /* 0x000000041d007c0c */ /* 0x000fe2000bfa6270 */
[----:B------:R1:W-:Y:S01]  /*1f2e0*/  @!P2 ST.E.64 desc[UR60][R2.64], R38 ;  /* 0x000000260200a985 */ /* 0x0003e2000c101b3c */
[----:B------:R-:W-:Y:S01]  /*1f2f0*/  @!P1 LEA.HI.X R13, R35, R5, R58, 0x2, P4 ;  /* 0x00000005230d9211 */ /* 0x000fe200020f143a */
[----:B-1----:R-:W-:Y:S01]  /*1f300*/  @!P1 IMAD.MOV.U32 R2, RZ, RZ, R20 ;  /* 0x000000ffff029224 */ /* 0x002fe200078e0014 */
[----:B------:R-:W-:Y:S01]  /*1f310*/  @!P0 LEA R20, P2, R33, R14, 0x2 ;  /* 0x0000000e21148211 */ /* 0x000fe200078410ff */
[----:B------:R-:W-:-:S03]  /*1f320*/  @!P1 IMAD.MOV.U32 R3, RZ, RZ, R41 ;  /* 0x000000ffff039224 */ /* 0x000fc600078e0029 */
[-C--:B------:R-:W-:Y:S02]  /*1f330*/  @!P0 LEA.HI.X R21, R33, R5.reuse, R32, 0x2, P2 ;  /* 0x0000000521158211 */ /* 0x080fe400010f1420 */
[----:B------:R1:W-:Y:S01]  /*1f340*/  @!P1 ST.E.64 desc[UR60][R12.64], R2 ;  /* 0x000000020c009985 */ /* 0x0003e2000c101b3c */
[----:B------:R-:W-:Y:S02]  /*1f350*/  ISETP.GE.AND P1, PT, R7, UR4, PT ;  /* 0x0000000407007c0c */ /* 0x000fe4000bf26270 */
[-C--:B------:R-:W-:Y:S01]  /*1f360*/  @!P3 LEA R8, P4, R31, R14.reuse, 0x2 ;  /* 0x0000000e1f08b211 */ /* 0x080fe200078810ff */
[----:B------:R-:W-:Y:S01]  /*1f370*/  @!P0 ST.E.64 desc[UR60][R20.64], R42 ;  /* 0x0000002a14008985 */ /* 0x000fe2000c101b3c */
[----:B------:R-:W-:Y:S02]  /*1f380*/  @!P5 LEA R10, P2, R29, R14, 0x2 ;  /* 0x0000000e1d0ad211 */ /* 0x000fe400078410ff */
[-C--:B------:R-:W-:Y:S02]  /*1f390*/  @!P3 LEA.HI.X R9, R31, R5.reuse, R30, 0x2, P4 ;  /* 0x000000051f09b211 */ /* 0x080fe400020f141e */
[----:B------:R-:W-:-:S03]  /*1f3a0*/  @!P5 LEA.HI.X R11, R29, R5, R28, 0x2, P2 ;  /* 0x000000051d0bd211 */ /* 0x000fc600010f141c */
[----:B------:R2:W-:Y:S02]  /*1f3b0*/  @!P3 ST.E.64 desc[UR60][R8.64], R44 ;  /* 0x0000002c0800b985 */ /* 0x0005e4000c101b3c */
[C---:B-1----:R-:W-:Y:S02]  /*1f3c0*/  @!P1 LEA R2, P2, R7.reuse, R14, 0x2 ;  /* 0x0000000e07029211 */ /* 0x042fe400078410ff */
[----:B------:R1:W-:Y:S02]  /*1f3d0*/  @!P5 ST.E.64 desc[UR60][R10.64], R46 ;  /* 0x0000002e0a00d985 */ /* 0x0003e4000c101b3c */
[----:B------:R-:W-:-:S05]  /*1f3e0*/  @!P1 LEA.HI.X R3, R7, R5, R26, 0x2, P2 ;  /* 0x0000000507039211 */ /* 0x000fca00010f141a */
[----:B------:R0:W-:Y:S01]  /*1f3f0*/  @!P1 ST.E.64 desc[UR60][R2.64], R48 ;  /* 0x0000003002009985 */ /* 0x0001e2000c101b3c */
[----:B---3--:R-:W-:Y:S02]  /*1f400*/  ISETP.GE.AND P0, PT, R110, UR4, PT ;  /* 0x000000046e007c0c */ /* 0x008fe4000bf06270 */
[----:B----4-:R-:W-:Y:S02]  /*1f410*/  ISETP.GE.AND P3, PT, R106, UR4, PT ;  /* 0x000000046a007c0c */ /* 0x010fe4000bf66270 */
[----:B-----5:R-:W-:Y:S02]  /*1f420*/  ISETP.GE.AND P5, PT, R99, UR4, PT ;  /* 0x0000000463007c0c */ /* 0x020fe4000bfa6270 */
[----:B------:R-:W-:-:S07]  /*1f430*/  ISETP.GE.AND P4, PT, R95, UR4, PT ;  /* 0x000000045f007c0c */ /* 0x000fce000bf86270 */
[CC--:B------:R-:W-:Y:S02]  /*1f440*/  @!P0 LEA R12, P2, R110.reuse, R14.reuse, 0x2 ;  /* 0x0000000e6e0c8211 */ /* 0x0c0fe400078410ff */
[----:B------:R-:W-:Y:S02]  /*1f450*/  @!P0 MOV R37, R51 ;  /* 0x0000003300258202 */ /* 0x000fe40000000f00 */
[----:B------:R-:W-:Y:S02]  /*1f460*/  @!P0 LEA.HI.X R13, R110, R5, R111, 0x2, P2 ;  /* 0x000000056e0d8211 */ /* 0x000fe400010f146f */
[----:B--2---:R-:W-:-:S03]  /*1f470*/  @!P3 LEA R8, P1, R106, R14, 0x2 ;  /* 0x0000000e6a08b211 */ /* 0x004fc600078210ff */
[----:B------:R0:W-:Y:S01]  /*1f480*/  @!P0 ST.E.64 desc[UR60][R12.64], R36 ;  /* 0x000000240c008985 */ /* 0x0001e2000c101b3c */
[-C--:B-1----:R-:W-:Y:S02]  /*1f490*/  @!P5 LEA R10, P0, R99, R14.reuse, 0x2 ;  /* 0x0000000e630ad211 */ /* 0x082fe400078010ff */
[----:B------:R-:W-:Y:S02]  /*1f4a0*/  @!P4 LEA R14, P2, R95, R14, 0x2 ;  /* 0x0000000e5f0ec211 */ /* 0x000fe400078410ff */
[-C--:B------:R-:W-:Y:S01]  /*1f4b0*/  @!P3 LEA.HI.X R9, R106, R5.reuse, R109, 0x2, P1 ;  /* 0x000000056a09b211 */ /* 0x080fe200008f146d */
[----:B------:R-:W-:Y:S01]  /*1f4c0*/  @!P3 IMAD.MOV.U32 R109, RZ, RZ, R53 ;  /* 0x000000ffff6db224 */ /* 0x000fe200078e0035 */
[-C--:B------:R-:W-:Y:S02]  /*1f4d0*/  @!P5 LEA.HI.X R11, R99, R5.reuse, R104, 0x2, P0 ;  /* 0x00000005630bd211 */ /* 0x080fe400000f1468 */
[----:B------:R-:W-:Y:S02]  /*1f4e0*/  @!P4 LEA.HI.X R15, R95, R5, R98, 0x2, P2 ;  /* 0x000000055f0fc211 */ /* 0x000fe400010f1462 */
[----:B------:R0:W-:Y:S04]  /*1f4f0*/  @!P3 ST.E.64 desc[UR60][R8.64], R108 ;  /* 0x0000006c0800b985 */ /* 0x0001e8000c101b3c */
[----:B------:R0:W-:Y:S04]  /*1f500*/  @!P5 ST.E.64 desc[UR60][R10.64], R100 ;  /* 0x000000640a00d985 */ /* 0x0001e8000c101b3c */
[----:B------:R0:W-:Y:S02]  /*1f510*/  @!P4 ST.E.64 desc[UR60][R14.64], R102 ;  /* 0x000000660e00c985 */ /* 0x0001e4000c101b3c */
.L_x_6561:
[----:B------:R-:W-:Y:S05]  /*1f520*/  BSYNC B1 ;  /* 0x0000000000017941 */ /* 0x000fea0003800000 */
.L_x_6560:
[----:B------:R-:W-:-:S03]  /*1f530*/  UMOV UR4, 0xffffffff ;  /* 0xffffffff00047882 */ /* 0x000fc60000000000 */
[----:B------:R-:W-:Y:S05]  /*1f540*/  BRA.DIV UR4, `(.L_x_6562) ;  /* 0x000000b604447947 */ /* 0x000fea000b800000 */
[----:B0-----:R0:W3:Y:S04]  /*1f550*/  SHFL.IDX PT, R3, R6, 0x1, 0x1c1f ;  /* 0x003c1f0006037f89 */ /* 0x0010e800000e0000 */
[----:B--2---:R0:W2:Y:S02]  /*1f560*/  SHFL.IDX PT, R14, R4, 0x1, 0x1c1f ;  /* 0x003c1f00040e7f89 */ /* 0x0040a400000e0000 */
.L_x_6810:
[----:B------:R-:W-:-:S13]  /*1f570*/  ISETP.GE.AND P0, PT, R27, R68, PT ;  /* 0x000000441b00720c */ /* 0x000fda0003f06270 */
[----:B------:R-:W-:Y:S05]  /*1f580*/  @P0 BRA `(.L_x_6558) ;  /* 0x0000001000c80947 */ /* 0x000fea0003800000 */
[----:B------:R-:W4:Y:S01]  /*1f590*/  LDL R8, [R1+0xb8] ;  /* 0x0000b80001087983 */ /* 0x000f220000100800 */
[----:B------:R-:W-:-:S03]  /*1f5a0*/  ULDC UR4, c[0x0][0xac8] ;  /* 0x0002b20000047ab9 */ /* 0x000fc60000000800 */
[----:B------:R-:W5:Y:S04]  /*1f5b0*/  LDL R10, [R1+0xb4] ;  /* 0x0000b400010a7983 */ /* 0x000f680000100800 */
[----:B------:R-:W5:Y:S04]  /*1f5c0*/  LDL R9, [R1+0xc8] ;  /* 0x0000c80001097983 */ /* 0x000f680000100800 */
[----:B------:R-:W5:Y:S04]  /*1f5d0*/  LDL R11, [R1+0xc4] ;  /* 0x0000c400010b7983 */ /* 0x000f680000100800 */
[----:B------:R-:W5:Y:S04]  /*1f5e0*/  LDL R12, [R1+0xb0] ;  /* 0x0000b000010c7983 */ /* 0x000f680000100800 */
[----:B0-----:R-:W5:Y:S04]  /*1f5f0*/  LDL R6, [R1+0xcc] ;  /* 0x0000cc0001067983 */ /* 0x001f680000100800 */
[----:B------:R-:W5:Y:S01]  /*1f600*/  LDL R0, [R1+0xac] ;  /* 0x0000ac0001007983 */ /* 0x000f620000100800 */
[----:B------:R-:W-:-:S02]  /*1f610*/  ISETP.GE.AND P4, PT, R94, UR4, PT ;  /* 0x000000045e007c0c */ /* 0x000fc4000bf86270 */
[----:B------:R-:W-:Y:S02]  /*1f620*/  ISETP.GE.AND P3, PT, R80, UR4, PT ;  /* 0x0000000450007c0c */ /* 0x000fe4000bf66270 */
[----:B------:R-:W-:Y:S02]  /*1f630*/  ISETP.GE.AND P0, PT, R85, UR4, PT ;  /* 0x0000000455007c0c */ /* 0x000fe4000bf06270 */
[----:B------:R-:W-:-:S07]  /*1f640*/  ISETP.GE.AND P2, PT, R90, UR4, PT ;  /* 0x000000045a007c0c */ /* 0x000fce000bf46270 */
[----:B--2---:R-:W-:Y:S02]  /*1f650*/  @!P4 IMAD.MOV.U32 R2, RZ, RZ, R14 ;  /* 0x000000ffff02c224 */ /* 0x004fe400078e000e */
[----:B------:R-:W-:Y:S02]  /*1f660*/  @!P4 IMAD.MOV.U32 R41, RZ, RZ, R105 ;  /* 0x000000ffff29c224 */ /* 0x000fe400078e0069 */
[----:B-1-3--:R-:W-:Y:S01]  /*1f670*/  @!P4 IMAD.WIDE R4, R94, 0x4, R2 ;  /* 0x000000045e04c825 */ /* 0x00afe200078e0202 */
[----:B------:R-:W-:-:S04]  /*1f680*/  ISETP.GE.AND P1, PT, R92, UR4, PT ;  /* 0x000000045c007c0c */ /* 0x000fc8000bf26270 */
[----:B------:R0:W-:Y:S01]  /*1f690*/  @!P4 ST.E.64 desc[UR60][R4.64], R40 ;  /* 0x000000280400c985 */ /* 0x0001e2000c101b3c */
[----:B------:R-:W-:Y:S01]  /*1f6a0*/  @!P3 MOV R51, R107 ;  /* 0x0000006b0033b202 */ /* 0x000fe20000000f00 */
[----:B----4-:R-:W-:Y:S01]  /*1f6b0*/  IMAD.MOV.U32 R39, RZ, RZ, R8 ;  /* 0x000000ffff277224 */ /* 0x010fe200078e0008 */
[C---:B------:R-:W-:Y:S02]  /*1f6c0*/  @!P3 LEA R8, P5, R80.reuse, R14, 0x2 ;  /* 0x0000000e5008b211 */ /* 0x040fe400078a10ff */
[----:B-----5:R-:W-:Y:S02]  /*1f6d0*/  MOV R37, R10 ;  /* 0x0000000a00257202 */ /* 0x020fe40000000f00 */
[CC--:B------:R-:W-:Y:S01]  /*1f6e0*/  @!P0 LEA R10, P4, R85.reuse, R14.reuse, 0x2 ;  /* 0x0000000e550a8211 */ /* 0x0c0fe200078810ff */
[----:B------:R-:W-:Y:S01]  /*1f6f0*/  IMAD.MOV.U32 R38, RZ, RZ, R9 ;  /* 0x000000ffff267224 */ /* 0x000fe200078e0009 */
[-C--:B------:R-:W-:Y:S02]  /*1f700*/  @!P3 LEA.HI.X R9, R80, R3.reuse, R84, 0x2, P5 ;  /* 0x000000035009b211 */ /* 0x080fe400028f1454 */
[----:B------:R-:W-:Y:S01]  /*1f710*/  ISETP.GE.AND P5, PT, R78, UR4, PT ;  /* 0x000000044e007c0c */ /* 0x000fe2000bfa6270 */
[----:B------:R-:W-:Y:S01]  /*1f720*/  IMAD.MOV.U32 R36, RZ, RZ, R11 ;  /* 0x000000ffff247224 */ /* 0x000fe200078e000b */
[----:B------:R-:W-:Y:S01]  /*1f730*/  @!P0 LEA.HI.X R11, R85, R3, R86, 0x2, P4 ;  /* 0x00000003550b8211 */ /* 0x000fe200020f1456 */
[----:B------:R-:W-:Y:S01]  /*1f740*/  IMAD.MOV.U32 R15, RZ, RZ, R12 ;  /* 0x000000ffff0f7224 */ /* 0x000fe200078e000c */
[----:B------:R-:W-:Y:S01]  /*1f750*/  @!P2 LEA R12, P4, R90, R14, 0x2 ;  /* 0x0000000e5a0ca211 */ /* 0x000fe200078810ff */
[----:B------:R1:W-:Y:S01]  /*1f760*/  @!P3 ST.E.64 desc[UR60][R8.64], R50 ;  /* 0x000000320800b985 */ /* 0x0003e2000c101b3c */
[----:B------:R-:W-:-:S02]  /*1f770*/  ISETP.GE.AND P3, PT, R59, UR4, PT ;  /* 0x000000043b007c0c */ /* 0x000fc4000bf66270 */
[-C--:B------:R-:W-:Y:S01]  /*1f780*/  @!P2 LEA.HI.X R13, R90, R3.reuse, R91, 0x2, P4 ;  /* 0x000000035a0da211 */ /* 0x080fe200020f145b */
[----:B------:R2:W-:Y:S01]  /*1f790*/  @!P0 ST.E.64 desc[UR60][R10.64], R54 ;  /* 0x000000360a008985 */ /* 0x0005e2000c101b3c */
[CC--:B------:R-:W-:Y:S02]  /*1f7a0*/  @!P1 LEA R20, P4, R92.reuse, R14.reuse, 0x2 ;  /* 0x0000000e5c149211 */ /* 0x0c0fe400078810ff */
[----:B------:R-:W-:Y:S02]  /*1f7b0*/  ISETP.GE.AND P0, PT, R35, UR4, PT ;  /* 0x0000000423007c0c */ /* 0x000fe4000bf06270 */
[----:B------:R-:W-:Y:S01]  /*1f7c0*/  @!P1 LEA.HI.X R21, R92, R3, R93, 0x2, P4 ;  /* 0x000000035c159211 */ /* 0x000fe200020f145d */
[----:B------:R3:W-:Y:S01]  /*1f7d0*/  @!P2 ST.E.64 desc[UR60][R12.64], R56 ;  /* 0x000000380c00a985 */ /* 0x0007e2000c101b3c */
[----:B------:R-:W-:Y:S02]  /*1f7e0*/  @!P5 LEA R24, P4, R78, R14, 0x2 ;  /* 0x0000000e4e18d211 */ /* 0x000fe400078810ff */
[----:B------:R-:W-:-:S02]  /*1f7f0*/  ISETP.GE.AND P2, PT, R33, UR4, PT ;  /* 0x0000000421007c0c */ /* 0x000fc4000bf46270 */
[-C--:B------:R-:W-:Y:S01]  /*1f800*/  @!P5 LEA.HI.X R25, R78, R3.reuse, R79, 0x2, P4 ;  /* 0x000000034e19d211 */ /* 0x080fe200020f144f */
[----:B------:R4:W-:Y:S01]  /*1f810*/  @!P1 ST.E.64 desc[UR60][R20.64], R60 ;  /* 0x0000003c14009985 */ /* 0x0009e2000c101b3c */
[----:B------:R-:W-:Y:S02]  /*1f820*/  ISETP.GE.AND P1, PT, R31, UR4, PT ;  /* 0x000000041f007c0c */ /* 0x000fe4000bf26270 */
[-C--:B0-----:R-:W-:Y:S01]  /*1f830*/  @!P3 LEA R4, P4, R59, R14.reuse, 0x2 ;  /* 0x0000000e3b04b211 */ /* 0x081fe200078810ff */
[----:B------:R-:W-:Y:S01]  /*1f840*/  @!P5 ST.E.64 desc[UR60][R24.64], R62 ;  /* 0x0000003e1800d985 */ /* 0x000fe2000c101b3c */
[----:B-1----:R-:W-:Y:S01]  /*1f850*/  @!P0 LEA R8, P5, R35, R14, 0x2 ;  /* 0x0000000e23088211 */ /* 0x002fe200078a10ff */
[----:B------:R-:W-:Y:S01]  /*1f860*/  @!P3 IMAD.MOV.U32 R53, RZ, RZ, R69 ;  /* 0x000000ffff35b224 */ /* 0x000fe200078e0045 */
[----:B------:R-:W-:Y:S02]  /*1f870*/  @!P3 LEA.HI.X R5, R59, R3, R34, 0x2, P4 ;  /* 0x000000033b05b211 */ /* 0x000fe400020f1422 */
[----:B------:R-:W-:-:S02]  /*1f880*/  ISETP.GE.AND P4, PT, R29, UR4, PT ;  /* 0x000000041d007c0c */ /* 0x000fc4000bf86270 */
[-C--:B------:R-:W-:Y:S02]  /*1f890*/  @!P0 LEA.HI.X R9, R35, R3.reuse, R58, 0x2, P5 ;  /* 0x0000000323098211 */ /* 0x080fe400028f143a */
[-C--:B--2---:R-:W-:Y:S01]  /*1f8a0*/  @!P2 LEA R10, P5, R33, R14.reuse, 0x2 ;  /* 0x0000000e210aa211 */ /* 0x084fe200078a10ff */
[----:B------:R0:W-:Y:S01]  /*1f8b0*/  @!P3 ST.E.64 desc[UR60][R4.64], R52 ;  /* 0x000000340400b985 */ /* 0x0001e2000c101b3c */
[----:B------:R-:W-:Y:S02]  /*1f8c0*/  ISETP.GE.AND P3, PT, R7, UR4, PT ;  /* 0x0000000407007c0c */ /* 0x000fe4000bf66270 */
[-C--:B------:R-:W-:Y:S02]  /*1f8d0*/  @!P2 LEA.HI.X R11, R33, R3.reuse, R32, 0x2, P5 ;  /* 0x00000003210ba211 */ /* 0x080fe400028f1420 */
[CC--:B---3--:R-:W-:Y:S01]  /*1f8e0*/  @!P1 LEA R12, P5, R31.reuse, R14.reuse, 0x2 ;  /* 0x0000000e1f0c9211 */ /* 0x0c8fe200078a10ff */
[----:B------:R1:W-:Y:S03]  /*1f8f0*/  @!P0 ST.E.64 desc[UR60][R8.64], R70 ;  /* 0x0000004608008985 */ /* 0x0003e6000c101b3c */
[----:B------:R-:W-:Y:S01]  /*1f900*/  @!P1 LEA.HI.X R13, R31, R3, R30, 0x2, P5 ;  /* 0x000000031f0d9211 */ /* 0x000fe200028f141e */
[----:B------:R2:W-:Y:S01]  /*1f910*/  @!P2 ST.E.64 desc[UR60][R10.64], R72 ;  /* 0x000000480a00a985 */ /* 0x0005e2000c101b3c */
[----:B----4-:R-:W-:-:S02]  /*1f920*/  @!P4 LEA R20, P5, R29, R14, 0x2 ;  /* 0x0000000e1d14c211 */ /* 0x010fc400078a10ff */
[----:B------:R-:W-:Y:S01]  /*1f930*/  ISETP.GE.AND P0, PT, R39, UR4, PT ;  /* 0x0000000427007c0c */ /* 0x000fe2000bf06270 */
[----:B------:R4:W-:Y:S01]  /*1f940*/  @!P1 ST.E.64 desc[UR60][R12.64], R74 ;  /* 0x0000004a0c009985 */ /* 0x0009e2000c101b3c */
[----:B------:R-:W-:Y:S02]  /*1f950*/  ISETP.GE.AND P2, PT, R37, UR4, PT ;  /* 0x0000000425007c0c */ /* 0x000fe4000bf46270 */
[----:B------:R-:W-:Y:S02]  /*1f960*/  ISETP.GE.AND P1, PT, R15, UR4, PT ;  /* 0x000000040f007c0c */ /* 0x000fe4000bf26270 */
[----:B------:R-:W-:Y:S02]  /*1f970*/  @!P4 LEA.HI.X R21, R29, R3, R28, 0x2, P5 ;  /* 0x000000031d15c211 */ /* 0x000fe400028f141c */
[----:B0-----:R-:W-:-:S04]  /*1f980*/  @!P3 LEA R4, P5, R7, R14, 0x2 ;  /* 0x0000000e0704b211 */ /* 0x001fc800078a10ff */
[----:B------:R-:W-:Y:S01]  /*1f990*/  @!P3 LEA.HI.X R5, R7, R3, R26, 0x2, P5 ;  /* 0x000000030705b211 */ /* 0x000fe200028f141a */
[----:B------:R-:W-:Y:S01]  /*1f9a0*/  IMAD.MOV.U32 R42, RZ, RZ, R6 ;  /* 0x000000ffff2a7224 */ /* 0x000fe200078e0006 */
[----:B------:R4:W-:Y:S01]  /*1f9b0*/  @!P4 ST.E.64 desc[UR60][R20.64], R76 ;  /* 0x0000004c1400c985 */ /* 0x0009e2000c101b3c */
[----:B------:R-:W-:-:S03]  /*1f9c0*/  @!P0 LEA R6, P4, R39, R14, 0x2 ;  /* 0x0000000e27068211 */ /* 0x000fc600078810ff */
[----:B------:R4:W-:Y:S01]  /*1f9d0*/  @!P3 ST.E.64 desc[UR60][R4.64], R114 ;  /* 0x000000720400b985 */ /* 0x0009e2000c101b3c */
[-C--:B-1----:R-:W-:Y:S02]  /*1f9e0*/  @!P2 LEA R8, P3, R37, R14.reuse, 0x2 ;  /* 0x0000000e2508a211 */ /* 0x082fe400078610ff */
        /* <DEDUP_REMOVED lines=9> */
[----:B------:R-:W2:Y:S01]  /*1fa80*/  LDL R36, [R1+0xc0] ;  /* 0x0000c00001247983 */ /* 0x000ea20000100800 */
[----:B------:R-:W-:-:S04]  /*1fa90*/  LEA R14, P0, R0, R14, 0x2 ;  /* 0x0000000e000e7211 */ /* 0x000fc800078010ff */
[----:B--2---:R-:W-:-:S05]  /*1faa0*/  LEA.HI.X R15, R0, R3, R36, 0x2, P0 ;  /* 0x00000003000f7211 */ /* 0x004fca00000f1424 */
[----:B------:R4:W-:Y:S01]  /*1fab0*/  ST.E.64 desc[UR60][R14.64], R66 ;  /* 0x000000420e007985 */ /* 0x0009e2000c101b3c */
[----:B------:R-:W-:Y:S05]  /*1fac0*/  BRA `(.L_x_6558) ;  /* 0x0000000c00787947 */ /* 0x000fea0003800000 */
.L_x_6544:
[----:B-1----:R-:W2:Y:S01]  /*1fad0*/  LDL.LU R4, [R1+0x98] ;  /* 0x0000980001047983 */ /* 0x002ea20000300800 */
[----:B------:R-:W-:Y:S01]  /*1fae0*/  ULDC.64 UR6, c[0x0][0xc08] ;  /* 0x0003020000067ab9 */ /* 0x000fe20000000a00 */
[----:B------:R-:W-:Y:S02]  /*1faf0*/  ULDC.64 UR4, c[0x0][0xc00] ;  /* 0x0003000000047ab9 */ /* 0x000fe40000000a00 */
[----:B------:R-:W3:Y:S01]  /*1fb00*/  LDL.LU R0, [R1+0x9c] ;  /* 0x00009c0001007983 */ /* 0x000ee20000300800 */
[----:B------:R-:W-:Y:S01]  /*1fb10*/  ISETP.NE.U32.AND P1, PT, RZ, UR6, PT ;  /* 0x00000006ff007c0c */ /* 0x000fe2000bf25070 */
[----:B------:R-:W-:Y:S01]  /*1fb20*/  IMAD.MOV.U32 R13, RZ, RZ, RZ ;  /* 0x000000ffff0d7224 */ /* 0x000fe200078e00ff */
[----:B------:R-:W-:Y:S01]  /*1fb30*/  ISETP.NE.U32.AND P0, PT, RZ, UR4, PT ;  /* 0x00000004ff007c0c */ /* 0x000fe2000bf05070 */
[----:B------:R-:W1:Y:S01]  /*1fb40*/  S2R R6, SR_TID.X ;  /* 0x0000000000067919 */ /* 0x000e620000002100 */
[----:B------:R-:W-:Y:S02]  /*1fb50*/  ISETP.NE.AND.EX P1, PT, RZ, UR7, PT, P1 ;  /* 0x00000007ff007c0c */ /* 0x000fe4000bf25310 */
[----:B------:R-:W-:-:S02]  /*1fb60*/  ISETP.NE.AND.EX P0, PT, RZ, UR5, PT, P0 ;  /* 0x00000005ff007c0c */ /* 0x000fc4000bf05300 */
[----:B--2---:R-:W-:Y:S01]  /*1fb70*/  IADD3 R2, P2, R4, UR4, RZ ;  /* 0x0000000404027c10 */ /* 0x004fe2000ff5e0ff */
[----:B------:R-:W-:-:S03]  /*1fb80*/  ULDC UR4, c[0x0][0xa88] ;  /* 0x0002a20000047ab9 */ /* 0x000fc60000000800 */
[----:B---3--:R-:W-:-:S05]  /*1fb90*/  IADD3.X R3, R0, UR5, RZ, P2, !PT ;  /* 0x0000000500037c10 */ /* 0x008fca00097fe4ff */
[----:B------:R-:W-:Y:S01]  /*1fba0*/  @P1 IADD3 R4, P2, R4, UR6, RZ ;  /* 0x0000000604041c10 */ /* 0x000fe2000ff5e0ff */
[----:B------:R-:W-:Y:S01]  /*1fbb0*/  IMAD.U32 R20, RZ, RZ, UR4 ;  /* 0x00000004ff147e24 */ /* 0x000fe2000f8e00ff */
[----:B------:R2:W5:Y:S02]  /*1fbc0*/  @P0 LDG.E R13, desc[UR60][R2.64] ;  /* 0x0000003c020d0981 */ /* 0x000564000c1e1900 */
[----:B0-----:R-:W-:Y:S01]  /*1fbd0*/  @P1 IADD3.X R5, R0, UR7, RZ, P2, !PT ;  /* 0x0000000700051c10 */ /* 0x001fe200097fe4ff */
[----:B-1----:R-:W-:-:S04]  /*1fbe0*/  VIADD R26, R6, 0xffffff80 ;  /* 0xffffff80061a7836 */ /* 0x002fc80000000000 */
[----:B------:R2:W5:Y:S01]  /*1fbf0*/  @P1 LDG.E R20, desc[UR60][R4.64] ;  /* 0x0000003c04141981 */ /* 0x000562000c1e1900 */
[----:B------:R-:W-:Y:S02]  /*1fc00*/  ISETP.GT.AND P3, PT, R26, 0x7f, PT ;  /* 0x0000007f1a00780c */ /* 0x000fe40003f64270 */
[----:B------:R-:W-:Y:S01]  /*1fc10*/  ISETP.GT.AND P2, PT, R127, 0x1, PT ;  /* 0x000000017f00780c */ /* 0x000fe20003f44270 */
[----:B------:R-:W-:-:S12]  /*1fc20*/  @P1 BRA `(.L_x_6563) ;  /* 0x0000000000101947 */ /* 0x000fd80003800000 */
[----:B------:R-:W-:Y:S05]  /*1fc30*/  @!P0 BRA `(.L_x_6563) ;  /* 0x00000000000c8947 */ /* 0x000fea0003800000 */
[----:B--2---:R-:W2:Y:S04]  /*1fc40*/  LDG.E R5, desc[UR60][R2.64] ;  /* 0x0000003c02057981 */ /* 0x004ea8000c1e1900 */
[----:B-----5:R-:W2:Y:S02]  /*1fc50*/  LDG.E R20, desc[UR60][R2.64+0x4] ;  /* 0x0000043c02147981 */ /* 0x020ea4000c1e1900 */
[----:B--2---:R-:W-:-:S07]  /*1fc60*/  IADD3 R20, -R5, R20, RZ ;  /* 0x0000001405147210 */ /* 0x004fce0007ffe1ff */
.L_x_6563:
[----:B------:R-:W3:Y:S04]  /*1fc70*/  LDL.LU R0, [R1+0xa0] ;  /* 0x0000a00001007983 */ /* 0x000ee80000300800 */
[----:B--2---:R-:W2:Y:S01]  /*1fc80*/  LDL.LU R2, [R1+0x84] ;  /* 0x0000840001027983 */ /* 0x004ea20000300800 */
[----:B------:R-:W-:Y:S01]  /*1fc90*/  BSSY B1, `(.L_x_6564) ;  /* 0x0000039000017945 */ /* 0x000fe20003800000 */
[----:B-----5:R-:W-:Y:S02]  /*1fca0*/  SHF.R.S32.HI R12, RZ, 0x1f, R13 ;  /* 0x0000001fff0c7819 */ /* 0x020fe4000001140d */
[----:B---3--:R-:W-:Y:S02]  /*1fcb0*/  SEL R14, R0, RZ, !P0 ;  /* 0x000000ff000e7207 */ /* 0x008fe40004000000 */
[----:B--2---:R-:W-:Y:S01]  /*1fcc0*/  SEL R21, R2, RZ, !P0 ;  /* 0x000000ff02157207 */ /* 0x004fe20004000000 */
[----:B------:R-:W-:Y:S06]  /*1fcd0*/  @P3 BRA `(.L_x_6565) ;  /* 0x0000000000d03947 */ /* 0x000fec0003800000 */
[----:B------:R-:W2:Y:S01]  /*1fce0*/  LDL R0, [R1+0xa4] ;  /* 0x0000a40001007983 */ /* 0x000ea20000100800 */
[----:B------:R-:W0:Y:S02]  /*1fcf0*/  LDC R27, c[0x0][0xbe8] ;  /* 0x0002fa00ff1b7b82 */ /* 0x000e240000000800 */
[----:B0-----:R-:W-:Y:S02]  /*1fd00*/  IMAD R2, R20, R27, RZ ;  /* 0x0000001b14027224 */ /* 0x001fe400078e02ff */
[----:B--2---:R-:W-:-:S04]  /*1fd10*/  IMAD R0, R0, 0x80, R6 ;  /* 0x0000008000007824 */ /* 0x004fc800078e0206 */
[----:B------:R-:W-:-:S05]  /*1fd20*/  VIADD R25, R0, 0xffffff80 ;  /* 0xffffff8000197836 */ /* 0x000fca0000000000 */
[----:B------:R-:W-:-:S13]  /*1fd30*/  ISETP.GE.AND P0, PT, R25, R2, PT ;  /* 0x000000021900720c */ /* 0x000fda0003f06270 */
[----:B------:R-:W-:Y:S05]  /*1fd40*/  @P0 BRA `(.L_x_6565) ;  /* 0x0000000000b40947 */ /* 0x000fea0003800000 */
[----:B------:R-:W2:Y:S01]  /*1fd50*/  LDL R10, [R1+0x74] ;  /* 0x00007400010a7983 */ /* 0x000ea20000100800 */
[----:B------:R-:W-:Y:S01]  /*1fd60*/  IMAD.MOV.U32 R0, RZ, RZ, 0x9b8 ;  /* 0x000009b8ff007424 */ /* 0x000fe200078e00ff */
[----:B------:R-:W-:Y:S01]  /*1fd70*/  ISETP.GT.AND P3, PT, R127, 0x1, PT ;  /* 0x000000017f00780c */ /* 0x000fe20003f64270 */
[----:B------:R-:W0:Y:S01]  /*1fd80*/  LDC.64 R28, c[0x0][0xba8] ;  /* 0x0002ea00ff1c7b82 */ /* 0x000e220000000a00 */
[----:B------:R-:W3:Y:S01]  /*1fd90*/  LDL.LU R30, [R1+0xa8] ;  /* 0x0000a800011e7983 */ /* 0x000ee20000300800 */
[----:B------:R-:W-:Y:S01]  /*1fda0*/  ISETP.NE.AND P0, PT, R27, 0x1, PT ;  /* 0x000000011b00780c */ /* 0x000fe20003f05270 */
[----:B------:R-:W-:Y:S01]  /*1fdb0*/  IMAD.MOV.U32 R15, RZ, RZ, R25 ;  /* 0x000000ffff0f7224 */ /* 0x000fe200078e0019 */
[----:B------:R-:W-:-:S04]  /*1fdc0*/  SEL R24, R0, 0x978, P3 ;  /* 0x0000097800187807 */ /* 0x000fc80001800000 */
[----:B------:R-:W1:Y:S08]  /*1fdd0*/  LDC.64 R6, c[0x0][R24+0x220] ;  /* 0x0000880018067b82 */ /* 0x000e700000000a00 */
[----:B------:R-:W2:Y:S08]  /*1fde0*/  LDC.64 R2, c[0x0][R24+0x218] ;  /* 0x0000860018027b82 */ /* 0x000eb00000000a00 */
[----:B------:R-:W4:Y:S08]  /*1fdf0*/  LDC.64 R8, c[0x0][R24+0x228] ;  /* 0x00008a0018087b82 */ /* 0x000f300000000a00 */
[----:B------:R-:W5:Y:S08]  /*1fe00*/  LDC.64 R4, c[0x0][R24+0x210] ;  /* 0x0000840018047b82 */ /* 0x000f700000000a00 */
[----:B------:R-:W4:Y:S08]  /*1fe10*/  @P0 LDC R0, c[0x0][0xbec] ;  /* 0x0002fb00ff000b82 */ /* 0x000f300000000800 */
[----:B------:R-:W5:Y:S01]  /*1fe20*/  @P0 LDC R33, c[0x0][0xbf0] ;  /* 0x0002fc00ff210b82 */ /* 0x000f620000000800 */
[----:B-1----:R-:W-:-:S07]  /*1fe30*/  IMAD R7, R7, R21, RZ ;  /* 0x0000001507077224 */ /* 0x002fce00078e02ff */
[----:B0-----:R-:W0:Y:S01]  /*1fe40*/  @!P3 LDC R28, c[0x0][0xb50] ;  /* 0x0002d400ff1cbb82 */ /* 0x001e220000000800 */
[----:B------:R-:W-:Y:S02]  /*1fe50*/  IMAD R7, R6, R14, R7 ;  /* 0x0000000e06077224 */ /* 0x000fe400078e0207 */
[----:B----4-:R-:W-:-:S05]  /*1fe60*/  @P0 IMAD.HI.U32 R0, R25, R0, RZ ;  /* 0x0000000019000227 */ /* 0x010fca00078e00ff */
[----:B------:R-:W1:Y:S01]  /*1fe70*/  @!P3 LDC R29, c[0x0][0xb54] ;  /* 0x0002d500ff1dbb82 */ /* 0x000e620000000800 */
[----:B-----5:R-:W-:-:S05]  /*1fe80*/  @P0 SHF.R.U32.HI R15, RZ, R33, R0 ;  /* 0x00000021ff0f0219 */ /* 0x020fca0000011600 */
[----:B------:R-:W-:Y:S02]  /*1fe90*/  IMAD.MOV R0, RZ, RZ, -R15 ;  /* 0x000000ffff007224 */ /* 0x000fe400078e0a0f */
[-C--:B--2---:R-:W-:Y:S02]  /*1fea0*/  IMAD R31, R3, R10.reuse, RZ ;  /* 0x0000000a031f7224 */ /* 0x084fe400078e02ff */
[----:B------:R-:W-:Y:S01]  /*1feb0*/  IMAD.WIDE.U32 R10, R2, R10, RZ ;  /* 0x0000000a020a7225 */ /* 0x000fe200078e00ff */
[----:B---3--:R-:W-:-:S03]  /*1fec0*/  SEL R33, R30, RZ, P3 ;  /* 0x000000ff1e217207 */ /* 0x008fc60001800000 */
[----:B------:R-:W-:Y:S01]  /*1fed0*/  IMAD.WIDE.U32 R2, R6, R21, RZ ;  /* 0x0000001506027225 */ /* 0x000fe200078e00ff */
[----:B------:R-:W-:-:S03]  /*1fee0*/  IADD3 R11, R31, R11, RZ ;  /* 0x0000000b1f0b7210 */ /* 0x000fc60007ffe0ff */
[----:B------:R-:W-:Y:S01]  /*1fef0*/  IMAD.IADD R6, R3, 0x1, R7 ;  /* 0x0000000103067824 */ /* 0x000fe200078e0207 */
[----:B------:R-:W-:Y:S01]  /*1ff00*/  IADD3 R10, P0, P1, R2, R10, R13 ;  /* 0x0000000a020a7210 */ /* 0x000fe2000791e00d */
        /* <DEDUP_REMOVED lines=9> */
[----:B------:R-:W-:-:S04]  /*1ffa0*/  IMAD R0, R5, R7, RZ ;  /* 0x0000000705007224 */ /* 0x000fc800078e02ff */
[C---:B------:R-:W-:Y:S02]  /*1ffb0*/  IMAD R9, R4.reuse, R9, R0 ;  /* 0x0000000904097224 */ /* 0x040fe400078e0200 */
[----:B------:R-:W-:-:S04]  /*1ffc0*/  IMAD.WIDE.U32 R2, R4, R7, R2 ;  /* 0x0000000704027225 */ /* 0x000fc800078e0002 */
[----:B------:R-:W-:Y:S01]  /*1ffd0*/  IMAD.IADD R0, R3, 0x1, R9 ;  /* 0x0000000103007824 */ /* 0x000fe200078e0209 */
[C---:B0-----:R-:W-:Y:S02]  /*1ffe0*/  LEA R4, P0, R2.reuse, R28, 0x2 ;  /* 0x0000001c02047211 */ /* 0x041fe400078010ff */
[----:B------:R-:W-:Y:S02]  /*1fff0*/  MOV R3, 0xff800000 ;  /* 0xff80000000037802 */ /* 0x000fe40000000f00 */
[----:B-1----:R-:W-:-:S05]  /*20000*/  LEA.HI.X R5, R2, R29, R0, 0x2, P0 ;  /* 0x0000001d02057211 */ /* 0x002fca00000f1400 */
[----:B------:R0:W-:Y:S04]  /*20010*/  STG.E desc[UR60][R4.64], R3 ;  /* 0x0000000304007986 */ /* 0x0001e8000c10193c */
.L_x_6565:
[----:B------:R-:W-:Y:S05]  /*20020*/  BSYNC B1 ;  /* 0x0000000000017941 */ /* 0x000fea0003800000 */
.L_x_6564:
[----:B------:R-:W-:Y:S05]  /*20030*/  @P2 BRA `(.L_x_6558) ;  /* 0x00000008001c2947 */ /* 0x000fea0003800000 */
[----:B------:R-:W2:Y:S01]  /*20040*/  LDL.LU R10, [R1+0x74] ;  /* 0x00007400010a7983 */ /* 0x000ea20000300800 */
[----:B------:R-:W1:Y:S01]  /*20050*/  LDC R25, c[0x0][0xbe8] ;  /* 0x0002fa00ff197b82 */ /* 0x000e620000000800 */
[--C-:B------:R-:W-:Y:S01]  /*20060*/  SHF.R.S32.HI R9, RZ, 0x1f, R26.reuse ;  /* 0x0000001fff097819 */ /* 0x100fe2000001141a */
[----:B------:R-:W-:Y:S01]  /*20070*/  ULDC.64 UR4, c[0x0][0xaa0] ;  /* 0x0002a80000047ab9 */ /* 0x000fe20000000a00 */
[----:B------:R-:W3:Y:S01]  /*20080*/  LDL R6, [R1+0xa4] ;  /* 0x0000a40001067983 */ /* 0x000ee20000100800 */
[----:B------:R-:W-:Y:S01]  /*20090*/  SHF.R.S32.HI R8, RZ, 0x1f, R26 ;  /* 0x0000001fff087819 */ /* 0x000fe2000001141a */
[----:B------:R-:W-:Y:S01]  /*200a0*/  IMAD R0, R12, UR4, RZ ;  /* 0x000000040c007c24 */ /* 0x000fe2000f8e02ff */
[-C--:B------:R-:W-:Y:S01]  /*200b0*/  LEA.HI R9, R9, R26.reuse, RZ, 0x3 ;  /* 0x0000001a09097211 */ /* 0x080fe200078f18ff */
[----:B0-----:R-:W-:Y:S01]  /*200c0*/  IMAD.WIDE.U32 R2, R13, UR4, RZ ;  /* 0x000000040d027c25 */ /* 0x001fe2000f8e00ff */
[----:B------:R-:W-:Y:S01]  /*200d0*/  LEA.HI R8, R8, R26, RZ, 0x3 ;  /* 0x0000001a08087211 */ /* 0x000fe200078f18ff */
[----:B------:R-:W-:Y:S01]  /*200e0*/  ULDC.64 UR6, c[0x0][0xaf0] ;  /* 0x0002bc0000067ab9 */ /* 0x000fe20000000a00 */
[----:B------:R-:W-:Y:S01]  /*200f0*/  LOP3.LUT R9, R9, 0xfffffff8, RZ, 0xc0, !PT ;  /* 0xfffffff809097812 */ /* 0x000fe200078ec0ff */
[----:B------:R-:W-:Y:S01]  /*20100*/  IMAD R5, R13, UR5, R0 ;  /* 0x000000050d057c24 */ /* 0x000fe2000f8e0200 */
[----:B------:R-:W-:Y:S01]  /*20110*/  SHF.R.S32.HI R8, RZ, 0x3, R8 ;  /* 0x00000003ff087819 */ /* 0x000fe20000011408 */
[----:B------:R-:W-:-:S02]  /*20120*/  ULDC.64 UR4, c[0x0][0xae8] ;  /* 0x0002ba0000047ab9 */ /* 0x000fc40000000a00 */
[----:B------:R-:W-:Y:S02]  /*20130*/  IMAD.IADD R9, R26, 0x1, -R9 ;  /* 0x000000011a097824 */ /* 0x000fe400078e0a09 */
[----:B------:R-:W-:Y:S02]  /*20140*/  IMAD.IADD R3, R3, 0x1, R5 ;  /* 0x0000000103037824 */ /* 0x000fe400078e0205 */
[----:B------:R-:W-:Y:S01]  /*20150*/  IMAD R0, R9, 0x20, R8 ;  /* 0x0000002009007824 */ /* 0x000fe200078e0208 */
[----:B-1----:R-:W-:-:S13]  /*20160*/  ISETP.NE.AND P0, PT, R25, 0x1, PT ;  /* 0x000000011900780c */ /* 0x002fda0003f05270 */
[----:B------:R-:W0:Y:S08]  /*20170*/  @P0 LDC R4, c[0x0][0xbec] ;  /* 0x0002fb00ff040b82 */ /* 0x000e300000000800 */
[----:B------:R-:W1:Y:S01]  /*20180*/  @P0 LDC R7, c[0x0][0xbf0] ;  /* 0x0002fc00ff070b82 */ /* 0x000e620000000800 */
[----:B--2---:R-:W-:-:S04]  /*20190*/  IMAD.WIDE.U32 R2, R10, UR4, R2 ;  /* 0x000000040a027c25 */ /* 0x004fc8000f8e0002 */
[----:B---3--:R-:W-:Y:S02]  /*201a0*/  IMAD R9, R6, 0x80, R0 ;  /* 0x0000008006097824 */ /* 0x008fe400078e0200 */
[----:B------:R-:W-:Y:S01]  /*201b0*/  IMAD R3, R10, UR5, R3 ;  /* 0x000000050a037c24 */ /* 0x000fe2000f8e0203 */
[----:B------:R-:W-:Y:S01]  /*201c0*/  ULDC.64 UR4, c[0x0][0xae0] ;  /* 0x0002b80000047ab9 */ /* 0x000fe20000000a00 */
[----:B0-----:R-:W-:Y:S01]  /*201d0*/  @P0 IMAD.HI.U32 R0, R9, R4, RZ ;  /* 0x0000000409000227 */ /* 0x001fe200078e00ff */
[----:B------:R-:W-:-:S03]  /*201e0*/  MOV R5, R9 ;  /* 0x0000000900057202 */ /* 0x000fc60000000f00 */
[----:B------:R-:W-:Y:S01]  /*201f0*/  IMAD R4, R14, UR6, RZ ;  /* 0x000000060e047c24 */ /* 0x000fe2000f8e02ff */
[----:B-1----:R-:W-:Y:S01]  /*20200*/  @P0 SHF.R.U32.HI R5, RZ, R7, R0 ;  /* 0x00000007ff050219 */ /* 0x002fe20000011600 */
[----:B------:R-:W-:-:S03]  /*20210*/  IMAD.WIDE.U32 R2, R21, UR6, R2 ;  /* 0x0000000615027c25 */ /* 0x000fc6000f8e0002 */
[--C-:B------:R-:W-:Y:S01]  /*20220*/  SHF.R.S32.HI R0, RZ, 0x1f, R5.reuse ;  /* 0x0000001fff007819 */ /* 0x100fe20000011405 */
[----:B------:R-:W-:Y:S02]  /*20230*/  IMAD R7, R21, UR7, R4 ;  /* 0x0000000715077c24 */ /* 0x000fe4000f8e0204 */
[----:B------:R-:W-:Y:S02]  /*20240*/  IMAD.MOV R4, RZ, RZ, -R5 ;  /* 0x000000ffff047224 */ /* 0x000fe400078e0a05 */
[----:B------:R-:W-:Y:S02]  /*20250*/  IMAD.IADD R3, R3, 0x1, R7 ;  /* 0x0000000103037824 */ /* 0x000fe400078e0207 */
[----:B------:R-:W-:Y:S02]  /*20260*/  IMAD R0, R0, UR4, RZ ;  /* 0x0000000400007c24 */ /* 0x000fe4000f8e02ff */
[----:B------:R-:W-:Y:S02]  /*20270*/  IMAD R7, R25, R4, R9 ;  /* 0x0000000419077224 */ /* 0x000fe400078e0209 */
[----:B------:R-:W-:-:S02]  /*20280*/  IMAD R9, R5, UR5, R0 ;  /* 0x0000000505097c24 */ /* 0x000fc4000f8e0200 */
[----:B------:R-:W-:Y:S01]  /*20290*/  IMAD.WIDE.U32 R2, R5, UR4, R2 ;  /* 0x0000000405027c25 */ /* 0x000fe2000f8e0002 */
        /* <DEDUP_REMOVED lines=14> */
.L_x_6813:
[----:B------:R-:W-:Y:S01]  /*20380*/  IMAD R25, R20, R25, RZ ;  /* 0x0000001914197224 */ /* 0x000fe200078e02ff */
[----:B------:R-:W-:Y:S01]  /*20390*/  LEA R6, R6, R8, 0x7 ;  /* 0x0000000806067211 */ /* 0x000fe200078e38ff */
[----:B------:R-:W-:Y:S03]  /*203a0*/  BSSY B1, `(.L_x_6567) ;  /* 0x0000010000017945 */ /* 0x000fe60003800000 */
[----:B------:R-:W-:-:S13]  /*203b0*/  ISETP.GE.AND P0, PT, R6, R25, PT ;  /* 0x000000190600720c */ /* 0x000fda0003f06270 */
[----:B------:R-:W-:Y:S05]  /*203c0*/  @P0 BRA `(.L_x_6568) ;  /* 0x0000000000340947 */ /* 0x000fea0003800000 */
[----:B------:R-:W3:Y:S01]  /*203d0*/  LDL R9, [R1+0x6c] ;  /* 0x00006c0001097983 */ /* 0x000ee20000100800 */
[----:B------:R-:W-:-:S03]  /*203e0*/  ULDC UR4, c[0x0][0xac8] ;  /* 0x0002b20000047ab9 */ /* 0x000fc60000000800 */
[----:B------:R-:W4:Y:S04]  /*203f0*/  LDL R7, [R1+0x90] ;  /* 0x0000900001077983 */ /* 0x000f280000100800 */
[----:B------:R-:W1:Y:S04]  /*20400*/  LDL R10, [R1+0xe4] ;  /* 0x0000e400010a7983 */ /* 0x000e680000100800 */
[----:B------:R-:W5:Y:S01]  /*20410*/  LDL R8, [R1+0xe0] ;  /* 0x0000e00001087983 */ /* 0x000f620000100800 */
[----:B---3--:R-:W-:Y:S02]  /*20420*/  ISETP.GE.AND P2, PT, R9, UR4, PT ;  /* 0x0000000409007c0c */ /* 0x008fe4000bf46270 */
[----:B----4-:R-:W-:-:S11]  /*20430*/  ISETP.GE.AND P3, PT, R7, UR4, PT ;  /* 0x0000000407007c0c */ /* 0x010fd6000bf66270 */
[-C--:B--2---:R-:W-:Y:S02]  /*20440*/  @!P2 LEA R4, P0, R9, R14.reuse, 0x1 ;  /* 0x0000000e0904a211 */ /* 0x084fe400078008ff */
[----:B------:R-:W-:Y:S02]  /*20450*/  @!P3 LEA R14, P1, R7, R14, 0x1 ;  /* 0x0000000e070eb211 */ /* 0x000fe400078208ff */
[-C--:B-1----:R-:W-:Y:S02]  /*20460*/  @!P2 LEA.HI.X R5, R9, R0.reuse, R10, 0x1, P0 ;  /* 0x000000000905a211 */ /* 0x082fe400000f0c0a */
[----:B-----5:R-:W-:-:S03]  /*20470*/  @!P3 LEA.HI.X R15, R7, R0, R8, 0x1, P1 ;  /* 0x00000000070fb211 */ /* 0x020fc600008f0c08 */
[----:B------:R3:W-:Y:S04]  /*20480*/  @!P2 ST.E.128 desc[UR60][R4.64], RZ ;  /* 0x000000ff0400a985 */ /* 0x0007e8000c101d3c */
[----:B------:R3:W-:Y:S02]  /*20490*/  @!P3 ST.E.128 desc[UR60][R14.64], RZ ;  /* 0x000000ff0e00b985 */ /* 0x0007e4000c101d3c */
.L_x_6568:
[----:B------:R-:W-:Y:S05]  /*204a0*/  BSYNC B1 ;  /* 0x0000000000017941 */ /* 0x000fea0003800000 */
.L_x_6567:
[----:B------:R-:W-:-:S03]  /*204b0*/  UMOV UR4, 0xffffffff ;  /* 0xffffffff00047882 */ /* 0x000fc60000000000 */
[----:B------:R-:W-:Y:S05]  /*204c0*/  BRA.DIV UR4, `(.L_x_6569) ;  /* 0x000000a604e07947 */ /* 0x000fea000b800000 */
[----:B-1----:R1:W4:Y:S04]  /*204d0*/  SHFL.IDX PT, R0, R3, 0x1, 0x181f ;  /* 0x00381f0003007f89 */ /* 0x00232800000e0000 */
[----:B--23--:R1:W2:Y:S02]  /*204e0*/  SHFL.IDX PT, R14, R2, 0x1, 0x181f ;  /* 0x00381f00020e7f89 */ /* 0x00c2a400000e0000 */
.L_x_6817:
[----:B------:R-:W-:Y:S01]  /*204f0*/  VIADD R4, R6, 0x20 ;  /* 0x0000002006047836 */ /* 0x000fe20000000000 */
[----:B------:R-:W-:Y:S04]  /*20500*/  BSSY B1, `(.L_x_6570) ;  /* 0x0000010000017945 */ /* 0x000fe80003800000 */
[----:B------:R-:W-:-:S13]  /*20510*/  ISETP.GE.AND P0, PT, R4, R25, PT ;  /* 0x000000190400720c */ /* 0x000fda0003f06270 */
[----:B------:R-:W-:Y:S05]  /*20520*/  @P0 BRA `(.L_x_6571) ;  /* 0x0000000000340947 */ /* 0x000fea0003800000 */
[----:B------:R-:W3:Y:S01]  /*20530*/  LDL R9, [R1+0x6c] ;  /* 0x00006c0001097983 */ /* 0x000ee20000100800 */
[----:B------:R-:W-:-:S03]  /*20540*/  ULDC UR4, c[0x0][0xac8] ;  /* 0x0002b20000047ab9 */ /* 0x000fc60000000800 */
[----:B------:R-:W5:Y:S04]  /*20550*/  LDL R7, [R1+0x90] ;  /* 0x0000900001077983 */ /* 0x000f680000100800 */
[----:B------:R-:W4:Y:S04]  /*20560*/  LDL R10, [R1+0xe4] ;  /* 0x0000e400010a7983 */ /* 0x000f280000100800 */
[----:B------:R-:W4:Y:S01]  /*20570*/  LDL R8, [R1+0xe0] ;  /* 0x0000e00001087983 */ /* 0x000f220000100800 */
[----:B---3--:R-:W-:Y:S02]  /*20580*/  ISETP.GE.AND P2, PT, R9, UR4, PT ;  /* 0x0000000409007c0c */ /* 0x008fe4000bf46270 */
[----:B-----5:R-:W-:-:S11]  /*20590*/  ISETP.GE.AND P3, PT, R7, UR4, PT ;  /* 0x0000000407007c0c */ /* 0x020fd6000bf66270 */
[-C--:B--2---:R-:W-:Y:S02]  /*205a0*/  @!P2 LEA R4, P0, R9, R14.reuse, 0x1 ;  /* 0x0000000e0904a211 */ /* 0x084fe400078008ff */
[----:B------:R-:W-:Y:S02]  /*205b0*/  @!P3 LEA R14, P1, R7, R14, 0x1 ;  /* 0x0000000e070eb211 */ /* 0x000fe400078208ff */
[-C--:B----4-:R-:W-:Y:S02]  /*205c0*/  @!P2 LEA.HI.X R5, R9, R0.reuse, R10, 0x1, P0 ;  /* 0x000000000905a211 */ /* 0x090fe400000f0c0a */
[----:B------:R-:W-:-:S03]  /*205d0*/  @!P3 LEA.HI.X R15, R7, R0, R8, 0x1, P1 ;  /* 0x00000000070fb211 */ /* 0x000fc600008f0c08 */
[----:B------:R3:W-:Y:S04]  /*205e0*/  @!P2 ST.E.128 desc[UR60][R4.64], RZ ;  /* 0x000000ff0400a985 */ /* 0x0007e8000c101d3c */
[----:B------:R3:W-:Y:S02]  /*205f0*/  @!P3 ST.E.128 desc[UR60][R14.64], RZ ;  /* 0x000000ff0e00b985 */ /* 0x0007e4000c101d3c */
.L_x_6571:
[----:B------:R-:W-:Y:S05]  /*20600*/  BSYNC B1 ;  /* 0x0000000000017941 */ /* 0x000fea0003800000 */
.L_x_6570:
[----:B------:R-:W-:-:S03]  /*20610*/  UMOV UR4, 0xffffffff ;  /* 0xffffffff00047882 */ /* 0x000fc60000000000 */
[----:B------:R-:W-:Y:S05]  /*20620*/  BRA.DIV UR4, `(.L_x_6572) ;  /* 0x000000a604d07947 */ /* 0x000fea000b800000 */
[----:B----4-:R4:W0:Y:S04]  /*20630*/  SHFL.IDX PT, R0, R3, 0x2, 0x181f ;  /* 0x00581f0003007f89 */ /* 0x01082800000e0000 */
[----:B--23--:R4:W2:Y:S02]  /*20640*/  SHFL.IDX PT, R14, R2, 0x2, 0x181f ;  /* 0x00581f00020e7f89 */ /* 0x00c8a400000e0000 */
.L_x_6821:
[----:B------:R-:W-:Y:S01]  /*20650*/  VIADD R4, R6, 0x40 ;  /* 0x0000004006047836 */ /* 0x000fe20000000000 */
[----:B------:R-:W-:Y:S04]  /*20660*/  BSSY B1, `(.L_x_6573) ;  /* 0x0000010000017945 */ /* 0x000fe80003800000 */
[----:B------:R-:W-:-:S13]  /*20670*/  ISETP.GE.AND P0, PT, R4, R25, PT ;  /* 0x000000190400720c */ /* 0x000fda0003f06270 */
[----:B------:R-:W-:Y:S05]  /*20680*/  @P0 BRA `(.L_x_6574) ;  /* 0x0000000000340947 */ /* 0x000fea0003800000 */
[----:B------:R-:W3:Y:S01]  /*20690*/  LDL R9, [R1+0x6c] ;  /* 0x00006c0001097983 */ /* 0x000ee20000100800 */
[----:B------:R-:W-:-:S03]  /*206a0*/  ULDC UR4, c[0x0][0xac8] ;  /* 0x0002b20000047ab9 */ /* 0x000fc60000000800 */
[----:B------:R-:W5:Y:S04]  /*206b0*/  LDL R7, [R1+0x90] ;  /* 0x0000900001077983 */ /* 0x000f680000100800 */
[----:B------:R-:W0:Y:S04]  /*206c0*/  LDL R10, [R1+0xe4] ;  /* 0x0000e400010a7983 */ /* 0x000e280000100800 */
[----:B------:R-:W4:Y:S01]  /*206d0*/  LDL R8, [R1+0xe0] ;  /* 0x0000e00001087983 */ /* 0x000f220000100800 */
[----:B---3--:R-:W-:Y:S02]  /*206e0*/  ISETP.GE.AND P2, PT, R9, UR4, PT ;  /* 0x0000000409007c0c */ /* 0x008fe4000bf46270 */
[----:B-----5:R-:W-:-:S11]  /*206f0*/  ISETP.GE.AND P3, PT, R7, UR4, PT ;  /* 0x0000000407007c0c */ /* 0x020fd6000bf66270 */
[-C--:B--2---:R-:W-:Y:S02]  /*20700*/  @!P2 LEA R4, P0, R9, R14.reuse, 0x1 ;  /* 0x0000000e0904a211 */ /* 0x084fe400078008ff */
[----:B------:R-:W-:Y:S02]  /*20710*/  @!P3 LEA R14, P1, R7, R14, 0x1 ;  /* 0x0000000e070eb211 */ /* 0x000fe400078208ff */
[-C--:B0-----:R-:W-:Y:S02]  /*20720*/  @!P2 LEA.HI.X R5, R9, R0.reuse, R10, 0x1, P0 ;  /* 0x000000000905a211 */ /* 0x081fe400000f0c0a */
[----:B----4-:R-:W-:-:S03]  /*20730*/  @!P3 LEA.HI.X R15, R7, R0, R8, 0x1, P1 ;  /* 0x00000000070fb211 */ /* 0x010fc600008f0c08 */
[----:B------:R3:W-:Y:S04]  /*20740*/  @!P2 ST.E.128 desc[UR60][R4.64], RZ ;  /* 0x000000ff0400a985 */ /* 0x0007e8000c101d3c */
[----:B------:R3:W-:Y:S02]  /*20750*/  @!P3 ST.E.128 desc[UR60][R14.64], RZ ;  /* 0x000000ff0e00b985 */ /* 0x0007e4000c101d3c */
.L_x_6574:
[----:B------:R-:W-:Y:S05]  /*20760*/  BSYNC B1 ;  /* 0x0000000000017941 */ /* 0x000fea0003800000 */
.L_x_6573:
[----:B------:R-:W-:-:S03]  /*20770*/  UMOV UR4, 0xffffffff ;  /* 0xffffffff00047882 */ /* 0x000fc60000000000 */
[----:B------:R-:W-:Y:S05]  /*20780*/  BRA.DIV UR4, `(.L_x_6575) ;  /* 0x000000a604c07947 */ /* 0x000fea000b800000 */
[----:B0-----:R0:W0:Y:S04]  /*20790*/  SHFL.IDX PT, R0, R3, 0x3, 0x181f ;  /* 0x00781f0003007f89 */ /* 0x00102800000e0000 */
[----:B--23--:R2:W3:Y:S02]  /*207a0*/  SHFL.IDX PT, R14, R2, 0x3, 0x181f ;  /* 0x00781f00020e7f89 */ /* 0x00c4e400000e0000 */
.L_x_6825:
[----:B-12-4-:R-:W-:-:S05]  /*207b0*/  VIADD R2, R6, 0x60 ;  /* 0x0000006006027836 */ /* 0x016fca0000000000 */
[----:B------:R-:W-:-:S13]  /*207c0*/  ISETP.GE.AND P0, PT, R2, R25, PT ;  /* 0x000000190200720c */ /* 0x000fda0003f06270 */
[----:B------:R-:W-:Y:S05]  /*207d0*/  @P0 BRA `(.L_x_6558) ;  /* 0x0000000000340947 */ /* 0x000fea0003800000 */
[----:B------:R-:W2:Y:S01]  /*207e0*/  LDL R7, [R1+0x6c] ;  /* 0x00006c0001077983 */ /* 0x000ea20000100800 */
[----:B------:R-:W-:-:S03]  /*207f0*/  ULDC UR4, c[0x0][0xac8] ;  /* 0x0002b20000047ab9 */ /* 0x000fc60000000800 */
[----:B------:R-:W4:Y:S04]  /*20800*/  LDL R4, [R1+0x90] ;  /* 0x0000900001047983 */ /* 0x000f280000100800 */
[----:B------:R-:W0:Y:S04]  /*20810*/  LDL R8, [R1+0xe4] ;  /* 0x0000e40001087983 */ /* 0x000e280000100800 */
[----:B------:R-:W5:Y:S01]  /*20820*/  LDL R5, [R1+0xe0] ;  /* 0x0000e00001057983 */ /* 0x000f620000100800 */
[----:B--2---:R-:W-:Y:S02]  /*20830*/  ISETP.GE.AND P2, PT, R7, UR4, PT ;  /* 0x0000000407007c0c */ /* 0x004fe4000bf46270 */
[----:B----4-:R-:W-:-:S11]  /*20840*/  ISETP.GE.AND P3, PT, R4, UR4, PT ;  /* 0x0000000404007c0c */ /* 0x010fd6000bf66270 */
[CC--:B---3--:R-:W-:Y:S02]  /*20850*/  @!P2 LEA R2, P0, R7.reuse, R14.reuse, 0x1 ;  /* 0x0000000e0702a211 */ /* 0x0c8fe400078008ff */
[C---:B------:R-:W-:Y:S02]  /*20860*/  @!P3 LEA R14, P1, R4.reuse, R14, 0x1 ;  /* 0x0000000e040eb211 */ /* 0x040fe400078208ff */
[-C--:B0-----:R-:W-:Y:S02]  /*20870*/  @!P2 LEA.HI.X R3, R7, R0.reuse, R8, 0x1, P0 ;  /* 0x000000000703a211 */ /* 0x081fe400000f0c08 */
[----:B-----5:R-:W-:-:S03]  /*20880*/  @!P3 LEA.HI.X R15, R4, R0, R5, 0x1, P1 ;  /* 0x00000000040fb211 */ /* 0x020fc600008f0c05 */
[----:B------:R1:W-:Y:S04]  /*20890*/  @!P2 ST.E.128 desc[UR60][R2.64], RZ ;  /* 0x000000ff0200a985 */ /* 0x0003e8000c101d3c */
[----:B------:R1:W-:Y:S02]  /*208a0*/  @!P3 ST.E.128 desc[UR60][R14.64], RZ ;  /* 0x000000ff0e00b985 */ /* 0x0003e4000c101d3c */
.L_x_6558:
[----:B------:R-:W-:Y:S05]  /*208b0*/  BSYNC B0 ;  /* 0x0000000000007941 */ /* 0x000fea0003800000 */
.L_x_6543:
[----:B------:R-:W-:Y:S02]  /*208c0*/  ULDC UR4, c[0x0][0xc3c] ;  /* 0x00030f0000047ab9 */ /* 0x000fe40000000800 */
[----:B------:R-:W-:-:S13]  /*208d0*/  ISETP.GE.AND P0, PT, R123, UR4, PT ;  /* 0x000000047b007c0c */ /* 0x000fda000bf06270 */
[----:B------:R-:W-:Y:S05]  /*208e0*/  @!P0 BRA `(.L_x_6576) ;  /* 0xfffffe0800a48947 */ /* 0x000fea000383ffff */
[----:B------:R-:W-:Y:S05]  /*208f0*/  BRA `(.L_x_6392) ;  /* 0x0000007400bc7947 */ /* 0x000fea0003800000 */
.L_x_6390:
        /* <DEDUP_REMOVED lines=20> */
.L_x_6577:
[----:B------:R-:W1:Y:S01]  /*20a40*/  S2R R0, SR_TID.X ;  /* 0x0000000000007919 */ /* 0x000e620000002100 */
[----:B------:R-:W-:Y:S01]  /*20a50*/  ULDC UR4, c[0x0][0xc3c] ;  /* 0x00030f0000047ab9 */ /* 0x000fe20000000800 */
[----:B------:R-:W-:Y:S01]  /*20a60*/  MOV R9, RZ ;  /* 0x000000ff00097202 */ /* 0x000fe20000000f00 */
        /* <DEDUP_REMOVED lines=41> */
.L_x_6581:
[----:B------:R-:W0:Y:S01]  /*20d00*/  LDC R2, c[0x0][0xc3c] ;  /* 0x00030f00ff027b82 */ /* 0x000e220000000800 */
[----:B------:R-:W-:Y:S01]  /*20d10*/  ULDC UR7, c[0x0][0xc3c] ;  /* 0x00030f0000077ab9 */ /* 0x000fe20000000800 */
[----:B------:R-:W-:Y:S01]  /*20d20*/  UIADD3 UR4, UR4, 0x1f, URZ ;  /* 0x0000001f04047890 */ /* 0x000fe2000fffe03f */
[----:B------:R-:W-:-:S05]  /*20d30*/  IMAD.U32 R3, RZ, RZ, UR7 ;  /* 0x00000007ff037e24 */ /* 0x000fca000f8e00ff */
[----:B------:R1:W-:Y:S01]  /*20d40*/  STL [R1+0xc], R3 ;  /* 0x00000c0301007387 */ /* 0x0003e20000100800 */
[----:B0-----:R-:W-:-:S13]  /*20d50*/  ISETP.LE.AND P6, PT, R2, UR4, PT ;  /* 0x0000000402007c0c */ /* 0x001fda000bfc3270 */
[----:B-1----:R-:W-:Y:S05]  /*20d60*/  @P6 BRA `(.L_x_6580) ;  /* 0x0000000400a46947 */ /* 0x002fea0003800000 */
[----:B------:R-:W-:Y:S01]  /*20d70*/  VIADD R9, R0, UR4 ;  /* 0x0000000400097c36 */ /* 0x000fe20008000000 */
[----:B------:R-:W-:-:S04]  /*20d80*/  MOV R6, RZ ;  /* 0x000000ff00067202 */ /* 0x000fc80000000f00 */
        /* <DEDUP_REMOVED lines=29> */
.L_x_6579:
[----:B------:R-:W-:Y:S02]  /*20f60*/  IMAD.IADD R11, R7, 0x1, -R4 ;  /* 0x00000001070b7824 */ /* 0x000fe400078e0a04 */
[----:B------:R-:W-:Y:S02]  /*20f70*/  IMAD.MOV.U32 R12, RZ, RZ, RZ ;  /* 0x000000ffff0c7224 */ /* 0x000fe400078e00ff */
[----:B------:R-:W-:-:S05]  /*20f80*/  IMAD R3, R2, UR5, R11 ;  /* 0x0000000502037c24 */ /* 0x000fca000f8e020b */
[----:B------:R-:W-:-:S13]  /*20f90*/  ISETP.GT.AND P0, PT, R3, UR6, PT ;  /* 0x0000000603007c0c */ /* 0x000fda000bf04270 */
[----:B------:R-:W-:-:S04]  /*20fa0*/  VOTE.ANY R10, PT, !P0 ;  /* 0x00000000000a7806 */ /* 0x000fc800040e0100 */
[----:B------:R-:W0:Y:S01]  /*20fb0*/  POPC R5, R10 ;  /* 0x0000000a00057309 */ /* 0x000e220000000000 */
[----:B------:R-:W-:Y:S01]  /*20fc0*/  ISETP.NE.AND P0, PT, R10, RZ, PT ;  /* 0x000000ff0a00720c */ /* 0x000fe20003f05270 */
[----:B0-----:R-:W0:Y:S04]  /*20fd0*/  SHFL.IDX PT, R6, R6, R5, 0x1f ;  /* 0x00001f0506067589 */ /* 0x001e2800000e0000 */
        /* <DEDUP_REMOVED lines=8> */
[----:B0-----:R-:W-:Y:S01]  /*21060*/  IADD3 R15, RZ, -R3, RZ ;  /* 0x80000003ff0f7210 */ /* 0x001fe20007ffe0ff */
[----:B------:R-:W-:Y:S06]  /*21070*/  @!P0 BRA `(.L_x_6582) ;  /* 0x0000000000088947 */ /* 0x000fec0003800000 */
[----:B------:R-:W-:-:S05]  /*21080*/  VIADD R9, R5, 0xffffffff ;  /* 0xffffffff05097836 */ /* 0x000fca0000000000 */
[----:B------:R0:W1:Y:S02]  /*21090*/  SHFL.IDX PT, R12, R2, R9, 0x1f ;  /* 0x00001f09020c7589 */ /* 0x00006400000e0000 */
.L_x_6582:
        /* <DEDUP_REMOVED lines=10> */
[----:B0-----:R-:W-:Y:S01]  /*21140*/  IMAD.HI.U32 R11, R2, R13, RZ ;  /* 0x0000000d020b7227 */ /* 0x001fe200078e00ff */
[----:B-1----:R-:W-:-:S03]  /*21150*/  IADD3 R3, R10, 0xffffffe, RZ ;  /* 0x0ffffffe0a037810 */ /* 0x002fc60007ffe0ff */
[----:B------:R-:W-:-:S03]  /*21160*/  IMAD R13, R11, R12, R13 ;  /* 0x0000000c0b0d7224 */ /* 0x000fc600078e020d */
[----:B------:R-:W0:Y:S02]  /*21170*/  F2I.FTZ.U32.TRUNC.NTZ R3, R3 ;  /* 0x0000000300037305 */ /* 0x000e24000021f000 */
        /* <DEDUP_REMOVED lines=10> */
[----:B------:R-:W-:Y:S02]  /*21220*/  ISETP.GE.AND P2, PT, R2, RZ, PT ;  /* 0x000000ff0200720c */ /* 0x000fe40003f46270 */
[----:B------:R-:W-:Y:S02]  /*21230*/  @P0 IADD3 R11, R11, 0x1, RZ ;  /* 0x000000010b0b0810 */ /* 0x000fe40007ffe0ff */
[----:B------:R-:W-:-:S05]  /*21240*/  IABS R2, R8 ;  /* 0x0000000800027213 */ /* 0x000fca0000000000 */
[----:B------:R-:W-:-:S04]  /*21250*/  IMAD.MOV R2, RZ, RZ, -R2 ;  /* 0x000000ffff027224 */ /* 0x000fc800078e0a02 */
[----:B------:R-:W-:Y:S01]  /*21260*/  @!P2 IMAD.MOV R11, RZ, RZ, -R11 ;  /* 0x000000ffff0ba224 */ /* 0x000fe200078e0a0b */
[----:B------:R-:W-:-:S04]  /*21270*/  @!P1 LOP3.LUT R11, RZ, R6, RZ, 0x33, !PT ;  /* 0x00000006ff0b9212 */ /* 0x000fc800078e33ff */
[-C--:B------:R-:W-:Y:S01]  /*21280*/  IABS R3, R11.reuse ;  /* 0x0000000b00037213 */ /* 0x080fe20000000000 */
[----:B------:R-:W-:-:S04]  /*21290*/  IMAD R6, R6, R11, RZ ;  /* 0x0000000b06067224 */ /* 0x000fc800078e02ff */
[----:B------:R-:W-:-:S04]  /*212a0*/  IMAD.HI.U32 R4, R4, R3, RZ ;  /* 0x0000000304047227 */ /* 0x000fc800078e00ff */
[----:B------:R-:W-:Y:S02]  /*212b0*/  IMAD R2, R4, R2, R3 ;  /* 0x0000000204027224 */ /* 0x000fe400078e0203 */
[----:B------:R-:W-:-:S03]  /*212c0*/  IMAD.IADD R6, R9, 0x1, -R6 ;  /* 0x0000000109067824 */ /* 0x000fc600078e0a06 */
[----:B------:R-:W-:Y:S02]  /*212d0*/  ISETP.GT.U32.AND P1, PT, R7, R2, PT ;  /* 0x000000020700720c */ /* 0x000fe40003f24070 */
[----:B------:R1:W-:Y:S11]  /*212e0*/  STL [R1+0x4], R6 ;  /* 0x0000040601007387 */ /* 0x0003f60000100800 */
[----:B------:R-:W-:-:S02]  /*212f0*/  @!P1 IMAD.IADD R2, R2, 0x1, -R7 ;  /* 0x0000000102029824 */ /* 0x000fc400078e0a07 */
[----:B------:R-:W-:Y:S01]  /*21300*/  @!P1 VIADD R4, R4, 0x1 ;  /* 0x0000000104049836 */ /* 0x000fe20000000000 */
[----:B------:R-:W-:Y:S02]  /*21310*/  ISETP.NE.AND P1, PT, R8, RZ, PT ;  /* 0x000000ff0800720c */ /* 0x000fe40003f25270 */
[----:B------:R-:W-:Y:S02]  /*21320*/  ISETP.GE.U32.AND P0, PT, R2, R7, PT ;  /* 0x000000070200720c */ /* 0x000fe40003f06070 */
[----:B------:R-:W-:-:S04]  /*21330*/  LOP3.LUT R2, R11, R8, RZ, 0x3c, !PT ;  /* 0x000000080b027212 */ /* 0x000fc800078e3cff */
[----:B------:R-:W-:-:S07]  /*21340*/  ISETP.GE.AND P2, PT, R2, RZ, PT ;  /* 0x000000ff0200720c */ /* 0x000fce0003f46270 */
[----:B------:R-:W-:-:S06]  /*21350*/  @P0 IADD3 R4, R4, 0x1, RZ ;  /* 0x0000000104040810 */ /* 0x000fcc0007ffe0ff */
[----:B------:R-:W-:Y:S01]  /*21360*/  @!P2 IMAD.MOV R4, RZ, RZ, -R4 ;  /* 0x000000ffff04a224 */ /* 0x000fe200078e0a04 */
[----:B------:R-:W-:-:S05]  /*21370*/  @!P1 LOP3.LUT R4, RZ, R8, RZ, 0x33, !PT ;  /* 0x00000008ff049212 */ /* 0x000fca00078e33ff */
[--C-:B------:R-:W-:Y:S02]  /*21380*/  IMAD.MOV R2, RZ, RZ, -R4.reuse ;  /* 0x000000ffff027224 */ /* 0x100fe400078e0a04 */
[C---:B------:R-:W-:Y:S02]  /*21390*/  IMAD R4, R8.reuse, 0x1000000, R4 ;  /* 0x0100000008047824 */ /* 0x040fe400078e0204 */
[----:B------:R-:W-:Y:S02]  /*213a0*/  IMAD R11, R8, R2, R11 ;  /* 0x00000002080b7224 */ /* 0x000fe400078e020b */
[----:B------:R-:W-:-:S03]  /*213b0*/  VIADD R2, R5, UR4 ;  /* 0x0000000405027c36 */ /* 0x000fc60008000000 */
[----:B------:R-:W-:Y:S02]  /*213c0*/  LEA R3, R11, R4, 0x10 ;  /* 0x000000040b037211 */ /* 0x000fe400078e80ff */
[----:B------:R1:W-:Y:S04]  /*213d0*/  STL [R1+0xc], R2 ;  /* 0x00000c0201007387 */ /* 0x0003e80000100800 */
[----:B------:R1:W-:Y:S01]  /*213e0*/  STL [R1+0x8], R3 ;  /* 0x0000080301007387 */ /* 0x0003e20000100800 */
[----:B------:R-:W-:Y:S05]  /*213f0*/  BRA `(.L_x_6583) ;  /* 0x0000000000107947 */ /* 0x000fea0003800000 */
.L_x_6580:
[----:B------:R-:W-:Y:S01]  /*21400*/  IMAD.U32 R2, RZ, RZ, UR6 ;  /* 0x00000006ff027e24 */ /* 0x000fe2000f8e00ff */
[----:B------:R0:W-:Y:S04]  /*21410*/  STL [R1+0x4], RZ ;  /* 0x000004ff01007387 */ /* 0x0001e80000100800 */
[----:B------:R0:W-:Y:S04]  /*21420*/  STL [R1+0x8], RZ ;  /* 0x000008ff01007387 */ /* 0x0001e80000100800 */
[----:B------:R0:W-:Y:S02]  /*21430*/  STL [R1], R2 ;  /* 0x0000000201007387 */ /* 0x0001e40000100800 */
.L_x_6583:
[----:B------:R-:W2:Y:S04]  /*21440*/  LDL R4, [R1] ;  /* 0x0000000001047983 */ /* 0x000ea80000100800 */
[----:B------:R-:W2:Y:S04]  /*21450*/  LDL R5, [R1+0x4] ;  /* 0x0000040001057983 */ /* 0x000ea80000100800 */
[----:B-1----:R-:W2:Y:S04]  /*21460*/  LDL R6, [R1+0x8] ;  /* 0x0000080001067983 */ /* 0x002ea80000100800 */
[----:B------:R-:W2:Y:S01]  /*21470*/  LDL R7, [R1+0xc] ;  /* 0x00000c0001077983 */ /* 0x000ea20000100800 */
[----:B------:R-:W-:-:S13]  /*21480*/  ISETP.NE.AND P0, PT, R0, RZ, PT ;  /* 0x000000ff0000720c */ /* 0x000fda0003f05270 */
[----:B------:R-:W1:Y:S01]  /*21490*/  @!P0 S2R R3, SR_CgaCtaId ;  /* 0x0000000000038919 */ /* 0x000e620000008800 */
[----:B------:R-:W-:-:S04]  /*214a0*/  @!P0 MOV R0, 0x400 ;  /* 0x0000040000008802 */ /* 0x000fc80000000f00 */
[----:B-1----:R-:W-:-:S05]  /*214b0*/  @!P0 LEA R0, R3, R0, 0x18 ;  /* 0x0000000003008211 */ /* 0x002fca00078ec0ff */
[----:B--2---:R1:W-:Y:S01]  /*214c0*/  @!P0 STS.128 [R0+0x2e8d0], R4 ;  /* 0x02e8d00400008388 */ /* 0x0043e20000000c00 */
[----:B------:R-:W-:Y:S06]  /*214d0*/  BAR.ARV 0x5, 0x180 ;  /* 0x0146000000007b1d */ /* 0x000fec0000002000 */
.L_x_6578:
[----:B-1----:R-:W3:Y:S01]  /*214e0*/  LDL R0, [R1+0xc] ;  /* 0x00000c0001007983 */ /* 0x002ee20000100800 */
[----:B------:R-:W-:-:S03]  /*214f0*/  ULDC UR4, c[0x0][0xc3c] ;  /* 0x00030f0000047ab9 */ /* 0x000fc60000000800 */
[----:B------:R1:W-:Y:S01]  /*21500*/  STL [R1+0x1c], RZ ;  /* 0x00001cff01007387 */ /* 0x0003e20000100800 */
[----:B---3--:R-:W-:Y:S01]  /*21510*/  ISETP.GE.AND P0, PT, R0, UR4, PT ;  /* 0x0000000400007c0c */ /* 0x008fe2000bf06270 */
[----:B------:R-:W-:-:S05]  /*21520*/  IMAD.MOV.U32 R0, RZ, RZ, 0x1 ;  /* 0x00000001ff007424 */ /* 0x000fca00078e00ff */
[----:B------:R1:W-:Y:S04]  /*21530*/  STL [R1+0x24], R0 ;  /* 0x0000240001007387 */ /* 0x0003e80000100800 */
[----:B------:R1:W-:Y:S03]  /*21540*/  STL [R1+0x78], RZ ;  /* 0x000078ff01007387 */ /* 0x0003e60000100800 */
[----:B------:R-:W-:Y:S05]  /*21550*/  @P0 BRA `(.L_x_6584) ;  /* 0x0000006400980947 */ /* 0x000fea0003800000 */
[----:B-1----:R-:W3:Y:S01]  /*21560*/  LDL R0, [R1+0xe8] ;  /* 0x0000e80001007983 */ /* 0x002ee20000100800 */
[----:B------:R-:W1:Y:S01]  /*21570*/  S2UR UR5, SR_CgaCtaId ;  /* 0x00000000000579c3 */ /* 0x000e620000008800 */
[----:B------:R-:W-:Y:S01]  /*21580*/  UMOV UR4, 0x400 ;  /* 0x0000040000047882 */ /* 0x000fe20000000000 */
[----:B------:R-:W-:Y:S01]  /*21590*/  BSSY B7, `(.L_x_6584) ;  /* 0x0000662000077945 */ /* 0x000fe20003800000 */
[----:B------:R-:W4:Y:S01]  /*215a0*/  S2R R11, SR_TID.X ;  /* 0x00000000000b7919 */ /* 0x000f220000002100 */
[----:B------:R-:W-:Y:S01]  /*215b0*/  ULDC.64 UR36, c[0x0][0x198] ;  /* 0x0000660000247ab9 */ /* 0x000fe20000000a00 */
[----:B------:R-:W-:Y:S01]  /*215c0*/  ULDC UR40, c[0x0][0xc] ;  /* 0x0000030000287ab9 */ /* 0x000fe20000000800 */
[----:B-1----:R-:W-:-:S06]  /*215d0*/  ULEA UR4, UR5, UR4, 0x18 ;  /* 0x0000000405047291 */ /* 0x002fcc000f8ec03f */
[----:B------:R-:W-:Y:S02]  /*215e0*/  MOV R18, UR4 ;  /* 0x0000000400127c02 */ /* 0x000fe40008000f00 */
[C---:B----4-:R-:W-:Y:S01]  /*215f0*/  LOP3.LUT R10, R11.reuse, 0x7f, RZ, 0xc0, !PT ;  /* 0x0000007f0b0a7812 */ /* 0x050fe200078ec0ff */
[C---:B--2---:R-:W-:Y:S01]  /*21600*/  IMAD.SHL.U32 R5, R11.reuse, 0x20, RZ ;  /* 0x000000200b057824 */ /* 0x044fe200078e00ff */
[----:B------:R-:W-:Y:S02]  /*21610*/  SHF.L.U32 R3, R11, 0x1, RZ ;  /* 0x000000010b037819 */ /* 0x000fe400000006ff */
[----:B------:R-:W-:Y:S02]  /*21620*/  SHF.R.U32.HI R6, RZ, 0x1, R11 ;  /* 0x00000001ff067819 */ /* 0x000fe4000001160b */
[----:B------:R-:W-:Y:S02]  /*21630*/  LOP3.LUT R7, R5, 0x80, RZ, 0xc0, !PT ;  /* 0x0000008005077812 */ /* 0x000fe400078ec0ff */
[----:B------:R-:W-:-:S02]  /*21640*/  LOP3.LUT P0, RZ, R11, 0x4, RZ, 0xc0, !PT ;  /* 0x000000040bff7812 */ /* 0x000fc4000780c0ff */
[----:B------:R-:W-:Y:S02]  /*21650*/  LOP3.LUT R7, R7, 0x10, R11, 0xf8, !PT ;  /* 0x0000001007077812 */ /* 0x000fe400078ef80b */
[----:B---3--:R-:W-:Y:S01]  /*21660*/  R2UR UR6, R0 ;  /* 0x00000000000672ca */ /* 0x008fe200000e0000 */
[----:B------:R-:W-:-:S05]  /*21670*/  IMAD.SHL.U32 R0, R11, 0x10, RZ ;  /* 0x000000100b007824 */ /* 0x000fca00078e00ff */
[----:B0-----:R-:W-:-:S04]  /*21680*/  LOP3.LUT R2, R0, 0x3f0, RZ, 0xc0, !PT ;  /* 0x000003f000027812 */ /* 0x001fc800078ec0ff */
[----:B------:R-:W-:Y:S01]  /*21690*/  LOP3.LUT R3, R2, 0x70, R3, 0x78, !PT ;  /* 0x0000007002037812 */ /* 0x000fe200078e7803 */
[----:B------:R-:W-:Y:S02]  /*216a0*/  IMAD.SHL.U32 R2, R10, 0x10, RZ ;  /* 0x000000100a027824 */ /* 0x000fe400078e00ff */
[----:B------:R-:W-:Y:S02]  /*216b0*/  ULOP3.LUT UR38, UR6, 0x1, URZ, 0xfc, !UPT ;  /* 0x0000000106267892 */ /* 0x000fe4000f8efc3f */
[----:B------:R-:W-:Y:S01]  /*216c0*/  ULOP3.LUT UR39, UR6, 0x2, URZ, 0xfc, !UPT ;  /* 0x0000000206277892 */ /* 0x000fe2000f8efc3f */
[----:B------:R-:W-:Y:S02]  /*216d0*/  LOP3.LUT R3, R3, 0x400, R2, 0xf8, !PT ;  /* 0x0000040003037812 */ /* 0x000fe400078ef802 */
[----:B------:R-:W-:-:S03]  /*216e0*/  LOP3.LUT R2, R2, 0x600, RZ, 0xc0, !PT ;  /* 0x0000060002027812 */ /* 0x000fc600078ec0ff */
[----:B------:R-:W-:Y:S01]  /*216f0*/  IMAD.IADD R3, R18, 0x1, R3 ;  /* 0x0000000112037824 */ /* 0x000fe200078e0203 */
[----:B------:R-:W-:-:S04]  /*21700*/  LOP3.LUT R2, R2, 0x60, R5, 0xf8, !PT ;  /* 0x0000006002027812 */ /* 0x000fc800078ef805 */
[----:B------:R-:W-:Y:S01]  /*21710*/  LOP3.LUT R4, R2, 0x100, R5, 0xf8, !PT ;  /* 0x0000010002047812 */ /* 0x000fe200078ef805 */
[----:B------:R-:W-:-:S05]  /*21720*/  IMAD.SHL.U32 R2, R11, 0x80, RZ ;  /* 0x000000800b027824 */ /* 0x000fca00078e00ff */
[----:B------:R-:W-:-:S04]  /*21730*/  LOP3.LUT R5, R2, 0x380, RZ, 0xc0, !PT ;  /* 0x0000038002057812 */ /* 0x000fc800078ec0ff */
[----:B------:R-:W-:Y:S01]  /*21740*/  LOP3.LUT R5, R5, 0x30, R6, 0xf8, !PT ;  /* 0x0000003005057812 */ /* 0x000fe200078ef806 */
[----:B------:R-:W-:-:S03]  /*21750*/  IMAD.SHL.U32 R6, R11, 0x4, RZ ;  /* 0x000000040b067824 */ /* 0x000fc600078e00ff */
[----:B------:R-:W-:Y:S02]  /*21760*/  LOP3.LUT R5, R5, 0x70, R0, 0x78, !PT ;  /* 0x0000007005057812 */ /* 0x000fe400078e7800 */
[----:B------:R-:W-:Y:S02]  /*21770*/  LOP3.LUT R7, R7, 0x10, R6, 0x78, !PT ;  /* 0x0000001007077812 */ /* 0x000fe400078e7806 */
[----:B------:R-:W-:Y:S02]  /*21780*/  LOP3.LUT R9, R5, 0xc00, R2, 0xf8, !PT ;  /* 0x00000c0005097812 */ /* 0x000fe400078ef802 */
[----:B------:R-:W-:Y:S02]  /*21790*/  LOP3.LUT R8, R4, R7, RZ, 0xfc, !PT ;  /* 0x0000000704087212 */ /* 0x000fe400078efcff */
[----:B------:R-:W-:Y:S01]  /*217a0*/  SHF.R.U32.HI R4, RZ, 0x3, R10 ;  /* 0x00000003ff047819 */ /* 0x000fe2000001160a */
[C---:B------:R-:W-:Y:S02]  /*217b0*/  VIADD R2, R9.reuse, 0x40 ;  /* 0x0000004009027836 */ /* 0x040fe40000000000 */
[----:B------:R-:W-:Y:S01]  /*217c0*/  @P0 VIADD R2, R9, 0xffffffc0 ;  /* 0xffffffc009020836 */ /* 0x000fe20000000000 */
[----:B------:R-:W-:Y:S01]  /*217d0*/  LOP3.LUT R0, R4, 0x70, R0, 0xf8, !PT ;  /* 0x0000007004007812 */ /* 0x000fe200078ef800 */
[----:B------:R-:W-:Y:S01]  /*217e0*/  STL [R1+0x10], R8 ;  /* 0x0000100801007387 */ /* 0x000fe20000100800 */
[----:B------:R-:W-:-:S03]  /*217f0*/  IMAD.MOV.U32 R0, RZ, RZ, 0x1 ;  /* 0x00000001ff007424 */ /* 0x000fc600078e00ff */
[----:B------:R-:W-:Y:S04]  /*21800*/  STL [R1+0x14], R9 ;  /* 0x0000140901007387 */ /* 0x000fe80000100800 */
[----:B------:R0:W-:Y:S04]  /*21810*/  STL [R1+0x68], R3 ;  /* 0x0000680301007387 */ /* 0x0001e80000100800 */
[----:B------:R-:W-:Y:S04]  /*21820*/  STL [R1+0x78], RZ ;  /* 0x000078ff01007387 */ /* 0x000fe80000100800 */
[----:B------:R1:W-:Y:S01]  /*21830*/  STL [R1+0x38], R2 ;  /* 0x0000380201007387 */ /* 0x0003e20000100800 */
[----:B0-----:R-:W-:-:S03]  /*21840*/  LOP3.LUT R3, R8, 0x1800, RZ, 0xfc, !PT ;  /* 0x0000180008037812 */ /* 0x001fc600078efcff */
[----:B------:R-:W-:Y:S04]  /*21850*/  STL [R1+0x28], R0 ;  /* 0x0000280001007387 */ /* 0x000fe80000100800 */
[----:B------:R-:W-:Y:S01]  /*21860*/  STL [R1+0x20], RZ ;  /* 0x000020ff01007387 */ /* 0x000fe20000100800 */
[----:B-1----:R-:W-:-:S03]  /*21870*/  LOP3.LUT R2, R8, 0x2800, RZ, 0xfc, !PT ;  /* 0x0000280008027812 */ /* 0x002fc600078efcff */
[----:B------:R-:W-:Y:S04]  /*21880*/  STL [R1+0x1c], RZ ;  /* 0x00001cff01007387 */ /* 0x000fe80000100800 */
[----:B------:R0:W-:Y:S04]  /*21890*/  STL [R1+0x24], R0 ;  /* 0x0000240001007387 */ /* 0x0001e80000100800 */
[----:B------:R1:W-:Y:S04]  /*218a0*/  STL [R1+0x54], R3 ;  /* 0x0000540301007387 */ /* 0x0003e80000100800 */
[----:B------:R2:W-:Y:S01]  /*218b0*/  STL [R1+0x4c], R2 ;  /* 0x00004c0201007387 */ /* 0x0005e20000100800 */
[----:B0-----:R-:W-:-:S02]  /*218c0*/  LOP3.LUT R0, R8, 0x3800, RZ, 0xfc, !PT ;  /* 0x0000380008007812 */ /* 0x001fc400078efcff */
[----:B-1----:R-:W-:-:S03]  /*218d0*/  LOP3.LUT R3, R8, 0x4800, RZ, 0xfc, !PT ;  /* 0x0000480008037812 */ /* 0x002fc600078efcff */
[----:B------:R0:W-:Y:S01]  /*218e0*/  STL [R1+0x48], R0 ;  /* 0x0000480001007387 */ /* 0x0001e20000100800 */
[----:B--2---:R-:W-:-:S03]  /*218f0*/  LOP3.LUT R2, R8, 0x5800, RZ, 0xfc, !PT ;  /* 0x0000580008027812 */ /* 0x004fc600078efcff */
[----:B------:R1:W-:Y:S04]  /*21900*/  STL [R1+0x44], R3 ;  /* 0x0000440301007387 */ /* 0x0003e80000100800 */
[----:B------:R1:W-:Y:S01]  /*21910*/  STL [R1+0x40], R2 ;  /* 0x0000400201007387 */ /* 0x0003e20000100800 */
[----:B0-----:R-:W-:-:S05]  /*21920*/  LOP3.LUT R0, R8, 0x6800, RZ, 0xfc, !PT ;  /* 0x0000680008007812 */ /* 0x001fca00078efcff */
[----:B------:R1:W-:Y:S02]  /*21930*/  STL [R1+0x3c], R0 ;  /* 0x00003c0001007387 */ /* 0x0003e40000100800 */
.L_x_6688:
        /* <DEDUP_REMOVED lines=40> */
[----:B---3--:R-:W-:Y:S01]  /*21bc0*/  IMAD.U32 R12, RZ, RZ, UR4 ;  /* 0x00000004ff0c7e24 */ /* 0x008fe2000f8e00ff */
        /* <DEDUP_REMOVED lines=24> */
.L_x_6585:
        /* <DEDUP_REMOVED lines=18> */
.L_x_6586:
[----:B------:R-:W-:Y:S05]  /*21e70*/  @!P0 BRA `(.L_x_6587) ;  /* 0x00000000000c8947 */ /* 0x000fea0003800000 */
[----:B------:R-:W2:Y:S04]  /*21e80*/  LDG.E R8, desc[UR60][R6.64] ;  /* 0x0000003c06087981 */ /* 0x000ea8000c1e1900 */
[----:B------:R-:W2:Y:S02]  /*21e90*/  LDG.E R6, desc[UR60][R6.64+0x4] ;  /* 0x0000043c06067981 */ /* 0x000ea4000c1e1900 */
[----:B--2---:R-:W-:-:S07]  /*21ea0*/  IMAD.IADD R8, R6, 0x1, -R8 ;  /* 0x0000000106087824 */ /* 0x004fce00078e0a08 */
.L_x_6587:
[----:B-----5:R-:W-:Y:S02]  /*21eb0*/  IADD3 R6, -R0, R8, RZ ;  /* 0x0000000800067210 */ /* 0x020fe40007ffe1ff */
[----:B------:R-:W2:Y:S04]  /*21ec0*/  @P2 LDG.E R0, desc[UR60][R4.64] ;  /* 0x0000003c04002981 */ /* 0x000ea8000c1e1900 */
[----:B------:R-:W2:Y:S01]  /*21ed0*/  @P2 LDG.E R4, desc[UR60][R4.64+0x4] ;  /* 0x0000043c04042981 */ /* 0x000ea2000c1e1900 */
[----:B01----:R-:W-:Y:S01]  /*21ee0*/  IMAD.MOV.U32 R2, RZ, RZ, RZ ;  /* 0x000000ffff027224 */ /* 0x003fe200078e00ff */
[----:B------:R-:W-:Y:S01]  /*21ef0*/  BSSY B0, `(.L_x_6588) ;  /* 0x0000029000007945 */ /* 0x000fe20003800000 */
[----:B------:R-:W-:Y:S02]  /*21f00*/  LOP3.LUT R20, R17, 0xff, RZ, 0xc0, !PT ;  /* 0x000000ff11147812 */ /* 0x000fe400078ec0ff */
[----:B------:R-:W-:Y:S01]  /*21f10*/  SHF.R.U32.HI R17, RZ, 0x10, R17 ;  /* 0x00000010ff117819 */ /* 0x000fe20000011611 */
[----:B--2---:R-:W-:-:S04]  /*21f20*/  @P2 IMAD.IADD R9, R4, 0x1, -R0 ;  /* 0x0000000104092824 */ /* 0x004fc800078e0a00 */
[----:B------:R-:W-:-:S04]  /*21f30*/  IMAD.IADD R0, R6, 0x1, R9 ;  /* 0x0000000106007824 */ /* 0x000fc800078e0209 */
[C---:B------:R-:W-:Y:S01]  /*21f40*/  VIADD R3, R0.reuse, 0xdf ;  /* 0x000000df00037836 */ /* 0x040fe20000000000 */
[----:B------:R-:W-:Y:S02]  /*21f50*/  ISETP.GE.AND P1, PT, R0, 0x1, PT ;  /* 0x000000010000780c */ /* 0x000fe40003f26270 */
[----:B------:R-:W-:Y:S01]  /*21f60*/  MOV R0, RZ ;  /* 0x000000ff00007202 */ /* 0x000fe20000000f00 */
[----:B------:R-:W-:-:S05]  /*21f70*/  IMAD.HI R2, R3, -0x6db6db6d, R2 ;  /* 0x9249249303027827 */ /* 0x000fca00078e0202 */
[----:B------:R-:W-:-:S04]  /*21f80*/  SHF.R.U32.HI R19, RZ, 0x1f, R2 ;  /* 0x0000001fff137819 */ /* 0x000fc80000011602 */
[----:B------:R-:W-:Y:S01]  /*21f90*/  LEA.HI.SX32 R19, R2, R19, 0x19 ;  /* 0x0000001302137211 */ /* 0x000fe200078fcaff */
        /* <DEDUP_REMOVED lines=30> */
.L_x_6589:
[----:B------:R-:W-:Y:S05]  /*22180*/  BSYNC B0 ;  /* 0x0000000000007941 */ /* 0x000fea0003800000 */
.L_x_6588:
[-C--:B------:R-:W-:Y:S01]  /*22190*/  IMAD R2, R20, R0.reuse, RZ ;  /* 0x0000000014027224 */ /* 0x080fe200078e02ff */
[----:B------:R-:W-:Y:S03]  /*221a0*/  BSSY B0, `(.L_x_6590) ;  /* 0x00000e5000007945 */ /* 0x000fe60003800000 */
[C---:B------:R-:W-:Y:S01]  /*221b0*/  IMAD R3, R2.reuse, 0xe0, -R6 ;  /* 0x000000e002037824 */ /* 0x040fe200078e0a06 */
[----:B------:R-:W-:-:S05]  /*221c0*/  VIADDMNMX R0, R2, R0, R19, PT ;  /* 0x0000000002007246 */ /* 0x000fca0003800113 */
        /* <DEDUP_REMOVED lines=23> */
.L_x_6828:
[----:B-1----:R-:W-:Y:S02]  /*22340*/  ISETP.NE.AND P0, PT, R14, RZ, PT ;  /* 0x000000ff0e00720c */ /* 0x002fe40003f05270 */
[----:B------:R-:W-:-:S11]  /*22350*/  PLOP3.LUT P6, PT, PT, PT, PT, 0x8, 0x0 ;  /* 0x000000000000781c */ /* 0x000fd60003fce170 */
[----:B------:R-:W-:Y:S05]  /*22360*/  @P0 BRA `(.L_x_6593) ;  /* 0x00000000000c0947 */ /* 0x000fea0003800000 */
[----:B------:R-:W-:-:S03]  /*22370*/  UMOV UR4, 0xffffffff ;  /* 0xffffffff00047882 */ /* 0x000fc60000000000 */
[----:B------:R-:W-:Y:S05]  /*22380*/  BRA.DIV UR4, `(.L_x_6594) ;  /* 0x0000008e043c7947 */ /* 0x000fea000b800000 */
[----:B------:R-:W-:-:S13]  /*22390*/  ELECT P6, URZ, PT ;  /* 0x00000000003f782f */ /* 0x000fda00038c0000 */
.L_x_6593:
[----:B0-----:R-:W2:Y:S01]  /*223a0*/  LDL R2, [R1+0x78] ;  /* 0x0000780001027983 */ /* 0x001ea20000100800 */
[----:B------:R-:W-:Y:S01]  /*223b0*/  BSSY B1, `(.L_x_6595) ;  /* 0x0000008000017945 */ /* 0x000fe20003800000 */
[----:B--2---:R-:W-:-:S05]  /*223c0*/  VIADD R2, R2, 0x1 ;  /* 0x0000000102027836 */ /* 0x004fca0000000000 */
[----:B------:R-:W-:-:S04]  /*223d0*/  LEA.HI R3, R2, R2, RZ, 0x1 ;  /* 0x0000000202037211 */ /* 0x000fc800078f08ff */
[----:B------:R-:W-:-:S04]  /*223e0*/  LOP3.LUT R3, R3, 0xfffffffe, RZ, 0xc0, !PT ;  /* 0xfffffffe03037812 */ /* 0x000fc800078ec0ff */
[----:B------:R-:W-:-:S04]  /*223f0*/  IADD3 R2, R2, -R3, RZ ;  /* 0x8000000302027210 */ /* 0x000fc80007ffe0ff */
[----:B------:R-:W-:-:S04]  /*22400*/  SHF.L.U32 R2, R2, 0x1f, RZ ;  /* 0x0000001f02027819 */ /* 0x000fc800000006ff */
[----:B------:R-:W0:Y:S02]  /*22410*/  SYNCS.PHASECHK.TRANS64.TRYWAIT P0, [R18+URZ+0x2e820], R2 ;  /* 0x02e82002120075a7 */ /* 0x000e24000800017f */
[----:B0-----:R-:W-:Y:S05]  /*22420*/  @!P0 BRA `(.L_x_6596) ;  /* 0x0000008c00348947 */ /* 0x001fea0003800000 */
.L_x_6831:
[----:B------:R-:W-:Y:S05]  /*22430*/  BSYNC B1 ;  /* 0x0000000000017941 */ /* 0x000fea0003800000 */
.L_x_6595:
        /* <DEDUP_REMOVED lines=12> */
.L_x_6832:
[----:B------:R-:W-:Y:S05]  /*22500*/  BSYNC B2 ;  /* 0x0000000000027941 */ /* 0x000fea0003800000 */
.L_x_6599:
        /* <DEDUP_REMOVED lines=9> */
.L_x_6602:
[----:B------:R-:W-:Y:S05]  /*225a0*/  BSYNC B2 ;  /* 0x0000000000027941 */ /* 0x000fea0003800000 */
.L_x_6601:
[----:B------:R-:W2:Y:S01]  /*225b0*/  LDL R3, [R1+0x20] ;  /* 0x0000200001037983 */ /* 0x000ea20000100800 */
[----:B------:R-:W-:Y:S01]  /*225c0*/  IMAD.MOV.U32 R11, RZ, RZ, RZ ;  /* 0x000000ffff0b7224 */ /* 0x000fe200078e00ff */
[----:B------:R-:W-:Y:S01]  /*225d0*/  UIADD3 UR4, UP0, UR36, 0x570, URZ ;  /* 0x0000057024047890 */ /* 0x000fe2000ff1e03f */
[----:B0-----:R-:W-:Y:S01]  /*225e0*/  IMAD R2, R6, 0xe0, R10 ;  /* 0x000000e006027824 */ /* 0x001fe200078e020a */
[----:B------:R-:W-:Y:S01]  /*225f0*/  PLOP3.LUT P0, PT, PT, PT, PT, 0x80, 0x0 ;  /* 0x000000000000781c */ /* 0x000fe20003f0f070 */
[----:B------:R-:W-:Y:S01]  /*22600*/  UMOV UR6, 0x0 ;  /* 0x0000000000067882 */ /* 0x000fe20000000000 */
[----:B------:R-:W-:Y:S01]  /*22610*/  R2UR UR10, R11 ;  /* 0x000000000b0a72ca */ /* 0x000fe200000e0000 */
[----:B------:R-:W-:Y:S01]  /*22620*/  VIADD R2, R2, 0xffffff20 ;  /* 0xffffff2002027836 */ /* 0x000fe20000000000 */
[----:B------:R-:W-:Y:S01]  /*22630*/  UIADD3.X UR5, URZ, UR37, URZ, UP0, !UPT ;  /* 0x000000253f057290 */ /* 0x000fe200087fe43f */
[----:B------:R-:W-:Y:S01]  /*22640*/  UMOV UR7, 0x12f00000 ;  /* 0x12f0000000077882 */ /* 0x000fe20000000000 */
[----:B--2---:R-:W-:Y:S01]  /*22650*/  IMAD R8, R3, 0x7000, R18 ;  /* 0x0000700003087824 */ /* 0x004fe200078e0212 */
[----:B------:R-:W-:-:S03]  /*22660*/  IADD3 R3, R5, 0x2e890, RZ ;  /* 0x0002e89005037810 */ /* 0x000fc60007ffe0ff */
[----:B------:R-:W-:-:S07]  /*22670*/  VIADD R4, R8, 0x20400 ;  /* 0x0002040008047836 */ /* 0x000fce0000000000 */
.L_x_6603:
        /* <DEDUP_REMOVED lines=13> */
.L_x_6833:
[----:B------:R-:W-:Y:S05]  /*22750*/  BSYNC B2 ;  /* 0x0000000000027941 */ /* 0x000fea0003800000 */
.L_x_6604:
        /* <DEDUP_REMOVED lines=11> */
.L_x_6607:
[----:B------:R-:W-:Y:S05]  /*22810*/  BSYNC B2 ;  /* 0x0000000000027941 */ /* 0x000fea0003800000 */
.L_x_6606:
[----:B------:R-:W-:Y:S01]  /*22820*/  R2UR UR10, R11 ;  /* 0x000000000b0a72ca */ /* 0x000fe200000e0000 */
[----:B------:R-:W-:Y:S01]  /*22830*/  UIADD3 UR4, UP0, UR36, 0x670, URZ ;  /* 0x0000067024047890 */ /* 0x000fe2000ff1e03f */
[----:B------:R-:W-:Y:S01]  /*22840*/  R2UR UR6, R12 ;  /* 0x000000000c0672ca */ /* 0x000fe200000e0000 */
[----:B------:R-:W-:Y:S01]  /*22850*/  VIADD R4, R5, 0x2e8b0 ;  /* 0x0002e8b005047836 */ /* 0x000fe20000000000 */
[----:B------:R-:W-:Y:S01]  /*22860*/  R2UR UR7, R13 ;  /* 0x000000000d0772ca */ /* 0x000fe200000e0000 */
[----:B------:R-:W-:Y:S01]  /*22870*/  UIADD3.X UR5, URZ, UR37, URZ, UP0, !UPT ;  /* 0x000000253f057290 */ /* 0x000fe200087fe43f */
[----:B------:R-:W-:Y:S02]  /*22880*/  PLOP3.LUT P0, PT, PT, PT, PT, 0x80, 0x0 ;  /* 0x000000000000781c */ /* 0x000fe40003f0f070 */
[----:B------:R-:W-:-:S11]  /*22890*/  IADD3 R3, R8, 0xe400, RZ ;  /* 0x0000e40008037810 */ /* 0x000fd60007ffe0ff */
.L_x_6608:
        /* <DEDUP_REMOVED lines=10> */
.L_x_6598:
[----:B------:R-:W-:Y:S05]  /*22940*/  BSYNC B1 ;  /* 0x0000000000017941 */ /* 0x000fea0003800000 */
.L_x_6597:
[----:B01----:R-:W2:Y:S04]  /*22950*/  LDL.LU R7, [R1+0x20] ;  /* 0x0000200001077983 */ /* 0x003ea80000300800 */
        /* <DEDUP_REMOVED lines=12> */
.L_x_6621:
        /* <DEDUP_REMOVED lines=13> */
.L_x_6834:
[----:B------:R-:W-:Y:S05]  /*22af0*/  BSYNC B2 ;  /* 0x0000000000027941 */ /* 0x000fea0003800000 */
.L_x_6611:
[----:B------:R-:W-:Y:S04]  /*22b00*/  BSSY B2, `(.L_x_6613) ;  /* 0x0000009000027945 */ /* 0x000fe80003800000 */
        /* <DEDUP_REMOVED lines=8> */
.L_x_6614:
[----:B------:R-:W-:Y:S05]  /*22b90*/  BSYNC B2 ;  /* 0x0000000000027941 */ /* 0x000fea0003800000 */
.L_x_6613:
[----:B------:R-:W2:Y:S01]  /*22ba0*/  LDL R5, [R1+0x20] ;  /* 0x0000200001057983 */ /* 0x000ea20000100800 */
[----:B------:R-:W-:Y:S01]  /*22bb0*/  IMAD.MOV.U32 R11, RZ, RZ, RZ ;  /* 0x000000ffff0b7224 */ /* 0x000fe200078e00ff */
[----:B------:R-:W-:Y:S01]  /*22bc0*/  UIADD3 UR4, UP0, UR36, 0x570, URZ ;  /* 0x0000057024047890 */ /* 0x000fe2000ff1e03f */
[----:B------:R-:W-:Y:S01]  /*22bd0*/  PLOP3.LUT P2, PT, PT, PT, PT, 0x80, 0x0 ;  /* 0x000000000000781c */ /* 0x000fe20003f4f070 */
[----:B------:R-:W-:Y:S01]  /*22be0*/  IMAD R6, R2, 0xe0, R10 ;  /* 0x000000e002067824 */ /* 0x000fe200078e020a */
[----:B------:R-:W-:Y:S01]  /*22bf0*/  UMOV UR6, 0x0 ;  /* 0x0000000000067882 */ /* 0x000fe20000000000 */
[----:B------:R-:W-:Y:S01]  /*22c00*/  R2UR UR10, R11 ;  /* 0x000000000b0a72ca */ /* 0x000fe200000e0000 */
[----:B------:R-:W-:Y:S01]  /*22c10*/  VIADD R7, R3, 0x2e890 ;  /* 0x0002e89003077836 */ /* 0x000fe20000000000 */
[----:B------:R-:W-:Y:S01]  /*22c20*/  UIADD3.X UR5, URZ, UR37, URZ, UP0, !UPT ;  /* 0x000000253f057290 */ /* 0x000fe200087fe43f */
[----:B------:R-:W-:Y:S01]  /*22c30*/  UMOV UR7, 0x12f00000 ;  /* 0x12f0000000077882 */ /* 0x000fe20000000000 */
[----:B--2---:R-:W-:-:S04]  /*22c40*/  IMAD R5, R5, 0x7000, R18 ;  /* 0x0000700005057824 */ /* 0x004fc800078e0212 */
[----:B------:R-:W-:-:S07]  /*22c50*/  VIADD R8, R5, 0x20400 ;  /* 0x0002040005087836 */ /* 0x000fce0000000000 */
.L_x_6615:
        /* <DEDUP_REMOVED lines=13> */
.L_x_6835:
[----:B------:R-:W-:Y:S05]  /*22d30*/  BSYNC B2 ;  /* 0x0000000000027941 */ /* 0x000fea0003800000 */
.L_x_6616:
[----:B------:R-:W-:Y:S01]  /*22d40*/  BSSY B2, `(.L_x_6618) ;  /* 0x000000b000027945 */ /* 0x000fe20003800000 */
[----:B------:R-:W-:Y:S01]  /*22d50*/  IMAD.MOV.U32 R12, RZ, RZ, 0x0 ;  /* 0x00000000ff0c7424 */ /* 0x000fe200078e00ff */
[----:B------:R-:W-:Y:S02]  /*22d60*/  MOV R13, 0x12f00000 ;  /* 0x12f00000000d7802 */ /* 0x000fe40000000f00 */
        /* <DEDUP_REMOVED lines=8> */
.L_x_6619:
[----:B------:R-:W-:Y:S05]  /*22df0*/  BSYNC B2 ;  /* 0x0000000000027941 */ /* 0x000fea0003800000 */
.L_x_6618:
[----:B------:R-:W-:Y:S01]  /*22e00*/  R2UR UR10, R11 ;  /* 0x000000000b0a72ca */ /* 0x000fe200000e0000 */
[----:B------:R-:W-:Y:S01]  /*22e10*/  UIADD3 UR4, UP0, UR36, 0x670, URZ ;  /* 0x0000067024047890 */ /* 0x000fe2000ff1e03f */
[----:B------:R-:W-:Y:S01]  /*22e20*/  R2UR UR6, R12 ;  /* 0x000000000c0672ca */ /* 0x000fe200000e0000 */
[----:B------:R-:W-:Y:S01]  /*22e30*/  VIADD R5, R5, 0xe400 ;  /* 0x0000e40005057836 */ /* 0x000fe20000000000 */
[----:B------:R-:W-:Y:S01]  /*22e40*/  R2UR UR7, R13 ;  /* 0x000000000d0772ca */ /* 0x000fe200000e0000 */
[----:B01----:R-:W-:Y:S01]  /*22e50*/  VIADD R3, R3, 0x2e8b0 ;  /* 0x0002e8b003037836 */ /* 0x003fe20000000000 */
[----:B------:R-:W-:Y:S01]  /*22e60*/  PLOP3.LUT P2, PT, PT, PT, PT, 0x80, 0x0 ;  /* 0x000000000000781c */ /* 0x000fe20003f4f070 */
[----:B------:R-:W-:-:S12]  /*22e70*/  UIADD3.X UR5, URZ, UR37, URZ, UP0, !UPT ;  /* 0x000000253f057290 */ /* 0x000fd800087fe43f */
.L_x_6620:
        /* <DEDUP_REMOVED lines=10> */
.L_x_6610:
[----:B------:R-:W-:Y:S05]  /*22f20*/  BSYNC B1 ;  /* 0x0000000000017941 */ /* 0x000fea0003800000 */
.L_x_6609:
[----:B------:R-:W0:Y:S04]  /*22f30*/  LDL.LU R4, [R1+0x20] ;  /* 0x0000200001047983 */ /* 0x000e280000300800 */
[----:B------:R-:W2:Y:S01]  /*22f40*/  LDL.LU R7, [R1+0x28] ;  /* 0x0000280001077983 */ /* 0x000ea20000300800 */
[C---:B------:R-:W-:Y:S02]  /*22f50*/  ISETP.GT.AND P3, PT, R2.reuse, R9, PT ;  /* 0x000000090200720c */ /* 0x040fe40003f64270 */
[----:B------:R-:W-:Y:S01]  /*22f60*/  IADD3 R2, R2, -0x1, RZ ;  /* 0xffffffff02027810 */ /* 0x000fe20007ffe0ff */
[----:B0-----:R-:W-:-:S05]  /*22f70*/  VIADD R3, R4, 0x1 ;  /* 0x0000000104037836 */ /* 0x001fca0000000000 */
[----:B------:R-:W-:-:S04]  /*22f80*/  ISETP.NE.AND P2, PT, R3, 0x2, PT ;  /* 0x000000020300780c */ /* 0x000fc80003f45270 */
[----:B------:R-:W-:Y:S02]  /*22f90*/  SEL R4, RZ, 0x1, P2 ;  /* 0x00000001ff047807 */ /* 0x000fe40001000000 */
[----:B------:R-:W-:Y:S02]  /*22fa0*/  SEL R3, R3, RZ, P2 ;  /* 0x000000ff03037207 */ /* 0x000fe40001000000 */
[----:B--2---:R-:W-:-:S05]  /*22fb0*/  LOP3.LUT R7, R7, R4, RZ, 0x3c, !PT ;  /* 0x0000000407077212 */ /* 0x004fca00078e3cff */
[----:B------:R1:W-:Y:S04]  /*22fc0*/  STL [R1+0x28], R7 ;  /* 0x0000280701007387 */ /* 0x0003e80000100800 */
[----:B------:R1:W-:Y:S01]  /*22fd0*/  STL [R1+0x20], R3 ;  /* 0x0000200301007387 */ /* 0x0003e20000100800 */
[----:B------:R-:W-:Y:S05]  /*22fe0*/  @P3 BRA `(.L_x_6621) ;  /* 0xfffffff8008c3947 */ /* 0x000fea000383ffff */
.L_x_6591:
[----:B------:R-:W-:Y:S05]  /*22ff0*/  BSYNC B0 ;  /* 0x0000000000007941 */ /* 0x000fea0003800000 */
.L_x_6590:
[----:B------:R-:W-:Y:S05]  /*23000*/  @!P0 WARPSYNC.ALL ;  /* 0x0000000000008948 */ /* 0x000fea0003800000 */
[----:B------:R-:W-:Y:S01]  /*23010*/  @!P0 BAR.SYNC.DEFER_BLOCKING 0xc, 0x180 ;  /* 0x0306000000008b1d */ /* 0x000fe20000010000 */
[----:B------:R-:W-:-:S05]  /*23020*/  IMAD.MOV.U32 R0, RZ, RZ, RZ ;  /* 0x000000ffff007224 */ /* 0x000fca00078e00ff */
        /* <DEDUP_REMOVED lines=8> */
[----:B0-----:R0:W2:Y:S02]  /*230b0*/  F2I.FTZ.U32.TRUNC.NTZ R5, R4 ;  /* 0x0000000400057305 */ /* 0x0010a4000021f000 */
[----:B0-----:R-:W-:Y:S02]  /*230c0*/  IMAD.MOV.U32 R4, RZ, RZ, RZ ;  /* 0x000000ffff047224 */ /* 0x001fe400078e00ff */
[----:B--2---:R-:W-:-:S04]  /*230d0*/  IMAD.MOV R0, RZ, RZ, -R5 ;  /* 0x000000ffff007224 */ /* 0x004fc800078e0a05 */
[----:B------:R-:W-:-:S04]  /*230e0*/  IMAD R0, R0, R2, RZ ;  /* 0x0000000200007224 */ /* 0x000fc800078e02ff */
[----:B------:R-:W-:Y:S01]  /*230f0*/  IMAD.HI.U32 R6, R5, R0, R4 ;  /* 0x0000000005067227 */ /* 0x000fe200078e0004 */
[-C--:B------:R-:W-:Y:S02]  /*23100*/  IABS R0, R17.reuse ;  /* 0x0000001100007213 */ /* 0x080fe40000000000 */
[----:B------:R-:W-:Y:S02]  /*23110*/  IADD3 R4, R19, -0x1, R17 ;  /* 0xffffffff13047810 */ /* 0x000fe40007ffe011 */
[----:B------:R-:W-:Y:S02]  /*23120*/  IADD3 R0, RZ, -R0, RZ ;  /* 0x80000000ff007210 */ /* 0x000fe40007ffe0ff */
[----:B-1----:R-:W-:Y:S02]  /*23130*/  IABS R3, R4 ;  /* 0x0000000400037213 */ /* 0x002fe40000000000 */
[----:B------:R-:W-:Y:S01]  /*23140*/  LOP3.LUT R4, R4, R17, RZ, 0x3c, !PT ;  /* 0x0000001104047212 */ /* 0x000fe200078e3cff */
[----:B------:R-:W-:-:S02]  /*23150*/  IMAD.MOV.U32 R5, RZ, RZ, R0 ;  /* 0x000000ffff057224 */ /* 0x000fc400078e0000 */
        /* <DEDUP_REMOVED lines=11> */
.L_x_6623:
[----:B------:R-:W-:Y:S05]  /*23210*/  BSYNC B0 ;  /* 0x0000000000007941 */ /* 0x000fea0003800000 */
.L_x_6622:
        /* <DEDUP_REMOVED lines=24> */
.L_x_6624:
        /* <DEDUP_REMOVED lines=19> */
[----:B0-----:R-:W-:Y:S05]  /*234d0*/  CALL.ABS.NOINC R2 ;  /* 0x0000000002007343 */ /* 0x001fea0003c00000 */
.L_x_6627:
[----:B------:R-:W-:Y:S05]  /*234e0*/  BSYNC B6 ;  /* 0x0000000000067941 */ /* 0x000fea0003800000 */
.L_x_6626:
        /* <DEDUP_REMOVED lines=24> */
.L_x_6629:
[----:B------:R-:W-:Y:S05]  /*23670*/  BSYNC B6 ;  /* 0x0000000000067941 */ /* 0x000fea0003800000 */
.L_x_6628:
        /* <DEDUP_REMOVED lines=20> */
.L_x_6631:
[----:B------:R-:W-:Y:S05]  /*237c0*/  BSYNC B6 ;  /* 0x0000000000067941 */ /* 0x000fea0003800000 */
.L_x_6630:
        /* <DEDUP_REMOVED lines=19> */
.L_x_6633:
[----:B------:R-:W-:Y:S05]  /*23900*/  BSYNC B6 ;  /* 0x0000000000067941 */ /* 0x000fea0003800000 */
.L_x_6632:
        /* <DEDUP_REMOVED lines=23> */
.L_x_6838:
        /* <DEDUP_REMOVED lines=10> */
.L_x_6841:
[----:B------:R-:W-:Y:S05]  /*23b20*/  @!P6 BRA `(.L_x_6635) ;  /* 0x000000040058e947 */ /* 0x000fea0003800000 */
[----:B0-----:R-:W2:Y:S01]  /*23b30*/  LDL R0, [R1+0x60] ;  /* 0x0000600001007983 */ /* 0x001ea20000100800 */
[----:B------:R-:W-:-:S04]  /*23b40*/  ISETP.NE.U32.AND P0, PT, R2, RZ, PT ;  /* 0x000000ff0200720c */ /* 0x000fc80003f05070 */
[----:B------:R-:W-:Y:S02]  /*23b50*/  ISETP.NE.AND.EX P0, PT, R3, RZ, PT, P0 ;  /* 0x000000ff0300720c */ /* 0x000fe40003f05300 */
[----:B--2---:R-:W-:-:S11]  /*23b60*/  IADD3 R4, R0, -0x1, RZ ;  /* 0xffffffff00047810 */ /* 0x004fd60007ffe0ff */
        /* <DEDUP_REMOVED lines=19> */
.L_x_6637:
[----:B------:R-:W2:Y:S04]  /*23ca0*/  LDL R0, [R1+0x1c] ;  /* 0x00001c0001007983 */ /* 0x000ea80000100800 */
[----:B0-----:R-:W3:Y:S01]  /*23cb0*/  LDL R2, [R1+0x24] ;  /* 0x0000240001027983 */ /* 0x001ee20000100800 */
[----:B-1----:R-:W0:Y:S02]  /*23cc0*/  S2R R9, SR_TID.X ;  /* 0x0000000000097919 */ /* 0x002e240000002100 */
[----:B0-----:R-:W-:-:S04]  /*23cd0*/  LOP3.LUT R9, R9, 0x7f, RZ, 0xc0, !PT ;  /* 0x0000007f09097812 */ /* 0x001fc800078ec0ff */
[----:B------:R-:W-:Y:S02]  /*23ce0*/  ISETP.NE.AND P1, PT, R9, RZ, PT ;  /* 0x000000ff0900720c */ /* 0x000fe40003f25270 */
[----:B--2---:R-:W-:Y:S02]  /*23cf0*/  LEA R0, R0, R18, 0x3 ;  /* 0x0000001200007211 */ /* 0x004fe400078e18ff */
[----:B---3--:R-:W-:-:S04]  /*23d00*/  SHF.L.U32 R3, R2, 0x1f, RZ ;  /* 0x0000001f02037819 */ /* 0x008fc800000006ff */
[----:B------:R-:W0:Y:S02]  /*23d10*/  SYNCS.PHASECHK.TRANS64.TRYWAIT P0, [R0+URZ+0x2e880], R3 ;  /* 0x02e88003000075a7 */ /* 0x000e24000800017f */
[----:B0-----:R-:W-:Y:S05]  /*23d20*/  @!P0 BRA `(.L_x_6638) ;  /* 0x0000007400ac8947 */ /* 0x001fea0003800000 */
.L_x_6842:
        /* <DEDUP_REMOVED lines=8> */
.L_x_6639:
[----:B------:R-:W2:Y:S04]  /*23db0*/  LDL R2, [R1+0x1c] ;  /* 0x00001c0001027983 */ /* 0x000ea80000100800 */
[----:B------:R-:W3:Y:S01]  /*23dc0*/  LDL R5, [R1+0x34] ;  /* 0x0000340001057983 */ /* 0x000ee20000100800 */
[----:B------:R-:W-:Y:S01]  /*23dd0*/  R2UR UR9, R0 ;  /* 0x00000000000972ca */ /* 0x000fe200000e0000 */
[----:B------:R-:W-:Y:S01]  /*23de0*/  UIADD3 UR4, UP0, UR36, 0x470, URZ ;  /* 0x0000047024047890 */ /* 0x000fe2000ff1e03f */
[----:B------:R-:W-:Y:S01]  /*23df0*/  R2UR UR12, R16 ;  /* 0x00000000100c72ca */ /* 0x000fe200000e0000 */
[----:B------:R-:W-:Y:S01]  /*23e00*/  UMOV UR6, 0x0 ;  /* 0x0000000000067882 */ /* 0x000fe20000000000 */
[----:B-----5:R-:W-:Y:S01]  /*23e10*/  R2UR UR13, R17 ;  /* 0x00000000110d72ca */ /* 0x020fe200000e0000 */
[----:B------:R-:W-:Y:S01]  /*23e20*/  UIADD3.X UR5, URZ, UR37, URZ, UP0, !UPT ;  /* 0x000000253f057290 */ /* 0x000fe200087fe43f */
[----:B------:R-:W-:Y:S01]  /*23e30*/  UMOV UR7, 0x14f00000 ;  /* 0x14f0000000077882 */ /* 0x000fe20000000000 */
[----:B------:R-:W-:-:S06]  /*23e40*/  UMOV UR10, URZ ;  /* 0x0000003f000a7c82 */ /* 0x000fcc0008000000 */
[----:B------:R-:W-:Y:S01]  /*23e50*/  UIADD3 UR9, UR9, 0x2e870, URZ ;  /* 0x0002e87009097890 */ /* 0x000fe2000fffe03f */
[----:B--2---:R-:W-:Y:S02]  /*23e60*/  IMAD R2, R2, 0x7000, R18 ;  /* 0x0000700002027824 */ /* 0x004fe400078e0212 */
[----:B---3--:R-:W-:-:S03]  /*23e70*/  IMAD R4, R4, 0xe0, R5 ;  /* 0x000000e004047824 */ /* 0x008fc600078e0205 */
[----:B------:R-:W-:Y:S02]  /*23e80*/  R2UR UR8, R2 ;  /* 0x00000000020872ca */ /* 0x000fe400000e0000 */
[----:B------:R-:W-:-:S11]  /*23e90*/  R2UR UR11, R4 ;  /* 0x00000000040b72ca */ /* 0x000fd600000e0000 */
[----:B------:R-:W-:-:S09]  /*23ea0*/  UIADD3 UR8, UR8, 0xe400, URZ ;  /* 0x0000e40008087890 */ /* 0x000fd2000fffe03f */
[----:B------:R1:W-:Y:S01]  /*23eb0*/  UTMALDG.4D [UR8], [UR4], desc[UR6] ;  /* 0x00000608040075b4 */ /* 0x0003e20008019000 */
[----:B------:R-:W2:Y:S02]  /*23ec0*/  SYNCS.PHASECHK.TRANS64.TRYWAIT P0, [R0+URZ+0x2e840], R3 ;  /* 0x02e84003000075a7 */ /* 0x000ea4000800017f */
[----:B-12---:R-:W-:Y:S05]  /*23ed0*/  @!P0 BRA `(.L_x_6640) ;  /* 0x0000007400548947 */ /* 0x006fea0003800000 */
.L_x_6843:
        /* <DEDUP_REMOVED lines=8> */
.L_x_6641:
        /* <DEDUP_REMOVED lines=11> */
[----:B------:R-:W-:-:S03]  /*24010*/  R2UR UR13, R17 ;  /* 0x00000000110d72ca */ /* 0x000fc600000e0000 */
[----:B------:R-:W-:Y:S02]  /*24020*/  UIADD3 UR8, UR8, 0x20400, URZ ;  /* 0x0002040008087890 */ /* 0x000fe4000fffe03f */
[----:B------:R-:W-:-:S09]  /*24030*/  UIADD3 UR9, UR9, 0x2e830, URZ ;  /* 0x0002e83009097890 */ /* 0x000fd2000fffe03f */
[----:B------:R3:W-:Y:S01]  /*24040*/  UTMALDG.4D [UR8], [UR4], desc[UR6] ;  /* 0x00000608040075b4 */ /* 0x0007e20008019000 */
[----:B--2---:R-:W-:-:S04]  /*24050*/  LOP3.LUT R3, R3, 0xfffffffe, RZ, 0xc0, !PT ;  /* 0xfffffffe03037812 */ /* 0x004fc800078ec0ff */
[----:B------:R-:W-:-:S05]  /*24060*/  @P0 LOP3.LUT R3, R3, 0x1, RZ, 0xfc, !PT ;  /* 0x0000000103030812 */ /* 0x000fca00078efcff */
[----:B------:R3:W-:Y:S01]  /*24070*/  STL [R1+0x18], R3 ;  /* 0x0000180301007387 */ /* 0x0007e20000100800 */
[----:B------:R-:W-:Y:S01]  /*24080*/  NOP ;  /* 0x0000000000007918 */ /* 0x000fe20000000000 */
.L_x_6635:
        /* <DEDUP_REMOVED lines=28> */
[----:B------:R-:W-:Y:S01]  /*24250*/  MOV R4, UR4 ;  /* 0x0000000400047c02 */ /* 0x000fe20008000f00 */
[----:B------:R-:W-:Y:S01]  /*24260*/  IMAD.U32 R5, RZ, RZ, UR5 ;  /* 0x00000005ff057e24 */ /* 0x000fe2000f8e00ff */
[----:B------:R-:W0:Y:S01]  /*24270*/  LDC.64 R2, c[0x4][R2] ;  /* 0x0100000002027b82 */ /* 0x000e220000000a00 */
[----:B------:R-:W-:Y:S01]  /*24280*/  IMAD.U32 R6, RZ, RZ, UR6 ;  /* 0x00000006ff067e24 */ /* 0x000fe2000f8e00ff */
[----:B------:R-:W-:Y:S01]  /*24290*/  MOV R11, UR9 ;  /* 0x00000009000b7c02 */ /* 0x000fe20008000f00 */
[----:B------:R-:W-:Y:S02]  /*242a0*/  IMAD.U32 R7, RZ, RZ, UR7 ;  /* 0x00000007ff077e24 */ /* 0x000fe4000f8e00ff */
[----:B-1----:R-:W-:-:S02]  /*242b0*/  IMAD.U32 R10, RZ, RZ, UR8 ;  /* 0x00000008ff0a7e24 */ /* 0x002fc4000f8e00ff */
[----:B------:R-:W-:Y:S02]  /*242c0*/  IMAD.MOV.U32 R8, RZ, RZ, 0x70 ;  /* 0x00000070ff087424 */ /* 0x000fe400078e00ff */
[----:B------:R-:W-:Y:S02]  /*242d0*/  IMAD.MOV.U32 R12, RZ, RZ, 0x1 ;  /* 0x00000001ff0c7424 */ /* 0x000fe400078e00ff */
[----:B------:R-:W-:-:S07]  /*242e0*/  IMAD.MOV.U32 R13, RZ, RZ, RZ ;  /* 0x000000ffff0d7224 */ /* 0x000fce00078e00ff */
[----:B------:R-:W-:-:S07]  /*242f0*/  LEPC R20, `(.L_x_6643) ;  /* 0x000000001014794e */ /* 0x000fce0000000000 */
[----:B0-----:R-:W-:Y:S05]  /*24300*/  CALL.ABS.NOINC R2 ;  /* 0x0000000002007343 */ /* 0x001fea0003c00000 */
.L_x_6643:
[----:B------:R-:W-:Y:S05]  /*24310*/  BSYNC B6 ;  /* 0x0000000000067941 */ /* 0x000fea0003800000 */
.L_x_6642:
[----:B0-----:R-:W2:Y:S01]  /*24320*/  LDL.LU R0, [R1+0x70] ;  /* 0x0000700001007983 */ /* 0x001ea20000300800 */
[----:B------:R-:W0:Y:S01]  /*24330*/  LDC R8, c[0x0][0x448] ;  /* 0x00011200ff087b82 */ /* 0x000e220000000800 */
[----:B------:R-:W-:Y:S01]  /*24340*/  ULDC.64 UR4, c[0x0][0x2d8] ;  /* 0x0000b60000047ab9 */ /* 0x000fe20000000a00 */
[----:B------:R-:W-:Y:S01]  /*24350*/  ULDC UR6, c[0x0][0x2b8] ;  /* 0x0000ae0000067ab9 */ /* 0x000fe20000000800 */
[----:B------:R-:W3:Y:S04]  /*24360*/  LDL.LU R4, [R1+0x64] ;  /* 0x0000640001047983 */ /* 0x000ee80000300800 */
[----:B------:R-:W3:Y:S04]  /*24370*/  LDL.LU.64 R2, [R1+0x58] ;  /* 0x0000580001027983 */ /* 0x000ee80000300a00 */
[----:B------:R-:W4:Y:S04]  /*24380*/  LDL.LU R6, [R1+0x50] ;  /* 0x0000500001067983 */ /* 0x000f280000300800 */
[----:B------:R-:W4:Y:S04]  /*24390*/  LDL.LU R5, [R1+0x4] ;  /* 0x0000040001057983 */ /* 0x000f280000300800 */
[----:B-1----:R1:W5:Y:S01]  /*243a0*/  LDL R9, [R1+0x68] ;  /* 0x0000680001097983 */ /* 0x0023620000100800 */
[----:B0-----:R-:W-:-:S13]  /*243b0*/  ISETP.NE.AND P0, PT, R8, 0x1, PT ;  /* 0x000000010800780c */ /* 0x001fda0003f05270 */
[----:B------:R-:W0:Y:S01]  /*243c0*/  @P0 LDC R7, c[0x0][0x450] ;  /* 0x00011400ff070b82 */ /* 0x000e220000000800 */
[----:B---3--:R-:W-:Y:S02]  /*243d0*/  IMAD.MOV.U32 R3, RZ, RZ, R4 ;  /* 0x000000ffff037224 */ /* 0x008fe400078e0004 */
[----:B------:R-:W3:Y:S01]  /*243e0*/  S2R R4, SR_TID.X ;  /* 0x0000000000047919 */ /* 0x000ee20000002100 */
[----:B------:R-:W-:-:S04]  /*243f0*/  IMAD.WIDE.U32 R2, R16, UR4, R2 ;  /* 0x0000000410027c25 */ /* 0x000fc8000f8e0002 */
[----:B------:R-:W-:Y:S01]  /*24400*/  IMAD R3, R16, UR5, R3 ;  /* 0x0000000510037c24 */ /* 0x000fe2000f8e0203 */
[----:B------:R-:W-:Y:S02]  /*24410*/  ULDC.64 UR4, c[0x0][0x2e0] ;  /* 0x0000b80000047ab9 */ /* 0x000fe40000000a00 */
[----:B--2---:R-:W-:Y:S02]  /*24420*/  IMAD R0, R0, UR4, RZ ;  /* 0x0000000400007c24 */ /* 0x004fe4000f8e02ff */
[----:B----4-:R-:W-:-:S04]  /*24430*/  IMAD.WIDE.U32 R2, R6, UR4, R2 ;  /* 0x0000000406027c25 */ /* 0x010fc8000f8e0002 */
[----:B------:R-:W-:Y:S01]  /*24440*/  IMAD R0, R6, UR5, R0 ;  /* 0x0000000506007c24 */ /* 0x000fe2000f8e0200 */
[----:B------:R-:W-:Y:S01]  /*24450*/  ULDC.64 UR4, c[0x0][0x2d0] ;  /* 0x0000b40000047ab9 */ /* 0x000fe20000000a00 */
[C---:B---3--:R-:W-:Y:S01]  /*24460*/  LOP3.LUT R6, R4.reuse, 0x7f, RZ, 0xc0, !PT ;  /* 0x0000007f04067812 */ /* 0x048fe200078ec0ff */
[----:B------:R-:W-:-:S03]  /*24470*/  IMAD.SHL.U32 R4, R4, 0x10, RZ ;  /* 0x0000001004047824 */ /* 0x000fc600078e00ff */
[----:B------:R-:W-:-:S04]  /*24480*/  SHF.R.U32.HI R6, RZ, 0x3, R6 ;  /* 0x00000003ff067819 */ /* 0x000fc80000011606 */
[----:B------:R-:W-:Y:S02]  /*24490*/  LOP3.LUT R4, R6, 0x70, R4, 0xf8, !PT ;  /* 0x0000007006047812 */ /* 0x000fe400078ef804 */
[----:B------:R-:W2:Y:S01]  /*244a0*/  @P0 LDC R6, c[0x0][0x44c] ;  /* 0x00011300ff060b82 */ /* 0x000ea20000000800 */
[----:B------:R-:W-:-:S05]  /*244b0*/  IMAD.SHL.U32 R5, R5, 0x80, RZ ;  /* 0x0000008005057824 */ /* 0x000fca00078e00ff */
[----:B------:R-:W-:Y:S02]  /*244c0*/  LOP3.LUT R4, R4, R5, RZ, 0xfc, !PT ;  /* 0x0000000504047212 */ /* 0x000fe400078efcff */
[----:B------:R-:W-:-:S03]  /*244d0*/  IADD3 R3, R3, R0, RZ ;  /* 0x0000000003037210 */ /* 0x000fc60007ffe0ff */
[----:B------:R-:W-:Y:S02]  /*244e0*/  IMAD.MOV.U32 R0, RZ, RZ, R4 ;  /* 0x000000ffff007224 */ /* 0x000fe400078e0004 */
[----:B--2---:R-:W-:-:S05]  /*244f0*/  @P0 IMAD.HI.U32 R6, R4, R6, RZ ;  /* 0x0000000604060227 */ /* 0x004fca00078e00ff */
[----:B0-----:R-:W-:Y:S02]  /*24500*/  @P0 SHF.R.U32.HI R0, RZ, R7, R6 ;  /* 0x00000007ff000219 */ /* 0x001fe40000011606 */
[----:B------:R-:W0:Y:S03]  /*24510*/  S2R R7, SR_TID.X ;  /* 0x0000000000077919 */ /* 0x000e260000002100 */
[----:B------:R-:W-:-:S04]  /*24520*/  IMAD.MOV R6, RZ, RZ, -R0 ;  /* 0x000000ffff067224 */ /* 0x000fc800078e0a00 */
[----:B------:R-:W-:Y:S01]  /*24530*/  IMAD R4, R8, R6, R4 ;  /* 0x0000000608047224 */ /* 0x000fe200078e0204 */
[----:B------:R-:W-:Y:S01]  /*24540*/  SHF.R.S32.HI R6, RZ, 0x1f, R0 ;  /* 0x0000001fff067819 */ /* 0x000fe20000011400 */
[----:B------:R-:W-:-:S04]  /*24550*/  IMAD.WIDE.U32 R2, R0, UR4, R2 ;  /* 0x0000000400027c25 */ /* 0x000fc8000f8e0002 */
[----:B------:R-:W-:-:S04]  /*24560*/  IMAD R6, R6, UR4, RZ ;  /* 0x0000000406067c24 */ /* 0x000fc8000f8e02ff */
[----:B------:R-:W-:Y:S01]  /*24570*/  IMAD R0, R0, UR5, R6 ;  /* 0x0000000500007c24 */ /* 0x000fe2000f8e0206 */
[----:B------:R-:W-:-:S04]  /*24580*/  ULDC.64 UR4, c[0x0][0x2c8] ;  /* 0x0000b20000047ab9 */ /* 0x000fc80000000a00 */
[----:B------:R-:W-:Y:S02]  /*24590*/  IADD3 R3, R3, R0, RZ ;  /* 0x0000000003037210 */ /* 0x000fe40007ffe0ff */
[----:B------:R-:W-:Y:S01]  /*245a0*/  SHF.R.S32.HI R0, RZ, 0x1f, R4 ;  /* 0x0000001fff007819 */ /* 0x000fe20000011404 */
[----:B------:R-:W-:-:S04]  /*245b0*/  IMAD.WIDE.U32 R2, R4, UR4, R2 ;  /* 0x0000000404027c25 */ /* 0x000fc8000f8e0002 */
[----:B------:R-:W-:Y:S02]  /*245c0*/  IMAD R0, R0, UR4, RZ ;  /* 0x0000000400007c24 */ /* 0x000fe4000f8e02ff */
[----:B0-----:R-:W-:Y:S02]  /*245d0*/  IMAD.SHL.U32 R10, R7, 0x10, RZ ;  /* 0x00000010070a7824 */ /* 0x001fe400078e00ff */
[----:B------:R-:W-:Y:S01]  /*245e0*/  IMAD R0, R4, UR5, R0 ;  /* 0x0000000504007c24 */ /* 0x000fe2000f8e0200 */
[----:B------:R-:W-:Y:S02]  /*245f0*/  ULDC.64 UR4, c[0x0][0x280] ;  /* 0x0000a00000047ab9 */ /* 0x000fe40000000a00 */
[----:B------:R-:W-:Y:S02]  /*24600*/  LOP3.LUT R10, R10, 0x70, RZ, 0xc0, !PT ;  /* 0x000000700a0a7812 */ /* 0x000fe400078ec0ff */
[----:B------:R-:W-:Y:S01]  /*24610*/  IADD3 R4, P1, R2, UR4, RZ ;  /* 0x0000000402047c10 */ /* 0x000fe2000ff3e0ff */
[----:B------:R-:W-:Y:S01]  /*24620*/  UMOV UR4, 0xffffffff ;  /* 0xffffffff00047882 */ /* 0x000fe20000000000 */
[----:B------:R-:W-:-:S02]  /*24630*/  ISETP.GE.AND P0, PT, R10, UR6, PT ;  /* 0x000000060a007c0c */ /* 0x000fc4000bf06270 */
[----:B------:R-:W-:Y:S01]  /*24640*/  IADD3.X R3, R3, UR5, R0, P1, !PT ;  /* 0x0000000503037c10 */ /* 0x000fe20008ffe400 */
[----:B-1----:R-:W-:Y:S10]  /*24650*/  BRA.DIV UR4, `(.L_x_6644) ;  /* 0x0000006e04887947 */ /* 0x002ff4000b800000 */
[----:B------:R-:W0:Y:S02]  /*24660*/  S2R R6, SR_TID.X ;  /* 0x0000000000067919 */ /* 0x000e240000002100 */
[----:B0-----:R-:W-:Y:S02]  /*24670*/  LOP3.LUT R7, R6, 0x7f, RZ, 0xc0, !PT ;  /* 0x0000007f06077812 */ /* 0x001fe400078ec0ff */
[----:B------:R-:W2:Y:S02]  /*24680*/  LDL.LU R6, [R1+0x6c] ;  /* 0x00006c0001067983 */ /* 0x000ea40000300800 */
[----:B------:R-:W-:Y:S02]  /*24690*/  SHF.R.U32.HI R11, RZ, 0x3, R7 ;  /* 0x00000003ff0b7819 */ /* 0x000fe40000011607 */
[----:B------:R-:W0:Y:S03]  /*246a0*/  SHFL.IDX PT, R7, R4, RZ, 0x181f ;  /* 0x00181fff04077589 */ /* 0x000e2600000e0000 */
[----:B------:R-:W-:-:S04]  /*246b0*/  IMAD.IADD R0, R11, 0x1, R5 ;  /* 0x000000010b007824 */ /* 0x000fc800078e0205 */
[----:B------:R-:W-:Y:S02]  /*246c0*/  VIADD R5, R0, 0x10 ;  /* 0x0000001000057836 */ /* 0x000fe40000000000 */
[----:B--2---:R-:W-:Y:S02]  /*246d0*/  IMAD R2, R6, R8, RZ ;  /* 0x0000000806027224 */ /* 0x004fe400078e02ff */
[----:B------:R-:W1:Y:S03]  /*246e0*/  SHFL.IDX PT, R6, R3, RZ, 0x181f ;  /* 0x00181fff03067589 */ /* 0x000e6600000e0000 */
[----:B------:R-:W-:-:S13]  /*246f0*/  ISETP.GE.AND P1, PT, R0, R2, PT ;  /* 0x000000020000720c */ /* 0x000fda0003f26270 */
[----:B0-----:R-:W-:-:S05]  /*24700*/  @!P1 IADD3 R7, P2, R10, R7, RZ ;  /* 0x000000070a079210 */ /* 0x001fca0007f5e0ff */
[----:B-1----:R-:W-:-:S05]  /*24710*/  @!P1 IMAD.X R6, RZ, RZ, R6, P2 ;  /* 0x000000ffff069224 */ /* 0x002fca00010e0606 */
[----:B------:R-:W-:-:S04]  /*24720*/  @!P1 LOP3.LUT R7, R7, R6, RZ, 0x3c, !PT ;  /* 0x0000000607079212 */ /* 0x000fc800078e3cff */
[----:B------:R-:W-:-:S04]  /*24730*/  @!P1 LOP3.LUT R6, R7, R6, RZ, 0x3c, !PT ;  /* 0x0000000607069212 */ /* 0x000fc800078e3cff */
[----:B------:R-:W-:-:S05]  /*24740*/  @!P1 LOP3.LUT R7, R7, R6, RZ, 0x3c, !PT ;  /* 0x0000000607079212 */ /* 0x000fca00078e3cff */
[----:B------:R-:W-:Y:S01]  /*24750*/  @!PT LDS RZ, [RZ] ;  /* 0x00000000fffff984 */ /* 0x000fe20000000800 */
[----:B-----5:R0:W-:Y:S01]  /*24760*/  @!P1 LDGSTS.E.BYPASS.LTC128B.128 [R9+0x1c400], desc[UR60][R6.64], !P0 ;  /* 0x1c40000006099fae */ /* 0x0201e2000c101d7c */
        /* <DEDUP_REMOVED lines=8> */
[----:B------:R0:W-:Y:S02]  /*247f0*/  @!P1 LDGSTS.E.BYPASS.LTC128B.128 [R9+0x1cc00], desc[UR60][R6.64], !P0 ;  /* 0x1cc0000006099fae */ /* 0x0001e4000c101d7c */
[----:B------:R-:W-:Y:S02]  /*24800*/  ISETP.GE.AND P1, PT, R5, R2, PT ;  /* 0x000000020500720c */ /* 0x000fe40003f26270 */
[----:B------:R-:W1:Y:S04]  /*24810*/  SHFL.IDX PT, R5, R4, 0x2, 0x181f ;  /* 0x00581f0004057f89 */ /* 0x000e6800000e0000 */
[----:B0-----:R-:W0:Y:S07]  /*24820*/  SHFL.IDX PT, R6, R3, 0x2, 0x181f ;  /* 0x00581f0003067f89 */ /* 0x001e2e00000e0000 */
[----:B-1----:R-:W-:-:S05]  /*24830*/  @!P1 IADD3 R5, P2, R10, R5, RZ ;  /* 0x000000050a059210 */ /* 0x002fca0007f5e0ff */
[----:B0-----:R-:W-:-:S05]  /*24840*/  @!P1 IMAD.X R6, RZ, RZ, R6, P2 ;  /* 0x000000ffff069224 */ /* 0x001fca00010e0606 */
[----:B------:R-:W-:Y:S01]  /*24850*/  @!P1 MOV R7, R6 ;  /* 0x0000000600079202 */ /* 0x000fe20000000f00 */
[----:B------:R-:W-:Y:S02]  /*24860*/  @!P1 IMAD.MOV.U32 R6, RZ, RZ, R5 ;  /* 0x000000ffff069224 */ /* 0x000fe400078e0005 */
[----:B------:R-:W-:-:S03]  /*24870*/  VIADD R5, R0, 0x30 ;  /* 0x0000003000057836 */ /* 0x000fc60000000000 */
[----:B------:R0:W-:Y:S02]  /*24880*/  @!P1 LDGSTS.E.BYPASS.LTC128B.128 [R9+0x1d400], desc[UR60][R6.64], !P0 ;  /* 0x1d40000006099fae */ /* 0x0001e4000c101d7c */
[----:B------:R-:W-:Y:S02]  /*24890*/  ISETP.GE.AND P1, PT, R5, R2, PT ;  /* 0x000000020500720c */ /* 0x000fe40003f26270 */
[----:B------:R-:W1:Y:S04]  /*248a0*/  SHFL.IDX PT, R5, R4, 0x3, 0x181f ;  /* 0x00781f0004057f89 */ /* 0x000e6800000e0000 */
[----:B0-----:R-:W0:Y:S07]  /*248b0*/  SHFL.IDX PT, R6, R3, 0x3, 0x181f ;  /* 0x00781f0003067f89 */ /* 0x001e2e00000e0000 */
[----:B-1----:R-:W-:-:S05]  /*248c0*/  @!P1 IADD3 R5, P2, R10, R5, RZ ;  /* 0x000000050a059210 */ /* 0x002fca0007f5e0ff */
[----:B0-----:R-:W-:-:S04]  /*248d0*/  @!P1 IMAD.X R6, RZ, RZ, R6, P2 ;  /* 0x000000ffff069224 */ /* 0x001fc800010e0606 */
[----:B------:R-:W-:Y:S01]  /*248e0*/  @!P1 IMAD.MOV.U32 R7, RZ, RZ, R6 ;  /* 0x000000ffff079224 */ /* 0x000fe200078e0006 */
[----:B------:R-:W-:Y:S01]  /*248f0*/  @!P1 MOV R6, R5 ;  /* 0x0000000500069202 */ /* 0x000fe20000000f00 */
[----:B------:R-:W-:-:S04]  /*24900*/  VIADD R5, R0, 0x40 ;  /* 0x0000004000057836 */ /* 0x000fc80000000000 */
        /* <DEDUP_REMOVED lines=18> */
[----:B------:R0:W-:Y:S02]  /*24a30*/  @!P1 LDGSTS.E.BYPASS.LTC128B.128 [R9+0x1ec00], desc[UR60][R6.64], !P0 ;  /* 0x1ec0000006099fae */ /* 0x0001e4000c101d7c */
[----:B------:R-:W-:Y:S02]  /*24a40*/  ISETP.GE.AND P1, PT, R5, R2, PT ;  /* 0x000000020500720c */ /* 0x000fe40003f26270 */
[----:B------:R-:W1:Y:S04]  /*24a50*/  SHFL.IDX PT, R5, R4, 0x6, 0x181f ;  /* 0x00d81f0004057f89 */ /* 0x000e6800000e0000 */
[----:B0-----:R-:W0:Y:S07]  /*24a60*/  SHFL.IDX PT, R6, R3, 0x6, 0x181f ;  /* 0x00d81f0003067f89 */ /* 0x001e2e00000e0000 */
[----:B-1----:R-:W-:-:S04]  /*24a70*/  @!P1 IADD3 R5, P2, R10, R5, RZ ;  /* 0x000000050a059210 */ /* 0x002fc80007f5e0ff */
[----:B0-----:R-:W-:-:S05]  /*24a80*/  @!P1 IADD3.X R6, RZ, R6, RZ, P2, !PT ;  /* 0x00000006ff069210 */ /* 0x001fca00017fe4ff */
[----:B------:R-:W-:Y:S02]  /*24a90*/  @!P1 IMAD.MOV.U32 R7, RZ, RZ, R6 ;  /* 0x000000ffff079224 */ /* 0x000fe400078e0006 */
[----:B------:R-:W-:Y:S02]  /*24aa0*/  @!P1 IMAD.MOV.U32 R6, RZ, RZ, R5 ;  /* 0x000000ffff069224 */ /* 0x000fe400078e0005 */
[----:B------:R0:W1:Y:S04]  /*24ab0*/  SHFL.IDX PT, R5, R3, 0x7, 0x181f ;  /* 0x00f81f0003057f89 */ /* 0x00006800000e0000 */
[----:B------:R0:W-:Y:S04]  /*24ac0*/  @!P1 LDGSTS.E.BYPASS.LTC128B.128 [R9+0x1f400], desc[UR60][R6.64], !P0 ;  /* 0x1f40000006099fae */ /* 0x0001e8000c101d7c */
[----:B------:R0:W2:Y:S02]  /*24ad0*/  SHFL.IDX PT, R3, R4, 0x7, 0x181f ;  /* 0x00f81f0004037f89 */ /* 0x0000a400000e0000 */
.L_x_6860:
[----:B------:R-:W-:-:S05]  /*24ae0*/  VIADD R0, R0, 0x70 ;  /* 0x0000007000007836 */ /* 0x000fca0000000000 */
[----:B------:R-:W-:-:S13]  /*24af0*/  ISETP.GE.AND P1, PT, R0, R2, PT ;  /* 0x000000020000720c */ /* 0x000fda0003f26270 */
[----:B--2---:R-:W-:-:S05]  /*24b00*/  @!P1 IADD3 R2, P2, R10, R3, RZ ;  /* 0x000000030a029210 */ /* 0x004fca0007f5e0ff */
[----:B01----:R-:W-:-:S05]  /*24b10*/  @!P1 IMAD.X R3, RZ, RZ, R5, P2 ;  /* 0x000000ffff039224 */ /* 0x003fca00010e0605 */
[----:B------:R-:W-:Y:S01]  /*24b20*/  @!PT LDS RZ, [RZ] ;  /* 0x00000000fffff984 */ /* 0x000fe20000000800 */
[----:B------:R-:W-:Y:S01]  /*24b30*/  @!PT LDS RZ, [RZ] ;  /* 0x00000000fffff984 */ /* 0x000fe20000000800 */
[----:B------:R-:W-:Y:S01]  /*24b40*/  @!PT LDS RZ, [RZ] ;  /* 0x00000000fffff984 */ /* 0x000fe20000000800 */
[----:B------:R0:W-:Y:S01]  /*24b50*/  @!P1 LDGSTS.E.BYPASS.LTC128B.128 [R9+0x1fc00], desc[UR60][R2.64], !P0 ;  /* 0x1fc0000002099fae */ /* 0x0001e2000c101d7c */
[----:B------:R-:W-:Y:S01]  /*24b60*/  PLOP3.LUT P0, PT, PT, PT, PT, 0x80, 0x0 ;  /* 0x000000000000781c */ /* 0x000fe20003f0f070 */
[----:B------:R-:W-:-:S12]  /*24b70*/  NOP ;  /* 0x0000000000007918 */ /* 0x000fd80000000000 */
.L_x_6645:
[----:B------:R-:W-:Y:S02]  /*24b80*/  PLOP3.LUT P1, PT, P1, P0, PT, 0xa2, 0x0 ;  /* 0x000000000000781c */ /* 0x000fe40000f21472 */
[----:B------:R-:W-:-:S08]  /*24b90*/  @P0 R2UR P1, UR4, R18 ;  /* 0x00000000120402ca */ /* 0x000fd00000020000 */
[----:B------:R-:W-:-:S05]  /*24ba0*/  @P0 PLOP3.LUT P0, PT, P1, PT, PT, 0x80, 0x0 ;  /* 0x000000000000081c */ /* 0x000fca0000f0f070 */
[----:B------:R-:W-:Y:S01]  /*24bb0*/  @!P1 SYNCS.ARRIVE.TRANS64.RED.A0T1 RZ, [UR4+0x2e800], RZ ;  /* 0x02e800ffffff99a7 */ /* 0x000fe20008200404 */
[----:B------:R-:W-:Y:S07]  /*24bc0*/  @!P1 ARRIVES.LDGSTSBAR.64.TRANSCNT [UR4+0x2e800] ;  /* 0x02e80000ff0099b0 */ /* 0x000fee0008000a84 */
[----:B------:R-:W-:Y:S05]  /*24bd0*/  @P0 BRA.U.ANY `(.L_x_6645) ;  /* 0xfffffffd00e80947 */ /* 0x000fea000393ffff */
[----:B0-----:R-:W2:Y:S02]  /*24be0*/  LDL.LU R2, [R1+0x78] ;  /* 0x0000780001027983 */ /* 0x001ea40000300800 */
[----:B--2---:R-:W-:-:S04]  /*24bf0*/  IADD3 R2, R2, 0x1, RZ ;  /* 0x0000000102027810 */ /* 0x004fc80007ffe0ff */
[----:B------:R-:W-:Y:S01]  /*24c00*/  LEA.HI R0, R2, R2, RZ, 0x1 ;  /* 0x0000000202007211 */ /* 0x000fe200078f08ff */
[----:B------:R0:W-:Y:S03]  /*24c10*/  STL [R1+0x78], R2 ;  /* 0x0000780201007387 */ /* 0x0001e60000100800 */
        /* <DEDUP_REMOVED lines=8> */
.L_x_6861:
[----:B------:R-:W-:Y:S05]  /*24ca0*/  BSYNC B0 ;  /* 0x0000000000007941 */ /* 0x000fea0003800000 */
.L_x_6646:
[----:B------:R-:W2:Y:S04]  /*24cb0*/  LDL.LU R2, [R1+0x60] ;  /* 0x0000600001027983 */ /* 0x000ea80000300800 */
[----:B------:R-:W3:Y:S01]  /*24cc0*/  LDL R3, [R1+0x2c] ;  /* 0x00002c0001037983 */ /* 0x000ee20000100800 */
[----:B--2---:R-:W-:-:S05]  /*24cd0*/  VIADD R2, R2, 0xfffffffe ;  /* 0xfffffffe02027836 */ /* 0x004fca0000000000 */
[----:B---3--:R-:W-:-:S13]  /*24ce0*/  ISETP.GE.AND P0, PT, R2, R3, PT ;  /* 0x000000030200720c */ /* 0x008fda0003f06270 */
[----:B------:R-:W-:Y:S05]  /*24cf0*/  @!P0 BRA `(.L_x_6648) ;  /* 0x0000001000c48947 */ /* 0x000fea0003800000 */
[----:B0-----:R0:W5:Y:S04]  /*24d00*/  LDL.LU R0, [R1+0x1c] ;  /* 0x00001c0001007983 */ /* 0x0011680000300800 */
[----:B------:R0:W5:Y:S02]  /*24d10*/  LDL.LU R8, [R1+0x24] ;  /* 0x0000240001087983 */ /* 0x0001640000300800 */
.L_x_6668:
        /* <DEDUP_REMOVED lines=23> */
[----:B---3--:R-:W-:Y:S01]  /*24e90*/  @P0 IMAD.HI.U32 R3, R2, R4, RZ ;  /* 0x0000000402030227 */ /* 0x008fe200078e00ff */
[----:B------:R-:W-:-:S04]  /*24ea0*/  MOV R4, R2 ;  /* 0x0000000200047202 */ /* 0x000fc80000000f00 */
        /* <DEDUP_REMOVED lines=11> */
.L_x_6651:
        /* <DEDUP_REMOVED lines=8> */
.L_x_6862:
[----:B------:R-:W-:Y:S05]  /*24fe0*/  BSYNC B1 ;  /* 0x0000000000017941 */ /* 0x000fea0003800000 */
.L_x_6652:
        /* <DEDUP_REMOVED lines=9> */
.L_x_6655:
[----:B------:R-:W-:Y:S05]  /*25080*/  BSYNC B1 ;  /* 0x0000000000017941 */ /* 0x000fea0003800000 */
.L_x_6654:
[----:B------:R-:W3:Y:S04]  /*25090*/  LDL R4, [R1+0x1c] ;  /* 0x00001c0001047983 */ /* 0x000ee80000100800 */
[----:B------:R-:W4:Y:S01]  /*250a0*/  LDL R7, [R1+0x34] ;  /* 0x0000340001077983 */ /* 0x000f220000100800 */
[----:B-1----:R-:W-:Y:S01]  /*250b0*/  MOV R10, RZ ;  /* 0x000000ff000a7202 */ /* 0x002fe20000000f00 */
[----:B------:R-:W-:Y:S01]  /*250c0*/  UIADD3 UR4, UP0, UR36, 0x470, URZ ;  /* 0x0000047024047890 */ /* 0x000fe2000ff1e03f */
[----:B------:R-:W-:Y:S01]  /*250d0*/  PLOP3.LUT P0, PT, PT, PT, PT, 0x80, 0x0 ;  /* 0x000000000000781c */ /* 0x000fe20003f0f070 */
[----:B------:R-:W-:Y:S01]  /*250e0*/  UMOV UR6, 0x0 ;  /* 0x0000000000067882 */ /* 0x000fe20000000000 */
[----:B------:R-:W-:Y:S01]  /*250f0*/  R2UR UR10, R10 ;  /* 0x000000000a0a72ca */ /* 0x000fe200000e0000 */
[----:B------:R-:W-:Y:S01]  /*25100*/  UIADD3.X UR5, URZ, UR37, URZ, UP0, !UPT ;  /* 0x000000253f057290 */ /* 0x000fe200087fe43f */
[----:B------:R-:W-:Y:S01]  /*25110*/  UMOV UR7, 0x14f00000 ;  /* 0x14f0000000077882 */ /* 0x000fe20000000000 */
[----:B---3--:R-:W-:-:S02]  /*25120*/  IMAD R4, R4, 0x7000, R18 ;  /* 0x0000700004047824 */ /* 0x008fc400078e0212 */
[----:B----4-:R-:W-:Y:S02]  /*25130*/  IMAD R3, R3, 0xe0, R7 ;  /* 0x000000e003037824 */ /* 0x010fe400078e0207 */
[----:B------:R-:W-:Y:S02]  /*25140*/  VIADD R7, R6, 0x2e870 ;  /* 0x0002e87006077836 */ /* 0x000fe40000000000 */
[----:B------:R-:W-:-:S07]  /*25150*/  VIADD R9, R4, 0xe400 ;  /* 0x0000e40004097836 */ /* 0x000fce0000000000 */
.L_x_6656:
        /* <DEDUP_REMOVED lines=13> */
.L_x_6863:
[----:B------:R-:W-:Y:S05]  /*25230*/  BSYNC B1 ;  /* 0x0000000000017941 */ /* 0x000fea0003800000 */
.L_x_6657:
[----:B------:R-:W-:Y:S01]  /*25240*/  BSSY B1, `(.L_x_6659) ;  /* 0x000000b000017945 */ /* 0x000fe20003800000 */
[----:B------:R-:W-:Y:S02]  /*25250*/  IMAD.MOV.U32 R12, RZ, RZ, 0x0 ;  /* 0x00000000ff0c7424 */ /* 0x000fe400078e00ff */
[----:B------:R-:W-:Y:S01]  /*25260*/  IMAD.MOV.U32 R13, RZ, RZ, 0x14f00000 ;  /* 0x14f00000ff0d7424 */ /* 0x000fe200078e00ff */
[----:B------:R-:W-:Y:S06]  /*25270*/  @P1 BRA `(.L_x_6660) ;  /* 0x00000000001c1947 */ /* 0x000fec0003800000 */
[----:B------:R-:W3:Y:S01]  /*25280*/  S2R R7, SR_TID.X ;  /* 0x0000000000077919 */ /* 0x000ee20000002100 */
[----:B-12---:R-:W-:-:S04]  /*25290*/  MOV R5, 0x7000 ;  /* 0x0000700000057802 */ /* 0x006fc80000000f00 */
[----:B------:R4:W-:Y:S01]  /*252a0*/  SYNCS.ARRIVE.TRANS64 RZ, [R6+URZ+0x2e830], R5 ;  /* 0x02e8300506ff79a7 */ /* 0x0009e2000800003f */
[----:B---3--:R-:W-:-:S04]  /*252b0*/  LOP3.LUT R7, R7, 0x1f, RZ, 0xc0, !PT ;  /* 0x0000001f07077812 */ /* 0x008fc800078ec0ff */
[----:B------:R-:W-:-:S13]  /*252c0*/  ISETP.NE.AND P0, PT, R7, RZ, PT ;  /* 0x000000ff0700720c */ /* 0x000fda0003f05270 */
[----:B----4-:R-:W-:Y:S05]  /*252d0*/  @!P0 BRA `(.L_x_6660) ;  /* 0x0000000000048947 */ /* 0x010fea0003800000 */
[----:B------:R-:W-:Y:S01]  /*252e0*/  BPT.TRAP 0x1 ;  /* 0x000000040000795c */ /* 0x000fe20000300000 */
.L_x_6660:
[----:B------:R-:W-:Y:S05]  /*252f0*/  BSYNC B1 ;  /* 0x0000000000017941 */ /* 0x000fea0003800000 */
.L_x_6659:
        /* <DEDUP_REMOVED lines=8> */
.L_x_6661:
        /* <DEDUP_REMOVED lines=10> */
.L_x_6650:
[----:B------:R-:W-:Y:S05]  /*25420*/  BSYNC B0 ;  /* 0x0000000000007941 */ /* 0x000fea0003800000 */
.L_x_6649:
[----:B------:R-:W-:-:S06]  /*25430*/  UISETP.NE.AND UP0, UPT, UR38, 0x3, UPT ;  /* 0x000000032600788c */ /* 0x000fcc000bf05270 */
[----:B------:R-:W-:-:S13]  /*25440*/  PLOP3.LUT P0, PT, PT, PT, UP0, 0x80, 0x0 ;  /* 0x000000000000781c */ /* 0x000fda0003f0f008 */
[----:B------:R-:W-:Y:S05]  /*25450*/  @!P0 BRA `(.L_x_6662) ;  /* 0x0000000000048947 */ /* 0x000fea0003800000 */
[----:B------:R-:W-:Y:S01]  /*25460*/  BPT.TRAP 0x1 ;  /* 0x000000040000795c */ /* 0x000fe20000300000 */
.L_x_6662:
        /* <DEDUP_REMOVED lines=8> */
.L_x_6864:
[----:B------:R-:W-:Y:S05]  /*254f0*/  BSYNC B0 ;  /* 0x0000000000007941 */ /* 0x000fea0003800000 */
.L_x_6663:
[----:B------:R-:W-:Y:S05]  /*25500*/  @!P1 BRA `(.L_x_6665) ;  /* 0x0000000000049947 */ /* 0x000fea0003800000 */
[----:B------:R-:W-:Y:S01]  /*25510*/  BPT.TRAP 0x1 ;  /* 0x000000040000795c */ /* 0x000fe20000300000 */
.L_x_6665:
[----:B--2---:R-:W-:Y:S01]  /*25520*/  SHF.L.U32 R4, R8, 0x1f, RZ ;  /* 0x0000001f08047819 */ /* 0x004fe200000006ff */
[----:B------:R-:W-:-:S03]  /*25530*/  IMAD R0, R0, 0x7000, RZ ;  /* 0x0000700000007824 */ /* 0x000fc600078e02ff */
[----:B------:R-:W2:Y:S02]  /*25540*/  SYNCS.PHASECHK.TRANS64.TRYWAIT P0, [R3+URZ+0x2e860], R4 ;  /* 0x02e86004030075a7 */ /* 0x000ea4000800017f */
[----:B--2---:R-:W-:Y:S05]  /*25550*/  @!P0 BRA `(.L_x_6666) ;  /* 0x0000006800b08947 */ /* 0x004fea0003800000 */
.L_x_6865:
[----:B------:R-:W2:Y:S04]  /*25560*/  LDL R13, [R1+0x14] ;  /* 0x00001400010d7983 */ /* 0x000ea80000100800 */
[----:B------:R-:W3:Y:S04]  /*25570*/  LDL R12, [R1+0x38] ;  /* 0x00003800010c7983 */ /* 0x000ee80000100800 */
[----:B------:R4:W-:Y:S04]  /*25580*/  STL [R1+0xec], R2 ;  /* 0x0000ec0201007387 */ /* 0x0009e80000100800 */
[----:B----4-:R-:W4:Y:S01]  /*25590*/  LDL R2, [R1+0x10] ;  /* 0x0000100001027983 */ /* 0x010f220000100800 */
[----:B------:R-:W-:Y:S05]  /*255a0*/  WARPSYNC.ALL ;  /* 0x0000000000007948 */ /* 0x000fea0003800000 */
[----:B--2---:R-:W-:-:S04]  /*255b0*/  LOP3.LUT R4, R0, R13, RZ, 0xfc, !PT ;  /* 0x0000000d00047212 */ /* 0x004fc800078efcff */
[----:B------:R-:W-:-:S06]  /*255c0*/  IADD3 R4, R18, R4, RZ ;  /* 0x0000000412047210 */ /* 0x000fcc0007ffe0ff */
[----:B------:R-:W2:Y:S01]  /*255d0*/  LDSM.16.MT88.4 R4, [R4+0xe400] ;  /* 0x00e400000404783b */ /* 0x000ea20000004200 */
[----:B---3--:R-:W-:Y:S02]  /*255e0*/  IADD3 R20, R18, R12, R0 ;  /* 0x0000000c12147210 */ /* 0x008fe40007ffe000 */
[----:B----4-:R-:W-:Y:S02]  /*255f0*/  LOP3.LUT R12, R0, R2, RZ, 0xfc, !PT ;  /* 0x00000002000c7212 */ /* 0x010fe400078efcff */
[C-C-:B--2---:R-:W-:Y:S02]  /*25600*/  PRMT R8, R4.reuse, 0x6420, R5.reuse ;  /* 0x0000642004087816 */ /* 0x144fe40000000005 */
[----:B-1----:R-:W-:Y:S02]  /*25610*/  PRMT R9, R4, 0x7531, R5 ;  /* 0x0000753104097816 */ /* 0x002fe40000000005 */
[C-C-:B------:R-:W-:Y:S02]  /*25620*/  PRMT R10, R6.reuse, 0x6420, R7.reuse ;  /* 0x00006420060a7816 */ /* 0x140fe40000000007 */
[----:B------:R-:W-:-:S02]  /*25630*/  PRMT R11, R6, 0x7531, R7 ;  /* 0x00007531060b7816 */ /* 0x000fc40000000007 */
[----:B------:R-:W1:Y:S01]  /*25640*/  LDSM.16.MT88.4 R4, [R20+0xe400] ;  /* 0x00e400001404783b */ /* 0x000e620000004200 */
[----:B------:R-:W-:-:S05]  /*25650*/  IMAD.IADD R12, R19, 0x1, R12 ;  /* 0x00000001130c7824 */ /* 0x000fca00078e020c */
[----:B------:R1:W-:Y:S02]  /*25660*/  STSM.16.M88.4 [R12], R8 ;  /* 0x000000080c007844 */ /* 0x0003e40000000200 */
[C-C-:B-1----:R-:W-:Y:S02]  /*25670*/  PRMT R8, R4.reuse, 0x6420, R5.reuse ;  /* 0x0000642004087816 */ /* 0x142fe40000000005 */
[----:B------:R-:W-:Y:S02]  /*25680*/  PRMT R9, R4, 0x7531, R5 ;  /* 0x0000753104097816 */ /* 0x000fe40000000005 */
[----:B------:R-:W-:Y:S02]  /*25690*/  LOP3.LUT R4, R0, 0x800, R2, 0xfe, !PT ;  /* 0x0000080000047812 */ /* 0x000fe400078efe02 */
[C-C-:B------:R-:W-:Y:S02]  /*256a0*/  PRMT R10, R6.reuse, 0x6420, R7.reuse ;  /* 0x00006420060a7816 */ /* 0x140fe40000000007 */
[----:B------:R-:W-:Y:S01]  /*256b0*/  PRMT R11, R6, 0x7531, R7 ;  /* 0x00007531060b7816 */ /* 0x000fe20000000007 */
[----:B------:R-:W-:-:S05]  /*256c0*/  IMAD.IADD R4, R19, 0x1, R4 ;  /* 0x0000000113047824 */ /* 0x000fca00078e0204 */
[----:B------:R1:W-:Y:S02]  /*256d0*/  STSM.16.M88.4 [R4], R8 ;  /* 0x0000000804007844 */ /* 0x0003e40000000200 */
[----:B-1----:R-:W-:Y:S02]  /*256e0*/  IMAD.MOV.U32 R11, RZ, RZ, R13 ;  /* 0x000000ffff0b7224 */ /* 0x002fe400078e000d */
[----:B------:R-:W-:-:S05]  /*256f0*/  VIADD R8, R0, 0x1000 ;  /* 0x0000100000087836 */ /* 0x000fca0000000000 */
[----:B------:R-:W-:-:S04]  /*25700*/  LOP3.LUT R4, R8, R11, RZ, 0xfc, !PT ;  /* 0x0000000b08047212 */ /* 0x000fc800078efcff */
[----:B------:R-:W-:-:S06]  /*25710*/  IADD3 R4, R18, R4, RZ ;  /* 0x0000000412047210 */ /* 0x000fcc0007ffe0ff */
        /* <DEDUP_REMOVED lines=9> */
[----:B--2---:R-:W2:Y:S01]  /*257b0*/  LDL R14, [R1+0x54] ;  /* 0x00005400010e7983 */ /* 0x004ea20000100800 */
[----:B------:R-:W-:Y:S01]  /*257c0*/  IMAD.MOV.U32 R15, RZ, RZ, R11 ;  /* 0x000000ffff0f7224 */ /* 0x000fe200078e000b */
[----:B-1----:R-:W-:-:S02]  /*257d0*/  PRMT R8, R4, 0x6420, R5 ;  /* 0x0000642004087816 */ /* 0x002fc40000000005 */
[----:B------:R-:W-:Y:S02]  /*257e0*/  PRMT R9, R4, 0x7531, R5 ;  /* 0x0000753104097816 */ /* 0x000fe40000000005 */
[C-C-:B------:R-:W-:Y:S02]  /*257f0*/  PRMT R10, R6.reuse, 0x6420, R7.reuse ;  /* 0x00006420060a7816 */ /* 0x140fe40000000007 */
[----:B------:R-:W-:Y:S02]  /*25800*/  PRMT R11, R6, 0x7531, R7 ;  /* 0x00007531060b7816 */ /* 0x000fe40000000007 */
[----:B--2---:R-:W-:-:S05]  /*25810*/  IADD3 R4, R19, R14, R0 ;  /* 0x0000000e13047210 */ /* 0x004fca0007ffe000 */
        /* <DEDUP_REMOVED lines=85> */
[----:B-1----:R-:W-:-:S05]  /*25d70*/  VIADD R8, R0, 0x6000 ;  /* 0x0000600000087836 */ /* 0x002fca0000000000 */
[----:B------:R-:W-:-:S05]  /*25d80*/  LOP3.LUT R4, R8, R15, RZ, 0xfc, !PT ;  /* 0x0000000f08047212 */ /* 0x000fca00078efcff */
[----:B------:R-:W-:-:S06]  /*25d90*/  IMAD.IADD R4, R18, 0x1, R4 ;  /* 0x0000000112047824 */ /* 0x000fcc00078e0204 */
[----:B------:R-:W1:Y:S01]  /*25da0*/  LDSM.16.MT88.4 R4, [R4+0xe400] ;  /* 0x00e400000404783b */ /* 0x000e620000004200 */
[----:B------:R-:W-:-:S03]  /*25db0*/  LOP3.LUT R8, R8, R2, RZ, 0xfc, !PT ;  /* 0x0000000208087212 */ /* 0x000fc600078efcff */
[----:B------:R2:W5:Y:S01]  /*25dc0*/  LDL.LU R2, [R1+0xec] ;  /* 0x0000ec0001027983 */ /* 0x0005620000300800 */
[----:B------:R-:W-:Y:S02]  /*25dd0*/  IADD3 R8, R19, R8, RZ ;  /* 0x0000000813087210 */ /* 0x000fe40007ffe0ff */
[C-C-:B-1----:R-:W-:Y:S02]  /*25de0*/  PRMT R12, R4.reuse, 0x6420, R5.reuse ;  /* 0x00006420040c7816 */ /* 0x142fe40000000005 */
[----:B------:R-:W-:Y:S02]  /*25df0*/  PRMT R13, R4, 0x7531, R5 ;  /* 0x00007531040d7816 */ /* 0x000fe40000000005 */
[C-C-:B------:R-:W-:Y:S02]  /*25e00*/  PRMT R14, R6.reuse, 0x6420, R7.reuse ;  /* 0x00006420060e7816 */ /* 0x140fe40000000007 */
[----:B------:R-:W-:Y:S02]  /*25e10*/  PRMT R15, R6, 0x7531, R7 ;  /* 0x00007531060f7816 */ /* 0x000fe40000000007 */
[----:B------:R-:W1:Y:S04]  /*25e20*/  LDSM.16.MT88.4 R4, [R20+0x14400] ;  /* 0x014400001404783b */ /* 0x000e680000004200 */
[----:B------:R3:W-:Y:S04]  /*25e30*/  STSM.16.M88.4 [R8], R12 ;  /* 0x0000000c08007844 */ /* 0x0007e80000000200 */
[----:B---3--:R-:W3:Y:S01]  /*25e40*/  LDL R15, [R1+0x3c] ;  /* 0x00003c00010f7983 */ /* 0x008ee20000100800 */
[----:B-1----:R-:W-:-:S02]  /*25e50*/  PRMT R8, R4, 0x6420, R5 ;  /* 0x0000642004087816 */ /* 0x002fc40000000005 */
[----:B------:R-:W-:Y:S02]  /*25e60*/  PRMT R9, R4, 0x7531, R5 ;  /* 0x0000753104097816 */ /* 0x000fe40000000005 */
[C-C-:B------:R-:W-:Y:S02]  /*25e70*/  PRMT R10, R6.reuse, 0x6420, R7.reuse ;  /* 0x00006420060a7816 */ /* 0x140fe40000000007 */
[----:B------:R-:W-:Y:S02]  /*25e80*/  PRMT R11, R6, 0x7531, R7 ;  /* 0x00007531060b7816 */ /* 0x000fe40000000007 */
[----:B---3--:R-:W-:-:S05]  /*25e90*/  IADD3 R0, R19, R15, R0 ;  /* 0x0000000f13007210 */ /* 0x008fca0007ffe000 */
        /* <DEDUP_REMOVED lines=9> */
.L_x_6667:
[----:B--2---:R-:W2:Y:S01]  /*25f30*/  S2R R0, SR_TID.X ;  /* 0x0000000000007919 */ /* 0x004ea20000002100 */
[----:B-1----:R1:W-:Y:S01]  /*25f40*/  SYNCS.ARRIVE.TRANS64.A1T0 RZ, [R3+URZ+0x2e850], RZ ;  /* 0x02e850ff03ff79a7 */ /* 0x0023e2000810003f */
[----:B------:R3:W5:Y:S01]  /*25f50*/  LDL R8, [R1+0x24] ;  /* 0x0000240001087983 */ /* 0x0007620000100800 */
[----:B--2---:R-:W-:-:S03]  /*25f60*/  LOP3.LUT R4, R0, 0x7f, RZ, 0xc0, !PT ;  /* 0x0000007f00047812 */ /* 0x004fc600078ec0ff */
[----:B------:R-:W2:Y:S01]  /*25f70*/  LDL R0, [R1+0x2c] ;  /* 0x00002c0001007983 */ /* 0x000ea20000100800 */
[----:B------:R-:W-:Y:S01]  /*25f80*/  BAR.SYNC.DEFER_BLOCKING 0x2, 0x80 ;  /* 0x0082000000007b1d */ /* 0x000fe20000010000 */
[----:B------:R-:W-:-:S13]  /*25f90*/  ISETP.NE.AND P0, PT, R4, RZ, PT ;  /* 0x000000ff0400720c */ /* 0x000fda0003f05270 */
[----:B-1----:R-:W-:-:S05]  /*25fa0*/  @!P0 VIADD R3, R3, 0x2e880 ;  /* 0x0002e88003038836 */ /* 0x002fca0000000000 */
[----:B------:R-:W-:-:S04]  /*25fb0*/  @!P0 PRMT R3, RZ, 0x654, R3 ;  /* 0x00000654ff038816 */ /* 0x000fc80000000003 */
[----:B------:R3:W-:Y:S01]  /*25fc0*/  @!P0 SYNCS.ARRIVE.TRANS64.RED.A1T0 RZ, [R3+URZ], RZ ;  /* 0x000000ff03ff89a7 */ /* 0x0007e2000810043f */
[C---:B--2--5:R-:W-:Y:S01]  /*25fd0*/  ISETP.GT.AND P0, PT, R2.reuse, R0, PT ;  /* 0x000000000200720c */ /* 0x064fe20003f04270 */
[----:B------:R-:W-:Y:S01]  /*25fe0*/  VIADD R2, R2, 0xffffffff ;  /* 0xffffffff02027836 */ /* 0x000fe20000000000 */
[----:B------:R3:W5:Y:S11]  /*25ff0*/  LDL R0, [R1+0x1c] ;  /* 0x00001c0001007983 */ /* 0x0007760000100800 */
[----:B---3--:R-:W-:Y:S05]  /*26000*/  @P0 BRA `(.L_x_6668) ;  /* 0xffffffec00440947 */ /* 0x008fea000383ffff */
.L_x_6648:
[----:B------:R-:W1:Y:S01]  /*26010*/  S2R R3, SR_TID.X ;  /* 0x0000000000037919 */ /* 0x000e620000002100 */
[----:B------:R-:W-:Y:S01]  /*26020*/  BSSY B0, `(.L_x_6669) ;  /* 0x0000011000007945 */ /* 0x000fe20003800000 */
[----:B-1----:R-:W-:-:S04]  /*26030*/  LOP3.LUT R3, R3, 0x7f, RZ, 0xc0, !PT ;  /* 0x0000007f03037812 */ /* 0x002fc800078ec0ff */
[----:B------:R-:W-:-:S13]  /*26040*/  ISETP.NE.AND P0, PT, R3, RZ, PT ;  /* 0x000000ff0300720c */ /* 0x000fda0003f05270 */
[----:B------:R-:W-:Y:S05]  /*26050*/  @P0 BRA `(.L_x_6670) ;  /* 0x0000000000340947 */ /* 0x000fea0003800000 */
[----:B0----5:R-:W0:Y:S01]  /*26060*/  S2R R0, SR_LANEID ;  /* 0x0000000000007919 */ /* 0x021e220000000000 */
        /* <DEDUP_REMOVED lines=11> */
[----:B------:R1:W-:Y:S02]  /*26120*/  STL [R1], R0 ;  /* 0x0000000001007387 */ /* 0x0003e40000100800 */
.L_x_6670:
[----:B------:R-:W-:Y:S05]  /*26130*/  BSYNC B0 ;  /* 0x0000000000007941 */ /* 0x000fea0003800000 */
.L_x_6669:
[----:B------:R-:W-:-:S06]  /*26140*/  UISETP.NE.AND UP0, UPT, UR38, 0x3, UPT ;  /* 0x000000032600788c */ /* 0x000fcc000bf05270 */
[----:B------:R-:W-:-:S13]  /*26150*/  PLOP3.LUT P1, PT, PT, PT, UP0, 0x80, 0x0 ;  /* 0x000000000000781c */ /* 0x000fda0003f2f008 */
[----:B------:R-:W-:Y:S05]  /*26160*/  @!P1 BRA `(.L_x_6671) ;  /* 0x0000000000049947 */ /* 0x000fea0003800000 */
[----:B------:R-:W-:Y:S01]  /*26170*/  BPT.TRAP 0x1 ;  /* 0x000000040000795c */ /* 0x000fe20000300000 */
.L_x_6671:
[----:B------:R-:W2:Y:S04]  /*26180*/  LDL R2, [R1+0x24] ;  /* 0x0000240001027983 */ /* 0x000ea80000100800 */
[----:B------:R-:W3:Y:S01]  /*26190*/  LDL R3, [R1+0x1c] ;  /* 0x00001c0001037983 */ /* 0x000ee20000100800 */
        /* <DEDUP_REMOVED lines=8> */
.L_x_6866:
[----:B------:R-:W-:Y:S05]  /*26220*/  BSYNC B0 ;  /* 0x0000000000007941 */ /* 0x000fea0003800000 */
.L_x_6672:
[----:B------:R-:W-:Y:S05]  /*26230*/  @!P2 BRA `(.L_x_6674) ;  /* 0x000000000004a947 */ /* 0x000fea0003800000 */
[----:B------:R-:W-:Y:S01]  /*26240*/  BPT.TRAP 0x1 ;  /* 0x000000040000795c */ /* 0x000fe20000300000 */
.L_x_6674:
[----:B0-----:R-:W2:Y:S02]  /*26250*/  LDL R2, [R1+0x24] ;  /* 0x0000240001027983 */ /* 0x001ea40000100800 */
[----:B--2---:R-:W-:-:S04]  /*26260*/  SHF.L.U32 R2, R2, 0x1f, RZ ;  /* 0x0000001f02027819 */ /* 0x004fc800000006ff */
[----:B------:R-:W0:Y:S02]  /*26270*/  SYNCS.PHASECHK.TRANS64.TRYWAIT P1, [R0+URZ+0x2e860], R2 ;  /* 0x02e86002000075a7 */ /* 0x000e24000802017f */
[----:B0-----:R-:W-:Y:S05]  /*26280*/  @!P1 BRA `(.L_x_6675) ;  /* 0x0000005c008c9947 */ /* 0x001fea0003800000 */
.L_x_6867:
[----:B------:R-:W2:Y:S04]  /*26290*/  LDL R16, [R1+0x1c] ;  /* 0x00001c0001107983 */ /* 0x000ea80000100800 */
[----:B------:R-:W3:Y:S04]  /*262a0*/  LDL R14, [R1+0x14] ;  /* 0x00001400010e7983 */ /* 0x000ee80000100800 */
[----:B------:R-:W0:Y:S04]  /*262b0*/  LDL R12, [R1+0x38] ;  /* 0x00003800010c7983 */ /* 0x000e280000100800 */
[----:B------:R-:W4:Y:S04]  /*262c0*/  LDL R13, [R1+0x10] ;  /* 0x00001000010d7983 */ /* 0x000f280000100800 */
[----:B------:R-:W5:Y:S01]  /*262d0*/  LDL R17, [R1+0x54] ;  /* 0x0000540001117983 */ /* 0x000f620000100800 */
[----:B------:R-:W-:Y:S05]  /*262e0*/  WARPSYNC.ALL ;  /* 0x0000000000007948 */ /* 0x000fea0003800000 */
[----:B--2---:R-:W-:-:S05]  /*262f0*/  IMAD R3, R16, 0x7000, RZ ;  /* 0x0000700010037824 */ /* 0x004fca00078e02ff */
[----:B---3--:R-:W-:-:S04]  /*26300*/  LOP3.LUT R4, R3, R14, RZ, 0xfc, !PT ;  /* 0x0000000e03047212 */ /* 0x008fc800078efcff */
[----:B------:R-:W-:-:S06]  /*26310*/  IADD3 R4, R18, R4, RZ ;  /* 0x0000000412047210 */ /* 0x000fcc0007ffe0ff */
[----:B------:R-:W1:Y:S01]  /*26320*/  LDSM.16.MT88.4 R4, [R4+0xe400] ;  /* 0x00e400000404783b */ /* 0x000e620000004200 */
[----:B0-----:R-:W-:Y:S02]  /*26330*/  IADD3 R2, R18, R12, R3 ;  /* 0x0000000c12027210 */ /* 0x001fe40007ffe003 */
[----:B----4-:R-:W-:Y:S02]  /*26340*/  LOP3.LUT R12, R3, R13, RZ, 0xfc, !PT ;  /* 0x0000000d030c7212 */ /* 0x010fe400078efcff */
[C-C-:B-1----:R-:W-:Y:S02]  /*26350*/  PRMT R8, R4.reuse, 0x6420, R5.reuse ;  /* 0x0000642004087816 */ /* 0x142fe40000000005 */
[----:B------:R-:W-:Y:S02]  /*26360*/  PRMT R9, R4, 0x7531, R5 ;  /* 0x0000753104097816 */ /* 0x000fe40000000005 */
[C-C-:B------:R-:W-:Y:S02]  /*26370*/  PRMT R10, R6.reuse, 0x6420, R7.reuse ;  /* 0x00006420060a7816 */ /* 0x140fe40000000007 */
[----:B------:R-:W-:-:S02]  /*26380*/  PRMT R11, R6, 0x7531, R7 ;  /* 0x00007531060b7816 */ /* 0x000fc40000000007 */
[----:B------:R-:W0:Y:S01]  /*26390*/  LDSM.16.MT88.4 R4, [R2+0xe400] ;  /* 0x00e400000204783b */ /* 0x000e220000004200 */
[----:B------:R-:W-:-:S05]  /*263a0*/  IMAD.IADD R12, R19, 0x1, R12 ;  /* 0x00000001130c7824 */ /* 0x000fca00078e020c */
[----:B------:R0:W-:Y:S02]  /*263b0*/  STSM.16.M88.4 [R12], R8 ;  /* 0x000000080c007844 */ /* 0x0001e40000000200 */
[C-C-:B0-----:R-:W-:Y:S02]  /*263c0*/  PRMT R8, R4.reuse, 0x6420, R5.reuse ;  /* 0x0000642004087816 */ /* 0x141fe40000000005 */
[----:B------:R-:W-:Y:S02]  /*263d0*/  PRMT R9, R4, 0x7531, R5 ;  /* 0x0000753104097816 */ /* 0x000fe40000000005 */
[----:B------:R-:W-:Y:S02]  /*263e0*/  LOP3.LUT R4, R3, 0x800, R13, 0xfe, !PT ;  /* 0x0000080003047812 */ /* 0x000fe400078efe0d */
[C-C-:B------:R-:W-:Y:S02]  /*263f0*/  PRMT R10, R6.reuse, 0x6420, R7.reuse ;  /* 0x00006420060a7816 */ /* 0x140fe40000000007 */
[----:B------:R-:W-:Y:S01]  /*26400*/  PRMT R11, R6, 0x7531, R7 ;  /* 0x00007531060b7816 */ /* 0x000fe20000000007 */
[----:B------:R-:W-:-:S05]  /*26410*/  IMAD.IADD R4, R19, 0x1, R4 ;  /* 0x0000000113047824 */ /* 0x000fca00078e0204 */
[----:B------:R0:W-:Y:S02]  /*26420*/  STSM.16.M88.4 [R4], R8 ;  /* 0x0000000804007844 */ /* 0x0001e40000000200 */
[----:B0-----:R-:W-:Y:S01]  /*26430*/  IMAD.MOV.U32 R10, RZ, RZ, R14 ;  /* 0x000000ffff0a7224 */ /* 0x001fe200078e000e */
[----:B------:R-:W-:-:S04]  /*26440*/  IADD3 R8, R3, 0x1000, RZ ;  /* 0x0000100003087810 */ /* 0x000fc80007ffe0ff */
[----:B------:R-:W-:-:S05]  /*26450*/  LOP3.LUT R4, R8, R10, RZ, 0xfc, !PT ;  /* 0x0000000a08047212 */ /* 0x000fca00078efcff */
[----:B------:R-:W-:-:S06]  /*26460*/  IMAD.IADD R4, R18, 0x1, R4 ;  /* 0x0000000112047824 */ /* 0x000fcc00078e0204 */
[----:B------:R-:W0:Y:S01]  /*26470*/  LDSM.16.MT88.4 R4, [R4+0xe400] ;  /* 0x00e400000404783b */ /* 0x000e220000004200 */
[----:B------:R-:W-:-:S05]  /*26480*/  IMAD.MOV.U32 R11, RZ, RZ, R13 ;  /* 0x000000ffff0b7224 */ /* 0x000fca00078e000d */
[----:B------:R-:W-:Y:S02]  /*26490*/  LOP3.LUT R8, R8, R11, RZ, 0xfc, !PT ;  /* 0x0000000b08087212 */ /* 0x000fe400078efcff */
[C-C-:B0-----:R-:W-:Y:S02]  /*264a0*/  PRMT R12, R4.reuse, 0x6420, R5.reuse ;  /* 0x00006420040c7816 */ /* 0x141fe40000000005 */
[----:B------:R-:W-:Y:S02]  /*264b0*/  PRMT R13, R4, 0x7531, R5 ;  /* 0x00007531040d7816 */ /* 0x000fe40000000005 */
[C-C-:B------:R-:W-:Y:S02]  /*264c0*/  PRMT R14, R6.reuse, 0x6420, R7.reuse ;  /* 0x00006420060e7816 */ /* 0x140fe40000000007 */
[----:B------:R-:W-:Y:S02]  /*264d0*/  PRMT R15, R6, 0x7531, R7 ;  /* 0x00007531060f7816 */ /* 0x000fe40000000007 */
[----:B------:R-:W0:Y:S01]  /*264e0*/  LDSM.16.MT88.4 R4, [R2+0xf400] ;  /* 0x00f400000204783b */ /* 0x000e220000004200 */
[----:B------:R-:W-:-:S05]  /*264f0*/  IMAD.IADD R8, R19, 0x1, R8 ;  /* 0x0000000113087824 */ /* 0x000fca00078e0208 */
[----:B------:R0:W-:Y:S02]  /*26500*/  STSM.16.M88.4 [R8], R12 ;  /* 0x0000000c08007844 */ /* 0x0001e40000000200 */
[C-C-:B0-----:R-:W-:Y:S02]  /*26510*/  PRMT R8, R4.reuse, 0x6420, R5.reuse ;  /* 0x0000642004087816 */ /* 0x141fe40000000005 */
[----:B------:R-:W-:Y:S02]  /*26520*/  PRMT R9, R4, 0x7531, R5 ;  /* 0x0000753104097816 */ /* 0x000fe40000000005 */
[----:B-----5:R-:W-:Y:S02]  /*26530*/  IADD3 R4, R19, R17, R3 ;  /* 0x0000001113047210 */ /* 0x020fe40007ffe003 */
[----:B------:R-:W2:Y:S01]  /*26540*/  LDL R17, [R1+0x4c] ;  /* 0x00004c0001117983 */ /* 0x000ea20000100800 */
[----:B------:R-:W-:Y:S01]  /*26550*/  IMAD.MOV.U32 R14, RZ, RZ, R10 ;  /* 0x000000ffff0e7224 */ /* 0x000fe200078e000a */
[C---:B------:R-:W-:Y:S01]  /*26560*/  PRMT R10, R6.reuse, 0x6420, R7 ;  /* 0x00006420060a7816 */ /* 0x040fe20000000007 */
[----:B------:R-:W-:Y:S01]  /*26570*/  IMAD.MOV.U32 R15, RZ, RZ, R11 ;  /* 0x000000ffff0f7224 */ /* 0x000fe200078e000b */
[----:B------:R-:W-:-:S05]  /*26580*/  PRMT R11, R6, 0x7531, R7 ;  /* 0x00007531060b7816 */ /* 0x000fca0000000007 */
[----:B------:R0:W-:Y:S02]  /*26590*/  STSM.16.M88.4 [R4], R8 ;  /* 0x0000000804007844 */ /* 0x0001e40000000200 */
[----:B0-----:R-:W-:Y:S01]  /*265a0*/  VIADD R8, R3, 0x2000 ;  /* 0x0000200003087836 */ /* 0x001fe20000000000 */
[----:B------:R-:W-:-:S04]  /*265b0*/  MOV R10, R14 ;  /* 0x0000000e000a7202 */ /* 0x000fc80000000f00 */
        /* <DEDUP_REMOVED lines=14> */
[----:B--2---:R-:W-:Y:S02]  /*266a0*/  IADD3 R4, R19, R17, R3 ;  /* 0x0000001113047210 */ /* 0x004fe40007ffe003 */
[----:B------:R-:W2:Y:S01]  /*266b0*/  LDL R17, [R1+0x48] ;  /* 0x0000480001117983 */ /* 0x000ea20000100800 */
[----:B------:R-:W-:Y:S01]  /*266c0*/  MOV R14, R10 ;  /* 0x0000000a000e7202 */ /* 0x000fe20000000f00 */
[----:B------:R-:W-:Y:S01]  /*266d0*/  IMAD.MOV.U32 R15, RZ, RZ, R11 ;  /* 0x000000ffff0f7224 */ /* 0x000fe200078e000b */
[----:B------:R-:W-:-:S02]  /*266e0*/  PRMT R10, R6, 0x6420, R7 ;  /* 0x00006420060a7816 */ /* 0x000fc40000000007 */
[----:B------:R-:W-:-:S05]  /*266f0*/  PRMT R11, R6, 0x7531, R7 ;  /* 0x00007531060b7816 */ /* 0x000fca0000000007 */
[----:B------:R0:W-:Y:S02]  /*26700*/  STSM.16.M88.4 [R4], R8 ;  /* 0x0000000804007844 */ /* 0x0001e40000000200 */
[----:B0-----:R-:W-:Y:S02]  /*26710*/  IMAD.MOV.U32 R10, RZ, RZ, R14 ;  /* 0x000000ffff0a7224 */ /* 0x001fe400078e000e */
[----:B------:R-:W-:-:S05]  /*26720*/  VIADD R8, R3, 0x3000 ;  /* 0x0000300003087836 */ /* 0x000fca0000000000 */
[----:B------:R-:W-:-:S04]  /*26730*/  LOP3.LUT R4, R8, R10, RZ, 0xfc, !PT ;  /* 0x0000000a08047212 */ /* 0x000fc800078efcff */
[----:B------:R-:W-:-:S06]  /*26740*/  IADD3 R4, R18, R4, RZ ;  /* 0x0000000412047210 */ /* 0x000fcc0007ffe0ff */
        /* <DEDUP_REMOVED lines=14> */
[----:B------:R-:W-:Y:S01]  /*26830*/  IMAD.MOV.U32 R14, RZ, RZ, R10 ;  /* 0x000000ffff0e7224 */ /* 0x000fe200078e000a */
[C---:B------:R-:W-:Y:S01]  /*26840*/  PRMT R10, R6.reuse, 0x6420, R7 ;  /* 0x00006420060a7816 */ /* 0x040fe20000000007 */
[----:B------:R-:W-:Y:S01]  /*26850*/  IMAD.MOV.U32 R15, RZ, RZ, R11 ;  /* 0x000000ffff0f7224 */ /* 0x000fe200078e000b */
[----:B------:R-:W-:-:S05]  /*26860*/  PRMT R11, R6, 0x7531, R7 ;  /* 0x00007531060b7816 */ /* 0x000fca0000000007 */
[----:B------:R0:W-:Y:S02]  /*26870*/  STSM.16.M88.4 [R4], R8 ;  /* 0x0000000804007844 */ /* 0x0001e40000000200 */
[----:B0-----:R-:W-:Y:S02]  /*26880*/  IMAD.MOV.U32 R10, RZ, RZ, R14 ;  /* 0x000000ffff0a7224 */ /* 0x001fe400078e000e */
[----:B------:R-:W-:-:S05]  /*26890*/  VIADD R8, R3, 0x4000 ;  /* 0x0000400003087836 */ /* 0x000fca0000000000 */
[----:B------:R-:W-:-:S05]  /*268a0*/  LOP3.LUT R4, R8, R10, RZ, 0xfc, !PT ;  /* 0x0000000a08047212 */ /* 0x000fca00078efcff */
[----:B------:R-:W-:-:S06]  /*268b0*/  IMAD.IADD R4, R18, 0x1, R4 ;  /* 0x0000000112047824 */ /* 0x000fcc00078e0204 */
[----:B------:R-:W0:Y:S01]  /*268c0*/  LDSM.16.MT88.4 R4, [R4+0xe400] ;  /* 0x00e400000404783b */ /* 0x000e220000004200 */
[----:B------:R-:W-:-:S04]  /*268d0*/  MOV R11, R15 ;  /* 0x0000000f000b7202 */ /* 0x000fc80000000f00 */
        /* <DEDUP_REMOVED lines=8> */
[----:B-1----:R-:W-:Y:S01]  /*26960*/  IMAD.MOV.U32 R14, RZ, RZ, R10 ;  /* 0x000000ffff0e7224 */ /* 0x002fe200078e000a */
[----:B------:R-:W-:Y:S02]  /*26970*/  MOV R15, R11 ;  /* 0x0000000b000f7202 */ /* 0x000fe40000000f00 */
[C-C-:B0-----:R-:W-:Y:S02]  /*26980*/  PRMT R8, R4.reuse, 0x6420, R5.reuse ;  /* 0x0000642004087816 */ /* 0x141fe40000000005 */
[----:B------:R-:W-:Y:S02]  /*26990*/  PRMT R9, R4, 0x7531, R5 ;  /* 0x0000753104097816 */ /* 0x000fe40000000005 */
[C-C-:B------:R-:W-:Y:S02]  /*269a0*/  PRMT R10, R6.reuse, 0x6420, R7.reuse ;  /* 0x00006420060a7816 */ /* 0x140fe40000000007 */
[----:B------:R-:W-:-:S02]  /*269b0*/  PRMT R11, R6, 0x7531, R7 ;  /* 0x00007531060b7816 */ /* 0x000fc40000000007 */
[----:B--2---:R-:W-:Y:S02]  /*269c0*/  IADD3 R4, R19, R17, R3 ;  /* 0x0000001113047210 */ /* 0x004fe40007ffe003 */
[----:B------:R-:W2:Y:S04]  /*269d0*/  LDL R17, [R1+0x3c] ;  /* 0x00003c0001117983 */ /* 0x000ea80000100800 */
[----:B------:R0:W-:Y:S02]  /*269e0*/  STSM.16.M88.4 [R4], R8 ;  /* 0x0000000804007844 */ /* 0x0001e40000000200 */
[----:B0-----:R-:W-:Y:S02]  /*269f0*/  IMAD.MOV.U32 R10, RZ, RZ, R14 ;  /* 0x000000ffff0a7224 */ /* 0x001fe400078e000e */
[----:B------:R-:W-:-:S05]  /*26a00*/  VIADD R8, R3, 0x5000 ;  /* 0x0000500003087836 */ /* 0x000fca0000000000 */
[----:B------:R-:W-:-:S05]  /*26a10*/  LOP3.LUT R4, R8, R10, RZ, 0xfc, !PT ;  /* 0x0000000a08047212 */ /* 0x000fca00078efcff */
[----:B------:R-:W-:-:S06]  /*26a20*/  IMAD.IADD R4, R18, 0x1, R4 ;  /* 0x0000000112047824 */ /* 0x000fcc00078e0204 */
[----:B------:R-:W0:Y:S01]  /*26a30*/  LDSM.16.MT88.4 R4, [R4+0xe400] ;  /* 0x00e400000404783b */ /* 0x000e220000004200 */
[----:B------:R-:W-:-:S05]  /*26a40*/  IMAD.MOV.U32 R11, RZ, RZ, R15 ;  /* 0x000000ffff0b7224 */ /* 0x000fca00078e000f */
[----:B------:R-:W-:-:S04]  /*26a50*/  LOP3.LUT R8, R8, R11, RZ, 0xfc, !PT ;  /* 0x0000000b08087212 */ /* 0x000fc800078efcff */
[----:B------:R-:W-:Y:S02]  /*26a60*/  IADD3 R8, R19, R8, RZ ;  /* 0x0000000813087210 */ /* 0x000fe40007ffe0ff */
[C-C-:B0-----:R-:W-:Y:S02]  /*26a70*/  PRMT R12, R4.reuse, 0x6420, R5.reuse ;  /* 0x00006420040c7816 */ /* 0x141fe40000000005 */
[----:B------:R-:W-:Y:S02]  /*26a80*/  PRMT R13, R4, 0x7531, R5 ;  /* 0x00007531040d7816 */ /* 0x000fe40000000005 */
[C-C-:B------:R-:W-:Y:S02]  /*26a90*/  PRMT R14, R6.reuse, 0x6420, R7.reuse ;  /* 0x00006420060e7816 */ /* 0x140fe40000000007 */
[----:B------:R-:W-:Y:S02]  /*26aa0*/  PRMT R15, R6, 0x7531, R7 ;  /* 0x00007531060f7816 */ /* 0x000fe40000000007 */
[----:B------:R-:W0:Y:S04]  /*26ab0*/  LDSM.16.MT88.4 R4, [R2+0x13400] ;  /* 0x013400000204783b */ /* 0x000e280000004200 */
[----:B------:R1:W-:Y:S04]  /*26ac0*/  STSM.16.M88.4 [R8], R12 ;  /* 0x0000000c08007844 */ /* 0x0003e80000000200 */
[----:B-1----:R-:W3:Y:S01]  /*26ad0*/  LDL R13, [R1+0x40] ;  /* 0x00004000010d7983 */ /* 0x002ee20000100800 */
[----:B------:R-:W-:-:S02]  /*26ae0*/  IMAD.MOV.U32 R14, RZ, RZ, R10 ;  /* 0x000000ffff0e7224 */ /* 0x000fc400078e000a */
[----:B------:R-:W-:Y:S01]  /*26af0*/  IMAD.MOV.U32 R15, RZ, RZ, R11 ;  /* 0x000000ffff0f7224 */ /* 0x000fe200078e000b */
[C-C-:B0-----:R-:W-:Y:S02]  /*26b00*/  PRMT R8, R4.reuse, 0x6420, R5.reuse ;  /* 0x0000642004087816 */ /* 0x141fe40000000005 */
[----:B------:R-:W-:Y:S02]  /*26b10*/  PRMT R9, R4, 0x7531, R5 ;  /* 0x0000753104097816 */ /* 0x000fe40000000005 */
[C-C-:B------:R-:W-:Y:S02]  /*26b20*/  PRMT R10, R6.reuse, 0x6420, R7.reuse ;  /* 0x00006420060a7816 */ /* 0x140fe40000000007 */
[----:B------:R-:W-:Y:S02]  /*26b30*/  PRMT R11, R6, 0x7531, R7 ;  /* 0x00007531060b7816 */ /* 0x000fe40000000007 */
[----:B---3--:R-:W-:-:S05]  /*26b40*/  IADD3 R4, R19, R13, R3 ;  /* 0x0000000d13047210 */ /* 0x008fca0007ffe003 */
[----:B------:R0:W-:Y:S02]  /*26b50*/  STSM.16.M88.4 [R4], R8 ;  /* 0x0000000804007844 */ /* 0x0001e40000000200 */
[----:B0-----:R-:W-:-:S05]  /*26b60*/  VIADD R8, R3, 0x6000 ;  /* 0x0000600003087836 */ /* 0x001fca0000000000 */
[----:B------:R-:W-:-:S05]  /*26b70*/  LOP3.LUT R4, R8, R14, RZ, 0xfc, !PT ;  /* 0x0000000e08047212 */ /* 0x000fca00078efcff */
[----:B------:R-:W-:-:S06]  /*26b80*/  IMAD.IADD R4, R18, 0x1, R4 ;  /* 0x0000000112047824 */ /* 0x000fcc00078e0204 */
[----:B------:R-:W0:Y:S01]  /*26b90*/  LDSM.16.MT88.4 R4, [R4+0xe400] ;  /* 0x00e400000404783b */ /* 0x000e220000004200 */
[----:B------:R-:W-:Y:S02]  /*26ba0*/  LOP3.LUT R8, R8, R15, RZ, 0xfc, !PT ;  /* 0x0000000f08087212 */ /* 0x000fe400078efcff */
[C---:B--2---:R-:W-:Y:S02]  /*26bb0*/  IADD3 R3, R19.reuse, R17, R3 ;  /* 0x0000001113037210 */ /* 0x044fe40007ffe003 */
[----:B------:R-:W-:Y:S02]  /*26bc0*/  IADD3 R19, R19, R8, RZ ;  /* 0x0000000813137210 */ /* 0x000fe40007ffe0ff */
[C-C-:B0-----:R-:W-:Y:S02]  /*26bd0*/  PRMT R8, R4.reuse, 0x6420, R5.reuse ;  /* 0x0000642004087816 */ /* 0x141fe40000000005 */
[----:B------:R-:W-:Y:S02]  /*26be0*/  PRMT R9, R4, 0x7531, R5 ;  /* 0x0000753104097816 */ /* 0x000fe40000000005 */
[----:B------:R-:W-:-:S02]  /*26bf0*/  PRMT R10, R6, 0x6420, R7 ;  /* 0x00006420060a7816 */ /* 0x000fc40000000007 */
[----:B------:R-:W-:Y:S02]  /*26c00*/  PRMT R11, R6, 0x7531, R7 ;  /* 0x00007531060b7816 */ /* 0x000fe40000000007 */
[----:B------:R-:W0:Y:S04]  /*26c10*/  LDSM.16.MT88.4 R4, [R2+0x14400] ;  /* 0x014400000204783b */ /* 0x000e280000004200 */
[----:B------:R0:W-:Y:S02]  /*26c20*/  STSM.16.M88.4 [R19], R8 ;  /* 0x0000000813007844 */ /* 0x0001e40000000200 */
[C-C-:B0-----:R-:W-:Y:S02]  /*26c30*/  PRMT R8, R4.reuse, 0x6420, R5.reuse ;  /* 0x0000642004087816 */ /* 0x141fe40000000005 */
[----:B------:R-:W-:-:S02]  /*26c40*/  PRMT R9, R4, 0x7531, R5 ;  /* 0x0000753104097816 */ /* 0x000fc40000000005 */
        /* <DEDUP_REMOVED lines=11> */
.L_x_6676:
[----:B0-----:R-:W2:Y:S01]  /*26d00*/  LDL.LU R3, [R1+0x24] ;  /* 0x0000240001037983 */ /* 0x001ea20000300800 */
[----:B-1----:R0:W-:Y:S02]  /*26d10*/  SYNCS.ARRIVE.TRANS64.A1T0 RZ, [R0+URZ+0x2e850], RZ ;  /* 0x02e850ff00ff79a7 */ /* 0x0021e4000810003f */
[----:B0-----:R-:W-:-:S05]  /*26d20*/  @!P0 VIADD R0, R0, 0x2e880 ;  /* 0x0002e88000008836 */ /* 0x001fca0000000000 */
[----:B------:R-:W-:Y:S01]  /*26d30*/  @!P0 PRMT R0, RZ, 0x654, R0 ;  /* 0x00000654ff008816 */ /* 0x000fe20000000000 */
[----:B------:R-:W-:Y:S06]  /*26d40*/  BAR.SYNC.DEFER_BLOCKING 0x2, 0x80 ;  /* 0x0082000000007b1d */ /* 0x000fec0000010000 */
[----:B------:R0:W-:Y:S02]  /*26d50*/  @!P0 SYNCS.ARRIVE.TRANS64.RED.A1T0 RZ, [R0+URZ], RZ ;  /* 0x000000ff00ff89a7 */ /* 0x0001e4000810043f */
[----:B0-----:R-:W-:-:S05]  /*26d60*/  VIADD R0, R16, 0x1 ;  /* 0x0000000110007836 */ /* 0x001fca0000000000 */
[----:B------:R-:W-:-:S04]  /*26d70*/  ISETP.NE.AND P0, PT, R0, 0x2, PT ;  /* 0x000000020000780c */ /* 0x000fc80003f05270 */
[----:B------:R-:W-:Y:S02]  /*26d80*/  SEL R2, RZ, 0x1, P0 ;  /* 0x00000001ff027807 */ /* 0x000fe40000000000 */
[----:B------:R-:W-:-:S05]  /*26d90*/  SEL R0, R0, RZ, P0 ;  /* 0x000000ff00007207 */ /* 0x000fca0000000000 */
[----:B------:R1:W-:Y:S01]  /*26da0*/  STL [R1+0x1c], R0 ;  /* 0x00001c0001007387 */ /* 0x0003e20000100800 */
[----:B--2---:R-:W-:-:S05]  /*26db0*/  LOP3.LUT R3, R3, R2, RZ, 0x3c, !PT ;  /* 0x0000000203037212 */ /* 0x004fca00078e3cff */
[----:B------:R1:W-:Y:S02]  /*26dc0*/  STL [R1+0x24], R3 ;  /* 0x0000240301007387 */ /* 0x0003e40000100800 */
.L_x_6625:
        /* <DEDUP_REMOVED lines=14> */
.L_x_6677:
        /* <DEDUP_REMOVED lines=21> */
[----:B------:R-:W-:Y:S01]  /*27000*/  SHFL.IDX PT, R5, R10, RZ, 0x1f ;  /* 0x00001fff0a057589 */ /* 0x000fe200000e0000 */
[C---:B------:R-:W-:Y:S02]  /*27010*/  ISETP.GE.U32.AND P4, PT, R16.reuse, 0x8, PT ;  /* 0x000000081000780c */ /* 0x040fe40003f86070 */
[----:B------:R-:W-:Y:S01]  /*27020*/  ISETP.GE.U32.AND P5, PT, R16, 0x10, PT ;  /* 0x000000101000780c */ /* 0x000fe20003fa6070 */
[----:B------:R-:W-:Y:S01]  /*27030*/  SHFL.IDX PT, R8, R10, 0x1, 0x1f ;  /* 0x00201f000a087f89 */ /* 0x000fe200000e0000 */
[----:B------:R-:W-:Y:S01]  /*27040*/  MOV R9, RZ ;  /* 0x000000ff00097202 */ /* 0x000fe20000000f00 */
[----:B--2---:R-:W-:-:S02]  /*27050*/  @!P1 IMAD.MOV.U32 R4, RZ, RZ, R0 ;  /* 0x000000ffff049224 */ /* 0x004fc400078e0000 */
[----:B---3--:R-:W-:Y:S01]  /*27060*/  @!P1 IMAD.MOV.U32 R6, RZ, RZ, R2 ;  /* 0x000000ffff069224 */ /* 0x008fe200078e0002 */
[----:B------:R-:W-:-:S03]  /*27070*/  ISETP.NE.AND P1, PT, R16, RZ, PT ;  /* 0x000000ff1000720c */ /* 0x000fc60003f25270 */
[----:B------:R-:W-:-:S05]  /*27080*/  IMAD R0, R6, R4, RZ ;  /* 0x0000000406007224 */ /* 0x000fca00078e02ff */
        /* <DEDUP_REMOVED lines=16> */
.L_x_6877:
[----:B------:R-:W-:Y:S02]  /*27190*/  ULDC UR4, c[0x0][0xc38] ;  /* 0x00030e0000047ab9 */ /* 0x000fe40000000800 */
[----:B------:R-:W-:-:S04]  /*271a0*/  IMAD.U32 R2, RZ, RZ, UR4 ;  /* 0x00000004ff027e24 */ /* 0x000fc8000f8e00ff */
[----:B-1----:R-:W-:-:S04]  /*271b0*/  IMAD R7, R7, R2, RZ ;  /* 0x0000000207077224 */ /* 0x002fc800078e02ff */
[----:B------:R-:W-:Y:S02]  /*271c0*/  IMAD.IADD R0, R8, 0x1, R7 ;  /* 0x0000000108007824 */ /* 0x000fe400078e0207 */
[----:B------:R-:W-:-:S03]  /*271d0*/  IMAD.MOV.U32 R8, RZ, RZ, R3 ;  /* 0x000000ffff087224 */ /* 0x000fc600078e0003 */
[----:B------:R-:W-:-:S13]  /*271e0*/  ISETP.GT.AND P6, PT, R0, R5, PT ;  /* 0x000000050000720c */ /* 0x000fda0003fc4270 */
[----:B------:R-:W-:Y:S05]  /*271f0*/  @P6 BRA `(.L_x_6680) ;  /* 0x0000000000b06947 */ /* 0x000fea0003800000 */
.L_x_6683:
[----:B------:R-:W2:Y:S01]  /*27200*/  LDL.LU R2, [R1+0xc] ;  /* 0x00000c0001027983 */ /* 0x000ea20000300800 */
[----:B0-----:R-:W0:Y:S01]  /*27210*/  LDC R3, c[0x0][0xc3c] ;  /* 0x00030f00ff037b82 */ /* 0x001e220000000800 */
[----:B--2---:R-:W-:-:S05]  /*27220*/  VIADD R2, R2, 0x1f ;  /* 0x0000001f02027836 */ /* 0x004fca0000000000 */
[----:B0-----:R-:W-:-:S13]  /*27230*/  ISETP.GE.AND P6, PT, R2, R3, PT ;  /* 0x000000030200720c */ /* 0x001fda0003fc6270 */
[----:B------:R-:W-:Y:S05]  /*27240*/  @P6 BRA `(.L_x_6681) ;  /* 0x0000000400e06947 */ /* 0x000fea0003800000 */
[----:B------:R-:W0:Y:S01]  /*27250*/  S2R R4, SR_TID.X ;  /* 0x0000000000047919 */ /* 0x000e220000002100 */
[----:B------:R1:W-:Y:S01]  /*27260*/  STL [R1+0xc], R2 ;  /* 0x00000c0201007387 */ /* 0x0003e20000100800 */
[----:B0-----:R-:W-:-:S04]  /*27270*/  LOP3.LUT R4, R4, 0x1f, RZ, 0xc0, !PT ;  /* 0x0000001f04047812 */ /* 0x001fc800078ec0ff */
[----:B------:R-:W-:Y:S01]  /*27280*/  IADD3 R6, R2, R4, RZ ;  /* 0x0000000402067210 */ /* 0x000fe20007ffe0ff */
        /* <DEDUP_REMOVED lines=27> */
[----:B------:R0:W1:Y:S02]  /*27440*/  SHFL.IDX PT, R7, R3, 0x1f, 0x1f ;  /* 0x03e01f0003077f89 */ /* 0x00006400000e0000 */
.L_x_6885:
[----:B------:R-:W-:Y:S02]  /*27450*/  ULDC UR4, c[0x0][0xc38] ;  /* 0x00030e0000047ab9 */ /* 0x000fe40000000800 */
[----:B------:R-:W-:-:S04]  /*27460*/  IMAD.U32 R2, RZ, RZ, UR4 ;  /* 0x00000004ff027e24 */ /* 0x000fc8000f8e00ff */
[----:B-1----:R-:W-:-:S04]  /*27470*/  IMAD R7, R7, R2, RZ ;  /* 0x0000000207077224 */ /* 0x002fc800078e02ff */
[----:B------:R-:W-:-:S05]  /*27480*/  IMAD.IADD R0, R7, 0x1, R0 ;  /* 0x0000000107007824 */ /* 0x000fca00078e0200 */
[----:B------:R-:W-:-:S13]  /*27490*/  ISETP.GT.AND P6, PT, R0, R5, PT ;  /* 0x000000050000720c */ /* 0x000fda0003fc4270 */
[----:B------:R-:W-:Y:S05]  /*274a0*/  @!P6 BRA `(.L_x_6683) ;  /* 0xfffffffc0054e947 */ /* 0x000fea000383ffff */
[----:B------:R-:W-:-:S07]  /*274b0*/  MOV R8, R3 ;  /* 0x0000000300087202 */ /* 0x000fce0000000f00 */
.L_x_6680:
[----:B------:R-:W-:Y:S01]  /*274c0*/  IMAD.IADD R7, R0, 0x1, -R7 ;  /* 0x0000000100077824 */ /* 0x000fe200078e0a07 */
[----:B------:R-:W-:-:S03]  /*274d0*/  UMOV UR4, 0xffffffff ;  /* 0xffffffff00047882 */ /* 0x000fc60000000000 */
[----:B------:R-:W-:-:S05]  /*274e0*/  IMAD R0, R8, R2, R7 ;  /* 0x0000000208007224 */ /* 0x000fca00078e0207 */
[----:B------:R-:W-:Y:S01]  /*274f0*/  ISETP.GT.AND P6, PT, R0, R5, PT ;  /* 0x000000050000720c */ /* 0x000fe20003fc4270 */
[----:B------:R-:W-:-:S12]  /*27500*/  BRA.DIV UR4, `(.L_x_6684) ;  /* 0x0000005604387947 */ /* 0x000fd8000b800000 */
[----:B0-----:R-:W-:-:S04]  /*27510*/  VOTE.ANY R3, PT, !P6 ;  /* 0x0000000000037806 */ /* 0x001fc800070e0100 */
[----:B------:R-:W0:Y:S02]  /*27520*/  POPC R0, R3 ;  /* 0x0000000300007309 */ /* 0x000e240000000000 */
[----:B0-----:R0:W1:Y:S04]  /*27530*/  SHFL.IDX PT, R4, R4, R0, 0x1f ;  /* 0x00001f0004047589 */ /* 0x00106800000e0000 */
[----:B------:R0:W2:Y:S02]  /*27540*/  SHFL.IDX PT, R6, R6, R0, 0x1f ;  /* 0x00001f0006067589 */ /* 0x0000a400000e0000 */
.L_x_6890:
[----:B------:R-:W-:-:S13]  /*27550*/  ISETP.NE.AND P0, PT, R3, RZ, PT ;  /* 0x000000ff0300720c */ /* 0x000fda0003f05270 */
[----:B------:R-:W-:Y:S05]  /*27560*/  @!P0 BRA `(.L_x_6685) ;  /* 0x0000000000148947 */ /* 0x000fea0003800000 */
[----:B------:R-:W-:Y:S01]  /*27570*/  UMOV UR4, 0xffffffff ;  /* 0xffffffff00047882 */ /* 0x000fe20000000000 */
[----:B------:R-:W-:Y:S02]  /*27580*/  VIADD R12, R0, 0xffffffff ;  /* 0xffffffff000c7836 */ /* 0x000fe40000000000 */
[----:B------:R-:W-:Y:S05]  /*27590*/  BRA.DIV UR4, `(.L_x_6686) ;  /* 0x0000005604707947 */ /* 0x000fea000b800000 */
[----:B------:R3:W4:Y:S02]  /*275a0*/  SHFL.IDX PT, R8, R8, R12, 0x1f ;  /* 0x00001f0c08087589 */ /* 0x00072400000e0000 */
.L_x_6893:
[----:B----4-:R-:W-:-:S07]  /*275b0*/  IMAD.MOV.U32 R9, RZ, RZ, R8 ;  /* 0x000000ffff097224 */ /* 0x010fce00078e0008 */
.L_x_6685:
[----:B------:R-:W4:Y:S01]  /*275c0*/  LDL.LU R11, [R1+0xc] ;  /* 0x00000c00010b7983 */ /* 0x000f220000300800 */
[----:B-1----:R-:W-:Y:S01]  /*275d0*/  IABS R3, R4 ;  /* 0x0000000400037213 */ /* 0x002fe20000000000 */
[----:B------:R-:W-:-:S03]  /*275e0*/  IMAD R7, R9, R2, R7 ;  /* 0x0000000209077224 */ /* 0x000fc600078e0207 */
[----:B------:R-:W1:Y:S01]  /*275f0*/  I2F.RP R8, R3 ;  /* 0x0000000300087306 */ /* 0x000e620000209400 */
[----:B------:R-:W-:Y:S01]  /*27600*/  IMAD.IADD R10, R5, 0x1, -R7 ;  /* 0x00000001050a7824 */ /* 0x000fe200078e0a07 */
[----:B------:R5:W-:Y:S04]  /*27610*/  STL [R1], R7 ;  /* 0x0000000701007387 */ /* 0x000be80000100800 */
[----:B------:R-:W-:Y:S02]  /*27620*/  IABS R5, R10 ;  /* 0x0000000a00057213 */ /* 0x000fe40000000000 */
[----:B-1----:R-:W1:Y:S02]  /*27630*/  MUFU.RCP R8, R8 ;  /* 0x0000000800087308 */ /* 0x002e640000001000 */
[----:B-1----:R-:W-:-:S06]  /*27640*/  VIADD R8, R8, 0xffffffe ;  /* 0x0ffffffe08087836 */ /* 0x002fcc0000000000 */
[----:B------:R1:W0:Y:S02]  /*27650*/  F2I.FTZ.U32.TRUNC.NTZ R9, R8 ;  /* 0x0000000800097305 */ /* 0x000224000021f000 */
[----:B-1----:R-:W-:Y:S01]  /*27660*/  IMAD.MOV.U32 R8, RZ, RZ, RZ ;  /* 0x000000ffff087224 */ /* 0x002fe200078e00ff */
[----:B0-----:R-:W-:-:S05]  /*27670*/  IADD3 R2, RZ, -R9, RZ ;  /* 0x80000009ff027210 */ /* 0x001fca0007ffe0ff */
[----:B------:R-:W-:-:S04]  /*27680*/  IMAD R2, R2, R3, RZ ;  /* 0x0000000302027224 */ /* 0x000fc800078e02ff */
[----:B------:R-:W-:Y:S01]  /*27690*/  IMAD.HI.U32 R8, R9, R2, R8 ;  /* 0x0000000209087227 */ /* 0x000fe200078e0008 */
[----:B------:R-:W-:-:S05]  /*276a0*/  IABS R2, R4 ;  /* 0x0000000400027213 */ /* 0x000fca0000000000 */
[----:B------:R-:W-:-:S04]  /*276b0*/  IMAD.MOV R2, RZ, RZ, -R2 ;  /* 0x000000ffff027224 */ /* 0x000fc800078e0a02 */
[----:B-----5:R-:W-:Y:S02]  /*276c0*/  IMAD.MOV.U32 R7, RZ, RZ, R2 ;  /* 0x000000ffff077224 */ /* 0x020fe400078e0002 */
[----:B------:R-:W-:-:S04]  /*276d0*/  IMAD.HI.U32 R2, R8, R5, RZ ;  /* 0x0000000508027227 */ /* 0x000fc800078e00ff */
[----:B------:R-:W-:-:S05]  /*276e0*/  IMAD R5, R2, R7, R5 ;  /* 0x0000000702057224 */ /* 0x000fca00078e0205 */
[----:B------:R-:W-:-:S13]  /*276f0*/  ISETP.GT.U32.AND P1, PT, R3, R5, PT ;  /* 0x000000050300720c */ /* 0x000fda0003f24070 */
[-C--:B------:R-:W-:Y:S01]  /*27700*/  @!P1 IADD3 R5, R5, -R3.reuse, RZ ;  /* 0x8000000305059210 */ /* 0x080fe20007ffe0ff */
[----:B------:R-:W-:Y:S01]  /*27710*/  @!P1 VIADD R2, R2, 0x1 ;  /* 0x0000000102029836 */ /* 0x000fe20000000000 */
[----:B------:R-:W-:Y:S02]  /*27720*/  ISETP.NE.AND P1, PT, R4, RZ, PT ;  /* 0x000000ff0400720c */ /* 0x000fe40003f25270 */
[----:B------:R-:W-:Y:S02]  /*27730*/  ISETP.GE.U32.AND P0, PT, R5, R3, PT ;  /* 0x000000030500720c */ /* 0x000fe40003f06070 */
[----:B--2---:R-:W-:-:S04]  /*27740*/  IABS R5, R6 ;  /* 0x0000000600057213 */ /* 0x004fc80000000000 */
[----:B------:R-:W0:Y:S07]  /*27750*/  I2F.RP R8, R5 ;  /* 0x0000000500087306 */ /* 0x000e2e0000209400 */
[----:B------:R-:W-:Y:S01]  /*27760*/  @P0 IADD3 R2, R2, 0x1, RZ ;  /* 0x0000000102020810 */ /* 0x000fe20007ffe0ff */
        /* <DEDUP_REMOVED lines=30> */
[----:B------:R-:W-:Y:S02]  /*27950*/  IMAD R5, R6, R5, R2 ;  /* 0x0000000506057224 */ /* 0x000fe400078e0202 */
[----:B------:R-:W-:Y:S01]  /*27960*/  IMAD.IADD R2, R10, 0x1, -R4 ;  /* 0x000000010a027824 */ /* 0x000fe200078e0a04 */
[----:B----4-:R-:W-:Y:S01]  /*27970*/  IADD3 R11, R0, R11, RZ ;  /* 0x0000000b000b7210 */ /* 0x010fe20007ffe0ff */
[----:B------:R-:W-:-:S05]  /*27980*/  IMAD R0, R5, 0x10000, R3 ;  /* 0x0001000005007824 */ /* 0x000fca00078e0203 */
[----:B------:R1:W-:Y:S04]  /*27990*/  STL [R1+0x8], R0 ;  /* 0x0000080001007387 */ /* 0x0003e80000100800 */
[----:B------:R1:W-:Y:S04]  /*279a0*/  STL [R1+0xc], R11 ;  /* 0x00000c0b01007387 */ /* 0x0003e80000100800 */
[----:B------:R1:W-:Y:S01]  /*279b0*/  STL [R1+0x4], R2 ;  /* 0x0000040201007387 */ /* 0x0003e20000100800 */
[----:B------:R-:W-:Y:S05]  /*279c0*/  BRA `(.L_x_6687) ;  /* 0x0000000000287947 */ /* 0x000fea0003800000 */
.L_x_6681:
        /* <DEDUP_REMOVED lines=10> */
.L_x_6687:
[----:B01----:R-:W2:Y:S04]  /*27a70*/  LDL R2, [R1+0xc] ;  /* 0x00000c0001027983 */ /* 0x003ea80000100800 */
[----:B------:R-:W4:Y:S04]  /*27a80*/  LDL R3, [R1+0x8] ;  /* 0x0000080001037983 */ /* 0x000f280000100800 */
[----:B------:R-:W5:Y:S04]  /*27a90*/  LDL R4, [R1] ;  /* 0x0000000001047983 */ /* 0x000f680000100800 */
[----:B------:R-:W5:Y:S01]  /*27aa0*/  LDL R5, [R1+0x4] ;  /* 0x0000040001057983 */ /* 0x000f620000100800 */
[----:B------:R-:W0:Y:S01]  /*27ab0*/  S2R R0, SR_TID.X ;  /* 0x0000000000007919 */ /* 0x000e220000002100 */
[----:B------:R-:W-:Y:S05]  /*27ac0*/  WARPSYNC.ALL ;  /* 0x0000000000007948 */ /* 0x000fea0003800000 */
[----:B0-----:R-:W-:Y:S01]  /*27ad0*/  LOP3.LUT R0, R0, 0x1f, RZ, 0xc0, !PT ;  /* 0x0000001f00007812 */ /* 0x001fe200078ec0ff */
[----:B------:R-:W-:Y:S03]  /*27ae0*/  BAR.SYNC.DEFER_BLOCKING 0x4, 0x180 ;  /* 0x0106000000007b1d */ /* 0x000fe60000010000 */
[----:B------:R-:W-:-:S13]  /*27af0*/  ISETP.NE.AND P0, PT, R0, RZ, PT ;  /* 0x000000ff0000720c */ /* 0x000fda0003f05270 */
[----:B------:R-:W0:Y:S01]  /*27b00*/  @!P0 S2R R0, SR_CgaCtaId ;  /* 0x0000000000008919 */ /* 0x000e220000008800 */
[----:B--2---:R-:W-:Y:S01]  /*27b10*/  IMAD.MOV.U32 R7, RZ, RZ, R2 ;  /* 0x000000ffff077224 */ /* 0x004fe200078e0002 */
[----:B------:R-:W-:Y:S01]  /*27b20*/  @!P0 MOV R2, 0x400 ;  /* 0x0000040000028802 */ /* 0x000fe20000000f00 */
[----:B----4-:R-:W-:-:S03]  /*27b30*/  IMAD.MOV.U32 R6, RZ, RZ, R3 ;  /* 0x000000ffff067224 */ /* 0x010fc600078e0003 */
[----:B0-----:R-:W-:-:S05]  /*27b40*/  @!P0 LEA R18, R0, R2, 0x18 ;  /* 0x0000000200128211 */ /* 0x001fca00078ec0ff */
[----:B-----5:R1:W-:Y:S01]  /*27b50*/  @!P0 STS.128 [R18+0x2e8d0], R4 ;  /* 0x02e8d00412008388 */ /* 0x0203e20000000c00 */
[----:B------:R-:W-:Y:S06]  /*27b60*/  BAR.ARV 0x5, 0x180 ;  /* 0x0146000000007b1d */ /* 0x000fec0000002000 */
.L_x_6678:
[----:B------:R-:W2:Y:S01]  /*27b70*/  LDL R0, [R1+0xc] ;  /* 0x00000c0001007983 */ /* 0x000ea20000100800 */
[----:B------:R-:W-:Y:S02]  /*27b80*/  ULDC UR4, c[0x0][0xc3c] ;  /* 0x00030f0000047ab9 */ /* 0x000fe40000000800 */
[----:B--2---:R-:W-:-:S13]  /*27b90*/  ISETP.GE.AND P0, PT, R0, UR4, PT ;  /* 0x0000000400007c0c */ /* 0x004fda000bf06270 */
[----:B------:R-:W-:Y:S05]  /*27ba0*/  @!P0 BRA `(.L_x_6688) ;  /* 0xffffff9c00648947 */ /* 0x000fea000383ffff */
[----:B------:R-:W-:Y:S05]  /*27bb0*/  BSYNC B7 ;  /* 0x0000000000077941 */ /* 0x000fea0003800000 */
.L_x_6584:
[----:B-1----:R-:W4:Y:S01]  /*27bc0*/  LDL.LU R0, [R1+0x78] ;  /* 0x0000780001007983 */ /* 0x002f220000300800 */
[----:B------:R-:W-:Y:S01]  /*27bd0*/  BSSY B0, `(.L_x_6689) ;  /* 0x000000b000007945 */ /* 0x000fe20003800000 */
[----:B0-2---:R-:W0:Y:S01]  /*27be0*/  S2R R5, SR_CgaCtaId ;  /* 0x0000000000057919 */ /* 0x005e220000008800 */
[----:B----4-:R-:W-:-:S05]  /*27bf0*/  VIADD R0, R0, 0x1 ;  /* 0x0000000100007836 */ /* 0x010fca0000000000 */
        /* <DEDUP_REMOVED lines=8> */
.L_x_6894:
[----:B------:R-:W-:Y:S05]  /*27c80*/  BSYNC B0 ;  /* 0x0000000000007941 */ /* 0x000fea0003800000 */
.L_x_6689:
[----:B------:R-:W-:-:S03]  /*27c90*/  UMOV UR4, 0xffffffff ;  /* 0xffffffff00047882 */ /* 0x000fc60000000000 */
[----:B------:R-:W-:Y:S05]  /*27ca0*/  BRA.DIV UR4, `(.L_x_6691) ;  /* 0x0000004e04e87947 */ /* 0x000fea000b800000 */
[----:B------:R-:W1:Y:S02]  /*27cb0*/  S2R R2, SR_TID.X ;  /* 0x0000000000027919 */ /* 0x000e640000002100 */
[----:B-1----:R-:W-:-:S04]  /*27cc0*/  SHF.R.U32.HI R2, RZ, 0x5, R2 ;  /* 0x00000005ff027819 */ /* 0x002fc80000011602 */
[----:B------:R-:W-:-:S05]  /*27cd0*/  LOP3.LUT R2, R2, 0x3, RZ, 0xc0, !PT ;  /* 0x0000000302027812 */ /* 0x000fca00078ec0ff */
[----:B------:R1:W2:Y:S02]  /*27ce0*/  SHFL.IDX PT, R14, R2, RZ, 0x1f ;  /* 0x00001fff020e7589 */ /* 0x0002a400000e0000 */
.L_x_6897:
[----:B--2---:R-:W-:-:S13]  /*27cf0*/  ISETP.NE.AND P0, PT, R14, RZ, PT ;  /* 0x000000ff0e00720c */ /* 0x004fda0003f05270 */
[----:B------:R-:W-:Y:S05]  /*27d00*/  @P0 BRA `(.L_x_6392) ;  /* 0x0000000000b80947 */ /* 0x000fea0003800000 */
[----:B------:R-:W-:-:S03]  /*27d10*/  UMOV UR4, 0xffffffff ;  /* 0xffffffff00047882 */ /* 0x000fc60000000000 */
[----:B------:R-:W-:Y:S05]  /*27d20*/  BRA.DIV UR4, `(.L_x_6692) ;  /* 0x0000004e04fc7947 */ /* 0x000fea000b800000 */
[----:B------:R-:W-:-:S13]  /*27d30*/  ELECT P6, URZ, PT ;  /* 0x00000000003f782f */ /* 0x000fda00038c0000 */
.L_x_6900:
[----:B------:R-:W-:Y:S05]  /*27d40*/  @!P6 BRA `(.L_x_6392) ;  /* 0x0000000000a8e947 */ /* 0x000fea0003800000 */
[----:B-1----:R-:W2:Y:S02]  /*27d50*/  LDL R2, [R1+0xe8] ;  /* 0x0000e80001027983 */ /* 0x002ea40000100800 */
[----:B--2---:R-:W-:-:S13]  /*27d60*/  R2UR UR4, R2 ;  /* 0x00000000020472ca */ /* 0x004fda00000e0000 */
[----:B------:R-:W-:-:S06]  /*27d70*/  ULOP3.LUT UR4, UR4, 0x2, URZ, 0xfc, !UPT ;  /* 0x0000000204047892 */ /* 0x000fcc000f8efc3f */
[----:B------:R-:W-:-:S04]  /*27d80*/  MOV R2, UR4 ;  /* 0x0000000400027c02 */ /* 0x000fc80008000f00 */
[----:B------:R-:W-:-:S13]  /*27d90*/  ISETP.NE.AND P0, PT, R2, 0x3, PT ;  /* 0x000000030200780c */ /* 0x000fda0003f05270 */
[----:B------:R-:W-:Y:S05]  /*27da0*/  @!P0 BRA `(.L_x_6693) ;  /* 0x0000000000048947 */ /* 0x000fea0003800000 */
[----:B------:R-:W-:Y:S01]  /*27db0*/  BPT.TRAP 0x1 ;  /* 0x000000040000795c */ /* 0x000fe20000300000 */
.L_x_6693:
[----:B0-----:R-:W2:Y:S04]  /*27dc0*/  LDL R3, [R1+0x1c] ;  /* 0x00001c0001037983 */ /* 0x001ea80000100800 */
[----:B------:R-:W4:Y:S01]  /*27dd0*/  LDL.LU R7, [R1+0x24] ;  /* 0x0000240001077983 */ /* 0x000f220000300800 */
[----:B------:R-:W-:-:S04]  /*27de0*/  VIADD R2, R0, 0x2e840 ;  /* 0x0002e84000027836 */ /* 0x000fc80000000000 */
[C---:B--2---:R-:W-:Y:S02]  /*27df0*/  IMAD R6, R3.reuse, 0x8, R2 ;  /* 0x0000000803067824 */ /* 0x044fe400078e0202 */
[----:B------:R-:W-:Y:S01]  /*27e00*/  VIADD R3, R3, 0x1 ;  /* 0x0000000103037836 */ /* 0x000fe20000000000 */
[----:B----4-:R-:W-:-:S04]  /*27e10*/  SHF.L.U32 R5, R7, 0x1f, RZ ;  /* 0x0000001f07057819 */ /* 0x010fc800000006ff */
        /* <DEDUP_REMOVED lines=8> */
.L_x_6901:
[----:B------:R-:W1:Y:S02]  /*27ea0*/  SYNCS.PHASECHK.TRANS64.TRYWAIT P1, [R7+URZ], R2 ;  /* 0x00000002070075a7 */ /* 0x000e64000802017f */
[----:B-1----:R-:W-:Y:S05]  /*27eb0*/  @!P1 BRA `(.L_x_6695) ;  /* 0x0000004c00cc9947 */ /* 0x002fea0003800000 */
.L_x_6902:
[----:B------:R-:W-:Y:S05]  /*27ec0*/  @!P0 BRA `(.L_x_6696) ;  /* 0x0000000000048947 */ /* 0x000fea0003800000 */
[----:B------:R-:W-:Y:S01]  /*27ed0*/  BPT.TRAP 0x1 ;  /* 0x000000040000795c */ /* 0x000fe20000300000 */
.L_x_6696:
[----:B------:R-:W2:Y:S02]  /*27ee0*/  LDL.LU R4, [R1+0x1c] ;  /* 0x00001c0001047983 */ /* 0x000ea40000300800 */
[----:B--2---:R-:W-:-:S04]  /*27ef0*/  LEA R4, R4, R0, 0x3 ;  /* 0x0000000004047211 */ /* 0x004fc800078e18ff */
[----:B------:R-:W2:Y:S02]  /*27f00*/  SYNCS.PHASECHK.TRANS64.TRYWAIT P1, [R4+URZ+0x2e860], R5 ;  /* 0x02e86005040075a7 */ /* 0x000ea4000802017f */
[----:B--2---:R-:W-:Y:S05]  /*27f10*/  @!P1 BRA `(.L_x_6697) ;  /* 0x0000004c00c89947 */ /* 0x004fea0003800000 */
.L_x_6903:
[----:B------:R-:W-:Y:S05]  /*27f20*/  @!P0 BRA `(.L_x_6698) ;  /* 0x0000000000048947 */ /* 0x000fea0003800000 */
[----:B------:R-:W-:Y:S01]  /*27f30*/  BPT.TRAP 0x1 ;  /* 0x000000040000795c */ /* 0x000fe20000300000 */
.L_x_6698:
[----:B------:R-:W-:-:S04]  /*27f40*/  IMAD R3, R3, 0x8, R0 ;  /* 0x0000000803037824 */ /* 0x000fc800078e0200 */
[----:B------:R-:W4:Y:S02]  /*27f50*/  SYNCS.PHASECHK.TRANS64.TRYWAIT P1, [R3+URZ+0x2e860], R2 ;  /* 0x02e86002030075a7 */ /* 0x000f24000802017f */
[----:B----4-:R-:W-:Y:S05]  /*27f60*/  @!P1 BRA `(.L_x_6699) ;  /* 0x0000004c00c89947 */ /* 0x010fea0003800000 */
.L_x_6904:
[----:B------:R-:W-:Y:S05]  /*27f70*/  @!P0 BRA `(.L_x_6700) ;  /* 0x0000000000048947 */ /* 0x000fea0003800000 */
[----:B------:R-:W-:Y:S01]  /*27f80*/  BPT.TRAP 0x1 ;  /* 0x000000040000795c */ /* 0x000fe20000300000 */
.L_x_6700:
[----:B------:R-:W5:Y:S02]  /*27f90*/  SYNCS.PHASECHK.TRANS64.TRYWAIT P0, [R4+URZ+0x2e880], R5 ;  /* 0x02e88005040075a7 */ /* 0x000f64000800017f */
[----:B-----5:R-:W-:Y:S05]  /*27fa0*/  @!P0 BRA `(.L_x_6701) ;  /* 0x0000004c00cc8947 */ /* 0x020fea0003800000 */
.L_x_6702:
[----:B------:R0:W0:Y:S02]  /*27fb0*/  SYNCS.PHASECHK.TRANS64.TRYWAIT P0, [R3+URZ+0x2e880], R2 ;  /* 0x02e88002030075a7 */ /* 0x000024000800017f */
[----:B0-----:R-:W-:Y:S05]  /*27fc0*/  @!P0 NANOSLEEP.SYNCS 0x989680 ;  /* 0x009896800000895d */ /* 0x001fea0003900000 */
[----:B------:R-:W0:Y:S02]  /*27fd0*/  @!P0 SYNCS.PHASECHK.TRANS64 P0, [R3+URZ+0x2e880], R2 ;  /* 0x02e88002030085a7 */ /* 0x000e24000800007f */
[----:B0-----:R-:W-:Y:S05]  /*27fe0*/  @!P0 BRA `(.L_x_6702) ;  /* 0xfffffffc00f08947 */ /* 0x001fea000383ffff */
.L_x_6392:
[----:B------:R-:W-:Y:S05]  /*27ff0*/  BSYNC B8 ;  /* 0x0000000000087941 */ /* 0x000fea0003800000 */
.L_x_6389:
[----:B------:R-:W-:Y:S05]  /*28000*/  EXIT ;  /* 0x000000000000794d */ /* 0x000fea0003800000 */
.L_x_6416:
[----:B0-----:R0:W1:Y:S02]  /*28010*/  SYNCS.PHASECHK.TRANS64.TRYWAIT P6, [R111+URZ+0x2e890], R128 ;  /* 0x02e890806f0075a7 */ /* 0x00106400080c017f */
[----:B-1----:R-:W-:Y:S05]  /*28020*/  @!P6 NANOSLEEP.SYNCS 0x989680 ;  /* 0x009896800000e95d */ /* 0x002fea0003900000 */
[----:B------:R-:W1:Y:S02]  /*28030*/  @!P6 SYNCS.PHASECHK.TRANS64 P6, [R111+URZ+0x2e890], R128 ;  /* 0x02e890806f00e5a7 */ /* 0x000e6400080c007f */
[----:B-1----:R-:W-:Y:S05]  /*28040*/  @!P6 BRA `(.L_x_6416) ;  /* 0xfffffffc00f0e947 */ /* 0x002fea000383ffff */
[----:B------:R-:W-:Y:S05]  /*28050*/  BRA `(.L_x_6703) ;  /* 0xfffffdb400647947 */ /* 0x000fea000383ffff */
.L_x_6450:
[----:B0-----:R0:W1:Y:S02]  /*28060*/  SYNCS.PHASECHK.TRANS64.TRYWAIT P3, [R111+URZ+0x2e890], R128 ;  /* 0x02e890806f0075a7 */ /* 0x001064000806017f */
[----:B-1----:R-:W-:Y:S05]  /*28070*/  @!P3 NANOSLEEP.SYNCS 0x989680 ;  /* 0x009896800000b95d */ /* 0x002fea0003900000 */
[----:B------:R-:W1:Y:S02]  /*28080*/  @!P3 SYNCS.PHASECHK.TRANS64 P3, [R111+URZ+0x2e890], R128 ;  /* 0x02e890806f00b5a7 */ /* 0x000e64000806007f */
[----:B-1----:R-:W-:Y:S05]  /*28090*/  @!P3 BRA `(.L_x_6450) ;  /* 0xfffffffc00f0b947 */ /* 0x002fea000383ffff */
[----:B------:R-:W-:Y:S05]  /*280a0*/  BRA `(.L_x_6704) ;  /* 0xfffffdf8005c7947 */ /* 0x000fea000383ffff */
.L_x_6467:
[----:B0-----:R0:W1:Y:S02]  /*280b0*/  SYNCS.PHASECHK.TRANS64.TRYWAIT P2, [R111+URZ+0x2e890], R128 ;  /* 0x02e890806f0075a7 */ /* 0x001064000804017f */
[----:B-1----:R-:W-:Y:S05]  /*280c0*/  @!P2 NANOSLEEP.SYNCS 0x989680 ;  /* 0x009896800000a95d */ /* 0x002fea0003900000 */
[----:B------:R-:W1:Y:S02]  /*280d0*/  @!P2 SYNCS.PHASECHK.TRANS64 P2, [R111+URZ+0x2e890], R128 ;  /* 0x02e890806f00a5a7 */ /* 0x000e64000804007f */
[----:B-1----:R-:W-:Y:S05]  /*280e0*/  @!P2 BRA `(.L_x_6467) ;  /* 0xfffffffc00f0a947 */ /* 0x002fea000383ffff */
[----:B------:R-:W-:Y:S05]  /*280f0*/  BRA `(.L_x_6705) ;  /* 0xfffffe3c001c7947 */ /* 0x000fea000383ffff */
.L_x_6477:
[----:B--2---:R2:W3:Y:S02]  /*28100*/  SYNCS.PHASECHK.TRANS64.TRYWAIT P3, [R111+URZ+0x2e8b0], R128 ;  /* 0x02e8b0806f0075a7 */ /* 0x0044e4000806017f */
[----:B---3--:R-:W-:Y:S05]  /*28110*/  @!P3 NANOSLEEP.SYNCS 0x989680 ;  /* 0x009896800000b95d */ /* 0x008fea0003900000 */
[----:B------:R-:W3:Y:S02]  /*28120*/  @!P3 SYNCS.PHASECHK.TRANS64 P3, [R111+URZ+0x2e8b0], R128 ;  /* 0x02e8b0806f00b5a7 */ /* 0x000ee4000806007f */
[----:B---3--:R-:W-:Y:S05]  /*28130*/  @!P3 BRA `(.L_x_6477) ;  /* 0xfffffffc00f0b947 */ /* 0x008fea000383ffff */
[----:B------:R-:W-:Y:S05]  /*28140*/  BRA `(.L_x_6706) ;  /* 0xfffffe4000dc7947 */ /* 0x000fea000383ffff */
.L_x_6491:
[----:B------:R-:W0:Y:S01]  /*28150*/  S2R R4, SR_TID.X ;  /* 0x0000000000047919 */ /* 0x000e220000002100 */
[----:B------:R-:W-:Y:S01]  /*28160*/  BSSY B0, `(.L_x_6707) ;  /* 0x000000c000007945 */ /* 0x000fe20003800000 */
[----:B------:R-:W-:Y:S01]  /*28170*/  IMAD.MOV.U32 R12, RZ, RZ, RZ ;  /* 0x000000ffff0c7224 */ /* 0x000fe200078e00ff */
[----:B------:R-:W-:Y:S01]  /*28180*/  MOV R11, 0x1f ;  /* 0x0000001f000b7802 */ /* 0x000fe20000000f00 */
[----:B------:R-:W-:Y:S02]  /*28190*/  IMAD.MOV.U32 R15, RZ, RZ, -0x1 ;  /* 0xffffffffff0f7424 */ /* 0x000fe400078e00ff */
[----:B0-----:R-:W-:-:S05]  /*281a0*/  VIADD R5, R4, 0xffffff80 ;  /* 0xffffff8004057836 */ /* 0x001fca0000000000 */
[----:B------:R-:W-:-:S04]  /*281b0*/  SHF.R.S32.HI R4, RZ, 0x1f, R5 ;  /* 0x0000001fff047819 */ /* 0x000fc80000011405 */
[----:B------:R-:W-:-:S04]  /*281c0*/  LEA.HI R4, R4, R5, RZ, 0x7 ;  /* 0x0000000504047211 */ /* 0x000fc800078f38ff */
[----:B------:R-:W-:-:S05]  /*281d0*/  SHF.R.S32.HI R4, RZ, 0x7, R4 ;  /* 0x00000007ff047819 */ /* 0x000fca0000011404 */
[----:B------:R-:W-:-:S07]  /*281e0*/  IMAD.MOV.U32 R13, RZ, RZ, R4 ;  /* 0x000000ffff0d7224 */ /* 0x000fce00078e0004 */
[----:B-----5:R-:W-:Y:S05]  /*281f0*/  WARPSYNC.COLLECTIVE R15, `(.L_x_6708) ;  /* 0x000000000f087348 */ /* 0x020fea0003c00000 */
[----:B------:R0:W1:Y:S02]  /*28200*/  SHFL.IDX P6, R14, R13, R12, R11 ;  /* 0x0000000c0d0e7389 */ /* 0x00006400000c000b */
[----:B01---5:R-:W-:Y:S01]  /*28210*/  ENDCOLLECTIVE ;  /* 0x000000000000791b */ /* 0x023fe20003800000 */
.L_x_6708:
[----:B------:R-:W-:Y:S05]  /*28220*/  BSYNC B0 ;  /* 0x0000000000007941 */ /* 0x000fea0003800000 */
.L_x_6707:
[----:B------:R0:W-:Y:S01]  /*28230*/  STL [R1+0x58], R14 ;  /* 0x0000580e01007387 */ /* 0x0001e20000100800 */
[----:B------:R-:W-:Y:S05]  /*28240*/  BRA `(.L_x_6709) ;  /* 0xfffffe5000287947 */ /* 0x000fea000383ffff */
.L_x_6503:
[----:B------:R-:W-:Y:S01]  /*28250*/  BSSY B1, `(.L_x_6710) ;  /* 0x0000008000017945 */ /* 0x000fe20003800000 */
[----:B------:R-:W-:Y:S01]  /*28260*/  IMAD.MOV.U32 R13, RZ, RZ, R26 ;  /* 0x000000ffff0d7224 */ /* 0x000fe200078e001a */
[----:B------:R-:W-:Y:S01]  /*28270*/  MOV R15, 0xffffffff ;  /* 0xffffffff000f7802 */ /* 0x000fe20000000f00 */
[----:B------:R-:W-:Y:S02]  /*28280*/  IMAD.MOV.U32 R12, RZ, RZ, RZ ;  /* 0x000000ffff0c7224 */ /* 0x000fe400078e00ff */
[----:B------:R-:W-:-:S07]  /*28290*/  IMAD.MOV.U32 R11, RZ, RZ, 0x1c1f ;  /* 0x00001c1fff0b7424 */ /* 0x000fce00078e00ff */
[----:B------:R-:W-:Y:S05]  /*282a0*/  WARPSYNC.COLLECTIVE R15, `(.L_x_6711) ;  /* 0x000000000f087348 */ /* 0x000fea0003c00000 */
[----:B------:R0:W1:Y:S02]  /*282b0*/  SHFL.IDX P6, R14, R13, R12, R11 ;  /* 0x0000000c0d0e7389 */ /* 0x00006400000c000b */
[----:B01----:R-:W-:Y:S01]  /*282c0*/  ENDCOLLECTIVE ;  /* 0x000000000000791b */ /* 0x003fe20003800000 */
.L_x_6711:
[----:B------:R-:W-:Y:S05]  /*282d0*/  BSYNC B1 ;  /* 0x0000000000017941 */ /* 0x000fea0003800000 */
.L_x_6710:
[----:B------:R-:W-:Y:S01]  /*282e0*/  IMAD.MOV.U32 R13, RZ, RZ, R24 ;  /* 0x000000ffff0d7224 */ /* 0x000fe200078e0018 */
[----:B------:R-:W-:Y:S01]  /*282f0*/  MOV R15, 0xffffffff ;  /* 0xffffffff000f7802 */ /* 0x000fe20000000f00 */
[----:B------:R-:W-:Y:S02]  /*28300*/  IMAD.MOV.U32 R12, RZ, RZ, RZ ;  /* 0x000000ffff0c7224 */ /* 0x000fe400078e00ff */
[----:B------:R-:W-:Y:S02]  /*28310*/  IMAD.MOV.U32 R11, RZ, RZ, 0x1c1f ;  /* 0x00001c1fff0b7424 */ /* 0x000fe400078e00ff */
[----:B------:R-:W-:-:S07]  /*28320*/  IMAD.MOV.U32 R3, RZ, RZ, R14 ;  /* 0x000000ffff037224 */ /* 0x000fce00078e000e */
[----:B------:R-:W-:Y:S05]  /*28330*/  WARPSYNC.COLLECTIVE R15, `(.L_x_6712) ;  /* 0x000000000f087348 */ /* 0x000fea0003c00000 */
[----:B------:R0:W1:Y:S02]  /*28340*/  SHFL.IDX P6, R14, R13, R12, R11 ;  /* 0x0000000c0d0e7389 */ /* 0x00006400000c000b */
[----:B01----:R-:W-:Y:S01]  /*28350*/  ENDCOLLECTIVE ;  /* 0x000000000000791b */ /* 0x003fe20003800000 */
.L_x_6712:
[----:B------:R-:W-:Y:S02]  /*28360*/  IMAD.MOV.U32 R13, RZ, RZ, R27 ;  /* 0x000000ffff0d7224 */ /* 0x000fe400078e001b */
[----:B------:R-:W-:-:S07]  /*28370*/  IMAD.MOV.U32 R5, RZ, RZ, R14 ;  /* 0x000000ffff057224 */ /* 0x000fce00078e000e */
[----:B------:R-:W-:Y:S05]  /*28380*/  WARPSYNC.COLLECTIVE R15, `(.L_x_6713) ;  /* 0x000000000f087348 */ /* 0x000fea0003c00000 */
[----:B------:R0:W1:Y:S02]  /*28390*/  SHFL.IDX P6, R14, R13, R12, R11 ;  /* 0x0000000c0d0e7389 */ /* 0x00006400000c000b */
[----:B01----:R-:W-:Y:S01]  /*283a0*/  ENDCOLLECTIVE ;  /* 0x000000000000791b */ /* 0x003fe20003800000 */
.L_x_6713:
[----:B------:R-:W-:Y:S02]  /*283b0*/  IMAD.MOV.U32 R13, RZ, RZ, R28 ;  /* 0x000000ffff0d7224 */ /* 0x000fe400078e001c */
[----:B------:R-:W-:-:S07]  /*283c0*/  IMAD.MOV.U32 R7, RZ, RZ, R14 ;  /* 0x000000ffff077224 */ /* 0x000fce00078e000e */
[----:B------:R-:W-:Y:S05]  /*283d0*/  WARPSYNC.COLLECTIVE R15, `(.L_x_6714) ;  /* 0x000000000f087348 */ /* 0x000fea0003c00000 */
[----:B------:R0:W1:Y:S02]  /*283e0*/  SHFL.IDX P6, R14, R13, R12, R11 ;  /* 0x0000000c0d0e7389 */ /* 0x00006400000c000b */
[----:B01----:R-:W-:Y:S01]  /*283f0*/  ENDCOLLECTIVE ;  /* 0x000000000000791b */ /* 0x003fe20003800000 */
.L_x_6714:
[----:B------:R-:W-:Y:S05]  /*28400*/  BRA `(.L_x_6715) ;  /* 0xfffffe5400bc7947 */ /* 0x000fea000383ffff */
.L_x_6507:
[----:B0-----:R0:W1:Y:S02]  /*28410*/  SYNCS.PHASECHK.TRANS64.TRYWAIT P0, [R16+URZ+0x2e800], R37 ;  /* 0x02e80025100075a7 */ /* 0x001064000800017f */
[----:B-1----:R-:W-:Y:S05]  /*28420*/  @!P0 NANOSLEEP.SYNCS 0x989680 ;  /* 0x009896800000895d */ /* 0x002fea0003900000 */
[----:B------:R-:W1:Y:S02]  /*28430*/  @!P0 SYNCS.PHASECHK.TRANS64 P0, [R16+URZ+0x2e800], R37 ;  /* 0x02e80025100085a7 */ /* 0x000e64000800007f */
[----:B-1----:R-:W-:Y:S05]  /*28440*/  @!P0 BRA `(.L_x_6507) ;  /* 0xfffffffc00f08947 */ /* 0x002fea000383ffff */
[----:B------:R-:W-:Y:S05]  /*28450*/  BRA `(.L_x_6716) ;  /* 0xfffffe5c00647947 */ /* 0x000fea000383ffff */
.L_x_6515:
        /* <DEDUP_REMOVED lines=8> */
.L_x_6718:
[----:B------:R-:W-:Y:S05]  /*284e0*/  BSYNC B1 ;  /* 0x0000000000017941 */ /* 0x000fea0003800000 */
.L_x_6717:
        /* <DEDUP_REMOVED lines=8> */
.L_x_6719:
[----:B------:R-:W-:Y:S01]  /*28570*/  MOV R13, R27 ;  /* 0x0000001b000d7202 */ /* 0x000fe20000000f00 */
[----:B------:R-:W-:-:S07]  /*28580*/  IMAD.MOV.U32 R21, RZ, RZ, R14 ;  /* 0x000000ffff157224 */ /* 0x000fce00078e000e */
[----:B------:R-:W-:Y:S05]  /*28590*/  WARPSYNC.COLLECTIVE R15, `(.L_x_6720) ;  /* 0x000000000f087348 */ /* 0x000fea0003c00000 */
[----:B------:R0:W1:Y:S02]  /*285a0*/  SHFL.IDX P6, R14, R13, R12, R11 ;  /* 0x0000000c0d0e7389 */ /* 0x00006400000c000b */
[----:B01----:R-:W-:Y:S01]  /*285b0*/  ENDCOLLECTIVE ;  /* 0x000000000000791b */ /* 0x003fe20003800000 */
.L_x_6720:
[----:B------:R-:W-:Y:S02]  /*285c0*/  IMAD.MOV.U32 R13, RZ, RZ, R28 ;  /* 0x000000ffff0d7224 */ /* 0x000fe400078e001c */
[----:B------:R-:W-:-:S07]  /*285d0*/  IMAD.MOV.U32 R25, RZ, RZ, R14 ;  /* 0x000000ffff197224 */ /* 0x000fce00078e000e */
[----:B------:R-:W-:Y:S05]  /*285e0*/  WARPSYNC.COLLECTIVE R15, `(.L_x_6721) ;  /* 0x000000000f087348 */ /* 0x000fea0003c00000 */
[----:B------:R0:W1:Y:S02]  /*285f0*/  SHFL.IDX P6, R14, R13, R12, R11 ;  /* 0x0000000c0d0e7389 */ /* 0x00006400000c000b */
[----:B01----:R-:W-:Y:S01]  /*28600*/  ENDCOLLECTIVE ;  /* 0x000000000000791b */ /* 0x003fe20003800000 */
.L_x_6721:
[----:B------:R-:W-:Y:S05]  /*28610*/  BRA `(.L_x_6722) ;  /* 0xfffffe74000c7947 */ /* 0x000fea000383ffff */
.L_x_6519:
[----:B0-----:R0:W1:Y:S02]  /*28620*/  SYNCS.PHASECHK.TRANS64.TRYWAIT P1, [R16+URZ+0x2e800], R35 ;  /* 0x02e80023100075a7 */ /* 0x001064000802017f */
[----:B-1----:R-:W-:Y:S05]  /*28630*/  @!P1 NANOSLEEP.SYNCS 0x989680 ;  /* 0x009896800000995d */ /* 0x002fea0003900000 */
[----:B------:R-:W1:Y:S02]  /*28640*/  @!P1 SYNCS.PHASECHK.TRANS64 P1, [R16+URZ+0x2e800], R35 ;  /* 0x02e80023100095a7 */ /* 0x000e64000802007f */
[----:B-1----:R-:W-:Y:S05]  /*28650*/  @!P1 BRA `(.L_x_6519) ;  /* 0xfffffffc00f09947 */ /* 0x002fea000383ffff */
[----:B------:R-:W-:Y:S05]  /*28660*/  BRA `(.L_x_6723) ;  /* 0xfffffe78006c7947 */ /* 0x000fea000383ffff */
.L_x_6525:
[----:B--2---:R2:W3:Y:S02]  /*28670*/  SYNCS.PHASECHK.TRANS64.TRYWAIT P1, [R0+URZ+0x2e830], R7 ;  /* 0x02e83007000075a7 */ /* 0x0044e4000802017f */
[----:B---3--:R-:W-:Y:S05]  /*28680*/  @!P1 NANOSLEEP.SYNCS 0x989680 ;  /* 0x009896800000995d */ /* 0x008fea0003900000 */
[----:B------:R-:W3:Y:S02]  /*28690*/  @!P1 SYNCS.PHASECHK.TRANS64 P1, [R0+URZ+0x2e830], R7 ;  /* 0x02e83007000095a7 */ /* 0x000ee4000802007f */
[----:B---3--:R-:W-:Y:S05]  /*286a0*/  @!P1 BRA `(.L_x_6525) ;  /* 0xfffffffc00f09947 */ /* 0x008fea000383ffff */
[----:B------:R-:W-:Y:S05]  /*286b0*/  BRA `(.L_x_6524) ;  /* 0xfffffe9000f87947 */ /* 0x000fea000383ffff */
.L_x_6531:
[----:B-1----:R1:W2:Y:S02]  /*286c0*/  SYNCS.PHASECHK.TRANS64.TRYWAIT P2, [R13+URZ+0x2e830], R12 ;  /* 0x02e8300c0d0075a7 */ /* 0x0022a4000804017f */
[----:B--2---:R-:W-:Y:S05]  /*286d0*/  @!P2 NANOSLEEP.SYNCS 0x989680 ;  /* 0x009896800000a95d */ /* 0x004fea0003900000 */
[----:B------:R-:W2:Y:S02]  /*286e0*/  @!P2 SYNCS.PHASECHK.TRANS64 P2, [R13+URZ+0x2e830], R12 ;  /* 0x02e8300c0d00a5a7 */ /* 0x000ea4000804007f */
[----:B--2---:R-:W-:Y:S05]  /*286f0*/  @!P2 BRA `(.L_x_6531) ;  /* 0xfffffffc00f0a947 */ /* 0x004fea000383ffff */
[----:B------:R-:W-:Y:S05]  /*28700*/  BRA `(.L_x_6530) ;  /* 0xfffffee400407947 */ /* 0x000fea000383ffff */
.L_x_6535:
[----:B-1----:R1:W2:Y:S02]  /*28710*/  SYNCS.PHASECHK.TRANS64.TRYWAIT P1, [R13+URZ+0x2e850], R12 ;  /* 0x02e8500c0d0075a7 */ /* 0x0022a4000802017f */
[----:B--2---:R-:W-:Y:S05]  /*28720*/  @!P1 NANOSLEEP.SYNCS 0x989680 ;  /* 0x009896800000995d */ /* 0x004fea0003900000 */
[----:B------:R-:W2:Y:S02]  /*28730*/  @!P1 SYNCS.PHASECHK.TRANS64 P1, [R13+URZ+0x2e850], R12 ;  /* 0x02e8500c0d0095a7 */ /* 0x000ea4000802007f */
[----:B--2---:R-:W-:Y:S05]  /*28740*/  @!P1 BRA `(.L_x_6535) ;  /* 0xfffffffc00f09947 */ /* 0x004fea000383ffff */
[----:B------:R-:W-:Y:S05]  /*28750*/  BRA `(.L_x_6532) ;  /* 0xfffffef800947947 */ /* 0x000fea000383ffff */
.L_x_6541:
[----:B-1----:R1:W2:Y:S02]  /*28760*/  SYNCS.PHASECHK.TRANS64.TRYWAIT P1, [R11+URZ+0x2e850], R0 ;  /* 0x02e850000b0075a7 */ /* 0x0022a4000802017f */
[----:B--2---:R-:W-:Y:S05]  /*28770*/  @!P1 NANOSLEEP.SYNCS 0x989680 ;  /* 0x009896800000995d */ /* 0x004fea0003900000 */
[----:B------:R-:W2:Y:S02]  /*28780*/  @!P1 SYNCS.PHASECHK.TRANS64 P1, [R11+URZ+0x2e850], R0 ;  /* 0x02e850000b0095a7 */ /* 0x000ea4000802007f */
[----:B--2---:R-:W-:Y:S05]  /*28790*/  @!P1 BRA `(.L_x_6541) ;  /* 0xfffffffc00f09947 */ /* 0x004fea000383ffff */
[----:B------:R-:W-:Y:S05]  /*287a0*/  BRA `(.L_x_6540) ;  /* 0xffffff3000bc7947 */ /* 0x000fea000383ffff */
.L_x_6545:
[----:B------:R-:W-:Y:S01]  /*287b0*/  SEL R130, R65, R12, P0 ;  /* 0x0000000c41827207 */ /* 0x000fe20000000000 */
[----:B------:R-:W-:Y:S01]  /*287c0*/  IMAD.MOV.U32 R11, RZ, RZ, 0x1c1f ;  /* 0x00001c1fff0b7424 */ /* 0x000fe200078e00ff */
[----:B------:R-:W-:Y:S01]  /*287d0*/  SEL R86, R12, R65, P0 ;  /* 0x000000410c567207 */ /* 0x000fe20000000000 */
[----:B-----5:R-:W-:Y:S01]  /*287e0*/  IMAD.MOV.U32 R12, RZ, RZ, R7 ;  /* 0x000000ffff0c7224 */ /* 0x020fe200078e0007 */
[----:B------:R-:W-:Y:S02]  /*287f0*/  MOV R15, 0xffffffff ;  /* 0xffffffff000f7802 */ /* 0x000fe40000000f00 */
[----:B------:R-:W-:Y:S02]  /*28800*/  LOP3.LUT R5, R7, 0x2, RZ, 0x3c, !PT ;  /* 0x0000000207057812 */ /* 0x000fe400078e3cff */
[----:B------:R-:W-:-:S07]  /*28810*/  SEL R140, R109, R94, P0 ;  /* 0x0000005e6d8c7207 */ /* 0x000fce0000000000 */
[----:B------:R-:W-:Y:S05]  /*28820*/  WARPSYNC.COLLECTIVE R15, `(.L_x_6724) ;  /* 0x000000000f087348 */ /* 0x000fea0003c00000 */
[----:B------:R0:W1:Y:S02]  /*28830*/  SHFL.IDX P6, R14, R13, R12, R11 ;  /* 0x0000000c0d0e7389 */ /* 0x00006400000c000b */
[----:B01----:R-:W-:Y:S01]  /*28840*/  ENDCOLLECTIVE ;  /* 0x000000000000791b */ /* 0x003fe20003800000 */
.L_x_6724:
        /* <DEDUP_REMOVED lines=18> */
.L_x_6725:
        /* <DEDUP_REMOVED lines=18> */
.L_x_6726:
        /* <DEDUP_REMOVED lines=18> */
.L_x_6727:
        /* <DEDUP_REMOVED lines=18> */
.L_x_6728:
        /* <DEDUP_REMOVED lines=14> */
.L_x_6729:
[----:B------:R-:W-:Y:S01]  /*28db0*/  IMAD.MOV.U32 R13, RZ, RZ, R94 ;  /* 0x000000ffff0d7224 */ /* 0x000fe200078e005e */
[----:B------:R-:W-:Y:S01]  /*28dc0*/  MOV R12, R5 ;  /* 0x00000005000c7202 */ /* 0x000fe20000000f00 */
[----:B------:R-:W-:-:S07]  /*28dd0*/  IMAD.MOV.U32 R35, RZ, RZ, R14 ;  /* 0x000000ffff237224 */ /* 0x000fce00078e000e */
[----:B------:R-:W-:Y:S05]  /*28de0*/  WARPSYNC.COLLECTIVE R15, `(.L_x_6730) ;  /* 0x000000000f087348 */ /* 0x000fea0003c00000 */
[----:B------:R0:W1:Y:S02]  /*28df0*/  SHFL.IDX P6, R14, R13, R12, R11 ;  /* 0x0000000c0d0e7389 */ /* 0x00006400000c000b */
[----:B01----:R-:W-:Y:S01]  /*28e00*/  ENDCOLLECTIVE ;  /* 0x000000000000791b */ /* 0x003fe20003800000 */
.L_x_6730:
[----:B------:R-:W-:Y:S02]  /*28e10*/  IMAD.MOV.U32 R13, RZ, RZ, R82 ;  /* 0x000000ffff0d7224 */ /* 0x000fe400078e0052 */
[----:B------:R-:W-:-:S07]  /*28e20*/  IMAD.MOV.U32 R94, RZ, RZ, R14 ;  /* 0x000000ffff5e7224 */ /* 0x000fce00078e000e */
[----:B------:R-:W-:Y:S05]  /*28e30*/  WARPSYNC.COLLECTIVE R15, `(.L_x_6731) ;  /* 0x000000000f087348 */ /* 0x000fea0003c00000 */
[----:B------:R0:W1:Y:S02]  /*28e40*/  SHFL.IDX P6, R14, R13, R12, R11 ;  /* 0x0000000c0d0e7389 */ /* 0x00006400000c000b */
[----:B01----:R-:W-:Y:S01]  /*28e50*/  ENDCOLLECTIVE ;  /* 0x000000000000791b */ /* 0x003fe20003800000 */
.L_x_6731:
        /* <DEDUP_REMOVED lines=8> */
.L_x_6732:
[----:B------:R-:W-:Y:S01]  /*28ee0*/  IMAD.MOV.U32 R13, RZ, RZ, R116 ;  /* 0x000000ffff0d7224 */ /* 0x000fe200078e0074 */
[----:B------:R-:W-:Y:S02]  /*28ef0*/  SEL R116, R35, R82, P0 ;  /* 0x0000005223747207 */ /* 0x000fe40000000000 */
[----:B------:R-:W-:Y:S01]  /*28f00*/  SEL R82, R82, R35, P0 ;  /* 0x0000002352527207 */ /* 0x000fe20000000000 */
[----:B------:R-:W-:-:S07]  /*28f10*/  IMAD.MOV.U32 R37, RZ, RZ, R14 ;  /* 0x000000ffff257224 */ /* 0x000fce00078e000e */
[----:B------:R-:W-:Y:S05]  /*28f20*/  WARPSYNC.COLLECTIVE R15, `(.L_x_6733) ;  /* 0x000000000f087348 */ /* 0x000fea0003c00000 */
[----:B------:R0:W1:Y:S02]  /*28f30*/  SHFL.IDX P6, R14, R13, R12, R11 ;  /* 0x0000000c0d0e7389 */ /* 0x00006400000c000b */
[----:B01----:R-:W-:Y:S01]  /*28f40*/  ENDCOLLECTIVE ;  /* 0x000000000000791b */ /* 0x003fe20003800000 */
.L_x_6733:
[----:B------:R-:W-:Y:S01]  /*28f50*/  IMAD.MOV.U32 R13, RZ, RZ, R98 ;  /* 0x000000ffff0d7224 */ /* 0x000fe200078e0062 */
[----:B------:R-:W-:Y:S01]  /*28f60*/  MOV R12, R5 ;  /* 0x00000005000c7202 */ /* 0x000fe20000000f00 */
[----:B------:R-:W-:-:S07]  /*28f70*/  IMAD.MOV.U32 R39, RZ, RZ, R14 ;  /* 0x000000ffff277224 */ /* 0x000fce00078e000e */
[----:B------:R-:W-:Y:S05]  /*28f80*/  WARPSYNC.COLLECTIVE R15, `(.L_x_6734) ;  /* 0x000000000f087348 */ /* 0x000fea0003c00000 */
[----:B------:R0:W1:Y:S02]  /*28f90*/  SHFL.IDX P6, R14, R13, R12, R11 ;  /* 0x0000000c0d0e7389 */ /* 0x00006400000c000b */
[----:B01----:R-:W-:Y:S01]  /*28fa0*/  ENDCOLLECTIVE ;  /* 0x000000000000791b */ /* 0x003fe20003800000 */
.L_x_6734:
[----:B------:R-:W-:Y:S02]  /*28fb0*/  IMAD.MOV.U32 R13, RZ, RZ, R88 ;  /* 0x000000ffff0d7224 */ /* 0x000fe400078e0058 */
[----:B------:R-:W-:-:S07]  /*28fc0*/  IMAD.MOV.U32 R98, RZ, RZ, R14 ;  /* 0x000000ffff627224 */ /* 0x000fce00078e000e */
[----:B------:R-:W-:Y:S05]  /*28fd0*/  WARPSYNC.COLLECTIVE R15, `(.L_x_6735) ;  /* 0x000000000f087348 */ /* 0x000fea0003c00000 */
[----:B------:R0:W1:Y:S02]  /*28fe0*/  SHFL.IDX P6, R14, R13, R12, R11 ;  /* 0x0000000c0d0e7389 */ /* 0x00006400000c000b */
[----:B01----:R-:W-:Y:S01]  /*28ff0*/  ENDCOLLECTIVE ;  /* 0x000000000000791b */ /* 0x003fe20003800000 */
.L_x_6735:
        /* <DEDUP_REMOVED lines=10> */
.L_x_6736:
[----:B------:R-:W-:Y:S02]  /*290a0*/  SEL R0, R39, R88, P0 ;  /* 0x0000005827007207 */ /* 0x000fe40000000000 */
[----:B------:R-:W-:Y:S01]  /*290b0*/  SEL R2, R88, R39, P0 ;  /* 0x0000002758027207 */ /* 0x000fe20000000000 */
[----:B------:R-:W-:Y:S02]  /*290c0*/  IMAD.MOV.U32 R13, RZ, RZ, R102 ;  /* 0x000000ffff0d7224 */ /* 0x000fe400078e0066 */
[----:B------:R-:W-:-:S07]  /*290d0*/  IMAD.MOV.U32 R41, RZ, RZ, R14 ;  /* 0x000000ffff297224 */ /* 0x000fce00078e000e */
[----:B------:R-:W-:Y:S05]  /*290e0*/  WARPSYNC.COLLECTIVE R15, `(.L_x_6737) ;  /* 0x000000000f087348 */ /* 0x000fea0003c00000 */
[----:B------:R0:W1:Y:S02]  /*290f0*/  SHFL.IDX P6, R14, R13, R12, R11 ;  /* 0x0000000c0d0e7389 */ /* 0x00006400000c000b */
[----:B01----:R-:W-:Y:S01]  /*29100*/  ENDCOLLECTIVE ;  /* 0x000000000000791b */ /* 0x003fe20003800000 */
.L_x_6737:
[----:B------:R-:W-:Y:S01]  /*29110*/  IMAD.MOV.U32 R13, RZ, RZ, R100 ;  /* 0x000000ffff0d7224 */ /* 0x000fe200078e0064 */
[----:B------:R-:W-:Y:S01]  /*29120*/  MOV R12, R5 ;  /* 0x00000005000c7202 */ /* 0x000fe20000000f00 */
[----:B------:R-:W-:-:S07]  /*29130*/  IMAD.MOV.U32 R43, RZ, RZ, R14 ;  /* 0x000000ffff2b7224 */ /* 0x000fce00078e000e */
[----:B------:R-:W-:Y:S05]  /*29140*/  WARPSYNC.COLLECTIVE R15, `(.L_x_6738) ;  /* 0x000000000f087348 */ /* 0x000fea0003c00000 */
[----:B------:R0:W1:Y:S02]  /*29150*/  SHFL.IDX P6, R14, R13, R12, R11 ;  /* 0x0000000c0d0e7389 */ /* 0x00006400000c000b */
[----:B01----:R-:W-:Y:S01]  /*29160*/  ENDCOLLECTIVE ;  /* 0x000000000000791b */ /* 0x003fe20003800000 */
.L_x_6738:
[----:B------:R-:W-:Y:S02]  /*29170*/  IMAD.MOV.U32 R13, RZ, RZ, R38 ;  /* 0x000000ffff0d7224 */ /* 0x000fe400078e0026 */
[----:B------:R-:W-:-:S07]  /*29180*/  IMAD.MOV.U32 R100, RZ, RZ, R14 ;  /* 0x000000ffff647224 */ /* 0x000fce00078e000e */
[----:B------:R-:W-:Y:S05]  /*29190*/  WARPSYNC.COLLECTIVE R15, `(.L_x_6739) ;  /* 0x000000000f087348 */ /* 0x000fea0003c00000 */
[----:B------:R0:W1:Y:S02]  /*291a0*/  SHFL.IDX P6, R14, R13, R12, R11 ;  /* 0x0000000c0d0e7389 */ /* 0x00006400000c000b */
[----:B01----:R-:W-:Y:S01]  /*291b0*/  ENDCOLLECTIVE ;  /* 0x000000000000791b */ /* 0x003fe20003800000 */
.L_x_6739:
        /* <DEDUP_REMOVED lines=8> */
.L_x_6740:
[----:B------:R-:W-:Y:S01]  /*29240*/  SEL R38, R43, R102, P0 ;  /* 0x000000662b267207 */ /* 0x000fe20000000000 */
[----:B------:R-:W-:Y:S02]  /*29250*/  IMAD.MOV.U32 R13, RZ, RZ, R104 ;  /* 0x000000ffff0d7224 */ /* 0x000fe400078e0068 */
[----:B------:R-:W-:-:S07]  /*29260*/  IMAD.MOV.U32 R45, RZ, RZ, R14 ;  /* 0x000000ffff2d7224 */ /* 0x000fce00078e000e */
[----:B------:R-:W-:Y:S05]  /*29270*/  WARPSYNC.COLLECTIVE R15, `(.L_x_6741) ;  /* 0x000000000f087348 */ /* 0x000fea0003c00000 */
[----:B------:R0:W1:Y:S02]  /*29280*/  SHFL.IDX P6, R14, R13, R12, R11 ;  /* 0x0000000c0d0e7389 */ /* 0x00006400000c000b */
[----:B01----:R-:W-:Y:S01]  /*29290*/  ENDCOLLECTIVE ;  /* 0x000000000000791b */ /* 0x003fe20003800000 */
.L_x_6741:
[----:B------:R-:W-:Y:S01]  /*292a0*/  IMAD.MOV.U32 R13, RZ, RZ, R84 ;  /* 0x000000ffff0d7224 */ /* 0x000fe200078e0054 */
[----:B------:R-:W-:Y:S01]  /*292b0*/  MOV R12, R5 ;  /* 0x00000005000c7202 */ /* 0x000fe20000000f00 */
[----:B------:R-:W-:-:S07]  /*292c0*/  IMAD.MOV.U32 R47, RZ, RZ, R14 ;  /* 0x000000ffff2f7224 */ /* 0x000fce00078e000e */
[----:B------:R-:W-:Y:S05]  /*292d0*/  WARPSYNC.COLLECTIVE R15, `(.L_x_6742) ;  /* 0x000000000f087348 */ /* 0x000fea0003c00000 */
[----:B------:R0:W1:Y:S02]  /*292e0*/  SHFL.IDX P6, R14, R13, R12, R11 ;  /* 0x0000000c0d0e7389 */ /* 0x00006400000c000b */
[----:B01----:R-:W-:Y:S01]  /*292f0*/  ENDCOLLECTIVE ;  /* 0x000000000000791b */ /* 0x003fe20003800000 */
.L_x_6742:
[----:B------:R-:W-:Y:S01]  /*29300*/  IMAD.MOV.U32 R13, RZ, RZ, R20 ;  /* 0x000000ffff0d7224 */ /* 0x000fe200078e0014 */
[----:B------:R-:W-:Y:S01]  /*29310*/  SEL R20, R102, R43, P0 ;  /* 0x0000002b66147207 */ /* 0x000fe20000000000 */
[----:B------:R-:W-:-:S07]  /*29320*/  IMAD.MOV.U32 R84, RZ, RZ, R14 ;  /* 0x000000ffff547224 */ /* 0x000fce00078e000e */
[----:B------:R-:W-:Y:S05]  /*29330*/  WARPSYNC.COLLECTIVE R15, `(.L_x_6743) ;  /* 0x000000000f087348 */ /* 0x000fea0003c00000 */
[----:B------:R0:W1:Y:S02]  /*29340*/  SHFL.IDX P6, R14, R13, R12, R11 ;  /* 0x0000000c0d0e7389 */ /* 0x00006400000c000b */
[----:B01----:R-:W-:Y:S01]  /*29350*/  ENDCOLLECTIVE ;  /* 0x000000000000791b */ /* 0x003fe20003800000 */
.L_x_6743:
        /* <DEDUP_REMOVED lines=8> */
.L_x_6744:
[----:B------:R-:W-:Y:S02]  /*293e0*/  IMAD.MOV.U32 R13, RZ, RZ, R106 ;  /* 0x000000ffff0d7224 */ /* 0x000fe400078e006a */
[----:B------:R-:W-:-:S07]  /*293f0*/  IMAD.MOV.U32 R49, RZ, RZ, R14 ;  /* 0x000000ffff317224 */ /* 0x000fce00078e000e */
[----:B------:R-:W-:Y:S05]  /*29400*/  WARPSYNC.COLLECTIVE R15, `(.L_x_6745) ;  /* 0x000000000f087348 */ /* 0x000fea0003c00000 */
[----:B------:R0:W1:Y:S02]  /*29410*/  SHFL.IDX P6, R14, R13, R12, R11 ;  /* 0x0000000c0d0e7389 */ /* 0x00006400000c000b */
[----:B01----:R-:W-:Y:S01]  /*29420*/  ENDCOLLECTIVE ;  /* 0x000000000000791b */ /* 0x003fe20003800000 */
.L_x_6745:
[----:B------:R-:W-:Y:S01]  /*29430*/  IMAD.MOV.U32 R13, RZ, RZ, R48 ;  /* 0x000000ffff0d7224 */ /* 0x000fe200078e0030 */
[----:B------:R-:W-:Y:S01]  /*29440*/  MOV R12, R5 ;  /* 0x00000005000c7202 */ /* 0x000fe20000000f00 */
[----:B------:R-:W-:-:S07]  /*29450*/  IMAD.MOV.U32 R51, RZ, RZ, R14 ;  /* 0x000000ffff337224 */ /* 0x000fce00078e000e */
[----:B------:R-:W-:Y:S05]  /*29460*/  WARPSYNC.COLLECTIVE R15, `(.L_x_6746) ;  /* 0x000000000f087348 */ /* 0x000fea0003c00000 */
[----:B------:R0:W1:Y:S02]  /*29470*/  SHFL.IDX P6, R14, R13, R12, R11 ;  /* 0x0000000c0d0e7389 */ /* 0x00006400000c000b */
[----:B01----:R-:W-:Y:S01]  /*29480*/  ENDCOLLECTIVE ;  /* 0x000000000000791b */ /* 0x003fe20003800000 */
.L_x_6746:
[----:B------:R-:W-:Y:S02]  /*29490*/  IMAD.MOV.U32 R13, RZ, RZ, R36 ;  /* 0x000000ffff0d7224 */ /* 0x000fe400078e0024 */
[----:B------:R-:W-:-:S07]  /*294a0*/  IMAD.MOV.U32 R106, RZ, RZ, R14 ;  /* 0x000000ffff6a7224 */ /* 0x000fce00078e000e */
[----:B------:R-:W-:Y:S05]  /*294b0*/  WARPSYNC.COLLECTIVE R15, `(.L_x_6747) ;  /* 0x000000000f087348 */ /* 0x000fea0003c00000 */
[----:B------:R0:W1:Y:S02]  /*294c0*/  SHFL.IDX P6, R14, R13, R12, R11 ;  /* 0x0000000c0d0e7389 */ /* 0x00006400000c000b */
[----:B01----:R-:W-:Y:S01]  /*294d0*/  ENDCOLLECTIVE ;  /* 0x000000000000791b */ /* 0x003fe20003800000 */
.L_x_6747:
[----:B------:R-:W-:Y:S01]  /*294e0*/  IMAD.MOV.U32 R13, RZ, RZ, R130 ;  /* 0x000000ffff0d7224 */ /* 0x000fe200078e0082 */
[----:B------:R-:W-:Y:S01]  /*294f0*/  MOV R12, R7 ;  /* 0x00000007000c7202 */ /* 0x000fe20000000f00 */
[----:B------:R-:W-:-:S07]  /*29500*/  IMAD.MOV.U32 R36, RZ, RZ, R14 ;  /* 0x000000ffff247224 */ /* 0x000fce00078e000e */
[----:B------:R-:W-:Y:S05]  /*29510*/  WARPSYNC.COLLECTIVE R15, `(.L_x_6748) ;  /* 0x000000000f087348 */ /* 0x000fea0003c00000 */
[----:B------:R0:W1:Y:S02]  /*29520*/  SHFL.IDX P6, R14, R13, R12, R11 ;  /* 0x0000000c0d0e7389 */ /* 0x00006400000c000b */
[----:B01----:R-:W-:Y:S01]  /*29530*/  ENDCOLLECTIVE ;  /* 0x000000000000791b */ /* 0x003fe20003800000 */
.L_x_6748:
[----:B------:R-:W-:Y:S01]  /*29540*/  SEL R48, R36, R51, P0 ;  /* 0x0000003324307207 */ /* 0x000fe20000000000 */
[----:B------:R-:W-:Y:S02]  /*29550*/  IMAD.MOV.U32 R13, RZ, RZ, R108 ;  /* 0x000000ffff0d7224 */ /* 0x000fe400078e006c */
[----:B------:R-:W-:-:S07]  /*29560*/  IMAD.MOV.U32 R53, RZ, RZ, R14 ;  /* 0x000000ffff357224 */ /* 0x000fce00078e000e */
[----:B------:R-:W-:Y:S05]  /*29570*/  WARPSYNC.COLLECTIVE R15, `(.L_x_6749) ;  /* 0x000000000f087348 */ /* 0x000fea0003c00000 */
[----:B------:R0:W1:Y:S02]  /*29580*/  SHFL.IDX P6, R14, R13, R12, R11 ;  /* 0x0000000c0d0e7389 */ /* 0x00006400000c000b */
[----:B01----:R-:W-:Y:S01]  /*29590*/  ENDCOLLECTIVE ;  /* 0x000000000000791b */ /* 0x003fe20003800000 */
.L_x_6749:
[----:B------:R-:W-:Y:S01]  /*295a0*/  IMAD.MOV.U32 R13, RZ, RZ, R86 ;  /* 0x000000ffff0d7224 */ /* 0x000fe200078e0056 */
[----:B------:R-:W-:Y:S01]  /*295b0*/  MOV R12, R5 ;  /* 0x00000005000c7202 */ /* 0x000fe20000000f00 */
[----:B------:R-:W-:-:S07]  /*295c0*/  IMAD.MOV.U32 R55, RZ, RZ, R14 ;  /* 0x000000ffff377224 */ /* 0x000fce00078e000e */
[----:B------:R-:W-:Y:S05]  /*295d0*/  WARPSYNC.COLLECTIVE R15, `(.L_x_6750) ;  /* 0x000000000f087348 */ /* 0x000fea0003c00000 */
[----:B------:R0:W1:Y:S02]  /*295e0*/  SHFL.IDX P6, R14, R13, R12, R11 ;  /* 0x0000000c0d0e7389 */ /* 0x00006400000c000b */
[----:B01----:R-:W-:Y:S01]  /*295f0*/  ENDCOLLECTIVE ;  /* 0x000000000000791b */ /* 0x003fe20003800000 */
.L_x_6750:
[----:B------:R-:W-:Y:S01]  /*29600*/  IMAD.MOV.U32 R13, RZ, RZ, R44 ;  /* 0x000000ffff0d7224 */ /* 0x000fe200078e002c */
[----:B------:R-:W-:Y:S01]  /*29610*/  SEL R44, R104, R47, P0 ;  /* 0x0000002f682c7207 */ /* 0x000fe20000000000 */
[----:B------:R-:W-:-:S07]  /*29620*/  IMAD.MOV.U32 R86, RZ, RZ, R14 ;  /* 0x000000ffff567224 */ /* 0x000fce00078e000e */
[----:B------:R-:W-:Y:S05]  /*29630*/  WARPSYNC.COLLECTIVE R15, `(.L_x_6751) ;  /* 0x000000000f087348 */ /* 0x000fea0003c00000 */
[----:B------:R0:W1:Y:S02]  /*29640*/  SHFL.IDX P6, R14, R13, R12, R11 ;  /* 0x0000000c0d0e7389 */ /* 0x00006400000c000b */
[----:B01----:R-:W-:Y:S01]  /*29650*/  ENDCOLLECTIVE ;  /* 0x000000000000791b */ /* 0x003fe20003800000 */
.L_x_6751:
[----:B------:R-:W-:Y:S01]  /*29660*/  IMAD.MOV.U32 R13, RZ, RZ, R128 ;  /* 0x000000ffff0d7224 */ /* 0x000fe200078e0080 */
[----:B------:R-:W-:Y:S01]  /*29670*/  MOV R12, R7 ;  /* 0x00000007000c7202 */ /* 0x000fe20000000f00 */
[----:B------:R-:W-:-:S07]  /*29680*/  IMAD.MOV.U32 R108, RZ, RZ, R14 ;  /* 0x000000ffff6c7224 */ /* 0x000fce00078e000e */
[----:B------:R-:W-:Y:S05]  /*29690*/  WARPSYNC.COLLECTIVE R15, `(.L_x_6752) ;  /* 0x000000000f087348 */ /* 0x000fea0003c00000 */
[----:B------:R0:W1:Y:S02]  /*296a0*/  SHFL.IDX P6, R14, R13, R12, R11 ;  /* 0x0000000c0d0e7389 */ /* 0x00006400000c000b */
[----:B01----:R-:W-:Y:S01]  /*296b0*/  ENDCOLLECTIVE ;  /* 0x000000000000791b */ /* 0x003fe20003800000 */
.L_x_6752:
[----:B------:R-:W-:Y:S02]  /*296c0*/  IMAD.MOV.U32 R13, RZ, RZ, R126 ;  /* 0x000000ffff0d7224 */ /* 0x000fe400078e007e */
[----:B------:R-:W-:-:S07]  /*296d0*/  IMAD.MOV.U32 R57, RZ, RZ, R14 ;  /* 0x000000ffff397224 */ /* 0x000fce00078e000e */
[----:B------:R-:W-:Y:S05]  /*296e0*/  WARPSYNC.COLLECTIVE R15, `(.L_x_6753) ;  /* 0x000000000f087348 */ /* 0x000fea0003c00000 */
[----:B------:R0:W1:Y:S02]  /*296f0*/  SHFL.IDX P6, R14, R13, R12, R11 ;  /* 0x0000000c0d0e7389 */ /* 0x00006400000c000b */
[----:B01----:R-:W-:Y:S01]  /*29700*/  ENDCOLLECTIVE ;  /* 0x000000000000791b */ /* 0x003fe20003800000 */
.L_x_6753:
[----:B------:R-:W-:Y:S01]  /*29710*/  IMAD.MOV.U32 R13, RZ, RZ, R90 ;  /* 0x000000ffff0d7224 */ /* 0x000fe200078e005a */
[----:B------:R-:W-:Y:S01]  /*29720*/  MOV R12, R5 ;  /* 0x00000005000c7202 */ /* 0x000fe20000000f00 */
[----:B------:R-:W-:-:S07]  /*29730*/  IMAD.MOV.U32 R61, RZ, RZ, R14 ;  /* 0x000000ffff3d7224 */ /* 0x000fce00078e000e */
[----:B------:R-:W-:Y:S05]  /*29740*/  WARPSYNC.COLLECTIVE R15, `(.L_x_6754) ;  /* 0x000000000f087348 */ /* 0x000fea0003c00000 */
[----:B------:R0:W1:Y:S02]  /*29750*/  SHFL.IDX P6, R14, R13, R12, R11 ;  /* 0x0000000c0d0e7389 */ /* 0x00006400000c000b */
[----:B01----:R-:W-:Y:S01]  /*29760*/  ENDCOLLECTIVE ;  /* 0x000000000000791b */ /* 0x003fe20003800000 */
.L_x_6754:
[----:B------:R-:W-:Y:S02]  /*29770*/  IMAD.MOV.U32 R13, RZ, RZ, R80 ;  /* 0x000000ffff0d7224 */ /* 0x000fe400078e0050 */
[----:B------:R-:W-:-:S07]  /*29780*/  IMAD.MOV.U32 R90, RZ, RZ, R14 ;  /* 0x000000ffff5a7224 */ /* 0x000fce00078e000e */
[----:B------:R-:W-:Y:S05]  /*29790*/  WARPSYNC.COLLECTIVE R15, `(.L_x_6755) ;  /* 0x000000000f087348 */ /* 0x000fea0003c00000 */
[----:B------:R0:W1:Y:S02]  /*297a0*/  SHFL.IDX P6, R14, R13, R12, R11 ;  /* 0x0000000c0d0e7389 */ /* 0x00006400000c000b */
[----:B01----:R-:W-:Y:S01]  /*297b0*/  ENDCOLLECTIVE ;  /* 0x000000000000791b */ /* 0x003fe20003800000 */
.L_x_6755:
        /* <DEDUP_REMOVED lines=8> */
.L_x_6756:
[----:B------:R-:W-:Y:S02]  /*29840*/  SEL R100, R61, R80, P0 ;  /* 0x000000503d647207 */ /* 0x000fe40000000000 */
[----:B------:R-:W-:Y:S01]  /*29850*/  SEL R102, R80, R61, P0 ;  /* 0x0000003d50667207 */ /* 0x000fe20000000000 */
[----:B------:R-:W-:Y:S02]  /*29860*/  IMAD.MOV.U32 R13, RZ, RZ, R114 ;  /* 0x000000ffff0d7224 */ /* 0x000fe400078e0072 */
[----:B------:R-:W-:-:S07]  /*29870*/  IMAD.MOV.U32 R63, RZ, RZ, R14 ;  /* 0x000000ffff3f7224 */ /* 0x000fce00078e000e */
[----:B------:R-:W-:Y:S05]  /*29880*/  WARPSYNC.COLLECTIVE R15, `(.L_x_6757) ;  /* 0x000000000f087348 */ /* 0x000fea0003c00000 */
[----:B------:R0:W1:Y:S02]  /*29890*/  SHFL.IDX P6, R14, R13, R12, R11 ;  /* 0x0000000c0d0e7389 */ /* 0x00006400000c000b */
[----:B01----:R-:W-:Y:S01]  /*298a0*/  ENDCOLLECTIVE ;  /* 0x000000000000791b */ /* 0x003fe20003800000 */
.L_x_6757:
[----:B------:R-:W-:Y:S01]  /*298b0*/  IMAD.MOV.U32 R13, RZ, RZ, R110 ;  /* 0x000000ffff0d7224 */ /* 0x000fe200078e006e */
[----:B------:R-:W-:Y:S01]  /*298c0*/  MOV R12, R5 ;  /* 0x00000005000c7202 */ /* 0x000fe20000000f00 */
[----:B------:R-:W-:-:S07]  /*298d0*/  IMAD.MOV.U32 R65, RZ, RZ, R14 ;  /* 0x000000ffff417224 */ /* 0x000fce00078e000e */
[----:B------:R-:W-:Y:S05]  /*298e0*/  WARPSYNC.COLLECTIVE R15, `(.L_x_6758) ;  /* 0x000000000f087348 */ /* 0x000fea0003c00000 */
[----:B------:R0:W1:Y:S02]  /*298f0*/  SHFL.IDX P6, R14, R13, R12, R11 ;  /* 0x0000000c0d0e7389 */ /* 0x00006400000c000b */
[----:B01----:R-:W-:Y:S01]  /*29900*/  ENDCOLLECTIVE ;  /* 0x000000000000791b */ /* 0x003fe20003800000 */
.L_x_6758:
        /* <DEDUP_REMOVED lines=8> */
.L_x_6759:
        /* <DEDUP_REMOVED lines=8> */
.L_x_6760:
[----:B------:R-:W-:Y:S02]  /*29a10*/  IMAD.MOV.U32 R13, RZ, RZ, R118 ;  /* 0x000000ffff0d7224 */ /* 0x000fe400078e0076 */
[----:B------:R-:W-:-:S07]  /*29a20*/  IMAD.MOV.U32 R67, RZ, RZ, R14 ;  /* 0x000000ffff437224 */ /* 0x000fce00078e000e */
[----:B------:R-:W-:Y:S05]  /*29a30*/  WARPSYNC.COLLECTIVE R15, `(.L_x_6761) ;  /* 0x000000000f087348 */ /* 0x000fea0003c00000 */
[----:B------:R0:W1:Y:S02]  /*29a40*/  SHFL.IDX P6, R14, R13, R12, R11 ;  /* 0x0000000c0d0e7389 */ /* 0x00006400000c000b */
[----:B01----:R-:W-:Y:S01]  /*29a50*/  ENDCOLLECTIVE ;  /* 0x000000000000791b */ /* 0x003fe20003800000 */
.L_x_6761:
        /* <DEDUP_REMOVED lines=11> */
.L_x_6762:
[----:B------:R-:W-:Y:S02]  /*29b10*/  IMAD.MOV.U32 R13, RZ, RZ, R70 ;  /* 0x000000ffff0d7224 */ /* 0x000fe400078e0046 */
[----:B------:R-:W-:-:S07]  /*29b20*/  IMAD.MOV.U32 R118, RZ, RZ, R14 ;  /* 0x000000ffff767224 */ /* 0x000fce00078e000e */
[----:B------:R-:W-:Y:S05]  /*29b30*/  WARPSYNC.COLLECTIVE R15, `(.L_x_6763) ;  /* 0x000000000f087348 */ /* 0x000fea0003c00000 */
[----:B------:R0:W1:Y:S02]  /*29b40*/  SHFL.IDX P6, R14, R13, R12, R11 ;  /* 0x0000000c0d0e7389 */ /* 0x00006400000c000b */
[----:B01----:R-:W-:Y:S01]  /*29b50*/  ENDCOLLECTIVE ;  /* 0x000000000000791b */ /* 0x003fe20003800000 */
.L_x_6763:
        /* <DEDUP_REMOVED lines=8> */
.L_x_6764:
[----:B------:R-:W-:Y:S02]  /*29be0*/  IMAD.MOV.U32 R13, RZ, RZ, R76 ;  /* 0x000000ffff0d7224 */ /* 0x000fe400078e004c */
[----:B------:R-:W-:-:S07]  /*29bf0*/  IMAD.MOV.U32 R78, RZ, RZ, R14 ;  /* 0x000000ffff4e7224 */ /* 0x000fce00078e000e */
[----:B------:R-:W-:Y:S05]  /*29c00*/  WARPSYNC.COLLECTIVE R15, `(.L_x_6765) ;  /* 0x000000000f087348 */ /* 0x000fea0003c00000 */
[----:B------:R0:W1:Y:S02]  /*29c10*/  SHFL.IDX P6, R14, R13, R12, R11 ;  /* 0x0000000c0d0e7389 */ /* 0x00006400000c000b */
[----:B01----:R-:W-:Y:S01]  /*29c20*/  ENDCOLLECTIVE ;  /* 0x000000000000791b */ /* 0x003fe20003800000 */
.L_x_6765:
[----:B------:R-:W-:Y:S01]  /*29c30*/  IMAD.MOV.U32 R13, RZ, RZ, R40 ;  /* 0x000000ffff0d7224 */ /* 0x000fe200078e0028 */
[----:B------:R-:W-:Y:S02]  /*29c40*/  MOV R12, R5 ;  /* 0x00000005000c7202 */ /* 0x000fe40000000f00 */
[----:B------:R-:W-:Y:S01]  /*29c50*/  SEL R40, R65, R114, P0 ;  /* 0x0000007241287207 */ /* 0x000fe20000000000 */
[----:B------:R-:W-:-:S07]  /*29c60*/  IMAD.MOV.U32 R76, RZ, RZ, R14 ;  /* 0x000000ffff4c7224 */ /* 0x000fce00078e000e */
[----:B------:R-:W-:Y:S05]  /*29c70*/  WARPSYNC.COLLECTIVE R15, `(.L_x_6766) ;  /* 0x000000000f087348 */ /* 0x000fea0003c00000 */
[----:B------:R0:W1:Y:S02]  /*29c80*/  SHFL.IDX P6, R14, R13, R12, R11 ;  /* 0x0000000c0d0e7389 */ /* 0x00006400000c000b */
[----:B01----:R-:W-:Y:S01]  /*29c90*/  ENDCOLLECTIVE ;  /* 0x000000000000791b */ /* 0x003fe20003800000 */
.L_x_6766:
[----:B------:R-:W-:Y:S01]  /*29ca0*/  IMAD.MOV.U32 R13, RZ, RZ, R50 ;  /* 0x000000ffff0d7224 */ /* 0x000fe200078e0032 */
[----:B------:R-:W-:Y:S01]  /*29cb0*/  SEL R50, R114, R65, P0 ;  /* 0x0000004172327207 */ /* 0x000fe20000000000 */
[----:B------:R-:W-:-:S07]  /*29cc0*/  IMAD.MOV.U32 R71, RZ, RZ, R14 ;  /* 0x000000ffff477224 */ /* 0x000fce00078e000e */
[----:B------:R-:W-:Y:S05]  /*29cd0*/  WARPSYNC.COLLECTIVE R15, `(.L_x_6767) ;  /* 0x000000000f087348 */ /* 0x000fea0003c00000 */
[----:B------:R0:W1:Y:S02]  /*29ce0*/  SHFL.IDX P6, R14, R13, R12, R11 ;  /* 0x0000000c0d0e7389 */ /* 0x00006400000c000b */
[----:B01----:R-:W-:Y:S01]  /*29cf0*/  ENDCOLLECTIVE ;  /* 0x000000000000791b */ /* 0x003fe20003800000 */
.L_x_6767:
        /* <DEDUP_REMOVED lines=8> */
.L_x_6768:
[----:B------:R-:W-:Y:S02]  /*29d80*/  IMAD.MOV.U32 R13, RZ, RZ, R72 ;  /* 0x000000ffff0d7224 */ /* 0x000fe400078e0048 */
[----:B------:R-:W-:-:S07]  /*29d90*/  IMAD.MOV.U32 R74, RZ, RZ, R14 ;  /* 0x000000ffff4a7224 */ /* 0x000fce00078e000e */
[----:B------:R-:W-:Y:S05]  /*29da0*/  WARPSYNC.COLLECTIVE R15, `(.L_x_6769) ;  /* 0x000000000f087348 */ /* 0x000fea0003c00000 */
[----:B------:R0:W1:Y:S02]  /*29db0*/  SHFL.IDX P6, R14, R13, R12, R11 ;  /* 0x0000000c0d0e7389 */ /* 0x00006400000c000b */
[----:B01----:R-:W-:Y:S01]  /*29dc0*/  ENDCOLLECTIVE ;  /* 0x000000000000791b */ /* 0x003fe20003800000 */
.L_x_6769:
[----:B------:R-:W-:Y:S01]  /*29dd0*/  IMAD.MOV.U32 R13, RZ, RZ, R60 ;  /* 0x000000ffff0d7224 */ /* 0x000fe200078e003c */
[----:B------:R-:W-:Y:S02]  /*29de0*/  MOV R12, R5 ;  /* 0x00000005000c7202 */ /* 0x000fe40000000f00 */
[----:B------:R-:W-:Y:S01]  /*29df0*/  SEL R60, R76, R73, P0 ;  /* 0x000000494c3c7207 */ /* 0x000fe20000000000 */
[----:B------:R-:W-:-:S07]  /*29e00*/  IMAD.MOV.U32 R72, RZ, RZ, R14 ;  /* 0x000000ffff487224 */ /* 0x000fce00078e000e */
[----:B------:R-:W-:Y:S05]  /*29e10*/  WARPSYNC.COLLECTIVE R15, `(.L_x_6770) ;  /* 0x000000000f087348 */ /* 0x000fea0003c00000 */
[----:B------:R0:W1:Y:S02]  /*29e20*/  SHFL.IDX P6, R14, R13, R12, R11 ;  /* 0x0000000c0d0e7389 */ /* 0x00006400000c000b */
[----:B01----:R-:W-:Y:S01]  /*29e30*/  ENDCOLLECTIVE ;  /* 0x000000000000791b */ /* 0x003fe20003800000 */
.L_x_6770:
[----:B------:R-:W-:Y:S01]  /*29e40*/  IMAD.MOV.U32 R13, RZ, RZ, R56 ;  /* 0x000000ffff0d7224 */ /* 0x000fe200078e0038 */
[----:B------:R-:W-:Y:S01]  /*29e50*/  SEL R56, R70, R69, P0 ;  /* 0x0000004546387207 */ /* 0x000fe20000000000 */
[----:B------:R-:W-:-:S07]  /*29e60*/  IMAD.MOV.U32 R75, RZ, RZ, R14 ;  /* 0x000000ffff4b7224 */ /* 0x000fce00078e000e */
[----:B------:R-:W-:Y:S05]  /*29e70*/  WARPSYNC.COLLECTIVE R15, `(.L_x_6771) ;  /* 0x000000000f087348 */ /* 0x000fea0003c00000 */
[----:B------:R0:W1:Y:S02]  /*29e80*/  SHFL.IDX P6, R14, R13, R12, R11 ;  /* 0x0000000c0d0e7389 */ /* 0x00006400000c000b */
[----:B01----:R-:W-:Y:S01]  /*29e90*/  ENDCOLLECTIVE ;  /* 0x000000000000791b */ /* 0x003fe20003800000 */
.L_x_6771:
[----:B------:R-:W-:Y:S01]  /*29ea0*/  SEL R71, R75, R74, P0 ;  /* 0x0000004a4b477207 */ /* 0x000fe20000000000 */
[----:B------:R-:W-:Y:S01]  /*29eb0*/  IMAD.MOV.U32 R13, RZ, RZ, R68 ;  /* 0x000000ffff0d7224 */ /* 0x000fe200078e0044 */
[----:B------:R-:W-:Y:S01]  /*29ec0*/  MOV R12, R7 ;  /* 0x00000007000c7202 */ /* 0x000fe20000000f00 */
[----:B------:R-:W-:-:S07]  /*29ed0*/  IMAD.MOV.U32 R77, RZ, RZ, R14 ;  /* 0x000000ffff4d7224 */ /* 0x000fce00078e000e */
[----:B------:R-:W-:Y:S05]  /*29ee0*/  WARPSYNC.COLLECTIVE R15, `(.L_x_6772) ;  /* 0x000000000f087348 */ /* 0x000fea0003c00000 */
[----:B------:R0:W1:Y:S02]  /*29ef0*/  SHFL.IDX P6, R14, R13, R12, R11 ;  /* 0x0000000c0d0e7389 */ /* 0x00006400000c000b */
[----:B01----:R-:W-:Y:S01]  /*29f00*/  ENDCOLLECTIVE ;  /* 0x000000000000791b */ /* 0x003fe20003800000 */
.L_x_6772:
[----:B------:R-:W-:Y:S02]  /*29f10*/  IMAD.MOV.U32 R13, RZ, RZ, R66 ;  /* 0x000000ffff0d7224 */ /* 0x000fe400078e0042 */
[----:B------:R-:W-:-:S07]  /*29f20*/  IMAD.MOV.U32 R9, RZ, RZ, R14 ;  /* 0x000000ffff097224 */ /* 0x000fce00078e000e */
[----:B------:R-:W-:Y:S05]  /*29f30*/  WARPSYNC.COLLECTIVE R15, `(.L_x_6773) ;  /* 0x000000000f087348 */ /* 0x000fea0003c00000 */
[----:B------:R0:W1:Y:S02]  /*29f40*/  SHFL.IDX P6, R14, R13, R12, R11 ;  /* 0x0000000c0d0e7389 */ /* 0x00006400000c000b */
[----:B01----:R-:W-:Y:S01]  /*29f50*/  ENDCOLLECTIVE ;  /* 0x000000000000791b */ /* 0x003fe20003800000 */
.L_x_6773:
[----:B------:R-:W-:Y:S01]  /*29f60*/  IMAD.MOV.U32 R13, RZ, RZ, R54 ;  /* 0x000000ffff0d7224 */ /* 0x000fe200078e0036 */
[----:B------:R-:W-:Y:S02]  /*29f70*/  MOV R12, R5 ;  /* 0x00000005000c7202 */ /* 0x000fe40000000f00 */
[----:B------:R-:W-:Y:S02]  /*29f80*/  SEL R54, R69, R70, P0 ;  /* 0x0000004645367207 */ /* 0x000fe40000000000 */
[----:B------:R-:W-:Y:S02]  /*29f90*/  SEL R69, R74, R75, P0 ;  /* 0x0000004b4a457207 */ /* 0x000fe40000000000 */
[----:B------:R-:W-:Y:S01]  /*29fa0*/  SEL R70, R77, R72, P0 ;  /* 0x000000484d467207 */ /* 0x000fe20000000000 */
[----:B------:R-:W-:-:S07]  /*29fb0*/  IMAD.MOV.U32 R25, RZ, RZ, R14 ;  /* 0x000000ffff197224 */ /* 0x000fce00078e000e */
[----:B------:R-:W-:Y:S05]  /*29fc0*/  WARPSYNC.COLLECTIVE R15, `(.L_x_6774) ;  /* 0x000000000f087348 */ /* 0x000fea0003c00000 */
[----:B------:R0:W1:Y:S02]  /*29fd0*/  SHFL.IDX P6, R14, R13, R12, R11 ;  /* 0x0000000c0d0e7389 */ /* 0x00006400000c000b */
[----:B01----:R-:W-:Y:S01]  /*29fe0*/  ENDCOLLECTIVE ;  /* 0x000000000000791b */ /* 0x003fe20003800000 */
.L_x_6774:
[----:B------:R-:W-:Y:S01]  /*29ff0*/  IMAD.MOV.U32 R13, RZ, RZ, R52 ;  /* 0x000000ffff0d7224 */ /* 0x000fe200078e0034 */
[----:B------:R-:W-:Y:S01]  /*2a000*/  SEL R52, R72, R77, P0 ;  /* 0x0000004d48347207 */ /* 0x000fe20000000000 */
[----:B------:R-:W-:-:S07]  /*2a010*/  IMAD.MOV.U32 R66, RZ, RZ, R14 ;  /* 0x000000ffff427224 */ /* 0x000fce00078e000e */
[----:B------:R-:W-:Y:S05]  /*2a020*/  WARPSYNC.COLLECTIVE R15, `(.L_x_6775) ;  /* 0x000000000f087348 */ /* 0x000fea0003c00000 */
[----:B------:R0:W1:Y:S02]  /*2a030*/  SHFL.IDX P6, R14, R13, R12, R11 ;  /* 0x0000000c0d0e7389 */ /* 0x00006400000c000b */
[----:B01----:R-:W-:Y:S01]  /*2a040*/  ENDCOLLECTIVE ;  /* 0x000000000000791b */ /* 0x003fe20003800000 */
.L_x_6775:
[----:B------:R-:W-:Y:S01]  /*2a050*/  SEL R75, R66, R9, P0 ;  /* 0x00000009424b7207 */ /* 0x000fe20000000000 */
[----:B------:R-:W-:Y:S01]  /*2a060*/  IMAD.MOV.U32 R13, RZ, RZ, R64 ;  /* 0x000000ffff0d7224 */ /* 0x000fe200078e0040 */
[----:B------:R-:W-:Y:S01]  /*2a070*/  MOV R12, R7 ;  /* 0x00000007000c7202 */ /* 0x000fe20000000f00 */
[----:B------:R-:W-:-:S07]  /*2a080*/  IMAD.MOV.U32 R68, RZ, RZ, R14 ;  /* 0x000000ffff447224 */ /* 0x000fce00078e000e */
[----:B------:R-:W-:Y:S05]  /*2a090*/  WARPSYNC.COLLECTIVE R15, `(.L_x_6776) ;  /* 0x000000000f087348 */ /* 0x000fea0003c00000 */
[----:B------:R0:W1:Y:S02]  /*2a0a0*/  SHFL.IDX P6, R14, R13, R12, R11 ;  /* 0x0000000c0d0e7389 */ /* 0x00006400000c000b */
[----:B01----:R-:W-:Y:S01]  /*2a0b0*/  ENDCOLLECTIVE ;  /* 0x000000000000791b */ /* 0x003fe20003800000 */
.L_x_6776:
        /* <DEDUP_REMOVED lines=9> */
.L_x_6777:
[----:B------:R-:W-:Y:S01]  /*2a150*/  IMAD.MOV.U32 R13, RZ, RZ, R30 ;  /* 0x000000ffff0d7224 */ /* 0x000fe200078e001e */
[----:B------:R-:W-:Y:S01]  /*2a160*/  MOV R12, R5 ;  /* 0x00000005000c7202 */ /* 0x000fe20000000f00 */
[----:B------:R-:W-:-:S07]  /*2a170*/  IMAD.MOV.U32 R29, RZ, RZ, R14 ;  /* 0x000000ffff1d7224 */ /* 0x000fce00078e000e */
[----:B------:R-:W-:Y:S05]  /*2a180*/  WARPSYNC.COLLECTIVE R15, `(.L_x_6778) ;  /* 0x000000000f087348 */ /* 0x000fea0003c00000 */
[----:B------:R0:W1:Y:S02]  /*2a190*/  SHFL.IDX P6, R14, R13, R12, R11 ;  /* 0x0000000c0d0e7389 */ /* 0x00006400000c000b */
[----:B01----:R-:W-:Y:S01]  /*2a1a0*/  ENDCOLLECTIVE ;  /* 0x000000000000791b */ /* 0x003fe20003800000 */
.L_x_6778:
[----:B------:R-:W-:Y:S02]  /*2a1b0*/  IMAD.MOV.U32 R13, RZ, RZ, R28 ;  /* 0x000000ffff0d7224 */ /* 0x000fe400078e001c */
[----:B------:R-:W-:-:S07]  /*2a1c0*/  IMAD.MOV.U32 R30, RZ, RZ, R14 ;  /* 0x000000ffff1e7224 */ /* 0x000fce00078e000e */
[----:B------:R-:W-:Y:S05]  /*2a1d0*/  WARPSYNC.COLLECTIVE R15, `(.L_x_6779) ;  /* 0x000000000f087348 */ /* 0x000fea0003c00000 */
[----:B------:R0:W1:Y:S02]  /*2a1e0*/  SHFL.IDX P6, R14, R13, R12, R11 ;  /* 0x0000000c0d0e7389 */ /* 0x00006400000c000b */
[----:B01----:R-:W-:Y:S01]  /*2a1f0*/  ENDCOLLECTIVE ;  /* 0x000000000000791b */ /* 0x003fe20003800000 */
.L_x_6779:
        /* <DEDUP_REMOVED lines=8> */
.L_x_6780:
[----:B------:R-:W-:Y:S02]  /*2a280*/  SEL R76, R29, R28, P0 ;  /* 0x0000001c1d4c7207 */ /* 0x000fe40000000000 */
[----:B------:R-:W-:Y:S01]  /*2a290*/  SEL R114, R28, R29, P0 ;  /* 0x0000001d1c727207 */ /* 0x000fe20000000000 */
[----:B------:R-:W-:Y:S02]  /*2a2a0*/  IMAD.MOV.U32 R13, RZ, RZ, R32 ;  /* 0x000000ffff0d7224 */ /* 0x000fe400078e0020 */
[----:B------:R-:W-:-:S07]  /*2a2b0*/  IMAD.MOV.U32 R34, RZ, RZ, R14 ;  /* 0x000000ffff227224 */ /* 0x000fce00078e000e */
[----:B------:R-:W-:Y:S05]  /*2a2c0*/  WARPSYNC.COLLECTIVE R15, `(.L_x_6781) ;  /* 0x000000000f087348 */ /* 0x000fea0003c00000 */
[----:B------:R0:W1:Y:S02]  /*2a2d0*/  SHFL.IDX P6, R14, R13, R12, R11 ;  /* 0x0000000c0d0e7389 */ /* 0x00006400000c000b */
[----:B01----:R-:W-:Y:S01]  /*2a2e0*/  ENDCOLLECTIVE ;  /* 0x000000000000791b */ /* 0x003fe20003800000 */
.L_x_6781:
[----:B------:R-:W-:Y:S01]  /*2a2f0*/  IMAD.MOV.U32 R13, RZ, RZ, R26 ;  /* 0x000000ffff0d7224 */ /* 0x000fe200078e001a */
[----:B------:R-:W-:Y:S01]  /*2a300*/  MOV R12, R5 ;  /* 0x00000005000c7202 */ /* 0x000fe20000000f00 */
[----:B------:R-:W-:-:S07]  /*2a310*/  IMAD.MOV.U32 R32, RZ, RZ, R14 ;  /* 0x000000ffff207224 */ /* 0x000fce00078e000e */
[----:B------:R-:W-:Y:S05]  /*2a320*/  WARPSYNC.COLLECTIVE R15, `(.L_x_6782) ;  /* 0x000000000f087348 */ /* 0x000fea0003c00000 */
[----:B------:R0:W1:Y:S02]  /*2a330*/  SHFL.IDX P6, R14, R13, R12, R11 ;  /* 0x0000000c0d0e7389 */ /* 0x00006400000c000b */
[----:B01----:R-:W-:Y:S01]  /*2a340*/  ENDCOLLECTIVE ;  /* 0x000000000000791b */ /* 0x003fe20003800000 */
.L_x_6782:
[----:B------:R-:W-:Y:S02]  /*2a350*/  IMAD.MOV.U32 R13, RZ, RZ, R24 ;  /* 0x000000ffff0d7224 */ /* 0x000fe400078e0018 */
[----:B------:R-:W-:-:S07]  /*2a360*/  IMAD.MOV.U32 R109, RZ, RZ, R14 ;  /* 0x000000ffff6d7224 */ /* 0x000fce00078e000e */
[----:B------:R-:W-:Y:S05]  /*2a370*/  WARPSYNC.COLLECTIVE R15, `(.L_x_6783) ;  /* 0x000000000f087348 */ /* 0x000fea0003c00000 */
[----:B------:R0:W1:Y:S02]  /*2a380*/  SHFL.IDX P6, R14, R13, R12, R11 ;  /* 0x0000000c0d0e7389 */ /* 0x00006400000c000b */
[----:B01----:R-:W-:Y:S01]  /*2a390*/  ENDCOLLECTIVE ;  /* 0x000000000000791b */ /* 0x003fe20003800000 */
.L_x_6783:
[----:B------:R-:W-:Y:S02]  /*2a3a0*/  SEL R119, R34, R109, P0 ;  /* 0x0000006d22777207 */ /* 0x000fe40000000000 */
[----:B------:R-:W-:Y:S01]  /*2a3b0*/  SEL R125, R109, R34, P0 ;  /* 0x000000226d7d7207 */ /* 0x000fe20000000000 */
[----:B------:R-:W-:Y:S02]  /*2a3c0*/  IMAD.MOV.U32 R109, RZ, RZ, RZ ;  /* 0x000000ffff6d7224 */ /* 0x000fe400078e00ff */
[----:B------:R-:W-:Y:S01]  /*2a3d0*/  IMAD.MOV.U32 R13, RZ, RZ, R10 ;  /* 0x000000ffff0d7224 */ /* 0x000fe200078e000a */
[----:B------:R-:W-:Y:S01]  /*2a3e0*/  MOV R12, R7 ;  /* 0x00000007000c7202 */ /* 0x000fe20000000f00 */
[----:B------:R-:W-:-:S07]  /*2a3f0*/  IMAD.MOV.U32 R111, RZ, RZ, R14 ;  /* 0x000000ffff6f7224 */ /* 0x000fce00078e000e */
[----:B------:R-:W-:Y:S05]  /*2a400*/  WARPSYNC.COLLECTIVE R15, `(.L_x_6784) ;  /* 0x000000000f087348 */ /* 0x000fea0003c00000 */
[----:B------:R0:W1:Y:S02]  /*2a410*/  SHFL.IDX P6, R14, R13, R12, R11 ;  /* 0x0000000c0d0e7389 */ /* 0x00006400000c000b */
[----:B01----:R-:W-:Y:S01]  /*2a420*/  ENDCOLLECTIVE ;  /* 0x000000000000791b */ /* 0x003fe20003800000 */
.L_x_6784:
[----:B------:R-:W-:Y:S02]  /*2a430*/  SEL R118, R32, R111, P0 ;  /* 0x0000006f20767207 */ /* 0x000fe40000000000 */
[----:B------:R-:W-:Y:S01]  /*2a440*/  SEL R124, R111, R32, P0 ;  /* 0x000000206f7c7207 */ /* 0x000fe20000000000 */
[----:B------:R-:W-:Y:S02]  /*2a450*/  IMAD.MOV.U32 R13, RZ, RZ, R4 ;  /* 0x000000ffff0d7224 */ /* 0x000fe400078e0004 */
[----:B------:R-:W-:-:S07]  /*2a460*/  IMAD.MOV.U32 R10, RZ, RZ, R14 ;  /* 0x000000ffff0a7224 */ /* 0x000fce00078e000e */
[----:B------:R-:W-:Y:S05]  /*2a470*/  WARPSYNC.COLLECTIVE R15, `(.L_x_6785) ;  /* 0x000000000f087348 */ /* 0x000fea0003c00000 */
[----:B------:R0:W1:Y:S02]  /*2a480*/  SHFL.IDX P6, R14, R13, R12, R11 ;  /* 0x0000000c0d0e7389 */ /* 0x00006400000c000b */
[----:B01----:R-:W-:Y:S01]  /*2a490*/  ENDCOLLECTIVE ;  /* 0x000000000000791b */ /* 0x003fe20003800000 */
.L_x_6785:
[----:B------:R-:W-:Y:S01]  /*2a4a0*/  IMAD.MOV.U32 R13, RZ, RZ, R8 ;  /* 0x000000ffff0d7224 */ /* 0x000fe200078e0008 */
[----:B------:R-:W-:Y:S01]  /*2a4b0*/  MOV R12, R5 ;  /* 0x00000005000c7202 */ /* 0x000fe20000000f00 */
[----:B------:R-:W-:-:S07]  /*2a4c0*/  IMAD.MOV.U32 R4, RZ, RZ, R14 ;  /* 0x000000ffff047224 */ /* 0x000fce00078e000e */
[----:B------:R-:W-:Y:S05]  /*2a4d0*/  WARPSYNC.COLLECTIVE R15, `(.L_x_6786) ;  /* 0x000000000f087348 */ /* 0x000fea0003c00000 */
[----:B------:R0:W1:Y:S02]  /*2a4e0*/  SHFL.IDX P6, R14, R13, R12, R11 ;  /* 0x0000000c0d0e7389 */ /* 0x00006400000c000b */
[----:B01----:R-:W-:Y:S01]  /*2a4f0*/  ENDCOLLECTIVE ;  /* 0x000000000000791b */ /* 0x003fe20003800000 */
.L_x_6786:
[----:B------:R-:W-:Y:S02]  /*2a500*/  IMAD.MOV.U32 R13, RZ, RZ, R6 ;  /* 0x000000ffff0d7224 */ /* 0x000fe400078e0006 */
[----:B------:R-:W-:-:S07]  /*2a510*/  IMAD.MOV.U32 R7, RZ, RZ, R14 ;  /* 0x000000ffff077224 */ /* 0x000fce00078e000e */
[----:B------:R-:W-:Y:S05]  /*2a520*/  WARPSYNC.COLLECTIVE R15, `(.L_x_6787) ;  /* 0x000000000f087348 */ /* 0x000fea0003c00000 */
[----:B------:R0:W1:Y:S02]  /*2a530*/  SHFL.IDX P6, R14, R13, R12, R11 ;  /* 0x0000000c0d0e7389 */ /* 0x00006400000c000b */
[----:B01----:R-:W-:Y:S01]  /*2a540*/  ENDCOLLECTIVE ;  /* 0x000000000000791b */ /* 0x003fe20003800000 */
.L_x_6787:
[----:B------:R-:W-:Y:S05]  /*2a550*/  BRA `(.L_x_6788) ;  /* 0xffffff3000547947 */ /* 0x000fea000383ffff */
.L_x_6548:
[----:B------:R-:W-:Y:S01]  /*2a560*/  IMAD.MOV.U32 R13, RZ, RZ, R3 ;  /* 0x000000ffff0d7224 */ /* 0x000fe200078e0003 */
[----:B------:R-:W-:Y:S01]  /*2a570*/  MOV R12, RZ ;  /* 0x000000ff000c7202 */ /* 0x000fe20000000f00 */
[----:B------:R-:W-:Y:S02]  /*2a580*/  IMAD.MOV.U32 R11, RZ, RZ, 0x181f ;  /* 0x0000181fff0b7424 */ /* 0x000fe400078e00ff */
[----:B------:R-:W-:-:S07]  /*2a590*/  IMAD.MOV.U32 R15, RZ, RZ, -0x1 ;  /* 0xffffffffff0f7424 */ /* 0x000fce00078e00ff */
[----:B-----5:R-:W-:Y:S05]  /*2a5a0*/  WARPSYNC.COLLECTIVE R15, `(.L_x_6789) ;  /* 0x000000000f087348 */ /* 0x020fea0003c00000 */
[----:B------:R0:W1:Y:S02]  /*2a5b0*/  SHFL.IDX P6, R14, R13, R12, R11 ;  /* 0x0000000c0d0e7389 */ /* 0x00006400000c000b */
[----:B01---5:R-:W-:Y:S01]  /*2a5c0*/  ENDCOLLECTIVE ;  /* 0x000000000000791b */ /* 0x023fe20003800000 */
.L_x_6789:
[----:B------:R-:W-:Y:S02]  /*2a5d0*/  IMAD.MOV.U32 R13, RZ, RZ, R2 ;  /* 0x000000ffff0d7224 */ /* 0x000fe400078e0002 */
[----:B------:R-:W-:-:S07]  /*2a5e0*/  IMAD.MOV.U32 R0, RZ, RZ, R14 ;  /* 0x000000ffff007224 */ /* 0x000fce00078e000e */
[----:B------:R-:W-:Y:S05]  /*2a5f0*/  WARPSYNC.COLLECTIVE R15, `(.L_x_6790) ;  /* 0x000000000f087348 */ /* 0x000fea0003c00000 */
[----:B------:R0:W1:Y:S02]  /*2a600*/  SHFL.IDX P6, R14, R13, R12, R11 ;  /* 0x0000000c0d0e7389 */ /* 0x00006400000c000b */
[----:B01----:R-:W-:Y:S01]  /*2a610*/  ENDCOLLECTIVE ;  /* 0x000000000000791b */ /* 0x003fe20003800000 */
.L_x_6790:
[----:B------:R-:W-:Y:S05]  /*2a620*/  BRA `(.L_x_6791) ;  /* 0xffffff4000107947 */ /* 0x000fea000383ffff */
.L_x_6551:
[----:B------:R-:W-:Y:S01]  /*2a630*/  BSSY B1, `(.L_x_6792) ;  /* 0x0000008000017945 */ /* 0x000fe20003800000 */
[----:B------:R-:W-:Y:S01]  /*2a640*/  MOV R13, R3 ;  /* 0x00000003000d7202 */ /* 0x000fe20000000f00 */
[----:B------:R-:W-:Y:S02]  /*2a650*/  IMAD.MOV.U32 R12, RZ, RZ, 0x1 ;  /* 0x00000001ff0c7424 */ /* 0x000fe400078e00ff */
[----:B------:R-:W-:Y:S02]  /*2a660*/  IMAD.MOV.U32 R11, RZ, RZ, 0x181f ;  /* 0x0000181fff0b7424 */ /* 0x000fe400078e00ff */
[----:B---3--:R-:W-:-:S07]  /*2a670*/  IMAD.MOV.U32 R15, RZ, RZ, -0x1 ;  /* 0xffffffffff0f7424 */ /* 0x008fce00078e00ff */
[----:B012--5:R-:W-:Y:S05]  /*2a680*/  WARPSYNC.COLLECTIVE R15, `(.L_x_6793) ;  /* 0x000000000f087348 */ /* 0x027fea0003c00000 */
[----:B--2---:R2:W3:Y:S02]  /*2a690*/  SHFL.IDX P6, R14, R13, R12, R11 ;  /* 0x0000000c0d0e7389 */ /* 0x0044e400000c000b */
[----:B0123-5:R-:W-:Y:S01]  /*2a6a0*/  ENDCOLLECTIVE ;  /* 0x000000000000791b */ /* 0x02ffe20003800000 */
.L_x_6793:
[----:B------:R-:W-:Y:S05]  /*2a6b0*/  BSYNC B1 ;  /* 0x0000000000017941 */ /* 0x000fea0003800000 */
.L_x_6792:
        /* <DEDUP_REMOVED lines=8> */
.L_x_6794:
[----:B------:R-:W-:Y:S05]  /*2a740*/  BRA `(.L_x_6795) ;  /* 0xffffff40001c7947 */ /* 0x000fea000383ffff */
.L_x_6554:
        /* <DEDUP_REMOVED lines=8> */
.L_x_6797:
[----:B------:R-:W-:Y:S05]  /*2a7d0*/  BSYNC B1 ;  /* 0x0000000000017941 */ /* 0x000fea0003800000 */
.L_x_6796:
        /* <DEDUP_REMOVED lines=8> */
.L_x_6798:
[----:B------:R-:W-:Y:S05]  /*2a860*/  BRA `(.L_x_6799) ;  /* 0xffffff4000287947 */ /* 0x000fea000383ffff */
.L_x_6557:
        /* <DEDUP_REMOVED lines=8> */
.L_x_6801:
[----:B------:R-:W-:Y:S05]  /*2a8f0*/  BSYNC B1 ;  /* 0x0000000000017941 */ /* 0x000fea0003800000 */
.L_x_6800:
        /* <DEDUP_REMOVED lines=8> */
.L_x_6802:
[----:B------:R-:W-:Y:S05]  /*2a980*/  BRA `(.L_x_6803) ;  /* 0xffffff4000347947 */ /* 0x000fea000383ffff */
.L_x_6559:
[----:B------:R-:W-:Y:S01]  /*2a990*/  IMAD.MOV.U32 R13, RZ, RZ, R6 ;  /* 0x000000ffff0d7224 */ /* 0x000fe200078e0006 */
[----:B------:R-:W-:Y:S01]  /*2a9a0*/  MOV R15, 0xffffffff ;  /* 0xffffffff000f7802 */ /* 0x000fe20000000f00 */
[----:B------:R-:W-:Y:S02]  /*2a9b0*/  IMAD.MOV.U32 R12, RZ, RZ, RZ ;  /* 0x000000ffff0c7224 */ /* 0x000fe400078e00ff */
[----:B------:R-:W-:-:S07]  /*2a9c0*/  IMAD.MOV.U32 R11, RZ, RZ, 0x1c1f ;  /* 0x00001c1fff0b7424 */ /* 0x000fce00078e00ff */
[----:B------:R-:W-:Y:S05]  /*2a9d0*/  WARPSYNC.COLLECTIVE R15, `(.L_x_6804) ;  /* 0x000000000f087348 */ /* 0x000fea0003c00000 */
[----:B------:R0:W1:Y:S02]  /*2a9e0*/  SHFL.IDX P6, R14, R13, R12, R11 ;  /* 0x0000000c0d0e7389 */ /* 0x00006400000c000b */
[----:B01----:R-:W-:Y:S01]  /*2a9f0*/  ENDCOLLECTIVE ;  /* 0x000000000000791b */ /* 0x003fe20003800000 */
.L_x_6804:
[----:B------:R-:W-:Y:S02]  /*2aa00*/  IMAD.MOV.U32 R13, RZ, RZ, R4 ;  /* 0x000000ffff0d7224 */ /* 0x000fe400078e0004 */
[----:B------:R-:W-:-:S07]  /*2aa10*/  IMAD.MOV.U32 R5, RZ, RZ, R14 ;  /* 0x000000ffff057224 */ /* 0x000fce00078e000e */
[----:B------:R-:W-:Y:S05]  /*2aa20*/  WARPSYNC.COLLECTIVE R15, `(.L_x_6805) ;  /* 0x000000000f087348 */ /* 0x000fea0003c00000 */
[----:B------:R0:W1:Y:S02]  /*2aa30*/  SHFL.IDX P6, R14, R13, R12, R11 ;  /* 0x0000000c0d0e7389 */ /* 0x00006400000c000b */
[----:B01----:R-:W-:Y:S01]  /*2aa40*/  ENDCOLLECTIVE ;  /* 0x000000000000791b */ /* 0x003fe20003800000 */
.L_x_6805:
[----:B------:R-:W-:Y:S05]  /*2aa50*/  BRA `(.L_x_6806) ;  /* 0xffffff4400587947 */ /* 0x000fea000383ffff */
.L_x_6562:
[----:B------:R-:W-:Y:S01]  /*2aa60*/  BSSY B1, `(.L_x_6807) ;  /* 0x0000008000017945 */ /* 0x000fe20003800000 */
[----:B0-----:R-:W-:Y:S01]  /*2aa70*/  IMAD.MOV.U32 R13, RZ, RZ, R6 ;  /* 0x000000ffff0d7224 */ /* 0x001fe200078e0006 */
[----:B------:R-:W-:Y:S01]  /*2aa80*/  MOV R11, 0x1c1f ;  /* 0x00001c1f000b7802 */ /* 0x000fe20000000f00 */
[----:B------:R-:W-:Y:S02]  /*2aa90*/  IMAD.MOV.U32 R12, RZ, RZ, 0x1 ;  /* 0x00000001ff0c7424 */ /* 0x000fe400078e00ff */
[----:B------:R-:W-:-:S07]  /*2aaa0*/  IMAD.MOV.U32 R15, RZ, RZ, -0x1 ;  /* 0xffffffffff0f7424 */ /* 0x000fce00078e00ff */
[----:B-12---:R-:W-:Y:S05]  /*2aab0*/  WARPSYNC.COLLECTIVE R15, `(.L_x_6808) ;  /* 0x000000000f087348 */ /* 0x006fea0003c00000 */
[----:B--2---:R0:W2:Y:S02]  /*2aac0*/  SHFL.IDX P6, R14, R13, R12, R11 ;  /* 0x0000000c0d0e7389 */ /* 0x0040a400000c000b */
[----:B012---:R-:W-:Y:S01]  /*2aad0*/  ENDCOLLECTIVE ;  /* 0x000000000000791b */ /* 0x007fe20003800000 */
.L_x_6808:
[----:B------:R-:W-:Y:S05]  /*2aae0*/  BSYNC B1 ;  /* 0x0000000000017941 */ /* 0x000fea0003800000 */
.L_x_6807:
        /* <DEDUP_REMOVED lines=8> */
.L_x_6809:
[----:B------:R-:W-:Y:S05]  /*2ab70*/  BRA `(.L_x_6810) ;  /* 0xffffff48007c7947 */ /* 0x000fea000383ffff */
.L_x_6566:
[----:B------:R-:W-:Y:S01]  /*2ab80*/  IMAD.MOV.U32 R13, RZ, RZ, R3 ;  /* 0x000000ffff0d7224 */ /* 0x000fe200078e0003 */
[----:B------:R-:W-:Y:S01]  /*2ab90*/  MOV R15, 0xffffffff ;  /* 0xffffffff000f7802 */ /* 0x000fe20000000f00 */
[----:B------:R-:W-:Y:S02]  /*2aba0*/  IMAD.MOV.U32 R12, RZ, RZ, RZ ;  /* 0x000000ffff0c7224 */ /* 0x000fe400078e00ff */
[----:B------:R-:W-:-:S07]  /*2abb0*/  IMAD.MOV.U32 R11, RZ, RZ, 0x181f ;  /* 0x0000181fff0b7424 */ /* 0x000fce00078e00ff */
[----:B------:R-:W-:Y:S05]  /*2abc0*/  WARPSYNC.COLLECTIVE R15, `(.L_x_6811) ;  /* 0x000000000f087348 */ /* 0x000fea0003c00000 */
[----:B------:R0:W1:Y:S02]  /*2abd0*/  SHFL.IDX P6, R14, R13, R12, R11 ;  /* 0x0000000c0d0e7389 */ /* 0x00006400000c000b */
[----:B01----:R-:W-:Y:S01]  /*2abe0*/  ENDCOLLECTIVE ;  /* 0x000000000000791b */ /* 0x003fe20003800000 */
.L_x_6811:
[----:B------:R-:W-:Y:S02]  /*2abf0*/  IMAD.MOV.U32 R13, RZ, RZ, R2 ;  /* 0x000000ffff0d7224 */ /* 0x000fe400078e0002 */
[----:B------:R-:W-:-:S07]  /*2ac00*/  IMAD.MOV.U32 R0, RZ, RZ, R14 ;  /* 0x000000ffff007224 */ /* 0x000fce00078e000e */
[----:B------:R-:W-:Y:S05]  /*2ac10*/  WARPSYNC.COLLECTIVE R15, `(.L_x_6812) ;  /* 0x000000000f087348 */ /* 0x000fea0003c00000 */
[----:B------:R0:W1:Y:S02]  /*2ac20*/  SHFL.IDX P6, R14, R13, R12, R11 ;  /* 0x0000000c0d0e7389 */ /* 0x00006400000c000b */
[----:B01----:R-:W-:Y:S01]  /*2ac30*/  ENDCOLLECTIVE ;  /* 0x000000000000791b */ /* 0x003fe20003800000 */
.L_x_6812:
[----:B------:R-:W-:Y:S05]  /*2ac40*/  BRA `(.L_x_6813) ;  /* 0xffffff5400cc7947 */ /* 0x000fea000383ffff */
.L_x_6569:
[----:B------:R-:W-:Y:S01]  /*2ac50*/  BSSY B1, `(.L_x_6814) ;  /* 0x0000008000017945 */ /* 0x000fe20003800000 */
[----:B------:R-:W-:Y:S01]  /*2ac60*/  IMAD.MOV.U32 R13, RZ, RZ, R3 ;  /* 0x000000ffff0d7224 */ /* 0x000fe200078e0003 */
[----:B------:R-:W-:Y:S01]  /*2ac70*/  MOV R11, 0x181f ;  /* 0x0000181f000b7802 */ /* 0x000fe20000000f00 */
[----:B------:R-:W-:Y:S02]  /*2ac80*/  IMAD.MOV.U32 R12, RZ, RZ, 0x1 ;  /* 0x00000001ff0c7424 */ /* 0x000fe400078e00ff */
[----:B---3--:R-:W-:-:S07]  /*2ac90*/  IMAD.MOV.U32 R15, RZ, RZ, -0x1 ;  /* 0xffffffffff0f7424 */ /* 0x008fce00078e00ff */
[----:B012---:R-:W-:Y:S05]  /*2aca0*/  WARPSYNC.COLLECTIVE R15, `(.L_x_6815) ;  /* 0x000000000f087348 */ /* 0x007fea0003c00000 */
[----:B--2---:R2:W3:Y:S02]  /*2acb0*/  SHFL.IDX P6, R14, R13, R12, R11 ;  /* 0x0000000c0d0e7389 */ /* 0x0044e400000c000b */
[----:B0123--:R-:W-:Y:S01]  /*2acc0*/  ENDCOLLECTIVE ;  /* 0x000000000000791b */ /* 0x00ffe20003800000 */
.L_x_6815:
[----:B------:R-:W-:Y:S05]  /*2acd0*/  BSYNC B1 ;  /* 0x0000000000017941 */ /* 0x000fea0003800000 */
.L_x_6814:
        /* <DEDUP_REMOVED lines=8> */
.L_x_6816:
[----:B------:R-:W-:Y:S05]  /*2ad60*/  BRA `(.L_x_6817) ;  /* 0xffffff5400e07947 */ /* 0x000fea000383ffff */
.L_x_6572:
[----:B------:R-:W-:Y:S01]  /*2ad70*/  BSSY B1, `(.L_x_6818) ;  /* 0x0000008000017945 */ /* 0x000fe20003800000 */
[----:B------:R-:W-:Y:S01]  /*2ad80*/  IMAD.MOV.U32 R13, RZ, RZ, R3 ;  /* 0x000000ffff0d7224 */ /* 0x000fe200078e0003 */
[----:B---3--:R-:W-:Y:S01]  /*2ad90*/  MOV R15, 0xffffffff ;  /* 0xffffffff000f7802 */ /* 0x008fe20000000f00 */
[----:B------:R-:W-:Y:S02]  /*2ada0*/  IMAD.MOV.U32 R12, RZ, RZ, 0x2 ;  /* 0x00000002ff0c7424 */ /* 0x000fe400078e00ff */
[----:B------:R-:W-:-:S07]  /*2adb0*/  IMAD.MOV.U32 R11, RZ, RZ, 0x181f ;  /* 0x0000181fff0b7424 */ /* 0x000fce00078e00ff */
[----:B012-4-:R-:W-:Y:S05]  /*2adc0*/  WARPSYNC.COLLECTIVE R15, `(.L_x_6819) ;  /* 0x000000000f087348 */ /* 0x017fea0003c00000 */
[----:B--2---:R2:W3:Y:S02]  /*2add0*/  SHFL.IDX P6, R14, R13, R12, R11 ;  /* 0x0000000c0d0e7389 */ /* 0x0044e400000c000b */
[----:B01234-:R-:W-:Y:S01]  /*2ade0*/  ENDCOLLECTIVE ;  /* 0x000000000000791b */ /* 0x01ffe20003800000 */
.L_x_6819:
[----:B------:R-:W-:Y:S05]  /*2adf0*/  BSYNC B1 ;  /* 0x0000000000017941 */ /* 0x000fea0003800000 */
.L_x_6818:
        /* <DEDUP_REMOVED lines=8> */
.L_x_6820:
[----:B------:R-:W-:Y:S05]  /*2ae80*/  BRA `(.L_x_6821) ;  /* 0xffffff5400f07947 */ /* 0x000fea000383ffff */
.L_x_6575:
        /* <DEDUP_REMOVED lines=8> */
.L_x_6823:
[----:B------:R-:W-:Y:S05]  /*2af10*/  BSYNC B1 ;  /* 0x0000000000017941 */ /* 0x000fea0003800000 */
.L_x_6822:
        /* <DEDUP_REMOVED lines=8> */
.L_x_6824:
[----:B------:R-:W-:Y:S05]  /*2afa0*/  BRA `(.L_x_6825) ;  /* 0xffffff5800007947 */ /* 0x000fea000383ffff */
.L_x_6592:
        /* <DEDUP_REMOVED lines=8> */
[----:B------:R-:W-:Y:S05]  /*2b030*/  WARPSYNC.COLLECTIVE R15, `(.L_x_6827) ;  /* 0x000000000f087348 */ /* 0x000fea0003c00000 */
[----:B------:R0:W1:Y:S02]  /*2b040*/  SHFL.IDX P6, R14, R13, R12, R11 ;  /* 0x0000000c0d0e7389 */ /* 0x00006400000c000b */
[----:B01----:R-:W-:Y:S01]  /*2b050*/  ENDCOLLECTIVE ;  /* 0x000000000000791b */ /* 0x003fe20003800000 */
.L_x_6827:
[----:B------:R-:W-:Y:S05]  /*2b060*/  BSYNC B1 ;  /* 0x0000000000017941 */ /* 0x000fea0003800000 */
.L_x_6826:
[----:B------:R-:W-:Y:S05]  /*2b070*/  BRA `(.L_x_6828) ;  /* 0xffffff7000b07947 */ /* 0x000fea000383ffff */
.L_x_6594:
[----:B------:R-:W-:Y:S01]  /*2b080*/  BSSY B1, `(.L_x_6829) ;  /* 0x0000006000017945 */ /* 0x000fe20003800000 */
[----:B------:R-:W-:-:S07]  /*2b090*/  IMAD.MOV.U32 R15, RZ, RZ, -0x1 ;  /* 0xffffffffff0f7424 */ /* 0x000fce00078e00ff */
[----:B0-----:R-:W-:Y:S05]  /*2b0a0*/  WARPSYNC.COLLECTIVE R15, `(.L_x_6830) ;  /* 0x000000000f0c7348 */ /* 0x001fea0003c00000 */
[----:B------:R-:W-:Y:S02]  /*2b0b0*/  ELECT P6, UR62, PT ;  /* 0x00000000003e782f */ /* 0x000fe400038c0000 */
[----:B------:R-:W-:Y:S01]  /*2b0c0*/  MOV R14, UR62 ;  /* 0x0000003e000e7c02 */ /* 0x000fe20008000f00 */
[----:B0-----:R-:W-:Y:S10]  /*2b0d0*/  ENDCOLLECTIVE ;  /* 0x000000000000791b */ /* 0x001ff40003800000 */
.L_x_6830:
[----:B------:R-:W-:Y:S05]  /*2b0e0*/  BSYNC B1 ;  /* 0x0000000000017941 */ /* 0x000fea0003800000 */
.L_x_6829:
[----:B------:R-:W-:Y:S05]  /*2b0f0*/  BRA `(.L_x_6593) ;  /* 0xffffff7000a87947 */ /* 0x000fea000383ffff */
.L_x_6596:
[----:B0-----:R0:W1:Y:S02]  /*2b100*/  SYNCS.PHASECHK.TRANS64.TRYWAIT P0, [R18+URZ+0x2e820], R2 ;  /* 0x02e82002120075a7 */ /* 0x001064000800017f */
[----:B-1----:R-:W-:Y:S05]  /*2b110*/  @!P0 NANOSLEEP.SYNCS 0x989680 ;  /* 0x009896800000895d */ /* 0x002fea0003900000 */
[----:B------:R-:W1:Y:S02]  /*2b120*/  @!P0 SYNCS.PHASECHK.TRANS64 P0, [R18+URZ+0x2e820], R2 ;  /* 0x02e82002120085a7 */ /* 0x000e64000800007f */
[----:B-1----:R-:W-:Y:S05]  /*2b130*/  @!P0 BRA `(.L_x_6596) ;  /* 0xfffffffc00f08947 */ /* 0x002fea000383ffff */
[----:B------:R-:W-:Y:S05]  /*2b140*/  BRA `(.L_x_6831) ;  /* 0xffffff7000b87947 */ /* 0x000fea000383ffff */
.L_x_6600:
[----:B-1----:R1:W2:Y:S02]  /*2b150*/  SYNCS.PHASECHK.TRANS64.TRYWAIT P0, [R5+URZ+0x2e8a0], R7 ;  /* 0x02e8a007050075a7 */ /* 0x0022a4000800017f */
[----:B--2---:R-:W-:Y:S05]  /*2b160*/  @!P0 NANOSLEEP.SYNCS 0x989680 ;  /* 0x009896800000895d */ /* 0x004fea0003900000 */
[----:B------:R-:W2:Y:S02]  /*2b170*/  @!P0 SYNCS.PHASECHK.TRANS64 P0, [R5+URZ+0x2e8a0], R7 ;  /* 0x02e8a007050085a7 */ /* 0x000ea4000800007f */
[----:B--2---:R-:W-:Y:S05]  /*2b180*/  @!P0 BRA `(.L_x_6600) ;  /* 0xfffffffc00f08947 */ /* 0x004fea000383ffff */
[----:B------:R-:W-:Y:S05]  /*2b190*/  BRA `(.L_x_6832) ;  /* 0xffffff7000d87947 */ /* 0x000fea000383ffff */
.L_x_6605:
[----:B0-----:R0:W2:Y:S02]  /*2b1a0*/  SYNCS.PHASECHK.TRANS64.TRYWAIT P0, [R5+URZ+0x2e8c0], R7 ;  /* 0x02e8c007050075a7 */ /* 0x0010a4000800017f */
[----:B--2---:R-:W-:Y:S05]  /*2b1b0*/  @!P0 NANOSLEEP.SYNCS 0x989680 ;  /* 0x009896800000895d */ /* 0x004fea0003900000 */
[----:B------:R-:W2:Y:S02]  /*2b1c0*/  @!P0 SYNCS.PHASECHK.TRANS64 P0, [R5+URZ+0x2e8c0], R7 ;  /* 0x02e8c007050085a7 */ /* 0x000ea4000800007f */
[----:B--2---:R-:W-:Y:S05]  /*2b1d0*/  @!P0 BRA `(.L_x_6605) ;  /* 0xfffffffc00f08947 */ /* 0x004fea000383ffff */
[----:B------:R-:W-:Y:S05]  /*2b1e0*/  BRA `(.L_x_6833) ;  /* 0xffffff7400587947 */ /* 0x000fea000383ffff */
.L_x_6612:
[----:B0-----:R0:W1:Y:S02]  /*2b1f0*/  SYNCS.PHASECHK.TRANS64.TRYWAIT P2, [R3+URZ+0x2e8a0], R4 ;  /* 0x02e8a004030075a7 */ /* 0x001064000804017f */
[----:B-1----:R-:W-:Y:S05]  /*2b200*/  @!P2 NANOSLEEP.SYNCS 0x989680 ;  /* 0x009896800000a95d */ /* 0x002fea0003900000 */
[----:B------:R-:W1:Y:S02]  /*2b210*/  @!P2 SYNCS.PHASECHK.TRANS64 P2, [R3+URZ+0x2e8a0], R4 ;  /* 0x02e8a0040300a5a7 */ /* 0x000e64000804007f */
[----:B-1----:R-:W-:Y:S05]  /*2b220*/  @!P2 BRA `(.L_x_6612) ;  /* 0xfffffffc00f0a947 */ /* 0x002fea000383ffff */
[----:B------:R-:W-:Y:S05]  /*2b230*/  BRA `(.L_x_6834) ;  /* 0xffffff78002c7947 */ /* 0x000fea000383ffff */
.L_x_6617:
[----:B-1----:R1:W2:Y:S02]  /*2b240*/  SYNCS.PHASECHK.TRANS64.TRYWAIT P2, [R3+URZ+0x2e8c0], R4 ;  /* 0x02e8c004030075a7 */ /* 0x0022a4000804017f */
[----:B--2---:R-:W-:Y:S05]  /*2b250*/  @!P2 NANOSLEEP.SYNCS 0x989680 ;  /* 0x009896800000a95d */ /* 0x004fea0003900000 */
[----:B------:R-:W2:Y:S02]  /*2b260*/  @!P2 SYNCS.PHASECHK.TRANS64 P2, [R3+URZ+0x2e8c0], R4 ;  /* 0x02e8c0040300a5a7 */ /* 0x000ea4000804007f */
[----:B--2---:R-:W-:Y:S05]  /*2b270*/  @!P2 BRA `(.L_x_6617) ;  /* 0xfffffffc00f0a947 */ /* 0x004fea000383ffff */
[----:B------:R-:W-:Y:S05]  /*2b280*/  BRA `(.L_x_6835) ;  /* 0xffffff7800a87947 */ /* 0x000fea000383ffff */
.L_x_6634:
        /* <DEDUP_REMOVED lines=11> */
.L_x_6837:
[----:B------:R-:W-:Y:S05]  /*2b340*/  BSYNC B0 ;  /* 0x0000000000007941 */ /* 0x000fea0003800000 */
.L_x_6836:
[----:B------:R-:W-:Y:S05]  /*2b350*/  BRA `(.L_x_6838) ;  /* 0xffffff8400c87947 */ /* 0x000fea000383ffff */
.L_x_6636:
[----:B------:R-:W-:Y:S01]  /*2b360*/  BSSY B0, `(.L_x_6839) ;  /* 0x0000006000007945 */ /* 0x000fe20003800000 */
[----:B------:R-:W-:-:S07]  /*2b370*/  IMAD.MOV.U32 R15, RZ, RZ, -0x1 ;  /* 0xffffffffff0f7424 */ /* 0x000fce00078e00ff */
[----:B01----:R-:W-:Y:S05]  /*2b380*/  WARPSYNC.COLLECTIVE R15, `(.L_x_6840) ;  /* 0x000000000f0c7348 */ /* 0x003fea0003c00000 */
[----:B------:R-:W-:Y:S02]  /*2b390*/  ELECT P6, UR62, PT ;  /* 0x00000000003e782f */ /* 0x000fe400038c0000 */
[----:B------:R-:W-:Y:S01]  /*2b3a0*/  MOV R14, UR62 ;  /* 0x0000003e000e7c02 */ /* 0x000fe20008000f00 */
[----:B01----:R-:W-:Y:S10]  /*2b3b0*/  ENDCOLLECTIVE ;  /* 0x000000000000791b */ /* 0x003ff40003800000 */
.L_x_6840:
[----:B------:R-:W-:Y:S05]  /*2b3c0*/  BSYNC B0 ;  /* 0x0000000000007941 */ /* 0x000fea0003800000 */
.L_x_6839:
[----:B------:R-:W-:Y:S05]  /*2b3d0*/  BRA `(.L_x_6841) ;  /* 0xffffff8400d07947 */ /* 0x000fea000383ffff */
.L_x_6638:
[----:B0-----:R0:W1:Y:S02]  /*2b3e0*/  SYNCS.PHASECHK.TRANS64.TRYWAIT P0, [R0+URZ+0x2e880], R3 ;  /* 0x02e88003000075a7 */ /* 0x001064000800017f */
[----:B-1----:R-:W-:Y:S05]  /*2b3f0*/  @!P0 NANOSLEEP.SYNCS 0x989680 ;  /* 0x009896800000895d */ /* 0x002fea0003900000 */
[----:B------:R-:W1:Y:S02]  /*2b400*/  @!P0 SYNCS.PHASECHK.TRANS64 P0, [R0+URZ+0x2e880], R3 ;  /* 0x02e88003000085a7 */ /* 0x000e64000800007f */
[----:B-1----:R-:W-:Y:S05]  /*2b410*/  @!P0 BRA `(.L_x_6638) ;  /* 0xfffffffc00f08947 */ /* 0x002fea000383ffff */
[----:B------:R-:W-:Y:S05]  /*2b420*/  BRA `(.L_x_6842) ;  /* 0xffffff8800407947 */ /* 0x000fea000383ffff */
.L_x_6640:
[----:B-1----:R1:W2:Y:S02]  /*2b430*/  SYNCS.PHASECHK.TRANS64.TRYWAIT P0, [R0+URZ+0x2e840], R3 ;  /* 0x02e84003000075a7 */ /* 0x0022a4000800017f */
[----:B--2---:R-:W-:Y:S05]  /*2b440*/  @!P0 NANOSLEEP.SYNCS 0x989680 ;  /* 0x009896800000895d */ /* 0x004fea0003900000 */
[----:B------:R-:W2:Y:S02]  /*2b450*/  @!P0 SYNCS.PHASECHK.TRANS64 P0, [R0+URZ+0x2e840], R3 ;  /* 0x02e84003000085a7 */ /* 0x000ea4000800007f */
[----:B--2---:R-:W-:Y:S05]  /*2b460*/  @!P0 BRA `(.L_x_6640) ;  /* 0xfffffffc00f08947 */ /* 0x004fea000383ffff */
[----:B------:R-:W-:Y:S05]  /*2b470*/  BRA `(.L_x_6843) ;  /* 0xffffff8800987947 */ /* 0x000fea000383ffff */
.L_x_6644:
[----:B------:R-:W2:Y:S01]  /*2b480*/  LDL.LU R11, [R1+0x6c] ;  /* 0x00006c00010b7983 */ /* 0x000ea20000300800 */
[----:B------:R-:W-:Y:S01]  /*2b490*/  MOV R13, R3 ;  /* 0x00000003000d7202 */ /* 0x000fe20000000f00 */
[----:B------:R-:W-:Y:S01]  /*2b4a0*/  IMAD.MOV.U32 R12, RZ, RZ, RZ ;  /* 0x000000ffff0c7224 */ /* 0x000fe200078e00ff */
[----:B------:R-:W-:Y:S01]  /*2b4b0*/  LOP3.LUT R7, R7, 0x7f, RZ, 0xc0, !PT ;  /* 0x0000007f07077812 */ /* 0x000fe200078ec0ff */
[----:B------:R-:W-:-:S03]  /*2b4c0*/  IMAD.MOV.U32 R15, RZ, RZ, -0x1 ;  /* 0xffffffffff0f7424 */ /* 0x000fc600078e00ff */
        /* <DEDUP_REMOVED lines=9> */
.L_x_6844:
[----:B------:R-:W-:Y:S01]  /*2b560*/  MOV R13, R4 ;  /* 0x00000004000d7202 */ /* 0x000fe20000000f00 */
[----:B------:R-:W-:-:S07]  /*2b570*/  IMAD.MOV.U32 R6, RZ, RZ, R14 ;  /* 0x000000ffff067224 */ /* 0x000fce00078e000e */
[----:B------:R-:W-:Y:S05]  /*2b580*/  WARPSYNC.COLLECTIVE R15, `(.L_x_6845) ;  /* 0x000000000f087348 */ /* 0x000fea0003c00000 */
[----:B------:R0:W1:Y:S02]  /*2b590*/  SHFL.IDX P6, R14, R13, R12, R11 ;  /* 0x0000000c0d0e7389 */ /* 0x00006400000c000b */
[----:B01----:R-:W-:Y:S01]  /*2b5a0*/  ENDCOLLECTIVE ;  /* 0x000000000000791b */ /* 0x003fe20003800000 */
.L_x_6845:
[----:B------:R-:W-:Y:S01]  /*2b5b0*/  MOV R13, R3 ;  /* 0x00000003000d7202 */ /* 0x000fe20000000f00 */
[----:B------:R-:W-:Y:S02]  /*2b5c0*/  IMAD.MOV.U32 R12, RZ, RZ, 0x1 ;  /* 0x00000001ff0c7424 */ /* 0x000fe400078e00ff */
[----:B------:R-:W-:-:S07]  /*2b5d0*/  IMAD.MOV.U32 R7, RZ, RZ, R14 ;  /* 0x000000ffff077224 */ /* 0x000fce00078e000e */
[----:B------:R-:W-:Y:S05]  /*2b5e0*/  WARPSYNC.COLLECTIVE R15, `(.L_x_6846) ;  /* 0x000000000f087348 */ /* 0x000fea0003c00000 */
[----:B------:R0:W1:Y:S02]  /*2b5f0*/  SHFL.IDX P6, R14, R13, R12, R11 ;  /* 0x0000000c0d0e7389 */ /* 0x00006400000c000b */
[----:B01----:R-:W-:Y:S01]  /*2b600*/  ENDCOLLECTIVE ;  /* 0x000000000000791b */ /* 0x003fe20003800000 */
.L_x_6846:
        /* <DEDUP_REMOVED lines=10> */
[----:B------:R-:W-:Y:S01]  /*2b6b0*/  ISETP.GE.AND P1, PT, R5, R2, PT ;  /* 0x000000020500720c */ /* 0x000fe20003f26270 */
[----:B0-----:R-:W-:-:S12]  /*2b6c0*/  IMAD.MOV.U32 R6, RZ, RZ, R14 ;  /* 0x000000ffff067224 */ /* 0x001fd800078e000e */
[----:B------:R-:W-:Y:S05]  /*2b6d0*/  WARPSYNC.COLLECTIVE R15, `(.L_x_6847) ;  /* 0x000000000f087348 */ /* 0x000fea0003c00000 */
[----:B------:R0:W1:Y:S02]  /*2b6e0*/  SHFL.IDX P6, R14, R13, R12, R11 ;  /* 0x0000000c0d0e7389 */ /* 0x00006400000c000b */
[----:B01----:R-:W-:Y:S01]  /*2b6f0*/  ENDCOLLECTIVE ;  /* 0x000000000000791b */ /* 0x003fe20003800000 */
.L_x_6847:
[----:B------:R-:W-:Y:S01]  /*2b700*/  IMAD.MOV.U32 R13, RZ, RZ, R3 ;  /* 0x000000ffff0d7224 */ /* 0x000fe200078e0003 */
[----:B------:R-:W-:Y:S01]  /*2b710*/  MOV R12, 0x2 ;  /* 0x00000002000c7802 */ /* 0x000fe20000000f00 */
[----:B------:R-:W-:-:S07]  /*2b720*/  IMAD.MOV.U32 R5, RZ, RZ, R14 ;  /* 0x000000ffff057224 */ /* 0x000fce00078e000e */
[----:B------:R-:W-:Y:S05]  /*2b730*/  WARPSYNC.COLLECTIVE R15, `(.L_x_6848) ;  /* 0x000000000f087348 */ /* 0x000fea0003c00000 */
[----:B------:R0:W1:Y:S02]  /*2b740*/  SHFL.IDX P6, R14, R13, R12, R11 ;  /* 0x0000000c0d0e7389 */ /* 0x00006400000c000b */
[----:B01----:R-:W-:Y:S01]  /*2b750*/  ENDCOLLECTIVE ;  /* 0x000000000000791b */ /* 0x003fe20003800000 */
.L_x_6848:
        /* <DEDUP_REMOVED lines=9> */
[----:B------:R0:W-:Y:S04]  /*2b7f0*/  @!P1 LDGSTS.E.BYPASS.LTC128B.128 [R9+0x1cc00], desc[UR60][R6.64], !P0 ;  /* 0x1cc0000006099fae */ /* 0x0001e8000c101d7c */
[----:B------:R-:W-:Y:S01]  /*2b800*/  ISETP.GE.AND P1, PT, R5, R2, PT ;  /* 0x000000020500720c */ /* 0x000fe20003f26270 */
[----:B0-----:R-:W-:-:S12]  /*2b810*/  IMAD.MOV.U32 R6, RZ, RZ, R14 ;  /* 0x000000ffff067224 */ /* 0x001fd800078e000e */
[----:B------:R-:W-:Y:S05]  /*2b820*/  WARPSYNC.COLLECTIVE R15, `(.L_x_6849) ;  /* 0x000000000f087348 */ /* 0x000fea0003c00000 */
[----:B------:R0:W1:Y:S02]  /*2b830*/  SHFL.IDX P6, R14, R13, R12, R11 ;  /* 0x0000000c0d0e7389 */ /* 0x00006400000c000b */
[----:B01----:R-:W-:Y:S01]  /*2b840*/  ENDCOLLECTIVE ;  /* 0x000000000000791b */ /* 0x003fe20003800000 */
.L_x_6849:
[----:B------:R-:W-:Y:S02]  /*2b850*/  IMAD.MOV.U32 R13, RZ, RZ, R3 ;  /* 0x000000ffff0d7224 */ /* 0x000fe400078e0003 */
[----:B------:R-:W-:Y:S02]  /*2b860*/  IMAD.MOV.U32 R12, RZ, RZ, 0x3 ;  /* 0x00000003ff0c7424 */ /* 0x000fe400078e00ff */
[----:B------:R-:W-:-:S07]  /*2b870*/  IMAD.MOV.U32 R5, RZ, RZ, R14 ;  /* 0x000000ffff057224 */ /* 0x000fce00078e000e */
[----:B------:R-:W-:Y:S05]  /*2b880*/  WARPSYNC.COLLECTIVE R15, `(.L_x_6850) ;  /* 0x000000000f087348 */ /* 0x000fea0003c00000 */
[----:B------:R0:W1:Y:S02]  /*2b890*/  SHFL.IDX P6, R14, R13, R12, R11 ;  /* 0x0000000c0d0e7389 */ /* 0x00006400000c000b */
[----:B01----:R-:W-:Y:S01]  /*2b8a0*/  ENDCOLLECTIVE ;  /* 0x000000000000791b */ /* 0x003fe20003800000 */
.L_x_6850:
        /* <DEDUP_REMOVED lines=9> */
[----:B------:R0:W-:Y:S04]  /*2b940*/  @!P1 LDGSTS.E.BYPASS.LTC128B.128 [R9+0x1d400], desc[UR60][R6.64], !P0 ;  /* 0x1d40000006099fae */ /* 0x0001e8000c101d7c */
[----:B------:R-:W-:-:S02]  /*2b950*/  ISETP.GE.AND P1, PT, R5, R2, PT ;  /* 0x000000020500720c */ /* 0x000fc40003f26270 */
[----:B0-----:R-:W-:-:S11]  /*2b960*/  MOV R6, R14 ;  /* 0x0000000e00067202 */ /* 0x001fd60000000f00 */
[----:B------:R-:W-:Y:S05]  /*2b970*/  WARPSYNC.COLLECTIVE R15, `(.L_x_6851) ;  /* 0x000000000f087348 */ /* 0x000fea0003c00000 */
[----:B------:R0:W1:Y:S02]  /*2b980*/  SHFL.IDX P6, R14, R13, R12, R11 ;  /* 0x0000000c0d0e7389 */ /* 0x00006400000c000b */
[----:B01----:R-:W-:Y:S01]  /*2b990*/  ENDCOLLECTIVE ;  /* 0x000000000000791b */ /* 0x003fe20003800000 */
.L_x_6851:
[----:B------:R-:W-:Y:S02]  /*2b9a0*/  IMAD.MOV.U32 R13, RZ, RZ, R3 ;  /* 0x000000ffff0d7224 */ /* 0x000fe400078e0003 */
[----:B------:R-:W-:Y:S02]  /*2b9b0*/  IMAD.MOV.U32 R12, RZ, RZ, 0x4 ;  /* 0x00000004ff0c7424 */ /* 0x000fe400078e00ff */
[----:B------:R-:W-:-:S07]  /*2b9c0*/  IMAD.MOV.U32 R5, RZ, RZ, R14 ;  /* 0x000000ffff057224 */ /* 0x000fce00078e000e */
[----:B------:R-:W-:Y:S05]  /*2b9d0*/  WARPSYNC.COLLECTIVE R15, `(.L_x_6852) ;  /* 0x000000000f087348 */ /* 0x000fea0003c00000 */
[----:B------:R0:W1:Y:S02]  /*2b9e0*/  SHFL.IDX P6, R14, R13, R12, R11 ;  /* 0x0000000c0d0e7389 */ /* 0x00006400000c000b */
[----:B01----:R-:W-:Y:S01]  /*2b9f0*/  ENDCOLLECTIVE ;  /* 0x000000000000791b */ /* 0x003fe20003800000 */
.L_x_6852:
[----:B------:R-:W-:-:S05]  /*2ba00*/  @!P1 IADD3 R5, P2, R10, R5, RZ ;  /* 0x000000050a059210 */ /* 0x000fca0007f5e0ff */
[----:B------:R-:W-:-:S04]  /*2ba10*/  @!P1 IMAD.X R6, RZ, RZ, R6, P2 ;  /* 0x000000ffff069224 */ /* 0x000fc800010e0606 */
[----:B------:R-:W-:Y:S01]  /*2ba20*/  @!P1 IMAD.MOV.U32 R7, RZ, RZ, R6 ;  /* 0x000000ffff079224 */ /* 0x000fe200078e0006 */
[----:B------:R-:W-:Y:S01]  /*2ba30*/  @!P1 MOV R6, R5 ;  /* 0x0000000500069202 */ /* 0x000fe20000000f00 */
[----:B------:R-:W-:Y:S01]  /*2ba40*/  VIADD R5, R0, 0x40 ;  /* 0x0000004000057836 */ /* 0x000fe20000000000 */
[----:B------:R-:W-:-:S03]  /*2ba50*/  MOV R13, R4 ;  /* 0x00000004000d7202 */ /* 0x000fc60000000f00 */
        /* <DEDUP_REMOVED lines=9> */
.L_x_6853:
[----:B------:R-:W-:Y:S02]  /*2baf0*/  IMAD.MOV.U32 R13, RZ, RZ, R3 ;  /* 0x000000ffff0d7224 */ /* 0x000fe400078e0003 */
[----:B------:R-:W-:Y:S02]  /*2bb00*/  IMAD.MOV.U32 R12, RZ, RZ, 0x5 ;  /* 0x00000005ff0c7424 */ /* 0x000fe400078e00ff */
[----:B------:R-:W-:-:S07]  /*2bb10*/  IMAD.MOV.U32 R5, RZ, RZ, R14 ;  /* 0x000000ffff057224 */ /* 0x000fce00078e000e */
[----:B------:R-:W-:Y:S05]  /*2bb20*/  WARPSYNC.COLLECTIVE R15, `(.L_x_6854) ;  /* 0x000000000f087348 */ /* 0x000fea0003c00000 */
[----:B------:R0:W1:Y:S02]  /*2bb30*/  SHFL.IDX P6, R14, R13, R12, R11 ;  /* 0x0000000c0d0e7389 */ /* 0x00006400000c000b */
[----:B01----:R-:W-:Y:S01]  /*2bb40*/  ENDCOLLECTIVE ;  /* 0x000000000000791b */ /* 0x003fe20003800000 */
.L_x_6854:
        /* <DEDUP_REMOVED lines=15> */
.L_x_6855:
[----:B------:R-:W-:Y:S01]  /*2bc40*/  IMAD.MOV.U32 R13, RZ, RZ, R3 ;  /* 0x000000ffff0d7224 */ /* 0x000fe200078e0003 */
[----:B------:R-:W-:Y:S02]  /*2bc50*/  MOV R12, 0x6 ;  /* 0x00000006000c7802 */ /* 0x000fe40000000f00 */
[----:B------:R-:W-:-:S07]  /*2bc60*/  MOV R5, R14 ;  /* 0x0000000e00057202 */ /* 0x000fce0000000f00 */
[----:B------:R-:W-:Y:S05]  /*2bc70*/  WARPSYNC.COLLECTIVE R15, `(.L_x_6856) ;  /* 0x000000000f087348 */ /* 0x000fea0003c00000 */
[----:B------:R0:W1:Y:S02]  /*2bc80*/  SHFL.IDX P6, R14, R13, R12, R11 ;  /* 0x0000000c0d0e7389 */ /* 0x00006400000c000b */
[----:B01----:R-:W-:Y:S01]  /*2bc90*/  ENDCOLLECTIVE ;  /* 0x000000000000791b */ /* 0x003fe20003800000 */
.L_x_6856:
        /* <DEDUP_REMOVED lines=8> */
[----:B------:R0:W-:Y:S02]  /*2bd20*/  @!P1 LDGSTS.E.BYPASS.LTC128B.128 [R9+0x1ec00], desc[UR60][R6.64], !P0 ;  /* 0x1ec0000006099fae */ /* 0x0001e4000c101d7c */
[----:B0-----:R-:W-:-:S07]  /*2bd30*/  IMAD.MOV.U32 R6, RZ, RZ, R14 ;  /* 0x000000ffff067224 */ /* 0x001fce00078e000e */
[----:B------:R-:W-:Y:S05]  /*2bd40*/  WARPSYNC.COLLECTIVE R15, `(.L_x_6857) ;  /* 0x000000000f087348 */ /* 0x000fea0003c00000 */
[----:B------:R0:W1:Y:S02]  /*2bd50*/  SHFL.IDX P6, R14, R13, R12, R11 ;  /* 0x0000000c0d0e7389 */ /* 0x00006400000c000b */
[----:B01----:R-:W-:Y:S01]  /*2bd60*/  ENDCOLLECTIVE ;  /* 0x000000000000791b */ /* 0x003fe20003800000 */
.L_x_6857:
        /* <DEDUP_REMOVED lines=8> */
.L_x_6858:
[----:B------:R-:W-:-:S04]  /*2bdf0*/  @!P1 IADD3 R5, P2, R10, R5, RZ ;  /* 0x000000050a059210 */ /* 0x000fc80007f5e0ff */
[----:B------:R-:W-:-:S05]  /*2be00*/  @!P1 IADD3.X R6, RZ, R6, RZ, P2, !PT ;  /* 0x00000006ff069210 */ /* 0x000fca00017fe4ff */
[----:B------:R-:W-:Y:S02]  /*2be10*/  @!P1 IMAD.MOV.U32 R7, RZ, RZ, R6 ;  /* 0x000000ffff079224 */ /* 0x000fe400078e0006 */
[----:B------:R-:W-:Y:S02]  /*2be20*/  IMAD.MOV.U32 R13, RZ, RZ, R4 ;  /* 0x000000ffff0d7224 */ /* 0x000fe400078e0004 */
[----:B------:R-:W-:-:S05]  /*2be30*/  @!P1 IMAD.MOV.U32 R6, RZ, RZ, R5 ;  /* 0x000000ffff069224 */ /* 0x000fca00078e0005 */
[----:B------:R-:W-:Y:S01]  /*2be40*/  @!PT LDS RZ, [RZ] ;  /* 0x00000000fffff984 */ /* 0x000fe20000000800 */
[----:B------:R-:W-:Y:S01]  /*2be50*/  @!PT LDS RZ, [RZ] ;  /* 0x00000000fffff984 */ /* 0x000fe20000000800 */
[----:B------:R-:W-:Y:S01]  /*2be60*/  @!PT LDS RZ, [RZ] ;  /* 0x00000000fffff984 */ /* 0x000fe20000000800 */
[----:B------:R0:W-:Y:S01]  /*2be70*/  @!P1 LDGSTS.E.BYPASS.LTC128B.128 [R9+0x1f400], desc[UR60][R6.64], !P0 ;  /* 0x1f40000006099fae */ /* 0x0001e2000c101d7c */
[----:B------:R-:W-:-:S07]  /*2be80*/  MOV R5, R14 ;  /* 0x0000000e00057202 */ /* 0x000fce0000000f00 */
[----:B0-----:R-:W-:Y:S05]  /*2be90*/  WARPSYNC.COLLECTIVE R15, `(.L_x_6859) ;  /* 0x000000000f087348 */ /* 0x001fea0003c00000 */
[----:B------:R1:W2:Y:S02]  /*2bea0*/  SHFL.IDX P6, R14, R13, R12, R11 ;  /* 0x0000000c0d0e7389 */ /* 0x0002a400000c000b */
[----:B012---:R-:W-:Y:S01]  /*2beb0*/  ENDCOLLECTIVE ;  /* 0x000000000000791b */ /* 0x007fe20003800000 */
.L_x_6859:
[----:B------:R-:W-:Y:S01]  /*2bec0*/  IMAD.MOV.U32 R3, RZ, RZ, R14 ;  /* 0x000000ffff037224 */ /* 0x000fe200078e000e */
[----:B------:R-:W-:Y:S06]  /*2bed0*/  BRA `(.L_x_6860) ;  /* 0xffffff8c00007947 */ /* 0x000fec000383ffff */
.L_x_6647:
[----:B0-----:R0:W1:Y:S02]  /*2bee0*/  SYNCS.PHASECHK.TRANS64.TRYWAIT P0, [R18+URZ+0x2e820], R0 ;  /* 0x02e82000120075a7 */ /* 0x001064000800017f */
[----:B-1----:R-:W-:Y:S05]  /*2bef0*/  @!P0 NANOSLEEP.SYNCS 0x989680 ;  /* 0x009896800000895d */ /* 0x002fea0003900000 */
[----:B------:R-:W1:Y:S02]  /*2bf00*/  @!P0 SYNCS.PHASECHK.TRANS64 P0, [R18+URZ+0x2e820], R0 ;  /* 0x02e82000120085a7 */ /* 0x000e64000800007f */
[----:B-1----:R-:W-:Y:S05]  /*2bf10*/  @!P0 BRA `(.L_x_6647) ;  /* 0xfffffffc00f08947 */ /* 0x002fea000383ffff */
[----:B------:R-:W-:Y:S05]  /*2bf20*/  BRA `(.L_x_6861) ;  /* 0xffffff8c005c7947 */ /* 0x000fea000383ffff */
.L_x_6653:
[----:B--2---:R2:W3:Y:S02]  /*2bf30*/  SYNCS.PHASECHK.TRANS64.TRYWAIT P0, [R6+URZ+0x2e880], R5 ;  /* 0x02e88005060075a7 */ /* 0x0044e4000800017f */
[----:B---3--:R-:W-:Y:S05]  /*2bf40*/  @!P0 NANOSLEEP.SYNCS 0x989680 ;  /* 0x009896800000895d */ /* 0x008fea0003900000 */
[----:B------:R-:W3:Y:S02]  /*2bf50*/  @!P0 SYNCS.PHASECHK.TRANS64 P0, [R6+URZ+0x2e880], R5 ;  /* 0x02e88005060085a7 */ /* 0x000ee4000800007f */
[----:B---3--:R-:W-:Y:S05]  /*2bf60*/  @!P0 BRA `(.L_x_6653) ;  /* 0xfffffffc00f08947 */ /* 0x008fea000383ffff */
[----:B------:R-:W-:Y:S05]  /*2bf70*/  BRA `(.L_x_6862) ;  /* 0xffffff9000187947 */ /* 0x000fea000383ffff */
.L_x_6658:
[----:B-1----:R1:W3:Y:S02]  /*2bf80*/  SYNCS.PHASECHK.TRANS64.TRYWAIT P0, [R6+URZ+0x2e840], R5 ;  /* 0x02e84005060075a7 */ /* 0x0022e4000800017f */
[----:B---3--:R-:W-:Y:S05]  /*2bf90*/  @!P0 NANOSLEEP.SYNCS 0x989680 ;  /* 0x009896800000895d */ /* 0x008fea0003900000 */
[----:B------:R-:W3:Y:S02]  /*2bfa0*/  @!P0 SYNCS.PHASECHK.TRANS64 P0, [R6+URZ+0x2e840], R5 ;  /* 0x02e84005060085a7 */ /* 0x000ee4000800007f */
[----:B---3--:R-:W-:Y:S05]  /*2bfb0*/  @!P0 BRA `(.L_x_6658) ;  /* 0xfffffffc00f08947 */ /* 0x008fea000383ffff */
[----:B------:R-:W-:Y:S05]  /*2bfc0*/  BRA `(.L_x_6863) ;  /* 0xffffff9000987947 */ /* 0x000fea000383ffff */
.L_x_6664:
[----:B--2---:R2:W3:Y:S02]  /*2bfd0*/  SYNCS.PHASECHK.TRANS64.TRYWAIT P0, [R3+URZ+0x2e870], R4 ;  /* 0x02e87004030075a7 */ /* 0x0044e4000800017f */
[----:B---3--:R-:W-:Y:S05]  /*2bfe0*/  @!P0 NANOSLEEP.SYNCS 0x989680 ;  /* 0x009896800000895d */ /* 0x008fea0003900000 */
[----:B------:R-:W3:Y:S02]  /*2bff0*/  @!P0 SYNCS.PHASECHK.TRANS64 P0, [R3+URZ+0x2e870], R4 ;  /* 0x02e87004030085a7 */ /* 0x000ee4000800007f */
[----:B---3--:R-:W-:Y:S05]  /*2c000*/  @!P0 BRA `(.L_x_6664) ;  /* 0xfffffffc00f08947 */ /* 0x008fea000383ffff */
[----:B------:R-:W-:Y:S05]  /*2c010*/  BRA `(.L_x_6864) ;  /* 0xffffff9400347947 */ /* 0x000fea000383ffff */
.L_x_6666:
[----:B--2---:R2:W3:Y:S02]  /*2c020*/  SYNCS.PHASECHK.TRANS64.TRYWAIT P0, [R3+URZ+0x2e860], R4 ;  /* 0x02e86004030075a7 */ /* 0x0044e4000800017f */
[----:B---3--:R-:W-:Y:S05]  /*2c030*/  @!P0 NANOSLEEP.SYNCS 0x989680 ;  /* 0x009896800000895d */ /* 0x008fea0003900000 */
[----:B------:R-:W3:Y:S02]  /*2c040*/  @!P0 SYNCS.PHASECHK.TRANS64 P0, [R3+URZ+0x2e860], R4 ;  /* 0x02e86004030085a7 */ /* 0x000ee4000800007f */
[----:B---3--:R-:W-:Y:S05]  /*2c050*/  @!P0 BRA `(.L_x_6666) ;  /* 0xfffffffc00f08947 */ /* 0x008fea000383ffff */
[----:B------:R-:W-:Y:S05]  /*2c060*/  BRA `(.L_x_6865) ;  /* 0xffffff94003c7947 */ /* 0x000fea000383ffff */
.L_x_6673:
[----:B0-----:R0:W1:Y:S02]  /*2c070*/  SYNCS.PHASECHK.TRANS64.TRYWAIT P1, [R0+URZ+0x2e870], R2 ;  /* 0x02e87002000075a7 */ /* 0x001064000802017f */
[----:B-1----:R-:W-:Y:S05]  /*2c080*/  @!P1 NANOSLEEP.SYNCS 0x989680 ;  /* 0x009896800000995d */ /* 0x002fea0003900000 */
[----:B------:R-:W1:Y:S02]  /*2c090*/  @!P1 SYNCS.PHASECHK.TRANS64 P1, [R0+URZ+0x2e870], R2 ;  /* 0x02e87002000095a7 */ /* 0x000e64000802007f */
[----:B-1----:R-:W-:Y:S05]  /*2c0a0*/  @!P1 BRA `(.L_x_6673) ;  /* 0xfffffffc00f09947 */ /* 0x002fea000383ffff */
[----:B------:R-:W-:Y:S05]  /*2c0b0*/  BRA `(.L_x_6866) ;  /* 0xffffffa000587947 */ /* 0x000fea000383ffff */
.L_x_6675:
[----:B0-----:R0:W1:Y:S02]  /*2c0c0*/  SYNCS.PHASECHK.TRANS64.TRYWAIT P1, [R0+URZ+0x2e860], R2 ;  /* 0x02e86002000075a7 */ /* 0x001064000802017f */
[----:B-1----:R-:W-:Y:S05]  /*2c0d0*/  @!P1 NANOSLEEP.SYNCS 0x989680 ;  /* 0x009896800000995d */ /* 0x002fea0003900000 */
[----:B------:R-:W1:Y:S02]  /*2c0e0*/  @!P1 SYNCS.PHASECHK.TRANS64 P1, [R0+URZ+0x2e860], R2 ;  /* 0x02e86002000095a7 */ /* 0x000e64000802007f */
[----:B-1----:R-:W-:Y:S05]  /*2c0f0*/  @!P1 BRA `(.L_x_6675) ;  /* 0xfffffffc00f09947 */ /* 0x002fea000383ffff */
[----:B------:R-:W-:Y:S05]  /*2c100*/  BRA `(.L_x_6867) ;  /* 0xffffffa000607947 */ /* 0x000fea000383ffff */
.L_x_6679:
[----:B------:R-:W2:Y:S01]  /*2c110*/  LDL R2, [R1] ;  /* 0x0000000001027983 */ /* 0x000ea20000100800 */
[----:B------:R-:W-:Y:S01]  /*2c120*/  BSSY B0, `(.L_x_6868) ;  /* 0x0000008000007945 */ /* 0x000fe20003800000 */
[----:B------:R-:W-:Y:S01]  /*2c130*/  IMAD.MOV.U32 R12, RZ, RZ, RZ ;  /* 0x000000ffff0c7224 */ /* 0x000fe200078e00ff */
[----:B------:R-:W-:Y:S01]  /*2c140*/  MOV R11, 0x1f ;  /* 0x0000001f000b7802 */ /* 0x000fe20000000f00 */
[----:B------:R-:W-:Y:S02]  /*2c150*/  IMAD.MOV.U32 R15, RZ, RZ, -0x1 ;  /* 0xffffffffff0f7424 */ /* 0x000fe400078e00ff */
[----:B--2---:R-:W-:-:S07]  /*2c160*/  IMAD.MOV.U32 R13, RZ, RZ, R2 ;  /* 0x000000ffff0d7224 */ /* 0x004fce00078e0002 */
[----:B------:R-:W-:Y:S05]  /*2c170*/  WARPSYNC.COLLECTIVE R15, `(.L_x_6869) ;  /* 0x000000000f087348 */ /* 0x000fea0003c00000 */
[----:B------:R0:W1:Y:S02]  /*2c180*/  SHFL.IDX P6, R14, R13, R12, R11 ;  /* 0x0000000c0d0e7389 */ /* 0x00006400000c000b */
[----:B01----:R-:W-:Y:S01]  /*2c190*/  ENDCOLLECTIVE ;  /* 0x000000000000791b */ /* 0x003fe20003800000 */
.L_x_6869:
[----:B------:R-:W-:Y:S05]  /*2c1a0*/  BSYNC B0 ;  /* 0x0000000000007941 */ /* 0x000fea0003800000 */
.L_x_6868:
        /* <DEDUP_REMOVED lines=9> */
.L_x_6870:
        /* <DEDUP_REMOVED lines=17> */
[C---:B------:R-:W-:Y:S02]  /*2c350*/  ISETP.GE.U32.AND P5, PT, R16.reuse, 0x10, PT ;  /* 0x000000101000780c */ /* 0x040fe40003fa6070 */
[----:B--2---:R-:W-:Y:S01]  /*2c360*/  @!P1 MOV R4, R0 ;  /* 0x0000000000049202 */ /* 0x004fe20000000f00 */
[----:B---3--:R-:W-:Y:S01]  /*2c370*/  @!P1 IMAD.MOV.U32 R6, RZ, RZ, R2 ;  /* 0x000000ffff069224 */ /* 0x008fe200078e0002 */
[----:B------:R-:W-:-:S03]  /*2c380*/  ISETP.NE.AND P1, PT, R16, RZ, PT ;  /* 0x000000ff1000720c */ /* 0x000fc60003f25270 */
[----:B------:R-:W-:-:S04]  /*2c390*/  IMAD R0, R6, R4, RZ ;  /* 0x0000000406007224 */ /* 0x000fc800078e02ff */
[----:B------:R-:W-:-:S07]  /*2c3a0*/  IMAD.MOV.U32 R13, RZ, RZ, R0 ;  /* 0x000000ffff0d7224 */ /* 0x000fce00078e0000 */
[----:B------:R-:W-:Y:S05]  /*2c3b0*/  WARPSYNC.COLLECTIVE R15, `(.L_x_6871) ;  /* 0x000000000f087348 */ /* 0x000fea0003c00000 */
[----:B------:R0:W1:Y:S02]  /*2c3c0*/  SHFL.UP P6, R14, R13, R12, R11 ;  /* 0x0400000c0d0e7389 */ /* 0x00006400000c000b */
[----:B01----:R-:W-:Y:S01]  /*2c3d0*/  ENDCOLLECTIVE ;  /* 0x000000000000791b */ /* 0x003fe20003800000 */
.L_x_6871:
        /* <DEDUP_REMOVED lines=8> */
.L_x_6872:
        /* <DEDUP_REMOVED lines=8> */
.L_x_6873:
        /* <DEDUP_REMOVED lines=8> */
.L_x_6874:
        /* <DEDUP_REMOVED lines=8> */
.L_x_6875:
[----:B------:R-:W-:Y:S01]  /*2c5e0*/  IMAD.MOV.U32 R12, RZ, RZ, 0x1f ;  /* 0x0000001fff0c7424 */ /* 0x000fe200078e00ff */
[----:B------:R-:W-:Y:S01]  /*2c5f0*/  MOV R11, 0x1f ;  /* 0x0000001f000b7802 */ /* 0x000fe20000000f00 */
[----:B------:R-:W-:-:S05]  /*2c600*/  IMAD.MOV.U32 R2, RZ, RZ, R14 ;  /* 0x000000ffff027224 */ /* 0x000fca00078e000e */
[----:B------:R-:W-:-:S05]  /*2c610*/  SEL R2, R2, RZ, P5 ;  /* 0x000000ff02027207 */ /* 0x000fca0002800000 */
[----:B------:R-:W-:-:S04]  /*2c620*/  IMAD.IADD R3, R0, 0x1, R2 ;  /* 0x0000000100037824 */ /* 0x000fc800078e0202 */
[----:B------:R-:W-:-:S07]  /*2c630*/  IMAD.MOV.U32 R13, RZ, RZ, R3 ;  /* 0x000000ffff0d7224 */ /* 0x000fce00078e0003 */
[----:B------:R-:W-:Y:S05]  /*2c640*/  WARPSYNC.COLLECTIVE R15, `(.L_x_6876) ;  /* 0x000000000f087348 */ /* 0x000fea0003c00000 */
[----:B------:R0:W1:Y:S02]  /*2c650*/  SHFL.IDX P6, R14, R13, R12, R11 ;  /* 0x0000000c0d0e7389 */ /* 0x00006400000c000b */
[----:B01----:R-:W-:Y:S01]  /*2c660*/  ENDCOLLECTIVE ;  /* 0x000000000000791b */ /* 0x003fe20003800000 */
.L_x_6876:
[----:B------:R-:W-:Y:S01]  /*2c670*/  IMAD.MOV.U32 R7, RZ, RZ, R14 ;  /* 0x000000ffff077224 */ /* 0x000fe200078e000e */
[----:B------:R-:W-:Y:S06]  /*2c680*/  BRA `(.L_x_6877) ;  /* 0xffffffa800c07947 */ /* 0x000fec000383ffff */
.L_x_6682:
[----:B------:R-:W-:Y:S01]  /*2c690*/  BSSY B0, `(.L_x_6878) ;  /* 0x0000008000007945 */ /* 0x000fe20003800000 */
[----:B------:R-:W-:Y:S01]  /*2c6a0*/  IMAD.MOV.U32 R13, RZ, RZ, R2 ;  /* 0x000000ffff0d7224 */ /* 0x000fe200078e0002 */
[----:B------:R-:W-:Y:S01]  /*2c6b0*/  MOV R11, RZ ;  /* 0x000000ff000b7202 */ /* 0x000fe20000000f00 */
[----:B------:R-:W-:Y:S02]  /*2c6c0*/  IMAD.MOV.U32 R12, RZ, RZ, 0x1 ;  /* 0x00000001ff0c7424 */ /* 0x000fe400078e00ff */
[----:B------:R-:W-:-:S07]  /*2c6d0*/  IMAD.MOV.U32 R15, RZ, RZ, -0x1 ;  /* 0xffffffffff0f7424 */ /* 0x000fce00078e00ff */
[----:B------:R-:W-:Y:S05]  /*2c6e0*/  WARPSYNC.COLLECTIVE R15, `(.L_x_6879) ;  /* 0x000000000f087348 */ /* 0x000fea0003c00000 */
[----:B------:R0:W1:Y:S02]  /*2c6f0*/  SHFL.UP P6, R14, R13, R12, R11 ;  /* 0x0400000c0d0e7389 */ /* 0x00006400000c000b */
[----:B01----:R-:W-:Y:S01]  /*2c700*/  ENDCOLLECTIVE ;  /* 0x000000000000791b */ /* 0x003fe20003800000 */
.L_x_6879:
[----:B------:R-:W-:Y:S05]  /*2c710*/  BSYNC B0 ;  /* 0x0000000000007941 */ /* 0x000fea0003800000 */
.L_x_6878:
        /* <DEDUP_REMOVED lines=10> */
.L_x_6880:
        /* <DEDUP_REMOVED lines=8> */
.L_x_6881:
        /* <DEDUP_REMOVED lines=8> */
.L_x_6882:
        /* <DEDUP_REMOVED lines=8> */
.L_x_6883:
        /* <DEDUP_REMOVED lines=9> */
.L_x_6884:
[----:B------:R-:W-:Y:S01]  /*2c9d0*/  MOV R7, R14 ;  /* 0x0000000e00077202 */ /* 0x000fe20000000f00 */
[----:B------:R-:W-:Y:S06]  /*2c9e0*/  BRA `(.L_x_6885) ;  /* 0xffffffa800987947 */ /* 0x000fec000383ffff */
.L_x_6684:
[----:B------:R-:W-:Y:S01]  /*2c9f0*/  BSSY B0, `(.L_x_6886) ;  /* 0x0000006000007945 */ /* 0x000fe20003800000 */
[----:B------:R-:W-:Y:S01]  /*2ca00*/  PLOP3.LUT P6, PT, P6, PT, PT, 0x8, 0x0 ;  /* 0x000000000000781c */ /* 0x000fe200037ce170 */
[----:B------:R-:W-:-:S12]  /*2ca10*/  IMAD.MOV.U32 R15, RZ, RZ, -0x1 ;  /* 0xffffffffff0f7424 */ /* 0x000fd800078e00ff */
[----:B0-----:R-:W-:Y:S05]  /*2ca20*/  WARPSYNC.COLLECTIVE R15, `(.L_x_6887) ;  /* 0x000000000f087348 */ /* 0x001fea0003c00000 */
[----:B------:R-:W-:Y:S01]  /*2ca30*/  VOTE.ANY R14, PT, P6 ;  /* 0x00000000000e7806 */ /* 0x000fe200030e0100 */
[----:B0-----:R-:W-:Y:S06]  /*2ca40*/  ENDCOLLECTIVE ;  /* 0x000000000000791b */ /* 0x001fec0003800000 */
.L_x_6887:
[----:B------:R-:W-:Y:S05]  /*2ca50*/  BSYNC B0 ;  /* 0x0000000000007941 */ /* 0x000fea0003800000 */
.L_x_6886:
[----:B------:R-:W-:Y:S01]  /*2ca60*/  IMAD.MOV.U32 R3, RZ, RZ, R14 ;  /* 0x000000ffff037224 */ /* 0x000fe200078e000e */
[----:B------:R-:W-:Y:S01]  /*2ca70*/  MOV R11, 0x1f ;  /* 0x0000001f000b7802 */ /* 0x000fe20000000f00 */
[----:B------:R-:W-:Y:S02]  /*2ca80*/  IMAD.MOV.U32 R13, RZ, RZ, R4 ;  /* 0x000000ffff0d7224 */ /* 0x000fe400078e0004 */
[----:B------:R-:W0:Y:S01]  /*2ca90*/  POPC R0, R3 ;  /* 0x0000000300007309 */ /* 0x000e220000000000 */
[----:B------:R-:W-:Y:S02]  /*2caa0*/  IMAD.MOV.U32 R15, RZ, RZ, -0x1 ;  /* 0xffffffffff0f7424 */ /* 0x000fe400078e00ff */
[----:B0-----:R-:W-:-:S07]  /*2cab0*/  IMAD.MOV.U32 R12, RZ, RZ, R0 ;  /* 0x000000ffff0c7224 */ /* 0x001fce00078e0000 */
[----:B------:R-:W-:Y:S05]  /*2cac0*/  WARPSYNC.COLLECTIVE R15, `(.L_x_6888) ;  /* 0x000000000f087348 */ /* 0x000fea0003c00000 */
[----:B------:R0:W1:Y:S02]  /*2cad0*/  SHFL.IDX P6, R14, R13, R12, R11 ;  /* 0x0000000c0d0e7389 */ /* 0x00006400000c000b */
[----:B01----:R-:W-:Y:S01]  /*2cae0*/  ENDCOLLECTIVE ;  /* 0x000000000000791b */ /* 0x003fe20003800000 */
.L_x_6888:
[----:B------:R-:W-:Y:S02]  /*2caf0*/  IMAD.MOV.U32 R13, RZ, RZ, R6 ;  /* 0x000000ffff0d7224 */ /* 0x000fe400078e0006 */
[----:B------:R-:W-:-:S07]  /*2cb00*/  IMAD.MOV.U32 R4, RZ, RZ, R14 ;  /* 0x000000ffff047224 */ /* 0x000fce00078e000e */
[----:B------:R-:W-:Y:S05]  /*2cb10*/  WARPSYNC.COLLECTIVE R15, `(.L_x_6889) ;  /* 0x000000000f087348 */ /* 0x000fea0003c00000 */
[----:B------:R0:W1:Y:S02]  /*2cb20*/  SHFL.IDX P6, R14, R13, R12, R11 ;  /* 0x0000000c0d0e7389 */ /* 0x00006400000c000b */
[----:B01----:R-:W-:Y:S01]  /*2cb30*/  ENDCOLLECTIVE ;  /* 0x000000000000791b */ /* 0x003fe20003800000 */
.L_x_6889:
[----:B------:R-:W-:Y:S01]  /*2cb40*/  IMAD.MOV.U32 R6, RZ, RZ, R14 ;  /* 0x000000ffff067224 */ /* 0x000fe200078e000e */
[----:B------:R-:W-:Y:S06]  /*2cb50*/  BRA `(.L_x_6890) ;  /* 0xffffffa8007c7947 */ /* 0x000fec000383ffff */
.L_x_6686:
[----:B------:R-:W-:Y:S01]  /*2cb60*/  BSSY B0, `(.L_x_6891) ;  /* 0x0000007000007945 */ /* 0x000fe20003800000 */
[----:B------:R-:W-:Y:S01]  /*2cb70*/  MOV R13, R8 ;  /* 0x00000008000d7202 */ /* 0x000fe20000000f00 */
[----:B------:R-:W-:Y:S02]  /*2cb80*/  IMAD.MOV.U32 R11, RZ, RZ, 0x1f ;  /* 0x0000001fff0b7424 */ /* 0x000fe400078e00ff */
[----:B------:R-:W-:-:S07]  /*2cb90*/  IMAD.MOV.U32 R15, RZ, RZ, -0x1 ;  /* 0xffffffffff0f7424 */ /* 0x000fce00078e00ff */
[----:B012---:R-:W-:Y:S05]  /*2cba0*/  WARPSYNC.COLLECTIVE R15, `(.L_x_6892) ;  /* 0x000000000f087348 */ /* 0x007fea0003c00000 */
[----:B------:R3:W4:Y:S02]  /*2cbb0*/  SHFL.IDX P6, R14, R13, R12, R11 ;  /* 0x0000000c0d0e7389 */ /* 0x00072400000c000b */
[----:B01234-:R-:W-:Y:S01]  /*2cbc0*/  ENDCOLLECTIVE ;  /* 0x000000000000791b */ /* 0x01ffe20003800000 */
.L_x_6892:
[----:B------:R-:W-:Y:S05]  /*2cbd0*/  BSYNC B0 ;  /* 0x0000000000007941 */ /* 0x000fea0003800000 */
.L_x_6891:
[----:B------:R-:W-:Y:S01]  /*2cbe0*/  IMAD.MOV.U32 R8, RZ, RZ, R14 ;  /* 0x000000ffff087224 */ /* 0x000fe200078e000e */
[----:B------:R-:W-:Y:S06]  /*2cbf0*/  BRA `(.L_x_6893) ;  /* 0xffffffa8006c7947 */ /* 0x000fec000383ffff */
.L_x_6690:
[----:B0-----:R0:W1:Y:S02]  /*2cc00*/  SYNCS.PHASECHK.TRANS64.TRYWAIT P0, [R0+URZ+0x2e820], R3 ;  /* 0x02e82003000075a7 */ /* 0x001064000800017f */
[----:B-1----:R-:W-:Y:S05]  /*2cc10*/  @!P0 NANOSLEEP.SYNCS 0x989680 ;  /* 0x009896800000895d */ /* 0x002fea0003900000 */
[----:B------:R-:W1:Y:S02]  /*2cc20*/  @!P0 SYNCS.PHASECHK.TRANS64 P0, [R0+URZ+0x2e820], R3 ;  /* 0x02e82003000085a7 */ /* 0x000e64000800007f */
[----:B-1----:R-:W-:Y:S05]  /*2cc30*/  @!P0 BRA `(.L_x_6690) ;  /* 0xfffffffc00f08947 */ /* 0x002fea000383ffff */
[----:B------:R-:W-:Y:S05]  /*2cc40*/  BRA `(.L_x_6894) ;  /* 0xffffffb0000c7947 */ /* 0x000fea000383ffff */
.L_x_6691:
[----:B------:R-:W1:Y:S01]  /*2cc50*/  S2R R2, SR_TID.X ;  /* 0x0000000000027919 */ /* 0x000e620000002100 */
[----:B------:R-:W-:Y:S01]  /*2cc60*/  BSSY B0, `(.L_x_6895) ;  /* 0x000000a000007945 */ /* 0x000fe20003800000 */
[----:B---3--:R-:W-:Y:S01]  /*2cc70*/  MOV R12, RZ ;  /* 0x000000ff000c7202 */ /* 0x008fe20000000f00 */
        /* <DEDUP_REMOVED lines=8> */
.L_x_6896:
[----:B------:R-:W-:Y:S05]  /*2cd00*/  BSYNC B0 ;  /* 0x0000000000007941 */ /* 0x000fea0003800000 */
.L_x_6895:
[----:B------:R-:W-:Y:S05]  /*2cd10*/  BRA `(.L_x_6897) ;  /* 0xffffffac00f47947 */ /* 0x000fea000383ffff */
.L_x_6692:
[----:B------:R-:W-:Y:S01]  /*2cd20*/  BSSY B0, `(.L_x_6898) ;  /* 0x0000006000007945 */ /* 0x000fe20003800000 */
[----:B------:R-:W-:-:S07]  /*2cd30*/  IMAD.MOV.U32 R15, RZ, RZ, -0x1 ;  /* 0xffffffffff0f7424 */ /* 0x000fce00078e00ff */
[----:B01-3--:R-:W-:Y:S05]  /*2cd40*/  WARPSYNC.COLLECTIVE R15, `(.L_x_6899) ;  /* 0x000000000f0c7348 */ /* 0x00bfea0003c00000 */
[----:B------:R-:W-:Y:S02]  /*2cd50*/  ELECT P6, UR62, PT ;  /* 0x00000000003e782f */ /* 0x000fe400038c0000 */
[----:B------:R-:W-:Y:S01]  /*2cd60*/  MOV R14, UR62 ;  /* 0x0000003e000e7c02 */ /* 0x000fe20008000f00 */
[----:B01-3--:R-:W-:Y:S10]  /*2cd70*/  ENDCOLLECTIVE ;  /* 0x000000000000791b */ /* 0x00bff40003800000 */
.L_x_6899:
[----:B------:R-:W-:Y:S05]  /*2cd80*/  BSYNC B0 ;  /* 0x0000000000007941 */ /* 0x000fea0003800000 */
.L_x_6898:
[----:B------:R-:W-:Y:S05]  /*2cd90*/  BRA `(.L_x_6900) ;  /* 0xffffffac00e87947 */ /* 0x000fea000383ffff */
.L_x_6694:
[----:B0-----:R0:W1:Y:S02]  /*2cda0*/  SYNCS.PHASECHK.TRANS64.TRYWAIT P1, [R6+URZ], R5 ;  /* 0x00000005060075a7 */ /* 0x001064000802017f */
[----:B-1----:R-:W-:Y:S05]  /*2cdb0*/  @!P1 NANOSLEEP.SYNCS 0x989680 ;  /* 0x009896800000995d */ /* 0x002fea0003900000 */
[----:B------:R-:W1:Y:S02]  /*2cdc0*/  @!P1 SYNCS.PHASECHK.TRANS64 P1, [R6+URZ], R5 ;  /* 0x00000005060095a7 */ /* 0x000e64000802007f */
[----:B-1----:R-:W-:Y:S05]  /*2cdd0*/  @!P1 BRA `(.L_x_6694) ;  /* 0xfffffffc00f09947 */ /* 0x002fea000383ffff */
[----:B------:R-:W-:Y:S05]  /*2cde0*/  BRA `(.L_x_6901) ;  /* 0xffffffb0002c7947 */ /* 0x000fea000383ffff */
.L_x_6695:
[----:B-1----:R1:W2:Y:S02]  /*2cdf0*/  SYNCS.PHASECHK.TRANS64.TRYWAIT P1, [R7+URZ], R2 ;  /* 0x00000002070075a7 */ /* 0x0022a4000802017f */
[----:B--2---:R-:W-:Y:S05]  /*2ce00*/  @!P1 NANOSLEEP.SYNCS 0x989680 ;  /* 0x009896800000995d */ /* 0x004fea0003900000 */
[----:B------:R-:W2:Y:S02]  /*2ce10*/  @!P1 SYNCS.PHASECHK.TRANS64 P1, [R7+URZ], R2 ;  /* 0x00000002070095a7 */ /* 0x000ea4000802007f */
[----:B--2---:R-:W-:Y:S05]  /*2ce20*/  @!P1 BRA `(.L_x_6695) ;  /* 0xfffffffc00f09947 */ /* 0x004fea000383ffff */
[----:B------:R-:W-:Y:S05]  /*2ce30*/  BRA `(.L_x_6902) ;  /* 0xffffffb000207947 */ /* 0x000fea000383ffff */
.L_x_6697:
[----:B--2---:R2:W4:Y:S02]  /*2ce40*/  SYNCS.PHASECHK.TRANS64.TRYWAIT P1, [R4+URZ+0x2e860], R5 ;  /* 0x02e86005040075a7 */ /* 0x004524000802017f */
[----:B----4-:R-:W-:Y:S05]  /*2ce50*/  @!P1 NANOSLEEP.SYNCS 0x989680 ;  /* 0x009896800000995d */ /* 0x010fea0003900000 */
[----:B------:R-:W4:Y:S02]  /*2ce60*/  @!P1 SYNCS.PHASECHK.TRANS64 P1, [R4+URZ+0x2e860], R5 ;  /* 0x02e86005040095a7 */ /* 0x000f24000802007f */
[----:B----4-:R-:W-:Y:S05]  /*2ce70*/  @!P1 BRA `(.L_x_6697) ;  /* 0xfffffffc00f09947 */ /* 0x010fea000383ffff */
[----:B------:R-:W-:Y:S05]  /*2ce80*/  BRA `(.L_x_6903) ;  /* 0xffffffb000247947 */ /* 0x000fea000383ffff */
.L_x_6699:
[----:B----4-:R4:W0:Y:S02]  /*2ce90*/  SYNCS.PHASECHK.TRANS64.TRYWAIT P1, [R3+URZ+0x2e860], R2 ;  /* 0x02e86002030075a7 */ /* 0x010824000802017f */
[----:B0-----:R-:W-:Y:S05]  /*2cea0*/  @!P1 NANOSLEEP.SYNCS 0x989680 ;  /* 0x009896800000995d */ /* 0x001fea0003900000 */
[----:B------:R-:W0:Y:S02]  /*2ceb0*/  @!P1 SYNCS.PHASECHK.TRANS64 P1, [R3+URZ+0x2e860], R2 ;  /* 0x02e86002030095a7 */ /* 0x000e24000802007f */
[----:B0-----:R-:W-:Y:S05]  /*2cec0*/  @!P1 BRA `(.L_x_6699) ;  /* 0xfffffffc00f09947 */ /* 0x001fea000383ffff */
[----:B------:R-:W-:Y:S05]  /*2ced0*/  BRA `(.L_x_6904) ;  /* 0xffffffb000247947 */ /* 0x000fea000383ffff */
.L_x_6701:
[----:B------:R0:W0:Y:S02]  /*2cee0*/  SYNCS.PHASECHK.TRANS64.TRYWAIT P0, [R4+URZ+0x2e880], R5 ;  /* 0x02e88005040075a7 */ /* 0x000024000800017f */
[----:B0-----:R-:W-:Y:S05]  /*2cef0*/  @!P0 NANOSLEEP.SYNCS 0x989680 ;  /* 0x009896800000895d */ /* 0x001fea0003900000 */
[----:B------:R-:W0:Y:S02]  /*2cf00*/  @!P0 SYNCS.PHASECHK.TRANS64 P0, [R4+URZ+0x2e880], R5 ;  /* 0x02e88005040085a7 */ /* 0x000e24000800007f */
[----:B0-----:R-:W-:Y:S05]  /*2cf10*/  @!P0 BRA `(.L_x_6701) ;  /* 0xfffffffc00f08947 */ /* 0x001fea000383ffff */
[----:B------:R-:W-:Y:S05]  /*2cf20*/  BRA `(.L_x_6702) ;  /* 0xffffffb000207947 */ /* 0x000fea000383ffff */
.L_x_6905:
        /* <DEDUP_REMOVED lines=13> */
.L_x_13358:


//--------------------- .text._ZN7cutlass13device_kernelIN5flash11enable_sm90INS1_16FlashAttnFwdSm90INS1_25CollectiveMainloopFwdSm90ILi2EN4cute5tupleIJNS5_1CILi1EEES8_S8_EEENS6_IJNS7_ILi128EEENS7_ILi192EEESA_EEELi128ENS_12float_e4m3_tEfNS_4arch4Sm90ELb0ELb1ELb1ELb0ELb0ELb0ELb0ELb1ELb1ELb1ELb1ELb0EEENS1_21CollectiveEpilogueFwdINS6_IJSA_SA_SB_EEES9_NS_10bfloat16_tESF_Li256ELb0ELb1ELb1ELb1EEENS1_19SingleTileSchedulerILb0ELb1ELb1ELi128EEEEEEEEEvNT_6ParamsE --------------------------
	.section	.text._ZN7cutlass13device_kernelIN5flash11enable_sm90INS1_16FlashAttnFwdSm90INS1_25CollectiveMainloopFwdSm90ILi2EN4cute5tupleIJNS5_1CILi1EEES8_S8_EEENS6_IJNS7_ILi128EEENS7_ILi192EEESA_EEELi128ENS_12float_e4m3_tEfNS_4arch4Sm90ELb0ELb1ELb1ELb0ELb0ELb0ELb0ELb1ELb1ELb1ELb1ELb0EEENS1_21CollectiveEpilogueFwdINS6_IJSA_SA_SB_EEES9_NS_10bfloat16_tESF_Li256ELb0ELb1ELb1ELb1EEENS1_19SingleTileSchedulerILb0ELb1ELb1ELi128EEEEEEEEEvNT_6ParamsE,"ax",@progbits
	.align	128
.text._ZN7cutlass13device_kernelIN5flash11enable_sm90INS1_16FlashAttnFwdSm90INS1_25CollectiveMainloopFwdSm90ILi2EN4cute5tupleIJNS5_1CILi1EEES8_S8_EEENS6_IJNS7_ILi128EEENS7_ILi192EEESA_EEELi128ENS_12float_e4m3_tEfNS_4arch4Sm90ELb0ELb1ELb1ELb0ELb0ELb0ELb0ELb1ELb1ELb1ELb1ELb0EEENS1_21CollectiveEpilogueFwdINS6_IJSA_SA_SB_EEES9_NS_10bfloat16_tESF_Li256ELb0ELb1ELb1ELb1EEENS1_19SingleTileSchedulerILb0ELb1ELb1ELi128EEEEEEEEEvNT_6ParamsE:
        .type           _ZN7cutlass13device_kernelIN5flash11enable_sm90INS1_16FlashAttnFwdSm90INS1_25CollectiveMainloopFwdSm90ILi2EN4cute5tupleIJNS5_1CILi1EEES8_S8_EEENS6_IJNS7_ILi128EEENS7_ILi192EEESA_EEELi128ENS_12float_e4m3_tEfNS_4arch4Sm90ELb0ELb1ELb1ELb0ELb0ELb0ELb0ELb1ELb1ELb1ELb1ELb0EEENS1_21CollectiveEpilogueFwdINS6_IJSA_SA_SB_EEES9_NS_10bfloat16_tESF_Li256ELb0ELb1ELb1ELb1EEENS1_19SingleTileSchedulerILb0ELb1ELb1ELi128EEEEEEEEEvNT_6ParamsE,@function
        .size           _ZN7cutlass13device_kernelIN5flash11enable_sm90INS1_16FlashAttnFwdSm90INS1_25CollectiveMainloopFwdSm90ILi2EN4cute5tupleIJNS5_1CILi1EEES8_S8_EEENS6_IJNS7_ILi128EEENS7_ILi192EEESA_EEELi128ENS_12float_e4m3_tEfNS_4arch4Sm90ELb0ELb1ELb1ELb0ELb0ELb0ELb0ELb1ELb1ELb1ELb1ELb0EEENS1_21CollectiveEpilogueFwdINS6_IJSA_SA_SB_EEES9_NS_10bfloat16_tESF_Li256ELb0ELb1ELb1ELb1EEENS1_19SingleTileSchedulerILb0ELb1ELb1ELi128EEEEEEEEEvNT_6ParamsE,(.L_x_13359 - _ZN7cutlass13device_kernelIN5flash11enable_sm90INS1_16FlashAttnFwdSm90INS1_25CollectiveMainloopFwdSm90ILi2EN4cute5tupleIJNS5_1CILi1EEES8_S8_EEENS6_IJNS7_ILi128EEENS7_ILi192EEESA_EEELi128ENS_12float_e4m3_tEfNS_4arch4Sm90ELb0ELb1ELb1ELb0ELb0ELb0ELb0ELb1ELb1ELb1ELb1ELb0EEENS1_21CollectiveEpilogueFwdINS6_IJSA_SA_SB_EEES9_NS_10bfloat16_tESF_Li256ELb0ELb1ELb1ELb1EEENS1_19SingleTileSchedulerILb0ELb1ELb1ELi128EEEEEEEEEvNT_6ParamsE)
        .other          _ZN7cutlass13device_kernelIN5flash11enable_sm90INS1_16FlashAttnFwdSm90INS1_25CollectiveMainloopFwdSm90ILi2EN4cute5tupleIJNS5_1CILi1EEES8_S8_EEENS6_IJNS7_ILi128EEENS7_ILi192EEESA_EEELi128ENS_12float_e4m3_tEfNS_4arch4Sm90ELb0ELb1ELb1ELb0ELb0ELb0ELb0ELb1ELb1ELb1ELb1ELb0EEENS1_21CollectiveEpilogueFwdINS6_IJSA_SA_SB_EEES9_NS_10bfloat16_tESF_Li256ELb0ELb1ELb1ELb1EEENS1_19SingleTileSchedulerILb0ELb1ELb1ELi128EEEEEEEEEvNT_6ParamsE,@"STO_CUDA_ENTRY STV_DEFAULT"
_ZN7cutlass13device_kernelIN5flash11enable_sm90INS1_16FlashAttnFwdSm90INS1_25CollectiveMainloopFwdSm90ILi2EN4cute5tupleIJNS5_1CILi1EEES8_S8_EEENS6_IJNS7_ILi128EEENS7_ILi192EEESA_EEELi128ENS_12float_e4m3_tEfNS_4arch4Sm90ELb0ELb1ELb1ELb0ELb0ELb0ELb0ELb1ELb1ELb1ELb1ELb0EEENS1_21CollectiveEpilogueFwdINS6_IJSA_SA_SB_EEES9_NS_10bfloat16_tESF_Li256ELb0ELb1ELb1ELb1EEENS1_19SingleTileSchedulerILb0ELb1ELb1ELi128EEEEEEEEEvNT_6ParamsE:
        /* <DEDUP_REMOVED lines=18> */
.L_x_6907:
[----:B------:R-:W-:Y:S05]  /*0120*/  BSYNC B0 ;  /* 0x0000000000007941 */ /* 0x000fea0003800000 */
.L_x_6906:
        /* <DEDUP_REMOVED lines=41> */
.L_x_6908:
        /* <DEDUP_REMOVED lines=22> */
.L_x_6909:
        /* <DEDUP_REMOVED lines=18> */
.L_x_6910:
        /* <DEDUP_REMOVED lines=22> */
.L_x_6911:
        /* <DEDUP_REMOVED lines=22> */
.L_x_6912:
        /* <DEDUP_REMOVED lines=8> */
.L_x_6915:
        /* <DEDUP_REMOVED lines=45> */
[----:B------:R-:W-:Y:S01]  /*0c50*/  PLOP3.LUT P1, PT, PT, PT, UP0, 0x80, 0x0 ;  /* 0x000000000000781c */ /* 0x000fe20003f2f008 */
[----:B------:R-:W-:Y:S01]  /*0c60*/  IMAD R19, R17, R4, RZ ;  /* 0x0000000411137224 */ /* 0x000fe200078e02ff */
        /* <DEDUP_REMOVED lines=15> */
.L_x_6918:
[----:B------:R-:W-:-:S11]  /*0d60*/  UISETP.NE.AND UP0, UPT, UR5, 0x1, UPT ;  /* 0x000000010500788c */ /* 0x000fd6000bf05270 */
[----:B------:R-:W-:Y:S02]  /*0d70*/  @UP0 ULDC.64 UR10, c[0x0][0x9e8] ;  /* 0x00027a00000a0ab9 */ /* 0x000fe40000000a00 */
[----:B------:R-:W-:-:S04]  /*0d80*/  UIMAD.WIDE.U32 UR8, UR4, UR10, URZ ;  /* 0x0000000a040872a5 */ /* 0x000fc8000f8e003f */
[----:B------:R-:W-:-:S12]  /*0d90*/  @UP0 USHF.R.U32.HI UR4, URZ, UR11, UR9 ;  /* 0x0000000b3f040299 */ /* 0x000fd80008011609 */
.L_x_6919:
[----:B------:R-:W-:-:S06]  /*0da0*/  UIMAD UR4, UR4, UR5, UR5 ;  /* 0x00000005040472a4 */ /* 0x000fcc000f8e0205 */
[----:B------:R-:W-:-:S07]  /*0db0*/  VIMNMX R0, R0, UR4, PT ;  /* 0x0000000400007c48 */ /* 0x000fce000bfe0100 */
.L_x_6917:
[CC--:B------:R-:W-:Y:S01]  /*0dc0*/  IMAD R22, R17.reuse, R4.reuse, -R22 ;  /* 0x0000000411167224 */ /* 0x0c0fe200078e0a16 */
[----:B------:R-:W-:Y:S01]  /*0dd0*/  @UP1 ULDC UR8, c[0x0][0x44c] ;  /* 0x0001130000081ab9 */ /* 0x000fe20000000800 */
[----:B------:R-:W-:Y:S01]  /*0de0*/  VIADD R2, R0, 0xbf ;  /* 0x000000bf00027836 */ /* 0x000fe20000000000 */
[----:B------:R-:W-:Y:S01]  /*0df0*/  UIMAD.WIDE.U32 UR8, UR45, UR8, URZ ;  /* 0x000000082d0872a5 */ /* 0x000fe2000f8e003f */
[----:B------:R-:W-:Y:S01]  /*0e00*/  IMAD R0, R17, R4, 0xbf ;  /* 0x000000bf11007424 */ /* 0x000fe200078e0204 */
[----:B------:R-:W-:Y:S01]  /*0e10*/  R2UR UR7, R22 ;  /* 0x00000000160772ca */ /* 0x000fe200000e0000 */
[----:B------:R-:W-:Y:S01]  /*0e20*/  @UP1 ULDC UR10, c[0x0][0x450] ;  /* 0x00011400000a1ab9 */ /* 0x000fe20000000800 */
[----:B------:R-:W-:Y:S01]  /*0e30*/  IMAD.HI R2, R2, 0x2aaaaaab, RZ ;  /* 0x2aaaaaab02027827 */ /* 0x000fe200078e02ff */
[----:B------:R-:W-:Y:S01]  /*0e40*/  UMOV UR4, UR45 ;  /* 0x0000002d00047c82 */ /* 0x000fe20008000000 */
[----:B------:R-:W-:Y:S02]  /*0e50*/  @UP1 USHF.R.U32.HI UR4, URZ, UR10, UR9 ;  /* 0x0000000a3f041299 */ /* 0x000fe40008011609 */
[----:B------:R-:W-:Y:S01]  /*0e60*/  IMAD.HI R0, R0, 0x2aaaaaab, RZ ;  /* 0x2aaaaaab00007827 */ /* 0x000fe200078e02ff */
[----:B------:R-:W-:-:S04]  /*0e70*/  SHF.R.U32.HI R5, RZ, 0x1f, R2 ;  /* 0x0000001fff057819 */ /* 0x000fc80000011602 */
[----:B------:R-:W-:Y:S02]  /*0e80*/  SHF.R.U32.HI R3, RZ, 0x1f, R0 ;  /* 0x0000001fff037819 */ /* 0x000fe40000011600 */
[----:B------:R-:W-:Y:S01]  /*0e90*/  UIADD3 UR4, UR7, UR4, URZ ;  /* 0x0000000407047290 */ /* 0x000fe2000fffe03f */
[----:B------:R-:W-:Y:S02]  /*0ea0*/  LEA.HI.SX32 R2, R2, R5, 0x1b ;  /* 0x0000000502027211 */ /* 0x000fe400078fdaff */
[----:B------:R-:W-:Y:S01]  /*0eb0*/  ULDC UR7, c[0x0][0x9dc] ;  /* 0x0002770000077ab9 */ /* 0x000fe20000000800 */
[----:B------:R-:W-:Y:S01]  /*0ec0*/  LEA.HI.SX32 R3, R0, R3, 0x1b ;  /* 0x0000000300037211 */ /* 0x000fe200078fdaff */
[----:B------:R-:W-:-:S03]  /*0ed0*/  UIADD3 UR7, UR4, -UR7, URZ ;  /* 0x8000000704077290 */ /* 0x000fc6000fffe03f */
[----:B------:R-:W-:Y:S01]  /*0ee0*/  VIMNMX R16, R3, R2, PT ;  /* 0x0000000203107248 */ /* 0x000fe20003fe0100 */
[----:B------:R-:W-:Y:S08]  /*0ef0*/  @!P1 BRA `(.L_x_6920) ;  /* 0x0000000000449947 */ /* 0x000ff00003800000 */
        /* <DEDUP_REMOVED lines=10> */
.L_x_6921:
[----:B------:R-:W-:-:S11]  /*0fa0*/  UISETP.NE.AND UP0, UPT, UR5, 0x1, UPT ;  /* 0x000000010500788c */ /* 0x000fd6000bf05270 */
[----:B------:R-:W-:Y:S02]  /*0fb0*/  @UP0 ULDC.64 UR10, c[0x0][0x9e8] ;  /* 0x00027a00000a0ab9 */ /* 0x000fe40000000a00 */
[----:B------:R-:W-:-:S04]  /*0fc0*/  UIMAD.WIDE.U32 UR8, UR4, UR10, URZ ;  /* 0x0000000a040872a5 */ /* 0x000fc8000f8e003f */
[----:B------:R-:W-:-:S12]  /*0fd0*/  @UP0 USHF.R.U32.HI UR4, URZ, UR11, UR9 ;  /* 0x0000000b3f040299 */ /* 0x000fd80008011609 */
.L_x_6922:
[----:B------:R-:W-:-:S04]  /*0fe0*/  UIMAD UR4, UR4, UR5, URZ ;  /* 0x00000005040472a4 */ /* 0x000fc8000f8e023f */
[----:B------:R-:W-:-:S04]  /*0ff0*/  UISETP.LT.AND UP0, UPT, UR7, UR4, UPT ;  /* 0x000000040700728c */ /* 0x000fc8000bf01270 */
[----:B------:R-:W-:-:S12]  /*1000*/  USEL UR7, UR7, UR4, !UP0 ;  /* 0x0000000407077287 */ /* 0x000fd8000c000000 */
.L_x_6920:
[----:B------:R-:W-:Y:S02]  /*1010*/  UIMAD.WIDE UR4, UR7, 0x2aaaaaab, URZ ;  /* 0x2aaaaaab070478a5 */ /* 0x000fe4000f8e023f */
[----:B------:R-:W-:Y:S02]  /*1020*/  USHF.R.U32.HI UR10, URZ, 0x10, UR6 ;  /* 0x000000103f0a7899 */ /* 0x000fe40008011606 */
[----:B------:R-:W-:Y:S02]  /*1030*/  USHF.R.U32.HI UR4, URZ, 0x1f, UR5 ;  /* 0x0000001f3f047899 */ /* 0x000fe40008011605 */
[----:B------:R-:W-:Y:S02]  /*1040*/  ULOP3.LUT UR39, UR6, 0xffff, URZ, 0xc0, !UPT ;  /* 0x0000ffff06277892 */ /* 0x000fe4000f8ec03f */
[----:B------:R-:W-:-:S04]  /*1050*/  ULEA.HI.SX32 UR4, UR5, UR4, 0x1b ;  /* 0x0000000405047291 */ /* 0x000fc8000f8fda3f */
        /* <DEDUP_REMOVED lines=42> */
.L_x_6923:
[----:B------:R-:W-:Y:S02]  /*1300*/  UIMAD UR39, UR39, UR4, UR9 ;  /* 0x00000004272772a4 */ /* 0x000fe4000f8e0209 */
[----:B------:R-:W-:Y:S01]  /*1310*/  IMAD.U32 R3, RZ, RZ, UR4 ;  /* 0x00000004ff037e24 */ /* 0x000fe2000f8e00ff */
[----:B------:R-:W-:Y:S02]  /*1320*/  PLOP3.LUT P0, PT, PT, PT, PT, 0x80, 0x0 ;  /* 0x000000000000781c */ /* 0x000fe40003f0f070 */
[----:B------:R-:W-:Y:S01]  /*1330*/  CS2R R124, SRZ ;  /* 0x00000000007c7805 */ /* 0x000fe2000001ff00 */
[----:B------:R-:W-:Y:S01]  /*1340*/  IMAD.MOV.U32 R0, RZ, RZ, RZ ;  /* 0x000000ffff007224 */ /* 0x000fe200078e00ff */
[----:B------:R-:W-:Y:S02]  /*1350*/  CS2R R126, SRZ ;  /* 0x00000000007e7805 */ /* 0x000fe4000001ff00 */
[----:B------:R-:W-:Y:S02]  /*1360*/  VIADDMNMX R16, R3, UR39, R16, PT ;  /* 0x0000002703107c46 */ /* 0x000fe4000b800110 */
[----:B------:R-:W-:-:S02]  /*1370*/  CS2R R2, SRZ ;  /* 0x0000000000027805 */ /* 0x000fc4000001ff00 */
[----:B------:R-:W-:Y:S01]  /*1380*/  CS2R R122, SRZ ;  /* 0x00000000007a7805 */ /* 0x000fe2000001ff00 */
[----:B------:R-:W-:Y:S01]  /*1390*/  IMAD.MOV.U32 R6, RZ, RZ, RZ ;  /* 0x000000ffff067224 */ /* 0x000fe200078e00ff */
        /* <DEDUP_REMOVED lines=64> */
.L_x_6925:
        /* <DEDUP_REMOVED lines=48> */
.L_x_7063:
[----:B------:R-:W-:-:S06]  /*1aa0*/  ULOP3.LUT UR4, UR41, 0x1, URZ, 0xfc, !UPT ;  /* 0x0000000129047892 */ /* 0x000fcc000f8efc3f */
[----:B------:R-:W-:-:S05]  /*1ab0*/  IMAD.U32 R2, RZ, RZ, UR4 ;  /* 0x00000004ff027e24 */ /* 0x000fca000f8e00ff */
[----:B------:R-:W-:-:S13]  /*1ac0*/  ISETP.NE.AND P0, PT, R2, 0x3, PT ;  /* 0x000000030200780c */ /* 0x000fda0003f05270 */
[----:B------:R-:W-:Y:S05]  /*1ad0*/  @!P0 BRA `(.L_x_6927) ;  /* 0x0000000000048947 */ /* 0x000fea0003800000 */
[----:B------:R-:W-:Y:S01]  /*1ae0*/  BPT.TRAP 0x1 ;  /* 0x000000040000795c */ /* 0x000fe20000300000 */
.L_x_6927:
[----:B------:R1:W2:Y:S01]  /*1af0*/  SYNCS.PHASECHK.TRANS64.TRYWAIT P2, [UR44+0x28830], R8 ;  /* 0x02883008ff0075a7 */ /* 0x0002a2000804016c */
[----:B------:R-:W-:Y:S05]  /*1b00*/  @!P0 BRA `(.L_x_6928) ;  /* 0x0000000000048947 */ /* 0x000fea0003800000 */
[----:B------:R-:W-:Y:S01]  /*1b10*/  BPT.TRAP 0x1 ;  /* 0x000000040000795c */ /* 0x000fe20000300000 */
.L_x_6928:
        /* <DEDUP_REMOVED lines=8> */
.L_x_6929:
        /* <DEDUP_REMOVED lines=15> */
[----:B------:R-:W-:Y:S01]  /*1c90*/  LEA.HI R123, R123, R120, RZ, 0x2 ;  /* 0x000000787b7b7211 */ /* 0x000fe200078f10ff */
[----:B------:R-:W-:Y:S01]  /*1ca0*/  UMOV UR15, 0x40000040 ;  /* 0x40000040000f7882 */ /* 0x000fe20000000000 */
[----:B------:R-:W-:Y:S01]  /*1cb0*/  UMOV UR17, 0x40000040 ;  /* 0x4000004000117882 */ /* 0x000fe20000000000 */
[----:B------:R-:W-:Y:S01]  /*1cc0*/  UIADD3 UR22, UR6, 0x2, URZ ;  /* 0x0000000206167890 */ /* 0x000fe2000fffe03f */
[----:B------:R-:W-:Y:S01]  /*1cd0*/  LOP3.LUT R123, R123, 0xfffffffc, RZ, 0xc0, !PT ;  /* 0xfffffffc7b7b7812 */ /* 0x000fe200078ec0ff */
[----:B------:R-:W-:Y:S01]  /*1ce0*/  UIADD3 UR20, UR16, 0x2, URZ ;  /* 0x0000000210147890 */ /* 0x000fe2000fffe03f */
[----:B------:R-:W-:Y:S01]  /*1cf0*/  UMOV UR10, UR6 ;  /* 0x00000006000a7c82 */ /* 0x000fe20008000000 */
[----:B------:R-:W-:Y:S01]  /*1d00*/  UIADD3 UR12, UR16, 0x4, URZ ;  /* 0x00000004100c7890 */ /* 0x000fe2000fffe03f */
[----:B------:R-:W-:Y:S01]  /*1d10*/  QGMMA.64x192x32.F32.E4M3.E4M3 R24, gdesc[UR8], RZ, !UPT, gsb0 ;  /* 0x02e00000081879f3 */ /* 0x000fe2000c0008ff */
[----:B------:R-:W-:Y:S01]  /*1d20*/  UIADD3 UR14, UR6, 0x4, URZ ;  /* 0x00000004060e7890 */ /* 0x000fe2000fffe03f */
[----:B------:R-:W-:Y:S01]  /*1d30*/  IMAD.IADD R123, R120, 0x1, -R123 ;  /* 0x00000001787b7824 */ /* 0x000fe200078e0a7b */
[----:B------:R-:W-:-:S02]  /*1d40*/  UIADD3 UR16, UR16, 0x6, URZ ;  /* 0x0000000610107890 */ /* 0x000fc4000fffe03f */
[----:B------:R-:W-:Y:S01]  /*1d50*/  UIADD3 UR18, UR6, 0x6, URZ ;  /* 0x0000000606127890 */ /* 0x000fe2000fffe03f */
[----:B------:R-:W-:Y:S01]  /*1d60*/  UMOV UR19, 0x40000040 ;  /* 0x4000004000137882 */ /* 0x000fe20000000000 */
[----:B------:R-:W-:Y:S01]  /*1d70*/  ULDC UR4, c[0x0][0x448] ;  /* 0x0001120000047ab9 */ /* 0x000fe20000000800 */
[----:B------:R-:W-:Y:S01]  /*1d80*/  ULDC UR28, c[0x0][0x288] ;  /* 0x0000a200001c7ab9 */ /* 0x000fe20000000800 */
[----:B------:R-:W-:Y:S01]  /*1d90*/  UISETP.NE.AND UP0, UPT, UR4, 0x1, UPT ;  /* 0x000000010400788c */ /* 0x000fe2000bf05270 */
[----:B------:R-:W-:Y:S02]  /*1da0*/  ULDC UR7, c[0x0][0x9dc] ;  /* 0x0002770000077ab9 */ /* 0x000fe40000000800 */
[----:B------:R-:W-:-:S03]  /*1db0*/  ULOP3.LUT UR7, URZ, UR7, URZ, 0x33, !UPT ;  /* 0x000000073f077292 */ /* 0x000fc6000f8e333f */
[----:B------:R-:W-:Y:S02]  /*1dc0*/  PLOP3.LUT P2, PT, PT, PT, UP0, 0x80, 0x0 ;  /* 0x000000000000781c */ /* 0x000fe40003f4f008 */
[----:B------:R-:W-:-:S03]  /*1dd0*/  PLOP3.LUT P3, PT, PT, PT, UP0, 0x80, 0x0 ;  /* 0x000000000000781c */ /* 0x000fc60003f6f008 */
[----:B------:R-:W-:Y:S01]  /*1de0*/  @UP0 ULDC UR4, c[0x0][0x44c] ;  /* 0x0001130000040ab9 */ /* 0x000fe20000000800 */
[----:B------:R-:W-:Y:S02]  /*1df0*/  WARPGROUP.DEPBAR.LE gsb0, 0x0 ;  /* 0x00008000000079c5 */ /* 0x000fe40000010000 */
[----:B------:R-:W-:-:S06]  /*1e00*/  WARPGROUP.ARRIVE ;  /* 0x00000000000079c5 */ /* 0x000fcc0000000000 */
[----:B------:R-:W-:Y:S03]  /*1e10*/  QGMMA.64x192x32.F32.E4M3.E4M3 R24, gdesc[UR20], R24, gsb0 ;  /* 0x02e00000141879f3 */ /* 0x000fe60008000818 */
[----:B------:R-:W-:Y:S02]  /*1e20*/  WARPGROUP.DEPBAR.LE gsb0, 0x0 ;  /* 0x00008000000079c5 */ /* 0x000fe40000010000 */
[----:B------:R-:W-:-:S15]  /*1e30*/  WARPGROUP.ARRIVE ;  /* 0x00000000000079c5 */ /* 0x000fde0000000000 */
[----:B------:R-:W-:Y:S03]  /*1e40*/  QGMMA.64x192x32.F32.E4M3.E4M3 R24, gdesc[UR12], R24, gsb0 ;  /* 0x02e000000c1879f3 */ /* 0x000fe60008000818 */
[----:B------:R-:W-:Y:S02]  /*1e50*/  WARPGROUP.DEPBAR.LE gsb0, 0x0 ;  /* 0x00008000000079c5 */ /* 0x000fe40000010000 */
[----:B------:R-:W-:-:S15]  /*1e60*/  WARPGROUP.ARRIVE ;  /* 0x00000000000079c5 */ /* 0x000fde0000000000 */
[----:B------:R-:W-:Y:S03]  /*1e70*/  QGMMA.64x192x32.F32.E4M3.E4M3 R24, gdesc[UR16], R24, gsb0 ;  /* 0x02e00000101879f3 */ /* 0x000fe60008000818 */
[----:B------:R-:W-:Y:S02]  /*1e80*/  WARPGROUP.DEPBAR.LE gsb0, 0x0 ;  /* 0x00008000000079c5 */ /* 0x000fe40000010000 */
[----:B------:R-:W-:Y:S01]  /*1e90*/  FMUL.FTZ R131, R0, R77 ;  /* 0x0000004d00837220 */ /* 0x000fe20000410000 */
[----:B------:R-:W-:Y:S01]  /*1ea0*/  IMAD.IADD R77, R120, 0x1, -R9 ;  /* 0x00000001784d7824 */ /* 0x000fe200078e0a09 */
[----:B------:R-:W-:Y:S01]  /*1eb0*/  LEA.HI R9, R121, R121, RZ, 0x1 ;  /* 0x0000007979097211 */ /* 0x000fe200078f08ff */
[C---:B------:R-:W-:Y:S01]  /*1ec0*/  FMUL.FTZ R130, R0.reuse, R76 ;  /* 0x0000004c00827220 */ /* 0x040fe20000410000 */
[C---:B------:R-:W-:Y:S01]  /*1ed0*/  FMUL.FTZ R125, R0.reuse, R28 ;  /* 0x0000001c007d7220 */ /* 0x040fe20000410000 */
[C---:B0-----:R-:W-:Y:S01]  /*1ee0*/  FMUL.FTZ R3, R0.reuse, R27 ;  /* 0x0000001b00037220 */ /* 0x041fe20000410000 */
[----:B-1----:R-:W-:Y:S01]  /*1ef0*/  SHF.R.S32.HI R8, RZ, 0x1f, R77 ;  /* 0x0000001fff087819 */ /* 0x002fe2000001144d */
[C---:B------:R-:W-:Y:S01]  /*1f00*/  FMUL.FTZ R21, R0.reuse, R47 ;  /* 0x0000002f00157220 */ /* 0x040fe20000410000 */
[----:B------:R-:W-:Y:S01]  /*1f10*/  LOP3.LUT R28, R9, 0x3fffffe, RZ, 0xc0, !PT ;  /* 0x03fffffe091c7812 */ /* 0x000fe200078ec0ff */
[----:B------:R-:W-:Y:S01]  /*1f20*/  FMUL.FTZ R47, R0, R79 ;  /* 0x0000004f002f7220 */ /* 0x000fe20000410000 */
[-C--:B------:R-:W-:Y:S01]  /*1f30*/  LEA.HI R76, R8, R77.reuse, RZ, 0x2 ;  /* 0x0000004d084c7211 */ /* 0x080fe200078f10ff */
[----:B------:R-:W-:Y:S01]  /*1f40*/  FMUL.FTZ R79, R0, R80 ;  /* 0x00000050004f7220 */ /* 0x000fe20000410000 */
[----:B------:R-:W-:Y:S01]  /*1f50*/  LEA.HI R9, R8, R77, RZ, 0x5 ;  /* 0x0000004d08097211 */ /* 0x000fe200078f28ff */
[C---:B------:R-:W-:Y:S01]  /*1f60*/  FMUL.FTZ R80, R0.reuse, R81 ;  /* 0x0000005100507220 */ /* 0x040fe20000410000 */
[--C-:B------:R-:W-:Y:S01]  /*1f70*/  SHF.R.S32.HI R8, RZ, 0x2, R76.reuse ;  /* 0x00000002ff087819 */ /* 0x100fe2000001144c */
[C---:B------:R-:W-:Y:S01]  /*1f80*/  FMUL.FTZ R81, R0.reuse, R84 ;  /* 0x0000005400517220 */ /* 0x040fe20000410000 */
[----:B------:R-:W-:Y:S01]  /*1f90*/  SHF.R.S32.HI R27, RZ, 0x1f, R76 ;  /* 0x0000001fff1b7819 */ /* 0x000fe2000001144c */
[C---:B------:R-:W-:Y:S01]  /*1fa0*/  FMUL.FTZ R126, R0.reuse, R29 ;  /* 0x0000001d007e7220 */ /* 0x040fe20000410000 */
[----:B------:R-:W-:Y:S01]  /*1fb0*/  SHF.R.S32.HI R9, RZ, 0x5, R9 ;  /* 0x00000005ff097819 */ /* 0x000fe20000011409 */
[C---:B------:R-:W-:Y:S01]  /*1fc0*/  FMUL.FTZ R29, R0.reuse, R54 ;  /* 0x00000036001d7220 */ /* 0x040fe20000410000 */
[----:B------:R-:W-:Y:S01]  /*1fd0*/  LEA.HI R27, R27, R8, RZ, 0x3 ;  /* 0x000000081b1b7211 */ /* 0x000fe200078f18ff */
[C---:B------:R-:W-:Y:S01]  /*1fe0*/  FMUL.FTZ R54, R0.reuse, R86 ;  /* 0x0000005600367220 */ /* 0x040fe20000410000 */
[----:B------:R-:W-:Y:S01]  /*1ff0*/  LEA.HI R84, R123, R123, RZ, 0x1 ;  /* 0x0000007b7b547211 */ /* 0x000fe200078f08ff */
[----:B------:R-:W-:Y:S01]  /*2000*/  IMAD.IADD R121, R121, 0x1, -R28 ;  /* 0x0000000179797824 */ /* 0x000fe200078e0a1c */
[----:B------:R-:W-:Y:S01]  /*2010*/  LEA R9, R9, UR45, 0x4 ;  /* 0x0000002d09097c11 */ /* 0x000fe2000f8e20ff */
[C---:B------:R-:W-:Y:S01]  /*2020*/  FMUL.FTZ R13, R0.reuse, R39 ;  /* 0x00000027000d7220 */ /* 0x040fe20000410000 */
[----:B------:R-:W-:Y:S01]  /*2030*/  LOP3.LUT R27, R27, 0xfffffff8, RZ, 0xc0, !PT ;  /* 0xfffffff81b1b7812 */ /* 0x000fe200078ec0ff */
[----:B------:R-:W-:Y:S01]  /*2040*/  FMUL.FTZ R39, R0, R71 ;  /* 0x0000004700277220 */ /* 0x000fe20000410000 */
[----:B------:R-:W-:Y:S01]  /*2050*/  LOP3.LUT R84, R84, 0x1ffffffe, RZ, 0xc0, !PT ;  /* 0x1ffffffe54547812 */ /* 0x000fe200078ec0ff */
[C---:B------:R-:W-:Y:S01]  /*2060*/  FMUL.FTZ R71, R0.reuse, R103 ;  /* 0x0000006700477220 */ /* 0x040fe20000410000 */
[----:B------:R-:W-:Y:S01]  /*2070*/  IADD3 R86, R9, R8, -R27 ;  /* 0x0000000809567210 */ /* 0x000fe20007ffe81b */
[----:B------:R-:W-:Y:S01]  /*2080*/  FMUL.FTZ R103, R0, R105 ;  /* 0x0000006900677220 */ /* 0x000fe20000410000 */
[----:B------:R-:W-:-:S02]  /*2090*/  IMAD.U32 R9, RZ, RZ, UR44 ;  /* 0x0000002cff097e24 */ /* 0x000fc4000f8e00ff */
[C---:B------:R-:W-:Y:S01]  /*20a0*/  FMUL.FTZ R105, R0.reuse, R108 ;  /* 0x0000006c00697220 */ /* 0x040fe20000410000 */
[----:B------:R-:W-:Y:S02]  /*20b0*/  IMAD.IADD R8, R123, 0x1, -R84 ;  /* 0x000000017b087824 */ /* 0x000fe400078e0a54 */
[C---:B------:R-:W-:Y:S01]  /*20c0*/  FMUL.FTZ R2, R0.reuse, R26 ;  /* 0x0000001a00027220 */ /* 0x040fe20000410000 */
[----:B------:R-:W-:Y:S02]  /*20d0*/  IMAD R121, R121, 0x40, R86 ;  /* 0x0000004079797824 */ /* 0x000fe400078e0256 */
[C---:B------:R-:W-:Y:S01]  /*20e0*/  FMUL.FTZ R128, R0.reuse, R33 ;  /* 0x0000002100807220 */ /* 0x040fe20000410000 */
[----:B------:R-:W-:Y:S02]  /*20f0*/  @!P1 VIADD R9, R9, 0x28840 ;  /* 0x0002884009099836 */ /* 0x000fe40000000000 */
[----:B------:R-:W-:Y:S01]  /*2100*/  FMUL.FTZ R26, R0, R50 ;  /* 0x00000032001a7220 */ /* 0x000fe20000410000 */
[----:B------:R-:W-:-:S02]  /*2110*/  IMAD R8, R8, 0x8, R121 ;  /* 0x0000000808087824 */ /* 0x000fc400078e0279 */
[C---:B------:R-:W-:Y:S01]  /*2120*/  FMUL.FTZ R33, R0.reuse, R62 ;  /* 0x0000003e00217220 */ /* 0x040fe20000410000 */
[C---:B------:R-:W-:Y:S01]  /*2130*/  FMUL.FTZ R50, R0.reuse, R82 ;  /* 0x0000005200327220 */ /* 0x040fe20000410000 */
[----:B------:R-:W-:Y:S01]  /*2140*/  FMUL.FTZ R62, R0, R94 ;  /* 0x0000005e003e7220 */ /* 0x000fe20000410000 */
[----:B------:R-:W-:Y:S01]  /*2150*/  @P2 IMAD.HI.U32 R84, R8, UR4, RZ ;  /* 0x0000000408542c27 */ /* 0x000fe2000f8e00ff */
[----:B------:R-:W-:-:S03]  /*2160*/  @UP0 ULDC UR4, c[0x0][0x450] ;  /* 0x0001140000040ab9 */ /* 0x000fc60000000800 */
[C---:B------:R-:W-:Y:S01]  /*2170*/  FMUL.FTZ R82, R0.reuse, R85 ;  /* 0x0000005500527220 */ /* 0x040fe20000410000 */
[----:B------:R-:W-:Y:S01]  /*2180*/  FMUL.FTZ R5, R0, R31 ;  /* 0x0000001f00057220 */ /* 0x000fe20000410000 */
[----:B------:R-:W-:Y:S01]  /*2190*/  IMAD.MOV.U32 R108, RZ, RZ, R8 ;  /* 0x000000ffff6c7224 */ /* 0x000fe200078e0008 */
[----:B------:R-:W-:Y:S01]  /*21a0*/  @P3 SHF.R.U32.HI R108, RZ, UR4, R84 ;  /* 0x00000004ff6c3c19 */ /* 0x000fe20008011654 */
[----:B------:R-:W-:Y:S01]  /*21b0*/  IMAD.MOV.U32 R85, RZ, RZ, -0xc0 ;  /* 0xffffff40ff557424 */ /* 0x000fe200078e00ff */
[----:B------:R-:W-:Y:S01]  /*21c0*/  LOP3.LUT R84, R76, 0x7ffffffc, RZ, 0xc0, !PT ;  /* 0x7ffffffc4c547812 */ /* 0x000fe200078ec0ff */
[----:B------:R-:W-:Y:S01]  /*21d0*/  ULDC.64 UR4, c[0x0][0x9e0] ;  /* 0x0002780000047ab9 */ /* 0x000fe20000000a00 */
[----:B------:R-:W-:Y:S01]  /*21e0*/  @!P1 PRMT R76, RZ, 0x654, R9 ;  /* 0x00000654ff4c9816 */ /* 0x000fe20000000009 */
[----:B------:R-:W0:Y:S01]  /*21f0*/  SHFL.IDX PT, R94, R108, RZ, 0x1c1f ;  /* 0x001c1fff6c5e7589 */ /* 0x000e2200000e0000 */
[C---:B------:R-:W-:Y:S01]  /*2200*/  FMUL.FTZ R14, R0.reuse, R38 ;  /* 0x00000026000e7220 */ /* 0x040fe20000410000 */
[C---:B------:R-:W-:Y:S01]  /*2210*/  FMUL.FTZ R124, R0.reuse, R25 ;  /* 0x00000019007c7220 */ /* 0x040fe20000410000 */
[C---:B------:R-:W-:Y:S01]  /*2220*/  FMUL.FTZ R20, R0.reuse, R42 ;  /* 0x0000002a00147220 */ /* 0x040fe20000410000 */
[C---:B------:R-:W-:Y:S01]  /*2230*/  FMUL.FTZ R15, R0.reuse, R43 ;  /* 0x0000002b000f7220 */ /* 0x040fe20000410000 */
[C---:B------:R-:W-:Y:S01]  /*2240*/  FMUL.FTZ R31, R0.reuse, R58 ;  /* 0x0000003a001f7220 */ /* 0x040fe20000410000 */
[C---:B------:R-:W-:Y:S01]  /*2250*/  FMUL.FTZ R38, R0.reuse, R70 ;  /* 0x0000004600267220 */ /* 0x040fe20000410000 */
        /* <DEDUP_REMOVED lines=24> */
[----:B------:R-:W-:Y:S01]  /*23e0*/  IMAD.IADD R9, R77, 0x1, -R84 ;  /* 0x000000014d097824 */ /* 0x000fe200078e0a54 */
[----:B------:R1:W-:Y:S01]  /*23f0*/  @!P1 SYNCS.ARRIVE.TRANS64.RED.A1T0 RZ, [R76+URZ], RZ ;  /* 0x000000ff4cff99a7 */ /* 0x0003e2000810043f */
        /* <DEDUP_REMOVED lines=42> */
[----:B-1----:R-:W-:Y:S01]  /*26a0*/  FMUL.FTZ R76, R0, R119 ;  /* 0x00000077004c7220 */ /* 0x002fe20000410000 */
[----:B------:R-:W-:Y:S01]  /*26b0*/  IMAD R88, R9, -0x2, R86 ;  /* 0xfffffffe09587824 */ /* 0x000fe200078e0256 */
[----:B------:R-:W-:Y:S01]  /*26c0*/  PLOP3.LUT P2, PT, PT, PT, UP1, 0x40, 0x0 ;  /* 0x000000000000781c */ /* 0x000fe20003f4e818 */
[--C-:B------:R-:W-:Y:S01]  /*26d0*/  IMAD R84, R16, -0xc0, R19.reuse ;  /* 0xffffff4010547824 */ /* 0x100fe200078e0213 */
[----:B------:R-:W1:Y:S01]  /*26e0*/  MUFU.TANH R4, R4 ;  /* 0x0000000400047308 */ /* 0x000e620000002400 */
[----:B------:R-:W-:Y:S01]  /*26f0*/  VIADD R114, R86, 0xffffffff ;  /* 0xffffffff56727836 */ /* 0x000fe20000000000 */
[----:B------:R-:W-:Y:S01]  /*2700*/  IADD3 R85, R88, -UR28, R19 ;  /* 0x8000001c58557c10 */ /* 0x000fe2000fffe013 */
[----:B------:R-:W-:-:S02]  /*2710*/  VIADD R84, R84, 0xc0 ;  /* 0x000000c054547836 */ /* 0x000fc40000000000 */
[----:B------:R-:W-:Y:S02]  /*2720*/  VIADD R115, R88, 0xffffffff ;  /* 0xffffffff58737836 */ /* 0x000fe40000000000 */
[----:B------:R-:W-:Y:S01]  /*2730*/  IMAD R111, R9, -0x2, R84 ;  /* 0xfffffffe096f7824 */ /* 0x000fe200078e0254 */
[----:B------:R-:W2:Y:S01]  /*2740*/  MUFU.TANH R124, R124 ;  /* 0x0000007c007c7308 */ /* 0x000ea20000002400 */
[C---:B------:R-:W-:Y:S02]  /*2750*/  VIADD R112, R85.reuse, UR4 ;  /* 0x0000000455707c36 */ /* 0x040fe40008000000 */
[----:B------:R-:W-:-:S03]  /*2760*/  VIADD R113, R85, UR7 ;  /* 0x0000000755717c36 */ /* 0x000fc60008000000 */
[----:B0-----:R-:W-:Y:S01]  /*2770*/  VIADDMNMX R109, R94, R112, R111, PT ;  /* 0x000000705e6d7246 */ /* 0x001fe2000380016f */
[----:B------:R-:W-:Y:S01]  /*2780*/  IMAD.IADD R110, R113, 0x1, R94 ;  /* 0x00000001716e7824 */ /* 0x000fe200078e025e */
        /* <DEDUP_REMOVED lines=94> */
[----:B-1234-:R-:W-:Y:S05]  /*2d70*/  @P2 BRA `(.L_x_6931) ;  /* 0x0000000000542947 */ /* 0x01efea0003800000 */
[----:B------:R-:W-:Y:S01]  /*2d80*/  IADD3 R84, R19, -UR28, R94 ;  /* 0x8000001c13547c10 */ /* 0x000fe2000fffe05e */
[----:B------:R-:W-:Y:S03]  /*2d90*/  BSSY B0, `(.L_x_6932) ;  /* 0x0000010000007945 */ /* 0x000fe60003800000 */
        /* <DEDUP_REMOVED lines=10> */
.L_x_6933:
[----:B------:R-:W-:-:S06]  /*2e40*/  UISETP.NE.AND UP2, UPT, UR5, 0x1, UPT ;  /* 0x000000010500788c */ /* 0x000fcc000bf45270 */
[----:B------:R-:W-:-:S05]  /*2e50*/  PLOP3.LUT P2, PT, PT, PT, UP2, 0x80, 0x0 ;  /* 0x000000000000781c */ /* 0x000fca0003f4f028 */
[----:B------:R-:W-:-:S08]  /*2e60*/  @UP2 ULDC.64 UR8, c[0x0][0x9e8] ;  /* 0x00027a0000082ab9 */ /* 0x000fd00000000a00 */
[----:B------:R-:W-:-:S05]  /*2e70*/  @P2 IMAD.HI.U32 R85, R84, UR8, RZ ;  /* 0x0000000854552c27 */ /* 0x000fca000f8e00ff */
[----:B------:R-:W-:-:S07]  /*2e80*/  @P2 SHF.R.U32.HI R84, RZ, UR9, R85 ;  /* 0x00000009ff542c19 */ /* 0x000fce0008011655 */
.L_x_6934:
[----:B------:R-:W-:Y:S05]  /*2e90*/  BSYNC B0 ;  /* 0x0000000000007941 */ /* 0x000fea0003800000 */
.L_x_6932:
[----:B------:R-:W-:-:S05]  /*2ea0*/  IMAD R84, R84, UR5, R115 ;  /* 0x0000000554547c24 */ /* 0x000fca000f8e0273 */
[----:B------:R-:W-:Y:S02]  /*2eb0*/  VIMNMX R110, R110, R84, !PT ;  /* 0x000000546e6e7248 */ /* 0x000fe40007fe0100 */
[----:B------:R-:W-:-:S07]  /*2ec0*/  VIADDMNMX R109, R84, UR5, R109, PT ;  /* 0x00000005546d7c46 */ /* 0x000fce000b80016d */
.L_x_6931:
        /* <DEDUP_REMOVED lines=109> */
[----:B------:R-:W-:Y:S01]  /*35a0*/  ISETP.GT.AND P3, PT, R110, 0x59, !P4 ;  /* 0x000000596e00780c */ /* 0x000fe20006764270 */
[----:B------:R-:W0:Y:S01]  /*35b0*/  SHFL.IDX PT, R68, R108, 0x1, 0x1c1f ;  /* 0x003c1f006c447f89 */ /* 0x000e2200000e0000 */
        /* <DEDUP_REMOVED lines=143> */
.L_x_6937:
[----:B------:R-:W-:-:S06]  /*3eb0*/  UISETP.NE.AND UP2, UPT, UR5, 0x1, UPT ;  /* 0x000000010500788c */ /* 0x000fcc000bf45270 */
[----:B------:R-:W-:-:S05]  /*3ec0*/  PLOP3.LUT P6, PT, PT, PT, UP2, 0x80, 0x0 ;  /* 0x000000000000781c */ /* 0x000fca0003fcf028 */
[----:B------:R-:W-:-:S08]  /*3ed0*/  @UP2 ULDC.64 UR8, c[0x0][0x9e8] ;  /* 0x00027a0000082ab9 */ /* 0x000fd00000000a00 */
[----:B------:R-:W-:Y:S01]  /*3ee0*/  @P6 IMAD.HI.U32 R68, R65, UR8, RZ ;  /* 0x0000000841446c27 */ /* 0x000fe2000f8e00ff */
[----:B------:R-:W-:-:S13]  /*3ef0*/  PLOP3.LUT P6, PT, PT, PT, UP2, 0x80, 0x0 ;  /* 0x000000000000781c */ /* 0x000fda0003fcf028 */
[----:B------:R-:W-:-:S07]  /*3f00*/  @P6 SHF.R.U32.HI R65, RZ, UR9, R68 ;  /* 0x00000009ff416c19 */ /* 0x000fce0008011644 */
.L_x_6938:
[----:B------:R-:W-:Y:S05]  /*3f10*/  BSYNC B0 ;  /* 0x0000000000007941 */ /* 0x000fea0003800000 */
.L_x_6936:
[----:B------:R-:W-:-:S05]  /*3f20*/  IMAD R65, R65, UR5, R115 ;  /* 0x0000000541417c24 */ /* 0x000fca000f8e0273 */
[----:B------:R-:W-:Y:S02]  /*3f30*/  VIMNMX R92, R92, R65, !PT ;  /* 0x000000415c5c7248 */ /* 0x000fe40007fe0100 */
[----:B------:R-:W-:-:S07]  /*3f40*/  VIADDMNMX R90, R65, UR5, R90, PT ;  /* 0x00000005415a7c46 */ /* 0x000fce000b80015a */
.L_x_6935:
        /* <DEDUP_REMOVED lines=9> */
[----:B------:R-:W-:Y:S01]  /*3fe0*/  @UP0 USHF.R.U32.HI UR45, URZ, UR14, UR11 ;  /* 0x0000000e3f2d0299 */ /* 0x000fe2000801160b */
[----:B------:R-:W-:-:S02]  /*3ff0*/  ISETP.NE.AND P2, PT, R119, RZ, PT ;  /* 0x000000ff7700720c */ /* 0x000fc40003f45270 */
[C---:B------:R-:W-:Y:S02]  /*4000*/  ISETP.GT.AND P4, PT, R92.reuse, 0xb1, !P4 ;  /* 0x000000b15c00780c */ /* 0x040fe40006784270 */
[----:B------:R-:W-:Y:S02]  /*4010*/  ISETP.GT.AND P2, PT, R92, 0x8, !P2 ;  /* 0x000000085c00780c */ /* 0x000fe40005744270 */
[C---:B------:R-:W-:Y:S02]  /*4020*/  ISETP.LT.OR P3, PT, R90.reuse, 0xb1, P3 ;  /* 0x000000b15a00780c */ /* 0x040fe40001f61670 */
[----:B------:R-:W-:Y:S02]  /*4030*/  ISETP.LT.OR P2, PT, R90, 0x9, P2 ;  /* 0x000000095a00780c */ /* 0x000fe40001741670 */
[----:B------:R-:W-:Y:S02]  /*4040*/  ISETP.GT.AND P5, PT, R92, 0xb8, !P5 ;  /* 0x000000b85c00780c */ /* 0x000fe40006fa4270 */
[----:B------:R-:W-:-:S02]  /*4050*/  FSEL R65, R10, -INF , !P2 ;  /* 0xff8000000a417808 */ /* 0x000fc40005000000 */
[----:B------:R-:W-:Y:S02]  /*4060*/  ISETP.NE.AND P2, PT, R120, RZ, PT ;  /* 0x000000ff7800720c */ /* 0x000fe40003f45270 */
[----:B------:R-:W-:Y:S02]  /*4070*/  FMNMX.FTZ R10, R103, R124, !PT ;  /* 0x0000007c670a7209 */ /* 0x000fe40007810000 */
[----:B------:R-:W-:Y:S02]  /*4080*/  ISETP.GT.AND P2, PT, R92, 0x9, !P2 ;  /* 0x000000095c00780c */ /* 0x000fe40005744270 */
[C---:B------:R-:W-:Y:S02]  /*4090*/  ISETP.LT.OR P4, PT, R90.reuse, 0xb2, P4 ;  /* 0x000000b25a00780c */ /* 0x040fe40002781670 */
[C---:B------:R-:W-:Y:S02]  /*40a0*/  ISETP.LT.OR P2, PT, R90.reuse, 0xa, P2 ;  /* 0x0000000a5a00780c */ /* 0x040fe40001741670 */
[----:B------:R-:W-:-:S02]  /*40b0*/  ISETP.LT.OR P5, PT, R90, 0xb9, P5 ;  /* 0x000000b95a00780c */ /* 0x000fc40002fa1670 */
[----:B------:R-:W-:Y:S02]  /*40c0*/  FSEL R5, R5, -INF , !P2 ;  /* 0xff80000005057808 */ /* 0x000fe40005000000 */
[----:B------:R-:W-:Y:S02]  /*40d0*/  ISETP.NE.AND P2, PT, R121, RZ, PT ;  /* 0x000000ff7900720c */ /* 0x000fe40003f45270 */
[----:B------:R-:W-:Y:S02]  /*40e0*/  FSEL R77, R77, -INF , !P5 ;  /* 0xff8000004d4d7808 */ /* 0x000fe40006800000 */
[----:B------:R-:W-:Y:S02]  /*40f0*/  ISETP.GT.AND P2, PT, R92, 0x10, !P2 ;  /* 0x000000105c00780c */ /* 0x000fe40005744270 */
[----:B------:R-:W-:Y:S02]  /*4100*/  R2UR UR9, R22 ;  /* 0x00000000160972ca */ /* 0x000fe400000e0000 */
[----:B------:R-:W-:-:S04]  /*4110*/  ISETP.LT.OR P2, PT, R90, 0x11, P2 ;  /* 0x000000115a00780c */ /* 0x000fc80001741670 */
[----:B------:R-:W-:Y:S02]  /*4120*/  FSEL R12, R12, -INF , !P2 ;  /* 0xff8000000c0c7808 */ /* 0x000fe40005000000 */
[----:B------:R-:W-:-:S04]  /*4130*/  ISETP.NE.AND P2, PT, R122, RZ, PT ;  /* 0x000000ff7a00720c */ /* 0x000fc80003f45270 */
[----:B------:R-:W-:Y:S01]  /*4140*/  ISETP.GT.AND P2, PT, R92, 0x11, !P2 ;  /* 0x000000115c00780c */ /* 0x000fe20005744270 */
[----:B------:R-:W-:-:S03]  /*4150*/  UIADD3 UR45, UR9, UR45, URZ ;  /* 0x0000002d092d7290 */ /* 0x000fc6000fffe03f */
[----:B------:R-:W-:Y:S01]  /*4160*/  ISETP.LT.OR P2, PT, R90, 0x12, P2 ;  /* 0x000000125a00780c */ /* 0x000fe20001741670 */
[----:B------:R-:W-:-:S03]  /*4170*/  UIADD3 UR4, UR45, UR4, URZ ;  /* 0x000000042d047290 */ /* 0x000fc6000fffe03f */
        /* <DEDUP_REMOVED lines=97> */
[----:B------:R-:W-:Y:S02]  /*4790*/  ISETP.GT.AND P2, PT, R92, 0x50, !P6 ;  /* 0x000000505c00780c */ /* 0x000fe40007744270 */
[----:B------:R-:W-:Y:S02]  /*47a0*/  ISETP.NE.AND P6, PT, R161, RZ, PT ;  /* 0x000000ffa100720c */ /* 0x000fe40003fc5270 */
        /* <DEDUP_REMOVED lines=14> */
[----:B------:R-:W-:-:S03]  /*4890*/  ISETP.LT.OR P2, PT, R90, 0x59, P2 ;  /* 0x000000595a00780c */ /* 0x000fc60001741670 */
[----:B------:R-:W0:Y:S01]  /*48a0*/  SHFL.BFLY PT, R10, R11, 0x2, 0x1f ;  /* 0x0c401f000b0a7f89 */ /* 0x000e2200000e0000 */
        /* <DEDUP_REMOVED lines=79> */
[----:B0-----:R-:W-:Y:S02]  /*4da0*/  FMNMX.FTZ R102, R11, R10, !PT ;  /* 0x0000000a0b667209 */ /* 0x001fe40007810000 */
[----:B------:R-:W-:-:S03]  /*4db0*/  ISETP.LT.OR P2, PT, R90, 0xa9, P2 ;  /* 0x000000a95a00780c */ /* 0x000fc60001741670 */
[----:B------:R-:W0:Y:S01]  /*4dc0*/  SHFL.BFLY PT, R105, R102, 0x1, 0x1f ;  /* 0x0c201f0066697f89 */ /* 0x000e2200000e0000 */
        /* <DEDUP_REMOVED lines=8> */
[--C-:B------:R-:W-:Y:S01]  /*4e50*/  FFMA.FTZ R109, R97, UR8, -R108.reuse ;  /* 0x00000008616d7c23 */ /* 0x100fe2000801086c */
[----:B------:R-:W-:Y:S01]  /*4e60*/  ISETP.LT.OR P2, PT, R90, 0x1, P2 ;  /* 0x000000015a00780c */ /* 0x000fe20001741670 */
[--C-:B------:R-:W-:Y:S01]  /*4e70*/  FFMA.FTZ R97, R101, UR8, -R108.reuse ;  /* 0x0000000865617c23 */ /* 0x100fe2000801086c */
[--C-:B------:R-:W-:Y:S01]  /*4e80*/  FFMA.FTZ R101, R83, UR8, -R108.reuse ;  /* 0x0000000853657c23 */ /* 0x100fe2000801086c */
[----:B------:R-:W-:Y:S01]  /*4e90*/  FSEL R83, R28, -INF , !P3 ;  /* 0xff8000001c537808 */ /* 0x000fe20005800000 */
        /* <DEDUP_REMOVED lines=16> */
[----:B------:R-:W-:Y:S01]  /*4fa0*/  MUFU.EX2 R103, R103 ;  /* 0x0000006700677308 */ /* 0x000fe20000000800 */
[----:B------:R-:W-:Y:S01]  /*4fb0*/  FMNMX.FTZ R110, R12, R11, !PT ;  /* 0x0000000b0c6e7209 */ /* 0x000fe20007810000 */
[--C-:B------:R-:W-:Y:S01]  /*4fc0*/  FFMA.FTZ R100, R100, UR8, -R108.reuse ;  /* 0x0000000864647c23 */ /* 0x100fe2000801086c */
[----:B------:R-:W-:Y:S01]  /*4fd0*/  ISETP.GT.AND P6, PT, R92, 0xb9, !P6 ;  /* 0x000000b95c00780c */ /* 0x000fe200077c4270 */
[--C-:B------:R-:W-:Y:S01]  /*4fe0*/  FFMA.FTZ R99, R99, UR8, -R108.reuse ;  /* 0x0000000863637c23 */ /* 0x100fe2000801086c */
[----:B------:R-:W-:Y:S01]  /*4ff0*/  FMNMX.FTZ R11, R3, R110, !PT ;  /* 0x0000006e030b7209 */ /* 0x000fe20007810000 */
[--C-:B------:R-:W-:Y:S01]  /*5000*/  FFMA.FTZ R98, R98, UR8, -R108.reuse ;  /* 0x0000000862627c23 */ /* 0x100fe2000801086c */
[----:B------:R-:W-:Y:S01]  /*5010*/  FSEL R92, R27, -INF , !P4 ;  /* 0xff8000001b5c7808 */ /* 0x000fe20006000000 */
[--C-:B------:R-:W-:Y:S01]  /*5020*/  FFMA.FTZ R27, R64, UR8, -R108.reuse ;  /* 0x00000008401b7c23 */ /* 0x100fe2000801086c */
[----:B------:R-:W-:Y:S01]  /*5030*/  FMNMX.FTZ R110, R14, R11, !PT ;  /* 0x0000000b0e6e7209 */ /* 0x000fe20007810000 */
[----:B------:R-:W-:Y:S01]  /*5040*/  MUFU.EX2 R102, R102 ;  /* 0x0000006600667308 */ /* 0x000fe20000000800 */
[----:B------:R-:W-:Y:S01]  /*5050*/  ISETP.LT.OR P6, PT, R90, 0xba, P6 ;  /* 0x000000ba5a00780c */ /* 0x000fe200037c1670 */
[--C-:B------:R-:W-:Y:S01]  /*5060*/  FFMA.FTZ R96, R96, UR8, -R108.reuse ;  /* 0x0000000860607c23 */ /* 0x100fe2000801086c */
[----:B------:R-:W-:Y:S01]  /*5070*/  FMNMX.FTZ R11, R13, R110, !PT ;  /* 0x0000006e0d0b7209 */ /* 0x000fe20007810000 */
[--C-:B------:R-:W-:Y:S01]  /*5080*/  FFMA.FTZ R95, R95, UR8, -R108.reuse ;  /* 0x000000085f5f7c23 */ /* 0x100fe2000801086c */
[----:B------:R-:W-:Y:S01]  /*5090*/  FSEL R76, R76, -INF , !P6 ;  /* 0xff8000004c4c7808 */ /* 0x000fe20007000000 */
[--C-:B------:R-:W-:Y:S01]  /*50a0*/  FFMA.FTZ R94, R94, UR8, -R108.reuse ;  /* 0x000000085e5e7c23 */ /* 0x100fe2000801086c */
[----:B------:R-:W-:Y:S01]  /*50b0*/  FMNMX.FTZ R110, R20, R11, !PT ;  /* 0x0000000b146e7209 */ /* 0x000fe20007810000 */
[----:B------:R-:W0:Y:S01]  /*50c0*/  MUFU.EX2 R105, R105 ;  /* 0x0000006900697308 */ /* 0x000e220000000800 */
[--C-:B------:R-:W-:Y:S01]  /*50d0*/  FFMA.FTZ R93, R93, UR8, -R108.reuse ;  /* 0x000000085d5d7c23 */ /* 0x100fe2000801086c */
[--C-:B------:R-:W-:Y:S01]  /*50e0*/  FFMA.FTZ R91, R91, UR8, -R108.reuse ;  /* 0x000000085b5b7c23 */ /* 0x100fe2000801086c */
[----:B------:R-:W-:Y:S01]  /*50f0*/  FMNMX.FTZ R110, R15, R110, !PT ;  /* 0x0000006e0f6e7209 */ /* 0x000fe20007810000 */
[--C-:B------:R-:W-:Y:S01]  /*5100*/  FFMA.FTZ R88, R88, UR8, -R108.reuse ;  /* 0x0000000858587c23 */ /* 0x100fe2000801086c */
[--C-:B------:R-:W-:Y:S01]  /*5110*/  FFMA.FTZ R87, R87, UR8, -R108.reuse ;  /* 0x0000000857577c23 */ /* 0x100fe2000801086c */
[--C-:B------:R-:W-:Y:S01]  /*5120*/  FFMA.FTZ R84, R84, UR8, -R108.reuse ;  /* 0x0000000854547c23 */ /* 0x100fe2000801086c */
[----:B------:R-:W-:Y:S01]  /*5130*/  FMNMX.FTZ R110, R23, R110, !PT ;  /* 0x0000006e176e7209 */ /* 0x000fe20007810000 */
[----:B------:R-:W-:Y:S01]  /*5140*/  MUFU.EX2 R28, R101 ;  /* 0x00000065001c7308 */ /* 0x000fe20000000800 */
        /* <DEDUP_REMOVED lines=23> */
[--C-:B------:R-:W-:Y:S01]  /*52c0*/  FFMA.FTZ R37, R37, UR8, -R108.reuse ;  /* 0x0000000825257c23 */ /* 0x100fe2000801086c */
[----:B------:R-:W-:Y:S01]  /*52d0*/  FFMA.FTZ R4, R4, UR8, -R108 ;  /* 0x0000000804047c23 */ /* 0x000fe2000801086c */
[----:B------:R-:W-:Y:S01]  /*52e0*/  MUFU.EX2 R106, R106 ;  /* 0x0000006a006a7308 */ /* 0x000fe20000000800 */
[----:B------:R-:W-:-:S02]  /*52f0*/  FMNMX.FTZ R112, R32, R11, !PT ;  /* 0x0000000b20707209 */ /* 0x000fc40007810000 */
[----:B0-----:R-:W-:Y:S02]  /*5300*/  F2FP.SATFINITE.E4M3.F32.PACK_AB_MERGE_C R204, R105, R102, RZ ;  /* 0x0000006669cc723e */ /* 0x001fe400048070ff */
[----:B------:R-:W-:Y:S02]  /*5310*/  FMNMX.FTZ R11, R33, R112, !PT ;  /* 0x00000070210b7209 */ /* 0x000fe40007810000 */
[----:B------:R-:W-:Y:S01]  /*5320*/  F2FP.SATFINITE.E4M3.F32.PACK_AB_MERGE_C R204, R103, R2, R204 ;  /* 0x0000000267cc723e */ /* 0x000fe200048070cc */
[----:B------:R-:W0:Y:S01]  /*5330*/  MUFU.EX2 R109, R109 ;  /* 0x0000006d006d7308 */ /* 0x000e220000000800 */
[----:B------:R-:W-:-:S04]  /*5340*/  FMNMX.FTZ R112, R34, R11, !PT ;  /* 0x0000000b22707209 */ /* 0x000fc80007810000 */
[----:B------:R-:W-:-:S03]  /*5350*/  FMNMX.FTZ R11, R35, R112, !PT ;  /* 0x00000070230b7209 */ /* 0x000fc60007810000 */
[----:B------:R-:W-:Y:S01]  /*5360*/  MUFU.EX2 R97, R97 ;  /* 0x0000006100617308 */ /* 0x000fe20000000800 */
[----:B------:R-:W-:-:S04]  /*5370*/  FMNMX.FTZ R11, R36, R11, !PT ;  /* 0x0000000b240b7209 */ /* 0x000fc80007810000 */
[----:B------:R-:W-:-:S03]  /*5380*/  FMNMX.FTZ R86, R38, R11, !PT ;  /* 0x0000000b26567209 */ /* 0x000fc60007810000 */
[----:B------:R-:W-:Y:S01]  /*5390*/  MUFU.EX2 R100, R100 ;  /* 0x0000006400647308 */ /* 0x000fe20000000800 */
[----:B------:R-:W-:Y:S01]  /*53a0*/  FMNMX.FTZ R11, R39, R86, !PT ;  /* 0x00000056270b7209 */ /* 0x000fe20007810000 */
[--C-:B------:R-:W-:Y:S01]  /*53b0*/  FFMA.FTZ R86, R69, UR8, -R108.reuse ;  /* 0x0000000845567c23 */ /* 0x100fe2000801086c */
[----:B------:R-:W-:Y:S01]  /*53c0*/  FFMA.FTZ R69, R72, UR8, -R108 ;  /* 0x0000000848457c23 */ /* 0x000fe2000801086c */
[----:B0-----:R-:W-:Y:S02]  /*53d0*/  F2FP.SATFINITE.E4M3.F32.PACK_AB_MERGE_C R206, R109, R106, RZ ;  /* 0x0000006a6dce723e */ /* 0x001fe400048070ff */
[----:B------:R-:W-:Y:S02]  /*53e0*/  FMNMX.FTZ R112, R42, R11, !PT ;  /* 0x0000000b2a707209 */ /* 0x000fe40007810000 */
[----:B------:R-:W-:Y:S01]  /*53f0*/  MUFU.EX2 R99, R99 ;  /* 0x0000006300637308 */ /* 0x000fe20000000800 */
[----:B------:R-:W-:Y:S02]  /*5400*/  F2FP.SATFINITE.E4M3.F32.PACK_AB_MERGE_C R206, R107, R104, R206 ;  /* 0x000000686bce723e */ /* 0x000fe400048070ce */
[----:B------:R-:W-:-:S04]  /*5410*/  FMNMX.FTZ R11, R43, R112, !PT ;  /* 0x000000702b0b7209 */ /* 0x000fc80007810000 */
[----:B------:R-:W-:Y:S01]  /*5420*/  FMNMX.FTZ R72, R46, R11, !PT ;  /* 0x0000000b2e487209 */ /* 0x000fe20007810000 */
[----:B------:R-:W0:Y:S03]  /*5430*/  MUFU.EX2 R98, R98 ;  /* 0x0000006200627308 */ /* 0x000e260000000800 */
[----:B------:R-:W-:Y:S01]  /*5440*/  FMNMX.FTZ R11, R47, R72, !PT ;  /* 0x000000482f0b7209 */ /* 0x000fe20007810000 */
[--C-:B------:R-:W-:Y:S01]  /*5450*/  FFMA.FTZ R72, R73, UR8, -R108.reuse ;  /* 0x0000000849487c23 */ /* 0x100fe2000801086c */
[----:B------:R-:W-:Y:S02]  /*5460*/  FFMA.FTZ R73, R130, UR8, -R108 ;  /* 0x0000000882497c23 */ /* 0x000fe4000801086c */
[----:B------:R-:W-:Y:S01]  /*5470*/  FMNMX.FTZ R112, R50, R11, !PT ;  /* 0x0000000b32707209 */ /* 0x000fe20007810000 */
[----:B------:R-:W-:Y:S03]  /*5480*/  MUFU.EX2 R96, R96 ;  /* 0x0000006000607308 */ /* 0x000fe60000000800 */
[----:B------:R-:W-:-:S04]  /*5490*/  FMNMX.FTZ R11, R51, R112, !PT ;  /* 0x00000070330b7209 */ /* 0x000fc80007810000 */
[----:B------:R-:W-:Y:S01]  /*54a0*/  FMNMX.FTZ R112, R54, R11, !PT ;  /* 0x0000000b36707209 */ /* 0x000fe20007810000 */
[----:B------:R-:W-:Y:S01]  /*54b0*/  MUFU.EX2 R95, R95 ;  /* 0x0000005f005f7308 */ /* 0x000fe20000000800 */
[----:B0-----:R-:W-:Y:S02]  /*54c0*/  F2FP.SATFINITE.E4M3.F32.PACK_AB_MERGE_C R200, R98, R99, RZ ;  /* 0x0000006362c8723e */ /* 0x001fe400048070ff */
[----:B------:R-:W-:Y:S01]  /*54d0*/  FMNMX.FTZ R11, R55, R112, !PT ;  /* 0x00000070370b7209 */ /* 0x000fe20007810000 */
[----:B------:R-:W-:Y:S01]  /*54e0*/  FFMA.FTZ R112, R131, UR8, -R108 ;  /* 0x0000000883707c23 */ /* 0x000fe2000801086c */
[----:B------:R-:W-:Y:S02]  /*54f0*/  F2FP.SATFINITE.E4M3.F32.PACK_AB_MERGE_C R200, R100, R97, R200 ;  /* 0x0000006164c8723e */ /* 0x000fe400048070c8 */
        /* <DEDUP_REMOVED lines=22> */
[--C-:B------:R-:W-:Y:S01]  /*5660*/  FFMA.FTZ R64, R45, UR8, -R108.reuse ;  /* 0x000000082d407c23 */ /* 0x100fe2000801086c */
[--C-:B------:R-:W-:Y:S01]  /*5670*/  FFMA.FTZ R45, R60, UR8, -R108.reuse ;  /* 0x000000083c2d7c23 */ /* 0x100fe2000801086c */
[--C-:B------:R-:W-:Y:S01]  /*5680*/  FFMA.FTZ R60, R53, UR8, -R108.reuse ;  /* 0x00000008353c7c23 */ /* 0x100fe2000801086c */
[----:B------:R-:W-:Y:S01]  /*5690*/  FMNMX.FTZ R11, R76, R11, !PT ;  /* 0x0000000b4c0b7209 */ /* 0x000fe20007810000 */
[----:B------:R-:W-:Y:S01]  /*56a0*/  FFMA.FTZ R53, R48, UR8, -R108 ;  /* 0x0000000830357c23 */ /* 0x000fe2000801086c */
[----:B------:R-:W-:Y:S03]  /*56b0*/  MUFU.EX2 R89, R89 ;  /* 0x0000005900597308 */ /* 0x000fe60000000800 */
[----:B------:R-:W0:Y:S05]  /*56c0*/  SHFL.BFLY PT, R90, R11, 0x2, 0x1f ;  /* 0x0c401f000b5a7f89 */ /* 0x000e2a00000e0000 */
[----:B------:R-:W-:Y:S08]  /*56d0*/  MUFU.EX2 R85, R85 ;  /* 0x0000005500557308 */ /* 0x000ff00000000800 */
[----:B------:R-:W-:Y:S08]  /*56e0*/  MUFU.EX2 R86, R86 ;  /* 0x0000005600567308 */ /* 0x000ff00000000800 */
[----:B------:R-:W-:Y:S01]  /*56f0*/  MUFU.EX2 R73, R73 ;  /* 0x0000004900497308 */ /* 0x000fe20000000800 */
[----:B0-----:R-:W-:-:S05]  /*5700*/  FMNMX.FTZ R90, R11, R90, !PT ;  /* 0x0000005a0b5a7209 */ /* 0x001fca0007810000 */
[----:B------:R-:W0:Y:S02]  /*5710*/  SHFL.BFLY PT, R11, R90, 0x1, 0x1f ;  /* 0x0c201f005a0b7f89 */ /* 0x000e2400000e0000 */
        /* <DEDUP_REMOVED lines=12> */
[--C-:B------:R-:W-:Y:S01]  /*57e0*/  FFMA.FTZ R101, R68, UR8, -R90.reuse ;  /* 0x0000000844657c23 */ /* 0x100fe2000801085a */
[--C-:B------:R-:W-:Y:S01]  /*57f0*/  FFMA.FTZ R68, R5, UR8, -R90.reuse ;  /* 0x0000000805447c23 */ /* 0x100fe2000801085a */
[--C-:B------:R-:W-:Y:S01]  /*5800*/  FFMA.FTZ R5, R12, UR8, -R90.reuse ;  /* 0x000000080c057c23 */ /* 0x100fe2000801085a */
[--C-:B------:R-:W-:Y:S01]  /*5810*/  FFMA.FTZ R12, R3, UR8, -R90.reuse ;  /* 0x00000008030c7c23 */ /* 0x100fe2000801085a */
[--C-:B------:R-:W-:Y:S01]  /*5820*/  FFMA.FTZ R65, R65, UR8, -R90.reuse ;  /* 0x0000000841417c23 */ /* 0x100fe2000801085a */
[--C-:B------:R-:W-:Y:S01]  /*5830*/  FFMA.FTZ R3, R20, UR8, -R90.reuse ;  /* 0x0000000814037c23 */ /* 0x100fe2000801085a */
[--C-:B------:R-:W-:Y:S01]  /*5840*/  FFMA.FTZ R20, R25, UR8, -R90.reuse ;  /* 0x0000000819147c23 */ /* 0x100fe2000801085a */
[----:B------:R-:W-:Y:S01]  /*5850*/  MUFU.EX2 R48, R48 ;  /* 0x0000003000307308 */ /* 0x000fe20000000800 */
[----:B------:R-:W-:Y:S01]  /*5860*/  FADD.FTZ R25, R2, R103 ;  /* 0x0000006702197221 */ /* 0x000fe20000010000 */
[--C-:B------:R-:W-:Y:S01]  /*5870*/  FFMA.FTZ R116, R30, UR8, -R90.reuse ;  /* 0x000000081e747c23 */ /* 0x100fe2000801085a */
[--C-:B------:R-:W-:Y:S01]  /*5880*/  FFMA.FTZ R30, R36, UR8, -R90.reuse ;  /* 0x00000008241e7c23 */ /* 0x100fe2000801085a */
[--C-:B------:R-:W-:Y:S01]  /*5890*/  FFMA.FTZ R108, R14, UR8, -R90.reuse ;  /* 0x000000080e6c7c23 */ /* 0x100fe2000801085a */
[----:B------:R-:W-:Y:S01]  /*58a0*/  FADD.FTZ R36, R102, R25 ;  /* 0x0000001966247221 */ /* 0x000fe20000010000 */
[--C-:B------:R-:W-:Y:S01]  /*58b0*/  FFMA.FTZ R113, R13, UR8, -R90.reuse ;  /* 0x000000080d717c23 */ /* 0x100fe2000801085a */
[----:B------:R-:W-:Y:S01]  /*58c0*/  FFMA.FTZ R14, R15, UR8, -R90 ;  /* 0x000000080f0e7c23 */ /* 0x000fe2000801085a */
[----:B------:R-:W0:Y:S01]  /*58d0*/  MUFU.EX2 R101, R101 ;  /* 0x0000006500657308 */ /* 0x000e220000000800 */
[----:B------:R-:W-:Y:S01]  /*58e0*/  FADD.FTZ R25, R105, R36 ;  /* 0x0000002469197221 */ /* 0x000fe20000010000 */
[--C-:B------:R-:W-:Y:S01]  /*58f0*/  FFMA.FTZ R15, R31, UR8, -R90.reuse ;  /* 0x000000081f0f7c23 */ /* 0x100fe2000801085a */
[--C-:B------:R-:W-:Y:S01]  /*5900*/  FFMA.FTZ R111, R23, UR8, -R90.reuse ;  /* 0x00000008176f7c23 */ /* 0x100fe2000801085a */
[--C-:B------:R-:W-:Y:S01]  /*5910*/  FFMA.FTZ R114, R21, UR8, -R90.reuse ;  /* 0x0000000815727c23 */ /* 0x100fe2000801085a */
[----:B------:R-:W-:Y:S01]  /*5920*/  FADD.FTZ R36, R104, R25 ;  /* 0x0000001968247221 */ /* 0x000fe20000010000 */
[--C-:B------:R-:W-:Y:S01]  /*5930*/  FFMA.FTZ R23, R42, UR8, -R90.reuse ;  /* 0x000000082a177c23 */ /* 0x100fe2000801085a */
[----:B------:R-:W-:Y:S01]  /*5940*/  FFMA.FTZ R13, R26, UR8, -R90 ;  /* 0x000000081a0d7c23 */ /* 0x000fe2000801085a */
[----:B------:R-:W1:Y:S01]  /*5950*/  MUFU.EX2 R65, R65 ;  /* 0x0000004100417308 */ /* 0x000e620000000800 */
[----:B------:R-:W-:Y:S01]  /*5960*/  FADD.FTZ R25, R107, R36 ;  /* 0x000000246b197221 */ /* 0x000fe20000010000 */
[--C-:B------:R-:W-:Y:S01]  /*5970*/  FFMA.FTZ R21, R35, UR8, -R90.reuse ;  /* 0x0000000823157c23 */ /* 0x100fe2000801085a */
[--C-:B------:R-:W-:Y:S01]  /*5980*/  FFMA.FTZ R29, R29, UR8, -R90.reuse ;  /* 0x000000081d1d7c23 */ /* 0x100fe2000801085a */
[--C-:B------:R-:W-:Y:S01]  /*5990*/  FFMA.FTZ R26, R32, UR8, -R90.reuse ;  /* 0x00000008201a7c23 */ /* 0x100fe2000801085a */
[----:B------:R-:W-:Y:S01]  /*59a0*/  FADD.FTZ R42, R106, R25 ;  /* 0x000000196a2a7221 */ /* 0x000fe20000010000 */
[--C-:B------:R-:W-:Y:S01]  /*59b0*/  FFMA.FTZ R33, R33, UR8, -R90.reuse ;  /* 0x0000000821217c23 */ /* 0x100fe2000801085a */
[----:B------:R-:W-:Y:S01]  /*59c0*/  FFMA.FTZ R34, R34, UR8, -R90 ;  /* 0x0000000822227c23 */ /* 0x000fe2000801085a */
[----:B------:R-:W2:Y:S01]  /*59d0*/  MUFU.EX2 R68, R68 ;  /* 0x0000004400447308 */ /* 0x000ea20000000800 */
[----:B0-----:R-:W-:Y:S01]  /*59e0*/  FADD.FTZ R36, R48, R101 ;  /* 0x0000006530247221 */ /* 0x001fe20000010000 */
[----:B------:R-:W-:Y:S01]  /*59f0*/  FADD.FTZ R42, R109, R42 ;  /* 0x0000002a6d2a7221 */ /* 0x000fe20000010000 */
[--C-:B------:R-:W-:Y:S01]  /*5a00*/  FFMA.FTZ R38, R38, UR8, -R90.reuse ;  /* 0x0000000826267c23 */ /* 0x100fe2000801085a */
[--C-:B------:R-:W-:Y:S01]  /*5a10*/  FFMA.FTZ R39, R39, UR8, -R90.reuse ;  /* 0x0000000827277c23 */ /* 0x100fe2000801085a */
[----:B------:R-:W-:Y:S01]  /*5a20*/  FFMA.FTZ R32, R43, UR8, -R90 ;  /* 0x000000082b207c23 */ /* 0x000fe2000801085a */
[----:B------:R-:W-:Y:S01]  /*5a30*/  FADD.FTZ R35, R97, R42 ;  /* 0x0000002a61237221 */ /* 0x000fe20000010000 */
[----:B------:R-:W-:Y:S01]  /*5a40*/  FFMA.FTZ R46, R46, UR8, -R90 ;  /* 0x000000082e2e7c23 */ /* 0x000fe2000801085a */
[----:B------:R-:W0:Y:S01]  /*5a50*/  MUFU.EX2 R5, R5 ;  /* 0x0000000500057308 */ /* 0x000e220000000800 */
[----:B-1----:R-:W-:Y:S01]  /*5a60*/  FADD.FTZ R31, R65, R36 ;  /* 0x00000024411f7221 */ /* 0x002fe20000010000 */
[----:B------:R-:W-:Y:S01]  /*5a70*/  FADD.FTZ R42, R100, R35 ;  /* 0x00000023642a7221 */ /* 0x000fe20000010000 */
[--C-:B------:R-:W-:Y:S01]  /*5a80*/  FFMA.FTZ R47, R47, UR8, -R90.reuse ;  /* 0x000000082f2f7c23 */ /* 0x100fe2000801085a */
[--C-:B------:R-:W-:Y:S01]  /*5a90*/  FFMA.FTZ R25, R50, UR8, -R90.reuse ;  /* 0x0000000832197c23 */ /* 0x100fe2000801085a */
[----:B------:R-:W-:Y:S01]  /*5aa0*/  FFMA.FTZ R51, R51, UR8, -R90 ;  /* 0x0000000833337c23 */ /* 0x000fe2000801085a */
[----:B------:R-:W-:Y:S01]  /*5ab0*/  FADD.FTZ R35, R99, R42 ;  /* 0x0000002a63237221 */ /* 0x000fe20000010000 */
[--C-:B------:R-:W-:Y:S01]  /*5ac0*/  FFMA.FTZ R54, R54, UR8, -R90.reuse ;  /* 0x0000000836367c23 */ /* 0x100fe2000801085a */
[----:B------:R-:W1:Y:S01]  /*5ad0*/  MUFU.EX2 R12, R12 ;  /* 0x0000000c000c7308 */ /* 0x000e620000000800 */
[----:B--2---:R-:W-:Y:S01]  /*5ae0*/  FADD.FTZ R36, R68, R31 ;  /* 0x0000001f44247221 */ /* 0x004fe20000010000 */
[----:B------:R-:W-:Y:S01]  /*5af0*/  FADD.FTZ R35, R98, R35 ;  /* 0x0000002362237221 */ /* 0x000fe20000010000 */
[--C-:B------:R-:W-:Y:S01]  /*5b00*/  FFMA.FTZ R55, R55, UR8, -R90.reuse ;  /* 0x0000000837377c23 */ /* 0x100fe2000801085a */
[--C-:B------:R-:W-:Y:S01]  /*5b10*/  FFMA.FTZ R58, R58, UR8, -R90.reuse ;  /* 0x000000083a3a7c23 */ /* 0x100fe2000801085a */
[--C-:B------:R-:W-:Y:S01]  /*5b20*/  FFMA.FTZ R59, R59, UR8, -R90.reuse ;  /* 0x000000083b3b7c23 */ /* 0x100fe2000801085a */
[----:B------:R-:W-:Y:S01]  /*5b30*/  FADD.FTZ R42, R96, R35 ;  /* 0x00000023602a7221 */ /* 0x000fe20000010000 */
[----:B------:R-:W-:Y:S01]  /*5b40*/  FFMA.FTZ R62, R62, UR8, -R90 ;  /* 0x000000083e3e7c23 */ /* 0x000fe2000801085a */
[----:B------:R-:W2:Y:S01]  /*5b50*/  MUFU.EX2 R108, R108 ;  /* 0x0000006c006c7308 */ /* 0x000ea20000000800 */
[----:B0-----:R-:W-:Y:S01]  /*5b60*/  FADD.FTZ R31, R5, R36 ;  /* 0x00000024051f7221 */ /* 0x001fe20000010000 */
[----:B------:R-:W-:Y:S01]  /*5b70*/  FADD.FTZ R35, R95, R42 ;  /* 0x0000002a5f237221 */ /* 0x000fe20000010000 */
[--C-:B------:R-:W-:Y:S01]  /*5b80*/  FFMA.FTZ R63, R63, UR8, -R90.reuse ;  /* 0x000000083f3f7c23 */ /* 0x100fe2000801085a */
[--C-:B------:R-:W-:Y:S01]  /*5b90*/  FFMA.FTZ R66, R66, UR8, -R90.reuse ;  /* 0x0000000842427c23 */ /* 0x100fe2000801085a */
[--C-:B------:R-:W-:Y:S01]  /*5ba0*/  FFMA.FTZ R67, R67, UR8, -R90.reuse ;  /* 0x0000000843437c23 */ /* 0x100fe2000801085a */
[--C-:B------:R-:W-:Y:S01]  /*5bb0*/  FFMA.FTZ R70, R70, UR8, -R90.reuse ;  /* 0x0000000846467c23 */ /* 0x100fe2000801085a */
[--C-:B------:R-:W-:Y:S01]  /*5bc0*/  FFMA.FTZ R71, R71, UR8, -R90.reuse ;  /* 0x0000000847477c23 */ /* 0x100fe2000801085a */
[----:B------:R-:W0:Y:S01]  /*5bd0*/  MUFU.EX2 R113, R113 ;  /* 0x0000007100717308 */ /* 0x000e220000000800 */
[----:B-1----:R-:W-:Y:S01]  /*5be0*/  FADD.FTZ R31, R12, R31 ;  /* 0x0000001f0c1f7221 */ /* 0x002fe20000010000 */
[--C-:B------:R-:W-:Y:S01]  /*5bf0*/  FFMA.FTZ R74, R74, UR8, -R90.reuse ;  /* 0x000000084a4a7c23 */ /* 0x100fe2000801085a */
[--C-:B------:R-:W-:Y:S01]  /*5c00*/  FFMA.FTZ R75, R75, UR8, -R90.reuse ;  /* 0x000000084b4b7c23 */ /* 0x100fe2000801085a */
[--C-:B------:R-:W-:Y:S01]  /*5c10*/  FFMA.FTZ R78, R78, UR8, -R90.reuse ;  /* 0x000000084e4e7c23 */ /* 0x100fe2000801085a */
[--C-:B------:R-:W-:Y:S01]  /*5c20*/  FFMA.FTZ R24, R24, UR8, -R90.reuse ;  /* 0x0000000818187c23 */ /* 0x100fe2000801085a */
[--C-:B------:R-:W-:Y:S01]  /*5c30*/  FFMA.FTZ R83, R83, UR8, -R90.reuse ;  /* 0x0000000853537c23 */ /* 0x100fe2000801085a */
[--C-:B------:R-:W-:Y:S01]  /*5c40*/  FFMA.FTZ R92, R92, UR8, -R90.reuse ;  /* 0x000000085c5c7c23 */ /* 0x100fe2000801085a */
[----:B------:R-:W1:Y:S01]  /*5c50*/  MUFU.EX2 R3, R3 ;  /* 0x0000000300037308 */ /* 0x000e620000000800 */
[----:B--2---:R-:W-:Y:S01]  /*5c60*/  FADD.FTZ R36, R108, R31 ;  /* 0x0000001f6c247221 */ /* 0x004fe20000010000 */
[--C-:B------:R-:W-:Y:S01]  /*5c70*/  FFMA.FTZ R77, R77, UR8, -R90.reuse ;  /* 0x000000084d4d7c23 */ /* 0x100fe2000801085a */
[----:B------:R-:W-:Y:S01]  /*5c80*/  FFMA.FTZ R76, R76, UR8, -R90 ;  /* 0x000000084c4c7c23 */ /* 0x000fe2000801085a */
[----:B------:R-:W-:-:S04]  /*5c90*/  F2FP.SATFINITE.E4M3.F32.PACK_AB_MERGE_C R65, R68, R65, RZ ;  /* 0x000000414441723e */ /* 0x000fc800048070ff */
[----:B------:R-:W2:Y:S01]  /*5ca0*/  MUFU.EX2 R14, R14 ;  /* 0x0000000e000e7308 */ /* 0x000ea20000000800 */
[C---:B0-----:R-:W-:Y:S01]  /*5cb0*/  FADD.FTZ R36, R113.reuse, R36 ;  /* 0x0000002471247221 */ /* 0x041fe20000010000 */
[----:B------:R-:W-:Y:S02]  /*5cc0*/  F2FP.SATFINITE.E4M3.F32.PACK_AB_MERGE_C R108, R113, R108, RZ ;  /* 0x0000006c716c723e */ /* 0x000fe400048070ff */
[----:B------:R-:W-:Y:S02]  /*5cd0*/  F2FP.SATFINITE.E4M3.F32.PACK_AB_MERGE_C R205, R101, R48, R65 ;  /* 0x0000003065cd723e */ /* 0x000fe40004807041 */
[----:B------:R-:W-:Y:S02]  /*5ce0*/  F2FP.SATFINITE.E4M3.F32.PACK_AB_MERGE_C R207, R12, R5, R108 ;  /* 0x000000050ccf723e */ /* 0x000fe4000480706c */
        /* <DEDUP_REMOVED lines=13> */
[C---:B------:R-:W-:Y:S02]  /*5dc0*/  F2FP.SATFINITE.E4M3.F32.PACK_AB_MERGE_C R88, R87.reuse, R88, RZ ;  /* 0x000000585758723e */ /* 0x040fe400048070ff */
[----:B------:R-:W-:Y:S01]  /*5dd0*/  F2FP.SATFINITE.E4M3.F32.PACK_AB_MERGE_C R35, R86, R85, RZ ;  /* 0x000000555623723e */ /* 0x000fe200048070ff */
[----:B------:R-:W-:Y:S01]  /*5de0*/  FADD.FTZ R87, R87, R36 ;  /* 0x0000002457577221 */ /* 0x000fe20000010000 */
[----:B------:R-:W-:Y:S01]  /*5df0*/  F2FP.SATFINITE.E4M3.F32.PACK_AB_MERGE_C R196, R110, R91, R88 ;  /* 0x0000005b6ec4723e */ /* 0x000fe20004807058 */
[----:B------:R-:W0:Y:S01]  /*5e00*/  MUFU.EX2 R20, R20 ;  /* 0x0000001400147308 */ /* 0x000e220000000800 */
[----:B-1----:R-:W-:Y:S01]  /*5e10*/  FADD.FTZ R2, R114, R31 ;  /* 0x0000001f72027221 */ /* 0x002fe20000010000 */
[----:B------:R-:W-:Y:S01]  /*5e20*/  FADD.FTZ R36, R84, R87 ;  /* 0x0000005754247221 */ /* 0x000fe20000010000 */
[----:B------:R-:W-:-:S02]  /*5e30*/  F2FP.SATFINITE.E4M3.F32.PACK_AB_MERGE_C R198, R89, R84, R35 ;  /* 0x0000005459c6723e */ /* 0x000fc40004807023 */
[----:B------:R-:W-:Y:S01]  /*5e40*/  F2FP.SATFINITE.E4M3.F32.PACK_AB_MERGE_C R35, R112, R73, RZ ;  /* 0x000000497023723e */ /* 0x000fe200048070ff */
[----:B------:R-:W-:Y:S01]  /*5e50*/  FADD.FTZ R36, R89, R36 ;  /* 0x0000002459247221 */ /* 0x000fe20000010000 */
[----:B------:R-:W-:Y:S01]  /*5e60*/  F2FP.SATFINITE.E4M3.F32.PACK_AB_MERGE_C R111, R114, R111, RZ ;  /* 0x0000006f726f723e */ /* 0x000fe200048070ff */
[----:B------:R-:W1:Y:S01]  /*5e70*/  MUFU.EX2 R29, R29 ;  /* 0x0000001d001d7308 */ /* 0x000e620000000800 */
[----:B--2---:R-:W-:Y:S01]  /*5e80*/  FADD.FTZ R31, R13, R2 ;  /* 0x000000020d1f7221 */ /* 0x004fe20000010000 */
[----:B------:R-:W-:Y:S01]  /*5e90*/  FADD.FTZ R85, R85, R36 ;  /* 0x0000002455557221 */ /* 0x000fe20000010000 */
[----:B------:R-:W-:Y:S02]  /*5ea0*/  F2FP.SATFINITE.E4M3.F32.PACK_AB_MERGE_C R192, R72, R69, R35 ;  /* 0x0000004548c0723e */ /* 0x000fe40004807023 */
[----:B------:R-:W-:Y:S01]  /*5eb0*/  F2FP.SATFINITE.E4M3.F32.PACK_AB_MERGE_C R201, R14, R3, R111 ;  /* 0x000000030ec9723e */ /* 0x000fe2000480706f */
[----:B------:R-:W-:Y:S02]  /*5ec0*/  FADD.FTZ R86, R86, R85 ;  /* 0x0000005556567221 */ /* 0x000fe40000010000 */
[----:B------:R-:W2:Y:S01]  /*5ed0*/  MUFU.EX2 R116, R116 ;  /* 0x0000007400747308 */ /* 0x000ea20000000800 */
[----:B0-----:R-:W-:Y:S01]  /*5ee0*/  FADD.FTZ R2, R20, R31 ;  /* 0x0000001f14027221 */ /* 0x001fe20000010000 */
[----:B------:R-:W-:-:S04]  /*5ef0*/  FADD.FTZ R69, R69, R86 ;  /* 0x0000005645457221 */ /* 0x000fc80000010000 */
[----:B------:R-:W-:Y:S02]  /*5f00*/  FADD.FTZ R72, R72, R69 ;  /* 0x0000004548487221 */ /* 0x000fe40000010000 */
[----:B------:R-:W0:Y:S01]  /*5f10*/  MUFU.EX2 R15, R15 ;  /* 0x0000000f000f7308 */ /* 0x000e220000000800 */
[----:B-1----:R-:W-:Y:S01]  /*5f20*/  FADD.FTZ R31, R29, R2 ;  /* 0x000000021d1f7221 */ /* 0x002fe20000010000 */
[----:B------:R-:W-:-:S04]  /*5f30*/  FADD.FTZ R73, R73, R72 ;  /* 0x0000004849497221 */ /* 0x000fc80000010000 */
[----:B------:R-:W-:Y:S02]  /*5f40*/  FADD.FTZ R112, R112, R73 ;  /* 0x0000004970707221 */ /* 0x000fe40000010000 */
        /* <DEDUP_REMOVED lines=21> */
[C---:B-1----:R-:W-:Y:S01]  /*60a0*/  FADD.FTZ R2, R39.reuse, R2 ;  /* 0x0000000227027221 */ /* 0x042fe20000010000 */
[----:B------:R-:W-:-:S04]  /*60b0*/  F2FP.SATFINITE.E4M3.F32.PACK_AB_MERGE_C R38, R39, R38, RZ ;  /* 0x000000262726723e */ /* 0x000fc800048070ff */
[----:B------:R-:W-:Y:S02]  /*60c0*/  F2FP.SATFINITE.E4M3.F32.PACK_AB_MERGE_C R199, R30, R21, R38 ;  /* 0x000000151ec7723e */ /* 0x000fe40004807026 */
[----:B------:R-:W-:Y:S01]  /*60d0*/  MUFU.EX2 R79, R79 ;  /* 0x0000004f004f7308 */ /* 0x000fe20000000800 */
[----:B--2---:R-:W-:Y:S01]  /*60e0*/  FADD.FTZ R31, R23, R2 ;  /* 0x00000002171f7221 */ /* 0x004fe20000010000 */
[----:B------:R-:W-:-:S06]  /*60f0*/  F2FP.SATFINITE.E4M3.F32.PACK_AB_MERGE_C R2, R82, R81, RZ ;  /* 0x000000515202723e */ /* 0x000fcc00048070ff */
[----:B------:R-:W1:Y:S01]  /*6100*/  MUFU.EX2 R80, R80 ;  /* 0x0000005000507308 */ /* 0x000e620000000800 */
[----:B0-----:R-:W-:-:S07]  /*6110*/  FADD.FTZ R31, R32, R31 ;  /* 0x0000001f201f7221 */ /* 0x001fce0000010000 */
        /* <DEDUP_REMOVED lines=9> */
[----:B------:R-:W-:Y:S01]  /*61b0*/  MUFU.EX2 R61, R61 ;  /* 0x0000003d003d7308 */ /* 0x000fe20000000800 */
[C---:B--2---:R-:W-:Y:S01]  /*61c0*/  FADD.FTZ R2, R47.reuse, R2 ;  /* 0x000000022f027221 */ /* 0x044fe20000010000 */
[----:B------:R-:W-:-:S04]  /*61d0*/  F2FP.SATFINITE.E4M3.F32.PACK_AB_MERGE_C R46, R47, R46, RZ ;  /* 0x0000002e2f2e723e */ /* 0x000fc800048070ff */
[----:B------:R-:W-:Y:S02]  /*61e0*/  F2FP.SATFINITE.E4M3.F32.PACK_AB_MERGE_C R193, R32, R23, R46 ;  /* 0x0000001720c1723e */ /* 0x000fe4000480702e */
[----:B------:R-:W0:Y:S01]  /*61f0*/  MUFU.EX2 R64, R64 ;  /* 0x0000004000407308 */ /* 0x000e220000000800 */
[----:B-1----:R-:W-:-:S07]  /*6200*/  FADD.FTZ R29, R25, R2 ;  /* 0x00000002191d7221 */ /* 0x002fce0000010000 */
[----:B------:R-:W1:Y:S08]  /*6210*/  MUFU.EX2 R22, R51 ;  /* 0x0000003300167308 */ /* 0x000e700000000800 */
[----:B------:R-:W2:Y:S01]  /*6220*/  MUFU.EX2 R27, R27 ;  /* 0x0000001b001b7308 */ /* 0x000ea20000000800 */
[----:B0-----:R-:W-:-:S07]  /*6230*/  F2FP.SATFINITE.E4M3.F32.PACK_AB_MERGE_C R2, R64, R61, RZ ;  /* 0x0000003d4002723e */ /* 0x001fce00048070ff */
[----:B------:R-:W0:Y:S01]  /*6240*/  MUFU.EX2 R54, R54 ;  /* 0x0000003600367308 */ /* 0x000e220000000800 */
[----:B-1----:R-:W-:-:S07]  /*6250*/  FADD.FTZ R29, R22, R29 ;  /* 0x0000001d161d7221 */ /* 0x002fce0000010000 */
[----:B------:R-:W1:Y:S01]  /*6260*/  MUFU.EX2 R55, R55 ;  /* 0x0000003700377308 */ /* 0x000e620000000800 */
[----:B--2---:R-:W-:Y:S01]  /*6270*/  F2FP.SATFINITE.E4M3.F32.PACK_AB_MERGE_C R188, R27, R28, R2 ;  /* 0x0000001c1bbc723e */ /* 0x004fe20004807002 */
[----:B------:R-:W-:-:S04]  /*6280*/  FADD.FTZ R28, R28, R81 ;  /* 0x000000511c1c7221 */ /* 0x000fc80000010000 */
[----:B------:R-:W-:Y:S02]  /*6290*/  FADD.FTZ R28, R27, R28 ;  /* 0x0000001c1b1c7221 */ /* 0x000fe40000010000 */
[----:B------:R-:W2:Y:S01]  /*62a0*/  MUFU.EX2 R58, R58 ;  /* 0x0000003a003a7308 */ /* 0x000ea20000000800 */
[----:B0-----:R-:W-:Y:S01]  /*62b0*/  FADD.FTZ R2, R54, R29 ;  /* 0x0000001d36027221 */ /* 0x001fe20000010000 */
[----:B------:R-:W-:-:S04]  /*62c0*/  FADD.FTZ R61, R61, R28 ;  /* 0x0000001c3d3d7221 */ /* 0x000fc80000010000 */
[----:B------:R-:W-:Y:S02]  /*62d0*/  FADD.FTZ R61, R64, R61 ;  /* 0x0000003d403d7221 */ /* 0x000fe40000010000 */
[----:B------:R-:W0:Y:S01]  /*62e0*/  MUFU.EX2 R59, R59 ;  /* 0x0000003b003b7308 */ /* 0x000e220000000800 */
[C---:B-1----:R-:W-:Y:S01]  /*62f0*/  F2FP.SATFINITE.E4M3.F32.PACK_AB_MERGE_C R54, R55.reuse, R54, RZ ;  /* 0x000000363736723e */ /* 0x042fe200048070ff */
[----:B------:R-:W-:-:S03]  /*6300*/  FADD.FTZ R55, R55, R2 ;  /* 0x0000000237377221 */ /* 0x000fc60000010000 */
[----:B------:R-:W-:-:S03]  /*6310*/  F2FP.SATFINITE.E4M3.F32.PACK_AB_MERGE_C R195, R22, R25, R54 ;  /* 0x0000001916c3723e */ /* 0x000fc60004807036 */
[----:B------:R-:W1:Y:S01]  /*6320*/  MUFU.EX2 R62, R62 ;  /* 0x0000003e003e7308 */ /* 0x000e620000000800 */
[----:B--2---:R-:W-:-:S07]  /*6330*/  FADD.FTZ R2, R58, R55 ;  /* 0x000000373a027221 */ /* 0x004fce0000010000 */
[----:B------:R-:W-:Y:S01]  /*6340*/  MUFU.EX2 R57, R57 ;  /* 0x0000003900397308 */ /* 0x000fe20000000800 */
[----:B0-----:R-:W-:-:S07]  /*6350*/  FADD.FTZ R27, R59, R2 ;  /* 0x000000023b1b7221 */ /* 0x001fce0000010000 */
        /* <DEDUP_REMOVED lines=46> */
[C---:B-1----:R-:W-:Y:S01]  /*6640*/  FADD.FTZ R2, R5.reuse, R2 ;  /* 0x0000000205027221 */ /* 0x042fe20000010000 */
[----:B------:R-:W-:-:S04]  /*6650*/  F2FP.SATFINITE.E4M3.F32.PACK_AB_MERGE_C R78, R5, R78, RZ ;  /* 0x0000004e054e723e */ /* 0x000fc800048070ff */
[----:B------:R-:W-:Y:S02]  /*6660*/  F2FP.SATFINITE.E4M3.F32.PACK_AB_MERGE_C R185, R75, R74, R78 ;  /* 0x0000004a4bb9723e */ /* 0x000fe4000480704e */
[----:B------:R-:W1:Y:S08]  /*6670*/  MUFU.EX2 R83, R83 ;  /* 0x0000005300537308 */ /* 0x000e700000000800 */
[----:B------:R-:W2:Y:S01]  /*6680*/  MUFU.EX2 R92, R92 ;  /* 0x0000005c005c7308 */ /* 0x000ea20000000800 */
[----:B0-----:R-:W-:Y:S01]  /*6690*/  F2FP.SATFINITE.E4M3.F32.PACK_AB_MERGE_C R186, R53, R40, R12 ;  /* 0x0000002835ba723e */ /* 0x001fe2000480700c */
[----:B------:R-:W-:-:S04]  /*66a0*/  FADD.FTZ R40, R40, R49 ;  /* 0x0000003128287221 */ /* 0x000fc80000010000 */
[----:B------:R-:W-:Y:S02]  /*66b0*/  FADD.FTZ R40, R53, R40 ;  /* 0x0000002835287221 */ /* 0x000fe40000010000 */
[----:B------:R-:W-:Y:S01]  /*66c0*/  MUFU.EX2 R77, R77 ;  /* 0x0000004d004d7308 */ /* 0x000fe20000000800 */
[----:B-1----:R-:W-:Y:S01]  /*66d0*/  FADD.FTZ R3, R83, R2 ;  /* 0x0000000253037221 */ /* 0x002fe20000010000 */
[----:B------:R-:W-:-:S04]  /*66e0*/  FADD.FTZ R5, R37, R40 ;  /* 0x0000002825057221 */ /* 0x000fc80000010000 */
[----:B------:R-:W-:Y:S02]  /*66f0*/  FADD.FTZ R5, R4, R5 ;  /* 0x0000000504057221 */ /* 0x000fe40000010000 */
[----:B------:R-:W0:Y:S01]  /*6700*/  MUFU.EX2 R76, R76 ;  /* 0x0000004c004c7308 */ /* 0x000e220000000800 */
[----:B--2---:R-:W-:Y:S01]  /*6710*/  FADD.FTZ R2, R92, R3 ;  /* 0x000000035c027221 */ /* 0x004fe20000010000 */
        /* <DEDUP_REMOVED lines=16> */
.L_x_6940:
[----:B------:R-:W-:-:S11]  /*6820*/  UISETP.NE.AND UP2, UPT, UR5, 0x1, UPT ;  /* 0x000000010500788c */ /* 0x000fd6000bf45270 */
[----:B------:R-:W-:Y:S02]  /*6830*/  @UP2 ULDC.64 UR14, c[0x0][0x9e8] ;  /* 0x00027a00000e2ab9 */ /* 0x000fe40000000a00 */
[----:B------:R-:W-:-:S04]  /*6840*/  UIMAD.WIDE.U32 UR10, UR9, UR14, URZ ;  /* 0x0000000e090a72a5 */ /* 0x000fc8000f8e003f */
[----:B------:R-:W-:-:S12]  /*6850*/  @UP2 USHF.R.U32.HI UR9, URZ, UR15, UR11 ;  /* 0x0000000f3f092299 */ /* 0x000fd8000801160b */
.L_x_6941:
[----:B------:R-:W-:-:S04]  /*6860*/  UIMAD UR5, UR9, UR5, UR5 ;  /* 0x00000005090572a4 */ /* 0x000fc8000f8e0205 */
[----:B------:R-:W-:-:S04]  /*6870*/  UISETP.LT.AND UP2, UPT, UR4, UR5, UPT ;  /* 0x000000050400728c */ /* 0x000fc8000bf41270 */
[----:B------:R-:W-:-:S12]  /*6880*/  USEL UR4, UR4, UR5, UP2 ;  /* 0x0000000504047287 */ /* 0x000fd80009000000 */
.L_x_6939:
[----:B------:R-:W-:Y:S01]  /*6890*/  UIMAD.WIDE UR10, UR4, 0x2aaaaaab, URZ ;  /* 0x2aaaaaab040a78a5 */ /* 0x000fe2000f8e023f */
[----:B------:R-:W0:Y:S01]  /*68a0*/  S2UR UR5, SR_CgaCtaId ;  /* 0x00000000000579c3 */ /* 0x000e220000008800 */
[----:B------:R-:W-:Y:S01]  /*68b0*/  UMOV UR24, URZ ;  /* 0x0000003f00187c82 */ /* 0x000fe20008000000 */
[----:B------:R-:W-:Y:S01]  /*68c0*/  CS2R R120, SRZ ;  /* 0x0000000000787805 */ /* 0x000fe2000001ff00 */
[----:B------:R-:W-:Y:S01]  /*68d0*/  USHF.R.U32.HI UR4, URZ, 0x1f, UR11 ;  /* 0x0000001f3f047899 */ /* 0x000fe2000801160b */
[----:B------:R-:W-:Y:S02]  /*68e0*/  CS2R R122, SRZ ;  /* 0x00000000007a7805 */ /* 0x000fe4000001ff00 */
[----:B------:R-:W-:Y:S02]  /*68f0*/  CS2R R124, SRZ ;  /* 0x00000000007c7805 */ /* 0x000fe4000001ff00 */
[----:B------:R-:W-:Y:S01]  /*6900*/  CS2R R126, SRZ ;  /* 0x00000000007e7805 */ /* 0x000fe2000001ff00 */
[----:B------:R-:W-:Y:S01]  /*6910*/  ULEA.HI.SX32 UR4, UR11, UR4, 0x1b ;  /* 0x000000040b047291 */ /* 0x000fe2000f8fda3f */
        /* <DEDUP_REMOVED lines=9> */
[----:B------:R-:W-:Y:S01]  /*69b0*/  CS2R R142, SRZ ;  /* 0x00000000008e7805 */ /* 0x000fe2000001ff00 */
[----:B------:R-:W-:Y:S01]  /*69c0*/  UMOV UR4, URZ ;  /* 0x0000003f00047c82 */ /* 0x000fe20008000000 */
[----:B------:R-:W-:Y:S02]  /*69d0*/  CS2R R144, SRZ ;  /* 0x0000000000907805 */ /* 0x000fe4000001ff00 */
[----:B------:R-:W-:Y:S02]  /*69e0*/  CS2R R146, SRZ ;  /* 0x0000000000927805 */ /* 0x000fe4000001ff00 */
[----:B------:R-:W-:Y:S02]  /*69f0*/  ISETP.GE.AND P2, PT, R3, UR27, PT ;  /* 0x0000001b03007c0c */ /* 0x000fe4000bf46270 */
        /* <DEDUP_REMOVED lines=51> */
[----:B------:R-:W-:Y:S01]  /*6d30*/  UMOV UR26, URZ ;  /* 0x0000003f001a7c82 */ /* 0x000fe20008000000 */
[----:B------:R-:W-:Y:S01]  /*6d40*/  UMOV UR25, URZ ;  /* 0x0000003f00197c82 */ /* 0x000fe20008000000 */
[----:B------:R-:W-:Y:S01]  /*6d50*/  ULDC UR31, c[0x0][0x9e4] ;  /* 0x00027900001f7ab9 */ /* 0x000fe20000000800 */
[----:B------:R-:W-:Y:S01]  /*6d60*/  ULDC UR28, c[0x0][0x288] ;  /* 0x0000a200001c7ab9 */ /* 0x000fe20000000800 */
[----:B------:R-:W-:Y:S01]  /*6d70*/  ULDC UR32, c[0x0][0x2f0] ;  /* 0x0000bc0000207ab9 */ /* 0x000fe20000000800 */
[----:B------:R-:W-:Y:S01]  /*6d80*/  ULDC UR29, c[0x0][0x988] ;  /* 0x00026200001d7ab9 */ /* 0x000fe20000000800 */
[----:B------:R-:W-:-:S05]  /*6d90*/  ULDC UR30, c[0x0][0x9e0] ;  /* 0x00027800001e7ab9 */ /* 0x000fca0000000800 */
.L_x_6960:
        /* <DEDUP_REMOVED lines=9> */
.L_x_6944:
[----:B------:R-:W-:Y:S01]  /*6e30*/  ULEA UR8, UR24, UR44, 0x3 ;  /* 0x0000002c18087291 */ /* 0x000fe2000f8e183f */
[----:B------:R-:W-:-:S05]  /*6e40*/  IMAD.U32 R12, RZ, RZ, UR4 ;  /* 0x00000004ff0c7e24 */ /* 0x000fca000f8e00ff */
[----:B------:R-:W-:-:S04]  /*6e50*/  SHF.L.U32 R12, R12, 0x1f, RZ ;  /* 0x0000001f0c0c7819 */ /* 0x000fc800000006ff */
[----:B------:R0:W1:Y:S01]  /*6e60*/  SYNCS.PHASECHK.TRANS64.TRYWAIT P2, [UR8+0x28830], R12 ;  /* 0x0288300cff0075a7 */ /* 0x0000620008040148 */
[----:B------:R-:W-:Y:S05]  /*6e70*/  @!P0 BRA `(.L_x_6945) ;  /* 0x0000000000048947 */ /* 0x000fea0003800000 */
[----:B------:R-:W-:Y:S01]  /*6e80*/  BPT.TRAP 0x1 ;  /* 0x000000040000795c */ /* 0x000fe20000300000 */
.L_x_6945:
[----:B-1----:R-:W-:Y:S05]  /*6e90*/  @P2 BRA `(.L_x_6943) ;  /* 0x0000000000082947 */ /* 0x002fea0003800000 */
[----:B------:R-:W1:Y:S02]  /*6ea0*/  SYNCS.PHASECHK.TRANS64.TRYWAIT P2, [UR8+0x28830], R12 ;  /* 0x0288300cff0075a7 */ /* 0x000e640008040148 */
[----:B-1----:R-:W-:Y:S05]  /*6eb0*/  @!P2 BRA `(.L_x_6946) ;  /* 0x0000014c00f8a947 */ /* 0x002fea0003800000 */
.L_x_6943:
        /* <DEDUP_REMOVED lines=12> */
[----:B------:R-:W-:-:S06]  /*6f80*/  WARPGROUP.ARRIVE ;  /* 0x00000000000079c5 */ /* 0x000fcc0000000000 */
[----:B------:R-:W-:Y:S03]  /*6f90*/  QGMMA.64x192x32.F32.E4M3.E4M3 R24, gdesc[UR8], RZ, !UPT, gsb0 ;  /* 0x02e00000081879f3 */ /* 0x000fe6000c0008ff */
[----:B------:R-:W-:Y:S02]  /*6fa0*/  WARPGROUP.DEPBAR.LE gsb0, 0x0 ;  /* 0x00008000000079c5 */ /* 0x000fe40000010000 */
[----:B------:R-:W-:-:S15]  /*6fb0*/  WARPGROUP.ARRIVE ;  /* 0x00000000000079c5 */ /* 0x000fde0000000000 */
        /* <DEDUP_REMOVED lines=8> */
[----:B0-----:R-:W-:Y:S05]  /*7040*/  @P3 BRA `(.L_x_6947) ;  /* 0x00000000002c3947 */ /* 0x001fea0003800000 */
[----:B------:R-:W-:Y:S05]  /*7050*/  @!P0 BRA `(.L_x_6948) ;  /* 0x0000000000048947 */ /* 0x000fea0003800000 */
[----:B------:R-:W-:Y:S01]  /*7060*/  BPT.TRAP 0x1 ;  /* 0x000000040000795c */ /* 0x000fe20000300000 */
.L_x_6948:
[----:B------:R-:W-:Y:S01]  /*7070*/  ULEA UR8, UR25, UR44, 0x3 ;  /* 0x0000002c19087291 */ /* 0x000fe2000f8e183f */
[----:B------:R-:W-:-:S05]  /*7080*/  IMAD.U32 R12, RZ, RZ, UR26 ;  /* 0x0000001aff0c7e24 */ /* 0x000fca000f8e00ff */
[----:B------:R-:W-:-:S04]  /*7090*/  SHF.L.U32 R12, R12, 0x1f, RZ ;  /* 0x0000001f0c0c7819 */ /* 0x000fc800000006ff */
[----:B------:R0:W1:Y:S01]  /*70a0*/  SYNCS.PHASECHK.TRANS64.TRYWAIT P2, [UR8+0x28850], R12 ;  /* 0x0288500cff0075a7 */ /* 0x0000620008040148 */
[----:B------:R-:W-:Y:S05]  /*70b0*/  @!P0 BRA `(.L_x_6949) ;  /* 0x0000000000048947 */ /* 0x000fea0003800000 */
[----:B------:R-:W-:Y:S01]  /*70c0*/  BPT.TRAP 0x1 ;  /* 0x000000040000795c */ /* 0x000fe20000300000 */
.L_x_6949:
[----:B-1----:R-:W-:Y:S05]  /*70d0*/  @P2 BRA `(.L_x_6947) ;  /* 0x0000000000082947 */ /* 0x002fea0003800000 */
[----:B------:R-:W1:Y:S02]  /*70e0*/  SYNCS.PHASECHK.TRANS64.TRYWAIT P2, [UR8+0x28850], R12 ;  /* 0x0288500cff0075a7 */ /* 0x000e640008040148 */
[----:B-1----:R-:W-:Y:S05]  /*70f0*/  @!P2 BRA `(.L_x_6950) ;  /* 0x0000014c0080a947 */ /* 0x002fea0003800000 */
.L_x_6947:
        /* <DEDUP_REMOVED lines=16> */
[----:B------:R-:W-:Y:S01]  /*7200*/  UIMAD UR8, UR25, 0x600, UR8 ;  /* 0x00000600190878a4 */ /* 0x000fe2000f8e0208 */
[C---:B------:R-:W-:Y:S01]  /*7210*/  FMUL.FTZ R26, R0.reuse, R34 ;  /* 0x00000022001a7220 */ /* 0x040fe20000410000 */
[C---:B------:R-:W-:Y:S01]  /*7220*/  FMUL.FTZ R35, R0.reuse, R43 ;  /* 0x0000002b00237220 */ /* 0x040fe20000410000 */
[C---:B------:R-:W-:Y:S01]  /*7230*/  FMUL.FTZ R39, R0.reuse, R45 ;  /* 0x0000002d00277220 */ /* 0x040fe20000410000 */
[C---:B01----:R-:W-:Y:S01]  /*7240*/  FMUL.FTZ R12, R0.reuse, R24 ;  /* 0x00000018000c7220 */ /* 0x043fe20000410000 */
[C---:B------:R-:W-:Y:S01]  /*7250*/  FMUL.FTZ R13, R0.reuse, R25 ;  /* 0x00000019000d7220 */ /* 0x040fe20000410000 */
[C---:B------:R-:W-:Y:S01]  /*7260*/  FMUL.FTZ R21, R0.reuse, R29 ;  /* 0x0000001d00157220 */ /* 0x040fe20000410000 */
[----:B------:R-:W-:Y:S01]  /*7270*/  UMOV UR10, UR8 ;  /* 0x00000008000a7c82 */ /* 0x000fe20008000000 */
[C---:B------:R-:W-:Y:S01]  /*7280*/  FMUL.FTZ R34, R0.reuse, R42 ;  /* 0x0000002a00227220 */ /* 0x040fe20000410000 */
[----:B------:R-:W-:Y:S01]  /*7290*/  QGMMA.64x128x32.F32.E4M3.E4M3 R120, R204, gdesc[UR8], R120, gsb0 ;  /* 0x01e00008cc787df3 */ /* 0x000fe20008000878 */
[----:B------:R-:W-:Y:S01]  /*72a0*/  UIADD3 UR10, UR8, 0x2, URZ ;  /* 0x00000002080a7890 */ /* 0x000fe2000fffe03f */
[----:B------:R-:W-:Y:S01]  /*72b0*/  FMUL.FTZ R43, R0, R51 ;  /* 0x00000033002b7220 */ /* 0x000fe20000410000 */
[----:B------:R-:W-:Y:S01]  /*72c0*/  UMOV UR11, 0x80000020 ;  /* 0x80000020000b7882 */ /* 0x000fe20000000000 */
[----:B------:R-:W-:-:S02]  /*72d0*/  IMAD.U32 R45, RZ, RZ, UR24 ;  /* 0x00000018ff2d7e24 */ /* 0x000fc4000f8e00ff */
        /* <DEDUP_REMOVED lines=28> */
[----:B------:R-:W-:Y:S01]  /*74a0*/  @!P1 LEA R45, R45, UR44, 0x3 ;  /* 0x0000002c2d2d9c11 */ /* 0x000fe2000f8e18ff */
        /* <DEDUP_REMOVED lines=25> */
[----:B------:R-:W-:Y:S02]  /*7640*/  @!P1 VIADD R45, R45, 0x28840 ;  /* 0x000288402d2d9836 */ /* 0x000fe40000000000 */
[C---:B------:R-:W-:Y:S01]  /*7650*/  FMUL.FTZ R76, R0.reuse, R80 ;  /* 0x00000050004c7220 */ /* 0x040fe20000410000 */
[C---:B------:R-:W-:Y:S01]  /*7660*/  FMUL.FTZ R77, R0.reuse, R81 ;  /* 0x00000051004d7220 */ /* 0x040fe20000410000 */
[C---:B------:R-:W-:Y:S01]  /*7670*/  FMUL.FTZ R87, R0.reuse, R99 ;  /* 0x0000006300577220 */ /* 0x040fe20000410000 */
[C---:B------:R-:W-:Y:S01]  /*7680*/  FMUL.FTZ R104, R0.reuse, R112 ;  /* 0x0000007000687220 */ /* 0x040fe20000410000 */
[C---:B------:R-:W-:Y:S01]  /*7690*/  FMUL.FTZ R80, R0.reuse, R84 ;  /* 0x0000005400507220 */ /* 0x040fe20000410000 */
[C---:B------:R-:W-:Y:S01]  /*76a0*/  FMUL.FTZ R81, R0.reuse, R85 ;  /* 0x0000005500517220 */ /* 0x040fe20000410000 */
[----:B------:R-:W-:Y:S01]  /*76b0*/  FMUL.FTZ R99, R0, R100 ;  /* 0x0000006400637220 */ /* 0x000fe20000410000 */
[----:B------:R-:W-:-:S02]  /*76c0*/  VIADD R112, R106, 0x1 ;  /* 0x000000016a707836 */ /* 0x000fc40000000000 */
[C---:B------:R-:W-:Y:S01]  /*76d0*/  FMUL.FTZ R84, R0.reuse, R94 ;  /* 0x0000005e00547220 */ /* 0x040fe20000410000 */
[C---:B------:R-:W-:Y:S01]  /*76e0*/  FMUL.FTZ R85, R0.reuse, R95 ;  /* 0x0000005f00557220 */ /* 0x040fe20000410000 */
[C---:B------:R-:W-:Y:S01]  /*76f0*/  FMUL.FTZ R100, R0.reuse, R105 ;  /* 0x0000006900647220 */ /* 0x040fe20000410000 */
[C---:B------:R-:W-:Y:S01]  /*7700*/  FMUL.FTZ R105, R0.reuse, R109 ;  /* 0x0000006d00697220 */ /* 0x040fe20000410000 */
[C---:B------:R-:W-:Y:S01]  /*7710*/  FMUL.FTZ R94, R0.reuse, R114 ;  /* 0x00000072005e7220 */ /* 0x040fe20000410000 */
[----:B------:R-:W-:Y:S01]  /*7720*/  FMUL.FTZ R95, R0, R115 ;  /* 0x00000073005f7220 */ /* 0x000fe20000410000 */
[----:B------:R-:W-:Y:S01]  /*7730*/  @!P1 PRMT R45, RZ, 0x654, R45 ;  /* 0x00000654ff2d9816 */ /* 0x000fe2000000002d */
[----:B------:R-:W-:Y:S01]  /*7740*/  IMAD R114, R9, -0x2, R112 ;  /* 0xfffffffe09727824 */ /* 0x000fe200078e0270 */
[----:B------:R-:W0:Y:S03]  /*7750*/  MUFU.TANH R12, R12 ;  /* 0x0000000c000c7308 */ /* 0x000e260000002400 */
[----:B------:R-:W-:-:S05]  /*7760*/  VIADD R109, R114, 0xffffffff ;  /* 0xffffffff726d7836 */ /* 0x000fca0000000000 */
[----:B------:R-:W1:Y:S08]  /*7770*/  MUFU.TANH R13, R13 ;  /* 0x0000000d000d7308 */ /* 0x000e700000002400 */
[----:B------:R-:W2:Y:S08]  /*7780*/  MUFU.TANH R14, R14 ;  /* 0x0000000e000e7308 */ /* 0x000eb00000002400 */
[----:B------:R-:W3:Y:S08]  /*7790*/  MUFU.TANH R15, R15 ;  /* 0x0000000f000f7308 */ /* 0x000ef00000002400 */
[----:B------:R-:W4:Y:S08]  /*77a0*/  MUFU.TANH R20, R20 ;  /* 0x0000001400147308 */ /* 0x000f300000002400 */
[----:B------:R-:W0:Y:S08]  /*77b0*/  MUFU.TANH R21, R21 ;  /* 0x0000001500157308 */ /* 0x000e300000002400 */
[----:B------:R-:W0:Y:S08]  /*77c0*/  MUFU.TANH R22, R22 ;  /* 0x0000001600167308 */ /* 0x000e300000002400 */
[----:B------:R-:W0:Y:S08]  /*77d0*/  MUFU.TANH R23, R23 ;  /* 0x0000001700177308 */ /* 0x000e300000002400 */
[----:B------:R-:W0:Y:S01]  /*77e0*/  MUFU.TANH R24, R24 ;  /* 0x0000001800187308 */ /* 0x000e220000002400 */
[----:B------:R-:W-:-:S02]  /*77f0*/  WARPGROUP.DEPBAR.LE gsb0, 0x0 ;  /* 0x00008000000079c5 */ /* 0x000fc40000010000 */
[----:B------:R-:W-:-:S05]  /*7800*/  WARPGROUP.ARRIVE ;  /* 0x00000000000079c5 */ /* 0x000fca0000000000 */
[----:B------:R-:W0:Y:S01]  /*7810*/  MUFU.TANH R25, R25 ;  /* 0x0000001900197308 */ /* 0x000e220000002400 */
[----:B------:R-:W-:Y:S01]  /*7820*/  QGMMA.64x128x32.F32.E4M3.E4M3 R120, R200, gdesc[UR8], R120, gsb0 ;  /* 0x01e00008c8787df3 */ /* 0x000fe20008000878 */
        /* <DEDUP_REMOVED lines=71> */
[----:B------:R-:W-:Y:S01]  /*7ca0*/  FMUL.FTZ R97, R0, R119 ;  /* 0x0000007700617220 */ /* 0x000fe20000410000 */
[----:B------:R-:W0:Y:S01]  /*7cb0*/  MUFU.TANH R82, R82 ;  /* 0x0000005200527308 */ /* 0x000e220000002400 */
[----:B------:R-:W-:Y:S01]  /*7cc0*/  QGMMA.64x128x32.F32.E4M3.E4M3 R120, R188, gdesc[UR8], R120, gsb0 ;  /* 0x01e00008bc787df3 */ /* 0x000fe20008000878 */
[----:B------:R-:W-:Y:S01]  /*7cd0*/  UIADD3 UR10, UR8, 0x402, URZ ;  /* 0x00000402080a7890 */ /* 0x000fe2000fffe03f */
[----:B------:R-:W-:Y:S02]  /*7ce0*/  UMOV UR11, 0x80000020 ;  /* 0x80000020000b7882 */ /* 0x000fe40000000000 */
[----:B------:R-:W-:-:S02]  /*7cf0*/  @UP0 ULDC UR8, c[0x0][0x44c] ;  /* 0x0001130000080ab9 */ /* 0x000fc40000000800 */
[----:B------:R-:W-:Y:S01]  /*7d00*/  @P2 IMAD.HI.U32 R44, R8, UR8, RZ ;  /* 0x00000008082c2c27 */ /* 0x000fe2000f8e00ff */
[----:B------:R-:W-:Y:S01]  /*7d10*/  @UP0 ULDC UR8, c[0x0][0x450] ;  /* 0x0001140000080ab9 */ /* 0x000fe20000000800 */
[----:B------:R-:W-:Y:S01]  /*7d20*/  PLOP3.LUT P2, PT, PT, PT, UP1, 0x40, 0x0 ;  /* 0x000000000000781c */ /* 0x000fe20003f4e818 */
        /* <DEDUP_REMOVED lines=21> */
[----:B------:R-:W-:Y:S01]  /*7e80*/  IMAD.MOV.U32 R110, RZ, RZ, R8 ;  /* 0x000000ffff6e7224 */ /* 0x000fe200078e0008 */
[----:B------:R-:W-:Y:S01]  /*7e90*/  @P3 SHF.R.U32.HI R110, RZ, UR8, R44 ;  /* 0x00000008ff6e3c19 */ /* 0x000fe2000801162c */
[C---:B------:R-:W-:Y:S01]  /*7ea0*/  FMUL.FTZ R189, R0.reuse, R88 ;  /* 0x0000005800bd7220 */ /* 0x040fe20000410000 */
[----:B------:R-:W-:Y:S01]  /*7eb0*/  QGMMA.64x128x32.F32.E4M3.E4M3 R120, R184, gdesc[UR8], R120, gsb0 ;  /* 0x01e00008b8787df3 */ /* 0x000fe20008000878 */
[C---:B------:R-:W-:Y:S01]  /*7ec0*/  FMUL.FTZ R188, R0.reuse, R89 ;  /* 0x0000005900bc7220 */ /* 0x040fe20000410000 */
[C---:B------:R-:W-:Y:S01]  /*7ed0*/  FMUL.FTZ R88, R0.reuse, R102 ;  /* 0x0000006600587220 */ /* 0x040fe20000410000 */
[----:B------:R-:W5:Y:S01]  /*7ee0*/  SHFL.IDX PT, R116, R110, RZ, 0x1c1f ;  /* 0x001c1fff6e747589 */ /* 0x000f6200000e0000 */
[C---:B------:R-:W-:Y:S01]  /*7ef0*/  FMUL.FTZ R190, R0.reuse, R93 ;  /* 0x0000005d00be7220 */ /* 0x040fe20000410000 */
[C---:B------:R-:W-:Y:S01]  /*7f00*/  FMUL.FTZ R89, R0.reuse, R103 ;  /* 0x0000006700597220 */ /* 0x040fe20000410000 */
[----:B------:R-:W-:Y:S01]  /*7f10*/  FMUL.FTZ R102, R0, R108 ;  /* 0x0000006c00667220 */ /* 0x000fe20000410000 */
[----:B------:R-:W-:Y:S01]  /*7f20*/  IADD3 R44, -R18, 0xb, RZ ;  /* 0x0000000b122c7810 */ /* 0x000fe20007ffe1ff */
        /* <DEDUP_REMOVED lines=19> */
[----:B------:R1:W-:Y:S02]  /*8060*/  @!P1 SYNCS.ARRIVE.TRANS64.RED.A1T0 RZ, [R45+URZ], RZ ;  /* 0x000000ff2dff99a7 */ /* 0x0003e4000810043f */
[----:B-1----:R-:W-:-:S04]  /*8070*/  IMAD R45, R17, UR32, R114 ;  /* 0x00000020112d7c24 */ /* 0x002fc8000f8e0272 */
[----:B------:R-:W-:-:S04]  /*8080*/  VIADD R45, R45, -UR28 ;  /* 0x8000001c2d2d7c36 */ /* 0x000fc80008000000 */
[C---:B------:R-:W-:Y:S02]  /*8090*/  VIADD R112, R45.reuse, UR30 ;  /* 0x0000001e2d707c36 */ /* 0x040fe40008000000 */
[----:B------:R-:W-:Y:S02]  /*80a0*/  VIADD R111, R45, UR7 ;  /* 0x000000072d6f7c36 */ /* 0x000fe40008000000 */
[--C-:B-----5:R-:W-:Y:S02]  /*80b0*/  IMAD.IADD R113, R112, 0x1, R116.reuse ;  /* 0x0000000170717824 */ /* 0x120fe400078e0274 */
[----:B------:R-:W-:Y:S01]  /*80c0*/  IMAD.IADD R114, R111, 0x1, R116 ;  /* 0x000000016f727824 */ /* 0x000fe200078e0274 */
[----:B0-234-:R-:W-:Y:S06]  /*80d0*/  @P2 BRA `(.L_x_6951) ;  /* 0x0000000000582947 */ /* 0x01dfec0003800000 */
        /* <DEDUP_REMOVED lines=13> */
.L_x_6953:
[----:B------:R-:W-:-:S05]  /*81b0*/  IMAD.U32 R116, RZ, RZ, UR31 ;  /* 0x0000001fff747e24 */ /* 0x000fca000f8e00ff */
[----:B------:R-:W-:-:S13]  /*81c0*/  ISETP.NE.AND P2, PT, R116, 0x1, PT ;  /* 0x000000017400780c */ /* 0x000fda0003f45270 */
[----:B------:R-:W0:Y:S02]  /*81d0*/  @P2 LDC.64 R44, c[0x0][0x9e8] ;  /* 0x00027a00ff2c2b82 */ /* 0x000e240000000a00 */
[----:B0-----:R-:W-:-:S05]  /*81e0*/  @P2 IMAD.HI.U32 R44, R115, R44, RZ ;  /* 0x0000002c732c2227 */ /* 0x001fca00078e00ff */
[----:B------:R-:W-:-:S07]  /*81f0*/  @P2 SHF.R.U32.HI R115, RZ, R45, R44 ;  /* 0x0000002dff732219 */ /* 0x000fce000001162c */
.L_x_6954:
[----:B------:R-:W-:Y:S05]  /*8200*/  BSYNC B0 ;  /* 0x0000000000007941 */ /* 0x000fea0003800000 */
.L_x_6952:
[----:B------:R-:W-:-:S05]  /*8210*/  IMAD R115, R115, R116, R109 ;  /* 0x0000007473737224 */ /* 0x000fca00078e026d */
[----:B------:R-:W-:Y:S02]  /*8220*/  VIADDMNMX R113, R115, R116, R113, PT ;  /* 0x0000007473717246 */ /* 0x000fe40003800171 */
[----:B------:R-:W-:-:S07]  /*8230*/  VIMNMX R114, R114, R115, !PT ;  /* 0x0000007372727248 */ /* 0x000fce0007fe0100 */
.L_x_6951:
[C---:B------:R-:W-:Y:S02]  /*8240*/  ISETP.GE.AND P4, PT, R106.reuse, 0x9, PT ;  /* 0x000000096a00780c */ /* 0x040fe40003f86270 */
[C---:B------:R-:W-:Y:S02]  /*8250*/  ISETP.GE.AND P2, PT, R106.reuse, 0x2, PT ;  /* 0x000000026a00780c */ /* 0x040fe40003f46270 */
[----:B------:R-:W-:Y:S02]  /*8260*/  ISETP.GE.AND P5, PT, R106, 0xa, PT ;  /* 0x0000000a6a00780c */ /* 0x000fe40003fa6270 */
[----:B------:R-:W-:Y:S02]  /*8270*/  ISETP.GT.AND P3, PT, R114, 0x1, !P2 ;  /* 0x000000017200780c */ /* 0x000fe40005764270 */
[----:B------:R-:W-:Y:S02]  /*8280*/  LOP3.LUT R16, R16, 0xfffffffd, RZ, 0xc0, !PT ;  /* 0xfffffffd10107812 */ /* 0x000fe400078ec0ff */
[----:B------:R-:W-:-:S02]  /*8290*/  ISETP.LT.OR P3, PT, R113, 0x2, P3 ;  /* 0x000000027100780c */ /* 0x000fc40001f61670 */
[----:B------:R-:W-:Y:S02]  /*82a0*/  LOP3.LUT R2, R2, 0xfffffbff, RZ, 0xc0, !PT ;  /* 0xfffffbff02027812 */ /* 0x000fe400078ec0ff */
[----:B------:R-:W-:Y:S02]  /*82b0*/  @P4 LOP3.LUT R16, R16, 0x2, RZ, 0xfc, !PT ;  /* 0x0000000210104812 */ /* 0x000fe400078efcff */
[----:B------:R-:W-:Y:S02]  /*82c0*/  ISETP.GT.AND P4, PT, R114, 0x8, !P4 ;  /* 0x000000087200780c */ /* 0x000fe40006784270 */
[----:B------:R-:W-:Y:S02]  /*82d0*/  FSEL R44, R13, -INF , !P3 ;  /* 0xff8000000d2c7808 */ /* 0x000fe40005800000 */
[----:B------:R-:W-:Y:S02]  /*82e0*/  LOP3.LUT R16, R16, 0xfffffffb, RZ, 0xc0, !PT ;  /* 0xfffffffb10107812 */ /* 0x000fe400078ec0ff */
[----:B------:R-:W-:-:S02]  /*82f0*/  ISETP.GT.AND P3, PT, R114, 0x9, !P5 ;  /* 0x000000097200780c */ /* 0x000fc40006f64270 */
[C---:B------:R-:W-:Y:S02]  /*8300*/  ISETP.LT.OR P4, PT, R113.reuse, 0x9, P4 ;  /* 0x000000097100780c */ /* 0x040fe40002781670 */
[----:B------:R-:W-:Y:S02]  /*8310*/  @P5 LOP3.LUT R16, R16, 0x4, RZ, 0xfc, !PT ;  /* 0x0000000410105812 */ /* 0x000fe400078efcff */
[----:B------:R-:W-:Y:S02]  /*8320*/  ISETP.LT.OR P3, PT, R113, 0xa, P3 ;  /* 0x0000000a7100780c */ /* 0x000fe40001f61670 */
[----:B------:R-:W-:Y:S02]  /*8330*/  FSEL R20, R20, -INF , !P4 ;  /* 0xff80000014147808 */ /* 0x000fe40006000000 */
[C---:B------:R-:W-:Y:S02]  /*8340*/  ISETP.GE.AND P5, PT, R106.reuse, 0x11, PT ;  /* 0x000000116a00780c */ /* 0x040fe40003fa6270 */
[----:B------:R-:W-:-:S02]  /*8350*/  ISETP.GE.AND P4, PT, R106, 0x12, PT ;  /* 0x000000126a00780c */ /* 0x000fc40003f86270 */
[----:B------:R-:W-:Y:S02]  /*8360*/  FSEL R21, R21, -INF , !P3 ;  /* 0xff80000015157808 */ /* 0x000fe40005800000 */
[----:B------:R-:W-:Y:S02]  /*8370*/  ISETP.GT.AND P3, PT, R114, 0x10, !P5 ;  /* 0x000000107200780c */ /* 0x000fe40006f64270 */
[----:B------:R-:W-:Y:S02]  /*8380*/  LOP3.LUT R16, R16, 0xfffffff7, RZ, 0xc0, !PT ;  /* 0xfffffff710107812 */ /* 0x000fe400078ec0ff */
[----:B------:R-:W-:-:S03]  /*8390*/  ISETP.LT.OR P3, PT, R113, 0x11, P3 ;  /* 0x000000117100780c */ /* 0x000fc60001f61670 */
[----:B------:R-:W-:Y:S02]  /*83a0*/  @P5 LOP3.LUT R16, R16, 0x8, RZ, 0xfc, !PT ;  /* 0x0000000810105812 */ /* 0x000fe400078efcff */
[----:B------:R-:W-:Y:S02]  /*83b0*/  FSEL R24, R24, -INF , !P3 ;  /* 0xff80000018187808 */ /* 0x000fe40005800000 */
[----:B------:R-:W-:Y:S02]  /*83c0*/  @P4 LOP3.LUT R2, R2, 0x400, RZ, 0xfc, !PT ;  /* 0x0000040002024812 */ /* 0x000fe400078efcff */
[----:B------:R-:W-:Y:S02]  /*83d0*/  ISETP.GT.AND P3, PT, R114, 0x11, !P4 ;  /* 0x000000117200780c */ /* 0x000fe40006764270 */
[----:B------:R-:W-:Y:S02]  /*83e0*/  ISETP.GE.AND P4, PT, R106, 0x19, PT ;  /* 0x000000196a00780c */ /* 0x000fe40003f86270 */
[----:B------:R-:W-:-:S02]  /*83f0*/  ISETP.LT.OR P3, PT, R113, 0x12, P3 ;  /* 0x000000127100780c */ /* 0x000fc40001f61670 */
[----:B------:R-:W-:Y:S02]  /*8400*/  LOP3.LUT R2, R2, 0xfffffdff, RZ, 0xc0, !PT ;  /* 0xfffffdff02027812 */ /* 0x000fe400078ec0ff */
[----:B------:R-:W-:Y:S02]  /*8410*/  FSEL R25, R25, -INF , !P3 ;  /* 0xff80000019197808 */ /* 0x000fe40005800000 */
[----:B------:R-:W-:Y:S02]  /*8420*/  ISETP.GT.AND P3, PT, R114, 0x18, !P4 ;  /* 0x000000187200780c */ /* 0x000fe40006764270 */
[----:B------:R-:W-:Y:S02]  /*8430*/  LOP3.LUT R16, R16, 0x7fffffff, RZ, 0xc0, !PT ;  /* 0x7fffffff10107812 */ /* 0x000fe400078ec0ff */
[----:B------:R-:W-:Y:S02]  /*8440*/  ISETP.LT.OR P3, PT, R113, 0x19, P3 ;  /* 0x000000197100780c */ /* 0x000fe40001f61670 */
[----:B------:R-:W-:-:S02]  /*8450*/  @P4 LOP3.LUT R2, R2, 0x200, RZ, 0xfc, !PT ;  /* 0x0000020002024812 */ /* 0x000fc400078efcff */
[----:B------:R-:W-:Y:S02]  /*8460*/  ISETP.GE.AND P4, PT, R106, 0x1a, PT ;  /* 0x0000001a6a00780c */ /* 0x000fe40003f86270 */
[----:B------:R-:W-:Y:S02]  /*8470*/  LOP3.LUT R2, R2, 0xfffffeff, RZ, 0xc0, !PT ;  /* 0xfffffeff02027812 */ /* 0x000fe400078ec0ff */
[----:B------:R-:W-:Y:S02]  /*8480*/  FSEL R28, R28, -INF , !P3 ;  /* 0xff8000001c1c7808 */ /* 0x000fe40005800000 */
[----:B------:R-:W-:-:S04]  /*8490*/  ISETP.GT.AND P3, PT, R114, 0x19, !P4 ;  /* 0x000000197200780c */ /* 0x000fc80006764270 */
[----:B------:R-:W-:-:S03]  /*84a0*/  ISETP.LT.OR P3, PT, R113, 0x1a, P3 ;  /* 0x0000001a7100780c */ /* 0x000fc60001f61670 */
[----:B------:R-:W-:Y:S02]  /*84b0*/  @P4 LOP3.LUT R2, R2, 0x100, RZ, 0xfc, !PT ;  /* 0x0000010002024812 */ /* 0x000fe400078efcff */
        /* <DEDUP_REMOVED lines=49> */
[----:B------:R-:W-:Y:S02]  /*87d0*/  FSEL R49, R49, -INF , !P3 ;  /* 0xff80000031317808 */ /* 0x000fe40005800000 */
[----:B------:R-:W-:Y:S02]  /*87e0*/  ISETP.GT.AND P3, PT, R114, 0x40, !P4 ;  /* 0x000000407200780c */ /* 0x000fe40006764270 */
[----:B------:R-:W-:Y:S02]  /*87f0*/  LOP3.LUT R2, R2, 0xfffff7ff, RZ, 0xc0, !PT ;  /* 0xfffff7ff02027812 */ /* 0x000fe400078ec0ff */
[----:B------:R-:W-:-:S04]  /*8800*/  ISETP.LT.OR P3, PT, R113, 0x41, P3 ;  /* 0x000000417100780c */ /* 0x000fc80001f61670 */
[----:B------:R-:W-:Y:S02]  /*8810*/  FSEL R52, R52, -INF , !P3 ;  /* 0xff80000034347808 */ /* 0x000fe40005800000 */
[----:B------:R-:W-:Y:S02]  /*8820*/  @P4 LOP3.LUT R16, R16, 0x80000000, RZ, 0xfc, !PT ;  /* 0x8000000010104812 */ /* 0x000fe400078efcff */
[----:B------:R-:W-:Y:S02]  /*8830*/  ISETP.GE.AND P4, PT, R106, 0x42, PT ;  /* 0x000000426a00780c */ /* 0x000fe40003f86270 */
[----:B------:R-:W-:Y:S02]  /*8840*/  LOP3.LUT R16, R16, 0xbfffffff, RZ, 0xc0, !PT ;  /* 0xbfffffff10107812 */ /* 0x000fe400078ec0ff */
[----:B------:R-:W-:-:S04]  /*8850*/  ISETP.GT.AND P3, PT, R114, 0x41, !P4 ;  /* 0x000000417200780c */ /* 0x000fc80006764270 */
        /* <DEDUP_REMOVED lines=158> */
[----:B------:R-:W-:Y:S02]  /*9240*/  ISETP.GE.AND P3, PT, R106, 0xb1, PT ;  /* 0x000000b16a00780c */ /* 0x000fe40003f66270 */
[----:B------:R-:W-:Y:S02]  /*9250*/  @P4 LOP3.LUT R16, R16, 0x10, RZ, 0xfc, !PT ;  /* 0x0000001010104812 */ /* 0x000fe400078efcff */
[----:B------:R-:W-:Y:S02]  /*9260*/  ISETP.GT.AND P4, PT, R114, 0xb0, !P3 ;  /* 0x000000b07200780c */ /* 0x000fe40005f84270 */
[----:B------:R-:W-:Y:S02]  /*9270*/  LOP3.LUT R16, R16, 0xfffffffe, RZ, 0xc0, !PT ;  /* 0xfffffffe10107812 */ /* 0x000fe400078ec0ff */
        /* <DEDUP_REMOVED lines=10> */
[----:B------:R-:W-:-:S13]  /*9320*/  ISETP.GE.AND P6, PT, R106, 0x1, PT ;  /* 0x000000016a00780c */ /* 0x000fda0003fc6270 */
[----:B------:R-:W-:Y:S02]  /*9330*/  @P6 LOP3.LUT R16, R16, 0x1, RZ, 0xfc, !PT ;  /* 0x0000000110106812 */ /* 0x000fe400078efcff */
[----:B------:R-:W-:-:S04]  /*9340*/  ISETP.GT.AND P6, PT, R114, RZ, !P6 ;  /* 0x000000ff7200720c */ /* 0x000fc800077c4270 */
[----:B------:R-:W-:-:S04]  /*9350*/  ISETP.LT.OR P6, PT, R113, 0x1, P6 ;  /* 0x000000017100780c */ /* 0x000fc800037c1670 */
[----:B------:R-:W-:Y:S02]  /*9360*/  FSEL R115, R12, -INF , !P6 ;  /* 0xff8000000c737808 */ /* 0x000fe40007000000 */
[----:B------:R-:W-:Y:S01]  /*9370*/  ISETP.GE.AND P6, PT, R106, 0xba, PT ;  /* 0x000000ba6a00780c */ /* 0x000fe20003fc6270 */
[----:B------:R-:W0:-:S12]  /*9380*/  SHFL.IDX PT, R12, R110, 0x1, 0x1c1f ;  /* 0x003c1f006e0c7f89 */ /* 0x000e1800000e0000 */
[----:B------:R-:W-:Y:S02]  /*9390*/  @P6 LOP3.LUT R2, R2, 0x800, RZ, 0xfc, !PT ;  /* 0x0000080002026812 */ /* 0x000fe400078efcff */
[----:B------:R-:W-:-:S04]  /*93a0*/  ISETP.GT.AND P6, PT, R114, 0xb9, !P6 ;  /* 0x000000b97200780c */ /* 0x000fc800077c4270 */
[----:B------:R-:W-:-:S04]  /*93b0*/  ISETP.LT.OR P6, PT, R113, 0xba, P6 ;  /* 0x000000ba7100780c */ /* 0x000fc800037c1670 */
[----:B------:R-:W-:Y:S02]  /*93c0*/  FSEL R108, R108, -INF , !P6 ;  /* 0xff8000006c6c7808 */ /* 0x000fe40007000000 */
[----:B------:R-:W-:Y:S01]  /*93d0*/  PLOP3.LUT P6, PT, PT, PT, UP1, 0x40, 0x0 ;  /* 0x000000000000781c */ /* 0x000fe20003fce818 */
[--C-:B0-----:R-:W-:Y:S02]  /*93e0*/  IMAD.IADD R107, R112, 0x1, R12.reuse ;  /* 0x00000001706b7824 */ /* 0x101fe400078e020c */
[----:B------:R-:W-:-:S10]  /*93f0*/  IMAD.IADD R106, R111, 0x1, R12 ;  /* 0x000000016f6a7824 */ /* 0x000fd400078e020c */
[----:B------:R-:W-:Y:S05]  /*9400*/  @P6 BRA `(.L_x_6955) ;  /* 0x0000000000586947 */ /* 0x000fea0003800000 */
        /* <DEDUP_REMOVED lines=13> */
.L_x_6957:
[----:B------:R-:W-:-:S05]  /*94e0*/  IMAD.U32 R112, RZ, RZ, UR31 ;  /* 0x0000001fff707e24 */ /* 0x000fca000f8e00ff */
[----:B------:R-:W-:-:S13]  /*94f0*/  ISETP.NE.AND P6, PT, R112, 0x1, PT ;  /* 0x000000017000780c */ /* 0x000fda0003fc5270 */
[----:B------:R-:W0:Y:S02]  /*9500*/  @P6 LDC.64 R12, c[0x0][0x9e8] ;  /* 0x00027a00ff0c6b82 */ /* 0x000e240000000a00 */
[----:B0-----:R-:W-:-:S05]  /*9510*/  @P6 IMAD.HI.U32 R12, R110, R12, RZ ;  /* 0x0000000c6e0c6227 */ /* 0x001fca00078e00ff */
[----:B------:R-:W-:-:S07]  /*9520*/  @P6 SHF.R.U32.HI R110, RZ, R13, R12 ;  /* 0x0000000dff6e6219 */ /* 0x000fce000001160c */
.L_x_6958:
[----:B------:R-:W-:Y:S05]  /*9530*/  BSYNC B0 ;  /* 0x0000000000007941 */ /* 0x000fea0003800000 */
.L_x_6956:
[----:B------:R-:W-:-:S05]  /*9540*/  IMAD R109, R110, R112, R109 ;  /* 0x000000706e6d7224 */ /* 0x000fca00078e026d */
[----:B------:R-:W-:Y:S02]  /*9550*/  VIADDMNMX R107, R109, R112, R107, PT ;  /* 0x000000706d6b7246 */ /* 0x000fe4000380016b */
[----:B------:R-:W-:-:S07]  /*9560*/  VIMNMX R106, R106, R109, !PT ;  /* 0x0000006d6a6a7248 */ /* 0x000fce0007fe0100 */
.L_x_6955:
[----:B------:R-:W-:Y:S01]  /*9570*/  ISETP.GT.AND P2, PT, R106, 0x1, !P2 ;  /* 0x000000016a00780c */ /* 0x000fe20005744270 */
[----:B------:R-:W-:Y:S01]  /*9580*/  UMOV UR8, UR29 ;  /* 0x0000001d00087c82 */ /* 0x000fe20008000000 */
[----:B------:R-:W-:Y:S01]  /*9590*/  LOP3.LUT P6, RZ, R2, 0x20, RZ, 0xc0, !PT ;  /* 0x0000002002ff7812 */ /* 0x000fe200078cc0ff */
[----:B------:R-:W-:Y:S01]  /*95a0*/  IMAD.U32 R111, RZ, RZ, UR8 ;  /* 0x00000008ff6f7e24 */ /* 0x000fe2000f8e00ff */
[----:B------:R-:W-:Y:S02]  /*95b0*/  ISETP.LT.OR P2, PT, R107, 0x2, P2 ;  /* 0x000000026b00780c */ /* 0x000fe40001741670 */
[----:B------:R-:W-:Y:S02]  /*95c0*/  FMNMX.FTZ R13, R115, R10, !PT ;  /* 0x0000000a730d7209 */ /* 0x000fe40007810000 */
[----:B------:R-:W-:Y:S02]  /*95d0*/  FSEL R15, R15, -INF , !P2 ;  /* 0xff8000000f0f7808 */ /* 0x000fe40005000000 */
[----:B------:R-:W-:-:S02]  /*95e0*/  LOP3.LUT P2, RZ, R16, 0x2, RZ, 0xc0, !PT ;  /* 0x0000000210ff7812 */ /* 0x000fc4000784c0ff */
[----:B------:R-:W-:Y:S02]  /*95f0*/  FMNMX.FTZ R13, R44, R13, !PT ;  /* 0x0000000d2c0d7209 */ /* 0x000fe40007810000 */
[----:B------:R-:W-:Y:S02]  /*9600*/  ISETP.GT.AND P2, PT, R106, 0x8, !P2 ;  /* 0x000000086a00780c */ /* 0x000fe40005744270 */
[----:B------:R-:W-:Y:S02]  /*9610*/  FMNMX.FTZ R12, R20, R13, !PT ;  /* 0x0000000d140c7209 */ /* 0x000fe40007810000 */
[----:B------:R-:W-:Y:S02]  /*9620*/  ISETP.LT.OR P2, PT, R107, 0x9, P2 ;  /* 0x000000096b00780c */ /* 0x000fe40001741670 */
[----:B------:R-:W-:Y:S02]  /*9630*/  FMNMX.FTZ R13, R21, R12, !PT ;  /* 0x0000000c150d7209 */ /* 0x000fe40007810000 */
[----:B------:R-:W-:-:S02]  /*9640*/  FSEL R22, R22, -INF , !P2 ;  /* 0xff80000016167808 */ /* 0x000fc40005000000 */
[----:B------:R-:W-:Y:S02]  /*9650*/  LOP3.LUT P2, RZ, R16, 0x4, RZ, 0xc0, !PT ;  /* 0x0000000410ff7812 */ /* 0x000fe4000784c0ff */
[----:B------:R-:W-:Y:S02]  /*9660*/  FMNMX.FTZ R12, R24, R13, !PT ;  /* 0x0000000d180c7209 */ /* 0x000fe40007810000 */
[----:B------:R-:W-:Y:S02]  /*9670*/  ISETP.GT.AND P2, PT, R106, 0x9, !P2 ;  /* 0x000000096a00780c */ /* 0x000fe40005744270 */
[----:B------:R-:W-:Y:S02]  /*9680*/  FMNMX.FTZ R13, R25, R12, !PT ;  /* 0x0000000c190d7209 */ /* 0x000fe40007810000 */
[----:B------:R-:W-:Y:S02]  /*9690*/  ISETP.LT.OR P2, PT, R107, 0xa, P2 ;  /* 0x0000000a6b00780c */ /* 0x000fe40001741670 */
[----:B------:R-:W-:-:S02]  /*96a0*/  FMNMX.FTZ R12, R28, R13, !PT ;  /* 0x0000000d1c0c7209 */ /* 0x000fc40007810000 */
[----:B------:R-:W-:Y:S02]  /*96b0*/  FSEL R23, R23, -INF , !P2 ;  /* 0xff80000017177808 */ /* 0x000fe40005000000 */
[----:B------:R-:W-:Y:S02]  /*96c0*/  LOP3.LUT P2, RZ, R16, 0x8, RZ, 0xc0, !PT ;  /* 0x0000000810ff7812 */ /* 0x000fe4000784c0ff */
[----:B------:R-:W-:Y:S02]  /*96d0*/  FMNMX.FTZ R13, R29, R12, !PT ;  /* 0x0000000c1d0d7209 */ /* 0x000fe40007810000 */
[----:B------:R-:W-:Y:S02]  /*96e0*/  ISETP.GT.AND P2, PT, R106, 0x10, !P2 ;  /* 0x000000106a00780c */ /* 0x000fe40005744270 */
[----:B------:R-:W-:Y:S02]  /*96f0*/  FMNMX.FTZ R12, R32, R13, !PT ;  /* 0x0000000d200c7209 */ /* 0x000fe40007810000 */
[----:B------:R-:W-:-:S02]  /*9700*/  ISETP.LT.OR P2, PT, R107, 0x11, P2 ;  /* 0x000000116b00780c */ /* 0x000fc40001741670 */
[----:B------:R-:W-:Y:S02]  /*9710*/  FMNMX.FTZ R13, R33, R12, !PT ;  /* 0x0000000c210d7209 */ /* 0x000fe40007810000 */
[----:B------:R-:W-:Y:S02]  /*9720*/  FSEL R26, R26, -INF , !P2 ;  /* 0xff8000001a1a7808 */ /* 0x000fe40005000000 */
[----:B------:R-:W-:Y:S02]  /*9730*/  LOP3.LUT P2, RZ, R2, 0x400, RZ, 0xc0, !PT ;  /* 0x0000040002ff7812 */ /* 0x000fe4000784c0ff */
[----:B------:R-:W-:Y:S02]  /*9740*/  FMNMX.FTZ R12, R38, R13, !PT ;  /* 0x0000000d260c7209 */ /* 0x000fe40007810000 */
[----:B------:R-:W-:Y:S02]  /*9750*/  ISETP.GT.AND P2, PT, R106, 0x11, !P2 ;  /* 0x000000116a00780c */ /* 0x000fe40005744270 */
[----:B------:R-:W-:-:S02]  /*9760*/  FMNMX.FTZ R13, R39, R12, !PT ;  /* 0x0000000c270d7209 */ /* 0x000fc40007810000 */
[----:B------:R-:W-:Y:S02]  /*9770*/  ISETP.LT.OR P2, PT, R107, 0x12, P2 ;  /* 0x000000126b00780c */ /* 0x000fe40001741670 */
[----:B------:R-:W-:Y:S02]  /*9780*/  FMNMX.FTZ R12, R40, R13, !PT ;  /* 0x0000000d280c7209 */ /* 0x000fe40007810000 */
[----:B------:R-:W-:Y:S02]  /*9790*/  FSEL R27, R27, -INF , !P2 ;  /* 0xff8000001b1b7808 */ /* 0x000fe40005000000 */
[----:B------:R-:W-:Y:S02]  /*97a0*/  LOP3.LUT P2, RZ, R2, 0x200, RZ, 0xc0, !PT ;  /* 0x0000020002ff7812 */ /* 0x000fe4000784c0ff */
[----:B------:R-:W-:Y:S02]  /*97b0*/  FMNMX.FTZ R13, R41, R12, !PT ;  /* 0x0000000c290d7209 */ /* 0x000fe40007810000 */
[----:B------:R-:W-:-:S02]  /*97c0*/  ISETP.GT.AND P2, PT, R106, 0x18, !P2 ;  /* 0x000000186a00780c */ /* 0x000fc40005744270 */
[----:B------:R-:W-:Y:S02]  /*97d0*/  FMNMX.FTZ R12, R48, R13, !PT ;  /* 0x0000000d300c7209 */ /* 0x000fe40007810000 */
[----:B------:R-:W-:Y:S02]  /*97e0*/  ISETP.LT.OR P2, PT, R107, 0x19, P2 ;  /* 0x000000196b00780c */ /* 0x000fe40001741670 */
[----:B------:R-:W-:Y:S02]  /*97f0*/  FMNMX.FTZ R13, R49, R12, !PT ;  /* 0x0000000c310d7209 */ /* 0x000fe40007810000 */
[----:B------:R-:W-:Y:S02]  /*9800*/  FSEL R30, R30, -INF , !P2 ;  /* 0xff8000001e1e7808 */ /* 0x000fe40005000000 */
[----:B------:R-:W-:Y:S02]  /*9810*/  LOP3.LUT P2, RZ, R2, 0x100, RZ, 0xc0, !PT ;  /* 0x0000010002ff7812 */ /* 0x000fe4000784c0ff */
[----:B------:R-:W-:-:S02]  /*9820*/  FMNMX.FTZ R12, R52, R13, !PT ;  /* 0x0000000d340c7209 */ /* 0x000fc40007810000 */
[----:B------:R-:W-:Y:S02]  /*9830*/  ISETP.GT.AND P2, PT, R106, 0x19, !P2 ;  /* 0x000000196a00780c */ /* 0x000fe40005744270 */
[----:B------:R-:W-:Y:S02]  /*9840*/  FMNMX.FTZ R13, R53, R12, !PT ;  /* 0x0000000c350d7209 */ /* 0x000fe40007810000 */
        /* <DEDUP_REMOVED lines=17> */
[----:B------:R-:W-:Y:S02]  /*9960*/  ISETP.GT.AND P2, PT, R106, 0x28, !P6 ;  /* 0x000000286a00780c */ /* 0x000fe40007744270 */
[----:B------:R-:W-:Y:S02]  /*9970*/  LOP3.LUT P6, RZ, R16, 0x4000000, RZ, 0xc0, !PT ;  /* 0x0400000010ff7812 */ /* 0x000fe400078cc0ff */
        /* <DEDUP_REMOVED lines=54> */
[C---:B------:R-:W-:Y:S02]  /*9ce0*/  ISETP.GT.AND P2, PT, R106.reuse, 0x48, !P2 ;  /* 0x000000486a00780c */ /* 0x040fe40005744270 */
[----:B------:R-:W-:Y:S01]  /*9cf0*/  ISETP.GT.AND P3, PT, R106, 0xb0, !P3 ;  /* 0x000000b06a00780c */ /* 0x000fe20005f64270 */
[----:B------:R-:W0:Y:S01]  /*9d00*/  SHFL.BFLY PT, R12, R13, 0x2, 0x1f ;  /* 0x0c401f000d0c7f89 */ /* 0x000e2200000e0000 */
[----:B------:R-:W-:-:S02]  /*9d10*/  ISETP.LT.OR P2, PT, R107, 0x49, P2 ;  /* 0x000000496b00780c */ /* 0x000fc40001741670 */
[----:B------:R-:W-:Y:S02]  /*9d20*/  ISETP.GT.AND P4, PT, R106, 0xb1, !P4 ;  /* 0x000000b16a00780c */ /* 0x000fe40006784270 */
[----:B------:R-:W-:Y:S02]  /*9d30*/  FSEL R54, R54, -INF , !P2 ;  /* 0xff80000036367808 */ /* 0x000fe40005000000 */
[----:B------:R-:W-:Y:S02]  /*9d40*/  LOP3.LUT P2, RZ, R16, 0x10000000, RZ, 0xc0, !PT ;  /* 0x1000000010ff7812 */ /* 0x000fe4000784c0ff */
[C---:B------:R-:W-:Y:S02]  /*9d50*/  ISETP.GT.AND P5, PT, R106.reuse, 0xb8, !P5 ;  /* 0x000000b86a00780c */ /* 0x040fe40006fa4270 */
[----:B------:R-:W-:Y:S02]  /*9d60*/  ISETP.GT.AND P2, PT, R106, 0x49, !P2 ;  /* 0x000000496a00780c */ /* 0x000fe40005744270 */
[----:B------:R-:W-:-:S02]  /*9d70*/  ISETP.LT.OR P3, PT, R107, 0xb1, P3 ;  /* 0x000000b16b00780c */ /* 0x000fc40001f61670 */
[C---:B------:R-:W-:Y:S02]  /*9d80*/  ISETP.LT.OR P2, PT, R107.reuse, 0x4a, P2 ;  /* 0x0000004a6b00780c */ /* 0x040fe40001741670 */
[----:B------:R-:W-:Y:S02]  /*9d90*/  ISETP.LT.OR P4, PT, R107, 0xb2, P4 ;  /* 0x000000b26b00780c */ /* 0x000fe40002781670 */
[----:B------:R-:W-:Y:S02]  /*9da0*/  FSEL R55, R55, -INF , !P2 ;  /* 0xff80000037377808 */ /* 0x000fe40005000000 */
[----:B------:R-:W-:Y:S02]  /*9db0*/  LOP3.LUT P2, RZ, R16, 0x8000000, RZ, 0xc0, !PT ;  /* 0x0800000010ff7812 */ /* 0x000fe4000784c0ff */
[----:B------:R-:W-:Y:S02]  /*9dc0*/  FSEL R94, R94, -INF , !P3 ;  /* 0xff8000005e5e7808 */ /* 0x000fe40005800000 */
[----:B------:R-:W-:-:S02]  /*9dd0*/  ISETP.GT.AND P2, PT, R106, 0x50, !P2 ;  /* 0x000000506a00780c */ /* 0x000fc40005744270 */
[----:B0-----:R-:W-:Y:S02]  /*9de0*/  FMNMX.FTZ R109, R13, R12, !PT ;  /* 0x0000000c0d6d7209 */ /* 0x001fe40007810000 */
[C---:B------:R-:W-:Y:S02]  /*9df0*/  ISETP.LT.OR P2, PT, R107.reuse, 0x51, P2 ;  /* 0x000000516b00780c */ /* 0x040fe40001741670 */
[----:B------:R-:W-:Y:S01]  /*9e00*/  ISETP.LT.OR P5, PT, R107, 0xb9, P5 ;  /* 0x000000b96b00780c */ /* 0x000fe20002fa1670 */
[----:B------:R-:W0:Y:S01]  /*9e10*/  SHFL.BFLY PT, R12, R109, 0x1, 0x1f ;  /* 0x0c201f006d0c7f89 */ /* 0x000e2200000e0000 */
[----:B------:R-:W-:Y:S02]  /*9e20*/  FSEL R58, R58, -INF , !P2 ;  /* 0xff8000003a3a7808 */ /* 0x000fe40005000000 */
[----:B------:R-:W-:Y:S02]  /*9e30*/  ISETP.GT.AND P2, PT, R106, 0x51, !P6 ;  /* 0x000000516a00780c */ /* 0x000fe40007744270 */
[----:B------:R-:W-:-:S02]  /*9e40*/  LOP3.LUT P6, RZ, R16, 0x8000, RZ, 0xc0, !PT ;  /* 0x0000800010ff7812 */ /* 0x000fc400078cc0ff */
[----:B------:R-:W-:Y:S02]  /*9e50*/  ISETP.LT.OR P2, PT, R107, 0x52, P2 ;  /* 0x000000526b00780c */ /* 0x000fe40001741670 */
[----:B------:R-:W-:Y:S02]  /*9e60*/  FSEL R96, R96, -INF , !P5 ;  /* 0xff80000060607808 */ /* 0x000fe40006800000 */
[----:B------:R-:W-:Y:S02]  /*9e70*/  FSEL R59, R59, -INF , !P2 ;  /* 0xff8000003b3b7808 */ /* 0x000fe40005000000 */
[----:B------:R-:W-:-:S04]  /*9e80*/  LOP3.LUT P2, RZ, R16, 0x2000000, RZ, 0xc0, !PT ;  /* 0x0200000010ff7812 */ /* 0x000fc8000784c0ff */
[----:B------:R-:W-:-:S04]  /*9e90*/  ISETP.GT.AND P2, PT, R106, 0x58, !P2 ;  /* 0x000000586a00780c */ /* 0x000fc80005744270 */
[----:B------:R-:W-:Y:S02]  /*9ea0*/  ISETP.LT.OR P2, PT, R107, 0x59, P2 ;  /* 0x000000596b00780c */ /* 0x000fe40001741670 */
[----:B0-----:R-:W-:Y:S02]  /*9eb0*/  FMNMX.FTZ R12, R109, R12, !PT ;  /* 0x0000000c6d0c7209 */ /* 0x001fe40007810000 */
[----:B------:R-:W-:Y:S02]  /*9ec0*/  FSEL R63, R63, -INF , !P2 ;  /* 0xff8000003f3f7808 */ /* 0x000fe40005000000 */
[----:B------:R-:W-:Y:S01]  /*9ed0*/  LOP3.LUT P2, RZ, R16, 0x1000000, RZ, 0xc0, !PT ;  /* 0x0100000010ff7812 */ /* 0x000fe2000784c0ff */
[----:B------:R-:W-:-:S03]  /*9ee0*/  FFMA.FTZ R111, R12, R111, -8 ;  /* 0xc10000000c6f7423 */ /* 0x000fc6000001006f */
[----:B------:R-:W-:-:S04]  /*9ef0*/  ISETP.GT.AND P2, PT, R106, 0x59, !P2 ;  /* 0x000000596a00780c */ /* 0x000fc80005744270 */
[----:B------:R-:W-:-:S04]  /*9f00*/  ISETP.LT.OR P2, PT, R107, 0x5a, P2 ;  /* 0x0000005a6b00780c */ /* 0x000fc80001741670 */
[----:B------:R-:W-:Y:S02]  /*9f10*/  FSEL R64, R64, -INF , !P2 ;  /* 0xff80000040407808 */ /* 0x000fe40005000000 */
[----:B------:R-:W-:-:S04]  /*9f20*/  LOP3.LUT P2, RZ, R16, 0x800000, RZ, 0xc0, !PT ;  /* 0x0080000010ff7812 */ /* 0x000fc8000784c0ff */
        /* <DEDUP_REMOVED lines=31> */
[----:B------:R-:W-:Y:S02]  /*a120*/  ISETP.GT.AND P2, PT, R106, 0x80, !P6 ;  /* 0x000000806a00780c */ /* 0x000fe40007744270 */
[----:B------:R-:W-:Y:S02]  /*a130*/  LOP3.LUT P6, RZ, R16, 0x10, RZ, 0xc0, !PT ;  /* 0x0000001010ff7812 */ /* 0x000fe400078cc0ff */
        /* <DEDUP_REMOVED lines=46> */
[----:B------:R-:W-:Y:S02]  /*a420*/  ISETP.GT.AND P2, PT, R106, RZ, !P6 ;  /* 0x000000ff6a00720c */ /* 0x000fe40007744270 */
[----:B------:R-:W-:Y:S02]  /*a430*/  LOP3.LUT P6, RZ, R2, 0x800, RZ, 0xc0, !PT ;  /* 0x0000080002ff7812 */ /* 0x000fe400078cc0ff */
[----:B------:R-:W-:Y:S02]  /*a440*/  ISETP.LT.OR P2, PT, R107, 0x1, P2 ;  /* 0x000000016b00780c */ /* 0x000fe40001741670 */
[----:B------:R-:W-:Y:S02]  /*a450*/  ISETP.GT.AND P6, PT, R106, 0xb9, !P6 ;  /* 0x000000b96a00780c */ /* 0x000fe400077c4270 */
[----:B------:R-:W-:-:S02]  /*a460*/  FSEL R112, R14, -INF , !P2 ;  /* 0xff8000000e707808 */ /* 0x000fc40005000000 */
[----:B------:R-:W-:Y:S02]  /*a470*/  FSETP.NEU.FTZ.AND P2, PT, R12, -INF , PT ;  /* 0xff8000000c00780b */ /* 0x000fe40003f5d000 */
[----:B------:R-:W-:Y:S02]  /*a480*/  ISETP.LT.OR P6, PT, R107, 0xba, P6 ;  /* 0x000000ba6b00780c */ /* 0x000fe400037c1670 */
[----:B------:R-:W-:Y:S02]  /*a490*/  FSEL R111, R111, RZ, P2 ;  /* 0x000000ff6f6f7208 */ /* 0x000fe40001000000 */
[----:B------:R-:W-:-:S03]  /*a4a0*/  FSEL R97, R97, -INF , !P6 ;  /* 0xff80000061617808 */ /* 0x000fc60007000000 */
        /* <DEDUP_REMOVED lines=24> */
[----:B0-----:R-:W-:-:S01]  /*a630*/  FFMA.FTZ R110, R56, UR8, -R111 ;  /* 0x00000008386e7c23 */ /* 0x001fc2000801086f */
[----:B------:R-:W-:Y:S01]  /*a640*/  FMNMX.FTZ R48, R30, R109, !PT ;  /* 0x0000006d1e307209 */ /* 0x000fe20007810000 */
[----:B------:R-:W-:-:S01]  /*a650*/  FFMA.FTZ R41, R41, UR8, -R111 ;  /* 0x0000000829297c23 */ /* 0x000fc2000801086f */
[--C-:B------:R-:W-:Y:S01]  /*a660*/  FFMA.FTZ R49, R49, UR8, -R111.reuse ;  /* 0x0000000831317c23 */ /* 0x100fe2000801086f */
[----:B------:R-:W-:-:S01]  /*a670*/  FFMA.FTZ R53, R53, UR8, -R111 ;  /* 0x0000000835357c23 */ /* 0x000fc2000801086f */
[----:B------:R-:W-:Y:S01]  /*a680*/  FMNMX.FTZ R109, R31, R48, !PT ;  /* 0x000000301f6d7209 */ /* 0x000fe20007810000 */
[----:B------:R-:W-:-:S01]  /*a690*/  FFMA.FTZ R57, R57, UR8, -R111 ;  /* 0x0000000839397c23 */ /* 0x000fc2000801086f */
        /* <DEDUP_REMOVED lines=27> */
[----:B------:R-:W-:Y:S03]  /*a850*/  MUFU.EX2 R14, R14 ;  /* 0x0000000e000e7308 */ /* 0x000fe60000000800 */
[----:B------:R-:W-:-:S04]  /*a860*/  FMNMX.FTZ R109, R47, R56, !PT ;  /* 0x000000382f6d7209 */ /* 0x000fc80007810000 */
[----:B------:R-:W-:Y:S01]  /*a870*/  FMNMX.FTZ R60, R50, R109, !PT ;  /* 0x0000006d323c7209 */ /* 0x000fe20007810000 */
[----:B------:R0:W-:Y:S03]  /*a880*/  MUFU.EX2 R56, R113 ;  /* 0x0000007100387308 */ /* 0x0001e60000000800 */
[----:B------:R-:W-:-:S04]  /*a890*/  FMNMX.FTZ R109, R51, R60, !PT ;  /* 0x0000003c336d7209 */ /* 0x000fc80007810000 */
[----:B------:R-:W-:Y:S01]  /*a8a0*/  FMNMX.FTZ R60, R54, R109, !PT ;  /* 0x0000006d363c7209 */ /* 0x000fe20007810000 */
[----:B------:R-:W-:Y:S01]  /*a8b0*/  MUFU.EX2 R13, R13 ;  /* 0x0000000d000d7308 */ /* 0x000fe20000000800 */
[----:B0-----:R-:W-:-:S02]  /*a8c0*/  FFMA.FTZ R113, R76, UR8, -R111 ;  /* 0x000000084c717c23 */ /* 0x001fc4000801086f */
[----:B------:R-:W-:-:S04]  /*a8d0*/  FMNMX.FTZ R109, R55, R60, !PT ;  /* 0x0000003c376d7209 */ /* 0x000fc80007810000 */
[----:B------:R-:W-:Y:S01]  /*a8e0*/  FMNMX.FTZ R62, R58, R109, !PT ;  /* 0x0000006d3a3e7209 */ /* 0x000fe20007810000 */
[----:B------:R0:W-:Y:S03]  /*a8f0*/  MUFU.EX2 R60, R110 ;  /* 0x0000006e003c7308 */ /* 0x0001e60000000800 */
[----:B------:R-:W-:-:S04]  /*a900*/  FMNMX.FTZ R62, R59, R62, !PT ;  /* 0x0000003e3b3e7209 */ /* 0x000fc80007810000 */
[----:B------:R-:W-:Y:S01]  /*a910*/  FMNMX.FTZ R109, R63, R62, !PT ;  /* 0x0000003e3f6d7209 */ /* 0x000fe20007810000 */
[----:B------:R-:W-:-:S01]  /*a920*/  FFMA.FTZ R62, R68, UR8, -R111 ;  /* 0x00000008443e7c23 */ /* 0x000fc2000801086f */
[----:B0-----:R-:W-:Y:S01]  /*a930*/  FFMA.FTZ R110, R72, UR8, -R111 ;  /* 0x00000008486e7c23 */ /* 0x001fe2000801086f */
        /* <DEDUP_REMOVED lines=26> */
[----:B0-----:R-:W-:Y:S01]  /*aae0*/  FMNMX.FTZ R110, R90, R109, !PT ;  /* 0x0000006d5a6e7209 */ /* 0x001fe20007810000 */
[----:B------:R-:W-:-:S02]  /*aaf0*/  FFMA.FTZ R109, R188, UR8, -R111 ;  /* 0x00000008bc6d7c23 */ /* 0x000fc4000801086f */
[----:B------:R-:W-:Y:S01]  /*ab00*/  MUFU.EX2 R32, R32 ;  /* 0x0000002000207308 */ /* 0x000fe20000000800 */
[----:B-1----:R-:W-:Y:S01]  /*ab10*/  FMNMX.FTZ R113, R91, R110, !PT ;  /* 0x0000006e5b717209 */ /* 0x002fe20007810000 */
[----:B------:R-:W-:-:S03]  /*ab20*/  FFMA.FTZ R110, R190, UR8, -R111 ;  /* 0x00000008be6e7c23 */ /* 0x000fc6000801086f */
[----:B------:R-:W-:-:S03]  /*ab30*/  FMNMX.FTZ R106, R92, R113, !PT ;  /* 0x000000715c6a7209 */ /* 0x000fc60007810000 */
[----:B------:R-:W-:Y:S01]  /*ab40*/  MUFU.EX2 R33, R33 ;  /* 0x0000002100217308 */ /* 0x000fe20000000800 */
[----:B------:R-:W-:Y:S02]  /*ab50*/  FMNMX.FTZ R113, R93, R106, !PT ;  /* 0x0000006a5d717209 */ /* 0x000fe40007810000 */
[----:B------:R-:W-:Y:S02]  /*ab60*/  FSEL R106, R95, -INF , !P4 ;  /* 0xff8000005f6a7808 */ /* 0x000fe40006000000 */
[----:B------:R-:W-:-:S03]  /*ab70*/  FMNMX.FTZ R113, R94, R113, !PT ;  /* 0x000000715e717209 */ /* 0x000fc60007810000 */
[----:B------:R-:W-:Y:S01]  /*ab80*/  MUFU.EX2 R38, R38 ;  /* 0x0000002600267308 */ /* 0x000fe20000000800 */
[----:B------:R-:W-:-:S04]  /*ab90*/  FMNMX.FTZ R113, R106, R113, !PT ;  /* 0x000000716a717209 */ /* 0x000fc80007810000 */
[----:B--2---:R-:W-:Y:S01]  /*aba0*/  FMNMX.FTZ R114, R96, R113, !PT ;  /* 0x0000007160727209 */ /* 0x004fe20007810000 */
[----:B------:R-:W-:-:S02]  /*abb0*/  FFMA.FTZ R113, R45, UR8, -R111 ;  /* 0x000000082d717c23 */ /* 0x000fc4000801086f */
[----:B------:R-:W-:Y:S01]  /*abc0*/  MUFU.EX2 R39, R39 ;  /* 0x0000002700277308 */ /* 0x000fe20000000800 */
[----:B------:R-:W-:Y:S01]  /*abd0*/  FMNMX.FTZ R115, R97, R114, !PT ;  /* 0x0000007261737209 */ /* 0x000fe20007810000 */
[----:B------:R-:W-:-:S04]  /*abe0*/  FFMA.FTZ R114, R192, UR8, -R111 ;  /* 0x00000008c0727c23 */ /* 0x000fc8000801086f */
[----:B------:R-:W0:Y:S02]  /*abf0*/  SHFL.BFLY PT, R116, R115, 0x2, 0x1f ;  /* 0x0c401f0073747f89 */ /* 0x000e2400000e0000 */
[----:B------:R-:W-:Y:S08]  /*ac00*/  MUFU.EX2 R40, R40 ;  /* 0x0000002800287308 */ /* 0x000ff00000000800 */
[----:B------:R-:W-:Y:S08]  /*ac10*/  MUFU.EX2 R41, R41 ;  /* 0x0000002900297308 */ /* 0x000ff00000000800 */
[----:B------:R-:W-:Y:S01]  /*ac20*/  MUFU.EX2 R49, R49 ;  /* 0x0000003100317308 */ /* 0x000fe20000000800 */
[----:B0-----:R-:W-:Y:S01]  /*ac30*/  FMNMX.FTZ R45, R115, R116, !PT ;  /* 0x00000074732d7209 */ /* 0x001fe20007810000 */
[----:B------:R-:W-:Y:S01]  /*ac40*/  FFMA.FTZ R116, R105, UR8, -R111 ;  /* 0x0000000869747c23 */ /* 0x000fe2000801086f */
[----:B------:R-:W-:-:S05]  /*ac50*/  FSEL R105, R12, RZ, P2 ;  /* 0x000000ff0c697208 */ /* 0x000fca0001000000 */
[----:B------:R-:W-:Y:S01]  /*ac60*/  MUFU.EX2 R53, R53 ;  /* 0x0000003500357308 */ /* 0x000fe20000000800 */
[----:B------:R-:W0:Y:S01]  /*ac70*/  SHFL.BFLY PT, R118, R45, 0x1, 0x1f ;  /* 0x0c201f002d767f89 */ /* 0x000e2200000e0000 */
[----:B------:R-:W-:-:S06]  /*ac80*/  FADD.FTZ R10, -R105, R10 ;  /* 0x0000000a690a7221 */ /* 0x000fcc0000010100 */
[----:B------:R1:W-:Y:S01]  /*ac90*/  MUFU.EX2 R105, R108 ;  /* 0x0000006c00697308 */ /* 0x0003e20000000800 */
[----:B------:R-:W-:-:S07]  /*aca0*/  FMUL.FTZ R115, R10, UR8 ;  /* 0x000000080a737c20 */ /* 0x000fce0008410000 */
[----:B------:R-:W2:Y:S08]  /*acb0*/  MUFU.EX2 R115, R115 ;  /* 0x0000007300737308 */ /* 0x000eb00000000800 */
[----:B------:R-:W-:Y:S01]  /*acc0*/  MUFU.EX2 R57, R57 ;  /* 0x0000003900397308 */ /* 0x000fe20000000800 */
[----:B0-----:R-:W-:Y:S01]  /*acd0*/  FMNMX.FTZ R45, R45, R118, !PT ;  /* 0x000000762d2d7209 */ /* 0x001fe20007810000 */
[----:B------:R-:W-:-:S03]  /*ace0*/  IMAD.U32 R118, RZ, RZ, UR8 ;  /* 0x00000008ff767e24 */ /* 0x000fc6000f8e00ff */
[C---:B------:R-:W-:Y:S01]  /*acf0*/  FSETP.NEU.FTZ.AND P2, PT, R45.reuse, -INF , PT ;  /* 0xff8000002d00780b */ /* 0x040fe20003f5d000 */
[----:B------:R-:W-:-:S02]  /*ad00*/  FFMA.FTZ R111, R45, R118, -8 ;  /* 0xc10000002d6f7423 */ /* 0x000fc40000010076 */
[----:B------:R-:W-:Y:S01]  /*ad10*/  MUFU.EX2 R61, R61 ;  /* 0x0000003d003d7308 */ /* 0x000fe20000000800 */
[----:B-1----:R-:W-:Y:S02]  /*ad20*/  FSEL R108, R45, RZ, P2 ;  /* 0x000000ff2d6c7208 */ /* 0x002fe40001000000 */
[----:B------:R-:W-:-:S03]  /*ad30*/  FSEL R111, R111, RZ, P2 ;  /* 0x000000ff6f6f7208 */ /* 0x000fc60001000000 */
[----:B------:R-:W-:Y:S02]  /*ad40*/  FADD.FTZ R108, -R108, R11 ;  /* 0x0000000b6c6c7221 */ /* 0x000fe40000010100 */
[----:B------:R-:W-:Y:S01]  /*ad50*/  MUFU.EX2 R65, R65 ;  /* 0x0000004100417308 */ /* 0x000fe20000000800 */
[----:B------:R-:W-:-:S01]  /*ad60*/  FFMA.FTZ R10, R15, UR8, -R111 ;  /* 0x000000080f0a7c23 */ /* 0x000fc2000801086f */
[--C-:B------:R-:W-:Y:S01]  /*ad70*/  FFMA.FTZ R15, R22, UR8, -R111.reuse ;  /* 0x00000008160f7c23 */ /* 0x100fe2000801086f */
[----:B------:R-:W-:-:S01]  /*ad80*/  FFMA.FTZ R117, R112, UR8, -R111 ;  /* 0x0000000870757c23 */ /* 0x000fc2000801086f */
[--C-:B------:R-:W-:Y:S01]  /*ad90*/  FFMA.FTZ R22, R23, UR8, -R111.reuse ;  /* 0x0000000817167c23 */ /* 0x100fe2000801086f */
[----:B------:R-:W-:Y:S01]  /*ada0*/  FMUL.FTZ R108, R108, UR8 ;  /* 0x000000086c6c7c20 */ /* 0x000fe20008410000 */
        /* <DEDUP_REMOVED lines=23> */
[----:B------:R-:W-:Y:S01]  /*af20*/  FFMA.FTZ R67, R70, UR8, -R111 ;  /* 0x0000000846437c23 */ /* 0x000fe2000801086f */
[----:B--2---:R-:W-:-:S01]  /*af30*/  FFMA.FTZ R70, R115, R5, R14 ;  /* 0x0000000573467223 */ /* 0x004fc2000001000e */
[--C-:B------:R-:W-:Y:S01]  /*af40*/  FFMA.FTZ R63, R63, UR8, -R111.reuse ;  /* 0x000000083f3f7c23 */ /* 0x100fe2000801086f */
[----:B------:R-:W-:-:S01]  /*af50*/  FFMA.FTZ R64, R64, UR8, -R111 ;  /* 0x0000000840407c23 */ /* 0x000fc2000801086f */
[----:B------:R-:W-:Y:S01]  /*af60*/  FFMA.FTZ R93, R93, UR8, -R111 ;  /* 0x000000085d5d7c23 */ /* 0x000fe2000801086f */
[----:B------:R-:W-:-:S01]  /*af70*/  FADD.FTZ R119, R13, R70 ;  /* 0x000000460d777221 */ /* 0x000fc20000010000 */
[----:B------:R-:W2:Y:S01]  /*af80*/  MUFU.EX2 R15, R15 ;  /* 0x0000000f000f7308 */ /* 0x000ea20000000800 */
[----:B0-----:R-:W-:-:S01]  /*af90*/  FFMA.FTZ R5, R108, R4, R117 ;  /* 0x000000046c057223 */ /* 0x001fc20000010075 */
[----:B------:R-:W-:Y:S01]  /*afa0*/  FFMA.FTZ R70, R71, UR8, -R111 ;  /* 0x0000000847467c23 */ /* 0x000fe2000801086f */
[----:B------:R-:W-:-:S01]  /*afb0*/  FADD.FTZ R112, R20, R119 ;  /* 0x0000007714707221 */ /* 0x000fc20000010000 */
[--C-:B------:R-:W-:Y:S01]  /*afc0*/  FFMA.FTZ R96, R96, UR8, -R111.reuse ;  /* 0x0000000860607c23 */ /* 0x100fe2000801086f */
[----:B------:R-:W-:-:S02]  /*afd0*/  FFMA.FTZ R97, R97, UR8, -R111 ;  /* 0x0000000861617c23 */ /* 0x000fc4000801086f */
[----:B------:R-:W-:Y:S01]  /*afe0*/  FADD.FTZ R71, R21, R112 ;  /* 0x0000007015477221 */ /* 0x000fe20000010000 */
[----:B------:R-:W0:Y:S01]  /*aff0*/  MUFU.EX2 R22, R22 ;  /* 0x0000001600167308 */ /* 0x000e220000000800 */
[----:B-1----:R-:W-:-:S07]  /*b000*/  FADD.FTZ R4, R10, R5 ;  /* 0x000000050a047221 */ /* 0x002fce0000010000 */
[----:B------:R-:W1:Y:S01]  /*b010*/  MUFU.EX2 R23, R23 ;  /* 0x0000001700177308 */ /* 0x000e620000000800 */
[----:B--2---:R-:W-:-:S01]  /*b020*/  FADD.FTZ R5, R15, R4 ;  /* 0x000000040f057221 */ /* 0x004fc20000010000 */
[----:B------:R-:W-:Y:S01]  /*b030*/  FFMA.FTZ R4, R74, UR8, -R111 ;  /* 0x000000084a047c23 */ /* 0x000fe2000801086f */
[----:B------:R-:W-:-:S04]  /*b040*/  FADD.FTZ R74, R24, R71 ;  /* 0x00000047184a7221 */ /* 0x000fc80000010000 */
[----:B------:R-:W-:Y:S01]  /*b050*/  FADD.FTZ R71, R25, R74 ;  /* 0x0000004a19477221 */ /* 0x000fe20000010000 */
[----:B------:R-:W2:Y:S01]  /*b060*/  MUFU.EX2 R26, R26 ;  /* 0x0000001a001a7308 */ /* 0x000ea20000000800 */
[----:B0-----:R-:W-:-:S01]  /*b070*/  FADD.FTZ R112, R22, R5 ;  /* 0x0000000516707221 */ /* 0x001fc20000010000 */
[----:B------:R-:W-:Y:S01]  /*b080*/  FFMA.FTZ R74, R75, UR8, -R111 ;  /* 0x000000084b4a7c23 */ /* 0x000fe2000801086f */
[----:B------:R-:W-:-:S01]  /*b090*/  FADD.FTZ R118, R28, R71 ;  /* 0x000000471c767221 */ /* 0x000fc20000010000 */
[----:B------:R-:W-:-:S03]  /*b0a0*/  FFMA.FTZ R71, R78, UR8, -R111 ;  /* 0x000000084e477c23 */ /* 0x000fc6000801086f */
[----:B------:R-:W-:Y:S01]  /*b0b0*/  FADD.FTZ R75, R29, R118 ;  /* 0x000000761d4b7221 */ /* 0x000fe20000010000 */
[----:B------:R-:W0:Y:S01]  /*b0c0*/  MUFU.EX2 R27, R27 ;  /* 0x0000001b001b7308 */ /* 0x000e220000000800 */
[----:B-1----:R-:W-:-:S02]  /*b0d0*/  FADD.FTZ R5, R23, R112 ;  /* 0x0000007017057221 */ /* 0x002fc40000010000 */
[----:B------:R-:W-:-:S04]  /*b0e0*/  FADD.FTZ R78, R32, R75 ;  /* 0x0000004b204e7221 */ /* 0x000fc80000010000 */
[----:B------:R-:W-:Y:S01]  /*b0f0*/  FADD.FTZ R75, R33, R78 ;  /* 0x0000004e214b7221 */ /* 0x000fe20000010000 */
[----:B------:R-:W1:Y:S01]  /*b100*/  MUFU.EX2 R30, R30 ;  /* 0x0000001e001e7308 */ /* 0x000e620000000800 */
[----:B--2---:R-:W-:-:S01]  /*b110*/  FADD.FTZ R112, R26, R5 ;  /* 0x000000051a707221 */ /* 0x004fc20000010000 */
[----:B------:R-:W-:-:S06]  /*b120*/  FFMA.FTZ R78, R79, UR8, -R111 ;  /* 0x000000084f4e7c23 */ /* 0x000fcc000801086f */
[----:B------:R-:W2:Y:S01]  /*b130*/  MUFU.EX2 R31, R31 ;  /* 0x0000001f001f7308 */ /* 0x000ea20000000800 */
[----:B0-----:R-:W-:-:S07]  /*b140*/  FADD.FTZ R5, R27, R112 ;  /* 0x000000701b057221 */ /* 0x001fce0000010000 */
[----:B------:R-:W0:Y:S01]  /*b150*/  MUFU.EX2 R34, R34 ;  /* 0x0000002200227308 */ /* 0x000e220000000800 */
[----:B-1----:R-:W-:-:S07]  /*b160*/  FADD.FTZ R112, R30, R5 ;  /* 0x000000051e707221 */ /* 0x002fce0000010000 */
[----:B------:R-:W1:Y:S01]  /*b170*/  MUFU.EX2 R35, R35 ;  /* 0x0000002300237308 */ /* 0x000e620000000800 */
[----:B--2---:R-:W-:-:S01]  /*b180*/  FADD.FTZ R5, R31, R112 ;  /* 0x000000701f057221 */ /* 0x004fc20000010000 */
[----:B------:R-:W-:Y:S01]  /*b190*/  FADD.FTZ R112, R38, R75 ;  /* 0x0000004b26707221 */ /* 0x000fe20000010000 */
[----:B------:R-:W-:-:S03]  /*b1a0*/  FFMA.FTZ R75, R82, UR8, -R111 ;  /* 0x00000008524b7c23 */ /* 0x000fc6000801086f */
[----:B------:R-:W-:Y:S02]  /*b1b0*/  FADD.FTZ R79, R39, R112 ;  /* 0x00000070274f7221 */ /* 0x000fe40000010000 */
[----:B------:R-:W2:Y:S02]  /*b1c0*/  MUFU.EX2 R36, R36 ;  /* 0x0000002400247308 */ /* 0x000ea40000000800 */
[----:B------:R-:W-:-:S04]  /*b1d0*/  FADD.FTZ R82, R40, R79 ;  /* 0x0000004f28527221 */ /* 0x000fc80000010000 */
[----:B------:R-:W-:Y:S01]  /*b1e0*/  FADD.FTZ R79, R41, R82 ;  /* 0x00000052294f7221 */ /* 0x000fe20000010000 */
[----:B------:R-:W-:-:S01]  /*b1f0*/  FFMA.FTZ R82, R83, UR8, -R111 ;  /* 0x0000000853527c23 */ /* 0x000fc2000801086f */
[----:B------:R-:W3:Y:S02]  /*b200*/  MUFU.EX2 R37, R37 ;  /* 0x0000002500257308 */ /* 0x000ee40000000800 */
[----:B------:R-:W-:-:S01]  /*b210*/  FADD.FTZ R112, R44, R79 ;  /* 0x0000004f2c707221 */ /* 0x000fc20000010000 */
[----:B------:R-:W-:-:S03]  /*b220*/  FFMA.FTZ R79, R84, UR8, -R111 ;  /* 0x00000008544f7c23 */ /* 0x000fc6000801086f */
[----:B------:R-:W-:Y:S02]  /*b230*/  FADD.FTZ R83, R49, R112 ;  /* 0x0000007031537221 */ /* 0x000fe40000010000 */
[----:B------:R-:W-:Y:S02]  /*b240*/  MUFU.EX2 R11, R63 ;  /* 0x0000003f000b7308 */ /* 0x000fe40000000800 */
[----:B------:R-:W-:-:S04]  /*b250*/  FADD.FTZ R84, R48, R83 ;  /* 0x0000005330547221 */ /* 0x000fc80000010000 */
[----:B------:R-:W-:Y:S01]  /*b260*/  FADD.FTZ R83, R53, R84 ;  /* 0x0000005435537221 */ /* 0x000fe20000010000 */
[----:B------:R-:W-:-:S01]  /*b270*/  FFMA.FTZ R84, R85, UR8, -R111 ;  /* 0x0000000855547c23 */ /* 0x000fc2000801086f */
[----:B------:R-:W-:Y:S02]  /*b280*/  MUFU.EX2 R63, R67 ;  /* 0x00000043003f7308 */ /* 0x000fe40000000800 */
[----:B------:R-:W-:-:S01]  /*b290*/  FADD.FTZ R112, R52, R83 ;  /* 0x0000005334707221 */ /* 0x000fc20000010000 */
[----:B------:R-:W-:-:S03]  /*b2a0*/  FFMA.FTZ R83, R86, UR8, -R111 ;  /* 0x0000000856537c23 */ /* 0x000fc6000801086f */
[----:B------:R-:W-:Y:S02]  /*b2b0*/  FADD.FTZ R85, R57, R112 ;  /* 0x0000007039557221 */ /* 0x000fe40000010000 */
[----:B------:R-:W4:Y:S02]  /*b2c0*/  MUFU.EX2 R42, R42 ;  /* 0x0000002a002a7308 */ /* 0x000f240000000800 */
[----:B------:R-:W-:-:S04]  /*b2d0*/  FADD.FTZ R86, R56, R85 ;  /* 0x0000005538567221 */ /* 0x000fc80000010000 */
[----:B------:R-:W-:Y:S01]  /*b2e0*/  FADD.FTZ R85, R61, R86 ;  /* 0x000000563d557221 */ /* 0x000fe20000010000 */
[----:B------:R-:W-:-:S01]  /*b2f0*/  FFMA.FTZ R86, R87, UR8, -R111 ;  /* 0x0000000857567c23 */ /* 0x000fc2000801086f */
[----:B------:R0:W-:Y:S02]  /*b300*/  MUFU.EX2 R67, R4 ;  /* 0x0000000400437308 */ /* 0x0001e40000000800 */
[----:B------:R-:W-:-:S01]  /*b310*/  FADD.FTZ R112, R60, R85 ;  /* 0x000000553c707221 */ /* 0x000fc20000010000 */
[----:B------:R-:W-:-:S03]  /*b320*/  FFMA.FTZ R85, R88, UR8, -R111 ;  /* 0x0000000858557c23 */ /* 0x000fc6000801086f */
[----:B------:R-:W-:Y:S02]  /*b330*/  FADD.FTZ R87, R65, R112 ;  /* 0x0000007041577221 */ /* 0x000fe40000010000 */
[----:B------:R-:W5:Y:S01]  /*b340*/  MUFU.EX2 R43, R43 ;  /* 0x0000002b002b7308 */ /* 0x000f620000000800 */
[----:B0-----:R-:W-:-:S04]  /*b350*/  FADD.FTZ R4, R34, R5 ;  /* 0x0000000522047221 */ /* 0x001fc80000010000 */
[----:B-1----:R-:W-:-:S03]  /*b360*/  FADD.FTZ R5, R35, R4 ;  /* 0x0000000423057221 */ /* 0x002fc60000010000 */
[----:B------:R-:W0:Y:S01]  /*b370*/  MUFU.EX2 R46, R46 ;  /* 0x0000002e002e7308 */ /* 0x000e220000000800 */
[----:B--2---:R-:W-:-:S04]  /*b380*/  FADD.FTZ R4, R36, R5 ;  /* 0x0000000524047221 */ /* 0x004fc80000010000 */
[----:B---3--:R-:W-:-:S03]  /*b390*/  FADD.FTZ R5, R37, R4 ;  /* 0x0000000425057221 */ /* 0x008fc60000010000 */
[----:B------:R-:W1:Y:S01]  /*b3a0*/  MUFU.EX2 R47, R47 ;  /* 0x0000002f002f7308 */ /* 0x000e620000000800 */
[----:B----4-:R-:W-:-:S04]  /*b3b0*/  FADD.FTZ R4, R42, R5 ;  /* 0x000000052a047221 */ /* 0x010fc80000010000 */
[----:B-----5:R-:W-:-:S03]  /*b3c0*/  FADD.FTZ R5, R43, R4 ;  /* 0x000000042b057221 */ /* 0x020fc60000010000 */
        /* <DEDUP_REMOVED lines=23> */
[----:B------:R-:W-:-:S03]  /*b540*/  FFMA.FTZ R88, R89, UR8, -R111 ;  /* 0x0000000859587c23 */ /* 0x000fc6000801086f */
[----:B------:R-:W-:Y:S01]  /*b550*/  FADD.FTZ R112, R68, R87 ;  /* 0x0000005744707221 */ /* 0x000fe20000010000 */
[----:B------:R-:W-:-:S02]  /*b560*/  FFMA.FTZ R87, R90, UR8, -R111 ;  /* 0x000000085a577c23 */ /* 0x000fc4000801086f */
[----:B------:R-:W1:Y:S01]  /*b570*/  MUFU.EX2 R70, R70 ;  /* 0x0000004600467308 */ /* 0x000e620000000800 */
[----:B--2---:R-:W-:-:S04]  /*b580*/  FADD.FTZ R4, R66, R5 ;  /* 0x0000000542047221 */ /* 0x004fc80000010000 */
[----:B------:R-:W-:-:S03]  /*b590*/  FADD.FTZ R5, R63, R4 ;  /* 0x000000043f057221 */ /* 0x000fc60000010000 */
[----:B------:R-:W2:Y:S01]  /*b5a0*/  MUFU.EX2 R77, R77 ;  /* 0x0000004d004d7308 */ /* 0x000ea20000000800 */
[----:B0-----:R-:W-:-:S04]  /*b5b0*/  FADD.FTZ R89, R73, R112 ;  /* 0x0000007049597221 */ /* 0x001fc80000010000 */
[----:B------:R-:W-:-:S03]  /*b5c0*/  FADD.FTZ R90, R72, R89 ;  /* 0x00000059485a7221 */ /* 0x000fc60000010000 */
[----:B------:R-:W0:Y:S01]  /*b5d0*/  MUFU.EX2 R74, R74 ;  /* 0x0000004a004a7308 */ /* 0x000e220000000800 */
[----:B-1----:R-:W-:-:S04]  /*b5e0*/  FADD.FTZ R4, R70, R5 ;  /* 0x0000000546047221 */ /* 0x002fc80000010000 */
[----:B------:R-:W-:-:S03]  /*b5f0*/  FADD.FTZ R5, R67, R4 ;  /* 0x0000000443057221 */ /* 0x000fc60000010000 */
[----:B------:R-:W1:Y:S01]  /*b600*/  MUFU.EX2 R71, R71 ;  /* 0x0000004700477308 */ /* 0x000e620000000800 */
[----:B--2---:R-:W-:-:S01]  /*b610*/  FADD.FTZ R89, R77, R90 ;  /* 0x0000005a4d597221 */ /* 0x004fc20000010000 */
[--C-:B------:R-:W-:Y:S01]  /*b620*/  FFMA.FTZ R90, R91, UR8, -R111.reuse ;  /* 0x000000085b5a7c23 */ /* 0x100fe2000801086f */
[----:B------:R-:W-:-:S02]  /*b630*/  FFMA.FTZ R91, R92, UR8, -R111 ;  /* 0x000000085c5b7c23 */ /* 0x000fc4000801086f */
        /* <DEDUP_REMOVED lines=25> */
[----:B------:R-:W-:-:S06]  /*b7d0*/  FFMA.FTZ R89, R94, UR8, -R111 ;  /* 0x000000085e597c23 */ /* 0x000fcc000801086f */
[----:B------:R-:W2:Y:S01]  /*b7e0*/  MUFU.EX2 R114, R114 ;  /* 0x0000007200727308 */ /* 0x000ea20000000800 */
[----:B0-----:R-:W-:-:S07]  /*b7f0*/  FADD.FTZ R5, R107, R4 ;  /* 0x000000046b057221 */ /* 0x001fce0000010000 */
[----:B------:R-:W0:Y:S01]  /*b800*/  MUFU.EX2 R86, R86 ;  /* 0x0000005600567308 */ /* 0x000e220000000800 */
[----:B-1----:R-:W-:-:S01]  /*b810*/  FADD.FTZ R119, R83, R92 ;  /* 0x0000005c53777221 */ /* 0x002fc20000010000 */
[----:B------:R-:W-:-:S06]  /*b820*/  FFMA.FTZ R92, R106, UR8, -R111 ;  /* 0x000000086a5c7c23 */ /* 0x000fcc000801086f */
        /* <DEDUP_REMOVED lines=12> */
[----:B------:R-:W-:Y:S08]  /*b8f0*/  MUFU.EX2 R90, R90 ;  /* 0x0000005a005a7308 */ /* 0x000ff00000000800 */
[----:B------:R-:W1:Y:S01]  /*b900*/  MUFU.EX2 R101, R101 ;  /* 0x0000006500657308 */ /* 0x000e620000000800 */
[----:B0-----:R-:W-:-:S07]  /*b910*/  FADD.FTZ R4, R100, R5 ;  /* 0x0000000564047221 */ /* 0x001fce0000010000 */
[----:B------:R-:W0:Y:S08]  /*b920*/  MUFU.EX2 R91, R91 ;  /* 0x0000005b005b7308 */ /* 0x000e300000000800 */
[----:B------:R2:W-:Y:S01]  /*b930*/  MUFU.EX2 R112, R93 ;  /* 0x0000005d00707308 */ /* 0x0005e20000000800 */
[----:B-1----:R-:W-:-:S07]  /*b940*/  FADD.FTZ R5, R101, R4 ;  /* 0x0000000465057221 */ /* 0x002fce0000010000 */
[----:B------:R-:W1:Y:S01]  /*b950*/  MUFU.EX2 R116, R116 ;  /* 0x0000007400747308 */ /* 0x000e620000000800 */
[----:B--2---:R-:W-:-:S04]  /*b960*/  FADD.FTZ R93, R85, R94 ;  /* 0x0000005e555d7221 */ /* 0x004fc80000010000 */
[----:B------:R-:W-:-:S03]  /*b970*/  FADD.FTZ R94, R88, R93 ;  /* 0x0000005d585e7221 */ /* 0x000fc60000010000 */
[----:B------:R-:W2:Y:S01]  /*b980*/  MUFU.EX2 R104, R104 ;  /* 0x0000006800687308 */ /* 0x000ea20000000800 */
[----:B------:R-:W-:-:S04]  /*b990*/  FADD.FTZ R93, R87, R94 ;  /* 0x0000005e575d7221 */ /* 0x000fc80000010000 */
[----:B------:R-:W-:-:S03]  /*b9a0*/  FADD.FTZ R94, R90, R93 ;  /* 0x0000005d5a5e7221 */ /* 0x000fc60000010000 */
[----:B------:R-:W3:Y:S01]  /*b9b0*/  MUFU.EX2 R89, R89 ;  /* 0x0000005900597308 */ /* 0x000ee20000000800 */
[----:B0-----:R-:W-:-:S01]  /*b9c0*/  FADD.FTZ R94, R91, R94 ;  /* 0x0000005e5b5e7221 */ /* 0x001fc20000010000 */
[----:B-1----:R-:W-:-:S03]  /*b9d0*/  FADD.FTZ R5, R116, R5 ;  /* 0x0000000574057221 */ /* 0x002fc60000010000 */
[----:B------:R-:W-:-:S03]  /*b9e0*/  FADD.FTZ R94, R112, R94 ;  /* 0x0000005e705e7221 */ /* 0x000fc60000010000 */
[----:B------:R-:W0:Y:S01]  /*b9f0*/  MUFU.EX2 R103, R103 ;  /* 0x0000006700677308 */ /* 0x000e220000000800 */
[----:B--2---:R-:W-:-:S07]  /*ba00*/  FADD.FTZ R4, R104, R5 ;  /* 0x0000000568047221 */ /* 0x004fce0000010000 */
[----:B------:R-:W1:Y:S01]  /*ba10*/  MUFU.EX2 R92, R92 ;  /* 0x0000005c005c7308 */ /* 0x000e620000000800 */
[----:B---3--:R-:W-:-:S07]  /*ba20*/  FADD.FTZ R5, R89, R94 ;  /* 0x0000005e59057221 */ /* 0x008fce0000010000 */
[----:B------:R-:W2:Y:S01]  /*ba30*/  MUFU.EX2 R102, R102 ;  /* 0x0000006600667308 */ /* 0x000ea20000000800 */
[----:B0-----:R-:W-:-:S07]  /*ba40*/  FADD.FTZ R93, R103, R4 ;  /* 0x00000004675d7221 */ /* 0x001fce0000010000 */
[----:B------:R-:W0:Y:S01]  /*ba50*/  MUFU.EX2 R96, R96 ;  /* 0x0000006000607308 */ /* 0x000e220000000800 */
[----:B-1----:R-:W-:-:S07]  /*ba60*/  FADD.FTZ R5, R92, R5 ;  /* 0x000000055c057221 */ /* 0x002fce0000010000 */
[----:B------:R-:W1:Y:S01]  /*ba70*/  MUFU.EX2 R97, R97 ;  /* 0x0000006100617308 */ /* 0x000e620000000800 */
[----:B--2---:R-:W-:-:S01]  /*ba80*/  FADD.FTZ R4, R102, R93 ;  /* 0x0000005d66047221 */ /* 0x004fc20000010000 */
[----:B0-----:R-:W-:-:S03]  /*ba90*/  FADD.FTZ R93, R96, R5 ;  /* 0x00000005605d7221 */ /* 0x001fc60000010000 */
[----:B------:R-:W-:Y:S01]  /*baa0*/  FADD.FTZ R5, R105, R4 ;  /* 0x0000000469057221 */ /* 0x000fe20000010000 */
[----:B-1----:R-:W-:-:S01]  /*bab0*/  FADD.FTZ R4, R97, R93 ;  /* 0x0000005d61047221 */ /* 0x002fc20000010000 */
[----:B------:R-:W-:Y:S06]  /*bac0*/  @!P0 BRA `(.L_x_6959) ;  /* 0x0000000000048947 */ /* 0x000fec0003800000 */
[----:B------:R-:W-:Y:S01]  /*bad0*/  BPT.TRAP 0x1 ;  /* 0x000000040000795c */ /* 0x000fe20000300000 */
.L_x_6959:
        /* <DEDUP_REMOVED lines=125> */
.L_x_6942:
[----:B------:R-:W0:Y:S01]  /*c2b0*/  LDC R12, c[0x0][0x2f0] ;  /* 0x0000bc00ff0c7b82 */ /* 0x000e220000000800 */
[----:B------:R-:W-:Y:S01]  /*c2c0*/  UIADD3 UR28, -UR28, 0x1, URZ ;  /* 0x000000011c1c7890 */ /* 0x000fe2000fffe13f */
[----:B------:R-:W-:Y:S01]  /*c2d0*/  ULDC UR10, c[0x0][0x448] ;  /* 0x00011200000a7ab9 */ /* 0x000fe20000000800 */
[----:B------:R-:W-:Y:S01]  /*c2e0*/  ULDC UR15, c[0x0][0x9e4] ;  /* 0x00027900000f7ab9 */ /* 0x000fe20000000800 */
[----:B------:R-:W-:Y:S02]  /*c2f0*/  UISETP.NE.AND UP0, UPT, UR10, 0x1, UPT ;  /* 0x000000010a00788c */ /* 0x000fe4000bf05270 */
[----:B------:R-:W-:Y:S02]  /*c300*/  UISETP.GE.AND UP1, UPT, UR15, 0x1, UPT ;  /* 0x000000010f00788c */ /* 0x000fe4000bf26270 */
[----:B------:R-:W1:Y:S04]  /*c310*/  S2UR UR9, SR_CTAID.X ;  /* 0x00000000000979c3 */ /* 0x000e680000002500 */
[----:B------:R-:W-:-:S03]  /*c320*/  PLOP3.LUT P2, PT, PT, PT, UP1, 0x40, 0x0 ;  /* 0x000000000000781c */ /* 0x000fc60003f4e818 */
[----:B------:R-:W-:Y:S01]  /*c330*/  @UP0 ULDC UR10, c[0x0][0x44c] ;  /* 0x00011300000a0ab9 */ /* 0x000fe20000000800 */
[----:B------:R-:W-:Y:S01]  /*c340*/  @UP0 ULDC UR18, c[0x0][0x450] ;  /* 0x0001140000120ab9 */ /* 0x000fe20000000800 */
[----:B0-----:R-:W-:-:S05]  /*c350*/  IMAD R12, R17, R12, UR28 ;  /* 0x0000001c110c7e24 */ /* 0x001fca000f8e020c */
[----:B------:R-:W-:Y:S01]  /*c360*/  R2UR UR14, R12 ;  /* 0x000000000c0e72ca */ /* 0x000fe200000e0000 */
[----:B-1----:R-:W-:-:S04]  /*c370*/  ULEA UR9, UR9, 0x7f, 0x7 ;  /* 0x0000007f09097891 */ /* 0x002fc8000f8e383f */
[----:B------:R-:W-:-:S04]  /*c380*/  UIMAD.WIDE.U32 UR10, UR9, UR10, URZ ;  /* 0x0000000a090a72a5 */ /* 0x000fc8000f8e003f */
[----:B------:R-:W-:-:S04]  /*c390*/  @UP0 USHF.R.U32.HI UR9, URZ, UR18, UR11 ;  /* 0x000000123f090299 */ /* 0x000fc8000801160b */
[----:B------:R-:W-:-:S03]  /*c3a0*/  UIADD3 UR9, UR14, UR9, URZ ;  /* 0x000000090e097290 */ /* 0x000fc6000fffe03f */
[----:B------:R-:W-:Y:S02]  /*c3b0*/  ULDC UR14, c[0x0][0x9dc] ;  /* 0x00027700000e7ab9 */ /* 0x000fe40000000800 */
[----:B------:R-:W-:Y:S01]  /*c3c0*/  UIADD3 UR14, UR9, -UR14, URZ ;  /* 0x8000000e090e7290 */ /* 0x000fe2000fffe03f */
[----:B------:R-:W-:Y:S11]  /*c3d0*/  @P2 BRA `(.L_x_6961) ;  /* 0x0000000000442947 */ /* 0x000ff60003800000 */
        /* <DEDUP_REMOVED lines=10> */
.L_x_6962:
[----:B------:R-:W-:-:S11]  /*c480*/  UISETP.NE.AND UP2, UPT, UR15, 0x1, UPT ;  /* 0x000000010f00788c */ /* 0x000fd6000bf45270 */
[----:B------:R-:W-:Y:S02]  /*c490*/  @UP2 ULDC.64 UR18, c[0x0][0x9e8] ;  /* 0x00027a0000122ab9 */ /* 0x000fe40000000a00 */
[----:B------:R-:W-:-:S04]  /*c4a0*/  UIMAD.WIDE.U32 UR10, UR9, UR18, URZ ;  /* 0x00000012090a72a5 */ /* 0x000fc8000f8e003f */
[----:B------:R-:W-:-:S12]  /*c4b0*/  @UP2 USHF.R.U32.HI UR9, URZ, UR19, UR11 ;  /* 0x000000133f092299 */ /* 0x000fd8000801160b */
.L_x_6963:
[----:B------:R-:W-:-:S04]  /*c4c0*/  UIMAD UR9, UR9, UR15, URZ ;  /* 0x0000000f090972a4 */ /* 0x000fc8000f8e023f */
[----:B------:R-:W-:-:S04]  /*c4d0*/  UISETP.LT.AND UP2, UPT, UR14, UR9, UPT ;  /* 0x000000090e00728c */ /* 0x000fc8000bf41270 */
[----:B------:R-:W-:-:S12]  /*c4e0*/  USEL UR14, UR14, UR9, !UP2 ;  /* 0x000000090e0e7287 */ /* 0x000fd8000d000000 */
.L_x_6961:
[----:B------:R-:W-:-:S04]  /*c4f0*/  UIADD3 UR10, UR14, 0xbf, URZ ;  /* 0x000000bf0e0a7890 */ /* 0x000fc8000fffe03f */
[----:B------:R-:W-:-:S04]  /*c500*/  UIMAD.WIDE UR10, UR10, 0x2aaaaaab, URZ ;  /* 0x2aaaaaab0a0a78a5 */ /* 0x000fc8000f8e023f */
[----:B------:R-:W-:-:S04]  /*c510*/  USHF.R.U32.HI UR9, URZ, 0x1f, UR11 ;  /* 0x0000001f3f097899 */ /* 0x000fc8000801160b */
[----:B------:R-:W-:-:S04]  /*c520*/  ULEA.HI.SX32 UR9, UR11, UR9, 0x1b ;  /* 0x000000090b097291 */ /* 0x000fc8000f8fda3f */
        /* <DEDUP_REMOVED lines=8> */
.L_x_6974:
[----:B------:R-:W-:Y:S01]  /*c5b0*/  ISETP.NE.AND P3, PT, RZ, UR40, PT ;  /* 0x00000028ff007c0c */ /* 0x000fe2000bf65270 */
[----:B------:R-:W-:-:S04]  /*c5c0*/  UISETP.NE.AND UP2, UPT, UR24, 0x1, UPT ;  /* 0x000000011800788c */ /* 0x000fc8000bf45270 */
[----:B------:R-:W-:-:S04]  /*c5d0*/  USEL UR4, URZ, 0x1, UP2 ;  /* 0x000000013f047887 */ /* 0x000fc80009000000 */
[----:B------:R-:W-:-:S04]  /*c5e0*/  ULOP3.LUT UR4, UR19, UR4, URZ, 0x3c, !UPT ;  /* 0x0000000413047292 */ /* 0x000fc8000f8e3c3f */
[----:B------:R-:W-:Y:S08]  /*c5f0*/  @P3 BRA `(.L_x_6965) ;  /* 0x0000000000383947 */ /* 0x000ff00003800000 */
[----:B------:R-:W-:Y:S05]  /*c600*/  @!P0 BRA `(.L_x_6966) ;  /* 0x0000000000048947 */ /* 0x000fea0003800000 */
[----:B------:R-:W-:Y:S01]  /*c610*/  BPT.TRAP 0x1 ;  /* 0x000000040000795c */ /* 0x000fe20000300000 */
.L_x_6966:
        /* <DEDUP_REMOVED lines=9> */
.L_x_6967:
[----:B-1----:R-:W-:Y:S05]  /*c6b0*/  @P2 BRA `(.L_x_6965) ;  /* 0x0000000000082947 */ /* 0x002fea0003800000 */
[----:B------:R-:W1:Y:S02]  /*c6c0*/  SYNCS.PHASECHK.TRANS64.TRYWAIT P2, [UR8+0x28830], R10 ;  /* 0x0288300aff0075a7 */ /* 0x000e640008040148 */
[----:B-1----:R-:W-:Y:S05]  /*c6d0*/  @!P2 BRA `(.L_x_6968) ;  /* 0x000000f80020a947 */ /* 0x002fea0003800000 */
.L_x_6965:
[----:B01----:R-:W-:Y:S01]  /*c6e0*/  VIADD R10, R18, 0x8 ;  /* 0x00000008120a7836 */ /* 0x003fe20000000000 */
[----:B------:R-:W-:Y:S01]  /*c6f0*/  UIADD3 UR18, UR24, 0x1, URZ ;  /* 0x0000000118127890 */ /* 0x000fe2000fffe03f */
[----:B------:R-:W-:Y:S01]  /*c700*/  R2UR UR8, R6 ;  /* 0x00000000060872ca */ /* 0x000fe200000e0000 */
[----:B------:R-:W-:Y:S01]  /*c710*/  UMOV UR11, 0x40000040 ;  /* 0x40000040000b7882 */ /* 0x000fe20000000000 */
[----:B------:R-:W-:Y:S01]  /*c720*/  R2UR UR9, R7 ;  /* 0x00000000070972ca */ /* 0x000fe200000e0000 */
[----:B------:R0:W-:Y:S01]  /*c730*/  BAR.SYNC.DEFER_BLOCKING R10, 0x100 ;  /* 0x0004000a0000751d */ /* 0x0001e20000010000 */
[----:B------:R-:W-:-:S04]  /*c740*/  UISETP.NE.AND UP2, UPT, UR18, 0x2, UPT ;  /* 0x000000021200788c */ /* 0x000fc8000bf45270 */
[----:B------:R-:W-:-:S04]  /*c750*/  USEL UR18, UR18, URZ, UP2 ;  /* 0x0000003f12127287 */ /* 0x000fc80009000000 */
[----:B------:R-:W-:-:S07]  /*c760*/  UIMAD UR22, UR18, 0x600, UR6 ;  /* 0x00000600121678a4 */ /* 0x000fce000f8e0206 */
[----:B------:R-:W-:Y:S01]  /*c770*/  UMOV UR10, UR22 ;  /* 0x00000016000a7c82 */ /* 0x000fe20008000000 */
[----:B------:R-:W-:-:S06]  /*c780*/  WARPGROUP.ARRIVE ;  /* 0x00000000000079c5 */ /* 0x000fcc0000000000 */
[----:B------:R-:W-:Y:S01]  /*c790*/  QGMMA.64x192x32.F32.E4M3.E4M3 R24, gdesc[UR8], RZ, !UPT, gsb0 ;  /* 0x02e00000081879f3 */ /* 0x000fe2000c0008ff */
[----:B------:R-:W-:Y:S01]  /*c7a0*/  UIADD3 UR10, UR22, 0x2, URZ ;  /* 0x00000002160a7890 */ /* 0x000fe2000fffe03f */
[----:B------:R-:W-:Y:S01]  /*c7b0*/  UMOV UR8, UR20 ;  /* 0x0000001400087c82 */ /* 0x000fe20008000000 */
[----:B------:R-:W-:Y:S01]  /*c7c0*/  UMOV UR9, UR21 ;  /* 0x0000001500097c82 */ /* 0x000fe20008000000 */
[----:B------:R-:W-:Y:S01]  /*c7d0*/  UMOV UR11, 0x40000040 ;  /* 0x40000040000b7882 */ /* 0x000fe20000000000 */
[----:B------:R-:W-:Y:S02]  /*c7e0*/  WARPGROUP.DEPBAR.LE gsb0, 0x0 ;  /* 0x00008000000079c5 */ /* 0x000fe40000010000 */
[----:B------:R-:W-:-:S13]  /*c7f0*/  WARPGROUP.ARRIVE ;  /* 0x00000000000079c5 */ /* 0x000fda0000000000 */
[----:B------:R-:W-:Y:S01]  /*c800*/  QGMMA.64x192x32.F32.E4M3.E4M3 R24, gdesc[UR8], R24, gsb0 ;  /* 0x02e00000081879f3 */ /* 0x000fe20008000818 */
        /* <DEDUP_REMOVED lines=13> */
[----:B------:R-:W-:Y:S03]  /*c8e0*/  QGMMA.64x192x32.F32.E4M3.E4M3 R24, gdesc[UR8], R24, gsb0 ;  /* 0x02e00000081879f3 */ /* 0x000fe60008000818 */
[----:B------:R-:W-:Y:S02]  /*c8f0*/  WARPGROUP.DEPBAR.LE gsb0, 0x0 ;  /* 0x00008000000079c5 */ /* 0x000fe40000010000 */
[----:B0-----:R-:W-:Y:S05]  /*c900*/  @P3 BRA `(.L_x_6969) ;  /* 0x00000000002c3947 */ /* 0x001fea0003800000 */
[----:B------:R-:W-:Y:S05]  /*c910*/  @!P0 BRA `(.L_x_6970) ;  /* 0x0000000000048947 */ /* 0x000fea0003800000 */
[----:B------:R-:W-:Y:S01]  /*c920*/  BPT.TRAP 0x1 ;  /* 0x000000040000795c */ /* 0x000fe20000300000 */
.L_x_6970:
[----:B------:R-:W-:Y:S01]  /*c930*/  ULEA UR8, UR24, UR44, 0x3 ;  /* 0x0000002c18087291 */ /* 0x000fe2000f8e183f */
[----:B------:R-:W-:-:S05]  /*c940*/  IMAD.U32 R10, RZ, RZ, UR19 ;  /* 0x00000013ff0a7e24 */ /* 0x000fca000f8e00ff */
[----:B------:R-:W-:-:S04]  /*c950*/  SHF.L.U32 R10, R10, 0x1f, RZ ;  /* 0x0000001f0a0a7819 */ /* 0x000fc800000006ff */
[----:B------:R0:W1:Y:S01]  /*c960*/  SYNCS.PHASECHK.TRANS64.TRYWAIT P2, [UR8+0x28850], R10 ;  /* 0x0288500aff0075a7 */ /* 0x0000620008040148 */
[----:B------:R-:W-:Y:S05]  /*c970*/  @!P0 BRA `(.L_x_6971) ;  /* 0x0000000000048947 */ /* 0x000fea0003800000 */
[----:B------:R-:W-:Y:S01]  /*c980*/  BPT.TRAP 0x1 ;  /* 0x000000040000795c */ /* 0x000fe20000300000 */
.L_x_6971:
[----:B-1----:R-:W-:Y:S05]  /*c990*/  @P2 BRA `(.L_x_6969) ;  /* 0x0000000000082947 */ /* 0x002fea0003800000 */
[----:B------:R-:W1:Y:S02]  /*c9a0*/  SYNCS.PHASECHK.TRANS64.TRYWAIT P2, [UR8+0x28850], R10 ;  /* 0x0288500aff0075a7 */ /* 0x000e640008040148 */
[----:B-1----:R-:W-:Y:S05]  /*c9b0*/  @!P2 BRA `(.L_x_6972) ;  /* 0x000000f40080a947 */ /* 0x002fea0003800000 */
.L_x_6969:
        /* <DEDUP_REMOVED lines=25> */
[----:B------:R-:W-:Y:S01]  /*cb50*/  QGMMA.64x128x32.F32.E4M3.E4M3 R120, R204, gdesc[UR8], R120, gsb0 ;  /* 0x01e00008cc787df3 */ /* 0x000fe20008000878 */
[----:B------:R-:W-:Y:S01]  /*cb60*/  UIADD3 UR10, UR9, 0x2, URZ ;  /* 0x00000002090a7890 */ /* 0x000fe2000fffe03f */
[----:B------:R-:W3:Y:S01]  /*cb70*/  MUFU.TANH R22, R22 ;  /* 0x0000001600167308 */ /* 0x000ee20000002400 */
[----:B------:R-:W-:Y:S01]  /*cb80*/  UMOV UR11, 0x80000020 ;  /* 0x80000020000b7882 */ /* 0x000fe20000000000 */
[----:B------:R-:W-:Y:S01]  /*cb90*/  FMUL.FTZ R69, R0, R75 ;  /* 0x0000004b00457220 */ /* 0x000fe20000410000 */
[----:B01----:R-:W-:Y:S01]  /*cba0*/  FMNMX.FTZ R10, R14, R13, !PT ;  /* 0x0000000d0e0a7209 */ /* 0x003fe20007810000 */
        /* <DEDUP_REMOVED lines=10> */
[----:B--2---:R-:W-:Y:S01]  /*cc50*/  FMNMX.FTZ R93, R15, R10, !PT ;  /* 0x0000000a0f5d7209 */ /* 0x004fe20007810000 */
        /* <DEDUP_REMOVED lines=10> */
[----:B------:R-:W-:Y:S01]  /*cd00*/  FMUL.FTZ R71, R0, R77 ;  /* 0x0000004d00477220 */ /* 0x000fe20000410000 */
[----:B---3--:R-:W-:Y:S01]  /*cd10*/  FMNMX.FTZ R10, R22, R93, !PT ;  /* 0x0000005d160a7209 */ /* 0x008fe20007810000 */
        /* <DEDUP_REMOVED lines=8> */
[----:B0-----:R-:W-:Y:S01]  /*cda0*/  FMNMX.FTZ R95, R23, R10, !PT ;  /* 0x0000000a175f7209 */ /* 0x001fe20007810000 */
        /* <DEDUP_REMOVED lines=8> */
[----:B-1----:R-:W-:Y:S01]  /*ce30*/  FMNMX.FTZ R94, R26, R95, !PT ;  /* 0x0000005f1a5e7209 */ /* 0x002fe20007810000 */
        /* <DEDUP_REMOVED lines=9> */
[----:B--2---:R-:W-:Y:S01]  /*ced0*/  FMNMX.FTZ R95, R27, R94, !PT ;  /* 0x0000005e1b5f7209 */ /* 0x004fe20007810000 */
[C---:B------:R-:W-:Y:S01]  /*cee0*/  FMUL.FTZ R55, R0.reuse, R61 ;  /* 0x0000003d00377220 */ /* 0x040fe20000410000 */
[----:B------:R-:W2:Y:S01]  /*cef0*/  MUFU.TANH R34, R34 ;  /* 0x0000002200227308 */ /* 0x000ea20000002400 */
[C---:B------:R-:W-:Y:S01]  /*cf00*/  FMUL.FTZ R78, R0.reuse, R84 ;  /* 0x00000054004e7220 */ /* 0x040fe20000410000 */
[C---:B------:R-:W-:Y:S01]  /*cf10*/  FMUL.FTZ R61, R0.reuse, R67 ;  /* 0x00000043003d7220 */ /* 0x040fe20000410000 */
[C---:B------:R-:W-:Y:S01]  /*cf20*/  FMUL.FTZ R84, R0.reuse, R90 ;  /* 0x0000005a00547220 */ /* 0x040fe20000410000 */
[C---:B------:R-:W-:Y:S01]  /*cf30*/  FMUL.FTZ R67, R0.reuse, R73 ;  /* 0x0000004900437220 */ /* 0x040fe20000410000 */
[C---:B------:R-:W-:Y:S01]  /*cf40*/  FMUL.FTZ R90, R0.reuse, R96 ;  /* 0x00000060005a7220 */ /* 0x040fe20000410000 */
[----:B------:R-:W-:Y:S01]  /*cf50*/  FMUL.FTZ R73, R0, R79 ;  /* 0x0000004f00497220 */ /* 0x000fe20000410000 */
[----:B---3--:R-:W-:Y:S01]  /*cf60*/  FMNMX.FTZ R96, R30, R95, !PT ;  /* 0x0000005f1e607209 */ /* 0x008fe20007810000 */
[----:B------:R-:W3:Y:S01]  /*cf70*/  MUFU.TANH R20, R20 ;  /* 0x0000001400147308 */ /* 0x000ee20000002400 */
[C---:B------:R-:W-:Y:S01]  /*cf80*/  FMUL.FTZ R79, R0.reuse, R85 ;  /* 0x00000055004f7220 */ /* 0x040fe20000410000 */
[C---:B------:R-:W-:Y:S01]  /*cf90*/  FMUL.FTZ R85, R0.reuse, R91 ;  /* 0x0000005b00557220 */ /* 0x040fe20000410000 */
[C---:B------:R-:W-:Y:S01]  /*cfa0*/  FMUL.FTZ R91, R0.reuse, R97 ;  /* 0x00000061005b7220 */ /* 0x040fe20000410000 */
[----:B0-----:R-:W-:Y:S01]  /*cfb0*/  FMNMX.FTZ R97, R31, R96, !PT ;  /* 0x000000601f617209 */ /* 0x001fe20007810000 */
[C---:B------:R-:W-:Y:S01]  /*cfc0*/  FMUL.FTZ R44, R0.reuse, R50 ;  /* 0x00000032002c7220 */ /* 0x040fe20000410000 */
[----:B------:R-:W-:Y:S01]  /*cfd0*/  FMUL.FTZ R50, R0, R56 ;  /* 0x0000003800327220 */ /* 0x000fe20000410000 */
[----:B-1----:R-:W-:Y:S01]  /*cfe0*/  FMNMX.FTZ R11, R21, R12, !PT ;  /* 0x0000000c150b7209 */ /* 0x002fe20007810000 */
[----:B------:R-:W0:Y:S01]  /*cff0*/  MUFU.TANH R35, R35 ;  /* 0x0000002300237308 */ /* 0x000e220000002400 */
[----:B--2---:R-:W-:Y:S01]  /*d000*/  FMNMX.FTZ R96, R34, R97, !PT ;  /* 0x0000006122607209 */ /* 0x004fe20007810000 */
        /* <DEDUP_REMOVED lines=11> */
[----:B------:R-:W-:Y:S01]  /*d0c0*/  FMUL.FTZ R95, R0, R101 ;  /* 0x00000065005f7220 */ /* 0x000fe20000410000 */
[----:B------:R-:W-:-:S02]  /*d0d0*/  UMOV UR8, UR15 ;  /* 0x0000000f00087c82 */ /* 0x000fc40008000000 */
        /* <DEDUP_REMOVED lines=24> */
[----:B--2---:R-:W-:Y:S01]  /*d260*/  FMNMX.FTZ R99, R43, R98, !PT ;  /* 0x000000622b637209 */ /* 0x004fe20007810000 */
[----:B------:R-:W-:-:S06]  /*d270*/  FMUL.FTZ R98, R0, R104 ;  /* 0x0000006800627220 */ /* 0x000fcc0000410000 */
        /* <DEDUP_REMOVED lines=37> */
[----:B-1----:R-:W-:Y:S01]  /*d4d0*/  FMNMX.FTZ R10, R48, R11, !PT ;  /* 0x0000000b300a7209 */ /* 0x002fe20007810000 */
[----:B------:R-:W-:Y:S02]  /*d4e0*/  WARPGROUP.DEPBAR.LE gsb0, 0x0 ;  /* 0x00008000000079c5 */ /* 0x000fe40000010000 */
[----:B------:R-:W-:-:S04]  /*d4f0*/  WARPGROUP.ARRIVE ;  /* 0x00000000000079c5 */ /* 0x000fc80000000000 */
[----:B------:R-:W1:Y:S01]  /*d500*/  MUFU.TANH R63, R63 ;  /* 0x0000003f003f7308 */ /* 0x000e620000002400 */
[----:B--2---:R-:W-:Y:S01]  /*d510*/  FMNMX.FTZ R104, R62, R103, !PT ;  /* 0x000000673e687209 */ /* 0x004fe20007810000 */
[----:B------:R-:W-:Y:S01]  /*d520*/  QGMMA.64x128x32.F32.E4M3.E4M3 R120, R196, gdesc[UR8], R120, gsb0 ;  /* 0x01e00008c4787df3 */ /* 0x000fe20008000878 */
[----:B------:R-:W-:Y:S01]  /*d530*/  FMUL.FTZ R103, R0, R109 ;  /* 0x0000006d00677220 */ /* 0x000fe20000410000 */
        /* <DEDUP_REMOVED lines=94> */
[----:B------:R-:W-:Y:S01]  /*db20*/  QGMMA.64x128x32.F32.E4M3.E4M3 R120, R188, gdesc[UR8], R120, gsb0 ;  /* 0x01e00008bc787df3 */ /* 0x000fe20008000878 */
[----:B------:R-:W-:Y:S01]  /*db30*/  UIADD3 UR10, UR9, 0x402, URZ ;  /* 0x00000402090a7890 */ /* 0x000fe2000fffe03f */
[----:B------:R-:W-:Y:S01]  /*db40*/  IMAD.U32 R118, RZ, RZ, UR18 ;  /* 0x00000012ff767e24 */ /* 0x000fe2000f8e00ff */
[----:B------:R-:W-:Y:S02]  /*db50*/  UMOV UR11, 0x80000020 ;  /* 0x80000020000b7882 */ /* 0x000fe40000000000 */
        /* <DEDUP_REMOVED lines=25> */
[----:B------:R-:W1:Y:S02]  /*dcf0*/  SHFL.BFLY PT, R115, R114, 0x2, 0x1f ;  /* 0x0c401f0072737f89 */ /* 0x000e6400000e0000 */
[----:B------:R-:W3:Y:S01]  /*dd00*/  MUFU.TANH R104, R104 ;  /* 0x0000006800687308 */ /* 0x000ee20000002400 */
[----:B--2---:R-:W-:-:S07]  /*dd10*/  FMNMX.FTZ R10, R100, R11, !PT ;  /* 0x0000000b640a7209 */ /* 0x004fce0007810000 */
[----:B------:R-:W2:Y:S01]  /*dd20*/  MUFU.TANH R105, R105 ;  /* 0x0000006900697308 */ /* 0x000ea20000002400 */
[----:B0-----:R-:W-:-:S07]  /*dd30*/  FMNMX.FTZ R11, R101, R10, !PT ;  /* 0x0000000a650b7209 */ /* 0x001fce0007810000 */
[----:B------:R-:W0:Y:S01]  /*dd40*/  MUFU.TANH R108, R108 ;  /* 0x0000006c006c7308 */ /* 0x000e220000002400 */
[----:B---3--:R-:W-:Y:S02]  /*dd50*/  FMNMX.FTZ R10, R104, R11, !PT ;  /* 0x0000000b680a7209 */ /* 0x008fe40007810000 */
[----:B-1----:R-:W-:-:S05]  /*dd60*/  FMNMX.FTZ R115, R114, R115, !PT ;  /* 0x0000007372737209 */ /* 0x002fca0007810000 */
        /* <DEDUP_REMOVED lines=8> */
[----:B--2---:R-:W-:-:S05]  /*ddf0*/  FMNMX.FTZ R10, R112, R11, !PT ;  /* 0x0000000b700a7209 */ /* 0x004fca0007810000 */
[----:B------:R-:W-:Y:S01]  /*de00*/  QGMMA.64x128x32.F32.E4M3.E4M3 R120, R184, gdesc[UR8], R120, gsb0 ;  /* 0x01e00008b8787df3 */ /* 0x000fe20008000878 */
[----:B0-----:R-:W-:Y:S02]  /*de10*/  FMNMX.FTZ R11, R113, R10, !PT ;  /* 0x0000000a710b7209 */ /* 0x001fe40007810000 */
[----:B------:R-:W0:Y:S04]  /*de20*/  SHFL.BFLY PT, R10, R115, 0x1, 0x1f ;  /* 0x0c201f00730a7f89 */ /* 0x000e2800000e0000 */
[----:B------:R-:W1:Y:S01]  /*de30*/  SHFL.BFLY PT, R116, R11, 0x2, 0x1f ;  /* 0x0c401f000b747f89 */ /* 0x000e6200000e0000 */
[----:B0-----:R-:W-:Y:S01]  /*de40*/  FMNMX.FTZ R10, R115, R10, !PT ;  /* 0x0000000a730a7209 */ /* 0x001fe20007810000 */
[----:B------:R-:W-:Y:S01]  /*de50*/  IMAD.U32 R115, RZ, RZ, UR8 ;  /* 0x00000008ff737e24 */ /* 0x000fe2000f8e00ff */
        /* <DEDUP_REMOVED lines=22> */
[----:B------:R-:W0:Y:S01]  /*dfc0*/  SHFL.BFLY PT, R117, R116, 0x1, 0x1f ;  /* 0x0c201f0074757f89 */ /* 0x000e2200000e0000 */
        /* <DEDUP_REMOVED lines=24> */
[----:B0-----:R-:W-:Y:S01]  /*e150*/  FMNMX.FTZ R11, R116, R117, !PT ;  /* 0x00000075740b7209 */ /* 0x001fe20007810000 */
[--C-:B------:R-:W-:Y:S01]  /*e160*/  FFMA.FTZ R102, R103, UR8, -R114.reuse ;  /* 0x0000000867667c23 */ /* 0x100fe20008010872 */
[----:B------:R-:W-:-:S01]  /*e170*/  FFMA.FTZ R103, R106, UR8, -R114 ;  /* 0x000000086a677c23 */ /* 0x000fc20008010872 */
[----:B------:R-:W-:-:S02]  /*e180*/  IMAD.U32 R116, RZ, RZ, UR8 ;  /* 0x00000008ff747e24 */ /* 0x000fc4000f8e00ff */
[----:B------:R-:W-:-:S01]  /*e190*/  FFMA.FTZ R106, R107, UR8, -R114 ;  /* 0x000000086b6a7c23 */ /* 0x000fc20008010872 */
[--C-:B------:R-:W-:Y:S01]  /*e1a0*/  FFMA.FTZ R107, R110, UR8, -R114.reuse ;  /* 0x000000086e6b7c23 */ /* 0x100fe20008010872 */
[----:B------:R-:W-:Y:S01]  /*e1b0*/  FMUL.FTZ R117, R13, UR8 ;  /* 0x000000080d757c20 */ /* 0x000fe20008410000 */
[----:B------:R-:W-:Y:S01]  /*e1c0*/  FFMA.FTZ R110, R111, UR8, -R114 ;  /* 0x000000086f6e7c23 */ /* 0x000fe20008010872 */
[----:B------:R-:W-:-:S01]  /*e1d0*/  FADD.FTZ R13, -R11, R12 ;  /* 0x0000000c0b0d7221 */ /* 0x000fc20000010100 */
[----:B------:R-:W-:Y:S01]  /*e1e0*/  FFMA.FTZ R111, R11, R116, -8 ;  /* 0xc10000000b6f7423 */ /* 0x000fe20000010074 */
[----:B------:R-:W-:Y:S02]  /*e1f0*/  MUFU.EX2 R12, R117 ;  /* 0x00000075000c7308 */ /* 0x000fe40000000800 */
[----:B------:R-:W-:Y:S01]  /*e200*/  FMUL.FTZ R13, R13, UR8 ;  /* 0x000000080d0d7c20 */ /* 0x000fe20008410000 */
        /* <DEDUP_REMOVED lines=43> */
[----:B------:R-:W-:-:S02]  /*e4c0*/  WARPGROUP.DEPBAR.LE gsb0, 0x0 ;  /* 0x00008000000079c5 */ /* 0x000fc40000010000 */
[----:B------:R-:W1:Y:S01]  /*e4d0*/  MUFU.EX2 R15, R15 ;  /* 0x0000000f000f7308 */ /* 0x000e620000000800 */
[----:B0-----:R-:W-:-:S01]  /*e4e0*/  FADD.FTZ R72, R14, R5 ;  /* 0x000000050e487221 */ /* 0x001fc20000010000 */
[----:B------:R-:W-:-:S06]  /*e4f0*/  FFMA.FTZ R112, R112, UR8, -R111 ;  /* 0x0000000870707c23 */ /* 0x000fcc000801086f */
[----:B------:R-:W0:Y:S01]  /*e500*/  MUFU.EX2 R20, R20 ;  /* 0x0000001400147308 */ /* 0x000e220000000800 */
[----:B--2---:R-:W-:-:S07]  /*e510*/  FADD.FTZ R5, R21, R4 ;  /* 0x0000000415057221 */ /* 0x004fce0000010000 */
[----:B------:R-:W2:Y:S01]  /*e520*/  MUFU.EX2 R22, R22 ;  /* 0x0000001600167308 */ /* 0x000ea20000000800 */
[----:B-1----:R-:W-:-:S01]  /*e530*/  FADD.FTZ R117, R15, R72 ;  /* 0x000000480f757221 */ /* 0x002fc20000010000 */
[----:B------:R-:W-:-:S06]  /*e540*/  FFMA.FTZ R72, R76, UR8, -R111 ;  /* 0x000000084c487c23 */ /* 0x000fcc000801086f */
        /* <DEDUP_REMOVED lines=16> */
[----:B------:R-:W-:-:S06]  /*e650*/  FFMA.FTZ R76, R80, UR8, -R111 ;  /* 0x00000008504c7c23 */ /* 0x000fcc000801086f */
        /* <DEDUP_REMOVED lines=16> */
[----:B------:R-:W-:-:S06]  /*e760*/  FFMA.FTZ R80, R84, UR8, -R111 ;  /* 0x0000000854507c23 */ /* 0x000fcc000801086f */
        /* <DEDUP_REMOVED lines=110> */
[----:B------:R-:W-:-:S06]  /*ee50*/  IADD3 R116, -R18, 0xb, RZ ;  /* 0x0000000b12747810 */ /* 0x000fcc0007ffe1ff */
[----:B------:R-:W2:Y:S01]  /*ee60*/  MUFU.EX2 R93, R93 ;  /* 0x0000005d005d7308 */ /* 0x000ea20000000800 */
[----:B-1----:R-:W-:-:S07]  /*ee70*/  FADD.FTZ R4, R88, R5 ;  /* 0x0000000558047221 */ /* 0x002fce0000010000 */
        /* <DEDUP_REMOVED lines=14> */
[----:B------:R-:W-:-:S05]  /*ef60*/  @!P1 LEA R4, R118, UR44, 0x3 ;  /* 0x0000002c76049c11 */ /* 0x000fca000f8e18ff */
[----:B------:R-:W-:Y:S01]  /*ef70*/  @!P1 VIADD R4, R4, 0x28840 ;  /* 0x0002884004049836 */ /* 0x000fe20000000000 */
[----:B------:R-:W1:Y:S01]  /*ef80*/  MUFU.EX2 R98, R98 ;  /* 0x0000006200627308 */ /* 0x000e620000000800 */
[----:B0-----:R-:W-:-:S01]  /*ef90*/  FADD.FTZ R109, R95, R108 ;  /* 0x0000006c5f6d7221 */ /* 0x001fc20000010000 */
[----:B------:R1:W-:Y:S06]  /*efa0*/  BAR.ARV R116, 0x100 ;  /* 0x000400740000751d */ /* 0x0003ec0000002000 */
[----:B------:R-:W0:Y:S01]  /*efb0*/  MUFU.EX2 R101, R101 ;  /* 0x0000006500657308 */ /* 0x000e220000000800 */
[----:B--2---:R-:W-:-:S01]  /*efc0*/  FADD.FTZ R108, R96, R5 ;  /* 0x00000005606c7221 */ /* 0x004fc20000010000 */
[----:B------:R-:W-:-:S04]  /*efd0*/  @!P1 PRMT R4, RZ, 0x654, R4 ;  /* 0x00000654ff049816 */ /* 0x000fc80000000004 */
[----:B------:R2:W-:Y:S02]  /*efe0*/  @!P1 SYNCS.ARRIVE.TRANS64.RED.A1T0 RZ, [R4+URZ], RZ ;  /* 0x000000ff04ff99a7 */ /* 0x0005e4000810043f */
[----:B------:R-:W3:Y:S01]  /*eff0*/  MUFU.EX2 R99, R99 ;  /* 0x0000006300637308 */ /* 0x000ee20000000800 */
[----:B-1----:R-:W-:-:S07]  /*f000*/  FADD.FTZ R116, R98, R109 ;  /* 0x0000006d62747221 */ /* 0x002fce0000010000 */
[----:B------:R-:W1:Y:S01]  /*f010*/  MUFU.EX2 R104, R104 ;  /* 0x0000006800687308 */ /* 0x000e620000000800 */
[----:B0-----:R-:W-:-:S07]  /*f020*/  FADD.FTZ R5, R101, R108 ;  /* 0x0000006c65057221 */ /* 0x001fce0000010000 */
[----:B------:R-:W2:Y:S01]  /*f030*/  MUFU.EX2 R102, R102 ;  /* 0x0000006600667308 */ /* 0x000ea20000000800 */
[----:B---3--:R-:W-:-:S07]  /*f040*/  FADD.FTZ R109, R99, R116 ;  /* 0x00000074636d7221 */ /* 0x008fce0000010000 */
        /* <DEDUP_REMOVED lines=22> */
.L_x_6973:
        /* <DEDUP_REMOVED lines=123> */
[----:B------:R-:W-:-:S05]  /*f960*/  UMOV UR24, UR18 ;  /* 0x0000001200187c82 */ /* 0x000fca0008000000 */
.L_x_6964:
        /* <DEDUP_REMOVED lines=11> */
[----:B------:R-:W-:Y:S01]  /*fa20*/  ULDC UR23, c[0x0][0x988] ;  /* 0x0002620000177ab9 */ /* 0x000fe20000000800 */
[----:B------:R-:W-:-:S05]  /*fa30*/  ULDC UR29, c[0x0][0x9e0] ;  /* 0x00027800001d7ab9 */ /* 0x000fca0000000800 */
.L_x_6993:
        /* <DEDUP_REMOVED lines=9> */
.L_x_6977:
[----:B------:R-:W-:Y:S01]  /*fad0*/  ULEA UR8, UR24, UR44, 0x3 ;  /* 0x0000002c18087291 */ /* 0x000fe2000f8e183f */
[----:B------:R-:W-:-:S05]  /*fae0*/  IMAD.U32 R10, RZ, RZ, UR4 ;  /* 0x00000004ff0a7e24 */ /* 0x000fca000f8e00ff */
[----:B------:R-:W-:-:S04]  /*faf0*/  SHF.L.U32 R10, R10, 0x1f, RZ ;  /* 0x0000001f0a0a7819 */ /* 0x000fc800000006ff */
[----:B------:R0:W1:Y:S01]  /*fb00*/  SYNCS.PHASECHK.TRANS64.TRYWAIT P2, [UR8+0x28830], R10 ;  /* 0x0288300aff0075a7 */ /* 0x0000620008040148 */
[----:B------:R-:W-:Y:S05]  /*fb10*/  @!P0 BRA `(.L_x_6978) ;  /* 0x0000000000048947 */ /* 0x000fea0003800000 */
[----:B------:R-:W-:Y:S01]  /*fb20*/  BPT.TRAP 0x1 ;  /* 0x000000040000795c */ /* 0x000fe20000300000 */
.L_x_6978:
[----:B-1----:R-:W-:Y:S05]  /*fb30*/  @P2 BRA `(.L_x_6976) ;  /* 0x0000000000082947 */ /* 0x002fea0003800000 */
[----:B------:R-:W1:Y:S02]  /*fb40*/  SYNCS.PHASECHK.TRANS64.TRYWAIT P2, [UR8+0x28830], R10 ;  /* 0x0288300aff0075a7 */ /* 0x000e640008040148 */
[----:B-1----:R-:W-:Y:S05]  /*fb50*/  @!P2 BRA `(.L_x_6979) ;  /* 0x000000c40030a947 */ /* 0x002fea0003800000 */
.L_x_6976:
[----:B------:R2:W-:Y:S01]  /*fb60*/  BAR.SYNC.DEFER_BLOCKING R12, 0x100 ;  /* 0x0004000c0000751d */ /* 0x0005e20000010000 */
[----:B------:R-:W-:Y:S01]  /*fb70*/  R2UR UR8, R6 ;  /* 0x00000000060872ca */ /* 0x000fe200000e0000 */
[----:B------:R-:W-:Y:S01]  /*fb80*/  UIMAD UR18, UR24, 0x600, UR6 ;  /* 0x00000600181278a4 */ /* 0x000fe2000f8e0206 */
[----:B------:R-:W-:-:S03]  /*fb90*/  R2UR UR9, R7 ;  /* 0x00000000070972ca */ /* 0x000fc600000e0000 */
[----:B------:R-:W-:Y:S01]  /*fba0*/  UMOV UR11, 0x40000040 ;  /* 0x40000040000b7882 */ /* 0x000fe20000000000 */
[----:B------:R-:W-:Y:S02]  /*fbb0*/  UIADD3 UR14, UR18, 0x4, URZ ;  /* 0x00000004120e7890 */ /* 0x000fe4000fffe03f */
[----:B------:R-:W-:Y:S01]  /*fbc0*/  UMOV UR10, UR18 ;  /* 0x00000012000a7c82 */ /* 0x000fe20008000000 */
[----:B------:R-:W-:Y:S01]  /*fbd0*/  UMOV UR15, 0x40000040 ;  /* 0x40000040000f7882 */ /* 0x000fe20000000000 */
[----:B------:R-:W-:Y:S01]  /*fbe0*/  UMOV UR19, 0x40000040 ;  /* 0x4000004000137882 */ /* 0x000fe20000000000 */
[----:B------:R-:W-:-:S06]  /*fbf0*/  WARPGROUP.ARRIVE ;  /* 0x00000000000079c5 */ /* 0x000fcc0000000000 */
[----:B------:R-:W-:Y:S01]  /*fc00*/  QGMMA.64x192x32.F32.E4M3.E4M3 R24, gdesc[UR8], RZ, !UPT, gsb0 ;  /* 0x02e00000081879f3 */ /* 0x000fe2000c0008ff */
[----:B------:R-:W-:Y:S01]  /*fc10*/  UIADD3 UR10, UR18, 0x2, URZ ;  /* 0x00000002120a7890 */ /* 0x000fe2000fffe03f */
[----:B------:R-:W-:Y:S01]  /*fc20*/  UMOV UR8, UR20 ;  /* 0x0000001400087c82 */ /* 0x000fe20008000000 */
[----:B------:R-:W-:Y:S01]  /*fc30*/  UMOV UR9, UR21 ;  /* 0x0000001500097c82 */ /* 0x000fe20008000000 */
[----:B------:R-:W-:Y:S01]  /*fc40*/  UMOV UR11, 0x40000040 ;  /* 0x40000040000b7882 */ /* 0x000fe20000000000 */
[----:B------:R-:W-:Y:S01]  /*fc50*/  UIADD3 UR18, UR18, 0x6, URZ ;  /* 0x0000000612127890 */ /* 0x000fe2000fffe03f */
[----:B------:R-:W-:Y:S02]  /*fc60*/  WARPGROUP.DEPBAR.LE gsb0, 0x0 ;  /* 0x00008000000079c5 */ /* 0x000fe40000010000 */
[----:B------:R-:W-:-:S12]  /*fc70*/  WARPGROUP.ARRIVE ;  /* 0x00000000000079c5 */ /* 0x000fd80000000000 */
        /* <DEDUP_REMOVED lines=8> */
[----:B--2---:R-:W-:Y:S05]  /*fd00*/  @P3 BRA `(.L_x_6980) ;  /* 0x00000000002c3947 */ /* 0x004fea0003800000 */
[----:B------:R-:W-:Y:S05]  /*fd10*/  @!P0 BRA `(.L_x_6981) ;  /* 0x0000000000048947 */ /* 0x000fea0003800000 */
[----:B------:R-:W-:Y:S01]  /*fd20*/  BPT.TRAP 0x1 ;  /* 0x000000040000795c */ /* 0x000fe20000300000 */
.L_x_6981:
[----:B------:R-:W-:Y:S01]  /*fd30*/  ULEA UR8, UR22, UR44, 0x3 ;  /* 0x0000002c16087291 */ /* 0x000fe2000f8e183f */
[----:B01----:R-:W-:-:S05]  /*fd40*/  IMAD.U32 R10, RZ, RZ, UR25 ;  /* 0x00000019ff0a7e24 */ /* 0x003fca000f8e00ff */
[----:B------:R-:W-:-:S04]  /*fd50*/  SHF.L.U32 R10, R10, 0x1f, RZ ;  /* 0x0000001f0a0a7819 */ /* 0x000fc800000006ff */
[----:B------:R0:W1:Y:S01]  /*fd60*/  SYNCS.PHASECHK.TRANS64.TRYWAIT P2, [UR8+0x28850], R10 ;  /* 0x0288500aff0075a7 */ /* 0x0000620008040148 */
[----:B------:R-:W-:Y:S05]  /*fd70*/  @!P0 BRA `(.L_x_6982) ;  /* 0x0000000000048947 */ /* 0x000fea0003800000 */
[----:B------:R-:W-:Y:S01]  /*fd80*/  BPT.TRAP 0x1 ;  /* 0x000000040000795c */ /* 0x000fe20000300000 */
.L_x_6982:
[----:B-1----:R-:W-:Y:S05]  /*fd90*/  @P2 BRA `(.L_x_6980) ;  /* 0x0000000000082947 */ /* 0x002fea0003800000 */
[----:B------:R-:W1:Y:S02]  /*fda0*/  SYNCS.PHASECHK.TRANS64.TRYWAIT P2, [UR8+0x28850], R10 ;  /* 0x0288500aff0075a7 */ /* 0x000e640008040148 */
[----:B-1----:R-:W-:Y:S05]  /*fdb0*/  @!P2 BRA `(.L_x_6983) ;  /* 0x000000c000b0a947 */ /* 0x002fea0003800000 */
.L_x_6980:
        /* <DEDUP_REMOVED lines=11> */
[C---:B01----:R-:W-:Y:S01]  /*fe70*/  FMUL.FTZ R10, R0.reuse, R24 ;  /* 0x00000018000a7220 */ /* 0x043fe20000410000 */
[----:B------:R-:W-:Y:S01]  /*fe80*/  ULOP3.LUT UR8, UR8, 0x10000, URZ, 0xfc, !UPT ;  /* 0x0001000008087892 */ /* 0x000fe2000f8efc3f */
[----:B------:R-:W-:Y:S01]  /*fe90*/  FMUL.FTZ R29, R0, R36 ;  /* 0x00000024001d7220 */ /* 0x000fe20000410000 */
[----:B------:R-:W-:-:S02]  /*fea0*/  IMAD.U32 R46, RZ, RZ, UR24 ;  /* 0x00000018ff2e7e24 */ /* 0x000fc4000f8e00ff */
        /* <DEDUP_REMOVED lines=9> */
[----:B------:R-:W-:Y:S01]  /*ff40*/  FMUL.FTZ R59, R0, R66 ;  /* 0x00000042003b7220 */ /* 0x000fe20000410000 */
[----:B------:R-:W-:Y:S01]  /*ff50*/  QGMMA.64x128x32.F32.E4M3.E4M3 R120, R204, gdesc[UR8], R120, gsb0 ;  /* 0x01e00008cc787df3 */ /* 0x000fe20008000878 */
        /* <DEDUP_REMOVED lines=156> */
[----:B------:R-:W-:-:S03]  /*10920*/  FMUL.FTZ R96, R0, R114 ;  /* 0x0000007200607220 */ /* 0x000fc60000410000 */
[----:B------:R-:W0:Y:S01]  /*10930*/  MUFU.TANH R84, R84 ;  /* 0x0000005400547308 */ /* 0x000e220000002400 */
[----:B------:R-:W-:Y:S01]  /*10940*/  QGMMA.64x128x32.F32.E4M3.E4M3 R120, R188, gdesc[UR8], R120, gsb0 ;  /* 0x01e00008bc787df3 */ /* 0x000fe20008000878 */
[----:B------:R-:W-:Y:S01]  /*10950*/  UIADD3 UR10, UR8, 0x402, URZ ;  /* 0x00000402080a7890 */ /* 0x000fe2000fffe03f */
[----:B------:R-:W-:Y:S02]  /*10960*/  UMOV UR11, 0x80000020 ;  /* 0x80000020000b7882 */ /* 0x000fe40000000000 */
[----:B------:R-:W-:Y:S02]  /*10970*/  @UP0 ULDC UR8, c[0x0][0x44c] ;  /* 0x0001130000080ab9 */ /* 0x000fe40000000800 */
        /* <DEDUP_REMOVED lines=26> */
[----:B------:R-:W-:Y:S01]  /*10b20*/  IMAD.MOV.U32 R113, RZ, RZ, R8 ;  /* 0x000000ffff717224 */ /* 0x000fe200078e0008 */
[----:B------:R-:W-:Y:S01]  /*10b30*/  QGMMA.64x128x32.F32.E4M3.E4M3 R120, R184, gdesc[UR8], R120, gsb0 ;  /* 0x01e00008b8787df3 */ /* 0x000fe20008000878 */
[----:B------:R-:W-:Y:S01]  /*10b40*/  FMUL.FTZ R89, R0, R99 ;  /* 0x0000006300597220 */ /* 0x000fe20000410000 */
[----:B------:R-:W-:Y:S01]  /*10b50*/  @P3 SHF.R.U32.HI R113, RZ, UR8, R47 ;  /* 0x00000008ff713c19 */ /* 0x000fe2000801162f */
[----:B------:R-:W-:Y:S02]  /*10b60*/  @!P1 VIADD R99, R46, 0x28840 ;  /* 0x000288402e639836 */ /* 0x000fe40000000000 */
[C---:B------:R-:W-:Y:S01]  /*10b70*/  FMUL.FTZ R189, R0.reuse, R93 ;  /* 0x0000005d00bd7220 */ /* 0x040fe20000410000 */
[C---:B------:R-:W-:Y:S01]  /*10b80*/  FMUL.FTZ R191, R0.reuse, R97 ;  /* 0x0000006100bf7220 */ /* 0x040fe20000410000 */
[----:B------:R-:W-:Y:S01]  /*10b90*/  FMUL.FTZ R93, R0, R107 ;  /* 0x0000006b005d7220 */ /* 0x000fe20000410000 */
[----:B------:R-:W5:Y:S01]  /*10ba0*/  SHFL.IDX PT, R47, R113, RZ, 0x1c1f ;  /* 0x001c1fff712f7589 */ /* 0x000f6200000e0000 */
[----:B------:R-:W-:Y:S01]  /*10bb0*/  @!P1 PRMT R99, RZ, 0x654, R99 ;  /* 0x00000654ff639816 */ /* 0x000fe20000000063 */
[----:B------:R-:W-:-:S02]  /*10bc0*/  VIADD R46, R109, 0x1 ;  /* 0x000000016d2e7836 */ /* 0x000fc40000000000 */
[C---:B------:R-:W-:Y:S01]  /*10bd0*/  FMUL.FTZ R107, R0.reuse, R112 ;  /* 0x00000070006b7220 */ /* 0x040fe20000410000 */
[----:B------:R-:W-:Y:S01]  /*10be0*/  FMUL.FTZ R97, R0, R115 ;  /* 0x0000007300617220 */ /* 0x000fe20000410000 */
[----:B------:R-:W0:Y:S01]  /*10bf0*/  MUFU.TANH R188, R188 ;  /* 0x000000bc00bc7308 */ /* 0x000e220000002400 */
[----:B------:R-:W-:-:S04]  /*10c00*/  IMAD R46, R9, -0x2, R46 ;  /* 0xfffffffe092e7824 */ /* 0x000fc800078e022e */
[C---:B------:R-:W-:Y:S01]  /*10c10*/  VIADD R112, R46.reuse, 0xffffffff ;  /* 0xffffffff2e707836 */ /* 0x040fe20000000000 */
[----:B------:R-:W-:Y:S02]  /*10c20*/  IADD3 R114, R46, -UR27, R19 ;  /* 0x8000001b2e727c10 */ /* 0x000fe4000fffe013 */
[----:B------:R-:W0:Y:S03]  /*10c30*/  MUFU.TANH R190, R190 ;  /* 0x000000be00be7308 */ /* 0x000e260000002400 */
[C---:B------:R-:W-:Y:S02]  /*10c40*/  VIADD R110, R114.reuse, UR29 ;  /* 0x0000001d726e7c36 */ /* 0x040fe40008000000 */
[----:B------:R-:W-:-:S03]  /*10c50*/  VIADD R114, R114, UR7 ;  /* 0x0000000772727c36 */ /* 0x000fc60008000000 */
[----:B------:R-:W0:Y:S01]  /*10c60*/  MUFU.TANH R189, R189 ;  /* 0x000000bd00bd7308 */ /* 0x000e220000002400 */
[--C-:B-----5:R-:W-:Y:S02]  /*10c70*/  IMAD.IADD R115, R110, 0x1, R47.reuse ;  /* 0x000000016e737824 */ /* 0x120fe400078e022f */
[----:B------:R-:W-:-:S05]  /*10c80*/  IMAD.IADD R116, R114, 0x1, R47 ;  /* 0x0000000172747824 */ /* 0x000fca00078e022f */
        /* <DEDUP_REMOVED lines=12> */
[----:B-----5:R-:W-:-:S06]  /*10d50*/  FMUL.FTZ R99, R0, R119 ;  /* 0x0000007700637220 */ /* 0x020fcc0000410000 */
[----:B------:R-:W0:Y:S01]  /*10d60*/  MUFU.TANH R99, R99 ;  /* 0x0000006300637308 */ /* 0x000e220000002400 */
[----:B-1234-:R-:W-:Y:S05]  /*10d70*/  @P2 BRA `(.L_x_6984) ;  /* 0x0000000000582947 */ /* 0x01efea0003800000 */
        /* <DEDUP_REMOVED lines=13> */
.L_x_6986:
[----:B------:R-:W-:-:S05]  /*10e50*/  IMAD.U32 R118, RZ, RZ, UR26 ;  /* 0x0000001aff767e24 */ /* 0x000fca000f8e00ff */
[----:B------:R-:W-:-:S13]  /*10e60*/  ISETP.NE.AND P2, PT, R118, 0x1, PT ;  /* 0x000000017600780c */ /* 0x000fda0003f45270 */
[----:B------:R-:W1:Y:S02]  /*10e70*/  @P2 LDC.64 R46, c[0x0][0x9e8] ;  /* 0x00027a00ff2e2b82 */ /* 0x000e640000000a00 */
[----:B-1----:R-:W-:-:S05]  /*10e80*/  @P2 IMAD.HI.U32 R46, R117, R46, RZ ;  /* 0x0000002e752e2227 */ /* 0x002fca00078e00ff */
[----:B------:R-:W-:-:S07]  /*10e90*/  @P2 SHF.R.U32.HI R117, RZ, R47, R46 ;  /* 0x0000002fff752219 */ /* 0x000fce000001162e */
.L_x_6987:
[----:B------:R-:W-:Y:S05]  /*10ea0*/  BSYNC B0 ;  /* 0x0000000000007941 */ /* 0x000fea0003800000 */
.L_x_6985:
[----:B------:R-:W-:-:S05]  /*10eb0*/  IMAD R117, R117, R118, R112 ;  /* 0x0000007675757224 */ /* 0x000fca00078e0270 */
[----:B------:R-:W-:Y:S02]  /*10ec0*/  VIADDMNMX R115, R117, R118, R115, PT ;  /* 0x0000007675737246 */ /* 0x000fe40003800173 */
[----:B------:R-:W-:-:S07]  /*10ed0*/  VIMNMX R116, R116, R117, !PT ;  /* 0x0000007574747248 */ /* 0x000fce0007fe0100 */
.L_x_6984:
        /* <DEDUP_REMOVED lines=18> */
[----:B0-----:R-:W-:Y:S02]  /*11000*/  FSEL R22, R22, -INF , !P3 ;  /* 0xff80000016167808 */ /* 0x001fe40005800000 */
        /* <DEDUP_REMOVED lines=60> */
[----:B------:R-:W-:Y:S01]  /*113d0*/  ISETP.GT.AND P3, PT, R116, 0x38, !P4 ;  /* 0x000000387400780c */ /* 0x000fe20006764270 */
[----:B------:R-:W0:Y:S03]  /*113e0*/  SHFL.IDX PT, R43, R113, 0x1, 0x1c1f ;  /* 0x003c1f00712b7f89 */ /* 0x000e2600000e0000 */
        /* <DEDUP_REMOVED lines=8> */
[----:B------:R-:W-:Y:S01]  /*11470*/  ISETP.GE.AND P4, PT, R109, 0x41, PT ;  /* 0x000000416d00780c */ /* 0x000fe20003f86270 */
[----:B0-----:R-:W-:Y:S01]  /*11480*/  IMAD.IADD R110, R110, 0x1, R43 ;  /* 0x000000016e6e7824 */ /* 0x001fe200078e022b */
        /* <DEDUP_REMOVED lines=187> */
[----:B------:R-:W-:-:S12]  /*12040*/  IMAD.IADD R109, R114, 0x1, R43 ;  /* 0x00000001726d7824 */ /* 0x000fd800078e022b */
[----:B------:R-:W-:Y:S02]  /*12050*/  @P6 LOP3.LUT R2, R2, 0x800, RZ, 0xfc, !PT ;  /* 0x0000080002026812 */ /* 0x000fe400078efcff */
[----:B------:R-:W-:-:S04]  /*12060*/  ISETP.GT.AND P6, PT, R116, 0xb9, !P6 ;  /* 0x000000b97400780c */ /* 0x000fc800077c4270 */
[----:B------:R-:W-:-:S04]  /*12070*/  ISETP.LT.OR P6, PT, R115, 0xba, P6 ;  /* 0x000000ba7300780c */ /* 0x000fc800037c1670 */
[----:B------:R-:W-:Y:S02]  /*12080*/  FSEL R111, R111, -INF , !P6 ;  /* 0xff8000006f6f7808 */ /* 0x000fe40007000000 */
[----:B------:R-:W-:-:S13]  /*12090*/  PLOP3.LUT P6, PT, PT, PT, UP1, 0x40, 0x0 ;  /* 0x000000000000781c */ /* 0x000fda0003fce818 */
        /* <DEDUP_REMOVED lines=14> */
.L_x_6990:
[----:B------:R-:W-:-:S05]  /*12180*/  IMAD.U32 R115, RZ, RZ, UR26 ;  /* 0x0000001aff737e24 */ /* 0x000fca000f8e00ff */
[----:B------:R-:W-:-:S13]  /*12190*/  ISETP.NE.AND P6, PT, R115, 0x1, PT ;  /* 0x000000017300780c */ /* 0x000fda0003fc5270 */
[----:B------:R-:W0:Y:S02]  /*121a0*/  @P6 LDC.64 R42, c[0x0][0x9e8] ;  /* 0x00027a00ff2a6b82 */ /* 0x000e240000000a00 */
[----:B0-----:R-:W-:-:S05]  /*121b0*/  @P6 IMAD.HI.U32 R42, R113, R42, RZ ;  /* 0x0000002a712a6227 */ /* 0x001fca00078e00ff */
[----:B------:R-:W-:-:S07]  /*121c0*/  @P6 SHF.R.U32.HI R113, RZ, R43, R42 ;  /* 0x0000002bff716219 */ /* 0x000fce000001162a */
.L_x_6991:
[----:B------:R-:W-:Y:S05]  /*121d0*/  BSYNC B0 ;  /* 0x0000000000007941 */ /* 0x000fea0003800000 */
.L_x_6989:
[----:B------:R-:W-:-:S05]  /*121e0*/  IMAD R112, R113, R115, R112 ;  /* 0x0000007371707224 */ /* 0x000fca00078e0270 */
[----:B------:R-:W-:Y:S02]  /*121f0*/  VIADDMNMX R110, R112, R115, R110, PT ;  /* 0x00000073706e7246 */ /* 0x000fe4000380016e */
[----:B------:R-:W-:-:S07]  /*12200*/  VIMNMX R109, R109, R112, !PT ;  /* 0x000000706d6d7248 */ /* 0x000fce0007fe0100 */
.L_x_6988:
        /* <DEDUP_REMOVED lines=126> */
[----:B------:R-:W-:Y:S02]  /*129f0*/  ISETP.LT.OR P3, PT, R110, 0xb1, P3 ;  /* 0x000000b16e00780c */ /* 0x000fe40001f61670 */
[C---:B------:R-:W-:Y:S02]  /*12a00*/  ISETP.GT.AND P2, PT, R109.reuse, 0x49, !P2 ;  /* 0x000000496d00780c */ /* 0x040fe40005744270 */
[----:B------:R-:W-:-:S02]  /*12a10*/  ISETP.GT.AND P5, PT, R109, 0xb8, !P5 ;  /* 0x000000b86d00780c */ /* 0x000fc40006fa4270 */
        /* <DEDUP_REMOVED lines=16> */
[----:B------:R-:W-:Y:S02]  /*12b20*/  LOP3.LUT P2, RZ, R16, 0x2000000, RZ, 0xc0, !PT ;  /* 0x0200000010ff7812 */ /* 0x000fe4000784c0ff */
[----:B------:R-:W-:Y:S02]  /*12b30*/  FSEL R98, R98, -INF , !P5 ;  /* 0xff80000062627808 */ /* 0x000fe40006800000 */
[----:B------:R-:W-:-:S04]  /*12b40*/  ISETP.GT.AND P2, PT, R109, 0x58, !P2 ;  /* 0x000000586d00780c */ /* 0x000fc80005744270 */
[----:B------:R-:W-:Y:S02]  /*12b50*/  ISETP.LT.OR P2, PT, R110, 0x59, P2 ;  /* 0x000000596e00780c */ /* 0x000fe40001741670 */
[----:B0-----:R-:W-:Y:S02]  /*12b60*/  FMNMX.FTZ R10, R43, R10, !PT ;  /* 0x0000000a2b0a7209 */ /* 0x001fe40007810000 */
        /* <DEDUP_REMOVED lines=85> */
[C---:B------:R-:W-:Y:S02]  /*130c0*/  ISETP.GT.AND P2, PT, R109.reuse, RZ, !P6 ;  /* 0x000000ff6d00720c */ /* 0x040fe40007744270 */
[----:B------:R-:W-:Y:S02]  /*130d0*/  LOP3.LUT P6, RZ, R2, 0x800, RZ, 0xc0, !PT ;  /* 0x0000080002ff7812 */ /* 0x000fe400078cc0ff */
[----:B------:R-:W-:Y:S02]  /*130e0*/  ISETP.LT.OR P2, PT, R110, 0x1, P2 ;  /* 0x000000016e00780c */ /* 0x000fe40001741670 */
[----:B------:R-:W-:Y:S02]  /*130f0*/  ISETP.GT.AND P6, PT, R109, 0xb9, !P6 ;  /* 0x000000b96d00780c */ /* 0x000fe400077c4270 */
[----:B------:R-:W-:Y:S01]  /*13100*/  FSEL R113, R11, -INF , !P2 ;  /* 0xff8000000b717808 */ /* 0x000fe20005000000 */
[----:B------:R-:W-:-:S01]  /*13110*/  FFMA.FTZ R11, R10, R115, -8 ;  /* 0xc10000000a0b7423 */ /* 0x000fc20000010073 */
[----:B------:R-:W-:-:S02]  /*13120*/  FSETP.NEU.FTZ.AND P2, PT, R10, -INF , PT ;  /* 0xff8000000a00780b */ /* 0x000fc40003f5d000 */
[----:B------:R-:W-:Y:S02]  /*13130*/  FMNMX.FTZ R115, R113, R14, !PT ;  /* 0x0000000e71737209 */ /* 0x000fe40007810000 */
[----:B------:R-:W-:Y:S02]  /*13140*/  FSEL R11, R11, RZ, P2 ;  /* 0x000000ff0b0b7208 */ /* 0x000fe40001000000 */
[----:B------:R-:W-:Y:S02]  /*13150*/  FMNMX.FTZ R112, R20, R115, !PT ;  /* 0x0000007314707209 */ /* 0x000fe40007810000 */
[----:B------:R-:W-:Y:S01]  /*13160*/  ISETP.LT.OR P6, PT, R110, 0xba, P6 ;  /* 0x000000ba6e00780c */ /* 0x000fe200037c1670 */
[----:B------:R-:W-:-:S01]  /*13170*/  FFMA.FTZ R43, R46, UR8, -R11 ;  /* 0x000000082e2b7c23 */ /* 0x000fc2000801080b */
[--C-:B------:R-:W-:Y:S01]  /*13180*/  FFMA.FTZ R46, R47, UR8, -R11.reuse ;  /* 0x000000082f2e7c23 */ /* 0x100fe2000801080b */
[----:B------:R-:W-:Y:S01]  /*13190*/  FMNMX.FTZ R47, R23, R112, !PT ;  /* 0x00000070172f7209 */ /* 0x000fe20007810000 */
[--C-:B------:R-:W-:Y:S01]  /*131a0*/  FFMA.FTZ R114, R49, UR8, -R11.reuse ;  /* 0x0000000831727c23 */ /* 0x100fe2000801080b */
[----:B------:R-:W-:-:S01]  /*131b0*/  FFMA.FTZ R115, R53, UR8, -R11 ;  /* 0x0000000835737c23 */ /* 0x000fc2000801080b */
[----:B------:R-:W-:Y:S01]  /*131c0*/  FSEL R99, R99, -INF , !P6 ;  /* 0xff80000063637808 */ /* 0x000fe20007000000 */
        /* <DEDUP_REMOVED lines=51> */
[----:B------:R0:W-:Y:S02]  /*13500*/  MUFU.EX2 R57, R115 ;  /* 0x0000007300397308 */ /* 0x0001e40000000800 */
[----:B------:R-:W-:-:S04]  /*13510*/  FMNMX.FTZ R61, R51, R112, !PT ;  /* 0x00000070333d7209 */ /* 0x000fc80007810000 */
[----:B------:R-:W-:Y:S02]  /*13520*/  FMNMX.FTZ R112, R52, R61, !PT ;  /* 0x0000003d34707209 */ /* 0x000fe40007810000 */
[----:B------:R-:W-:Y:S01]  /*13530*/  MUFU.EX2 R42, R42 ;  /* 0x0000002a002a7308 */ /* 0x000fe20000000800 */
[----:B0-----:R-:W-:-:S01]  /*13540*/  FFMA.FTZ R115, R69, UR8, -R11 ;  /* 0x0000000845737c23 */ /* 0x001fc2000801080b */
[----:B------:R-:W-:-:S04]  /*13550*/  FMNMX.FTZ R61, R55, R112, !PT ;  /* 0x00000070373d7209 */ /* 0x000fc80007810000 */
[----:B------:R-:W-:Y:S02]  /*13560*/  FMNMX.FTZ R112, R56, R61, !PT ;  /* 0x0000003d38707209 */ /* 0x000fe40007810000 */
        /* <DEDUP_REMOVED lines=17> */
[----:B------:R-:W-:Y:S02]  /*13680*/  MUFU.EX2 R22, R22 ;  /* 0x0000001600167308 */ /* 0x000fe40000000800 */
[----:B------:R-:W-:-:S04]  /*13690*/  FMNMX.FTZ R73, R79, R112, !PT ;  /* 0x000000704f497209 */ /* 0x000fc80007810000 */
[----:B------:R-:W-:Y:S02]  /*136a0*/  FMNMX.FTZ R77, R80, R73, !PT ;  /* 0x00000049504d7209 */ /* 0x000fe40007810000 */
[----:B------:R1:W-:Y:S02]  /*136b0*/  MUFU.EX2 R73, R115 ;  /* 0x0000007300497308 */ /* 0x0003e40000000800 */
[----:B------:R-:W-:-:S04]  /*136c0*/  FMNMX.FTZ R112, R84, R77, !PT ;  /* 0x0000004d54707209 */ /* 0x000fc80007810000 */
[----:B------:R-:W-:Y:S02]  /*136d0*/  FMNMX.FTZ R77, R85, R112, !PT ;  /* 0x00000070554d7209 */ /* 0x000fe40007810000 */
[----:B------:R-:W-:Y:S02]  /*136e0*/  MUFU.EX2 R25, R25 ;  /* 0x0000001900197308 */ /* 0x000fe40000000800 */
[----:B------:R-:W-:Y:S01]  /*136f0*/  FMNMX.FTZ R112, R86, R77, !PT ;  /* 0x0000004d56707209 */ /* 0x000fe20007810000 */
[----:B------:R-:W-:-:S03]  /*13700*/  FFMA.FTZ R77, R81, UR8, -R11 ;  /* 0x00000008514d7c23 */ /* 0x000fc6000801080b */
[----:B------:R-:W-:Y:S02]  /*13710*/  FMNMX.FTZ R81, R87, R112, !PT ;  /* 0x0000007057517209 */ /* 0x000fe40007810000 */
[----:B------:R-:W-:Y:S02]  /*13720*/  MUFU.EX2 R26, R26 ;  /* 0x0000001a001a7308 */ /* 0x000fe40000000800 */
        /* <DEDUP_REMOVED lines=10> */
[----:B0-----:R-:W-:Y:S01]  /*137d0*/  FMNMX.FTZ R114, R94, R83, !PT ;  /* 0x000000535e727209 */ /* 0x001fe20007810000 */
        /* <DEDUP_REMOVED lines=8> */
[----:B-1----:R-:W-:Y:S01]  /*13860*/  FMNMX.FTZ R115, R99, R114, !PT ;  /* 0x0000007263737209 */ /* 0x002fe20007810000 */
[----:B------:R-:W-:-:S01]  /*13870*/  FFMA.FTZ R114, R191, UR8, -R11 ;  /* 0x00000008bf727c23 */ /* 0x000fc2000801080b */
[----:B------:R-:W-:Y:S03]  /*13880*/  MUFU.EX2 R40, R40 ;  /* 0x0000002800287308 */ /* 0x000fe60000000800 */
[----:B------:R-:W0:Y:S05]  /*13890*/  SHFL.BFLY PT, R116, R115, 0x2, 0x1f ;  /* 0x0c401f0073747f89 */ /* 0x000e2a00000e0000 */
[----:B------:R-:W-:Y:S08]  /*138a0*/  MUFU.EX2 R43, R43 ;  /* 0x0000002b002b7308 */ /* 0x000ff00000000800 */
[----:B------:R-:W-:Y:S08]  /*138b0*/  MUFU.EX2 R46, R46 ;  /* 0x0000002e002e7308 */ /* 0x000ff00000000800 */
[----:B------:R-:W-:Y:S01]  /*138c0*/  MUFU.EX2 R50, R50 ;  /* 0x0000003200327308 */ /* 0x000fe20000000800 */
[----:B0-----:R-:W-:Y:S01]  /*138d0*/  FMNMX.FTZ R116, R115, R116, !PT ;  /* 0x0000007473747209 */ /* 0x001fe20007810000 */
[----:B------:R-:W-:Y:S01]  /*138e0*/  FFMA.FTZ R115, R108, UR8, -R11 ;  /* 0x000000086c737c23 */ /* 0x000fe2000801080b */
[----:B------:R-:W-:-:S03]  /*138f0*/  FSEL R108, R10, RZ, P2 ;  /* 0x000000ff0a6c7208 */ /* 0x000fc60001000000 */
[----:B------:R-:W0:Y:S02]  /*13900*/  SHFL.BFLY PT, R117, R116, 0x1, 0x1f ;  /* 0x0c201f0074757f89 */ /* 0x000e2400000e0000 */
[----:B------:R-:W-:Y:S01]  /*13910*/  MUFU.EX2 R54, R54 ;  /* 0x0000003600367308 */ /* 0x000fe20000000800 */
[----:B------:R-:W-:-:S04]  /*13920*/  FADD.FTZ R13, -R108, R13 ;  /* 0x0000000d6c0d7221 */ /* 0x000fc80000010100 */
[----:B------:R-:W-:-:S03]  /*13930*/  FMUL.FTZ R111, R13, UR8 ;  /* 0x000000080d6f7c20 */ /* 0x000fc60008410000 */
[----:B------:R-:W-:Y:S08]  /*13940*/  MUFU.EX2 R108, R118 ;  /* 0x00000076006c7308 */ /* 0x000ff00000000800 */
[----:B------:R-:W1:Y:S01]  /*13950*/  MUFU.EX2 R111, R111 ;  /* 0x0000006f006f7308 */ /* 0x000e620000000800 */
[----:B0-----:R-:W-:Y:S01]  /*13960*/  FMNMX.FTZ R11, R116, R117, !PT ;  /* 0x00000075740b7209 */ /* 0x001fe20007810000 */
[----:B------:R-:W-:-:S06]  /*13970*/  IMAD.U32 R116, RZ, RZ, UR8 ;  /* 0x00000008ff747e24 */ /* 0x000fcc000f8e00ff */
[----:B------:R-:W-:Y:S01]  /*13980*/  MUFU.EX2 R58, R58 ;  /* 0x0000003a003a7308 */ /* 0x000fe20000000800 */
[C---:B------:R-:W-:Y:S01]  /*13990*/  FSETP.NEU.FTZ.AND P2, PT, R11.reuse, -INF , PT ;  /* 0xff8000000b00780b */ /* 0x040fe20003f5d000 */
[----:B------:R-:W-:-:S03]  /*139a0*/  FFMA.FTZ R116, R11, R116, -8 ;  /* 0xc10000000b747423 */ /* 0x000fc60000010074 */
[----:B------:R-:W-:Y:S02]  /*139b0*/  FSEL R117, R11, RZ, P2 ;  /* 0x000000ff0b757208 */ /* 0x000fe40001000000 */
[----:B------:R-:W-:Y:S01]  /*139c0*/  FSEL R13, R116, RZ, P2 ;  /* 0x000000ff740d7208 */ /* 0x000fe20001000000 */
[----:B-1----:R-:W-:Y:S01]  /*139d0*/  FFMA.FTZ R184, R111, R5, R42 ;  /* 0x000000056fb87223 */ /* 0x002fe2000001002a */
[----:B------:R-:W-:Y:S01]  /*139e0*/  MUFU.EX2 R62, R62 ;  /* 0x0000003e003e7308 */ /* 0x000fe20000000800 */
[----:B------:R-:W-:-:S02]  /*139f0*/  FADD.FTZ R117, -R117, R14 ;  /* 0x0000000e75757221 */ /* 0x000fc40000010100 */
[--C-:B------:R-:W-:Y:S01]  /*13a00*/  FFMA.FTZ R113, R113, UR8, -R13.reuse ;  /* 0x0000000871717c23 */ /* 0x100fe2000801080d */
[----:B------:R-:W-:-:S01]  /*13a10*/  FFMA.FTZ R20, R20, UR8, -R13 ;  /* 0x0000000814147c23 */ /* 0x000fc2000801080d */
[----:B------:R-:W-:Y:S01]  /*13a20*/  FMUL.FTZ R116, R117, UR8 ;  /* 0x0000000875747c20 */ /* 0x000fe20008410000 */
        /* <DEDUP_REMOVED lines=41> */
[--C-:B------:R-:W-:Y:S01]  /*13cc0*/  FFMA.FTZ R94, R94, UR8, -R13.reuse ;  /* 0x000000085e5e7c23 */ /* 0x100fe2000801080d */
[----:B------:R-:W-:-:S01]  /*13cd0*/  FFMA.FTZ R95, R95, UR8, -R13 ;  /* 0x000000085f5f7c23 */ /* 0x000fc2000801080d */
[----:B------:R-:W1:Y:S01]  /*13ce0*/  MUFU.EX2 R27, R27 ;  /* 0x0000001b001b7308 */ /* 0x000e620000000800 */
[----:B--2---:R-:W-:-:S01]  /*13cf0*/  FADD.FTZ R117, R23, R4 ;  /* 0x0000000417757221 */ /* 0x004fc20000010000 */
[----:B------:R-:W-:Y:S01]  /*13d00*/  FADD.FTZ R4, R22, R5 ;  /* 0x0000000516047221 */ /* 0x000fe20000010000 */
[----:B------:R-:W-:-:S01]  /*13d10*/  FFMA.FTZ R97, R97, UR8, -R13 ;  /* 0x0000000861617c23 */ /* 0x000fc2000801080d */
[----:B------:R-:W-:-:S02]  /*13d20*/  FFMA.FTZ R98, R98, UR8, -R13 ;  /* 0x0000000862627c23 */ /* 0x000fc4000801080d */
[----:B------:R-:W-:-:S02]  /*13d30*/  FADD.FTZ R5, R25, R4 ;  /* 0x0000000419057221 */ /* 0x000fc40000010000 */
[----:B------:R-:W2:Y:S02]  /*13d40*/  MUFU.EX2 R28, R28 ;  /* 0x0000001c001c7308 */ /* 0x000ea40000000800 */
[----:B------:R-:W-:-:S04]  /*13d50*/  FADD.FTZ R4, R26, R5 ;  /* 0x000000051a047221 */ /* 0x000fc80000010000 */
[----:B------:R-:W-:Y:S02]  /*13d60*/  FADD.FTZ R5, R29, R4 ;  /* 0x000000041d057221 */ /* 0x000fe40000010000 */
[----:B------:R-:W3:Y:S02]  /*13d70*/  MUFU.EX2 R31, R31 ;  /* 0x0000001f001f7308 */ /* 0x000ee40000000800 */
[----:B------:R-:W-:-:S04]  /*13d80*/  FADD.FTZ R4, R30, R5 ;  /* 0x000000051e047221 */ /* 0x000fc80000010000 */
[----:B------:R-:W-:Y:S02]  /*13d90*/  FADD.FTZ R5, R33, R4 ;  /* 0x0000000421057221 */ /* 0x000fe40000010000 */
[----:B------:R-:W4:Y:S02]  /*13da0*/  MUFU.EX2 R32, R32 ;  /* 0x0000002000207308 */ /* 0x000f240000000800 */
[----:B------:R-:W-:-:S04]  /*13db0*/  FADD.FTZ R4, R34, R5 ;  /* 0x0000000522047221 */ /* 0x000fc80000010000 */
[----:B------:R-:W-:Y:S02]  /*13dc0*/  FADD.FTZ R5, R39, R4 ;  /* 0x0000000427057221 */ /* 0x000fe40000010000 */
[----:B------:R0:W-:Y:S02]  /*13dd0*/  MUFU.EX2 R14, R118 ;  /* 0x00000076000e7308 */ /* 0x0001e40000000800 */
[----:B------:R-:W-:-:S04]  /*13de0*/  FADD.FTZ R4, R40, R5 ;  /* 0x0000000528047221 */ /* 0x000fc80000010000 */
[----:B------:R-:W-:Y:S02]  /*13df0*/  FADD.FTZ R5, R43, R4 ;  /* 0x000000042b057221 */ /* 0x000fe40000010000 */
[----:B------:R-:W5:Y:S01]  /*13e00*/  MUFU.EX2 R35, R35 ;  /* 0x0000002300237308 */ /* 0x000f620000000800 */
[----:B0-----:R-:W-:-:S01]  /*13e10*/  FADD.FTZ R118, R24, R117 ;  /* 0x0000007518767221 */ /* 0x001fc20000010000 */
[----:B------:R-:W-:-:S03]  /*13e20*/  FADD.FTZ R4, R46, R5 ;  /* 0x000000052e047221 */ /* 0x000fc60000010000 */
[----:B-1----:R-:W-:Y:S01]  /*13e30*/  FADD.FTZ R75, R27, R118 ;  /* 0x000000761b4b7221 */ /* 0x002fe20000010000 */
[----:B------:R-:W-:-:S02]  /*13e40*/  FADD.FTZ R5, R47, R4 ;  /* 0x000000042f057221 */ /* 0x000fc40000010000 */
[----:B------:R-:W0:Y:S01]  /*13e50*/  MUFU.EX2 R36, R36 ;  /* 0x0000002400247308 */ /* 0x000e220000000800 */
[----:B--2---:R-:W-:-:S01]  /*13e60*/  FADD.FTZ R118, R28, R75 ;  /* 0x0000004b1c767221 */ /* 0x004fc20000010000 */
[--C-:B------:R-:W-:Y:S01]  /*13e70*/  FFMA.FTZ R75, R76, UR8, -R13.reuse ;  /* 0x000000084c4b7c23 */ /* 0x100fe2000801080d */
[----:B------:R-:W-:-:S01]  /*13e80*/  FFMA.FTZ R76, R79, UR8, -R13 ;  /* 0x000000084f4c7c23 */ /* 0x000fc2000801080d */
[----:B------:R-:W-:Y:S01]  /*13e90*/  FADD.FTZ R4, R50, R5 ;  /* 0x0000000532047221 */ /* 0x000fe20000010000 */
[----:B---3--:R-:W-:-:S03]  /*13ea0*/  FADD.FTZ R117, R31, R118 ;  /* 0x000000761f757221 */ /* 0x008fc60000010000 */
[----:B------:R-:W1:Y:S01]  /*13eb0*/  MUFU.EX2 R37, R37 ;  /* 0x0000002500257308 */ /* 0x000e620000000800 */
[----:B----4-:R-:W-:-:S01]  /*13ec0*/  FADD.FTZ R118, R32, R117 ;  /* 0x0000007520767221 */ /* 0x010fc20000010000 */
[----:B------:R-:W-:-:S03]  /*13ed0*/  FADD.FTZ R5, R49, R4 ;  /* 0x0000000431057221 */ /* 0x000fc60000010000 */
[----:B-----5:R-:W-:Y:S01]  /*13ee0*/  FADD.FTZ R79, R35, R118 ;  /* 0x00000076234f7221 */ /* 0x020fe20000010000 */
[----:B------:R-:W-:-:S02]  /*13ef0*/  FADD.FTZ R4, R54, R5 ;  /* 0x0000000536047221 */ /* 0x000fc40000010000 */
[----:B------:R-:W2:Y:S01]  /*13f00*/  MUFU.EX2 R38, R38 ;  /* 0x0000002600267308 */ /* 0x000ea20000000800 */
[----:B0-----:R-:W-:-:S01]  /*13f10*/  FADD.FTZ R118, R36, R79 ;  /* 0x0000004f24767221 */ /* 0x001fc20000010000 */
[--C-:B------:R-:W-:Y:S01]  /*13f20*/  FFMA.FTZ R79, R80, UR8, -R13.reuse ;  /* 0x00000008504f7c23 */ /* 0x100fe2000801080d */
[----:B------:R-:W-:-:S01]  /*13f30*/  FFMA.FTZ R80, R84, UR8, -R13 ;  /* 0x0000000854507c23 */ /* 0x000fc2000801080d */
[----:B------:R-:W-:-:S04]  /*13f40*/  FADD.FTZ R5, R53, R4 ;  /* 0x0000000435057221 */ /* 0x000fc80000010000 */
        /* <DEDUP_REMOVED lines=23> */
[--C-:B------:R-:W-:Y:S01]  /*140c0*/  FFMA.FTZ R86, R88, UR8, -R13.reuse ;  /* 0x0000000858567c23 */ /* 0x100fe2000801080d */
[----:B------:R-:W-:-:S05]  /*140d0*/  FFMA.FTZ R88, R90, UR8, -R13 ;  /* 0x000000085a587c23 */ /* 0x000fca000801080d */
        /* <DEDUP_REMOVED lines=8> */
[----:B-1----:R-:W-:-:S04]  /*14160*/  FADD.FTZ R118, R64, R5 ;  /* 0x0000000540767221 */ /* 0x002fc80000010000 */
[----:B------:R-:W-:-:S03]  /*14170*/  FADD.FTZ R117, R63, R118 ;  /* 0x000000763f757221 */ /* 0x000fc60000010000 */
[----:B------:R-:W1:Y:S01]  /*14180*/  MUFU.EX2 R70, R70 ;  /* 0x0000004600467308 */ /* 0x000e620000000800 */
[----:B--2---:R-:W-:-:S07]  /*14190*/  FADD.FTZ R5, R65, R4 ;  /* 0x0000000441057221 */ /* 0x004fce0000010000 */
[----:B------:R-:W2:Y:S01]  /*141a0*/  MUFU.EX2 R67, R67 ;  /* 0x0000004300437308 */ /* 0x000ea20000000800 */
[----:B0-----:R-:W-:-:S07]  /*141b0*/  FADD.FTZ R4, R66, R5 ;  /* 0x0000000542047221 */ /* 0x001fce0000010000 */
[----:B------:R-:W0:Y:S01]  /*141c0*/  MUFU.EX2 R68, R68 ;  /* 0x0000004400447308 */ /* 0x000e220000000800 */
[----:B-1----:R-:W-:-:S04]  /*141d0*/  FADD.FTZ R90, R70, R117 ;  /* 0x00000075465a7221 */ /* 0x002fc80000010000 */
[----:B------:R-:W-:Y:S01]  /*141e0*/  FADD.FTZ R117, R69, R90 ;  /* 0x0000005a45757221 */ /* 0x000fe20000010000 */
[----:B------:R-:W-:-:S02]  /*141f0*/  FFMA.FTZ R90, R92, UR8, -R13 ;  /* 0x000000085c5a7c23 */ /* 0x000fc4000801080d */
        /* <DEDUP_REMOVED lines=33> */
[--C-:B------:R-:W-:Y:S01]  /*14410*/  FFMA.FTZ R92, R96, UR8, -R13.reuse ;  /* 0x00000008605c7c23 */ /* 0x100fe2000801080d */
[----:B------:R-:W-:-:S05]  /*14420*/  FFMA.FTZ R13, R99, UR8, -R13 ;  /* 0x00000008630d7c23 */ /* 0x000fca000801080d */
        /* <DEDUP_REMOVED lines=48> */
[----:B------:R-:W-:Y:S01]  /*14730*/  FADD.FTZ R5, R108, R5 ;  /* 0x000000056c057221 */ /* 0x000fe20000010000 */
[----:B0-----:R-:W-:-:S04]  /*14740*/  FADD.FTZ R4, R185, R4 ;  /* 0x00000004b9047221 */ /* 0x001fc80000010000 */
[----:B-1----:R-:W-:Y:S01]  /*14750*/  FADD.FTZ R4, R13, R4 ;  /* 0x000000040d047221 */ /* 0x002fe20000010000 */
[----:B------:R-:W-:Y:S06]  /*14760*/  @!P0 BRA `(.L_x_6992) ;  /* 0x0000000000048947 */ /* 0x000fec0003800000 */
[----:B------:R-:W-:Y:S01]  /*14770*/  BPT.TRAP 0x1 ;  /* 0x000000040000795c */ /* 0x000fe20000300000 */
.L_x_6992:
        /* <DEDUP_REMOVED lines=123> */
.L_x_6975:
[----:B------:R-:W-:Y:S06]  /*14f30*/  BAR.ARV 0x8, 0x180 ;  /* 0x0206000000007b1d */ /* 0x000fec0000002000 */
[----:B------:R-:W-:Y:S05]  /*14f40*/  @!P0 BRA `(.L_x_6994) ;  /* 0x0000000000048947 */ /* 0x000fea0003800000 */
[----:B------:R-:W-:Y:S01]  /*14f50*/  BPT.TRAP 0x1 ;  /* 0x000000040000795c */ /* 0x000fe20000300000 */
.L_x_6994:
[----:B------:R-:W-:Y:S01]  /*14f60*/  ULEA UR9, UR24, UR44, 0x3 ;  /* 0x0000002c18097291 */ /* 0x000fe2000f8e183f */
[----:B------:R-:W-:-:S05]  /*14f70*/  IMAD.U32 R0, RZ, RZ, UR4 ;  /* 0x00000004ff007e24 */ /* 0x000fca000f8e00ff */
[----:B------:R-:W-:-:S04]  /*14f80*/  SHF.L.U32 R0, R0, 0x1f, RZ ;  /* 0x0000001f00007819 */ /* 0x000fc800000006ff */
[----:B------:R0:W1:Y:S01]  /*14f90*/  SYNCS.PHASECHK.TRANS64.TRYWAIT P1, [UR9+0x28850], R0 ;  /* 0x02885000ff0075a7 */ /* 0x0000620008020149 */
[----:B------:R-:W-:Y:S05]  /*14fa0*/  @!P0 BRA `(.L_x_6995) ;  /* 0x0000000000048947 */ /* 0x000fea0003800000 */
[----:B------:R-:W-:Y:S01]  /*14fb0*/  BPT.TRAP 0x1 ;  /* 0x000000040000795c */ /* 0x000fe20000300000 */
.L_x_6995:
[----:B-1----:R-:W-:Y:S05]  /*14fc0*/  @P1 BRA `(.L_x_6996) ;  /* 0x0000000000081947 */ /* 0x002fea0003800000 */
[----:B------:R-:W1:Y:S02]  /*14fd0*/  SYNCS.PHASECHK.TRANS64.TRYWAIT P1, [UR9+0x28850], R0 ;  /* 0x02885000ff0075a7 */ /* 0x000e640008020149 */
[----:B-1----:R-:W-:Y:S05]  /*14fe0*/  @!P1 BRA `(.L_x_6997) ;  /* 0x00000070003c9947 */ /* 0x002fea0003800000 */
.L_x_6996:
        /* <DEDUP_REMOVED lines=14> */
[----:B------:R-:W-:Y:S01]  /*150d0*/  UMOV UR6, UR24 ;  /* 0x0000001800067c82 */ /* 0x000fe20008000000 */
[----:B------:R-:W-:-:S05]  /*150e0*/  @UP0 USHF.R.S32.HI UR14, URZ, 0x1f, UR37 ;  /* 0x0000001f3f0e0899 */ /* 0x000fca0008011425 */
[----:B------:R-:W-:Y:S01]  /*150f0*/  QGMMA.64x128x32.F32.E4M3.E4M3 R120, R204, gdesc[UR4], R120, gsb0 ;  /* 0x01e00004cc787df3 */ /* 0x000fe20008000878 */
[----:B------:R-:W-:Y:S01]  /*15100*/  UMOV UR7, 0x80000020 ;  /* 0x8000002000077882 */ /* 0x000fe20000000000 */
[----:B------:R-:W-:Y:S01]  /*15110*/  UMOV UR6, UR4 ;  /* 0x0000000400067c82 */ /* 0x000fe20008000000 */
[----:B------:R-:W-:Y:S01]  /*15120*/  UIADD3 UR4, UR24, 0x200, URZ ;  /* 0x0000020018047890 */ /* 0x000fe2000fffe03f */
[----:B------:R-:W-:Y:S02]  /*15130*/  WARPGROUP.DEPBAR.LE gsb0, 0x0 ;  /* 0x00008000000079c5 */ /* 0x000fe40000010000 */
[----:B------:R-:W-:-:S06]  /*15140*/  WARPGROUP.ARRIVE ;  /* 0x00000000000079c5 */ /* 0x000fcc0000000000 */
[----:B------:R-:W-:Y:S01]  /*15150*/  QGMMA.64x128x32.F32.E4M3.E4M3 R120, R200, gdesc[UR4], R120, gsb0 ;  /* 0x01e00004c8787df3 */ /* 0x000fe20008000878 */
[----:B------:R-:W-:Y:S01]  /*15160*/  UMOV UR6, UR4 ;  /* 0x0000000400067c82 */ /* 0x000fe20008000000 */
[----:B------:R-:W-:Y:S01]  /*15170*/  UMOV UR7, 0x80000020 ;  /* 0x8000002000077882 */ /* 0x000fe20000000000 */
[----:B------:R-:W-:-:S04]  /*15180*/  @UP0 UIMAD UR4, UR38, UR12, URZ ;  /* 0x0000000c260402a4 */ /* 0x000fc8000f8e023f */
[----:B------:R-:W-:Y:S01]  /*15190*/  @UP0 UIMAD UR4, UR36, UR13, UR4 ;  /* 0x0000000d240402a4 */ /* 0x000fe2000f8e0204 */
[----:B------:R-:W-:Y:S02]  /*151a0*/  WARPGROUP.DEPBAR.LE gsb0, 0x0 ;  /* 0x00008000000079c5 */ /* 0x000fe40000010000 */
[----:B------:R-:W-:-:S06]  /*151b0*/  WARPGROUP.ARRIVE ;  /* 0x00000000000079c5 */ /* 0x000fcc0000000000 */
[----:B------:R-:W-:Y:S01]  /*151c0*/  QGMMA.64x128x32.F32.E4M3.E4M3 R120, R196, gdesc[UR4], R120, gsb0 ;  /* 0x01e00004c4787df3 */ /* 0x000fe20008000878 */
[----:B------:R-:W-:-:S03]  /*151d0*/  @UP0 UIMAD.WIDE.U32 UR6, UR36, UR12, URZ ;  /* 0x0000000c240602a5 */ /* 0x000fc6000f8e003f */
[----:B------:R-:W-:Y:S01]  /*151e0*/  @UP0 ULDC.64 UR12, c[0x0][0x9d0] ;  /* 0x00027400000c0ab9 */ /* 0x000fe20000000a00 */
[----:B------:R-:W-:Y:S02]  /*151f0*/  @UP0 UIADD3 UR7, UR7, UR4, URZ ;  /* 0x0000000407070290 */ /* 0x000fe4000fffe03f */
[----:B------:R-:W-:Y:S02]  /*15200*/  @UP0 UIMAD UR4, UR14, UR12, URZ ;  /* 0x0000000c0e0402a4 */ /* 0x000fe4000f8e023f */
[----:B------:R-:W-:Y:S02]  /*15210*/  @UP0 UIMAD.WIDE.U32 UR6, UR37, UR12, UR6 ;  /* 0x0000000c250602a5 */ /* 0x000fe4000f8e0006 */
[----:B------:R-:W-:Y:S02]  /*15220*/  @UP0 UIMAD UR4, UR37, UR13, UR4 ;  /* 0x0000000d250402a4 */ /* 0x000fe4000f8e0204 */
[----:B------:R-:W-:Y:S02]  /*15230*/  @UP0 ULEA UR10, UP1, UR6, UR10, 0x2 ;  /* 0x0000000a060a0291 */ /* 0x000fe4000f82103f */
[----:B------:R-:W-:-:S04]  /*15240*/  @UP0 UIADD3 UR4, UR7, UR4, URZ ;  /* 0x0000000407040290 */ /* 0x000fc8000fffe03f */
[----:B------:R-:W-:Y:S01]  /*15250*/  @UP0 ULEA.HI.X UR11, UR6, UR11, UR4, 0x2, UP1 ;  /* 0x0000000b060b0291 */ /* 0x000fe200088f1404 */
[----:B------:R-:W-:Y:S01]  /*15260*/  IMAD.U32 R2, RZ, RZ, UR10 ;  /* 0x0000000aff027e24 */ /* 0x000fe2000f8e00ff */
[----:B------:R-:W-:Y:S01]  /*15270*/  UIADD3 UR4, UR24, 0x202, URZ ;  /* 0x0000020218047890 */ /* 0x000fe2000fffe03f */
[----:B------:R-:W-:-:S03]  /*15280*/  UMOV UR7, 0x80000020 ;  /* 0x8000002000077882 */ /* 0x000fc60000000000 */
[----:B-1----:R-:W-:-:S03]  /*15290*/  IMAD.U32 R3, RZ, RZ, UR11 ;  /* 0x0000000bff037e24 */ /* 0x002fc6000f8e00ff */
[----:B------:R-:W-:Y:S02]  /*152a0*/  UMOV UR6, UR4 ;  /* 0x0000000400067c82 */ /* 0x000fe40008000000 */
[----:B------:R1:W2:Y:S01]  /*152b0*/  @P1 LDG.E R6, desc[UR42][R2.64] ;  /* 0x0000002a02061981 */ /* 0x0002a2000c1e1900 */
[----:B------:R-:W-:Y:S01]  /*152c0*/  UIADD3 UR4, UR24, 0x400, URZ ;  /* 0x0000040018047890 */ /* 0x000fe2000fffe03f */
[----:B------:R-:W-:Y:S02]  /*152d0*/  WARPGROUP.DEPBAR.LE gsb0, 0x0 ;  /* 0x00008000000079c5 */ /* 0x000fe40000010000 */
[----:B------:R-:W-:-:S06]  /*152e0*/  WARPGROUP.ARRIVE ;  /* 0x00000000000079c5 */ /* 0x000fcc0000000000 */
[----:B------:R-:W-:Y:S01]  /*152f0*/  QGMMA.64x128x32.F32.E4M3.E4M3 R120, R192, gdesc[UR4], R120, gsb0 ;  /* 0x01e00004c0787df3 */ /* 0x000fe20008000878 */
[----:B------:R-:W-:Y:S01]  /*15300*/  UMOV UR6, UR4 ;  /* 0x0000000400067c82 */ /* 0x000fe20008000000 */
[----:B------:R-:W-:Y:S01]  /*15310*/  UMOV UR7, 0x80000020 ;  /* 0x8000002000077882 */ /* 0x000fe20000000000 */
[----:B------:R-:W-:Y:S01]  /*15320*/  UIADD3 UR24, UR24, 0x402, URZ ;  /* 0x0000040218187890 */ /* 0x000fe2000fffe03f */
[----:B0-----:R-:W0:Y:S04]  /*15330*/  SHFL.BFLY PT, R0, R5, 0x2, 0x1f ;  /* 0x0c401f0005007f89 */ /* 0x001e2800000e0000 */
[----:B------:R-:W3:Y:S01]  /*15340*/  SHFL.BFLY PT, R7, R4, 0x2, 0x1f ;  /* 0x0c401f0004077f89 */ /* 0x000ee200000e0000 */
[----:B------:R-:W-:Y:S02]  /*15350*/  WARPGROUP.DEPBAR.LE gsb0, 0x0 ;  /* 0x00008000000079c5 */ /* 0x000fe40000010000 */
[----:B------:R-:W-:-:S06]  /*15360*/  WARPGROUP.ARRIVE ;  /* 0x00000000000079c5 */ /* 0x000fcc0000000000 */
[----:B------:R-:W-:Y:S01]  /*15370*/  QGMMA.64x128x32.F32.E4M3.E4M3 R120, R188, gdesc[UR4], R120, gsb0 ;  /* 0x01e00004bc787df3 */ /* 0x000fe20008000878 */
[----:B------:R-:W-:Y:S01]  /*15380*/  UMOV UR6, UR24 ;  /* 0x0000001800067c82 */ /* 0x000fe20008000000 */
[----:B------:R-:W-:Y:S01]  /*15390*/  UMOV UR7, 0x80000020 ;  /* 0x8000002000077882 */ /* 0x000fe20000000000 */
[----:B0-----:R-:W-:Y:S01]  /*153a0*/  FADD.FTZ R0, R0, R5 ;  /* 0x0000000500007221 */ /* 0x001fe20000010000 */
[----:B---3--:R-:W-:-:S04]  /*153b0*/  FADD.FTZ R7, R7, R4 ;  /* 0x0000000407077221 */ /* 0x008fc80000010000 */
[----:B-1----:R-:W0:Y:S04]  /*153c0*/  SHFL.BFLY PT, R3, R0, 0x1, 0x1f ;  /* 0x0c201f0000037f89 */ /* 0x002e2800000e0000 */
[----:B------:R-:W1:Y:S01]  /*153d0*/  SHFL.BFLY PT, R2, R7, 0x1, 0x1f ;  /* 0x0c201f0007027f89 */ /* 0x000e6200000e0000 */
[----:B0-----:R-:W-:Y:S01]  /*153e0*/  FADD.FTZ R9, R0, R3 ;  /* 0x0000000300097221 */ /* 0x001fe20000010000 */
        /* <DEDUP_REMOVED lines=31> */
.L_x_6998:
        /* <DEDUP_REMOVED lines=68> */
.L_x_6924:
[----:B------:R-:W-:Y:S05]  /*15a20*/  @P0 BRA `(.L_x_6999) ;  /* 0x00000020006c0947 */ /* 0x000fea0003800000 */
[----:B------:R-:W0:Y:S01]  /*15a30*/  S2R R9, SR_TID.X ;  /* 0x0000000000097919 */ /* 0x000e220000002100 */
[----:B------:R-:W-:Y:S01]  /*15a40*/  ULDC.64 UR4, c[0x4][0xa8] ;  /* 0x01002a0000047ab9 */ /* 0x000fe20000000a00 */
[----:B------:R-:W1:Y:S01]  /*15a50*/  LDC R84, c[0x0][0xbe8] ;  /* 0x0002fa00ff547b82 */ /* 0x000e620000000800 */
[----:B------:R-:W-:Y:S01]  /*15a60*/  ULDC.64 UR8, c[0x0][0xbd0] ;  /* 0x0002f40000087ab9 */ /* 0x000fe20000000a00 */
[----:B------:R-:W2:Y:S01]  /*15a70*/  S2R R73, SR_CTAID.X ;  /* 0x0000000000497919 */ /* 0x000ea20000002500 */
[----:B------:R-:W-:Y:S01]  /*15a80*/  USHF.R.S32.HI UR7, URZ, 0x1f, UR37 ;  /* 0x0000001f3f077899 */ /* 0x000fe20008011425 */
[----:B------:R-:W-:-:S04]  /*15a90*/  ULDC.64 UR10, c[0x0][0xb38] ;  /* 0x0002ce00000a7ab9 */ /* 0x000fc80000000a00 */
[----:B------:R-:W3:Y:S08]  /*15aa0*/  LDC.64 R86, c[0x0][0xbd8] ;  /* 0x0002f600ff567b82 */ /* 0x000ef00000000a00 */
[----:B------:R-:W4:Y:S08]  /*15ab0*/  LDC R83, c[0x0][0xc50] ;  /* 0x00031400ff537b82 */ /* 0x000f300000000800 */
[----:B------:R-:W5:Y:S01]  /*15ac0*/  LDC.64 R88, c[0x0][0xb40] ;  /* 0x0002d000ff587b82 */ /* 0x000f620000000a00 */
[----:B0-----:R-:W-:-:S05]  /*15ad0*/  IMAD.SHL.U32 R4, R9, 0x4, RZ ;  /* 0x0000000409047824 */ /* 0x001fca00078e00ff */
[----:B------:R-:W-:Y:S02]  /*15ae0*/  LOP3.LUT R4, R4, 0xc, RZ, 0xc0, !PT ;  /* 0x0000000c04047812 */ /* 0x000fe400078ec0ff */
[----:B------:R-:W-:Y:S02]  /*15af0*/  BAR.SYNC.DEFER_BLOCKING 0x1, 0x100 ;  /* 0x0044000000007b1d */ /* 0x000fe40000010000 */
[----:B------:R-:W-:-:S05]  /*15b00*/  IADD3 R4, P0, R4, UR4, RZ ;  /* 0x0000000404047c10 */ /* 0x000fca000ff1e0ff */
[----:B------:R-:W-:-:S06]  /*15b10*/  IMAD.X R5, RZ, RZ, UR5, P0 ;  /* 0x00000005ff057e24 */ /* 0x000fcc00080e06ff */
[----:B------:R0:W3:Y:S01]  /*15b20*/  LDG.E.CONSTANT R5, desc[UR42][R4.64] ;  /* 0x0000002a04057981 */ /* 0x0000e2000c1e9900 */
[C---:B------:R-:W-:Y:S01]  /*15b30*/  LOP3.LUT P0, R7, R9.reuse, 0x3, RZ, 0xc0, !PT ;  /* 0x0000000309077812 */ /* 0x040fe2000780c0ff */
[----:B------:R-:W-:Y:S01]  /*15b40*/  VIADD R9, R9, 0xffffff80 ;  /* 0xffffff8009097836 */ /* 0x000fe20000000000 */
[----:B-1----:R-:W-:Y:S01]  /*15b50*/  ISETP.NE.AND P2, PT, R84, 0x1, PT ;  /* 0x000000015400780c */ /* 0x002fe20003f45270 */
[----:B------:R-:W-:Y:S01]  /*15b60*/  UIMAD.WIDE.U32 UR4, UR37, UR8, URZ ;  /* 0x00000008250472a5 */ /* 0x000fe2000f8e003f */
[----:B------:R-:W-:Y:S01]  /*15b70*/  ISETP.EQ.OR P0, PT, R7, 0x3, !P0 ;  /* 0x000000030700780c */ /* 0x000fe20004702670 */
[----:B------:R-:W-:Y:S01]  /*15b80*/  UIMAD UR6, UR7, UR8, URZ ;  /* 0x00000008070672a4 */ /* 0x000fe2000f8e023f */
[----:B------:R-:W-:Y:S01]  /*15b90*/  BSSY B0, `(.L_x_7000) ;  /* 0x000018a000007945 */ /* 0x000fe20003800000 */
[----:B------:R-:W-:Y:S01]  /*15ba0*/  UIMAD UR8, UR7, UR10, URZ ;  /* 0x0000000a070872a4 */ /* 0x000fe2000f8e023f */
[----:B------:R-:W-:Y:S01]  /*15bb0*/  SEL R8, R3, R6, P0 ;  /* 0x0000000603087207 */ /* 0x000fe20000000000 */
[----:B------:R-:W-:Y:S01]  /*15bc0*/  UIMAD UR9, UR37, UR9, UR6 ;  /* 0x00000009250972a4 */ /* 0x000fe2000f8e0206 */
[----:B0-----:R-:W-:Y:S01]  /*15bd0*/  SHF.R.S32.HI R4, RZ, 0x1f, R9 ;  /* 0x0000001fff047819 */ /* 0x001fe20000011409 */
[----:B------:R-:W-:Y:S01]  /*15be0*/  IMAD.U32 R31, RZ, RZ, UR5 ;  /* 0x00000005ff1f7e24 */ /* 0x000fe2000f8e00ff */
[----:B------:R-:W-:Y:S01]  /*15bf0*/  SEL R7, R6, R3, P0 ;  /* 0x0000000306077207 */ /* 0x000fe20000000000 */
[----:B------:R-:W-:Y:S01]  /*15c00*/  UIADD3 UR9, UR5, UR9, URZ ;  /* 0x0000000905097290 */ /* 0x000fe2000fffe03f */
[CC--:B------:R-:W-:Y:S01]  /*15c10*/  LEA.HI R3, R4.reuse, R9.reuse, RZ, 0x7 ;  /* 0x0000000904037211 */ /* 0x0c0fe200078f38ff */
[----:B------:R-:W0:Y:S01]  /*15c20*/  @P2 LDC R81, c[0x0][0xbf0] ;  /* 0x0002fc00ff512b82 */ /* 0x000e220000000800 */
[----:B------:R-:W-:Y:S01]  /*15c30*/  LEA.HI R4, R4, R9, RZ, 0x2 ;  /* 0x0000000904047211 */ /* 0x000fe200078f10ff */
[----:B------:R-:W-:Y:S01]  /*15c40*/  UIMAD.WIDE.U32 UR6, UR37, UR10, URZ ;  /* 0x0000000a250672a5 */ /* 0x000fe2000f8e003f */
[----:B------:R-:W-:Y:S01]  /*15c50*/  LOP3.LUT R30, R3, 0xffffff80, RZ, 0xc0, !PT ;  /* 0xffffff80031e7812 */ /* 0x000fe200078ec0ff */
[----:B------:R-:W-:Y:S01]  /*15c60*/  IMAD.U32 R31, RZ, RZ, UR9 ;  /* 0x00000009ff1f7e24 */ /* 0x000fe2000f8e00ff */
[----:B------:R-:W-:Y:S01]  /*15c70*/  LOP3.LUT R36, R4, 0xfffffffc, RZ, 0xc0, !PT ;  /* 0xfffffffc04247812 */ /* 0x000fe200078ec0ff */
[----:B------:R-:W-:Y:S01]  /*15c80*/  UIMAD UR8, UR37, UR11, UR8 ;  /* 0x0000000b250872a4 */ /* 0x000fe2000f8e0208 */
[----:B------:R-:W-:Y:S01]  /*15c90*/  SEL R12, R122, R123, P0 ;  /* 0x0000007b7a0c7207 */ /* 0x000fe20000000000 */
[C---:B------:R-:W-:Y:S01]  /*15ca0*/  IMAD.IADD R68, R9.reuse, 0x1, -R30 ;  /* 0x0000000109447824 */ /* 0x040fe200078e0a1e */
[----:B------:R-:W-:Y:S01]  /*15cb0*/  SHF.R.S32.HI R30, RZ, 0x7, R3 ;  /* 0x00000007ff1e7819 */ /* 0x000fe20000011403 */
[----:B------:R-:W-:Y:S01]  /*15cc0*/  IMAD.IADD R9, R9, 0x1, -R36 ;  /* 0x0000000109097824 */ /* 0x000fe200078e0a24 */
[----:B------:R-:W-:Y:S01]  /*15cd0*/  SEL R6, R182, R183, P0 ;  /* 0x000000b7b6067207 */ /* 0x000fe20000000000 */
[----:B------:R-:W1:Y:S01]  /*15ce0*/  @P2 LDC R90, c[0x0][0xbec] ;  /* 0x0002fb00ff5a2b82 */ /* 0x000e620000000800 */
[----:B------:R-:W-:Y:S01]  /*15cf0*/  SHF.R.S32.HI R11, RZ, 0x1f, R68 ;  /* 0x0000001fff0b7819 */ /* 0x000fe20000011444 */
[----:B------:R-:W-:Y:S01]  /*15d00*/  UIADD3 UR8, UR7, UR8, URZ ;  /* 0x0000000807087290 */ /* 0x000fe2000fffe03f */
[----:B------:R-:W-:Y:S01]  /*15d10*/  LEA.HI R3, R3, R30, RZ, 0x1 ;  /* 0x0000001e03037211 */ /* 0x000fe200078f08ff */
[----:B------:R-:W-:Y:S01]  /*15d20*/  IMAD.U32 R37, RZ, RZ, UR7 ;  /* 0x00000007ff257e24 */ /* 0x000fe2000f8e00ff */
[CC--:B------:R-:W-:Y:S01]  /*15d30*/  LEA.HI R13, R11.reuse, R68.reuse, RZ, 0x2 ;  /* 0x000000440b0d7211 */ /* 0x0c0fe200078f10ff */
[----:B------:R-:W-:Y:S01]  /*15d40*/  IMAD.U32 R36, RZ, RZ, UR6 ;  /* 0x00000006ff247e24 */ /* 0x000fe2000f8e00ff */
[----:B------:R-:W-:Y:S01]  /*15d50*/  LEA.HI R11, R11, R68, RZ, 0x5 ;  /* 0x000000440b0b7211 */ /* 0x000fe200078f28ff */
[----:B------:R-:W0:Y:S01]  /*15d60*/  @P2 LDC R85, c[0x0][0xbf0] ;  /* 0x0002fc00ff552b82 */ /* 0x000e220000000800 */
[--C-:B------:R-:W-:Y:S01]  /*15d70*/  SHF.R.S32.HI R4, RZ, 0x2, R13.reuse ;  /* 0x00000002ff047819 */ /* 0x100fe2000001140d */
[----:B------:R-:W-:Y:S01]  /*15d80*/  IMAD.U32 R37, RZ, RZ, UR8 ;  /* 0x00000008ff257e24 */ /* 0x000fe2000f8e00ff */
[----:B------:R-:W-:Y:S01]  /*15d90*/  SHF.R.S32.HI R17, RZ, 0x1f, R13 ;  /* 0x0000001fff117819 */ /* 0x000fe2000001140d */
[----:B------:R-:W-:Y:S01]  /*15da0*/  ULDC.64 UR6, c[0x0][0xb48] ;  /* 0x0002d20000067ab9 */ /* 0x000fe20000000a00 */
[----:B------:R-:W-:Y:S01]  /*15db0*/  LOP3.LUT R3, R3, 0x3fffffe, RZ, 0xc0, !PT ;  /* 0x03fffffe03037812 */ /* 0x000fe200078ec0ff */
[----:B-----5:R-:W-:Y:S01]  /*15dc0*/  IMAD.WIDE.U32 R36, R88, UR36, R36 ;  /* 0x0000002458247c25 */ /* 0x020fe2000f8e0024 */
[----:B------:R-:W-:Y:S01]  /*15dd0*/  LEA.HI R17, R17, R4, RZ, 0x3 ;  /* 0x0000000411117211 */ /* 0x000fe200078f18ff */
[----:B------:R-:W-:Y:S01]  /*15de0*/  ULDC.64 UR8, c[0x0][0xb28] ;  /* 0x0002ca0000087ab9 */ /* 0x000fe20000000a00 */
[----:B------:R-:W-:Y:S01]  /*15df0*/  SHF.R.S32.HI R11, RZ, 0x5, R11 ;  /* 0x00000005ff0b7819 */ /* 0x000fe2000001140b */
[----:B------:R-:W-:Y:S01]  /*15e00*/  IMAD.IADD R3, R30, 0x1, -R3 ;  /* 0x000000011e037824 */ /* 0x000fe200078e0a03 */
[----:B------:R-:W-:Y:S01]  /*15e10*/  LOP3.LUT R17, R17, 0xfffffff8, RZ, 0xc0, !PT ;  /* 0xfffffff811117812 */ /* 0x000fe200078ec0ff */
[----:B------:R-:W-:Y:S01]  /*15e20*/  IMAD.U32 R30, RZ, RZ, UR4 ;  /* 0x00000004ff1e7e24 */ /* 0x000fe2000f8e00ff */
[----:B------:R-:W-:Y:S01]  /*15e30*/  SEL R183, R183, R182, P0 ;  /* 0x000000b6b7b77207 */ /* 0x000fe20000000000 */
[----:B------:R-:W4:Y:S01]  /*15e40*/  S2UR UR4, SR_CTAID.Y ;  /* 0x00000000000479c3 */ /* 0x000f220000002600 */
[----:B------:R-:W-:Y:S01]  /*15e50*/  SEL R76, R124, R125, P0 ;  /* 0x0000007d7c4c7207 */ /* 0x000fe20000000000 */
[----:B------:R-:W-:Y:S01]  /*15e60*/  IMAD.IADD R4, R4, 0x1, -R17 ;  /* 0x0000000104047824 */ /* 0x000fe200078e0a11 */
[----:B------:R-:W-:-:S02]  /*15e70*/  LEA.HI R17, R9, R9, RZ, 0x1 ;  /* 0x0000000909117211 */ /* 0x000fc400078f08ff */
[----:B------:R-:W-:Y:S01]  /*15e80*/  SEL R10, R134, R135, P0 ;  /* 0x00000087860a7207 */ /* 0x000fe20000000000 */
[----:B------:R-:W-:Y:S01]  /*15e90*/  IMAD R4, R11, 0x10, R4 ;  /* 0x000000100b047824 */ /* 0x000fe200078e0204 */
[----:B------:R-:W-:Y:S02]  /*15ea0*/  LOP3.LUT R70, R17, 0x1ffffffe, RZ, 0xc0, !PT ;  /* 0x1ffffffe11467812 */ /* 0x000fe400078ec0ff */
[----:B------:R-:W-:Y:S01]  /*15eb0*/  SEL R125, R125, R124, P0 ;  /* 0x0000007c7d7d7207 */ /* 0x000fe20000000000 */
[----:B------:R-:W-:Y:S01]  /*15ec0*/  IMAD R3, R3, 0x40, R4 ;  /* 0x0000004003037824 */ /* 0x000fe200078e0204 */
[----:B------:R-:W-:Y:S01]  /*15ed0*/  SEL R14, R128, R129, P0 ;  /* 0x00000081800e7207 */ /* 0x000fe20000000000 */
[----:B------:R-:W-:Y:S01]  /*15ee0*/  IMAD.IADD R70, R9, 0x1, -R70 ;  /* 0x0000000109467824 */ /* 0x000fe200078e0a46 */
[----:B------:R-:W-:Y:S02]  /*15ef0*/  SEL R15, R129, R128, P0 ;  /* 0x00000080810f7207 */ /* 0x000fe40000000000 */
[----:B------:R-:W-:Y:S01]  /*15f00*/  SEL R20, R136, R137, P0 ;  /* 0x0000008988147207 */ /* 0x000fe20000000000 */
[--C-:B------:R-:W-:Y:S01]  /*15f10*/  IMAD R4, R70, 0x8, R3.reuse ;  /* 0x0000000846047824 */ /* 0x100fe200078e0203 */
[----:B------:R-:W-:Y:S01]  /*15f20*/  SEL R21, R137, R136, P0 ;  /* 0x0000008889157207 */ /* 0x000fe20000000000 */
[C---:B--2---:R-:W-:Y:S01]  /*15f30*/  IMAD R70, R73.reuse, 0x80, R3 ;  /* 0x0000008049467824 */ /* 0x044fe200078e0203 */
[----:B------:R-:W-:Y:S01]  /*15f40*/  SEL R74, R132, R133, P0 ;  /* 0x00000085844a7207 */ /* 0x000fe20000000000 */
[----:B------:R-:W-:Y:S01]  /*15f50*/  IMAD R73, R73, 0x80, R4 ;  /* 0x0000008049497824 */ /* 0x000fe200078e0204 */
[----:B------:R-:W-:-:S02]  /*15f60*/  SEL R28, R152, R153, P0 ;  /* 0x00000099981c7207 */ /* 0x000fc40000000000 */
[----:B------:R-:W-:Y:S01]  /*15f70*/  SEL R29, R153, R152, P0 ;  /* 0x00000098991d7207 */ /* 0x000fe20000000000 */
[----:B-1----:R-:W-:Y:S01]  /*15f80*/  @P2 IMAD.HI.U32 R90, R73, R90, RZ ;  /* 0x0000005a495a2227 */ /* 0x002fe200078e00ff */
[----:B------:R-:W-:Y:S02]  /*15f90*/  SEL R16, R126, R127, P0 ;  /* 0x0000007f7e107207 */ /* 0x000fe40000000000 */
[----:B------:R-:W-:Y:S02]  /*15fa0*/  LOP3.LUT R13, R13, 0x7ffffffc, RZ, 0xc0, !PT ;  /* 0x7ffffffc0d0d7812 */ /* 0x000fe400078ec0ff */
        /* <DEDUP_REMOVED lines=50> */
[----:B---3--:R1:W-:Y:S04]  /*162d0*/  SHFL.IDX PT, R77, R12, R5, 0x1c1f ;  /* 0x001c1f050c4d7589 */ /* 0x0083e800000e0000 */
        /* <DEDUP_REMOVED lines=16> */
[----:B-1----:R-:W1:Y:S03]  /*163e0*/  @P2 LDC R74, c[0x0][0xbec] ;  /* 0x0002fb00ff4a2b82 */ /* 0x002e660000000800 */
[----:B------:R-:W2:Y:S04]  /*163f0*/  SHFL.IDX PT, R16, R133, R12, 0x1c1f ;  /* 0x001c1f0c85107589 */ /* 0x000ea800000e0000 */
[----:B------:R-:W-:Y:S04]  /*16400*/  SHFL.IDX PT, R29, R29, R12, 0x1c1f ;  /* 0x001c1f0c1d1d7589 */ /* 0x000fe800000e0000 */
[----:B------:R-:W-:Y:S04]  /*16410*/  SHFL.IDX PT, R17, R72, R5, 0x1c1f ;  /* 0x001c1f0548117589 */ /* 0x000fe800000e0000 */
[----:B------:R-:W-:Y:S04]  /*16420*/  SHFL.IDX PT, R53, R32, R5, 0x1c1f ;  /* 0x001c1f0520357589 */ /* 0x000fe800000e0000 */
[----:B------:R-:W-:Y:S04]  /*16430*/  SHFL.IDX PT, R18, R141, R12, 0x1c1f ;  /* 0x001c1f0c8d127589 */ /* 0x000fe800000e0000 */
[----:B------:R-:W-:Y:S04]  /*16440*/  SHFL.IDX PT, R22, R22, R5, 0x1c1f ;  /* 0x001c1f0516167589 */ /* 0x000fe800000e0000 */
[----:B------:R-:W-:Y:S01]  /*16450*/  SHFL.IDX PT, R25, R52, R5, 0x1c1f ;  /* 0x001c1f0534197589 */ /* 0x000fe200000e0000 */
[----:B--2---:R-:W-:-:S03]  /*16460*/  SEL R11, R13, R16, P0 ;  /* 0x000000100d0b7207 */ /* 0x004fc60000000000 */
[----:B------:R-:W-:Y:S04]  /*16470*/  SHFL.IDX PT, R19, R19, R12, 0x1c1f ;  /* 0x001c1f0c13137589 */ /* 0x000fe800000e0000 */
[----:B------:R-:W2:Y:S04]  /*16480*/  SHFL.IDX PT, R32, R157, R12, 0x1c1f ;  /* 0x001c1f0c9d207589 */ /* 0x000ea800000e0000 */
[----:B------:R-:W-:Y:S04]  /*16490*/  SHFL.IDX PT, R71, R24, R5, 0x1c1f ;  /* 0x001c1f0518477589 */ /* 0x000fe800000e0000 */
[----:B------:R-:W-:Y:S04]  /*164a0*/  SHFL.IDX PT, R23, R62, R5, 0x1c1f ;  /* 0x001c1f053e177589 */ /* 0x000fe800000e0000 */
[----:B------:R-:W-:Y:S04]  /*164b0*/  SHFL.IDX PT, R24, R149, R12, 0x1c1f ;  /* 0x001c1f0c95187589 */ /* 0x000fe800000e0000 */
[----:B------:R-:W-:Y:S04]  /*164c0*/  SHFL.IDX PT, R42, R42, R5, 0x1c1f ;  /* 0x001c1f052a2a7589 */ /* 0x000fe800000e0000 */
[----:B------:R-:W3:Y:S04]  /*164d0*/  SHFL.IDX PT, R45, R45, R12, 0x1c1f ;  /* 0x001c1f0c2d2d7589 */ /* 0x000ee800000e0000 */
[----:B------:R-:W-:Y:S01]  /*164e0*/  SHFL.IDX PT, R56, R56, R5, 0x1c1f ;  /* 0x001c1f0538387589 */ /* 0x000fe200000e0000 */
[----:B--2---:R-:W-:-:S03]  /*164f0*/  SEL R27, R25, R32, P0 ;  /* 0x00000020191b7207 */ /* 0x004fc60000000000 */
[----:B------:R-:W2:Y:S04]  /*16500*/  SHFL.IDX PT, R57, R57, R12, 0x1c1f ;  /* 0x001c1f0c39397589 */ /* 0x000ea800000e0000 */
[----:B------:R-:W-:Y:S04]  /*16510*/  SHFL.IDX PT, R33, R44, R5, 0x1c1f ;  /* 0x001c1f052c217589 */ /* 0x000fe800000e0000 */
[----:B------:R-:W5:Y:S04]  /*16520*/  SHFL.IDX PT, R52, R165, R12, 0x1c1f ;  /* 0x001c1f0ca5347589 */ /* 0x000f6800000e0000 */
        /* <DEDUP_REMOVED lines=11> */
[----:B------:R0:W-:Y:S04]  /*165e0*/  SHFL.IDX PT, R34, R34, R5, 0x1c1f ;  /* 0x001c1f0522227589 */ /* 0x0001e800000e0000 */
[----:B------:R-:W1:Y:S01]  /*165f0*/  SHFL.IDX PT, R62, R173, R12, 0x1c1f ;  /* 0x001c1f0cad3e7589 */ /* 0x000e6200000e0000 */
[----:B----4-:R-:W-:-:S03]  /*16600*/  SEL R26, R28, R29, P0 ;  /* 0x0000001d1c1a7207 */ /* 0x010fc60000000000 */
[----:B------:R-:W-:Y:S01]  /*16610*/  SHFL.IDX PT, R76, R181, R12, 0x1c1f ;  /* 0x001c1f0cb54c7589 */ /* 0x000fe200000e0000 */
[----:B------:R-:W-:Y:S02]  /*16620*/  SEL R28, R29, R28, P0 ;  /* 0x0000001c1d1c7207 */ /* 0x000fe40000000000 */
[----:B0-----:R-:W-:Y:S01]  /*16630*/  SEL R5, R3, R6, P0 ;  /* 0x0000000603057207 */ /* 0x001fe20000000000 */
[----:B------:R-:W0:Y:S01]  /*16640*/  SHFL.IDX PT, R72, R177, R12, 0x1c1f ;  /* 0x001c1f0cb1487589 */ /* 0x000e2200000e0000 */
        /* <DEDUP_REMOVED lines=15> */
[----:B------:R-:W-:Y:S01]  /*16740*/  IMAD R32, R86, UR38, RZ ;  /* 0x0000002656207c24 */ /* 0x000fe2000f8e02ff */
[----:B---3--:R-:W-:-:S02]  /*16750*/  SEL R16, R42, R45, P0 ;  /* 0x0000002d2a107207 */ /* 0x008fc40000000000 */
[----:B------:R-:W-:Y:S01]  /*16760*/  SHFL.IDX PT, R69, R69, R12, 0x1c1f ;  /* 0x001c1f0c45457589 */ /* 0x000fe200000e0000 */
[----:B------:R-:W-:Y:S01]  /*16770*/  IMAD R75, R87, UR36, R32 ;  /* 0x00000024574b7c24 */ /* 0x000fe2000f8e0220 */
[----:B--2---:R-:W-:Y:S02]  /*16780*/  SEL R32, R57, R56, P0 ;  /* 0x0000003839207207 */ /* 0x004fe40000000000 */
[----:B------:R-:W-:Y:S01]  /*16790*/  SHFL.IDX PT, R61, R61, R12, 0x1c1f ;  /* 0x001c1f0c3d3d7589 */ /* 0x000fe200000e0000 */
[----:B-----5:R-:W-:-:S03]  /*167a0*/  SEL R25, R52, R33, P0 ;  /* 0x0000002134197207 */ /* 0x020fc60000000000 */
[----:B------:R-:W-:Y:S04]  /*167b0*/  SHFL.IDX PT, R65, R65, R12, 0x1c1f ;  /* 0x001c1f0c41417589 */ /* 0x000fe800000e0000 */
        /* <DEDUP_REMOVED lines=18> */
[----:B------:R-:W-:Y:S01]  /*168e0*/  IMAD R56, RZ, RZ, -UR37 ;  /* 0x80000025ff387e24 */ /* 0x000fe2000f8e02ff */
[----:B-1----:R-:W-:Y:S01]  /*168f0*/  SEL R31, R53, R62, P0 ;  /* 0x0000003e351f7207 */ /* 0x002fe20000000000 */
[----:B------:R-:W-:Y:S01]  /*16900*/  @P2 IMAD.HI.U32 R42, R73, R74, RZ ;  /* 0x0000004a492a2227 */ /* 0x000fe200078e00ff */
[----:B------:R-:W-:-:S03]  /*16910*/  SEL R33, R62, R53, P0 ;  /* 0x000000353e217207 */ /* 0x000fc60000000000 */
[----:B------:R-:W-:Y:S01]  /*16920*/  IMAD R83, R83, R56, UR4 ;  /* 0x0000000453537e24 */ /* 0x000fe2000f8e0238 */
[----:B------:R-:W-:Y:S01]  /*16930*/  ULDC.64 UR4, c[0x0][0xbe0] ;  /* 0x0002f80000047ab9 */ /* 0x000fe20000000a00 */
[----:B------:R-:W-:Y:S02]  /*16940*/  IMAD R52, R88, UR38, RZ ;  /* 0x0000002658347c24 */ /* 0x000fe4000f8e02ff */
[----:B------:R-:W-:Y:S01]  /*16950*/  IMAD.MOV.U32 R57, RZ, RZ, R73 ;  /* 0x000000ffff397224 */ /* 0x000fe200078e0049 */
[----:B------:R-:W-:Y:S01]  /*16960*/  @P2 SHF.R.U32.HI R57, RZ, R81, R42 ;  /* 0x00000051ff392219 */ /* 0x000fe2000001162a */
[----:B------:R-:W-:Y:S01]  /*16970*/  IMAD R53, R89, UR36, R52 ;  /* 0x0000002459357c24 */ /* 0x000fe2000f8e0234 */
[----:B------:R-:W-:Y:S01]  /*16980*/  SHF.R.S32.HI R42, RZ, 0x1f, R83 ;  /* 0x0000001fff2a7819 */ /* 0x000fe20000011453 */
[----:B------:R-:W-:Y:S02]  /*16990*/  IMAD.IADD R45, R45, 0x1, R75 ;  /* 0x000000012d2d7824 */ /* 0x000fe400078e024b */
[----:B------:R-:W-:-:S02]  /*169a0*/  IMAD.IADD R53, R37, 0x1, R53 ;  /* 0x0000000125357824 */ /* 0x000fc400078e0235 */
[C---:B------:R-:W-:Y:S02]  /*169b0*/  IMAD R37, R42.reuse, UR4, RZ ;  /* 0x000000042a257c24 */ /* 0x040fe4000f8e02ff */
[----:B------:R-:W-:Y:S02]  /*169c0*/  IMAD.MOV.U32 R52, RZ, RZ, R36 ;  /* 0x000000ffff347224 */ /* 0x000fe400078e0024 */
[C---:B------:R-:W-:Y:S02]  /*169d0*/  IMAD R56, R83.reuse, UR5, R37 ;  /* 0x0000000553387c24 */ /* 0x040fe4000f8e0225 */
[----:B------:R-:W-:Y:S01]  /*169e0*/  IMAD.MOV.U32 R75, RZ, RZ, R73 ;  /* 0x000000ffff4b7224 */ /* 0x000fe200078e0049 */
[----:B------:R-:W-:Y:S01]  /*169f0*/  @P2 SHF.R.U32.HI R75, RZ, R85, R90 ;  /* 0x00000055ff4b2219 */ /* 0x000fe2000001165a */
        /* <DEDUP_REMOVED lines=11> */
[----:B------:R-:W-:Y:S01]  /*16ab0*/  IMAD.MOV R57, RZ, RZ, -R75 ;  /* 0x000000ffff397224 */ /* 0x000fe200078e0a4b */
[----:B0-----:R-:W-:Y:S01]  /*16ac0*/  SEL R56, R72, R63, P0 ;  /* 0x0000003f48387207 */ /* 0x001fe20000000000 */
[----:B------:R-:W-:-:S02]  /*16ad0*/  IMAD R42, R42, UR4, RZ ;  /* 0x000000042a2a7c24 */ /* 0x000fc4000f8e02ff */
[C-C-:B------:R-:W-:Y:S02]  /*16ae0*/  IMAD R53, R84.reuse, R52, R73.reuse ;  /* 0x0000003454357224 */ /* 0x140fe400078e0249 */
[----:B------:R-:W-:Y:S02]  /*16af0*/  IMAD R57, R84, R57, R73 ;  /* 0x0000003954397224 */ /* 0x000fe400078e0249 */
[----:B------:R-:W-:Y:S01]  /*16b00*/  IMAD R73, R75, UR5, R42 ;  /* 0x000000054b497c24 */ /* 0x000fe2000f8e022a */
[----:B------:R-:W-:Y:S01]  /*16b10*/  SHF.R.S32.HI R42, RZ, 0x1f, R53 ;  /* 0x0000001fff2a7819 */ /* 0x000fe20000011435 */
[----:B------:R-:W-:Y:S01]  /*16b20*/  IMAD.IADD R45, R45, 0x1, R81 ;  /* 0x000000012d2d7824 */ /* 0x000fe200078e0251 */
[----:B------:R-:W-:Y:S01]  /*16b30*/  SHF.R.S32.HI R52, RZ, 0x1f, R57 ;  /* 0x0000001fff347819 */ /* 0x000fe20000011439 */
[----:B------:R-:W0:Y:S01]  /*16b40*/  S2UR UR5, SR_CgaCtaId ;  /* 0x00000000000579c3 */ /* 0x000e220000008800 */
        /* <DEDUP_REMOVED lines=15> */
[----:B------:R-:W-:Y:S01]  /*16c40*/  SHFL.IDX PT, R72, R83, RZ, 0x1c1f ;  /* 0x001c1fff53487589 */ /* 0x000fe200000e0000 */
[----:B------:R-:W-:Y:S01]  /*16c50*/  IMAD.IADD R37, R45, 0x1, R75 ;  /* 0x000000012d257824 */ /* 0x000fe200078e024b */
[----:B0-----:R-:W-:Y:S01]  /*16c60*/  ULEA UR4, UR5, UR4, 0x18 ;  /* 0x0000000405047291 */ /* 0x001fe2000f8ec03f */
[----:B------:R-:W-:Y:S01]  /*16c70*/  IMAD R81, R84, UR6, RZ ;  /* 0x0000000654517c24 */ /* 0x000fe2000f8e02ff */
[----:B------:R-:W-:Y:S01]  /*16c80*/  LEA.HI.X R45, R36, UR7, R53, 0x2, P2 ;  /* 0x00000007242d7c11 */ /* 0x000fe200090f1435 */
[----:B------:R-:W-:Y:S01]  /*16c90*/  SHFL.IDX PT, R74, R83, 0x1, 0x1c1f ;  /* 0x003c1f00534a7f89 */ /* 0x000fe200000e0000 */
[C---:B------:R-:W-:Y:S01]  /*16ca0*/  VIADD R84, R70.reuse, 0x8 ;  /* 0x0000000846547836 */ /* 0x040fe20000000000 */
[----:B------:R-:W-:Y:S01]  /*16cb0*/  UIADD3 UR4, UR4, 0x28820, URZ ;  /* 0x0002882004047890 */ /* 0x000fe2000fffe03f */
[-C--:B------:R-:W-:Y:S01]  /*16cc0*/  ISETP.GE.OR P2, PT, R70, R81.reuse, P1 ;  /* 0x000000514600720c */ /* 0x080fe20000f46670 */
[----:B------:R-:W0:Y:S01]  /*16cd0*/  SHFL.IDX PT, R73, R45, RZ, 0x1c1f ;  /* 0x001c1fff2d497589 */ /* 0x000e2200000e0000 */
[----:B------:R-:W-:Y:S01]  /*16ce0*/  LEA R85, P3, R44, UR8, 0x2 ;  /* 0x000000082c557c11 */ /* 0x000fe2000f8610ff */
[----:B------:R-:W-:Y:S01]  /*16cf0*/  UPRMT UR4, URZ, 0x654, UR4 ;  /* 0x000006543f047896 */ /* 0x000fe20008000004 */
[----:B------:R-:W-:Y:S01]  /*16d00*/  ISETP.GE.OR P1, PT, R84, R81, P1 ;  /* 0x000000515400720c */ /* 0x000fe20000f26670 */
[----:B------:R1:W2:Y:S01]  /*16d10*/  SHFL.IDX PT, R75, R45, 0x1, 0x1c1f ;  /* 0x003c1f002d4b7f89 */ /* 0x0002a200000e0000 */
[----:B------:R-:W-:-:S02]  /*16d20*/  LEA.HI.X R86, R44, UR9, R37, 0x2, P3 ;  /* 0x000000092c567c11 */ /* 0x000fc400098f1425 */
[----:B------:R-:W-:Y:S01]  /*16d30*/  ISETP.GE.AND P3, PT, R70, R81, PT ;  /* 0x000000514600720c */ /* 0x000fe20003f66270 */
[----:B------:R3:W3:Y:S01]  /*16d40*/  SHFL.IDX PT, R62, R85, RZ, 0x1c1f ;  /* 0x001c1fff553e7589 */ /* 0x0006e200000e0000 */
[----:B------:R-:W-:Y:S02]  /*16d50*/  SEL R53, R71, R76, P0 ;  /* 0x0000004c47357207 */ /* 0x000fe40000000000 */
[----:B------:R-:W-:Y:S01]  /*16d60*/  SYNCS.ARRIVE.TRANS64.RED.A1T0 RZ, [UR4], RZ ;  /* 0x000000ffffff79a7 */ /* 0x000fe20008100404 */
[----:B------:R0:W3:Y:S01]  /*16d70*/  SHFL.IDX PT, R63, R86, RZ, 0x1c1f ;  /* 0x001c1fff563f7589 */ /* 0x0000e200000e0000 */
[----:B------:R-:W-:Y:S01]  /*16d80*/  SEL R57, R76, R71, P0 ;  /* 0x000000474c397207 */ /* 0x000fe20000000000 */
[----:B------:R-:W-:Y:S01]  /*16d90*/  IMAD.SHL.U32 R71, R68, 0x2, RZ ;  /* 0x0000000244477824 */ /* 0x000fe200078e00ff */
[----:B----4-:R-:W-:Y:S02]  /*16da0*/  SEL R37, R43, R78, P0 ;  /* 0x0000004e2b257207 */ /* 0x010fe40000000000 */
[----:B------:R-:W-:-:S02]  /*16db0*/  SEL R44, R46, R79, P0 ;  /* 0x0000004f2e2c7207 */ /* 0x000fc40000000000 */
[----:B-1----:R-:W-:Y:S02]  /*16dc0*/  SEL R45, R47, R82, P0 ;  /* 0x000000522f2d7207 */ /* 0x002fe40000000000 */
[----:B------:R-:W-:Y:S02]  /*16dd0*/  SEL R36, R77, R80, P0 ;  /* 0x000000504d247207 */ /* 0x000fe40000000000 */
[----:B------:R-:W-:Y:S01]  /*16de0*/  SEL R42, R80, R77, P0 ;  /* 0x0000004d502a7207 */ /* 0x000fe20000000000 */
[----:B0-----:R0:W-:Y:S01]  /*16df0*/  @!P2 ST.E desc[UR42][R72.64], R0 ;  /* 0x000000004800a985 */ /* 0x0011e2000c10192a */
[----:B------:R-:W-:Y:S02]  /*16e00*/  SEL R43, R78, R43, P0 ;  /* 0x0000002b4e2b7207 */ /* 0x000fe40000000000 */
[----:B------:R-:W-:Y:S01]  /*16e10*/  SEL R46, R79, R46, P0 ;  /* 0x0000002e4f2e7207 */ /* 0x000fe20000000000 */
[----:B--2---:R0:W-:Y:S01]  /*16e20*/  @!P1 ST.E desc[UR42][R74.64], R2 ;  /* 0x000000024a009985 */ /* 0x0041e2000c10192a */
        /* <DEDUP_REMOVED lines=13> */
[C-C-:B---3--:R-:W-:Y:S02]  /*16f00*/  @!P2 IMAD.WIDE R72, R71.reuse, 0x4, R62.reuse ;  /* 0x000000044748a825 */ /* 0x148fe400078e023e */
        /* <DEDUP_REMOVED lines=12> */
[--C-:B------:R-:W-:Y:S01]  /*16fd0*/  @!P4 IMAD.WIDE R76, R77, 0x4, R62.reuse ;  /* 0x000000044d4cc825 */ /* 0x100fe200078e023e */
[----:B------:R-:W-:Y:S02]  /*16fe0*/  ISETP.GE.AND P3, PT, R0, UR4, PT ;  /* 0x0000000400007c0c */ /* 0x000fe4000bf66270 */
[----:B0-----:R-:W-:Y:S01]  /*16ff0*/  @!P1 LOP3.LUT R7, R70, 0xfffffffe, RZ, 0xc0, !PT ;  /* 0xfffffffe46079812 */ /* 0x001fe200078ec0ff */
[C---:B------:R-:W-:Y:S01]  /*17000*/  VIADD R72, R71.reuse, 0x40 ;  /* 0x0000004047487836 */ /* 0x040fe20000000000 */
[----:B------:R-:W-:Y:S01]  /*17010*/  ISETP.GE.AND P6, PT, R68, UR4, PT ;  /* 0x0000000444007c0c */ /* 0x000fe2000bfc6270 */
[----:B------:R-:W-:Y:S01]  /*17020*/  VIADD R70, R71, 0x48 ;  /* 0x0000004847467836 */ /* 0x000fe20000000000 */
[----:B------:R0:W-:Y:S01]  /*17030*/  @!P4 ST.E.64 desc[UR42][R76.64], R10 ;  /* 0x0000000a4c00c985 */ /* 0x0001e2000c101b2a */
[----:B------:R-:W-:Y:S01]  /*17040*/  @!P1 IMAD.WIDE R6, R7, 0x4, R62 ;  /* 0x0000000407069825 */ /* 0x000fe200078e023e */
[----:B------:R-:W-:-:S02]  /*17050*/  ISETP.GE.AND P4, PT, R72, UR4, PT ;  /* 0x0000000448007c0c */ /* 0x000fc4000bf86270 */
[----:B------:R-:W-:Y:S02]  /*17060*/  @!P2 LEA.HI R78, R78, R78, RZ, 0x1 ;  /* 0x0000004e4e4ea211 */ /* 0x000fe400078f08ff */
[----:B------:R2:W-:Y:S01]  /*17070*/  @!P1 ST.E.64 desc[UR42][R6.64], R14 ;  /* 0x0000000e06009985 */ /* 0x0005e2000c101b2a */
[----:B------:R-:W-:Y:S02]  /*17080*/  ISETP.GE.AND P1, PT, R70, UR4, PT ;  /* 0x0000000446007c0c */ /* 0x000fe4000bf26270 */
[----:B-1----:R-:W-:Y:S02]  /*17090*/  @!P2 LOP3.LUT R9, R78, 0xfffffffe, RZ, 0xc0, !PT ;  /* 0xfffffffe4e09a812 */ /* 0x002fe400078ec0ff */
[----:B------:R-:W-:Y:S02]  /*170a0*/  @!P6 LEA.HI R68, R68, R68, RZ, 0x1 ;  /* 0x000000444444e211 */ /* 0x000fe400078f08ff */
[----:B------:R-:W-:Y:S01]  /*170b0*/  @!P3 LEA.HI R0, R0, R0, RZ, 0x1 ;  /* 0x000000000000b211 */ /* 0x000fe200078f08ff */
[----:B------:R-:W-:Y:S01]  /*170c0*/  @!P2 IMAD.WIDE R8, R9, 0x4, R62 ;  /* 0x000000040908a825 */ /* 0x000fe200078e023e */
[----:B------:R-:W-:-:S02]  /*170d0*/  @!P6 LOP3.LUT R73, R68, 0xfffffffe, RZ, 0xc0, !PT ;  /* 0xfffffffe4449e812 */ /* 0x000fc400078ec0ff */
[----:B0-----:R-:W-:Y:S01]  /*170e0*/  @!P3 LOP3.LUT R11, R0, 0xfffffffe, RZ, 0xc0, !PT ;  /* 0xfffffffe000bb812 */ /* 0x001fe200078ec0ff */
[----:B------:R-:W-:Y:S01]  /*170f0*/  VIADD R0, R71, 0x50 ;  /* 0x0000005047007836 */ /* 0x000fe20000000000 */
[----:B------:R-:W-:Y:S01]  /*17100*/  @!P4 LEA.HI R72, R72, R72, RZ, 0x1 ;  /* 0x000000484848c211 */ /* 0x000fe200078f08ff */
[--C-:B--2---:R-:W-:Y:S01]  /*17110*/  @!P6 IMAD.WIDE R6, R73, 0x4, R62.reuse ;  /* 0x000000044906e825 */ /* 0x104fe200078e023e */
[----:B------:R-:W-:Y:S01]  /*17120*/  @!P1 LEA.HI R70, R70, R70, RZ, 0x1 ;  /* 0x0000004646469211 */ /* 0x000fe200078f08ff */
[----:B------:R0:W-:Y:S01]  /*17130*/  @!P2 ST.E.64 desc[UR42][R8.64], R12 ;  /* 0x0000000c0800a985 */ /* 0x0001e2000c101b2a */
[----:B------:R-:W-:Y:S01]  /*17140*/  @!P5 LOP3.LUT R15, R79, 0xfffffffe, RZ, 0xc0, !PT ;  /* 0xfffffffe4f0fd812 */ /* 0x000fe200078ec0ff */
[----:B------:R-:W-:Y:S01]  /*17150*/  @!P3 IMAD.WIDE R10, R11, 0x4, R62 ;  /* 0x000000040b0ab825 */ /* 0x000fe200078e023e */
[----:B------:R-:W-:-:S03]  /*17160*/  @!P4 LOP3.LUT R73, R72, 0xfffffffe, RZ, 0xc0, !PT ;  /* 0xfffffffe4849c812 */ /* 0x000fc600078ec0ff */
[--C-:B------:R-:W-:Y:S01]  /*17170*/  @!P5 IMAD.WIDE R14, R15, 0x4, R62.reuse ;  /* 0x000000040f0ed825 */ /* 0x100fe200078e023e */
[----:B------:R1:W-:Y:S04]  /*17180*/  @!P3 ST.E.64 desc[UR42][R10.64], R20 ;  /* 0x000000140a00b985 */ /* 0x0003e8000c101b2a */
[----:B------:R2:W-:Y:S01]  /*17190*/  @!P6 ST.E.64 desc[UR42][R6.64], R18 ;  /* 0x000000120600e985 */ /* 0x0005e2000c101b2a */
[----:B0-----:R-:W-:Y:S01]  /*171a0*/  @!P1 LOP3.LUT R13, R70, 0xfffffffe, RZ, 0xc0, !PT ;  /* 0xfffffffe460d9812 */ /* 0x001fe200078ec0ff */
[----:B------:R-:W-:Y:S02]  /*171b0*/  @!P4 IMAD.WIDE R8, R73, 0x4, R62 ;  /* 0x000000044908c825 */ /* 0x000fe400078e023e */
[----:B------:R-:W-:Y:S02]  /*171c0*/  @!P5 ST.E.64 desc[UR42][R14.64], R22 ;  /* 0x000000160e00d985 */ /* 0x000fe4000c101b2a */
[----:B------:R-:W-:-:S02]  /*171d0*/  VIADD R12, R71, 0x58 ;  /* 0x00000058470c7836 */ /* 0x000fc40000000000 */
[----:B------:R0:W-:Y:S01]  /*171e0*/  @!P4 ST.E.64 desc[UR42][R8.64], R26 ;  /* 0x0000001a0800c985 */ /* 0x0001e2000c101b2a */
[----:B-1----:R-:W-:Y:S02]  /*171f0*/  @!P1 IMAD.WIDE R10, R13, 0x4, R62 ;  /* 0x000000040d0a9825 */ /* 0x002fe400078e023e */
[----:B------:R-:W-:Y:S02]  /*17200*/  ISETP.GE.AND P2, PT, R12, UR4, PT ;  /* 0x000000040c007c0c */ /* 0x000fe4000bf46270 */
[C---:B------:R-:W-:Y:S01]  /*17210*/  VIADD R13, R71.reuse, 0x60 ;  /* 0x00000060470d7836 */ /* 0x040fe20000000000 */
[----:B------:R1:W-:Y:S01]  /*17220*/  @!P1 ST.E.64 desc[UR42][R10.64], R28 ;  /* 0x0000001c0a009985 */ /* 0x0003e2000c101b2a */
        /* <DEDUP_REMOVED lines=12> */
[----:B0-----:R-:W-:Y:S02]  /*172f0*/  @!P6 LEA.HI R8, R7, R7, RZ, 0x1 ;  /* 0x000000070708e211 */ /* 0x001fe400078f08ff */
[----:B------:R-:W-:Y:S02]  /*17300*/  @!P5 LEA.HI R6, R6, R6, RZ, 0x1 ;  /* 0x000000060606d211 */ /* 0x000fe400078f08ff */
[----:B------:R-:W-:-:S02]  /*17310*/  @!P1 LOP3.LUT R7, R0, 0xfffffffe, RZ, 0xc0, !PT ;  /* 0xfffffffe00079812 */ /* 0x000fc400078ec0ff */
[----:B------:R-:W-:Y:S02]  /*17320*/  @!P2 LOP3.LUT R9, R12, 0xfffffffe, RZ, 0xc0, !PT ;  /* 0xfffffffe0c09a812 */ /* 0x000fe400078ec0ff */
        /* <DEDUP_REMOVED lines=16> */
.L_x_7001:
[----:B------:R-:W-:Y:S05]  /*17430*/  BSYNC B0 ;  /* 0x0000000000007941 */ /* 0x000fea0003800000 */
.L_x_7000:
[----:B------:R-:W-:Y:S01]  /*17440*/  ISETP.GE.AND P1, PT, R84, R81, PT ;  /* 0x000000515400720c */ /* 0x000fe20003f26270 */
[----:B------:R2:W4:Y:S01]  /*17450*/  SHFL.IDX PT, R27, R86, 0x1, 0x1c1f ;  /* 0x003c1f00561b7f89 */ /* 0x00052200000e0000 */
[----:B-1----:R-:W-:Y:S02]  /*17460*/  SEL R14, R66, R69, P0 ;  /* 0x00000045420e7207 */ /* 0x002fe40000000000 */
[----:B------:R-:W-:Y:S01]  /*17470*/  SEL R15, R64, R67, P0 ;  /* 0x00000043400f7207 */ /* 0x000fe20000000000 */
[----:B------:R2:W1:Y:S01]  /*17480*/  SHFL.IDX PT, R26, R85, 0x1, 0x1c1f ;  /* 0x003c1f00551a7f89 */ /* 0x00046200000e0000 */
        /* <DEDUP_REMOVED lines=20> */
[----:B-12-4-:R-:W-:Y:S06]  /*175d0*/  @P1 BRA `(.L_x_6916) ;  /* 0x0000004400f81947 */ /* 0x016fec0003800000 */
        /* <DEDUP_REMOVED lines=39> */
[----:B------:R-:W-:Y:S01]  /*17850*/  @!P4 LOP3.LUT R29, R29, 0xfffffffe, RZ, 0xc0, !PT ;  /* 0xfffffffe1d1dc812 */ /* 0x000fe200078ec0ff */
[----:B------:R-:W-:Y:S01]  /*17860*/  VIADD R28, R71, 0x48 ;  /* 0x00000048471c7836 */ /* 0x000fe20000000000 */
[----:B------:R1:W-:Y:S01]  /*17870*/  @!P2 ST.E.64 desc[UR42][R8.64], R46 ;  /* 0x0000002e0800a985 */ /* 0x0003e2000c101b2a */
[--C-:B------:R-:W-:Y:S02]  /*17880*/  @!P5 IMAD.WIDE R12, R13, 0x4, R26.reuse ;  /* 0x000000040d0cd825 */ /* 0x100fe400078e021a */
[----:B------:R-:W-:Y:S01]  /*17890*/  @!P1 LEA.HI R0, R0, R0, RZ, 0x1 ;  /* 0x0000000000009211 */ /* 0x000fe200078f08ff */
[----:B------:R2:W-:Y:S01]  /*178a0*/  @!P3 ST.E.64 desc[UR42][R10.64], R14 ;  /* 0x0000000e0a00b985 */ /* 0x0005e2000c101b2a */
[----:B0-----:R-:W-:Y:S01]  /*178b0*/  @!P4 IMAD.WIDE R6, R29, 0x4, R26 ;  /* 0x000000041d06c825 */ /* 0x001fe200078e021a */
[----:B------:R-:W-:-:S02]  /*178c0*/  ISETP.GE.AND P2, PT, R28, UR4, PT ;  /* 0x000000041c007c0c */ /* 0x000fc4000bf46270 */
[----:B------:R0:W-:Y:S04]  /*178d0*/  @!P5 ST.E.64 desc[UR42][R12.64], R66 ;  /* 0x000000420c00d985 */ /* 0x0001e8000c101b2a */
        /* <DEDUP_REMOVED lines=48> */
.L_x_6999:
        /* <DEDUP_REMOVED lines=58> */
.L_x_6914:
        /* <DEDUP_REMOVED lines=18> */
.L_x_7002:
[----:B------:R-:W-:Y:S01]  /*180a0*/  ULDC UR8, c[0x0][0xc50] ;  /* 0x0003140000087ab9 */ /* 0x000fe20000000800 */
[----:B------:R-:W-:Y:S01]  /*180b0*/  UMOV UR36, UR7 ;  /* 0x0000000700247c82 */ /* 0x000fe20008000000 */
[----:B------:R-:W-:-:S11]  /*180c0*/  UISETP.NE.AND UP0, UPT, UR8, 0x1, UPT ;  /* 0x000000010800788c */ /* 0x000fd6000bf05270 */
[----:B------:R-:W-:Y:S01]  /*180d0*/  @UP0 ULDC UR4, c[0x0][0xc54] ;  /* 0x0003150000040ab9 */ /* 0x000fe20000000800 */
[----:B------:R-:W-:Y:S01]  /*180e0*/  @UP0 ULDC UR6, c[0x0][0xc58] ;  /* 0x0003160000060ab9 */ /* 0x000fe20000000800 */
[----:B------:R-:W-:-:S04]  /*180f0*/  UIMAD.WIDE.U32 UR4, UR7, UR4, URZ ;  /* 0x00000004070472a5 */ /* 0x000fc8000f8e003f */
[----:B------:R-:W-:-:S12]  /*18100*/  @UP0 USHF.R.U32.HI UR36, URZ, UR6, UR5 ;  /* 0x000000063f240299 */ /* 0x000fd80008011605 */
.L_x_7003:
        /* <DEDUP_REMOVED lines=41> */
.L_x_7006:
[----:B------:R-:W-:-:S11]  /*183a0*/  UISETP.NE.AND UP0, UPT, UR5, 0x1, UPT ;  /* 0x000000010500788c */ /* 0x000fd6000bf05270 */
[----:B------:R-:W-:Y:S02]  /*183b0*/  @UP0 ULDC.64 UR10, c[0x0][0x9e8] ;  /* 0x00027a00000a0ab9 */ /* 0x000fe40000000a00 */
[----:B------:R-:W-:-:S04]  /*183c0*/  UIMAD.WIDE.U32 UR8, UR7, UR10, URZ ;  /* 0x0000000a070872a5 */ /* 0x000fc8000f8e003f */
[----:B------:R-:W-:-:S12]  /*183d0*/  @UP0 USHF.R.U32.HI UR7, URZ, UR11, UR9 ;  /* 0x0000000b3f070299 */ /* 0x000fd80008011609 */
.L_x_7007:
[----:B------:R-:W-:-:S04]  /*183e0*/  UIMAD UR7, UR7, UR5, UR5 ;  /* 0x00000005070772a4 */ /* 0x000fc8000f8e0205 */
[----:B------:R-:W-:-:S04]  /*183f0*/  UISETP.LT.AND UP0, UPT, UR4, UR7, UPT ;  /* 0x000000070400728c */ /* 0x000fc8000bf01270 */
[----:B------:R-:W-:-:S12]  /*18400*/  USEL UR4, UR4, UR7, UP0 ;  /* 0x0000000704047287 */ /* 0x000fd80008000000 */
.L_x_7005:
[----:B------:R-:W-:Y:S02]  /*18410*/  UIMAD UR8, UR14, UR16, 0xbf ;  /* 0x000000bf0e0874a4 */ /* 0x000fe4000f8e0210 */
[----:B------:R-:W-:Y:S02]  /*18420*/  UIADD3 UR10, UR4, 0xbf, URZ ;  /* 0x000000bf040a7890 */ /* 0x000fe4000fffe03f */
[----:B------:R-:W-:Y:S02]  /*18430*/  UIMAD.WIDE UR8, UR8, 0x2aaaaaab, URZ ;  /* 0x2aaaaaab080878a5 */ /* 0x000fe4000f8e023f */
[----:B------:R-:W-:Y:S01]  /*18440*/  UIMAD.WIDE UR10, UR10, 0x2aaaaaab, URZ ;  /* 0x2aaaaaab0a0a78a5 */ /* 0x000fe2000f8e023f */
[----:B------:R-:W-:Y:S01]  /*18450*/  @UP1 ULDC UR12, c[0x0][0x44c] ;  /* 0x00011300000c1ab9 */ /* 0x000fe20000000800 */
[----:B------:R-:W-:Y:S02]  /*18460*/  USHF.R.U32.HI UR8, URZ, 0x1f, UR9 ;  /* 0x0000001f3f087899 */ /* 0x000fe40008011609 */
[----:B------:R-:W-:-:S02]  /*18470*/  UIMAD.WIDE.U32 UR12, UR38, UR12, URZ ;  /* 0x0000000c260c72a5 */ /* 0x000fc4000f8e003f */
[----:B------:R-:W-:Y:S01]  /*18480*/  USHF.R.U32.HI UR4, URZ, 0x1f, UR11 ;  /* 0x0000001f3f047899 */ /* 0x000fe2000801160b */
[----:B------:R-:W-:Y:S01]  /*18490*/  @UP1 ULDC UR17, c[0x0][0x450] ;  /* 0x0001140000111ab9 */ /* 0x000fe20000000800 */
[----:B------:R-:W-:Y:S01]  /*184a0*/  UMOV UR7, UR38 ;  /* 0x0000002600077c82 */ /* 0x000fe20008000000 */
[----:B------:R-:W-:Y:S02]  /*184b0*/  UIMAD UR14, UR14, UR16, -UR15 ;  /* 0x000000100e0e72a4 */ /* 0x000fe4000f8e0a0f */
[----:B------:R-:W-:Y:S02]  /*184c0*/  @UP1 USHF.R.U32.HI UR7, URZ, UR17, UR13 ;  /* 0x000000113f071299 */ /* 0x000fe4000801160d */
[----:B------:R-:W-:Y:S02]  /*184d0*/  ULEA.HI.SX32 UR8, UR9, UR8, 0x1b ;  /* 0x0000000809087291 */ /* 0x000fe4000f8fda3f */
[----:B------:R-:W-:Y:S02]  /*184e0*/  ULEA.HI.SX32 UR4, UR11, UR4, 0x1b ;  /* 0x000000040b047291 */ /* 0x000fe4000f8fda3f */
[----:B------:R-:W-:-:S02]  /*184f0*/  UIADD3 UR7, UR14, UR7, URZ ;  /* 0x000000070e077290 */ /* 0x000fc4000fffe03f */
[----:B------:R-:W-:Y:S01]  /*18500*/  UISETP.LT.AND UP0, UPT, UR8, UR4, UPT ;  /* 0x000000040800728c */ /* 0x000fe2000bf01270 */
[----:B------:R-:W-:Y:S02]  /*18510*/  ULDC UR10, c[0x0][0x9dc] ;  /* 0x00027700000a7ab9 */ /* 0x000fe40000000800 */
[----:B------:R-:W-:Y:S02]  /*18520*/  UIADD3 UR10, UR7, -UR10, URZ ;  /* 0x8000000a070a7290 */ /* 0x000fe4000fffe03f */
[----:B------:R-:W-:Y:S01]  /*18530*/  USEL UR11, UR8, UR4, UP0 ;  /* 0x00000004080b7287 */ /* 0x000fe20008000000 */
        /* <DEDUP_REMOVED lines=11> */
.L_x_7009:
[----:B------:R-:W-:-:S11]  /*185f0*/  UISETP.NE.AND UP0, UPT, UR5, 0x1, UPT ;  /* 0x000000010500788c */ /* 0x000fd6000bf05270 */
[----:B------:R-:W-:Y:S02]  /*18600*/  @UP0 ULDC.64 UR12, c[0x0][0x9e8] ;  /* 0x00027a00000c0ab9 */ /* 0x000fe40000000a00 */
[----:B------:R-:W-:-:S04]  /*18610*/  UIMAD.WIDE.U32 UR8, UR7, UR12, URZ ;  /* 0x0000000c070872a5 */ /* 0x000fc8000f8e003f */
[----:B------:R-:W-:-:S12]  /*18620*/  @UP0 USHF.R.U32.HI UR7, URZ, UR13, UR9 ;  /* 0x0000000d3f070299 */ /* 0x000fd80008011609 */
.L_x_7010:
[----:B------:R-:W-:-:S04]  /*18630*/  UIMAD UR5, UR7, UR5, URZ ;  /* 0x00000005070572a4 */ /* 0x000fc8000f8e023f */
[----:B------:R-:W-:-:S04]  /*18640*/  UISETP.LT.AND UP0, UPT, UR10, UR5, UPT ;  /* 0x000000050a00728c */ /* 0x000fc8000bf01270 */
[----:B------:R-:W-:-:S12]  /*18650*/  USEL UR10, UR10, UR5, !UP0 ;  /* 0x000000050a0a7287 */ /* 0x000fd8000c000000 */
.L_x_7008:
[----:B------:R-:W-:Y:S02]  /*18660*/  UIMAD.WIDE UR4, UR10, 0x2aaaaaab, URZ ;  /* 0x2aaaaaab0a0478a5 */ /* 0x000fe4000f8e023f */
[----:B------:R-:W-:Y:S02]  /*18670*/  USHF.R.U32.HI UR12, URZ, 0x10, UR6 ;  /* 0x000000103f0c7899 */ /* 0x000fe40008011606 */
[----:B------:R-:W-:Y:S02]  /*18680*/  USHF.R.U32.HI UR4, URZ, 0x1f, UR5 ;  /* 0x0000001f3f047899 */ /* 0x000fe40008011605 */
[----:B------:R-:W-:Y:S02]  /*18690*/  ULOP3.LUT UR40, UR6, 0xffff, URZ, 0xc0, !UPT ;  /* 0x0000ffff06287892 */ /* 0x000fe4000f8ec03f */
[----:B------:R-:W-:-:S04]  /*186a0*/  ULEA.HI.SX32 UR4, UR5, UR4, 0x1b ;  /* 0x0000000405047291 */ /* 0x000fc8000f8fda3f */
        /* <DEDUP_REMOVED lines=40> */
.L_x_7011:
[----:B------:R-:W-:Y:S01]  /*18930*/  UIMAD UR40, UR40, UR4, UR10 ;  /* 0x00000004282872a4 */ /* 0x000fe2000f8e020a */
[----:B------:R-:W-:Y:S02]  /*18940*/  IMAD.U32 R18, RZ, RZ, UR11 ;  /* 0x0000000bff127e24 */ /* 0x000fe4000f8e00ff */
[----:B------:R-:W-:Y:S02]  /*18950*/  IMAD.MOV.U32 R0, RZ, RZ, RZ ;  /* 0x000000ffff007224 */ /* 0x000fe400078e00ff */
[----:B------:R-:W-:Y:S02]  /*18960*/  IMAD.MOV.U32 R2, RZ, RZ, 0x1 ;  /* 0x00000001ff027424 */ /* 0x000fe400078e00ff */
[----:B------:R-:W-:-:S05]  /*18970*/  IMAD.U32 R3, RZ, RZ, UR40 ;  /* 0x00000028ff037e24 */ /* 0x000fca000f8e00ff */
[----:B------:R-:W-:Y:S01]  /*18980*/  VIADDMNMX R18, R3, UR4, R18, PT ;  /* 0x0000000403127c46 */ /* 0x000fe2000b800112 */
[----:B------:R-:W-:-:S03]  /*18990*/  IMAD.MOV.U32 R3, RZ, RZ, 0x1 ;  /* 0x00000001ff037424 */ /* 0x000fc600078e00ff */
        /* <DEDUP_REMOVED lines=25> */
.L_x_7012:
        /* <DEDUP_REMOVED lines=20> */
.L_x_7013:
        /* <DEDUP_REMOVED lines=20> */
.L_x_7014:
        /* <DEDUP_REMOVED lines=18> */
.L_x_7015:
        /* <DEDUP_REMOVED lines=14> */
[----:B------:R-:W-:Y:S01]  /*18fb0*/  UMOV UR4, 0xffffffff ;  /* 0xffffffff00047882 */ /* 0x000fe20000000000 */
[----:B------:R-:W-:Y:S02]  /*18fc0*/  LOP3.LUT R16, R16, 0xfffffffe, RZ, 0xc0, !PT ;  /* 0xfffffffe10107812 */ /* 0x000fe400078ec0ff */
[----:B------:R-:W-:Y:S01]  /*18fd0*/  LOP3.LUT R4, R4, 0x10, R6, 0xf8, !PT ;  /* 0x0000001004047812 */ /* 0x000fe200078ef806 */
[----:B0-----:R-:W0:Y:S01]  /*18fe0*/  LDC.64 R2, c[0x0][0x418] ;  /* 0x00010600ff027b82 */ /* 0x001e220000000a00 */
[----:B------:R-:W-:-:S02]  /*18ff0*/  LOP3.LUT R19, R19, 0x70, RZ, 0xc0, !PT ;  /* 0x0000007013137812 */ /* 0x000fc400078ec0ff */
        /* <DEDUP_REMOVED lines=13> */
[----:B------:R-:W-:-:S05]  /*190d0*/  IMAD R4, R5, 0x10, R4 ;  /* 0x0000001005047824 */ /* 0x000fca00078e0204 */
[----:B------:R-:W-:Y:S01]  /*190e0*/  LOP3.LUT R5, R4, R19, RZ, 0x3c, !PT ;  /* 0x0000001304057212 */ /* 0x000fe200078e3cff */
[----:B------:R-:W-:Y:S01]  /*190f0*/  IMAD.MOV.U32 R4, RZ, RZ, 0x20 ;  /* 0x00000020ff047424 */ /* 0x000fe200078e00ff */
[----:B------:R-:W-:Y:S02]  /*19100*/  @P2 LOP3.LUT R16, R16, 0x1, RZ, 0xfc, !PT ;  /* 0x0000000110102812 */ /* 0x000fe400078efcff */
[----:B------:R-:W-:-:S05]  /*19110*/  LOP3.LUT R0, R5, 0xc00, R0, 0xf8, !PT ;  /* 0x00000c0005007812 */ /* 0x000fca00078ef800 */
[----:B------:R0:W-:Y:S02]  /*19120*/  STL [R1], R0 ;  /* 0x0000000001007387 */ /* 0x0001e40000100800 */
[----:B0-----:R-:W-:-:S05]  /*19130*/  IMAD.MOV.U32 R0, RZ, RZ, 0x40 ;  /* 0x00000040ff007424 */ /* 0x001fca00078e00ff */
[----:B------:R-:W-:Y:S02]  /*19140*/  SEL R0, R0, 0xffffffc0, !P1 ;  /* 0xffffffc000007807 */ /* 0x000fe40004800000 */
[----:B------:R-:W-:Y:S02]  /*19150*/  SEL R0, R4, 0xffffffe0, !P1 ;  /* 0xffffffe004007807 */ /* 0x000fe40004800000 */
[----:B--2---:R-:W-:Y:S01]  /*19160*/  SHF.R.S32.HI R10, RZ, 0x1f, R9 ;  /* 0x0000001fff0a7819 */ /* 0x004fe20000011409 */
[----:B------:R0:W-:Y:S01]  /*19170*/  STL [R1+0x8], R9 ;  /* 0x0000080901007387 */ /* 0x0001e20000100800 */
[----:B------:R-:W-:-:S03]  /*19180*/  SEL R17, R9, RZ, !P2 ;  /* 0x000000ff09117207 */ /* 0x000fc60005000000 */
[----:B------:R0:W-:Y:S01]  /*19190*/  STL [R1+0x10], R10 ;  /* 0x0000100a01007387 */ /* 0x0001e20000100800 */
[----:B------:R-:W-:Y:S05]  /*191a0*/  BRA.DIV UR4, `(.L_x_7016) ;  /* 0x0000002e04e47947 */ /* 0x000fea000b800000 */
[----:B------:R1:W2:Y:S02]  /*191b0*/  SHFL.IDX PT, R14, R6, RZ, 0x1f ;  /* 0x00001fff060e7589 */ /* 0x0002a400000e0000 */
.L_x_7065:
[----:B--2---:R-:W-:Y:S02]  /*191c0*/  ISETP.NE.AND P0, PT, R14, RZ, PT ;  /* 0x000000ff0e00720c */ /* 0x004fe40003f05270 */
[----:B------:R-:W-:Y:S02]  /*191d0*/  PLOP3.LUT P1, PT, PT, PT, PT, 0x8, 0x0 ;  /* 0x000000000000781c */ /* 0x000fe40003f2e170 */
[----:B------:R-:W-:-:S11]  /*191e0*/  LOP3.LUT R16, R16, 0xfffffffd, RZ, 0xc0, !PT ;  /* 0xfffffffd10107812 */ /* 0x000fd600078ec0ff */
[----:B------:R-:W-:Y:S01]  /*191f0*/  @P1 LOP3.LUT R16, R16, 0x2, RZ, 0xfc, !PT ;  /* 0x0000000210101812 */ /* 0x000fe200078efcff */
[----:B------:R-:W-:Y:S06]  /*19200*/  @P0 BRA `(.L_x_7017) ;  /* 0x0000000400240947 */ /* 0x000fec0003800000 */
[----:B------:R-:W-:Y:S01]  /*19210*/  UMOV UR4, 0xffffffff ;  /* 0xffffffff00047882 */ /* 0x000fe20000000000 */
[----:B------:R-:W-:Y:S02]  /*19220*/  VIADD R0, R18, 0xffffffff ;  /* 0xffffffff12007836 */ /* 0x000fe40000000000 */
[----:B------:R-:W-:Y:S05]  /*19230*/  BRA.DIV UR4, `(.L_x_7018) ;  /* 0x0000002e04e07947 */ /* 0x000fea000b800000 */
[----:B------:R-:W-:-:S13]  /*19240*/  ELECT P6, URZ, PT ;  /* 0x00000000003f782f */ /* 0x000fda00038c0000 */
.L_x_7068:
[----:B------:R-:W-:Y:S05]  /*19250*/  @!P6 BRA `(.L_x_7017) ;  /* 0x000000040010e947 */ /* 0x000fea0003800000 */
[----:B------:R-:W-:Y:S01]  /*19260*/  IMAD.MOV.U32 R17, RZ, RZ, R9 ;  /* 0x000000ffff117224 */ /* 0x000fe200078e0009 */
[----:B------:R-:W-:Y:S06]  /*19270*/  @!P2 BRA `(.L_x_7019) ;  /* 0x000000000044a947 */ /* 0x000fec0003800000 */
[----:B------:R-:W2:Y:S01]  /*19280*/  LDC R7, c[0x0][0x43c] ;  /* 0x00010f00ff077b82 */ /* 0x000ea20000000800 */
[----:B------:R-:W-:Y:S01]  /*19290*/  ULDC.64 UR4, c[0x0][0x428] ;  /* 0x00010a0000047ab9 */ /* 0x000fe20000000a00 */
[----:B--2---:R-:W-:-:S13]  /*192a0*/  ISETP.NE.AND P0, PT, R7, 0x1, PT ;  /* 0x000000010700780c */ /* 0x004fda0003f05270 */
        /* <DEDUP_REMOVED lines=14> */
.L_x_7019:
[----:B--2---:R-:W-:Y:S01]  /*19390*/  IMAD.MOV.U32 R2, RZ, RZ, 0x1 ;  /* 0x00000001ff027424 */ /* 0x004fe200078e00ff */
[----:B------:R-:W-:-:S04]  /*193a0*/  ISETP.NE.AND P1, PT, R8, RZ, PT ;  /* 0x000000ff0800720c */ /* 0x000fc80003f25270 */
[----:B------:R-:W-:-:S04]  /*193b0*/  SHF.L.U32 R2, R2, 0x1f, RZ ;  /* 0x0000001f02027819 */ /* 0x000fc800000006ff */
[----:B------:R-:W2:Y:S02]  /*193c0*/  SYNCS.PHASECHK.TRANS64.TRYWAIT P0, [UR39+0x28880], R2 ;  /* 0x02888002ff0075a7 */ /* 0x000ea40008000167 */
[----:B--2---:R-:W-:Y:S05]  /*193d0*/  @!P0 BRA `(.L_x_7020) ;  /* 0x0000002c00988947 */ /* 0x004fea0003800000 */
.L_x_7069:
[----:B------:R-:W-:Y:S05]  /*193e0*/  @P1 BRA `(.L_x_7021) ;  /* 0x0000000000181947 */ /* 0x000fea0003800000 */
[----:B------:R-:W3:Y:S01]  /*193f0*/  S2R R4, SR_TID.X ;  /* 0x0000000000047919 */ /* 0x000ee20000002100 */
[----:B--2---:R-:W-:-:S04]  /*19400*/  IMAD.MOV.U32 R3, RZ, RZ, 0x6000 ;  /* 0x00006000ff037424 */ /* 0x004fc800078e00ff */
[----:B------:R4:W-:Y:S01]  /*19410*/  SYNCS.ARRIVE.TRANS64 RZ, [UR39+0x28870], R3 ;  /* 0x02887003ffff79a7 */ /* 0x0009e20008000027 */
[----:B---3--:R-:W-:-:S13]  /*19420*/  LOP3.LUT P0, RZ, R4, 0x1f, RZ, 0xc0, !PT ;  /* 0x0000001f04ff7812 */ /* 0x008fda000780c0ff */
[----:B----4-:R-:W-:Y:S05]  /*19430*/  @!P0 BRA `(.L_x_7021) ;  /* 0x0000000000048947 */ /* 0x010fea0003800000 */
[----:B------:R-:W-:Y:S01]  /*19440*/  BPT.TRAP 0x1 ;  /* 0x000000040000795c */ /* 0x000fe20000300000 */
.L_x_7021:
        /* <DEDUP_REMOVED lines=13> */
[----:B------:R-:W4:Y:S02]  /*19520*/  SYNCS.PHASECHK.TRANS64.TRYWAIT P0, [UR39+0x28840], R2 ;  /* 0x02884002ff0075a7 */ /* 0x000f240008000167 */
[----:B---34-:R-:W-:Y:S05]  /*19530*/  @!P0 BRA `(.L_x_7022) ;  /* 0x0000002c00588947 */ /* 0x018fea0003800000 */
.L_x_7070:
[----:B------:R-:W-:Y:S05]  /*19540*/  @P1 BRA `(.L_x_7023) ;  /* 0x0000000000181947 */ /* 0x000fea0003800000 */
[----:B--2---:R-:W2:Y:S01]  /*19550*/  S2R R3, SR_TID.X ;  /* 0x0000000000037919 */ /* 0x004ea20000002100 */
[----:B------:R-:W-:-:S04]  /*19560*/  IMAD.MOV.U32 R2, RZ, RZ, 0x6000 ;  /* 0x00006000ff027424 */ /* 0x000fc800078e00ff */
[----:B------:R3:W-:Y:S01]  /*19570*/  SYNCS.ARRIVE.TRANS64 RZ, [UR39+0x28830], R2 ;  /* 0x02883002ffff79a7 */ /* 0x0007e20008000027 */
[----:B--2---:R-:W-:-:S13]  /*19580*/  LOP3.LUT P0, RZ, R3, 0x1f, RZ, 0xc0, !PT ;  /* 0x0000001f03ff7812 */ /* 0x004fda000780c0ff */
[----:B---3--:R-:W-:Y:S05]  /*19590*/  @!P0 BRA `(.L_x_7023) ;  /* 0x0000000000048947 */ /* 0x008fea0003800000 */
[----:B------:R-:W-:Y:S01]  /*195a0*/  BPT.TRAP 0x1 ;  /* 0x000000040000795c */ /* 0x000fe20000300000 */
.L_x_7023:
        /* <DEDUP_REMOVED lines=8> */
[----:B------:R-:W-:Y:S01]  /*19630*/  UIADD3.X UR5, URZ, UR5, URZ, UP0, !UPT ;  /* 0x000000053f057290 */ /* 0x000fe200087fe43f */
[----:B------:R-:W-:Y:S01]  /*19640*/  UMOV UR6, 0x0 ;  /* 0x0000000000067882 */ /* 0x000fe20000000000 */
[----:B------:R-:W-:Y:S01]  /*19650*/  UMOV UR7, 0x14f00000 ;  /* 0x14f0000000077882 */ /* 0x000fe20000000000 */
[----:B------:R-:W-:Y:S01]  /*19660*/  UMOV UR10, URZ ;  /* 0x0000003f000a7c82 */ /* 0x000fe20008000000 */
[----:B------:R-:W-:-:S05]  /*19670*/  UMOV UR12, UR36 ;  /* 0x00000024000c7c82 */ /* 0x000fca0008000000 */
[----:B------:R3:W-:Y:S02]  /*19680*/  UTMALDG.4D [UR8], [UR4], desc[UR6] ;  /* 0x00000608040075b4 */ /* 0x0007e40008019000 */
[----:B---3--:R-:W-:-:S07]  /*19690*/  @P0 LOP3.LUT R16, R16, 0x2, RZ, 0xfc, !PT ;  /* 0x0000000210100812 */ /* 0x008fce00078efcff */
.L_x_7017:
[----:B------:R-:W-:Y:S05]  /*196a0*/  WARPSYNC.ALL ;  /* 0x0000000000007948 */ /* 0x000fea0003800000 */
[----:B------:R-:W-:Y:S01]  /*196b0*/  UIADD3 UR4, UR39, 0x18400, URZ ;  /* 0x0001840027047890 */ /* 0x000fe2000fffe03f */
[----:B------:R-:W-:Y:S03]  /*196c0*/  BAR.SYNC.DEFER_BLOCKING 0x8, 0x180 ;  /* 0x0206000000007b1d */ /* 0x000fe60000010000 */
[----:B------:R-:W-:-:S06]  /*196d0*/  ULOP3.LUT UP0, URZ, UR4, 0x3ff, URZ, 0xc0, !UPT ;  /* 0x000003ff043f7892 */ /* 0x000fcc000f80c03f */
[----:B------:R-:W-:-:S13]  /*196e0*/  PLOP3.LUT P0, PT, PT, PT, UP0, 0x80, 0x0 ;  /* 0x000000000000781c */ /* 0x000fda0003f0f008 */
[----:B------:R-:W-:Y:S05]  /*196f0*/  @!P0 BRA `(.L_x_7024) ;  /* 0x0000000000408947 */ /* 0x000fea0003800000 */
[----:B--2---:R-:W-:Y:S01]  /*19700*/  MOV R2, 0x0 ;  /* 0x0000000000027802 */ /* 0x004fe20000000f00 */
        /* <DEDUP_REMOVED lines=8> */
[----:B0-----:R-:W-:Y:S02]  /*19790*/  IMAD.U32 R10, RZ, RZ, UR4 ;  /* 0x00000004ff0a7e24 */ /* 0x001fe4000f8e00ff */
[----:B------:R-:W-:Y:S02]  /*197a0*/  IMAD.U32 R11, RZ, RZ, UR5 ;  /* 0x00000005ff0b7e24 */ /* 0x000fe4000f8e00ff */
[----:B------:R-:W-:Y:S02]  /*197b0*/  IMAD.MOV.U32 R8, RZ, RZ, 0x70 ;  /* 0x00000070ff087424 */ /* 0x000fe400078e00ff */
[----:B------:R-:W-:Y:S02]  /*197c0*/  IMAD.MOV.U32 R12, RZ, RZ, 0x1 ;  /* 0x00000001ff0c7424 */ /* 0x000fe400078e00ff */
[----:B------:R-:W-:-:S07]  /*197d0*/  IMAD.MOV.U32 R13, RZ, RZ, RZ ;  /* 0x000000ffff0d7224 */ /* 0x000fce00078e00ff */
[----:B------:R-:W-:-:S07]  /*197e0*/  LEPC R20, `(.L_x_7024) ;  /* 0x000000001014794e */ /* 0x000fce0000000000 */
[----:B--2---:R-:W-:Y:S05]  /*197f0*/  CALL.ABS.NOINC R2 ;  /* 0x0000000002007343 */ /* 0x004fea0003c00000 */
.L_x_7024:
[----:B------:R-:W3:Y:S01]  /*19800*/  S2R R4, SR_CTAID.Z ;  /* 0x0000000000047919 */ /* 0x000ee20000002700 */
[----:B------:R-:W4:Y:S01]  /*19810*/  LDC R8, c[0x0][0x448] ;  /* 0x00011200ff087b82 */ /* 0x000f220000000800 */
[----:B------:R-:W-:Y:S01]  /*19820*/  USHF.R.S32.HI UR4, URZ, 0x1f, UR36 ;  /* 0x0000001f3f047899 */ /* 0x000fe20008011424 */
[----:B------:R-:W0:Y:S01]  /*19830*/  S2R R7, SR_TID.X ;  /* 0x0000000000077919 */ /* 0x000e220000002100 */
[----:B------:R-:W-:Y:S02]  /*19840*/  ULDC.64 UR8, c[0x0][0x2d8] ;  /* 0x0000b60000087ab9 */ /* 0x000fe40000000a00 */
[----:B------:R-:W-:-:S03]  /*19850*/  UIMAD UR6, UR4, UR8, URZ ;  /* 0x00000008040672a4 */ /* 0x000fc6000f8e023f */
[----:B--2---:R-:W2:Y:S01]  /*19860*/  LDC.64 R2, c[0x0][0x2e0] ;  /* 0x0000b800ff027b82 */ /* 0x004ea20000000a00 */
[----:B------:R-:W-:Y:S02]  /*19870*/  UIMAD.WIDE.U32 UR4, UR36, UR8, URZ ;  /* 0x00000008240472a5 */ /* 0x000fe4000f8e003f */
[----:B------:R-:W-:-:S04]  /*19880*/  UIMAD UR6, UR36, UR9, UR6 ;  /* 0x00000009240672a4 */ /* 0x000fc8000f8e0206 */
[----:B------:R-:W-:Y:S01]  /*19890*/  UIADD3 UR5, UR5, UR6, URZ ;  /* 0x0000000605057290 */ /* 0x000fe2000fffe03f */
[----:B----4-:R-:W-:Y:S02]  /*198a0*/  ISETP.NE.AND P0, PT, R8, 0x1, PT ;  /* 0x000000010800780c */ /* 0x010fe40003f05270 */
[----:B---3--:R-:W-:Y:S02]  /*198b0*/  SHF.R.S32.HI R5, RZ, 0x1f, R4 ;  /* 0x0000001fff057819 */ /* 0x008fe40000011404 */
[----:B0-----:R-:W-:-:S03]  /*198c0*/  LOP3.LUT R9, R7, 0x7f, RZ, 0xc0, !PT ;  /* 0x0000007f07097812 */ /* 0x001fc600078ec0ff */
        /* <DEDUP_REMOVED lines=28> */
[----:B------:R-:W-:Y:S01]  /*19a90*/  IMAD.SHL.U32 R2, R7, 0x80, RZ ;  /* 0x0000008007027824 */ /* 0x000fe200078e00ff */
[----:B------:R-:W-:Y:S02]  /*19aa0*/  ULDC UR4, c[0x0][0x2b8] ;  /* 0x0000ae0000047ab9 */ /* 0x000fe40000000800 */
[----:B------:R-:W-:Y:S01]  /*19ab0*/  IADD3.X R5, R3, UR5, R5, P0, !PT ;  /* 0x0000000503057c10 */ /* 0x000fe200087fe405 */
[----:B------:R-:W-:Y:S01]  /*19ac0*/  IMAD.SHL.U32 R3, R7, 0x10, RZ ;  /* 0x0000001007037824 */ /* 0x000fe200078e00ff */
[C---:B------:R-:W-:Y:S02]  /*19ad0*/  LOP3.LUT R2, R19.reuse, 0x380, R2, 0xf8, !PT ;  /* 0x0000038013027812 */ /* 0x040fe400078ef802 */
[----:B------:R-:W-:Y:S01]  /*19ae0*/  ISETP.GE.AND P0, PT, R19, UR4, PT ;  /* 0x0000000413007c0c */ /* 0x000fe2000bf06270 */
[----:B------:R-:W-:Y:S01]  /*19af0*/  UMOV UR4, 0xffffffff ;  /* 0xffffffff00047882 */ /* 0x000fe20000000000 */
[----:B------:R-:W-:-:S04]  /*19b00*/  LOP3.LUT R3, R2, 0x70, R3, 0x78, !PT ;  /* 0x0000007002037812 */ /* 0x000fc800078e7803 */
[----:B------:R-:W-:Y:S01]  /*19b10*/  LOP3.LUT R4, R3, 0x400, R4, 0xf8, !PT ;  /* 0x0000040003047812 */ /* 0x000fe200078ef804 */
[----:B------:R-:W-:Y:S06]  /*19b20*/  BRA.DIV UR4, `(.L_x_7025) ;  /* 0x0000002604f47947 */ /* 0x000fec000b800000 */
[----:B------:R-:W0:Y:S01]  /*19b30*/  SHFL.IDX PT, R7, R0, RZ, 0x181f ;  /* 0x00181fff00077589 */ /* 0x000e2200000e0000 */
[----:B------:R-:W-:Y:S01]  /*19b40*/  ULDC UR4, c[0x0][0x288] ;  /* 0x0000a20000047ab9 */ /* 0x000fe20000000800 */
[----:B------:R-:W-:Y:S01]  /*19b50*/  LEA.HI R2, R9, UR38, RZ, 0x1d ;  /* 0x0000002609027c11 */ /* 0x000fe2000f8fe8ff */
[----:B------:R-:W-:Y:S01]  /*19b60*/  IMAD R3, R8, UR4, RZ ;  /* 0x0000000408037c24 */ /* 0x000fe2000f8e02ff */
[----:B------:R-:W1:Y:S03]  /*19b70*/  SHFL.IDX PT, R6, R5, RZ, 0x181f ;  /* 0x00181fff05067589 */ /* 0x000e6600000e0000 */
[C---:B------:R-:W-:Y:S01]  /*19b80*/  VIADD R10, R2.reuse, 0x10 ;  /* 0x00000010020a7836 */ /* 0x040fe20000000000 */
        /* <DEDUP_REMOVED lines=8> */
[----:B------:R0:W-:Y:S01]  /*19c10*/  @!P1 LDGSTS.E.BYPASS.LTC128B.128 [R8+0x18400], desc[UR42][R6.64], !P0 ;  /* 0x1840000006089fae */ /* 0x0001e2000c101d6a */
[----:B------:R-:W-:Y:S01]  /*19c20*/  ISETP.GE.AND P1, PT, R10, R3, PT ;  /* 0x000000030a00720c */ /* 0x000fe20003f26270 */
[----:B------:R-:W-:Y:S02]  /*19c30*/  VIADD R10, R2, 0x20 ;  /* 0x00000020020a7836 */ /* 0x000fe40000000000 */
[----:B0-----:R-:W0:Y:S10]  /*19c40*/  SHFL.IDX PT, R7, R0, 0x1, 0x181f ;  /* 0x00381f0000077f89 */ /* 0x001e3400000e0000 */
[----:B------:R-:W-:Y:S01]  /*19c50*/  @!P1 VIADD R8, R4, UR39 ;  /* 0x0000002704089c36 */ /* 0x000fe20008000000 */
[----:B------:R-:W1:Y:S01]  /*19c60*/  SHFL.IDX PT, R6, R5, 0x1, 0x181f ;  /* 0x00381f0005067f89 */ /* 0x000e6200000e0000 */
        /* <DEDUP_REMOVED lines=60> */
[----:B--2---:R0:W-:Y:S02]  /*1a030*/  @!P1 LDGSTS.E.BYPASS.LTC128B.128 [R8+0x1b400], desc[UR42][R6.64], !P0 ;  /* 0x1b40000006089fae */ /* 0x0041e4000c101d6a */
.L_x_7087:
[----:B------:R-:W-:Y:S02]  /*1a040*/  VIADD R2, R2, 0x70 ;  /* 0x0000007002027836 */ /* 0x000fe40000000000 */
[----:B------:R-:W-:-:S03]  /*1a050*/  IMAD.MOV.U32 R0, RZ, RZ, 0x1 ;  /* 0x00000001ff007424 */ /* 0x000fc600078e00ff */
[----:B------:R-:W-:Y:S02]  /*1a060*/  ISETP.GE.AND P1, PT, R2, R3, PT ;  /* 0x000000030200720c */ /* 0x000fe40003f26270 */
[----:B------:R-:W-:-:S11]  /*1a070*/  SHF.L.U32 R0, R0, 0x1f, RZ ;  /* 0x0000001f00007819 */ /* 0x000fd600000006ff */
[----:B------:R-:W-:-:S05]  /*1a080*/  @!P1 IADD3 R2, P2, R19, R14, RZ ;  /* 0x0000000e13029210 */ /* 0x000fca0007f5e0ff */
[----:B------:R-:W-:Y:S02]  /*1a090*/  @!P1 IMAD.X R3, RZ, RZ, R5, P2 ;  /* 0x000000ffff039224 */ /* 0x000fe400010e0605 */
[----:B------:R-:W-:-:S05]  /*1a0a0*/  @!P1 VIADD R5, R4, UR39 ;  /* 0x0000002704059c36 */ /* 0x000fca0008000000 */
[----:B------:R-:W-:Y:S01]  /*1a0b0*/  @!PT LDS RZ, [RZ] ;  /* 0x00000000fffff984 */ /* 0x000fe20000000800 */
[----:B------:R-:W-:Y:S01]  /*1a0c0*/  @!PT LDS RZ, [RZ] ;  /* 0x00000000fffff984 */ /* 0x000fe20000000800 */
[----:B------:R-:W-:Y:S01]  /*1a0d0*/  @!PT LDS RZ, [RZ] ;  /* 0x00000000fffff984 */ /* 0x000fe20000000800 */
[----:B------:R1:W-:Y:S01]  /*1a0e0*/  @!P1 LDGSTS.E.BYPASS.LTC128B.128 [R5+0x1bc00], desc[UR42][R2.64], !P0 ;  /* 0x1bc0000002059fae */ /* 0x0003e2000c101d6a */
[----:B------:R-:W-:Y:S01]  /*1a0f0*/  NOP ;  /* 0x0000000000007918 */ /* 0x000fe20000000000 */
[----:B------:R-:W-:Y:S02]  /*1a100*/  SYNCS.ARRIVE.TRANS64.RED.A0T1 RZ, [UR39+0x28800], RZ ;  /* 0x028800ffffff79a7 */ /* 0x000fe40008200427 */
[----:B------:R-:W-:Y:S01]  /*1a110*/  ARRIVES.LDGSTSBAR.64.TRANSCNT [UR39+0x28800] ;  /* 0x02880000ff0079b0 */ /* 0x000fe20008000aa7 */
[----:B------:R-:W-:Y:S01]  /*1a120*/  NOP ;  /* 0x0000000000007918 */ /* 0x000fe20000000000 */
[----:B------:R-:W-:Y:S01]  /*1a130*/  SYNCS.ARRIVE.TRANS64.A1T0 RZ, [UR39+0x28800], RZ ;  /* 0x028800ffffff79a7 */ /* 0x000fe20008100027 */
[----:B------:R-:W-:-:S05]  /*1a140*/  VIADD R19, R18, 0xfffffffe ;  /* 0xfffffffe12137836 */ /* 0x000fca0000000000 */
[----:B------:R-:W-:Y:S01]  /*1a150*/  ISETP.GE.AND P1, PT, R19, UR40, PT ;  /* 0x0000002813007c0c */ /* 0x000fe2000bf26270 */
[----:B------:R-:W2:Y:S02]  /*1a160*/  SYNCS.PHASECHK.TRANS64.TRYWAIT P0, [UR39+0x28820], R0 ;  /* 0x02882000ff0075a7 */ /* 0x000ea40008000167 */
[----:B-12---:R-:W-:Y:S10]  /*1a170*/  @!P0 BRA `(.L_x_7026) ;  /* 0x0000002c00208947 */ /* 0x006ff40003800000 */
.L_x_7088:
[----:B-1----:R-:W-:-:S05]  /*1a180*/  IMAD.MOV.U32 R0, RZ, RZ, 0x1 ;  /* 0x00000001ff007424 */ /* 0x002fca00078e00ff */
[----:B------:R1:W-:Y:S01]  /*1a190*/  STL [R1+0x4], R0 ;  /* 0x0000040001007387 */ /* 0x0003e20000100800 */
[----:B------:R-:W-:Y:S05]  /*1a1a0*/  @!P1 BRA `(.L_x_7027) ;  /* 0x00000010001c9947 */ /* 0x000fea0003800000 */
[----:B------:R-:W2:Y:S01]  /*1a1b0*/  LDL R4, [R1] ;  /* 0x0000000001047983 */ /* 0x000ea20000100800 */
[----:B-1----:R-:W-:Y:S02]  /*1a1c0*/  IMAD.MOV.U32 R0, RZ, RZ, 0x1 ;  /* 0x00000001ff007424 */ /* 0x002fe400078e00ff */
[----:B0-----:R-:W-:Y:S01]  /*1a1d0*/  IMAD.MOV.U32 R6, RZ, RZ, RZ ;  /* 0x000000ffff067224 */ /* 0x001fe200078e00ff */
[----:B------:R-:W0:Y:S02]  /*1a1e0*/  S2R R3, SR_TID.X ;  /* 0x0000000000037919 */ /* 0x000e240000002100 */
[----:B0-----:R-:W-:Y:S01]  /*1a1f0*/  LOP3.LUT P0, RZ, R3, 0x4, RZ, 0xc0, !PT ;  /* 0x0000000403ff7812 */ /* 0x001fe2000780c0ff */
[----:B------:R-:W-:-:S05]  /*1a200*/  IMAD.MOV.U32 R3, RZ, RZ, 0x40 ;  /* 0x00000040ff037424 */ /* 0x000fca00078e00ff */
[----:B------:R-:W-:-:S05]  /*1a210*/  SEL R3, R3, 0xffffffc0, !P0 ;  /* 0xffffffc003037807 */ /* 0x000fca0004000000 */
[----:B--2---:R-:W-:-:S05]  /*1a220*/  IMAD.IADD R2, R3, 0x1, R4 ;  /* 0x0000000103027824 */ /* 0x004fca00078e0204 */
[----:B------:R0:W-:Y:S02]  /*1a230*/  STL [R1+0x14], R2 ;  /* 0x0000140201007387 */ /* 0x0001e40000100800 */
.L_x_7044:
[----:B------:R-:W-:Y:S01]  /*1a240*/  VIADD R21, R6, 0x1 ;  /* 0x0000000106157836 */ /* 0x000fe20000000000 */
[----:B------:R-:W-:Y:S01]  /*1a250*/  LOP3.LUT P1, RZ, R16, 0x2, RZ, 0xc0, !PT ;  /* 0x0000000210ff7812 */ /* 0x000fe2000782c0ff */
[----:B------:R-:W-:Y:S03]  /*1a260*/  BSSY B0, `(.L_x_7028) ;  /* 0x0000066000007945 */ /* 0x000fe60003800000 */
[----:B------:R-:W-:-:S04]  /*1a270*/  ISETP.NE.AND P0, PT, R21, 0x2, PT ;  /* 0x000000021500780c */ /* 0x000fc80003f05270 */
[----:B------:R-:W-:Y:S02]  /*1a280*/  SEL R3, RZ, 0x1, P0 ;  /* 0x00000001ff037807 */ /* 0x000fe40000000000 */
[----:B------:R-:W-:Y:S02]  /*1a290*/  SEL R21, R21, RZ, P0 ;  /* 0x000000ff15157207 */ /* 0x000fe40000000000 */
[----:B-1---5:R-:W-:-:S05]  /*1a2a0*/  LOP3.LUT R9, R0, R3, RZ, 0x3c, !PT ;  /* 0x0000000300097212 */ /* 0x022fca00078e3cff */
[----:B------:R1:W-:Y:S01]  /*1a2b0*/  STL [R1+0x4], R9 ;  /* 0x0000040901007387 */ /* 0x0003e20000100800 */
[----:B------:R-:W-:Y:S05]  /*1a2c0*/  @!P1 BRA `(.L_x_7029) ;  /* 0x00000004007c9947 */ /* 0x000fea0003800000 */
[----:B------:R-:W-:Y:S01]  /*1a2d0*/  LOP3.LUT P1, RZ, R16, 0x1, RZ, 0xc0, !PT ;  /* 0x0000000110ff7812 */ /* 0x000fe2000782c0ff */
[----:B------:R-:W-:-:S12]  /*1a2e0*/  IMAD.MOV.U32 R7, RZ, RZ, R19 ;  /* 0x000000ffff077224 */ /* 0x000fd800078e0013 */
[----:B------:R-:W-:Y:S05]  /*1a2f0*/  @!P1 BRA `(.L_x_7030) ;  /* 0x0000000000509947 */ /* 0x000fea0003800000 */
[----:B------:R-:W2:Y:S01]  /*1a300*/  LDL R8, [R1+0x10] ;  /* 0x0000100001087983 */ /* 0x000ea20000100800 */
[----:B------:R-:W3:Y:S01]  /*1a310*/  LDC R7, c[0x0][0x43c] ;  /* 0x00010f00ff077b82 */ /* 0x000ee20000000800 */
[----:B------:R-:W-:Y:S02]  /*1a320*/  ULDC.64 UR4, c[0x0][0x428] ;  /* 0x00010a0000047ab9 */ /* 0x000fe40000000a00 */
[----:B------:R-:W4:Y:S01]  /*1a330*/  LDL R10, [R1+0x8] ;  /* 0x00000800010a7983 */ /* 0x000f220000100800 */
[----:B---3--:R-:W-:-:S13]  /*1a340*/  ISETP.NE.AND P0, PT, R7, 0x1, PT ;  /* 0x000000010700780c */ /* 0x008fda0003f05270 */
[----:B0-----:R-:W0:Y:S02]  /*1a350*/  @P0 LDC.64 R2, c[0x0][0x440] ;  /* 0x00011000ff020b82 */ /* 0x001e240000000a00 */
        /* <DEDUP_REMOVED lines=8> */
[C---:B----4-:R-:W-:Y:S02]  /*1a3e0*/  IMAD R8, R10.reuse, UR5, R8 ;  /* 0x000000050a087c24 */ /* 0x050fe4000f8e0208 */
[----:B------:R-:W-:-:S04]  /*1a3f0*/  IMAD.WIDE.U32 R2, R10, UR4, R2 ;  /* 0x000000040a027c25 */ /* 0x000fc8000f8e0002 */
[----:B------:R-:W-:Y:S01]  /*1a400*/  IMAD.IADD R8, R8, 0x1, R3 ;  /* 0x0000000108087824 */ /* 0x000fe200078e0203 */
[----:B0-----:R-:W-:-:S04]  /*1a410*/  LEA R4, P0, R2, R4, 0x2 ;  /* 0x0000000402047211 */ /* 0x001fc800078010ff */
[----:B------:R-:W-:-:S05]  /*1a420*/  LEA.HI.X R5, R2, R5, R8, 0x2, P0 ;  /* 0x0000000502057211 */ /* 0x000fca00000f1408 */
[----:B------:R2:W5:Y:S04]  /*1a430*/  LDG.E R17, desc[UR42][R4.64] ;  /* 0x0000002a04117981 */ /* 0x000568000c1e1900 */
.L_x_7030:
[----:B--2---:R-:W-:Y:S01]  /*1a440*/  LEA R4, R21, UR39, 0x3 ;  /* 0x0000002715047c11 */ /* 0x004fe2000f8e18ff */
[----:B0-----:R-:W0:Y:S01]  /*1a450*/  S2R R2, SR_TID.X ;  /* 0x0000000000027919 */ /* 0x001e220000002100 */
[----:B------:R-:W-:-:S04]  /*1a460*/  SHF.L.U32 R3, R9, 0x1f, RZ ;  /* 0x0000001f09037819 */ /* 0x000fc800000006ff */
[----:B------:R-:W2:Y:S01]  /*1a470*/  SYNCS.PHASECHK.TRANS64.TRYWAIT P0, [R4+URZ+0x28880], R3 ;  /* 0x02888003040075a7 */ /* 0x000ea2000800017f */
[----:B0-----:R-:W-:-:S04]  /*1a480*/  LOP3.LUT R2, R2, 0x7f, RZ, 0xc0, !PT ;  /* 0x0000007f02027812 */ /* 0x001fc800078ec0ff */
[----:B------:R-:W-:Y:S01]  /*1a490*/  ISETP.NE.AND P1, PT, R2, RZ, PT ;  /* 0x000000ff0200720c */ /* 0x000fe20003f25270 */
[----:B--2---:R-:W-:-:S12]  /*1a4a0*/  @!P0 BRA `(.L_x_7031) ;  /* 0x00000028006c8947 */ /* 0x004fd80003800000 */
.L_x_7089:
        /* <DEDUP_REMOVED lines=9> */
.L_x_7033:
[----:B------:R-:W-:Y:S05]  /*1a540*/  BSYNC B1 ;  /* 0x0000000000017941 */ /* 0x000fea0003800000 */
.L_x_7032:
        /* <DEDUP_REMOVED lines=16> */
.L_x_7034:
[----:B------:R-:W-:-:S13]  /*1a650*/  @P0 ELECT P2, URZ, PT ;  /* 0x00000000003f082f */ /* 0x000fda0003840000 */
[----:B-----5:R-:W-:Y:S02]  /*1a660*/  @P2 R2UR UR37, R17 ;  /* 0x00000000112522ca */ /* 0x020fe400000e0000 */
[----:B------:R-:W-:-:S11]  /*1a670*/  @P2 PLOP3.LUT P0, PT, P2, PT, PT, 0x8, 0x0 ;  /* 0x000000000000281c */ /* 0x000fd6000170e170 */
[----:B------:R2:W-:Y:S01]  /*1a680*/  UTMALDG.4D [UR32], [UR4], desc[UR6] ;  /* 0x00000620040075b4 */ /* 0x0005e20008019000 */
[----:B------:R-:W-:Y:S01]  /*1a690*/  PLOP3.LUT P2, PT, PT, PT, PT, 0x8, 0x0 ;  /* 0x000000000000781c */ /* 0x000fe20003f4e170 */
[----:B--2---:R-:W-:-:S12]  /*1a6a0*/  @P0 BRA.U.ANY `(.L_x_7034) ;  /* 0xfffffffd00e80947 */ /* 0x004fd8000393ffff */
[----:B------:R-:W2:Y:S02]  /*1a6b0*/  SYNCS.PHASECHK.TRANS64.TRYWAIT P0, [R4+URZ+0x28840], R3 ;  /* 0x02884003040075a7 */ /* 0x000ea4000800017f */
[----:B--2---:R-:W-:Y:S05]  /*1a6c0*/  @!P0 BRA `(.L_x_7035) ;  /* 0x0000002400f88947 */ /* 0x004fea0003800000 */
.L_x_7090:
[----:B------:R-:W-:Y:S01]  /*1a6d0*/  BSSY B1, `(.L_x_7036) ;  /* 0x000000b000017945 */ /* 0x000fe20003800000 */
[----:B------:R-:W-:Y:S02]  /*1a6e0*/  IMAD.MOV.U32 R8, RZ, RZ, 0x0 ;  /* 0x00000000ff087424 */ /* 0x000fe400078e00ff */
[----:B-1----:R-:W-:Y:S01]  /*1a6f0*/  IMAD.MOV.U32 R9, RZ, RZ, 0x14f00000 ;  /* 0x14f00000ff097424 */ /* 0x002fe200078e00ff */
[----:B------:R-:W-:Y:S06]  /*1a700*/  @P1 BRA `(.L_x_7037) ;  /* 0x00000000001c1947 */ /* 0x000fec0003800000 */
[----:B------:R-:W1:Y:S01]  /*1a710*/  S2R R10, SR_TID.X ;  /* 0x00000000000a7919 */ /* 0x000e620000002100 */
[----:B0-2---:R-:W-:-:S04]  /*1a720*/  IMAD.MOV.U32 R3, RZ, RZ, 0x6000 ;  /* 0x00006000ff037424 */ /* 0x005fc800078e00ff */
[----:B------:R3:W-:Y:S01]  /*1a730*/  SYNCS.ARRIVE.TRANS64 RZ, [R4+URZ+0x28830], R3 ;  /* 0x0288300304ff79a7 */ /* 0x0007e2000800003f */
[----:B-1----:R-:W-:-:S04]  /*1a740*/  LOP3.LUT R10, R10, 0x1f, RZ, 0xc0, !PT ;  /* 0x0000001f0a0a7812 */ /* 0x002fc800078ec0ff */
[----:B------:R-:W-:-:S13]  /*1a750*/  ISETP.NE.AND P0, PT, R10, RZ, PT ;  /* 0x000000ff0a00720c */ /* 0x000fda0003f05270 */
[----:B---3--:R-:W-:Y:S05]  /*1a760*/  @!P0 BRA `(.L_x_7037) ;  /* 0x0000000000048947 */ /* 0x008fea0003800000 */
[----:B------:R-:W-:Y:S01]  /*1a770*/  BPT.TRAP 0x1 ;  /* 0x000000040000795c */ /* 0x000fe20000300000 */
.L_x_7037:
[----:B------:R-:W-:Y:S05]  /*1a780*/  BSYNC B1 ;  /* 0x0000000000017941 */ /* 0x000fea0003800000 */
.L_x_7036:
        /* <DEDUP_REMOVED lines=12> */
.L_x_7038:
[----:B------:R-:W-:-:S13]  /*1a850*/  @P0 ELECT P1, URZ, PT ;  /* 0x00000000003f082f */ /* 0x000fda0003820000 */
[----:B------:R-:W-:Y:S01]  /*1a860*/  @P1 R2UR UR13, R17 ;  /* 0x00000000110d12ca */ /* 0x000fe200000e0000 */
[----:B------:R-:W-:Y:S01]  /*1a870*/  UMOV UR12, UR36 ;  /* 0x00000024000c7c82 */ /* 0x000fe20008000000 */
[----:B------:R-:W-:-:S11]  /*1a880*/  @P1 PLOP3.LUT P0, PT, P1, PT, PT, 0x8, 0x0 ;  /* 0x000000000000181c */ /* 0x000fd60000f0e170 */
[----:B------:R3:W-:Y:S01]  /*1a890*/  UTMALDG.4D [UR8], [UR4], desc[UR6] ;  /* 0x00000608040075b4 */ /* 0x0007e20008019000 */
[----:B------:R-:W-:Y:S01]  /*1a8a0*/  PLOP3.LUT P1, PT, PT, PT, PT, 0x8, 0x0 ;  /* 0x000000000000781c */ /* 0x000fe20003f2e170 */
[----:B---3--:R-:W-:-:S12]  /*1a8b0*/  @P0 BRA.U.ANY `(.L_x_7038) ;  /* 0xfffffffd00e40947 */ /* 0x008fd8000393ffff */
.L_x_7029:
[----:B------:R-:W-:Y:S05]  /*1a8c0*/  BSYNC B0 ;  /* 0x0000000000007941 */ /* 0x000fea0003800000 */
.L_x_7028:
[----:B0-----:R-:W-:-:S05]  /*1a8d0*/  IMAD.U32 R2, RZ, RZ, UR41 ;  /* 0x00000029ff027e24 */ /* 0x001fca000f8e00ff */
[----:B------:R-:W-:-:S04]  /*1a8e0*/  LOP3.LUT R2, R2, 0x1, RZ, 0xfc, !PT ;  /* 0x0000000102027812 */ /* 0x000fc800078efcff */
[----:B------:R-:W-:-:S13]  /*1a8f0*/  ISETP.NE.AND P0, PT, R2, 0x3, PT ;  /* 0x000000030200780c */ /* 0x000fda0003f05270 */
[----:B------:R-:W-:Y:S05]  /*1a900*/  @!P0 BRA `(.L_x_7039) ;  /* 0x0000000000048947 */ /* 0x000fea0003800000 */
[----:B------:R-:W-:Y:S01]  /*1a910*/  BPT.TRAP 0x1 ;  /* 0x000000040000795c */ /* 0x000fe20000300000 */
.L_x_7039:
[----:B------:R-:W-:Y:S01]  /*1a920*/  LOP3.LUT R2, R0, 0x1, RZ, 0x3c, !PT ;  /* 0x0000000100027812 */ /* 0x000fe200078e3cff */
[----:B--2---:R-:W-:Y:S01]  /*1a930*/  IMAD.U32 R3, RZ, RZ, UR41 ;  /* 0x00000029ff037e24 */ /* 0x004fe2000f8e00ff */
[----:B------:R-:W-:Y:S02]  /*1a940*/  LEA R20, R6, UR39, 0x3 ;  /* 0x0000002706147c11 */ /* 0x000fe4000f8e18ff */
[----:B------:R-:W-:Y:S02]  /*1a950*/  SHF.L.U32 R2, R2, 0x1f, RZ ;  /* 0x0000001f02027819 */ /* 0x000fe400000006ff */
[----:B------:R-:W-:Y:S02]  /*1a960*/  LOP3.LUT R3, R3, 0x2, RZ, 0xfc, !PT ;  /* 0x0000000203037812 */ /* 0x000fe400078efcff */
[----:B------:R-:W0:Y:S02]  /*1a970*/  SYNCS.PHASECHK.TRANS64.TRYWAIT P0, [R20+URZ+0x28870], R2 ;  /* 0x02887002140075a7 */ /* 0x000e24000800017f */
[----:B------:R-:W-:Y:S01]  /*1a980*/  ISETP.NE.AND P1, PT, R3, 0x3, PT ;  /* 0x000000030300780c */ /* 0x000fe20003f25270 */
[----:B0-----:R-:W-:-:S12]  /*1a990*/  @!P0 BRA `(.L_x_7040) ;  /* 0x0000002400588947 */ /* 0x001fd80003800000 */
.L_x_7091:
[----:B------:R-:W-:Y:S05]  /*1a9a0*/  @!P1 BRA `(.L_x_7041) ;  /* 0x0000000000049947 */ /* 0x000fea0003800000 */
[----:B------:R-:W-:Y:S01]  /*1a9b0*/  BPT.TRAP 0x1 ;  /* 0x000000040000795c */ /* 0x000fe20000300000 */
.L_x_7041:
[----:B0-----:R-:W-:Y:S01]  /*1a9c0*/  SHF.L.U32 R2, R0, 0x1f, RZ ;  /* 0x0000001f00027819 */ /* 0x001fe200000006ff */
[----:B------:R-:W-:-:S03]  /*1a9d0*/  IMAD R0, R6, 0x6000, RZ ;  /* 0x0000600006007824 */ /* 0x000fc600078e02ff */
[----:B------:R-:W0:Y:S02]  /*1a9e0*/  SYNCS.PHASECHK.TRANS64.TRYWAIT P0, [R20+URZ+0x28860], R2 ;  /* 0x02886002140075a7 */ /* 0x000e24000800017f */
[----:B0-----:R-:W-:Y:S05]  /*1a9f0*/  @!P0 BRA `(.L_x_7042) ;  /* 0x0000002400548947 */ /* 0x001fea0003800000 */
.L_x_7092:
[----:B------:R-:W2:Y:S04]  /*1aa00*/  LDL R12, [R1] ;  /* 0x00000000010c7983 */ /* 0x000ea80000100800 */
[----:B------:R-:W3:Y:S04]  /*1aa10*/  LDL R14, [R1+0x14] ;  /* 0x00001400010e7983 */ /* 0x000ee80000100800 */
[----:B------:R-:W4:Y:S01]  /*1aa20*/  LDL R13, [R1+0xc] ;  /* 0x00000c00010d7983 */ /* 0x000f220000100800 */
[----:B------:R-:W-:Y:S05]  /*1aa30*/  WARPSYNC.ALL ;  /* 0x0000000000007948 */ /* 0x000fea0003800000 */
[----:B------:R-:W-:-:S04]  /*1aa40*/  IMAD.U32 R3, RZ, RZ, UR39 ;  /* 0x00000027ff037e24 */ /* 0x000fc8000f8e00ff */
[----:B------:R-:W-:Y:S02]  /*1aa50*/  VIADD R3, R3, 0x400 ;  /* 0x0000040003037836 */ /* 0x000fe40000000000 */
[C---:B0-----:R-:W-:Y:S01]  /*1aa60*/  VIADD R2, R0.reuse, 0x1000 ;  /* 0x0000100000027836 */ /* 0x041fe20000000000 */
[----:B------:R-:W0:Y:S02]  /*1aa70*/  S2R R15, SR_TID.X ;  /* 0x00000000000f7919 */ /* 0x000e240000002100 */
[----:B0-----:R-:W-:Y:S02]  /*1aa80*/  LOP3.LUT P0, RZ, R15, 0x4, RZ, 0xc0, !PT ;  /* 0x000000040fff7812 */ /* 0x001fe4000780c0ff */
[----:B--2---:R-:W-:-:S06]  /*1aa90*/  LOP3.LUT R4, R0, R12, RZ, 0xfc, !PT ;  /* 0x0000000c00047212 */ /* 0x004fcc00078efcff */
[----:B------:R-:W0:Y:S01]  /*1aaa0*/  LDSM.16.MT88.4 R4, [R4+UR39+0xc400] ;  /* 0x00c400270404783b */ /* 0x000e220008004200 */
[----:B---3--:R-:W-:Y:S02]  /*1aab0*/  IADD3 R18, R14, UR39, R0 ;  /* 0x000000270e127c10 */ /* 0x008fe4000fffe000 */
[----:B----4-:R-:W-:Y:S02]  /*1aac0*/  IADD3 R3, R3, R0, R13 ;  /* 0x0000000003037210 */ /* 0x010fe40007ffe00d */
[C-C-:B0-----:R-:W-:Y:S02]  /*1aad0*/  PRMT R8, R4.reuse, 0x6420, R5.reuse ;  /* 0x0000642004087816 */ /* 0x141fe40000000005 */
[----:B-1----:R-:W-:Y:S02]  /*1aae0*/  PRMT R9, R4, 0x7531, R5 ;  /* 0x0000753104097816 */ /* 0x002fe40000000005 */
[C-C-:B------:R-:W-:Y:S02]  /*1aaf0*/  PRMT R10, R6.reuse, 0x6420, R7.reuse ;  /* 0x00006420060a7816 */ /* 0x140fe40000000007 */
[----:B------:R-:W-:-:S02]  /*1ab00*/  PRMT R11, R6, 0x7531, R7 ;  /* 0x00007531060b7816 */ /* 0x000fc40000000007 */
[----:B------:R-:W0:Y:S04]  /*1ab10*/  LDSM.16.MT88.4 R4, [R18+0xc400] ;  /* 0x00c400001204783b */ /* 0x000e280000004200 */
[----:B------:R0:W-:Y:S02]  /*1ab20*/  STSM.16.M88.4 [R3], R8 ;  /* 0x0000000803007844 */ /* 0x0001e40000000200 */
[C-C-:B0-----:R-:W-:Y:S02]  /*1ab30*/  PRMT R8, R4.reuse, 0x6420, R5.reuse ;  /* 0x0000642004087816 */ /* 0x141fe40000000005 */
[----:B------:R-:W-:Y:S02]  /*1ab40*/  PRMT R9, R4, 0x7531, R5 ;  /* 0x0000753104097816 */ /* 0x000fe40000000005 */
[----:B------:R-:W-:-:S02]  /*1ab50*/  PRMT R10, R6, 0x6420, R7 ;  /* 0x00006420060a7816 */ /* 0x000fc40000000007 */
[----:B------:R-:W-:-:S05]  /*1ab60*/  PRMT R11, R6, 0x7531, R7 ;  /* 0x00007531060b7816 */ /* 0x000fca0000000007 */
[----:B------:R0:W-:Y:S02]  /*1ab70*/  STSM.16.M88.4 [R3+0x1000], R8 ;  /* 0x0010000803007844 */ /* 0x0001e40000000200 */
[----:B0-----:R-:W-:-:S05]  /*1ab80*/  IMAD.MOV.U32 R11, RZ, RZ, R12 ;  /* 0x000000ffff0b7224 */ /* 0x001fca00078e000c */
[----:B------:R-:W-:-:S05]  /*1ab90*/  LOP3.LUT R2, R2, R11, RZ, 0xfc, !PT ;  /* 0x0000000b02027212 */ /* 0x000fca00078efcff */
[----:B------:R-:W0:Y:S01]  /*1aba0*/  LDSM.16.MT88.4 R4, [R2+UR39+0xc400] ;  /* 0x00c400270204783b */ /* 0x000e220008004200 */
[----:B------:R-:W-:Y:S02]  /*1abb0*/  IMAD.MOV.U32 R9, RZ, RZ, R13 ;  /* 0x000000ffff097224 */ /* 0x000fe400078e000d */
[----:B------:R-:W-:Y:S02]  /*1abc0*/  IMAD.MOV.U32 R8, RZ, RZ, 0x20 ;  /* 0x00000020ff087424 */ /* 0x000fe400078e00ff */
[----:B------:R-:W-:-:S03]  /*1abd0*/  IMAD.U32 R10, RZ, RZ, UR39 ;  /* 0x00000027ff0a7e24 */ /* 0x000fc6000f8e00ff */
[----:B------:R-:W-:Y:S01]  /*1abe0*/  SEL R8, R8, 0xffffffe0, !P0 ;  /* 0xffffffe008087807 */ /* 0x000fe20004000000 */
[----:B------:R-:W-:Y:S01]  /*1abf0*/  VIADD R10, R10, 0x400 ;  /* 0x000004000a0a7836 */ /* 0x000fe20000000000 */
[C-C-:B0-----:R-:W-:Y:S02]  /*1ac00*/  PRMT R12, R4.reuse, 0x6420, R5.reuse ;  /* 0x00006420040c7816 */ /* 0x141fe40000000005 */
[----:B------:R-:W-:Y:S02]  /*1ac10*/  PRMT R13, R4, 0x7531, R5 ;  /* 0x00007531040d7816 */ /* 0x000fe40000000005 */
[C-C-:B------:R-:W-:Y:S02]  /*1ac20*/  PRMT R14, R6.reuse, 0x6420, R7.reuse ;  /* 0x00006420060e7816 */ /* 0x140fe40000000007 */
[----:B------:R-:W-:Y:S02]  /*1ac30*/  PRMT R15, R6, 0x7531, R7 ;  /* 0x00007531060f7816 */ /* 0x000fe40000000007 */
[----:B------:R-:W0:Y:S01]  /*1ac40*/  LDSM.16.MT88.4 R4, [R18+0xd400] ;  /* 0x00d400001204783b */ /* 0x000e220000004200 */
[----:B------:R-:W-:-:S05]  /*1ac50*/  IADD3 R2, R9, R0, R8 ;  /* 0x0000000009027210 */ /* 0x000fca0007ffe008 */
[----:B------:R-:W-:-:S05]  /*1ac60*/  IMAD.IADD R2, R2, 0x1, R10 ;  /* 0x0000000102027824 */ /* 0x000fca00078e020a */
[----:B------:R1:W-:Y:S02]  /*1ac70*/  STSM.16.M88.4 [R2], R12 ;  /* 0x0000000c02007844 */ /* 0x0003e40000000200 */
[----:B-1----:R-:W-:Y:S01]  /*1ac80*/  IMAD.MOV.U32 R15, RZ, RZ, R11 ;  /* 0x000000ffff0f7224 */ /* 0x002fe200078e000b */
[C-C-:B0-----:R-:W-:Y:S02]  /*1ac90*/  PRMT R8, R4.reuse, 0x6420, R5.reuse ;  /* 0x0000642004087816 */ /* 0x141fe40000000005 */
[----:B------:R-:W-:Y:S02]  /*1aca0*/  PRMT R9, R4, 0x7531, R5 ;  /* 0x0000753104097816 */ /* 0x000fe40000000005 */
[C-C-:B------:R-:W-:Y:S02]  /*1acb0*/  PRMT R10, R6.reuse, 0x6420, R7.reuse ;  /* 0x00006420060a7816 */ /* 0x140fe40000000007 */
[----:B------:R-:W-:Y:S01]  /*1acc0*/  PRMT R11, R6, 0x7531, R7 ;  /* 0x00007531060b7816 */ /* 0x000fe20000000007 */
[----:B------:R-:W-:-:S04]  /*1acd0*/  VIADD R4, R0, 0x2000 ;  /* 0x0000200000047836 */ /* 0x000fc80000000000 */
[----:B------:R0:W-:Y:S02]  /*1ace0*/  STSM.16.M88.4 [R2+0x1000], R8 ;  /* 0x0010000802007844 */ /* 0x0001e40000000200 */
[----:B0-----:R-:W-:-:S05]  /*1acf0*/  IMAD.MOV.U32 R11, RZ, RZ, R15 ;  /* 0x000000ffff0b7224 */ /* 0x001fca00078e000f */
[----:B------:R-:W-:-:S06]  /*1ad00*/  LOP3.LUT R4, R4, R11, RZ, 0xfc, !PT ;  /* 0x0000000b04047212 */ /* 0x000fcc00078efcff */
[----:B------:R-:W0:Y:S02]  /*1ad10*/  LDSM.16.MT88.4 R4, [R4+UR39+0xc400] ;  /* 0x00c400270404783b */ /* 0x000e240008004200 */
[C-C-:B0-----:R-:W-:Y:S02]  /*1ad20*/  PRMT R12, R4.reuse, 0x6420, R5.reuse ;  /* 0x00006420040c7816 */ /* 0x141fe40000000005 */
[----:B------:R-:W-:Y:S02]  /*1ad30*/  PRMT R13, R4, 0x7531, R5 ;  /* 0x00007531040d7816 */ /* 0x000fe40000000005 */
[C-C-:B------:R-:W-:Y:S02]  /*1ad40*/  PRMT R14, R6.reuse, 0x6420, R7.reuse ;  /* 0x00006420060e7816 */ /* 0x140fe40000000007 */
[----:B------:R-:W-:Y:S02]  /*1ad50*/  PRMT R15, R6, 0x7531, R7 ;  /* 0x00007531060f7816 */ /* 0x000fe40000000007 */
[----:B------:R-:W0:Y:S04]  /*1ad60*/  LDSM.16.MT88.4 R4, [R18+0xe400] ;  /* 0x00e400001204783b */ /* 0x000e280000004200 */
[----:B------:R1:W-:Y:S02]  /*1ad70*/  STSM.16.M88.4 [R3+0x2000], R12 ;  /* 0x0020000c03007844 */ /* 0x0003e40000000200 */
[----:B-1----:R-:W-:Y:S01]  /*1ad80*/  IMAD.MOV.U32 R15, RZ, RZ, R11 ;  /* 0x000000ffff0f7224 */ /* 0x002fe200078e000b */
[----:B0-----:R-:W-:-:S02]  /*1ad90*/  PRMT R8, R4, 0x6420, R5 ;  /* 0x0000642004087816 */ /* 0x001fc40000000005 */
        /* <DEDUP_REMOVED lines=23> */
[----:B------:R-:W0:Y:S01]  /*1af10*/  LDSM.16.MT88.4 R4, [R4+UR39+0xc400] ;  /* 0x00c400270404783b */ /* 0x000e220008004200 */
[----:B------:R-:W-:Y:S01]  /*1af20*/  VIADD R0, R0, 0x5000 ;  /* 0x0000500000007836 */ /* 0x000fe20000000000 */
[C-C-:B0-----:R-:W-:Y:S02]  /*1af30*/  PRMT R12, R4.reuse, 0x6420, R5.reuse ;  /* 0x00006420040c7816 */ /* 0x141fe40000000005 */
[----:B------:R-:W-:Y:S02]  /*1af40*/  PRMT R13, R4, 0x7531, R5 ;  /* 0x00007531040d7816 */ /* 0x000fe40000000005 */
[C-C-:B------:R-:W-:Y:S02]  /*1af50*/  PRMT R14, R6.reuse, 0x6420, R7.reuse ;  /* 0x00006420060e7816 */ /* 0x140fe40000000007 */
[----:B------:R-:W-:Y:S02]  /*1af60*/  PRMT R15, R6, 0x7531, R7 ;  /* 0x00007531060f7816 */ /* 0x000fe40000000007 */
[----:B------:R-:W0:Y:S04]  /*1af70*/  LDSM.16.MT88.4 R4, [R18+0x10400] ;  /* 0x010400001204783b */ /* 0x000e280000004200 */
[----:B------:R1:W-:Y:S02]  /*1af80*/  STSM.16.M88.4 [R3+0x4000], R12 ;  /* 0x0040000c03007844 */ /* 0x0003e40000000200 */
[----:B-1----:R-:W-:-:S05]  /*1af90*/  IMAD.MOV.U32 R15, RZ, RZ, R11 ;  /* 0x000000ffff0f7224 */ /* 0x002fca00078e000b */
[----:B------:R-:W-:Y:S02]  /*1afa0*/  LOP3.LUT R0, R0, R15, RZ, 0xfc, !PT ;  /* 0x0000000f00007212 */ /* 0x000fe400078efcff */
[C-C-:B0-----:R-:W-:Y:S02]  /*1afb0*/  PRMT R8, R4.reuse, 0x6420, R5.reuse ;  /* 0x0000642004087816 */ /* 0x141fe40000000005 */
[----:B------:R-:W-:Y:S02]  /*1afc0*/  PRMT R9, R4, 0x7531, R5 ;  /* 0x0000753104097816 */ /* 0x000fe40000000005 */
        /* <DEDUP_REMOVED lines=23> */
.L_x_7043:
[----:B------:R-:W2:Y:S01]  /*1b140*/  S2R R0, SR_TID.X ;  /* 0x0000000000007919 */ /* 0x000ea20000002100 */
[----:B0-----:R0:W-:Y:S01]  /*1b150*/  SYNCS.ARRIVE.TRANS64.A1T0 RZ, [R20+URZ+0x28850], RZ ;  /* 0x028850ff14ff79a7 */ /* 0x0011e2000810003f */
[----:B------:R-:W-:Y:S01]  /*1b160*/  IMAD.MOV.U32 R6, RZ, RZ, R21 ;  /* 0x000000ffff067224 */ /* 0x000fe200078e0015 */
[----:B--2---:R-:W-:Y:S01]  /*1b170*/  LOP3.LUT R0, R0, 0x7f, RZ, 0xc0, !PT ;  /* 0x0000007f00007812 */ /* 0x004fe200078ec0ff */
[----:B------:R-:W-:Y:S03]  /*1b180*/  BAR.SYNC.DEFER_BLOCKING 0x2, 0x80 ;  /* 0x0082000000007b1d */ /* 0x000fe60000010000 */
[----:B------:R-:W-:-:S03]  /*1b190*/  ISETP.NE.AND P0, PT, R0, RZ, PT ;  /* 0x000000ff0000720c */ /* 0x000fc60003f05270 */
[----:B------:R2:W5:Y:S10]  /*1b1a0*/  LDL R0, [R1+0x4] ;  /* 0x0000040001007983 */ /* 0x0005740000100800 */
[----:B0-----:R-:W-:-:S05]  /*1b1b0*/  @!P0 VIADD R20, R20, 0x28880 ;  /* 0x0002888014148836 */ /* 0x001fca0000000000 */
[----:B------:R-:W-:-:S04]  /*1b1c0*/  @!P0 PRMT R20, RZ, 0x654, R20 ;  /* 0x00000654ff148816 */ /* 0x000fc80000000014 */
[----:B------:R2:W-:Y:S01]  /*1b1d0*/  @!P0 SYNCS.ARRIVE.TRANS64.RED.A1T0 RZ, [R20+URZ], RZ ;  /* 0x000000ff14ff89a7 */ /* 0x0005e2000810043f */
[C---:B------:R-:W-:Y:S01]  /*1b1e0*/  ISETP.GT.AND P0, PT, R19.reuse, UR40, PT ;  /* 0x0000002813007c0c */ /* 0x040fe2000bf04270 */
[----:B------:R-:W-:-:S12]  /*1b1f0*/  VIADD R19, R19, 0xffffffff ;  /* 0xffffffff13137836 */ /* 0x000fd80000000000 */
[----:B--2---:R-:W-:Y:S05]  /*1b200*/  @P0 BRA `(.L_x_7044) ;  /* 0xfffffff0000c0947 */ /* 0x004fea000383ffff */
[----:B------:R-:W-:Y:S05]  /*1b210*/  BRA `(.L_x_7045) ;  /* 0x0000000000047947 */ /* 0x000fea0003800000 */
.L_x_7027:
[----:B------:R-:W-:-:S07]  /*1b220*/  IMAD.MOV.U32 R21, RZ, RZ, RZ ;  /* 0x000000ffff157224 */ /* 0x000fce00078e00ff */
.L_x_7045:
[----:B------:R-:W-:-:S04]  /*1b230*/  ULOP3.LUT UR4, UR41, 0x1, URZ, 0xfc, !UPT ;  /* 0x0000000129047892 */ /* 0x000fc8000f8efc3f */
[----:B------:R-:W-:-:S06]  /*1b240*/  UISETP.NE.AND UP0, UPT, UR4, 0x3, UPT ;  /* 0x000000030400788c */ /* 0x000fcc000bf05270 */
[----:B------:R-:W-:-:S13]  /*1b250*/  PLOP3.LUT P0, PT, PT, PT, UP0, 0x80, 0x0 ;  /* 0x000000000000781c */ /* 0x000fda0003f0f008 */
[----:B------:R-:W-:Y:S05]  /*1b260*/  @!P0 BRA `(.L_x_7046) ;  /* 0x0000000000048947 */ /* 0x000fea0003800000 */
[----:B------:R-:W-:Y:S01]  /*1b270*/  BPT.TRAP 0x1 ;  /* 0x000000040000795c */ /* 0x000fe20000300000 */
.L_x_7046:
[----:B-1---5:R-:W2:Y:S01]  /*1b280*/  LDL R0, [R1+0x4] ;  /* 0x0000040001007983 */ /* 0x022ea20000100800 */
[----:B------:R-:W-:Y:S01]  /*1b290*/  LEA R17, R21, UR39, 0x3 ;  /* 0x0000002715117c11 */ /* 0x000fe2000f8e18ff */
[----:B------:R-:W-:Y:S01]  /*1b2a0*/  BSSY B0, `(.L_x_7047) ;  /* 0x0000005000007945 */ /* 0x000fe20003800000 */
[----:B--2---:R-:W-:-:S04]  /*1b2b0*/  LOP3.LUT R0, R0, 0x1, RZ, 0x3c, !PT ;  /* 0x0000000100007812 */ /* 0x004fc800078e3cff */
[----:B------:R-:W-:-:S04]  /*1b2c0*/  SHF.L.U32 R0, R0, 0x1f, RZ ;  /* 0x0000001f00007819 */ /* 0x000fc800000006ff */
[----:B------:R-:W1:Y:S02]  /*1b2d0*/  SYNCS.PHASECHK.TRANS64.TRYWAIT P0, [R17+URZ+0x28870], R0 ;  /* 0x02887000110075a7 */ /* 0x000e64000800017f */
[----:B-1----:R-:W-:Y:S05]  /*1b2e0*/  @!P0 BRA `(.L_x_7048) ;  /* 0x0000001c002c8947 */ /* 0x002fea0003800000 */
.L_x_7093:
[----:B------:R-:W-:Y:S05]  /*1b2f0*/  BSYNC B0 ;  /* 0x0000000000007941 */ /* 0x000fea0003800000 */
.L_x_7047:
[----:B------:R-:W-:-:S06]  /*1b300*/  ULOP3.LUT UR4, UR41, 0x2, URZ, 0xfc, !UPT ;  /* 0x0000000229047892 */ /* 0x000fcc000f8efc3f */
[----:B-1----:R-:W-:-:S05]  /*1b310*/  IMAD.U32 R0, RZ, RZ, UR4 ;  /* 0x00000004ff007e24 */ /* 0x002fca000f8e00ff */
[----:B------:R-:W-:-:S13]  /*1b320*/  ISETP.NE.AND P1, PT, R0, 0x3, PT ;  /* 0x000000030000780c */ /* 0x000fda0003f25270 */
[----:B------:R-:W-:Y:S05]  /*1b330*/  @!P1 BRA `(.L_x_7049) ;  /* 0x0000000000049947 */ /* 0x000fea0003800000 */
[----:B------:R-:W-:Y:S01]  /*1b340*/  BPT.TRAP 0x1 ;  /* 0x000000040000795c */ /* 0x000fe20000300000 */
.L_x_7049:
[----:B------:R-:W2:Y:S04]  /*1b350*/  LDL R2, [R1+0x4] ;  /* 0x0000040001027983 */ /* 0x000ea80000100800 */
[----:B------:R-:W3:Y:S01]  /*1b360*/  LDL.LU R0, [R1] ;  /* 0x0000000001007983 */ /* 0x000ee20000300800 */
[----:B--2---:R-:W-:Y:S01]  /*1b370*/  SHF.L.U32 R4, R2, 0x1f, RZ ;  /* 0x0000001f02047819 */ /* 0x004fe200000006ff */
[----:B------:R-:W-:-:S03]  /*1b380*/  IMAD R2, R21, 0x6000, RZ ;  /* 0x0000600015027824 */ /* 0x000fc600078e02ff */
[----:B------:R-:W1:Y:S02]  /*1b390*/  SYNCS.PHASECHK.TRANS64.TRYWAIT P0, [R17+URZ+0x28860], R4 ;  /* 0x02886004110075a7 */ /* 0x000e64000800017f */
[----:B---3--:R-:W-:Y:S01]  /*1b3a0*/  LOP3.LUT R0, R2, R0, RZ, 0xfc, !PT ;  /* 0x0000000002007212 */ /* 0x008fe200078efcff */
[----:B-1----:R-:W-:Y:S06]  /*1b3b0*/  @!P0 BRA `(.L_x_7050) ;  /* 0x0000001c000c8947 */ /* 0x002fec0003800000 */
.L_x_7094:
[----:B------:R-:W2:Y:S01]  /*1b3c0*/  S2R R3, SR_TID.X ;  /* 0x0000000000037919 */ /* 0x000ea20000002100 */
[----:B------:R-:W-:Y:S01]  /*1b3d0*/  IMAD.MOV.U32 R5, RZ, RZ, 0x40 ;  /* 0x00000040ff057424 */ /* 0x000fe200078e00ff */
[----:B--2---:R-:W-:Y:S02]  /*1b3e0*/  LOP3.LUT P0, RZ, R3, 0x4, RZ, 0xc0, !PT ;  /* 0x0000000403ff7812 */ /* 0x004fe4000780c0ff */
[----:B------:R-:W2:Y:S01]  /*1b3f0*/  LDL.LU R3, [R1+0xc] ;  /* 0x00000c0001037983 */ /* 0x000ea20000300800 */
[----:B------:R-:W-:Y:S01]  /*1b400*/  VIADD R16, R0, UR39 ;  /* 0x0000002700107c36 */ /* 0x000fe20008000000 */
[----:B------:R-:W-:Y:S01]  /*1b410*/  SEL R5, R5, 0xffffffc0, !P0 ;  /* 0xffffffc005057807 */ /* 0x000fe20004000000 */
[----:B------:R-:W-:Y:S05]  /*1b420*/  WARPSYNC.ALL ;  /* 0x0000000000007948 */ /* 0x000fea0003800000 */
[----:B------:R-:W-:Y:S01]  /*1b430*/  IMAD.IADD R16, R5, 0x1, R16 ;  /* 0x0000000105107824 */ /* 0x000fe200078e0210 */
[----:B0-----:R-:W0:Y:S04]  /*1b440*/  LDSM.16.MT88.4 R8, [R0+UR39+0xc400] ;  /* 0x00c400270008783b */ /* 0x001e280008004200 */
[----:B-1----:R-:W1:Y:S01]  /*1b450*/  LDSM.16.MT88.4 R4, [R16+0xc400] ;  /* 0x00c400001004783b */ /* 0x002e620000004200 */
[----:B0-----:R-:W-:-:S02]  /*1b460*/  PRMT R12, R8, 0x6420, R9 ;  /* 0x00006420080c7816 */ /* 0x001fc40000000009 */
[----:B------:R-:W-:Y:S02]  /*1b470*/  PRMT R13, R8, 0x7531, R9 ;  /* 0x00007531080d7816 */ /* 0x000fe40000000009 */
[C-C-:B------:R-:W-:Y:S02]  /*1b480*/  PRMT R14, R10.reuse, 0x6420, R11.reuse ;  /* 0x000064200a0e7816 */ /* 0x140fe4000000000b */
[----:B------:R-:W-:Y:S02]  /*1b490*/  PRMT R15, R10, 0x7531, R11 ;  /* 0x000075310a0f7816 */ /* 0x000fe4000000000b */
[C-C-:B-1----:R-:W-:Y:S02]  /*1b4a0*/  PRMT R8, R4.reuse, 0x6420, R5.reuse ;  /* 0x0000642004087816 */ /* 0x142fe40000000005 */
[----:B------:R-:W-:Y:S02]  /*1b4b0*/  PRMT R9, R4, 0x7531, R5 ;  /* 0x0000753104097816 */ /* 0x000fe40000000005 */
[----:B------:R-:W-:-:S02]  /*1b4c0*/  PRMT R10, R6, 0x6420, R7 ;  /* 0x00006420060a7816 */ /* 0x000fc40000000007 */
[----:B------:R-:W-:Y:S02]  /*1b4d0*/  PRMT R11, R6, 0x7531, R7 ;  /* 0x00007531060b7816 */ /* 0x000fe40000000007 */
[----:B--2---:R-:W-:Y:S02]  /*1b4e0*/  IADD3 R2, R2, UR39, R3 ;  /* 0x0000002702027c10 */ /* 0x004fe4000fffe003 */
[----:B------:R-:W0:Y:S03]  /*1b4f0*/  S2R R3, SR_TID.X ;  /* 0x0000000000037919 */ /* 0x000e260000002100 */
[----:B------:R-:W-:Y:S04]  /*1b500*/  STSM.16.M88.4 [R2+0x400], R12 ;  /* 0x0004000c02007844 */ /* 0x000fe80000000200 */
[----:B------:R-:W-:Y:S04]  /*1b510*/  STSM.16.M88.4 [R2+0x1400], R8 ;  /* 0x0014000802007844 */ /* 0x000fe80000000200 */
[----:B------:R-:W1:Y:S04]  /*1b520*/  LDSM.16.MT88.4 R8, [R0+UR39+0xd400] ;  /* 0x00d400270008783b */ /* 0x000e680008004200 */
[----:B------:R-:W2:Y:S01]  /*1b530*/  LDSM.16.MT88.4 R4, [R16+0xd400] ;  /* 0x00d400001004783b */ /* 0x000ea20000004200 */
[----:B0-----:R-:W-:Y:S01]  /*1b540*/  LOP3.LUT P0, RZ, R3, 0x4, RZ, 0xc0, !PT ;  /* 0x0000000403ff7812 */ /* 0x001fe2000780c0ff */
[----:B------:R-:W-:-:S05]  /*1b550*/  IMAD.MOV.U32 R3, RZ, RZ, 0x20 ;  /* 0x00000020ff037424 */ /* 0x000fca00078e00ff */
[----:B------:R-:W-:-:S04]  /*1b560*/  SEL R3, R3, 0xffffffe0, !P0 ;  /* 0xffffffe003037807 */ /* 0x000fc80004000000 */
[----:B------:R-:W-:Y:S02]  /*1b570*/  IADD3 R3, R3, 0x400, R2 ;  /* 0x0000040003037810 */ /* 0x000fe40007ffe002 */
[C-C-:B-1----:R-:W-:Y:S02]  /*1b580*/  PRMT R12, R8.reuse, 0x6420, R9.reuse ;  /* 0x00006420080c7816 */ /* 0x142fe40000000009 */
[----:B------:R-:W-:Y:S02]  /*1b590*/  PRMT R13, R8, 0x7531, R9 ;  /* 0x00007531080d7816 */ /* 0x000fe40000000009 */
[C-C-:B------:R-:W-:Y:S02]  /*1b5a0*/  PRMT R14, R10.reuse, 0x6420, R11.reuse ;  /* 0x000064200a0e7816 */ /* 0x140fe4000000000b */
[----:B------:R-:W-:Y:S02]  /*1b5b0*/  PRMT R15, R10, 0x7531, R11 ;  /* 0x000075310a0f7816 */ /* 0x000fe4000000000b */
[----:B--2---:R-:W-:-:S02]  /*1b5c0*/  PRMT R8, R4, 0x6420, R5 ;  /* 0x0000642004087816 */ /* 0x004fc40000000005 */
[----:B------:R-:W-:Y:S02]  /*1b5d0*/  PRMT R9, R4, 0x7531, R5 ;  /* 0x0000753104097816 */ /* 0x000fe40000000005 */
[C-C-:B------:R-:W-:Y:S02]  /*1b5e0*/  PRMT R10, R6.reuse, 0x6420, R7.reuse ;  /* 0x00006420060a7816 */ /* 0x140fe40000000007 */
[----:B------:R-:W-:Y:S01]  /*1b5f0*/  PRMT R11, R6, 0x7531, R7 ;  /* 0x00007531060b7816 */ /* 0x000fe20000000007 */
[----:B------:R-:W-:Y:S04]  /*1b600*/  STSM.16.M88.4 [R3], R12 ;  /* 0x0000000c03007844 */ /* 0x000fe80000000200 */
[----:B------:R-:W-:Y:S04]  /*1b610*/  STSM.16.M88.4 [R3+0x1000], R8 ;  /* 0x0010000803007844 */ /* 0x000fe80000000200 */
[----:B------:R-:W0:Y:S04]  /*1b620*/  LDSM.16.MT88.4 R8, [R0+UR39+0xe400] ;  /* 0x00e400270008783b */ /* 0x000e280008004200 */
[----:B------:R-:W1:Y:S01]  /*1b630*/  LDSM.16.MT88.4 R4, [R16+0xe400] ;  /* 0x00e400001004783b */ /* 0x000e620000004200 */
[----:B0-----:R-:W-:-:S02]  /*1b640*/  PRMT R12, R8, 0x6420, R9 ;  /* 0x00006420080c7816 */ /* 0x001fc40000000009 */
[----:B------:R-:W-:Y:S02]  /*1b650*/  PRMT R13, R8, 0x7531, R9 ;  /* 0x00007531080d7816 */ /* 0x000fe40000000009 */
[C-C-:B------:R-:W-:Y:S02]  /*1b660*/  PRMT R14, R10.reuse, 0x6420, R11.reuse ;  /* 0x000064200a0e7816 */ /* 0x140fe4000000000b */
[----:B------:R-:W-:Y:S02]  /*1b670*/  PRMT R15, R10, 0x7531, R11 ;  /* 0x000075310a0f7816 */ /* 0x000fe4000000000b */
[C-C-:B-1----:R-:W-:Y:S02]  /*1b680*/  PRMT R8, R4.reuse, 0x6420, R5.reuse ;  /* 0x0000642004087816 */ /* 0x142fe40000000005 */
[----:B------:R-:W-:Y:S02]  /*1b690*/  PRMT R9, R4, 0x7531, R5 ;  /* 0x0000753104097816 */ /* 0x000fe40000000005 */
[----:B------:R-:W-:-:S02]  /*1b6a0*/  PRMT R10, R6, 0x6420, R7 ;  /* 0x00006420060a7816 */ /* 0x000fc40000000007 */
[----:B------:R-:W-:Y:S01]  /*1b6b0*/  PRMT R11, R6, 0x7531, R7 ;  /* 0x00007531060b7816 */ /* 0x000fe20000000007 */
[----:B------:R-:W-:Y:S04]  /*1b6c0*/  STSM.16.M88.4 [R2+0x2400], R12 ;  /* 0x0024000c02007844 */ /* 0x000fe80000000200 */
        /* <DEDUP_REMOVED lines=45> */
.L_x_7051:
[----:B0-----:R-:W2:Y:S01]  /*1b9a0*/  LDL.LU R3, [R1+0x4] ;  /* 0x0000040001037983 */ /* 0x001ea20000300800 */
[----:B-1----:R-:W-:Y:S01]  /*1b9b0*/  SYNCS.ARRIVE.TRANS64.A1T0 RZ, [R17+URZ+0x28850], RZ ;  /* 0x028850ff11ff79a7 */ /* 0x002fe2000810003f */
[----:B------:R-:W0:Y:S02]  /*1b9c0*/  S2R R0, SR_TID.X ;  /* 0x0000000000007919 */ /* 0x000e240000002100 */
        /* <DEDUP_REMOVED lines=10> */
[----:B--2---:R-:W-:Y:S01]  /*1ba70*/  LOP3.LUT R2, R3, R2, RZ, 0x3c, !PT ;  /* 0x0000000203027212 */ /* 0x004fe200078e3cff */
[----:B------:R-:W-:-:S07]  /*1ba80*/  IMAD.MOV.U32 R3, RZ, RZ, RZ ;  /* 0x000000ffff037224 */ /* 0x000fce00078e00ff */
.L_x_7004:
[----:B------:R-:W0:Y:S01]  /*1ba90*/  S2R R5, SR_CgaCtaId ;  /* 0x0000000000057919 */ /* 0x000e220000008800 */
[----:B------:R-:W-:Y:S02]  /*1baa0*/  MOV R4, 0x400 ;  /* 0x0000040000047802 */ /* 0x000fe40000000f00 */
[----:B------:R-:W-:Y:S02]  /*1bab0*/  SHF.L.U32 R3, R3, 0x1f, RZ ;  /* 0x0000001f03037819 */ /* 0x000fe400000006ff */
[----:B0-----:R-:W-:-:S04]  /*1bac0*/  LEA R6, R5, R4, 0x18 ;  /* 0x0000000405067211 */ /* 0x001fc800078ec0ff */
[----:B------:R-:W0:Y:S02]  /*1bad0*/  SYNCS.PHASECHK.TRANS64.TRYWAIT P0, [R6+URZ+0x28820], R3 ;  /* 0x02882003060075a7 */ /* 0x000e24000800017f */
[----:B0-----:R-:W-:Y:S05]  /*1bae0*/  @!P0 BRA `(.L_x_7052) ;  /* 0x0000001400548947 */ /* 0x001fea0003800000 */
.L_x_7095:
        /* <DEDUP_REMOVED lines=13> */
.L_x_7053:
[----:B------:R-:W-:Y:S01]  /*1bbc0*/  VIADD R8, R6, 0x28840 ;  /* 0x0002884006087836 */ /* 0x000fe20000000000 */
        /* <DEDUP_REMOVED lines=11> */
.L_x_7096:
[----:B------:R-:W1:Y:S02]  /*1bc80*/  SYNCS.PHASECHK.TRANS64.TRYWAIT P1, [R5+URZ], R2 ;  /* 0x00000002050075a7 */ /* 0x000e64000802017f */
[----:B-1----:R-:W-:Y:S05]  /*1bc90*/  @!P1 BRA `(.L_x_7055) ;  /* 0x0000001400109947 */ /* 0x002fea0003800000 */
.L_x_7097:
[----:B------:R-:W-:Y:S05]  /*1bca0*/  @!P0 BRA `(.L_x_7056) ;  /* 0x0000000000048947 */ /* 0x000fea0003800000 */
[----:B------:R-:W-:Y:S01]  /*1bcb0*/  BPT.TRAP 0x1 ;  /* 0x000000040000795c */ /* 0x000fe20000300000 */
.L_x_7056:
[----:B-1----:R-:W-:-:S04]  /*1bcc0*/  IMAD R5, R0, 0x8, R6 ;  /* 0x0000000800057824 */ /* 0x002fc800078e0206 */
[----:B------:R-:W1:Y:S02]  /*1bcd0*/  SYNCS.PHASECHK.TRANS64.TRYWAIT P1, [R5+URZ+0x28860], R4 ;  /* 0x02886004050075a7 */ /* 0x000e64000802017f */
[----:B-1----:R-:W-:Y:S05]  /*1bce0*/  @!P1 BRA `(.L_x_7057) ;  /* 0x0000001400109947 */ /* 0x002fea0003800000 */
.L_x_7098:
[----:B------:R-:W-:Y:S05]  /*1bcf0*/  @!P0 BRA `(.L_x_7058) ;  /* 0x0000000000048947 */ /* 0x000fea0003800000 */
[----:B------:R-:W-:Y:S01]  /*1bd00*/  BPT.TRAP 0x1 ;  /* 0x000000040000795c */ /* 0x000fe20000300000 */
.L_x_7058:
[----:B------:R-:W-:-:S04]  /*1bd10*/  IMAD R3, R3, 0x8, R6 ;  /* 0x0000000803037824 */ /* 0x000fc800078e0206 */
[----:B------:R-:W2:Y:S02]  /*1bd20*/  SYNCS.PHASECHK.TRANS64.TRYWAIT P1, [R3+URZ+0x28860], R2 ;  /* 0x02886002030075a7 */ /* 0x000ea4000802017f */
[----:B--2---:R-:W-:Y:S05]  /*1bd30*/  @!P1 BRA `(.L_x_7059) ;  /* 0x0000001400109947 */ /* 0x004fea0003800000 */
.L_x_7099:
[----:B------:R-:W-:Y:S05]  /*1bd40*/  @!P0 BRA `(.L_x_7060) ;  /* 0x0000000000048947 */ /* 0x000fea0003800000 */
[----:B------:R-:W-:Y:S01]  /*1bd50*/  BPT.TRAP 0x1 ;  /* 0x000000040000795c */ /* 0x000fe20000300000 */
.L_x_7060:
[----:B------:R-:W3:Y:S02]  /*1bd60*/  SYNCS.PHASECHK.TRANS64.TRYWAIT P0, [R5+URZ+0x28880], R4 ;  /* 0x02888004050075a7 */ /* 0x000ee4000800017f */
[----:B---3--:R-:W-:Y:S05]  /*1bd70*/  @!P0 BRA `(.L_x_7061) ;  /* 0x0000001400148947 */ /* 0x008fea0003800000 */
.L_x_7062:
[----:B----4-:R4:W0:Y:S02]  /*1bd80*/  SYNCS.PHASECHK.TRANS64.TRYWAIT P0, [R3+URZ+0x28880], R2 ;  /* 0x02888002030075a7 */ /* 0x010824000800017f */
[----:B0-----:R-:W-:Y:S05]  /*1bd90*/  @!P0 NANOSLEEP.SYNCS 0x989680 ;  /* 0x009896800000895d */ /* 0x001fea0003900000 */
[----:B------:R-:W0:Y:S02]  /*1bda0*/  @!P0 SYNCS.PHASECHK.TRANS64 P0, [R3+URZ+0x28880], R2 ;  /* 0x02888002030085a7 */ /* 0x000e24000800007f */
[----:B0-----:R-:W-:Y:S05]  /*1bdb0*/  @!P0 BRA `(.L_x_7062) ;  /* 0xfffffffc00f08947 */ /* 0x001fea000383ffff */
.L_x_6916:
[----:B------:R-:W-:Y:S05]  /*1bdc0*/  BSYNC B6 ;  /* 0x0000000000067941 */ /* 0x000fea0003800000 */
.L_x_6913:
[----:B------:R-:W-:Y:S05]  /*1bdd0*/  EXIT ;  /* 0x000000000000794d */ /* 0x000fea0003800000 */
.L_x_6926:
[----:B0-----:R-:W-:-:S04]  /*1bde0*/  IMAD.U32 R3, RZ, RZ, UR44 ;  /* 0x0000002cff037e24 */ /* 0x001fc8000f8e00ff */
[----:B------:R0:W1:Y:S03]  /*1bdf0*/  SYNCS.PHASECHK.TRANS64.TRYWAIT P0, [R3+URZ+0x28800], R8 ;  /* 0x02880008030075a7 */ /* 0x000066000800017f */
[----:B-1----:R-:W-:Y:S05]  /*1be00*/  @!P0 NANOSLEEP.SYNCS 0x989680 ;  /* 0x009896800000895d */ /* 0x002fea0003900000 */
[----:B------:R-:W1:Y:S02]  /*1be10*/  @!P0 SYNCS.PHASECHK.TRANS64 P0, [R3+URZ+0x28800], R8 ;  /* 0x02880008030085a7 */ /* 0x000e64000800007f */
[----:B-1----:R-:W-:Y:S05]  /*1be20*/  @!P0 BRA `(.L_x_6926) ;  /* 0xfffffffc00ec8947 */ /* 0x002fea000383ffff */
[----:B------:R-:W-:Y:S05]  /*1be30*/  BRA `(.L_x_7063) ;  /* 0xfffffe5c00187947 */ /* 0x000fea000383ffff */
.L_x_6930:
[----:B0-----:R-:W-:-:S04]  /*1be40*/  IMAD.U32 R3, RZ, RZ, UR44 ;  /* 0x0000002cff037e24 */ /* 0x001fc8000f8e00ff */
[----:B------:R0:W2:Y:S03]  /*1be50*/  SYNCS.PHASECHK.TRANS64.TRYWAIT P2, [R3+URZ+0x28830], R8 ;  /* 0x02883008030075a7 */ /* 0x0000a6000804017f */
[----:B--2---:R-:W-:Y:S05]  /*1be60*/  @!P2 NANOSLEEP.SYNCS 0x989680 ;  /* 0x009896800000a95d */ /* 0x004fea0003900000 */
[----:B------:R-:W2:Y:S02]  /*1be70*/  @!P2 SYNCS.PHASECHK.TRANS64 P2, [R3+URZ+0x28830], R8 ;  /* 0x028830080300a5a7 */ /* 0x000ea4000804007f */
[----:B--2---:R-:W-:Y:S05]  /*1be80*/  @!P2 BRA `(.L_x_6930) ;  /* 0xfffffffc00eca947 */ /* 0x004fea000383ffff */
[----:B------:R-:W-:Y:S05]  /*1be90*/  BRA `(.L_x_6929) ;  /* 0xfffffe5c00407947 */ /* 0x000fea000383ffff */
.L_x_6946:
[----:B-1----:R-:W-:-:S04]  /*1bea0*/  IMAD.U32 R13, RZ, RZ, UR8 ;  /* 0x00000008ff0d7e24 */ /* 0x002fc8000f8e00ff */
[----:B------:R1:W2:Y:S03]  /*1beb0*/  SYNCS.PHASECHK.TRANS64.TRYWAIT P2, [R13+URZ+0x28830], R12 ;  /* 0x0288300c0d0075a7 */ /* 0x0002a6000804017f */
[----:B--2---:R-:W-:Y:S05]  /*1bec0*/  @!P2 NANOSLEEP.SYNCS 0x989680 ;  /* 0x009896800000a95d */ /* 0x004fea0003900000 */
[----:B------:R-:W2:Y:S02]  /*1bed0*/  @!P2 SYNCS.PHASECHK.TRANS64 P2, [R13+URZ+0x28830], R12 ;  /* 0x0288300c0d00a5a7 */ /* 0x000ea4000804007f */
[----:B--2---:R-:W-:Y:S05]  /*1bee0*/  @!P2 BRA `(.L_x_6946) ;  /* 0xfffffffc00eca947 */ /* 0x004fea000383ffff */
[----:B------:R-:W-:Y:S05]  /*1bef0*/  BRA `(.L_x_6943) ;  /* 0xfffffeac00f07947 */ /* 0x000fea000383ffff */
.L_x_6950:
[----:B-1----:R-:W-:-:S04]  /*1bf00*/  IMAD.U32 R13, RZ, RZ, UR8 ;  /* 0x00000008ff0d7e24 */ /* 0x002fc8000f8e00ff */
[----:B------:R1:W2:Y:S03]  /*1bf10*/  SYNCS.PHASECHK.TRANS64.TRYWAIT P2, [R13+URZ+0x28850], R12 ;  /* 0x0288500c0d0075a7 */ /* 0x0002a6000804017f */
[----:B--2---:R-:W-:Y:S05]  /*1bf20*/  @!P2 NANOSLEEP.SYNCS 0x989680 ;  /* 0x009896800000a95d */ /* 0x004fea0003900000 */
[----:B------:R-:W2:Y:S02]  /*1bf30*/  @!P2 SYNCS.PHASECHK.TRANS64 P2, [R13+URZ+0x28850], R12 ;  /* 0x0288500c0d00a5a7 */ /* 0x000ea4000804007f */
[----:B--2---:R-:W-:Y:S05]  /*1bf40*/  @!P2 BRA `(.L_x_6950) ;  /* 0xfffffffc00eca947 */ /* 0x004fea000383ffff */
[----:B------:R-:W-:Y:S05]  /*1bf50*/  BRA `(.L_x_6947) ;  /* 0xfffffeb000687947 */ /* 0x000fea000383ffff */
.L_x_6968:
[----:B-1----:R-:W-:-:S04]  /*1bf60*/  IMAD.U32 R11, RZ, RZ, UR8 ;  /* 0x00000008ff0b7e24 */ /* 0x002fc8000f8e00ff */
[----:B------:R1:W2:Y:S03]  /*1bf70*/  SYNCS.PHASECHK.TRANS64.TRYWAIT P2, [R11+URZ+0x28830], R10 ;  /* 0x0288300a0b0075a7 */ /* 0x0002a6000804017f */
[----:B--2---:R-:W-:Y:S05]  /*1bf80*/  @!P2 NANOSLEEP.SYNCS 0x989680 ;  /* 0x009896800000a95d */ /* 0x004fea0003900000 */
[----:B------:R-:W2:Y:S02]  /*1bf90*/  @!P2 SYNCS.PHASECHK.TRANS64 P2, [R11+URZ+0x28830], R10 ;  /* 0x0288300a0b00a5a7 */ /* 0x000ea4000804007f */
[----:B--2---:R-:W-:Y:S05]  /*1bfa0*/  @!P2 BRA `(.L_x_6968) ;  /* 0xfffffffc00eca947 */ /* 0x004fea000383ffff */
[----:B------:R-:W-:Y:S05]  /*1bfb0*/  BRA `(.L_x_6965) ;  /* 0xffffff0400c87947 */ /* 0x000fea000383ffff */
.L_x_6972:
[----:B-1----:R-:W-:-:S04]  /*1bfc0*/  IMAD.U32 R11, RZ, RZ, UR8 ;  /* 0x00000008ff0b7e24 */ /* 0x002fc8000f8e00ff */
[----:B------:R1:W2:Y:S03]  /*1bfd0*/  SYNCS.PHASECHK.TRANS64.TRYWAIT P2, [R11+URZ+0x28850], R10 ;  /* 0x0288500a0b0075a7 */ /* 0x0002a6000804017f */
[----:B--2---:R-:W-:Y:S05]  /*1bfe0*/  @!P2 NANOSLEEP.SYNCS 0x989680 ;  /* 0x009896800000a95d */ /* 0x004fea0003900000 */
[----:B------:R-:W2:Y:S02]  /*1bff0*/  @!P2 SYNCS.PHASECHK.TRANS64 P2, [R11+URZ+0x28850], R10 ;  /* 0x0288500a0b00a5a7 */ /* 0x000ea4000804007f */
[----:B--2---:R-:W-:Y:S05]  /*1c000*/  @!P2 BRA `(.L_x_6972) ;  /* 0xfffffffc00eca947 */ /* 0x004fea000383ffff */
[----:B------:R-:W-:Y:S05]  /*1c010*/  BRA `(.L_x_6969) ;  /* 0xffffff0800687947 */ /* 0x000fea000383ffff */
.L_x_6979:
[----:B-1----:R-:W-:-:S04]  /*1c020*/  IMAD.U32 R11, RZ, RZ, UR8 ;  /* 0x00000008ff0b7e24 */ /* 0x002fc8000f8e00ff */
[----:B------:R1:W2:Y:S03]  /*1c030*/  SYNCS.PHASECHK.TRANS64.TRYWAIT P2, [R11+URZ+0x28830], R10 ;  /* 0x0288300a0b0075a7 */ /* 0x0002a6000804017f */
[----:B--2---:R-:W-:Y:S05]  /*1c040*/  @!P2 NANOSLEEP.SYNCS 0x989680 ;  /* 0x009896800000a95d */ /* 0x004fea0003900000 */
[----:B------:R-:W2:Y:S02]  /*1c050*/  @!P2 SYNCS.PHASECHK.TRANS64 P2, [R11+URZ+0x28830], R10 ;  /* 0x0288300a0b00a5a7 */ /* 0x000ea4000804007f */
[----:B--2---:R-:W-:Y:S05]  /*1c060*/  @!P2 BRA `(.L_x_6979) ;  /* 0xfffffffc00eca947 */ /* 0x004fea000383ffff */
[----:B------:R-:W-:Y:S05]  /*1c070*/  BRA `(.L_x_6976) ;  /* 0xffffff3800b87947 */ /* 0x000fea000383ffff */
.L_x_6983:
[----:B-1----:R-:W-:-:S04]  /*1c080*/  IMAD.U32 R11, RZ, RZ, UR8 ;  /* 0x00000008ff0b7e24 */ /* 0x002fc8000f8e00ff */
[----:B------:R1:W2:Y:S03]  /*1c090*/  SYNCS.PHASECHK.TRANS64.TRYWAIT P2, [R11+URZ+0x28850], R10 ;  /* 0x0288500a0b0075a7 */ /* 0x0002a6000804017f */
[----:B--2---:R-:W-:Y:S05]  /*1c0a0*/  @!P2 NANOSLEEP.SYNCS 0x989680 ;  /* 0x009896800000a95d */ /* 0x004fea0003900000 */
[----:B------:R-:W2:Y:S02]  /*1c0b0*/  @!P2 SYNCS.PHASECHK.TRANS64 P2, [R11+URZ+0x28850], R10 ;  /* 0x0288500a0b00a5a7 */ /* 0x000ea4000804007f */
[----:B--2---:R-:W-:Y:S05]  /*1c0c0*/  @!P2 BRA `(.L_x_6983) ;  /* 0xfffffffc00eca947 */ /* 0x004fea000383ffff */
[----:B------:R-:W-:Y:S05]  /*1c0d0*/  BRA `(.L_x_6980) ;  /* 0xffffff3c00387947 */ /* 0x000fea000383ffff */
.L_x_6997:
[----:B-1----:R-:W-:-:S04]  /*1c0e0*/  IMAD.U32 R3, RZ, RZ, UR9 ;  /* 0x00000009ff037e24 */ /* 0x002fc8000f8e00ff */
[----:B------:R1:W2:Y:S03]  /*1c0f0*/  SYNCS.PHASECHK.TRANS64.TRYWAIT P1, [R3+URZ+0x28850], R0 ;  /* 0x02885000030075a7 */ /* 0x0002a6000802017f */
[----:B--2---:R-:W-:Y:S05]  /*1c100*/  @!P1 NANOSLEEP.SYNCS 0x989680 ;  /* 0x009896800000995d */ /* 0x004fea0003900000 */
[----:B------:R-:W2:Y:S02]  /*1c110*/  @!P1 SYNCS.PHASECHK.TRANS64 P1, [R3+URZ+0x28850], R0 ;  /* 0x02885000030095a7 */ /* 0x000ea4000802007f */
[----:B--2---:R-:W-:Y:S05]  /*1c120*/  @!P1 BRA `(.L_x_6997) ;  /* 0xfffffffc00ec9947 */ /* 0x004fea000383ffff */
[----:B------:R-:W-:Y:S05]  /*1c130*/  BRA `(.L_x_6996) ;  /* 0xffffff8c00ac7947 */ /* 0x000fea000383ffff */
.L_x_7016:
[----:B------:R-:W-:Y:S02]  /*1c140*/  IMAD.MOV.U32 R13, RZ, RZ, R6 ;  /* 0x000000ffff0d7224 */ /* 0x000fe400078e0006 */
[----:B------:R-:W-:Y:S02]  /*1c150*/  IMAD.MOV.U32 R12, RZ, RZ, RZ ;  /* 0x000000ffff0c7224 */ /* 0x000fe400078e00ff */
[----:B------:R-:W-:Y:S02]  /*1c160*/  IMAD.MOV.U32 R11, RZ, RZ, 0x1f ;  /* 0x0000001fff0b7424 */ /* 0x000fe400078e00ff */
[----:B------:R-:W-:-:S07]  /*1c170*/  IMAD.MOV.U32 R15, RZ, RZ, -0x1 ;  /* 0xffffffffff0f7424 */ /* 0x000fce00078e00ff */
[----:B0-----:R-:W-:Y:S05]  /*1c180*/  WARPSYNC.COLLECTIVE R15, `(.L_x_7064) ;  /* 0x000000000f087348 */ /* 0x001fea0003c00000 */
[----:B------:R1:W2:Y:S02]  /*1c190*/  SHFL.IDX P6, R14, R13, R12, R11 ;  /* 0x0000000c0d0e7389 */ /* 0x0002a400000c000b */
[----:B012---:R-:W-:Y:S01]  /*1c1a0*/  ENDCOLLECTIVE ;  /* 0x000000000000791b */ /* 0x007fe20003800000 */
.L_x_7064:
[----:B------:R-:W-:Y:S05]  /*1c1b0*/  BRA `(.L_x_7065) ;  /* 0xffffffd000007947 */ /* 0x000fea000383ffff */
.L_x_7018:
[----:B------:R-:W-:Y:S01]  /*1c1c0*/  BSSY B0, `(.L_x_7066) ;  /* 0x0000006000007945 */ /* 0x000fe20003800000 */
[----:B------:R-:W-:-:S07]  /*1c1d0*/  IMAD.MOV.U32 R15, RZ, RZ, -0x1 ;  /* 0xffffffffff0f7424 */ /* 0x000fce00078e00ff */
[----:B01----:R-:W-:Y:S05]  /*1c1e0*/  WARPSYNC.COLLECTIVE R15, `(.L_x_7067) ;  /* 0x000000000f0c7348 */ /* 0x003fea0003c00000 */
[----:B------:R-:W-:Y:S02]  /*1c1f0*/  ELECT P6, UR62, PT ;  /* 0x00000000003e782f */ /* 0x000fe400038c0000 */
[----:B------:R-:W-:Y:S01]  /*1c200*/  MOV R14, UR62 ;  /* 0x0000003e000e7c02 */ /* 0x000fe20008000f00 */
[----:B01----:R-:W-:Y:S10]  /*1c210*/  ENDCOLLECTIVE ;  /* 0x000000000000791b */ /* 0x003ff40003800000 */
.L_x_7067:
[----:B------:R-:W-:Y:S05]  /*1c220*/  BSYNC B0 ;  /* 0x0000000000007941 */ /* 0x000fea0003800000 */
.L_x_7066:
[----:B------:R-:W-:Y:S05]  /*1c230*/  BRA `(.L_x_7068) ;  /* 0xffffffd000047947 */ /* 0x000fea000383ffff */
.L_x_7020:
[----:B--2---:R-:W-:-:S04]  /*1c240*/  IMAD.U32 R3, RZ, RZ, UR39 ;  /* 0x00000027ff037e24 */ /* 0x004fc8000f8e00ff */
[----:B------:R2:W3:Y:S03]  /*1c250*/  SYNCS.PHASECHK.TRANS64.TRYWAIT P0, [R3+URZ+0x28880], R2 ;  /* 0x02888002030075a7 */ /* 0x0004e6000800017f */
[----:B---3--:R-:W-:Y:S05]  /*1c260*/  @!P0 NANOSLEEP.SYNCS 0x989680 ;  /* 0x009896800000895d */ /* 0x008fea0003900000 */
[----:B------:R-:W3:Y:S02]  /*1c270*/  @!P0 SYNCS.PHASECHK.TRANS64 P0, [R3+URZ+0x28880], R2 ;  /* 0x02888002030085a7 */ /* 0x000ee4000800007f */
[----:B---3--:R-:W-:Y:S05]  /*1c280*/  @!P0 BRA `(.L_x_7020) ;  /* 0xfffffffc00ec8947 */ /* 0x008fea000383ffff */
[----:B------:R-:W-:Y:S05]  /*1c290*/  BRA `(.L_x_7069) ;  /* 0xffffffd000507947 */ /* 0x000fea000383ffff */
.L_x_7022:
[----:B--2---:R-:W-:-:S04]  /*1c2a0*/  IMAD.U32 R3, RZ, RZ, UR39 ;  /* 0x00000027ff037e24 */ /* 0x004fc8000f8e00ff */
[----:B------:R2:W3:Y:S03]  /*1c2b0*/  SYNCS.PHASECHK.TRANS64.TRYWAIT P0, [R3+URZ+0x28840], R2 ;  /* 0x02884002030075a7 */ /* 0x0004e6000800017f */
[----:B---3--:R-:W-:Y:S05]  /*1c2c0*/  @!P0 NANOSLEEP.SYNCS 0x989680 ;  /* 0x009896800000895d */ /* 0x008fea0003900000 */
[----:B------:R-:W3:Y:S02]  /*1c2d0*/  @!P0 SYNCS.PHASECHK.TRANS64 P0, [R3+URZ+0x28840], R2 ;  /* 0x02884002030085a7 */ /* 0x000ee4000800007f */
[----:B---3--:R-:W-:Y:S05]  /*1c2e0*/  @!P0 BRA `(.L_x_7022) ;  /* 0xfffffffc00ec8947 */ /* 0x008fea000383ffff */
[----:B------:R-:W-:Y:S05]  /*1c2f0*/  BRA `(.L_x_7070) ;  /* 0xffffffd000907947 */ /* 0x000fea000383ffff */
.L_x_7025:
        /* <DEDUP_REMOVED lines=9> */
.L_x_7071:
[----:B------:R-:W-:Y:S02]  /*1c390*/  IMAD.MOV.U32 R13, RZ, RZ, R0 ;  /* 0x000000ffff0d7224 */ /* 0x000fe400078e0000 */
[----:B------:R-:W-:-:S07]  /*1c3a0*/  IMAD.MOV.U32 R6, RZ, RZ, R14 ;  /* 0x000000ffff067224 */ /* 0x000fce00078e000e */
[----:B------:R-:W-:Y:S05]  /*1c3b0*/  WARPSYNC.COLLECTIVE R15, `(.L_x_7072) ;  /* 0x000000000f087348 */ /* 0x000fea0003c00000 */
[----:B------:R0:W1:Y:S02]  /*1c3c0*/  SHFL.IDX P6, R14, R13, R12, R11 ;  /* 0x0000000c0d0e7389 */ /* 0x00006400000c000b */
[----:B01----:R-:W-:Y:S01]  /*1c3d0*/  ENDCOLLECTIVE ;  /* 0x000000000000791b */ /* 0x003fe20003800000 */
.L_x_7072:
        /* <DEDUP_REMOVED lines=10> */
.L_x_7073:
        /* <DEDUP_REMOVED lines=11> */
[----:B------:R-:W-:Y:S02]  /*1c530*/  VIADD R10, R2, 0x20 ;  /* 0x00000020020a7836 */ /* 0x000fe40000000000 */
[----:B0-----:R-:W-:-:S10]  /*1c540*/  IMAD.MOV.U32 R6, RZ, RZ, R14 ;  /* 0x000000ffff067224 */ /* 0x001fd400078e000e */
[----:B------:R-:W-:Y:S05]  /*1c550*/  WARPSYNC.COLLECTIVE R15, `(.L_x_7074) ;  /* 0x000000000f087348 */ /* 0x000fea0003c00000 */
[----:B------:R0:W1:Y:S02]  /*1c560*/  SHFL.IDX P6, R14, R13, R12, R11 ;  /* 0x0000000c0d0e7389 */ /* 0x00006400000c000b */
[----:B01----:R-:W-:Y:S01]  /*1c570*/  ENDCOLLECTIVE ;  /* 0x000000000000791b */ /* 0x003fe20003800000 */
.L_x_7074:
[----:B------:R-:W-:Y:S02]  /*1c580*/  @!P1 VIADD R8, R4, UR39 ;  /* 0x0000002704089c36 */ /* 0x000fe40008000000 */
[----:B------:R-:W-:Y:S02]  /*1c590*/  IMAD.MOV.U32 R13, RZ, RZ, R5 ;  /* 0x000000ffff0d7224 */ /* 0x000fe400078e0005 */
[----:B------:R-:W-:Y:S02]  /*1c5a0*/  IMAD.MOV.U32 R12, RZ, RZ, 0x2 ;  /* 0x00000002ff0c7424 */ /* 0x000fe400078e00ff */
[----:B------:R-:W-:-:S07]  /*1c5b0*/  IMAD.MOV.U32 R7, RZ, RZ, R14 ;  /* 0x000000ffff077224 */ /* 0x000fce00078e000e */
[----:B------:R-:W-:Y:S05]  /*1c5c0*/  WARPSYNC.COLLECTIVE R15, `(.L_x_7075) ;  /* 0x000000000f087348 */ /* 0x000fea0003c00000 */
[----:B------:R0:W1:Y:S02]  /*1c5d0*/  SHFL.IDX P6, R14, R13, R12, R11 ;  /* 0x0000000c0d0e7389 */ /* 0x00006400000c000b */
[----:B01----:R-:W-:Y:S01]  /*1c5e0*/  ENDCOLLECTIVE ;  /* 0x000000000000791b */ /* 0x003fe20003800000 */
.L_x_7075:
        /* <DEDUP_REMOVED lines=16> */
.L_x_7076:
[----:B------:R-:W-:Y:S02]  /*1c6f0*/  @!P1 VIADD R8, R4, UR39 ;  /* 0x0000002704089c36 */ /* 0x000fe40008000000 */
[----:B------:R-:W-:Y:S02]  /*1c700*/  IMAD.MOV.U32 R13, RZ, RZ, R5 ;  /* 0x000000ffff0d7224 */ /* 0x000fe400078e0005 */
[----:B------:R-:W-:Y:S02]  /*1c710*/  IMAD.MOV.U32 R12, RZ, RZ, 0x3 ;  /* 0x00000003ff0c7424 */ /* 0x000fe400078e00ff */
[----:B------:R-:W-:-:S07]  /*1c720*/  IMAD.MOV.U32 R7, RZ, RZ, R14 ;  /* 0x000000ffff077224 */ /* 0x000fce00078e000e */
[----:B------:R-:W-:Y:S05]  /*1c730*/  WARPSYNC.COLLECTIVE R15, `(.L_x_7077) ;  /* 0x000000000f087348 */ /* 0x000fea0003c00000 */
[----:B------:R0:W1:Y:S02]  /*1c740*/  SHFL.IDX P6, R14, R13, R12, R11 ;  /* 0x0000000c0d0e7389 */ /* 0x00006400000c000b */
[----:B01----:R-:W-:Y:S01]  /*1c750*/  ENDCOLLECTIVE ;  /* 0x000000000000791b */ /* 0x003fe20003800000 */
.L_x_7077:
        /* <DEDUP_REMOVED lines=16> */
.L_x_7078:
[----:B------:R-:W-:Y:S02]  /*1c860*/  @!P1 VIADD R8, R4, UR39 ;  /* 0x0000002704089c36 */ /* 0x000fe40008000000 */
[----:B------:R-:W-:Y:S02]  /*1c870*/  IMAD.MOV.U32 R13, RZ, RZ, R5 ;  /* 0x000000ffff0d7224 */ /* 0x000fe400078e0005 */
[----:B------:R-:W-:Y:S02]  /*1c880*/  IMAD.MOV.U32 R12, RZ, RZ, 0x4 ;  /* 0x00000004ff0c7424 */ /* 0x000fe400078e00ff */
[----:B------:R-:W-:-:S07]  /*1c890*/  IMAD.MOV.U32 R7, RZ, RZ, R14 ;  /* 0x000000ffff077224 */ /* 0x000fce00078e000e */
[----:B------:R-:W-:Y:S05]  /*1c8a0*/  WARPSYNC.COLLECTIVE R15, `(.L_x_7079) ;  /* 0x000000000f087348 */ /* 0x000fea0003c00000 */
[----:B------:R0:W1:Y:S02]  /*1c8b0*/  SHFL.IDX P6, R14, R13, R12, R11 ;  /* 0x0000000c0d0e7389 */ /* 0x00006400000c000b */
[----:B01----:R-:W-:Y:S01]  /*1c8c0*/  ENDCOLLECTIVE ;  /* 0x000000000000791b */ /* 0x003fe20003800000 */
.L_x_7079:
        /* <DEDUP_REMOVED lines=16> */
.L_x_7080:
[----:B------:R-:W-:Y:S02]  /*1c9d0*/  @!P1 VIADD R8, R4, UR39 ;  /* 0x0000002704089c36 */ /* 0x000fe40008000000 */
[----:B------:R-:W-:Y:S02]  /*1c9e0*/  IMAD.MOV.U32 R13, RZ, RZ, R5 ;  /* 0x000000ffff0d7224 */ /* 0x000fe400078e0005 */
[----:B------:R-:W-:Y:S02]  /*1c9f0*/  IMAD.MOV.U32 R12, RZ, RZ, 0x5 ;  /* 0x00000005ff0c7424 */ /* 0x000fe400078e00ff */
[----:B------:R-:W-:-:S07]  /*1ca00*/  IMAD.MOV.U32 R7, RZ, RZ, R14 ;  /* 0x000000ffff077224 */ /* 0x000fce00078e000e */
[----:B------:R-:W-:Y:S05]  /*1ca10*/  WARPSYNC.COLLECTIVE R15, `(.L_x_7081) ;  /* 0x000000000f087348 */ /* 0x000fea0003c00000 */
[----:B------:R0:W1:Y:S02]  /*1ca20*/  SHFL.IDX P6, R14, R13, R12, R11 ;  /* 0x0000000c0d0e7389 */ /* 0x00006400000c000b */
[----:B01----:R-:W-:Y:S01]  /*1ca30*/  ENDCOLLECTIVE ;  /* 0x000000000000791b */ /* 0x003fe20003800000 */
.L_x_7081:
        /* <DEDUP_REMOVED lines=15> */
.L_x_7082:
[----:B------:R-:W-:Y:S02]  /*1cb30*/  @!P1 VIADD R8, R4, UR39 ;  /* 0x0000002704089c36 */ /* 0x000fe40008000000 */
[----:B------:R-:W-:Y:S02]  /*1cb40*/  IMAD.MOV.U32 R13, RZ, RZ, R5 ;  /* 0x000000ffff0d7224 */ /* 0x000fe400078e0005 */
[----:B------:R-:W-:Y:S02]  /*1cb50*/  IMAD.MOV.U32 R12, RZ, RZ, 0x6 ;  /* 0x00000006ff0c7424 */ /* 0x000fe400078e00ff */
[----:B------:R-:W-:-:S07]  /*1cb60*/  IMAD.MOV.U32 R7, RZ, RZ, R14 ;  /* 0x000000ffff077224 */ /* 0x000fce00078e000e */
[----:B------:R-:W-:Y:S05]  /*1cb70*/  WARPSYNC.COLLECTIVE R15, `(.L_x_7083) ;  /* 0x000000000f087348 */ /* 0x000fea0003c00000 */
[----:B------:R0:W1:Y:S02]  /*1cb80*/  SHFL.IDX P6, R14, R13, R12, R11 ;  /* 0x0000000c0d0e7389 */ /* 0x00006400000c000b */
[----:B01----:R-:W-:Y:S01]  /*1cb90*/  ENDCOLLECTIVE ;  /* 0x000000000000791b */ /* 0x003fe20003800000 */
.L_x_7083:
        /* <DEDUP_REMOVED lines=14> */
.L_x_7084:
        /* <DEDUP_REMOVED lines=9> */
.L_x_7085:
        /* <DEDUP_REMOVED lines=14> */
.L_x_7086:
[----:B------:R-:W-:Y:S05]  /*1cdf0*/  BRA `(.L_x_7087) ;  /* 0xffffffd000907947 */ /* 0x000fea000383ffff */
.L_x_7026:
[----:B-1----:R-:W-:-:S04]  /*1ce00*/  IMAD.U32 R2, RZ, RZ, UR39 ;  /* 0x00000027ff027e24 */ /* 0x002fc8000f8e00ff */
[----:B------:R1:W2:Y:S03]  /*1ce10*/  SYNCS.PHASECHK.TRANS64.TRYWAIT P0, [R2+URZ+0x28820], R0 ;  /* 0x02882000020075a7 */ /* 0x0002a6000800017f */
[----:B--2---:R-:W-:Y:S05]  /*1ce20*/  @!P0 NANOSLEEP.SYNCS 0x989680 ;  /* 0x009896800000895d */ /* 0x004fea0003900000 */
[----:B------:R-:W2:Y:S02]  /*1ce30*/  @!P0 SYNCS.PHASECHK.TRANS64 P0, [R2+URZ+0x28820], R0 ;  /* 0x02882000020085a7 */ /* 0x000ea4000800007f */
[----:B--2---:R-:W-:Y:S05]  /*1ce40*/  @!P0 BRA `(.L_x_7026) ;  /* 0xfffffffc00ec8947 */ /* 0x004fea000383ffff */
[----:B------:R-:W-:Y:S05]  /*1ce50*/  BRA `(.L_x_7088) ;  /* 0xffffffd000c87947 */ /* 0x000fea000383ffff */
.L_x_7031:
[----:B0-----:R0:W2:Y:S02]  /*1ce60*/  SYNCS.PHASECHK.TRANS64.TRYWAIT P0, [R4+URZ+0x28880], R3 ;  /* 0x02888003040075a7 */ /* 0x0010a4000800017f */
[----:B--2---:R-:W-:Y:S05]  /*1ce70*/  @!P0 NANOSLEEP.SYNCS 0x989680 ;  /* 0x009896800000895d */ /* 0x004fea0003900000 */
[----:B------:R-:W2:Y:S02]  /*1ce80*/  @!P0 SYNCS.PHASECHK.TRANS64 P0, [R4+URZ+0x28880], R3 ;  /* 0x02888003040085a7 */ /* 0x000ea4000800007f */
[----:B--2---:R-:W-:Y:S05]  /*1ce90*/  @!P0 BRA `(.L_x_7031) ;  /* 0xfffffffc00f08947 */ /* 0x004fea000383ffff */
[----:B------:R-:W-:Y:S05]  /*1cea0*/  BRA `(.L_x_7089) ;  /* 0xffffffd400807947 */ /* 0x000fea000383ffff */
.L_x_7035:
[----:B--2---:R2:W3:Y:S02]  /*1ceb0*/  SYNCS.PHASECHK.TRANS64.TRYWAIT P0, [R4+URZ+0x28840], R3 ;  /* 0x02884003040075a7 */ /* 0x0044e4000800017f */
[----:B---3--:R-:W-:Y:S05]  /*1cec0*/  @!P0 NANOSLEEP.SYNCS 0x989680 ;  /* 0x009896800000895d */ /* 0x008fea0003900000 */
[----:B------:R-:W3:Y:S02]  /*1ced0*/  @!P0 SYNCS.PHASECHK.TRANS64 P0, [R4+URZ+0x28840], R3 ;  /* 0x02884003040085a7 */ /* 0x000ee4000800007f */
[----:B---3--:R-:W-:Y:S05]  /*1cee0*/  @!P0 BRA `(.L_x_7035) ;  /* 0xfffffffc00f08947 */ /* 0x008fea000383ffff */
[----:B------:R-:W-:Y:S05]  /*1cef0*/  BRA `(.L_x_7090) ;  /* 0xffffffd400f47947 */ /* 0x000fea000383ffff */
.L_x_7040:
[----:B0-----:R0:W2:Y:S02]  /*1cf00*/  SYNCS.PHASECHK.TRANS64.TRYWAIT P0, [R20+URZ+0x28870], R2 ;  /* 0x02887002140075a7 */ /* 0x0010a4000800017f */
[----:B--2---:R-:W-:Y:S05]  /*1cf10*/  @!P0 NANOSLEEP.SYNCS 0x989680 ;  /* 0x009896800000895d */ /* 0x004fea0003900000 */
[----:B------:R-:W2:Y:S02]  /*1cf20*/  @!P0 SYNCS.PHASECHK.TRANS64 P0, [R20+URZ+0x28870], R2 ;  /* 0x02887002140085a7 */ /* 0x000ea4000800007f */
[----:B--2---:R-:W-:Y:S05]  /*1cf30*/  @!P0 BRA `(.L_x_7040) ;  /* 0xfffffffc00f08947 */ /* 0x004fea000383ffff */
[----:B------:R-:W-:Y:S05]  /*1cf40*/  BRA `(.L_x_7091) ;  /* 0xffffffd800947947 */ /* 0x000fea000383ffff */
.L_x_7042:
[----:B0-----:R0:W2:Y:S02]  /*1cf50*/  SYNCS.PHASECHK.TRANS64.TRYWAIT P0, [R20+URZ+0x28860], R2 ;  /* 0x02886002140075a7 */ /* 0x0010a4000800017f */
[----:B--2---:R-:W-:Y:S05]  /*1cf60*/  @!P0 NANOSLEEP.SYNCS 0x989680 ;  /* 0x009896800000895d */ /* 0x004fea0003900000 */
[----:B------:R-:W2:Y:S02]  /*1cf70*/  @!P0 SYNCS.PHASECHK.TRANS64 P0, [R20+URZ+0x28860], R2 ;  /* 0x02886002140085a7 */ /* 0x000ea4000800007f */
[----:B--2---:R-:W-:Y:S05]  /*1cf80*/  @!P0 BRA `(.L_x_7042) ;  /* 0xfffffffc00f08947 */ /* 0x004fea000383ffff */
[----:B------:R-:W-:Y:S05]  /*1cf90*/  BRA `(.L_x_7092) ;  /* 0xffffffd800987947 */ /* 0x000fea000383ffff */
.L_x_7048:
[----:B-1----:R1:W2:Y:S02]  /*1cfa0*/  SYNCS.PHASECHK.TRANS64.TRYWAIT P0, [R17+URZ+0x28870], R0 ;  /* 0x02887000110075a7 */ /* 0x0022a4000800017f */
[----:B--2---:R-:W-:Y:S05]  /*1cfb0*/  @!P0 NANOSLEEP.SYNCS 0x989680 ;  /* 0x009896800000895d */ /* 0x004fea0003900000 */
[----:B------:R-:W2:Y:S02]  /*1cfc0*/  @!P0 SYNCS.PHASECHK.TRANS64 P0, [R17+URZ+0x28870], R0 ;  /* 0x02887000110085a7 */ /* 0x000ea4000800007f */
[----:B--2---:R-:W-:Y:S05]  /*1cfd0*/  @!P0 BRA `(.L_x_7048) ;  /* 0xfffffffc00f08947 */ /* 0x004fea000383ffff */
[----:B------:R-:W-:Y:S05]  /*1cfe0*/  BRA `(.L_x_7093) ;  /* 0xffffffe000c07947 */ /* 0x000fea000383ffff */
.L_x_7050:
[----:B-1----:R1:W2:Y:S02]  /*1cff0*/  SYNCS.PHASECHK.TRANS64.TRYWAIT P0, [R17+URZ+0x28860], R4 ;  /* 0x02886004110075a7 */ /* 0x0022a4000800017f */
[----:B--2---:R-:W-:Y:S05]  /*1d000*/  @!P0 NANOSLEEP.SYNCS 0x989680 ;  /* 0x009896800000895d */ /* 0x004fea0003900000 */
[----:B------:R-:W2:Y:S02]  /*1d010*/  @!P0 SYNCS.PHASECHK.TRANS64 P0, [R17+URZ+0x28860], R4 ;  /* 0x02886004110085a7 */ /* 0x000ea4000800007f */
[----:B--2---:R-:W-:Y:S05]  /*1d020*/  @!P0 BRA `(.L_x_7050) ;  /* 0xfffffffc00f08947 */ /* 0x004fea000383ffff */
[----:B------:R-:W-:Y:S05]  /*1d030*/  BRA `(.L_x_7094) ;  /* 0xffffffe000e07947 */ /* 0x000fea000383ffff */
.L_x_7052:
[----:B0-----:R0:W1:Y:S02]  /*1d040*/  SYNCS.PHASECHK.TRANS64.TRYWAIT P0, [R6+URZ+0x28820], R3 ;  /* 0x02882003060075a7 */ /* 0x001064000800017f */
[----:B-1----:R-:W-:Y:S05]  /*1d050*/  @!P0 NANOSLEEP.SYNCS 0x989680 ;  /* 0x009896800000895d */ /* 0x002fea0003900000 */
[----:B------:R-:W1:Y:S02]  /*1d060*/  @!P0 SYNCS.PHASECHK.TRANS64 P0, [R6+URZ+0x28820], R3 ;  /* 0x02882003060085a7 */ /* 0x000e64000800007f */
[----:B-1----:R-:W-:Y:S05]  /*1d070*/  @!P0 BRA `(.L_x_7052) ;  /* 0xfffffffc00f08947 */ /* 0x002fea000383ffff */
[----:B------:R-:W-:Y:S05]  /*1d080*/  BRA `(.L_x_7095) ;  /* 0xffffffe800987947 */ /* 0x000fea000383ffff */
.L_x_7054:
[----:B0-----:R0:W1:Y:S02]  /*1d090*/  SYNCS.PHASECHK.TRANS64.TRYWAIT P1, [R7+URZ], R4 ;  /* 0x00000004070075a7 */ /* 0x001064000802017f */
[----:B-1----:R-:W-:Y:S05]  /*1d0a0*/  @!P1 NANOSLEEP.SYNCS 0x989680 ;  /* 0x009896800000995d */ /* 0x002fea0003900000 */
[----:B------:R-:W1:Y:S02]  /*1d0b0*/  @!P1 SYNCS.PHASECHK.TRANS64 P1, [R7+URZ], R4 ;  /* 0x00000004070095a7 */ /* 0x000e64000802007f */
[----:B-1----:R-:W-:Y:S05]  /*1d0c0*/  @!P1 BRA `(.L_x_7054) ;  /* 0xfffffffc00f09947 */ /* 0x002fea000383ffff */
[----:B------:R-:W-:Y:S05]  /*1d0d0*/  BRA `(.L_x_7096) ;  /* 0xffffffe800e87947 */ /* 0x000fea000383ffff */
.L_x_7055:
[----:B-1----:R1:W2:Y:S02]  /*1d0e0*/  SYNCS.PHASECHK.TRANS64.TRYWAIT P1, [R5+URZ], R2 ;  /* 0x00000002050075a7 */ /* 0x0022a4000802017f */
[----:B--2---:R-:W-:Y:S05]  /*1d0f0*/  @!P1 NANOSLEEP.SYNCS 0x989680 ;  /* 0x009896800000995d */ /* 0x004fea0003900000 */
[----:B------:R-:W2:Y:S02]  /*1d100*/  @!P1 SYNCS.PHASECHK.TRANS64 P1, [R5+URZ], R2 ;  /* 0x00000002050095a7 */ /* 0x000ea4000802007f */
[----:B--2---:R-:W-:Y:S05]  /*1d110*/  @!P1 BRA `(.L_x_7055) ;  /* 0xfffffffc00f09947 */ /* 0x004fea000383ffff */
[----:B------:R-:W-:Y:S05]  /*1d120*/  BRA `(.L_x_7097) ;  /* 0xffffffe800dc7947 */ /* 0x000fea000383ffff */
.L_x_7057:
[----:B-1----:R1:W2:Y:S02]  /*1d130*/  SYNCS.PHASECHK.TRANS64.TRYWAIT P1, [R5+URZ+0x28860], R4 ;  /* 0x02886004050075a7 */ /* 0x0022a4000802017f */
[----:B--2---:R-:W-:Y:S05]  /*1d140*/  @!P1 NANOSLEEP.SYNCS 0x989680 ;  /* 0x009896800000995d */ /* 0x004fea0003900000 */
[----:B------:R-:W2:Y:S02]  /*1d150*/  @!P1 SYNCS.PHASECHK.TRANS64 P1, [R5+URZ+0x28860], R4 ;  /* 0x02886004050095a7 */ /* 0x000ea4000802007f */
[----:B--2---:R-:W-:Y:S05]  /*1d160*/  @!P1 BRA `(.L_x_7057) ;  /* 0xfffffffc00f09947 */ /* 0x004fea000383ffff */
[----:B------:R-:W-:Y:S05]  /*1d170*/  BRA `(.L_x_7098) ;  /* 0xffffffe800dc7947 */ /* 0x000fea000383ffff */
.L_x_7059:
[----:B--2---:R2:W3:Y:S02]  /*1d180*/  SYNCS.PHASECHK.TRANS64.TRYWAIT P1, [R3+URZ+0x28860], R2 ;  /* 0x02886002030075a7 */ /* 0x0044e4000802017f */
[----:B---3--:R-:W-:Y:S05]  /*1d190*/  @!P1 NANOSLEEP.SYNCS 0x989680 ;  /* 0x009896800000995d */ /* 0x008fea0003900000 */
[----:B------:R-:W3:Y:S02]  /*1d1a0*/  @!P1 SYNCS.PHASECHK.TRANS64 P1, [R3+URZ+0x28860], R2 ;  /* 0x02886002030095a7 */ /* 0x000ee4000802007f */
[----:B---3--:R-:W-:Y:S05]  /*1d1b0*/  @!P1 BRA `(.L_x_7059) ;  /* 0xfffffffc00f09947 */ /* 0x008fea000383ffff */
[----:B------:R-:W-:Y:S05]  /*1d1c0*/  BRA `(.L_x_7099) ;  /* 0xffffffe800dc7947 */ /* 0x000fea000383ffff */
.L_x_7061:
[----:B---3--:R3:W4:Y:S02]  /*1d1d0*/  SYNCS.PHASECHK.TRANS64.TRYWAIT P0, [R5+URZ+0x28880], R4 ;  /* 0x02888004050075a7 */ /* 0x008724000800017f */
[----:B----4-:R-:W-:Y:S05]  /*1d1e0*/  @!P0 NANOSLEEP.SYNCS 0x989680 ;  /* 0x009896800000895d */ /* 0x010fea0003900000 */
[----:B------:R-:W4:Y:S02]  /*1d1f0*/  @!P0 SYNCS.PHASECHK.TRANS64 P0, [R5+URZ+0x28880], R4 ;  /* 0x02888004050085a7 */ /* 0x000f24000800007f */
[----:B----4-:R-:W-:Y:S05]  /*1d200*/  @!P0 BRA `(.L_x_7061) ;  /* 0xfffffffc00f08947 */ /* 0x010fea000383ffff */
[----:B------:R-:W-:Y:S05]  /*1d210*/  BRA `(.L_x_7062) ;  /* 0xffffffe800d87947 */ /* 0x000fea000383ffff */
.L_x_7100:
        /* <DEDUP_REMOVED lines=14> */
.L_x_13359:


//--------------------- .text._ZN7cutlass13device_kernelIN5flash11enable_sm90INS1_16FlashAttnFwdSm90INS1_25CollectiveMainloopFwdSm90ILi2EN4cute5tupleIJNS5_1CILi1EEES8_S8_EEENS6_IJNS7_ILi128EEENS7_ILi192EEESA_EEELi128ENS_12float_e4m3_tEfNS_4arch4Sm90ELb0ELb1ELb1ELb1ELb0ELb0ELb0ELb1ELb1ELb1ELb1ELb0EEENS1_21CollectiveEpilogueFwdINS6_IJSA_SA_SB_EEES9_NS_10bfloat16_tESF_Li256ELb1ELb1ELb1ELb1EEENS1_36VarlenDynamicPersistentTileSchedulerILi128ELi192ELi256ELi128ELb1ELb1ELb1ELb1ELb0ELb1EEEEEEEEEvNT_6ParamsE --------------------------
	.section	.text._ZN7cutlass13device_kernelIN5flash11enable_sm90INS1_16FlashAttnFwdSm90INS1_25CollectiveMainloopFwdSm90ILi2EN4cute5tupleIJNS5_1CILi1EEES8_S8_EEENS6_IJNS7_ILi128EEENS7_ILi192EEESA_EEELi128ENS_12float_e4m3_tEfNS_4arch4Sm90ELb0ELb1ELb1ELb1ELb0ELb0ELb0ELb1ELb1ELb1ELb1ELb0EEENS1_21CollectiveEpilogueFwdINS6_IJSA_SA_SB_EEES9_NS_10bfloat16_tESF_Li256ELb1ELb1ELb1ELb1EEENS1_36VarlenDynamicPersistentTileSchedulerILi128ELi192ELi256ELi128ELb1ELb1ELb1ELb1ELb0ELb1EEEEEEEEEvNT_6ParamsE,"ax",@progbits
	.align	128
.text._ZN7cutlass13device_kernelIN5flash11enable_sm90INS1_16FlashAttnFwdSm90INS1_25CollectiveMainloopFwdSm90ILi2EN4cute5tupleIJNS5_1CILi1EEES8_S8_EEENS6_IJNS7_ILi128EEENS7_ILi192EEESA_EEELi128ENS_12float_e4m3_tEfNS_4arch4Sm90ELb0ELb1ELb1ELb1ELb0ELb0ELb0ELb1ELb1ELb1ELb1ELb0EEENS1_21CollectiveEpilogueFwdINS6_IJSA_SA_SB_EEES9_NS_10bfloat16_tESF_Li256ELb1ELb1ELb1ELb1EEENS1_36VarlenDynamicPersistentTileSchedulerILi128ELi192ELi256ELi128ELb1ELb1ELb1ELb1ELb0ELb1EEEEEEEEEvNT_6ParamsE:
        .type           _ZN7cutlass13device_kernelIN5flash11enable_sm90INS1_16FlashAttnFwdSm90INS1_25CollectiveMainloopFwdSm90ILi2EN4cute5tupleIJNS5_1CILi1EEES8_S8_EEENS6_IJNS7_ILi128EEENS7_ILi192EEESA_EEELi128ENS_12float_e4m3_tEfNS_4arch4Sm90ELb0ELb1ELb1ELb1ELb0ELb0ELb0ELb1ELb1ELb1ELb1ELb0EEENS1_21CollectiveEpilogueFwdINS6_IJSA_SA_SB_EEES9_NS_10bfloat16_tESF_Li256ELb1ELb1ELb1ELb1EEENS1_36VarlenDynamicPersistentTileSchedulerILi128ELi192ELi256ELi128ELb1ELb1ELb1ELb1ELb0ELb1EEEEEEEEEvNT_6ParamsE,@function
        .size           _ZN7cutlass13device_kernelIN5flash11enable_sm90INS1_16FlashAttnFwdSm90INS1_25CollectiveMainloopFwdSm90ILi2EN4cute5tupleIJNS5_1CILi1EEES8_S8_EEENS6_IJNS7_ILi128EEENS7_ILi192EEESA_EEELi128ENS_12float_e4m3_tEfNS_4arch4Sm90ELb0ELb1ELb1ELb1ELb0ELb0ELb0ELb1ELb1ELb1ELb1ELb0EEENS1_21CollectiveEpilogueFwdINS6_IJSA_SA_SB_EEES9_NS_10bfloat16_tESF_Li256ELb1ELb1ELb1ELb1EEENS1_36VarlenDynamicPersistentTileSchedulerILi128ELi192ELi256ELi128ELb1ELb1ELb1ELb1ELb0ELb1EEEEEEEEEvNT_6ParamsE,(.L_x_13360 - _ZN7cutlass13device_kernelIN5flash11enable_sm90INS1_16FlashAttnFwdSm90INS1_25CollectiveMainloopFwdSm90ILi2EN4cute5tupleIJNS5_1CILi1EEES8_S8_EEENS6_IJNS7_ILi128EEENS7_ILi192EEESA_EEELi128ENS_12float_e4m3_tEfNS_4arch4Sm90ELb0ELb1ELb1ELb1ELb0ELb0ELb0ELb1ELb1ELb1ELb1ELb0EEENS1_21CollectiveEpilogueFwdINS6_IJSA_SA_SB_EEES9_NS_10bfloat16_tESF_Li256ELb1ELb1ELb1ELb1EEENS1_36VarlenDynamicPersistentTileSchedulerILi128ELi192ELi256ELi128ELb1ELb1ELb1ELb1ELb0ELb1EEEEEEEEEvNT_6ParamsE)
        .other          _ZN7cutlass13device_kernelIN5flash11enable_sm90INS1_16FlashAttnFwdSm90INS1_25CollectiveMainloopFwdSm90ILi2EN4cute5tupleIJNS5_1CILi1EEES8_S8_EEENS6_IJNS7_ILi128EEENS7_ILi192EEESA_EEELi128ENS_12float_e4m3_tEfNS_4arch4Sm90ELb0ELb1ELb1ELb1ELb0ELb0ELb0ELb1ELb1ELb1ELb1ELb0EEENS1_21CollectiveEpilogueFwdINS6_IJSA_SA_SB_EEES9_NS_10bfloat16_tESF_Li256ELb1ELb1ELb1ELb1EEENS1_36VarlenDynamicPersistentTileSchedulerILi128ELi192ELi256ELi128ELb1ELb1ELb1ELb1ELb0ELb1EEEEEEEEEvNT_6ParamsE,@"STO_CUDA_ENTRY STV_DEFAULT"
_ZN7cutlass13device_kernelIN5flash11enable_sm90INS1_16FlashAttnFwdSm90INS1_25CollectiveMainloopFwdSm90ILi2EN4cute5tupleIJNS5_1CILi1EEES8_S8_EEENS6_IJNS7_ILi128EEENS7_ILi192EEESA_EEELi128ENS_12float_e4m3_tEfNS_4arch4Sm90ELb0ELb1ELb1ELb1ELb0ELb0ELb0ELb1ELb1ELb1ELb1ELb0EEENS1_21CollectiveEpilogueFwdINS6_IJSA_SA_SB_EEES9_NS_10bfloat16_tESF_Li256ELb1ELb1ELb1ELb1EEENS1_36VarlenDynamicPersistentTileSchedulerILi128ELi192ELi256ELi128ELb1ELb1ELb1ELb1ELb0ELb1EEEEEEEEEvNT_6ParamsE:
        /* <DEDUP_REMOVED lines=18> */
.L_x_7102:
[----:B------:R-:W-:Y:S05]  /*0120*/  BSYNC B0 ;  /* 0x0000000000007941 */ /* 0x000fea0003800000 */
.L_x_7101:
        /* <DEDUP_REMOVED lines=41> */
.L_x_7103:
        /* <DEDUP_REMOVED lines=22> */
.L_x_7104:
        /* <DEDUP_REMOVED lines=18> */
.L_x_7105:
        /* <DEDUP_REMOVED lines=22> */
.L_x_7106:
        /* <DEDUP_REMOVED lines=22> */
.L_x_7107:
[----:B------:R-:W-:Y:S01]  /*0900*/  PLOP3.LUT P0, PT, PT, PT, UP0, 0x80, 0x0 ;  /* 0x000000000000781c */ /* 0x000fe20003f0f008 */
[----:B------:R-:W-:Y:S01]  /*0910*/  UMOV UR38, 0x1 ;  /* 0x0000000100267882 */ /* 0x000fe20000000000 */
[----:B------:R-:W-:Y:S01]  /*0920*/  NOP ;  /* 0x0000000000007918 */ /* 0x000fe20000000000 */
[----:B------:R-:W-:Y:S01]  /*0930*/  USEL UR38, UR38, 0x2, !UP0 ;  /* 0x0000000226267887 */ /* 0x000fe2000c000000 */
[----:B------:R-:W-:Y:S01]  /*0940*/  ULDC.64 UR50, c[0x0][0x208] ;  /* 0x0000820000327ab9 */ /* 0x000fe20000000a00 */
[----:B012-4-:R-:W-:Y:S08]  /*0950*/  BAR.SYNC.DEFER_BLOCKING 0x0 ;  /* 0x0000000000007b1d */ /* 0x017ff00000010000 */
[----:B------:R-:W-:Y:S05]  /*0960*/  @!P0 BRA `(.L_x_7108) ;  /* 0x0000019000808947 */ /* 0x000fea0003800000 */
.L_x_7109:
        /* <DEDUP_REMOVED lines=33> */
[----:B------:R-:W-:Y:S01]  /*0b80*/  LOP3.LUT R5, R2, 0x3fffff0, RZ, 0xc0, !PT ;  /* 0x03fffff002057812 */ /* 0x000fe200078ec0ff */
[----:B------:R-:W-:Y:S01]  /*0b90*/  IMAD.SHL.U32 R4, R4, 0x20, RZ ;  /* 0x0000002004047824 */ /* 0x000fe200078e00ff */
[----:B------:R-:W-:Y:S02]  /*0ba0*/  LEA.HI R2, R2, R7, RZ, 0x1 ;  /* 0x0000000702027211 */ /* 0x000fe400078f08ff */
[----:B------:R-:W-:Y:S01]  /*0bb0*/  SHF.R.S32.HI R9, RZ, 0x1f, R220 ;  /* 0x0000001fff097819 */ /* 0x000fe200000114dc */
[----:B------:R-:W-:Y:S01]  /*0bc0*/  IMAD.IADD R5, R234, 0x1, -R5 ;  /* 0x00000001ea057824 */ /* 0x000fe200078e0a05 */
[----:B------:R-:W-:-:S02]  /*0bd0*/  LOP3.LUT R4, R4, 0xfffffc00, RZ, 0xc0, !PT ;  /* 0xfffffc0004047812 */ /* 0x000fc400078ec0ff */
[----:B------:R-:W-:Y:S02]  /*0be0*/  LOP3.LUT R2, R2, 0x1ffffffe, RZ, 0xc0, !PT ;  /* 0x1ffffffe02027812 */ /* 0x000fe400078ec0ff */
[----:B------:R-:W-:Y:S01]  /*0bf0*/  LEA.HI R6, R9, R220, RZ, 0x2 ;  /* 0x000000dc09067211 */ /* 0x000fe200078f10ff */
[----:B------:R-:W-:Y:S01]  /*0c00*/  IMAD R5, R5, 0x40, R4 ;  /* 0x0000004005057824 */ /* 0x000fe200078e0204 */
[----:B------:R-:W-:Y:S01]  /*0c10*/  LEA.HI R4, R3, R234, RZ, 0x2 ;  /* 0x000000ea03047211 */ /* 0x000fe200078f10ff */
[----:B------:R-:W-:Y:S01]  /*0c20*/  IMAD.IADD R2, R7, 0x1, -R2 ;  /* 0x0000000107027824 */ /* 0x000fe200078e0a02 */
[--C-:B------:R-:W-:Y:S02]  /*0c30*/  SHF.R.S32.HI R8, RZ, 0x2, R6.reuse ;  /* 0x00000002ff087819 */ /* 0x100fe40000011406 */
[----:B------:R-:W-:Y:S01]  /*0c40*/  SHF.R.S32.HI R11, RZ, 0x1f, R6 ;  /* 0x0000001fff0b7819 */ /* 0x000fe20000011406 */
[----:B------:R-:W-:Y:S01]  /*0c50*/  IMAD R231, R2, 0x8, R5 ;  /* 0x0000000802e77824 */ /* 0x000fe200078e0205 */
[----:B------:R-:W-:-:S02]  /*0c60*/  LOP3.LUT R5, R4, 0xfffffffc, RZ, 0xc0, !PT ;  /* 0xfffffffc04057812 */ /* 0x000fc400078ec0ff */
[----:B------:R-:W-:Y:S02]  /*0c70*/  LEA.HI R3, R3, R234, RZ, 0x3 ;  /* 0x000000ea03037211 */ /* 0x000fe400078f18ff */
[----:B------:R-:W-:Y:S01]  /*0c80*/  LEA.HI R11, R11, R8, RZ, 0x3 ;  /* 0x000000080b0b7211 */ /* 0x000fe200078f18ff */
[----:B------:R-:W-:Y:S01]  /*0c90*/  IMAD.IADD R5, R234, 0x1, -R5 ;  /* 0x00000001ea057824 */ /* 0x000fe200078e0a05 */
[----:B------:R-:W-:Y:S02]  /*0ca0*/  SHF.R.S32.HI R229, RZ, 0x7, R0 ;  /* 0x00000007ffe57819 */ /* 0x000fe40000011400 */
[----:B------:R-:W-:Y:S02]  /*0cb0*/  LOP3.LUT R209, R3, 0xfffffff8, RZ, 0xc0, !PT ;  /* 0xfffffff803d17812 */ /* 0x000fe400078ec0ff */
[----:B------:R-:W-:Y:S02]  /*0cc0*/  LOP3.LUT R7, R6, 0x7ffffffc, RZ, 0xc0, !PT ;  /* 0x7ffffffc06077812 */ /* 0x000fe400078ec0ff */
[----:B------:R-:W-:Y:S01]  /*0cd0*/  LOP3.LUT R11, R11, 0xfffffff8, RZ, 0xc0, !PT ;  /* 0xfffffff80b0b7812 */ /* 0x000fe200078ec0ff */
[----:B------:R-:W-:Y:S01]  /*0ce0*/  IMAD.IADD R209, R234, 0x1, -R209 ;  /* 0x00000001ead17824 */ /* 0x000fe200078e0ad1 */
[----:B------:R-:W-:Y:S01]  /*0cf0*/  LEA.HI R9, R9, R220, RZ, 0x5 ;  /* 0x000000dc09097211 */ /* 0x000fe200078f28ff */
[----:B------:R-:W-:Y:S01]  /*0d00*/  IMAD.IADD R7, R220, 0x1, -R7 ;  /* 0x00000001dc077824 */ /* 0x000fe200078e0a07 */
[----:B------:R-:W-:Y:S01]  /*0d10*/  LEA.HI R0, R0, R229, RZ, 0x1 ;  /* 0x000000e500007211 */ /* 0x000fe200078f08ff */
[----:B------:R-:W-:Y:S01]  /*0d20*/  IMAD.IADD R8, R8, 0x1, -R11 ;  /* 0x0000000108087824 */ /* 0x000fe200078e0a0b */
[----:B------:R-:W-:Y:S01]  /*0d30*/  SHF.R.S32.HI R9, RZ, 0x5, R9 ;  /* 0x00000005ff097819 */ /* 0x000fe20000011409 */
[----:B------:R-:W-:Y:S01]  /*0d40*/  IMAD.SHL.U32 R23, R209, 0x8, RZ ;  /* 0x00000008d1177824 */ /* 0x000fe200078e00ff */
[----:B------:R-:W-:Y:S01]  /*0d50*/  LEA.HI R2, R5, R5, RZ, 0x1 ;  /* 0x0000000505027211 */ /* 0x000fe200078f08ff */
[----:B------:R-:W-:Y:S01]  /*0d60*/  IMAD.SHL.U32 R19, R7, 0x2, RZ ;  /* 0x0000000207137824 */ /* 0x000fe200078e00ff */
[----:B------:R-:W-:Y:S01]  /*0d70*/  LOP3.LUT R0, R0, 0x3fffffe, RZ, 0xc0, !PT ;  /* 0x03fffffe00007812 */ /* 0x000fe200078ec0ff */
[----:B------:R-:W-:Y:S01]  /*0d80*/  IMAD R9, R9, 0x10, R8 ;  /* 0x0000001009097824 */ /* 0x000fe200078e0208 */
[----:B------:R-:W-:Y:S01]  /*0d90*/  LOP3.LUT R2, R2, 0x1ffffffe, RZ, 0xc0, !PT ;  /* 0x1ffffffe02027812 */ /* 0x000fe200078ec0ff */
[----:B------:R-:W-:Y:S01]  /*0da0*/  VIADD R208, R23, 0x40 ;  /* 0x0000004017d07836 */ /* 0x000fe20000000000 */
[----:B------:R-:W-:Y:S01]  /*0db0*/  SHF.R.S32.HI R219, RZ, 0x3, R3 ;  /* 0x00000003ffdb7819 */ /* 0x000fe20000011403 */
[----:B------:R-:W-:Y:S01]  /*0dc0*/  IMAD.IADD R0, R229, 0x1, -R0 ;  /* 0x00000001e5007824 */ /* 0x000fe200078e0a00 */
[----:B------:R-:W-:Y:S01]  /*0dd0*/  SHF.R.S32.HI R233, RZ, 0x1f, R23 ;  /* 0x0000001fffe97819 */ /* 0x000fe20000011417 */
[C---:B------:R-:W-:Y:S01]  /*0de0*/  VIADD R218, R19.reuse, 0x40 ;  /* 0x0000004013da7836 */ /* 0x040fe20000000000 */
[----:B------:R-:W-:Y:S01]  /*0df0*/  SHF.R.S32.HI R232, RZ, 0x1f, R208 ;  /* 0x0000001fffe87819 */ /* 0x000fe200000114d0 */
        /* <DEDUP_REMOVED lines=17> */
[----:B------:R-:W-:-:S02]  /*0f10*/  VIADD R210, R19, 0x38 ;  /* 0x0000003813d27836 */ /* 0x000fc40000000000 */
[----:B------:R-:W-:-:S07]  /*0f20*/  IMAD R22, R5, 0x8, R230 ;  /* 0x0000000805167824 */ /* 0x000fce00078e02e6 */
.L_x_7217:
[----:B01-3--:R-:W0:Y:S01]  /*0f30*/  LDC.64 R6, c[0x0][0xa18] ;  /* 0x00028600ff067b82 */ /* 0x00be220000000a00 */
[----:B------:R-:W-:Y:S02]  /*0f40*/  IMAD.U32 R3, RZ, RZ, UR49 ;  /* 0x00000031ff037e24 */ /* 0x000fe4000f8e00ff */
[----:B--2---:R-:W-:-:S05]  /*0f50*/  IMAD.MOV.U32 R8, RZ, RZ, RZ ;  /* 0x000000ffff087224 */ /* 0x004fca00078e00ff */
[----:B------:R-:W1:Y:S08]  /*0f60*/  LDC R18, c[0x0][0x288] ;  /* 0x0000a200ff127b82 */ /* 0x000e700000000800 */
[----:B----4-:R-:W2:Y:S08]  /*0f70*/  LDC.64 R4, c[0x0][0xa28] ;  /* 0x00028a00ff047b82 */ /* 0x010eb00000000a00 */
[----:B------:R-:W3:Y:S01]  /*0f80*/  LDC.64 R10, c[0x0][0x418] ;  /* 0x00010600ff0a7b82 */ /* 0x000ee20000000a00 */
[----:B0-----:R-:W-:-:S07]  /*0f90*/  ISETP.NE.U32.AND P1, PT, R6, RZ, PT ;  /* 0x000000ff0600720c */ /* 0x001fce0003f25070 */
[----:B------:R-:W0:Y:S01]  /*0fa0*/  LDC R0, c[0x0][0x424] ;  /* 0x00010900ff007b82 */ /* 0x000e220000000800 */
[----:B------:R-:W-:-:S07]  /*0fb0*/  ISETP.NE.AND.EX P1, PT, R7, RZ, PT, P1 ;  /* 0x000000ff0700720c */ /* 0x000fce0003f25310 */
[----:B------:R-:W4:Y:S01]  /*0fc0*/  LDC R17, c[0x0][0x2f0] ;  /* 0x0000bc00ff117b82 */ /* 0x000f220000000800 */
[----:B--2---:R-:W-:Y:S01]  /*0fd0*/  ISETP.NE.U32.AND P0, PT, R4, RZ, PT ;  /* 0x000000ff0400720c */ /* 0x004fe20003f05070 */
[----:B------:R-:W-:Y:S01]  /*0fe0*/  ULOP3.LUT UR4, UR6, 0xff000000, URZ, 0xc0, !UPT ;  /* 0xff00000006047892 */ /* 0x000fe2000f8ec03f */
[----:B------:R-:W-:Y:S02]  /*0ff0*/  ULDC.64 UR8, c[0x0][0xa20] ;  /* 0x0002880000087ab9 */ /* 0x000fe40000000a00 */
[----:B------:R-:W-:-:S03]  /*1000*/  ISETP.NE.AND.EX P0, PT, R5, RZ, PT, P0 ;  /* 0x000000ff0500720c */ /* 0x000fc60003f05300 */
[----:B------:R-:W2:Y:S10]  /*1010*/  @P1 LDC.64 R6, c[0x0][0xa18] ;  /* 0x00028600ff061b82 */ /* 0x000eb40000000a00 */
[----:B------:R-:W3:Y:S01]  /*1020*/  @P0 LDC.64 R4, c[0x0][0xa28] ;  /* 0x00028a00ff040b82 */ /* 0x000ee20000000a00 */
[----:B--2---:R-:W-:-:S05]  /*1030*/  @P1 IMAD.WIDE R6, R3, 0x4, R6 ;  /* 0x0000000403061825 */ /* 0x004fca00078e0206 */
[----:B-1----:R1:W5:Y:S01]  /*1040*/  @P1 LDG.E R18, desc[UR50][R6.64] ;  /* 0x0000003206121981 */ /* 0x002362000c1e1900 */
[----:B---3--:R-:W-:Y:S01]  /*1050*/  @P0 IMAD.WIDE R4, R3, 0x4, R4 ;  /* 0x0000000403040825 */ /* 0x008fe200078e0204 */
[----:B------:R-:W-:Y:S01]  /*1060*/  ULOP3.LUT UR41, UR6, 0xff0000, URZ, 0xc0, !UPT ;  /* 0x00ff000006297892 */ /* 0x000fe2000f8ec03f */
[----:B------:R-:W-:Y:S01]  /*1070*/  ISETP.NE.U32.AND P2, PT, RZ, UR8, PT ;  /* 0x00000008ff007c0c */ /* 0x000fe2000bf45070 */
[----:B------:R-:W-:Y:S02]  /*1080*/  USHF.R.U32.HI UR4, URZ, 0x8, UR4 ;  /* 0x000000083f047899 */ /* 0x000fe40008011604 */
[----:B------:R1:W5:Y:S01]  /*1090*/  @P0 LDG.E R8, desc[UR50][R4.64] ;  /* 0x0000003204080981 */ /* 0x000362000c1e1900 */
[----:B------:R-:W-:Y:S01]  /*10a0*/  ISETP.NE.U32.AND P0, PT, R10, RZ, PT ;  /* 0x000000ff0a00720c */ /* 0x000fe20003f05070 */
[----:B------:R-:W-:Y:S01]  /*10b0*/  ULEA.HI UR41, UR41, UR4, URZ, 0x10 ;  /* 0x0000000429297291 */ /* 0x000fe2000f8f803f */
[----:B------:R-:W-:Y:S01]  /*10c0*/  ISETP.NE.AND.EX P2, PT, RZ, UR9, PT, P2 ;  /* 0x00000009ff007c0c */ /* 0x000fe2000bf45320 */
[----:B------:R-:W-:Y:S01]  /*10d0*/  ULOP3.LUT UR36, UR6, 0xffff, URZ, 0xc0, !UPT ;  /* 0x0000ffff06247892 */ /* 0x000fe2000f8ec03f */
[----:B------:R-:W-:-:S04]  /*10e0*/  ISETP.NE.AND.EX P0, PT, R11, RZ, PT, P0 ;  /* 0x000000ff0b00720c */ /* 0x000fc80003f05300 */
[----:B0-----:R-:W-:Y:S01]  /*10f0*/  SEL R0, R0, 0x1, P0 ;  /* 0x0000000100007807 */ /* 0x001fe20000000000 */
[----:B-1--4-:R-:W-:Y:S08]  /*1100*/  @P1 BRA `(.L_x_7110) ;  /* 0x0000000000281947 */ /* 0x012ff00003800000 */
[----:B------:R-:W-:Y:S02]  /*1110*/  ULDC.64 UR6, c[0x0][0xa00] ;  /* 0x0002800000067ab9 */ /* 0x000fe40000000a00 */
[----:B------:R-:W-:-:S04]  /*1120*/  ISETP.NE.U32.AND P0, PT, RZ, UR6, PT ;  /* 0x00000006ff007c0c */ /* 0x000fc8000bf05070 */
[----:B------:R-:W-:-:S13]  /*1130*/  ISETP.NE.AND.EX P0, PT, RZ, UR7, PT, P0 ;  /* 0x00000007ff007c0c */ /* 0x000fda000bf05300 */
[----:B------:R-:W-:Y:S05]  /*1140*/  @!P0 BRA `(.L_x_7110) ;  /* 0x0000000000188947 */ /* 0x000fea0003800000 */
[----:B------:R-:W0:Y:S01]  /*1150*/  LDC.64 R4, c[0x0][0xa00] ;  /* 0x00028000ff047b82 */ /* 0x000e220000000a00 */
[----:B------:R-:W-:-:S04]  /*1160*/  IMAD.U32 R3, RZ, RZ, UR49 ;  /* 0x00000031ff037e24 */ /* 0x000fc8000f8e00ff */
[----:B0-----:R-:W-:-:S05]  /*1170*/  IMAD.WIDE R4, R3, 0x4, R4 ;  /* 0x0000000403047825 */ /* 0x001fca00078e0204 */
[----:B-----5:R-:W2:Y:S04]  /*1180*/  LDG.E R18, desc[UR50][R4.64] ;  /* 0x0000003204127981 */ /* 0x020ea8000c1e1900 */
[----:B------:R-:W2:Y:S02]  /*1190*/  LDG.E R3, desc[UR50][R4.64+0x4] ;  /* 0x0000043204037981 */ /* 0x000ea4000c1e1900 */
[----:B--2---:R-:W-:-:S07]  /*11a0*/  IMAD.IADD R18, R3, 0x1, -R18 ;  /* 0x0000000103127824 */ /* 0x004fce00078e0a12 */
.L_x_7110:
[----:B------:R-:W-:Y:S01]  /*11b0*/  UMOV UR37, UR49 ;  /* 0x0000003100257c82 */ /* 0x000fe20008000000 */
[----:B------:R-:W-:Y:S01]  /*11c0*/  IMAD R17, R0, R17, RZ ;  /* 0x0000001100117224 */ /* 0x000fe200078e02ff */
[----:B------:R-:W-:Y:S06]  /*11d0*/  @!P2 BRA `(.L_x_7111) ;  /* 0x000000000018a947 */ /* 0x000fec0003800000 */
[----:B------:R-:W-:Y:S02]  /*11e0*/  ULDC.64 UR6, c[0x0][0xa20] ;  /* 0x0002880000067ab9 */ /* 0x000fe40000000a00 */
[----:B------:R-:W-:-:S06]  /*11f0*/  UIMAD.WIDE UR6, UR49, 0x4, UR6 ;  /* 0x00000004310678a5 */ /* 0x000fcc000f8e0206 */
[----:B------:R-:W-:Y:S02]  /*1200*/  IMAD.U32 R4, RZ, RZ, UR6 ;  /* 0x00000006ff047e24 */ /* 0x000fe4000f8e00ff */
[----:B------:R-:W-:-:S05]  /*1210*/  IMAD.U32 R5, RZ, RZ, UR7 ;  /* 0x00000007ff057e24 */ /* 0x000fca000f8e00ff */
[----:B------:R0:W5:Y:S01]  /*1220*/  LDG.E R17, desc[UR50][R4.64] ;  /* 0x0000003204117981 */ /* 0x000162000c1e1900 */
[----:B------:R-:W-:Y:S05]  /*1230*/  BRA `(.L_x_7112) ;  /* 0x0000000000287947 */ /* 0x000fea0003800000 */
.L_x_7111:
[----:B------:R-:W-:Y:S02]  /*1240*/  ULDC.64 UR6, c[0x0][0xa08] ;  /* 0x0002820000067ab9 */ /* 0x000fe40000000a00 */
[----:B------:R-:W-:-:S04]  /*1250*/  ISETP.NE.U32.AND P0, PT, RZ, UR6, PT ;  /* 0x00000006ff007c0c */ /* 0x000fc8000bf05070 */
[----:B------:R-:W-:-:S13]  /*1260*/  ISETP.NE.AND.EX P0, PT, RZ, UR7, PT, P0 ;  /* 0x00000007ff007c0c */ /* 0x000fda000bf05300 */
[----:B------:R-:W-:Y:S05]  /*1270*/  @!P0 BRA `(.L_x_7112) ;  /* 0x0000000000188947 */ /* 0x000fea0003800000 */
[----:B------:R-:W0:Y:S01]  /*1280*/  LDC.64 R4, c[0x0][0xa08] ;  /* 0x00028200ff047b82 */ /* 0x000e220000000a00 */
[----:B------:R-:W-:-:S04]  /*1290*/  IMAD.U32 R3, RZ, RZ, UR49 ;  /* 0x00000031ff037e24 */ /* 0x000fc8000f8e00ff */
[----:B0-----:R-:W-:-:S05]  /*12a0*/  IMAD.WIDE R4, R3, 0x4, R4 ;  /* 0x0000000403047825 */ /* 0x001fca00078e0204 */
[----:B------:R-:W2:Y:S04]  /*12b0*/  LDG.E R17, desc[UR50][R4.64] ;  /* 0x0000003204117981 */ /* 0x000ea8000c1e1900 */
[----:B------:R-:W2:Y:S02]  /*12c0*/  LDG.E R0, desc[UR50][R4.64+0x4] ;  /* 0x0000043204007981 */ /* 0x000ea4000c1e1900 */
[----:B--2---:R-:W-:-:S07]  /*12d0*/  IMAD.IADD R17, R0, 0x1, -R17 ;  /* 0x0000000100117824 */ /* 0x004fce00078e0a11 */
.L_x_7112:
[----:B------:R-:W-:Y:S01]  /*12e0*/  ULDC UR4, c[0x0][0x448] ;  /* 0x0001120000047ab9 */ /* 0x000fe20000000800 */
[----:B-----5:R-:W-:Y:S01]  /*12f0*/  IMAD.IADD R17, R17, 0x1, -R8 ;  /* 0x0000000111117824 */ /* 0x020fe200078e0a08 */
[----:B------:R-:W-:Y:S02]  /*1300*/  UISETP.NE.AND UP1, UPT, UR4, 0x1, UPT ;  /* 0x000000010400788c */ /* 0x000fe4000bf25270 */
[----:B------:R-:W-:Y:S02]  /*1310*/  USHF.L.U32 UR39, UR5, 0x7, URZ ;  /* 0x0000000705277899 */ /* 0x000fe4000800063f */
[----:B------:R-:W-:Y:S01]  /*1320*/  IADD3 R0, R17, 0x1, -R18 ;  /* 0x0000000111007810 */ /* 0x000fe20007ffe812 */
[----:B------:R-:W-:Y:S01]  /*1330*/  ULDC.64 UR4, c[0x0][0x9e0] ;  /* 0x0002780000047ab9 */ /* 0x000fe20000000a00 */
[----:B------:R-:W-:Y:S02]  /*1340*/  UIADD3 UR8, UR39, 0x7f, URZ ;  /* 0x0000007f27087890 */ /* 0x000fe4000fffe03f */
[----:B------:R-:W-:Y:S01]  /*1350*/  R2UR UR9, R0 ;  /* 0x00000000000972ca */ /* 0x000fe200000e0000 */
[----:B------:R-:W-:-:S02]  /*1360*/  UISETP.GE.AND UP0, UPT, UR5, 0x1, UPT ;  /* 0x000000010500788c */ /* 0x000fc4000bf06270 */
[----:B------:R-:W-:Y:S01]  /*1370*/  @UP1 ULDC UR6, c[0x0][0x44c] ;  /* 0x0001130000061ab9 */ /* 0x000fe20000000800 */
[----:B------:R-:W-:Y:S01]  /*1380*/  @UP1 ULDC UR10, c[0x0][0x450] ;  /* 0x00011400000a1ab9 */ /* 0x000fe20000000800 */
[----:B------:R-:W-:Y:S02]  /*1390*/  UIMAD.WIDE.U32 UR6, UR8, UR6, URZ ;  /* 0x00000006080672a5 */ /* 0x000fe4000f8e003f */
[----:B------:R-:W-:Y:S02]  /*13a0*/  PLOP3.LUT P1, PT, PT, PT, UP0, 0x80, 0x0 ;  /* 0x000000000000781c */ /* 0x000fe40003f2f008 */
[----:B------:R-:W-:-:S04]  /*13b0*/  @UP1 USHF.R.U32.HI UR8, URZ, UR10, UR7 ;  /* 0x0000000a3f081299 */ /* 0x000fc80008011607 */
        /* <DEDUP_REMOVED lines=14> */
.L_x_7114:
[----:B------:R-:W-:-:S11]  /*14a0*/  UISETP.NE.AND UP0, UPT, UR5, 0x1, UPT ;  /* 0x000000010500788c */ /* 0x000fd6000bf05270 */
[----:B------:R-:W-:Y:S02]  /*14b0*/  @UP0 ULDC.64 UR8, c[0x0][0x9e8] ;  /* 0x00027a0000080ab9 */ /* 0x000fe40000000a00 */
[----:B------:R-:W-:-:S04]  /*14c0*/  UIMAD.WIDE.U32 UR6, UR4, UR8, URZ ;  /* 0x00000008040672a5 */ /* 0x000fc8000f8e003f */
[----:B------:R-:W-:-:S12]  /*14d0*/  @UP0 USHF.R.U32.HI UR4, URZ, UR9, UR7 ;  /* 0x000000093f040299 */ /* 0x000fd80008011607 */
.L_x_7115:
[----:B------:R-:W-:-:S06]  /*14e0*/  UIMAD UR4, UR4, UR5, UR5 ;  /* 0x00000005040472a4 */ /* 0x000fcc000f8e0205 */
[----:B------:R-:W-:-:S07]  /*14f0*/  VIMNMX R0, R0, UR4, PT ;  /* 0x0000000400007c48 */ /* 0x000fce000bfe0100 */
.L_x_7113:
[C---:B------:R-:W-:Y:S01]  /*1500*/  IMAD.IADD R122, R17.reuse, 0x1, -R18 ;  /* 0x00000001117a7824 */ /* 0x040fe200078e0a12 */
[----:B------:R-:W-:Y:S01]  /*1510*/  @UP1 ULDC UR6, c[0x0][0x44c] ;  /* 0x0001130000061ab9 */ /* 0x000fe20000000800 */
[----:B------:R-:W-:Y:S01]  /*1520*/  VIADD R3, R0, 0xbf ;  /* 0x000000bf00037836 */ /* 0x000fe20000000000 */
[----:B------:R-:W-:Y:S01]  /*1530*/  UIMAD.WIDE.U32 UR6, UR39, UR6, URZ ;  /* 0x00000006270672a5 */ /* 0x000fe2000f8e003f */
[----:B------:R-:W-:Y:S01]  /*1540*/  VIADD R0, R17, 0xbf ;  /* 0x000000bf11007836 */ /* 0x000fe20000000000 */
[----:B------:R-:W-:Y:S01]  /*1550*/  R2UR UR8, R122 ;  /* 0x000000007a0872ca */ /* 0x000fe200000e0000 */
[----:B------:R-:W-:Y:S01]  /*1560*/  @UP1 ULDC UR9, c[0x0][0x450] ;  /* 0x0001140000091ab9 */ /* 0x000fe20000000800 */
[----:B0-----:R-:W-:Y:S01]  /*1570*/  IMAD.HI R4, R3, 0x2aaaaaab, RZ ;  /* 0x2aaaaaab03047827 */ /* 0x001fe200078e02ff */
        /* <DEDUP_REMOVED lines=22> */
.L_x_7117:
[----:B------:R-:W-:-:S11]  /*16e0*/  UISETP.NE.AND UP0, UPT, UR5, 0x1, UPT ;  /* 0x000000010500788c */ /* 0x000fd6000bf05270 */
[----:B------:R-:W-:Y:S02]  /*16f0*/  @UP0 ULDC.64 UR10, c[0x0][0x9e8] ;  /* 0x00027a00000a0ab9 */ /* 0x000fe40000000a00 */
[----:B------:R-:W-:-:S04]  /*1700*/  UIMAD.WIDE.U32 UR6, UR4, UR10, URZ ;  /* 0x0000000a040672a5 */ /* 0x000fc8000f8e003f */
[----:B------:R-:W-:-:S12]  /*1710*/  @UP0 USHF.R.U32.HI UR4, URZ, UR11, UR7 ;  /* 0x0000000b3f040299 */ /* 0x000fd80008011607 */
.L_x_7118:
[----:B------:R-:W-:-:S04]  /*1720*/  UIMAD UR4, UR4, UR5, URZ ;  /* 0x00000005040472a4 */ /* 0x000fc8000f8e023f */
[----:B------:R-:W-:-:S04]  /*1730*/  UISETP.LT.AND UP0, UPT, UR8, UR4, UPT ;  /* 0x000000040800728c */ /* 0x000fc8000bf01270 */
[----:B------:R-:W-:-:S12]  /*1740*/  USEL UR8, UR8, UR4, !UP0 ;  /* 0x0000000408087287 */ /* 0x000fd8000c000000 */
.L_x_7116:
[----:B------:R-:W-:Y:S02]  /*1750*/  UIMAD.WIDE UR4, UR8, 0x2aaaaaab, URZ ;  /* 0x2aaaaaab080478a5 */ /* 0x000fe4000f8e023f */
[----:B------:R-:W-:Y:S02]  /*1760*/  ULOP3.LUT UR40, UR41, 0xff, URZ, 0xc0, !UPT ;  /* 0x000000ff29287892 */ /* 0x000fe4000f8ec03f */
[----:B------:R-:W-:Y:S02]  /*1770*/  USHF.R.U32.HI UR4, URZ, 0x1f, UR5 ;  /* 0x0000001f3f047899 */ /* 0x000fe40008011605 */
[----:B------:R-:W-:Y:S02]  /*1780*/  USHF.R.U32.HI UR41, URZ, 0x10, UR41 ;  /* 0x000000103f297899 */ /* 0x000fe40008011629 */
[----:B------:R-:W-:-:S04]  /*1790*/  ULEA.HI.SX32 UR4, UR5, UR4, 0x1b ;  /* 0x0000000405047291 */ /* 0x000fc8000f8fda3f */
[----:B------:R-:W-:-:S04]  /*17a0*/  UISETP.LT.AND UP0, UPT, URZ, UR4, UPT ;  /* 0x000000043f00728c */ /* 0x000fc8000bf01270 */
[----:B------:R-:W-:-:S03]  /*17b0*/  USEL UR42, URZ, UR4, !UP0 ;  /* 0x000000043f2a7287 */ /* 0x000fc6000c000000 */
[----:B------:R-:W-:-:S03]  /*17c0*/  UMOV UR4, URZ ;  /* 0x0000003f00047c82 */ /* 0x000fc60008000000 */
[----:B------:R-:W-:-:S13]  /*17d0*/  ISETP.GT.AND P0, PT, R120, UR42, PT ;  /* 0x0000002a78007c0c */ /* 0x000fda000bf04270 */
[----:B------:R-:W-:Y:S05]  /*17e0*/  @!P0 BRA `(.L_x_7119) ;  /* 0x0000000000988947 */ /* 0x000fea0003800000 */
[----:B------:R-:W-:Y:S01]  /*17f0*/  UISETP.NE.AND UP0, UPT, UR41, URZ, UPT ;  /* 0x0000003f2900728c */ /* 0x000fe2000bf05270 */
[----:B------:R-:W-:-:S03]  /*1800*/  ULDC UR4, c[0x0][0x9f0] ;  /* 0x00027c0000047ab9 */ /* 0x000fc60000000800 */
[----:B------:R-:W-:-:S03]  /*1810*/  USEL UR9, UR41, UR4, UP0 ;  /* 0x0000000429097287 */ /* 0x000fc60008000000 */
[----:B------:R-:W-:-:S03]  /*1820*/  UMOV UR4, URZ ;  /* 0x0000003f00047c82 */ /* 0x000fc60008000000 */
[----:B------:R-:W-:-:S05]  /*1830*/  IMAD.U32 R5, RZ, RZ, UR9 ;  /* 0x00000009ff057e24 */ /* 0x000fca000f8e00ff */
        /* <DEDUP_REMOVED lines=33> */
.L_x_7119:
        /* <DEDUP_REMOVED lines=10> */
[----:B------:R-:W-:Y:S01]  /*1af0*/  ISETP.GT.AND P1, PT, R120, UR42, PT ;  /* 0x0000002a78007c0c */ /* 0x000fe2000bf24270 */
        /* <DEDUP_REMOVED lines=36> */
[----:B------:R-:W0:Y:S01]  /*1d40*/  SHFL.IDX PT, R0, R229, RZ, 0x1f ;  /* 0x00001fffe5007589 */ /* 0x000e2200000e0000 */
[----:B------:R-:W1:Y:S01]  /*1d50*/  S2UR UR43, SR_CgaCtaId ;  /* 0x00000000002b79c3 */ /* 0x000e620000008800 */
[----:B------:R-:W-:Y:S01]  /*1d60*/  UMOV UR45, 0x400 ;  /* 0x00000400002d7882 */ /* 0x000fe20000000000 */
[----:B0-----:R-:W-:Y:S01]  /*1d70*/  R2UR UR44, R0 ;  /* 0x00000000002c72ca */ /* 0x001fe200000e0000 */
[----:B-1----:R-:W-:-:S04]  /*1d80*/  ULEA UR45, UR43, UR45, 0x18 ;  /* 0x0000002d2b2d7291 */ /* 0x002fc8000f8ec03f */
[----:B------:R-:W-:-:S04]  /*1d90*/  UIADD3 UR5, UR45, 0x18400, URZ ;  /* 0x000184002d057890 */ /* 0x000fc8000fffe03f */
[----:B------:R-:W-:-:S04]  /*1da0*/  ULOP3.LUT UP0, URZ, UR5, 0x1bf, URZ, 0xc0, !UPT ;  /* 0x000001bf053f7892 */ /* 0x000fc8000f80c03f */
[----:B------:R-:W-:Y:S02]  /*1db0*/  ULEA.HI UR4, UR44, UR44, URZ, 0x1 ;  /* 0x0000002c2c047291 */ /* 0x000fe4000f8f083f */
[----:B------:R-:W-:Y:S02]  /*1dc0*/  PLOP3.LUT P0, PT, PT, PT, UP0, 0x80, 0x0 ;  /* 0x000000000000781c */ /* 0x000fe40003f0f008 */
        /* <DEDUP_REMOVED lines=22> */
.L_x_7121:
        /* <DEDUP_REMOVED lines=16> */
[----:B------:R-:W-:Y:S02]  /*2030*/  @UP0 UIMAD UR12, UR49, UR15, UR10 ;  /* 0x0000000f310c02a4 */ /* 0x000fe4000f8e020a */
[----:B------:R-:W-:-:S02]  /*2040*/  @UP1 UIMAD UR13, UR49, UR17, UR13 ;  /* 0x00000011310d12a4 */ /* 0x000fc4000f8e020d */
[----:B------:R-:W-:Y:S02]  /*2050*/  @UP0 UIMAD.WIDE.U32 UR8, UR49, UR14, URZ ;  /* 0x0000000e310802a5 */ /* 0x000fe4000f8e003f */
[----:B------:R-:W-:Y:S02]  /*2060*/  @UP1 UIMAD.WIDE.U32 UR10, UR49, UR16, URZ ;  /* 0x00000010310a12a5 */ /* 0x000fe4000f8e003f */
[----:B------:R-:W-:Y:S02]  /*2070*/  @UP0 UIADD3 UR9, UR9, UR12, URZ ;  /* 0x0000000c09090290 */ /* 0x000fe4000fffe03f */
[----:B------:R-:W-:Y:S01]  /*2080*/  @UP1 UIADD3 UR11, UR11, UR13, URZ ;  /* 0x0000000d0b0b1290 */ /* 0x000fe2000fffe03f */
[----:B------:R-:W-:Y:S02]  /*2090*/  @UP1 ULDC.64 UR14, c[0x0][0x9c0] ;  /* 0x00027000000e1ab9 */ /* 0x000fe40000000a00 */
[----:B------:R-:W-:Y:S01]  /*20a0*/  @UP0 ULDC.64 UR12, c[0x0][0x9b0] ;  /* 0x00026c00000c0ab9 */ /* 0x000fe20000000a00 */
[----:B------:R-:W-:-:S02]  /*20b0*/  @UP1 UIMAD.WIDE.U32 UR10, UR36, UR14, UR10 ;  /* 0x0000000e240a12a5 */ /* 0x000fc4000f8e000a */
[----:B------:R-:W-:Y:S02]  /*20c0*/  @UP0 UIMAD.WIDE.U32 UR8, UR36, UR12, UR8 ;  /* 0x0000000c240802a5 */ /* 0x000fe4000f8e0008 */
[----:B------:R-:W-:Y:S02]  /*20d0*/  @UP1 ULEA UR4, UP3, UR10, UR4, 0x2 ;  /* 0x000000040a041291 */ /* 0x000fe4000f86103f */
[----:B------:R-:W-:Y:S02]  /*20e0*/  @UP0 UIMAD UR12, UR36, UR13, UR9 ;  /* 0x0000000d240c02a4 */ /* 0x000fe4000f8e0209 */
[----:B------:R-:W-:Y:S02]  /*20f0*/  @UP1 UIMAD UR9, UR36, UR15, UR11 ;  /* 0x0000000f240912a4 */ /* 0x000fe4000f8e020b */
[----:B------:R-:W-:Y:S01]  /*2100*/  @UP0 ULEA UR6, UP2, UR8, UR6, 0x2 ;  /* 0x0000000608060291 */ /* 0x000fe2000f84103f */
[----:B------:R-:W-:Y:S01]  /*2110*/  IMAD.U32 R6, RZ, RZ, UR4 ;  /* 0x00000004ff067e24 */ /* 0x000fe2000f8e00ff */
[----:B------:R-:W-:-:S02]  /*2120*/  @UP1 ULEA.HI.X UR5, UR10, UR5, UR9, 0x2, UP3 ;  /* 0x000000050a051291 */ /* 0x000fc400098f1409 */
[----:B------:R-:W-:Y:S02]  /*2130*/  @UP0 ULEA.HI.X UR7, UR8, UR7, UR12, 0x2, UP2 ;  /* 0x0000000708070291 */ /* 0x000fe400090f140c */
[----:B------:R-:W-:Y:S02]  /*2140*/  IMAD.U32 R4, RZ, RZ, UR6 ;  /* 0x00000006ff047e24 */ /* 0x000fe4000f8e00ff */
[----:B------:R-:W-:Y:S02]  /*2150*/  IMAD.U32 R7, RZ, RZ, UR5 ;  /* 0x00000005ff077e24 */ /* 0x000fe4000f8e00ff */
[----:B------:R-:W-:-:S03]  /*2160*/  IMAD.U32 R5, RZ, RZ, UR7 ;  /* 0x00000007ff057e24 */ /* 0x000fc6000f8e00ff */
        /* <DEDUP_REMOVED lines=14> */
.L_x_7318:
[----:B------:R-:W-:Y:S05]  /*2250*/  @!P0 BRA `(.L_x_7123) ;  /* 0x0000000000048947 */ /* 0x000fea0003800000 */
[----:B------:R-:W-:Y:S01]  /*2260*/  BPT.TRAP 0x1 ;  /* 0x000000040000795c */ /* 0x000fe20000300000 */
.L_x_7123:
[----:B------:R-:W-:Y:S02]  /*2270*/  IMAD.U32 R125, RZ, RZ, UR52 ;  /* 0x00000034ff7d7e24 */ /* 0x000fe4000f8e00ff */
[----:B------:R-:W-:-:S03]  /*2280*/  IMAD.U32 R4, RZ, RZ, UR46 ;  /* 0x0000002eff047e24 */ /* 0x000fc6000f8e00ff */
[----:B------:R-:W-:Y:S02]  /*2290*/  LEA R125, R125, UR45, 0x3 ;  /* 0x0000002d7d7d7c11 */ /* 0x000fe4000f8e18ff */
[----:B------:R-:W-:-:S04]  /*22a0*/  SHF.L.U32 R4, R4, 0x1f, RZ ;  /* 0x0000001f04047819 */ /* 0x000fc800000006ff */
[----:B------:R1:W2:Y:S01]  /*22b0*/  SYNCS.PHASECHK.TRANS64.TRYWAIT P1, [R125+URZ+0x28830], R4 ;  /* 0x028830047d0075a7 */ /* 0x0002a2000802017f */
[----:B------:R-:W-:Y:S05]  /*22c0*/  @!P0 BRA `(.L_x_7124) ;  /* 0x0000000000048947 */ /* 0x000fea0003800000 */
[----:B------:R-:W-:Y:S01]  /*22d0*/  BPT.TRAP 0x1 ;  /* 0x000000040000795c */ /* 0x000fe20000300000 */
.L_x_7124:
[----:B0-----:R-:W0:Y:S01]  /*22e0*/  S2R R3, SR_TID.X ;  /* 0x0000000000037919 */ /* 0x001e220000002100 */
[----:B------:R-:W-:Y:S02]  /*22f0*/  LOP3.LUT R2, R2, 0xfffff7ff, RZ, 0xc0, !PT ;  /* 0xfffff7ff02027812 */ /* 0x000fe400078ec0ff */
[----:B0-----:R-:W-:-:S13]  /*2300*/  LOP3.LUT P2, RZ, R3, 0x7f, RZ, 0xc0, !PT ;  /* 0x0000007f03ff7812 */ /* 0x001fda000784c0ff */
[----:B------:R-:W-:Y:S01]  /*2310*/  @P2 LOP3.LUT R2, R2, 0x800, RZ, 0xfc, !PT ;  /* 0x0000080002022812 */ /* 0x000fe200078efcff */
[----:B--2---:R-:W-:Y:S06]  /*2320*/  @P1 BRA `(.L_x_7125) ;  /* 0x0000000000081947 */ /* 0x004fec0003800000 */
[----:B------:R-:W0:Y:S02]  /*2330*/  SYNCS.PHASECHK.TRANS64.TRYWAIT P1, [R125+URZ+0x28830], R4 ;  /* 0x028830047d0075a7 */ /* 0x000e24000802017f */
[----:B0-----:R-:W-:Y:S05]  /*2340*/  @!P1 BRA `(.L_x_7126) ;  /* 0x000001e000509947 */ /* 0x001fea0003800000 */
.L_x_7125:
[----:B------:R-:W-:Y:S05]  /*2350*/  WARPSYNC.ALL ;  /* 0x0000000000007948 */ /* 0x000fea0003800000 */
[----:B------:R-:W-:Y:S01]  /*2360*/  UIADD3 UR4, UR45, 0x1c400, URZ ;  /* 0x0001c4002d047890 */ /* 0x000fe2000fffe03f */
[----:B------:R-:W-:Y:S01]  /*2370*/  WARPGROUP.ARRIVE ;  /* 0x00000000000079c5 */ /* 0x000fe20000000000 */
[----:B------:R-:W-:-:S05]  /*2380*/  ULOP3.LUT UR16, UR53, 0x10000, URZ, 0xfc, !UPT ;  /* 0x0001000035107892 */ /* 0x000fca000f8efc3f */
[----:B------:R-:W2:Y:S01]  /*2390*/  S2R R146, SR_TID.X ;  /* 0x0000000000927919 */ /* 0x000ea20000002100 */
[----:B------:R-:W-:Y:S01]  /*23a0*/  USHF.R.U32.HI UR4, URZ, 0x4, UR4 ;  /* 0x000000043f047899 */ /* 0x000fe20008011604 */
[----:B------:R-:W-:Y:S01]  /*23b0*/  UMOV UR17, 0x40000040 ;  /* 0x4000004000117882 */ /* 0x000fe20000000000 */
[----:B------:R-:W-:Y:S02]  /*23c0*/  UMOV UR19, 0x40000040 ;  /* 0x4000004000137882 */ /* 0x000fe40000000000 */
[----:B------:R-:W-:Y:S01]  /*23d0*/  ULOP3.LUT UR4, UR4, 0x3fff, URZ, 0xc0, !UPT ;  /* 0x00003fff04047892 */ /* 0x000fe2000f8ec03f */
[----:B------:R-:W-:Y:S01]  /*23e0*/  UMOV UR5, 0x40000040 ;  /* 0x4000004000057882 */ /* 0x000fe20000000000 */
[----:B------:R-:W-:Y:S02]  /*23f0*/  UMOV UR7, 0x40000040 ;  /* 0x4000004000077882 */ /* 0x000fe40000000000 */
[----:B------:R-:W-:Y:S02]  /*2400*/  ULOP3.LUT UR20, UR4, 0x10000, URZ, 0xfc, !UPT ;  /* 0x0001000004147892 */ /* 0x000fe4000f8efc3f */
[----:B------:R-:W-:-:S02]  /*2410*/  UIADD3 UR4, UR16, 0x2, URZ ;  /* 0x0000000210047890 */ /* 0x000fc4000fffe03f */
[----:B------:R-:W-:Y:S02]  /*2420*/  UIMAD UR18, UR52, 0x600, UR20 ;  /* 0x00000600341278a4 */ /* 0x000fe4000f8e0214 */
[----:B------:R-:W-:Y:S02]  /*2430*/  UIADD3 UR8, UR16, 0x4, URZ ;  /* 0x0000000410087890 */ /* 0x000fe4000fffe03f */
[----:B------:R-:W-:Y:S02]  /*2440*/  UIADD3 UR6, UR18, 0x2, URZ ;  /* 0x0000000212067890 */ /* 0x000fe4000fffe03f */
[----:B------:R-:W-:Y:S01]  /*2450*/  UIADD3 UR10, UR18, 0x4, URZ ;  /* 0x00000004120a7890 */ /* 0x000fe2000fffe03f */
[----:B------:R-:W-:Y:S02]  /*2460*/  UMOV UR9, 0x40000040 ;  /* 0x4000004000097882 */ /* 0x000fe40000000000 */
[----:B------:R-:W-:Y:S01]  /*2470*/  QGMMA.64x192x32.F32.E4M3.E4M3 R24, gdesc[UR16], RZ, !UPT, gsb0 ;  /* 0x02e00000101879f3 */ /* 0x000fe2000c0008ff */
[----:B------:R-:W-:Y:S01]  /*2480*/  UMOV UR11, 0x40000040 ;  /* 0x40000040000b7882 */ /* 0x000fe20000000000 */
[----:B------:R-:W-:-:S02]  /*2490*/  UIADD3 UR12, UR16, 0x6, URZ ;  /* 0x00000006100c7890 */ /* 0x000fc4000fffe03f */
[----:B------:R-:W-:Y:S01]  /*24a0*/  UIADD3 UR14, UR18, 0x6, URZ ;  /* 0x00000006120e7890 */ /* 0x000fe2000fffe03f */
[----:B------:R-:W-:Y:S01]  /*24b0*/  UMOV UR13, 0x40000040 ;  /* 0x40000040000d7882 */ /* 0x000fe20000000000 */
[----:B------:R-:W-:Y:S01]  /*24c0*/  UMOV UR15, 0x40000040 ;  /* 0x40000040000f7882 */ /* 0x000fe20000000000 */
[----:B------:R-:W-:Y:S01]  /*24d0*/  ULDC UR21, c[0x0][0x9dc] ;  /* 0x0002770000157ab9 */ /* 0x000fe20000000800 */
[----:B--2---:R-:W-:Y:S01]  /*24e0*/  LOP3.LUT P3, RZ, R146, 0x7f, RZ, 0xc0, !PT ;  /* 0x0000007f92ff7812 */ /* 0x004fe2000786c0ff */
[----:B------:R-:W-:-:S12]  /*24f0*/  ULOP3.LUT UR21, URZ, UR21, URZ, 0x33, !UPT ;  /* 0x000000153f157292 */ /* 0x000fd8000f8e333f */
[----:B01----:R-:W-:-:S05]  /*2500*/  @!P3 VIADD R125, R125, 0x28840 ;  /* 0x000288407d7db836 */ /* 0x003fca0000000000 */
[----:B------:R-:W-:Y:S01]  /*2510*/  @!P3 PRMT R125, RZ, 0x654, R125 ;  /* 0x00000654ff7db816 */ /* 0x000fe2000000007d */
[----:B------:R-:W-:Y:S02]  /*2520*/  WARPGROUP.DEPBAR.LE gsb0, 0x0 ;  /* 0x00008000000079c5 */ /* 0x000fe40000010000 */
[----:B------:R-:W-:-:S06]  /*2530*/  WARPGROUP.ARRIVE ;  /* 0x00000000000079c5 */ /* 0x000fcc0000000000 */
[----:B------:R-:W-:Y:S01]  /*2540*/  QGMMA.64x192x32.F32.E4M3.E4M3 R24, gdesc[UR4], R24, gsb0 ;  /* 0x02e00000041879f3 */ /* 0x000fe20008000818 */
[----:B------:R-:W-:Y:S02]  /*2550*/  ULDC UR6, c[0x0][0x448] ;  /* 0x0001120000067ab9 */ /* 0x000fe40000000800 */
[----:B------:R-:W-:-:S06]  /*2560*/  UISETP.NE.AND UP0, UPT, UR6, 0x1, UPT ;  /* 0x000000010600788c */ /* 0x000fcc000bf05270 */
        /* <DEDUP_REMOVED lines=10> */
[C---:B------:R-:W-:Y:S01]  /*2610*/  FMUL.FTZ R139, R0.reuse, R57 ;  /* 0x00000039008b7220 */ /* 0x040fe20000410000 */
[----:B------:R-:W-:Y:S01]  /*2620*/  FMUL.FTZ R57, R0, R110 ;  /* 0x0000006e00397220 */ /* 0x000fe20000410000 */
[----:B------:R-:W-:Y:S02]  /*2630*/  VIADD R110, R22, UR39 ;  /* 0x00000027166e7c36 */ /* 0x000fe40008000000 */
[C---:B------:R-:W-:Y:S01]  /*2640*/  FMUL.FTZ R13, R0.reuse, R43 ;  /* 0x0000002b000d7220 */ /* 0x040fe20000410000 */
[C---:B------:R-:W-:Y:S01]  /*2650*/  FMUL.FTZ R7, R0.reuse, R31 ;  /* 0x0000001f00077220 */ /* 0x040fe20000410000 */
[----:B------:R-:W-:Y:S01]  /*2660*/  FMUL.FTZ R31, R0, R67 ;  /* 0x00000043001f7220 */ /* 0x000fe20000410000 */
[----:B------:R-:W-:Y:S01]  /*2670*/  @P1 IMAD.HI.U32 R43, R110, UR6, RZ ;  /* 0x000000066e2b1c27 */ /* 0x000fe2000f8e00ff */
[----:B------:R-:W-:-:S03]  /*2680*/  @UP0 ULDC UR6, c[0x0][0x450] ;  /* 0x0001140000060ab9 */ /* 0x000fc60000000800 */
[C---:B------:R-:W-:Y:S01]  /*2690*/  FMUL.FTZ R8, R0.reuse, R34 ;  /* 0x0000002200087220 */ /* 0x040fe20000410000 */
[C---:B------:R-:W-:Y:S01]  /*26a0*/  FMUL.FTZ R67, R0.reuse, R77 ;  /* 0x0000004d00437220 */ /* 0x040fe20000410000 */
[C---:B------:R-:W-:Y:S01]  /*26b0*/  FMUL.FTZ R34, R0.reuse, R75 ;  /* 0x0000004b00227220 */ /* 0x040fe20000410000 */
[----:B------:R-:W-:Y:S01]  /*26c0*/  @P2 SHF.R.U32.HI R110, RZ, UR6, R43 ;  /* 0x00000006ff6e2c19 */ /* 0x000fe2000801162b */
[C---:B------:R-:W-:Y:S01]  /*26d0*/  FMUL.FTZ R121, R0.reuse, R25 ;  /* 0x0000001900797220 */ /* 0x040fe20000410000 */
[C---:B------:R-:W-:Y:S01]  /*26e0*/  FMUL.FTZ R3, R0.reuse, R26 ;  /* 0x0000001a00037220 */ /* 0x040fe20000410000 */
[C---:B------:R-:W-:Y:S01]  /*26f0*/  FMUL.FTZ R5, R0.reuse, R27 ;  /* 0x0000001b00057220 */ /* 0x040fe20000410000 */
[----:B------:R-:W-:Y:S01]  /*2700*/  IMAD.MOV.U32 R75, RZ, RZ, -0xc0 ;  /* 0xffffff40ff4b7424 */ /* 0x000fe200078e00ff */
[----:B------:R-:W0:Y:S01]  /*2710*/  SHFL.IDX PT, R77, R110, RZ, 0x1c1f ;  /* 0x001c1fff6e4d7589 */ /* 0x000e2200000e0000 */
        /* <DEDUP_REMOVED lines=88> */
[----:B------:R-:W-:Y:S01]  /*2ca0*/  PLOP3.LUT P1, PT, PT, PT, UP1, 0x40, 0x0 ;  /* 0x000000000000781c */ /* 0x000fe20003f2e818 */
[----:B------:R-:W1:Y:S01]  /*2cb0*/  MUFU.TANH R4, R4 ;  /* 0x0000000400047308 */ /* 0x000e620000002400 */
[----:B------:R-:W-:Y:S01]  /*2cc0*/  IADD3 R75, R17, R146, -R19 ;  /* 0x00000092114b7210 */ /* 0x000fe20007ffe813 */
[----:B------:R-:W-:Y:S01]  /*2cd0*/  IMAD R74, R120, -0xc0, R17 ;  /* 0xffffff40784a7824 */ /* 0x000fe200078e0211 */
[----:B------:R2:W-:Y:S01]  /*2ce0*/  @!P3 SYNCS.ARRIVE.TRANS64.RED.A1T0 RZ, [R125+URZ], RZ ;  /* 0x000000ff7dffb9a7 */ /* 0x0005e2000810043f */
[----:B------:R-:W-:-:S02]  /*2cf0*/  VIADD R146, R146, 0xffffffff ;  /* 0xffffffff92927836 */ /* 0x000fc40000000000 */
[----:B------:R-:W-:Y:S01]  /*2d00*/  IMAD.IADD R75, R75, 0x1, -R18 ;  /* 0x000000014b4b7824 */ /* 0x000fe200078e0a12 */
[----:B------:R-:W-:Y:S01]  /*2d10*/  IADD3 R115, -R19, 0xc0, R74 ;  /* 0x000000c013737810 */ /* 0x000fe20007ffe14a */
[----:B------:R-:W3:Y:S01]  /*2d20*/  MUFU.TANH R121, R121 ;  /* 0x0000007900797308 */ /* 0x000ee20000002400 */
[----:B------:R-:W-:Y:S02]  /*2d30*/  IMAD.IADD R113, R146, 0x1, -R19 ;  /* 0x0000000192717824 */ /* 0x000fe400078e0a13 */
[C---:B------:R-:W-:Y:S02]  /*2d40*/  VIADD R118, R75.reuse, UR6 ;  /* 0x000000064b767c36 */ /* 0x040fe40008000000 */
[----:B------:R-:W-:-:S03]  /*2d50*/  VIADD R116, R75, UR21 ;  /* 0x000000154b747c36 */ /* 0x000fc60008000000 */
[----:B------:R-:W4:Y:S01]  /*2d60*/  MUFU.TANH R3, R3 ;  /* 0x0000000300037308 */ /* 0x000f220000002400 */
[----:B0-----:R-:W-:Y:S01]  /*2d70*/  VIADDMNMX R117, R77, R118, R115, PT ;  /* 0x000000764d757246 */ /* 0x001fe20003800173 */
[----:B------:R-:W-:-:S06]  /*2d80*/  IMAD.IADD R119, R116, 0x1, R77 ;  /* 0x0000000174777824 */ /* 0x000fcc00078e024d */
        /* <DEDUP_REMOVED lines=94> */
[----:B------:R-:W-:Y:S01]  /*3370*/  IADD3 R74, -R18, R17, R77 ;  /* 0x00000011124a7210 */ /* 0x000fe20007ffe14d */
        /* <DEDUP_REMOVED lines=11> */
.L_x_7129:
[----:B------:R-:W-:-:S06]  /*3430*/  UISETP.NE.AND UP2, UPT, UR7, 0x1, UPT ;  /* 0x000000010700788c */ /* 0x000fcc000bf45270 */
[----:B------:R-:W-:-:S05]  /*3440*/  PLOP3.LUT P1, PT, PT, PT, UP2, 0x80, 0x0 ;  /* 0x000000000000781c */ /* 0x000fca0003f2f028 */
[----:B------:R-:W-:-:S08]  /*3450*/  @UP2 ULDC.64 UR10, c[0x0][0x9e8] ;  /* 0x00027a00000a2ab9 */ /* 0x000fd00000000a00 */
[----:B------:R-:W-:-:S05]  /*3460*/  @P1 IMAD.HI.U32 R75, R74, UR10, RZ ;  /* 0x0000000a4a4b1c27 */ /* 0x000fca000f8e00ff */
[----:B------:R-:W-:-:S07]  /*3470*/  @P1 SHF.R.U32.HI R74, RZ, UR11, R75 ;  /* 0x0000000bff4a1c19 */ /* 0x000fce000801164b */
.L_x_7130:
[----:B------:R-:W-:Y:S05]  /*3480*/  BSYNC B0 ;  /* 0x0000000000007941 */ /* 0x000fea0003800000 */
.L_x_7128:
[----:B------:R-:W-:-:S05]  /*3490*/  IMAD R74, R74, UR7, R113 ;  /* 0x000000074a4a7c24 */ /* 0x000fca000f8e0271 */
[----:B------:R-:W-:Y:S02]  /*34a0*/  VIMNMX R119, R119, R74, !PT ;  /* 0x0000004a77777248 */ /* 0x000fe40007fe0100 */
[----:B------:R-:W-:-:S07]  /*34b0*/  VIADDMNMX R117, R74, UR7, R117, PT ;  /* 0x000000074a757c46 */ /* 0x000fce000b800175 */
.L_x_7127:
[C---:B------:R-:W-:Y:S02]  /*34c0*/  ISETP.GE.AND P1, PT, R146.reuse, 0x2, PT ;  /* 0x000000029200780c */ /* 0x040fe40003f26270 */
[C---:B------:R-:W-:Y:S02]  /*34d0*/  ISETP.GE.AND P5, PT, R146.reuse, 0x9, PT ;  /* 0x000000099200780c */ /* 0x040fe40003fa6270 */
[----:B------:R-:W-:Y:S02]  /*34e0*/  ISETP.GT.AND P2, PT, R119, 0x1, !P1 ;  /* 0x000000017700780c */ /* 0x000fe40004f44270 */
[----:B------:R-:W-:Y:S02]  /*34f0*/  ISETP.GE.AND P4, PT, R146, 0xa, PT ;  /* 0x0000000a9200780c */ /* 0x000fe40003f86270 */
[----:B------:R-:W-:Y:S02]  /*3500*/  ISETP.LT.OR P3, PT, R117, 0x2, P2 ;  /* 0x000000027500780c */ /* 0x000fe40001761670 */
[----:B------:R-:W-:-:S02]  /*3510*/  ISETP.GT.AND P2, PT, R119, 0x8, !P5 ;  /* 0x000000087700780c */ /* 0x000fc40006f44270 */
[----:B------:R-:W-:Y:S02]  /*3520*/  FSEL R121, R121, -INF , !P3 ;  /* 0xff80000079797808 */ /* 0x000fe40005800000 */
[----:B------:R-:W-:Y:S02]  /*3530*/  ISETP.GT.AND P3, PT, R119, 0x9, !P4 ;  /* 0x000000097700780c */ /* 0x000fe40006764270 */
[C---:B------:R-:W-:Y:S02]  /*3540*/  ISETP.LT.OR P2, PT, R117.reuse, 0x9, P2 ;  /* 0x000000097500780c */ /* 0x040fe40001741670 */
[----:B------:R-:W-:Y:S02]  /*3550*/  ISETP.LT.OR P3, PT, R117, 0xa, P3 ;  /* 0x0000000a7500780c */ /* 0x000fe40001f61670 */
[----:B0-----:R-:W-:Y:S02]  /*3560*/  FSEL R74, R123, -INF , !P2 ;  /* 0xff8000007b4a7808 */ /* 0x001fe40005000000 */
        /* <DEDUP_REMOVED lines=145> */
[C---:B------:R-:W-:Y:S02]  /*3e80*/  ISETP.GE.AND P4, PT, R146.reuse, 0x82, PT ;  /* 0x000000829200780c */ /* 0x040fe40003f86270 */
        /* <DEDUP_REMOVED lines=46> */
[----:B------:R-:W-:Y:S01]  /*4170*/  ISETP.GT.AND P3, PT, R119, 0xa8, !P4 ;  /* 0x000000a87700780c */ /* 0x000fe20006764270 */
[----:B------:R-:W0:Y:S01]  /*4180*/  SHFL.IDX PT, R105, R110, 0x1, 0x1c1f ;  /* 0x003c1f006e697f89 */ /* 0x000e2200000e0000 */
        /* <DEDUP_REMOVED lines=21> */
[----:B------:R-:W-:Y:S02]  /*42e0*/  ISETP.GE.AND P6, PT, R146, 0x1, PT ;  /* 0x000000019200780c */ /* 0x000fe40003fc6270 */
[----:B0-----:R-:W-:Y:S02]  /*42f0*/  VIADDMNMX R111, R105, R118, R115, PT ;  /* 0x00000076696f7246 */ /* 0x001fe40003800173 */
        /* <DEDUP_REMOVED lines=9> */
[----:B------:R-:W-:Y:S01]  /*4390*/  IMAD.IADD R112, R116, 0x1, R105 ;  /* 0x0000000174707824 */ /* 0x000fe200078e0269 */
[----:B------:R-:W-:-:S13]  /*43a0*/  PLOP3.LUT P6, PT, PT, PT, UP1, 0x40, 0x0 ;  /* 0x000000000000781c */ /* 0x000fda0003fce818 */
[----:B------:R-:W-:Y:S05]  /*43b0*/  @P6 BRA `(.L_x_7131) ;  /* 0x00000000005c6947 */ /* 0x000fea0003800000 */
        /* <DEDUP_REMOVED lines=13> */
.L_x_7133:
[----:B------:R-:W-:-:S06]  /*4490*/  UISETP.NE.AND UP2, UPT, UR7, 0x1, UPT ;  /* 0x000000010700788c */ /* 0x000fcc000bf45270 */
[----:B------:R-:W-:-:S05]  /*44a0*/  PLOP3.LUT P6, PT, PT, PT, UP2, 0x80, 0x0 ;  /* 0x000000000000781c */ /* 0x000fca0003fcf028 */
[----:B------:R-:W-:-:S08]  /*44b0*/  @UP2 ULDC.64 UR10, c[0x0][0x9e8] ;  /* 0x00027a00000a2ab9 */ /* 0x000fd00000000a00 */
[----:B------:R-:W-:Y:S01]  /*44c0*/  @P6 IMAD.HI.U32 R104, R4, UR10, RZ ;  /* 0x0000000a04686c27 */ /* 0x000fe2000f8e00ff */
[----:B------:R-:W-:-:S13]  /*44d0*/  PLOP3.LUT P6, PT, PT, PT, UP2, 0x80, 0x0 ;  /* 0x000000000000781c */ /* 0x000fda0003fcf028 */
[----:B------:R-:W-:-:S07]  /*44e0*/  @P6 SHF.R.U32.HI R4, RZ, UR11, R104 ;  /* 0x0000000bff046c19 */ /* 0x000fce0008011668 */
.L_x_7134:
[----:B------:R-:W-:Y:S05]  /*44f0*/  BSYNC B0 ;  /* 0x0000000000007941 */ /* 0x000fea0003800000 */
.L_x_7132:
[----:B------:R-:W-:-:S05]  /*4500*/  IMAD R4, R4, UR7, R113 ;  /* 0x0000000704047c24 */ /* 0x000fca000f8e0271 */
[----:B------:R-:W-:Y:S02]  /*4510*/  VIMNMX R112, R112, R4, !PT ;  /* 0x0000000470707248 */ /* 0x000fe40007fe0100 */
[----:B------:R-:W-:-:S07]  /*4520*/  VIADDMNMX R111, R4, UR7, R111, PT ;  /* 0x00000007046f7c46 */ /* 0x000fce000b80016f */
.L_x_7131:
[C---:B------:R-:W-:Y:S01]  /*4530*/  ISETP.GT.AND P1, PT, R112.reuse, 0x1, !P1 ;  /* 0x000000017000780c */ /* 0x040fe20004f24270 */
[----:B------:R-:W-:Y:S01]  /*4540*/  ULDC UR10, c[0x0][0x988] ;  /* 0x00026200000a7ab9 */ /* 0x000fe20000000800 */
[----:B------:R-:W-:Y:S01]  /*4550*/  ISETP.GT.AND P2, PT, R112, 0x10, !P2 ;  /* 0x000000107000780c */ /* 0x000fe20005744270 */
[----:B------:R-:W-:Y:S01]  /*4560*/  @UP0 ULDC UR14, c[0x0][0x44c] ;  /* 0x00011300000e0ab9 */ /* 0x000fe20000000800 */
[C---:B------:R-:W-:Y:S01]  /*4570*/  ISETP.LT.OR P1, PT, R111.reuse, 0x2, P1 ;  /* 0x000000026f00780c */ /* 0x040fe20000f21670 */
[----:B------:R-:W-:Y:S01]  /*4580*/  UIMAD.WIDE.U32 UR14, UR39, UR14, URZ ;  /* 0x0000000e270e72a5 */ /* 0x000fe2000f8e003f */
[----:B------:R-:W-:Y:S01]  /*4590*/  ISETP.LT.OR P2, PT, R111, 0x11, P2 ;  /* 0x000000116f00780c */ /* 0x000fe20001741670 */
[----:B------:R-:W-:Y:S01]  /*45a0*/  @UP0 ULDC UR19, c[0x0][0x450] ;  /* 0x0001140000130ab9 */ /* 0x000fe20000000800 */
[----:B------:R-:W-:Y:S01]  /*45b0*/  FSEL R109, R5, -INF , !P1 ;  /* 0xff800000056d7808 */ /* 0x000fe20004800000 */
[----:B------:R-:W-:Y:S01]  /*45c0*/  UMOV UR11, UR39 ;  /* 0x00000027000b7c82 */ /* 0x000fe20008000000 */
[----:B------:R-:W-:Y:S01]  /*45d0*/  ISETP.NE.AND P1, PT, R147, RZ, PT ;  /* 0x000000ff9300720c */ /* 0x000fe20003f25270 */
[----:B------:R-:W-:Y:S01]  /*45e0*/  @UP0 USHF.R.U32.HI UR11, URZ, UR19, UR15 ;  /* 0x000000133f0b0299 */ /* 0x000fe2000801160f */
[----:B------:R-:W-:-:S02]  /*45f0*/  FSEL R110, R8, -INF , !P2 ;  /* 0xff800000086e7808 */ /* 0x000fc40005000000 */
[----:B------:R-:W-:Y:S02]  /*4600*/  ISETP.GT.AND P1, PT, R112, 0x8, !P1 ;  /* 0x000000087000780c */ /* 0x000fe40004f24270 */
[----:B------:R-:W-:Y:S02]  /*4610*/  ISETP.NE.AND P2, PT, R158, RZ, PT ;  /* 0x000000ff9e00720c */ /* 0x000fe40003f45270 */
[----:B------:R-:W-:Y:S02]  /*4620*/  ISETP.LT.OR P1, PT, R111, 0x9, P1 ;  /* 0x000000096f00780c */ /* 0x000fe40000f21670 */
[----:B------:R-:W-:Y:S02]  /*4630*/  ISETP.NE.AND P6, PT, R160, RZ, PT ;  /* 0x000000ffa000720c */ /* 0x000fe40003fc5270 */
[----:B------:R-:W-:Y:S02]  /*4640*/  FSEL R108, R6, -INF , !P1 ;  /* 0xff800000066c7808 */ /* 0x000fe40004800000 */
[----:B------:R-:W-:-:S02]  /*4650*/  ISETP.NE.AND P1, PT, R125, RZ, PT ;  /* 0x000000ff7d00720c */ /* 0x000fc40003f25270 */
[C---:B------:R-:W-:Y:S02]  /*4660*/  ISETP.GT.AND P3, PT, R112.reuse, 0xb0, !P3 ;  /* 0x000000b07000780c */ /* 0x040fe40005f64270 */
[C---:B------:R-:W-:Y:S02]  /*4670*/  ISETP.GT.AND P1, PT, R112.reuse, 0x9, !P1 ;  /* 0x000000097000780c */ /* 0x040fe40004f24270 */
[----:B------:R-:W-:Y:S02]  /*4680*/  ISETP.GT.AND P4, PT, R112, 0xb1, !P4 ;  /* 0x000000b17000780c */ /* 0x000fe40006784270 */
[C---:B------:R-:W-:Y:S02]  /*4690*/  ISETP.LT.OR P1, PT, R111.reuse, 0xa, P1 ;  /* 0x0000000a6f00780c */ /* 0x040fe40000f21670 */
[----:B------:R-:W-:Y:S02]  /*46a0*/  ISETP.LT.OR P3, PT, R111, 0xb1, P3 ;  /* 0x000000b16f00780c */ /* 0x000fe40001f61670 */
        /* <DEDUP_REMOVED lines=22> */
[----:B------:R-:W-:Y:S02]  /*4810*/  ISETP.GT.AND P1, PT, R112, 0x20, !P2 ;  /* 0x000000207000780c */ /* 0x000fe40005724270 */
[----:B------:R-:W-:Y:S02]  /*4820*/  ISETP.NE.AND P2, PT, R161, RZ, PT ;  /* 0x000000ffa100720c */ /* 0x000fe40003f45270 */
[----:B------:R-:W-:-:S02]  /*4830*/  ISETP.LT.OR P1, PT, R111, 0x21, P1 ;  /* 0x000000216f00780c */ /* 0x000fc40000f21670 */
[----:B------:R-:W-:Y:S02]  /*4840*/  FMNMX.FTZ R6, R82, R7, !PT ;  /* 0x0000000752067209 */ /* 0x000fe40007810000 */
[----:B------:R-:W-:Y:S02]  /*4850*/  FSEL R12, R12, -INF , !P1 ;  /* 0xff8000000c0c7808 */ /* 0x000fe40004800000 */
[----:B------:R-:W-:Y:S02]  /*4860*/  ISETP.GT.AND P1, PT, R112, 0x21, !P6 ;  /* 0x000000217000780c */ /* 0x000fe40007724270 */
[----:B------:R-:W-:Y:S02]  /*4870*/  ISETP.NE.AND P6, PT, R162, RZ, PT ;  /* 0x000000ffa200720c */ /* 0x000fe40003fc5270 */
        /* <DEDUP_REMOVED lines=68> */
[C---:B------:R-:W-:Y:S02]  /*4cc0*/  ISETP.LT.OR P1, PT, R111.reuse, 0x4a, P1 ;  /* 0x0000004a6f00780c */ /* 0x040fe40000f21670 */
[----:B------:R-:W-:Y:S02]  /*4cd0*/  FMNMX.FTZ R6, R64, R7, !PT ;  /* 0x0000000740067209 */ /* 0x000fe40007810000 */
[----:B------:R-:W-:Y:S02]  /*4ce0*/  FSEL R28, R28, -INF , !P1 ;  /* 0xff8000001c1c7808 */ /* 0x000fe40004800000 */
[----:B------:R-:W-:Y:S02]  /*4cf0*/  ISETP.GT.AND P1, PT, R112, 0x50, !P6 ;  /* 0x000000507000780c */ /* 0x000fe40007724270 */
[----:B------:R-:W-:Y:S02]  /*4d00*/  ISETP.NE.AND P6, PT, R164, RZ, PT ;  /* 0x000000ffa400720c */ /* 0x000fe40003fc5270 */
        /* <DEDUP_REMOVED lines=19> */
[C---:B------:R-:W-:Y:S02]  /*4e40*/  ISETP.GT.AND P1, PT, R112.reuse, 0x59, !P1 ;  /* 0x000000597000780c */ /* 0x040fe40004f24270 */
[----:B------:R-:W-:Y:S01]  /*4e50*/  ISETP.GT.AND P5, PT, R112, 0xb8, !P5 ;  /* 0x000000b87000780c */ /* 0x000fe20006fa4270 */
[----:B------:R-:W0:Y:S01]  /*4e60*/  SHFL.BFLY PT, R7, R6, 0x2, 0x1f ;  /* 0x0c401f0006077f89 */ /* 0x000e2200000e0000 */
[C---:B------:R-:W-:Y:S02]  /*4e70*/  ISETP.LT.OR P1, PT, R111.reuse, 0x5a, P1 ;  /* 0x0000005a6f00780c */ /* 0x040fe40000f21670 */
[----:B------:R-:W-:Y:S02]  /*4e80*/  ISETP.LT.OR P4, PT, R111, 0xb2, P4 ;  /* 0x000000b26f00780c */ /* 0x000fe40002781670 */
[----:B------:R-:W-:Y:S02]  /*4e90*/  FSEL R32, R32, -INF , !P1 ;  /* 0xff80000020207808 */ /* 0x000fe40004800000 */
[----:B------:R-:W-:-:S02]  /*4ea0*/  ISETP.NE.AND P1, PT, R136, RZ, PT ;  /* 0x000000ff8800720c */ /* 0x000fc40003f25270 */
[----:B------:R-:W-:Y:S02]  /*4eb0*/  FSEL R39, R39, -INF , !P3 ;  /* 0xff80000027277808 */ /* 0x000fe40005800000 */
[----:B------:R-:W-:Y:S02]  /*4ec0*/  ISETP.GT.AND P1, PT, R112, 0x60, !P1 ;  /* 0x000000607000780c */ /* 0x000fe40004f24270 */
[C---:B------:R-:W-:Y:S02]  /*4ed0*/  ISETP.LT.OR P5, PT, R111.reuse, 0xb9, P5 ;  /* 0x000000b96f00780c */ /* 0x040fe40002fa1670 */
[----:B------:R-:W-:Y:S02]  /*4ee0*/  ISETP.LT.OR P1, PT, R111, 0x61, P1 ;  /* 0x000000616f00780c */ /* 0x000fe40000f21670 */
[----:B------:R-:W-:Y:S02]  /*4ef0*/  FSEL R40, R40, -INF , !P4 ;  /* 0xff80000028287808 */ /* 0x000fe40006000000 */
[----:B------:R-:W-:-:S02]  /*4f00*/  FSEL R35, R35, -INF , !P1 ;  /* 0xff80000023237808 */ /* 0x000fc40004800000 */
        /* <DEDUP_REMOVED lines=40> */
[----:B------:R-:W-:Y:S02]  /*5190*/  ISETP.NE.AND P1, PT, R156, RZ, PT ;  /* 0x000000ff9c00720c */ /* 0x000fe40003f25270 */
[----:B0-----:R-:W-:Y:S02]  /*51a0*/  FMNMX.FTZ R47, R6, R7, !PT ;  /* 0x00000007062f7209 */ /* 0x001fe40007810000 */
[----:B------:R-:W-:-:S04]  /*51b0*/  ISETP.GT.AND P1, PT, R112, 0x88, !P1 ;  /* 0x000000887000780c */ /* 0x000fc80004f24270 */
[----:B------:R-:W-:-:S04]  /*51c0*/  ISETP.LT.OR P1, PT, R111, 0x89, P1 ;  /* 0x000000896f00780c */ /* 0x000fc80000f21670 */
        /* <DEDUP_REMOVED lines=9> */
[----:B0-----:R-:W-:Y:S01]  /*5260*/  FMNMX.FTZ R7, R47, R50, !PT ;  /* 0x000000322f077209 */ /* 0x001fe20007810000 */
[----:B------:R-:W-:Y:S01]  /*5270*/  IMAD.U32 R50, RZ, RZ, UR10 ;  /* 0x0000000aff327e24 */ /* 0x000fe2000f8e00ff */
[----:B------:R-:W-:Y:S02]  /*5280*/  FSEL R9, R52, -INF , !P1 ;  /* 0xff80000034097808 */ /* 0x000fe40004800000 */
[----:B------:R-:W-:Y:S01]  /*5290*/  ISETP.NE.AND P1, PT, R142, RZ, PT ;  /* 0x000000ff8e00720c */ /* 0x000fe20003f25270 */
[----:B------:R-:W-:-:S03]  /*52a0*/  FFMA.FTZ R113, R7, R50, -8 ;  /* 0xc100000007717423 */ /* 0x000fc60000010032 */
        /* <DEDUP_REMOVED lines=42> */
[----:B------:R-:W-:Y:S01]  /*5550*/  MUFU.EX2 R77, R84 ;  /* 0x00000054004d7308 */ /* 0x000fe20000000800 */
        /* <DEDUP_REMOVED lines=12> */
[----:B------:R-:W-:Y:S01]  /*5620*/  ISETP.GT.AND P1, PT, R112, 0xa9, !P2 ;  /* 0x000000a97000780c */ /* 0x000fe20005724270 */
[--C-:B------:R-:W-:Y:S01]  /*5630*/  FFMA.FTZ R3, R114, UR10, -R113.reuse ;  /* 0x0000000a72037c23 */ /* 0x100fe20008010871 */
[----:B------:R-:W-:Y:S01]  /*5640*/  FMNMX.FTZ R6, R106, R81, !PT ;  /* 0x000000516a067209 */ /* 0x000fe20007810000 */
[--C-:B------:R-:W-:Y:S01]  /*5650*/  FFMA.FTZ R50, R121, UR10, -R113.reuse ;  /* 0x0000000a79327c23 */ /* 0x100fe20008010871 */
[----:B------:R0:W1:Y:S01]  /*5660*/  MUFU.EX2 R81, R86 ;  /* 0x0000005600517308 */ /* 0x0000620000000800 */
[----:B------:R-:W-:Y:S01]  /*5670*/  ISETP.LT.OR P1, PT, R111, 0xaa, P1 ;  /* 0x000000aa6f00780c */ /* 0x000fe20000f21670 */
[--C-:B------:R-:W-:Y:S01]  /*5680*/  FFMA.FTZ R98, R98, UR10, -R113.reuse ;  /* 0x0000000a62627c23 */ /* 0x100fe20008010871 */
[----:B------:R-:W-:Y:S01]  /*5690*/  FMNMX.FTZ R83, R105, R6, !PT ;  /* 0x0000000669537209 */ /* 0x000fe20007810000 */
[--C-:B------:R-:W-:Y:S01]  /*56a0*/  FFMA.FTZ R73, R73, UR10, -R113.reuse ;  /* 0x0000000a49497c23 */ /* 0x100fe20008010871 */
[----:B------:R-:W-:Y:S01]  /*56b0*/  FSEL R38, R38, -INF , !P1 ;  /* 0xff80000026267808 */ /* 0x000fe20004800000 */
[--C-:B------:R-:W-:Y:S01]  /*56c0*/  FFMA.FTZ R72, R72, UR10, -R113.reuse ;  /* 0x0000000a48487c23 */ /* 0x100fe20008010871 */
[----:B------:R-:W-:Y:S01]  /*56d0*/  FMNMX.FTZ R6, R12, R83, !PT ;  /* 0x000000530c067209 */ /* 0x000fe20007810000 */
[----:B------:R-:W-:Y:S01]  /*56e0*/  MUFU.EX2 R3, R3 ;  /* 0x0000000300037308 */ /* 0x000fe20000000800 */
[----:B0-----:R-:W-:-:S01]  /*56f0*/  FFMA.FTZ R86, R92, UR10, -R113 ;  /* 0x0000000a5c567c23 */ /* 0x001fc20008010871 */
[--C-:B------:R-:W-:Y:S01]  /*5700*/  FFMA.FTZ R92, R97, UR10, -R113.reuse ;  /* 0x0000000a615c7c23 */ /* 0x100fe20008010871 */
[----:B------:R-:W-:Y:S01]  /*5710*/  FMNMX.FTZ R83, R13, R6, !PT ;  /* 0x000000060d537209 */ /* 0x000fe20007810000 */
[--C-:B------:R-:W-:Y:S01]  /*5720*/  FFMA.FTZ R59, R59, UR10, -R113.reuse ;  /* 0x0000000a3b3b7c23 */ /* 0x100fe20008010871 */
[----:B------:R-:W-:Y:S01]  /*5730*/  ISETP.GT.AND P2, PT, R112, 0xb9, !P6 ;  /* 0x000000b97000780c */ /* 0x000fe20007744270 */
        /* <DEDUP_REMOVED lines=18> */
[----:B------:R0:W-:Y:S01]  /*5860*/  MUFU.EX2 R83, R89 ;  /* 0x0000005900537308 */ /* 0x0001e20000000800 */
[----:B------:R-:W-:-:S01]  /*5870*/  FFMA.FTZ R69, R69, UR10, -R113 ;  /* 0x0000000a45457c23 */ /* 0x000fc20008010871 */
[--C-:B------:R-:W-:Y:S01]  /*5880*/  FFMA.FTZ R70, R70, UR10, -R113.reuse ;  /* 0x0000000a46467c23 */ /* 0x100fe20008010871 */
[----:B------:R-:W-:Y:S01]  /*5890*/  FMNMX.FTZ R87, R25, R6, !PT ;  /* 0x0000000619577209 */ /* 0x000fe20007810000 */
[--C-:B------:R-:W-:Y:S01]  /*58a0*/  FFMA.FTZ R58, R58, UR10, -R113.reuse ;  /* 0x0000000a3a3a7c23 */ /* 0x100fe20008010871 */
[----:B------:R-:W-:-:S01]  /*58b0*/  FFMA.FTZ R71, R71, UR10, -R113 ;  /* 0x0000000a47477c23 */ /* 0x000fc20008010871 */
[----:B-1----:R-:W-:-:S02]  /*58c0*/  F2FP.SATFINITE.E4M3.F32.PACK_AB_MERGE_C R202, R84, R81, RZ ;  /* 0x0000005154ca723e */ /* 0x002fc400048070ff */
[----:B------:R-:W-:Y:S01]  /*58d0*/  FMNMX.FTZ R6, R26, R87, !PT ;  /* 0x000000571a067209 */ /* 0x000fe20007810000 */
[----:B------:R1:W-:Y:S01]  /*58e0*/  MUFU.EX2 R85, R90 ;  /* 0x0000005a00557308 */ /* 0x0003e20000000800 */
[----:B0-----:R-:W-:-:S01]  /*58f0*/  FFMA.FTZ R89, R94, UR10, -R113 ;  /* 0x0000000a5e597c23 */ /* 0x001fc20008010871 */
[----:B------:R-:W-:Y:S01]  /*5900*/  FFMA.FTZ R94, R99, UR10, -R113 ;  /* 0x0000000a635e7c23 */ /* 0x000fe20008010871 */
[----:B------:R-:W-:-:S04]  /*5910*/  FMNMX.FTZ R6, R27, R6, !PT ;  /* 0x000000061b067209 */ /* 0x000fc80007810000 */
[----:B------:R-:W-:Y:S01]  /*5920*/  FMNMX.FTZ R87, R29, R6, !PT ;  /* 0x000000061d577209 */ /* 0x000fe20007810000 */
[----:B------:R-:W0:Y:S01]  /*5930*/  MUFU.EX2 R52, R52 ;  /* 0x0000003400347308 */ /* 0x000e220000000800 */
[----:B-1----:R-:W-:-:S02]  /*5940*/  FFMA.FTZ R90, R95, UR10, -R113 ;  /* 0x0000000a5f5a7c23 */ /* 0x002fc40008010871 */
[----:B------:R-:W-:-:S04]  /*5950*/  FMNMX.FTZ R87, R28, R87, !PT ;  /* 0x000000571c577209 */ /* 0x000fc80007810000 */
[----:B------:R-:W-:Y:S01]  /*5960*/  FMNMX.FTZ R6, R30, R87, !PT ;  /* 0x000000571e067209 */ /* 0x000fe20007810000 */
[----:B------:R-:W-:Y:S03]  /*5970*/  MUFU.EX2 R49, R49 ;  /* 0x0000003100317308 */ /* 0x000fe60000000800 */
[----:B------:R-:W-:-:S04]  /*5980*/  FMNMX.FTZ R6, R31, R6, !PT ;  /* 0x000000061f067209 */ /* 0x000fc80007810000 */
[----:B------:R-:W-:Y:S01]  /*5990*/  FMNMX.FTZ R91, R33, R6, !PT ;  /* 0x00000006215b7209 */ /* 0x000fe20007810000 */
[----:B------:R1:W-:Y:S01]  /*59a0*/  MUFU.EX2 R87, R93 ;  /* 0x0000005d00577308 */ /* 0x0003e20000000800 */
[----:B0-----:R-:W-:Y:S02]  /*59b0*/  F2FP.SATFINITE.E4M3.F32.PACK_AB_MERGE_C R204, R52, R47, RZ ;  /* 0x0000002f34cc723e */ /* 0x001fe400048070ff */
[----:B------:R-:W-:Y:S02]  /*59c0*/  FMNMX.FTZ R6, R32, R91, !PT ;  /* 0x0000005b20067209 */ /* 0x000fe40007810000 */
[----:B------:R-:W-:Y:S02]  /*59d0*/  F2FP.SATFINITE.E4M3.F32.PACK_AB_MERGE_C R204, R50, R3, R204 ;  /* 0x0000000332cc723e */ /* 0x000fe400048070cc */
[----:B------:R-:W-:Y:S01]  /*59e0*/  FMNMX.FTZ R91, R35, R6, !PT ;  /* 0x00000006235b7209 */ /* 0x000fe20007810000 */
[----:B------:R-:W-:Y:S03]  /*59f0*/  MUFU.EX2 R54, R54 ;  /* 0x0000003600367308 */ /* 0x000fe60000000800 */
[----:B------:R-:W-:Y:S01]  /*5a00*/  FMNMX.FTZ R6, R34, R91, !PT ;  /* 0x0000005b22067209 */ /* 0x000fe20007810000 */
[--C-:B------:R-:W-:Y:S01]  /*5a10*/  FFMA.FTZ R91, R96, UR10, -R113.reuse ;  /* 0x0000000a605b7c23 */ /* 0x100fe20008010871 */
[----:B------:R-:W-:-:S01]  /*5a20*/  FFMA.FTZ R96, R101, UR10, -R113 ;  /* 0x0000000a65607c23 */ /* 0x000fc20008010871 */
[----:B------:R-:W-:Y:S01]  /*5a30*/  IMAD.U32 R101, RZ, RZ, UR10 ;  /* 0x0000000aff657e24 */ /* 0x000fe2000f8e00ff */
[----:B-1----:R-:W-:Y:S01]  /*5a40*/  FMNMX.FTZ R93, R37, R6, !PT ;  /* 0x00000006255d7209 */ /* 0x002fe20007810000 */
        /* <DEDUP_REMOVED lines=9> */
[----:B------:R1:W-:Y:S01]  /*5ae0*/  MUFU.EX2 R93, R98 ;  /* 0x00000062005d7308 */ /* 0x0003e20000000800 */
[----:B0-----:R-:W-:Y:S02]  /*5af0*/  F2FP.SATFINITE.E4M3.F32.PACK_AB_MERGE_C R206, R75, R74, RZ ;  /* 0x0000004a4bce723e */ /* 0x001fe400048070ff */
[----:B------:R-:W-:Y:S01]  /*5b00*/  FMNMX.FTZ R6, R4, R95, !PT ;  /* 0x0000005f04067209 */ /* 0x000fe20007810000 */
[----:B------:R-:W-:-:S01]  /*5b10*/  FFMA.FTZ R95, R100, UR10, -R113 ;  /* 0x0000000a645f7c23 */ /* 0x000fc20008010871 */
[----:B------:R-:W-:Y:S02]  /*5b20*/  F2FP.SATFINITE.E4M3.F32.PACK_AB_MERGE_C R206, R54, R49, R206 ;  /* 0x0000003136ce723e */ /* 0x000fe400048070ce */
[----:B------:R-:W-:Y:S01]  /*5b30*/  FMNMX.FTZ R97, R5, R6, !PT ;  /* 0x0000000605617209 */ /* 0x000fe20007810000 */
[----:B------:R-:W-:Y:S01]  /*5b40*/  MUFU.EX2 R76, R76 ;  /* 0x0000004c004c7308 */ /* 0x000fe20000000800 */
[----:B-1----:R-:W-:-:S02]  /*5b50*/  FFMA.FTZ R98, R103, UR10, -R113 ;  /* 0x0000000a67627c23 */ /* 0x002fc40008010871 */
[----:B------:R-:W-:-:S04]  /*5b60*/  FMNMX.FTZ R6, R8, R97, !PT ;  /* 0x0000006108067209 */ /* 0x000fc80007810000 */
[----:B------:R-:W-:Y:S01]  /*5b70*/  FMNMX.FTZ R97, R9, R6, !PT ;  /* 0x0000000609617209 */ /* 0x000fe20007810000 */
[----:B------:R-:W-:Y:S03]  /*5b80*/  MUFU.EX2 R78, R78 ;  /* 0x0000004e004e7308 */ /* 0x000fe60000000800 */
[----:B------:R-:W-:Y:S01]  /*5b90*/  FMNMX.FTZ R6, R10, R97, !PT ;  /* 0x000000610a067209 */ /* 0x000fe20007810000 */
[----:B------:R-:W-:-:S03]  /*5ba0*/  FFMA.FTZ R97, R102, UR10, -R113 ;  /* 0x0000000a66617c23 */ /* 0x000fc60008010871 */
[----:B------:R-:W-:Y:S01]  /*5bb0*/  FMNMX.FTZ R6, R11, R6, !PT ;  /* 0x000000060b067209 */ /* 0x000fe20007810000 */
[----:B------:R-:W0:Y:S03]  /*5bc0*/  MUFU.EX2 R79, R79 ;  /* 0x0000004f004f7308 */ /* 0x000e260000000800 */
[----:B------:R-:W-:-:S04]  /*5bd0*/  FMNMX.FTZ R99, R53, R6, !PT ;  /* 0x0000000635637209 */ /* 0x000fc80007810000 */
[----:B------:R-:W-:Y:S01]  /*5be0*/  FMNMX.FTZ R6, R56, R99, !PT ;  /* 0x0000006338067209 */ /* 0x000fe20007810000 */
[----:B------:R-:W1:Y:S03]  /*5bf0*/  MUFU.EX2 R80, R80 ;  /* 0x0000005000507308 */ /* 0x000e660000000800 */
[----:B------:R-:W-:-:S04]  /*5c00*/  FMNMX.FTZ R6, R55, R6, !PT ;  /* 0x0000000637067209 */ /* 0x000fc80007810000 */
[----:B------:R-:W-:Y:S01]  /*5c10*/  FMNMX.FTZ R99, R57, R6, !PT ;  /* 0x0000000639637209 */ /* 0x000fe20007810000 */
[----:B------:R-:W-:Y:S01]  /*5c20*/  MUFU.EX2 R82, R82 ;  /* 0x0000005200527308 */ /* 0x000fe20000000800 */
[----:B0-----:R-:W-:Y:S02]  /*5c30*/  F2FP.SATFINITE.E4M3.F32.PACK_AB_MERGE_C R200, R79, R78, RZ ;  /* 0x0000004e4fc8723e */ /* 0x001fe400048070ff */
[----:B------:R-:W-:Y:S02]  /*5c40*/  FMNMX.FTZ R6, R38, R99, !PT ;  /* 0x0000006326067209 */ /* 0x000fe40007810000 */
[----:B------:R-:W-:Y:S02]  /*5c50*/  F2FP.SATFINITE.E4M3.F32.PACK_AB_MERGE_C R200, R76, R51, R200 ;  /* 0x000000334cc8723e */ /* 0x000fe400048070c8 */
[----:B------:R-:W-:Y:S01]  /*5c60*/  FMNMX.FTZ R99, R39, R6, !PT ;  /* 0x0000000627637209 */ /* 0x000fe20007810000 */
[----:B------:R-:W0:Y:S01]  /*5c70*/  MUFU.EX2 R88, R88 ;  /* 0x0000005800587308 */ /* 0x000e220000000800 */
[----:B-1----:R-:W-:-:S02]  /*5c80*/  F2FP.SATFINITE.E4M3.F32.PACK_AB_MERGE_C R202, R80, R77, R202 ;  /* 0x0000004d50ca723e */ /* 0x002fc400048070ca */
[----:B------:R-:W-:-:S04]  /*5c90*/  FMNMX.FTZ R99, R40, R99, !PT ;  /* 0x0000006328637209 */ /* 0x000fc80007810000 */
[----:B------:R-:W-:Y:S01]  /*5ca0*/  FMNMX.FTZ R6, R44, R99, !PT ;  /* 0x000000632c067209 */ /* 0x000fe20007810000 */
[----:B------:R-:W-:Y:S03]  /*5cb0*/  MUFU.EX2 R86, R86 ;  /* 0x0000005600567308 */ /* 0x000fe60000000800 */
[----:B------:R-:W-:-:S05]  /*5cc0*/  FMNMX.FTZ R6, R43, R6, !PT ;  /* 0x000000062b067209 */ /* 0x000fca0007810000 */
[----:B------:R-:W1:Y:S01]  /*5cd0*/  SHFL.BFLY PT, R99, R6, 0x2, 0x1f ;  /* 0x0c401f0006637f89 */ /* 0x000e6200000e0000 */
[----:B------:R-:W-:Y:S01]  /*5ce0*/  MUFU.EX2 R89, R89 ;  /* 0x0000005900597308 */ /* 0x000fe20000000800 */
[----:B0-----:R-:W-:-:S04]  /*5cf0*/  F2FP.SATFINITE.E4M3.F32.PACK_AB_MERGE_C R196, R88, R85, RZ ;  /* 0x0000005558c4723e */ /* 0x001fc800048070ff */
[----:B------:R-:W-:-:S03]  /*5d00*/  F2FP.SATFINITE.E4M3.F32.PACK_AB_MERGE_C R196, R83, R82, R196 ;  /* 0x0000005253c4723e */ /* 0x000fc600048070c4 */
[----:B------:R-:W0:Y:S08]  /*5d10*/  MUFU.EX2 R90, R90 ;  /* 0x0000005a005a7308 */ /* 0x000e300000000800 */
[----:B------:R-:W2:Y:S01]  /*5d20*/  MUFU.EX2 R94, R94 ;  /* 0x0000005e005e7308 */ /* 0x000ea20000000800 */
[----:B-1----:R-:W-:-:S07]  /*5d30*/  FMNMX.FTZ R99, R6, R99, !PT ;  /* 0x0000006306637209 */ /* 0x002fce0007810000 */
[----:B------:R-:W-:Y:S01]  /*5d40*/  MUFU.EX2 R91, R91 ;  /* 0x0000005b005b7308 */ /* 0x000fe20000000800 */
[----:B0-----:R-:W-:Y:S01]  /*5d50*/  F2FP.SATFINITE.E4M3.F32.PACK_AB_MERGE_C R198, R90, R89, RZ ;  /* 0x000000595ac6723e */ /* 0x001fe200048070ff */
[----:B------:R-:W0:Y:S03]  /*5d60*/  SHFL.BFLY PT, R6, R99, 0x1, 0x1f ;  /* 0x0c201f0063067f89 */ /* 0x000e2600000e0000 */
[----:B------:R-:W-:-:S03]  /*5d70*/  F2FP.SATFINITE.E4M3.F32.PACK_AB_MERGE_C R198, R87, R86, R198 ;  /* 0x0000005657c6723e */ /* 0x000fc600048070c6 */
[----:B------:R-:W1:Y:S01]  /*5d80*/  MUFU.EX2 R92, R92 ;  /* 0x0000005c005c7308 */ /* 0x000e620000000800 */
[----:B--2---:R-:W-:-:S07]  /*5d90*/  F2FP.SATFINITE.E4M3.F32.PACK_AB_MERGE_C R192, R94, R93, RZ ;  /* 0x0000005d5ec0723e */ /* 0x004fce00048070ff */
[----:B------:R-:W-:Y:S08]  /*5da0*/  MUFU.EX2 R97, R97 ;  /* 0x0000006100617308 */ /* 0x000ff00000000800 */
[----:B------:R-:W-:Y:S01]  /*5db0*/  MUFU.EX2 R98, R98 ;  /* 0x0000006200627308 */ /* 0x000fe20000000800 */
[----:B-1----:R-:W-:Y:S02]  /*5dc0*/  F2FP.SATFINITE.E4M3.F32.PACK_AB_MERGE_C R192, R92, R91, R192 ;  /* 0x0000005b5cc0723e */ /* 0x002fe400048070c0 */
[----:B0-----:R-:W-:-:S04]  /*5dd0*/  FMNMX.FTZ R6, R99, R6, !PT ;  /* 0x0000000663067209 */ /* 0x001fc80007810000 */
[C---:B------:R-:W-:Y:S01]  /*5de0*/  FSETP.NEU.FTZ.AND P1, PT, R6.reuse, -INF , PT ;  /* 0xff8000000600780b */ /* 0x040fe20003f3d000 */
[----:B------:R-:W-:-:S01]  /*5df0*/  FFMA.FTZ R101, R6, R101, -8 ;  /* 0xc100000006657423 */ /* 0x000fc20000010065 */
[----:B------:R-:W-:Y:S04]  /*5e00*/  MUFU.EX2 R95, R95 ;  /* 0x0000005f005f7308 */ /* 0x000fe80000000800 */
[----:B------:R-:W-:Y:S02]  /*5e10*/  FSEL R101, R101, RZ, P1 ;  /* 0x000000ff65657208 */ /* 0x000fe40000800000 */
[----:B------:R-:W-:Y:S02]  /*5e20*/  PLOP3.LUT P1, PT, PT, PT, UP1, 0x40, 0x0 ;  /* 0x000000000000781c */ /* 0x000fe40003f2e818 */
        /* <DEDUP_REMOVED lines=20> */
[----:B------:R-:W-:Y:S01]  /*5f70*/  FADD.FTZ R35, R47, R110 ;  /* 0x0000006e2f237221 */ /* 0x000fe20000010000 */
[----:B------:R-:W-:-:S01]  /*5f80*/  FFMA.FTZ R29, R31, UR10, -R101 ;  /* 0x0000000a1f1d7c23 */ /* 0x000fc20008010865 */
[--C-:B------:R-:W-:Y:S01]  /*5f90*/  FFMA.FTZ R31, R33, UR10, -R101.reuse ;  /* 0x0000000a211f7c23 */ /* 0x100fe20008010865 */
[----:B------:R-:W-:-:S01]  /*5fa0*/  FFMA.FTZ R33, R34, UR10, -R101 ;  /* 0x0000000a22217c23 */ /* 0x000fc20008010865 */
[----:B------:R-:W1:Y:S01]  /*5fb0*/  MUFU.EX2 R103, R103 ;  /* 0x0000006700677308 */ /* 0x000e620000000800 */
[----:B------:R-:W-:-:S01]  /*5fc0*/  FFMA.FTZ R107, R107, UR10, -R101 ;  /* 0x0000000a6b6b7c23 */ /* 0x000fc20008010865 */
[----:B------:R-:W-:Y:S01]  /*5fd0*/  FADD.FTZ R34, R52, R35 ;  /* 0x0000002334227221 */ /* 0x000fe20000010000 */
[----:B------:R-:W-:-:S01]  /*5fe0*/  FFMA.FTZ R106, R106, UR10, -R101 ;  /* 0x0000000a6a6a7c23 */ /* 0x000fc20008010865 */
[--C-:B------:R-:W-:Y:S01]  /*5ff0*/  FFMA.FTZ R105, R105, UR10, -R101.reuse ;  /* 0x0000000a69697c23 */ /* 0x100fe20008010865 */
[----:B------:R-:W-:-:S01]  /*6000*/  FFMA.FTZ R12, R12, UR10, -R101 ;  /* 0x0000000a0c0c7c23 */ /* 0x000fc20008010865 */
[----:B------:R-:W-:Y:S01]  /*6010*/  FADD.FTZ R35, R49, R34 ;  /* 0x0000002231237221 */ /* 0x000fe20000010000 */
[----:B------:R-:W-:-:S01]  /*6020*/  FFMA.FTZ R34, R37, UR10, -R101 ;  /* 0x0000000a25227c23 */ /* 0x000fc20008010865 */
[----:B------:R-:W2:Y:S01]  /*6030*/  MUFU.EX2 R104, R104 ;  /* 0x0000006800687308 */ /* 0x000ea20000000800 */
[----:B------:R-:W-:-:S01]  /*6040*/  FFMA.FTZ R37, R36, UR10, -R101 ;  /* 0x0000000a24257c23 */ /* 0x000fc20008010865 */
[----:B0-----:R-:W-:Y:S01]  /*6050*/  FADD.FTZ R36, R99, R100 ;  /* 0x0000006463247221 */ /* 0x001fe20000010000 */
[----:B------:R-:W-:-:S01]  /*6060*/  FADD.FTZ R35, R54, R35 ;  /* 0x0000002336237221 */ /* 0x000fc20000010000 */
[--C-:B------:R-:W-:Y:S01]  /*6070*/  FFMA.FTZ R13, R13, UR10, -R101.reuse ;  /* 0x0000000a0d0d7c23 */ /* 0x100fe20008010865 */
[----:B------:R-:W-:-:S01]  /*6080*/  FFMA.FTZ R28, R28, UR10, -R101 ;  /* 0x0000000a1c1c7c23 */ /* 0x000fc20008010865 */
[----:B------:R-:W-:Y:S01]  /*6090*/  FFMA.FTZ R3, R48, UR10, -R101 ;  /* 0x0000000a30037c23 */ /* 0x000fe20008010865 */
[----:B------:R-:W-:-:S01]  /*60a0*/  FADD.FTZ R110, R74, R35 ;  /* 0x000000234a6e7221 */ /* 0x000fc20000010000 */
[----:B------:R-:W0:Y:S01]  /*60b0*/  MUFU.EX2 R102, R102 ;  /* 0x0000006600667308 */ /* 0x000e220000000800 */
[----:B-1----:R-:W-:-:S01]  /*60c0*/  FADD.FTZ R111, R103, R36 ;  /* 0x00000024676f7221 */ /* 0x002fc20000010000 */
[----:B------:R-:W-:Y:S01]  /*60d0*/  FFMA.FTZ R35, R42, UR10, -R101 ;  /* 0x0000000a2a237c23 */ /* 0x000fe20008010865 */
[----:B------:R-:W-:-:S01]  /*60e0*/  FADD.FTZ R110, R75, R110 ;  /* 0x0000006e4b6e7221 */ /* 0x000fc20000010000 */
[--C-:B------:R-:W-:Y:S01]  /*60f0*/  FFMA.FTZ R36, R41, UR10, -R101.reuse ;  /* 0x0000000a29247c23 */ /* 0x100fe20008010865 */
[----:B------:R-:W-:-:S01]  /*6100*/  FFMA.FTZ R32, R32, UR10, -R101 ;  /* 0x0000000a20207c23 */ /* 0x000fc20008010865 */
[----:B------:R-:W-:Y:S01]  /*6110*/  FFMA.FTZ R46, R46, UR10, -R101 ;  /* 0x0000000a2e2e7c23 */ /* 0x000fe20008010865 */
[----:B------:R-:W-:-:S01]  /*6120*/  FADD.FTZ R113, R51, R110 ;  /* 0x0000006e33717221 */ /* 0x000fc20000010000 */
[----:B------:R-:W1:Y:S01]  /*6130*/  MUFU.EX2 R107, R107 ;  /* 0x0000006b006b7308 */ /* 0x000e620000000800 */
[----:B--2---:R-:W-:-:S01]  /*6140*/  FADD.FTZ R111, R104, R111 ;  /* 0x0000006f686f7221 */ /* 0x004fc20000010000 */
[----:B------:R-:W-:Y:S01]  /*6150*/  FFMA.FTZ R45, R45, UR10, -R101 ;  /* 0x0000000a2d2d7c23 */ /* 0x000fe20008010865 */
[----:B------:R-:W-:-:S01]  /*6160*/  FADD.FTZ R113, R76, R113 ;  /* 0x000000714c717221 */ /* 0x000fc20000010000 */
[--C-:B------:R-:W-:Y:S01]  /*6170*/  FFMA.FTZ R4, R4, UR10, -R101.reuse ;  /* 0x0000000a04047c23 */ /* 0x100fe20008010865 */
[----:B------:R-:W-:-:S01]  /*6180*/  FFMA.FTZ R5, R5, UR10, -R101 ;  /* 0x0000000a05057c23 */ /* 0x000fc20008010865 */
[----:B------:R-:W-:Y:S01]  /*6190*/  FFMA.FTZ R8, R8, UR10, -R101 ;  /* 0x0000000a08087c23 */ /* 0x000fe20008010865 */
[----:B------:R-:W-:-:S01]  /*61a0*/  FADD.FTZ R110, R78, R113 ;  /* 0x000000714e6e7221 */ /* 0x000fc20000010000 */
[----:B------:R-:W2:Y:S01]  /*61b0*/  MUFU.EX2 R106, R106 ;  /* 0x0000006a006a7308 */ /* 0x000ea20000000800 */
[----:B0-----:R-:W-:-:S01]  /*61c0*/  FADD.FTZ R42, R102, R111 ;  /* 0x0000006f662a7221 */ /* 0x001fc20000010000 */
[----:B------:R-:W-:Y:S01]  /*61d0*/  FFMA.FTZ R9, R9, UR10, -R101 ;  /* 0x0000000a09097c23 */ /* 0x000fe20008010865 */
        /* <DEDUP_REMOVED lines=19> */
[----:B------:R-:W-:Y:S01]  /*6310*/  F2FP.SATFINITE.E4M3.F32.PACK_AB_MERGE_C R103, R104, R103, RZ ;  /* 0x000000676867723e */ /* 0x000fe200048070ff */
[----:B------:R-:W-:-:S01]  /*6320*/  FADD.FTZ R50, R82, R47 ;  /* 0x0000002f52327221 */ /* 0x000fc20000010000 */
[----:B------:R-:W2:Y:S01]  /*6330*/  MUFU.EX2 R13, R13 ;  /* 0x0000000d000d7308 */ /* 0x000ea20000000800 */
[----:B0-----:R-:W-:-:S01]  /*6340*/  FADD.FTZ R41, R105, R42 ;  /* 0x0000002a69297221 */ /* 0x001fc20000010000 */
[----:B------:R-:W-:Y:S01]  /*6350*/  F2FP.SATFINITE.E4M3.F32.PACK_AB_MERGE_C R105, R105, R106, RZ ;  /* 0x0000006a6969723e */ /* 0x000fe200048070ff */
[----:B------:R-:W-:-:S01]  /*6360*/  FADD.FTZ R50, R83, R50 ;  /* 0x0000003253327221 */ /* 0x000fc20000010000 */
[----:B------:R-:W-:-:S02]  /*6370*/  F2FP.SATFINITE.E4M3.F32.PACK_AB_MERGE_C R205, R100, R99, R103 ;  /* 0x0000006364cd723e */ /* 0x000fc40004807067 */
[----:B------:R-:W-:Y:S01]  /*6380*/  F2FP.SATFINITE.E4M3.F32.PACK_AB_MERGE_C R207, R107, R102, R105 ;  /* 0x000000666bcf723e */ /* 0x000fe20004807069 */
        /* <DEDUP_REMOVED lines=10> */
[----:B0-----:R-:W-:-:S01]  /*6430*/  FADD.FTZ R42, R108, R41 ;  /* 0x000000296c2a7221 */ /* 0x001fc20000010000 */
[----:B------:R-:W-:Y:S01]  /*6440*/  F2FP.SATFINITE.E4M3.F32.PACK_AB_MERGE_C R48, R98, R97, RZ ;  /* 0x000000616230723e */ /* 0x000fe200048070ff */
[----:B------:R-:W-:-:S03]  /*6450*/  FADD.FTZ R90, R90, R89 ;  /* 0x000000595a5a7221 */ /* 0x000fc60000010000 */
[----:B------:R-:W-:Y:S01]  /*6460*/  F2FP.SATFINITE.E4M3.F32.PACK_AB_MERGE_C R194, R96, R95, R48 ;  /* 0x0000005f60c2723e */ /* 0x000fe20004807030 */
[----:B------:R-:W-:-:S01]  /*6470*/  FADD.FTZ R47, R91, R90 ;  /* 0x0000005a5b2f7221 */ /* 0x000fc20000010000 */
[----:B------:R-:W0:Y:S01]  /*6480*/  MUFU.EX2 R15, R15 ;  /* 0x0000000f000f7308 */ /* 0x000e220000000800 */
[----:B-1----:R-:W-:-:S01]  /*6490*/  FADD.FTZ R41, R109, R42 ;  /* 0x0000002a6d297221 */ /* 0x002fc20000010000 */
[----:B------:R-:W-:Y:S01]  /*64a0*/  F2FP.SATFINITE.E4M3.F32.PACK_AB_MERGE_C R108, R109, R108, RZ ;  /* 0x0000006c6d6c723e */ /* 0x000fe200048070ff */
[----:B------:R-:W-:-:S03]  /*64b0*/  FADD.FTZ R92, R92, R47 ;  /* 0x0000002f5c5c7221 */ /* 0x000fc60000010000 */
[----:B------:R-:W-:Y:S01]  /*64c0*/  F2FP.SATFINITE.E4M3.F32.PACK_AB_MERGE_C R201, R13, R12, R108 ;  /* 0x0000000c0dc9723e */ /* 0x000fe2000480706c */
[----:B------:R-:W-:-:S01]  /*64d0*/  FADD.FTZ R93, R93, R92 ;  /* 0x0000005c5d5d7221 */ /* 0x000fc20000010000 */
        /* <DEDUP_REMOVED lines=10> */
[----:B------:R-:W-:-:S05]  /*6580*/  FADD.FTZ R98, R98, R97 ;  /* 0x0000006162627221 */ /* 0x000fca0000010000 */
        /* <DEDUP_REMOVED lines=13> */
[----:B-1----:R-:W-:-:S01]  /*6660*/  FADD.FTZ R42, R26, R41 ;  /* 0x000000291a2a7221 */ /* 0x002fc20000010000 */
[----:B------:R-:W-:-:S06]  /*6670*/  FFMA.FTZ R41, R38, UR10, -R101 ;  /* 0x0000000a26297c23 */ /* 0x000fcc0008010865 */
[----:B------:R-:W1:Y:S01]  /*6680*/  MUFU.EX2 R32, R32 ;  /* 0x0000002000207308 */ /* 0x000e620000000800 */
[----:B--2---:R-:W-:-:S07]  /*6690*/  FADD.FTZ R42, R29, R42 ;  /* 0x0000002a1d2a7221 */ /* 0x004fce0000010000 */
[----:B------:R-:W2:Y:S01]  /*66a0*/  MUFU.EX2 R30, R30 ;  /* 0x0000001e001e7308 */ /* 0x000ea20000000800 */
[----:B0-----:R-:W-:-:S07]  /*66b0*/  FADD.FTZ R47, R31, R42 ;  /* 0x0000002a1f2f7221 */ /* 0x001fce0000010000 */
        /* <DEDUP_REMOVED lines=12> */
[----:B------:R-:W-:Y:S01]  /*6780*/  MUFU.EX2 R59, R59 ;  /* 0x0000003b003b7308 */ /* 0x000fe20000000800 */
[----:B--2---:R-:W-:-:S01]  /*6790*/  FADD.FTZ R42, R37, R42 ;  /* 0x0000002a252a7221 */ /* 0x004fc20000010000 */
[----:B------:R-:W-:-:S04]  /*67a0*/  F2FP.SATFINITE.E4M3.F32.PACK_AB_MERGE_C R34, R37, R34, RZ ;  /* 0x000000222522723e */ /* 0x000fc800048070ff */
[----:B------:R-:W-:Y:S02]  /*67b0*/  F2FP.SATFINITE.E4M3.F32.PACK_AB_MERGE_C R193, R33, R30, R34 ;  /* 0x0000001e21c1723e */ /* 0x000fe40004807022 */
[----:B------:R-:W1:Y:S01]  /*67c0*/  MUFU.EX2 R60, R60 ;  /* 0x0000003c003c7308 */ /* 0x000e620000000800 */
[----:B0-----:R-:W-:-:S07]  /*67d0*/  FADD.FTZ R21, R35, R42 ;  /* 0x0000002a23157221 */ /* 0x001fce0000010000 */
[----:B------:R-:W0:Y:S08]  /*67e0*/  MUFU.EX2 R36, R36 ;  /* 0x0000002400247308 */ /* 0x000e300000000800 */
[----:B------:R-:W-:Y:S01]  /*67f0*/  MUFU.EX2 R73, R73 ;  /* 0x0000004900497308 */ /* 0x000fe20000000800 */
[----:B-1----:R-:W-:-:S07]  /*6800*/  F2FP.SATFINITE.E4M3.F32.PACK_AB_MERGE_C R24, R60, R59, RZ ;  /* 0x0000003b3c18723e */ /* 0x002fce00048070ff */
[----:B------:R-:W1:Y:S01]  /*6810*/  MUFU.EX2 R72, R72 ;  /* 0x0000004800487308 */ /* 0x000e620000000800 */
[----:B0-----:R-:W-:-:S07]  /*6820*/  FADD.FTZ R21, R36, R21 ;  /* 0x0000001524157221 */ /* 0x001fce0000010000 */
        /* <DEDUP_REMOVED lines=11> */
[----:B------:R-:W-:-:S04]  /*68e0*/  F2FP.SATFINITE.E4M3.F32.PACK_AB_MERGE_C R46, R45, R46, RZ ;  /* 0x0000002e2d2e723e */ /* 0x000fc800048070ff */
[----:B------:R-:W-:Y:S02]  /*68f0*/  F2FP.SATFINITE.E4M3.F32.PACK_AB_MERGE_C R195, R36, R35, R46 ;  /* 0x0000002324c3723e */ /* 0x000fe4000480702e */
[----:B------:R-:W1:Y:S08]  /*6900*/  MUFU.EX2 R3, R3 ;  /* 0x0000000300037308 */ /* 0x000e700000000800 */
[----:B------:R-:W-:Y:S01]  /*6910*/  MUFU.EX2 R61, R61 ;  /* 0x0000003d003d7308 */ /* 0x000fe20000000800 */
[----:B0-----:R-:W-:-:S07]  /*6920*/  F2FP.SATFINITE.E4M3.F32.PACK_AB_MERGE_C R28, R64, R63, RZ ;  /* 0x0000003f401c723e */ /* 0x001fce00048070ff */
[----:B------:R-:W0:Y:S01]  /*6930*/  MUFU.EX2 R62, R62 ;  /* 0x0000003e003e7308 */ /* 0x000e220000000800 */
[----:B-1----:R-:W-:-:S07]  /*6940*/  FADD.FTZ R21, R3, R24 ;  /* 0x0000001803157221 */ /* 0x002fce0000010000 */
        /* <DEDUP_REMOVED lines=12> */
[C---:B0-----:R-:W-:Y:S01]  /*6a10*/  F2FP.SATFINITE.E4M3.F32.PACK_AB_MERGE_C R12, R8.reuse, R5, RZ ;  /* 0x00000005080c723e */ /* 0x041fe200048070ff */
[----:B------:R-:W-:-:S03]  /*6a20*/  FADD.FTZ R8, R8, R13 ;  /* 0x0000000d08087221 */ /* 0x000fc60000010000 */
[----:B------:R-:W-:-:S03]  /*6a30*/  F2FP.SATFINITE.E4M3.F32.PACK_AB_MERGE_C R189, R4, R3, R12 ;  /* 0x0000000304bd723e */ /* 0x000fc6000480700c */
        /* <DEDUP_REMOVED lines=18> */
[----:B------:R-:W1:Y:S01]  /*6b60*/  MUFU.EX2 R57, R57 ;  /* 0x0000003900397308 */ /* 0x000e620000000800 */
[----:B0-----:R-:W-:-:S01]  /*6b70*/  FADD.FTZ R8, R56, R5 ;  /* 0x0000000538087221 */ /* 0x001fc20000010000 */
        /* <DEDUP_REMOVED lines=20> */
[----:B------:R-:W-:-:S06]  /*6cc0*/  FADD.FTZ R58, R58, R69 ;  /* 0x000000453a3a7221 */ /* 0x000fcc0000010000 */
[----:B------:R-:W1:Y:S01]  /*6cd0*/  MUFU.EX2 R43, R43 ;  /* 0x0000002b002b7308 */ /* 0x000e620000000800 */
[----:B--2---:R-:W-:-:S04]  /*6ce0*/  FADD.FTZ R3, R40, R3 ;  /* 0x0000000328037221 */ /* 0x004fc80000010000 */
[----:B0-----:R-:W-:Y:S01]  /*6cf0*/  FADD.FTZ R4, R44, R3 ;  /* 0x000000032c047221 */ /* 0x001fe20000010000 */
[----:B------:R-:W-:Y:S01]  /*6d00*/  VIADD R3, R120, 0xfffffffe ;  /* 0xfffffffe78037836 */ /* 0x000fe20000000000 */
[C---:B-1----:R-:W-:Y:S02]  /*6d10*/  F2FP.SATFINITE.E4M3.F32.PACK_AB_MERGE_C R5, R43.reuse, R44, RZ ;  /* 0x0000002c2b05723e */ /* 0x042fe400048070ff */
[----:B------:R-:W-:-:S02]  /*6d20*/  FADD.FTZ R4, R43, R4 ;  /* 0x000000042b047221 */ /* 0x000fc40000010000 */
[----:B------:R-:W-:Y:S01]  /*6d30*/  F2FP.SATFINITE.E4M3.F32.PACK_AB_MERGE_C R187, R40, R39, R5 ;  /* 0x0000002728bb723e */ /* 0x000fe20004807005 */
[----:B------:R-:W-:-:S01]  /*6d40*/  FADD.FTZ R5, R71, R58 ;  /* 0x0000003a47057221 */ /* 0x000fc20000010000 */
        /* <DEDUP_REMOVED lines=11> */
.L_x_7136:
[----:B------:R-:W-:-:S11]  /*6e00*/  UISETP.NE.AND UP2, UPT, UR7, 0x1, UPT ;  /* 0x000000010700788c */ /* 0x000fd6000bf45270 */
[----:B------:R-:W-:Y:S02]  /*6e10*/  @UP2 ULDC.64 UR18, c[0x0][0x9e8] ;  /* 0x00027a0000122ab9 */ /* 0x000fe40000000a00 */
[----:B------:R-:W-:-:S04]  /*6e20*/  UIMAD.WIDE.U32 UR14, UR11, UR18, URZ ;  /* 0x000000120b0e72a5 */ /* 0x000fc8000f8e003f */
[----:B------:R-:W-:-:S12]  /*6e30*/  @UP2 USHF.R.U32.HI UR11, URZ, UR19, UR15 ;  /* 0x000000133f0b2299 */ /* 0x000fd8000801160f */
.L_x_7137:
[----:B------:R-:W-:-:S04]  /*6e40*/  UIMAD UR7, UR11, UR7, UR7 ;  /* 0x000000070b0772a4 */ /* 0x000fc8000f8e0207 */
[----:B------:R-:W-:-:S04]  /*6e50*/  UISETP.LT.AND UP2, UPT, UR6, UR7, UPT ;  /* 0x000000070600728c */ /* 0x000fc8000bf41270 */
[----:B------:R-:W-:-:S12]  /*6e60*/  USEL UR6, UR6, UR7, UP2 ;  /* 0x0000000706067287 */ /* 0x000fd80009000000 */
.L_x_7135:
[----:B------:R-:W-:Y:S01]  /*6e70*/  UIMAD.WIDE UR6, UR6, 0x2aaaaaab, URZ ;  /* 0x2aaaaaab060678a5 */ /* 0x000fe2000f8e023f */
[----:B------:R-:W-:Y:S02]  /*6e80*/  CS2R R120, SRZ ;  /* 0x0000000000787805 */ /* 0x000fe4000001ff00 */
[----:B------:R-:W-:Y:S02]  /*6e90*/  CS2R R122, SRZ ;  /* 0x00000000007a7805 */ /* 0x000fe4000001ff00 */
        /* <DEDUP_REMOVED lines=68> */
[----:B------:R-:W-:Y:S01]  /*72e0*/  ULDC UR24, c[0x0][0x9e4] ;  /* 0x0002790000187ab9 */ /* 0x000fe20000000800 */
[----:B------:R-:W-:Y:S01]  /*72f0*/  ULDC UR23, c[0x0][0x988] ;  /* 0x0002620000177ab9 */ /* 0x000fe20000000800 */
[----:B------:R-:W-:-:S05]  /*7300*/  ULDC UR22, c[0x0][0x9e0] ;  /* 0x0002780000167ab9 */ /* 0x000fca0000000800 */
.L_x_7156:
        /* <DEDUP_REMOVED lines=9> */
.L_x_7140:
[----:B------:R-:W-:Y:S01]  /*73a0*/  ULEA UR6, UR26, UR45, 0x3 ;  /* 0x0000002d1a067291 */ /* 0x000fe2000f8e183f */
[----:B------:R-:W-:-:S05]  /*73b0*/  IMAD.U32 R8, RZ, RZ, UR25 ;  /* 0x00000019ff087e24 */ /* 0x000fca000f8e00ff */
[----:B------:R-:W-:-:S04]  /*73c0*/  SHF.L.U32 R8, R8, 0x1f, RZ ;  /* 0x0000001f08087819 */ /* 0x000fc800000006ff */
[----:B------:R0:W1:Y:S01]  /*73d0*/  SYNCS.PHASECHK.TRANS64.TRYWAIT P1, [UR6+0x28830], R8 ;  /* 0x02883008ff0075a7 */ /* 0x0000620008020146 */
[----:B------:R-:W-:Y:S05]  /*73e0*/  @!P0 BRA `(.L_x_7141) ;  /* 0x0000000000048947 */ /* 0x000fea0003800000 */
[----:B------:R-:W-:Y:S01]  /*73f0*/  BPT.TRAP 0x1 ;  /* 0x000000040000795c */ /* 0x000fe20000300000 */
.L_x_7141:
[----:B-1----:R-:W-:Y:S05]  /*7400*/  @P1 BRA `(.L_x_7139) ;  /* 0x0000000000081947 */ /* 0x002fea0003800000 */
[----:B------:R-:W1:Y:S02]  /*7410*/  SYNCS.PHASECHK.TRANS64.TRYWAIT P1, [UR6+0x28830], R8 ;  /* 0x02883008ff0075a7 */ /* 0x000e640008020146 */
[----:B-1----:R-:W-:Y:S05]  /*7420*/  @!P1 BRA `(.L_x_7142) ;  /* 0x00000190002c9947 */ /* 0x002fea0003800000 */
.L_x_7139:
        /* <DEDUP_REMOVED lines=27> */
.L_x_7144:
[----:B------:R-:W-:Y:S01]  /*75e0*/  ULEA UR6, UR52, UR45, 0x3 ;  /* 0x0000002d34067291 */ /* 0x000fe2000f8e183f */
[----:B------:R-:W-:-:S05]  /*75f0*/  IMAD.U32 R8, RZ, RZ, UR46 ;  /* 0x0000002eff087e24 */ /* 0x000fca000f8e00ff */
[----:B------:R-:W-:-:S04]  /*7600*/  SHF.L.U32 R8, R8, 0x1f, RZ ;  /* 0x0000001f08087819 */ /* 0x000fc800000006ff */
[----:B------:R0:W1:Y:S01]  /*7610*/  SYNCS.PHASECHK.TRANS64.TRYWAIT P1, [UR6+0x28850], R8 ;  /* 0x02885008ff0075a7 */ /* 0x0000620008020146 */
[----:B------:R-:W-:Y:S05]  /*7620*/  @!P0 BRA `(.L_x_7145) ;  /* 0x0000000000048947 */ /* 0x000fea0003800000 */
[----:B------:R-:W-:Y:S01]  /*7630*/  BPT.TRAP 0x1 ;  /* 0x000000040000795c */ /* 0x000fe20000300000 */
.L_x_7145:
[----:B-1----:R-:W-:Y:S05]  /*7640*/  @P1 BRA `(.L_x_7143) ;  /* 0x0000000000081947 */ /* 0x002fea0003800000 */
[----:B------:R-:W1:Y:S02]  /*7650*/  SYNCS.PHASECHK.TRANS64.TRYWAIT P1, [UR6+0x28850], R8 ;  /* 0x02885008ff0075a7 */ /* 0x000e640008020146 */
[----:B-1----:R-:W-:Y:S05]  /*7660*/  @!P1 BRA `(.L_x_7146) ;  /* 0x0000018c00b49947 */ /* 0x002fea0003800000 */
.L_x_7143:
[----:B------:R-:W-:Y:S01]  /*7670*/  UIADD3 UR6, UR45, 0x400, URZ ;  /* 0x000004002d067890 */ /* 0x000fe2000fffe03f */
[----:B------:R-:W-:Y:S01]  /*7680*/  WARPGROUP.ARRIVE ;  /* 0x00000000000079c5 */ /* 0x000fe20000000000 */
[----:B------:R-:W-:-:S05]  /*7690*/  UMOV UR7, 0x80000020 ;  /* 0x8000002000077882 */ /* 0x000fca0000000000 */
[----:B------:R-:W2:Y:S01]  /*76a0*/  S2R R235, SR_TID.X ;  /* 0x0000000000eb7919 */ /* 0x000ea20000002100 */
[----:B------:R-:W-:Y:S01]  /*76b0*/  USHF.R.U32.HI UR6, URZ, 0x4, UR6 ;  /* 0x000000043f067899 */ /* 0x000fe20008011606 */
[C---:B------:R-:W-:Y:S01]  /*76c0*/  FMUL.FTZ R12, R0.reuse, R28 ;  /* 0x0000001c000c7220 */ /* 0x040fe20000410000 */
[C---:B------:R-:W-:Y:S01]  /*76d0*/  FMUL.FTZ R28, R0.reuse, R38 ;  /* 0x00000026001c7220 */ /* 0x040fe20000410000 */
[C---:B------:R-:W-:Y:S01]  /*76e0*/  FMUL.FTZ R38, R0.reuse, R48 ;  /* 0x0000003000267220 */ /* 0x040fe20000410000 */
[----:B------:R-:W-:Y:S01]  /*76f0*/  ULOP3.LUT UR6, UR6, 0x3fff, URZ, 0xc0, !UPT ;  /* 0x00003fff06067892 */ /* 0x000fe2000f8ec03f */
[----:B------:R-:W-:Y:S01]  /*7700*/  PLOP3.LUT P1, PT, PT, PT, UP0, 0x80, 0x0 ;  /* 0x000000000000781c */ /* 0x000fe20003f2f008 */
[C---:B------:R-:W-:Y:S01]  /*7710*/  FMUL.FTZ R48, R0.reuse, R56 ;  /* 0x0000003800307220 */ /* 0x040fe20000410000 */
[C---:B------:R-:W-:Y:S01]  /*7720*/  FMUL.FTZ R56, R0.reuse, R64 ;  /* 0x0000004000387220 */ /* 0x040fe20000410000 */
[----:B------:R-:W-:Y:S01]  /*7730*/  ULOP3.LUT UR6, UR6, 0x10000, URZ, 0xfc, !UPT ;  /* 0x0001000006067892 */ /* 0x000fe2000f8efc3f */
[C---:B------:R-:W-:Y:S01]  /*7740*/  FMUL.FTZ R64, R0.reuse, R74 ;  /* 0x0000004a00407220 */ /* 0x040fe20000410000 */
[C---:B------:R-:W-:Y:S01]  /*7750*/  FMUL.FTZ R74, R0.reuse, R80 ;  /* 0x00000050004a7220 */ /* 0x040fe20000410000 */
[C---:B------:R-:W-:Y:S01]  /*7760*/  FMUL.FTZ R80, R0.reuse, R90 ;  /* 0x0000005a00507220 */ /* 0x040fe20000410000 */
[----:B------:R-:W-:Y:S01]  /*7770*/  UIMAD UR10, UR52, 0x600, UR6 ;  /* 0x00000600340a78a4 */ /* 0x000fe2000f8e0206 */
[----:B------:R-:W-:Y:S01]  /*7780*/  PLOP3.LUT P2, PT, PT, PT, UP0, 0x80, 0x0 ;  /* 0x000000000000781c */ /* 0x000fe20003f4f008 */
[C---:B------:R-:W-:Y:S01]  /*7790*/  FMUL.FTZ R90, R0.reuse, R96 ;  /* 0x00000060005a7220 */ /* 0x040fe20000410000 */
[C---:B------:R-:W-:Y:S01]  /*77a0*/  FMUL.FTZ R96, R0.reuse, R106 ;  /* 0x0000006a00607220 */ /* 0x040fe20000410000 */
[----:B------:R-:W-:Y:S01]  /*77b0*/  FMUL.FTZ R106, R0, R112 ;  /* 0x00000070006a7220 */ /* 0x000fe20000410000 */
[----:B------:R-:W-:-:S02]  /*77c0*/  VIADD R112, R22, UR39 ;  /* 0x0000002716707c36 */ /* 0x000fc40008000000 */
[C---:B------:R-:W-:Y:S01]  /*77d0*/  FMUL.FTZ R14, R0.reuse, R30 ;  /* 0x0000001e000e7220 */ /* 0x040fe20000410000 */
[----:B------:R-:W-:Y:S01]  /*77e0*/  UMOV UR6, UR10 ;  /* 0x0000000a00067c82 */ /* 0x000fe20008000000 */
[C---:B------:R-:W-:Y:S01]  /*77f0*/  FMUL.FTZ R15, R0.reuse, R31 ;  /* 0x0000001f000f7220 */ /* 0x040fe20000410000 */
[----:B------:R-:W-:Y:S01]  /*7800*/  QGMMA.64x128x32.F32.E4M3.E4M3 R120, R204, gdesc[UR4], R120, gsb0 ;  /* 0x01e00004cc787df3 */ /* 0x000fe20008000878 */
[----:B------:R-:W-:Y:S01]  /*7810*/  UIADD3 UR6, UR10, 0x2, URZ ;  /* 0x000000020a067890 */ /* 0x000fe2000fffe03f */
[C---:B------:R-:W-:Y:S01]  /*7820*/  FMUL.FTZ R30, R0.reuse, R40 ;  /* 0x00000028001e7220 */ /* 0x040fe20000410000 */
[----:B------:R-:W-:Y:S01]  /*7830*/  UMOV UR7, 0x80000020 ;  /* 0x8000002000077882 */ /* 0x000fe20000000000 */
[C---:B------:R-:W-:Y:S01]  /*7840*/  FMUL.FTZ R31, R0.reuse, R41 ;  /* 0x00000029001f7220 */ /* 0x040fe20000410000 */
[----:B------:R-:W-:Y:S02]  /*7850*/  IMAD.U32 R41, RZ, RZ, UR26 ;  /* 0x0000001aff297e24 */ /* 0x000fe4000f8e00ff */
[C---:B01----:R-:W-:Y:S01]  /*7860*/  FMUL.FTZ R8, R0.reuse, R24 ;  /* 0x0000001800087220 */ /* 0x043fe20000410000 */
[C---:B------:R-:W-:Y:S01]  /*7870*/  FMUL.FTZ R9, R0.reuse, R25 ;  /* 0x0000001900097220 */ /* 0x040fe20000410000 */
[C---:B------:R-:W-:Y:S01]  /*7880*/  FMUL.FTZ R11, R0.reuse, R27 ;  /* 0x0000001b000b7220 */ /* 0x040fe20000410000 */
[C---:B------:R-:W-:Y:S01]  /*7890*/  FMUL.FTZ R13, R0.reuse, R29 ;  /* 0x0000001d000d7220 */ /* 0x040fe20000410000 */
[----:B--2---:R-:W-:Y:S01]  /*78a0*/  LOP3.LUT P3, RZ, R235, 0x7f, RZ, 0xc0, !PT ;  /* 0x0000007febff7812 */ /* 0x004fe2000786c0ff */
        /* <DEDUP_REMOVED lines=37> */
[----:B------:R-:W-:Y:S01]  /*7b00*/  SHF.R.U32.HI R235, RZ, 0x7, R235 ;  /* 0x00000007ffeb7819 */ /* 0x000fe200000116eb */
[C---:B------:R-:W-:Y:S01]  /*7b10*/  FMUL.FTZ R62, R0.reuse, R71 ;  /* 0x00000047003e7220 */ /* 0x040fe20000410000 */
[C---:B------:R-:W-:Y:S01]  /*7b20*/  FMUL.FTZ R66, R0.reuse, R72 ;  /* 0x0000004800427220 */ /* 0x040fe20000410000 */
[C---:B------:R-:W-:Y:S01]  /*7b30*/  FMUL.FTZ R70, R0.reuse, R76 ;  /* 0x0000004c00467220 */ /* 0x040fe20000410000 */
[C---:B------:R-:W-:Y:S01]  /*7b40*/  FMUL.FTZ R68, R0.reuse, R78 ;  /* 0x0000004e00447220 */ /* 0x040fe20000410000 */
[C---:B------:R-:W-:Y:S01]  /*7b50*/  FMUL.FTZ R69, R0.reuse, R79 ;  /* 0x0000004f00457220 */ /* 0x040fe20000410000 */
[C---:B------:R-:W-:Y:S01]  /*7b60*/  FMUL.FTZ R75, R0.reuse, R81 ;  /* 0x00000051004b7220 */ /* 0x040fe20000410000 */
[----:B------:R-:W-:Y:S01]  /*7b70*/  FMUL.FTZ R73, R0, R83 ;  /* 0x0000005300497220 */ /* 0x000fe20000410000 */
[----:B------:R-:W-:-:S02]  /*7b80*/  @!P3 VIADD R41, R41, 0x28840 ;  /* 0x000288402929b836 */ /* 0x000fc40000000000 */
        /* <DEDUP_REMOVED lines=33> */
[----:B------:R-:W-:Y:S01]  /*7da0*/  @!P3 PRMT R41, RZ, 0x654, R41 ;  /* 0x00000654ff29b816 */ /* 0x000fe20000000029 */
[----:B------:R-:W-:-:S02]  /*7db0*/  IMAD R114, R3, -0xc0, RZ ;  /* 0xffffff4003727824 */ /* 0x000fc400078e02ff */
[----:B------:R-:W-:Y:S01]  /*7dc0*/  FMUL.FTZ R110, R0, R119 ;  /* 0x00000077006e7220 */ /* 0x000fe20000410000 */
[----:B------:R-:W0:Y:S01]  /*7dd0*/  MUFU.TANH R8, R8 ;  /* 0x0000000800087308 */ /* 0x000e220000002400 */
[----:B------:R-:W-:-:S07]  /*7de0*/  IMAD.IADD R109, R114, 0x1, -R19 ;  /* 0x00000001726d7824 */ /* 0x000fce00078e0a13 */
[----:B------:R-:W1:Y:S08]  /*7df0*/  MUFU.TANH R9, R9 ;  /* 0x0000000900097308 */ /* 0x000e700000002400 */
[----:B------:R-:W2:Y:S08]  /*7e00*/  MUFU.TANH R10, R10 ;  /* 0x0000000a000a7308 */ /* 0x000eb00000002400 */
[----:B------:R-:W3:Y:S08]  /*7e10*/  MUFU.TANH R11, R11 ;  /* 0x0000000b000b7308 */ /* 0x000ef00000002400 */
[----:B------:R-:W4:Y:S08]  /*7e20*/  MUFU.TANH R12, R12 ;  /* 0x0000000c000c7308 */ /* 0x000f300000002400 */
        /* <DEDUP_REMOVED lines=100> */
[----:B------:R-:W-:Y:S01]  /*8470*/  @UP0 ULDC UR6, c[0x0][0x44c] ;  /* 0x0001130000060ab9 */ /* 0x000fe20000000800 */
[----:B------:R-:W-:Y:S01]  /*8480*/  @UP0 ULDC UR7, c[0x0][0x450] ;  /* 0x0001140000070ab9 */ /* 0x000fe20000000800 */
[----:B------:R-:W-:Y:S01]  /*8490*/  @P1 IMAD.HI.U32 R40, R112, UR6, RZ ;  /* 0x0000000670281c27 */ /* 0x000fe2000f8e00ff */
[----:B------:R-:W-:-:S03]  /*84a0*/  PLOP3.LUT P1, PT, PT, PT, UP1, 0x40, 0x0 ;  /* 0x000000000000781c */ /* 0x000fc60003f2e818 */
[----:B------:R-:W0:Y:S01]  /*84b0*/  MUFU.TANH R96, R96 ;  /* 0x0000006000607308 */ /* 0x000e220000002400 */
[----:B------:R-:W-:Y:S02]  /*84c0*/  @P2 SHF.R.U32.HI R112, RZ, UR7, R40 ;  /* 0x00000007ff702c19 */ /* 0x000fe40008011628 */
[----:B------:R-:W-:-:S05]  /*84d0*/  IADD3 R40, -R235, 0xb, RZ ;  /* 0x0000000beb287810 */ /* 0x000fca0007ffe1ff */
        /* <DEDUP_REMOVED lines=16> */
[----:B------:R1:W-:Y:S02]  /*85e0*/  @!P3 SYNCS.ARRIVE.TRANS64.RED.A1T0 RZ, [R41+URZ], RZ ;  /* 0x000000ff29ffb9a7 */ /* 0x0003e4000810043f */
[----:B-1----:R-:W-:-:S04]  /*85f0*/  IADD3 R41, -R19, 0x1, R114 ;  /* 0x0000000113297810 */ /* 0x002fc80007ffe172 */
[----:B------:R-:W-:-:S05]  /*8600*/  IADD3 R41, -R18, R41, R17 ;  /* 0x0000002912297210 */ /* 0x000fca0007ffe111 */
[C---:B------:R-:W-:Y:S02]  /*8610*/  VIADD R118, R41.reuse, UR22 ;  /* 0x0000001629767c36 */ /* 0x040fe40008000000 */
[----:B------:R-:W-:Y:S02]  /*8620*/  VIADD R117, R41, UR21 ;  /* 0x0000001529757c36 */ /* 0x000fe40008000000 */
[--C-:B-----5:R-:W-:Y:S02]  /*8630*/  IMAD.IADD R116, R118, 0x1, R184.reuse ;  /* 0x0000000176747824 */ /* 0x120fe400078e02b8 */
[----:B------:R-:W-:Y:S01]  /*8640*/  IMAD.IADD R115, R117, 0x1, R184 ;  /* 0x0000000175737824 */ /* 0x000fe200078e02b8 */
[----:B0-234-:R-:W-:Y:S06]  /*8650*/  @P1 BRA `(.L_x_7147) ;  /* 0x0000000000541947 */ /* 0x01dfec0003800000 */
        /* <DEDUP_REMOVED lines=12> */
.L_x_7149:
[----:B------:R-:W-:-:S05]  /*8720*/  IMAD.U32 R184, RZ, RZ, UR24 ;  /* 0x00000018ffb87e24 */ /* 0x000fca000f8e00ff */
[----:B------:R-:W-:-:S13]  /*8730*/  ISETP.NE.AND P1, PT, R184, 0x1, PT ;  /* 0x00000001b800780c */ /* 0x000fda0003f25270 */
[----:B------:R-:W0:Y:S02]  /*8740*/  @P1 LDC.64 R40, c[0x0][0x9e8] ;  /* 0x00027a00ff281b82 */ /* 0x000e240000000a00 */
[----:B0-----:R-:W-:-:S05]  /*8750*/  @P1 IMAD.HI.U32 R40, R119, R40, RZ ;  /* 0x0000002877281227 */ /* 0x001fca00078e00ff */
[----:B------:R-:W-:-:S07]  /*8760*/  @P1 SHF.R.U32.HI R119, RZ, R41, R40 ;  /* 0x00000029ff771219 */ /* 0x000fce0000011628 */
.L_x_7150:
[----:B------:R-:W-:Y:S05]  /*8770*/  BSYNC B0 ;  /* 0x0000000000007941 */ /* 0x000fea0003800000 */
.L_x_7148:
[----:B------:R-:W-:-:S05]  /*8780*/  IMAD R119, R119, R184, R109 ;  /* 0x000000b877777224 */ /* 0x000fca00078e026d */
[----:B------:R-:W-:Y:S02]  /*8790*/  VIADDMNMX R116, R119, R184, R116, PT ;  /* 0x000000b877747246 */ /* 0x000fe40003800174 */
[----:B------:R-:W-:-:S07]  /*87a0*/  VIMNMX R115, R115, R119, !PT ;  /* 0x0000007773737248 */ /* 0x000fce0007fe0100 */
.L_x_7147:
[C---:B------:R-:W-:Y:S01]  /*87b0*/  ISETP.GE.AND P3, PT, R114.reuse, 0x9, PT ;  /* 0x000000097200780c */ /* 0x040fe20003f66270 */
[----:B------:R-:W0:Y:S01]  /*87c0*/  SHFL.IDX PT, R41, R112, 0x1, 0x1c1f ;  /* 0x003c1f0070297f89 */ /* 0x000e2200000e0000 */
[C---:B------:R-:W-:Y:S02]  /*87d0*/  ISETP.GE.AND P1, PT, R114.reuse, 0x2, PT ;  /* 0x000000027200780c */ /* 0x040fe40003f26270 */
[----:B------:R-:W-:Y:S02]  /*87e0*/  ISETP.GE.AND P4, PT, R114, 0xa, PT ;  /* 0x0000000a7200780c */ /* 0x000fe40003f86270 */
[----:B------:R-:W-:Y:S02]  /*87f0*/  LOP3.LUT R16, R16, 0xfffffffd, RZ, 0xc0, !PT ;  /* 0xfffffffd10107812 */ /* 0x000fe400078ec0ff */
[----:B------:R-:W-:Y:S02]  /*8800*/  ISETP.GT.AND P2, PT, R115, 0x1, !P1 ;  /* 0x000000017300780c */ /* 0x000fe40004f44270 */
[----:B------:R-:W-:-:S02]  /*8810*/  LOP3.LUT R2, R2, 0xfffffdff, RZ, 0xc0, !PT ;  /* 0xfffffdff02027812 */ /* 0x000fc400078ec0ff */
[----:B------:R-:W-:Y:S02]  /*8820*/  ISETP.LT.OR P2, PT, R116, 0x2, P2 ;  /* 0x000000027400780c */ /* 0x000fe40001741670 */
[----:B------:R-:W-:Y:S02]  /*8830*/  @P3 LOP3.LUT R16, R16, 0x2, RZ, 0xfc, !PT ;  /* 0x0000000210103812 */ /* 0x000fe400078efcff */
[----:B------:R-:W-:Y:S02]  /*8840*/  FSEL R40, R9, -INF , !P2 ;  /* 0xff80000009287808 */ /* 0x000fe40005000000 */
[----:B------:R-:W-:Y:S02]  /*8850*/  LOP3.LUT R16, R16, 0xfffffffb, RZ, 0xc0, !PT ;  /* 0xfffffffb10107812 */ /* 0x000fe400078ec0ff */
[----:B------:R-:W-:Y:S02]  /*8860*/  ISETP.GT.AND P3, PT, R115, 0x8, !P3 ;  /* 0x000000087300780c */ /* 0x000fe40005f64270 */
[----:B------:R-:W-:-:S02]  /*8870*/  @P4 LOP3.LUT R16, R16, 0x4, RZ, 0xfc, !PT ;  /* 0x0000000410104812 */ /* 0x000fc400078efcff */
[----:B------:R-:W-:Y:S01]  /*8880*/  ISETP.GT.AND P2, PT, R115, 0x9, !P4 ;  /* 0x000000097300780c */ /* 0x000fe20006744270 */
[--C-:B0-----:R-:W-:Y:S01]  /*8890*/  IMAD.IADD R118, R118, 0x1, R41.reuse ;  /* 0x0000000176767824 */ /* 0x101fe200078e0229 */
[----:B------:R-:W-:Y:S01]  /*88a0*/  ISETP.GE.AND P4, PT, R114, 0x11, PT ;  /* 0x000000117200780c */ /* 0x000fe20003f86270 */
[----:B------:R-:W-:Y:S01]  /*88b0*/  IMAD.IADD R117, R117, 0x1, R41 ;  /* 0x0000000175757824 */ /* 0x000fe200078e0229 */
[C---:B------:R-:W-:Y:S02]  /*88c0*/  ISETP.LT.OR P3, PT, R116.reuse, 0x9, P3 ;  /* 0x000000097400780c */ /* 0x040fe40001f61670 */
[----:B------:R-:W-:Y:S02]  /*88d0*/  ISETP.LT.OR P2, PT, R116, 0xa, P2 ;  /* 0x0000000a7400780c */ /* 0x000fe40001741670 */
[----:B------:R-:W-:Y:S02]  /*88e0*/  FSEL R12, R12, -INF , !P3 ;  /* 0xff8000000c0c7808 */ /* 0x000fe40005800000 */
[----:B------:R-:W-:-:S02]  /*88f0*/  ISETP.GE.AND P3, PT, R114, 0x12, PT ;  /* 0x000000127200780c */ /* 0x000fc40003f66270 */
[----:B------:R-:W-:Y:S02]  /*8900*/  LOP3.LUT R16, R16, 0xfffffff7, RZ, 0xc0, !PT ;  /* 0xfffffff710107812 */ /* 0x000fe400078ec0ff */
[----:B------:R-:W-:Y:S02]  /*8910*/  FSEL R13, R13, -INF , !P2 ;  /* 0xff8000000d0d7808 */ /* 0x000fe40005000000 */
[----:B------:R-:W-:Y:S02]  /*8920*/  ISETP.GT.AND P2, PT, R115, 0x10, !P4 ;  /* 0x000000107300780c */ /* 0x000fe40006744270 */
[----:B------:R-:W-:Y:S02]  /*8930*/  @P4 LOP3.LUT R16, R16, 0x8, RZ, 0xfc, !PT ;  /* 0x0000000810104812 */ /* 0x000fe400078efcff */
[----:B------:R-:W-:Y:S02]  /*8940*/  ISETP.LT.OR P2, PT, R116, 0x11, P2 ;  /* 0x000000117400780c */ /* 0x000fe40001741670 */
[----:B------:R-:W-:-:S02]  /*8950*/  LOP3.LUT R16, R16, 0xffffffef, RZ, 0xc0, !PT ;  /* 0xffffffef10107812 */ /* 0x000fc400078ec0ff */
[----:B------:R-:W-:Y:S02]  /*8960*/  FSEL R20, R20, -INF , !P2 ;  /* 0xff80000014147808 */ /* 0x000fe40005000000 */
[----:B------:R-:W-:Y:S02]  /*8970*/  @P3 LOP3.LUT R16, R16, 0x10, RZ, 0xfc, !PT ;  /* 0x0000001010103812 */ /* 0x000fe400078efcff */
[----:B------:R-:W-:Y:S02]  /*8980*/  ISETP.GT.AND P2, PT, R115, 0x11, !P3 ;  /* 0x000000117300780c */ /* 0x000fe40005f44270 */
[----:B------:R-:W-:Y:S02]  /*8990*/  ISETP.GE.AND P3, PT, R114, 0x19, PT ;  /* 0x000000197200780c */ /* 0x000fe40003f66270 */
[----:B------:R-:W-:Y:S02]  /*89a0*/  ISETP.LT.OR P2, PT, R116, 0x12, P2 ;  /* 0x000000127400780c */ /* 0x000fe40001741670 */
[----:B------:R-:W-:-:S02]  /*89b0*/  LOP3.LUT R16, R16, 0x7fffffff, RZ, 0xc0, !PT ;  /* 0x7fffffff10107812 */ /* 0x000fc400078ec0ff */
[----:B------:R-:W-:Y:S02]  /*89c0*/  FSEL R21, R21, -INF , !P2 ;  /* 0xff80000015157808 */ /* 0x000fe40005000000 */
[----:B------:R-:W-:-:S04]  /*89d0*/  ISETP.GT.AND P2, PT, R115, 0x18, !P3 ;  /* 0x000000187300780c */ /* 0x000fc80005f44270 */
[----:B------:R-:W-:Y:S02]  /*89e0*/  ISETP.LT.OR P2, PT, R116, 0x19, P2 ;  /* 0x000000197400780c */ /* 0x000fe40001741670 */
        /* <DEDUP_REMOVED lines=240> */
[----:B------:R-:W-:-:S13]  /*98f0*/  ISETP.GE.AND P6, PT, R114, 0xba, PT ;  /* 0x000000ba7200780c */ /* 0x000fda0003fc6270 */
[----:B------:R-:W-:Y:S02]  /*9900*/  @P6 LOP3.LUT R2, R2, 0x400, RZ, 0xfc, !PT ;  /* 0x0000040002026812 */ /* 0x000fe400078efcff */
[----:B------:R-:W-:-:S04]  /*9910*/  ISETP.GT.AND P6, PT, R115, 0xb9, !P6 ;  /* 0x000000b97300780c */ /* 0x000fc800077c4270 */
[----:B------:R-:W-:-:S04]  /*9920*/  ISETP.LT.OR P6, PT, R116, 0xba, P6 ;  /* 0x000000ba7400780c */ /* 0x000fc800037c1670 */
[----:B------:R-:W-:Y:S02]  /*9930*/  FSEL R113, R113, -INF , !P6 ;  /* 0xff80000071717808 */ /* 0x000fe40007000000 */
[----:B------:R-:W-:-:S13]  /*9940*/  PLOP3.LUT P6, PT, PT, PT, UP1, 0x40, 0x0 ;  /* 0x000000000000781c */ /* 0x000fda0003fce818 */
[----:B------:R-:W-:Y:S05]  /*9950*/  @P6 BRA `(.L_x_7151) ;  /* 0x0000000000546947 */ /* 0x000fea0003800000 */
        /* <DEDUP_REMOVED lines=12> */
.L_x_7153:
[----:B------:R-:W-:-:S05]  /*9a20*/  IMAD.U32 R112, RZ, RZ, UR24 ;  /* 0x00000018ff707e24 */ /* 0x000fca000f8e00ff */
[----:B------:R-:W-:-:S13]  /*9a30*/  ISETP.NE.AND P6, PT, R112, 0x1, PT ;  /* 0x000000017000780c */ /* 0x000fda0003fc5270 */
[----:B------:R-:W0:Y:S02]  /*9a40*/  @P6 LDC.64 R8, c[0x0][0x9e8] ;  /* 0x00027a00ff086b82 */ /* 0x000e240000000a00 */
[----:B0-----:R-:W-:-:S05]  /*9a50*/  @P6 IMAD.HI.U32 R8, R41, R8, RZ ;  /* 0x0000000829086227 */ /* 0x001fca00078e00ff */
[----:B------:R-:W-:-:S07]  /*9a60*/  @P6 SHF.R.U32.HI R41, RZ, R9, R8 ;  /* 0x00000009ff296219 */ /* 0x000fce0000011608 */
.L_x_7154:
[----:B------:R-:W-:Y:S05]  /*9a70*/  BSYNC B0 ;  /* 0x0000000000007941 */ /* 0x000fea0003800000 */
.L_x_7152:
[----:B------:R-:W-:-:S05]  /*9a80*/  IMAD R41, R41, R112, R109 ;  /* 0x0000007029297224 */ /* 0x000fca00078e026d */
[----:B------:R-:W-:Y:S02]  /*9a90*/  VIADDMNMX R118, R41, R112, R118, PT ;  /* 0x0000007029767246 */ /* 0x000fe40003800176 */
[----:B------:R-:W-:-:S07]  /*9aa0*/  VIMNMX R117, R117, R41, !PT ;  /* 0x0000002975757248 */ /* 0x000fce0007fe0100 */
.L_x_7151:
        /* <DEDUP_REMOVED lines=56> */
[----:B------:R-:W-:Y:S02]  /*9e30*/  ISETP.GT.AND P1, PT, R117, 0x21, !P6 ;  /* 0x000000217500780c */ /* 0x000fe40007724270 */
[----:B------:R-:W-:Y:S02]  /*9e40*/  LOP3.LUT P6, RZ, R16, 0x8000000, RZ, 0xc0, !PT ;  /* 0x0800000010ff7812 */ /* 0x000fe400078cc0ff */
        /* <DEDUP_REMOVED lines=65> */
[----:B------:R-:W-:Y:S02]  /*a260*/  ISETP.LT.OR P2, PT, R118, 0xaa, P2 ;  /* 0x000000aa7600780c */ /* 0x000fe40001741670 */
[----:B------:R-:W-:Y:S02]  /*a270*/  FSEL R54, R54, -INF , !P1 ;  /* 0xff80000036367808 */ /* 0x000fe40004800000 */
[----:B------:R-:W-:Y:S02]  /*a280*/  LOP3.LUT P1, RZ, R16, 0x10000000, RZ, 0xc0, !PT ;  /* 0x1000000010ff7812 */ /* 0x000fe4000782c0ff */
[C---:B------:R-:W-:Y:S02]  /*a290*/  ISETP.GT.AND P3, PT, R117.reuse, 0xb0, !P3 ;  /* 0x000000b07500780c */ /* 0x040fe40005f64270 */
[----:B------:R-:W-:Y:S02]  /*a2a0*/  ISETP.GT.AND P1, PT, R117, 0x49, !P1 ;  /* 0x000000497500780c */ /* 0x000fe40004f24270 */
[----:B------:R-:W-:-:S02]  /*a2b0*/  FSEL R101, R101, -INF , !P2 ;  /* 0xff80000065657808 */ /* 0x000fc40005000000 */
[----:B------:R-:W-:Y:S02]  /*a2c0*/  ISETP.LT.OR P1, PT, R118, 0x4a, P1 ;  /* 0x0000004a7600780c */ /* 0x000fe40000f21670 */
[----:B------:R-:W-:Y:S02]  /*a2d0*/  ISETP.GT.AND P4, PT, R117, 0xb1, !P4 ;  /* 0x000000b17500780c */ /* 0x000fe40006784270 */
[----:B------:R-:W-:Y:S02]  /*a2e0*/  FSEL R55, R55, -INF , !P1 ;  /* 0xff80000037377808 */ /* 0x000fe40004800000 */
[----:B------:R-:W-:Y:S02]  /*a2f0*/  ISETP.GT.AND P1, PT, R117, 0x50, !P6 ;  /* 0x000000507500780c */ /* 0x000fe40007724270 */
[----:B------:R-:W-:Y:S02]  /*a300*/  LOP3.LUT P6, RZ, R16, 0x10000, RZ, 0xc0, !PT ;  /* 0x0001000010ff7812 */ /* 0x000fe400078cc0ff */
[----:B------:R-:W-:-:S02]  /*a310*/  ISETP.LT.OR P1, PT, R118, 0x51, P1 ;  /* 0x000000517600780c */ /* 0x000fc40000f21670 */
[----:B0-----:R-:W-:Y:S02]  /*a320*/  FMNMX.FTZ R109, R41, R8, !PT ;  /* 0x00000008296d7209 */ /* 0x001fe40007810000 */
[----:B------:R-:W-:Y:S02]  /*a330*/  FSEL R58, R58, -INF , !P1 ;  /* 0xff8000003a3a7808 */ /* 0x000fe40004800000 */
[----:B------:R-:W-:Y:S01]  /*a340*/  LOP3.LUT P1, RZ, R16, 0x4000000, RZ, 0xc0, !PT ;  /* 0x0400000010ff7812 */ /* 0x000fe2000782c0ff */
[----:B------:R-:W0:Y:S01]  /*a350*/  SHFL.BFLY PT, R8, R109, 0x1, 0x1f ;  /* 0x0c201f006d087f89 */ /* 0x000e2200000e0000 */
        /* <DEDUP_REMOVED lines=9> */
[C---:B------:R-:W-:Y:S02]  /*a3f0*/  ISETP.LT.OR P5, PT, R118.reuse, 0xb9, P5 ;  /* 0x000000b97600780c */ /* 0x040fe40002fa1670 */
[----:B------:R-:W-:Y:S02]  /*a400*/  ISETP.LT.OR P1, PT, R118, 0x59, P1 ;  /* 0x000000597600780c */ /* 0x000fe40000f21670 */
[----:B------:R-:W-:Y:S02]  /*a410*/  FSEL R105, R105, -INF , !P4 ;  /* 0xff80000069697808 */ /* 0x000fe40006000000 */
[----:B------:R-:W-:Y:S02]  /*a420*/  FSEL R61, R61, -INF , !P1 ;  /* 0xff8000003d3d7808 */ /* 0x000fe40004800000 */
[----:B------:R-:W-:Y:S02]  /*a430*/  LOP3.LUT P1, RZ, R16, 0x1000000, RZ, 0xc0, !PT ;  /* 0x0100000010ff7812 */ /* 0x000fe4000782c0ff */
[----:B0-----:R-:W-:-:S02]  /*a440*/  FMNMX.FTZ R8, R109, R8, !PT ;  /* 0x000000086d087209 */ /* 0x001fc40007810000 */
[----:B------:R-:W-:Y:S02]  /*a450*/  ISETP.GT.AND P1, PT, R117, 0x59, !P1 ;  /* 0x000000597500780c */ /* 0x000fe40004f24270 */
[----:B------:R-:W-:Y:S02]  /*a460*/  FSEL R108, R108, -INF , !P5 ;  /* 0xff8000006c6c7808 */ /* 0x000fe40006800000 */
        /* <DEDUP_REMOVED lines=154> */
[----:B------:R-:W-:Y:S01]  /*ae10*/  FMNMX.FTZ R115, R61, R60, !PT ;  /* 0x0000003c3d737209 */ /* 0x000fe20007810000 */
[----:B------:R-:W-:-:S03]  /*ae20*/  FFMA.FTZ R60, R66, UR10, -R41 ;  /* 0x0000000a423c7c23 */ /* 0x000fc60008010829 */
[----:B------:R-:W-:Y:S02]  /*ae30*/  FMNMX.FTZ R115, R62, R115, !PT ;  /* 0x000000733e737209 */ /* 0x000fe40007810000 */
[----:B------:R-:W-:Y:S02]  /*ae40*/  MUFU.EX2 R13, R13 ;  /* 0x0000000d000d7308 */ /* 0x000fe40000000800 */
        /* <DEDUP_REMOVED lines=30> */
[----:B0-----:R-:W-:Y:S02]  /*b030*/  FSEL R114, R8, RZ, P1 ;  /* 0x000000ff08727208 */ /* 0x001fe40000800000 */
[----:B------:R-:W-:-:S03]  /*b040*/  FMNMX.FTZ R82, R100, R115, !PT ;  /* 0x0000007364527209 */ /* 0x000fc60007810000 */
[----:B------:R-:W-:Y:S01]  /*b050*/  FADD.FTZ R114, -R114, R7 ;  /* 0x0000000772727221 */ /* 0x000fe20000010100 */
[----:B------:R-:W-:Y:S01]  /*b060*/  FMNMX.FTZ R115, R101, R82, !PT ;  /* 0x0000005265737209 */ /* 0x000fe20007810000 */
[----:B------:R-:W-:Y:S02]  /*b070*/  MUFU.EX2 R31, R31 ;  /* 0x0000001f001f7308 */ /* 0x000fe40000000800 */
[----:B------:R-:W-:Y:S01]  /*b080*/  FMUL.FTZ R7, R114, UR10 ;  /* 0x0000000a72077c20 */ /* 0x000fe20008410000 */
[----:B------:R-:W-:-:S04]  /*b090*/  FMNMX.FTZ R86, R104, R115, !PT ;  /* 0x0000007368567209 */ /* 0x000fc80007810000 */
[----:B------:R-:W-:Y:S01]  /*b0a0*/  FMNMX.FTZ R115, R105, R86, !PT ;  /* 0x0000005669737209 */ /* 0x000fe20007810000 */
[----:B------:R0:W-:Y:S01]  /*b0b0*/  MUFU.EX2 R82, R112 ;  /* 0x0000007000527308 */ /* 0x0001e20000000800 */
        /* <DEDUP_REMOVED lines=10> */
[----:B------:R-:W1:Y:S01]  /*b160*/  MUFU.EX2 R7, R7 ;  /* 0x0000000700077308 */ /* 0x000e620000000800 */
[----:B0-----:R-:W0:Y:S07]  /*b170*/  SHFL.BFLY PT, R112, R115, 0x2, 0x1f ;  /* 0x0c401f0073707f89 */ /* 0x001e2e00000e0000 */
        /* <DEDUP_REMOVED lines=38> */
[----:B------:R-:W-:Y:S01]  /*b3e0*/  MUFU.EX2 R114, R114 ;  /* 0x0000007200727308 */ /* 0x000fe20000000800 */
[----:B------:R-:W-:-:S01]  /*b3f0*/  FFMA.FTZ R113, R61, UR10, -R112 ;  /* 0x0000000a3d717c23 */ /* 0x000fc20008010870 */
[----:B------:R-:W-:Y:S01]  /*b400*/  FFMA.FTZ R61, R64, UR10, -R112 ;  /* 0x0000000a403d7c23 */ /* 0x000fe20008010870 */
[----:B------:R-:W-:-:S01]  /*b410*/  FADD.FTZ R59, -R59, R6 ;  /* 0x000000063b3b7221 */ /* 0x000fc20000010100 */
[----:B------:R-:W-:Y:S01]  /*b420*/  FFMA.FTZ R64, R68, UR10, -R112 ;  /* 0x0000000a44407c23 */ /* 0x000fe20008010870 */
[----:B-1----:R-:W-:-:S01]  /*b430*/  FFMA.FTZ R68, R7, R5, R10 ;  /* 0x0000000507447223 */ /* 0x002fc2000001000a */
[--C-:B------:R-:W-:Y:S01]  /*b440*/  FFMA.FTZ R110, R110, UR10, -R112.reuse ;  /* 0x0000000a6e6e7c23 */ /* 0x100fe20008010870 */
[----:B------:R-:W-:Y:S01]  /*b450*/  FMUL.FTZ R116, R59, UR10 ;  /* 0x0000000a3b747c20 */ /* 0x000fe20008410000 */
[----:B------:R-:W-:Y:S01]  /*b460*/  MUFU.EX2 R9, R9 ;  /* 0x0000000900097308 */ /* 0x000fe20000000800 */
[----:B------:R-:W-:-:S01]  /*b470*/  FFMA.FTZ R59, R62, UR10, -R112 ;  /* 0x0000000a3e3b7c23 */ /* 0x000fc20008010870 */
[--C-:B------:R-:W-:Y:S01]  /*b480*/  FFMA.FTZ R62, R65, UR10, -R112.reuse ;  /* 0x0000000a413e7c23 */ /* 0x100fe20008010870 */
[----:B------:R-:W-:-:S05]  /*b490*/  FFMA.FTZ R65, R69, UR10, -R112 ;  /* 0x0000000a45417c23 */ /* 0x000fca0008010870 */
[----:B------:R-:W0:Y:S08]  /*b4a0*/  MUFU.EX2 R116, R116 ;  /* 0x0000007400747308 */ /* 0x000e300000000800 */
[----:B------:R-:W1:Y:S08]  /*b4b0*/  MUFU.EX2 R11, R11 ;  /* 0x0000000b000b7308 */ /* 0x000e700000000800 */
[----:B------:R-:W2:Y:S01]  /*b4c0*/  MUFU.EX2 R14, R14 ;  /* 0x0000000e000e7308 */ /* 0x000ea20000000800 */
[----:B0-----:R-:W-:-:S04]  /*b4d0*/  FFMA.FTZ R5, R116, R4, R9 ;  /* 0x0000000474057223 */ /* 0x001fc80000010009 */
[----:B------:R-:W-:-:S03]  /*b4e0*/  FADD.FTZ R4, R114, R5 ;  /* 0x0000000572047221 */ /* 0x000fc60000010000 */
[----:B------:R-:W0:Y:S01]  /*b4f0*/  MUFU.EX2 R15, R15 ;  /* 0x0000000f000f7308 */ /* 0x000e220000000800 */
[----:B-1----:R-:W-:-:S07]  /*b500*/  FADD.FTZ R5, R11, R4 ;  /* 0x000000040b057221 */ /* 0x002fce0000010000 */
[----:B------:R1:W-:Y:S01]  /*b510*/  MUFU.EX2 R6, R113 ;  /* 0x0000007100067308 */ /* 0x0003e20000000800 */
[----:B--2---:R-:W-:-:S07]  /*b520*/  FADD.FTZ R4, R14, R5 ;  /* 0x000000050e047221 */ /* 0x004fce0000010000 */
[----:B------:R-:W2:Y:S01]  /*b530*/  MUFU.EX2 R24, R24 ;  /* 0x0000001800187308 */ /* 0x000ea20000000800 */
[----:B-1----:R-:W-:-:S01]  /*b540*/  FADD.FTZ R113, R109, R68 ;  /* 0x000000446d717221 */ /* 0x002fc20000010000 */
[----:B0-----:R-:W-:-:S03]  /*b550*/  FADD.FTZ R5, R15, R4 ;  /* 0x000000040f057221 */ /* 0x001fc60000010000 */
[----:B------:R-:W-:-:S03]  /*b560*/  FADD.FTZ R68, R12, R113 ;  /* 0x000000710c447221 */ /* 0x000fc60000010000 */
[----:B------:R-:W0:Y:S01]  /*b570*/  MUFU.EX2 R25, R25 ;  /* 0x0000001900197308 */ /* 0x000e220000000800 */
[----:B------:R-:W-:-:S01]  /*b580*/  FADD.FTZ R69, R13, R68 ;  /* 0x000000440d457221 */ /* 0x000fc20000010000 */
[----:B------:R-:W-:-:S03]  /*b590*/  FFMA.FTZ R68, R72, UR10, -R112 ;  /* 0x0000000a48447c23 */ /* 0x000fc60008010870 */
[----:B------:R-:W-:Y:S01]  /*b5a0*/  FADD.FTZ R72, R20, R69 ;  /* 0x0000004514487221 */ /* 0x000fe20000010000 */
[----:B------:R-:W-:-:S02]  /*b5b0*/  FFMA.FTZ R69, R73, UR10, -R112 ;  /* 0x0000000a49457c23 */ /* 0x000fc40008010870 */
[----:B------:R-:W1:Y:S01]  /*b5c0*/  MUFU.EX2 R28, R28 ;  /* 0x0000001c001c7308 */ /* 0x000e620000000800 */
[----:B------:R-:W-:-:S01]  /*b5d0*/  FADD.FTZ R113, R21, R72 ;  /* 0x0000004815717221 */ /* 0x000fc20000010000 */
[----:B--2---:R-:W-:-:S03]  /*b5e0*/  FADD.FTZ R4, R24, R5 ;  /* 0x0000000518047221 */ /* 0x004fc60000010000 */
[----:B------:R-:W-:-:S03]  /*b5f0*/  FADD.FTZ R72, R26, R113 ;  /* 0x000000711a487221 */ /* 0x000fc60000010000 */
[----:B------:R-:W2:Y:S01]  /*b600*/  MUFU.EX2 R29, R29 ;  /* 0x0000001d001d7308 */ /* 0x000ea20000000800 */
[----:B0-----:R-:W-:-:S01]  /*b610*/  FADD.FTZ R5, R25, R4 ;  /* 0x0000000419057221 */ /* 0x001fc20000010000 */
[----:B------:R-:W-:Y:S01]  /*b620*/  FADD.FTZ R73, R27, R72 ;  /* 0x000000481b497221 */ /* 0x000fe20000010000 */
[----:B------:R-:W-:-:S03]  /*b630*/  FFMA.FTZ R72, R76, UR10, -R112 ;  /* 0x0000000a4c487c23 */ /* 0x000fc60008010870 */
[----:B------:R-:W-:Y:S01]  /*b640*/  FADD.FTZ R76, R30, R73 ;  /* 0x000000491e4c7221 */ /* 0x000fe20000010000 */
[----:B------:R-:W-:-:S01]  /*b650*/  FFMA.FTZ R73, R77, UR10, -R112 ;  /* 0x0000000a4d497c23 */ /* 0x000fc20008010870 */
[----:B------:R-:W0:Y:S01]  /*b660*/  MUFU.EX2 R32, R32 ;  /* 0x0000002000207308 */ /* 0x000e220000000800 */
[----:B-1----:R-:W-:-:S01]  /*b670*/  FADD.FTZ R4, R28, R5 ;  /* 0x000000051c047221 */ /* 0x002fc20000010000 */
[----:B------:R-:W-:-:S04]  /*b680*/  FADD.FTZ R113, R31, R76 ;  /* 0x0000004c1f717221 */ /* 0x000fc80000010000 */
[----:B------:R-:W-:Y:S02]  /*b690*/  FADD.FTZ R76, R34, R113 ;  /* 0x00000071224c7221 */ /* 0x000fe40000010000 */
[----:B------:R-:W1:Y:S01]  /*b6a0*/  MUFU.EX2 R33, R33 ;  /* 0x0000002100217308 */ /* 0x000e620000000800 */
[----:B--2---:R-:W-:-:S01]  /*b6b0*/  FADD.FTZ R5, R29, R4 ;  /* 0x000000041d057221 */ /* 0x004fc20000010000 */
[----:B------:R-:W-:Y:S01]  /*b6c0*/  FADD.FTZ R77, R35, R76 ;  /* 0x0000004c234d7221 */ /* 0x000fe20000010000 */
[----:B------:R-:W-:-:S03]  /*b6d0*/  FFMA.FTZ R76, R80, UR10, -R112 ;  /* 0x0000000a504c7c23 */ /* 0x000fc60008010870 */
[----:B------:R-:W-:Y:S01]  /*b6e0*/  FADD.FTZ R80, R38, R77 ;  /* 0x0000004d26507221 */ /* 0x000fe20000010000 */
[----:B------:R-:W-:-:S01]  /*b6f0*/  FFMA.FTZ R77, R81, UR10, -R112 ;  /* 0x0000000a514d7c23 */ /* 0x000fc20008010870 */
[----:B------:R-:W2:Y:S01]  /*b700*/  MUFU.EX2 R36, R36 ;  /* 0x0000002400247308 */ /* 0x000ea20000000800 */
[----:B0-----:R-:W-:-:S01]  /*b710*/  FADD.FTZ R4, R32, R5 ;  /* 0x0000000520047221 */ /* 0x001fc20000010000 */
[----:B------:R-:W-:-:S04]  /*b720*/  FADD.FTZ R113, R39, R80 ;  /* 0x0000005027717221 */ /* 0x000fc80000010000 */
[----:B------:R-:W-:Y:S02]  /*b730*/  FADD.FTZ R80, R40, R113 ;  /* 0x0000007128507221 */ /* 0x000fe40000010000 */
[----:B------:R-:W0:Y:S01]  /*b740*/  MUFU.EX2 R37, R37 ;  /* 0x0000002500257308 */ /* 0x000e220000000800 */
[----:B-1----:R-:W-:-:S01]  /*b750*/  FADD.FTZ R5, R33, R4 ;  /* 0x0000000421057221 */ /* 0x002fc20000010000 */
[----:B------:R-:W-:Y:S01]  /*b760*/  FADD.FTZ R81, R45, R80 ;  /* 0x000000502d517221 */ /* 0x000fe20000010000 */
[----:B------:R-:W-:-:S03]  /*b770*/  FFMA.FTZ R80, R84, UR10, -R112 ;  /* 0x0000000a54507c23 */ /* 0x000fc60008010870 */
[----:B------:R-:W-:Y:S01]  /*b780*/  FADD.FTZ R84, R44, R81 ;  /* 0x000000512c547221 */ /* 0x000fe20000010000 */
[----:B------:R-:W-:-:S01]  /*b790*/  FFMA.FTZ R81, R85, UR10, -R112 ;  /* 0x0000000a55517c23 */ /* 0x000fc20008010870 */
[----:B------:R-:W1:Y:S01]  /*b7a0*/  MUFU.EX2 R42, R42 ;  /* 0x0000002a002a7308 */ /* 0x000e620000000800 */
[----:B--2---:R-:W-:-:S01]  /*b7b0*/  FADD.FTZ R4, R36, R5 ;  /* 0x0000000524047221 */ /* 0x004fc20000010000 */
[----:B------:R-:W-:-:S04]  /*b7c0*/  FADD.FTZ R113, R49, R84 ;  /* 0x0000005431717221 */ /* 0x000fc80000010000 */
[----:B------:R-:W-:Y:S02]  /*b7d0*/  FADD.FTZ R84, R48, R113 ;  /* 0x0000007130547221 */ /* 0x000fe40000010000 */
        /* <DEDUP_REMOVED lines=8> */
[----:B------:R-:W-:Y:S01]  /*b860*/  FADD.FTZ R113, R57, R88 ;  /* 0x0000005839717221 */ /* 0x000fe20000010000 */
[----:B------:R-:W-:-:S05]  /*b870*/  FFMA.FTZ R89, R93, UR10, -R112 ;  /* 0x0000000a5d597c23 */ /* 0x000fca0008010870 */
        /* <DEDUP_REMOVED lines=14> */
[----:B------:R-:W-:-:S06]  /*b960*/  FADD.FTZ R4, R56, R113 ;  /* 0x0000007138047221 */ /* 0x000fcc0000010000 */
[----:B------:R-:W2:Y:S01]  /*b970*/  MUFU.EX2 R59, R59 ;  /* 0x0000003b003b7308 */ /* 0x000ea20000000800 */
[----:B0-----:R-:W-:-:S04]  /*b980*/  FADD.FTZ R5, R58, R5 ;  /* 0x000000053a057221 */ /* 0x001fc80000010000 */
[----:B------:R-:W-:-:S03]  /*b990*/  FADD.FTZ R88, R6, R5 ;  /* 0x0000000506587221 */ /* 0x000fc60000010000 */
        /* <DEDUP_REMOVED lines=20> */
[----:B0-----:R-:W-:-:S01]  /*bae0*/  FADD.FTZ R93, R65, R92 ;  /* 0x0000005c415d7221 */ /* 0x001fc20000010000 */
[----:B------:R-:W-:-:S06]  /*baf0*/  FFMA.FTZ R92, R96, UR10, -R112 ;  /* 0x0000000a605c7c23 */ /* 0x000fcc0008010870 */
[----:B------:R-:W0:Y:S01]  /*bb00*/  MUFU.EX2 R69, R69 ;  /* 0x0000004500457308 */ /* 0x000e220000000800 */
[----:B-1----:R-:W-:-:S01]  /*bb10*/  FADD.FTZ R96, R68, R93 ;  /* 0x0000005d44607221 */ /* 0x002fc20000010000 */
[----:B------:R-:W-:-:S06]  /*bb20*/  FFMA.FTZ R93, R99, UR10, -R112 ;  /* 0x0000000a635d7c23 */ /* 0x000fcc0008010870 */
        /* <DEDUP_REMOVED lines=27> */
[----:B------:R-:W-:-:S06]  /*bce0*/  FFMA.FTZ R100, R104, UR10, -R112 ;  /* 0x0000000a68647c23 */ /* 0x000fcc0008010870 */
        /* <DEDUP_REMOVED lines=50> */
.L_x_7155:
        /* <DEDUP_REMOVED lines=127> */
.L_x_7138:
[----:B------:R-:W-:Y:S01]  /*c800*/  ULDC UR6, c[0x0][0x448] ;  /* 0x0001120000067ab9 */ /* 0x000fe20000000800 */
[----:B------:R-:W-:Y:S01]  /*c810*/  IADD3 R8, R17, 0x1, -R18 ;  /* 0x0000000111087810 */ /* 0x000fe20007ffe812 */
[----:B------:R-:W-:Y:S01]  /*c820*/  UISETP.NE.AND UP0, UPT, UR6, 0x1, UPT ;  /* 0x000000010600788c */ /* 0x000fe2000bf05270 */
[----:B------:R-:W-:Y:S02]  /*c830*/  ULDC UR15, c[0x0][0x9e4] ;  /* 0x00027900000f7ab9 */ /* 0x000fe40000000800 */
[----:B------:R-:W-:Y:S01]  /*c840*/  R2UR UR14, R8 ;  /* 0x00000000080e72ca */ /* 0x000fe200000e0000 */
[----:B------:R-:W-:Y:S02]  /*c850*/  UISETP.GE.AND UP1, UPT, UR15, 0x1, UPT ;  /* 0x000000010f00788c */ /* 0x000fe4000bf26270 */
[----:B------:R-:W-:-:S04]  /*c860*/  UIADD3 UR11, UR39, 0x7f, URZ ;  /* 0x0000007f270b7890 */ /* 0x000fc8000fffe03f */
[----:B------:R-:W-:Y:S01]  /*c870*/  PLOP3.LUT P1, PT, PT, PT, UP1, 0x40, 0x0 ;  /* 0x000000000000781c */ /* 0x000fe20003f2e818 */
[----:B------:R-:W-:Y:S01]  /*c880*/  @UP0 ULDC UR6, c[0x0][0x44c] ;  /* 0x0001130000060ab9 */ /* 0x000fe20000000800 */
[----:B------:R-:W-:Y:S01]  /*c890*/  @UP0 ULDC UR18, c[0x0][0x450] ;  /* 0x0001140000120ab9 */ /* 0x000fe20000000800 */
        /* <DEDUP_REMOVED lines=16> */
.L_x_7158:
[----:B------:R-:W-:-:S11]  /*c9a0*/  UISETP.NE.AND UP2, UPT, UR15, 0x1, UPT ;  /* 0x000000010f00788c */ /* 0x000fd6000bf45270 */
[----:B------:R-:W-:Y:S02]  /*c9b0*/  @UP2 ULDC.64 UR18, c[0x0][0x9e8] ;  /* 0x00027a0000122ab9 */ /* 0x000fe40000000a00 */
[----:B------:R-:W-:-:S04]  /*c9c0*/  UIMAD.WIDE.U32 UR6, UR11, UR18, URZ ;  /* 0x000000120b0672a5 */ /* 0x000fc8000f8e003f */
[----:B------:R-:W-:-:S12]  /*c9d0*/  @UP2 USHF.R.U32.HI UR11, URZ, UR19, UR7 ;  /* 0x000000133f0b2299 */ /* 0x000fd80008011607 */
.L_x_7159:
[----:B------:R-:W-:-:S04]  /*c9e0*/  UIMAD UR11, UR11, UR15, URZ ;  /* 0x0000000f0b0b72a4 */ /* 0x000fc8000f8e023f */
[----:B------:R-:W-:-:S04]  /*c9f0*/  UISETP.LT.AND UP2, UPT, UR14, UR11, UPT ;  /* 0x0000000b0e00728c */ /* 0x000fc8000bf41270 */
[----:B------:R-:W-:-:S12]  /*ca00*/  USEL UR14, UR14, UR11, !UP2 ;  /* 0x0000000b0e0e7287 */ /* 0x000fd8000d000000 */
.L_x_7157:
        /* <DEDUP_REMOVED lines=12> */
.L_x_7170:
[----:B------:R-:W-:Y:S01]  /*cad0*/  ISETP.NE.AND P2, PT, RZ, UR44, PT ;  /* 0x0000002cff007c0c */ /* 0x000fe2000bf45270 */
[----:B------:R-:W-:-:S04]  /*cae0*/  UISETP.NE.AND UP2, UPT, UR52, 0x1, UPT ;  /* 0x000000013400788c */ /* 0x000fc8000bf45270 */
[----:B------:R-:W-:-:S04]  /*caf0*/  USEL UR46, URZ, 0x1, UP2 ;  /* 0x000000013f2e7887 */ /* 0x000fc80009000000 */
[----:B------:R-:W-:-:S04]  /*cb00*/  ULOP3.LUT UR46, UR25, UR46, URZ, 0x3c, !UPT ;  /* 0x0000002e192e7292 */ /* 0x000fc8000f8e3c3f */
[----:B------:R-:W-:Y:S08]  /*cb10*/  @P2 BRA `(.L_x_7161) ;  /* 0x0000000000382947 */ /* 0x000ff00003800000 */
[----:B------:R-:W-:Y:S05]  /*cb20*/  @!P0 BRA `(.L_x_7162) ;  /* 0x0000000000048947 */ /* 0x000fea0003800000 */
[----:B------:R-:W-:Y:S01]  /*cb30*/  BPT.TRAP 0x1 ;  /* 0x000000040000795c */ /* 0x000fe20000300000 */
.L_x_7162:
        /* <DEDUP_REMOVED lines=9> */
.L_x_7163:
[----:B-1----:R-:W-:Y:S05]  /*cbd0*/  @P1 BRA `(.L_x_7161) ;  /* 0x0000000000081947 */ /* 0x002fea0003800000 */
[----:B------:R-:W1:Y:S02]  /*cbe0*/  SYNCS.PHASECHK.TRANS64.TRYWAIT P1, [UR6+0x28830], R6 ;  /* 0x02883006ff0075a7 */ /* 0x000e640008020146 */
[----:B-1----:R-:W-:Y:S05]  /*cbf0*/  @!P1 BRA `(.L_x_7164) ;  /* 0x0000013800689947 */ /* 0x002fea0003800000 */
.L_x_7161:
[----:B-1----:R-:W1:Y:S01]  /*cc00*/  S2R R7, SR_TID.X ;  /* 0x0000000000077919 */ /* 0x002e620000002100 */
[----:B------:R-:W-:Y:S01]  /*cc10*/  UIADD3 UR23, UR52, 0x1, URZ ;  /* 0x0000000134177890 */ /* 0x000fe2000fffe03f */
[----:B------:R-:W-:Y:S01]  /*cc20*/  UMOV UR19, 0x40000040 ;  /* 0x4000004000137882 */ /* 0x000fe20000000000 */
[----:B------:R-:W-:Y:S02]  /*cc30*/  UMOV UR7, 0x40000040 ;  /* 0x4000004000077882 */ /* 0x000fe40000000000 */
[----:B------:R-:W-:Y:S01]  /*cc40*/  UISETP.NE.AND UP2, UPT, UR23, 0x2, UPT ;  /* 0x000000021700788c */ /* 0x000fe2000bf45270 */
[----:B------:R-:W-:Y:S01]  /*cc50*/  UMOV UR11, 0x40000040 ;  /* 0x40000040000b7882 */ /* 0x000fe20000000000 */
[----:B------:R-:W-:Y:S02]  /*cc60*/  UMOV UR15, 0x40000040 ;  /* 0x40000040000f7882 */ /* 0x000fe40000000000 */
[----:B------:R-:W-:-:S04]  /*cc70*/  USEL UR23, UR23, URZ, UP2 ;  /* 0x0000003f17177287 */ /* 0x000fc80009000000 */
[----:B------:R-:W-:-:S04]  /*cc80*/  UIMAD UR18, UR23, 0x600, UR20 ;  /* 0x00000600171278a4 */ /* 0x000fc8000f8e0214 */
[----:B------:R-:W-:Y:S02]  /*cc90*/  UIADD3 UR6, UR18, 0x2, URZ ;  /* 0x0000000212067890 */ /* 0x000fe4000fffe03f */
[----:B------:R-:W-:Y:S02]  /*cca0*/  UIADD3 UR10, UR18, 0x4, URZ ;  /* 0x00000004120a7890 */ /* 0x000fe4000fffe03f */
[----:B------:R-:W-:Y:S01]  /*ccb0*/  UIADD3 UR14, UR18, 0x6, URZ ;  /* 0x00000006120e7890 */ /* 0x000fe2000fffe03f */
        /* <DEDUP_REMOVED lines=18> */
.L_x_7166:
[----:B------:R-:W-:Y:S01]  /*cde0*/  ULEA UR6, UR52, UR45, 0x3 ;  /* 0x0000002d34067291 */ /* 0x000fe2000f8e183f */
[----:B------:R-:W-:-:S05]  /*cdf0*/  IMAD.U32 R6, RZ, RZ, UR25 ;  /* 0x00000019ff067e24 */ /* 0x000fca000f8e00ff */
[----:B------:R-:W-:-:S04]  /*ce00*/  SHF.L.U32 R6, R6, 0x1f, RZ ;  /* 0x0000001f06067819 */ /* 0x000fc800000006ff */
[----:B------:R0:W1:Y:S01]  /*ce10*/  SYNCS.PHASECHK.TRANS64.TRYWAIT P1, [UR6+0x28850], R6 ;  /* 0x02885006ff0075a7 */ /* 0x0000620008020146 */
[----:B------:R-:W-:Y:S05]  /*ce20*/  @!P0 BRA `(.L_x_7167) ;  /* 0x0000000000048947 */ /* 0x000fea0003800000 */
[----:B------:R-:W-:Y:S01]  /*ce30*/  BPT.TRAP 0x1 ;  /* 0x000000040000795c */ /* 0x000fe20000300000 */
.L_x_7167:
[----:B-1----:R-:W-:Y:S05]  /*ce40*/  @P1 BRA `(.L_x_7165) ;  /* 0x0000000000081947 */ /* 0x002fea0003800000 */
[----:B------:R-:W1:Y:S02]  /*ce50*/  SYNCS.PHASECHK.TRANS64.TRYWAIT P1, [UR6+0x28850], R6 ;  /* 0x02885006ff0075a7 */ /* 0x000e640008020146 */
[----:B-1----:R-:W-:Y:S05]  /*ce60*/  @!P1 BRA `(.L_x_7168) ;  /* 0x0000013400e49947 */ /* 0x002fea0003800000 */
.L_x_7165:
        /* <DEDUP_REMOVED lines=16> */
[----:B------:R-:W-:Y:S01]  /*cf70*/  UIMAD UR11, UR52, 0x600, UR6 ;  /* 0x00000600340b78a4 */ /* 0x000fe2000f8e0206 */
[----:B------:R-:W0:Y:S01]  /*cf80*/  MUFU.TANH R12, R12 ;  /* 0x0000000c000c7308 */ /* 0x000e220000002400 */
        /* <DEDUP_REMOVED lines=9> */
[----:B------:R-:W2:Y:S01]  /*d020*/  MUFU.TANH R10, R10 ;  /* 0x0000000a000a7308 */ /* 0x000ea20000002400 */
[----:B------:R-:W-:Y:S01]  /*d030*/  UMOV UR7, 0x80000020 ;  /* 0x8000002000077882 */ /* 0x000fe20000000000 */
[----:B-1----:R-:W-:Y:S01]  /*d040*/  FMNMX.FTZ R7, R11, R8, !PT ;  /* 0x000000080b077209 */ /* 0x002fe20007810000 */
[C---:B------:R-:W-:Y:S01]  /*d050*/  FMUL.FTZ R45, R0.reuse, R53 ;  /* 0x00000035002d7220 */ /* 0x040fe20000410000 */
[C---:B------:R-:W-:Y:S01]  /*d060*/  FMUL.FTZ R53, R0.reuse, R61 ;  /* 0x0000003d00357220 */ /* 0x040fe20000410000 */
[C---:B------:R-:W-:Y:S01]  /*d070*/  FMUL.FTZ R61, R0.reuse, R69 ;  /* 0x00000045003d7220 */ /* 0x040fe20000410000 */
[----:B------:R-:W-:Y:S01]  /*d080*/  FMUL.FTZ R30, R0, R38 ;  /* 0x00000026001e7220 */ /* 0x000fe20000410000 */
[----:B0-----:R-:W-:Y:S01]  /*d090*/  FMNMX.FTZ R6, R12, R9, !PT ;  /* 0x000000090c067209 */ /* 0x001fe20007810000 */
        /* <DEDUP_REMOVED lines=77> */
[----:B------:R-:W-:Y:S01]  /*d570*/  FMUL.FTZ R93, R0, R101 ;  /* 0x00000065005d7220 */ /* 0x000fe20000410000 */
[----:B------:R-:W-:Y:S01]  /*d580*/  UMOV UR10, UR24 ;  /* 0x00000018000a7c82 */ /* 0x000fe20008000000 */
[----:B------:R-:W1:Y:S01]  /*d590*/  S2R R235, SR_TID.X ;  /* 0x0000000000eb7919 */ /* 0x000e620000002100 */
[----:B------:R-:W3:Y:S01]  /*d5a0*/  MUFU.TANH R30, R30 ;  /* 0x0000001e001e7308 */ /* 0x000ee20000002400 */
[----:B--2---:R-:W-:-:S07]  /*d5b0*/  FMNMX.FTZ R95, R27, R94, !PT ;  /* 0x0000005e1b5f7209 */ /* 0x004fce0007810000 */
        /* <DEDUP_REMOVED lines=8> */
[----:B0-----:R-:W-:Y:S01]  /*d640*/  FMNMX.FTZ R95, R31, R94, !PT ;  /* 0x0000005e1f5f7209 */ /* 0x001fe20007810000 */
[----:B------:R-:W-:-:S06]  /*d650*/  FMUL.FTZ R94, R0, R102 ;  /* 0x00000066005e7220 */ /* 0x000fcc0000410000 */
[----:B------:R-:W0:Y:S01]  /*d660*/  MUFU.TANH R33, R33 ;  /* 0x0000002100217308 */ /* 0x000e220000002400 */
[----:B---3--:R-:W-:-:S07]  /*d670*/  FMNMX.FTZ R6, R32, R7, !PT ;  /* 0x0000000720067209 */ /* 0x008fce0007810000 */
[----:B------:R-:W2:Y:S01]  /*d680*/  MUFU.TANH R35, R35 ;  /* 0x0000002300237308 */ /* 0x000ea20000002400 */
[----:B-1----:R-:W-:Y:S01]  /*d690*/  FMNMX.FTZ R96, R34, R95, !PT ;  /* 0x0000005f22607209 */ /* 0x002fe20007810000 */
[----:B------:R-:W-:Y:S01]  /*d6a0*/  FMUL.FTZ R95, R0, R103 ;  /* 0x00000067005f7220 */ /* 0x000fe20000410000 */
[----:B------:R-:W-:Y:S02]  /*d6b0*/  WARPGROUP.DEPBAR.LE gsb0, 0x0 ;  /* 0x00008000000079c5 */ /* 0x000fe40000010000 */
[----:B------:R-:W-:-:S03]  /*d6c0*/  WARPGROUP.ARRIVE ;  /* 0x00000000000079c5 */ /* 0x000fc60000000000 */
[----:B------:R-:W1:Y:S01]  /*d6d0*/  MUFU.TANH R36, R36 ;  /* 0x0000002400247308 */ /* 0x000e620000002400 */
[----:B0-----:R-:W-:Y:S02]  /*d6e0*/  FMNMX.FTZ R7, R33, R6, !PT ;  /* 0x0000000621077209 */ /* 0x001fe40007810000 */
[----:B------:R-:W-:Y:S01]  /*d6f0*/  QGMMA.64x128x32.F32.E4M3.E4M3 R120, R200, gdesc[UR4], R120, gsb0 ;  /* 0x01e00004c8787df3 */ /* 0x000fe20008000878 */
[----:B------:R-:W-:Y:S01]  /*d700*/  UIADD3 UR6, UR11, 0x200, URZ ;  /* 0x000002000b067890 */ /* 0x000fe2000fffe03f */
[----:B------:R-:W-:-:S03]  /*d710*/  UMOV UR7, 0x80000020 ;  /* 0x8000002000077882 */ /* 0x000fc60000000000 */
        /* <DEDUP_REMOVED lines=32> */
[----:B0-----:R-:W-:Y:S01]  /*d920*/  FMNMX.FTZ R100, R50, R99, !PT ;  /* 0x0000006332647209 */ /* 0x001fe20007810000 */
[----:B------:R-:W-:-:S06]  /*d930*/  FMUL.FTZ R99, R0, R107 ;  /* 0x0000006b00637220 */ /* 0x000fcc0000410000 */
        /* <DEDUP_REMOVED lines=10> */
[----:B------:R-:W-:Y:S01]  /*d9e0*/  QGMMA.64x128x32.F32.E4M3.E4M3 R120, R196, gdesc[UR4], R120, gsb0 ;  /* 0x01e00004c4787df3 */ /* 0x000fe20008000878 */
[----:B------:R-:W-:Y:S01]  /*d9f0*/  UIADD3 UR6, UR11, 0x202, URZ ;  /* 0x000002020b067890 */ /* 0x000fe2000fffe03f */
[----:B------:R-:W-:-:S04]  /*da00*/  UMOV UR7, 0x80000020 ;  /* 0x8000002000077882 */ /* 0x000fc80000000000 */
        /* <DEDUP_REMOVED lines=41> */
[----:B------:R-:W-:Y:S01]  /*dca0*/  WARPGROUP.ARRIVE ;  /* 0x00000000000079c5 */ /* 0x000fe20000000000 */
[----:B------:R-:W-:-:S03]  /*dcb0*/  FMUL.FTZ R104, R0, R112 ;  /* 0x0000007000687220 */ /* 0x000fc60000410000 */
[----:B------:R-:W2:Y:S01]  /*dcc0*/  MUFU.TANH R73, R73 ;  /* 0x0000004900497308 */ /* 0x000ea20000002400 */
[----:B-1----:R-:W-:Y:S01]  /*dcd0*/  FMNMX.FTZ R6, R72, R7, !PT ;  /* 0x0000000748067209 */ /* 0x002fe20007810000 */
[----:B------:R-:W-:Y:S01]  /*dce0*/  QGMMA.64x128x32.F32.E4M3.E4M3 R120, R192, gdesc[UR4], R120, gsb0 ;  /* 0x01e00004c0787df3 */ /* 0x000fe20008000878 */
[----:B------:R-:W-:Y:S01]  /*dcf0*/  UIADD3 UR6, UR11, 0x400, URZ ;  /* 0x000004000b067890 */ /* 0x000fe2000fffe03f */
[----:B------:R-:W-:-:S04]  /*dd00*/  UMOV UR7, 0x80000020 ;  /* 0x8000002000077882 */ /* 0x000fc80000000000 */
        /* <DEDUP_REMOVED lines=33> */
[----:B------:R-:W-:Y:S01]  /*df20*/  FMUL.FTZ R108, R0, R116 ;  /* 0x00000074006c7220 */ /* 0x000fe20000410000 */
[----:B------:R-:W-:-:S05]  /*df30*/  IMAD.U32 R116, RZ, RZ, UR23 ;  /* 0x00000017ff747e24 */ /* 0x000fca000f8e00ff */
[----:B------:R-:W1:Y:S01]  /*df40*/  MUFU.TANH R89, R89 ;  /* 0x0000005900597308 */ /* 0x000e620000002400 */
[----:B0-----:R-:W-:-:S07]  /*df50*/  FMNMX.FTZ R6, R88, R7, !PT ;  /* 0x0000000758067209 */ /* 0x001fce0007810000 */
[----:B------:R-:W0:Y:S01]  /*df60*/  MUFU.TANH R91, R91 ;  /* 0x0000005b005b7308 */ /* 0x000e220000002400 */
[----:B--2---:R-:W-:Y:S01]  /*df70*/  FMNMX.FTZ R110, R90, R109, !PT ;  /* 0x0000006d5a6e7209 */ /* 0x004fe20007810000 */
[----:B------:R-:W-:-:S06]  /*df80*/  FMUL.FTZ R109, R0, R117 ;  /* 0x00000075006d7220 */ /* 0x000fcc0000410000 */
[----:B------:R-:W2:Y:S01]  /*df90*/  MUFU.TANH R92, R92 ;  /* 0x0000005c005c7308 */ /* 0x000ea20000002400 */
[----:B-1----:R-:W-:Y:S01]  /*dfa0*/  FMNMX.FTZ R7, R89, R6, !PT ;  /* 0x0000000659077209 */ /* 0x002fe20007810000 */
[----:B------:R-:W-:Y:S02]  /*dfb0*/  WARPGROUP.DEPBAR.LE gsb0, 0x0 ;  /* 0x00008000000079c5 */ /* 0x000fe40000010000 */
[----:B------:R-:W-:-:S04]  /*dfc0*/  WARPGROUP.ARRIVE ;  /* 0x00000000000079c5 */ /* 0x000fc80000000000 */
[----:B------:R-:W1:Y:S01]  /*dfd0*/  MUFU.TANH R94, R94 ;  /* 0x0000005e005e7308 */ /* 0x000e620000002400 */
[----:B0-----:R-:W-:Y:S01]  /*dfe0*/  FMNMX.FTZ R111, R91, R110, !PT ;  /* 0x0000006e5b6f7209 */ /* 0x001fe20007810000 */
[----:B------:R-:W-:Y:S01]  /*dff0*/  QGMMA.64x128x32.F32.E4M3.E4M3 R120, R188, gdesc[UR4], R120, gsb0 ;  /* 0x01e00004bc787df3 */ /* 0x000fe20008000878 */
[----:B------:R-:W-:Y:S01]  /*e000*/  UIADD3 UR6, UR11, 0x402, URZ ;  /* 0x000004020b067890 */ /* 0x000fe2000fffe03f */
[----:B------:R-:W-:-:S04]  /*e010*/  UMOV UR7, 0x80000020 ;  /* 0x8000002000077882 */ /* 0x000fc80000000000 */
        /* <DEDUP_REMOVED lines=39> */
[----:B------:R-:W-:Y:S01]  /*e290*/  WARPGROUP.ARRIVE ;  /* 0x00000000000079c5 */ /* 0x000fe20000000000 */
[----:B--2---:R-:W-:-:S05]  /*e2a0*/  FMNMX.FTZ R113, R109, R6, !PT ;  /* 0x000000066d717209 */ /* 0x004fca0007810000 */
[----:B------:R-:W-:Y:S01]  /*e2b0*/  QGMMA.64x128x32.F32.E4M3.E4M3 R120, R184, gdesc[UR4], R120, gsb0 ;  /* 0x01e00004b8787df3 */ /* 0x000fe20008000878 */
[----:B------:R-:W0:Y:S01]  /*e2c0*/  SHFL.BFLY PT, R6, R113, 0x2, 0x1f ;  /* 0x0c401f0071067f89 */ /* 0x000e2200000e0000 */
[----:B-1----:R-:W-:-:S05]  /*e2d0*/  FMNMX.FTZ R112, R111, R112, !PT ;  /* 0x000000706f707209 */ /* 0x002fca0007810000 */
[----:B------:R-:W1:Y:S01]  /*e2e0*/  SHFL.BFLY PT, R7, R112, 0x2, 0x1f ;  /* 0x0c401f0070077f89 */ /* 0x000e6200000e0000 */
[----:B0-----:R-:W-:Y:S01]  /*e2f0*/  FMNMX.FTZ R114, R113, R6, !PT ;  /* 0x0000000671727209 */ /* 0x001fe20007810000 */
[----:B------:R-:W-:Y:S01]  /*e300*/  IMAD.U32 R113, RZ, RZ, UR10 ;  /* 0x0000000aff717e24 */ /* 0x000fe2000f8e00ff */
[----:B-1----:R-:W-:Y:S01]  /*e310*/  FMNMX.FTZ R115, R112, R7, !PT ;  /* 0x0000000770737209 */ /* 0x002fe20007810000 */
[----:B------:R-:W-:Y:S02]  /*e320*/  IMAD.U32 R112, RZ, RZ, UR10 ;  /* 0x0000000aff707e24 */ /* 0x000fe4000f8e00ff */
[----:B------:R-:W0:Y:S04]  /*e330*/  SHFL.BFLY PT, R7, R114, 0x1, 0x1f ;  /* 0x0c201f0072077f89 */ /* 0x000e2800000e0000 */
[----:B------:R-:W1:Y:S01]  /*e340*/  SHFL.BFLY PT, R6, R115, 0x1, 0x1f ;  /* 0x0c201f0073067f89 */ /* 0x000e6200000e0000 */
[----:B0-----:R-:W-:-:S02]  /*e350*/  FMNMX.FTZ R7, R114, R7, !PT ;  /* 0x0000000772077209 */ /* 0x001fc40007810000 */
[----:B-1----:R-:W-:-:S03]  /*e360*/  FMNMX.FTZ R6, R115, R6, !PT ;  /* 0x0000000673067209 */ /* 0x002fc60007810000 */
[C---:B------:R-:W-:Y:S01]  /*e370*/  FFMA.FTZ R112, R7.reuse, R112, -8 ;  /* 0xc100000007707423 */ /* 0x040fe20000010070 */
[----:B------:R-:W-:-:S01]  /*e380*/  FADD.FTZ R8, -R7, R8 ;  /* 0x0000000807087221 */ /* 0x000fc20000010100 */
[----:B------:R-:W-:Y:S02]  /*e390*/  IADD3 R115, -R235, 0xb, RZ ;  /* 0x0000000beb737810 */ /* 0x000fe40007ffe1ff */
        /* <DEDUP_REMOVED lines=48> */
[----:B------:R-:W-:-:S01]  /*e6a0*/  FADD.FTZ R9, -R6, R9 ;  /* 0x0000000906097221 */ /* 0x000fc20000010100 */
[----:B------:R-:W-:Y:S01]  /*e6b0*/  FFMA.FTZ R112, R6, R113, -8 ;  /* 0xc100000006707423 */ /* 0x000fe20000010071 */
[----:B------:R-:W-:Y:S01]  /*e6c0*/  FMUL.FTZ R8, R8, UR10 ;  /* 0x0000000a08087c20 */ /* 0x000fe20008410000 */
[----:B------:R-:W-:Y:S01]  /*e6d0*/  MUFU.EX2 R11, R11 ;  /* 0x0000000b000b7308 */ /* 0x000fe20000000800 */
[----:B------:R-:W-:Y:S01]  /*e6e0*/  FMUL.FTZ R9, R9, UR10 ;  /* 0x0000000a09097c20 */ /* 0x000fe20008410000 */
        /* <DEDUP_REMOVED lines=42> */
[----:B------:R-:W1:Y:S01]  /*e990*/  S2R R235, SR_TID.X ;  /* 0x0000000000eb7919 */ /* 0x000e620000002100 */
[----:B------:R-:W-:-:S01]  /*e9a0*/  FFMA.FTZ R87, R87, UR10, -R112 ;  /* 0x0000000a57577c23 */ /* 0x000fc20008010870 */
[--C-:B------:R-:W-:Y:S01]  /*e9b0*/  FFMA.FTZ R90, R90, UR10, -R112.reuse ;  /* 0x0000000a5a5a7c23 */ /* 0x100fe20008010870 */
[----:B------:R-:W-:-:S01]  /*e9c0*/  FFMA.FTZ R91, R91, UR10, -R112 ;  /* 0x0000000a5b5b7c23 */ /* 0x000fc20008010870 */
[----:B------:R-:W3:Y:S01]  /*e9d0*/  MUFU.EX2 R14, R14 ;  /* 0x0000000e000e7308 */ /* 0x000ee20000000800 */
        /* <DEDUP_REMOVED lines=13> */
[----:B------:R-:W-:-:S02]  /*eab0*/  WARPGROUP.DEPBAR.LE gsb0, 0x0 ;  /* 0x00008000000079c5 */ /* 0x000fc40000010000 */
[----:B------:R-:W2:Y:S01]  /*eac0*/  MUFU.EX2 R15, R15 ;  /* 0x0000000f000f7308 */ /* 0x000ea20000000800 */
[----:B---3--:R-:W-:-:S07]  /*ead0*/  FADD.FTZ R4, R14, R5 ;  /* 0x000000050e047221 */ /* 0x008fce0000010000 */
[----:B------:R-:W3:Y:S01]  /*eae0*/  MUFU.EX2 R21, R21 ;  /* 0x0000001500157308 */ /* 0x000ee20000000800 */
[----:B0-----:R-:W-:-:S01]  /*eaf0*/  FADD.FTZ R114, R20, R113 ;  /* 0x0000007114727221 */ /* 0x001fc20000010000 */
[----:B-1----:R-:W-:-:S06]  /*eb00*/  LOP3.LUT P1, RZ, R235, 0x7f, RZ, 0xc0, !PT ;  /* 0x0000007febff7812 */ /* 0x002fcc000782c0ff */
        /* <DEDUP_REMOVED lines=146> */
[----:B------:R-:W-:-:S05]  /*f430*/  @!P1 LEA R4, R116, UR45, 0x3 ;  /* 0x0000002d74049c11 */ /* 0x000fca000f8e18ff */
[----:B------:R-:W-:Y:S01]  /*f440*/  @!P1 VIADD R4, R4, 0x28840 ;  /* 0x0002884004049836 */ /* 0x000fe20000000000 */
[----:B------:R-:W1:Y:S01]  /*f450*/  MUFU.EX2 R98, R98 ;  /* 0x0000006200627308 */ /* 0x000e620000000800 */
[----:B--2---:R-:W-:-:S03]  /*f460*/  FADD.FTZ R113, R95, R114 ;  /* 0x000000725f717221 */ /* 0x004fc60000010000 */
[----:B------:R-:W-:Y:S01]  /*f470*/  @!P1 PRMT R4, RZ, 0x654, R4 ;  /* 0x00000654ff049816 */ /* 0x000fe20000000004 */
[----:B------:R2:W-:Y:S06]  /*f480*/  BAR.ARV R115, 0x100 ;  /* 0x000400730000751d */ /* 0x0005ec0000002000 */
[----:B------:R-:W3:Y:S01]  /*f490*/  MUFU.EX2 R97, R97 ;  /* 0x0000006100617308 */ /* 0x000ee20000000800 */
[----:B0-----:R-:W-:-:S01]  /*f4a0*/  FADD.FTZ R114, R96, R5 ;  /* 0x0000000560727221 */ /* 0x001fc20000010000 */
[----:B------:R0:W-:Y:S01]  /*f4b0*/  @!P1 SYNCS.ARRIVE.TRANS64.RED.A1T0 RZ, [R4+URZ], RZ ;  /* 0x000000ff04ff99a7 */ /* 0x0001e2000810043f */
[----:B-1----:R-:W-:-:S05]  /*f4c0*/  FADD.FTZ R116, R98, R113 ;  /* 0x0000007162747221 */ /* 0x002fca0000010000 */
[----:B------:R-:W1:Y:S08]  /*f4d0*/  MUFU.EX2 R99, R99 ;  /* 0x0000006300637308 */ /* 0x000e700000000800 */
[----:B------:R-:W4:Y:S01]  /*f4e0*/  MUFU.EX2 R100, R100 ;  /* 0x0000006400647308 */ /* 0x000f220000000800 */
[----:B---3--:R-:W-:-:S07]  /*f4f0*/  FADD.FTZ R5, R97, R114 ;  /* 0x0000007261057221 */ /* 0x008fce0000010000 */
[----:B------:R-:W3:Y:S01]  /*f500*/  MUFU.EX2 R102, R102 ;  /* 0x0000006600667308 */ /* 0x000ee20000000800 */
[----:B-1----:R-:W-:-:S07]  /*f510*/  FADD.FTZ R113, R99, R116 ;  /* 0x0000007463717221 */ /* 0x002fce0000010000 */
[----:B------:R-:W1:Y:S01]  /*f520*/  MUFU.EX2 R101, R101 ;  /* 0x0000006500657308 */ /* 0x000e620000000800 */
[----:B----4-:R-:W-:-:S07]  /*f530*/  FADD.FTZ R112, R100, R5 ;  /* 0x0000000564707221 */ /* 0x010fce0000010000 */
[----:B------:R-:W4:Y:S01]  /*f540*/  MUFU.EX2 R103, R103 ;  /* 0x0000006700677308 */ /* 0x000f220000000800 */
[----:B---3--:R-:W-:-:S07]  /*f550*/  FADD.FTZ R114, R102, R113 ;  /* 0x0000007166727221 */ /* 0x008fce0000010000 */
[----:B------:R-:W0:Y:S01]  /*f560*/  MUFU.EX2 R104, R104 ;  /* 0x0000006800687308 */ /* 0x000e220000000800 */
[----:B-1----:R-:W-:-:S07]  /*f570*/  FADD.FTZ R5, R101, R112 ;  /* 0x0000007065057221 */ /* 0x002fce0000010000 */
[----:B------:R-:W1:Y:S01]  /*f580*/  MUFU.EX2 R106, R106 ;  /* 0x0000006a006a7308 */ /* 0x000e620000000800 */
[----:B----4-:R-:W-:-:S07]  /*f590*/  FADD.FTZ R113, R103, R114 ;  /* 0x0000007267717221 */ /* 0x010fce0000010000 */
        /* <DEDUP_REMOVED lines=11> */
[----:B---3--:R-:W-:-:S01]  /*f650*/  FADD.FTZ R113, R110, R113 ;  /* 0x000000716e717221 */ /* 0x008fc20000010000 */
[----:B0-----:R-:W-:-:S03]  /*f660*/  FADD.FTZ R5, R109, R4 ;  /* 0x000000046d057221 */ /* 0x001fc60000010000 */
[----:B-1----:R-:W-:Y:S01]  /*f670*/  FADD.FTZ R4, R111, R113 ;  /* 0x000000716f047221 */ /* 0x002fe20000010000 */
[----:B--2---:R-:W-:Y:S06]  /*f680*/  @!P0 BRA `(.L_x_7169) ;  /* 0x0000000000048947 */ /* 0x004fec0003800000 */
[----:B------:R-:W-:Y:S01]  /*f690*/  BPT.TRAP 0x1 ;  /* 0x000000040000795c */ /* 0x000fe20000300000 */
.L_x_7169:
        /* <DEDUP_REMOVED lines=124> */
.L_x_7160:
        /* <DEDUP_REMOVED lines=9> */
.L_x_7189:
[----:B------:R-:W-:Y:S01]  /*fef0*/  ISETP.NE.AND P2, PT, RZ, UR44, PT ;  /* 0x0000002cff007c0c */ /* 0x000fe2000bf45270 */
[----:B------:R-:W-:-:S04]  /*ff00*/  UISETP.NE.AND UP2, UPT, UR25, 0x1, UPT ;  /* 0x000000011900788c */ /* 0x000fc8000bf45270 */
[----:B------:R-:W-:-:S04]  /*ff10*/  USEL UR46, URZ, 0x1, UP2 ;  /* 0x000000013f2e7887 */ /* 0x000fc80009000000 */
[----:B------:R-:W-:-:S04]  /*ff20*/  ULOP3.LUT UR46, UR26, UR46, URZ, 0x3c, !UPT ;  /* 0x0000002e1a2e7292 */ /* 0x000fc8000f8e3c3f */
[----:B------:R-:W-:Y:S08]  /*ff30*/  @P2 BRA `(.L_x_7172) ;  /* 0x0000000000382947 */ /* 0x000ff00003800000 */
[----:B------:R-:W-:Y:S05]  /*ff40*/  @!P0 BRA `(.L_x_7173) ;  /* 0x0000000000048947 */ /* 0x000fea0003800000 */
[----:B------:R-:W-:Y:S01]  /*ff50*/  BPT.TRAP 0x1 ;  /* 0x000000040000795c */ /* 0x000fe20000300000 */
.L_x_7173:
        /* <DEDUP_REMOVED lines=9> */
.L_x_7174:
[----:B-1----:R-:W-:Y:S05]  /*fff0*/  @P1 BRA `(.L_x_7172) ;  /* 0x0000000000081947 */ /* 0x002fea0003800000 */
[----:B------:R-:W1:Y:S02]  /*10000*/  SYNCS.PHASECHK.TRANS64.TRYWAIT P1, [UR6+0x28830], R6 ;  /* 0x02883006ff0075a7 */ /* 0x000e640008020146 */
[----:B-1----:R-:W-:Y:S05]  /*10010*/  @!P1 BRA `(.L_x_7175) ;  /* 0x0000010400909947 */ /* 0x002fea0003800000 */
.L_x_7172:
        /* <DEDUP_REMOVED lines=30> */
.L_x_7177:
[----:B------:R-:W-:Y:S01]  /*10200*/  ULEA UR6, UR25, UR45, 0x3 ;  /* 0x0000002d19067291 */ /* 0x000fe2000f8e183f */
[----:B------:R-:W-:-:S05]  /*10210*/  IMAD.U32 R6, RZ, RZ, UR26 ;  /* 0x0000001aff067e24 */ /* 0x000fca000f8e00ff */
[----:B------:R-:W-:-:S04]  /*10220*/  SHF.L.U32 R6, R6, 0x1f, RZ ;  /* 0x0000001f06067819 */ /* 0x000fc800000006ff */
[----:B------:R0:W1:Y:S01]  /*10230*/  SYNCS.PHASECHK.TRANS64.TRYWAIT P1, [UR6+0x28850], R6 ;  /* 0x02885006ff0075a7 */ /* 0x0000620008020146 */
[----:B------:R-:W-:Y:S05]  /*10240*/  @!P0 BRA `(.L_x_7178) ;  /* 0x0000000000048947 */ /* 0x000fea0003800000 */
[----:B------:R-:W-:Y:S01]  /*10250*/  BPT.TRAP 0x1 ;  /* 0x000000040000795c */ /* 0x000fe20000300000 */
.L_x_7178:
[----:B-1----:R-:W-:Y:S05]  /*10260*/  @P1 BRA `(.L_x_7176) ;  /* 0x0000000000081947 */ /* 0x002fea0003800000 */
[----:B------:R-:W1:Y:S02]  /*10270*/  SYNCS.PHASECHK.TRANS64.TRYWAIT P1, [UR6+0x28850], R6 ;  /* 0x02885006ff0075a7 */ /* 0x000e640008020146 */
[----:B-1----:R-:W-:Y:S05]  /*10280*/  @!P1 BRA `(.L_x_7179) ;  /* 0x00000104000c9947 */ /* 0x002fea0003800000 */
.L_x_7176:
        /* <DEDUP_REMOVED lines=119> */
[----:B------:R-:W0:Y:S08]  /*10a00*/  MUFU.TANH R6, R6 ;  /* 0x0000000600067308 */ /* 0x000e300000002400 */
[----:B------:R-:W1:Y:S08]  /*10a10*/  MUFU.TANH R7, R7 ;  /* 0x0000000700077308 */ /* 0x000e700000002400 */
[----:B------:R-:W2:Y:S08]  /*10a20*/  MUFU.TANH R10, R10 ;  /* 0x0000000a000a7308 */ /* 0x000eb00000002400 */
[----:B------:R-:W3:Y:S08]  /*10a30*/  MUFU.TANH R11, R11 ;  /* 0x0000000b000b7308 */ /* 0x000ef00000002400 */
[----:B------:R-:W4:Y:S08]  /*10a40*/  MUFU.TANH R12, R12 ;  /* 0x0000000c000c7308 */ /* 0x000f300000002400 */
        /* <DEDUP_REMOVED lines=104> */
[----:B------:R-:W-:-:S05]  /*110d0*/  @P2 SHF.R.U32.HI R112, RZ, UR7, R41 ;  /* 0x00000007ff702c19 */ /* 0x000fca0008011629 */
[----:B------:R-:W5:Y:S02]  /*110e0*/  SHFL.IDX PT, R41, R112, RZ, 0x1c1f ;  /* 0x001c1fff70297589 */ /* 0x000f6400000e0000 */
        /* <DEDUP_REMOVED lines=17> */
[----:B-1----:R-:W-:Y:S01]  /*11200*/  IMAD.IADD R110, R114, 0x1, -R19 ;  /* 0x00000001726e7824 */ /* 0x002fe200078e0a13 */
[----:B--2---:R-:W-:-:S04]  /*11210*/  IADD3 R40, -R19, 0x1, R114 ;  /* 0x0000000113287810 */ /* 0x004fc80007ffe172 */
[----:B------:R-:W-:-:S05]  /*11220*/  IADD3 R40, -R18, R40, R17 ;  /* 0x0000002812287210 */ /* 0x000fca0007ffe111 */
[C---:B------:R-:W-:Y:S02]  /*11230*/  VIADD R118, R40.reuse, UR24 ;  /* 0x0000001828767c36 */ /* 0x040fe40008000000 */
[----:B------:R-:W-:Y:S02]  /*11240*/  VIADD R117, R40, UR21 ;  /* 0x0000001528757c36 */ /* 0x000fe40008000000 */
[--C-:B-----5:R-:W-:Y:S02]  /*11250*/  IMAD.IADD R116, R118, 0x1, R41.reuse ;  /* 0x0000000176747824 */ /* 0x120fe400078e0229 */
[----:B------:R-:W-:Y:S01]  /*11260*/  IMAD.IADD R115, R117, 0x1, R41 ;  /* 0x0000000175737824 */ /* 0x000fe200078e0229 */
[----:B0--34-:R-:W-:Y:S06]  /*11270*/  @P1 BRA `(.L_x_7180) ;  /* 0x0000000000541947 */ /* 0x019fec0003800000 */
        /* <DEDUP_REMOVED lines=12> */
.L_x_7182:
[----:B------:R-:W-:-:S05]  /*11340*/  IMAD.U32 R184, RZ, RZ, UR22 ;  /* 0x00000016ffb87e24 */ /* 0x000fca000f8e00ff */
[----:B------:R-:W-:-:S13]  /*11350*/  ISETP.NE.AND P1, PT, R184, 0x1, PT ;  /* 0x00000001b800780c */ /* 0x000fda0003f25270 */
[----:B------:R-:W0:Y:S02]  /*11360*/  @P1 LDC.64 R40, c[0x0][0x9e8] ;  /* 0x00027a00ff281b82 */ /* 0x000e240000000a00 */
[----:B0-----:R-:W-:-:S05]  /*11370*/  @P1 IMAD.HI.U32 R40, R119, R40, RZ ;  /* 0x0000002877281227 */ /* 0x001fca00078e00ff */
[----:B------:R-:W-:-:S07]  /*11380*/  @P1 SHF.R.U32.HI R119, RZ, R41, R40 ;  /* 0x00000029ff771219 */ /* 0x000fce0000011628 */
.L_x_7183:
[----:B------:R-:W-:Y:S05]  /*11390*/  BSYNC B0 ;  /* 0x0000000000007941 */ /* 0x000fea0003800000 */
.L_x_7181:
[----:B------:R-:W-:-:S05]  /*113a0*/  IMAD R119, R119, R184, R110 ;  /* 0x000000b877777224 */ /* 0x000fca00078e026e */
[----:B------:R-:W-:Y:S02]  /*113b0*/  VIADDMNMX R116, R119, R184, R116, PT ;  /* 0x000000b877747246 */ /* 0x000fe40003800174 */
[----:B------:R-:W-:-:S07]  /*113c0*/  VIMNMX R115, R115, R119, !PT ;  /* 0x0000007773737248 */ /* 0x000fce0007fe0100 */
.L_x_7180:
        /* <DEDUP_REMOVED lines=295> */
.L_x_7186:
[----:B------:R-:W-:-:S05]  /*12640*/  IMAD.U32 R119, RZ, RZ, UR22 ;  /* 0x00000016ff777e24 */ /* 0x000fca000f8e00ff */
[----:B------:R-:W-:-:S13]  /*12650*/  ISETP.NE.AND P6, PT, R119, 0x1, PT ;  /* 0x000000017700780c */ /* 0x000fda0003fc5270 */
[----:B------:R-:W0:Y:S02]  /*12660*/  @P6 LDC.64 R6, c[0x0][0x9e8] ;  /* 0x00027a00ff066b82 */ /* 0x000e240000000a00 */
[----:B0-----:R-:W-:-:S05]  /*12670*/  @P6 IMAD.HI.U32 R6, R115, R6, RZ ;  /* 0x0000000673066227 */ /* 0x001fca00078e00ff */
[----:B------:R-:W-:-:S07]  /*12680*/  @P6 SHF.R.U32.HI R115, RZ, R7, R6 ;  /* 0x00000007ff736219 */ /* 0x000fce0000011606 */
.L_x_7187:
[----:B------:R-:W-:Y:S05]  /*12690*/  BSYNC B0 ;  /* 0x0000000000007941 */ /* 0x000fea0003800000 */
.L_x_7185:
[----:B------:R-:W-:-:S05]  /*126a0*/  IMAD R110, R115, R119, R110 ;  /* 0x00000077736e7224 */ /* 0x000fca00078e026e */
[----:B------:R-:W-:Y:S02]  /*126b0*/  VIADDMNMX R118, R110, R119, R118, PT ;  /* 0x000000776e767246 */ /* 0x000fe40003800176 */
[----:B------:R-:W-:-:S07]  /*126c0*/  VIMNMX R117, R117, R110, !PT ;  /* 0x0000006e75757248 */ /* 0x000fce0007fe0100 */
.L_x_7184:
        /* <DEDUP_REMOVED lines=155> */
[----:B------:R-:W-:Y:S01]  /*13080*/  FSEL R107, R107, -INF , !P5 ;  /* 0xff8000006b6b7808 */ /* 0x000fe20006800000 */
[----:B------:R-:W-:-:S01]  /*13090*/  FFMA.FTZ R115, R7, R112, -8 ;  /* 0xc100000007737423 */ /* 0x000fc20000010070 */
        /* <DEDUP_REMOVED lines=192> */
[----:B------:R-:W-:-:S03]  /*13ca0*/  FFMA.FTZ R119, R108, UR10, -R115 ;  /* 0x0000000a6c777c23 */ /* 0x000fc60008010873 */
        /* <DEDUP_REMOVED lines=14> */
[----:B------:R-:W-:-:S01]  /*13d90*/  FFMA.FTZ R104, R111, UR10, -R115 ;  /* 0x0000000a6f687c23 */ /* 0x000fc20008010873 */
[----:B------:R-:W-:Y:S01]  /*13da0*/  FSEL R111, R7, RZ, P1 ;  /* 0x000000ff076f7208 */ /* 0x000fe20000800000 */
[----:B------:R-:W-:Y:S01]  /*13db0*/  IMAD.U32 R115, RZ, RZ, UR10 ;  /* 0x0000000aff737e24 */ /* 0x000fe2000f8e00ff */
[----:B------:R-:W0:Y:S02]  /*13dc0*/  SHFL.BFLY PT, R185, R112, 0x1, 0x1f ;  /* 0x0c201f0070b97f89 */ /* 0x000e2400000e0000 */
[----:B------:R-:W-:Y:S01]  /*13dd0*/  MUFU.EX2 R63, R63 ;  /* 0x0000003f003f7308 */ /* 0x000fe20000000800 */
[----:B------:R-:W-:-:S04]  /*13de0*/  FADD.FTZ R111, -R111, R8 ;  /* 0x000000086f6f7221 */ /* 0x000fc80000010100 */
[----:B------:R-:W-:-:S03]  /*13df0*/  FMUL.FTZ R111, R111, UR10 ;  /* 0x0000000a6f6f7c20 */ /* 0x000fc60008410000 */
[----:B------:R-:W-:Y:S08]  /*13e00*/  MUFU.EX2 R60, R60 ;  /* 0x0000003c003c7308 */ /* 0x000ff00000000800 */
[----:B------:R-:W1:Y:S01]  /*13e10*/  MUFU.EX2 R111, R111 ;  /* 0x0000006f006f7308 */ /* 0x000e620000000800 */
[----:B0-----:R-:W-:-:S07]  /*13e20*/  FMNMX.FTZ R6, R112, R185, !PT ;  /* 0x000000b970067209 */ /* 0x001fce0007810000 */
[----:B------:R-:W-:Y:S01]  /*13e30*/  MUFU.EX2 R67, R67 ;  /* 0x0000004300437308 */ /* 0x000fe20000000800 */
[C---:B------:R-:W-:Y:S01]  /*13e40*/  FSETP.NEU.FTZ.AND P1, PT, R6.reuse, -INF , PT ;  /* 0xff8000000600780b */ /* 0x040fe20003f3d000 */
[----:B------:R-:W-:-:S03]  /*13e50*/  FFMA.FTZ R8, R6, R115, -8 ;  /* 0xc100000006087423 */ /* 0x000fc60000010073 */
[----:B------:R-:W-:-:S03]  /*13e60*/  FSEL R106, R6, RZ, P1 ;  /* 0x000000ff066a7208 */ /* 0x000fc60000800000 */
[----:B------:R-:W-:Y:S01]  /*13e70*/  MUFU.EX2 R66, R66 ;  /* 0x0000004200427308 */ /* 0x000fe20000000800 */
[----:B------:R-:W-:Y:S01]  /*13e80*/  FSEL R8, R8, RZ, P1 ;  /* 0x000000ff08087208 */ /* 0x000fe20000800000 */
[----:B------:R-:W-:-:S04]  /*13e90*/  FADD.FTZ R106, -R106, R9 ;  /* 0x000000096a6a7221 */ /* 0x000fc80000010100 */
[--C-:B------:R-:W-:Y:S01]  /*13ea0*/  FFMA.FTZ R115, R10, UR10, -R8.reuse ;  /* 0x0000000a0a737c23 */ /* 0x100fe20008010808 */
[----:B------:R-:W-:-:S01]  /*13eb0*/  FFMA.FTZ R10, R11, UR10, -R8 ;  /* 0x0000000a0b0a7c23 */ /* 0x000fc20008010808 */
[--C-:B------:R-:W-:Y:S01]  /*13ec0*/  FFMA.FTZ R11, R14, UR10, -R8.reuse ;  /* 0x0000000a0e0b7c23 */ /* 0x100fe20008010808 */
[----:B------:R-:W-:-:S01]  /*13ed0*/  FFMA.FTZ R14, R15, UR10, -R8 ;  /* 0x0000000a0f0e7c23 */ /* 0x000fc20008010808 */
[----:B------:R-:W-:Y:S01]  /*13ee0*/  FMUL.FTZ R106, R106, UR10 ;  /* 0x0000000a6a6a7c20 */ /* 0x000fe20008410000 */
        /* <DEDUP_REMOVED lines=23> */
[----:B------:R-:W-:Y:S01]  /*14060*/  FFMA.FTZ R65, R68, UR10, -R8 ;  /* 0x0000000a44417c23 */ /* 0x000fe20008010808 */
[----:B-1----:R-:W-:-:S01]  /*14070*/  FFMA.FTZ R68, R111, R5, R110 ;  /* 0x000000056f447223 */ /* 0x002fc2000001006e */
[--C-:B------:R-:W-:Y:S01]  /*14080*/  FFMA.FTZ R61, R61, UR10, -R8.reuse ;  /* 0x0000000a3d3d7c23 */ /* 0x100fe20008010808 */
[----:B------:R-:W-:-:S02]  /*14090*/  FFMA.FTZ R62, R62, UR10, -R8 ;  /* 0x0000000a3e3e7c23 */ /* 0x000fc40008010808 */
[----:B------:R-:W-:Y:S01]  /*140a0*/  FADD.FTZ R185, R41, R68 ;  /* 0x0000004429b97221 */ /* 0x000fe20000010000 */
[----:B------:R-:W1:Y:S01]  /*140b0*/  MUFU.EX2 R11, R11 ;  /* 0x0000000b000b7308 */ /* 0x000e620000000800 */
[----:B0-----:R-:W-:-:S01]  /*140c0*/  FFMA.FTZ R5, R106, R4, R115 ;  /* 0x000000046a057223 */ /* 0x001fc20000010073 */
[----:B------:R-:W-:Y:S01]  /*140d0*/  FFMA.FTZ R68, R69, UR10, -R8 ;  /* 0x0000000a45447c23 */ /* 0x000fe20008010808 */
[----:B------:R-:W-:-:S04]  /*140e0*/  FADD.FTZ R108, R12, R185 ;  /* 0x000000b90c6c7221 */ /* 0x000fc80000010000 */
[----:B------:R-:W-:Y:S01]  /*140f0*/  FADD.FTZ R69, R13, R108 ;  /* 0x0000006c0d457221 */ /* 0x000fe20000010000 */
[----:B------:R-:W0:Y:S01]  /*14100*/  MUFU.EX2 R14, R14 ;  /* 0x0000000e000e7308 */ /* 0x000e220000000800 */
[----:B--2---:R-:W-:-:S07]  /*14110*/  FADD.FTZ R4, R10, R5 ;  /* 0x000000050a047221 */ /* 0x004fce0000010000 */
[----:B------:R-:W2:Y:S01]  /*14120*/  MUFU.EX2 R15, R15 ;  /* 0x0000000f000f7308 */ /* 0x000ea20000000800 */
[----:B-1----:R-:W-:-:S01]  /*14130*/  FADD.FTZ R5, R11, R4 ;  /* 0x000000040b057221 */ /* 0x002fc20000010000 */
[----:B------:R-:W-:Y:S01]  /*14140*/  FFMA.FTZ R4, R72, UR10, -R8 ;  /* 0x0000000a48047c23 */ /* 0x000fe20008010808 */
[----:B------:R-:W-:-:S04]  /*14150*/  FADD.FTZ R72, R20, R69 ;  /* 0x0000004514487221 */ /* 0x000fc80000010000 */
[----:B------:R-:W-:Y:S01]  /*14160*/  FADD.FTZ R69, R21, R72 ;  /* 0x0000004815457221 */ /* 0x000fe20000010000 */
[----:B------:R-:W1:Y:S01]  /*14170*/  MUFU.EX2 R24, R24 ;  /* 0x0000001800187308 */ /* 0x000e620000000800 */
[----:B0-----:R-:W-:-:S01]  /*14180*/  FADD.FTZ R108, R14, R5 ;  /* 0x000000050e6c7221 */ /* 0x001fc20000010000 */
[----:B------:R-:W-:Y:S01]  /*14190*/  FFMA.FTZ R72, R73, UR10, -R8 ;  /* 0x0000000a49487c23 */ /* 0x000fe20008010808 */
[----:B------:R-:W-:-:S01]  /*141a0*/  FADD.FTZ R112, R26, R69 ;  /* 0x000000451a707221 */ /* 0x000fc20000010000 */
[----:B------:R-:W-:-:S03]  /*141b0*/  FFMA.FTZ R69, R76, UR10, -R8 ;  /* 0x0000000a4c457c23 */ /* 0x000fc60008010808 */
[----:B------:R-:W-:Y:S01]  /*141c0*/  FADD.FTZ R73, R27, R112 ;  /* 0x000000701b497221 */ /* 0x000fe20000010000 */
[----:B------:R-:W0:Y:S01]  /*141d0*/  MUFU.EX2 R25, R25 ;  /* 0x0000001900197308 */ /* 0x000e220000000800 */
[----:B--2---:R-:W-:-:S02]  /*141e0*/  FADD.FTZ R5, R15, R108 ;  /* 0x0000006c0f057221 */ /* 0x004fc40000010000 */
[----:B------:R-:W-:-:S04]  /*141f0*/  FADD.FTZ R76, R30, R73 ;  /* 0x000000491e4c7221 */ /* 0x000fc80000010000 */
[----:B------:R-:W-:Y:S01]  /*14200*/  FADD.FTZ R73, R31, R76 ;  /* 0x0000004c1f497221 */ /* 0x000fe20000010000 */
        /* <DEDUP_REMOVED lines=8> */
[----:B-1----:R-:W-:-:S01]  /*14290*/  FADD.FTZ R5, R29, R108 ;  /* 0x0000006c1d057221 */ /* 0x002fc20000010000 */
[----:B------:R-:W-:Y:S01]  /*142a0*/  FADD.FTZ R108, R34, R73 ;  /* 0x00000049226c7221 */ /* 0x000fe20000010000 */
[----:B------:R-:W-:-:S03]  /*142b0*/  FFMA.FTZ R73, R80, UR10, -R8 ;  /* 0x0000000a50497c23 */ /* 0x000fc60008010808 */
[----:B------:R-:W-:Y:S02]  /*142c0*/  FADD.FTZ R77, R35, R108 ;  /* 0x0000006c234d7221 */ /* 0x000fe40000010000 */
[----:B------:R-:W1:Y:S02]  /*142d0*/  MUFU.EX2 R36, R36 ;  /* 0x0000002400247308 */ /* 0x000e640000000800 */
        /* <DEDUP_REMOVED lines=24> */
[----:B0-----:R-:W-:-:S01]  /*14460*/  FADD.FTZ R4, R32, R5 ;  /* 0x0000000520047221 */ /* 0x001fc20000010000 */
[----:B------:R-:W-:-:S03]  /*14470*/  FADD.FTZ R92, R60, R89 ;  /* 0x000000593c5c7221 */ /* 0x000fc60000010000 */
[----:B--2---:R-:W-:Y:S01]  /*14480*/  FADD.FTZ R5, R33, R4 ;  /* 0x0000000421057221 */ /* 0x004fe20000010000 */
[----:B------:R-:W-:-:S01]  /*14490*/  FADD.FTZ R89, R67, R92 ;  /* 0x0000005c43597221 */ /* 0x000fc20000010000 */
[----:B------:R-:W-:Y:S01]  /*144a0*/  FFMA.FTZ R92, R93, UR10, -R8 ;  /* 0x0000000a5d5c7c23 */ /* 0x000fe20008010808 */
[----:B------:R-:W0:Y:S01]  /*144b0*/  MUFU.EX2 R46, R46 ;  /* 0x0000002e002e7308 */ /* 0x000e220000000800 */
[----:B-1----:R-:W-:-:S01]  /*144c0*/  FADD.FTZ R4, R36, R5 ;  /* 0x0000000524047221 */ /* 0x002fc20000010000 */
[----:B------:R-:W-:Y:S01]  /*144d0*/  FADD.FTZ R108, R66, R89 ;  /* 0x00000059426c7221 */ /* 0x000fe20000010000 */
[----:B------:R-:W-:-:S02]  /*144e0*/  FFMA.FTZ R89, R96, UR10, -R8 ;  /* 0x0000000a60597c23 */ /* 0x000fc40008010808 */
        /* <DEDUP_REMOVED lines=35> */
[----:B------:R-:W-:-:S06]  /*14720*/  FFMA.FTZ R96, R99, UR10, -R8 ;  /* 0x0000000a63607c23 */ /* 0x000fcc0008010808 */
        /* <DEDUP_REMOVED lines=40> */
[--C-:B------:R-:W-:Y:S01]  /*149b0*/  FFMA.FTZ R101, R107, UR10, -R8.reuse ;  /* 0x0000000a6b657c23 */ /* 0x100fe20008010808 */
        /* <DEDUP_REMOVED lines=39> */
.L_x_7188:
        /* <DEDUP_REMOVED lines=123> */
.L_x_7171:
[----:B------:R-:W-:Y:S06]  /*153e0*/  BAR.ARV 0x8, 0x180 ;  /* 0x0206000000007b1d */ /* 0x000fec0000002000 */
[----:B------:R-:W-:Y:S05]  /*153f0*/  @!P0 BRA `(.L_x_7190) ;  /* 0x0000000000048947 */ /* 0x000fea0003800000 */
[----:B------:R-:W-:Y:S01]  /*15400*/  BPT.TRAP 0x1 ;  /* 0x000000040000795c */ /* 0x000fe20000300000 */
.L_x_7190:
[----:B------:R-:W-:Y:S01]  /*15410*/  ULEA UR9, UR52, UR45, 0x3 ;  /* 0x0000002d34097291 */ /* 0x000fe2000f8e183f */
[----:B------:R-:W-:-:S05]  /*15420*/  IMAD.U32 R0, RZ, RZ, UR46 ;  /* 0x0000002eff007e24 */ /* 0x000fca000f8e00ff */
[----:B------:R-:W-:-:S04]  /*15430*/  SHF.L.U32 R0, R0, 0x1f, RZ ;  /* 0x0000001f00007819 */ /* 0x000fc800000006ff */
[----:B------:R0:W1:Y:S01]  /*15440*/  SYNCS.PHASECHK.TRANS64.TRYWAIT P1, [UR9+0x28850], R0 ;  /* 0x02885000ff0075a7 */ /* 0x0000620008020149 */
[----:B------:R-:W-:Y:S05]  /*15450*/  @!P0 BRA `(.L_x_7191) ;  /* 0x0000000000048947 */ /* 0x000fea0003800000 */
[----:B------:R-:W-:Y:S01]  /*15460*/  BPT.TRAP 0x1 ;  /* 0x000000040000795c */ /* 0x000fe20000300000 */
.L_x_7191:
[----:B-1----:R-:W-:Y:S05]  /*15470*/  @P1 BRA `(.L_x_7192) ;  /* 0x0000000000081947 */ /* 0x002fea0003800000 */
[----:B------:R-:W1:Y:S02]  /*15480*/  SYNCS.PHASECHK.TRANS64.TRYWAIT P1, [UR9+0x28850], R0 ;  /* 0x02885000ff0075a7 */ /* 0x000e640008020149 */
[----:B-1----:R-:W-:Y:S05]  /*15490*/  @!P1 BRA `(.L_x_7193) ;  /* 0x000000b000a09947 */ /* 0x002fea0003800000 */
.L_x_7192:
        /* <DEDUP_REMOVED lines=15> */
[----:B------:R-:W-:Y:S01]  /*15590*/  QGMMA.64x128x32.F32.E4M3.E4M3 R120, R204, gdesc[UR4], R120, gsb0 ;  /* 0x01e00004cc787df3 */ /* 0x000fe20008000878 */
[----:B------:R-:W-:Y:S01]  /*155a0*/  UIADD3 UR6, UR8, 0x2, URZ ;  /* 0x0000000208067890 */ /* 0x000fe2000fffe03f */
[----:B------:R-:W-:Y:S01]  /*155b0*/  UMOV UR7, 0x80000020 ;  /* 0x8000002000077882 */ /* 0x000fe20000000000 */
[----:B------:R-:W-:Y:S02]  /*155c0*/  WARPGROUP.DEPBAR.LE gsb0, 0x0 ;  /* 0x00008000000079c5 */ /* 0x000fe40000010000 */
[----:B------:R-:W-:-:S07]  /*155d0*/  WARPGROUP.ARRIVE ;  /* 0x00000000000079c5 */ /* 0x000fce0000000000 */
[----:B------:R-:W-:Y:S01]  /*155e0*/  QGMMA.64x128x32.F32.E4M3.E4M3 R120, R200, gdesc[UR4], R120, gsb0 ;  /* 0x01e00004c8787df3 */ /* 0x000fe20008000878 */
[----:B------:R-:W-:Y:S01]  /*155f0*/  UIADD3 UR6, UR8, 0x200, URZ ;  /* 0x0000020008067890 */ /* 0x000fe2000fffe03f */
[----:B------:R-:W-:Y:S01]  /*15600*/  UMOV UR7, 0x80000020 ;  /* 0x8000002000077882 */ /* 0x000fe20000000000 */
[----:B------:R-:W-:Y:S02]  /*15610*/  WARPGROUP.DEPBAR.LE gsb0, 0x0 ;  /* 0x00008000000079c5 */ /* 0x000fe40000010000 */
[----:B------:R-:W-:-:S07]  /*15620*/  WARPGROUP.ARRIVE ;  /* 0x00000000000079c5 */ /* 0x000fce0000000000 */
[----:B------:R-:W-:Y:S01]  /*15630*/  QGMMA.64x128x32.F32.E4M3.E4M3 R120, R196, gdesc[UR4], R120, gsb0 ;  /* 0x01e00004c4787df3 */ /* 0x000fe20008000878 */
[----:B------:R-:W-:-:S04]  /*15640*/  @UP0 USHF.R.S32.HI UR6, URZ, 0x1f, UR49 ;  /* 0x0000001f3f060899 */ /* 0x000fc80008011431 */
[----:B------:R-:W-:-:S04]  /*15650*/  @UP0 UIMAD UR6, UR6, UR14, URZ ;  /* 0x0000000e060602a4 */ /* 0x000fc8000f8e023f */
[----:B------:R-:W-:-:S04]  /*15660*/  @UP0 UIMAD UR6, UR49, UR15, UR6 ;  /* 0x0000000f310602a4 */ /* 0x000fc8000f8e0206 */
[----:B------:R-:W-:-:S03]  /*15670*/  @UP0 UIADD3 UR5, UR5, UR6, URZ ;  /* 0x0000000605050290 */ /* 0x000fc6000fffe03f */
[----:B------:R-:W-:Y:S02]  /*15680*/  @UP0 ULDC.64 UR6, c[0x0][0x9d0] ;  /* 0x0002740000060ab9 */ /* 0x000fe40000000a00 */
[----:B------:R-:W-:-:S04]  /*15690*/  @UP0 UIMAD.WIDE.U32 UR4, UR36, UR6, UR4 ;  /* 0x00000006240402a5 */ /* 0x000fc8000f8e0004 */
[----:B------:R-:W-:Y:S02]  /*156a0*/  @UP0 ULEA UR6, UP1, UR4, UR12, 0x2 ;  /* 0x0000000c04060291 */ /* 0x000fe4000f82103f */
[----:B------:R-:W-:-:S04]  /*156b0*/  @UP0 UIMAD UR5, UR36, UR7, UR5 ;  /* 0x00000007240502a4 */ /* 0x000fc8000f8e0205 */
[----:B------:R-:W-:Y:S01]  /*156c0*/  IMAD.U32 R8, RZ, RZ, UR6 ;  /* 0x00000006ff087e24 */ /* 0x000fe2000f8e00ff */
[----:B------:R-:W-:Y:S02]  /*156d0*/  @UP0 ULEA.HI.X UR7, UR4, UR13, UR5, 0x2, UP1 ;  /* 0x0000000d04070291 */ /* 0x000fe400088f1405 */
[----:B------:R-:W-:-:S04]  /*156e0*/  UIADD3 UR6, UR8, 0x202, URZ ;  /* 0x0000020208067890 */ /* 0x000fc8000fffe03f */
[----:B------:R-:W-:Y:S01]  /*156f0*/  IMAD.U32 R9, RZ, RZ, UR7 ;  /* 0x00000007ff097e24 */ /* 0x000fe2000f8e00ff */
[----:B------:R-:W-:-:S04]  /*15700*/  UMOV UR7, 0x80000020 ;  /* 0x8000002000077882 */ /* 0x000fc80000000000 */
[----:B------:R2:W3:Y:S01]  /*15710*/  @P1 LDG.E R10, desc[UR50][R8.64] ;  /* 0x00000032080a1981 */ /* 0x0004e2000c1e1900 */
[----:B------:R-:W-:Y:S02]  /*15720*/  WARPGROUP.DEPBAR.LE gsb0, 0x0 ;  /* 0x00008000000079c5 */ /* 0x000fe40000010000 */
[----:B------:R-:W-:-:S06]  /*15730*/  WARPGROUP.ARRIVE ;  /* 0x00000000000079c5 */ /* 0x000fcc0000000000 */
[----:B------:R-:W-:Y:S01]  /*15740*/  QGMMA.64x128x32.F32.E4M3.E4M3 R120, R192, gdesc[UR4], R120, gsb0 ;  /* 0x01e00004c0787df3 */ /* 0x000fe20008000878 */
[----:B------:R-:W-:Y:S01]  /*15750*/  UIADD3 UR6, UR8, 0x400, URZ ;  /* 0x0000040008067890 */ /* 0x000fe2000fffe03f */
[----:B------:R-:W-:Y:S01]  /*15760*/  UMOV UR7, 0x80000020 ;  /* 0x8000002000077882 */ /* 0x000fe20000000000 */
[----:B------:R-:W-:Y:S01]  /*15770*/  UIADD3 UR8, UR8, 0x402, URZ ;  /* 0x0000040208087890 */ /* 0x000fe2000fffe03f */
[----:B01----:R-:W0:Y:S04]  /*15780*/  SHFL.BFLY PT, R0, R5, 0x2, 0x1f ;  /* 0x0c401f0005007f89 */ /* 0x003e2800000e0000 */
[----:B------:R-:W1:Y:S01]  /*15790*/  SHFL.BFLY PT, R11, R4, 0x2, 0x1f ;  /* 0x0c401f00040b7f89 */ /* 0x000e6200000e0000 */
[----:B------:R-:W-:Y:S02]  /*157a0*/  WARPGROUP.DEPBAR.LE gsb0, 0x0 ;  /* 0x00008000000079c5 */ /* 0x000fe40000010000 */
[----:B------:R-:W-:-:S06]  /*157b0*/  WARPGROUP.ARRIVE ;  /* 0x00000000000079c5 */ /* 0x000fcc0000000000 */
[----:B------:R-:W-:Y:S01]  /*157c0*/  QGMMA.64x128x32.F32.E4M3.E4M3 R120, R188, gdesc[UR4], R120, gsb0 ;  /* 0x01e00004bc787df3 */ /* 0x000fe20008000878 */
[----:B------:R-:W-:Y:S01]  /*157d0*/  UMOV UR6, UR8 ;  /* 0x0000000800067c82 */ /* 0x000fe20008000000 */
[----:B------:R-:W-:Y:S01]  /*157e0*/  UMOV UR7, 0x80000020 ;  /* 0x8000002000077882 */ /* 0x000fe20000000000 */
[----:B0-----:R-:W-:-:S01]  /*157f0*/  FADD.FTZ R0, R0, R5 ;  /* 0x0000000500007221 */ /* 0x001fc20000010000 */
[----:B-1----:R-:W-:-:S04]  /*15800*/  FADD.FTZ R11, R11, R4 ;  /* 0x000000040b0b7221 */ /* 0x002fc80000010000 */
[----:B------:R-:W0:Y:S04]  /*15810*/  SHFL.BFLY PT, R3, R0, 0x1, 0x1f ;  /* 0x0c201f0000037f89 */ /* 0x000e2800000e0000 */
[----:B--2---:R-:W1:Y:S01]  /*15820*/  SHFL.BFLY PT, R8, R11, 0x1, 0x1f ;  /* 0x0c201f000b087f89 */ /* 0x004e6200000e0000 */
        /* <DEDUP_REMOVED lines=16> */
[----:B------:R-:W2:Y:S01]  /*15930*/  @P1 MUFU.RCP R11, R14 ;  /* 0x0000000e000b1308 */ /* 0x000ea20000001000 */
        /* <DEDUP_REMOVED lines=10> */
[-C--:B---3--:R-:W-:Y:S01]  /*159e0*/  FMUL.FTZ R5, R5, R10.reuse ;  /* 0x0000000a05057220 */ /* 0x088fe20000410000 */
[----:B--2---:R-:W-:Y:S01]  /*159f0*/  FMUL.FTZ R11, R11, R10 ;  /* 0x0000000a0b0b7220 */ /* 0x004fe20000410000 */
[----:B------:R-:W-:-:S02]  /*15a00*/  WARPGROUP.DEPBAR.LE gsb0, 0x0 ;  /* 0x00008000000079c5 */ /* 0x000fc40000010000 */
[----:B------:R-:W-:Y:S05]  /*15a10*/  @!P0 BRA `(.L_x_7194) ;  /* 0x0000000000048947 */ /* 0x000fea0003800000 */
[----:B------:R-:W-:Y:S01]  /*15a20*/  BPT.TRAP 0x1 ;  /* 0x000000040000795c */ /* 0x000fe20000300000 */
.L_x_7194:
        /* <DEDUP_REMOVED lines=74> */
.L_x_7120:
        /* <DEDUP_REMOVED lines=9> */
[----:B------:R-:W-:Y:S02]  /*15f60*/  R2UR UR6, R38 ;  /* 0x00000000260672ca */ /* 0x000fe400000e0000 */
[----:B------:R-:W-:Y:S01]  /*15f70*/  R2UR UR49, R39 ;  /* 0x00000000273172ca */ /* 0x000fe200000e0000 */
[----:B------:R-:W-:Y:S06]  /*15f80*/  BAR.ARV 0x4, 0x180 ;  /* 0x0106000000007b1d */ /* 0x000fec0000002000 */
[----:B------:R-:W-:Y:S08]  /*15f90*/  @P0 BRA `(.L_x_7196) ;  /* 0x0000002c00b00947 */ /* 0x000ff00003800000 */
[----:B------:R-:W0:Y:S01]  /*15fa0*/  S2R R7, SR_TID.X ;  /* 0x0000000000077919 */ /* 0x000e220000002100 */
        /* <DEDUP_REMOVED lines=10> */
[----:B------:R-:W-:-:S03]  /*16050*/  UIMAD.WIDE UR8, UR37, 0x4, UR8 ;  /* 0x00000004250878a5 */ /* 0x000fc6000f8e0208 */
        /* <DEDUP_REMOVED lines=22> */
[----:B------:R-:W-:Y:S01]  /*161c0*/  SEL R39, R126, R127, P0 ;  /* 0x0000007f7e277207 */ /* 0x000fe20000000000 */
[----:B------:R-:W-:Y:S01]  /*161d0*/  IMAD.WIDE R8, R231, 0x2, R20 ;  /* 0x00000002e7087825 */ /* 0x000fe200078e0214 */
[----:B------:R-:W-:Y:S02]  /*161e0*/  SEL R28, R137, R28, P0 ;  /* 0x0000001c891c7207 */ /* 0x000fe40000000000 */
[----:B------:R-:W-:Y:S02]  /*161f0*/  SEL R126, R127, R126, P0 ;  /* 0x0000007e7f7e7207 */ /* 0x000fe40000000000 */
[----:B------:R-:W-:-:S02]  /*16200*/  IADD3 R95, P6, R8, 0x20, RZ ;  /* 0x00000020085f7810 */ /* 0x000fc40007fde0ff */
[C---:B------:R-:W-:Y:S02]  /*16210*/  IADD3 R111, P2, R8.reuse, 0x60, RZ ;  /* 0x00000060086f7810 */ /* 0x040fe40007f5e0ff */
[----:B------:R-:W-:Y:S01]  /*16220*/  LOP3.LUT R4, R95, 0x380, RZ, 0xc0, !PT ;  /* 0x000003805f047812 */ /* 0x000fe200078ec0ff */
[--C-:B------:R-:W-:Y:S01]  /*16230*/  IMAD.X R99, RZ, RZ, R9.reuse, P6 ;  /* 0x000000ffff637224 */ /* 0x100fe200030e0609 */
[----:B------:R-:W-:Y:S01]  /*16240*/  IADD3 R113, P3, R8, 0x4000, RZ ;  /* 0x0000400008717810 */ /* 0x000fe20007f7e0ff */
[--C-:B------:R-:W-:Y:S01]  /*16250*/  IMAD.X R13, RZ, RZ, R9.reuse, P2 ;  /* 0x000000ffff0d7224 */ /* 0x100fe200010e0609 */
[----:B------:R-:W-:Y:S02]  /*16260*/  SHF.R.U64 R4, R4, 0x3, RZ ;  /* 0x0000000304047819 */ /* 0x000fe400000012ff */
[C---:B------:R-:W-:Y:S01]  /*16270*/  IADD3 R119, P6, R8.reuse, 0x4060, RZ ;  /* 0x0000406008777810 */ /* 0x040fe20007fde0ff */
[----:B------:R-:W-:Y:S01]  /*16280*/  IMAD.X R11, RZ, RZ, R9, P3 ;  /* 0x000000ffff0b7224 */ /* 0x000fe200018e0609 */
[----:B------:R-:W-:-:S02]  /*16290*/  LOP3.LUT R5, R8, 0x380, RZ, 0xc0, !PT ;  /* 0x0000038008057812 */ /* 0x000fc400078ec0ff */
[----:B------:R-:W-:Y:S02]  /*162a0*/  LOP3.LUT R10, R111, 0x380, RZ, 0xc0, !PT ;  /* 0x000003806f0a7812 */ /* 0x000fe400078ec0ff */
[----:B------:R-:W-:Y:S02]  /*162b0*/  LOP3.LUT R98, R4, R95, RZ, 0x3c, !PT ;  /* 0x0000005f04627212 */ /* 0x000fe400078e3cff */
[----:B------:R-:W-:Y:S02]  /*162c0*/  IADD3 R97, P1, R8, 0x40, RZ ;  /* 0x0000004008617810 */ /* 0x000fe40007f3e0ff */
[----:B------:R-:W-:Y:S02]  /*162d0*/  LOP3.LUT R4, R113, 0x380, RZ, 0xc0, !PT ;  /* 0x0000038071047812 */ /* 0x000fe400078ec0ff */
[----:B------:R-:W-:Y:S01]  /*162e0*/  LOP3.LUT R40, R119, 0x380, RZ, 0xc0, !PT ;  /* 0x0000038077287812 */ /* 0x000fe200078ec0ff */
[----:B------:R-:W-:Y:S01]  /*162f0*/  IMAD.X R15, RZ, RZ, R9, P1 ;  /* 0x000000ffff0f7224 */ /* 0x000fe200008e0609 */
[----:B------:R-:W-:-:S02]  /*16300*/  SHF.R.U64 R5, R5, 0x3, RZ ;  /* 0x0000000305057819 */ /* 0x000fc400000012ff */
[----:B------:R-:W-:Y:S02]  /*16310*/  SHF.R.U64 R10, R10, 0x3, RZ ;  /* 0x000000030a0a7819 */ /* 0x000fe400000012ff */
[----:B------:R-:W-:Y:S02]  /*16320*/  LOP3.LUT R6, R97, 0x380, RZ, 0xc0, !PT ;  /* 0x0000038061067812 */ /* 0x000fe400078ec0ff */
[----:B------:R-:W-:Y:S02]  /*16330*/  SHF.R.U64 R4, R4, 0x3, RZ ;  /* 0x0000000304047819 */ /* 0x000fe400000012ff */
[----:B------:R-:W-:Y:S02]  /*16340*/  SHF.R.U64 R40, R40, 0x3, RZ ;  /* 0x0000000328287819 */ /* 0x000fe400000012ff */
[C---:B------:R-:W-:Y:S02]  /*16350*/  IADD3 R115, P4, R8.reuse, 0x4020, RZ ;  /* 0x0000402008737810 */ /* 0x040fe40007f9e0ff */
[----:B------:R-:W-:-:S02]  /*16360*/  IADD3 R117, P5, R8, 0x4040, RZ ;  /* 0x0000404008757810 */ /* 0x000fc40007fbe0ff */
[----:B------:R-:W-:Y:S01]  /*16370*/  LOP3.LUT R8, R5, R8, RZ, 0x3c, !PT ;  /* 0x0000000805087212 */ /* 0x000fe200078e3cff */
[--C-:B------:R-:W-:Y:S01]  /*16380*/  IMAD.X R5, RZ, RZ, R9.reuse, P6 ;  /* 0x000000ffff057224 */ /* 0x100fe200030e0609 */
[----:B------:R-:W-:Y:S01]  /*16390*/  LOP3.LUT R12, R10, R111, RZ, 0x3c, !PT ;  /* 0x0000006f0a0c7212 */ /* 0x000fe200078e3cff */
[--C-:B------:R-:W-:Y:S01]  /*163a0*/  IMAD.X R93, RZ, RZ, R9.reuse, P4 ;  /* 0x000000ffff5d7224 */ /* 0x100fe200020e0609 */
[----:B------:R-:W-:Y:S01]  /*163b0*/  SHF.R.U64 R6, R6, 0x3, RZ ;  /* 0x0000000306067819 */ /* 0x000fe200000012ff */
[----:B------:R-:W-:Y:S01]  /*163c0*/  IMAD.X R7, RZ, RZ, R9, P5 ;  /* 0x000000ffff077224 */ /* 0x000fe200028e0609 */
[----:B------:R-:W-:Y:S02]  /*163d0*/  LOP3.LUT R10, R4, R113, RZ, 0x3c, !PT ;  /* 0x00000071040a7212 */ /* 0x000fe400078e3cff */
[----:B------:R-:W-:Y:S02]  /*163e0*/  LOP3.LUT R4, R40, R119, RZ, 0x3c, !PT ;  /* 0x0000007728047212 */ /* 0x000fe400078e3cff */
[----:B------:R-:W-:-:S02]  /*163f0*/  LOP3.LUT R14, R6, R97, RZ, 0x3c, !PT ;  /* 0x00000061060e7212 */ /* 0x000fc400078e3cff */
[----:B------:R-:W-:Y:S02]  /*16400*/  LOP3.LUT R6, R115, 0x380, RZ, 0xc0, !PT ;  /* 0x0000038073067812 */ /* 0x000fe400078ec0ff */
[----:B------:R-:W-:Y:S02]  /*16410*/  MOV R94, R4 ;  /* 0x00000004005e7202 */ /* 0x000fe40000000f00 */
        /* <DEDUP_REMOVED lines=17> */
[----:B------:R-:W-:Y:S02]  /*16530*/  SHF.R.U64 R6, R6, 0x3, RZ ;  /* 0x0000000306067819 */ /* 0x000fe400000012ff */
[----:B------:R-:W-:Y:S02]  /*16540*/  SEL R146, R147, R146, P0 ;  /* 0x0000009293927207 */ /* 0x000fe40000000000 */
[----:B------:R-:W-:Y:S02]  /*16550*/  SEL R150, R151, R150, P0 ;  /* 0x0000009697967207 */ /* 0x000fe40000000000 */
[----:B------:R-:W-:Y:S02]  /*16560*/  SEL R55, R154, R155, P0 ;  /* 0x0000009b9a377207 */ /* 0x000fe40000000000 */
[----:B------:R-:W-:-:S02]  /*16570*/  SEL R57, R158, R159, P0 ;  /* 0x0000009f9e397207 */ /* 0x000fc40000000000 */
[----:B------:R-:W-:Y:S02]  /*16580*/  SHF.R.U64 R18, R18, 0x3, RZ ;  /* 0x0000000312127819 */ /* 0x000fe400000012ff */
[----:B------:R-:W-:Y:S02]  /*16590*/  SEL R154, R155, R154, P0 ;  /* 0x0000009a9b9a7207 */ /* 0x000fe40000000000 */
[----:B------:R-:W-:Y:S02]  /*165a0*/  SEL R158, R159, R158, P0 ;  /* 0x0000009e9f9e7207 */ /* 0x000fe40000000000 */
[----:B------:R-:W-:Y:S02]  /*165b0*/  SEL R162, R163, R162, P0 ;  /* 0x000000a2a3a27207 */ /* 0x000fe40000000000 */
[----:B------:R-:W-:Y:S02]  /*165c0*/  SEL R75, R168, R169, P0 ;  /* 0x000000a9a84b7207 */ /* 0x000fe40000000000 */
[----:B------:R-:W-:-:S02]  /*165d0*/  SEL R36, R169, R168, P0 ;  /* 0x000000a8a9247207 */ /* 0x000fc40000000000 */
[----:B------:R-:W-:Y:S02]  /*165e0*/  LOP3.LUT R92, R6, R115, RZ, 0x3c, !PT ;  /* 0x00000073065c7212 */ /* 0x000fe400078e3cff */
[----:B------:R-:W-:Y:S02]  /*165f0*/  SEL R77, R172, R173, P0 ;  /* 0x000000adac4d7207 */ /* 0x000fe40000000000 */
[----:B------:R-:W-:Y:S02]  /*16600*/  SEL R166, R167, R166, P0 ;  /* 0x000000a6a7a67207 */ /* 0x000fe40000000000 */
[----:B------:R-:W-:Y:S02]  /*16610*/  LOP3.LUT R6, R18, R117, RZ, 0x3c, !PT ;  /* 0x0000007512067212 */ /* 0x000fe400078e3cff */
        /* <DEDUP_REMOVED lines=8> */
[----:B------:R-:W-:Y:S02]  /*166a0*/  MOV R98, R98 ;  /* 0x0000006200627202 */ /* 0x000fe40000000f00 */
[----:B------:R-:W-:Y:S02]  /*166b0*/  SEL R34, R149, R34, P0 ;  /* 0x0000002295227207 */ /* 0x000fe40000000000 */
[----:B------:R-:W-:Y:S02]  /*166c0*/  SEL R37, R177, R176, P0 ;  /* 0x000000b0b1257207 */ /* 0x000fe40000000000 */
[----:B------:R-:W-:Y:S02]  /*166d0*/  SEL R67, R180, R181, P0 ;  /* 0x000000b5b4437207 */ /* 0x000fe40000000000 */
[----:B------:R-:W-:Y:S02]  /*166e0*/  SEL R81, R164, R165, P0 ;  /* 0x000000a5a4517207 */ /* 0x000fe40000000000 */
[----:B------:R-:W-:-:S02]  /*166f0*/  MOV R96, R12 ;  /* 0x0000000c00607202 */ /* 0x000fc40000000f00 */
[----:B------:R-:W-:Y:S02]  /*16700*/  MOV R92, R92 ;  /* 0x0000005c005c7202 */ /* 0x000fe40000000f00 */
[----:B------:R-:W-:Y:S02]  /*16710*/  SEL R38, R165, R164, P0 ;  /* 0x000000a4a5267207 */ /* 0x000fe40000000000 */
[----:B------:R-:W-:Y:S02]  /*16720*/  SEL R180, R181, R180, P0 ;  /* 0x000000b4b5b47207 */ /* 0x000fe40000000000 */
[----:B------:R-:W-:Y:S02]  /*16730*/  MOV R97, R8 ;  /* 0x0000000800617202 */ /* 0x000fe40000000f00 */
[----:B------:R-:W-:Y:S02]  /*16740*/  MOV R93, R6 ;  /* 0x00000006005d7202 */ /* 0x000fe40000000f00 */
[----:B------:R-:W-:-:S02]  /*16750*/  MOV R18, R10 ;  /* 0x0000000a00127202 */ /* 0x000fc40000000f00 */
[----:B------:R-:W-:Y:S02]  /*16760*/  SEL R170, R171, R170, P0 ;  /* 0x000000aaabaa7207 */ /* 0x000fe40000000000 */
[----:B------:R-:W-:Y:S02]  /*16770*/  MOV R95, R14 ;  /* 0x0000000e005f7202 */ /* 0x000fe40000000f00 */
        /* <DEDUP_REMOVED lines=37> */
[----:B------:R0:W-:Y:S04]  /*169d0*/  SHFL.IDX PT, R63, R36, R5, 0x1c1f ;  /* 0x001c1f05243f7589 */ /* 0x0001e800000e0000 */
[----:B------:R-:W-:Y:S04]  /*169e0*/  SHFL.IDX PT, R4, R109, R24, 0x1c1f ;  /* 0x001c1f186d047589 */ /* 0x000fe800000e0000 */
[----:B------:R-:W3:Y:S01]  /*169f0*/  SHFL.IDX PT, R86, R91, R24, 0x1c1f ;  /* 0x001c1f185b567589 */ /* 0x000ee200000e0000 */
[----:B0-----:R-:W-:-:S03]  /*16a00*/  SEL R36, R43, R28, P0 ;  /* 0x0000001c2b247207 */ /* 0x001fc60000000000 */
[----:B------:R-:W-:Y:S01]  /*16a10*/  SHFL.IDX PT, R12, R85, R24, 0x1c1f ;  /* 0x001c1f18550c7589 */ /* 0x000fe200000e0000 */
[----:B-1----:R-:W-:Y:S02]  /*16a20*/  SEL R78, R82, R83, P0 ;  /* 0x00000053524e7207 */ /* 0x002fe40000000000 */
[----:B------:R-:W-:Y:S01]  /*16a30*/  SEL R82, R83, R82, P0 ;  /* 0x0000005253527207 */ /* 0x000fe20000000000 */
[----:B------:R-:W0:Y:S04]  /*16a40*/  SHFL.IDX PT, R27, R27, R5, 0x1c1f ;  /* 0x001c1f051b1b7589 */ /* 0x000e2800000e0000 */
[----:B------:R-:W-:Y:S01]  /*16a50*/  SHFL.IDX PT, R61, R166, R5, 0x1c1f ;  /* 0x001c1f05a63d7589 */ /* 0x000fe200000e0000 */
[----:B--2---:R-:W-:Y:S02]  /*16a60*/  SEL R76, R74, R25, P0 ;  /* 0x000000194a4c7207 */ /* 0x004fe40000000000 */
[----:B------:R-:W-:Y:S01]  /*16a70*/  SEL R74, R25, R74, P0 ;  /* 0x0000004a194a7207 */ /* 0x000fe20000000000 */
[----:B------:R-:W-:Y:S04]  /*16a80*/  SHFL.IDX PT, R6, R105, R24, 0x1c1f ;  /* 0x001c1f1869067589 */ /* 0x000fe800000e0000 */
[----:B------:R-:W-:Y:S04]  /*16a90*/  SHFL.IDX PT, R8, R101, R24, 0x1c1f ;  /* 0x001c1f1865087589 */ /* 0x000fe800000e0000 */
[----:B------:R1:W-:Y:S01]  /*16aa0*/  SHFL.IDX PT, R56, R77, R24, 0x1c1f ;  /* 0x001c1f184d387589 */ /* 0x0003e200000e0000 */
[----:B---3--:R-:W-:-:S02]  /*16ab0*/  SEL R80, R86, R87, P0 ;  /* 0x0000005756507207 */ /* 0x008fc40000000000 */
[----:B------:R-:W-:Y:S01]  /*16ac0*/  SEL R86, R87, R86, P0 ;  /* 0x0000005657567207 */ /* 0x000fe20000000000 */
[----:B------:R-:W2:Y:S04]  /*16ad0*/  SHFL.IDX PT, R7, R29, R5, 0x1c1f ;  /* 0x001c1f051d077589 */ /* 0x000ea800000e0000 */
[----:B------:R-:W3:Y:S01]  /*16ae0*/  SHFL.IDX PT, R85, R30, R5, 0x1c1f ;  /* 0x001c1f051e557589 */ /* 0x000ee200000e0000 */
[----:B0-----:R-:W-:Y:S02]  /*16af0*/  SEL R75, R27, R4, P0 ;  /* 0x000000041b4b7207 */ /* 0x001fe40000000000 */
[----:B-1----:R-:W-:Y:S01]  /*16b00*/  SEL R77, R4, R27, P0 ;  /* 0x0000001b044d7207 */ /* 0x002fe20000000000 */
[----:B------:R-:W-:Y:S03]  /*16b10*/  SHFL.IDX PT, R57, R172, R5, 0x1c1f ;  /* 0x001c1f05ac397589 */ /* 0x000fe600000e0000 */
[----:B------:R-:W-:Y:S01]  /*16b20*/  F2FP.BF16.F32.PACK_AB R4, R77, R76 ;  /* 0x0000004c4d04723e */ /* 0x000fe200000010ff */
[----:B------:R-:W-:Y:S04]  /*16b30*/  SHFL.IDX PT, R66, R73, R24, 0x1c1f ;  /* 0x001c1f1849427589 */ /* 0x000fe800000e0000 */
[----:B------:R0:W1:Y:S04]  /*16b40*/  SHFL.IDX PT, R9, R32, R5, 0x1c1f ;  /* 0x001c1f0520097589 */ /* 0x00006800000e0000 */
[----:B------:R-:W4:Y:S04]  /*16b50*/  SHFL.IDX PT, R71, R182, R5, 0x1c1f ;  /* 0x001c1f05b6477589 */ /* 0x000f2800000e0000 */
[----:B------:R-:W-:Y:S01]  /*16b60*/  SHFL.IDX PT, R101, R174, R5, 0x1c1f ;  /* 0x001c1f05ae657589 */ /* 0x000fe200000e0000 */
[----:B--2---:R-:W-:-:S02]  /*16b70*/  SEL R83, R7, R6, P0 ;  /* 0x0000000607537207 */ /* 0x004fc40000000000 */
[----:B0-----:R-:W-:Y:S01]  /*16b80*/  SEL R32, R40, R41, P0 ;  /* 0x0000002928207207 */ /* 0x001fe20000000000 */
[----:B------:R-:W-:Y:S01]  /*16b90*/  SHFL.IDX PT, R10, R89, R24, 0x1c1f ;  /* 0x001c1f18590a7589 */ /* 0x000fe200000e0000 */
[----:B---3--:R-:W-:Y:S02]  /*16ba0*/  SEL R88, R84, R85, P0 ;  /* 0x0000005554587207 */ /* 0x008fe40000000000 */
[----:B------:R-:W-:Y:S01]  /*16bb0*/  SEL R84, R85, R84, P0 ;  /* 0x0000005455547207 */ /* 0x000fe20000000000 */
[----:B------:R0:W-:Y:S04]  /*16bc0*/  SHFL.IDX PT, R68, R79, R24, 0x1c1f ;  /* 0x001c1f184f447589 */ /* 0x0001e800000e0000 */
[----:B------:R2:W3:Y:S04]  /*16bd0*/  SHFL.IDX PT, R11, R34, R5, 0x1c1f ;  /* 0x001c1f05220b7589 */ /* 0x0004e800000e0000 */
[----:B------:R2:W3:Y:S01]  /*16be0*/  SHFL.IDX PT, R73, R31, R5, 0x1c1f ;  /* 0x001c1f051f497589 */ /* 0x0004e200000e0000 */
[----:B-1----:R-:W-:-:S02]  /*16bf0*/  SEL R87, R9, R8, P0 ;  /* 0x0000000809577207 */ /* 0x002fc40000000000 */
[----:B0-----:R-:W-:Y:S01]  /*16c00*/  SEL R79, R6, R7, P0 ;  /* 0x00000007064f7207 */ /* 0x001fe20000000000 */
[----:B------:R0:W1:Y:S01]  /*16c10*/  SHFL.IDX PT, R69, R33, R5, 0x1c1f ;  /* 0x001c1f0521457589 */ /* 0x00006200000e0000 */
[----:B----4-:R-:W-:Y:S02]  /*16c20*/  SEL R29, R70, R71, P0 ;  /* 0x00000047461d7207 */ /* 0x010fe40000000000 */
[----:B--2---:R-:W-:Y:S01]  /*16c30*/  SEL R34, R41, R40, P0 ;  /* 0x0000002829227207 */ /* 0x004fe20000000000 */
[----:B------:R2:W4:Y:S01]  /*16c40*/  SHFL.IDX PT, R65, R37, R5, 0x1c1f ;  /* 0x001c1f0525417589 */ /* 0x00052200000e0000 */
[----:B------:R-:W-:Y:S02]  /*16c50*/  SEL R40, R46, R49, P0 ;  /* 0x000000312e287207 */ /* 0x000fe40000000000 */
[----:B------:R-:W-:Y:S01]  /*16c60*/  SEL R41, R44, R47, P0 ;  /* 0x0000002f2c297207 */ /* 0x000fe20000000000 */
[----:B------:R3:W-:Y:S01]  /*16c70*/  SHFL.IDX PT, R14, R81, R24, 0x1c1f ;  /* 0x001c1f18510e7589 */ /* 0x0007e200000e0000 */
[----:B------:R-:W-:-:S02]  /*16c80*/  SEL R31, R71, R70, P0 ;  /* 0x00000046471f7207 */ /* 0x000fc40000000000 */
[----:B0-----:R-:W-:Y:S01]  /*16c90*/  SEL R33, R39, R26, P0 ;  /* 0x0000001a27217207 */ /* 0x001fe20000000000 */
[----:B------:R-:W-:Y:S01]  /*16ca0*/  SHFL.IDX PT, R67, R67, R24, 0x1c1f ;  /* 0x001c1f1843437589 */ /* 0x000fe200000e0000 */
[----:B------:R-:W-:Y:S02]  /*16cb0*/  F2FP.BF16.F32.PACK_AB R6, R75, R74 ;  /* 0x0000004a4b06723e */ /* 0x000fe400000010ff */
[----:B--2---:R-:W-:Y:S01]  /*16cc0*/  SEL R37, R42, R45, P0 ;  /* 0x0000002d2a257207 */ /* 0x004fe20000000000 */
[----:B------:R0:W2:Y:S01]  /*16cd0*/  SHFL.IDX PT, R13, R35, R5, 0x1c1f ;  /* 0x001c1f05230d7589 */ /* 0x0000a200000e0000 */
[----:B---3--:R-:W-:Y:S02]  /*16ce0*/  SEL R89, R10, R11, P0 ;  /* 0x0000000b0a597207 */ /* 0x008fe40000000000 */
[----:B------:R-:W-:Y:S01]  /*16cf0*/  SEL R81, R8, R9, P0 ;  /* 0x0000000908517207 */ /* 0x000fe20000000000 */
[----:B------:R3:W2:Y:S01]  /*16d00*/  SHFL.IDX PT, R15, R38, R5, 0x1c1f ;  /* 0x001c1f05260f7589 */ /* 0x0006a200000e0000 */
[----:B------:R-:W-:-:S02]  /*16d10*/  SEL R85, R11, R10, P0 ;  /* 0x0000000a0b557207 */ /* 0x000fc40000000000 */
[----:B------:R-:W-:Y:S01]  /*16d20*/  SEL R90, R72, R73, P0 ;  /* 0x00000049485a7207 */ /* 0x000fe20000000000 */
[----:B------:R-:W2:Y:S01]  /*16d30*/  SHFL.IDX PT, R24, R180, R5, 0x1c1f ;  /* 0x001c1f05b4187589 */ /* 0x000ea200000e0000 */
[----:B-1----:R-:W-:Y:S02]  /*16d40*/  SEL R70, R68, R69, P0 ;  /* 0x0000004544467207 */ /* 0x002fe40000000000 */
[----:B0-----:R-:W-:Y:S01]  /*16d50*/  SEL R35, R26, R39, P0 ;  /* 0x000000271a237207 */ /* 0x001fe20000000000 */
[----:B------:R-:W0:Y:S01]  /*16d60*/  SHFL.IDX PT, R103, R170, R5, 0x1c1f ;  /* 0x001c1f05aa677589 */ /* 0x000e2200000e0000 */
[----:B------:R-:W-:Y:S02]  /*16d70*/  SEL R39, R45, R42, P0 ;  /* 0x0000002a2d277207 */ /* 0x000fe40000000000 */
[----:B---3--:R-:W-:Y:S01]  /*16d80*/  SEL R38, R28, R43, P0 ;  /* 0x0000002b1c267207 */ /* 0x008fe20000000000 */
[----:B------:R1:W3:Y:S01]  /*16d90*/  SHFL.IDX PT, R105, R178, R5, 0x1c1f ;  /* 0x001c1f05b2697589 */ /* 0x0002e200000e0000 */
        /* <DEDUP_REMOVED lines=20> */
[----:B----4-:R-:W-:Y:S02]  /*16ee0*/  SEL R64, R66, R65, P0 ;  /* 0x0000004142407207 */ /* 0x010fe40000000000 */
[----:B------:R-:W-:Y:S02]  /*16ef0*/  SEL R72, R73, R72, P0 ;  /* 0x0000004849487207 */ /* 0x000fe40000000000 */
[----:B------:R-:W-:Y:S02]  /*16f00*/  SEL R68, R69, R68, P0 ;  /* 0x0000004445447207 */ /* 0x000fe40000000000 */
[----:B------:R-:W-:Y:S02]  /*16f10*/  SEL R66, R65, R66, P0 ;  /* 0x0000004241427207 */ /* 0x000fe40000000000 */
[----:B-1----:R-:W-:-:S02]  /*16f20*/  F2FP.BF16.F32.PACK_AB R5, R33, R32 ;  /* 0x000000202105723e */ /* 0x002fc400000010ff */
[----:B------:R-:W-:Y:S02]  /*16f30*/  F2FP.BF16.F32.PACK_AB R7, R35, R34 ;  /* 0x000000222307723e */ /* 0x000fe400000010ff */
[----:B--2---:R-:W-:Y:S02]  /*16f40*/  SEL R91, R12, R13, P0 ;  /* 0x0000000d0c5b7207 */ /* 0x004fe40000000000 */
[----:B------:R-:W-:Y:S01]  /*16f50*/  SEL R73, R13, R12, P0 ;  /* 0x0000000c0d497207 */ /* 0x000fe20000000000 */
[----:B------:R1:W-:Y:S01]  /*16f60*/  STSM.16.M88.4 [R97], R4 ;  /* 0x0000000461007844 */ /* 0x0003e20000000200 */
[----:B------:R-:W-:Y:S02]  /*16f70*/  SEL R71, R14, R15, P0 ;  /* 0x0000000f0e477207 */ /* 0x000fe40000000000 */
[----:B------:R-:W-:Y:S02]  /*16f80*/  SEL R69, R15, R14, P0 ;  /* 0x0000000e0f457207 */ /* 0x000fe40000000000 */
[----:B------:R-:W-:-:S02]  /*16f90*/  SEL R65, R67, R24, P0 ;  /* 0x0000001843417207 */ /* 0x000fc40000000000 */
[----:B------:R-:W-:Y:S02]  /*16fa0*/  F2FP.BF16.F32.PACK_AB R8, R79, R78 ;  /* 0x0000004e4f08723e */ /* 0x000fe400000010ff */
[----:B------:R-:W-:Y:S02]  /*16fb0*/  F2FP.BF16.F32.PACK_AB R9, R37, R36 ;  /* 0x000000242509723e */ /* 0x000fe400000010ff */
[----:B------:R-:W-:Y:S02]  /*16fc0*/  F2FP.BF16.F32.PACK_AB R10, R83, R82 ;  /* 0x00000052530a723e */ /* 0x000fe400000010ff */
[----:B------:R-:W-:Y:S02]  /*16fd0*/  F2FP.BF16.F32.PACK_AB R11, R39, R38 ;  /* 0x00000026270b723e */ /* 0x000fe400000010ff */
[----:B------:R-:W-:Y:S01]  /*16fe0*/  SEL R67, R24, R67, P0 ;  /* 0x0000004318437207 */ /* 0x000fe20000000000 */
[----:B-1----:R-:W-:Y:S01]  /*16ff0*/  IMAD.U32 R97, RZ, RZ, UR9 ;  /* 0x00000009ff617e24 */ /* 0x002fe2000f8e00ff */
[----:B------:R-:W-:Y:S01]  /*17000*/  F2FP.BF16.F32.PACK_AB R12, R81, R80 ;  /* 0x00000050510c723e */ /* 0x000fe200000010ff */
[----:B------:R1:W-:Y:S01]  /*17010*/  STSM.16.M88.4 [R98], R8 ;  /* 0x0000000862007844 */ /* 0x0003e20000000200 */
[----:B------:R-:W-:-:S02]  /*17020*/  F2FP.BF16.F32.PACK_AB R13, R41, R40 ;  /* 0x00000028290d723e */ /* 0x000fc400000010ff */
[----:B------:R-:W-:Y:S02]  /*17030*/  F2FP.BF16.F32.PACK_AB R14, R87, R86 ;  /* 0x00000056570e723e */ /* 0x000fe400000010ff */
[----:B------:R-:W-:Y:S02]  /*17040*/  F2FP.BF16.F32.PACK_AB R15, R43, R42 ;  /* 0x0000002a2b0f723e */ /* 0x000fe400000010ff */
[----:B------:R-:W-:Y:S02]  /*17050*/  F2FP.BF16.F32.PACK_AB R24, R89, R88 ;  /* 0x000000585918723e */ /* 0x000fe400000010ff */
[----:B------:R-:W-:Y:S01]  /*17060*/  F2FP.BF16.F32.PACK_AB R25, R45, R44 ;  /* 0x0000002c2d19723e */ /* 0x000fe200000010ff */
[----:B------:R-:W-:Y:S01]  /*17070*/  STSM.16.M88.4 [R95], R12 ;  /* 0x0000000c5f007844 */ /* 0x000fe20000000200 */
[----:B------:R-:W-:Y:S02]  /*17080*/  F2FP.BF16.F32.PACK_AB R26, R85, R84 ;  /* 0x00000054551a723e */ /* 0x000fe400000010ff */
[----:B------:R-:W-:-:S02]  /*17090*/  F2FP.BF16.F32.PACK_AB R27, R47, R46 ;  /* 0x0000002e2f1b723e */ /* 0x000fc400000010ff */
[----:B0-----:R-:W-:Y:S01]  /*170a0*/  SEL R56, R100, R103, P0 ;  /* 0x0000006764387207 */ /* 0x001fe20000000000 */
[----:B-1----:R-:W0:Y:S01]  /*170b0*/  LDC.64 R98, c[0x0][0xc08] ;  /* 0x00030200ff627b82 */ /* 0x002e220000000a00 */
[----:B------:R-:W-:Y:S01]  /*170c0*/  SEL R58, R103, R100, P0 ;  /* 0x00000064673a7207 */ /* 0x000fe20000000000 */
[----:B------:R1:W-:Y:S01]  /*170d0*/  STSM.16.M88.4 [R96], R24 ;  /* 0x0000001860007844 */ /* 0x0003e20000000200 */
[----:B---3--:R-:W-:Y:S02]  /*170e0*/  SEL R28, R102, R105, P0 ;  /* 0x00000069661c7207 */ /* 0x008fe40000000000 */
[----:B------:R-:W-:Y:S02]  /*170f0*/  SEL R30, R105, R102, P0 ;  /* 0x00000066691e7207 */ /* 0x000fe40000000000 */
[----:B------:R-:W-:Y:S02]  /*17100*/  F2FP.BF16.F32.PACK_AB R4, R91, R90 ;  /* 0x0000005a5b04723e */ /* 0x000fe400000010ff */
[----:B------:R-:W-:-:S02]  /*17110*/  F2FP.BF16.F32.PACK_AB R5, R49, R48 ;  /* 0x000000303105723e */ /* 0x000fc400000010ff */
[----:B------:R-:W-:Y:S02]  /*17120*/  F2FP.BF16.F32.PACK_AB R6, R73, R72 ;  /* 0x000000484906723e */ /* 0x000fe400000010ff */
[----:B------:R-:W-:Y:S02]  /*17130*/  F2FP.BF16.F32.PACK_AB R7, R51, R50 ;  /* 0x000000323307723e */ /* 0x000fe400000010ff */
[----:B------:R-:W-:Y:S02]  /*17140*/  F2FP.BF16.F32.PACK_AB R8, R71, R70 ;  /* 0x000000464708723e */ /* 0x000fe400000010ff */
[----:B------:R-:W-:Y:S01]  /*17150*/  F2FP.BF16.F32.PACK_AB R9, R53, R52 ;  /* 0x000000343509723e */ /* 0x000fe200000010ff */
[----:B------:R-:W-:Y:S01]  /*17160*/  STSM.16.M88.4 [R18], R4 ;  /* 0x0000000412007844 */ /* 0x000fe20000000200 */
[----:B------:R-:W-:Y:S01]  /*17170*/  F2FP.BF16.F32.PACK_AB R10, R69, R68 ;  /* 0x00000044450a723e */ /* 0x000fe200000010ff */
[----:B-1----:R-:W-:Y:S01]  /*17180*/  IMAD.U32 R96, RZ, RZ, UR8 ;  /* 0x00000008ff607e24 */ /* 0x002fe2000f8e00ff */
[----:B------:R-:W-:-:S02]  /*17190*/  F2FP.BF16.F32.PACK_AB R11, R55, R54 ;  /* 0x00000036370b723e */ /* 0x000fc400000010ff */
[----:B------:R-:W-:Y:S02]  /*171a0*/  F2FP.BF16.F32.PACK_AB R12, R61, R60 ;  /* 0x0000003c3d0c723e */ /* 0x000fe400000010ff */
        /* <DEDUP_REMOVED lines=9> */
[----:B------:R-:W-:-:S03]  /*17240*/  ISETP.NE.U32.AND P0, PT, RZ, UR10, PT ;  /* 0x0000000aff007c0c */ /* 0x000fc6000bf05070 */
[----:B------:R2:W-:Y:S01]  /*17250*/  STSM.16.M88.4 [R94], R24 ;  /* 0x000000185e007844 */ /* 0x0005e20000000200 */
[----:B------:R-:W-:Y:S01]  /*17260*/  ISETP.NE.AND.EX P0, PT, RZ, UR11, PT, P0 ;  /* 0x0000000bff007c0c */ /* 0x000fe2000bf05300 */
[----:B------:R-:W-:Y:S08]  /*17270*/  BAR.SYNC.DEFER_BLOCKING 0x1, 0x100 ;  /* 0x0044000000007b1d */ /* 0x000ff00000010000 */
[----:B-1----:R-:W1:Y:S04]  /*17280*/  LDC R93, c[0x0][0xbe8] ;  /* 0x0002fa00ff5d7b82 */ /* 0x002e680000000800 */
[----:B------:R-:W3:Y:S01]  /*17290*/  @P0 LDG.E R95, desc[UR50][R96.64] ;  /* 0x00000032605f0981 */ /* 0x000ee2000c1e1900 */
[----:B0-----:R-:W-:-:S02]  /*172a0*/  ISETP.NE.U32.AND P1, PT, R98, RZ, PT ;  /* 0x000000ff6200720c */ /* 0x001fc40003f25070 */
[----:B------:R-:W-:-:S11]  /*172b0*/  R2UR UR4, R99 ;  /* 0x00000000630472ca */ /* 0x000fd600000e0000 */
[----:B------:R-:W-:Y:S01]  /*172c0*/  VOTEU.ANY UP0, P1 ;  /* 0x00000000003f7886 */ /* 0x000fe20000800100 */
[----:B-1----:R-:W-:Y:S01]  /*172d0*/  ISETP.NE.AND P1, PT, R93, 0x1, PT ;  /* 0x000000015d00780c */ /* 0x002fe20003f25270 */
[----:B------:R-:W-:Y:S02]  /*172e0*/  UISETP.NE.AND.EX UP0, UPT, UR4, URZ, UPT, UP0 ;  /* 0x0000003f0400728c */ /* 0x000fe4000bf05300 */
[----:B------:R-:W-:Y:S01]  /*172f0*/  UISETP.GT.AND UP1, UPT, UR41, 0x1, UPT ;  /* 0x000000012900788c */ /* 0x000fe2000bf24270 */
[----:B------:R-:W-:Y:S01]  /*17300*/  UMOV UR18, 0x9b8 ;  /* 0x000009b800127882 */ /* 0x000fe20000000000 */
[----:B------:R-:W-:Y:S02]  /*17310*/  ULDC UR4, c[0x0][0xa88] ;  /* 0x0002a20000047ab9 */ /* 0x000fe40000000800 */
[----:B------:R-:W-:Y:S01]  /*17320*/  USEL UR18, UR18, 0x978, UP1 ;  /* 0x0000097812127887 */ /* 0x000fe20008800000 */
[----:B------:R-:W-:Y:S01]  /*17330*/  PLOP3.LUT P4, PT, PT, PT, UP0, 0x80, 0x0 ;  /* 0x000000000000781c */ /* 0x000fe20003f8f008 */
[----:B------:R-:W-:-:S03]  /*17340*/  IMAD.U32 R18, RZ, RZ, UR4 ;  /* 0x00000004ff127e24 */ /* 0x000fc6000f8e00ff */
[----:B------:R-:W-:Y:S01]  /*17350*/  @UP0 ULDC.64 UR8, c[0x0][0xc08] ;  /* 0x0003020000080ab9 */ /* 0x000fe20000000a00 */
[----:B------:R-:W0:Y:S01]  /*17360*/  @P1 LDC R6, c[0x0][0xbec] ;  /* 0x0002fb00ff061b82 */ /* 0x000e220000000800 */
[----:B------:R-:W-:-:S07]  /*17370*/  @UP0 UIMAD.WIDE UR8, UR37, 0x4, UR8 ;  /* 0x00000004250808a5 */ /* 0x000fce000f8e0208 */
[----:B------:R-:W1:Y:S01]  /*17380*/  @P1 LDC R9, c[0x0][0xbf0] ;  /* 0x0002fc00ff091b82 */ /* 0x000e620000000800 */
[----:B------:R-:W-:Y:S01]  /*17390*/  UISETP.NE.U32.AND UP0, UPT, UR10, URZ, UPT ;  /* 0x0000003f0a00728c */ /* 0x000fe2000bf05070 */
[----:B------:R-:W-:Y:S01]  /*173a0*/  IMAD.U32 R4, RZ, RZ, UR8 ;  /* 0x00000008ff047e24 */ /* 0x000fe2000f8e00ff */
[----:B------:R-:W-:Y:S01]  /*173b0*/  ULDC.64 UR12, c[0x0][UR18+0x218] ;  /* 0x00008600120c7abb */ /* 0x000fe20008000a00 */
[----:B------:R-:W-:Y:S01]  /*173c0*/  IMAD.U32 R5, RZ, RZ, UR9 ;  /* 0x00000009ff057e24 */ /* 0x000fe2000f8e00ff */
[----:B------:R-:W-:Y:S02]  /*173d0*/  UISETP.NE.AND.EX UP0, UPT, UR11, URZ, UPT, UP0 ;  /* 0x0000003f0b00728c */ /* 0x000fe4000bf05300 */
[----:B------:R-:W-:Y:S01]  /*173e0*/  USEL UR16, UR40, URZ, UP1 ;  /* 0x0000003f28107287 */ /* 0x000fe20008800000 */
[----:B------:R-:W-:Y:S01]  /*173f0*/  VIADD R13, R22, UR39 ;  /* 0x00000027160d7c36 */ /* 0x000fe20008000000 */
[----:B------:R-:W-:Y:S01]  /*17400*/  UMOV UR4, URZ ;  /* 0x0000003f00047c82 */ /* 0x000fe20008000000 */
[----:B------:R-:W-:Y:S01]  /*17410*/  UIMAD.WIDE.U32 UR8, UR12, UR36, URZ ;  /* 0x000000240c0872a5 */ /* 0x000fe2000f8e003f */
[----:B------:R0:W5:Y:S01]  /*17420*/  @P4 LDG.E R18, desc[UR50][R4.64] ;  /* 0x0000003204124981 */ /* 0x000162000c1e1900 */
[----:B------:R-:W-:Y:S01]  /*17430*/  ULDC.64 UR14, c[0x0][UR18+0x228] ;  /* 0x00008a00120e7abb */ /* 0x000fe20008000a00 */
[----:B------:R-:W-:Y:S01]  /*17440*/  UIMAD UR12, UR13, UR36, URZ ;  /* 0x000000240d0c72a4 */ /* 0x000fe2000f8e023f */
[----:B------:R-:W-:Y:S01]  /*17450*/  IMAD.MOV.U32 R7, RZ, RZ, R13 ;  /* 0x000000ffff077224 */ /* 0x000fe200078e000d */
[----:B------:R-:W-:-:S02]  /*17460*/  USHF.R.S32.HI UR17, URZ, 0x1f, UR37 ;  /* 0x0000001f3f117899 */ /* 0x000fc40008011425 */
[----:B------:R-:W-:Y:S02]  /*17470*/  USEL UR7, UR37, URZ, !UP0 ;  /* 0x0000003f25077287 */ /* 0x000fe4000c000000 */
[----:B------:R-:W-:Y:S01]  /*17480*/  UIMAD.WIDE.U32 UR20, UR14, UR16, URZ ;  /* 0x000000100e1472a5 */ /* 0x000fe2000f8e003f */
[----:B------:R-:W-:Y:S01]  /*17490*/  ULDC.64 UR10, c[0x0][UR18+0x220] ;  /* 0x00008800120a7abb */ /* 0x000fe20008000a00 */
[----:B------:R-:W-:Y:S01]  /*174a0*/  UIMAD UR14, UR15, UR16, URZ ;  /* 0x000000100f0e72a4 */ /* 0x000fe2000f8e023f */
[----:B0-----:R-:W-:Y:S01]  /*174b0*/  @P1 IMAD.HI.U32 R4, R13, R6, RZ ;  /* 0x000000060d041227 */ /* 0x001fe200078e00ff */
[----:B------:R-:W-:Y:S02]  /*174c0*/  UIADD3 UR15, UR9, UR12, URZ ;  /* 0x0000000c090f7290 */ /* 0x000fe4000fffe03f */
[----:B------:R-:W-:Y:S01]  /*174d0*/  USEL UR17, UR17, URZ, !UP0 ;  /* 0x0000003f11117287 */ /* 0x000fe2000c000000 */
[----:B------:R-:W-:Y:S01]  /*174e0*/  IMAD.U32 R5, RZ, RZ, UR21 ;  /* 0x00000015ff057e24 */ /* 0x000fe2000f8e00ff */
[----:B------:R-:W-:Y:S01]  /*174f0*/  UIMAD UR9, UR11, UR7, URZ ;  /* 0x000000070b0972a4 */ /* 0x000fe2000f8e023f */
[----:B-1----:R-:W-:Y:S01]  /*17500*/  @P1 SHF.R.U32.HI R7, RZ, R9, R4 ;  /* 0x00000009ff071219 */ /* 0x002fe20000011604 */
[----:B------:R-:W-:Y:S01]  /*17510*/  UIMAD.WIDE.U32 UR12, UR10, UR7, URZ ;  /* 0x000000070a0c72a5 */ /* 0x000fe2000f8e003f */
[----:B------:R-:W-:Y:S01]  /*17520*/  IMAD.U32 R4, RZ, RZ, UR20 ;  /* 0x00000014ff047e24 */ /* 0x000fe2000f8e00ff */
[----:B------:R-:W-:Y:S01]  /*17530*/  UIMAD UR9, UR10, UR17, UR9 ;  /* 0x000000110a0972a4 */ /* 0x000fe2000f8e0209 */
[--C-:B------:R-:W-:Y:S01]  /*17540*/  SHF.R.S32.HI R5, RZ, 0x1f, R7.reuse ;  /* 0x0000001fff057819 */ /* 0x100fe20000011407 */
[----:B------:R-:W-:Y:S01]  /*17550*/  UIADD3 UR14, UR21, UR14, URZ ;  /* 0x0000000e150e7290 */ /* 0x000fe2000fffe03f */
[----:B------:R-:W-:Y:S01]  /*17560*/  IMAD.MOV R6, RZ, RZ, -R7 ;  /* 0x000000ffff067224 */ /* 0x000fe200078e0a07 */
[----:B------:R-:W-:-:S03]  /*17570*/  UIADD3 UR9, UR13, UR9, URZ ;  /* 0x000000090d097290 */ /* 0x000fc6000fffe03f */
[----:B------:R-:W-:Y:S02]  /*17580*/  IMAD R9, R93, R6, R13 ;  /* 0x000000065d097224 */ /* 0x000fe400078e020d */
        /* <DEDUP_REMOVED lines=18> */
[----:B--2---:R-:W-:Y:S08]  /*176b0*/  @P4 BRA `(.L_x_7197) ;  /* 0x0000000000104947 */ /* 0x004ff00003800000 */
[----:B------:R-:W-:Y:S05]  /*176c0*/  @!P0 BRA `(.L_x_7197) ;  /* 0x00000000000c8947 */ /* 0x000fea0003800000 */
[----:B------:R-:W2:Y:S04]  /*176d0*/  LDG.E R5, desc[UR50][R96.64] ;  /* 0x0000003260057981 */ /* 0x000ea8000c1e1900 */
[----:B-----5:R-:W2:Y:S02]  /*176e0*/  LDG.E R18, desc[UR50][R96.64+0x4] ;  /* 0x0000043260127981 */ /* 0x020ea4000c1e1900 */
[----:B--2---:R-:W-:-:S07]  /*176f0*/  IMAD.IADD R18, R18, 0x1, -R5 ;  /* 0x0000000112127824 */ /* 0x004fce00078e0a05 */
.L_x_7197:
[----:B------:R-:W-:Y:S01]  /*17700*/  SHFL.IDX PT, R4, R8, RZ, 0x1c1f ;  /* 0x001c1fff08047589 */ /* 0x000fe200000e0000 */
[----:B------:R-:W-:Y:S01]  /*17710*/  VIADD R11, R230, UR39 ;  /* 0x00000027e60b7c36 */ /* 0x000fe20008000000 */
[----:B------:R-:W-:Y:S01]  /*17720*/  LOP3.LUT P0, RZ, R220, 0x3, RZ, 0xc0, !PT ;  /* 0x00000003dcff7812 */ /* 0x000fe2000780c0ff */
[----:B-----5:R-:W-:Y:S01]  /*17730*/  IMAD R18, R18, R93, RZ ;  /* 0x0000005d12127224 */ /* 0x020fe200078e02ff */
[----:B------:R-:W0:Y:S01]  /*17740*/  SHFL.IDX PT, R5, R9, RZ, 0x1c1f ;  /* 0x001c1fff09057589 */ /* 0x000e2200000e0000 */
[----:B------:R-:W-:-:S03]  /*17750*/  VIADD R25, R11, 0x8 ;  /* 0x000000080b197836 */ /* 0x000fc60000000000 */
[----:B------:R-:W-:Y:S01]  /*17760*/  SHFL.IDX PT, R6, R8, 0x1, 0x1c1f ;  /* 0x003c1f0008067f89 */ /* 0x000fe200000e0000 */
[-C--:B------:R-:W-:Y:S02]  /*17770*/  ISETP.GE.OR P2, PT, R11, R18.reuse, P0 ;  /* 0x000000120b00720c */ /* 0x080fe40000746670 */
[----:B------:R-:W-:Y:S01]  /*17780*/  ISETP.GE.OR P0, PT, R25, R18, P0 ;  /* 0x000000121900720c */ /* 0x000fe20000706670 */
[----:B------:R-:W1:Y:S10]  /*17790*/  SHFL.IDX PT, R7, R9, 0x1, 0x1c1f ;  /* 0x003c1f0009077f89 */ /* 0x000e7400000e0000 */
[----:B0-----:R0:W-:Y:S04]  /*177a0*/  @!P2 ST.E desc[UR50][R4.64], R3 ;  /* 0x000000030400a985 */ /* 0x0011e8000c101932 */
[----:B-1----:R0:W-:Y:S01]  /*177b0*/  @!P0 ST.E desc[UR50][R6.64], R0 ;  /* 0x0000000006008985 */ /* 0x0021e2000c101932 */
[----:B------:R-:W-:-:S13]  /*177c0*/  PLOP3.LUT P0, PT, PT, PT, UP1, 0x80, 0x0 ;  /* 0x000000000000781c */ /* 0x000fda0003f0f018 */
[----:B0-----:R-:W-:Y:S05]  /*177d0*/  @P0 BRA `(.L_x_7198) ;  /* 0x0000000800880947 */ /* 0x001fea0003800000 */
[----:B------:R-:W-:Y:S01]  /*177e0*/  IMAD R3, R219, 0x40, R23 ;  /* 0x00000040db037824 */ /* 0x000fe200078e0217 */
[----:B------:R-:W-:-:S03]  /*177f0*/  ULDC.64 UR12, c[0x0][0xaa0] ;  /* 0x0002a800000c7ab9 */ /* 0x000fc60000000a00 */
[----:B------:R-:W-:-:S03]  /*17800*/  IMAD.WIDE R20, R3, 0x2, R20 ;  /* 0x0000000203147825 */ /* 0x000fc600078e0214 */
[C---:B------:R-:W-:Y:S02]  /*17810*/  IADD3 R13, P6, R20.reuse, 0x1000, RZ ;  /* 0x00001000140d7810 */ /* 0x040fe40007fde0ff */
[----:B------:R-:W-:Y:S02]  /*17820*/  LOP3.LUT R7, R20, 0x380, RZ, 0xc0, !PT ;  /* 0x0000038014077812 */ /* 0x000fe400078ec0ff */
[----:B------:R-:W-:Y:S02]  /*17830*/  LOP3.LUT R12, R13, 0x380, RZ, 0xc0, !PT ;  /* 0x000003800d0c7812 */ /* 0x000fe400078ec0ff */
[----:B------:R-:W-:Y:S02]  /*17840*/  SHF.R.U64 R7, R7, 0x3, RZ ;  /* 0x0000000307077819 */ /* 0x000fe400000012ff */
[----:B------:R-:W-:Y:S02]  /*17850*/  SHF.R.U64 R12, R12, 0x3, RZ ;  /* 0x000000030c0c7819 */ /* 0x000fe400000012ff */
[----:B------:R-:W-:-:S02]  /*17860*/  IADD3 R5, P5, R20, 0x2000, RZ ;  /* 0x0000200014057810 */ /* 0x000fc40007fbe0ff */
[----:B------:R-:W-:Y:S02]  /*17870*/  IADD3 R9, P4, R20, 0x3000, RZ ;  /* 0x0000300014097810 */ /* 0x000fe40007f9e0ff */
[----:B------:R-:W-:Y:S01]  /*17880*/  LOP3.LUT R12, R12, R13, RZ, 0x3c, !PT ;  /* 0x0000000d0c0c7212 */ /* 0x000fe200078e3cff */
[--C-:B------:R-:W-:Y:S01]  /*17890*/  IMAD.X R13, RZ, RZ, R21.reuse, P6 ;  /* 0x000000ffff0d7224 */ /* 0x100fe200030e0615 */
[C---:B------:R-:W-:Y:S02]  /*178a0*/  IADD3 R41, P3, R20.reuse, 0x4000, RZ ;  /* 0x0000400014297810 */ /* 0x040fe40007f7e0ff */
[C---:B------:R-:W-:Y:S02]  /*178b0*/  IADD3 R37, P2, R20.reuse, 0x5000, RZ ;  /* 0x0000500014257810 */ /* 0x040fe40007f5e0ff */
[C---:B------:R-:W-:Y:S01]  /*178c0*/  IADD3 R33, P0, R20.reuse, 0x6000, RZ ;  /* 0x0000600014217810 */ /* 0x040fe20007f1e0ff */
[----:B------:R-:W-:Y:S01]  /*178d0*/  UIMAD UR10, UR11, UR12, URZ ;  /* 0x0000000c0b0a72a4 */ /* 0x000fe2000f8e023f */
[----:B------:R-:W-:Y:S01]  /*178e0*/  IADD3 R3, P6, R20, 0x7000, RZ ;  /* 0x0000700014037810 */ /* 0x000fe20007fde0ff */
[----:B------:R-:W-:Y:S01]  /*178f0*/  UIMAD.WIDE.U32 UR8, UR4, UR12, URZ ;  /* 0x0000000c040872a5 */ /* 0x000fe2000f8e003f */
[----:B------:R-:W-:Y:S01]  /*17900*/  LOP3.LUT R20, R7, R20, RZ, 0x3c, !PT ;  /* 0x0000001407147212 */ /* 0x000fe200078e3cff */
[----:B------:R-:W5:Y:S01]  /*17910*/  LD.E.128 R12, desc[UR50][R12.64] ;  /* 0x000000320c0c7980 */ /* 0x000f62000c101d00 */
[----:B------:R-:W-:Y:S01]  /*17920*/  LOP3.LUT R4, R5, 0x380, RZ, 0xc0, !PT ;  /* 0x0000038005047812 */ /* 0x000fe200078ec0ff */
[----:B------:R-:W-:Y:S01]  /*17930*/  IMAD.X R29, RZ, RZ, R21, P6 ;  /* 0x000000ffff1d7224 */ /* 0x000fe200030e0615 */
[----:B------:R-:W-:Y:S01]  /*17940*/  LOP3.LUT R8, R9, 0x380, RZ, 0xc0, !PT ;  /* 0x0000038009087812 */ /* 0x000fe200078ec0ff */
[----:B------:R0:W5:Y:S01]  /*17950*/  LD.E.128 R24, desc[UR50][R20.64] ;  /* 0x0000003214187980 */ /* 0x000162000c101d00 */
[----:B------:R-:W-:-:S02]  /*17960*/  LOP3.LUT R40, R41, 0x380, RZ, 0xc0, !PT ;  /* 0x0000038029287812 */ /* 0x000fc400078ec0ff */
[----:B------:R-:W-:Y:S02]  /*17970*/  LOP3.LUT R36, R37, 0x380, RZ, 0xc0, !PT ;  /* 0x0000038025247812 */ /* 0x000fe400078ec0ff */
[----:B------:R-:W-:Y:S02]  /*17980*/  LOP3.LUT R32, R33, 0x380, RZ, 0xc0, !PT ;  /* 0x0000038021207812 */ /* 0x000fe400078ec0ff */
[----:B------:R-:W-:Y:S02]  /*17990*/  SHF.R.U64 R4, R4, 0x3, RZ ;  /* 0x0000000304047819 */ /* 0x000fe400000012ff */
[----:B------:R-:W-:Y:S01]  /*179a0*/  SHF.R.U64 R8, R8, 0x3, RZ ;  /* 0x0000000308087819 */ /* 0x000fe200000012ff */
[----:B0-----:R-:W0:Y:S01]  /*179b0*/  @P1 LDC R20, c[0x0][0xbec] ;  /* 0x0002fb00ff141b82 */ /* 0x001e220000000800 */
        /* <DEDUP_REMOVED lines=13> */
[----:B------:R-:W-:Y:S01]  /*17a90*/  LOP3.LUT R0, R3, 0x380, RZ, 0xc0, !PT ;  /* 0x0000038003007812 */ /* 0x000fe200078ec0ff */
[----:B------:R-:W1:Y:S01]  /*17aa0*/  @P1 LDC R21, c[0x0][0xbf0] ;  /* 0x0002fc00ff151b82 */ /* 0x000e620000000800 */
[----:B------:R-:W-:Y:S01]  /*17ab0*/  UIMAD UR10, UR4, UR13, UR10 ;  /* 0x0000000d040a72a4 */ /* 0x000fe2000f8e020a */
[----:B------:R-:W5:Y:S01]  /*17ac0*/  LD.E.128 R4, desc[UR50][R4.64] ;  /* 0x0000003204047980 */ /* 0x000f62000c101d00 */
[----:B------:R-:W-:-:S02]  /*17ad0*/  SHF.R.U64 R0, R0, 0x3, RZ ;  /* 0x0000000300007819 */ /* 0x000fc400000012ff */
[----:B------:R-:W-:Y:S01]  /*17ae0*/  UIADD3 UR9, UR9, UR10, URZ ;  /* 0x0000000a09097290 */ /* 0x000fe2000fffe03f */
[----:B------:R-:W5:Y:S01]  /*17af0*/  LD.E.128 R8, desc[UR50][R8.64] ;  /* 0x0000003208087980 */ /* 0x000f62000c101d00 */
[----:B------:R-:W-:Y:S01]  /*17b00*/  LOP3.LUT R28, R0, R3, RZ, 0x3c, !PT ;  /* 0x00000003001c7212 */ /* 0x000fe200078e3cff */
[----:B------:R-:W-:Y:S01]  /*17b10*/  IMAD R0, R209, 0x20, R219 ;  /* 0x00000020d1007824 */ /* 0x000fe200078e02db */
[----:B------:R-:W-:Y:S01]  /*17b20*/  ULDC.64 UR10, c[0x0][0xae8] ;  /* 0x0002ba00000a7ab9 */ /* 0x000fe20000000a00 */
[----:B------:R-:W5:Y:S01]  /*17b30*/  LD.E.128 R40, desc[UR50][R40.64] ;  /* 0x0000003228287980 */ /* 0x000f62000c101d00 */
[----:B------:R-:W-:Y:S01]  /*17b40*/  UIMAD.WIDE.U32 UR8, UR36, UR10, UR8 ;  /* 0x0000000a240872a5 */ /* 0x000fe2000f8e0008 */
[----:B------:R-:W-:Y:S01]  /*17b50*/  VIADD R45, R0, UR39 ;  /* 0x00000027002d7c36 */ /* 0x000fe20008000000 */
[----:B------:R-:W-:Y:S01]  /*17b60*/  USHF.R.S32.HI UR4, URZ, 0x1f, UR7 ;  /* 0x0000001f3f047899 */ /* 0x000fe20008011407 */
[----:B------:R-:W5:Y:S01]  /*17b70*/  LD.E.128 R36, desc[UR50][R36.64] ;  /* 0x0000003224247980 */ /* 0x000f62000c101d00 */
[----:B------:R-:W-:Y:S01]  /*17b80*/  UIMAD UR9, UR36, UR11, UR9 ;  /* 0x0000000b240972a4 */ /* 0x000fe2000f8e0209 */
[----:B0-----:R-:W-:-:S02]  /*17b90*/  @P1 IMAD.HI.U32 R0, R45, R20, RZ ;  /* 0x000000142d001227 */ /* 0x001fc400078e00ff */
[----:B------:R-:W-:Y:S01]  /*17ba0*/  ULDC.64 UR10, c[0x0][0xaf0] ;  /* 0x0002bc00000a7ab9 */ /* 0x000fe20000000a00 */
[----:B------:R-:W5:Y:S01]  /*17bb0*/  LD.E.128 R32, desc[UR50][R32.64] ;  /* 0x0000003220207980 */ /* 0x000f62000c101d00 */
[----:B------:R-:W-:Y:S01]  /*17bc0*/  UIMAD UR4, UR4, UR10, URZ ;  /* 0x0000000a040472a4 */ /* 0x000fe2000f8e023f */
[----:B------:R-:W-:Y:S01]  /*17bd0*/  IMAD.MOV.U32 R3, RZ, RZ, R45 ;  /* 0x000000ffff037224 */ /* 0x000fe200078e002d */
[----:B------:R-:W-:Y:S01]  /*17be0*/  UIMAD.WIDE.U32 UR8, UR7, UR10, UR8 ;  /* 0x0000000a070872a5 */ /* 0x000fe2000f8e0008 */
[----:B------:R-:W5:Y:S01]  /*17bf0*/  LD.E.128 R28, desc[UR50][R28.64] ;  /* 0x000000321c1c7980 */ /* 0x000f62000c101d00 */
[----:B-1----:R-:W-:Y:S01]  /*17c00*/  @P1 SHF.R.U32.HI R3, RZ, R21, R0 ;  /* 0x00000015ff031219 */ /* 0x002fe20000011600 */
[----:B------:R-:W-:Y:S01]  /*17c10*/  UIMAD UR4, UR7, UR11, UR4 ;  /* 0x0000000b070472a4 */ /* 0x000fe2000f8e0204 */
[----:B------:R-:W-:Y:S01]  /*17c20*/  @!PT LDS RZ, [RZ] ;  /* 0x00000000fffff984 */ /* 0x000fe20000000800 */
[----:B------:R-:W-:Y:S01]  /*17c30*/  @!PT LDS RZ, [RZ] ;  /* 0x00000000fffff984 */ /* 0x000fe20000000800 */
[----:B------:R-:W-:Y:S01]  /*17c40*/  @!PT LDS RZ, [RZ] ;  /* 0x00000000fffff984 */ /* 0x000fe20000000800 */
[----:B------:R-:W-:Y:S01]  /*17c50*/  @!PT LDS RZ, [RZ] ;  /* 0x00000000fffff984 */ /* 0x000fe20000000800 */
[----:B------:R0:W-:Y:S06]  /*17c60*/  MEMBAR.ALL.CTA ;  /* 0x0000000000007992 */ /* 0x0001ec0000008000 */
[----:B0-----:R-:W0:Y:S01]  /*17c70*/  FENCE.VIEW.ASYNC.S ;  /* 0x00000000000073c6 */ /* 0x001e220000000000 */
[--C-:B------:R-:W-:Y:S01]  /*17c80*/  SHF.R.S32.HI R0, RZ, 0x1f, R3.reuse ;  /* 0x0000001fff007819 */ /* 0x100fe20000011403 */
[----:B------:R-:W-:Y:S01]  /*17c90*/  UIADD3 UR4, UR9, UR4, URZ ;  /* 0x0000000409047290 */ /* 0x000fe2000fffe03f */
[----:B------:R-:W-:Y:S01]  /*17ca0*/  IMAD.MOV R44, RZ, RZ, -R3 ;  /* 0x000000ffff2c7224 */ /* 0x000fe200078e0a03 */
[----:B------:R-:W-:Y:S01]  /*17cb0*/  ULDC.64 UR10, c[0x0][0xae0] ;  /* 0x0002b800000a7ab9 */ /* 0x000fe20000000a00 */
[----:B------:R-:W-:-:S02]  /*17cc0*/  IMAD.U32 R21, RZ, RZ, UR9 ;  /* 0x00000009ff157e24 */ /* 0x000fc4000f8e00ff */
[----:B------:R-:W-:Y:S02]  /*17cd0*/  IMAD R0, R0, UR10, RZ ;  /* 0x0000000a00007c24 */ /* 0x000fe4000f8e02ff */
[----:B------:R-:W-:Y:S02]  /*17ce0*/  IMAD R45, R93, R44, R45 ;  /* 0x0000002c5d2d7224 */ /* 0x000fe400078e022d */
[----:B------:R-:W-:Y:S01]  /*17cf0*/  IMAD.U32 R20, RZ, RZ, UR8 ;  /* 0x00000008ff147e24 */ /* 0x000fe2000f8e00ff */
[----:B------:R-:W-:Y:S01]  /*17d00*/  ULDC.64 UR8, c[0x0][0xad8] ;  /* 0x0002b60000087ab9 */ /* 0x000fe20000000a00 */
[----:B------:R-:W-:Y:S02]  /*17d10*/  IMAD.U32 R21, RZ, RZ, UR4 ;  /* 0x00000004ff157e24 */ /* 0x000fe4000f8e00ff */
[C---:B------:R-:W-:Y:S01]  /*17d20*/  IMAD R47, R3.reuse, UR11, R0 ;  /* 0x0000000b032f7c24 */ /* 0x040fe2000f8e0200 */
[----:B------:R-:W-:Y:S01]  /*17d30*/  SHF.R.S32.HI R0, RZ, 0x1f, R45 ;  /* 0x0000001fff007819 */ /* 0x000fe2000001142d */
[----:B------:R-:W-:-:S04]  /*17d40*/  IMAD.WIDE.U32 R20, R3, UR10, R20 ;  /* 0x0000000a03147c25 */ /* 0x000fc8000f8e0014 */
[----:B------:R-:W-:Y:S02]  /*17d50*/  IMAD.IADD R21, R21, 0x1, R47 ;  /* 0x0000000115157824 */ /* 0x000fe400078e022f */
[----:B------:R-:W-:Y:S02]  /*17d60*/  IMAD R0, R0, UR8, RZ ;  /* 0x0000000800007c24 */ /* 0x000fe4000f8e02ff */
[----:B------:R-:W-:Y:S02]  /*17d70*/  VIADD R49, R219, UR39 ;  /* 0x00000027db317c36 */ /* 0x000fe40008000000 */
[C---:B------:R-:W-:Y:S02]  /*17d80*/  IMAD R47, R45.reuse, UR9, R0 ;  /* 0x000000092d2f7c24 */ /* 0x040fe4000f8e0200 */
[----:B------:R-:W-:Y:S01]  /*17d90*/  IMAD.WIDE.U32 R20, R45, UR8, R20 ;  /* 0x000000082d147c25 */ /* 0x000fe2000f8e0014 */
[----:B------:R-:W-:Y:S01]  /*17da0*/  ISETP.GE.AND P2, PT, R49, R18, PT ;  /* 0x000000123100720c */ /* 0x000fe20003f46270 */
[----:B------:R-:W-:-:S02]  /*17db0*/  ULDC.64 UR8, c[0x0][0xa80] ;  /* 0x0002a00000087ab9 */ /* 0x000fc40000000a00 */
[----:B------:R-:W-:Y:S01]  /*17dc0*/  VIADD R3, R49, 0x20 ;  /* 0x0000002031037836 */ /* 0x000fe20000000000 */
[C---:B------:R-:W-:Y:S01]  /*17dd0*/  LEA R0, P3, R20.reuse, UR8, 0x1 ;  /* 0x0000000814007c11 */ /* 0x040fe2000f8608ff */
[----:B------:R-:W-:Y:S02]  /*17de0*/  IMAD.IADD R21, R21, 0x1, R47 ;  /* 0x0000000115157824 */ /* 0x000fe400078e022f */
[----:B------:R-:W-:Y:S01]  /*17df0*/  VIADD R17, R17, 0x28820 ;  /* 0x0002882011117836 */ /* 0x000fe20000000000 */
[-C--:B------:R-:W-:Y:S01]  /*17e00*/  ISETP.GE.AND P0, PT, R3, R18.reuse, PT ;  /* 0x000000120300720c */ /* 0x080fe20003f06270 */
[----:B------:R-:W-:Y:S01]  /*17e10*/  VIADD R3, R49, 0x40 ;  /* 0x0000004031037836 */ /* 0x000fe20000000000 */
[----:B------:R-:W-:Y:S02]  /*17e20*/  LEA.HI.X R46, R20, UR9, R21, 0x1, P3 ;  /* 0x00000009142e7c11 */ /* 0x000fe400098f0c15 */
[----:B------:R-:W-:Y:S01]  /*17e30*/  PRMT R17, RZ, 0x654, R17 ;  /* 0x00000654ff117816 */ /* 0x000fe20000000011 */
[----:B0-----:R0:W1:Y:S01]  /*17e40*/  SHFL.IDX PT, R44, R0, RZ, 0x181f ;  /* 0x00181fff002c7589 */ /* 0x00106200000e0000 */
[----:B------:R-:W-:Y:S01]  /*17e50*/  ISETP.GE.AND P1, PT, R3, R18, PT ;  /* 0x000000120300720c */ /* 0x000fe20003f26270 */
[----:B------:R-:W-:Y:S01]  /*17e60*/  BSSY B1, `(.L_x_7199) ;  /* 0x000000d000017945 */ /* 0x000fe20003800000 */
[----:B------:R0:W-:Y:S01]  /*17e70*/  SYNCS.ARRIVE.TRANS64.RED.A1T0 RZ, [R17+URZ], RZ ;  /* 0x000000ff11ff79a7 */ /* 0x0001e2000810043f */
[----:B------:R0:W2:Y:S02]  /*17e80*/  SHFL.IDX PT, R3, R46, RZ, 0x181f ;  /* 0x00181fff2e037589 */ /* 0x0000a400000e0000 */
[----:B------:R-:W-:Y:S08]  /*17e90*/  @P2 BRA `(.L_x_7200) ;  /* 0x0000000000242947 */ /* 0x000ff00003800000 */
[----:B------:R-:W-:Y:S02]  /*17ea0*/  ULDC UR4, c[0x0][0xac8] ;  /* 0x0002b20000047ab9 */ /* 0x000fe40000000800 */
[----:B------:R-:W-:Y:S02]  /*17eb0*/  ISETP.GE.AND P2, PT, R23, UR4, PT ;  /* 0x0000000417007c0c */ /* 0x000fe4000bf46270 */
[----:B------:R-:W-:-:S11]  /*17ec0*/  ISETP.GE.AND P3, PT, R208, UR4, PT ;  /* 0x00000004d0007c0c */ /* 0x000fd6000bf66270 */
[CC--:B-1----:R-:W-:Y:S02]  /*17ed0*/  @!P2 LEA R20, P4, R23.reuse, R44.reuse, 0x1 ;  /* 0x0000002c1714a211 */ /* 0x0c2fe400078808ff */
[C---:B------:R-:W-:Y:S02]  /*17ee0*/  @!P3 LEA R44, P5, R208.reuse, R44, 0x1 ;  /* 0x0000002cd02cb211 */ /* 0x040fe400078a08ff */
[-C--:B--2---:R-:W-:Y:S02]  /*17ef0*/  @!P2 LEA.HI.X R21, R23, R3.reuse, R233, 0x1, P4 ;  /* 0x000000031715a211 */ /* 0x084fe400020f0ce9 */
[----:B------:R-:W-:-:S03]  /*17f00*/  @!P3 LEA.HI.X R45, R208, R3, R232, 0x1, P5 ;  /* 0x00000003d02db211 */ /* 0x000fc600028f0ce8 */
[----:B-----5:R3:W-:Y:S04]  /*17f10*/  @!P2 ST.E.128 desc[UR50][R20.64], R24 ;  /* 0x000000181400a985 */ /* 0x0207e8000c101d32 */
[----:B------:R3:W-:Y:S02]  /*17f20*/  @!P3 ST.E.128 desc[UR50][R44.64], R40 ;  /* 0x000000282c00b985 */ /* 0x0007e4000c101d32 */
.L_x_7200:
[----:B------:R-:W-:Y:S05]  /*17f30*/  BSYNC B1 ;  /* 0x0000000000017941 */ /* 0x000fea0003800000 */
.L_x_7199:
[----:B--2---:R2:W4:Y:S01]  /*17f40*/  SHFL.IDX PT, R3, R46, 0x1, 0x181f ;  /* 0x00381f002e037f89 */ /* 0x00452200000e0000 */
[----:B------:R-:W-:Y:S03]  /*17f50*/  BSSY B1, `(.L_x_7201) ;  /* 0x000000c000017945 */ /* 0x000fe60003800000 */
[----:B---3-5:R2:W3:Y:S01]  /*17f60*/  SHFL.IDX PT, R24, R0, 0x1, 0x181f ;  /* 0x00381f0000187f89 */ /* 0x0284e200000e0000 */
[----:B------:R-:W-:Y:S05]  /*17f70*/  @P0 BRA `(.L_x_7202) ;  /* 0x0000000000240947 */ /* 0x000fea0003800000 */
[----:B------:R-:W-:Y:S02]  /*17f80*/  ULDC UR4, c[0x0][0xac8] ;  /* 0x0002b20000047ab9 */ /* 0x000fe40000000800 */
[----:B------:R-:W-:Y:S02]  /*17f90*/  ISETP.GE.AND P3, PT, R23, UR4, PT ;  /* 0x0000000417007c0c */ /* 0x000fe4000bf66270 */
[----:B------:R-:W-:-:S11]  /*17fa0*/  ISETP.GE.AND P4, PT, R208, UR4, PT ;  /* 0x00000004d0007c0c */ /* 0x000fd6000bf86270 */
[CC--:B---3--:R-:W-:Y:S02]  /*17fb0*/  @!P3 LEA R20, P0, R23.reuse, R24.reuse, 0x1 ;  /* 0x000000181714b211 */ /* 0x0c8fe400078008ff */
[C---:B------:R-:W-:Y:S02]  /*17fc0*/  @!P4 LEA R24, P2, R208.reuse, R24, 0x1 ;  /* 0x00000018d018c211 */ /* 0x040fe400078408ff */
[-C--:B----4-:R-:W-:Y:S02]  /*17fd0*/  @!P3 LEA.HI.X R21, R23, R3.reuse, R233, 0x1, P0 ;  /* 0x000000031715b211 */ /* 0x090fe400000f0ce9 */
[----:B------:R-:W-:-:S03]  /*17fe0*/  @!P4 LEA.HI.X R25, R208, R3, R232, 0x1, P2 ;  /* 0x00000003d019c211 */ /* 0x000fc600010f0ce8 */
[----:B------:R3:W-:Y:S04]  /*17ff0*/  @!P3 ST.E.128 desc[UR50][R20.64], R12 ;  /* 0x0000000c1400b985 */ /* 0x0007e8000c101d32 */
[----:B------:R3:W-:Y:S02]  /*18000*/  @!P4 ST.E.128 desc[UR50][R24.64], R36 ;  /* 0x000000241800c985 */ /* 0x0007e4000c101d32 */
.L_x_7202:
[----:B------:R-:W-:Y:S05]  /*18010*/  BSYNC B1 ;  /* 0x0000000000017941 */ /* 0x000fea0003800000 */
.L_x_7201:
[----:B----4-:R4:W0:Y:S01]  /*18020*/  SHFL.IDX PT, R3, R46, 0x2, 0x181f ;  /* 0x00581f002e037f89 */ /* 0x01082200000e0000 */
[----:B------:R-:W-:Y:S03]  /*18030*/  BSSY B1, `(.L_x_7203) ;  /* 0x000000c000017945 */ /* 0x000fe60003800000 */
[----:B---3--:R4:W3:Y:S01]  /*18040*/  SHFL.IDX PT, R14, R0, 0x2, 0x181f ;  /* 0x00581f00000e7f89 */ /* 0x0088e200000e0000 */
[----:B------:R-:W-:Y:S05]  /*18050*/  @P1 BRA `(.L_x_7204) ;  /* 0x0000000000241947 */ /* 0x000fea0003800000 */
[----:B------:R-:W-:Y:S02]  /*18060*/  ULDC UR4, c[0x0][0xac8] ;  /* 0x0002b20000047ab9 */ /* 0x000fe40000000800 */
[----:B------:R-:W-:Y:S02]  /*18070*/  ISETP.GE.AND P2, PT, R23, UR4, PT ;  /* 0x0000000417007c0c */ /* 0x000fe4000bf46270 */
[----:B------:R-:W-:-:S11]  /*18080*/  ISETP.GE.AND P3, PT, R208, UR4, PT ;  /* 0x00000004d0007c0c */ /* 0x000fd6000bf66270 */
[CC--:B---3--:R-:W-:Y:S02]  /*18090*/  @!P2 LEA R12, P0, R23.reuse, R14.reuse, 0x1 ;  /* 0x0000000e170ca211 */ /* 0x0c8fe400078008ff */
[C---:B------:R-:W-:Y:S02]  /*180a0*/  @!P3 LEA R14, P1, R208.reuse, R14, 0x1 ;  /* 0x0000000ed00eb211 */ /* 0x040fe400078208ff */
[-C--:B0-----:R-:W-:Y:S02]  /*180b0*/  @!P2 LEA.HI.X R13, R23, R3.reuse, R233, 0x1, P0 ;  /* 0x00000003170da211 */ /* 0x081fe400000f0ce9 */
[----:B------:R-:W-:-:S03]  /*180c0*/  @!P3 LEA.HI.X R15, R208, R3, R232, 0x1, P1 ;  /* 0x00000003d00fb211 */ /* 0x000fc600008f0ce8 */
[----:B------:R0:W-:Y:S04]  /*180d0*/  @!P2 ST.E.128 desc[UR50][R12.64], R4 ;  /* 0x000000040c00a985 */ /* 0x0001e8000c101d32 */
[----:B------:R0:W-:Y:S02]  /*180e0*/  @!P3 ST.E.128 desc[UR50][R14.64], R32 ;  /* 0x000000200e00b985 */ /* 0x0001e4000c101d32 */
.L_x_7204:
[----:B------:R-:W-:Y:S05]  /*180f0*/  BSYNC B1 ;  /* 0x0000000000017941 */ /* 0x000fea0003800000 */
.L_x_7203:
[----:B0-----:R-:W-:Y:S01]  /*18100*/  VIADD R3, R49, 0x60 ;  /* 0x0000006031037836 */ /* 0x001fe20000000000 */
[----:B--2-4-:R-:W0:Y:S04]  /*18110*/  SHFL.IDX PT, R46, R46, 0x3, 0x181f ;  /* 0x00781f002e2e7f89 */ /* 0x014e2800000e0000 */
[----:B------:R-:W-:Y:S01]  /*18120*/  ISETP.GE.AND P0, PT, R3, R18, PT ;  /* 0x000000120300720c */ /* 0x000fe20003f06270 */
[----:B------:R-:W2:-:S12]  /*18130*/  SHFL.IDX PT, R0, R0, 0x3, 0x181f ;  /* 0x00781f0000007f89 */ /* 0x000e9800000e0000 */
[----:B------:R-:W-:Y:S05]  /*18140*/  @P0 BRA `(.L_x_7205) ;  /* 0x0000001800700947 */ /* 0x000fea0003800000 */
[----:B------:R-:W-:Y:S02]  /*18150*/  ULDC UR4, c[0x0][0xac8] ;  /* 0x0002b20000047ab9 */ /* 0x000fe40000000800 */
[----:B------:R-:W-:-:S13]  /*18160*/  ISETP.GE.AND P1, PT, R23, UR4, PT ;  /* 0x0000000417007c0c */ /* 0x000fda000bf26270 */
[----:B--2---:R-:W-:-:S04]  /*18170*/  @!P1 LEA R4, P0, R23, R0, 0x1 ;  /* 0x0000000017049211 */ /* 0x004fc800078008ff */
        /* <DEDUP_REMOVED lines=8> */
.L_x_7198:
[----:B------:R-:W-:Y:S01]  /*18200*/  ULDC.64 UR12, c[0x0][0xb08] ;  /* 0x0002c200000c7ab9 */ /* 0x000fe20000000a00 */
[----:B------:R-:W0:Y:S01]  /*18210*/  @P1 LDC R0, c[0x0][0xbec] ;  /* 0x0002fb00ff001b82 */ /* 0x000e220000000800 */
[----:B------:R-:W-:Y:S01]  /*18220*/  UIMAD UR10, UR11, UR12, URZ ;  /* 0x0000000c0b0a72a4 */ /* 0x000fe2000f8e023f */
[----:B------:R-:W-:Y:S01]  /*18230*/  IMAD.MOV.U32 R3, RZ, RZ, R13 ;  /* 0x000000ffff037224 */ /* 0x000fe200078e000d */
[----:B------:R-:W-:Y:S01]  /*18240*/  UIMAD.WIDE.U32 UR8, UR4, UR12, URZ ;  /* 0x0000000c040872a5 */ /* 0x000fe2000f8e003f */
[----:B------:R-:W-:Y:S01]  /*18250*/  VIADD R17, R17, 0x28820 ;  /* 0x0002882011117836 */ /* 0x000fe20000000000 */
[----:B------:R-:W-:Y:S01]  /*18260*/  UIMAD UR10, UR4, UR13, UR10 ;  /* 0x0000000d040a72a4 */ /* 0x000fe2000f8e020a */
[----:B------:R-:W-:Y:S01]  /*18270*/  ISETP.GE.AND P0, PT, R11, R18, PT ;  /* 0x000000120b00720c */ /* 0x000fe20003f06270 */
[----:B------:R-:W-:Y:S01]  /*18280*/  USHF.R.S32.HI UR4, URZ, 0x1f, UR7 ;  /* 0x0000001f3f047899 */ /* 0x000fe20008011407 */
[----:B------:R-:W1:Y:S01]  /*18290*/  @P1 LDC R5, c[0x0][0xbf0] ;  /* 0x0002fc00ff051b82 */ /* 0x000e620000000800 */
[----:B------:R-:W-:Y:S01]  /*182a0*/  UIADD3 UR9, UR9, UR10, URZ ;  /* 0x0000000a09097290 */ /* 0x000fe2000fffe03f */
[----:B------:R-:W-:Y:S01]  /*182b0*/  PRMT R17, RZ, 0x654, R17 ;  /* 0x00000654ff117816 */ /* 0x000fe20000000011 */
[C---:B------:R-:W-:Y:S01]  /*182c0*/  VIADD R27, R19.reuse, 0x10 ;  /* 0x00000010131b7836 */ /* 0x040fe20000000000 */
[----:B------:R-:W-:Y:S01]  /*182d0*/  ULDC.64 UR10, c[0x0][0xb38] ;  /* 0x0002ce00000a7ab9 */ /* 0x000fe20000000a00 */
[C---:B------:R-:W-:Y:S01]  /*182e0*/  VIADD R95, R19.reuse, 0x20 ;  /* 0x00000020135f7836 */ /* 0x040fe20000000000 */
[----:B------:R-:W-:Y:S01]  /*182f0*/  UIMAD.WIDE.U32 UR8, UR36, UR10, UR8 ;  /* 0x0000000a240872a5 */ /* 0x000fe2000f8e0008 */
[C---:B------:R-:W-:Y:S01]  /*18300*/  VIADD R97, R19.reuse, 0x28 ;  /* 0x0000002813617836 */ /* 0x040fe20000000000 */
[----:B------:R2:W-:Y:S01]  /*18310*/  SYNCS.ARRIVE.TRANS64.RED.A1T0 RZ, [R17+URZ], RZ ;  /* 0x000000ff11ff79a7 */ /* 0x0005e2000810043f */
[----:B------:R-:W-:Y:S01]  /*18320*/  VIADD R99, R19, 0x30 ;  /* 0x0000003013637836 */ /* 0x000fe20000000000 */
[----:B------:R-:W-:Y:S01]  /*18330*/  UIMAD UR9, UR36, UR11, UR9 ;  /* 0x0000000b240972a4 */ /* 0x000fe2000f8e0209 */
[----:B------:R-:W-:Y:S01]  /*18340*/  BSSY B1, `(.L_x_7206) ;  /* 0x000006b000017945 */ /* 0x000fe20003800000 */
[----:B------:R-:W-:Y:S01]  /*18350*/  SHF.R.S32.HI R101, RZ, 0x1f, R210 ;  /* 0x0000001fff657819 */ /* 0x000fe200000114d2 */
[----:B------:R-:W-:Y:S01]  /*18360*/  ULDC.64 UR10, c[0x0][0xb40] ;  /* 0x0002d000000a7ab9 */ /* 0x000fe20000000a00 */
[----:B------:R-:W-:Y:S01]  /*18370*/  SHF.R.S32.HI R26, RZ, 0x1f, R27 ;  /* 0x0000001fff1a7819 */ /* 0x000fe2000001141b */
[----:B------:R-:W-:Y:S01]  /*18380*/  UIMAD UR4, UR4, UR10, URZ ;  /* 0x0000000a040472a4 */ /* 0x000fe2000f8e023f */
[----:B0-----:R-:W-:Y:S01]  /*18390*/  @P1 IMAD.HI.U32 R0, R13, R0, RZ ;  /* 0x000000000d001227 */ /* 0x001fe200078e00ff */
[----:B------:R-:W-:Y:S01]  /*183a0*/  UIMAD.WIDE.U32 UR8, UR7, UR10, UR8 ;  /* 0x0000000a070872a5 */ /* 0x000fe2000f8e0008 */
[----:B------:R-:W-:Y:S01]  /*183b0*/  SHF.R.S32.HI R94, RZ, 0x1f, R95 ;  /* 0x0000001fff5e7819 */ /* 0x000fe2000001145f */
[----:B------:R-:W-:Y:S01]  /*183c0*/  UIMAD UR4, UR7, UR11, UR4 ;  /* 0x0000000b070472a4 */ /* 0x000fe2000f8e0204 */
[----:B--2---:R-:W-:Y:S01]  /*183d0*/  VIADD R17, R19, 0x8 ;  /* 0x0000000813117836 */ /* 0x004fe20000000000 */
[----:B------:R-:W-:Y:S01]  /*183e0*/  SHF.R.S32.HI R96, RZ, 0x1f, R97 ;  /* 0x0000001fff607819 */ /* 0x000fe20000011461 */
        /* <DEDUP_REMOVED lines=8> */
[----:B------:R-:W-:Y:S02]  /*18470*/  UIMAD UR40, UR40, UR11, UR9 ;  /* 0x0000000b282872a4 */ /* 0x000fe4000f8e0209 */
[----:B------:R-:W-:Y:S01]  /*18480*/  IMAD R7, R93, R4, R13 ;  /* 0x000000045d077224 */ /* 0x000fe200078e020d */
[----:B------:R-:W-:Y:S01]  /*18490*/  ULDC.64 UR10, c[0x0][0xb30] ;  /* 0x0002cc00000a7ab9 */ /* 0x000fe20000000a00 */
[----:B------:R-:W-:Y:S02]  /*184a0*/  IMAD.U32 R5, RZ, RZ, UR9 ;  /* 0x00000009ff057e24 */ /* 0x000fe4000f8e00ff */
[----:B------:R-:W-:-:S02]  /*184b0*/  IMAD R0, R0, UR10, RZ ;  /* 0x0000000a00007c24 */ /* 0x000fc4000f8e02ff */
        /* <DEDUP_REMOVED lines=12> */
[----:B------:R-:W-:Y:S01]  /*18580*/  LEA R0, P1, R4, UR8, 0x2 ;  /* 0x0000000804007c11 */ /* 0x000fe2000f8210ff */
[----:B------:R-:W-:-:S03]  /*18590*/  VIADD R93, R19, 0x18 ;  /* 0x00000018135d7836 */ /* 0x000fc60000000000 */
[----:B------:R-:W-:Y:S01]  /*185a0*/  LEA.HI.X R3, R4, UR9, R3, 0x2, P1 ;  /* 0x0000000904037c11 */ /* 0x000fe200088f1403 */
[----:B------:R0:W1:Y:S01]  /*185b0*/  SHFL.IDX PT, R6, R0, RZ, 0x1c1f ;  /* 0x001c1fff00067589 */ /* 0x00006200000e0000 */
[----:B------:R-:W-:-:S03]  /*185c0*/  SHF.R.S32.HI R92, RZ, 0x1f, R93 ;  /* 0x0000001fff5c7819 */ /* 0x000fc6000001145d */
[----:B------:R0:W2:Y:S01]  /*185d0*/  SHFL.IDX PT, R7, R3, RZ, 0x1c1f ;  /* 0x001c1fff03077589 */ /* 0x0000a200000e0000 */
[----:B------:R-:W-:Y:S05]  /*185e0*/  @P0 BRA `(.L_x_7207) ;  /* 0x0000000400000947 */ /* 0x000fea0003800000 */
[----:B------:R-:W-:Y:S02]  /*185f0*/  ULDC UR4, c[0x0][0xac8] ;  /* 0x0002b20000047ab9 */ /* 0x000fe40000000800 */
[----:B------:R-:W-:Y:S02]  /*18600*/  ISETP.GE.AND P3, PT, R17, UR4, PT ;  /* 0x0000000411007c0c */ /* 0x000fe4000bf66270 */
[----:B------:R-:W-:Y:S02]  /*18610*/  ISETP.GE.AND P2, PT, R19, UR4, PT ;  /* 0x0000000413007c0c */ /* 0x000fe4000bf46270 */
[----:B------:R-:W-:Y:S02]  /*18620*/  ISETP.GE.AND P1, PT, R27, UR4, PT ;  /* 0x000000041b007c0c */ /* 0x000fe4000bf26270 */
[----:B------:R-:W-:Y:S02]  /*18630*/  ISETP.GE.AND P0, PT, R93, UR4, PT ;  /* 0x000000045d007c0c */ /* 0x000fe4000bf06270 */
[----:B------:R-:W-:-:S05]  /*18640*/  ISETP.GE.AND P4, PT, R95, UR4, PT ;  /* 0x000000045f007c0c */ /* 0x000fca000bf86270 */
[-C--:B-1----:R-:W-:Y:S02]  /*18650*/  @!P3 LEA R8, P5, R17, R6.reuse, 0x2 ;  /* 0x000000061108b211 */ /* 0x082fe400078a10ff */
[----:B--2---:R-:W-:Y:S02]  /*18660*/  @!P2 IMAD.WIDE R4, R19, 0x4, R6 ;  /* 0x000000041304a825 */ /* 0x004fe400078e0206 */
        /* <DEDUP_REMOVED lines=10> */
[----:B-1----:R-:W-:-:S03]  /*18710*/  @!P4 LEA R4, P1, R95, R6, 0x2 ;  /* 0x000000065f04c211 */ /* 0x002fc600078210ff */
[----:B------:R1:W-:Y:S01]  /*18720*/  @!P0 ST.E.64 desc[UR50][R12.64], R82 ;  /* 0x000000520c008985 */ /* 0x0003e2000c101b32 */
[----:B------:R-:W-:Y:S02]  /*18730*/  ISETP.GE.AND P0, PT, R210, UR4, PT ;  /* 0x00000004d2007c0c */ /* 0x000fe4000bf06270 */
[-C--:B------:R-:W-:Y:S02]  /*18740*/  @!P4 LEA.HI.X R5, R95, R7.reuse, R94, 0x2, P1 ;  /* 0x000000075f05c211 */ /* 0x080fe400008f145e */
[-C--:B------:R-:W-:Y:S02]  /*18750*/  @!P2 LEA R14, P6, R97, R6.reuse, 0x2 ;  /* 0x00000006610ea211 */ /* 0x080fe400078c10ff */
[----:B------:R-:W-:Y:S01]  /*18760*/  ISETP.GE.AND P1, PT, R218, UR4, PT ;  /* 0x00000004da007c0c */ /* 0x000fe2000bf26270 */
[----:B------:R4:W-:Y:S01]  /*18770*/  @!P4 ST.E.64 desc[UR50][R4.64], R80 ;  /* 0x000000500400c985 */ /* 0x0009e2000c101b32 */
[----:B------:R-:W-:Y:S02]  /*18780*/  @!P3 LEA R20, P5, R99, R6, 0x2 ;  /* 0x000000066314b211 */ /* 0x000fe400078a10ff */
[----:B------:R-:W-:-:S02]  /*18790*/  @!P2 LEA.HI.X R15, R97, R7, R96, 0x2, P6 ;  /* 0x00000007610fa211 */ /* 0x000fc400030f1460 */
[----:B------:R-:W-:Y:S02]  /*187a0*/  ISETP.GE.AND P4, PT, R217, UR4, PT ;  /* 0x00000004d9007c0c */ /* 0x000fe4000bf86270 */
[----:B------:R-:W-:Y:S01]  /*187b0*/  @!P3 LEA.HI.X R21, R99, R7, R98, 0x2, P5 ;  /* 0x000000076315b211 */ /* 0x000fe200028f1462 */
[----:B------:R5:W-:Y:S01]  /*187c0*/  @!P2 ST.E.64 desc[UR50][R14.64], R86 ;  /* 0x000000560e00a985 */ /* 0x000be2000c101b32 */
[----:B--2---:R-:W-:-:S03]  /*187d0*/  @!P0 LEA R8, P2, R210, R6, 0x2 ;  /* 0x00000006d2088211 */ /* 0x004fc600078410ff */
[----:B------:R-:W-:Y:S01]  /*187e0*/  @!P3 ST.E.64 desc[UR50][R20.64], R88 ;  /* 0x000000581400b985 */ /* 0x000fe2000c101b32 */
[----:B------:R-:W-:Y:S02]  /*187f0*/  ISETP.GE.AND P3, PT, R216, UR4, PT ;  /* 0x00000004d8007c0c */ /* 0x000fe4000bf66270 */
[-C--:B---3--:R-:W-:Y:S02]  /*18800*/  @!P1 LEA R10, P5, R218, R6.reuse, 0x2 ;  /* 0x00000006da0a9211 */ /* 0x088fe400078a10ff */
        /* <DEDUP_REMOVED lines=30> */
.L_x_7207:
[----:B------:R-:W-:Y:S05]  /*189f0*/  BSYNC B1 ;  /* 0x0000000000017941 */ /* 0x000fea0003800000 */
.L_x_7206:
[----:B------:R-:W-:Y:S01]  /*18a00*/  ISETP.GE.AND P0, PT, R25, R18, PT ;  /* 0x000000121900720c */ /* 0x000fe20003f06270 */
[----:B--2-4-:R2:W3:Y:S04]  /*18a10*/  SHFL.IDX PT, R7, R3, 0x1, 0x1c1f ;  /* 0x003c1f0003077f89 */ /* 0x0144e800000e0000 */
[----:B-1----:R2:W1:Y:S08]  /*18a20*/  SHFL.IDX PT, R6, R0, 0x1, 0x1c1f ;  /* 0x003c1f0000067f89 */ /* 0x00247000000e0000 */
[----:B--2---:R-:W-:Y:S05]  /*18a30*/  @P0 BRA `(.L_x_7205) ;  /* 0x0000001000340947 */ /* 0x004fea0003800000 */
[----:B------:R-:W-:Y:S02]  /*18a40*/  ULDC UR4, c[0x0][0xac8] ;  /* 0x0002b20000047ab9 */ /* 0x000fe40000000800 */
[----:B------:R-:W-:Y:S02]  /*18a50*/  ISETP.GE.AND P1, PT, R19, UR4, PT ;  /* 0x0000000413007c0c */ /* 0x000fe4000bf26270 */
[----:B------:R-:W-:Y:S02]  /*18a60*/  ISETP.GE.AND P0, PT, R17, UR4, PT ;  /* 0x0000000411007c0c */ /* 0x000fe4000bf06270 */
[----:B------:R-:W-:Y:S02]  /*18a70*/  ISETP.GE.AND P3, PT, R93, UR4, PT ;  /* 0x000000045d007c0c */ /* 0x000fe4000bf66270 */
[----:B------:R-:W-:Y:S02]  /*18a80*/  ISETP.GE.AND P2, PT, R27, UR4, PT ;  /* 0x000000041b007c0c */ /* 0x000fe4000bf46270 */
[----:B------:R-:W-:-:S02]  /*18a90*/  ISETP.GE.AND P4, PT, R95, UR4, PT ;  /* 0x000000045f007c0c */ /* 0x000fc4000bf86270 */
[----:B------:R-:W-:-:S03]  /*18aa0*/  ISETP.GE.AND P5, PT, R97, UR4, PT ;  /* 0x0000000461007c0c */ /* 0x000fc6000bfa6270 */
[----:B-1-3--:R-:W-:Y:S02]  /*18ab0*/  @!P1 IMAD.WIDE R4, R19, 0x4, R6 ;  /* 0x0000000413049825 */ /* 0x00afe400078e0206 */
[----:B------:R-:W-:-:S03]  /*18ac0*/  @!P0 LEA R8, P6, R17, R6, 0x2 ;  /* 0x0000000611088211 */ /* 0x000fc600078c10ff */
[----:B------:R1:W-:Y:S01]  /*18ad0*/  @!P1 ST.E.64 desc[UR50][R4.64], R32 ;  /* 0x0000002004009985 */ /* 0x0003e2000c101b32 */
[-C--:B------:R-:W-:Y:S02]  /*18ae0*/  @!P0 LEA.HI.X R9, R17, R7.reuse, R24, 0x2, P6 ;  /* 0x0000000711098211 */ /* 0x080fe400030f1418 */
[-C--:B------:R-:W-:Y:S02]  /*18af0*/  @!P3 LEA R12, P6, R93, R6.reuse, 0x2 ;  /* 0x000000065d0cb211 */ /* 0x080fe400078c10ff */
[-C--:B------:R-:W-:Y:S01]  /*18b00*/  @!P2 LEA R10, P1, R27, R6.reuse, 0x2 ;  /* 0x000000061b0aa211 */ /* 0x080fe200078210ff */
[----:B------:R2:W-:Y:S01]  /*18b10*/  @!P0 ST.E.64 desc[UR50][R8.64], R34 ;  /* 0x0000002208008985 */ /* 0x0005e2000c101b32 */
[-C--:B------:R-:W-:Y:S02]  /*18b20*/  @!P3 LEA.HI.X R13, R93, R7.reuse, R92, 0x2, P6 ;  /* 0x000000075d0db211 */ /* 0x080fe400030f145c */
[----:B------:R-:W-:Y:S02]  /*18b30*/  @!P2 LEA.HI.X R11, R27, R7, R26, 0x2, P1 ;  /* 0x000000071b0ba211 */ /* 0x000fe400008f141a */
[----:B------:R-:W-:-:S02]  /*18b40*/  @!P4 LEA R14, P6, R95, R6, 0x2 ;  /* 0x000000065f0ec211 */ /* 0x000fc400078c10ff */
[----:B------:R-:W-:Y:S01]  /*18b50*/  ISETP.GE.AND P1, PT, R99, UR4, PT ;  /* 0x0000000463007c0c */ /* 0x000fe2000bf26270 */
[----:B------:R-:W-:Y:S01]  /*18b60*/  @!P2 ST.E.64 desc[UR50][R10.64], R36 ;  /* 0x000000240a00a985 */ /* 0x000fe2000c101b32 */
[----:B------:R-:W-:Y:S02]  /*18b70*/  ISETP.GE.AND P0, PT, R210, UR4, PT ;  /* 0x00000004d2007c0c */ /* 0x000fe4000bf06270 */
[-C--:B------:R-:W-:Y:S01]  /*18b80*/  @!P4 LEA.HI.X R15, R95, R7.reuse, R94, 0x2, P6 ;  /* 0x000000075f0fc211 */ /* 0x080fe200030f145e */
[----:B------:R-:W-:Y:S01]  /*18b90*/  @!P3 ST.E.64 desc[UR50][R12.64], R38 ;  /* 0x000000260c00b985 */ /* 0x000fe2000c101b32 */
[C---:B-1----:R-:W-:Y:S02]  /*18ba0*/  @!P5 LEA R4, P6, R97.reuse, R6, 0x2 ;  /* 0x000000066104d211 */ /* 0x042fe400078c10ff */
[----:B------:R-:W-:Y:S01]  /*18bb0*/  ISETP.GE.AND P2, PT, R218, UR4, PT ;  /* 0x00000004da007c0c */ /* 0x000fe2000bf46270 */
[----:B------:R-:W-:Y:S01]  /*18bc0*/  @!P4 ST.E.64 desc[UR50][R14.64], R40 ;  /* 0x000000280e00c985 */ /* 0x000fe2000c101b32 */
[----:B------:R-:W-:-:S02]  /*18bd0*/  @!P5 LEA.HI.X R5, R97, R7, R96, 0x2, P6 ;  /* 0x000000076105d211 */ /* 0x000fc400030f1460 */
[----:B------:R-:W-:Y:S02]  /*18be0*/  ISETP.GE.AND P4, PT, R217, UR4, PT ;  /* 0x00000004d9007c0c */ /* 0x000fe4000bf86270 */
[CC--:B------:R-:W-:Y:S01]  /*18bf0*/  @!P1 LEA R20, P6, R99.reuse, R6.reuse, 0x2 ;  /* 0x0000000663149211 */ /* 0x0c0fe200078c10ff */
[----:B------:R1:W-:Y:S01]  /*18c00*/  @!P5 ST.E.64 desc[UR50][R4.64], R42 ;  /* 0x0000002a0400d985 */ /* 0x0003e2000c101b32 */
[-C--:B------:R-:W-:Y:S02]  /*18c10*/  @!P0 LEA R24, P5, R210, R6.reuse, 0x2 ;  /* 0x00000006d2188211 */ /* 0x080fe400078a10ff */
[-C--:B------:R-:W-:Y:S02]  /*18c20*/  @!P1 LEA.HI.X R21, R99, R7.reuse, R98, 0x2, P6 ;  /* 0x0000000763159211 */ /* 0x080fe400030f1462 */
[----:B------:R-:W-:Y:S02]  /*18c30*/  ISETP.GE.AND P3, PT, R216, UR4, PT ;  /* 0x00000004d8007c0c */ /* 0x000fe4000bf66270 */
[----:B------:R-:W-:Y:S01]  /*18c40*/  @!P0 LEA.HI.X R25, R210, R7, R101, 0x2, P5 ;  /* 0x00000007d2198211 */ /* 0x000fe200028f1465 */
[----:B------:R3:W-:Y:S01]  /*18c50*/  @!P1 ST.E.64 desc[UR50][R20.64], R44 ;  /* 0x0000002c14009985 */ /* 0x0007e2000c101b32 */
[----:B------:R-:W-:-:S02]  /*18c60*/  @!P2 LEA R26, P6, R218, R6, 0x2 ;  /* 0x00000006da1aa211 */ /* 0x000fc400078c10ff */
[----:B--2---:R-:W-:Y:S01]  /*18c70*/  @!P4 LEA R8, P1, R217, R6, 0x2 ;  /* 0x00000006d908c211 */ /* 0x004fe200078210ff */
[----:B------:R2:W-:Y:S01]  /*18c80*/  @!P0 ST.E.64 desc[UR50][R24.64], R46 ;  /* 0x0000002e18008985 */ /* 0x0005e2000c101b32 */
[-C--:B------:R-:W-:Y:S02]  /*18c90*/  @!P2 LEA.HI.X R27, R218, R7.reuse, R228, 0x2, P6 ;  /* 0x00000007da1ba211 */ /* 0x080fe400030f14e4 */
[----:B------:R-:W-:Y:S02]  /*18ca0*/  ISETP.GE.AND P0, PT, R215, UR4, PT ;  /* 0x00000004d7007c0c */ /* 0x000fe4000bf06270 */
[----:B------:R-:W-:Y:S01]  /*18cb0*/  ISETP.GE.AND P5, PT, R214, UR4, PT ;  /* 0x00000004d6007c0c */ /* 0x000fe2000bfa6270 */
[----:B------:R2:W-:Y:S01]  /*18cc0*/  @!P2 ST.E.64 desc[UR50][R26.64], R48 ;  /* 0x000000301a00a985 */ /* 0x0005e2000c101b32 */
[----:B------:R-:W-:Y:S02]  /*18cd0*/  @!P4 LEA.HI.X R9, R217, R7, R227, 0x2, P1 ;  /* 0x00000007d909c211 */ /* 0x000fe400008f14e3 */
[----:B------:R-:W-:-:S02]  /*18ce0*/  ISETP.GE.AND P2, PT, R213, UR4, PT ;  /* 0x00000004d5007c0c */ /* 0x000fc4000bf46270 */
[----:B------:R-:W-:Y:S01]  /*18cf0*/  ISETP.GE.AND P1, PT, R212, UR4, PT ;  /* 0x00000004d4007c0c */ /* 0x000fe2000bf26270 */
[----:B------:R2:W-:Y:S01]  /*18d00*/  @!P4 ST.E.64 desc[UR50][R8.64], R50 ;  /* 0x000000320800c985 */ /* 0x0005e2000c101b32 */
[----:B-1----:R-:W-:-:S03]  /*18d10*/  @!P3 LEA R4, P6, R216, R6, 0x2 ;  /* 0x00000006d804b211 */ /* 0x002fc600078c10ff */
[CC--:B------:R-:W-:Y:S02]  /*18d20*/  @!P0 LEA R10, P4, R215.reuse, R6.reuse, 0x2 ;  /* 0x00000006d70a8211 */ /* 0x0c0fe400078810ff */
[-C--:B------:R-:W-:Y:S02]  /*18d30*/  @!P3 LEA.HI.X R5, R216, R7.reuse, R226, 0x2, P6 ;  /* 0x00000007d805b211 */ /* 0x080fe400030f14e2 */
[-C--:B------:R-:W-:Y:S02]  /*18d40*/  @!P0 LEA.HI.X R11, R215, R7.reuse, R225, 0x2, P4 ;  /* 0x00000007d70b8211 */ /* 0x080fe400020f14e1 */
[-C--:B------:R-:W-:Y:S01]  /*18d50*/  @!P2 LEA R14, P4, R213, R6.reuse, 0x2 ;  /* 0x00000006d50ea211 */ /* 0x080fe200078810ff */
[----:B------:R2:W-:Y:S01]  /*18d60*/  @!P3 ST.E.64 desc[UR50][R4.64], R52 ;  /* 0x000000340400b985 */ /* 0x0005e2000c101b32 */
[-C--:B------:R-:W-:Y:S02]  /*18d70*/  @!P5 LEA R12, P3, R214, R6.reuse, 0x2 ;  /* 0x00000006d60cd211 */ /* 0x080fe400078610ff */
[----:B---3--:R-:W-:Y:S01]  /*18d80*/  @!P1 LEA R20, P6, R212, R6, 0x2 ;  /* 0x00000006d4149211 */ /* 0x008fe200078c10ff */
[----:B------:R2:W-:Y:S01]  /*18d90*/  @!P0 ST.E.64 desc[UR50][R10.64], R54 ;  /* 0x000000360a008985 */ /* 0x0005e2000c101b32 */
[----:B------:R-:W-:-:S02]  /*18da0*/  @!P5 LEA.HI.X R13, R214, R7, R224, 0x2, P3 ;  /* 0x00000007d60dd211 */ /* 0x000fc400018f14e0 */
[-C--:B------:R-:W-:Y:S02]  /*18db0*/  @!P2 LEA.HI.X R15, R213, R7.reuse, R223, 0x2, P4 ;  /* 0x00000007d50fa211 */ /* 0x080fe400020f14df */
[----:B------:R-:W-:Y:S01]  /*18dc0*/  @!P1 LEA.HI.X R21, R212, R7, R222, 0x2, P6 ;  /* 0x00000007d4159211 */ /* 0x000fe200030f14de */
[----:B------:R2:W-:Y:S01]  /*18dd0*/  @!P5 ST.E.64 desc[UR50][R12.64], R56 ;  /* 0x000000380c00d985 */ /* 0x0005e2000c101b32 */
[----:B------:R-:W-:-:S03]  /*18de0*/  ISETP.GE.AND P0, PT, R211, UR4, PT ;  /* 0x00000004d3007c0c */ /* 0x000fc6000bf06270 */
[----:B------:R2:W-:Y:S04]  /*18df0*/  @!P2 ST.E.64 desc[UR50][R14.64], R58 ;  /* 0x0000003a0e00a985 */ /* 0x0005e8000c101b32 */
[----:B------:R2:W-:Y:S06]  /*18e00*/  @!P1 ST.E.64 desc[UR50][R20.64], R28 ;  /* 0x0000001c14009985 */ /* 0x0005ec000c101b32 */
[----:B------:R-:W-:Y:S05]  /*18e10*/  @P0 BRA `(.L_x_7205) ;  /* 0x0000000c003c0947 */ /* 0x000fea0003800000 */
[----:B--2---:R-:W-:-:S04]  /*18e20*/  LEA R4, P0, R211, R6, 0x2 ;  /* 0x00000006d3047211 */ /* 0x004fc800078010ff */
[----:B------:R-:W-:-:S05]  /*18e30*/  LEA.HI.X R5, R211, R7, R221, 0x2, P0 ;  /* 0x00000007d3057211 */ /* 0x000fca00000f14dd */
[----:B------:R4:W-:Y:S01]  /*18e40*/  ST.E.64 desc[UR50][R4.64], R30 ;  /* 0x0000001e04007985 */ /* 0x0009e2000c101b32 */
[----:B------:R-:W-:Y:S05]  /*18e50*/  BRA `(.L_x_7205) ;  /* 0x0000000c002c7947 */ /* 0x000fea0003800000 */
.L_x_7196:
[----:B------:R-:W0:Y:S01]  /*18e60*/  LDC.64 R4, c[0x0][0xc00] ;  /* 0x00030000ff047b82 */ /* 0x000e220000000a00 */
[----:B------:R-:W-:Y:S01]  /*18e70*/  ULDC.64 UR8, c[0x0][0xc00] ;  /* 0x0003000000087ab9 */ /* 0x000fe20000000a00 */
[----:B------:R-:W-:Y:S01]  /*18e80*/  IMAD.MOV.U32 R3, RZ, RZ, RZ ;  /* 0x000000ffff037224 */ /* 0x000fe200078e00ff */
[----:B------:R-:W-:-:S05]  /*18e90*/  UIMAD.WIDE UR8, UR37, 0x4, UR8 ;  /* 0x00000004250878a5 */ /* 0x000fca000f8e0208 */
[----:B------:R-:W1:Y:S01]  /*18ea0*/  LDC.64 R6, c[0x0][0xc08] ;  /* 0x00030200ff067b82 */ /* 0x000e620000000a00 */
[----:B0-----:R-:W-:Y:S01]  /*18eb0*/  ISETP.NE.U32.AND P0, PT, R4, RZ, PT ;  /* 0x000000ff0400720c */ /* 0x001fe20003f05070 */
[----:B------:R-:W-:Y:S01]  /*18ec0*/  IMAD.U32 R4, RZ, RZ, UR8 ;  /* 0x00000008ff047e24 */ /* 0x000fe2000f8e00ff */
[----:B------:R-:W-:Y:S01]  /*18ed0*/  R2UR UR4, R5 ;  /* 0x00000000050472ca */ /* 0x000fe200000e0000 */
[----:B------:R-:W-:Y:S01]  /*18ee0*/  IMAD.U32 R5, RZ, RZ, UR9 ;  /* 0x00000009ff057e24 */ /* 0x000fe2000f8e00ff */
[----:B-1----:R-:W-:-:S09]  /*18ef0*/  ISETP.NE.U32.AND P1, PT, R6, RZ, PT ;  /* 0x000000ff0600720c */ /* 0x002fd20003f25070 */
[----:B------:R-:W-:Y:S02]  /*18f00*/  VOTEU.ANY UP0, P0 ;  /* 0x00000000003f7886 */ /* 0x000fe40000000100 */
[----:B------:R-:W-:Y:S01]  /*18f10*/  UISETP.NE.AND.EX UP0, UPT, UR4, URZ, UPT, UP0 ;  /* 0x0000003f0400728c */ /* 0x000fe2000bf05300 */
[----:B------:R-:W-:Y:S01]  /*18f20*/  R2UR UR4, R7 ;  /* 0x00000000070472ca */ /* 0x000fe200000e0000 */
[----:B------:R-:W-:-:S04]  /*18f30*/  VOTEU.ANY UP1, P1 ;  /* 0x00000000003f7886 */ /* 0x000fc80000820100 */
[----:B------:R-:W-:-:S08]  /*18f40*/  PLOP3.LUT P0, PT, PT, PT, UP0, 0x80, 0x0 ;  /* 0x000000000000781c */ /* 0x000fd00003f0f008 */
[----:B------:R-:W-:-:S06]  /*18f50*/  UISETP.NE.AND.EX UP1, UPT, UR4, URZ, UPT, UP1 ;  /* 0x0000003f0400728c */ /* 0x000fcc000bf25310 */
[----:B------:R-:W-:Y:S01]  /*18f60*/  PLOP3.LUT P1, PT, PT, PT, UP1, 0x80, 0x0 ;  /* 0x000000000000781c */ /* 0x000fe20003f2f018 */
[----:B------:R0:W5:Y:S01]  /*18f70*/  @P0 LDG.E R3, desc[UR50][R4.64] ;  /* 0x0000003204030981 */ /* 0x000162000c1e1900 */
[----:B------:R-:W-:Y:S02]  /*18f80*/  ULDC UR4, c[0x0][0xa88] ;  /* 0x0002a20000047ab9 */ /* 0x000fe40000000800 */
[----:B------:R-:W-:Y:S01]  /*18f90*/  IMAD.U32 R0, RZ, RZ, UR4 ;  /* 0x00000004ff007e24 */ /* 0x000fe2000f8e00ff */
[----:B------:R-:W-:Y:S02]  /*18fa0*/  @UP1 ULDC.64 UR8, c[0x0][0xc08] ;  /* 0x0003020000081ab9 */ /* 0x000fe40000000a00 */
[----:B------:R-:W-:-:S06]  /*18fb0*/  @UP1 UIMAD.WIDE UR8, UR37, 0x4, UR8 ;  /* 0x00000004250818a5 */ /* 0x000fcc000f8e0208 */
[----:B------:R-:W-:Y:S02]  /*18fc0*/  IMAD.U32 R6, RZ, RZ, UR8 ;  /* 0x00000008ff067e24 */ /* 0x000fe4000f8e00ff */
[----:B------:R-:W-:-:S05]  /*18fd0*/  IMAD.U32 R7, RZ, RZ, UR9 ;  /* 0x00000009ff077e24 */ /* 0x000fca000f8e00ff */
[----:B------:R0:W5:Y:S01]  /*18fe0*/  @P1 LDG.E R0, desc[UR50][R6.64] ;  /* 0x0000003206001981 */ /* 0x000162000c1e1900 */
[----:B------:R-:W-:Y:S05]  /*18ff0*/  @P1 BRA `(.L_x_7208) ;  /* 0x0000000000101947 */ /* 0x000fea0003800000 */
[----:B------:R-:W-:Y:S05]  /*19000*/  @!P0 BRA `(.L_x_7208) ;  /* 0x00000000000c8947 */ /* 0x000fea0003800000 */
[----:B0-----:R-:W2:Y:S04]  /*19010*/  LDG.E R7, desc[UR50][R4.64] ;  /* 0x0000003204077981 */ /* 0x001ea8000c1e1900 */
[----:B-----5:R-:W2:Y:S02]  /*19020*/  LDG.E R0, desc[UR50][R4.64+0x4] ;  /* 0x0000043204007981 */ /* 0x020ea4000c1e1900 */
[----:B--2---:R-:W-:-:S07]  /*19030*/  IMAD.IADD R0, R0, 0x1, -R7 ;  /* 0x0000000100007824 */ /* 0x004fce00078e0a07 */
.L_x_7208:
[----:B-----5:R-:W-:Y:S01]  /*19040*/  R2UR UR16, R3 ;  /* 0x00000000031072ca */ /* 0x020fe200000e0000 */
[----:B------:R-:W-:Y:S01]  /*19050*/  USHF.R.S32.HI UR7, URZ, 0x1f, UR37 ;  /* 0x0000001f3f077899 */ /* 0x000fe20008011425 */
[----:B------:R-:W-:Y:S01]  /*19060*/  ISETP.GT.AND P0, PT, R234, 0x7f, PT ;  /* 0x0000007fea00780c */ /* 0x000fe20003f04270 */
[----:B------:R-:W-:Y:S01]  /*19070*/  USEL UR4, UR37, URZ, !UP0 ;  /* 0x0000003f25047287 */ /* 0x000fe2000c000000 */
[----:B------:R-:W-:Y:S01]  /*19080*/  BSSY B1, `(.L_x_7209) ;  /* 0x000003a000017945 */ /* 0x000fe20003800000 */
[----:B------:R-:W-:-:S08]  /*19090*/  USEL UR7, UR7, URZ, !UP0 ;  /* 0x0000003f07077287 */ /* 0x000fd0000c000000 */
[----:B------:R-:W-:Y:S02]  /*190a0*/  USHF.R.S32.HI UR16, URZ, 0x1f, UR16 ;  /* 0x0000001f3f107899 */ /* 0x000fe40008011410 */
[----:B------:R-:W-:Y:S10]  /*190b0*/  @P0 BRA `(.L_x_7210) ;  /* 0x0000000000d80947 */ /* 0x000ff40003800000 */
[----:B0-----:R-:W0:Y:S01]  /*190c0*/  S2R R5, SR_TID.X ;  /* 0x0000000000057919 */ /* 0x001e220000002100 */
[----:B------:R-:W1:Y:S01]  /*190d0*/  LDC R9, c[0x0][0xbe8] ;  /* 0x0002fa00ff097b82 */ /* 0x000e620000000800 */
[----:B------:R-:W-:Y:S02]  /*190e0*/  IMAD.U32 R8, RZ, RZ, UR39 ;  /* 0x00000027ff087e24 */ /* 0x000fe4000f8e00ff */
[----:B-1----:R-:W-:-:S03]  /*190f0*/  IMAD R4, R0, R9, RZ ;  /* 0x0000000900047224 */ /* 0x002fc600078e02ff */
        /* <DEDUP_REMOVED lines=12> */
[----:B------:R-:W-:Y:S02]  /*191c0*/  UIMAD.WIDE.U32 UR14, UR8, UR36, URZ ;  /* 0x00000024080e72a5 */ /* 0x000fe4000f8e003f */
[----:B------:R-:W1:Y:S01]  /*191d0*/  @P0 LDC R10, c[0x0][0xbf0] ;  /* 0x0002fc00ff0a0b82 */ /* 0x000e620000000800 */
[----:B------:R-:W-:Y:S02]  /*191e0*/  UIMAD UR18, UR9, UR36, URZ ;  /* 0x00000024091272a4 */ /* 0x000fe4000f8e023f */
[----:B------:R-:W-:Y:S01]  /*191f0*/  UIMAD UR11, UR11, UR4, URZ ;  /* 0x000000040b0b72a4 */ /* 0x000fe2000f8e023f */
[----:B------:R-:W-:Y:S01]  /*19200*/  IMAD.U32 R4, RZ, RZ, UR14 ;  /* 0x0000000eff047e24 */ /* 0x000fe2000f8e00ff */
[----:B------:R-:W-:Y:S01]  /*19210*/  UIMAD.WIDE.U32 UR8, UR10, UR4, URZ ;  /* 0x000000040a0872a5 */ /* 0x000fe2000f8e003f */
[----:B------:R-:W-:Y:S01]  /*19220*/  IMAD.U32 R5, RZ, RZ, UR15 ;  /* 0x0000000fff057e24 */ /* 0x000fe2000f8e00ff */
[----:B------:R-:W-:-:S02]  /*19230*/  UIADD3 UR14, UR18, UR15, URZ ;  /* 0x0000000f120e7290 */ /* 0x000fc4000fffe03f */
[----:B------:R-:W-:Y:S01]  /*19240*/  UIMAD UR11, UR10, UR7, UR11 ;  /* 0x000000070a0b72a4 */ /* 0x000fe2000f8e020b */
[----:B------:R-:W-:-:S03]  /*19250*/  ULDC.64 UR12, c[0x0][UR17+0x228] ;  /* 0x00008a00110c7abb */ /* 0x000fc60008000a00 */
[----:B------:R-:W-:Y:S01]  /*19260*/  UIADD3 UR11, UR9, UR11, URZ ;  /* 0x0000000b090b7290 */ /* 0x000fe2000fffe03f */
[----:B------:R-:W-:Y:S01]  /*19270*/  IMAD.U32 R11, RZ, RZ, UR14 ;  /* 0x0000000eff0b7e24 */ /* 0x000fe2000f8e00ff */
[----:B------:R-:W-:Y:S01]  /*19280*/  UIMAD.WIDE.U32 UR20, UR12, UR19, URZ ;  /* 0x000000130c1472a5 */ /* 0x000fe2000f8e003f */
[----:B0-----:R-:W-:Y:S01]  /*19290*/  @P0 IMAD.HI.U32 R7, R8, R7, RZ ;  /* 0x0000000708070227 */ /* 0x001fe200078e00ff */
[----:B------:R-:W-:-:S04]  /*192a0*/  UIMAD UR10, UR13, UR19, URZ ;  /* 0x000000130d0a72a4 */ /* 0x000fc8000f8e023f */
[----:B------:R-:W-:Y:S01]  /*192b0*/  UIADD3 UR10, UR10, UR21, URZ ;  /* 0x000000150a0a7290 */ /* 0x000fe2000fffe03f */
[----:B-1----:R-:W-:Y:S02]  /*192c0*/  @P0 SHF.R.U32.HI R6, RZ, R10, R7 ;  /* 0x0000000aff060219 */ /* 0x002fe40000011607 */
[----:B------:R-:W-:Y:S01]  /*192d0*/  IADD3 R5, P0, P1, R4, UR8, R3 ;  /* 0x0000000804057c10 */ /* 0x000fe2000f91e003 */
[----:B------:R-:W-:Y:S01]  /*192e0*/  IMAD.U32 R4, RZ, RZ, UR16 ;  /* 0x00000010ff047e24 */ /* 0x000fe2000f8e00ff */
[----:B------:R-:W-:Y:S01]  /*192f0*/  ULDC.64 UR8, c[0x0][UR17+0x210] ;  /* 0x0000840011087abb */ /* 0x000fe20008000a00 */
[----:B------:R-:W-:-:S04]  /*19300*/  IMAD.MOV R7, RZ, RZ, -R6 ;  /* 0x000000ffff077224 */ /* 0x000fc800078e0a06 */
[----:B------:R-:W-:Y:S01]  /*19310*/  IMAD R7, R9, R7, R8 ;  /* 0x0000000709077224 */ /* 0x000fe200078e0208 */
[----:B------:R-:W-:Y:S02]  /*19320*/  IADD3.X R8, R11, UR11, R4, P0, P1 ;  /* 0x0000000b0b087c10 */ /* 0x000fe400087e2404 */
[----:B------:R-:W-:Y:S01]  /*19330*/  IADD3 R4, P0, P1, R6, UR20, R5 ;  /* 0x0000001406047c10 */ /* 0x000fe2000f91e005 */
[----:B------:R-:W-:Y:S01]  /*19340*/  IMAD R9, R7, UR9, RZ ;  /* 0x0000000907097c24 */ /* 0x000fe2000f8e02ff */
[----:B------:R-:W-:Y:S02]  /*19350*/  SHF.R.S32.HI R5, RZ, 0x1f, R6 ;  /* 0x0000001fff057819 */ /* 0x000fe40000011406 */
[----:B------:R-:W-:Y:S02]  /*19360*/  SHF.R.S32.HI R6, RZ, 0x1f, R7 ;  /* 0x0000001fff067819 */ /* 0x000fe40000011407 */
[----:B------:R-:W-:Y:S01]  /*19370*/  IADD3.X R5, R5, UR10, R8, P0, P1 ;  /* 0x0000000a05057c10 */ /* 0x000fe200087e2408 */
[----:B------:R-:W-:Y:S01]  /*19380*/  ULDC.64 UR10, c[0x0][0xba8] ;  /* 0x0002ea00000a7ab9 */ /* 0x000fe20000000a00 */
[----:B------:R-:W-:Y:S01]  /*19390*/  @!UP0 ULDC UR10, c[0x0][0xb50] ;  /* 0x0002d400000a8ab9 */ /* 0x000fe20000000800 */
[----:B------:R-:W-:Y:S01]  /*193a0*/  IMAD R9, R6, UR8, R9 ;  /* 0x0000000806097c24 */ /* 0x000fe2000f8e0209 */
[----:B------:R-:W-:Y:S01]  /*193b0*/  @!UP0 ULDC UR11, c[0x0][0xb54] ;  /* 0x0002d500000b8ab9 */ /* 0x000fe20000000800 */
[----:B------:R-:W-:-:S04]  /*193c0*/  IMAD.WIDE.U32 R4, R7, UR8, R4 ;  /* 0x0000000807047c25 */ /* 0x000fc8000f8e0004 */
[----:B------:R-:W-:Y:S01]  /*193d0*/  IMAD.IADD R5, R5, 0x1, R9 ;  /* 0x0000000105057824 */ /* 0x000fe200078e0209 */
[----:B------:R-:W-:-:S04]  /*193e0*/  LEA R6, P0, R4, UR10, 0x2 ;  /* 0x0000000a04067c11 */ /* 0x000fc8000f8010ff */
[----:B------:R-:W-:Y:S01]  /*193f0*/  LEA.HI.X R7, R4, UR11, R5, 0x2, P0 ;  /* 0x0000000b04077c11 */ /* 0x000fe200080f1405 */
[----:B------:R-:W-:-:S05]  /*19400*/  IMAD.MOV.U32 R5, RZ, RZ, -0x800000 ;  /* 0xff800000ff057424 */ /* 0x000fca00078e00ff */
[----:B------:R1:W-:Y:S03]  /*19410*/  STG.E desc[UR50][R6.64], R5 ;  /* 0x0000000506007986 */ /* 0x0003e6000c101932 */
.L_x_7210:
[----:B------:R-:W-:Y:S05]  /*19420*/  BSYNC B1 ;  /* 0x0000000000017941 */ /* 0x000fea0003800000 */
.L_x_7209:
[----:B------:R-:W-:-:S06]  /*19430*/  UISETP.GT.AND UP0, UPT, UR41, 0x1, UPT ;  /* 0x000000012900788c */ /* 0x000fcc000bf04270 */
[----:B------:R-:W-:-:S13]  /*19440*/  PLOP3.LUT P0, PT, PT, PT, UP0, 0x80, 0x0 ;  /* 0x000000000000781c */ /* 0x000fda0003f0f008 */
[----:B------:R-:W-:Y:S05]  /*19450*/  @P0 BRA `(.L_x_7205) ;  /* 0x0000000400ac0947 */ /* 0x000fea0003800000 */
[----:B------:R-:W2:Y:S01]  /*19460*/  LDC R11, c[0x0][0xbe8] ;  /* 0x0002fa00ff0b7b82 */ /* 0x000ea20000000800 */
[C---:B------:R-:W-:Y:S01]  /*19470*/  R2UR UR11, R3.reuse ;  /* 0x00000000030b72ca */ /* 0x040fe200000e0000 */
[----:B------:R-:W-:Y:S01]  /*19480*/  ULDC.64 UR12, c[0x0][0xaa0] ;  /* 0x0002a800000c7ab9 */ /* 0x000fe20000000a00 */
[----:B------:R-:W-:Y:S01]  /*19490*/  R2UR UR8, R3 ;  /* 0x00000000030872ca */ /* 0x000fe200000e0000 */
[----:B------:R-:W-:Y:S01]  /*194a0*/  UIMAD UR10, UR16, UR12, URZ ;  /* 0x0000000c100a72a4 */ /* 0x000fe2000f8e023f */
[----:B------:R-:W-:Y:S01]  /*194b0*/  IMAD R3, R209, 0x20, R219 ;  /* 0x00000020d1037824 */ /* 0x000fe200078e02db */
[----:B------:R-:W-:Y:S03]  /*194c0*/  BSSY B1, `(.L_x_7211) ;  /* 0x000003a000017945 */ /* 0x000fe60003800000 */
[----:B------:R-:W-:-:S04]  /*194d0*/  VIADD R8, R3, UR39 ;  /* 0x0000002703087c36 */ /* 0x000fc80008000000 */
[----:B------:R-:W-:Y:S01]  /*194e0*/  IMAD.MOV.U32 R3, RZ, RZ, R8 ;  /* 0x000000ffff037224 */ /* 0x000fe200078e0008 */
[----:B------:R-:W-:Y:S02]  /*194f0*/  UIMAD UR10, UR11, UR13, UR10 ;  /* 0x0000000d0b0a72a4 */ /* 0x000fe4000f8e020a */
[----:B------:R-:W-:-:S04]  /*19500*/  UIMAD.WIDE.U32 UR8, UR8, UR12, URZ ;  /* 0x0000000c080872a5 */ /* 0x000fc8000f8e003f */
[----:B------:R-:W-:-:S03]  /*19510*/  UIADD3 UR9, UR9, UR10, URZ ;  /* 0x0000000a09097290 */ /* 0x000fc6000fffe03f */
[----:B------:R-:W-:Y:S01]  /*19520*/  ULDC.64 UR10, c[0x0][0xae8] ;  /* 0x0002ba00000a7ab9 */ /* 0x000fe20000000a00 */
[----:B--2---:R-:W-:Y:S01]  /*19530*/  ISETP.NE.AND P0, PT, R11, 0x1, PT ;  /* 0x000000010b00780c */ /* 0x004fe20003f05270 */
[----:B------:R-:W-:-:S04]  /*19540*/  UIMAD.WIDE.U32 UR8, UR36, UR10, UR8 ;  /* 0x0000000a240872a5 */ /* 0x000fc8000f8e0008 */
[----:B------:R-:W-:-:S03]  /*19550*/  UIMAD UR9, UR36, UR11, UR9 ;  /* 0x0000000b240972a4 */ /* 0x000fc6000f8e0209 */
[----:B------:R-:W-:Y:S02]  /*19560*/  ULDC.64 UR10, c[0x0][0xaf0] ;  /* 0x0002bc00000a7ab9 */ /* 0x000fe40000000a00 */
[----:B------:R-:W-:Y:S02]  /*19570*/  UIMAD UR7, UR7, UR10, URZ ;  /* 0x0000000a070772a4 */ /* 0x000fe4000f8e023f */
[----:B------:R-:W-:Y:S01]  /*19580*/  UIMAD.WIDE.U32 UR8, UR4, UR10, UR8 ;  /* 0x0000000a040872a5 */ /* 0x000fe2000f8e0008 */
[----:B01----:R-:W0:Y:S01]  /*19590*/  @P0 LDC R5, c[0x0][0xbec] ;  /* 0x0002fb00ff050b82 */ /* 0x003e220000000800 */
[----:B------:R-:W-:-:S03]  /*195a0*/  UIMAD UR7, UR4, UR11, UR7 ;  /* 0x0000000b040772a4 */ /* 0x000fc6000f8e0207 */
[----:B------:R-:W-:Y:S01]  /*195b0*/  ULDC.64 UR10, c[0x0][0xae0] ;  /* 0x0002b800000a7ab9 */ /* 0x000fe20000000a00 */
[----:B------:R-:W-:-:S03]  /*195c0*/  UIADD3 UR4, UR9, UR7, URZ ;  /* 0x0000000709047290 */ /* 0x000fc6000fffe03f */
        /* <DEDUP_REMOVED lines=8> */
[----:B------:R-:W-:Y:S01]  /*19650*/  IMAD.U32 R4, RZ, RZ, UR8 ;  /* 0x00000008ff047e24 */ /* 0x000fe2000f8e00ff */
[----:B------:R-:W-:Y:S01]  /*19660*/  ULDC.64 UR8, c[0x0][0xad8] ;  /* 0x0002b60000087ab9 */ /* 0x000fe20000000a00 */
[----:B------:R-:W-:Y:S02]  /*19670*/  IMAD R7, R11, R7, R8 ;  /* 0x000000070b077224 */ /* 0x000fe400078e0208 */
[C---:B------:R-:W-:Y:S02]  /*19680*/  IMAD R9, R3.reuse, UR11, R6 ;  /* 0x0000000b03097c24 */ /* 0x040fe4000f8e0206 */
[----:B------:R-:W-:Y:S01]  /*19690*/  IMAD.WIDE.U32 R4, R3, UR10, R4 ;  /* 0x0000000a03047c25 */ /* 0x000fe2000f8e0004 */
[----:B------:R-:W-:-:S03]  /*196a0*/  SHF.R.S32.HI R3, RZ, 0x1f, R7 ;  /* 0x0000001fff037819 */ /* 0x000fc60000011407 */
[----:B------:R-:W-:Y:S02]  /*196b0*/  IMAD.IADD R5, R5, 0x1, R9 ;  /* 0x0000000105057824 */ /* 0x000fe400078e0209 */
[----:B------:R-:W-:Y:S02]  /*196c0*/  IMAD R6, R3, UR8, RZ ;  /* 0x0000000803067c24 */ /* 0x000fe4000f8e02ff */
[----:B------:R-:W-:Y:S02]  /*196d0*/  VIADD R8, R219, UR39 ;  /* 0x00000027db087c36 */ /* 0x000fe40008000000 */
[----:B------:R-:W-:Y:S02]  /*196e0*/  IMAD R11, R0, R11, RZ ;  /* 0x0000000b000b7224 */ /* 0x000fe400078e02ff */
[C---:B------:R-:W-:Y:S02]  /*196f0*/  IMAD R3, R7.reuse, UR9, R6 ;  /* 0x0000000907037c24 */ /* 0x040fe4000f8e0206 */
[----:B------:R-:W-:Y:S01]  /*19700*/  IMAD.WIDE.U32 R4, R7, UR8, R4 ;  /* 0x0000000807047c25 */ /* 0x000fe2000f8e0004 */
[----:B------:R-:W-:Y:S01]  /*19710*/  ISETP.GE.AND P2, PT, R8, R11, PT ;  /* 0x0000000b0800720c */ /* 0x000fe20003f46270 */
[----:B------:R-:W-:-:S02]  /*19720*/  ULDC.64 UR8, c[0x0][0xa80] ;  /* 0x0002a00000087ab9 */ /* 0x000fc40000000a00 */
        /* <DEDUP_REMOVED lines=19> */
.L_x_7212:
[----:B------:R-:W-:Y:S05]  /*19860*/  BSYNC B1 ;  /* 0x0000000000017941 */ /* 0x000fea0003800000 */
.L_x_7211:
        /* <DEDUP_REMOVED lines=13> */
.L_x_7214:
[----:B------:R-:W-:Y:S05]  /*19940*/  BSYNC B1 ;  /* 0x0000000000017941 */ /* 0x000fea0003800000 */
.L_x_7213:
        /* <DEDUP_REMOVED lines=13> */
.L_x_7216:
[----:B------:R-:W-:Y:S05]  /*19a20*/  BSYNC B1 ;  /* 0x0000000000017941 */ /* 0x000fea0003800000 */
.L_x_7215:
        /* <DEDUP_REMOVED lines=14> */
.L_x_7205:
[----:B------:R-:W-:Y:S05]  /*19b10*/  BSYNC B0 ;  /* 0x0000000000007941 */ /* 0x000fea0003800000 */
.L_x_7195:
[----:B------:R-:W-:Y:S02]  /*19b20*/  ULDC UR4, c[0x0][0xc3c] ;  /* 0x00030f0000047ab9 */ /* 0x000fe40000000800 */
[----:B------:R-:W-:-:S06]  /*19b30*/  UISETP.GE.AND UP0, UPT, UR49, UR4, UPT ;  /* 0x000000043100728c */ /* 0x000fcc000bf06270 */
[----:B------:R-:W-:-:S13]  /*19b40*/  PLOP3.LUT P0, PT, PT, PT, UP0, 0x80, 0x0 ;  /* 0x000000000000781c */ /* 0x000fda0003f0f008 */
[----:B------:R-:W-:Y:S05]  /*19b50*/  @!P0 BRA `(.L_x_7217) ;  /* 0xfffffe7000f48947 */ /* 0x000fea000383ffff */
[----:B------:R-:W-:Y:S05]  /*19b60*/  EXIT ;  /* 0x000000000000794d */ /* 0x000fea0003800000 */
.L_x_7108:
[----:B------:R-:W-:-:S08]  /*19b70*/  NOP ;  /* 0x0000000000007918 */ /* 0x000fd00000000000 */
[----:B------:R-:W0:-:S00]  /*19b80*/  USETMAXREG.DEALLOC.CTAPOOL 0x18 ;  /* 0x00000018000079c8 */ /* 0x000e0000080e0500 */
[----:B0-----:R-:W-:Y:S01]  /*19b90*/  LOP3.LUT R0, R0, 0x3, RZ, 0xc0, !PT ;  /* 0x0000000300007812 */ /* 0x001fe200078ec0ff */
[----:B------:R-:W-:Y:S01]  /*19ba0*/  IMAD.MOV.U32 R6, RZ, RZ, RZ ;  /* 0x000000ffff067224 */ /* 0x000fe200078e00ff */
[----:B------:R-:W-:-:S04]  /*19bb0*/  LOP3.LUT R16, R16, 0xfffffffd, RZ, 0xc0, !PT ;  /* 0xfffffffd10107812 */ /* 0x000fc800078ec0ff */
[----:B------:R-:W0:Y:S02]  /*19bc0*/  SHFL.IDX PT, R0, R0, RZ, 0x1f ;  /* 0x00001fff00007589 */ /* 0x000e2400000e0000 */
[----:B0-----:R-:W-:-:S13]  /*19bd0*/  ISETP.NE.AND P0, PT, R0, RZ, PT ;  /* 0x000000ff0000720c */ /* 0x001fda0003f05270 */
[----:B------:R-:W-:Y:S01]  /*19be0*/  @P0 LOP3.LUT R16, R16, 0x2, RZ, 0xfc, !PT ;  /* 0x0000000210100812 */ /* 0x000fe200078efcff */
[----:B------:R-:W-:Y:S06]  /*19bf0*/  @!P0 BRA `(.L_x_7218) ;  /* 0x00000000002c8947 */ /* 0x000fec0003800000 */
[----:B------:R-:W0:Y:S08]  /*19c00*/  S2UR UR5, SR_CgaCtaId ;  /* 0x00000000000579c3 */ /* 0x000e300000008800 */
[----:B------:R-:W-:Y:S06]  /*19c10*/  BAR.SYNC.DEFER_BLOCKING 0x5, 0x180 ;  /* 0x0146000000007b1d */ /* 0x000fec0000010000 */
[----:B------:R-:W-:-:S02]  /*19c20*/  UMOV UR4, 0x400 ;  /* 0x0000040000047882 */ /* 0x000fc40000000000 */
[----:B0-----:R-:W-:-:S09]  /*19c30*/  ULEA UR4, UR5, UR4, 0x18 ;  /* 0x0000000405047291 */ /* 0x001fd2000f8ec03f */
[----:B------:R-:W0:Y:S04]  /*19c40*/  LDS.128 R4, [UR4+0x288d0] ;  /* 0x0288d004ff047984 */ /* 0x000e280008000c00 */
[----:B0-----:R0:W-:Y:S01]  /*19c50*/  STL.64 [R1+0x10], R4 ;  /* 0x0000100401007387 */ /* 0x0011e20000100a00 */
[----:B------:R-:W-:-:S03]  /*19c60*/  IMAD.MOV.U32 R0, RZ, RZ, R7 ;  /* 0x000000ffff007224 */ /* 0x000fc600078e0007 */
[----:B------:R0:W-:Y:S02]  /*19c70*/  STL [R1+0x18], R6 ;  /* 0x0000180601007387 */ /* 0x0001e40000100800 */
[----:B------:R-:W-:Y:S01]  /*19c80*/  R2UR UR42, R0 ;  /* 0x00000000002a72ca */ /* 0x000fe200000e0000 */
[----:B------:R-:W-:Y:S06]  /*19c90*/  BAR.ARV 0x4, 0x180 ;  /* 0x0106000000007b1d */ /* 0x000fec0000002000 */
[----:B------:R-:W-:Y:S08]  /*19ca0*/  BRA `(.L_x_7219) ;  /* 0x0000000c00c47947 */ /* 0x000ff00003800000 */
.L_x_7218:
[----:B------:R-:W0:Y:S01]  /*19cb0*/  S2R R0, SR_TID.X ;  /* 0x0000000000007919 */ /* 0x000e220000002100 */
        /* <DEDUP_REMOVED lines=43> */
.L_x_7222:
        /* <DEDUP_REMOVED lines=39> */
.L_x_7220:
        /* <DEDUP_REMOVED lines=15> */
.L_x_7223:
        /* <DEDUP_REMOVED lines=62> */
.L_x_7224:
        /* <DEDUP_REMOVED lines=63> */
.L_x_7225:
[----:B01----:R-:W-:-:S05]  /*1aaa0*/  LOP3.LUT R3, RZ, R2, RZ, 0x33, !PT ;  /* 0x00000002ff037212 */ /* 0x003fca00078e33ff */
[----:B------:R-:W-:-:S05]  /*1aab0*/  IMAD.IADD R2, R6, 0x1, R3 ;  /* 0x0000000106027824 */ /* 0x000fca00078e0203 */
[----:B------:R1:W-:Y:S01]  /*1aac0*/  STL [R1+0x14], R2 ;  /* 0x0000140201007387 */ /* 0x0003e20000100800 */
[----:B------:R-:W-:Y:S05]  /*1aad0*/  BRA `(.L_x_7226) ;  /* 0x00000000000c7947 */ /* 0x000fea0003800000 */
.L_x_7221:
[----:B------:R0:W-:Y:S04]  /*1aae0*/  STL [R1+0x10], R7 ;  /* 0x0000100701007387 */ /* 0x0001e80000100800 */
[----:B------:R0:W-:Y:S04]  /*1aaf0*/  STL [R1+0x14], RZ ;  /* 0x000014ff01007387 */ /* 0x0001e80000100800 */
[----:B------:R0:W-:Y:S02]  /*1ab00*/  STL [R1+0x18], RZ ;  /* 0x000018ff01007387 */ /* 0x0001e40000100800 */
.L_x_7226:
        /* <DEDUP_REMOVED lines=11> */
.L_x_7219:
[----:B-1----:R-:W-:Y:S01]  /*1abc0*/  IMAD.MOV.U32 R0, RZ, RZ, 0x1 ;  /* 0x00000001ff007424 */ /* 0x002fe200078e00ff */
[----:B------:R-:W-:Y:S01]  /*1abd0*/  ULDC UR4, c[0x0][0xc3c] ;  /* 0x00030f0000047ab9 */ /* 0x000fe20000000800 */
[----:B------:R1:W-:Y:S01]  /*1abe0*/  STL [R1+0x4], RZ ;  /* 0x000004ff01007387 */ /* 0x0003e20000100800 */
[----:B------:R-:W-:-:S03]  /*1abf0*/  UISETP.GE.AND UP0, UPT, UR42, UR4, UPT ;  /* 0x000000042a00728c */ /* 0x000fc6000bf06270 */
[----:B------:R1:W-:Y:S03]  /*1ac00*/  STL [R1+0x8], R0 ;  /* 0x0000080001007387 */ /* 0x0003e60000100800 */
[----:B------:R-:W-:Y:S01]  /*1ac10*/  PLOP3.LUT P0, PT, PT, PT, UP0, 0x80, 0x0 ;  /* 0x000000000000781c */ /* 0x000fe20003f0f008 */
[----:B------:R1:W-:-:S12]  /*1ac20*/  STL [R1+0x38], RZ ;  /* 0x000038ff01007387 */ /* 0x0003d80000100800 */
[----:B-1----:R-:W-:Y:S05]  /*1ac30*/  @P0 BRA `(.L_x_7227) ;  /* 0x0000005000ec0947 */ /* 0x002fea0003800000 */
[----:B0-----:R-:W0:Y:S01]  /*1ac40*/  S2R R4, SR_TID.X ;  /* 0x0000000000047919 */ /* 0x001e220000002100 */
        /* <DEDUP_REMOVED lines=11> */
[----:B------:R-:W-:-:S03]  /*1ad00*/  IMAD.SHL.U32 R3, R4, 0x8, RZ ;  /* 0x0000000804037824 */ /* 0x000fc600078e00ff */
[----:B------:R-:W-:-:S04]  /*1ad10*/  LOP3.LUT R2, R0, 0x180, RZ, 0xc0, !PT ;  /* 0x0000018000027812 */ /* 0x000fc800078ec0ff */
[----:B------:R-:W-:-:S04]  /*1ad20*/  LOP3.LUT R2, R2, 0x10, R4, 0xf8, !PT ;  /* 0x0000001002027812 */ /* 0x000fc800078ef804 */
[----:B------:R-:W-:Y:S02]  /*1ad30*/  LOP3.LUT R5, R2, 0x30, R3, 0x78, !PT ;  /* 0x0000003002057812 */ /* 0x000fe400078e7803 */
        /* <DEDUP_REMOVED lines=14> */
[----:B------:R-:W-:Y:S01]  /*1ae20*/  LOP3.LUT R2, R0, 0x3f0, RZ, 0xc0, !PT ;  /* 0x000003f000027812 */ /* 0x000fe200078ec0ff */
[----:B------:R-:W-:Y:S02]  /*1ae30*/  IMAD.MOV.U32 R4, RZ, RZ, 0x20 ;  /* 0x00000020ff047424 */ /* 0x000fe400078e00ff */
[----:B------:R-:W-:Y:S01]  /*1ae40*/  STL [R1], R6 ;  /* 0x0000000601007387 */ /* 0x000fe20000100800 */
[----:B------:R-:W-:Y:S01]  /*1ae50*/  LOP3.LUT R3, R2, 0x70, R3, 0x78, !PT ;  /* 0x0000007002037812 */ /* 0x000fe200078e7803 */
[----:B------:R-:W-:Y:S01]  /*1ae60*/  IMAD.SHL.U32 R2, R7, 0x10, RZ ;  /* 0x0000001007027824 */ /* 0x000fe200078e00ff */
[----:B------:R-:W-:Y:S02]  /*1ae70*/  SEL R4, R4, 0xffffffe0, !P0 ;  /* 0xffffffe004047807 */ /* 0x000fe40004000000 */
[----:B------:R-:W-:Y:S01]  /*1ae80*/  LOP3.LUT R4, R5, 0x70, R0, 0xf8, !PT ;  /* 0x0000007005047812 */ /* 0x000fe200078ef800 */
[----:B------:R-:W-:Y:S01]  /*1ae90*/  IMAD.MOV.U32 R0, RZ, RZ, 0x1 ;  /* 0x00000001ff007424 */ /* 0x000fe200078e00ff */
[----:B------:R-:W-:Y:S01]  /*1aea0*/  LOP3.LUT R3, R3, 0x400, R2, 0xf8, !PT ;  /* 0x0000040003037812 */ /* 0x000fe200078ef802 */
[----:B------:R-:W-:-:S04]  /*1aeb0*/  IMAD.MOV.U32 R2, RZ, RZ, 0x40 ;  /* 0x00000040ff027424 */ /* 0x000fc800078e00ff */
[----:B------:R-:W-:Y:S01]  /*1aec0*/  IMAD.IADD R3, R18, 0x1, R3 ;  /* 0x0000000112037824 */ /* 0x000fe200078e0203 */
[----:B------:R-:W-:-:S04]  /*1aed0*/  SEL R2, R2, 0xffffffc0, !P0 ;  /* 0xffffffc002027807 */ /* 0x000fc80004000000 */
[----:B------:R-:W-:Y:S04]  /*1aee0*/  STL [R1+0x30], R3 ;  /* 0x0000300301007387 */ /* 0x000fe80000100800 */
[----:B------:R-:W-:Y:S04]  /*1aef0*/  STL [R1+0x38], RZ ;  /* 0x000038ff01007387 */ /* 0x000fe80000100800 */
[----:B------:R0:W-:Y:S04]  /*1af00*/  STL [R1+0x8], R0 ;  /* 0x0000080001007387 */ /* 0x0001e80000100800 */
[----:B------:R1:W-:Y:S01]  /*1af10*/  STL [R1+0x4], RZ ;  /* 0x000004ff01007387 */ /* 0x0003e20000100800 */
[----:B0-----:R-:W-:-:S05]  /*1af20*/  IMAD.IADD R0, R2, 0x1, R6 ;  /* 0x0000000102007824 */ /* 0x001fca00078e0206 */
[----:B------:R1:W-:Y:S02]  /*1af30*/  STL [R1+0x28], R0 ;  /* 0x0000280001007387 */ /* 0x0003e40000100800 */
.L_x_7301:
[----:B------:R-:W-:Y:S01]  /*1af40*/  ULDC.64 UR4, c[0x0][0xa28] ;  /* 0x00028a0000047ab9 */ /* 0x000fe20000000a00 */
[----:B------:R-:W-:Y:S01]  /*1af50*/  ULDC.64 UR8, c[0x0][0xa00] ;  /* 0x0002800000087ab9 */ /* 0x000fe20000000a00 */
[----:B------:R-:W-:Y:S01]  /*1af60*/  UISETP.NE.U32.AND UP0, UPT, UR4, URZ, UPT ;  /* 0x0000003f0400728c */ /* 0x000fe2000bf05070 */
[----:B------:R-:W-:Y:S01]  /*1af70*/  ISETP.NE.U32.AND P0, PT, RZ, UR8, PT ;  /* 0x00000008ff007c0c */ /* 0x000fe2000bf05070 */
[----:B------:R-:W-:Y:S01]  /*1af80*/  ULDC.64 UR6, c[0x0][0xa00] ;  /* 0x0002800000067ab9 */ /* 0x000fe20000000a00 */
[----:B-1----:R-:W-:Y:S01]  /*1af90*/  IMAD.MOV.U32 R0, RZ, RZ, RZ ;  /* 0x000000ffff007224 */ /* 0x002fe200078e00ff */
[----:B------:R-:W-:Y:S01]  /*1afa0*/  UISETP.NE.AND.EX UP0, UPT, UR5, URZ, UPT, UP0 ;  /* 0x0000003f0500728c */ /* 0x000fe2000bf05300 */
[----:B------:R-:W-:Y:S01]  /*1afb0*/  ISETP.NE.AND.EX P0, PT, RZ, UR9, PT, P0 ;  /* 0x00000009ff007c0c */ /* 0x000fe2000bf05300 */
[----:B------:R-:W-:Y:S01]  /*1afc0*/  UIMAD.WIDE UR6, UR42, 0x4, UR6 ;  /* 0x000000042a0678a5 */ /* 0x000fe2000f8e0206 */
[----:B0-----:R-:W2:Y:S01]  /*1afd0*/  LDL.LU R7, [R1+0x18] ;  /* 0x0000180001077983 */ /* 0x001ea20000300800 */
[----:B------:R-:W-:Y:S01]  /*1afe0*/  ULDC.64 UR10, c[0x0][0xa18] ;  /* 0x00028600000a7ab9 */ /* 0x000fe20000000a00 */
[----:B------:R-:W0:Y:S01]  /*1aff0*/  LDC R6, c[0x0][0x288] ;  /* 0x0000a200ff067b82 */ /* 0x000e220000000800 */
        /* <DEDUP_REMOVED lines=54> */
.L_x_7228:
        /* <DEDUP_REMOVED lines=9> */
.L_x_7229:
[----:B------:R-:W-:Y:S05]  /*1b3f0*/  @!P1 BRA `(.L_x_7230) ;  /* 0x0000000000149947 */ /* 0x000fea0003800000 */
[----:B-1----:R-:W-:Y:S02]  /*1b400*/  IMAD.U32 R2, RZ, RZ, UR8 ;  /* 0x00000008ff027e24 */ /* 0x002fe4000f8e00ff */
[----:B------:R-:W-:-:S05]  /*1b410*/  IMAD.U32 R3, RZ, RZ, UR9 ;  /* 0x00000009ff037e24 */ /* 0x000fca000f8e00ff */
[----:B------:R-:W2:Y:S04]  /*1b420*/  LDG.E R5, desc[UR50][R2.64] ;  /* 0x0000003202057981 */ /* 0x000ea8000c1e1900 */
[----:B------:R-:W2:Y:S02]  /*1b430*/  LDG.E R2, desc[UR50][R2.64+0x4] ;  /* 0x0000043202027981 */ /* 0x000ea4000c1e1900 */
[----:B--2---:R-:W-:-:S07]  /*1b440*/  IMAD.IADD R5, R2, 0x1, -R5 ;  /* 0x0000000102057824 */ /* 0x004fce00078e0a05 */
.L_x_7230:
[----:B------:R-:W2:Y:S01]  /*1b450*/  LDL.LU R4, [R1+0x14] ;  /* 0x0000140001047983 */ /* 0x000ea20000300800 */
[----:B-1----:R-:W1:Y:S01]  /*1b460*/  LDC R2, c[0x0][0x448] ;  /* 0x00011200ff027b82 */ /* 0x002e620000000800 */
[----:B-----5:R-:W-:Y:S01]  /*1b470*/  IMAD.IADD R0, R5, 0x1, -R0 ;  /* 0x0000000105007824 */ /* 0x020fe200078e0a00 */
[----:B-1----:R-:W-:-:S13]  /*1b480*/  ISETP.NE.AND P1, PT, R2, 0x1, PT ;  /* 0x000000010200780c */ /* 0x002fda0003f25270 */
[----:B------:R-:W1:Y:S08]  /*1b490*/  @P1 LDC R3, c[0x0][0x44c] ;  /* 0x00011300ff031b82 */ /* 0x000e700000000800 */
[----:B------:R-:W3:Y:S01]  /*1b4a0*/  @P1 LDC R2, c[0x0][0x450] ;  /* 0x00011400ff021b82 */ /* 0x000ee20000000800 */
[----:B--2---:R-:W-:-:S04]  /*1b4b0*/  IMAD.SHL.U32 R19, R4, 0x80, RZ ;  /* 0x0000008004137824 */ /* 0x004fc800078e00ff */
[----:B------:R-:W-:-:S04]  /*1b4c0*/  VIADD R4, R19, 0x7f ;  /* 0x0000007f13047836 */ /* 0x000fc80000000000 */
        /* <DEDUP_REMOVED lines=8> */
[----:B------:R-:W-:Y:S05]  /*1b550*/  @!P2 BRA `(.L_x_7231) ;  /* 0x000000000040a947 */ /* 0x000fea0003800000 */
        /* <DEDUP_REMOVED lines=10> */
.L_x_7232:
[----:B------:R-:W-:-:S13]  /*1b600*/  ISETP.NE.AND P0, PT, R3, 0x1, PT ;  /* 0x000000010300780c */ /* 0x000fda0003f05270 */
[----:B------:R-:W1:Y:S02]  /*1b610*/  @P0 LDC.64 R4, c[0x0][0x9e8] ;  /* 0x00027a00ff040b82 */ /* 0x000e640000000a00 */
[----:B-1----:R-:W-:-:S05]  /*1b620*/  @P0 IMAD.HI.U32 R4, R8, R4, RZ ;  /* 0x0000000408040227 */ /* 0x002fca00078e00ff */
[----:B------:R-:W-:-:S07]  /*1b630*/  @P0 SHF.R.U32.HI R8, RZ, R5, R4 ;  /* 0x00000005ff080219 */ /* 0x000fce0000011604 */
.L_x_7233:
[----:B------:R-:W-:-:S05]  /*1b640*/  IMAD R8, R8, R3, R3 ;  /* 0x0000000308087224 */ /* 0x000fca00078e0203 */
[----:B------:R-:W-:-:S07]  /*1b650*/  VIMNMX R2, R2, R8, PT ;  /* 0x0000000802027248 */ /* 0x000fce0003fe0100 */
.L_x_7231:
[----:B------:R-:W1:Y:S01]  /*1b660*/  @P1 LDC R5, c[0x0][0x44c] ;  /* 0x00011300ff051b82 */ /* 0x000e620000000800 */
[----:B------:R-:W-:Y:S01]  /*1b670*/  IMAD.MOV.U32 R4, RZ, RZ, R19 ;  /* 0x000000ffff047224 */ /* 0x000fe200078e0013 */
[----:B------:R-:W-:-:S06]  /*1b680*/  ULDC UR4, c[0x0][0x9dc] ;  /* 0x0002770000047ab9 */ /* 0x000fcc0000000800 */
[----:B------:R-:W2:Y:S01]  /*1b690*/  @P1 LDC R6, c[0x0][0x450] ;  /* 0x00011400ff061b82 */ /* 0x000ea20000000800 */
[----:B-1----:R-:W-:-:S05]  /*1b6a0*/  @P1 IMAD.HI.U32 R5, R19, R5, RZ ;  /* 0x0000000513051227 */ /* 0x002fca00078e00ff */
[----:B--2---:R-:W-:Y:S01]  /*1b6b0*/  @P1 SHF.R.U32.HI R4, RZ, R6, R5 ;  /* 0x00000006ff041219 */ /* 0x004fe20000011605 */
[----:B------:R-:W-:Y:S02]  /*1b6c0*/  VIADD R5, R2, 0xbf ;  /* 0x000000bf02057836 */ /* 0x000fe40000000000 */
[----:B------:R-:W-:Y:S01]  /*1b6d0*/  VIADD R2, R0, 0xbf ;  /* 0x000000bf00027836 */ /* 0x000fe20000000000 */
[----:B------:R-:W-:Y:S01]  /*1b6e0*/  IADD3 R6, R4, R0, -R9 ;  /* 0x0000000004067210 */ /* 0x000fe20007ffe809 */
[----:B------:R-:W-:-:S04]  /*1b6f0*/  IMAD.HI R5, R5, 0x2aaaaaab, RZ ;  /* 0x2aaaaaab05057827 */ /* 0x000fc800078e02ff */
[----:B------:R-:W-:Y:S01]  /*1b700*/  IMAD.HI R2, R2, 0x2aaaaaab, RZ ;  /* 0x2aaaaaab02027827 */ /* 0x000fe200078e02ff */
[----:B------:R-:W-:-:S04]  /*1b710*/  SHF.R.U32.HI R0, RZ, 0x1f, R5 ;  /* 0x0000001fff007819 */ /* 0x000fc80000011605 */
[----:B------:R-:W-:Y:S02]  /*1b720*/  SHF.R.U32.HI R4, RZ, 0x1f, R2 ;  /* 0x0000001fff047819 */ /* 0x000fe40000011602 */
[----:B------:R-:W-:Y:S02]  /*1b730*/  LEA.HI.SX32 R0, R5, R0, 0x1b ;  /* 0x0000000005007211 */ /* 0x000fe400078fdaff */
[----:B------:R-:W-:Y:S01]  /*1b740*/  LEA.HI.SX32 R4, R2, R4, 0x1b ;  /* 0x0000000402047211 */ /* 0x000fe200078fdaff */
[----:B------:R-:W-:-:S03]  /*1b750*/  VIADD R2, R6, -UR4 ;  /* 0x8000000406027c36 */ /* 0x000fc60008000000 */
        /* <DEDUP_REMOVED lines=11> */
.L_x_7235:
[----:B------:R-:W-:-:S13]  /*1b810*/  ISETP.NE.AND P0, PT, R3, 0x1, PT ;  /* 0x000000010300780c */ /* 0x000fda0003f05270 */
[----:B------:R-:W1:Y:S02]  /*1b820*/  @P0 LDC.64 R4, c[0x0][0x9e8] ;  /* 0x00027a00ff040b82 */ /* 0x000e640000000a00 */
[----:B-1----:R-:W-:-:S05]  /*1b830*/  @P0 IMAD.HI.U32 R4, R6, R4, RZ ;  /* 0x0000000406040227 */ /* 0x002fca00078e00ff */
[----:B------:R-:W-:-:S07]  /*1b840*/  @P0 SHF.R.U32.HI R6, RZ, R5, R4 ;  /* 0x00000005ff060219 */ /* 0x000fce0000011604 */
.L_x_7236:
[----:B------:R-:W-:-:S05]  /*1b850*/  IMAD R3, R6, R3, RZ ;  /* 0x0000000306037224 */ /* 0x000fca00078e02ff */
[----:B------:R-:W-:-:S07]  /*1b860*/  VIMNMX R2, R2, R3, !PT ;  /* 0x0000000302027248 */ /* 0x000fce0007fe0100 */
.L_x_7234:
[----:B------:R-:W-:Y:S01]  /*1b870*/  SHF.R.U32.HI R5, RZ, 0x10, R7 ;  /* 0x00000010ff057819 */ /* 0x000fe20000011607 */
[----:B------:R-:W-:-:S03]  /*1b880*/  IMAD.HI R2, R2, 0x2aaaaaab, RZ ;  /* 0x2aaaaaab02027827 */ /* 0x000fc600078e02ff */
[----:B------:R-:W-:Y:S02]  /*1b890*/  ISETP.NE.AND P0, PT, R5, RZ, PT ;  /* 0x000000ff0500720c */ /* 0x000fe40003f05270 */
[----:B------:R-:W-:-:S04]  /*1b8a0*/  SHF.R.U32.HI R3, RZ, 0x1f, R2 ;  /* 0x0000001fff037819 */ /* 0x000fc80000011602 */
[----:B------:R-:W-:Y:S01]  /*1b8b0*/  LEA.HI.SX32 R3, R2, R3, 0x1b ;  /* 0x0000000302037211 */ /* 0x000fe200078fdaff */
[----:B------:R-:W-:-:S03]  /*1b8c0*/  IMAD.MOV.U32 R2, RZ, RZ, RZ ;  /* 0x000000ffff027224 */ /* 0x000fc600078e00ff */
[----:B------:R-:W-:-:S03]  /*1b8d0*/  VIMNMX R4, RZ, R3, !PT ;  /* 0x00000003ff047248 */ /* 0x000fc60007fe0100 */
[----:B------:R-:W1:Y:S01]  /*1b8e0*/  @!P0 LDC R5, c[0x0][0x9f0] ;  /* 0x00027c00ff058b82 */ /* 0x000e620000000800 */
[----:B------:R-:W-:-:S13]  /*1b8f0*/  ISETP.GT.AND P1, PT, R0, R4, PT ;  /* 0x000000040000720c */ /* 0x000fda0003f24270 */
[----:B------:R-:W-:Y:S05]  /*1b900*/  @!P1 BRA `(.L_x_7237) ;  /* 0x0000000000689947 */ /* 0x000fea0003800000 */
[-C--:B-1----:R-:W-:Y:S02]  /*1b910*/  IABS R6, R5.reuse ;  /* 0x0000000500067213 */ /* 0x082fe40000000000 */
[----:B0-----:R-:W-:Y:S02]  /*1b920*/  IABS R9, R5 ;  /* 0x0000000500097213 */ /* 0x001fe40000000000 */
        /* <DEDUP_REMOVED lines=24> */
.L_x_7237:
        /* <DEDUP_REMOVED lines=15> */
[----:B-1----:R-:W1:Y:S01]  /*1bba0*/  POPC R5, UR4 ;  /* 0x0000000400057d09 */ /* 0x002e620008000000 */
[----:B--2---:R-:W-:-:S02]  /*1bbb0*/  ISETP.EQ.U32.AND P0, PT, R0, R3, PT ;  /* 0x000000030000720c */ /* 0x004fc40003f02070 */
[----:B------:R-:W1:Y:S11]  /*1bbc0*/  LDC.64 R2, c[0x0][0xc60] ;  /* 0x00031800ff027b82 */ /* 0x000e760000000a00 */
[----:B-1----:R-:W2:Y:S01]  /*1bbd0*/  @P0 ATOMG.E.ADD.STRONG.GPU PT, R3, desc[UR50][R2.64], R5 ;  /* 0x00000005020309a8 */ /* 0x002ea200081ee1f2 */
[----:B------:R-:W1:Y:S02]  /*1bbe0*/  S2R R4, SR_LTMASK ;  /* 0x0000000000047919 */ /* 0x000e640000003900 */
[----:B-1----:R-:W-:-:S04]  /*1bbf0*/  LOP3.LUT R4, R4, UR4, RZ, 0xc0, !PT ;  /* 0x0000000404047c12 */ /* 0x002fc8000f8ec0ff */
[----:B------:R-:W1:Y:S01]  /*1bc00*/  POPC R7, R4 ;  /* 0x0000000400077309 */ /* 0x000e620000000000 */
[----:B--2---:R-:W1:Y:S02]  /*1bc10*/  SHFL.IDX PT, R0, R3, R0, 0x1f ;  /* 0x00001f0003007589 */ /* 0x004e6400000e0000 */
[----:B-1----:R-:W-:-:S05]  /*1bc20*/  IADD3 R0, R0, UR40, R7 ;  /* 0x0000002800007c10 */ /* 0x002fca000fffe007 */
[----:B------:R2:W-:Y:S01]  /*1bc30*/  STL [R1+0x10], R0 ;  /* 0x0000100001007387 */ /* 0x0005e20000100800 */
[----:B------:R-:W-:Y:S05]  /*1bc40*/  BRA `(.L_x_7240) ;  /* 0x0000003000b87947 */ /* 0x000fea0003800000 */
.L_x_7239:
        /* <DEDUP_REMOVED lines=10> */
[----:B-1----:R-:W-:Y:S02]  /*1bcf0*/  IMAD.U32 R5, RZ, RZ, UR7 ;  /* 0x00000007ff057e24 */ /* 0x002fe4000f8e00ff */
        /* <DEDUP_REMOVED lines=9> */
.L_x_7242:
[----:B------:R-:W-:Y:S05]  /*1bd90*/  BSYNC B6 ;  /* 0x0000000000067941 */ /* 0x000fea0003800000 */
.L_x_7241:
[----:B------:R-:W-:Y:S01]  /*1bda0*/  VIADD R0, R18, 0xc400 ;  /* 0x0000c40012007836 */ /* 0x000fe20000000000 */
[----:B------:R-:W-:Y:S01]  /*1bdb0*/  LOP3.LUT R16, R16, 0xfffffffe, RZ, 0xc0, !PT ;  /* 0xfffffffe10107812 */ /* 0x000fe200078ec0ff */
[----:B------:R-:W-:Y:S03]  /*1bdc0*/  BSSY B6, `(.L_x_7243) ;  /* 0x0000014000067945 */ /* 0x000fe60003800000 */
[----:B------:R-:W-:-:S13]  /*1bdd0*/  LOP3.LUT P0, RZ, R0, 0x3ff, RZ, 0xc0, !PT ;  /* 0x000003ff00ff7812 */ /* 0x000fda000780c0ff */
[----:B------:R-:W-:Y:S01]  /*1bde0*/  @P0 LOP3.LUT R16, R16, 0x1, RZ, 0xfc, !PT ;  /* 0x0000000110100812 */ /* 0x000fe200078efcff */
[----:B------:R-:W-:Y:S06]  /*1bdf0*/  @!P0 BRA `(.L_x_7244) ;  /* 0x0000000000408947 */ /* 0x000fec0003800000 */
        /* <DEDUP_REMOVED lines=16> */
.L_x_7244:
[----:B------:R-:W-:Y:S05]  /*1bf00*/  BSYNC B6 ;  /* 0x0000000000067941 */ /* 0x000fea0003800000 */
.L_x_7243:
        /* <DEDUP_REMOVED lines=21> */
.L_x_7246:
[----:B------:R-:W-:Y:S05]  /*1c060*/  BSYNC B6 ;  /* 0x0000000000067941 */ /* 0x000fea0003800000 */
.L_x_7245:
        /* <DEDUP_REMOVED lines=19> */
.L_x_7248:
[----:B------:R-:W-:Y:S05]  /*1c1a0*/  BSYNC B6 ;  /* 0x0000000000067941 */ /* 0x000fea0003800000 */
.L_x_7247:
        /* <DEDUP_REMOVED lines=11> */
[----:B------:R3:W0:Y:S02]  /*1c260*/  @P0 LDG.E R8, desc[UR50][R2.64] ;  /* 0x0000003202080981 */ /* 0x000624000c1e1900 */
[----:B---3--:R-:W3:Y:S01]  /*1c270*/  LDC.64 R2, c[0x0][0x418] ;  /* 0x00010600ff027b82 */ /* 0x008ee20000000a00 */
[----:B--2---:R-:W-:-:S04]  /*1c280*/  SHF.R.U32.HI R0, RZ, 0x5, R0 ;  /* 0x00000005ff007819 */ /* 0x004fc80000011600 */
[----:B------:R-:W-:Y:S02]  /*1c290*/  LOP3.LUT R0, R0, 0x3, RZ, 0xc0, !PT ;  /* 0x0000000300007812 */ /* 0x000fe400078ec0ff */
[----:B---3--:R-:W-:Y:S01]  /*1c2a0*/  LOP3.LUT P0, RZ, R2, UR4, RZ, 0xfc, !PT ;  /* 0x0000000402ff7c12 */ /* 0x008fe2000f80fcff */
[----:B------:R-:W-:-:S03]  /*1c2b0*/  UMOV UR4, 0xffffffff ;  /* 0xffffffff00047882 */ /* 0x000fc60000000000 */
[----:B------:R-:W-:Y:S02]  /*1c2c0*/  LOP3.LUT P0, RZ, R3, UR5, RZ, 0xfc, P0 ;  /* 0x0000000503ff7c12 */ /* 0x000fe4000800fcff */
[----:B0-----:R-:W-:Y:S01]  /*1c2d0*/  SHF.R.S32.HI R9, RZ, 0x1f, R8 ;  /* 0x0000001fff097819 */ /* 0x001fe20000011408 */
[----:B------:R0:W-:Y:S01]  /*1c2e0*/  STL [R1+0xc], R8 ;  /* 0x00000c0801007387 */ /* 0x0001e20000100800 */
[----:B------:R-:W-:-:S03]  /*1c2f0*/  SEL R17, R8, RZ, !P0 ;  /* 0x000000ff08117207 */ /* 0x000fc60004000000 */
[----:B------:R0:W-:Y:S01]  /*1c300*/  STL [R1+0x1c], R9 ;  /* 0x00001c0901007387 */ /* 0x0001e20000100800 */
[----:B------:R-:W-:Y:S05]  /*1c310*/  BRA.DIV UR4, `(.L_x_7249) ;  /* 0x0000004604187947 */ /* 0x000fea000b800000 */
[----:B------:R2:W3:Y:S02]  /*1c320*/  SHFL.IDX PT, R14, R0, RZ, 0x1f ;  /* 0x00001fff000e7589 */ /* 0x0004e400000e0000 */
.L_x_7320:
[----:B---3--:R-:W-:Y:S02]  /*1c330*/  ISETP.NE.AND P0, PT, R14, RZ, PT ;  /* 0x000000ff0e00720c */ /* 0x008fe40003f05270 */
[----:B------:R-:W-:Y:S02]  /*1c340*/  PLOP3.LUT P1, PT, PT, PT, PT, 0x8, 0x0 ;  /* 0x000000000000781c */ /* 0x000fe40003f2e170 */
[----:B------:R-:W-:-:S11]  /*1c350*/  LOP3.LUT R16, R16, 0xfffffffe, RZ, 0xc0, !PT ;  /* 0xfffffffe10107812 */ /* 0x000fd600078ec0ff */
[----:B------:R-:W-:Y:S01]  /*1c360*/  @P1 LOP3.LUT R16, R16, 0x1, RZ, 0xfc, !PT ;  /* 0x0000000110101812 */ /* 0x000fe200078efcff */
[----:B------:R-:W-:Y:S06]  /*1c370*/  @P0 BRA `(.L_x_7250) ;  /* 0x0000000400580947 */ /* 0x000fec0003800000 */
[----:B--2---:R-:W2:Y:S01]  /*1c380*/  LDL R0, [R1+0x34] ;  /* 0x0000340001007983 */ /* 0x004ea20000100800 */
[----:B------:R-:W-:Y:S01]  /*1c390*/  UMOV UR4, 0xffffffff ;  /* 0xffffffff00047882 */ /* 0x000fe20000000000 */
[----:B--2---:R-:W-:Y:S02]  /*1c3a0*/  VIADD R0, R0, 0xffffffff ;  /* 0xffffffff00007836 */ /* 0x004fe40000000000 */
[----:B------:R-:W-:Y:S05]  /*1c3b0*/  BRA.DIV UR4, `(.L_x_7251) ;  /* 0x0000004604107947 */ /* 0x000fea000b800000 */
[----:B------:R-:W-:-:S13]  /*1c3c0*/  ELECT P6, URZ, PT ;  /* 0x00000000003f782f */ /* 0x000fda00038c0000 */
.L_x_7323:
        /* <DEDUP_REMOVED lines=21> */
.L_x_7252:
[----:B--2---:R-:W2:Y:S04]  /*1c520*/  LDL R2, [R1+0x4] ;  /* 0x0000040001027983 */ /* 0x004ea80000100800 */
[----:B------:R-:W3:Y:S01]  /*1c530*/  LDL R3, [R1+0x8] ;  /* 0x0000080001037983 */ /* 0x000ee20000100800 */
[----:B0-----:R-:W0:Y:S02]  /*1c540*/  S2R R8, SR_TID.X ;  /* 0x0000000000087919 */ /* 0x001e240000002100 */
[----:B0-----:R-:W-:-:S04]  /*1c550*/  LOP3.LUT R8, R8, 0x7f, RZ, 0xc0, !PT ;  /* 0x0000007f08087812 */ /* 0x001fc800078ec0ff */
[----:B------:R-:W-:Y:S01]  /*1c560*/  ISETP.NE.AND P1, PT, R8, RZ, PT ;  /* 0x000000ff0800720c */ /* 0x000fe20003f25270 */
[----:B--2---:R-:W-:Y:S01]  /*1c570*/  IMAD R2, R2, 0x8, R18 ;  /* 0x0000000802027824 */ /* 0x004fe200078e0212 */
[----:B---3--:R-:W-:-:S04]  /*1c580*/  SHF.L.U32 R4, R3, 0x1f, RZ ;  /* 0x0000001f03047819 */ /* 0x008fc800000006ff */
[----:B------:R-:W0:Y:S02]  /*1c590*/  SYNCS.PHASECHK.TRANS64.TRYWAIT P0, [R2+URZ+0x28880], R4 ;  /* 0x02888004020075a7 */ /* 0x000e24000800017f */
[----:B0-----:R-:W-:Y:S05]  /*1c5a0*/  @!P0 BRA `(.L_x_7253) ;  /* 0x0000004000b48947 */ /* 0x001fea0003800000 */
.L_x_7324:
[----:B------:R-:W-:Y:S05]  /*1c5b0*/  @P1 BRA `(.L_x_7254) ;  /* 0x00000000001c1947 */ /* 0x000fea0003800000 */
[----:B------:R-:W1:Y:S02]  /*1c5c0*/  S2R R3, SR_TID.X ;  /* 0x0000000000037919 */ /* 0x000e640000002100 */
[----:B-1----:R-:W-:Y:S01]  /*1c5d0*/  LOP3.LUT R5, R3, 0x1f, RZ, 0xc0, !PT ;  /* 0x0000001f03057812 */ /* 0x002fe200078ec0ff */
[----:B------:R-:W-:-:S03]  /*1c5e0*/  IMAD.MOV.U32 R3, RZ, RZ, 0x6000 ;  /* 0x00006000ff037424 */ /* 0x000fc600078e00ff */
[----:B------:R-:W-:Y:S01]  /*1c5f0*/  ISETP.NE.AND P0, PT, R5, RZ, PT ;  /* 0x000000ff0500720c */ /* 0x000fe20003f05270 */
[----:B------:R2:W-:-:S12]  /*1c600*/  SYNCS.ARRIVE.TRANS64 RZ, [R2+URZ+0x28870], R3 ;  /* 0x0288700302ff79a7 */ /* 0x0005d8000800003f */
[----:B--2---:R-:W-:Y:S05]  /*1c610*/  @!P0 BRA `(.L_x_7254) ;  /* 0x0000000000048947 */ /* 0x004fea0003800000 */
[----:B------:R-:W-:Y:S01]  /*1c620*/  BPT.TRAP 0x1 ;  /* 0x000000040000795c */ /* 0x000fe20000300000 */
.L_x_7254:
[----:B------:R-:W2:Y:S04]  /*1c630*/  LDL R3, [R1+0x4] ;  /* 0x0000040001037983 */ /* 0x000ea80000100800 */
[----:B-1----:R-:W3:Y:S01]  /*1c640*/  LDL R5, [R1+0x24] ;  /* 0x0000240001057983 */ /* 0x002ee20000100800 */
[----:B------:R-:W-:Y:S01]  /*1c650*/  R2UR UR33, R2 ;  /* 0x00000000022172ca */ /* 0x000fe200000e0000 */
[----:B------:R-:W-:Y:S01]  /*1c660*/  UIADD3 UR4, UP0, UR44, 0x470, URZ ;  /* 0x000004702c047890 */ /* 0x000fe2000ff1e03f */
[----:B-----5:R-:W-:Y:S01]  /*1c670*/  R2UR UR37, R17 ;  /* 0x00000000112572ca */ /* 0x020fe200000e0000 */
[----:B------:R-:W-:Y:S01]  /*1c680*/  UMOV UR6, 0x0 ;  /* 0x0000000000067882 */ /* 0x000fe20000000000 */
[----:B------:R-:W-:Y:S01]  /*1c690*/  UMOV UR7, 0x14f00000 ;  /* 0x14f0000000077882 */ /* 0x000fe20000000000 */
[----:B------:R-:W-:Y:S01]  /*1c6a0*/  UIADD3.X UR5, URZ, UR45, URZ, UP0, !UPT ;  /* 0x0000002d3f057290 */ /* 0x000fe200087fe43f */
[----:B------:R-:W-:-:S07]  /*1c6b0*/  UMOV UR34, URZ ;  /* 0x0000003f00227c82 */ /* 0x000fce0008000000 */
        /* <DEDUP_REMOVED lines=9> */
.L_x_7325:
        /* <DEDUP_REMOVED lines=8> */
.L_x_7256:
        /* <DEDUP_REMOVED lines=8> */
[----:B------:R-:W-:Y:S01]  /*1c850*/  UMOV UR10, URZ ;  /* 0x0000003f000a7c82 */ /* 0x000fe20008000000 */
[----:B------:R-:W-:Y:S01]  /*1c860*/  UMOV UR12, UR36 ;  /* 0x00000024000c7c82 */ /* 0x000fe20008000000 */
[----:B------:R-:W-:-:S02]  /*1c870*/  PLOP3.LUT P0, PT, PT, PT, PT, 0x80, 0x0 ;  /* 0x000000000000781c */ /* 0x000fc40003f0f070 */
[----:B------:R-:W-:Y:S01]  /*1c880*/  LOP3.LUT R16, R16, 0xfffffffe, RZ, 0xc0, !PT ;  /* 0xfffffffe10107812 */ /* 0x000fe200078ec0ff */
[----:B------:R-:W-:Y:S02]  /*1c890*/  UIADD3 UR8, UR8, 0x1c400, URZ ;  /* 0x0001c40008087890 */ /* 0x000fe4000fffe03f */
[----:B------:R-:W-:-:S08]  /*1c8a0*/  UIADD3 UR9, UR9, 0x28830, URZ ;  /* 0x0002883009097890 */ /* 0x000fd0000fffe03f */
[----:B------:R-:W-:Y:S01]  /*1c8b0*/  @P0 LOP3.LUT R16, R16, 0x1, RZ, 0xfc, !PT ;  /* 0x0000000110100812 */ /* 0x000fe200078efcff */
[----:B------:R3:W-:Y:S02]  /*1c8c0*/  UTMALDG.4D [UR8], [UR4], desc[UR6] ;  /* 0x00000608040075b4 */ /* 0x0007e40008019000 */
[----:B---3--:R-:W-:-:S04]  /*1c8d0*/  NOP ;  /* 0x0000000000007918 */ /* 0x008fc80000000000 */
.L_x_7250:
[----:B------:R-:W-:Y:S05]  /*1c8e0*/  WARPSYNC.ALL ;  /* 0x0000000000007948 */ /* 0x000fea0003800000 */
[----:B--2---:R-:W-:Y:S01]  /*1c8f0*/  VIADD R0, R18, 0x18400 ;  /* 0x0001840012007836 */ /* 0x004fe20000000000 */
[----:B------:R-:W-:Y:S01]  /*1c900*/  USHF.R.S32.HI UR4, URZ, 0x1f, UR43 ;  /* 0x0000001f3f047899 */ /* 0x000fe2000801142b */
        /* <DEDUP_REMOVED lines=9> */
[----:B01----:R-:W-:Y:S01]  /*1c9a0*/  MOV R2, 0x0 ;  /* 0x0000000000027802 */ /* 0x003fe20000000f00 */
        /* <DEDUP_REMOVED lines=15> */
.L_x_7258:
[----:B------:R-:W-:Y:S05]  /*1caa0*/  BSYNC B6 ;  /* 0x0000000000067941 */ /* 0x000fea0003800000 */
.L_x_7257:
[----:B0-----:R0:W5:Y:S01]  /*1cab0*/  LDL R9, [R1+0x30] ;  /* 0x0000300001097983 */ /* 0x0011620000100800 */
[----:B------:R-:W2:Y:S01]  /*1cac0*/  LDC R8, c[0x0][0x448] ;  /* 0x00011200ff087b82 */ /* 0x000ea20000000800 */
[----:B------:R-:W-:Y:S01]  /*1cad0*/  ULDC.64 UR8, c[0x0][0xa00] ;  /* 0x0002800000087ab9 */ /* 0x000fe20000000a00 */
[----:B------:R-:W-:Y:S01]  /*1cae0*/  ULDC.64 UR6, c[0x0][0x2d8] ;  /* 0x0000b60000067ab9 */ /* 0x000fe20000000a00 */
[----:B-1----:R-:W1:Y:S01]  /*1caf0*/  S2R R2, SR_TID.X ;  /* 0x0000000000027919 */ /* 0x002e620000002100 */
[----:B------:R-:W3:Y:S01]  /*1cb00*/  S2R R0, SR_TID.X ;  /* 0x0000000000007919 */ /* 0x000ee20000002100 */
[----:B------:R-:W-:Y:S01]  /*1cb10*/  UISETP.NE.U32.AND UP0, UPT, UR8, URZ, UPT ;  /* 0x0000003f0800728c */ /* 0x000fe2000bf05070 */
[----:B------:R-:W-:Y:S01]  /*1cb20*/  UMOV UR4, UR46 ;  /* 0x0000002e00047c82 */ /* 0x000fe20008000000 */
[----:B--2---:R-:W-:Y:S02]  /*1cb30*/  ISETP.NE.AND P0, PT, R8, 0x1, PT ;  /* 0x000000010800780c */ /* 0x004fe40003f05270 */
[----:B-1----:R-:W-:Y:S01]  /*1cb40*/  LOP3.LUT R2, R2, 0x7f, RZ, 0xc0, !PT ;  /* 0x0000007f02027812 */ /* 0x002fe200078ec0ff */
[----:B---3--:R-:W-:-:S03]  /*1cb50*/  IMAD.SHL.U32 R0, R0, 0x10, RZ ;  /* 0x0000001000007824 */ /* 0x008fc600078e00ff */
[----:B------:R-:W-:Y:S01]  /*1cb60*/  SHF.R.U32.HI R2, RZ, 0x3, R2 ;  /* 0x00000003ff027819 */ /* 0x000fe20000011602 */
[----:B------:R-:W-:Y:S01]  /*1cb70*/  UMOV UR5, UR37 ;  /* 0x0000002500057c82 */ /* 0x000fe20008000000 */
[----:B------:R-:W-:-:S05]  /*1cb80*/  UISETP.NE.AND.EX UP0, UPT, UR9, URZ, UPT, UP0 ;  /* 0x0000003f0900728c */ /* 0x000fca000bf05300 */
[----:B------:R-:W1:Y:S01]  /*1cb90*/  @P0 LDC R3, c[0x0][0x450] ;  /* 0x00011400ff030b82 */ /* 0x000e620000000800 */
[----:B------:R-:W-:Y:S01]  /*1cba0*/  LOP3.LUT R0, R2, 0x70, R0, 0xf8, !PT ;  /* 0x0000007002007812 */ /* 0x000fe200078ef800 */
[----:B------:R-:W-:Y:S01]  /*1cbb0*/  UIMAD.WIDE.U32 UR4, UR36, UR6, UR4 ;  /* 0x00000006240472a5 */ /* 0x000fe2000f8e0004 */
[----:B------:R-:W-:-:S05]  /*1cbc0*/  ULDC.64 UR8, c[0x0][0x2e0] ;  /* 0x0000b80000087ab9 */ /* 0x000fca0000000a00 */
[----:B------:R-:W2:Y:S01]  /*1cbd0*/  @P0 LDC R2, c[0x0][0x44c] ;  /* 0x00011300ff020b82 */ /* 0x000ea20000000800 */
[----:B------:R-:W-:Y:S01]  /*1cbe0*/  UIMAD UR5, UR36, UR7, UR5 ;  /* 0x00000007240572a4 */ /* 0x000fe2000f8e0205 */
[----:B------:R-:W-:Y:S01]  /*1cbf0*/  IMAD.IADD R0, R0, 0x1, R19 ;  /* 0x0000000100007824 */ /* 0x000fe200078e0213 */
[----:B------:R-:W-:-:S04]  /*1cc00*/  USEL UR7, UR42, URZ, !UP0 ;  /* 0x0000003f2a077287 */ /* 0x000fc8000c000000 */
[----:B------:R-:W-:Y:S02]  /*1cc10*/  UIMAD.WIDE.U32 UR4, UR7, UR8, UR4 ;  /* 0x00000008070472a5 */ /* 0x000fe4000f8e0004 */
[----:B------:R-:W-:-:S04]  /*1cc20*/  USHF.R.S32.HI UR6, URZ, 0x1f, UR42 ;  /* 0x0000001f3f067899 */ /* 0x000fc8000801142a */
[----:B------:R-:W-:Y:S01]  /*1cc30*/  IMAD.U32 R7, RZ, RZ, UR5 ;  /* 0x00000005ff077e24 */ /* 0x000fe2000f8e00ff */
[----:B------:R-:W-:Y:S01]  /*1cc40*/  USEL UR6, UR6, URZ, !UP0 ;  /* 0x0000003f06067287 */ /* 0x000fe2000c000000 */
[----:B------:R-:W-:-:S03]  /*1cc50*/  IMAD.MOV.U32 R4, RZ, RZ, R0 ;  /* 0x000000ffff047224 */ /* 0x000fc600078e0000 */
[----:B------:R-:W-:Y:S01]  /*1cc60*/  UIMAD UR6, UR6, UR8, URZ ;  /* 0x00000008060672a4 */ /* 0x000fe2000f8e023f */
[----:B------:R-:W3:Y:S01]  /*1cc70*/  S2R R7, SR_TID.X ;  /* 0x0000000000077919 */ /* 0x000ee20000002100 */
[----:B--2---:R-:W-:Y:S02]  /*1cc80*/  @P0 IMAD.HI.U32 R2, R0, R2, RZ ;  /* 0x0000000200020227 */ /* 0x004fe400078e00ff */
[----:B------:R-:W-:-:S03]  /*1cc90*/  UIMAD UR6, UR7, UR9, UR6 ;  /* 0x00000009070672a4 */ /* 0x000fc6000f8e0206 */
[----:B-1----:R-:W-:Y:S01]  /*1cca0*/  @P0 SHF.R.U32.HI R4, RZ, R3, R2 ;  /* 0x00000003ff040219 */ /* 0x002fe20000011602 */
[----:B------:R-:W-:Y:S01]  /*1ccb0*/  UIADD3 UR6, UR5, UR6, URZ ;  /* 0x0000000605067290 */ /* 0x000fe2000fffe03f */
[----:B------:R-:W-:Y:S02]  /*1ccc0*/  IMAD.U32 R6, RZ, RZ, UR4 ;  /* 0x00000004ff067e24 */ /* 0x000fe4000f8e00ff */
[--C-:B------:R-:W-:Y:S01]  /*1ccd0*/  SHF.R.S32.HI R5, RZ, 0x1f, R4.reuse ;  /* 0x0000001fff057819 */ /* 0x100fe20000011404 */
[----:B------:R-:W-:Y:S01]  /*1cce0*/  IMAD.MOV R2, RZ, RZ, -R4 ;  /* 0x000000ffff027224 */ /* 0x000fe200078e0a04 */
[----:B------:R-:W-:Y:S01]  /*1ccf0*/  ULDC.64 UR4, c[0x0][0x2d0] ;  /* 0x0000b40000047ab9 */ /* 0x000fe20000000a00 */
[----:B------:R-:W-:Y:S01]  /*1cd00*/  IMAD.U32 R3, RZ, RZ, UR6 ;  /* 0x00000006ff037e24 */ /* 0x000fe2000f8e00ff */
[----:B------:R-:W-:Y:S01]  /*1cd10*/  ULDC UR6, c[0x0][0x2b8] ;  /* 0x0000ae0000067ab9 */ /* 0x000fe20000000800 */
[----:B------:R-:W-:Y:S02]  /*1cd20*/  IMAD R0, R8, R2, R0 ;  /* 0x0000000208007224 */ /* 0x000fe400078e0200 */
[----:B------:R-:W-:-:S02]  /*1cd30*/  IMAD.MOV.U32 R2, RZ, RZ, R6 ;  /* 0x000000ffff027224 */ /* 0x000fc400078e0006 */
[----:B------:R-:W-:Y:S02]  /*1cd40*/  IMAD R5, R5, UR4, RZ ;  /* 0x0000000405057c24 */ /* 0x000fe4000f8e02ff */
[----:B------:R-:W-:-:S04]  /*1cd50*/  IMAD.WIDE.U32 R2, R4, UR4, R2 ;  /* 0x0000000404027c25 */ /* 0x000fc8000f8e0002 */
[----:B------:R-:W-:Y:S01]  /*1cd60*/  IMAD R4, R4, UR5, R5 ;  /* 0x0000000504047c24 */ /* 0x000fe2000f8e0205 */
[----:B------:R-:W-:-:S03]  /*1cd70*/  ULDC.64 UR4, c[0x0][0x2c8] ;  /* 0x0000b20000047ab9 */ /* 0x000fc60000000a00 */
[----:B------:R-:W-:Y:S01]  /*1cd80*/  IMAD.IADD R3, R3, 0x1, R4 ;  /* 0x0000000103037824 */ /* 0x000fe200078e0204 */
[----:B------:R-:W-:Y:S01]  /*1cd90*/  SHF.R.S32.HI R4, RZ, 0x1f, R0 ;  /* 0x0000001fff047819 */ /* 0x000fe20000011400 */
[----:B---3--:R-:W-:Y:S02]  /*1cda0*/  IMAD.SHL.U32 R10, R7, 0x10, RZ ;  /* 0x00000010070a7824 */ /* 0x008fe400078e00ff */
[----:B------:R-:W-:-:S04]  /*1cdb0*/  IMAD.WIDE.U32 R2, R0, UR4, R2 ;  /* 0x0000000400027c25 */ /* 0x000fc8000f8e0002 */
[----:B------:R-:W-:Y:S01]  /*1cdc0*/  IMAD R4, R4, UR4, RZ ;  /* 0x0000000404047c24 */ /* 0x000fe2000f8e02ff */
[----:B------:R-:W-:-:S03]  /*1cdd0*/  LOP3.LUT R10, R10, 0x70, RZ, 0xc0, !PT ;  /* 0x000000700a0a7812 */ /* 0x000fc600078ec0ff */
[----:B------:R-:W-:Y:S01]  /*1cde0*/  IMAD R0, R0, UR5, R4 ;  /* 0x0000000500007c24 */ /* 0x000fe2000f8e0204 */
[----:B------:R-:W-:Y:S02]  /*1cdf0*/  ULDC.64 UR4, c[0x0][0x280] ;  /* 0x0000a00000047ab9 */ /* 0x000fe40000000a00 */
[----:B------:R-:W-:Y:S01]  /*1ce00*/  IADD3 R4, P1, R2, UR4, RZ ;  /* 0x0000000402047c10 */ /* 0x000fe2000ff3e0ff */
[----:B------:R-:W-:Y:S01]  /*1ce10*/  UMOV UR4, 0xffffffff ;  /* 0xffffffff00047882 */ /* 0x000fe20000000000 */
[----:B------:R-:W-:Y:S02]  /*1ce20*/  ISETP.GE.AND P0, PT, R10, UR6, PT ;  /* 0x000000060a007c0c */ /* 0x000fe4000bf06270 */
[----:B------:R-:W-:Y:S01]  /*1ce30*/  IADD3.X R0, R3, UR5, R0, P1, !PT ;  /* 0x0000000503007c10 */ /* 0x000fe20008ffe400 */
[----:B0-----:R-:W-:Y:S10]  /*1ce40*/  BRA.DIV UR4, `(.L_x_7259) ;  /* 0x0000003a04b47947 */ /* 0x001ff4000b800000 */
[----:B------:R-:W2:Y:S01]  /*1ce50*/  LDL.LU R6, [R1+0x2c] ;  /* 0x00002c0001067983 */ /* 0x000ea20000300800 */
[----:B------:R-:W0:Y:S03]  /*1ce60*/  S2R R5, SR_TID.X ;  /* 0x0000000000057919 */ /* 0x000e260000002100 */
[----:B------:R-:W1:Y:S01]  /*1ce70*/  SHFL.IDX PT, R7, R4, RZ, 0x181f ;  /* 0x00181fff04077589 */ /* 0x000e6200000e0000 */
[----:B0-----:R-:W-:-:S04]  /*1ce80*/  LOP3.LUT R5, R5, 0x7f, RZ, 0xc0, !PT ;  /* 0x0000007f05057812 */ /* 0x001fc800078ec0ff */
[----:B------:R-:W-:-:S05]  /*1ce90*/  SHF.R.U32.HI R5, RZ, 0x3, R5 ;  /* 0x00000003ff057819 */ /* 0x000fca0000011605 */
[----:B------:R-:W-:-:S04]  /*1cea0*/  IMAD.IADD R2, R5, 0x1, R19 ;  /* 0x0000000105027824 */ /* 0x000fc800078e0213 */
[----:B------:R-:W-:Y:S02]  /*1ceb0*/  VIADD R5, R2, 0x10 ;  /* 0x0000001002057836 */ /* 0x000fe40000000000 */
[----:B--2---:R-:W-:Y:S02]  /*1cec0*/  IMAD R3, R6, R8, RZ ;  /* 0x0000000806037224 */ /* 0x004fe400078e02ff */
[----:B------:R-:W0:Y:S03]  /*1ced0*/  SHFL.IDX PT, R6, R0, RZ, 0x181f ;  /* 0x00181fff00067589 */ /* 0x000e2600000e0000 */
[----:B------:R-:W-:-:S13]  /*1cee0*/  ISETP.GE.AND P1, PT, R2, R3, PT ;  /* 0x000000030200720c */ /* 0x000fda0003f26270 */
[----:B-1----:R-:W-:-:S05]  /*1cef0*/  @!P1 IADD3 R7, P2, R10, R7, RZ ;  /* 0x000000070a079210 */ /* 0x002fca0007f5e0ff */
[----:B0-----:R-:W-:-:S05]  /*1cf00*/  @!P1 IMAD.X R6, RZ, RZ, R6, P2 ;  /* 0x000000ffff069224 */ /* 0x001fca00010e0606 */
        /* <DEDUP_REMOVED lines=56> */
[----:B------:R-:W-:Y:S01]  /*1d290*/  @!P1 IMAD.MOV.U32 R6, RZ, RZ, R5 ;  /* 0x000000ffff069224 */ /* 0x000fe200078e0005 */
[----:B------:R-:W0:Y:S04]  /*1d2a0*/  SHFL.IDX PT, R0, R0, 0x7, 0x181f ;  /* 0x00f81f0000007f89 */ /* 0x000e2800000e0000 */
[----:B------:R1:W-:Y:S04]  /*1d2b0*/  @!P1 LDGSTS.E.BYPASS.LTC128B.128 [R9+0x1b400], desc[UR50][R6.64], !P0 ;  /* 0x1b40000006099fae */ /* 0x0003e8000c101d72 */
[----:B------:R-:W2:Y:S02]  /*1d2c0*/  SHFL.IDX PT, R4, R4, 0x7, 0x181f ;  /* 0x00f81f0004047f89 */ /* 0x000ea400000e0000 */
.L_x_7342:
[----:B------:R-:W-:-:S05]  /*1d2d0*/  VIADD R2, R2, 0x70 ;  /* 0x0000007002027836 */ /* 0x000fca0000000000 */
[----:B------:R-:W-:-:S13]  /*1d2e0*/  ISETP.GE.AND P1, PT, R2, R3, PT ;  /* 0x000000030200720c */ /* 0x000fda0003f26270 */
[----:B--2---:R-:W-:-:S05]  /*1d2f0*/  @!P1 IADD3 R2, P2, R10, R4, RZ ;  /* 0x000000040a029210 */ /* 0x004fca0007f5e0ff */
[----:B0-----:R-:W-:-:S05]  /*1d300*/  @!P1 IMAD.X R3, RZ, RZ, R0, P2 ;  /* 0x000000ffff039224 */ /* 0x001fca00010e0600 */
[----:B------:R-:W-:Y:S01]  /*1d310*/  @!PT LDS RZ, [RZ] ;  /* 0x00000000fffff984 */ /* 0x000fe20000000800 */
[----:B------:R-:W-:Y:S01]  /*1d320*/  @!PT LDS RZ, [RZ] ;  /* 0x00000000fffff984 */ /* 0x000fe20000000800 */
[----:B------:R-:W-:Y:S01]  /*1d330*/  @!PT LDS RZ, [RZ] ;  /* 0x00000000fffff984 */ /* 0x000fe20000000800 */
[----:B------:R0:W-:Y:S01]  /*1d340*/  @!P1 LDGSTS.E.BYPASS.LTC128B.128 [R9+0x1bc00], desc[UR50][R2.64], !P0 ;  /* 0x1bc0000002099fae */ /* 0x0001e2000c101d72 */
[----:B------:R-:W-:Y:S01]  /*1d350*/  PLOP3.LUT P0, PT, PT, PT, PT, 0x80, 0x0 ;  /* 0x000000000000781c */ /* 0x000fe20003f0f070 */
[----:B------:R-:W-:-:S12]  /*1d360*/  NOP ;  /* 0x0000000000007918 */ /* 0x000fd80000000000 */
.L_x_7260:
        /* <DEDUP_REMOVED lines=18> */
.L_x_7343:
[----:B------:R-:W-:Y:S05]  /*1d490*/  BSYNC B0 ;  /* 0x0000000000007941 */ /* 0x000fea0003800000 */
.L_x_7261:
[----:B------:R-:W2:Y:S04]  /*1d4a0*/  LDL.LU R3, [R1+0x34] ;  /* 0x0000340001037983 */ /* 0x000ea80000300800 */
[----:B------:R-:W3:Y:S01]  /*1d4b0*/  LDL R2, [R1+0x18] ;  /* 0x0000180001027983 */ /* 0x000ee20000100800 */
[----:B--2---:R-:W-:-:S05]  /*1d4c0*/  VIADD R20, R3, 0xfffffffe ;  /* 0xfffffffe03147836 */ /* 0x004fca0000000000 */
[----:B---3--:R-:W-:-:S13]  /*1d4d0*/  ISETP.GE.AND P0, PT, R20, R2, PT ;  /* 0x000000021400720c */ /* 0x008fda0003f06270 */
[----:B------:R-:W-:Y:S05]  /*1d4e0*/  @!P0 BRA `(.L_x_7263) ;  /* 0x0000001000308947 */ /* 0x000fea0003800000 */
[----:B0-----:R0:W5:Y:S04]  /*1d4f0*/  LDL.LU R0, [R1+0x4] ;  /* 0x0000040001007983 */ /* 0x0011680000300800 */
[----:B-1----:R0:W5:Y:S02]  /*1d500*/  LDL.LU R6, [R1+0x8] ;  /* 0x0000080001067983 */ /* 0x0021640000300800 */
.L_x_7283:
[----:B-----5:R-:W-:Y:S01]  /*1d510*/  VIADD R3, R0, 0x1 ;  /* 0x0000000100037836 */ /* 0x020fe20000000000 */
[----:B------:R-:W-:Y:S01]  /*1d520*/  LOP3.LUT P1, RZ, R16, 0x1, RZ, 0xc0, !PT ;  /* 0x0000000110ff7812 */ /* 0x000fe2000782c0ff */
[----:B------:R-:W-:Y:S05]  /*1d530*/  YIELD ;  /* 0x0000000000007946 */ /* 0x000fea0003800000 */
[----:B------:R-:W-:Y:S01]  /*1d540*/  ISETP.NE.AND P0, PT, R3, 0x2, PT ;  /* 0x000000020300780c */ /* 0x000fe20003f05270 */
[----:B------:R-:W-:Y:S03]  /*1d550*/  BSSY B0, `(.L_x_7264) ;  /* 0x000006b000007945 */ /* 0x000fe60003800000 */
[----:B------:R-:W-:-:S02]  /*1d560*/  SEL R2, RZ, 0x1, P0 ;  /* 0x00000001ff027807 */ /* 0x000fc40000000000 */
[----:B------:R-:W-:Y:S02]  /*1d570*/  SEL R9, R3, RZ, P0 ;  /* 0x000000ff03097207 */ /* 0x000fe40000000000 */
        /* <DEDUP_REMOVED lines=28> */
.L_x_7266:
        /* <DEDUP_REMOVED lines=8> */
.L_x_7344:
[----:B------:R-:W-:Y:S05]  /*1d7c0*/  BSYNC B1 ;  /* 0x0000000000017941 */ /* 0x000fea0003800000 */
.L_x_7267:
        /* <DEDUP_REMOVED lines=9> */
.L_x_7270:
[----:B------:R-:W-:Y:S05]  /*1d860*/  BSYNC B1 ;  /* 0x0000000000017941 */ /* 0x000fea0003800000 */
.L_x_7269:
[----:B------:R-:W3:Y:S04]  /*1d870*/  LDL R2, [R1+0x4] ;  /* 0x0000040001027983 */ /* 0x000ee80000100800 */
[----:B------:R-:W4:Y:S01]  /*1d880*/  LDL R5, [R1+0x24] ;  /* 0x0000240001057983 */ /* 0x000f220000100800 */
[----:B-1----:R-:W-:Y:S01]  /*1d890*/  IMAD.MOV.U32 R9, RZ, RZ, RZ ;  /* 0x000000ffff097224 */ /* 0x002fe200078e00ff */
        /* <DEDUP_REMOVED lines=9> */
[----:B------:R-:W-:-:S07]  /*1d930*/  VIADD R8, R2, 0xc400 ;  /* 0x0000c40002087836 */ /* 0x000fce0000000000 */
.L_x_7271:
        /* <DEDUP_REMOVED lines=13> */
.L_x_7345:
[----:B------:R-:W-:Y:S05]  /*1da10*/  BSYNC B1 ;  /* 0x0000000000017941 */ /* 0x000fea0003800000 */
.L_x_7272:
        /* <DEDUP_REMOVED lines=11> */
.L_x_7275:
[----:B------:R-:W-:Y:S05]  /*1dad0*/  BSYNC B1 ;  /* 0x0000000000017941 */ /* 0x000fea0003800000 */
.L_x_7274:
        /* <DEDUP_REMOVED lines=8> */
.L_x_7276:
        /* <DEDUP_REMOVED lines=10> */
.L_x_7265:
[----:B------:R-:W-:Y:S05]  /*1dc00*/  BSYNC B0 ;  /* 0x0000000000007941 */ /* 0x000fea0003800000 */
.L_x_7264:
[----:B------:R-:W-:-:S06]  /*1dc10*/  UISETP.NE.AND UP0, UPT, UR39, 0x3, UPT ;  /* 0x000000032700788c */ /* 0x000fcc000bf05270 */
[----:B------:R-:W-:-:S13]  /*1dc20*/  PLOP3.LUT P0, PT, PT, PT, UP0, 0x80, 0x0 ;  /* 0x000000000000781c */ /* 0x000fda0003f0f008 */
[----:B------:R-:W-:Y:S05]  /*1dc30*/  @!P0 BRA `(.L_x_7277) ;  /* 0x0000000000048947 */ /* 0x000fea0003800000 */
[----:B------:R-:W-:Y:S01]  /*1dc40*/  BPT.TRAP 0x1 ;  /* 0x000000040000795c */ /* 0x000fe20000300000 */
.L_x_7277:
        /* <DEDUP_REMOVED lines=8> */
.L_x_7346:
[----:B------:R-:W-:Y:S05]  /*1dcd0*/  BSYNC B0 ;  /* 0x0000000000007941 */ /* 0x000fea0003800000 */
.L_x_7278:
[----:B------:R-:W-:Y:S05]  /*1dce0*/  @!P1 BRA `(.L_x_7280) ;  /* 0x0000000000049947 */ /* 0x000fea0003800000 */
[----:B------:R-:W-:Y:S01]  /*1dcf0*/  BPT.TRAP 0x1 ;  /* 0x000000040000795c */ /* 0x000fe20000300000 */
.L_x_7280:
[----:B--2---:R-:W-:Y:S01]  /*1dd00*/  SHF.L.U32 R2, R6, 0x1f, RZ ;  /* 0x0000001f06027819 */ /* 0x004fe200000006ff */
[----:B------:R-:W-:-:S03]  /*1dd10*/  IMAD R0, R0, 0x6000, RZ ;  /* 0x0000600000007824 */ /* 0x000fc600078e02ff */
[----:B------:R-:W2:Y:S02]  /*1dd20*/  SYNCS.PHASECHK.TRANS64.TRYWAIT P0, [R21+URZ+0x28860], R2 ;  /* 0x02886002150075a7 */ /* 0x000ea4000800017f */
[----:B--2---:R-:W-:Y:S05]  /*1dd30*/  @!P0 BRA `(.L_x_7281) ;  /* 0x0000003400e08947 */ /* 0x004fea0003800000 */
.L_x_7347:
[----:B------:R-:W2:Y:S04]  /*1dd40*/  LDL R12, [R1] ;  /* 0x00000000010c7983 */ /* 0x000ea80000100800 */
[----:B------:R-:W3:Y:S04]  /*1dd50*/  LDL R3, [R1+0x28] ;  /* 0x0000280001037983 */ /* 0x000ee80000100800 */
[----:B------:R-:W4:Y:S04]  /*1dd60*/  LDL R13, [R1+0x20] ;  /* 0x00002000010d7983 */ /* 0x000f280000100800 */
[----:B------:R0:W-:Y:S04]  /*1dd70*/  STL [R1+0x3c], R16 ;  /* 0x00003c1001007387 */ /* 0x0001e80000100800 */
[----:B0-----:R-:W4:Y:S01]  /*1dd80*/  LDL R16, [R1+0x14] ;  /* 0x0000140001107983 */ /* 0x001f220000100800 */
[----:B------:R-:W-:Y:S05]  /*1dd90*/  WARPSYNC.ALL ;  /* 0x0000000000007948 */ /* 0x000fea0003800000 */
[----:B------:R-:W0:Y:S02]  /*1dda0*/  S2R R14, SR_TID.X ;  /* 0x00000000000e7919 */ /* 0x000e240000002100 */
[----:B0-----:R-:W-:-:S02]  /*1ddb0*/  LOP3.LUT P0, RZ, R14, 0x4, RZ, 0xc0, !PT ;  /* 0x000000040eff7812 */ /* 0x001fc4000780c0ff */
[----:B--2---:R-:W-:-:S05]  /*1ddc0*/  LOP3.LUT R2, R0, R12, RZ, 0xfc, !PT ;  /* 0x0000000c00027212 */ /* 0x004fca00078efcff */
[----:B------:R-:W-:-:S05]  /*1ddd0*/  IMAD.IADD R2, R18, 0x1, R2 ;  /* 0x0000000112027824 */ /* 0x000fca00078e0202 */
[----:B------:R-:W1:Y:S01]  /*1dde0*/  LDSM.16.MT88.4 R4, [R2+0xc400] ;  /* 0x00c400000204783b */ /* 0x000e620000004200 */
[----:B---3--:R-:W-:Y:S02]  /*1ddf0*/  IADD3 R19, R18, R3, R0 ;  /* 0x0000000312137210 */ /* 0x008fe40007ffe000 */
[C-C-:B-1----:R-:W-:Y:S02]  /*1de00*/  PRMT R8, R4.reuse, 0x6420, R5.reuse ;  /* 0x0000642004087816 */ /* 0x142fe40000000005 */
[----:B------:R-:W-:Y:S02]  /*1de10*/  PRMT R9, R4, 0x7531, R5 ;  /* 0x0000753104097816 */ /* 0x000fe40000000005 */
[C-C-:B------:R-:W-:Y:S02]  /*1de20*/  PRMT R10, R6.reuse, 0x6420, R7.reuse ;  /* 0x00006420060a7816 */ /* 0x140fe40000000007 */
[----:B------:R-:W-:Y:S02]  /*1de30*/  PRMT R11, R6, 0x7531, R7 ;  /* 0x00007531060b7816 */ /* 0x000fe40000000007 */
[----:B------:R-:W0:Y:S01]  /*1de40*/  LDSM.16.MT88.4 R4, [R19+0xc400] ;  /* 0x00c400001304783b */ /* 0x000e220000004200 */
[----:B----4-:R-:W-:-:S05]  /*1de50*/  IADD3 R3, R16, R0, R13 ;  /* 0x0000000010037210 */ /* 0x010fca0007ffe00d */
[----:B------:R0:W-:Y:S01]  /*1de60*/  STSM.16.M88.4 [R3], R8 ;  /* 0x0000000803007844 */ /* 0x0001e20000000200 */
[----:B------:R-:W-:Y:S01]  /*1de70*/  VIADD R2, R0, 0x1000 ;  /* 0x0000100000027836 */ /* 0x000fe20000000000 */
[C-C-:B0-----:R-:W-:Y:S02]  /*1de80*/  PRMT R8, R4.reuse, 0x6420, R5.reuse ;  /* 0x0000642004087816 */ /* 0x141fe40000000005 */
[----:B------:R-:W-:Y:S02]  /*1de90*/  PRMT R9, R4, 0x7531, R5 ;  /* 0x0000753104097816 */ /* 0x000fe40000000005 */
[C-C-:B------:R-:W-:Y:S02]  /*1dea0*/  PRMT R10, R6.reuse, 0x6420, R7.reuse ;  /* 0x00006420060a7816 */ /* 0x140fe40000000007 */
[----:B------:R-:W-:-:S05]  /*1deb0*/  PRMT R11, R6, 0x7531, R7 ;  /* 0x00007531060b7816 */ /* 0x000fca0000000007 */
[----:B------:R0:W-:Y:S02]  /*1dec0*/  STSM.16.M88.4 [R3+0x1000], R8 ;  /* 0x0010000803007844 */ /* 0x0001e40000000200 */
[----:B0-----:R-:W-:-:S05]  /*1ded0*/  IMAD.MOV.U32 R11, RZ, RZ, R12 ;  /* 0x000000ffff0b7224 */ /* 0x001fca00078e000c */
[----:B------:R-:W-:-:S05]  /*1dee0*/  LOP3.LUT R2, R2, R11, RZ, 0xfc, !PT ;  /* 0x0000000b02027212 */ /* 0x000fca00078efcff */
[----:B------:R-:W-:-:S05]  /*1def0*/  IMAD.IADD R2, R18, 0x1, R2 ;  /* 0x0000000112027824 */ /* 0x000fca00078e0202 */
[----:B------:R-:W0:Y:S01]  /*1df00*/  LDSM.16.MT88.4 R4, [R2+0xc400] ;  /* 0x00c400000204783b */ /* 0x000e220000004200 */
[----:B------:R-:W-:Y:S02]  /*1df10*/  IMAD.MOV.U32 R10, RZ, RZ, R13 ;  /* 0x000000ffff0a7224 */ /* 0x000fe400078e000d */
[----:B------:R-:W-:-:S05]  /*1df20*/  IMAD.MOV.U32 R9, RZ, RZ, 0x20 ;  /* 0x00000020ff097424 */ /* 0x000fca00078e00ff */
[----:B------:R-:W-:Y:S02]  /*1df30*/  SEL R9, R9, 0xffffffe0, !P0 ;  /* 0xffffffe009097807 */ /* 0x000fe40004000000 */
[C-C-:B0-----:R-:W-:Y:S02]  /*1df40*/  PRMT R12, R4.reuse, 0x6420, R5.reuse ;  /* 0x00006420040c7816 */ /* 0x141fe40000000005 */
[----:B------:R-:W-:Y:S02]  /*1df50*/  PRMT R13, R4, 0x7531, R5 ;  /* 0x00007531040d7816 */ /* 0x000fe40000000005 */
[C-C-:B------:R-:W-:Y:S02]  /*1df60*/  PRMT R14, R6.reuse, 0x6420, R7.reuse ;  /* 0x00006420060e7816 */ /* 0x140fe40000000007 */
[----:B------:R-:W-:Y:S02]  /*1df70*/  PRMT R15, R6, 0x7531, R7 ;  /* 0x00007531060f7816 */ /* 0x000fe40000000007 */
[----:B------:R-:W0:Y:S01]  /*1df80*/  LDSM.16.MT88.4 R4, [R19+0xd400] ;  /* 0x00d400001304783b */ /* 0x000e220000004200 */
[----:B------:R-:W-:-:S05]  /*1df90*/  IADD3 R2, R10, R0, R9 ;  /* 0x000000000a027210 */ /* 0x000fca0007ffe009 */
[----:B------:R-:W-:Y:S02]  /*1dfa0*/  IMAD.IADD R2, R16, 0x1, R2 ;  /* 0x0000000110027824 */ /* 0x000fe400078e0202 */
[----:B------:R1:W5:Y:S04]  /*1dfb0*/  LDL.LU R16, [R1+0x3c] ;  /* 0x00003c0001107983 */ /* 0x0003680000300800 */
[----:B------:R2:W-:Y:S02]  /*1dfc0*/  STSM.16.M88.4 [R2], R12 ;  /* 0x0000000c02007844 */ /* 0x0005e40000000200 */
[----:B--2---:R-:W-:Y:S01]  /*1dfd0*/  IMAD.MOV.U32 R15, RZ, RZ, R11 ;  /* 0x000000ffff0f7224 */ /* 0x004fe200078e000b */
[C-C-:B0-----:R-:W-:Y:S02]  /*1dfe0*/  PRMT R8, R4.reuse, 0x6420, R5.reuse ;  /* 0x0000642004087816 */ /* 0x141fe40000000005 */
[----:B------:R-:W-:-:S02]  /*1dff0*/  PRMT R9, R4, 0x7531, R5 ;  /* 0x0000753104097816 */ /* 0x000fc40000000005 */
[C-C-:B------:R-:W-:Y:S02]  /*1e000*/  PRMT R10, R6.reuse, 0x6420, R7.reuse ;  /* 0x00006420060a7816 */ /* 0x140fe40000000007 */
[----:B------:R-:W-:Y:S01]  /*1e010*/  PRMT R11, R6, 0x7531, R7 ;  /* 0x00007531060b7816 */ /* 0x000fe20000000007 */
[----:B------:R-:W-:-:S04]  /*1e020*/  VIADD R4, R0, 0x2000 ;  /* 0x0000200000047836 */ /* 0x000fc80000000000 */
[----:B------:R0:W-:Y:S02]  /*1e030*/  STSM.16.M88.4 [R2+0x1000], R8 ;  /* 0x0010000802007844 */ /* 0x0001e40000000200 */
[----:B0-----:R-:W-:-:S05]  /*1e040*/  IMAD.MOV.U32 R11, RZ, RZ, R15 ;  /* 0x000000ffff0b7224 */ /* 0x001fca00078e000f */
[----:B------:R-:W-:-:S05]  /*1e050*/  LOP3.LUT R4, R4, R11, RZ, 0xfc, !PT ;  /* 0x0000000b04047212 */ /* 0x000fca00078efcff */
[----:B------:R-:W-:-:S06]  /*1e060*/  IMAD.IADD R4, R18, 0x1, R4 ;  /* 0x0000000112047824 */ /* 0x000fcc00078e0204 */
[----:B------:R-:W0:Y:S02]  /*1e070*/  LDSM.16.MT88.4 R4, [R4+0xc400] ;  /* 0x00c400000404783b */ /* 0x000e240000004200 */
[C-C-:B0-----:R-:W-:Y:S02]  /*1e080*/  PRMT R12, R4.reuse, 0x6420, R5.reuse ;  /* 0x00006420040c7816 */ /* 0x141fe40000000005 */
[----:B------:R-:W-:Y:S02]  /*1e090*/  PRMT R13, R4, 0x7531, R5 ;  /* 0x00007531040d7816 */ /* 0x000fe40000000005 */
[C-C-:B------:R-:W-:Y:S02]  /*1e0a0*/  PRMT R14, R6.reuse, 0x6420, R7.reuse ;  /* 0x00006420060e7816 */ /* 0x140fe40000000007 */
[----:B------:R-:W-:Y:S02]  /*1e0b0*/  PRMT R15, R6, 0x7531, R7 ;  /* 0x00007531060f7816 */ /* 0x000fe40000000007 */
[----:B------:R-:W0:Y:S04]  /*1e0c0*/  LDSM.16.MT88.4 R4, [R19+0xe400] ;  /* 0x00e400001304783b */ /* 0x000e280000004200 */
[----:B------:R2:W-:Y:S02]  /*1e0d0*/  STSM.16.M88.4 [R3+0x2000], R12 ;  /* 0x0020000c03007844 */ /* 0x0005e40000000200 */
[----:B--2---:R-:W-:Y:S01]  /*1e0e0*/  IMAD.MOV.U32 R15, RZ, RZ, R11 ;  /* 0x000000ffff0f7224 */ /* 0x004fe200078e000b */
[----:B0-----:R-:W-:-:S02]  /*1e0f0*/  PRMT R8, R4, 0x6420, R5 ;  /* 0x0000642004087816 */ /* 0x001fc40000000005 */
[----:B------:R-:W-:Y:S02]  /*1e100*/  PRMT R9, R4, 0x7531, R5 ;  /* 0x0000753104097816 */ /* 0x000fe40000000005 */
        /* <DEDUP_REMOVED lines=24> */
[----:B------:R-:W0:Y:S01]  /*1e290*/  LDSM.16.MT88.4 R4, [R4+0xc400] ;  /* 0x00c400000404783b */ /* 0x000e220000004200 */
[----:B------:R-:W-:Y:S01]  /*1e2a0*/  VIADD R0, R0, 0x5000 ;  /* 0x0000500000007836 */ /* 0x000fe20000000000 */
[C-C-:B0-----:R-:W-:Y:S02]  /*1e2b0*/  PRMT R12, R4.reuse, 0x6420, R5.reuse ;  /* 0x00006420040c7816 */ /* 0x141fe40000000005 */
[----:B------:R-:W-:Y:S02]  /*1e2c0*/  PRMT R13, R4, 0x7531, R5 ;  /* 0x00007531040d7816 */ /* 0x000fe40000000005 */
[C-C-:B------:R-:W-:Y:S02]  /*1e2d0*/  PRMT R14, R6.reuse, 0x6420, R7.reuse ;  /* 0x00006420060e7816 */ /* 0x140fe40000000007 */
[----:B------:R-:W-:Y:S02]  /*1e2e0*/  PRMT R15, R6, 0x7531, R7 ;  /* 0x00007531060f7816 */ /* 0x000fe40000000007 */
[----:B------:R-:W0:Y:S04]  /*1e2f0*/  LDSM.16.MT88.4 R4, [R19+0x10400] ;  /* 0x010400001304783b */ /* 0x000e280000004200 */
[----:B------:R2:W-:Y:S02]  /*1e300*/  STSM.16.M88.4 [R3+0x4000], R12 ;  /* 0x0040000c03007844 */ /* 0x0005e40000000200 */
[----:B--2---:R-:W-:-:S05]  /*1e310*/  IMAD.MOV.U32 R15, RZ, RZ, R11 ;  /* 0x000000ffff0f7224 */ /* 0x004fca00078e000b */
[----:B------:R-:W-:-:S05]  /*1e320*/  LOP3.LUT R0, R0, R15, RZ, 0xfc, !PT ;  /* 0x0000000f00007212 */ /* 0x000fca00078efcff */
        /* <DEDUP_REMOVED lines=26> */
.L_x_7282:
[----:B------:R-:W1:Y:S01]  /*1e4d0*/  S2R R0, SR_TID.X ;  /* 0x0000000000007919 */ /* 0x000e620000002100 */
[----:B0-----:R0:W-:Y:S01]  /*1e4e0*/  SYNCS.ARRIVE.TRANS64.A1T0 RZ, [R21+URZ+0x28850], RZ ;  /* 0x028850ff15ff79a7 */ /* 0x0011e2000810003f */
[----:B------:R2:W5:Y:S01]  /*1e4f0*/  LDL R6, [R1+0x8] ;  /* 0x0000080001067983 */ /* 0x0005620000100800 */
[----:B-1----:R-:W-:-:S03]  /*1e500*/  LOP3.LUT R2, R0, 0x7f, RZ, 0xc0, !PT ;  /* 0x0000007f00027812 */ /* 0x002fc600078ec0ff */
[----:B------:R-:W3:Y:S01]  /*1e510*/  LDL R0, [R1+0x18] ;  /* 0x0000180001007983 */ /* 0x000ee20000100800 */
[----:B------:R-:W-:Y:S01]  /*1e520*/  BAR.SYNC.DEFER_BLOCKING 0x2, 0x80 ;  /* 0x0082000000007b1d */ /* 0x000fe20000010000 */
[----:B------:R-:W-:-:S13]  /*1e530*/  ISETP.NE.AND P0, PT, R2, RZ, PT ;  /* 0x000000ff0200720c */ /* 0x000fda0003f05270 */
[----:B0-----:R-:W-:-:S05]  /*1e540*/  @!P0 VIADD R21, R21, 0x28880 ;  /* 0x0002888015158836 */ /* 0x001fca0000000000 */
[----:B------:R-:W-:-:S04]  /*1e550*/  @!P0 PRMT R21, RZ, 0x654, R21 ;  /* 0x00000654ff158816 */ /* 0x000fc80000000015 */
[----:B------:R2:W-:Y:S01]  /*1e560*/  @!P0 SYNCS.ARRIVE.TRANS64.RED.A1T0 RZ, [R21+URZ], RZ ;  /* 0x000000ff15ff89a7 */ /* 0x0005e2000810043f */
[C---:B---3--:R-:W-:Y:S01]  /*1e570*/  ISETP.GT.AND P0, PT, R20.reuse, R0, PT ;  /* 0x000000001400720c */ /* 0x048fe20003f04270 */
[----:B------:R-:W-:Y:S01]  /*1e580*/  VIADD R20, R20, 0xffffffff ;  /* 0xffffffff14147836 */ /* 0x000fe20000000000 */
[----:B------:R2:W5:Y:S11]  /*1e590*/  LDL R0, [R1+0x4] ;  /* 0x0000040001007983 */ /* 0x0005760000100800 */
[----:B--2---:R-:W-:Y:S05]  /*1e5a0*/  @P0 BRA `(.L_x_7283) ;  /* 0xffffffec00d80947 */ /* 0x004fea000383ffff */
.L_x_7263:
[----:B------:R-:W2:Y:S01]  /*1e5b0*/  S2R R2, SR_TID.X ;  /* 0x0000000000027919 */ /* 0x000ea20000002100 */
[----:B------:R-:W-:Y:S01]  /*1e5c0*/  BSSY B0, `(.L_x_7284) ;  /* 0x0000011000007945 */ /* 0x000fe20003800000 */
[----:B--2---:R-:W-:-:S04]  /*1e5d0*/  LOP3.LUT R2, R2, 0x7f, RZ, 0xc0, !PT ;  /* 0x0000007f02027812 */ /* 0x004fc800078ec0ff */
[----:B------:R-:W-:-:S13]  /*1e5e0*/  ISETP.NE.AND P0, PT, R2, RZ, PT ;  /* 0x000000ff0200720c */ /* 0x000fda0003f05270 */
[----:B------:R-:W-:Y:S05]  /*1e5f0*/  @P0 BRA `(.L_x_7285) ;  /* 0x0000000000340947 */ /* 0x000fea0003800000 */
[----:B------:R-:W2:Y:S01]  /*1e600*/  S2R R3, SR_LANEID ;  /* 0x0000000000037919 */ /* 0x000ea20000000000 */
[----:B------:R-:W-:Y:S02]  /*1e610*/  VOTEU.ANY UR4, UPT, PT ;  /* 0x0000000000047886 */ /* 0x000fe400038e0100 */
[----:B0----5:R-:W2:Y:S08]  /*1e620*/  FLO.U32 R0, UR4 ;  /* 0x0000000400007d00 */ /* 0x021eb000080e0000 */
[----:B------:R-:W0:Y:S01]  /*1e630*/  POPC R5, UR4 ;  /* 0x0000000400057d09 */ /* 0x000e220008000000 */
[----:B--2---:R-:W-:-:S02]  /*1e640*/  ISETP.EQ.U32.AND P1, PT, R0, R3, PT ;  /* 0x000000030000720c */ /* 0x004fc40003f22070 */
[----:B------:R-:W0:Y:S11]  /*1e650*/  LDC.64 R2, c[0x0][0xc60] ;  /* 0x00031800ff027b82 */ /* 0x000e360000000a00 */
[----:B0-----:R-:W2:Y:S01]  /*1e660*/  @P1 ATOMG.E.ADD.STRONG.GPU PT, R3, desc[UR50][R2.64], R5 ;  /* 0x00000005020319a8 */ /* 0x001ea200081ee1f2 */
[----:B------:R-:W0:Y:S02]  /*1e670*/  S2R R4, SR_LTMASK ;  /* 0x0000000000047919 */ /* 0x000e240000003900 */
[----:B0-----:R-:W-:-:S04]  /*1e680*/  LOP3.LUT R4, R4, UR4, RZ, 0xc0, !PT ;  /* 0x0000000404047c12 */ /* 0x001fc8000f8ec0ff */
[----:B-1----:R-:W0:Y:S01]  /*1e690*/  POPC R7, R4 ;  /* 0x0000000400077309 */ /* 0x002e220000000000 */
[----:B--2---:R-:W0:Y:S02]  /*1e6a0*/  SHFL.IDX PT, R0, R3, R0, 0x1f ;  /* 0x00001f0003007589 */ /* 0x004e2400000e0000 */
[----:B0-----:R-:W-:-:S05]  /*1e6b0*/  IADD3 R0, R0, UR40, R7 ;  /* 0x0000002800007c10 */ /* 0x001fca000fffe007 */
[----:B------:R2:W-:Y:S02]  /*1e6c0*/  STL [R1+0x10], R0 ;  /* 0x0000100001007387 */ /* 0x0005e40000100800 */
.L_x_7285:
[----:B------:R-:W-:Y:S05]  /*1e6d0*/  BSYNC B0 ;  /* 0x0000000000007941 */ /* 0x000fea0003800000 */
.L_x_7284:
[----:B------:R-:W-:-:S06]  /*1e6e0*/  UISETP.NE.AND UP0, UPT, UR39, 0x3, UPT ;  /* 0x000000032700788c */ /* 0x000fcc000bf05270 */
[----:B------:R-:W-:-:S13]  /*1e6f0*/  PLOP3.LUT P1, PT, PT, PT, UP0, 0x80, 0x0 ;  /* 0x000000000000781c */ /* 0x000fda0003f2f008 */
[----:B------:R-:W-:Y:S05]  /*1e700*/  @!P1 BRA `(.L_x_7286) ;  /* 0x0000000000049947 */ /* 0x000fea0003800000 */
[----:B------:R-:W-:Y:S01]  /*1e710*/  BPT.TRAP 0x1 ;  /* 0x000000040000795c */ /* 0x000fe20000300000 */
.L_x_7286:
[----:B------:R-:W3:Y:S04]  /*1e720*/  LDL R3, [R1+0x8] ;  /* 0x0000080001037983 */ /* 0x000ee80000100800 */
[----:B------:R-:W4:Y:S01]  /*1e730*/  LDL R2, [R1+0x4] ;  /* 0x0000040001027983 */ /* 0x000f220000100800 */
[----:B0-2--5:R-:W-:Y:S01]  /*1e740*/  IMAD.U32 R0, RZ, RZ, UR41 ;  /* 0x00000029ff007e24 */ /* 0x025fe2000f8e00ff */
[----:B------:R-:W-:Y:S04]  /*1e750*/  BSSY B0, `(.L_x_7287) ;  /* 0x0000007000007945 */ /* 0x000fe80003800000 */
[----:B------:R-:W-:-:S02]  /*1e760*/  ISETP.NE.AND P2, PT, R0, 0x3, PT ;  /* 0x000000030000780c */ /* 0x000fc40003f45270 */
[----:B---3--:R-:W-:-:S04]  /*1e770*/  LOP3.LUT R0, R3, 0x1, RZ, 0x3c, !PT ;  /* 0x0000000103007812 */ /* 0x008fc800078e3cff */
[----:B------:R-:W-:Y:S01]  /*1e780*/  SHF.L.U32 R0, R0, 0x1f, RZ ;  /* 0x0000001f00007819 */ /* 0x000fe200000006ff */
[----:B----4-:R-:W-:-:S04]  /*1e790*/  IMAD R19, R2, 0x8, R18 ;  /* 0x0000000802137824 */ /* 0x010fc800078e0212 */
[----:B------:R-:W0:Y:S02]  /*1e7a0*/  SYNCS.PHASECHK.TRANS64.TRYWAIT P1, [R19+URZ+0x28870], R0 ;  /* 0x02887000130075a7 */ /* 0x000e24000802017f */
[----:B0-----:R-:W-:Y:S05]  /*1e7b0*/  @!P1 BRA `(.L_x_7288) ;  /* 0x0000002c00549947 */ /* 0x001fea0003800000 */
.L_x_7348:
[----:B------:R-:W-:Y:S05]  /*1e7c0*/  BSYNC B0 ;  /* 0x0000000000007941 */ /* 0x000fea0003800000 */
.L_x_7287:
[----:B------:R-:W-:Y:S05]  /*1e7d0*/  @!P2 BRA `(.L_x_7289) ;  /* 0x000000000004a947 */ /* 0x000fea0003800000 */
[----:B------:R-:W-:Y:S01]  /*1e7e0*/  BPT.TRAP 0x1 ;  /* 0x000000040000795c */ /* 0x000fe20000300000 */
.L_x_7289:
[----:B0-----:R-:W2:Y:S02]  /*1e7f0*/  LDL R0, [R1+0x8] ;  /* 0x0000080001007983 */ /* 0x001ea40000100800 */
[----:B--2---:R-:W-:-:S04]  /*1e800*/  SHF.L.U32 R0, R0, 0x1f, RZ ;  /* 0x0000001f00007819 */ /* 0x004fc800000006ff */
[----:B------:R-:W0:Y:S02]  /*1e810*/  SYNCS.PHASECHK.TRANS64.TRYWAIT P1, [R19+URZ+0x28860], R0 ;  /* 0x02886000130075a7 */ /* 0x000e24000802017f */
[----:B0-----:R-:W-:Y:S05]  /*1e820*/  @!P1 BRA `(.L_x_7290) ;  /* 0x0000002c004c9947 */ /* 0x001fea0003800000 */
.L_x_7349:
[----:B------:R-:W0:Y:S04]  /*1e830*/  LDL R3, [R1+0x4] ;  /* 0x0000040001037983 */ /* 0x000e280000100800 */
[----:B------:R-:W2:Y:S04]  /*1e840*/  LDL R2, [R1] ;  /* 0x0000000001027983 */ /* 0x000ea80000100800 */
[----:B------:R-:W3:Y:S01]  /*1e850*/  LDL R12, [R1+0x20] ;  /* 0x00002000010c7983 */ /* 0x000ee20000100800 */
[----:B------:R-:W-:Y:S05]  /*1e860*/  WARPSYNC.ALL ;  /* 0x0000000000007948 */ /* 0x000fea0003800000 */
[----:B-1----:R-:W1:Y:S01]  /*1e870*/  S2R R9, SR_TID.X ;  /* 0x0000000000097919 */ /* 0x002e620000002100 */
[----:B------:R-:W-:Y:S01]  /*1e880*/  IMAD.MOV.U32 R13, RZ, RZ, 0x40 ;  /* 0x00000040ff0d7424 */ /* 0x000fe200078e00ff */
[----:B------:R-:W4:Y:S01]  /*1e890*/  S2R R14, SR_TID.X ;  /* 0x00000000000e7919 */ /* 0x000f220000002100 */
[----:B-1----:R-:W-:-:S04]  /*1e8a0*/  LOP3.LUT P1, RZ, R9, 0x4, RZ, 0xc0, !PT ;  /* 0x0000000409ff7812 */ /* 0x002fc8000782c0ff */
[----:B------:R-:W-:Y:S02]  /*1e8b0*/  SEL R13, R13, 0xffffffc0, !P1 ;  /* 0xffffffc00d0d7807 */ /* 0x000fe40004800000 */
[----:B----4-:R-:W-:Y:S01]  /*1e8c0*/  LOP3.LUT P1, RZ, R14, 0x4, RZ, 0xc0, !PT ;  /* 0x000000040eff7812 */ /* 0x010fe2000782c0ff */
[----:B0-----:R-:W-:-:S05]  /*1e8d0*/  IMAD R0, R3, 0x6000, RZ ;  /* 0x0000600003007824 */ /* 0x001fca00078e02ff */
[----:B--2---:R-:W-:Y:S02]  /*1e8e0*/  LOP3.LUT R3, R0, R2, RZ, 0xfc, !PT ;  /* 0x0000000200037212 */ /* 0x004fe400078efcff */
[----:B---3--:R-:W-:-:S03]  /*1e8f0*/  IADD3 R0, R18, R0, R12 ;  /* 0x0000000012007210 */ /* 0x008fc60007ffe00c */
[----:B------:R-:W-:Y:S02]  /*1e900*/  IMAD.IADD R2, R18, 0x1, R3 ;  /* 0x0000000112027824 */ /* 0x000fe400078e0203 */
[----:B------:R-:W-:Y:S02]  /*1e910*/  IMAD.MOV.U32 R3, RZ, RZ, 0x20 ;  /* 0x00000020ff037424 */ /* 0x000fe400078e00ff */
[----:B------:R-:W-:Y:S01]  /*1e920*/  IMAD.IADD R17, R13, 0x1, R2 ;  /* 0x000000010d117824 */ /* 0x000fe200078e0202 */
[----:B------:R-:W0:Y:S02]  /*1e930*/  LDSM.16.MT88.4 R4, [R2+0xc400] ;  /* 0x00c400000204783b */ /* 0x000e240000004200 */
[----:B------:R-:W-:-:S04]  /*1e940*/  SEL R3, R3, 0xffffffe0, !P1 ;  /* 0xffffffe003037807 */ /* 0x000fc80004800000 */
[----:B------:R-:W-:Y:S02]  /*1e950*/  IADD3 R3, R3, 0x400, R0 ;  /* 0x0000040003037810 */ /* 0x000fe40007ffe000 */
[C-C-:B0-----:R-:W-:Y:S02]  /*1e960*/  PRMT R8, R4.reuse, 0x6420, R5.reuse ;  /* 0x0000642004087816 */ /* 0x141fe40000000005 */
        /* <DEDUP_REMOVED lines=16> */
[----:B------:R-:W-:Y:S01]  /*1ea70*/  STSM.16.M88.4 [R3], R12 ;  /* 0x0000000c03007844 */ /* 0x000fe20000000200 */
        /* <DEDUP_REMOVED lines=61> */
.L_x_7291:
[----:B------:R-:W2:Y:S01]  /*1ee50*/  LDL.LU R0, [R1+0x4] ;  /* 0x0000040001007983 */ /* 0x000ea20000300800 */
[----:B0-----:R0:W-:Y:S03]  /*1ee60*/  SYNCS.ARRIVE.TRANS64.A1T0 RZ, [R19+URZ+0x28850], RZ ;  /* 0x028850ff13ff79a7 */ /* 0x0011e6000810003f */
[----:B-1----:R-:W3:Y:S01]  /*1ee70*/  LDL.LU R3, [R1+0x8] ;  /* 0x0000080001037983 */ /* 0x002ee20000300800 */
[----:B0-----:R-:W-:-:S05]  /*1ee80*/  @!P0 VIADD R19, R19, 0x28880 ;  /* 0x0002888013138836 */ /* 0x001fca0000000000 */
[----:B------:R-:W-:Y:S01]  /*1ee90*/  @!P0 PRMT R19, RZ, 0x654, R19 ;  /* 0x00000654ff138816 */ /* 0x000fe20000000013 */
[----:B------:R-:W-:Y:S06]  /*1eea0*/  BAR.SYNC.DEFER_BLOCKING 0x2, 0x80 ;  /* 0x0082000000007b1d */ /* 0x000fec0000010000 */
[----:B------:R0:W-:Y:S01]  /*1eeb0*/  @!P0 SYNCS.ARRIVE.TRANS64.RED.A1T0 RZ, [R19+URZ], RZ ;  /* 0x000000ff13ff89a7 */ /* 0x0001e2000810043f */
[----:B--2---:R-:W-:-:S05]  /*1eec0*/  VIADD R0, R0, 0x1 ;  /* 0x0000000100007836 */ /* 0x004fca0000000000 */
[----:B------:R-:W-:-:S04]  /*1eed0*/  ISETP.NE.AND P0, PT, R0, 0x2, PT ;  /* 0x000000020000780c */ /* 0x000fc80003f05270 */
[----:B------:R-:W-:Y:S02]  /*1eee0*/  SEL R2, RZ, 0x1, P0 ;  /* 0x00000001ff027807 */ /* 0x000fe40000000000 */
[----:B------:R-:W-:Y:S02]  /*1eef0*/  SEL R0, R0, RZ, P0 ;  /* 0x000000ff00007207 */ /* 0x000fe40000000000 */
[----:B---3--:R-:W-:-:S03]  /*1ef00*/  LOP3.LUT R3, R3, R2, RZ, 0x3c, !PT ;  /* 0x0000000203037212 */ /* 0x008fc600078e3cff */
[----:B------:R0:W-:Y:S04]  /*1ef10*/  STL [R1+0x4], R0 ;  /* 0x0000040001007387 */ /* 0x0001e80000100800 */
[----:B------:R0:W-:Y:S02]  /*1ef20*/  STL [R1+0x8], R3 ;  /* 0x0000080301007387 */ /* 0x0001e40000100800 */
.L_x_7240:
[----:B------:R-:W-:Y:S05]  /*1ef30*/  BSYNC B7 ;  /* 0x0000000000077941 */ /* 0x000fea0003800000 */
.L_x_7238:
[----:B------:R-:W-:-:S13]  /*1ef40*/  LOP3.LUT P0, RZ, R16, 0x2, RZ, 0xc0, !PT ;  /* 0x0000000210ff7812 */ /* 0x000fda000780c0ff */
[----:B------:R-:W-:Y:S05]  /*1ef50*/  @!P0 BRA `(.L_x_7292) ;  /* 0x0000000000308947 */ /* 0x000fea0003800000 */
[----:B------:R-:W3:Y:S08]  /*1ef60*/  S2UR UR5, SR_CgaCtaId ;  /* 0x00000000000579c3 */ /* 0x000ef00000008800 */
[----:B------:R-:W-:Y:S06]  /*1ef70*/  BAR.SYNC.DEFER_BLOCKING 0x5, 0x180 ;  /* 0x0146000000007b1d */ /* 0x000fec0000010000 */
[----:B------:R-:W-:-:S02]  /*1ef80*/  UMOV UR4, 0x400 ;  /* 0x0000040000047882 */ /* 0x000fc40000000000 */
[----:B---3--:R-:W-:-:S06]  /*1ef90*/  ULEA UR4, UR5, UR4, 0x18 ;  /* 0x0000000405047291 */ /* 0x008fcc000f8ec03f */
[----:B------:R-:W-:-:S05]  /*1efa0*/  IMAD.U32 R18, RZ, RZ, UR4 ;  /* 0x00000004ff127e24 */ /* 0x000fca000f8e00ff */
[----:B-1----:R-:W1:Y:S04]  /*1efb0*/  LDS.128 R4, [R18+0x288d0] ;  /* 0x0288d00012047984 */ /* 0x002e680000000c00 */
[----:B-1----:R1:W-:Y:S01]  /*1efc0*/  STL.64 [R1+0x10], R4 ;  /* 0x0000100401007387 */ /* 0x0023e20000100a00 */
[----:B0-2---:R-:W-:-:S03]  /*1efd0*/  IMAD.MOV.U32 R0, RZ, RZ, R7 ;  /* 0x000000ffff007224 */ /* 0x005fc600078e0007 */
[----:B------:R1:W-:Y:S02]  /*1efe0*/  STL [R1+0x18], R6 ;  /* 0x0000180601007387 */ /* 0x0003e40000100800 */
[----:B------:R-:W-:Y:S01]  /*1eff0*/  R2UR UR42, R0 ;  /* 0x00000000002a72ca */ /* 0x000fe200000e0000 */
[----:B------:R-:W-:Y:S06]  /*1f000*/  BAR.ARV 0x4, 0x180 ;  /* 0x0106000000007b1d */ /* 0x000fec0000002000 */
[----:B------:R-:W-:Y:S08]  /*1f010*/  BRA `(.L_x_7293) ;  /* 0x0000000c00e47947 */ /* 0x000ff00003800000 */
.L_x_7292:
[----:B0-2---:R-:W2:Y:S01]  /*1f020*/  LDL.LU R0, [R1+0x10] ;  /* 0x0000100001007983 */ /* 0x005ea20000300800 */
        /* <DEDUP_REMOVED lines=46> */
.L_x_7296:
        /* <DEDUP_REMOVED lines=38> */
.L_x_7294:
        /* <DEDUP_REMOVED lines=13> */
.L_x_7297:
        /* <DEDUP_REMOVED lines=63> */
.L_x_7298:
        /* <DEDUP_REMOVED lines=64> */
.L_x_7299:
[----:B-1----:R-:W-:-:S05]  /*1fe30*/  LOP3.LUT R3, RZ, R4, RZ, 0x33, !PT ;  /* 0x00000004ff037212 */ /* 0x002fca00078e33ff */
[----:B------:R-:W-:-:S05]  /*1fe40*/  IMAD.IADD R0, R0, 0x1, R3 ;  /* 0x0000000100007824 */ /* 0x000fca00078e0203 */
[----:B------:R1:W-:Y:S01]  /*1fe50*/  STL [R1+0x14], R0 ;  /* 0x0000140001007387 */ /* 0x0003e20000100800 */
[----:B------:R-:W-:Y:S05]  /*1fe60*/  BRA `(.L_x_7300) ;  /* 0x0000000000107947 */ /* 0x000fea0003800000 */
.L_x_7295:
[----:B------:R0:W-:Y:S01]  /*1fe70*/  STL [R1+0x10], R4 ;  /* 0x0000100401007387 */ /* 0x0001e20000100800 */
[----:B------:R-:W-:-:S03]  /*1fe80*/  ULDC UR42, c[0x0][0xc3c] ;  /* 0x00030f00002a7ab9 */ /* 0x000fc60000000800 */
[----:B------:R0:W-:Y:S04]  /*1fe90*/  STL [R1+0x14], RZ ;  /* 0x000014ff01007387 */ /* 0x0001e80000100800 */
[----:B------:R0:W-:Y:S02]  /*1fea0*/  STL [R1+0x18], RZ ;  /* 0x000018ff01007387 */ /* 0x0001e40000100800 */
.L_x_7300:
[----:B0-----:R-:W2:Y:S04]  /*1feb0*/  LDL R2, [R1+0x18] ;  /* 0x0000180001027983 */ /* 0x001ea80000100800 */
[----:B------:R-:W3:Y:S04]  /*1fec0*/  LDL R3, [R1+0x14] ;  /* 0x0000140001037983 */ /* 0x000ee80000100800 */
[----:B------:R-:W4:Y:S01]  /*1fed0*/  LDL R4, [R1+0x10] ;  /* 0x0000100001047983 */ /* 0x000f220000100800 */
[----:B-1----:R-:W0:Y:S02]  /*1fee0*/  S2R R0, SR_TID.X ;  /* 0x0000000000007919 */ /* 0x002e240000002100 */
        /* <DEDUP_REMOVED lines=12> */
.L_x_7293:
[----:B------:R-:W-:Y:S02]  /*1ffb0*/  ULDC UR4, c[0x0][0xc3c] ;  /* 0x00030f0000047ab9 */ /* 0x000fe40000000800 */
[----:B------:R-:W-:-:S06]  /*1ffc0*/  UISETP.GE.AND UP0, UPT, UR42, UR4, UPT ;  /* 0x000000042a00728c */ /* 0x000fcc000bf06270 */
[----:B------:R-:W-:-:S13]  /*1ffd0*/  PLOP3.LUT P0, PT, PT, PT, UP0, 0x80, 0x0 ;  /* 0x000000000000781c */ /* 0x000fda0003f0f008 */
[----:B------:R-:W-:Y:S05]  /*1ffe0*/  @!P0 BRA `(.L_x_7301) ;  /* 0xffffffac00d48947 */ /* 0x000fea000383ffff */
.L_x_7227:
        /* <DEDUP_REMOVED lines=12> */
.L_x_7350:
[----:B------:R-:W-:Y:S05]  /*200b0*/  BSYNC B0 ;  /* 0x0000000000007941 */ /* 0x000fea0003800000 */
.L_x_7302:
[----:B------:R-:W-:-:S03]  /*200c0*/  UMOV UR4, 0xffffffff ;  /* 0xffffffff00047882 */ /* 0x000fc60000000000 */
[----:B------:R-:W-:Y:S05]  /*200d0*/  BRA.DIV UR4, `(.L_x_7304) ;  /* 0x0000001604487947 */ /* 0x000fea000b800000 */
[----:B------:R-:W1:Y:S02]  /*200e0*/  S2R R2, SR_TID.X ;  /* 0x0000000000027919 */ /* 0x000e640000002100 */
[----:B-1----:R-:W-:-:S04]  /*200f0*/  SHF.R.U32.HI R2, RZ, 0x5, R2 ;  /* 0x00000005ff027819 */ /* 0x002fc80000011602 */
[----:B------:R-:W-:-:S05]  /*20100*/  LOP3.LUT R2, R2, 0x3, RZ, 0xc0, !PT ;  /* 0x0000000302027812 */ /* 0x000fca00078ec0ff */
[----:B------:R1:W2:Y:S02]  /*20110*/  SHFL.IDX PT, R14, R2, RZ, 0x1f ;  /* 0x00001fff020e7589 */ /* 0x0002a400000e0000 */
.L_x_7353:
[----:B--2---:R-:W-:Y:S01]  /*20120*/  ISETP.NE.AND P0, PT, R14, RZ, PT ;  /* 0x000000ff0e00720c */ /* 0x004fe20003f05270 */
[----:B------:R-:W-:-:S12]  /*20130*/  BSSY B0, `(.L_x_7305) ;  /* 0x000002e000007945 */ /* 0x000fd80003800000 */
[----:B------:R-:W-:Y:S05]  /*20140*/  @P0 BRA `(.L_x_7306) ;  /* 0x0000000000b00947 */ /* 0x000fea0003800000 */
[----:B------:R-:W-:-:S03]  /*20150*/  UMOV UR4, 0xffffffff ;  /* 0xffffffff00047882 */ /* 0x000fc60000000000 */
[----:B------:R-:W-:Y:S05]  /*20160*/  BRA.DIV UR4, `(.L_x_7307) ;  /* 0x0000001604587947 */ /* 0x000fea000b800000 */
[----:B------:R-:W-:-:S13]  /*20170*/  ELECT P6, URZ, PT ;  /* 0x00000000003f782f */ /* 0x000fda00038c0000 */
.L_x_7356:
[----:B------:R-:W-:Y:S05]  /*20180*/  @!P6 BRA `(.L_x_7306) ;  /* 0x0000000000a0e947 */ /* 0x000fea0003800000 */
[----:B------:R-:W-:-:S06]  /*20190*/  ULOP3.LUT UR4, UR38, 0x2, URZ, 0xfc, !UPT ;  /* 0x0000000226047892 */ /* 0x000fcc000f8efc3f */
[----:B-1----:R-:W-:-:S05]  /*201a0*/  IMAD.U32 R2, RZ, RZ, UR4 ;  /* 0x00000004ff027e24 */ /* 0x002fca000f8e00ff */
[----:B------:R-:W-:-:S13]  /*201b0*/  ISETP.NE.AND P0, PT, R2, 0x3, PT ;  /* 0x000000030200780c */ /* 0x000fda0003f05270 */
[----:B------:R-:W-:Y:S05]  /*201c0*/  @!P0 BRA `(.L_x_7308) ;  /* 0x0000000000048947 */ /* 0x000fea0003800000 */
[----:B------:R-:W-:Y:S01]  /*201d0*/  BPT.TRAP 0x1 ;  /* 0x000000040000795c */ /* 0x000fe20000300000 */
.L_x_7308:
        /* <DEDUP_REMOVED lines=14> */
.L_x_7357:
[----:B------:R-:W1:Y:S02]  /*202c0*/  SYNCS.PHASECHK.TRANS64.TRYWAIT P1, [R7+URZ], R2 ;  /* 0x00000002070075a7 */ /* 0x000e64000802017f */
[----:B-1----:R-:W-:Y:S05]  /*202d0*/  @!P1 BRA `(.L_x_7310) ;  /* 0x0000001400309947 */ /* 0x002fea0003800000 */
.L_x_7358:
[----:B------:R-:W-:Y:S05]  /*202e0*/  @!P0 BRA `(.L_x_7311) ;  /* 0x0000000000048947 */ /* 0x000fea0003800000 */
[----:B------:R-:W-:Y:S01]  /*202f0*/  BPT.TRAP 0x1 ;  /* 0x000000040000795c */ /* 0x000fe20000300000 */
.L_x_7311:
[----:B------:R-:W2:Y:S02]  /*20300*/  LDL.LU R4, [R1+0x4] ;  /* 0x0000040001047983 */ /* 0x000ea40000300800 */
[----:B--2---:R-:W-:-:S04]  /*20310*/  IMAD R4, R4, 0x8, R0 ;  /* 0x0000000804047824 */ /* 0x004fc800078e0200 */
[----:B------:R-:W2:Y:S02]  /*20320*/  SYNCS.PHASECHK.TRANS64.TRYWAIT P1, [R4+URZ+0x28860], R5 ;  /* 0x02886005040075a7 */ /* 0x000ea4000802017f */
[----:B--2---:R-:W-:Y:S05]  /*20330*/  @!P1 BRA `(.L_x_7312) ;  /* 0x00000014002c9947 */ /* 0x004fea0003800000 */
.L_x_7359:
[----:B------:R-:W-:Y:S05]  /*20340*/  @!P0 BRA `(.L_x_7313) ;  /* 0x0000000000048947 */ /* 0x000fea0003800000 */
[----:B------:R-:W-:Y:S01]  /*20350*/  BPT.TRAP 0x1 ;  /* 0x000000040000795c */ /* 0x000fe20000300000 */
.L_x_7313:
[----:B------:R-:W-:-:S04]  /*20360*/  IMAD R3, R3, 0x8, R0 ;  /* 0x0000000803037824 */ /* 0x000fc800078e0200 */
[----:B------:R-:W3:Y:S02]  /*20370*/  SYNCS.PHASECHK.TRANS64.TRYWAIT P1, [R3+URZ+0x28860], R2 ;  /* 0x02886002030075a7 */ /* 0x000ee4000802017f */
[----:B---3--:R-:W-:Y:S05]  /*20380*/  @!P1 BRA `(.L_x_7314) ;  /* 0x00000014002c9947 */ /* 0x008fea0003800000 */
.L_x_7360:
[----:B------:R-:W-:Y:S05]  /*20390*/  @!P0 BRA `(.L_x_7315) ;  /* 0x0000000000048947 */ /* 0x000fea0003800000 */
[----:B------:R-:W-:Y:S01]  /*203a0*/  BPT.TRAP 0x1 ;  /* 0x000000040000795c */ /* 0x000fe20000300000 */
.L_x_7315:
[----:B------:R-:W4:Y:S02]  /*203b0*/  SYNCS.PHASECHK.TRANS64.TRYWAIT P0, [R4+URZ+0x28880], R5 ;  /* 0x02888005040075a7 */ /* 0x000f24000800017f */
[----:B----4-:R-:W-:Y:S05]  /*203c0*/  @!P0 BRA `(.L_x_7316) ;  /* 0x0000001400308947 */ /* 0x010fea0003800000 */
.L_x_7317:
[----:B------:R0:W0:Y:S02]  /*203d0*/  SYNCS.PHASECHK.TRANS64.TRYWAIT P0, [R3+URZ+0x28880], R2 ;  /* 0x02888002030075a7 */ /* 0x000024000800017f */
[----:B0-----:R-:W-:Y:S05]  /*203e0*/  @!P0 NANOSLEEP.SYNCS 0x989680 ;  /* 0x009896800000895d */ /* 0x001fea0003900000 */
[----:B------:R-:W0:Y:S02]  /*203f0*/  @!P0 SYNCS.PHASECHK.TRANS64 P0, [R3+URZ+0x28880], R2 ;  /* 0x02888002030085a7 */ /* 0x000e24000800007f */
[----:B0-----:R-:W-:Y:S05]  /*20400*/  @!P0 BRA `(.L_x_7317) ;  /* 0xfffffffc00f08947 */ /* 0x001fea000383ffff */
.L_x_7306:
[----:B------:R-:W-:Y:S05]  /*20410*/  BSYNC B0 ;  /* 0x0000000000007941 */ /* 0x000fea0003800000 */
.L_x_7305:
[----:B------:R-:W-:Y:S05]  /*20420*/  EXIT ;  /* 0x000000000000794d */ /* 0x000fea0003800000 */
.L_x_7122:
[----:B0-----:R-:W-:-:S04]  /*20430*/  IMAD.U32 R3, RZ, RZ, UR45 ;  /* 0x0000002dff037e24 */ /* 0x001fc8000f8e00ff */
[----:B------:R0:W1:Y:S03]  /*20440*/  SYNCS.PHASECHK.TRANS64.TRYWAIT P1, [R3+URZ+0x28800], R8 ;  /* 0x02880008030075a7 */ /* 0x000066000802017f */
[----:B-1----:R-:W-:Y:S05]  /*20450*/  @!P1 NANOSLEEP.SYNCS 0x989680 ;  /* 0x009896800000995d */ /* 0x002fea0003900000 */
[----:B------:R-:W1:Y:S02]  /*20460*/  @!P1 SYNCS.PHASECHK.TRANS64 P1, [R3+URZ+0x28800], R8 ;  /* 0x02880008030095a7 */ /* 0x000e64000802007f */
[----:B-1----:R-:W-:Y:S05]  /*20470*/  @!P1 BRA `(.L_x_7122) ;  /* 0xfffffffc00ec9947 */ /* 0x002fea000383ffff */
[----:B------:R-:W-:Y:S05]  /*20480*/  BRA `(.L_x_7318) ;  /* 0xfffffe1c00707947 */ /* 0x000fea000383ffff */
.L_x_7126:
[----:B0-----:R0:W2:Y:S02]  /*20490*/  SYNCS.PHASECHK.TRANS64.TRYWAIT P1, [R125+URZ+0x28830], R4 ;  /* 0x028830047d0075a7 */ /* 0x0010a4000802017f */
[----:B--2---:R-:W-:Y:S05]  /*204a0*/  @!P1 NANOSLEEP.SYNCS 0x989680 ;  /* 0x009896800000995d */ /* 0x004fea0003900000 */
[----:B------:R-:W2:Y:S02]  /*204b0*/  @!P1 SYNCS.PHASECHK.TRANS64 P1, [R125+URZ+0x28830], R4 ;  /* 0x028830047d0095a7 */ /* 0x000ea4000802007f */
[----:B--2---:R-:W-:Y:S05]  /*204c0*/  @!P1 BRA `(.L_x_7126) ;  /* 0xfffffffc00f09947 */ /* 0x004fea000383ffff */
[----:B------:R-:W-:Y:S05]  /*204d0*/  BRA `(.L_x_7125) ;  /* 0xfffffe1c009c7947 */ /* 0x000fea000383ffff */
.L_x_7142:
[----:B-1----:R-:W-:-:S04]  /*204e0*/  IMAD.U32 R9, RZ, RZ, UR6 ;  /* 0x00000006ff097e24 */ /* 0x002fc8000f8e00ff */
[----:B------:R1:W2:Y:S03]  /*204f0*/  SYNCS.PHASECHK.TRANS64.TRYWAIT P1, [R9+URZ+0x28830], R8 ;  /* 0x02883008090075a7 */ /* 0x0002a6000802017f */
[----:B--2---:R-:W-:Y:S05]  /*20500*/  @!P1 NANOSLEEP.SYNCS 0x989680 ;  /* 0x009896800000995d */ /* 0x004fea0003900000 */
[----:B------:R-:W2:Y:S02]  /*20510*/  @!P1 SYNCS.PHASECHK.TRANS64 P1, [R9+URZ+0x28830], R8 ;  /* 0x02883008090095a7 */ /* 0x000ea4000802007f */
[----:B--2---:R-:W-:Y:S05]  /*20520*/  @!P1 BRA `(.L_x_7142) ;  /* 0xfffffffc00ec9947 */ /* 0x004fea000383ffff */
[----:B------:R-:W-:Y:S05]  /*20530*/  BRA `(.L_x_7139) ;  /* 0xfffffe6c00bc7947 */ /* 0x000fea000383ffff */
.L_x_7146:
[----:B-1----:R-:W-:-:S04]  /*20540*/  IMAD.U32 R9, RZ, RZ, UR6 ;  /* 0x00000006ff097e24 */ /* 0x002fc8000f8e00ff */
[----:B------:R1:W2:Y:S03]  /*20550*/  SYNCS.PHASECHK.TRANS64.TRYWAIT P1, [R9+URZ+0x28850], R8 ;  /* 0x02885008090075a7 */ /* 0x0002a6000802017f */
[----:B--2---:R-:W-:Y:S05]  /*20560*/  @!P1 NANOSLEEP.SYNCS 0x989680 ;  /* 0x009896800000995d */ /* 0x004fea0003900000 */
[----:B------:R-:W2:Y:S02]  /*20570*/  @!P1 SYNCS.PHASECHK.TRANS64 P1, [R9+URZ+0x28850], R8 ;  /* 0x02885008090095a7 */ /* 0x000ea4000802007f */
[----:B--2---:R-:W-:Y:S05]  /*20580*/  @!P1 BRA `(.L_x_7146) ;  /* 0xfffffffc00ec9947 */ /* 0x004fea000383ffff */
[----:B------:R-:W-:Y:S05]  /*20590*/  BRA `(.L_x_7143) ;  /* 0xfffffe7000347947 */ /* 0x000fea000383ffff */
.L_x_7164:
[----:B-1----:R-:W-:-:S04]  /*205a0*/  IMAD.U32 R7, RZ, RZ, UR6 ;  /* 0x00000006ff077e24 */ /* 0x002fc8000f8e00ff */
[----:B------:R1:W2:Y:S03]  /*205b0*/  SYNCS.PHASECHK.TRANS64.TRYWAIT P1, [R7+URZ+0x28830], R6 ;  /* 0x02883006070075a7 */ /* 0x0002a6000802017f */
[----:B--2---:R-:W-:Y:S05]  /*205c0*/  @!P1 NANOSLEEP.SYNCS 0x989680 ;  /* 0x009896800000995d */ /* 0x004fea0003900000 */
[----:B------:R-:W2:Y:S02]  /*205d0*/  @!P1 SYNCS.PHASECHK.TRANS64 P1, [R7+URZ+0x28830], R6 ;  /* 0x02883006070095a7 */ /* 0x000ea4000802007f */
[----:B--2---:R-:W-:Y:S05]  /*205e0*/  @!P1 BRA `(.L_x_7164) ;  /* 0xfffffffc00ec9947 */ /* 0x004fea000383ffff */
[----:B------:R-:W-:Y:S05]  /*205f0*/  BRA `(.L_x_7161) ;  /* 0xfffffec400807947 */ /* 0x000fea000383ffff */
.L_x_7168:
[----:B-1----:R-:W-:-:S04]  /*20600*/  IMAD.U32 R7, RZ, RZ, UR6 ;  /* 0x00000006ff077e24 */ /* 0x002fc8000f8e00ff */
[----:B------:R1:W2:Y:S03]  /*20610*/  SYNCS.PHASECHK.TRANS64.TRYWAIT P1, [R7+URZ+0x28850], R6 ;  /* 0x02885006070075a7 */ /* 0x0002a6000802017f */
[----:B--2---:R-:W-:Y:S05]  /*20620*/  @!P1 NANOSLEEP.SYNCS 0x989680 ;  /* 0x009896800000995d */ /* 0x004fea0003900000 */
[----:B------:R-:W2:Y:S02]  /*20630*/  @!P1 SYNCS.PHASECHK.TRANS64 P1, [R7+URZ+0x28850], R6 ;  /* 0x02885006070095a7 */ /* 0x000ea4000802007f */
[----:B--2---:R-:W-:Y:S05]  /*20640*/  @!P1 BRA `(.L_x_7168) ;  /* 0xfffffffc00ec9947 */ /* 0x004fea000383ffff */
[----:B------:R-:W-:Y:S05]  /*20650*/  BRA `(.L_x_7165) ;  /* 0xfffffec800047947 */ /* 0x000fea000383ffff */
.L_x_7175:
[----:B-1----:R-:W-:-:S04]  /*20660*/  IMAD.U32 R7, RZ, RZ, UR6 ;  /* 0x00000006ff077e24 */ /* 0x002fc8000f8e00ff */
[----:B------:R1:W2:Y:S03]  /*20670*/  SYNCS.PHASECHK.TRANS64.TRYWAIT P1, [R7+URZ+0x28830], R6 ;  /* 0x02883006070075a7 */ /* 0x0002a6000802017f */
[----:B--2---:R-:W-:Y:S05]  /*20680*/  @!P1 NANOSLEEP.SYNCS 0x989680 ;  /* 0x009896800000995d */ /* 0x004fea0003900000 */
[----:B------:R-:W2:Y:S02]  /*20690*/  @!P1 SYNCS.PHASECHK.TRANS64 P1, [R7+URZ+0x28830], R6 ;  /* 0x02883006070095a7 */ /* 0x000ea4000802007f */
[----:B--2---:R-:W-:Y:S05]  /*206a0*/  @!P1 BRA `(.L_x_7175) ;  /* 0xfffffffc00ec9947 */ /* 0x004fea000383ffff */
[----:B------:R-:W-:Y:S05]  /*206b0*/  BRA `(.L_x_7172) ;  /* 0xfffffef800587947 */ /* 0x000fea000383ffff */
.L_x_7179:
[----:B-1----:R-:W-:-:S04]  /*206c0*/  IMAD.U32 R7, RZ, RZ, UR6 ;  /* 0x00000006ff077e24 */ /* 0x002fc8000f8e00ff */
[----:B------:R1:W2:Y:S03]  /*206d0*/  SYNCS.PHASECHK.TRANS64.TRYWAIT P1, [R7+URZ+0x28850], R6 ;  /* 0x02885006070075a7 */ /* 0x0002a6000802017f */
[----:B--2---:R-:W-:Y:S05]  /*206e0*/  @!P1 NANOSLEEP.SYNCS 0x989680 ;  /* 0x009896800000995d */ /* 0x004fea0003900000 */
[----:B------:R-:W2:Y:S02]  /*206f0*/  @!P1 SYNCS.PHASECHK.TRANS64 P1, [R7+URZ+0x28850], R6 ;  /* 0x02885006070095a7 */ /* 0x000ea4000802007f */
[----:B--2---:R-:W-:Y:S05]  /*20700*/  @!P1 BRA `(.L_x_7179) ;  /* 0xfffffffc00ec9947 */ /* 0x004fea000383ffff */
[----:B------:R-:W-:Y:S05]  /*20710*/  BRA `(.L_x_7176) ;  /* 0xfffffef800dc7947 */ /* 0x000fea000383ffff */
.L_x_7193:
[----:B-1----:R-:W-:-:S04]  /*20720*/  IMAD.U32 R3, RZ, RZ, UR9 ;  /* 0x00000009ff037e24 */ /* 0x002fc8000f8e00ff */
[----:B------:R1:W2:Y:S03]  /*20730*/  SYNCS.PHASECHK.TRANS64.TRYWAIT P1, [R3+URZ+0x28850], R0 ;  /* 0x02885000030075a7 */ /* 0x0002a6000802017f */
[----:B--2---:R-:W-:Y:S05]  /*20740*/  @!P1 NANOSLEEP.SYNCS 0x989680 ;  /* 0x009896800000995d */ /* 0x004fea0003900000 */
[----:B------:R-:W2:Y:S02]  /*20750*/  @!P1 SYNCS.PHASECHK.TRANS64 P1, [R3+URZ+0x28850], R0 ;  /* 0x02885000030095a7 */ /* 0x000ea4000802007f */
[----:B--2---:R-:W-:Y:S05]  /*20760*/  @!P1 BRA `(.L_x_7193) ;  /* 0xfffffffc00ec9947 */ /* 0x004fea000383ffff */
[----:B------:R-:W-:Y:S05]  /*20770*/  BRA `(.L_x_7192) ;  /* 0xffffff4c00487947 */ /* 0x000fea000383ffff */
.L_x_7249:
[----:B------:R-:W-:Y:S02]  /*20780*/  IMAD.MOV.U32 R13, RZ, RZ, R0 ;  /* 0x000000ffff0d7224 */ /* 0x000fe400078e0000 */
[----:B------:R-:W-:Y:S02]  /*20790*/  IMAD.MOV.U32 R12, RZ, RZ, RZ ;  /* 0x000000ffff0c7224 */ /* 0x000fe400078e00ff */
[----:B------:R-:W-:Y:S02]  /*207a0*/  IMAD.MOV.U32 R11, RZ, RZ, 0x1f ;  /* 0x0000001fff0b7424 */ /* 0x000fe400078e00ff */
[----:B------:R-:W-:-:S07]  /*207b0*/  IMAD.MOV.U32 R15, RZ, RZ, -0x1 ;  /* 0xffffffffff0f7424 */ /* 0x000fce00078e00ff */
[----:B01----:R-:W-:Y:S05]  /*207c0*/  WARPSYNC.COLLECTIVE R15, `(.L_x_7319) ;  /* 0x000000000f087348 */ /* 0x003fea0003c00000 */
[----:B------:R2:W3:Y:S02]  /*207d0*/  SHFL.IDX P6, R14, R13, R12, R11 ;  /* 0x0000000c0d0e7389 */ /* 0x0004e400000c000b */
[----:B0123--:R-:W-:Y:S01]  /*207e0*/  ENDCOLLECTIVE ;  /* 0x000000000000791b */ /* 0x00ffe20003800000 */
.L_x_7319:
[----:B------:R-:W-:Y:S05]  /*207f0*/  BRA `(.L_x_7320) ;  /* 0xffffffb800cc7947 */ /* 0x000fea000383ffff */
.L_x_7251:
[----:B------:R-:W-:Y:S01]  /*20800*/  BSSY B0, `(.L_x_7321) ;  /* 0x0000006000007945 */ /* 0x000fe20003800000 */
[----:B------:R-:W-:-:S07]  /*20810*/  IMAD.MOV.U32 R15, RZ, RZ, -0x1 ;  /* 0xffffffffff0f7424 */ /* 0x000fce00078e00ff */
[----:B01----:R-:W-:Y:S05]  /*20820*/  WARPSYNC.COLLECTIVE R15, `(.L_x_7322) ;  /* 0x000000000f0c7348 */ /* 0x003fea0003c00000 */
[----:B------:R-:W-:Y:S02]  /*20830*/  ELECT P6, UR62, PT ;  /* 0x00000000003e782f */ /* 0x000fe400038c0000 */
[----:B------:R-:W-:Y:S01]  /*20840*/  MOV R14, UR62 ;  /* 0x0000003e000e7c02 */ /* 0x000fe20008000f00 */
[----:B01----:R-:W-:Y:S10]  /*20850*/  ENDCOLLECTIVE ;  /* 0x000000000000791b */ /* 0x003ff40003800000 */
.L_x_7322:
[----:B------:R-:W-:Y:S05]  /*20860*/  BSYNC B0 ;  /* 0x0000000000007941 */ /* 0x000fea0003800000 */
.L_x_7321:
[----:B------:R-:W-:Y:S05]  /*20870*/  BRA `(.L_x_7323) ;  /* 0xffffffb800d47947 */ /* 0x000fea000383ffff */
.L_x_7253:
[----:B0-----:R0:W2:Y:S02]  /*20880*/  SYNCS.PHASECHK.TRANS64.TRYWAIT P0, [R2+URZ+0x28880], R4 ;  /* 0x02888004020075a7 */ /* 0x0010a4000800017f */
[----:B--2---:R-:W-:Y:S05]  /*20890*/  @!P0 NANOSLEEP.SYNCS 0x989680 ;  /* 0x009896800000895d */ /* 0x004fea0003900000 */
[----:B------:R-:W2:Y:S02]  /*208a0*/  @!P0 SYNCS.PHASECHK.TRANS64 P0, [R2+URZ+0x28880], R4 ;  /* 0x02888004020085a7 */ /* 0x000ea4000800007f */
[----:B--2---:R-:W-:Y:S05]  /*208b0*/  @!P0 BRA `(.L_x_7253) ;  /* 0xfffffffc00f08947 */ /* 0x004fea000383ffff */
[----:B------:R-:W-:Y:S05]  /*208c0*/  BRA `(.L_x_7324) ;  /* 0xffffffbc00387947 */ /* 0x000fea000383ffff */
.L_x_7255:
[----:B-1----:R1:W2:Y:S02]  /*208d0*/  SYNCS.PHASECHK.TRANS64.TRYWAIT P0, [R2+URZ+0x28840], R4 ;  /* 0x02884004020075a7 */ /* 0x0022a4000800017f */
[----:B--2---:R-:W-:Y:S05]  /*208e0*/  @!P0 NANOSLEEP.SYNCS 0x989680 ;  /* 0x009896800000895d */ /* 0x004fea0003900000 */
[----:B------:R-:W2:Y:S02]  /*208f0*/  @!P0 SYNCS.PHASECHK.TRANS64 P0, [R2+URZ+0x28840], R4 ;  /* 0x02884004020085a7 */ /* 0x000ea4000800007f */
[----:B--2---:R-:W-:Y:S05]  /*20900*/  @!P0 BRA `(.L_x_7255) ;  /* 0xfffffffc00f08947 */ /* 0x004fea000383ffff */
[----:B------:R-:W-:Y:S05]  /*20910*/  BRA `(.L_x_7325) ;  /* 0xffffffbc008c7947 */ /* 0x000fea000383ffff */
.L_x_7259:
[----:B------:R-:W2:Y:S01]  /*20920*/  LDL.LU R11, [R1+0x2c] ;  /* 0x00002c00010b7983 */ /* 0x000ea20000300800 */
[----:B------:R-:W-:Y:S01]  /*20930*/  IMAD.MOV.U32 R13, RZ, RZ, R0 ;  /* 0x000000ffff0d7224 */ /* 0x000fe200078e0000 */
[----:B------:R-:W-:Y:S01]  /*20940*/  LOP3.LUT R7, R7, 0x7f, RZ, 0xc0, !PT ;  /* 0x0000007f07077812 */ /* 0x000fe200078ec0ff */
[----:B------:R-:W-:Y:S02]  /*20950*/  IMAD.MOV.U32 R12, RZ, RZ, RZ ;  /* 0x000000ffff0c7224 */ /* 0x000fe400078e00ff */
[----:B------:R-:W-:Y:S01]  /*20960*/  IMAD.MOV.U32 R15, RZ, RZ, -0x1 ;  /* 0xffffffffff0f7424 */ /* 0x000fe200078e00ff */
[----:B------:R-:W-:-:S05]  /*20970*/  SHF.R.U32.HI R5, RZ, 0x3, R7 ;  /* 0x00000003ff057819 */ /* 0x000fca0000011607 */
[----:B------:R-:W-:-:S04]  /*20980*/  IMAD.IADD R2, R5, 0x1, R19 ;  /* 0x0000000105027824 */ /* 0x000fc800078e0213 */
[C---:B------:R-:W-:Y:S02]  /*20990*/  VIADD R5, R2.reuse, 0x10 ;  /* 0x0000001002057836 */ /* 0x040fe40000000000 */
[----:B--2---:R-:W-:Y:S02]  /*209a0*/  IMAD R3, R11, R8, RZ ;  /* 0x000000080b037224 */ /* 0x004fe400078e02ff */
[----:B------:R-:W-:Y:S02]  /*209b0*/  IMAD.MOV.U32 R11, RZ, RZ, 0x181f ;  /* 0x0000181fff0b7424 */ /* 0x000fe400078e00ff */
[C---:B------:R-:W-:Y:S01]  /*209c0*/  VIADD R8, R2.reuse, 0x60 ;  /* 0x0000006002087836 */ /* 0x040fe20000000000 */
[----:B------:R-:W-:-:S13]  /*209d0*/  ISETP.GE.AND P1, PT, R2, R3, PT ;  /* 0x000000030200720c */ /* 0x000fda0003f26270 */
[----:B-----5:R-:W-:Y:S05]  /*209e0*/  WARPSYNC.COLLECTIVE R15, `(.L_x_7326) ;  /* 0x000000000f087348 */ /* 0x020fea0003c00000 */
[----:B------:R0:W1:Y:S02]  /*209f0*/  SHFL.IDX P6, R14, R13, R12, R11 ;  /* 0x0000000c0d0e7389 */ /* 0x00006400000c000b */
[----:B01---5:R-:W-:Y:S01]  /*20a00*/  ENDCOLLECTIVE ;  /* 0x000000000000791b */ /* 0x023fe20003800000 */
.L_x_7326:
[----:B------:R-:W-:Y:S02]  /*20a10*/  IMAD.MOV.U32 R13, RZ, RZ, R4 ;  /* 0x000000ffff0d7224 */ /* 0x000fe400078e0004 */
[----:B------:R-:W-:-:S07]  /*20a20*/  IMAD.MOV.U32 R6, RZ, RZ, R14 ;  /* 0x000000ffff067224 */ /* 0x000fce00078e000e */
[----:B------:R-:W-:Y:S05]  /*20a30*/  WARPSYNC.COLLECTIVE R15, `(.L_x_7327) ;  /* 0x000000000f087348 */ /* 0x000fea0003c00000 */
[----:B------:R0:W1:Y:S02]  /*20a40*/  SHFL.IDX P6, R14, R13, R12, R11 ;  /* 0x0000000c0d0e7389 */ /* 0x00006400000c000b */
[----:B01----:R-:W-:Y:S01]  /*20a50*/  ENDCOLLECTIVE ;  /* 0x000000000000791b */ /* 0x003fe20003800000 */
.L_x_7327:
[----:B------:R-:W-:Y:S02]  /*20a60*/  IMAD.MOV.U32 R13, RZ, RZ, R0 ;  /* 0x000000ffff0d7224 */ /* 0x000fe400078e0000 */
[----:B------:R-:W-:Y:S02]  /*20a70*/  IMAD.MOV.U32 R12, RZ, RZ, 0x1 ;  /* 0x00000001ff0c7424 */ /* 0x000fe400078e00ff */
[----:B------:R-:W-:-:S07]  /*20a80*/  IMAD.MOV.U32 R7, RZ, RZ, R14 ;  /* 0x000000ffff077224 */ /* 0x000fce00078e000e */
[----:B------:R-:W-:Y:S05]  /*20a90*/  WARPSYNC.COLLECTIVE R15, `(.L_x_7328) ;  /* 0x000000000f087348 */ /* 0x000fea0003c00000 */
[----:B------:R0:W1:Y:S02]  /*20aa0*/  SHFL.IDX P6, R14, R13, R12, R11 ;  /* 0x0000000c0d0e7389 */ /* 0x00006400000c000b */
[----:B01----:R-:W-:Y:S01]  /*20ab0*/  ENDCOLLECTIVE ;  /* 0x000000000000791b */ /* 0x003fe20003800000 */
.L_x_7328:
        /* <DEDUP_REMOVED lines=15> */
.L_x_7329:
[----:B------:R-:W-:Y:S02]  /*20bb0*/  IMAD.MOV.U32 R13, RZ, RZ, R0 ;  /* 0x000000ffff0d7224 */ /* 0x000fe400078e0000 */
[----:B------:R-:W-:Y:S02]  /*20bc0*/  IMAD.MOV.U32 R12, RZ, RZ, 0x2 ;  /* 0x00000002ff0c7424 */ /* 0x000fe400078e00ff */
[----:B------:R-:W-:-:S07]  /*20bd0*/  IMAD.MOV.U32 R5, RZ, RZ, R14 ;  /* 0x000000ffff057224 */ /* 0x000fce00078e000e */
[----:B------:R-:W-:Y:S05]  /*20be0*/  WARPSYNC.COLLECTIVE R15, `(.L_x_7330) ;  /* 0x000000000f087348 */ /* 0x000fea0003c00000 */
[----:B------:R0:W1:Y:S02]  /*20bf0*/  SHFL.IDX P6, R14, R13, R12, R11 ;  /* 0x0000000c0d0e7389 */ /* 0x00006400000c000b */
[----:B01----:R-:W-:Y:S01]  /*20c00*/  ENDCOLLECTIVE ;  /* 0x000000000000791b */ /* 0x003fe20003800000 */
.L_x_7330:
        /* <DEDUP_REMOVED lines=15> */
.L_x_7331:
[----:B------:R-:W-:Y:S02]  /*20d00*/  IMAD.MOV.U32 R13, RZ, RZ, R0 ;  /* 0x000000ffff0d7224 */ /* 0x000fe400078e0000 */
[----:B------:R-:W-:Y:S02]  /*20d10*/  IMAD.MOV.U32 R12, RZ, RZ, 0x3 ;  /* 0x00000003ff0c7424 */ /* 0x000fe400078e00ff */
[----:B------:R-:W-:-:S07]  /*20d20*/  IMAD.MOV.U32 R5, RZ, RZ, R14 ;  /* 0x000000ffff057224 */ /* 0x000fce00078e000e */
[----:B------:R-:W-:Y:S05]  /*20d30*/  WARPSYNC.COLLECTIVE R15, `(.L_x_7332) ;  /* 0x000000000f087348 */ /* 0x000fea0003c00000 */
[----:B------:R0:W1:Y:S02]  /*20d40*/  SHFL.IDX P6, R14, R13, R12, R11 ;  /* 0x0000000c0d0e7389 */ /* 0x00006400000c000b */
[----:B01----:R-:W-:Y:S01]  /*20d50*/  ENDCOLLECTIVE ;  /* 0x000000000000791b */ /* 0x003fe20003800000 */
.L_x_7332:
        /* <DEDUP_REMOVED lines=15> */
.L_x_7333:
[----:B------:R-:W-:Y:S02]  /*20e50*/  IMAD.MOV.U32 R13, RZ, RZ, R0 ;  /* 0x000000ffff0d7224 */ /* 0x000fe400078e0000 */
[----:B------:R-:W-:Y:S02]  /*20e60*/  IMAD.MOV.U32 R12, RZ, RZ, 0x4 ;  /* 0x00000004ff0c7424 */ /* 0x000fe400078e00ff */
[----:B------:R-:W-:-:S07]  /*20e70*/  IMAD.MOV.U32 R5, RZ, RZ, R14 ;  /* 0x000000ffff057224 */ /* 0x000fce00078e000e */
[----:B------:R-:W-:Y:S05]  /*20e80*/  WARPSYNC.COLLECTIVE R15, `(.L_x_7334) ;  /* 0x000000000f087348 */ /* 0x000fea0003c00000 */
[----:B------:R0:W1:Y:S02]  /*20e90*/  SHFL.IDX P6, R14, R13, R12, R11 ;  /* 0x0000000c0d0e7389 */ /* 0x00006400000c000b */
[----:B01----:R-:W-:Y:S01]  /*20ea0*/  ENDCOLLECTIVE ;  /* 0x000000000000791b */ /* 0x003fe20003800000 */
.L_x_7334:
        /* <DEDUP_REMOVED lines=15> */
.L_x_7335:
[----:B------:R-:W-:Y:S02]  /*20fa0*/  IMAD.MOV.U32 R13, RZ, RZ, R0 ;  /* 0x000000ffff0d7224 */ /* 0x000fe400078e0000 */
[----:B------:R-:W-:Y:S02]  /*20fb0*/  IMAD.MOV.U32 R12, RZ, RZ, 0x5 ;  /* 0x00000005ff0c7424 */ /* 0x000fe400078e00ff */
[----:B------:R-:W-:-:S07]  /*20fc0*/  IMAD.MOV.U32 R5, RZ, RZ, R14 ;  /* 0x000000ffff057224 */ /* 0x000fce00078e000e */
[----:B------:R-:W-:Y:S05]  /*20fd0*/  WARPSYNC.COLLECTIVE R15, `(.L_x_7336) ;  /* 0x000000000f087348 */ /* 0x000fea0003c00000 */
[----:B------:R0:W1:Y:S02]  /*20fe0*/  SHFL.IDX P6, R14, R13, R12, R11 ;  /* 0x0000000c0d0e7389 */ /* 0x00006400000c000b */
[----:B01----:R-:W-:Y:S01]  /*20ff0*/  ENDCOLLECTIVE ;  /* 0x000000000000791b */ /* 0x003fe20003800000 */
.L_x_7336:
        /* <DEDUP_REMOVED lines=15> */
.L_x_7337:
[----:B------:R-:W-:Y:S02]  /*210f0*/  IMAD.MOV.U32 R13, RZ, RZ, R0 ;  /* 0x000000ffff0d7224 */ /* 0x000fe400078e0000 */
[----:B------:R-:W-:Y:S02]  /*21100*/  IMAD.MOV.U32 R12, RZ, RZ, 0x6 ;  /* 0x00000006ff0c7424 */ /* 0x000fe400078e00ff */
[----:B------:R-:W-:-:S07]  /*21110*/  IMAD.MOV.U32 R5, RZ, RZ, R14 ;  /* 0x000000ffff057224 */ /* 0x000fce00078e000e */
[----:B------:R-:W-:Y:S05]  /*21120*/  WARPSYNC.COLLECTIVE R15, `(.L_x_7338) ;  /* 0x000000000f087348 */ /* 0x000fea0003c00000 */
[----:B------:R0:W1:Y:S02]  /*21130*/  SHFL.IDX P6, R14, R13, R12, R11 ;  /* 0x0000000c0d0e7389 */ /* 0x00006400000c000b */
[----:B01----:R-:W-:Y:S01]  /*21140*/  ENDCOLLECTIVE ;  /* 0x000000000000791b */ /* 0x003fe20003800000 */
.L_x_7338:
        /* <DEDUP_REMOVED lines=14> */
.L_x_7339:
[----:B------:R-:W-:Y:S02]  /*21230*/  IMAD.MOV.U32 R13, RZ, RZ, R0 ;  /* 0x000000ffff0d7224 */ /* 0x000fe400078e0000 */
[----:B------:R-:W-:Y:S02]  /*21240*/  IMAD.MOV.U32 R12, RZ, RZ, 0x7 ;  /* 0x00000007ff0c7424 */ /* 0x000fe400078e00ff */
[----:B------:R-:W-:-:S07]  /*21250*/  IMAD.MOV.U32 R5, RZ, RZ, R14 ;  /* 0x000000ffff057224 */ /* 0x000fce00078e000e */
[----:B------:R-:W-:Y:S05]  /*21260*/  WARPSYNC.COLLECTIVE R15, `(.L_x_7340) ;  /* 0x000000000f087348 */ /* 0x000fea0003c00000 */
[----:B------:R0:W1:Y:S02]  /*21270*/  SHFL.IDX P6, R14, R13, R12, R11 ;  /* 0x0000000c0d0e7389 */ /* 0x00006400000c000b */
[----:B01----:R-:W-:Y:S01]  /*21280*/  ENDCOLLECTIVE ;  /* 0x000000000000791b */ /* 0x003fe20003800000 */
.L_x_7340:
        /* <DEDUP_REMOVED lines=13> */
.L_x_7341:
[----:B------:R-:W-:Y:S01]  /*21360*/  IMAD.MOV.U32 R4, RZ, RZ, R14 ;  /* 0x000000ffff047224 */ /* 0x000fe200078e000e */
[----:B------:R-:W-:Y:S06]  /*21370*/  BRA `(.L_x_7342) ;  /* 0xffffffbc00d47947 */ /* 0x000fec000383ffff */
.L_x_7262:
[----:B0-----:R0:W2:Y:S02]  /*21380*/  SYNCS.PHASECHK.TRANS64.TRYWAIT P0, [R18+URZ+0x28820], R0 ;  /* 0x02882000120075a7 */ /* 0x0010a4000800017f */
[----:B--2---:R-:W-:Y:S05]  /*21390*/  @!P0 NANOSLEEP.SYNCS 0x989680 ;  /* 0x009896800000895d */ /* 0x004fea0003900000 */
[----:B------:R-:W2:Y:S02]  /*213a0*/  @!P0 SYNCS.PHASECHK.TRANS64 P0, [R18+URZ+0x28820], R0 ;  /* 0x02882000120085a7 */ /* 0x000ea4000800007f */
[----:B--2---:R-:W-:Y:S05]  /*213b0*/  @!P0 BRA `(.L_x_7262) ;  /* 0xfffffffc00f08947 */ /* 0x004fea000383ffff */
[----:B------:R-:W-:Y:S05]  /*213c0*/  BRA `(.L_x_7343) ;  /* 0xffffffc000307947 */ /* 0x000fea000383ffff */
.L_x_7268:
[----:B--2---:R2:W3:Y:S02]  /*213d0*/  SYNCS.PHASECHK.TRANS64.TRYWAIT P0, [R4+URZ+0x28880], R3 ;  /* 0x02888003040075a7 */ /* 0x0044e4000800017f */
[----:B---3--:R-:W-:Y:S05]  /*213e0*/  @!P0 NANOSLEEP.SYNCS 0x989680 ;  /* 0x009896800000895d */ /* 0x008fea0003900000 */
[----:B------:R-:W3:Y:S02]  /*213f0*/  @!P0 SYNCS.PHASECHK.TRANS64 P0, [R4+URZ+0x28880], R3 ;  /* 0x02888003040085a7 */ /* 0x000ee4000800007f */
[----:B---3--:R-:W-:Y:S05]  /*21400*/  @!P0 BRA `(.L_x_7268) ;  /* 0xfffffffc00f08947 */ /* 0x008fea000383ffff */
[----:B------:R-:W-:Y:S05]  /*21410*/  BRA `(.L_x_7344) ;  /* 0xffffffc000e87947 */ /* 0x000fea000383ffff */
.L_x_7273:
[----:B-1----:R1:W3:Y:S02]  /*21420*/  SYNCS.PHASECHK.TRANS64.TRYWAIT P0, [R4+URZ+0x28840], R3 ;  /* 0x02884003040075a7 */ /* 0x0022e4000800017f */
[----:B---3--:R-:W-:Y:S05]  /*21430*/  @!P0 NANOSLEEP.SYNCS 0x989680 ;  /* 0x009896800000895d */ /* 0x008fea0003900000 */
[----:B------:R-:W3:Y:S02]  /*21440*/  @!P0 SYNCS.PHASECHK.TRANS64 P0, [R4+URZ+0x28840], R3 ;  /* 0x02884003040085a7 */ /* 0x000ee4000800007f */
[----:B---3--:R-:W-:Y:S05]  /*21450*/  @!P0 BRA `(.L_x_7273) ;  /* 0xfffffffc00f08947 */ /* 0x008fea000383ffff */
[----:B------:R-:W-:Y:S05]  /*21460*/  BRA `(.L_x_7345) ;  /* 0xffffffc400687947 */ /* 0x000fea000383ffff */
.L_x_7279:
[----:B--2---:R2:W3:Y:S02]  /*21470*/  SYNCS.PHASECHK.TRANS64.TRYWAIT P0, [R21+URZ+0x28870], R2 ;  /* 0x02887002150075a7 */ /* 0x0044e4000800017f */
[----:B---3--:R-:W-:Y:S05]  /*21480*/  @!P0 NANOSLEEP.SYNCS 0x989680 ;  /* 0x009896800000895d */ /* 0x008fea0003900000 */
[----:B------:R-:W3:Y:S02]  /*21490*/  @!P0 SYNCS.PHASECHK.TRANS64 P0, [R21+URZ+0x28870], R2 ;  /* 0x02887002150085a7 */ /* 0x000ee4000800007f */
[----:B---3--:R-:W-:Y:S05]  /*214a0*/  @!P0 BRA `(.L_x_7279) ;  /* 0xfffffffc00f08947 */ /* 0x008fea000383ffff */
[----:B------:R-:W-:Y:S05]  /*214b0*/  BRA `(.L_x_7346) ;  /* 0xffffffc800047947 */ /* 0x000fea000383ffff */
.L_x_7281:
[----:B--2---:R2:W3:Y:S02]  /*214c0*/  SYNCS.PHASECHK.TRANS64.TRYWAIT P0, [R21+URZ+0x28860], R2 ;  /* 0x02886002150075a7 */ /* 0x0044e4000800017f */
[----:B---3--:R-:W-:Y:S05]  /*214d0*/  @!P0 NANOSLEEP.SYNCS 0x989680 ;  /* 0x009896800000895d */ /* 0x008fea0003900000 */
[----:B------:R-:W3:Y:S02]  /*214e0*/  @!P0 SYNCS.PHASECHK.TRANS64 P0, [R21+URZ+0x28860], R2 ;  /* 0x02886002150085a7 */ /* 0x000ee4000800007f */
[----:B---3--:R-:W-:Y:S05]  /*214f0*/  @!P0 BRA `(.L_x_7281) ;  /* 0xfffffffc00f08947 */ /* 0x008fea000383ffff */
[----:B------:R-:W-:Y:S05]  /*21500*/  BRA `(.L_x_7347) ;  /* 0xffffffc8000c7947 */ /* 0x000fea000383ffff */
.L_x_7288:
[----:B0-----:R0:W2:Y:S02]  /*21510*/  SYNCS.PHASECHK.TRANS64.TRYWAIT P1, [R19+URZ+0x28870], R0 ;  /* 0x02887000130075a7 */ /* 0x0010a4000802017f */
[----:B--2---:R-:W-:Y:S05]  /*21520*/  @!P1 NANOSLEEP.SYNCS 0x989680 ;  /* 0x009896800000995d */ /* 0x004fea0003900000 */
[----:B------:R-:W2:Y:S02]  /*21530*/  @!P1 SYNCS.PHASECHK.TRANS64 P1, [R19+URZ+0x28870], R0 ;  /* 0x02887000130095a7 */ /* 0x000ea4000802007f */
[----:B--2---:R-:W-:Y:S05]  /*21540*/  @!P1 BRA `(.L_x_7288) ;  /* 0xfffffffc00f09947 */ /* 0x004fea000383ffff */
[----:B------:R-:W-:Y:S05]  /*21550*/  BRA `(.L_x_7348) ;  /* 0xffffffd000987947 */ /* 0x000fea000383ffff */
.L_x_7290:
[----:B0-----:R0:W2:Y:S02]  /*21560*/  SYNCS.PHASECHK.TRANS64.TRYWAIT P1, [R19+URZ+0x28860], R0 ;  /* 0x02886000130075a7 */ /* 0x0010a4000802017f */
[----:B--2---:R-:W-:Y:S05]  /*21570*/  @!P1 NANOSLEEP.SYNCS 0x989680 ;  /* 0x009896800000995d */ /* 0x004fea0003900000 */
[----:B------:R-:W2:Y:S02]  /*21580*/  @!P1 SYNCS.PHASECHK.TRANS64 P1, [R19+URZ+0x28860], R0 ;  /* 0x02886000130095a7 */ /* 0x000ea4000802007f */
[----:B--2---:R-:W-:Y:S05]  /*21590*/  @!P1 BRA `(.L_x_7290) ;  /* 0xfffffffc00f09947 */ /* 0x004fea000383ffff */
[----:B------:R-:W-:Y:S05]  /*215a0*/  BRA `(.L_x_7349) ;  /* 0xffffffd000a07947 */ /* 0x000fea000383ffff */
.L_x_7303:
[----:B0-----:R0:W1:Y:S02]  /*215b0*/  SYNCS.PHASECHK.TRANS64.TRYWAIT P0, [R0+URZ+0x28820], R3 ;  /* 0x02882003000075a7 */ /* 0x001064000800017f */
[----:B-1----:R-:W-:Y:S05]  /*215c0*/  @!P0 NANOSLEEP.SYNCS 0x989680 ;  /* 0x009896800000895d */ /* 0x002fea0003900000 */
[----:B------:R-:W1:Y:S02]  /*215d0*/  @!P0 SYNCS.PHASECHK.TRANS64 P0, [R0+URZ+0x28820], R3 ;  /* 0x02882003000085a7 */ /* 0x000e64000800007f */
[----:B-1----:R-:W-:Y:S05]  /*215e0*/  @!P0 BRA `(.L_x_7303) ;  /* 0xfffffffc00f08947 */ /* 0x002fea000383ffff */
[----:B------:R-:W-:Y:S05]  /*215f0*/  BRA `(.L_x_7350) ;  /* 0xffffffe800ac7947 */ /* 0x000fea000383ffff */
.L_x_7304:
        /* <DEDUP_REMOVED lines=11> */
.L_x_7352:
[----:B------:R-:W-:Y:S05]  /*216b0*/  BSYNC B0 ;  /* 0x0000000000007941 */ /* 0x000fea0003800000 */
.L_x_7351:
[----:B------:R-:W-:Y:S05]  /*216c0*/  BRA `(.L_x_7353) ;  /* 0xffffffe800947947 */ /* 0x000fea000383ffff */
.L_x_7307:
[----:B------:R-:W-:Y:S01]  /*216d0*/  BSSY B1, `(.L_x_7354) ;  /* 0x0000006000017945 */ /* 0x000fe20003800000 */
[----:B------:R-:W-:-:S07]  /*216e0*/  IMAD.MOV.U32 R15, RZ, RZ, -0x1 ;  /* 0xffffffffff0f7424 */ /* 0x000fce00078e00ff */
[----:B01----:R-:W-:Y:S05]  /*216f0*/  WARPSYNC.COLLECTIVE R15, `(.L_x_7355) ;  /* 0x000000000f0c7348 */ /* 0x003fea0003c00000 */
[----:B------:R-:W-:Y:S02]  /*21700*/  ELECT P6, UR62, PT ;  /* 0x00000000003e782f */ /* 0x000fe400038c0000 */
[----:B------:R-:W-:Y:S01]  /*21710*/  MOV R14, UR62 ;  /* 0x0000003e000e7c02 */ /* 0x000fe20008000f00 */
[----:B01----:R-:W-:Y:S10]  /*21720*/  ENDCOLLECTIVE ;  /* 0x000000000000791b */ /* 0x003ff40003800000 */
.L_x_7355:
[----:B------:R-:W-:Y:S05]  /*21730*/  BSYNC B1 ;  /* 0x0000000000017941 */ /* 0x000fea0003800000 */
.L_x_7354:
[----:B------:R-:W-:Y:S05]  /*21740*/  BRA `(.L_x_7356) ;  /* 0xffffffe8008c7947 */ /* 0x000fea000383ffff */
.L_x_7309:
[----:B0-----:R0:W1:Y:S02]  /*21750*/  SYNCS.PHASECHK.TRANS64.TRYWAIT P1, [R6+URZ], R5 ;  /* 0x00000005060075a7 */ /* 0x001064000802017f */
[----:B-1----:R-:W-:Y:S05]  /*21760*/  @!P1 NANOSLEEP.SYNCS 0x989680 ;  /* 0x009896800000995d */ /* 0x002fea0003900000 */
[----:B------:R-:W1:Y:S02]  /*21770*/  @!P1 SYNCS.PHASECHK.TRANS64 P1, [R6+URZ], R5 ;  /* 0x00000005060095a7 */ /* 0x000e64000802007f */
[----:B-1----:R-:W-:Y:S05]  /*21780*/  @!P1 BRA `(.L_x_7309) ;  /* 0xfffffffc00f09947 */ /* 0x002fea000383ffff */
[----:B------:R-:W-:Y:S05]  /*21790*/  BRA `(.L_x_7357) ;  /* 0xffffffe800c87947 */ /* 0x000fea000383ffff */
.L_x_7310:
[----:B-1----:R1:W2:Y:S02]  /*217a0*/  SYNCS.PHASECHK.TRANS64.TRYWAIT P1, [R7+URZ], R2 ;  /* 0x00000002070075a7 */ /* 0x0022a4000802017f */
[----:B--2---:R-:W-:Y:S05]  /*217b0*/  @!P1 NANOSLEEP.SYNCS 0x989680 ;  /* 0x009896800000995d */ /* 0x004fea0003900000 */
[----:B------:R-:W2:Y:S02]  /*217c0*/  @!P1 SYNCS.PHASECHK.TRANS64 P1, [R7+URZ], R2 ;  /* 0x00000002070095a7 */ /* 0x000ea4000802007f */
[----:B--2---:R-:W-:Y:S05]  /*217d0*/  @!P1 BRA `(.L_x_7310) ;  /* 0xfffffffc00f09947 */ /* 0x004fea000383ffff */
[----:B------:R-:W-:Y:S05]  /*217e0*/  BRA `(.L_x_7358) ;  /* 0xffffffe800bc7947 */ /* 0x000fea000383ffff */
.L_x_7312:
[----:B--2---:R2:W3:Y:S02]  /*217f0*/  SYNCS.PHASECHK.TRANS64.TRYWAIT P1, [R4+URZ+0x28860], R5 ;  /* 0x02886005040075a7 */ /* 0x0044e4000802017f */
[----:B---3--:R-:W-:Y:S05]  /*21800*/  @!P1 NANOSLEEP.SYNCS 0x989680 ;  /* 0x009896800000995d */ /* 0x008fea0003900000 */
[----:B------:R-:W3:Y:S02]  /*21810*/  @!P1 SYNCS.PHASECHK.TRANS64 P1, [R4+URZ+0x28860], R5 ;  /* 0x02886005040095a7 */ /* 0x000ee4000802007f */
[----:B---3--:R-:W-:Y:S05]  /*21820*/  @!P1 BRA `(.L_x_7312) ;  /* 0xfffffffc00f09947 */ /* 0x008fea000383ffff */
[----:B------:R-:W-:Y:S05]  /*21830*/  BRA `(.L_x_7359) ;  /* 0xffffffe800c07947 */ /* 0x000fea000383ffff */
.L_x_7314:
[----:B---3--:R3:W4:Y:S02]  /*21840*/  SYNCS.PHASECHK.TRANS64.TRYWAIT P1, [R3+URZ+0x28860], R2 ;  /* 0x02886002030075a7 */ /* 0x008724000802017f */
[----:B----4-:R-:W-:Y:S05]  /*21850*/  @!P1 NANOSLEEP.SYNCS 0x989680 ;  /* 0x009896800000995d */ /* 0x010fea0003900000 */
[----:B------:R-:W4:Y:S02]  /*21860*/  @!P1 SYNCS.PHASECHK.TRANS64 P1, [R3+URZ+0x28860], R2 ;  /* 0x02886002030095a7 */ /* 0x000f24000802007f */
[----:B----4-:R-:W-:Y:S05]  /*21870*/  @!P1 BRA `(.L_x_7314) ;  /* 0xfffffffc00f09947 */ /* 0x010fea000383ffff */
[----:B------:R-:W-:Y:S05]  /*21880*/  BRA `(.L_x_7360) ;  /* 0xffffffe800c07947 */ /* 0x000fea000383ffff */
.L_x_7316:
[----:B----4-:R4:W0:Y:S02]  /*21890*/  SYNCS.PHASECHK.TRANS64.TRYWAIT P0, [R4+URZ+0x28880], R5 ;  /* 0x02888005040075a7 */ /* 0x010824000800017f */
[----:B0-----:R-:W-:Y:S05]  /*218a0*/  @!P0 NANOSLEEP.SYNCS 0x989680 ;  /* 0x009896800000895d */ /* 0x001fea0003900000 */
[----:B------:R-:W0:Y:S02]  /*218b0*/  @!P0 SYNCS.PHASECHK.TRANS64 P0, [R4+URZ+0x28880], R5 ;  /* 0x02888005040085a7 */ /* 0x000e24000800007f */
[----:B0-----:R-:W-:Y:S05]  /*218c0*/  @!P0 BRA `(.L_x_7316) ;  /* 0xfffffffc00f08947 */ /* 0x001fea000383ffff */
[----:B------:R-:W-:Y:S05]  /*218d0*/  BRA `(.L_x_7317) ;  /* 0xffffffe800bc7947 */ /* 0x000fea000383ffff */
.L_x_7361:
        /* <DEDUP_REMOVED lines=10> */
.L_x_13360:


//--------------------- .text._ZN7cutlass13device_kernelIN5flash11enable_sm90INS1_16FlashAttnFwdSm90INS1_25CollectiveMainloopFwdSm90ILi2EN4cute5tupleIJNS5_1CILi1EEES8_S8_EEENS6_IJNS7_ILi128EEENS7_ILi192EEESA_EEELi128ENS_12float_e4m3_tEfNS_4arch4Sm90ELb0ELb1ELb1ELb1ELb0ELb1ELb0ELb1ELb1ELb1ELb1ELb0EEENS1_21CollectiveEpilogueFwdINS6_IJSA_SA_SB_EEES9_NS_10bfloat16_tESF_Li256ELb1ELb1ELb1ELb1EEENS1_36VarlenDynamicPersistentTileSchedulerILi128ELi192ELi256ELi128ELb1ELb1ELb1ELb1ELb0ELb1EEEEEEEEEvNT_6ParamsE --------------------------
	.section	.text._ZN7cutlass13device_kernelIN5flash11enable_sm90INS1_16FlashAttnFwdSm90INS1_25CollectiveMainloopFwdSm90ILi2EN4cute5tupleIJNS5_1CILi1EEES8_S8_EEENS6_IJNS7_ILi128EEENS7_ILi192EEESA_EEELi128ENS_12float_e4m3_tEfNS_4arch4Sm90ELb0ELb1ELb1ELb1ELb0ELb1ELb0ELb1ELb1ELb1ELb1ELb0EEENS1_21CollectiveEpilogueFwdINS6_IJSA_SA_SB_EEES9_NS_10bfloat16_tESF_Li256ELb1ELb1ELb1ELb1EEENS1_36VarlenDynamicPersistentTileSchedulerILi128ELi192ELi256ELi128ELb1ELb1ELb1ELb1ELb0ELb1EEEEEEEEEvNT_6ParamsE,"ax",@progbits
	.align	128
.text._ZN7cutlass13device_kernelIN5flash11enable_sm90INS1_16FlashAttnFwdSm90INS1_25CollectiveMainloopFwdSm90ILi2EN4cute5tupleIJNS5_1CILi1EEES8_S8_EEENS6_IJNS7_ILi128EEENS7_ILi192EEESA_EEELi128ENS_12float_e4m3_tEfNS_4arch4Sm90ELb0ELb1ELb1ELb1ELb0ELb1ELb0ELb1ELb1ELb1ELb1ELb0EEENS1_21CollectiveEpilogueFwdINS6_IJSA_SA_SB_EEES9_NS_10bfloat16_tESF_Li256ELb1ELb1ELb1ELb1EEENS1_36VarlenDynamicPersistentTileSchedulerILi128ELi192ELi256ELi128ELb1ELb1ELb1ELb1ELb0ELb1EEEEEEEEEvNT_6ParamsE:
        .type           _ZN7cutlass13device_kernelIN5flash11enable_sm90INS1_16FlashAttnFwdSm90INS1_25CollectiveMainloopFwdSm90ILi2EN4cute5tupleIJNS5_1CILi1EEES8_S8_EEENS6_IJNS7_ILi128EEENS7_ILi192EEESA_EEELi128ENS_12float_e4m3_tEfNS_4arch4Sm90ELb0ELb1ELb1ELb1ELb0ELb1ELb0ELb1ELb1ELb1ELb1ELb0EEENS1_21CollectiveEpilogueFwdINS6_IJSA_SA_SB_EEES9_NS_10bfloat16_tESF_Li256ELb1ELb1ELb1ELb1EEENS1_36VarlenDynamicPersistentTileSchedulerILi128ELi192ELi256ELi128ELb1ELb1ELb1ELb1ELb0ELb1EEEEEEEEEvNT_6ParamsE,@function
        .size           _ZN7cutlass13device_kernelIN5flash11enable_sm90INS1_16FlashAttnFwdSm90INS1_25CollectiveMainloopFwdSm90ILi2EN4cute5tupleIJNS5_1CILi1EEES8_S8_EEENS6_IJNS7_ILi128EEENS7_ILi192EEESA_EEELi128ENS_12float_e4m3_tEfNS_4arch4Sm90ELb0ELb1ELb1ELb1ELb0ELb1ELb0ELb1ELb1ELb1ELb1ELb0EEENS1_21CollectiveEpilogueFwdINS6_IJSA_SA_SB_EEES9_NS_10bfloat16_tESF_Li256ELb1ELb1ELb1ELb1EEENS1_36VarlenDynamicPersistentTileSchedulerILi128ELi192ELi256ELi128ELb1ELb1ELb1ELb1ELb0ELb1EEEEEEEEEvNT_6ParamsE,(.L_x_13361 - _ZN7cutlass13device_kernelIN5flash11enable_sm90INS1_16FlashAttnFwdSm90INS1_25CollectiveMainloopFwdSm90ILi2EN4cute5tupleIJNS5_1CILi1EEES8_S8_EEENS6_IJNS7_ILi128EEENS7_ILi192EEESA_EEELi128ENS_12float_e4m3_tEfNS_4arch4Sm90ELb0ELb1ELb1ELb1ELb0ELb1ELb0ELb1ELb1ELb1ELb1ELb0EEENS1_21CollectiveEpilogueFwdINS6_IJSA_SA_SB_EEES9_NS_10bfloat16_tESF_Li256ELb1ELb1ELb1ELb1EEENS1_36VarlenDynamicPersistentTileSchedulerILi128ELi192ELi256ELi128ELb1ELb1ELb1ELb1ELb0ELb1EEEEEEEEEvNT_6ParamsE)
        .other          _ZN7cutlass13device_kernelIN5flash11enable_sm90INS1_16FlashAttnFwdSm90INS1_25CollectiveMainloopFwdSm90ILi2EN4cute5tupleIJNS5_1CILi1EEES8_S8_EEENS6_IJNS7_ILi128EEENS7_ILi192EEESA_EEELi128ENS_12float_e4m3_tEfNS_4arch4Sm90ELb0ELb1ELb1ELb1ELb0ELb1ELb0ELb1ELb1ELb1ELb1ELb0EEENS1_21CollectiveEpilogueFwdINS6_IJSA_SA_SB_EEES9_NS_10bfloat16_tESF_Li256ELb1ELb1ELb1ELb1EEENS1_36VarlenDynamicPersistentTileSchedulerILi128ELi192ELi256ELi128ELb1ELb1ELb1ELb1ELb0ELb1EEEEEEEEEvNT_6ParamsE,@"STO_CUDA_ENTRY STV_DEFAULT"
_ZN7cutlass13device_kernelIN5flash11enable_sm90INS1_16FlashAttnFwdSm90INS1_25CollectiveMainloopFwdSm90ILi2EN4cute5tupleIJNS5_1CILi1EEES8_S8_EEENS6_IJNS7_ILi128EEENS7_ILi192EEESA_EEELi128ENS_12float_e4m3_tEfNS_4arch4Sm90ELb0ELb1ELb1ELb1ELb0ELb1ELb0ELb1ELb1ELb1ELb1ELb0EEENS1_21CollectiveEpilogueFwdINS6_IJSA_SA_SB_EEES9_NS_10bfloat16_tESF_Li256ELb1ELb1ELb1ELb1EEENS1_36VarlenDynamicPersistentTileSchedulerILi128ELi192ELi256ELi128ELb1ELb1ELb1ELb1ELb0ELb1EEEEEEEEEvNT_6ParamsE:
        /* <DEDUP_REMOVED lines=24> */
.L_x_7363:
[----:B------:R-:W-:Y:S05]  /*0180*/  BSYNC B0 ;  /* 0x0000000000007941 */ /* 0x000fea0003800000 */
.L_x_7362:
        /* <DEDUP_REMOVED lines=41> */
.L_x_7364:
        /* <DEDUP_REMOVED lines=22> */
.L_x_7365:
        /* <DEDUP_REMOVED lines=18> */
.L_x_7366:
        /* <DEDUP_REMOVED lines=22> */
.L_x_7367:
        /* <DEDUP_REMOVED lines=22> */
.L_x_7368:
        /* <DEDUP_REMOVED lines=8> */
.L_x_7371:
[----:B------:R-:W-:-:S08]  /*09e0*/  NOP ;  /* 0x0000000000007918 */ /* 0x000fd00000000000 */
[----:B------:R-:W0:Y:S02]  /*09f0*/  USETMAXREG.TRY_ALLOC.CTAPOOL UP0, 0xf0 ;  /* 0x000000f0000079c8 */ /* 0x000e240008000600 */
[----:B0-----:R-:W-:-:S13]  /*0a00*/  PLOP3.LUT P0, PT, PT, PT, UP0, 0x80, 0x0 ;  /* 0x000000000000781c */ /* 0x001fda0003f0f008 */
[----:B------:R-:W-:Y:S05]  /*0a10*/  @!P0 BRA `(.L_x_7371) ;  /* 0xfffffffc00f08947 */ /* 0x000fea000383ffff */
[----:B------:R-:W0:Y:S01]  /*0a20*/  S2R R0, SR_TID.X ;  /* 0x0000000000007919 */ /* 0x000e220000002100 */
[----:B------:R-:W1:Y:S01]  /*0a30*/  S2UR UR40, SR_CgaCtaId ;  /* 0x00000000002879c3 */ /* 0x000e620000008800 */
[----:B------:R-:W-:Y:S01]  /*0a40*/  UMOV UR4, 0x400 ;  /* 0x0000040000047882 */ /* 0x000fe20000000000 */
[----:B------:R-:W-:-:S06]  /*0a50*/  LOP3.LUT R17, R17, 0xffffbfff, RZ, 0xc0, !PT ;  /* 0xffffbfff11117812 */ /* 0x000fcc00078ec0ff */
[----:B------:R-:W-:Y:S06]  /*0a60*/  BAR.ARV 0x8, 0x180 ;  /* 0x0206000000007b1d */ /* 0x000fec0000002000 */
[----:B-1----:R-:W-:-:S06]  /*0a70*/  ULEA UR4, UR40, UR4, 0x18 ;  /* 0x0000000428047291 */ /* 0x002fcc000f8ec03f */
[----:B------:R-:W-:Y:S01]  /*0a80*/  IMAD.U32 R18, RZ, RZ, UR4 ;  /* 0x00000004ff127e24 */ /* 0x000fe2000f8e00ff */
[----:B0-----:R-:W-:Y:S01]  /*0a90*/  SHF.R.U32.HI R0, RZ, 0x7, R0 ;  /* 0x00000007ff007819 */ /* 0x001fe20000011600 */
[----:B------:R-:W-:-:S03]  /*0aa0*/  ULDC UR4, c[0x0][0xc3c] ;  /* 0x00030f0000047ab9 */ /* 0x000fc60000000800 */
[----:B------:R-:W-:-:S13]  /*0ab0*/  ISETP.NE.AND P0, PT, R0, 0x1, PT ;  /* 0x000000010000780c */ /* 0x000fda0003f05270 */
[----:B------:R-:W-:Y:S01]  /*0ac0*/  @P0 LOP3.LUT R17, R17, 0x4000, RZ, 0xfc, !PT ;  /* 0x0000400011110812 */ /* 0x000fe200078efcff */
[----:B------:R-:W-:Y:S08]  /*0ad0*/  @!P0 BAR.ARV 0x9, 0x100 ;  /* 0x0244000000008b1d */ /* 0x000ff00000002000 */
[----:B------:R-:W-:Y:S06]  /*0ae0*/  BAR.SYNC.DEFER_BLOCKING 0x5, 0x180 ;  /* 0x0146000000007b1d */ /* 0x000fec0000010000 */
[----:B------:R-:W0:Y:S02]  /*0af0*/  LDS.128 R220, [R18+0x288d0] ;  /* 0x0288d00012dc7984 */ /* 0x000e240000000c00 */
[----:B------:R-:W-:Y:S06]  /*0b00*/  BAR.ARV 0x4, 0x180 ;  /* 0x0106000000007b1d */ /* 0x000fec0000002000 */
[----:B0-----:R-:W-:-:S13]  /*0b10*/  ISETP.GE.AND P0, PT, R223, UR4, PT ;  /* 0x00000004df007c0c */ /* 0x001fda000bf06270 */
[----:B------:R-:W-:Y:S05]  /*0b20*/  @P0 BRA `(.L_x_7372) ;  /* 0x000002fc000c0947 */ /* 0x000fea0003800000 */
[----:B------:R-:W0:Y:S01]  /*0b30*/  S2R R0, SR_TID.X ;  /* 0x0000000000007919 */ /* 0x000e220000002100 */
[----:B------:R-:W-:Y:S01]  /*0b40*/  IMAD.MOV.U32 R19, RZ, RZ, RZ ;  /* 0x000000ffff137224 */ /* 0x000fe200078e00ff */
[----:B------:R-:W-:Y:S01]  /*0b50*/  ULOP3.LUT UR41, UR36, 0x1, URZ, 0xfc, !UPT ;  /* 0x0000000124297892 */ /* 0x000fe2000f8efc3f */
[----:B------:R-:W-:Y:S01]  /*0b60*/  IMAD.MOV.U32 R218, RZ, RZ, RZ ;  /* 0x000000ffffda7224 */ /* 0x000fe200078e00ff */
[----:B------:R-:W-:Y:S01]  /*0b70*/  UMOV UR37, URZ ;  /* 0x0000003f00257c82 */ /* 0x000fe20008000000 */
[----:B------:R-:W-:Y:S02]  /*0b80*/  IMAD.MOV.U32 R211, RZ, RZ, RZ ;  /* 0x000000ffffd37224 */ /* 0x000fe400078e00ff */
[----:B------:R-:W-:Y:S02]  /*0b90*/  IMAD.MOV.U32 R212, RZ, RZ, RZ ;  /* 0x000000ffffd47224 */ /* 0x000fe400078e00ff */
[----:B0-----:R-:W-:-:S05]  /*0ba0*/  VIADD R12, R0, 0xffffff80 ;  /* 0xffffff80000c7836 */ /* 0x001fca0000000000 */
[----:B------:R-:W-:-:S04]  /*0bb0*/  SHF.R.S32.HI R0, RZ, 0x1f, R12 ;  /* 0x0000001fff007819 */ /* 0x000fc8000001140c */
[----:B------:R-:W-:-:S04]  /*0bc0*/  LEA.HI R2, R0, R12, RZ, 0x7 ;  /* 0x0000000c00027211 */ /* 0x000fc800078f38ff */
[----:B------:R-:W-:Y:S02]  /*0bd0*/  LOP3.LUT R3, R2, 0xffffff80, RZ, 0xc0, !PT ;  /* 0xffffff8002037812 */ /* 0x000fe400078ec0ff */
[----:B------:R-:W-:-:S03]  /*0be0*/  SHF.R.S32.HI R13, RZ, 0x7, R2 ;  /* 0x00000007ff0d7819 */ /* 0x000fc60000011402 */
[----:B------:R-:W-:-:S05]  /*0bf0*/  IMAD.IADD R10, R12, 0x1, -R3 ;  /* 0x000000010c0a7824 */ /* 0x000fca00078e0a03 */
[----:B------:R-:W-:-:S04]  /*0c00*/  SHF.R.S32.HI R8, RZ, 0x1f, R10 ;  /* 0x0000001fff087819 */ /* 0x000fc8000001140a */
[CC--:B------:R-:W-:Y:S02]  /*0c10*/  LEA.HI R9, R8.reuse, R10.reuse, RZ, 0x2 ;  /* 0x0000000a08097211 */ /* 0x0c0fe400078f10ff */
[----:B------:R-:W-:Y:S02]  /*0c20*/  LEA.HI R8, R8, R10, RZ, 0x5 ;  /* 0x0000000a08087211 */ /* 0x000fe400078f28ff */
        /* <DEDUP_REMOVED lines=11> */
[----:B------:R-:W-:Y:S01]  /*0ce0*/  LEA.HI R4, R4, R7, RZ, 0x1 ;  /* 0x0000000704047211 */ /* 0x000fe200078f08ff */
[----:B------:R-:W-:Y:S01]  /*0cf0*/  IMAD R11, R8, 0x10, R11 ;  /* 0x00000010080b7824 */ /* 0x000fe200078e020b */
[----:B------:R-:W-:Y:S01]  /*0d00*/  LEA.HI R6, R2, R13, RZ, 0x1 ;  /* 0x0000000d02067211 */ /* 0x000fe200078f08ff */
[----:B------:R-:W-:Y:S01]  /*0d10*/  IMAD.IADD R2, R12, 0x1, -R5 ;  /* 0x000000010c027824 */ /* 0x000fe200078e0a05 */
[----:B------:R-:W-:-:S02]  /*0d20*/  LOP3.LUT R4, R4, 0x1ffffffe, RZ, 0xc0, !PT ;  /* 0x1ffffffe04047812 */ /* 0x000fc400078ec0ff */
[----:B------:R-:W-:Y:S02]  /*0d30*/  LOP3.LUT R227, R3, 0xfffffc00, RZ, 0xc0, !PT ;  /* 0xfffffc0003e37812 */ /* 0x000fe400078ec0ff */
[----:B------:R-:W-:Y:S01]  /*0d40*/  LOP3.LUT R6, R6, 0x3fffffe, RZ, 0xc0, !PT ;  /* 0x03fffffe06067812 */ /* 0x000fe200078ec0ff */
[----:B------:R-:W-:Y:S01]  /*0d50*/  IMAD.IADD R4, R7, 0x1, -R4 ;  /* 0x0000000107047824 */ /* 0x000fe200078e0a04 */
[----:B------:R-:W-:Y:S01]  /*0d60*/  LOP3.LUT R9, R9, 0x7ffffffc, RZ, 0xc0, !PT ;  /* 0x7ffffffc09097812 */ /* 0x000fe200078ec0ff */
[----:B------:R-:W-:Y:S02]  /*0d70*/  IMAD R3, R2, 0x40, R227 ;  /* 0x0000004002037824 */ /* 0x000fe400078e02e3 */
[----:B------:R-:W-:Y:S02]  /*0d80*/  IMAD.IADD R6, R13, 0x1, -R6 ;  /* 0x000000010d067824 */ /* 0x000fe400078e0a06 */
[----:B------:R-:W-:Y:S01]  /*0d90*/  IMAD R2, R4, 0x8, R3 ;  /* 0x0000000804027824 */ /* 0x000fe200078e0203 */
[----:B------:R-:W-:Y:S01]  /*0da0*/  LEA.HI R3, R0, R12, RZ, 0x3 ;  /* 0x0000000c00037211 */ /* 0x000fe200078f18ff */
[----:B------:R-:W-:-:S02]  /*0db0*/  IMAD R6, R6, 0x40, R11 ;  /* 0x0000004006067824 */ /* 0x000fc400078e020b */
[----:B------:R-:W-:Y:S01]  /*0dc0*/  IMAD.IADD R9, R10, 0x1, -R9 ;  /* 0x000000010a097824 */ /* 0x000fe200078e0a09 */
[----:B------:R0:W-:Y:S01]  /*0dd0*/  STL [R1+0x34], R2 ;  /* 0x0000340201007387 */ /* 0x0001e20000100800 */
[----:B------:R-:W-:Y:S02]  /*0de0*/  LOP3.LUT R236, R3, 0xfffffff8, RZ, 0xc0, !PT ;  /* 0xfffffff803ec7812 */ /* 0x000fe400078ec0ff */
[----:B------:R-:W-:Y:S01]  /*0df0*/  IMAD.SHL.U32 R217, R9, 0x2, RZ ;  /* 0x0000000209d97824 */ /* 0x000fe200078e00ff */
[----:B------:R1:W-:Y:S02]  /*0e00*/  STL [R1+0x30], R6 ;  /* 0x0000300601007387 */ /* 0x0003e40000100800 */
[----:B------:R-:W-:Y:S01]  /*0e10*/  IMAD.IADD R236, R12, 0x1, -R236 ;  /* 0x000000010cec7824 */ /* 0x000fe200078e0aec */
[----:B0-----:R-:W-:-:S04]  /*0e20*/  LEA.HI R2, R0, R12, RZ, 0x2 ;  /* 0x0000000c00027211 */ /* 0x001fc800078f10ff */
[----:B------:R-:W-:Y:S02]  /*0e30*/  LOP3.LUT R0, R2, 0xfffffffc, RZ, 0xc0, !PT ;  /* 0xfffffffc02007812 */ /* 0x000fe400078ec0ff */
[--C-:B------:R-:W-:Y:S02]  /*0e40*/  SHF.R.S32.HI R210, RZ, 0x2, R2.reuse ;  /* 0x00000002ffd27819 */ /* 0x100fe40000011402 */
[----:B------:R-:W-:Y:S01]  /*0e50*/  SHF.R.S32.HI R3, RZ, 0x1f, R2 ;  /* 0x0000001fff037819 */ /* 0x000fe20000011402 */
[----:B------:R-:W-:Y:S02]  /*0e60*/  IMAD.IADD R0, R12, 0x1, -R0 ;  /* 0x000000010c007824 */ /* 0x000fe400078e0a00 */
[----:B------:R-:W-:Y:S01]  /*0e70*/  VIADD R7, R210, 0x40 ;  /* 0x00000040d2077836 */ /* 0x000fe20000000000 */
[----:B------:R-:W-:Y:S01]  /*0e80*/  LEA.HI R3, R3, R210, RZ, 0x3 ;  /* 0x000000d203037211 */ /* 0x000fe200078f18ff */
[C---:B------:R-:W-:Y:S01]  /*0e90*/  IMAD.SHL.U32 R22, R0.reuse, 0x10, RZ ;  /* 0x0000001000167824 */ /* 0x040fe200078e00ff */
[C---:B------:R-:W-:Y:S01]  /*0ea0*/  LEA.HI R2, R0.reuse, R0, RZ, 0x1 ;  /* 0x0000000000027211 */ /* 0x040fe200078f08ff */
[----:B------:R-:W-:Y:S01]  /*0eb0*/  IMAD.SHL.U32 R208, R0, 0x8, RZ ;  /* 0x0000000800d07824 */ /* 0x000fe200078e00ff */
[----:B------:R-:W-:Y:S01]  /*0ec0*/  LOP3.LUT R3, R3, 0xfffffff8, RZ, 0xc0, !PT ;  /* 0xfffffff803037812 */ /* 0x000fe200078ec0ff */
[----:B------:R-:W-:Y:S01]  /*0ed0*/  VIADD R4, R210, 0x80 ;  /* 0x00000080d2047836 */ /* 0x000fe20000000000 */
[----:B------:R-:W-:Y:S01]  /*0ee0*/  LOP3.LUT R5, R2, 0x1ffffffe, RZ, 0xc0, !PT ;  /* 0x1ffffffe02057812 */ /* 0x000fe200078ec0ff */
[----:B------:R-:W-:Y:S01]  /*0ef0*/  IMAD.SHL.U32 R225, R7, 0x80, RZ ;  /* 0x0000008007e17824 */ /* 0x000fe200078e00ff */
[----:B------:R-:W-:Y:S01]  /*0f00*/  SHF.R.S32.HI R2, RZ, 0x1f, R210 ;  /* 0x0000001fff027819 */ /* 0x000fe200000114d2 */
[----:B------:R-:W-:Y:S01]  /*0f10*/  IMAD.SHL.U32 R226, R4, 0x80, RZ ;  /* 0x0000008004e27824 */ /* 0x000fe200078e00ff */
[----:B------:R-:W-:Y:S01]  /*0f20*/  SHF.R.S32.HI R2, RZ, 0x1f, R4 ;  /* 0x0000001fff027819 */ /* 0x000fe20000011404 */
[----:B------:R-:W-:Y:S01]  /*0f30*/  IMAD.IADD R5, R0, 0x1, -R5 ;  /* 0x0000000100057824 */ /* 0x000fe200078e0a05 */
[----:B------:R-:W-:Y:S01]  /*0f40*/  SHF.R.S32.HI R0, RZ, 0x1f, R7 ;  /* 0x0000001fff007819 */ /* 0x000fe20000011407 */
[----:B------:R-:W-:Y:S01]  /*0f50*/  IMAD.IADD R213, R210, 0x1, -R3 ;  /* 0x00000001d2d57824 */ /* 0x000fe200078e0a03 */
[----:B------:R-:W-:Y:S01]  /*0f60*/  LOP3.LUT R225, R225, 0x380, RZ, 0xc0, !PT ;  /* 0x00000380e1e17812 */ /* 0x000fe200078ec0ff */
[----:B------:R-:W-:Y:S01]  /*0f70*/  VIADD R214, R208, 0x20 ;  /* 0x00000020d0d67836 */ /* 0x000fe20000000000 */
[----:B------:R-:W-:Y:S01]  /*0f80*/  LEA.HI R0, R0, R7, RZ, 0x3 ;  /* 0x0000000700007211 */ /* 0x000fe200078f18ff */
[----:B------:R-:W-:Y:S01]  /*0f90*/  IMAD R224, R5, 0x8, R6 ;  /* 0x0000000805e07824 */ /* 0x000fe200078e0206 */
[----:B------:R-:W-:-:S02]  /*0fa0*/  LEA.HI R2, R2, R4, RZ, 0x3 ;  /* 0x0000000402027211 */ /* 0x000fc400078f18ff */
[----:B------:R-:W-:Y:S01]  /*0fb0*/  SHF.R.U32.HI R4, RZ, 0x3, R225 ;  /* 0x00000003ff047819 */ /* 0x000fe200000116e1 */
[----:B------:R-:W-:Y:S01]  /*0fc0*/  IMAD.SHL.U32 R0, R0, 0x80, RZ ;  /* 0x0000008000007824 */ /* 0x000fe200078e00ff */
[--C-:B------:R-:W-:Y:S01]  /*0fd0*/  LOP3.LUT R3, R225, 0x70, R22.reuse, 0xf8, !PT ;  /* 0x00000070e1037812 */ /* 0x100fe200078ef816 */
[----:B------:R-:W-:Y:S01]  /*0fe0*/  IMAD.SHL.U32 R2, R2, 0x80, RZ ;  /* 0x0000008002027824 */ /* 0x000fe200078e00ff */
[----:B------:R-:W-:Y:S02]  /*0ff0*/  LOP3.LUT R226, R226, 0x380, RZ, 0xc0, !PT ;  /* 0x00000380e2e27812 */ /* 0x000fe400078ec0ff */
[----:B------:R-:W-:Y:S02]  /*1000*/  LOP3.LUT R234, R0, 0xfffffc00, RZ, 0xc0, !PT ;  /* 0xfffffc0000ea7812 */ /* 0x000fe400078ec0ff */
[----:B------:R-:W-:Y:S02]  /*1010*/  SHF.R.S32.HI R23, RZ, 0x1f, R22 ;  /* 0x0000001fff177819 */ /* 0x000fe40000011416 */
[----:B------:R-:W-:-:S02]  /*1020*/  LOP3.LUT R3, R234, R3, R4, 0xf6, !PT ;  /* 0x00000003ea037212 */ /* 0x000fc400078ef604 */
[----:B------:R-:W-:-:S03]  /*1030*/  LOP3.LUT R235, R2, 0xfffffc00, RZ, 0xc0, !PT ;  /* 0xfffffc0002eb7812 */ /* 0x000fc600078ec0ff */
[----:B------:R-:W-:-:S05]  /*1040*/  IMAD.IADD R0, R18, 0x1, R3 ;  /* 0x0000000112007824 */ /* 0x000fca00078e0203 */
[----:B------:R1:W-:Y:S02]  /*1050*/  STL [R1+0x24], R0 ;  /* 0x0000240001007387 */ /* 0x0003e40000100800 */
.L_x_7613:
[----:B------:R-:W-:Y:S05]  /*1060*/  YIELD ;  /* 0x0000000000007946 */ /* 0x000fea0003800000 */
[----:B------:R-:W-:Y:S01]  /*1070*/  ULDC.64 UR4, c[0x0][0xa28] ;  /* 0x00028a0000047ab9 */ /* 0x000fe20000000a00 */
[----:B01--45:R-:W0:Y:S01]  /*1080*/  LDC.64 R4, c[0x0][0xa08] ;  /* 0x00028200ff047b82 */ /* 0x033e220000000a00 */
        /* <DEDUP_REMOVED lines=9> */
[----:B---3--:R-:W2:Y:S01]  /*1120*/  @P1 LDC.64 R2, c[0x0][0xa28] ;  /* 0x00028a00ff021b82 */ /* 0x008ea20000000a00 */
[----:B------:R-:W-:Y:S01]  /*1130*/  ISETP.NE.AND.EX P0, PT, RZ, UR5, PT, P0 ;  /* 0x00000005ff007c0c */ /* 0x000fe2000bf05300 */
[----:B0-----:R-:W-:-:S06]  /*1140*/  IMAD.WIDE R8, R223, 0x4, R4 ;  /* 0x00000004df087825 */ /* 0x001fcc00078e0204 */
[----:B-1----:R-:W0:Y:S01]  /*1150*/  @P2 LDC.64 R6, c[0x0][0xa18] ;  /* 0x00028600ff062b82 */ /* 0x002e220000000a00 */
[----:B------:R-:W-:Y:S02]  /*1160*/  ULDC UR4, c[0x0][0x288] ;  /* 0x0000a20000047ab9 */ /* 0x000fe40000000800 */
[----:B------:R-:W-:Y:S01]  /*1170*/  IMAD.U32 R215, RZ, RZ, UR4 ;  /* 0x00000004ffd77e24 */ /* 0x000fe2000f8e00ff */
[----:B------:R-:W-:Y:S02]  /*1180*/  ULDC.64 UR4, c[0x0][0x418] ;  /* 0x0001060000047ab9 */ /* 0x000fe40000000a00 */
[----:B------:R-:W5:Y:S01]  /*1190*/  @P0 LDG.E R30, desc[UR38][R8.64] ;  /* 0x00000026081e0981 */ /* 0x000f62000c1e1900 */
[----:B--2---:R-:W-:-:S04]  /*11a0*/  @P1 IMAD.WIDE R2, R223, 0x4, R2 ;  /* 0x00000004df021825 */ /* 0x004fc800078e0202 */
        /* <DEDUP_REMOVED lines=12> */
[----:B-1----:R-:W-:Y:S06]  /*1270*/  @P2 BRA `(.L_x_7373) ;  /* 0x0000000000242947 */ /* 0x002fec0003800000 */
        /* <DEDUP_REMOVED lines=9> */
.L_x_7373:
[----:B------:R-:W-:Y:S01]  /*1310*/  ULDC.64 UR4, c[0x0][0xa20] ;  /* 0x0002880000047ab9 */ /* 0x000fe20000000a00 */
[----:B------:R0:W-:Y:S01]  /*1320*/  STL [R1], R223 ;  /* 0x000000df01007387 */ /* 0x0001e20000100800 */
        /* <DEDUP_REMOVED lines=8> */
[----:B------:R-:W0:Y:S02]  /*13b0*/  LDC.64 R4, c[0x0][0xa20] ;  /* 0x00028800ff047b82 */ /* 0x000e240000000a00 */
[----:B0-----:R-:W-:-:S05]  /*13c0*/  IMAD.WIDE R4, R223, 0x4, R4 ;  /* 0x00000004df047825 */ /* 0x001fca00078e0204 */
[----:B------:R0:W5:Y:S01]  /*13d0*/  LDG.E R29, desc[UR38][R4.64] ;  /* 0x00000026041d7981 */ /* 0x000162000c1e1900 */
[----:B------:R-:W-:Y:S05]  /*13e0*/  BRA `(.L_x_7375) ;  /* 0x0000000000107947 */ /* 0x000fea0003800000 */
.L_x_7374:
[----:B------:R-:W-:Y:S05]  /*13f0*/  @!P0 BRA `(.L_x_7375) ;  /* 0x00000000000c8947 */ /* 0x000fea0003800000 */
[----:B------:R-:W2:Y:S04]  /*1400*/  LDG.E R0, desc[UR38][R8.64] ;  /* 0x0000002608007981 */ /* 0x000ea8000c1e1900 */
[----:B------:R-:W2:Y:S02]  /*1410*/  LDG.E R29, desc[UR38][R8.64+0x4] ;  /* 0x00000426081d7981 */ /* 0x000ea4000c1e1900 */
[----:B--2---:R-:W-:-:S07]  /*1420*/  IMAD.IADD R29, R29, 0x1, -R0 ;  /* 0x000000011d1d7824 */ /* 0x004fce00078e0a00 */
.L_x_7375:
[----:B------:R-:W-:Y:S01]  /*1430*/  ULDC.64 UR4, c[0x0][0xa10] ;  /* 0x0002840000047ab9 */ /* 0x000fe20000000a00 */
[----:B------:R-:W1:Y:S01]  /*1440*/  LDC R8, c[0x0][0x448] ;  /* 0x00011200ff087b82 */ /* 0x000e620000000800 */
[----:B------:R-:W-:-:S04]  /*1450*/  ISETP.NE.U32.AND P0, PT, RZ, UR4, PT ;  /* 0x00000004ff007c0c */ /* 0x000fc8000bf05070 */
[----:B------:R-:W-:Y:S01]  /*1460*/  ISETP.NE.AND.EX P0, PT, RZ, UR5, PT, P0 ;  /* 0x00000005ff007c0c */ /* 0x000fe2000bf05300 */
[----:B------:R-:W-:Y:S02]  /*1470*/  ULDC.64 UR4, c[0x0][0xa30] ;  /* 0x00028c0000047ab9 */ /* 0x000fe40000000a00 */
[----:B------:R-:W-:Y:S01]  /*1480*/  ISETP.NE.U32.AND P1, PT, RZ, UR4, PT ;  /* 0x00000004ff007c0c */ /* 0x000fe2000bf25070 */
[----:B-----5:R-:W-:Y:S01]  /*1490*/  IMAD.MOV.U32 R24, RZ, RZ, R29 ;  /* 0x000000ffff187224 */ /* 0x020fe200078e001d */
[----:B------:R-:W2:Y:S02]  /*14a0*/  LDC.64 R12, c[0x0][0x9e0] ;  /* 0x00027800ff0c7b82 */ /* 0x000ea40000000a00 */
[----:B------:R-:W-:-:S06]  /*14b0*/  ISETP.NE.AND.EX P1, PT, RZ, UR5, PT, P1 ;  /* 0x00000005ff007c0c */ /* 0x000fcc000bf25310 */
[----:B0-----:R-:W0:Y:S08]  /*14c0*/  @P0 LDC.64 R4, c[0x0][0xa10] ;  /* 0x00028400ff040b82 */ /* 0x001e300000000a00 */
[----:B------:R-:W3:Y:S01]  /*14d0*/  @P1 LDC.64 R6, c[0x0][0xa30] ;  /* 0x00028c00ff061b82 */ /* 0x000ee20000000a00 */
[----:B0-----:R-:W-:-:S05]  /*14e0*/  @P0 IMAD.WIDE R4, R223, 0x4, R4 ;  /* 0x00000004df040825 */ /* 0x001fca00078e0204 */
[----:B------:R-:W4:Y:S04]  /*14f0*/  @P0 LDG.E R0, desc[UR38][R4.64] ;  /* 0x0000002604000981 */ /* 0x000f28000c1e1900 */
[----:B------:R-:W4:Y:S01]  /*1500*/  @P0 LDG.E R3, desc[UR38][R4.64+0x4] ;  /* 0x0000042604030981 */ /* 0x000f22000c1e1900 */
[----:B---3--:R-:W-:-:S05]  /*1510*/  @P1 IMAD.WIDE R6, R223, 0x4, R6 ;  /* 0x00000004df061825 */ /* 0x008fca00078e0206 */
[----:B------:R0:W5:Y:S01]  /*1520*/  @P1 LDG.E R24, desc[UR38][R6.64] ;  /* 0x0000002606181981 */ /* 0x000162000c1e1900 */
[----:B-1----:R-:W-:Y:S01]  /*1530*/  ISETP.NE.AND P1, PT, R8, 0x1, PT ;  /* 0x000000010800780c */ /* 0x002fe20003f25270 */
[----:B------:R-:W-:Y:S01]  /*1540*/  IMAD.SHL.U32 R219, R221, 0x80, RZ ;  /* 0x00000080dddb7824 */ /* 0x000fe200078e00ff */
[----:B--2---:R-:W-:Y:S01]  /*1550*/  ISETP.GE.AND P2, PT, R13, 0x1, PT ;  /* 0x000000010d00780c */ /* 0x004fe20003f46270 */
[----:B------:R-:W-:-:S10]  /*1560*/  IMAD.IADD R11, R29, 0x1, -R10 ;  /* 0x000000011d0b7824 */ /* 0x000fd400078e0a0a */
[----:B------:R-:W1:Y:S08]  /*1570*/  @P1 LDC R8, c[0x0][0x44c] ;  /* 0x00011300ff081b82 */ /* 0x000e700000000800 */
[----:B------:R-:W2:Y:S01]  /*1580*/  @P1 LDC R9, c[0x0][0x450] ;  /* 0x00011400ff091b82 */ /* 0x000ea20000000800 */
[----:B----4-:R-:W-:Y:S02]  /*1590*/  @P0 IMAD.IADD R2, R3, 0x1, -R0 ;  /* 0x0000000103020824 */ /* 0x010fe400078e0a00 */
[----:B------:R-:W-:-:S02]  /*15a0*/  VIADD R3, R219, 0x7f ;  /* 0x0000007fdb037836 */ /* 0x000fc40000000000 */
[----:B------:R-:W-:Y:S02]  /*15b0*/  IMAD.IADD R216, R11, 0x1, R2 ;  /* 0x000000010bd87824 */ /* 0x000fe400078e0202 */
[----:B-1----:R-:W-:-:S03]  /*15c0*/  @P1 IMAD.HI.U32 R4, R3, R8, RZ ;  /* 0x0000000803041227 */ /* 0x002fc600078e00ff */
[C---:B------:R-:W-:Y:S01]  /*15d0*/  IADD3 R28, R216.reuse, 0x1, -R215 ;  /* 0x00000001d81c7810 */ /* 0x040fe20007ffe8d7 */
[----:B------:R-:W-:Y:S01]  /*15e0*/  VIADD R0, R216, 0xbf ;  /* 0x000000bfd8007836 */ /* 0x000fe20000000000 */
[----:B--2---:R-:W-:-:S03]  /*15f0*/  @P1 SHF.R.U32.HI R3, RZ, R9, R4 ;  /* 0x00000009ff031219 */ /* 0x004fc60000011604 */
[----:B------:R-:W-:-:S04]  /*1600*/  IMAD.HI R0, R0, 0x2aaaaaab, RZ ;  /* 0x2aaaaaab00007827 */ /* 0x000fc800078e02ff */
[----:B0-----:R-:W-:Y:S01]  /*1610*/  IMAD.IADD R7, R28, 0x1, R3 ;  /* 0x000000011c077824 */ /* 0x001fe200078e0203 */
[----:B------:R-:W-:-:S04]  /*1620*/  SHF.R.U32.HI R27, RZ, 0x1f, R0 ;  /* 0x0000001fff1b7819 */ /* 0x000fc80000011600 */
[----:B------:R-:W-:Y:S01]  /*1630*/  LEA.HI.SX32 R27, R0, R27, 0x1b ;  /* 0x0000001b001b7211 */ /* 0x000fe200078fdaff */
        /* <DEDUP_REMOVED lines=13> */
.L_x_7378:
[----:B------:R-:W-:-:S13]  /*1710*/  ISETP.NE.AND P0, PT, R13, 0x1, PT ;  /* 0x000000010d00780c */ /* 0x000fda0003f05270 */
[----:B------:R-:W0:Y:S02]  /*1720*/  @P0 LDC.64 R4, c[0x0][0x9e8] ;  /* 0x00027a00ff040b82 */ /* 0x000e240000000a00 */
[----:B0-----:R-:W-:-:S05]  /*1730*/  @P0 IMAD.HI.U32 R4, R3, R4, RZ ;  /* 0x0000000403040227 */ /* 0x001fca00078e00ff */
[----:B------:R-:W-:-:S07]  /*1740*/  @P0 SHF.R.U32.HI R3, RZ, R5, R4 ;  /* 0x00000005ff030219 */ /* 0x000fce0000011604 */
.L_x_7379:
[----:B------:R-:W-:Y:S05]  /*1750*/  BSYNC B0 ;  /* 0x0000000000007941 */ /* 0x000fea0003800000 */
.L_x_7377:
[----:B------:R-:W-:-:S05]  /*1760*/  IMAD R3, R3, R13, R13 ;  /* 0x0000000d03037224 */ /* 0x000fca00078e020d */
[----:B------:R-:W-:-:S07]  /*1770*/  VIMNMX R0, R0, R3, PT ;  /* 0x0000000300007248 */ /* 0x000fce0003fe0100 */
.L_x_7376:
[----:B------:R-:W0:Y:S01]  /*1780*/  @P1 LDC R4, c[0x0][0x44c] ;  /* 0x00011300ff041b82 */ /* 0x000e220000000800 */
[----:B------:R-:W-:Y:S01]  /*1790*/  VIADD R0, R0, 0xbf ;  /* 0x000000bf00007836 */ /* 0x000fe20000000000 */
[----:B------:R-:W-:Y:S01]  /*17a0*/  ULDC UR4, c[0x0][0x9dc] ;  /* 0x0002770000047ab9 */ /* 0x000fe20000000800 */
[----:B------:R-:W-:Y:S02]  /*17b0*/  IMAD.MOV.U32 R5, RZ, RZ, R219 ;  /* 0x000000ffff057224 */ /* 0x000fe400078e00db */
[----:B------:R-:W-:-:S03]  /*17c0*/  IMAD.HI R0, R0, 0x2aaaaaab, RZ ;  /* 0x2aaaaaab00007827 */ /* 0x000fc600078e02ff */
[----:B------:R-:W1:Y:S01]  /*17d0*/  @P1 LDC R7, c[0x0][0x450] ;  /* 0x00011400ff071b82 */ /* 0x000e620000000800 */
[----:B------:R-:W-:Y:S01]  /*17e0*/  IMAD.IADD R120, R216, 0x1, -R215 ;  /* 0x00000001d8787824 */ /* 0x000fe200078e0ad7 */
[----:B------:R-:W-:-:S04]  /*17f0*/  SHF.R.U32.HI R3, RZ, 0x1f, R0 ;  /* 0x0000001fff037819 */ /* 0x000fc80000011600 */
[----:B------:R-:W-:-:S04]  /*1800*/  LEA.HI.SX32 R0, R0, R3, 0x1b ;  /* 0x0000000300007211 */ /* 0x000fc800078fdaff */
[----:B------:R-:W-:Y:S01]  /*1810*/  VIMNMX R8, R27, R0, PT ;  /* 0x000000001b087248 */ /* 0x000fe20003fe0100 */
[----:B0-----:R-:W-:-:S05]  /*1820*/  @P1 IMAD.HI.U32 R4, R219, R4, RZ ;  /* 0x00000004db041227 */ /* 0x001fca00078e00ff */
        /* <DEDUP_REMOVED lines=14> */
.L_x_7382:
[----:B------:R-:W-:-:S13]  /*1910*/  ISETP.NE.AND P0, PT, R13, 0x1, PT ;  /* 0x000000010d00780c */ /* 0x000fda0003f05270 */
[----:B------:R-:W0:Y:S02]  /*1920*/  @P0 LDC.64 R4, c[0x0][0x9e8] ;  /* 0x00027a00ff040b82 */ /* 0x000e240000000a00 */
[----:B0-----:R-:W-:-:S05]  /*1930*/  @P0 IMAD.HI.U32 R4, R3, R4, RZ ;  /* 0x0000000403040227 */ /* 0x001fca00078e00ff */
[----:B------:R-:W-:-:S07]  /*1940*/  @P0 SHF.R.U32.HI R3, RZ, R5, R4 ;  /* 0x00000005ff030219 */ /* 0x000fce0000011604 */
.L_x_7383:
[----:B------:R-:W-:Y:S05]  /*1950*/  BSYNC B0 ;  /* 0x0000000000007941 */ /* 0x000fea0003800000 */
.L_x_7381:
[----:B------:R-:W-:-:S05]  /*1960*/  IMAD R3, R3, R13, RZ ;  /* 0x0000000d03037224 */ /* 0x000fca00078e02ff */
[----:B------:R-:W-:-:S07]  /*1970*/  VIMNMX R0, R0, R3, !PT ;  /* 0x0000000300007248 */ /* 0x000fce0007fe0100 */
.L_x_7380:
[----:B------:R-:W-:Y:S01]  /*1980*/  IMAD.HI R0, R0, 0x2aaaaaab, RZ ;  /* 0x2aaaaaab00007827 */ /* 0x000fe200078e02ff */
[----:B------:R-:W-:Y:S01]  /*1990*/  LOP3.LUT R14, R237, 0xff, RZ, 0xc0, !PT ;  /* 0x000000ffed0e7812 */ /* 0x000fe200078ec0ff */
[----:B------:R-:W-:Y:S01]  /*19a0*/  BSSY B0, `(.L_x_7384) ;  /* 0x0000028000007945 */ /* 0x000fe20003800000 */
[----:B------:R-:W-:Y:S02]  /*19b0*/  SHF.R.U32.HI R237, RZ, 0x10, R237 ;  /* 0x00000010ffed7819 */ /* 0x000fe400000116ed */
[----:B------:R-:W-:Y:S01]  /*19c0*/  SHF.R.U32.HI R3, RZ, 0x1f, R0 ;  /* 0x0000001fff037819 */ /* 0x000fe20000011600 */
[----:B------:R0:W-:Y:S03]  /*19d0*/  STL [R1+0xc], R14 ;  /* 0x00000c0e01007387 */ /* 0x0001e60000100800 */
[----:B------:R-:W-:Y:S01]  /*19e0*/  LEA.HI.SX32 R3, R0, R3, 0x1b ;  /* 0x0000000300037211 */ /* 0x000fe200078fdaff */
[----:B------:R-:W-:-:S03]  /*19f0*/  IMAD.MOV.U32 R0, RZ, RZ, RZ ;  /* 0x000000ffff007224 */ /* 0x000fc600078e00ff */
[----:B------:R-:W-:-:S04]  /*1a00*/  VIMNMX R9, RZ, R3, !PT ;  /* 0x00000003ff097248 */ /* 0x000fc80007fe0100 */
[----:B------:R-:W-:-:S13]  /*1a10*/  ISETP.GT.AND P0, PT, R8, R9, PT ;  /* 0x000000090800720c */ /* 0x000fda0003f04270 */
        /* <DEDUP_REMOVED lines=32> */
.L_x_7385:
[----:B------:R-:W-:Y:S05]  /*1c20*/  BSYNC B0 ;  /* 0x0000000000007941 */ /* 0x000fea0003800000 */
.L_x_7384:
[----:B------:R-:W-:-:S05]  /*1c30*/  IMAD R3, R14, R0, R9 ;  /* 0x000000000e037224 */ /* 0x000fca00078e0209 */
        /* <DEDUP_REMOVED lines=36> */
.L_x_7388:
[----:B------:R-:W-:Y:S05]  /*1e80*/  BSYNC B6 ;  /* 0x0000000000067941 */ /* 0x000fea0003800000 */
.L_x_7387:
        /* <DEDUP_REMOVED lines=20> */
.L_x_7390:
[----:B------:R-:W-:Y:S05]  /*1fd0*/  BSYNC B6 ;  /* 0x0000000000067941 */ /* 0x000fea0003800000 */
.L_x_7389:
[----:B------:R-:W-:Y:S01]  /*1fe0*/  ULDC.64 UR4, c[0x0][0x9f8] ;  /* 0x00027e0000047ab9 */ /* 0x000fe20000000a00 */
[----:B------:R-:W-:Y:S01]  /*1ff0*/  IMAD.MOV.U32 R0, RZ, RZ, R223 ;  /* 0x000000ffff007224 */ /* 0x000fe200078e00df */
[----:B------:R-:W-:Y:S01]  /*2000*/  ISETP.NE.U32.AND P0, PT, RZ, UR4, PT ;  /* 0x00000004ff007c0c */ /* 0x000fe2000bf05070 */
[----:B------:R-:W0:Y:S01]  /*2010*/  S2R R20, SR_TID.X ;  /* 0x0000000000147919 */ /* 0x000e220000002100 */
[----:B------:R-:W1:Y:S01]  /*2020*/  LDC.64 R78, c[0x0][0x300] ;  /* 0x0000c000ff4e7b82 */ /* 0x000e620000000a00 */
[----:B------:R-:W-:Y:S01]  /*2030*/  IMAD.IADD R69, R30, 0x1, R29 ;  /* 0x000000011e457824 */ /* 0x000fe200078e021d */
[----:B------:R-:W-:Y:S01]  /*2040*/  ISETP.NE.AND.EX P0, PT, RZ, UR5, PT, P0 ;  /* 0x00000005ff007c0c */ /* 0x000fe2000bf05300 */
[----:B------:R-:W-:Y:S01]  /*2050*/  ULDC.64 UR4, c[0x0][0xa08] ;  /* 0x0002820000047ab9 */ /* 0x000fe20000000a00 */
[----:B------:R-:W-:-:S04]  /*2060*/  ULDC.64 UR6, c[0x0][0x310] ;  /* 0x0000c40000067ab9 */ /* 0x000fc80000000a00 */
[----:B------:R-:W2:Y:S08]  /*2070*/  LDC R41, c[0x0][0x3f4] ;  /* 0x0000fd00ff297b82 */ /* 0x000eb00000000800 */
[----:B------:R-:W3:Y:S08]  /*2080*/  @P0 LDC.64 R4, c[0x0][0x9f8] ;  /* 0x00027e00ff040b82 */ /* 0x000ef00000000a00 */
[----:B------:R-:W4:Y:S08]  /*2090*/  LDC.64 R110, c[0x0][0x3f8] ;  /* 0x0000fe00ff6e7b82 */ /* 0x000f300000000a00 */
[----:B------:R-:W2:Y:S01]  /*20a0*/  LDC.64 R34, c[0x0][0x408] ;  /* 0x00010200ff227b82 */ /* 0x000ea20000000a00 */
        /* <DEDUP_REMOVED lines=12> */
[----:B--2---:R-:W-:Y:S01]  /*2170*/  IMAD.WIDE.U32 R10, R210, R34, R22 ;  /* 0x00000022d20a7225 */ /* 0x004fe200078e0016 */
[----:B------:R-:W-:-:S02]  /*2180*/  ISETP.GE.AND P1, PT, R22, R41, PT ;  /* 0x000000291600720c */ /* 0x000fc40003f26270 */
[----:B------:R-:W-:Y:S01]  /*2190*/  SHF.R.S32.HI R209, RZ, 0x1f, R208 ;  /* 0x0000001fffd17819 */ /* 0x000fe200000114d0 */
[----:B------:R-:W-:Y:S01]  /*21a0*/  IMAD.IADD R7, R7, 0x1, R3 ;  /* 0x0000000107077824 */ /* 0x000fe200078e0203 */
[C-C-:B------:R-:W-:Y:S01]  /*21b0*/  SHF.L.U64.HI R82, R34.reuse, 0x6, R35.reuse ;  /* 0x0000000622527819 */ /* 0x140fe20000010223 */
[----:B------:R-:W-:Y:S01]  /*21c0*/  IMAD.MOV.U32 R64, RZ, RZ, R10 ;  /* 0x000000ffff407224 */ /* 0x000fe200078e000a */
[----:B------:R-:W-:Y:S01]  /*21d0*/  SHF.L.U64.HI R81, R34, 0x7, R35 ;  /* 0x0000000722517819 */ /* 0x000fe20000010223 */
[----:B---3--:R-:W-:Y:S01]  /*21e0*/  IMAD.WIDE.U32 R4, R232, UR4, R6 ;  /* 0x00000004e8047c25 */ /* 0x008fe2000f8e0006 */
[----:B------:R-:W-:Y:S02]  /*21f0*/  SHF.L.U64.HI R73, R78, 0x6, R79 ;  /* 0x000000064e497819 */ /* 0x000fe4000001024f */
[----:B----4-:R-:W-:Y:S01]  /*2200*/  SHF.L.U64.HI R86, R110, 0x6, R111 ;  /* 0x000000066e567819 */ /* 0x010fe2000001026f */
[----:B------:R-:W-:Y:S01]  /*2210*/  IMAD R5, R232, UR5, R5 ;  /* 0x00000005e8057c24 */ /* 0x000fe2000f8e0205 */
[----:B------:R-:W-:Y:S01]  /*2220*/  SHF.L.U64.HI R85, R110, 0x7, R111 ;  /* 0x000000076e557819 */ /* 0x000fe2000001026f */
[C---:B------:R-:W-:Y:S01]  /*2230*/  IMAD.SHL.U32 R80, R34.reuse, 0x40, RZ ;  /* 0x0000004022507824 */ /* 0x040fe200078e00ff */
[----:B------:R-:W-:Y:S01]  /*2240*/  SHF.R.U32.HI R122, RZ, 0x3, R226 ;  /* 0x00000003ff7a7819 */ /* 0x000fe200000116e2 */
[C---:B------:R-:W-:Y:S01]  /*2250*/  IMAD.SHL.U32 R29, R34.reuse, 0x80, RZ ;  /* 0x00000080221d7824 */ /* 0x040fe200078e00ff */
[----:B------:R-:W-:Y:S01]  /*2260*/  P2R R87, PR, RZ, 0x2 ;  /* 0x00000002ff577803 */ /* 0x000fe20000000000 */
[----:B------:R-:W-:-:S04]  /*2270*/  IMAD.WIDE.U32 R66, R34, 0xc0, RZ ;  /* 0x000000c022427825 */ /* 0x000fc800078e00ff */
[----:B------:R-:W-:-:S04]  /*2280*/  IMAD.WIDE.U32 R8, R210, R110, R22 ;  /* 0x0000006ed2087225 */ /* 0x000fc800078e0016 */
[----:B------:R-:W-:Y:S02]  /*2290*/  IMAD.SHL.U32 R72, R78, 0x40, RZ ;  /* 0x000000404e487824 */ /* 0x000fe400078e00ff */
[----:B------:R-:W-:Y:S02]  /*22a0*/  IMAD.SHL.U32 R84, R110, 0x40, RZ ;  /* 0x000000406e547824 */ /* 0x000fe400078e00ff */
[----:B------:R-:W-:-:S04]  /*22b0*/  IMAD.WIDE.U32 R76, R210, R78, R72 ;  /* 0x0000004ed24c7225 */ /* 0x000fc800078e0048 */
[----:B------:R-:W-:Y:S02]  /*22c0*/  IMAD.SHL.U32 R83, R110, 0x80, RZ ;  /* 0x000000806e537824 */ /* 0x000fe400078e00ff */
[----:B------:R-:W-:-:S04]  /*22d0*/  IMAD.WIDE.U32 R70, R210, R78, R22 ;  /* 0x0000004ed2467225 */ /* 0x000fc800078e0016 */
[----:B------:R-:W-:-:S04]  /*22e0*/  IMAD.WIDE.U32 R74, R78, 0xc0, RZ ;  /* 0x000000c04e4a7825 */ /* 0x000fc800078e00ff */
[C---:B------:R-:W-:Y:S02]  /*22f0*/  VIADD R40, R210.reuse, 0x40 ;  /* 0x00000040d2287836 */ /* 0x040fe40000000000 */
[----:B------:R-:W-:Y:S02]  /*2300*/  VIADD R38, R210, 0x80 ;  /* 0x00000080d2267836 */ /* 0x000fe40000000000 */
[----:B------:R-:W-:Y:S01]  /*2310*/  IMAD.SHL.U32 R114, R41, 0x2, RZ ;  /* 0x0000000229727824 */ /* 0x000fe200078e00ff */
[----:B------:R-:W-:Y:S02]  /*2320*/  SHF.R.S32.HI R3, RZ, 0x1f, R0 ;  /* 0x0000001fff037819 */ /* 0x000fe40000011400 */
[----:B------:R-:W-:Y:S02]  /*2330*/  SEL R7, R0, RZ, !P0 ;  /* 0x000000ff00077207 */ /* 0x000fe40004000000 */
[----:B------:R-:W-:Y:S02]  /*2340*/  SEL R3, R3, RZ, !P0 ;  /* 0x000000ff03037207 */ /* 0x000fe40004000000 */
[----:B------:R-:W-:Y:S01]  /*2350*/  IADD3 R68, P0, R210, R69, RZ ;  /* 0x00000045d2447210 */ /* 0x000fe20007f1e0ff */
[----:B------:R-:W-:-:S04]  /*2360*/  IMAD.WIDE.U32 R20, R7, UR6, R4 ;  /* 0x0000000607147c25 */ /* 0x000fc8000f8e0004 */
[----:B------:R-:W-:Y:S01]  /*2370*/  IMAD R0, R3, UR6, RZ ;  /* 0x0000000603007c24 */ /* 0x000fe2000f8e02ff */
[----:B------:R-:W-:Y:S01]  /*2380*/  IADD3 R95, P3, R20, 0x40, RZ ;  /* 0x00000040145f7810 */ /* 0x000fe20007f7e0ff */
[----:B------:R-:W-:Y:S01]  /*2390*/  IMAD.X R69, R36, 0x1, R43, P0 ;  /* 0x0000000124457824 */ /* 0x000fe200000e062b */
[----:B------:R-:W-:Y:S01]  /*23a0*/  IADD3 R109, P0, R72, R76, RZ ;  /* 0x0000004c486d7210 */ /* 0x000fe20007f1e0ff */
        /* <DEDUP_REMOVED lines=14> */
[----:B------:R-:W-:-:S03]  /*2490*/  ULDC UR4, c[0x0][0x2f4] ;  /* 0x0000bd0000047ab9 */ /* 0x000fc60000000800 */
[----:B------:R-:W-:Y:S02]  /*24a0*/  IMAD.IADD R3, R22, 0x1, R3 ;  /* 0x0000000116037824 */ /* 0x000fe400078e0203 */
[----:B------:R-:W-:-:S04]  /*24b0*/  IMAD.WIDE.U32 R6, R210, R34, R208 ;  /* 0x00000022d2067225 */ /* 0x000fc800078e00d0 */
[C---:B------:R-:W-:Y:S01]  /*24c0*/  IMAD R65, R210.reuse, R35, R0 ;  /* 0x00000023d2417224 */ /* 0x040fe200078e0200 */
[----:B------:R-:W-:Y:S01]  /*24d0*/  SHF.R.S32.HI R0, RZ, 0x1f, R3 ;  /* 0x0000001fff007819 */ /* 0x000fe20000011403 */
[----:B------:R-:W-:-:S03]  /*24e0*/  IMAD.WIDE.U32 R4, R210, R110, R208 ;  /* 0x0000006ed2047225 */ /* 0x000fc600078e00d0 */
[----:B------:R-:W-:Y:S01]  /*24f0*/  LEA.HI R32, R0, R3, RZ, 0x4 ;  /* 0x0000000300207211 */ /* 0x000fe200078f20ff */
[----:B------:R-:W-:Y:S02]  /*2500*/  IMAD.IADD R7, R7, 0x1, R65 ;  /* 0x0000000107077824 */ /* 0x000fe400078e0241 */
[----:B------:R-:W-:Y:S01]  /*2510*/  IMAD.IADD R65, R65, 0x1, R11 ;  /* 0x0000000141417824 */ /* 0x000fe200078e020b */
[----:B-----5:R-:W-:Y:S01]  /*2520*/  SHF.R.S32.HI R11, RZ, 0x1f, R24 ;  /* 0x0000001fff0b7819 */ /* 0x020fe20000011418 */
[----:B------:R-:W-:Y:S01]  /*2530*/  IMAD.SHL.U32 R3, R213, 0x80, RZ ;  /* 0x00000080d5037824 */ /* 0x000fe200078e00ff */
[----:B------:R-:W-:Y:S01]  /*2540*/  LOP3.LUT R99, R32, 0xfffffff0, RZ, 0xc0, !PT ;  /* 0xfffffff020637812 */ /* 0x000fe200078ec0ff */
[CC--:B------:R-:W-:Y:S01]  /*2550*/  IMAD.WIDE.U32 R30, R24.reuse, R34.reuse, R6 ;  /* 0x00000022181e7225 */ /* 0x0c0fe200078e0006 */
[----:B------:R-:W-:Y:S02]  /*2560*/  SHF.R.S32.HI R6, RZ, 0x1f, R40 ;  /* 0x0000001fff067819 */ /* 0x000fe40000011428 */
[----:B------:R-:W-:Y:S01]  /*2570*/  LOP3.LUT R3, R3, 0x380, RZ, 0xc0, !PT ;  /* 0x0000038003037812 */ /* 0x000fe200078ec0ff */
[-C--:B------:R-:W-:Y:S01]  /*2580*/  IMAD R0, R11, R34.reuse, RZ ;  /* 0x000000220b007224 */ /* 0x080fe200078e02ff */
[----:B------:R-:W-:Y:S01]  /*2590*/  SHF.R.S32.HI R100, RZ, 0x4, R32 ;  /* 0x00000004ff647819 */ /* 0x000fe20000011420 */
[----:B------:R-:W-:Y:S01]  /*25a0*/  IMAD.WIDE.U32 R64, R24, R34, R64 ;  /* 0x0000002218407225 */ /* 0x000fe200078e0040 */
[----:B------:R-:W-:-:S02]  /*25b0*/  SHF.R.U32.HI R113, RZ, 0x3, R3 ;  /* 0x00000003ff717819 */ /* 0x000fc40000011603 */
[----:B------:R-:W-:Y:S01]  /*25c0*/  SHF.R.S32.HI R96, RZ, 0x1f, R99 ;  /* 0x0000001fff607819 */ /* 0x000fe20000011463 */
[----:B------:R-:W-:Y:S01]  /*25d0*/  IMAD R34, R36, R78, RZ ;  /* 0x0000004e24227224 */ /* 0x000fe200078e02ff */
[----:B------:R-:W-:Y:S01]  /*25e0*/  SHF.R.U32.HI R36, RZ, 0x3, R225 ;  /* 0x00000003ff247819 */ /* 0x000fe200000116e1 */
[----:B------:R-:W-:Y:S02]  /*25f0*/  IMAD R10, R11, R110, RZ ;  /* 0x0000006e0b0a7224 */ /* 0x000fe400078e02ff */
[----:B------:R-:W-:Y:S02]  /*2600*/  IMAD.IADD R5, R5, 0x1, R13 ;  /* 0x0000000105057824 */ /* 0x000fe400078e020d */
[----:B------:R-:W-:Y:S02]  /*2610*/  IMAD.IADD R9, R13, 0x1, R9 ;  /* 0x000000010d097824 */ /* 0x000fe400078e0209 */
[----:B------:R-:W-:Y:S01]  /*2620*/  IMAD R107, R210, R79, R34 ;  /* 0x0000004fd26b7224 */ /* 0x000fe200078e0222 */
[----:B------:R-:W-:Y:S01]  /*2630*/  LOP3.LUT R34, R3, 0x30, R22, 0xf8, !PT ;  /* 0x0000003003227812 */ /* 0x000fe200078ef816 */
[----:B------:R-:W-:-:S02]  /*2640*/  IMAD R103, R24, R111, R10 ;  /* 0x0000006f18677224 */ /* 0x000fc400078e020a */
[-C--:B------:R-:W-:Y:S01]  /*2650*/  IMAD.WIDE.U32 R12, R24, R110.reuse, R4 ;  /* 0x0000006e180c7225 */ /* 0x080fe200078e0004 */
[----:B------:R-:W-:Y:S02]  /*2660*/  LOP3.LUT R34, R34, R113, RZ, 0x3c, !PT ;  /* 0x0000007122227212 */ /* 0x000fe400078e3cff */
[----:B------:R-:W-:Y:S01]  /*2670*/  SHF.R.S32.HI R5, RZ, 0x1f, R38 ;  /* 0x0000001fff057819 */ /* 0x000fe20000011426 */
[----:B------:R-:W-:-:S04]  /*2680*/  IMAD.WIDE.U32 R10, R24, R110, R8 ;  /* 0x0000006e180a7225 */ /* 0x000fc800078e0008 */
[----:B------:R-:W-:-:S04]  /*2690*/  IMAD.WIDE.U32 R8, R110, 0xc0, RZ ;  /* 0x000000c06e087825 */ /* 0x000fc800078e00ff */
[----:B------:R-:W-:Y:S01]  /*26a0*/  IMAD R101, R24, R35, R0 ;  /* 0x0000002318657224 */ /* 0x000fe200078e0200 */
[----:B------:R-:W-:Y:S01]  /*26b0*/  SHF.L.U64.HI R0, R78, 0x7, R79 ;  /* 0x000000074e007819 */ /* 0x000fe2000001024f */
[----:B------:R-:W-:Y:S02]  /*26c0*/  VIADD R4, R33, 0x8 ;  /* 0x0000000821047836 */ /* 0x000fe40000000000 */
[----:B------:R-:W-:Y:S02]  /*26d0*/  IMAD R35, R35, 0xc0, RZ ;  /* 0x000000c023237824 */ /* 0x000fe400078e02ff */
[----:B------:R-:W-:Y:S02]  /*26e0*/  IMAD R33, R79, 0xc0, RZ ;  /* 0x000000c04f217824 */ /* 0x000fe400078e02ff */
[----:B------:R-:W-:Y:S02]  /*26f0*/  IMAD.IADD R110, R107, 0x1, R77 ;  /* 0x000000016b6e7824 */ /* 0x000fe400078e024d */
[----:B------:R-:W-:Y:S01]  /*2700*/  IMAD.IADD R112, R75, 0x1, R33 ;  /* 0x000000014b707824 */ /* 0x000fe200078e0221 */
[--C-:B------:R-:W-:Y:S01]  /*2710*/  LOP3.LUT R33, R225, 0x70, R32.reuse, 0xf8, !PT ;  /* 0x00000070e1217812 */ /* 0x100fe200078ef820 */
[----:B------:R-:W-:Y:S01]  /*2720*/  IMAD.IADD R108, R67, 0x1, R35 ;  /* 0x00000001436c7824 */ /* 0x000fe200078e0223 */
[----:B------:R-:W-:Y:S01]  /*2730*/  LOP3.LUT R35, R226, 0x70, R32, 0xf8, !PT ;  /* 0x00000070e2237812 */ /* 0x000fe200078ef820 */
[----:B------:R-:W-:Y:S01]  /*2740*/  IMAD.IADD R106, R227, 0x1, R34 ;  /* 0x00000001e36a7824 */ /* 0x000fe200078e0222 */
[----:B------:R-:W-:Y:S01]  /*2750*/  LOP3.LUT R34, R3, 0x70, R32, 0xf8, !PT ;  /* 0x0000007003227812 */ /* 0x000fe200078ef820 */
[----:B------:R-:W-:Y:S01]  /*2760*/  IMAD.X R105, R110, 0x1, R73, P0 ;  /* 0x000000016e697824 */ /* 0x000fe200000e0649 */
[----:B------:R-:W-:Y:S01]  /*2770*/  IADD3 R97, P0, R20, R70, RZ ;  /* 0x0000004614617210 */ /* 0x000fe20007f1e0ff */
[----:B------:R-:W-:Y:S01]  /*2780*/  IMAD.IADD R107, R71, 0x1, R107 ;  /* 0x00000001476b7824 */ /* 0x000fe200078e026b */
[----:B------:R-:W-:Y:S01]  /*2790*/  LOP3.LUT R34, R34, R113, RZ, 0x3c, !PT ;  /* 0x0000007122227212 */ /* 0x000fe200078e3cff */
[----:B------:R-:W-:Y:S01]  /*27a0*/  IMAD.IADD R98, R21, 0x1, R37 ;  /* 0x0000000115627824 */ /* 0x000fe200078e0225 */
[----:B------:R-:W-:Y:S01]  /*27b0*/  LOP3.LUT R33, R33, R36, RZ, 0x3c, !PT ;  /* 0x0000002421217212 */ /* 0x000fe200078e3cff */
[C---:B------:R-:W-:Y:S01]  /*27c0*/  VIADD R7, R22.reuse, 0x40 ;  /* 0x0000004016077836 */ /* 0x040fe20000000000 */
[----:B------:R-:W-:Y:S01]  /*27d0*/  LOP3.LUT R90, R35, R122, RZ, 0x3c, !PT ;  /* 0x0000007a235a7212 */ /* 0x000fe200078e3cff */
[----:B------:R-:W-:Y:S01]  /*27e0*/  IMAD R111, R111, 0xc0, RZ ;  /* 0x000000c06f6f7824 */ /* 0x000fe200078e02ff */
[----:B------:R-:W-:Y:S01]  /*27f0*/  IADD3 R93, P2, R97, 0x40, RZ ;  /* 0x00000040615d7810 */ /* 0x000fe20007f5e0ff */
[----:B------:R-:W-:Y:S01]  /*2800*/  IMAD.X R94, R107, 0x1, R98, P0 ;  /* 0x000000016b5e7824 */ /* 0x000fe200000e0662 */
[----:B------:R-:W-:Y:S01]  /*2810*/  ISETP.GE.AND P0, PT, R22, UR4, PT ;  /* 0x0000000416007c0c */ /* 0x000fe2000bf06270 */
[----:B------:R-:W-:Y:S01]  /*2820*/  IMAD.IADD R104, R13, 0x1, R103 ;  /* 0x000000010d687824 */ /* 0x000fe200078e0267 */
[----:B------:R-:W-:Y:S01]  /*2830*/  ISETP.GE.AND P1, PT, R7, UR4, PT ;  /* 0x0000000407007c0c */ /* 0x000fe2000bf26270 */
[----:B------:R-:W-:-:S02]  /*2840*/  IMAD.IADD R102, R31, 0x1, R101 ;  /* 0x000000011f667824 */ /* 0x000fc400078e0265 */
[----:B------:R-:W-:Y:S02]  /*2850*/  IMAD.IADD R111, R9, 0x1, R111 ;  /* 0x00000001096f7824 */ /* 0x000fe400078e026f */
[----:B------:R-:W-:Y:S02]  /*2860*/  IMAD.IADD R103, R103, 0x1, R11 ;  /* 0x0000000167677824 */ /* 0x000fe400078e020b */
[----:B------:R-:W-:Y:S02]  /*2870*/  IMAD.IADD R101, R101, 0x1, R65 ;  /* 0x0000000165657824 */ /* 0x000fe400078e0241 */
[----:B------:R-:W-:Y:S02]  /*2880*/  IMAD.IADD R92, R227, 0x1, R34 ;  /* 0x00000001e35c7824 */ /* 0x000fe400078e0222 */
[----:B------:R-:W-:Y:S02]  /*2890*/  IMAD.IADD R91, R234, 0x1, R33 ;  /* 0x00000001ea5b7824 */ /* 0x000fe400078e0221 */
[----:B------:R-:W-:-:S02]  /*28a0*/  IMAD.IADD R90, R235, 0x1, R90 ;  /* 0x00000001eb5a7824 */ /* 0x000fc400078e025a */
[----:B------:R-:W-:Y:S02]  /*28b0*/  IMAD.X R89, RZ, RZ, R98, P3 ;  /* 0x000000ffff597224 */ /* 0x000fe400018e0662 */
[----:B------:R-:W-:Y:S02]  /*28c0*/  IMAD.X R88, RZ, RZ, R94, P2 ;  /* 0x000000ffff587224 */ /* 0x000fe400010e065e */
[----:B------:R-:W-:Y:S01]  /*28d0*/  IMAD.IADD R79, R15, 0x1, R39 ;  /* 0x000000010f4f7824 */ /* 0x000fe200078e0227 */
[----:B------:R-:W-:Y:S06]  /*28e0*/  @!P6 BAR.SYNC.DEFER_BLOCKING 0x9, 0x100 ;  /* 0x024400000000eb1d */ /* 0x000fec0000010000 */
.L_x_7456:
[----:B------:R-:W0:Y:S01]  /*28f0*/  LDC R116, c[0x0][0x3f4] ;  /* 0x0000fd00ff747b82 */ /* 0x000e220000000800 */
[----:B------:R-:W-:Y:S01]  /*2900*/  VIADD R25, R25, 0xffffffff ;  /* 0xffffffff19197836 */ /* 0x000fe20000000000 */
[----:B------:R-:W-:Y:S05]  /*2910*/  YIELD ;  /* 0x0000000000007946 */ /* 0x000fea0003800000 */
[----:B------:R-:W-:Y:S01]  /*2920*/  IMAD R123, R19, 0x6000, R106 ;  /* 0x00006000137b7824 */ /* 0x000fe200078e026a */
[----:B------:R-:W-:Y:S01]  /*2930*/  ISETP.GT.AND P3, PT, R25, R26, PT ;  /* 0x0000001a1900720c */ /* 0x000fe20003f64270 */
[----:B------:R-:W-:Y:S02]  /*2940*/  BSSY B0, `(.L_x_7391) ;  /* 0x0000702000007945 */ /* 0x000fe40003800000 */
[----:B------:R-:W-:Y:S01]  /*2950*/  IMAD.IADD R126, R18, 0x1, R123 ;  /* 0x00000001127e7824 */ /* 0x000fe200078e027b */
[----:B------:R-:W-:-:S02]  /*2960*/  P2R R121, PR, RZ, 0x8 ;  /* 0x00000008ff797803 */ /* 0x000fc40000000000 */
[----:B0-----:R-:W-:-:S13]  /*2970*/  ISETP.GE.AND P2, PT, R116, 0x1, PT ;  /* 0x000000017400780c */ /* 0x001fda0003f46270 */
        /* <DEDUP_REMOVED lines=43> */
.L_x_7395:
[----:B------:R-:W-:Y:S05]  /*2c30*/  BSYNC B1 ;  /* 0x0000000000017941 */ /* 0x000fea0003800000 */
.L_x_7394:
[----:B0-----:R-:W-:Y:S01]  /*2c40*/  VIADD R36, R210, 0x40 ;  /* 0x00000040d2247836 */ /* 0x001fe20000000000 */
[----:B------:R-:W-:Y:S01]  /*2c50*/  BSSY B1, `(.L_x_7396) ;  /* 0x0000020000017945 */ /* 0x000fe20003800000 */
[----:B------:R-:W-:Y:S02]  /*2c60*/  CS2R R48, SRZ ;  /* 0x0000000000307805 */ /* 0x000fe4000001ff00 */
[----:B------:R-:W-:Y:S02]  /*2c70*/  CS2R R46, SRZ ;  /* 0x00000000002e7805 */ /* 0x000fe4000001ff00 */
[----:B------:R-:W-:Y:S02]  /*2c80*/  CS2R R40, SRZ ;  /* 0x0000000000287805 */ /* 0x000fe4000001ff00 */
[----:B------:R-:W-:Y:S02]  /*2c90*/  ISETP.GE.AND P3, PT, R36, R127, PT ;  /* 0x0000007f2400720c */ /* 0x000fe40003f66270 */
[----:B------:R-:W-:-:S02]  /*2ca0*/  CS2R R36, SRZ ;  /* 0x0000000000247805 */ /* 0x000fc4000001ff00 */
[----:B------:R-:W-:Y:S02]  /*2cb0*/  CS2R R38, SRZ ;  /* 0x0000000000267805 */ /* 0x000fe4000001ff00 */
[----:B------:R-:W-:Y:S01]  /*2cc0*/  CS2R R42, SRZ ;  /* 0x00000000002a7805 */ /* 0x000fe2000001ff00 */
[----:B-----5:R-:W-:Y:S01]  /*2cd0*/  IMAD.MOV.U32 R129, RZ, RZ, R52 ;  /* 0x000000ffff817224 */ /* 0x020fe200078e0034 */
[----:B------:R-:W-:Y:S01]  /*2ce0*/  CS2R R50, SRZ ;  /* 0x0000000000327805 */ /* 0x000fe2000001ff00 */
[----:B------:R-:W-:-:S04]  /*2cf0*/  IMAD.MOV.U32 R135, RZ, RZ, R56 ;  /* 0x000000ffff877224 */ /* 0x000fc800078e0038 */
        /* <DEDUP_REMOVED lines=21> */
.L_x_7397:
[----:B------:R-:W-:Y:S05]  /*2e50*/  BSYNC B1 ;  /* 0x0000000000017941 */ /* 0x000fea0003800000 */
.L_x_7396:
[----:B0-----:R-:W-:Y:S01]  /*2e60*/  VIADD R60, R210, 0x80 ;  /* 0x00000080d23c7836 */ /* 0x001fe20000000000 */
[----:B------:R-:W-:Y:S04]  /*2e70*/  BSSY B1, `(.L_x_7398) ;  /* 0x0000015000017945 */ /* 0x000fe80003800000 */
[----:B------:R-:W-:-:S13]  /*2e80*/  ISETP.GE.AND P4, PT, R60, R127, PT ;  /* 0x0000007f3c00720c */ /* 0x000fda0003f86270 */
[----:B------:R-:W-:Y:S05]  /*2e90*/  @P4 BRA `(.L_x_7399) ;  /* 0x0000000000484947 */ /* 0x000fea0003800000 */
[----:B------:R-:W-:Y:S01]  /*2ea0*/  IADD3 R32, P5, P6, R12, R83, R32 ;  /* 0x000000530c207210 */ /* 0x000fe20007ebe020 */
[----:B------:R-:W-:-:S03]  /*2eb0*/  ULDC.64 UR4, c[0x0][0x3e8] ;  /* 0x0000fa0000047ab9 */ /* 0x000fc60000000a00 */
        /* <DEDUP_REMOVED lines=16> */
.L_x_7399:
[----:B------:R-:W-:Y:S05]  /*2fc0*/  BSYNC B1 ;  /* 0x0000000000017941 */ /* 0x000fea0003800000 */
.L_x_7398:
[----:B------:R-:W-:Y:S01]  /*2fd0*/  UISETP.NE.AND UP0, UPT, UR41, 0x3, UPT ;  /* 0x000000032900788c */ /* 0x000fe2000bf05270 */
[----:B------:R-:W-:Y:S02]  /*2fe0*/  IMAD.MOV.U32 R133, RZ, RZ, R54 ;  /* 0x000000ffff857224 */ /* 0x000fe400078e0036 */
[----:B------:R-:W-:Y:S02]  /*2ff0*/  IMAD.MOV.U32 R145, RZ, RZ, R58 ;  /* 0x000000ffff917224 */ /* 0x000fe400078e003a */
[----:B-----5:R-:W-:Y:S01]  /*3000*/  IMAD.MOV.U32 R124, RZ, RZ, R44 ;  /* 0x000000ffff7c7224 */ /* 0x020fe200078e002c */
[----:B------:R-:W-:Y:S01]  /*3010*/  PLOP3.LUT P5, PT, PT, PT, UP0, 0x80, 0x0 ;  /* 0x000000000000781c */ /* 0x000fe20003faf008 */
[----:B------:R-:W-:Y:S02]  /*3020*/  IMAD.MOV.U32 R130, RZ, RZ, R48 ;  /* 0x000000ffff827224 */ /* 0x000fe400078e0030 */
[----:B------:R-:W-:Y:S02]  /*3030*/  IMAD.MOV.U32 R125, RZ, RZ, R46 ;  /* 0x000000ffff7d7224 */ /* 0x000fe400078e002e */
[----:B------:R-:W-:-:S02]  /*3040*/  IMAD.MOV.U32 R131, RZ, RZ, R50 ;  /* 0x000000ffff837224 */ /* 0x000fc400078e0032 */
[----:B------:R-:W-:Y:S02]  /*3050*/  IMAD.MOV.U32 R60, RZ, RZ, R36 ;  /* 0x000000ffff3c7224 */ /* 0x000fe400078e0024 */
[----:B------:R-:W-:Y:S02]  /*3060*/  IMAD.MOV.U32 R62, RZ, RZ, R40 ;  /* 0x000000ffff3e7224 */ /* 0x000fe400078e0028 */
[----:B------:R-:W-:Y:S02]  /*3070*/  IMAD.MOV.U32 R61, RZ, RZ, R38 ;  /* 0x000000ffff3d7224 */ /* 0x000fe400078e0026 */
[----:B------:R-:W-:Y:S01]  /*3080*/  IMAD.MOV.U32 R63, RZ, RZ, R42 ;  /* 0x000000ffff3f7224 */ /* 0x000fe200078e002a */
[----:B------:R-:W-:Y:S06]  /*3090*/  @!P5 BRA `(.L_x_7400) ;  /* 0x000000000004d947 */ /* 0x000fec0003800000 */
[----:B------:R-:W-:Y:S01]  /*30a0*/  BPT.TRAP 0x1 ;  /* 0x000000040000795c */ /* 0x000fe20000300000 */
.L_x_7400:
[----:B------:R-:W-:Y:S01]  /*30b0*/  IMAD R115, R19, 0x8, R18 ;  /* 0x0000000813737824 */ /* 0x000fe200078e0212 */
[----:B------:R-:W-:Y:S01]  /*30c0*/  SHF.L.U32 R128, R218, 0x1f, RZ ;  /* 0x0000001fda807819 */ /* 0x000fe200000006ff */
[----:B------:R-:W-:Y:S03]  /*30d0*/  BSSY B1, `(.L_x_7401) ;  /* 0x0000003000017945 */ /* 0x000fe60003800000 */
[----:B------:R-:W1:Y:S02]  /*30e0*/  SYNCS.PHASECHK.TRANS64.TRYWAIT P6, [R115+URZ+0x28890], R128 ;  /* 0x02889080730075a7 */ /* 0x000e6400080c017f */
[----:B-1----:R-:W-:Y:S05]  /*30f0*/  @!P6 BRA `(.L_x_7402) ;  /* 0x000002d400a0e947 */ /* 0x002fea0003800000 */
.L_x_7760:
[----:B------:R-:W-:Y:S05]  /*3100*/  BSYNC B1 ;  /* 0x0000000000017941 */ /* 0x000fea0003800000 */
.L_x_7401:
[----:B------:R-:W-:Y:S01]  /*3110*/  BSSY B1, `(.L_x_7403) ;  /* 0x00000f5000017945 */ /* 0x000fe20003800000 */
[----:B------:R-:W-:-:S03]  /*3120*/  IMAD R136, R19, 0x6000, R106 ;  /* 0x0000600013887824 */ /* 0x000fc600078e026a */
        /* <DEDUP_REMOVED lines=54> */
[----:B------:R-:W-:Y:S01]  /*3490*/  HADD2.F32 R59, -RZ, R57.H1_H1 ;  /* 0x30000039ff3b7230 */ /* 0x000fe20000004100 */
[----:B------:R-:W-:Y:S01]  /*34a0*/  F2FP.SATFINITE.E4M3.F32.PACK_AB_MERGE_C R148, R146, R145, RZ ;  /* 0x000000919294723e */ /* 0x000fe200048070ff */
[----:B------:R-:W-:Y:S02]  /*34b0*/  HADD2.F32 R57, -RZ, R56.H0_H0 ;  /* 0x20000038ff397230 */ /* 0x000fe40000004100 */
[-C--:B------:R-:W-:Y:S01]  /*34c0*/  FMUL.FTZ R144, R58, R138.reuse ;  /* 0x0000008a3a907220 */ /* 0x080fe20000410000 */
[----:B------:R-:W-:Y:S02]  /*34d0*/  HADD2.F32 R140, -RZ, R140.H0_H0 ;  /* 0x2000008cff8c7230 */ /* 0x000fe40000004100 */
[----:B------:R-:W-:Y:S01]  /*34e0*/  FMUL.FTZ R143, R59, R138 ;  /* 0x0000008a3b8f7220 */ /* 0x000fe20000410000 */
[----:B------:R-:W-:Y:S01]  /*34f0*/  HADD2.F32 R56, -RZ, R56.H1_H1 ;  /* 0x30000038ff387230 */ /* 0x000fe20000004100 */
[----:B------:R-:W-:Y:S01]  /*3500*/  F2FP.SATFINITE.E4M3.F32.PACK_AB_MERGE_C R33, R33, R32, R148 ;  /* 0x000000202121723e */ /* 0x000fe20004807094 */
[----:B------:R-:W-:-:S02]  /*3510*/  HADD2.F32 R137, -RZ, R135.H1_H1 ;  /* 0x30000087ff897230 */ /* 0x000fc40000004100 */
[-C--:B------:R-:W-:Y:S01]  /*3520*/  FMUL.FTZ R141, R57, R140.reuse ;  /* 0x0000008c398d7220 */ /* 0x080fe20000410000 */
[----:B------:R-:W-:Y:S02]  /*3530*/  HADD2.F32 R135, -RZ, R135.H0_H0 ;  /* 0x20000087ff877230 */ /* 0x000fe40000004100 */
[----:B------:R-:W-:Y:S01]  /*3540*/  FMUL.FTZ R138, R56, R140 ;  /* 0x0000008c388a7220 */ /* 0x000fe20000410000 */
[-C--:B------:R-:W-:Y:S01]  /*3550*/  FFMA.FTZ R58, R58, R137.reuse, -R143 ;  /* 0x000000893a3a7223 */ /* 0x080fe2000001088f */
[----:B------:R-:W-:Y:S02]  /*3560*/  FFMA.FTZ R59, R59, R137, R144 ;  /* 0x000000893b3b7223 */ /* 0x000fe40000010090 */
[----:B------:R-:W-:Y:S01]  /*3570*/  FFMA.FTZ R143, R57, R135, -R138 ;  /* 0x00000087398f7223 */ /* 0x000fe2000001088a */
        /* <DEDUP_REMOVED lines=47> */
.L_x_7408:
[----:B------:R-:W-:Y:S05]  /*3870*/  BSYNC B3 ;  /* 0x0000000000037941 */ /* 0x000fea0003800000 */
.L_x_7407:
[----:B------:R-:W-:Y:S02]  /*3880*/  ULDC.64 UR4, c[0x0][0x2e8] ;  /* 0x0000ba0000047ab9 */ /* 0x000fe40000000a00 */
[----:B------:R-:W-:-:S04]  /*3890*/  IADD3 R56, P2, P6, R134, UR4, R20 ;  /* 0x0000000486387c10 */ /* 0x000fc8000fe5e014 */
[----:B------:R-:W-:-:S05]  /*38a0*/  IADD3.X R57, R132, UR5, R98, P2, P6 ;  /* 0x0000000584397c10 */ /* 0x000fca00097ec462 */
[----:B--2---:R2:W-:Y:S04]  /*38b0*/  STG.E.128 desc[UR38][R56.64], R32 ;  /* 0x0000002038007986 */ /* 0x0045e8000c101d26 */
.L_x_7406:
[----:B------:R-:W-:Y:S05]  /*38c0*/  BSYNC B2 ;  /* 0x0000000000027941 */ /* 0x000fea0003800000 */
.L_x_7405:
[----:B------:R-:W-:Y:S05]  /*38d0*/  @P1 BRA `(.L_x_7404) ;  /* 0x0000000400e01947 */ /* 0x000fea0003800000 */
[----:B------:R-:W-:Y:S01]  /*38e0*/  LOP3.LUT P2, RZ, R213, 0x4, RZ, 0xc0, !PT ;  /* 0x00000004d5ff7812 */ /* 0x000fe2000784c0ff */
[C---:B0-2---:R-:W-:Y:S01]  /*38f0*/  VIADD R33, R136.reuse, 0x40 ;  /* 0x0000004088217836 */ /* 0x045fe20000000000 */
[----:B------:R-:W-:Y:S11]  /*3900*/  BSSY B2, `(.L_x_7409) ;  /* 0x0000071000027945 */ /* 0x000ff60003800000 */
[----:B------:R-:W-:Y:S01]  /*3910*/  @P2 VIADD R33, R136, 0xffffffc0 ;  /* 0xffffffc088212836 */ /* 0x000fe20000000000 */
[----:B------:R-:W-:-:S03]  /*3920*/  ISETP.GE.AND P2, PT, R214, R116, PT ;  /* 0x00000074d600720c */ /* 0x000fc60003f46270 */
[----:B------:R-:W-:-:S06]  /*3930*/  IMAD.IADD R33, R18, 0x1, R33 ;  /* 0x0000000112217824 */ /* 0x000fcc00078e0221 */
[----:B------:R-:W0:Y:S04]  /*3940*/  LDS.128 R32, [R33+0x1c400] ;  /* 0x01c4000021207984 */ /* 0x000e280000000c00 */
[----:B------:R-:W-:Y:S05]  /*3950*/  @P2 BRA `(.L_x_7410) ;  /* 0x0000000400ac2947 */ /* 0x000fea0003800000 */
[----:B------:R-:W-:Y:S02]  /*3960*/  SHF.R.U32.HI R135, RZ, 0x8, R53 ;  /* 0x00000008ff877819 */ /* 0x000fe40000011635 */
[--C-:B------:R-:W-:Y:S02]  /*3970*/  SHF.R.U32.HI R57, RZ, 0x18, R55.reuse ;  /* 0x00000018ff397819 */ /* 0x100fe40000011637 */
[----:B------:R-:W-:Y:S02]  /*3980*/  LOP3.LUT R54, R55, 0xff, RZ, 0xc0, !PT ;  /* 0x000000ff37367812 */ /* 0x000fe400078ec0ff */
[----:B------:R-:W-:Y:S02]  /*3990*/  SHF.R.U32.HI R56, RZ, 0x8, R55 ;  /* 0x00000008ff387819 */ /* 0x000fe40000011637 */
[----:B------:R-:W-:Y:S02]  /*39a0*/  SHF.R.U32.HI R137, RZ, 0x18, R53 ;  /* 0x00000018ff897819 */ /* 0x000fe40000011635 */
[----:B------:R-:W-:Y:S01]  /*39b0*/  LOP3.LUT R52, R53, 0xff, RZ, 0xc0, !PT ;  /* 0x000000ff35347812 */ /* 0x000fe200078ec0ff */
[----:B------:R-:W-:Y:S01]  /*39c0*/  IMAD.SHL.U32 R56, R56, 0x100, RZ ;  /* 0x0000010038387824 */ /* 0x000fe200078e00ff */
[----:B------:R-:W-:-:S02]  /*39d0*/  SHF.R.U32.HI R58, RZ, 0x10, R55 ;  /* 0x00000010ff3a7819 */ /* 0x000fc40000011637 */
[----:B------:R-:W-:Y:S01]  /*39e0*/  PRMT R55, R57, 0x654, R54 ;  /* 0x0000065439377816 */ /* 0x000fe20000000036 */
[----:B------:R-:W-:Y:S01]  /*39f0*/  IMAD.SHL.U32 R54, R135, 0x100, RZ ;  /* 0x0000010087367824 */ /* 0x000fe200078e00ff */
[----:B------:R-:W-:Y:S01]  /*3a00*/  SHF.R.U32.HI R59, RZ, 0x10, R53 ;  /* 0x00000010ff3b7819 */ /* 0x000fe20000011635 */
[----:B------:R-:W-:Y:S01]  /*3a10*/  IMAD.U32 R58, R58, 0x10000, RZ ;  /* 0x000100003a3a7824 */ /* 0x000fe200078e00ff */
[----:B------:R-:W-:Y:S01]  /*3a20*/  PRMT R53, R137, 0x654, R52 ;  /* 0x0000065489357816 */ /* 0x000fe20000000034 */
[----:B0-----:R-:W-:Y:S01]  /*3a30*/  IMAD.MOV.U32 R52, RZ, RZ, R32 ;  /* 0x000000ffff347224 */ /* 0x001fe200078e0020 */
[----:B------:R-:W-:Y:S02]  /*3a40*/  LOP3.LUT R55, R55, 0xff00, R56, 0xf8, !PT ;  /* 0x0000ff0037377812 */ /* 0x000fe400078ef838 */
[----:B------:R-:W-:Y:S01]  /*3a50*/  LOP3.LUT R53, R53, 0xff00, R54, 0xf8, !PT ;  /* 0x0000ff0035357812 */ /* 0x000fe200078ef836 */
[----:B------:R-:W-:Y:S01]  /*3a60*/  IMAD.U32 R54, R59, 0x10000, RZ ;  /* 0x000100003b367824 */ /* 0x000fe200078e00ff */
[----:B------:R-:W-:-:S02]  /*3a70*/  F2FP.F16.E4M3.UNPACK_B R32, R33 ;  /* 0x00000021ff20723e */ /* 0x000fc400020006ff */
[----:B------:R-:W-:Y:S02]  /*3a80*/  F2FP.F16.E4M3.UNPACK_B R56, R133.H1 ;  /* 0x00000085ff38723e */ /* 0x000fe400030006ff */
[----:B------:R-:W-:Y:S02]  /*3a90*/  F2FP.F16.E4M3.UNPACK_B R33, R33.H1 ;  /* 0x00000021ff21723e */ /* 0x000fe400030006ff */
[----:B------:R-:W-:Y:S01]  /*3aa0*/  LOP3.LUT R135, R55, 0xff0000, R58, 0xf8, !PT ;  /* 0x00ff000037877812 */ /* 0x000fe200078ef83a */
[--C-:B------:R-:W-:Y:S01]  /*3ab0*/  HADD2.F32 R59, -RZ, R56.reuse.H1_H1 ;  /* 0x30000038ff3b7230 */ /* 0x100fe20000004100 */
[----:B------:R-:W-:Y:S01]  /*3ac0*/  F2FP.F16.E4M3.UNPACK_B R55, R129.H1 ;  /* 0x00000081ff37723e */ /* 0x000fe200030006ff */
[----:B------:R-:W-:Y:S01]  /*3ad0*/  HADD2.F32 R58, -RZ, R56.H0_H0 ;  /* 0x20000038ff3a7230 */ /* 0x000fe20000004100 */
[----:B------:R-:W-:Y:S01]  /*3ae0*/  LOP3.LUT R57, R53, 0xff0000, R54, 0xf8, !PT ;  /* 0x00ff000035397812 */ /* 0x000fe200078ef836 */
[----:B------:R-:W-:Y:S01]  /*3af0*/  HADD2.F32 R54, -RZ, R33.H1_H1 ;  /* 0x30000021ff367230 */ /* 0x000fe20000004100 */
[----:B------:R-:W-:Y:S01]  /*3b00*/  F2FP.F16.E4M3.UNPACK_B R133, R133 ;  /* 0x00000085ff85723e */ /* 0x000fe200020006ff */
[----:B------:R-:W-:Y:S01]  /*3b10*/  HADD2.F32 R56, -RZ, R55.H0_H0 ;  /* 0x20000037ff387230 */ /* 0x000fe20000004100 */
[----:B------:R-:W-:Y:S01]  /*3b20*/  F2FP.F16.E4M3.UNPACK_B R129, R129 ;  /* 0x00000081ff81723e */ /* 0x000fe200020006ff */
[----:B------:R-:W-:-:S02]  /*3b30*/  HADD2.F32 R53, -RZ, R32.H1_H1 ;  /* 0x30000020ff357230 */ /* 0x000fc40000004100 */
[-C--:B------:R-:W-:Y:S01]  /*3b40*/  FMUL.FTZ R138, R54, R59.reuse ;  /* 0x0000003b368a7220 */ /* 0x080fe20000410000 */
[----:B------:R-:W-:Y:S02]  /*3b50*/  HADD2.F32 R33, -RZ, R33.H0_H0 ;  /* 0x20000021ff217230 */ /* 0x000fe40000004100 */
[----:B------:R-:W-:Y:S02]  /*3b60*/  HADD2.F32 R55, -RZ, R55.H1_H1 ;  /* 0x30000037ff377230 */ /* 0x000fe40000004100 */
[----:B------:R-:W-:Y:S01]  /*3b70*/  FMUL.FTZ R137, R53, R58 ;  /* 0x0000003a35897220 */ /* 0x000fe20000410000 */
[----:B------:R-:W-:Y:S02]  /*3b80*/  HADD2.F32 R32, -RZ, R32.H0_H0 ;  /* 0x20000020ff207230 */ /* 0x000fe40000004100 */
[C---:B------:R-:W-:Y:S01]  /*3b90*/  FMUL.FTZ R59, R33.reuse, R59 ;  /* 0x0000003b213b7220 */ /* 0x040fe20000410000 */
[-C--:B------:R-:W-:Y:S01]  /*3ba0*/  FFMA.FTZ R140, R33, R55.reuse, -R138 ;  /* 0x00000037218c7223 */ /* 0x080fe2000001088a */
[----:B------:R-:W-:Y:S01]  /*3bb0*/  F2FP.F16.E4M3.UNPACK_B R33, R52.H1 ;  /* 0x00000034ff21723e */ /* 0x000fe200030006ff */
[C---:B------:R-:W-:Y:S01]  /*3bc0*/  FMUL.FTZ R58, R32.reuse, R58 ;  /* 0x0000003a203a7220 */ /* 0x040fe20000410000 */
[----:B------:R-:W-:Y:S01]  /*3bd0*/  FFMA.FTZ R32, R32, R56, -R137 ;  /* 0x0000003820207223 */ /* 0x000fe20000010889 */
[----:B------:R-:W-:Y:S01]  /*3be0*/  FFMA.FTZ R141, R54, R55, R59 ;  /* 0x00000037368d7223 */ /* 0x000fe2000001003b */
[----:B------:R-:W-:Y:S01]  /*3bf0*/  F2FP.F16.E4M3.UNPACK_B R52, R52 ;  /* 0x00000034ff34723e */ /* 0x000fe200020006ff */
[----:B------:R-:W-:Y:S01]  /*3c00*/  FFMA.FTZ R139, R53, R56, R58 ;  /* 0x00000038358b7223 */ /* 0x000fe2000001003a */
[----:B------:R-:W-:-:S02]  /*3c10*/  HADD2.F32 R56, -RZ, R133.H1_H1 ;  /* 0x30000085ff387230 */ /* 0x000fc40000004100 */
[--C-:B------:R-:W-:Y:S01]  /*3c20*/  HADD2.F32 R53, -RZ, R33.reuse.H0_H0 ;  /* 0x20000021ff357230 */ /* 0x100fe20000004100 */
[----:B------:R-:W-:Y:S01]  /*3c30*/  F2FP.SATFINITE.E4M3.F32.PACK_AB_MERGE_C R142, R141, R140, RZ ;  /* 0x0000008c8d8e723e */ /* 0x000fe200048070ff */
[----:B------:R-:W-:Y:S02]  /*3c40*/  HADD2.F32 R54, -RZ, R33.H1_H1 ;  /* 0x30000021ff367230 */ /* 0x000fe40000004100 */
[----:B------:R-:W-:Y:S02]  /*3c50*/  HADD2.F32 R55, -RZ, R129.H1_H1 ;  /* 0x30000081ff377230 */ /* 0x000fe40000004100 */
[-C--:B------:R-:W-:Y:S01]  /*3c60*/  FMUL.FTZ R137, R53, R56.reuse ;  /* 0x0000003835897220 */ /* 0x080fe20000410000 */
[----:B------:R-:W-:Y:S02]  /*3c70*/  HADD2.F32 R133, -RZ, R133.H0_H0 ;  /* 0x20000085ff857230 */ /* 0x000fe40000004100 */
[----:B------:R-:W-:Y:S01]  /*3c80*/  FMUL.FTZ R58, R54, R56 ;  /* 0x00000038363a7220 */ /* 0x000fe20000410000 */
[----:B------:R-:W-:-:S02]  /*3c90*/  HADD2.F32 R33, -RZ, R52.H0_H0 ;  /* 0x20000034ff217230 */ /* 0x000fc40000004100 */
[-C--:B------:R-:W-:Y:S01]  /*3ca0*/  FFMA.FTZ R137, R54, R55.reuse, R137 ;  /* 0x0000003736897223 */ /* 0x080fe20000010089 */
[----:B------:R-:W-:Y:S02]  /*3cb0*/  HADD2.F32 R52, -RZ, R52.H1_H1 ;  /* 0x30000034ff347230 */ /* 0x000fe40000004100 */
[----:B------:R-:W-:Y:S01]  /*3cc0*/  FFMA.FTZ R58, R53, R55, -R58 ;  /* 0x00000037353a7223 */ /* 0x000fe2000001083a */
[----:B------:R-:W-:Y:S02]  /*3cd0*/  HADD2.F32 R129, -RZ, R129.H0_H0 ;  /* 0x20000081ff817230 */ /* 0x000fe40000004100 */
[----:B------:R-:W-:Y:S01]  /*3ce0*/  FMUL.FTZ R59, R33, R133 ;  /* 0x00000085213b7220 */ /* 0x000fe20000410000 */
[----:B------:R-:W-:Y:S01]  /*3cf0*/  F2FP.F16.E4M3.UNPACK_B R55, R57.H1 ;  /* 0x00000039ff37723e */ /* 0x000fe200030006ff */
[C---:B------:R-:W-:Y:S01]  /*3d00*/  FMUL.FTZ R56, R52.reuse, R133 ;  /* 0x0000008534387220 */ /* 0x040fe20000410000 */
[----:B------:R-:W-:Y:S01]  /*3d10*/  F2FP.SATFINITE.E4M3.F32.PACK_AB_MERGE_C R141, R137, R58, RZ ;  /* 0x0000003a898d723e */ /* 0x000fe200048070ff */
[----:B------:R-:W-:Y:S01]  /*3d20*/  FFMA.FTZ R138, R52, R129, R59 ;  /* 0x00000081348a7223 */ /* 0x000fe2000001003b */
[----:B------:R-:W-:Y:S01]  /*3d30*/  F2FP.F16.E4M3.UNPACK_B R52, R35.H1 ;  /* 0x00000023ff34723e */ /* 0x000fe200030006ff */
[----:B------:R-:W-:Y:S01]  /*3d40*/  FFMA.FTZ R133, R33, R129, -R56 ;  /* 0x0000008121857223 */ /* 0x000fe20000010838 */
        /* <DEDUP_REMOVED lines=16> */
[-C--:B------:R-:W-:Y:S01]  /*3e50*/  FMUL.FTZ R140, R52, R59.reuse ;  /* 0x0000003b348c7220 */ /* 0x080fe20000410000 */
        /* <DEDUP_REMOVED lines=8> */
[--C-:B------:R-:W-:Y:S02]  /*3ee0*/  HADD2.F32 R33, -RZ, R34.reuse.H0_H0 ;  /* 0x20000022ff217230 */ /* 0x100fe40000004100 */
[----:B------:R-:W-:Y:S01]  /*3ef0*/  HADD2.F32 R35, -RZ, R35.H1_H1 ;  /* 0x30000023ff237230 */ /* 0x000fe20000004100 */
[----:B------:R-:W-:Y:S01]  /*3f00*/  F2FP.SATFINITE.E4M3.F32.PACK_AB_MERGE_C R59, R59, R140, RZ ;  /* 0x0000008c3b3b723e */ /* 0x000fe200048070ff */
[----:B------:R-:W-:Y:S01]  /*3f10*/  HADD2.F32 R34, -RZ, R34.H1_H1 ;  /* 0x30000022ff227230 */ /* 0x000fe20000004100 */
[----:B------:R-:W-:Y:S01]  /*3f20*/  F2FP.SATFINITE.E4M3.F32.PACK_AB_MERGE_C R56, R56, R129, RZ ;  /* 0x000000813838723e */ /* 0x000fe200048070ff */
[----:B------:R-:W-:-:S02]  /*3f30*/  HADD2.F32 R55, -RZ, R55.H0_H0 ;  /* 0x20000037ff377230 */ /* 0x000fc40000004100 */
[-C--:B------:R-:W-:Y:S01]  /*3f40*/  FMUL.FTZ R53, R35, R58.reuse ;  /* 0x0000003a23357220 */ /* 0x080fe20000410000 */
[----:B------:R-:W-:Y:S02]  /*3f50*/  HADD2.F32 R57, -RZ, R57.H0_H0 ;  /* 0x20000039ff397230 */ /* 0x000fe40000004100 */
[-C--:B------:R-:W-:Y:S01]  /*3f60*/  FMUL.FTZ R54, R34, R135.reuse ;  /* 0x0000008722367220 */ /* 0x080fe20000410000 */
[C---:B------:R-:W-:Y:S01]  /*3f70*/  FMUL.FTZ R58, R52.reuse, R58 ;  /* 0x0000003a343a7220 */ /* 0x040fe20000410000 */
[C---:B------:R-:W-:Y:S01]  /*3f80*/  FMUL.FTZ R135, R33.reuse, R135 ;  /* 0x0000008721877220 */ /* 0x040fe20000410000 */
[----:B------:R-:W-:Y:S01]  /*3f90*/  FFMA.FTZ R53, R52, R55, -R53 ;  /* 0x0000003734357223 */ /* 0x000fe20000010835 */
[----:B------:R-:W-:Y:S01]  /*3fa0*/  FFMA.FTZ R54, R33, R57, -R54 ;  /* 0x0000003921367223 */ /* 0x000fe20000010836 */
[----:B------:R-:W-:Y:S01]  /*3fb0*/  FFMA.FTZ R58, R35, R55, R58 ;  /* 0x00000037233a7223 */ /* 0x000fe2000001003a */
[----:B------:R-:W-:Y:S01]  /*3fc0*/  FFMA.FTZ R135, R34, R57, R135 ;  /* 0x0000003922877223 */ /* 0x000fe20000010087 */
[----:B------:R-:W-:-:S02]  /*3fd0*/  F2FP.SATFINITE.E4M3.F32.PACK_AB_MERGE_C R33, R139, R32, R142 ;  /* 0x000000208b21723e */ /* 0x000fc4000480708e */
[----:B------:R-:W-:Y:S02]  /*3fe0*/  F2FP.SATFINITE.E4M3.F32.PACK_AB_MERGE_C R32, R138, R133, R141 ;  /* 0x000000858a20723e */ /* 0x000fe4000480708d */
[----:B------:R-:W-:Y:S02]  /*3ff0*/  F2FP.SATFINITE.E4M3.F32.PACK_AB_MERGE_C R34, R135, R54, R59 ;  /* 0x000000368722723e */ /* 0x000fe4000480703b */
[----:B------:R-:W-:-:S07]  /*4000*/  F2FP.SATFINITE.E4M3.F32.PACK_AB_MERGE_C R35, R58, R53, R56 ;  /* 0x000000353a23723e */ /* 0x000fce0004807038 */
.L_x_7410:
[----:B------:R-:W-:Y:S05]  /*4010*/  BSYNC B2 ;  /* 0x0000000000027941 */ /* 0x000fea0003800000 */
.L_x_7409:
[----:B------:R-:W-:Y:S02]  /*4020*/  ULDC.64 UR4, c[0x0][0x2e8] ;  /* 0x0000ba0000047ab9 */ /* 0x000fe40000000a00 */
[----:B------:R-:W-:-:S04]  /*4030*/  IADD3 R52, P2, P6, R95, UR4, R134 ;  /* 0x000000045f347c10 */ /* 0x000fc8000fe5e086 */
[----:B------:R-:W-:-:S05]  /*4040*/  IADD3.X R53, R89, UR5, R132, P2, P6 ;  /* 0x0000000559357c10 */ /* 0x000fca00097ec484 */
[----:B0-----:R3:W-:Y:S04]  /*4050*/  STG.E.128 desc[UR38][R52.64], R32 ;  /* 0x0000002034007986 */ /* 0x0017e8000c101d26 */
.L_x_7404:
[----:B------:R-:W-:Y:S05]  /*4060*/  BSYNC B1 ;  /* 0x0000000000017941 */ /* 0x000fea0003800000 */
.L_x_7403:
        /* <DEDUP_REMOVED lines=11> */
[----:B------:R-:W-:Y:S02]  /*4120*/  LOP3.LUT R48, R49, 0xff, RZ, 0xc0, !PT ;  /* 0x000000ff31307812 */ /* 0x000fe400078ec0ff */
[--C-:B------:R-:W-:Y:S02]  /*4130*/  SHF.R.U32.HI R57, RZ, 0x8, R49.reuse ;  /* 0x00000008ff397819 */ /* 0x100fe40000011631 */
[----:B------:R-:W-:Y:S02]  /*4140*/  SHF.R.U32.HI R55, RZ, 0x10, R49 ;  /* 0x00000010ff377819 */ /* 0x000fe40000011631 */
[--C-:B------:R-:W-:Y:S02]  /*4150*/  SHF.R.U32.HI R54, RZ, 0x8, R51.reuse ;  /* 0x00000008ff367819 */ /* 0x100fe40000011633 */
[----:B------:R-:W-:-:S02]  /*4160*/  SHF.R.U32.HI R50, RZ, 0x18, R51 ;  /* 0x00000018ff327819 */ /* 0x000fc40000011633 */
[----:B------:R-:W-:Y:S02]  /*4170*/  LOP3.LUT R49, R51, 0xff, RZ, 0xc0, !PT ;  /* 0x000000ff33317812 */ /* 0x000fe400078ec0ff */
[----:B------:R-:W-:Y:S01]  /*4180*/  SHF.R.U32.HI R56, RZ, 0x10, R51 ;  /* 0x00000010ff387819 */ /* 0x000fe20000011633 */
[----:B------:R-:W-:Y:S01]  /*4190*/  IMAD.SHL.U32 R51, R54, 0x100, RZ ;  /* 0x0000010036337824 */ /* 0x000fe200078e00ff */
[----:B------:R-:W-:Y:S01]  /*41a0*/  PRMT R50, R50, 0x654, R49 ;  /* 0x0000065432327816 */ /* 0x000fe20000000031 */
[----:B------:R-:W-:Y:S01]  /*41b0*/  IMAD.SHL.U32 R49, R57, 0x100, RZ ;  /* 0x0000010039317824 */ /* 0x000fe200078e00ff */
[----:B------:R-:W-:Y:S01]  /*41c0*/  PRMT R48, R59, 0x654, R48 ;  /* 0x000006543b307816 */ /* 0x000fe20000000030 */
[----:B------:R-:W-:Y:S01]  /*41d0*/  IMAD.U32 R56, R56, 0x10000, RZ ;  /* 0x0001000038387824 */ /* 0x000fe200078e00ff */
[----:B------:R-:W-:Y:S01]  /*41e0*/  LOP3.LUT R51, R50, 0xff00, R51, 0xf8, !PT ;  /* 0x0000ff0032337812 */ /* 0x000fe200078ef833 */
[----:B------:R-:W-:Y:S01]  /*41f0*/  IMAD.U32 R50, R55, 0x10000, RZ ;  /* 0x0001000037327824 */ /* 0x000fe200078e00ff */
[----:B------:R-:W-:-:S02]  /*4200*/  LOP3.LUT R49, R48, 0xff00, R49, 0xf8, !PT ;  /* 0x0000ff0030317812 */ /* 0x000fc400078ef831 */
[----:B------:R-:W-:Y:S02]  /*4210*/  F2FP.F16.E4M3.UNPACK_B R54, R131.H1 ;  /* 0x00000083ff36723e */ /* 0x000fe400030006ff */
[-C--:B--2---:R-:W-:Y:S02]  /*4220*/  F2FP.F16.E4M3.UNPACK_B R48, R33.reuse ;  /* 0x00000021ff30723e */ /* 0x084fe400020006ff */
        /* <DEDUP_REMOVED lines=88> */
.L_x_7416:
[----:B------:R-:W-:Y:S05]  /*47b0*/  BSYNC B3 ;  /* 0x0000000000037941 */ /* 0x000fea0003800000 */
.L_x_7415:
[----:B------:R-:W-:Y:S02]  /*47c0*/  ULDC.64 UR4, c[0x0][0x2e8] ;  /* 0x0000ba0000047ab9 */ /* 0x000fe40000000a00 */
[----:B------:R-:W-:-:S04]  /*47d0*/  IADD3 R48, P2, P3, R53, UR4, R20 ;  /* 0x0000000435307c10 */ /* 0x000fc8000fb5e014 */
[----:B------:R-:W-:-:S05]  /*47e0*/  IADD3.X R49, R52, UR5, R98, P2, P3 ;  /* 0x0000000534317c10 */ /* 0x000fca00097e6462 */
[----:B--2---:R3:W-:Y:S04]  /*47f0*/  STG.E.128 desc[UR38][R48.64], R32 ;  /* 0x0000002030007986 */ /* 0x0047e8000c101d26 */
.L_x_7414:
[----:B------:R-:W-:Y:S05]  /*4800*/  BSYNC B2 ;  /* 0x0000000000027941 */ /* 0x000fea0003800000 */
.L_x_7413:
[----:B------:R-:W-:Y:S05]  /*4810*/  @P1 BRA `(.L_x_7412) ;  /* 0x0000000400e81947 */ /* 0x000fea0003800000 */
[----:B------:R-:W-:Y:S01]  /*4820*/  LOP3.LUT P2, RZ, R213, 0x4, RZ, 0xc0, !PT ;  /* 0x00000004d5ff7812 */ /* 0x000fe2000784c0ff */
[C---:B0-23--:R-:W-:Y:S01]  /*4830*/  VIADD R33, R136.reuse, 0x40 ;  /* 0x0000004088217836 */ /* 0x04dfe20000000000 */
[----:B------:R-:W-:Y:S11]  /*4840*/  BSSY B2, `(.L_x_7417) ;  /* 0x0000073000027945 */ /* 0x000ff60003800000 */
[----:B------:R-:W-:Y:S01]  /*4850*/  @P2 VIADD R33, R136, 0xffffffc0 ;  /* 0xffffffc088212836 */ /* 0x000fe20000000000 */
[----:B------:R-:W-:-:S03]  /*4860*/  ISETP.GE.AND P2, PT, R214, R116, PT ;  /* 0x00000074d600720c */ /* 0x000fc60003f46270 */
[----:B------:R-:W-:-:S06]  /*4870*/  IMAD.IADD R33, R18, 0x1, R33 ;  /* 0x0000000112217824 */ /* 0x000fcc00078e0221 */
[----:B------:R-:W0:Y:S04]  /*4880*/  LDS.128 R32, [R33+0x1e400] ;  /* 0x01e4000021207984 */ /* 0x000e280000000c00 */
[----:B------:R-:W-:Y:S05]  /*4890*/  @P2 BRA `(.L_x_7418) ;  /* 0x0000000400b42947 */ /* 0x000fea0003800000 */
[----:B------:R-:W-:Y:S01]  /*48a0*/  SHF.R.U32.HI R51, RZ, 0x10, R47 ;  /* 0x00000010ff337819 */ /* 0x000fe2000001162f */
[----:B0-----:R-:W-:Y:S01]  /*48b0*/  IMAD.MOV.U32 R46, RZ, RZ, R35 ;  /* 0x000000ffff2e7224 */ /* 0x001fe200078e0023 */
[--C-:B------:R-:W-:Y:S02]  /*48c0*/  SHF.R.U32.HI R49, RZ, 0x8, R47.reuse ;  /* 0x00000008ff317819 */ /* 0x100fe4000001162f */
[----:B------:R-:W-:Y:S02]  /*48d0*/  LOP3.LUT R48, R47, 0xff, RZ, 0xc0, !PT ;  /* 0x000000ff2f307812 */ /* 0x000fe400078ec0ff */
[----:B------:R-:W-:Y:S02]  /*48e0*/  SHF.R.U32.HI R47, RZ, 0x18, R47 ;  /* 0x00000018ff2f7819 */ /* 0x000fe4000001162f */
[----:B------:R-:W-:Y:S02]  /*48f0*/  SHF.R.U32.HI R50, RZ, 0x8, R45 ;  /* 0x00000008ff327819 */ /* 0x000fe4000001162d */
[----:B------:R-:W-:-:S02]  /*4900*/  LOP3.LUT R44, R45, 0xff, RZ, 0xc0, !PT ;  /* 0x000000ff2d2c7812 */ /* 0x000fc400078ec0ff */
[--C-:B------:R-:W-:Y:S02]  /*4910*/  SHF.R.U32.HI R55, RZ, 0x18, R45.reuse ;  /* 0x00000018ff377819 */ /* 0x100fe4000001162d */
[----:B------:R-:W-:Y:S01]  /*4920*/  SHF.R.U32.HI R54, RZ, 0x10, R45 ;  /* 0x00000010ff367819 */ /* 0x000fe2000001162d */
[----:B------:R-:W-:Y:S01]  /*4930*/  IMAD.MOV.U32 R45, RZ, RZ, R34 ;  /* 0x000000ffff2d7224 */ /* 0x000fe200078e0022 */
[----:B------:R-:W-:Y:S01]  /*4940*/  PRMT R48, R47, 0x654, R48 ;  /* 0x000006542f307816 */ /* 0x000fe20000000030 */
[----:B------:R-:W-:Y:S01]  /*4950*/  IMAD.SHL.U32 R47, R49, 0x100, RZ ;  /* 0x00000100312f7824 */ /* 0x000fe200078e00ff */
[----:B------:R-:W-:Y:S01]  /*4960*/  PRMT R35, R55, 0x654, R44 ;  /* 0x0000065437237816 */ /* 0x000fe2000000002c */
[----:B------:R-:W-:-:S03]  /*4970*/  IMAD.SHL.U32 R34, R50, 0x100, RZ ;  /* 0x0000010032227824 */ /* 0x000fc600078e00ff */
[----:B------:R-:W-:Y:S01]  /*4980*/  LOP3.LUT R50, R48, 0xff00, R47, 0xf8, !PT ;  /* 0x0000ff0030327812 */ /* 0x000fe200078ef82f */
[----:B------:R-:W-:Y:S01]  /*4990*/  IMAD.U32 R47, R51, 0x10000, RZ ;  /* 0x00010000332f7824 */ /* 0x000fe200078e00ff */
        /* <DEDUP_REMOVED lines=93> */
.L_x_7418:
[----:B------:R-:W-:Y:S05]  /*4f70*/  BSYNC B2 ;  /* 0x0000000000027941 */ /* 0x000fea0003800000 */
.L_x_7417:
[----:B------:R-:W-:Y:S02]  /*4f80*/  ULDC.64 UR4, c[0x0][0x2e8] ;  /* 0x0000ba0000047ab9 */ /* 0x000fe40000000a00 */
[----:B------:R-:W-:-:S04]  /*4f90*/  IADD3 R44, P2, P3, R95, UR4, R53 ;  /* 0x000000045f2c7c10 */ /* 0x000fc8000fb5e035 */
[----:B------:R-:W-:-:S05]  /*4fa0*/  IADD3.X R45, R89, UR5, R52, P2, P3 ;  /* 0x00000005592d7c10 */ /* 0x000fca00097e6434 */
[----:B0-----:R4:W-:Y:S04]  /*4fb0*/  STG.E.128 desc[UR38][R44.64], R32 ;  /* 0x000000202c007986 */ /* 0x0019e8000c101d26 */
.L_x_7412:
[----:B------:R-:W-:Y:S05]  /*4fc0*/  BSYNC B1 ;  /* 0x0000000000017941 */ /* 0x000fea0003800000 */
.L_x_7411:
[----:B------:R-:W-:Y:S05]  /*4fd0*/  @P4 BRA `(.L_x_7419) ;  /* 0x0000004800604947 */ /* 0x000fea0003800000 */
[----:B------:R-:W-:Y:S01]  /*4fe0*/  IADD3 R118, P2, P3, R109, R118, R22 ;  /* 0x000000766d767210 */ /* 0x000fe20007b5e016 */
[----:B------:R-:W-:Y:S03]  /*4ff0*/  BSSY B1, `(.L_x_7420) ;  /* 0x0000079000017945 */ /* 0x000fe60003800000 */
[----:B------:R-:W-:Y:S01]  /*5000*/  IADD3.X R117, R105, R117, R23, P2, P3 ;  /* 0x0000007569757210 */ /* 0x000fe200017e6417 */
[----:B------:R-:W-:Y:S08]  /*5010*/  @P0 BRA `(.L_x_7421) ;  /* 0x0000000400d80947 */ /* 0x000ff00003800000 */
[----:B0-234-:R0:W2:Y:S01]  /*5020*/  LDS.128 R32, [R126+0x20400] ;  /* 0x020400007e207984 */ /* 0x01d0a20000000c00 */
[----:B------:R-:W-:Y:S01]  /*5030*/  ISETP.GE.AND P2, PT, R208, R116, PT ;  /* 0x00000074d000720c */ /* 0x000fe20003f46270 */
[----:B------:R-:W-:-:S12]  /*5040*/  BSSY B2, `(.L_x_7422) ;  /* 0x000006f000027945 */ /* 0x000fd80003800000 */
[----:B0-----:R-:W-:Y:S05]  /*5050*/  @P2 BRA `(.L_x_7423) ;  /* 0x0000000400b42947 */ /* 0x001fea0003800000 */
[----:B------:R-:W-:Y:S01]  /*5060*/  SHF.R.U32.HI R47, RZ, 0x10, R43 ;  /* 0x00000010ff2f7819 */ /* 0x000fe2000001162b */
[----:B--2---:R-:W-:Y:S01]  /*5070*/  IMAD.MOV.U32 R42, RZ, RZ, R35 ;  /* 0x000000ffff2a7224 */ /* 0x004fe200078e0023 */
        /* <DEDUP_REMOVED lines=107> */
.L_x_7423:
[----:B------:R-:W-:Y:S05]  /*5730*/  BSYNC B2 ;  /* 0x0000000000027941 */ /* 0x000fea0003800000 */
.L_x_7422:
[----:B------:R-:W-:Y:S02]  /*5740*/  ULDC.64 UR4, c[0x0][0x2e8] ;  /* 0x0000ba0000047ab9 */ /* 0x000fe40000000a00 */
[----:B------:R-:W-:-:S04]  /*5750*/  IADD3 R40, P2, P3, R118, UR4, R20 ;  /* 0x0000000476287c10 */ /* 0x000fc8000fb5e014 */
[----:B------:R-:W-:-:S05]  /*5760*/  IADD3.X R41, R117, UR5, R98, P2, P3 ;  /* 0x0000000575297c10 */ /* 0x000fca00097e6462 */
[----:B--2---:R0:W-:Y:S04]  /*5770*/  STG.E.128 desc[UR38][R40.64], R32 ;  /* 0x0000002028007986 */ /* 0x0041e8000c101d26 */
.L_x_7421:
[----:B------:R-:W-:Y:S05]  /*5780*/  BSYNC B1 ;  /* 0x0000000000017941 */ /* 0x000fea0003800000 */
.L_x_7420:
[----:B------:R-:W-:Y:S05]  /*5790*/  @P1 BRA `(.L_x_7419) ;  /* 0x0000004000701947 */ /* 0x000fea0003800000 */
[----:B------:R-:W-:Y:S01]  /*57a0*/  LOP3.LUT P2, RZ, R213, 0x4, RZ, 0xc0, !PT ;  /* 0x00000004d5ff7812 */ /* 0x000fe2000784c0ff */
[C---:B0-234-:R-:W-:Y:S01]  /*57b0*/  VIADD R33, R136.reuse, 0x40 ;  /* 0x0000004088217836 */ /* 0x05dfe20000000000 */
        /* <DEDUP_REMOVED lines=113> */
.L_x_7425:
[----:B------:R-:W-:Y:S05]  /*5ed0*/  BSYNC B1 ;  /* 0x0000000000017941 */ /* 0x000fea0003800000 */
.L_x_7424:
[----:B------:R-:W-:Y:S02]  /*5ee0*/  ULDC.64 UR4, c[0x0][0x2e8] ;  /* 0x0000ba0000047ab9 */ /* 0x000fe40000000a00 */
[----:B------:R-:W-:-:S04]  /*5ef0*/  IADD3 R118, P2, P3, R95, UR4, R118 ;  /* 0x000000045f767c10 */ /* 0x000fc8000fb5e076 */
[----:B------:R-:W-:-:S05]  /*5f00*/  IADD3.X R119, R89, UR5, R117, P2, P3 ;  /* 0x0000000559777c10 */ /* 0x000fca00097e6475 */
[----:B0-----:R0:W-:Y:S01]  /*5f10*/  STG.E.128 desc[UR38][R118.64], R32 ;  /* 0x0000002076007986 */ /* 0x0011e2000c101d26 */
[----:B------:R-:W-:Y:S05]  /*5f20*/  BRA `(.L_x_7419) ;  /* 0x00000038008c7947 */ /* 0x000fea0003800000 */
.L_x_7393:
[C---:B------:R-:W-:Y:S01]  /*5f30*/  VIADD R35, R210.reuse, 0x40 ;  /* 0x00000040d2237836 */ /* 0x040fe20000000000 */
[----:B------:R-:W-:Y:S01]  /*5f40*/  CS2R R38, SRZ ;  /* 0x0000000000267805 */ /* 0x000fe2000001ff00 */
[----:B------:R-:W-:-:S03]  /*5f50*/  VIADD R37, R210, 0x80 ;  /* 0x00000080d2257836 */ /* 0x000fc60000000000 */
        /* <DEDUP_REMOVED lines=10> */
[----:B--2---:R-:W-:-:S04]  /*6000*/  @!P4 IADD3 R40, P2, P5, R10, R40, R32 ;  /* 0x000000280a28c210 */ /* 0x004fc80007d5e020 */
[----:B------:R-:W-:Y:S02]  /*6010*/  @!P4 IADD3.X R41, R103, R41, R124, P2, P5 ;  /* 0x000000296729c210 */ /* 0x000fe400017ea47c */
[----:B---3--:R-:W-:-:S04]  /*6020*/  @!P4 IADD3 R42, P2, P5, R64, R42, R34 ;  /* 0x0000002a402ac210 */ /* 0x008fc80007d5e022 */
[----:B------:R-:W-:Y:S02]  /*6030*/  @!P4 IADD3.X R43, R101, R43, R128, P2, P5 ;  /* 0x0000002b652bc210 */ /* 0x000fe400017ea480 */
[----:B------:R-:W-:-:S04]  /*6040*/  ISETP.GE.AND P2, PT, R37, R127, PT ;  /* 0x0000007f2500720c */ /* 0x000fc80003f46270 */
        /* <DEDUP_REMOVED lines=10> */
[----:B------:R-:W-:-:S03]  /*60f0*/  CS2R R34, SRZ ;  /* 0x0000000000227805 */ /* 0x000fc6000001ff00 */
[----:B------:R-:W-:Y:S01]  /*6100*/  @!P3 IMAD.X R49, R36, 0x1, R49, P5 ;  /* 0x000000012431b824 */ /* 0x000fe200028e0631 */
[----:B-1----:R-:W-:Y:S02]  /*6110*/  @!P3 IADD3 R50, P5, R33, R50, RZ ;  /* 0x000000322132b210 */ /* 0x002fe40007fbe0ff */
[----:B------:R-:W-:-:S03]  /*6120*/  CS2R R36, SRZ ;  /* 0x0000000000247805 */ /* 0x000fc6000001ff00 */
[----:B------:R-:W-:Y:S01]  /*6130*/  @!P3 IMAD.X R51, R32, 0x1, R51, P5 ;  /* 0x000000012033b824 */ /* 0x000fe200028e0633 */
[----:B------:R-:W-:Y:S02]  /*6140*/  CS2R R32, SRZ ;  /* 0x0000000000207805 */ /* 0x000fe4000001ff00 */
[----:B------:R0:W4:Y:S01]  /*6150*/  @!P4 LDG.E.128 R36, desc[UR38][R42.64] ;  /* 0x000000262a24c981 */ /* 0x000122000c1e1d00 */
[----:B------:R-:W-:Y:S02]  /*6160*/  CS2R R46, SRZ ;  /* 0x00000000002e7805 */ /* 0x000fe4000001ff00 */
[----:B------:R-:W-:Y:S01]  /*6170*/  CS2R R44, SRZ ;  /* 0x00000000002c7805 */ /* 0x000fe2000001ff00 */
[----:B------:R1:W5:Y:S05]  /*6180*/  @!P4 LDG.E.128 R32, desc[UR38][R40.64] ;  /* 0x000000262820c981 */ /* 0x00036a000c1e1d00 */
[----:B------:R3:W5:Y:S01]  /*6190*/  @!P3 LDG.E.128 R44, desc[UR38][R50.64] ;  /* 0x00000026322cb981 */ /* 0x000762000c1e1d00 */
[----:B0-----:R-:W-:-:S02]  /*61a0*/  CS2R R42, SRZ ;  /* 0x00000000002a7805 */ /* 0x001fc4000001ff00 */
[----:B-1----:R-:W-:-:S06]  /*61b0*/  CS2R R40, SRZ ;  /* 0x0000000000287805 */ /* 0x002fcc000001ff00 */
[----:B------:R0:W5:Y:S01]  /*61c0*/  @!P3 LDG.E.128 R40, desc[UR38][R48.64] ;  /* 0x000000263028b981 */ /* 0x000162000c1e1d00 */
[----:B--2---:R-:W-:-:S05]  /*61d0*/  @!P2 IADD3 R56, P3, R55, R56, RZ ;  /* 0x000000383738a210 */ /* 0x004fca0007f7e0ff */
[----:B------:R-:W-:Y:S01]  /*61e0*/  @!P2 IMAD.X R57, R54, 0x1, R57, P3 ;  /* 0x000000013639a824 */ /* 0x000fe200018e0639 */
[----:B---3--:R-:W-:Y:S02]  /*61f0*/  @!P2 IADD3 R58, P3, R53, R58, RZ ;  /* 0x0000003a353aa210 */ /* 0x008fe40007f7e0ff */
[----:B------:R-:W-:Y:S02]  /*6200*/  CS2R R50, SRZ ;  /* 0x0000000000327805 */ /* 0x000fe4000001ff00 */
[----:B------:R-:W-:Y:S02]  /*6210*/  CS2R R54, SRZ ;  /* 0x0000000000367805 */ /* 0x000fe4000001ff00 */
[----:B0-----:R-:W-:Y:S01]  /*6220*/  CS2R R48, SRZ ;  /* 0x0000000000307805 */ /* 0x001fe2000001ff00 */
[----:B------:R-:W-:Y:S01]  /*6230*/  @!P2 IMAD.X R59, R52, 0x1, R59, P3 ;  /* 0x00000001343ba824 */ /* 0x000fe200018e063b */
[----:B------:R-:W-:-:S04]  /*6240*/  CS2R R52, SRZ ;  /* 0x0000000000347805 */ /* 0x000fc8000001ff00 */
[----:B------:R-:W2:Y:S04]  /*6250*/  @!P2 LDG.E.128 R48, desc[UR38][R56.64] ;  /* 0x000000263830a981 */ /* 0x000ea8000c1e1d00 */
[----:B------:R-:W3:Y:S01]  /*6260*/  @!P2 LDG.E.128 R52, desc[UR38][R58.64] ;  /* 0x000000263a34a981 */ /* 0x000ee2000c1e1d00 */
[----:B------:R-:W-:-:S06]  /*6270*/  UISETP.NE.AND UP0, UPT, UR41, 0x3, UPT ;  /* 0x000000032900788c */ /* 0x000fcc000bf05270 */
[----:B------:R-:W-:Y:S02]  /*6280*/  PLOP3.LUT P5, PT, PT, PT, UP0, 0x80, 0x0 ;  /* 0x000000000000781c */ /* 0x000fe40003faf008 */
[----:B------:R-:W-:Y:S01]  /*6290*/  ISETP.GE.AND P2, PT, R22, R116, PT ;  /* 0x000000741600720c */ /* 0x000fe20003f46270 */
[----:B----4-:R-:W-:Y:S02]  /*62a0*/  IMAD.MOV.U32 R143, RZ, RZ, R38 ;  /* 0x000000ffff8f7224 */ /* 0x010fe400078e0026 */
[----:B------:R-:W-:Y:S02]  /*62b0*/  IMAD.MOV.U32 R145, RZ, RZ, R36 ;  /* 0x000000ffff917224 */ /* 0x000fe400078e0024 */
[----:B-----5:R-:W-:Y:S02]  /*62c0*/  IMAD.MOV.U32 R142, RZ, RZ, R34 ;  /* 0x000000ffff8e7224 */ /* 0x020fe400078e0022 */
[----:B------:R-:W-:Y:S02]  /*62d0*/  IMAD.MOV.U32 R144, RZ, RZ, R32 ;  /* 0x000000ffff907224 */ /* 0x000fe400078e0020 */
[----:B------:R-:W-:-:S02]  /*62e0*/  IMAD.MOV.U32 R134, RZ, RZ, R46 ;  /* 0x000000ffff867224 */ /* 0x000fc400078e002e */
[----:B------:R-:W-:Y:S02]  /*62f0*/  IMAD.MOV.U32 R138, RZ, RZ, R44 ;  /* 0x000000ffff8a7224 */ /* 0x000fe400078e002c */
[----:B------:R-:W-:Y:S02]  /*6300*/  IMAD.MOV.U32 R136, RZ, RZ, R42 ;  /* 0x000000ffff887224 */ /* 0x000fe400078e002a */
[----:B------:R-:W-:Y:S02]  /*6310*/  IMAD.MOV.U32 R137, RZ, RZ, R40 ;  /* 0x000000ffff897224 */ /* 0x000fe400078e0028 */
[----:B--2---:R-:W-:Y:S02]  /*6320*/  IMAD.MOV.U32 R129, RZ, RZ, R50 ;  /* 0x000000ffff817224 */ /* 0x004fe400078e0032 */
[----:B------:R-:W-:Y:S02]  /*6330*/  IMAD.MOV.U32 R130, RZ, RZ, R48 ;  /* 0x000000ffff827224 */ /* 0x000fe400078e0030 */
[----:B---3--:R-:W-:-:S02]  /*6340*/  IMAD.MOV.U32 R131, RZ, RZ, R54 ;  /* 0x000000ffff837224 */ /* 0x008fc400078e0036 */
[----:B------:R-:W-:Y:S01]  /*6350*/  IMAD.MOV.U32 R132, RZ, RZ, R52 ;  /* 0x000000ffff847224 */ /* 0x000fe200078e0034 */
[----:B------:R-:W-:Y:S06]  /*6360*/  @!P5 BRA `(.L_x_7426) ;  /* 0x000000000004d947 */ /* 0x000fec0003800000 */
[----:B------:R-:W-:Y:S01]  /*6370*/  BPT.TRAP 0x1 ;  /* 0x000000040000795c */ /* 0x000fe20000300000 */
.L_x_7426:
[----:B------:R-:W-:Y:S01]  /*6380*/  IMAD R115, R19, 0x8, R18 ;  /* 0x0000000813737824 */ /* 0x000fe200078e0212 */
[----:B------:R-:W-:Y:S01]  /*6390*/  SHF.L.U32 R128, R218, 0x1f, RZ ;  /* 0x0000001fda807819 */ /* 0x000fe200000006ff */
[----:B------:R-:W0:Y:S01]  /*63a0*/  LDC R133, c[0x0][0x2f4] ;  /* 0x0000bd00ff857b82 */ /* 0x000e220000000800 */
[----:B------:R-:W-:Y:S01]  /*63b0*/  IMAD.MOV.U32 R119, RZ, RZ, R117 ;  /* 0x000000ffff777224 */ /* 0x000fe200078e0075 */
[----:B------:R-:W-:Y:S01]  /*63c0*/  BSSY B1, `(.L_x_7427) ;  /* 0x0000005000017945 */ /* 0x000fe20003800000 */
[----:B------:R-:W1:Y:S05]  /*63d0*/  SYNCS.PHASECHK.TRANS64.TRYWAIT P3, [R115+URZ+0x28890], R128 ;  /* 0x02889080730075a7 */ /* 0x000e6a000806017f */
[----:B------:R-:W2:Y:S01]  /*63e0*/  LDC.64 R116, c[0x0][0x300] ;  /* 0x0000c000ff747b82 */ /* 0x000ea20000000a00 */
[----:B0-----:R-:W-:Y:S01]  /*63f0*/  IMAD.IADD R135, R133, 0x1, -R114 ;  /* 0x0000000185877824 */ /* 0x001fe200078e0a72 */
[----:B-1----:R-:W-:Y:S06]  /*6400*/  @!P3 BRA `(.L_x_7428) ;  /* 0x000002a000f0b947 */ /* 0x002fec0003800000 */
.L_x_7761:
[----:B------:R-:W-:Y:S05]  /*6410*/  BSYNC B1 ;  /* 0x0000000000017941 */ /* 0x000fea0003800000 */
.L_x_7427:
[----:B------:R-:W-:Y:S01]  /*6420*/  ISETP.GE.OR P3, PT, R210, R127, P0 ;  /* 0x0000007fd200720c */ /* 0x000fe20000766670 */
[----:B------:R-:W-:-:S12]  /*6430*/  BSSY B1, `(.L_x_7429) ;  /* 0x00000fa000017945 */ /* 0x000fd80003800000 */
[----:B------:R-:W-:Y:S05]  /*6440*/  @P3 BRA `(.L_x_7430) ;  /* 0x0000000c00e03947 */ /* 0x000fea0003800000 */
[----:B------:R-:W-:Y:S01]  /*6450*/  SHF.R.S32.HI R56, RZ, 0x1f, R210 ;  /* 0x0000001fff387819 */ /* 0x000fe200000114d2 */
[-C--:B--2---:R-:W-:Y:S01]  /*6460*/  IMAD.WIDE.U32 R124, R210, R116.reuse, R118 ;  /* 0x00000074d27c7225 */ /* 0x084fe200078e0076 */
[----:B------:R-:W-:Y:S01]  /*6470*/  ISETP.NE.AND P6, PT, R87, RZ, PT ;  /* 0x000000ff5700720c */ /* 0x000fe20003fc5270 */
[----:B------:R-:W-:Y:S02]  /*6480*/  BSSY B2, `(.L_x_7431) ;  /* 0x00000e9000027945 */ /* 0x000fe40003800000 */
[----:B------:R-:W-:Y:S01]  /*6490*/  IMAD R56, R56, R116, RZ ;  /* 0x0000007438387224 */ /* 0x000fe200078e02ff */
[----:B------:R-:W-:-:S03]  /*64a0*/  IADD3 R140, P3, P4, R20, R124, R99 ;  /* 0x0000007c148c7210 */ /* 0x000fc60007c7e063 */
        /* <DEDUP_REMOVED lines=12> */
[----:B------:R-:W-:-:S04]  /*6570*/  IMAD.IADD R56, R227, 0x1, R56 ;  /* 0x00000001e3387824 */ /* 0x000fc800078e0238 */
[----:B------:R-:W-:-:S04]  /*6580*/  IMAD R59, R19, 0x6000, R56 ;  /* 0x00006000133b7824 */ /* 0x000fc800078e0238 */
[----:B------:R-:W-:Y:S02]  /*6590*/  IMAD.IADD R60, R18, 0x1, R59 ;  /* 0x00000001123c7824 */ /* 0x000fe400078e023b */
[----:B------:R-:W1:Y:S04]  /*65a0*/  LDS.128 R56, [R57+0x1c400] ;  /* 0x01c4000039387984 */ /* 0x000e680000000c00 */
        /* <DEDUP_REMOVED lines=11> */
[----:B------:R-:W-:Y:S02]  /*6660*/  SHF.R.U32.HI R36, RZ, 0x18, R37 ;  /* 0x00000018ff247819 */ /* 0x000fe40000011625 */
[----:B------:R-:W-:Y:S02]  /*6670*/  LOP3.LUT R35, R37, 0xff, RZ, 0xc0, !PT ;  /* 0x000000ff25237812 */ /* 0x000fe400078ec0ff */
[----:B------:R-:W-:Y:S02]  /*6680*/  PRMT R32, R157, 0x654, R32 ;  /* 0x000006549d207816 */ /* 0x000fe40000000020 */
[----:B------:R-:W-:-:S02]  /*6690*/  SHF.R.U32.HI R147, RZ, 0x8, R39 ;  /* 0x00000008ff937819 */ /* 0x000fc40000011627 */
[--C-:B------:R-:W-:Y:S02]  /*66a0*/  SHF.R.U32.HI R148, RZ, 0x8, R37.reuse ;  /* 0x00000008ff947819 */ /* 0x100fe40000011625 */
[----:B------:R-:W-:Y:S02]  /*66b0*/  SHF.R.U32.HI R152, RZ, 0x10, R37 ;  /* 0x00000010ff987819 */ /* 0x000fe40000011625 */
[----:B------:R-:W-:Y:S02]  /*66c0*/  SHF.R.U32.HI R38, RZ, 0x18, R39 ;  /* 0x00000018ff267819 */ /* 0x000fe40000011627 */
[----:B------:R-:W-:Y:S01]  /*66d0*/  LOP3.LUT R37, R39, 0xff, RZ, 0xc0, !PT ;  /* 0x000000ff27257812 */ /* 0x000fe200078ec0ff */
[----:B------:R-:W-:Y:S01]  /*66e0*/  IMAD.U32 R152, R152, 0x10000, RZ ;  /* 0x0001000098987824 */ /* 0x000fe200078e00ff */
[----:B------:R-:W-:Y:S01]  /*66f0*/  PRMT R36, R36, 0x654, R35 ;  /* 0x0000065424247816 */ /* 0x000fe20000000023 */
[----:B------:R-:W-:Y:S01]  /*6700*/  IMAD.SHL.U32 R35, R149, 0x100, RZ ;  /* 0x0000010095237824 */ /* 0x000fe200078e00ff */
[----:B------:R-:W-:Y:S01]  /*6710*/  LOP3.LUT R32, R32, 0xff00, R33, 0xf8, !PT ;  /* 0x0000ff0020207812 */ /* 0x000fe200078ef821 */
[----:B------:R-:W-:Y:S01]  /*6720*/  IMAD.U32 R33, R153, 0x10000, RZ ;  /* 0x0001000099217824 */ /* 0x000fe200078e00ff */
[----:B------:R-:W-:Y:S01]  /*6730*/  SHF.R.U32.HI R154, RZ, 0x10, R39 ;  /* 0x00000010ff9a7819 */ /* 0x000fe20000011627 */
[----:B------:R-:W-:Y:S01]  /*6740*/  IMAD.SHL.U32 R39, R147, 0x100, RZ ;  /* 0x0000010093277824 */ /* 0x000fe200078e00ff */
[----:B------:R-:W-:-:S02]  /*6750*/  PRMT R34, R151, 0x654, R34 ;  /* 0x0000065497227816 */ /* 0x000fc40000000022 */
[----:B------:R-:W-:Y:S01]  /*6760*/  PRMT R38, R38, 0x654, R37 ;  /* 0x0000065426267816 */ /* 0x000fe20000000025 */
[----:B------:R-:W-:Y:S01]  /*6770*/  IMAD.SHL.U32 R37, R148, 0x100, RZ ;  /* 0x0000010094257824 */ /* 0x000fe200078e00ff */
[----:B------:R-:W-:Y:S01]  /*6780*/  LOP3.LUT R35, R34, 0xff00, R35, 0xf8, !PT ;  /* 0x0000ff0022237812 */ /* 0x000fe200078ef823 */
[----:B------:R-:W-:Y:S01]  /*6790*/  IMAD.U32 R154, R154, 0x10000, RZ ;  /* 0x000100009a9a7824 */ /* 0x000fe200078e00ff */
[----:B------:R-:W-:Y:S01]  /*67a0*/  LOP3.LUT R34, R32, 0xff0000, R33, 0xf8, !PT ;  /* 0x00ff000020227812 */ /* 0x000fe200078ef821 */
[----:B------:R-:W-:Y:S01]  /*67b0*/  IMAD.U32 R32, R150, 0x10000, RZ ;  /* 0x0001000096207824 */ /* 0x000fe200078e00ff */
        /* <DEDUP_REMOVED lines=8> */
[----:B------:R-:W-:Y:S01]  /*6840*/  F2FP.F16.E4M3.UNPACK_B R147, R144.H1 ;  /* 0x00000090ff93723e */ /* 0x000fe200030006ff */
[----:B------:R-:W-:Y:S01]  /*6850*/  HADD2.F32 R36, -RZ, R38.H0_H0 ;  /* 0x20000026ff247230 */ /* 0x000fe20000004100 */
[----:B------:R-:W-:Y:S01]  /*6860*/  LOP3.LUT R35, R149, 0xff0000, R152, 0xf8, !PT ;  /* 0x00ff000095237812 */ /* 0x000fe200078ef898 */
[----:B------:R-:W-:Y:S02]  /*6870*/  HADD2.F32 R152, -RZ, R150.H1_H1 ;  /* 0x30000096ff987230 */ /* 0x000fe40000004100 */
[----:B------:R-:W-:Y:S01]  /*6880*/  FMUL.FTZ R153, R37, R32 ;  /* 0x0000002025997220 */ /* 0x000fe20000410000 */
[----:B------:R-:W-:-:S02]  /*6890*/  HADD2.F32 R148, -RZ, R147.H0_H0 ;  /* 0x20000093ff947230 */ /* 0x000fc40000004100 */
[C---:B------:R-:W-:Y:S01]  /*68a0*/  FMUL.FTZ R156, R36.reuse, R32 ;  /* 0x00000020249c7220 */ /* 0x040fe20000410000 */
        /* <DEDUP_REMOVED lines=8> */
[----:B------:R-:W-:-:S02]  /*6930*/  F2FP.F16.E4M3.UNPACK_B R144, R56 ;  /* 0x00000038ff90723e */ /* 0x000fc400020006ff */
[----:B------:R-:W-:Y:S01]  /*6940*/  F2FP.F16.E4M3.UNPACK_B R60, R60 ;  /* 0x0000003cff3c723e */ /* 0x000fe200020006ff */
[C---:B------:R-:W-:Y:S01]  /*6950*/  FMUL.FTZ R152, R38.reuse, R152 ;  /* 0x0000009826987220 */ /* 0x040fe20000410000 */
[----:B------:R-:W-:Y:S01]  /*6960*/  LOP3.LUT R32, R151, 0xff0000, R154, 0xf8, !PT ;  /* 0x00ff000097207812 */ /* 0x000fe200078ef89a */
[----:B------:R-:W-:Y:S02]  /*6970*/  HADD2.F32 R151, -RZ, R150.H0_H0 ;  /* 0x20000096ff977230 */ /* 0x000fe40000004100 */
[-C--:B------:R-:W-:Y:S01]  /*6980*/  FFMA.FTZ R39, R38, R149.reuse, -R39 ;  /* 0x0000009526277223 */ /* 0x080fe20000010827 */
[----:B------:R-:W-:Y:S02]  /*6990*/  HADD2.F32 R56, -RZ, R144.H0_H0 ;  /* 0x20000090ff387230 */ /* 0x000fe40000004100 */
[----:B------:R-:W-:Y:S01]  /*69a0*/  FFMA.FTZ R38, R147, R149, R152 ;  /* 0x0000009593267223 */ /* 0x000fe20000010098 */
[----:B------:R-:W-:Y:S02]  /*69b0*/  HADD2.F32 R145, -RZ, R60.H0_H0 ;  /* 0x2000003cff917230 */ /* 0x000fe40000004100 */
[----:B------:R-:W-:-:S02]  /*69c0*/  HADD2.F32 R149, -RZ, R148.H0_H0 ;  /* 0x20000094ff957230 */ /* 0x000fc40000004100 */
[CC--:B------:R-:W-:Y:S01]  /*69d0*/  FMUL.FTZ R152, R56.reuse, R151.reuse ;  /* 0x0000009738987220 */ /* 0x0c0fe20000410000 */
[----:B------:R-:W-:Y:S02]  /*69e0*/  HADD2.F32 R150, -RZ, R150.H1_H1 ;  /* 0x30000096ff967230 */ /* 0x000fe40000004100 */
[C---:B------:R-:W-:Y:S01]  /*69f0*/  FMUL.FTZ R153, R145.reuse, R151 ;  /* 0x0000009791997220 */ /* 0x040fe20000410000 */
[----:B------:R-:W-:Y:S02]  /*6a00*/  HADD2.F32 R147, -RZ, R60.H1_H1 ;  /* 0x3000003cff937230 */ /* 0x000fe40000004100 */
[-C--:B------:R-:W-:Y:S01]  /*6a10*/  FFMA.FTZ R60, R145, R149.reuse, R152 ;  /* 0x00000095913c7223 */ /* 0x080fe20000010098 */
[----:B------:R-:W-:Y:S02]  /*6a20*/  HADD2.F32 R144, -RZ, R144.H1_H1 ;  /* 0x30000090ff907230 */ /* 0x000fe40000004100 */
[----:B------:R-:W-:Y:S01]  /*6a30*/  FFMA.FTZ R56, R56, R149, -R153 ;  /* 0x0000009538387223 */ /* 0x000fe20000010899 */
[----:B------:R-:W-:-:S02]  /*6a40*/  HADD2.F32 R145, -RZ, R148.H1_H1 ;  /* 0x30000094ff917230 */ /* 0x000fc40000004100 */
[CC--:B------:R-:W-:Y:S01]  /*6a50*/  FMUL.FTZ R149, R147.reuse, R150.reuse ;  /* 0x0000009693957220 */ /* 0x0c0fe20000410000 */
[----:B------:R-:W-:Y:S01]  /*6a60*/  F2FP.F16.E4M3.UNPACK_B R151, R143.H1 ;  /* 0x0000008fff97723e */ /* 0x000fe200030006ff */
[C---:B------:R-:W-:Y:S01]  /*6a70*/  FMUL.FTZ R152, R144.reuse, R150 ;  /* 0x0000009690987220 */ /* 0x040fe20000410000 */
        /* <DEDUP_REMOVED lines=10> */
[----:B------:R-:W-:Y:S01]  /*6b20*/  FMUL.FTZ R156, R149, R154 ;  /* 0x0000009a959c7220 */ /* 0x000fe20000410000 */
        /* <DEDUP_REMOVED lines=14> */
[----:B------:R-:W-:Y:S02]  /*6c10*/  HADD2.F32 R142, -RZ, R143.H0_H0 ;  /* 0x2000008fff8e7230 */ /* 0x000fe40000004100 */
[----:B------:R-:W-:Y:S01]  /*6c20*/  FFMA.FTZ R161, R148, R145, R151 ;  /* 0x0000009194a17223 */ /* 0x000fe20000010097 */
[--C-:B------:R-:W-:Y:S01]  /*6c30*/  HADD2.F32 R62, -RZ, R58.reuse.H0_H0 ;  /* 0x2000003aff3e7230 */ /* 0x100fe20000004100 */
[----:B------:R-:W-:Y:S01]  /*6c40*/  F2FP.SATFINITE.E4M3.F32.PACK_AB_MERGE_C R37, R38, R37, RZ ;  /* 0x000000252625723e */ /* 0x000fe200048070ff */
[----:B------:R-:W-:Y:S02]  /*6c50*/  HADD2.F32 R147, -RZ, R147.H1_H1 ;  /* 0x30000093ff937230 */ /* 0x000fe40000004100 */
[----:B------:R-:W-:Y:S01]  /*6c60*/  FMUL.FTZ R151, R142, R149 ;  /* 0x000000958e977220 */ /* 0x000fe20000410000 */
[----:B------:R-:W-:-:S02]  /*6c70*/  HADD2.F32 R58, -RZ, R58.H1_H1 ;  /* 0x3000003aff3a7230 */ /* 0x000fc40000004100 */
[----:B------:R-:W-:Y:S01]  /*6c80*/  FMUL.FTZ R149, R62, R149 ;  /* 0x000000953e957220 */ /* 0x000fe20000410000 */
[--C-:B------:R-:W-:Y:S01]  /*6c90*/  HADD2.F32 R145, -RZ, R144.reuse.H0_H0 ;  /* 0x20000090ff917230 */ /* 0x100fe20000004100 */
[----:B------:R-:W-:Y:S01]  /*6ca0*/  F2FP.SATFINITE.E4M3.F32.PACK_AB_MERGE_C R36, R39, R36, RZ ;  /* 0x000000242724723e */ /* 0x000fe200048070ff */
[----:B------:R-:W-:Y:S02]  /*6cb0*/  HADD2.F32 R143, -RZ, R143.H1_H1 ;  /* 0x3000008fff8f7230 */ /* 0x000fe40000004100 */
[----:B------:R-:W-:Y:S01]  /*6cc0*/  FMUL.FTZ R148, R58, R147 ;  /* 0x000000933a947220 */ /* 0x000fe20000410000 */
[----:B------:R-:W-:Y:S01]  /*6cd0*/  HADD2.F32 R144, -RZ, R144.H1_H1 ;  /* 0x30000090ff907230 */ /* 0x000fe20000004100 */
[----:B------:R-:W-:Y:S01]  /*6ce0*/  F2FP.F16.E4M3.UNPACK_B R38, R61 ;  /* 0x0000003dff26723e */ /* 0x000fe200020006ff */
[----:B------:R-:W-:Y:S01]  /*6cf0*/  FFMA.FTZ R151, R62, R145, -R151 ;  /* 0x000000913e977223 */ /* 0x000fe20000010897 */
[----:B------:R-:W-:Y:S01]  /*6d00*/  F2FP.F16.E4M3.UNPACK_B R39, R35 ;  /* 0x00000023ff27723e */ /* 0x000fe200020006ff */
[----:B------:R-:W-:Y:S01]  /*6d10*/  FFMA.FTZ R62, R142, R145, R149 ;  /* 0x000000918e3e7223 */ /* 0x000fe20000010095 */
[----:B------:R-:W-:Y:S01]  /*6d20*/  F2FP.SATFINITE.E4M3.F32.PACK_AB_MERGE_C R60, R155, R60, R37 ;  /* 0x0000003c9b3c723e */ /* 0x000fe20004807025 */
[C---:B------:R-:W-:Y:S01]  /*6d30*/  FMUL.FTZ R157, R143.reuse, R147 ;  /* 0x000000938f9d7220 */ /* 0x040fe20000410000 */
[----:B------:R-:W-:Y:S01]  /*6d40*/  F2FP.F16.E4M3.UNPACK_B R37, R57 ;  /* 0x00000039ff25723e */ /* 0x000fe200020006ff */
        /* <DEDUP_REMOVED lines=24> */
[----:B------:R-:W-:Y:S02]  /*6ed0*/  HADD2.F32 R142, -RZ, R61.H0_H0 ;  /* 0x2000003dff8e7230 */ /* 0x000fe40000004100 */
[----:B------:R-:W-:Y:S01]  /*6ee0*/  FFMA.FTZ R38, R38, R143, R145 ;  /* 0x0000008f26267223 */ /* 0x000fe20000010091 */
[----:B------:R-:W-:Y:S01]  /*6ef0*/  F2FP.F16.E4M3.UNPACK_B R34, R34.H1 ;  /* 0x00000022ff22723e */ /* 0x000fe200030006ff */
[----:B------:R-:W-:Y:S01]  /*6f00*/  HADD2.F32 R145, -RZ, R144.H0_H0 ;  /* 0x20000090ff917230 */ /* 0x000fe20000004100 */
[----:B------:R-:W-:Y:S01]  /*6f10*/  F2FP.SATFINITE.E4M3.F32.PACK_AB_MERGE_C R156, R159, R156, RZ ;  /* 0x0000009c9f9c723e */ /* 0x000fe200048070ff */
[----:B------:R-:W-:Y:S01]  /*6f20*/  HADD2.F32 R35, -RZ, R57.H0_H0 ;  /* 0x20000039ff237230 */ /* 0x000fe20000004100 */
[----:B------:R-:W-:Y:S01]  /*6f30*/  F2FP.F16.E4M3.UNPACK_B R147, R32 ;  /* 0x00000020ff93723e */ /* 0x000fe200020006ff */
[----:B------:R-:W-:-:S02]  /*6f40*/  HADD2.F32 R61, -RZ, R61.H1_H1 ;  /* 0x3000003dff3d7230 */ /* 0x000fc40000004100 */
[-C--:B------:R-:W-:Y:S01]  /*6f50*/  FMUL.FTZ R150, R142, R145.reuse ;  /* 0x000000918e967220 */ /* 0x080fe20000410000 */
[----:B------:R-:W-:Y:S02]  /*6f60*/  HADD2.F32 R148, -RZ, R144.H1_H1 ;  /* 0x30000090ff947230 */ /* 0x000fe40000004100 */
[----:B------:R-:W-:Y:S01]  /*6f70*/  FMUL.FTZ R145, R35, R145 ;  /* 0x0000009123917220 */ /* 0x000fe20000410000 */
[----:B------:R-:W-:Y:S01]  /*6f80*/  HADD2.F32 R57, -RZ, R57.H1_H1 ;  /* 0x30000039ff397230 */ /* 0x000fe20000004100 */
[----:B------:R-:W-:Y:S01]  /*6f90*/  F2FP.SATFINITE.E4M3.F32.PACK_AB_MERGE_C R58, R58, R151, R156 ;  /* 0x000000973a3a723e */ /* 0x000fe2000480709c */
[--C-:B------:R-:W-:Y:S02]  /*6fa0*/  HADD2.F32 R143, -RZ, R34.reuse.H0_H0 ;  /* 0x20000022ff8f7230 */ /* 0x100fe40000004100 */
[----:B------:R-:W-:Y:S02]  /*6fb0*/  HADD2.F32 R144, -RZ, R34.H1_H1 ;  /* 0x30000022ff907230 */ /* 0x000fe40000004100 */
[-C--:B------:R-:W-:Y:S01]  /*6fc0*/  FMUL.FTZ R34, R61, R148.reuse ;  /* 0x000000943d227220 */ /* 0x080fe20000410000 */
[C---:B------:R-:W-:Y:S01]  /*6fd0*/  FMUL.FTZ R148, R57.reuse, R148 ;  /* 0x0000009439947220 */ /* 0x040fe20000410000 */
[----:B------:R-:W-:Y:S01]  /*6fe0*/  FFMA.FTZ R152, R142, R143, R145 ;  /* 0x0000008f8e987223 */ /* 0x000fe20000010091 */
[----:B------:R-:W-:Y:S01]  /*6ff0*/  F2FP.F16.E4M3.UNPACK_B R142, R63 ;  /* 0x0000003fff8e723e */ /* 0x000fe200020006ff */
[-C--:B------:R-:W-:Y:S01]  /*7000*/  FFMA.FTZ R154, R57, R144.reuse, -R34 ;  /* 0x00000090399a7223 */ /* 0x080fe20000010822 */
[----:B------:R-:W-:Y:S01]  /*7010*/  FFMA.FTZ R153, R61, R144, R148 ;  /* 0x000000903d997223 */ /* 0x000fe20000010094 */
[----:B------:R-:W-:Y:S01]  /*7020*/  F2FP.F16.E4M3.UNPACK_B R34, R59 ;  /* 0x0000003bff22723e */ /* 0x000fe200020006ff */
[----:B------:R-:W-:Y:S01]  /*7030*/  FFMA.FTZ R151, R35, R143, -R150 ;  /* 0x0000008f23977223 */ /* 0x000fe20000010896 */
[----:B------:R-:W-:Y:S01]  /*7040*/  F2FP.F16.E4M3.UNPACK_B R63, R63.H1 ;  /* 0x0000003fff3f723e */ /* 0x000fe200030006ff */
        /* <DEDUP_REMOVED lines=11> */
[-C--:B------:R-:W-:Y:S01]  /*7100*/  FMUL.FTZ R158, R32, R149.reuse ;  /* 0x00000095209e7220 */ /* 0x080fe20000410000 */
[----:B------:R-:W-:Y:S02]  /*7110*/  HADD2.F32 R144, -RZ, R143.H0_H0 ;  /* 0x2000008fff907230 */ /* 0x000fe40000004100 */
[----:B------:R-:W-:Y:S01]  /*7120*/  FMUL.FTZ R150, R35, R150 ;  /* 0x0000009623967220 */ /* 0x000fe20000410000 */
        /* <DEDUP_REMOVED lines=30> */
.L_x_7432:
[----:B------:R-:W-:Y:S05]  /*7310*/  BSYNC B2 ;  /* 0x0000000000027941 */ /* 0x000fea0003800000 */
.L_x_7431:
        /* <DEDUP_REMOVED lines=11> */
.L_x_7430:
[----:B------:R-:W-:Y:S05]  /*73d0*/  BSYNC B1 ;  /* 0x0000000000017941 */ /* 0x000fea0003800000 */
.L_x_7429:
[----:B-1----:R-:W-:Y:S01]  /*73e0*/  VIADD R33, R210, 0x40 ;  /* 0x00000040d2217836 */ /* 0x002fe20000000000 */
[----:B------:R-:W-:Y:S04]  /*73f0*/  BSSY B1, `(.L_x_7433) ;  /* 0x0000103000017945 */ /* 0x000fe80003800000 */
[----:B------:R-:W-:-:S13]  /*7400*/  ISETP.GE.OR P3, PT, R33, R127, P0 ;  /* 0x0000007f2100720c */ /* 0x000fda0000766670 */
[----:B------:R-:W-:Y:S05]  /*7410*/  @P3 BRA `(.L_x_7434) ;  /* 0x0000001000003947 */ /* 0x000fea0003800000 */
[-C--:B--2---:R-:W-:Y:S01]  /*7420*/  IMAD R32, R6, R116.reuse, RZ ;  /* 0x0000007406207224 */ /* 0x084fe200078e02ff */
[----:B------:R-:W-:Y:S01]  /*7430*/  ISETP.NE.AND P6, PT, R87, RZ, PT ;  /* 0x000000ff5700720c */ /* 0x000fe20003fc5270 */
[C---:B------:R-:W-:Y:S01]  /*7440*/  IMAD.WIDE.U32 R56, R33.reuse, R116, R118 ;  /* 0x0000007421387225 */ /* 0x040fe200078e0076 */
[----:B------:R-:W-:Y:S01]  /*7450*/  SHF.R.U32.HI R34, RZ, 0x3, R225 ;  /* 0x00000003ff227819 */ /* 0x000fe200000116e1 */
[----:B------:R-:W-:Y:S02]  /*7460*/  BSSY B2, `(.L_x_7435) ;  /* 0x00000f0000027945 */ /* 0x000fe40003800000 */
[----:B------:R-:W-:Y:S01]  /*7470*/  IMAD R59, R33, R117, R32 ;  /* 0x00000075213b7224 */ /* 0x000fe200078e0220 */
[----:B------:R-:W-:Y:S02]  /*7480*/  SEL R32, R114, R135, !P6 ;  /* 0x0000008772207207 */ /* 0x000fe40007000000 */
[----:B------:R-:W-:Y:S01]  /*7490*/  IADD3 R58, P3, P4, R20, R56, R99 ;  /* 0x00000038143a7210 */ /* 0x000fe20007c7e063 */
        /* <DEDUP_REMOVED lines=8> */
[----:B------:R-:W-:Y:S02]  /*7520*/  IMAD.IADD R32, R234, 0x1, R33 ;  /* 0x00000001ea207824 */ /* 0x000fe400078e0221 */
        /* <DEDUP_REMOVED lines=9> */
[----:B------:R-:W-:Y:S01]  /*75c0*/  LOP3.LUT R42, R41, 0xff, RZ, 0xc0, !PT ;  /* 0x000000ff292a7812 */ /* 0x000fe200078ec0ff */
[----:B------:R-:W-:Y:S01]  /*75d0*/  IMAD.MOV.U32 R40, RZ, RZ, R34 ;  /* 0x000000ffff287224 */ /* 0x000fe200078e0022 */
[----:B------:R-:W-:Y:S01]  /*75e0*/  SHF.R.U32.HI R147, RZ, 0x18, R41 ;  /* 0x00000018ff937819 */ /* 0x000fe20000011629 */
[----:B------:R-:W-:Y:S01]  /*75f0*/  IMAD.SHL.U32 R32, R146, 0x100, RZ ;  /* 0x0000010092207824 */ /* 0x000fe200078e00ff */
[--C-:B------:R-:W-:Y:S02]  /*7600*/  SHF.R.U32.HI R145, RZ, 0x10, R43.reuse ;  /* 0x00000010ff917819 */ /* 0x100fe4000001162b */
[----:B------:R-:W-:Y:S02]  /*7610*/  SHF.R.U32.HI R144, RZ, 0x8, R43 ;  /* 0x00000008ff907819 */ /* 0x000fe4000001162b */
[----:B------:R-:W-:-:S02]  /*7620*/  LOP3.LUT R46, R43, 0xff, RZ, 0xc0, !PT ;  /* 0x000000ff2b2e7812 */ /* 0x000fc400078ec0ff */
[----:B------:R-:W-:Y:S02]  /*7630*/  SHF.R.U32.HI R139, RZ, 0x18, R43 ;  /* 0x00000018ff8b7819 */ /* 0x000fe4000001162b */
[--C-:B------:R-:W-:Y:S02]  /*7640*/  SHF.R.U32.HI R125, RZ, 0x8, R45.reuse ;  /* 0x00000008ff7d7819 */ /* 0x100fe4000001162d */
[----:B------:R-:W-:Y:S02]  /*7650*/  PRMT R43, R147, 0x654, R42 ;  /* 0x00000654932b7816 */ /* 0x000fe4000000002a */
[----:B------:R-:W-:Y:S01]  /*7660*/  LOP3.LUT R61, R45, 0xff, RZ, 0xc0, !PT ;  /* 0x000000ff2d3d7812 */ /* 0x000fe200078ec0ff */
[----:B------:R-:W-:Y:S01]  /*7670*/  IMAD.SHL.U32 R34, R125, 0x100, RZ ;  /* 0x000001007d227824 */ /* 0x000fe200078e00ff */
[----:B------:R-:W-:Y:S02]  /*7680*/  SHF.R.U32.HI R140, RZ, 0x18, R45 ;  /* 0x00000018ff8c7819 */ /* 0x000fe4000001162d */
[----:B------:R-:W-:Y:S01]  /*7690*/  LOP3.LUT R43, R43, 0xff00, R32, 0xf8, !PT ;  /* 0x0000ff002b2b7812 */ /* 0x000fe200078ef820 */
[----:B------:R-:W-:Y:S01]  /*76a0*/  IMAD.SHL.U32 R32, R144, 0x100, RZ ;  /* 0x0000010090207824 */ /* 0x000fe200078e00ff */
[----:B------:R-:W-:Y:S01]  /*76b0*/  SHF.R.U32.HI R148, RZ, 0x10, R41 ;  /* 0x00000010ff947819 */ /* 0x000fe20000011629 */
[----:B--2---:R-:W-:Y:S01]  /*76c0*/  IMAD.MOV.U32 R41, RZ, RZ, R38 ;  /* 0x000000ffff297224 */ /* 0x004fe200078e0026 */
[----:B------:R-:W-:-:S02]  /*76d0*/  SHF.R.U32.HI R143, RZ, 0x10, R45 ;  /* 0x00000010ff8f7819 */ /* 0x000fc4000001162d */
[--C-:B------:R-:W-:Y:S02]  /*76e0*/  SHF.R.U32.HI R142, RZ, 0x10, R47.reuse ;  /* 0x00000010ff8e7819 */ /* 0x100fe4000001162f */
[--C-:B------:R-:W-:Y:S02]  /*76f0*/  SHF.R.U32.HI R124, RZ, 0x8, R47.reuse ;  /* 0x00000008ff7c7819 */ /* 0x100fe4000001162f */
[----:B------:R-:W-:Y:S02]  /*7700*/  LOP3.LUT R62, R47, 0xff, RZ, 0xc0, !PT ;  /* 0x000000ff2f3e7812 */ /* 0x000fe400078ec0ff */
[----:B------:R-:W-:Y:S01]  /*7710*/  SHF.R.U32.HI R141, RZ, 0x18, R47 ;  /* 0x00000018ff8d7819 */ /* 0x000fe2000001162f */
[----:B------:R-:W-:Y:S01]  /*7720*/  IMAD.MOV.U32 R47, RZ, RZ, R36 ;  /* 0x000000ffff2f7224 */ /* 0x000fe200078e0024 */
        /* <DEDUP_REMOVED lines=8> */
[----:B------:R-:W-:Y:S02]  /*77b0*/  F2FP.F16.E4M3.UNPACK_B R61, R47.H1 ;  /* 0x0000002fff3d723e */ /* 0x000fe400030006ff */
[----:B------:R-:W-:Y:S01]  /*77c0*/  F2FP.F16.E4M3.UNPACK_B R45, R44.H1 ;  /* 0x0000002cff2d723e */ /* 0x000fe200030006ff */
[----:B------:R-:W-:Y:S01]  /*77d0*/  HADD2.F32 R34, -RZ, R124.H0_H0 ;  /* 0x2000007cff227230 */ /* 0x000fe20000004100 */
[----:B------:R-:W-:Y:S02]  /*77e0*/  PRMT R141, R141, 0x654, R62 ;  /* 0x000006548d8d7816 */ /* 0x000fe4000000003e */
[----:B------:R-:W-:Y:S01]  /*77f0*/  LOP3.LUT R36, R43, 0xff0000, R36, 0xf8, !PT ;  /* 0x00ff00002b247812 */ /* 0x000fe200078ef824 */
[----:B------:R-:W-:Y:S01]  /*7800*/  HADD2.F32 R43, -RZ, R61.H0_H0 ;  /* 0x2000003dff2b7230 */ /* 0x000fe20000004100 */
[----:B------:R-:W-:Y:S01]  /*7810*/  F2FP.F16.E4M3.UNPACK_B R46, R137.H1 ;  /* 0x00000089ff2e723e */ /* 0x000fe200030006ff */
[----:B------:R-:W-:Y:S01]  /*7820*/  HADD2.F32 R42, -RZ, R45.H0_H0 ;  /* 0x2000002dff2a7230 */ /* 0x000fe20000004100 */
[----:B------:R-:W-:Y:S01]  /*7830*/  LOP3.LUT R140, R141, 0xff00, R38, 0xf8, !PT ;  /* 0x0000ff008d8c7812 */ /* 0x000fe200078ef826 */
[----:B------:R-:W-:Y:S01]  /*7840*/  IMAD.U32 R38, R143, 0x10000, RZ ;  /* 0x000100008f267824 */ /* 0x000fe200078e00ff */
[----:B------:R-:W-:Y:S01]  /*7850*/  LOP3.LUT R32, R125, 0xff0000, R32, 0xf8, !PT ;  /* 0x00ff00007d207812 */ /* 0x000fe200078ef820 */
[----:B------:R-:W-:-:S02]  /*7860*/  IMAD.U32 R125, R142, 0x10000, RZ ;  /* 0x000100008e7d7824 */ /* 0x000fc400078e00ff */
[-C--:B------:R-:W-:Y:S01]  /*7870*/  FMUL.FTZ R141, R43, R34.reuse ;  /* 0x000000222b8d7220 */ /* 0x080fe20000410000 */
[----:B------:R-:W-:Y:S02]  /*7880*/  HADD2.F32 R62, -RZ, R46.H0_H0 ;  /* 0x2000002eff3e7230 */ /* 0x000fe40000004100 */
        /* <DEDUP_REMOVED lines=13> */
[----:B------:R-:W-:Y:S01]  /*7960*/  FMUL.FTZ R141, R62, R139 ;  /* 0x0000008b3e8d7220 */ /* 0x000fe20000410000 */
[----:B------:R-:W-:Y:S01]  /*7970*/  F2FP.F16.E4M3.UNPACK_B R137, R137 ;  /* 0x00000089ff89723e */ /* 0x000fe200020006ff */
[C---:B------:R-:W-:Y:S01]  /*7980*/  FMUL.FTZ R139, R46.reuse, R139 ;  /* 0x0000008b2e8b7220 */ /* 0x040fe20000410000 */
[----:B------:R-:W-:Y:S02]  /*7990*/  HADD2.F32 R61, -RZ, R47.H0_H0 ;  /* 0x2000002fff3d7230 */ /* 0x000fe40000004100 */
[-C--:B------:R-:W-:Y:S01]  /*79a0*/  FFMA.FTZ R141, R46, R125.reuse, -R141 ;  /* 0x0000007d2e8d7223 */ /* 0x080fe2000001088d */
[----:B------:R-:W-:Y:S02]  /*79b0*/  HADD2.F32 R45, -RZ, R44.H0_H0 ;  /* 0x2000002cff2d7230 */ /* 0x000fe40000004100 */
[----:B------:R-:W-:Y:S01]  /*79c0*/  FFMA.FTZ R144, R62, R125, R139 ;  /* 0x0000007d3e907223 */ /* 0x000fe2000001008b */
        /* <DEDUP_REMOVED lines=24> */
[----:B------:R-:W-:Y:S01]  /*7b50*/  F2FP.F16.E4M3.UNPACK_B R40, R40 ;  /* 0x00000028ff28723e */ /* 0x000fe200020006ff */
[----:B------:R-:W-:Y:S02]  /*7b60*/  HADD2.F32 R46, -RZ, R46.H1_H1 ;  /* 0x3000002eff2e7230 */ /* 0x000fe40000004100 */
[----:B------:R-:W-:Y:S01]  /*7b70*/  FMUL.FTZ R138, R45, R138 ;  /* 0x0000008a2d8a7220 */ /* 0x000fe20000410000 */
[----:B------:R-:W-:-:S02]  /*7b80*/  HADD2.F32 R44, -RZ, R44.H1_H1 ;  /* 0x3000002cff2c7230 */ /* 0x000fc40000004100 */
[----:B------:R-:W-:Y:S01]  /*7b90*/  FFMA.FTZ R146, R45, R124, -R146 ;  /* 0x0000007c2d927223 */ /* 0x000fe20000010892 */
[----:B------:R-:W-:Y:S02]  /*7ba0*/  HADD2.F32 R45, -RZ, R62.H1_H1 ;  /* 0x3000003eff2d7230 */ /* 0x000fe40000004100 */
[-C--:B------:R-:W-:Y:S01]  /*7bb0*/  FMUL.FTZ R137, R46, R47.reuse ;  /* 0x0000002f2e897220 */ /* 0x080fe20000410000 */
[----:B------:R-:W-:Y:S02]  /*7bc0*/  HADD2.F32 R62, -RZ, R134.H0_H0 ;  /* 0x20000086ff3e7230 */ /* 0x000fe40000004100 */
[C---:B------:R-:W-:Y:S01]  /*7bd0*/  FMUL.FTZ R47, R44.reuse, R47 ;  /* 0x0000002f2c2f7220 */ /* 0x040fe20000410000 */
[----:B------:R-:W-:Y:S01]  /*7be0*/  F2FP.F16.E4M3.UNPACK_B R136, R136 ;  /* 0x00000088ff88723e */ /* 0x000fe200020006ff */
[----:B------:R-:W-:Y:S01]  /*7bf0*/  FFMA.FTZ R145, R44, R45, -R137 ;  /* 0x0000002d2c917223 */ /* 0x000fe20000010889 */
[----:B------:R-:W-:Y:S01]  /*7c00*/  F2FP.F16.E4M3.UNPACK_B R44, R41 ;  /* 0x00000029ff2c723e */ /* 0x000fe200020006ff */
[----:B------:R-:W-:Y:S01]  /*7c10*/  FFMA.FTZ R147, R46, R45, R47 ;  /* 0x0000002d2e937223 */ /* 0x000fe2000001002f */
[----:B------:R-:W-:-:S02]  /*7c20*/  HADD2.F32 R41, -RZ, R40.H0_H0 ;  /* 0x20000028ff297230 */ /* 0x000fc40000004100 */
[----:B------:R-:W-:Y:S01]  /*7c30*/  FFMA.FTZ R138, R61, R124, R138 ;  /* 0x0000007c3d8a7223 */ /* 0x000fe2000001008a */
[----:B------:R-:W-:Y:S01]  /*7c40*/  HADD2.F32 R61, -RZ, R134.H1_H1 ;  /* 0x30000086ff3d7230 */ /* 0x000fe20000004100 */
[----:B------:R-:W-:Y:S01]  /*7c50*/  F2FP.SATFINITE.E4M3.F32.PACK_AB_MERGE_C R42, R141, R42, RZ ;  /* 0x0000002a8d2a723e */ /* 0x000fe200048070ff */
[----:B------:R-:W-:Y:S01]  /*7c60*/  HADD2.F32 R45, -RZ, R44.H0_H0 ;  /* 0x2000002cff2d7230 */ /* 0x000fe20000004100 */
[----:B------:R-:W-:Y:S01]  /*7c70*/  F2FP.SATFINITE.E4M3.F32.PACK_AB_MERGE_C R144, R144, R43, RZ ;  /* 0x0000002b9090723e */ /* 0x000fe200048070ff */
[----:B------:R-:W-:Y:S01]  /*7c80*/  HADD2.F32 R40, -RZ, R40.H1_H1 ;  /* 0x30000028ff287230 */ /* 0x000fe20000004100 */
[----:B------:R-:W-:Y:S01]  /*7c90*/  F2FP.SATFINITE.E4M3.F32.PACK_AB_MERGE_C R43, R140, R125, R42 ;  /* 0x0000007d8c2b723e */ /* 0x000fe2000480702a */
        /* <DEDUP_REMOVED lines=9> */
[----:B------:R-:W-:Y:S01]  /*7d30*/  F2FP.F16.E4M3.UNPACK_B R46, R37 ;  /* 0x00000025ff2e723e */ /* 0x000fe200020006ff */
[-C--:B------:R-:W-:Y:S01]  /*7d40*/  FFMA.FTZ R40, R40, R47.reuse, -R137 ;  /* 0x0000002f28287223 */ /* 0x080fe20000010889 */
[----:B------:R-:W-:Y:S01]  /*7d50*/  F2FP.F16.E4M3.UNPACK_B R125, R38 ;  /* 0x00000026ff7d723e */ /* 0x000fe200020006ff */
[----:B------:R-:W-:Y:S01]  /*7d60*/  FFMA.FTZ R124, R44, R47, R143 ;  /* 0x0000002f2c7c7223 */ /* 0x000fe2000001008f */
[----:B------:R-:W-:Y:S01]  /*7d70*/  F2FP.SATFINITE.E4M3.F32.PACK_AB_MERGE_C R145, R145, R146, RZ ;  /* 0x000000929191723e */ /* 0x000fe200048070ff */
[----:B------:R-:W-:Y:S01]  /*7d80*/  HADD2.F32 R47, -RZ, R46.H0_H0 ;  /* 0x2000002eff2f7230 */ /* 0x000fe20000004100 */
[----:B------:R-:W-:Y:S01]  /*7d90*/  F2FP.F16.E4M3.UNPACK_B R45, R33 ;  /* 0x00000021ff2d723e */ /* 0x000fe200020006ff */
[--C-:B------:R-:W-:Y:S01]  /*7da0*/  HADD2.F32 R134, -RZ, R125.reuse.H0_H0 ;  /* 0x2000007dff867230 */ /* 0x100fe20000004100 */
[----:B------:R-:W-:Y:S01]  /*7db0*/  F2FP.SATFINITE.E4M3.F32.PACK_AB_MERGE_C R138, R147, R138, RZ ;  /* 0x0000008a938a723e */ /* 0x000fe200048070ff */
[----:B------:R-:W-:Y:S01]  /*7dc0*/  HADD2.F32 R125, -RZ, R125.H1_H1 ;  /* 0x3000007dff7d7230 */ /* 0x000fe20000004100 */
[----:B------:R-:W-:Y:S01]  /*7dd0*/  F2FP.F16.E4M3.UNPACK_B R62, R36 ;  /* 0x00000024ff3e723e */ /* 0x000fe200020006ff */
[----:B------:R-:W-:Y:S01]  /*7de0*/  HADD2.F32 R44, -RZ, R45.H0_H0 ;  /* 0x2000002dff2c7230 */ /* 0x000fe20000004100 */
[----:B------:R-:W-:Y:S01]  /*7df0*/  F2FP.SATFINITE.E4M3.F32.PACK_AB_MERGE_C R41, R40, R41, R145 ;  /* 0x000000292829723e */ /* 0x000fe20004807091 */
[----:B------:R-:W-:Y:S01]  /*7e00*/  FMUL.FTZ R137, R47, R134 ;  /* 0x000000862f897220 */ /* 0x000fe20000410000 */
[----:B------:R-:W-:Y:S01]  /*7e10*/  F2FP.SATFINITE.E4M3.F32.PACK_AB_MERGE_C R40, R124, R61, R138 ;  /* 0x0000003d7c28723e */ /* 0x000fe2000480708a */
[----:B------:R-:W-:-:S02]  /*7e20*/  HADD2.F32 R124, -RZ, R62.H0_H0 ;  /* 0x2000003eff7c7230 */ /* 0x000fc40000004100 */
[----:B------:R-:W-:Y:S01]  /*7e30*/  FMUL.FTZ R134, R44, R134 ;  /* 0x000000862c867220 */ /* 0x000fe20000410000 */
[----:B------:R-:W-:Y:S01]  /*7e40*/  HADD2.F32 R61, -RZ, R46.H1_H1 ;  /* 0x3000002eff3d7230 */ /* 0x000fe20000004100 */
[----:B------:R-:W-:Y:S01]  /*7e50*/  F2FP.SATFINITE.E4M3.F32.PACK_AB_MERGE_C R42, R142, R139, R144 ;  /* 0x0000008b8e2a723e */ /* 0x000fe20004807090 */
[----:B------:R-:W-:Y:S02]  /*7e60*/  HADD2.F32 R46, -RZ, R45.H1_H1 ;  /* 0x3000002dff2e7230 */ /* 0x000fe40000004100 */
[-C--:B------:R-:W-:Y:S01]  /*7e70*/  FFMA.FTZ R44, R44, R124.reuse, -R137 ;  /* 0x0000007c2c2c7223 */ /* 0x080fe20000010889 */
[----:B------:R-:W-:Y:S02]  /*7e80*/  HADD2.F32 R62, -RZ, R62.H1_H1 ;  /* 0x3000003eff3e7230 */ /* 0x000fe40000004100 */
[-C--:B------:R-:W-:Y:S01]  /*7e90*/  FMUL.FTZ R137, R61, R125.reuse ;  /* 0x0000007d3d897220 */ /* 0x080fe20000410000 */
[----:B------:R-:W-:Y:S01]  /*7ea0*/  FFMA.FTZ R45, R47, R124, R134 ;  /* 0x0000007c2f2d7223 */ /* 0x000fe20000010086 */
[C---:B------:R-:W-:Y:S01]  /*7eb0*/  FMUL.FTZ R124, R46.reuse, R125 ;  /* 0x0000007d2e7c7220 */ /* 0x040fe20000410000 */
[----:B------:R-:W-:Y:S01]  /*7ec0*/  F2FP.F16.E4M3.UNPACK_B R47, R37.H1 ;  /* 0x00000025ff2f723e */ /* 0x000fe200030006ff */
[----:B------:R-:W-:Y:S01]  /*7ed0*/  FFMA.FTZ R139, R46, R62, -R137 ;  /* 0x0000003e2e8b7223 */ /* 0x000fe20000010889 */
[----:B------:R-:W-:Y:S01]  /*7ee0*/  F2FP.F16.E4M3.UNPACK_B R46, R38.H1 ;  /* 0x00000026ff2e723e */ /* 0x000fe200030006ff */
[----:B------:R-:W-:Y:S01]  /*7ef0*/  FFMA.FTZ R136, R61, R62, R124 ;  /* 0x0000003e3d887223 */ /* 0x000fe2000001007c */
[----:B------:R-:W-:Y:S01]  /*7f00*/  F2FP.F16.E4M3.UNPACK_B R33, R33.H1 ;  /* 0x00000021ff21723e */ /* 0x000fe200030006ff */
[----:B------:R-:W-:Y:S01]  /*7f10*/  HADD2.F32 R38, -RZ, R47.H0_H0 ;  /* 0x2000002fff267230 */ /* 0x000fe20000004100 */
[----:B------:R-:W-:Y:S01]  /*7f20*/  F2FP.F16.E4M3.UNPACK_B R36, R36.H1 ;  /* 0x00000024ff24723e */ /* 0x000fe200030006ff */
[----:B------:R-:W-:Y:S01]  /*7f30*/  HADD2.F32 R61, -RZ, R46.H0_H0 ;  /* 0x2000002eff3d7230 */ /* 0x000fe20000004100 */
[----:B------:R-:W-:Y:S01]  /*7f40*/  F2FP.F16.E4M3.UNPACK_B R125, R34.H1 ;  /* 0x00000022ff7d723e */ /* 0x000fe200030006ff */
[----:B------:R-:W-:-:S02]  /*7f50*/  HADD2.F32 R37, -RZ, R33.H0_H0 ;  /* 0x20000021ff257230 */ /* 0x000fc40000004100 */
[----:B------:R-:W-:Y:S02]  /*7f60*/  HADD2.F32 R47, -RZ, R47.H1_H1 ;  /* 0x3000002fff2f7230 */ /* 0x000fe40000004100 */
[-C--:B------:R-:W-:Y:S01]  /*7f70*/  FMUL.FTZ R124, R38, R61.reuse ;  /* 0x0000003d267c7220 */ /* 0x080fe20000410000 */
[----:B------:R-:W-:Y:S02]  /*7f80*/  HADD2.F32 R62, -RZ, R46.H1_H1 ;  /* 0x3000002eff3e7230 */ /* 0x000fe40000004100 */
[----:B------:R-:W-:Y:S01]  /*7f90*/  FMUL.FTZ R61, R37, R61 ;  /* 0x0000003d253d7220 */ /* 0x000fe20000410000 */
[--C-:B------:R-:W-:Y:S02]  /*7fa0*/  HADD2.F32 R46, -RZ, R36.reuse.H0_H0 ;  /* 0x20000024ff2e7230 */ /* 0x100fe40000004100 */
[----:B------:R-:W-:Y:S02]  /*7fb0*/  HADD2.F32 R33, -RZ, R33.H1_H1 ;  /* 0x30000021ff217230 */ /* 0x000fe40000004100 */
[----:B------:R-:W-:Y:S01]  /*7fc0*/  FMUL.FTZ R134, R47, R62 ;  /* 0x0000003e2f867220 */ /* 0x000fe20000410000 */
[----:B------:R-:W-:-:S02]  /*7fd0*/  HADD2.F32 R36, -RZ, R36.H1_H1 ;  /* 0x30000024ff247230 */ /* 0x000fc40000004100 */
[-C--:B------:R-:W-:Y:S01]  /*7fe0*/  FFMA.FTZ R138, R37, R46.reuse, -R124 ;  /* 0x0000002e258a7223 */ /* 0x080fe2000001087c */
[----:B------:R-:W-:Y:S01]  /*7ff0*/  FFMA.FTZ R140, R38, R46, R61 ;  /* 0x0000002e268c7223 */ /* 0x000fe2000001003d */
[----:B------:R-:W-:Y:S01]  /*8000*/  F2FP.F16.E4M3.UNPACK_B R38, R39 ;  /* 0x00000027ff26723e */ /* 0x000fe200020006ff */
[C---:B------:R-:W-:Y:S01]  /*8010*/  FMUL.FTZ R62, R33.reuse, R62 ;  /* 0x0000003e213e7220 */ /* 0x040fe20000410000 */
[----:B------:R-:W-:Y:S01]  /*8020*/  F2FP.F16.E4M3.UNPACK_B R124, R34 ;  /* 0x00000022ff7c723e */ /* 0x000fe200020006ff */
[----:B------:R-:W-:Y:S01]  /*8030*/  FFMA.FTZ R141, R33, R36, -R134 ;  /* 0x00000024218d7223 */ /* 0x000fe20000010886 */
[-C--:B------:R-:W-:Y:S01]  /*8040*/  F2FP.F16.E4M3.UNPACK_B R33, R35.reuse ;  /* 0x00000023ff21723e */ /* 0x080fe200020006ff */
[----:B------:R-:W-:Y:S01]  /*8050*/  HADD2.F32 R46, -RZ, R38.H0_H0 ;  /* 0x20000026ff2e7230 */ /* 0x000fe20000004100 */
[----:B------:R-:W-:Y:S01]  /*8060*/  F2FP.F16.E4M3.UNPACK_B R35, R35.H1 ;  /* 0x00000023ff23723e */ /* 0x000fe200030006ff */
[----:B------:R-:W-:Y:S01]  /*8070*/  HADD2.F32 R137, -RZ, R124.H0_H0 ;  /* 0x2000007cff897230 */ /* 0x000fe20000004100 */
[----:B------:R-:W-:Y:S01]  /*8080*/  F2FP.F16.E4M3.UNPACK_B R34, R32 ;  /* 0x00000020ff22723e */ /* 0x000fe200020006ff */
[----:B------:R-:W-:Y:S01]  /*8090*/  FFMA.FTZ R143, R47, R36, R62 ;  /* 0x000000242f8f7223 */ /* 0x000fe2000001003e */
[----:B------:R-:W-:Y:S01]  /*80a0*/  F2FP.F16.E4M3.UNPACK_B R39, R39.H1 ;  /* 0x00000027ff27723e */ /* 0x000fe200030006ff */
[----:B------:R-:W-:Y:S01]  /*80b0*/  HADD2.F32 R36, -RZ, R33.H0_H0 ;  /* 0x20000021ff247230 */ /* 0x000fe20000004100 */
[----:B------:R-:W-:Y:S01]  /*80c0*/  F2FP.F16.E4M3.UNPACK_B R47, R32.H1 ;  /* 0x00000020ff2f723e */ /* 0x000fe200030006ff */
[----:B------:R-:W-:-:S02]  /*80d0*/  HADD2.F32 R37, -RZ, R35.H0_H0 ;  /* 0x20000023ff257230 */ /* 0x000fc40000004100 */
[-C--:B------:R-:W-:Y:S01]  /*80e0*/  FMUL.FTZ R145, R46, R137.reuse ;  /* 0x000000892e917220 */ /* 0x080fe20000410000 */
[----:B------:R-:W-:Y:S02]  /*80f0*/  HADD2.F32 R134, -RZ, R125.H0_H0 ;  /* 0x2000007dff867230 */ /* 0x000fe40000004100 */
[C---:B------:R-:W-:Y:S01]  /*8100*/  FMUL.FTZ R137, R36.reuse, R137 ;  /* 0x0000008924897220 */ /* 0x040fe20000410000 */
[----:B------:R-:W-:Y:S01]  /*8110*/  HADD2.F32 R61, -RZ, R34.H0_H0 ;  /* 0x20000022ff3d7230 */ /* 0x000fe20000004100 */
[----:B------:R-:W-:Y:S01]  /*8120*/  F2FP.SATFINITE.E4M3.F32.PACK_AB_MERGE_C R138, R141, R138, RZ ;  /* 0x0000008a8d8a723e */ /* 0x000fe200048070ff */
[----:B------:R-:W-:Y:S02]  /*8130*/  HADD2.F32 R32, -RZ, R39.H0_H0 ;  /* 0x20000027ff207230 */ /* 0x000fe40000004100 */
[----:B------:R-:W-:Y:S01]  /*8140*/  FMUL.FTZ R147, R37, R134 ;  /* 0x0000008625937220 */ /* 0x000fe20000410000 */
[----:B------:R-:W-:Y:S02]  /*8150*/  HADD2.F32 R62, -RZ, R47.H0_H0 ;  /* 0x2000002fff3e7230 */ /* 0x000fe40000004100 */
[----:B------:R-:W-:Y:S01]  /*8160*/  FFMA.FTZ R145, R36, R61, -R145 ;  /* 0x0000003d24917223 */ /* 0x000fe20000010891 */
[----:B------:R-:W-:-:S02]  /*8170*/  HADD2.F32 R39, -RZ, R39.H1_H1 ;  /* 0x30000027ff277230 */ /* 0x000fc40000004100 */
[C---:B------:R-:W-:Y:S01]  /*8180*/  FMUL.FTZ R142, R32.reuse, R134 ;  /* 0x00000086208e7220 */ /* 0x040fe20000410000 */
[----:B------:R-:W-:Y:S02]  /*8190*/  HADD2.F32 R36, -RZ, R125.H1_H1 ;  /* 0x3000007dff247230 */ /* 0x000fe40000004100 */
[-C--:B------:R-:W-:Y:S01]  /*81a0*/  FFMA.FTZ R147, R32, R62.reuse, R147 ;  /* 0x0000003e20937223 */ /* 0x080fe20000010093 */
[----:B------:R-:W-:Y:S02]  /*81b0*/  HADD2.F32 R35, -RZ, R35.H1_H1 ;  /* 0x30000023ff237230 */ /* 0x000fe40000004100 */
[----:B------:R-:W-:Y:S01]  /*81c0*/  FFMA.FTZ R137, R46, R61, R137 ;  /* 0x0000003d2e897223 */ /* 0x000fe20000010089 */
[----:B------:R-:W-:Y:S02]  /*81d0*/  HADD2.F32 R38, -RZ, R38.H1_H1 ;  /* 0x30000026ff267230 */ /* 0x000fe40000004100 */
[----:B------:R-:W-:Y:S01]  /*81e0*/  FFMA.FTZ R142, R37, R62, -R142 ;  /* 0x0000003e258e7223 */ /* 0x000fe2000001088e */
[----:B------:R-:W-:-:S02]  /*81f0*/  HADD2.F32 R124, -RZ, R124.H1_H1 ;  /* 0x3000007cff7c7230 */ /* 0x000fc40000004100 */
[-C--:B------:R-:W-:Y:S01]  /*8200*/  FMUL.FTZ R46, R39, R36.reuse ;  /* 0x00000024272e7220 */ /* 0x080fe20000410000 */
[----:B------:R-:W-:Y:S02]  /*8210*/  HADD2.F32 R33, -RZ, R33.H1_H1 ;  /* 0x30000021ff217230 */ /* 0x000fe40000004100 */
[----:B------:R-:W-:Y:S01]  /*8220*/  FMUL.FTZ R62, R35, R36 ;  /* 0x00000024233e7220 */ /* 0x000fe20000410000 */
[----:B------:R-:W-:Y:S02]  /*8230*/  HADD2.F32 R32, -RZ, R47.H1_H1 ;  /* 0x3000002fff207230 */ /* 0x000fe40000004100 */
[CC--:B------:R-:W-:Y:S01]  /*8240*/  FMUL.FTZ R36, R38.reuse, R124.reuse ;  /* 0x0000007c26247220 */ /* 0x0c0fe20000410000 */
        /* <DEDUP_REMOVED lines=14> */
[----:B------:R-:W-:Y:S01]  /*8330*/  F2FP.SATFINITE.E4M3.F32.PACK_AB_MERGE_C R39, R34, R137, R62 ;  /* 0x000000892227723e */ /* 0x000fe2000480703e */
[----:B------:R-:W-:Y:S01]  /*8340*/  IMAD.MOV.U32 R34, RZ, RZ, R41 ;  /* 0x000000ffff227224 */ /* 0x000fe200078e0029 */
[----:B------:R-:W-:-:S07]  /*8350*/  F2FP.SATFINITE.E4M3.F32.PACK_AB_MERGE_C R37, R136, R45, R140 ;  /* 0x0000002d8825723e */ /* 0x000fce000480708c */
.L_x_7436:
[----:B------:R-:W-:Y:S05]  /*8360*/  BSYNC B2 ;  /* 0x0000000000027941 */ /* 0x000fea0003800000 */
.L_x_7435:
        /* <DEDUP_REMOVED lines=11> */
.L_x_7434:
[----:B------:R-:W-:Y:S05]  /*8420*/  BSYNC B1 ;  /* 0x0000000000017941 */ /* 0x000fea0003800000 */
.L_x_7433:
[----:B-1----:R-:W-:Y:S02]  /*8430*/  VIADD R33, R210, 0x80 ;  /* 0x00000080d2217836 */ /* 0x002fe40000000000 */
[-C--:B--2---:R-:W-:Y:S02]  /*8440*/  IMAD R32, R5, R116.reuse, RZ ;  /* 0x0000007405207224 */ /* 0x084fe400078e02ff */
[C---:B------:R-:W-:Y:S01]  /*8450*/  IMAD.WIDE.U32 R118, R33.reuse, R116, R118 ;  /* 0x0000007421767225 */ /* 0x040fe200078e0076 */
[----:B------:R-:W-:-:S03]  /*8460*/  ISETP.GE.OR P3, PT, R33, R127, P0 ;  /* 0x0000007f2100720c */ /* 0x000fc60000766670 */
[----:B------:R-:W-:-:S10]  /*8470*/  IMAD R45, R33, R117, R32 ;  /* 0x00000075212d7224 */ /* 0x000fd400078e0220 */
[----:B------:R-:W-:Y:S05]  /*8480*/  @P3 BRA `(.L_x_7419) ;  /* 0x0000001400343947 */ /* 0x000fea0003800000 */
[----:B------:R-:W1:Y:S01]  /*8490*/  LDC.64 R40, c[0x0][0x2e8] ;  /* 0x0000ba00ff287b82 */ /* 0x000e620000000a00 */
[----:B------:R-:W-:Y:S01]  /*84a0*/  IMAD.IADD R45, R119, 0x1, R45 ;  /* 0x00000001772d7824 */ /* 0x000fe200078e022d */
[----:B------:R-:W-:Y:S01]  /*84b0*/  IADD3 R43, P3, P4, R20, R118, R99 ;  /* 0x00000076142b7210 */ /* 0x000fe20007c7e063 */
[----:B------:R-:W-:Y:S01]  /*84c0*/  BSSY B1, `(.L_x_7437) ;  /* 0x00000ee000017945 */ /* 0x000fe20003800000 */
[----:B------:R-:W-:Y:S02]  /*84d0*/  ISETP.NE.AND P6, PT, R87, RZ, PT ;  /* 0x000000ff5700720c */ /* 0x000fe40003fc5270 */
[----:B------:R-:W-:Y:S02]  /*84e0*/  IADD3.X R32, R98, R45, R96, P3, P4 ;  /* 0x0000002d62207210 */ /* 0x000fe40001fe8460 */
[----:B------:R-:W-:Y:S02]  /*84f0*/  SEL R135, R114, R135, !P6 ;  /* 0x0000008772877207 */ /* 0x000fe40007000000 */
[----:B-1----:R-:W-:-:S05]  /*8500*/  IADD3 R42, P3, R43, R40, RZ ;  /* 0x000000282b2a7210 */ /* 0x002fca0007f7e0ff */
[----:B------:R-:W-:Y:S01]  /*8510*/  IMAD.X R43, R32, 0x1, R41, P3 ;  /* 0x00000001202b7824 */ /* 0x000fe200018e0629 */
[----:B------:R-:W-:-:S04]  /*8520*/  SHF.R.S32.HI R32, RZ, 0x1f, R135 ;  /* 0x0000001fff207819 */ /* 0x000fc80000011487 */
[----:B------:R-:W-:-:S04]  /*8530*/  LEA.HI R135, R32, R135, RZ, 0x5 ;  /* 0x0000008720877211 */ /* 0x000fc800078f28ff */
[----:B------:R-:W-:-:S05]  /*8540*/  LEA.HI.SX32 R47, R135, R100, 0x1b ;  /* 0x00000064872f7211 */ /* 0x000fca00078fdaff */
[----:B------:R-:W-:-:S05]  /*8550*/  IMAD.SHL.U32 R47, R47, 0x10, RZ ;  /* 0x000000102f2f7824 */ /* 0x000fca00078e00ff */
[----:B------:R-:W-:-:S04]  /*8560*/  LOP3.LUT R33, R226, 0x70, R47, 0xf8, !PT ;  /* 0x00000070e2217812 */ /* 0x000fc800078ef82f */
[----:B------:R-:W-:Y:S01]  /*8570*/  LOP3.LUT R32, R33, R122, RZ, 0x3c, !PT ;  /* 0x0000007a21207212 */ /* 0x000fe200078e3cff */
[----:B------:R-:W-:-:S04]  /*8580*/  IMAD R33, R19, 0x6000, R90 ;  /* 0x0000600013217824 */ /* 0x000fc800078e025a */
[----:B------:R-:W-:Y:S02]  /*8590*/  IMAD.IADD R32, R235, 0x1, R32 ;  /* 0x00000001eb207824 */ /* 0x000fe400078e0220 */
[----:B------:R-:W-:Y:S02]  /*85a0*/  IMAD.IADD R33, R18, 0x1, R33 ;  /* 0x0000000112217824 */ /* 0x000fe400078e0221 */
[----:B------:R-:W-:-:S04]  /*85b0*/  IMAD R35, R19, 0x6000, R32 ;  /* 0x0000600013237824 */ /* 0x000fc800078e0220 */
[----:B------:R-:W-:Y:S02]  /*85c0*/  IMAD.IADD R36, R18, 0x1, R35 ;  /* 0x0000000112247824 */ /* 0x000fe400078e0223 */
[----:B------:R-:W1:Y:S04]  /*85d0*/  LDS.128 R32, [R33+0x1c400] ;  /* 0x01c4000021207984 */ /* 0x000e680000000c00 */
[----:B------:R-:W2:Y:S01]  /*85e0*/  LDS.128 R36, [R36+0x1c400] ;  /* 0x01c4000024247984 */ /* 0x000ea20000000c00 */
[----:B------:R-:W-:Y:S05]  /*85f0*/  @P2 BRA `(.L_x_7438) ;  /* 0x0000000c00682947 */ /* 0x000fea0003800000 */
[--C-:B------:R-:W-:Y:S01]  /*8600*/  SHF.R.U32.HI R117, RZ, 0x8, R49.reuse ;  /* 0x00000008ff757819 */ /* 0x100fe20000011631 */
[----:B-1----:R-:W-:Y:S01]  /*8610*/  IMAD.MOV.U32 R48, RZ, RZ, R32 ;  /* 0x000000ffff307224 */ /* 0x002fe200078e0020 */
[--C-:B------:R-:W-:Y:S01]  /*8620*/  SHF.R.U32.HI R125, RZ, 0x18, R49.reuse ;  /* 0x00000018ff7d7819 */ /* 0x100fe20000011631 */
[----:B------:R-:W-:Y:S01]  /*8630*/  IMAD.MOV.U32 R44, RZ, RZ, R34 ;  /* 0x000000ffff2c7224 */ /* 0x000fe200078e0022 */
[----:B------:R-:W-:Y:S02]  /*8640*/  LOP3.LUT R46, R49, 0xff, RZ, 0xc0, !PT ;  /* 0x000000ff312e7812 */ /* 0x000fe400078ec0ff */
[----:B------:R-:W-:Y:S01]  /*8650*/  SHF.R.U32.HI R116, RZ, 0x10, R49 ;  /* 0x00000010ff747819 */ /* 0x000fe20000011631 */
[----:B------:R-:W-:Y:S01]  /*8660*/  IMAD.SHL.U32 R49, R117, 0x100, RZ ;  /* 0x0000010075317824 */ /* 0x000fe200078e00ff */
[--C-:B------:R-:W-:Y:S02]  /*8670*/  SHF.R.U32.HI R58, RZ, 0x8, R51.reuse ;  /* 0x00000008ff3a7819 */ /* 0x100fe40000011633 */
[----:B------:R-:W-:Y:S01]  /*8680*/  PRMT R32, R125, 0x654, R46 ;  /* 0x000006547d207816 */ /* 0x000fe2000000002e */
[----:B--2---:R-:W-:Y:S01]  /*8690*/  IMAD.MOV.U32 R46, RZ, RZ, R38 ;  /* 0x000000ffff2e7224 */ /* 0x004fe200078e0026 */
[----:B------:R-:W-:-:S02]  /*86a0*/  SHF.R.U32.HI R63, RZ, 0x18, R51 ;  /* 0x00000018ff3f7819 */ /* 0x000fc40000011633 */
[----:B------:R-:W-:Y:S02]  /*86b0*/  LOP3.LUT R50, R51, 0xff, RZ, 0xc0, !PT ;  /* 0x000000ff33327812 */ /* 0x000fe400078ec0ff */
[--C-:B------:R-:W-:Y:S02]  /*86c0*/  SHF.R.U32.HI R56, RZ, 0x8, R53.reuse ;  /* 0x00000008ff387819 */ /* 0x100fe40000011635 */
[--C-:B------:R-:W-:Y:S02]  /*86d0*/  SHF.R.U32.HI R61, RZ, 0x18, R53.reuse ;  /* 0x00000018ff3d7819 */ /* 0x100fe40000011635 */
[----:B------:R-:W-:Y:S02]  /*86e0*/  LOP3.LUT R52, R53, 0xff, RZ, 0xc0, !PT ;  /* 0x000000ff35347812 */ /* 0x000fe400078ec0ff */
[----:B------:R-:W-:Y:S01]  /*86f0*/  SHF.R.U32.HI R60, RZ, 0x10, R53 ;  /* 0x00000010ff3c7819 */ /* 0x000fe20000011635 */
[----:B------:R-:W-:Y:S01]  /*8700*/  IMAD.SHL.U32 R53, R58, 0x100, RZ ;  /* 0x000001003a357824 */ /* 0x000fe200078e00ff */
[----:B------:R-:W-:-:S02]  /*8710*/  SHF.R.U32.HI R57, RZ, 0x8, R55 ;  /* 0x00000008ff397819 */ /* 0x000fc40000011637 */
[----:B------:R-:W-:Y:S01]  /*8720*/  LOP3.LUT R32, R32, 0xff00, R49, 0xf8, !PT ;  /* 0x0000ff0020207812 */ /* 0x000fe200078ef831 */
[----:B------:R-:W-:Y:S01]  /*8730*/  IMAD.U32 R49, R116, 0x10000, RZ ;  /* 0x0001000074317824 */ /* 0x000fe200078e00ff */
[----:B------:R-:W-:Y:S01]  /*8740*/  SHF.R.U32.HI R62, RZ, 0x10, R51 ;  /* 0x00000010ff3e7819 */ /* 0x000fe20000011633 */
[----:B------:R-:W-:Y:S01]  /*8750*/  IMAD.MOV.U32 R51, RZ, RZ, R36 ;  /* 0x000000ffff337224 */ /* 0x000fe200078e0024 */
[----:B------:R-:W-:Y:S01]  /*8760*/  LOP3.LUT R54, R55, 0xff0000ff, RZ, 0xc0, !PT ;  /* 0xff0000ff37367812 */ /* 0x000fe200078ec0ff */
[----:B------:R-:W-:Y:S01]  /*8770*/  IMAD.SHL.U32 R57, R57, 0x100, RZ ;  /* 0x0000010039397824 */ /* 0x000fe200078e00ff */
[----:B------:R-:W-:Y:S01]  /*8780*/  SHF.R.U32.HI R59, RZ, 0x10, R55 ;  /* 0x00000010ff3b7819 */ /* 0x000fe20000011637 */
[----:B------:R-:W-:Y:S01]  /*8790*/  IMAD.SHL.U32 R55, R56, 0x100, RZ ;  /* 0x0000010038377824 */ /* 0x000fe200078e00ff */
[----:B------:R-:W-:Y:S02]  /*87a0*/  PRMT R50, R63, 0x654, R50 ;  /* 0x000006543f327816 */ /* 0x000fe40000000032 */
[----:B------:R-:W-:Y:S01]  /*87b0*/  PRMT R52, R61, 0x654, R52 ;  /* 0x000006543d347816 */ /* 0x000fe20000000034 */
[----:B------:R-:W-:Y:S01]  /*87c0*/  IMAD.U32 R59, R59, 0x10000, RZ ;  /* 0x000100003b3b7824 */ /* 0x000fe200078e00ff */
[----:B------:R-:W-:Y:S01]  /*87d0*/  LOP3.LUT R50, R50, 0xff00, R53, 0xf8, !PT ;  /* 0x0000ff0032327812 */ /* 0x000fe200078ef835 */
[----:B------:R-:W-:Y:S01]  /*87e0*/  IMAD.U32 R53, R62, 0x10000, RZ ;  /* 0x000100003e357824 */ /* 0x000fe200078e00ff */
[----:B------:R-:W-:-:S02]  /*87f0*/  LOP3.LUT R36, R32, 0xff0000, R49, 0xf8, !PT ;  /* 0x00ff000020247812 */ /* 0x000fc400078ef831 */
[----:B------:R-:W-:Y:S02]  /*8800*/  LOP3.LUT R38, R52, 0xff00, R55, 0xf8, !PT ;  /* 0x0000ff0034267812 */ /* 0x000fe400078ef837 */
[----:B------:R-:W-:Y:S02]  /*8810*/  F2FP.F16.E4M3.UNPACK_B R56, R132.H1 ;  /* 0x00000084ff38723e */ /* 0x000fe400030006ff */
[----:B------:R-:W-:Y:S02]  /*8820*/  F2FP.F16.E4M3.UNPACK_B R49, R48.H1 ;  /* 0x00000030ff31723e */ /* 0x000fe400030006ff */
[----:B------:R-:W-:Y:S01]  /*8830*/  F2FP.F16.E4M3.UNPACK_B R52, R51.H1 ;  /* 0x00000033ff34723e */ /* 0x000fe200030006ff */
[----:B------:R-:W-:Y:S01]  /*8840*/  HADD2.F32 R34, -RZ, R56.H0_H0 ;  /* 0x20000038ff227230 */ /* 0x000fe20000004100 */
[----:B------:R-:W-:Y:S01]  /*8850*/  LOP3.LUT R58, R54, 0xff00, R57, 0xf8, !PT ;  /* 0x0000ff00363a7812 */ /* 0x000fe200078ef839 */
[----:B------:R-:W-:Y:S01]  /*8860*/  IMAD.U32 R57, R60, 0x10000, RZ ;  /* 0x000100003c397824 */ /* 0x000fe200078e00ff */
[----:B------:R-:W-:Y:S01]  /*8870*/  LOP3.LUT R32, R50, 0xff0000, R53, 0xf8, !PT ;  /* 0x00ff000032207812 */ /* 0x000fe200078ef835 */
[----:B------:R-:W-:Y:S01]  /*8880*/  HADD2.F32 R50, -RZ, R49.H0_H0 ;  /* 0x20000031ff327230 */ /* 0x000fe20000004100 */
[----:B------:R-:W-:Y:S01]  /*8890*/  F2FP.F16.E4M3.UNPACK_B R54, R130.H1 ;  /* 0x00000082ff36723e */ /* 0x000fe200030006ff */
[----:B------:R-:W-:Y:S01]  /*88a0*/  HADD2.F32 R53, -RZ, R52.H0_H0 ;  /* 0x20000034ff357230 */ /* 0x000fe20000004100 */
[----:B------:R-:W-:Y:S01]  /*88b0*/  F2FP.F16.E4M3.UNPACK_B R132, R132 ;  /* 0x00000084ff84723e */ /* 0x000fe200020006ff */
[----:B------:R-:W-:-:S02]  /*88c0*/  HADD2.F32 R56, -RZ, R56.H1_H1 ;  /* 0x30000038ff387230 */ /* 0x000fc40000004100 */
[CC--:B------:R-:W-:Y:S01]  /*88d0*/  FMUL.FTZ R60, R50.reuse, R34.reuse ;  /* 0x00000022323c7220 */ /* 0x0c0fe20000410000 */
[--C-:B------:R-:W-:Y:S02]  /*88e0*/  HADD2.F32 R55, -RZ, R54.reuse.H0_H0 ;  /* 0x20000036ff377230 */ /* 0x100fe40000004100 */
[C---:B------:R-:W-:Y:S01]  /*88f0*/  FMUL.FTZ R61, R53.reuse, R34 ;  /* 0x00000022353d7220 */ /* 0x040fe20000410000 */
[----:B------:R-:W-:Y:S01]  /*8900*/  F2FP.F16.E4M3.UNPACK_B R51, R51 ;  /* 0x00000033ff33723e */ /* 0x000fe200020006ff */
[----:B------:R-:W-:Y:S01]  /*8910*/  HADD2.F32 R54, -RZ, R54.H1_H1 ;  /* 0x30000036ff367230 */ /* 0x000fe20000004100 */
[----:B------:R-:W-:Y:S01]  /*8920*/  F2FP.F16.E4M3.UNPACK_B R48, R48 ;  /* 0x00000030ff30723e */ /* 0x000fe200020006ff */
[-C--:B------:R-:W-:Y:S01]  /*8930*/  FFMA.FTZ R60, R53, R55.reuse, R60 ;  /* 0x00000037353c7223 */ /* 0x080fe2000001003c */
[----:B------:R-:W-:Y:S01]  /*8940*/  FFMA.FTZ R61, R50, R55, -R61 ;  /* 0x00000037323d7223 */ /* 0x000fe2000001083d */
[----:B------:R-:W-:Y:S01]  /*8950*/  HADD2.F32 R53, -RZ, R52.H1_H1 ;  /* 0x30000034ff357230 */ /* 0x000fe20000004100 */
[----:B------:R-:W-:Y:S01]  /*8960*/  LOP3.LUT R38, R38, 0xff0000, R57, 0xf8, !PT ;  /* 0x00ff000026267812 */ /* 0x000fe200078ef839 */
[----:B------:R-:W-:Y:S01]  /*8970*/  HADD2.F32 R50, -RZ, R49.H1_H1 ;  /* 0x30000031ff327230 */ /* 0x000fe20000004100 */
[----:B------:R-:W-:Y:S01]  /*8980*/  F2FP.F16.E4M3.UNPACK_B R130, R130 ;  /* 0x00000082ff82723e */ /* 0x000fe200020006ff */
[----:B------:R-:W-:-:S02]  /*8990*/  HADD2.F32 R55, -RZ, R132.H0_H0 ;  /* 0x20000084ff377230 */ /* 0x000fc40000004100 */
[CC--:B------:R-:W-:Y:S01]  /*89a0*/  FMUL.FTZ R57, R53.reuse, R56.reuse ;  /* 0x0000003835397220 */ /* 0x0c0fe20000410000 */
[--C-:B------:R-:W-:Y:S02]  /*89b0*/  HADD2.F32 R52, -RZ, R51.reuse.H0_H0 ;  /* 0x20000033ff347230 */ /* 0x100fe40000004100 */
[----:B------:R-:W-:Y:S01]  /*89c0*/  FMUL.FTZ R56, R50, R56 ;  /* 0x0000003832387220 */ /* 0x000fe20000410000 */
[----:B------:R-:W-:Y:S01]  /*89d0*/  HADD2.F32 R49, -RZ, R48.H0_H0 ;  /* 0x20000030ff317230 */ /* 0x000fe20000004100 */
[----:B------:R-:W-:Y:S01]  /*89e0*/  LOP3.LUT R34, R58, 0xff0000, R59, 0xf8, !PT ;  /* 0x00ff00003a227812 */ /* 0x000fe200078ef83b */
[-C--:B------:R-:W-:Y:S01]  /*89f0*/  FFMA.FTZ R58, R50, R54.reuse, -R57 ;  /* 0x00000036323a7223 */ /* 0x080fe20000010839 */
[----:B------:R-:W-:Y:S01]  /*8a00*/  FFMA.FTZ R63, R53, R54, R56 ;  /* 0x00000036353f7223 */ /* 0x000fe20000010038 */
[----:B------:R-:W-:Y:S02]  /*8a10*/  HADD2.F32 R132, -RZ, R132.H1_H1 ;  /* 0x30000084ff847230 */ /* 0x000fe40000004100 */
[----:B------:R-:W-:Y:S01]  /*8a20*/  FMUL.FTZ R54, R52, R55 ;  /* 0x0000003734367220 */ /* 0x000fe20000410000 */
[----:B------:R-:W-:-:S02]  /*8a30*/  HADD2.F32 R51, -RZ, R51.H1_H1 ;  /* 0x30000033ff337230 */ /* 0x000fc40000004100 */
[----:B------:R-:W-:Y:S01]  /*8a40*/  FMUL.FTZ R55, R49, R55 ;  /* 0x0000003731377220 */ /* 0x000fe20000410000 */
[----:B------:R-:W-:Y:S02]  /*8a50*/  HADD2.F32 R50, -RZ, R130.H0_H0 ;  /* 0x20000082ff327230 */ /* 0x000fe40000004100 */
[----:B------:R-:W-:Y:S02]  /*8a60*/  HADD2.F32 R48, -RZ, R48.H1_H1 ;  /* 0x30000030ff307230 */ /* 0x000fe40000004100 */
[----:B------:R-:W-:Y:S01]  /*8a70*/  FMUL.FTZ R53, R51, R132 ;  /* 0x0000008433357220 */ /* 0x000fe20000410000 */
[----:B------:R-:W-:Y:S02]  /*8a80*/  HADD2.F32 R130, -RZ, R130.H1_H1 ;  /* 0x30000082ff827230 */ /* 0x000fe40000004100 */
[-C--:B------:R-:W-:Y:S01]  /*8a90*/  FFMA.FTZ R56, R49, R50.reuse, -R54 ;  /* 0x0000003231387223 */ /* 0x080fe20000010836 */
[----:B------:R-:W-:Y:S01]  /*8aa0*/  FFMA.FTZ R57, R52, R50, R55 ;  /* 0x0000003234397223 */ /* 0x000fe20000010037 */
        /* <DEDUP_REMOVED lines=23> */
[----:B------:R-:W-:Y:S01]  /*8c20*/  F2FP.F16.E4M3.UNPACK_B R129, R129 ;  /* 0x00000081ff81723e */ /* 0x000fe200020006ff */
[-C--:B------:R-:W-:Y:S01]  /*8c30*/  FFMA.FTZ R125, R48, R53.reuse, -R49 ;  /* 0x00000035307d7223 */ /* 0x080fe20000010831 */
[----:B------:R-:W-:Y:S01]  /*8c40*/  F2FP.F16.E4M3.UNPACK_B R48, R46 ;  /* 0x0000002eff30723e */ /* 0x000fe200020006ff */
[--C-:B------:R-:W-:Y:S02]  /*8c50*/  HADD2.F32 R51, -RZ, R131.reuse.H0_H0 ;  /* 0x20000083ff337230 */ /* 0x100fe40000004100 */
[----:B------:R-:W-:Y:S01]  /*8c60*/  FFMA.FTZ R124, R50, R53, R55 ;  /* 0x00000035327c7223 */ /* 0x000fe20000010037 */
[----:B------:R-:W-:-:S02]  /*8c70*/  HADD2.F32 R131, -RZ, R131.H1_H1 ;  /* 0x30000083ff837230 */ /* 0x000fc40000004100 */
[----:B------:R-:W-:Y:S02]  /*8c80*/  HADD2.F32 R49, -RZ, R48.H0_H0 ;  /* 0x20000030ff317230 */ /* 0x000fe40000004100 */
[----:B------:R-:W-:Y:S02]  /*8c90*/  HADD2.F32 R46, -RZ, R44.H0_H0 ;  /* 0x2000002cff2e7230 */ /* 0x000fe40000004100 */
[----:B------:R-:W-:Y:S02]  /*8ca0*/  HADD2.F32 R48, -RZ, R48.H1_H1 ;  /* 0x30000030ff307230 */ /* 0x000fe40000004100 */
[-C--:B------:R-:W-:Y:S01]  /*8cb0*/  FMUL.FTZ R53, R49, R51.reuse ;  /* 0x0000003331357220 */ /* 0x080fe20000410000 */
[----:B------:R-:W-:Y:S02]  /*8cc0*/  HADD2.F32 R50, -RZ, R129.H0_H0 ;  /* 0x20000081ff327230 */ /* 0x000fe40000004100 */
[----:B------:R-:W-:Y:S01]  /*8cd0*/  FMUL.FTZ R52, R46, R51 ;  /* 0x000000332e347220 */ /* 0x000fe20000410000 */
[----:B------:R-:W-:-:S02]  /*8ce0*/  HADD2.F32 R44, -RZ, R44.H1_H1 ;  /* 0x3000002cff2c7230 */ /* 0x000fc40000004100 */
[----:B------:R-:W-:Y:S01]  /*8cf0*/  FMUL.FTZ R55, R48, R131 ;  /* 0x0000008330377220 */ /* 0x000fe20000410000 */
[----:B------:R-:W-:Y:S02]  /*8d00*/  HADD2.F32 R129, -RZ, R129.H1_H1 ;  /* 0x30000081ff817230 */ /* 0x000fe40000004100 */
[-C--:B------:R-:W-:Y:S01]  /*8d10*/  FFMA.FTZ R62, R49, R50.reuse, R52 ;  /* 0x00000032313e7223 */ /* 0x080fe20000010034 */
[----:B------:R-:W-:Y:S01]  /*8d20*/  FFMA.FTZ R51, R46, R50, -R53 ;  /* 0x000000322e337223 */ /* 0x000fe20000010835 */
[----:B------:R-:W-:Y:S01]  /*8d30*/  F2FP.F16.E4M3.UNPACK_B R52, R37 ;  /* 0x00000025ff34723e */ /* 0x000fe200020006ff */
[C---:B------:R-:W-:Y:S01]  /*8d40*/  FMUL.FTZ R131, R44.reuse, R131 ;  /* 0x000000832c837220 */ /* 0x040fe20000410000 */
[----:B------:R-:W-:Y:S01]  /*8d50*/  FFMA.FTZ R116, R44, R129, -R55 ;  /* 0x000000812c747223 */ /* 0x000fe20000010837 */
[----:B------:R-:W-:Y:S02]  /*8d60*/  F2FP.F16.E4M3.UNPACK_B R55, R38 ;  /* 0x00000026ff37723e */ /* 0x000fe400020006ff */
[----:B------:R-:W-:Y:S01]  /*8d70*/  F2FP.SATFINITE.E4M3.F32.PACK_AB_MERGE_C R49, R125, R54, RZ ;  /* 0x000000367d31723e */ /* 0x000fe200048070ff */
[--C-:B------:R-:W-:Y:S01]  /*8d80*/  HADD2.F32 R53, -RZ, R52.reuse.H0_H0 ;  /* 0x20000034ff357230 */ /* 0x100fe20000004100 */
[----:B------:R-:W-:Y:S01]  /*8d90*/  F2FP.F16.E4M3.UNPACK_B R50, R33 ;  /* 0x00000021ff32723e */ /* 0x000fe200020006ff */
[----:B------:R-:W-:Y:S01]  /*8da0*/  HADD2.F32 R52, -RZ, R52.H1_H1 ;  /* 0x30000034ff347230 */ /* 0x000fe20000004100 */
[----:B------:R-:W-:Y:S01]  /*8db0*/  F2FP.SATFINITE.E4M3.F32.PACK_AB_MERGE_C R46, R58, R61, RZ ;  /* 0x0000003d3a2e723e */ /* 0x000fe200048070ff */
[--C-:B------:R-:W-:Y:S01]  /*8dc0*/  HADD2.F32 R58, -RZ, R55.reuse.H0_H0 ;  /* 0x20000037ff3a7230 */ /* 0x100fe20000004100 */
[----:B------:R-:W-:Y:S01]  /*8dd0*/  F2FP.F16.E4M3.UNPACK_B R54, R36 ;  /* 0x00000024ff36723e */ /* 0x000fe200020006ff */
[----:B------:R-:W-:Y:S01]  /*8de0*/  HADD2.F32 R55, -RZ, R55.H1_H1 ;  /* 0x30000037ff377230 */ /* 0x000fe20000004100 */
[----:B------:R-:W-:Y:S01]  /*8df0*/  F2FP.SATFINITE.E4M3.F32.PACK_AB_MERGE_C R49, R116, R51, R49 ;  /* 0x000000337431723e */ /* 0x000fe20004807031 */
[----:B------:R-:W-:Y:S01]  /*8e00*/  HADD2.F32 R51, -RZ, R50.H0_H0 ;  /* 0x20000032ff337230 */ /* 0x000fe20000004100 */
[----:B------:R-:W-:Y:S01]  /*8e10*/  F2FP.SATFINITE.E4M3.F32.PACK_AB_MERGE_C R44, R63, R60, RZ ;  /* 0x0000003c3f2c723e */ /* 0x000fe200048070ff */
[----:B------:R-:W-:Y:S01]  /*8e20*/  FMUL.FTZ R60, R53, R58 ;  /* 0x0000003a353c7220 */ /* 0x000fe20000410000 */
[----:B------:R-:W-:Y:S01]  /*8e30*/  F2FP.SATFINITE.E4M3.F32.PACK_AB_MERGE_C R46, R59, R56, R46 ;  /* 0x000000383b2e723e */ /* 0x000fe2000480702e */
[----:B------:R-:W-:-:S02]  /*8e40*/  HADD2.F32 R56, -RZ, R54.H0_H0 ;  /* 0x20000036ff387230 */ /* 0x000fc40000004100 */
[----:B------:R-:W-:Y:S01]  /*8e50*/  FMUL.FTZ R58, R51, R58 ;  /* 0x0000003a333a7220 */ /* 0x000fe20000410000 */
[----:B------:R-:W-:Y:S01]  /*8e60*/  F2FP.SATFINITE.E4M3.F32.PACK_AB_MERGE_C R44, R132, R57, R44 ;  /* 0x00000039842c723e */ /* 0x000fe2000480702c */
[----:B------:R-:W-:Y:S02]  /*8e70*/  HADD2.F32 R50, -RZ, R50.H1_H1 ;  /* 0x30000032ff327230 */ /* 0x000fe40000004100 */
[-C--:B------:R-:W-:Y:S01]  /*8e80*/  FMUL.FTZ R57, R52, R55.reuse ;  /* 0x0000003734397220 */ /* 0x080fe20000410000 */
[-C--:B------:R-:W-:Y:S01]  /*8e90*/  FFMA.FTZ R58, R53, R56.reuse, R58 ;  /* 0x00000038353a7223 */ /* 0x080fe2000001003a */
[----:B------:R-:W-:Y:S02]  /*8ea0*/  HADD2.F32 R53, -RZ, R54.H1_H1 ;  /* 0x30000036ff357230 */ /* 0x000fe40000004100 */
[----:B------:R-:W-:Y:S01]  /*8eb0*/  FFMA.FTZ R60, R51, R56, -R60 ;  /* 0x00000038333c7223 */ /* 0x000fe2000001083c */
[----:B------:R-:W-:Y:S01]  /*8ec0*/  FMUL.FTZ R55, R50, R55 ;  /* 0x0000003732377220 */ /* 0x000fe20000410000 */
[----:B------:R-:W-:Y:S01]  /*8ed0*/  F2FP.F16.E4M3.UNPACK_B R33, R33.H1 ;  /* 0x00000021ff21723e */ /* 0x000fe200030006ff */
[----:B------:R-:W-:Y:S01]  /*8ee0*/  FFMA.FTZ R131, R48, R129, R131 ;  /* 0x0000008130837223 */ /* 0x000fe20000010083 */
[----:B------:R-:W-:Y:S01]  /*8ef0*/  FFMA.FTZ R59, R50, R53, -R57 ;  /* 0x00000035323b7223 */ /* 0x000fe20000010839 */
[----:B------:R-:W-:Y:S01]  /*8f00*/  F2FP.F16.E4M3.UNPACK_B R51, R37.H1 ;  /* 0x00000025ff33723e */ /* 0x000fe200030006ff */
[----:B------:R-:W-:Y:S01]  /*8f10*/  FFMA.FTZ R61, R52, R53, R55 ;  /* 0x00000035343d7223 */ /* 0x000fe20000010037 */
[----:B------:R-:W-:Y:S01]  /*8f20*/  F2FP.F16.E4M3.UNPACK_B R50, R38.H1 ;  /* 0x00000026ff32723e */ /* 0x000fe200030006ff */
[----:B------:R-:W-:Y:S01]  /*8f30*/  HADD2.F32 R37, -RZ, R33.H0_H0 ;  /* 0x20000021ff257230 */ /* 0x000fe20000004100 */
[----:B------:R-:W-:Y:S01]  /*8f40*/  F2FP.F16.E4M3.UNPACK_B R36, R36.H1 ;  /* 0x00000024ff24723e */ /* 0x000fe200030006ff */
[--C-:B------:R-:W-:Y:S01]  /*8f50*/  HADD2.F32 R38, -RZ, R51.reuse.H0_H0 ;  /* 0x20000033ff267230 */ /* 0x100fe20000004100 */
[----:B------:R-:W-:Y:S01]  /*8f60*/  F2FP.SATFINITE.E4M3.F32.PACK_AB_MERGE_C R48, R124, R117, RZ ;  /* 0x000000757c30723e */ /* 0x000fe200048070ff */
[--C-:B------:R-:W-:Y:S01]  /*8f70*/  HADD2.F32 R52, -RZ, R50.reuse.H0_H0 ;  /* 0x20000032ff347230 */ /* 0x100fe20000004100 */
[----:B------:R-:W-:Y:S01]  /*8f80*/  F2FP.F16.E4M3.UNPACK_B R55, R34.H1 ;  /* 0x00000022ff37723e */ /* 0x000fe200030006ff */
[----:B------:R-:W-:Y:S01]  /*8f90*/  HADD2.F32 R51, -RZ, R51.H1_H1 ;  /* 0x30000033ff337230 */ /* 0x000fe20000004100 */
[----:B------:R-:W-:Y:S01]  /*8fa0*/  F2FP.SATFINITE.E4M3.F32.PACK_AB_MERGE_C R48, R131, R62, R48 ;  /* 0x0000003e8330723e */ /* 0x000fe20004807030 */
[----:B------:R-:W-:-:S02]  /*8fb0*/  HADD2.F32 R54, -RZ, R50.H1_H1 ;  /* 0x30000032ff367230 */ /* 0x000fc40000004100 */
[CC--:B------:R-:W-:Y:S01]  /*8fc0*/  FMUL.FTZ R56, R38.reuse, R52.reuse ;  /* 0x0000003426387220 */ /* 0x0c0fe20000410000 */
[----:B------:R-:W-:Y:S02]  /*8fd0*/  HADD2.F32 R33, -RZ, R33.H1_H1 ;  /* 0x30000021ff217230 */ /* 0x000fe40000004100 */
[----:B------:R-:W-:Y:S01]  /*8fe0*/  FMUL.FTZ R53, R37, R52 ;  /* 0x0000003425357220 */ /* 0x000fe20000410000 */
[--C-:B------:R-:W-:Y:S02]  /*8ff0*/  HADD2.F32 R50, -RZ, R36.reuse.H0_H0 ;  /* 0x20000024ff327230 */ /* 0x100fe40000004100 */
[-C--:B------:R-:W-:Y:S01]  /*9000*/  FMUL.FTZ R52, R51, R54.reuse ;  /* 0x0000003633347220 */ /* 0x080fe20000410000 */
[----:B------:R-:W-:Y:S02]  /*9010*/  HADD2.F32 R36, -RZ, R36.H1_H1 ;  /* 0x30000024ff247230 */ /* 0x000fe40000004100 */
[----:B------:R-:W-:Y:S01]  /*9020*/  FMUL.FTZ R54, R33, R54 ;  /* 0x0000003621367220 */ /* 0x000fe20000410000 */
[----:B------:R-:W-:Y:S01]  /*9030*/  FFMA.FTZ R63, R38, R50, R53 ;  /* 0x00000032263f7223 */ /* 0x000fe20000010035 */
[----:B------:R-:W-:-:S02]  /*9040*/  F2FP.F16.E4M3.UNPACK_B R38, R39 ;  /* 0x00000027ff26723e */ /* 0x000fc400020006ff */
[----:B------:R-:W-:Y:S01]  /*9050*/  FFMA.FTZ R116, R51, R36, R54 ;  /* 0x0000002433747223 */ /* 0x000fe20000010036 */
[----:B------:R-:W-:Y:S01]  /*9060*/  F2FP.F16.E4M3.UNPACK_B R54, R34 ;  /* 0x00000022ff36723e */ /* 0x000fe200020006ff */
[----:B------:R-:W-:Y:S01]  /*9070*/  FFMA.FTZ R117, R33, R36, -R52 ;  /* 0x0000002421757223 */ /* 0x000fe20000010834 */
[-C--:B------:R-:W-:Y:S01]  /*9080*/  F2FP.F16.E4M3.UNPACK_B R33, R35.reuse ;  /* 0x00000023ff21723e */ /* 0x080fe200020006ff */
[----:B------:R-:W-:Y:S01]  /*9090*/  FFMA.FTZ R62, R37, R50, -R56 ;  /* 0x00000032253e7223 */ /* 0x000fe20000010838 */
[----:B------:R-:W-:Y:S01]  /*90a0*/  F2FP.F16.E4M3.UNPACK_B R35, R35.H1 ;  /* 0x00000023ff23723e */ /* 0x000fe200030006ff */
[----:B------:R-:W-:Y:S01]  /*90b0*/  HADD2.F32 R50, -RZ, R38.H0_H0 ;  /* 0x20000026ff327230 */ /* 0x000fe20000004100 */
[-C--:B------:R-:W-:Y:S01]  /*90c0*/  F2FP.F16.E4M3.UNPACK_B R34, R32.reuse ;  /* 0x00000020ff22723e */ /* 0x080fe200020006ff */
[----:B------:R-:W-:Y:S01]  /*90d0*/  HADD2.F32 R57, -RZ, R54.H0_H0 ;  /* 0x20000036ff397230 */ /* 0x000fe20000004100 */
        /* <DEDUP_REMOVED lines=44> */
.L_x_7438:
[----:B------:R-:W-:Y:S05]  /*93a0*/  BSYNC B1 ;  /* 0x0000000000017941 */ /* 0x000fea0003800000 */
.L_x_7437:
[----:B-1----:R3:W-:Y:S01]  /*93b0*/  STG.E.128 desc[UR38][R42.64], R32 ;  /* 0x000000202a007986 */ /* 0x0027e2000c101d26 */
[----:B------:R-:W-:-:S13]  /*93c0*/  ISETP.GE.AND P2, PT, R47, R133, PT ;  /* 0x000000852f00720c */ /* 0x000fda0003f46270 */
[----:B------:R-:W-:Y:S05]  /*93d0*/  @P2 BRA `(.L_x_7419) ;  /* 0x0000000400602947 */ /* 0x000fea0003800000 */
[--C-:B---3--:R-:W-:Y:S02]  /*93e0*/  SHF.R.S32.HI R32, RZ, 0x1f, R47.reuse ;  /* 0x0000001fff207819 */ /* 0x108fe4000001142f */
[----:B------:R-:W-:-:S04]  /*93f0*/  IADD3 R47, P2, P3, R20, R118, R47 ;  /* 0x00000076142f7210 */ /* 0x000fc80007b5e02f */
[----:B------:R-:W-:Y:S02]  /*9400*/  IADD3.X R32, R98, R45, R32, P2, P3 ;  /* 0x0000002d62207210 */ /* 0x000fe400017e6420 */
[----:B------:R-:W-:-:S05]  /*9410*/  IADD3 R40, P2, R47, R40, RZ ;  /* 0x000000282f287210 */ /* 0x000fca0007f5e0ff */
[----:B------:R-:W-:-:S05]  /*9420*/  IMAD.X R41, R32, 0x1, R41, P2 ;  /* 0x0000000120297824 */ /* 0x000fca00010e0629 */
[----:B--2---:R4:W-:Y:S01]  /*9430*/  STG.E.128 desc[UR38][R40.64], R36 ;  /* 0x0000002428007986 */ /* 0x0049e2000c101d26 */
[----:B------:R-:W-:Y:S05]  /*9440*/  BRA `(.L_x_7419) ;  /* 0x0000000400447947 */ /* 0x000fea0003800000 */
.L_x_7392:
[----:B------:R-:W-:-:S06]  /*9450*/  UISETP.NE.AND UP0, UPT, UR41, 0x3, UPT ;  /* 0x000000032900788c */ /* 0x000fcc000bf05270 */
[----:B------:R-:W-:-:S13]  /*9460*/  PLOP3.LUT P5, PT, PT, PT, UP0, 0x80, 0x0 ;  /* 0x000000000000781c */ /* 0x000fda0003faf008 */
[----:B------:R-:W-:Y:S05]  /*9470*/  @!P5 BRA `(.L_x_7439) ;  /* 0x000000000004d947 */ /* 0x000fea0003800000 */
[----:B------:R-:W-:Y:S01]  /*9480*/  BPT.TRAP 0x1 ;  /* 0x000000040000795c */ /* 0x000fe20000300000 */
.L_x_7439:
[----:B------:R-:W-:Y:S01]  /*9490*/  IMAD R115, R19, 0x8, R18 ;  /* 0x0000000813737824 */ /* 0x000fe200078e0212 */
[----:B------:R-:W-:Y:S01]  /*94a0*/  SHF.L.U32 R128, R218, 0x1f, RZ ;  /* 0x0000001fda807819 */ /* 0x000fe200000006ff */
[----:B------:R-:W-:Y:S01]  /*94b0*/  IMAD R127, R25, -0xc0, R2 ;  /* 0xffffff40197f7824 */ /* 0x000fe200078e0202 */
[----:B------:R-:W-:Y:S01]  /*94c0*/  BSSY B1, `(.L_x_7440) ;  /* 0x0000006000017945 */ /* 0x000fe20003800000 */
[----:B------:R-:W-:Y:S01]  /*94d0*/  SHF.R.S32.HI R33, RZ, 0x1f, R25 ;  /* 0x0000001fff217819 */ /* 0x000fe20000011419 */
[----:B------:R-:W0:Y:S01]  /*94e0*/  SYNCS.PHASECHK.TRANS64.TRYWAIT P2, [R115+URZ+0x28890], R128 ;  /* 0x02889080730075a7 */ /* 0x000e22000804017f */
[----:B------:R-:W-:Y:S01]  /*94f0*/  IMAD R32, R112, R25, RZ ;  /* 0x0000001970207224 */ /* 0x000fe200078e02ff */
[----:B------:R-:W-:Y:S01]  /*9500*/  VIMNMX R127, R127, 0xc0, PT ;  /* 0x000000c07f7f7848 */ /* 0x000fe20003fe0100 */
[----:B0-----:R-:W-:Y:S06]  /*9510*/  @!P2 BRA `(.L_x_7441) ;  /* 0x0000027000c0a947 */ /* 0x001fec0003800000 */
.L_x_7762:
[----:B------:R-:W-:Y:S05]  /*9520*/  BSYNC B1 ;  /* 0x0000000000017941 */ /* 0x000fea0003800000 */
.L_x_7440:
[----:B------:R-:W-:Y:S01]  /*9530*/  ISETP.GE.AND P2, PT, R210, R127, PT ;  /* 0x0000007fd200720c */ /* 0x000fe20003f46270 */
[----:B------:R-:W-:Y:S01]  /*9540*/  IMAD R33, R33, R74, R32 ;  /* 0x0000004a21217224 */ /* 0x000fe200078e0220 */
[----:B------:R-:W-:Y:S01]  /*9550*/  BSSY B1, `(.L_x_7442) ;  /* 0x0000014000017945 */ /* 0x000fe20003800000 */
[----:B------:R-:W-:-:S04]  /*9560*/  IMAD.WIDE.U32 R36, R74, R25, RZ ;  /* 0x000000194a247225 */ /* 0x000fc800078e00ff */
[----:B------:R-:W-:-:S06]  /*9570*/  IMAD.IADD R41, R33, 0x1, R37 ;  /* 0x0000000121297824 */ /* 0x000fcc00078e0225 */
        /* <DEDUP_REMOVED lines=17> */
.L_x_7443:
[----:B------:R-:W-:Y:S05]  /*9690*/  BSYNC B1 ;  /* 0x0000000000017941 */ /* 0x000fea0003800000 */
.L_x_7442:
        /* <DEDUP_REMOVED lines=22> */
.L_x_7445:
[----:B------:R-:W-:Y:S05]  /*9800*/  BSYNC B1 ;  /* 0x0000000000017941 */ /* 0x000fea0003800000 */
.L_x_7444:
[----:B-12---:R-:W-:-:S05]  /*9810*/  VIADD R32, R210, 0x80 ;  /* 0x00000080d2207836 */ /* 0x006fca0000000000 */
[----:B------:R-:W-:-:S13]  /*9820*/  ISETP.GE.AND P2, PT, R32, R127, PT ;  /* 0x0000007f2000720c */ /* 0x000fda0003f46270 */
[----:B------:R-:W-:Y:S05]  /*9830*/  @P2 BRA `(.L_x_7419) ;  /* 0x0000000000482947 */ /* 0x000fea0003800000 */
[----:B------:R-:W1:Y:S01]  /*9840*/  @!P0 LDC.64 R32, c[0x0][0x2e8] ;  /* 0x0000ba00ff208b82 */ /* 0x000e620000000a00 */
[----:B------:R-:W-:-:S05]  /*9850*/  LEA R38, P2, R78, R36, 0x7 ;  /* 0x000000244e267211 */ /* 0x000fca00078438ff */
[----:B------:R-:W-:Y:S01]  /*9860*/  IMAD.X R41, R41, 0x1, R0, P2 ;  /* 0x0000000129297824 */ /* 0x000fe200010e0600 */
[----:B-1----:R-:W-:-:S04]  /*9870*/  @!P0 IADD3 R36, P2, P3, R38, R32, R97 ;  /* 0x0000002026248210 */ /* 0x002fc80007b5e061 */
        /* <DEDUP_REMOVED lines=14> */
.L_x_7419:
[----:B------:R-:W-:Y:S05]  /*9960*/  BSYNC B0 ;  /* 0x0000000000007941 */ /* 0x000fea0003800000 */
.L_x_7391:
        /* <DEDUP_REMOVED lines=17> */
.L_x_7447:
[----:B------:R-:W-:Y:S05]  /*9a80*/  BSYNC B0 ;  /* 0x0000000000007941 */ /* 0x000fea0003800000 */
.L_x_7446:
[----:B------:R-:W1:Y:S01]  /*9a90*/  SYNCS.PHASECHK.TRANS64.TRYWAIT P3, [R115+URZ+0x288b0], R128 ;  /* 0x0288b080730075a7 */ /* 0x000e62000806017f */
[----:B------:R-:W-:Y:S01]  /*9aa0*/  ULDC UR42, c[0x0][0x2f4] ;  /* 0x0000bd00002a7ab9 */ /* 0x000fe20000000800 */
[----:B------:R-:W-:Y:S01]  /*9ab0*/  ULDC.64 UR46, c[0x0][0x328] ;  /* 0x0000ca00002e7ab9 */ /* 0x000fe20000000a00 */
[----:B------:R-:W-:Y:S01]  /*9ac0*/  ULDC.64 UR44, c[0x0][0x318] ;  /* 0x0000c600002c7ab9 */ /* 0x000fe20000000a00 */
[----:B------:R-:W-:Y:S04]  /*9ad0*/  BSSY B0, `(.L_x_7448) ;  /* 0x0000002000007945 */ /* 0x000fe80003800000 */
[----:B-1----:R-:W-:Y:S05]  /*9ae0*/  @!P3 BRA `(.L_x_7449) ;  /* 0x0000026c0060b947 */ /* 0x002fea0003800000 */
.L_x_7763:
[----:B------:R-:W-:Y:S05]  /*9af0*/  BSYNC B0 ;  /* 0x0000000000007941 */ /* 0x000fea0003800000 */
.L_x_7448:
[----:B------:R-:W-:Y:S01]  /*9b00*/  ISETP.GE.AND P3, PT, R210, R127, PT ;  /* 0x0000007fd200720c */ /* 0x000fe20003f66270 */
[----:B------:R-:W-:Y:S01]  /*9b10*/  BSSY B0, `(.L_x_7450) ;  /* 0x0000016000007945 */ /* 0x000fe20003800000 */
[----:B------:R-:W-:-:S11]  /*9b20*/  IMAD.WIDE R36, R25, 0xc0, R68 ;  /* 0x000000c019247825 */ /* 0x000fd600078e0244 */
[----:B------:R-:W-:Y:S05]  /*9b30*/  @P3 BRA `(.L_x_7451) ;  /* 0x00000000004c3947 */ /* 0x000fea0003800000 */
[----:B------:R-:W-:Y:S01]  /*9b40*/  ISETP.GE.AND P3, PT, R7, UR42, PT ;  /* 0x0000002a07007c0c */ /* 0x000fe2000bf66270 */
[----:B0-----:R-:W-:Y:S01]  /*9b50*/  IMAD.MOV.U32 R32, RZ, RZ, R14 ;  /* 0x000000ffff207224 */ /* 0x001fe200078e000e */
[----:B------:R-:W-:Y:S01]  /*9b60*/  PLOP3.LUT P4, PT, PT, PT, PT, 0x8, 0x0 ;  /* 0x000000000000781c */ /* 0x000fe20003f8e170 */
[----:B------:R-:W-:Y:S02]  /*9b70*/  IMAD.MOV.U32 R33, RZ, RZ, R79 ;  /* 0x000000ffff217224 */ /* 0x000fe400078e004f */
[----:B------:R-:W-:Y:S02]  /*9b80*/  IMAD R35, R37, UR46, RZ ;  /* 0x0000002e25237c24 */ /* 0x000fe4000f8e02ff */
[----:B------:R-:W-:-:S04]  /*9b90*/  IMAD.WIDE.U32 R32, R36, UR46, R32 ;  /* 0x0000002e24207c25 */ /* 0x000fc8000f8e0020 */
[----:B------:R-:W-:Y:S02]  /*9ba0*/  IMAD R35, R36, UR47, R35 ;  /* 0x0000002f24237c24 */ /* 0x000fe4000f8e0223 */
[----:B------:R-:W-:Y:S01]  /*9bb0*/  @!P3 LOP3.LUT P5, RZ, R213, 0x4, RZ, 0xc0, !PT ;  /* 0x00000004d5ffb812 */ /* 0x000fe200078ac0ff */
[----:B------:R-:W-:-:S03]  /*9bc0*/  @!P3 VIADD R40, R123, 0x40 ;  /* 0x000000407b28b836 */ /* 0x000fc60000000000 */
[----:B------:R-:W-:Y:S02]  /*9bd0*/  @!P3 PLOP3.LUT P4, PT, P5, PT, PT, 0x80, 0x0 ;  /* 0x000000000000b81c */ /* 0x000fe40002f8f070 */
[----:B------:R-:W-:-:S04]  /*9be0*/  IADD3 R38, P5, R32, UR44, RZ ;  /* 0x0000002c20267c10 */ /* 0x000fc8000ffbe0ff */
[----:B------:R-:W-:-:S07]  /*9bf0*/  IADD3.X R39, R33, UR45, R35, P5, !PT ;  /* 0x0000002d21277c10 */ /* 0x000fce000affe423 */
[----:B------:R-:W-:Y:S01]  /*9c00*/  @P4 VIADD R40, R123, 0xffffffc0 ;  /* 0xffffffc07b284836 */ /* 0x000fe20000000000 */
[----:B------:R-:W-:-:S03]  /*9c10*/  ISETP.GE.AND P4, PT, R22, UR42, PT ;  /* 0x0000002a16007c0c */ /* 0x000fc6000bf86270 */
[----:B------:R-:W-:-:S10]  /*9c20*/  @!P3 IMAD.IADD R40, R18, 0x1, R40 ;  /* 0x000000011228b824 */ /* 0x000fd400078e0228 */
[----:B------:R-:W0:Y:S04]  /*9c30*/  @!P4 LDS.128 R32, [R126+0xc400] ;  /* 0x00c400007e20c984 */ /* 0x000e280000000c00 */
[----:B0-----:R-:W-:Y:S04]  /*9c40*/  @!P4 STG.E.128 desc[UR38][R38.64], R32 ;  /* 0x000000202600c986 */ /* 0x001fe8000c101d26 */
[----:B------:R-:W0:Y:S04]  /*9c50*/  @!P3 LDS.128 R32, [R40+0xc400] ;  /* 0x00c400002820b984 */ /* 0x000e280000000c00 */
[----:B0-----:R2:W-:Y:S02]  /*9c60*/  @!P3 STG.E.128 desc[UR38][R38.64+0x40], R32 ;  /* 0x000040202600b986 */ /* 0x0015e4000c101d26 */
.L_x_7451:
[----:B------:R-:W-:Y:S05]  /*9c70*/  BSYNC B0 ;  /* 0x0000000000007941 */ /* 0x000fea0003800000 */
.L_x_7450:
[----:B0-2---:R-:W-:Y:S01]  /*9c80*/  VIADD R32, R210, 0x40 ;  /* 0x00000040d2207836 */ /* 0x005fe20000000000 */
[----:B------:R-:W-:Y:S04]  /*9c90*/  BSSY B0, `(.L_x_7452) ;  /* 0x0000018000007945 */ /* 0x000fe80003800000 */
[----:B------:R-:W-:-:S13]  /*9ca0*/  ISETP.GE.AND P3, PT, R32, R127, PT ;  /* 0x0000007f2000720c */ /* 0x000fda0003f66270 */
[----:B------:R-:W-:Y:S05]  /*9cb0*/  @P3 BRA `(.L_x_7453) ;  /* 0x0000000000543947 */ /* 0x000fea0003800000 */
[----:B------:R-:W-:Y:S01]  /*9cc0*/  ISETP.GE.AND P3, PT, R7, UR42, PT ;  /* 0x0000002a07007c0c */ /* 0x000fe2000bf66270 */
[----:B------:R-:W-:Y:S01]  /*9cd0*/  IMAD.MOV.U32 R32, RZ, RZ, R14 ;  /* 0x000000ffff207224 */ /* 0x000fe200078e000e */
[----:B------:R-:W-:Y:S01]  /*9ce0*/  PLOP3.LUT P4, PT, PT, PT, PT, 0x8, 0x0 ;  /* 0x000000000000781c */ /* 0x000fe20003f8e170 */
[----:B------:R-:W-:-:S10]  /*9cf0*/  IMAD.MOV.U32 R33, RZ, RZ, R79 ;  /* 0x000000ffff217224 */ /* 0x000fd400078e004f */
        /* <DEDUP_REMOVED lines=13> */
[----:B------:R-:W0:Y:S04]  /*9dd0*/  @!P4 LDS.128 R32, [R126+0xe400] ;  /* 0x00e400007e20c984 */ /* 0x000e280000000c00 */
[----:B0-----:R-:W-:Y:S04]  /*9de0*/  @!P4 STG.E.128 desc[UR38][R38.64], R32 ;  /* 0x000000202600c986 */ /* 0x001fe8000c101d26 */
[----:B------:R-:W0:Y:S04]  /*9df0*/  @!P3 LDS.128 R32, [R40+0xe400] ;  /* 0x00e400002820b984 */ /* 0x000e280000000c00 */
[----:B0-----:R0:W-:Y:S02]  /*9e00*/  @!P3 STG.E.128 desc[UR38][R38.64+0x40], R32 ;  /* 0x000040202600b986 */ /* 0x0011e4000c101d26 */
.L_x_7453:
[----:B------:R-:W-:Y:S05]  /*9e10*/  BSYNC B0 ;  /* 0x0000000000007941 */ /* 0x000fea0003800000 */
.L_x_7452:
[----:B0-----:R-:W-:Y:S01]  /*9e20*/  VIADD R32, R210, 0x80 ;  /* 0x00000080d2207836 */ /* 0x001fe20000000000 */
        /* <DEDUP_REMOVED lines=20> */
[----:B------:R-:W0:Y:S04]  /*9f70*/  @!P4 LDS.128 R32, [R126+0x10400] ;  /* 0x010400007e20c984 */ /* 0x000e280000000c00 */
[----:B0-----:R-:W-:Y:S04]  /*9f80*/  @!P4 STG.E.128 desc[UR38][R36.64], R32 ;  /* 0x000000202400c986 */ /* 0x001fe8000c101d26 */
[----:B------:R-:W0:Y:S04]  /*9f90*/  @!P3 LDS.128 R32, [R38+0x10400] ;  /* 0x010400002620b984 */ /* 0x000e280000000c00 */
[----:B0-----:R0:W-:Y:S02]  /*9fa0*/  @!P3 STG.E.128 desc[UR38][R36.64+0x40], R32 ;  /* 0x000040202400b986 */ /* 0x0011e4000c101d26 */
.L_x_7455:
[----:B------:R-:W-:Y:S05]  /*9fb0*/  BSYNC B0 ;  /* 0x0000000000007941 */ /* 0x000fea0003800000 */
.L_x_7454:
[----:B------:R-:W-:Y:S01]  /*9fc0*/  @!PT LDS RZ, [RZ] ;  /* 0x00000000fffff984 */ /* 0x000fe20000000800 */
[----:B------:R-:W-:Y:S01]  /*9fd0*/  @!PT LDS RZ, [RZ] ;  /* 0x00000000fffff984 */ /* 0x000fe20000000800 */
[----:B------:R-:W-:Y:S01]  /*9fe0*/  @!PT LDS RZ, [RZ] ;  /* 0x00000000fffff984 */ /* 0x000fe20000000800 */
[----:B------:R-:W-:Y:S01]  /*9ff0*/  @!PT LDS RZ, [RZ] ;  /* 0x00000000fffff984 */ /* 0x000fe20000000800 */
[----:B------:R2:W-:Y:S06]  /*a000*/  MEMBAR.ALL.CTA ;  /* 0x0000000000007992 */ /* 0x0005ec0000008000 */
[----:B--2---:R-:W2:Y:S01]  /*a010*/  FENCE.VIEW.ASYNC.S ;  /* 0x00000000000073c6 */ /* 0x004ea20000000000 */
[----:B-1----:R-:W-:Y:S01]  /*a020*/  @!P2 VIADD R115, R115, 0x288c0 ;  /* 0x000288c07373a836 */ /* 0x002fe20000000000 */
[----:B--2---:R1:W-:Y:S01]  /*a030*/  BAR.SYNC.DEFER_BLOCKING R4, 0x80 ;  /* 0x000200040000751d */ /* 0x0043e20000010000 */
[----:B------:R-:W-:Y:S01]  /*a040*/  ISETP.NE.AND P3, PT, R121, RZ, PT ;  /* 0x000000ff7900720c */ /* 0x000fe20003f65270 */
[----:B------:R-:W-:-:S02]  /*a050*/  VIADD R19, R19, 0x1 ;  /* 0x0000000113137836 */ /* 0x000fc40000000000 */
[----:B------:R-:W-:-:S04]  /*a060*/  @!P2 PRMT R115, RZ, 0x654, R115 ;  /* 0x00000654ff73a816 */ /* 0x000fc80000000073 */
[----:B------:R1:W-:Y:S01]  /*a070*/  @!P2 SYNCS.ARRIVE.TRANS64.RED.A1T0 RZ, [R115+URZ], RZ ;  /* 0x000000ff73ffa9a7 */ /* 0x0003e2000810043f */
[----:B------:R-:W-:-:S04]  /*a080*/  ISETP.NE.AND P2, PT, R19, 0x2, PT ;  /* 0x000000021300780c */ /* 0x000fc80003f45270 */
[----:B0-----:R-:W-:Y:S02]  /*a090*/  SEL R33, RZ, 0x1, P2 ;  /* 0x00000001ff217807 */ /* 0x001fe40001000000 */
[----:B------:R-:W-:Y:S02]  /*a0a0*/  SEL R19, R19, RZ, P2 ;  /* 0x000000ff13137207 */ /* 0x000fe40001000000 */
[----:B------:R-:W-:Y:S01]  /*a0b0*/  LOP3.LUT R218, R218, R33, RZ, 0x3c, !PT ;  /* 0x00000021dada7212 */ /* 0x000fe200078e3cff */
[----:B-1----:R-:W-:Y:S06]  /*a0c0*/  @P3 BRA `(.L_x_7456) ;  /* 0xffffff8800083947 */ /* 0x002fec000383ffff */
[----:B------:R-:W0:Y:S01]  /*a0d0*/  S2R R32, SR_TID.X ;  /* 0x0000000000207919 */ /* 0x000e220000002100 */
[----:B------:R-:W-:Y:S02]  /*a0e0*/  PLOP3.LUT P0, PT, PT, PT, PT, 0x8, 0x0 ;  /* 0x000000000000781c */ /* 0x000fe40003f0e170 */
[----:B0-----:R-:W-:-:S04]  /*a0f0*/  SHF.R.U32.HI R32, RZ, 0x7, R32 ;  /* 0x00000007ff207819 */ /* 0x001fc80000011620 */
[----:B------:R-:W-:-:S13]  /*a100*/  ISETP.NE.AND P3, PT, R32, 0x1, PT ;  /* 0x000000012000780c */ /* 0x000fda0003f65270 */
[----:B------:R-:W-:Y:S06]  /*a110*/  @!P3 BAR.ARV 0x9, 0x100 ;  /* 0x024400000000bb1d */ /* 0x000fec0000002000 */
.L_x_7386:
        /* <DEDUP_REMOVED lines=14> */
.L_x_7457:
        /* <DEDUP_REMOVED lines=13> */
.L_x_7460:
[----:B------:R-:W-:-:S13]  /*a2d0*/  ISETP.NE.AND P0, PT, R7, 0x1, PT ;  /* 0x000000010700780c */ /* 0x000fda0003f05270 */
[----:B------:R-:W0:Y:S02]  /*a2e0*/  @P0 LDC.64 R4, c[0x0][0x9e8] ;  /* 0x00027a00ff040b82 */ /* 0x000e240000000a00 */
[----:B0-----:R-:W-:-:S05]  /*a2f0*/  @P0 IMAD.HI.U32 R4, R2, R4, RZ ;  /* 0x0000000402040227 */ /* 0x001fca00078e00ff */
[----:B------:R-:W-:-:S07]  /*a300*/  @P0 SHF.R.U32.HI R2, RZ, R5, R4 ;  /* 0x00000005ff020219 */ /* 0x000fce0000011604 */
.L_x_7461:
[----:B------:R-:W-:Y:S05]  /*a310*/  BSYNC B0 ;  /* 0x0000000000007941 */ /* 0x000fea0003800000 */
.L_x_7459:
[----:B------:R-:W-:-:S05]  /*a320*/  IMAD R3, R2, R7, R7 ;  /* 0x0000000702037224 */ /* 0x000fca00078e0207 */
[----:B------:R-:W-:-:S07]  /*a330*/  VIMNMX R0, R0, R3, PT ;  /* 0x0000000300007248 */ /* 0x000fce0003fe0100 */
.L_x_7458:
[----:B------:R-:W0:Y:S01]  /*a340*/  @P1 LDC R2, c[0x0][0x44c] ;  /* 0x00011300ff021b82 */ /* 0x000e220000000800 */
[----:B------:R-:W-:Y:S01]  /*a350*/  VIADD R0, R0, 0xbf ;  /* 0x000000bf00007836 */ /* 0x000fe20000000000 */
[----:B------:R-:W-:Y:S01]  /*a360*/  ULDC UR4, c[0x0][0x9dc] ;  /* 0x0002770000047ab9 */ /* 0x000fe20000000800 */
[----:B------:R-:W-:Y:S02]  /*a370*/  IMAD.MOV.U32 R5, RZ, RZ, R219 ;  /* 0x000000ffff057224 */ /* 0x000fe400078e00db */
[----:B------:R-:W-:-:S03]  /*a380*/  IMAD.HI R0, R0, 0x2aaaaaab, RZ ;  /* 0x2aaaaaab00007827 */ /* 0x000fc600078e02ff */
[----:B------:R-:W1:Y:S02]  /*a390*/  @P1 LDC R9, c[0x0][0x450] ;  /* 0x00011400ff091b82 */ /* 0x000e640000000800 */
        /* <DEDUP_REMOVED lines=18> */
.L_x_7464:
[----:B------:R-:W-:-:S13]  /*a4c0*/  ISETP.NE.AND P0, PT, R7, 0x1, PT ;  /* 0x000000010700780c */ /* 0x000fda0003f05270 */
[----:B------:R-:W0:Y:S02]  /*a4d0*/  @P0 LDC.64 R4, c[0x0][0x9e8] ;  /* 0x00027a00ff040b82 */ /* 0x000e240000000a00 */
[----:B0-----:R-:W-:-:S05]  /*a4e0*/  @P0 IMAD.HI.U32 R4, R2, R4, RZ ;  /* 0x0000000402040227 */ /* 0x001fca00078e00ff */
[----:B------:R-:W-:-:S07]  /*a4f0*/  @P0 SHF.R.U32.HI R2, RZ, R5, R4 ;  /* 0x00000005ff020219 */ /* 0x000fce0000011604 */
.L_x_7465:
[----:B------:R-:W-:Y:S05]  /*a500*/  BSYNC B0 ;  /* 0x0000000000007941 */ /* 0x000fea0003800000 */
.L_x_7463:
[----:B------:R-:W-:-:S05]  /*a510*/  IMAD R3, R2, R7, RZ ;  /* 0x0000000702037224 */ /* 0x000fca00078e02ff */
[----:B------:R-:W-:-:S07]  /*a520*/  VIMNMX R0, R0, R3, !PT ;  /* 0x0000000300007248 */ /* 0x000fce0007fe0100 */
.L_x_7462:
[----:B------:R-:W-:Y:S01]  /*a530*/  IMAD.HI R0, R0, 0x2aaaaaab, RZ ;  /* 0x2aaaaaab00007827 */ /* 0x000fe200078e02ff */
[----:B------:R-:W-:Y:S04]  /*a540*/  BSSY B0, `(.L_x_7466) ;  /* 0x0000026000007945 */ /* 0x000fe80003800000 */
[----:B------:R-:W-:-:S04]  /*a550*/  SHF.R.U32.HI R3, RZ, 0x1f, R0 ;  /* 0x0000001fff037819 */ /* 0x000fc80000011600 */
[----:B------:R-:W-:Y:S01]  /*a560*/  LEA.HI.SX32 R3, R0, R3, 0x1b ;  /* 0x0000000300037211 */ /* 0x000fe200078fdaff */
[----:B------:R-:W-:-:S03]  /*a570*/  IMAD.MOV.U32 R0, RZ, RZ, RZ ;  /* 0x000000ffff007224 */ /* 0x000fc600078e00ff */
        /* <DEDUP_REMOVED lines=34> */
.L_x_7467:
[----:B------:R-:W-:Y:S05]  /*a7a0*/  BSYNC B0 ;  /* 0x0000000000007941 */ /* 0x000fea0003800000 */
.L_x_7466:
[----:B------:R-:W2:Y:S01]  /*a7b0*/  LDL R2, [R1+0xc] ;  /* 0x00000c0001027983 */ /* 0x000ea20000100800 */
[----:B------:R-:W-:Y:S02]  /*a7c0*/  PLOP3.LUT P0, PT, PT, PT, PT, 0x80, 0x0 ;  /* 0x000000000000781c */ /* 0x000fe40003f0f070 */
        /* <DEDUP_REMOVED lines=47> */
[----:B--2---:R-:W-:Y:S01]  /*aac0*/  IMAD R221, R2, R0, R221 ;  /* 0x0000000002dd7224 */ /* 0x004fe200078e02dd */
[----:B------:R-:W-:-:S04]  /*aad0*/  CS2R R2, SRZ ;  /* 0x0000000000027805 */ /* 0x000fc8000001ff00 */
[----:B------:R-:W-:Y:S02]  /*aae0*/  VIADDMNMX R121, R221, R0, R27, PT ;  /* 0x00000000dd797246 */ /* 0x000fe4000380011b */
[----:B------:R-:W-:Y:S01]  /*aaf0*/  CS2R R26, SRZ ;  /* 0x00000000001a7805 */ /* 0x000fe2000001ff00 */
[----:B------:R-:W-:Y:S01]  /*ab00*/  IMAD.MOV.U32 R0, RZ, RZ, RZ ;  /* 0x000000ffff007224 */ /* 0x000fe200078e00ff */
[----:B------:R-:W-:-:S13]  /*ab10*/  ISETP.GT.AND P1, PT, R121, R221, PT ;  /* 0x000000dd7900720c */ /* 0x000fda0003f24270 */
[----:B------:R-:W-:Y:S05]  /*ab20*/  @!P1 BRA `(.L_x_7468) ;  /* 0x0000019800349947 */ /* 0x000fea0003800000 */
[----:B------:R-:W-:-:S03]  /*ab30*/  UMOV UR4, 0xffffffff ;  /* 0xffffffff00047882 */ /* 0x000fc60000000000 */
[----:B------:R-:W-:Y:S05]  /*ab40*/  BRA.DIV UR4, `(.L_x_7469) ;  /* 0x0000025e045c7947 */ /* 0x000fea000b800000 */
[----:B------:R-:W0:Y:S02]  /*ab50*/  S2R R0, SR_TID.X ;  /* 0x0000000000007919 */ /* 0x000e240000002100 */
[----:B0-----:R-:W-:-:S05]  /*ab60*/  VIADD R2, R0, 0xffffff80 ;  /* 0xffffff8000027836 */ /* 0x001fca0000000000 */
[----:B------:R-:W-:-:S04]  /*ab70*/  SHF.R.S32.HI R0, RZ, 0x1f, R2 ;  /* 0x0000001fff007819 */ /* 0x000fc80000011402 */
[----:B------:R-:W-:-:S04]  /*ab80*/  LEA.HI R0, R0, R2, RZ, 0x7 ;  /* 0x0000000200007211 */ /* 0x000fc800078f38ff */
[----:B------:R-:W-:-:S05]  /*ab90*/  SHF.R.S32.HI R0, RZ, 0x7, R0 ;  /* 0x00000007ff007819 */ /* 0x000fca0000011400 */
[----:B------:R0:W1:Y:S02]  /*aba0*/  SHFL.IDX PT, R220, R0, RZ, 0x1f ;  /* 0x00001fff00dc7589 */ /* 0x00006400000e0000 */
.L_x_7766:
[----:B01----:R-:W-:Y:S01]  /*abb0*/  LEA.HI R0, R220, R220, RZ, 0x1 ;  /* 0x000000dcdc007211 */ /* 0x003fe200078f08ff */
[----:B------:R-:W-:Y:S01]  /*abc0*/  VIADD R26, R18, 0x18400 ;  /* 0x00018400121a7836 */ /* 0x000fe20000000000 */
[----:B------:R-:W-:Y:S02]  /*abd0*/  BSSY B6, `(.L_x_7470) ;  /* 0x0000018000067945 */ /* 0x000fe40003800000 */
[----:B------:R-:W-:Y:S02]  /*abe0*/  LOP3.LUT R3, R0, 0x1e, RZ, 0xc0, !PT ;  /* 0x0000001e00037812 */ /* 0x000fe400078ec0ff */
[----:B------:R-:W-:-:S03]  /*abf0*/  LOP3.LUT P0, RZ, R26, 0x1bf, RZ, 0xc0, !PT ;  /* 0x000001bf1aff7812 */ /* 0x000fc6000780c0ff */
        /* <DEDUP_REMOVED lines=21> */
.L_x_7471:
[----:B------:R-:W-:Y:S05]  /*ad50*/  BSYNC B6 ;  /* 0x0000000000067941 */ /* 0x000fea0003800000 */
.L_x_7470:
[----:B------:R-:W-:Y:S01]  /*ad60*/  ULDC.64 UR6, c[0x0][0x998] ;  /* 0x0002660000067ab9 */ /* 0x000fe20000000a00 */
[----:B------:R-:W-:Y:S01]  /*ad70*/  ULDC.64 UR4, c[0x0][0x990] ;  /* 0x0002640000047ab9 */ /* 0x000fe20000000a00 */
[----:B------:R-:W-:Y:S02]  /*ad80*/  ISETP.NE.U32.AND P1, PT, RZ, UR6, PT ;  /* 0x00000006ff007c0c */ /* 0x000fe4000bf25070 */
[----:B------:R-:W-:Y:S02]  /*ad90*/  ISETP.NE.U32.AND P0, PT, RZ, UR4, PT ;  /* 0x00000004ff007c0c */ /* 0x000fe4000bf05070 */
[----:B------:R-:W-:Y:S02]  /*ada0*/  ISETP.NE.AND.EX P1, PT, RZ, UR7, PT, P1 ;  /* 0x00000007ff007c0c */ /* 0x000fe4000bf25310 */
[----:B------:R-:W-:-:S11]  /*adb0*/  ISETP.NE.AND.EX P0, PT, RZ, UR5, PT, P0 ;  /* 0x00000005ff007c0c */ /* 0x000fd6000bf05300 */
[----:B------:R-:W0:Y:S01]  /*adc0*/  @P1 LDC.64 R8, c[0x0][0x9b8] ;  /* 0x00026e00ff081b82 */ /* 0x000e220000000a00 */
[--C-:B------:R-:W-:Y:S02]  /*add0*/  @P1 SHF.R.S32.HI R5, RZ, 0x1f, R223.reuse ;  /* 0x0000001fff051819 */ /* 0x100fe400000114df */
[----:B------:R-:W-:-:S05]  /*ade0*/  @P0 SHF.R.S32.HI R3, RZ, 0x1f, R223 ;  /* 0x0000001fff030819 */ /* 0x000fca00000114df */
[----:B------:R-:W1:Y:S08]  /*adf0*/  @P0 LDC.64 R6, c[0x0][0x9a8] ;  /* 0x00026a00ff060b82 */ /* 0x000e700000000a00 */
[----:B------:R-:W2:Y:S08]  /*ae00*/  @P0 LDC.64 R10, c[0x0][0x9b0] ;  /* 0x00026c00ff0a0b82 */ /* 0x000eb00000000a00 */
[----:B------:R-:W3:Y:S01]  /*ae10*/  @P1 LDC.64 R12, c[0x0][0x9c0] ;  /* 0x00027000ff0c1b82 */ /* 0x000ee20000000a00 */
[----:B0-----:R-:W-:-:S02]  /*ae20*/  @P1 IMAD R2, R5, R8, RZ ;  /* 0x0000000805021224 */ /* 0x001fc400078e02ff */
[----:B------:R-:W-:-:S04]  /*ae30*/  @P1 IMAD.WIDE.U32 R4, R223, R8, RZ ;  /* 0x00000008df041225 */ /* 0x000fc800078e00ff */
[----:B------:R-:W-:Y:S02]  /*ae40*/  @P1 IMAD R9, R223, R9, R2 ;  /* 0x00000009df091224 */ /* 0x000fe400078e0202 */
[-C--:B-1----:R-:W-:Y:S02]  /*ae50*/  @P0 IMAD R0, R3, R6.reuse, RZ ;  /* 0x0000000603000224 */ /* 0x082fe400078e02ff */
[----:B------:R-:W-:-:S04]  /*ae60*/  @P0 IMAD.WIDE.U32 R2, R223, R6, RZ ;  /* 0x00000006df020225 */ /* 0x000fc800078e00ff */
[----:B------:R-:W-:Y:S02]  /*ae70*/  @P0 IMAD R7, R223, R7, R0 ;  /* 0x00000007df070224 */ /* 0x000fe400078e0200 */
[----:B------:R-:W-:Y:S02]  /*ae80*/  @P1 IMAD.IADD R5, R5, 0x1, R9 ;  /* 0x0000000105051824 */ /* 0x000fe400078e0209 */
[----:B------:R-:W-:Y:S02]  /*ae90*/  @P0 IMAD.IADD R3, R3, 0x1, R7 ;  /* 0x0000000103030824 */ /* 0x000fe400078e0207 */
[----:B------:R-:W-:Y:S02]  /*aea0*/  IMAD.MOV.U32 R0, RZ, RZ, 0x3f800000 ;  /* 0x3f800000ff007424 */ /* 0x000fe400078e00ff */
[----:B--2---:R-:W-:-:S04]  /*aeb0*/  @P0 IMAD.WIDE.U32 R2, R232, R10, R2 ;  /* 0x0000000ae8020225 */ /* 0x004fc800078e0002 */
[----:B---3--:R-:W-:Y:S01]  /*aec0*/  @P1 IMAD.WIDE.U32 R6, R232, R12, R4 ;  /* 0x0000000ce8061225 */ /* 0x008fe200078e0004 */
        /* <DEDUP_REMOVED lines=25> */
.L_x_7475:
[----:B-1----:R1:W2:Y:S02]  /*b060*/  SYNCS.PHASECHK.TRANS64.TRYWAIT P0, [R18+URZ+0x28800], R3 ;  /* 0x02880003120075a7 */ /* 0x0022a4000800017f */
[----:B--2---:R-:W-:Y:S05]  /*b070*/  @!P0 NANOSLEEP.SYNCS 0x989680 ;  /* 0x009896800000895d */ /* 0x004fea0003900000 */
[----:B------:R-:W2:Y:S02]  /*b080*/  @!P0 SYNCS.PHASECHK.TRANS64 P0, [R18+URZ+0x28800], R3 ;  /* 0x02880003120085a7 */ /* 0x000ea4000800007f */
[----:B--2---:R-:W-:Y:S05]  /*b090*/  @!P0 BRA `(.L_x_7475) ;  /* 0xfffffffc00f08947 */ /* 0x004fea000383ffff */
.L_x_7474:
[----:B------:R-:W-:Y:S05]  /*b0a0*/  BSYNC B0 ;  /* 0x0000000000007941 */ /* 0x000fea0003800000 */
.L_x_7473:
[----:B------:R-:W-:Y:S05]  /*b0b0*/  BRA `(.L_x_7476) ;  /* 0x0000004c00bc7947 */ /* 0x000fea0003800000 */
.L_x_7472:
[----:B------:R-:W-:Y:S01]  /*b0c0*/  LOP3.LUT P0, RZ, R26, 0x3ff, RZ, 0xc0, !PT ;  /* 0x000003ff1aff7812 */ /* 0x000fe2000780c0ff */
        /* <DEDUP_REMOVED lines=29> */
.L_x_7478:
[----:B------:R-:W-:Y:S05]  /*b2a0*/  BSYNC B6 ;  /* 0x0000000000067941 */ /* 0x000fea0003800000 */
.L_x_7477:
[----:B------:R-:W0:Y:S01]  /*b2b0*/  S2R R20, SR_TID.X ;  /* 0x0000000000147919 */ /* 0x000e220000002100 */
[----:B------:R-:W-:Y:S01]  /*b2c0*/  ULDC.U8 UR4, c[0x0][0x410] ;  /* 0x0001040000047ab9 */ /* 0x000fe20000000000 */
[----:B------:R-:W-:Y:S01]  /*b2d0*/  BSSY B0, `(.L_x_7479) ;  /* 0x00004c5000007945 */ /* 0x000fe20003800000 */
[----:B------:R-:W-:Y:S01]  /*b2e0*/  ISETP.NE.AND P0, PT, RZ, UR4, PT ;  /* 0x00000004ff007c0c */ /* 0x000fe2000bf05270 */
[----:B------:R-:W-:Y:S02]  /*b2f0*/  IMAD.IADD R39, R210, 0x1, R219 ;  /* 0x00000001d2277824 */ /* 0x000fe400078e02db */
[----:B0-----:R-:W-:-:S05]  /*b300*/  VIADD R20, R20, 0xffffff80 ;  /* 0xffffff8014147836 */ /* 0x001fca0000000000 */
[----:B------:R-:W-:-:S04]  /*b310*/  SHF.R.S32.HI R0, RZ, 0x1f, R20 ;  /* 0x0000001fff007819 */ /* 0x000fc80000011414 */
[----:B------:R-:W-:-:S04]  /*b320*/  LEA.HI R0, R0, R20, RZ, 0x2 ;  /* 0x0000001400007211 */ /* 0x000fc800078f10ff */
[----:B------:R-:W-:-:S05]  /*b330*/  LOP3.LUT R0, R0, 0xfffffffc, RZ, 0xc0, !PT ;  /* 0xfffffffc00007812 */ /* 0x000fca00078ec0ff */
[----:B------:R-:W-:Y:S01]  /*b340*/  IMAD.IADD R4, R20, 0x1, -R0 ;  /* 0x0000000114047824 */ /* 0x000fe200078e0a00 */
[----:B------:R-:W-:Y:S06]  /*b350*/  @!P0 BRA `(.L_x_7480) ;  /* 0x0000002400ac8947 */ /* 0x000fec0003800000 */
[----:B------:R-:W0:Y:S01]  /*b360*/  LDC R38, c[0x0][0x448] ;  /* 0x00011200ff267b82 */ /* 0x000e220000000800 */
[----:B------:R-:W-:Y:S01]  /*b370*/  IMAD R3, R4, 0x40, R39 ;  /* 0x0000004004037824 */ /* 0x000fe200078e0227 */
[----:B------:R-:W-:Y:S01]  /*b380*/  ULDC.64 UR4, c[0x0][0x3f8] ;  /* 0x0000fe0000047ab9 */ /* 0x000fe20000000a00 */
[----:B------:R-:W-:Y:S01]  /*b390*/  IMAD.MOV.U32 R8, RZ, RZ, R26 ;  /* 0x000000ffff087224 */ /* 0x000fe200078e001a */
[----:B------:R-:W-:Y:S01]  /*b3a0*/  ULDC.64 UR6, c[0x0][0x408] ;  /* 0x0001020000067ab9 */ /* 0x000fe20000000a00 */
[----:B------:R-:W-:Y:S01]  /*b3b0*/  IMAD.MOV.U32 R9, RZ, RZ, R29 ;  /* 0x000000ffff097224 */ /* 0x000fe200078e001d */
[----:B------:R-:W-:Y:S01]  /*b3c0*/  ULDC.64 UR8, c[0x0][0x400] ;  /* 0x0001000000087ab9 */ /* 0x000fe20000000a00 */
[----:B------:R-:W-:Y:S01]  /*b3d0*/  IMAD.MOV.U32 R10, RZ, RZ, R24 ;  /* 0x000000ffff0a7224 */ /* 0x000fe200078e0018 */
[----:B------:R-:W-:Y:S01]  /*b3e0*/  SHF.R.S32.HI R37, RZ, 0x1f, R214 ;  /* 0x0000001fff257819 */ /* 0x000fe200000114d6 */
        /* <DEDUP_REMOVED lines=21> */
[----:B------:R0:W2:Y:S04]  /*b540*/  SHFL.IDX PT, R3, R5, RZ, 0x1c1f ;  /* 0x001c1fff05037589 */ /* 0x0000a800000e0000 */
[----:B------:R0:W3:Y:S04]  /*b550*/  SHFL.IDX PT, R4, R8, RZ, 0x1c1f ;  /* 0x001c1fff08047589 */ /* 0x0000e800000e0000 */
[----:B------:R0:W4:Y:S02]  /*b560*/  SHFL.IDX PT, R14, R7, RZ, 0x1c1f ;  /* 0x001c1fff070e7589 */ /* 0x00012400000e0000 */
.L_x_7772:
        /* <DEDUP_REMOVED lines=11> */
[----:B------:R-:W-:-:S11]  /*b620*/  ISETP.GE.AND P3, PT, R208, UR4, PT ;  /* 0x00000004d0007c0c */ /* 0x000fd6000bf66270 */
[----:B--2---:R-:W-:Y:S02]  /*b630*/  @!P4 IADD3 R24, P0, R214, R3, RZ ;  /* 0x00000003d618c210 */ /* 0x004fe40007f1e0ff */
[----:B----4-:R-:W-:-:S03]  /*b640*/  @!P3 IADD3 R12, P1, R208, R14, RZ ;  /* 0x0000000ed00cb210 */ /* 0x010fc60007f3e0ff */
[----:B-1----:R-:W-:Y:S01]  /*b650*/  @!P4 IMAD.X R25, R0, 0x1, R37, P0 ;  /* 0x000000010019c824 */ /* 0x002fe200000e0625 */
[----:B------:R-:W-:Y:S02]  /*b660*/  @!P3 IADD3 R10, P0, R208, R3, RZ ;  /* 0x00000003d00ab210 */ /* 0x000fe40007f1e0ff */
[----:B------:R-:W-:Y:S02]  /*b670*/  @!P3 SHF.R.S32.HI R3, RZ, 0x1f, R208 ;  /* 0x0000001fff03b819 */ /* 0x000fe400000114d0 */
[----:B------:R-:W-:Y:S02]  /*b680*/  @!P4 IADD3 R14, P2, R214, R14, RZ ;  /* 0x0000000ed60ec210 */ /* 0x000fe40007f5e0ff */
[----:B------:R-:W-:Y:S02]  /*b690*/  CS2R R30, SRZ ;  /* 0x00000000001e7805 */ /* 0x000fe4000001ff00 */
[----:B------:R-:W-:Y:S02]  /*b6a0*/  CS2R R28, SRZ ;  /* 0x00000000001c7805 */ /* 0x000fe4000001ff00 */
[----:B------:R-:W-:Y:S01]  /*b6b0*/  CS2R R26, SRZ ;  /* 0x00000000001a7805 */ /* 0x000fe2000001ff00 */
[--C-:B------:R-:W-:Y:S01]  /*b6c0*/  @!P3 IMAD.X R11, R0, 0x1, R3.reuse, P0 ;  /* 0x00000001000bb824 */ /* 0x100fe200000e0603 */
[----:B------:R1:W5:Y:S01]  /*b6d0*/  @!P4 LD.E.64 R20, desc[UR38][R24.64] ;  /* 0x000000261814c980 */ /* 0x000362000c101b00 */
[----:B---3--:R-:W-:-:S02]  /*b6e0*/  @!P3 IMAD.X R13, R4, 0x1, R3, P1 ;  /* 0x00000001040db824 */ /* 0x008fc400008e0603 */
[----:B------:R-:W-:Y:S01]  /*b6f0*/  @!P4 IMAD.X R15, R4, 0x1, R37, P2 ;  /* 0x00000001040fc824 */ /* 0x000fe200010e0625 */
[----:B------:R1:W5:Y:S04]  /*b700*/  @!P3 LD.E.64 R30, desc[UR38][R10.64] ;  /* 0x000000260a1eb980 */ /* 0x000368000c101b00 */
[----:B------:R1:W5:Y:S04]  /*b710*/  @!P3 LD.E.64 R28, desc[UR38][R12.64] ;  /* 0x000000260c1cb980 */ /* 0x000368000c101b00 */
[----:B------:R1:W5:Y:S02]  /*b720*/  @!P4 LD.E.64 R26, desc[UR38][R14.64] ;  /* 0x000000260e1ac980 */ /* 0x000364000c101b00 */
.L_x_7483:
[----:B------:R-:W-:Y:S05]  /*b730*/  BSYNC B1 ;  /* 0x0000000000017941 */ /* 0x000fea0003800000 */
.L_x_7482:
[----:B------:R-:W-:Y:S01]  /*b740*/  UMOV UR4, 0xffffffff ;  /* 0xffffffff00047882 */ /* 0x000fe20000000000 */
[----:B-1----:R-:W-:Y:S02]  /*b750*/  CS2R R24, SRZ ;  /* 0x0000000000187805 */ /* 0x002fe4000001ff00 */
[----:B------:R-:W-:Y:S05]  /*b760*/  BRA.DIV UR4, `(.L_x_7484) ;  /* 0x0000025604047947 */ /* 0x000fea000b800000 */
[----:B------:R1:W0:Y:S04]  /*b770*/  SHFL.IDX PT, R0, R6, 0x1, 0x1c1f ;  /* 0x003c1f0006007f89 */ /* 0x00022800000e0000 */
[----:B--2---:R1:W2:Y:S04]  /*b780*/  SHFL.IDX PT, R3, R5, 0x1, 0x1c1f ;  /* 0x003c1f0005037f89 */ /* 0x0042a800000e0000 */
[----:B---3--:R1:W3:Y:S04]  /*b790*/  SHFL.IDX PT, R4, R8, 0x1, 0x1c1f ;  /* 0x003c1f0008047f89 */ /* 0x0082e800000e0000 */
[----:B----4-:R1:W4:Y:S02]  /*b7a0*/  SHFL.IDX PT, R14, R7, 0x1, 0x1c1f ;  /* 0x003c1f00070e7f89 */ /* 0x01032400000e0000 */
.L_x_7778:
[----:B01----:R-:W-:Y:S01]  /*b7b0*/  VIADD R5, R39, 0x40 ;  /* 0x0000004027057836 */ /* 0x003fe20000000000 */
        /* <DEDUP_REMOVED lines=10> */
[----:B------:R-:W-:Y:S02]  /*b860*/  ISETP.GE.AND P5, PT, R214, UR4, PT ;  /* 0x00000004d6007c0c */ /* 0x000fe4000bfa6270 */
[----:B------:R-:W-:Y:S02]  /*b870*/  CS2R R12, SRZ ;  /* 0x00000000000c7805 */ /* 0x000fe4000001ff00 */
[----:B------:R-:W-:-:S05]  /*b880*/  CS2R R8, SRZ ;  /* 0x0000000000087805 */ /* 0x000fca000001ff00 */
[----:B--2---:R-:W-:-:S04]  /*b890*/  @!P4 IADD3 R6, P0, R208, R3, RZ ;  /* 0x00000003d006c210 */ /* 0x004fc80007f1e0ff */
[----:B------:R-:W-:Y:S02]  /*b8a0*/  @!P5 IADD3 R34, P2, R214, R3, RZ ;  /* 0x00000003d622d210 */ /* 0x000fe40007f5e0ff */
[-C--:B----4-:R-:W-:Y:S02]  /*b8b0*/  @!P4 IADD3 R32, P1, R208, R14.reuse, RZ ;  /* 0x0000000ed020c210 */ /* 0x090fe40007f3e0ff */
[----:B------:R-:W-:Y:S01]  /*b8c0*/  @!P4 SHF.R.S32.HI R3, RZ, 0x1f, R208 ;  /* 0x0000001fff03c819 */ /* 0x000fe200000114d0 */
[----:B------:R-:W-:Y:S01]  /*b8d0*/  @!P5 IMAD.X R35, R0, 0x1, R37, P2 ;  /* 0x000000010023d824 */ /* 0x000fe200010e0625 */
[----:B------:R-:W-:-:S03]  /*b8e0*/  @!P5 IADD3 R14, P3, R214, R14, RZ ;  /* 0x0000000ed60ed210 */ /* 0x000fc60007f7e0ff */
[--C-:B------:R-:W-:Y:S01]  /*b8f0*/  @!P4 IMAD.X R7, R0, 0x1, R3.reuse, P0 ;  /* 0x000000010007c824 */ /* 0x100fe200000e0603 */
[----:B------:R0:W5:Y:S01]  /*b900*/  @!P5 LD.E.64 R24, desc[UR38][R34.64] ;  /* 0x000000262218d980 */ /* 0x000162000c101b00 */
[C---:B---3--:R-:W-:Y:S02]  /*b910*/  @!P4 IMAD.X R33, R4.reuse, 0x1, R3, P1 ;  /* 0x000000010421c824 */ /* 0x048fe400008e0603 */
[----:B------:R-:W-:Y:S01]  /*b920*/  @!P5 IMAD.X R15, R4, 0x1, R37, P3 ;  /* 0x00000001040fd824 */ /* 0x000fe200018e0625 */
[----:B------:R0:W5:Y:S04]  /*b930*/  @!P4 LD.E.64 R10, desc[UR38][R6.64] ;  /* 0x00000026060ac980 */ /* 0x000168000c101b00 */
[----:B------:R0:W5:Y:S04]  /*b940*/  @!P4 LD.E.64 R12, desc[UR38][R32.64] ;  /* 0x00000026200cc980 */ /* 0x000168000c101b00 */
[----:B------:R0:W5:Y:S02]  /*b950*/  @!P5 LD.E.64 R8, desc[UR38][R14.64] ;  /* 0x000000260e08d980 */ /* 0x000164000c101b00 */
.L_x_7486:
[----:B------:R-:W-:Y:S05]  /*b960*/  BSYNC B1 ;  /* 0x0000000000017941 */ /* 0x000fea0003800000 */
.L_x_7485:
[----:B------:R-:W-:Y:S01]  /*b970*/  ULEA.HI UR4, UR37, UR37, URZ, 0x1 ;  /* 0x0000002525047291 */ /* 0x000fe2000f8f083f */
[C---:B------:R-:W-:Y:S01]  /*b980*/  IMAD.SHL.U32 R0, R213.reuse, 0x80, RZ ;  /* 0x00000080d5007824 */ /* 0x040fe200078e00ff */
[----:B0-----:R-:W-:Y:S01]  /*b990*/  VIADDMNMX R15, R38, -R219, 0x80, PT ;  /* 0x00000080260f7446 */ /* 0x001fe200038009db */
[----:B------:R-:W-:Y:S01]  /*b9a0*/  BSSY B1, `(.L_x_7487) ;  /* 0x0000010000017945 */ /* 0x000fe20003800000 */
[----:B------:R-:W-:Y:S01]  /*b9b0*/  ULOP3.LUT UR4, UR4, 0xfffffffe, URZ, 0xc0, !UPT ;  /* 0xfffffffe04047892 */ /* 0x000fe2000f8ec03f */
[----:B------:R-:W-:Y:S02]  /*b9c0*/  LOP3.LUT P2, RZ, R213, 0x4, RZ, 0xc0, !PT ;  /* 0x00000004d5ff7812 */ /* 0x000fe4000784c0ff */
[----:B--2---:R-:W-:Y:S01]  /*b9d0*/  LOP3.LUT R3, R0, 0x380, RZ, 0xc0, !PT ;  /* 0x0000038000037812 */ /* 0x004fe200078ec0ff */
[----:B------:R-:W-:Y:S01]  /*b9e0*/  UIADD3 UR4, UR37, -UR4, URZ ;  /* 0x8000000425047290 */ /* 0x000fe2000fffe03f */
[----:B------:R-:W-:Y:S02]  /*b9f0*/  ISETP.GE.AND P1, PT, R210, R15, PT ;  /* 0x0000000fd200720c */ /* 0x000fe40003f26270 */
[----:B------:R-:W-:-:S02]  /*ba00*/  LOP3.LUT R0, R3, 0x30, R22, 0xf8, !PT ;  /* 0x0000003003007812 */ /* 0x000fc400078ef816 */
[----:B------:R-:W-:Y:S01]  /*ba10*/  SHF.R.U32.HI R3, RZ, 0x3, R3 ;  /* 0x00000003ff037819 */ /* 0x000fe20000011603 */
[----:B------:R-:W-:-:S03]  /*ba20*/  IMAD.U32 R5, RZ, RZ, UR4 ;  /* 0x00000004ff057e24 */ /* 0x000fc6000f8e00ff */
[----:B------:R-:W-:Y:S02]  /*ba30*/  LOP3.LUT R3, R0, R3, RZ, 0x3c, !PT ;  /* 0x0000000300037212 */ /* 0x000fe400078e3cff */
[----:B------:R-:W-:Y:S02]  /*ba40*/  SHF.L.U32 R5, R5, 0x1f, RZ ;  /* 0x0000001f05057819 */ /* 0x000fe400000006ff */
[----:B------:R-:W-:Y:S02]  /*ba50*/  IADD3 R3, R18, R3, R227 ;  /* 0x0000000312037210 */ /* 0x000fe40007ffe0e3 */
[----:B------:R-:W0:Y:S03]  /*ba60*/  SYNCS.PHASECHK.TRANS64.TRYWAIT P0, [R18+URZ+0x28800], R5 ;  /* 0x02880005120075a7 */ /* 0x000e26000800017f */
[C---:B---3--:R-:W-:Y:S02]  /*ba70*/  VIADD R4, R3.reuse, 0x18400 ;  /* 0x0001840003047836 */ /* 0x048fe40000000000 */
[----:B------:R-:W-:Y:S01]  /*ba80*/  VIADD R0, R3, 0x18440 ;  /* 0x0001844003007836 */ /* 0x000fe20000000000 */
[----:B0-----:R-:W-:Y:S06]  /*ba90*/  @!P0 BRA `(.L_x_7488) ;  /* 0x0000025000a88947 */ /* 0x001fec0003800000 */
.L_x_7779:
[----:B------:R-:W-:Y:S05]  /*baa0*/  BSYNC B1 ;  /* 0x0000000000017941 */ /* 0x000fea0003800000 */
.L_x_7487:
[----:B------:R-:W-:Y:S01]  /*bab0*/  BSSY B1, `(.L_x_7489) ;  /* 0x00000fa000017945 */ /* 0x000fe20003800000 */
[----:B------:R-:W-:-:S03]  /*bac0*/  @P2 VIADD R0, R4, 0xffffffc0 ;  /* 0xffffffc004002836 */ /* 0x000fc60000000000 */
[----:B------:R-:W-:Y:S05]  /*bad0*/  @P1 BRA `(.L_x_7490) ;  /* 0x0000000c00dc1947 */ /* 0x000fea0003800000 */
[----:B0-----:R-:W0:Y:S01]  /*bae0*/  LDC R5, c[0x0][0x3f4] ;  /* 0x0000fd00ff057b82 */ /* 0x001e220000000800 */
[----:B------:R-:W-:Y:S01]  /*baf0*/  BSSY B2, `(.L_x_7491) ;  /* 0x000007a000027945 */ /* 0x000fe20003800000 */
[-C--:B0-----:R-:W-:Y:S02]  /*bb00*/  ISETP.GE.AND P0, PT, R208, R5.reuse, PT ;  /* 0x00000005d000720c */ /* 0x081fe40003f06270 */
[----:B------:R-:W-:-:S11]  /*bb10*/  ISETP.GE.AND P1, PT, R214, R5, PT ;  /* 0x00000005d600720c */ /* 0x000fd60003f26270 */
[----:B------:R-:W-:Y:S05]  /*bb20*/  @P0 BRA `(.L_x_7492) ;  /* 0x0000000400d80947 */ /* 0x000fea0003800000 */
[----:B------:R-:W0:Y:S01]  /*bb30*/  LDS.128 R4, [R3+0x18400] ;  /* 0x0184000003047984 */ /* 0x000e220000000c00 */
[----:B-----5:R-:W-:Y:S02]  /*bb40*/  SHF.R.U32.HI R35, RZ, 0x8, R31 ;  /* 0x00000008ff237819 */ /* 0x020fe4000001161f */
[----:B------:R-:W-:Y:S02]  /*bb50*/  LOP3.LUT R34, R31, 0xff, RZ, 0xc0, !PT ;  /* 0x000000ff1f227812 */ /* 0x000fe400078ec0ff */
[----:B------:R-:W-:Y:S02]  /*bb60*/  LOP3.LUT R35, R35, 0xff, RZ, 0xc0, !PT ;  /* 0x000000ff23237812 */ /* 0x000fe400078ec0ff */
        /* <DEDUP_REMOVED lines=8> */
[----:B------:R-:W-:Y:S01]  /*bbf0*/  PRMT R38, R39, 0x7604, R38 ;  /* 0x0000760427267816 */ /* 0x000fe20000000026 */
[----:B------:R-:W-:Y:S01]  /*bc00*/  IMAD.U32 R39, R40, 0x10000, RZ ;  /* 0x0001000028277824 */ /* 0x000fe200078e00ff */
[----:B----4-:R-:W-:-:S02]  /*bc10*/  LOP3.LUT R14, R30, 0xff, RZ, 0xc0, !PT ;  /* 0x000000ff1e0e7812 */ /* 0x010fc400078ec0ff */
[----:B------:R-:W-:Y:S02]  /*bc20*/  LOP3.LUT R33, R32, 0xff, RZ, 0xc0, !PT ;  /* 0x000000ff20217812 */ /* 0x000fe400078ec0ff */
[----:B------:R-:W-:Y:S02]  /*bc30*/  SHF.R.U32.HI R32, RZ, 0x8, R28 ;  /* 0x00000008ff207819 */ /* 0x000fe4000001161c */
[----:B------:R-:W-:Y:S02]  /*bc40*/  PRMT R33, R33, 0x7604, R14 ;  /* 0x0000760421217816 */ /* 0x000fe4000000000e */
[----:B------:R-:W-:Y:S02]  /*bc50*/  LOP3.LUT R14, R28, 0xff, RZ, 0xc0, !PT ;  /* 0x000000ff1c0e7812 */ /* 0x000fe400078ec0ff */
[----:B------:R-:W-:Y:S02]  /*bc60*/  LOP3.LUT R37, R32, 0xff, RZ, 0xc0, !PT ;  /* 0x000000ff20257812 */ /* 0x000fe400078ec0ff */
[----:B------:R-:W-:-:S02]  /*bc70*/  LOP3.LUT R35, R34, 0xff0000, R35, 0xf8, !PT ;  /* 0x00ff000022237812 */ /* 0x000fc400078ef823 */
[----:B------:R-:W-:Y:S02]  /*bc80*/  LOP3.LUT R39, R38, 0xff0000, R39, 0xf8, !PT ;  /* 0x00ff000026277812 */ /* 0x000fe400078ef827 */
[----:B------:R-:W-:Y:S02]  /*bc90*/  PRMT R37, R37, 0x7604, R14 ;  /* 0x0000760425257816 */ /* 0x000fe4000000000e */
[----:B------:R-:W-:Y:S02]  /*bca0*/  LOP3.LUT R39, R39, 0xff000000, R29, 0xf8, !PT ;  /* 0xff00000027277812 */ /* 0x000fe400078ef81d */
[----:B------:R-:W-:Y:S02]  /*bcb0*/  LOP3.LUT R35, R35, 0xff000000, R31, 0xf8, !PT ;  /* 0xff00000023237812 */ /* 0x000fe400078ef81f */
[----:B------:R-:W-:Y:S02]  /*bcc0*/  LOP3.LUT R33, R33, 0xff0000, R30, 0xf8, !PT ;  /* 0x00ff000021217812 */ /* 0x000fe400078ef81e */
[----:B0-----:R-:W-:-:S02]  /*bcd0*/  F2FP.F16.E4M3.UNPACK_B R14, R6.H1 ;  /* 0x00000006ff0e723e */ /* 0x001fc400030006ff */
[----:B------:R-:W-:Y:S02]  /*bce0*/  LOP3.LUT R37, R37, 0xff0000, R28, 0xf8, !PT ;  /* 0x00ff000025257812 */ /* 0x000fe400078ef81c */
[----:B------:R-:W-:Y:S02]  /*bcf0*/  F2FP.F16.E4M3.UNPACK_B R38, R39 ;  /* 0x00000027ff26723e */ /* 0x000fe400020006ff */
[----:B------:R-:W-:Y:S02]  /*bd00*/  F2FP.F16.E4M3.UNPACK_B R32, R35 ;  /* 0x00000023ff20723e */ /* 0x000fe400020006ff */
[----:B------:R-:W-:Y:S01]  /*bd10*/  LOP3.LUT R33, R33, 0xff000000, R30, 0xf8, !PT ;  /* 0xff00000021217812 */ /* 0x000fe200078ef81e */
        /* <DEDUP_REMOVED lines=11> */
[----:B------:R-:W-:Y:S01]  /*bdd0*/  FMUL.FTZ R40, R14, R37 ;  /* 0x000000250e287220 */ /* 0x000fe20000410000 */
[----:B------:R-:W-:Y:S01]  /*bde0*/  F2FP.F16.E4M3.UNPACK_B R14, R5 ;  /* 0x00000005ff0e723e */ /* 0x000fe200020006ff */
[--C-:B------:R-:W-:Y:S01]  /*bdf0*/  HADD2.F32 R5, -RZ, R29.reuse.H1_H1 ;  /* 0x3000001dff057230 */ /* 0x100fe20000004100 */
[----:B------:R-:W-:Y:S01]  /*be00*/  F2FP.F16.E4M3.UNPACK_B R39, R39.H1 ;  /* 0x00000027ff27723e */ /* 0x000fe200030006ff */
[C---:B------:R-:W-:Y:S01]  /*be10*/  FFMA.FTZ R43, R30.reuse, R37, -R43 ;  /* 0x000000251e2b7223 */ /* 0x040fe2000001082b */
[----:B------:R-:W-:Y:S01]  /*be20*/  FFMA.FTZ R44, R30, R41, R40 ;  /* 0x000000291e2c7223 */ /* 0x000fe20000010028 */
[----:B------:R-:W-:Y:S01]  /*be30*/  HADD2.F32 R29, -RZ, R29.H0_H0 ;  /* 0x2000001dff1d7230 */ /* 0x000fe20000004100 */
[----:B------:R-:W-:Y:S01]  /*be40*/  F2FP.F16.E4M3.UNPACK_B R35, R35.H1 ;  /* 0x00000023ff23723e */ /* 0x000fe200030006ff */
[C---:B------:R-:W-:Y:S01]  /*be50*/  FMUL.FTZ R30, R5.reuse, R38 ;  /* 0x00000026051e7220 */ /* 0x040fe20000410000 */
[----:B------:R-:W-:Y:S01]  /*be60*/  FMUL.FTZ R37, R5, R32 ;  /* 0x0000002005257220 */ /* 0x000fe20000410000 */
[----:B------:R-:W-:Y:S01]  /*be70*/  HADD2.F32 R5, -RZ, R31.H1_H1 ;  /* 0x3000001fff057230 */ /* 0x000fe20000004100 */
[----:B------:R-:W-:Y:S01]  /*be80*/  F2FP.F16.E4M3.UNPACK_B R7, R7.H1 ;  /* 0x00000007ff07723e */ /* 0x000fe200030006ff */
[----:B------:R-:W-:-:S02]  /*be90*/  HADD2.F32 R40, -RZ, R39.H0_H0 ;  /* 0x20000027ff287230 */ /* 0x000fc40000004100 */
[C---:B------:R-:W-:Y:S01]  /*bea0*/  FFMA.FTZ R41, R29.reuse, R32, -R30 ;  /* 0x000000201d297223 */ /* 0x040fe2000001081e */
[----:B------:R-:W-:Y:S02]  /*beb0*/  HADD2.F32 R30, -RZ, R35.H0_H0 ;  /* 0x20000023ff1e7230 */ /* 0x000fe40000004100 */
[----:B------:R-:W-:Y:S01]  /*bec0*/  FFMA.FTZ R42, R29, R38, R37 ;  /* 0x000000261d2a7223 */ /* 0x000fe20000010025 */
        /* <DEDUP_REMOVED lines=8> */
[----:B------:R-:W-:Y:S01]  /*bf50*/  F2FP.F16.E4M3.UNPACK_B R6, R4 ;  /* 0x00000004ff06723e */ /* 0x000fe200020006ff */
[----:B------:R-:W-:Y:S02]  /*bf60*/  HADD2.F32 R5, -RZ, R7.H0_H0 ;  /* 0x20000007ff057230 */ /* 0x000fe40000004100 */
[C---:B------:R-:W-:Y:S01]  /*bf70*/  FMUL.FTZ R32, R29.reuse, R38 ;  /* 0x000000261d207220 */ /* 0x040fe20000410000 */
[----:B------:R-:W-:Y:S01]  /*bf80*/  FMUL.FTZ R40, R29, R30 ;  /* 0x0000001e1d287220 */ /* 0x000fe20000410000 */
[----:B------:R-:W-:Y:S02]  /*bf90*/  F2FP.F16.E4M3.UNPACK_B R4, R4.H1 ;  /* 0x00000004ff04723e */ /* 0x000fe400030006ff */
[----:B------:R-:W-:Y:S01]  /*bfa0*/  F2FP.F16.E4M3.UNPACK_B R31, R34 ;  /* 0x00000022ff1f723e */ /* 0x000fe200020006ff */
[C---:B------:R-:W-:Y:S01]  /*bfb0*/  FFMA.FTZ R45, R5.reuse, R30, -R32 ;  /* 0x0000001e052d7223 */ /* 0x040fe20000010820 */
[-C--:B------:R-:W-:Y:S01]  /*bfc0*/  F2FP.F16.E4M3.UNPACK_B R29, R33.reuse ;  /* 0x00000021ff1d723e */ /* 0x080fe200020006ff */
[----:B------:R-:W-:Y:S01]  /*bfd0*/  FFMA.FTZ R48, R5, R38, R40 ;  /* 0x0000002605307223 */ /* 0x000fe20000010028 */
[----:B------:R-:W-:Y:S01]  /*bfe0*/  HADD2.F32 R7, -RZ, R4.H1_H1 ;  /* 0x30000004ff077230 */ /* 0x000fe20000004100 */
[----:B------:R-:W-:Y:S01]  /*bff0*/  F2FP.F16.E4M3.UNPACK_B R33, R33.H1 ;  /* 0x00000021ff21723e */ /* 0x000fe200030006ff */
[----:B------:R-:W-:Y:S01]  /*c000*/  HADD2.F32 R32, -RZ, R31.H1_H1 ;  /* 0x3000001fff207230 */ /* 0x000fe20000004100 */
[----:B------:R-:W-:Y:S01]  /*c010*/  F2FP.F16.E4M3.UNPACK_B R34, R34.H1 ;  /* 0x00000022ff22723e */ /* 0x000fe200030006ff */
[----:B------:R-:W-:-:S02]  /*c020*/  HADD2.F32 R30, -RZ, R29.H1_H1 ;  /* 0x3000001dff1e7230 */ /* 0x000fc40000004100 */
[----:B------:R-:W-:Y:S02]  /*c030*/  HADD2.F32 R5, -RZ, R4.H0_H0 ;  /* 0x20000004ff057230 */ /* 0x000fe40000004100 */
[C---:B------:R-:W-:Y:S01]  /*c040*/  FMUL.FTZ R38, R7.reuse, R32 ;  /* 0x0000002007267220 */ /* 0x040fe20000410000 */
[----:B------:R-:W-:Y:S02]  /*c050*/  HADD2.F32 R31, -RZ, R31.H0_H0 ;  /* 0x2000001fff1f7230 */ /* 0x000fe40000004100 */
[-C--:B------:R-:W-:Y:S01]  /*c060*/  FMUL.FTZ R40, R7, R30.reuse ;  /* 0x0000001e07287220 */ /* 0x080fe20000410000 */
[--C-:B------:R-:W-:Y:S02]  /*c070*/  HADD2.F32 R4, -RZ, R6.reuse.H1_H1 ;  /* 0x30000006ff047230 */ /* 0x100fe40000004100 */
[C---:B------:R-:W-:Y:S01]  /*c080*/  FFMA.FTZ R38, R5.reuse, R30, -R38 ;  /* 0x0000001e05267223 */ /* 0x040fe20000010826 */
[----:B------:R-:W-:Y:S02]  /*c090*/  HADD2.F32 R29, -RZ, R29.H0_H0 ;  /* 0x2000001dff1d7230 */ /* 0x000fe40000004100 */
[----:B------:R-:W-:Y:S01]  /*c0a0*/  FFMA.FTZ R35, R5, R32, R40 ;  /* 0x0000002005237223 */ /* 0x000fe20000010028 */
[----:B------:R-:W-:-:S02]  /*c0b0*/  HADD2.F32 R6, -RZ, R6.H0_H0 ;  /* 0x20000006ff067230 */ /* 0x000fc40000004100 */
[C---:B------:R-:W-:Y:S01]  /*c0c0*/  FMUL.FTZ R7, R4.reuse, R31 ;  /* 0x0000001f04077220 */ /* 0x040fe20000410000 */
[--C-:B------:R-:W-:Y:S02]  /*c0d0*/  HADD2.F32 R5, -RZ, R28.reuse.H1_H1 ;  /* 0x3000001cff057230 */ /* 0x100fe40000004100 */
[-C--:B------:R-:W-:Y:S01]  /*c0e0*/  FMUL.FTZ R4, R4, R29.reuse ;  /* 0x0000001d04047220 */ /* 0x080fe20000410000 */
[----:B------:R-:W-:Y:S02]  /*c0f0*/  HADD2.F32 R28, -RZ, R28.H0_H0 ;  /* 0x2000001cff1c7230 */ /* 0x000fe40000004100 */
[C---:B------:R-:W-:Y:S01]  /*c100*/  FFMA.FTZ R30, R6.reuse, R29, -R7 ;  /* 0x0000001d061e7223 */ /* 0x040fe20000010807 */
[----:B------:R-:W-:Y:S02]  /*c110*/  HADD2.F32 R29, -RZ, R34.H1_H1 ;  /* 0x30000022ff1d7230 */ /* 0x000fe40000004100 */
[----:B------:R-:W-:Y:S01]  /*c120*/  FFMA.FTZ R31, R6, R31, R4 ;  /* 0x0000001f061f7223 */ /* 0x000fe20000010004 */
[----:B------:R-:W-:-:S02]  /*c130*/  HADD2.F32 R6, -RZ, R33.H1_H1 ;  /* 0x30000021ff067230 */ /* 0x000fc40000004100 */
[----:B------:R-:W-:Y:S02]  /*c140*/  HADD2.F32 R7, -RZ, R34.H0_H0 ;  /* 0x20000022ff077230 */ /* 0x000fe40000004100 */
[C---:B------:R-:W-:Y:S01]  /*c150*/  FMUL.FTZ R37, R5.reuse, R29 ;  /* 0x0000001d05257220 */ /* 0x040fe20000410000 */
[--C-:B------:R-:W-:Y:S02]  /*c160*/  HADD2.F32 R4, -RZ, R14.reuse.H1_H1 ;  /* 0x3000000eff047230 */ /* 0x100fe40000004100 */
[-C--:B------:R-:W-:Y:S01]  /*c170*/  FMUL.FTZ R32, R5, R6.reuse ;  /* 0x0000000605207220 */ /* 0x080fe20000410000 */
[----:B------:R-:W-:Y:S02]  /*c180*/  HADD2.F32 R33, -RZ, R33.H0_H0 ;  /* 0x20000021ff217230 */ /* 0x000fe40000004100 */
[----:B------:R-:W-:Y:S01]  /*c190*/  FFMA.FTZ R37, R28, R6, -R37 ;  /* 0x000000061c257223 */ /* 0x000fe20000010825 */
[----:B------:R-:W-:Y:S02]  /*c1a0*/  HADD2.F32 R14, -RZ, R14.H0_H0 ;  /* 0x2000000eff0e7230 */ /* 0x000fe40000004100 */
[----:B------:R-:W-:Y:S01]  /*c1b0*/  FMUL.FTZ R5, R4, R7 ;  /* 0x0000000704057220 */ /* 0x000fe20000410000 */
[----:B------:R-:W-:Y:S01]  /*c1c0*/  FFMA.FTZ R32, R28, R29, R32 ;  /* 0x0000001d1c207223 */ /* 0x000fe20000010020 */
[----:B------:R-:W-:Y:S01]  /*c1d0*/  FMUL.FTZ R4, R4, R33 ;  /* 0x0000002104047220 */ /* 0x000fe20000410000 */
[----:B------:R-:W-:Y:S01]  /*c1e0*/  F2FP.SATFINITE.E4M3.F32.PACK_AB_MERGE_C R6, R44, R43, RZ ;  /* 0x0000002b2c06723e */ /* 0x000fe200048070ff */
[----:B------:R-:W-:-:S02]  /*c1f0*/  FFMA.FTZ R5, R14, R33, -R5 ;  /* 0x000000210e057223 */ /* 0x000fc40000010805 */
[----:B------:R-:W-:Y:S01]  /*c200*/  FFMA.FTZ R14, R14, R7, R4 ;  /* 0x000000070e0e7223 */ /* 0x000fe20000010004 */
        /* <DEDUP_REMOVED lines=8> */
.L_x_7492:
[----:B------:R-:W-:Y:S05]  /*c290*/  BSYNC B2 ;  /* 0x0000000000027941 */ /* 0x000fea0003800000 */
.L_x_7491:
[----:B------:R-:W-:Y:S05]  /*c2a0*/  @P1 BRA `(.L_x_7490) ;  /* 0x0000000400e81947 */ /* 0x000fea0003800000 */
[----:B0-----:R-:W0:Y:S01]  /*c2b0*/  LDS.128 R4, [R0] ;  /* 0x0000000000047984 */ /* 0x001e220000000c00 */
[----:B-----5:R-:W-:Y:S02]  /*c2c0*/  SHF.R.U32.HI R28, RZ, 0x8, R21 ;  /* 0x00000008ff1c7819 */ /* 0x020fe40000011615 */
[----:B------:R-:W-:Y:S02]  /*c2d0*/  SHF.R.U32.HI R32, RZ, 0x8, R27 ;  /* 0x00000008ff207819 */ /* 0x000fe4000001161b */
[----:B------:R-:W-:Y:S02]  /*c2e0*/  LOP3.LUT R31, R21, 0xff, RZ, 0xc0, !PT ;  /* 0x000000ff151f7812 */ /* 0x000fe400078ec0ff */
[----:B------:R-:W-:Y:S02]  /*c2f0*/  LOP3.LUT R35, R27, 0xff, RZ, 0xc0, !PT ;  /* 0x000000ff1b237812 */ /* 0x000fe400078ec0ff */
[----:B------:R-:W-:Y:S02]  /*c300*/  LOP3.LUT R28, R28, 0xff, RZ, 0xc0, !PT ;  /* 0x000000ff1c1c7812 */ /* 0x000fe400078ec0ff */
[----:B------:R-:W-:-:S02]  /*c310*/  LOP3.LUT R32, R32, 0xff, RZ, 0xc0, !PT ;  /* 0x000000ff20207812 */ /* 0x000fc400078ec0ff */
[----:B----4-:R-:W-:Y:S02]  /*c320*/  SHF.R.U32.HI R14, RZ, 0x8, R20 ;  /* 0x00000008ff0e7819 */ /* 0x010fe40000011614 */
        /* <DEDUP_REMOVED lines=27> */
[--C-:B------:R-:W-:Y:S01]  /*c4e0*/  HADD2.F32 R26, -RZ, R14.reuse.H0_H0 ;  /* 0x2000000eff1a7230 */ /* 0x100fe20000004100 */
[----:B------:R-:W-:Y:S01]  /*c4f0*/  F2FP.F16.E4M3.UNPACK_B R21, R6 ;  /* 0x00000006ff15723e */ /* 0x000fe200020006ff */
[----:B------:R-:W-:Y:S01]  /*c500*/  HADD2.F32 R14, -RZ, R14.H1_H1 ;  /* 0x3000000eff0e7230 */ /* 0x000fe20000004100 */
[----:B------:R-:W-:Y:S01]  /*c510*/  LOP3.LUT R29, R29, 0xff000000, R20, 0xf8, !PT ;  /* 0xff0000001d1d7812 */ /* 0x000fe200078ef814 */
        /* <DEDUP_REMOVED lines=82> */
[----:B------:R1:W-:Y:S02]  /*ca40*/  STS.128 [R0], R4 ;  /* 0x0000000400007388 */ /* 0x0003e40000000c00 */
.L_x_7490:
[----:B------:R-:W-:Y:S05]  /*ca50*/  BSYNC B1 ;  /* 0x0000000000017941 */ /* 0x000fea0003800000 */
.L_x_7489:
[----:B01----:R-:W-:-:S05]  /*ca60*/  VIADD R4, R210, 0x40 ;  /* 0x00000040d2047836 */ /* 0x003fca0000000000 */
[----:B------:R-:W-:-:S13]  /*ca70*/  ISETP.GE.AND P0, PT, R4, R15, PT ;  /* 0x0000000f0400720c */ /* 0x000fda0003f06270 */
[----:B------:R-:W-:Y:S05]  /*ca80*/  @P0 BRA `(.L_x_7493) ;  /* 0x0000003400240947 */ /* 0x000fea0003800000 */
[----:B------:R-:W0:Y:S01]  /*ca90*/  LDC R5, c[0x0][0x3f4] ;  /* 0x0000fd00ff057b82 */ /* 0x000e220000000800 */
[----:B------:R-:W-:Y:S01]  /*caa0*/  BSSY B1, `(.L_x_7494) ;  /* 0x000007e000017945 */ /* 0x000fe20003800000 */
[-C--:B0-----:R-:W-:Y:S02]  /*cab0*/  ISETP.GE.AND P0, PT, R208, R5.reuse, PT ;  /* 0x00000005d000720c */ /* 0x081fe40003f06270 */
[----:B------:R-:W-:-:S11]  /*cac0*/  ISETP.GE.AND P1, PT, R214, R5, PT ;  /* 0x00000005d600720c */ /* 0x000fd60003f26270 */
[----:B------:R-:W-:Y:S05]  /*cad0*/  @P0 BRA `(.L_x_7495) ;  /* 0x0000000400e80947 */ /* 0x000fea0003800000 */
[----:B------:R-:W0:Y:S01]  /*cae0*/  LDS.128 R4, [R3+0x1a400] ;  /* 0x01a4000003047984 */ /* 0x000e220000000c00 */
        /* <DEDUP_REMOVED lines=11> */
[----:B------:R-:W-:-:S02]  /*cba0*/  LOP3.LUT R15, R10, 0xff, RZ, 0xc0, !PT ;  /* 0x000000ff0a0f7812 */ /* 0x000fc400078ec0ff */
[----:B------:R-:W-:Y:S02]  /*cbb0*/  LOP3.LUT R14, R14, 0xff, RZ, 0xc0, !PT ;  /* 0x000000ff0e0e7812 */ /* 0x000fe400078ec0ff */
[----:B------:R-:W-:Y:S02]  /*cbc0*/  SHF.R.U32.HI R20, RZ, 0x10, R11 ;  /* 0x00000010ff147819 */ /* 0x000fe4000001160b */
[----:B------:R-:W-:Y:S02]  /*cbd0*/  LOP3.LUT R27, R12, 0xff, RZ, 0xc0, !PT ;  /* 0x000000ff0c1b7812 */ /* 0x000fe400078ec0ff */
[----:B------:R-:W-:Y:S02]  /*cbe0*/  LOP3.LUT R26, R26, 0xff, RZ, 0xc0, !PT ;  /* 0x000000ff1a1a7812 */ /* 0x000fe400078ec0ff */
[----:B------:R-:W-:Y:S02]  /*cbf0*/  LOP3.LUT R28, R28, 0xff, RZ, 0xc0, !PT ;  /* 0x000000ff1c1c7812 */ /* 0x000fe400078ec0ff */
[----:B------:R-:W-:-:S02]  /*cc00*/  PRMT R15, R14, 0x7604, R15 ;  /* 0x000076040e0f7816 */ /* 0x000fc4000000000f */
[----:B------:R-:W-:Y:S02]  /*cc10*/  LOP3.LUT R20, R20, 0xff, RZ, 0xc0, !PT ;  /* 0x000000ff14147812 */ /* 0x000fe400078ec0ff */
[----:B------:R-:W-:Y:S02]  /*cc20*/  SHF.R.U32.HI R14, RZ, 0x10, R10 ;  /* 0x00000010ff0e7819 */ /* 0x000fe4000001160a */
[----:B------:R-:W-:Y:S02]  /*cc30*/  PRMT R27, R26, 0x7604, R27 ;  /* 0x000076041a1b7816 */ /* 0x000fe4000000001b */
        /* <DEDUP_REMOVED lines=8> */
[----:B0-----:R-:W-:-:S02]  /*ccc0*/  F2FP.F16.E4M3.UNPACK_B R14, R6.H1 ;  /* 0x00000006ff0e723e */ /* 0x001fc400030006ff */
[----:B------:R-:W-:Y:S02]  /*ccd0*/  PRMT R27, R26, 0x7054, R27 ;  /* 0x000070541a1b7816 */ /* 0x000fe4000000001b */
[----:B------:R-:W-:Y:S01]  /*cce0*/  F2FP.F16.E4M3.UNPACK_B R30, R29 ;  /* 0x0000001dff1e723e */ /* 0x000fe200020006ff */
[--C-:B------:R-:W-:Y:S01]  /*ccf0*/  HADD2.F32 R13, -RZ, R14.reuse.H0_H0 ;  /* 0x2000000eff0d7230 */ /* 0x100fe20000004100 */
[----:B------:R-:W-:Y:S01]  /*cd00*/  F2FP.F16.E4M3.UNPACK_B R26, R21 ;  /* 0x00000015ff1a723e */ /* 0x000fe200020006ff */
[----:B------:R-:W-:Y:S01]  /*cd10*/  HADD2.F32 R14, -RZ, R14.H1_H1 ;  /* 0x3000000eff0e7230 */ /* 0x000fe20000004100 */
[----:B------:R-:W-:Y:S01]  /*cd20*/  LOP3.LUT R28, R27, 0xff000000, R12, 0xf8, !PT ;  /* 0xff0000001b1c7812 */ /* 0x000fe200078ef80c */
[----:B------:R-:W-:Y:S01]  /*cd30*/  HADD2.F32 R31, -RZ, R30.H1_H1 ;  /* 0x3000001eff1f7230 */ /* 0x000fe20000004100 */
[----:B------:R-:W-:Y:S01]  /*cd40*/  F2FP.F16.E4M3.UNPACK_B R12, R6 ;  /* 0x00000006ff0c723e */ /* 0x000fe200020006ff */
[----:B------:R-:W-:Y:S01]  /*cd50*/  HADD2.F32 R27, -RZ, R26.H1_H1 ;  /* 0x3000001aff1b7230 */ /* 0x000fe20000004100 */
[----:B------:R-:W-:Y:S01]  /*cd60*/  LOP3.LUT R20, R15, 0xff000000, R10, 0xf8, !PT ;  /* 0xff0000000f147812 */ /* 0x000fe200078ef80a */
[----:B------:R-:W-:-:S02]  /*cd70*/  HADD2.F32 R30, -RZ, R30.H0_H0 ;  /* 0x2000001eff1e7230 */ /* 0x000fc40000004100 */
[C---:B------:R-:W-:Y:S01]  /*cd80*/  FMUL.FTZ R32, R14.reuse, R31 ;  /* 0x0000001f0e207220 */ /* 0x040fe20000410000 */
[----:B------:R-:W-:Y:S01]  /*cd90*/  F2FP.F16.E4M3.UNPACK_B R10, R5 ;  /* 0x00000005ff0a723e */ /* 0x000fe200020006ff */
[----:B------:R-:W-:Y:S01]  /*cda0*/  FMUL.FTZ R14, R14, R27 ;  /* 0x0000001b0e0e7220 */ /* 0x000fe20000410000 */
[----:B------:R-:W-:Y:S01]  /*cdb0*/  F2FP.F16.E4M3.UNPACK_B R11, R5.H1 ;  /* 0x00000005ff0b723e */ /* 0x000fe200030006ff */
[----:B------:R-:W-:Y:S01]  /*cdc0*/  HADD2.F32 R5, -RZ, R12.H1_H1 ;  /* 0x3000000cff057230 */ /* 0x000fe20000004100 */
[----:B------:R-:W-:Y:S01]  /*cdd0*/  F2FP.F16.E4M3.UNPACK_B R15, R7 ;  /* 0x00000007ff0f723e */ /* 0x000fe200020006ff */
[----:B------:R-:W-:Y:S01]  /*cde0*/  HADD2.F32 R26, -RZ, R26.H0_H0 ;  /* 0x2000001aff1a7230 */ /* 0x000fe20000004100 */
[----:B------:R-:W-:Y:S01]  /*cdf0*/  F2FP.F16.E4M3.UNPACK_B R29, R29.H1 ;  /* 0x0000001dff1d723e */ /* 0x000fe200030006ff */
[C---:B------:R-:W-:Y:S01]  /*ce00*/  FFMA.FTZ R33, R13.reuse, R27, -R32 ;  /* 0x0000001b0d217223 */ /* 0x040fe20000010820 */
[----:B------:R-:W-:Y:S01]  /*ce10*/  F2FP.F16.E4M3.UNPACK_B R21, R21.H1 ;  /* 0x00000015ff15723e */ /* 0x000fe200030006ff */
[----:B------:R-:W-:Y:S01]  /*ce20*/  FFMA.FTZ R38, R13, R31, R14 ;  /* 0x0000001f0d267223 */ /* 0x000fe2000001000e */
[----:B------:R-:W-:-:S02]  /*ce30*/  HADD2.F32 R12, -RZ, R12.H0_H0 ;  /* 0x2000000cff0c7230 */ /* 0x000fc40000004100 */
[C---:B------:R-:W-:Y:S01]  /*ce40*/  FMUL.FTZ R13, R5.reuse, R30 ;  /* 0x0000001e050d7220 */ /* 0x040fe20000410000 */
[-C--:B------:R-:W-:Y:S01]  /*ce50*/  FMUL.FTZ R27, R5, R26.reuse ;  /* 0x0000001a051b7220 */ /* 0x080fe20000410000 */
[----:B------:R-:W-:Y:S01]  /*ce60*/  F2FP.F16.E4M3.UNPACK_B R7, R7.H1 ;  /* 0x00000007ff07723e */ /* 0x000fe200030006ff */
[----:B------:R-:W-:Y:S02]  /*ce70*/  HADD2.F32 R5, -RZ, R15.H1_H1 ;  /* 0x3000000fff057230 */ /* 0x000fe40000004100 */
        /* <DEDUP_REMOVED lines=15> */
[----:B------:R-:W-:Y:S01]  /*cf70*/  F2FP.F16.E4M3.UNPACK_B R4, R4.H1 ;  /* 0x00000004ff04723e */ /* 0x000fe200030006ff */
[-C--:B------:R-:W-:Y:S01]  /*cf80*/  FMUL.FTZ R30, R12, R21.reuse ;  /* 0x000000150c1e7220 */ /* 0x080fe20000410000 */
        /* <DEDUP_REMOVED lines=10> */
[----:B------:R-:W-:Y:S01]  /*d030*/  FMUL.FTZ R30, R7, R26 ;  /* 0x0000001a071e7220 */ /* 0x000fe20000410000 */
[----:B------:R-:W-:Y:S02]  /*d040*/  HADD2.F32 R15, -RZ, R13.H0_H0 ;  /* 0x2000000dff0f7230 */ /* 0x000fe40000004100 */
[----:B------:R-:W-:Y:S02]  /*d050*/  HADD2.F32 R4, -RZ, R6.H1_H1 ;  /* 0x30000006ff047230 */ /* 0x000fe40000004100 */
[-C--:B------:R-:W-:Y:S01]  /*d060*/  FFMA.FTZ R30, R5, R14.reuse, -R30 ;  /* 0x0000000e051e7223 */ /* 0x080fe2000001081e */
[----:B------:R-:W-:Y:S02]  /*d070*/  HADD2.F32 R13, -RZ, R12.H0_H0 ;  /* 0x2000000cff0d7230 */ /* 0x000fe40000004100 */
[----:B------:R-:W-:Y:S01]  /*d080*/  FMUL.FTZ R12, R7, R14 ;  /* 0x0000000e070c7220 */ /* 0x000fe20000410000 */
[----:B------:R-:W-:-:S02]  /*d090*/  HADD2.F32 R6, -RZ, R6.H0_H0 ;  /* 0x20000006ff067230 */ /* 0x000fc40000004100 */
[C---:B------:R-:W-:Y:S01]  /*d0a0*/  FMUL.FTZ R7, R4.reuse, R15 ;  /* 0x0000000f04077220 */ /* 0x040fe20000410000 */
[-C--:B------:R-:W-:Y:S01]  /*d0b0*/  FMUL.FTZ R4, R4, R13.reuse ;  /* 0x0000000d04047220 */ /* 0x080fe20000410000 */
[----:B------:R-:W-:Y:S02]  /*d0c0*/  FFMA.FTZ R21, R5, R26, R12 ;  /* 0x0000001a05157223 */ /* 0x000fe4000001000c */
[C---:B------:R-:W-:Y:S01]  /*d0d0*/  FFMA.FTZ R14, R6.reuse, R13, -R7 ;  /* 0x0000000d060e7223 */ /* 0x040fe20000010807 */
[----:B------:R-:W-:Y:S02]  /*d0e0*/  HADD2.F32 R5, -RZ, R11.H1_H1 ;  /* 0x3000000bff057230 */ /* 0x000fe40000004100 */
[----:B------:R-:W-:Y:S01]  /*d0f0*/  FFMA.FTZ R15, R6, R15, R4 ;  /* 0x0000000f060f7223 */ /* 0x000fe20000010004 */
[----:B------:R-:W-:Y:S02]  /*d100*/  HADD2.F32 R6, -RZ, R20.H1_H1 ;  /* 0x30000014ff067230 */ /* 0x000fe40000004100 */
[----:B------:R-:W-:-:S02]  /*d110*/  HADD2.F32 R12, -RZ, R28.H1_H1 ;  /* 0x3000001cff0c7230 */ /* 0x000fc40000004100 */
[----:B------:R-:W-:Y:S02]  /*d120*/  HADD2.F32 R13, -RZ, R28.H0_H0 ;  /* 0x2000001cff0d7230 */ /* 0x000fe40000004100 */
[C---:B------:R-:W-:Y:S01]  /*d130*/  FMUL.FTZ R27, R5.reuse, R6 ;  /* 0x00000006051b7220 */ /* 0x040fe20000410000 */
[----:B------:R-:W-:Y:S02]  /*d140*/  HADD2.F32 R4, -RZ, R10.H1_H1 ;  /* 0x3000000aff047230 */ /* 0x000fe40000004100 */
[----:B------:R-:W-:Y:S02]  /*d150*/  HADD2.F32 R7, -RZ, R20.H0_H0 ;  /* 0x20000014ff077230 */ /* 0x000fe40000004100 */
[----:B------:R-:W-:Y:S01]  /*d160*/  FMUL.FTZ R20, R5, R12 ;  /* 0x0000000c05147220 */ /* 0x000fe20000410000 */
[----:B------:R-:W-:Y:S02]  /*d170*/  HADD2.F32 R11, -RZ, R11.H0_H0 ;  /* 0x2000000bff0b7230 */ /* 0x000fe40000004100 */
[----:B------:R-:W-:Y:S01]  /*d180*/  FMUL.FTZ R5, R4, R13 ;  /* 0x0000000d04057220 */ /* 0x000fe20000410000 */
[----:B------:R-:W-:-:S02]  /*d190*/  HADD2.F32 R10, -RZ, R10.H0_H0 ;  /* 0x2000000aff0a7230 */ /* 0x000fc40000004100 */
[-C--:B------:R-:W-:Y:S01]  /*d1a0*/  FMUL.FTZ R4, R4, R7.reuse ;  /* 0x0000000704047220 */ /* 0x080fe20000410000 */
[C---:B------:R-:W-:Y:S01]  /*d1b0*/  FFMA.FTZ R20, R11.reuse, R6, -R20 ;  /* 0x000000060b147223 */ /* 0x040fe20000010814 */
[----:B------:R-:W-:Y:S01]  /*d1c0*/  FFMA.FTZ R27, R11, R12, R27 ;  /* 0x0000000c0b1b7223 */ /* 0x000fe2000001001b */
[C---:B------:R-:W-:Y:S01]  /*d1d0*/  FFMA.FTZ R5, R10.reuse, R7, -R5 ;  /* 0x000000070a057223 */ /* 0x040fe20000010805 */
[----:B------:R-:W-:Y:S01]  /*d1e0*/  FFMA.FTZ R10, R10, R13, R4 ;  /* 0x0000000d0a0a7223 */ /* 0x000fe20000010004 */
[----:B------:R-:W-:Y:S02]  /*d1f0*/  F2FP.SATFINITE.E4M3.F32.PACK_AB_MERGE_C R6, R38, R33, RZ ;  /* 0x000000212606723e */ /* 0x000fe400048070ff */
        /* <DEDUP_REMOVED lines=8> */
.L_x_7495:
[----:B------:R-:W-:Y:S05]  /*d280*/  BSYNC B1 ;  /* 0x0000000000017941 */ /* 0x000fea0003800000 */
.L_x_7494:
[----:B------:R-:W-:Y:S05]  /*d290*/  @P1 BRA `(.L_x_7493) ;  /* 0x0000002c00201947 */ /* 0x000fea0003800000 */
[----:B0-----:R-:W0:Y:S01]  /*d2a0*/  LDS.128 R4, [R0+0x2000] ;  /* 0x0020000000047984 */ /* 0x001e220000000c00 */
        /* <DEDUP_REMOVED lines=10> */
[----:B------:R-:W-:Y:S02]  /*d350*/  SHF.R.U32.HI R21, RZ, 0x10, R9 ;  /* 0x00000010ff157819 */ /* 0x000fe40000011609 */
[----:B----4-:R-:W-:-:S02]  /*d360*/  LOP3.LUT R14, R9, 0xff, RZ, 0xc0, !PT ;  /* 0x000000ff090e7812 */ /* 0x010fc400078ec0ff */
        /* <DEDUP_REMOVED lines=10> */
[--C-:B------:R-:W-:Y:S02]  /*d410*/  LOP3.LUT R11, R3, 0xff0000, R24.reuse, 0xf8, !PT ;  /* 0x00ff0000030b7812 */ /* 0x100fe400078ef818 */
[----:B------:R-:W-:Y:S02]  /*d420*/  LOP3.LUT R21, R21, 0xff000000, R9, 0xf8, !PT ;  /* 0xff00000015157812 */ /* 0x000fe400078ef809 */
[----:B------:R-:W-:Y:S02]  /*d430*/  LOP3.LUT R13, R13, 0xff000000, R25, 0xf8, !PT ;  /* 0xff0000000d0d7812 */ /* 0x000fe400078ef819 */
[----:B------:R-:W-:-:S02]  /*d440*/  LOP3.LUT R12, R11, 0xff000000, R24, 0xf8, !PT ;  /* 0xff0000000b0c7812 */ /* 0x000fc400078ef818 */
[-C--:B0-----:R-:W-:Y:S02]  /*d450*/  F2FP.F16.E4M3.UNPACK_B R3, R6.reuse.H1 ;  /* 0x00000006ff03723e */ /* 0x081fe400030006ff */
[--C-:B------:R-:W-:Y:S02]  /*d460*/  LOP3.LUT R15, R15, 0xff0000, R8.reuse, 0xf8, !PT ;  /* 0x00ff00000f0f7812 */ /* 0x100fe400078ef808 */
[----:B------:R-:W-:Y:S01]  /*d470*/  F2FP.F16.E4M3.UNPACK_B R24, R21 ;  /* 0x00000015ff18723e */ /* 0x000fe200020006ff */
[--C-:B------:R-:W-:Y:S01]  /*d480*/  HADD2.F32 R9, -RZ, R3.reuse.H0_H0 ;  /* 0x20000003ff097230 */ /* 0x100fe20000004100 */
[----:B------:R-:W-:Y:S02]  /*d490*/  F2FP.F16.E4M3.UNPACK_B R14, R13 ;  /* 0x0000000dff0e723e */ /* 0x000fe400020006ff */
[----:B------:R-:W-:Y:S01]  /*d4a0*/  LOP3.LUT R20, R15, 0xff000000, R8, 0xf8, !PT ;  /* 0xff0000000f147812 */ /* 0x000fe200078ef808 */
        /* <DEDUP_REMOVED lines=8> */
[----:B------:R-:W-:Y:S01]  /*d530*/  F2FP.F16.E4M3.UNPACK_B R7, R5 ;  /* 0x00000005ff07723e */ /* 0x000fe200020006ff */
[----:B------:R-:W-:Y:S01]  /*d540*/  FMUL.FTZ R30, R8, R15 ;  /* 0x0000000f081e7220 */ /* 0x000fe20000410000 */
[----:B------:R-:W-:Y:S01]  /*d550*/  F2FP.F16.E4M3.UNPACK_B R8, R5.H1 ;  /* 0x00000005ff08723e */ /* 0x000fe200030006ff */
[----:B------:R-:W-:Y:S02]  /*d560*/  HADD2.F32 R5, -RZ, R6.H1_H1 ;  /* 0x30000006ff057230 */ /* 0x000fe40000004100 */
[C---:B------:R-:W-:Y:S01]  /*d570*/  FFMA.FTZ R28, R9.reuse, R15, -R26 ;  /* 0x0000000f091c7223 */ /* 0x040fe2000001081a */
[----:B------:R-:W-:Y:S02]  /*d580*/  HADD2.F32 R14, -RZ, R14.H0_H0 ;  /* 0x2000000eff0e7230 */ /* 0x000fe40000004100 */
[----:B------:R-:W-:Y:S01]  /*d590*/  FFMA.FTZ R29, R9, R25, R30 ;  /* 0x00000019091d7223 */ /* 0x000fe2000001001e */
[----:B------:R-:W-:Y:S01]  /*d5a0*/  HADD2.F32 R6, -RZ, R6.H0_H0 ;  /* 0x20000006ff067230 */ /* 0x000fe20000004100 */
[----:B------:R-:W-:Y:S01]  /*d5b0*/  F2FP.F16.E4M3.UNPACK_B R21, R21.H1 ;  /* 0x00000015ff15723e */ /* 0x000fe200030006ff */
[C---:B------:R-:W-:Y:S01]  /*d5c0*/  FMUL.FTZ R9, R5.reuse, R24 ;  /* 0x0000001805097220 */ /* 0x040fe20000410000 */
[----:B------:R-:W-:Y:S01]  /*d5d0*/  F2FP.F16.E4M3.UNPACK_B R13, R13.H1 ;  /* 0x0000000dff0d723e */ /* 0x000fe200030006ff */
[----:B------:R-:W-:Y:S01]  /*d5e0*/  FMUL.FTZ R27, R5, R14 ;  /* 0x0000000e051b7220 */ /* 0x000fe20000410000 */
[----:B------:R-:W-:-:S02]  /*d5f0*/  HADD2.F32 R5, -RZ, R10.H1_H1 ;  /* 0x3000000aff057230 */ /* 0x000fc40000004100 */
[C---:B------:R-:W-:Y:S01]  /*d600*/  FFMA.FTZ R25, R6.reuse, R14, -R9 ;  /* 0x0000000e06197223 */ /* 0x040fe20000010809 */
[----:B------:R-:W-:Y:S02]  /*d610*/  HADD2.F32 R15, -RZ, R21.H0_H0 ;  /* 0x20000015ff0f7230 */ /* 0x000fe40000004100 */
[----:B------:R-:W-:Y:S01]  /*d620*/  FFMA.FTZ R26, R6, R24, R27 ;  /* 0x00000018061a7223 */ /* 0x000fe2000001001b */
[----:B------:R-:W-:Y:S01]  /*d630*/  HADD2.F32 R9, -RZ, R13.H0_H0 ;  /* 0x2000000dff097230 */ /* 0x000fe20000004100 */
[----:B------:R-:W-:Y:S01]  /*d640*/  F2FP.F16.E4M3.UNPACK_B R3, R4 ;  /* 0x00000004ff03723e */ /* 0x000fe200020006ff */
        /* <DEDUP_REMOVED lines=20> */
[--C-:B------:R-:W-:Y:S01]  /*d790*/  HADD2.F32 R6, -RZ, R4.reuse.H1_H1 ;  /* 0x30000004ff067230 */ /* 0x100fe20000004100 */
[----:B------:R-:W-:Y:S01]  /*d7a0*/  F2FP.SATFINITE.E4M3.F32.PACK_AB_MERGE_C R28, R29, R28, RZ ;  /* 0x0000001c1d1c723e */ /* 0x000fe200048070ff */
[----:B------:R-:W-:Y:S01]  /*d7b0*/  HADD2.F32 R10, -RZ, R9.H1_H1 ;  /* 0x30000009ff0a7230 */ /* 0x000fe20000004100 */
[----:B------:R-:W-:Y:S01]  /*d7c0*/  F2FP.SATFINITE.E4M3.F32.PACK_AB_MERGE_C R31, R32, R31, RZ ;  /* 0x0000001f201f723e */ /* 0x000fe200048070ff */
[----:B------:R-:W-:-:S02]  /*d7d0*/  HADD2.F32 R5, -RZ, R4.H0_H0 ;  /* 0x20000004ff057230 */ /* 0x000fc40000004100 */
[C---:B------:R-:W-:Y:S01]  /*d7e0*/  FMUL.FTZ R14, R6.reuse, R13 ;  /* 0x0000000d060e7220 */ /* 0x040fe20000410000 */
[----:B------:R-:W-:Y:S02]  /*d7f0*/  HADD2.F32 R4, -RZ, R3.H1_H1 ;  /* 0x30000003ff047230 */ /* 0x000fe40000004100 */
[-C--:B------:R-:W-:Y:S01]  /*d800*/  FMUL.FTZ R24, R6, R10.reuse ;  /* 0x0000000a06187220 */ /* 0x080fe20000410000 */
[----:B------:R-:W-:Y:S02]  /*d810*/  HADD2.F32 R9, -RZ, R9.H0_H0 ;  /* 0x20000009ff097230 */ /* 0x000fe40000004100 */
[C---:B------:R-:W-:Y:S01]  /*d820*/  FFMA.FTZ R14, R5.reuse, R10, -R14 ;  /* 0x0000000a050e7223 */ /* 0x040fe2000001080e */
[----:B------:R-:W-:Y:S02]  /*d830*/  HADD2.F32 R3, -RZ, R3.H0_H0 ;  /* 0x20000003ff037230 */ /* 0x000fe40000004100 */
[C---:B------:R-:W-:Y:S01]  /*d840*/  FMUL.FTZ R6, R4.reuse, R11 ;  /* 0x0000000b04067220 */ /* 0x040fe20000410000 */
[----:B------:R-:W-:Y:S01]  /*d850*/  FFMA.FTZ R13, R5, R13, R24 ;  /* 0x0000000d050d7223 */ /* 0x000fe20000010018 */
[----:B------:R-:W-:Y:S01]  /*d860*/  FMUL.FTZ R4, R4, R9 ;  /* 0x0000000904047220 */ /* 0x000fe20000410000 */
[----:B------:R-:W-:-:S02]  /*d870*/  HADD2.F32 R5, -RZ, R12.H1_H1 ;  /* 0x3000000cff057230 */ /* 0x000fc40000004100 */
[C---:B------:R-:W-:Y:S01]  /*d880*/  FFMA.FTZ R6, R3.reuse, R9, -R6 ;  /* 0x0000000903067223 */ /* 0x040fe20000010806 */
[----:B------:R-:W-:Y:S02]  /*d890*/  HADD2.F32 R9, -RZ, R20.H1_H1 ;  /* 0x30000014ff097230 */ /* 0x000fe40000004100 */
[----:B------:R-:W-:Y:S01]  /*d8a0*/  FFMA.FTZ R11, R3, R11, R4 ;  /* 0x0000000b030b7223 */ /* 0x000fe20000010004 */
[----:B------:R-:W-:Y:S01]  /*d8b0*/  HADD2.F32 R4, -RZ, R8.H1_H1 ;  /* 0x30000008ff047230 */ /* 0x000fe20000004100 */
[----:B------:R-:W-:Y:S01]  /*d8c0*/  F2FP.SATFINITE.E4M3.F32.PACK_AB_MERGE_C R13, R13, R14, RZ ;  /* 0x0000000e0d0d723e */ /* 0x000fe200048070ff */
[----:B------:R-:W-:Y:S01]  /*d8d0*/  HADD2.F32 R20, -RZ, R20.H0_H0 ;  /* 0x20000014ff147230 */ /* 0x000fe20000004100 */
[----:B------:R-:W-:Y:S01]  /*d8e0*/  F2FP.SATFINITE.E4M3.F32.PACK_AB_MERGE_C R26, R26, R25, R28 ;  /* 0x000000191a1a723e */ /* 0x000fe2000480701c */
[----:B------:R-:W-:Y:S02]  /*d8f0*/  HADD2.F32 R3, -RZ, R7.H1_H1 ;  /* 0x30000007ff037230 */ /* 0x000fe40000004100 */
[----:B------:R-:W-:Y:S01]  /*d900*/  FMUL.FTZ R15, R4, R9 ;  /* 0x00000009040f7220 */ /* 0x000fe20000410000 */
[----:B------:R-:W-:-:S02]  /*d910*/  HADD2.F32 R12, -RZ, R12.H0_H0 ;  /* 0x2000000cff0c7230 */ /* 0x000fc40000004100 */
[----:B------:R-:W-:Y:S01]  /*d920*/  FMUL.FTZ R10, R4, R5 ;  /* 0x00000005040a7220 */ /* 0x000fe20000410000 */
[----:B------:R-:W-:Y:S02]  /*d930*/  HADD2.F32 R8, -RZ, R8.H0_H0 ;  /* 0x20000008ff087230 */ /* 0x000fe40000004100 */
[C---:B------:R-:W-:Y:S01]  /*d940*/  FMUL.FTZ R4, R3.reuse, R20 ;  /* 0x0000001403047220 */ /* 0x040fe20000410000 */
[----:B------:R-:W-:Y:S02]  /*d950*/  HADD2.F32 R7, -RZ, R7.H0_H0 ;  /* 0x20000007ff077230 */ /* 0x000fe40000004100 */
[-C--:B------:R-:W-:Y:S01]  /*d960*/  FMUL.FTZ R3, R3, R12.reuse ;  /* 0x0000000c03037220 */ /* 0x080fe20000410000 */
[----:B------:R-:W-:Y:S01]  /*d970*/  F2FP.SATFINITE.E4M3.F32.PACK_AB_MERGE_C R27, R30, R27, R31 ;  /* 0x0000001b1e1b723e */ /* 0x000fe2000480701f */
[C---:B------:R-:W-:Y:S01]  /*d980*/  FFMA.FTZ R15, R8.reuse, R5, -R15 ;  /* 0x00000005080f7223 */ /* 0x040fe2000001080f */
[----:B------:R-:W-:Y:S01]  /*d990*/  FFMA.FTZ R10, R8, R9, R10 ;  /* 0x00000009080a7223 */ /* 0x000fe2000001000a */
[C---:B------:R-:W-:Y:S01]  /*d9a0*/  FFMA.FTZ R4, R7.reuse, R12, -R4 ;  /* 0x0000000c07047223 */ /* 0x040fe20000010804 */
[----:B------:R-:W-:Y:S01]  /*d9b0*/  FFMA.FTZ R3, R7, R20, R3 ;  /* 0x0000001407037223 */ /* 0x000fe20000010003 */
[----:B------:R-:W-:-:S02]  /*d9c0*/  F2FP.SATFINITE.E4M3.F32.PACK_AB_MERGE_C R24, R11, R6, R13 ;  /* 0x000000060b18723e */ /* 0x000fc4000480700d */
[----:B------:R-:W-:-:S04]  /*d9d0*/  F2FP.SATFINITE.E4M3.F32.PACK_AB_MERGE_C R10, R10, R15, RZ ;  /* 0x0000000f0a0a723e */ /* 0x000fc800048070ff */
[----:B------:R-:W-:-:S05]  /*d9e0*/  F2FP.SATFINITE.E4M3.F32.PACK_AB_MERGE_C R25, R3, R4, R10 ;  /* 0x000000040319723e */ /* 0x000fca000480700a */
[----:B------:R1:W-:Y:S01]  /*d9f0*/  STS.128 [R0+0x2000], R24 ;  /* 0x0020001800007388 */ /* 0x0003e20000000c00 */
[----:B------:R-:W-:Y:S05]  /*da00*/  BRA `(.L_x_7493) ;  /* 0x0000002400447947 */ /* 0x000fea0003800000 */
.L_x_7480:
        /* <DEDUP_REMOVED lines=38> */
[--C-:B---3--:R-:W-:Y:S02]  /*dc70*/  @!P1 IMAD.X R5, R3, 0x1, R23.reuse, P2 ;  /* 0x0000000103059824 */ /* 0x108fe400010e0617 */
[----:B----4-:R-:W-:Y:S02]  /*dc80*/  @!P1 IMAD.X R3, R7, 0x1, R23, P3 ;  /* 0x0000000107039824 */ /* 0x010fe400018e0617 */
[----:B------:R-:W-:Y:S02]  /*dc90*/  @!P1 IMAD.MOV.U32 R4, RZ, RZ, R0 ;  /* 0x000000ffff049224 */ /* 0x000fe400078e0000 */
[----:B------:R-:W-:Y:S02]  /*dca0*/  @!P1 IMAD.MOV.U32 R32, RZ, RZ, R14 ;  /* 0x000000ffff209224 */ /* 0x000fe400078e000e */
[----:B------:R-:W-:Y:S02]  /*dcb0*/  @!P1 IMAD.MOV.U32 R33, RZ, RZ, R3 ;  /* 0x000000ffff219224 */ /* 0x000fe400078e0003 */
[----:B------:R-:W2:Y:S04]  /*dcc0*/  @!P1 LD.E.128 R4, desc[UR38][R4.64] ;  /* 0x0000002604049980 */ /* 0x000ea8000c101d00 */
[----:B------:R-:W3:Y:S01]  /*dcd0*/  @!P1 LD.E.128 R32, desc[UR38][R32.64] ;  /* 0x0000002620209980 */ /* 0x000ee2000c101d00 */
[----:B------:R-:W-:-:S02]  /*dce0*/  CS2R R26, SRZ ;  /* 0x00000000001a7805 */ /* 0x000fc4000001ff00 */
[----:B------:R-:W-:Y:S02]  /*dcf0*/  CS2R R24, SRZ ;  /* 0x0000000000187805 */ /* 0x000fe4000001ff00 */
[----:B------:R-:W-:Y:S01]  /*dd00*/  CS2R R20, SRZ ;  /* 0x0000000000147805 */ /* 0x000fe2000001ff00 */
[----:B------:R-:W0:Y:S01]  /*dd10*/  SHFL.IDX PT, R29, R29, 0x1, 0x1c1f ;  /* 0x003c1f001d1d7f89 */ /* 0x000e2200000e0000 */
[----:B------:R-:W-:-:S03]  /*dd20*/  CS2R R8, SRZ ;  /* 0x0000000000087805 */ /* 0x000fc6000001ff00 */
[----:B------:R1:W4:Y:S04]  /*dd30*/  SHFL.IDX PT, R3, R10, 0x1, 0x1c1f ;  /* 0x003c1f000a037f89 */ /* 0x00032800000e0000 */
[----:B------:R1:W0:Y:S04]  /*dd40*/  SHFL.IDX PT, R14, R28, 0x1, 0x1c1f ;  /* 0x003c1f001c0e7f89 */ /* 0x00022800000e0000 */
[----:B------:R-:W0:Y:S01]  /*dd50*/  SHFL.IDX PT, R31, R31, 0x1, 0x1c1f ;  /* 0x003c1f001f1f7f89 */ /* 0x000e2200000e0000 */
        /* <DEDUP_REMOVED lines=9> */
.L_x_7789:
        /* <DEDUP_REMOVED lines=17> */
.L_x_7498:
[----:B------:R-:W-:Y:S05]  /*df00*/  BSYNC B1 ;  /* 0x0000000000017941 */ /* 0x000fea0003800000 */
.L_x_7497:
[----:B------:R-:W-:Y:S01]  /*df10*/  ULEA.HI UR4, UR37, UR37, URZ, 0x1 ;  /* 0x0000002525047291 */ /* 0x000fe2000f8f083f */
[----:B------:R-:W-:Y:S01]  /*df20*/  VIADD R0, R210, 0x40 ;  /* 0x00000040d2007836 */ /* 0x000fe20000000000 */
[----:B------:R-:W-:Y:S01]  /*df30*/  VIADDMNMX R11, R30, -R219, 0x80, PT ;  /* 0x000000801e0b7446 */ /* 0x000fe200038009db */
[----:B------:R-:W-:Y:S01]  /*df40*/  BSSY B1, `(.L_x_7499) ;  /* 0x0000009000017945 */ /* 0x000fe20003800000 */
[----:B------:R-:W-:Y:S02]  /*df50*/  ULOP3.LUT UR4, UR4, 0xfffffffe, URZ, 0xc0, !UPT ;  /* 0xfffffffe04047892 */ /* 0x000fe4000f8ec03f */
[-C--:B------:R-:W-:Y:S02]  /*df60*/  ISETP.GE.OR P2, PT, R210, R11.reuse, P0 ;  /* 0x0000000bd200720c */ /* 0x080fe40000746670 */
[----:B------:R-:W-:Y:S01]  /*df70*/  UIADD3 UR4, UR37, -UR4, URZ ;  /* 0x8000000425047290 */ /* 0x000fe2000fffe03f */
[----:B------:R-:W-:-:S05]  /*df80*/  ISETP.GE.OR P0, PT, R0, R11, P0 ;  /* 0x0000000b0000720c */ /* 0x000fca0000706670 */
[----:B------:R-:W-:-:S05]  /*df90*/  IMAD.U32 R3, RZ, RZ, UR4 ;  /* 0x00000004ff037e24 */ /* 0x000fca000f8e00ff */
[----:B------:R-:W-:-:S04]  /*dfa0*/  SHF.L.U32 R3, R3, 0x1f, RZ ;  /* 0x0000001f03037819 */ /* 0x000fc800000006ff */
[----:B------:R-:W0:Y:S02]  /*dfb0*/  SYNCS.PHASECHK.TRANS64.TRYWAIT P1, [R18+URZ+0x28800], R3 ;  /* 0x02880003120075a7 */ /* 0x000e24000802017f */
[----:B0-----:R-:W-:Y:S05]  /*dfc0*/  @!P1 BRA `(.L_x_7500) ;  /* 0x0000023000989947 */ /* 0x001fea0003800000 */
.L_x_7790:
[----:B------:R-:W-:Y:S05]  /*dfd0*/  BSYNC B1 ;  /* 0x0000000000017941 */ /* 0x000fea0003800000 */
.L_x_7499:
[----:B------:R-:W-:Y:S04]  /*dfe0*/  BSSY B1, `(.L_x_7501) ;  /* 0x0000100000017945 */ /* 0x000fe80003800000 */
[----:B------:R-:W-:Y:S05]  /*dff0*/  @P2 BRA `(.L_x_7502) ;  /* 0x0000000c00f82947 */ /* 0x000fea0003800000 */
[----:B------:R-:W-:Y:S02]  /*e000*/  SHF.R.U32.HI R0, RZ, 0x8, R26 ;  /* 0x00000008ff007819 */ /* 0x000fe4000001161a */
[----:B------:R-:W-:Y:S02]  /*e010*/  SHF.R.U32.HI R11, RZ, 0x8, R24 ;  /* 0x00000008ff0b7819 */ /* 0x000fe40000011618 */
[----:B0-----:R-:W-:Y:S02]  /*e020*/  LOP3.LUT R3, R26, 0xff, RZ, 0xc0, !PT ;  /* 0x000000ff1a037812 */ /* 0x001fe400078ec0ff */
[----:B------:R-:W-:Y:S02]  /*e030*/  LOP3.LUT R0, R0, 0xff, RZ, 0xc0, !PT ;  /* 0x000000ff00007812 */ /* 0x000fe400078ec0ff */
[----:B------:R-:W-:Y:S02]  /*e040*/  SHF.R.U32.HI R10, RZ, 0x8, R27 ;  /* 0x00000008ff0a7819 */ /* 0x000fe4000001161b */
[----:B------:R-:W-:-:S02]  /*e050*/  LOP3.LUT R12, R11, 0xff, RZ, 0xc0, !PT ;  /* 0x000000ff0b0c7812 */ /* 0x000fc400078ec0ff */
[----:B------:R-:W-:Y:S01]  /*e060*/  PRMT R11, R0, 0x7604, R3 ;  /* 0x00007604000b7816 */ /* 0x000fe20000000003 */
[----:B------:R-:W-:Y:S01]  /*e070*/  IMAD.SHL.U32 R3, R213, 0x80, RZ ;  /* 0x00000080d5037824 */ /* 0x000fe200078e00ff */
[----:B------:R-:W-:Y:S02]  /*e080*/  LOP3.LUT R13, R27, 0xff, RZ, 0xc0, !PT ;  /* 0x000000ff1b0d7812 */ /* 0x000fe400078ec0ff */
[----:B------:R-:W-:Y:S02]  /*e090*/  LOP3.LUT R10, R10, 0xff, RZ, 0xc0, !PT ;  /* 0x000000ff0a0a7812 */ /* 0x000fe400078ec0ff */
[----:B------:R-:W-:Y:S02]  /*e0a0*/  LOP3.LUT R15, R24, 0xff, RZ, 0xc0, !PT ;  /* 0x000000ff180f7812 */ /* 0x000fe400078ec0ff */
[----:B------:R-:W-:Y:S02]  /*e0b0*/  PRMT R39, R10, 0x7604, R13 ;  /* 0x000076040a277816 */ /* 0x000fe4000000000d */
[----:B------:R-:W-:-:S02]  /*e0c0*/  SHF.R.U32.HI R0, RZ, 0x8, R20 ;  /* 0x00000008ff007819 */ /* 0x000fc40000011614 */
[----:B------:R-:W-:Y:S01]  /*e0d0*/  LOP3.LUT R14, R3, 0x380, RZ, 0xc0, !PT ;  /* 0x00000380030e7812 */ /* 0x000fe200078ec0ff */
[----:B------:R-:W-:Y:S01]  /*e0e0*/  IMAD.IADD R3, R22, 0x1, R37 ;  /* 0x0000000116037824 */ /* 0x000fe200078e0225 */
[----:B------:R-:W-:Y:S02]  /*e0f0*/  SHF.R.U32.HI R10, RZ, 0x8, R25 ;  /* 0x00000008ff0a7819 */ /* 0x000fe40000011619 */
[----:B------:R-:W-:Y:S02]  /*e100*/  PRMT R41, R12, 0x7604, R15 ;  /* 0x000076040c297816 */ /* 0x000fe4000000000f */
[----:B------:R-:W-:Y:S02]  /*e110*/  LOP3.LUT R15, R20, 0xff, RZ, 0xc0, !PT ;  /* 0x000000ff140f7812 */ /* 0x000fe400078ec0ff */
[----:B------:R-:W-:Y:S02]  /*e120*/  LOP3.LUT R12, R0, 0xff, RZ, 0xc0, !PT ;  /* 0x000000ff000c7812 */ /* 0x000fe400078ec0ff */
[----:B------:R-:W-:-:S02]  /*e130*/  LOP3.LUT R13, R25, 0xff, RZ, 0xc0, !PT ;  /* 0x000000ff190d7812 */ /* 0x000fc400078ec0ff */
[----:B------:R-:W-:Y:S02]  /*e140*/  LOP3.LUT R10, R10, 0xff, RZ, 0xc0, !PT ;  /* 0x000000ff0a0a7812 */ /* 0x000fe400078ec0ff */
[----:B------:R-:W-:Y:S02]  /*e150*/  SHF.R.U32.HI R28, RZ, 0x3, R14 ;  /* 0x00000003ff1c7819 */ /* 0x000fe4000001160e */
[C---:B------:R-:W-:Y:S02]  /*e160*/  LOP3.LUT R3, R14.reuse, 0x70, R3, 0xf8, !PT ;  /* 0x000000700e037812 */ /* 0x040fe400078ef803 */
[----:B------:R-:W-:Y:S02]  /*e170*/  LOP3.LUT R0, R14, 0x70, R22, 0xf8, !PT ;  /* 0x000000700e007812 */ /* 0x000fe400078ef816 */
[----:B------:R-:W-:Y:S02]  /*e180*/  PRMT R45, R12, 0x7604, R15 ;  /* 0x000076040c2d7816 */ /* 0x000fe4000000000f */
[----:B------:R-:W-:-:S02]  /*e190*/  PRMT R43, R10, 0x7604, R13 ;  /* 0x000076040a2b7816 */ /* 0x000fc4000000000d */
[----:B------:R-:W-:Y:S02]  /*e1a0*/  SHF.R.U32.HI R12, RZ, 0x8, R8 ;  /* 0x00000008ff0c7819 */ /* 0x000fe40000011608 */
[----:B------:R-:W-:Y:S02]  /*e1b0*/  SHF.R.U32.HI R30, RZ, 0x8, R9 ;  /* 0x00000008ff1e7819 */ /* 0x000fe40000011609 */
[-C--:B------:R-:W-:Y:S02]  /*e1c0*/  LOP3.LUT R3, R3, R28.reuse, RZ, 0x3c, !PT ;  /* 0x0000001c03037212 */ /* 0x080fe400078e3cff */
[----:B------:R-:W-:Y:S02]  /*e1d0*/  SHF.R.U32.HI R10, RZ, 0x8, R21 ;  /* 0x00000008ff0a7819 */ /* 0x000fe40000011615 */
[----:B------:R-:W-:Y:S02]  /*e1e0*/  LOP3.LUT R0, R0, R28, RZ, 0x3c, !PT ;  /* 0x0000001c00007212 */ /* 0x000fe400078e3cff */
[----:B------:R-:W-:-:S02]  /*e1f0*/  LOP3.LUT R29, R21, 0xff, RZ, 0xc0, !PT ;  /* 0x000000ff151d7812 */ /* 0x000fc400078ec0ff */
[----:B------:R-:W-:Y:S02]  /*e200*/  LOP3.LUT R31, R8, 0xff, RZ, 0xc0, !PT ;  /* 0x000000ff081f7812 */ /* 0x000fe400078ec0ff */
[----:B------:R-:W-:Y:S02]  /*e210*/  LOP3.LUT R28, R12, 0xff, RZ, 0xc0, !PT ;  /* 0x000000ff0c1c7812 */ /* 0x000fe400078ec0ff */
[----:B------:R-:W-:Y:S02]  /*e220*/  LOP3.LUT R30, R30, 0xff, RZ, 0xc0, !PT ;  /* 0x000000ff1e1e7812 */ /* 0x000fe400078ec0ff */
[----:B------:R-:W-:Y:S02]  /*e230*/  LOP3.LUT R51, R9, 0xff, RZ, 0xc0, !PT ;  /* 0x000000ff09337812 */ /* 0x000fe400078ec0ff */
[----:B------:R-:W-:Y:S02]  /*e240*/  LOP3.LUT R10, R10, 0xff, RZ, 0xc0, !PT ;  /* 0x000000ff0a0a7812 */ /* 0x000fe400078ec0ff */
[----:B------:R-:W-:-:S02]  /*e250*/  IADD3 R3, R18, R3, R227 ;  /* 0x0000000312037210 */ /* 0x000fc40007ffe0e3 */
[----:B------:R-:W-:Y:S02]  /*e260*/  IADD3 R0, R18, R0, R227 ;  /* 0x0000000012007210 */ /* 0x000fe40007ffe0e3 */
[----:B------:R-:W-:Y:S02]  /*e270*/  PRMT R47, R10, 0x7604, R29 ;  /* 0x000076040a2f7816 */ /* 0x000fe4000000001d */
[----:B------:R-:W-:Y:S01]  /*e280*/  PRMT R49, R28, 0x7604, R31 ;  /* 0x000076041c317816 */ /* 0x000fe2000000001f */
[----:B------:R-:W-:Y:S01]  /*e290*/  LDS.128 R12, [R0+0x18400] ;  /* 0x01840000000c7984 */ /* 0x000fe20000000c00 */
[----:B------:R-:W-:Y:S02]  /*e2a0*/  PRMT R51, R30, 0x7604, R51 ;  /* 0x000076041e337816 */ /* 0x000fe40000000033 */
[----:B------:R-:W-:Y:S01]  /*e2b0*/  SHF.R.U32.HI R38, RZ, 0x10, R27 ;  /* 0x00000010ff267819 */ /* 0x000fe2000001161b */
[----:B------:R-:W0:Y:S01]  /*e2c0*/  LDS.128 R28, [R3+0x18400] ;  /* 0x01840000031c7984 */ /* 0x000e220000000c00 */
[----:B------:R-:W-:-:S02]  /*e2d0*/  SHF.R.U32.HI R42, RZ, 0x10, R25 ;  /* 0x00000010ff2a7819 */ /* 0x000fc40000011619 */
[----:B------:R-:W-:Y:S02]  /*e2e0*/  LOP3.LUT R38, R38, 0xff, RZ, 0xc0, !PT ;  /* 0x000000ff26267812 */ /* 0x000fe400078ec0ff */
        /* <DEDUP_REMOVED lines=16> */
[----:B------:R-:W-:-:S02]  /*e3f0*/  LOP3.LUT R39, R39, 0xff000000, R27, 0xf8, !PT ;  /* 0xff00000027277812 */ /* 0x000fc400078ef81b */
[----:B------:R-:W-:Y:S02]  /*e400*/  PRMT R51, R42, 0x7054, R51 ;  /* 0x000070542a337816 */ /* 0x000fe40000000033 */
[----:B------:R-:W-:Y:S02]  /*e410*/  LOP3.LUT R42, R41, 0xff000000, R24, 0xf8, !PT ;  /* 0xff000000292a7812 */ /* 0x000fe400078ef818 */
[----:B------:R-:W-:Y:S02]  /*e420*/  PRMT R11, R10, 0x7054, R11 ;  /* 0x000070540a0b7816 */ /* 0x000fe4000000000b */
[----:B------:R-:W-:Y:S02]  /*e430*/  PRMT R49, R40, 0x7054, R49 ;  /* 0x0000705428317816 */ /* 0x000fe40000000031 */
[----:B------:R-:W-:Y:S02]  /*e440*/  F2FP.F16.E4M3.UNPACK_B R44, R47.H1 ;  /* 0x0000002fff2c723e */ /* 0x000fe400030006ff */
[----:B0-----:R-:W-:-:S02]  /*e450*/  F2FP.F16.E4M3.UNPACK_B R24, R29.H1 ;  /* 0x0000001dff18723e */ /* 0x001fc400030006ff */
[----:B------:R-:W-:Y:S01]  /*e460*/  SHF.R.U32.HI R10, RZ, 0x10, R20 ;  /* 0x00000010ff0a7819 */ /* 0x000fe20000011614 */
[--C-:B------:R-:W-:Y:S01]  /*e470*/  HADD2.F32 R46, -RZ, R44.reuse.H0_H0 ;  /* 0x2000002cff2e7230 */ /* 0x100fe20000004100 */
[----:B------:R-:W-:Y:S01]  /*e480*/  F2FP.F16.E4M3.UNPACK_B R40, R39.H1 ;  /* 0x00000027ff28723e */ /* 0x000fe200030006ff */
[----:B------:R-:W-:Y:S01]  /*e490*/  HADD2.F32 R44, -RZ, R44.H1_H1 ;  /* 0x3000002cff2c7230 */ /* 0x000fe20000004100 */
[----:B------:R-:W-:Y:S02]  /*e4a0*/  LOP3.LUT R51, R51, 0xff000000, R9, 0xf8, !PT ;  /* 0xff00000033337812 */ /* 0x000fe400078ef809 */
[----:B------:R-:W-:Y:S01]  /*e4b0*/  LOP3.LUT R43, R43, 0xff000000, R25, 0xf8, !PT ;  /* 0xff0000002b2b7812 */ /* 0x000fe200078ef819 */
[----:B------:R-:W-:Y:S01]  /*e4c0*/  HADD2.F32 R25, -RZ, R24.H0_H0 ;  /* 0x20000018ff197230 */ /* 0x000fe20000004100 */
[-C--:B------:R-:W-:Y:S01]  /*e4d0*/  F2FP.F16.E4M3.UNPACK_B R9, R13.reuse ;  /* 0x0000000dff09723e */ /* 0x080fe200020006ff */
[--C-:B------:R-:W-:Y:S01]  /*e4e0*/  HADD2.F32 R41, -RZ, R40.reuse.H0_H0 ;  /* 0x20000028ff297230 */ /* 0x100fe20000004100 */
[----:B------:R-:W-:Y:S01]  /*e4f0*/  LOP3.LUT R10, R10, 0xff, RZ, 0xc0, !PT ;  /* 0x000000ff0a0a7812 */ /* 0x000fe200078ec0ff */
[----:B------:R-:W-:Y:S01]  /*e500*/  HADD2.F32 R40, -RZ, R40.H1_H1 ;  /* 0x30000028ff287230 */ /* 0x000fe20000004100 */
[----:B------:R-:W-:-:S02]  /*e510*/  F2FP.F16.E4M3.UNPACK_B R13, R13.H1 ;  /* 0x0000000dff0d723e */ /* 0x000fc400030006ff */
[----:B------:R-:W-:Y:S02]  /*e520*/  PRMT R45, R10, 0x7054, R45 ;  /* 0x000070540a2d7816 */ /* 0x000fe4000000002d */
[----:B------:R-:W-:Y:S01]  /*e530*/  LOP3.LUT R48, R49, 0xff000000, R8, 0xf8, !PT ;  /* 0xff00000031307812 */ /* 0x000fe200078ef808 */
[--C-:B------:R-:W-:Y:S02]  /*e540*/  HADD2.F32 R10, -RZ, R13.reuse.H0_H0 ;  /* 0x2000000dff0a7230 */ /* 0x100fe40000004100 */
[CC--:B------:R-:W-:Y:S01]  /*e550*/  FMUL.FTZ R49, R25.reuse, R46.reuse ;  /* 0x0000002e19317220 */ /* 0x0c0fe20000410000 */
[----:B------:R-:W-:Y:S01]  /*e560*/  FMUL.FTZ R25, R25, R41 ;  /* 0x0000002919197220 */ /* 0x000fe20000410000 */
[----:B------:R-:W-:Y:S01]  /*e570*/  F2FP.F16.E4M3.UNPACK_B R29, R29 ;  /* 0x0000001dff1d723e */ /* 0x000fe200020006ff */
[----:B------:R-:W-:Y:S01]  /*e580*/  HADD2.F32 R13, -RZ, R13.H1_H1 ;  /* 0x3000000dff0d7230 */ /* 0x000fe20000004100 */
[----:B------:R-:W-:Y:S01]  /*e590*/  F2FP.F16.E4M3.UNPACK_B R47, R47 ;  /* 0x0000002fff2f723e */ /* 0x000fe200020006ff */
[C---:B------:R-:W-:Y:S01]  /*e5a0*/  FFMA.FTZ R53, R10.reuse, R46, R25 ;  /* 0x0000002e0a357223 */ /* 0x040fe20000010019 */
[----:B------:R-:W-:Y:S01]  /*e5b0*/  FFMA.FTZ R52, R10, R41, -R49 ;  /* 0x000000290a347223 */ /* 0x000fe20000010831 */
[----:B------:R-:W-:Y:S01]  /*e5c0*/  F2FP.F16.E4M3.UNPACK_B R39, R39 ;  /* 0x00000027ff27723e */ /* 0x000fe200020006ff */
        /* <DEDUP_REMOVED lines=10> */
[----:B------:R-:W-:Y:S01]  /*e670*/  FFMA.FTZ R55, R13, R40, -R46 ;  /* 0x000000280d377223 */ /* 0x000fe2000001082e */
[-C--:B------:R-:W-:Y:S01]  /*e680*/  FMUL.FTZ R24, R24, R41.reuse ;  /* 0x0000002918187220 */ /* 0x080fe20000410000 */
[----:B------:R-:W-:Y:S01]  /*e690*/  LOP3.LUT R45, R45, 0xff000000, R20, 0xf8, !PT ;  /* 0xff0000002d2d7812 */ /* 0x000fe200078ef814 */
[C---:B------:R-:W-:Y:S01]  /*e6a0*/  FFMA.FTZ R46, R10.reuse, R41, -R25 ;  /* 0x000000290a2e7223 */ /* 0x040fe20000010819 */
[----:B------:R-:W-:Y:S01]  /*e6b0*/  F2FP.F16.E4M3.UNPACK_B R41, R51.H1 ;  /* 0x00000033ff29723e */ /* 0x000fe200030006ff */
[----:B------:R-:W-:Y:S01]  /*e6c0*/  FFMA.FTZ R54, R13, R44, R57 ;  /* 0x0000002c0d367223 */ /* 0x000fe20000010039 */
[----:B------:R-:W-:Y:S01]  /*e6d0*/  F2FP.F16.E4M3.UNPACK_B R25, R43.H1 ;  /* 0x0000002bff19723e */ /* 0x000fe200030006ff */
[----:B------:R-:W-:Y:S01]  /*e6e0*/  FFMA.FTZ R49, R10, R49, R24 ;  /* 0x000000310a317223 */ /* 0x000fe20000010018 */
[-C--:B------:R-:W-:Y:S01]  /*e6f0*/  F2FP.F16.E4M3.UNPACK_B R20, R15.reuse ;  /* 0x0000000fff14723e */ /* 0x080fe200020006ff */
[----:B------:R-:W-:Y:S01]  /*e700*/  HADD2.F32 R40, -RZ, R47.H1_H1 ;  /* 0x3000002fff287230 */ /* 0x000fe20000004100 */
        /* <DEDUP_REMOVED lines=10> */
[----:B------:R-:W-:Y:S01]  /*e7b0*/  LOP3.LUT R38, R11, 0xff000000, R26, 0xf8, !PT ;  /* 0xff0000000b267812 */ /* 0x000fe200078ef81a */
        /* <DEDUP_REMOVED lines=10> */
[-C--:B------:R-:W-:Y:S01]  /*e860*/  F2FP.F16.E4M3.UNPACK_B R21, R28.reuse ;  /* 0x0000001cff15723e */ /* 0x080fe200020006ff */
[----:B------:R-:W-:Y:S01]  /*e870*/  HADD2.F32 R40, -RZ, R41.H1_H1 ;  /* 0x30000029ff287230 */ /* 0x000fe20000004100 */
[----:B------:R-:W-:Y:S01]  /*e880*/  F2FP.F16.E4M3.UNPACK_B R28, R28.H1 ;  /* 0x0000001cff1c723e */ /* 0x000fe200030006ff */
[----:B------:R-:W-:Y:S01]  /*e890*/  HADD2.F32 R25, -RZ, R51.H0_H0 ;  /* 0x20000033ff197230 */ /* 0x000fe20000004100 */
[----:B------:R-:W-:Y:S01]  /*e8a0*/  F2FP.F16.E4M3.UNPACK_B R8, R12 ;  /* 0x0000000cff08723e */ /* 0x000fe200020006ff */
[----:B------:R-:W-:-:S02]  /*e8b0*/  HADD2.F32 R10, -RZ, R27.H0_H0 ;  /* 0x2000001bff0a7230 */ /* 0x000fc40000004100 */
[C---:B------:R-:W-:Y:S01]  /*e8c0*/  FMUL.FTZ R56, R31.reuse, R40 ;  /* 0x000000281f387220 */ /* 0x040fe20000410000 */
[----:B------:R-:W-:Y:S02]  /*e8d0*/  HADD2.F32 R15, -RZ, R15.H1_H1 ;  /* 0x3000000fff0f7230 */ /* 0x000fe40000004100 */
[-C--:B------:R-:W-:Y:S01]  /*e8e0*/  FMUL.FTZ R31, R31, R24.reuse ;  /* 0x000000181f1f7220 */ /* 0x080fe20000410000 */
[----:B------:R-:W-:Y:S02]  /*e8f0*/  HADD2.F32 R13, -RZ, R43.H0_H0 ;  /* 0x2000002bff0d7230 */ /* 0x000fe40000004100 */
[C---:B------:R-:W-:Y:S01]  /*e900*/  FMUL.FTZ R44, R10.reuse, R25 ;  /* 0x000000190a2c7220 */ /* 0x040fe20000410000 */
[----:B------:R-:W-:Y:S02]  /*e910*/  HADD2.F32 R9, -RZ, R20.H0_H0 ;  /* 0x20000014ff097230 */ /* 0x000fe40000004100 */
[----:B------:R-:W-:Y:S01]  /*e920*/  FFMA.FTZ R63, R15, R24, -R56 ;  /* 0x000000180f3f7223 */ /* 0x000fe20000010838 */
[----:B------:R-:W-:Y:S01]  /*e930*/  F2FP.F16.E4M3.UNPACK_B R24, R45.H1 ;  /* 0x0000002dff18723e */ /* 0x000fe200030006ff */
[-C--:B------:R-:W-:Y:S01]  /*e940*/  FMUL.FTZ R10, R10, R13.reuse ;  /* 0x0000000d0a0a7220 */ /* 0x080fe20000410000 */
[----:B------:R-:W-:Y:S01]  /*e950*/  F2FP.F16.E4M3.UNPACK_B R12, R12.H1 ;  /* 0x0000000cff0c723e */ /* 0x000fe200030006ff */
[C---:B------:R-:W-:Y:S01]  /*e960*/  FFMA.FTZ R56, R9.reuse, R13, -R44 ;  /* 0x0000000d09387223 */ /* 0x040fe2000001082c */
[----:B------:R-:W-:Y:S01]  /*e970*/  F2FP.F16.E4M3.UNPACK_B R13, R38.H1 ;  /* 0x00000026ff0d723e */ /* 0x000fe200030006ff */
[----:B------:R-:W-:Y:S01]  /*e980*/  FFMA.FTZ R57, R9, R25, R10 ;  /* 0x0000001909397223 */ /* 0x000fe2000001000a */
[----:B------:R-:W-:Y:S01]  /*e990*/  FFMA.FTZ R62, R15, R40, R31 ;  /* 0x000000280f3e7223 */ /* 0x000fe2000001001f */
[----:B------:R-:W-:Y:S01]  /*e9a0*/  HADD2.F32 R51, -RZ, R51.H1_H1 ;  /* 0x30000033ff337230 */ /* 0x000fe20000004100 */
[----:B------:R-:W-:Y:S01]  /*e9b0*/  F2FP.F16.E4M3.UNPACK_B R45, R45 ;  /* 0x0000002dff2d723e */ /* 0x000fe200020006ff */
[----:B------:R-:W-:Y:S01]  /*e9c0*/  HADD2.F32 R27, -RZ, R27.H1_H1 ;  /* 0x3000001bff1b7230 */ /* 0x000fe20000004100 */
[----:B------:R-:W-:Y:S01]  /*e9d0*/  F2FP.F16.E4M3.UNPACK_B R38, R38 ;  /* 0x00000026ff26723e */ /* 0x000fe200020006ff */
[----:B------:R-:W-:Y:S01]  /*e9e0*/  HADD2.F32 R25, -RZ, R24.H0_H0 ;  /* 0x20000018ff197230 */ /* 0x000fe20000004100 */
[----:B------:R-:W-:Y:S01]  /*e9f0*/  F2FP.F16.E4M3.UNPACK_B R26, R30 ;  /* 0x0000001eff1a723e */ /* 0x000fe200020006ff */
[----:B------:R-:W-:-:S02]  /*ea00*/  HADD2.F32 R10, -RZ, R28.H0_H0 ;  /* 0x2000001cff0a7230 */ /* 0x000fc40000004100 */
[C---:B------:R-:W-:Y:S01]  /*ea10*/  FMUL.FTZ R29, R27.reuse, R51 ;  /* 0x000000331b1d7220 */ /* 0x040fe20000410000 */
[----:B------:R-:W-:Y:S01]  /*ea20*/  HADD2.F32 R15, -RZ, R13.H0_H0 ;  /* 0x2000000dff0f7230 */ /* 0x000fe20000004100 */
[----:B------:R-:W-:Y:S01]  /*ea30*/  F2FP.F16.E4M3.UNPACK_B R30, R30.H1 ;  /* 0x0000001eff1e723e */ /* 0x000fe200030006ff */
[----:B------:R-:W-:Y:S02]  /*ea40*/  HADD2.F32 R43, -RZ, R43.H1_H1 ;  /* 0x3000002bff2b7230 */ /* 0x000fe40000004100 */
[C---:B------:R-:W-:Y:S01]  /*ea50*/  FMUL.FTZ R40, R10.reuse, R25 ;  /* 0x000000190a287220 */ /* 0x040fe20000410000 */
[----:B------:R-:W-:Y:S02]  /*ea60*/  HADD2.F32 R20, -RZ, R20.H1_H1 ;  /* 0x30000014ff147230 */ /* 0x000fe40000004100 */
[----:B------:R-:W-:Y:S01]  /*ea70*/  FMUL.FTZ R10, R10, R15 ;  /* 0x0000000f0a0a7220 */ /* 0x000fe20000410000 */
[----:B------:R-:W-:Y:S02]  /*ea80*/  HADD2.F32 R9, -RZ, R12.H0_H0 ;  /* 0x2000000cff097230 */ /* 0x000fe40000004100 */
[----:B------:R-:W-:Y:S01]  /*ea90*/  FMUL.FTZ R44, R27, R43 ;  /* 0x0000002b1b2c7220 */ /* 0x000fe20000410000 */
[----:B------:R-:W-:-:S02]  /*eaa0*/  HADD2.F32 R28, -RZ, R28.H1_H1 ;  /* 0x3000001cff1c7230 */ /* 0x000fc40000004100 */
[C---:B------:R-:W-:Y:S01]  /*eab0*/  FFMA.FTZ R59, R20.reuse, R43, -R29 ;  /* 0x0000002b143b7223 */ /* 0x040fe2000001081d */
[----:B------:R-:W-:Y:S02]  /*eac0*/  HADD2.F32 R13, -RZ, R13.H1_H1 ;  /* 0x3000000dff0d7230 */ /* 0x000fe40000004100 */
[C---:B------:R-:W-:Y:S01]  /*ead0*/  FFMA.FTZ R40, R9.reuse, R15, -R40 ;  /* 0x0000000f09287223 */ /* 0x040fe20000010828 */
[----:B------:R-:W-:Y:S01]  /*eae0*/  FFMA.FTZ R29, R9, R25, R10 ;  /* 0x00000019091d7223 */ /* 0x000fe2000001000a */
[----:B------:R-:W-:Y:S02]  /*eaf0*/  HADD2.F32 R9, -RZ, R24.H1_H1 ;  /* 0x30000018ff097230 */ /* 0x000fe40000004100 */
[----:B------:R-:W-:Y:S01]  /*eb00*/  FFMA.FTZ R58, R20, R51, R44 ;  /* 0x00000033143a7223 */ /* 0x000fe2000001002c */
[----:B------:R-:W-:Y:S01]  /*eb10*/  HADD2.F32 R12, -RZ, R12.H1_H1 ;  /* 0x3000000cff0c7230 */ /* 0x000fe20000004100 */
[----:B------:R-:W-:Y:S01]  /*eb20*/  F2FP.F16.E4M3.UNPACK_B R11, R14 ;  /* 0x0000000eff0b723e */ /* 0x000fe200020006ff */
[----:B------:R-:W-:-:S02]  /*eb30*/  HADD2.F32 R15, -RZ, R45.H0_H0 ;  /* 0x2000002dff0f7230 */ /* 0x000fc40000004100 */
[C---:B------:R-:W-:Y:S01]  /*eb40*/  FMUL.FTZ R25, R28.reuse, R9 ;  /* 0x000000091c197220 */ /* 0x040fe20000410000 */
[-C--:B------:R-:W-:Y:S01]  /*eb50*/  FMUL.FTZ R28, R28, R13.reuse ;  /* 0x0000000d1c1c7220 */ /* 0x080fe20000410000 */
[----:B------:R-:W-:Y:S01]  /*eb60*/  HADD2.F32 R10, -RZ, R21.H0_H0 ;  /* 0x20000015ff0a7230 */ /* 0x000fe20000004100 */
[----:B------:R-:W-:Y:S01]  /*eb70*/  F2FP.F16.E4M3.UNPACK_B R14, R14.H1 ;  /* 0x0000000eff0e723e */ /* 0x000fe200030006ff */
[C---:B------:R-:W-:Y:S01]  /*eb80*/  FFMA.FTZ R31, R12.reuse, R13, -R25 ;  /* 0x0000000d0c1f7223 */ /* 0x040fe20000010819 */
[----:B------:R-:W-:Y:S01]  /*eb90*/  FFMA.FTZ R44, R12, R9, R28 ;  /* 0x000000090c2c7223 */ /* 0x000fe2000001001c */
[----:B------:R-:W-:Y:S02]  /*eba0*/  HADD2.F32 R12, -RZ, R38.H0_H0 ;  /* 0x20000026ff0c7230 */ /* 0x000fe40000004100 */
[----:B------:R-:W-:Y:S01]  /*ebb0*/  FMUL.FTZ R20, R10, R15 ;  /* 0x0000000f0a147220 */ /* 0x000fe20000410000 */
[----:B------:R-:W-:Y:S02]  /*ebc0*/  HADD2.F32 R9, -RZ, R8.H0_H0 ;  /* 0x20000008ff097230 */ /* 0x000fe40000004100 */
        /* <DEDUP_REMOVED lines=24> */
[----:B------:R-:W-:Y:S01]  /*ed50*/  FMUL.FTZ R10, R30, R13 ;  /* 0x0000000d1e0a7220 */ /* 0x000fe20000410000 */
[----:B------:R-:W-:Y:S02]  /*ed60*/  HADD2.F32 R14, -RZ, R14.H1_H1 ;  /* 0x3000000eff0e7230 */ /* 0x000fe40000004100 */
[----:B------:R-:W-:Y:S01]  /*ed70*/  FFMA.FTZ R38, R8, R12, -R39 ;  /* 0x0000000c08267223 */ /* 0x000fe20000010827 */
[----:B------:R-:W-:Y:S02]  /*ed80*/  HADD2.F32 R12, -RZ, R48.H0_H0 ;  /* 0x20000030ff0c7230 */ /* 0x000fe40000004100 */
[----:B------:R-:W-:Y:S01]  /*ed90*/  FMUL.FTZ R39, R30, R21 ;  /* 0x000000151e277220 */ /* 0x000fe20000410000 */
[----:B------:R-:W-:Y:S01]  /*eda0*/  FFMA.FTZ R30, R8, R15, R9 ;  /* 0x0000000f081e7223 */ /* 0x000fe20000010009 */
[C---:B------:R-:W-:Y:S01]  /*edb0*/  FFMA.FTZ R43, R14.reuse, R21, R10 ;  /* 0x000000150e2b7223 */ /* 0x040fe2000001000a */
[----:B------:R-:W-:Y:S02]  /*edc0*/  HADD2.F32 R10, -RZ, R42.H0_H0 ;  /* 0x2000002aff0a7230 */ /* 0x000fe40000004100 */
[----:B------:R-:W-:Y:S01]  /*edd0*/  FFMA.FTZ R41, R14, R13, -R39 ;  /* 0x0000000d0e297223 */ /* 0x000fe20000010827 */
[----:B------:R-:W-:-:S02]  /*ede0*/  HADD2.F32 R9, -RZ, R26.H0_H0 ;  /* 0x2000001aff097230 */ /* 0x000fc40000004100 */
[----:B------:R-:W-:Y:S01]  /*edf0*/  HADD2.F32 R42, -RZ, R42.H1_H1 ;  /* 0x3000002aff2a7230 */ /* 0x000fe20000004100 */
[----:B------:R-:W-:Y:S01]  /*ee00*/  F2FP.SATFINITE.E4M3.F32.PACK_AB_MERGE_C R30, R43, R30, RZ ;  /* 0x0000001e2b1e723e */ /* 0x000fe200048070ff */
[----:B------:R-:W-:Y:S02]  /*ee10*/  HADD2.F32 R48, -RZ, R48.H1_H1 ;  /* 0x30000030ff307230 */ /* 0x000fe40000004100 */
[C---:B------:R-:W-:Y:S01]  /*ee20*/  FMUL.FTZ R13, R9.reuse, R12 ;  /* 0x0000000c090d7220 */ /* 0x040fe20000410000 */
[----:B------:R-:W-:Y:S02]  /*ee30*/  HADD2.F32 R26, -RZ, R26.H1_H1 ;  /* 0x3000001aff1a7230 */ /* 0x000fe40000004100 */
[----:B------:R-:W-:Y:S01]  /*ee40*/  FMUL.FTZ R9, R9, R10 ;  /* 0x0000000a09097220 */ /* 0x000fe20000410000 */
[--C-:B------:R-:W-:Y:S01]  /*ee50*/  HADD2.F32 R8, -RZ, R11.reuse.H0_H0 ;  /* 0x2000000bff087230 */ /* 0x100fe20000004100 */
[----:B------:R-:W-:Y:S01]  /*ee60*/  F2FP.SATFINITE.E4M3.F32.PACK_AB_MERGE_C R38, R41, R38, RZ ;  /* 0x000000262926723e */ /* 0x000fe200048070ff */
        /* <DEDUP_REMOVED lines=19> */
[----:B------:R1:W-:Y:S01]  /*efa0*/  STS.128 [R0+0x18400], R8 ;  /* 0x0184000800007388 */ /* 0x0003e20000000c00 */
[----:B------:R-:W-:Y:S02]  /*efb0*/  F2FP.SATFINITE.E4M3.F32.PACK_AB_MERGE_C R12, R28, R25, R12 ;  /* 0x000000191c0c723e */ /* 0x000fe4000480700c */
[----:B------:R-:W-:-:S05]  /*efc0*/  F2FP.SATFINITE.E4M3.F32.PACK_AB_MERGE_C R14, R39, R14, R30 ;  /* 0x0000000e270e723e */ /* 0x000fca000480701e */
[----:B------:R1:W-:Y:S02]  /*efd0*/  STS.128 [R3+0x18400], R12 ;  /* 0x0184000c03007388 */ /* 0x0003e40000000c00 */
.L_x_7502:
[----:B------:R-:W-:Y:S05]  /*efe0*/  BSYNC B1 ;  /* 0x0000000000017941 */ /* 0x000fea0003800000 */
.L_x_7501:
[----:B------:R-:W-:Y:S05]  /*eff0*/  @P0 BRA `(.L_x_7493) ;  /* 0x0000000c00c80947 */ /* 0x000fea0003800000 */
[----:B------:R-:W2:Y:S01]  /*f000*/  LDL R51, [R1+0x24] ;  /* 0x0000240001337983 */ /* 0x000ea20000100800 */
[----:B01---5:R-:W-:Y:S01]  /*f010*/  SHF.R.U32.HI R3, RZ, 0x8, R32 ;  /* 0x00000008ff037819 */ /* 0x023fe20000011620 */
[----:B------:R-:W-:Y:S01]  /*f020*/  IMAD.IADD R12, R22, 0x1, R37 ;  /* 0x00000001160c7824 */ /* 0x000fe200078e0225 */
[----:B------:R-:W-:Y:S02]  /*f030*/  LOP3.LUT R0, R32, 0xff, RZ, 0xc0, !PT ;  /* 0x000000ff20007812 */ /* 0x000fe400078ec0ff */
[----:B------:R-:W-:Y:S02]  /*f040*/  LOP3.LUT R3, R3, 0xff, RZ, 0xc0, !PT ;  /* 0x000000ff03037812 */ /* 0x000fe400078ec0ff */
[----:B------:R-:W-:Y:S02]  /*f050*/  SHF.R.U32.HI R9, RZ, 0x8, R33 ;  /* 0x00000008ff097819 */ /* 0x000fe40000011621 */
[----:B------:R-:W-:Y:S02]  /*f060*/  PRMT R21, R3, 0x7604, R0 ;  /* 0x0000760403157816 */ /* 0x000fe40000000000 */
[----:B------:R-:W-:-:S02]  /*f070*/  SHF.R.U32.HI R3, RZ, 0x8, R34 ;  /* 0x00000008ff037819 */ /* 0x000fc40000011622 */
[----:B------:R-:W-:Y:S02]  /*f080*/  LOP3.LUT R0, R34, 0xff, RZ, 0xc0, !PT ;  /* 0x000000ff22007812 */ /* 0x000fe400078ec0ff */
[----:B------:R-:W-:Y:S02]  /*f090*/  LOP3.LUT R3, R3, 0xff, RZ, 0xc0, !PT ;  /* 0x000000ff03037812 */ /* 0x000fe400078ec0ff */
[----:B------:R-:W-:Y:S02]  /*f0a0*/  SHF.R.U32.HI R13, RZ, 0x3, R225 ;  /* 0x00000003ff0d7819 */ /* 0x000fe400000116e1 */
[----:B------:R-:W-:Y:S02]  /*f0b0*/  PRMT R25, R3, 0x7604, R0 ;  /* 0x0000760403197816 */ /* 0x000fe40000000000 */
[----:B------:R-:W-:Y:S02]  /*f0c0*/  LOP3.LUT R0, R225, 0x70, R12, 0xf8, !PT ;  /* 0x00000070e1007812 */ /* 0x000fe400078ef80c */
[----:B------:R-:W-:-:S02]  /*f0d0*/  LOP3.LUT R8, R33, 0xff, RZ, 0xc0, !PT ;  /* 0x000000ff21087812 */ /* 0x000fc400078ec0ff */
[----:B------:R-:W-:Y:S02]  /*f0e0*/  LOP3.LUT R9, R9, 0xff, RZ, 0xc0, !PT ;  /* 0x000000ff09097812 */ /* 0x000fe400078ec0ff */
[----:B------:R-:W-:Y:S02]  /*f0f0*/  LOP3.LUT R3, R0, R13, RZ, 0x3c, !PT ;  /* 0x0000000d00037212 */ /* 0x000fe400078e3cff */
[----:B------:R-:W-:Y:S02]  /*f100*/  PRMT R20, R9, 0x7604, R8 ;  /* 0x0000760409147816 */ /* 0x000fe40000000008 */
[----:B------:R-:W-:Y:S02]  /*f110*/  SHF.R.U32.HI R9, RZ, 0x8, R35 ;  /* 0x00000008ff097819 */ /* 0x000fe40000011623 */
[----:B------:R-:W-:Y:S02]  /*f120*/  SHF.R.U32.HI R11, RZ, 0x8, R4 ;  /* 0x00000008ff0b7819 */ /* 0x000fe40000011604 */
[----:B------:R-:W-:-:S02]  /*f130*/  SHF.R.U32.HI R12, RZ, 0x8, R5 ;  /* 0x00000008ff0c7819 */ /* 0x000fc40000011605 */
[----:B------:R-:W-:Y:S02]  /*f140*/  IADD3 R0, R18, R3, R234 ;  /* 0x0000000312007210 */ /* 0x000fe40007ffe0ea */
        /* <DEDUP_REMOVED lines=12> */
[----:B------:R-:W-:Y:S02]  /*f210*/  PRMT R26, R3, 0x7604, R26 ;  /* 0x00007604031a7816 */ /* 0x000fe4000000001a */
[----:B------:R-:W-:Y:S02]  /*f220*/  SHF.R.U32.HI R3, RZ, 0x10, R33 ;  /* 0x00000010ff037819 */ /* 0x000fe40000011621 */
[----:B------:R-:W-:Y:S02]  /*f230*/  SHF.R.U32.HI R37, RZ, 0x10, R5 ;  /* 0x00000010ff257819 */ /* 0x000fe40000011605 */
[----:B------:R-:W-:Y:S01]  /*f240*/  PRMT R39, R28, 0x7604, R27 ;  /* 0x000076041c277816 */ /* 0x000fe2000000001b */
[----:B------:R-:W-:Y:S01]  /*f250*/  IMAD.U32 R3, R3, 0x10000, RZ ;  /* 0x0001000003037824 */ /* 0x000fe200078e00ff */
[----:B------:R-:W-:Y:S01]  /*f260*/  SHF.R.U32.HI R27, RZ, 0x10, R35 ;  /* 0x00000010ff1b7819 */ /* 0x000fe20000011623 */
[----:B------:R-:W-:Y:S01]  /*f270*/  IMAD.U32 R37, R37, 0x10000, RZ ;  /* 0x0001000025257824 */ /* 0x000fe200078e00ff */
[----:B------:R-:W-:-:S02]  /*f280*/  SHF.R.U32.HI R30, RZ, 0x8, R7 ;  /* 0x00000008ff1e7819 */ /* 0x000fc40000011607 */
[----:B------:R-:W-:Y:S01]  /*f290*/  LOP3.LUT R29, R7, 0xff, RZ, 0xc0, !PT ;  /* 0x000000ff071d7812 */ /* 0x000fe200078ec0ff */
[----:B------:R-:W-:Y:S01]  /*f2a0*/  IMAD.U32 R27, R27, 0x10000, RZ ;  /* 0x000100001b1b7824 */ /* 0x000fe200078e00ff */
[----:B------:R-:W-:Y:S02]  /*f2b0*/  LOP3.LUT R30, R30, 0xff, RZ, 0xc0, !PT ;  /* 0x000000ff1e1e7812 */ /* 0x000fe400078ec0ff */
[----:B------:R-:W-:Y:S02]  /*f2c0*/  LOP3.LUT R21, R21, 0xff0000, R32, 0xf8, !PT ;  /* 0x00ff000015157812 */ /* 0x000fe400078ef820 */
[----:B------:R-:W-:Y:S02]  /*f2d0*/  SHF.R.U32.HI R41, RZ, 0x10, R7 ;  /* 0x00000010ff297819 */ /* 0x000fe40000011607 */
[----:B------:R-:W-:Y:S02]  /*f2e0*/  LOP3.LUT R3, R20, 0xff0000, R3, 0xf8, !PT ;  /* 0x00ff000014037812 */ /* 0x000fe400078ef803 */
[----:B------:R-:W-:Y:S01]  /*f2f0*/  LOP3.LUT R37, R26, 0xff0000, R37, 0xf8, !PT ;  /* 0x00ff00001a257812 */ /* 0x000fe200078ef825 */
        /* <DEDUP_REMOVED lines=11> */
[----:B------:R-:W-:Y:S01]  /*f3b0*/  LOP3.LUT R41, R30, 0xff0000, R41, 0xf8, !PT ;  /* 0x00ff00001e297812 */ /* 0x000fe200078ef829 */
[--C-:B------:R-:W-:Y:S01]  /*f3c0*/  HADD2.F32 R24, -RZ, R20.reuse.H0_H0 ;  /* 0x20000014ff187230 */ /* 0x100fe20000004100 */
[----:B------:R-:W-:Y:S01]  /*f3d0*/  LOP3.LUT R30, R25, 0xff000000, R34, 0xf8, !PT ;  /* 0xff000000191e7812 */ /* 0x000fe200078ef822 */
[----:B------:R-:W-:Y:S01]  /*f3e0*/  HADD2.F32 R20, -RZ, R20.H1_H1 ;  /* 0x30000014ff147230 */ /* 0x000fe20000004100 */
[----:B------:R-:W-:-:S02]  /*f3f0*/  LOP3.LUT R31, R31, 0xff000000, R4, 0xf8, !PT ;  /* 0xff0000001f1f7812 */ /* 0x000fc400078ef804 */
[----:B------:R-:W-:Y:S01]  /*f400*/  LOP3.LUT R34, R29, 0xff000000, R35, 0xf8, !PT ;  /* 0xff0000001d227812 */ /* 0x000fe200078ef823 */
[--C-:B------:R-:W-:Y:S01]  /*f410*/  HADD2.F32 R35, -RZ, R33.reuse.H0_H0 ;  /* 0x20000021ff237230 */ /* 0x100fe20000004100 */
[----:B------:R-:W-:Y:S01]  /*f420*/  F2FP.F16.E4M3.UNPACK_B R21, R13.H1 ;  /* 0x0000000dff15723e */ /* 0x000fe200030006ff */
[----:B------:R-:W-:Y:S01]  /*f430*/  HADD2.F32 R29, -RZ, R28.H0_H0 ;  /* 0x2000001cff1d7230 */ /* 0x000fe20000004100 */
[----:B------:R-:W-:Y:S01]  /*f440*/  F2FP.F16.E4M3.UNPACK_B R37, R37.H1 ;  /* 0x00000025ff25723e */ /* 0x000fe200030006ff */
[----:B------:R-:W-:Y:S02]  /*f450*/  HADD2.F32 R33, -RZ, R33.H1_H1 ;  /* 0x30000021ff217230 */ /* 0x000fe40000004100 */
[C---:B------:R-:W-:Y:S01]  /*f460*/  FMUL.FTZ R38, R24.reuse, R35 ;  /* 0x0000002318267220 */ /* 0x040fe20000410000 */
[----:B------:R-:W-:Y:S01]  /*f470*/  F2FP.F16.E4M3.UNPACK_B R32, R32.H1 ;  /* 0x00000020ff20723e */ /* 0x000fe200030006ff */
[----:B------:R-:W-:Y:S01]  /*f480*/  FMUL.FTZ R40, R24, R29 ;  /* 0x0000001d18287220 */ /* 0x000fe20000410000 */
[----:B------:R-:W-:Y:S01]  /*f490*/  F2FP.F16.E4M3.UNPACK_B R25, R15 ;  /* 0x0000000fff19723e */ /* 0x000fe200020006ff */
[----:B------:R-:W-:Y:S01]  /*f4a0*/  FMUL.FTZ R43, R20, R33 ;  /* 0x00000021142b7220 */ /* 0x000fe20000410000 */
[----:B------:R-:W-:-:S02]  /*f4b0*/  F2FP.F16.E4M3.UNPACK_B R26, R15.H1 ;  /* 0x0000000fff1a723e */ /* 0x000fc400030006ff */
[-C--:B------:R-:W-:Y:S02]  /*f4c0*/  F2FP.F16.E4M3.UNPACK_B R15, R14.reuse ;  /* 0x0000000eff0f723e */ /* 0x080fe400020006ff */
[----:B------:R-:W-:Y:S01]  /*f4d0*/  F2FP.F16.E4M3.UNPACK_B R24, R14.H1 ;  /* 0x0000000eff18723e */ /* 0x000fe200030006ff */
[--C-:B------:R-:W-:Y:S01]  /*f4e0*/  HADD2.F32 R14, -RZ, R21.reuse.H0_H0 ;  /* 0x20000015ff0e7230 */ /* 0x100fe20000004100 */
[----:B------:R-:W-:Y:S01]  /*f4f0*/  LOP3.LUT R41, R41, 0xff000000, R7, 0xf8, !PT ;  /* 0xff00000029297812 */ /* 0x000fe200078ef807 */
[----:B------:R-:W-:Y:S01]  /*f500*/  HADD2.F32 R21, -RZ, R21.H1_H1 ;  /* 0x30000015ff157230 */ /* 0x000fe20000004100 */
[-C--:B------:R-:W-:Y:S02]  /*f510*/  F2FP.F16.E4M3.UNPACK_B R13, R12.reuse ;  /* 0x0000000cff0d723e */ /* 0x080fe400020006ff */
[----:B------:R-:W-:Y:S02]  /*f520*/  F2FP.F16.E4M3.UNPACK_B R12, R12.H1 ;  /* 0x0000000cff0c723e */ /* 0x000fe400030006ff */
[----:B------:R-:W-:-:S04]  /*f530*/  LOP3.LUT R39, R39, 0xff0000, R6, 0xf8, !PT ;  /* 0x00ff000027277812 */ /* 0x000fc800078ef806 */
[----:B------:R-:W-:Y:S01]  /*f540*/  LOP3.LUT R39, R39, 0xff000000, R6, 0xf8, !PT ;  /* 0xff00000027277812 */ /* 0x000fe200078ef806 */
[----:B--2---:R-:W0:Y:S02]  /*f550*/  LDS.128 R8, [R51+0x18400] ;  /* 0x0184000033087984 */ /* 0x004e240000000c00 */
[-C--:B0-----:R-:W-:Y:S02]  /*f560*/  F2FP.F16.E4M3.UNPACK_B R4, R9.reuse ;  /* 0x00000009ff04723e */ /* 0x081fe400020006ff */
[----:B------:R-:W-:Y:S02]  /*f570*/  F2FP.F16.E4M3.UNPACK_B R9, R9.H1 ;  /* 0x00000009ff09723e */ /* 0x000fe400030006ff */
[-C--:B------:R-:W-:Y:S01]  /*f580*/  F2FP.F16.E4M3.UNPACK_B R7, R11.reuse ;  /* 0x0000000bff07723e */ /* 0x080fe200020006ff */
[--C-:B------:R-:W-:Y:S01]  /*f590*/  HADD2.F32 R5, -RZ, R4.reuse.H0_H0 ;  /* 0x20000004ff057230 */ /* 0x100fe20000004100 */
[----:B------:R-:W-:Y:S01]  /*f5a0*/  F2FP.F16.E4M3.UNPACK_B R11, R11.H1 ;  /* 0x0000000bff0b723e */ /* 0x000fe200030006ff */
[----:B------:R-:W-:Y:S01]  /*f5b0*/  HADD2.F32 R4, -RZ, R4.H1_H1 ;  /* 0x30000004ff047230 */ /* 0x000fe20000004100 */
[----:B------:R-:W-:-:S02]  /*f5c0*/  F2FP.F16.E4M3.UNPACK_B R3, R8 ;  /* 0x00000008ff03723e */ /* 0x000fc400020006ff */
[C---:B------:R-:W-:Y:S01]  /*f5d0*/  FFMA.FTZ R38, R5.reuse, R29, -R38 ;  /* 0x0000001d05267223 */ /* 0x040fe20000010826 */
[----:B------:R-:W-:Y:S01]  /*f5e0*/  FFMA.FTZ R40, R5, R35, R40 ;  /* 0x0000002305287223 */ /* 0x000fe20000010028 */
[----:B------:R-:W-:Y:S01]  /*f5f0*/  HADD2.F32 R29, -RZ, R28.H1_H1 ;  /* 0x3000001cff1d7230 */ /* 0x000fe20000004100 */
[----:B------:R-:W-:Y:S01]  /*f600*/  F2FP.F16.E4M3.UNPACK_B R8, R8.H1 ;  /* 0x00000008ff08723e */ /* 0x000fe200030006ff */
[----:B------:R-:W-:Y:S01]  /*f610*/  HADD2.F32 R35, -RZ, R37.H0_H0 ;  /* 0x20000025ff237230 */ /* 0x000fe20000004100 */
[----:B------:R-:W-:Y:S01]  /*f620*/  F2FP.F16.E4M3.UNPACK_B R6, R10 ;  /* 0x0000000aff06723e */ /* 0x000fe200020006ff */
[----:B------:R-:W-:Y:S02]  /*f630*/  HADD2.F32 R28, -RZ, R32.H0_H0 ;  /* 0x20000020ff1c7230 */ /* 0x000fe40000004100 */
[----:B------:R-:W-:Y:S01]  /*f640*/  FMUL.FTZ R20, R20, R29 ;  /* 0x0000001d14147220 */ /* 0x000fe20000410000 */
[----:B------:R-:W-:Y:S02]  /*f650*/  HADD2.F32 R5, -RZ, R9.H0_H0 ;  /* 0x20000009ff057230 */ /* 0x000fe40000004100 */
[----:B------:R-:W-:Y:S01]  /*f660*/  FMUL.FTZ R42, R14, R35 ;  /* 0x000000230e2a7220 */ /* 0x000fe20000410000 */
[----:B------:R-:W-:Y:S01]  /*f670*/  FFMA.FTZ R43, R4, R29, -R43 ;  /* 0x0000001d042b7223 */ /* 0x000fe2000001082b */
[-C--:B------:R-:W-:Y:S01]  /*f680*/  FMUL.FTZ R14, R14, R28.reuse ;  /* 0x0000001c0e0e7220 */ /* 0x080fe20000410000 */
[----:B------:R-:W-:Y:S01]  /*f690*/  F2FP.F16.E4M3.UNPACK_B R29, R41 ;  /* 0x00000029ff1d723e */ /* 0x000fe200020006ff */
[----:B------:R-:W-:Y:S01]  /*f6a0*/  FFMA.FTZ R45, R4, R33, R20 ;  /* 0x00000021042d7223 */ /* 0x000fe20000010014 */
[C---:B------:R-:W-:Y:S01]  /*f6b0*/  FFMA.FTZ R42, R5.reuse, R28, -R42 ;  /* 0x0000001c052a7223 */ /* 0x040fe2000001082a */
[----:B------:R-:W-:Y:S01]  /*f6c0*/  FFMA.FTZ R35, R5, R35, R14 ;  /* 0x0000002305237223 */ /* 0x000fe2000001000e */
[-C--:B------:R-:W-:Y:S01]  /*f6d0*/  F2FP.F16.E4M3.UNPACK_B R14, R34.reuse ;  /* 0x00000022ff0e723e */ /* 0x080fe200020006ff */
[----:B------:R-:W-:Y:S01]  /*f6e0*/  HADD2.F32 R33, -RZ, R29.H0_H0 ;  /* 0x2000001dff217230 */ /* 0x000fe20000004100 */
[----:B------:R-:W-:Y:S01]  /*f6f0*/  F2FP.F16.E4M3.UNPACK_B R41, R41.H1 ;  /* 0x00000029ff29723e */ /* 0x000fe200030006ff */
[----:B------:R-:W-:Y:S01]  /*f700*/  HADD2.F32 R5, -RZ, R25.H0_H0 ;  /* 0x20000019ff057230 */ /* 0x000fe20000004100 */
[----:B------:R-:W-:Y:S01]  /*f710*/  F2FP.F16.E4M3.UNPACK_B R34, R34.H1 ;  /* 0x00000022ff22723e */ /* 0x000fe200030006ff */
[----:B------:R-:W-:Y:S01]  /*f720*/  HADD2.F32 R28, -RZ, R37.H1_H1 ;  /* 0x30000025ff1c7230 */ /* 0x000fe20000004100 */
[----:B------:R-:W-:Y:S01]  /*f730*/  F2FP.F16.E4M3.UNPACK_B R10, R10.H1 ;  /* 0x0000000aff0a723e */ /* 0x000fe200030006ff */
        /* <DEDUP_REMOVED lines=8> */
[----:B------:R-:W-:-:S02]  /*f7c0*/  HADD2.F32 R20, -RZ, R29.H1_H1 ;  /* 0x3000001dff147230 */ /* 0x000fc40000004100 */
[-C--:B------:R-:W-:Y:S01]  /*f7d0*/  FMUL.FTZ R21, R21, R32.reuse ;  /* 0x0000002015157220 */ /* 0x080fe20000410000 */
[----:B------:R-:W-:Y:S02]  /*f7e0*/  HADD2.F32 R25, -RZ, R25.H1_H1 ;  /* 0x30000019ff197230 */ /* 0x000fe40000004100 */
[C---:B------:R-:W-:Y:S01]  /*f7f0*/  FFMA.FTZ R37, R9.reuse, R32, -R44 ;  /* 0x0000002009257223 */ /* 0x040fe2000001082c */
[----:B------:R-:W-:Y:S02]  /*f800*/  HADD2.F32 R14, -RZ, R14.H1_H1 ;  /* 0x3000000eff0e7230 */ /* 0x000fe40000004100 */
[----:B------:R-:W-:Y:S01]  /*f810*/  FFMA.FTZ R44, R9, R28, R21 ;  /* 0x0000001c092c7223 */ /* 0x000fe20000010015 */
[----:B------:R-:W-:Y:S02]  /*f820*/  HADD2.F32 R7, -RZ, R7.H1_H1 ;  /* 0x30000007ff077230 */ /* 0x000fe40000004100 */
[----:B------:R-:W-:Y:S01]  /*f830*/  FMUL.FTZ R28, R25, R20 ;  /* 0x00000014191c7220 */ /* 0x000fe20000410000 */
[----:B------:R-:W-:-:S02]  /*f840*/  HADD2.F32 R21, -RZ, R41.H0_H0 ;  /* 0x20000029ff157230 */ /* 0x000fc40000004100 */
[-C--:B------:R-:W-:Y:S01]  /*f850*/  FMUL.FTZ R25, R25, R14.reuse ;  /* 0x0000000e19197220 */ /* 0x080fe20000410000 */
[----:B------:R-:W-:Y:S02]  /*f860*/  HADD2.F32 R5, -RZ, R26.H0_H0 ;  /* 0x2000001aff057230 */ /* 0x000fe40000004100 */
[----:B------:R-:W-:Y:S01]  /*f870*/  FFMA.FTZ R46, R4, R33, R46 ;  /* 0x00000021042e7223 */ /* 0x000fe2000001002e */
[----:B------:R-:W-:Y:S02]  /*f880*/  HADD2.F32 R9, -RZ, R34.H0_H0 ;  /* 0x20000022ff097230 */ /* 0x000fe40000004100 */
[C---:B------:R-:W-:Y:S01]  /*f890*/  FFMA.FTZ R48, R7.reuse, R14, -R28 ;  /* 0x0000000e07307223 */ /* 0x040fe2000001081c */
[----:B------:R-:W-:Y:S02]  /*f8a0*/  HADD2.F32 R41, -RZ, R41.H1_H1 ;  /* 0x30000029ff297230 */ /* 0x000fe40000004100 */
[----:B------:R-:W-:Y:S01]  /*f8b0*/  FFMA.FTZ R33, R7, R20, R25 ;  /* 0x0000001407217223 */ /* 0x000fe20000010019 */
[----:B------:R-:W-:Y:S01]  /*f8c0*/  HADD2.F32 R26, -RZ, R26.H1_H1 ;  /* 0x3000001aff1a7230 */ /* 0x000fe20000004100 */
[----:B------:R-:W-:Y:S01]  /*f8d0*/  F2FP.F16.E4M3.UNPACK_B R14, R31.H1 ;  /* 0x0000001fff0e723e */ /* 0x000fe200030006ff */
[----:B------:R-:W-:-:S02]  /*f8e0*/  HADD2.F32 R4, -RZ, R11.H0_H0 ;  /* 0x2000000bff047230 */ /* 0x000fc40000004100 */
[C---:B------:R-:W-:Y:S01]  /*f8f0*/  FMUL.FTZ R29, R5.reuse, R21 ;  /* 0x00000015051d7220 */ /* 0x040fe20000410000 */
[----:B------:R-:W-:Y:S01]  /*f900*/  HADD2.F32 R34, -RZ, R34.H1_H1 ;  /* 0x30000022ff227230 */ /* 0x000fe20000004100 */
[----:B------:R-:W-:Y:S01]  /*f910*/  F2FP.F16.E4M3.UNPACK_B R7, R27.H1 ;  /* 0x0000001bff07723e */ /* 0x000fe200030006ff */
[----:B------:R-:W-:Y:S01]  /*f920*/  FMUL.FTZ R32, R5, R9 ;  /* 0x0000000905207220 */ /* 0x000fe20000410000 */
[----:B------:R-:W-:Y:S02]  /*f930*/  HADD2.F32 R11, -RZ, R11.H1_H1 ;  /* 0x3000000bff0b7230 */ /* 0x000fe40000004100 */
[----:B------:R-:W-:Y:S01]  /*f940*/  FMUL.FTZ R28, R26, R41 ;  /* 0x000000291a1c7220 */ /* 0x000fe20000410000 */
[----:B------:R-:W-:Y:S01]  /*f950*/  FFMA.FTZ R49, R4, R9, -R29 ;  /* 0x0000000904317223 */ /* 0x000fe2000001081d */
[----:B------:R-:W-:Y:S02]  /*f960*/  HADD2.F32 R20, -RZ, R14.H0_H0 ;  /* 0x2000000eff147230 */ /* 0x000fe40000004100 */
[----:B------:R-:W-:Y:S01]  /*f970*/  FMUL.FTZ R26, R26, R34 ;  /* 0x000000221a1a7220 */ /* 0x000fe20000410000 */
[----:B------:R-:W-:-:S02]  /*f980*/  HADD2.F32 R5, -RZ, R12.H0_H0 ;  /* 0x2000000cff057230 */ /* 0x000fc40000004100 */
[----:B------:R-:W-:Y:S01]  /*f990*/  FFMA.FTZ R50, R4, R21, R32 ;  /* 0x0000001504327223 */ /* 0x000fe20000010020 */
[--C-:B------:R-:W-:Y:S02]  /*f9a0*/  HADD2.F32 R9, -RZ, R7.reuse.H0_H0 ;  /* 0x20000007ff097230 */ /* 0x100fe40000004100 */
[C---:B------:R-:W-:Y:S01]  /*f9b0*/  FFMA.FTZ R34, R11.reuse, R34, -R28 ;  /* 0x000000220b227223 */ /* 0x040fe2000001081c */
[----:B------:R-:W-:Y:S02]  /*f9c0*/  HADD2.F32 R4, -RZ, R8.H0_H0 ;  /* 0x20000008ff047230 */ /* 0x000fe40000004100 */
[----:B------:R-:W-:Y:S01]  /*f9d0*/  FFMA.FTZ R41, R11, R41, R26 ;  /* 0x000000290b297223 */ /* 0x000fe2000001001a */
[C---:B------:R-:W-:Y:S01]  /*f9e0*/  FMUL.FTZ R21, R5.reuse, R20 ;  /* 0x0000001405157220 */ /* 0x040fe20000410000 */
[----:B------:R-:W-:Y:S02]  /*f9f0*/  HADD2.F32 R11, -RZ, R14.H1_H1 ;  /* 0x3000000eff0b7230 */ /* 0x000fe40000004100 */
[----:B------:R-:W-:Y:S01]  /*fa00*/  FMUL.FTZ R5, R5, R9 ;  /* 0x0000000905057220 */ /* 0x000fe20000410000 */
[----:B------:R-:W-:Y:S01]  /*fa10*/  HADD2.F32 R12, -RZ, R12.H1_H1 ;  /* 0x3000000cff0c7230 */ /* 0x000fe20000004100 */
[----:B------:R-:W-:Y:S01]  /*fa20*/  F2FP.F16.E4M3.UNPACK_B R31, R31 ;  /* 0x0000001fff1f723e */ /* 0x000fe200020006ff */
[----:B------:R-:W-:-:S02]  /*fa30*/  HADD2.F32 R7, -RZ, R7.H1_H1 ;  /* 0x30000007ff077230 */ /* 0x000fc40000004100 */
[C---:B------:R-:W-:Y:S01]  /*fa40*/  FFMA.FTZ R25, R4.reuse, R9, -R21 ;  /* 0x0000000904197223 */ /* 0x040fe20000010815 */
[----:B------:R-:W-:Y:S02]  /*fa50*/  HADD2.F32 R8, -RZ, R8.H1_H1 ;  /* 0x30000008ff087230 */ /* 0x000fe40000004100 */
[----:B------:R-:W-:Y:S01]  /*fa60*/  FFMA.FTZ R28, R4, R20, R5 ;  /* 0x00000014041c7223 */ /* 0x000fe20000010005 */
[----:B------:R-:W-:Y:S01]  /*fa70*/  F2FP.F16.E4M3.UNPACK_B R27, R27 ;  /* 0x0000001bff1b723e */ /* 0x000fe200020006ff */
[C---:B------:R-:W-:Y:S01]  /*fa80*/  FMUL.FTZ R21, R12.reuse, R11 ;  /* 0x0000000b0c157220 */ /* 0x040fe20000410000 */
[-C--:B------:R-:W-:Y:S01]  /*fa90*/  FMUL.FTZ R12, R12, R7.reuse ;  /* 0x000000070c0c7220 */ /* 0x080fe20000410000 */
[----:B------:R-:W-:Y:S01]  /*faa0*/  HADD2.F32 R9, -RZ, R31.H0_H0 ;  /* 0x2000001fff097230 */ /* 0x000fe20000004100 */
[----:B------:R-:W-:Y:S01]  /*fab0*/  F2FP.SATFINITE.E4M3.F32.PACK_AB_MERGE_C R41, R41, R50, RZ ;  /* 0x000000322929723e */ /* 0x000fe200048070ff */
        /* <DEDUP_REMOVED lines=13> */
[C---:B------:R-:W-:Y:S01]  /*fb90*/  FMUL.FTZ R26, R13.reuse, R12 ;  /* 0x0000000c0d1a7220 */ /* 0x040fe20000410000 */
[----:B------:R-:W-:Y:S01]  /*fba0*/  FFMA.FTZ R20, R4, R9, R5 ;  /* 0x0000000904147223 */ /* 0x000fe20000010005 */
[----:B------:R-:W-:Y:S01]  /*fbb0*/  FMUL.FTZ R7, R13, R8 ;  /* 0x000000080d077220 */ /* 0x000fe20000410000 */
[----:B------:R-:W-:Y:S01]  /*fbc0*/  F2FP.F16.E4M3.UNPACK_B R5, R30.H1 ;  /* 0x0000001eff05723e */ /* 0x000fe200030006ff */
[C---:B------:R-:W-:Y:S01]  /*fbd0*/  FFMA.FTZ R13, R3.reuse, R8, -R26 ;  /* 0x00000008030d7223 */ /* 0x040fe2000001081a */
[----:B------:R-:W-:Y:S02]  /*fbe0*/  HADD2.F32 R8, -RZ, R11.H0_H0 ;  /* 0x2000000bff087230 */ /* 0x000fe40000004100 */
[----:B------:R-:W-:Y:S01]  /*fbf0*/  FFMA.FTZ R21, R3, R12, R7 ;  /* 0x0000000c03157223 */ /* 0x000fe20000010007 */
[----:B------:R-:W-:Y:S01]  /*fc00*/  HADD2.F32 R4, -RZ, R24.H0_H0 ;  /* 0x20000018ff047230 */ /* 0x000fe20000004100 */
[----:B------:R-:W-:Y:S01]  /*fc10*/  F2FP.F16.E4M3.UNPACK_B R30, R30 ;  /* 0x0000001eff1e723e */ /* 0x000fe200020006ff */
[----:B------:R-:W-:Y:S01]  /*fc20*/  HADD2.F32 R7, -RZ, R5.H0_H0 ;  /* 0x20000005ff077230 */ /* 0x000fe20000004100 */
[----:B------:R-:W-:Y:S01]  /*fc30*/  F2FP.F16.E4M3.UNPACK_B R39, R39 ;  /* 0x00000027ff27723e */ /* 0x000fe200020006ff */
[----:B------:R-:W-:-:S02]  /*fc40*/  HADD2.F32 R3, -RZ, R10.H0_H0 ;  /* 0x2000000aff037230 */ /* 0x000fc40000004100 */
[CC--:B------:R-:W-:Y:S01]  /*fc50*/  FMUL.FTZ R12, R4.reuse, R8.reuse ;  /* 0x00000008040c7220 */ /* 0x0c0fe20000410000 */
[----:B------:R-:W-:Y:S02]  /*fc60*/  HADD2.F32 R11, -RZ, R11.H1_H1 ;  /* 0x3000000bff0b7230 */ /* 0x000fe40000004100 */
[-C--:B------:R-:W-:Y:S01]  /*fc70*/  FMUL.FTZ R4, R4, R7.reuse ;  /* 0x0000000704047220 */ /* 0x080fe20000410000 */
[----:B------:R-:W-:Y:S02]  /*fc80*/  HADD2.F32 R24, -RZ, R24.H1_H1 ;  /* 0x30000018ff187230 */ /* 0x000fe40000004100 */
[C---:B------:R-:W-:Y:S01]  /*fc90*/  FFMA.FTZ R26, R3.reuse, R7, -R12 ;  /* 0x00000007031a7223 */ /* 0x040fe2000001080c */
[----:B------:R-:W-:Y:S02]  /*fca0*/  HADD2.F32 R5, -RZ, R5.H1_H1 ;  /* 0x30000005ff057230 */ /* 0x000fe40000004100 */
[----:B------:R-:W-:Y:S02]  /*fcb0*/  HADD2.F32 R10, -RZ, R10.H1_H1 ;  /* 0x3000000aff0a7230 */ /* 0x000fe40000004100 */
[C---:B------:R-:W-:Y:S01]  /*fcc0*/  FMUL.FTZ R7, R24.reuse, R11 ;  /* 0x0000000b18077220 */ /* 0x040fe20000410000 */
[----:B------:R-:W-:Y:S01]  /*fcd0*/  FMUL.FTZ R12, R24, R5 ;  /* 0x00000005180c7220 */ /* 0x000fe20000410000 */
[----:B------:R-:W-:-:S02]  /*fce0*/  FFMA.FTZ R24, R3, R8, R4 ;  /* 0x0000000803187223 */ /* 0x000fc40000010004 */
[C---:B------:R-:W-:Y:S01]  /*fcf0*/  FFMA.FTZ R27, R10.reuse, R5, -R7 ;  /* 0x000000050a1b7223 */ /* 0x040fe20000010807 */
[--C-:B------:R-:W-:Y:S02]  /*fd00*/  HADD2.F32 R5, -RZ, R30.reuse.H0_H0 ;  /* 0x2000001eff057230 */ /* 0x100fe40000004100 */
[----:B------:R-:W-:Y:S01]  /*fd10*/  FFMA.FTZ R11, R10, R11, R12 ;  /* 0x0000000b0a0b7223 */ /* 0x000fe2000001000c */
[----:B------:R-:W-:Y:S02]  /*fd20*/  HADD2.F32 R7, -RZ, R39.H0_H0 ;  /* 0x20000027ff077230 */ /* 0x000fe40000004100 */
[----:B------:R-:W-:Y:S02]  /*fd30*/  HADD2.F32 R4, -RZ, R15.H0_H0 ;  /* 0x2000000fff047230 */ /* 0x000fe40000004100 */
        /* <DEDUP_REMOVED lines=30> */
.L_x_7493:
[----:B------:R-:W-:Y:S05]  /*ff20*/  BSYNC B0 ;  /* 0x0000000000007941 */ /* 0x000fea0003800000 */
.L_x_7479:
[----:B------:R-:W-:Y:S01]  /*ff30*/  @!PT LDS RZ, [RZ] ;  /* 0x00000000fffff984 */ /* 0x000fe20000000800 */
[----:B------:R-:W-:Y:S01]  /*ff40*/  @!PT LDS RZ, [RZ] ;  /* 0x00000000fffff984 */ /* 0x000fe20000000800 */
[----:B------:R-:W-:Y:S01]  /*ff50*/  @!PT LDS RZ, [RZ] ;  /* 0x00000000fffff984 */ /* 0x000fe20000000800 */
[----:B------:R-:W-:Y:S01]  /*ff60*/  @!PT LDS RZ, [RZ] ;  /* 0x00000000fffff984 */ /* 0x000fe20000000800 */
[----:B------:R3:W-:Y:S06]  /*ff70*/  MEMBAR.ALL.CTA ;  /* 0x0000000000007992 */ /* 0x0007ec0000008000 */
[----:B---3--:R-:W3:Y:S01]  /*ff80*/  FENCE.VIEW.ASYNC.S ;  /* 0x00000000000073c6 */ /* 0x008ee20000000000 */
[----:B------:R-:W-:Y:S05]  /*ff90*/  WARPSYNC.ALL ;  /* 0x0000000000007948 */ /* 0x000fea0003800000 */
[----:B---3--:R-:W-:Y:S06]  /*ffa0*/  BAR.SYNC.DEFER_BLOCKING 0xd, 0x100 ;  /* 0x0344000000007b1d */ /* 0x008fec0000010000 */
.L_x_7476:
[----:B-12---:R-:W-:Y:S01]  /*ffb0*/  IMAD.U32 R0, RZ, RZ, UR41 ;  /* 0x00000029ff007e24 */ /* 0x006fe2000f8e00ff */
[----:B------:R-:W-:-:S04]  /*ffc0*/  LOP3.LUT R17, R17, 0xfffff7ff, RZ, 0xc0, !PT ;  /* 0xfffff7ff11117812 */ /* 0x000fc800078ec0ff */
[----:B------:R-:W-:-:S13]  /*ffd0*/  ISETP.NE.AND P0, PT, R0, 0x3, PT ;  /* 0x000000030000780c */ /* 0x000fda0003f05270 */
[----:B------:R-:W-:Y:S01]  /*ffe0*/  @P0 LOP3.LUT R17, R17, 0x800, RZ, 0xfc, !PT ;  /* 0x0000080011110812 */ /* 0x000fe200078efcff */
[----:B------:R-:W-:Y:S06]  /*fff0*/  @!P0 BRA `(.L_x_7503) ;  /* 0x0000000000048947 */ /* 0x000fec0003800000 */
[----:B------:R-:W-:Y:S01]  /*10000*/  BPT.TRAP 0x1 ;  /* 0x000000040000795c */ /* 0x000fe20000300000 */
.L_x_7503:
[----:B-----5:R-:W-:Y:S01]  /*10010*/  IMAD R20, R212, 0x8, R18 ;  /* 0x00000008d4147824 */ /* 0x020fe200078e0212 */
[----:B0-----:R-:W-:-:S04]  /*10020*/  SHF.L.U32 R3, R211, 0x1f, RZ ;  /* 0x0000001fd3037819 */ /* 0x001fc800000006ff */
[----:B------:R0:W1:Y:S01]  /*10030*/  SYNCS.PHASECHK.TRANS64.TRYWAIT P1, [R20+URZ+0x28830], R3 ;  /* 0x02883003140075a7 */ /* 0x000062000802017f */
[----:B------:R-:W-:Y:S05]  /*10040*/  @!P0 BRA `(.L_x_7504) ;  /* 0x0000000000048947 */ /* 0x000fea0003800000 */
[----:B------:R-:W-:Y:S01]  /*10050*/  BPT.TRAP 0x1 ;  /* 0x000000040000795c */ /* 0x000fe20000300000 */
.L_x_7504:
[----:B------:R-:W2:Y:S02]  /*10060*/  S2R R0, SR_TID.X ;  /* 0x0000000000007919 */ /* 0x000ea40000002100 */
[----:B--2---:R-:W-:-:S04]  /*10070*/  LOP3.LUT R0, R0, 0x7f, RZ, 0xc0, !PT ;  /* 0x0000007f00007812 */ /* 0x004fc800078ec0ff */
[----:B------:R-:W-:Y:S01]  /*10080*/  ISETP.NE.AND P0, PT, R0, RZ, PT ;  /* 0x000000ff0000720c */ /* 0x000fe20003f05270 */
[----:B-1----:R-:W-:-:S12]  /*10090*/  @P1 BRA `(.L_x_7505) ;  /* 0x0000000000081947 */ /* 0x002fd80003800000 */
[----:B------:R-:W1:Y:S02]  /*100a0*/  SYNCS.PHASECHK.TRANS64.TRYWAIT P1, [R20+URZ+0x28830], R3 ;  /* 0x02883003140075a7 */ /* 0x000e64000802017f */
[----:B-1----:R-:W-:Y:S05]  /*100b0*/  @!P1 BRA `(.L_x_7506) ;  /* 0x0000021000709947 */ /* 0x002fea0003800000 */
.L_x_7505:
[----:B------:R-:W-:Y:S05]  /*100c0*/  WARPSYNC.ALL ;  /* 0x0000000000007948 */ /* 0x000fea0003800000 */
[----:B------:R-:W-:Y:S01]  /*100d0*/  VIADD R0, R18, 0x1c400 ;  /* 0x0001c40012007836 */ /* 0x000fe20000000000 */
[----:B------:R-:W-:Y:S01]  /*100e0*/  LOP3.LUT R6, R36, 0x10000, RZ, 0xfc, !PT ;  /* 0x0001000024067812 */ /* 0x000fe200078efcff */
[----:B------:R-:W-:Y:S01]  /*100f0*/  IMAD.MOV.U32 R7, RZ, RZ, 0x40000040 ;  /* 0x40000040ff077424 */ /* 0x000fe200078e00ff */
[----:B------:R-:W-:Y:S01]  /*10100*/  WARPGROUP.ARRIVE ;  /* 0x00000000000079c5 */ /* 0x000fe20000000000 */
[----:B------:R-:W-:Y:S01]  /*10110*/  IMAD.MOV.U32 R15, RZ, RZ, 0x40000040 ;  /* 0x40000040ff0f7424 */ /* 0x000fe200078e00ff */
[----:B------:R-:W-:Y:S01]  /*10120*/  SHF.R.U32.HI R0, RZ, 0x4, R0 ;  /* 0x00000004ff007819 */ /* 0x000fe20000011600 */
[C---:B------:R-:W-:Y:S01]  /*10130*/  VIADD R12, R6.reuse, 0x2 ;  /* 0x00000002060c7836 */ /* 0x040fe20000000000 */
[----:B------:R-:W-:Y:S01]  /*10140*/  R2UR UR4, R6 ;  /* 0x00000000060472ca */ /* 0x000fe200000e0000 */
[----:B------:R-:W-:Y:S01]  /*10150*/  IMAD.MOV.U32 R13, RZ, RZ, 0x40000040 ;  /* 0x40000040ff0d7424 */ /* 0x000fe200078e00ff */
[----:B------:R-:W-:Y:S01]  /*10160*/  LOP3.LUT R0, R0, 0x3fff, RZ, 0xc0, !PT ;  /* 0x00003fff00007812 */ /* 0x000fe200078ec0ff */
[----:B------:R-:W-:Y:S01]  /*10170*/  IMAD.MOV.U32 R9, RZ, RZ, 0x40000040 ;  /* 0x40000040ff097424 */ /* 0x000fe200078e00ff */
[----:B------:R-:W-:Y:S01]  /*10180*/  R2UR UR5, R7 ;  /* 0x00000000070572ca */ /* 0x000fe200000e0000 */
[----:B------:R-:W-:Y:S01]  /*10190*/  VIADD R10, R6, 0x4 ;  /* 0x00000004060a7836 */ /* 0x000fe20000000000 */
[----:B------:R-:W-:Y:S01]  /*101a0*/  LOP3.LUT R5, R0, 0x10000, RZ, 0xfc, !PT ;  /* 0x0001000000057812 */ /* 0x000fe200078efcff */
[----:B------:R-:W-:Y:S01]  /*101b0*/  IMAD.MOV.U32 R11, RZ, RZ, 0x40000040 ;  /* 0x40000040ff0b7424 */ /* 0x000fe200078e00ff */
[----:B------:R-:W-:Y:S01]  /*101c0*/  R2UR UR7, R15 ;  /* 0x000000000f0772ca */ /* 0x000fe200000e0000 */
[----:B------:R-:W-:Y:S01]  /*101d0*/  IMAD.MOV.U32 R15, RZ, RZ, 0x40000040 ;  /* 0x40000040ff0f7424 */ /* 0x000fe200078e00ff */
[----:B------:R-:W2:Y:S01]  /*101e0*/  LDC R233, c[0x0][0x448] ;  /* 0x00011200ffe97b82 */ /* 0x000ea20000000800 */
[----:B----4-:R-:W-:Y:S01]  /*101f0*/  IMAD R14, R212, 0x600, R5 ;  /* 0x00000600d40e7824 */ /* 0x010fe200078e0205 */
[----:B------:R-:W-:Y:S01]  /*10200*/  LOP3.LUT R17, R17, 0xffffdfff, RZ, 0xc0, !PT ;  /* 0xffffdfff11117812 */ /* 0x000fe200078ec0ff */
[----:B01----:R-:W-:Y:S01]  /*10210*/  @!P0 VIADD R20, R20, 0x28840 ;  /* 0x0002884014148836 */ /* 0x003fe20000000000 */
[----:B------:R-:W-:Y:S01]  /*10220*/  ULDC UR27, c[0x0][0x9dc] ;  /* 0x00027700001b7ab9 */ /* 0x000fe20000000800 */
[C---:B------:R-:W-:Y:S01]  /*10230*/  VIADD R8, R14.reuse, 0x2 ;  /* 0x000000020e087836 */ /* 0x040fe20000000000 */
[----:B------:R-:W-:Y:S01]  /*10240*/  R2UR UR6, R14 ;  /* 0x000000000e0672ca */ /* 0x000fe200000e0000 */
[----:B------:R-:W-:Y:S01]  /*10250*/  ULOP3.LUT UR27, URZ, UR27, URZ, 0x33, !UPT ;  /* 0x0000001b3f1b7292 */ /* 0x000fe2000f8e333f */
[----:B------:R-:W-:-:S11]  /*10260*/  @!P0 PRMT R20, RZ, 0x654, R20 ;  /* 0x00000654ff148816 */ /* 0x000fd60000000014 */
[----:B------:R-:W-:Y:S01]  /*10270*/  QGMMA.64x192x32.F32.E4M3.E4M3 R24, gdesc[UR4], RZ, !UPT, gsb0 ;  /* 0x02e00000041879f3 */ /* 0x000fe2000c0008ff */
[----:B------:R-:W-:Y:S02]  /*10280*/  R2UR UR4, R12 ;  /* 0x000000000c0472ca */ /* 0x000fe400000e0000 */
[----:B------:R-:W-:Y:S02]  /*10290*/  R2UR UR5, R13 ;  /* 0x000000000d0572ca */ /* 0x000fe400000e0000 */
[----:B------:R-:W-:Y:S01]  /*102a0*/  R2UR UR6, R8 ;  /* 0x00000000080672ca */ /* 0x000fe200000e0000 */
[C---:B------:R-:W-:Y:S01]  /*102b0*/  VIADD R8, R14.reuse, 0x4 ;  /* 0x000000040e087836 */ /* 0x040fe20000000000 */
[----:B------:R-:W-:Y:S01]  /*102c0*/  R2UR UR7, R9 ;  /* 0x00000000090772ca */ /* 0x000fe200000e0000 */
[----:B------:R-:W-:Y:S01]  /*102d0*/  IMAD.MOV.U32 R9, RZ, RZ, 0x40000040 ;  /* 0x40000040ff097424 */ /* 0x000fe200078e00ff */
[----:B--2---:R-:W-:Y:S01]  /*102e0*/  ISETP.NE.AND P1, PT, R233, 0x1, PT ;  /* 0x00000001e900780c */ /* 0x004fe20003f25270 */
[----:B------:R-:W-:-:S12]  /*102f0*/  VIADD R14, R14, 0x6 ;  /* 0x000000060e0e7836 */ /* 0x000fd80000000000 */
[----:B------:R-:W-:-:S04]  /*10300*/  @P1 LOP3.LUT R17, R17, 0x2000, RZ, 0xfc, !PT ;  /* 0x0000200011111812 */ /* 0x000fc800078efcff */
[----:B------:R-:W-:Y:S01]  /*10310*/  LOP3.LUT R17, R17, 0xffffefff, RZ, 0xc0, !PT ;  /* 0xffffefff11117812 */ /* 0x000fe200078ec0ff */
[----:B------:R-:W-:Y:S02]  /*10320*/  WARPGROUP.DEPBAR.LE gsb0, 0x0 ;  /* 0x00008000000079c5 */ /* 0x000fe40000010000 */
[----:B------:R-:W-:-:S06]  /*10330*/  WARPGROUP.ARRIVE ;  /* 0x00000000000079c5 */ /* 0x000fcc0000000000 */
[----:B------:R-:W-:Y:S01]  /*10340*/  QGMMA.64x192x32.F32.E4M3.E4M3 R24, gdesc[UR4], R24, gsb0 ;  /* 0x02e00000041879f3 */ /* 0x000fe20008000818 */
        /* <DEDUP_REMOVED lines=8> */
[----:B------:R-:W-:Y:S01]  /*103d0*/  QGMMA.64x192x32.F32.E4M3.E4M3 R24, gdesc[UR4], R24, gsb0 ;  /* 0x02e00000041879f3 */ /* 0x000fe20008000818 */
[----:B------:R-:W-:Y:S02]  /*103e0*/  R2UR UR4, R8 ;  /* 0x00000000080472ca */ /* 0x000fe400000e0000 */
[----:B------:R-:W-:Y:S02]  /*103f0*/  R2UR UR5, R9 ;  /* 0x00000000090572ca */ /* 0x000fe400000e0000 */
[----:B------:R-:W-:Y:S02]  /*10400*/  R2UR UR6, R14 ;  /* 0x000000000e0672ca */ /* 0x000fe400000e0000 */
[----:B------:R-:W-:Y:S01]  /*10410*/  R2UR UR7, R15 ;  /* 0x000000000f0772ca */ /* 0x000fe200000e0000 */
[----:B------:R-:W0:Y:S08]  /*10420*/  @P1 LDC R14, c[0x0][0x44c] ;  /* 0x00011300ff0e1b82 */ /* 0x000e300000000800 */
[----:B------:R-:W1:Y:S01]  /*10430*/  @P1 LDC R15, c[0x0][0x450] ;  /* 0x00011400ff0f1b82 */ /* 0x000e620000000800 */
[----:B------:R-:W-:-:S02]  /*10440*/  WARPGROUP.DEPBAR.LE gsb0, 0x0 ;  /* 0x00008000000079c5 */ /* 0x000fc40000010000 */
[----:B------:R-:W-:-:S06]  /*10450*/  WARPGROUP.ARRIVE ;  /* 0x00000000000079c5 */ /* 0x000fcc0000000000 */
[----:B------:R-:W-:Y:S03]  /*10460*/  QGMMA.64x192x32.F32.E4M3.E4M3 R24, gdesc[UR4], R24, gsb0 ;  /* 0x02e00000041879f3 */ /* 0x000fe60008000818 */
        /* <DEDUP_REMOVED lines=14> */
[----:B------:R-:W-:-:S02]  /*10550*/  IMAD.IADD R101, R224, 0x1, R219 ;  /* 0x00000001e0657824 */ /* 0x000fc400078e02db */
        /* <DEDUP_REMOVED lines=9> */
[C---:B------:R-:W-:Y:S01]  /*105f0*/  FMUL.FTZ R28, R2.reuse, R29 ;  /* 0x0000001d021c7220 */ /* 0x040fe20000410000 */
[----:B------:R-:W0:Y:S01]  /*10600*/  LDC.64 R14, c[0x0][0x9e0] ;  /* 0x00027800ff0e7b82 */ /* 0x000e220000000a00 */
        /* <DEDUP_REMOVED lines=80> */
[----:B------:R-:W-:Y:S01]  /*10b10*/  IADD3 R102, R216, R114, -R217 ;  /* 0x00000072d8667210 */ /* 0x000fe20007ffe8d9 */
[----:B------:R2:W-:Y:S01]  /*10b20*/  @!P0 SYNCS.ARRIVE.TRANS64.RED.A1T0 RZ, [R20+URZ], RZ ;  /* 0x000000ff14ff89a7 */ /* 0x0005e2000810043f */
[----:B------:R-:W-:-:S03]  /*10b30*/  VIADD R114, R114, 0xffffffff ;  /* 0xffffffff72727836 */ /* 0x000fc60000000000 */
[----:B------:R-:W-:Y:S02]  /*10b40*/  IMAD.IADD R21, R102, 0x1, -R215 ;  /* 0x0000000166157824 */ /* 0x000fe400078e0ad7 */
[----:B------:R-:W3:Y:S01]  /*10b50*/  MUFU.TANH R122, R122 ;  /* 0x0000007a007a7308 */ /* 0x000ee20000002400 */
[----:B------:R-:W-:Y:S02]  /*10b60*/  IMAD.IADD R102, R114, 0x1, -R217 ;  /* 0x0000000172667824 */ /* 0x000fe400078e0ad9 */
[----:B--2---:R-:W-:Y:S01]  /*10b70*/  IMAD R20, R121, -0xc0, R216 ;  /* 0xffffff4079147824 */ /* 0x004fe200078e02d8 */
[----:B------:R-:W-:Y:S01]  /*10b80*/  @P1 LOP3.LUT R17, R17, 0x1000, RZ, 0xfc, !PT ;  /* 0x0000100011111812 */ /* 0x000fe200078efcff */
[C---:B------:R-:W-:Y:S02]  /*10b90*/  IMAD.IADD R110, R21.reuse, 0x1, R14 ;  /* 0x00000001156e7824 */ /* 0x040fe400078e020e */
[----:B------:R-:W-:Y:S01]  /*10ba0*/  VIADD R107, R21, UR27 ;  /* 0x0000001b156b7c36 */ /* 0x000fe20008000000 */
[----:B------:R-:W2:Y:S01]  /*10bb0*/  MUFU.TANH R0, R0 ;  /* 0x0000000000007308 */ /* 0x000ea20000002400 */
[----:B------:R-:W-:-:S02]  /*10bc0*/  IADD3 R111, -R217, 0xc0, R20 ;  /* 0x000000c0d96f7810 */ /* 0x000fc40007ffe114 */
[----:B-1----:R-:W-:Y:S02]  /*10bd0*/  IMAD.IADD R113, R107, 0x1, R116 ;  /* 0x000000016b717824 */ /* 0x002fe400078e0274 */
[----:B------:R-:W-:-:S03]  /*10be0*/  VIADDMNMX R112, R116, R110, R111, PT ;  /* 0x0000006e74707246 */ /* 0x000fc6000380016f */
[----:B------:R-:W1:Y:S08]  /*10bf0*/  MUFU.TANH R3, R3 ;  /* 0x0000000300037308 */ /* 0x000e700000002400 */
        /* <DEDUP_REMOVED lines=104> */
.L_x_7509:
[----:B------:R-:W-:-:S13]  /*11280*/  ISETP.NE.AND P1, PT, R15, 0x1, PT ;  /* 0x000000010f00780c */ /* 0x000fda0003f25270 */
[----:B------:R-:W1:Y:S02]  /*11290*/  @P1 LDC.64 R20, c[0x0][0x9e8] ;  /* 0x00027a00ff141b82 */ /* 0x000e640000000a00 */
[----:B-1----:R-:W-:-:S05]  /*112a0*/  @P1 IMAD.HI.U32 R20, R115, R20, RZ ;  /* 0x0000001473141227 */ /* 0x002fca00078e00ff */
[----:B------:R-:W-:-:S07]  /*112b0*/  @P1 SHF.R.U32.HI R115, RZ, R21, R20 ;  /* 0x00000015ff731219 */ /* 0x000fce0000011614 */
.L_x_7510:
[----:B------:R-:W-:Y:S05]  /*112c0*/  BSYNC B0 ;  /* 0x0000000000007941 */ /* 0x000fea0003800000 */
.L_x_7508:
[----:B------:R-:W-:-:S05]  /*112d0*/  IMAD R20, R115, R15, R102 ;  /* 0x0000000f73147224 */ /* 0x000fca00078e0266 */
[----:B------:R-:W-:Y:S02]  /*112e0*/  VIMNMX R113, R113, R20, !PT ;  /* 0x0000001471717248 */ /* 0x000fe40007fe0100 */
[----:B------:R-:W-:-:S07]  /*112f0*/  VIADDMNMX R112, R20, R15, R112, PT ;  /* 0x0000000f14707246 */ /* 0x000fce0003800170 */
.L_x_7507:
[C---:B------:R-:W-:Y:S01]  /*11300*/  ISETP.GE.AND P1, PT, R114.reuse, 0x2, PT ;  /* 0x000000027200780c */ /* 0x040fe20003f26270 */
[----:B------:R-:W1:Y:S01]  /*11310*/  SHFL.IDX PT, R20, R101, 0x1, 0x1c1f ;  /* 0x003c1f0065147f89 */ /* 0x000e6200000e0000 */
[----:B------:R-:W-:Y:S02]  /*11320*/  ISETP.GE.AND P4, PT, R114, 0xa, PT ;  /* 0x0000000a7200780c */ /* 0x000fe40003f86270 */
[----:B------:R-:W-:Y:S02]  /*11330*/  ISETP.GT.AND P2, PT, R113, 0x1, !P1 ;  /* 0x000000017100780c */ /* 0x000fe40004f44270 */
[----:B------:R-:W-:Y:S02]  /*11340*/  P2R R143, PR, RZ, 0x10 ;  /* 0x00000010ff8f7803 */ /* 0x000fe40000000000 */
[----:B------:R-:W-:Y:S02]  /*11350*/  ISETP.LT.OR P2, PT, R112, 0x2, P2 ;  /* 0x000000027000780c */ /* 0x000fe40001741670 */
[----:B------:R-:W-:-:S02]  /*11360*/  ISETP.GE.AND P6, PT, R114, 0xb2, PT ;  /* 0x000000b27200780c */ /* 0x000fc40003fc6270 */
[----:B------:R-:W-:Y:S02]  /*11370*/  FSEL R122, R122, -INF , !P2 ;  /* 0xff8000007a7a7808 */ /* 0x000fe40005000000 */
[----:B------:R-:W-:-:S04]  /*11380*/  ISETP.GE.AND P2, PT, R114, 0x9, PT ;  /* 0x000000097200780c */ /* 0x000fc80003f46270 */
[----:B------:R-:W-:-:S04]  /*11390*/  ISETP.GT.AND P3, PT, R113, 0x8, !P2 ;  /* 0x000000087100780c */ /* 0x000fc80005764270 */
[----:B------:R-:W-:Y:S02]  /*113a0*/  ISETP.LT.OR P3, PT, R112, 0x9, P3 ;  /* 0x000000097000780c */ /* 0x000fe40001f61670 */
[----:B-1----:R-:W-:Y:S01]  /*113b0*/  VIADDMNMX R110, R20, R110, R111, PT ;  /* 0x0000006e146e7246 */ /* 0x002fe2000380016f */
[----:B------:R-:W-:Y:S01]  /*113c0*/  IMAD.IADD R107, R107, 0x1, R20 ;  /* 0x000000016b6b7824 */ /* 0x000fe200078e0214 */
[----:B------:R-:W-:Y:S02]  /*113d0*/  FSEL R123, R123, -INF , !P3 ;  /* 0xff8000007b7b7808 */ /* 0x000fe40005800000 */
[----:B------:R-:W-:Y:S02]  /*113e0*/  ISETP.GT.AND P3, PT, R113, 0x9, !P4 ;  /* 0x000000097100780c */ /* 0x000fe40006764270 */
[----:B------:R-:W-:Y:S02]  /*113f0*/  ISETP.GE.AND P4, PT, R114, 0x11, PT ;  /* 0x000000117200780c */ /* 0x000fe40003f86270 */
[----:B------:R-:W-:-:S02]  /*11400*/  ISETP.LT.OR P3, PT, R112, 0xa, P3 ;  /* 0x0000000a7000780c */ /* 0x000fc40001f61670 */
[----:B------:R-:W-:Y:S02]  /*11410*/  P2R R142, PR, RZ, 0x10 ;  /* 0x00000010ff8e7803 */ /* 0x000fe40000000000 */
[----:B0-----:R-:W-:Y:S02]  /*11420*/  FSEL R28, R28, -INF , !P3 ;  /* 0xff8000001c1c7808 */ /* 0x001fe40005800000 */
        /* <DEDUP_REMOVED lines=10> */
[C---:B------:R-:W-:Y:S02]  /*114d0*/  ISETP.GT.AND P3, PT, R113.reuse, 0x18, !P4 ;  /* 0x000000187100780c */ /* 0x040fe40006764270 */
        /* <DEDUP_REMOVED lines=11> */
[----:B------:R-:W-:Y:S02]  /*11590*/  ISETP.LT.OR P3, PT, R112, 0x21, P3 ;  /* 0x000000217000780c */ /* 0x000fe40001f61670 */
        /* <DEDUP_REMOVED lines=177> */
[----:B------:R-:W-:-:S04]  /*120b0*/  ISETP.GT.AND P3, PT, R113, 0xb0, !P4 ;  /* 0x000000b07100780c */ /* 0x000fc80006764270 */
[----:B------:R-:W-:-:S04]  /*120c0*/  ISETP.LT.OR P3, PT, R112, 0xb1, P3 ;  /* 0x000000b17000780c */ /* 0x000fc80001f61670 */
[----:B------:R-:W-:Y:S02]  /*120d0*/  FSEL R106, R106, -INF , !P3 ;  /* 0xff8000006a6a7808 */ /* 0x000fe40005800000 */
        /* <DEDUP_REMOVED lines=16> */
[----:B------:R-:W-:-:S13]  /*121e0*/  ISETP.GE.AND P5, PT, R15, 0x1, PT ;  /* 0x000000010f00780c */ /* 0x000fda0003fa6270 */
[----:B------:R-:W-:Y:S05]  /*121f0*/  @!P5 BRA `(.L_x_7511) ;  /* 0x00000000004cd947 */ /* 0x000fea0003800000 */
        /* <DEDUP_REMOVED lines=11> */
.L_x_7513:
[----:B------:R-:W-:-:S13]  /*122b0*/  ISETP.NE.AND P5, PT, R15, 0x1, PT ;  /* 0x000000010f00780c */ /* 0x000fda0003fa5270 */
[----:B------:R-:W0:Y:S02]  /*122c0*/  @P5 LDC.64 R20, c[0x0][0x9e8] ;  /* 0x00027a00ff145b82 */ /* 0x000e240000000a00 */
[----:B0-----:R-:W-:-:S05]  /*122d0*/  @P5 IMAD.HI.U32 R20, R101, R20, RZ ;  /* 0x0000001465145227 */ /* 0x001fca00078e00ff */
[----:B------:R-:W-:-:S07]  /*122e0*/  @P5 SHF.R.U32.HI R101, RZ, R21, R20 ;  /* 0x00000015ff655219 */ /* 0x000fce0000011614 */
.L_x_7514:
[----:B------:R-:W-:Y:S05]  /*122f0*/  BSYNC B0 ;  /* 0x0000000000007941 */ /* 0x000fea0003800000 */
.L_x_7512:
[----:B------:R-:W-:-:S05]  /*12300*/  IMAD R102, R101, R15, R102 ;  /* 0x0000000f65667224 */ /* 0x000fca00078e0266 */
[----:B------:R-:W-:Y:S02]  /*12310*/  VIMNMX R107, R107, R102, !PT ;  /* 0x000000666b6b7248 */ /* 0x000fe40007fe0100 */
[----:B------:R-:W-:-:S07]  /*12320*/  VIADDMNMX R110, R102, R15, R110, PT ;  /* 0x0000000f666e7246 */ /* 0x000fce000380016e */
.L_x_7511:
[C---:B------:R-:W-:Y:S01]  /*12330*/  ISETP.GT.AND P1, PT, R107.reuse, 0x1, !P1 ;  /* 0x000000016b00780c */ /* 0x040fe20004f24270 */
[----:B------:R-:W-:Y:S01]  /*12340*/  ULDC UR28, c[0x0][0x988] ;  /* 0x00026200001c7ab9 */ /* 0x000fe20000000800 */
[----:B------:R-:W-:Y:S02]  /*12350*/  ISETP.GT.AND P2, PT, R107, 0x8, !P2 ;  /* 0x000000086b00780c */ /* 0x000fe40005744270 */
[C---:B------:R-:W-:Y:S02]  /*12360*/  ISETP.LT.OR P1, PT, R110.reuse, 0x2, P1 ;  /* 0x000000026e00780c */ /* 0x040fe40000f21670 */
[----:B------:R-:W-:Y:S02]  /*12370*/  ISETP.LT.OR P2, PT, R110, 0x9, P2 ;  /* 0x000000096e00780c */ /* 0x000fe40001741670 */
[----:B------:R-:W-:Y:S02]  /*12380*/  FSEL R3, R3, -INF , !P1 ;  /* 0xff80000003037808 */ /* 0x000fe40004800000 */
[----:B------:R-:W-:-:S02]  /*12390*/  ISETP.NE.AND P1, PT, R143, RZ, PT ;  /* 0x000000ff8f00720c */ /* 0x000fc40003f25270 */
[----:B------:R-:W-:Y:S02]  /*123a0*/  FSEL R24, R24, -INF , !P2 ;  /* 0xff80000018187808 */ /* 0x000fe40005000000 */
[----:B------:R-:W-:Y:S02]  /*123b0*/  ISETP.GT.AND P1, PT, R107, 0x9, !P1 ;  /* 0x000000096b00780c */ /* 0x000fe40004f24270 */
[----:B------:R-:W-:Y:S02]  /*123c0*/  ISETP.NE.AND P2, PT, R148, RZ, PT ;  /* 0x000000ff9400720c */ /* 0x000fe40003f45270 */
[----:B------:R-:W-:Y:S02]  /*123d0*/  ISETP.LT.OR P1, PT, R110, 0xa, P1 ;  /* 0x0000000a6e00780c */ /* 0x000fe40000f21670 */
[----:B------:R-:W-:Y:S02]  /*123e0*/  ISETP.NE.AND P5, PT, R154, RZ, PT ;  /* 0x000000ff9a00720c */ /* 0x000fe40003fa5270 */
[----:B------:R-:W-:-:S02]  /*123f0*/  FSEL R25, R25, -INF , !P1 ;  /* 0xff80000019197808 */ /* 0x000fc40004800000 */
[----:B------:R-:W-:Y:S02]  /*12400*/  ISETP.NE.AND P1, PT, R142, RZ, PT ;  /* 0x000000ff8e00720c */ /* 0x000fe40003f25270 */
[C---:B------:R-:W-:Y:S02]  /*12410*/  ISETP.GT.AND P4, PT, R107.reuse, RZ, !P4 ;  /* 0x000000ff6b00720c */ /* 0x040fe40006784270 */
[----:B------:R-:W-:Y:S02]  /*12420*/  ISETP.GT.AND P1, PT, R107, 0x10, !P1 ;  /* 0x000000106b00780c */ /* 0x000fe40004f24270 */
[C---:B------:R-:W-:Y:S02]  /*12430*/  ISETP.LT.OR P4, PT, R110.reuse, 0x1, P4 ;  /* 0x000000016e00780c */ /* 0x040fe40002781670 */
[----:B------:R-:W-:Y:S02]  /*12440*/  ISETP.LT.OR P1, PT, R110, 0x11, P1 ;  /* 0x000000116e00780c */ /* 0x000fe40000f21670 */
[----:B------:R-:W-:-:S02]  /*12450*/  FSEL R102, R0, -INF , !P4 ;  /* 0xff80000000667808 */ /* 0x000fc40006000000 */
[----:B------:R-:W-:Y:S02]  /*12460*/  FSEL R26, R26, -INF , !P1 ;  /* 0xff8000001a1a7808 */ /* 0x000fe40004800000 */
[----:B------:R-:W-:Y:S02]  /*12470*/  ISETP.NE.AND P1, PT, R141, RZ, PT ;  /* 0x000000ff8d00720c */ /* 0x000fe40003f25270 */
[C---:B------:R-:W-:Y:S02]  /*12480*/  ISETP.GT.AND P6, PT, R107.reuse, 0xb1, !P6 ;  /* 0x000000b16b00780c */ /* 0x040fe400077c4270 */
[----:B------:R-:W-:Y:S02]  /*12490*/  ISETP.GT.AND P1, PT, R107, 0x11, !P1 ;  /* 0x000000116b00780c */ /* 0x000fe40004f24270 */
[C---:B------:R-:W-:Y:S02]  /*124a0*/  ISETP.LT.OR P6, PT, R110.reuse, 0xb2, P6 ;  /* 0x000000b26e00780c */ /* 0x040fe400037c1670 */
[----:B------:R-:W-:-:S02]  /*124b0*/  ISETP.LT.OR P1, PT, R110, 0x12, P1 ;  /* 0x000000126e00780c */ /* 0x000fc40000f21670 */
[----:B------:R-:W-:Y:S02]  /*124c0*/  ISETP.GT.AND P3, PT, R107, 0xb8, !P3 ;  /* 0x000000b86b00780c */ /* 0x000fe40005f64270 */
[----:B------:R-:W-:Y:S02]  /*124d0*/  FSEL R27, R27, -INF , !P1 ;  /* 0xff8000001b1b7808 */ /* 0x000fe40004800000 */
[----:B------:R-:W-:Y:S02]  /*124e0*/  ISETP.NE.AND P1, PT, R140, RZ, PT ;  /* 0x000000ff8c00720c */ /* 0x000fe40003f25270 */
[----:B------:R-:W-:Y:S02]  /*124f0*/  FSEL R92, R92, -INF , !P6 ;  /* 0xff8000005c5c7808 */ /* 0x000fe40007000000 */
[----:B------:R-:W-:Y:S02]  /*12500*/  ISETP.GT.AND P1, PT, R107, 0x18, !P1 ;  /* 0x000000186b00780c */ /* 0x000fe40004f24270 */
[----:B------:R-:W-:-:S02]  /*12510*/  ISETP.LT.OR P3, PT, R110, 0xb9, P3 ;  /* 0x000000b96e00780c */ /* 0x000fc40001f61670 */
[----:B------:R-:W-:Y:S02]  /*12520*/  ISETP.LT.OR P1, PT, R110, 0x19, P1 ;  /* 0x000000196e00780c */ /* 0x000fe40000f21670 */
[----:B------:R-:W-:Y:S02]  /*12530*/  FSEL R93, R93, -INF , !P3 ;  /* 0xff8000005d5d7808 */ /* 0x000fe40005800000 */
        /* <DEDUP_REMOVED lines=145> */
[----:B------:R-:W-:-:S04]  /*12e50*/  ISETP.GT.AND P1, PT, R107, 0xa9, !P2 ;  /* 0x000000a96b00780c */ /* 0x000fc80005724270 */
[----:B------:R-:W-:-:S04]  /*12e60*/  ISETP.LT.OR P1, PT, R110, 0xaa, P1 ;  /* 0x000000aa6e00780c */ /* 0x000fc80000f21670 */
[----:B------:R-:W-:Y:S02]  /*12e70*/  FSEL R90, R90, -INF , !P1 ;  /* 0xff8000005a5a7808 */ /* 0x000fe40004800000 */
[----:B------:R-:W-:Y:S02]  /*12e80*/  ISETP.GT.AND P1, PT, R107, 0xb0, !P5 ;  /* 0x000000b06b00780c */ /* 0x000fe40006f24270 */
[----:B------:R-:W-:Y:S02]  /*12e90*/  ISETP.NE.AND P5, PT, R4, RZ, PT ;  /* 0x000000ff0400720c */ /* 0x000fe40003fa5270 */
[----:B------:R-:W-:Y:S02]  /*12ea0*/  FMNMX.FTZ R4, R115, R122, !PT ;  /* 0x0000007a73047209 */ /* 0x000fe40007810000 */
[----:B------:R-:W-:Y:S02]  /*12eb0*/  ISETP.LT.OR P1, PT, R110, 0xb1, P1 ;  /* 0x000000b16e00780c */ /* 0x000fe40000f21670 */
[----:B------:R-:W-:-:S02]  /*12ec0*/  FMNMX.FTZ R21, R123, R4, !PT ;  /* 0x000000047b157209 */ /* 0x000fc40007810000 */
        /* <DEDUP_REMOVED lines=54> */
[----:B------:R-:W-:Y:S02]  /*13230*/  ISETP.GT.AND P1, PT, R107, 0xb9, !P5 ;  /* 0x000000b96b00780c */ /* 0x000fe40006f24270 */
[----:B------:R-:W-:Y:S01]  /*13240*/  ISETP.NE.AND P5, PT, R233, 0x1, PT ;  /* 0x00000001e900780c */ /* 0x000fe20003fa5270 */
        /* <DEDUP_REMOVED lines=17> */
[----:B------:R0:W-:Y:S01]  /*13360*/  MUFU.EX2 R43, R114 ;  /* 0x00000072002b7308 */ /* 0x0001e20000000800 */
        /* <DEDUP_REMOVED lines=36> */
[----:B------:R-:W-:Y:S01]  /*135b0*/  FFMA.FTZ R109, R109, UR28, -R112 ;  /* 0x0000001c6d6d7c23 */ /* 0x000fe20008010870 */
[----:B------:R-:W-:Y:S01]  /*135c0*/  MUFU.EX2 R4, R4 ;  /* 0x0000000400047308 */ /* 0x000fe20000000800 */
[----:B------:R-:W-:-:S04]  /*135d0*/  FMNMX.FTZ R55, R45, R52, !PT ;  /* 0x000000342d377209 */ /* 0x000fc80007810000 */
[----:B------:R-:W-:Y:S01]  /*135e0*/  FMNMX.FTZ R54, R46, R55, !PT ;  /* 0x000000372e367209 */ /* 0x000fe20007810000 */
[----:B------:R-:W-:-:S02]  /*135f0*/  FFMA.FTZ R55, R58, UR28, -R112 ;  /* 0x0000001c3a377c23 */ /* 0x000fc40008010870 */
[----:B------:R0:W-:Y:S01]  /*13600*/  MUFU.EX2 R52, R114 ;  /* 0x0000007200347308 */ /* 0x0001e20000000800 */
[----:B------:R-:W-:-:S04]  /*13610*/  FMNMX.FTZ R59, R49, R54, !PT ;  /* 0x00000036313b7209 */ /* 0x000fc80007810000 */
[----:B------:R-:W-:-:S03]  /*13620*/  FMNMX.FTZ R54, R50, R59, !PT ;  /* 0x0000003b32367209 */ /* 0x000fc60007810000 */
[----:B------:R-:W1:Y:S01]  /*13630*/  MUFU.EX2 R101, R101 ;  /* 0x0000006500657308 */ /* 0x000e620000000800 */
[----:B------:R-:W-:Y:S01]  /*13640*/  FMNMX.FTZ R59, R53, R54, !PT ;  /* 0x00000036353b7209 */ /* 0x000fe20007810000 */
[----:B0-----:R-:W-:-:S03]  /*13650*/  FFMA.FTZ R114, R66, UR28, -R112 ;  /* 0x0000001c42727c23 */ /* 0x001fc60008010870 */
[----:B------:R-:W-:Y:S01]  /*13660*/  FMNMX.FTZ R58, R56, R59, !PT ;  /* 0x0000003b383a7209 */ /* 0x000fe20007810000 */
[----:B------:R-:W-:-:S02]  /*13670*/  FFMA.FTZ R59, R62, UR28, -R112 ;  /* 0x0000001c3e3b7c23 */ /* 0x000fc40008010870 */
[----:B------:R0:W-:Y:S01]  /*13680*/  MUFU.EX2 R54, R113 ;  /* 0x0000007100367308 */ /* 0x0001e20000000800 */
[----:B------:R-:W-:-:S04]  /*13690*/  FMNMX.FTZ R63, R57, R58, !PT ;  /* 0x0000003a393f7209 */ /* 0x000fc80007810000 */
[----:B------:R-:W-:-:S03]  /*136a0*/  FMNMX.FTZ R58, R60, R63, !PT ;  /* 0x0000003f3c3a7209 */ /* 0x000fc60007810000 */
[----:B------:R-:W-:Y:S01]  /*136b0*/  MUFU.EX2 R20, R20 ;  /* 0x0000001400147308 */ /* 0x000fe20000000800 */
[----:B------:R-:W-:Y:S01]  /*136c0*/  FMNMX.FTZ R63, R61, R58, !PT ;  /* 0x0000003a3d3f7209 */ /* 0x000fe20007810000 */
[--C-:B0-----:R-:W-:Y:S01]  /*136d0*/  FFMA.FTZ R113, R69, UR28, -R112.reuse ;  /* 0x0000001c45717c23 */ /* 0x101fe20008010870 */
[----:B-1----:R-:W-:Y:S02]  /*136e0*/  F2FP.SATFINITE.E4M3.F32.PACK_AB_MERGE_C R204, R101, R4, RZ ;  /* 0x0000000465cc723e */ /* 0x002fe400048070ff */
[----:B------:R-:W-:Y:S01]  /*136f0*/  FMNMX.FTZ R62, R64, R63, !PT ;  /* 0x0000003f403e7209 */ /* 0x000fe20007810000 */
[----:B------:R-:W-:-:S01]  /*13700*/  FFMA.FTZ R63, R65, UR28, -R112 ;  /* 0x0000001c413f7c23 */ /* 0x000fc20008010870 */
[----:B------:R-:W-:Y:S01]  /*13710*/  F2FP.SATFINITE.E4M3.F32.PACK_AB_MERGE_C R204, R21, R0, R204 ;  /* 0x0000000015cc723e */ /* 0x000fe200048070cc */
[----:B------:R0:W-:Y:S01]  /*13720*/  MUFU.EX2 R58, R114 ;  /* 0x00000072003a7308 */ /* 0x0001e20000000800 */
[----:B------:R-:W-:-:S04]  /*13730*/  FMNMX.FTZ R65, R67, R62, !PT ;  /* 0x0000003e43417209 */ /* 0x000fc80007810000 */
[----:B------:R-:W-:-:S03]  /*13740*/  FMNMX.FTZ R62, R68, R65, !PT ;  /* 0x00000041443e7209 */ /* 0x000fc60007810000 */
[----:B------:R-:W-:Y:S01]  /*13750*/  MUFU.EX2 R31, R31 ;  /* 0x0000001f001f7308 */ /* 0x000fe20000000800 */
        /* <DEDUP_REMOVED lines=14> */
[----:B------:R-:W1:Y:S01]  /*13840*/  MUFU.EX2 R111, R111 ;  /* 0x0000006f006f7308 */ /* 0x000e620000000800 */
[----:B------:R-:W-:-:S04]  /*13850*/  FMNMX.FTZ R73, R81, R70, !PT ;  /* 0x0000004651497209 */ /* 0x000fc80007810000 */
[----:B------:R-:W-:Y:S01]  /*13860*/  FMNMX.FTZ R74, R82, R73, !PT ;  /* 0x00000049524a7209 */ /* 0x000fe20007810000 */
[----:B------:R-:W-:-:S02]  /*13870*/  FFMA.FTZ R73, R124, UR28, -R112 ;  /* 0x0000001c7c497c23 */ /* 0x000fc40008010870 */
[----:B------:R-:W-:Y:S01]  /*13880*/  MUFU.EX2 R28, R28 ;  /* 0x0000001c001c7308 */ /* 0x000fe20000000800 */
[----:B0-----:R-:W-:-:S04]  /*13890*/  FMNMX.FTZ R113, R83, R74, !PT ;  /* 0x0000004a53717209 */ /* 0x001fc80007810000 */
[----:B------:R-:W-:-:S03]  /*138a0*/  FMNMX.FTZ R74, R84, R113, !PT ;  /* 0x00000071544a7209 */ /* 0x000fc60007810000 */
[----:B------:R-:W-:Y:S01]  /*138b0*/  MUFU.EX2 R35, R35 ;  /* 0x0000002300237308 */ /* 0x000fe20000000800 */
[----:B------:R-:W-:Y:S02]  /*138c0*/  FMNMX.FTZ R113, R85, R74, !PT ;  /* 0x0000004a55717209 */ /* 0x000fe40007810000 */
[----:B-1----:R-:W-:Y:S02]  /*138d0*/  F2FP.SATFINITE.E4M3.F32.PACK_AB_MERGE_C R206, R111, R32, RZ ;  /* 0x000000206fce723e */ /* 0x002fe400048070ff */
[----:B------:R-:W-:Y:S01]  /*138e0*/  FMNMX.FTZ R114, R86, R113, !PT ;  /* 0x0000007156727209 */ /* 0x000fe20007810000 */
[----:B------:R-:W-:Y:S01]  /*138f0*/  FFMA.FTZ R113, R126, UR28, -R112 ;  /* 0x0000001c7e717c23 */ /* 0x000fe20008010870 */
[----:B------:R-:W-:Y:S01]  /*13900*/  F2FP.SATFINITE.E4M3.F32.PACK_AB_MERGE_C R206, R31, R20, R206 ;  /* 0x000000141fce723e */ /* 0x000fe200048070ce */
        /* <DEDUP_REMOVED lines=12> */
[----:B------:R-:W-:Y:S01]  /*139d0*/  FMNMX.FTZ R116, R94, R115, !PT ;  /* 0x000000735e747209 */ /* 0x000fe20007810000 */
[--C-:B------:R-:W-:Y:S01]  /*139e0*/  FFMA.FTZ R115, R130, UR28, -R112.reuse ;  /* 0x0000001c82737c23 */ /* 0x100fe20008010870 */
[----:B------:R-:W-:-:S01]  /*139f0*/  FFMA.FTZ R112, R108, UR28, -R112 ;  /* 0x0000001c6c707c23 */ /* 0x000fc20008010870 */
[----:B------:R-:W0:Y:S01]  /*13a00*/  MUFU.EX2 R48, R48 ;  /* 0x0000003000307308 */ /* 0x000e220000000800 */
[----:B------:R-:W-:Y:S01]  /*13a10*/  F2FP.SATFINITE.E4M3.F32.PACK_AB_MERGE_C R200, R35, R28, R200 ;  /* 0x0000001c23c8723e */ /* 0x000fe200048070c8 */
[----:B------:R-:W1:Y:S06]  /*13a20*/  SHFL.BFLY PT, R117, R116, 0x2, 0x1f ;  /* 0x0c401f0074757f89 */ /* 0x000e6c00000e0000 */
[----:B------:R-:W-:Y:S08]  /*13a30*/  MUFU.EX2 R51, R51 ;  /* 0x0000003300337308 */ /* 0x000ff00000000800 */
[----:B------:R-:W2:Y:S01]  /*13a40*/  MUFU.EX2 R55, R55 ;  /* 0x0000003700377308 */ /* 0x000ea20000000800 */
[----:B0-----:R-:W-:-:S04]  /*13a50*/  F2FP.SATFINITE.E4M3.F32.PACK_AB_MERGE_C R202, R48, R47, RZ ;  /* 0x0000002f30ca723e */ /* 0x001fc800048070ff */
[----:B------:R-:W-:-:S03]  /*13a60*/  F2FP.SATFINITE.E4M3.F32.PACK_AB_MERGE_C R202, R43, R36, R202 ;  /* 0x000000242bca723e */ /* 0x000fc600048070ca */
[----:B------:R-:W-:Y:S01]  /*13a70*/  MUFU.EX2 R59, R59 ;  /* 0x0000003b003b7308 */ /* 0x000fe20000000800 */
[----:B-1----:R-:W-:-:S05]  /*13a80*/  FMNMX.FTZ R117, R116, R117, !PT ;  /* 0x0000007574757209 */ /* 0x002fca0007810000 */
[----:B------:R-:W0:Y:S02]  /*13a90*/  SHFL.BFLY PT, R222, R117, 0x1, 0x1f ;  /* 0x0c201f0075de7f89 */ /* 0x000e2400000e0000 */
[----:B------:R-:W1:Y:S01]  /*13aa0*/  MUFU.EX2 R63, R63 ;  /* 0x0000003f003f7308 */ /* 0x000e620000000800 */
[----:B--2---:R-:W-:-:S04]  /*13ab0*/  F2FP.SATFINITE.E4M3.F32.PACK_AB_MERGE_C R196, R55, R52, RZ ;  /* 0x0000003437c4723e */ /* 0x004fc800048070ff */
[----:B------:R-:W-:-:S03]  /*13ac0*/  F2FP.SATFINITE.E4M3.F32.PACK_AB_MERGE_C R196, R51, R44, R196 ;  /* 0x0000002c33c4723e */ /* 0x000fc600048070c4 */
[----:B------:R-:W2:Y:S08]  /*13ad0*/  MUFU.EX2 R69, R69 ;  /* 0x0000004500457308 */ /* 0x000eb00000000800 */
[----:B------:R-:W3:Y:S01]  /*13ae0*/  MUFU.EX2 R65, R65 ;  /* 0x0000004100417308 */ /* 0x000ee20000000800 */
[----:B-1----:R-:W-:-:S04]  /*13af0*/  F2FP.SATFINITE.E4M3.F32.PACK_AB_MERGE_C R198, R63, R58, RZ ;  /* 0x0000003a3fc6723e */ /* 0x002fc800048070ff */
[----:B------:R-:W-:Y:S02]  /*13b00*/  F2FP.SATFINITE.E4M3.F32.PACK_AB_MERGE_C R198, R59, R54, R198 ;  /* 0x000000363bc6723e */ /* 0x000fe400048070c6 */
[----:B0-----:R-:W-:Y:S01]  /*13b10*/  FMNMX.FTZ R222, R117, R222, !PT ;  /* 0x000000de75de7209 */ /* 0x001fe20007810000 */
[----:B------:R-:W-:Y:S01]  /*13b20*/  IMAD.U32 R117, RZ, RZ, UR28 ;  /* 0x0000001cff757e24 */ /* 0x000fe2000f8e00ff */
[----:B------:R-:W-:Y:S01]  /*13b30*/  MUFU.EX2 R74, R127 ;  /* 0x0000007f004a7308 */ /* 0x000fe20000000800 */
[----:B--2---:R-:W-:Y:S02]  /*13b40*/  F2FP.SATFINITE.E4M3.F32.PACK_AB_MERGE_C R192, R69, R66, RZ ;  /* 0x0000004245c0723e */ /* 0x004fe400048070ff */
[C---:B------:R-:W-:Y:S01]  /*13b50*/  FFMA.FTZ R116, R222.reuse, R117, -8 ;  /* 0xc1000000de747423 */ /* 0x040fe20000010075 */
[----:B------:R-:W-:-:S04]  /*13b60*/  FSETP.NEU.FTZ.AND P1, PT, R222, -INF , PT ;  /* 0xff800000de00780b */ /* 0x000fc80003f3d000 */
[----:B------:R-:W-:Y:S01]  /*13b70*/  FSEL R108, R116, RZ, P1 ;  /* 0x000000ff746c7208 */ /* 0x000fe20000800000 */
[----:B------:R-:W-:Y:S01]  /*13b80*/  MUFU.EX2 R113, R113 ;  /* 0x0000007100717308 */ /* 0x000fe20000000800 */
[----:B---3--:R-:W-:-:S03]  /*13b90*/  F2FP.SATFINITE.E4M3.F32.PACK_AB_MERGE_C R192, R65, R62, R192 ;  /* 0x0000003e41c0723e */ /* 0x008fc600048070c0 */
        /* <DEDUP_REMOVED lines=16> */
[----:B------:R-:W-:Y:S01]  /*13ca0*/  FADD.FTZ R67, R0, R21 ;  /* 0x0000001500437221 */ /* 0x000fe20000010000 */
[----:B------:R-:W-:-:S01]  /*13cb0*/  FFMA.FTZ R60, R61, UR28, -R108 ;  /* 0x0000001c3d3c7c23 */ /* 0x000fc2000801086c */
[--C-:B------:R-:W-:Y:S01]  /*13cc0*/  FFMA.FTZ R24, R24, UR28, -R108.reuse ;  /* 0x0000001c18187c23 */ /* 0x100fe2000801086c */
[----:B------:R-:W-:-:S01]  /*13cd0*/  FFMA.FTZ R61, R64, UR28, -R108 ;  /* 0x0000001c403d7c23 */ /* 0x000fc2000801086c */
[----:B------:R-:W-:Y:S01]  /*13ce0*/  FFMA.FTZ R64, R68, UR28, -R108 ;  /* 0x0000001c44407c23 */ /* 0x000fe2000801086c */
[----:B------:R-:W-:Y:S01]  /*13cf0*/  MUFU.EX2 R102, R102 ;  /* 0x0000006600667308 */ /* 0x000fe20000000800 */
[----:B------:R-:W-:-:S01]  /*13d00*/  FADD.FTZ R68, R4, R67 ;  /* 0x0000004304447221 */ /* 0x000fc20000010000 */
[--C-:B------:R-:W-:Y:S01]  /*13d10*/  FFMA.FTZ R25, R25, UR28, -R108.reuse ;  /* 0x0000001c19197c23 */ /* 0x100fe2000801086c */
[----:B------:R-:W-:-:S01]  /*13d20*/  FFMA.FTZ R26, R26, UR28, -R108 ;  /* 0x0000001c1a1a7c23 */ /* 0x000fc2000801086c */
[----:B------:R-:W-:Y:S01]  /*13d30*/  FFMA.FTZ R27, R27, UR28, -R108 ;  /* 0x0000001c1b1b7c23 */ /* 0x000fe2000801086c */
[----:B------:R-:W-:-:S01]  /*13d40*/  FADD.FTZ R119, R101, R68 ;  /* 0x0000004465777221 */ /* 0x000fc20000010000 */
        /* <DEDUP_REMOVED lines=36> */
[----:B------:R-:W-:Y:S01]  /*13f90*/  FFMA.FTZ R72, R76, UR28, -R108 ;  /* 0x0000001c4c487c23 */ /* 0x000fe2000801086c */
[----:B------:R-:W-:-:S04]  /*13fa0*/  F2FP.SATFINITE.E4M3.F32.PACK_AB_MERGE_C R24, R25, R24, RZ ;  /* 0x000000181918723e */ /* 0x000fc800048070ff */
[----:B------:R-:W-:Y:S01]  /*13fb0*/  F2FP.SATFINITE.E4M3.F32.PACK_AB_MERGE_C R205, R3, R102, R24 ;  /* 0x0000006603cd723e */ /* 0x000fe20004807018 */
[----:B------:R-:W2:Y:S01]  /*13fc0*/  MUFU.EX2 R29, R29 ;  /* 0x0000001d001d7308 */ /* 0x000ea20000000800 */
[----:B0-----:R-:W-:-:S01]  /*13fd0*/  FADD.FTZ R118, R26, R75 ;  /* 0x0000004b1a767221 */ /* 0x001fc20000010000 */
[----:B------:R-:W-:Y:S01]  /*13fe0*/  FADD.FTZ R75, R39, R122 ;  /* 0x0000007a274b7221 */ /* 0x000fe20000010000 */
[----:B------:R-:W-:-:S03]  /*13ff0*/  FFMA.FTZ R39, R78, UR28, -R108 ;  /* 0x0000001c4e277c23 */ /* 0x000fc6000801086c */
        /* <DEDUP_REMOVED lines=23> */
[----:B------:R-:W-:Y:S01]  /*14170*/  FADD.FTZ R28, R52, R31 ;  /* 0x0000001f341c7221 */ /* 0x000fe20000010000 */
[----:B------:R-:W-:-:S03]  /*14180*/  F2FP.SATFINITE.E4M3.F32.PACK_AB_MERGE_C R37, R38, R37, RZ ;  /* 0x000000252625723e */ /* 0x000fc600048070ff */
[----:B------:R-:W-:Y:S01]  /*14190*/  FADD.FTZ R55, R55, R28 ;  /* 0x0000001c37377221 */ /* 0x000fe20000010000 */
[----:B------:R-:W-:Y:S01]  /*141a0*/  F2FP.SATFINITE.E4M3.F32.PACK_AB_MERGE_C R201, R33, R30, R37 ;  /* 0x0000001e21c9723e */ /* 0x000fe20004807025 */
[----:B------:R-:W1:Y:S01]  /*141b0*/  MUFU.EX2 R42, R42 ;  /* 0x0000002a002a7308 */ /* 0x000e620000000800 */
[----:B--2---:R-:W-:-:S01]  /*141c0*/  FADD.FTZ R20, R34, R21 ;  /* 0x0000001522147221 */ /* 0x004fc20000010000 */
[----:B------:R-:W-:Y:S01]  /*141d0*/  FADD.FTZ R28, R54, R55 ;  /* 0x00000037361c7221 */ /* 0x000fe20000010000 */
[----:B------:R-:W-:-:S03]  /*141e0*/  FFMA.FTZ R21, R80, UR28, -R108 ;  /* 0x0000001c50157c23 */ /* 0x000fc6000801086c */
        /* <DEDUP_REMOVED lines=8> */
[----:B------:R-:W-:Y:S01]  /*14270*/  FADD.FTZ R65, R65, R28 ;  /* 0x0000001c41417221 */ /* 0x000fe20000010000 */
[----:B------:R-:W-:Y:S01]  /*14280*/  F2FP.SATFINITE.E4M3.F32.PACK_AB_MERGE_C R28, R113, R74, RZ ;  /* 0x0000004a711c723e */ /* 0x000fe200048070ff */
[----:B------:R-:W1:Y:S01]  /*14290*/  MUFU.EX2 R46, R46 ;  /* 0x0000002e002e7308 */ /* 0x000e620000000800 */
[----:B--2---:R-:W-:-:S01]  /*142a0*/  FADD.FTZ R20, R117, R20 ;  /* 0x0000001475147221 */ /* 0x004fc20000010000 */
[----:B------:R-:W-:Y:S01]  /*142b0*/  FADD.FTZ R66, R66, R65 ;  /* 0x0000004142427221 */ /* 0x000fe20000010000 */
[----:B------:R-:W-:-:S03]  /*142c0*/  F2FP.SATFINITE.E4M3.F32.PACK_AB_MERGE_C R42, R117, R42, RZ ;  /* 0x0000002a752a723e */ /* 0x000fc600048070ff */
[----:B------:R-:W-:Y:S01]  /*142d0*/  FADD.FTZ R69, R69, R66 ;  /* 0x0000004245457221 */ /* 0x000fe20000010000 */
[----:B------:R-:W-:Y:S01]  /*142e0*/  F2FP.SATFINITE.E4M3.F32.PACK_AB_MERGE_C R203, R41, R34, R42 ;  /* 0x0000002229cb723e */ /* 0x000fe2000480702a */
        /* <DEDUP_REMOVED lines=27> */
[----:B--2---:R-:W-:-:S01]  /*144a0*/  FADD.FTZ R20, R68, R25 ;  /* 0x0000001944147221 */ /* 0x004fc20000010000 */
[----:B------:R-:W-:-:S04]  /*144b0*/  F2FP.SATFINITE.E4M3.F32.PACK_AB_MERGE_C R67, R68, R67, RZ ;  /* 0x000000434443723e */ /* 0x000fc800048070ff */
[----:B------:R-:W-:Y:S02]  /*144c0*/  F2FP.SATFINITE.E4M3.F32.PACK_AB_MERGE_C R193, R64, R57, R67 ;  /* 0x0000003940c1723e */ /* 0x000fe40004807043 */
        /* <DEDUP_REMOVED lines=27> */
[----:B------:R-:W-:Y:S01]  /*14680*/  FADD.FTZ R110, R110, R107 ;  /* 0x0000006b6e6e7221 */ /* 0x000fe20000010000 */
[----:B------:R-:W0:Y:S03]  /*14690*/  @P5 LDC R25, c[0x0][0x450] ;  /* 0x00011400ff195b82 */ /* 0x000e260000000800 */
[----:B------:R-:W-:-:S02]  /*146a0*/  FADD.FTZ R115, R115, R110 ;  /* 0x0000006e73737221 */ /* 0x000fc40000010000 */
[----:B------:R-:W-:Y:S01]  /*146b0*/  MUFU.EX2 R98, R98 ;  /* 0x0000006200627308 */ /* 0x000fe20000000800 */
[----:B--2---:R-:W-:-:S07]  /*146c0*/  FADD.FTZ R4, R21, R4 ;  /* 0x0000000415047221 */ /* 0x004fce0000010000 */
[----:B------:R-:W2:Y:S01]  /*146d0*/  MUFU.EX2 R97, R97 ;  /* 0x0000006100617308 */ /* 0x000ea20000000800 */
[----:B-1----:R-:W-:-:S07]  /*146e0*/  FADD.FTZ R3, R81, R4 ;  /* 0x0000000451037221 */ /* 0x002fce0000010000 */
[----:B------:R-:W1:Y:S08]  /*146f0*/  MUFU.EX2 R82, R82 ;  /* 0x0000005200527308 */ /* 0x000e700000000800 */
[----:B------:R-:W-:Y:S01]  /*14700*/  MUFU.EX2 R96, R96 ;  /* 0x0000006000607308 */ /* 0x000fe20000000800 */
[----:B--2---:R-:W-:-:S07]  /*14710*/  F2FP.SATFINITE.E4M3.F32.PACK_AB_MERGE_C R20, R97, R98, RZ ;  /* 0x000000626114723e */ /* 0x004fce00048070ff */
[----:B------:R-:W2:Y:S01]  /*14720*/  MUFU.EX2 R95, R95 ;  /* 0x0000005f005f7308 */ /* 0x000ea20000000800 */
[C---:B-1----:R-:W-:Y:S01]  /*14730*/  F2FP.SATFINITE.E4M3.F32.PACK_AB_MERGE_C R81, R82.reuse, R81, RZ ;  /* 0x000000515251723e */ /* 0x042fe200048070ff */
[----:B------:R-:W-:-:S03]  /*14740*/  FADD.FTZ R82, R82, R3 ;  /* 0x0000000352527221 */ /* 0x000fc60000010000 */
[----:B------:R-:W-:Y:S01]  /*14750*/  F2FP.SATFINITE.E4M3.F32.PACK_AB_MERGE_C R189, R21, R0, R81 ;  /* 0x0000000015bd723e */ /* 0x000fe20004807051 */
[----:B------:R-:W-:Y:S02]  /*14760*/  IMAD.MOV.U32 R21, RZ, RZ, R219 ;  /* 0x000000ffff157224 */ /* 0x000fe400078e00db */
[----:B------:R-:W1:Y:S08]  /*14770*/  MUFU.EX2 R83, R83 ;  /* 0x0000005300537308 */ /* 0x000e700000000800 */
[----:B------:R-:W3:Y:S01]  /*14780*/  MUFU.EX2 R84, R84 ;  /* 0x0000005400547308 */ /* 0x000ee20000000800 */
[C---:B--2---:R-:W-:Y:S01]  /*14790*/  F2FP.SATFINITE.E4M3.F32.PACK_AB_MERGE_C R190, R95.reuse, R96, R20 ;  /* 0x000000605fbe723e */ /* 0x044fe20004807014 */
[----:B------:R-:W-:Y:S01]  /*147a0*/  FADD.FTZ R96, R96, R115 ;  /* 0x0000007360607221 */ /* 0x000fe20000010000 */
[----:B------:R-:W2:Y:S03]  /*147b0*/  @P5 LDC R20, c[0x0][0x44c] ;  /* 0x00011300ff145b82 */ /* 0x000ea60000000800 */
[----:B------:R-:W-:-:S02]  /*147c0*/  FADD.FTZ R95, R95, R96 ;  /* 0x000000605f5f7221 */ /* 0x000fc40000010000 */
[----:B------:R-:W4:Y:S01]  /*147d0*/  MUFU.EX2 R85, R85 ;  /* 0x0000005500557308 */ /* 0x000f220000000800 */
[----:B-1----:R-:W-:-:S01]  /*147e0*/  FADD.FTZ R3, R83, R82 ;  /* 0x0000005253037221 */ /* 0x002fc20000010000 */
[----:B------:R-:W-:-:S04]  /*147f0*/  FADD.FTZ R98, R98, R95 ;  /* 0x0000005f62627221 */ /* 0x000fc80000010000 */
[----:B------:R-:W-:Y:S02]  /*14800*/  FADD.FTZ R97, R97, R98 ;  /* 0x0000006261617221 */ /* 0x000fe40000010000 */
[----:B------:R-:W-:Y:S01]  /*14810*/  MUFU.EX2 R104, R104 ;  /* 0x0000006800687308 */ /* 0x000fe20000000800 */
[----:B---3--:R-:W-:-:S07]  /*14820*/  FADD.FTZ R4, R84, R3 ;  /* 0x0000000354047221 */ /* 0x008fce0000010000 */
[----:B------:R-:W1:Y:S01]  /*14830*/  MUFU.EX2 R103, R103 ;  /* 0x0000006700677308 */ /* 0x000e620000000800 */
[----:B----4-:R-:W-:-:S01]  /*14840*/  FADD.FTZ R3, R85, R4 ;  /* 0x0000000455037221 */ /* 0x010fc20000010000 */
[----:B--2---:R-:W-:-:S06]  /*14850*/  @P5 IMAD.HI.U32 R20, R219, R20, RZ ;  /* 0x00000014db145227 */ /* 0x004fcc00078e00ff */
[----:B------:R-:W2:Y:S01]  /*14860*/  MUFU.EX2 R86, R86 ;  /* 0x0000005600567308 */ /* 0x000ea20000000800 */
[----:B0-----:R-:W-:Y:S02]  /*14870*/  @P5 SHF.R.U32.HI R21, RZ, R25, R20 ;  /* 0x00000019ff155219 */ /* 0x001fe40000011614 */
[----:B------:R-:W-:-:S03]  /*14880*/  ISETP.GE.AND P5, PT, R15, 0x1, PT ;  /* 0x000000010f00780c */ /* 0x000fc60003fa6270 */
[----:B------:R-:W-:Y:S02]  /*14890*/  IMAD.IADD R21, R120, 0x1, R21 ;  /* 0x0000000178157824 */ /* 0x000fe400078e0215 */
[----:B------:R-:W-:Y:S01]  /*148a0*/  MUFU.EX2 R100, R100 ;  /* 0x0000006400647308 */ /* 0x000fe20000000800 */
[----:B-1----:R-:W-:Y:S01]  /*148b0*/  F2FP.SATFINITE.E4M3.F32.PACK_AB_MERGE_C R4, R103, R104, RZ ;  /* 0x000000686704723e */ /* 0x002fe200048070ff */
[----:B------:R-:W-:-:S06]  /*148c0*/  IMAD.IADD R14, R21, 0x1, R14 ;  /* 0x00000001150e7824 */ /* 0x000fcc00078e020e */
        /* <DEDUP_REMOVED lines=30> */
[----:B0-----:R-:W-:-:S01]  /*14ab0*/  FADD.FTZ R3, R91, R90 ;  /* 0x0000005a5b037221 */ /* 0x001fc20000010000 */
[----:B------:R-:W-:-:S06]  /*14ac0*/  FADD.FTZ R109, R109, R106 ;  /* 0x0000006a6d6d7221 */ /* 0x000fcc0000010000 */
[----:B------:R-:W0:Y:S01]  /*14ad0*/  MUFU.EX2 R94, R94 ;  /* 0x0000005e005e7308 */ /* 0x000e220000000800 */
[----:B--2---:R-:W-:-:S04]  /*14ae0*/  FADD.FTZ R0, R92, R3 ;  /* 0x000000035c007221 */ /* 0x004fc80000010000 */
[----:B-1----:R-:W-:Y:S01]  /*14af0*/  FADD.FTZ R3, R93, R0 ;  /* 0x000000005d037221 */ /* 0x002fe20000010000 */
[----:B------:R-:W-:Y:S01]  /*14b00*/  VIADD R0, R121, 0xfffffffe ;  /* 0xfffffffe79007836 */ /* 0x000fe20000000000 */
[C---:B0-----:R-:W-:Y:S02]  /*14b10*/  F2FP.SATFINITE.E4M3.F32.PACK_AB_MERGE_C R4, R94.reuse, R93, RZ ;  /* 0x0000005d5e04723e */ /* 0x041fe400048070ff */
[----:B------:R-:W-:-:S02]  /*14b20*/  FADD.FTZ R3, R94, R3 ;  /* 0x000000035e037221 */ /* 0x000fc40000010000 */
[----:B------:R-:W-:Y:S01]  /*14b30*/  F2FP.SATFINITE.E4M3.F32.PACK_AB_MERGE_C R187, R92, R91, R4 ;  /* 0x0000005b5cbb723e */ /* 0x000fe20004807004 */
[----:B------:R-:W-:-:S01]  /*14b40*/  FADD.FTZ R4, R112, R109 ;  /* 0x0000006d70047221 */ /* 0x000fc20000010000 */
        /* <DEDUP_REMOVED lines=12> */
.L_x_7517:
[----:B------:R-:W-:-:S13]  /*14c10*/  ISETP.NE.AND P1, PT, R15, 0x1, PT ;  /* 0x000000010f00780c */ /* 0x000fda0003f25270 */
[----:B------:R-:W0:Y:S02]  /*14c20*/  @P1 LDC.64 R24, c[0x0][0x9e8] ;  /* 0x00027a00ff181b82 */ /* 0x000e240000000a00 */
[----:B0-----:R-:W-:-:S05]  /*14c30*/  @P1 IMAD.HI.U32 R24, R20, R24, RZ ;  /* 0x0000001814181227 */ /* 0x001fca00078e00ff */
[----:B------:R-:W-:-:S07]  /*14c40*/  @P1 SHF.R.U32.HI R20, RZ, R25, R24 ;  /* 0x00000019ff141219 */ /* 0x000fce0000011618 */
.L_x_7518:
[----:B------:R-:W-:Y:S05]  /*14c50*/  BSYNC B0 ;  /* 0x0000000000007941 */ /* 0x000fea0003800000 */
.L_x_7516:
[----:B------:R-:W-:-:S05]  /*14c60*/  IMAD R15, R20, R15, R15 ;  /* 0x0000000f140f7224 */ /* 0x000fca00078e020f */
[----:B------:R-:W-:-:S07]  /*14c70*/  VIMNMX R14, R14, R15, PT ;  /* 0x0000000f0e0e7248 */ /* 0x000fce0003fe0100 */
.L_x_7515:
[----:B------:R-:W-:Y:S01]  /*14c80*/  IMAD.HI R14, R14, 0x2aaaaaab, RZ ;  /* 0x2aaaaaab0e0e7827 */ /* 0x000fe200078e02ff */
[----:B------:R-:W-:Y:S01]  /*14c90*/  ULDC UR24, c[0x0][0x9e4] ;  /* 0x0002790000187ab9 */ /* 0x000fe20000000800 */
[----:B------:R-:W-:Y:S01]  /*14ca0*/  ULDC UR4, c[0x0][0x9e4] ;  /* 0x0002790000047ab9 */ /* 0x000fe20000000800 */
[----:B------:R-:W-:Y:S01]  /*14cb0*/  ULDC UR5, c[0x0][0x988] ;  /* 0x0002620000057ab9 */ /* 0x000fe20000000800 */
[----:B------:R-:W-:Y:S01]  /*14cc0*/  ULDC UR7, c[0x0][0x988] ;  /* 0x0002620000077ab9 */ /* 0x000fe20000000800 */
[----:B------:R-:W-:Y:S01]  /*14cd0*/  SHF.R.U32.HI R15, RZ, 0x1f, R14 ;  /* 0x0000001fff0f7819 */ /* 0x000fe2000001160e */
[----:B------:R-:W-:Y:S01]  /*14ce0*/  ULDC UR6, c[0x0][0x988] ;  /* 0x0002620000067ab9 */ /* 0x000fe20000000800 */
[----:B------:R-:W-:Y:S01]  /*14cf0*/  ULDC UR26, c[0x0][0x9e0] ;  /* 0x00027800001a7ab9 */ /* 0x000fe20000000800 */
[----:B------:R-:W-:Y:S01]  /*14d00*/  ULDC UR25, c[0x0][0x9e0] ;  /* 0x0002780000197ab9 */ /* 0x000fe20000000800 */
[----:B------:R-:W-:Y:S02]  /*14d10*/  LEA.HI.SX32 R14, R14, R15, 0x1b ;  /* 0x0000000f0e0e7211 */ /* 0x000fe400078fdaff */
[----:B------:R-:W-:-:S02]  /*14d20*/  CS2R R120, SRZ ;  /* 0x0000000000787805 */ /* 0x000fc4000001ff00 */
[----:B------:R-:W-:Y:S02]  /*14d30*/  CS2R R122, SRZ ;  /* 0x00000000007a7805 */ /* 0x000fe4000001ff00 */
[----:B------:R-:W-:Y:S02]  /*14d40*/  CS2R R124, SRZ ;  /* 0x00000000007c7805 */ /* 0x000fe4000001ff00 */
[----:B------:R-:W-:Y:S02]  /*14d50*/  VIMNMX R229, R221, R14, !PT ;  /* 0x0000000edde57248 */ /* 0x000fe40007fe0100 */
[----:B------:R-:W-:Y:S02]  /*14d60*/  CS2R R126, SRZ ;  /* 0x00000000007e7805 */ /* 0x000fe4000001ff00 */
[----:B------:R-:W-:Y:S02]  /*14d70*/  CS2R R128, SRZ ;  /* 0x0000000000807805 */ /* 0x000fe4000001ff00 */
[----:B------:R-:W-:-:S02]  /*14d80*/  CS2R R130, SRZ ;  /* 0x0000000000827805 */ /* 0x000fc4000001ff00 */
[----:B------:R-:W-:Y:S02]  /*14d90*/  ISETP.GE.AND P1, PT, R0, R229, PT ;  /* 0x000000e50000720c */ /* 0x000fe40003f26270 */
        /* <DEDUP_REMOVED lines=59> */
.L_x_7538:
        /* <DEDUP_REMOVED lines=8> */
[----:B------:R-:W-:-:S05]  /*151d0*/  IMAD.U32 R15, RZ, RZ, UR41 ;  /* 0x00000029ff0f7e24 */ /* 0x000fca000f8e00ff */
[----:B------:R-:W-:-:S13]  /*151e0*/  ISETP.NE.AND P3, PT, R15, 0x3, PT ;  /* 0x000000030f00780c */ /* 0x000fda0003f65270 */
[----:B------:R-:W-:Y:S05]  /*151f0*/  @!P3 BRA `(.L_x_7521) ;  /* 0x000000000004b947 */ /* 0x000fea0003800000 */
[----:B------:R-:W-:Y:S01]  /*15200*/  BPT.TRAP 0x1 ;  /* 0x000000040000795c */ /* 0x000fe20000300000 */
.L_x_7521:
[----:B------:R-:W-:Y:S01]  /*15210*/  IMAD R15, R230, 0x8, R18 ;  /* 0x00000008e60f7824 */ /* 0x000fe200078e0212 */
[----:B------:R-:W-:-:S04]  /*15220*/  SHF.L.U32 R14, R231, 0x1f, RZ ;  /* 0x0000001fe70e7819 */ /* 0x000fc800000006ff */
[----:B------:R0:W1:Y:S01]  /*15230*/  SYNCS.PHASECHK.TRANS64.TRYWAIT P2, [R15+URZ+0x28830], R14 ;  /* 0x0288300e0f0075a7 */ /* 0x000062000804017f */
[----:B------:R-:W-:Y:S05]  /*15240*/  @!P3 BRA `(.L_x_7522) ;  /* 0x000000000004b947 */ /* 0x000fea0003800000 */
[----:B------:R-:W-:Y:S01]  /*15250*/  BPT.TRAP 0x1 ;  /* 0x000000040000795c */ /* 0x000fe20000300000 */
.L_x_7522:
[----:B------:R-:W-:Y:S04]  /*15260*/  BSSY B0, `(.L_x_7520) ;  /* 0x0000004000007945 */ /* 0x000fe80003800000 */
[----:B-1----:R-:W-:Y:S05]  /*15270*/  @P2 BRA `(.L_x_7523) ;  /* 0x0000000000082947 */ /* 0x002fea0003800000 */
[----:B------:R-:W1:Y:S02]  /*15280*/  SYNCS.PHASECHK.TRANS64.TRYWAIT P2, [R15+URZ+0x28830], R14 ;  /* 0x0288300e0f0075a7 */ /* 0x000e64000804017f */
[----:B-1----:R-:W-:Y:S05]  /*15290*/  @!P2 BRA `(.L_x_7524) ;  /* 0x000001c0000ca947 */ /* 0x002fea0003800000 */
.L_x_7523:
[----:B------:R-:W-:Y:S05]  /*152a0*/  BSYNC B0 ;  /* 0x0000000000007941 */ /* 0x000fea0003800000 */
.L_x_7520:
[----:B01----:R-:W0:Y:S01]  /*152b0*/  S2R R14, SR_TID.X ;  /* 0x00000000000e7919 */ /* 0x003e220000002100 */
[----:B------:R-:W-:Y:S05]  /*152c0*/  WARPSYNC.ALL ;  /* 0x0000000000007948 */ /* 0x000fea0003800000 */
[----:B------:R-:W-:Y:S01]  /*152d0*/  IMAD.MOV.U32 R15, RZ, RZ, 0x40000040 ;  /* 0x40000040ff0f7424 */ /* 0x000fe200078e00ff */
[----:B------:R-:W-:Y:S01]  /*152e0*/  R2UR UR8, R6 ;  /* 0x00000000060872ca */ /* 0x000fe200000e0000 */
[----:B------:R-:W-:Y:S01]  /*152f0*/  IMAD.MOV.U32 R25, RZ, RZ, 0x40000040 ;  /* 0x40000040ff197424 */ /* 0x000fe200078e00ff */
[----:B------:R-:W-:Y:S02]  /*15300*/  R2UR UR9, R7 ;  /* 0x00000000070972ca */ /* 0x000fe400000e0000 */
[----:B------:R-:W-:-:S02]  /*15310*/  R2UR UR11, R15 ;  /* 0x000000000f0b72ca */ /* 0x000fc400000e0000 */
        /* <DEDUP_REMOVED lines=17> */
[----:B------:R-:W-:Y:S02]  /*15430*/  R2UR UR14, R20 ;  /* 0x00000000140e72ca */ /* 0x000fe400000e0000 */
[----:B------:R-:W-:Y:S01]  /*15440*/  R2UR UR22, R14 ;  /* 0x000000000e1672ca */ /* 0x000fe200000e0000 */
[----:B0-----:R-:W-:-:S05]  /*15450*/  IMAD.MOV.U32 R21, RZ, RZ, 0x40000040 ;  /* 0x40000040ff157424 */ /* 0x001fca00078e00ff */
[----:B------:R-:W-:Y:S01]  /*15460*/  R2UR UR15, R21 ;  /* 0x00000000150f72ca */ /* 0x000fe200000e0000 */
        /* <DEDUP_REMOVED lines=12> */
[----:B------:R-:W-:Y:S05]  /*15530*/  @P1 BRA `(.L_x_7525) ;  /* 0x0000000000301947 */ /* 0x000fea0003800000 */
[----:B------:R-:W-:-:S05]  /*15540*/  IMAD.U32 R21, RZ, RZ, UR41 ;  /* 0x00000029ff157e24 */ /* 0x000fca000f8e00ff */
[----:B------:R-:W-:-:S13]  /*15550*/  ISETP.NE.AND P2, PT, R21, 0x3, PT ;  /* 0x000000031500780c */ /* 0x000fda0003f45270 */
[----:B------:R-:W-:Y:S05]  /*15560*/  @!P2 BRA `(.L_x_7526) ;  /* 0x000000000004a947 */ /* 0x000fea0003800000 */
[----:B------:R-:W-:Y:S01]  /*15570*/  BPT.TRAP 0x1 ;  /* 0x000000040000795c */ /* 0x000fe20000300000 */
.L_x_7526:
[----:B------:R-:W-:Y:S01]  /*15580*/  SHF.L.U32 R14, R211, 0x1f, RZ ;  /* 0x0000001fd30e7819 */ /* 0x000fe200000006ff */
[----:B------:R-:W-:-:S04]  /*15590*/  IMAD R15, R212, 0x8, R18 ;  /* 0x00000008d40f7824 */ /* 0x000fc800078e0212 */
[----:B------:R0:W1:Y:S01]  /*155a0*/  SYNCS.PHASECHK.TRANS64.TRYWAIT P1, [R15+URZ+0x28850], R14 ;  /* 0x0288500e0f0075a7 */ /* 0x000062000802017f */
[----:B------:R-:W-:Y:S05]  /*155b0*/  @!P2 BRA `(.L_x_7527) ;  /* 0x000000000004a947 */ /* 0x000fea0003800000 */
[----:B------:R-:W-:Y:S01]  /*155c0*/  BPT.TRAP 0x1 ;  /* 0x000000040000795c */ /* 0x000fe20000300000 */
.L_x_7527:
[----:B-1----:R-:W-:Y:S05]  /*155d0*/  @P1 BRA `(.L_x_7525) ;  /* 0x0000000000081947 */ /* 0x002fea0003800000 */
[----:B------:R-:W1:Y:S02]  /*155e0*/  SYNCS.PHASECHK.TRANS64.TRYWAIT P1, [R15+URZ+0x28850], R14 ;  /* 0x0288500e0f0075a7 */ /* 0x000e64000802017f */
[----:B-1----:R-:W-:Y:S05]  /*155f0*/  @!P1 BRA `(.L_x_7528) ;  /* 0x000001bc00489947 */ /* 0x002fea0003800000 */
.L_x_7525:
[----:B01----:R-:W-:Y:S01]  /*15600*/  VIADD R14, R18, 0x400 ;  /* 0x00000400120e7836 */ /* 0x003fe20000000000 */
[----:B------:R-:W-:Y:S05]  /*15610*/  WARPSYNC.ALL ;  /* 0x0000000000007948 */ /* 0x000fea0003800000 */
[----:B------:R-:W-:Y:S01]  /*15620*/  SHF.R.U32.HI R14, RZ, 0x4, R14 ;  /* 0x00000004ff0e7819 */ /* 0x000fe2000001160e */
[----:B------:R-:W-:Y:S01]  /*15630*/  IMAD.MOV.U32 R15, RZ, RZ, -0x7fffffe0 ;  /* 0x80000020ff0f7424 */ /* 0x000fe200078e00ff */
[----:B------:R-:W-:Y:S01]  /*15640*/  WARPGROUP.ARRIVE ;  /* 0x00000000000079c5 */ /* 0x000fe20000000000 */
[----:B------:R-:W-:Y:S01]  /*15650*/  IMAD.MOV.U32 R21, RZ, RZ, -0x7fffffe0 ;  /* 0x80000020ff157424 */ /* 0x000fe200078e00ff */
[----:B------:R-:W-:-:S04]  /*15660*/  LOP3.LUT R14, R14, 0x3fff, RZ, 0xc0, !PT ;  /* 0x00003fff0e0e7812 */ /* 0x000fc800078ec0ff */
[----:B------:R-:W0:Y:S01]  /*15670*/  S2R R211, SR_TID.X ;  /* 0x0000000000d37919 */ /* 0x000e220000002100 */
[----:B------:R-:W-:Y:S01]  /*15680*/  R2UR UR11, R15 ;  /* 0x000000000f0b72ca */ /* 0x000fe200000e0000 */
        /* <DEDUP_REMOVED lines=9> */
[----:B------:R-:W-:Y:S01]  /*15720*/  FMUL.FTZ R42, R2, R45 ;  /* 0x0000002d022a7220 */ /* 0x000fe20000410000 */
[C---:B------:R-:W-:Y:S01]  /*15730*/  VIADD R20, R14.reuse, 0x2 ;  /* 0x000000020e147836 */ /* 0x040fe20000000000 */
[----:B------:R-:W-:Y:S01]  /*15740*/  R2UR UR10, R14 ;  /* 0x000000000e0a72ca */ /* 0x000fe200000e0000 */
[----:B------:R-:W-:Y:S01]  /*15750*/  IMAD.MOV.U32 R45, RZ, RZ, -0x7fffffe0 ;  /* 0x80000020ff2d7424 */ /* 0x000fe200078e00ff */
[----:B------:R-:W-:Y:S01]  /*15760*/  ISETP.NE.AND P2, PT, R233, 0x1, PT ;  /* 0x00000001e900780c */ /* 0x000fe20003f45270 */
        /* <DEDUP_REMOVED lines=9> */
[----:B------:R-:W-:Y:S01]  /*15800*/  LOP3.LUT P1, RZ, R17, 0x1000, RZ, 0xc0, !PT ;  /* 0x0000100011ff7812 */ /* 0x000fe2000782c0ff */
[----:B------:R-:W-:Y:S01]  /*15810*/  QGMMA.64x128x32.F32.E4M3.E4M3 R120, R204, gdesc[UR8], R120, gsb0 ;  /* 0x01e00008cc787df3 */ /* 0x000fe20008000878 */
[----:B------:R-:W-:Y:S01]  /*15820*/  R2UR UR10, R20 ;  /* 0x00000000140a72ca */ /* 0x000fe200000e0000 */
[----:B------:R-:W-:Y:S01]  /*15830*/  VIADD R20, R14, 0x200 ;  /* 0x000002000e147836 */ /* 0x000fe20000000000 */
[----:B------:R-:W-:Y:S01]  /*15840*/  R2UR UR11, R21 ;  /* 0x00000000150b72ca */ /* 0x000fe200000e0000 */
[----:B------:R-:W-:Y:S01]  /*15850*/  IMAD.MOV.U32 R21, RZ, RZ, -0x7fffffe0 ;  /* 0x80000020ff157424 */ /* 0x000fe200078e00ff */
[----:B------:R-:W1:Y:S01]  /*15860*/  MUFU.TANH R15, R15 ;  /* 0x0000000f000f7308 */ /* 0x000e620000002400 */
[----:B0-----:R-:W-:-:S07]  /*15870*/  SHF.R.U32.HI R211, RZ, 0x7, R211 ;  /* 0x00000007ffd37819 */ /* 0x001fce00000116d3 */
[----:B------:R-:W0:Y:S08]  /*15880*/  MUFU.TANH R24, R24 ;  /* 0x0000001800187308 */ /* 0x000e300000002400 */
        /* <DEDUP_REMOVED lines=33> */
[C---:B------:R-:W-:Y:S01]  /*15aa0*/  FMUL.FTZ R20, R2.reuse, R25 ;  /* 0x0000001902147220 */ /* 0x040fe20000410000 */
        /* <DEDUP_REMOVED lines=66> */
[----:B------:R-:W5:Y:S01]  /*15ed0*/  @P2 LDC R113, c[0x0][0x450] ;  /* 0x00011400ff712b82 */ /* 0x000f620000000800 */
        /* <DEDUP_REMOVED lines=19> */
[----:B------:R-:W-:Y:S02]  /*16010*/  R2UR UR11, R45 ;  /* 0x000000002d0b72ca */ /* 0x000fe400000e0000 */
[----:B------:R-:W1:Y:S04]  /*16020*/  @P2 LDC R45, c[0x0][0x44c] ;  /* 0x00011300ff2d2b82 */ /* 0x000e680000000800 */
        /* <DEDUP_REMOVED lines=17> */
[----:B------:R-:W-:-:S07]  /*16140*/  WARPGROUP.DEPBAR.LE gsb0, 0x0 ;  /* 0x00008000000079c5 */ /* 0x000fce0000010000 */
[----:B------:R2:W0:Y:S01]  /*16150*/  MUFU.TANH R188, R44 ;  /* 0x0000002c00bc7308 */ /* 0x0004220000002400 */
[----:B------:R-:W-:Y:S01]  /*16160*/  WARPGROUP.ARRIVE ;  /* 0x00000000000079c5 */ /* 0x000fe20000000000 */
[C---:B------:R-:W-:Y:S01]  /*16170*/  FMUL.FTZ R189, R2.reuse, R104 ;  /* 0x0000006802bd7220 */ /* 0x040fe20000410000 */
[C---:B------:R-:W-:Y:S01]  /*16180*/  FMUL.FTZ R104, R2.reuse, R107 ;  /* 0x0000006b02687220 */ /* 0x040fe20000410000 */
[C---:B------:R-:W-:Y:S01]  /*16190*/  FMUL.FTZ R107, R2.reuse, R108 ;  /* 0x0000006c026b7220 */ /* 0x040fe20000410000 */
[C---:B------:R-:W-:Y:S01]  /*161a0*/  FMUL.FTZ R108, R2.reuse, R109 ;  /* 0x0000006d026c7220 */ /* 0x040fe20000410000 */
[----:B------:R-:W-:Y:S02]  /*161b0*/  FMUL.FTZ R109, R2, R114 ;  /* 0x00000072026d7220 */ /* 0x000fe40000410000 */
[----:B------:R-:W0:Y:S01]  /*161c0*/  MUFU.TANH R58, R58 ;  /* 0x0000003a003a7308 */ /* 0x000e220000002400 */
[----:B--2---:R-:W-:-:S05]  /*161d0*/  VIADD R44, R14, 0x402 ;  /* 0x000004020e2c7836 */ /* 0x004fca0000000000 */
[----:B------:R-:W-:Y:S02]  /*161e0*/  R2UR UR10, R44 ;  /* 0x000000002c0a72ca */ /* 0x000fe400000e0000 */
[----:B------:R-:W2:Y:S08]  /*161f0*/  MUFU.TANH R59, R59 ;  /* 0x0000003b003b7308 */ /* 0x000eb00000002400 */
[----:B------:R-:W0:Y:S03]  /*16200*/  MUFU.TANH R60, R60 ;  /* 0x0000003c003c7308 */ /* 0x000e260000002400 */
[----:B------:R-:W-:Y:S05]  /*16210*/  QGMMA.64x128x32.F32.E4M3.E4M3 R120, R184, gdesc[UR8], R120, gsb0 ;  /* 0x01e00008b8787df3 */ /* 0x000fea0008000878 */
        /* <DEDUP_REMOVED lines=19> */
[----:B------:R-:W-:-:S04]  /*16350*/  IMAD.IADD R184, R224, 0x1, R219 ;  /* 0x00000001e0b87824 */ /* 0x000fc800078e02db */
[----:B-1----:R-:W-:Y:S01]  /*16360*/  @P2 IMAD.HI.U32 R44, R184, R45, RZ ;  /* 0x0000002db82c2227 */ /* 0x002fe200078e00ff */
[----:B------:R-:W1:Y:S03]  /*16370*/  MUFU.TANH R79, R79 ;  /* 0x0000004f004f7308 */ /* 0x000e660000002400 */
[----:B------:R-:W-:Y:S01]  /*16380*/  @!P0 IMAD R45, R230, 0x8, R18 ;  /* 0x00000008e62d8824 */ /* 0x000fe200078e0212 */
[----:B-----5:R-:W-:Y:S01]  /*16390*/  @P2 SHF.R.U32.HI R184, RZ, R113, R44 ;  /* 0x00000071ffb82219 */ /* 0x020fe2000001162c */
[----:B------:R-:W-:Y:S01]  /*163a0*/  FMUL.FTZ R113, R2, R118 ;  /* 0x0000007602717220 */ /* 0x000fe20000410000 */
[----:B------:R-:W-:Y:S02]  /*163b0*/  IMAD R118, R0, -0xc0, RZ ;  /* 0xffffff4000767824 */ /* 0x000fe400078e02ff */
[----:B------:R-:W-:Y:S01]  /*163c0*/  @!P0 VIADD R44, R45, 0x28840 ;  /* 0x000288402d2c8836 */ /* 0x000fe20000000000 */
[----:B------:R-:W-:Y:S01]  /*163d0*/  IADD3 R45, -R211, 0xb, RZ ;  /* 0x0000000bd32d7810 */ /* 0x000fe20007ffe1ff */
[----:B------:R-:W0:Y:S01]  /*163e0*/  MUFU.TANH R80, R80 ;  /* 0x0000005000507308 */ /* 0x000e220000002400 */
[----:B------:R-:W-:-:S02]  /*163f0*/  IADD3 R115, -R217, 0x1, R118 ;  /* 0x00000001d9737810 */ /* 0x000fc40007ffe176 */
[----:B------:R-:W-:Y:S01]  /*16400*/  @!P0 PRMT R114, RZ, 0x654, R44 ;  /* 0x00000654ff728816 */ /* 0x000fe2000000002c */
[----:B------:R0:W-:Y:S06]  /*16410*/  BAR.ARV R45, 0x100 ;  /* 0x0004002d0000751d */ /* 0x0001ec0000002000 */
[----:B------:R5:W-:Y:S01]  /*16420*/  @!P0 SYNCS.ARRIVE.TRANS64.RED.A1T0 RZ, [R114+URZ], RZ ;  /* 0x000000ff72ff89a7 */ /* 0x000be2000810043f */
[----:B------:R-:W0:Y:S01]  /*16430*/  MUFU.TANH R81, R81 ;  /* 0x0000005100517308 */ /* 0x000e220000002400 */
[----:B------:R-:W3:Y:S01]  /*16440*/  SHFL.IDX PT, R44, R184, RZ, 0x1c1f ;  /* 0x001c1fffb82c7589 */ /* 0x000ee200000e0000 */
[----:B------:R-:W-:Y:S01]  /*16450*/  IADD3 R115, -R215, R115, R216 ;  /* 0x00000073d7737210 */ /* 0x000fe20007ffe1d8 */
[----:B-----5:R-:W-:-:S05]  /*16460*/  FMUL.FTZ R114, R2, R119 ;  /* 0x0000007702727220 */ /* 0x020fca0000410000 */
[----:B------:R-:W0:Y:S01]  /*16470*/  MUFU.TANH R82, R82 ;  /* 0x0000005200527308 */ /* 0x000e220000002400 */
[C---:B------:R-:W-:Y:S02]  /*16480*/  VIADD R187, R115.reuse, UR26 ;  /* 0x0000001a73bb7c36 */ /* 0x040fe40008000000 */
[----:B------:R-:W-:Y:S02]  /*16490*/  VIADD R186, R115, UR27 ;  /* 0x0000001b73ba7c36 */ /* 0x000fe40008000000 */
[----:B------:R-:W-:-:S03]  /*164a0*/  IMAD.IADD R115, R118, 0x1, -R217 ;  /* 0x0000000176737824 */ /* 0x000fc600078e0ad9 */
[----:B------:R-:W0:Y:S08]  /*164b0*/  MUFU.TANH R83, R83 ;  /* 0x0000005300537308 */ /* 0x000e300000002400 */
[----:B------:R-:W0:Y:S01]  /*164c0*/  MUFU.TANH R84, R84 ;  /* 0x0000005400547308 */ /* 0x000e220000002400 */
[--C-:B---3--:R-:W-:Y:S02]  /*164d0*/  IMAD.IADD R185, R187, 0x1, R44.reuse ;  /* 0x00000001bbb97824 */ /* 0x108fe400078e022c */
[----:B------:R-:W-:-:S05]  /*164e0*/  IMAD.IADD R119, R186, 0x1, R44 ;  /* 0x00000001ba777824 */ /* 0x000fca00078e022c */
[----:B------:R-:W3:Y:S08]  /*164f0*/  MUFU.TANH R85, R85 ;  /* 0x0000005500557308 */ /* 0x000ef00000002400 */
        /* <DEDUP_REMOVED lines=24> */
[----:B0-----:R-:W-:Y:S01]  /*16680*/  IADD3 R189, -R215, R216, R44 ;  /* 0x000000d8d7bd7210 */ /* 0x001fe20007ffe12c */
        /* <DEDUP_REMOVED lines=11> */
.L_x_7531:
[----:B------:R-:W-:-:S05]  /*16740*/  IMAD.U32 R190, RZ, RZ, UR24 ;  /* 0x00000018ffbe7e24 */ /* 0x000fca000f8e00ff */
[----:B------:R-:W-:-:S13]  /*16750*/  ISETP.NE.AND P1, PT, R190, 0x1, PT ;  /* 0x00000001be00780c */ /* 0x000fda0003f25270 */
[----:B------:R-:W0:Y:S02]  /*16760*/  @P1 LDC.64 R44, c[0x0][0x9e8] ;  /* 0x00027a00ff2c1b82 */ /* 0x000e240000000a00 */
[----:B0-----:R-:W-:-:S05]  /*16770*/  @P1 IMAD.HI.U32 R44, R189, R44, RZ ;  /* 0x0000002cbd2c1227 */ /* 0x001fca00078e00ff */
[----:B------:R-:W-:-:S07]  /*16780*/  @P1 SHF.R.U32.HI R189, RZ, R45, R44 ;  /* 0x0000002dffbd1219 */ /* 0x000fce000001162c */
.L_x_7532:
[----:B------:R-:W-:Y:S05]  /*16790*/  BSYNC B0 ;  /* 0x0000000000007941 */ /* 0x000fea0003800000 */
.L_x_7530:
[----:B------:R-:W-:-:S05]  /*167a0*/  IMAD R44, R189, R190, R115 ;  /* 0x000000bebd2c7224 */ /* 0x000fca00078e0273 */
[----:B------:R-:W-:Y:S02]  /*167b0*/  VIADDMNMX R185, R44, R190, R185, PT ;  /* 0x000000be2cb97246 */ /* 0x000fe400038001b9 */
[----:B------:R-:W-:-:S07]  /*167c0*/  VIMNMX R119, R119, R44, !PT ;  /* 0x0000002c77777248 */ /* 0x000fce0007fe0100 */
.L_x_7529:
[C---:B------:R-:W-:Y:S02]  /*167d0*/  ISETP.GE.AND P1, PT, R118.reuse, 0x2, PT ;  /* 0x000000027600780c */ /* 0x040fe40003f26270 */
[----:B------:R-:W-:Y:S02]  /*167e0*/  ISETP.GE.AND P3, PT, R118, 0x9, PT ;  /* 0x000000097600780c */ /* 0x000fe40003f66270 */
[----:B------:R-:W-:Y:S02]  /*167f0*/  ISETP.GT.AND P2, PT, R119, 0x1, !P1 ;  /* 0x000000017700780c */ /* 0x000fe40004f44270 */
[----:B------:R-:W-:Y:S02]  /*16800*/  LOP3.LUT R16, R16, 0xfffffffd, RZ, 0xc0, !PT ;  /* 0xfffffffd10107812 */ /* 0x000fe400078ec0ff */
[----:B------:R-:W-:Y:S02]  /*16810*/  ISETP.LT.OR P2, PT, R185, 0x2, P2 ;  /* 0x00000002b900780c */ /* 0x000fe40001741670 */
[----:B------:R-:W-:-:S02]  /*16820*/  LOP3.LUT R17, R17, 0xfffffdff, RZ, 0xc0, !PT ;  /* 0xfffffdff11117812 */ /* 0x000fc400078ec0ff */
[----:B0-----:R-:W-:Y:S02]  /*16830*/  FSEL R20, R20, -INF , !P2 ;  /* 0xff80000014147808 */ /* 0x001fe40005000000 */
[----:B------:R-:W-:Y:S02]  /*16840*/  ISETP.GT.AND P2, PT, R119, 0x8, !P3 ;  /* 0x000000087700780c */ /* 0x000fe40005f44270 */
[----:B------:R-:W-:Y:S02]  /*16850*/  @P3 LOP3.LUT R16, R16, 0x2, RZ, 0xfc, !PT ;  /* 0x0000000210103812 */ /* 0x000fe400078efcff */
        /* <DEDUP_REMOVED lines=264> */
[----:B------:R-:W-:Y:S02]  /*178e0*/  ISETP.GE.AND P6, PT, R118, 0xba, PT ;  /* 0x000000ba7600780c */ /* 0x000fe40003fc6270 */
[----:B------:R-:W0:Y:S11]  /*178f0*/  SHFL.IDX PT, R118, R184, 0x1, 0x1c1f ;  /* 0x003c1f00b8767f89 */ /* 0x000e3600000e0000 */
[----:B------:R-:W-:-:S02]  /*17900*/  @P6 LOP3.LUT R17, R17, 0x400, RZ, 0xfc, !PT ;  /* 0x0000040011116812 */ /* 0x000fc400078efcff */
[----:B------:R-:W-:-:S04]  /*17910*/  ISETP.GT.AND P6, PT, R119, 0xb9, !P6 ;  /* 0x000000b97700780c */ /* 0x000fc800077c4270 */
[----:B------:R-:W-:-:S04]  /*17920*/  ISETP.LT.OR P6, PT, R185, 0xba, P6 ;  /* 0x000000bab900780c */ /* 0x000fc800037c1670 */
[----:B------:R-:W-:Y:S02]  /*17930*/  FSEL R117, R117, -INF , !P6 ;  /* 0xff80000075757808 */ /* 0x000fe40007000000 */
[----:B------:R-:W-:Y:S01]  /*17940*/  LOP3.LUT P6, RZ, R17, 0x1000, RZ, 0xc0, !PT ;  /* 0x0000100011ff7812 */ /* 0x000fe200078cc0ff */
[--C-:B0-----:R-:W-:Y:S02]  /*17950*/  IMAD.IADD R187, R187, 0x1, R118.reuse ;  /* 0x00000001bbbb7824 */ /* 0x101fe400078e0276 */
[----:B------:R-:W-:-:S10]  /*17960*/  IMAD.IADD R186, R186, 0x1, R118 ;  /* 0x00000001baba7824 */ /* 0x000fd400078e0276 */
[----:B------:R-:W-:Y:S05]  /*17970*/  @!P6 BRA `(.L_x_7533) ;  /* 0x000000000054e947 */ /* 0x000fea0003800000 */
        /* <DEDUP_REMOVED lines=12> */
.L_x_7535:
[----:B------:R-:W-:-:S05]  /*17a40*/  IMAD.U32 R184, RZ, RZ, UR24 ;  /* 0x00000018ffb87e24 */ /* 0x000fca000f8e00ff */
[----:B------:R-:W-:-:S13]  /*17a50*/  ISETP.NE.AND P6, PT, R184, 0x1, PT ;  /* 0x00000001b800780c */ /* 0x000fda0003fc5270 */
[----:B------:R-:W0:Y:S02]  /*17a60*/  @P6 LDC.64 R14, c[0x0][0x9e8] ;  /* 0x00027a00ff0e6b82 */ /* 0x000e240000000a00 */
[----:B0-----:R-:W-:-:S05]  /*17a70*/  @P6 IMAD.HI.U32 R14, R118, R14, RZ ;  /* 0x0000000e760e6227 */ /* 0x001fca00078e00ff */
[----:B------:R-:W-:-:S07]  /*17a80*/  @P6 SHF.R.U32.HI R118, RZ, R15, R14 ;  /* 0x0000000fff766219 */ /* 0x000fce000001160e */
.L_x_7536:
[----:B------:R-:W-:Y:S05]  /*17a90*/  BSYNC B0 ;  /* 0x0000000000007941 */ /* 0x000fea0003800000 */
.L_x_7534:
[----:B------:R-:W-:-:S05]  /*17aa0*/  IMAD R115, R118, R184, R115 ;  /* 0x000000b876737224 */ /* 0x000fca00078e0273 */
[----:B------:R-:W-:Y:S02]  /*17ab0*/  VIADDMNMX R187, R115, R184, R187, PT ;  /* 0x000000b873bb7246 */ /* 0x000fe400038001bb */
[----:B------:R-:W-:-:S07]  /*17ac0*/  VIMNMX R186, R186, R115, !PT ;  /* 0x00000073baba7248 */ /* 0x000fce0007fe0100 */
.L_x_7533:
[----:B------:R-:W-:Y:S01]  /*17ad0*/  ISETP.GT.AND P1, PT, R186, 0x1, !P1 ;  /* 0x00000001ba00780c */ /* 0x000fe20004f24270 */
[----:B------:R-:W-:Y:S01]  /*17ae0*/  UMOV UR28, UR7 ;  /* 0x00000007001c7c82 */ /* 0x000fe20008000000 */
[----:B------:R-:W-:Y:S01]  /*17af0*/  LOP3.LUT P6, RZ, R17, 0x40, RZ, 0xc0, !PT ;  /* 0x0000004011ff7812 */ /* 0x000fe200078cc0ff */
[----:B------:R-:W-:Y:S01]  /*17b00*/  IMAD.U32 R119, RZ, RZ, UR28 ;  /* 0x0000001cff777e24 */ /* 0x000fe2000f8e00ff */
[----:B------:R-:W-:Y:S01]  /*17b10*/  ISETP.LT.OR P1, PT, R187, 0x2, P1 ;  /* 0x00000002bb00780c */ /* 0x000fe20000f21670 */
[----:B------:R-:W-:Y:S01]  /*17b20*/  IMAD.U32 R189, RZ, RZ, UR41 ;  /* 0x00000029ffbd7e24 */ /* 0x000fe2000f8e00ff */
        /* <DEDUP_REMOVED lines=124> */
[C---:B------:R-:W-:Y:S02]  /*182f0*/  ISETP.LT.OR P1, PT, R187.reuse, 0x4a, P1 ;  /* 0x0000004abb00780c */ /* 0x040fe40000f21670 */
[C---:B------:R-:W-:Y:S02]  /*18300*/  ISETP.LT.OR P3, PT, R187.reuse, 0xb1, P3 ;  /* 0x000000b1bb00780c */ /* 0x040fe40001f61670 */
        /* <DEDUP_REMOVED lines=8> */
[C---:B------:R-:W-:Y:S02]  /*18390*/  ISETP.GT.AND P4, PT, R186.reuse, 0xb1, !P4 ;  /* 0x000000b1ba00780c */ /* 0x040fe40006784270 */
[----:B------:R-:W-:Y:S02]  /*183a0*/  ISETP.GT.AND P1, PT, R186, 0x51, !P1 ;  /* 0x00000051ba00780c */ /* 0x000fe40004f24270 */
[----:B------:R-:W-:-:S02]  /*183b0*/  FSEL R109, R109, -INF , !P3 ;  /* 0xff8000006d6d7808 */ /* 0x000fc40005800000 */
[C---:B------:R-:W-:Y:S02]  /*183c0*/  ISETP.LT.OR P1, PT, R187.reuse, 0x52, P1 ;  /* 0x00000052bb00780c */ /* 0x040fe40000f21670 */
[----:B------:R-:W-:Y:S02]  /*183d0*/  ISETP.LT.OR P4, PT, R187, 0xb2, P4 ;  /* 0x000000b2bb00780c */ /* 0x000fe40002781670 */
[----:B------:R-:W-:Y:S02]  /*183e0*/  FSEL R66, R66, -INF , !P1 ;  /* 0xff80000042427808 */ /* 0x000fe40004800000 */
[----:B------:R-:W-:Y:S02]  /*183f0*/  LOP3.LUT P1, RZ, R16, 0x2000000, RZ, 0xc0, !PT ;  /* 0x0200000010ff7812 */ /* 0x000fe4000782c0ff */
[C---:B------:R-:W-:Y:S02]  /*18400*/  ISETP.GT.AND P5, PT, R186.reuse, 0xb8, !P5 ;  /* 0x000000b8ba00780c */ /* 0x040fe40006fa4270 */
[----:B------:R-:W-:-:S02]  /*18410*/  ISETP.GT.AND P1, PT, R186, 0x58, !P1 ;  /* 0x00000058ba00780c */ /* 0x000fc40004f24270 */
[----:B------:R-:W-:Y:S02]  /*18420*/  FSEL R110, R110, -INF , !P4 ;  /* 0xff8000006e6e7808 */ /* 0x000fe40006000000 */
[C---:B------:R-:W-:Y:S02]  /*18430*/  ISETP.LT.OR P1, PT, R187.reuse, 0x59, P1 ;  /* 0x00000059bb00780c */ /* 0x040fe40000f21670 */
[----:B------:R-:W-:Y:S02]  /*18440*/  ISETP.LT.OR P5, PT, R187, 0xb9, P5 ;  /* 0x000000b9bb00780c */ /* 0x000fe40002fa1670 */
[----:B------:R-:W-:Y:S02]  /*18450*/  FSEL R69, R69, -INF , !P1 ;  /* 0xff80000045457808 */ /* 0x000fe40004800000 */
[----:B------:R-:W-:Y:S02]  /*18460*/  LOP3.LUT P1, RZ, R16, 0x1000000, RZ, 0xc0, !PT ;  /* 0x0100000010ff7812 */ /* 0x000fe4000782c0ff */
[----:B0-----:R-:W-:-:S02]  /*18470*/  FMNMX.FTZ R14, R115, R14, !PT ;  /* 0x0000000e730e7209 */ /* 0x001fc40007810000 */
[----:B------:R-:W-:Y:S02]  /*18480*/  ISETP.GT.AND P1, PT, R186, 0x59, !P1 ;  /* 0x00000059ba00780c */ /* 0x000fe40004f24270 */
[----:B------:R-:W-:Y:S01]  /*18490*/  FSEL R113, R113, -INF , !P5 ;  /* 0xff80000071717808 */ /* 0x000fe20006800000 */
[----:B------:R-:W-:-:S01]  /*184a0*/  FFMA.FTZ R118, R14, R119, -8 ;  /* 0xc10000000e767423 */ /* 0x000fc20000010077 */
[----:B------:R-:W-:Y:S02]  /*184b0*/  ISETP.LT.OR P1, PT, R187, 0x5a, P1 ;  /* 0x0000005abb00780c */ /* 0x000fe40000f21670 */
[----:B------:R-:W-:Y:S02]  /*184c0*/  ISETP.NE.AND P3, PT, R189, 0x3, PT ;  /* 0x00000003bd00780c */ /* 0x000fe40003f65270 */
        /* <DEDUP_REMOVED lines=80> */
[----:B------:R-:W-:Y:S01]  /*189d0*/  ISETP.GT.AND P2, PT, R186, 0xb9, !P6 ;  /* 0x000000b9ba00780c */ /* 0x000fe20007744270 */
[----:B------:R-:W-:Y:S01]  /*189e0*/  IMAD.U32 R186, RZ, RZ, UR28 ;  /* 0x0000001cffba7e24 */ /* 0x000fe2000f8e00ff */
[----:B------:R-:W-:-:S02]  /*189f0*/  FSEL R21, R21, -INF , !P1 ;  /* 0xff80000015157808 */ /* 0x000fc40004800000 */
[----:B------:R-:W-:Y:S02]  /*18a00*/  FSETP.NEU.FTZ.AND P1, PT, R14, -INF , PT ;  /* 0xff8000000e00780b */ /* 0x000fe40003f3d000 */
[----:B------:R-:W-:Y:S02]  /*18a10*/  FMNMX.FTZ R115, R21, R222, !PT ;  /* 0x000000de15737209 */ /* 0x000fe40007810000 */
[----:B------:R-:W-:Y:S02]  /*18a20*/  FSEL R15, R118, RZ, P1 ;  /* 0x000000ff760f7208 */ /* 0x000fe40000800000 */
[----:B------:R-:W-:Y:S02]  /*18a30*/  FMNMX.FTZ R118, R24, R115, !PT ;  /* 0x0000007318767209 */ /* 0x000fe40007810000 */
[----:B------:R-:W-:Y:S01]  /*18a40*/  ISETP.LT.OR P2, PT, R187, 0xba, P2 ;  /* 0x000000babb00780c */ /* 0x000fe20001741670 */
[--C-:B------:R-:W-:Y:S01]  /*18a50*/  FFMA.FTZ R185, R93, UR28, -R15.reuse ;  /* 0x0000001c5db97c23 */ /* 0x100fe2000801080f */
[----:B------:R-:W-:Y:S01]  /*18a60*/  FMNMX.FTZ R115, R27, R118, !PT ;  /* 0x000000761b737209 */ /* 0x000fe20007810000 */
[--C-:B------:R-:W-:Y:S01]  /*18a70*/  FFMA.FTZ R45, R45, UR28, -R15.reuse ;  /* 0x0000001c2d2d7c23 */ /* 0x100fe2000801080f */
[----:B------:R-:W-:Y:S01]  /*18a80*/  FSEL R114, R114, -INF , !P2 ;  /* 0xff80000072727808 */ /* 0x000fe20005000000 */
        /* <DEDUP_REMOVED lines=46> */
[----:B------:R-:W-:Y:S01]  /*18d70*/  FFMA.FTZ R112, R112, UR28, -R15 ;  /* 0x0000001c70707c23 */ /* 0x000fe2000801080f */
[----:B------:R-:W-:Y:S02]  /*18d80*/  MUFU.EX2 R45, R45 ;  /* 0x0000002d002d7308 */ /* 0x000fe40000000800 */
[----:B------:R-:W-:-:S04]  /*18d90*/  FMNMX.FTZ R118, R54, R115, !PT ;  /* 0x0000007336767209 */ /* 0x000fc80007810000 */
[----:B------:R-:W-:Y:S02]  /*18da0*/  FMNMX.FTZ R115, R57, R118, !PT ;  /* 0x0000007639737209 */ /* 0x000fe40007810000 */
        /* <DEDUP_REMOVED lines=34> */
[----:B------:R-:W-:Y:S01]  /*18fd0*/  FMNMX.FTZ R119, R99, R118, !PT ;  /* 0x0000007663777209 */ /* 0x000fe20007810000 */
[--C-:B------:R-:W-:Y:S01]  /*18fe0*/  FFMA.FTZ R118, R89, UR28, -R15.reuse ;  /* 0x0000001c59767c23 */ /* 0x100fe2000801080f */
[----:B------:R-:W-:-:S02]  /*18ff0*/  FFMA.FTZ R89, R92, UR28, -R15 ;  /* 0x0000001c5c597c23 */ /* 0x000fc4000801080f */
        /* <DEDUP_REMOVED lines=19> */
[----:B0-----:R-:W-:Y:S01]  /*19130*/  FFMA.FTZ R185, R117, UR28, -R15 ;  /* 0x0000001c75b97c23 */ /* 0x001fe2000801080f */
[----:B------:R-:W-:Y:S01]  /*19140*/  FSEL R15, R14, RZ, P1 ;  /* 0x000000ff0e0f7208 */ /* 0x000fe20000800000 */
[----:B------:R-:W0:Y:S01]  /*19150*/  SHFL.BFLY PT, R184, R119, 0x2, 0x1f ;  /* 0x0c401f0077b87f89 */ /* 0x000e2200000e0000 */
[----:B------:R-:W-:Y:S03]  /*19160*/  MUFU.EX2 R52, R52 ;  /* 0x0000003400347308 */ /* 0x000fe60000000800 */
[----:B------:R-:W-:-:S04]  /*19170*/  FADD.FTZ R116, -R15, R228 ;  /* 0x000000e40f747221 */ /* 0x000fc80000010100 */
[----:B------:R-:W-:Y:S01]  /*19180*/  FMUL.FTZ R116, R116, UR28 ;  /* 0x0000001c74747c20 */ /* 0x000fe20008410000 */
[----:B------:R-:W-:Y:S08]  /*19190*/  MUFU.EX2 R55, R55 ;  /* 0x0000003700377308 */ /* 0x000ff00000000800 */
[----:B------:R-:W1:Y:S01]  /*191a0*/  MUFU.EX2 R116, R116 ;  /* 0x0000007400747308 */ /* 0x000e620000000800 */
        /* <DEDUP_REMOVED lines=36> */
[----:B0-----:R-:W-:-:S01]  /*193f0*/  FFMA.FTZ R185, R70, UR28, -R117 ;  /* 0x0000001c46b97c23 */ /* 0x001fc20008010875 */
[----:B------:R-:W-:Y:S01]  /*19400*/  MUFU.EX2 R186, R186 ;  /* 0x000000ba00ba7308 */ /* 0x000fe20000000800 */
[----:B------:R-:W-:-:S01]  /*19410*/  FFMA.FTZ R73, R73, UR28, -R117 ;  /* 0x0000001c49497c23 */ /* 0x000fc20008010875 */
[----:B------:R-:W-:Y:S01]  /*19420*/  FFMA.FTZ R74, R74, UR28, -R117 ;  /* 0x0000001c4a4a7c23 */ /* 0x000fe20008010875 */
[----:B------:R-:W-:-:S01]  /*19430*/  FADD.FTZ R70, -R69, R222 ;  /* 0x000000de45467221 */ /* 0x000fc20000010100 */
[--C-:B------:R-:W-:Y:S01]  /*19440*/  FFMA.FTZ R77, R77, UR28, -R117.reuse ;  /* 0x0000001c4d4d7c23 */ /* 0x100fe20008010875 */
[----:B------:R-:W-:-:S01]  /*19450*/  FFMA.FTZ R78, R78, UR28, -R117 ;  /* 0x0000001c4e4e7c23 */ /* 0x000fc20008010875 */
[--C-:B------:R-:W-:Y:S01]  /*19460*/  FFMA.FTZ R81, R81, UR28, -R117.reuse ;  /* 0x0000001c51517c23 */ /* 0x100fe20008010875 */
        /* <DEDUP_REMOVED lines=23> */
[----:B-1----:R-:W-:-:S02]  /*195e0*/  FFMA.FTZ R117, R116, R4, R45 ;  /* 0x0000000474757223 */ /* 0x002fc4000001002d */
[----:B------:R-:W1:Y:S01]  /*195f0*/  MUFU.EX2 R27, R27 ;  /* 0x0000001b001b7308 */ /* 0x000e620000000800 */
[----:B0-----:R-:W-:-:S01]  /*19600*/  FFMA.FTZ R4, R119, R3, R186 ;  /* 0x0000000377047223 */ /* 0x001fc200000100ba */
[----:B------:R-:W-:-:S03]  /*19610*/  FADD.FTZ R70, R20, R117 ;  /* 0x0000007514467221 */ /* 0x000fc60000010000 */
[----:B------:R-:W-:Y:S01]  /*19620*/  FADD.FTZ R3, R21, R4 ;  /* 0x0000000415037221 */ /* 0x000fe20000010000 */
[----:B------:R-:W-:-:S02]  /*19630*/  FADD.FTZ R117, R25, R70 ;  /* 0x0000004619757221 */ /* 0x000fc40000010000 */
        /* <DEDUP_REMOVED lines=155> */
[----:B-1----:R-:W-:-:S04]  /*19ff0*/  FADD.FTZ R3, R111, R4 ;  /* 0x000000046f037221 */ /* 0x002fc80000010000 */
[----:B------:R-:W-:Y:S01]  /*1a000*/  FADD.FTZ R4, R184, R3 ;  /* 0x00000003b8047221 */ /* 0x000fe20000010000 */
[----:B0-----:R-:W-:-:S04]  /*1a010*/  FADD.FTZ R185, R113, R70 ;  /* 0x0000004671b97221 */ /* 0x001fc80000010000 */
[----:B--2---:R-:W-:Y:S01]  /*1a020*/  FADD.FTZ R3, R114, R185 ;  /* 0x000000b972037221 */ /* 0x004fe20000010000 */
[----:B------:R-:W-:Y:S06]  /*1a030*/  @!P3 BRA `(.L_x_7537) ;  /* 0x000000000004b947 */ /* 0x000fec0003800000 */
[----:B------:R-:W-:Y:S01]  /*1a040*/  BPT.TRAP 0x1 ;  /* 0x000000040000795c */ /* 0x000fe20000300000 */
.L_x_7537:
[----:B------:R-:W-:Y:S01]  /*1a050*/  F2FP.SATFINITE.E4M3.F32.PACK_AB_MERGE_C R25, R26, R25, RZ ;  /* 0x000000191a19723e */ /* 0x000fe200048070ff */
[----:B------:R-:W-:Y:S01]  /*1a060*/  FMUL.FTZ R120, R120, R116 ;  /* 0x0000007478787220 */ /* 0x000fe20000410000 */
[----:B------:R-:W-:Y:S01]  /*1a070*/  F2FP.SATFINITE.E4M3.F32.PACK_AB_MERGE_C R24, R27, R24, RZ ;  /* 0x000000181b18723e */ /* 0x000fe200048070ff */
[-C--:B------:R-:W-:Y:S01]  /*1a080*/  FMUL.FTZ R121, R121, R116.reuse ;  /* 0x0000007479797220 */ /* 0x080fe20000410000 */
[----:B------:R-:W-:Y:S01]  /*1a090*/  F2FP.SATFINITE.E4M3.F32.PACK_AB_MERGE_C R204, R20, R45, R25 ;  /* 0x0000002d14cc723e */ /* 0x000fe20004807019 */
[----:B------:R-:W-:Y:S01]  /*1a0a0*/  IMAD R20, R212, 0x8, R18 ;  /* 0x00000008d4147824 */ /* 0x000fe200078e0212 */
[----:B------:R-:W-:Y:S01]  /*1a0b0*/  ISETP.GT.AND P1, PT, R0, R229, PT ;  /* 0x000000e50000720c */ /* 0x000fe20003f24270 */
[----:B------:R-:W-:Y:S01]  /*1a0c0*/  FMUL.FTZ R124, R124, R116 ;  /* 0x000000747c7c7220 */ /* 0x000fe20000410000 */
[----:B------:R-:W-:Y:S01]  /*1a0d0*/  F2FP.SATFINITE.E4M3.F32.PACK_AB_MERGE_C R205, R21, R186, R24 ;  /* 0x000000ba15cd723e */ /* 0x000fe20004807018 */
[----:B------:R-:W-:Y:S01]  /*1a0e0*/  IMAD.U32 R21, RZ, RZ, UR40 ;  /* 0x00000028ff157e24 */ /* 0x000fe2000f8e00ff */
[----:B------:R-:W-:Y:S01]  /*1a0f0*/  F2FP.SATFINITE.E4M3.F32.PACK_AB_MERGE_C R33, R34, R33, RZ ;  /* 0x000000212221723e */ /* 0x000fe200048070ff */
[----:B------:R-:W-:Y:S01]  /*1a100*/  VIADD R20, R20, 0x28860 ;  /* 0x0002886014147836 */ /* 0x000fe20000000000 */
[----:B------:R-:W-:Y:S01]  /*1a110*/  F2FP.SATFINITE.E4M3.F32.PACK_AB_MERGE_C R32, R35, R32, RZ ;  /* 0x000000202320723e */ /* 0x000fe200048070ff */
[-C--:B------:R-:W-:Y:S01]  /*1a120*/  FMUL.FTZ R125, R125, R116.reuse ;  /* 0x000000747d7d7220 */ /* 0x080fe20000410000 */
        /* <DEDUP_REMOVED lines=114> */
.L_x_7519:
[----:B------:R-:W0:Y:S01]  /*1a850*/  LDC R14, c[0x0][0x448] ;  /* 0x00011200ff0e7b82 */ /* 0x000e220000000800 */
[----:B------:R-:W-:Y:S01]  /*1a860*/  LOP3.LUT R17, R17, 0xffffefff, RZ, 0xc0, !PT ;  /* 0xffffefff11117812 */ /* 0x000fe200078ec0ff */
[----:B------:R-:W-:Y:S01]  /*1a870*/  ULDC UR8, c[0x0][0x9dc] ;  /* 0x0002770000087ab9 */ /* 0x000fe20000000800 */
[----:B------:R-:W-:-:S05]  /*1a880*/  IADD3 R21, R216, 0x1, -R215 ;  /* 0x00000001d8157810 */ /* 0x000fca0007ffe8d7 */
[----:B------:R-:W1:Y:S01]  /*1a890*/  LDC R26, c[0x0][0x9e4] ;  /* 0x00027900ff1a7b82 */ /* 0x000e620000000800 */
[----:B0-----:R-:W-:Y:S01]  /*1a8a0*/  ISETP.NE.AND P1, PT, R14, 0x1, PT ;  /* 0x000000010e00780c */ /* 0x001fe20003f25270 */
[----:B------:R-:W-:-:S12]  /*1a8b0*/  VIADD R14, R219, 0x7f ;  /* 0x0000007fdb0e7836 */ /* 0x000fd80000000000 */
[----:B------:R-:W0:Y:S01]  /*1a8c0*/  @P1 LDC R15, c[0x0][0x44c] ;  /* 0x00011300ff0f1b82 */ /* 0x000e220000000800 */
[----:B------:R-:W-:-:S04]  /*1a8d0*/  @P1 LOP3.LUT R17, R17, 0x1000, RZ, 0xfc, !PT ;  /* 0x0000100011111812 */ /* 0x000fc800078efcff */
[----:B------:R-:W-:-:S03]  /*1a8e0*/  LOP3.LUT R17, R17, 0xffffdfff, RZ, 0xc0, !PT ;  /* 0xffffdfff11117812 */ /* 0x000fc600078ec0ff */
[----:B------:R-:W2:Y:S01]  /*1a8f0*/  @P1 LDC R20, c[0x0][0x450] ;  /* 0x00011400ff141b82 */ /* 0x000ea20000000800 */
[----:B0-----:R-:W-:-:S05]  /*1a900*/  @P1 IMAD.HI.U32 R15, R14, R15, RZ ;  /* 0x0000000f0e0f1227 */ /* 0x001fca00078e00ff */
[----:B--2---:R-:W-:Y:S02]  /*1a910*/  @P1 SHF.R.U32.HI R14, RZ, R20, R15 ;  /* 0x00000014ff0e1219 */ /* 0x004fe4000001160f */
[----:B-1----:R-:W-:-:S03]  /*1a920*/  ISETP.GE.AND P1, PT, R26, 0x1, PT ;  /* 0x000000011a00780c */ /* 0x002fc60003f26270 */
[----:B------:R-:W-:-:S04]  /*1a930*/  IMAD.IADD R14, R14, 0x1, R21 ;  /* 0x000000010e0e7824 */ /* 0x000fc800078e0215 */
[----:B------:R-:W-:-:S06]  /*1a940*/  VIADD R15, R14, -UR8 ;  /* 0x800000080e0f7c36 */ /* 0x000fcc0008000000 */
[----:B------:R-:W-:Y:S01]  /*1a950*/  @P1 LOP3.LUT R17, R17, 0x2000, RZ, 0xfc, !PT ;  /* 0x0000200011111812 */ /* 0x000fe200078efcff */
        /* <DEDUP_REMOVED lines=11> */
.L_x_7541:
[----:B------:R-:W-:-:S13]  /*1aa10*/  ISETP.NE.AND P1, PT, R26, 0x1, PT ;  /* 0x000000011a00780c */ /* 0x000fda0003f25270 */
[----:B------:R-:W0:Y:S02]  /*1aa20*/  @P1 LDC.64 R20, c[0x0][0x9e8] ;  /* 0x00027a00ff141b82 */ /* 0x000e240000000a00 */
[----:B0-----:R-:W-:-:S05]  /*1aa30*/  @P1 IMAD.HI.U32 R20, R14, R20, RZ ;  /* 0x000000140e141227 */ /* 0x001fca00078e00ff */
[----:B------:R-:W-:-:S07]  /*1aa40*/  @P1 SHF.R.U32.HI R14, RZ, R21, R20 ;  /* 0x00000015ff0e1219 */ /* 0x000fce0000011614 */
.L_x_7542:
[----:B------:R-:W-:Y:S05]  /*1aa50*/  BSYNC B0 ;  /* 0x0000000000007941 */ /* 0x000fea0003800000 */
.L_x_7540:
[----:B------:R-:W-:-:S05]  /*1aa60*/  IMAD R14, R14, R26, RZ ;  /* 0x0000001a0e0e7224 */ /* 0x000fca00078e02ff */
[----:B------:R-:W-:-:S07]  /*1aa70*/  VIMNMX R15, R15, R14, !PT ;  /* 0x0000000e0f0f7248 */ /* 0x000fce0007fe0100 */
.L_x_7539:
[----:B------:R-:W-:-:S04]  /*1aa80*/  VIADD R15, R15, 0xbf ;  /* 0x000000bf0f0f7836 */ /* 0x000fc80000000000 */
[----:B------:R-:W-:-:S05]  /*1aa90*/  IMAD.HI R15, R15, 0x2aaaaaab, RZ ;  /* 0x2aaaaaab0f0f7827 */ /* 0x000fca00078e02ff */
[----:B------:R-:W-:-:S04]  /*1aaa0*/  SHF.R.U32.HI R14, RZ, 0x1f, R15 ;  /* 0x0000001fff0e7819 */ /* 0x000fc8000001160f */
[----:B------:R-:W-:-:S04]  /*1aab0*/  LEA.HI.SX32 R14, R15, R14, 0x1b ;  /* 0x0000000e0f0e7211 */ /* 0x000fc800078fdaff */
[----:B------:R-:W-:-:S04]  /*1aac0*/  VIMNMX R231, R221, R14, !PT ;  /* 0x0000000edde77248 */ /* 0x000fc80007fe0100 */
[----:B------:R-:W-:-:S13]  /*1aad0*/  ISETP.GE.AND P1, PT, R0, R231, PT ;  /* 0x000000e70000720c */ /* 0x000fda0003f26270 */
[----:B------:R-:W-:Y:S05]  /*1aae0*/  @!P1 BRA `(.L_x_7543) ;  /* 0x0000003400749947 */ /* 0x000fea0003800000 */
[----:B------:R-:W-:Y:S02]  /*1aaf0*/  IMAD.MOV.U32 R230, RZ, RZ, R222 ;  /* 0x000000ffffe67224 */ /* 0x000fe400078e00de */
[----:B------:R-:W-:Y:S02]  /*1ab00*/  IMAD.MOV.U32 R229, RZ, RZ, R228 ;  /* 0x000000ffffe57224 */ /* 0x000fe400078e00e4 */
[----:B------:R-:W-:-:S07]  /*1ab10*/  IMAD.MOV.U32 R14, RZ, RZ, R211 ;  /* 0x000000ffff0e7224 */ /* 0x000fce00078e00d3 */
.L_x_7554:
[----:B------:R-:W-:Y:S01]  /*1ab20*/  ISETP.NE.AND P1, PT, R212, 0x1, PT ;  /* 0x00000001d400780c */ /* 0x000fe20003f25270 */
[----:B------:R-:W-:Y:S05]  /*1ab30*/  YIELD ;  /* 0x0000000000007946 */ /* 0x000fea0003800000 */
[----:B------:R-:W-:Y:S02]  /*1ab40*/  SEL R211, RZ, 0x1, P1 ;  /* 0x00000001ffd37807 */ /* 0x000fe40000800000 */
[----:B------:R-:W-:Y:S02]  /*1ab50*/  ISETP.NE.AND P1, PT, R220, RZ, PT ;  /* 0x000000ffdc00720c */ /* 0x000fe40003f25270 */
[----:B------:R-:W-:-:S11]  /*1ab60*/  LOP3.LUT R211, R14, R211, RZ, 0x3c, !PT ;  /* 0x000000d30ed37212 */ /* 0x000fd600078e3cff */
[----:B------:R-:W-:Y:S05]  /*1ab70*/  @P1 BRA `(.L_x_7544) ;  /* 0x0000000000441947 */ /* 0x000fea0003800000 */
[----:B------:R-:W-:-:S05]  /*1ab80*/  IMAD.U32 R15, RZ, RZ, UR41 ;  /* 0x00000029ff0f7e24 */ /* 0x000fca000f8e00ff */
[----:B------:R-:W-:-:S13]  /*1ab90*/  ISETP.NE.AND P3, PT, R15, 0x3, PT ;  /* 0x000000030f00780c */ /* 0x000fda0003f65270 */
[----:B------:R-:W-:Y:S05]  /*1aba0*/  @!P3 BRA `(.L_x_7545) ;  /* 0x000000000004b947 */ /* 0x000fea0003800000 */
[----:B------:R-:W-:Y:S01]  /*1abb0*/  BPT.TRAP 0x1 ;  /* 0x000000040000795c */ /* 0x000fe20000300000 */
.L_x_7545:
        /* <DEDUP_REMOVED lines=8> */
.L_x_7546:
[----:B------:R-:W-:Y:S04]  /*1ac40*/  BSSY B0, `(.L_x_7544) ;  /* 0x0000004000007945 */ /* 0x000fe80003800000 */
[----:B-1----:R-:W-:Y:S05]  /*1ac50*/  @P2 BRA `(.L_x_7547) ;  /* 0x0000000000082947 */ /* 0x002fea0003800000 */
[----:B------:R-:W1:Y:S02]  /*1ac60*/  SYNCS.PHASECHK.TRANS64.TRYWAIT P2, [R15+URZ+0x28830], R20 ;  /* 0x028830140f0075a7 */ /* 0x000e64000804017f */
[----:B-1----:R-:W-:Y:S05]  /*1ac70*/  @!P2 BRA `(.L_x_7548) ;  /* 0x0000016400bca947 */ /* 0x002fea0003800000 */
.L_x_7547:
[----:B------:R-:W-:Y:S05]  /*1ac80*/  BSYNC B0 ;  /* 0x0000000000007941 */ /* 0x000fea0003800000 */
.L_x_7544:
[----:B01----:R-:W0:Y:S01]  /*1ac90*/  S2R R15, SR_TID.X ;  /* 0x00000000000f7919 */ /* 0x003e220000002100 */
[----:B------:R-:W-:Y:S01]  /*1aca0*/  VIADD R233, R212, 0x1 ;  /* 0x00000001d4e97836 */ /* 0x000fe20000000000 */
[----:B------:R-:W-:Y:S05]  /*1acb0*/  WARPSYNC.ALL ;  /* 0x0000000000007948 */ /* 0x000fea0003800000 */
[C---:B------:R-:W-:Y:S01]  /*1acc0*/  ISETP.NE.AND P2, PT, R233.reuse, 0x2, PT ;  /* 0x00000002e900780c */ /* 0x040fe20003f45270 */
[----:B------:R-:W-:Y:S01]  /*1acd0*/  IMAD.MOV.U32 R21, RZ, RZ, 0x40000040 ;  /* 0x40000040ff157424 */ /* 0x000fe200078e00ff */
[----:B------:R-:W-:Y:S01]  /*1ace0*/  R2UR UR8, R6 ;  /* 0x00000000060872ca */ /* 0x000fe200000e0000 */
[----:B------:R-:W-:Y:S01]  /*1acf0*/  IMAD.MOV.U32 R25, RZ, RZ, 0x40000040 ;  /* 0x40000040ff197424 */ /* 0x000fe200078e00ff */
[----:B------:R-:W-:Y:S01]  /*1ad00*/  SEL R233, R233, RZ, P2 ;  /* 0x000000ffe9e97207 */ /* 0x000fe20001000000 */
[----:B------:R-:W-:Y:S01]  /*1ad10*/  IMAD.MOV.U32 R27, RZ, RZ, 0x40000040 ;  /* 0x40000040ff1b7424 */ /* 0x000fe200078e00ff */
[----:B------:R-:W-:-:S02]  /*1ad20*/  R2UR UR9, R7 ;  /* 0x00000000070972ca */ /* 0x000fc400000e0000 */
[----:B------:R-:W-:Y:S01]  /*1ad30*/  R2UR UR11, R21 ;  /* 0x00000000150b72ca */ /* 0x000fe200000e0000 */
[----:B------:R-:W-:Y:S01]  /*1ad40*/  IMAD R20, R233, 0x600, R5 ;  /* 0x00000600e9147824 */ /* 0x000fe200078e0205 */
[----:B------:R-:W-:Y:S02]  /*1ad50*/  R2UR UR15, R25 ;  /* 0x00000000190f72ca */ /* 0x000fe400000e0000 */
[----:B------:R-:W-:Y:S01]  /*1ad60*/  R2UR UR19, R27 ;  /* 0x000000001b1372ca */ /* 0x000fe200000e0000 */
[C---:B------:R-:W-:Y:S01]  /*1ad70*/  VIADD R24, R20.reuse, 0x2 ;  /* 0x0000000214187836 */ /* 0x040fe20000000000 */
[C---:B------:R-:W-:Y:S01]  /*1ad80*/  R2UR UR10, R20.reuse ;  /* 0x00000000140a72ca */ /* 0x040fe200000e0000 */
[----:B------:R-:W-:Y:S01]  /*1ad90*/  VIADD R26, R20, 0x4 ;  /* 0x00000004141a7836 */ /* 0x000fe20000000000 */
[----:B------:R-:W-:Y:S01]  /*1ada0*/  R2UR UR12, R12 ;  /* 0x000000000c0c72ca */ /* 0x000fe200000e0000 */
[----:B------:R-:W-:Y:S01]  /*1adb0*/  VIADD R20, R20, 0x6 ;  /* 0x0000000614147836 */ /* 0x000fe20000000000 */
[----:B------:R-:W-:-:S02]  /*1adc0*/  R2UR UR14, R24 ;  /* 0x00000000180e72ca */ /* 0x000fc400000e0000 */
[----:B------:R-:W-:Y:S02]  /*1add0*/  R2UR UR18, R26 ;  /* 0x000000001a1272ca */ /* 0x000fe400000e0000 */
[----:B------:R-:W-:Y:S02]  /*1ade0*/  R2UR UR13, R13 ;  /* 0x000000000d0d72ca */ /* 0x000fe400000e0000 */
[----:B------:R-:W-:Y:S02]  /*1adf0*/  R2UR UR16, R10 ;  /* 0x000000000a1072ca */ /* 0x000fe400000e0000 */
[----:B0-----:R-:W-:Y:S02]  /*1ae00*/  SHF.R.U32.HI R15, RZ, 0x7, R15 ;  /* 0x00000007ff0f7819 */ /* 0x001fe4000001160f */
[----:B------:R-:W-:Y:S02]  /*1ae10*/  R2UR UR17, R11 ;  /* 0x000000000b1172ca */ /* 0x000fe400000e0000 */
[----:B------:R-:W-:Y:S01]  /*1ae20*/  R2UR UR22, R20 ;  /* 0x00000000141672ca */ /* 0x000fe200000e0000 */
[----:B------:R-:W-:Y:S01]  /*1ae30*/  VIADD R15, R15, 0x8 ;  /* 0x000000080f0f7836 */ /* 0x000fe20000000000 */
[----:B------:R-:W-:-:S02]  /*1ae40*/  R2UR UR23, R21 ;  /* 0x00000000151772ca */ /* 0x000fc400000e0000 */
[----:B------:R-:W-:Y:S02]  /*1ae50*/  R2UR UR20, R8 ;  /* 0x00000000081472ca */ /* 0x000fe400000e0000 */
[----:B------:R0:W-:Y:S01]  /*1ae60*/  BAR.SYNC.DEFER_BLOCKING R15, 0x100 ;  /* 0x0004000f0000751d */ /* 0x0001e20000010000 */
[----:B------:R-:W-:-:S05]  /*1ae70*/  R2UR UR21, R9 ;  /* 0x00000000091572ca */ /* 0x000fca00000e0000 */
        /* <DEDUP_REMOVED lines=13> */
[----:B------:R-:W-:-:S05]  /*1af50*/  IMAD.U32 R222, RZ, RZ, UR41 ;  /* 0x00000029ffde7e24 */ /* 0x000fca000f8e00ff */
[----:B------:R-:W-:-:S13]  /*1af60*/  ISETP.NE.AND P3, PT, R222, 0x3, PT ;  /* 0x00000003de00780c */ /* 0x000fda0003f65270 */
[----:B------:R-:W-:Y:S05]  /*1af70*/  @!P3 BRA `(.L_x_7550) ;  /* 0x000000000004b947 */ /* 0x000fea0003800000 */
[----:B------:R-:W-:Y:S01]  /*1af80*/  BPT.TRAP 0x1 ;  /* 0x000000040000795c */ /* 0x000fe20000300000 */
.L_x_7550:
[----:B------:R-:W-:Y:S01]  /*1af90*/  SHF.L.U32 R14, R14, 0x1f, RZ ;  /* 0x0000001f0e0e7819 */ /* 0x000fe200000006ff */
[----:B------:R-:W-:-:S04]  /*1afa0*/  IMAD R15, R212, 0x8, R18 ;  /* 0x00000008d40f7824 */ /* 0x000fc800078e0212 */
[----:B------:R0:W1:Y:S01]  /*1afb0*/  SYNCS.PHASECHK.TRANS64.TRYWAIT P1, [R15+URZ+0x28850], R14 ;  /* 0x0288500e0f0075a7 */ /* 0x000062000802017f */
[----:B------:R-:W-:Y:S05]  /*1afc0*/  @!P3 BRA `(.L_x_7551) ;  /* 0x000000000004b947 */ /* 0x000fea0003800000 */
[----:B------:R-:W-:Y:S01]  /*1afd0*/  BPT.TRAP 0x1 ;  /* 0x000000040000795c */ /* 0x000fe20000300000 */
.L_x_7551:
[----:B-1----:R-:W-:Y:S05]  /*1afe0*/  @P1 BRA `(.L_x_7549) ;  /* 0x0000000000081947 */ /* 0x002fea0003800000 */
[----:B------:R-:W1:Y:S02]  /*1aff0*/  SYNCS.PHASECHK.TRANS64.TRYWAIT P1, [R15+URZ+0x28850], R14 ;  /* 0x0288500e0f0075a7 */ /* 0x000e64000802017f */
[----:B-1----:R-:W-:Y:S05]  /*1b000*/  @!P1 BRA `(.L_x_7552) ;  /* 0x0000016000ec9947 */ /* 0x002fea0003800000 */
.L_x_7549:
[----:B------:R-:W-:Y:S05]  /*1b010*/  WARPSYNC.ALL ;  /* 0x0000000000007948 */ /* 0x000fea0003800000 */
[----:B01----:R-:W-:Y:S01]  /*1b020*/  VIADD R14, R18, 0x400 ;  /* 0x00000400120e7836 */ /* 0x003fe20000000000 */
[----:B------:R-:W-:Y:S01]  /*1b030*/  WARPGROUP.ARRIVE ;  /* 0x00000000000079c5 */ /* 0x000fe20000000000 */
[----:B------:R-:W-:Y:S01]  /*1b040*/  IMAD.MOV.U32 R15, RZ, RZ, -0x7fffffe0 ;  /* 0x80000020ff0f7424 */ /* 0x000fe200078e00ff */
[----:B------:R-:W-:Y:S01]  /*1b050*/  UMOV UR28, UR6 ;  /* 0x00000006001c7c82 */ /* 0x000fe20008000000 */
[----:B------:R-:W-:Y:S01]  /*1b060*/  IMAD.MOV.U32 R21, RZ, RZ, -0x7fffffe0 ;  /* 0x80000020ff157424 */ /* 0x000fe200078e00ff */
[----:B------:R-:W-:-:S02]  /*1b070*/  SHF.R.U32.HI R14, RZ, 0x4, R14 ;  /* 0x00000004ff0e7819 */ /* 0x000fc4000001160e */
[----:B------:R-:W-:Y:S01]  /*1b080*/  R2UR UR11, R15 ;  /* 0x000000000f0b72ca */ /* 0x000fe200000e0000 */
[----:B------:R-:W-:Y:S01]  /*1b090*/  FMUL.FTZ R15, R2, R24 ;  /* 0x00000018020f7220 */ /* 0x000fe20000410000 */
[----:B------:R-:W-:Y:S01]  /*1b0a0*/  LOP3.LUT R14, R14, 0x3fff, RZ, 0xc0, !PT ;  /* 0x00003fff0e0e7812 */ /* 0x000fe200078ec0ff */
[C---:B------:R-:W-:Y:S01]  /*1b0b0*/  FMUL.FTZ R24, R2.reuse, R27 ;  /* 0x0000001b02187220 */ /* 0x040fe20000410000 */
[C---:B------:R-:W-:Y:S01]  /*1b0c0*/  FMUL.FTZ R27, R2.reuse, R30 ;  /* 0x0000001e021b7220 */ /* 0x040fe20000410000 */
[----:B------:R-:W-:Y:S01]  /*1b0d0*/  FMUL.FTZ R30, R2, R33 ;  /* 0x00000021021e7220 */ /* 0x000fe20000410000 */
[----:B------:R-:W-:Y:S01]  /*1b0e0*/  LOP3.LUT R14, R14, 0x10000, RZ, 0xfc, !PT ;  /* 0x000100000e0e7812 */ /* 0x000fe200078efcff */
[----:B------:R-:W0:Y:S01]  /*1b0f0*/  MUFU.TANH R15, R15 ;  /* 0x0000000f000f7308 */ /* 0x000e220000002400 */
[C---:B------:R-:W-:Y:S01]  /*1b100*/  FMUL.FTZ R33, R2.reuse, R36 ;  /* 0x0000002402217220 */ /* 0x040fe20000410000 */
[C---:B------:R-:W-:Y:S01]  /*1b110*/  FMUL.FTZ R36, R2.reuse, R39 ;  /* 0x0000002702247220 */ /* 0x040fe20000410000 */
        /* <DEDUP_REMOVED lines=92> */
[----:B------:R-:W-:-:S04]  /*1b6e0*/  FMUL.FTZ R118, R2, R119 ;  /* 0x0000007702767220 */ /* 0x000fc80000410000 */
        /* <DEDUP_REMOVED lines=57> */
[----:B0-----:R-:W-:Y:S01]  /*1ba80*/  FMNMX.FTZ R47, R15, R229, !PT ;  /* 0x000000e50f2f7209 */ /* 0x001fe20007810000 */
[C---:B------:R-:W-:Y:S01]  /*1ba90*/  FMUL.FTZ R37, R2.reuse, R40 ;  /* 0x0000002802257220 */ /* 0x040fe20000410000 */
[C---:B------:R-:W-:Y:S01]  /*1baa0*/  FMUL.FTZ R40, R2.reuse, R43 ;  /* 0x0000002b02287220 */ /* 0x040fe20000410000 */
[----:B------:R-:W-:-:S03]  /*1bab0*/  FMUL.FTZ R43, R2, R46 ;  /* 0x0000002e022b7220 */ /* 0x000fc60000410000 */
[----:B------:R-:W0:Y:S01]  /*1bac0*/  MUFU.TANH R25, R25 ;  /* 0x0000001900197308 */ /* 0x000e220000002400 */
[----:B-1----:R-:W-:-:S07]  /*1bad0*/  FMNMX.FTZ R46, R20, R47, !PT ;  /* 0x0000002f142e7209 */ /* 0x002fce0007810000 */
[----:B------:R-:W1:Y:S08]  /*1bae0*/  MUFU.TANH R26, R26 ;  /* 0x0000001a001a7308 */ /* 0x000e700000002400 */
[----:B------:R-:W2:Y:S01]  /*1baf0*/  MUFU.TANH R29, R29 ;  /* 0x0000001d001d7308 */ /* 0x000ea20000002400 */
[----:B0-----:R-:W-:-:S07]  /*1bb00*/  FMNMX.FTZ R47, R25, R46, !PT ;  /* 0x0000002e192f7209 */ /* 0x001fce0007810000 */
[----:B------:R-:W-:Y:S01]  /*1bb10*/  MUFU.TANH R28, R28 ;  /* 0x0000001c001c7308 */ /* 0x000fe20000002400 */
[----:B-1----:R-:W-:-:S07]  /*1bb20*/  FMNMX.FTZ R47, R26, R47, !PT ;  /* 0x0000002f1a2f7209 */ /* 0x002fce0007810000 */
[----:B------:R-:W-:Y:S01]  /*1bb30*/  MUFU.TANH R31, R31 ;  /* 0x0000001f001f7308 */ /* 0x000fe20000002400 */
[----:B--2---:R-:W-:-:S04]  /*1bb40*/  FMNMX.FTZ R47, R29, R47, !PT ;  /* 0x0000002f1d2f7209 */ /* 0x004fc80007810000 */
[----:B------:R-:W-:-:S03]  /*1bb50*/  FMNMX.FTZ R47, R30, R47, !PT ;  /* 0x0000002f1e2f7209 */ /* 0x000fc60007810000 */
[----:B------:R-:W-:Y:S01]  /*1bb60*/  MUFU.TANH R32, R32 ;  /* 0x0000002000207308 */ /* 0x000fe20000002400 */
[----:B------:R-:W-:-:S07]  /*1bb70*/  FMNMX.FTZ R47, R33, R47, !PT ;  /* 0x0000002f212f7209 */ /* 0x000fce0007810000 */
[----:B------:R-:W0:Y:S08]  /*1bb80*/  MUFU.TANH R34, R34 ;  /* 0x0000002200227308 */ /* 0x000e300000002400 */
[----:B------:R-:W-:Y:S08]  /*1bb90*/  MUFU.TANH R35, R35 ;  /* 0x0000002300237308 */ /* 0x000ff00000002400 */
[----:B------:R-:W1:Y:S01]  /*1bba0*/  MUFU.TANH R37, R37 ;  /* 0x0000002500257308 */ /* 0x000e620000002400 */
[----:B0-----:R-:W-:-:S07]  /*1bbb0*/  FMNMX.FTZ R47, R34, R47, !PT ;  /* 0x0000002f222f7209 */ /* 0x001fce0007810000 */
[----:B------:R-:W0:Y:S08]  /*1bbc0*/  MUFU.TANH R38, R38 ;  /* 0x0000002600267308 */ /* 0x000e300000002400 */
[----:B------:R-:W2:Y:S01]  /*1bbd0*/  MUFU.TANH R41, R41 ;  /* 0x0000002900297308 */ /* 0x000ea20000002400 */
[----:B-1----:R-:W-:-:S07]  /*1bbe0*/  FMNMX.FTZ R47, R37, R47, !PT ;  /* 0x0000002f252f7209 */ /* 0x002fce0007810000 */
[----:B------:R-:W-:Y:S01]  /*1bbf0*/  MUFU.TANH R40, R40 ;  /* 0x0000002800287308 */ /* 0x000fe20000002400 */
[----:B0-----:R-:W-:-:S07]  /*1bc00*/  FMNMX.FTZ R47, R38, R47, !PT ;  /* 0x0000002f262f7209 */ /* 0x001fce0007810000 */
[----:B------:R-:W-:Y:S01]  /*1bc10*/  MUFU.TANH R43, R43 ;  /* 0x0000002b002b7308 */ /* 0x000fe20000002400 */
[----:B--2---:R-:W-:-:S04]  /*1bc20*/  FMNMX.FTZ R47, R41, R47, !PT ;  /* 0x0000002f292f7209 */ /* 0x004fc80007810000 */
[----:B------:R-:W-:-:S03]  /*1bc30*/  FMNMX.FTZ R47, R42, R47, !PT ;  /* 0x0000002f2a2f7209 */ /* 0x000fc60007810000 */
[----:B------:R-:W-:Y:S01]  /*1bc40*/  MUFU.TANH R44, R44 ;  /* 0x0000002c002c7308 */ /* 0x000fe20000002400 */
[----:B------:R-:W-:-:S04]  /*1bc50*/  FMNMX.FTZ R47, R45, R47, !PT ;  /* 0x0000002f2d2f7209 */ /* 0x000fc80007810000 */
[----:B------:R-:W-:-:S03]  /*1bc60*/  FMNMX.FTZ R47, R48, R47, !PT ;  /* 0x0000002f302f7209 */ /* 0x000fc60007810000 */
[----:B------:R-:W-:Y:S01]  /*1bc70*/  MUFU.TANH R78, R78 ;  /* 0x0000004e004e7308 */ /* 0x000fe20000002400 */
[----:B------:R-:W-:-:S04]  /*1bc80*/  FMNMX.FTZ R47, R51, R47, !PT ;  /* 0x0000002f332f7209 */ /* 0x000fc80007810000 */
[----:B------:R-:W-:Y:S01]  /*1bc90*/  FMNMX.FTZ R47, R52, R47, !PT ;  /* 0x0000002f342f7209 */ /* 0x000fe20007810000 */
[----:B------:R-:W-:Y:S02]  /*1bca0*/  WARPGROUP.DEPBAR.LE gsb0, 0x0 ;  /* 0x00008000000079c5 */ /* 0x000fe40000010000 */
[----:B------:R-:W-:Y:S01]  /*1bcb0*/  WARPGROUP.ARRIVE ;  /* 0x00000000000079c5 */ /* 0x000fe20000000000 */
[----:B------:R-:W-:Y:S01]  /*1bcc0*/  FMNMX.FTZ R47, R55, R47, !PT ;  /* 0x0000002f372f7209 */ /* 0x000fe20007810000 */
[----:B------:R-:W0:Y:S03]  /*1bcd0*/  MUFU.TANH R80, R80 ;  /* 0x0000005000507308 */ /* 0x000e260000002400 */
[----:B------:R-:W-:Y:S01]  /*1bce0*/  FMNMX.FTZ R47, R56, R47, !PT ;  /* 0x0000002f382f7209 */ /* 0x000fe20007810000 */
[----:B------:R-:W-:Y:S03]  /*1bcf0*/  QGMMA.64x128x32.F32.E4M3.E4M3 R120, R192, gdesc[UR8], R120, gsb0 ;  /* 0x01e00008c0787df3 */ /* 0x000fe60008000878 */
[----:B------:R-:W-:Y:S01]  /*1bd00*/  FMNMX.FTZ R47, R59, R47, !PT ;  /* 0x0000002f3b2f7209 */ /* 0x000fe20007810000 */
[----:B------:R-:W-:Y:S03]  /*1bd10*/  MUFU.TANH R81, R81 ;  /* 0x0000005100517308 */ /* 0x000fe60000002400 */
[----:B------:R-:W-:-:S04]  /*1bd20*/  FMNMX.FTZ R47, R60, R47, !PT ;  /* 0x0000002f3c2f7209 */ /* 0x000fc80007810000 */
[----:B------:R-:W-:Y:S01]  /*1bd30*/  FMNMX.FTZ R47, R63, R47, !PT ;  /* 0x0000002f3f2f7209 */ /* 0x000fe20007810000 */
[----:B------:R-:W1:Y:S03]  /*1bd40*/  MUFU.TANH R83, R83 ;  /* 0x0000005300537308 */ /* 0x000e660000002400 */
[----:B------:R-:W-:-:S04]  /*1bd50*/  FMNMX.FTZ R47, R64, R47, !PT ;  /* 0x0000002f402f7209 */ /* 0x000fc80007810000 */
[----:B------:R-:W-:Y:S01]  /*1bd60*/  FMNMX.FTZ R47, R67, R47, !PT ;  /* 0x0000002f432f7209 */ /* 0x000fe20007810000 */
[----:B------:R-:W-:Y:S03]  /*1bd70*/  MUFU.TANH R82, R82 ;  /* 0x0000005200527308 */ /* 0x000fe60000002400 */
[----:B------:R-:W-:-:S04]  /*1bd80*/  FMNMX.FTZ R47, R68, R47, !PT ;  /* 0x0000002f442f7209 */ /* 0x000fc80007810000 */
[----:B------:R-:W-:Y:S01]  /*1bd90*/  FMNMX.FTZ R47, R71, R47, !PT ;  /* 0x0000002f472f7209 */ /* 0x000fe20007810000 */
[----:B------:R-:W2:Y:S03]  /*1bda0*/  MUFU.TANH R84, R84 ;  /* 0x0000005400547308 */ /* 0x000ea60000002400 */
[----:B------:R-:W-:-:S04]  /*1bdb0*/  FMNMX.FTZ R47, R72, R47, !PT ;  /* 0x0000002f482f7209 */ /* 0x000fc80007810000 */
[----:B------:R-:W-:Y:S01]  /*1bdc0*/  FMNMX.FTZ R47, R75, R47, !PT ;  /* 0x0000002f4b2f7209 */ /* 0x000fe20007810000 */
[----:B------:R-:W-:Y:S03]  /*1bdd0*/  MUFU.TANH R85, R85 ;  /* 0x0000005500557308 */ /* 0x000fe60000002400 */
[----:B------:R-:W-:-:S04]  /*1bde0*/  FMNMX.FTZ R47, R76, R47, !PT ;  /* 0x0000002f4c2f7209 */ /* 0x000fc80007810000 */
[----:B------:R-:W-:Y:S01]  /*1bdf0*/  FMNMX.FTZ R47, R79, R47, !PT ;  /* 0x0000002f4f2f7209 */ /* 0x000fe20007810000 */
[----:B------:R-:W3:Y:S03]  /*1be00*/  MUFU.TANH R87, R87 ;  /* 0x0000005700577308 */ /* 0x000ee60000002400 */
[----:B0-----:R-:W-:-:S04]  /*1be10*/  FMNMX.FTZ R47, R80, R47, !PT ;  /* 0x0000002f502f7209 */ /* 0x001fc80007810000 */
[----:B-1----:R-:W-:Y:S01]  /*1be20*/  FMNMX.FTZ R47, R83, R47, !PT ;  /* 0x0000002f532f7209 */ /* 0x002fe20007810000 */
[----:B------:R-:W-:Y:S03]  /*1be30*/  MUFU.TANH R86, R86 ;  /* 0x0000005600567308 */ /* 0x000fe60000002400 */
[----:B--2---:R-:W-:-:S05]  /*1be40*/  FMNMX.FTZ R47, R84, R47, !PT ;  /* 0x0000002f542f7209 */ /* 0x004fca0007810000 */
[----:B------:R-:W0:Y:S01]  /*1be50*/  MUFU.TANH R88, R88 ;  /* 0x0000005800587308 */ /* 0x000e220000002400 */
[----:B---3--:R-:W-:-:S07]  /*1be60*/  FMNMX.FTZ R47, R87, R47, !PT ;  /* 0x0000002f572f7209 */ /* 0x008fce0007810000 */
        /* <DEDUP_REMOVED lines=14> */
[----:B0-----:R-:W-:Y:S01]  /*1bf50*/  FMNMX.FTZ R47, R96, R47, !PT ;  /* 0x0000002f602f7209 */ /* 0x001fe20007810000 */
[----:B------:R-:W-:-:S02]  /*1bf60*/  WARPGROUP.DEPBAR.LE gsb0, 0x0 ;  /* 0x00008000000079c5 */ /* 0x000fc40000010000 */
[----:B------:R-:W-:Y:S01]  /*1bf70*/  FMNMX.FTZ R193, R21, R230, !PT ;  /* 0x000000e615c17209 */ /* 0x000fe20007810000 */
[----:B------:R-:W-:-:S03]  /*1bf80*/  WARPGROUP.ARRIVE ;  /* 0x00000000000079c5 */ /* 0x000fc60000000000 */
[----:B------:R-:W-:Y:S01]  /*1bf90*/  FMNMX.FTZ R46, R24, R193, !PT ;  /* 0x000000c1182e7209 */ /* 0x000fe20007810000 */
[----:B------:R-:W-:Y:S03]  /*1bfa0*/  MUFU.TANH R98, R98 ;  /* 0x0000006200627308 */ /* 0x000fe60000002400 */
[----:B------:R-:W-:-:S04]  /*1bfb0*/  FMNMX.FTZ R46, R27, R46, !PT ;  /* 0x0000002e1b2e7209 */ /* 0x000fc80007810000 */
[----:B------:R-:W-:Y:S01]  /*1bfc0*/  FMNMX.FTZ R46, R28, R46, !PT ;  /* 0x0000002e1c2e7209 */ /* 0x000fe20007810000 */
[----:B------:R-:W0:Y:S01]  /*1bfd0*/  MUFU.TANH R100, R100 ;  /* 0x0000006400647308 */ /* 0x000e220000002400 */
[----:B-1----:R-:W-:Y:S02]  /*1bfe0*/  FMNMX.FTZ R47, R99, R47, !PT ;  /* 0x0000002f632f7209 */ /* 0x002fe40007810000 */
[----:B------:R-:W-:-:S04]  /*1bff0*/  FMNMX.FTZ R46, R31, R46, !PT ;  /* 0x0000002e1f2e7209 */ /* 0x000fc80007810000 */
[----:B------:R-:W-:Y:S01]  /*1c000*/  FMNMX.FTZ R46, R32, R46, !PT ;  /* 0x0000002e202e7209 */ /* 0x000fe20007810000 */
[----:B------:R-:W-:Y:S03]  /*1c010*/  MUFU.TANH R101, R101 ;  /* 0x0000006500657308 */ /* 0x000fe60000002400 */
[----:B------:R-:W-:-:S04]  /*1c020*/  FMNMX.FTZ R46, R35, R46, !PT ;  /* 0x0000002e232e7209 */ /* 0x000fc80007810000 */
[----:B------:R-:W-:Y:S01]  /*1c030*/  FMNMX.FTZ R46, R36, R46, !PT ;  /* 0x0000002e242e7209 */ /* 0x000fe20007810000 */
[----:B------:R-:W1:Y:S01]  /*1c040*/  MUFU.TANH R103, R103 ;  /* 0x0000006700677308 */ /* 0x000e620000002400 */
[----:B0-----:R-:W-:Y:S02]  /*1c050*/  FMNMX.FTZ R47, R100, R47, !PT ;  /* 0x0000002f642f7209 */ /* 0x001fe40007810000 */
[----:B------:R-:W-:-:S04]  /*1c060*/  FMNMX.FTZ R46, R39, R46, !PT ;  /* 0x0000002e272e7209 */ /* 0x000fc80007810000 */
        /* <DEDUP_REMOVED lines=50> */
[----:B------:R-:W1:Y:S03]  /*1c390*/  MUFU.TANH R117, R117 ;  /* 0x0000007500757308 */ /* 0x000e660000002400 */
[----:B------:R-:W-:-:S04]  /*1c3a0*/  FMNMX.FTZ R46, R101, R46, !PT ;  /* 0x0000002e652e7209 */ /* 0x000fc80007810000 */
[----:B------:R-:W-:Y:S01]  /*1c3b0*/  FMNMX.FTZ R46, R102, R46, !PT ;  /* 0x0000002e662e7209 */ /* 0x000fe20007810000 */
[----:B------:R-:W2:Y:S01]  /*1c3c0*/  MUFU.TANH R118, R118 ;  /* 0x0000007600767308 */ /* 0x000ea20000002400 */
[----:B0-----:R-:W-:Y:S01]  /*1c3d0*/  FMNMX.FTZ R228, R116, R47, !PT ;  /* 0x0000002f74e47209 */ /* 0x001fe20007810000 */
[----:B------:R-:W-:Y:S01]  /*1c3e0*/  IMAD.MOV.U32 R47, RZ, RZ, -0x7fffffe0 ;  /* 0x80000020ff2f7424 */ /* 0x000fe200078e00ff */
[----:B------:R-:W-:-:S04]  /*1c3f0*/  FMNMX.FTZ R46, R105, R46, !PT ;  /* 0x0000002e692e7209 */ /* 0x000fc80007810000 */
[----:B------:R-:W-:Y:S02]  /*1c400*/  FMNMX.FTZ R46, R106, R46, !PT ;  /* 0x0000002e6a2e7209 */ /* 0x000fe40007810000 */
[----:B------:R-:W-:Y:S02]  /*1c410*/  R2UR UR11, R47 ;  /* 0x000000002f0b72ca */ /* 0x000fe400000e0000 */
[----:B------:R-:W-:-:S04]  /*1c420*/  FMNMX.FTZ R46, R109, R46, !PT ;  /* 0x0000002e6d2e7209 */ /* 0x000fc80007810000 */
[----:B------:R-:W-:-:S04]  /*1c430*/  FMNMX.FTZ R46, R110, R46, !PT ;  /* 0x0000002e6e2e7209 */ /* 0x000fc80007810000 */
[----:B------:R-:W-:-:S04]  /*1c440*/  FMNMX.FTZ R46, R113, R46, !PT ;  /* 0x0000002e712e7209 */ /* 0x000fc80007810000 */
[----:B------:R-:W-:-:S04]  /*1c450*/  FMNMX.FTZ R46, R114, R46, !PT ;  /* 0x0000002e722e7209 */ /* 0x000fc80007810000 */
[----:B-1----:R-:W-:Y:S02]  /*1c460*/  FMNMX.FTZ R119, R117, R46, !PT ;  /* 0x0000002e75777209 */ /* 0x002fe40007810000 */
[----:B------:R-:W0:Y:S02]  /*1c470*/  SHFL.BFLY PT, R46, R228, 0x2, 0x1f ;  /* 0x0c401f00e42e7f89 */ /* 0x000e2400000e0000 */
[----:B--2---:R-:W-:-:S05]  /*1c480*/  FMNMX.FTZ R119, R118, R119, !PT ;  /* 0x0000007776777209 */ /* 0x004fca0007810000 */
[----:B------:R-:W1:Y:S01]  /*1c490*/  SHFL.BFLY PT, R192, R119, 0x2, 0x1f ;  /* 0x0c401f0077c07f89 */ /* 0x000e6200000e0000 */
[----:B0-----:R-:W-:Y:S01]  /*1c4a0*/  FMNMX.FTZ R228, R228, R46, !PT ;  /* 0x0000002ee4e47209 */ /* 0x001fe20007810000 */
[C---:B------:R-:W-:Y:S02]  /*1c4b0*/  VIADD R46, R14.reuse, 0x400 ;  /* 0x000004000e2e7836 */ /* 0x040fe40000000000 */
[----:B------:R-:W-:-:S03]  /*1c4c0*/  VIADD R14, R14, 0x402 ;  /* 0x000004020e0e7836 */ /* 0x000fc60000000000 */
[----:B------:R-:W-:Y:S02]  /*1c4d0*/  R2UR UR10, R46 ;  /* 0x000000002e0a72ca */ /* 0x000fe400000e0000 */
[----:B------:R-:W0:Y:S01]  /*1c4e0*/  SHFL.BFLY PT, R46, R228, 0x1, 0x1f ;  /* 0x0c201f00e42e7f89 */ /* 0x000e2200000e0000 */
[----:B-1----:R-:W-:-:S05]  /*1c4f0*/  FMNMX.FTZ R192, R119, R192, !PT ;  /* 0x000000c077c07209 */ /* 0x002fca0007810000 */
[----:B------:R-:W1:Y:S05]  /*1c500*/  SHFL.BFLY PT, R222, R192, 0x1, 0x1f ;  /* 0x0c201f00c0de7f89 */ /* 0x000e6a00000e0000 */
[----:B------:R-:W-:Y:S01]  /*1c510*/  QGMMA.64x128x32.F32.E4M3.E4M3 R120, R188, gdesc[UR8], R120, gsb0 ;  /* 0x01e00008bc787df3 */ /* 0x000fe20008000878 */
[----:B------:R-:W-:Y:S02]  /*1c520*/  R2UR UR10, R14 ;  /* 0x000000000e0a72ca */ /* 0x000fe400000e0000 */
[----:B0-----:R-:W-:-:S05]  /*1c530*/  FMNMX.FTZ R228, R228, R46, !PT ;  /* 0x0000002ee4e47209 */ /* 0x001fca0007810000 */
[----:B------:R-:W-:Y:S01]  /*1c540*/  FADD.FTZ R46, -R228, R229 ;  /* 0x000000e5e42e7221 */ /* 0x000fe20000010100 */
[----:B-1----:R-:W-:-:S03]  /*1c550*/  FMNMX.FTZ R222, R192, R222, !PT ;  /* 0x000000dec0de7209 */ /* 0x002fc60007810000 */
[----:B------:R-:W-:Y:S02]  /*1c560*/  FMUL.FTZ R47, R46, UR28 ;  /* 0x0000001c2e2f7c20 */ /* 0x000fe40008410000 */
[----:B------:R-:W-:-:S04]  /*1c570*/  FADD.FTZ R46, -R222, R230 ;  /* 0x000000e6de2e7221 */ /* 0x000fc80000010100 */
[----:B------:R-:W-:Y:S01]  /*1c580*/  FMUL.FTZ R46, R46, UR28 ;  /* 0x0000001c2e2e7c20 */ /* 0x000fe20008410000 */
[----:B------:R-:W-:Y:S08]  /*1c590*/  MUFU.EX2 R47, R47 ;  /* 0x0000002f002f7308 */ /* 0x000ff00000000800 */
[----:B------:R-:W-:Y:S01]  /*1c5a0*/  MUFU.EX2 R46, R46 ;  /* 0x0000002e002e7308 */ /* 0x000fe20000000800 */
[----:B------:R-:W-:-:S02]  /*1c5b0*/  WARPGROUP.DEPBAR.LE gsb0, 0x0 ;  /* 0x00008000000079c5 */ /* 0x000fc40000010000 */
[----:B------:R-:W-:Y:S01]  /*1c5c0*/  IMAD.U32 R189, RZ, RZ, UR28 ;  /* 0x0000001cffbd7e24 */ /* 0x000fe2000f8e00ff */
[----:B------:R-:W-:-:S03]  /*1c5d0*/  WARPGROUP.ARRIVE ;  /* 0x00000000000079c5 */ /* 0x000fc60000000000 */
[----:B------:R-:W-:-:S04]  /*1c5e0*/  FFMA.FTZ R189, R228, R189, -8 ;  /* 0xc1000000e4bd7423 */ /* 0x000fc800000100bd */
        /* <DEDUP_REMOVED lines=46> */
[--C-:B------:R-:W-:Y:S01]  /*1c8d0*/  FFMA.FTZ R111, R112, UR28, -R189.reuse ;  /* 0x0000001c706f7c23 */ /* 0x100fe200080108bd */
[----:B------:R-:W-:-:S01]  /*1c8e0*/  FFMA.FTZ R112, R115, UR28, -R189 ;  /* 0x0000001c73707c23 */ /* 0x000fc200080108bd */
[----:B------:R-:W-:Y:S01]  /*1c8f0*/  FFMA.FTZ R115, R116, UR28, -R189 ;  /* 0x0000001c74737c23 */ /* 0x000fe200080108bd */
[----:B------:R-:W-:-:S01]  /*1c900*/  FFMA.FTZ R116, R222, R15, -8 ;  /* 0xc1000000de747423 */ /* 0x000fc2000001000f */
[----:B------:R-:W0:Y:S01]  /*1c910*/  MUFU.EX2 R188, R188 ;  /* 0x000000bc00bc7308 */ /* 0x000e220000000800 */
[----:B------:R-:W-:Y:S02]  /*1c920*/  IMAD.MOV.U32 R15, RZ, RZ, -0x7fffffe0 ;  /* 0x80000020ff0f7424 */ /* 0x000fe400078e00ff */
[--C-:B------:R-:W-:Y:S01]  /*1c930*/  FFMA.FTZ R21, R21, UR28, -R116.reuse ;  /* 0x0000001c15157c23 */ /* 0x100fe20008010874 */
[----:B------:R-:W-:-:S01]  /*1c940*/  FFMA.FTZ R24, R24, UR28, -R116 ;  /* 0x0000001c18187c23 */ /* 0x000fc20008010874 */
[--C-:B------:R-:W-:Y:S01]  /*1c950*/  FFMA.FTZ R27, R27, UR28, -R116.reuse ;  /* 0x0000001c1b1b7c23 */ /* 0x100fe20008010874 */
[----:B------:R-:W-:-:S01]  /*1c960*/  FFMA.FTZ R28, R28, UR28, -R116 ;  /* 0x0000001c1c1c7c23 */ /* 0x000fc20008010874 */
[----:B------:R-:W-:Y:S01]  /*1c970*/  R2UR UR11, R15 ;  /* 0x000000000f0b72ca */ /* 0x000fe200000e0000 */
        /* <DEDUP_REMOVED lines=12> */
[----:B------:R-:W-:Y:S01]  /*1ca40*/  QGMMA.64x128x32.F32.E4M3.E4M3 R120, R184, gdesc[UR8], R120, gsb0 ;  /* 0x01e00008b8787df3 */ /* 0x000fe20008000878 */
[----:B------:R-:W-:-:S01]  /*1ca50*/  FFMA.FTZ R49, R49, UR28, -R116 ;  /* 0x0000001c31317c23 */ /* 0x000fc20008010874 */
[--C-:B------:R-:W-:Y:S01]  /*1ca60*/  FFMA.FTZ R50, R50, UR28, -R116.reuse ;  /* 0x0000001c32327c23 */ /* 0x100fe20008010874 */
        /* <DEDUP_REMOVED lines=10> */
[----:B--2---:R-:W-:-:S01]  /*1cb10*/  FFMA.FTZ R3, R46, R3, R21 ;  /* 0x000000032e037223 */ /* 0x004fc20000010015 */
        /* <DEDUP_REMOVED lines=47> */
[----:B------:R-:W-:Y:S02]  /*1ce10*/  WARPGROUP.DEPBAR.LE gsb0, 0x0 ;  /* 0x00008000000079c5 */ /* 0x000fe40000010000 */
[----:B------:R-:W-:Y:S01]  /*1ce20*/  IADD3 R186, -R207, 0xb, RZ ;  /* 0x0000000bcfba7810 */ /* 0x000fe20007ffe1ff */
[----:B------:R-:W-:-:S03]  /*1ce30*/  IMAD.U32 R187, RZ, RZ, UR41 ;  /* 0x00000029ffbb7e24 */ /* 0x000fc6000f8e00ff */
[----:B------:R-:W0:Y:S01]  /*1ce40*/  MUFU.EX2 R43, R43 ;  /* 0x0000002b002b7308 */ /* 0x000e220000000800 */
[----:B-1----:R-:W-:-:S01]  /*1ce50*/  FADD.FTZ R4, R40, R3 ;  /* 0x0000000328047221 */ /* 0x002fc20000010000 */
[----:B------:R-:W-:-:S06]  /*1ce60*/  ISETP.NE.AND P1, PT, R187, 0x3, PT ;  /* 0x00000003bb00780c */ /* 0x000fcc0003f25270 */
        /* <DEDUP_REMOVED lines=118> */
[----:B------:R-:W-:-:S06]  /*1d5d0*/  @!P0 IMAD R184, R233, 0x8, R18 ;  /* 0x00000008e9b88824 */ /* 0x000fcc00078e0212 */
[----:B------:R-:W2:Y:S01]  /*1d5e0*/  MUFU.EX2 R97, R97 ;  /* 0x0000006100617308 */ /* 0x000ea20000000800 */
[----:B0-----:R-:W-:-:S01]  /*1d5f0*/  FADD.FTZ R4, R94, R109 ;  /* 0x0000006d5e047221 */ /* 0x001fc20000010000 */
[----:B------:R-:W-:-:S06]  /*1d600*/  FFMA.FTZ R109, R114, UR28, -R116 ;  /* 0x0000001c726d7c23 */ /* 0x000fcc0008010874 */
[----:B------:R-:W-:Y:S01]  /*1d610*/  MUFU.EX2 R99, R99 ;  /* 0x0000006300637308 */ /* 0x000fe20000000800 */
[----:B-1----:R-:W-:-:S07]  /*1d620*/  FADD.FTZ R114, R96, R113 ;  /* 0x0000007160727221 */ /* 0x002fce0000010000 */
[----:B------:R-:W0:Y:S01]  /*1d630*/  MUFU.EX2 R98, R102 ;  /* 0x0000006600627308 */ /* 0x000e220000000800 */
[----:B--2---:R-:W-:-:S07]  /*1d640*/  FADD.FTZ R113, R97, R4 ;  /* 0x0000000461717221 */ /* 0x004fce0000010000 */
[----:B------:R-:W-:Y:S08]  /*1d650*/  MUFU.EX2 R100, R100 ;  /* 0x0000006400647308 */ /* 0x000ff00000000800 */
[----:B------:R-:W1:Y:S01]  /*1d660*/  MUFU.EX2 R101, R101 ;  /* 0x0000006500657308 */ /* 0x000e620000000800 */
[----:B0-----:R-:W-:-:S01]  /*1d670*/  FADD.FTZ R4, R98, R113 ;  /* 0x0000007162047221 */ /* 0x001fc20000010000 */
[----:B------:R-:W-:-:S06]  /*1d680*/  FFMA.FTZ R113, R117, UR28, -R116 ;  /* 0x0000001c75717c23 */ /* 0x000fcc0008010874 */
[----:B------:R-:W-:Y:S08]  /*1d690*/  MUFU.EX2 R103, R103 ;  /* 0x0000006700677308 */ /* 0x000ff00000000800 */
[----:B------:R-:W0:Y:S01]  /*1d6a0*/  MUFU.EX2 R102, R106 ;  /* 0x0000006a00667308 */ /* 0x000e220000000800 */
[----:B-1----:R-:W-:-:S07]  /*1d6b0*/  FADD.FTZ R117, R101, R4 ;  /* 0x0000000465757221 */ /* 0x002fce0000010000 */
[----:B------:R-:W-:Y:S08]  /*1d6c0*/  MUFU.EX2 R104, R104 ;  /* 0x0000006800687308 */ /* 0x000ff00000000800 */
[----:B------:R-:W1:Y:S01]  /*1d6d0*/  MUFU.EX2 R105, R105 ;  /* 0x0000006900697308 */ /* 0x000e620000000800 */
[----:B0-----:R-:W-:-:S07]  /*1d6e0*/  FADD.FTZ R4, R102, R117 ;  /* 0x0000007566047221 */ /* 0x001fce0000010000 */
[----:B------:R-:W-:Y:S08]  /*1d6f0*/  MUFU.EX2 R107, R107 ;  /* 0x0000006b006b7308 */ /* 0x000ff00000000800 */
[----:B------:R0:W2:Y:S01]  /*1d700*/  MUFU.EX2 R106, R3 ;  /* 0x00000003006a7308 */ /* 0x0000a20000000800 */
[----:B-1----:R-:W-:-:S07]  /*1d710*/  FADD.FTZ R117, R105, R4 ;  /* 0x0000000469757221 */ /* 0x002fce0000010000 */
[----:B------:R-:W-:Y:S01]  /*1d720*/  MUFU.EX2 R108, R108 ;  /* 0x0000006c006c7308 */ /* 0x000fe20000000800 */
[----:B0-----:R-:W-:-:S04]  /*1d730*/  FADD.FTZ R3, R99, R114 ;  /* 0x0000007263037221 */ /* 0x001fc80000010000 */
[----:B------:R-:W-:Y:S01]  /*1d740*/  FADD.FTZ R114, R100, R3 ;  /* 0x0000000364727221 */ /* 0x000fe20000010000 */
[----:B------:R-:W-:Y:S02]  /*1d750*/  @!P0 VIADD R3, R184, 0x28840 ;  /* 0x00028840b8038836 */ /* 0x000fe40000000000 */
[----:B------:R-:W0:Y:S01]  /*1d760*/  MUFU.EX2 R110, R110 ;  /* 0x0000006e006e7308 */ /* 0x000e220000000800 */
[----:B------:R-:W-:-:S01]  /*1d770*/  FADD.FTZ R185, R103, R114 ;  /* 0x0000007267b97221 */ /* 0x000fc20000010000 */
[----:B------:R-:W-:Y:S01]  /*1d780*/  FFMA.FTZ R114, R118, UR28, -R116 ;  /* 0x0000001c76727c23 */ /* 0x000fe20008010874 */
[----:B------:R-:W-:Y:S01]  /*1d790*/  @!P0 PRMT R3, RZ, 0x654, R3 ;  /* 0x00000654ff038816 */ /* 0x000fe20000000003 */
[----:B------:R1:W-:Y:S06]  /*1d7a0*/  BAR.ARV R186, 0x100 ;  /* 0x000400ba0000751d */ /* 0x0003ec0000002000 */
[----:B------:R-:W3:Y:S01]  /*1d7b0*/  MUFU.EX2 R111, R111 ;  /* 0x0000006f006f7308 */ /* 0x000ee20000000800 */
[----:B------:R-:W-:-:S01]  /*1d7c0*/  FADD.FTZ R116, R104, R185 ;  /* 0x000000b968747221 */ /* 0x000fc20000010000 */
[----:B------:R4:W-:Y:S01]  /*1d7d0*/  @!P0 SYNCS.ARRIVE.TRANS64.RED.A1T0 RZ, [R3+URZ], RZ ;  /* 0x000000ff03ff89a7 */ /* 0x0009e2000810043f */
[----:B--2---:R-:W-:-:S05]  /*1d7e0*/  FADD.FTZ R117, R106, R117 ;  /* 0x000000756a757221 */ /* 0x004fca0000010000 */
[----:B------:R-:W2:Y:S01]  /*1d7f0*/  MUFU.EX2 R109, R109 ;  /* 0x0000006d006d7308 */ /* 0x000ea20000000800 */
[----:B----4-:R-:W-:-:S01]  /*1d800*/  FADD.FTZ R3, R107, R116 ;  /* 0x000000746b037221 */ /* 0x010fc20000010000 */
[----:B0-----:R-:W-:-:S03]  /*1d810*/  FADD.FTZ R116, R110, R117 ;  /* 0x000000756e747221 */ /* 0x001fc60000010000 */
[----:B------:R-:W-:-:S03]  /*1d820*/  FADD.FTZ R4, R108, R3 ;  /* 0x000000036c047221 */ /* 0x000fc60000010000 */
        /* <DEDUP_REMOVED lines=12> */
.L_x_7553:
[----:B------:R-:W-:Y:S01]  /*1d8f0*/  F2FP.SATFINITE.E4M3.F32.PACK_AB_MERGE_C R15, R74, R15, RZ ;  /* 0x0000000f4a0f723e */ /* 0x000fe200048070ff */
[----:B------:R-:W-:Y:S01]  /*1d900*/  FMUL.FTZ R120, R120, R47 ;  /* 0x0000002f78787220 */ /* 0x000fe20000410000 */
[----:B------:R-:W-:Y:S01]  /*1d910*/  ISETP.GT.AND P1, PT, R0, R231, PT ;  /* 0x000000e70000720c */ /* 0x000fe20003f24270 */
[----:B------:R-:W-:Y:S01]  /*1d920*/  FMUL.FTZ R121, R121, R47 ;  /* 0x0000002f79797220 */ /* 0x000fe20000410000 */
[----:B------:R-:W-:Y:S01]  /*1d930*/  F2FP.SATFINITE.E4M3.F32.PACK_AB_MERGE_C R193, R14, R73, R15 ;  /* 0x000000490ec1723e */ /* 0x000fe2000480700f */
        /* <DEDUP_REMOVED lines=8> */
[-C--:B------:R-:W-:Y:S01]  /*1d9c0*/  FMUL.FTZ R125, R125, R47.reuse ;  /* 0x0000002f7d7d7220 */ /* 0x080fe20000410000 */
[----:B------:R-:W-:Y:S01]  /*1d9d0*/  PRMT R14, R15, 0x654, R14 ;  /* 0x000006540f0e7816 */ /* 0x000fe2000000000e */
[-C--:B------:R-:W-:Y:S01]  /*1d9e0*/  FMUL.FTZ R128, R128, R47.reuse ;  /* 0x0000002f80807220 */ /* 0x080fe20000410000 */
[----:B------:R-:W-:Y:S01]  /*1d9f0*/  F2FP.SATFINITE.E4M3.F32.PACK_AB_MERGE_C R38, R41, R38, RZ ;  /* 0x000000262926723e */ /* 0x000fe200048070ff */
[----:B------:R-:W-:Y:S01]  /*1da00*/  FMUL.FTZ R129, R129, R47 ;  /* 0x0000002f81817220 */ /* 0x000fe20000410000 */
[----:B------:R-:W-:Y:S01]  /*1da10*/  F2FP.SATFINITE.E4M3.F32.PACK_AB_MERGE_C R43, R44, R43, RZ ;  /* 0x0000002b2c2b723e */ /* 0x000fe200048070ff */
[----:B------:R0:W-:Y:S01]  /*1da20*/  SYNCS.ARRIVE.TRANS64.RED.A1T0 RZ, [R14+URZ], RZ ;  /* 0x000000ff0eff79a7 */ /* 0x0001e2000810043f */
        /* <DEDUP_REMOVED lines=101> */
[----:B0-----:R-:W-:Y:S02]  /*1e080*/  IMAD.MOV.U32 R14, RZ, RZ, R211 ;  /* 0x000000ffff0e7224 */ /* 0x001fe400078e00d3 */
[----:B------:R-:W-:Y:S01]  /*1e090*/  IMAD.MOV.U32 R212, RZ, RZ, R233 ;  /* 0x000000ffffd47224 */ /* 0x000fe200078e00e9 */
[----:B------:R-:W-:Y:S06]  /*1e0a0*/  @P1 BRA `(.L_x_7554) ;  /* 0xffffffc8009c1947 */ /* 0x000fec000383ffff */
[----:B------:R-:W-:-:S07]  /*1e0b0*/  IMAD.MOV.U32 R212, RZ, RZ, R233 ;  /* 0x000000ffffd47224 */ /* 0x000fce00078e00e9 */
.L_x_7543:
[----:B------:R-:W-:-:S13]  /*1e0c0*/  ISETP.GE.AND P1, PT, R0, R221, PT ;  /* 0x000000dd0000720c */ /* 0x000fda0003f26270 */
[----:B------:R-:W-:Y:S05]  /*1e0d0*/  @!P1 BRA `(.L_x_7555) ;  /* 0x0000005400d89947 */ /* 0x000fea0003800000 */
[----:B------:R-:W-:Y:S02]  /*1e0e0*/  IMAD.MOV.U32 R230, RZ, RZ, R222 ;  /* 0x000000ffffe67224 */ /* 0x000fe400078e00de */
[----:B------:R-:W-:Y:S02]  /*1e0f0*/  IMAD.MOV.U32 R229, RZ, RZ, R228 ;  /* 0x000000ffffe57224 */ /* 0x000fe400078e00e4 */
[----:B------:R-:W-:-:S07]  /*1e100*/  IMAD.MOV.U32 R14, RZ, RZ, R211 ;  /* 0x000000ffff0e7224 */ /* 0x000fce00078e00d3 */
.L_x_7574:
        /* <DEDUP_REMOVED lines=10> */
.L_x_7557:
        /* <DEDUP_REMOVED lines=8> */
.L_x_7558:
[----:B------:R-:W-:Y:S04]  /*1e230*/  BSSY B0, `(.L_x_7556) ;  /* 0x0000004000007945 */ /* 0x000fe80003800000 */
[----:B-1----:R-:W-:Y:S05]  /*1e240*/  @P2 BRA `(.L_x_7559) ;  /* 0x0000000000082947 */ /* 0x002fea0003800000 */
[----:B------:R-:W1:Y:S02]  /*1e250*/  SYNCS.PHASECHK.TRANS64.TRYWAIT P2, [R15+URZ+0x28830], R20 ;  /* 0x028830140f0075a7 */ /* 0x000e64000804017f */
[----:B-1----:R-:W-:Y:S05]  /*1e260*/  @!P2 BRA `(.L_x_7560) ;  /* 0x000001300068a947 */ /* 0x002fea0003800000 */
.L_x_7559:
[----:B------:R-:W-:Y:S05]  /*1e270*/  BSYNC B0 ;  /* 0x0000000000007941 */ /* 0x000fea0003800000 */
.L_x_7556:
        /* <DEDUP_REMOVED lines=48> */
.L_x_7562:
[----:B------:R-:W-:Y:S01]  /*1e580*/  SHF.L.U32 R14, R14, 0x1f, RZ ;  /* 0x0000001f0e0e7819 */ /* 0x000fe200000006ff */
[----:B------:R-:W-:-:S04]  /*1e590*/  IMAD R15, R212, 0x8, R18 ;  /* 0x00000008d40f7824 */ /* 0x000fc800078e0212 */
[----:B------:R0:W1:Y:S01]  /*1e5a0*/  SYNCS.PHASECHK.TRANS64.TRYWAIT P1, [R15+URZ+0x28850], R14 ;  /* 0x0288500e0f0075a7 */ /* 0x000062000802017f */
[----:B------:R-:W-:Y:S05]  /*1e5b0*/  @!P3 BRA `(.L_x_7563) ;  /* 0x000000000004b947 */ /* 0x000fea0003800000 */
[----:B------:R-:W-:Y:S01]  /*1e5c0*/  BPT.TRAP 0x1 ;  /* 0x000000040000795c */ /* 0x000fe20000300000 */
.L_x_7563:
[----:B-1----:R-:W-:Y:S05]  /*1e5d0*/  @P1 BRA `(.L_x_7561) ;  /* 0x0000000000081947 */ /* 0x002fea0003800000 */
[----:B------:R-:W1:Y:S02]  /*1e5e0*/  SYNCS.PHASECHK.TRANS64.TRYWAIT P1, [R15+URZ+0x28850], R14 ;  /* 0x0288500e0f0075a7 */ /* 0x000e64000802017f */
[----:B-1----:R-:W-:Y:S05]  /*1e5f0*/  @!P1 BRA `(.L_x_7564) ;  /* 0x0000012c00989947 */ /* 0x002fea0003800000 */
.L_x_7561:
[----:B01----:R-:W-:Y:S01]  /*1e600*/  VIADD R14, R18, 0x400 ;  /* 0x00000400120e7836 */ /* 0x003fe20000000000 */
[----:B------:R-:W-:Y:S05]  /*1e610*/  WARPSYNC.ALL ;  /* 0x0000000000007948 */ /* 0x000fea0003800000 */
[----:B------:R-:W-:Y:S01]  /*1e620*/  SHF.R.U32.HI R14, RZ, 0x4, R14 ;  /* 0x00000004ff0e7819 */ /* 0x000fe2000001160e */
[----:B------:R-:W-:Y:S01]  /*1e630*/  IMAD.MOV.U32 R15, RZ, RZ, -0x7fffffe0 ;  /* 0x80000020ff0f7424 */ /* 0x000fe200078e00ff */
[----:B------:R-:W-:Y:S01]  /*1e640*/  WARPGROUP.ARRIVE ;  /* 0x00000000000079c5 */ /* 0x000fe20000000000 */
[----:B------:R-:W-:Y:S01]  /*1e650*/  IMAD.MOV.U32 R21, RZ, RZ, -0x7fffffe0 ;  /* 0x80000020ff157424 */ /* 0x000fe200078e00ff */
[----:B------:R-:W-:Y:S01]  /*1e660*/  LOP3.LUT R14, R14, 0x3fff, RZ, 0xc0, !PT ;  /* 0x00003fff0e0e7812 */ /* 0x000fe200078ec0ff */
[----:B------:R-:W0:Y:S01]  /*1e670*/  LDC R222, c[0x0][0x448] ;  /* 0x00011200ffde7b82 */ /* 0x000e220000000800 */
[----:B------:R-:W-:Y:S01]  /*1e680*/  R2UR UR11, R15 ;  /* 0x000000000f0b72ca */ /* 0x000fe200000e0000 */
[----:B------:R-:W-:Y:S01]  /*1e690*/  FMUL.FTZ R15, R2, R24 ;  /* 0x00000018020f7220 */ /* 0x000fe20000410000 */
        /* <DEDUP_REMOVED lines=11> */
[----:B------:R-:W-:Y:S02]  /*1e750*/  IMAD.MOV.U32 R45, RZ, RZ, -0x7fffffe0 ;  /* 0x80000020ff2d7424 */ /* 0x000fe400078e00ff */
        /* <DEDUP_REMOVED lines=9> */
[----:B0-----:R-:W-:Y:S01]  /*1e7f0*/  ISETP.NE.AND P1, PT, R222, 0x1, PT ;  /* 0x00000001de00780c */ /* 0x001fe20003f25270 */
[----:B------:R-:W0:Y:S01]  /*1e800*/  MUFU.TANH R15, R15 ;  /* 0x0000000f000f7308 */ /* 0x000e220000002400 */
[----:B------:R-:W-:Y:S01]  /*1e810*/  QGMMA.64x128x32.F32.E4M3.E4M3 R120, R204, gdesc[UR8], R120, gsb0 ;  /* 0x01e00008cc787df3 */ /* 0x000fe20008000878 */
[----:B------:R-:W-:Y:S01]  /*1e820*/  R2UR UR10, R20 ;  /* 0x00000000140a72ca */ /* 0x000fe200000e0000 */
[----:B------:R-:W-:Y:S01]  /*1e830*/  VIADD R20, R14, 0x200 ;  /* 0x000002000e147836 */ /* 0x000fe20000000000 */
[----:B------:R-:W-:Y:S01]  /*1e840*/  R2UR UR11, R21 ;  /* 0x00000000150b72ca */ /* 0x000fe200000e0000 */
[----:B------:R-:W-:Y:S01]  /*1e850*/  IMAD.MOV.U32 R21, RZ, RZ, -0x7fffffe0 ;  /* 0x80000020ff157424 */ /* 0x000fe200078e00ff */
[----:B------:R-:W1:Y:S02]  /*1e860*/  S2R R222, SR_TID.X ;  /* 0x0000000000de7919 */ /* 0x000e640000002100 */
[----:B------:R-:W2:Y:S08]  /*1e870*/  MUFU.TANH R24, R24 ;  /* 0x0000001800187308 */ /* 0x000eb00000002400 */
[----:B------:R-:W3:Y:S08]  /*1e880*/  MUFU.TANH R27, R27 ;  /* 0x0000001b001b7308 */ /* 0x000ef00000002400 */
[----:B------:R-:W4:Y:S08]  /*1e890*/  MUFU.TANH R30, R30 ;  /* 0x0000001e001e7308 */ /* 0x000f300000002400 */
[----:B------:R-:W0:Y:S01]  /*1e8a0*/  MUFU.TANH R33, R33 ;  /* 0x0000002100217308 */ /* 0x000e220000002400 */
[----:B-1----:R-:W-:-:S07]  /*1e8b0*/  SHF.R.U32.HI R222, RZ, 0x7, R222 ;  /* 0x00000007ffde7819 */ /* 0x002fce00000116de */
        /* <DEDUP_REMOVED lines=119> */
[----:B------:R-:W5:Y:S04]  /*1f030*/  @P1 LDC R45, c[0x0][0x44c] ;  /* 0x00011300ff2d1b82 */ /* 0x000f680000000800 */
        /* <DEDUP_REMOVED lines=20> */
[----:B------:R-:W2:Y:S01]  /*1f180*/  LDC R191, c[0x0][0x9e4] ;  /* 0x00027900ffbf7b82 */ /* 0x000ea20000000800 */
[----:B------:R-:W-:-:S03]  /*1f190*/  IADD3 R189, -R222, 0xb, RZ ;  /* 0x0000000bdebd7810 */ /* 0x000fc60007ffe1ff */
[----:B------:R3:W0:Y:S08]  /*1f1a0*/  MUFU.TANH R188, R44 ;  /* 0x0000002c00bc7308 */ /* 0x0006300000002400 */
[----:B------:R-:W0:Y:S01]  /*1f1b0*/  MUFU.TANH R58, R58 ;  /* 0x0000003a003a7308 */ /* 0x000e220000002400 */
[----:B---3--:R-:W-:-:S05]  /*1f1c0*/  VIADD R44, R14, 0x402 ;  /* 0x000004020e2c7836 */ /* 0x008fca0000000000 */
[----:B------:R-:W-:Y:S02]  /*1f1d0*/  R2UR UR10, R44 ;  /* 0x000000002c0a72ca */ /* 0x000fe400000e0000 */
[----:B------:R-:W3:Y:S01]  /*1f1e0*/  @P1 LDC R44, c[0x0][0x450] ;  /* 0x00011400ff2c1b82 */ /* 0x000ee20000000800 */
[----:B------:R4:W0:Y:S08]  /*1f1f0*/  MUFU.TANH R14, R105 ;  /* 0x00000069000e7308 */ /* 0x0008300000002400 */
[----:B------:R-:W0:Y:S01]  /*1f200*/  MUFU.TANH R59, R59 ;  /* 0x0000003b003b7308 */ /* 0x000e220000002400 */
[C---:B----4-:R-:W-:Y:S01]  /*1f210*/  FMUL.FTZ R105, R2.reuse, R110 ;  /* 0x0000006e02697220 */ /* 0x050fe20000410000 */
[----:B------:R-:W-:Y:S01]  /*1f220*/  QGMMA.64x128x32.F32.E4M3.E4M3 R120, R184, gdesc[UR8], R120, gsb0 ;  /* 0x01e00008b8787df3 */ /* 0x000fe20008000878 */
[----:B------:R-:W-:-:S05]  /*1f230*/  FMUL.FTZ R110, R2, R115 ;  /* 0x00000073026e7220 */ /* 0x000fca0000410000 */
        /* <DEDUP_REMOVED lines=18> */
[----:B------:R-:W-:-:S05]  /*1f360*/  IMAD.IADD R184, R224, 0x1, R219 ;  /* 0x00000001e0b87824 */ /* 0x000fca00078e02db */
[----:B------:R-:W0:Y:S01]  /*1f370*/  MUFU.TANH R77, R77 ;  /* 0x0000004d004d7308 */ /* 0x000e220000002400 */
[----:B------:R-:W-:Y:S02]  /*1f380*/  IMAD R186, R0, -0xc0, RZ ;  /* 0xffffff4000ba7824 */ /* 0x000fe400078e02ff */
[----:B-----5:R-:W-:-:S03]  /*1f390*/  @P1 IMAD.HI.U32 R45, R184, R45, RZ ;  /* 0x0000002db82d1227 */ /* 0x020fc600078e00ff */
[----:B------:R-:W-:Y:S01]  /*1f3a0*/  IADD3 R113, -R217, 0x1, R186 ;  /* 0x00000001d9717810 */ /* 0x000fe20007ffe1ba */
[----:B------:R-:W-:Y:S01]  /*1f3b0*/  IMAD.IADD R115, R186, 0x1, -R217 ;  /* 0x00000001ba737824 */ /* 0x000fe200078e0ad9 */
[----:B---3--:R-:W-:Y:S01]  /*1f3c0*/  @P1 SHF.R.U32.HI R184, RZ, R44, R45 ;  /* 0x0000002cffb81219 */ /* 0x008fe2000001162d */
[----:B------:R-:W-:Y:S01]  /*1f3d0*/  @!P0 IMAD R45, R231, 0x8, R18 ;  /* 0x00000008e72d8824 */ /* 0x000fe200078e0212 */
[----:B------:R-:W-:Y:S01]  /*1f3e0*/  IADD3 R185, -R215, R113, R216 ;  /* 0x00000071d7b97210 */ /* 0x000fe20007ffe1d8 */
[----:B------:R-:W-:Y:S01]  /*1f3f0*/  FMUL.FTZ R113, R2, R119 ;  /* 0x0000007702717220 */ /* 0x000fe20000410000 */
[----:B--2---:R-:W-:Y:S01]  /*1f400*/  ISETP.GE.AND P1, PT, R191, 0x1, PT ;  /* 0x00000001bf00780c */ /* 0x004fe20003f26270 */
[----:B------:R-:W2:Y:S01]  /*1f410*/  SHFL.IDX PT, R44, R184, RZ, 0x1c1f ;  /* 0x001c1fffb82c7589 */ /* 0x000ea200000e0000 */
[----:B------:R-:W3:Y:S01]  /*1f420*/  MUFU.TANH R78, R78 ;  /* 0x0000004e004e7308 */ /* 0x000ee20000002400 */
[----:B------:R-:W-:Y:S02]  /*1f430*/  @!P0 VIADD R45, R45, 0x28840 ;  /* 0x000288402d2d8836 */ /* 0x000fe40000000000 */
[----:B------:R-:W-:-:S02]  /*1f440*/  VIADD R187, R185, UR25 ;  /* 0x00000019b9bb7c36 */ /* 0x000fc40008000000 */
[----:B------:R-:W-:Y:S01]  /*1f450*/  VIADD R185, R185, UR27 ;  /* 0x0000001bb9b97c36 */ /* 0x000fe20008000000 */
[----:B------:R-:W-:Y:S01]  /*1f460*/  @!P0 PRMT R45, RZ, 0x654, R45 ;  /* 0x00000654ff2d8816 */ /* 0x000fe2000000002d */
[----:B------:R0:W-:Y:S06]  /*1f470*/  BAR.ARV R189, 0x100 ;  /* 0x000400bd0000751d */ /* 0x0001ec0000002000 */
[----:B------:R-:W0:Y:S01]  /*1f480*/  MUFU.TANH R79, R79 ;  /* 0x0000004f004f7308 */ /* 0x000e220000002400 */
[----:B------:R0:W-:Y:S07]  /*1f490*/  @!P0 SYNCS.ARRIVE.TRANS64.RED.A1T0 RZ, [R45+URZ], RZ ;  /* 0x000000ff2dff89a7 */ /* 0x0001ee000810043f */
[----:B------:R-:W0:Y:S01]  /*1f4a0*/  MUFU.TANH R80, R80 ;  /* 0x0000005000507308 */ /* 0x000e220000002400 */
[----:B--2---:R-:W-:-:S02]  /*1f4b0*/  IMAD.IADD R119, R187, 0x1, R44 ;  /* 0x00000001bb777824 */ /* 0x004fc400078e022c */
[----:B------:R-:W-:-:S05]  /*1f4c0*/  IMAD.IADD R118, R185, 0x1, R44 ;  /* 0x00000001b9767824 */ /* 0x000fca00078e022c */
[----:B------:R-:W2:Y:S08]  /*1f4d0*/  MUFU.TANH R81, R81 ;  /* 0x0000005100517308 */ /* 0x000eb00000002400 */
        /* <DEDUP_REMOVED lines=40> */
.L_x_7567:
[----:B------:R-:W-:-:S05]  /*1f760*/  IMAD.U32 R190, RZ, RZ, UR4 ;  /* 0x00000004ffbe7e24 */ /* 0x000fca000f8e00ff */
[----:B------:R-:W-:-:S13]  /*1f770*/  ISETP.NE.AND P1, PT, R190, 0x1, PT ;  /* 0x00000001be00780c */ /* 0x000fda0003f25270 */
[----:B------:R-:W0:Y:S02]  /*1f780*/  @P1 LDC.64 R44, c[0x0][0x9e8] ;  /* 0x00027a00ff2c1b82 */ /* 0x000e240000000a00 */
[----:B0-----:R-:W-:-:S05]  /*1f790*/  @P1 IMAD.HI.U32 R44, R189, R44, RZ ;  /* 0x0000002cbd2c1227 */ /* 0x001fca00078e00ff */
[----:B------:R-:W-:-:S07]  /*1f7a0*/  @P1 SHF.R.U32.HI R189, RZ, R45, R44 ;  /* 0x0000002dffbd1219 */ /* 0x000fce000001162c */
.L_x_7568:
[----:B------:R-:W-:Y:S05]  /*1f7b0*/  BSYNC B0 ;  /* 0x0000000000007941 */ /* 0x000fea0003800000 */
.L_x_7566:
[----:B------:R-:W-:-:S05]  /*1f7c0*/  IMAD R189, R189, R190, R115 ;  /* 0x000000bebdbd7224 */ /* 0x000fca00078e0273 */
[----:B------:R-:W-:Y:S02]  /*1f7d0*/  VIADDMNMX R119, R189, R190, R119, PT ;  /* 0x000000bebd777246 */ /* 0x000fe40003800177 */
[----:B------:R-:W-:-:S07]  /*1f7e0*/  VIMNMX R118, R118, R189, !PT ;  /* 0x000000bd76767248 */ /* 0x000fce0007fe0100 */
.L_x_7565:
[C---:B------:R-:W-:Y:S01]  /*1f7f0*/  ISETP.GE.AND P1, PT, R186.reuse, 0x2, PT ;  /* 0x00000002ba00780c */ /* 0x040fe20003f26270 */
[----:B------:R-:W1:Y:S01]  /*1f800*/  SHFL.IDX PT, R184, R184, 0x1, 0x1c1f ;  /* 0x003c1f00b8b87f89 */ /* 0x000e6200000e0000 */
        /* <DEDUP_REMOVED lines=11> */
[----:B------:R-:W-:Y:S01]  /*1f8c0*/  FSEL R25, R25, -INF , !P2 ;  /* 0xff80000019197808 */ /* 0x000fe20005000000 */
[--C-:B-1----:R-:W-:Y:S01]  /*1f8d0*/  IMAD.IADD R187, R187, 0x1, R184.reuse ;  /* 0x00000001bbbb7824 */ /* 0x102fe200078e02b8 */
[----:B------:R-:W-:Y:S01]  /*1f8e0*/  ISETP.GT.AND P2, PT, R118, 0x9, !P3 ;  /* 0x000000097600780c */ /* 0x000fe20005f44270 */
[----:B------:R-:W-:-:S03]  /*1f8f0*/  IMAD.IADD R185, R185, 0x1, R184 ;  /* 0x00000001b9b97824 */ /* 0x000fc600078e02b8 */
        /* <DEDUP_REMOVED lines=278> */
.L_x_7571:
[----:B------:R-:W-:-:S05]  /*20a60*/  IMAD.U32 R118, RZ, RZ, UR4 ;  /* 0x00000004ff767e24 */ /* 0x000fca000f8e00ff */
[----:B------:R-:W-:-:S13]  /*20a70*/  ISETP.NE.AND P6, PT, R118, 0x1, PT ;  /* 0x000000017600780c */ /* 0x000fda0003fc5270 */
[----:B------:R-:W0:Y:S02]  /*20a80*/  @P6 LDC.64 R14, c[0x0][0x9e8] ;  /* 0x00027a00ff0e6b82 */ /* 0x000e240000000a00 */
[----:B0-----:R-:W-:-:S05]  /*20a90*/  @P6 IMAD.HI.U32 R14, R45, R14, RZ ;  /* 0x0000000e2d0e6227 */ /* 0x001fca00078e00ff */
[----:B------:R-:W-:-:S07]  /*20aa0*/  @P6 SHF.R.U32.HI R45, RZ, R15, R14 ;  /* 0x0000000fff2d6219 */ /* 0x000fce000001160e */
.L_x_7572:
[----:B------:R-:W-:Y:S05]  /*20ab0*/  BSYNC B0 ;  /* 0x0000000000007941 */ /* 0x000fea0003800000 */
.L_x_7570:
[----:B------:R-:W-:-:S05]  /*20ac0*/  IMAD R14, R45, R118, R115 ;  /* 0x000000762d0e7224 */ /* 0x000fca00078e0273 */
[----:B------:R-:W-:Y:S02]  /*20ad0*/  VIADDMNMX R187, R14, R118, R187, PT ;  /* 0x000000760ebb7246 */ /* 0x000fe400038001bb */
[----:B------:R-:W-:-:S07]  /*20ae0*/  VIMNMX R185, R185, R14, !PT ;  /* 0x0000000eb9b97248 */ /* 0x000fce0007fe0100 */
.L_x_7569:
        /* <DEDUP_REMOVED lines=131> */
[----:B------:R-:W-:Y:S02]  /*21320*/  ISETP.LT.OR P3, PT, R187, 0xb1, P3 ;  /* 0x000000b1bb00780c */ /* 0x000fe40001f61670 */
        /* <DEDUP_REMOVED lines=192> */
[----:B------:R-:W-:Y:S01]  /*21f30*/  FMNMX.FTZ R79, R85, R76, !PT ;  /* 0x0000004c554f7209 */ /* 0x000fe20007810000 */
[----:B------:R-:W-:-:S03]  /*21f40*/  FFMA.FTZ R76, R80, UR28, -R115 ;  /* 0x0000001c504c7c23 */ /* 0x000fc60008010873 */
[----:B------:R-:W-:-:S03]  /*21f50*/  FMNMX.FTZ R79, R86, R79, !PT ;  /* 0x0000004f564f7209 */ /* 0x000fc60007810000 */
[----:B------:R-:W-:Y:S01]  /*21f60*/  MUFU.EX2 R30, R30 ;  /* 0x0000001e001e7308 */ /* 0x000fe20000000800 */
[----:B------:R-:W-:-:S04]  /*21f70*/  FMNMX.FTZ R80, R88, R79, !PT ;  /* 0x0000004f58507209 */ /* 0x000fc80007810000 */
[----:B------:R-:W-:-:S03]  /*21f80*/  FMNMX.FTZ R79, R89, R80, !PT ;  /* 0x00000050594f7209 */ /* 0x000fc60007810000 */
        /* <DEDUP_REMOVED lines=12> */
[----:B0-----:R-:W-:Y:S01]  /*22050*/  FMNMX.FTZ R118, R104, R87, !PT ;  /* 0x0000005768767209 */ /* 0x001fe20007810000 */
[----:B------:R-:W-:-:S02]  /*22060*/  FFMA.FTZ R87, R92, UR28, -R115 ;  /* 0x0000001c5c577c23 */ /* 0x000fc40008010873 */
[----:B------:R-:W-:Y:S01]  /*22070*/  MUFU.EX2 R37, R37 ;  /* 0x0000002500257308 */ /* 0x000fe20000000800 */
[----:B-1----:R-:W-:Y:S01]  /*22080*/  FMNMX.FTZ R119, R105, R118, !PT ;  /* 0x0000007669777209 */ /* 0x002fe20007810000 */
[--C-:B--2---:R-:W-:Y:S01]  /*22090*/  FFMA.FTZ R184, R96, UR28, -R115.reuse ;  /* 0x0000001c60b87c23 */ /* 0x104fe20008010873 */
        /* <DEDUP_REMOVED lines=13> */
[----:B------:R-:W-:Y:S01]  /*22170*/  IMAD.U32 R117, RZ, RZ, UR28 ;  /* 0x0000001cff757e24 */ /* 0x000fe2000f8e00ff */
[----:B------:R-:W-:Y:S01]  /*22180*/  FMNMX.FTZ R118, R114, R93, !PT ;  /* 0x0000005d72767209 */ /* 0x000fe20007810000 */
[----:B------:R-:W-:Y:S01]  /*22190*/  MUFU.EX2 R38, R38 ;  /* 0x0000002600267308 */ /* 0x000fe20000000800 */
[----:B------:R-:W-:-:S02]  /*221a0*/  FSEL R116, R228, RZ, P1 ;  /* 0x000000ffe4747208 */ /* 0x000fc40000800000 */
[----:B------:R-:W-:-:S03]  /*221b0*/  FMNMX.FTZ R118, R113, R118, !PT ;  /* 0x0000007671767209 */ /* 0x000fc60007810000 */
[----:B------:R-:W-:Y:S02]  /*221c0*/  FADD.FTZ R116, -R116, R229 ;  /* 0x000000e574747221 */ /* 0x000fe40000010100 */
[----:B------:R-:W0:Y:S01]  /*221d0*/  SHFL.BFLY PT, R119, R118, 0x2, 0x1f ;  /* 0x0c401f0076777f89 */ /* 0x000e2200000e0000 */
[----:B------:R1:W-:Y:S01]  /*221e0*/  MUFU.EX2 R93, R184 ;  /* 0x000000b8005d7308 */ /* 0x0003e20000000800 */
[----:B------:R-:W-:-:S07]  /*221f0*/  FMUL.FTZ R116, R116, UR28 ;  /* 0x0000001c74747c20 */ /* 0x000fce0008410000 */
[----:B------:R-:W2:Y:S08]  /*22200*/  MUFU.EX2 R116, R116 ;  /* 0x0000007400747308 */ /* 0x000eb00000000800 */
        /* <DEDUP_REMOVED lines=37> */
[----:B-1----:R-:W-:-:S01]  /*22460*/  FFMA.FTZ R184, R70, UR28, -R117 ;  /* 0x0000001c46b87c23 */ /* 0x002fc20008010875 */
        /* <DEDUP_REMOVED lines=30> */
[----:B--2---:R-:W-:-:S02]  /*22650*/  FFMA.FTZ R117, R116, R4, R45 ;  /* 0x0000000474757223 */ /* 0x004fc4000001002d */
[----:B------:R-:W2:Y:S01]  /*22660*/  MUFU.EX2 R27, R27 ;  /* 0x0000001b001b7308 */ /* 0x000ea20000000800 */
[----:B0-----:R-:W-:-:S01]  /*22670*/  FFMA.FTZ R4, R119, R3, R118 ;  /* 0x0000000377047223 */ /* 0x001fc20000010076 */
[----:B------:R-:W-:-:S03]  /*22680*/  FADD.FTZ R117, R14, R117 ;  /* 0x000000750e757221 */ /* 0x000fc60000010000 */
[----:B------:R-:W-:Y:S01]  /*22690*/  FADD.FTZ R3, R15, R4 ;  /* 0x000000040f037221 */ /* 0x000fe20000010000 */
[----:B------:R-:W-:-:S02]  /*226a0*/  FADD.FTZ R4, R20, R117 ;  /* 0x0000007514047221 */ /* 0x000fc40000010000 */
        /* <DEDUP_REMOVED lines=156> */
.L_x_7573:
        /* <DEDUP_REMOVED lines=125> */
.L_x_7555:
[----:B------:R-:W-:Y:S01]  /*23840*/  IMAD.U32 R0, RZ, RZ, UR41 ;  /* 0x00000029ff007e24 */ /* 0x000fe2000f8e00ff */
[----:B------:R-:W-:Y:S05]  /*23850*/  WARPSYNC.ALL ;  /* 0x0000000000007948 */ /* 0x000fea0003800000 */
[----:B------:R-:W-:Y:S06]  /*23860*/  BAR.ARV 0x8, 0x180 ;  /* 0x0206000000007b1d */ /* 0x000fec0000002000 */
[----:B------:R-:W-:-:S13]  /*23870*/  ISETP.NE.AND P1, PT, R0, 0x3, PT ;  /* 0x000000030000780c */ /* 0x000fda0003f25270 */
[----:B------:R-:W-:Y:S05]  /*23880*/  @!P1 BRA `(.L_x_7575) ;  /* 0x0000000000049947 */ /* 0x000fea0003800000 */
[----:B------:R-:W-:Y:S01]  /*23890*/  BPT.TRAP 0x1 ;  /* 0x000000040000795c */ /* 0x000fe20000300000 */
.L_x_7575:
[----:B------:R-:W-:Y:S01]  /*238a0*/  IMAD R13, R212, 0x8, R18 ;  /* 0x00000008d40d7824 */ /* 0x000fe200078e0212 */
[----:B------:R-:W-:-:S04]  /*238b0*/  SHF.L.U32 R0, R211, 0x1f, RZ ;  /* 0x0000001fd3007819 */ /* 0x000fc800000006ff */
[----:B------:R0:W1:Y:S01]  /*238c0*/  SYNCS.PHASECHK.TRANS64.TRYWAIT P0, [R13+URZ+0x28850], R0 ;  /* 0x028850000d0075a7 */ /* 0x000062000800017f */
[----:B------:R-:W-:Y:S05]  /*238d0*/  @!P1 BRA `(.L_x_7576) ;  /* 0x0000000000049947 */ /* 0x000fea0003800000 */
[----:B------:R-:W-:Y:S01]  /*238e0*/  BPT.TRAP 0x1 ;  /* 0x000000040000795c */ /* 0x000fe20000300000 */
.L_x_7576:
[----:B------:R-:W-:-:S05]  /*238f0*/  VIADD R18, R18, 0x400 ;  /* 0x0000040012127836 */ /* 0x000fca0000000000 */
[----:B------:R-:W-:-:S04]  /*23900*/  SHF.R.U32.HI R18, RZ, 0x4, R18 ;  /* 0x00000004ff127819 */ /* 0x000fc80000011612 */
[----:B------:R-:W-:-:S04]  /*23910*/  LOP3.LUT R18, R18, 0x3fff, RZ, 0xc0, !PT ;  /* 0x00003fff12127812 */ /* 0x000fc800078ec0ff */
[----:B------:R-:W-:Y:S01]  /*23920*/  LOP3.LUT R7, R18, 0x10000, RZ, 0xfc, !PT ;  /* 0x0001000012077812 */ /* 0x000fe200078efcff */
[----:B-1----:R-:W-:Y:S06]  /*23930*/  @P0 BRA `(.L_x_7577) ;  /* 0x0000000000080947 */ /* 0x002fec0003800000 */
[----:B------:R-:W1:Y:S02]  /*23940*/  SYNCS.PHASECHK.TRANS64.TRYWAIT P0, [R13+URZ+0x28850], R0 ;  /* 0x028850000d0075a7 */ /* 0x000e64000800017f */
[----:B-1----:R-:W-:Y:S05]  /*23950*/  @!P0 BRA `(.L_x_7578) ;  /* 0x000000d800d48947 */ /* 0x002fea0003800000 */
.L_x_7577:
        /* <DEDUP_REMOVED lines=9> */
[----:B------:R-:W-:-:S04]  /*239f0*/  ISETP.NE.U32.AND P0, PT, RZ, UR4, PT ;  /* 0x00000004ff007c0c */ /* 0x000fc8000bf05070 */
[----:B------:R-:W-:-:S07]  /*23a00*/  ISETP.NE.AND.EX P0, PT, RZ, UR5, PT, P0 ;  /* 0x00000005ff007c0c */ /* 0x000fce000bf05300 */
[----:B------:R-:W-:Y:S01]  /*23a10*/  QGMMA.64x128x32.F32.E4M3.E4M3 R120, R204, gdesc[UR4], R120, gsb0 ;  /* 0x01e00004cc787df3 */ /* 0x000fe20008000878 */
[----:B------:R-:W-:Y:S01]  /*23a20*/  R2UR UR6, R8 ;  /* 0x00000000080672ca */ /* 0x000fe200000e0000 */
[----:B------:R-:W-:Y:S01]  /*23a30*/  VIADD R8, R6, 0x200 ;  /* 0x0000020006087836 */ /* 0x000fe20000000000 */
[----:B------:R-:W-:Y:S01]  /*23a40*/  R2UR UR7, R9 ;  /* 0x00000000090772ca */ /* 0x000fe200000e0000 */
[----:B------:R-:W-:Y:S02]  /*23a50*/  IMAD.MOV.U32 R9, RZ, RZ, -0x7fffffe0 ;  /* 0x80000020ff097424 */ /* 0x000fe400078e00ff */
[----:B------:R-:W2:Y:S01]  /*23a60*/  @P0 LDC.64 R10, c[0x0][0x9d0] ;  /* 0x00027400ff0a0b82 */ /* 0x000ea20000000a00 */
[----:B------:R-:W-:Y:S01]  /*23a70*/  @P0 SHF.R.S32.HI R5, RZ, 0x1f, R223 ;  /* 0x0000001fff050819 */ /* 0x000fe200000114df */
[----:B------:R-:W-:Y:S02]  /*23a80*/  WARPGROUP.DEPBAR.LE gsb0, 0x0 ;  /* 0x00008000000079c5 */ /* 0x000fe40000010000 */
[----:B------:R-:W-:-:S06]  /*23a90*/  WARPGROUP.ARRIVE ;  /* 0x00000000000079c5 */ /* 0x000fcc0000000000 */
[----:B------:R-:W-:Y:S01]  /*23aa0*/  QGMMA.64x128x32.F32.E4M3.E4M3 R120, R200, gdesc[UR4], R120, gsb0 ;  /* 0x01e00004c8787df3 */ /* 0x000fe20008000878 */
[----:B------:R-:W-:Y:S02]  /*23ab0*/  R2UR UR6, R8 ;  /* 0x00000000080672ca */ /* 0x000fe400000e0000 */
[----:B------:R-:W-:Y:S02]  /*23ac0*/  R2UR UR7, R9 ;  /* 0x00000000090772ca */ /* 0x000fe400000e0000 */
[----:B------:R-:W0:Y:S02]  /*23ad0*/  @P0 LDC.64 R8, c[0x0][0x9c8] ;  /* 0x00027200ff080b82 */ /* 0x000e240000000a00 */
[----:B01----:R-:W-:-:S04]  /*23ae0*/  @P0 IMAD R0, R5, R8, RZ ;  /* 0x0000000805000224 */ /* 0x003fc800078e02ff */
[C---:B------:R-:W-:Y:S02]  /*23af0*/  @P0 IMAD R5, R223.reuse, R9, R0 ;  /* 0x00000009df050224 */ /* 0x040fe400078e0200 */
[----:B------:R-:W-:-:S04]  /*23b00*/  @P0 IMAD.WIDE.U32 R8, R223, R8, RZ ;  /* 0x00000008df080225 */ /* 0x000fc800078e00ff */
[----:B------:R-:W-:Y:S02]  /*23b10*/  @P0 IMAD.IADD R9, R9, 0x1, R5 ;  /* 0x0000000109090824 */ /* 0x000fe400078e0205 */
[----:B------:R-:W-:Y:S02]  /*23b20*/  IMAD.MOV.U32 R0, RZ, RZ, 0x3f800000 ;  /* 0x3f800000ff007424 */ /* 0x000fe400078e00ff */
[----:B--2---:R-:W-:-:S04]  /*23b30*/  @P0 IMAD.WIDE.U32 R8, R232, R10, R8 ;  /* 0x0000000ae8080225 */ /* 0x004fc800078e0008 */
[----:B------:R-:W-:Y:S01]  /*23b40*/  @P0 IMAD R5, R232, R11, R9 ;  /* 0x0000000be8050224 */ /* 0x000fe200078e0209 */
[C---:B------:R-:W-:Y:S01]  /*23b50*/  @P0 LEA R10, P1, R8.reuse, UR4, 0x2 ;  /* 0x00000004080a0c11 */ /* 0x040fe2000f8210ff */
[----:B------:R-:W-:Y:S02]  /*23b60*/  WARPGROUP.DEPBAR.LE gsb0, 0x0 ;  /* 0x00008000000079c5 */ /* 0x000fe40000010000 */
[----:B------:R-:W-:Y:S01]  /*23b70*/  WARPGROUP.ARRIVE ;  /* 0x00000000000079c5 */ /* 0x000fe20000000000 */
[----:B------:R-:W-:Y:S01]  /*23b80*/  @P0 LEA.HI.X R11, R8, UR5, R5, 0x2, P1 ;  /* 0x00000005080b0c11 */ /* 0x000fe200088f1405 */
[----:B------:R-:W-:-:S04]  /*23b90*/  VIADD R8, R6, 0x202 ;  /* 0x0000020206087836 */ /* 0x000fc80000000000 */
[----:B------:R-:W-:Y:S01]  /*23ba0*/  QGMMA.64x128x32.F32.E4M3.E4M3 R120, R196, gdesc[UR4], R120, gsb0 ;  /* 0x01e00004c4787df3 */ /* 0x000fe20008000878 */
[----:B------:R-:W-:Y:S01]  /*23bb0*/  IMAD.MOV.U32 R9, RZ, RZ, -0x7fffffe0 ;  /* 0x80000020ff097424 */ /* 0x000fe200078e00ff */
[----:B------:R-:W-:Y:S01]  /*23bc0*/  R2UR UR6, R8 ;  /* 0x00000000080672ca */ /* 0x000fe200000e0000 */
[----:B------:R0:W2:Y:S03]  /*23bd0*/  @P0 LDG.E R0, desc[UR38][R10.64] ;  /* 0x000000260a000981 */ /* 0x0000a6000c1e1900 */
[----:B------:R-:W-:Y:S01]  /*23be0*/  R2UR UR7, R9 ;  /* 0x00000000090772ca */ /* 0x000fe200000e0000 */
[----:B------:R-:W-:Y:S02]  /*23bf0*/  VIADD R8, R6, 0x400 ;  /* 0x0000040006087836 */ /* 0x000fe40000000000 */
[----:B------:R-:W-:Y:S01]  /*23c00*/  IMAD.MOV.U32 R9, RZ, RZ, -0x7fffffe0 ;  /* 0x80000020ff097424 */ /* 0x000fe200078e00ff */
[----:B------:R-:W-:-:S02]  /*23c10*/  WARPGROUP.DEPBAR.LE gsb0, 0x0 ;  /* 0x00008000000079c5 */ /* 0x000fc40000010000 */
        /* <DEDUP_REMOVED lines=20> */
[----:B------:R-:W-:-:S04]  /*23d60*/  IMAD.MOV.U32 R3, RZ, RZ, RZ ;  /* 0x000000ffff037224 */ /* 0x000fc800078e00ff */
        /* <DEDUP_REMOVED lines=9> */
[----:B------:R-:W-:Y:S02]  /*23e00*/  IMAD.MOV.U32 R7, RZ, RZ, RZ ;  /* 0x000000ffff077224 */ /* 0x000fe400078e00ff */
[----:B------:R-:W0:Y:S01]  /*23e10*/  @P2 MUFU.LG2 R4, R4 ;  /* 0x0000000400042308 */ /* 0x000e220000000c00 */
[----:B------:R-:W-:-:S07]  /*23e20*/  IMAD.U32 R12, RZ, RZ, UR41 ;  /* 0x00000029ff0c7e24 */ /* 0x000fce000f8e00ff */
[----:B------:R-:W1:Y:S01]  /*23e30*/  @P1 MUFU.LG2 R2, R2 ;  /* 0x0000000200021308 */ /* 0x000e620000000c00 */
[----:B------:R-:W-:-:S07]  /*23e40*/  ISETP.NE.AND P3, PT, R12, 0x3, PT ;  /* 0x000000030c00780c */ /* 0x000fce0003f65270 */
[----:B------:R-:W3:Y:S01]  /*23e50*/  @P0 MUFU.RCP R7, R10 ;  /* 0x0000000a00070308 */ /* 0x000ee20000001000 */
[----:B------:R-:W-:Y:S02]  /*23e60*/  IMAD.U32 R6, RZ, RZ, UR28 ;  /* 0x0000001cff067e24 */ /* 0x000fe4000f8e00ff */
[----:B------:R-:W-:Y:S02]  /*23e70*/  IMAD.U32 R5, RZ, RZ, UR28 ;  /* 0x0000001cff057e24 */ /* 0x000fe4000f8e00ff */
[----:B0-----:R-:W-:Y:S01]  /*23e80*/  @P2 FMUL.FTZ R9, R4, 0.69314718246459960938 ;  /* 0x3f31721804092820 */ /* 0x001fe20000410000 */
[----:B------:R-:W-:Y:S01]  /*23e90*/  @P2 FMUL.FTZ R6, R6, 0.69314718246459960938 ;  /* 0x3f31721806062820 */ /* 0x000fe20000410000 */
[----:B------:R-:W-:Y:S01]  /*23ea0*/  @P1 FMUL.FTZ R5, R5, 0.69314718246459960938 ;  /* 0x3f31721805051820 */ /* 0x000fe20000410000 */
[----:B-1----:R-:W-:Y:S01]  /*23eb0*/  @P1 FMUL.FTZ R2, R2, 0.69314718246459960938 ;  /* 0x3f31721802021820 */ /* 0x002fe20000410000 */
[----:B------:R-:W-:Y:S02]  /*23ec0*/  IMAD.MOV.U32 R72, RZ, RZ, -0x800000 ;  /* 0xff800000ff487424 */ /* 0x000fe400078e00ff */
[----:B------:R-:W-:Y:S01]  /*23ed0*/  @P2 FFMA.FTZ R72, R6, R222, R9 ;  /* 0x000000de06482223 */ /* 0x000fe20000010009 */
[----:B------:R-:W-:-:S02]  /*23ee0*/  IMAD.MOV.U32 R62, RZ, RZ, -0x800000 ;  /* 0xff800000ff3e7424 */ /* 0x000fc400078e00ff */
[----:B------:R-:W-:Y:S01]  /*23ef0*/  @P1 FFMA.FTZ R62, R5, R228, R2 ;  /* 0x000000e4053e1223 */ /* 0x000fe20000010002 */
[-C--:B--2---:R-:W-:Y:S01]  /*23f00*/  FMUL.FTZ R9, R3, R0.reuse ;  /* 0x0000000003097220 */ /* 0x084fe20000410000 */
[----:B---3--:R-:W-:Y:S01]  /*23f10*/  FMUL.FTZ R7, R7, R0 ;  /* 0x0000000007077220 */ /* 0x008fe20000410000 */
[----:B------:R-:W-:Y:S02]  /*23f20*/  WARPGROUP.DEPBAR.LE gsb0, 0x0 ;  /* 0x00008000000079c5 */ /* 0x000fe40000010000 */
[----:B------:R-:W-:Y:S05]  /*23f30*/  @!P3 BRA `(.L_x_7579) ;  /* 0x000000000004b947 */ /* 0x000fea0003800000 */
[----:B------:R-:W-:Y:S01]  /*23f40*/  BPT.TRAP 0x1 ;  /* 0x000000040000795c */ /* 0x000fe20000300000 */
.L_x_7579:
[----:B------:R-:W-:Y:S02]  /*23f50*/  VIADD R212, R212, 0x1 ;  /* 0x00000001d4d47836 */ /* 0x000fe40000000000 */
[-C--:B------:R-:W-:Y:S01]  /*23f60*/  FMUL.FTZ R3, R120, R9.reuse ;  /* 0x0000000978037220 */ /* 0x080fe20000410000 */
[----:B------:R-:W-:Y:S02]  /*23f70*/  VIADD R0, R13, 0x28860 ;  /* 0x000288600d007836 */ /* 0x000fe40000000000 */
[-C--:B------:R-:W-:Y:S01]  /*23f80*/  FMUL.FTZ R8, R125, R9.reuse ;  /* 0x000000097d087220 */ /* 0x080fe20000410000 */
[----:B------:R-:W-:Y:S01]  /*23f90*/  IMAD.U32 R5, RZ, RZ, UR40 ;  /* 0x00000028ff057e24 */ /* 0x000fe2000f8e00ff */
[----:B------:R-:W-:Y:S01]  /*23fa0*/  ISETP.NE.AND P1, PT, R212, 0x2, PT ;  /* 0x00000002d400780c */ /* 0x000fe20003f25270 */
[-C--:B------:R-:W-:Y:S01]  /*23fb0*/  FMUL.FTZ R21, R128, R9.reuse ;  /* 0x0000000980157220 */ /* 0x080fe20000410000 */
[-C--:B------:R-:W-:Y:S01]  /*23fc0*/  FMUL.FTZ R133, R133, R9.reuse ;  /* 0x0000000985857220 */ /* 0x080fe20000410000 */
[-C--:B------:R-:W-:Y:S01]  /*23fd0*/  FMUL.FTZ R27, R136, R9.reuse ;  /* 0x00000009881b7220 */ /* 0x080fe20000410000 */
[----:B------:R-:W-:Y:S01]  /*23fe0*/  PRMT R2, R5, 0x654, R0 ;  /* 0x0000065405027816 */ /* 0x000fe20000000000 */
[-C--:B------:R-:W-:Y:S01]  /*23ff0*/  FMUL.FTZ R25, R141, R9.reuse ;  /* 0x000000098d197220 */ /* 0x080fe20000410000 */
[----:B------:R-:W-:Y:S01]  /*24000*/  SEL R10, RZ, 0x1, P1 ;  /* 0x00000001ff0a7807 */ /* 0x000fe20000800000 */
        /* <DEDUP_REMOVED lines=57> */
[-C--:B0-----:R-:W-:Y:S01]  /*243a0*/  FMUL.FTZ R2, R171, R7.reuse ;  /* 0x00000007ab027220 */ /* 0x081fe20000410000 */
[-C--:B------:R-:W-:Y:S01]  /*243b0*/  FMUL.FTZ R182, R182, R7.reuse ;  /* 0x00000007b6b67220 */ /* 0x080fe20000410000 */
[----:B------:R-:W-:Y:S01]  /*243c0*/  FMUL.FTZ R28, R179, R7 ;  /* 0x00000007b31c7220 */ /* 0x000fe20000410000 */
[----:B------:R-:W-:Y:S01]  /*243d0*/  LOP3.LUT R211, R211, R10, RZ, 0x3c, !PT ;  /* 0x0000000ad3d37212 */ /* 0x000fe200078e3cff */
[----:B------:R-:W-:Y:S01]  /*243e0*/  UIADD3 UR37, UR37, 0x1, URZ ;  /* 0x0000000125257890 */ /* 0x000fe2000fffe03f */
[----:B------:R-:W-:-:S11]  /*243f0*/  SEL R212, R212, RZ, P1 ;  /* 0x000000ffd4d47207 */ /* 0x000fd60000800000 */
.L_x_7468:
[----:B------:R-:W-:Y:S01]  /*24400*/  IMAD.SHL.U32 R111, R236, 0x8, RZ ;  /* 0x00000008ec6f7824 */ /* 0x000fe200078e00ff */
[----:B------:R-:W-:Y:S05]  /*24410*/  WARPSYNC.ALL ;  /* 0x0000000000007948 */ /* 0x000fea0003800000 */
[----:B------:R-:W-:Y:S01]  /*24420*/  VIADD R109, R111, 0x40 ;  /* 0x000000406f6d7836 */ /* 0x000fe20000000000 */
        /* <DEDUP_REMOVED lines=11> */
[----:B------:R-:W3:Y:S01]  /*244e0*/  S2R R11, SR_TID.X ;  /* 0x00000000000b7919 */ /* 0x000ee20000002100 */
[----:B------:R-:W-:Y:S01]  /*244f0*/  ULDC.64 UR4, c[0x4][0xa8] ;  /* 0x01002a0000047ab9 */ /* 0x000fe20000000a00 */
[----:B------:R-:W4:Y:S01]  /*24500*/  LDL R10, [R1+0x34] ;  /* 0x00003400010a7983 */ /* 0x000f220000100800 */
[----:B---3--:R-:W-:-:S05]  /*24510*/  IMAD.SHL.U32 R7, R11, 0x4, RZ ;  /* 0x000000040b077824 */ /* 0x008fca00078e00ff */
[----:B------:R-:W-:-:S04]  /*24520*/  LOP3.LUT R7, R7, 0xc, RZ, 0xc0, !PT ;  /* 0x0000000c07077812 */ /* 0x000fc800078ec0ff */
[----:B------:R-:W-:-:S05]  /*24530*/  IADD3 R34, P0, R7, UR4, RZ ;  /* 0x0000000407227c10 */ /* 0x000fca000ff1e0ff */
[----:B------:R-:W-:-:S05]  /*24540*/  IMAD.X R35, RZ, RZ, UR5, P0 ;  /* 0x00000005ff237e24 */ /* 0x000fca00080e06ff */
[----:B------:R3:W5:Y:S01]  /*24550*/  LDG.E.CONSTANT R34, desc[UR38][R34.64] ;  /* 0x0000002622227981 */ /* 0x000762000c1e9900 */
[----:B------:R-:W-:Y:S01]  /*24560*/  LOP3.LUT P0, R7, R11, 0x3, RZ, 0xc0, !PT ;  /* 0x000000030b077812 */ /* 0x000fe2000780c0ff */
[----:B------:R-:W-:Y:S01]  /*24570*/  UMOV UR4, 0xffffffff ;  /* 0xffffffff00047882 */ /* 0x000fe20000000000 */
[----:B------:R-:W0:Y:S02]  /*24580*/  S2R R9, SR_SWINHI ;  /* 0x0000000000097919 */ /* 0x000e240000002f00 */
[----:B------:R-:W-:-:S04]  /*24590*/  ISETP.EQ.OR P0, PT, R7, 0x3, !P0 ;  /* 0x000000030700780c */ /* 0x000fc80004702670 */
[----:B------:R-:W-:Y:S02]  /*245a0*/  SEL R7, R3, R14, P0 ;  /* 0x0000000e03077207 */ /* 0x000fe40000000000 */
[----:B------:R-:W-:Y:S02]  /*245b0*/  SEL R3, R14, R3, P0 ;  /* 0x000000030e037207 */ /* 0x000fe40000000000 */
[----:B------:R-:W-:Y:S02]  /*245c0*/  SEL R13, R5, R8, P0 ;  /* 0x00000008050d7207 */ /* 0x000fe40000000000 */
[----:B------:R-:W-:Y:S02]  /*245d0*/  SEL R5, R8, R5, P0 ;  /* 0x0000000508057207 */ /* 0x000fe40000000000 */
[----:B------:R-:W-:Y:S02]  /*245e0*/  MOV R74, R18 ;  /* 0x00000012004a7202 */ /* 0x000fe40000000f00 */
[----:B0-----:R-:W-:-:S03]  /*245f0*/  MOV R75, R9 ;  /* 0x00000009004b7202 */ /* 0x001fc60000000f00 */
[----:B----4-:R-:W-:-:S03]  /*24600*/  IMAD.WIDE R10, R10, 0x2, R74 ;  /* 0x000000020a0a7825 */ /* 0x010fc600078e024a */
[C---:B------:R-:W-:Y:S02]  /*24610*/  IADD3 R95, P5, R10.reuse, 0x4060, RZ ;  /* 0x000040600a5f7810 */ /* 0x040fe40007fbe0ff */
[C---:B------:R-:W-:Y:S02]  /*24620*/  IADD3 R15, P1, R10.reuse, 0x4040, RZ ;  /* 0x000040400a0f7810 */ /* 0x040fe40007f3e0ff */
[----:B------:R-:W-:Y:S02]  /*24630*/  LOP3.LUT R94, R95, 0x380, RZ, 0xc0, !PT ;  /* 0x000003805f5e7812 */ /* 0x000fe400078ec0ff */
[----:B------:R-:W-:Y:S02]  /*24640*/  LOP3.LUT R14, R15, 0x380, RZ, 0xc0, !PT ;  /* 0x000003800f0e7812 */ /* 0x000fe400078ec0ff */
[----:B------:R-:W-:Y:S02]  /*24650*/  IADD3 R9, P3, R10, 0x4000, RZ ;  /* 0x000040000a097810 */ /* 0x000fe40007f7e0ff */
        /* <DEDUP_REMOVED lines=40> */
[----:B------:R-:W-:Y:S01]  /*248e0*/  MOV R98, R98 ;  /* 0x0000006200627202 */ /* 0x000fe20000000f00 */
[----:B---3--:R-:W-:Y:S06]  /*248f0*/  BRA.DIV UR4, `(.L_x_7582) ;  /* 0x000000ce04007947 */ /* 0x008fec000b800000 */
[----:B------:R-:W-:Y:S01]  /*24900*/  SEL R53, R39, R32, P0 ;  /* 0x0000002027357207 */ /* 0x000fe20000000000 */
[----:B------:R-:W-:Y:S01]  /*24910*/  IMAD.MOV.U32 R11, RZ, RZ, RZ ;  /* 0x000000ffff0b7224 */ /* 0x000fe200078e00ff */
[----:B------:R-:W-:Y:S02]  /*24920*/  SEL R39, R32, R39, P0 ;  /* 0x0000002720277207 */ /* 0x000fe40000000000 */
[----:B------:R-:W-:Y:S01]  /*24930*/  SEL R9, R133, R132, P0 ;  /* 0x0000008485097207 */ /* 0x000fe20000000000 */
[----:B-----5:R-:W-:Y:S01]  /*24940*/  SHFL.IDX PT, R58, R53, R34, 0x1c1f ;  /* 0x001c1f22353a7589 */ /* 0x020fe200000e0000 */
[----:B------:R-:W-:Y:S02]  /*24950*/  SEL R127, R27, R36, P0 ;  /* 0x000000241b7f7207 */ /* 0x000fe40000000000 */
[----:B------:R-:W-:Y:S02]  /*24960*/  SEL R141, R140, R25, P0 ;  /* 0x000000198c8d7207 */ /* 0x000fe40000000000 */
[----:B------:R-:W-:-:S02]  /*24970*/  LOP3.LUT R32, R34, 0x2, RZ, 0x3c, !PT ;  /* 0x0000000222207812 */ /* 0x000fc400078e3cff */
        /* <DEDUP_REMOVED lines=28> */
[----:B------:R0:W3:Y:S01]  /*24b40*/  SHFL.IDX PT, R7, R3, R32, 0x1c1f ;  /* 0x001c1f2003077589 */ /* 0x0000e200000e0000 */
        /* <DEDUP_REMOVED lines=23> */
[----:B------:R-:W1:Y:S01]  /*24cc0*/  SHFL.IDX PT, R59, R59, R32, 0x1c1f ;  /* 0x001c1f203b3b7589 */ /* 0x000e6200000e0000 */
        /* <DEDUP_REMOVED lines=27> */
[----:B0-----:R-:W-:-:S02]  /*24e80*/  SEL R3, R0, R5, P0 ;  /* 0x0000000500037207 */ /* 0x001fc40000000000 */
[----:B---3--:R-:W-:Y:S01]  /*24e90*/  SEL R86, R4, R7, P0 ;  /* 0x0000000704567207 */ /* 0x008fe20000000000 */
[----:B------:R-:W0:Y:S01]  /*24ea0*/  SHFL.IDX PT, R69, R69, R32, 0x1c1f ;  /* 0x001c1f2045457589 */ /* 0x000e2200000e0000 */
[----:B------:R-:W-:Y:S02]  /*24eb0*/  SEL R96, R7, R4, P0 ;  /* 0x0000000407607207 */ /* 0x000fe40000000000 */
[----:B------:R-:W-:Y:S01]  /*24ec0*/  SEL R5, R5, R0, P0 ;  /* 0x0000000005057207 */ /* 0x000fe20000000000 */
[----:B------:R3:W-:Y:S01]  /*24ed0*/  SHFL.IDX PT, R26, R123, R34, 0x1c1f ;  /* 0x001c1f227b1a7589 */ /* 0x0007e200000e0000 */
[----:B------:R-:W-:Y:S02]  /*24ee0*/  SEL R85, R182, R87, P0 ;  /* 0x00000057b6557207 */ /* 0x000fe40000000000 */
[----:B------:R-:W-:Y:S01]  /*24ef0*/  SEL R0, R20, R27, P0 ;  /* 0x0000001b14007207 */ /* 0x000fe20000000000 */
[----:B------:R1:W-:Y:S01]  /*24f00*/  SHFL.IDX PT, R24, R125, R34, 0x1c1f ;  /* 0x001c1f227d187589 */ /* 0x0003e200000e0000 */
[----:B------:R-:W-:-:S02]  /*24f10*/  SEL R127, R10, R25, P0 ;  /* 0x000000190a7f7207 */ /* 0x000fc40000000000 */
[----:B------:R-:W-:Y:S01]  /*24f20*/  SEL R7, R25, R10, P0 ;  /* 0x0000000a19077207 */ /* 0x000fe20000000000 */
[----:B------:R-:W-:Y:S01]  /*24f30*/  SHFL.IDX PT, R70, R99, R34, 0x1c1f ;  /* 0x001c1f2263467589 */ /* 0x000fe200000e0000 */
[----:B----4-:R-:W-:Y:S02]  /*24f40*/  SEL R25, R28, R43, P0 ;  /* 0x0000002b1c197207 */ /* 0x010fe40000000000 */
[----:B---3--:R-:W-:Y:S01]  /*24f50*/  SEL R123, R6, R9, P0 ;  /* 0x00000009067b7207 */ /* 0x008fe20000000000 */
[----:B------:R-:W-:Y:S01]  /*24f60*/  SHFL.IDX PT, R29, R29, R32, 0x1c1f ;  /* 0x001c1f201d1d7589 */ /* 0x000fe200000e0000 */
[----:B------:R-:W-:Y:S02]  /*24f70*/  SEL R87, R87, R182, P0 ;  /* 0x000000b657577207 */ /* 0x000fe40000000000 */
[----:B-1----:R-:W-:Y:S01]  /*24f80*/  SEL R125, R9, R6, P0 ;  /* 0x00000006097d7207 */ /* 0x002fe20000000000 */
[----:B------:R-:W1:Y:S01]  /*24f90*/  SHFL.IDX PT, R31, R31, R32, 0x1c1f ;  /* 0x001c1f201f1f7589 */ /* 0x000e6200000e0000 */
[----:B------:R-:W-:-:S02]  /*24fa0*/  SEL R6, R27, R20, P0 ;  /* 0x000000141b067207 */ /* 0x000fc40000000000 */
[----:B------:R-:W-:Y:S01]  /*24fb0*/  SEL R27, R43, R28, P0 ;  /* 0x0000001c2b1b7207 */ /* 0x000fe20000000000 */
[----:B------:R-:W3:Y:S01]  /*24fc0*/  SHFL.IDX PT, R73, R73, R32, 0x1c1f ;  /* 0x001c1f2049497589 */ /* 0x000ee200000e0000 */
[----:B------:R-:W-:Y:S02]  /*24fd0*/  SEL R28, R52, R63, P0 ;  /* 0x0000003f341c7207 */ /* 0x000fe40000000000 */
[----:B------:R-:W-:Y:S01]  /*24fe0*/  SEL R108, R46, R59, P0 ;  /* 0x0000003b2e6c7207 */ /* 0x000fe20000000000 */
        /* <DEDUP_REMOVED lines=20> */
[----:B------:R-:W-:Y:S01]  /*25130*/  SEL R67, R69, R68, P0 ;  /* 0x0000004445437207 */ /* 0x000fe20000000000 */
[----:B------:R-:W0:Y:S01]  /*25140*/  SHFL.IDX PT, R42, R129, R32, 0x1c1f ;  /* 0x001c1f20812a7589 */ /* 0x000e2200000e0000 */
[----:B-1----:R-:W-:-:S02]  /*25150*/  SEL R8, R26, R31, P0 ;  /* 0x0000001f1a087207 */ /* 0x002fc40000000000 */
[----:B------:R-:W-:Y:S01]  /*25160*/  SEL R4, R31, R26, P0 ;  /* 0x0000001a1f047207 */ /* 0x000fe20000000000 */
[----:B------:R-:W1:Y:S01]  /*25170*/  SHFL.IDX PT, R39, R39, R32, 0x1c1f ;  /* 0x001c1f2027277589 */ /* 0x000e6200000e0000 */
[----:B------:R-:W-:Y:S02]  /*25180*/  SEL R9, R24, R29, P0 ;  /* 0x0000001d18097207 */ /* 0x000fe40000000000 */
[----:B------:R-:W-:Y:S01]  /*25190*/  SEL R21, R29, R24, P0 ;  /* 0x000000181d157207 */ /* 0x000fe20000000000 */
[----:B------:R-:W4:Y:S01]  /*251a0*/  SHFL.IDX PT, R41, R41, R32, 0x1c1f ;  /* 0x001c1f2029297589 */ /* 0x000f2200000e0000 */
[----:B---3--:R-:W-:Y:S02]  /*251b0*/  SEL R68, R70, R73, P0 ;  /* 0x0000004946447207 */ /* 0x008fe40000000000 */
[----:B------:R-:W-:Y:S01]  /*251c0*/  SEL R70, R73, R70, P0 ;  /* 0x0000004649467207 */ /* 0x000fe20000000000 */
[----:B------:R-:W3:Y:S04]  /*251d0*/  SHFL.IDX PT, R37, R37, R32, 0x1c1f ;  /* 0x001c1f2025257589 */ /* 0x000ee800000e0000 */
[----:B------:R-:W3:Y:S04]  /*251e0*/  SHFL.IDX PT, R76, R97, R32, 0x1c1f ;  /* 0x001c1f20614c7589 */ /* 0x000ee800000e0000 */
[----:B------:R-:W3:Y:S01]  /*251f0*/  SHFL.IDX PT, R83, R83, R32, 0x1c1f ;  /* 0x001c1f2053537589 */ /* 0x000ee200000e0000 */
        /* <DEDUP_REMOVED lines=9> */
[----:B----4-:R-:W-:-:S02]  /*25290*/  SEL R60, R54, R41, P0 ;  /* 0x00000029363c7207 */ /* 0x010fc40000000000 */
[----:B------:R-:W-:Y:S01]  /*252a0*/  SEL R54, R41, R54, P0 ;  /* 0x0000003629367207 */ /* 0x000fe20000000000 */
[----:B------:R-:W-:Y:S01]  /*252b0*/  SHFL.IDX PT, R78, R95, R34, 0x1c1f ;  /* 0x001c1f225f4e7589 */ /* 0x000fe200000e0000 */
[----:B---3--:R-:W-:Y:S02]  /*252c0*/  SEL R64, R66, R37, P0 ;  /* 0x0000002542407207 */ /* 0x008fe40000000000 */
[----:B------:R-:W-:Y:S01]  /*252d0*/  SEL R66, R37, R66, P0 ;  /* 0x0000004225427207 */ /* 0x000fe20000000000 */
[----:B------:R-:W-:Y:S01]  /*252e0*/  SHFL.IDX PT, R77, R77, R34, 0x1c1f ;  /* 0x001c1f224d4d7589 */ /* 0x000fe200000e0000 */
[----:B------:R-:W-:Y:S02]  /*252f0*/  SEL R69, R71, R76, P0 ;  /* 0x0000004c47457207 */ /* 0x000fe40000000000 */
[----:B------:R-:W-:Y:S01]  /*25300*/  SEL R71, R76, R71, P0 ;  /* 0x000000474c477207 */ /* 0x000fe20000000000 */
[----:B------:R-:W-:Y:S01]  /*25310*/  SHFL.IDX PT, R81, R81, R34, 0x1c1f ;  /* 0x001c1f2251517589 */ /* 0x000fe200000e0000 */
[----:B------:R-:W-:-:S02]  /*25320*/  SEL R114, R82, R83, P0 ;  /* 0x0000005352727207 */ /* 0x000fc40000000000 */
[----:B------:R-:W-:Y:S01]  /*25330*/  SEL R82, R83, R82, P0 ;  /* 0x0000005253527207 */ /* 0x000fe20000000000 */
[----:B------:R-:W0:Y:S04]  /*25340*/  SHFL.IDX PT, R47, R47, R32, 0x1c1f ;  /* 0x001c1f202f2f7589 */ /* 0x000e2800000e0000 */
[----:B------:R-:W1:Y:S04]  /*25350*/  SHFL.IDX PT, R49, R49, R32, 0x1c1f ;  /* 0x001c1f2031317589 */ /* 0x000e6800000e0000 */
[----:B------:R-:W2:Y:S04]  /*25360*/  SHFL.IDX PT, R51, R51, R32, 0x1c1f ;  /* 0x001c1f2033337589 */ /* 0x000ea800000e0000 */
[----:B------:R-:W3:Y:S04]  /*25370*/  SHFL.IDX PT, R80, R93, R32, 0x1c1f ;  /* 0x001c1f205d507589 */ /* 0x000ee800000e0000 */
[----:B------:R-:W4:Y:S04]  /*25380*/  SHFL.IDX PT, R79, R79, R32, 0x1c1f ;  /* 0x001c1f204f4f7589 */ /* 0x000f2800000e0000 */
[----:B------:R-:W4:Y:S04]  /*25390*/  SHFL.IDX PT, R84, R89, R32, 0x1c1f ;  /* 0x001c1f2059547589 */ /* 0x000f2800000e0000 */
[----:B------:R-:W4:Y:S01]  /*253a0*/  SHFL.IDX PT, R14, R33, R32, 0x1c1f ;  /* 0x001c1f20210e7589 */ /* 0x000f2200000e0000 */
[----:B0-----:R-:W-:-:S02]  /*253b0*/  SEL R29, R36, R47, P0 ;  /* 0x0000002f241d7207 */ /* 0x001fc40000000000 */
[----:B------:R-:W-:Y:S01]  /*253c0*/  SEL R31, R47, R36, P0 ;  /* 0x000000242f1f7207 */ /* 0x000fe20000000000 */
[----:B------:R-:W0:Y:S01]  /*253d0*/  SHFL.IDX PT, R2, R35, R34, 0x1c1f ;  /* 0x001c1f2223027589 */ /* 0x000e2200000e0000 */
[----:B-1----:R-:W-:Y:S02]  /*253e0*/  SEL R10, R38, R49, P0 ;  /* 0x00000031260a7207 */ /* 0x002fe40000000000 */
[----:B------:R-:W-:Y:S01]  /*253f0*/  SEL R30, R49, R38, P0 ;  /* 0x00000026311e7207 */ /* 0x000fe20000000000 */
[----:B------:R-:W1:Y:S01]  /*25400*/  SHFL.IDX PT, R85, R85, R34, 0x1c1f ;  /* 0x001c1f2255557589 */ /* 0x000e6200000e0000 */
[----:B--2---:R-:W-:Y:S02]  /*25410*/  SEL R20, R40, R51, P0 ;  /* 0x0000003328147207 */ /* 0x004fe40000000000 */
[----:B------:R-:W-:Y:S01]  /*25420*/  SEL R106, R51, R40, P0 ;  /* 0x00000028336a7207 */ /* 0x000fe20000000000 */
[----:B------:R2:W0:Y:S01]  /*25430*/  SHFL.IDX PT, R34, R87, R32, 0x1c1f ;  /* 0x001c1f2057227589 */ /* 0x00042200000e0000 */
[----:B---3--:R-:W-:-:S02]  /*25440*/  SEL R73, R77, R80, P0 ;  /* 0x000000504d497207 */ /* 0x008fc40000000000 */
[----:B----4-:R-:W-:Y:S02]  /*25450*/  SEL R110, R78, R79, P0 ;  /* 0x0000004f4e6e7207 */ /* 0x010fe40000000000 */
[----:B------:R-:W-:Y:S02]  /*25460*/  SEL R112, R79, R78, P0 ;  /* 0x0000004e4f707207 */ /* 0x000fe40000000000 */
[----:B------:R-:W-:Y:S02]  /*25470*/  SEL R89, R81, R84, P0 ;  /* 0x0000005451597207 */ /* 0x000fe40000000000 */
[----:B--2---:R-:W-:Y:S02]  /*25480*/  SEL R87, R80, R77, P0 ;  /* 0x0000004d50577207 */ /* 0x004fe40000000000 */
[----:B------:R-:W-:-:S07]  /*25490*/  SEL R91, R84, R81, P0 ;  /* 0x00000051545b7207 */ /* 0x000fce0000000000 */
.L_x_7855:
[----:B------:R-:W2:Y:S01]  /*254a0*/  LDL R83, [R1] ;  /* 0x0000000001537983 */ /* 0x000ea20000100800 */
[----:B------:R-:W-:Y:S05]  /*254b0*/  WARPSYNC.ALL ;  /* 0x0000000000007948 */ /* 0x000fea0003800000 */
[----:B------:R-:W-:Y:S01]  /*254c0*/  ULDC.64 UR6, c[0x0][0xc08] ;  /* 0x0003020000067ab9 */ /* 0x000fe20000000a00 */
[----:B0-----:R-:W-:Y:S01]  /*254d0*/  SEL R76, R2, R14, P0 ;  /* 0x0000000e024c7207 */ /* 0x001fe20000000000 */
[----:B------:R-:W2:Y:S01]  /*254e0*/  LDC.64 R80, c[0x0][0xc00] ;  /* 0x00030000ff507b82 */ /* 0x000ea20000000a00 */
[----:B------:R-:W-:Y:S01]  /*254f0*/  SEL R78, R14, R2, P0 ;  /* 0x000000020e4e7207 */ /* 0x000fe20000000000 */
[----:B------:R-:W-:Y:S01]  /*25500*/  ULDC.64 UR4, c[0x0][0xc00] ;  /* 0x0003000000047ab9 */ /* 0x000fe20000000a00 */
[----:B-1----:R-:W-:-:S02]  /*25510*/  SEL R77, R85, R34, P0 ;  /* 0x00000022554d7207 */ /* 0x002fc40000000000 */
[----:B------:R-:W-:Y:S02]  /*25520*/  SEL R79, R34, R85, P0 ;  /* 0x00000055224f7207 */ /* 0x000fe40000000000 */
[----:B------:R-:W-:Y:S01]  /*25530*/  ISETP.NE.U32.AND P0, PT, RZ, UR6, PT ;  /* 0x00000006ff007c0c */ /* 0x000fe2000bf05070 */
[----:B------:R-:W0:Y:S01]  /*25540*/  LDC R2, c[0x0][0xbe8] ;  /* 0x0002fa00ff027b82 */ /* 0x000e220000000800 */
[----:B------:R-:W-:Y:S02]  /*25550*/  F2FP.BF16.F32.PACK_AB R12, R3, R86 ;  /* 0x00000056030c723e */ /* 0x000fe400000010ff */
[----:B------:R-:W-:Y:S02]  /*25560*/  ISETP.NE.AND.EX P0, PT, RZ, UR7, PT, P0 ;  /* 0x00000007ff007c0c */ /* 0x000fe4000bf05300 */
[----:B------:R-:W-:Y:S02]  /*25570*/  F2FP.BF16.F32.PACK_AB R13, R115, R28 ;  /* 0x0000001c730d723e */ /* 0x000fe400000010ff */
[----:B------:R-:W-:-:S02]  /*25580*/  F2FP.BF16.F32.PACK_AB R14, R5, R96 ;  /* 0x00000060050e723e */ /* 0x000fc400000010ff */
[----:B------:R-:W-:Y:S01]  /*25590*/  F2FP.BF16.F32.PACK_AB R15, R119, R52 ;  /* 0x00000034770f723e */ /* 0x000fe200000010ff */
[----:B------:R-:W-:Y:S01]  /*255a0*/  BAR.SYNC.DEFER_BLOCKING 0x1, 0x100 ;  /* 0x0044000000007b1d */ /* 0x000fe20000010000 */
        /* <DEDUP_REMOVED lines=15> */
[----:B------:R-:W-:Y:S01]  /*256a0*/  STSM.16.M88.4 [R98], R32 ;  /* 0x0000002062007844 */ /* 0x000fe20000000200 */
        /* <DEDUP_REMOVED lines=8> */
[----:B------:R-:W-:Y:S01]  /*25730*/  STSM.16.M88.4 [R88], R44 ;  /* 0x0000002c58007844 */ /* 0x000fe20000000200 */
[----:B-1----:R-:W-:Y:S02]  /*25740*/  F2FP.BF16.F32.PACK_AB R12, R53, R20 ;  /* 0x00000014350c723e */ /* 0x002fe400000010ff */
[----:B------:R-:W-:Y:S01]  /*25750*/  F2FP.BF16.F32.PACK_AB R13, R89, R114 ;  /* 0x00000072590d723e */ /* 0x000fe200000010ff */
[----:B------:R-:W-:Y:S01]  /*25760*/  STSM.16.M88.4 [R90], R48 ;  /* 0x000000305a007844 */ /* 0x000fe20000000200 */
[----:B------:R-:W-:-:S02]  /*25770*/  F2FP.BF16.F32.PACK_AB R14, R55, R106 ;  /* 0x0000006a370e723e */ /* 0x000fc400000010ff */
[----:B------:R-:W-:Y:S01]  /*25780*/  F2FP.BF16.F32.PACK_AB R15, R91, R82 ;  /* 0x000000525b0f723e */ /* 0x000fe200000010ff */
[----:B---3--:R-:W1:Y:S01]  /*25790*/  @P0 LDC.64 R38, c[0x0][0xc08] ;  /* 0x00030200ff260b82 */ /* 0x008e620000000a00 */
[----:B------:R-:W-:Y:S02]  /*257a0*/  F2FP.BF16.F32.PACK_AB R32, R113, R108 ;  /* 0x0000006c7120723e */ /* 0x000fe400000010ff */
[----:B------:R-:W-:Y:S01]  /*257b0*/  F2FP.BF16.F32.PACK_AB R34, R117, R116 ;  /* 0x000000747522723e */ /* 0x000fe200000010ff */
[----:B------:R3:W-:Y:S01]  /*257c0*/  STSM.16.M88.4 [R92], R12 ;  /* 0x0000000c5c007844 */ /* 0x0007e20000000200 */
[----:B------:R-:W-:Y:S02]  /*257d0*/  F2FP.BF16.F32.PACK_AB R33, R77, R76 ;  /* 0x0000004c4d21723e */ /* 0x000fe400000010ff */
[----:B------:R-:W-:Y:S02]  /*257e0*/  F2FP.BF16.F32.PACK_AB R35, R79, R78 ;  /* 0x0000004e4f23723e */ /* 0x000fe400000010ff */
[----:B------:R-:W-:-:S03]  /*257f0*/  ISETP.NE.U32.AND P3, PT, RZ, UR4, PT ;  /* 0x00000004ff007c0c */ /* 0x000fc6000bf65070 */
[----:B------:R0:W-:Y:S01]  /*25800*/  STSM.16.M88.4 [R94], R32 ;  /* 0x000000205e007844 */ /* 0x0001e20000000200 */
[----:B------:R-:W-:Y:S01]  /*25810*/  BAR.SYNC.DEFER_BLOCKING 0x1, 0x100 ;  /* 0x0044000000007b1d */ /* 0x000fe20000010000 */
[----:B------:R-:W-:-:S05]  /*25820*/  ISETP.NE.AND.EX P3, PT, RZ, UR5, PT, P3 ;  /* 0x00000005ff007c0c */ /* 0x000fca000bf65330 */
[----:B------:R-:W-:Y:S02]  /*25830*/  ULDC UR6, c[0x0][0xa88] ;  /* 0x0002a20000067ab9 */ /* 0x000fe40000000800 */
[----:B----4-:R-:W-:Y:S02]  /*25840*/  IMAD.U32 R41, RZ, RZ, UR6 ;  /* 0x00000006ff297e24 */ /* 0x010fe4000f8e00ff */
[----:B--2---:R-:W-:-:S04]  /*25850*/  IMAD.WIDE R80, R83, 0x4, R80 ;  /* 0x0000000453507825 */ /* 0x004fc800078e0250 */
[----:B-1----:R-:W-:Y:S01]  /*25860*/  @P0 IMAD.WIDE R38, R83, 0x4, R38 ;  /* 0x0000000453260825 */ /* 0x002fe200078e0226 */
[----:B------:R1:W5:Y:S04]  /*25870*/  @P3 LDG.E R11, desc[UR38][R80.64] ;  /* 0x00000026500b3981 */ /* 0x000368000c1e1900 */
[----:B------:R1:W5:Y:S01]  /*25880*/  @P0 LDG.E R41, desc[UR38][R38.64] ;  /* 0x0000002626290981 */ /* 0x000362000c1e1900 */
[----:B---3--:R-:W-:Y:S01]  /*25890*/  IMAD.MOV.U32 R12, RZ, RZ, 0x9b8 ;  /* 0x000009b8ff0c7424 */ /* 0x008fe200078e00ff */
[----:B------:R-:W-:Y:S02]  /*258a0*/  ISETP.GT.AND P1, PT, R237, 0x1, PT ;  /* 0x00000001ed00780c */ /* 0x000fe40003f24270 */
[----:B0-----:R-:W-:Y:S02]  /*258b0*/  ISETP.NE.AND P2, PT, R2, 0x1, PT ;  /* 0x000000010200780c */ /* 0x001fe40003f45270 */
[----:B------:R-:W-:-:S04]  /*258c0*/  SEL R12, R12, 0x978, P1 ;  /* 0x000009780c0c7807 */ /* 0x000fc80000800000 */
[----:B------:R1:W0:Y:S08]  /*258d0*/  LDC.64 R34, c[0x0][R12+0x220] ;  /* 0x000088000c227b82 */ /* 0x0002300000000a00 */
[----:B------:R1:W2:Y:S08]  /*258e0*/  LDC.64 R36, c[0x0][R12+0x218] ;  /* 0x000086000c247b82 */ /* 0x0002b00000000a00 */
[----:B------:R1:W3:Y:S01]  /*258f0*/  LDC.64 R32, c[0x0][R12+0x228] ;  /* 0x00008a000c207b82 */ /* 0x0002e20000000a00 */
[----:B------:R-:W-:Y:S05]  /*25900*/  @P0 BRA `(.L_x_7583) ;  /* 0x0000000000100947 */ /* 0x000fea0003800000 */
[----:B------:R-:W-:Y:S05]  /*25910*/  @!P3 BRA `(.L_x_7583) ;  /* 0x00000000000cb947 */ /* 0x000fea0003800000 */
[----:B------:R-:W4:Y:S04]  /*25920*/  LDG.E R14, desc[UR38][R80.64] ;  /* 0x00000026500e7981 */ /* 0x000f28000c1e1900 */
[----:B-----5:R-:W4:Y:S02]  /*25930*/  LDG.E R41, desc[UR38][R80.64+0x4] ;  /* 0x0000042650297981 */ /* 0x020f24000c1e1900 */
[----:B----4-:R-:W-:-:S07]  /*25940*/  IMAD.IADD R41, R41, 0x1, -R14 ;  /* 0x0000000129297824 */ /* 0x010fce00078e0a0e */
.L_x_7583:
[----:B-1----:R-:W4:Y:S01]  /*25950*/  LDL R80, [R1+0xc] ;  /* 0x00000c0001507983 */ /* 0x002f220000100800 */
[----:B------:R-:W1:Y:S01]  /*25960*/  LDC.64 R12, c[0x0][R12+0x210] ;  /* 0x000084000c0c7b82 */ /* 0x000e620000000a00 */
[----:B------:R-:W-:Y:S02]  /*25970*/  ISETP.NE.U32.AND P0, PT, RZ, UR4, PT ;  /* 0x00000004ff007c0c */ /* 0x000fe4000bf05070 */
[----:B------:R-:W3:Y:S01]  /*25980*/  LDL R42, [R1+0x30] ;  /* 0x00003000012a7983 */ /* 0x000ee20000100800 */
[----:B------:R-:W-:Y:S02]  /*25990*/  SHF.R.S32.HI R39, RZ, 0x1f, R83 ;  /* 0x0000001fff277819 */ /* 0x000fe40000011453 */
[----:B------:R-:W-:Y:S02]  /*259a0*/  ISETP.NE.AND.EX P0, PT, RZ, UR5, PT, P0 ;  /* 0x00000005ff007c0c */ /* 0x000fe4000bf05300 */
[----:B------:R-:W1:Y:S02]  /*259b0*/  @P2 LDC R38, c[0x0][0xbec] ;  /* 0x0002fb00ff262b82 */ /* 0x000e640000000800 */
[----:B------:R-:W-:-:S06]  /*259c0*/  SEL R45, R83, RZ, !P0 ;  /* 0x000000ff532d7207 */ /* 0x000fcc0004000000 */
[----:B------:R-:W1:Y:S01]  /*259d0*/  @P2 LDC R49, c[0x0][0xbf0] ;  /* 0x0002fc00ff312b82 */ /* 0x000e620000000800 */
[----:B------:R-:W-:-:S07]  /*259e0*/  SEL R39, R39, RZ, !P0 ;  /* 0x000000ff27277207 */ /* 0x000fce0004000000 */
[----:B------:R-:W1:Y:S01]  /*259f0*/  LDC.64 R14, c[0x0][0xba8] ;  /* 0x0002ea00ff0e7b82 */ /* 0x000e620000000a00 */
[----:B0-----:R-:W-:Y:S01]  /*25a00*/  IMAD R35, R35, R45, RZ ;  /* 0x0000002d23237224 */ /* 0x001fe200078e02ff */
[----:B------:R-:W0:Y:S01]  /*25a10*/  S2R R40, SR_TID.X ;  /* 0x0000000000287919 */ /* 0x000e220000002100 */
[-C--:B--2---:R-:W-:Y:S02]  /*25a20*/  IMAD R43, R37, R232.reuse, RZ ;  /* 0x000000e8252b7224 */ /* 0x084fe400078e02ff */
[----:B------:R-:W-:Y:S02]  /*25a30*/  IMAD R47, R34, R39, R35 ;  /* 0x00000027222f7224 */ /* 0x000fe400078e0223 */
[----:B------:R-:W-:-:S04]  /*25a40*/  IMAD.WIDE.U32 R36, R36, R232, RZ ;  /* 0x000000e824247225 */ /* 0x000fc800078e00ff */
[----:B------:R-:W-:-:S04]  /*25a50*/  IMAD.WIDE.U32 R34, R34, R45, RZ ;  /* 0x0000002d22227225 */ /* 0x000fc800078e00ff */
[----:B------:R-:W-:Y:S01]  /*25a60*/  IMAD.IADD R51, R224, 0x1, R219 ;  /* 0x00000001e0337824 */ /* 0x000fe200078e02db */
[----:B-----5:R-:W-:-:S03]  /*25a70*/  IADD3 R36, P0, P3, R34, R36, R11 ;  /* 0x0000002422247210 */ /* 0x020fc60007b1e00b */
[----:B-1----:R-:W-:-:S04]  /*25a80*/  @P2 IMAD.HI.U32 R34, R51, R38, RZ ;  /* 0x0000002633222227 */ /* 0x002fc800078e00ff */
[----:B------:R-:W-:Y:S01]  /*25a90*/  IMAD.IADD R47, R35, 0x1, R47 ;  /* 0x00000001232f7824 */ /* 0x000fe200078e022f */
[----:B------:R-:W1:Y:S01]  /*25aa0*/  @!P1 LDC R14, c[0x0][0xb50] ;  /* 0x0002d400ff0e9b82 */ /* 0x000e620000000800 */
[----:B------:R-:W-:Y:S01]  /*25ab0*/  IMAD.MOV.U32 R35, RZ, RZ, R51 ;  /* 0x000000ffff237224 */ /* 0x000fe200078e0033 */
[----:B------:R-:W-:Y:S01]  /*25ac0*/  @P2 SHF.R.U32.HI R35, RZ, R49, R34 ;  /* 0x00000031ff232219 */ /* 0x000fe20000011622 */
[----:B------:R-:W-:Y:S01]  /*25ad0*/  IMAD.IADD R43, R37, 0x1, R43 ;  /* 0x00000001252b7824 */ /* 0x000fe200078e022b */
[----:B------:R-:W-:-:S04]  /*25ae0*/  SHF.R.S32.HI R46, RZ, 0x1f, R11 ;  /* 0x0000001fff2e7819 */ /* 0x000fc8000001140b */
[----:B------:R-:W2:Y:S01]  /*25af0*/  @!P1 LDC R15, c[0x0][0xb54] ;  /* 0x0002d500ff0f9b82 */ /* 0x000ea20000000800 */
[----:B------:R-:W-:Y:S01]  /*25b00*/  IADD3.X R34, R47, R43, R46, P0, P3 ;  /* 0x0000002b2f227210 */ /* 0x000fe200007e642e */
[----:B0-----:R-:W-:-:S05]  /*25b10*/  VIADD R44, R40, 0xffffff80 ;  /* 0xffffff80282c7836 */ /* 0x001fca0000000000 */
[----:B------:R-:W-:-:S04]  /*25b20*/  SHF.R.S32.HI R40, RZ, 0x1f, R44 ;  /* 0x0000001fff287819 */ /* 0x000fc8000001142c */
[----:B------:R-:W-:-:S04]  /*25b30*/  LEA.HI R40, R40, R44, RZ, 0x7 ;  /* 0x0000002c28287211 */ /* 0x000fc800078f38ff */
[----:B------:R-:W-:-:S05]  /*25b40*/  LOP3.LUT R40, R40, 0xffffff80, RZ, 0xc0, !PT ;  /* 0xffffff8028287812 */ /* 0x000fca00078ec0ff */
[----:B------:R-:W-:Y:S02]  /*25b50*/  IMAD.IADD R40, R44, 0x1, -R40 ;  /* 0x000000012c287824 */ /* 0x000fe400078e0a28 */
[----:B------:R-:W-:Y:S01]  /*25b60*/  IMAD R44, R41, R2, RZ ;  /* 0x00000002292c7224 */ /* 0x000fe200078e02ff */
[----:B----4-:R-:W-:-:S05]  /*25b70*/  SEL R39, R80, RZ, P1 ;  /* 0x000000ff50277207 */ /* 0x010fca0000800000 */
[-C--:B---3--:R-:W-:Y:S02]  /*25b80*/  IMAD R37, R33, R39.reuse, RZ ;  /* 0x0000002721257224 */ /* 0x088fe400078e02ff */
[----:B------:R-:W-:-:S04]  /*25b90*/  IMAD.WIDE.U32 R32, R32, R39, RZ ;  /* 0x0000002720207225 */ /* 0x000fc800078e00ff */
        /* <DEDUP_REMOVED lines=9> */
[----:B------:R-:W-:-:S04]  /*25c30*/  IMAD R13, R12, R37, R13 ;  /* 0x000000250c0d7224 */ /* 0x000fc800078e020d */
[----:B------:R-:W-:Y:S01]  /*25c40*/  IMAD.IADD R12, R33, 0x1, R13 ;  /* 0x00000001210c7824 */ /* 0x000fe200078e020d */
[----:B-1----:R-:W-:-:S04]  /*25c50*/  LEA R33, P0, R32, R14, 0x2 ;  /* 0x0000000e20217211 */ /* 0x002fc800078010ff */
[----:B--2---:R-:W-:Y:S01]  /*25c60*/  LEA.HI.X R32, R32, R15, R12, 0x2, P0 ;  /* 0x0000000f20207211 */ /* 0x004fe200000f140c */
[----:B------:R-:W-:Y:S01]  /*25c70*/  SHFL.IDX PT, R14, R33, 0x1, 0x1c1f ;  /* 0x003c1f00210e7f89 */ /* 0x000fe200000e0000 */
[----:B------:R-:W-:-:S03]  /*25c80*/  IMAD.IADD R35, R42, 0x1, R219 ;  /* 0x000000012a237824 */ /* 0x000fc600078e02db */
[----:B------:R-:W-:Y:S04]  /*25c90*/  SHFL.IDX PT, R12, R33, RZ, 0x1c1f ;  /* 0x001c1fff210c7589 */ /* 0x000fe800000e0000 */
[----:B------:R-:W0:Y:S04]  /*25ca0*/  SHFL.IDX PT, R13, R32, RZ, 0x1c1f ;  /* 0x001c1fff200d7589 */ /* 0x000e2800000e0000 */
        /* <DEDUP_REMOVED lines=8> */
[----:B------:R-:W1:Y:S01]  /*25d30*/  S2R R40, SR_TID.X ;  /* 0x0000000000287919 */ /* 0x000e620000002100 */
[----:B0-----:R-:W0:Y:S01]  /*25d40*/  @P2 LDC R13, c[0x0][0xbec] ;  /* 0x0002fb00ff0d2b82 */ /* 0x001e220000000800 */
[----:B------:R-:W-:-:S07]  /*25d50*/  ULDC.64 UR4, c[0x0][0xaa0] ;  /* 0x0002a80000047ab9 */ /* 0x000fce0000000a00 */
[----:B------:R-:W2:Y:S01]  /*25d60*/  @P2 LDC R15, c[0x0][0xbf0] ;  /* 0x0002fc00ff0f2b82 */ /* 0x000ea20000000800 */
[----:B-1----:R-:W-:-:S05]  /*25d70*/  VIADD R40, R40, 0xffffff80 ;  /* 0xffffff8028287836 */ /* 0x002fca0000000000 */
[----:B------:R-:W-:-:S04]  /*25d80*/  SHF.R.S32.HI R0, RZ, 0x1f, R40 ;  /* 0x0000001fff007819 */ /* 0x000fc80000011428 */
[----:B------:R-:W-:-:S04]  /*25d90*/  LEA.HI R0, R0, R40, RZ, 0x3 ;  /* 0x0000002800007211 */ /* 0x000fc800078f18ff */
[----:B------:R-:W-:-:S05]  /*25da0*/  SHF.R.S32.HI R56, RZ, 0x3, R0 ;  /* 0x00000003ff387819 */ /* 0x000fca0000011400 */
[----:B------:R-:W-:-:S04]  /*25db0*/  IMAD R3, R56, 0x40, R111 ;  /* 0x0000004038037824 */ /* 0x000fc800078e026f */
        /* <DEDUP_REMOVED lines=11> */
[--C-:B------:R-:W-:Y:S01]  /*25e70*/  IMAD.X R37, RZ, RZ, R75.reuse, P5 ;  /* 0x000000ffff257224 */ /* 0x100fe200028e064b */
[----:B------:R-:W-:Y:S01]  /*25e80*/  LOP3.LUT R0, R3, 0x380, RZ, 0xc0, !PT ;  /* 0x0000038003007812 */ /* 0x000fe200078ec0ff */
[----:B------:R-:W-:Y:S01]  /*25e90*/  IMAD.WIDE.U32 R8, R11, UR4, RZ ;  /* 0x000000040b087c25 */ /* 0x000fe2000f8e00ff */
[----:B------:R-:W-:Y:S01]  /*25ea0*/  IADD3 R5, P1, R74, 0x3000, RZ ;  /* 0x000030004a057810 */ /* 0x000fe20007f3e0ff */
[----:B------:R-:W5:Y:S01]  /*25eb0*/  LD.E.128 R28, desc[UR38][R28.64] ;  /* 0x000000261c1c7980 */ /* 0x000f62000c101d00 */
[----:B------:R-:W-:Y:S01]  /*25ec0*/  SHF.R.U64 R0, R0, 0x3, RZ ;  /* 0x0000000300007819 */ /* 0x000fe200000012ff */
[----:B------:R-:W-:Y:S01]  /*25ed0*/  IMAD.X R25, RZ, RZ, R75, P0 ;  /* 0x000000ffff197224 */ /* 0x000fe200000e064b */
[C---:B------:R-:W-:Y:S01]  /*25ee0*/  IADD3 R53, P3, R74.reuse, 0x4000, RZ ;  /* 0x000040004a357810 */ /* 0x040fe20007f7e0ff */
[----:B------:R-:W5:Y:S01]  /*25ef0*/  LD.E.128 R36, desc[UR38][R36.64] ;  /* 0x0000002624247980 */ /* 0x000f62000c101d00 */
[----:B------:R-:W-:-:S02]  /*25f00*/  IADD3 R41, P4, R74, 0x5000, RZ ;  /* 0x000050004a297810 */ /* 0x000fc40007f9e0ff */
[----:B------:R-:W-:Y:S02]  /*25f10*/  IADD3 R33, P5, R74, 0x6000, RZ ;  /* 0x000060004a217810 */ /* 0x000fe40007fbe0ff */
[----:B------:R-:W-:Y:S01]  /*25f20*/  LOP3.LUT R24, R0, R3, RZ, 0x3c, !PT ;  /* 0x0000000300187212 */ /* 0x000fe200078e3cff */
[----:B------:R-:W-:Y:S01]  /*25f30*/  IMAD R0, R46, UR4, RZ ;  /* 0x000000042e007c24 */ /* 0x000fe2000f8e02ff */
[----:B------:R-:W-:Y:S02]  /*25f40*/  LOP3.LUT R4, R5, 0x380, RZ, 0xc0, !PT ;  /* 0x0000038005047812 */ /* 0x000fe400078ec0ff */
[----:B------:R-:W-:Y:S02]  /*25f50*/  LOP3.LUT R52, R53, 0x380, RZ, 0xc0, !PT ;  /* 0x0000038035347812 */ /* 0x000fe400078ec0ff */
[----:B------:R-:W-:Y:S02]  /*25f60*/  LOP3.LUT R40, R41, 0x380, RZ, 0xc0, !PT ;  /* 0x0000038029287812 */ /* 0x000fe400078ec0ff */
[----:B------:R-:W-:Y:S01]  /*25f70*/  LOP3.LUT R32, R33, 0x380, RZ, 0xc0, !PT ;  /* 0x0000038021207812 */ /* 0x000fe200078ec0ff */
[----:B------:R-:W-:Y:S01]  /*25f80*/  IMAD R3, R11, UR5, R0 ;  /* 0x000000050b037c24 */ /* 0x000fe2000f8e0200 */
[----:B------:R-:W-:Y:S01]  /*25f90*/  LOP3.LUT R7, R74, 0x380, RZ, 0xc0, !PT ;  /* 0x000003804a077812 */ /* 0x000fe200078ec0ff */
[----:B------:R-:W5:Y:S01]  /*25fa0*/  LD.E.128 R24, desc[UR38][R24.64] ;  /* 0x0000002618187980 */ /* 0x000f62000c101d00 */
[----:B------:R-:W-:-:S02]  /*25fb0*/  SHF.R.U64 R4, R4, 0x3, RZ ;  /* 0x0000000304047819 */ /* 0x000fc400000012ff */
[----:B------:R-:W-:Y:S02]  /*25fc0*/  SHF.R.U64 R52, R52, 0x3, RZ ;  /* 0x0000000334347819 */ /* 0x000fe400000012ff */
[----:B------:R-:W-:Y:S02]  /*25fd0*/  SHF.R.U64 R40, R40, 0x3, RZ ;  /* 0x0000000328287819 */ /* 0x000fe400000012ff */
[----:B------:R-:W-:Y:S01]  /*25fe0*/  SHF.R.U64 R32, R32, 0x3, RZ ;  /* 0x0000000320207819 */ /* 0x000fe200000012ff */
[----:B------:R-:W-:Y:S01]  /*25ff0*/  IMAD.IADD R9, R9, 0x1, R3 ;  /* 0x0000000109097824 */ /* 0x000fe200078e0203 */
[----:B------:R-:W-:Y:S01]  /*26000*/  SHF.R.U64 R7, R7, 0x3, RZ ;  /* 0x0000000307077819 */ /* 0x000fe200000012ff */
[----:B------:R-:W-:Y:S01]  /*26010*/  IMAD R0, R236, 0x20, R56 ;  /* 0x00000020ec007824 */ /* 0x000fe200078e0238 */
        /* <DEDUP_REMOVED lines=8> */
[----:B------:R-:W-:Y:S01]  /*260a0*/  ULDC.64 UR4, c[0x0][0xae8] ;  /* 0x0002ba0000047ab9 */ /* 0x000fe20000000a00 */
[----:B------:R-:W-:Y:S01]  /*260b0*/  LOP3.LUT R74, R7, R74, RZ, 0x3c, !PT ;  /* 0x0000004a074a7212 */ /* 0x000fe200078e3cff */
[----:B------:R-:W-:Y:S01]  /*260c0*/  IMAD.WIDE.U32 R8, R232, UR4, R8 ;  /* 0x00000004e8087c25 */ /* 0x000fe2000f8e0008 */
[----:B------:R-:W-:Y:S01]  /*260d0*/  SHF.R.S32.HI R10, RZ, 0x1f, R45 ;  /* 0x0000001fff0a7819 */ /* 0x000fe2000001142d */
[----:B------:R-:W5:Y:S02]  /*260e0*/  LD.E.128 R4, desc[UR38][R4.64] ;  /* 0x0000002604047980 */ /* 0x000f64000c101d00 */
[----:B------:R-:W-:-:S02]  /*260f0*/  IMAD.IADD R12, R219, 0x1, R0 ;  /* 0x00000001db0c7824 */ /* 0x000fc400078e0200 */
[----:B------:R1:W5:Y:S01]  /*26100*/  LD.E.128 R48, desc[UR38][R74.64] ;  /* 0x000000264a307980 */ /* 0x000362000c101d00 */
[----:B------:R-:W-:Y:S01]  /*26110*/  IMAD R9, R232, UR5, R9 ;  /* 0x00000005e8097c24 */ /* 0x000fe2000f8e0209 */
[----:B------:R-:W-:Y:S01]  /*26120*/  ULDC.64 UR4, c[0x0][0xaf0] ;  /* 0x0002bc0000047ab9 */ /* 0x000fe20000000a00 */
[----:B0-----:R-:W-:Y:S01]  /*26130*/  @P2 IMAD.HI.U32 R0, R12, R13, RZ ;  /* 0x0000000d0c002227 */ /* 0x001fe200078e00ff */
[----:B------:R-:W5:Y:S04]  /*26140*/  LD.E.128 R52, desc[UR38][R52.64] ;  /* 0x0000002634347980 */ /* 0x000f68000c101d00 */
[----:B------:R-:W5:Y:S01]  /*26150*/  LD.E.128 R40, desc[UR38][R40.64] ;  /* 0x0000002628287980 */ /* 0x000f62000c101d00 */
[----:B------:R-:W-:-:S03]  /*26160*/  IMAD R10, R10, UR4, RZ ;  /* 0x000000040a0a7c24 */ /* 0x000fc6000f8e02ff */
[----:B------:R-:W5:Y:S01]  /*26170*/  LD.E.128 R32, desc[UR38][R32.64] ;  /* 0x0000002620207980 */ /* 0x000f62000c101d00 */
[----:B------:R-:W-:Y:S01]  /*26180*/  @!PT LDS RZ, [RZ] ;  /* 0x00000000fffff984 */ /* 0x000fe20000000800 */
[----:B------:R-:W-:Y:S01]  /*26190*/  @!PT LDS RZ, [RZ] ;  /* 0x00000000fffff984 */ /* 0x000fe20000000800 */
[----:B------:R-:W-:Y:S01]  /*261a0*/  @!PT LDS RZ, [RZ] ;  /* 0x00000000fffff984 */ /* 0x000fe20000000800 */
[----:B------:R-:W-:Y:S01]  /*261b0*/  @!PT LDS RZ, [RZ] ;  /* 0x00000000fffff984 */ /* 0x000fe20000000800 */
[----:B------:R0:W-:Y:S06]  /*261c0*/  MEMBAR.ALL.CTA ;  /* 0x0000000000007992 */ /* 0x0001ec0000008000 */
[----:B0-----:R-:W0:Y:S01]  /*261d0*/  FENCE.VIEW.ASYNC.S ;  /* 0x00000000000073c6 */ /* 0x001e220000000000 */
[----:B------:R-:W-:Y:S01]  /*261e0*/  IMAD.MOV.U32 R3, RZ, RZ, R12 ;  /* 0x000000ffff037224 */ /* 0x000fe200078e000c */
[----:B--2---:R-:W-:Y:S01]  /*261f0*/  @P2 SHF.R.U32.HI R3, RZ, R15, R0 ;  /* 0x0000000fff032219 */ /* 0x004fe20000011600 */
[----:B------:R-:W-:-:S02]  /*26200*/  IMAD R11, R45, UR5, R10 ;  /* 0x000000052d0b7c24 */ /* 0x000fc4000f8e020a */
[----:B------:R-:W-:Y:S01]  /*26210*/  IMAD.WIDE.U32 R8, R45, UR4, R8 ;  /* 0x000000042d087c25 */ /* 0x000fe2000f8e0008 */
[----:B------:R-:W-:Y:S01]  /*26220*/  SHF.R.S32.HI R0, RZ, 0x1f, R3 ;  /* 0x0000001fff007819 */ /* 0x000fe20000011403 */
[----:B------:R-:W-:Y:S02]  /*26230*/  ULDC.64 UR4, c[0x0][0xae0] ;  /* 0x0002b80000047ab9 */ /* 0x000fe40000000a00 */
[----:B------:R-:W-:Y:S02]  /*26240*/  IMAD.IADD R9, R9, 0x1, R11 ;  /* 0x0000000109097824 */ /* 0x000fe400078e020b */
[----:B------:R-:W-:Y:S02]  /*26250*/  IMAD.MOV R11, RZ, RZ, -R3 ;  /* 0x000000ffff0b7224 */ /* 0x000fe400078e0a03 */
[----:B------:R-:W-:Y:S02]  /*26260*/  IMAD R10, R0, UR4, RZ ;  /* 0x00000004000a7c24 */ /* 0x000fe4000f8e02ff */
[----:B------:R-:W-:-:S02]  /*26270*/  VIADD R0, R18, 0x28820 ;  /* 0x0002882012007836 */ /* 0x000fc40000000000 */
[----:B------:R-:W-:Y:S02]  /*26280*/  IMAD R11, R2, R11, R12 ;  /* 0x0000000b020b7224 */ /* 0x000fe400078e020c */
[C---:B------:R-:W-:Y:S01]  /*26290*/  IMAD R13, R3.reuse, UR5, R10 ;  /* 0x00000005030d7c24 */ /* 0x040fe2000f8e020a */
[----:B------:R-:W-:Y:S01]  /*262a0*/  PRMT R0, RZ, 0x654, R0 ;  /* 0x00000654ff007816 */ /* 0x000fe20000000000 */
[----:B------:R-:W-:Y:S01]  /*262b0*/  IMAD.WIDE.U32 R2, R3, UR4, R8 ;  /* 0x0000000403027c25 */ /* 0x000fe2000f8e0008 */
[----:B------:R-:W-:Y:S01]  /*262c0*/  SHF.R.S32.HI R8, RZ, 0x1f, R11 ;  /* 0x0000001fff087819 */ /* 0x000fe2000001140b */
[----:B------:R-:W-:Y:S01]  /*262d0*/  ULDC.64 UR4, c[0x0][0xad8] ;  /* 0x0002b60000047ab9 */ /* 0x000fe20000000a00 */
[----:B0-----:R0:W-:Y:S01]  /*262e0*/  SYNCS.ARRIVE.TRANS64.RED.A1T0 RZ, [R0+URZ], RZ ;  /* 0x000000ff00ff79a7 */ /* 0x0011e2000810043f */
[----:B------:R-:W-:Y:S02]  /*262f0*/  IMAD.IADD R3, R3, 0x1, R13 ;  /* 0x0000000103037824 */ /* 0x000fe400078e020d */
[----:B0-----:R-:W-:-:S02]  /*26300*/  IMAD R0, R8, UR4, RZ ;  /* 0x0000000408007c24 */ /* 0x001fc4000f8e02ff */
[----:B------:R-:W-:-:S04]  /*26310*/  IMAD.WIDE.U32 R8, R11, UR4, R2 ;  /* 0x000000040b087c25 */ /* 0x000fc8000f8e0002 */
[----:B------:R-:W-:Y:S01]  /*26320*/  IMAD R3, R11, UR5, R0 ;  /* 0x000000050b037c24 */ /* 0x000fe2000f8e0200 */
[----:B------:R-:W-:Y:S02]  /*26330*/  ULDC.64 UR4, c[0x0][0xa80] ;  /* 0x0002a00000047ab9 */ /* 0x000fe40000000a00 */
[----:B------:R-:W-:Y:S01]  /*26340*/  LEA R2, P0, R8, UR4, 0x1 ;  /* 0x0000000408027c11 */ /* 0x000fe2000f8008ff */
[----:B------:R-:W-:Y:S01]  /*26350*/  IMAD.IADD R3, R9, 0x1, R3 ;  /* 0x0000000109037824 */ /* 0x000fe200078e0203 */
[----:B------:R-:W-:Y:S01]  /*26360*/  UMOV UR4, 0xffffffff ;  /* 0xffffffff00047882 */ /* 0x000fe20000000000 */
[----:B------:R-:W-:-:S03]  /*26370*/  SHF.R.S32.HI R10, RZ, 0x1f, R109 ;  /* 0x0000001fff0a7819 */ /* 0x000fc6000001146d */
[----:B------:R-:W-:Y:S02]  /*26380*/  LEA.HI.X R3, R8, UR5, R3, 0x1, P0 ;  /* 0x0000000508037c11 */ /* 0x000fe400080f0c03 */
[----:B------:R-:W-:Y:S01]  /*26390*/  SHF.R.S32.HI R20, RZ, 0x1f, R111 ;  /* 0x0000001fff147819 */ /* 0x000fe2000001146f */
[----:B-1----:R-:W-:Y:S06]  /*263a0*/  BRA.DIV UR4, `(.L_x_7585) ;  /* 0x000000ce04c07947 */ /* 0x002fec000b800000 */
[----:B------:R0:W1:Y:S04]  /*263b0*/  SHFL.IDX PT, R0, R3, RZ, 0x181f ;  /* 0x00181fff03007589 */ /* 0x00006800000e0000 */
[----:B------:R0:W2:Y:S02]  /*263c0*/  SHFL.IDX PT, R14, R2, RZ, 0x181f ;  /* 0x00181fff020e7589 */ /* 0x0000a400000e0000 */
.L_x_7858:
[----:B------:R-:W-:Y:S01]  /*263d0*/  IMAD.IADD R219, R56, 0x1, R219 ;  /* 0x0000000138db7824 */ /* 0x000fe200078e02db */
[----:B------:R-:W-:Y:S04]  /*263e0*/  BSSY B1, `(.L_x_7586) ;  /* 0x000000c000017945 */ /* 0x000fe80003800000 */
[----:B------:R-:W-:-:S13]  /*263f0*/  ISETP.GE.AND P0, PT, R219, R44, PT ;  /* 0x0000002cdb00720c */ /* 0x000fda0003f06270 */
[----:B------:R-:W-:Y:S05]  /*26400*/  @P0 BRA `(.L_x_7587) ;  /* 0x0000000000240947 */ /* 0x000fea0003800000 */
[----:B------:R-:W-:Y:S02]  /*26410*/  ULDC UR4, c[0x0][0xac8] ;  /* 0x0002b20000047ab9 */ /* 0x000fe40000000800 */
[----:B------:R-:W-:Y:S02]  /*26420*/  ISETP.GE.AND P0, PT, R111, UR4, PT ;  /* 0x000000046f007c0c */ /* 0x000fe4000bf06270 */
[----:B------:R-:W-:-:S11]  /*26430*/  ISETP.GE.AND P1, PT, R109, UR4, PT ;  /* 0x000000046d007c0c */ /* 0x000fd6000bf26270 */
[-C--:B--2---:R-:W-:Y:S02]  /*26440*/  @!P0 LEA R8, P2, R111, R14.reuse, 0x1 ;  /* 0x0000000e6f088211 */ /* 0x084fe400078408ff */
[----:B------:R-:W-:Y:S02]  /*26450*/  @!P1 LEA R14, P3, R109, R14, 0x1 ;  /* 0x0000000e6d0e9211 */ /* 0x000fe400078608ff */
[-C--:B-1----:R-:W-:Y:S02]  /*26460*/  @!P0 LEA.HI.X R9, R111, R0.reuse, R20, 0x1, P2 ;  /* 0x000000006f098211 */ /* 0x082fe400010f0c14 */
[----:B------:R-:W-:-:S03]  /*26470*/  @!P1 LEA.HI.X R15, R109, R0, R10, 0x1, P3 ;  /* 0x000000006d0f9211 */ /* 0x000fc600018f0c0a */
[----:B-----5:R3:W-:Y:S04]  /*26480*/  @!P0 ST.E.128 desc[UR38][R8.64], R48 ;  /* 0x0000003008008985 */ /* 0x0207e8000c101d26 */
[----:B------:R3:W-:Y:S02]  /*26490*/  @!P1 ST.E.128 desc[UR38][R14.64], R52 ;  /* 0x000000340e009985 */ /* 0x0007e4000c101d26 */
.L_x_7587:
[----:B------:R-:W-:Y:S05]  /*264a0*/  BSYNC B1 ;  /* 0x0000000000017941 */ /* 0x000fea0003800000 */
.L_x_7586:
[----:B------:R-:W-:-:S03]  /*264b0*/  UMOV UR4, 0xffffffff ;  /* 0xffffffff00047882 */ /* 0x000fc60000000000 */
[----:B------:R-:W-:Y:S05]  /*264c0*/  BRA.DIV UR4, `(.L_x_7588) ;  /* 0x000000ce04ac7947 */ /* 0x000fea000b800000 */
[----:B-1----:R1:W4:Y:S04]  /*264d0*/  SHFL.IDX PT, R0, R3, 0x1, 0x181f ;  /* 0x00381f0003007f89 */ /* 0x00232800000e0000 */
[----:B--23--:R1:W2:Y:S02]  /*264e0*/  SHFL.IDX PT, R14, R2, 0x1, 0x181f ;  /* 0x00381f00020e7f89 */ /* 0x00c2a400000e0000 */
.L_x_7862:
[----:B------:R-:W-:Y:S01]  /*264f0*/  VIADD R9, R219, 0x20 ;  /* 0x00000020db097836 */ /* 0x000fe20000000000 */
        /* <DEDUP_REMOVED lines=8> */
[-C--:B----4-:R-:W-:Y:S02]  /*26580*/  @!P2 LEA.HI.X R9, R111, R0.reuse, R20, 0x1, P0 ;  /* 0x000000006f09a211 */ /* 0x090fe400000f0c14 */
[----:B------:R-:W-:-:S03]  /*26590*/  @!P3 LEA.HI.X R15, R109, R0, R10, 0x1, P1 ;  /* 0x000000006d0fb211 */ /* 0x000fc600008f0c0a */
[----:B-----5:R3:W-:Y:S04]  /*265a0*/  @!P2 ST.E.128 desc[UR38][R8.64], R36 ;  /* 0x000000240800a985 */ /* 0x0207e8000c101d26 */
[----:B------:R3:W-:Y:S02]  /*265b0*/  @!P3 ST.E.128 desc[UR38][R14.64], R40 ;  /* 0x000000280e00b985 */ /* 0x0007e4000c101d26 */
.L_x_7590:
[----:B------:R-:W-:Y:S05]  /*265c0*/  BSYNC B1 ;  /* 0x0000000000017941 */ /* 0x000fea0003800000 */
.L_x_7589:
[----:B------:R-:W-:-:S03]  /*265d0*/  UMOV UR4, 0xffffffff ;  /* 0xffffffff00047882 */ /* 0x000fc60000000000 */
[----:B------:R-:W-:Y:S05]  /*265e0*/  BRA.DIV UR4, `(.L_x_7591) ;  /* 0x000000ce04ac7947 */ /* 0x000fea000b800000 */
[----:B----4-:R4:W0:Y:S04]  /*265f0*/  SHFL.IDX PT, R0, R3, 0x2, 0x181f ;  /* 0x00581f0003007f89 */ /* 0x01082800000e0000 */
[----:B--23--:R4:W2:Y:S02]  /*26600*/  SHFL.IDX PT, R14, R2, 0x2, 0x181f ;  /* 0x00581f00020e7f89 */ /* 0x00c8a400000e0000 */
.L_x_7866:
        /* <DEDUP_REMOVED lines=9> */
[-C--:B0-----:R-:W-:Y:S02]  /*266a0*/  @!P2 LEA.HI.X R9, R111, R0.reuse, R20, 0x1, P0 ;  /* 0x000000006f09a211 */ /* 0x081fe400000f0c14 */
[----:B------:R-:W-:-:S03]  /*266b0*/  @!P3 LEA.HI.X R15, R109, R0, R10, 0x1, P1 ;  /* 0x000000006d0fb211 */ /* 0x000fc600008f0c0a */
[----:B-----5:R3:W-:Y:S04]  /*266c0*/  @!P2 ST.E.128 desc[UR38][R8.64], R28 ;  /* 0x0000001c0800a985 */ /* 0x0207e8000c101d26 */
[----:B------:R3:W-:Y:S02]  /*266d0*/  @!P3 ST.E.128 desc[UR38][R14.64], R32 ;  /* 0x000000200e00b985 */ /* 0x0007e4000c101d26 */
.L_x_7593:
[----:B------:R-:W-:Y:S05]  /*266e0*/  BSYNC B1 ;  /* 0x0000000000017941 */ /* 0x000fea0003800000 */
.L_x_7592:
[----:B------:R-:W-:-:S03]  /*266f0*/  UMOV UR4, 0xffffffff ;  /* 0xffffffff00047882 */ /* 0x000fc60000000000 */
[----:B------:R-:W-:Y:S05]  /*26700*/  BRA.DIV UR4, `(.L_x_7594) ;  /* 0x000000ce04ac7947 */ /* 0x000fea000b800000 */
[----:B0-----:R0:W0:Y:S04]  /*26710*/  SHFL.IDX PT, R0, R3, 0x3, 0x181f ;  /* 0x00781f0003007f89 */ /* 0x00102800000e0000 */
[----:B--23--:R2:W3:Y:S02]  /*26720*/  SHFL.IDX PT, R14, R2, 0x3, 0x181f ;  /* 0x00781f00020e7f89 */ /* 0x00c4e400000e0000 */
.L_x_7870:
[----:B01--4-:R-:W-:-:S05]  /*26730*/  VIADD R3, R219, 0x60 ;  /* 0x00000060db037836 */ /* 0x013fca0000000000 */
[----:B------:R-:W-:-:S13]  /*26740*/  ISETP.GE.AND P0, PT, R3, R44, PT ;  /* 0x0000002c0300720c */ /* 0x000fda0003f06270 */
[----:B------:R-:W-:Y:S05]  /*26750*/  @P0 BRA `(.L_x_7595) ;  /* 0x0000001800fc0947 */ /* 0x000fea0003800000 */
[----:B------:R-:W-:Y:S02]  /*26760*/  ULDC UR4, c[0x0][0xac8] ;  /* 0x0002b20000047ab9 */ /* 0x000fe40000000800 */
[----:B------:R-:W-:-:S13]  /*26770*/  ISETP.GE.AND P1, PT, R111, UR4, PT ;  /* 0x000000046f007c0c */ /* 0x000fda000bf26270 */
[----:B--23--:R-:W-:-:S04]  /*26780*/  @!P1 LEA R2, P0, R111, R14, 0x1 ;  /* 0x0000000e6f029211 */ /* 0x00cfc800078008ff */
[----:B------:R-:W-:Y:S02]  /*26790*/  @!P1 LEA.HI.X R3, R111, R0, R20, 0x1, P0 ;  /* 0x000000006f039211 */ /* 0x000fe400000f0c14 */
[----:B------:R-:W-:-:S03]  /*267a0*/  ISETP.GE.AND P0, PT, R109, UR4, PT ;  /* 0x000000046d007c0c */ /* 0x000fc6000bf06270 */
[----:B-----5:R4:W-:Y:S10]  /*267b0*/  @!P1 ST.E.128 desc[UR38][R2.64], R4 ;  /* 0x0000000402009985 */ /* 0x0209f4000c101d26 */
[----:B------:R-:W-:Y:S05]  /*267c0*/  @P0 BRA `(.L_x_7595) ;  /* 0x0000001800e00947 */ /* 0x000fea0003800000 */
[----:B------:R-:W-:-:S04]  /*267d0*/  LEA R14, P0, R109, R14, 0x1 ;  /* 0x0000000e6d0e7211 */ /* 0x000fc800078008ff */
[----:B------:R-:W-:-:S05]  /*267e0*/  LEA.HI.X R15, R109, R0, R10, 0x1, P0 ;  /* 0x000000006d0f7211 */ /* 0x000fca00000f0c0a */
[----:B------:R0:W-:Y:S01]  /*267f0*/  ST.E.128 desc[UR38][R14.64], R24 ;  /* 0x000000180e007985 */ /* 0x0001e2000c101d26 */
[----:B------:R-:W-:Y:S05]  /*26800*/  BRA `(.L_x_7595) ;  /* 0x0000001800d07947 */ /* 0x000fea0003800000 */
.L_x_7584:
[----:B------:R-:W1:Y:S01]  /*26810*/  @P2 LDC R32, c[0x0][0xbec] ;  /* 0x0002fb00ff202b82 */ /* 0x000e620000000800 */
[----:B------:R-:W-:Y:S01]  /*26820*/  ULDC.64 UR4, c[0x0][0xb08] ;  /* 0x0002c20000047ab9 */ /* 0x000fe20000000a00 */
[----:B------:R-:W-:Y:S01]  /*26830*/  ULDC.64 UR6, c[0x0][0xb30] ;  /* 0x0002cc0000067ab9 */ /* 0x000fe20000000a00 */
[----:B0-----:R-:W-:Y:S02]  /*26840*/  IMAD R14, R46, UR4, RZ ;  /* 0x000000042e0e7c24 */ /* 0x001fe4000f8e02ff */
[----:B------:R-:W-:-:S03]  /*26850*/  IMAD.WIDE.U32 R12, R11, UR4, RZ ;  /* 0x000000040b0c7c25 */ /* 0x000fc6000f8e00ff */
[----:B------:R-:W0:Y:S01]  /*26860*/  @P2 LDC R33, c[0x0][0xbf0] ;  /* 0x0002fc00ff212b82 */ /* 0x000e220000000800 */
[----:B------:R-:W-:Y:S01]  /*26870*/  IMAD R11, R11, UR5, R14 ;  /* 0x000000050b0b7c24 */ /* 0x000fe2000f8e020e */
[----:B------:R-:W-:Y:S01]  /*26880*/  ULDC.64 UR4, c[0x0][0xb38] ;  /* 0x0002ce0000047ab9 */ /* 0x000fe20000000a00 */
[----:B------:R-:W-:Y:S01]  /*26890*/  SHF.R.S32.HI R14, RZ, 0x1f, R45 ;  /* 0x0000001fff0e7819 */ /* 0x000fe2000001142d */
[----:B------:R-:W-:Y:S02]  /*268a0*/  VIADD R84, R217, 0x28 ;  /* 0x00000028d9547836 */ /* 0x000fe40000000000 */
[----:B------:R-:W-:Y:S02]  /*268b0*/  IMAD.IADD R13, R13, 0x1, R11 ;  /* 0x000000010d0d7824 */ /* 0x000fe400078e020b */
[----:B------:R-:W-:Y:S01]  /*268c0*/  IMAD.MOV.U32 R11, RZ, RZ, R51 ;  /* 0x000000ffff0b7224 */ /* 0x000fe200078e0033 */
[----:B------:R-:W-:Y:S01]  /*268d0*/  SHF.R.S32.HI R92, RZ, 0x1f, R84 ;  /* 0x0000001fff5c7819 */ /* 0x000fe20000011454 */
[----:B------:R-:W-:-:S04]  /*268e0*/  IMAD.WIDE.U32 R12, R232, UR4, R12 ;  /* 0x00000004e80c7c25 */ /* 0x000fc8000f8e000c */
[----:B------:R-:W-:Y:S01]  /*268f0*/  IMAD R13, R232, UR5, R13 ;  /* 0x00000005e80d7c24 */ /* 0x000fe2000f8e020d */
[----:B------:R-:W-:Y:S01]  /*26900*/  ULDC.64 UR4, c[0x0][0xb40] ;  /* 0x0002d00000047ab9 */ /* 0x000fe20000000a00 */
[----:B-1----:R-:W-:-:S04]  /*26910*/  @P2 IMAD.HI.U32 R32, R51, R32, RZ ;  /* 0x0000002033202227 */ /* 0x002fc800078e00ff */
[----:B------:R-:W-:Y:S02]  /*26920*/  IMAD R14, R14, UR4, RZ ;  /* 0x000000040e0e7c24 */ /* 0x000fe4000f8e02ff */
[----:B------:R-:W-:Y:S01]  /*26930*/  IMAD.WIDE.U32 R12, R45, UR4, R12 ;  /* 0x000000042d0c7c25 */ /* 0x000fe2000f8e000c */
[----:B0-----:R-:W-:-:S03]  /*26940*/  @P2 SHF.R.U32.HI R11, RZ, R33, R32 ;  /* 0x00000021ff0b2219 */ /* 0x001fc60000011620 */
[----:B------:R-:W-:Y:S01]  /*26950*/  IMAD R15, R45, UR5, R14 ;  /* 0x000000052d0f7c24 */ /* 0x000fe2000f8e020e */
[----:B------:R-:W-:Y:S01]  /*26960*/  ULDC.64 UR4, c[0x0][0xb48] ;  /* 0x0002d20000047ab9 */ /* 0x000fe20000000a00 */
[--C-:B------:R-:W-:Y:S01]  /*26970*/  SHF.R.S32.HI R14, RZ, 0x1f, R11.reuse ;  /* 0x0000001fff0e7819 */ /* 0x100fe2000001140b */
[----:B------:R-:W-:Y:S02]  /*26980*/  IMAD.MOV R33, RZ, RZ, -R11 ;  /* 0x000000ffff217224 */ /* 0x000fe400078e0a0b */
[----:B------:R-:W-:Y:S02]  /*26990*/  IMAD.IADD R13, R13, 0x1, R15 ;  /* 0x000000010d0d7824 */ /* 0x000fe400078e020f */
[----:B------:R-:W-:Y:S02]  /*269a0*/  IMAD R33, R2, R33, R51 ;  /* 0x0000002102217224 */ /* 0x000fe400078e0233 */
[----:B------:R-:W-:-:S03]  /*269b0*/  IMAD.WIDE.U32 R12, R80, UR4, R12 ;  /* 0x00000004500c7c25 */ /* 0x000fc6000f8e000c */
[----:B------:R-:W-:Y:S01]  /*269c0*/  SHF.R.S32.HI R2, RZ, 0x1f, R33 ;  /* 0x0000001fff027819 */ /* 0x000fe20000011421 */
[----:B------:R-:W-:Y:S02]  /*269d0*/  IMAD R14, R14, UR6, RZ ;  /* 0x000000060e0e7c24 */ /* 0x000fe4000f8e02ff */
[----:B------:R-:W-:Y:S01]  /*269e0*/  IMAD R13, R80, UR5, R13 ;  /* 0x00000005500d7c24 */ /* 0x000fe2000f8e020d */
[----:B------:R-:W-:Y:S01]  /*269f0*/  ULDC.64 UR4, c[0x0][0xb28] ;  /* 0x0002ca0000047ab9 */ /* 0x000fe20000000a00 */
[C---:B------:R-:W-:Y:S02]  /*26a00*/  IMAD R15, R11.reuse, UR7, R14 ;  /* 0x000000070b0f7c24 */ /* 0x040fe4000f8e020e */
        /* <DEDUP_REMOVED lines=10> */
[C---:B------:R-:W-:Y:S01]  /*26ab0*/  VIADD R95, R217.reuse, 0x30 ;  /* 0x00000030d95f7836 */ /* 0x040fe20000000000 */
[----:B------:R-:W-:Y:S01]  /*26ac0*/  UMOV UR4, 0xffffffff ;  /* 0xffffffff00047882 */ /* 0x000fe20000000000 */
[C---:B------:R-:W-:Y:S01]  /*26ad0*/  VIADD R93, R217.reuse, 0x38 ;  /* 0x00000038d95d7836 */ /* 0x040fe20000000000 */
[----:B------:R0:W-:Y:S01]  /*26ae0*/  SYNCS.ARRIVE.TRANS64.RED.A1T0 RZ, [R14+URZ], RZ ;  /* 0x000000ff0eff79a7 */ /* 0x0001e2000810043f */
[C---:B------:R-:W-:Y:S01]  /*26af0*/  VIADD R85, R217.reuse, 0x40 ;  /* 0x00000040d9557836 */ /* 0x040fe20000000000 */
[----:B------:R-:W-:Y:S01]  /*26b00*/  LEA.HI.X R32, R32, UR5, R11, 0x2, P0 ;  /* 0x0000000520207c11 */ /* 0x000fe200080f140b */
        /* <DEDUP_REMOVED lines=24> */
[----:B------:R-:W-:Y:S01]  /*26c90*/  SHF.R.S32.HI R104, RZ, 0x1f, R103 ;  /* 0x0000001fff687819 */ /* 0x000fe20000011467 */
[----:B0-----:R-:W-:Y:S06]  /*26ca0*/  BRA.DIV UR4, `(.L_x_7596) ;  /* 0x000000ca048c7947 */ /* 0x001fec000b800000 */
[----:B------:R0:W1:Y:S04]  /*26cb0*/  SHFL.IDX PT, R33, R32, RZ, 0x1c1f ;  /* 0x001c1fff20217589 */ /* 0x00006800000e0000 */
[----:B------:R0:W2:Y:S02]  /*26cc0*/  SHFL.IDX PT, R14, R2, RZ, 0x1c1f ;  /* 0x001c1fff020e7589 */ /* 0x0000a400000e0000 */
.L_x_7873:
        /* <DEDUP_REMOVED lines=8> */
[----:B-1----:R-:W-:Y:S02]  /*26d50*/  @!P0 IMAD.MOV.U32 R15, RZ, RZ, R33 ;  /* 0x000000ffff0f8224 */ /* 0x002fe400078e0021 */
[----:B------:R-:W-:Y:S01]  /*26d60*/  @!P0 IMAD.MOV.U32 R36, RZ, RZ, R86 ;  /* 0x000000ffff248224 */ /* 0x000fe200078e0056 */
[CC--:B--2---:R-:W-:Y:S01]  /*26d70*/  @!P3 LEA R12, P4, R94.reuse, R14.reuse, 0x2 ;  /* 0x0000000e5e0cb211 */ /* 0x0c4fe200078810ff */
[----:B------:R-:W-:Y:S02]  /*26d80*/  @!P0 IMAD.WIDE R34, R217, 0x4, R14 ;  /* 0x00000004d9228825 */ /* 0x000fe400078e020e */
[-C--:B------:R-:W-:Y:S02]  /*26d90*/  @!P1 LEA R40, P5, R101, R14.reuse, 0x2 ;  /* 0x0000000e65289211 */ /* 0x080fe400078a10ff */
[----:B------:R-:W-:Y:S01]  /*26da0*/  @!P0 IMAD.MOV.U32 R37, RZ, RZ, R3 ;  /* 0x000000ffff258224 */ /* 0x000fe200078e0003 */
[----:B------:R-:W-:Y:S01]  /*26db0*/  @!P3 LEA.HI.X R13, R94, R33, R98, 0x2, P4 ;  /* 0x000000215e0db211 */ /* 0x000fe200020f1462 */
[----:B------:R-:W-:Y:S01]  /*26dc0*/  @!P3 IMAD.MOV.U32 R97, RZ, RZ, R5 ;  /* 0x000000ffff61b224 */ /* 0x000fe200078e0005 */
[----:B------:R-:W-:-:S02]  /*26dd0*/  @!P2 LEA R38, P4, R99, R14, 0x2 ;  /* 0x0000000e6326a211 */ /* 0x000fc400078810ff */
[----:B------:R1:W-:Y:S01]  /*26de0*/  @!P0 ST.E.64 desc[UR38][R34.64], R36 ;  /* 0x0000002422008985 */ /* 0x0003e2000c101b26 */
[----:B------:R-:W-:Y:S02]  /*26df0*/  ISETP.GE.AND P0, PT, R103, UR4, PT ;  /* 0x0000000467007c0c */ /* 0x000fe4000bf06270 */
[-C--:B------:R-:W-:Y:S01]  /*26e00*/  @!P2 LEA.HI.X R39, R99, R33.reuse, R100, 0x2, P4 ;  /* 0x000000216327a211 */ /* 0x080fe200020f1464 */
[----:B------:R2:W-:Y:S01]  /*26e10*/  @!P3 ST.E.64 desc[UR38][R12.64], R96 ;  /* 0x000000600c00b985 */ /* 0x0005e2000c101b26 */
[----:B------:R-:W-:Y:S02]  /*26e20*/  ISETP.GE.AND P3, PT, R84, UR4, PT ;  /* 0x0000000454007c0c */ /* 0x000fe4000bf66270 */
[----:B------:R-:W-:Y:S01]  /*26e30*/  @!P1 LEA.HI.X R41, R101, R33, R102, 0x2, P5 ;  /* 0x0000002165299211 */ /* 0x000fe200028f1466 */
[----:B------:R-:W-:Y:S01]  /*26e40*/  @!P2 ST.E.64 desc[UR38][R38.64], R122 ;  /* 0x0000007a2600a985 */ /* 0x000fe2000c101b26 */
[----:B------:R-:W-:-:S03]  /*26e50*/  ISETP.GE.AND P2, PT, R95, UR4, PT ;  /* 0x000000045f007c0c */ /* 0x000fc6000bf46270 */
[----:B------:R-:W-:Y:S01]  /*26e60*/  @!P1 ST.E.64 desc[UR38][R40.64], R124 ;  /* 0x0000007c28009985 */ /* 0x000fe2000c101b26 */
[----:B------:R-:W-:Y:S01]  /*26e70*/  ISETP.GE.AND P1, PT, R93, UR4, PT ;  /* 0x000000045d007c0c */ /* 0x000fe2000bf26270 */
[----:B------:R-:W-:Y:S01]  /*26e80*/  @!P0 IMAD.MOV.U32 R126, RZ, RZ, R0 ;  /* 0x000000ffff7e8224 */ /* 0x000fe200078e0000 */
[----:B-1----:R-:W-:-:S03]  /*26e90*/  @!P0 LEA R34, P4, R103, R14, 0x2 ;  /* 0x0000000e67228211 */ /* 0x002fc600078810ff */
[C---:B--2---:R-:W-:Y:S02]  /*26ea0*/  @!P3 LEA R12, P5, R84.reuse, R14, 0x2 ;  /* 0x0000000e540cb211 */ /* 0x044fe400078a10ff */
[-C--:B------:R-:W-:Y:S02]  /*26eb0*/  @!P0 LEA.HI.X R35, R103, R33.reuse, R104, 0x2, P4 ;  /* 0x0000002167238211 */ /* 0x080fe400020f1468 */
[----:B------:R-:W-:-:S03]  /*26ec0*/  @!P3 LEA.HI.X R13, R84, R33, R92, 0x2, P5 ;  /* 0x00000021540db211 */ /* 0x000fc600028f145c */
[----:B------:R1:W-:Y:S01]  /*26ed0*/  @!P0 ST.E.64 desc[UR38][R34.64], R126 ;  /* 0x0000007e22008985 */ /* 0x0003e2000c101b26 */
[----:B------:R-:W-:Y:S02]  /*26ee0*/  ISETP.GE.AND P0, PT, R85, UR4, PT ;  /* 0x0000000455007c0c */ /* 0x000fe4000bf06270 */
[----:B------:R-:W-:-:S04]  /*26ef0*/  @!P1 LEA R36, P4, R93, R14, 0x2 ;  /* 0x0000000e5d249211 */ /* 0x000fc800078810ff */
[----:B------:R-:W-:Y:S01]  /*26f00*/  @!P1 LEA.HI.X R37, R93, R33, R88, 0x2, P4 ;  /* 0x000000215d259211 */ /* 0x000fe200020f1458 */
[----:B-1----:R-:W-:Y:S01]  /*26f10*/  @!P3 IMAD.MOV.U32 R34, RZ, RZ, R6 ;  /* 0x000000ffff22b224 */ /* 0x002fe200078e0006 */
[----:B------:R-:W-:Y:S01]  /*26f20*/  @!P2 LEA R6, P5, R95, R14, 0x2 ;  /* 0x0000000e5f06a211 */ /* 0x000fe200078a10ff */
[----:B------:R-:W-:-:S03]  /*26f30*/  @!P3 IMAD.MOV.U32 R35, RZ, RZ, R7 ;  /* 0x000000ffff23b224 */ /* 0x000fc600078e0007 */
[----:B------:R-:W-:Y:S02]  /*26f40*/  @!P2 LEA.HI.X R7, R95, R33, R90, 0x2, P5 ;  /* 0x000000215f07a211 */ /* 0x000fe400028f145a */
[----:B------:R1:W-:Y:S01]  /*26f50*/  @!P3 ST.E.64 desc[UR38][R12.64], R34 ;  /* 0x000000220c00b985 */ /* 0x0003e2000c101b26 */
[----:B------:R-:W-:Y:S02]  /*26f60*/  ISETP.GE.AND P3, PT, R83, UR4, PT ;  /* 0x0000000453007c0c */ /* 0x000fe4000bf66270 */
[----:B------:R-:W-:Y:S01]  /*26f70*/  ISETP.GE.AND P5, PT, R75, UR4, PT ;  /* 0x000000044b007c0c */ /* 0x000fe2000bfa6270 */
[----:B------:R2:W-:Y:S10]  /*26f80*/  @!P2 ST.E.64 desc[UR38][R6.64], R8 ;  /* 0x000000080600a985 */ /* 0x0005f4000c101b26 */
[----:B-1----:R-:W-:-:S02]  /*26f90*/  @!P3 LEA R12, P4, R83, R14, 0x2 ;  /* 0x0000000e530cb211 */ /* 0x002fc400078810ff */
[----:B------:R-:W-:Y:S02]  /*26fa0*/  @!P5 IMAD.MOV.U32 R11, RZ, RZ, R29 ;  /* 0x000000ffff0bd224 */ /* 0x000fe400078e001d */
[----:B--2---:R-:W-:Y:S01]  /*26fb0*/  @!P1 IMAD.MOV.U32 R6, RZ, RZ, R4 ;  /* 0x000000ffff069224 */ /* 0x004fe200078e0004 */
[----:B------:R-:W-:Y:S01]  /*26fc0*/  @!P0 LEA R4, P2, R85, R14, 0x2 ;  /* 0x0000000e55048211 */ /* 0x000fe200078410ff */
[----:B------:R-:W-:Y:S01]  /*26fd0*/  @!P1 IMAD.MOV.U32 R7, RZ, RZ, R21 ;  /* 0x000000ffff079224 */ /* 0x000fe200078e0015 */
[-C--:B------:R-:W-:Y:S02]  /*26fe0*/  @!P3 LEA.HI.X R13, R83, R33.reuse, R74, 0x2, P4 ;  /* 0x00000021530db211 */ /* 0x080fe400020f144a */
[----:B------:R-:W-:Y:S02]  /*26ff0*/  @!P0 LEA.HI.X R5, R85, R33, R80, 0x2, P2 ;  /* 0x0000002155058211 */ /* 0x000fe400010f1450 */
[----:B------:R1:W-:Y:S01]  /*27000*/  @!P1 ST.E.64 desc[UR38][R36.64], R6 ;  /* 0x0000000624009985 */ /* 0x0003e2000c101b26 */
[----:B------:R-:W-:-:S02]  /*27010*/  ISETP.GE.AND P1, PT, R51, UR4, PT ;  /* 0x0000000433007c0c */ /* 0x000fc4000bf26270 */
[----:B------:R-:W-:Y:S01]  /*27020*/  ISETP.GE.AND P4, PT, R42, UR4, PT ;  /* 0x000000042a007c0c */ /* 0x000fe2000bf86270 */
[----:B-1----:R-:W-:Y:S01]  /*27030*/  @!P0 IMAD.MOV.U32 R6, RZ, RZ, R24 ;  /* 0x000000ffff068224 */ /* 0x002fe200078e0018 */
[----:B------:R-:W-:Y:S01]  /*27040*/  @!P5 LEA R24, P2, R75, R14, 0x2 ;  /* 0x0000000e4b18d211 */ /* 0x000fe200078410ff */
[----:B------:R-:W-:-:S03]  /*27050*/  @!P0 IMAD.MOV.U32 R7, RZ, RZ, R25 ;  /* 0x000000ffff078224 */ /* 0x000fc600078e0019 */
[-C--:B------:R-:W-:Y:S02]  /*27060*/  @!P5 LEA.HI.X R25, R75, R33.reuse, R62, 0x2, P2 ;  /* 0x000000214b19d211 */ /* 0x080fe400010f143e */
[----:B------:R1:W-:Y:S01]  /*27070*/  @!P0 ST.E.64 desc[UR38][R4.64], R6 ;  /* 0x0000000604008985 */ /* 0x0003e2000c101b26 */
[----:B------:R-:W-:Y:S02]  /*27080*/  ISETP.GE.AND P0, PT, R49, UR4, PT ;  /* 0x0000000431007c0c */ /* 0x000fe4000bf06270 */
[----:B------:R-:W-:Y:S01]  /*27090*/  @!P1 LEA R8, P2, R51, R14, 0x2 ;  /* 0x0000000e33089211 */ /* 0x000fe200078410ff */
[----:B------:R-:W-:Y:S01]  /*270a0*/  @!P3 ST.E.64 desc[UR38][R12.64], R26 ;  /* 0x0000001a0c00b985 */ /* 0x000fe2000c101b26 */
[----:B------:R-:W-:Y:S02]  /*270b0*/  ISETP.GE.AND P3, PT, R47, UR4, PT ;  /* 0x000000042f007c0c */ /* 0x000fe4000bf66270 */
[----:B------:R-:W-:Y:S01]  /*270c0*/  @!P1 LEA.HI.X R9, R51, R33, R72, 0x2, P2 ;  /* 0x0000002133099211 */ /* 0x000fe200010f1448 */
[----:B------:R2:W-:Y:S01]  /*270d0*/  @!P5 ST.E.64 desc[UR38][R24.64], R10 ;  /* 0x0000000a1800d985 */ /* 0x0005e2000c101b26 */
[----:B------:R-:W-:-:S03]  /*270e0*/  ISETP.GE.AND P5, PT, R45, UR4, PT ;  /* 0x000000042d007c0c */ /* 0x000fc6000bfa6270 */
[----:B------:R3:W-:Y:S02]  /*270f0*/  @!P1 ST.E.64 desc[UR38][R8.64], R30 ;  /* 0x0000001e08009985 */ /* 0x0007e4000c101b26 */
[----:B-1----:R-:W-:Y:S01]  /*27100*/  @!P0 LEA R4, P2, R49, R14, 0x2 ;  /* 0x0000000e31048211 */ /* 0x002fe200078410ff */
[----:B------:R-:W-:-:S03]  /*27110*/  @!P0 IMAD.MOV.U32 R21, RZ, RZ, R53 ;  /* 0x000000ffff158224 */ /* 0x000fc600078e0035 */
[-C--:B------:R-:W-:Y:S01]  /*27120*/  @!P0 LEA.HI.X R5, R49, R33.reuse, R50, 0x2, P2 ;  /* 0x0000002131058211 */ /* 0x080fe200010f1432 */
[----:B------:R-:W-:Y:S01]  /*27130*/  @!P3 IMAD.MOV.U32 R107, RZ, RZ, R55 ;  /* 0x000000ffff6bb224 */ /* 0x000fe200078e0037 */
[-C--:B------:R-:W-:Y:S02]  /*27140*/  @!P3 LEA R6, P1, R47, R14.reuse, 0x2 ;  /* 0x0000000e2f06b211 */ /* 0x080fe400078210ff */
[----:B------:R-:W-:Y:S01]  /*27150*/  @!P5 IMAD.MOV.U32 R109, RZ, RZ, R113 ;  /* 0x000000ffff6dd224 */ /* 0x000fe200078e0071 */
[----:B------:R3:W-:Y:S01]  /*27160*/  @!P0 ST.E.64 desc[UR38][R4.64], R20 ;  /* 0x0000001404008985 */ /* 0x0007e2000c101b26 */
[-C--:B--2---:R-:W-:Y:S02]  /*27170*/  @!P5 LEA R10, P0, R45, R14.reuse, 0x2 ;  /* 0x0000000e2d0ad211 */ /* 0x084fe400078010ff */
[----:B------:R-:W-:Y:S02]  /*27180*/  @!P4 LEA R14, P2, R42, R14, 0x2 ;  /* 0x0000000e2a0ec211 */ /* 0x000fe400078410ff */
[----:B------:R-:W-:-:S02]  /*27190*/  @!P3 LEA.HI.X R7, R47, R33, R48, 0x2, P1 ;  /* 0x000000212f07b211 */ /* 0x000fc400008f1430 */
[-C--:B------:R-:W-:Y:S02]  /*271a0*/  @!P5 LEA.HI.X R11, R45, R33.reuse, R46, 0x2, P0 ;  /* 0x000000212d0bd211 */ /* 0x080fe400000f142e */
[----:B------:R-:W-:Y:S01]  /*271b0*/  @!P4 LEA.HI.X R15, R42, R33, R43, 0x2, P2 ;  /* 0x000000212a0fc211 */ /* 0x000fe200010f142b */
[----:B------:R3:W-:Y:S04]  /*271c0*/  @!P3 ST.E.64 desc[UR38][R6.64], R106 ;  /* 0x0000006a0600b985 */ /* 0x0007e8000c101b26 */
[----:B------:R3:W-:Y:S04]  /*271d0*/  @!P5 ST.E.64 desc[UR38][R10.64], R108 ;  /* 0x0000006c0a00d985 */ /* 0x0007e8000c101b26 */
[----:B------:R3:W-:Y:S02]  /*271e0*/  @!P4 ST.E.64 desc[UR38][R14.64], R116 ;  /* 0x000000740e00c985 */ /* 0x0007e4000c101b26 */
.L_x_7598:
[----:B------:R-:W-:Y:S05]  /*271f0*/  BSYNC B1 ;  /* 0x0000000000017941 */ /* 0x000fea0003800000 */
.L_x_7597:
[----:B------:R-:W-:-:S03]  /*27200*/  UMOV UR4, 0xffffffff ;  /* 0xffffffff00047882 */ /* 0x000fc60000000000 */
[----:B------:R-:W-:Y:S05]  /*27210*/  BRA.DIV UR4, `(.L_x_7599) ;  /* 0x000000c604647947 */ /* 0x000fea000b800000 */
[----:B------:R4:W0:Y:S04]  /*27220*/  SHFL.IDX PT, R3, R32, 0x1, 0x1c1f ;  /* 0x003c1f0020037f89 */ /* 0x00082800000e0000 */
[----:B--23--:R4:W2:Y:S02]  /*27230*/  SHFL.IDX PT, R14, R2, 0x1, 0x1c1f ;  /* 0x003c1f00020e7f89 */ /* 0x00c8a400000e0000 */
.L_x_7877:
[----:B------:R-:W-:-:S13]  /*27240*/  ISETP.GE.AND P0, PT, R81, R44, PT ;  /* 0x0000002c5100720c */ /* 0x000fda0003f06270 */
[----:B------:R-:W-:Y:S05]  /*27250*/  @P0 BRA `(.L_x_7595) ;  /* 0x00000010003c0947 */ /* 0x000fea0003800000 */
[----:B------:R-:W-:Y:S02]  /*27260*/  ULDC UR4, c[0x0][0xac8] ;  /* 0x0002b20000047ab9 */ /* 0x000fe40000000800 */
[----:B------:R-:W-:Y:S02]  /*27270*/  ISETP.GE.AND P2, PT, R94, UR4, PT ;  /* 0x000000045e007c0c */ /* 0x000fe4000bf46270 */
[----:B------:R-:W-:Y:S02]  /*27280*/  ISETP.GE.AND P1, PT, R99, UR4, PT ;  /* 0x0000000463007c0c */ /* 0x000fe4000bf26270 */
[----:B------:R-:W-:Y:S02]  /*27290*/  ISETP.GE.AND P0, PT, R101, UR4, PT ;  /* 0x0000000465007c0c */ /* 0x000fe4000bf06270 */
[----:B------:R-:W-:Y:S02]  /*272a0*/  ISETP.GE.AND P3, PT, R217, UR4, PT ;  /* 0x00000004d9007c0c */ /* 0x000fe4000bf66270 */
[----:B------:R-:W-:-:S05]  /*272b0*/  ISETP.GE.AND P5, PT, R103, UR4, PT ;  /* 0x0000000467007c0c */ /* 0x000fca000bfa6270 */
[----:B--2---:R-:W-:Y:S01]  /*272c0*/  @!P2 LEA R6, P4, R94, R14, 0x2 ;  /* 0x0000000e5e06a211 */ /* 0x004fe200078810ff */
[----:B------:R-:W-:-:S03]  /*272d0*/  @!P2 IMAD.MOV.U32 R53, RZ, RZ, R119 ;  /* 0x000000ffff35a224 */ /* 0x000fc600078e0077 */
[-C--:B0-----:R-:W-:Y:S02]  /*272e0*/  @!P2 LEA.HI.X R7, R94, R3.reuse, R98, 0x2, P4 ;  /* 0x000000035e07a211 */ /* 0x081fe400020f1462 */
[CC--:B------:R-:W-:Y:S01]  /*272f0*/  @!P1 LEA R8, P4, R99.reuse, R14.reuse, 0x2 ;  /* 0x0000000e63089211 */ /* 0x0c0fe200078810ff */
[----:B----4-:R-:W-:Y:S02]  /*27300*/  @!P3 IMAD.MOV.U32 R2, RZ, RZ, R14 ;  /* 0x000000ffff02b224 */ /* 0x010fe400078e000e */
[----:B------:R-:W-:Y:S01]  /*27310*/  @!P3 IMAD.MOV.U32 R29, RZ, RZ, R115 ;  /* 0x000000ffff1db224 */ /* 0x000fe200078e0073 */
[----:B------:R-:W-:Y:S01]  /*27320*/  @!P1 LEA.HI.X R9, R99, R3, R100, 0x2, P4 ;  /* 0x0000000363099211 */ /* 0x000fe200020f1464 */
[----:B------:R-:W-:Y:S01]  /*27330*/  @!P3 IMAD.WIDE R4, R217, 0x4, R2 ;  /* 0x00000004d904b825 */ /* 0x000fe200078e0202 */
[----:B------:R-:W-:-:S04]  /*27340*/  @!P0 LEA R10, P4, R101, R14, 0x2 ;  /* 0x0000000e650a8211 */ /* 0x000fc800078810ff */
[-C--:B------:R-:W-:Y:S01]  /*27350*/  @!P0 LEA.HI.X R11, R101, R3.reuse, R102, 0x2, P4 ;  /* 0x00000003650b8211 */ /* 0x080fe200020f1466 */
[----:B------:R-:W-:Y:S01]  /*27360*/  @!P3 ST.E.64 desc[UR38][R4.64], R28 ;  /* 0x0000001c0400b985 */ /* 0x000fe2000c101b26 */
[----:B------:R-:W-:Y:S02]  /*27370*/  @!P5 LEA R12, P4, R103, R14, 0x2 ;  /* 0x0000000e670cd211 */ /* 0x000fe400078810ff */
[----:B------:R-:W-:Y:S01]  /*27380*/  ISETP.GE.AND P3, PT, R95, UR4, PT ;  /* 0x000000045f007c0c */ /* 0x000fe2000bf66270 */
[----:B------:R0:W-:Y:S01]  /*27390*/  @!P2 ST.E.64 desc[UR38][R6.64], R52 ;  /* 0x000000340600a985 */ /* 0x0001e2000c101b26 */
[----:B------:R-:W-:Y:S02]  /*273a0*/  @!P5 LEA.HI.X R13, R103, R3, R104, 0x2, P4 ;  /* 0x00000003670dd211 */ /* 0x000fe400020f1468 */
[----:B------:R-:W-:Y:S01]  /*273b0*/  ISETP.GE.AND P4, PT, R84, UR4, PT ;  /* 0x0000000454007c0c */ /* 0x000fe2000bf86270 */
[----:B------:R2:W-:Y:S01]  /*273c0*/  @!P1 ST.E.64 desc[UR38][R8.64], R56 ;  /* 0x0000003808009985 */ /* 0x0005e2000c101b26 */
[----:B------:R-:W-:-:S02]  /*273d0*/  ISETP.GE.AND P2, PT, R93, UR4, PT ;  /* 0x000000045d007c0c */ /* 0x000fc4000bf46270 */
[----:B------:R-:W-:Y:S01]  /*273e0*/  ISETP.GE.AND P1, PT, R85, UR4, PT ;  /* 0x0000000455007c0c */ /* 0x000fe2000bf26270 */
[----:B------:R3:W-:Y:S04]  /*273f0*/  @!P0 ST.E.64 desc[UR38][R10.64], R58 ;  /* 0x0000003a0a008985 */ /* 0x0007e8000c101b26 */
[----:B------:R-:W-:Y:S01]  /*27400*/  @!P5 ST.E.64 desc[UR38][R12.64], R60 ;  /* 0x0000003c0c00d985 */ /* 0x000fe2000c101b26 */
[----:B0-----:R-:W-:-:S03]  /*27410*/  @!P3 LEA R6, P5, R95, R14, 0x2 ;  /* 0x0000000e5f06b211 */ /* 0x001fc600078a10ff */
[CC--:B------:R-:W-:Y:S01]  /*27420*/  @!P4 LEA R4, P0, R84.reuse, R14.reuse, 0x2 ;  /* 0x0000000e5404c211 */ /* 0x0c0fe200078010ff */
[----:B------:R-:W-:Y:S01]  /*27430*/  @!P4 IMAD.MOV.U32 R55, RZ, RZ, R63 ;  /* 0x000000ffff37c224 */ /* 0x000fe200078e003f */
[-C--:B------:R-:W-:Y:S02]  /*27440*/  @!P3 LEA.HI.X R7, R95, R3.reuse, R90, 0x2, P5 ;  /* 0x000000035f07b211 */ /* 0x080fe400028f145a */
[----:B------:R-:W-:Y:S02]  /*27450*/  @!P4 LEA.HI.X R5, R84, R3, R92, 0x2, P0 ;  /* 0x000000035405c211 */ /* 0x000fe400000f145c */
[----:B------:R-:W-:Y:S02]  /*27460*/  ISETP.GE.AND P0, PT, R83, UR4, PT ;  /* 0x0000000453007c0c */ /* 0x000fe4000bf06270 */
[----:B--2---:R-:W-:Y:S01]  /*27470*/  @!P2 LEA R8, P5, R93, R14, 0x2 ;  /* 0x0000000e5d08a211 */ /* 0x004fe200078a10ff */
[----:B------:R0:W-:Y:S01]  /*27480*/  @!P4 ST.E.64 desc[UR38][R4.64], R54 ;  /* 0x000000360400c985 */ /* 0x0001e2000c101b26 */
[----:B------:R-:W-:-:S02]  /*27490*/  ISETP.GE.AND P4, PT, R75, UR4, PT ;  /* 0x000000044b007c0c */ /* 0x000fc4000bf86270 */
[-C--:B------:R-:W-:Y:S01]  /*274a0*/  @!P2 LEA.HI.X R9, R93, R3.reuse, R88, 0x2, P5 ;  /* 0x000000035d09a211 */ /* 0x080fe200028f1458 */
[----:B------:R2:W-:Y:S01]  /*274b0*/  @!P3 ST.E.64 desc[UR38][R6.64], R64 ;  /* 0x000000400600b985 */ /* 0x0005e2000c101b26 */
[-C--:B---3--:R-:W-:Y:S02]  /*274c0*/  @!P1 LEA R10, P5, R85, R14.reuse, 0x2 ;  /* 0x0000000e550a9211 */ /* 0x088fe400078a10ff */
[----:B------:R-:W-:Y:S01]  /*274d0*/  ISETP.GE.AND P3, PT, R51, UR4, PT ;  /* 0x0000000433007c0c */ /* 0x000fe2000bf66270 */
[----:B------:R3:W-:Y:S01]  /*274e0*/  @!P2 ST.E.64 desc[UR38][R8.64], R66 ;  /* 0x000000420800a985 */ /* 0x0007e2000c101b26 */
[-C--:B------:R-:W-:Y:S02]  /*274f0*/  @!P1 LEA.HI.X R11, R85, R3.reuse, R80, 0x2, P5 ;  /* 0x00000003550b9211 */ /* 0x080fe400028f1450 */
[----:B------:R-:W-:Y:S02]  /*27500*/  @!P0 LEA R20, P5, R83, R14, 0x2 ;  /* 0x0000000e53148211 */ /* 0x000fe400078a10ff */
[----:B------:R-:W-:Y:S01]  /*27510*/  ISETP.GE.AND P2, PT, R49, UR4, PT ;  /* 0x0000000431007c0c */ /* 0x000fe2000bf46270 */
[----:B------:R4:W-:Y:S01]  /*27520*/  @!P1 ST.E.64 desc[UR38][R10.64], R68 ;  /* 0x000000440a009985 */ /* 0x0009e2000c101b26 */
[----:B------:R-:W-:Y:S01]  /*27530*/  @!P0 LEA.HI.X R21, R83, R3, R74, 0x2, P5 ;  /* 0x0000000353158211 */ /* 0x000fe200028f144a */
[----:B------:R-:W-:Y:S01]  /*27540*/  @!P4 IMAD.MOV.U32 R111, RZ, RZ, R73 ;  /* 0x000000ffff6fc224 */ /* 0x000fe200078e0049 */
[----:B------:R-:W-:-:S02]  /*27550*/  ISETP.GE.AND P1, PT, R47, UR4, PT ;  /* 0x000000042f007c0c */ /* 0x000fc4000bf26270 */
[-C--:B0-----:R-:W-:Y:S01]  /*27560*/  @!P4 LEA R4, P5, R75, R14.reuse, 0x2 ;  /* 0x0000000e4b04c211 */ /* 0x081fe200078a10ff */
[----:B------:R0:W-:Y:S01]  /*27570*/  @!P0 ST.E.64 desc[UR38][R20.64], R70 ;  /* 0x0000004614008985 */ /* 0x0001e2000c101b26 */
[-C--:B--2---:R-:W-:Y:S01]  /*27580*/  @!P3 LEA R6, P0, R51, R14.reuse, 0x2 ;  /* 0x0000000e3306b211 */ /* 0x084fe200078010ff */
[----:B------:R-:W-:Y:S01]  /*27590*/  @!P3 IMAD.MOV.U32 R113, RZ, RZ, R87 ;  /* 0x000000ffff71b224 */ /* 0x000fe200078e0057 */
[-C--:B------:R-:W-:Y:S02]  /*275a0*/  @!P4 LEA.HI.X R5, R75, R3.reuse, R62, 0x2, P5 ;  /* 0x000000034b05c211 */ /* 0x080fe400028f143e */
[----:B------:R-:W-:Y:S01]  /*275b0*/  ISETP.GE.AND P5, PT, R45, UR4, PT ;  /* 0x000000042d007c0c */ /* 0x000fe2000bfa6270 */
[----:B------:R-:W-:Y:S01]  /*275c0*/  @!P2 IMAD.MOV.U32 R115, RZ, RZ, R89 ;  /* 0x000000ffff73a224 */ /* 0x000fe200078e0059 */
[----:B------:R-:W-:Y:S01]  /*275d0*/  @!P3 LEA.HI.X R7, R51, R3, R72, 0x2, P0 ;  /* 0x000000033307b211 */ /* 0x000fe200000f1448 */
[----:B------:R0:W-:Y:S01]  /*275e0*/  @!P4 ST.E.64 desc[UR38][R4.64], R110 ;  /* 0x0000006e0400c985 */ /* 0x0001e2000c101b26 */
[----:B---3--:R-:W-:Y:S01]  /*275f0*/  @!P2 LEA R8, P0, R49, R14, 0x2 ;  /* 0x0000000e3108a211 */ /* 0x008fe200078010ff */
[----:B------:R-:W-:-:S02]  /*27600*/  @!P1 IMAD.MOV.U32 R83, RZ, RZ, R91 ;  /* 0x000000ffff539224 */ /* 0x000fc400078e005b */
[----:B------:R0:W-:Y:S01]  /*27610*/  @!P3 ST.E.64 desc[UR38][R6.64], R112 ;  /* 0x000000700600b985 */ /* 0x0001e2000c101b26 */
[----:B------:R-:W-:Y:S02]  /*27620*/  @!P2 LEA.HI.X R9, R49, R3, R50, 0x2, P0 ;  /* 0x000000033109a211 */ /* 0x000fe400000f1432 */
[----:B----4-:R-:W-:-:S03]  /*27630*/  @!P1 LEA R10, P0, R47, R14, 0x2 ;  /* 0x0000000e2f0a9211 */ /* 0x010fc600078010ff */
[----:B------:R0:W-:Y:S01]  /*27640*/  @!P2 ST.E.64 desc[UR38][R8.64], R114 ;  /* 0x000000720800a985 */ /* 0x0001e2000c101b26 */
[----:B------:R-:W-:Y:S02]  /*27650*/  @!P1 LEA.HI.X R11, R47, R3, R48, 0x2, P0 ;  /* 0x000000032f0b9211 */ /* 0x000fe400000f1430 */
[----:B------:R-:W-:-:S03]  /*27660*/  @!P5 LEA R12, P0, R45, R14, 0x2 ;  /* 0x0000000e2d0cd211 */ /* 0x000fc600078010ff */
[----:B------:R0:W-:Y:S01]  /*27670*/  @!P1 ST.E.64 desc[UR38][R10.64], R82 ;  /* 0x000000520a009985 */ /* 0x0001e2000c101b26 */
[----:B------:R-:W-:Y:S02]  /*27680*/  @!P5 LEA.HI.X R13, R45, R3, R46, 0x2, P0 ;  /* 0x000000032d0dd211 */ /* 0x000fe400000f142e */
[----:B------:R-:W-:-:S03]  /*27690*/  ISETP.GE.AND P0, PT, R42, UR4, PT ;  /* 0x000000042a007c0c */ /* 0x000fc6000bf06270 */
[----:B------:R0:W-:Y:S10]  /*276a0*/  @!P5 ST.E.64 desc[UR38][R12.64], R76 ;  /* 0x0000004c0c00d985 */ /* 0x0001f4000c101b26 */
[----:B------:R-:W-:Y:S05]  /*276b0*/  @P0 BRA `(.L_x_7595) ;  /* 0x0000000c00240947 */ /* 0x000fea0003800000 */
[----:B------:R-:W-:-:S04]  /*276c0*/  LEA R14, P0, R42, R14, 0x2 ;  /* 0x0000000e2a0e7211 */ /* 0x000fc800078010ff */
[----:B------:R-:W-:-:S05]  /*276d0*/  LEA.HI.X R15, R42, R3, R43, 0x2, P0 ;  /* 0x000000032a0f7211 */ /* 0x000fca00000f142b */
[----:B------:R2:W-:Y:S01]  /*276e0*/  ST.E.64 desc[UR38][R14.64], R78 ;  /* 0x0000004e0e007985 */ /* 0x0005e2000c101b26 */
[----:B------:R-:W-:Y:S05]  /*276f0*/  BRA `(.L_x_7595) ;  /* 0x0000000c00147947 */ /* 0x000fea0003800000 */
.L_x_7581:
[----:B------:R-:W3:Y:S01]  /*27700*/  LDL R0, [R1] ;  /* 0x0000000001007983 */ /* 0x000ee20000100800 */
[----:B------:R-:W-:Y:S01]  /*27710*/  ULDC.64 UR4, c[0x0][0xc08] ;  /* 0x0003020000047ab9 */ /* 0x000fe20000000a00 */
[----:B------:R-:W3:Y:S01]  /*27720*/  LDC.64 R2, c[0x0][0xc00] ;  /* 0x00030000ff027b82 */ /* 0x000ee20000000a00 */
[----:B------:R-:W-:Y:S01]  /*27730*/  ISETP.NE.U32.AND P0, PT, RZ, UR4, PT ;  /* 0x00000004ff007c0c */ /* 0x000fe2000bf05070 */
[----:B------:R-:W-:Y:S01]  /*27740*/  IMAD.MOV.U32 R13, RZ, RZ, RZ ;  /* 0x000000ffff0d7224 */ /* 0x000fe200078e00ff */
[----:B------:R-:W4:Y:S02]  /*27750*/  S2R R6, SR_TID.X ;  /* 0x0000000000067919 */ /* 0x000f240000002100 */
[----:B------:R-:W-:Y:S01]  /*27760*/  ISETP.NE.AND.EX P1, PT, RZ, UR5, PT, P0 ;  /* 0x00000005ff007c0c */ /* 0x000fe2000bf25300 */
[----:B------:R-:W-:Y:S02]  /*27770*/  ULDC.64 UR4, c[0x0][0xc00] ;  /* 0x0003000000047ab9 */ /* 0x000fe40000000a00 */
[----:B------:R-:W-:-:S04]  /*27780*/  ISETP.NE.U32.AND P0, PT, RZ, UR4, PT ;  /* 0x00000004ff007c0c */ /* 0x000fc8000bf05070 */
[----:B------:R-:W-:-:S06]  /*27790*/  ISETP.NE.AND.EX P0, PT, RZ, UR5, PT, P0 ;  /* 0x00000005ff007c0c */ /* 0x000fcc000bf05300 */
[----:B------:R-:W0:Y:S01]  /*277a0*/  @P1 LDC.64 R4, c[0x0][0xc08] ;  /* 0x00030200ff041b82 */ /* 0x000e220000000a00 */
[----:B------:R-:W-:Y:S02]  /*277b0*/  ULDC UR4, c[0x0][0xa88] ;  /* 0x0002a20000047ab9 */ /* 0x000fe40000000800 */
[----:B------:R-:W-:Y:S02]  /*277c0*/  IMAD.U32 R20, RZ, RZ, UR4 ;  /* 0x00000004ff147e24 */ /* 0x000fe4000f8e00ff */
[----:B---3--:R-:W-:-:S04]  /*277d0*/  IMAD.WIDE R2, R0, 0x4, R2 ;  /* 0x0000000400027825 */ /* 0x008fc800078e0202 */
[----:B0-----:R-:W-:Y:S01]  /*277e0*/  @P1 IMAD.WIDE R4, R0, 0x4, R4 ;  /* 0x0000000400041825 */ /* 0x001fe200078e0204 */
[----:B------:R0:W5:Y:S03]  /*277f0*/  @P0 LDG.E R13, desc[UR38][R2.64] ;  /* 0x00000026020d0981 */ /* 0x000166000c1e1900 */
[----:B----4-:R-:W-:Y:S01]  /*27800*/  VIADD R26, R6, 0xffffff80 ;  /* 0xffffff80061a7836 */ /* 0x010fe20000000000 */
[----:B------:R0:W5:Y:S01]  /*27810*/  @P1 LDG.E R20, desc[UR38][R4.64] ;  /* 0x0000002604141981 */ /* 0x000162000c1e1900 */
[----:B-1----:R-:W-:Y:S02]  /*27820*/  ISETP.GT.AND P2, PT, R237, 0x1, PT ;  /* 0x00000001ed00780c */ /* 0x002fe40003f44270 */
[----:B------:R-:W-:Y:S02]  /*27830*/  SHF.R.S32.HI R14, RZ, 0x1f, R0 ;  /* 0x0000001fff0e7819 */ /* 0x000fe40000011400 */
[----:B------:R-:W-:Y:S01]  /*27840*/  ISETP.GT.AND P3, PT, R26, 0x7f, PT ;  /* 0x0000007f1a00780c */ /* 0x000fe20003f64270 */
[----:B------:R-:W-:-:S12]  /*27850*/  @P1 BRA `(.L_x_7600) ;  /* 0x0000000000101947 */ /* 0x000fd80003800000 */
[----:B------:R-:W-:Y:S05]  /*27860*/  @!P0 BRA `(.L_x_7600) ;  /* 0x00000000000c8947 */ /* 0x000fea0003800000 */
[----:B0-----:R-:W3:Y:S04]  /*27870*/  LDG.E R5, desc[UR38][R2.64] ;  /* 0x0000002602057981 */ /* 0x001ee8000c1e1900 */
[----:B-----5:R-:W3:Y:S02]  /*27880*/  LDG.E R20, desc[UR38][R2.64+0x4] ;  /* 0x0000042602147981 */ /* 0x020ee4000c1e1900 */
[----:B---3--:R-:W-:-:S07]  /*27890*/  IMAD.IADD R20, R20, 0x1, -R5 ;  /* 0x0000000114147824 */ /* 0x008fce00078e0a05 */
.L_x_7600:
[----:B------:R-:W-:Y:S01]  /*278a0*/  BSSY B1, `(.L_x_7601) ;  /* 0x0000036000017945 */ /* 0x000fe20003800000 */
[----:B------:R-:W-:Y:S02]  /*278b0*/  SEL R21, R0, RZ, !P0 ;  /* 0x000000ff00157207 */ /* 0x000fe40004000000 */
[----:B------:R-:W-:Y:S02]  /*278c0*/  SEL R14, R14, RZ, !P0 ;  /* 0x000000ff0e0e7207 */ /* 0x000fe40004000000 */
[----:B-----5:R-:W-:Y:S01]  /*278d0*/  SHF.R.S32.HI R12, RZ, 0x1f, R13 ;  /* 0x0000001fff0c7819 */ /* 0x020fe2000001140d */
[----:B------:R-:W-:Y:S06]  /*278e0*/  @P3 BRA `(.L_x_7602) ;  /* 0x0000000000c43947 */ /* 0x000fec0003800000 */
[----:B------:R-:W1:Y:S01]  /*278f0*/  LDC R27, c[0x0][0xbe8] ;  /* 0x0002fa00ff1b7b82 */ /* 0x000e620000000800 */
[----:B------:R-:W-:Y:S01]  /*27900*/  IADD3 R25, R219, -0x80, R6 ;  /* 0xffffff80db197810 */ /* 0x000fe20007ffe006 */
[----:B-1----:R-:W-:-:S05]  /*27910*/  IMAD R0, R20, R27, RZ ;  /* 0x0000001b14007224 */ /* 0x002fca00078e02ff */
[----:B------:R-:W-:-:S13]  /*27920*/  ISETP.GE.AND P0, PT, R25, R0, PT ;  /* 0x000000001900720c */ /* 0x000fda0003f06270 */
[----:B------:R-:W-:Y:S05]  /*27930*/  @P0 BRA `(.L_x_7602) ;  /* 0x0000000000b00947 */ /* 0x000fea0003800000 */
[----:B------:R-:W3:Y:S01]  /*27940*/  LDL.LU R30, [R1+0xc] ;  /* 0x00000c00011e7983 */ /* 0x000ee20000300800 */
[----:B------:R-:W-:Y:S01]  /*27950*/  IMAD.MOV.U32 R0, RZ, RZ, 0x9b8 ;  /* 0x000009b8ff007424 */ /* 0x000fe200078e00ff */
[----:B------:R-:W-:Y:S01]  /*27960*/  ISETP.GT.AND P3, PT, R237, 0x1, PT ;  /* 0x00000001ed00780c */ /* 0x000fe20003f64270 */
[----:B------:R-:W1:Y:S01]  /*27970*/  LDC.64 R28, c[0x0][0xba8] ;  /* 0x0002ea00ff1c7b82 */ /* 0x000e620000000a00 */
[----:B------:R-:W-:Y:S01]  /*27980*/  ISETP.NE.AND P0, PT, R27, 0x1, PT ;  /* 0x000000011b00780c */ /* 0x000fe20003f05270 */
[----:B------:R-:W-:Y:S01]  /*27990*/  IMAD.MOV.U32 R15, RZ, RZ, R25 ;  /* 0x000000ffff0f7224 */ /* 0x000fe200078e0019 */
[----:B------:R-:W-:-:S05]  /*279a0*/  SEL R24, R0, 0x978, P3 ;  /* 0x0000097800187807 */ /* 0x000fca0001800000 */
[----:B------:R-:W4:Y:S08]  /*279b0*/  LDC.64 R6, c[0x0][R24+0x220] ;  /* 0x0000880018067b82 */ /* 0x000f300000000a00 */
[----:B0-----:R-:W0:Y:S08]  /*279c0*/  LDC.64 R2, c[0x0][R24+0x218] ;  /* 0x0000860018027b82 */ /* 0x001e300000000a00 */
[----:B------:R-:W5:Y:S08]  /*279d0*/  LDC.64 R8, c[0x0][R24+0x228] ;  /* 0x00008a0018087b82 */ /* 0x000f700000000a00 */
[----:B------:R-:W2:Y:S08]  /*279e0*/  LDC.64 R4, c[0x0][R24+0x210] ;  /* 0x0000840018047b82 */ /* 0x000eb00000000a00 */
[----:B------:R-:W0:Y:S08]  /*279f0*/  @P0 LDC R0, c[0x0][0xbec] ;  /* 0x0002fb00ff000b82 */ /* 0x000e300000000800 */
[----:B------:R-:W5:Y:S01]  /*27a00*/  @P0 LDC R33, c[0x0][0xbf0] ;  /* 0x0002fc00ff210b82 */ /* 0x000f620000000800 */
[----:B----4-:R-:W-:-:S07]  /*27a10*/  IMAD R7, R7, R21, RZ ;  /* 0x0000001507077224 */ /* 0x010fce00078e02ff */
[----:B-1----:R-:W1:Y:S01]  /*27a20*/  @!P3 LDC R28, c[0x0][0xb50] ;  /* 0x0002d400ff1cbb82 */ /* 0x002e620000000800 */
[----:B------:R-:W-:Y:S02]  /*27a30*/  IMAD R7, R6, R14, R7 ;  /* 0x0000000e06077224 */ /* 0x000fe400078e0207 */
[----:B0-----:R-:W-:-:S05]  /*27a40*/  @P0 IMAD.HI.U32 R0, R25, R0, RZ ;  /* 0x0000000019000227 */ /* 0x001fca00078e00ff */
[----:B------:R-:W0:Y:S01]  /*27a50*/  @!P3 LDC R29, c[0x0][0xb54] ;  /* 0x0002d500ff1dbb82 */ /* 0x000e220000000800 */
        /* <DEDUP_REMOVED lines=10> */
[----:B---3--:R-:W-:-:S05]  /*27b00*/  SEL R33, R30, RZ, P3 ;  /* 0x000000ff1e217207 */ /* 0x008fca0001800000 */
[----:B------:R-:W-:-:S04]  /*27b10*/  IMAD.WIDE.U32 R2, R8, R33, RZ ;  /* 0x0000002108027225 */ /* 0x000fc800078e00ff */
[----:B------:R-:W-:Y:S01]  /*27b20*/  IMAD R9, R9, R33, RZ ;  /* 0x0000002109097224 */ /* 0x000fe200078e02ff */
[----:B------:R-:W-:Y:S02]  /*27b30*/  IADD3 R2, P0, P1, R15, R10, R2 ;  /* 0x0000000a0f027210 */ /* 0x000fe4000791e002 */
[----:B------:R-:W-:Y:S01]  /*27b40*/  SHF.R.S32.HI R15, RZ, 0x1f, R15 ;  /* 0x0000001fff0f7819 */ /* 0x000fe2000001140f */
[----:B------:R-:W-:Y:S01]  /*27b50*/  IMAD.IADD R3, R9, 0x1, R3 ;  /* 0x0000000109037824 */ /* 0x000fe200078e0203 */
[----:B------:R-:W-:-:S04]  /*27b60*/  SHF.R.S32.HI R9, RZ, 0x1f, R7 ;  /* 0x0000001fff097819 */ /* 0x000fc80000011407 */
[----:B------:R-:W-:Y:S01]  /*27b70*/  IADD3.X R3, R15, R0, R3, P0, P1 ;  /* 0x000000000f037210 */ /* 0x000fe200007e2403 */
[----:B--2---:R-:W-:-:S04]  /*27b80*/  IMAD R0, R5, R7, RZ ;  /* 0x0000000705007224 */ /* 0x004fc800078e02ff */
[C---:B------:R-:W-:Y:S02]  /*27b90*/  IMAD R9, R4.reuse, R9, R0 ;  /* 0x0000000904097224 */ /* 0x040fe400078e0200 */
[----:B------:R-:W-:-:S04]  /*27ba0*/  IMAD.WIDE.U32 R2, R4, R7, R2 ;  /* 0x0000000704027225 */ /* 0x000fc800078e0002 */
[----:B------:R-:W-:Y:S01]  /*27bb0*/  IMAD.IADD R0, R3, 0x1, R9 ;  /* 0x0000000103007824 */ /* 0x000fe200078e0209 */
[----:B-1----:R-:W-:Y:S01]  /*27bc0*/  LEA R4, P0, R2, R28, 0x2 ;  /* 0x0000001c02047211 */ /* 0x002fe200078010ff */
[----:B------:R-:W-:-:S03]  /*27bd0*/  IMAD.MOV.U32 R3, RZ, RZ, -0x800000 ;  /* 0xff800000ff037424 */ /* 0x000fc600078e00ff */
[----:B0-----:R-:W-:-:S05]  /*27be0*/  LEA.HI.X R5, R2, R29, R0, 0x2, P0 ;  /* 0x0000001d02057211 */ /* 0x001fca00000f1400 */
[----:B------:R1:W-:Y:S04]  /*27bf0*/  STG.E desc[UR38][R4.64], R3 ;  /* 0x0000000304007986 */ /* 0x0003e8000c101926 */
.L_x_7602:
[----:B------:R-:W-:Y:S05]  /*27c00*/  BSYNC B1 ;  /* 0x0000000000017941 */ /* 0x000fea0003800000 */
.L_x_7601:
[----:B------:R-:W-:Y:S05]  /*27c10*/  @P2 BRA `(.L_x_7595) ;  /* 0x0000000400cc2947 */ /* 0x000fea0003800000 */
[----:B------:R-:W3:Y:S01]  /*27c20*/  LDC R25, c[0x0][0xbe8] ;  /* 0x0002fa00ff197b82 */ /* 0x000ee20000000800 */
[----:B0-----:R-:W-:Y:S01]  /*27c30*/  SHF.R.S32.HI R2, RZ, 0x1f, R26 ;  /* 0x0000001fff027819 */ /* 0x001fe2000001141a */
[----:B------:R-:W-:Y:S01]  /*27c40*/  ULDC.64 UR4, c[0x0][0xaa0] ;  /* 0x0002a80000047ab9 */ /* 0x000fe20000000a00 */
[----:B------:R-:W-:Y:S01]  /*27c50*/  ULDC.64 UR6, c[0x0][0xaf0] ;  /* 0x0002bc0000067ab9 */ /* 0x000fe20000000a00 */
[----:B------:R-:W-:Y:S01]  /*27c60*/  IMAD R0, R12, UR4, RZ ;  /* 0x000000040c007c24 */ /* 0x000fe2000f8e02ff */
[----:B------:R-:W-:Y:S01]  /*27c70*/  LEA.HI R6, R2, R26, RZ, 0x3 ;  /* 0x0000001a02067211 */ /* 0x000fe200078f18ff */
[----:B-1----:R-:W-:-:S03]  /*27c80*/  IMAD.WIDE.U32 R2, R13, UR4, RZ ;  /* 0x000000040d027c25 */ /* 0x002fc6000f8e00ff */
[----:B------:R-:W-:Y:S01]  /*27c90*/  SHF.R.S32.HI R6, RZ, 0x3, R6 ;  /* 0x00000003ff067819 */ /* 0x000fe20000011406 */
[----:B------:R-:W-:Y:S01]  /*27ca0*/  IMAD R5, R13, UR5, R0 ;  /* 0x000000050d057c24 */ /* 0x000fe2000f8e0200 */
[----:B------:R-:W-:-:S03]  /*27cb0*/  ULDC.64 UR4, c[0x0][0xae8] ;  /* 0x0002ba0000047ab9 */ /* 0x000fc60000000a00 */
[----:B------:R-:W-:Y:S02]  /*27cc0*/  IMAD R0, R236, 0x20, R6 ;  /* 0x00000020ec007824 */ /* 0x000fe400078e0206 */
[----:B------:R-:W-:Y:S02]  /*27cd0*/  IMAD.IADD R3, R3, 0x1, R5 ;  /* 0x0000000103037824 */ /* 0x000fe400078e0205 */
[----:B------:R-:W-:Y:S02]  /*27ce0*/  IMAD.IADD R9, R219, 0x1, R0 ;  /* 0x00000001db097824 */ /* 0x000fe400078e0200 */
[----:B------:R-:W-:Y:S01]  /*27cf0*/  IMAD.WIDE.U32 R2, R232, UR4, R2 ;  /* 0x00000004e8027c25 */ /* 0x000fe2000f8e0002 */
[----:B---3--:R-:W-:-:S03]  /*27d00*/  ISETP.NE.AND P0, PT, R25, 0x1, PT ;  /* 0x000000011900780c */ /* 0x008fc60003f05270 */
[----:B------:R-:W-:Y:S02]  /*27d10*/  IMAD.MOV.U32 R5, RZ, RZ, R9 ;  /* 0x000000ffff057224 */ /* 0x000fe400078e0009 */
[----:B------:R-:W-:Y:S01]  /*27d20*/  IMAD R3, R232, UR5, R3 ;  /* 0x00000005e8037c24 */ /* 0x000fe2000f8e0203 */
[----:B------:R-:W-:Y:S01]  /*27d30*/  ULDC.64 UR4, c[0x0][0xae0] ;  /* 0x0002b80000047ab9 */ /* 0x000fe20000000a00 */
[----:B------:R-:W-:-:S06]  /*27d40*/  IMAD.WIDE.U32 R2, R21, UR6, R2 ;  /* 0x0000000615027c25 */ /* 0x000fcc000f8e0002 */
[----:B------:R-:W0:Y:S08]  /*27d50*/  @P0 LDC R4, c[0x0][0xbec] ;  /* 0x0002fb00ff040b82 */ /* 0x000e300000000800 */
[----:B------:R-:W1:Y:S01]  /*27d60*/  @P0 LDC R7, c[0x0][0xbf0] ;  /* 0x0002fc00ff070b82 */ /* 0x000e620000000800 */
[----:B0-----:R-:W-:-:S04]  /*27d70*/  @P0 IMAD.HI.U32 R0, R9, R4, RZ ;  /* 0x0000000409000227 */ /* 0x001fc800078e00ff */
[----:B------:R-:W-:Y:S01]  /*27d80*/  IMAD R4, R14, UR6, RZ ;  /* 0x000000060e047c24 */ /* 0x000fe2000f8e02ff */
[----:B-1----:R-:W-:-:S03]  /*27d90*/  @P0 SHF.R.U32.HI R5, RZ, R7, R0 ;  /* 0x00000007ff050219 */ /* 0x002fc60000011600 */
[----:B------:R-:W-:Y:S01]  /*27da0*/  IMAD R7, R21, UR7, R4 ;  /* 0x0000000715077c24 */ /* 0x000fe2000f8e0204 */
[--C-:B------:R-:W-:Y:S01]  /*27db0*/  SHF.R.S32.HI R0, RZ, 0x1f, R5.reuse ;  /* 0x0000001fff007819 */ /* 0x100fe20000011405 */
        /* <DEDUP_REMOVED lines=12> */
[----:B------:R-:W-:Y:S01]  /*27e80*/  ULDC.64 UR4, c[0x0][0xa80] ;  /* 0x0002a00000047ab9 */ /* 0x000fe20000000a00 */
[----:B------:R-:W-:Y:S02]  /*27e90*/  SHF.R.S32.HI R7, RZ, 0x1f, R111 ;  /* 0x0000001fff077819 */ /* 0x000fe4000001146f */
[----:B------:R-:W-:Y:S01]  /*27ea0*/  IMAD.IADD R3, R5, 0x1, R3 ;  /* 0x0000000105037824 */ /* 0x000fe200078e0203 */
[C---:B------:R-:W-:Y:S01]  /*27eb0*/  LEA R2, P0, R4.reuse, UR4, 0x1 ;  /* 0x0000000404027c11 */ /* 0x040fe2000f8008ff */
[----:B------:R-:W-:Y:S01]  /*27ec0*/  UMOV UR4, 0xffffffff ;  /* 0xffffffff00047882 */ /* 0x000fe20000000000 */
[----:B------:R-:W-:Y:S02]  /*27ed0*/  SHF.R.S32.HI R5, RZ, 0x1f, R109 ;  /* 0x0000001fff057819 */ /* 0x000fe4000001146d */
[----:B------:R-:W-:Y:S01]  /*27ee0*/  LEA.HI.X R3, R4, UR5, R3, 0x1, P0 ;  /* 0x0000000504037c11 */ /* 0x000fe200080f0c03 */
[----:B------:R-:W-:Y:S08]  /*27ef0*/  BRA.DIV UR4, `(.L_x_7603) ;  /* 0x000000ba04747947 */ /* 0x000ff0000b800000 */
[----:B------:R0:W1:Y:S04]  /*27f00*/  SHFL.IDX PT, R0, R3, RZ, 0x181f ;  /* 0x00181fff03007589 */ /* 0x00006800000e0000 */
[----:B------:R0:W3:Y:S02]  /*27f10*/  SHFL.IDX PT, R14, R2, RZ, 0x181f ;  /* 0x00181fff020e7589 */ /* 0x0000e400000e0000 */
.L_x_7880:
[----:B------:R-:W-:Y:S01]  /*27f20*/  IMAD R25, R20, R25, RZ ;  /* 0x0000001914197224 */ /* 0x000fe200078e02ff */
[----:B------:R-:W-:Y:S01]  /*27f30*/  BSSY B1, `(.L_x_7604) ;  /* 0x000000d000017945 */ /* 0x000fe20003800000 */
[----:B------:R-:W-:-:S05]  /*27f40*/  IMAD.IADD R6, R6, 0x1, R219 ;  /* 0x0000000106067824 */ /* 0x000fca00078e02db */
[----:B------:R-:W-:-:S13]  /*27f50*/  ISETP.GE.AND P0, PT, R6, R25, PT ;  /* 0x000000190600720c */ /* 0x000fda0003f06270 */
[----:B------:R-:W-:Y:S05]  /*27f60*/  @P0 BRA `(.L_x_7605) ;  /* 0x0000000000240947 */ /* 0x000fea0003800000 */
[----:B------:R-:W-:Y:S02]  /*27f70*/  ULDC UR4, c[0x0][0xac8] ;  /* 0x0002b20000047ab9 */ /* 0x000fe40000000800 */
[----:B------:R-:W-:Y:S02]  /*27f80*/  ISETP.GE.AND P2, PT, R111, UR4, PT ;  /* 0x000000046f007c0c */ /* 0x000fe4000bf46270 */
[----:B------:R-:W-:-:S11]  /*27f90*/  ISETP.GE.AND P3, PT, R109, UR4, PT ;  /* 0x000000046d007c0c */ /* 0x000fd6000bf66270 */
[-C--:B---3--:R-:W-:Y:S02]  /*27fa0*/  @!P2 LEA R8, P0, R111, R14.reuse, 0x1 ;  /* 0x0000000e6f08a211 */ /* 0x088fe400078008ff */
[----:B------:R-:W-:Y:S02]  /*27fb0*/  @!P3 LEA R14, P1, R109, R14, 0x1 ;  /* 0x0000000e6d0eb211 */ /* 0x000fe400078208ff */
[-C--:B-1----:R-:W-:Y:S02]  /*27fc0*/  @!P2 LEA.HI.X R9, R111, R0.reuse, R7, 0x1, P0 ;  /* 0x000000006f09a211 */ /* 0x082fe400000f0c07 */
[----:B------:R-:W-:-:S03]  /*27fd0*/  @!P3 LEA.HI.X R15, R109, R0, R5, 0x1, P1 ;  /* 0x000000006d0fb211 */ /* 0x000fc600008f0c05 */
[----:B------:R4:W-:Y:S04]  /*27fe0*/  @!P2 ST.E.128 desc[UR38][R8.64], RZ ;  /* 0x000000ff0800a985 */ /* 0x0009e8000c101d26 */
[----:B------:R4:W-:Y:S02]  /*27ff0*/  @!P3 ST.E.128 desc[UR38][R14.64], RZ ;  /* 0x000000ff0e00b985 */ /* 0x0009e4000c101d26 */
.L_x_7605:
[----:B------:R-:W-:Y:S05]  /*28000*/  BSYNC B1 ;  /* 0x0000000000017941 */ /* 0x000fea0003800000 */
.L_x_7604:
[----:B------:R-:W-:-:S03]  /*28010*/  UMOV UR4, 0xffffffff ;  /* 0xffffffff00047882 */ /* 0x000fc60000000000 */
[----:B------:R-:W-:Y:S05]  /*28020*/  BRA.DIV UR4, `(.L_x_7606) ;  /* 0x000000ba045c7947 */ /* 0x000fea000b800000 */
[----:B-1----:R1:W0:Y:S04]  /*28030*/  SHFL.IDX PT, R0, R3, 0x1, 0x181f ;  /* 0x00381f0003007f89 */ /* 0x00222800000e0000 */
[----:B---34-:R1:W3:Y:S02]  /*28040*/  SHFL.IDX PT, R14, R2, 0x1, 0x181f ;  /* 0x00381f00020e7f89 */ /* 0x0182e400000e0000 */
.L_x_7884:
[----:B------:R-:W-:Y:S01]  /*28050*/  VIADD R4, R6, 0x20 ;  /* 0x0000002006047836 */ /* 0x000fe20000000000 */
[----:B------:R-:W-:Y:S04]  /*28060*/  BSSY B1, `(.L_x_7607) ;  /* 0x000000c000017945 */ /* 0x000fe80003800000 */
[----:B------:R-:W-:-:S13]  /*28070*/  ISETP.GE.AND P0, PT, R4, R25, PT ;  /* 0x000000190400720c */ /* 0x000fda0003f06270 */
[----:B------:R-:W-:Y:S05]  /*28080*/  @P0 BRA `(.L_x_7608) ;  /* 0x0000000000240947 */ /* 0x000fea0003800000 */
[----:B------:R-:W-:Y:S02]  /*28090*/  ULDC UR4, c[0x0][0xac8] ;  /* 0x0002b20000047ab9 */ /* 0x000fe40000000800 */
[----:B------:R-:W-:Y:S02]  /*280a0*/  ISETP.GE.AND P2, PT, R111, UR4, PT ;  /* 0x000000046f007c0c */ /* 0x000fe4000bf46270 */
[----:B------:R-:W-:-:S11]  /*280b0*/  ISETP.GE.AND P3, PT, R109, UR4, PT ;  /* 0x000000046d007c0c */ /* 0x000fd6000bf66270 */
[-C--:B---3--:R-:W-:Y:S02]  /*280c0*/  @!P2 LEA R8, P0, R111, R14.reuse, 0x1 ;  /* 0x0000000e6f08a211 */ /* 0x088fe400078008ff */
[----:B------:R-:W-:Y:S02]  /*280d0*/  @!P3 LEA R14, P1, R109, R14, 0x1 ;  /* 0x0000000e6d0eb211 */ /* 0x000fe400078208ff */
[-C--:B0-----:R-:W-:Y:S02]  /*280e0*/  @!P2 LEA.HI.X R9, R111, R0.reuse, R7, 0x1, P0 ;  /* 0x000000006f09a211 */ /* 0x081fe400000f0c07 */
[----:B------:R-:W-:-:S03]  /*280f0*/  @!P3 LEA.HI.X R15, R109, R0, R5, 0x1, P1 ;  /* 0x000000006d0fb211 */ /* 0x000fc600008f0c05 */
[----:B------:R4:W-:Y:S04]  /*28100*/  @!P2 ST.E.128 desc[UR38][R8.64], RZ ;  /* 0x000000ff0800a985 */ /* 0x0009e8000c101d26 */
[----:B------:R4:W-:Y:S02]  /*28110*/  @!P3 ST.E.128 desc[UR38][R14.64], RZ ;  /* 0x000000ff0e00b985 */ /* 0x0009e4000c101d26 */
.L_x_7608:
[----:B------:R-:W-:Y:S05]  /*28120*/  BSYNC B1 ;  /* 0x0000000000017941 */ /* 0x000fea0003800000 */
.L_x_7607:
[----:B------:R-:W-:-:S03]  /*28130*/  UMOV UR4, 0xffffffff ;  /* 0xffffffff00047882 */ /* 0x000fc60000000000 */
[----:B------:R-:W-:Y:S05]  /*28140*/  BRA.DIV UR4, `(.L_x_7609) ;  /* 0x000000ba045c7947 */ /* 0x000fea000b800000 */
[----:B0-----:R0:W0:Y:S04]  /*28150*/  SHFL.IDX PT, R0, R3, 0x2, 0x181f ;  /* 0x00581f0003007f89 */ /* 0x00102800000e0000 */
[----:B---34-:R3:W4:Y:S02]  /*28160*/  SHFL.IDX PT, R14, R2, 0x2, 0x181f ;  /* 0x00581f00020e7f89 */ /* 0x01872400000e0000 */
.L_x_7888:
[----:B------:R-:W-:Y:S01]  /*28170*/  VIADD R4, R6, 0x40 ;  /* 0x0000004006047836 */ /* 0x000fe20000000000 */
[----:B------:R-:W-:Y:S04]  /*28180*/  BSSY B1, `(.L_x_7610) ;  /* 0x000000c000017945 */ /* 0x000fe80003800000 */
[----:B------:R-:W-:-:S13]  /*28190*/  ISETP.GE.AND P0, PT, R4, R25, PT ;  /* 0x000000190400720c */ /* 0x000fda0003f06270 */
[----:B------:R-:W-:Y:S05]  /*281a0*/  @P0 BRA `(.L_x_7611) ;  /* 0x0000000000240947 */ /* 0x000fea0003800000 */
[----:B------:R-:W-:Y:S02]  /*281b0*/  ULDC UR4, c[0x0][0xac8] ;  /* 0x0002b20000047ab9 */ /* 0x000fe40000000800 */
[----:B------:R-:W-:Y:S02]  /*281c0*/  ISETP.GE.AND P2, PT, R111, UR4, PT ;  /* 0x000000046f007c0c */ /* 0x000fe4000bf46270 */
[----:B------:R-:W-:-:S11]  /*281d0*/  ISETP.GE.AND P3, PT, R109, UR4, PT ;  /* 0x000000046d007c0c */ /* 0x000fd6000bf66270 */
[-C--:B----4-:R-:W-:Y:S02]  /*281e0*/  @!P2 LEA R8, P0, R111, R14.reuse, 0x1 ;  /* 0x0000000e6f08a211 */ /* 0x090fe400078008ff */
[----:B------:R-:W-:Y:S02]  /*281f0*/  @!P3 LEA R14, P1, R109, R14, 0x1 ;  /* 0x0000000e6d0eb211 */ /* 0x000fe400078208ff */
[-C--:B0-----:R-:W-:Y:S02]  /*28200*/  @!P2 LEA.HI.X R9, R111, R0.reuse, R7, 0x1, P0 ;  /* 0x000000006f09a211 */ /* 0x081fe400000f0c07 */
[----:B------:R-:W-:-:S03]  /*28210*/  @!P3 LEA.HI.X R15, R109, R0, R5, 0x1, P1 ;  /* 0x000000006d0fb211 */ /* 0x000fc600008f0c05 */
[----:B------:R0:W-:Y:S04]  /*28220*/  @!P2 ST.E.128 desc[UR38][R8.64], RZ ;  /* 0x000000ff0800a985 */ /* 0x0001e8000c101d26 */
[----:B------:R0:W-:Y:S02]  /*28230*/  @!P3 ST.E.128 desc[UR38][R14.64], RZ ;  /* 0x000000ff0e00b985 */ /* 0x0001e4000c101d26 */
.L_x_7611:
[----:B------:R-:W-:Y:S05]  /*28240*/  BSYNC B1 ;  /* 0x0000000000017941 */ /* 0x000fea0003800000 */
.L_x_7610:
[----:B------:R-:W-:-:S03]  /*28250*/  UMOV UR4, 0xffffffff ;  /* 0xffffffff00047882 */ /* 0x000fc60000000000 */
[----:B------:R-:W-:Y:S05]  /*28260*/  BRA.DIV UR4, `(.L_x_7612) ;  /* 0x000000ba045c7947 */ /* 0x000fea000b800000 */
[----:B0-----:R0:W0:Y:S04]  /*28270*/  SHFL.IDX PT, R0, R3, 0x3, 0x181f ;  /* 0x00781f0003007f89 */ /* 0x00102800000e0000 */
[----:B----4-:R4:W0:Y:S02]  /*28280*/  SHFL.IDX PT, R14, R2, 0x3, 0x181f ;  /* 0x00781f00020e7f89 */ /* 0x01082400000e0000 */
.L_x_7892:
[----:B-1-34-:R-:W-:-:S05]  /*28290*/  VIADD R2, R6, 0x60 ;  /* 0x0000006006027836 */ /* 0x01afca0000000000 */
[----:B------:R-:W-:-:S13]  /*282a0*/  ISETP.GE.AND P0, PT, R2, R25, PT ;  /* 0x000000190200720c */ /* 0x000fda0003f06270 */
[----:B------:R-:W-:Y:S05]  /*282b0*/  @P0 BRA `(.L_x_7595) ;  /* 0x0000000000240947 */ /* 0x000fea0003800000 */
[----:B------:R-:W-:Y:S02]  /*282c0*/  ULDC UR4, c[0x0][0xac8] ;  /* 0x0002b20000047ab9 */ /* 0x000fe40000000800 */
[----:B------:R-:W-:Y:S02]  /*282d0*/  ISETP.GE.AND P2, PT, R111, UR4, PT ;  /* 0x000000046f007c0c */ /* 0x000fe4000bf46270 */
[----:B------:R-:W-:-:S11]  /*282e0*/  ISETP.GE.AND P3, PT, R109, UR4, PT ;  /* 0x000000046d007c0c */ /* 0x000fd6000bf66270 */
[-C--:B0-----:R-:W-:Y:S02]  /*282f0*/  @!P2 LEA R2, P0, R111, R14.reuse, 0x1 ;  /* 0x0000000e6f02a211 */ /* 0x081fe400078008ff */
[----:B------:R-:W-:Y:S02]  /*28300*/  @!P3 LEA R14, P1, R109, R14, 0x1 ;  /* 0x0000000e6d0eb211 */ /* 0x000fe400078208ff */
[-C--:B------:R-:W-:Y:S02]  /*28310*/  @!P2 LEA.HI.X R3, R111, R0.reuse, R7, 0x1, P0 ;  /* 0x000000006f03a211 */ /* 0x080fe400000f0c07 */
[----:B------:R-:W-:-:S03]  /*28320*/  @!P3 LEA.HI.X R15, R109, R0, R5, 0x1, P1 ;  /* 0x000000006d0fb211 */ /* 0x000fc600008f0c05 */
[----:B------:R3:W-:Y:S04]  /*28330*/  @!P2 ST.E.128 desc[UR38][R2.64], RZ ;  /* 0x000000ff0200a985 */ /* 0x0007e8000c101d26 */
[----:B------:R3:W-:Y:S02]  /*28340*/  @!P3 ST.E.128 desc[UR38][R14.64], RZ ;  /* 0x000000ff0e00b985 */ /* 0x0007e4000c101d26 */
.L_x_7595:
[----:B------:R-:W-:Y:S05]  /*28350*/  BSYNC B0 ;  /* 0x0000000000007941 */ /* 0x000fea0003800000 */
.L_x_7580:
[----:B------:R-:W-:Y:S02]  /*28360*/  ULDC UR4, c[0x0][0xc3c] ;  /* 0x00030f0000047ab9 */ /* 0x000fe40000000800 */
[----:B--2---:R-:W-:-:S13]  /*28370*/  ISETP.GE.AND P0, PT, R223, UR4, PT ;  /* 0x00000004df007c0c */ /* 0x004fda000bf06270 */
[----:B------:R-:W-:Y:S05]  /*28380*/  @!P0 BRA `(.L_x_7613) ;  /* 0xfffffd8c00348947 */ /* 0x000fea000383ffff */
[----:B------:R-:W-:Y:S05]  /*28390*/  BRA `(.L_x_7372) ;  /* 0x0000008000f07947 */ /* 0x000fea0003800000 */
.L_x_7370:
        /* <DEDUP_REMOVED lines=14> */
[----:B0-----:R3:W-:Y:S04]  /*28480*/  STL.64 [R1], R4 ;  /* 0x0000000401007387 */ /* 0x0017e80000100a00 */
[----:B------:R3:W-:Y:S01]  /*28490*/  STL.64 [R1+0x8], R6 ;  /* 0x0000080601007387 */ /* 0x0007e20000100a00 */
[----:B------:R-:W-:Y:S06]  /*284a0*/  BAR.ARV 0x4, 0x180 ;  /* 0x0106000000007b1d */ /* 0x000fec0000002000 */
[----:B------:R-:W-:Y:S05]  /*284b0*/  BRA `(.L_x_7615) ;  /* 0x0000000c00b47947 */ /* 0x000fea0003800000 */
.L_x_7614:
[----:B------:R-:W0:Y:S01]  /*284c0*/  S2R R0, SR_TID.X ;  /* 0x0000000000007919 */ /* 0x000e220000002100 */
[----:B------:R-:W-:Y:S01]  /*284d0*/  ULDC UR4, c[0x0][0xc3c] ;  /* 0x00030f0000047ab9 */ /* 0x000fe20000000800 */
[----:B------:R-:W1:Y:S01]  /*284e0*/  S2UR UR6, SR_CTAID.X ;  /* 0x00000000000679c3 */ /* 0x000e620000002500 */
[----:B------:R-:W-:Y:S01]  /*284f0*/  ULDC UR5, c[0x0][0xc38] ;  /* 0x00030e0000057ab9 */ /* 0x000fe20000000800 */
[----:B0-----:R-:W-:-:S04]  /*28500*/  LOP3.LUT R0, R0, 0x1f, RZ, 0xc0, !PT ;  /* 0x0000001f00007812 */ /* 0x001fc800078ec0ff */
[----:B------:R-:W-:-:S04]  /*28510*/  ISETP.NE.AND P0, PT, R0, 0x1f, PT ;  /* 0x0000001f0000780c */ /* 0x000fc80003f05270 */
[----:B------:R-:W-:-:S13]  /*28520*/  ISETP.GE.OR P1, PT, R0, UR4, !P0 ;  /* 0x0000000400007c0c */ /* 0x000fda000c726670 */
[----:B------:R-:W0:Y:S08]  /*28530*/  @!P1 LDC.64 R2, c[0x0][0xc80] ;  /* 0x00032000ff029b82 */ /* 0x000e300000000a00 */
[----:B------:R-:W2:Y:S01]  /*28540*/  @!P1 LDC.64 R4, c[0x0][0xc78] ;  /* 0x00031e00ff049b82 */ /* 0x000ea20000000a00 */
[----:B0-----:R-:W-:-:S05]  /*28550*/  @!P1 IMAD.WIDE.U32 R2, R0, 0x4, R2 ;  /* 0x0000000400029825 */ /* 0x001fca00078e0002 */
[----:B------:R2:W3:Y:S02]  /*28560*/  @!P1 LDG.E R6, desc[UR38][R2.64] ;  /* 0x0000002602069981 */ /* 0x0004e4000c1e1900 */
[----:B--2---:R-:W-:-:S04]  /*28570*/  @!P1 IMAD.WIDE.U32 R2, R0, 0x4, R4 ;  /* 0x0000000400029825 */ /* 0x004fc800078e0004 */
        /* <DEDUP_REMOVED lines=27> */
[----:B-1----:R-:W-:-:S13]  /*28730*/  ISETP.GT.AND P6, PT, R7, UR6, PT ;  /* 0x0000000607007c0c */ /* 0x002fda000bfc4270 */
[----:B------:R-:W-:Y:S05]  /*28740*/  @P6 BRA `(.L_x_7616) ;  /* 0x0000000000a86947 */ /* 0x000fea0003800000 */
[----:B------:R-:W-:Y:S01]  /*28750*/  IMAD.MOV.U32 R7, RZ, RZ, R4 ;  /* 0x000000ffff077224 */ /* 0x000fe200078e0004 */
[----:B------:R-:W-:Y:S01]  /*28760*/  UMOV UR4, URZ ;  /* 0x0000003f00047c82 */ /* 0x000fe20008000000 */
[----:B------:R-:W-:-:S05]  /*28770*/  ULDC UR5, c[0x0][0xc38] ;  /* 0x00030e0000057ab9 */ /* 0x000fca0000000800 */
.L_x_7618:
        /* <DEDUP_REMOVED lines=39> */
.L_x_7616:
        /* <DEDUP_REMOVED lines=12> */
.L_x_7619:
        /* <DEDUP_REMOVED lines=63> */
.L_x_7620:
        /* <DEDUP_REMOVED lines=61> */
.L_x_7621:
[----:B01----:R-:W-:-:S05]  /*29270*/  LOP3.LUT R3, RZ, R2, RZ, 0x33, !PT ;  /* 0x00000002ff037212 */ /* 0x003fca00078e33ff */
[----:B------:R-:W-:-:S05]  /*29280*/  IMAD.IADD R2, R4, 0x1, R3 ;  /* 0x0000000104027824 */ /* 0x000fca00078e0203 */
[----:B------:R1:W-:Y:S01]  /*29290*/  STL [R1+0x4], R2 ;  /* 0x0000040201007387 */ /* 0x0003e20000100800 */
[----:B------:R-:W-:Y:S05]  /*292a0*/  BRA `(.L_x_7622) ;  /* 0x0000000000107947 */ /* 0x000fea0003800000 */
.L_x_7617:
[----:B------:R-:W-:Y:S01]  /*292b0*/  IMAD.U32 R2, RZ, RZ, UR6 ;  /* 0x00000006ff027e24 */ /* 0x000fe2000f8e00ff */
[----:B------:R0:W-:Y:S04]  /*292c0*/  STL [R1+0x4], RZ ;  /* 0x000004ff01007387 */ /* 0x0001e80000100800 */
[----:B------:R0:W-:Y:S04]  /*292d0*/  STL [R1+0x8], RZ ;  /* 0x000008ff01007387 */ /* 0x0001e80000100800 */
[----:B------:R0:W-:Y:S02]  /*292e0*/  STL [R1], R2 ;  /* 0x0000000201007387 */ /* 0x0001e40000100800 */
.L_x_7622:
        /* <DEDUP_REMOVED lines=10> */
.L_x_7615:
        /* <DEDUP_REMOVED lines=9> */
[----:B------:R-:W5:Y:S01]  /*29420*/  S2UR UR5, SR_CgaCtaId ;  /* 0x00000000000579c3 */ /* 0x000f620000008800 */
[----:B------:R-:W-:Y:S01]  /*29430*/  UMOV UR4, 0x400 ;  /* 0x0000040000047882 */ /* 0x000fe20000000000 */
[----:B------:R-:W-:Y:S01]  /*29440*/  BSSY B7, `(.L_x_7623) ;  /* 0x00006f0000077945 */ /* 0x000fe20003800000 */
[----:B------:R-:W-:Y:S01]  /*29450*/  ULDC.64 UR42, c[0x0][0x198] ;  /* 0x00006600002a7ab9 */ /* 0x000fe20000000a00 */
[----:B------:R-:W-:Y:S02]  /*29460*/  ULOP3.LUT UR37, UR36, 0x1, URZ, 0xfc, !UPT ;  /* 0x0000000124257892 */ /* 0x000fe4000f8efc3f */
[----:B------:R-:W-:Y:S01]  /*29470*/  ULOP3.LUT UR41, UR36, 0x2, URZ, 0xfc, !UPT ;  /* 0x0000000224297892 */ /* 0x000fe2000f8efc3f */
[----:B------:R-:W-:Y:S01]  /*29480*/  ULDC UR40, c[0x0][0xc] ;  /* 0x0000030000287ab9 */ /* 0x000fe20000000800 */
[----:B-----5:R-:W-:-:S06]  /*29490*/  ULEA UR4, UR5, UR4, 0x18 ;  /* 0x0000000405047291 */ /* 0x020fcc000f8ec03f */
[----:B------:R-:W-:Y:S01]  /*294a0*/  IMAD.U32 R19, RZ, RZ, UR4 ;  /* 0x00000004ff137e24 */ /* 0x000fe2000f8e00ff */
[C---:B--2---:R-:W-:Y:S01]  /*294b0*/  LOP3.LUT R9, R10.reuse, 0x7f, RZ, 0xc0, !PT ;  /* 0x0000007f0a097812 */ /* 0x044fe200078ec0ff */
[C---:B01----:R-:W-:Y:S01]  /*294c0*/  IMAD.SHL.U32 R2, R10.reuse, 0x80, RZ ;  /* 0x000000800a027824 */ /* 0x043fe200078e00ff */
[C---:B------:R-:W-:Y:S01]  /*294d0*/  LOP3.LUT P0, RZ, R10.reuse, 0x4, RZ, 0xc0, !PT ;  /* 0x000000040aff7812 */ /* 0x040fe2000780c0ff */
[----:B---3--:R-:W-:Y:S02]  /*294e0*/  IMAD.SHL.U32 R5, R10, 0x8, RZ ;  /* 0x000000080a057824 */ /* 0x008fe400078e00ff */
[----:B----4-:R-:W-:-:S05]  /*294f0*/  IMAD.SHL.U32 R0, R9, 0x20, RZ ;  /* 0x0000002009007824 */ /* 0x010fca00078e00ff */
        /* <DEDUP_REMOVED lines=10> */
[----:B------:R-:W-:-:S04]  /*295a0*/  LOP3.LUT R4, R4, 0x30, R5, 0x78, !PT ;  /* 0x0000003004047812 */ /* 0x000fc800078e7805 */
[----:B------:R-:W-:Y:S02]  /*295b0*/  LOP3.LUT R3, R3, 0x70, R0, 0x78, !PT ;  /* 0x0000007003037812 */ /* 0x000fe400078e7800 */
[----:B------:R-:W-:Y:S02]  /*295c0*/  LOP3.LUT R6, R7, R4, RZ, 0xfc, !PT ;  /* 0x0000000407067212 */ /* 0x000fe400078efcff */
[----:B------:R-:W-:Y:S01]  /*295d0*/  LOP3.LUT R8, R3, 0xc00, R2, 0xf8, !PT ;  /* 0x00000c0003087812 */ /* 0x000fe200078ef802 */
[----:B------:R-:W-:Y:S01]  /*295e0*/  IMAD.SHL.U32 R3, R10, 0x2, RZ ;  /* 0x000000020a037824 */ /* 0x000fe200078e00ff */
[----:B------:R-:W-:Y:S01]  /*295f0*/  LOP3.LUT R2, R0, 0x3f0, RZ, 0xc0, !PT ;  /* 0x000003f000027812 */ /* 0x000fe200078ec0ff */
[----:B------:R-:W-:Y:S01]  /*29600*/  STL [R1+0x10], R6 ;  /* 0x0000100601007387 */ /* 0x000fe20000100800 */
[----:B------:R-:W-:Y:S02]  /*29610*/  SHF.R.U32.HI R4, RZ, 0x3, R9 ;  /* 0x00000003ff047819 */ /* 0x000fe40000011609 */
[----:B------:R-:W-:Y:S01]  /*29620*/  LOP3.LUT R3, R2, 0x70, R3, 0x78, !PT ;  /* 0x0000007002037812 */ /* 0x000fe200078e7803 */
[----:B------:R-:W-:Y:S01]  /*29630*/  IMAD.SHL.U32 R2, R9, 0x10, RZ ;  /* 0x0000001009027824 */ /* 0x000fe200078e00ff */
[----:B------:R-:W-:Y:S01]  /*29640*/  LOP3.LUT R0, R4, 0x70, R0, 0xf8, !PT ;  /* 0x0000007004007812 */ /* 0x000fe200078ef800 */
[----:B------:R-:W-:Y:S01]  /*29650*/  IMAD.MOV.U32 R0, RZ, RZ, 0x1 ;  /* 0x00000001ff007424 */ /* 0x000fe200078e00ff */
[----:B------:R-:W-:Y:S02]  /*29660*/  STL [R1+0x14], R8 ;  /* 0x0000140801007387 */ /* 0x000fe40000100800 */
[----:B------:R-:W-:Y:S01]  /*29670*/  LOP3.LUT R2, R3, 0x400, R2, 0xf8, !PT ;  /* 0x0000040003027812 */ /* 0x000fe200078ef802 */
[----:B------:R-:W-:-:S04]  /*29680*/  IMAD.MOV.U32 R3, RZ, RZ, 0x20 ;  /* 0x00000020ff037424 */ /* 0x000fc800078e00ff */
[----:B------:R-:W-:Y:S01]  /*29690*/  IMAD.IADD R2, R19, 0x1, R2 ;  /* 0x0000000113027824 */ /* 0x000fe200078e0202 */
[----:B------:R-:W-:Y:S01]  /*296a0*/  SEL R3, R3, 0xffffffe0, !P0 ;  /* 0xffffffe003037807 */ /* 0x000fe20004000000 */
[C---:B------:R-:W-:Y:S02]  /*296b0*/  VIADD R3, R8.reuse, 0x40 ;  /* 0x0000004008037836 */ /* 0x040fe40000000000 */
[----:B------:R-:W-:Y:S01]  /*296c0*/  @P0 VIADD R3, R8, 0xffffffc0 ;  /* 0xffffffc008030836 */ /* 0x000fe20000000000 */
[----:B------:R0:W-:Y:S04]  /*296d0*/  STL [R1+0x58], R2 ;  /* 0x0000580201007387 */ /* 0x0001e80000100800 */
[----:B------:R-:W-:Y:S04]  /*296e0*/  STL [R1+0x5c], RZ ;  /* 0x00005cff01007387 */ /* 0x000fe80000100800 */
[----:B------:R-:W-:Y:S01]  /*296f0*/  STL [R1+0x38], R3 ;  /* 0x0000380301007387 */ /* 0x000fe20000100800 */
[----:B0-----:R-:W-:-:S03]  /*29700*/  IMAD.MOV.U32 R2, RZ, RZ, 0x1 ;  /* 0x00000001ff027424 */ /* 0x001fc600078e00ff */
[----:B------:R0:W-:Y:S04]  /*29710*/  STL [R1+0x24], R0 ;  /* 0x0000240001007387 */ /* 0x0001e80000100800 */
[----:B------:R1:W-:Y:S04]  /*29720*/  STL [R1+0x1c], RZ ;  /* 0x00001cff01007387 */ /* 0x0003e80000100800 */
[----:B------:R1:W-:Y:S01]  /*29730*/  STL [R1+0x18], RZ ;  /* 0x000018ff01007387 */ /* 0x0003e20000100800 */
[----:B0-----:R-:W-:-:S03]  /*29740*/  LOP3.LUT R0, R6, 0x1000, RZ, 0xfc, !PT ;  /* 0x0000100006007812 */ /* 0x001fc600078efcff */
[----:B------:R1:W-:Y:S04]  /*29750*/  STL [R1+0x20], R2 ;  /* 0x0000200201007387 */ /* 0x0003e80000100800 */
[----:B------:R1:W-:Y:S02]  /*29760*/  STL [R1+0x3c], R0 ;  /* 0x00003c0001007387 */ /* 0x0003e40000100800 */
.L_x_7745:
[----:B--2---:R-:W2:Y:S01]  /*29770*/  LDL R14, [R1+0xc] ;  /* 0x00000c00010e7983 */ /* 0x004ea20000100800 */
[----:B------:R-:W-:Y:S05]  /*29780*/  YIELD ;  /* 0x0000000000007946 */ /* 0x000fea0003800000 */
[----:B------:R-:W-:Y:S01]  /*29790*/  ULDC.64 UR4, c[0x0][0xa28] ;  /* 0x00028a0000047ab9 */ /* 0x000fe20000000a00 */
[----:B------:R-:W-:Y:S02]  /*297a0*/  CS2R R6, SRZ ;  /* 0x0000000000067805 */ /* 0x000fe4000001ff00 */
[----:B------:R-:W-:Y:S01]  /*297b0*/  ISETP.NE.U32.AND P0, PT, RZ, UR4, PT ;  /* 0x00000004ff007c0c */ /* 0x000fe2000bf05070 */
[----:B------:R-:W0:Y:S01]  /*297c0*/  LDC.64 R12, c[0x0][0xa00] ;  /* 0x00028000ff0c7b82 */ /* 0x000e220000000a00 */
        /* <DEDUP_REMOVED lines=25> */
[----:B------:R3:W5:Y:S01]  /*29960*/  @P1 LDG.E R8, desc[UR38][R4.64] ;  /* 0x0000002604081981 */ /* 0x000762000c1e1900 */
[----:B0-----:R-:W-:-:S05]  /*29970*/  IMAD.WIDE R2, R14, 0x4, R2 ;  /* 0x000000040e027825 */ /* 0x001fca00078e0202 */
[----:B------:R3:W5:Y:S01]  /*29980*/  @P2 LDG.E R0, desc[UR38][R2.64] ;  /* 0x0000002602002981 */ /* 0x000762000c1e1900 */
[----:B-1----:R-:W-:-:S03]  /*29990*/  @P0 IMAD.WIDE R10, R14, 0x4, R10 ;  /* 0x000000040e0a0825 */ /* 0x002fc600078e020a */
[----:B--2---:R0:W-:Y:S02]  /*299a0*/  STL [R1+0x48], R7 ;  /* 0x0000480701007387 */ /* 0x0041e40000100800 */
[----:B0-----:R-:W-:Y:S01]  /*299b0*/  IMAD.U32 R7, RZ, RZ, UR4 ;  /* 0x00000004ff077e24 */ /* 0x001fe2000f8e00ff */
[----:B------:R-:W-:-:S05]  /*299c0*/  ULDC.64 UR4, c[0x0][0x418] ;  /* 0x0001060000047ab9 */ /* 0x000fca0000000a00 */
        /* <DEDUP_REMOVED lines=11> */
[----:B0-----:R-:W-:Y:S01]  /*29a80*/  IMAD.U32 R7, RZ, RZ, UR4 ;  /* 0x00000004ff077e24 */ /* 0x001fe2000f8e00ff */
[----:B---3--:R-:W-:Y:S06]  /*29a90*/  @P0 BRA `(.L_x_7624) ;  /* 0x0000000000140947 */ /* 0x008fec0003800000 */
[----:B------:R-:W-:Y:S05]  /*29aa0*/  @!P3 BRA `(.L_x_7624) ;  /* 0x000000000010b947 */ /* 0x000fea0003800000 */
[----:B------:R-:W2:Y:S04]  /*29ab0*/  LDG.E R9, desc[UR38][R12.64] ;  /* 0x000000260c097981 */ /* 0x000ea8000c1e1900 */
[----:B------:R-:W2:Y:S02]  /*29ac0*/  LDG.E R12, desc[UR38][R12.64+0x4] ;  /* 0x000004260c0c7981 */ /* 0x000ea4000c1e1900 */
[----:B--2--5:R-:W-:-:S05]  /*29ad0*/  IMAD.IADD R15, R12, 0x1, -R9 ;  /* 0x000000010c0f7824 */ /* 0x024fca00078e0a09 */
[----:B------:R0:W-:Y:S02]  /*29ae0*/  STL [R1+0x40], R15 ;  /* 0x0000400f01007387 */ /* 0x0001e40000100800 */
.L_x_7624:
        /* <DEDUP_REMOVED lines=16> */
.L_x_7625:
[----:B------:R-:W-:Y:S05]  /*29bf0*/  @!P1 BRA `(.L_x_7626) ;  /* 0x00000000000c9947 */ /* 0x000fea0003800000 */
[----:B------:R-:W2:Y:S04]  /*29c00*/  LDG.E R7, desc[UR38][R4.64] ;  /* 0x0000002604077981 */ /* 0x000ea8000c1e1900 */
[----:B------:R-:W2:Y:S02]  /*29c10*/  LDG.E R4, desc[UR38][R4.64+0x4] ;  /* 0x0000042604047981 */ /* 0x000ea4000c1e1900 */
[----:B--2---:R-:W-:-:S07]  /*29c20*/  IMAD.IADD R7, R4, 0x1, -R7 ;  /* 0x0000000104077824 */ /* 0x004fce00078e0a07 */
.L_x_7626:
        /* <DEDUP_REMOVED lines=18> */
[----:B------:R-:W-:-:S04]  /*29d50*/  IMAD.HI R2, R2, 0x2aaaaaab, RZ ;  /* 0x2aaaaaab02027827 */ /* 0x000fc800078e02ff */
[----:B------:R-:W-:Y:S01]  /*29d60*/  IMAD.IADD R6, R20, 0x1, R6 ;  /* 0x0000000114067824 */ /* 0x000fe200078e0206 */
[----:B------:R-:W-:-:S04]  /*29d70*/  SHF.R.U32.HI R3, RZ, 0x1f, R2 ;  /* 0x0000001fff037819 */ /* 0x000fc80000011602 */
[----:B------:R-:W-:Y:S02]  /*29d80*/  LEA.HI.SX32 R11, R2, R3, 0x1b ;  /* 0x00000003020b7211 */ /* 0x000fe400078fdaff */
[----:B------:R-:W1:Y:S03]  /*29d90*/  LDC.64 R2, c[0x0][0x9e0] ;  /* 0x00027800ff027b82 */ /* 0x000e660000000a00 */
[----:B------:R2:W-:Y:S01]  /*29da0*/  STL [R1+0x28], R11 ;  /* 0x0000280b01007387 */ /* 0x0005e20000100800 */
        /* <DEDUP_REMOVED lines=14> */
.L_x_7629:
[----:B------:R-:W-:-:S13]  /*29e90*/  ISETP.NE.AND P0, PT, R3, 0x1, PT ;  /* 0x000000010300780c */ /* 0x000fda0003f05270 */
[----:B------:R-:W1:Y:S02]  /*29ea0*/  @P0 LDC.64 R4, c[0x0][0x9e8] ;  /* 0x00027a00ff040b82 */ /* 0x000e640000000a00 */
[----:B-1----:R-:W-:-:S05]  /*29eb0*/  @P0 IMAD.HI.U32 R4, R2, R4, RZ ;  /* 0x0000000402040227 */ /* 0x002fca00078e00ff */
[----:B------:R-:W-:-:S07]  /*29ec0*/  @P0 SHF.R.U32.HI R2, RZ, R5, R4 ;  /* 0x00000005ff020219 */ /* 0x000fce0000011604 */
.L_x_7630:
[----:B------:R-:W-:Y:S05]  /*29ed0*/  BSYNC B0 ;  /* 0x0000000000007941 */ /* 0x000fea0003800000 */
.L_x_7628:
[----:B------:R-:W-:-:S05]  /*29ee0*/  IMAD R2, R2, R3, R3 ;  /* 0x0000000302027224 */ /* 0x000fca00078e0203 */
[----:B------:R-:W-:-:S07]  /*29ef0*/  VIMNMX R8, R8, R2, PT ;  /* 0x0000000208087248 */ /* 0x000fce0003fe0100 */
.L_x_7627:
[----:B------:R-:W1:Y:S01]  /*29f00*/  @P1 LDC R4, c[0x0][0x44c] ;  /* 0x00011300ff041b82 */ /* 0x000e620000000800 */
[----:B------:R-:W-:Y:S01]  /*29f10*/  VIADD R8, R8, 0xbf ;  /* 0x000000bf08087836 */ /* 0x000fe20000000000 */
[----:B------:R-:W-:Y:S01]  /*29f20*/  ULDC UR4, c[0x0][0x9dc] ;  /* 0x0002770000047ab9 */ /* 0x000fe20000000800 */
[----:B------:R-:W-:Y:S02]  /*29f30*/  IMAD.MOV.U32 R2, RZ, RZ, R12 ;  /* 0x000000ffff027224 */ /* 0x000fe400078e000c */
[----:B------:R-:W-:-:S03]  /*29f40*/  IMAD.HI R8, R8, 0x2aaaaaab, RZ ;  /* 0x2aaaaaab08087827 */ /* 0x000fc600078e02ff */
[----:B------:R-:W2:Y:S01]  /*29f50*/  @P1 LDC R5, c[0x0][0x450] ;  /* 0x00011400ff051b82 */ /* 0x000ea20000000800 */
[----:B------:R-:W-:Y:S01]  /*29f60*/  IMAD.IADD R21, R7, 0x1, -R15 ;  /* 0x0000000107157824 */ /* 0x000fe200078e0a0f */
[----:B------:R-:W-:-:S04]  /*29f70*/  SHF.R.U32.HI R7, RZ, 0x1f, R8 ;  /* 0x0000001fff077819 */ /* 0x000fc80000011608 */
[----:B------:R-:W-:-:S04]  /*29f80*/  LEA.HI.SX32 R7, R8, R7, 0x1b ;  /* 0x0000000708077211 */ /* 0x000fc800078fdaff */
        /* <DEDUP_REMOVED lines=16> */
.L_x_7633:
[----:B------:R-:W-:-:S13]  /*2a090*/  ISETP.NE.AND P0, PT, R3, 0x1, PT ;  /* 0x000000010300780c */ /* 0x000fda0003f05270 */
[----:B------:R-:W1:Y:S02]  /*2a0a0*/  @P0 LDC.64 R4, c[0x0][0x9e8] ;  /* 0x00027a00ff040b82 */ /* 0x000e640000000a00 */
[----:B-1----:R-:W-:-:S05]  /*2a0b0*/  @P0 IMAD.HI.U32 R4, R2, R4, RZ ;  /* 0x0000000402040227 */ /* 0x002fca00078e00ff */
[----:B------:R-:W-:-:S07]  /*2a0c0*/  @P0 SHF.R.U32.HI R2, RZ, R5, R4 ;  /* 0x00000005ff020219 */ /* 0x000fce0000011604 */
.L_x_7634:
[----:B------:R-:W-:Y:S05]  /*2a0d0*/  BSYNC B0 ;  /* 0x0000000000007941 */ /* 0x000fea0003800000 */
.L_x_7632:
[----:B------:R-:W-:-:S05]  /*2a0e0*/  IMAD R2, R2, R3, RZ ;  /* 0x0000000302027224 */ /* 0x000fca00078e02ff */
[----:B------:R-:W-:-:S07]  /*2a0f0*/  VIMNMX R6, R6, R2, !PT ;  /* 0x0000000206067248 */ /* 0x000fce0007fe0100 */
.L_x_7631:
[----:B------:R-:W-:Y:S01]  /*2a100*/  IMAD.HI R6, R6, 0x2aaaaaab, RZ ;  /* 0x2aaaaaab06067827 */ /* 0x000fe200078e02ff */
[----:B------:R-:W-:Y:S01]  /*2a110*/  LOP3.LUT R12, R18, 0xff, RZ, 0xc0, !PT ;  /* 0x000000ff120c7812 */ /* 0x000fe200078ec0ff */
[----:B------:R-:W-:Y:S01]  /*2a120*/  BSSY B0, `(.L_x_7635) ;  /* 0x0000027000007945 */ /* 0x000fe20003800000 */
[----:B------:R-:W-:Y:S01]  /*2a130*/  SHF.R.U32.HI R18, RZ, 0x10, R18 ;  /* 0x00000010ff127819 */ /* 0x000fe20000011612 */
[----:B------:R-:W-:Y:S01]  /*2a140*/  IMAD.MOV.U32 R4, RZ, RZ, RZ ;  /* 0x000000ffff047224 */ /* 0x000fe200078e00ff */
[----:B------:R-:W-:Y:S01]  /*2a150*/  SHF.R.U32.HI R2, RZ, 0x1f, R6 ;  /* 0x0000001fff027819 */ /* 0x000fe20000011606 */
[----:B------:R1:W-:Y:S03]  /*2a160*/  STL [R1+0x4], R12 ;  /* 0x0000040c01007387 */ /* 0x0003e60000100800 */
[----:B------:R-:W-:-:S04]  /*2a170*/  LEA.HI.SX32 R6, R6, R2, 0x1b ;  /* 0x0000000206067211 */ /* 0x000fc800078fdaff */
        /* <DEDUP_REMOVED lines=33> */
.L_x_7636:
[----:B------:R-:W-:Y:S05]  /*2a390*/  BSYNC B0 ;  /* 0x0000000000007941 */ /* 0x000fea0003800000 */
.L_x_7635:
[-C--:B------:R-:W-:Y:S01]  /*2a3a0*/  IMAD R6, R12, R4.reuse, R6 ;  /* 0x000000040c067224 */ /* 0x080fe200078e0206 */
[----:B------:R-:W-:Y:S03]  /*2a3b0*/  BSSY B0, `(.L_x_7637) ;  /* 0x00000e3000007945 */ /* 0x000fe60003800000 */
[C---:B------:R-:W-:Y:S01]  /*2a3c0*/  IMAD R2, R6.reuse, 0xc0, -R9 ;  /* 0x000000c006027824 */ /* 0x040fe200078e0a09 */
[----:B------:R-:W-:-:S04]  /*2a3d0*/  VIADDMNMX R4, R6, R4, R7, PT ;  /* 0x0000000406047246 */ /* 0x000fc80003800107 */
[----:B------:R-:W-:Y:S01]  /*2a3e0*/  VIMNMX R2, RZ, R2, !PT ;  /* 0x00000002ff027248 */ /* 0x000fe20007fe0100 */
[----:B------:R-:W-:-:S04]  /*2a3f0*/  IMAD R9, R4, 0xc0, -R9 ;  /* 0x000000c004097824 */ /* 0x000fc800078e0a09 */
[----:B------:R-:W-:Y:S01]  /*2a400*/  IMAD.WIDE.U32 R4, R2, -0x55555555, RZ ;  /* 0xaaaaaaab02047825 */ /* 0x000fe200078e00ff */
[----:B------:R-:W-:-:S04]  /*2a410*/  VIMNMX R10, R9, R10, PT ;  /* 0x0000000a090a7248 */ /* 0x000fc80003fe0100 */
        /* <DEDUP_REMOVED lines=17> */
.L_x_7895:
[----:B--2---:R-:W-:Y:S02]  /*2a530*/  ISETP.NE.AND P0, PT, R14, RZ, PT ;  /* 0x000000ff0e00720c */ /* 0x004fe40003f05270 */
[----:B------:R-:W-:-:S11]  /*2a540*/  PLOP3.LUT P6, PT, PT, PT, PT, 0x8, 0x0 ;  /* 0x000000000000781c */ /* 0x000fd60003fce170 */
[----:B------:R-:W-:Y:S05]  /*2a550*/  @P0 BRA `(.L_x_7640) ;  /* 0x00000000000c0947 */ /* 0x000fea0003800000 */
[----:B------:R-:W-:-:S03]  /*2a560*/  UMOV UR4, 0xffffffff ;  /* 0xffffffff00047882 */ /* 0x000fc60000000000 */
[----:B------:R-:W-:Y:S05]  /*2a570*/  BRA.DIV UR4, `(.L_x_7641) ;  /* 0x0000009a04147947 */ /* 0x000fea000b800000 */
[----:B------:R-:W-:-:S13]  /*2a580*/  ELECT P6, URZ, PT ;  /* 0x00000000003f782f */ /* 0x000fda00038c0000 */
.L_x_7640:
        /* <DEDUP_REMOVED lines=9> */
.L_x_7898:
[----:B------:R-:W-:Y:S05]  /*2a620*/  BSYNC B1 ;  /* 0x0000000000017941 */ /* 0x000fea0003800000 */
.L_x_7642:
        /* <DEDUP_REMOVED lines=12> */
.L_x_7899:
[----:B------:R-:W-:Y:S05]  /*2a6f0*/  BSYNC B2 ;  /* 0x0000000000027941 */ /* 0x000fea0003800000 */
.L_x_7646:
        /* <DEDUP_REMOVED lines=9> */
.L_x_7649:
[----:B------:R-:W-:Y:S05]  /*2a790*/  BSYNC B2 ;  /* 0x0000000000027941 */ /* 0x000fea0003800000 */
.L_x_7648:
[----:B------:R-:W3:Y:S01]  /*2a7a0*/  LDL R5, [R1+0x1c] ;  /* 0x00001c0001057983 */ /* 0x000ee20000100800 */
[----:B------:R-:W-:Y:S01]  /*2a7b0*/  IMAD.MOV.U32 R11, RZ, RZ, RZ ;  /* 0x000000ffff0b7224 */ /* 0x000fe200078e00ff */
[----:B------:R-:W-:Y:S01]  /*2a7c0*/  UIADD3 UR4, UP0, UR42, 0x570, URZ ;  /* 0x000005702a047890 */ /* 0x000fe2000ff1e03f */
[----:B-1----:R-:W-:Y:S01]  /*2a7d0*/  IMAD R4, R8, 0xc0, R0 ;  /* 0x000000c008047824 */ /* 0x002fe200078e0200 */
        /* <DEDUP_REMOVED lines=9> */
.L_x_7650:
        /* <DEDUP_REMOVED lines=13> */
.L_x_7900:
[----:B------:R-:W-:Y:S05]  /*2a940*/  BSYNC B2 ;  /* 0x0000000000027941 */ /* 0x000fea0003800000 */
.L_x_7651:
        /* <DEDUP_REMOVED lines=11> */
.L_x_7654:
[----:B------:R-:W-:Y:S05]  /*2aa00*/  BSYNC B2 ;  /* 0x0000000000027941 */ /* 0x000fea0003800000 */
.L_x_7653:
        /* <DEDUP_REMOVED lines=8> */
.L_x_7655:
        /* <DEDUP_REMOVED lines=10> */
.L_x_7645:
[----:B------:R-:W-:Y:S05]  /*2ab30*/  BSYNC B1 ;  /* 0x0000000000017941 */ /* 0x000fea0003800000 */
.L_x_7644:
[----:B-12---:R-:W2:Y:S04]  /*2ab40*/  LDL.LU R9, [R1+0x1c] ;  /* 0x00001c0001097983 */ /* 0x006ea80000300800 */
        /* <DEDUP_REMOVED lines=12> */
.L_x_7668:
        /* <DEDUP_REMOVED lines=13> */
.L_x_7901:
[----:B------:R-:W-:Y:S05]  /*2ace0*/  BSYNC B2 ;  /* 0x0000000000027941 */ /* 0x000fea0003800000 */
.L_x_7658:
        /* <DEDUP_REMOVED lines=9> */
.L_x_7661:
[----:B------:R-:W-:Y:S05]  /*2ad80*/  BSYNC B2 ;  /* 0x0000000000027941 */ /* 0x000fea0003800000 */
.L_x_7660:
        /* <DEDUP_REMOVED lines=12> */
.L_x_7662:
        /* <DEDUP_REMOVED lines=13> */
.L_x_7902:
[----:B------:R-:W-:Y:S05]  /*2af20*/  BSYNC B2 ;  /* 0x0000000000027941 */ /* 0x000fea0003800000 */
.L_x_7663:
        /* <DEDUP_REMOVED lines=11> */
.L_x_7666:
[----:B------:R-:W-:Y:S05]  /*2afe0*/  BSYNC B2 ;  /* 0x0000000000027941 */ /* 0x000fea0003800000 */
.L_x_7665:
        /* <DEDUP_REMOVED lines=8> */
.L_x_7667:
        /* <DEDUP_REMOVED lines=10> */
.L_x_7657:
[----:B------:R-:W-:Y:S05]  /*2b110*/  BSYNC B1 ;  /* 0x0000000000017941 */ /* 0x000fea0003800000 */
.L_x_7656:
[----:B------:R-:W1:Y:S04]  /*2b120*/  LDL.LU R6, [R1+0x1c] ;  /* 0x00001c0001067983 */ /* 0x000e680000300800 */
[----:B------:R-:W2:Y:S01]  /*2b130*/  LDL.LU R9, [R1+0x24] ;  /* 0x0000240001097983 */ /* 0x000ea20000300800 */
[C---:B------:R-:W-:Y:S01]  /*2b140*/  ISETP.GT.AND P2, PT, R4.reuse, R3, PT ;  /* 0x000000030400720c */ /* 0x040fe20003f44270 */
[----:B------:R-:W-:Y:S02]  /*2b150*/  VIADD R4, R4, 0xffffffff ;  /* 0xffffffff04047836 */ /* 0x000fe40000000000 */
[----:B-1----:R-:W-:-:S05]  /*2b160*/  VIADD R5, R6, 0x1 ;  /* 0x0000000106057836 */ /* 0x002fca0000000000 */
[----:B------:R-:W-:-:S04]  /*2b170*/  ISETP.NE.AND P1, PT, R5, 0x2, PT ;  /* 0x000000020500780c */ /* 0x000fc80003f25270 */
[----:B------:R-:W-:Y:S02]  /*2b180*/  SEL R6, RZ, 0x1, P1 ;  /* 0x00000001ff067807 */ /* 0x000fe40000800000 */
[----:B------:R-:W-:Y:S02]  /*2b190*/  SEL R5, R5, RZ, P1 ;  /* 0x000000ff05057207 */ /* 0x000fe40000800000 */
[----:B--2---:R-:W-:-:S05]  /*2b1a0*/  LOP3.LUT R9, R9, R6, RZ, 0x3c, !PT ;  /* 0x0000000609097212 */ /* 0x004fca00078e3cff */
[----:B------:R2:W-:Y:S04]  /*2b1b0*/  STL [R1+0x24], R9 ;  /* 0x0000240901007387 */ /* 0x0005e80000100800 */
[----:B------:R2:W-:Y:S01]  /*2b1c0*/  STL [R1+0x1c], R5 ;  /* 0x00001c0501007387 */ /* 0x0005e20000100800 */
[----:B------:R-:W-:Y:S05]  /*2b1d0*/  @P2 BRA `(.L_x_7668) ;  /* 0xfffffff8008c2947 */ /* 0x000fea000383ffff */
.L_x_7638:
[----:B------:R-:W-:Y:S05]  /*2b1e0*/  BSYNC B0 ;  /* 0x0000000000007941 */ /* 0x000fea0003800000 */
.L_x_7637:
[----:B-1----:R-:W3:Y:S01]  /*2b1f0*/  LDL R7, [R1+0x8] ;  /* 0x0000080001077983 */ /* 0x002ee20000100800 */
[----:B------:R-:W1:Y:S01]  /*2b200*/  LDC R0, c[0x0][0x448] ;  /* 0x00011200ff007b82 */ /* 0x000e620000000800 */
[----:B------:R-:W-:Y:S07]  /*2b210*/  @!P0 WARPSYNC.ALL ;  /* 0x0000000000008948 */ /* 0x000fee0003800000 */
[----:B------:R-:W-:Y:S01]  /*2b220*/  @!P0 BAR.SYNC.DEFER_BLOCKING 0xc, 0x180 ;  /* 0x0306000000008b1d */ /* 0x000fe20000010000 */
[----:B-1----:R-:W-:-:S13]  /*2b230*/  ISETP.NE.AND P1, PT, R0, 0x1, PT ;  /* 0x000000010000780c */ /* 0x002fda0003f25270 */
[----:B------:R-:W1:Y:S08]  /*2b240*/  @P1 LDC R2, c[0x0][0x44c] ;  /* 0x00011300ff021b82 */ /* 0x000e700000000800 */
[----:B------:R-:W4:Y:S01]  /*2b250*/  @P1 LDC R3, c[0x0][0x450] ;  /* 0x00011400ff031b82 */ /* 0x000f220000000800 */
[----:B---3--:R-:W-:-:S04]  /*2b260*/  VIADD R0, R7, 0x7f ;  /* 0x0000007f07007836 */ /* 0x008fc80000000000 */
[----:B-1----:R-:W-:-:S04]  /*2b270*/  @P1 IMAD.HI.U32 R2, R0, R2, RZ ;  /* 0x0000000200021227 */ /* 0x002fc800078e00ff */
[----:B------:R-:W-:Y:S01]  /*2b280*/  IMAD.MOV.U32 R6, RZ, RZ, R0 ;  /* 0x000000ffff067224 */ /* 0x000fe200078e0000 */
[----:B----4-:R-:W-:Y:S02]  /*2b290*/  @P1 SHF.R.U32.HI R6, RZ, R3, R2 ;  /* 0x00000003ff061219 */ /* 0x010fe40000011602 */
        /* <DEDUP_REMOVED lines=11> */
[----:B--2---:R-:W1:Y:S02]  /*2b350*/  @P0 LDC.64 R4, c[0x0][0x9e8] ;  /* 0x00027a00ff040b82 */ /* 0x004e640000000a00 */
[----:B-1----:R-:W-:-:S05]  /*2b360*/  @P0 IMAD.HI.U32 R4, R0, R4, RZ ;  /* 0x0000000400040227 */ /* 0x002fca00078e00ff */
[----:B------:R-:W-:-:S04]  /*2b370*/  @P0 SHF.R.U32.HI R0, RZ, R5, R4 ;  /* 0x00000005ff000219 */ /* 0x000fc80000011604 */
[----:B------:R-:W-:Y:S01]  /*2b380*/  LOP3.LUT R0, RZ, R0, RZ, 0x33, !PT ;  /* 0x00000000ff007212 */ /* 0x000fe200078e33ff */
[----:B------:R-:W-:Y:S06]  /*2b390*/  BRA `(.L_x_7672) ;  /* 0x0000000000107947 */ /* 0x000fec0003800000 */
.L_x_7671:
[----:B------:R-:W-:-:S13]  /*2b3a0*/  ISETP.NE.AND P0, PT, R3, 0x1, PT ;  /* 0x000000010300780c */ /* 0x000fda0003f05270 */
[----:B--2---:R-:W1:Y:S02]  /*2b3b0*/  @P0 LDC.64 R4, c[0x0][0x9e8] ;  /* 0x00027a00ff040b82 */ /* 0x004e640000000a00 */
[----:B-1----:R-:W-:-:S05]  /*2b3c0*/  @P0 IMAD.HI.U32 R4, R0, R4, RZ ;  /* 0x0000000400040227 */ /* 0x002fca00078e00ff */
[----:B------:R-:W-:-:S07]  /*2b3d0*/  @P0 SHF.R.U32.HI R0, RZ, R5, R4 ;  /* 0x00000005ff000219 */ /* 0x000fce0000011604 */
.L_x_7672:
[----:B------:R-:W-:Y:S05]  /*2b3e0*/  BSYNC B0 ;  /* 0x0000000000007941 */ /* 0x000fea0003800000 */
.L_x_7670:
[----:B------:R-:W-:-:S05]  /*2b3f0*/  IMAD R0, R0, R3, R3 ;  /* 0x0000000300007224 */ /* 0x000fca00078e0203 */
[----:B------:R-:W-:-:S07]  /*2b400*/  VIMNMX R2, R2, R0, PT ;  /* 0x0000000002027248 */ /* 0x000fce0003fe0100 */
.L_x_7669:
[----:B------:R-:W3:Y:S01]  /*2b410*/  LDL.LU R0, [R1+0x28] ;  /* 0x0000280001007983 */ /* 0x000ee20000300800 */
[----:B------:R-:W-:Y:S01]  /*2b420*/  VIADD R2, R2, 0xbf ;  /* 0x000000bf02027836 */ /* 0x000fe20000000000 */
[----:B------:R-:W1:Y:S01]  /*2b430*/  @P1 LDC R4, c[0x0][0x450] ;  /* 0x00011400ff041b82 */ /* 0x000e620000000800 */
[----:B------:R-:W-:Y:S02]  /*2b440*/  ULDC UR4, c[0x0][0x9dc] ;  /* 0x0002770000047ab9 */ /* 0x000fe40000000800 */
[----:B------:R-:W-:-:S05]  /*2b450*/  IMAD.HI R2, R2, 0x2aaaaaab, RZ ;  /* 0x2aaaaaab02027827 */ /* 0x000fca00078e02ff */
[----:B------:R-:W-:-:S04]  /*2b460*/  SHF.R.U32.HI R6, RZ, 0x1f, R2 ;  /* 0x0000001fff067819 */ /* 0x000fc80000011602 */
[----:B------:R-:W-:Y:S02]  /*2b470*/  LEA.HI.SX32 R6, R2, R6, 0x1b ;  /* 0x0000000602067211 */ /* 0x000fe400078fdaff */
[----:B------:R-:W4:Y:S02]  /*2b480*/  @P1 LDC R2, c[0x0][0x44c] ;  /* 0x00011300ff021b82 */ /* 0x000f240000000800 */
[----:B----4-:R-:W-:Y:S01]  /*2b490*/  @P1 IMAD.HI.U32 R2, R7, R2, RZ ;  /* 0x0000000207021227 */ /* 0x010fe200078e00ff */
[----:B---3--:R-:W-:-:S03]  /*2b4a0*/  VIMNMX R6, R0, R6, PT ;  /* 0x0000000600067248 */ /* 0x008fc60003fe0100 */
[----:B------:R-:W-:Y:S01]  /*2b4b0*/  IMAD.MOV.U32 R0, RZ, RZ, R7 ;  /* 0x000000ffff007224 */ /* 0x000fe200078e0007 */
        /* <DEDUP_REMOVED lines=9> */
[----:B--2---:R-:W1:Y:S02]  /*2b550*/  @P0 LDC.64 R4, c[0x0][0x9e8] ;  /* 0x00027a00ff040b82 */ /* 0x004e640000000a00 */
[----:B-1----:R-:W-:-:S05]  /*2b560*/  @P0 IMAD.HI.U32 R4, R0, R4, RZ ;  /* 0x0000000400040227 */ /* 0x002fca00078e00ff */
[----:B------:R-:W-:-:S04]  /*2b570*/  @P0 SHF.R.U32.HI R0, RZ, R5, R4 ;  /* 0x00000005ff000219 */ /* 0x000fc80000011604 */
[----:B------:R-:W-:Y:S01]  /*2b580*/  LOP3.LUT R0, RZ, R0, RZ, 0x33, !PT ;  /* 0x00000000ff007212 */ /* 0x000fe200078e33ff */
[----:B------:R-:W-:Y:S06]  /*2b590*/  BRA `(.L_x_7676) ;  /* 0x0000000000107947 */ /* 0x000fec0003800000 */
.L_x_7675:
[----:B------:R-:W-:-:S13]  /*2b5a0*/  ISETP.NE.AND P0, PT, R3, 0x1, PT ;  /* 0x000000010300780c */ /* 0x000fda0003f05270 */
[----:B--2---:R-:W1:Y:S02]  /*2b5b0*/  @P0 LDC.64 R4, c[0x0][0x9e8] ;  /* 0x00027a00ff040b82 */ /* 0x004e640000000a00 */
[----:B-1----:R-:W-:-:S05]  /*2b5c0*/  @P0 IMAD.HI.U32 R4, R0, R4, RZ ;  /* 0x0000000400040227 */ /* 0x002fca00078e00ff */
[----:B------:R-:W-:-:S07]  /*2b5d0*/  @P0 SHF.R.U32.HI R0, RZ, R5, R4 ;  /* 0x00000005ff000219 */ /* 0x000fce0000011604 */
.L_x_7676:
[----:B------:R-:W-:Y:S05]  /*2b5e0*/  BSYNC B0 ;  /* 0x0000000000007941 */ /* 0x000fea0003800000 */
.L_x_7674:
[----:B------:R-:W-:-:S05]  /*2b5f0*/  IMAD R0, R0, R3, RZ ;  /* 0x0000000300007224 */ /* 0x000fca00078e02ff */
[----:B------:R-:W-:-:S07]  /*2b600*/  VIMNMX R2, R2, R0, !PT ;  /* 0x0000000002027248 */ /* 0x000fce0007fe0100 */
.L_x_7673:
[----:B------:R-:W-:Y:S01]  /*2b610*/  ISETP.NE.AND P1, PT, R18, RZ, PT ;  /* 0x000000ff1200720c */ /* 0x000fe20003f25270 */
[----:B------:R-:W-:Y:S01]  /*2b620*/  IMAD.HI R2, R2, 0x2aaaaaab, RZ ;  /* 0x2aaaaaab02027827 */ /* 0x000fe200078e02ff */
[----:B------:R-:W-:Y:S04]  /*2b630*/  BSSY B0, `(.L_x_7677) ;  /* 0x0000023000007945 */ /* 0x000fe80003800000 */
[----:B------:R-:W-:-:S04]  /*2b640*/  SHF.R.U32.HI R0, RZ, 0x1f, R2 ;  /* 0x0000001fff007819 */ /* 0x000fc80000011602 */
[----:B------:R-:W-:Y:S01]  /*2b650*/  LEA.HI.SX32 R0, R2, R0, 0x1b ;  /* 0x0000000002007211 */ /* 0x000fe200078fdaff */
[----:B------:R-:W-:Y:S02]  /*2b660*/  IMAD.MOV.U32 R2, RZ, RZ, RZ ;  /* 0x000000ffff027224 */ /* 0x000fe400078e00ff */
        /* <DEDUP_REMOVED lines=10> */
[----:B--2---:R-:W-:Y:S02]  /*2b710*/  IMAD R5, R2, R4, RZ ;  /* 0x0000000402057224 */ /* 0x004fe400078e02ff */
        /* <DEDUP_REMOVED lines=20> */
.L_x_7678:
[----:B------:R-:W-:Y:S05]  /*2b860*/  BSYNC B0 ;  /* 0x0000000000007941 */ /* 0x000fea0003800000 */
.L_x_7677:
[----:B------:R-:W3:Y:S02]  /*2b870*/  LDL.LU R3, [R1+0x4] ;  /* 0x0000040001037983 */ /* 0x000ee40000300800 */
[----:B---3--:R-:W-:-:S05]  /*2b880*/  IMAD R0, R3, R2, R0 ;  /* 0x0000000203007224 */ /* 0x008fca00078e0200 */
[----:B------:R-:W-:Y:S01]  /*2b890*/  VIADDMNMX R3, R0, R2, R6, PT ;  /* 0x0000000200037246 */ /* 0x000fe20003800106 */
[----:B------:R3:W-:Y:S03]  /*2b8a0*/  STL [R1+0x2c], R0 ;  /* 0x00002c0001007387 */ /* 0x0007e60000100800 */
[----:B------:R-:W-:Y:S01]  /*2b8b0*/  ISETP.GT.AND P0, PT, R3, R0, PT ;  /* 0x000000000300720c */ /* 0x000fe20003f04270 */
[----:B------:R3:W-:-:S12]  /*2b8c0*/  STL [R1+0x44], R3 ;  /* 0x0000440301007387 */ /* 0x0007d80000100800 */
[----:B---3--:R-:W-:Y:S05]  /*2b8d0*/  @P0 BRA `(.L_x_7679) ;  /* 0x0000000000480947 */ /* 0x008fea0003800000 */
[----:B------:R-:W3:Y:S02]  /*2b8e0*/  S2R R3, SR_TID.X ;  /* 0x0000000000037919 */ /* 0x000ee40000002100 */
[----:B---3--:R-:W-:-:S04]  /*2b8f0*/  LOP3.LUT R3, R3, 0x7f, RZ, 0xc0, !PT ;  /* 0x0000007f03037812 */ /* 0x008fc800078ec0ff */
[----:B------:R-:W-:-:S13]  /*2b900*/  ISETP.NE.AND P0, PT, R3, RZ, PT ;  /* 0x000000ff0300720c */ /* 0x000fda0003f05270 */
[----:B------:R-:W-:Y:S05]  /*2b910*/  @P0 BRA `(.L_x_7680) ;  /* 0x0000003800040947 */ /* 0x000fea0003800000 */
[----:B------:R-:W3:Y:S01]  /*2b920*/  S2R R2, SR_LANEID ;  /* 0x0000000000027919 */ /* 0x000ee20000000000 */
[----:B------:R-:W-:Y:S01]  /*2b930*/  VOTEU.ANY UR4, UPT, PT ;  /* 0x0000000000047886 */ /* 0x000fe200038e0100 */
[----:B--2---:R-:W2:Y:S01]  /*2b940*/  LDC.64 R4, c[0x0][0xc60] ;  /* 0x00031800ff047b82 */ /* 0x004ea20000000a00 */
[----:B------:R-:W3:Y:S02]  /*2b950*/  FLO.U32 R0, UR4 ;  /* 0x0000000400007d00 */ /* 0x000ee400080e0000 */
        /* <DEDUP_REMOVED lines=8> */
[----:B------:R3:W-:Y:S01]  /*2b9e0*/  STL [R1], R0 ;  /* 0x0000000001007387 */ /* 0x0007e20000100800 */
[----:B------:R-:W-:Y:S05]  /*2b9f0*/  BRA `(.L_x_7680) ;  /* 0x0000003400cc7947 */ /* 0x000fea0003800000 */
.L_x_7679:
        /* <DEDUP_REMOVED lines=9> */
[----:B------:R-:W3:Y:S01]  /*2ba90*/  LDC.64 R2, c[0x4][R2] ;  /* 0x0100000002027b82 */ /* 0x000ee20000000a00 */
[----:B--2---:R-:W-:Y:S02]  /*2baa0*/  IMAD.U32 R5, RZ, RZ, UR7 ;  /* 0x00000007ff057e24 */ /* 0x004fe4000f8e00ff */
        /* <DEDUP_REMOVED lines=8> */
[----:B01-3--:R-:W-:Y:S05]  /*2bb30*/  CALL.ABS.NOINC R2 ;  /* 0x0000000002007343 */ /* 0x00bfea0003c00000 */
.L_x_7682:
[----:B------:R-:W-:Y:S05]  /*2bb40*/  BSYNC B6 ;  /* 0x0000000000067941 */ /* 0x000fea0003800000 */
.L_x_7681:
        /* <DEDUP_REMOVED lines=22> */
.L_x_7684:
[----:B------:R-:W-:Y:S05]  /*2bcb0*/  BSYNC B6 ;  /* 0x0000000000067941 */ /* 0x000fea0003800000 */
.L_x_7683:
        /* <DEDUP_REMOVED lines=21> */
.L_x_7686:
[----:B------:R-:W-:Y:S05]  /*2be10*/  BSYNC B6 ;  /* 0x0000000000067941 */ /* 0x000fea0003800000 */
.L_x_7685:
        /* <DEDUP_REMOVED lines=19> */
.L_x_7688:
[----:B------:R-:W-:Y:S05]  /*2bf50*/  BSYNC B6 ;  /* 0x0000000000067941 */ /* 0x000fea0003800000 */
.L_x_7687:
        /* <DEDUP_REMOVED lines=22> */
.L_x_7905:
[----:B---3--:R-:W-:Y:S02]  /*2c0c0*/  ISETP.NE.AND P0, PT, R14, RZ, PT ;  /* 0x000000ff0e00720c */ /* 0x008fe40003f05270 */
[----:B------:R-:W-:Y:S02]  /*2c0d0*/  PLOP3.LUT P1, PT, PT, PT, PT, 0x8, 0x0 ;  /* 0x000000000000781c */ /* 0x000fe40003f2e170 */
[----:B------:R-:W-:-:S11]  /*2c0e0*/  LOP3.LUT R16, R16, 0xfffffffe, RZ, 0xc0, !PT ;  /* 0xfffffffe10107812 */ /* 0x000fd600078ec0ff */
[----:B------:R-:W-:Y:S01]  /*2c0f0*/  @P1 LOP3.LUT R16, R16, 0x1, RZ, 0xfc, !PT ;  /* 0x0000000110101812 */ /* 0x000fe200078efcff */
[----:B------:R-:W-:Y:S06]  /*2c100*/  @P0 BRA `(.L_x_7690) ;  /* 0x0000000400600947 */ /* 0x000fec0003800000 */
[----:B------:R-:W-:-:S03]  /*2c110*/  UMOV UR4, 0xffffffff ;  /* 0xffffffff00047882 */ /* 0x000fc60000000000 */
[----:B------:R-:W-:Y:S05]  /*2c120*/  BRA.DIV UR4, `(.L_x_7691) ;  /* 0x0000007e04e07947 */ /* 0x000fea000b800000 */
[----:B------:R-:W-:-:S13]  /*2c130*/  ELECT P6, URZ, PT ;  /* 0x00000000003f782f */ /* 0x000fda00038c0000 */
.L_x_7908:
        /* <DEDUP_REMOVED lines=24> */
.L_x_7692:
        /* <DEDUP_REMOVED lines=9> */
.L_x_7909:
        /* <DEDUP_REMOVED lines=8> */
.L_x_7694:
        /* <DEDUP_REMOVED lines=17> */
[----:B------:R-:W3:Y:S02]  /*2c4e0*/  SYNCS.PHASECHK.TRANS64.TRYWAIT P0, [R0+URZ+0x28840], R3 ;  /* 0x02884003000075a7 */ /* 0x000ee4000800017f */
[----:B--23--:R-:W-:Y:S05]  /*2c4f0*/  @!P0 BRA `(.L_x_7695) ;  /* 0x0000007c00208947 */ /* 0x00cfea0003800000 */
.L_x_7910:
        /* <DEDUP_REMOVED lines=8> */
.L_x_7696:
        /* <DEDUP_REMOVED lines=8> */
[----:B------:R-:W-:Y:S01]  /*2c600*/  R2UR UR13, R18 ;  /* 0x00000000120d72ca */ /* 0x000fe200000e0000 */
[----:B------:R-:W-:Y:S01]  /*2c610*/  UMOV UR10, URZ ;  /* 0x0000003f000a7c82 */ /* 0x000fe20008000000 */
[----:B------:R-:W-:-:S02]  /*2c620*/  PLOP3.LUT P0, PT, PT, PT, PT, 0x80, 0x0 ;  /* 0x000000000000781c */ /* 0x000fc40003f0f070 */
[----:B------:R-:W-:Y:S01]  /*2c630*/  LOP3.LUT R16, R16, 0xfffffffe, RZ, 0xc0, !PT ;  /* 0xfffffffe10107812 */ /* 0x000fe200078ec0ff */
[----:B------:R-:W-:Y:S02]  /*2c640*/  UIADD3 UR8, UR8, 0x1c400, URZ ;  /* 0x0001c40008087890 */ /* 0x000fe4000fffe03f */
[----:B------:R-:W-:-:S08]  /*2c650*/  UIADD3 UR9, UR9, 0x28830, URZ ;  /* 0x0002883009097890 */ /* 0x000fd0000fffe03f */
[----:B------:R-:W-:Y:S01]  /*2c660*/  @P0 LOP3.LUT R16, R16, 0x1, RZ, 0xfc, !PT ;  /* 0x0000000110100812 */ /* 0x000fe200078efcff */
[----:B------:R3:W-:Y:S02]  /*2c670*/  UTMALDG.4D [UR8], [UR4], desc[UR6] ;  /* 0x00000608040075b4 */ /* 0x0007e40008019000 */
[----:B---3--:R-:W-:-:S04]  /*2c680*/  NOP ;  /* 0x0000000000007918 */ /* 0x008fc80000000000 */
.L_x_7690:
[----:B-12---:R-:W2:Y:S01]  /*2c690*/  LDL.LU R3, [R1+0x48] ;  /* 0x0000480001037983 */ /* 0x006ea20000300800 */
        /* <DEDUP_REMOVED lines=30> */
.L_x_7698:
[----:B------:R-:W-:Y:S05]  /*2c880*/  BSYNC B6 ;  /* 0x0000000000067941 */ /* 0x000fea0003800000 */
.L_x_7697:
[----:B-1----:R-:W2:Y:S01]  /*2c890*/  LDL.LU R0, [R1+0x48] ;  /* 0x0000480001007983 */ /* 0x002ea20000300800 */
[----:B------:R-:W-:Y:S01]  /*2c8a0*/  ULDC.64 UR6, c[0x0][0xa00] ;  /* 0x0002800000067ab9 */ /* 0x000fe20000000a00 */
[----:B------:R-:W-:Y:S01]  /*2c8b0*/  ULDC.64 UR4, c[0x0][0x2d8] ;  /* 0x0000b60000047ab9 */ /* 0x000fe20000000a00 */
[----:B------:R-:W1:Y:S01]  /*2c8c0*/  LDC R7, c[0x0][0x448] ;  /* 0x00011200ff077b82 */ /* 0x000e620000000800 */
[----:B------:R-:W2:Y:S04]  /*2c8d0*/  LDL.LU.64 R2, [R1+0x50] ;  /* 0x0000500001027983 */ /* 0x000ea80000300a00 */
[----:B------:R-:W3:Y:S04]  /*2c8e0*/  LDL R6, [R1+0xc] ;  /* 0x00000c0001067983 */ /* 0x000ee80000100800 */
[----:B------:R-:W4:Y:S01]  /*2c8f0*/  LDL R12, [R1+0x8] ;  /* 0x00000800010c7983 */ /* 0x000f220000100800 */
[----:B------:R-:W-:Y:S01]  /*2c900*/  ISETP.NE.U32.AND P0, PT, RZ, UR6, PT ;  /* 0x00000006ff007c0c */ /* 0x000fe2000bf05070 */
[----:B------:R-:W-:-:S03]  /*2c910*/  ULDC UR6, c[0x0][0x2b8] ;  /* 0x0000ae0000067ab9 */ /* 0x000fc60000000800 */
[----:B------:R-:W-:Y:S01]  /*2c920*/  ISETP.NE.AND.EX P0, PT, RZ, UR7, PT, P0 ;  /* 0x00000007ff007c0c */ /* 0x000fe2000bf05300 */
[----:B------:R-:W0:Y:S02]  /*2c930*/  S2R R5, SR_TID.X ;  /* 0x0000000000057919 */ /* 0x000e240000002100 */
[----:B0-----:R-:W-:-:S04]  /*2c940*/  LOP3.LUT R5, R5, 0x7f, RZ, 0xc0, !PT ;  /* 0x0000007f05057812 */ /* 0x001fc800078ec0ff */
[----:B------:R-:W-:Y:S01]  /*2c950*/  SHF.R.U32.HI R5, RZ, 0x3, R5 ;  /* 0x00000003ff057819 */ /* 0x000fe20000011605 */
[----:B--2---:R-:W-:Y:S01]  /*2c960*/  IMAD.MOV.U32 R3, RZ, RZ, R0 ;  /* 0x000000ffff037224 */ /* 0x004fe200078e0000 */
[----:B---3--:R-:W-:-:S04]  /*2c970*/  SHF.R.S32.HI R0, RZ, 0x1f, R6 ;  /* 0x0000001fff007819 */ /* 0x008fc80000011406 */
[----:B------:R-:W-:Y:S02]  /*2c980*/  SEL R4, R0, RZ, !P0 ;  /* 0x000000ff00047207 */ /* 0x000fe40004000000 */
[----:B------:R-:W-:Y:S02]  /*2c990*/  SEL R0, R6, RZ, !P0 ;  /* 0x000000ff06007207 */ /* 0x000fe40004000000 */
[----:B------:R-:W0:Y:S01]  /*2c9a0*/  S2R R6, SR_TID.X ;  /* 0x0000000000067919 */ /* 0x000e220000002100 */
[----:B------:R-:W-:-:S04]  /*2c9b0*/  IMAD.WIDE.U32 R2, R17, UR4, R2 ;  /* 0x0000000411027c25 */ /* 0x000fc8000f8e0002 */
[----:B------:R-:W-:Y:S01]  /*2c9c0*/  IMAD R3, R17, UR5, R3 ;  /* 0x0000000511037c24 */ /* 0x000fe2000f8e0203 */
[----:B------:R-:W-:Y:S02]  /*2c9d0*/  ULDC.64 UR4, c[0x0][0x2e0] ;  /* 0x0000b80000047ab9 */ /* 0x000fe40000000a00 */
[----:B------:R-:W-:Y:S02]  /*2c9e0*/  IMAD R4, R4, UR4, RZ ;  /* 0x0000000404047c24 */ /* 0x000fe4000f8e02ff */
[----:B------:R-:W-:-:S04]  /*2c9f0*/  IMAD.WIDE.U32 R2, R0, UR4, R2 ;  /* 0x0000000400027c25 */ /* 0x000fc8000f8e0002 */
[----:B------:R-:W-:Y:S01]  /*2ca00*/  IMAD R0, R0, UR5, R4 ;  /* 0x0000000500007c24 */ /* 0x000fe2000f8e0204 */
[----:B-1----:R-:W-:Y:S01]  /*2ca10*/  ISETP.NE.AND P0, PT, R7, 0x1, PT ;  /* 0x000000010700780c */ /* 0x002fe20003f05270 */
[----:B------:R-:W1:Y:S01]  /*2ca20*/  S2R R10, SR_TID.X ;  /* 0x00000000000a7919 */ /* 0x000e620000002100 */
[----:B------:R-:W-:Y:S01]  /*2ca30*/  ULDC.64 UR4, c[0x0][0x2d0] ;  /* 0x0000b40000047ab9 */ /* 0x000fe20000000a00 */
[----:B0-----:R-:W-:-:S10]  /*2ca40*/  IMAD.SHL.U32 R8, R6, 0x10, RZ ;  /* 0x0000001006087824 */ /* 0x001fd400078e00ff */
[----:B------:R-:W0:Y:S01]  /*2ca50*/  @P0 LDC R6, c[0x0][0x450] ;  /* 0x00011400ff060b82 */ /* 0x000e220000000800 */
[----:B------:R-:W-:-:S05]  /*2ca60*/  LOP3.LUT R8, R5, 0x70, R8, 0xf8, !PT ;  /* 0x0000007005087812 */ /* 0x000fca00078ef808 */
[----:B----4-:R-:W-:Y:S02]  /*2ca70*/  IMAD.IADD R4, R8, 0x1, R12 ;  /* 0x0000000108047824 */ /* 0x010fe400078e020c */
[----:B------:R-:W2:Y:S01]  /*2ca80*/  @P0 LDC R5, c[0x0][0x44c] ;  /* 0x00011300ff050b82 */ /* 0x000ea20000000800 */
[----:B------:R3:W5:Y:S01]  /*2ca90*/  LDL R8, [R1+0x58] ;  /* 0x0000580001087983 */ /* 0x0007620000100800 */
[----:B------:R-:W-:Y:S02]  /*2caa0*/  IMAD.IADD R3, R3, 0x1, R0 ;  /* 0x0000000103037824 */ /* 0x000fe400078e0200 */
[----:B------:R-:W-:Y:S02]  /*2cab0*/  IMAD.MOV.U32 R0, RZ, RZ, R4 ;  /* 0x000000ffff007224 */ /* 0x000fe400078e0004 */
[----:B--2---:R-:W-:-:S05]  /*2cac0*/  @P0 IMAD.HI.U32 R5, R4, R5, RZ ;  /* 0x0000000504050227 */ /* 0x004fca00078e00ff */
        /* <DEDUP_REMOVED lines=10> */
[----:B-1----:R-:W-:Y:S02]  /*2cb70*/  IMAD.SHL.U32 R9, R10, 0x10, RZ ;  /* 0x000000100a097824 */ /* 0x002fe400078e00ff */
[----:B------:R-:W-:-:S04]  /*2cb80*/  IMAD.WIDE.U32 R2, R4, UR4, R2 ;  /* 0x0000000404027c25 */ /* 0x000fc8000f8e0002 */
[----:B------:R-:W-:Y:S01]  /*2cb90*/  IMAD R0, R0, UR4, RZ ;  /* 0x0000000400007c24 */ /* 0x000fe2000f8e02ff */
[----:B------:R-:W-:-:S03]  /*2cba0*/  LOP3.LUT R9, R9, 0x70, RZ, 0xc0, !PT ;  /* 0x0000007009097812 */ /* 0x000fc600078ec0ff */
[----:B------:R-:W-:Y:S01]  /*2cbb0*/  IMAD R0, R4, UR5, R0 ;  /* 0x0000000504007c24 */ /* 0x000fe2000f8e0200 */
[----:B------:R-:W-:Y:S02]  /*2cbc0*/  ULDC.64 UR4, c[0x0][0x280] ;  /* 0x0000a00000047ab9 */ /* 0x000fe40000000a00 */
[----:B------:R-:W-:Y:S01]  /*2cbd0*/  IADD3 R4, P1, R2, UR4, RZ ;  /* 0x0000000402047c10 */ /* 0x000fe2000ff3e0ff */
[----:B------:R-:W-:Y:S01]  /*2cbe0*/  UMOV UR4, 0xffffffff ;  /* 0xffffffff00047882 */ /* 0x000fe20000000000 */
[----:B------:R-:W-:Y:S02]  /*2cbf0*/  LOP3.LUT R10, R10, 0x7f, RZ, 0xc0, !PT ;  /* 0x0000007f0a0a7812 */ /* 0x000fe400078ec0ff */
[----:B------:R-:W-:Y:S02]  /*2cc00*/  ISETP.GE.AND P0, PT, R9, UR6, PT ;  /* 0x0000000609007c0c */ /* 0x000fe4000bf06270 */
[----:B------:R-:W-:Y:S02]  /*2cc10*/  IADD3.X R3, R3, UR5, R0, P1, !PT ;  /* 0x0000000503037c10 */ /* 0x000fe40008ffe400 */
[----:B------:R-:W-:Y:S01]  /*2cc20*/  SHF.R.U32.HI R10, RZ, 0x3, R10 ;  /* 0x00000003ff0a7819 */ /* 0x000fe2000001160a */
[----:B---3--:R-:W-:Y:S08]  /*2cc30*/  BRA.DIV UR4, `(.L_x_7699) ;  /* 0x0000007604647947 */ /* 0x008ff0000b800000 */
        /* <DEDUP_REMOVED lines=67> */
[----:B------:R0:W1:Y:S04]  /*2d070*/  SHFL.IDX PT, R5, R3, 0x7, 0x181f ;  /* 0x00f81f0003057f89 */ /* 0x00006800000e0000 */
[----:B------:R0:W-:Y:S04]  /*2d080*/  @!P1 LDGSTS.E.BYPASS.LTC128B.128 [R8+0x1b400], desc[UR38][R6.64], !P0 ;  /* 0x1b40000006089fae */ /* 0x0001e8000c101d66 */
[----:B------:R0:W2:Y:S02]  /*2d090*/  SHFL.IDX PT, R3, R4, 0x7, 0x181f ;  /* 0x00f81f0004037f89 */ /* 0x0000a400000e0000 */
.L_x_7927:
        /* <DEDUP_REMOVED lines=10> */
.L_x_7700:
        /* <DEDUP_REMOVED lines=18> */
.L_x_7928:
[----:B------:R-:W-:Y:S05]  /*2d260*/  BSYNC B0 ;  /* 0x0000000000007941 */ /* 0x000fea0003800000 */
.L_x_7701:
[----:B------:R-:W2:Y:S04]  /*2d270*/  LDL.LU R2, [R1+0x44] ;  /* 0x0000440001027983 */ /* 0x000ea80000300800 */
[----:B------:R-:W3:Y:S01]  /*2d280*/  LDL R3, [R1+0x2c] ;  /* 0x00002c0001037983 */ /* 0x000ee20000100800 */
[----:B--2---:R-:W-:-:S05]  /*2d290*/  VIADD R2, R2, 0xfffffffe ;  /* 0xfffffffe02027836 */ /* 0x004fca0000000000 */
[----:B---3--:R-:W-:-:S13]  /*2d2a0*/  ISETP.GE.AND P0, PT, R2, R3, PT ;  /* 0x000000030200720c */ /* 0x008fda0003f06270 */
[----:B------:R-:W-:Y:S05]  /*2d2b0*/  @!P0 BRA `(.L_x_7703) ;  /* 0x0000001000888947 */ /* 0x000fea0003800000 */
[----:B0-----:R0:W5:Y:S04]  /*2d2c0*/  LDL.LU R0, [R1+0x18] ;  /* 0x0000180001007983 */ /* 0x0011680000300800 */
[----:B------:R0:W5:Y:S02]  /*2d2d0*/  LDL.LU R3, [R1+0x20] ;  /* 0x0000200001037983 */ /* 0x0001640000300800 */
.L_x_7723:
[----:B-----5:R-:W-:Y:S01]  /*2d2e0*/  VIADD R5, R0, 0x1 ;  /* 0x0000000100057836 */ /* 0x020fe20000000000 */
[----:B------:R-:W-:Y:S01]  /*2d2f0*/  LOP3.LUT P1, RZ, R16, 0x1, RZ, 0xc0, !PT ;  /* 0x0000000110ff7812 */ /* 0x000fe2000782c0ff */
[----:B------:R-:W-:Y:S05]  /*2d300*/  YIELD ;  /* 0x0000000000007946 */ /* 0x000fea0003800000 */
[----:B------:R-:W-:Y:S01]  /*2d310*/  ISETP.NE.AND P0, PT, R5, 0x2, PT ;  /* 0x000000020500780c */ /* 0x000fe20003f05270 */
[----:B------:R-:W-:Y:S03]  /*2d320*/  BSSY B0, `(.L_x_7704) ;  /* 0x000006b000007945 */ /* 0x000fe60003800000 */
[----:B------:R-:W-:-:S02]  /*2d330*/  SEL R4, RZ, 0x1, P0 ;  /* 0x00000001ff047807 */ /* 0x000fc40000000000 */
[----:B0-----:R-:W-:Y:S02]  /*2d340*/  SEL R10, R5, RZ, P0 ;  /* 0x000000ff050a7207 */ /* 0x001fe40000000000 */
        /* <DEDUP_REMOVED lines=28> */
.L_x_7706:
        /* <DEDUP_REMOVED lines=8> */
.L_x_7929:
[----:B------:R-:W-:Y:S05]  /*2d590*/  BSYNC B1 ;  /* 0x0000000000017941 */ /* 0x000fea0003800000 */
.L_x_7707:
        /* <DEDUP_REMOVED lines=9> */
.L_x_7710:
[----:B------:R-:W-:Y:S05]  /*2d630*/  BSYNC B1 ;  /* 0x0000000000017941 */ /* 0x000fea0003800000 */
.L_x_7709:
        /* <DEDUP_REMOVED lines=13> */
.L_x_7711:
        /* <DEDUP_REMOVED lines=13> */
.L_x_7930:
[----:B------:R-:W-:Y:S05]  /*2d7e0*/  BSYNC B1 ;  /* 0x0000000000017941 */ /* 0x000fea0003800000 */
.L_x_7712:
        /* <DEDUP_REMOVED lines=11> */
.L_x_7715:
[----:B------:R-:W-:Y:S05]  /*2d8a0*/  BSYNC B1 ;  /* 0x0000000000017941 */ /* 0x000fea0003800000 */
.L_x_7714:
        /* <DEDUP_REMOVED lines=8> */
.L_x_7716:
        /* <DEDUP_REMOVED lines=10> */
.L_x_7705:
[----:B------:R-:W-:Y:S05]  /*2d9d0*/  BSYNC B0 ;  /* 0x0000000000007941 */ /* 0x000fea0003800000 */
.L_x_7704:
[----:B------:R-:W-:-:S06]  /*2d9e0*/  UISETP.NE.AND UP0, UPT, UR37, 0x3, UPT ;  /* 0x000000032500788c */ /* 0x000fcc000bf05270 */
[----:B------:R-:W-:-:S13]  /*2d9f0*/  PLOP3.LUT P0, PT, PT, PT, UP0, 0x80, 0x0 ;  /* 0x000000000000781c */ /* 0x000fda0003f0f008 */
[----:B------:R-:W-:Y:S05]  /*2da00*/  @!P0 BRA `(.L_x_7717) ;  /* 0x0000000000048947 */ /* 0x000fea0003800000 */
[----:B------:R-:W-:Y:S01]  /*2da10*/  BPT.TRAP 0x1 ;  /* 0x000000040000795c */ /* 0x000fe20000300000 */
.L_x_7717:
        /* <DEDUP_REMOVED lines=8> */
.L_x_7931:
[----:B------:R-:W-:Y:S05]  /*2daa0*/  BSYNC B0 ;  /* 0x0000000000007941 */ /* 0x000fea0003800000 */
.L_x_7718:
[----:B------:R-:W-:Y:S05]  /*2dab0*/  @!P1 BRA `(.L_x_7720) ;  /* 0x0000000000049947 */ /* 0x000fea0003800000 */
[----:B------:R-:W-:Y:S01]  /*2dac0*/  BPT.TRAP 0x1 ;  /* 0x000000040000795c */ /* 0x000fe20000300000 */
.L_x_7720:
[----:B------:R-:W-:Y:S01]  /*2dad0*/  SHF.L.U32 R3, R3, 0x1f, RZ ;  /* 0x0000001f03037819 */ /* 0x000fe200000006ff */
[----:B------:R-:W-:-:S03]  /*2dae0*/  IMAD R0, R0, 0x6000, RZ ;  /* 0x0000600000007824 */ /* 0x000fc600078e02ff */
[----:B------:R-:W3:Y:S02]  /*2daf0*/  SYNCS.PHASECHK.TRANS64.TRYWAIT P0, [R20+URZ+0x28860], R3 ;  /* 0x02886003140075a7 */ /* 0x000ee4000800017f */
[----:B---3--:R-:W-:Y:S05]  /*2db00*/  @!P0 BRA `(.L_x_7721) ;  /* 0x0000007000948947 */ /* 0x008fea0003800000 */
.L_x_7932:
[----:B------:R-:W3:Y:S04]  /*2db10*/  LDL R13, [R1+0x14] ;  /* 0x00001400010d7983 */ /* 0x000ee80000100800 */
[----:B------:R-:W4:Y:S04]  /*2db20*/  LDL R12, [R1+0x38] ;  /* 0x00003800010c7983 */ /* 0x000f280000100800 */
[----:B------:R-:W4:Y:S04]  /*2db30*/  LDL R14, [R1+0x10] ;  /* 0x00001000010e7983 */ /* 0x000f280000100800 */
[----:B------:R0:W-:Y:S04]  /*2db40*/  STL [R1+0x64], R16 ;  /* 0x0000641001007387 */ /* 0x0001e80000100800 */
[----:B0-----:R-:W4:Y:S01]  /*2db50*/  LDL R16, [R1+0x4] ;  /* 0x0000040001107983 */ /* 0x001f220000100800 */
[----:B------:R-:W-:Y:S05]  /*2db60*/  WARPSYNC.ALL ;  /* 0x0000000000007948 */ /* 0x000fea0003800000 */
[----:B------:R0:W-:Y:S02]  /*2db70*/  STL [R1+0x60], R2 ;  /* 0x0000600201007387 */ /* 0x0001e40000100800 */
[----:B0-----:R-:W-:Y:S01]  /*2db80*/  IMAD.MOV.U32 R2, RZ, RZ, 0x20 ;  /* 0x00000020ff027424 */ /* 0x001fe200078e00ff */
[----:B---3--:R-:W-:-:S05]  /*2db90*/  LOP3.LUT R3, R0, R13, RZ, 0xfc, !PT ;  /* 0x0000000d00037212 */ /* 0x008fca00078efcff */
[----:B------:R-:W-:-:S05]  /*2dba0*/  IMAD.IADD R3, R19, 0x1, R3 ;  /* 0x0000000113037824 */ /* 0x000fca00078e0203 */
[----:B--2---:R4:W0:Y:S02]  /*2dbb0*/  LDSM.16.MT88.4 R4, [R3+0xc400] ;  /* 0x00c400000304783b */ /* 0x0048240000004200 */
[----:B----4-:R-:W-:Y:S02]  /*2dbc0*/  IADD3 R3, R19, R12, R0 ;  /* 0x0000000c13037210 */ /* 0x010fe40007ffe000 */
[----:B------:R-:W-:Y:S02]  /*2dbd0*/  LOP3.LUT R12, R0, R14, RZ, 0xfc, !PT ;  /* 0x0000000e000c7212 */ /* 0x000fe400078efcff */
[C-C-:B0-----:R-:W-:Y:S02]  /*2dbe0*/  PRMT R8, R4.reuse, 0x6420, R5.reuse ;  /* 0x0000642004087816 */ /* 0x141fe40000000005 */
[----:B-1----:R-:W-:Y:S02]  /*2dbf0*/  PRMT R9, R4, 0x7531, R5 ;  /* 0x0000753104097816 */ /* 0x002fe40000000005 */
[----:B------:R-:W-:-:S02]  /*2dc00*/  PRMT R10, R6, 0x6420, R7 ;  /* 0x00006420060a7816 */ /* 0x000fc40000000007 */
[----:B------:R-:W-:Y:S02]  /*2dc10*/  PRMT R11, R6, 0x7531, R7 ;  /* 0x00007531060b7816 */ /* 0x000fe40000000007 */
[----:B------:R-:W0:Y:S01]  /*2dc20*/  LDSM.16.MT88.4 R4, [R3+0xc400] ;  /* 0x00c400000304783b */ /* 0x000e220000004200 */
[----:B------:R-:W-:-:S05]  /*2dc30*/  IMAD.IADD R12, R16, 0x1, R12 ;  /* 0x00000001100c7824 */ /* 0x000fca00078e020c */
[----:B------:R0:W-:Y:S02]  /*2dc40*/  STSM.16.M88.4 [R12], R8 ;  /* 0x000000080c007844 */ /* 0x0001e40000000200 */
[C-C-:B0-----:R-:W-:Y:S02]  /*2dc50*/  PRMT R8, R4.reuse, 0x6420, R5.reuse ;  /* 0x0000642004087816 */ /* 0x141fe40000000005 */
[----:B------:R-:W-:Y:S01]  /*2dc60*/  PRMT R9, R4, 0x7531, R5 ;  /* 0x0000753104097816 */ /* 0x000fe20000000005 */
[----:B------:R-:W-:-:S05]  /*2dc70*/  VIADD R4, R0, 0x1000 ;  /* 0x0000100000047836 */ /* 0x000fca0000000000 */
[----:B------:R-:W-:Y:S02]  /*2dc80*/  LOP3.LUT R5, R4, R14, RZ, 0xfc, !PT ;  /* 0x0000000e04057212 */ /* 0x000fe400078efcff */
[C-C-:B------:R-:W-:Y:S02]  /*2dc90*/  PRMT R10, R6.reuse, 0x6420, R7.reuse ;  /* 0x00006420060a7816 */ /* 0x140fe40000000007 */
[----:B------:R-:W-:Y:S01]  /*2dca0*/  PRMT R11, R6, 0x7531, R7 ;  /* 0x00007531060b7816 */ /* 0x000fe20000000007 */
[----:B------:R-:W-:-:S05]  /*2dcb0*/  IMAD.IADD R5, R16, 0x1, R5 ;  /* 0x0000000110057824 */ /* 0x000fca00078e0205 */
[----:B------:R0:W-:Y:S02]  /*2dcc0*/  STSM.16.M88.4 [R5], R8 ;  /* 0x0000000805007844 */ /* 0x0001e40000000200 */
[----:B0-----:R-:W-:-:S05]  /*2dcd0*/  IMAD.MOV.U32 R11, RZ, RZ, R13 ;  /* 0x000000ffff0b7224 */ /* 0x001fca00078e000d */
[----:B------:R-:W-:Y:S01]  /*2dce0*/  LOP3.LUT R4, R4, R11, RZ, 0xfc, !PT ;  /* 0x0000000b04047212 */ /* 0x000fe200078efcff */
[----:B------:R-:W-:Y:S02]  /*2dcf0*/  IMAD.MOV.U32 R10, RZ, RZ, R14 ;  /* 0x000000ffff0a7224 */ /* 0x000fe400078e000e */
[----:B------:R-:W0:Y:S02]  /*2dd00*/  S2R R14, SR_TID.X ;  /* 0x00000000000e7919 */ /* 0x000e240000002100 */
[----:B------:R-:W-:-:S06]  /*2dd10*/  IMAD.IADD R4, R19, 0x1, R4 ;  /* 0x0000000113047824 */ /* 0x000fcc00078e0204 */
[----:B------:R-:W1:Y:S01]  /*2dd20*/  LDSM.16.MT88.4 R4, [R4+0xc400] ;  /* 0x00c400000404783b */ /* 0x000e620000004200 */
[----:B0-----:R-:W-:-:S04]  /*2dd30*/  LOP3.LUT P0, RZ, R14, 0x4, RZ, 0xc0, !PT ;  /* 0x000000040eff7812 */ /* 0x001fc8000780c0ff */
[----:B------:R-:W-:-:S05]  /*2dd40*/  SEL R2, R2, 0xffffffe0, !P0 ;  /* 0xffffffe002027807 */ /* 0x000fca0004000000 */
[----:B------:R-:W-:-:S05]  /*2dd50*/  IMAD.IADD R21, R2, 0x1, R0 ;  /* 0x0000000102157824 */ /* 0x000fca00078e0200 */
[--C-:B------:R-:W-:Y:S02]  /*2dd60*/  IADD3 R2, R16, R21, R10.reuse ;  /* 0x0000001510027210 */ /* 0x100fe40007ffe00a */
[C-C-:B-1----:R-:W-:Y:S02]  /*2dd70*/  PRMT R12, R4.reuse, 0x6420, R5.reuse ;  /* 0x00006420040c7816 */ /* 0x142fe40000000005 */
[----:B------:R-:W-:Y:S02]  /*2dd80*/  PRMT R13, R4, 0x7531, R5 ;  /* 0x00007531040d7816 */ /* 0x000fe40000000005 */
[C-C-:B------:R-:W-:Y:S02]  /*2dd90*/  PRMT R14, R6.reuse, 0x6420, R7.reuse ;  /* 0x00006420060e7816 */ /* 0x140fe40000000007 */
[----:B------:R-:W-:Y:S02]  /*2dda0*/  PRMT R15, R6, 0x7531, R7 ;  /* 0x00007531060f7816 */ /* 0x000fe40000000007 */
[----:B------:R-:W0:Y:S04]  /*2ddb0*/  LDSM.16.MT88.4 R4, [R3+0xd400] ;  /* 0x00d400000304783b */ /* 0x000e280000004200 */
[----:B------:R1:W-:Y:S04]  /*2ddc0*/  STSM.16.M88.4 [R2], R12 ;  /* 0x0000000c02007844 */ /* 0x0003e80000000200 */
[----:B-1----:R-:W2:Y:S01]  /*2ddd0*/  LDL R13, [R1+0x3c] ;  /* 0x00003c00010d7983 */ /* 0x002ea20000100800 */
[----:B------:R-:W-:-:S02]  /*2dde0*/  IMAD.MOV.U32 R14, RZ, RZ, R10 ;  /* 0x000000ffff0e7224 */ /* 0x000fc400078e000a */
[----:B------:R-:W-:Y:S01]  /*2ddf0*/  IMAD.MOV.U32 R15, RZ, RZ, R11 ;  /* 0x000000ffff0f7224 */ /* 0x000fe200078e000b */
[C-C-:B0-----:R-:W-:Y:S02]  /*2de00*/  PRMT R8, R4.reuse, 0x6420, R5.reuse ;  /* 0x0000642004087816 */ /* 0x141fe40000000005 */
[----:B------:R-:W-:Y:S02]  /*2de10*/  PRMT R9, R4, 0x7531, R5 ;  /* 0x0000753104097816 */ /* 0x000fe40000000005 */
[C-C-:B------:R-:W-:Y:S02]  /*2de20*/  PRMT R10, R6.reuse, 0x6420, R7.reuse ;  /* 0x00006420060a7816 */ /* 0x140fe40000000007 */
[----:B------:R-:W-:Y:S02]  /*2de30*/  PRMT R11, R6, 0x7531, R7 ;  /* 0x00007531060b7816 */ /* 0x000fe40000000007 */
[----:B--2---:R-:W-:-:S05]  /*2de40*/  IADD3 R21, R16, R13, R21 ;  /* 0x0000000d10157210 */ /* 0x004fca0007ffe015 */
[----:B------:R0:W-:Y:S02]  /*2de50*/  STSM.16.M88.4 [R21], R8 ;  /* 0x0000000815007844 */ /* 0x0001e40000000200 */
[----:B0-----:R-:W-:Y:S02]  /*2de60*/  IMAD.MOV.U32 R11, RZ, RZ, R15 ;  /* 0x000000ffff0b7224 */ /* 0x001fe400078e000f */
[----:B------:R-:W-:-:S05]  /*2de70*/  VIADD R8, R0, 0x2000 ;  /* 0x0000200000087836 */ /* 0x000fca0000000000 */
        /* <DEDUP_REMOVED lines=12> */
[----:B-1----:R-:W-:Y:S02]  /*2df40*/  IMAD.MOV.U32 R14, RZ, RZ, R10 ;  /* 0x000000ffff0e7224 */ /* 0x002fe400078e000a */
[----:B------:R-:W-:Y:S01]  /*2df50*/  IMAD.MOV.U32 R15, RZ, RZ, R11 ;  /* 0x000000ffff0f7224 */ /* 0x000fe200078e000b */
        /* <DEDUP_REMOVED lines=9> */
[----:B------:R-:W-:-:S05]  /*2dff0*/  LOP3.LUT R4, R4, R11, RZ, 0xfc, !PT ;  /* 0x0000000b04047212 */ /* 0x000fca00078efcff */
[----:B------:R-:W-:-:S06]  /*2e000*/  IMAD.IADD R4, R19, 0x1, R4 ;  /* 0x0000000113047824 */ /* 0x000fcc00078e0204 */
        /* <DEDUP_REMOVED lines=27> */
[----:B------:R-:W-:-:S02]  /*2e1c0*/  IMAD.IADD R8, R16, 0x1, R8 ;  /* 0x0000000110087824 */ /* 0x000fc400078e0208 */
[----:B------:R-:W-:-:S03]  /*2e1d0*/  VIADD R0, R0, 0x5000 ;  /* 0x0000500000007836 */ /* 0x000fc60000000000 */
[----:B------:R1:W-:Y:S02]  /*2e1e0*/  STSM.16.M88.4 [R8], R12 ;  /* 0x0000000c08007844 */ /* 0x0003e40000000200 */
[----:B-1----:R-:W-:Y:S02]  /*2e1f0*/  IMAD.MOV.U32 R14, RZ, RZ, R10 ;  /* 0x000000ffff0e7224 */ /* 0x002fe400078e000a */
[----:B------:R-:W-:Y:S01]  /*2e200*/  IMAD.MOV.U32 R15, RZ, RZ, R11 ;  /* 0x000000ffff0f7224 */ /* 0x000fe200078e000b */
[C-C-:B0-----:R-:W-:Y:S02]  /*2e210*/  PRMT R8, R4.reuse, 0x6420, R5.reuse ;  /* 0x0000642004087816 */ /* 0x141fe40000000005 */
[----:B------:R-:W-:Y:S02]  /*2e220*/  PRMT R9, R4, 0x7531, R5 ;  /* 0x0000753104097816 */ /* 0x000fe40000000005 */
[C---:B------:R-:W-:Y:S02]  /*2e230*/  LOP3.LUT R4, R0.reuse, R14, RZ, 0xfc, !PT ;  /* 0x0000000e00047212 */ /* 0x040fe400078efcff */
[----:B------:R-:W-:-:S02]  /*2e240*/  LOP3.LUT R0, R0, R15, RZ, 0xfc, !PT ;  /* 0x0000000f00007212 */ /* 0x000fc400078efcff */
[--C-:B------:R-:W-:Y:S01]  /*2e250*/  PRMT R10, R6, 0x6420, R7.reuse ;  /* 0x00006420060a7816 */ /* 0x100fe20000000007 */
[----:B------:R-:W-:Y:S01]  /*2e260*/  IMAD.IADD R4, R16, 0x1, R4 ;  /* 0x0000000110047824 */ /* 0x000fe200078e0204 */
[----:B------:R-:W-:Y:S01]  /*2e270*/  PRMT R11, R6, 0x7531, R7 ;  /* 0x00007531060b7816 */ /* 0x000fe20000000007 */
[----:B------:R-:W-:Y:S01]  /*2e280*/  IMAD.IADD R0, R19, 0x1, R0 ;  /* 0x0000000113007824 */ /* 0x000fe200078e0200 */
[----:B------:R0:W5:Y:S04]  /*2e290*/  LDL.LU R16, [R1+0x64] ;  /* 0x0000640001107983 */ /* 0x0001680000300800 */
[----:B------:R-:W-:Y:S04]  /*2e2a0*/  STSM.16.M88.4 [R4], R8 ;  /* 0x0000000804007844 */ /* 0x000fe80000000200 */
[----:B------:R-:W1:Y:S02]  /*2e2b0*/  LDSM.16.MT88.4 R4, [R0+0xc400] ;  /* 0x00c400000004783b */ /* 0x000e640000004200 */
[----:B-1----:R-:W-:-:S02]  /*2e2c0*/  PRMT R12, R4, 0x6420, R5 ;  /* 0x00006420040c7816 */ /* 0x002fc40000000005 */
[----:B------:R-:W-:Y:S02]  /*2e2d0*/  PRMT R13, R4, 0x7531, R5 ;  /* 0x00007531040d7816 */ /* 0x000fe40000000005 */
[C-C-:B------:R-:W-:Y:S02]  /*2e2e0*/  PRMT R14, R6.reuse, 0x6420, R7.reuse ;  /* 0x00006420060e7816 */ /* 0x140fe40000000007 */
[----:B------:R-:W-:Y:S02]  /*2e2f0*/  PRMT R15, R6, 0x7531, R7 ;  /* 0x00007531060f7816 */ /* 0x000fe40000000007 */
[----:B------:R-:W1:Y:S04]  /*2e300*/  LDSM.16.MT88.4 R4, [R3+0x11400] ;  /* 0x011400000304783b */ /* 0x000e680000004200 */
[----:B------:R2:W-:Y:S04]  /*2e310*/  STSM.16.M88.4 [R2+0x4000], R12 ;  /* 0x0040000c02007844 */ /* 0x0005e80000000200 */
[----:B--2---:R0:W5:Y:S01]  /*2e320*/  LDL.LU R2, [R1+0x60] ;  /* 0x0000600001027983 */ /* 0x0041620000300800 */
[----:B-1----:R-:W-:-:S02]  /*2e330*/  PRMT R8, R4, 0x6420, R5 ;  /* 0x0000642004087816 */ /* 0x002fc40000000005 */
        /* <DEDUP_REMOVED lines=12> */
.L_x_7722:
[----:B------:R-:W2:Y:S01]  /*2e400*/  S2R R0, SR_TID.X ;  /* 0x0000000000007919 */ /* 0x000ea20000002100 */
        /* <DEDUP_REMOVED lines=11> */
[----:B------:R3:W5:Y:S11]  /*2e4c0*/  LDL R0, [R1+0x18] ;  /* 0x0000180001007983 */ /* 0x0007760000100800 */
[----:B---3--:R-:W-:Y:S05]  /*2e4d0*/  @P0 BRA `(.L_x_7723) ;  /* 0xffffffec00800947 */ /* 0x008fea000383ffff */
.L_x_7703:
[----:B------:R-:W1:Y:S01]  /*2e4e0*/  S2R R4, SR_TID.X ;  /* 0x0000000000047919 */ /* 0x000e620000002100 */
[----:B------:R-:W-:Y:S01]  /*2e4f0*/  BSSY B0, `(.L_x_7724) ;  /* 0x0000011000007945 */ /* 0x000fe20003800000 */
[----:B-1----:R-:W-:-:S04]  /*2e500*/  LOP3.LUT R4, R4, 0x7f, RZ, 0xc0, !PT ;  /* 0x0000007f04047812 */ /* 0x002fc800078ec0ff */
[----:B------:R-:W-:-:S13]  /*2e510*/  ISETP.NE.AND P0, PT, R4, RZ, PT ;  /* 0x000000ff0400720c */ /* 0x000fda0003f05270 */
[----:B------:R-:W-:Y:S05]  /*2e520*/  @P0 BRA `(.L_x_7725) ;  /* 0x0000000000340947 */ /* 0x000fea0003800000 */
[----:B------:R-:W1:Y:S01]  /*2e530*/  S2R R2, SR_LANEID ;  /* 0x0000000000027919 */ /* 0x000e620000000000 */
[----:B------:R-:W-:Y:S01]  /*2e540*/  VOTEU.ANY UR4, UPT, PT ;  /* 0x0000000000047886 */ /* 0x000fe200038e0100 */
[----:B------:R-:W2:Y:S01]  /*2e550*/  LDC.64 R4, c[0x0][0xc60] ;  /* 0x00031800ff047b82 */ /* 0x000ea20000000a00 */
[----:B0----5:R-:W1:Y:S02]  /*2e560*/  FLO.U32 R0, UR4 ;  /* 0x0000000400007d00 */ /* 0x021e6400080e0000 */
[----:B-1----:R-:W-:-:S06]  /*2e570*/  ISETP.EQ.U32.AND P1, PT, R0, R2, PT ;  /* 0x000000020000720c */ /* 0x002fcc0003f22070 */
[----:B------:R-:W2:Y:S07]  /*2e580*/  POPC R2, UR4 ;  /* 0x0000000400027d09 */ /* 0x000eae0008000000 */
[----:B--2---:R-:W2:Y:S04]  /*2e590*/  @P1 ATOMG.E.ADD.STRONG.GPU PT, R2, desc[UR38][R4.64], R2 ;  /* 0x00000002040219a8 */ /* 0x004ea800081ee1e6 */
[----:B--2---:R0:W1:Y:S02]  /*2e5a0*/  SHFL.IDX PT, R2, R2, R0, 0x1f ;  /* 0x00001f0002027589 */ /* 0x00406400000e0000 */
[----:B0-----:R-:W0:Y:S02]  /*2e5b0*/  S2R R0, SR_LTMASK ;  /* 0x0000000000007919 */ /* 0x001e240000003900 */
[----:B0-----:R-:W-:-:S06]  /*2e5c0*/  LOP3.LUT R0, R0, UR4, RZ, 0xc0, !PT ;  /* 0x0000000400007c12 */ /* 0x001fcc000f8ec0ff */
[----:B------:R-:W1:Y:S02]  /*2e5d0*/  POPC R0, R0 ;  /* 0x0000000000007309 */ /* 0x000e640000000000 */
[----:B-1----:R-:W-:-:S05]  /*2e5e0*/  IADD3 R0, R2, UR40, R0 ;  /* 0x0000002802007c10 */ /* 0x002fca000fffe000 */
[----:B------:R1:W-:Y:S02]  /*2e5f0*/  STL [R1], R0 ;  /* 0x0000000001007387 */ /* 0x0003e40000100800 */
.L_x_7725:
[----:B------:R-:W-:Y:S05]  /*2e600*/  BSYNC B0 ;  /* 0x0000000000007941 */ /* 0x000fea0003800000 */
.L_x_7724:
[----:B------:R-:W-:-:S06]  /*2e610*/  UISETP.NE.AND UP0, UPT, UR37, 0x3, UPT ;  /* 0x000000032500788c */ /* 0x000fcc000bf05270 */
[----:B------:R-:W-:-:S13]  /*2e620*/  PLOP3.LUT P1, PT, PT, PT, UP0, 0x80, 0x0 ;  /* 0x000000000000781c */ /* 0x000fda0003f2f008 */
[----:B------:R-:W-:Y:S05]  /*2e630*/  @!P1 BRA `(.L_x_7726) ;  /* 0x0000000000049947 */ /* 0x000fea0003800000 */
[----:B------:R-:W-:Y:S01]  /*2e640*/  BPT.TRAP 0x1 ;  /* 0x000000040000795c */ /* 0x000fe20000300000 */
.L_x_7726:
        /* <DEDUP_REMOVED lines=10> */
.L_x_7933:
[----:B------:R-:W-:Y:S05]  /*2e6f0*/  BSYNC B0 ;  /* 0x0000000000007941 */ /* 0x000fea0003800000 */
.L_x_7727:
[----:B------:R-:W-:Y:S05]  /*2e700*/  @!P2 BRA `(.L_x_7729) ;  /* 0x000000000004a947 */ /* 0x000fea0003800000 */
[----:B------:R-:W-:Y:S01]  /*2e710*/  BPT.TRAP 0x1 ;  /* 0x000000040000795c */ /* 0x000fe20000300000 */
.L_x_7729:
[----:B0-----:R-:W2:Y:S02]  /*2e720*/  LDL R2, [R1+0x20] ;  /* 0x0000200001027983 */ /* 0x001ea40000100800 */
[----:B--2---:R-:W-:-:S04]  /*2e730*/  SHF.L.U32 R2, R2, 0x1f, RZ ;  /* 0x0000001f02027819 */ /* 0x004fc800000006ff */
[----:B------:R-:W0:Y:S02]  /*2e740*/  SYNCS.PHASECHK.TRANS64.TRYWAIT P1, [R0+URZ+0x28860], R2 ;  /* 0x02886002000075a7 */ /* 0x000e24000802017f */
[----:B0-----:R-:W-:Y:S05]  /*2e750*/  @!P1 BRA `(.L_x_7730) ;  /* 0x0000006400a89947 */ /* 0x001fea0003800000 */
.L_x_7934:
[----:B------:R-:W2:Y:S04]  /*2e760*/  LDL R4, [R1+0x18] ;  /* 0x0000180001047983 */ /* 0x000ea80000100800 */
[----:B------:R-:W3:Y:S04]  /*2e770*/  LDL R12, [R1+0x14] ;  /* 0x00001400010c7983 */ /* 0x000ee80000100800 */
[----:B------:R-:W4:Y:S04]  /*2e780*/  LDL R3, [R1+0x38] ;  /* 0x0000380001037983 */ /* 0x000f280000100800 */
[----:B------:R-:W4:Y:S04]  /*2e790*/  LDL R13, [R1+0x10] ;  /* 0x00001000010d7983 */ /* 0x000f280000100800 */
[----:B------:R0:W-:Y:S04]  /*2e7a0*/  STL [R1+0x60], R0 ;  /* 0x0000600001007387 */ /* 0x0001e80000100800 */
[----:B0-----:R-:W4:Y:S01]  /*2e7b0*/  LDL.LU R0, [R1+0x4] ;  /* 0x0000040001007983 */ /* 0x001f220000300800 */
[----:B------:R-:W-:Y:S05]  /*2e7c0*/  WARPSYNC.ALL ;  /* 0x0000000000007948 */ /* 0x000fea0003800000 */
[----:B------:R-:W0:Y:S01]  /*2e7d0*/  S2R R14, SR_TID.X ;  /* 0x00000000000e7919 */ /* 0x000e220000002100 */
[----:B------:R-:W-:Y:S01]  /*2e7e0*/  IMAD.MOV.U32 R17, RZ, RZ, 0x20 ;  /* 0x00000020ff117424 */ /* 0x000fe200078e00ff */
[----:B0-----:R-:W-:-:S04]  /*2e7f0*/  LOP3.LUT P1, RZ, R14, 0x4, RZ, 0xc0, !PT ;  /* 0x000000040eff7812 */ /* 0x001fc8000782c0ff */
[----:B------:R-:W-:Y:S01]  /*2e800*/  SEL R17, R17, 0xffffffe0, !P1 ;  /* 0xffffffe011117807 */ /* 0x000fe20004800000 */
[----:B--2---:R-:W-:-:S05]  /*2e810*/  IMAD R18, R4, 0x6000, RZ ;  /* 0x0000600004127824 */ /* 0x004fca00078e02ff */
[----:B---3--:R-:W-:-:S05]  /*2e820*/  LOP3.LUT R2, R18, R12, RZ, 0xfc, !PT ;  /* 0x0000000c12027212 */ /* 0x008fca00078efcff */
[----:B------:R-:W-:-:S05]  /*2e830*/  IMAD.IADD R2, R19, 0x1, R2 ;  /* 0x0000000113027824 */ /* 0x000fca00078e0202 */
[----:B------:R4:W0:Y:S02]  /*2e840*/  LDSM.16.MT88.4 R4, [R2+0xc400] ;  /* 0x00c400000204783b */ /* 0x0008240000004200 */
[----:B----4-:R-:W-:Y:S02]  /*2e850*/  IADD3 R2, R19, R3, R18 ;  /* 0x0000000313027210 */ /* 0x010fe40007ffe012 */
[----:B------:R-:W-:Y:S02]  /*2e860*/  LOP3.LUT R3, R18, R13, RZ, 0xfc, !PT ;  /* 0x0000000d12037212 */ /* 0x000fe400078efcff */
[C-C-:B0-----:R-:W-:Y:S02]  /*2e870*/  PRMT R8, R4.reuse, 0x6420, R5.reuse ;  /* 0x0000642004087816 */ /* 0x141fe40000000005 */
[----:B------:R-:W-:Y:S02]  /*2e880*/  PRMT R9, R4, 0x7531, R5 ;  /* 0x0000753104097816 */ /* 0x000fe40000000005 */
        /* <DEDUP_REMOVED lines=17> */
[----:B------:R-:W-:Y:S02]  /*2e9a0*/  IMAD.MOV.U32 R10, RZ, RZ, R13 ;  /* 0x000000ffff0a7224 */ /* 0x000fe400078e000d */
[----:B------:R-:W-:-:S05]  /*2e9b0*/  IMAD.IADD R3, R17, 0x1, R18 ;  /* 0x0000000111037824 */ /* 0x000fca00078e0212 */
[--C-:B------:R-:W-:Y:S02]  /*2e9c0*/  IADD3 R17, R0, R3, R10.reuse ;  /* 0x0000000300117210 */ /* 0x100fe40007ffe00a */
[C-C-:B0-----:R-:W-:Y:S02]  /*2e9d0*/  PRMT R12, R4.reuse, 0x6420, R5.reuse ;  /* 0x00006420040c7816 */ /* 0x141fe40000000005 */
        /* <DEDUP_REMOVED lines=71> */
[----:B-1----:R-:W-:Y:S01]  /*2ee50*/  IMAD.MOV.U32 R14, RZ, RZ, R10 ;  /* 0x000000ffff0e7224 */ /* 0x002fe200078e000a */
[C-C-:B0-----:R-:W-:Y:S02]  /*2ee60*/  PRMT R8, R4.reuse, 0x6420, R5.reuse ;  /* 0x0000642004087816 */ /* 0x141fe40000000005 */
[----:B------:R-:W-:Y:S02]  /*2ee70*/  PRMT R9, R4, 0x7531, R5 ;  /* 0x0000753104097816 */ /* 0x000fe40000000005 */
[----:B------:R-:W-:-:S05]  /*2ee80*/  LOP3.LUT R4, R18, R14, RZ, 0xfc, !PT ;  /* 0x0000000e12047212 */ /* 0x000fca00078efcff */
[----:B------:R-:W-:Y:S02]  /*2ee90*/  IMAD.IADD R4, R0, 0x1, R4 ;  /* 0x0000000100047824 */ /* 0x000fe400078e0204 */
[----:B------:R0:W5:Y:S01]  /*2eea0*/  LDL.LU R0, [R1+0x60] ;  /* 0x0000600001007983 */ /* 0x0001620000300800 */
[----:B------:R-:W-:Y:S01]  /*2eeb0*/  IMAD.MOV.U32 R15, RZ, RZ, R11 ;  /* 0x000000ffff0f7224 */ /* 0x000fe200078e000b */
[C-C-:B------:R-:W-:Y:S02]  /*2eec0*/  PRMT R10, R6.reuse, 0x6420, R7.reuse ;  /* 0x00006420060a7816 */ /* 0x140fe40000000007 */
[----:B------:R-:W-:Y:S02]  /*2eed0*/  PRMT R11, R6, 0x7531, R7 ;  /* 0x00007531060b7816 */ /* 0x000fe40000000007 */
[----:B------:R-:W-:-:S03]  /*2eee0*/  LOP3.LUT R18, R18, R15, RZ, 0xfc, !PT ;  /* 0x0000000f12127212 */ /* 0x000fc600078efcff */
[----:B------:R1:W-:Y:S04]  /*2eef0*/  STSM.16.M88.4 [R4], R8 ;  /* 0x0000000804007844 */ /* 0x0003e80000000200 */
[----:B------:R-:W-:Y:S01]  /*2ef00*/  LDSM.16.MT88.4 R4, [R2+0x11400] ;  /* 0x011400000204783b */ /* 0x000fe20000004200 */
[----:B-1----:R-:W-:-:S06]  /*2ef10*/  IMAD.IADD R8, R19, 0x1, R18 ;  /* 0x0000000113087824 */ /* 0x002fcc00078e0212 */
[----:B------:R-:W1:Y:S02]  /*2ef20*/  LDSM.16.MT88.4 R8, [R8+0xc400] ;  /* 0x00c400000808783b */ /* 0x000e640000004200 */
[C-C-:B-1----:R-:W-:Y:S02]  /*2ef30*/  PRMT R12, R8.reuse, 0x6420, R9.reuse ;  /* 0x00006420080c7816 */ /* 0x142fe40000000009 */
[----:B------:R-:W-:Y:S02]  /*2ef40*/  PRMT R13, R8, 0x7531, R9 ;  /* 0x00007531080d7816 */ /* 0x000fe40000000009 */
[C-C-:B------:R-:W-:Y:S02]  /*2ef50*/  PRMT R14, R10.reuse, 0x6420, R11.reuse ;  /* 0x000064200a0e7816 */ /* 0x140fe4000000000b */
[----:B------:R-:W-:Y:S02]  /*2ef60*/  PRMT R15, R10, 0x7531, R11 ;  /* 0x000075310a0f7816 */ /* 0x000fe4000000000b */
[----:B------:R-:W-:-:S02]  /*2ef70*/  PRMT R8, R4, 0x6420, R5 ;  /* 0x0000642004087816 */ /* 0x000fc40000000005 */
        /* <DEDUP_REMOVED lines=13> */
.L_x_7731:
[----:B------:R-:W2:Y:S01]  /*2f050*/  LDL.LU R2, [R1+0x18] ;  /* 0x0000180001027983 */ /* 0x000ea20000300800 */
[----:B-1---5:R1:W-:Y:S03]  /*2f060*/  SYNCS.ARRIVE.TRANS64.A1T0 RZ, [R0+URZ+0x28850], RZ ;  /* 0x028850ff00ff79a7 */ /* 0x0223e6000810003f */
[----:B0-----:R-:W3:Y:S01]  /*2f070*/  LDL.LU R3, [R1+0x20] ;  /* 0x0000200001037983 */ /* 0x001ee20000300800 */
[----:B-1----:R-:W-:-:S05]  /*2f080*/  @!P0 VIADD R0, R0, 0x28880 ;  /* 0x0002888000008836 */ /* 0x002fca0000000000 */
[----:B------:R-:W-:Y:S01]  /*2f090*/  @!P0 PRMT R0, RZ, 0x654, R0 ;  /* 0x00000654ff008816 */ /* 0x000fe20000000000 */
[----:B------:R-:W-:Y:S06]  /*2f0a0*/  BAR.SYNC.DEFER_BLOCKING 0x2, 0x80 ;  /* 0x0082000000007b1d */ /* 0x000fec0000010000 */
[----:B------:R2:W-:Y:S02]  /*2f0b0*/  @!P0 SYNCS.ARRIVE.TRANS64.RED.A1T0 RZ, [R0+URZ], RZ ;  /* 0x000000ff00ff89a7 */ /* 0x0005e4000810043f */
[----:B--2---:R-:W-:-:S05]  /*2f0c0*/  VIADD R0, R2, 0x1 ;  /* 0x0000000102007836 */ /* 0x004fca0000000000 */
[----:B------:R-:W-:-:S04]  /*2f0d0*/  ISETP.NE.AND P0, PT, R0, 0x2, PT ;  /* 0x000000020000780c */ /* 0x000fc80003f05270 */
[----:B------:R-:W-:Y:S02]  /*2f0e0*/  SEL R2, RZ, 0x1, P0 ;  /* 0x00000001ff027807 */ /* 0x000fe40000000000 */
[----:B------:R-:W-:Y:S02]  /*2f0f0*/  SEL R0, R0, RZ, P0 ;  /* 0x000000ff00007207 */ /* 0x000fe40000000000 */
[----:B---3--:R-:W-:-:S03]  /*2f100*/  LOP3.LUT R3, R3, R2, RZ, 0x3c, !PT ;  /* 0x0000000203037212 */ /* 0x008fc600078e3cff */
[----:B------:R0:W-:Y:S04]  /*2f110*/  STL [R1+0x18], R0 ;  /* 0x0000180001007387 */ /* 0x0001e80000100800 */
[----:B------:R0:W-:Y:S02]  /*2f120*/  STL [R1+0x20], R3 ;  /* 0x0000200301007387 */ /* 0x0001e40000100800 */
.L_x_7680:
[----:B------:R-:W-:-:S13]  /*2f130*/  LOP3.LUT P0, RZ, R16, 0x2, RZ, 0xc0, !PT ;  /* 0x0000000210ff7812 */ /* 0x000fda000780c0ff */
[----:B------:R-:W-:Y:S05]  /*2f140*/  @!P0 BRA `(.L_x_7732) ;  /* 0x00000000002c8947 */ /* 0x000fea0003800000 */
[----:B------:R-:W-:Y:S05]  /*2f150*/  WARPSYNC.ALL ;  /* 0x0000000000007948 */ /* 0x000fea0003800000 */
[----:B------:R-:W4:Y:S08]  /*2f160*/  S2UR UR5, SR_CgaCtaId ;  /* 0x00000000000579c3 */ /* 0x000f300000008800 */
[----:B------:R-:W-:Y:S06]  /*2f170*/  BAR.SYNC.DEFER_BLOCKING 0x5, 0x180 ;  /* 0x0146000000007b1d */ /* 0x000fec0000010000 */
[----:B------:R-:W-:-:S02]  /*2f180*/  UMOV UR4, 0x400 ;  /* 0x0000040000047882 */ /* 0x000fc40000000000 */
[----:B----4-:R-:W-:-:S06]  /*2f190*/  ULEA UR4, UR5, UR4, 0x18 ;  /* 0x0000000405047291 */ /* 0x010fcc000f8ec03f */
[----:B------:R-:W-:-:S05]  /*2f1a0*/  IMAD.U32 R19, RZ, RZ, UR4 ;  /* 0x00000004ff137e24 */ /* 0x000fca000f8e00ff */
[----:B--2---:R-:W2:Y:S04]  /*2f1b0*/  LDS.128 R4, [R19+0x288d0] ;  /* 0x0288d00013047984 */ /* 0x004ea80000000c00 */
[----:B--2---:R2:W-:Y:S04]  /*2f1c0*/  STL.64 [R1], R4 ;  /* 0x0000000401007387 */ /* 0x0045e80000100a00 */
[----:B------:R2:W-:Y:S01]  /*2f1d0*/  STL.64 [R1+0x8], R6 ;  /* 0x0000080601007387 */ /* 0x0005e20000100a00 */
[----:B------:R-:W-:Y:S06]  /*2f1e0*/  BAR.ARV 0x4, 0x180 ;  /* 0x0106000000007b1d */ /* 0x000fec0000002000 */
[----:B------:R-:W-:Y:S05]  /*2f1f0*/  BRA `(.L_x_7733) ;  /* 0x0000001000407947 */ /* 0x000fea0003800000 */
.L_x_7732:
[----:B0--3--:R-:W0:Y:S01]  /*2f200*/  S2R R0, SR_TID.X ;  /* 0x0000000000007919 */ /* 0x009e220000002100 */
[----:B------:R-:W-:Y:S01]  /*2f210*/  UMOV UR4, 0xffffffff ;  /* 0xffffffff00047882 */ /* 0x000fe20000000000 */
[----:B0-----:R-:W-:-:S04]  /*2f220*/  LOP3.LUT R17, R0, 0x1f, RZ, 0xc0, !PT ;  /* 0x0000001f00117812 */ /* 0x001fc800078ec0ff */
[----:B------:R-:W-:Y:S01]  /*2f230*/  ISETP.NE.AND P0, PT, R17, 0x1f, PT ;  /* 0x0000001f1100780c */ /* 0x000fe20003f05270 */
[----:B------:R-:W-:-:S12]  /*2f240*/  BRA.DIV UR4, `(.L_x_7734) ;  /* 0x0000005e04007947 */ /* 0x000fd8000b800000 */
[----:B------:R-:W3:Y:S01]  /*2f250*/  LDL.LU R0, [R1] ;  /* 0x0000000001007983 */ /* 0x000ee20000300800 */
[----:B------:R-:W-:-:S03]  /*2f260*/  ULDC UR4, c[0x0][0xc3c] ;  /* 0x00030f0000047ab9 */ /* 0x000fc60000000800 */
[----:B------:R-:W4:Y:S01]  /*2f270*/  LDL R2, [R1+0xc] ;  /* 0x00000c0001027983 */ /* 0x000f220000100800 */
[----:B---3--:R-:W-:Y:S02]  /*2f280*/  IMAD.MOV.U32 R11, RZ, RZ, R0 ;  /* 0x000000ffff0b7224 */ /* 0x008fe400078e0000 */
[----:B----4-:R-:W-:-:S05]  /*2f290*/  IMAD.IADD R4, R2, 0x1, R17 ;  /* 0x0000000102047824 */ /* 0x010fca00078e0211 */
[----:B------:R-:W-:-:S13]  /*2f2a0*/  ISETP.GE.OR P1, PT, R4, UR4, !P0 ;  /* 0x0000000404007c0c */ /* 0x000fda000c726670 */
[----:B------:R-:W0:Y:S08]  /*2f2b0*/  @!P1 LDC.64 R2, c[0x0][0xc80] ;  /* 0x00032000ff029b82 */ /* 0x000e300000000a00 */
[----:B------:R-:W3:Y:S01]  /*2f2c0*/  @!P1 LDC.64 R6, c[0x0][0xc78] ;  /* 0x00031e00ff069b82 */ /* 0x000ee20000000a00 */
[----:B0-----:R-:W-:-:S05]  /*2f2d0*/  @!P1 IMAD.WIDE R2, R4, 0x4, R2 ;  /* 0x0000000404029825 */ /* 0x001fca00078e0202 */
[----:B------:R3:W4:Y:S02]  /*2f2e0*/  @!P1 LDG.E R0, desc[UR38][R2.64] ;  /* 0x0000002602009981 */ /* 0x000724000c1e1900 */
[----:B---3--:R-:W-:-:S06]  /*2f2f0*/  @!P1 IMAD.WIDE R2, R4, 0x4, R6 ;  /* 0x0000000404029825 */ /* 0x008fcc00078e0206 */
[----:B------:R-:W3:Y:S01]  /*2f300*/  @!P1 LDG.E R2, desc[UR38][R2.64] ;  /* 0x0000002602029981 */ /* 0x000ee2000c1e1900 */
[----:B------:R-:W-:Y:S01]  /*2f310*/  IMAD.MOV.U32 R4, RZ, RZ, RZ ;  /* 0x000000ffff047224 */ /* 0x000fe200078e00ff */
[C---:B------:R-:W-:Y:S01]  /*2f320*/  ISETP.GE.U32.AND P2, PT, R17.reuse, 0x2, PT ;  /* 0x000000021100780c */ /* 0x040fe20003f46070 */
[----:B------:R-:W-:Y:S01]  /*2f330*/  IMAD.MOV.U32 R6, RZ, RZ, RZ ;  /* 0x000000ffff067224 */ /* 0x000fe200078e00ff */
[C---:B------:R-:W-:Y:S01]  /*2f340*/  ISETP.GE.U32.AND P3, PT, R17.reuse, 0x4, PT ;  /* 0x000000041100780c */ /* 0x040fe20003f66070 */
[----:B--2---:R-:W-:Y:S01]  /*2f350*/  SHFL.IDX PT, R5, R11, RZ, 0x1f ;  /* 0x00001fff0b057589 */ /* 0x004fe200000e0000 */
[C---:B------:R-:W-:Y:S01]  /*2f360*/  ISETP.GE.U32.AND P4, PT, R17.reuse, 0x8, PT ;  /* 0x000000081100780c */ /* 0x040fe20003f86070 */
[----:B------:R-:W-:Y:S01]  /*2f370*/  IMAD.MOV.U32 R8, RZ, RZ, RZ ;  /* 0x000000ffff087224 */ /* 0x000fe200078e00ff */
[----:B------:R-:W-:Y:S01]  /*2f380*/  ISETP.GE.U32.AND P5, PT, R17, 0x10, PT ;  /* 0x000000101100780c */ /* 0x000fe20003fa6070 */
[----:B------:R-:W-:Y:S01]  /*2f390*/  SHFL.IDX PT, R10, R11, 0x1, 0x1f ;  /* 0x00201f000b0a7f89 */ /* 0x000fe200000e0000 */
[----:B----4-:R-:W-:-:S02]  /*2f3a0*/  @!P1 IMAD.MOV.U32 R4, RZ, RZ, R0 ;  /* 0x000000ffff049224 */ /* 0x010fc400078e0000 */
[----:B---3--:R-:W-:Y:S01]  /*2f3b0*/  @!P1 IMAD.MOV.U32 R6, RZ, RZ, R2 ;  /* 0x000000ffff069224 */ /* 0x008fe200078e0002 */
        /* <DEDUP_REMOVED lines=17> */
[----:B------:R0:W2:Y:S02]  /*2f4d0*/  SHFL.IDX PT, R9, R3, 0x1f, 0x1f ;  /* 0x03e01f0003097f89 */ /* 0x0000a400000e0000 */
.L_x_7944:
[----:B------:R-:W-:Y:S01]  /*2f4e0*/  ULDC UR4, c[0x0][0xc38] ;  /* 0x00030e0000047ab9 */ /* 0x000fe20000000800 */
[----:B------:R-:W-:Y:S02]  /*2f4f0*/  IMAD.MOV.U32 R7, RZ, RZ, R3 ;  /* 0x000000ffff077224 */ /* 0x000fe400078e0003 */
[----:B------:R-:W-:-:S04]  /*2f500*/  IMAD.U32 R2, RZ, RZ, UR4 ;  /* 0x00000004ff027e24 */ /* 0x000fc8000f8e00ff */
[----:B--2---:R-:W-:-:S04]  /*2f510*/  IMAD R9, R9, R2, RZ ;  /* 0x0000000209097224 */ /* 0x004fc800078e02ff */
[----:B------:R-:W-:-:S05]  /*2f520*/  IMAD.IADD R0, R10, 0x1, R9 ;  /* 0x000000010a007824 */ /* 0x000fca00078e0209 */
[----:B------:R-:W-:-:S13]  /*2f530*/  ISETP.GT.AND P6, PT, R0, R5, PT ;  /* 0x000000050000720c */ /* 0x000fda0003fc4270 */
[----:B------:R-:W-:Y:S05]  /*2f540*/  @P6 BRA `(.L_x_7735) ;  /* 0x0000000000b06947 */ /* 0x000fea0003800000 */
.L_x_7738:
        /* <DEDUP_REMOVED lines=11> */
[----:B--2---:R-:W0:Y:S02]  /*2f600*/  @!P6 LDC.64 R2, c[0x0][0xc80] ;  /* 0x00032000ff02eb82 */ /* 0x004e240000000a00 */
        /* <DEDUP_REMOVED lines=25> */
.L_x_7952:
[----:B------:R-:W-:Y:S02]  /*2f7a0*/  ULDC UR4, c[0x0][0xc38] ;  /* 0x00030e0000047ab9 */ /* 0x000fe40000000800 */
[----:B------:R-:W-:-:S04]  /*2f7b0*/  IMAD.U32 R2, RZ, RZ, UR4 ;  /* 0x00000004ff027e24 */ /* 0x000fc8000f8e00ff */
[----:B--2---:R-:W-:-:S04]  /*2f7c0*/  IMAD R9, R9, R2, RZ ;  /* 0x0000000209097224 */ /* 0x004fc800078e02ff */
[----:B------:R-:W-:-:S05]  /*2f7d0*/  IMAD.IADD R0, R9, 0x1, R0 ;  /* 0x0000000109007824 */ /* 0x000fca00078e0200 */
[----:B------:R-:W-:-:S13]  /*2f7e0*/  ISETP.GT.AND P6, PT, R0, R5, PT ;  /* 0x000000050000720c */ /* 0x000fda0003fc4270 */
[----:B------:R-:W-:Y:S05]  /*2f7f0*/  @!P6 BRA `(.L_x_7738) ;  /* 0xfffffffc0054e947 */ /* 0x000fea000383ffff */
[----:B------:R-:W-:-:S07]  /*2f800*/  IMAD.MOV.U32 R7, RZ, RZ, R3 ;  /* 0x000000ffff077224 */ /* 0x000fce00078e0003 */
.L_x_7735:
        /* <DEDUP_REMOVED lines=8> */
[----:B0-----:R0:W3:Y:S04]  /*2f890*/  SHFL.IDX PT, R4, R4, R0, 0x1f ;  /* 0x00001f0004047589 */ /* 0x0010e800000e0000 */
[----:B------:R0:W4:Y:S01]  /*2f8a0*/  SHFL.IDX PT, R6, R6, R0, 0x1f ;  /* 0x00001f0006067589 */ /* 0x00012200000e0000 */
[----:B--2---:R-:W-:-:S05]  /*2f8b0*/  IMAD.IADD R10, R0, 0x1, R10 ;  /* 0x00000001000a7824 */ /* 0x004fca00078e020a */
[----:B---34-:R0:W-:Y:S02]  /*2f8c0*/  STL [R1+0xc], R10 ;  /* 0x00000c0a01007387 */ /* 0x0181e40000100800 */
.L_x_7957:
[----:B------:R-:W-:-:S13]  /*2f8d0*/  ISETP.NE.AND P0, PT, R3, RZ, PT ;  /* 0x000000ff0300720c */ /* 0x000fda0003f05270 */
[----:B------:R-:W-:Y:S05]  /*2f8e0*/  @!P0 BRA `(.L_x_7740) ;  /* 0x0000000000148947 */ /* 0x000fea0003800000 */
[----:B------:R-:W-:Y:S01]  /*2f8f0*/  UMOV UR4, 0xffffffff ;  /* 0xffffffff00047882 */ /* 0x000fe20000000000 */
[----:B0-----:R-:W-:Y:S02]  /*2f900*/  VIADD R0, R0, 0xffffffff ;  /* 0xffffffff00007836 */ /* 0x001fe40000000000 */
[----:B------:R-:W-:Y:S05]  /*2f910*/  BRA.DIV UR4, `(.L_x_7741) ;  /* 0x0000005e04ec7947 */ /* 0x000fea000b800000 */
[----:B------:R0:W3:Y:S02]  /*2f920*/  SHFL.IDX PT, R0, R7, R0, 0x1f ;  /* 0x00001f0007007589 */ /* 0x0000e400000e0000 */
.L_x_7960:
[----:B---3--:R-:W-:-:S07]  /*2f930*/  IMAD.MOV.U32 R8, RZ, RZ, R0 ;  /* 0x000000ffff087224 */ /* 0x008fce00078e0000 */
.L_x_7740:
[----:B------:R-:W-:Y:S01]  /*2f940*/  ISETP.NE.AND P0, PT, R6, 0x1, PT ;  /* 0x000000010600780c */ /* 0x000fe20003f05270 */
[----:B0-----:R-:W-:-:S05]  /*2f950*/  IMAD R0, R8, R2, R9 ;  /* 0x0000000208007224 */ /* 0x001fca00078e0209 */
[----:B------:R0:W-:Y:S02]  /*2f960*/  STL [R1], R0 ;  /* 0x0000000001007387 */ /* 0x0001e40000100800 */
[----:B0-----:R-:W-:-:S05]  /*2f970*/  IMAD.IADD R0, R5, 0x1, -R0 ;  /* 0x0000000105007824 */ /* 0x001fca00078e0a00 */
[----:B------:R-:W-:Y:S05]  /*2f980*/  @!P0 BRA `(.L_x_7742) ;  /* 0x0000000000e08947 */ /* 0x000fea0003800000 */
        /* <DEDUP_REMOVED lines=56> */
.L_x_7742:
[----:B------:R-:W3:Y:S01]  /*2fd10*/  LDL R3, [R1+0xc] ;  /* 0x00000c0001037983 */ /* 0x000ee20000100800 */
[----:B------:R-:W3:Y:S02]  /*2fd20*/  LDC.64 R6, c[0x0][0xc90] ;  /* 0x00032400ff067b82 */ /* 0x000ee40000000a00 */
[----:B---3--:R-:W-:-:S05]  /*2fd30*/  IMAD.WIDE R6, R3, 0x4, R6 ;  /* 0x0000000403067825 */ /* 0x008fca00078e0206 */
[----:B------:R-:W3:Y:S02]  /*2fd40*/  LDG.E R3, desc[UR38][R6.64] ;  /* 0x0000002606037981 */ /* 0x000ee4000c1e1900 */
[----:B---3--:R-:W-:-:S05]  /*2fd50*/  IMAD R9, R4, R3, RZ ;  /* 0x0000000304097224 */ /* 0x008fca00078e02ff */
        /* <DEDUP_REMOVED lines=60> */
.L_x_7743:
[----:B------:R-:W-:-:S05]  /*30120*/  LOP3.LUT R0, RZ, R0, RZ, 0x33, !PT ;  /* 0x00000000ff007212 */ /* 0x000fca00078e33ff */
[----:B------:R-:W-:-:S05]  /*30130*/  IMAD.IADD R0, R4, 0x1, R0 ;  /* 0x0000000104007824 */ /* 0x000fca00078e0200 */
[----:B------:R4:W-:Y:S01]  /*30140*/  STL [R1+0x4], R0 ;  /* 0x0000040001007387 */ /* 0x0009e20000100800 */
[----:B------:R-:W-:Y:S05]  /*30150*/  BRA `(.L_x_7744) ;  /* 0x0000000000287947 */ /* 0x000fea0003800000 */
.L_x_7736:
        /* <DEDUP_REMOVED lines=10> */
.L_x_7744:
[----:B0--3--:R-:W3:Y:S04]  /*30200*/  LDL R2, [R1+0xc] ;  /* 0x00000c0001027983 */ /* 0x009ee80000100800 */
[----:B------:R-:W5:Y:S04]  /*30210*/  LDL R3, [R1+0x8] ;  /* 0x0000080001037983 */ /* 0x000f680000100800 */
[----:B------:R-:W2:Y:S04]  /*30220*/  LDL R4, [R1] ;  /* 0x0000000001047983 */ /* 0x000ea80000100800 */
[----:B------:R-:W2:Y:S01]  /*30230*/  LDL R5, [R1+0x4] ;  /* 0x0000040001057983 */ /* 0x000ea20000100800 */
[----:B----4-:R-:W0:Y:S01]  /*30240*/  S2R R0, SR_TID.X ;  /* 0x0000000000007919 */ /* 0x010e220000002100 */
[----:B------:R-:W-:Y:S05]  /*30250*/  WARPSYNC.ALL ;  /* 0x0000000000007948 */ /* 0x000fea0003800000 */
[----:B0-----:R-:W-:Y:S01]  /*30260*/  LOP3.LUT R0, R0, 0x1f, RZ, 0xc0, !PT ;  /* 0x0000001f00007812 */ /* 0x001fe200078ec0ff */
[----:B------:R-:W-:Y:S03]  /*30270*/  BAR.SYNC.DEFER_BLOCKING 0x4, 0x180 ;  /* 0x0106000000007b1d */ /* 0x000fe60000010000 */
[----:B------:R-:W-:-:S13]  /*30280*/  ISETP.NE.AND P0, PT, R0, RZ, PT ;  /* 0x000000ff0000720c */ /* 0x000fda0003f05270 */
[----:B------:R-:W0:Y:S01]  /*30290*/  @!P0 S2R R0, SR_CgaCtaId ;  /* 0x0000000000008919 */ /* 0x000e220000008800 */
[----:B---3--:R-:W-:Y:S01]  /*302a0*/  IMAD.MOV.U32 R7, RZ, RZ, R2 ;  /* 0x000000ffff077224 */ /* 0x008fe200078e0002 */
[----:B------:R-:W-:Y:S01]  /*302b0*/  @!P0 MOV R2, 0x400 ;  /* 0x0000040000028802 */ /* 0x000fe20000000f00 */
[----:B-----5:R-:W-:-:S03]  /*302c0*/  IMAD.MOV.U32 R6, RZ, RZ, R3 ;  /* 0x000000ffff067224 */ /* 0x020fc600078e0003 */
[----:B0-----:R-:W-:-:S05]  /*302d0*/  @!P0 LEA R19, R0, R2, 0x18 ;  /* 0x0000000200138211 */ /* 0x001fca00078ec0ff */
[----:B--2---:R0:W-:Y:S01]  /*302e0*/  @!P0 STS.128 [R19+0x288d0], R4 ;  /* 0x0288d00413008388 */ /* 0x0041e20000000c00 */
[----:B------:R-:W-:Y:S06]  /*302f0*/  BAR.ARV 0x5, 0x180 ;  /* 0x0146000000007b1d */ /* 0x000fec0000002000 */
.L_x_7733:
[----:B0--3--:R-:W3:Y:S01]  /*30300*/  LDL R0, [R1+0xc] ;  /* 0x00000c0001007983 */ /* 0x009ee20000100800 */
[----:B------:R-:W-:Y:S02]  /*30310*/  ULDC UR4, c[0x0][0xc3c] ;  /* 0x00030f0000047ab9 */ /* 0x000fe40000000800 */
[----:B---3--:R-:W-:-:S13]  /*30320*/  ISETP.GE.AND P0, PT, R0, UR4, PT ;  /* 0x0000000400007c0c */ /* 0x008fda000bf06270 */
[----:B------:R-:W-:Y:S05]  /*30330*/  @!P0 BRA `(.L_x_7745) ;  /* 0xffffff94000c8947 */ /* 0x000fea000383ffff */
[----:B------:R-:W-:Y:S05]  /*30340*/  BSYNC B7 ;  /* 0x0000000000077941 */ /* 0x000fea0003800000 */
.L_x_7623:
[----:B----4-:R-:W4:Y:S01]  /*30350*/  LDL.LU R0, [R1+0x5c] ;  /* 0x00005c0001007983 */ /* 0x010f220000300800 */
[----:B------:R-:W-:Y:S01]  /*30360*/  BSSY B0, `(.L_x_7746) ;  /* 0x000000b000007945 */ /* 0x000fe20003800000 */
[----:B--23--:R-:W2:Y:S01]  /*30370*/  S2R R5, SR_CgaCtaId ;  /* 0x0000000000057919 */ /* 0x00cea20000008800 */
[----:B----4-:R-:W-:-:S05]  /*30380*/  VIADD R0, R0, 0x1 ;  /* 0x0000000100007836 */ /* 0x010fca0000000000 */
[----:B01----:R-:W-:-:S04]  /*30390*/  LEA.HI R2, R0, R0, RZ, 0x1 ;  /* 0x0000000000027211 */ /* 0x003fc800078f08ff */
[----:B------:R-:W-:-:S05]  /*303a0*/  LOP3.LUT R3, R2, 0xfffffffe, RZ, 0xc0, !PT ;  /* 0xfffffffe02037812 */ /* 0x000fca00078ec0ff */
[----:B------:R-:W-:Y:S01]  /*303b0*/  IMAD.IADD R3, R0, 0x1, -R3 ;  /* 0x0000000100037824 */ /* 0x000fe200078e0a03 */
[----:B------:R-:W-:-:S04]  /*303c0*/  MOV R0, 0x400 ;  /* 0x0000040000007802 */ /* 0x000fc80000000f00 */
[----:B--2---:R-:W-:Y:S02]  /*303d0*/  LEA R0, R5, R0, 0x18 ;  /* 0x0000000005007211 */ /* 0x004fe400078ec0ff */
[----:B------:R-:W-:-:S04]  /*303e0*/  SHF.L.U32 R3, R3, 0x1f, RZ ;  /* 0x0000001f03037819 */ /* 0x000fc800000006ff */
[----:B------:R-:W0:Y:S02]  /*303f0*/  SYNCS.PHASECHK.TRANS64.TRYWAIT P0, [R0+URZ+0x28820], R3 ;  /* 0x02882003000075a7 */ /* 0x000e24000800017f */
[----:B0-----:R-:W-:Y:S05]  /*30400*/  @!P0 BRA `(.L_x_7747) ;  /* 0x00000054005c8947 */ /* 0x001fea0003800000 */
.L_x_7961:
[----:B------:R-:W-:Y:S05]  /*30410*/  BSYNC B0 ;  /* 0x0000000000007941 */ /* 0x000fea0003800000 */
.L_x_7746:
[----:B------:R-:W-:-:S03]  /*30420*/  UMOV UR4, 0xffffffff ;  /* 0xffffffff00047882 */ /* 0x000fc60000000000 */
[----:B------:R-:W-:Y:S05]  /*30430*/  BRA.DIV UR4, `(.L_x_7748) ;  /* 0x0000005604647947 */ /* 0x000fea000b800000 */
[----:B------:R-:W1:Y:S02]  /*30440*/  S2R R2, SR_TID.X ;  /* 0x0000000000027919 */ /* 0x000e640000002100 */
[----:B-1----:R-:W-:-:S04]  /*30450*/  SHF.R.U32.HI R2, RZ, 0x5, R2 ;  /* 0x00000005ff027819 */ /* 0x002fc80000011602 */
[----:B------:R-:W-:-:S05]  /*30460*/  LOP3.LUT R2, R2, 0x3, RZ, 0xc0, !PT ;  /* 0x0000000302027812 */ /* 0x000fca00078ec0ff */
[----:B------:R1:W2:Y:S02]  /*30470*/  SHFL.IDX PT, R14, R2, RZ, 0x1f ;  /* 0x00001fff020e7589 */ /* 0x0002a400000e0000 */
.L_x_7964:
[----:B--2---:R-:W-:-:S13]  /*30480*/  ISETP.NE.AND P0, PT, R14, RZ, PT ;  /* 0x000000ff0e00720c */ /* 0x004fda0003f05270 */
[----:B------:R-:W-:Y:S05]  /*30490*/  @P0 BRA `(.L_x_7372) ;  /* 0x0000000000b00947 */ /* 0x000fea0003800000 */
[----:B------:R-:W-:-:S03]  /*304a0*/  UMOV UR4, 0xffffffff ;  /* 0xffffffff00047882 */ /* 0x000fc60000000000 */
[----:B------:R-:W-:Y:S05]  /*304b0*/  BRA.DIV UR4, `(.L_x_7749) ;  /* 0x0000005604787947 */ /* 0x000fea000b800000 */
[----:B------:R-:W-:-:S13]  /*304c0*/  ELECT P6, URZ, PT ;  /* 0x00000000003f782f */ /* 0x000fda00038c0000 */
.L_x_7967:
[----:B------:R-:W-:Y:S05]  /*304d0*/  @!P6 BRA `(.L_x_7372) ;  /* 0x0000000000a0e947 */ /* 0x000fea0003800000 */
[----:B------:R-:W-:-:S06]  /*304e0*/  ULOP3.LUT UR4, UR36, 0x2, URZ, 0xfc, !UPT ;  /* 0x0000000224047892 */ /* 0x000fcc000f8efc3f */
[----:B-1----:R-:W-:-:S05]  /*304f0*/  IMAD.U32 R2, RZ, RZ, UR4 ;  /* 0x00000004ff027e24 */ /* 0x002fca000f8e00ff */
[----:B------:R-:W-:-:S13]  /*30500*/  ISETP.NE.AND P0, PT, R2, 0x3, PT ;  /* 0x000000030200780c */ /* 0x000fda0003f05270 */
[----:B------:R-:W-:Y:S05]  /*30510*/  @!P0 BRA `(.L_x_7750) ;  /* 0x0000000000048947 */ /* 0x000fea0003800000 */
[----:B------:R-:W-:Y:S01]  /*30520*/  BPT.TRAP 0x1 ;  /* 0x000000040000795c */ /* 0x000fe20000300000 */
.L_x_7750:
        /* <DEDUP_REMOVED lines=14> */
.L_x_7968:
[----:B------:R-:W1:Y:S02]  /*30610*/  SYNCS.PHASECHK.TRANS64.TRYWAIT P1, [R7+URZ], R2 ;  /* 0x00000002070075a7 */ /* 0x000e64000802017f */
[----:B-1----:R-:W-:Y:S05]  /*30620*/  @!P1 BRA `(.L_x_7752) ;  /* 0x0000005400509947 */ /* 0x002fea0003800000 */
.L_x_7969:
[----:B------:R-:W-:Y:S05]  /*30630*/  @!P0 BRA `(.L_x_7753) ;  /* 0x0000000000048947 */ /* 0x000fea0003800000 */
[----:B------:R-:W-:Y:S01]  /*30640*/  BPT.TRAP 0x1 ;  /* 0x000000040000795c */ /* 0x000fe20000300000 */
.L_x_7753:
[----:B------:R-:W2:Y:S02]  /*30650*/  LDL.LU R4, [R1+0x18] ;  /* 0x0000180001047983 */ /* 0x000ea40000300800 */
[----:B--2---:R-:W-:-:S04]  /*30660*/  IMAD R4, R4, 0x8, R0 ;  /* 0x0000000804047824 */ /* 0x004fc800078e0200 */
[----:B------:R-:W2:Y:S02]  /*30670*/  SYNCS.PHASECHK.TRANS64.TRYWAIT P1, [R4+URZ+0x28860], R5 ;  /* 0x02886005040075a7 */ /* 0x000ea4000802017f */
[----:B--2---:R-:W-:Y:S05]  /*30680*/  @!P1 BRA `(.L_x_7754) ;  /* 0x00000054004c9947 */ /* 0x004fea0003800000 */
.L_x_7970:
[----:B------:R-:W-:Y:S05]  /*30690*/  @!P0 BRA `(.L_x_7755) ;  /* 0x0000000000048947 */ /* 0x000fea0003800000 */
[----:B------:R-:W-:Y:S01]  /*306a0*/  BPT.TRAP 0x1 ;  /* 0x000000040000795c */ /* 0x000fe20000300000 */
.L_x_7755:
[----:B------:R-:W-:-:S04]  /*306b0*/  IMAD R3, R3, 0x8, R0 ;  /* 0x0000000803037824 */ /* 0x000fc800078e0200 */
[----:B------:R-:W3:Y:S02]  /*306c0*/  SYNCS.PHASECHK.TRANS64.TRYWAIT P1, [R3+URZ+0x28860], R2 ;  /* 0x02886002030075a7 */ /* 0x000ee4000802017f */
[----:B---3--:R-:W-:Y:S05]  /*306d0*/  @!P1 BRA `(.L_x_7756) ;  /* 0x00000054004c9947 */ /* 0x008fea0003800000 */
.L_x_7971:
[----:B------:R-:W-:Y:S05]  /*306e0*/  @!P0 BRA `(.L_x_7757) ;  /* 0x0000000000048947 */ /* 0x000fea0003800000 */
[----:B------:R-:W-:Y:S01]  /*306f0*/  BPT.TRAP 0x1 ;  /* 0x000000040000795c */ /* 0x000fe20000300000 */
.L_x_7757:
[----:B------:R-:W4:Y:S02]  /*30700*/  SYNCS.PHASECHK.TRANS64.TRYWAIT P0, [R4+URZ+0x28880], R5 ;  /* 0x02888005040075a7 */ /* 0x000f24000800017f */
[----:B----4-:R-:W-:Y:S05]  /*30710*/  @!P0 BRA `(.L_x_7758) ;  /* 0x0000005400508947 */ /* 0x010fea0003800000 */
.L_x_7759:
[----:B------:R0:W0:Y:S02]  /*30720*/  SYNCS.PHASECHK.TRANS64.TRYWAIT P0, [R3+URZ+0x28880], R2 ;  /* 0x02888002030075a7 */ /* 0x000024000800017f */
[----:B0-----:R-:W-:Y:S05]  /*30730*/  @!P0 NANOSLEEP.SYNCS 0x989680 ;  /* 0x009896800000895d */ /* 0x001fea0003900000 */
[----:B------:R-:W0:Y:S02]  /*30740*/  @!P0 SYNCS.PHASECHK.TRANS64 P0, [R3+URZ+0x28880], R2 ;  /* 0x02888002030085a7 */ /* 0x000e24000800007f */
[----:B0-----:R-:W-:Y:S05]  /*30750*/  @!P0 BRA `(.L_x_7759) ;  /* 0xfffffffc00f08947 */ /* 0x001fea000383ffff */
.L_x_7372:
[----:B------:R-:W-:Y:S05]  /*30760*/  BSYNC B8 ;  /* 0x0000000000087941 */ /* 0x000fea0003800000 */
.L_x_7369:
[----:B------:R-:W-:Y:S05]  /*30770*/  EXIT ;  /* 0x000000000000794d */ /* 0x000fea0003800000 */
.L_x_7402:
[----:B-1----:R1:W2:Y:S02]  /*30780*/  SYNCS.PHASECHK.TRANS64.TRYWAIT P6, [R115+URZ+0x28890], R128 ;  /* 0x02889080730075a7 */ /* 0x0022a400080c017f */
[----:B--2---:R-:W-:Y:S05]  /*30790*/  @!P6 NANOSLEEP.SYNCS 0x989680 ;  /* 0x009896800000e95d */ /* 0x004fea0003900000 */
[----:B------:R-:W2:Y:S02]  /*307a0*/  @!P6 SYNCS.PHASECHK.TRANS64 P6, [R115+URZ+0x28890], R128 ;  /* 0x028890807300e5a7 */ /* 0x000ea400080c007f */
[----:B--2---:R-:W-:Y:S05]  /*307b0*/  @!P6 BRA `(.L_x_7402) ;  /* 0xfffffffc00f0e947 */ /* 0x004fea000383ffff */
[----:B------:R-:W-:Y:S05]  /*307c0*/  BRA `(.L_x_7760) ;  /* 0xfffffd28004c7947 */ /* 0x000fea000383ffff */
.L_x_7428:
[----:B0-----:R0:W1:Y:S02]  /*307d0*/  SYNCS.PHASECHK.TRANS64.TRYWAIT P3, [R115+URZ+0x28890], R128 ;  /* 0x02889080730075a7 */ /* 0x001064000806017f */
[----:B-1----:R-:W-:Y:S05]  /*307e0*/  @!P3 NANOSLEEP.SYNCS 0x989680 ;  /* 0x009896800000b95d */ /* 0x002fea0003900000 */
[----:B------:R-:W1:Y:S02]  /*307f0*/  @!P3 SYNCS.PHASECHK.TRANS64 P3, [R115+URZ+0x28890], R128 ;  /* 0x028890807300b5a7 */ /* 0x000e64000806007f */
[----:B-1----:R-:W-:Y:S05]  /*30800*/  @!P3 BRA `(.L_x_7428) ;  /* 0xfffffffc00f0b947 */ /* 0x002fea000383ffff */
[----:B------:R-:W-:Y:S05]  /*30810*/  BRA `(.L_x_7761) ;  /* 0xfffffd5800fc7947 */ /* 0x000fea000383ffff */
.L_x_7441:
[----:B0-----:R0:W1:Y:S02]  /*30820*/  SYNCS.PHASECHK.TRANS64.TRYWAIT P2, [R115+URZ+0x28890], R128 ;  /* 0x02889080730075a7 */ /* 0x001064000804017f */
[----:B-1----:R-:W-:Y:S05]  /*30830*/  @!P2 NANOSLEEP.SYNCS 0x989680 ;  /* 0x009896800000a95d */ /* 0x002fea0003900000 */
[----:B------:R-:W1:Y:S02]  /*30840*/  @!P2 SYNCS.PHASECHK.TRANS64 P2, [R115+URZ+0x28890], R128 ;  /* 0x028890807300a5a7 */ /* 0x000e64000804007f */
[----:B-1----:R-:W-:Y:S05]  /*30850*/  @!P2 BRA `(.L_x_7441) ;  /* 0xfffffffc00f0a947 */ /* 0x002fea000383ffff */
[----:B------:R-:W-:Y:S05]  /*30860*/  BRA `(.L_x_7762) ;  /* 0xfffffd8c002c7947 */ /* 0x000fea000383ffff */
.L_x_7449:
[----:B-1----:R1:W2:Y:S02]  /*30870*/  SYNCS.PHASECHK.TRANS64.TRYWAIT P3, [R115+URZ+0x288b0], R128 ;  /* 0x0288b080730075a7 */ /* 0x0022a4000806017f */
[----:B--2---:R-:W-:Y:S05]  /*30880*/  @!P3 NANOSLEEP.SYNCS 0x989680 ;  /* 0x009896800000b95d */ /* 0x004fea0003900000 */
[----:B------:R-:W2:Y:S02]  /*30890*/  @!P3 SYNCS.PHASECHK.TRANS64 P3, [R115+URZ+0x288b0], R128 ;  /* 0x0288b0807300b5a7 */ /* 0x000ea4000806007f */
[----:B--2---:R-:W-:Y:S05]  /*308a0*/  @!P3 BRA `(.L_x_7449) ;  /* 0xfffffffc00f0b947 */ /* 0x004fea000383ffff */
[----:B------:R-:W-:Y:S05]  /*308b0*/  BRA `(.L_x_7763) ;  /* 0xfffffd90008c7947 */ /* 0x000fea000383ffff */
.L_x_7469:
[----:B------:R-:W0:Y:S01]  /*308c0*/  S2R R7, SR_TID.X ;  /* 0x0000000000077919 */ /* 0x000e220000002100 */
[----:B------:R-:W-:Y:S01]  /*308d0*/  BSSY B0, `(.L_x_7764) ;  /* 0x000000c000007945 */ /* 0x000fe20003800000 */
[----:B------:R-:W-:Y:S02]  /*308e0*/  IMAD.MOV.U32 R12, RZ, RZ, RZ ;  /* 0x000000ffff0c7224 */ /* 0x000fe400078e00ff */
[----:B------:R-:W-:Y:S02]  /*308f0*/  IMAD.MOV.U32 R11, RZ, RZ, 0x1f ;  /* 0x0000001fff0b7424 */ /* 0x000fe400078e00ff */
        /* <DEDUP_REMOVED lines=9> */
.L_x_7765:
[----:B------:R-:W-:Y:S05]  /*30990*/  BSYNC B0 ;  /* 0x0000000000007941 */ /* 0x000fea0003800000 */
.L_x_7764:
[----:B------:R-:W-:Y:S01]  /*309a0*/  IMAD.MOV.U32 R220, RZ, RZ, R14 ;  /* 0x000000ffffdc7224 */ /* 0x000fe200078e000e */
[----:B------:R-:W-:Y:S06]  /*309b0*/  BRA `(.L_x_7766) ;  /* 0xfffffda0007c7947 */ /* 0x000fec000383ffff */
.L_x_7481:
        /* <DEDUP_REMOVED lines=8> */
.L_x_7768:
[----:B------:R-:W-:Y:S05]  /*30a40*/  BSYNC B1 ;  /* 0x0000000000017941 */ /* 0x000fea0003800000 */
.L_x_7767:
        /* <DEDUP_REMOVED lines=8> */
.L_x_7769:
[----:B------:R-:W-:Y:S02]  /*30ad0*/  IMAD.MOV.U32 R13, RZ, RZ, R8 ;  /* 0x000000ffff0d7224 */ /* 0x000fe400078e0008 */
[----:B------:R-:W-:-:S07]  /*30ae0*/  IMAD.MOV.U32 R3, RZ, RZ, R14 ;  /* 0x000000ffff037224 */ /* 0x000fce00078e000e */
[----:B------:R-:W-:Y:S05]  /*30af0*/  WARPSYNC.COLLECTIVE R15, `(.L_x_7770) ;  /* 0x000000000f087348 */ /* 0x000fea0003c00000 */
[----:B------:R0:W1:Y:S02]  /*30b00*/  SHFL.IDX P6, R14, R13, R12, R11 ;  /* 0x0000000c0d0e7389 */ /* 0x00006400000c000b */
[----:B01----:R-:W-:Y:S01]  /*30b10*/  ENDCOLLECTIVE ;  /* 0x000000000000791b */ /* 0x003fe20003800000 */
.L_x_7770:
[----:B------:R-:W-:Y:S02]  /*30b20*/  IMAD.MOV.U32 R13, RZ, RZ, R7 ;  /* 0x000000ffff0d7224 */ /* 0x000fe400078e0007 */
[----:B------:R-:W-:-:S07]  /*30b30*/  IMAD.MOV.U32 R4, RZ, RZ, R14 ;  /* 0x000000ffff047224 */ /* 0x000fce00078e000e */
[----:B------:R-:W-:Y:S05]  /*30b40*/  WARPSYNC.COLLECTIVE R15, `(.L_x_7771) ;  /* 0x000000000f087348 */ /* 0x000fea0003c00000 */
[----:B------:R0:W1:Y:S02]  /*30b50*/  SHFL.IDX P6, R14, R13, R12, R11 ;  /* 0x0000000c0d0e7389 */ /* 0x00006400000c000b */
[----:B01----:R-:W-:Y:S01]  /*30b60*/  ENDCOLLECTIVE ;  /* 0x000000000000791b */ /* 0x003fe20003800000 */
.L_x_7771:
[----:B------:R-:W-:Y:S05]  /*30b70*/  BRA `(.L_x_7772) ;  /* 0xfffffda8007c7947 */ /* 0x000fea000383ffff */
.L_x_7484:
[----:B------:R-:W-:Y:S01]  /*30b80*/  BSSY B1, `(.L_x_7773) ;  /* 0x0000008000017945 */ /* 0x000fe20003800000 */
[----:B------:R-:W-:Y:S02]  /*30b90*/  IMAD.MOV.U32 R13, RZ, RZ, R6 ;  /* 0x000000ffff0d7224 */ /* 0x000fe400078e0006 */
[----:B------:R-:W-:Y:S02]  /*30ba0*/  IMAD.MOV.U32 R12, RZ, RZ, 0x1 ;  /* 0x00000001ff0c7424 */ /* 0x000fe400078e00ff */
[----:B------:R-:W-:Y:S02]  /*30bb0*/  IMAD.MOV.U32 R11, RZ, RZ, 0x1c1f ;  /* 0x00001c1fff0b7424 */ /* 0x000fe400078e00ff */
[----:B------:R-:W-:-:S07]  /*30bc0*/  IMAD.MOV.U32 R15, RZ, RZ, -0x1 ;  /* 0xffffffffff0f7424 */ /* 0x000fce00078e00ff */
[----:B0-2345:R-:W-:Y:S05]  /*30bd0*/  WARPSYNC.COLLECTIVE R15, `(.L_x_7774) ;  /* 0x000000000f087348 */ /* 0x03dfea0003c00000 */
[----:B----4-:R1:W4:Y:S02]  /*30be0*/  SHFL.IDX P6, R14, R13, R12, R11 ;  /* 0x0000000c0d0e7389 */ /* 0x01032400000c000b */
[----:B012345:R-:W-:Y:S01]  /*30bf0*/  ENDCOLLECTIVE ;  /* 0x000000000000791b */ /* 0x03ffe20003800000 */
.L_x_7774:
[----:B------:R-:W-:Y:S05]  /*30c00*/  BSYNC B1 ;  /* 0x0000000000017941 */ /* 0x000fea0003800000 */
.L_x_7773:
        /* <DEDUP_REMOVED lines=8> */
.L_x_7775:
[----:B------:R-:W-:Y:S02]  /*30c90*/  IMAD.MOV.U32 R13, RZ, RZ, R8 ;  /* 0x000000ffff0d7224 */ /* 0x000fe400078e0008 */
[----:B------:R-:W-:-:S07]  /*30ca0*/  IMAD.MOV.U32 R3, RZ, RZ, R14 ;  /* 0x000000ffff037224 */ /* 0x000fce00078e000e */
[----:B------:R-:W-:Y:S05]  /*30cb0*/  WARPSYNC.COLLECTIVE R15, `(.L_x_7776) ;  /* 0x000000000f087348 */ /* 0x000fea0003c00000 */
[----:B------:R0:W1:Y:S02]  /*30cc0*/  SHFL.IDX P6, R14, R13, R12, R11 ;  /* 0x0000000c0d0e7389 */ /* 0x00006400000c000b */
[----:B01----:R-:W-:Y:S01]  /*30cd0*/  ENDCOLLECTIVE ;  /* 0x000000000000791b */ /* 0x003fe20003800000 */
.L_x_7776:
[----:B------:R-:W-:Y:S02]  /*30ce0*/  IMAD.MOV.U32 R13, RZ, RZ, R7 ;  /* 0x000000ffff0d7224 */ /* 0x000fe400078e0007 */
[----:B------:R-:W-:-:S07]  /*30cf0*/  IMAD.MOV.U32 R4, RZ, RZ, R14 ;  /* 0x000000ffff047224 */ /* 0x000fce00078e000e */
[----:B------:R-:W-:Y:S05]  /*30d00*/  WARPSYNC.COLLECTIVE R15, `(.L_x_7777) ;  /* 0x000000000f087348 */ /* 0x000fea0003c00000 */
[----:B------:R0:W1:Y:S02]  /*30d10*/  SHFL.IDX P6, R14, R13, R12, R11 ;  /* 0x0000000c0d0e7389 */ /* 0x00006400000c000b */
[----:B01----:R-:W-:Y:S01]  /*30d20*/  ENDCOLLECTIVE ;  /* 0x000000000000791b */ /* 0x003fe20003800000 */
.L_x_7777:
[----:B------:R-:W-:Y:S05]  /*30d30*/  BRA `(.L_x_7778) ;  /* 0xfffffda8009c7947 */ /* 0x000fea000383ffff */
.L_x_7488:
[----:B0-----:R0:W1:Y:S02]  /*30d40*/  SYNCS.PHASECHK.TRANS64.TRYWAIT P0, [R18+URZ+0x28800], R5 ;  /* 0x02880005120075a7 */ /* 0x001064000800017f */
[----:B-1----:R-:W-:Y:S05]  /*30d50*/  @!P0 NANOSLEEP.SYNCS 0x989680 ;  /* 0x009896800000895d */ /* 0x002fea0003900000 */
[----:B------:R-:W1:Y:S02]  /*30d60*/  @!P0 SYNCS.PHASECHK.TRANS64 P0, [R18+URZ+0x28800], R5 ;  /* 0x02880005120085a7 */ /* 0x000e64000800007f */
[----:B-1----:R-:W-:Y:S05]  /*30d70*/  @!P0 BRA `(.L_x_7488) ;  /* 0xfffffffc00f08947 */ /* 0x002fea000383ffff */
[----:B------:R-:W-:Y:S05]  /*30d80*/  BRA `(.L_x_7779) ;  /* 0xfffffdac00447947 */ /* 0x000fea000383ffff */
.L_x_7496:
        /* <DEDUP_REMOVED lines=9> */
.L_x_7781:
[----:B------:R-:W-:Y:S05]  /*30e20*/  BSYNC B1 ;  /* 0x0000000000017941 */ /* 0x000fea0003800000 */
.L_x_7780:
[----:B------:R-:W-:Y:S01]  /*30e30*/  IMAD.MOV.U32 R13, RZ, RZ, R29 ;  /* 0x000000ffff0d7224 */ /* 0x000fe200078e001d */
[----:B------:R-:W-:Y:S01]  /*30e40*/  ISETP.GE.AND P0, PT, R22, R37, PT ;  /* 0x000000251600720c */ /* 0x000fe20003f06270 */
[----:B------:R-:W-:Y:S02]  /*30e50*/  IMAD.MOV.U32 R12, RZ, RZ, RZ ;  /* 0x000000ffff0c7224 */ /* 0x000fe400078e00ff */
[----:B------:R-:W-:Y:S02]  /*30e60*/  IMAD.MOV.U32 R11, RZ, RZ, 0x1c1f ;  /* 0x00001c1fff0b7424 */ /* 0x000fe400078e00ff */
[----:B------:R-:W-:Y:S02]  /*30e70*/  IMAD.MOV.U32 R15, RZ, RZ, -0x1 ;  /* 0xffffffffff0f7424 */ /* 0x000fe400078e00ff */
[----:B------:R-:W-:Y:S02]  /*30e80*/  IMAD.MOV.U32 R3, RZ, RZ, R14 ;  /* 0x000000ffff037224 */ /* 0x000fe400078e000e */
[----:B------:R-:W-:-:S07]  /*30e90*/  IMAD R30, R215, R30, RZ ;  /* 0x0000001ed71e7224 */ /* 0x000fce00078e02ff */
[----:B------:R-:W-:Y:S05]  /*30ea0*/  WARPSYNC.COLLECTIVE R15, `(.L_x_7782) ;  /* 0x000000000f087348 */ /* 0x000fea0003c00000 */
[----:B------:R0:W1:Y:S02]  /*30eb0*/  SHFL.IDX P6, R14, R13, R12, R11 ;  /* 0x0000000c0d0e7389 */ /* 0x00006400000c000b */
[----:B01----:R-:W-:Y:S01]  /*30ec0*/  ENDCOLLECTIVE ;  /* 0x000000000000791b */ /* 0x003fe20003800000 */
.L_x_7782:
[----:B------:R-:W-:Y:S01]  /*30ed0*/  ISETP.GE.OR P1, PT, R39, R30, P0 ;  /* 0x0000001e2700720c */ /* 0x000fe20000726670 */
[----:B------:R-:W-:Y:S02]  /*30ee0*/  IMAD.MOV.U32 R13, RZ, RZ, R31 ;  /* 0x000000ffff0d7224 */ /* 0x000fe400078e001f */
[----:B------:R-:W-:-:S10]  /*30ef0*/  IMAD.MOV.U32 R5, RZ, RZ, R14 ;  /* 0x000000ffff057224 */ /* 0x000fd400078e000e */
[----:B------:R-:W-:Y:S05]  /*30f00*/  WARPSYNC.COLLECTIVE R15, `(.L_x_7783) ;  /* 0x000000000f087348 */ /* 0x000fea0003c00000 */
[----:B------:R0:W1:Y:S02]  /*30f10*/  SHFL.IDX P6, R14, R13, R12, R11 ;  /* 0x0000000c0d0e7389 */ /* 0x00006400000c000b */
[----:B01----:R-:W-:Y:S01]  /*30f20*/  ENDCOLLECTIVE ;  /* 0x000000000000791b */ /* 0x003fe20003800000 */
.L_x_7783:
        /* <DEDUP_REMOVED lines=8> */
.L_x_7784:
[----:B------:R-:W-:-:S05]  /*30fb0*/  @!P1 IADD3 R14, P3, R22, R14, RZ ;  /* 0x0000000e160e9210 */ /* 0x000fca0007f7e0ff */
[----:B------:R-:W-:Y:S02]  /*30fc0*/  @!P1 IMAD.X R3, R7, 0x1, R23, P3 ;  /* 0x0000000107039824 */ /* 0x000fe400018e0617 */
[----:B------:R-:W-:Y:S01]  /*30fd0*/  @!P1 IMAD.MOV.U32 R32, RZ, RZ, R14 ;  /* 0x000000ffff209224 */ /* 0x000fe200078e000e */
[----:B------:R-:W5:Y:S01]  /*30fe0*/  @!P1 LD.E.128 R4, desc[UR38][R4.64] ;  /* 0x0000002604049980 */ /* 0x000f62000c101d00 */
[----:B------:R-:W-:-:S06]  /*30ff0*/  @!P1 IMAD.MOV.U32 R33, RZ, RZ, R3 ;  /* 0x000000ffff219224 */ /* 0x000fcc00078e0003 */
[----:B------:R-:W5:Y:S01]  /*31000*/  @!P1 LD.E.128 R32, desc[UR38][R32.64] ;  /* 0x0000002620209980 */ /* 0x000f62000c101d00 */
[----:B------:R-:W-:Y:S01]  /*31010*/  IMAD.MOV.U32 R13, RZ, RZ, R10 ;  /* 0x000000ffff0d7224 */ /* 0x000fe200078e000a */
[----:B------:R-:W-:Y:S01]  /*31020*/  CS2R R26, SRZ ;  /* 0x00000000001a7805 */ /* 0x000fe2000001ff00 */
[----:B------:R-:W-:Y:S01]  /*31030*/  IMAD.MOV.U32 R12, RZ, RZ, 0x1 ;  /* 0x00000001ff0c7424 */ /* 0x000fe200078e00ff */
[----:B------:R-:W-:Y:S02]  /*31040*/  CS2R R24, SRZ ;  /* 0x0000000000187805 */ /* 0x000fe4000001ff00 */
[----:B------:R-:W-:Y:S02]  /*31050*/  CS2R R20, SRZ ;  /* 0x0000000000147805 */ /* 0x000fe4000001ff00 */
[----:B------:R-:W-:-:S07]  /*31060*/  CS2R R8, SRZ ;  /* 0x0000000000087805 */ /* 0x000fce000001ff00 */
[----:B-----5:R-:W-:Y:S05]  /*31070*/  WARPSYNC.COLLECTIVE R15, `(.L_x_7785) ;  /* 0x000000000f087348 */ /* 0x020fea0003c00000 */
[----:B------:R0:W1:Y:S02]  /*31080*/  SHFL.IDX P6, R14, R13, R12, R11 ;  /* 0x0000000c0d0e7389 */ /* 0x00006400000c000b */
[----:B01---5:R-:W-:Y:S01]  /*31090*/  ENDCOLLECTIVE ;  /* 0x000000000000791b */ /* 0x023fe20003800000 */
.L_x_7785:
[----:B------:R-:W-:Y:S02]  /*310a0*/  IMAD.MOV.U32 R13, RZ, RZ, R29 ;  /* 0x000000ffff0d7224 */ /* 0x000fe400078e001d */
[----:B------:R-:W-:-:S07]  /*310b0*/  IMAD.MOV.U32 R3, RZ, RZ, R14 ;  /* 0x000000ffff037224 */ /* 0x000fce00078e000e */
[----:B------:R-:W-:Y:S05]  /*310c0*/  WARPSYNC.COLLECTIVE R15, `(.L_x_7786) ;  /* 0x000000000f087348 */ /* 0x000fea0003c00000 */
[----:B------:R0:W1:Y:S02]  /*310d0*/  SHFL.IDX P6, R14, R13, R12, R11 ;  /* 0x0000000c0d0e7389 */ /* 0x00006400000c000b */
[----:B01----:R-:W-:Y:S01]  /*310e0*/  ENDCOLLECTIVE ;  /* 0x000000000000791b */ /* 0x003fe20003800000 */
.L_x_7786:
[----:B------:R-:W-:Y:S02]  /*310f0*/  IMAD.MOV.U32 R13, RZ, RZ, R31 ;  /* 0x000000ffff0d7224 */ /* 0x000fe400078e001f */
[----:B------:R-:W-:-:S07]  /*31100*/  IMAD.MOV.U32 R29, RZ, RZ, R14 ;  /* 0x000000ffff1d7224 */ /* 0x000fce00078e000e */
[----:B------:R-:W-:Y:S05]  /*31110*/  WARPSYNC.COLLECTIVE R15, `(.L_x_7787) ;  /* 0x000000000f087348 */ /* 0x000fea0003c00000 */
[----:B------:R0:W1:Y:S02]  /*31120*/  SHFL.IDX P6, R14, R13, R12, R11 ;  /* 0x0000000c0d0e7389 */ /* 0x00006400000c000b */
[----:B01----:R-:W-:Y:S01]  /*31130*/  ENDCOLLECTIVE ;  /* 0x000000000000791b */ /* 0x003fe20003800000 */
.L_x_7787:
[----:B------:R-:W-:Y:S02]  /*31140*/  IMAD.MOV.U32 R13, RZ, RZ, R28 ;  /* 0x000000ffff0d7224 */ /* 0x000fe400078e001c */
[----:B------:R-:W-:-:S07]  /*31150*/  IMAD.MOV.U32 R31, RZ, RZ, R14 ;  /* 0x000000ffff1f7224 */ /* 0x000fce00078e000e */
[----:B------:R-:W-:Y:S05]  /*31160*/  WARPSYNC.COLLECTIVE R15, `(.L_x_7788) ;  /* 0x000000000f087348 */ /* 0x000fea0003c00000 */
[----:B------:R0:W1:Y:S02]  /*31170*/  SHFL.IDX P6, R14, R13, R12, R11 ;  /* 0x0000000c0d0e7389 */ /* 0x00006400000c000b */
[----:B01----:R-:W-:Y:S01]  /*31180*/  ENDCOLLECTIVE ;  /* 0x000000000000791b */ /* 0x003fe20003800000 */
.L_x_7788:
        /* <DEDUP_REMOVED lines=10> */
.L_x_7500:
[----:B0-----:R0:W1:Y:S02]  /*31230*/  SYNCS.PHASECHK.TRANS64.TRYWAIT P1, [R18+URZ+0x28800], R3 ;  /* 0x02880003120075a7 */ /* 0x001064000802017f */
[----:B-1----:R-:W-:Y:S05]  /*31240*/  @!P1 NANOSLEEP.SYNCS 0x989680 ;  /* 0x009896800000995d */ /* 0x002fea0003900000 */
[----:B------:R-:W1:Y:S02]  /*31250*/  @!P1 SYNCS.PHASECHK.TRANS64 P1, [R18+URZ+0x28800], R3 ;  /* 0x02880003120095a7 */ /* 0x000e64000802007f */
[----:B-1----:R-:W-:Y:S05]  /*31260*/  @!P1 BRA `(.L_x_7500) ;  /* 0xfffffffc00f09947 */ /* 0x002fea000383ffff */
[----:B------:R-:W-:Y:S05]  /*31270*/  BRA `(.L_x_7790) ;  /* 0xfffffdcc00547947 */ /* 0x000fea000383ffff */
.L_x_7506:
[----:B-1----:R1:W2:Y:S02]  /*31280*/  SYNCS.PHASECHK.TRANS64.TRYWAIT P1, [R20+URZ+0x28830], R3 ;  /* 0x02883003140075a7 */ /* 0x0022a4000802017f */
[----:B--2---:R-:W-:Y:S05]  /*31290*/  @!P1 NANOSLEEP.SYNCS 0x989680 ;  /* 0x009896800000995d */ /* 0x004fea0003900000 */
[----:B------:R-:W2:Y:S02]  /*312a0*/  @!P1 SYNCS.PHASECHK.TRANS64 P1, [R20+URZ+0x28830], R3 ;  /* 0x02883003140095a7 */ /* 0x000ea4000802007f */
[----:B--2---:R-:W-:Y:S05]  /*312b0*/  @!P1 BRA `(.L_x_7506) ;  /* 0xfffffffc00f09947 */ /* 0x004fea000383ffff */
[----:B------:R-:W-:Y:S05]  /*312c0*/  BRA `(.L_x_7505) ;  /* 0xfffffdec007c7947 */ /* 0x000fea000383ffff */
.L_x_7524:
[----:B-1----:R1:W2:Y:S02]  /*312d0*/  SYNCS.PHASECHK.TRANS64.TRYWAIT P2, [R15+URZ+0x28830], R14 ;  /* 0x0288300e0f0075a7 */ /* 0x0022a4000804017f */
[----:B--2---:R-:W-:Y:S05]  /*312e0*/  @!P2 NANOSLEEP.SYNCS 0x989680 ;  /* 0x009896800000a95d */ /* 0x004fea0003900000 */
[----:B------:R-:W2:Y:S02]  /*312f0*/  @!P2 SYNCS.PHASECHK.TRANS64 P2, [R15+URZ+0x28830], R14 ;  /* 0x0288300e0f00a5a7 */ /* 0x000ea4000804007f */
[----:B--2---:R-:W-:Y:S05]  /*31300*/  @!P2 BRA `(.L_x_7524) ;  /* 0xfffffffc00f0a947 */ /* 0x004fea000383ffff */
[----:B------:R-:W-:Y:S05]  /*31310*/  BRA `(.L_x_7523) ;  /* 0xfffffe3c00e07947 */ /* 0x000fea000383ffff */
.L_x_7528:
[----:B-1----:R1:W2:Y:S02]  /*31320*/  SYNCS.PHASECHK.TRANS64.TRYWAIT P1, [R15+URZ+0x28850], R14 ;  /* 0x0288500e0f0075a7 */ /* 0x0022a4000802017f */
[----:B--2---:R-:W-:Y:S05]  /*31330*/  @!P1 NANOSLEEP.SYNCS 0x989680 ;  /* 0x009896800000995d */ /* 0x004fea0003900000 */
[----:B------:R-:W2:Y:S02]  /*31340*/  @!P1 SYNCS.PHASECHK.TRANS64 P1, [R15+URZ+0x28850], R14 ;  /* 0x0288500e0f0095a7 */ /* 0x000ea4000802007f */
[----:B--2---:R-:W-:Y:S05]  /*31350*/  @!P1 BRA `(.L_x_7528) ;  /* 0xfffffffc00f09947 */ /* 0x004fea000383ffff */
[----:B------:R-:W-:Y:S05]  /*31360*/  BRA `(.L_x_7525) ;  /* 0xfffffe4000a47947 */ /* 0x000fea000383ffff */
.L_x_7548:
[----:B-1----:R1:W2:Y:S02]  /*31370*/  SYNCS.PHASECHK.TRANS64.TRYWAIT P2, [R15+URZ+0x28830], R20 ;  /* 0x028830140f0075a7 */ /* 0x0022a4000804017f */
[----:B--2---:R-:W-:Y:S05]  /*31380*/  @!P2 NANOSLEEP.SYNCS 0x989680 ;  /* 0x009896800000a95d */ /* 0x004fea0003900000 */
[----:B------:R-:W2:Y:S02]  /*31390*/  @!P2 SYNCS.PHASECHK.TRANS64 P2, [R15+URZ+0x28830], R20 ;  /* 0x028830140f00a5a7 */ /* 0x000ea4000804007f */
[----:B--2---:R-:W-:Y:S05]  /*313a0*/  @!P2 BRA `(.L_x_7548) ;  /* 0xfffffffc00f0a947 */ /* 0x004fea000383ffff */
[----:B------:R-:W-:Y:S05]  /*313b0*/  BRA `(.L_x_7547) ;  /* 0xfffffe9800307947 */ /* 0x000fea000383ffff */
.L_x_7552:
[----:B-1----:R1:W2:Y:S02]  /*313c0*/  SYNCS.PHASECHK.TRANS64.TRYWAIT P1, [R15+URZ+0x28850], R14 ;  /* 0x0288500e0f0075a7 */ /* 0x0022a4000802017f */
[----:B--2---:R-:W-:Y:S05]  /*313d0*/  @!P1 NANOSLEEP.SYNCS 0x989680 ;  /* 0x009896800000995d */ /* 0x004fea0003900000 */
[----:B------:R-:W2:Y:S02]  /*313e0*/  @!P1 SYNCS.PHASECHK.TRANS64 P1, [R15+URZ+0x28850], R14 ;  /* 0x0288500e0f0095a7 */ /* 0x000ea4000802007f */
[----:B--2---:R-:W-:Y:S05]  /*313f0*/  @!P1 BRA `(.L_x_7552) ;  /* 0xfffffffc00f09947 */ /* 0x004fea000383ffff */
[----:B------:R-:W-:Y:S05]  /*31400*/  BRA `(.L_x_7549) ;  /* 0xfffffe9c00007947 */ /* 0x000fea000383ffff */
.L_x_7560:
[----:B-1----:R1:W2:Y:S02]  /*31410*/  SYNCS.PHASECHK.TRANS64.TRYWAIT P2, [R15+URZ+0x28830], R20 ;  /* 0x028830140f0075a7 */ /* 0x0022a4000804017f */
[----:B--2---:R-:W-:Y:S05]  /*31420*/  @!P2 NANOSLEEP.SYNCS 0x989680 ;  /* 0x009896800000a95d */ /* 0x004fea0003900000 */
[----:B------:R-:W2:Y:S02]  /*31430*/  @!P2 SYNCS.PHASECHK.TRANS64 P2, [R15+URZ+0x28830], R20 ;  /* 0x028830140f00a5a7 */ /* 0x000ea4000804007f */
[----:B--2---:R-:W-:Y:S05]  /*31440*/  @!P2 BRA `(.L_x_7560) ;  /* 0xfffffffc00f0a947 */ /* 0x004fea000383ffff */
[----:B------:R-:W-:Y:S05]  /*31450*/  BRA `(.L_x_7559) ;  /* 0xfffffecc00847947 */ /* 0x000fea000383ffff */
.L_x_7564:
[----:B-1----:R1:W2:Y:S02]  /*31460*/  SYNCS.PHASECHK.TRANS64.TRYWAIT P1, [R15+URZ+0x28850], R14 ;  /* 0x0288500e0f0075a7 */ /* 0x0022a4000802017f */
[----:B--2---:R-:W-:Y:S05]  /*31470*/  @!P1 NANOSLEEP.SYNCS 0x989680 ;  /* 0x009896800000995d */ /* 0x004fea0003900000 */
[----:B------:R-:W2:Y:S02]  /*31480*/  @!P1 SYNCS.PHASECHK.TRANS64 P1, [R15+URZ+0x28850], R14 ;  /* 0x0288500e0f0095a7 */ /* 0x000ea4000802007f */
[----:B--2---:R-:W-:Y:S05]  /*31490*/  @!P1 BRA `(.L_x_7564) ;  /* 0xfffffffc00f09947 */ /* 0x004fea000383ffff */
[----:B------:R-:W-:Y:S05]  /*314a0*/  BRA `(.L_x_7561) ;  /* 0xfffffed000547947 */ /* 0x000fea000383ffff */
.L_x_7578:
[----:B-1----:R1:W2:Y:S02]  /*314b0*/  SYNCS.PHASECHK.TRANS64.TRYWAIT P0, [R13+URZ+0x28850], R0 ;  /* 0x028850000d0075a7 */ /* 0x0022a4000800017f */
[----:B--2---:R-:W-:Y:S05]  /*314c0*/  @!P0 NANOSLEEP.SYNCS 0x989680 ;  /* 0x009896800000895d */ /* 0x004fea0003900000 */
[----:B------:R-:W2:Y:S02]  /*314d0*/  @!P0 SYNCS.PHASECHK.TRANS64 P0, [R13+URZ+0x28850], R0 ;  /* 0x028850000d0085a7 */ /* 0x000ea4000800007f */
[----:B--2---:R-:W-:Y:S05]  /*314e0*/  @!P0 BRA `(.L_x_7578) ;  /* 0xfffffffc00f08947 */ /* 0x004fea000383ffff */
[----:B------:R-:W-:Y:S05]  /*314f0*/  BRA `(.L_x_7577) ;  /* 0xffffff2400187947 */ /* 0x000fea000383ffff */
.L_x_7582:
[----:B------:R-:W-:Y:S01]  /*31500*/  SEL R137, R45, R12, P0 ;  /* 0x0000000c2d897207 */ /* 0x000fe20000000000 */
[----:B------:R-:W-:Y:S01]  /*31510*/  IMAD.MOV.U32 R11, RZ, RZ, 0x1c1f ;  /* 0x00001c1fff0b7424 */ /* 0x000fe200078e00ff */
[----:B------:R-:W-:Y:S01]  /*31520*/  SEL R45, R12, R45, P0 ;  /* 0x0000002d0c2d7207 */ /* 0x000fe20000000000 */
[----:B-----5:R-:W-:Y:S01]  /*31530*/  IMAD.MOV.U32 R12, RZ, RZ, R34 ;  /* 0x000000ffff0c7224 */ /* 0x020fe200078e0022 */
[----:B------:R-:W-:Y:S01]  /*31540*/  SEL R119, R59, R0, P0 ;  /* 0x000000003b777207 */ /* 0x000fe20000000000 */
[----:B------:R-:W-:Y:S01]  /*31550*/  IMAD.MOV.U32 R15, RZ, RZ, -0x1 ;  /* 0xffffffffff0f7424 */ /* 0x000fe200078e00ff */
[----:B------:R-:W-:Y:S02]  /*31560*/  SEL R59, R0, R59, P0 ;  /* 0x0000003b003b7207 */ /* 0x000fe40000000000 */
[----:B------:R-:W-:-:S07]  /*31570*/  SEL R53, R39, R32, P0 ;  /* 0x0000002027357207 */ /* 0x000fce0000000000 */
[----:B-12---:R-:W-:Y:S05]  /*31580*/  WARPSYNC.COLLECTIVE R15, `(.L_x_7791) ;  /* 0x000000000f087348 */ /* 0x006fea0003c00000 */
[----:B------:R0:W3:Y:S02]  /*31590*/  SHFL.IDX P6, R14, R13, R12, R11 ;  /* 0x0000000c0d0e7389 */ /* 0x0000e400000c000b */
[----:B0123--:R-:W-:Y:S01]  /*315a0*/  ENDCOLLECTIVE ;  /* 0x000000000000791b */ /* 0x00ffe20003800000 */
.L_x_7791:
[----:B------:R-:W-:Y:S02]  /*315b0*/  SEL R39, R32, R39, P0 ;  /* 0x0000002720277207 */ /* 0x000fe40000000000 */
[----:B------:R-:W-:Y:S02]  /*315c0*/  LOP3.LUT R32, R34, 0x2, RZ, 0x3c, !PT ;  /* 0x0000000222207812 */ /* 0x000fe400078e3cff */
        /* <DEDUP_REMOVED lines=16> */
.L_x_7792:
        /* <DEDUP_REMOVED lines=19> */
.L_x_7793:
        /* <DEDUP_REMOVED lines=18> */
.L_x_7794:
        /* <DEDUP_REMOVED lines=19> */
.L_x_7795:
        /* <DEDUP_REMOVED lines=9> */
[----:B------:R-:W-:-:S07]  /*31ae0*/  IMAD.MOV.U32 R6, RZ, RZ, R14 ;  /* 0x000000ffff067224 */ /* 0x000fce00078e000e */
[----:B------:R-:W-:Y:S05]  /*31af0*/  WARPSYNC.COLLECTIVE R15, `(.L_x_7796) ;  /* 0x000000000f087348 */ /* 0x000fea0003c00000 */
[----:B------:R0:W1:Y:S02]  /*31b00*/  SHFL.IDX P6, R14, R13, R12, R11 ;  /* 0x0000000c0d0e7389 */ /* 0x00006400000c000b */
[----:B01----:R-:W-:Y:S01]  /*31b10*/  ENDCOLLECTIVE ;  /* 0x000000000000791b */ /* 0x003fe20003800000 */
.L_x_7796:
[----:B------:R-:W-:Y:S02]  /*31b20*/  IMAD.MOV.U32 R13, RZ, RZ, R9 ;  /* 0x000000ffff0d7224 */ /* 0x000fe400078e0009 */
[----:B------:R-:W-:Y:S02]  /*31b30*/  IMAD.MOV.U32 R12, RZ, RZ, R32 ;  /* 0x000000ffff0c7224 */ /* 0x000fe400078e0020 */
[----:B------:R-:W-:-:S07]  /*31b40*/  IMAD.MOV.U32 R8, RZ, RZ, R14 ;  /* 0x000000ffff087224 */ /* 0x000fce00078e000e */
[----:B------:R-:W-:Y:S05]  /*31b50*/  WARPSYNC.COLLECTIVE R15, `(.L_x_7797) ;  /* 0x000000000f087348 */ /* 0x000fea0003c00000 */
[----:B------:R0:W1:Y:S02]  /*31b60*/  SHFL.IDX P6, R14, R13, R12, R11 ;  /* 0x0000000c0d0e7389 */ /* 0x00006400000c000b */
[----:B01----:R-:W-:Y:S01]  /*31b70*/  ENDCOLLECTIVE ;  /* 0x000000000000791b */ /* 0x003fe20003800000 */
.L_x_7797:
[----:B------:R-:W-:Y:S02]  /*31b80*/  IMAD.MOV.U32 R13, RZ, RZ, R21 ;  /* 0x000000ffff0d7224 */ /* 0x000fe400078e0015 */
[----:B------:R-:W-:-:S07]  /*31b90*/  IMAD.MOV.U32 R9, RZ, RZ, R14 ;  /* 0x000000ffff097224 */ /* 0x000fce00078e000e */
[----:B------:R-:W-:Y:S05]  /*31ba0*/  WARPSYNC.COLLECTIVE R15, `(.L_x_7798) ;  /* 0x000000000f087348 */ /* 0x000fea0003c00000 */
[----:B------:R0:W1:Y:S02]  /*31bb0*/  SHFL.IDX P6, R14, R13, R12, R11 ;  /* 0x0000000c0d0e7389 */ /* 0x00006400000c000b */
[----:B01----:R-:W-:Y:S01]  /*31bc0*/  ENDCOLLECTIVE ;  /* 0x000000000000791b */ /* 0x003fe20003800000 */
.L_x_7798:
[----:B------:R-:W-:Y:S02]  /*31bd0*/  IMAD.MOV.U32 R13, RZ, RZ, R141 ;  /* 0x000000ffff0d7224 */ /* 0x000fe400078e008d */
[----:B------:R-:W-:Y:S02]  /*31be0*/  IMAD.MOV.U32 R12, RZ, RZ, R34 ;  /* 0x000000ffff0c7224 */ /* 0x000fe400078e0022 */
[----:B------:R-:W-:-:S07]  /*31bf0*/  IMAD.MOV.U32 R21, RZ, RZ, R14 ;  /* 0x000000ffff157224 */ /* 0x000fce00078e000e */
[----:B------:R-:W-:Y:S05]  /*31c00*/  WARPSYNC.COLLECTIVE R15, `(.L_x_7799) ;  /* 0x000000000f087348 */ /* 0x000fea0003c00000 */
[----:B------:R0:W1:Y:S02]  /*31c10*/  SHFL.IDX P6, R14, R13, R12, R11 ;  /* 0x0000000c0d0e7389 */ /* 0x00006400000c000b */
[----:B01----:R-:W-:Y:S01]  /*31c20*/  ENDCOLLECTIVE ;  /* 0x000000000000791b */ /* 0x003fe20003800000 */
.L_x_7799:
[----:B------:R-:W-:Y:S02]  /*31c30*/  SEL R122, R8, R21, P0 ;  /* 0x00000015087a7207 */ /* 0x000fe40000000000 */
[----:B------:R-:W-:Y:S01]  /*31c40*/  SEL R124, R21, R8, P0 ;  /* 0x00000008157c7207 */ /* 0x000fe20000000000 */
[----:B------:R-:W-:Y:S02]  /*31c50*/  IMAD.MOV.U32 R13, RZ, RZ, R127 ;  /* 0x000000ffff0d7224 */ /* 0x000fe400078e007f */
[----:B------:R-:W-:-:S07]  /*31c60*/  IMAD.MOV.U32 R10, RZ, RZ, R14 ;  /* 0x000000ffff0a7224 */ /* 0x000fce00078e000e */
[----:B------:R-:W-:Y:S05]  /*31c70*/  WARPSYNC.COLLECTIVE R15, `(.L_x_7800) ;  /* 0x000000000f087348 */ /* 0x000fea0003c00000 */
[----:B------:R0:W1:Y:S02]  /*31c80*/  SHFL.IDX P6, R14, R13, R12, R11 ;  /* 0x0000000c0d0e7389 */ /* 0x00006400000c000b */
[----:B01----:R-:W-:Y:S01]  /*31c90*/  ENDCOLLECTIVE ;  /* 0x000000000000791b */ /* 0x003fe20003800000 */
.L_x_7800:
[----:B------:R-:W-:Y:S02]  /*31ca0*/  IMAD.MOV.U32 R13, RZ, RZ, R25 ;  /* 0x000000ffff0d7224 */ /* 0x000fe400078e0019 */
[----:B------:R-:W-:Y:S02]  /*31cb0*/  IMAD.MOV.U32 R12, RZ, RZ, R32 ;  /* 0x000000ffff0c7224 */ /* 0x000fe400078e0020 */
[----:B------:R-:W-:-:S07]  /*31cc0*/  IMAD.MOV.U32 R20, RZ, RZ, R14 ;  /* 0x000000ffff147224 */ /* 0x000fce00078e000e */
[----:B------:R-:W-:Y:S05]  /*31cd0*/  WARPSYNC.COLLECTIVE R15, `(.L_x_7801) ;  /* 0x000000000f087348 */ /* 0x000fea0003c00000 */
[----:B------:R0:W1:Y:S02]  /*31ce0*/  SHFL.IDX P6, R14, R13, R12, R11 ;  /* 0x0000000c0d0e7389 */ /* 0x00006400000c000b */
[----:B01----:R-:W-:Y:S01]  /*31cf0*/  ENDCOLLECTIVE ;  /* 0x000000000000791b */ /* 0x003fe20003800000 */
.L_x_7801:
[----:B------:R-:W-:Y:S02]  /*31d00*/  IMAD.MOV.U32 R13, RZ, RZ, R27 ;  /* 0x000000ffff0d7224 */ /* 0x000fe400078e001b */
[----:B------:R-:W-:-:S07]  /*31d10*/  IMAD.MOV.U32 R25, RZ, RZ, R14 ;  /* 0x000000ffff197224 */ /* 0x000fce00078e000e */
[----:B------:R-:W-:Y:S05]  /*31d20*/  WARPSYNC.COLLECTIVE R15, `(.L_x_7802) ;  /* 0x000000000f087348 */ /* 0x000fea0003c00000 */
[----:B------:R0:W1:Y:S02]  /*31d30*/  SHFL.IDX P6, R14, R13, R12, R11 ;  /* 0x0000000c0d0e7389 */ /* 0x00006400000c000b */
[----:B01----:R-:W-:Y:S01]  /*31d40*/  ENDCOLLECTIVE ;  /* 0x000000000000791b */ /* 0x003fe20003800000 */
.L_x_7802:
        /* <DEDUP_REMOVED lines=9> */
.L_x_7803:
        /* <DEDUP_REMOVED lines=8> */
.L_x_7804:
[----:B------:R-:W-:Y:S02]  /*31e60*/  IMAD.MOV.U32 R13, RZ, RZ, R29 ;  /* 0x000000ffff0d7224 */ /* 0x000fe400078e001d */
[----:B------:R-:W-:Y:S02]  /*31e70*/  IMAD.MOV.U32 R12, RZ, RZ, R32 ;  /* 0x000000ffff0c7224 */ /* 0x000fe400078e0020 */
[----:B------:R-:W-:-:S07]  /*31e80*/  IMAD.MOV.U32 R26, RZ, RZ, R14 ;  /* 0x000000ffff1a7224 */ /* 0x000fce00078e000e */
[----:B------:R-:W-:Y:S05]  /*31e90*/  WARPSYNC.COLLECTIVE R15, `(.L_x_7805) ;  /* 0x000000000f087348 */ /* 0x000fea0003c00000 */
[----:B------:R0:W1:Y:S02]  /*31ea0*/  SHFL.IDX P6, R14, R13, R12, R11 ;  /* 0x0000000c0d0e7389 */ /* 0x00006400000c000b */
[----:B01----:R-:W-:Y:S01]  /*31eb0*/  ENDCOLLECTIVE ;  /* 0x000000000000791b */ /* 0x003fe20003800000 */
.L_x_7805:
[----:B------:R-:W-:Y:S02]  /*31ec0*/  IMAD.MOV.U32 R13, RZ, RZ, R31 ;  /* 0x000000ffff0d7224 */ /* 0x000fe400078e001f */
[----:B------:R-:W-:-:S07]  /*31ed0*/  IMAD.MOV.U32 R29, RZ, RZ, R14 ;  /* 0x000000ffff1d7224 */ /* 0x000fce00078e000e */
[----:B------:R-:W-:Y:S05]  /*31ee0*/  WARPSYNC.COLLECTIVE R15, `(.L_x_7806) ;  /* 0x000000000f087348 */ /* 0x000fea0003c00000 */
[----:B------:R0:W1:Y:S02]  /*31ef0*/  SHFL.IDX P6, R14, R13, R12, R11 ;  /* 0x0000000c0d0e7389 */ /* 0x00006400000c000b */
[----:B01----:R-:W-:Y:S01]  /*31f00*/  ENDCOLLECTIVE ;  /* 0x000000000000791b */ /* 0x003fe20003800000 */
.L_x_7806:
        /* <DEDUP_REMOVED lines=8> */
.L_x_7807:
[----:B------:R-:W-:Y:S02]  /*31f90*/  SEL R8, R26, R31, P0 ;  /* 0x0000001f1a087207 */ /* 0x000fe40000000000 */
[----:B------:R-:W-:Y:S01]  /*31fa0*/  SEL R4, R31, R26, P0 ;  /* 0x0000001a1f047207 */ /* 0x000fe20000000000 */
[----:B------:R-:W-:Y:S02]  /*31fb0*/  IMAD.MOV.U32 R13, RZ, RZ, R137 ;  /* 0x000000ffff0d7224 */ /* 0x000fe400078e0089 */
[----:B------:R-:W-:-:S07]  /*31fc0*/  IMAD.MOV.U32 R28, RZ, RZ, R14 ;  /* 0x000000ffff1c7224 */ /* 0x000fce00078e000e */
[----:B------:R-:W-:Y:S05]  /*31fd0*/  WARPSYNC.COLLECTIVE R15, `(.L_x_7808) ;  /* 0x000000000f087348 */ /* 0x000fea0003c00000 */
[----:B------:R0:W1:Y:S02]  /*31fe0*/  SHFL.IDX P6, R14, R13, R12, R11 ;  /* 0x0000000c0d0e7389 */ /* 0x00006400000c000b */
[----:B01----:R-:W-:Y:S01]  /*31ff0*/  ENDCOLLECTIVE ;  /* 0x000000000000791b */ /* 0x003fe20003800000 */
.L_x_7808:
[----:B------:R-:W-:Y:S02]  /*32000*/  IMAD.MOV.U32 R13, RZ, RZ, R43 ;  /* 0x000000ffff0d7224 */ /* 0x000fe400078e002b */
[----:B------:R-:W-:Y:S02]  /*32010*/  IMAD.MOV.U32 R12, RZ, RZ, R32 ;  /* 0x000000ffff0c7224 */ /* 0x000fe400078e0020 */
[----:B------:R-:W-:-:S07]  /*32020*/  IMAD.MOV.U32 R30, RZ, RZ, R14 ;  /* 0x000000ffff1e7224 */ /* 0x000fce00078e000e */
[----:B------:R-:W-:Y:S05]  /*32030*/  WARPSYNC.COLLECTIVE R15, `(.L_x_7809) ;  /* 0x000000000f087348 */ /* 0x000fea0003c00000 */
[----:B------:R0:W1:Y:S02]  /*32040*/  SHFL.IDX P6, R14, R13, R12, R11 ;  /* 0x0000000c0d0e7389 */ /* 0x00006400000c000b */
[----:B01----:R-:W-:Y:S01]  /*32050*/  ENDCOLLECTIVE ;  /* 0x000000000000791b */ /* 0x003fe20003800000 */
.L_x_7809:
[----:B------:R-:W-:Y:S02]  /*32060*/  IMAD.MOV.U32 R13, RZ, RZ, R45 ;  /* 0x000000ffff0d7224 */ /* 0x000fe400078e002d */
[----:B------:R-:W-:-:S07]  /*32070*/  IMAD.MOV.U32 R43, RZ, RZ, R14 ;  /* 0x000000ffff2b7224 */ /* 0x000fce00078e000e */
[----:B------:R-:W-:Y:S05]  /*32080*/  WARPSYNC.COLLECTIVE R15, `(.L_x_7810) ;  /* 0x000000000f087348 */ /* 0x000fea0003c00000 */
[----:B------:R0:W1:Y:S02]  /*32090*/  SHFL.IDX P6, R14, R13, R12, R11 ;  /* 0x0000000c0d0e7389 */ /* 0x00006400000c000b */
[----:B01----:R-:W-:Y:S01]  /*320a0*/  ENDCOLLECTIVE ;  /* 0x000000000000791b */ /* 0x003fe20003800000 */
.L_x_7810:
        /* <DEDUP_REMOVED lines=8> */
.L_x_7811:
[----:B------:R-:W-:Y:S02]  /*32130*/  SEL R24, R30, R45, P0 ;  /* 0x0000002d1e187207 */ /* 0x000fe40000000000 */
[----:B------:R-:W-:Y:S01]  /*32140*/  SEL R26, R45, R30, P0 ;  /* 0x0000001e2d1a7207 */ /* 0x000fe20000000000 */
[----:B------:R-:W-:Y:S02]  /*32150*/  IMAD.MOV.U32 R13, RZ, RZ, R133 ;  /* 0x000000ffff0d7224 */ /* 0x000fe400078e0085 */
[----:B------:R-:W-:-:S07]  /*32160*/  IMAD.MOV.U32 R36, RZ, RZ, R14 ;  /* 0x000000ffff247224 */ /* 0x000fce00078e000e */
[----:B------:R-:W-:Y:S05]  /*32170*/  WARPSYNC.COLLECTIVE R15, `(.L_x_7812) ;  /* 0x000000000f087348 */ /* 0x000fea0003c00000 */
[----:B------:R0:W1:Y:S02]  /*32180*/  SHFL.IDX P6, R14, R13, R12, R11 ;  /* 0x0000000c0d0e7389 */ /* 0x00006400000c000b */
[----:B01----:R-:W-:Y:S01]  /*32190*/  ENDCOLLECTIVE ;  /* 0x000000000000791b */ /* 0x003fe20003800000 */
.L_x_7812:
[----:B------:R-:W-:Y:S02]  /*321a0*/  IMAD.MOV.U32 R13, RZ, RZ, R47 ;  /* 0x000000ffff0d7224 */ /* 0x000fe400078e002f */
[----:B------:R-:W-:Y:S02]  /*321b0*/  IMAD.MOV.U32 R12, RZ, RZ, R32 ;  /* 0x000000ffff0c7224 */ /* 0x000fe400078e0020 */
[----:B------:R-:W-:-:S07]  /*321c0*/  IMAD.MOV.U32 R38, RZ, RZ, R14 ;  /* 0x000000ffff267224 */ /* 0x000fce00078e000e */
[----:B------:R-:W-:Y:S05]  /*321d0*/  WARPSYNC.COLLECTIVE R15, `(.L_x_7813) ;  /* 0x000000000f087348 */ /* 0x000fea0003c00000 */
[----:B------:R0:W1:Y:S02]  /*321e0*/  SHFL.IDX P6, R14, R13, R12, R11 ;  /* 0x0000000c0d0e7389 */ /* 0x00006400000c000b */
[----:B01----:R-:W-:Y:S01]  /*321f0*/  ENDCOLLECTIVE ;  /* 0x000000000000791b */ /* 0x003fe20003800000 */
.L_x_7813:
[----:B------:R-:W-:Y:S02]  /*32200*/  IMAD.MOV.U32 R13, RZ, RZ, R49 ;  /* 0x000000ffff0d7224 */ /* 0x000fe400078e0031 */
[----:B------:R-:W-:-:S07]  /*32210*/  IMAD.MOV.U32 R47, RZ, RZ, R14 ;  /* 0x000000ffff2f7224 */ /* 0x000fce00078e000e */
[----:B------:R-:W-:Y:S05]  /*32220*/  WARPSYNC.COLLECTIVE R15, `(.L_x_7814) ;  /* 0x000000000f087348 */ /* 0x000fea0003c00000 */
[----:B------:R0:W1:Y:S02]  /*32230*/  SHFL.IDX P6, R14, R13, R12, R11 ;  /* 0x0000000c0d0e7389 */ /* 0x00006400000c000b */
[----:B01----:R-:W-:Y:S01]  /*32240*/  ENDCOLLECTIVE ;  /* 0x000000000000791b */ /* 0x003fe20003800000 */
.L_x_7814:
        /* <DEDUP_REMOVED lines=8> */
.L_x_7815:
[----:B------:R-:W-:Y:S02]  /*322d0*/  SEL R10, R38, R49, P0 ;  /* 0x00000031260a7207 */ /* 0x000fe40000000000 */
[----:B------:R-:W-:Y:S01]  /*322e0*/  SEL R30, R49, R38, P0 ;  /* 0x00000026311e7207 */ /* 0x000fe20000000000 */
[----:B------:R-:W-:Y:S02]  /*322f0*/  IMAD.MOV.U32 R13, RZ, RZ, R131 ;  /* 0x000000ffff0d7224 */ /* 0x000fe400078e0083 */
[----:B------:R-:W-:-:S07]  /*32300*/  IMAD.MOV.U32 R55, RZ, RZ, R14 ;  /* 0x000000ffff377224 */ /* 0x000fce00078e000e */
[----:B------:R-:W-:Y:S05]  /*32310*/  WARPSYNC.COLLECTIVE R15, `(.L_x_7816) ;  /* 0x000000000f087348 */ /* 0x000fea0003c00000 */
[----:B------:R0:W1:Y:S02]  /*32320*/  SHFL.IDX P6, R14, R13, R12, R11 ;  /* 0x0000000c0d0e7389 */ /* 0x00006400000c000b */
[----:B01----:R-:W-:Y:S01]  /*32330*/  ENDCOLLECTIVE ;  /* 0x000000000000791b */ /* 0x003fe20003800000 */
.L_x_7816:
[----:B------:R-:W-:Y:S02]  /*32340*/  IMAD.MOV.U32 R13, RZ, RZ, R129 ;  /* 0x000000ffff0d7224 */ /* 0x000fe400078e0081 */
[----:B------:R-:W-:Y:S02]  /*32350*/  IMAD.MOV.U32 R12, RZ, RZ, R32 ;  /* 0x000000ffff0c7224 */ /* 0x000fe400078e0020 */
[----:B------:R-:W-:-:S07]  /*32360*/  IMAD.MOV.U32 R40, RZ, RZ, R14 ;  /* 0x000000ffff287224 */ /* 0x000fce00078e000e */
[----:B------:R-:W-:Y:S05]  /*32370*/  WARPSYNC.COLLECTIVE R15, `(.L_x_7817) ;  /* 0x000000000f087348 */ /* 0x000fea0003c00000 */
[----:B------:R0:W1:Y:S02]  /*32380*/  SHFL.IDX P6, R14, R13, R12, R11 ;  /* 0x0000000c0d0e7389 */ /* 0x00006400000c000b */
[----:B01----:R-:W-:Y:S01]  /*32390*/  ENDCOLLECTIVE ;  /* 0x000000000000791b */ /* 0x003fe20003800000 */
.L_x_7817:
[----:B------:R-:W-:Y:S02]  /*323a0*/  IMAD.MOV.U32 R13, RZ, RZ, R51 ;  /* 0x000000ffff0d7224 */ /* 0x000fe400078e0033 */
[----:B------:R-:W-:-:S07]  /*323b0*/  IMAD.MOV.U32 R42, RZ, RZ, R14 ;  /* 0x000000ffff2a7224 */ /* 0x000fce00078e000e */
[----:B------:R-:W-:Y:S05]  /*323c0*/  WARPSYNC.COLLECTIVE R15, `(.L_x_7818) ;  /* 0x000000000f087348 */ /* 0x000fea0003c00000 */
[----:B------:R0:W1:Y:S02]  /*323d0*/  SHFL.IDX P6, R14, R13, R12, R11 ;  /* 0x0000000c0d0e7389 */ /* 0x00006400000c000b */
[----:B01----:R-:W-:Y:S01]  /*323e0*/  ENDCOLLECTIVE ;  /* 0x000000000000791b */ /* 0x003fe20003800000 */
.L_x_7818:
[----:B------:R-:W-:Y:S02]  /*323f0*/  IMAD.MOV.U32 R13, RZ, RZ, R121 ;  /* 0x000000ffff0d7224 */ /* 0x000fe400078e0079 */
[----:B------:R-:W-:Y:S02]  /*32400*/  IMAD.MOV.U32 R12, RZ, RZ, R34 ;  /* 0x000000ffff0c7224 */ /* 0x000fe400078e0022 */
[----:B------:R-:W-:-:S07]  /*32410*/  IMAD.MOV.U32 R51, RZ, RZ, R14 ;  /* 0x000000ffff337224 */ /* 0x000fce00078e000e */
[----:B------:R-:W-:Y:S05]  /*32420*/  WARPSYNC.COLLECTIVE R15, `(.L_x_7819) ;  /* 0x000000000f087348 */ /* 0x000fea0003c00000 */
[----:B------:R0:W1:Y:S02]  /*32430*/  SHFL.IDX P6, R14, R13, R12, R11 ;  /* 0x0000000c0d0e7389 */ /* 0x00006400000c000b */
[----:B01----:R-:W-:Y:S01]  /*32440*/  ENDCOLLECTIVE ;  /* 0x000000000000791b */ /* 0x003fe20003800000 */
.L_x_7819:
[----:B------:R-:W-:Y:S02]  /*32450*/  SEL R20, R40, R51, P0 ;  /* 0x0000003328147207 */ /* 0x000fe40000000000 */
[----:B------:R-:W-:Y:S01]  /*32460*/  SEL R106, R51, R40, P0 ;  /* 0x00000028336a7207 */ /* 0x000fe20000000000 */
[----:B------:R-:W-:Y:S02]  /*32470*/  IMAD.MOV.U32 R13, RZ, RZ, R119 ;  /* 0x000000ffff0d7224 */ /* 0x000fe400078e0077 */
[----:B------:R-:W-:-:S07]  /*32480*/  IMAD.MOV.U32 R44, RZ, RZ, R14 ;  /* 0x000000ffff2c7224 */ /* 0x000fce00078e000e */
[----:B------:R-:W-:Y:S05]  /*32490*/  WARPSYNC.COLLECTIVE R15, `(.L_x_7820) ;  /* 0x000000000f087348 */ /* 0x000fea0003c00000 */
[----:B------:R0:W1:Y:S02]  /*324a0*/  SHFL.IDX P6, R14, R13, R12, R11 ;  /* 0x0000000c0d0e7389 */ /* 0x00006400000c000b */
[----:B01----:R-:W-:Y:S01]  /*324b0*/  ENDCOLLECTIVE ;  /* 0x000000000000791b */ /* 0x003fe20003800000 */
.L_x_7820:
[----:B------:R-:W-:Y:S02]  /*324c0*/  IMAD.MOV.U32 R13, RZ, RZ, R57 ;  /* 0x000000ffff0d7224 */ /* 0x000fe400078e0039 */
[----:B------:R-:W-:Y:S02]  /*324d0*/  IMAD.MOV.U32 R12, RZ, RZ, R32 ;  /* 0x000000ffff0c7224 */ /* 0x000fe400078e0020 */
[----:B------:R-:W-:-:S07]  /*324e0*/  IMAD.MOV.U32 R46, RZ, RZ, R14 ;  /* 0x000000ffff2e7224 */ /* 0x000fce00078e000e */
[----:B------:R-:W-:Y:S05]  /*324f0*/  WARPSYNC.COLLECTIVE R15, `(.L_x_7821) ;  /* 0x000000000f087348 */ /* 0x000fea0003c00000 */
[----:B------:R0:W1:Y:S02]  /*32500*/  SHFL.IDX P6, R14, R13, R12, R11 ;  /* 0x0000000c0d0e7389 */ /* 0x00006400000c000b */
[----:B01----:R-:W-:Y:S01]  /*32510*/  ENDCOLLECTIVE ;  /* 0x000000000000791b */ /* 0x003fe20003800000 */
.L_x_7821:
[----:B------:R-:W-:Y:S02]  /*32520*/  IMAD.MOV.U32 R13, RZ, RZ, R59 ;  /* 0x000000ffff0d7224 */ /* 0x000fe400078e003b */
[----:B------:R-:W-:-:S07]  /*32530*/  IMAD.MOV.U32 R57, RZ, RZ, R14 ;  /* 0x000000ffff397224 */ /* 0x000fce00078e000e */
[----:B------:R-:W-:Y:S05]  /*32540*/  WARPSYNC.COLLECTIVE R15, `(.L_x_7822) ;  /* 0x000000000f087348 */ /* 0x000fea0003c00000 */
[----:B------:R0:W1:Y:S02]  /*32550*/  SHFL.IDX P6, R14, R13, R12, R11 ;  /* 0x0000000c0d0e7389 */ /* 0x00006400000c000b */
[----:B01----:R-:W-:Y:S01]  /*32560*/  ENDCOLLECTIVE ;  /* 0x000000000000791b */ /* 0x003fe20003800000 */
.L_x_7822:
[----:B------:R-:W-:Y:S01]  /*32570*/  IMAD.MOV.U32 R13, RZ, RZ, R117 ;  /* 0x000000ffff0d7224 */ /* 0x000fe200078e0075 */
[----:B------:R-:W-:Y:S01]  /*32580*/  SEL R117, R57, R44, P0 ;  /* 0x0000002c39757207 */ /* 0x000fe20000000000 */
[----:B------:R-:W-:Y:S02]  /*32590*/  IMAD.MOV.U32 R12, RZ, RZ, R34 ;  /* 0x000000ffff0c7224 */ /* 0x000fe400078e0022 */
[----:B------:R-:W-:-:S07]  /*325a0*/  IMAD.MOV.U32 R59, RZ, RZ, R14 ;  /* 0x000000ffff3b7224 */ /* 0x000fce00078e000e */
[----:B------:R-:W-:Y:S05]  /*325b0*/  WARPSYNC.COLLECTIVE R15, `(.L_x_7823) ;  /* 0x000000000f087348 */ /* 0x000fea0003c00000 */
[----:B------:R0:W1:Y:S02]  /*325c0*/  SHFL.IDX P6, R14, R13, R12, R11 ;  /* 0x0000000c0d0e7389 */ /* 0x00006400000c000b */
[----:B01----:R-:W-:Y:S01]  /*325d0*/  ENDCOLLECTIVE ;  /* 0x000000000000791b */ /* 0x003fe20003800000 */
.L_x_7823:
[----:B------:R-:W-:Y:S02]  /*325e0*/  SEL R108, R46, R59, P0 ;  /* 0x0000003b2e6c7207 */ /* 0x000fe40000000000 */
[----:B------:R-:W-:Y:S01]  /*325f0*/  SEL R116, R59, R46, P0 ;  /* 0x0000002e3b747207 */ /* 0x000fe20000000000 */
[----:B------:R-:W-:Y:S02]  /*32600*/  IMAD.MOV.U32 R13, RZ, RZ, R115 ;  /* 0x000000ffff0d7224 */ /* 0x000fe400078e0073 */
[----:B------:R-:W-:-:S07]  /*32610*/  IMAD.MOV.U32 R48, RZ, RZ, R14 ;  /* 0x000000ffff307224 */ /* 0x000fce00078e000e */
[----:B------:R-:W-:Y:S05]  /*32620*/  WARPSYNC.COLLECTIVE R15, `(.L_x_7824) ;  /* 0x000000000f087348 */ /* 0x000fea0003c00000 */
[----:B------:R0:W1:Y:S02]  /*32630*/  SHFL.IDX P6, R14, R13, R12, R11 ;  /* 0x0000000c0d0e7389 */ /* 0x00006400000c000b */
[----:B01----:R-:W-:Y:S01]  /*32640*/  ENDCOLLECTIVE ;  /* 0x000000000000791b */ /* 0x003fe20003800000 */
.L_x_7824:
[----:B------:R-:W-:Y:S02]  /*32650*/  IMAD.MOV.U32 R13, RZ, RZ, R61 ;  /* 0x000000ffff0d7224 */ /* 0x000fe400078e003d */
[----:B------:R-:W-:Y:S02]  /*32660*/  IMAD.MOV.U32 R12, RZ, RZ, R32 ;  /* 0x000000ffff0c7224 */ /* 0x000fe400078e0020 */
[----:B------:R-:W-:-:S07]  /*32670*/  IMAD.MOV.U32 R52, RZ, RZ, R14 ;  /* 0x000000ffff347224 */ /* 0x000fce00078e000e */
[----:B------:R-:W-:Y:S05]  /*32680*/  WARPSYNC.COLLECTIVE R15, `(.L_x_7825) ;  /* 0x000000000f087348 */ /* 0x000fea0003c00000 */
[----:B------:R0:W1:Y:S02]  /*32690*/  SHFL.IDX P6, R14, R13, R12, R11 ;  /* 0x0000000c0d0e7389 */ /* 0x00006400000c000b */
[----:B01----:R-:W-:Y:S01]  /*326a0*/  ENDCOLLECTIVE ;  /* 0x000000000000791b */ /* 0x003fe20003800000 */
.L_x_7825:
[----:B------:R-:W-:Y:S02]  /*326b0*/  IMAD.MOV.U32 R13, RZ, RZ, R63 ;  /* 0x000000ffff0d7224 */ /* 0x000fe400078e003f */
[----:B------:R-:W-:-:S07]  /*326c0*/  IMAD.MOV.U32 R61, RZ, RZ, R14 ;  /* 0x000000ffff3d7224 */ /* 0x000fce00078e000e */
[----:B------:R-:W-:Y:S05]  /*326d0*/  WARPSYNC.COLLECTIVE R15, `(.L_x_7826) ;  /* 0x000000000f087348 */ /* 0x000fea0003c00000 */
[----:B------:R0:W1:Y:S02]  /*326e0*/  SHFL.IDX P6, R14, R13, R12, R11 ;  /* 0x0000000c0d0e7389 */ /* 0x00006400000c000b */
[----:B01----:R-:W-:Y:S01]  /*326f0*/  ENDCOLLECTIVE ;  /* 0x000000000000791b */ /* 0x003fe20003800000 */
.L_x_7826:
        /* <DEDUP_REMOVED lines=9> */
.L_x_7827:
        /* <DEDUP_REMOVED lines=9> */
.L_x_7828:
[----:B------:R-:W-:Y:S02]  /*32820*/  IMAD.MOV.U32 R13, RZ, RZ, R65 ;  /* 0x000000ffff0d7224 */ /* 0x000fe400078e0041 */
[----:B------:R-:W-:Y:S02]  /*32830*/  IMAD.MOV.U32 R12, RZ, RZ, R32 ;  /* 0x000000ffff0c7224 */ /* 0x000fe400078e0020 */
[----:B------:R-:W-:-:S07]  /*32840*/  IMAD.MOV.U32 R58, RZ, RZ, R14 ;  /* 0x000000ffff3a7224 */ /* 0x000fce00078e000e */
[----:B------:R-:W-:Y:S05]  /*32850*/  WARPSYNC.COLLECTIVE R15, `(.L_x_7829) ;  /* 0x000000000f087348 */ /* 0x000fea0003c00000 */
[----:B------:R0:W1:Y:S02]  /*32860*/  SHFL.IDX P6, R14, R13, R12, R11 ;  /* 0x0000000c0d0e7389 */ /* 0x00006400000c000b */
[----:B01----:R-:W-:Y:S01]  /*32870*/  ENDCOLLECTIVE ;  /* 0x000000000000791b */ /* 0x003fe20003800000 */
.L_x_7829:
[----:B------:R-:W-:Y:S02]  /*32880*/  IMAD.MOV.U32 R13, RZ, RZ, R39 ;  /* 0x000000ffff0d7224 */ /* 0x000fe400078e0027 */
[----:B------:R-:W-:-:S07]  /*32890*/  IMAD.MOV.U32 R65, RZ, RZ, R14 ;  /* 0x000000ffff417224 */ /* 0x000fce00078e000e */
[----:B------:R-:W-:Y:S05]  /*328a0*/  WARPSYNC.COLLECTIVE R15, `(.L_x_7830) ;  /* 0x000000000f087348 */ /* 0x000fea0003c00000 */
[----:B------:R0:W1:Y:S02]  /*328b0*/  SHFL.IDX P6, R14, R13, R12, R11 ;  /* 0x0000000c0d0e7389 */ /* 0x00006400000c000b */
[----:B01----:R-:W-:Y:S01]  /*328c0*/  ENDCOLLECTIVE ;  /* 0x000000000000791b */ /* 0x003fe20003800000 */
.L_x_7830:
        /* <DEDUP_REMOVED lines=8> */
.L_x_7831:
[----:B------:R-:W-:Y:S02]  /*32950*/  SEL R56, R58, R39, P0 ;  /* 0x000000273a387207 */ /* 0x000fe40000000000 */
[----:B------:R-:W-:Y:S01]  /*32960*/  SEL R58, R39, R58, P0 ;  /* 0x0000003a273a7207 */ /* 0x000fe20000000000 */
[----:B------:R-:W-:Y:S02]  /*32970*/  IMAD.MOV.U32 R13, RZ, RZ, R105 ;  /* 0x000000ffff0d7224 */ /* 0x000fe400078e0069 */
[----:B------:R-:W-:-:S07]  /*32980*/  IMAD.MOV.U32 R64, RZ, RZ, R14 ;  /* 0x000000ffff407224 */ /* 0x000fce00078e000e */
[----:B------:R-:W-:Y:S05]  /*32990*/  WARPSYNC.COLLECTIVE R15, `(.L_x_7832) ;  /* 0x000000000f087348 */ /* 0x000fea0003c00000 */
[----:B------:R0:W1:Y:S02]  /*329a0*/  SHFL.IDX P6, R14, R13, R12, R11 ;  /* 0x0000000c0d0e7389 */ /* 0x00006400000c000b */
[----:B01----:R-:W-:Y:S01]  /*329b0*/  ENDCOLLECTIVE ;  /* 0x000000000000791b */ /* 0x003fe20003800000 */
.L_x_7832:
[----:B------:R-:W-:Y:S02]  /*329c0*/  IMAD.MOV.U32 R13, RZ, RZ, R67 ;  /* 0x000000ffff0d7224 */ /* 0x000fe400078e0043 */
[----:B------:R-:W-:Y:S02]  /*329d0*/  IMAD.MOV.U32 R12, RZ, RZ, R32 ;  /* 0x000000ffff0c7224 */ /* 0x000fe400078e0020 */
[----:B------:R-:W-:-:S07]  /*329e0*/  IMAD.MOV.U32 R54, RZ, RZ, R14 ;  /* 0x000000ffff367224 */ /* 0x000fce00078e000e */
[----:B------:R-:W-:Y:S05]  /*329f0*/  WARPSYNC.COLLECTIVE R15, `(.L_x_7833) ;  /* 0x000000000f087348 */ /* 0x000fea0003c00000 */
[----:B------:R0:W1:Y:S02]  /*32a00*/  SHFL.IDX P6, R14, R13, R12, R11 ;  /* 0x0000000c0d0e7389 */ /* 0x00006400000c000b */
[----:B01----:R-:W-:Y:S01]  /*32a10*/  ENDCOLLECTIVE ;  /* 0x000000000000791b */ /* 0x003fe20003800000 */
.L_x_7833:
[----:B------:R-:W-:Y:S02]  /*32a20*/  IMAD.MOV.U32 R13, RZ, RZ, R41 ;  /* 0x000000ffff0d7224 */ /* 0x000fe400078e0029 */
[----:B------:R-:W-:-:S07]  /*32a30*/  IMAD.MOV.U32 R67, RZ, RZ, R14 ;  /* 0x000000ffff437224 */ /* 0x000fce00078e000e */
[----:B------:R-:W-:Y:S05]  /*32a40*/  WARPSYNC.COLLECTIVE R15, `(.L_x_7834) ;  /* 0x000000000f087348 */ /* 0x000fea0003c00000 */
[----:B------:R0:W1:Y:S02]  /*32a50*/  SHFL.IDX P6, R14, R13, R12, R11 ;  /* 0x0000000c0d0e7389 */ /* 0x00006400000c000b */
[----:B01----:R-:W-:Y:S01]  /*32a60*/  ENDCOLLECTIVE ;  /* 0x000000000000791b */ /* 0x003fe20003800000 */
.L_x_7834:
        /* <DEDUP_REMOVED lines=8> */
.L_x_7835:
[----:B------:R-:W-:Y:S02]  /*32af0*/  SEL R60, R54, R41, P0 ;  /* 0x00000029363c7207 */ /* 0x000fe40000000000 */
[----:B------:R-:W-:Y:S01]  /*32b00*/  SEL R54, R41, R54, P0 ;  /* 0x0000003629367207 */ /* 0x000fe20000000000 */
[----:B------:R-:W-:Y:S02]  /*32b10*/  IMAD.MOV.U32 R13, RZ, RZ, R101 ;  /* 0x000000ffff0d7224 */ /* 0x000fe400078e0065 */
[----:B------:R-:W-:-:S07]  /*32b20*/  IMAD.MOV.U32 R68, RZ, RZ, R14 ;  /* 0x000000ffff447224 */ /* 0x000fce00078e000e */
[----:B------:R-:W-:Y:S05]  /*32b30*/  WARPSYNC.COLLECTIVE R15, `(.L_x_7836) ;  /* 0x000000000f087348 */ /* 0x000fea0003c00000 */
[----:B------:R0:W1:Y:S02]  /*32b40*/  SHFL.IDX P6, R14, R13, R12, R11 ;  /* 0x0000000c0d0e7389 */ /* 0x00006400000c000b */
[----:B01----:R-:W-:Y:S01]  /*32b50*/  ENDCOLLECTIVE ;  /* 0x000000000000791b */ /* 0x003fe20003800000 */
.L_x_7836:
[----:B------:R-:W-:Y:S02]  /*32b60*/  IMAD.MOV.U32 R13, RZ, RZ, R69 ;  /* 0x000000ffff0d7224 */ /* 0x000fe400078e0045 */
[----:B------:R-:W-:Y:S02]  /*32b70*/  IMAD.MOV.U32 R12, RZ, RZ, R32 ;  /* 0x000000ffff0c7224 */ /* 0x000fe400078e0020 */
[----:B------:R-:W-:-:S07]  /*32b80*/  IMAD.MOV.U32 R66, RZ, RZ, R14 ;  /* 0x000000ffff427224 */ /* 0x000fce00078e000e */
[----:B------:R-:W-:Y:S05]  /*32b90*/  WARPSYNC.COLLECTIVE R15, `(.L_x_7837) ;  /* 0x000000000f087348 */ /* 0x000fea0003c00000 */
[----:B------:R0:W1:Y:S02]  /*32ba0*/  SHFL.IDX P6, R14, R13, R12, R11 ;  /* 0x0000000c0d0e7389 */ /* 0x00006400000c000b */
[----:B01----:R-:W-:Y:S01]  /*32bb0*/  ENDCOLLECTIVE ;  /* 0x000000000000791b */ /* 0x003fe20003800000 */
.L_x_7837:
[----:B------:R-:W-:Y:S02]  /*32bc0*/  IMAD.MOV.U32 R13, RZ, RZ, R37 ;  /* 0x000000ffff0d7224 */ /* 0x000fe400078e0025 */
[----:B------:R-:W-:-:S07]  /*32bd0*/  IMAD.MOV.U32 R69, RZ, RZ, R14 ;  /* 0x000000ffff457224 */ /* 0x000fce00078e000e */
[----:B------:R-:W-:Y:S05]  /*32be0*/  WARPSYNC.COLLECTIVE R15, `(.L_x_7838) ;  /* 0x000000000f087348 */ /* 0x000fea0003c00000 */
[----:B------:R0:W1:Y:S02]  /*32bf0*/  SHFL.IDX P6, R14, R13, R12, R11 ;  /* 0x0000000c0d0e7389 */ /* 0x00006400000c000b */
[----:B01----:R-:W-:Y:S01]  /*32c00*/  ENDCOLLECTIVE ;  /* 0x000000000000791b */ /* 0x003fe20003800000 */
.L_x_7838:
        /* <DEDUP_REMOVED lines=8> */
.L_x_7839:
[----:B------:R-:W-:Y:S02]  /*32c90*/  SEL R64, R66, R37, P0 ;  /* 0x0000002542407207 */ /* 0x000fe40000000000 */
[----:B------:R-:W-:Y:S01]  /*32ca0*/  SEL R66, R37, R66, P0 ;  /* 0x0000004225427207 */ /* 0x000fe20000000000 */
[----:B------:R-:W-:Y:S02]  /*32cb0*/  IMAD.MOV.U32 R13, RZ, RZ, R99 ;  /* 0x000000ffff0d7224 */ /* 0x000fe400078e0063 */
[----:B------:R-:W-:-:S07]  /*32cc0*/  IMAD.MOV.U32 R71, RZ, RZ, R14 ;  /* 0x000000ffff477224 */ /* 0x000fce00078e000e */
[----:B------:R-:W-:Y:S05]  /*32cd0*/  WARPSYNC.COLLECTIVE R15, `(.L_x_7840) ;  /* 0x000000000f087348 */ /* 0x000fea0003c00000 */
[----:B------:R0:W1:Y:S02]  /*32ce0*/  SHFL.IDX P6, R14, R13, R12, R11 ;  /* 0x0000000c0d0e7389 */ /* 0x00006400000c000b */
[----:B01----:R-:W-:Y:S01]  /*32cf0*/  ENDCOLLECTIVE ;  /* 0x000000000000791b */ /* 0x003fe20003800000 */
.L_x_7840:
[----:B------:R-:W-:Y:S02]  /*32d00*/  IMAD.MOV.U32 R13, RZ, RZ, R97 ;  /* 0x000000ffff0d7224 */ /* 0x000fe400078e0061 */
[----:B------:R-:W-:Y:S02]  /*32d10*/  IMAD.MOV.U32 R12, RZ, RZ, R32 ;  /* 0x000000ffff0c7224 */ /* 0x000fe400078e0020 */
[----:B------:R-:W-:-:S07]  /*32d20*/  IMAD.MOV.U32 R70, RZ, RZ, R14 ;  /* 0x000000ffff467224 */ /* 0x000fce00078e000e */
[----:B------:R-:W-:Y:S05]  /*32d30*/  WARPSYNC.COLLECTIVE R15, `(.L_x_7841) ;  /* 0x000000000f087348 */ /* 0x000fea0003c00000 */
[----:B------:R0:W1:Y:S02]  /*32d40*/  SHFL.IDX P6, R14, R13, R12, R11 ;  /* 0x0000000c0d0e7389 */ /* 0x00006400000c000b */
[----:B01----:R-:W-:Y:S01]  /*32d50*/  ENDCOLLECTIVE ;  /* 0x000000000000791b */ /* 0x003fe20003800000 */
.L_x_7841:
[----:B------:R-:W-:Y:S02]  /*32d60*/  IMAD.MOV.U32 R13, RZ, RZ, R73 ;  /* 0x000000ffff0d7224 */ /* 0x000fe400078e0049 */
[----:B------:R-:W-:-:S07]  /*32d70*/  IMAD.MOV.U32 R76, RZ, RZ, R14 ;  /* 0x000000ffff4c7224 */ /* 0x000fce00078e000e */
[----:B------:R-:W-:Y:S05]  /*32d80*/  WARPSYNC.COLLECTIVE R15, `(.L_x_7842) ;  /* 0x000000000f087348 */ /* 0x000fea0003c00000 */
[----:B------:R0:W1:Y:S02]  /*32d90*/  SHFL.IDX P6, R14, R13, R12, R11 ;  /* 0x0000000c0d0e7389 */ /* 0x00006400000c000b */
[----:B01----:R-:W-:Y:S01]  /*32da0*/  ENDCOLLECTIVE ;  /* 0x000000000000791b */ /* 0x003fe20003800000 */
.L_x_7842:
        /* <DEDUP_REMOVED lines=8> */
.L_x_7843:
[----:B------:R-:W-:Y:S02]  /*32e30*/  SEL R68, R70, R73, P0 ;  /* 0x0000004946447207 */ /* 0x000fe40000000000 */
[----:B------:R-:W-:Y:S01]  /*32e40*/  SEL R70, R73, R70, P0 ;  /* 0x0000004649467207 */ /* 0x000fe20000000000 */
[----:B------:R-:W-:Y:S02]  /*32e50*/  IMAD.MOV.U32 R13, RZ, RZ, R95 ;  /* 0x000000ffff0d7224 */ /* 0x000fe400078e005f */
[----:B------:R-:W-:-:S07]  /*32e60*/  IMAD.MOV.U32 R77, RZ, RZ, R14 ;  /* 0x000000ffff4d7224 */ /* 0x000fce00078e000e */
[----:B------:R-:W-:Y:S05]  /*32e70*/  WARPSYNC.COLLECTIVE R15, `(.L_x_7844) ;  /* 0x000000000f087348 */ /* 0x000fea0003c00000 */
[----:B------:R0:W1:Y:S02]  /*32e80*/  SHFL.IDX P6, R14, R13, R12, R11 ;  /* 0x0000000c0d0e7389 */ /* 0x00006400000c000b */
[----:B01----:R-:W-:Y:S01]  /*32e90*/  ENDCOLLECTIVE ;  /* 0x000000000000791b */ /* 0x003fe20003800000 */
.L_x_7844:
[----:B------:R-:W-:Y:S02]  /*32ea0*/  IMAD.MOV.U32 R13, RZ, RZ, R93 ;  /* 0x000000ffff0d7224 */ /* 0x000fe400078e005d */
[----:B------:R-:W-:Y:S02]  /*32eb0*/  IMAD.MOV.U32 R12, RZ, RZ, R32 ;  /* 0x000000ffff0c7224 */ /* 0x000fe400078e0020 */
[----:B------:R-:W-:-:S07]  /*32ec0*/  IMAD.MOV.U32 R78, RZ, RZ, R14 ;  /* 0x000000ffff4e7224 */ /* 0x000fce00078e000e */
[----:B------:R-:W-:Y:S05]  /*32ed0*/  WARPSYNC.COLLECTIVE R15, `(.L_x_7845) ;  /* 0x000000000f087348 */ /* 0x000fea0003c00000 */
[----:B------:R0:W1:Y:S02]  /*32ee0*/  SHFL.IDX P6, R14, R13, R12, R11 ;  /* 0x0000000c0d0e7389 */ /* 0x00006400000c000b */
[----:B01----:R-:W-:Y:S01]  /*32ef0*/  ENDCOLLECTIVE ;  /* 0x000000000000791b */ /* 0x003fe20003800000 */
.L_x_7845:
[----:B------:R-:W-:Y:S02]  /*32f00*/  IMAD.MOV.U32 R13, RZ, RZ, R79 ;  /* 0x000000ffff0d7224 */ /* 0x000fe400078e004f */
[----:B------:R-:W-:-:S07]  /*32f10*/  IMAD.MOV.U32 R80, RZ, RZ, R14 ;  /* 0x000000ffff507224 */ /* 0x000fce00078e000e */
[----:B------:R-:W-:Y:S05]  /*32f20*/  WARPSYNC.COLLECTIVE R15, `(.L_x_7846) ;  /* 0x000000000f087348 */ /* 0x000fea0003c00000 */
[----:B------:R0:W1:Y:S02]  /*32f30*/  SHFL.IDX P6, R14, R13, R12, R11 ;  /* 0x0000000c0d0e7389 */ /* 0x00006400000c000b */
[----:B01----:R-:W-:Y:S01]  /*32f40*/  ENDCOLLECTIVE ;  /* 0x000000000000791b */ /* 0x003fe20003800000 */
.L_x_7846:
[----:B------:R-:W-:Y:S01]  /*32f50*/  SEL R73, R77, R80, P0 ;  /* 0x000000504d497207 */ /* 0x000fe20000000000 */
[----:B------:R-:W-:Y:S02]  /*32f60*/  IMAD.MOV.U32 R13, RZ, RZ, R81 ;  /* 0x000000ffff0d7224 */ /* 0x000fe400078e0051 */
[----:B------:R-:W-:Y:S02]  /*32f70*/  IMAD.MOV.U32 R12, RZ, RZ, R34 ;  /* 0x000000ffff0c7224 */ /* 0x000fe400078e0022 */
[----:B------:R-:W-:-:S07]  /*32f80*/  IMAD.MOV.U32 R79, RZ, RZ, R14 ;  /* 0x000000ffff4f7224 */ /* 0x000fce00078e000e */
[----:B------:R-:W-:Y:S05]  /*32f90*/  WARPSYNC.COLLECTIVE R15, `(.L_x_7847) ;  /* 0x000000000f087348 */ /* 0x000fea0003c00000 */
[----:B------:R0:W1:Y:S02]  /*32fa0*/  SHFL.IDX P6, R14, R13, R12, R11 ;  /* 0x0000000c0d0e7389 */ /* 0x00006400000c000b */
[----:B01----:R-:W-:Y:S01]  /*32fb0*/  ENDCOLLECTIVE ;  /* 0x000000000000791b */ /* 0x003fe20003800000 */
.L_x_7847:
[----:B------:R-:W-:Y:S02]  /*32fc0*/  SEL R110, R78, R79, P0 ;  /* 0x0000004f4e6e7207 */ /* 0x000fe40000000000 */
[----:B------:R-:W-:Y:S01]  /*32fd0*/  SEL R112, R79, R78, P0 ;  /* 0x0000004e4f707207 */ /* 0x000fe20000000000 */
[----:B------:R-:W-:Y:S02]  /*32fe0*/  IMAD.MOV.U32 R13, RZ, RZ, R91 ;  /* 0x000000ffff0d7224 */ /* 0x000fe400078e005b */
[----:B------:R-:W-:-:S07]  /*32ff0*/  IMAD.MOV.U32 R81, RZ, RZ, R14 ;  /* 0x000000ffff517224 */ /* 0x000fce00078e000e */
[----:B------:R-:W-:Y:S05]  /*33000*/  WARPSYNC.COLLECTIVE R15, `(.L_x_7848) ;  /* 0x000000000f087348 */ /* 0x000fea0003c00000 */
[----:B------:R0:W1:Y:S02]  /*33010*/  SHFL.IDX P6, R14, R13, R12, R11 ;  /* 0x0000000c0d0e7389 */ /* 0x00006400000c000b */
[----:B01----:R-:W-:Y:S01]  /*33020*/  ENDCOLLECTIVE ;  /* 0x000000000000791b */ /* 0x003fe20003800000 */
.L_x_7848:
[----:B------:R-:W-:Y:S02]  /*33030*/  IMAD.MOV.U32 R13, RZ, RZ, R89 ;  /* 0x000000ffff0d7224 */ /* 0x000fe400078e0059 */
[----:B------:R-:W-:Y:S02]  /*33040*/  IMAD.MOV.U32 R12, RZ, RZ, R32 ;  /* 0x000000ffff0c7224 */ /* 0x000fe400078e0020 */
[----:B------:R-:W-:-:S07]  /*33050*/  IMAD.MOV.U32 R82, RZ, RZ, R14 ;  /* 0x000000ffff527224 */ /* 0x000fce00078e000e */
[----:B------:R-:W-:Y:S05]  /*33060*/  WARPSYNC.COLLECTIVE R15, `(.L_x_7849) ;  /* 0x000000000f087348 */ /* 0x000fea0003c00000 */
[----:B------:R0:W1:Y:S02]  /*33070*/  SHFL.IDX P6, R14, R13, R12, R11 ;  /* 0x0000000c0d0e7389 */ /* 0x00006400000c000b */
[----:B01----:R-:W-:Y:S01]  /*33080*/  ENDCOLLECTIVE ;  /* 0x000000000000791b */ /* 0x003fe20003800000 */
.L_x_7849:
[----:B------:R-:W-:Y:S02]  /*33090*/  IMAD.MOV.U32 R13, RZ, RZ, R83 ;  /* 0x000000ffff0d7224 */ /* 0x000fe400078e0053 */
[----:B------:R-:W-:-:S07]  /*330a0*/  IMAD.MOV.U32 R84, RZ, RZ, R14 ;  /* 0x000000ffff547224 */ /* 0x000fce00078e000e */
[----:B------:R-:W-:Y:S05]  /*330b0*/  WARPSYNC.COLLECTIVE R15, `(.L_x_7850) ;  /* 0x000000000f087348 */ /* 0x000fea0003c00000 */
[----:B------:R0:W1:Y:S02]  /*330c0*/  SHFL.IDX P6, R14, R13, R12, R11 ;  /* 0x0000000c0d0e7389 */ /* 0x00006400000c000b */
[----:B01----:R-:W-:Y:S01]  /*330d0*/  ENDCOLLECTIVE ;  /* 0x000000000000791b */ /* 0x003fe20003800000 */
.L_x_7850:
        /* <DEDUP_REMOVED lines=8> */
.L_x_7851:
[----:B------:R-:W-:Y:S02]  /*33160*/  SEL R114, R82, R83, P0 ;  /* 0x0000005352727207 */ /* 0x000fe40000000000 */
[----:B------:R-:W-:Y:S01]  /*33170*/  SEL R82, R83, R82, P0 ;  /* 0x0000005253527207 */ /* 0x000fe20000000000 */
[----:B------:R-:W-:Y:S02]  /*33180*/  IMAD.MOV.U32 R13, RZ, RZ, R35 ;  /* 0x000000ffff0d7224 */ /* 0x000fe400078e0023 */
[----:B------:R-:W-:-:S07]  /*33190*/  IMAD.MOV.U32 R85, RZ, RZ, R14 ;  /* 0x000000ffff557224 */ /* 0x000fce00078e000e */
[----:B------:R-:W-:Y:S05]  /*331a0*/  WARPSYNC.COLLECTIVE R15, `(.L_x_7852) ;  /* 0x000000000f087348 */ /* 0x000fea0003c00000 */
[----:B------:R0:W1:Y:S02]  /*331b0*/  SHFL.IDX P6, R14, R13, R12, R11 ;  /* 0x0000000c0d0e7389 */ /* 0x00006400000c000b */
[----:B01----:R-:W-:Y:S01]  /*331c0*/  ENDCOLLECTIVE ;  /* 0x000000000000791b */ /* 0x003fe20003800000 */
.L_x_7852:
[----:B------:R-:W-:Y:S01]  /*331d0*/  IMAD.MOV.U32 R13, RZ, RZ, R87 ;  /* 0x000000ffff0d7224 */ /* 0x000fe200078e0057 */
[----:B------:R-:W-:Y:S01]  /*331e0*/  SEL R87, R80, R77, P0 ;  /* 0x0000004d50577207 */ /* 0x000fe20000000000 */
[----:B------:R-:W-:Y:S02]  /*331f0*/  IMAD.MOV.U32 R12, RZ, RZ, R32 ;  /* 0x000000ffff0c7224 */ /* 0x000fe400078e0020 */
[----:B------:R-:W-:-:S07]  /*33200*/  IMAD.MOV.U32 R2, RZ, RZ, R14 ;  /* 0x000000ffff027224 */ /* 0x000fce00078e000e */
[----:B------:R-:W-:Y:S05]  /*33210*/  WARPSYNC.COLLECTIVE R15, `(.L_x_7853) ;  /* 0x000000000f087348 */ /* 0x000fea0003c00000 */
[----:B------:R0:W1:Y:S02]  /*33220*/  SHFL.IDX P6, R14, R13, R12, R11 ;  /* 0x0000000c0d0e7389 */ /* 0x00006400000c000b */
[----:B01----:R-:W-:Y:S01]  /*33230*/  ENDCOLLECTIVE ;  /* 0x000000000000791b */ /* 0x003fe20003800000 */
.L_x_7853:
[----:B------:R-:W-:Y:S02]  /*33240*/  IMAD.MOV.U32 R13, RZ, RZ, R33 ;  /* 0x000000ffff0d7224 */ /* 0x000fe400078e0021 */
[----:B------:R-:W-:-:S07]  /*33250*/  IMAD.MOV.U32 R34, RZ, RZ, R14 ;  /* 0x000000ffff227224 */ /* 0x000fce00078e000e */
[----:B------:R-:W-:Y:S05]  /*33260*/  WARPSYNC.COLLECTIVE R15, `(.L_x_7854) ;  /* 0x000000000f087348 */ /* 0x000fea0003c00000 */
[----:B------:R0:W1:Y:S02]  /*33270*/  SHFL.IDX P6, R14, R13, R12, R11 ;  /* 0x0000000c0d0e7389 */ /* 0x00006400000c000b */
[----:B01----:R-:W-:Y:S01]  /*33280*/  ENDCOLLECTIVE ;  /* 0x000000000000791b */ /* 0x003fe20003800000 */
.L_x_7854:
[----:B------:R-:W-:Y:S01]  /*33290*/  IMAD.MOV.U32 R11, RZ, RZ, RZ ;  /* 0x000000ffff0b7224 */ /* 0x000fe200078e00ff */
[----:B------:R-:W-:Y:S06]  /*332a0*/  BRA `(.L_x_7855) ;  /* 0xffffff20007c7947 */ /* 0x000fec000383ffff */
.L_x_7585:
[----:B------:R-:W-:Y:S02]  /*332b0*/  IMAD.MOV.U32 R13, RZ, RZ, R3 ;  /* 0x000000ffff0d7224 */ /* 0x000fe400078e0003 */
[----:B------:R-:W-:Y:S02]  /*332c0*/  IMAD.MOV.U32 R12, RZ, RZ, RZ ;  /* 0x000000ffff0c7224 */ /* 0x000fe400078e00ff */
[----:B------:R-:W-:Y:S02]  /*332d0*/  IMAD.MOV.U32 R11, RZ, RZ, 0x181f ;  /* 0x0000181fff0b7424 */ /* 0x000fe400078e00ff */
[----:B------:R-:W-:-:S07]  /*332e0*/  IMAD.MOV.U32 R15, RZ, RZ, -0x1 ;  /* 0xffffffffff0f7424 */ /* 0x000fce00078e00ff */
[----:B-----5:R-:W-:Y:S05]  /*332f0*/  WARPSYNC.COLLECTIVE R15, `(.L_x_7856) ;  /* 0x000000000f087348 */ /* 0x020fea0003c00000 */
[----:B------:R0:W1:Y:S02]  /*33300*/  SHFL.IDX P6, R14, R13, R12, R11 ;  /* 0x0000000c0d0e7389 */ /* 0x00006400000c000b */
[----:B01---5:R-:W-:Y:S01]  /*33310*/  ENDCOLLECTIVE ;  /* 0x000000000000791b */ /* 0x023fe20003800000 */
.L_x_7856:
[----:B------:R-:W-:Y:S02]  /*33320*/  IMAD.MOV.U32 R13, RZ, RZ, R2 ;  /* 0x000000ffff0d7224 */ /* 0x000fe400078e0002 */
[----:B------:R-:W-:-:S07]  /*33330*/  IMAD.MOV.U32 R0, RZ, RZ, R14 ;  /* 0x000000ffff007224 */ /* 0x000fce00078e000e */
[----:B------:R-:W-:Y:S05]  /*33340*/  WARPSYNC.COLLECTIVE R15, `(.L_x_7857) ;  /* 0x000000000f087348 */ /* 0x000fea0003c00000 */
[----:B------:R0:W1:Y:S02]  /*33350*/  SHFL.IDX P6, R14, R13, R12, R11 ;  /* 0x0000000c0d0e7389 */ /* 0x00006400000c000b */
[----:B01----:R-:W-:Y:S01]  /*33360*/  ENDCOLLECTIVE ;  /* 0x000000000000791b */ /* 0x003fe20003800000 */
.L_x_7857:
[----:B------:R-:W-:Y:S05]  /*33370*/  BRA `(.L_x_7858) ;  /* 0xffffff3000147947 */ /* 0x000fea000383ffff */
.L_x_7588:
[----:B------:R-:W-:Y:S01]  /*33380*/  BSSY B1, `(.L_x_7859) ;  /* 0x0000008000017945 */ /* 0x000fe20003800000 */
[----:B------:R-:W-:Y:S02]  /*33390*/  IMAD.MOV.U32 R13, RZ, RZ, R3 ;  /* 0x000000ffff0d7224 */ /* 0x000fe400078e0003 */
[----:B------:R-:W-:Y:S02]  /*333a0*/  IMAD.MOV.U32 R12, RZ, RZ, 0x1 ;  /* 0x00000001ff0c7424 */ /* 0x000fe400078e00ff */
[----:B------:R-:W-:Y:S02]  /*333b0*/  IMAD.MOV.U32 R11, RZ, RZ, 0x181f ;  /* 0x0000181fff0b7424 */ /* 0x000fe400078e00ff */
[----:B---3--:R-:W-:-:S07]  /*333c0*/  IMAD.MOV.U32 R15, RZ, RZ, -0x1 ;  /* 0xffffffffff0f7424 */ /* 0x008fce00078e00ff */
[----:B012--5:R-:W-:Y:S05]  /*333d0*/  WARPSYNC.COLLECTIVE R15, `(.L_x_7860) ;  /* 0x000000000f087348 */ /* 0x027fea0003c00000 */
[----:B--2---:R2:W3:Y:S02]  /*333e0*/  SHFL.IDX P6, R14, R13, R12, R11 ;  /* 0x0000000c0d0e7389 */ /* 0x0044e400000c000b */
[----:B0123-5:R-:W-:Y:S01]  /*333f0*/  ENDCOLLECTIVE ;  /* 0x000000000000791b */ /* 0x02ffe20003800000 */
.L_x_7860:
[----:B------:R-:W-:Y:S05]  /*33400*/  BSYNC B1 ;  /* 0x0000000000017941 */ /* 0x000fea0003800000 */
.L_x_7859:
        /* <DEDUP_REMOVED lines=8> */
.L_x_7861:
[----:B------:R-:W-:Y:S05]  /*33490*/  BRA `(.L_x_7862) ;  /* 0xffffff3000147947 */ /* 0x000fea000383ffff */
.L_x_7591:
[----:B------:R-:W-:Y:S01]  /*334a0*/  BSSY B1, `(.L_x_7863) ;  /* 0x0000008000017945 */ /* 0x000fe20003800000 */
[----:B------:R-:W-:Y:S02]  /*334b0*/  IMAD.MOV.U32 R13, RZ, RZ, R3 ;  /* 0x000000ffff0d7224 */ /* 0x000fe400078e0003 */
[----:B------:R-:W-:Y:S02]  /*334c0*/  IMAD.MOV.U32 R12, RZ, RZ, 0x2 ;  /* 0x00000002ff0c7424 */ /* 0x000fe400078e00ff */
[----:B------:R-:W-:Y:S02]  /*334d0*/  IMAD.MOV.U32 R11, RZ, RZ, 0x181f ;  /* 0x0000181fff0b7424 */ /* 0x000fe400078e00ff */
[----:B---3--:R-:W-:-:S07]  /*334e0*/  IMAD.MOV.U32 R15, RZ, RZ, -0x1 ;  /* 0xffffffffff0f7424 */ /* 0x008fce00078e00ff */
[----:B012-45:R-:W-:Y:S05]  /*334f0*/  WARPSYNC.COLLECTIVE R15, `(.L_x_7864) ;  /* 0x000000000f087348 */ /* 0x037fea0003c00000 */
[----:B--2---:R2:W3:Y:S02]  /*33500*/  SHFL.IDX P6, R14, R13, R12, R11 ;  /* 0x0000000c0d0e7389 */ /* 0x0044e400000c000b */
[----:B012345:R-:W-:Y:S01]  /*33510*/  ENDCOLLECTIVE ;  /* 0x000000000000791b */ /* 0x03ffe20003800000 */
.L_x_7864:
[----:B------:R-:W-:Y:S05]  /*33520*/  BSYNC B1 ;  /* 0x0000000000017941 */ /* 0x000fea0003800000 */
.L_x_7863:
        /* <DEDUP_REMOVED lines=8> */
.L_x_7865:
[----:B------:R-:W-:Y:S05]  /*335b0*/  BRA `(.L_x_7866) ;  /* 0xffffff3000147947 */ /* 0x000fea000383ffff */
.L_x_7594:
        /* <DEDUP_REMOVED lines=8> */
.L_x_7868:
[----:B------:R-:W-:Y:S05]  /*33640*/  BSYNC B1 ;  /* 0x0000000000017941 */ /* 0x000fea0003800000 */
.L_x_7867:
        /* <DEDUP_REMOVED lines=8> */
.L_x_7869:
[----:B------:R-:W-:Y:S05]  /*336d0*/  BRA `(.L_x_7870) ;  /* 0xffffff3000147947 */ /* 0x000fea000383ffff */
.L_x_7596:
[----:B------:R-:W-:Y:S02]  /*336e0*/  IMAD.MOV.U32 R13, RZ, RZ, R32 ;  /* 0x000000ffff0d7224 */ /* 0x000fe400078e0020 */
[----:B------:R-:W-:Y:S02]  /*336f0*/  IMAD.MOV.U32 R12, RZ, RZ, RZ ;  /* 0x000000ffff0c7224 */ /* 0x000fe400078e00ff */
[----:B------:R-:W-:Y:S02]  /*33700*/  IMAD.MOV.U32 R11, RZ, RZ, 0x1c1f ;  /* 0x00001c1fff0b7424 */ /* 0x000fe400078e00ff */
[----:B------:R-:W-:-:S07]  /*33710*/  IMAD.MOV.U32 R15, RZ, RZ, -0x1 ;  /* 0xffffffffff0f7424 */ /* 0x000fce00078e00ff */
[----:B------:R-:W-:Y:S05]  /*33720*/  WARPSYNC.COLLECTIVE R15, `(.L_x_7871) ;  /* 0x000000000f087348 */ /* 0x000fea0003c00000 */
[----:B------:R0:W1:Y:S02]  /*33730*/  SHFL.IDX P6, R14, R13, R12, R11 ;  /* 0x0000000c0d0e7389 */ /* 0x00006400000c000b */
[----:B01----:R-:W-:Y:S01]  /*33740*/  ENDCOLLECTIVE ;  /* 0x000000000000791b */ /* 0x003fe20003800000 */
.L_x_7871:
[----:B------:R-:W-:Y:S02]  /*33750*/  IMAD.MOV.U32 R13, RZ, RZ, R2 ;  /* 0x000000ffff0d7224 */ /* 0x000fe400078e0002 */
[----:B------:R-:W-:-:S07]  /*33760*/  IMAD.MOV.U32 R33, RZ, RZ, R14 ;  /* 0x000000ffff217224 */ /* 0x000fce00078e000e */
[----:B------:R-:W-:Y:S05]  /*33770*/  WARPSYNC.COLLECTIVE R15, `(.L_x_7872) ;  /* 0x000000000f087348 */ /* 0x000fea0003c00000 */
[----:B------:R0:W1:Y:S02]  /*33780*/  SHFL.IDX P6, R14, R13, R12, R11 ;  /* 0x0000000c0d0e7389 */ /* 0x00006400000c000b */
[----:B01----:R-:W-:Y:S01]  /*33790*/  ENDCOLLECTIVE ;  /* 0x000000000000791b */ /* 0x003fe20003800000 */
.L_x_7872:
[----:B------:R-:W-:Y:S05]  /*337a0*/  BRA `(.L_x_7873) ;  /* 0xffffff3400487947 */ /* 0x000fea000383ffff */
.L_x_7599:
[----:B------:R-:W-:Y:S01]  /*337b0*/  BSSY B1, `(.L_x_7874) ;  /* 0x0000008000017945 */ /* 0x000fe20003800000 */
[----:B------:R-:W-:Y:S02]  /*337c0*/  IMAD.MOV.U32 R13, RZ, RZ, R32 ;  /* 0x000000ffff0d7224 */ /* 0x000fe400078e0020 */
[----:B------:R-:W-:Y:S02]  /*337d0*/  IMAD.MOV.U32 R12, RZ, RZ, 0x1 ;  /* 0x00000001ff0c7424 */ /* 0x000fe400078e00ff */
[----:B---3--:R-:W-:Y:S02]  /*337e0*/  IMAD.MOV.U32 R11, RZ, RZ, 0x1c1f ;  /* 0x00001c1fff0b7424 */ /* 0x008fe400078e00ff */
[----:B------:R-:W-:-:S07]  /*337f0*/  IMAD.MOV.U32 R15, RZ, RZ, -0x1 ;  /* 0xffffffffff0f7424 */ /* 0x000fce00078e00ff */
[----:B012---:R-:W-:Y:S05]  /*33800*/  WARPSYNC.COLLECTIVE R15, `(.L_x_7875) ;  /* 0x000000000f087348 */ /* 0x007fea0003c00000 */
[----:B--2---:R2:W3:Y:S02]  /*33810*/  SHFL.IDX P6, R14, R13, R12, R11 ;  /* 0x0000000c0d0e7389 */ /* 0x0044e400000c000b */
[----:B0123--:R-:W-:Y:S01]  /*33820*/  ENDCOLLECTIVE ;  /* 0x000000000000791b */ /* 0x00ffe20003800000 */
.L_x_7875:
[----:B------:R-:W-:Y:S05]  /*33830*/  BSYNC B1 ;  /* 0x0000000000017941 */ /* 0x000fea0003800000 */
.L_x_7874:
        /* <DEDUP_REMOVED lines=8> */
.L_x_7876:
[----:B------:R-:W-:Y:S05]  /*338c0*/  BRA `(.L_x_7877) ;  /* 0xffffff38005c7947 */ /* 0x000fea000383ffff */
.L_x_7603:
[----:B------:R-:W-:Y:S02]  /*338d0*/  IMAD.MOV.U32 R13, RZ, RZ, R3 ;  /* 0x000000ffff0d7224 */ /* 0x000fe400078e0003 */
[----:B------:R-:W-:Y:S02]  /*338e0*/  IMAD.MOV.U32 R12, RZ, RZ, RZ ;  /* 0x000000ffff0c7224 */ /* 0x000fe400078e00ff */
[----:B------:R-:W-:Y:S02]  /*338f0*/  IMAD.MOV.U32 R11, RZ, RZ, 0x181f ;  /* 0x0000181fff0b7424 */ /* 0x000fe400078e00ff */
[----:B------:R-:W-:-:S07]  /*33900*/  IMAD.MOV.U32 R15, RZ, RZ, -0x1 ;  /* 0xffffffffff0f7424 */ /* 0x000fce00078e00ff */
[----:B--2---:R-:W-:Y:S05]  /*33910*/  WARPSYNC.COLLECTIVE R15, `(.L_x_7878) ;  /* 0x000000000f087348 */ /* 0x004fea0003c00000 */
[----:B------:R0:W1:Y:S02]  /*33920*/  SHFL.IDX P6, R14, R13, R12, R11 ;  /* 0x0000000c0d0e7389 */ /* 0x00006400000c000b */
[----:B012---:R-:W-:Y:S01]  /*33930*/  ENDCOLLECTIVE ;  /* 0x000000000000791b */ /* 0x007fe20003800000 */
.L_x_7878:
[----:B------:R-:W-:Y:S02]  /*33940*/  IMAD.MOV.U32 R13, RZ, RZ, R2 ;  /* 0x000000ffff0d7224 */ /* 0x000fe400078e0002 */
[----:B------:R-:W-:-:S07]  /*33950*/  IMAD.MOV.U32 R0, RZ, RZ, R14 ;  /* 0x000000ffff007224 */ /* 0x000fce00078e000e */
[----:B------:R-:W-:Y:S05]  /*33960*/  WARPSYNC.COLLECTIVE R15, `(.L_x_7879) ;  /* 0x000000000f087348 */ /* 0x000fea0003c00000 */
[----:B------:R0:W1:Y:S02]  /*33970*/  SHFL.IDX P6, R14, R13, R12, R11 ;  /* 0x0000000c0d0e7389 */ /* 0x00006400000c000b */
[----:B01----:R-:W-:Y:S01]  /*33980*/  ENDCOLLECTIVE ;  /* 0x000000000000791b */ /* 0x003fe20003800000 */
.L_x_7879:
[----:B------:R-:W-:Y:S05]  /*33990*/  BRA `(.L_x_7880) ;  /* 0xffffff4400607947 */ /* 0x000fea000383ffff */
.L_x_7606:
[----:B------:R-:W-:Y:S01]  /*339a0*/  BSSY B1, `(.L_x_7881) ;  /* 0x0000008000017945 */ /* 0x000fe20003800000 */
[----:B------:R-:W-:Y:S02]  /*339b0*/  IMAD.MOV.U32 R13, RZ, RZ, R3 ;  /* 0x000000ffff0d7224 */ /* 0x000fe400078e0003 */
[----:B------:R-:W-:Y:S02]  /*339c0*/  IMAD.MOV.U32 R12, RZ, RZ, 0x1 ;  /* 0x00000001ff0c7424 */ /* 0x000fe400078e00ff */
[----:B------:R-:W-:Y:S02]  /*339d0*/  IMAD.MOV.U32 R11, RZ, RZ, 0x181f ;  /* 0x0000181fff0b7424 */ /* 0x000fe400078e00ff */
[----:B----4-:R-:W-:-:S07]  /*339e0*/  IMAD.MOV.U32 R15, RZ, RZ, -0x1 ;  /* 0xffffffffff0f7424 */ /* 0x010fce00078e00ff */
[----:B0123--:R-:W-:Y:S05]  /*339f0*/  WARPSYNC.COLLECTIVE R15, `(.L_x_7882) ;  /* 0x000000000f087348 */ /* 0x00ffea0003c00000 */
[----:B---3--:R3:W4:Y:S02]  /*33a00*/  SHFL.IDX P6, R14, R13, R12, R11 ;  /* 0x0000000c0d0e7389 */ /* 0x00872400000c000b */
[----:B01234-:R-:W-:Y:S01]  /*33a10*/  ENDCOLLECTIVE ;  /* 0x000000000000791b */ /* 0x01ffe20003800000 */
.L_x_7882:
[----:B------:R-:W-:Y:S05]  /*33a20*/  BSYNC B1 ;  /* 0x0000000000017941 */ /* 0x000fea0003800000 */
.L_x_7881:
        /* <DEDUP_REMOVED lines=8> */
.L_x_7883:
[----:B------:R-:W-:Y:S05]  /*33ab0*/  BRA `(.L_x_7884) ;  /* 0xffffff4400647947 */ /* 0x000fea000383ffff */
.L_x_7609:
        /* <DEDUP_REMOVED lines=8> */
.L_x_7886:
[----:B------:R-:W-:Y:S05]  /*33b40*/  BSYNC B1 ;  /* 0x0000000000017941 */ /* 0x000fea0003800000 */
.L_x_7885:
        /* <DEDUP_REMOVED lines=8> */
.L_x_7887:
[----:B------:R-:W-:Y:S05]  /*33bd0*/  BRA `(.L_x_7888) ;  /* 0xffffff4400647947 */ /* 0x000fea000383ffff */
.L_x_7612:
[----:B------:R-:W-:Y:S01]  /*33be0*/  BSSY B1, `(.L_x_7889) ;  /* 0x0000008000017945 */ /* 0x000fe20003800000 */
[----:B------:R-:W-:Y:S02]  /*33bf0*/  IMAD.MOV.U32 R13, RZ, RZ, R3 ;  /* 0x000000ffff0d7224 */ /* 0x000fe400078e0003 */
[----:B------:R-:W-:Y:S02]  /*33c00*/  IMAD.MOV.U32 R12, RZ, RZ, 0x3 ;  /* 0x00000003ff0c7424 */ /* 0x000fe400078e00ff */
[----:B------:R-:W-:Y:S02]  /*33c10*/  IMAD.MOV.U32 R11, RZ, RZ, 0x181f ;  /* 0x0000181fff0b7424 */ /* 0x000fe400078e00ff */
[----:B0-----:R-:W-:-:S07]  /*33c20*/  IMAD.MOV.U32 R15, RZ, RZ, -0x1 ;  /* 0xffffffffff0f7424 */ /* 0x001fce00078e00ff */
[----:B-1234-:R-:W-:Y:S05]  /*33c30*/  WARPSYNC.COLLECTIVE R15, `(.L_x_7890) ;  /* 0x000000000f087348 */ /* 0x01efea0003c00000 */
[----:B----4-:R0:W4:Y:S02]  /*33c40*/  SHFL.IDX P6, R14, R13, R12, R11 ;  /* 0x0000000c0d0e7389 */ /* 0x01012400000c000b */
[----:B01234-:R-:W-:Y:S01]  /*33c50*/  ENDCOLLECTIVE ;  /* 0x000000000000791b */ /* 0x01ffe20003800000 */
.L_x_7890:
[----:B------:R-:W-:Y:S05]  /*33c60*/  BSYNC B1 ;  /* 0x0000000000017941 */ /* 0x000fea0003800000 */
.L_x_7889:
        /* <DEDUP_REMOVED lines=8> */
.L_x_7891:
[----:B------:R-:W-:Y:S05]  /*33cf0*/  BRA `(.L_x_7892) ;  /* 0xffffff4400647947 */ /* 0x000fea000383ffff */
.L_x_7639:
[----:B------:R-:W1:Y:S01]  /*33d00*/  S2R R11, SR_TID.X ;  /* 0x00000000000b7919 */ /* 0x000e620000002100 */
[----:B------:R-:W-:Y:S01]  /*33d10*/  BSSY B1, `(.L_x_7893) ;  /* 0x000000a000017945 */ /* 0x000fe20003800000 */
[----:B------:R-:W-:Y:S02]  /*33d20*/  IMAD.MOV.U32 R12, RZ, RZ, RZ ;  /* 0x000000ffff0c7224 */ /* 0x000fe400078e00ff */
[----:B0-----:R-:W-:Y:S01]  /*33d30*/  IMAD.MOV.U32 R15, RZ, RZ, -0x1 ;  /* 0xffffffffff0f7424 */ /* 0x001fe200078e00ff */
[----:B-1----:R-:W-:-:S04]  /*33d40*/  SHF.R.U32.HI R11, RZ, 0x5, R11 ;  /* 0x00000005ff0b7819 */ /* 0x002fc8000001160b */
[----:B------:R-:W-:-:S05]  /*33d50*/  LOP3.LUT R11, R11, 0x3, RZ, 0xc0, !PT ;  /* 0x000000030b0b7812 */ /* 0x000fca00078ec0ff */
[----:B------:R-:W-:Y:S02]  /*33d60*/  IMAD.MOV.U32 R13, RZ, RZ, R11 ;  /* 0x000000ffff0d7224 */ /* 0x000fe400078e000b */
[----:B------:R-:W-:-:S07]  /*33d70*/  IMAD.MOV.U32 R11, RZ, RZ, 0x1f ;  /* 0x0000001fff0b7424 */ /* 0x000fce00078e00ff */
[----:B------:R-:W-:Y:S05]  /*33d80*/  WARPSYNC.COLLECTIVE R15, `(.L_x_7894) ;  /* 0x000000000f087348 */ /* 0x000fea0003c00000 */
[----:B------:R0:W1:Y:S02]  /*33d90*/  SHFL.IDX P6, R14, R13, R12, R11 ;  /* 0x0000000c0d0e7389 */ /* 0x00006400000c000b */
[----:B01----:R-:W-:Y:S01]  /*33da0*/  ENDCOLLECTIVE ;  /* 0x000000000000791b */ /* 0x003fe20003800000 */
.L_x_7894:
[----:B------:R-:W-:Y:S05]  /*33db0*/  BSYNC B1 ;  /* 0x0000000000017941 */ /* 0x000fea0003800000 */
.L_x_7893:
[----:B------:R-:W-:Y:S05]  /*33dc0*/  BRA `(.L_x_7895) ;  /* 0xffffff6400d87947 */ /* 0x000fea000383ffff */
.L_x_7641:
[----:B------:R-:W-:Y:S01]  /*33dd0*/  BSSY B1, `(.L_x_7896) ;  /* 0x0000006000017945 */ /* 0x000fe20003800000 */
[----:B0-----:R-:W-:-:S07]  /*33de0*/  IMAD.MOV.U32 R15, RZ, RZ, -0x1 ;  /* 0xffffffffff0f7424 */ /* 0x001fce00078e00ff */
[----:B-1----:R-:W-:Y:S05]  /*33df0*/  WARPSYNC.COLLECTIVE R15, `(.L_x_7897) ;  /* 0x000000000f0c7348 */ /* 0x002fea0003c00000 */
[----:B------:R-:W-:Y:S02]  /*33e00*/  ELECT P6, UR62, PT ;  /* 0x00000000003e782f */ /* 0x000fe400038c0000 */
[----:B------:R-:W-:Y:S01]  /*33e10*/  MOV R14, UR62 ;  /* 0x0000003e000e7c02 */ /* 0x000fe20008000f00 */
[----:B-1----:R-:W-:Y:S10]  /*33e20*/  ENDCOLLECTIVE ;  /* 0x000000000000791b */ /* 0x002ff40003800000 */
.L_x_7897:
[----:B------:R-:W-:Y:S05]  /*33e30*/  BSYNC B1 ;  /* 0x0000000000017941 */ /* 0x000fea0003800000 */
.L_x_7896:
[----:B------:R-:W-:Y:S05]  /*33e40*/  BRA `(.L_x_7640) ;  /* 0xffffff6400d07947 */ /* 0x000fea000383ffff */
.L_x_7643:
[----:B-1----:R1:W2:Y:S02]  /*33e50*/  SYNCS.PHASECHK.TRANS64.TRYWAIT P0, [R19+URZ+0x28820], R4 ;  /* 0x02882004130075a7 */ /* 0x0022a4000800017f */
[----:B--2---:R-:W-:Y:S05]  /*33e60*/  @!P0 NANOSLEEP.SYNCS 0x989680 ;  /* 0x009896800000895d */ /* 0x004fea0003900000 */
[----:B------:R-:W2:Y:S02]  /*33e70*/  @!P0 SYNCS.PHASECHK.TRANS64 P0, [R19+URZ+0x28820], R4 ;  /* 0x02882004130085a7 */ /* 0x000ea4000800007f */
[----:B--2---:R-:W-:Y:S05]  /*33e80*/  @!P0 BRA `(.L_x_7643) ;  /* 0xfffffffc00f08947 */ /* 0x004fea000383ffff */
[----:B------:R-:W-:Y:S05]  /*33e90*/  BRA `(.L_x_7898) ;  /* 0xffffff6400e07947 */ /* 0x000fea000383ffff */
.L_x_7647:
[----:B--2---:R2:W3:Y:S02]  /*33ea0*/  SYNCS.PHASECHK.TRANS64.TRYWAIT P0, [R7+URZ+0x288a0], R9 ;  /* 0x0288a009070075a7 */ /* 0x0044e4000800017f */
[----:B---3--:R-:W-:Y:S05]  /*33eb0*/  @!P0 NANOSLEEP.SYNCS 0x989680 ;  /* 0x009896800000895d */ /* 0x008fea0003900000 */
[----:B------:R-:W3:Y:S02]  /*33ec0*/  @!P0 SYNCS.PHASECHK.TRANS64 P0, [R7+URZ+0x288a0], R9 ;  /* 0x0288a009070085a7 */ /* 0x000ee4000800007f */
[----:B---3--:R-:W-:Y:S05]  /*33ed0*/  @!P0 BRA `(.L_x_7647) ;  /* 0xfffffffc00f08947 */ /* 0x008fea000383ffff */
[----:B------:R-:W-:Y:S05]  /*33ee0*/  BRA `(.L_x_7899) ;  /* 0xffffff6800007947 */ /* 0x000fea000383ffff */
.L_x_7652:
[----:B-1----:R1:W3:Y:S02]  /*33ef0*/  SYNCS.PHASECHK.TRANS64.TRYWAIT P0, [R7+URZ+0x288c0], R9 ;  /* 0x0288c009070075a7 */ /* 0x0022e4000800017f */
[----:B---3--:R-:W-:Y:S05]  /*33f00*/  @!P0 NANOSLEEP.SYNCS 0x989680 ;  /* 0x009896800000895d */ /* 0x008fea0003900000 */
[----:B------:R-:W3:Y:S02]  /*33f10*/  @!P0 SYNCS.PHASECHK.TRANS64 P0, [R7+URZ+0x288c0], R9 ;  /* 0x0288c009070085a7 */ /* 0x000ee4000800007f */
[----:B---3--:R-:W-:Y:S05]  /*33f20*/  @!P0 BRA `(.L_x_7652) ;  /* 0xfffffffc00f08947 */ /* 0x008fea000383ffff */
[----:B------:R-:W-:Y:S05]  /*33f30*/  BRA `(.L_x_7900) ;  /* 0xffffff6800807947 */ /* 0x000fea000383ffff */
.L_x_7659:
[----:B-1----:R1:W2:Y:S02]  /*33f40*/  SYNCS.PHASECHK.TRANS64.TRYWAIT P1, [R5+URZ+0x288a0], R6 ;  /* 0x0288a006050075a7 */ /* 0x0022a4000802017f */
[----:B--2---:R-:W-:Y:S05]  /*33f50*/  @!P1 NANOSLEEP.SYNCS 0x989680 ;  /* 0x009896800000995d */ /* 0x004fea0003900000 */
[----:B------:R-:W2:Y:S02]  /*33f60*/  @!P1 SYNCS.PHASECHK.TRANS64 P1, [R5+URZ+0x288a0], R6 ;  /* 0x0288a006050095a7 */ /* 0x000ea4000802007f */
[----:B--2---:R-:W-:Y:S05]  /*33f70*/  @!P1 BRA `(.L_x_7659) ;  /* 0xfffffffc00f09947 */ /* 0x004fea000383ffff */
[----:B------:R-:W-:Y:S05]  /*33f80*/  BRA `(.L_x_7901) ;  /* 0xffffff6c00547947 */ /* 0x000fea000383ffff */
.L_x_7664:
[----:B--2---:R2:W3:Y:S02]  /*33f90*/  SYNCS.PHASECHK.TRANS64.TRYWAIT P1, [R5+URZ+0x288c0], R6 ;  /* 0x0288c006050075a7 */ /* 0x0044e4000802017f */
[----:B---3--:R-:W-:Y:S05]  /*33fa0*/  @!P1 NANOSLEEP.SYNCS 0x989680 ;  /* 0x009896800000995d */ /* 0x008fea0003900000 */
[----:B------:R-:W3:Y:S02]  /*33fb0*/  @!P1 SYNCS.PHASECHK.TRANS64 P1, [R5+URZ+0x288c0], R6 ;  /* 0x0288c006050095a7 */ /* 0x000ee4000802007f */
[----:B---3--:R-:W-:Y:S05]  /*33fc0*/  @!P1 BRA `(.L_x_7664) ;  /* 0xfffffffc00f09947 */ /* 0x008fea000383ffff */
[----:B------:R-:W-:Y:S05]  /*33fd0*/  BRA `(.L_x_7902) ;  /* 0xffffff6c00d07947 */ /* 0x000fea000383ffff */
.L_x_7689:
        /* <DEDUP_REMOVED lines=11> */
.L_x_7904:
[----:B------:R-:W-:Y:S05]  /*34090*/  BSYNC B0 ;  /* 0x0000000000007941 */ /* 0x000fea0003800000 */
.L_x_7903:
[----:B------:R-:W-:Y:S05]  /*340a0*/  BRA `(.L_x_7905) ;  /* 0xffffff8000047947 */ /* 0x000fea000383ffff */
.L_x_7691:
[----:B------:R-:W-:Y:S01]  /*340b0*/  BSSY B0, `(.L_x_7906) ;  /* 0x0000006000007945 */ /* 0x000fe20003800000 */
[----:B0-----:R-:W-:-:S07]  /*340c0*/  IMAD.MOV.U32 R15, RZ, RZ, -0x1 ;  /* 0xffffffffff0f7424 */ /* 0x001fce00078e00ff */
[----:B-12---:R-:W-:Y:S05]  /*340d0*/  WARPSYNC.COLLECTIVE R15, `(.L_x_7907) ;  /* 0x000000000f0c7348 */ /* 0x006fea0003c00000 */
[----:B------:R-:W-:Y:S02]  /*340e0*/  ELECT P6, UR62, PT ;  /* 0x00000000003e782f */ /* 0x000fe400038c0000 */
[----:B------:R-:W-:Y:S01]  /*340f0*/  MOV R14, UR62 ;  /* 0x0000003e000e7c02 */ /* 0x000fe20008000f00 */
[----:B-12---:R-:W-:Y:S10]  /*34100*/  ENDCOLLECTIVE ;  /* 0x000000000000791b */ /* 0x006ff40003800000 */
.L_x_7907:
[----:B------:R-:W-:Y:S05]  /*34110*/  BSYNC B0 ;  /* 0x0000000000007941 */ /* 0x000fea0003800000 */
.L_x_7906:
[----:B------:R-:W-:Y:S05]  /*34120*/  BRA `(.L_x_7908) ;  /* 0xffffff8000047947 */ /* 0x000fea000383ffff */
.L_x_7693:
[----:B-1----:R1:W2:Y:S02]  /*34130*/  SYNCS.PHASECHK.TRANS64.TRYWAIT P0, [R0+URZ+0x28880], R3 ;  /* 0x02888003000075a7 */ /* 0x0022a4000800017f */
[----:B--2---:R-:W-:Y:S05]  /*34140*/  @!P0 NANOSLEEP.SYNCS 0x989680 ;  /* 0x009896800000895d */ /* 0x004fea0003900000 */
[----:B------:R-:W2:Y:S02]  /*34150*/  @!P0 SYNCS.PHASECHK.TRANS64 P0, [R0+URZ+0x28880], R3 ;  /* 0x02888003000085a7 */ /* 0x000ea4000800007f */
[----:B--2---:R-:W-:Y:S05]  /*34160*/  @!P0 BRA `(.L_x_7693) ;  /* 0xfffffffc00f08947 */ /* 0x004fea000383ffff */
[----:B------:R-:W-:Y:S05]  /*34170*/  BRA `(.L_x_7909) ;  /* 0xffffff8000747947 */ /* 0x000fea000383ffff */
.L_x_7695:
[----:B--2---:R2:W3:Y:S02]  /*34180*/  SYNCS.PHASECHK.TRANS64.TRYWAIT P0, [R0+URZ+0x28840], R3 ;  /* 0x02884003000075a7 */ /* 0x0044e4000800017f */
[----:B---3--:R-:W-:Y:S05]  /*34190*/  @!P0 NANOSLEEP.SYNCS 0x989680 ;  /* 0x009896800000895d */ /* 0x008fea0003900000 */
[----:B------:R-:W3:Y:S02]  /*341a0*/  @!P0 SYNCS.PHASECHK.TRANS64 P0, [R0+URZ+0x28840], R3 ;  /* 0x02884003000085a7 */ /* 0x000ee4000800007f */
[----:B---3--:R-:W-:Y:S05]  /*341b0*/  @!P0 BRA `(.L_x_7695) ;  /* 0xfffffffc00f08947 */ /* 0x008fea000383ffff */
[----:B------:R-:W-:Y:S05]  /*341c0*/  BRA `(.L_x_7910) ;  /* 0xffffff8000cc7947 */ /* 0x000fea000383ffff */
.L_x_7699:
        /* <DEDUP_REMOVED lines=13> */
.L_x_7911:
[----:B------:R-:W-:Y:S02]  /*342a0*/  IMAD.MOV.U32 R13, RZ, RZ, R4 ;  /* 0x000000ffff0d7224 */ /* 0x000fe400078e0004 */
[----:B------:R-:W-:-:S07]  /*342b0*/  IMAD.MOV.U32 R6, RZ, RZ, R14 ;  /* 0x000000ffff067224 */ /* 0x000fce00078e000e */
[----:B------:R-:W-:Y:S05]  /*342c0*/  WARPSYNC.COLLECTIVE R15, `(.L_x_7912) ;  /* 0x000000000f087348 */ /* 0x000fea0003c00000 */
[----:B------:R0:W1:Y:S02]  /*342d0*/  SHFL.IDX P6, R14, R13, R12, R11 ;  /* 0x0000000c0d0e7389 */ /* 0x00006400000c000b */
[----:B01----:R-:W-:Y:S01]  /*342e0*/  ENDCOLLECTIVE ;  /* 0x000000000000791b */ /* 0x003fe20003800000 */
.L_x_7912:
[----:B------:R-:W-:Y:S02]  /*342f0*/  IMAD.MOV.U32 R13, RZ, RZ, R3 ;  /* 0x000000ffff0d7224 */ /* 0x000fe400078e0003 */
[----:B------:R-:W-:Y:S02]  /*34300*/  IMAD.MOV.U32 R12, RZ, RZ, 0x1 ;  /* 0x00000001ff0c7424 */ /* 0x000fe400078e00ff */
[----:B------:R-:W-:-:S07]  /*34310*/  IMAD.MOV.U32 R7, RZ, RZ, R14 ;  /* 0x000000ffff077224 */ /* 0x000fce00078e000e */
[----:B------:R-:W-:Y:S05]  /*34320*/  WARPSYNC.COLLECTIVE R15, `(.L_x_7913) ;  /* 0x000000000f087348 */ /* 0x000fea0003c00000 */
[----:B------:R0:W1:Y:S02]  /*34330*/  SHFL.IDX P6, R14, R13, R12, R11 ;  /* 0x0000000c0d0e7389 */ /* 0x00006400000c000b */
[----:B01----:R-:W-:Y:S01]  /*34340*/  ENDCOLLECTIVE ;  /* 0x000000000000791b */ /* 0x003fe20003800000 */
.L_x_7913:
        /* <DEDUP_REMOVED lines=15> */
.L_x_7914:
[----:B------:R-:W-:Y:S02]  /*34440*/  IMAD.MOV.U32 R13, RZ, RZ, R3 ;  /* 0x000000ffff0d7224 */ /* 0x000fe400078e0003 */
[----:B------:R-:W-:Y:S02]  /*34450*/  IMAD.MOV.U32 R12, RZ, RZ, 0x2 ;  /* 0x00000002ff0c7424 */ /* 0x000fe400078e00ff */
[----:B------:R-:W-:-:S07]  /*34460*/  IMAD.MOV.U32 R5, RZ, RZ, R14 ;  /* 0x000000ffff057224 */ /* 0x000fce00078e000e */
[----:B------:R-:W-:Y:S05]  /*34470*/  WARPSYNC.COLLECTIVE R15, `(.L_x_7915) ;  /* 0x000000000f087348 */ /* 0x000fea0003c00000 */
[----:B------:R0:W1:Y:S02]  /*34480*/  SHFL.IDX P6, R14, R13, R12, R11 ;  /* 0x0000000c0d0e7389 */ /* 0x00006400000c000b */
[----:B01----:R-:W-:Y:S01]  /*34490*/  ENDCOLLECTIVE ;  /* 0x000000000000791b */ /* 0x003fe20003800000 */
.L_x_7915:
        /* <DEDUP_REMOVED lines=15> */
.L_x_7916:
[----:B------:R-:W-:Y:S02]  /*34590*/  IMAD.MOV.U32 R13, RZ, RZ, R3 ;  /* 0x000000ffff0d7224 */ /* 0x000fe400078e0003 */
[----:B------:R-:W-:Y:S02]  /*345a0*/  IMAD.MOV.U32 R12, RZ, RZ, 0x3 ;  /* 0x00000003ff0c7424 */ /* 0x000fe400078e00ff */
[----:B------:R-:W-:-:S07]  /*345b0*/  IMAD.MOV.U32 R5, RZ, RZ, R14 ;  /* 0x000000ffff057224 */ /* 0x000fce00078e000e */
[----:B------:R-:W-:Y:S05]  /*345c0*/  WARPSYNC.COLLECTIVE R15, `(.L_x_7917) ;  /* 0x000000000f087348 */ /* 0x000fea0003c00000 */
[----:B------:R0:W1:Y:S02]  /*345d0*/  SHFL.IDX P6, R14, R13, R12, R11 ;  /* 0x0000000c0d0e7389 */ /* 0x00006400000c000b */
[----:B01----:R-:W-:Y:S01]  /*345e0*/  ENDCOLLECTIVE ;  /* 0x000000000000791b */ /* 0x003fe20003800000 */
.L_x_7917:
        /* <DEDUP_REMOVED lines=15> */
.L_x_7918:
[----:B------:R-:W-:Y:S02]  /*346e0*/  IMAD.MOV.U32 R13, RZ, RZ, R3 ;  /* 0x000000ffff0d7224 */ /* 0x000fe400078e0003 */
[----:B------:R-:W-:Y:S02]  /*346f0*/  IMAD.MOV.U32 R12, RZ, RZ, 0x4 ;  /* 0x00000004ff0c7424 */ /* 0x000fe400078e00ff */
[----:B------:R-:W-:-:S07]  /*34700*/  IMAD.MOV.U32 R5, RZ, RZ, R14 ;  /* 0x000000ffff057224 */ /* 0x000fce00078e000e */
[----:B------:R-:W-:Y:S05]  /*34710*/  WARPSYNC.COLLECTIVE R15, `(.L_x_7919) ;  /* 0x000000000f087348 */ /* 0x000fea0003c00000 */
[----:B------:R0:W1:Y:S02]  /*34720*/  SHFL.IDX P6, R14, R13, R12, R11 ;  /* 0x0000000c0d0e7389 */ /* 0x00006400000c000b */
[----:B01----:R-:W-:Y:S01]  /*34730*/  ENDCOLLECTIVE ;  /* 0x000000000000791b */ /* 0x003fe20003800000 */
.L_x_7919:
        /* <DEDUP_REMOVED lines=15> */
.L_x_7920:
[----:B------:R-:W-:Y:S02]  /*34830*/  IMAD.MOV.U32 R13, RZ, RZ, R3 ;  /* 0x000000ffff0d7224 */ /* 0x000fe400078e0003 */
[----:B------:R-:W-:Y:S02]  /*34840*/  IMAD.MOV.U32 R12, RZ, RZ, 0x5 ;  /* 0x00000005ff0c7424 */ /* 0x000fe400078e00ff */
[----:B------:R-:W-:-:S07]  /*34850*/  IMAD.MOV.U32 R5, RZ, RZ, R14 ;  /* 0x000000ffff057224 */ /* 0x000fce00078e000e */
[----:B------:R-:W-:Y:S05]  /*34860*/  WARPSYNC.COLLECTIVE R15, `(.L_x_7921) ;  /* 0x000000000f087348 */ /* 0x000fea0003c00000 */
[----:B------:R0:W1:Y:S02]  /*34870*/  SHFL.IDX P6, R14, R13, R12, R11 ;  /* 0x0000000c0d0e7389 */ /* 0x00006400000c000b */
[----:B01----:R-:W-:Y:S01]  /*34880*/  ENDCOLLECTIVE ;  /* 0x000000000000791b */ /* 0x003fe20003800000 */
.L_x_7921:
        /* <DEDUP_REMOVED lines=15> */
.L_x_7922:
[----:B------:R-:W-:Y:S02]  /*34980*/  IMAD.MOV.U32 R13, RZ, RZ, R3 ;  /* 0x000000ffff0d7224 */ /* 0x000fe400078e0003 */
[----:B------:R-:W-:Y:S02]  /*34990*/  IMAD.MOV.U32 R12, RZ, RZ, 0x6 ;  /* 0x00000006ff0c7424 */ /* 0x000fe400078e00ff */
[----:B------:R-:W-:-:S07]  /*349a0*/  IMAD.MOV.U32 R5, RZ, RZ, R14 ;  /* 0x000000ffff057224 */ /* 0x000fce00078e000e */
[----:B------:R-:W-:Y:S05]  /*349b0*/  WARPSYNC.COLLECTIVE R15, `(.L_x_7923) ;  /* 0x000000000f087348 */ /* 0x000fea0003c00000 */
[----:B------:R0:W1:Y:S02]  /*349c0*/  SHFL.IDX P6, R14, R13, R12, R11 ;  /* 0x0000000c0d0e7389 */ /* 0x00006400000c000b */
[----:B01----:R-:W-:Y:S01]  /*349d0*/  ENDCOLLECTIVE ;  /* 0x000000000000791b */ /* 0x003fe20003800000 */
.L_x_7923:
        /* <DEDUP_REMOVED lines=13> */
.L_x_7924:
        /* <DEDUP_REMOVED lines=8> */
.L_x_7925:
        /* <DEDUP_REMOVED lines=13> */
.L_x_7926:
[----:B------:R-:W-:Y:S01]  /*34c00*/  IMAD.MOV.U32 R3, RZ, RZ, R14 ;  /* 0x000000ffff037224 */ /* 0x000fe200078e000e */
[----:B------:R-:W-:Y:S06]  /*34c10*/  BRA `(.L_x_7927) ;  /* 0xffffff8400207947 */ /* 0x000fec000383ffff */
.L_x_7702:
[----:B0-----:R0:W1:Y:S02]  /*34c20*/  SYNCS.PHASECHK.TRANS64.TRYWAIT P0, [R19+URZ+0x28820], R0 ;  /* 0x02882000130075a7 */ /* 0x001064000800017f */
[----:B-1----:R-:W-:Y:S05]  /*34c30*/  @!P0 NANOSLEEP.SYNCS 0x989680 ;  /* 0x009896800000895d */ /* 0x002fea0003900000 */
[----:B------:R-:W1:Y:S02]  /*34c40*/  @!P0 SYNCS.PHASECHK.TRANS64 P0, [R19+URZ+0x28820], R0 ;  /* 0x02882000130085a7 */ /* 0x000e64000800007f */
[----:B-1----:R-:W-:Y:S05]  /*34c50*/  @!P0 BRA `(.L_x_7702) ;  /* 0xfffffffc00f08947 */ /* 0x002fea000383ffff */
[----:B------:R-:W-:Y:S05]  /*34c60*/  BRA `(.L_x_7928) ;  /* 0xffffff84007c7947 */ /* 0x000fea000383ffff */
.L_x_7708:
[----:B--2---:R2:W3:Y:S02]  /*34c70*/  SYNCS.PHASECHK.TRANS64.TRYWAIT P0, [R6+URZ+0x28880], R5 ;  /* 0x02888005060075a7 */ /* 0x0044e4000800017f */
[----:B---3--:R-:W-:Y:S05]  /*34c80*/  @!P0 NANOSLEEP.SYNCS 0x989680 ;  /* 0x009896800000895d */ /* 0x008fea0003900000 */
[----:B------:R-:W3:Y:S02]  /*34c90*/  @!P0 SYNCS.PHASECHK.TRANS64 P0, [R6+URZ+0x28880], R5 ;  /* 0x02888005060085a7 */ /* 0x000ee4000800007f */
[----:B---3--:R-:W-:Y:S05]  /*34ca0*/  @!P0 BRA `(.L_x_7708) ;  /* 0xfffffffc00f08947 */ /* 0x008fea000383ffff */
[----:B------:R-:W-:Y:S05]  /*34cb0*/  BRA `(.L_x_7929) ;  /* 0xffffff8800347947 */ /* 0x000fea000383ffff */
.L_x_7713:
[----:B-1----:R1:W3:Y:S02]  /*34cc0*/  SYNCS.PHASECHK.TRANS64.TRYWAIT P0, [R6+URZ+0x28840], R5 ;  /* 0x02884005060075a7 */ /* 0x0022e4000800017f */
[----:B---3--:R-:W-:Y:S05]  /*34cd0*/  @!P0 NANOSLEEP.SYNCS 0x989680 ;  /* 0x009896800000895d */ /* 0x008fea0003900000 */
[----:B------:R-:W3:Y:S02]  /*34ce0*/  @!P0 SYNCS.PHASECHK.TRANS64 P0, [R6+URZ+0x28840], R5 ;  /* 0x02884005060085a7 */ /* 0x000ee4000800007f */
[----:B---3--:R-:W-:Y:S05]  /*34cf0*/  @!P0 BRA `(.L_x_7713) ;  /* 0xfffffffc00f08947 */ /* 0x008fea000383ffff */
[----:B------:R-:W-:Y:S05]  /*34d00*/  BRA `(.L_x_7930) ;  /* 0xffffff8800b47947 */ /* 0x000fea000383ffff */
.L_x_7719:
[----:B--2---:R2:W3:Y:S02]  /*34d10*/  SYNCS.PHASECHK.TRANS64.TRYWAIT P0, [R20+URZ+0x28870], R4 ;  /* 0x02887004140075a7 */ /* 0x0044e4000800017f */
[----:B---3--:R-:W-:Y:S05]  /*34d20*/  @!P0 NANOSLEEP.SYNCS 0x989680 ;  /* 0x009896800000895d */ /* 0x008fea0003900000 */
[----:B------:R-:W3:Y:S02]  /*34d30*/  @!P0 SYNCS.PHASECHK.TRANS64 P0, [R20+URZ+0x28870], R4 ;  /* 0x02887004140085a7 */ /* 0x000ee4000800007f */
[----:B---3--:R-:W-:Y:S05]  /*34d40*/  @!P0 BRA `(.L_x_7719) ;  /* 0xfffffffc00f08947 */ /* 0x008fea000383ffff */
[----:B------:R-:W-:Y:S05]  /*34d50*/  BRA `(.L_x_7931) ;  /* 0xffffff8c00507947 */ /* 0x000fea000383ffff */
.L_x_7721:
[----:B---3--:R3:W4:Y:S02]  /*34d60*/  SYNCS.PHASECHK.TRANS64.TRYWAIT P0, [R20+URZ+0x28860], R3 ;  /* 0x02886003140075a7 */ /* 0x008724000800017f */
[----:B----4-:R-:W-:Y:S05]  /*34d70*/  @!P0 NANOSLEEP.SYNCS 0x989680 ;  /* 0x009896800000895d */ /* 0x010fea0003900000 */
[----:B------:R-:W4:Y:S02]  /*34d80*/  @!P0 SYNCS.PHASECHK.TRANS64 P0, [R20+URZ+0x28860], R3 ;  /* 0x02886003140085a7 */ /* 0x000f24000800007f */
[----:B----4-:R-:W-:Y:S05]  /*34d90*/  @!P0 BRA `(.L_x_7721) ;  /* 0xfffffffc00f08947 */ /* 0x010fea000383ffff */
[----:B------:R-:W-:Y:S05]  /*34da0*/  BRA `(.L_x_7932) ;  /* 0xffffff8c00587947 */ /* 0x000fea000383ffff */
.L_x_7728:
[----:B0-----:R0:W1:Y:S02]  /*34db0*/  SYNCS.PHASECHK.TRANS64.TRYWAIT P1, [R0+URZ+0x28870], R2 ;  /* 0x02887002000075a7 */ /* 0x001064000802017f */
[----:B-1----:R-:W-:Y:S05]  /*34dc0*/  @!P1 NANOSLEEP.SYNCS 0x989680 ;  /* 0x009896800000995d */ /* 0x002fea0003900000 */
[----:B------:R-:W1:Y:S02]  /*34dd0*/  @!P1 SYNCS.PHASECHK.TRANS64 P1, [R0+URZ+0x28870], R2 ;  /* 0x02887002000095a7 */ /* 0x000e64000802007f */
[----:B-1----:R-:W-:Y:S05]  /*34de0*/  @!P1 BRA `(.L_x_7728) ;  /* 0xfffffffc00f09947 */ /* 0x002fea000383ffff */
[----:B------:R-:W-:Y:S05]  /*34df0*/  BRA `(.L_x_7933) ;  /* 0xffffff98003c7947 */ /* 0x000fea000383ffff */
.L_x_7730:
[----:B0-----:R0:W1:Y:S02]  /*34e00*/  SYNCS.PHASECHK.TRANS64.TRYWAIT P1, [R0+URZ+0x28860], R2 ;  /* 0x02886002000075a7 */ /* 0x001064000802017f */
[----:B-1----:R-:W-:Y:S05]  /*34e10*/  @!P1 NANOSLEEP.SYNCS 0x989680 ;  /* 0x009896800000995d */ /* 0x002fea0003900000 */
[----:B------:R-:W1:Y:S02]  /*34e20*/  @!P1 SYNCS.PHASECHK.TRANS64 P1, [R0+URZ+0x28860], R2 ;  /* 0x02886002000095a7 */ /* 0x000e64000802007f */
[----:B-1----:R-:W-:Y:S05]  /*34e30*/  @!P1 BRA `(.L_x_7730) ;  /* 0xfffffffc00f09947 */ /* 0x002fea000383ffff */
[----:B------:R-:W-:Y:S05]  /*34e40*/  BRA `(.L_x_7934) ;  /* 0xffffff9800447947 */ /* 0x000fea000383ffff */
.L_x_7734:
[----:B------:R-:W3:Y:S01]  /*34e50*/  LDL R2, [R1] ;  /* 0x0000000001027983 */ /* 0x000ee20000100800 */
[----:B------:R-:W-:Y:S01]  /*34e60*/  BSSY B0, `(.L_x_7935) ;  /* 0x0000008000007945 */ /* 0x000fe20003800000 */
[----:B------:R-:W-:Y:S02]  /*34e70*/  IMAD.MOV.U32 R12, RZ, RZ, RZ ;  /* 0x000000ffff0c7224 */ /* 0x000fe400078e00ff */
[----:B------:R-:W-:Y:S02]  /*34e80*/  IMAD.MOV.U32 R11, RZ, RZ, 0x1f ;  /* 0x0000001fff0b7424 */ /* 0x000fe400078e00ff */
[----:B------:R-:W-:Y:S02]  /*34e90*/  IMAD.MOV.U32 R15, RZ, RZ, -0x1 ;  /* 0xffffffffff0f7424 */ /* 0x000fe400078e00ff */
[----:B---3--:R-:W-:-:S07]  /*34ea0*/  IMAD.MOV.U32 R13, RZ, RZ, R2 ;  /* 0x000000ffff0d7224 */ /* 0x008fce00078e0002 */
[----:B-12---:R-:W-:Y:S05]  /*34eb0*/  WARPSYNC.COLLECTIVE R15, `(.L_x_7936) ;  /* 0x000000000f087348 */ /* 0x006fea0003c00000 */
[----:B------:R0:W3:Y:S02]  /*34ec0*/  SHFL.IDX P6, R14, R13, R12, R11 ;  /* 0x0000000c0d0e7389 */ /* 0x0000e400000c000b */
[----:B0123--:R-:W-:Y:S01]  /*34ed0*/  ENDCOLLECTIVE ;  /* 0x000000000000791b */ /* 0x00ffe20003800000 */
.L_x_7936:
[----:B------:R-:W-:Y:S05]  /*34ee0*/  BSYNC B0 ;  /* 0x0000000000007941 */ /* 0x000fea0003800000 */
.L_x_7935:
        /* <DEDUP_REMOVED lines=9> */
.L_x_7937:
        /* <DEDUP_REMOVED lines=26> */
.L_x_7938:
        /* <DEDUP_REMOVED lines=8> */
.L_x_7939:
        /* <DEDUP_REMOVED lines=8> */
.L_x_7940:
        /* <DEDUP_REMOVED lines=8> */
.L_x_7941:
        /* <DEDUP_REMOVED lines=8> */
.L_x_7942:
        /* <DEDUP_REMOVED lines=9> */
.L_x_7943:
[----:B------:R-:W-:Y:S01]  /*353b0*/  IMAD.MOV.U32 R9, RZ, RZ, R14 ;  /* 0x000000ffff097224 */ /* 0x000fe200078e000e */
[----:B------:R-:W-:Y:S06]  /*353c0*/  BRA `(.L_x_7944) ;  /* 0xffffffa000447947 */ /* 0x000fec000383ffff */
.L_x_7737:
[----:B------:R-:W-:Y:S01]  /*353d0*/  BSSY B0, `(.L_x_7945) ;  /* 0x0000008000007945 */ /* 0x000fe20003800000 */
[----:B------:R-:W-:Y:S02]  /*353e0*/  IMAD.MOV.U32 R13, RZ, RZ, R2 ;  /* 0x000000ffff0d7224 */ /* 0x000fe400078e0002 */
[----:B------:R-:W-:Y:S02]  /*353f0*/  IMAD.MOV.U32 R12, RZ, RZ, 0x1 ;  /* 0x00000001ff0c7424 */ /* 0x000fe400078e00ff */
[----:B------:R-:W-:Y:S02]  /*35400*/  IMAD.MOV.U32 R11, RZ, RZ, RZ ;  /* 0x000000ffff0b7224 */ /* 0x000fe400078e00ff */
[----:B------:R-:W-:-:S07]  /*35410*/  IMAD.MOV.U32 R15, RZ, RZ, -0x1 ;  /* 0xffffffffff0f7424 */ /* 0x000fce00078e00ff */
[----:B-1----:R-:W-:Y:S05]  /*35420*/  WARPSYNC.COLLECTIVE R15, `(.L_x_7946) ;  /* 0x000000000f087348 */ /* 0x002fea0003c00000 */
[----:B------:R0:W2:Y:S02]  /*35430*/  SHFL.UP P6, R14, R13, R12, R11 ;  /* 0x0400000c0d0e7389 */ /* 0x0000a400000c000b */
[----:B012---:R-:W-:Y:S01]  /*35440*/  ENDCOLLECTIVE ;  /* 0x000000000000791b */ /* 0x007fe20003800000 */
.L_x_7946:
[----:B------:R-:W-:Y:S05]  /*35450*/  BSYNC B0 ;  /* 0x0000000000007941 */ /* 0x000fea0003800000 */
.L_x_7945:
        /* <DEDUP_REMOVED lines=10> */
.L_x_7947:
        /* <DEDUP_REMOVED lines=8> */
.L_x_7948:
        /* <DEDUP_REMOVED lines=8> */
.L_x_7949:
        /* <DEDUP_REMOVED lines=8> */
.L_x_7950:
        /* <DEDUP_REMOVED lines=9> */
.L_x_7951:
[----:B------:R-:W-:Y:S01]  /*35710*/  IMAD.MOV.U32 R9, RZ, RZ, R14 ;  /* 0x000000ffff097224 */ /* 0x000fe200078e000e */
[----:B------:R-:W-:Y:S06]  /*35720*/  BRA `(.L_x_7952) ;  /* 0xffffffa0001c7947 */ /* 0x000fec000383ffff */
.L_x_7739:
[----:B------:R-:W-:Y:S01]  /*35730*/  BSSY B0, `(.L_x_7953) ;  /* 0x0000006000007945 */ /* 0x000fe20003800000 */
[----:B------:R-:W-:Y:S01]  /*35740*/  PLOP3.LUT P6, PT, P6, PT, PT, 0x8, 0x0 ;  /* 0x000000000000781c */ /* 0x000fe200037ce170 */
[----:B------:R-:W-:-:S12]  /*35750*/  IMAD.MOV.U32 R15, RZ, RZ, -0x1 ;  /* 0xffffffffff0f7424 */ /* 0x000fd800078e00ff */
[----:B01----:R-:W-:Y:S05]  /*35760*/  WARPSYNC.COLLECTIVE R15, `(.L_x_7954) ;  /* 0x000000000f087348 */ /* 0x003fea0003c00000 */
[----:B------:R-:W-:Y:S01]  /*35770*/  VOTE.ANY R14, PT, P6 ;  /* 0x00000000000e7806 */ /* 0x000fe200030e0100 */
[----:B01----:R-:W-:Y:S06]  /*35780*/  ENDCOLLECTIVE ;  /* 0x000000000000791b */ /* 0x003fec0003800000 */
.L_x_7954:
[----:B------:R-:W-:Y:S05]  /*35790*/  BSYNC B0 ;  /* 0x0000000000007941 */ /* 0x000fea0003800000 */
.L_x_7953:
        /* <DEDUP_REMOVED lines=10> */
.L_x_7955:
[----:B------:R-:W-:Y:S02]  /*35840*/  IMAD.MOV.U32 R13, RZ, RZ, R6 ;  /* 0x000000ffff0d7224 */ /* 0x000fe400078e0006 */
[----:B------:R-:W-:-:S07]  /*35850*/  IMAD.MOV.U32 R4, RZ, RZ, R14 ;  /* 0x000000ffff047224 */ /* 0x000fce00078e000e */
[----:B------:R-:W-:Y:S05]  /*35860*/  WARPSYNC.COLLECTIVE R15, `(.L_x_7956) ;  /* 0x000000000f087348 */ /* 0x000fea0003c00000 */
[----:B------:R0:W1:Y:S02]  /*35870*/  SHFL.IDX P6, R14, R13, R12, R11 ;  /* 0x0000000c0d0e7389 */ /* 0x00006400000c000b */
[----:B01----:R-:W-:Y:S01]  /*35880*/  ENDCOLLECTIVE ;  /* 0x000000000000791b */ /* 0x003fe20003800000 */
.L_x_7956:
[----:B------:R-:W-:Y:S02]  /*35890*/  IMAD.MOV.U32 R6, RZ, RZ, R14 ;  /* 0x000000ffff067224 */ /* 0x000fe400078e000e */
[----:B------:R-:W-:-:S05]  /*358a0*/  IMAD.IADD R10, R0, 0x1, R10 ;  /* 0x00000001000a7824 */ /* 0x000fca00078e020a */
[----:B------:R2:W-:Y:S01]  /*358b0*/  STL [R1+0xc], R10 ;  /* 0x00000c0a01007387 */ /* 0x0005e20000100800 */
[----:B------:R-:W-:Y:S05]  /*358c0*/  BRA `(.L_x_7957) ;  /* 0xffffffa000007947 */ /* 0x000fea000383ffff */
.L_x_7741:
[----:B------:R-:W-:Y:S01]  /*358d0*/  BSSY B0, `(.L_x_7958) ;  /* 0x0000008000007945 */ /* 0x000fe20003800000 */
[----:B------:R-:W-:Y:S02]  /*358e0*/  IMAD.MOV.U32 R13, RZ, RZ, R7 ;  /* 0x000000ffff0d7224 */ /* 0x000fe400078e0007 */
[----:B------:R-:W-:Y:S02]  /*358f0*/  IMAD.MOV.U32 R12, RZ, RZ, R0 ;  /* 0x000000ffff0c7224 */ /* 0x000fe400078e0000 */
[----:B------:R-:W-:Y:S02]  /*35900*/  IMAD.MOV.U32 R11, RZ, RZ, 0x1f ;  /* 0x0000001fff0b7424 */ /* 0x000fe400078e00ff */
[----:B------:R-:W-:-:S07]  /*35910*/  IMAD.MOV.U32 R15, RZ, RZ, -0x1 ;  /* 0xffffffffff0f7424 */ /* 0x000fce00078e00ff */
[----:B-12---:R-:W-:Y:S05]  /*35920*/  WARPSYNC.COLLECTIVE R15, `(.L_x_7959) ;  /* 0x000000000f087348 */ /* 0x006fea0003c00000 */
[----:B------:R0:W3:Y:S02]  /*35930*/  SHFL.IDX P6, R14, R13, R12, R11 ;  /* 0x0000000c0d0e7389 */ /* 0x0000e400000c000b */
[----:B0123--:R-:W-:Y:S01]  /*35940*/  ENDCOLLECTIVE ;  /* 0x000000000000791b */ /* 0x00ffe20003800000 */
.L_x_7959:
[----:B------:R-:W-:Y:S05]  /*35950*/  BSYNC B0 ;  /* 0x0000000000007941 */ /* 0x000fea0003800000 */
.L_x_7958:
[----:B------:R-:W-:Y:S01]  /*35960*/  IMAD.MOV.U32 R0, RZ, RZ, R14 ;  /* 0x000000ffff007224 */ /* 0x000fe200078e000e */
[----:B------:R-:W-:Y:S06]  /*35970*/  BRA `(.L_x_7960) ;  /* 0xffffff9c00ec7947 */ /* 0x000fec000383ffff */
.L_x_7747:
[----:B0-----:R0:W1:Y:S02]  /*35980*/  SYNCS.PHASECHK.TRANS64.TRYWAIT P0, [R0+URZ+0x28820], R3 ;  /* 0x02882003000075a7 */ /* 0x001064000800017f */
[----:B-1----:R-:W-:Y:S05]  /*35990*/  @!P0 NANOSLEEP.SYNCS 0x989680 ;  /* 0x009896800000895d */ /* 0x002fea0003900000 */
[----:B------:R-:W1:Y:S02]  /*359a0*/  @!P0 SYNCS.PHASECHK.TRANS64 P0, [R0+URZ+0x28820], R3 ;  /* 0x02882003000085a7 */ /* 0x000e64000800007f */
[----:B-1----:R-:W-:Y:S05]  /*359b0*/  @!P0 BRA `(.L_x_7747) ;  /* 0xfffffffc00f08947 */ /* 0x002fea000383ffff */
[----:B------:R-:W-:Y:S05]  /*359c0*/  BRA `(.L_x_7961) ;  /* 0xffffffa800907947 */ /* 0x000fea000383ffff */
.L_x_7748:
        /* <DEDUP_REMOVED lines=11> */
.L_x_7963:
[----:B------:R-:W-:Y:S05]  /*35a80*/  BSYNC B0 ;  /* 0x0000000000007941 */ /* 0x000fea0003800000 */
.L_x_7962:
[----:B------:R-:W-:Y:S05]  /*35a90*/  BRA `(.L_x_7964) ;  /* 0xffffffa800787947 */ /* 0x000fea000383ffff */
.L_x_7749:
[----:B------:R-:W-:Y:S01]  /*35aa0*/  BSSY B0, `(.L_x_7965) ;  /* 0x0000006000007945 */ /* 0x000fe20003800000 */
[----:B------:R-:W-:-:S07]  /*35ab0*/  IMAD.MOV.U32 R15, RZ, RZ, -0x1 ;  /* 0xffffffffff0f7424 */ /* 0x000fce00078e00ff */
[----:B01----:R-:W-:Y:S05]  /*35ac0*/  WARPSYNC.COLLECTIVE R15, `(.L_x_7966) ;  /* 0x000000000f0c7348 */ /* 0x003fea0003c00000 */
[----:B------:R-:W-:Y:S02]  /*35ad0*/  ELECT P6, UR62, PT ;  /* 0x00000000003e782f */ /* 0x000fe400038c0000 */
[----:B------:R-:W-:Y:S01]  /*35ae0*/  MOV R14, UR62 ;  /* 0x0000003e000e7c02 */ /* 0x000fe20008000f00 */
[----:B01----:R-:W-:Y:S10]  /*35af0*/  ENDCOLLECTIVE ;  /* 0x000000000000791b */ /* 0x003ff40003800000 */
.L_x_7966:
[----:B------:R-:W-:Y:S05]  /*35b00*/  BSYNC B0 ;  /* 0x0000000000007941 */ /* 0x000fea0003800000 */
.L_x_7965:
[----:B------:R-:W-:Y:S05]  /*35b10*/  BRA `(.L_x_7967) ;  /* 0xffffffa8006c7947 */ /* 0x000fea000383ffff */
.L_x_7751:
[----:B0-----:R0:W1:Y:S02]  /*35b20*/  SYNCS.PHASECHK.TRANS64.TRYWAIT P1, [R6+URZ], R5 ;  /* 0x00000005060075a7 */ /* 0x001064000802017f */
[----:B-1----:R-:W-:Y:S05]  /*35b30*/  @!P1 NANOSLEEP.SYNCS 0x989680 ;  /* 0x009896800000995d */ /* 0x002fea0003900000 */
[----:B------:R-:W1:Y:S02]  /*35b40*/  @!P1 SYNCS.PHASECHK.TRANS64 P1, [R6+URZ], R5 ;  /* 0x00000005060095a7 */ /* 0x000e64000802007f */
[----:B-1----:R-:W-:Y:S05]  /*35b50*/  @!P1 BRA `(.L_x_7751) ;  /* 0xfffffffc00f09947 */ /* 0x002fea000383ffff */
[----:B------:R-:W-:Y:S05]  /*35b60*/  BRA `(.L_x_7968) ;  /* 0xffffffa800a87947 */ /* 0x000fea000383ffff */
.L_x_7752:
[----:B-1----:R1:W2:Y:S02]  /*35b70*/  SYNCS.PHASECHK.TRANS64.TRYWAIT P1, [R7+URZ], R2 ;  /* 0x00000002070075a7 */ /* 0x0022a4000802017f */
[----:B--2---:R-:W-:Y:S05]  /*35b80*/  @!P1 NANOSLEEP.SYNCS 0x989680 ;  /* 0x009896800000995d */ /* 0x004fea0003900000 */
[----:B------:R-:W2:Y:S02]  /*35b90*/  @!P1 SYNCS.PHASECHK.TRANS64 P1, [R7+URZ], R2 ;  /* 0x00000002070095a7 */ /* 0x000ea4000802007f */
[----:B--2---:R-:W-:Y:S05]  /*35ba0*/  @!P1 BRA `(.L_x_7752) ;  /* 0xfffffffc00f09947 */ /* 0x004fea000383ffff */
[----:B------:R-:W-:Y:S05]  /*35bb0*/  BRA `(.L_x_7969) ;  /* 0xffffffa8009c7947 */ /* 0x000fea000383ffff */
.L_x_7754:
[----:B--2---:R2:W3:Y:S02]  /*35bc0*/  SYNCS.PHASECHK.TRANS64.TRYWAIT P1, [R4+URZ+0x28860], R5 ;  /* 0x02886005040075a7 */ /* 0x0044e4000802017f */
[----:B---3--:R-:W-:Y:S05]  /*35bd0*/  @!P1 NANOSLEEP.SYNCS 0x989680 ;  /* 0x009896800000995d */ /* 0x008fea0003900000 */
[----:B------:R-:W3:Y:S02]  /*35be0*/  @!P1 SYNCS.PHASECHK.TRANS64 P1, [R4+URZ+0x28860], R5 ;  /* 0x02886005040095a7 */ /* 0x000ee4000802007f */
[----:B---3--:R-:W-:Y:S05]  /*35bf0*/  @!P1 BRA `(.L_x_7754) ;  /* 0xfffffffc00f09947 */ /* 0x008fea000383ffff */
[----:B------:R-:W-:Y:S05]  /*35c00*/  BRA `(.L_x_7970) ;  /* 0xffffffa800a07947 */ /* 0x000fea000383ffff */
.L_x_7756:
[----:B---3--:R3:W4:Y:S02]  /*35c10*/  SYNCS.PHASECHK.TRANS64.TRYWAIT P1, [R3+URZ+0x28860], R2 ;  /* 0x02886002030075a7 */ /* 0x008724000802017f */
[----:B----4-:R-:W-:Y:S05]  /*35c20*/  @!P1 NANOSLEEP.SYNCS 0x989680 ;  /* 0x009896800000995d */ /* 0x010fea0003900000 */
[----:B------:R-:W4:Y:S02]  /*35c30*/  @!P1 SYNCS.PHASECHK.TRANS64 P1, [R3+URZ+0x28860], R2 ;  /* 0x02886002030095a7 */ /* 0x000f24000802007f */
[----:B----4-:R-:W-:Y:S05]  /*35c40*/  @!P1 BRA `(.L_x_7756) ;  /* 0xfffffffc00f09947 */ /* 0x010fea000383ffff */
[----:B------:R-:W-:Y:S05]  /*35c50*/  BRA `(.L_x_7971) ;  /* 0xffffffa800a07947 */ /* 0x000fea000383ffff */
.L_x_7758:
[----:B----4-:R4:W0:Y:S02]  /*35c60*/  SYNCS.PHASECHK.TRANS64.TRYWAIT P0, [R4+URZ+0x28880], R5 ;  /* 0x02888005040075a7 */ /* 0x010824000800017f */
[----:B0-----:R-:W-:Y:S05]  /*35c70*/  @!P0 NANOSLEEP.SYNCS 0x989680 ;  /* 0x009896800000895d */ /* 0x001fea0003900000 */
[----:B------:R-:W0:Y:S02]  /*35c80*/  @!P0 SYNCS.PHASECHK.TRANS64 P0, [R4+URZ+0x28880], R5 ;  /* 0x02888005040085a7 */ /* 0x000e24000800007f */
[----:B0-----:R-:W-:Y:S05]  /*35c90*/  @!P0 BRA `(.L_x_7758) ;  /* 0xfffffffc00f08947 */ /* 0x001fea000383ffff */
[----:B------:R-:W-:Y:S05]  /*35ca0*/  BRA `(.L_x_7759) ;  /* 0xffffffa8009c7947 */ /* 0x000fea000383ffff */
.L_x_7972:
        /* <DEDUP_REMOVED lines=13> */
.L_x_13361:


//--------------------- .text._ZN7cutlass13device_kernelIN5flash11enable_sm90INS1_16FlashAttnFwdSm90INS1_25CollectiveMainloopFwdSm90ILi2EN4cute5tupleIJNS5_1CILi1EEES8_S8_EEENS6_IJNS7_ILi128EEENS7_ILi224EEESA_EEELi128ENS_12float_e4m3_tEfNS_4arch4Sm90ELb1ELb0ELb1ELb0ELb0ELb0ELb0ELb1ELb1ELb1ELb1ELb0EEENS1_21CollectiveEpilogueFwdINS6_IJSA_SA_SB_EEES9_NS_10bfloat16_tESF_Li256ELb0ELb1ELb1ELb1EEENS1_19SingleTileSchedulerILb0ELb1ELb1ELi128EEEEEEEEEvNT_6ParamsE --------------------------
	.section	.text._ZN7cutlass13device_kernelIN5flash11enable_sm90INS1_16FlashAttnFwdSm90INS1_25CollectiveMainloopFwdSm90ILi2EN4cute5tupleIJNS5_1CILi1EEES8_S8_EEENS6_IJNS7_ILi128EEENS7_ILi224EEESA_EEELi128ENS_12float_e4m3_tEfNS_4arch4Sm90ELb1ELb0ELb1ELb0ELb0ELb0ELb0ELb1ELb1ELb1ELb1ELb0EEENS1_21CollectiveEpilogueFwdINS6_IJSA_SA_SB_EEES9_NS_10bfloat16_tESF_Li256ELb0ELb1ELb1ELb1EEENS1_19SingleTileSchedulerILb0ELb1ELb1ELi128EEEEEEEEEvNT_6ParamsE,"ax",@progbits
	.align	128
.text._ZN7cutlass13device_kernelIN5flash11enable_sm90INS1_16FlashAttnFwdSm90INS1_25CollectiveMainloopFwdSm90ILi2EN4cute5tupleIJNS5_1CILi1EEES8_S8_EEENS6_IJNS7_ILi128EEENS7_ILi224EEESA_EEELi128ENS_12float_e4m3_tEfNS_4arch4Sm90ELb1ELb0ELb1ELb0ELb0ELb0ELb0ELb1ELb1ELb1ELb1ELb0EEENS1_21CollectiveEpilogueFwdINS6_IJSA_SA_SB_EEES9_NS_10bfloat16_tESF_Li256ELb0ELb1ELb1ELb1EEENS1_19SingleTileSchedulerILb0ELb1ELb1ELi128EEEEEEEEEvNT_6ParamsE:
        .type           _ZN7cutlass13device_kernelIN5flash11enable_sm90INS1_16FlashAttnFwdSm90INS1_25CollectiveMainloopFwdSm90ILi2EN4cute5tupleIJNS5_1CILi1EEES8_S8_EEENS6_IJNS7_ILi128EEENS7_ILi224EEESA_EEELi128ENS_12float_e4m3_tEfNS_4arch4Sm90ELb1ELb0ELb1ELb0ELb0ELb0ELb0ELb1ELb1ELb1ELb1ELb0EEENS1_21CollectiveEpilogueFwdINS6_IJSA_SA_SB_EEES9_NS_10bfloat16_tESF_Li256ELb0ELb1ELb1ELb1EEENS1_19SingleTileSchedulerILb0ELb1ELb1ELi128EEEEEEEEEvNT_6ParamsE,@function
        .size           _ZN7cutlass13device_kernelIN5flash11enable_sm90INS1_16FlashAttnFwdSm90INS1_25CollectiveMainloopFwdSm90ILi2EN4cute5tupleIJNS5_1CILi1EEES8_S8_EEENS6_IJNS7_ILi128EEENS7_ILi224EEESA_EEELi128ENS_12float_e4m3_tEfNS_4arch4Sm90ELb1ELb0ELb1ELb0ELb0ELb0ELb0ELb1ELb1ELb1ELb1ELb0EEENS1_21CollectiveEpilogueFwdINS6_IJSA_SA_SB_EEES9_NS_10bfloat16_tESF_Li256ELb0ELb1ELb1ELb1EEENS1_19SingleTileSchedulerILb0ELb1ELb1ELi128EEEEEEEEEvNT_6ParamsE,(.L_x_13362 - _ZN7cutlass13device_kernelIN5flash11enable_sm90INS1_16FlashAttnFwdSm90INS1_25CollectiveMainloopFwdSm90ILi2EN4cute5tupleIJNS5_1CILi1EEES8_S8_EEENS6_IJNS7_ILi128EEENS7_ILi224EEESA_EEELi128ENS_12float_e4m3_tEfNS_4arch4Sm90ELb1ELb0ELb1ELb0ELb0ELb0ELb0ELb1ELb1ELb1ELb1ELb0EEENS1_21CollectiveEpilogueFwdINS6_IJSA_SA_SB_EEES9_NS_10bfloat16_tESF_Li256ELb0ELb1ELb1ELb1EEENS1_19SingleTileSchedulerILb0ELb1ELb1ELi128EEEEEEEEEvNT_6ParamsE)
        .other          _ZN7cutlass13device_kernelIN5flash11enable_sm90INS1_16FlashAttnFwdSm90INS1_25CollectiveMainloopFwdSm90ILi2EN4cute5tupleIJNS5_1CILi1EEES8_S8_EEENS6_IJNS7_ILi128EEENS7_ILi224EEESA_EEELi128ENS_12float_e4m3_tEfNS_4arch4Sm90ELb1ELb0ELb1ELb0ELb0ELb0ELb0ELb1ELb1ELb1ELb1ELb0EEENS1_21CollectiveEpilogueFwdINS6_IJSA_SA_SB_EEES9_NS_10bfloat16_tESF_Li256ELb0ELb1ELb1ELb1EEENS1_19SingleTileSchedulerILb0ELb1ELb1ELi128EEEEEEEEEvNT_6ParamsE,@"STO_CUDA_ENTRY STV_DEFAULT"
_ZN7cutlass13device_kernelIN5flash11enable_sm90INS1_16FlashAttnFwdSm90INS1_25CollectiveMainloopFwdSm90ILi2EN4cute5tupleIJNS5_1CILi1EEES8_S8_EEENS6_IJNS7_ILi128EEENS7_ILi224EEESA_EEELi128ENS_12float_e4m3_tEfNS_4arch4Sm90ELb1ELb0ELb1ELb0ELb0ELb0ELb0ELb1ELb1ELb1ELb1ELb0EEENS1_21CollectiveEpilogueFwdINS6_IJSA_SA_SB_EEES9_NS_10bfloat16_tESF_Li256ELb0ELb1ELb1ELb1EEENS1_19SingleTileSchedulerILb0ELb1ELb1ELi128EEEEEEEEEvNT_6ParamsE:
        /* <DEDUP_REMOVED lines=17> */
.L_x_7974:
[----:B------:R-:W-:Y:S05]  /*0110*/  BSYNC B0 ;  /* 0x0000000000007941 */ /* 0x000fea0003800000 */
.L_x_7973:
        /* <DEDUP_REMOVED lines=40> */
.L_x_7975:
        /* <DEDUP_REMOVED lines=22> */
.L_x_7976:
        /* <DEDUP_REMOVED lines=18> */
.L_x_7977:
        /* <DEDUP_REMOVED lines=22> */
.L_x_7978:
        /* <DEDUP_REMOVED lines=22> */
.L_x_7979:
        /* <DEDUP_REMOVED lines=9> */
.L_x_7982:
        /* <DEDUP_REMOVED lines=24> */
[----:B------:R-:W-:Y:S02]  /*0af0*/  IMAD.MOV.U32 R2, RZ, RZ, RZ ;  /* 0x000000ffff027224 */ /* 0x000fe400078e00ff */
[----:B------:R-:W-:-:S04]  /*0b00*/  IMAD.MOV.U32 R23, RZ, RZ, RZ ;  /* 0x000000ffff177224 */ /* 0x000fc800078e00ff */
        /* <DEDUP_REMOVED lines=8> */
[C---:B------:R-:W-:Y:S01]  /*0b90*/  @P1 VIADD R0, R22.reuse, 0x7f ;  /* 0x0000007f16001836 */ /* 0x040fe20000000000 */
[----:B---3--:R-:W-:Y:S02]  /*0ba0*/  IADD3 R3, -R3, 0xe0, RZ ;  /* 0x000000e003037810 */ /* 0x008fe40007ffe1ff */
[----:B------:R-:W1:Y:S01]  /*0bb0*/  @P1 LDC R5, c[0x0][0x44c] ;  /* 0x00011300ff051b82 */ /* 0x000e620000000800 */
[----:B------:R-:W-:-:S07]  /*0bc0*/  VIADD R4, R22, 0x7f ;  /* 0x0000007f16047836 */ /* 0x000fce0000000000 */
[----:B------:R-:W3:Y:S01]  /*0bd0*/  @P1 LDC R9, c[0x0][0x450] ;  /* 0x00011400ff091b82 */ /* 0x000ee20000000800 */
[----:B0-----:R-:W-:Y:S01]  /*0be0*/  SEL R16, R16, 0x1, P0 ;  /* 0x0000000110107807 */ /* 0x001fe20000000000 */
[----:B-1----:R-:W-:-:S04]  /*0bf0*/  @P1 IMAD.HI.U32 R0, R0, R5, RZ ;  /* 0x0000000500001227 */ /* 0x002fc800078e00ff */
[CC--:B--2---:R-:W-:Y:S02]  /*0c00*/  IMAD R5, R16.reuse, R7.reuse, R3 ;  /* 0x0000000710057224 */ /* 0x0c4fe400078e0203 */
[----:B------:R-:W-:Y:S01]  /*0c10*/  IMAD R3, R16, R7, 0xdf ;  /* 0x000000df10037424 */ /* 0x000fe200078e0207 */
[----:B---3--:R-:W-:Y:S02]  /*0c20*/  @P1 SHF.R.U32.HI R4, RZ, R9, R0 ;  /* 0x00000009ff041219 */ /* 0x008fe40000011600 */
[----:B------:R-:W-:Y:S01]  /*0c30*/  SHF.R.U32.HI R0, RZ, 0x10, R18 ;  /* 0x00000010ff007819 */ /* 0x000fe20000011612 */
[----:B------:R-:W-:Y:S01]  /*0c40*/  IMAD.HI R2, R3, -0x6db6db6d, R2 ;  /* 0x9249249303027827 */ /* 0x000fe200078e0202 */
[----:B------:R-:W-:Y:S02]  /*0c50*/  LOP3.LUT R18, R18, 0xffff, RZ, 0xc0, !PT ;  /* 0x0000ffff12127812 */ /* 0x000fe400078ec0ff */
[----:B------:R-:W-:Y:S01]  /*0c60*/  ISETP.NE.AND P0, PT, R0, RZ, PT ;  /* 0x000000ff0000720c */ /* 0x000fe20003f05270 */
[----:B------:R-:W-:Y:S01]  /*0c70*/  IMAD.IADD R5, R5, 0x1, R4 ;  /* 0x0000000105057824 */ /* 0x000fe200078e0204 */
[----:B------:R-:W-:Y:S01]  /*0c80*/  SHF.R.U32.HI R3, RZ, 0x1f, R2 ;  /* 0x0000001fff037819 */ /* 0x000fe20000011602 */
[----:B------:R-:W-:-:S03]  /*0c90*/  IMAD.MOV.U32 R4, RZ, RZ, RZ ;  /* 0x000000ffff047224 */ /* 0x000fc600078e00ff */
[----:B------:R-:W-:Y:S01]  /*0ca0*/  LEA.HI.SX32 R3, R2, R3, 0x19 ;  /* 0x0000000302037211 */ /* 0x000fe200078fcaff */
[----:B------:R-:W-:-:S05]  /*0cb0*/  IMAD.HI R4, R5, -0x6db6db6d, R4 ;  /* 0x9249249305047827 */ /* 0x000fca00078e0204 */
[----:B------:R-:W-:Y:S01]  /*0cc0*/  SHF.R.U32.HI R5, RZ, 0x1f, R4 ;  /* 0x0000001fff057819 */ /* 0x000fe20000011604 */
[----:B------:R-:W0:Y:S03]  /*0cd0*/  @!P0 LDC R0, c[0x0][0x9f0] ;  /* 0x00027c00ff008b82 */ /* 0x000e260000000800 */
[----:B------:R-:W-:-:S04]  /*0ce0*/  LEA.HI.SX32 R4, R4, R5, 0x19 ;  /* 0x0000000504047211 */ /* 0x000fc800078fcaff */
        /* <DEDUP_REMOVED lines=30> */
.L_x_7984:
        /* <DEDUP_REMOVED lines=8> */
[----:B0-----:R-:W-:Y:S01]  /*0f50*/  IMAD.MOV.U32 R0, RZ, RZ, RZ ;  /* 0x000000ffff007224 */ /* 0x001fe200078e00ff */
        /* <DEDUP_REMOVED lines=67> */
.L_x_7986:
        /* <DEDUP_REMOVED lines=45> */
.L_x_8077:
[----:B------:R-:W-:Y:S05]  /*1660*/  @!P1 BRA `(.L_x_7988) ;  /* 0x0000000000049947 */ /* 0x000fea0003800000 */
[----:B------:R-:W-:Y:S01]  /*1670*/  BPT.TRAP 0x1 ;  /* 0x000000040000795c */ /* 0x000fe20000300000 */
.L_x_7988:
[----:B------:R1:W2:Y:S01]  /*1680*/  SYNCS.PHASECHK.TRANS64.TRYWAIT P2, [UR41+0x2e830], R6 ;  /* 0x02e83006ff0075a7 */ /* 0x0002a20008040169 */
[----:B------:R-:W-:Y:S05]  /*1690*/  @!P1 BRA `(.L_x_7989) ;  /* 0x0000000000049947 */ /* 0x000fea0003800000 */
[----:B------:R-:W-:Y:S01]  /*16a0*/  BPT.TRAP 0x1 ;  /* 0x000000040000795c */ /* 0x000fe20000300000 */
.L_x_7989:
        /* <DEDUP_REMOVED lines=8> */
.L_x_7990:
[----:B------:R-:W-:Y:S05]  /*1730*/  WARPSYNC.ALL ;  /* 0x0000000000007948 */ /* 0x000fea0003800000 */
[----:B0-----:R-:W-:Y:S01]  /*1740*/  IMAD.MOV.U32 R3, RZ, RZ, 0x40000040 ;  /* 0x40000040ff037424 */ /* 0x001fe200078e00ff */
        /* <DEDUP_REMOVED lines=25> */
[----:B------:R-:W0:Y:S01]  /*18e0*/  LDC R7, c[0x0][0x448] ;  /* 0x00011200ff077b82 */ /* 0x000e220000000800 */
        /* <DEDUP_REMOVED lines=8> */
[----:B------:R-:W-:Y:S01]  /*1970*/  LEA.HI R140, R140, R137, RZ, 0x2 ;  /* 0x000000898c8c7211 */ /* 0x000fe200078f10ff */
[----:B------:R-:W-:Y:S01]  /*1980*/  UMOV UR11, 0x40000040 ;  /* 0x40000040000b7882 */ /* 0x000fe20000000000 */
[----:B------:R-:W-:Y:S01]  /*1990*/  UIADD3 UR5, UR6, 0x202, URZ ;  /* 0x0000020206057890 */ /* 0x000fe2000fffe03f */
[----:B------:R-:W-:Y:S01]  /*19a0*/  IMAD.IADD R8, R137, 0x1, -R8 ;  /* 0x0000000189087824 */ /* 0x000fe200078e0a08 */
[----:B------:R-:W-:Y:S01]  /*19b0*/  UMOV UR22, UR8 ;  /* 0x0000000800167c82 */ /* 0x000fe20008000000 */
[----:B------:R-:W-:Y:S01]  /*19c0*/  UIADD3 UR8, UR4, 0x2, URZ ;  /* 0x0000000204087890 */ /* 0x000fe2000fffe03f */
[----:B------:R-:W-:Y:S01]  /*19d0*/  LOP3.LUT R140, R140, 0xfffffffc, RZ, 0xc0, !PT ;  /* 0xfffffffc8c8c7812 */ /* 0x000fe200078ec0ff */
[----:B------:R-:W-:-:S02]  /*19e0*/  UIADD3 UR7, UR6, 0x302, URZ ;  /* 0x0000030206077890 */ /* 0x000fc4000fffe03f */
[----:B------:R-:W-:Y:S02]  /*19f0*/  UIADD3 UR12, UR4, 0x4, URZ ;  /* 0x00000004040c7890 */ /* 0x000fe4000fffe03f */
[----:B------:R-:W-:Y:S01]  /*1a00*/  UIADD3 UR14, UR6, 0x4, URZ ;  /* 0x00000004060e7890 */ /* 0x000fe2000fffe03f */
[----:B------:R-:W-:Y:S01]  /*1a10*/  IMAD.IADD R140, R137, 0x1, -R140 ;  /* 0x00000001898c7824 */ /* 0x000fe200078e0a8c */
[----:B------:R-:W-:Y:S01]  /*1a20*/  UMOV UR13, 0x40000040 ;  /* 0x40000040000d7882 */ /* 0x000fe20000000000 */
[----:B------:R-:W-:Y:S01]  /*1a30*/  UMOV UR15, 0x40000040 ;  /* 0x40000040000f7882 */ /* 0x000fe20000000000 */
[----:B0-----:R-:W-:Y:S01]  /*1a40*/  ISETP.NE.AND P2, PT, R7, 0x1, PT ;  /* 0x000000010700780c */ /* 0x001fe20003f45270 */
[----:B------:R-:W-:Y:S01]  /*1a50*/  UMOV UR42, URZ ;  /* 0x0000003f002a7c82 */ /* 0x000fe20008000000 */
[----:B------:R-:W-:Y:S01]  /*1a60*/  SHF.R.S32.HI R7, RZ, 0x1f, R8 ;  /* 0x0000001fff077819 */ /* 0x000fe20000011408 */
        /* <DEDUP_REMOVED lines=112> */
[C---:B--2---:R-:W-:Y:S01]  /*2170*/  FMUL.FTZ R5, R0.reuse, R120 ;  /* 0x0000007800057220 */ /* 0x044fe20000410000 */
[C---:B------:R-:W-:Y:S01]  /*2180*/  FMUL.FTZ R120, R0.reuse, R122 ;  /* 0x0000007a00787220 */ /* 0x040fe20000410000 */
[C---:B------:R-:W-:Y:S01]  /*2190*/  FMUL.FTZ R122, R0.reuse, R126 ;  /* 0x0000007e007a7220 */ /* 0x040fe20000410000 */
[C---:B------:R-:W-:Y:S01]  /*21a0*/  FMUL.FTZ R126, R0.reuse, R134 ;  /* 0x00000086007e7220 */ /* 0x040fe20000410000 */
[C---:B------:R-:W-:Y:S01]  /*21b0*/  FMUL.FTZ R10, R0.reuse, R128 ;  /* 0x00000080000a7220 */ /* 0x040fe20000410000 */
[----:B------:R-:W-:Y:S01]  /*21c0*/  QGMMA.64x32x32.F32.E4M3.E4M3 R104, gdesc[UR16], R104, gsb0 ;  /* 0x00600000106879f3 */ /* 0x000fe20008000868 */
[----:B------:R-:W-:Y:S01]  /*21d0*/  UIADD3 UR18, UR6, 0x206, URZ ;  /* 0x0000020606127890 */ /* 0x000fe2000fffe03f */
[C---:B-1----:R-:W-:Y:S01]  /*21e0*/  FMUL.FTZ R6, R0.reuse, R124 ;  /* 0x0000007c00067220 */ /* 0x042fe20000410000 */
[----:B------:R-:W-:Y:S01]  /*21f0*/  UMOV UR19, 0x40000040 ;  /* 0x4000004000137882 */ /* 0x000fe20000000000 */
[C---:B------:R-:W-:Y:S01]  /*2200*/  FMUL.FTZ R124, R0.reuse, R130 ;  /* 0x00000082007c7220 */ /* 0x040fe20000410000 */
[C---:B------:R-:W-:Y:S01]  /*2210*/  FMUL.FTZ R4, R0.reuse, R121 ;  /* 0x0000007900047220 */ /* 0x040fe20000410000 */
[----:B------:R-:W0:Y:S01]  /*2220*/  @P2 LDC R130, c[0x0][0x450] ;  /* 0x00011400ff822b82 */ /* 0x000e220000000800 */
        /* <DEDUP_REMOVED lines=10> */
[----:B------:R-:W3:Y:S08]  /*22d0*/  MUFU.TANH R122, R122 ;  /* 0x0000007a007a7308 */ /* 0x000ef00000002400 */
        /* <DEDUP_REMOVED lines=15> */
[----:B------:R-:W1:Y:S01]  /*23d0*/  @P2 LDC R118, c[0x0][0x44c] ;  /* 0x00011300ff762b82 */ /* 0x000e620000000800 */
        /* <DEDUP_REMOVED lines=10> */
[----:B------:R-:W-:Y:S01]  /*2480*/  FMUL.FTZ R117, R0, R119 ;  /* 0x0000007700757220 */ /* 0x000fe20000410000 */
        /* <DEDUP_REMOVED lines=14> */
[C---:B------:R-:W-:Y:S01]  /*2570*/  FMUL.FTZ R101, R0.reuse, R90 ;  /* 0x0000005a00657220 */ /* 0x040fe20000410000 */
[C---:B------:R-:W-:Y:S01]  /*2580*/  FMUL.FTZ R90, R0.reuse, R91 ;  /* 0x0000005b005a7220 */ /* 0x040fe20000410000 */
[C---:B------:R-:W-:Y:S01]  /*2590*/  FMUL.FTZ R91, R0.reuse, R94 ;  /* 0x0000005e005b7220 */ /* 0x040fe20000410000 */
[C---:B------:R-:W-:Y:S01]  /*25a0*/  FMUL.FTZ R94, R0.reuse, R98 ;  /* 0x00000062005e7220 */ /* 0x040fe20000410000 */
        /* <DEDUP_REMOVED lines=9> */
[----:B------:R-:W-:-:S05]  /*2640*/  FMUL.FTZ R97, R0, R97 ;  /* 0x0000006100617220 */ /* 0x000fca0000410000 */
[----:B------:R-:W5:Y:S08]  /*2650*/  MUFU.TANH R117, R117 ;  /* 0x0000007500757308 */ /* 0x000f700000002400 */
[----:B------:R-:W5:Y:S08]  /*2660*/  MUFU.TANH R101, R101 ;  /* 0x0000006500657308 */ /* 0x000f700000002400 */
[----:B------:R-:W5:Y:S08]  /*2670*/  MUFU.TANH R90, R90 ;  /* 0x0000005a005a7308 */ /* 0x000f700000002400 */
[----:B------:R-:W5:Y:S08]  /*2680*/  MUFU.TANH R91, R91 ;  /* 0x0000005b005b7308 */ /* 0x000f700000002400 */
[----:B------:R-:W5:Y:S08]  /*2690*/  MUFU.TANH R89, R89 ;  /* 0x0000005900597308 */ /* 0x000f700000002400 */
[----:B------:R-:W5:Y:S01]  /*26a0*/  MUFU.TANH R94, R94 ;  /* 0x0000005e005e7308 */ /* 0x000f620000002400 */
[----:B------:R-:W-:-:S02]  /*26b0*/  WARPGROUP.DEPBAR.LE gsb0, 0x0 ;  /* 0x00008000000079c5 */ /* 0x000fc40000010000 */
[C---:B------:R-:W-:Y:S01]  /*26c0*/  FMUL.FTZ R146, R0.reuse, R74 ;  /* 0x0000004a00927220 */ /* 0x040fe20000410000 */
[C---:B------:R-:W-:Y:S01]  /*26d0*/  FMUL.FTZ R74, R0.reuse, R75 ;  /* 0x0000004b004a7220 */ /* 0x040fe20000410000 */
[----:B------:R-:W-:Y:S01]  /*26e0*/  FMUL.FTZ R134, R0, R78 ;  /* 0x0000004e00867220 */ /* 0x000fe20000410000 */
[----:B------:R-:W-:Y:S01]  /*26f0*/  LEA.HI R75, R138, R138, RZ, 0x1 ;  /* 0x0000008a8a4b7211 */ /* 0x000fe200078f08ff */
[C---:B------:R-:W-:Y:S01]  /*2700*/  FMUL.FTZ R78, R0.reuse, R82 ;  /* 0x00000052004e7220 */ /* 0x040fe20000410000 */
[C---:B------:R-:W-:Y:S01]  /*2710*/  FMUL.FTZ R82, R0.reuse, R83 ;  /* 0x0000005300527220 */ /* 0x040fe20000410000 */
[C---:B------:R-:W-:Y:S01]  /*2720*/  FMUL.FTZ R128, R0.reuse, R79 ;  /* 0x0000004f00807220 */ /* 0x040fe20000410000 */
[-C--:B------:R-:W-:Y:S01]  /*2730*/  LEA.HI R83, R7, R8.reuse, RZ, 0x2 ;  /* 0x0000000807537211 */ /* 0x080fe200078f10ff */
[----:B------:R-:W-:Y:S01]  /*2740*/  FMUL.FTZ R98, R0, R87 ;  /* 0x0000005700627220 */ /* 0x000fe20000410000 */
[----:B------:R-:W-:Y:S01]  /*2750*/  LOP3.LUT R79, R75, 0x3fffffe, RZ, 0xc0, !PT ;  /* 0x03fffffe4b4f7812 */ /* 0x000fe200078ec0ff */
[----:B------:R-:W-:Y:S01]  /*2760*/  WARPGROUP.ARRIVE ;  /* 0x00000000000079c5 */ /* 0x000fe20000000000 */
[----:B------:R-:W-:Y:S01]  /*2770*/  LEA.HI R75, R7, R8, RZ, 0x5 ;  /* 0x00000008074b7211 */ /* 0x000fe200078f28ff */
[----:B------:R-:W5:Y:S01]  /*2780*/  MUFU.TANH R95, R95 ;  /* 0x0000005f005f7308 */ /* 0x000f620000002400 */
[----:B------:R-:W-:Y:S01]  /*2790*/  SHF.R.S32.HI R7, RZ, 0x2, R83 ;  /* 0x00000002ff077819 */ /* 0x000fe20000011453 */
[----:B------:R-:W-:Y:S01]  /*27a0*/  IMAD.IADD R79, R138, 0x1, -R79 ;  /* 0x000000018a4f7824 */ /* 0x000fe200078e0a4f */
[----:B------:R-:W-:Y:S01]  /*27b0*/  SHF.R.S32.HI R102, RZ, 0x1f, R83 ;  /* 0x0000001fff667819 */ /* 0x000fe20000011453 */
[----:B------:R-:W-:Y:S01]  /*27c0*/  QGMMA.64x32x32.F32.E4M3.E4M3 R56, gdesc[UR16], R56, gsb0 ;  /* 0x00600000103879f3 */ /* 0x000fe20008000838 */
[----:B------:R-:W-:Y:S01]  /*27d0*/  SHF.R.S32.HI R75, RZ, 0x5, R75 ;  /* 0x00000005ff4b7819 */ /* 0x000fe2000001144b */
[----:B------:R-:W-:Y:S01]  /*27e0*/  UIADD3 UR18, UR6, 0x506, URZ ;  /* 0x0000050606127890 */ /* 0x000fe2000fffe03f */
[-C--:B------:R-:W-:Y:S01]  /*27f0*/  LEA.HI R102, R102, R7.reuse, RZ, 0x3 ;  /* 0x0000000766667211 */ /* 0x080fe200078f18ff */
[----:B------:R-:W-:Y:S01]  /*2800*/  UMOV UR19, 0x40000040 ;  /* 0x4000004000137882 */ /* 0x000fe20000000000 */
[----:B------:R-:W-:Y:S01]  /*2810*/  LEA.HI R87, R140, R140, RZ, 0x1 ;  /* 0x0000008c8c577211 */ /* 0x000fe200078f08ff */
[----:B------:R-:W-:Y:S01]  /*2820*/  IMAD R75, R75, 0x10, R22 ;  /* 0x000000104b4b7824 */ /* 0x000fe200078e0216 */
[----:B------:R-:W-:Y:S01]  /*2830*/  LOP3.LUT R102, R102, 0xfffffff8, RZ, 0xc0, !PT ;  /* 0xfffffff866667812 */ /* 0x000fe200078ec0ff */
[----:B------:R-:W5:Y:S01]  /*2840*/  MUFU.TANH R152, R152 ;  /* 0x0000009800987308 */ /* 0x000f620000002400 */
[----:B------:R-:W-:Y:S01]  /*2850*/  LOP3.LUT R87, R87, 0x1ffffffe, RZ, 0xc0, !PT ;  /* 0x1ffffffe57577812 */ /* 0x000fe200078ec0ff */
[C---:B------:R-:W-:Y:S01]  /*2860*/  FMUL.FTZ R86, R0.reuse, R86 ;  /* 0x0000005600567220 */ /* 0x040fe20000410000 */
[----:B------:R-:W-:Y:S01]  /*2870*/  IADD3 R102, R75, R7, -R102 ;  /* 0x000000074b667210 */ /* 0x000fe20007ffe866 */
[----:B------:R-:W-:Y:S01]  /*2880*/  FMUL.FTZ R72, R0, R72 ;  /* 0x0000004800487220 */ /* 0x000fe20000410000 */
[----:B------:R-:W-:Y:S01]  /*2890*/  LOP3.LUT R83, R83, 0x7ffffffc, RZ, 0xc0, !PT ;  /* 0x7ffffffc53537812 */ /* 0x000fe200078ec0ff */
[----:B------:R-:W-:-:S02]  /*28a0*/  IMAD.IADD R7, R140, 0x1, -R87 ;  /* 0x000000018c077824 */ /* 0x000fc400078e0a57 */
[C---:B------:R-:W-:Y:S01]  /*28b0*/  FMUL.FTZ R73, R0.reuse, R73 ;  /* 0x0000004900497220 */ /* 0x040fe20000410000 */
[----:B------:R-:W-:Y:S01]  /*28c0*/  IMAD R102, R79, 0x40, R102 ;  /* 0x000000404f667824 */ /* 0x000fe200078e0266 */
[----:B------:R-:W5:Y:S01]  /*28d0*/  MUFU.TANH R148, R148 ;  /* 0x0000009400947308 */ /* 0x000f620000002400 */
[----:B------:R-:W-:Y:S02]  /*28e0*/  IMAD R87, R23, -0xe0, R136 ;  /* 0xffffff2017577824 */ /* 0x000fe400078e0288 */
[C---:B------:R-:W-:Y:S01]  /*28f0*/  FMUL.FTZ R76, R0.reuse, R76 ;  /* 0x0000004c004c7220 */ /* 0x040fe20000410000 */
[----:B------:R-:W-:Y:S02]  /*2900*/  IMAD R7, R7, 0x8, R102 ;  /* 0x0000000807077824 */ /* 0x000fe400078e0266 */
[C---:B------:R-:W-:Y:S01]  /*2910*/  FMUL.FTZ R77, R0.reuse, R77 ;  /* 0x0000004d004d7220 */ /* 0x040fe20000410000 */
[----:B------:R-:W-:Y:S02]  /*2920*/  IMAD.MOV.U32 R102, RZ, RZ, -0xe0 ;  /* 0xffffff20ff667424 */ /* 0x000fe400078e00ff */
[C---:B------:R-:W-:Y:S01]  /*2930*/  FMUL.FTZ R80, R0.reuse, R80 ;  /* 0x0000005000507220 */ /* 0x040fe20000410000 */
[----:B-1----:R-:W-:Y:S01]  /*2940*/  @P2 IMAD.HI.U32 R75, R7, R118, RZ ;  /* 0x00000076074b2227 */ /* 0x002fe200078e00ff */
[----:B------:R-:W1:Y:S03]  /*2950*/  MUFU.TANH R146, R146 ;  /* 0x0000009200927308 */ /* 0x000e660000002400 */
[C---:B------:R-:W-:Y:S01]  /*2960*/  FMUL.FTZ R81, R0.reuse, R81 ;  /* 0x0000005100517220 */ /* 0x040fe20000410000 */
[----:B------:R-:W-:Y:S01]  /*2970*/  FMUL.FTZ R84, R0, R84 ;  /* 0x0000005400547220 */ /* 0x000fe20000410000 */
[----:B------:R-:W-:Y:S01]  /*2980*/  IMAD.MOV.U32 R79, RZ, RZ, R7 ;  /* 0x000000ffff4f7224 */ /* 0x000fe200078e0007 */
[----:B0-----:R-:W-:Y:S01]  /*2990*/  @P2 SHF.R.U32.HI R79, RZ, R130, R75 ;  /* 0x00000082ff4f2219 */ /* 0x001fe2000001164b */
[----:B------:R-:W-:Y:S01]  /*29a0*/  IMAD.IADD R8, R8, 0x1, -R83 ;  /* 0x0000000108087824 */ /* 0x000fe200078e0a53 */
[----:B------:R-:W0:Y:S01]  /*29b0*/  LDC R75, c[0x0][0x288] ;  /* 0x0000a200ff4b7b82 */ /* 0x000e220000000800 */
[----:B------:R-:W-:Y:S01]  /*29c0*/  IMAD R99, R23, R102, 0xe1 ;  /* 0x000000e117637424 */ /* 0x000fe200078e0266 */
[----:B------:R-:W1:Y:S01]  /*29d0*/  MUFU.TANH R74, R74 ;  /* 0x0000004a004a7308 */ /* 0x000e620000002400 */
[----:B------:R-:W2:Y:S01]  /*29e0*/  SHFL.IDX PT, R103, R79, 0x1, 0x1c1f ;  /* 0x003c1f004f677f89 */ /* 0x000ea200000e0000 */
[----:B------:R-:W-:-:S02]  /*29f0*/  VIADD R83, R87, 0xe0 ;  /* 0x000000e057537836 */ /* 0x000fc40000000000 */
[----:B------:R-:W-:Y:S01]  /*2a00*/  FMUL.FTZ R85, R0, R85 ;  /* 0x0000005500557220 */ /* 0x000fe20000410000 */
[C---:B------:R-:W-:Y:S01]  /*2a10*/  IMAD R99, R8.reuse, -0x2, R99 ;  /* 0xfffffffe08637824 */ /* 0x040fe200078e0263 */
[----:B------:R-:W1:Y:S01]  /*2a20*/  SHFL.IDX PT, R79, R79, RZ, 0x1c1f ;  /* 0x001c1fff4f4f7589 */ /* 0x000e6200000e0000 */
[----:B------:R-:W-:Y:S01]  /*2a30*/  IMAD R83, R8, -0x2, R83 ;  /* 0xfffffffe08537824 */ /* 0x000fe200078e0253 */
[----:B------:R-:W1:Y:S08]  /*2a40*/  MUFU.TANH R134, R134 ;  /* 0x0000008600867308 */ /* 0x000e700000002400 */
[----:B------:R-:W1:Y:S01]  /*2a50*/  MUFU.TANH R128, R128 ;  /* 0x0000008000807308 */ /* 0x000e620000002400 */
[----:B0-----:R-:W-:-:S07]  /*2a60*/  IADD3 R102, R99, -R75, R136 ;  /* 0x8000004b63667210 */ /* 0x001fce0007ffe088 */
[----:B------:R-:W0:Y:S01]  /*2a70*/  MUFU.TANH R78, R78 ;  /* 0x0000004e004e7308 */ /* 0x000e220000002400 */
[----:B--2---:R-:W-:Y:S01]  /*2a80*/  VIADDMNMX R87, R103, R102, R83, PT ;  /* 0x0000006667577246 */ /* 0x004fe20003800153 */
[----:B------:R-:W-:Y:S02]  /*2a90*/  WARPGROUP.DEPBAR.LE gsb0, 0x0 ;  /* 0x00008000000079c5 */ /* 0x000fe40000010000 */
[----:B------:R-:W-:Y:S01]  /*2aa0*/  WARPGROUP.ARRIVE ;  /* 0x00000000000079c5 */ /* 0x000fe20000000000 */
[C---:B------:R-:W-:Y:S01]  /*2ab0*/  ISETP.GT.AND P5, PT, R87.reuse, RZ, PT ;  /* 0x000000ff5700720c */ /* 0x040fe20003fa4270 */
[----:B------:R-:W-:Y:S01]  /*2ac0*/  FMUL.FTZ R58, R0, R58 ;  /* 0x0000003a003a7220 */ /* 0x000fe20000410000 */
[C---:B------:R-:W-:Y:S01]  /*2ad0*/  ISETP.GT.AND P6, PT, R87.reuse, 0x1, PT ;  /* 0x000000015700780c */ /* 0x040fe20003fc4270 */
[----:B------:R-:W2:Y:S01]  /*2ae0*/  MUFU.TANH R82, R82 ;  /* 0x0000005200527308 */ /* 0x000ea20000002400 */
[----:B------:R-:W-:Y:S01]  /*2af0*/  ISETP.GT.AND P3, PT, R87, 0x8, PT ;  /* 0x000000085700780c */ /* 0x000fe20003f64270 */
[----:B------:R-:W-:Y:S01]  /*2b00*/  QGMMA.64x32x32.F32.E4M3.E4M3 R40, gdesc[UR16], R40, gsb0 ;  /* 0x00600000102879f3 */ /* 0x000fe20008000828 */
[----:B------:R-:W-:Y:S01]  /*2b10*/  FSEL R130, R120, -INF , P5 ;  /* 0xff80000078827808 */ /* 0x000fe20002800000 */
[----:B------:R-:W-:Y:S01]  /*2b20*/  UIADD3 UR18, UR6, 0x606, URZ ;  /* 0x0000060606127890 */ /* 0x000fe2000fffe03f */
[----:B------:R-:W-:Y:S01]  /*2b30*/  FSEL R132, R121, -INF , P6 ;  /* 0xff80000079847808 */ /* 0x000fe20003000000 */
[----:B------:R-:W-:Y:S01]  /*2b40*/  UMOV UR19, 0x40000040 ;  /* 0x4000004000137882 */ /* 0x000fe20000000000 */
[C---:B------:R-:W-:Y:S01]  /*2b50*/  ISETP.GT.AND P4, PT, R87.reuse, 0x9, PT ;  /* 0x000000095700780c */ /* 0x040fe20003f84270 */
[----:B------:R-:W2:Y:S01]  /*2b60*/  MUFU.TANH R86, R86 ;  /* 0x0000005600567308 */ /* 0x000ea20000002400 */
[----:B---3--:R-:W-:Y:S01]  /*2b70*/  FSEL R140, R122, -INF , P3 ;  /* 0xff8000007a8c7808 */ /* 0x008fe20001800000 */
[----:B------:R-:W-:Y:S01]  /*2b80*/  FMUL.FTZ R59, R0, R59 ;  /* 0x0000003b003b7220 */ /* 0x000fe20000410000 */
[----:B------:R-:W-:Y:S01]  /*2b90*/  FMNMX.FTZ R99, R130, R132, !PT ;  /* 0x0000008482637209 */ /* 0x000fe20007810000 */
[C---:B------:R-:W-:Y:S01]  /*2ba0*/  FMUL.FTZ R62, R0.reuse, R62 ;  /* 0x0000003e003e7220 */ /* 0x040fe20000410000 */
[----:B------:R-:W-:Y:S01]  /*2bb0*/  ISETP.GT.AND P5, PT, R87, 0x10, PT ;  /* 0x000000105700780c */ /* 0x000fe20003fa4270 */
[----:B------:R-:W-:Y:S01]  /*2bc0*/  FMUL.FTZ R63, R0, R63 ;  /* 0x0000003f003f7220 */ /* 0x000fe20000410000 */
[----:B----4-:R-:W-:Y:S01]  /*2bd0*/  FSEL R142, R123, -INF , P4 ;  /* 0xff8000007b8e7808 */ /* 0x010fe20002000000 */
[----:B------:R-:W3:Y:S01]  /*2be0*/  MUFU.TANH R98, R98 ;  /* 0x0000006200627308 */ /* 0x000ee20000002400 */
[----:B------:R-:W-:Y:S01]  /*2bf0*/  FMNMX.FTZ R99, R140, R99, !PT ;  /* 0x000000638c637209 */ /* 0x000fe20007810000 */
[C---:B------:R-:W-:Y:S01]  /*2c00*/  FMUL.FTZ R66, R0.reuse, R66 ;  /* 0x0000004200427220 */ /* 0x040fe20000410000 */
[C---:B------:R-:W-:Y:S01]  /*2c10*/  ISETP.GT.AND P6, PT, R87.reuse, 0x11, PT ;  /* 0x000000115700780c */ /* 0x040fe20003fc4270 */
[----:B------:R-:W-:Y:S01]  /*2c20*/  FMUL.FTZ R67, R0, R67 ;  /* 0x0000004300437220 */ /* 0x000fe20000410000 */
[----:B-----5:R-:W-:Y:S01]  /*2c30*/  FSEL R144, R124, -INF , P5 ;  /* 0xff8000007c907808 */ /* 0x020fe20002800000 */
[----:B------:R-:W-:Y:S01]  /*2c40*/  FMUL.FTZ R70, R0, R70 ;  /* 0x0000004600467220 */ /* 0x000fe20000410000 */
[----:B------:R-:W-:Y:S01]  /*2c50*/  FMNMX.FTZ R99, R142, R99, !PT ;  /* 0x000000638e637209 */ /* 0x000fe20007810000 */
[----:B------:R-:W4:Y:S01]  /*2c60*/  MUFU.TANH R58, R58 ;  /* 0x0000003a003a7308 */ /* 0x000f220000002400 */
[----:B------:R-:W-:Y:S01]  /*2c70*/  ISETP.GT.AND P3, PT, R87, 0x18, PT ;  /* 0x000000185700780c */ /* 0x000fe20003f64270 */
[C---:B------:R-:W-:Y:S01]  /*2c80*/  FMUL.FTZ R71, R0.reuse, R71 ;  /* 0x0000004700477220 */ /* 0x040fe20000410000 */
[----:B------:R-:W-:Y:S01]  /*2c90*/  FSEL R150, R125, -INF , P6 ;  /* 0xff8000007d967808 */ /* 0x000fe20003000000 */
[----:B------:R-:W-:Y:S01]  /*2ca0*/  FMUL.FTZ R56, R0, R56 ;  /* 0x0000003800387220 */ /* 0x000fe20000410000 */
[----:B------:R-:W-:Y:S01]  /*2cb0*/  FMNMX.FTZ R99, R144, R99, !PT ;  /* 0x0000006390637209 */ /* 0x000fe20007810000 */
[----:B------:R-:W-:Y:S01]  /*2cc0*/  FMUL.FTZ R57, R0, R57 ;  /* 0x0000003900397220 */ /* 0x000fe20000410000 */
[C---:B------:R-:W-:Y:S01]  /*2cd0*/  ISETP.GT.AND P4, PT, R87.reuse, 0x19, PT ;  /* 0x000000195700780c */ /* 0x040fe20003f84270 */
[----:B------:R-:W5:Y:S01]  /*2ce0*/  MUFU.TANH R59, R59 ;  /* 0x0000003b003b7308 */ /* 0x000f620000002400 */
[----:B------:R-:W-:Y:S01]  /*2cf0*/  FSEL R164, R126, -INF , P3 ;  /* 0xff8000007ea47808 */ /* 0x000fe20001800000 */
[----:B------:R-:W-:Y:S01]  /*2d00*/  FMUL.FTZ R60, R0, R60 ;  /* 0x0000003c003c7220 */ /* 0x000fe20000410000 */
[----:B------:R-:W-:Y:S01]  /*2d10*/  FMNMX.FTZ R99, R150, R99, !PT ;  /* 0x0000006396637209 */ /* 0x000fe20007810000 */
[C---:B------:R-:W-:Y:S01]  /*2d20*/  FMUL.FTZ R61, R0.reuse, R61 ;  /* 0x0000003d003d7220 */ /* 0x040fe20000410000 */
[----:B------:R-:W-:Y:S01]  /*2d30*/  ISETP.GT.AND P3, PT, R87, 0x20, PT ;  /* 0x000000205700780c */ /* 0x000fe20003f64270 */
[----:B------:R-:W-:Y:S01]  /*2d40*/  FMUL.FTZ R64, R0, R64 ;  /* 0x0000004000407220 */ /* 0x000fe20000410000 */
[----:B------:R-:W-:Y:S01]  /*2d50*/  FSEL R166, R127, -INF , P4 ;  /* 0xff8000007fa67808 */ /* 0x000fe20002000000 */
[----:B------:R-:W5:Y:S01]  /*2d60*/  MUFU.TANH R62, R62 ;  /* 0x0000003e003e7308 */ /* 0x000f620000002400 */
        /* <DEDUP_REMOVED lines=8> */
[----:B------:R-:W-:-:S02]  /*2df0*/  ISETP.GT.AND P3, PT, R87, 0x28, PT ;  /* 0x000000285700780c */ /* 0x000fc40003f64270 */
[----:B------:R-:W-:Y:S02]  /*2e00*/  FSEL R170, R113, -INF , P4 ;  /* 0xff80000071aa7808 */ /* 0x000fe40002000000 */
[----:B------:R-:W-:Y:S02]  /*2e10*/  FMNMX.FTZ R99, R168, R99, !PT ;  /* 0x00000063a8637209 */ /* 0x000fe40007810000 */
[C---:B------:R-:W-:Y:S01]  /*2e20*/  ISETP.GT.AND P4, PT, R87.reuse, 0x29, PT ;  /* 0x000000295700780c */ /* 0x040fe20003f84270 */
[----:B------:R-:W5:Y:S01]  /*2e30*/  MUFU.TANH R66, R66 ;  /* 0x0000004200427308 */ /* 0x000f620000002400 */
[----:B------:R-:W-:Y:S02]  /*2e40*/  FSEL R172, R110, -INF , P3 ;  /* 0xff8000006eac7808 */ /* 0x000fe40001800000 */
[----:B------:R-:W-:Y:S02]  /*2e50*/  FMNMX.FTZ R99, R170, R99, !PT ;  /* 0x00000063aa637209 */ /* 0x000fe40007810000 */
[----:B------:R-:W-:Y:S01]  /*2e60*/  ISETP.GT.AND P3, PT, R87, 0x30, PT ;  /* 0x000000305700780c */ /* 0x000fe20003f64270 */
[----:B------:R-:W-:-:S02]  /*2e70*/  WARPGROUP.DEPBAR.LE gsb0, 0x0 ;  /* 0x00008000000079c5 */ /* 0x000fc40000010000 */
[----:B------:R-:W-:Y:S01]  /*2e80*/  FSEL R176, R111, -INF , P4 ;  /* 0xff8000006fb07808 */ /* 0x000fe20002000000 */
[----:B------:R-:W-:Y:S01]  /*2e90*/  WARPGROUP.ARRIVE ;  /* 0x00000000000079c5 */ /* 0x000fe20000000000 */
[----:B------:R-:W-:Y:S01]  /*2ea0*/  FMNMX.FTZ R99, R172, R99, !PT ;  /* 0x00000063ac637209 */ /* 0x000fe20007810000 */
[----:B------:R-:W5:Y:S01]  /*2eb0*/  MUFU.TANH R67, R67 ;  /* 0x0000004300437308 */ /* 0x000f620000002400 */
[C---:B------:R-:W-:Y:S01]  /*2ec0*/  ISETP.GT.AND P4, PT, R87.reuse, 0x31, PT ;  /* 0x000000315700780c */ /* 0x040fe20003f84270 */
[----:B------:R-:W-:Y:S01]  /*2ed0*/  FMUL.FTZ R42, R0, R42 ;  /* 0x0000002a002a7220 */ /* 0x000fe20000410000 */
[----:B------:R-:W-:Y:S01]  /*2ee0*/  FSEL R178, R114, -INF , P3 ;  /* 0xff80000072b27808 */ /* 0x000fe20001800000 */
[----:B------:R-:W-:Y:S01]  /*2ef0*/  QGMMA.64x32x32.F32.E4M3.E4M3 R24, gdesc[UR16], R24, gsb0 ;  /* 0x00600000101879f3 */ /* 0x000fe20008000818 */
[----:B------:R-:W-:Y:S01]  /*2f00*/  FMNMX.FTZ R99, R176, R99, !PT ;  /* 0x00000063b0637209 */ /* 0x000fe20007810000 */
[C---:B------:R-:W-:Y:S01]  /*2f10*/  FMUL.FTZ R43, R0.reuse, R43 ;  /* 0x0000002b002b7220 */ /* 0x040fe20000410000 */
[----:B------:R-:W-:Y:S01]  /*2f20*/  ISETP.GT.AND P3, PT, R87, 0x38, PT ;  /* 0x000000385700780c */ /* 0x000fe20003f64270 */
[----:B------:R-:W5:Y:S01]  /*2f30*/  MUFU.TANH R70, R70 ;  /* 0x0000004600467308 */ /* 0x000f620000002400 */
[----:B------:R-:W-:Y:S01]  /*2f40*/  FSEL R184, R115, -INF , P4 ;  /* 0xff80000073b87808 */ /* 0x000fe20002000000 */
[----:B------:R-:W-:Y:S01]  /*2f50*/  FMUL.FTZ R46, R0, R46 ;  /* 0x0000002e002e7220 */ /* 0x000fe20000410000 */
[----:B------:R-:W-:Y:S01]  /*2f60*/  FMNMX.FTZ R99, R178, R99, !PT ;  /* 0x00000063b2637209 */ /* 0x000fe20007810000 */
[C---:B------:R-:W-:Y:S01]  /*2f70*/  FMUL.FTZ R54, R0.reuse, R54 ;  /* 0x0000003600367220 */ /* 0x040fe20000410000 */
[C---:B------:R-:W-:Y:S01]  /*2f80*/  ISETP.GT.AND P6, PT, R87.reuse, 0x39, PT ;  /* 0x000000395700780c */ /* 0x040fe20003fc4270 */
[----:B------:R-:W-:Y:S01]  /*2f90*/  FMUL.FTZ R47, R0, R47 ;  /* 0x0000002f002f7220 */ /* 0x000fe20000410000 */
[----:B------:R-:W-:Y:S01]  /*2fa0*/  FSEL R182, R116, -INF , P3 ;  /* 0xff80000074b67808 */ /* 0x000fe20001800000 */
[----:B------:R-:W5:Y:S01]  /*2fb0*/  MUFU.TANH R71, R71 ;  /* 0x0000004700477308 */ /* 0x000f620000002400 */
[----:B------:R-:W-:Y:S01]  /*2fc0*/  FMNMX.FTZ R99, R184, R99, !PT ;  /* 0x00000063b8637209 */ /* 0x000fe20007810000 */
[C---:B------:R-:W-:Y:S01]  /*2fd0*/  FMUL.FTZ R50, R0.reuse, R50 ;  /* 0x0000003200327220 */ /* 0x040fe20000410000 */
[----:B------:R-:W-:Y:S01]  /*2fe0*/  ISETP.GT.AND P4, PT, R87, 0x40, PT ;  /* 0x000000405700780c */ /* 0x000fe20003f84270 */
[C---:B------:R-:W-:Y:S01]  /*2ff0*/  FMUL.FTZ R51, R0.reuse, R51 ;  /* 0x0000003300337220 */ /* 0x040fe20000410000 */
[----:B------:R-:W-:Y:S01]  /*3000*/  FSEL R180, R117, -INF , P6 ;  /* 0xff80000075b47808 */ /* 0x000fe20003000000 */
[----:B------:R-:W-:Y:S01]  /*3010*/  FMUL.FTZ R55, R0, R55 ;  /* 0x0000003700377220 */ /* 0x000fe20000410000 */
[----:B------:R-:W-:Y:S01]  /*3020*/  FMNMX.FTZ R99, R182, R99, !PT ;  /* 0x00000063b6637209 */ /* 0x000fe20007810000 */
[----:B------:R-:W-:Y:S01]  /*3030*/  MUFU.TANH R46, R46 ;  /* 0x0000002e002e7308 */ /* 0x000fe20000002400 */
[----:B------:R-:W-:Y:S01]  /*3040*/  ISETP.GT.AND P5, PT, R87, 0x41, PT ;  /* 0x000000415700780c */ /* 0x000fe20003fa4270 */
[C---:B------:R-:W-:Y:S01]  /*3050*/  FMUL.FTZ R40, R0.reuse, R40 ;  /* 0x0000002800287220 */ /* 0x040fe20000410000 */
[----:B------:R-:W-:Y:S01]  /*3060*/  FSEL R174, R101, -INF , P4 ;  /* 0xff80000065ae7808 */ /* 0x000fe20002000000 */
[----:B------:R-:W-:Y:S01]  /*3070*/  FMUL.FTZ R41, R0, R41 ;  /* 0x0000002900297220 */ /* 0x000fe20000410000 */
[----:B------:R-:W-:Y:S01]  /*3080*/  FMNMX.FTZ R99, R180, R99, !PT ;  /* 0x00000063b4637209 */ /* 0x000fe20007810000 */
[----:B------:R-:W-:Y:S01]  /*3090*/  IMAD.U32 R101, RZ, RZ, UR41 ;  /* 0x00000029ff657e24 */ /* 0x000fe2000f8e00ff */
[----:B------:R-:W-:Y:S01]  /*30a0*/  ISETP.GT.AND P3, PT, R87, 0x48, PT ;  /* 0x000000485700780c */ /* 0x000fe20003f64270 */
[----:B------:R-:W-:Y:S01]  /*30b0*/  MUFU.TANH R47, R47 ;  /* 0x0000002f002f7308 */ /* 0x000fe20000002400 */
[----:B------:R-:W-:Y:S01]  /*30c0*/  FSEL R162, R90, -INF , P5 ;  /* 0xff8000005aa27808 */ /* 0x000fe20002800000 */
[----:B------:R-:W-:Y:S01]  /*30d0*/  @!P0 VIADD R101, R101, 0x2e840 ;  /* 0x0002e84065658836 */ /* 0x000fe20000000000 */
[----:B------:R-:W-:-:S02]  /*30e0*/  FMNMX.FTZ R99, R174, R99, !PT ;  /* 0x00000063ae637209 */ /* 0x000fc40007810000 */
[----:B------:R-:W-:Y:S02]  /*30f0*/  ISETP.GT.AND P4, PT, R87, 0x49, PT ;  /* 0x000000495700780c */ /* 0x000fe40003f84270 */
[----:B------:R-:W-:Y:S01]  /*3100*/  FSEL R160, R91, -INF , P3 ;  /* 0xff8000005ba07808 */ /* 0x000fe20001800000 */
[----:B------:R1:W-:Y:S01]  /*3110*/  MUFU.TANH R90, R43 ;  /* 0x0000002b005a7308 */ /* 0x0003e20000002400 */
[----:B------:R-:W-:Y:S02]  /*3120*/  FMNMX.FTZ R99, R162, R99, !PT ;  /* 0x00000063a2637209 */ /* 0x000fe40007810000 */
[----:B------:R-:W-:Y:S02]  /*3130*/  ISETP.GT.AND P5, PT, R87, 0x50, PT ;  /* 0x000000505700780c */ /* 0x000fe40003fa4270 */
[----:B------:R-:W-:Y:S02]  /*3140*/  FSEL R158, R89, -INF , P4 ;  /* 0xff800000599e7808 */ /* 0x000fe40002000000 */
[----:B------:R-:W-:Y:S01]  /*3150*/  FMNMX.FTZ R99, R160, R99, !PT ;  /* 0x00000063a0637209 */ /* 0x000fe20007810000 */
[----:B------:R-:W5:Y:S01]  /*3160*/  MUFU.TANH R89, R42 ;  /* 0x0000002a00597308 */ /* 0x000f620000002400 */
        /* <DEDUP_REMOVED lines=9> */
[----:B------:R-:W-:Y:S02]  /*3200*/  WARPGROUP.DEPBAR.LE gsb0, 0x0 ;  /* 0x00008000000079c5 */ /* 0x000fe40000010000 */
[----:B------:R-:W-:Y:S01]  /*3210*/  FMNMX.FTZ R99, R154, R99, !PT ;  /* 0x000000639a637209 */ /* 0x000fe20007810000 */
[C---:B------:R-:W-:Y:S01]  /*3220*/  FMUL.FTZ R26, R0.reuse, R26 ;  /* 0x0000001a001a7220 */ /* 0x040fe20000410000 */
[C---:B------:R-:W-:Y:S01]  /*3230*/  ISETP.GT.AND P4, PT, R87.reuse, 0x60, PT ;  /* 0x000000605700780c */ /* 0x040fe20003f84270 */
[----:B-1----:R-:W-:Y:S01]  /*3240*/  FMUL.FTZ R43, R0, R30 ;  /* 0x0000001e002b7220 */ /* 0x002fe20000410000 */
        /* <DEDUP_REMOVED lines=9> */
[----:B------:R-:W-:Y:S01]  /*32e0*/  MUFU.TANH R43, R43 ;  /* 0x0000002b002b7308 */ /* 0x000fe20000002400 */
[C---:B------:R-:W-:Y:S01]  /*32f0*/  ISETP.GT.AND P4, PT, R87.reuse, 0x68, PT ;  /* 0x000000685700780c */ /* 0x040fe20003f84270 */
[----:B------:R-:W-:Y:S01]  /*3300*/  FMUL.FTZ R39, R0, R39 ;  /* 0x0000002700277220 */ /* 0x000fe20000410000 */
[----:B------:R-:W-:Y:S01]  /*3310*/  FSEL R138, R74, -INF , P3 ;  /* 0xff8000004a8a7808 */ /* 0x000fe20001800000 */
[----:B------:R-:W-:Y:S01]  /*3320*/  FMUL.FTZ R91, R0, R36 ;  /* 0x00000024005b7220 */ /* 0x000fe20000410000 */
[----:B------:R-:W-:Y:S01]  /*3330*/  FMNMX.FTZ R99, R146, R99, !PT ;  /* 0x0000006392637209 */ /* 0x000fe20007810000 */
[----:B------:R-:W-:Y:S01]  /*3340*/  FMUL.FTZ R95, R0, R37 ;  /* 0x00000025005f7220 */ /* 0x000fe20000410000 */
[----:B------:R-:W-:Y:S01]  /*3350*/  ISETP.GT.AND P3, PT, R87, 0x69, PT ;  /* 0x000000695700780c */ /* 0x000fe20003f64270 */
[----:B------:R-:W1:Y:S01]  /*3360*/  MUFU.TANH R74, R50 ;  /* 0x00000032004a7308 */ /* 0x000e620000002400 */
[----:B------:R-:W-:-:S02]  /*3370*/  FSEL R134, R134, -INF , P4 ;  /* 0xff80000086867808 */ /* 0x000fc40002000000 */
[----:B------:R-:W-:Y:S02]  /*3380*/  FMNMX.FTZ R99, R138, R99, !PT ;  /* 0x000000638a637209 */ /* 0x000fe40007810000 */
[C---:B------:R-:W-:Y:S02]  /*3390*/  ISETP.GT.AND P4, PT, R87.reuse, 0x70, PT ;  /* 0x000000705700780c */ /* 0x040fe40003f84270 */
[----:B------:R-:W-:Y:S01]  /*33a0*/  FSEL R128, R128, -INF , P3 ;  /* 0xff80000080807808 */ /* 0x000fe20001800000 */
[----:B------:R-:W-:Y:S01]  /*33b0*/  MUFU.TANH R31, R31 ;  /* 0x0000001f001f7308 */ /* 0x000fe20000002400 */
[----:B------:R-:W-:Y:S02]  /*33c0*/  FMNMX.FTZ R99, R134, R99, !PT ;  /* 0x0000006386637209 */ /* 0x000fe40007810000 */
[----:B------:R-:W-:Y:S02]  /*33d0*/  ISETP.GT.AND P3, PT, R87, 0x71, PT ;  /* 0x000000715700780c */ /* 0x000fe40003f64270 */
[----:B0-----:R-:W-:-:S02]  /*33e0*/  FSEL R126, R78, -INF , P4 ;  /* 0xff8000004e7e7808 */ /* 0x001fc40002000000 */
[----:B------:R-:W-:Y:S01]  /*33f0*/  FMNMX.FTZ R99, R128, R99, !PT ;  /* 0x0000006380637209 */ /* 0x000fe20007810000 */
[----:B------:R0:W1:Y:S01]  /*3400*/  MUFU.TANH R78, R54 ;  /* 0x00000036004e7308 */ /* 0x0000620000002400 */
[C---:B------:R-:W-:Y:S02]  /*3410*/  ISETP.GT.AND P4, PT, R87.reuse, 0x78, PT ;  /* 0x000000785700780c */ /* 0x040fe40003f84270 */
[----:B--2---:R-:W-:Y:S02]  /*3420*/  FSEL R124, R82, -INF , P3 ;  /* 0xff800000527c7808 */ /* 0x004fe40001800000 */
[----:B------:R-:W-:Y:S02]  /*3430*/  FMNMX.FTZ R99, R126, R99, !PT ;  /* 0x000000637e637209 */ /* 0x000fe40007810000 */
[----:B------:R-:W-:Y:S01]  /*3440*/  ISETP.GT.AND P3, PT, R87, 0x79, PT ;  /* 0x000000795700780c */ /* 0x000fe20003f64270 */
[----:B------:R-:W-:Y:S01]  /*3450*/  MUFU.TANH R35, R35 ;  /* 0x0000002300237308 */ /* 0x000fe20000002400 */
[----:B------:R-:W-:-:S02]  /*3460*/  FSEL R122, R86, -INF , P4 ;  /* 0xff800000567a7808 */ /* 0x000fc40002000000 */
[----:B------:R-:W-:Y:S02]  /*3470*/  FMNMX.FTZ R99, R124, R99, !PT ;  /* 0x000000637c637209 */ /* 0x000fe40007810000 */
[C---:B------:R-:W-:Y:S02]  /*3480*/  ISETP.GT.AND P4, PT, R87.reuse, 0x80, PT ;  /* 0x000000805700780c */ /* 0x040fe40003f84270 */
[----:B---3--:R-:W-:Y:S01]  /*3490*/  FSEL R120, R98, -INF , P3 ;  /* 0xff80000062787808 */ /* 0x008fe20001800000 */
[----:B------:R-:W-:Y:S01]  /*34a0*/  MUFU.TANH R39, R39 ;  /* 0x0000002700277308 */ /* 0x000fe20000002400 */
[----:B------:R-:W-:Y:S02]  /*34b0*/  FMNMX.FTZ R99, R122, R99, !PT ;  /* 0x000000637a637209 */ /* 0x000fe40007810000 */
[----:B------:R-:W-:Y:S02]  /*34c0*/  ISETP.GT.AND P3, PT, R87, 0x81, PT ;  /* 0x000000815700780c */ /* 0x000fe40003f64270 */
[----:B----4-:R-:W-:-:S02]  /*34d0*/  FSEL R118, R58, -INF , P4 ;  /* 0xff8000003a767808 */ /* 0x010fc40002000000 */
[----:B------:R-:W-:Y:S01]  /*34e0*/  FMNMX.FTZ R99, R120, R99, !PT ;  /* 0x0000006378637209 */ /* 0x000fe20007810000 */
[----:B------:R-:W-:Y:S01]  /*34f0*/  MUFU.TANH R5, R5 ;  /* 0x0000000500057308 */ /* 0x000fe20000002400 */
[----:B------:R-:W-:Y:S02]  /*3500*/  ISETP.GT.AND P4, PT, R87, 0x88, PT ;  /* 0x000000885700780c */ /* 0x000fe40003f84270 */
[----:B-----5:R-:W-:Y:S02]  /*3510*/  FSEL R116, R59, -INF , P3 ;  /* 0xff8000003b747808 */ /* 0x020fe40001800000 */
[----:B------:R-:W-:Y:S02]  /*3520*/  FMNMX.FTZ R99, R118, R99, !PT ;  /* 0x0000006376637209 */ /* 0x000fe40007810000 */
[----:B------:R-:W-:Y:S01]  /*3530*/  ISETP.GT.AND P3, PT, R87, 0x89, PT ;  /* 0x000000895700780c */ /* 0x000fe20003f64270 */
[----:B------:R-:W2:Y:S01]  /*3540*/  MUFU.TANH R59, R26 ;  /* 0x0000001a003b7308 */ /* 0x000ea20000002400 */
[----:B------:R-:W-:-:S02]  /*3550*/  FSEL R114, R62, -INF , P4 ;  /* 0xff8000003e727808 */ /* 0x000fc40002000000 */
[----:B------:R-:W-:Y:S02]  /*3560*/  FMNMX.FTZ R99, R116, R99, !PT ;  /* 0x0000006374637209 */ /* 0x000fe40007810000 */
[----:B------:R-:W-:Y:S02]  /*3570*/  ISETP.GT.AND P4, PT, R87, 0x90, PT ;  /* 0x000000905700780c */ /* 0x000fe40003f84270 */
[----:B------:R-:W-:Y:S01]  /*3580*/  FSEL R112, R63, -INF , P3 ;  /* 0xff8000003f707808 */ /* 0x000fe20001800000 */
[----:B------:R-:W-:Y:S01]  /*3590*/  MUFU.TANH R4, R4 ;  /* 0x0000000400047308 */ /* 0x000fe20000002400 */
[----:B------:R-:W-:Y:S02]  /*35a0*/  FMNMX.FTZ R99, R114, R99, !PT ;  /* 0x0000006372637209 */ /* 0x000fe40007810000 */
[----:B------:R-:W-:Y:S02]  /*35b0*/  ISETP.GT.AND P3, PT, R87, 0x91, PT ;  /* 0x000000915700780c */ /* 0x000fe40003f64270 */
[----:B------:R-:W-:-:S02]  /*35c0*/  FSEL R110, R66, -INF , P4 ;  /* 0xff800000426e7808 */ /* 0x000fc40002000000 */
[----:B------:R-:W-:Y:S01]  /*35d0*/  FMNMX.FTZ R99, R112, R99, !PT ;  /* 0x0000006370637209 */ /* 0x000fe20007810000 */
[----:B------:R3:W4:Y:S01]  /*35e0*/  MUFU.TANH R63, R27 ;  /* 0x0000001b003f7308 */ /* 0x0007220000002400 */
[----:B------:R-:W-:Y:S02]  /*35f0*/  ISETP.GT.AND P4, PT, R87, 0x98, PT ;  /* 0x000000985700780c */ /* 0x000fe40003f84270 */
[----:B------:R-:W-:Y:S01]  /*3600*/  FSEL R62, R67, -INF , P3 ;  /* 0xff800000433e7808 */ /* 0x000fe20001800000 */
[----:B------:R-:W-:Y:S01]  /*3610*/  FMUL.FTZ R67, R0, R32 ;  /* 0x0000002000437220 */ /* 0x000fe20000410000 */
[----:B------:R-:W-:Y:S02]  /*3620*/  FMNMX.FTZ R99, R110, R99, !PT ;  /* 0x000000636e637209 */ /* 0x000fe40007810000 */
[----:B------:R-:W-:Y:S01]  /*3630*/  ISETP.GT.AND P3, PT, R87, 0x99, PT ;  /* 0x000000995700780c */ /* 0x000fe20003f64270 */
[----:B------:R-:W-:Y:S01]  /*3640*/  MUFU.TANH R6, R6 ;  /* 0x0000000600067308 */ /* 0x000fe20000002400 */
[----:B0-----:R-:W-:Y:S01]  /*3650*/  FSEL R54, R70, -INF , P4 ;  /* 0xff80000046367808 */ /* 0x001fe20002000000 */
[----:B---3--:R-:W-:Y:S01]  /*3660*/  FMUL.FTZ R27, R0, R34 ;  /* 0x00000022001b7220 */ /* 0x008fe20000410000 */
[----:B------:R-:W-:-:S02]  /*3670*/  FMNMX.FTZ R99, R62, R99, !PT ;  /* 0x000000633e637209 */ /* 0x000fc40007810000 */
[----:B------:R-:W-:Y:S02]  /*3680*/  ISETP.GT.AND P4, PT, R87, 0xa0, PT ;  /* 0x000000a05700780c */ /* 0x000fe40003f84270 */
[----:B------:R-:W-:Y:S01]  /*3690*/  FSEL R42, R71, -INF , P3 ;  /* 0xff800000472a7808 */ /* 0x000fe20001800000 */
[----:B------:R0:W3:Y:S01]  /*36a0*/  MUFU.TANH R86, R27 ;  /* 0x0000001b00567308 */ /* 0x0000e20000002400 */
[----:B------:R-:W-:Y:S01]  /*36b0*/  FMNMX.FTZ R99, R54, R99, !PT ;  /* 0x0000006336637209 */ /* 0x000fe20007810000 */
[----:B------:R-:W-:Y:S01]  /*36c0*/  FMUL.FTZ R71, R0, R29 ;  /* 0x0000001d00477220 */ /* 0x000fe20000410000 */
[----:B------:R-:W-:Y:S02]  /*36d0*/  ISETP.GT.AND P3, PT, R87, 0xa1, PT ;  /* 0x000000a15700780c */ /* 0x000fe40003f64270 */
[----:B------:R-:W-:Y:S01]  /*36e0*/  FSEL R30, R89, -INF , P4 ;  /* 0xff800000591e7808 */ /* 0x000fe20002000000 */
[----:B------:R-:W-:Y:S01]  /*36f0*/  IMAD.U32 R89, RZ, RZ, UR4 ;  /* 0x00000004ff597e24 */ /* 0x000fe2000f8e00ff */
[----:B------:R-:W-:Y:S01]  /*3700*/  FMNMX.FTZ R99, R42, R99, !PT ;  /* 0x000000632a637209 */ /* 0x000fe20007810000 */
[----:B------:R-:W-:Y:S01]  /*3710*/  MUFU.TANH R9, R9 ;  /* 0x0000000900097308 */ /* 0x000fe20000002400 */
[----:B------:R-:W-:Y:S01]  /*3720*/  ISETP.GT.AND P4, PT, R87, 0xa8, PT ;  /* 0x000000a85700780c */ /* 0x000fe20003f84270 */
[----:B0-----:R-:W-:Y:S01]  /*3730*/  FMUL.FTZ R27, R0, R38 ;  /* 0x00000026001b7220 */ /* 0x001fe20000410000 */
[----:B------:R-:W-:Y:S01]  /*3740*/  FSEL R26, R90, -INF , P3 ;  /* 0xff8000005a1a7808 */ /* 0x000fe20001800000 */
[----:B------:R-:W0:Y:S01]  /*3750*/  S2UR UR4, SR_CgaCtaId ;  /* 0x00000000000479c3 */ /* 0x000e220000008800 */
[----:B------:R-:W-:-:S02]  /*3760*/  FMNMX.FTZ R99, R30, R99, !PT ;  /* 0x000000631e637209 */ /* 0x000fc40007810000 */
[C---:B------:R-:W-:Y:S01]  /*3770*/  ISETP.GT.AND P3, PT, R87.reuse, 0xa9, PT ;  /* 0x000000a95700780c */ /* 0x040fe20003f64270 */
[----:B------:R-:W5:Y:S01]  /*3780*/  MUFU.TANH R27, R27 ;  /* 0x0000001b001b7308 */ /* 0x000f620000002400 */
[----:B------:R-:W-:Y:S02]  /*3790*/  FSEL R46, R46, -INF , P4 ;  /* 0xff8000002e2e7808 */ /* 0x000fe40002000000 */
[----:B------:R-:W-:Y:S02]  /*37a0*/  FMNMX.FTZ R99, R26, R99, !PT ;  /* 0x000000631a637209 */ /* 0x000fe40007810000 */
[----:B------:R-:W-:Y:S02]  /*37b0*/  ISETP.GT.AND P4, PT, R87, 0xb0, PT ;  /* 0x000000b05700780c */ /* 0x000fe40003f84270 */
[----:B------:R-:W-:Y:S01]  /*37c0*/  FSEL R50, R47, -INF , P3 ;  /* 0xff8000002f327808 */ /* 0x000fe20001800000 */
[----:B------:R-:W-:Y:S01]  /*37d0*/  FMUL.FTZ R47, R0, R45 ;  /* 0x0000002d002f7220 */ /* 0x000fe20000410000 */
[----:B------:R-:W-:Y:S01]  /*37e0*/  FMNMX.FTZ R99, R46, R99, !PT ;  /* 0x000000632e637209 */ /* 0x000fe20007810000 */
[----:B------:R-:W-:Y:S01]  /*37f0*/  FMUL.FTZ R45, R0, R48 ;  /* 0x00000030002d7220 */ /* 0x000fe20000410000 */
[----:B------:R-:W-:Y:S01]  /*3800*/  ISETP.GT.AND P3, PT, R87, 0xb1, PT ;  /* 0x000000b15700780c */ /* 0x000fe20003f64270 */
[----:B------:R-:W0:Y:S01]  /*3810*/  MUFU.TANH R10, R10 ;  /* 0x0000000a000a7308 */ /* 0x000e220000002400 */
[----:B-1----:R-:W-:-:S02]  /*3820*/  FSEL R58, R74, -INF , P4 ;  /* 0xff8000004a3a7808 */ /* 0x002fc40002000000 */
[----:B------:R-:W-:Y:S02]  /*3830*/  FMNMX.FTZ R99, R50, R99, !PT ;  /* 0x0000006332637209 */ /* 0x000fe40007810000 */
[----:B------:R-:W-:Y:S02]  /*3840*/  ISETP.GT.AND P4, PT, R87, 0xb8, PT ;  /* 0x000000b85700780c */ /* 0x000fe40003f84270 */
[----:B------:R-:W-:Y:S01]  /*3850*/  FSEL R34, R51, -INF , P3 ;  /* 0xff80000033227808 */ /* 0x000fe20001800000 */
[----:B------:R-:W1:Y:S01]  /*3860*/  MUFU.TANH R12, R12 ;  /* 0x0000000c000c7308 */ /* 0x000e620000002400 */
[----:B------:R-:W-:Y:S01]  /*3870*/  FMNMX.FTZ R99, R58, R99, !PT ;  /* 0x000000633a637209 */ /* 0x000fe20007810000 */
[C---:B------:R-:W-:Y:S01]  /*3880*/  FMUL.FTZ R51, R0.reuse, R49 ;  /* 0x0000003100337220 */ /* 0x040fe20000410000 */
[----:B------:R-:W-:Y:S01]  /*3890*/  ISETP.GT.AND P3, PT, R87, 0xb9, PT ;  /* 0x000000b95700780c */ /* 0x000fe20003f64270 */
[----:B------:R-:W-:Y:S01]  /*38a0*/  FMUL.FTZ R49, R0, R52 ;  /* 0x0000003400317220 */ /* 0x000fe20000410000 */
[----:B------:R-:W-:-:S02]  /*38b0*/  FSEL R70, R78, -INF , P4 ;  /* 0xff8000004e467808 */ /* 0x000fc40002000000 */
[----:B------:R-:W-:Y:S01]  /*38c0*/  FMNMX.FTZ R99, R34, R99, !PT ;  /* 0x0000006322637209 */ /* 0x000fe20007810000 */
[----:B------:R-:W1:Y:S01]  /*38d0*/  MUFU.TANH R11, R11 ;  /* 0x0000000b000b7308 */ /* 0x000e620000002400 */
[----:B------:R-:W-:Y:S02]  /*38e0*/  ISETP.GT.AND P4, PT, R87, 0xc0, PT ;  /* 0x000000c05700780c */ /* 0x000fe40003f84270 */
[----:B------:R-:W-:Y:S01]  /*38f0*/  FSEL R66, R55, -INF , P3 ;  /* 0xff80000037427808 */ /* 0x000fe20001800000 */
[----:B------:R-:W-:Y:S01]  /*3900*/  FMUL.FTZ R55, R0, R53 ;  /* 0x0000003500377220 */ /* 0x000fe20000410000 */
[----:B------:R-:W-:Y:S01]  /*3910*/  FMNMX.FTZ R99, R70, R99, !PT ;  /* 0x0000006346637209 */ /* 0x000fe20007810000 */
[C---:B------:R-:W-:Y:S01]  /*3920*/  FMUL.FTZ R53, R0.reuse, R24 ;  /* 0x0000001800357220 */ /* 0x040fe20000410000 */
[----:B------:R-:W-:Y:S01]  /*3930*/  ISETP.GT.AND P3, PT, R87, 0xc1, PT ;  /* 0x000000c15700780c */ /* 0x000fe20003f64270 */
[----:B------:R-:W1:Y:S01]  /*3940*/  MUFU.TANH R13, R13 ;  /* 0x0000000d000d7308 */ /* 0x000e620000002400 */
[----:B--2---:R-:W-:Y:S01]  /*3950*/  FSEL R74, R59, -INF , P4 ;  /* 0xff8000003b4a7808 */ /* 0x004fe20002000000 */
[----:B------:R-:W-:Y:S01]  /*3960*/  FMUL.FTZ R59, R0, R28 ;  /* 0x0000001c003b7220 */ /* 0x000fe20000410000 */
[----:B------:R-:W-:-:S02]  /*3970*/  FMNMX.FTZ R99, R66, R99, !PT ;  /* 0x0000006342637209 */ /* 0x000fc40007810000 */
[----:B------:R-:W-:Y:S02]  /*3980*/  ISETP.GT.AND P4, PT, R87, 0xc8, PT ;  /* 0x000000c85700780c */ /* 0x000fe40003f84270 */
[----:B----4-:R-:W-:Y:S01]  /*3990*/  FSEL R38, R63, -INF , P3 ;  /* 0xff8000003f267808 */ /* 0x010fe20001800000 */
[----:B------:R-:W-:Y:S01]  /*39a0*/  FMUL.FTZ R63, R0, R25 ;  /* 0x00000019003f7220 */ /* 0x000fe20000410000 */
[----:B------:R-:W-:Y:S01]  /*39b0*/  FMNMX.FTZ R99, R74, R99, !PT ;  /* 0x000000634a637209 */ /* 0x000fe20007810000 */
[----:B------:R-:W2:Y:S01]  /*39c0*/  MUFU.TANH R14, R14 ;  /* 0x0000000e000e7308 */ /* 0x000ea20000002400 */
[----:B------:R-:W-:Y:S02]  /*39d0*/  ISETP.GT.AND P3, PT, R87, 0xc9, PT ;  /* 0x000000c95700780c */ /* 0x000fe40003f64270 */
[----:B------:R-:W-:Y:S01]  /*39e0*/  FSEL R82, R43, -INF , P4 ;  /* 0xff8000002b527808 */ /* 0x000fe20002000000 */
[----:B------:R-:W-:Y:S01]  /*39f0*/  FMUL.FTZ R43, R0, R44 ;  /* 0x0000002c002b7220 */ /* 0x000fe20000410000 */
[----:B------:R-:W-:-:S02]  /*3a00*/  FMNMX.FTZ R99, R38, R99, !PT ;  /* 0x0000006326637209 */ /* 0x000fc40007810000 */
[----:B------:R-:W-:Y:S01]  /*3a10*/  ISETP.GT.AND P4, PT, R87, 0xd0, PT ;  /* 0x000000d05700780c */ /* 0x000fe20003f84270 */
[----:B------:R-:W4:Y:S01]  /*3a20*/  MUFU.TANH R20, R20 ;  /* 0x0000001400147308 */ /* 0x000f220000002400 */
[----:B------:R-:W-:Y:S02]  /*3a30*/  FSEL R78, R31, -INF , P3 ;  /* 0xff8000001f4e7808 */ /* 0x000fe40001800000 */
[----:B------:R-:W-:Y:S02]  /*3a40*/  FMNMX.FTZ R99, R82, R99, !PT ;  /* 0x0000006352637209 */ /* 0x000fe40007810000 */
[----:B------:R-:W-:Y:S02]  /*3a50*/  ISETP.GT.AND P3, PT, R87, 0xd1, PT ;  /* 0x000000d15700780c */ /* 0x000fe40003f64270 */
[----:B---3--:R-:W-:Y:S01]  /*3a60*/  FSEL R86, R86, -INF , P4 ;  /* 0xff80000056567808 */ /* 0x008fe20002000000 */
[----:B------:R-:W3:Y:S01]  /*3a70*/  MUFU.TANH R15, R15 ;  /* 0x0000000f000f7308 */ /* 0x000ee20000002400 */
[----:B------:R-:W-:-:S02]  /*3a80*/  FMNMX.FTZ R99, R78, R99, !PT ;  /* 0x000000634e637209 */ /* 0x000fc40007810000 */
[----:B------:R-:W-:Y:S02]  /*3a90*/  ISETP.GT.AND P4, PT, R87, 0xd8, PT ;  /* 0x000000d85700780c */ /* 0x000fe40003f84270 */
[----:B------:R-:W-:Y:S02]  /*3aa0*/  FSEL R44, R35, -INF , P3 ;  /* 0xff800000232c7808 */ /* 0x000fe40001800000 */
[----:B------:R-:W-:Y:S01]  /*3ab0*/  FMNMX.FTZ R99, R86, R99, !PT ;  /* 0x0000006356637209 */ /* 0x000fe20007810000 */
[----:B------:R-:W3:Y:S01]  /*3ac0*/  MUFU.TANH R21, R21 ;  /* 0x0000001500157308 */ /* 0x000ee20000002400 */
[----:B------:R-:W-:Y:S01]  /*3ad0*/  ISETP.GT.AND P3, PT, R87, 0xd9, PT ;  /* 0x000000d95700780c */ /* 0x000fe20003f64270 */
[----:B------:R-:W-:Y:S01]  /*3ae0*/  FMUL.FTZ R87, R0, R33 ;  /* 0x0000002100577220 */ /* 0x000fe20000410000 */
[----:B-----5:R-:W-:Y:S02]  /*3af0*/  FSEL R94, R27, -INF , P4 ;  /* 0xff8000001b5e7808 */ /* 0x020fe40002000000 */
[----:B------:R-:W-:-:S02]  /*3b00*/  FMNMX.FTZ R99, R44, R99, !PT ;  /* 0x000000632c637209 */ /* 0x000fc40007810000 */
[----:B------:R-:W-:Y:S01]  /*3b10*/  FSEL R98, R39, -INF , P3 ;  /* 0xff80000027627808 */ /* 0x000fe20001800000 */
[----:B------:R-:W5:Y:S01]  /*3b20*/  MUFU.TANH R104, R104 ;  /* 0x0000006800687308 */ /* 0x000f620000002400 */
[----:B------:R-:W-:Y:S02]  /*3b30*/  FMNMX.FTZ R99, R94, R99, !PT ;  /* 0x000000635e637209 */ /* 0x000fe40007810000 */
[----:B------:R-:W-:Y:S02]  /*3b40*/  VIADDMNMX R83, R79, R102, R83, PT ;  /* 0x000000664f537246 */ /* 0x000fe40003800153 */
[----:B------:R-:W-:Y:S02]  /*3b50*/  FMNMX.FTZ R99, R98, R99, !PT ;  /* 0x0000006362637209 */ /* 0x000fe40007810000 */
[C---:B------:R-:W-:Y:S01]  /*3b60*/  ISETP.GT.AND P4, PT, R83.reuse, 0x1, PT ;  /* 0x000000015300780c */ /* 0x040fe20003f84270 */
[----:B------:R-:W5:Y:S01]  /*3b70*/  MUFU.TANH R108, R108 ;  /* 0x0000006c006c7308 */ /* 0x000f620000002400 */
[----:B------:R-:W-:Y:S01]  /*3b80*/  ISETP.GT.AND P5, PT, R83, 0x8, PT ;  /* 0x000000085300780c */ /* 0x000fe20003fa4270 */
[----:B------:R-:W0:Y:S01]  /*3b90*/  SHFL.BFLY PT, R48, R99, 0x2, 0x1f ;  /* 0x0c401f0063307f89 */ /* 0x000e2200000e0000 */
[----:B------:R-:W-:-:S02]  /*3ba0*/  FSEL R79, R4, -INF , P4 ;  /* 0xff800000044f7808 */ /* 0x000fc40002000000 */
[----:B------:R-:W-:Y:S02]  /*3bb0*/  ISETP.GT.AND P4, PT, R83, 0x10, PT ;  /* 0x000000105300780c */ /* 0x000fe40003f84270 */
[----:B------:R-:W-:Y:S01]  /*3bc0*/  @!P0 PRMT R101, RZ, 0x654, R101 ;  /* 0x00000654ff658816 */ /* 0x000fe20000000065 */
[----:B------:R-:W5:Y:S03]  /*3bd0*/  MUFU.TANH R105, R105 ;  /* 0x0000006900697308 */ /* 0x000f660000002400 */
[----:B------:R5:W-:Y:S05]  /*3be0*/  @!P0 SYNCS.ARRIVE.TRANS64.RED.A1T0 RZ, [R101+URZ], RZ ;  /* 0x000000ff65ff89a7 */ /* 0x000bea000810043f */
[----:B------:R-:W5:Y:S08]  /*3bf0*/  MUFU.TANH R109, R109 ;  /* 0x0000006d006d7308 */ /* 0x000f700000002400 */
[----:B------:R-:W5:Y:S01]  /*3c00*/  MUFU.TANH R88, R88 ;  /* 0x0000005800587308 */ /* 0x000f620000002400 */
[----:B0-----:R-:W-:-:S05]  /*3c10*/  FMNMX.FTZ R48, R99, R48, !PT ;  /* 0x0000003063307209 */ /* 0x001fca0007810000 */
[----:B------:R-:W0:Y:S02]  /*3c20*/  SHFL.BFLY PT, R25, R48, 0x1, 0x1f ;  /* 0x0c201f0030197f89 */ /* 0x000e2400000e0000 */
[----:B------:R-:W5:Y:S08]  /*3c30*/  MUFU.TANH R106, R106 ;  /* 0x0000006a006a7308 */ /* 0x000f700000002400 */
[----:B------:R-:W5:Y:S08]  /*3c40*/  MUFU.TANH R92, R92 ;  /* 0x0000005c005c7308 */ /* 0x000f700000002400 */
[----:B------:R-:W5:Y:S01]  /*3c50*/  MUFU.TANH R107, R107 ;  /* 0x0000006b006b7308 */ /* 0x000f620000002400 */
[----:B0-----:R-:W-:-:S07]  /*3c60*/  FMNMX.FTZ R90, R48, R25, !PT ;  /* 0x00000019305a7209 */ /* 0x001fce0007810000 */
[----:B------:R-:W0:Y:S01]  /*3c70*/  MUFU.TANH R93, R93 ;  /* 0x0000005d005d7308 */ /* 0x000e220000002400 */
[C---:B------:R-:W-:Y:S01]  /*3c80*/  FSETP.NEU.FTZ.AND P3, PT, R90.reuse, -INF , PT ;  /* 0xff8000005a00780b */ /* 0x040fe20003f7d000 */
[----:B------:R-:W-:-:S06]  /*3c90*/  FFMA.FTZ R25, R90, R89, -8 ;  /* 0xc10000005a197423 */ /* 0x000fcc0000010059 */
[----:B------:R-:W0:Y:S01]  /*3ca0*/  MUFU.TANH R97, R97 ;  /* 0x0000006100617308 */ /* 0x000e220000002400 */
[----:B------:R-:W-:Y:S02]  /*3cb0*/  FSEL R25, R25, RZ, P3 ;  /* 0x000000ff19197208 */ /* 0x000fe40001800000 */
[----:B------:R-:W-:-:S03]  /*3cc0*/  ISETP.GT.AND P3, PT, R83, RZ, PT ;  /* 0x000000ff5300720c */ /* 0x000fc60003f64270 */
[-CC-:B------:R-:W-:Y:S01]  /*3cd0*/  FFMA.FTZ R24, R130, R89.reuse, -R25.reuse ;  /* 0x0000005982187223 */ /* 0x180fe20000010819 */
[----:B------:R-:W-:Y:S01]  /*3ce0*/  FSEL R130, R5, -INF , P3 ;  /* 0xff80000005827808 */ /* 0x000fe20001800000 */
[-CC-:B------:R-:W-:Y:S01]  /*3cf0*/  FFMA.FTZ R27, R132, R89.reuse, -R25.reuse ;  /* 0x00000059841b7223 */ /* 0x180fe20000010819 */
[----:B------:R-:W-:Y:S01]  /*3d00*/  ISETP.GT.AND P3, PT, R83, 0x9, PT ;  /* 0x000000095300780c */ /* 0x000fe20003f64270 */
[-CC-:B------:R-:W-:Y:S01]  /*3d10*/  FFMA.FTZ R28, R140, R89.reuse, -R25.reuse ;  /* 0x000000598c1c7223 */ /* 0x180fe20000010819 */
[----:B------:R-:W-:Y:S01]  /*3d20*/  FSEL R132, R6, -INF , P5 ;  /* 0xff80000006847808 */ /* 0x000fe20002800000 */
        /* <DEDUP_REMOVED lines=13> */
[C---:B------:R-:W-:Y:S01]  /*3e00*/  ISETP.GT.AND P4, PT, R83.reuse, 0x18, PT ;  /* 0x000000185300780c */ /* 0x040fe20003f84270 */
[-CC-:B------:R-:W-:Y:S01]  /*3e10*/  FFMA.FTZ R35, R168, R89.reuse, -R25.reuse ;  /* 0x00000059a8237223 */ /* 0x180fe20000010819 */
[----:B-1----:R-:W-:Y:S01]  /*3e20*/  FSEL R144, R12, -INF , P3 ;  /* 0xff8000000c907808 */ /* 0x002fe20001800000 */
[--C-:B------:R-:W-:Y:S01]  /*3e30*/  FFMA.FTZ R12, R156, R89, -R25.reuse ;  /* 0x000000599c0c7223 */ /* 0x100fe20000010819 */
[----:B------:R-:W-:Y:S01]  /*3e40*/  FMNMX.FTZ R99, R142, R99, !PT ;  /* 0x000000638e637209 */ /* 0x000fe20007810000 */
[----:B------:R-:W1:Y:S01]  /*3e50*/  MUFU.TANH R96, R96 ;  /* 0x0000006000607308 */ /* 0x000e620000002400 */
[----:B------:R-:W-:Y:S01]  /*3e60*/  ISETP.GT.AND P3, PT, R83, 0x19, PT ;  /* 0x000000195300780c */ /* 0x000fe20003f64270 */
[-CC-:B------:R-:W-:Y:S01]  /*3e70*/  FFMA.FTZ R48, R170, R89.reuse, -R25.reuse ;  /* 0x00000059aa307223 */ /* 0x180fe20000010819 */
[----:B------:R-:W-:Y:S01]  /*3e80*/  FSEL R150, R11, -INF , P4 ;  /* 0xff8000000b967808 */ /* 0x000fe20002000000 */
[--C-:B------:R-:W-:Y:S01]  /*3e90*/  FFMA.FTZ R11, R158, R89, -R25.reuse ;  /* 0x000000599e0b7223 */ /* 0x100fe20000010819 */
[----:B------:R-:W-:Y:S01]  /*3ea0*/  FMNMX.FTZ R99, R144, R99, !PT ;  /* 0x0000006390637209 */ /* 0x000fe20007810000 */
[-CC-:B------:R-:W-:Y:S01]  /*3eb0*/  FFMA.FTZ R37, R172, R89.reuse, -R25.reuse ;  /* 0x00000059ac257223 */ /* 0x180fe20000010819 */
[----:B------:R-:W-:Y:S01]  /*3ec0*/  ISETP.GT.AND P4, PT, R83, 0x20, PT ;  /* 0x000000205300780c */ /* 0x000fe20003f84270 */
[----:B------:R-:W1:Y:S01]  /*3ed0*/  MUFU.TANH R100, R100 ;  /* 0x0000006400647308 */ /* 0x000e620000002400 */
[----:B------:R-:W-:Y:S01]  /*3ee0*/  FSEL R162, R13, -INF , P3 ;  /* 0xff8000000da27808 */ /* 0x000fe20001800000 */
[--C-:B------:R-:W-:Y:S01]  /*3ef0*/  FFMA.FTZ R13, R154, R89, -R25.reuse ;  /* 0x000000599a0d7223 */ /* 0x100fe20000010819 */
[----:B------:R-:W-:Y:S01]  /*3f00*/  FMNMX.FTZ R99, R150, R99, !PT ;  /* 0x0000006396637209 */ /* 0x000fe20007810000 */
[-CC-:B------:R-:W-:Y:S01]  /*3f10*/  FFMA.FTZ R6, R174, R89.reuse, -R25.reuse ;  /* 0x00000059ae067223 */ /* 0x180fe20000010819 */
[C---:B------:R-:W-:Y:S01]  /*3f20*/  ISETP.GT.AND P3, PT, R83.reuse, 0x21, PT ;  /* 0x000000215300780c */ /* 0x040fe20003f64270 */
[--C-:B------:R-:W-:Y:S01]  /*3f30*/  FFMA.FTZ R52, R176, R89, -R25.reuse ;  /* 0x00000059b0347223 */ /* 0x100fe20000010819 */
[----:B--2---:R-:W-:Y:S01]  /*3f40*/  FSEL R164, R14, -INF , P4 ;  /* 0xff8000000ea47808 */ /* 0x004fe20002000000 */
[----:B------:R-:W2:Y:S01]  /*3f50*/  MUFU.TANH R72, R72 ;  /* 0x0000004800487308 */ /* 0x000ea20000002400 */
[----:B------:R-:W-:Y:S01]  /*3f60*/  FMNMX.FTZ R99, R162, R99, !PT ;  /* 0x00000063a2637209 */ /* 0x000fe20007810000 */
[-CC-:B------:R-:W-:Y:S01]  /*3f70*/  FFMA.FTZ R14, R152, R89.reuse, -R25.reuse ;  /* 0x00000059980e7223 */ /* 0x180fe20000010819 */
[C---:B------:R-:W-:Y:S01]  /*3f80*/  ISETP.GT.AND P4, PT, R83.reuse, 0x28, PT ;  /* 0x000000285300780c */ /* 0x040fe20003f84270 */
[-CC-:B------:R-:W-:Y:S01]  /*3f90*/  FFMA.FTZ R39, R178, R89.reuse, -R25.reuse ;  /* 0x00000059b2277223 */ /* 0x180fe20000010819 */
[----:B----4-:R-:W-:Y:S01]  /*3fa0*/  FSEL R160, R20, -INF , P3 ;  /* 0xff80000014a07808 */ /* 0x010fe20001800000 */
[--C-:B------:R-:W-:Y:S01]  /*3fb0*/  FFMA.FTZ R20, R138, R89, -R25.reuse ;  /* 0x000000598a147223 */ /* 0x100fe20000010819 */
[----:B------:R-:W-:Y:S01]  /*3fc0*/  FMNMX.FTZ R99, R164, R99, !PT ;  /* 0x00000063a4637209 */ /* 0x000fe20007810000 */
[----:B------:R-:W4:Y:S01]  /*3fd0*/  MUFU.TANH R73, R73 ;  /* 0x0000004900497308 */ /* 0x000f220000002400 */
[----:B------:R-:W-:Y:S01]  /*3fe0*/  ISETP.GT.AND P3, PT, R83, 0x29, PT ;  /* 0x000000295300780c */ /* 0x000fe20003f64270 */
[-CC-:B------:R-:W-:Y:S01]  /*3ff0*/  FFMA.FTZ R4, R180, R89.reuse, -R25.reuse ;  /* 0x00000059b4047223 */ /* 0x180fe20000010819 */
[----:B---3--:R-:W-:Y:S01]  /*4000*/  FSEL R166, R15, -INF , P4 ;  /* 0xff8000000fa67808 */ /* 0x008fe20002000000 */
        /* <DEDUP_REMOVED lines=11> */
[----:B-----5:R-:W-:Y:S01]  /*40c0*/  FSEL R104, R104, -INF , P4 ;  /* 0xff80000068687808 */ /* 0x020fe20002000000 */
[----:B------:R-:W5:Y:S01]  /*40d0*/  MUFU.TANH R77, R77 ;  /* 0x0000004d004d7308 */ /* 0x000f620000002400 */
[----:B------:R-:W-:Y:S01]  /*40e0*/  FMNMX.FTZ R99, R158, R99, !PT ;  /* 0x000000639e637209 */ /* 0x000fe20007810000 */
[-CC-:B------:R-:W-:Y:S01]  /*40f0*/  FFMA.FTZ R42, R42, R89.reuse, -R25.reuse ;  /* 0x000000592a2a7223 */ /* 0x180fe20000010819 */
[----:B------:R-:W-:Y:S01]  /*4100*/  ISETP.GT.AND P4, PT, R83, 0x38, PT ;  /* 0x000000385300780c */ /* 0x000fe20003f84270 */
[----:B------:R-:W-:Y:S01]  /*4110*/  FFMA.FTZ R30, R30, R89, -R25 ;  /* 0x000000591e1e7223 */ /* 0x000fe20000010819 */
        /* <DEDUP_REMOVED lines=10> */
[C---:B------:R-:W-:Y:S02]  /*41c0*/  ISETP.GT.AND P3, PT, R83.reuse, 0x41, PT ;  /* 0x000000415300780c */ /* 0x040fe40003f64270 */
[----:B------:R-:W-:Y:S01]  /*41d0*/  FSEL R168, R88, -INF , P4 ;  /* 0xff80000058a87808 */ /* 0x000fe20002000000 */
[----:B------:R-:W5:Y:S01]  /*41e0*/  MUFU.TANH R84, R84 ;  /* 0x0000005400547308 */ /* 0x000f620000002400 */
[----:B------:R-:W-:Y:S02]  /*41f0*/  FMNMX.FTZ R99, R154, R99, !PT ;  /* 0x000000639a637209 */ /* 0x000fe40007810000 */
[----:B------:R-:W-:Y:S02]  /*4200*/  ISETP.GT.AND P4, PT, R83, 0x48, PT ;  /* 0x000000485300780c */ /* 0x000fe40003f84270 */
[----:B------:R-:W-:-:S02]  /*4210*/  FSEL R106, R106, -INF , P3 ;  /* 0xff8000006a6a7808 */ /* 0x000fc40001800000 */
[----:B------:R-:W-:Y:S01]  /*4220*/  FMNMX.FTZ R99, R168, R99, !PT ;  /* 0x00000063a8637209 */ /* 0x000fe20007810000 */
[----:B------:R-:W5:Y:S01]  /*4230*/  MUFU.TANH R85, R85 ;  /* 0x0000005500557308 */ /* 0x000f620000002400 */
[C---:B------:R-:W-:Y:S02]  /*4240*/  ISETP.GT.AND P3, PT, R83.reuse, 0x49, PT ;  /* 0x000000495300780c */ /* 0x040fe40003f64270 */
[----:B------:R-:W-:Y:S02]  /*4250*/  FSEL R92, R92, -INF , P4 ;  /* 0xff8000005c5c7808 */ /* 0x000fe40002000000 */
[----:B------:R-:W-:Y:S02]  /*4260*/  FMNMX.FTZ R99, R106, R99, !PT ;  /* 0x000000636a637209 */ /* 0x000fe40007810000 */
[----:B------:R-:W-:Y:S01]  /*4270*/  ISETP.GT.AND P4, PT, R83, 0x50, PT ;  /* 0x000000505300780c */ /* 0x000fe20003f84270 */
[----:B------:R-:W5:Y:S01]  /*4280*/  MUFU.TANH R56, R56 ;  /* 0x0000003800387308 */ /* 0x000f620000002400 */
[----:B------:R-:W-:-:S02]  /*4290*/  FSEL R148, R107, -INF , P3 ;  /* 0xff8000006b947808 */ /* 0x000fc40001800000 */
[----:B------:R-:W-:Y:S02]  /*42a0*/  FMNMX.FTZ R99, R92, R99, !PT ;  /* 0x000000635c637209 */ /* 0x000fe40007810000 */
[----:B------:R-:W-:Y:S02]  /*42b0*/  ISETP.GT.AND P3, PT, R83, 0x51, PT ;  /* 0x000000515300780c */ /* 0x000fe40003f64270 */
[----:B0-----:R-:W-:Y:S01]  /*42c0*/  FSEL R152, R93, -INF , P4 ;  /* 0xff8000005d987808 */ /* 0x001fe20002000000 */
[----:B------:R-:W0:Y:S01]  /*42d0*/  MUFU.TANH R57, R57 ;  /* 0x0000003900397308 */ /* 0x000e220000002400 */
[----:B------:R-:W-:Y:S02]  /*42e0*/  FMNMX.FTZ R99, R148, R99, !PT ;  /* 0x0000006394637209 */ /* 0x000fe40007810000 */
[----:B------:R-:W-:Y:S02]  /*42f0*/  ISETP.GT.AND P4, PT, R83, 0x58, PT ;  /* 0x000000585300780c */ /* 0x000fe40003f84270 */
[----:B------:R-:W-:-:S02]  /*4300*/  FSEL R146, R97, -INF , P3 ;  /* 0xff80000061927808 */ /* 0x000fc40001800000 */
[----:B------:R-:W-:Y:S01]  /*4310*/  FMNMX.FTZ R99, R152, R99, !PT ;  /* 0x0000006398637209 */ /* 0x000fe20007810000 */
[----:B------:R-:W0:Y:S01]  /*4320*/  MUFU.TANH R60, R60 ;  /* 0x0000003c003c7308 */ /* 0x000e220000002400 */
[C---:B------:R-:W-:Y:S02]  /*4330*/  ISETP.GT.AND P3, PT, R83.reuse, 0x59, PT ;  /* 0x000000595300780c */ /* 0x040fe40003f64270 */
[----:B-1----:R-:W-:Y:S02]  /*4340*/  FSEL R96, R96, -INF , P4 ;  /* 0xff80000060607808 */ /* 0x002fe40002000000 */
[----:B------:R-:W-:Y:S02]  /*4350*/  FMNMX.FTZ R99, R146, R99, !PT ;  /* 0x0000006392637209 */ /* 0x000fe40007810000 */
[----:B------:R-:W-:Y:S01]  /*4360*/  ISETP.GT.AND P4, PT, R83, 0x60, PT ;  /* 0x000000605300780c */ /* 0x000fe20003f84270 */
[----:B------:R-:W1:Y:S01]  /*4370*/  MUFU.TANH R61, R61 ;  /* 0x0000003d003d7308 */ /* 0x000e620000002400 */
[----:B------:R-:W-:-:S02]  /*4380*/  FSEL R100, R100, -INF , P3 ;  /* 0xff80000064647808 */ /* 0x000fc40001800000 */
[----:B------:R-:W-:Y:S02]  /*4390*/  FMNMX.FTZ R99, R96, R99, !PT ;  /* 0x0000006360637209 */ /* 0x000fe40007810000 */
[C---:B------:R-:W-:Y:S02]  /*43a0*/  ISETP.GT.AND P3, PT, R83.reuse, 0x61, PT ;  /* 0x000000615300780c */ /* 0x040fe40003f64270 */
[----:B--2---:R-:W-:Y:S01]  /*43b0*/  FSEL R138, R72, -INF , P4 ;  /* 0xff800000488a7808 */ /* 0x004fe20002000000 */
[--C-:B------:R-:W-:Y:S01]  /*43c0*/  FFMA.FTZ R72, R134, R89, -R25.reuse ;  /* 0x0000005986487223 */ /* 0x100fe20000010819 */
[----:B------:R-:W-:Y:S01]  /*43d0*/  FMNMX.FTZ R99, R100, R99, !PT ;  /* 0x0000006364637209 */ /* 0x000fe20007810000 */
[----:B------:R-:W2:Y:S01]  /*43e0*/  MUFU.TANH R64, R64 ;  /* 0x0000004000407308 */ /* 0x000ea20000002400 */
[----:B------:R-:W-:Y:S02]  /*43f0*/  ISETP.GT.AND P4, PT, R83, 0x68, PT ;  /* 0x000000685300780c */ /* 0x000fe40003f84270 */
[----:B----4-:R-:W-:Y:S01]  /*4400*/  FSEL R134, R73, -INF , P3 ;  /* 0xff80000049867808 */ /* 0x010fe20001800000 */
[----:B------:R-:W-:Y:S01]  /*4410*/  FFMA.FTZ R73, R126, R89, -R25 ;  /* 0x000000597e497223 */ /* 0x000fe20000010819 */
[----:B------:R-:W-:-:S02]  /*4420*/  FMNMX.FTZ R99, R138, R99, !PT ;  /* 0x000000638a637209 */ /* 0x000fc40007810000 */
[C---:B------:R-:W-:Y:S01]  /*4430*/  ISETP.GT.AND P3, PT, R83.reuse, 0x69, PT ;  /* 0x000000695300780c */ /* 0x040fe20003f64270 */
[----:B------:R-:W4:Y:S01]  /*4440*/  MUFU.TANH R65, R65 ;  /* 0x0000004100417308 */ /* 0x000f220000002400 */
[----:B---3--:R-:W-:Y:S01]  /*4450*/  FSEL R170, R76, -INF , P4 ;  /* 0xff8000004caa7808 */ /* 0x008fe20002000000 */
[----:B------:R-:W-:Y:S01]  /*4460*/  FFMA.FTZ R76, R128, R89, -R25 ;  /* 0x00000059804c7223 */ /* 0x000fe20000010819 */
[----:B------:R-:W-:Y:S02]  /*4470*/  FMNMX.FTZ R99, R134, R99, !PT ;  /* 0x0000006386637209 */ /* 0x000fe40007810000 */
[----:B------:R-:W-:Y:S02]  /*4480*/  ISETP.GT.AND P4, PT, R83, 0x70, PT ;  /* 0x000000705300780c */ /* 0x000fe40003f84270 */
[----:B-----5:R-:W-:Y:S01]  /*4490*/  FSEL R128, R77, -INF , P3 ;  /* 0xff8000004d807808 */ /* 0x020fe20001800000 */
[----:B------:R-:W3:Y:S01]  /*44a0*/  MUFU.TANH R68, R68 ;  /* 0x0000004400447308 */ /* 0x000ee20000002400 */
[----:B------:R-:W-:-:S02]  /*44b0*/  FMNMX.FTZ R99, R170, R99, !PT ;  /* 0x00000063aa637209 */ /* 0x000fc40007810000 */
[C---:B------:R-:W-:Y:S02]  /*44c0*/  ISETP.GT.AND P3, PT, R83.reuse, 0x71, PT ;  /* 0x000000715300780c */ /* 0x040fe40003f64270 */
[----:B------:R-:W-:Y:S02]  /*44d0*/  FSEL R80, R80, -INF , P4 ;  /* 0xff80000050507808 */ /* 0x000fe40002000000 */
[----:B------:R-:W-:Y:S01]  /*44e0*/  FMNMX.FTZ R99, R128, R99, !PT ;  /* 0x0000006380637209 */ /* 0x000fe20007810000 */
[----:B------:R5:W-:Y:S01]  /*44f0*/  MUFU.EX2 R77, R76 ;  /* 0x0000004c004d7308 */ /* 0x000be20000000800 */
[----:B------:R-:W-:Y:S02]  /*4500*/  ISETP.GT.AND P4, PT, R83, 0x78, PT ;  /* 0x000000785300780c */ /* 0x000fe40003f84270 */
[----:B------:R-:W-:Y:S02]  /*4510*/  FSEL R126, R81, -INF , P3 ;  /* 0xff800000517e7808 */ /* 0x000fe40001800000 */
[----:B------:R-:W-:-:S02]  /*4520*/  FMNMX.FTZ R99, R80, R99, !PT ;  /* 0x0000006350637209 */ /* 0x000fc40007810000 */
[C---:B------:R-:W-:Y:S01]  /*4530*/  ISETP.GT.AND P3, PT, R83.reuse, 0x79, PT ;  /* 0x000000795300780c */ /* 0x040fe20003f64270 */
[----:B------:R-:W3:Y:S01]  /*4540*/  MUFU.TANH R69, R69 ;  /* 0x0000004500457308 */ /* 0x000ee20000002400 */
[----:B------:R-:W-:Y:S01]  /*4550*/  FSEL R84, R84, -INF , P4 ;  /* 0xff80000054547808 */ /* 0x000fe20002000000 */
[----:B-----5:R-:W-:Y:S01]  /*4560*/  FFMA.FTZ R76, R124, R89, -R25 ;  /* 0x000000597c4c7223 */ /* 0x020fe20000010819 */
[----:B------:R-:W-:Y:S02]  /*4570*/  FMNMX.FTZ R99, R126, R99, !PT ;  /* 0x000000637e637209 */ /* 0x000fe40007810000 */
[----:B------:R-:W-:Y:S02]  /*4580*/  ISETP.GT.AND P4, PT, R83, 0x80, PT ;  /* 0x000000805300780c */ /* 0x000fe40003f84270 */
[----:B------:R-:W-:Y:S01]  /*4590*/  FSEL R124, R85, -INF , P3 ;  /* 0xff800000557c7808 */ /* 0x000fe20001800000 */
[----:B------:R-:W5:Y:S01]  /*45a0*/  MUFU.TANH R40, R40 ;  /* 0x0000002800287308 */ /* 0x000f620000002400 */
[----:B------:R-:W-:-:S02]  /*45b0*/  FMNMX.FTZ R99, R84, R99, !PT ;  /* 0x0000006354637209 */ /* 0x000fc40007810000 */
[C---:B------:R-:W-:Y:S02]  /*45c0*/  ISETP.GT.AND P3, PT, R83.reuse, 0x81, PT ;  /* 0x000000815300780c */ /* 0x040fe40003f64270 */
[----:B------:R-:W-:Y:S01]  /*45d0*/  FSEL R172, R56, -INF , P4 ;  /* 0xff80000038ac7808 */ /* 0x000fe20002000000 */
[--C-:B------:R-:W-:Y:S01]  /*45e0*/  FFMA.FTZ R56, R122, R89, -R25.reuse ;  /* 0x000000597a387223 */ /* 0x100fe20000010819 */
[----:B------:R-:W-:Y:S01]  /*45f0*/  FMNMX.FTZ R99, R124, R99, !PT ;  /* 0x000000637c637209 */ /* 0x000fe20007810000 */
[----:B------:R-:W5:Y:S01]  /*4600*/  MUFU.TANH R41, R41 ;  /* 0x0000002900297308 */ /* 0x000f620000002400 */
[----:B------:R-:W-:Y:S02]  /*4610*/  ISETP.GT.AND P4, PT, R83, 0x88, PT ;  /* 0x000000885300780c */ /* 0x000fe40003f84270 */
[----:B0-----:R-:W-:Y:S01]  /*4620*/  FSEL R122, R57, -INF , P3 ;  /* 0xff800000397a7808 */ /* 0x001fe20001800000 */
[----:B------:R-:W-:Y:S01]  /*4630*/  FFMA.FTZ R57, R120, R89, -R25 ;  /* 0x0000005978397223 */ /* 0x000fe20000010819 */
[----:B------:R-:W-:-:S02]  /*4640*/  FMNMX.FTZ R99, R172, R99, !PT ;  /* 0x00000063ac637209 */ /* 0x000fc40007810000 */
[C---:B------:R-:W-:Y:S01]  /*4650*/  ISETP.GT.AND P3, PT, R83.reuse, 0x89, PT ;  /* 0x000000895300780c */ /* 0x040fe20003f64270 */
[----:B------:R-:W0:Y:S01]  /*4660*/  MUFU.TANH R43, R43 ;  /* 0x0000002b002b7308 */ /* 0x000e220000002400 */
[----:B------:R-:W-:Y:S01]  /*4670*/  FSEL R174, R60, -INF , P4 ;  /* 0xff8000003cae7808 */ /* 0x000fe20002000000 */
[--C-:B------:R-:W-:Y:S01]  /*4680*/  FFMA.FTZ R60, R118, R89, -R25.reuse ;  /* 0x00000059763c7223 */ /* 0x100fe20000010819 */
[----:B------:R-:W-:Y:S02]  /*4690*/  FMNMX.FTZ R99, R122, R99, !PT ;  /* 0x000000637a637209 */ /* 0x000fe40007810000 */
[----:B------:R-:W-:Y:S02]  /*46a0*/  ISETP.GT.AND P4, PT, R83, 0x90, PT ;  /* 0x000000905300780c */ /* 0x000fe40003f84270 */
[----:B-1----:R-:W-:Y:S01]  /*46b0*/  FSEL R120, R61, -INF , P3 ;  /* 0xff8000003d787808 */ /* 0x002fe20001800000 */
[----:B------:R-:W1:Y:S01]  /*46c0*/  MUFU.TANH R47, R47 ;  /* 0x0000002f002f7308 */ /* 0x000e620000002400 */
[----:B------:R-:W-:Y:S01]  /*46d0*/  FMNMX.FTZ R99, R174, R99, !PT ;  /* 0x00000063ae637209 */ /* 0x000fe20007810000 */
[----:B------:R-:W-:Y:S01]  /*46e0*/  FFMA.FTZ R61, R116, R89, -R25 ;  /* 0x00000059743d7223 */ /* 0x000fe20000010819 */
[----:B------:R-:W-:-:S02]  /*46f0*/  ISETP.GT.AND P3, PT, R83, 0x91, PT ;  /* 0x000000915300780c */ /* 0x000fc40003f64270 */
[----:B--2---:R-:W-:Y:S02]  /*4700*/  FSEL R64, R64, -INF , P4 ;  /* 0xff80000040407808 */ /* 0x004fe40002000000 */
[----:B------:R-:W-:Y:S01]  /*4710*/  FMNMX.FTZ R99, R120, R99, !PT ;  /* 0x0000006378637209 */ /* 0x000fe20007810000 */
[----:B------:R-:W2:Y:S01]  /*4720*/  MUFU.TANH R45, R45 ;  /* 0x0000002d002d7308 */ /* 0x000ea20000002400 */
[----:B------:R-:W-:Y:S02]  /*4730*/  ISETP.GT.AND P4, PT, R83, 0x98, PT ;  /* 0x000000985300780c */ /* 0x000fe40003f84270 */
[----:B----4-:R-:W-:Y:S02]  /*4740*/  FSEL R118, R65, -INF , P3 ;  /* 0xff80000041767808 */ /* 0x010fe40001800000 */
[----:B------:R-:W-:Y:S02]  /*4750*/  FMNMX.FTZ R99, R64, R99, !PT ;  /* 0x0000006340637209 */ /* 0x000fe40007810000 */
[----:B------:R-:W-:Y:S01]  /*4760*/  ISETP.GT.AND P3, PT, R83, 0x99, PT ;  /* 0x000000995300780c */ /* 0x000fe20003f64270 */
[----:B------:R-:W4:Y:S01]  /*4770*/  MUFU.TANH R51, R51 ;  /* 0x0000003300337308 */ /* 0x000f220000002400 */
[----:B---3--:R-:W-:-:S02]  /*4780*/  FSEL R68, R68, -INF , P4 ;  /* 0xff80000044447808 */ /* 0x008fc40002000000 */
[----:B------:R-:W-:Y:S02]  /*4790*/  FMNMX.FTZ R99, R118, R99, !PT ;  /* 0x0000006376637209 */ /* 0x000fe40007810000 */
[----:B------:R-:W-:Y:S02]  /*47a0*/  ISETP.GT.AND P4, PT, R83, 0xa0, PT ;  /* 0x000000a05300780c */ /* 0x000fe40003f84270 */
[----:B------:R-:W-:Y:S01]  /*47b0*/  FSEL R116, R69, -INF , P3 ;  /* 0xff80000045747808 */ /* 0x000fe20001800000 */
[----:B------:R-:W3:Y:S01]  /*47c0*/  MUFU.TANH R49, R49 ;  /* 0x0000003100317308 */ /* 0x000ee20000002400 */
[----:B------:R-:W-:Y:S02]  /*47d0*/  FMNMX.FTZ R99, R68, R99, !PT ;  /* 0x0000006344637209 */ /* 0x000fe40007810000 */
[C---:B------:R-:W-:Y:S02]  /*47e0*/  ISETP.GT.AND P3, PT, R83.reuse, 0xa1, PT ;  /* 0x000000a15300780c */ /* 0x040fe40003f64270 */
[----:B-----5:R-:W-:Y:S01]  /*47f0*/  FSEL R176, R40, -INF , P4 ;  /* 0xff80000028b07808 */ /* 0x020fe20002000000 */
[----:B------:R-:W-:Y:S01]  /*4800*/  FFMA.FTZ R40, R114, R89, -R25 ;  /* 0x0000005972287223 */ /* 0x000fe20000010819 */
[----:B------:R-:W-:Y:S01]  /*4810*/  FMNMX.FTZ R99, R116, R99, !PT ;  /* 0x0000006374637209 */ /* 0x000fe20007810000 */
[----:B------:R-:W-:Y:S01]  /*4820*/  MUFU.TANH R55, R55 ;  /* 0x0000003700377308 */ /* 0x000fe20000002400 */
[----:B------:R-:W-:-:S02]  /*4830*/  ISETP.GT.AND P4, PT, R83, 0xa8, PT ;  /* 0x000000a85300780c */ /* 0x000fc40003f84270 */
[----:B------:R-:W-:Y:S01]  /*4840*/  FSEL R114, R41, -INF , P3 ;  /* 0xff80000029727808 */ /* 0x000fe20001800000 */
[--C-:B------:R-:W-:Y:S01]  /*4850*/  FFMA.FTZ R41, R112, R89, -R25.reuse ;  /* 0x0000005970297223 */ /* 0x100fe20000010819 */
[----:B------:R-:W-:Y:S02]  /*4860*/  FMNMX.FTZ R99, R176, R99, !PT ;  /* 0x00000063b0637209 */ /* 0x000fe40007810000 */
[----:B------:R-:W-:Y:S01]  /*4870*/  ISETP.GT.AND P3, PT, R83, 0xa9, PT ;  /* 0x000000a95300780c */ /* 0x000fe20003f64270 */
[----:B------:R-:W5:Y:S01]  /*4880*/  MUFU.TANH R53, R53 ;  /* 0x0000003500357308 */ /* 0x000f620000002400 */
[----:B0-----:R-:W-:Y:S01]  /*4890*/  FSEL R178, R43, -INF , P4 ;  /* 0xff8000002bb27808 */ /* 0x001fe20002000000 */
[----:B------:R-:W-:Y:S01]  /*48a0*/  FFMA.FTZ R43, R110, R89, -R25 ;  /* 0x000000596e2b7223 */ /* 0x000fe20000010819 */
[----:B------:R-:W-:Y:S02]  /*48b0*/  FMNMX.FTZ R99, R114, R99, !PT ;  /* 0x0000006372637209 */ /* 0x000fe40007810000 */
[----:B------:R-:W-:-:S02]  /*48c0*/  ISETP.GT.AND P4, PT, R83, 0xb0, PT ;  /* 0x000000b05300780c */ /* 0x000fc40003f84270 */
[----:B-1----:R-:W-:Y:S01]  /*48d0*/  FSEL R112, R47, -INF , P3 ;  /* 0xff8000002f707808 */ /* 0x002fe20001800000 */
[----:B------:R-:W-:Y:S01]  /*48e0*/  MUFU.TANH R63, R63 ;  /* 0x0000003f003f7308 */ /* 0x000fe20000002400 */
[----:B------:R-:W-:Y:S01]  /*48f0*/  FMNMX.FTZ R99, R178, R99, !PT ;  /* 0x00000063b2637209 */ /* 0x000fe20007810000 */
[-CC-:B------:R-:W-:Y:S01]  /*4900*/  FFMA.FTZ R47, R26, R89.reuse, -R25.reuse ;  /* 0x000000591a2f7223 */ /* 0x180fe20000010819 */
[----:B------:R-:W-:Y:S01]  /*4910*/  ISETP.GT.AND P3, PT, R83, 0xb1, PT ;  /* 0x000000b15300780c */ /* 0x000fe20003f64270 */
[-CC-:B------:R-:W-:Y:S01]  /*4920*/  FFMA.FTZ R26, R46, R89.reuse, -R25.reuse ;  /* 0x000000592e1a7223 */ /* 0x180fe20000010819 */
[----:B--2---:R-:W-:Y:S01]  /*4930*/  FSEL R180, R45, -INF , P4 ;  /* 0xff8000002db47808 */ /* 0x004fe20002000000 */
[--C-:B------:R-:W-:Y:S01]  /*4940*/  FFMA.FTZ R45, R54, R89, -R25.reuse ;  /* 0x00000059362d7223 */ /* 0x100fe20000010819 */
[----:B------:R-:W-:Y:S01]  /*4950*/  FMNMX.FTZ R99, R112, R99, !PT ;  /* 0x0000006370637209 */ /* 0x000fe20007810000 */
[----:B------:R-:W0:Y:S01]  /*4960*/  MUFU.TANH R59, R59 ;  /* 0x0000003b003b7308 */ /* 0x000e220000002400 */
[----:B------:R-:W-:Y:S01]  /*4970*/  ISETP.GT.AND P4, PT, R83, 0xb8, PT ;  /* 0x000000b85300780c */ /* 0x000fe20003f84270 */
[-CC-:B------:R-:W-:Y:S01]  /*4980*/  FFMA.FTZ R46, R58, R89.reuse, -R25.reuse ;  /* 0x000000593a2e7223 */ /* 0x180fe20000010819 */
[----:B----4-:R-:W-:Y:S01]  /*4990*/  FSEL R110, R51, -INF , P3 ;  /* 0xff800000336e7808 */ /* 0x010fe20001800000 */
[--C-:B------:R-:W-:Y:S01]  /*49a0*/  FFMA.FTZ R58, R82, R89, -R25.reuse ;  /* 0x00000059523a7223 */ /* 0x100fe20000010819 */
[----:B------:R-:W-:Y:S01]  /*49b0*/  FMNMX.FTZ R99, R180, R99, !PT ;  /* 0x00000063b4637209 */ /* 0x000fe20007810000 */
[--C-:B------:R-:W-:Y:S01]  /*49c0*/  FFMA.FTZ R51, R34, R89, -R25.reuse ;  /* 0x0000005922337223 */ /* 0x100fe20000010819 */
[----:B------:R-:W-:Y:S01]  /*49d0*/  ISETP.GT.AND P3, PT, R83, 0xb9, PT ;  /* 0x000000b95300780c */ /* 0x000fe20003f64270 */
[----:B------:R3:W-:Y:S01]  /*49e0*/  MUFU.EX2 R5, R182 ;  /* 0x000000b600057308 */ /* 0x0007e20000000800 */
[----:B------:R-:W-:Y:S01]  /*49f0*/  FMNMX.FTZ R99, R110, R99, !PT ;  /* 0x000000636e637209 */ /* 0x000fe20007810000 */
[----:B------:R-:W-:-:S06]  /*4a00*/  FFMA.FTZ R34, R70, R89, -R25 ;  /* 0x0000005946227223 */ /* 0x000fcc0000010819 */
[----:B------:R-:W1:Y:S01]  /*4a10*/  MUFU.TANH R71, R71 ;  /* 0x0000004700477308 */ /* 0x000e620000002400 */
[----:B---3--:R-:W-:Y:S01]  /*4a20*/  FSEL R182, R49, -INF , P4 ;  /* 0xff80000031b67808 */ /* 0x008fe20002000000 */
[--C-:B------:R-:W-:Y:S01]  /*4a30*/  FFMA.FTZ R49, R50, R89, -R25.reuse ;  /* 0x0000005932317223 */ /* 0x100fe20000010819 */
[----:B------:R-:W-:Y:S02]  /*4a40*/  ISETP.GT.AND P4, PT, R83, 0xc0, PT ;  /* 0x000000c05300780c */ /* 0x000fe40003f84270 */
[----:B------:R-:W-:Y:S02]  /*4a50*/  FMNMX.FTZ R99, R182, R99, !PT ;  /* 0x00000063b6637209 */ /* 0x000fe40007810000 */
[----:B-----5:R-:W-:Y:S01]  /*4a60*/  FSEL R186, R53, -INF , P4 ;  /* 0xff80000035ba7808 */ /* 0x020fe20002000000 */
[----:B------:R2:W-:Y:S01]  /*4a70*/  MUFU.EX2 R102, R184 ;  /* 0x000000b800667308 */ /* 0x0005e20000000800 */
[----:B------:R-:W-:Y:S01]  /*4a80*/  ISETP.GT.AND P4, PT, R83, 0xc8, PT ;  /* 0x000000c85300780c */ /* 0x000fe20003f84270 */
[----:B------:R-:W-:-:S03]  /*4a90*/  FFMA.FTZ R53, R66, R89, -R25 ;  /* 0x0000005942357223 */ /* 0x000fc60000010819 */
[----:B0-----:R-:W-:Y:S01]  /*4aa0*/  FSEL R188, R59, -INF , P4 ;  /* 0xff8000003bbc7808 */ /* 0x001fe20002000000 */
[-CC-:B------:R-:W-:Y:S01]  /*4ab0*/  FFMA.FTZ R59, R78, R89.reuse, -R25.reuse ;  /* 0x000000594e3b7223 */ /* 0x180fe20000010819 */
[----:B------:R-:W-:Y:S01]  /*4ac0*/  ISETP.GT.AND P4, PT, R83, 0xd0, PT ;  /* 0x000000d05300780c */ /* 0x000fe20003f84270 */
[----:B------:R-:W0:Y:S01]  /*4ad0*/  MUFU.TANH R67, R67 ;  /* 0x0000004300437308 */ /* 0x000e220000002400 */
[----:B--2---:R-:W-:Y:S01]  /*4ae0*/  FSEL R184, R55, -INF , P3 ;  /* 0xff80000037b87808 */ /* 0x004fe20001800000 */
[-CC-:B------:R-:W-:Y:S01]  /*4af0*/  FFMA.FTZ R55, R38, R89.reuse, -R25.reuse ;  /* 0x0000005926377223 */ /* 0x180fe20000010819 */
[----:B------:R-:W-:Y:S01]  /*4b00*/  ISETP.GT.AND P3, PT, R83, 0xc1, PT ;  /* 0x000000c15300780c */ /* 0x000fe20003f64270 */
[----:B------:R-:W-:Y:S01]  /*4b10*/  FFMA.FTZ R38, R86, R89, -R25 ;  /* 0x0000005956267223 */ /* 0x000fe20000010819 */
[----:B------:R-:W-:Y:S02]  /*4b20*/  FMNMX.FTZ R99, R184, R99, !PT ;  /* 0x00000063b8637209 */ /* 0x000fe40007810000 */
[----:B------:R-:W-:Y:S01]  /*4b30*/  FSEL R54, R63, -INF , P3 ;  /* 0xff8000003f367808 */ /* 0x000fe20001800000 */
[----:B------:R-:W2:Y:S01]  /*4b40*/  MUFU.TANH R87, R87 ;  /* 0x0000005700577308 */ /* 0x000ea20000002400 */
[----:B------:R-:W-:-:S02]  /*4b50*/  FMNMX.FTZ R99, R186, R99, !PT ;  /* 0x00000063ba637209 */ /* 0x000fc40007810000 */
[----:B------:R-:W-:Y:S02]  /*4b60*/  ISETP.GT.AND P3, PT, R83, 0xc9, PT ;  /* 0x000000c95300780c */ /* 0x000fe40003f64270 */
[----:B------:R-:W-:Y:S02]  /*4b70*/  FMNMX.FTZ R99, R54, R99, !PT ;  /* 0x0000006336637209 */ /* 0x000fe40007810000 */
[----:B-1----:R-:W-:Y:S01]  /*4b80*/  FSEL R192, R71, -INF , P3 ;  /* 0xff80000047c07808 */ /* 0x002fe20001800000 */
[----:B------:R-:W1:Y:S01]  /*4b90*/  MUFU.TANH R91, R91 ;  /* 0x0000005b005b7308 */ /* 0x000e620000002400 */
[----:B------:R-:W-:Y:S02]  /*4ba0*/  FMNMX.FTZ R99, R188, R99, !PT ;  /* 0x00000063bc637209 */ /* 0x000fe40007810000 */
[----:B------:R-:W-:Y:S02]  /*4bb0*/  ISETP.GT.AND P3, PT, R83, 0xd1, PT ;  /* 0x000000d15300780c */ /* 0x000fe40003f64270 */
[----:B0-----:R-:W-:Y:S01]  /*4bc0*/  FSEL R190, R67, -INF , P4 ;  /* 0xff80000043be7808 */ /* 0x001fe20002000000 */
[--C-:B------:R-:W-:Y:S01]  /*4bd0*/  FFMA.FTZ R67, R44, R89, -R25.reuse ;  /* 0x000000592c437223 */ /* 0x100fe20000010819 */
[----:B------:R-:W-:Y:S01]  /*4be0*/  FMNMX.FTZ R99, R192, R99, !PT ;  /* 0x00000063c0637209 */ /* 0x000fe20007810000 */
[----:B------:R-:W0:Y:S01]  /*4bf0*/  MUFU.TANH R95, R95 ;  /* 0x0000005f005f7308 */ /* 0x000e220000002400 */
[----:B------:R-:W-:Y:S01]  /*4c00*/  ISETP.GT.AND P4, PT, R83, 0xd8, PT ;  /* 0x000000d85300780c */ /* 0x000fe20003f84270 */
[----:B------:R-:W-:Y:S01]  /*4c10*/  FFMA.FTZ R44, R94, R89, -R25 ;  /* 0x000000595e2c7223 */ /* 0x000fe20000010819 */
[----:B--2---:R-:W-:-:S02]  /*4c20*/  FSEL R194, R87, -INF , P3 ;  /* 0xff80000057c27808 */ /* 0x004fc40001800000 */
[----:B------:R-:W-:Y:S02]  /*4c30*/  FMNMX.FTZ R99, R190, R99, !PT ;  /* 0x00000063be637209 */ /* 0x000fe40007810000 */
[----:B------:R-:W-:Y:S01]  /*4c40*/  ISETP.GT.AND P3, PT, R83, 0xd9, PT ;  /* 0x000000d95300780c */ /* 0x000fe20003f64270 */
[----:B------:R-:W-:Y:S01]  /*4c50*/  MUFU.EX2 R24, R24 ;  /* 0x0000001800187308 */ /* 0x000fe20000000800 */
[----:B-1----:R-:W-:Y:S02]  /*4c60*/  FSEL R196, R91, -INF , P4 ;  /* 0xff8000005bc47808 */ /* 0x002fe40002000000 */
[----:B------:R-:W-:-:S04]  /*4c70*/  FMNMX.FTZ R99, R194, R99, !PT ;  /* 0x00000063c2637209 */ /* 0x000fc80007810000 */
[----:B------:R-:W-:Y:S01]  /*4c80*/  FMNMX.FTZ R99, R196, R99, !PT ;  /* 0x00000063c4637209 */ /* 0x000fe20007810000 */
[----:B------:R-:W1:Y:S01]  /*4c90*/  MUFU.EX2 R27, R27 ;  /* 0x0000001b001b7308 */ /* 0x000e620000000800 */
[----:B0-----:R-:W-:-:S04]  /*4ca0*/  FSEL R198, R95, -INF , P3 ;  /* 0xff8000005fc67808 */ /* 0x001fc80001800000 */
[----:B------:R-:W-:-:S03]  /*4cb0*/  FMNMX.FTZ R99, R198, R99, !PT ;  /* 0x00000063c6637209 */ /* 0x000fc60007810000 */
[----:B------:R-:W-:Y:S02]  /*4cc0*/  MUFU.EX2 R28, R28 ;  /* 0x0000001c001c7308 */ /* 0x000fe40000000800 */
[----:B------:R-:W0:Y:S06]  /*4cd0*/  SHFL.BFLY PT, R50, R99, 0x2, 0x1f ;  /* 0x0c401f0063327f89 */ /* 0x000e2c00000e0000 */
[----:B------:R-:W2:Y:S01]  /*4ce0*/  MUFU.EX2 R29, R29 ;  /* 0x0000001d001d7308 */ /* 0x000ea20000000800 */
[----:B-1----:R-:W-:-:S07]  /*4cf0*/  FADD.FTZ R105, R24, R27 ;  /* 0x0000001b18697221 */ /* 0x002fce0000010000 */
[----:B------:R-:W-:Y:S08]  /*4d00*/  MUFU.EX2 R31, R31 ;  /* 0x0000001f001f7308 */ /* 0x000ff00000000800 */
[----:B------:R-:W-:Y:S01]  /*4d10*/  MUFU.EX2 R32, R32 ;  /* 0x0000002000207308 */ /* 0x000fe20000000800 */
[----:B--2---:R-:W-:Y:S02]  /*4d20*/  F2FP.SATFINITE.E4M3.F32.PACK_AB_MERGE_C R225, R29, R28, RZ ;  /* 0x0000001c1de1723e */ /* 0x004fe400048070ff */
[----:B0-----:R-:W-:Y:S01]  /*4d30*/  FMNMX.FTZ R63, R99, R50, !PT ;  /* 0x00000032633f7209 */ /* 0x001fe20007810000 */
[-CC-:B------:R-:W-:Y:S01]  /*4d40*/  FFMA.FTZ R50, R74, R89.reuse, -R25.reuse ;  /* 0x000000594a327223 */ /* 0x180fe20000010819 */
[----:B------:R-:W-:Y:S01]  /*4d50*/  FFMA.FTZ R25, R98, R89, -R25 ;  /* 0x0000005962197223 */ /* 0x000fe20000010819 */
[----:B------:R-:W-:-:S02]  /*4d60*/  F2FP.SATFINITE.E4M3.F32.PACK_AB_MERGE_C R225, R27, R24, R225 ;  /* 0x000000181be1723e */ /* 0x000fc400048070e1 */
[----:B------:R-:W0:Y:S01]  /*4d70*/  SHFL.BFLY PT, R88, R63, 0x1, 0x1f ;  /* 0x0c201f003f587f89 */ /* 0x000e2200000e0000 */
[----:B------:R-:W-:Y:S08]  /*4d80*/  MUFU.EX2 R33, R33 ;  /* 0x0000002100217308 */ /* 0x000ff00000000800 */
[----:B------:R-:W1:Y:S08]  /*4d90*/  MUFU.EX2 R36, R36 ;  /* 0x0000002400247308 */ /* 0x000e700000000800 */
[----:B------:R-:W-:Y:S01]  /*4da0*/  MUFU.EX2 R35, R35 ;  /* 0x0000002300237308 */ /* 0x000fe20000000800 */
[----:B0-----:R-:W-:-:S07]  /*4db0*/  FMNMX.FTZ R88, R63, R88, !PT ;  /* 0x000000583f587209 */ /* 0x001fce0007810000 */
[----:B------:R-:W-:Y:S01]  /*4dc0*/  MUFU.EX2 R48, R48 ;  /* 0x0000003000307308 */ /* 0x000fe20000000800 */
[----:B-1----:R-:W-:Y:S02]  /*4dd0*/  F2FP.SATFINITE.E4M3.F32.PACK_AB_MERGE_C R227, R36, R33, RZ ;  /* 0x0000002124e3723e */ /* 0x002fe400048070ff */
[C---:B------:R-:W-:Y:S01]  /*4de0*/  FSETP.NEU.FTZ.AND P3, PT, R88.reuse, -INF , PT ;  /* 0xff8000005800780b */ /* 0x040fe20003f7d000 */
[----:B------:R-:W-:Y:S01]  /*4df0*/  FFMA.FTZ R71, R88, R89, -8 ;  /* 0xc100000058477423 */ /* 0x000fe20000010059 */
[----:B------:R-:W-:-:S03]  /*4e00*/  F2FP.SATFINITE.E4M3.F32.PACK_AB_MERGE_C R227, R32, R31, R227 ;  /* 0x0000001f20e3723e */ /* 0x000fc600048070e3 */
[----:B------:R0:W-:Y:S01]  /*4e10*/  MUFU.EX2 R63, R67 ;  /* 0x00000043003f7308 */ /* 0x0001e20000000800 */
[----:B------:R-:W-:-:S05]  /*4e20*/  FSEL R71, R71, RZ, P3 ;  /* 0x000000ff47477208 */ /* 0x000fca0001800000 */
[-CC-:B------:R-:W-:Y:S01]  /*4e30*/  FFMA.FTZ R65, R130, R89.reuse, -R71.reuse ;  /* 0x0000005982417223 */ /* 0x180fe20000010847 */
[-CC-:B------:R-:W-:Y:S01]  /*4e40*/  FFMA.FTZ R66, R79, R89.reuse, -R71.reuse ;  /* 0x000000594f427223 */ /* 0x180fe20000010847 */
[-CC-:B------:R-:W-:Y:S01]  /*4e50*/  FFMA.FTZ R79, R132, R89.reuse, -R71.reuse ;  /* 0x00000059844f7223 */ /* 0x180fe20000010847 */
[-CC-:B------:R-:W-:Y:S01]  /*4e60*/  FFMA.FTZ R82, R140, R89.reuse, -R71.reuse ;  /* 0x000000598c527223 */ /* 0x180fe20000010847 */
[-CC-:B0-----:R-:W-:Y:S01]  /*4e70*/  FFMA.FTZ R67, R142, R89.reuse, -R71.reuse ;  /* 0x000000598e437223 */ /* 0x181fe20000010847 */
[-CC-:B------:R-:W-:Y:S01]  /*4e80*/  FFMA.FTZ R70, R144, R89.reuse, -R71.reuse ;  /* 0x0000005990467223 */ /* 0x180fe20000010847 */
[----:B------:R-:W-:Y:S01]  /*4e90*/  MUFU.EX2 R65, R65 ;  /* 0x0000004100417308 */ /* 0x000fe20000000800 */
[-CC-:B------:R-:W-:Y:S01]  /*4ea0*/  FFMA.FTZ R85, R150, R89.reuse, -R71.reuse ;  /* 0x0000005996557223 */ /* 0x180fe20000010847 */
[-C--:B------:R-:W-:Y:S01]  /*4eb0*/  FFMA.FTZ R97, R126, R89.reuse, -R71 ;  /* 0x000000597e617223 */ /* 0x080fe20000010847 */
[----:B------:R-:W-:Y:S01]  /*4ec0*/  FADD.FTZ R126, R28, R105 ;  /* 0x000000691c7e7221 */ /* 0x000fe20000010000 */
[-CC-:B------:R-:W-:Y:S01]  /*4ed0*/  FFMA.FTZ R107, R124, R89.reuse, -R71.reuse ;  /* 0x000000597c6b7223 */ /* 0x180fe20000010847 */
[-CC-:B------:R-:W-:Y:S01]  /*4ee0*/  FFMA.FTZ R94, R162, R89.reuse, -R71.reuse ;  /* 0x00000059a25e7223 */ /* 0x180fe20000010847 */
[-CC-:B------:R-:W-:Y:S01]  /*4ef0*/  FFMA.FTZ R69, R164, R89.reuse, -R71.reuse ;  /* 0x00000059a4457223 */ /* 0x180fe20000010847 */
[----:B------:R-:W-:Y:S01]  /*4f00*/  FADD.FTZ R126, R29, R126 ;  /* 0x0000007e1d7e7221 */ /* 0x000fe20000010000 */
[----:B------:R-:W0:Y:S01]  /*4f10*/  MUFU.EX2 R66, R66 ;  /* 0x0000004200427308 */ /* 0x000e220000000800 */
[-CC-:B------:R-:W-:Y:S01]  /*4f20*/  FFMA.FTZ R101, R122, R89.reuse, -R71.reuse ;  /* 0x000000597a657223 */ /* 0x180fe20000010847 */
[-CC-:B------:R-:W-:Y:S01]  /*4f30*/  FFMA.FTZ R74, R160, R89.reuse, -R71.reuse ;  /* 0x00000059a04a7223 */ /* 0x180fe20000010847 */
[----:B------:R-:W-:Y:S01]  /*4f40*/  FADD.FTZ R113, R31, R126 ;  /* 0x0000007e1f717221 */ /* 0x000fe20000010000 */
        /* <DEDUP_REMOVED lines=25> */
[-CC-:B------:R-:W-:Y:S01]  /*50e0*/  FFMA.FTZ R109, R128, R89.reuse, -R71.reuse ;  /* 0x00000059806d7223 */ /* 0x180fe20000010847 */
[----:B------:R-:W-:Y:S01]  /*50f0*/  FADD.FTZ R119, R33, R124 ;  /* 0x0000007c21777221 */ /* 0x000fe20000010000 */
[-C--:B------:R-:W-:Y:S01]  /*5100*/  FFMA.FTZ R80, R80, R89.reuse, -R71 ;  /* 0x0000005950507223 */ /* 0x080fe20000010847 */
[----:B------:R-:W1:Y:S01]  /*5110*/  MUFU.EX2 R70, R70 ;  /* 0x0000004600467308 */ /* 0x000e620000000800 */
[----:B--2---:R-:W-:Y:S01]  /*5120*/  FADD.FTZ R122, R82, R105 ;  /* 0x00000069527a7221 */ /* 0x004fe20000010000 */
[-C--:B------:R-:W-:Y:S01]  /*5130*/  FFMA.FTZ R105, R118, R89.reuse, -R71 ;  /* 0x0000005976697223 */ /* 0x080fe20000010847 */
[----:B------:R-:W-:Y:S01]  /*5140*/  FADD.FTZ R118, R36, R119 ;  /* 0x0000007724767221 */ /* 0x000fe20000010000 */
[-CC-:B------:R-:W-:Y:S01]  /*5150*/  FFMA.FTZ R84, R84, R89.reuse, -R71.reuse ;  /* 0x0000005954547223 */ /* 0x180fe20000010847 */
[-CC-:B------:R-:W-:Y:S01]  /*5160*/  FFMA.FTZ R172, R172, R89.reuse, -R71.reuse ;  /* 0x00000059acac7223 */ /* 0x180fe20000010847 */
[-CC-:B------:R-:W-:Y:S01]  /*5170*/  FFMA.FTZ R111, R174, R89.reuse, -R71.reuse ;  /* 0x00000059ae6f7223 */ /* 0x180fe20000010847 */
[----:B------:R-:W-:Y:S01]  /*5180*/  FADD.FTZ R119, R35, R118 ;  /* 0x0000007623777221 */ /* 0x000fe20000010000 */
[----:B------:R-:W2:Y:S01]  /*5190*/  MUFU.EX2 R85, R85 ;  /* 0x0000005500557308 */ /* 0x000ea20000000800 */
[----:B0-----:R-:W-:Y:S01]  /*51a0*/  FADD.FTZ R117, R67, R122 ;  /* 0x0000007a43757221 */ /* 0x001fe20000010000 */
[-C--:B------:R-:W-:Y:S01]  /*51b0*/  FFMA.FTZ R120, R120, R89.reuse, -R71 ;  /* 0x0000005978787223 */ /* 0x080fe20000010847 */
[----:B------:R-:W-:Y:S01]  /*51c0*/  FADD.FTZ R118, R48, R119 ;  /* 0x0000007730767221 */ /* 0x000fe20000010000 */
[-CC-:B------:R-:W-:Y:S01]  /*51d0*/  FFMA.FTZ R116, R116, R89.reuse, -R71.reuse ;  /* 0x0000005974747223 */ /* 0x180fe20000010847 */
[-CC-:B------:R-:W-:Y:S01]  /*51e0*/  FFMA.FTZ R176, R176, R89.reuse, -R71.reuse ;  /* 0x00000059b0b07223 */ /* 0x180fe20000010847 */
        /* <DEDUP_REMOVED lines=9> */
[-CC-:B------:R-:W-:Y:S01]  /*5280*/  FFMA.FTZ R186, R186, R89.reuse, -R71.reuse ;  /* 0x00000059baba7223 */ /* 0x180fe20000010847 */
[----:B------:R-:W1:Y:S01]  /*5290*/  MUFU.EX2 R69, R69 ;  /* 0x0000004500457308 */ /* 0x000e620000000800 */
[----:B--2---:R-:W-:Y:S01]  /*52a0*/  FADD.FTZ R117, R85, R68 ;  /* 0x0000004455757221 */ /* 0x004fe20000010000 */
[-CC-:B------:R-:W-:Y:S01]  /*52b0*/  FFMA.FTZ R54, R54, R89.reuse, -R71.reuse ;  /* 0x0000005936367223 */ /* 0x180fe20000010847 */
[----:B------:R-:W2:Y:S01]  /*52c0*/  @P2 LDC R31, c[0x0][0x450] ;  /* 0x00011400ff1f2b82 */ /* 0x000ea20000000800 */
[-CC-:B------:R-:W-:Y:S01]  /*52d0*/  FFMA.FTZ R188, R188, R89.reuse, -R71.reuse ;  /* 0x00000059bcbc7223 */ /* 0x180fe20000010847 */
[-CC-:B------:R-:W-:Y:S01]  /*52e0*/  FFMA.FTZ R192, R192, R89.reuse, -R71.reuse ;  /* 0x00000059c0c07223 */ /* 0x180fe20000010847 */
[-CC-:B------:R-:W-:Y:S01]  /*52f0*/  FFMA.FTZ R190, R190, R89.reuse, -R71.reuse ;  /* 0x00000059bebe7223 */ /* 0x180fe20000010847 */
[-C--:B------:R-:W-:Y:S01]  /*5300*/  FFMA.FTZ R194, R194, R89.reuse, -R71 ;  /* 0x00000059c2c27223 */ /* 0x080fe20000010847 */
[----:B------:R-:W3:Y:S01]  /*5310*/  MUFU.EX2 R37, R37 ;  /* 0x0000002500257308 */ /* 0x000ee20000000800 */
[----:B0-----:R-:W-:Y:S01]  /*5320*/  FADD.FTZ R68, R94, R117 ;  /* 0x000000755e447221 */ /* 0x001fe20000010000 */
[-CC-:B------:R-:W-:Y:S01]  /*5330*/  FFMA.FTZ R196, R196, R89.reuse, -R71.reuse ;  /* 0x00000059c4c47223 */ /* 0x180fe20000010847 */
[----:B------:R-:W-:Y:S01]  /*5340*/  FFMA.FTZ R71, R198, R89, -R71 ;  /* 0x00000059c6477223 */ /* 0x000fe20000010847 */
[----:B------:R-:W-:-:S02]  /*5350*/  F2FP.SATFINITE.E4M3.F32.PACK_AB_MERGE_C R224, R82, R79, RZ ;  /* 0x0000004f52e0723e */ /* 0x000fc400048070ff */
[----:B------:R-:W-:Y:S02]  /*5360*/  CS2R R32, SRZ ;  /* 0x0000000000207805 */ /* 0x000fe4000001ff00 */
[----:B------:R-:W-:Y:S01]  /*5370*/  F2FP.SATFINITE.E4M3.F32.PACK_AB_MERGE_C R226, R94, R85, RZ ;  /* 0x000000555ee2723e */ /* 0x000fe200048070ff */
[----:B------:R-:W0:Y:S01]  /*5380*/  MUFU.EX2 R74, R74 ;  /* 0x0000004a004a7308 */ /* 0x000e220000000800 */
[----:B-1----:R-:W-:Y:S01]  /*5390*/  FADD.FTZ R117, R69, R68 ;  /* 0x0000004445757221 */ /* 0x002fe20000010000 */
[----:B------:R-:W-:Y:S02]  /*53a0*/  F2FP.SATFINITE.E4M3.F32.PACK_AB_MERGE_C R224, R66, R65, R224 ;  /* 0x0000004142e0723e */ /* 0x000fe400048070e0 */
[----:B------:R-:W-:Y:S02]  /*53b0*/  F2FP.SATFINITE.E4M3.F32.PACK_AB_MERGE_C R226, R70, R67, R226 ;  /* 0x0000004346e2723e */ /* 0x000fe400048070e2 */
[----:B------:R-:W-:Y:S02]  /*53c0*/  CS2R R66, SRZ ;  /* 0x0000000000427805 */ /* 0x000fe4000001ff00 */
[----:B------:R-:W1:Y:S01]  /*53d0*/  MUFU.EX2 R52, R52 ;  /* 0x0000003400347308 */ /* 0x000e620000000800 */
[----:B---3--:R-:W-:-:S07]  /*53e0*/  FADD.FTZ R119, R37, R118 ;  /* 0x0000007625777221 */ /* 0x008fce0000010000 */
[----:B------:R-:W3:Y:S01]  /*53f0*/  MUFU.EX2 R91, R91 ;  /* 0x0000005b005b7308 */ /* 0x000ee20000000800 */
[----:B0-----:R-:W-:-:S07]  /*5400*/  FADD.FTZ R68, R74, R117 ;  /* 0x000000754a447221 */ /* 0x001fce0000010000 */
[----:B------:R-:W0:Y:S01]  /*5410*/  MUFU.EX2 R39, R39 ;  /* 0x0000002700277308 */ /* 0x000e220000000800 */
[C---:B-1----:R-:W-:Y:S01]  /*5420*/  FADD.FTZ R118, R52.reuse, R119 ;  /* 0x0000007734767221 */ /* 0x042fe20000010000 */
[----:B------:R-:W-:-:S04]  /*5430*/  F2FP.SATFINITE.E4M3.F32.PACK_AB_MERGE_C R221, R52, R37, RZ ;  /* 0x0000002534dd723e */ /* 0x000fc800048070ff */
[----:B------:R-:W-:Y:S02]  /*5440*/  F2FP.SATFINITE.E4M3.F32.PACK_AB_MERGE_C R221, R48, R35, R221 ;  /* 0x0000002330dd723e */ /* 0x000fe400048070dd */
[----:B------:R-:W1:Y:S01]  /*5450*/  MUFU.EX2 R98, R98 ;  /* 0x0000006200627308 */ /* 0x000e620000000800 */
[----:B---3--:R-:W-:-:S07]  /*5460*/  FADD.FTZ R117, R91, R68 ;  /* 0x000000445b757221 */ /* 0x008fce0000010000 */
[----:B------:R-:W3:Y:S01]  /*5470*/  MUFU.EX2 R78, R78 ;  /* 0x0000004e004e7308 */ /* 0x000ee20000000800 */
[----:B0-----:R-:W-:-:S04]  /*5480*/  FADD.FTZ R119, R39, R118 ;  /* 0x0000007627777221 */ /* 0x001fc80000010000 */
[----:B------:R-:W-:-:S03]  /*5490*/  FADD.FTZ R122, R102, R119 ;  /* 0x00000077667a7221 */ /* 0x000fc60000010000 */
[----:B------:R-:W0:Y:S01]  /*54a0*/  MUFU.EX2 R81, R81 ;  /* 0x0000005100517308 */ /* 0x000e220000000800 */
[C---:B-1----:R-:W-:Y:S01]  /*54b0*/  FADD.FTZ R117, R98.reuse, R117 ;  /* 0x0000007562757221 */ /* 0x042fe20000010000 */
[----:B------:R-:W-:-:S04]  /*54c0*/  F2FP.SATFINITE.E4M3.F32.PACK_AB_MERGE_C R91, R98, R91, RZ ;  /* 0x0000005b625b723e */ /* 0x000fc800048070ff */
[----:B------:R-:W-:Y:S02]  /*54d0*/  F2FP.SATFINITE.E4M3.F32.PACK_AB_MERGE_C R220, R74, R69, R91 ;  /* 0x000000454adc723e */ /* 0x000fe4000480705b */
[----:B------:R-:W1:Y:S01]  /*54e0*/  MUFU.EX2 R4, R4 ;  /* 0x0000000400047308 */ /* 0x000e620000000800 */
[----:B---3--:R-:W-:Y:S01]  /*54f0*/  FADD.FTZ R118, R78, R117 ;  /* 0x000000754e767221 */ /* 0x008fe20000010000 */
[----:B------:R-:W-:-:S06]  /*5500*/  FADD.FTZ R117, R5, R122 ;  /* 0x0000007a05757221 */ /* 0x000fcc0000010000 */
        /* <DEDUP_REMOVED lines=9> */
[----:B0-----:R-:W-:-:S07]  /*55a0*/  FADD.FTZ R122, R6, R119 ;  /* 0x00000077067a7221 */ /* 0x001fce0000010000 */
[----:B------:R-:W-:Y:S01]  /*55b0*/  MUFU.EX2 R83, R83 ;  /* 0x0000005300537308 */ /* 0x000fe20000000800 */
[C---:B-1----:R-:W-:Y:S01]  /*55c0*/  FADD.FTZ R118, R104.reuse, R117 ;  /* 0x0000007568767221 */ /* 0x042fe20000010000 */
[----:B------:R-:W-:-:S04]  /*55d0*/  F2FP.SATFINITE.E4M3.F32.PACK_AB_MERGE_C R95, R104, R95, RZ ;  /* 0x0000005f685f723e */ /* 0x000fc800048070ff */
[----:B------:R-:W-:Y:S02]  /*55e0*/  F2FP.SATFINITE.E4M3.F32.PACK_AB_MERGE_C R222, R81, R78, R95 ;  /* 0x0000004e51de723e */ /* 0x000fe4000480705f */
[----:B------:R-:W-:Y:S01]  /*55f0*/  CS2R R78, SRZ ;  /* 0x00000000004e7805 */ /* 0x000fe2000001ff00 */
[----:B------:R-:W-:Y:S01]  /*5600*/  MUFU.EX2 R10, R10 ;  /* 0x0000000a000a7308 */ /* 0x000fe20000000800 */
[----:B---3--:R-:W-:-:S07]  /*5610*/  FADD.FTZ R117, R9, R122 ;  /* 0x0000007a09757221 */ /* 0x008fce0000010000 */
[----:B------:R-:W-:Y:S08]  /*5620*/  MUFU.EX2 R86, R86 ;  /* 0x0000005600567308 */ /* 0x000ff00000000800 */
[----:B------:R-:W0:Y:S08]  /*5630*/  MUFU.EX2 R11, R11 ;  /* 0x0000000b000b7308 */ /* 0x000e300000000800 */
[----:B------:R-:W1:Y:S08]  /*5640*/  MUFU.EX2 R99, R99 ;  /* 0x0000006300637308 */ /* 0x000e700000000800 */
[----:B------:R-:W3:Y:S01]  /*5650*/  MUFU.EX2 R12, R12 ;  /* 0x0000000c000c7308 */ /* 0x000ee20000000800 */
[----:B0-----:R-:W-:-:S04]  /*5660*/  F2FP.SATFINITE.E4M3.F32.PACK_AB_MERGE_C R217, R11, R10, RZ ;  /* 0x0000000a0bd9723e */ /* 0x001fc800048070ff */
[----:B------:R-:W-:-:S03]  /*5670*/  F2FP.SATFINITE.E4M3.F32.PACK_AB_MERGE_C R217, R9, R6, R217 ;  /* 0x0000000609d9723e */ /* 0x000fc600048070d9 */
[----:B------:R-:W0:Y:S08]  /*5680*/  MUFU.EX2 R106, R106 ;  /* 0x0000006a006a7308 */ /* 0x000e300000000800 */
[----:B------:R-:W4:Y:S08]  /*5690*/  MUFU.EX2 R13, R13 ;  /* 0x0000000d000d7308 */ /* 0x000f300000000800 */
[----:B------:R-:W5:Y:S08]  /*56a0*/  MUFU.EX2 R87, R87 ;  /* 0x0000005700577308 */ /* 0x000f700000000800 */
[----:B------:R2:W-:Y:S08]  /*56b0*/  MUFU.EX2 R68, R113 ;  /* 0x0000007100447308 */ /* 0x0005f00000000800 */
[----:B------:R-:W5:Y:S01]  /*56c0*/  MUFU.EX2 R14, R14 ;  /* 0x0000000e000e7308 */ /* 0x000f620000000800 */
[----:B--2---:R-:W-:Y:S01]  /*56d0*/  FADD.FTZ R113, R83, R118 ;  /* 0x0000007653717221 */ /* 0x004fe20000010000 */
[----:B------:R-:W-:-:S03]  /*56e0*/  FADD.FTZ R118, R10, R117 ;  /* 0x000000750a767221 */ /* 0x000fc60000010000 */
[----:B------:R-:W-:Y:S01]  /*56f0*/  FADD.FTZ R28, R86, R113 ;  /* 0x00000071561c7221 */ /* 0x000fe20000010000 */
[----:B------:R-:W-:Y:S02]  /*5700*/  FADD.FTZ R113, R11, R118 ;  /* 0x000000760b717221 */ /* 0x000fe40000010000 */
[----:B------:R-:W2:Y:S01]  /*5710*/  MUFU.EX2 R92, R92 ;  /* 0x0000005c005c7308 */ /* 0x000ea20000000800 */
[----:B-1----:R-:W-:Y:S01]  /*5720*/  FADD.FTZ R29, R99, R28 ;  /* 0x0000001c631d7221 */ /* 0x002fe20000010000 */
[----:B---3--:R-:W-:Y:S01]  /*5730*/  FADD.FTZ R36, R12, R113 ;  /* 0x000000710c247221 */ /* 0x008fe20000010000 */
[C---:B0-----:R-:W-:Y:S02]  /*5740*/  F2FP.SATFINITE.E4M3.F32.PACK_AB_MERGE_C R99, R106.reuse, R99, RZ ;  /* 0x000000636a63723e */ /* 0x041fe400048070ff */
[----:B------:R-:W-:Y:S01]  /*5750*/  FADD.FTZ R28, R106, R29 ;  /* 0x0000001d6a1c7221 */ /* 0x000fe20000010000 */
[----:B----4-:R-:W-:Y:S01]  /*5760*/  FADD.FTZ R29, R13, R36 ;  /* 0x000000240d1d7221 */ /* 0x010fe20000010000 */
[----:B------:R-:W-:Y:S01]  /*5770*/  F2FP.SATFINITE.E4M3.F32.PACK_AB_MERGE_C R216, R86, R83, R99 ;  /* 0x0000005356d8723e */ /* 0x000fe20004807063 */
[----:B------:R-:W0:Y:S01]  /*5780*/  MUFU.EX2 R21, R21 ;  /* 0x0000001500157308 */ /* 0x000e220000000800 */
[----:B-----5:R-:W-:Y:S01]  /*5790*/  FADD.FTZ R5, R87, R28 ;  /* 0x0000001c57057221 */ /* 0x020fe20000010000 */
[----:B------:R-:W-:Y:S01]  /*57a0*/  FADD.FTZ R28, R14, R29 ;  /* 0x0000001d0e1c7221 */ /* 0x000fe20000010000 */
[----:B------:R-:W-:Y:S01]  /*57b0*/  CS2R R36, SRZ ;  /* 0x0000000000247805 */ /* 0x000fe2000001ff00 */
[----:B------:R-:W1:Y:S01]  /*57c0*/  @P2 LDC R29, c[0x0][0x44c] ;  /* 0x00011300ff1d2b82 */ /* 0x000e620000000800 */
[----:B------:R-:W-:-:S03]  /*57d0*/  CS2R R82, SRZ ;  /* 0x0000000000527805 */ /* 0x000fc6000001ff00 */
[----:B------:R-:W3:Y:S01]  /*57e0*/  MUFU.EX2 R103, R103 ;  /* 0x0000006700677308 */ /* 0x000ee20000000800 */
[----:B--2---:R-:W-:-:S07]  /*57f0*/  FADD.FTZ R10, R92, R5 ;  /* 0x000000055c0a7221 */ /* 0x004fce0000010000 */
[----:B------:R-:W2:Y:S01]  /*5800*/  MUFU.EX2 R15, R15 ;  /* 0x0000000f000f7308 */ /* 0x000ea20000000800 */
[C---:B0-----:R-:W-:Y:S01]  /*5810*/  FADD.FTZ R28, R21.reuse, R28 ;  /* 0x0000001c151c7221 */ /* 0x041fe20000010000 */
[----:B------:R-:W-:-:S04]  /*5820*/  F2FP.SATFINITE.E4M3.F32.PACK_AB_MERGE_C R219, R21, R14, RZ ;  /* 0x0000000e15db723e */ /* 0x000fc800048070ff */
[----:B------:R-:W-:Y:S02]  /*5830*/  F2FP.SATFINITE.E4M3.F32.PACK_AB_MERGE_C R219, R13, R12, R219 ;  /* 0x0000000c0ddb723e */ /* 0x000fe400048070db */
[----:B------:R-:W0:Y:S01]  /*5840*/  MUFU.EX2 R108, R108 ;  /* 0x0000006c006c7308 */ /* 0x000e220000000800 */
[----:B---3--:R-:W-:-:S07]  /*5850*/  FADD.FTZ R11, R103, R10 ;  /* 0x0000000a670b7221 */ /* 0x008fce0000010000 */
[----:B------:R-:W3:Y:S01]  /*5860*/  MUFU.EX2 R20, R20 ;  /* 0x0000001400147308 */ /* 0x000ee20000000800 */
[----:B--2---:R-:W-:-:S07]  /*5870*/  FADD.FTZ R21, R15, R28 ;  /* 0x0000001c0f157221 */ /* 0x004fce0000010000 */
[----:B------:R-:W2:Y:S01]  /*5880*/  MUFU.EX2 R93, R93 ;  /* 0x0000005d005d7308 */ /* 0x000ea20000000800 */
[C---:B0-----:R-:W-:Y:S01]  /*5890*/  FADD.FTZ R10, R108.reuse, R11 ;  /* 0x0000000b6c0a7221 */ /* 0x041fe20000010000 */
[----:B------:R-:W-:-:S04]  /*58a0*/  F2FP.SATFINITE.E4M3.F32.PACK_AB_MERGE_C R103, R108, R103, RZ ;  /* 0x000000676c67723e */ /* 0x000fc800048070ff */
[----:B------:R-:W-:Y:S02]  /*58b0*/  F2FP.SATFINITE.E4M3.F32.PACK_AB_MERGE_C R218, R92, R87, R103 ;  /* 0x000000575cda723e */ /* 0x000fe40004807067 */
[----:B------:R-:W-:Y:S01]  /*58c0*/  CS2R R86, SRZ ;  /* 0x0000000000567805 */ /* 0x000fe2000001ff00 */
[----:B------:R-:W0:Y:S01]  /*58d0*/  MUFU.EX2 R72, R72 ;  /* 0x0000004800487308 */ /* 0x000e220000000800 */
[----:B---3--:R-:W-:-:S07]  /*58e0*/  FADD.FTZ R21, R20, R21 ;  /* 0x0000001514157221 */ /* 0x008fce0000010000 */
[----:B------:R-:W3:Y:S01]  /*58f0*/  MUFU.EX2 R96, R96 ;  /* 0x0000006000607308 */ /* 0x000ee20000000800 */
[----:B--2---:R-:W-:-:S07]  /*5900*/  FADD.FTZ R11, R93, R10 ;  /* 0x0000000a5d0b7221 */ /* 0x004fce0000010000 */
[----:B------:R-:W2:Y:S01]  /*5910*/  MUFU.EX2 R100, R100 ;  /* 0x0000006400647308 */ /* 0x000ea20000000800 */
[----:B0-----:R-:W-:Y:S01]  /*5920*/  FADD.FTZ R10, R72, R21 ;  /* 0x00000015480a7221 */ /* 0x001fe20000010000 */
[----:B------:R-:W-:-:S03]  /*5930*/  F2FP.SATFINITE.E4M3.F32.PACK_AB_MERGE_C R213, R77, R72, RZ ;  /* 0x000000484dd5723e */ /* 0x000fc600048070ff */
[----:B------:R-:W-:Y:S01]  /*5940*/  FADD.FTZ R14, R77, R10 ;  /* 0x0000000a4d0e7221 */ /* 0x000fe20000010000 */
[----:B------:R-:W-:Y:S02]  /*5950*/  F2FP.SATFINITE.E4M3.F32.PACK_AB_MERGE_C R213, R20, R15, R213 ;  /* 0x0000000f14d5723e */ /* 0x000fe400048070d5 */
[----:B------:R-:W0:Y:S01]  /*5960*/  MUFU.EX2 R73, R73 ;  /* 0x0000004900497308 */ /* 0x000e220000000800 */
[----:B---3--:R-:W-:-:S07]  /*5970*/  FADD.FTZ R21, R96, R11 ;  /* 0x0000000b60157221 */ /* 0x008fce0000010000 */
[----:B------:R-:W3:Y:S01]  /*5980*/  MUFU.EX2 R109, R109 ;  /* 0x0000006d006d7308 */ /* 0x000ee20000000800 */
[----:B--2---:R-:W-:-:S07]  /*5990*/  FADD.FTZ R10, R100, R21 ;  /* 0x00000015640a7221 */ /* 0x004fce0000010000 */
[----:B------:R-:W2:Y:S01]  /*59a0*/  MUFU.EX2 R76, R76 ;  /* 0x0000004c004c7308 */ /* 0x000ea20000000800 */
[----:B0-----:R-:W-:-:S07]  /*59b0*/  FADD.FTZ R21, R73, R14 ;  /* 0x0000000e49157221 */ /* 0x001fce0000010000 */
[----:B------:R-:W0:Y:S01]  /*59c0*/  MUFU.EX2 R80, R80 ;  /* 0x0000005000507308 */ /* 0x000e220000000800 */
[C---:B---3--:R-:W-:Y:S01]  /*59d0*/  F2FP.SATFINITE.E4M3.F32.PACK_AB_MERGE_C R100, R109.reuse, R100, RZ ;  /* 0x000000646d64723e */ /* 0x048fe200048070ff */
[----:B------:R-:W-:-:S03]  /*59e0*/  FADD.FTZ R109, R109, R10 ;  /* 0x0000000a6d6d7221 */ /* 0x000fc60000010000 */
[----:B------:R-:W-:-:S03]  /*59f0*/  F2FP.SATFINITE.E4M3.F32.PACK_AB_MERGE_C R212, R96, R93, R100 ;  /* 0x0000005d60d4723e */ /* 0x000fc60004807064 */
        /* <DEDUP_REMOVED lines=9> */
[C---:B0-----:R-:W-:Y:S01]  /*5a90*/  F2FP.SATFINITE.E4M3.F32.PACK_AB_MERGE_C R215, R57.reuse, R56, RZ ;  /* 0x0000003839d7723e */ /* 0x041fe200048070ff */
[----:B------:R-:W-:-:S03]  /*5aa0*/  FADD.FTZ R57, R57, R14 ;  /* 0x0000000e39397221 */ /* 0x000fc60000010000 */
[----:B------:R-:W-:Y:S02]  /*5ab0*/  F2FP.SATFINITE.E4M3.F32.PACK_AB_MERGE_C R215, R76, R73, R215 ;  /* 0x000000494cd7723e */ /* 0x000fe400048070d7 */
[----:B------:R-:W-:Y:S02]  /*5ac0*/  CS2R R72, SRZ ;  /* 0x0000000000487805 */ /* 0x000fe4000001ff00 */
[----:B------:R-:W-:Y:S01]  /*5ad0*/  CS2R R76, SRZ ;  /* 0x00000000004c7805 */ /* 0x000fe2000001ff00 */
[----:B------:R-:W0:Y:S01]  /*5ae0*/  MUFU.EX2 R107, R107 ;  /* 0x0000006b006b7308 */ /* 0x000e220000000800 */
[----:B---3--:R-:W-:-:S07]  /*5af0*/  FADD.FTZ R6, R84, R21 ;  /* 0x0000001554067221 */ /* 0x008fce0000010000 */
[----:B------:R-:W3:Y:S01]  /*5b00*/  MUFU.EX2 R61, R61 ;  /* 0x0000003d003d7308 */ /* 0x000ee20000000800 */
[----:B--2---:R-:W-:Y:S01]  /*5b10*/  FADD.FTZ R10, R60, R57 ;  /* 0x000000393c0a7221 */ /* 0x004fe20000010000 */
[----:B------:R-:W-:-:S06]  /*5b20*/  CS2R R56, SRZ ;  /* 0x0000000000387805 */ /* 0x000fcc000001ff00 */
        /* <DEDUP_REMOVED lines=15> */
[C---:B--2---:R-:W-:Y:S01]  /*5c20*/  FADD.FTZ R10, R41.reuse, R10 ;  /* 0x0000000a290a7221 */ /* 0x044fe20000010000 */
[----:B------:R-:W-:Y:S02]  /*5c30*/  F2FP.SATFINITE.E4M3.F32.PACK_AB_MERGE_C R209, R41, R40, RZ ;  /* 0x0000002829d1723e */ /* 0x000fe400048070ff */
[----:B------:R-:W-:Y:S02]  /*5c40*/  CS2R R40, SRZ ;  /* 0x0000000000287805 */ /* 0x000fe4000001ff00 */
[----:B------:R-:W-:Y:S02]  /*5c50*/  F2FP.SATFINITE.E4M3.F32.PACK_AB_MERGE_C R209, R61, R60, R209 ;  /* 0x0000003c3dd1723e */ /* 0x000fe400048070d1 */
[----:B------:R-:W-:Y:S01]  /*5c60*/  CS2R R60, SRZ ;  /* 0x00000000003c7805 */ /* 0x000fe2000001ff00 */
[----:B------:R-:W2:Y:S01]  /*5c70*/  MUFU.EX2 R120, R120 ;  /* 0x0000007800787308 */ /* 0x000ea20000000800 */
[----:B0-----:R-:W-:-:S07]  /*5c80*/  FADD.FTZ R15, R111, R6 ;  /* 0x000000066f0f7221 */ /* 0x001fce0000010000 */
[----:B------:R-:W0:Y:S01]  /*5c90*/  MUFU.EX2 R62, R62 ;  /* 0x0000003e003e7308 */ /* 0x000e220000000800 */
[----:B---3--:R-:W-:-:S07]  /*5ca0*/  FADD.FTZ R21, R43, R10 ;  /* 0x0000000a2b157221 */ /* 0x008fce0000010000 */
[----:B------:R-:W-:Y:S01]  /*5cb0*/  MUFU.EX2 R45, R45 ;  /* 0x0000002d002d7308 */ /* 0x000fe20000000800 */
[C---:B--2---:R-:W-:Y:S01]  /*5cc0*/  FADD.FTZ R15, R120.reuse, R15 ;  /* 0x0000000f780f7221 */ /* 0x044fe20000010000 */
[----:B------:R-:W-:-:S03]  /*5cd0*/  F2FP.SATFINITE.E4M3.F32.PACK_AB_MERGE_C R111, R120, R111, RZ ;  /* 0x0000006f786f723e */ /* 0x000fc600048070ff */
[----:B------:R-:W-:Y:S01]  /*5ce0*/  FADD.FTZ R6, R68, R15 ;  /* 0x0000000f44067221 */ /* 0x000fe20000010000 */
[----:B------:R-:W-:Y:S02]  /*5cf0*/  F2FP.SATFINITE.E4M3.F32.PACK_AB_MERGE_C R208, R101, R64, R111 ;  /* 0x0000004065d0723e */ /* 0x000fe4000480706f */
[----:B------:R-:W-:Y:S01]  /*5d00*/  CS2R R64, SRZ ;  /* 0x0000000000407805 */ /* 0x000fe2000001ff00 */
[----:B------:R-:W2:Y:S01]  /*5d10*/  MUFU.EX2 R42, R42 ;  /* 0x0000002a002a7308 */ /* 0x000ea20000000800 */
[----:B0-----:R-:W-:-:S07]  /*5d20*/  FADD.FTZ R10, R62, R21 ;  /* 0x000000153e0a7221 */ /* 0x001fce0000010000 */
[----:B------:R-:W0:Y:S08]  /*5d30*/  MUFU.EX2 R105, R105 ;  /* 0x0000006900697308 */ /* 0x000e300000000800 */
[----:B------:R-:W3:Y:S01]  /*5d40*/  MUFU.EX2 R115, R115 ;  /* 0x0000007300737308 */ /* 0x000ee20000000800 */
[----:B--2---:R-:W-:Y:S01]  /*5d50*/  F2FP.SATFINITE.E4M3.F32.PACK_AB_MERGE_C R211, R42, R45, RZ ;  /* 0x0000002d2ad3723e */ /* 0x004fe200048070ff */
[----:B------:R-:W-:-:S03]  /*5d60*/  FADD.FTZ R45, R45, R10 ;  /* 0x0000000a2d2d7221 */ /* 0x000fc60000010000 */
[----:B------:R-:W-:Y:S01]  /*5d70*/  F2FP.SATFINITE.E4M3.F32.PACK_AB_MERGE_C R211, R62, R43, R211 ;  /* 0x0000002b3ed3723e */ /* 0x000fe200048070d3 */
[----:B------:R-:W-:Y:S01]  /*5d80*/  FADD.FTZ R45, R42, R45 ;  /* 0x0000002d2a2d7221 */ /* 0x000fe20000010000 */
[----:B------:R-:W-:Y:S01]  /*5d90*/  CS2R R42, SRZ ;  /* 0x00000000002a7805 */ /* 0x000fe2000001ff00 */
[----:B------:R-:W-:Y:S01]  /*5da0*/  MUFU.EX2 R26, R26 ;  /* 0x0000001a001a7308 */ /* 0x000fe20000000800 */
[----:B0-----:R-:W-:-:S07]  /*5db0*/  FADD.FTZ R6, R105, R6 ;  /* 0x0000000669067221 */ /* 0x001fce0000010000 */
[----:B------:R-:W0:Y:S01]  /*5dc0*/  MUFU.EX2 R49, R49 ;  /* 0x0000003100317308 */ /* 0x000e220000000800 */
[----:B---3--:R-:W-:-:S07]  /*5dd0*/  FADD.FTZ R21, R115, R6 ;  /* 0x0000000673157221 */ /* 0x008fce0000010000 */
[----:B------:R-:W2:Y:S08]  /*5de0*/  MUFU.EX2 R30, R30 ;  /* 0x0000001e001e7308 */ /* 0x000eb00000000800 */
[----:B------:R-:W3:Y:S01]  /*5df0*/  MUFU.EX2 R116, R116 ;  /* 0x0000007400747308 */ /* 0x000ee20000000800 */
[----:B0-----:R-:W-:-:S07]  /*5e00*/  F2FP.SATFINITE.E4M3.F32.PACK_AB_MERGE_C R10, R49, R26, RZ ;  /* 0x0000001a310a723e */ /* 0x001fce00048070ff */
[----:B------:R-:W0:Y:S01]  /*5e10*/  MUFU.EX2 R47, R47 ;  /* 0x0000002f002f7308 */ /* 0x000e220000000800 */
[----:B--2---:R-:W-:-:S07]  /*5e20*/  FADD.FTZ R6, R30, R45 ;  /* 0x0000002d1e067221 */ /* 0x004fce0000010000 */
[----:B------:R-:W2:Y:S01]  /*5e30*/  MUFU.EX2 R4, R176 ;  /* 0x000000b000047308 */ /* 0x000ea20000000800 */
[C---:B---3--:R-:W-:Y:S01]  /*5e40*/  FADD.FTZ R21, R116.reuse, R21 ;  /* 0x0000001574157221 */ /* 0x048fe20000010000 */
[----:B------:R-:W-:-:S04]  /*5e50*/  F2FP.SATFINITE.E4M3.F32.PACK_AB_MERGE_C R115, R116, R115, RZ ;  /* 0x000000737473723e */ /* 0x000fc800048070ff */
[----:B------:R-:W-:Y:S02]  /*5e60*/  F2FP.SATFINITE.E4M3.F32.PACK_AB_MERGE_C R210, R105, R68, R115 ;  /* 0x0000004469d2723e */ /* 0x000fe40004807073 */
[----:B------:R-:W-:Y:S01]  /*5e70*/  CS2R R68, SRZ ;  /* 0x0000000000447805 */ /* 0x000fe2000001ff00 */
[----:B------:R-:W3:Y:S01]  /*5e80*/  MUFU.EX2 R5, R114 ;  /* 0x0000007200057308 */ /* 0x000ee20000000800 */
[C---:B0-----:R-:W-:Y:S01]  /*5e90*/  F2FP.SATFINITE.E4M3.F32.PACK_AB_MERGE_C R205, R47.reuse, R30, R10 ;  /* 0x0000001e2fcd723e */ /* 0x041fe2000480700a */
[----:B------:R-:W-:-:S04]  /*5ea0*/  FADD.FTZ R47, R47, R6 ;  /* 0x000000062f2f7221 */ /* 0x000fc80000010000 */
[----:B------:R-:W-:Y:S02]  /*5eb0*/  FADD.FTZ R26, R26, R47 ;  /* 0x0000002f1a1a7221 */ /* 0x000fe40000010000 */
[----:B------:R-:W0:Y:S01]  /*5ec0*/  MUFU.EX2 R178, R178 ;  /* 0x000000b200b27308 */ /* 0x000e220000000800 */
[----:B--2---:R-:W-:Y:S01]  /*5ed0*/  FADD.FTZ R6, R4, R21 ;  /* 0x0000001504067221 */ /* 0x004fe20000010000 */
[----:B------:R-:W-:-:S06]  /*5ee0*/  FADD.FTZ R49, R49, R26 ;  /* 0x0000001a31317221 */ /* 0x000fcc0000010000 */
[----:B------:R-:W2:Y:S01]  /*5ef0*/  MUFU.EX2 R11, R112 ;  /* 0x00000070000b7308 */ /* 0x000ea20000000800 */
[----:B---3--:R-:W-:-:S07]  /*5f00*/  FADD.FTZ R27, R5, R6 ;  /* 0x00000006051b7221 */ /* 0x008fce0000010000 */
[----:B------:R-:W3:Y:S01]  /*5f10*/  MUFU.EX2 R180, R180 ;  /* 0x000000b400b47308 */ /* 0x000ee20000000800 */
[----:B0-----:R-:W-:-:S07]  /*5f20*/  FADD.FTZ R6, R178, R27 ;  /* 0x0000001bb2067221 */ /* 0x001fce0000010000 */
[----:B------:R-:W0:Y:S01]  /*5f30*/  MUFU.EX2 R9, R110 ;  /* 0x0000006e00097308 */ /* 0x000e220000000800 */
[C---:B--2---:R-:W-:Y:S01]  /*5f40*/  F2FP.SATFINITE.E4M3.F32.PACK_AB_MERGE_C R178, R11.reuse, R178, RZ ;  /* 0x000000b20bb2723e */ /* 0x044fe200048070ff */
[----:B------:R-:W-:-:S03]  /*5f50*/  FADD.FTZ R11, R11, R6 ;  /* 0x000000060b0b7221 */ /* 0x000fc60000010000 */
[----:B------:R-:W-:-:S03]  /*5f60*/  F2FP.SATFINITE.E4M3.F32.PACK_AB_MERGE_C R204, R5, R4, R178 ;  /* 0x0000000405cc723e */ /* 0x000fc600048070b2 */
[----:B------:R-:W2:Y:S01]  /*5f70*/  MUFU.EX2 R182, R182 ;  /* 0x000000b600b67308 */ /* 0x000ea20000000800 */
[----:B---3--:R-:W-:-:S07]  /*5f80*/  FADD.FTZ R6, R180, R11 ;  /* 0x0000000bb4067221 */ /* 0x008fce0000010000 */
[----:B------:R-:W3:Y:S01]  /*5f90*/  MUFU.EX2 R13, R184 ;  /* 0x000000b8000d7308 */ /* 0x000ee20000000800 */
[----:B0-----:R-:W-:-:S07]  /*5fa0*/  FADD.FTZ R27, R9, R6 ;  /* 0x00000006091b7221 */ /* 0x001fce0000010000 */
[----:B------:R-:W0:Y:S01]  /*5fb0*/  MUFU.EX2 R186, R186 ;  /* 0x000000ba00ba7308 */ /* 0x000e220000000800 */
[----:B--2---:R-:W-:Y:S01]  /*5fc0*/  FADD.FTZ R6, R182, R27 ;  /* 0x0000001bb6067221 */ /* 0x004fe20000010000 */
[----:B------:R-:W-:-:S06]  /*5fd0*/  CS2R R26, SRZ ;  /* 0x00000000001a7805 */ /* 0x000fcc000001ff00 */
[----:B------:R-:W2:Y:S01]  /*5fe0*/  MUFU.EX2 R15, R54 ;  /* 0x00000036000f7308 */ /* 0x000ea20000000800 */
[C---:B---3--:R-:W-:Y:S01]  /*5ff0*/  F2FP.SATFINITE.E4M3.F32.PACK_AB_MERGE_C R182, R13.reuse, R182, RZ ;  /* 0x000000b60db6723e */ /* 0x048fe200048070ff */
[----:B------:R-:W-:-:S03]  /*6000*/  FADD.FTZ R13, R13, R6 ;  /* 0x000000060d0d7221 */ /* 0x000fc60000010000 */
[----:B------:R-:W-:-:S03]  /*6010*/  F2FP.SATFINITE.E4M3.F32.PACK_AB_MERGE_C R206, R9, R180, R182 ;  /* 0x000000b409ce723e */ /* 0x000fc600048070b6 */
[----:B------:R-:W-:Y:S01]  /*6020*/  MUFU.EX2 R34, R34 ;  /* 0x0000002200227308 */ /* 0x000fe20000000800 */
[----:B0-----:R-:W-:-:S07]  /*6030*/  FADD.FTZ R6, R186, R13 ;  /* 0x0000000dba067221 */ /* 0x001fce0000010000 */
[----:B------:R-:W0:Y:S01]  /*6040*/  MUFU.EX2 R53, R53 ;  /* 0x0000003500357308 */ /* 0x000e220000000800 */
[----:B--2---:R-:W-:Y:S01]  /*6050*/  FADD.FTZ R13, R15, R6 ;  /* 0x000000060f0d7221 */ /* 0x004fe20000010000 */
[----:B-1----:R-:W-:Y:S01]  /*6060*/  @P2 IMAD.HI.U32 R6, R22, R29, RZ ;  /* 0x0000001d16062227 */ /* 0x002fe200078e00ff */
[----:B------:R-:W-:-:S04]  /*6070*/  CS2R R28, SRZ ;  /* 0x00000000001c7805 */ /* 0x000fc8000001ff00 */
[----:B------:R-:W-:Y:S01]  /*6080*/  @P2 SHF.R.U32.HI R22, RZ, R31, R6 ;  /* 0x0000001fff162219 */ /* 0x000fe20000011606 */
[----:B------:R-:W1:Y:S01]  /*6090*/  MUFU.EX2 R46, R46 ;  /* 0x0000002e002e7308 */ /* 0x000e620000000800 */
[----:B------:R-:W-:Y:S02]  /*60a0*/  CS2R R30, SRZ ;  /* 0x00000000001e7805 */ /* 0x000fe4000001ff00 */
[----:B------:R-:W-:Y:S01]  /*60b0*/  IADD3 R137, R22, -R75, R136 ;  /* 0x8000004b16897210 */ /* 0x000fe20007ffe088 */
[----:B------:R-:W-:Y:S01]  /*60c0*/  IMAD.MOV.U32 R136, RZ, RZ, RZ ;  /* 0x000000ffff887224 */ /* 0x000fe200078e00ff */
[----:B------:R-:W-:-:S03]  /*60d0*/  CS2R R74, SRZ ;  /* 0x00000000004a7805 */ /* 0x000fc6000001ff00 */
[----:B------:R-:W2:Y:S01]  /*60e0*/  MUFU.EX2 R51, R51 ;  /* 0x0000003300337308 */ /* 0x000ea20000000800 */
[----:B0-----:R-:W-:Y:S01]  /*60f0*/  F2FP.SATFINITE.E4M3.F32.PACK_AB_MERGE_C R12, R53, R34, RZ ;  /* 0x00000022350c723e */ /* 0x001fe200048070ff */
[----:B------:R-:W-:-:S05]  /*6100*/  IMAD.HI R136, R137, -0x6db6db6d, R136 ;  /* 0x9249249389887827 */ /* 0x000fca00078e0288 */
[----:B------:R-:W-:Y:S01]  /*6110*/  SHF.R.U32.HI R9, RZ, 0x1f, R136 ;  /* 0x0000001fff097819 */ /* 0x000fe20000011688 */
[----:B------:R-:W0:Y:S01]  /*6120*/  MUFU.EX2 R188, R188 ;  /* 0x000000bc00bc7308 */ /* 0x000e220000000800 */
[----:B-1----:R-:W-:Y:S01]  /*6130*/  FADD.FTZ R10, R46, R49 ;  /* 0x000000312e0a7221 */ /* 0x002fe20000010000 */
[----:B------:R-:W-:Y:S02]  /*6140*/  CS2R R48, SRZ ;  /* 0x0000000000307805 */ /* 0x000fe4000001ff00 */
[----:B------:R-:W-:-:S04]  /*6150*/  LEA.HI.SX32 R9, R136, R9, 0x19 ;  /* 0x0000000988097211 */ /* 0x000fc800078fcaff */
[----:B------:R-:W1:Y:S01]  /*6160*/  MUFU.EX2 R21, R192 ;  /* 0x000000c000157308 */ /* 0x000e620000000800 */
[C---:B--2---:R-:W-:Y:S01]  /*6170*/  F2FP.SATFINITE.E4M3.F32.PACK_AB_MERGE_C R207, R51.reuse, R46, R12 ;  /* 0x0000002e33cf723e */ /* 0x044fe2000480700c */
[----:B------:R-:W-:Y:S01]  /*6180*/  FADD.FTZ R51, R51, R10 ;  /* 0x0000000a33337221 */ /* 0x000fe20000010000 */
[----:B------:R-:W-:-:S03]  /*6190*/  CS2R R46, SRZ ;  /* 0x00000000002e7805 */ /* 0x000fc6000001ff00 */
[----:B------:R-:W-:Y:S02]  /*61a0*/  FADD.FTZ R34, R34, R51 ;  /* 0x0000003322227221 */ /* 0x000fe40000010000 */
[----:B------:R-:W-:Y:S01]  /*61b0*/  MUFU.EX2 R44, R44 ;  /* 0x0000002c002c7308 */ /* 0x000fe20000000800 */
[----:B0-----:R-:W-:Y:S01]  /*61c0*/  FADD.FTZ R4, R188, R13 ;  /* 0x0000000dbc047221 */ /* 0x001fe20000010000 */
[----:B------:R-:W-:Y:S01]  /*61d0*/  FADD.FTZ R53, R53, R34 ;  /* 0x0000002235357221 */ /* 0x000fe20000010000 */
[----:B------:R-:W-:-:S05]  /*61e0*/  CS2R R34, SRZ ;  /* 0x0000000000227805 */ /* 0x000fca000001ff00 */
[----:B------:R-:W0:Y:S01]  /*61f0*/  MUFU.EX2 R25, R25 ;  /* 0x0000001900197308 */ /* 0x000e220000000800 */
[C---:B-1----:R-:W-:Y:S01]  /*6200*/  F2FP.SATFINITE.E4M3.F32.PACK_AB_MERGE_C R188, R21.reuse, R188, RZ ;  /* 0x000000bc15bc723e */ /* 0x042fe200048070ff */
[----:B------:R-:W-:-:S03]  /*6210*/  FADD.FTZ R21, R21, R4 ;  /* 0x0000000415157221 */ /* 0x000fc60000010000 */
[----:B------:R-:W-:-:S03]  /*6220*/  F2FP.SATFINITE.E4M3.F32.PACK_AB_MERGE_C R200, R15, R186, R188 ;  /* 0x000000ba0fc8723e */ /* 0x000fc600048070bc */
[----:B------:R-:W-:Y:S08]  /*6230*/  MUFU.EX2 R58, R58 ;  /* 0x0000003a003a7308 */ /* 0x000ff00000000800 */
[----:B------:R-:W1:Y:S01]  /*6240*/  MUFU.EX2 R59, R59 ;  /* 0x0000003b003b7308 */ /* 0x000e620000000800 */
[----:B0-----:R-:W-:-:S07]  /*6250*/  F2FP.SATFINITE.E4M3.F32.PACK_AB_MERGE_C R4, R25, R44, RZ ;  /* 0x0000002c1904723e */ /* 0x001fce00048070ff */
[----:B------:R-:W0:Y:S08]  /*6260*/  MUFU.EX2 R38, R38 ;  /* 0x0000002600267308 */ /* 0x000e300000000800 */
[----:B------:R-:W2:Y:S01]  /*6270*/  MUFU.EX2 R50, R50 ;  /* 0x0000003200327308 */ /* 0x000ea20000000800 */
[----:B-1----:R-:W-:-:S07]  /*6280*/  F2FP.SATFINITE.E4M3.F32.PACK_AB_MERGE_C R12, R59, R58, RZ ;  /* 0x0000003a3b0c723e */ /* 0x002fce00048070ff */
[----:B------:R-:W1:Y:S01]  /*6290*/  MUFU.EX2 R190, R190 ;  /* 0x000000be00be7308 */ /* 0x000e620000000800 */
[----:B0-----:R-:W-:-:S07]  /*62a0*/  F2FP.SATFINITE.E4M3.F32.PACK_AB_MERGE_C R203, R63, R38, R4 ;  /* 0x000000263fcb723e */ /* 0x001fce0004807004 */
[----:B------:R-:W0:Y:S01]  /*62b0*/  MUFU.EX2 R55, R55 ;  /* 0x0000003700377308 */ /* 0x000e220000000800 */
[----:B--2---:R-:W-:Y:S01]  /*62c0*/  FADD.FTZ R10, R50, R53 ;  /* 0x00000035320a7221 */ /* 0x004fe20000010000 */
[----:B------:R-:W-:-:S06]  /*62d0*/  CS2R R52, SRZ ;  /* 0x0000000000347805 */ /* 0x000fcc000001ff00 */
[----:B------:R-:W2:Y:S01]  /*62e0*/  MUFU.EX2 R11, R194 ;  /* 0x000000c2000b7308 */ /* 0x000ea20000000800 */
[----:B-1----:R-:W-:-:S07]  /*62f0*/  FADD.FTZ R4, R190, R21 ;  /* 0x00000015be047221 */ /* 0x002fce0000010000 */
[----:B------:R-:W1:Y:S01]  /*6300*/  MUFU.EX2 R196, R196 ;  /* 0x000000c400c47308 */ /* 0x000e620000000800 */
[C---:B0-----:R-:W-:Y:S01]  /*6310*/  F2FP.SATFINITE.E4M3.F32.PACK_AB_MERGE_C R201, R55.reuse, R50, R12 ;  /* 0x0000003237c9723e */ /* 0x041fe2000480700c */
[----:B------:R-:W-:Y:S01]  /*6320*/  FADD.FTZ R55, R55, R10 ;  /* 0x0000000a37377221 */ /* 0x000fe20000010000 */
[----:B------:R-:W-:Y:S01]  /*6330*/  VIADD R12, R23, 0xfffffffe ;  /* 0xfffffffe170c7836 */ /* 0x000fe20000000000 */
[----:B------:R-:W-:Y:S02]  /*6340*/  CS2R R50, SRZ ;  /* 0x0000000000327805 */ /* 0x000fe4000001ff00 */
[----:B------:R-:W-:Y:S01]  /*6350*/  FADD.FTZ R58, R58, R55 ;  /* 0x000000373a3a7221 */ /* 0x000fe20000010000 */
[----:B------:R-:W-:Y:S01]  /*6360*/  CS2R R54, SRZ ;  /* 0x0000000000367805 */ /* 0x000fe2000001ff00 */
[----:B------:R-:W0:Y:S01]  /*6370*/  MUFU.EX2 R71, R71 ;  /* 0x0000004700477308 */ /* 0x000e220000000800 */
[----:B--2---:R-:W-:Y:S01]  /*6380*/  FADD.FTZ R5, R11, R4 ;  /* 0x000000040b057221 */ /* 0x004fe20000010000 */
[----:B------:R-:W-:-:S04]  /*6390*/  FADD.FTZ R59, R59, R58 ;  /* 0x0000003a3b3b7221 */ /* 0x000fc80000010000 */
[----:B------:R-:W-:Y:S01]  /*63a0*/  FADD.FTZ R6, R38, R59 ;  /* 0x0000003b26067221 */ /* 0x000fe20000010000 */
[----:B------:R-:W-:Y:S02]  /*63b0*/  CS2R R38, SRZ ;  /* 0x0000000000267805 */ /* 0x000fe4000001ff00 */
[----:B------:R-:W-:Y:S01]  /*63c0*/  CS2R R58, SRZ ;  /* 0x00000000003a7805 */ /* 0x000fe2000001ff00 */
[----:B------:R-:W-:Y:S01]  /*63d0*/  FADD.FTZ R63, R63, R6 ;  /* 0x000000063f3f7221 */ /* 0x000fe20000010000 */
[----:B-1----:R-:W-:-:S03]  /*63e0*/  FADD.FTZ R6, R196, R5 ;  /* 0x00000005c4067221 */ /* 0x002fc60000010000 */
[----:B------:R-:W-:Y:S01]  /*63f0*/  FADD.FTZ R44, R44, R63 ;  /* 0x0000003f2c2c7221 */ /* 0x000fe20000010000 */
[----:B------:R-:W-:Y:S02]  /*6400*/  CS2R R62, SRZ ;  /* 0x00000000003e7805 */ /* 0x000fe4000001ff00 */
[----:B0-----:R-:W-:Y:S01]  /*6410*/  F2FP.SATFINITE.E4M3.F32.PACK_AB_MERGE_C R4, R71, R196, RZ ;  /* 0x000000c44704723e */ /* 0x001fe200048070ff */
[----:B------:R-:W-:Y:S01]  /*6420*/  FADD.FTZ R5, R25, R44 ;  /* 0x0000002c19057221 */ /* 0x000fe20000010000 */
[----:B------:R-:W-:Y:S01]  /*6430*/  FADD.FTZ R6, R71, R6 ;  /* 0x0000000647067221 */ /* 0x000fe20000010000 */
[----:B------:R-:W-:Y:S02]  /*6440*/  CS2R R24, SRZ ;  /* 0x0000000000187805 */ /* 0x000fe4000001ff00 */
[----:B------:R-:W-:Y:S01]  /*6450*/  F2FP.SATFINITE.E4M3.F32.PACK_AB_MERGE_C R202, R11, R190, R4 ;  /* 0x000000be0bca723e */ /* 0x000fe20004807004 */
[----:B------:R-:W-:Y:S01]  /*6460*/  IMAD.MOV.U32 R4, RZ, RZ, RZ ;  /* 0x000000ffff047224 */ /* 0x000fe200078e00ff */
[----:B------:R-:W-:-:S02]  /*6470*/  VIMNMX R11, R18, R9, !PT ;  /* 0x00000009120b7248 */ /* 0x000fc40007fe0100 */
[----:B------:R-:W-:Y:S02]  /*6480*/  CS2R R44, SRZ ;  /* 0x00000000002c7805 */ /* 0x000fe4000001ff00 */
[----:B------:R-:W-:Y:S02]  /*6490*/  CS2R R70, SRZ ;  /* 0x0000000000467805 */ /* 0x000fe4000001ff00 */
[----:B------:R-:W-:-:S13]  /*64a0*/  ISETP.GE.AND P3, PT, R12, R11, PT ;  /* 0x0000000b0c00720c */ /* 0x000fda0003f66270 */
[----:B------:R-:W-:Y:S05]  /*64b0*/  @!P3 BRA `(.L_x_7992) ;  /* 0x000000540050b947 */ /* 0x000fea0003800000 */
        /* <DEDUP_REMOVED lines=36> */
[----:B------:R-:W-:Y:S01]  /*6700*/  ULDC UR5, c[0x0][0x288] ;  /* 0x0000a20000057ab9 */ /* 0x000fe20000000800 */
[----:B------:R-:W-:-:S05]  /*6710*/  ULDC UR7, c[0x0][0x2f0] ;  /* 0x0000bc0000077ab9 */ /* 0x000fca0000000800 */
.L_x_8002:
[----:B------:R-:W-:Y:S01]  /*6720*/  ISETP.NE.AND P4, PT, RZ, UR40, PT ;  /* 0x00000028ff007c0c */ /* 0x000fe2000bf85270 */
[----:B------:R-:W-:-:S04]  /*6730*/  UISETP.NE.AND UP0, UPT, UR43, 0x1, UPT ;  /* 0x000000012b00788c */ /* 0x000fc8000bf05270 */
[----:B------:R-:W-:-:S06]  /*6740*/  USEL UR10, URZ, 0x1, UP0 ;  /* 0x000000013f0a7887 */ /* 0x000fcc0008000000 */
[----:B------:R-:W-:Y:S02]  /*6750*/  LOP3.LUT R4, R13, UR10, RZ, 0x3c, !PT ;  /* 0x0000000a0d047c12 */ /* 0x000fe4000f8e3cff */
[----:B------:R-:W-:Y:S05]  /*6760*/  @P4 BRA `(.L_x_7993) ;  /* 0x0000000000344947 */ /* 0x000fea0003800000 */
[----:B------:R-:W-:Y:S05]  /*6770*/  @!P1 BRA `(.L_x_7994) ;  /* 0x0000000000049947 */ /* 0x000fea0003800000 */
[----:B------:R-:W-:Y:S01]  /*6780*/  BPT.TRAP 0x1 ;  /* 0x000000040000795c */ /* 0x000fe20000300000 */
.L_x_7994:
        /* <DEDUP_REMOVED lines=8> */
.L_x_7995:
[----:B-1----:R-:W-:Y:S05]  /*6810*/  @P3 BRA `(.L_x_7993) ;  /* 0x0000000000083947 */ /* 0x002fea0003800000 */
[----:B------:R-:W1:Y:S02]  /*6820*/  SYNCS.PHASECHK.TRANS64.TRYWAIT P3, [UR10+0x2e830], R14 ;  /* 0x02e8300eff0075a7 */ /* 0x000e64000806014a */
[----:B-1----:R-:W-:Y:S05]  /*6830*/  @!P3 BRA `(.L_x_7996) ;  /* 0x000001000038b947 */ /* 0x002fea0003800000 */
.L_x_7993:
        /* <DEDUP_REMOVED lines=187> */
.L_x_7998:
[----:B------:R-:W-:Y:S01]  /*73f0*/  ULEA UR10, UR43, UR41, 0x3 ;  /* 0x000000292b0a7291 */ /* 0x000fe2000f8e183f */
[----:B------:R-:W-:-:S08]  /*7400*/  SHF.L.U32 R13, R13, 0x1f, RZ ;  /* 0x0000001f0d0d7819 */ /* 0x000fd000000006ff */
[----:B------:R0:W1:Y:S01]  /*7410*/  SYNCS.PHASECHK.TRANS64.TRYWAIT P3, [UR10+0x2e850], R13 ;  /* 0x02e8500dff0075a7 */ /* 0x000062000806014a */
[----:B------:R-:W-:Y:S05]  /*7420*/  @!P1 BRA `(.L_x_7999) ;  /* 0x0000000000049947 */ /* 0x000fea0003800000 */
[----:B------:R-:W-:Y:S01]  /*7430*/  BPT.TRAP 0x1 ;  /* 0x000000040000795c */ /* 0x000fe20000300000 */
.L_x_7999:
[----:B-1----:R-:W-:Y:S05]  /*7440*/  @P3 BRA `(.L_x_7997) ;  /* 0x0000000000083947 */ /* 0x002fea0003800000 */
[----:B------:R-:W1:Y:S02]  /*7450*/  SYNCS.PHASECHK.TRANS64.TRYWAIT P3, [UR10+0x2e850], R13 ;  /* 0x02e8500dff0075a7 */ /* 0x000e64000806014a */
[----:B-1----:R-:W-:Y:S05]  /*7460*/  @!P3 BRA `(.L_x_8000) ;  /* 0x000000f40044b947 */ /* 0x002fea0003800000 */
.L_x_7997:
[C---:B------:R-:W-:Y:S01]  /*7470*/  FMUL.FTZ R20, R0.reuse, R187 ;  /* 0x000000bb00147220 */ /* 0x040fe20000410000 */
[C---:B------:R-:W-:Y:S01]  /*7480*/  FMUL.FTZ R187, R0.reuse, R194 ;  /* 0x000000c200bb7220 */ /* 0x040fe20000410000 */
[C---:B------:R-:W-:Y:S01]  /*7490*/  FMUL.FTZ R21, R0.reuse, R188 ;  /* 0x000000bc00157220 */ /* 0x040fe20000410000 */
[----:B------:R-:W2:Y:S01]  /*74a0*/  @P2 LDC R194, c[0x0][0x44c] ;  /* 0x00011300ffc22b82 */ /* 0x000ea20000000800 */
[C---:B------:R-:W-:Y:S01]  /*74b0*/  FMUL.FTZ R188, R0.reuse, R195 ;  /* 0x000000c300bc7220 */ /* 0x040fe20000410000 */
[C---:B------:R-:W-:Y:S01]  /*74c0*/  FMUL.FTZ R15, R0.reuse, R186 ;  /* 0x000000ba000f7220 */ /* 0x040fe20000410000 */
[C---:B------:R-:W-:Y:S01]  /*74d0*/  FMUL.FTZ R186, R0.reuse, R193 ;  /* 0x000000c100ba7220 */ /* 0x040fe20000410000 */
[C---:B------:R-:W-:Y:S01]  /*74e0*/  FMUL.FTZ R193, R0.reuse, R125 ;  /* 0x0000007d00c17220 */ /* 0x040fe20000410000 */
[----:B------:R-:W-:Y:S02]  /*74f0*/  IMAD.MOV.U32 R125, RZ, RZ, R7 ;  /* 0x000000ffff7d7224 */ /* 0x000fe400078e0007 */
[C---:B------:R-:W-:Y:S01]  /*7500*/  FMUL.FTZ R23, R0.reuse, R190 ;  /* 0x000000be00177220 */ /* 0x040fe20000410000 */
[C---:B------:R-:W-:Y:S01]  /*7510*/  FMUL.FTZ R190, R0.reuse, R197 ;  /* 0x000000c500be7220 */ /* 0x040fe20000410000 */
[----:B------:R-:W3:Y:S01]  /*7520*/  @P2 LDC R195, c[0x0][0x450] ;  /* 0x00011400ffc32b82 */ /* 0x000ee20000000800 */
[C---:B01----:R-:W-:Y:S01]  /*7530*/  FMUL.FTZ R13, R0.reuse, R184 ;  /* 0x000000b8000d7220 */ /* 0x043fe20000410000 */
[C---:B------:R-:W-:Y:S01]  /*7540*/  FMUL.FTZ R14, R0.reuse, R185 ;  /* 0x000000b9000e7220 */ /* 0x040fe20000410000 */
[C---:B------:R-:W-:Y:S01]  /*7550*/  FMUL.FTZ R22, R0.reuse, R189 ;  /* 0x000000bd00167220 */ /* 0x040fe20000410000 */
[----:B------:R-:W-:Y:S01]  /*7560*/  UIADD3 UR10, UR41, 0x400, URZ ;  /* 0x00000400290a7890 */ /* 0x000fe2000fffe03f */
[----:B------:R-:W-:Y:S01]  /*7570*/  MUFU.TANH R21, R21 ;  /* 0x0000001500157308 */ /* 0x000fe20000002400 */
[C---:B------:R-:W-:Y:S01]  /*7580*/  FMUL.FTZ R185, R0.reuse, R192 ;  /* 0x000000c000b97220 */ /* 0x040fe20000410000 */
[C---:B------:R-:W-:Y:S01]  /*7590*/  FMUL.FTZ R189, R0.reuse, R196 ;  /* 0x000000c400bd7220 */ /* 0x040fe20000410000 */
[----:B------:R-:W-:Y:S01]  /*75a0*/  USHF.R.U32.HI UR10, URZ, 0x4, UR10 ;  /* 0x000000043f0a7899 */ /* 0x000fe2000801160a */
[C---:B------:R-:W-:Y:S01]  /*75b0*/  FMUL.FTZ R196, R0.reuse, R131 ;  /* 0x0000008300c47220 */ /* 0x040fe20000410000 */
[C---:B------:R-:W-:Y:S01]  /*75c0*/  FMUL.FTZ R192, R0.reuse, R199 ;  /* 0x000000c700c07220 */ /* 0x040fe20000410000 */
[----:B------:R-:W-:Y:S01]  /*75d0*/  WARPGROUP.ARRIVE ;  /* 0x00000000000079c5 */ /* 0x000fe20000000000 */
[----:B------:R-:W-:Y:S01]  /*75e0*/  ULOP3.LUT UR10, UR10, 0x3fff, URZ, 0xc0, !UPT ;  /* 0x00003fff0a0a7892 */ /* 0x000fe2000f8ec03f */
[----:B------:R-:W0:Y:S01]  /*75f0*/  MUFU.TANH R13, R13 ;  /* 0x0000000d000d7308 */ /* 0x000e220000002400 */
[----:B------:R-:W-:Y:S01]  /*7600*/  FMUL.FTZ R168, R0, R168 ;  /* 0x000000a800a87220 */ /* 0x000fe20000410000 */
[----:B------:R-:W-:Y:S01]  /*7610*/  UMOV UR11, 0xc0000010 ;  /* 0xc0000010000b7882 */ /* 0x000fe20000000000 */
[----:B--2---:R-:W-:Y:S01]  /*7620*/  @P2 IMAD.HI.U32 R194, R7, R194, RZ ;  /* 0x000000c207c22227 */ /* 0x004fe200078e00ff */
[----:B------:R-:W-:-:S03]  /*7630*/  ULOP3.LUT UR10, UR10, 0x10000, URZ, 0xfc, !UPT ;  /* 0x000100000a0a7892 */ /* 0x000fc6000f8efc3f */
[C---:B------:R-:W-:Y:S01]  /*7640*/  FMUL.FTZ R169, R0.reuse, R169 ;  /* 0x000000a900a97220 */ /* 0x040fe20000410000 */
[C---:B------:R-:W-:Y:S01]  /*7650*/  FMUL.FTZ R172, R0.reuse, R172 ;  /* 0x000000ac00ac7220 */ /* 0x040fe20000410000 */
[C---:B------:R-:W-:Y:S01]  /*7660*/  FMUL.FTZ R173, R0.reuse, R173 ;  /* 0x000000ad00ad7220 */ /* 0x040fe20000410000 */
[----:B------:R-:W1:Y:S01]  /*7670*/  MUFU.TANH R14, R14 ;  /* 0x0000000e000e7308 */ /* 0x000e620000002400 */
[----:B------:R-:W-:Y:S01]  /*7680*/  UIMAD UR10, UR43, 0x700, UR10 ;  /* 0x000007002b0a78a4 */ /* 0x000fe2000f8e020a */
[C---:B------:R-:W-:Y:S01]  /*7690*/  FMUL.FTZ R176, R0.reuse, R176 ;  /* 0x000000b000b07220 */ /* 0x040fe20000410000 */
[----:B---3--:R-:W-:Y:S01]  /*76a0*/  @P2 SHF.R.U32.HI R125, RZ, R195, R194 ;  /* 0x000000c3ff7d2219 */ /* 0x008fe200000116c2 */
[----:B------:R-:W-:Y:S02]  /*76b0*/  IMAD.MOV.U32 R195, RZ, RZ, -0xe0 ;  /* 0xffffff20ffc37424 */ /* 0x000fe400078e00ff */
[C---:B------:R-:W-:Y:S01]  /*76c0*/  FMUL.FTZ R177, R0.reuse, R177 ;  /* 0x000000b100b17220 */ /* 0x040fe20000410000 */
[C---:B------:R-:W-:Y:S01]  /*76d0*/  FMUL.FTZ R180, R0.reuse, R180 ;  /* 0x000000b400b47220 */ /* 0x040fe20000410000 */
[----:B------:R-:W-:Y:S01]  /*76e0*/  FMUL.FTZ R184, R0, R191 ;  /* 0x000000bf00b87220 */ /* 0x000fe20000410000 */
[----:B------:R-:W2:Y:S01]  /*76f0*/  SHFL.IDX PT, R197, R125, RZ, 0x1c1f ;  /* 0x001c1fff7dc57589 */ /* 0x000ea200000e0000 */
[----:B------:R-:W-:Y:S01]  /*7700*/  IMAD R195, R12, R195, 0x1 ;  /* 0x000000010cc37424 */ /* 0x000fe200078e02c3 */
[----:B------:R-:W3:Y:S01]  /*7710*/  MUFU.TANH R22, R22 ;  /* 0x0000001600167308 */ /* 0x000ee20000002400 */
[----:B------:R-:W-:Y:S01]  /*7720*/  QGMMA.64x128x32.F32.E4M3.E4M3 R24, R224, gdesc[UR8], R24, gsb0 ;  /* 0x01e00008e0187df3 */ /* 0x000fe20008000818 */
[----:B------:R-:W-:Y:S01]  /*7730*/  FMUL.FTZ R191, R0, R198 ;  /* 0x000000c600bf7220 */ /* 0x000fe20000410000 */
[----:B------:R-:W-:-:S02]  /*7740*/  IMAD R195, R8, -0x2, R195 ;  /* 0xfffffffe08c37824 */ /* 0x000fc400078e02c3 */
[C---:B------:R-:W-:Y:S01]  /*7750*/  FMUL.FTZ R181, R0.reuse, R181 ;  /* 0x000000b500b57220 */ /* 0x040fe20000410000 */
[C---:B------:R-:W-:Y:S01]  /*7760*/  FMUL.FTZ R152, R0.reuse, R152 ;  /* 0x0000009800987220 */ /* 0x040fe20000410000 */
[----:B------:R-:W-:Y:S01]  /*7770*/  FMUL.FTZ R153, R0, R153 ;  /* 0x0000009900997220 */ /* 0x000fe20000410000 */
[----:B------:R-:W-:Y:S01]  /*7780*/  IMAD R194, R16, UR7, R195 ;  /* 0x0000000710c27c24 */ /* 0x000fe2000f8e02c3 */
        /* <DEDUP_REMOVED lines=14> */
[--C-:B--2---:R-:W-:Y:S01]  /*7870*/  IADD3 R195, R197, -UR5, R194.reuse ;  /* 0x80000005c5c37c10 */ /* 0x104fe2000fffe0c2 */
[C---:B------:R-:W-:Y:S01]  /*7880*/  FMUL.FTZ R197, R0.reuse, R132 ;  /* 0x0000008400c57220 */ /* 0x040fe20000410000 */
[----:B------:R-:W2:Y:S01]  /*7890*/  MUFU.TANH R189, R189 ;  /* 0x000000bd00bd7308 */ /* 0x000ea20000002400 */
        /* <DEDUP_REMOVED lines=9> */
[----:B-1----:R-:W-:Y:S01]  /*7930*/  FSEL R14, R14, -INF , P4 ;  /* 0xff8000000e0e7808 */ /* 0x002fe20002000000 */
[C---:B------:R-:W-:Y:S01]  /*7940*/  FMUL.FTZ R121, R0.reuse, R121 ;  /* 0x0000007900797220 */ /* 0x040fe20000410000 */
[----:B------:R-:W-:Y:S01]  /*7950*/  FMNMX.FTZ R199, R131, R10, !PT ;  /* 0x0000000a83c77209 */ /* 0x000fe20007810000 */
[----:B------:R-:W-:Y:S01]  /*7960*/  UIADD3 UR14, UR10, 0x100, URZ ;  /* 0x000001000a0e7890 */ /* 0x000fe2000fffe03f */
[----:B------:R-:W-:Y:S01]  /*7970*/  ISETP.GT.AND P4, PT, R195, 0x9, PT ;  /* 0x00000009c300780c */ /* 0x000fe20003f84270 */
[----:B------:R-:W-:Y:S01]  /*7980*/  FMUL.FTZ R124, R0, R124 ;  /* 0x0000007c007c7220 */ /* 0x000fe20000410000 */
[----:B------:R-:W-:Y:S01]  /*7990*/  FSEL R132, R21, -INF , P3 ;  /* 0xff80000015847808 */ /* 0x000fe20001800000 */
[----:B------:R-:W1:Y:S01]  /*79a0*/  MUFU.TANH R168, R168 ;  /* 0x000000a800a87308 */ /* 0x000e620000002400 */
[----:B------:R-:W-:Y:S01]  /*79b0*/  FMNMX.FTZ R199, R14, R199, !PT ;  /* 0x000000c70ec77209 */ /* 0x000fe20007810000 */
[----:B------:R-:W-:Y:S01]  /*79c0*/  UMOV UR15, 0xc0000010 ;  /* 0xc0000010000f7882 */ /* 0x000fe20000000000 */
[C---:B------:R-:W-:Y:S01]  /*79d0*/  ISETP.GT.AND P3, PT, R195.reuse, 0x10, PT ;  /* 0x00000010c300780c */ /* 0x040fe20003f64270 */
[----:B------:R-:W-:Y:S01]  /*79e0*/  FMUL.FTZ R128, R0, R128 ;  /* 0x0000008000807220 */ /* 0x000fe20000410000 */
[----:B---3--:R-:W-:Y:S01]  /*79f0*/  FSEL R22, R22, -INF , P4 ;  /* 0xff80000016167808 */ /* 0x008fe20002000000 */
[----:B------:R-:W-:Y:S01]  /*7a00*/  FMUL.FTZ R129, R0, R129 ;  /* 0x0000008100817220 */ /* 0x000fe20000410000 */
[----:B------:R-:W-:Y:S01]  /*7a10*/  FMNMX.FTZ R199, R132, R199, !PT ;  /* 0x000000c784c77209 */ /* 0x000fe20007810000 */
[----:B------:R3:W-:Y:S01]  /*7a20*/  MUFU.TANH R13, R196 ;  /* 0x000000c4000d7308 */ /* 0x0007e20000002400 */
[----:B------:R-:W-:Y:S01]  /*7a30*/  ISETP.GT.AND P4, PT, R195, 0x11, PT ;  /* 0x00000011c300780c */ /* 0x000fe20003f84270 */
[C---:B------:R-:W-:Y:S01]  /*7a40*/  FMUL.FTZ R133, R0.reuse, R133 ;  /* 0x0000008500857220 */ /* 0x040fe20000410000 */
[----:B----4-:R-:W-:Y:S01]  /*7a50*/  FSEL R185, R185, -INF , P3 ;  /* 0xff800000b9b97808 */ /* 0x010fe20001800000 */
[----:B------:R-:W-:Y:S01]  /*7a60*/  FMUL.FTZ R97, R0, R97 ;  /* 0x0000006100617220 */ /* 0x000fe20000410000 */
[C---:B------:R-:W-:Y:S01]  /*7a70*/  ISETP.GT.AND P3, PT, R195.reuse, 0x18, PT ;  /* 0x00000018c300780c */ /* 0x040fe20003f64270 */
[----:B------:R-:W4:Y:S01]  /*7a80*/  SHFL.IDX PT, R125, R125, 0x1, 0x1c1f ;  /* 0x003c1f007d7d7f89 */ /* 0x000f2200000e0000 */
[----:B-----5:R-:W-:Y:S01]  /*7a90*/  FSEL R186, R186, -INF , P4 ;  /* 0xff800000baba7808 */ /* 0x020fe20002000000 */
[----:B------:R-:W5:Y:S01]  /*7aa0*/  MUFU.TANH R169, R169 ;  /* 0x000000a900a97308 */ /* 0x000f620000002400 */
[----:B---3--:R-:W-:Y:S01]  /*7ab0*/  FMNMX.FTZ R196, R22, R199, !PT ;  /* 0x000000c716c47209 */ /* 0x008fe20007810000 */
[C---:B------:R-:W-:Y:S01]  /*7ac0*/  FMUL.FTZ R170, R0.reuse, R170 ;  /* 0x000000aa00aa7220 */ /* 0x040fe20000410000 */
[----:B------:R-:W-:Y:S01]  /*7ad0*/  ISETP.GT.AND P4, PT, R195, 0x19, PT ;  /* 0x00000019c300780c */ /* 0x000fe20003f84270 */
[C---:B------:R-:W-:Y:S01]  /*7ae0*/  FMUL.FTZ R171, R0.reuse, R171 ;  /* 0x000000ab00ab7220 */ /* 0x040fe20000410000 */
[----:B--2---:R-:W-:Y:S01]  /*7af0*/  FSEL R189, R189, -INF , P3 ;  /* 0xff800000bdbd7808 */ /* 0x004fe20001800000 */
[----:B------:R-:W-:Y:S01]  /*7b00*/  FMUL.FTZ R174, R0, R174 ;  /* 0x000000ae00ae7220 */ /* 0x000fe20000410000 */
[C---:B------:R-:W-:Y:S01]  /*7b10*/  ISETP.GT.AND P3, PT, R195.reuse, 0x20, PT ;  /* 0x00000020c300780c */ /* 0x040fe20003f64270 */
[----:B------:R2:W-:Y:S01]  /*7b20*/  MUFU.TANH R21, R197 ;  /* 0x000000c500157308 */ /* 0x0005e20000002400 */
[----:B0-----:R-:W-:Y:S01]  /*7b30*/  FSEL R190, R190, -INF , P4 ;  /* 0xff800000bebe7808 */ /* 0x001fe20002000000 */
[C---:B------:R-:W-:Y:S01]  /*7b40*/  FMUL.FTZ R175, R0.reuse, R175 ;  /* 0x000000af00af7220 */ /* 0x040fe20000410000 */
[C---:B------:R-:W-:Y:S01]  /*7b50*/  ISETP.GT.AND P4, PT, R195.reuse, 0x21, PT ;  /* 0x00000021c300780c */ /* 0x040fe20003f84270 */
[----:B------:R-:W-:Y:S01]  /*7b60*/  FMUL.FTZ R178, R0, R178 ;  /* 0x000000b200b27220 */ /* 0x000fe20000410000 */
[----:B-1----:R-:W-:Y:S01]  /*7b70*/  FSEL R168, R168, -INF , P3 ;  /* 0xff800000a8a87808 */ /* 0x002fe20001800000 */
[C---:B------:R-:W-:Y:S01]  /*7b80*/  FMUL.FTZ R179, R0.reuse, R179 ;  /* 0x000000b300b37220 */ /* 0x040fe20000410000 */
[----:B------:R-:W-:Y:S01]  /*7b90*/  ISETP.GT.AND P3, PT, R195, 0x28, PT ;  /* 0x00000028c300780c */ /* 0x000fe20003f64270 */
[----:B------:R-:W0:Y:S01]  /*7ba0*/  MUFU.TANH R172, R172 ;  /* 0x000000ac00ac7308 */ /* 0x000e220000002400 */
[----:B--2---:R-:W-:Y:S01]  /*7bb0*/  FMNMX.FTZ R197, R185, R196, !PT ;  /* 0x000000c4b9c57209 */ /* 0x004fe20007810000 */
[C---:B------:R-:W-:Y:S01]  /*7bc0*/  FMUL.FTZ R182, R0.reuse, R182 ;  /* 0x000000b600b67220 */ /* 0x040fe20000410000 */
[----:B-----5:R-:W-:Y:S01]  /*7bd0*/  FSEL R169, R169, -INF , P4 ;  /* 0xff800000a9a97808 */ /* 0x020fe20002000000 */
[----:B------:R-:W-:Y:S01]  /*7be0*/  FMUL.FTZ R183, R0, R183 ;  /* 0x000000b700b77220 */ /* 0x000fe20000410000 */
[----:B------:R-:W-:Y:S01]  /*7bf0*/  FMNMX.FTZ R196, R186, R197, !PT ;  /* 0x000000c5bac47209 */ /* 0x000fe20007810000 */
[C---:B------:R-:W-:Y:S01]  /*7c00*/  FMUL.FTZ R154, R0.reuse, R154 ;  /* 0x0000009a009a7220 */ /* 0x040fe20000410000 */
[----:B------:R-:W-:Y:S01]  /*7c10*/  ISETP.GT.AND P4, PT, R195, 0x29, PT ;  /* 0x00000029c300780c */ /* 0x000fe20003f84270 */
[----:B------:R-:W1:Y:S01]  /*7c20*/  MUFU.TANH R173, R173 ;  /* 0x000000ad00ad7308 */ /* 0x000e620000002400 */
[----:B------:R-:W-:Y:S01]  /*7c30*/  FMNMX.FTZ R197, R189, R196, !PT ;  /* 0x000000c4bdc57209 */ /* 0x000fe20007810000 */
[C---:B------:R-:W-:Y:S01]  /*7c40*/  FMUL.FTZ R196, R0.reuse, R104 ;  /* 0x0000006800c47220 */ /* 0x040fe20000410000 */
[C---:B------:R-:W-:Y:S01]  /*7c50*/  ISETP.GT.AND P5, PT, R195.reuse, 0xa8, PT ;  /* 0x000000a8c300780c */ /* 0x040fe20003fa4270 */
[----:B------:R-:W-:Y:S01]  /*7c60*/  FMUL.FTZ R155, R0, R155 ;  /* 0x0000009b009b7220 */ /* 0x000fe20000410000 */
[----:B------:R-:W-:Y:S01]  /*7c70*/  FMNMX.FTZ R197, R190, R197, !PT ;  /* 0x000000c5bec57209 */ /* 0x000fe20007810000 */
[----:B------:R-:W-:Y:S01]  /*7c80*/  FMUL.FTZ R158, R0, R158 ;  /* 0x0000009e009e7220 */ /* 0x000fe20000410000 */
[----:B------:R-:W-:Y:S01]  /*7c90*/  ISETP.GT.AND P6, PT, R195, 0xb8, PT ;  /* 0x000000b8c300780c */ /* 0x000fe20003fc4270 */
[----:B------:R-:W2:Y:S01]  /*7ca0*/  MUFU.TANH R176, R176 ;  /* 0x000000b000b07308 */ /* 0x000ea20000002400 */
[----:B------:R-:W-:Y:S01]  /*7cb0*/  FMNMX.FTZ R198, R168, R197, !PT ;  /* 0x000000c5a8c67209 */ /* 0x000fe20007810000 */
[----:B------:R-:W-:Y:S01]  /*7cc0*/  FMUL.FTZ R197, R0, R105 ;  /* 0x0000006900c57220 */ /* 0x000fe20000410000 */
[----:B0-----:R-:W-:Y:S01]  /*7cd0*/  FSEL R172, R172, -INF , P3 ;  /* 0xff800000acac7808 */ /* 0x001fe20001800000 */
[C---:B------:R-:W-:Y:S01]  /*7ce0*/  FMUL.FTZ R159, R0.reuse, R159 ;  /* 0x0000009f009f7220 */ /* 0x040fe20000410000 */
[----:B------:R-:W-:Y:S01]  /*7cf0*/  FMNMX.FTZ R199, R169, R198, !PT ;  /* 0x000000c6a9c77209 */ /* 0x000fe20007810000 */
[C---:B------:R-:W-:Y:S01]  /*7d00*/  FMUL.FTZ R162, R0.reuse, R162 ;  /* 0x000000a200a27220 */ /* 0x040fe20000410000 */
[----:B------:R-:W-:Y:S01]  /*7d10*/  ISETP.GT.AND P3, PT, R195, 0x30, PT ;  /* 0x00000030c300780c */ /* 0x000fe20003f64270 */
[----:B------:R-:W0:Y:S01]  /*7d20*/  MUFU.TANH R177, R177 ;  /* 0x000000b100b17308 */ /* 0x000e220000002400 */
[----:B-1----:R-:W-:Y:S01]  /*7d30*/  FSEL R173, R173, -INF , P4 ;  /* 0xff800000adad7808 */ /* 0x002fe20002000000 */
[----:B------:R-:W-:Y:S01]  /*7d40*/  FMUL.FTZ R163, R0, R163 ;  /* 0x000000a300a37220 */ /* 0x000fe20000410000 */
[----:B------:R-:W-:Y:S01]  /*7d50*/  FMNMX.FTZ R198, R172, R199, !PT ;  /* 0x000000c7acc67209 */ /* 0x000fe20007810000 */
[C---:B------:R-:W-:Y:S01]  /*7d60*/  FMUL.FTZ R166, R0.reuse, R166 ;  /* 0x000000a600a67220 */ /* 0x040fe20000410000 */
[----:B------:R-:W-:Y:S01]  /*7d70*/  ISETP.GT.AND P4, PT, R195, 0x31, PT ;  /* 0x00000031c300780c */ /* 0x000fe20003f84270 */
[----:B------:R-:W-:Y:S01]  /*7d80*/  FMUL.FTZ R167, R0, R167 ;  /* 0x000000a700a77220 */ /* 0x000fe20000410000 */
[----:B------:R-:W-:Y:S01]  /*7d90*/  FMNMX.FTZ R199, R173, R198, !PT ;  /* 0x000000c6adc77209 */ /* 0x000fe20007810000 */
[----:B------:R-:W1:Y:S01]  /*7da0*/  MUFU.TANH R180, R180 ;  /* 0x000000b400b47308 */ /* 0x000e620000002400 */
[----:B--2---:R-:W-:Y:S01]  /*7db0*/  FSEL R176, R176, -INF , P3 ;  /* 0xff800000b0b07808 */ /* 0x004fe20001800000 */
[C---:B------:R-:W-:Y:S01]  /*7dc0*/  FMUL.FTZ R138, R0.reuse, R138 ;  /* 0x0000008a008a7220 */ /* 0x040fe20000410000 */
[----:B------:R-:W-:Y:S01]  /*7dd0*/  ISETP.GT.AND P3, PT, R195, 0x38, PT ;  /* 0x00000038c300780c */ /* 0x000fe20003f64270 */
[----:B------:R-:W-:Y:S01]  /*7de0*/  FMUL.FTZ R139, R0, R139 ;  /* 0x0000008b008b7220 */ /* 0x000fe20000410000 */
[----:B------:R-:W-:Y:S01]  /*7df0*/  FMNMX.FTZ R198, R176, R199, !PT ;  /* 0x000000c7b0c67209 */ /* 0x000fe20007810000 */
[C---:B------:R-:W-:Y:S01]  /*7e00*/  FMUL.FTZ R142, R0.reuse, R142 ;  /* 0x0000008e008e7220 */ /* 0x040fe20000410000 */
[----:B----4-:R-:W-:Y:S01]  /*7e10*/  IADD3 R194, R125, -UR5, R194 ;  /* 0x800000057dc27c10 */ /* 0x010fe2000fffe0c2 */
[----:B------:R-:W2:Y:S01]  /*7e20*/  MUFU.TANH R181, R181 ;  /* 0x000000b500b57308 */ /* 0x000ea20000002400 */
[----:B0-----:R-:W-:Y:S01]  /*7e30*/  FSEL R177, R177, -INF , P4 ;  /* 0xff800000b1b17808 */ /* 0x001fe20002000000 */
[C---:B------:R-:W-:Y:S01]  /*7e40*/  FMUL.FTZ R143, R0.reuse, R143 ;  /* 0x0000008f008f7220 */ /* 0x040fe20000410000 */
[----:B------:R-:W-:Y:S01]  /*7e50*/  ISETP.GT.AND P4, PT, R195, 0x39, PT ;  /* 0x00000039c300780c */ /* 0x000fe20003f84270 */
[C---:B------:R-:W-:Y:S01]  /*7e60*/  FMUL.FTZ R146, R0.reuse, R146 ;  /* 0x0000009200927220 */ /* 0x040fe20000410000 */
[----:B------:R-:W-:Y:S01]  /*7e70*/  FMNMX.FTZ R199, R177, R198, !PT ;  /* 0x000000c6b1c77209 */ /* 0x000fe20007810000 */
[C---:B------:R-:W-:Y:S01]  /*7e80*/  FMUL.FTZ R147, R0.reuse, R147 ;  /* 0x0000009300937220 */ /* 0x040fe20000410000 */
[----:B------:R-:W-:Y:S01]  /*7e90*/  FMUL.FTZ R150, R0, R150 ;  /* 0x0000009600967220 */ /* 0x000fe20000410000 */
[----:B------:R-:W0:Y:S01]  /*7ea0*/  MUFU.TANH R152, R152 ;  /* 0x0000009800987308 */ /* 0x000e220000002400 */
[----:B-1----:R-:W-:Y:S01]  /*7eb0*/  FSEL R180, R180, -INF , P3 ;  /* 0xff800000b4b47808 */ /* 0x002fe20001800000 */
[C---:B------:R-:W-:Y:S01]  /*7ec0*/  FMUL.FTZ R151, R0.reuse, R151 ;  /* 0x0000009700977220 */ /* 0x040fe20000410000 */
[----:B------:R-:W-:Y:S01]  /*7ed0*/  ISETP.GT.AND P3, PT, R195, 0x40, PT ;  /* 0x00000040c300780c */ /* 0x000fe20003f64270 */
[----:B------:R-:W-:Y:S01]  /*7ee0*/  FMUL.FTZ R122, R0, R122 ;  /* 0x0000007a007a7220 */ /* 0x000fe20000410000 */
[----:B------:R-:W-:Y:S01]  /*7ef0*/  FMNMX.FTZ R198, R180, R199, !PT ;  /* 0x000000c7b4c67209 */ /* 0x000fe20007810000 */
[C---:B------:R-:W-:Y:S01]  /*7f00*/  FMUL.FTZ R123, R0.reuse, R123 ;  /* 0x0000007b007b7220 */ /* 0x040fe20000410000 */
[C---:B------:R-:W-:Y:S01]  /*7f10*/  FMUL.FTZ R126, R0.reuse, R126 ;  /* 0x0000007e007e7220 */ /* 0x040fe20000410000 */
[----:B------:R-:W1:Y:S01]  /*7f20*/  MUFU.TANH R153, R153 ;  /* 0x0000009900997308 */ /* 0x000e620000002400 */
[----:B--2---:R-:W-:Y:S01]  /*7f30*/  FSEL R181, R181, -INF , P4 ;  /* 0xff800000b5b57808 */ /* 0x004fe20002000000 */
[C---:B------:R-:W-:Y:S01]  /*7f40*/  FMUL.FTZ R127, R0.reuse, R127 ;  /* 0x0000007f007f7220 */ /* 0x040fe20000410000 */
[----:B------:R-:W-:Y:S01]  /*7f50*/  ISETP.GT.AND P4, PT, R195, 0x41, PT ;  /* 0x00000041c300780c */ /* 0x000fe20003f84270 */
[C---:B------:R-:W-:Y:S01]  /*7f60*/  FMUL.FTZ R130, R0.reuse, R130 ;  /* 0x0000008200827220 */ /* 0x040fe20000410000 */
[----:B------:R-:W-:Y:S01]  /*7f70*/  FMNMX.FTZ R199, R181, R198, !PT ;  /* 0x000000c6b5c77209 */ /* 0x000fe20007810000 */
[C---:B------:R-:W-:Y:S01]  /*7f80*/  FMUL.FTZ R134, R0.reuse, R134 ;  /* 0x0000008600867220 */ /* 0x040fe20000410000 */
[----:B------:R-:W-:Y:S01]  /*7f90*/  FMUL.FTZ R114, R0, R114 ;  /* 0x0000007200727220 */ /* 0x000fe20000410000 */
[----:B------:R-:W2:Y:S01]  /*7fa0*/  MUFU.TANH R156, R156 ;  /* 0x0000009c009c7308 */ /* 0x000ea20000002400 */
[----:B0-----:R-:W-:Y:S01]  /*7fb0*/  FSEL R152, R152, -INF , P3 ;  /* 0xff80000098987808 */ /* 0x001fe20001800000 */
[C---:B------:R-:W-:Y:S01]  /*7fc0*/  FMUL.FTZ R115, R0.reuse, R115 ;  /* 0x0000007300737220 */ /* 0x040fe20000410000 */
[----:B------:R-:W-:Y:S01]  /*7fd0*/  ISETP.GT.AND P3, PT, R195, 0x48, PT ;  /* 0x00000048c300780c */ /* 0x000fe20003f64270 */
[----:B------:R-:W-:Y:S01]  /*7fe0*/  FMUL.FTZ R118, R0, R118 ;  /* 0x0000007600767220 */ /* 0x000fe20000410000 */
[----:B------:R-:W-:Y:S01]  /*7ff0*/  FMNMX.FTZ R198, R152, R199, !PT ;  /* 0x000000c798c67209 */ /* 0x000fe20007810000 */
[----:B------:R-:W-:-:S02]  /*8000*/  WARPGROUP.DEPBAR.LE gsb0, 0x0 ;  /* 0x00008000000079c5 */ /* 0x000fc40000010000 */
[----:B------:R-:W0:Y:S01]  /*8010*/  MUFU.TANH R157, R157 ;  /* 0x0000009d009d7308 */ /* 0x000e220000002400 */
[----:B-1----:R-:W-:Y:S01]  /*8020*/  FSEL R153, R153, -INF , P4 ;  /* 0xff80000099997808 */ /* 0x002fe20002000000 */
[----:B------:R-:W-:Y:S01]  /*8030*/  WARPGROUP.ARRIVE ;  /* 0x00000000000079c5 */ /* 0x000fe20000000000 */
[----:B------:R-:W-:Y:S01]  /*8040*/  ISETP.GT.AND P4, PT, R195, 0x49, PT ;  /* 0x00000049c300780c */ /* 0x000fe20003f84270 */
[C---:B------:R-:W-:Y:S01]  /*8050*/  FMUL.FTZ R119, R0.reuse, R119 ;  /* 0x0000007700777220 */ /* 0x040fe20000410000 */
[----:B------:R-:W-:Y:S01]  /*8060*/  FMNMX.FTZ R199, R153, R198, !PT ;  /* 0x000000c699c77209 */ /* 0x000fe20007810000 */
[C---:B------:R-:W-:Y:S01]  /*8070*/  FMUL.FTZ R198, R0.reuse, R112 ;  /* 0x0000007000c67220 */ /* 0x040fe20000410000 */
[----:B------:R-:W-:Y:S01]  /*8080*/  FMUL.FTZ R90, R0, R90 ;  /* 0x0000005a005a7220 */ /* 0x000fe20000410000 */
[----:B------:R-:W1:Y:S01]  /*8090*/  MUFU.TANH R160, R160 ;  /* 0x000000a000a07308 */ /* 0x000e620000002400 */
[----:B--2---:R-:W-:Y:S01]  /*80a0*/  FSEL R156, R156, -INF , P3 ;  /* 0xff8000009c9c7808 */ /* 0x004fe20001800000 */
[----:B------:R-:W-:Y:S01]  /*80b0*/  QGMMA.64x128x32.F32.E4M3.E4M3 R24, R220, gdesc[UR12], R24, gsb0 ;  /* 0x01e0000cdc187df3 */ /* 0x000fe20008000818 */
[----:B------:R-:W-:Y:S01]  /*80c0*/  ISETP.GT.AND P3, PT, R195, 0x50, PT ;  /* 0x00000050c300780c */ /* 0x000fe20003f64270 */
[----:B------:R-:W-:Y:S01]  /*80d0*/  UIADD3 UR14, UR10, 0x200, URZ ;  /* 0x000002000a0e7890 */ /* 0x000fe2000fffe03f */
[C---:B------:R-:W-:Y:S01]  /*80e0*/  FMUL.FTZ R91, R0.reuse, R91 ;  /* 0x0000005b005b7220 */ /* 0x040fe20000410000 */
[----:B------:R-:W-:Y:S01]  /*80f0*/  UMOV UR15, 0xc0000010 ;  /* 0xc0000010000f7882 */ /* 0x000fe20000000000 */
[C---:B------:R-:W-:Y:S01]  /*8100*/  FMUL.FTZ R94, R0.reuse, R94 ;  /* 0x0000005e005e7220 */ /* 0x040fe20000410000 */
[----:B------:R-:W2:Y:S01]  /*8110*/  MUFU.TANH R161, R161 ;  /* 0x000000a100a17308 */ /* 0x000ea20000002400 */
[----:B0-----:R-:W-:Y:S01]  /*8120*/  FSEL R157, R157, -INF , P4 ;  /* 0xff8000009d9d7808 */ /* 0x001fe20002000000 */
[C---:B------:R-:W-:Y:S01]  /*8130*/  FMUL.FTZ R95, R0.reuse, R95 ;  /* 0x0000005f005f7220 */ /* 0x040fe20000410000 */
[----:B------:R-:W-:Y:S01]  /*8140*/  ISETP.GT.AND P4, PT, R195, 0x51, PT ;  /* 0x00000051c300780c */ /* 0x000fe20003f84270 */
[C---:B------:R-:W-:Y:S01]  /*8150*/  FMUL.FTZ R98, R0.reuse, R98 ;  /* 0x0000006200627220 */ /* 0x040fe20000410000 */
[C---:B------:R-:W-:Y:S01]  /*8160*/  FMUL.FTZ R99, R0.reuse, R99 ;  /* 0x0000006300637220 */ /* 0x040fe20000410000 */
[----:B------:R-:W-:Y:S01]  /*8170*/  FMUL.FTZ R102, R0, R102 ;  /* 0x0000006600667220 */ /* 0x000fe20000410000 */
[----:B------:R-:W-:Y:S01]  /*8180*/  UMOV UR11, 0xc0000010 ;  /* 0xc0000010000b7882 */ /* 0x000fe20000000000 */
[----:B------:R0:W-:Y:S01]  /*8190*/  MUFU.TANH R105, R196 ;  /* 0x000000c400697308 */ /* 0x0001e20000002400 */
[----:B-1----:R-:W-:-:S02]  /*81a0*/  FSEL R160, R160, -INF , P3 ;  /* 0xff800000a0a07808 */ /* 0x002fc40001800000 */
[----:B------:R-:W-:-:S05]  /*81b0*/  ISETP.GT.AND P3, PT, R195, 0x58, PT ;  /* 0x00000058c300780c */ /* 0x000fca0003f64270 */
[----:B------:R-:W1:Y:S01]  /*81c0*/  MUFU.TANH R164, R164 ;  /* 0x000000a400a47308 */ /* 0x000e620000002400 */
[----:B0-----:R-:W-:Y:S01]  /*81d0*/  FMUL.FTZ R196, R0, R107 ;  /* 0x0000006b00c47220 */ /* 0x001fe20000410000 */
[----:B--2---:R-:W-:Y:S02]  /*81e0*/  FSEL R161, R161, -INF , P4 ;  /* 0xff800000a1a17808 */ /* 0x004fe40002000000 */
[----:B------:R-:W-:-:S04]  /*81f0*/  ISETP.GT.AND P4, PT, R195, 0x59, PT ;  /* 0x00000059c300780c */ /* 0x000fc80003f84270 */
[----:B------:R0:W-:Y:S08]  /*8200*/  MUFU.TANH R104, R135 ;  /* 0x0000008700687308 */ /* 0x0001f00000002400 */
[----:B------:R-:W-:Y:S01]  /*8210*/  MUFU.TANH R165, R165 ;  /* 0x000000a500a57308 */ /* 0x000fe20000002400 */
[----:B0-----:R-:W-:Y:S01]  /*8220*/  FMUL.FTZ R135, R0, R106 ;  /* 0x0000006a00877220 */ /* 0x001fe20000410000 */
[----:B-1----:R-:W-:-:S02]  /*8230*/  FSEL R164, R164, -INF , P3 ;  /* 0xff800000a4a47808 */ /* 0x002fc40001800000 */
[----:B------:R-:W-:-:S04]  /*8240*/  ISETP.GT.AND P3, PT, R195, 0x60, PT ;  /* 0x00000060c300780c */ /* 0x000fc80003f64270 */
[----:B------:R0:W-:Y:S08]  /*8250*/  MUFU.TANH R106, R197 ;  /* 0x000000c5006a7308 */ /* 0x0001f00000002400 */
[----:B------:R-:W1:Y:S01]  /*8260*/  MUFU.TANH R136, R136 ;  /* 0x0000008800887308 */ /* 0x000e620000002400 */
[----:B0-----:R-:W-:-:S07]  /*8270*/  FMUL.FTZ R197, R0, R108 ;  /* 0x0000006c00c57220 */ /* 0x001fce0000410000 */
[----:B------:R0:W-:Y:S08]  /*8280*/  MUFU.TANH R108, R196 ;  /* 0x000000c4006c7308 */ /* 0x0001f00000002400 */
[----:B------:R-:W2:Y:S01]  /*8290*/  MUFU.TANH R137, R137 ;  /* 0x0000008900897308 */ /* 0x000ea20000002400 */
[----:B0-----:R-:W-:Y:S02]  /*82a0*/  FMNMX.FTZ R196, R156, R199, !PT ;  /* 0x000000c79cc47209 */ /* 0x001fe40007810000 */
[----:B-1----:R-:W-:-:S02]  /*82b0*/  FSEL R136, R136, -INF , P3 ;  /* 0xff80000088887808 */ /* 0x002fc40001800000 */
[----:B------:R-:W-:Y:S02]  /*82c0*/  FMNMX.FTZ R199, R157, R196, !PT ;  /* 0x000000c49dc77209 */ /* 0x000fe40007810000 */
[----:B------:R-:W-:Y:S01]  /*82d0*/  ISETP.GT.AND P3, PT, R195, 0x68, PT ;  /* 0x00000068c300780c */ /* 0x000fe20003f64270 */
[----:B------:R-:W0:Y:S01]  /*82e0*/  MUFU.TANH R140, R140 ;  /* 0x0000008c008c7308 */ /* 0x000e220000002400 */
[----:B------:R-:W-:-:S04]  /*82f0*/  FMNMX.FTZ R196, R160, R199, !PT ;  /* 0x000000c7a0c47209 */ /* 0x000fc80007810000 */
[----:B------:R-:W-:Y:S02]  /*8300*/  FMNMX.FTZ R199, R161, R196, !PT ;  /* 0x000000c4a1c77209 */ /* 0x000fe40007810000 */
[----:B------:R-:W-:Y:S01]  /*8310*/  FSEL R196, R165, -INF , P4 ;  /* 0xff800000a5c47808 */ /* 0x000fe20002000000 */
[----:B------:R-:W-:Y:S01]  /*8320*/  MUFU.TANH R141, R141 ;  /* 0x0000008d008d7308 */ /* 0x000fe20000002400 */
[----:B------:R-:W-:Y:S01]  /*8330*/  FMNMX.FTZ R199, R164, R199, !PT ;  /* 0x000000c7a4c77209 */ /* 0x000fe20007810000 */
[----:B------:R-:W-:Y:S01]  /*8340*/  FMUL.FTZ R165, R0, R116 ;  /* 0x0000007400a57220 */ /* 0x000fe20000410000 */
[----:B------:R-:W-:Y:S02]  /*8350*/  ISETP.GT.AND P4, PT, R195, 0x61, PT ;  /* 0x00000061c300780c */ /* 0x000fe40003f84270 */
[----:B------:R-:W-:Y:S02]  /*8360*/  FMNMX.FTZ R199, R196, R199, !PT ;  /* 0x000000c7c4c77209 */ /* 0x000fe40007810000 */
[----:B--2---:R-:W-:Y:S01]  /*8370*/  FSEL R116, R137, -INF , P4 ;  /* 0xff80000089747808 */ /* 0x004fe20002000000 */
[----:B------:R-:W1:Y:S01]  /*8380*/  MUFU.TANH R144, R144 ;  /* 0x0000009000907308 */ /* 0x000e620000002400 */
[----:B------:R-:W-:Y:S01]  /*8390*/  FMNMX.FTZ R199, R136, R199, !PT ;  /* 0x000000c788c77209 */ /* 0x000fe20007810000 */
[----:B------:R-:W-:Y:S01]  /*83a0*/  FMUL.FTZ R137, R0, R117 ;  /* 0x0000007500897220 */ /* 0x000fe20000410000 */
[----:B------:R-:W-:-:S02]  /*83b0*/  ISETP.GT.AND P4, PT, R195, 0x69, PT ;  /* 0x00000069c300780c */ /* 0x000fc40003f84270 */
[----:B0-----:R-:W-:Y:S02]  /*83c0*/  FSEL R140, R140, -INF , P3 ;  /* 0xff8000008c8c7808 */ /* 0x001fe40001800000 */
[----:B------:R-:W-:Y:S01]  /*83d0*/  FMNMX.FTZ R199, R116, R199, !PT ;  /* 0x000000c774c77209 */ /* 0x000fe20007810000 */
[----:B------:R-:W-:Y:S01]  /*83e0*/  MUFU.TANH R145, R145 ;  /* 0x0000009100917308 */ /* 0x000fe20000002400 */
[----:B------:R-:W-:Y:S02]  /*83f0*/  ISETP.GT.AND P3, PT, R195, 0x70, PT ;  /* 0x00000070c300780c */ /* 0x000fe40003f64270 */
[----:B------:R-:W-:-:S05]  /*8400*/  FMNMX.FTZ R199, R140, R199, !PT ;  /* 0x000000c78cc77209 */ /* 0x000fca0007810000 */
[----:B------:R-:W0:Y:S01]  /*8410*/  MUFU.TANH R148, R148 ;  /* 0x0000009400947308 */ /* 0x000e220000002400 */
[----:B-1----:R-:W-:Y:S02]  /*8420*/  FSEL R144, R144, -INF , P3 ;  /* 0xff80000090907808 */ /* 0x002fe40001800000 */
[----:B------:R-:W-:-:S05]  /*8430*/  ISETP.GT.AND P3, PT, R195, 0x78, PT ;  /* 0x00000078c300780c */ /* 0x000fca0003f64270 */
[----:B------:R1:W-:Y:S08]  /*8440*/  MUFU.TANH R107, R135 ;  /* 0x00000087006b7308 */ /* 0x0003f00000002400 */
[----:B------:R-:W-:Y:S01]  /*8450*/  MUFU.TANH R149, R149 ;  /* 0x0000009500957308 */ /* 0x000fe20000002400 */
[----:B-1----:R-:W-:Y:S01]  /*8460*/  FMUL.FTZ R135, R0, R109 ;  /* 0x0000006d00877220 */ /* 0x002fe20000410000 */
[----:B0-----:R-:W-:-:S02]  /*8470*/  FSEL R148, R148, -INF , P3 ;  /* 0xff80000094947808 */ /* 0x001fc40001800000 */
[----:B------:R-:W-:-:S04]  /*8480*/  ISETP.GT.AND P3, PT, R195, 0x80, PT ;  /* 0x00000080c300780c */ /* 0x000fc80003f64270 */
[----:B------:R0:W1:Y:S08]  /*8490*/  MUFU.TANH R109, R197 ;  /* 0x000000c5006d7308 */ /* 0x0000700000002400 */
[----:B------:R-:W2:Y:S01]  /*84a0*/  MUFU.TANH R120, R120 ;  /* 0x0000007800787308 */ /* 0x000ea20000002400 */
[----:B0-----:R-:W-:Y:S01]  /*84b0*/  FMUL.FTZ R197, R0, R113 ;  /* 0x0000007100c57220 */ /* 0x001fe20000410000 */
[----:B------:R-:W-:-:S02]  /*84c0*/  WARPGROUP.DEPBAR.LE gsb0, 0x0 ;  /* 0x00008000000079c5 */ /* 0x000fc40000010000 */
[----:B------:R-:W-:-:S04]  /*84d0*/  WARPGROUP.ARRIVE ;  /* 0x00000000000079c5 */ /* 0x000fc80000000000 */
[----:B------:R0:W-:Y:S01]  /*84e0*/  MUFU.TANH R113, R198 ;  /* 0x000000c600717308 */ /* 0x0001e20000002400 */
[----:B-1----:R-:W-:Y:S01]  /*84f0*/  FSEL R234, R109, -INF , P5 ;  /* 0xff8000006dea7808 */ /* 0x002fe20002800000 */
[----:B------:R-:W-:Y:S01]  /*8500*/  QGMMA.64x128x32.F32.E4M3.E4M3 R24, R216, gdesc[UR12], R24, gsb0 ;  /* 0x01e0000cd8187df3 */ /* 0x000fe20008000818 */
[----:B------:R-:W-:Y:S01]  /*8510*/  ISETP.GT.AND P5, PT, R195, 0xb1, PT ;  /* 0x000000b1c300780c */ /* 0x000fe20003fa4270 */
[----:B------:R-:W-:Y:S01]  /*8520*/  UIADD3 UR14, UR10, 0x300, URZ ;  /* 0x000003000a0e7890 */ /* 0x000fe2000fffe03f */
[----:B------:R-:W-:-:S03]  /*8530*/  UMOV UR15, 0xc0000010 ;  /* 0xc0000010000f7882 */ /* 0x000fc60000000000 */
[----:B------:R-:W1:Y:S01]  /*8540*/  MUFU.TANH R121, R121 ;  /* 0x0000007900797308 */ /* 0x000e620000002400 */
[----:B0-----:R-:W-:Y:S01]  /*8550*/  FSEL R198, R141, -INF , P4 ;  /* 0xff8000008dc67808 */ /* 0x001fe20002000000 */
[----:B------:R-:W-:Y:S01]  /*8560*/  FMUL.FTZ R141, R0, R88 ;  /* 0x00000058008d7220 */ /* 0x000fe20000410000 */
[----:B------:R-:W-:Y:S02]  /*8570*/  ISETP.GT.AND P4, PT, R195, 0x71, PT ;  /* 0x00000071c300780c */ /* 0x000fe40003f84270 */
[----:B------:R-:W-:Y:S02]  /*8580*/  FMNMX.FTZ R199, R198, R199, !PT ;  /* 0x000000c7c6c77209 */ /* 0x000fe40007810000 */
[----:B------:R-:W-:Y:S01]  /*8590*/  FSEL R224, R145, -INF , P4 ;  /* 0xff80000091e07808 */ /* 0x000fe20002000000 */
[----:B------:R-:W0:Y:S01]  /*85a0*/  MUFU.TANH R124, R124 ;  /* 0x0000007c007c7308 */ /* 0x000e220000002400 */
[----:B------:R-:W-:Y:S01]  /*85b0*/  FMNMX.FTZ R199, R144, R199, !PT ;  /* 0x000000c790c77209 */ /* 0x000fe20007810000 */
[----:B------:R-:W-:Y:S01]  /*85c0*/  FMUL.FTZ R145, R0, R89 ;  /* 0x0000005900917220 */ /* 0x000fe20000410000 */
[----:B------:R-:W-:-:S02]  /*85d0*/  ISETP.GT.AND P4, PT, R195, 0x79, PT ;  /* 0x00000079c300780c */ /* 0x000fc40003f84270 */
[----:B------:R-:W-:Y:S02]  /*85e0*/  FMNMX.FTZ R199, R224, R199, !PT ;  /* 0x000000c7e0c77209 */ /* 0x000fe40007810000 */
[----:B------:R-:W-:Y:S01]  /*85f0*/  FSEL R226, R149, -INF , P4 ;  /* 0xff80000095e27808 */ /* 0x000fe20002000000 */
[----:B------:R-:W3:Y:S01]  /*8600*/  MUFU.TANH R193, R193 ;  /* 0x000000c100c17308 */ /* 0x000ee20000002400 */
[----:B------:R-:W-:Y:S01]  /*8610*/  FMNMX.FTZ R199, R148, R199, !PT ;  /* 0x000000c794c77209 */ /* 0x000fe20007810000 */
[----:B------:R-:W-:Y:S01]  /*8620*/  FMUL.FTZ R149, R0, R92 ;  /* 0x0000005c00957220 */ /* 0x000fe20000410000 */
[C---:B------:R-:W-:Y:S02]  /*8630*/  ISETP.GT.AND P4, PT, R195.reuse, 0x81, PT ;  /* 0x00000081c300780c */ /* 0x040fe40003f84270 */
[----:B--2---:R-:W-:Y:S02]  /*8640*/  FSEL R120, R120, -INF , P3 ;  /* 0xff80000078787808 */ /* 0x004fe40001800000 */
[----:B------:R-:W-:Y:S01]  /*8650*/  FMNMX.FTZ R199, R226, R199, !PT ;  /* 0x000000c7e2c77209 */ /* 0x000fe20007810000 */
[----:B------:R-:W2:Y:S01]  /*8660*/  MUFU.TANH R128, R128 ;  /* 0x0000008000807308 */ /* 0x000ea20000002400 */
[----:B------:R-:W-:-:S02]  /*8670*/  ISETP.GT.AND P3, PT, R195, 0x88, PT ;  /* 0x00000088c300780c */ /* 0x000fc40003f64270 */
[----:B-1----:R-:W-:Y:S02]  /*8680*/  FSEL R92, R121, -INF , P4 ;  /* 0xff800000795c7808 */ /* 0x002fe40002000000 */
[----:B------:R-:W-:Y:S02]  /*8690*/  FMNMX.FTZ R199, R120, R199, !PT ;  /* 0x000000c778c77209 */ /* 0x000fe40007810000 */
[C---:B------:R-:W-:Y:S01]  /*86a0*/  ISETP.GT.AND P4, PT, R195.reuse, 0x89, PT ;  /* 0x00000089c300780c */ /* 0x040fe20003f84270 */
[----:B------:R-:W1:Y:S01]  /*86b0*/  MUFU.TANH R129, R129 ;  /* 0x0000008100817308 */ /* 0x000e620000002400 */
[----:B0-----:R-:W-:Y:S02]  /*86c0*/  FSEL R124, R124, -INF , P3 ;  /* 0xff8000007c7c7808 */ /* 0x001fe40001800000 */
[----:B------:R-:W-:Y:S02]  /*86d0*/  FMNMX.FTZ R199, R92, R199, !PT ;  /* 0x000000c75cc77209 */ /* 0x000fe40007810000 */
[----:B------:R-:W-:-:S02]  /*86e0*/  ISETP.GT.AND P3, PT, R195, 0x90, PT ;  /* 0x00000090c300780c */ /* 0x000fc40003f64270 */
[----:B---3--:R-:W-:Y:S01]  /*86f0*/  FSEL R228, R193, -INF , P4 ;  /* 0xff800000c1e47808 */ /* 0x008fe20002000000 */
[----:B------:R-:W0:Y:S01]  /*8700*/  MUFU.TANH R133, R133 ;  /* 0x0000008500857308 */ /* 0x000e220000002400 */
[----:B------:R-:W-:Y:S02]  /*8710*/  FMNMX.FTZ R199, R124, R199, !PT ;  /* 0x000000c77cc77209 */ /* 0x000fe40007810000 */
[C---:B------:R-:W-:Y:S02]  /*8720*/  ISETP.GT.AND P4, PT, R195.reuse, 0x91, PT ;  /* 0x00000091c300780c */ /* 0x040fe40003f84270 */
[----:B--2---:R-:W-:Y:S02]  /*8730*/  FSEL R128, R128, -INF , P3 ;  /* 0xff80000080807808 */ /* 0x004fe40001800000 */
[----:B------:R-:W-:Y:S01]  /*8740*/  FMNMX.FTZ R199, R228, R199, !PT ;  /* 0x000000c7e4c77209 */ /* 0x000fe20007810000 */
[----:B------:R2:W-:Y:S01]  /*8750*/  MUFU.TANH R89, R141 ;  /* 0x0000008d00597308 */ /* 0x0005e20000002400 */
[----:B------:R-:W-:-:S02]  /*8760*/  ISETP.GT.AND P3, PT, R195, 0x98, PT ;  /* 0x00000098c300780c */ /* 0x000fc40003f64270 */
[----:B------:R-:W-:Y:S02]  /*8770*/  FMNMX.FTZ R199, R128, R199, !PT ;  /* 0x000000c780c77209 */ /* 0x000fe40007810000 */
[----:B------:R-:W-:Y:S02]  /*8780*/  FSEL R230, R21, -INF , P3 ;  /* 0xff80000015e67808 */ /* 0x000fe40001800000 */
[----:B------:R-:W-:Y:S01]  /*8790*/  ISETP.GT.AND P3, PT, R195, 0xa0, PT ;  /* 0x000000a0c300780c */ /* 0x000fe20003f64270 */
[----:B------:R-:W3:Y:S01]  /*87a0*/  MUFU.TANH R112, R135 ;  /* 0x0000008700707308 */ /* 0x000ee20000002400 */
[C---:B--2---:R-:W-:Y:S01]  /*87b0*/  FMUL.FTZ R141, R0.reuse, R93 ;  /* 0x0000005d008d7220 */ /* 0x044fe20000410000 */
[----:B------:R-:W-:Y:S01]  /*87c0*/  FMUL.FTZ R93, R0, R96 ;  /* 0x00000060005d7220 */ /* 0x000fe20000410000 */
[----:B-1----:R-:W-:Y:S02]  /*87d0*/  FSEL R96, R129, -INF , P4 ;  /* 0xff80000081607808 */ /* 0x002fe40002000000 */
[----:B------:R-:W-:-:S02]  /*87e0*/  ISETP.GT.AND P4, PT, R195, 0x99, PT ;  /* 0x00000099c300780c */ /* 0x000fc40003f84270 */
[----:B------:R-:W-:Y:S01]  /*87f0*/  FMNMX.FTZ R199, R96, R199, !PT ;  /* 0x000000c760c77209 */ /* 0x000fe20007810000 */
[----:B------:R-:W-:Y:S01]  /*8800*/  MUFU.TANH R88, R137 ;  /* 0x0000008900587308 */ /* 0x000fe20000002400 */
[----:B0-----:R-:W-:Y:S02]  /*8810*/  FSEL R232, R133, -INF , P4 ;  /* 0xff80000085e87808 */ /* 0x001fe40002000000 */
[----:B------:R-:W-:Y:S02]  /*8820*/  FMNMX.FTZ R199, R230, R199, !PT ;  /* 0x000000c7e6c77209 */ /* 0x000fe40007810000 */
[----:B------:R-:W-:Y:S02]  /*8830*/  ISETP.GT.AND P4, PT, R195, 0xa1, PT ;  /* 0x000000a1c300780c */ /* 0x000fe40003f84270 */
[----:B------:R-:W-:Y:S01]  /*8840*/  FMNMX.FTZ R199, R232, R199, !PT ;  /* 0x000000c7e8c77209 */ /* 0x000fe20007810000 */
[----:B------:R0:W-:Y:S01]  /*8850*/  MUFU.TANH R137, R145 ;  /* 0x0000009100897308 */ /* 0x0001e20000002400 */
[----:B------:R-:W-:-:S02]  /*8860*/  FSEL R106, R106, -INF , P4 ;  /* 0xff8000006a6a7808 */ /* 0x000fc40002000000 */
[----:B------:R-:W-:-:S04]  /*8870*/  ISETP.GT.AND P4, PT, R195, 0xb0, PT ;  /* 0x000000b0c300780c */ /* 0x000fc80003f84270 */
[----:B------:R-:W-:Y:S01]  /*8880*/  FSEL R236, R113, -INF , P4 ;  /* 0xff80000071ec7808 */ /* 0x000fe20002000000 */
[----:B------:R-:W1:Y:S01]  /*8890*/  MUFU.TANH R135, R197 ;  /* 0x000000c500877308 */ /* 0x000e620000002400 */
[----:B0-----:R-:W-:Y:S01]  /*88a0*/  FMUL.FTZ R145, R0, R100 ;  /* 0x0000006400917220 */ /* 0x001fe20000410000 */
[----:B------:R-:W-:Y:S02]  /*88b0*/  FSEL R100, R105, -INF , P3 ;  /* 0xff80000069647808 */ /* 0x000fe40001800000 */
[----:B------:R-:W-:Y:S02]  /*88c0*/  ISETP.GT.AND P3, PT, R195, 0xa9, PT ;  /* 0x000000a9c300780c */ /* 0x000fe40003f64270 */
[----:B------:R-:W-:Y:S02]  /*88d0*/  FMNMX.FTZ R199, R100, R199, !PT ;  /* 0x000000c764c77209 */ /* 0x000fe40007810000 */
[----:B------:R-:W0:Y:S01]  /*88e0*/  MUFU.TANH R117, R165 ;  /* 0x000000a500757308 */ /* 0x000e220000002400 */
[----:B---3--:R-:W-:-:S02]  /*88f0*/  FSEL R112, R112, -INF , P3 ;  /* 0xff80000070707808 */ /* 0x008fc40001800000 */
[----:B------:R-:W-:Y:S02]  /*8900*/  FMNMX.FTZ R199, R106, R199, !PT ;  /* 0x000000c76ac77209 */ /* 0x000fe40007810000 */
[----:B------:R-:W-:Y:S02]  /*8910*/  ISETP.GT.AND P3, PT, R195, 0xb9, PT ;  /* 0x000000b9c300780c */ /* 0x000fe40003f64270 */
[----:B------:R-:W-:Y:S01]  /*8920*/  FMNMX.FTZ R199, R234, R199, !PT ;  /* 0x000000c7eac77209 */ /* 0x000fe20007810000 */
[----:B------:R2:W-:Y:S01]  /*8930*/  MUFU.TANH R129, R93 ;  /* 0x0000005d00817308 */ /* 0x0005e20000002400 */
[----:B-1----:R-:W-:Y:S02]  /*8940*/  FSEL R135, R135, -INF , P5 ;  /* 0xff80000087877808 */ /* 0x002fe40002800000 */
[----:B------:R-:W-:Y:S02]  /*8950*/  FMNMX.FTZ R199, R112, R199, !PT ;  /* 0x000000c770c77209 */ /* 0x000fe40007810000 */
[----:B------:R-:W-:-:S02]  /*8960*/  ISETP.GT.AND P4, PT, R195, 0xc0, PT ;  /* 0x000000c0c300780c */ /* 0x000fc40003f84270 */
[----:B------:R-:W-:Y:S01]  /*8970*/  FMNMX.FTZ R199, R236, R199, !PT ;  /* 0x000000c7ecc77209 */ /* 0x000fe20007810000 */
[----:B------:R-:W1:Y:S01]  /*8980*/  MUFU.TANH R121, R149 ;  /* 0x0000009500797308 */ /* 0x000e620000002400 */
[----:B--2---:R-:W-:Y:S02]  /*8990*/  FSEL R93, R88, -INF , P3 ;  /* 0xff800000585d7808 */ /* 0x004fe40001800000 */
[----:B0-----:R-:W-:Y:S02]  /*89a0*/  FSEL R21, R117, -INF , P6 ;  /* 0xff80000075157808 */ /* 0x001fe40003000000 */
[----:B------:R-:W-:Y:S02]  /*89b0*/  FMNMX.FTZ R88, R135, R199, !PT ;  /* 0x000000c787587209 */ /* 0x000fe40007810000 */
[----:B------:R-:W-:Y:S01]  /*89c0*/  ISETP.GT.AND P5, PT, R195, 0xc1, PT ;  /* 0x000000c1c300780c */ /* 0x000fe20003fa4270 */
[----:B------:R-:W0:Y:S01]  /*89d0*/  MUFU.TANH R141, R141 ;  /* 0x0000008d008d7308 */ /* 0x000e220000002400 */
[----:B------:R-:W-:-:S02]  /*89e0*/  FMNMX.FTZ R88, R21, R88, !PT ;  /* 0x0000005815587209 */ /* 0x000fc40007810000 */
[----:B------:R-:W-:Y:S02]  /*89f0*/  ISETP.GT.AND P6, PT, R195, 0xc8, PT ;  /* 0x000000c8c300780c */ /* 0x000fe40003fc4270 */
[----:B------:R-:W-:Y:S02]  /*8a00*/  FMNMX.FTZ R88, R93, R88, !PT ;  /* 0x000000585d587209 */ /* 0x000fe40007810000 */
[----:B------:R-:W-:Y:S01]  /*8a10*/  FSEL R105, R137, -INF , P5 ;  /* 0xff80000089697808 */ /* 0x000fe20002800000 */
[----:B------:R2:W3:Y:S01]  /*8a20*/  MUFU.TANH R133, R97 ;  /* 0x0000006100857308 */ /* 0x0004e20000002400 */
[----:B------:R-:W-:Y:S02]  /*8a30*/  ISETP.GT.AND P3, PT, R195, 0xc9, PT ;  /* 0x000000c9c300780c */ /* 0x000fe40003f64270 */
[----:B-1----:R-:W-:Y:S01]  /*8a40*/  FSEL R109, R121, -INF , P6 ;  /* 0xff800000796d7808 */ /* 0x002fe20003000000 */
[----:B------:R-:W-:Y:S01]  /*8a50*/  FMUL.FTZ R121, R0, R111 ;  /* 0x0000006f00797220 */ /* 0x000fe20000410000 */
[----:B------:R-:W-:-:S02]  /*8a60*/  ISETP.GT.AND P5, PT, R195, 0xd1, PT ;  /* 0x000000d1c300780c */ /* 0x000fc40003fa4270 */
[----:B------:R-:W-:Y:S01]  /*8a70*/  ISETP.GT.AND P6, PT, R195, 0xd8, PT ;  /* 0x000000d8c300780c */ /* 0x000fe20003fc4270 */
[----:B------:R-:W1:Y:S01]  /*8a80*/  MUFU.TANH R145, R145 ;  /* 0x0000009100917308 */ /* 0x000e620000002400 */
[----:B--2---:R-:W-:Y:S02]  /*8a90*/  FSEL R97, R89, -INF , P4 ;  /* 0xff80000059617808 */ /* 0x004fe40002000000 */
[----:B------:R-:W-:Y:S02]  /*8aa0*/  ISETP.GT.AND P4, PT, R195, 0xd0, PT ;  /* 0x000000d0c300780c */ /* 0x000fe40003f84270 */
[----:B------:R-:W-:Y:S01]  /*8ab0*/  FMNMX.FTZ R89, R97, R88, !PT ;  /* 0x0000005861597209 */ /* 0x000fe20007810000 */
[C---:B------:R-:W-:Y:S01]  /*8ac0*/  FMUL.FTZ R88, R0.reuse, R101 ;  /* 0x0000006500587220 */ /* 0x040fe20000410000 */
[----:B0-----:R-:W-:Y:S01]  /*8ad0*/  FSEL R113, R141, -INF , P3 ;  /* 0xff8000008d717808 */ /* 0x001fe20001800000 */
[----:B------:R-:W-:Y:S01]  /*8ae0*/  FMUL.FTZ R101, R0, R110 ;  /* 0x0000006e00657220 */ /* 0x000fe20000410000 */
[----:B------:R-:W-:Y:S01]  /*8af0*/  FMNMX.FTZ R89, R105, R89, !PT ;  /* 0x0000005969597209 */ /* 0x000fe20007810000 */
[----:B------:R-:W-:Y:S01]  /*8b00*/  MUFU.TANH R15, R15 ;  /* 0x0000000f000f7308 */ /* 0x000fe20000002400 */
[----:B------:R-:W-:Y:S01]  /*8b10*/  FSEL R110, R129, -INF , P4 ;  /* 0xff800000816e7808 */ /* 0x000fe20002000000 */
[----:B------:R-:W-:-:S02]  /*8b20*/  WARPGROUP.DEPBAR.LE gsb0, 0x0 ;  /* 0x00008000000079c5 */ /* 0x000fc40000010000 */
[----:B------:R-:W-:Y:S01]  /*8b30*/  FMNMX.FTZ R89, R109, R89, !PT ;  /* 0x000000596d597209 */ /* 0x000fe20007810000 */
[----:B------:R-:W-:Y:S01]  /*8b40*/  WARPGROUP.ARRIVE ;  /* 0x00000000000079c5 */ /* 0x000fe20000000000 */
[----:B---3--:R-:W-:Y:S02]  /*8b50*/  FSEL R117, R133, -INF , P5 ;  /* 0xff80000085757808 */ /* 0x008fe40002800000 */
[----:B------:R-:W0:Y:S01]  /*8b60*/  MUFU.TANH R88, R88 ;  /* 0x0000005800587308 */ /* 0x000e220000002400 */
[----:B------:R-:W-:Y:S02]  /*8b70*/  FMNMX.FTZ R89, R113, R89, !PT ;  /* 0x0000005971597209 */ /* 0x000fe40007810000 */
[----:B------:R-:W-:Y:S01]  /*8b80*/  ISETP.GT.AND P3, PT, R195, 0xd9, PT ;  /* 0x000000d9c300780c */ /* 0x000fe20003f64270 */
[----:B------:R-:W-:Y:S01]  /*8b90*/  QGMMA.64x128x32.F32.E4M3.E4M3 R24, R212, gdesc[UR12], R24, gsb0 ;  /* 0x01e0000cd4187df3 */ /* 0x000fe20008000818 */
[----:B------:R-:W-:Y:S01]  /*8ba0*/  FMNMX.FTZ R89, R110, R89, !PT ;  /* 0x000000596e597209 */ /* 0x000fe20007810000 */
[----:B------:R-:W-:Y:S01]  /*8bb0*/  UIADD3 UR14, UR10, 0x400, URZ ;  /* 0x000004000a0e7890 */ /* 0x000fe2000fffe03f */
[----:B-1----:R-:W-:Y:S01]  /*8bc0*/  FSEL R111, R145, -INF , P6 ;  /* 0xff800000916f7808 */ /* 0x002fe20003000000 */
[----:B------:R-:W1:Y:S01]  /*8bd0*/  MUFU.TANH R20, R20 ;  /* 0x0000001400147308 */ /* 0x000e620000002400 */
[----:B------:R-:W-:Y:S01]  /*8be0*/  FMNMX.FTZ R89, R117, R89, !PT ;  /* 0x0000005975597209 */ /* 0x000fe20007810000 */
[----:B------:R-:W-:Y:S01]  /*8bf0*/  UMOV UR15, 0xc0000010 ;  /* 0xc0000010000f7882 */ /* 0x000fe20000000000 */
[----:B------:R-:W-:-:S02]  /*8c00*/  ISETP.GT.AND P4, PT, R194, RZ, PT ;  /* 0x000000ffc200720c */ /* 0x000fc40003f84270 */
[----:B------:R-:W-:-:S03]  /*8c10*/  ISETP.GT.AND P5, PT, R194, 0x1, PT ;  /* 0x00000001c200780c */ /* 0x000fc60003fa4270 */
[----:B------:R-:W-:Y:S01]  /*8c20*/  MUFU.TANH R23, R23 ;  /* 0x0000001700177308 */ /* 0x000fe20000002400 */
[----:B0-----:R-:W-:Y:S02]  /*8c30*/  FSEL R129, R88, -INF , P3 ;  /* 0xff80000058817808 */ /* 0x001fe40001800000 */
[----:B------:R-:W-:-:S04]  /*8c40*/  FMNMX.FTZ R88, R111, R89, !PT ;  /* 0x000000596f587209 */ /* 0x000fc80007810000 */
[----:B------:R-:W-:Y:S01]  /*8c50*/  FMNMX.FTZ R88, R129, R88, !PT ;  /* 0x0000005881587209 */ /* 0x000fe20007810000 */
[----:B------:R-:W0:Y:S01]  /*8c60*/  MUFU.TANH R184, R184 ;  /* 0x000000b800b87308 */ /* 0x000e220000002400 */
[----:B-1----:R-:W-:Y:S02]  /*8c70*/  FSEL R20, R20, -INF , P5 ;  /* 0xff80000014147808 */ /* 0x002fe40002800000 */
[----:B------:R-:W-:Y:S01]  /*8c80*/  ISETP.GT.AND P5, PT, R194, 0x9, PT ;  /* 0x00000009c200780c */ /* 0x000fe20003fa4270 */
[----:B------:R-:W1:Y:S04]  /*8c90*/  SHFL.BFLY PT, R89, R88, 0x2, 0x1f ;  /* 0x0c401f0058597f89 */ /* 0x000e6800000e0000 */
[----:B------:R-:W-:Y:S08]  /*8ca0*/  MUFU.TANH R187, R187 ;  /* 0x000000bb00bb7308 */ /* 0x000ff00000002400 */
[----:B------:R-:W2:Y:S01]  /*8cb0*/  MUFU.TANH R188, R188 ;  /* 0x000000bc00bc7308 */ /* 0x000ea20000002400 */
[----:B0-----:R-:W-:-:S02]  /*8cc0*/  FSEL R184, R184, -INF , P5 ;  /* 0xff800000b8b87808 */ /* 0x001fc40002800000 */
[----:B------:R-:W-:-:S05]  /*8cd0*/  ISETP.GT.AND P5, PT, R194, 0x11, PT ;  /* 0x00000011c200780c */ /* 0x000fca0003fa4270 */
[----:B------:R-:W-:Y:S01]  /*8ce0*/  MUFU.TANH R191, R191 ;  /* 0x000000bf00bf7308 */ /* 0x000fe20000002400 */
[----:B-1----:R-:W-:Y:S02]  /*8cf0*/  FMNMX.FTZ R133, R88, R89, !PT ;  /* 0x0000005958857209 */ /* 0x002fe40007810000 */
[----:B------:R-:W0:Y:S05]  /*8d00*/  LDC R89, c[0x0][0x988] ;  /* 0x00026200ff597b82 */ /* 0x000e2a0000000800 */
[----:B------:R-:W1:Y:S01]  /*8d10*/  MUFU.TANH R192, R192 ;  /* 0x000000c000c07308 */ /* 0x000e620000002400 */
[----:B------:R-:W3:Y:S01]  /*8d20*/  SHFL.BFLY PT, R88, R133, 0x1, 0x1f ;  /* 0x0c201f0085587f89 */ /* 0x000ee200000e0000 */
[----:B--2---:R-:W-:-:S02]  /*8d30*/  FSEL R188, R188, -INF , P5 ;  /* 0xff800000bcbc7808 */ /* 0x004fc40002800000 */
[----:B------:R-:W-:-:S04]  /*8d40*/  ISETP.GT.AND P5, PT, R194, 0x19, PT ;  /* 0x00000019c200780c */ /* 0x000fc80003fa4270 */
[----:B------:R-:W2:Y:S08]  /*8d50*/  MUFU.TANH R170, R170 ;  /* 0x000000aa00aa7308 */ /* 0x000eb00000002400 */
[----:B------:R-:W4:Y:S01]  /*8d60*/  MUFU.TANH R171, R171 ;  /* 0x000000ab00ab7308 */ /* 0x000f220000002400 */
[----:B-1----:R-:W-:Y:S02]  /*8d70*/  FSEL R192, R192, -INF , P5 ;  /* 0xff800000c0c07808 */ /* 0x002fe40002800000 */
[----:B------:R-:W-:-:S05]  /*8d80*/  ISETP.GT.AND P5, PT, R194, 0x21, PT ;  /* 0x00000021c200780c */ /* 0x000fca0003fa4270 */
[----:B------:R-:W1:Y:S01]  /*8d90*/  MUFU.TANH R174, R174 ;  /* 0x000000ae00ae7308 */ /* 0x000e620000002400 */
[----:B---3--:R-:W-:Y:S01]  /*8da0*/  FMNMX.FTZ R88, R133, R88, !PT ;  /* 0x0000005885587209 */ /* 0x008fe20007810000 */
[----:B------:R-:W-:-:S03]  /*8db0*/  FMUL.FTZ R133, R0, R103 ;  /* 0x0000006700857220 */ /* 0x000fc60000410000 */
[C---:B------:R-:W-:Y:S01]  /*8dc0*/  FSETP.NEU.FTZ.AND P3, PT, R88.reuse, -INF , PT ;  /* 0xff8000005800780b */ /* 0x040fe20003f7d000 */
[----:B0-----:R-:W-:-:S02]  /*8dd0*/  FFMA.FTZ R220, R88, R89, -8 ;  /* 0xc100000058dc7423 */ /* 0x001fc40000010059 */
[----:B------:R-:W0:Y:S03]  /*8de0*/  MUFU.TANH R175, R175 ;  /* 0x000000af00af7308 */ /* 0x000e260000002400 */
        /* <DEDUP_REMOVED lines=15> */
[----:B------:R-:W3:Y:S01]  /*8ee0*/  MUFU.TANH R178, R178 ;  /* 0x000000b200b27308 */ /* 0x000ee20000002400 */
[----:B------:R-:W-:Y:S01]  /*8ef0*/  FSEL R152, R187, -INF , P4 ;  /* 0xff800000bb987808 */ /* 0x000fe20002000000 */
[--C-:B------:R-:W-:Y:S01]  /*8f00*/  FFMA.FTZ R149, R172, R89, -R220.reuse ;  /* 0x00000059ac957223 */ /* 0x100fe200000108dc */
[----:B------:R-:W-:Y:S01]  /*8f10*/  FMNMX.FTZ R23, R184, R23, !PT ;  /* 0x00000017b8177209 */ /* 0x000fe20007810000 */
[-CC-:B------:R-:W-:Y:S01]  /*8f20*/  FFMA.FTZ R172, R173, R89.reuse, -R220.reuse ;  /* 0x00000059adac7223 */ /* 0x180fe200000108dc */
[----:B------:R-:W-:Y:S01]  /*8f30*/  ISETP.GT.AND P4, PT, R194, 0x18, PT ;  /* 0x00000018c200780c */ /* 0x000fe20003f84270 */
[--C-:B------:R-:W-:Y:S01]  /*8f40*/  FFMA.FTZ R173, R160, R89, -R220.reuse ;  /* 0x00000059a0ad7223 */ /* 0x100fe200000108dc */
[----:B------:R-:W-:Y:S01]  /*8f50*/  FMNMX.FTZ R23, R152, R23, !PT ;  /* 0x0000001798177209 */ /* 0x000fe20007810000 */
[----:B------:R5:W-:Y:S01]  /*8f60*/  MUFU.EX2 R15, R169 ;  /* 0x000000a9000f7308 */ /* 0x000be20000000800 */
[----:B------:R-:W-:Y:S01]  /*8f70*/  FSEL R218, R191, -INF , P4 ;  /* 0xff800000bfda7808 */ /* 0x000fe20002000000 */
[--C-:B------:R-:W-:Y:S01]  /*8f80*/  FFMA.FTZ R165, R176, R89, -R220.reuse ;  /* 0x00000059b0a57223 */ /* 0x100fe200000108dc */
[----:B------:R-:W-:Y:S01]  /*8f90*/  FMNMX.FTZ R23, R188, R23, !PT ;  /* 0x00000017bc177209 */ /* 0x000fe20007810000 */
[-CC-:B------:R-:W-:Y:S01]  /*8fa0*/  FFMA.FTZ R176, R177, R89.reuse, -R220.reuse ;  /* 0x00000059b1b07223 */ /* 0x180fe200000108dc */
[----:B------:R-:W-:Y:S01]  /*8fb0*/  ISETP.GT.AND P4, PT, R194, 0x20, PT ;  /* 0x00000020c200780c */ /* 0x000fe20003f84270 */
[--C-:B------:R-:W-:Y:S01]  /*8fc0*/  FFMA.FTZ R177, R100, R89, -R220.reuse ;  /* 0x0000005964b17223 */ /* 0x100fe200000108dc */
[----:B------:R-:W-:Y:S01]  /*8fd0*/  FMNMX.FTZ R153, R218, R23, !PT ;  /* 0x00000017da997209 */ /* 0x000fe20007810000 */
[----:B------:R-:W-:Y:S01]  /*8fe0*/  MUFU.TANH R179, R179 ;  /* 0x000000b300b37308 */ /* 0x000fe20000002400 */
[----:B--2---:R-:W-:Y:S01]  /*8ff0*/  FSEL R170, R170, -INF , P4 ;  /* 0xff800000aaaa7808 */ /* 0x004fe20002000000 */
[--C-:B-----5:R-:W-:Y:S01]  /*9000*/  FFMA.FTZ R169, R156, R89, -R220.reuse ;  /* 0x000000599ca97223 */ /* 0x120fe200000108dc */
[----:B------:R-:W-:Y:S01]  /*9010*/  FMNMX.FTZ R153, R192, R153, !PT ;  /* 0x00000099c0997209 */ /* 0x000fe20007810000 */
[-CC-:B------:R-:W-:Y:S01]  /*9020*/  FFMA.FTZ R141, R189, R89.reuse, -R220.reuse ;  /* 0x00000059bd8d7223 */ /* 0x180fe200000108dc */
[----:B----4-:R-:W-:Y:S01]  /*9030*/  FSEL R156, R171, -INF , P5 ;  /* 0xff800000ab9c7808 */ /* 0x010fe20002800000 */
[--C-:B------:R-:W-:Y:S01]  /*9040*/  FFMA.FTZ R171, R157, R89, -R220.reuse ;  /* 0x000000599dab7223 */ /* 0x100fe200000108dc */
[----:B------:R-:W-:Y:S01]  /*9050*/  ISETP.GT.AND P4, PT, R194, 0x28, PT ;  /* 0x00000028c200780c */ /* 0x000fe20003f84270 */
[----:B------:R-:W2:Y:S01]  /*9060*/  MUFU.TANH R182, R182 ;  /* 0x000000b600b67308 */ /* 0x000ea20000002400 */
[----:B------:R-:W-:Y:S01]  /*9070*/  FMNMX.FTZ R157, R170, R153, !PT ;  /* 0x00000099aa9d7209 */ /* 0x000fe20007810000 */
[-CC-:B------:R-:W-:Y:S01]  /*9080*/  FFMA.FTZ R103, R131, R89.reuse, -R220.reuse ;  /* 0x0000005983677223 */ /* 0x180fe200000108dc */
[----:B------:R-:W-:Y:S01]  /*9090*/  ISETP.GT.AND P5, PT, R194, 0x29, PT ;  /* 0x00000029c200780c */ /* 0x000fe20003fa4270 */
[-CC-:B------:R-:W-:Y:S01]  /*90a0*/  FFMA.FTZ R14, R14, R89.reuse, -R220.reuse ;  /* 0x000000590e0e7223 */ /* 0x180fe200000108dc */
[----:B-1----:R-:W-:Y:S01]  /*90b0*/  FSEL R174, R174, -INF , P4 ;  /* 0xff800000aeae7808 */ /* 0x002fe20002000000 */
[--C-:B------:R-:W-:Y:S01]  /*90c0*/  FFMA.FTZ R131, R132, R89, -R220.reuse ;  /* 0x0000005984837223 */ /* 0x100fe200000108dc */
[----:B------:R-:W-:Y:S01]  /*90d0*/  FMNMX.FTZ R157, R156, R157, !PT ;  /* 0x0000009d9c9d7209 */ /* 0x000fe20007810000 */
[----:B------:R-:W1:Y:S01]  /*90e0*/  MUFU.TANH R183, R183 ;  /* 0x000000b700b77308 */ /* 0x000e620000002400 */
[----:B------:R-:W-:Y:S01]  /*90f0*/  ISETP.GT.AND P4, PT, R194, 0x30, PT ;  /* 0x00000030c200780c */ /* 0x000fe20003f84270 */
[----:B------:R-:W-:Y:S01]  /*9100*/  FFMA.FTZ R22, R22, R89, -R220 ;  /* 0x0000005916167223 */ /* 0x000fe200000108dc */
[----:B0-----:R-:W-:Y:S01]  /*9110*/  FSEL R175, R175, -INF , P5 ;  /* 0xff800000afaf7808 */ /* 0x001fe20002800000 */
[----:B------:R-:W-:-:S02]  /*9120*/  WARPGROUP.DEPBAR.LE gsb0, 0x0 ;  /* 0x00008000000079c5 */ /* 0x000fc40000010000 */
[----:B------:R-:W-:Y:S01]  /*9130*/  FMNMX.FTZ R160, R174, R157, !PT ;  /* 0x0000009daea07209 */ /* 0x000fe20007810000 */
[----:B------:R-:W-:Y:S01]  /*9140*/  WARPGROUP.ARRIVE ;  /* 0x00000000000079c5 */ /* 0x000fe20000000000 */
[----:B------:R-:W0:Y:S01]  /*9150*/  MUFU.TANH R154, R154 ;  /* 0x0000009a009a7308 */ /* 0x000e220000002400 */
[----:B------:R-:W-:Y:S01]  /*9160*/  ISETP.GT.AND P5, PT, R194, 0x31, PT ;  /* 0x00000031c200780c */ /* 0x000fe20003fa4270 */
[-CC-:B------:R-:W-:Y:S01]  /*9170*/  FFMA.FTZ R132, R185, R89.reuse, -R220.reuse ;  /* 0x00000059b9847223 */ /* 0x180fe200000108dc */
[----:B---3--:R-:W-:Y:S01]  /*9180*/  FSEL R178, R178, -INF , P4 ;  /* 0xff800000b2b27808 */ /* 0x008fe20002000000 */
[-CC-:B------:R-:W-:Y:S01]  /*9190*/  FFMA.FTZ R216, R181, R89.reuse, -R220.reuse ;  /* 0x00000059b5d87223 */ /* 0x180fe200000108dc */
[----:B------:R-:W-:Y:S01]  /*91a0*/  ISETP.GT.AND P4, PT, R194, 0x38, PT ;  /* 0x00000038c200780c */ /* 0x000fe20003f84270 */
[----:B------:R-:W-:Y:S01]  /*91b0*/  QGMMA.64x128x32.F32.E4M3.E4M3 R24, R208, gdesc[UR12], R24, gsb0 ;  /* 0x01e0000cd0187df3 */ /* 0x000fe20008000818 */
[----:B------:R-:W-:Y:S01]  /*91c0*/  UIADD3 UR14, UR10, 0x500, URZ ;  /* 0x000005000a0e7890 */ /* 0x000fe2000fffe03f */
[----:B------:R3:W-:Y:S01]  /*91d0*/  MUFU.EX2 R23, R169 ;  /* 0x000000a900177308 */ /* 0x0007e20000000800 */
[----:B--2---:R-:W-:Y:S01]  /*91e0*/  FSEL R182, R182, -INF , P4 ;  /* 0xff800000b6b67808 */ /* 0x004fe20002000000 */
[----:B------:R-:W-:Y:S01]  /*91f0*/  UMOV UR15, 0xc0000010 ;  /* 0xc0000010000f7882 */ /* 0x000fe20000000000 */
[----:B------:R-:W-:Y:S01]  /*9200*/  ISETP.GT.AND P4, PT, R194, 0x40, PT ;  /* 0x00000040c200780c */ /* 0x000fe20003f84270 */
[-CC-:B------:R-:W-:Y:S01]  /*9210*/  FFMA.FTZ R161, R161, R89.reuse, -R220.reuse ;  /* 0x00000059a1a17223 */ /* 0x180fe200000108dc */
[----:B------:R-:W-:Y:S01]  /*9220*/  FSEL R189, R88, RZ, P3 ;  /* 0x000000ff58bd7208 */ /* 0x000fe20001800000 */
[-CC-:B------:R-:W-:Y:S01]  /*9230*/  FFMA.FTZ R164, R164, R89.reuse, -R220.reuse ;  /* 0x00000059a4a47223 */ /* 0x180fe200000108dc */
[----:B------:R-:W-:-:S01]  /*9240*/  FFMA.FTZ R136, R136, R89, -R220 ;  /* 0x0000005988887223 */ /* 0x000fc200000108dc */
[----:B------:R-:W2:Y:S01]  /*9250*/  MUFU.TANH R155, R155 ;  /* 0x0000009b009b7308 */ /* 0x000ea20000002400 */
[----:B---3--:R-:W-:Y:S01]  /*9260*/  FMNMX.FTZ R169, R175, R160, !PT ;  /* 0x000000a0afa97209 */ /* 0x008fe20007810000 */
[-CC-:B------:R-:W-:Y:S01]  /*9270*/  FFMA.FTZ R140, R140, R89.reuse, -R220.reuse ;  /* 0x000000598c8c7223 */ /* 0x180fe200000108dc */
[----:B------:R-:W-:Y:S01]  /*9280*/  FSEL R160, R179, -INF , P5 ;  /* 0xff800000b3a07808 */ /* 0x000fe20002800000 */
[--C-:B------:R-:W-:Y:S01]  /*9290*/  FFMA.FTZ R179, R106, R89, -R220.reuse ;  /* 0x000000596ab37223 */ /* 0x100fe200000108dc */
[----:B------:R-:W-:Y:S01]  /*92a0*/  FMNMX.FTZ R169, R178, R169, !PT ;  /* 0x000000a9b2a97209 */ /* 0x000fe20007810000 */
[--C-:B------:R-:W-:Y:S01]  /*92b0*/  FFMA.FTZ R224, R224, R89, -R220.reuse ;  /* 0x00000059e0e07223 */ /* 0x100fe200000108dc */
[----:B------:R-:W-:Y:S01]  /*92c0*/  ISETP.GT.AND P5, PT, R194, 0x39, PT ;  /* 0x00000039c200780c */ /* 0x000fe20003fa4270 */
[----:B------:R-:W3:Y:S01]  /*92d0*/  MUFU.TANH R158, R158 ;  /* 0x0000009e009e7308 */ /* 0x000ee20000002400 */
[----:B------:R-:W-:Y:S01]  /*92e0*/  FMNMX.FTZ R169, R160, R169, !PT ;  /* 0x000000a9a0a97209 */ /* 0x000fe20007810000 */
[-CC-:B------:R-:W-:Y:S01]  /*92f0*/  FFMA.FTZ R226, R226, R89.reuse, -R220.reuse ;  /* 0x00000059e2e27223 */ /* 0x180fe200000108dc */
[----:B-1----:R-:W-:Y:S01]  /*9300*/  FSEL R183, R183, -INF , P5 ;  /* 0xff800000b7b77808 */ /* 0x002fe20002800000 */
[--C-:B------:R-:W-:Y:S01]  /*9310*/  FFMA.FTZ R120, R120, R89, -R220.reuse ;  /* 0x0000005978787223 */ /* 0x100fe200000108dc */
[----:B------:R-:W-:Y:S01]  /*9320*/  FMNMX.FTZ R169, R182, R169, !PT ;  /* 0x000000a9b6a97209 */ /* 0x000fe20007810000 */
[-CC-:B------:R-:W-:Y:S01]  /*9330*/  FFMA.FTZ R96, R96, R89.reuse, -R220.reuse ;  /* 0x0000005960607223 */ /* 0x180fe200000108dc */
[----:B------:R-:W-:Y:S01]  /*9340*/  ISETP.GT.AND P5, PT, R194, 0x41, PT ;  /* 0x00000041c200780c */ /* 0x000fe20003fa4270 */
[----:B------:R-:W-:Y:S01]  /*9350*/  MUFU.TANH R159, R159 ;  /* 0x0000009f009f7308 */ /* 0x000fe20000002400 */
[----:B0-----:R-:W-:Y:S01]  /*9360*/  FSEL R154, R154, -INF , P4 ;  /* 0xff8000009a9a7808 */ /* 0x001fe20002000000 */
[--C-:B------:R-:W-:Y:S01]  /*9370*/  FFMA.FTZ R112, R112, R89, -R220.reuse ;  /* 0x0000005970707223 */ /* 0x100fe200000108dc */
[----:B------:R-:W-:Y:S01]  /*9380*/  FMNMX.FTZ R169, R183, R169, !PT ;  /* 0x000000a9b7a97209 */ /* 0x000fe20007810000 */
[-CC-:B------:R-:W-:Y:S01]  /*9390*/  FFMA.FTZ R21, R21, R89.reuse, -R220.reuse ;  /* 0x0000005915157223 */ /* 0x180fe200000108dc */
[C---:B------:R-:W-:Y:S01]  /*93a0*/  ISETP.GT.AND P4, PT, R194.reuse, 0x48, PT ;  /* 0x00000048c200780c */ /* 0x040fe20003f84270 */
[----:B------:R-:W-:Y:S01]  /*93b0*/  FFMA.FTZ R111, R111, R89, -R220 ;  /* 0x000000596f6f7223 */ /* 0x000fe200000108dc */
[----:B--2---:R-:W-:Y:S01]  /*93c0*/  FSEL R155, R155, -INF , P5 ;  /* 0xff8000009b9b7808 */ /* 0x004fe20002800000 */
[----:B------:R-:W0:Y:S01]  /*93d0*/  MUFU.TANH R162, R162 ;  /* 0x000000a200a27308 */ /* 0x000e220000002400 */
[----:B------:R-:W-:Y:S01]  /*93e0*/  ISETP.GT.AND P5, PT, R194, 0x49, PT ;  /* 0x00000049c200780c */ /* 0x000fe20003fa4270 */
[----:B------:R-:W-:Y:S01]  /*93f0*/  UIADD3 UR10, UR10, 0x600, URZ ;  /* 0x000006000a0a7890 */ /* 0x000fe2000fffe03f */
[----:B---3--:R-:W-:-:S02]  /*9400*/  FSEL R158, R158, -INF , P4 ;  /* 0xff8000009e9e7808 */ /* 0x008fc40002000000 */
[----:B------:R-:W-:-:S03]  /*9410*/  ISETP.GT.AND P4, PT, R194, 0x50, PT ;  /* 0x00000050c200780c */ /* 0x000fc60003f84270 */
[----:B------:R1:W-:Y:S08]  /*9420*/  MUFU.EX2 R157, R173 ;  /* 0x000000ad009d7308 */ /* 0x0003f00000000800 */
[----:B------:R-:W2:Y:S01]  /*9430*/  MUFU.TANH R163, R163 ;  /* 0x000000a300a37308 */ /* 0x000ea20000002400 */
[----:B-1----:R-:W-:-:S01]  /*9440*/  FFMA.FTZ R173, R196, R89, -R220 ;  /* 0x00000059c4ad7223 */ /* 0x002fc200000108dc */
[----:B------:R-:W-:-:S02]  /*9450*/  FMNMX.FTZ R196, R154, R169, !PT ;  /* 0x000000a99ac47209 */ /* 0x000fc40007810000 */
[----:B0-----:R-:W-:Y:S02]  /*9460*/  FSEL R162, R162, -INF , P4 ;  /* 0xff800000a2a27808 */ /* 0x001fe40002000000 */
[----:B------:R-:W-:Y:S02]  /*9470*/  ISETP.GT.AND P4, PT, R194, 0x58, PT ;  /* 0x00000058c200780c */ /* 0x000fe40003f84270 */
[----:B------:R-:W0:Y:S08]  /*9480*/  MUFU.TANH R166, R166 ;  /* 0x000000a600a67308 */ /* 0x000e300000002400 */
[----:B------:R1:W-:Y:S08]  /*9490*/  MUFU.EX2 R153, R171 ;  /* 0x000000ab00997308 */ /* 0x0003f00000000800 */
[----:B------:R-:W3:Y:S01]  /*94a0*/  MUFU.TANH R167, R167 ;  /* 0x000000a700a77308 */ /* 0x000ee20000002400 */
[----:B-1----:R-:W-:-:S02]  /*94b0*/  FMNMX.FTZ R171, R155, R196, !PT ;  /* 0x000000c49bab7209 */ /* 0x002fc40007810000 */
[----:B------:R-:W-:Y:S01]  /*94c0*/  FSEL R196, R159, -INF , P5 ;  /* 0xff8000009fc47808 */ /* 0x000fe20002800000 */
[----:B------:R-:W-:-:S01]  /*94d0*/  FFMA.FTZ R159, R116, R89, -R220 ;  /* 0x00000059749f7223 */ /* 0x000fc200000108dc */
[----:B------:R-:W-:Y:S02]  /*94e0*/  FMNMX.FTZ R171, R158, R171, !PT ;  /* 0x000000ab9eab7209 */ /* 0x000fe40007810000 */
[----:B------:R-:W-:Y:S01]  /*94f0*/  ISETP.GT.AND P5, PT, R194, 0x51, PT ;  /* 0x00000051c200780c */ /* 0x000fe20003fa4270 */
[----:B------:R-:W1:Y:S01]  /*9500*/  MUFU.TANH R138, R138 ;  /* 0x0000008a008a7308 */ /* 0x000e620000002400 */
[----:B------:R-:W-:Y:S02]  /*9510*/  FMNMX.FTZ R171, R196, R171, !PT ;  /* 0x000000abc4ab7209 */ /* 0x000fe40007810000 */
[----:B--2---:R-:W-:Y:S02]  /*9520*/  FSEL R163, R163, -INF , P5 ;  /* 0xff800000a3a37808 */ /* 0x004fe40002800000 */
[----:B------:R-:W-:-:S02]  /*9530*/  FMNMX.FTZ R116, R162, R171, !PT ;  /* 0x000000aba2747209 */ /* 0x000fc40007810000 */
[----:B------:R-:W-:Y:S01]  /*9540*/  ISETP.GT.AND P5, PT, R194, 0x59, PT ;  /* 0x00000059c200780c */ /* 0x000fe20003fa4270 */
[----:B------:R-:W2:Y:S01]  /*9550*/  MUFU.TANH R139, R139 ;  /* 0x0000008b008b7308 */ /* 0x000ea20000002400 */
[----:B0-----:R-:W-:Y:S02]  /*9560*/  FSEL R166, R166, -INF , P4 ;  /* 0xff800000a6a67808 */ /* 0x001fe40002000000 */
[----:B------:R-:W-:Y:S02]  /*9570*/  FMNMX.FTZ R171, R163, R116, !PT ;  /* 0x00000074a3ab7209 */ /* 0x000fe40007810000 */
[----:B------:R-:W-:Y:S02]  /*9580*/  ISETP.GT.AND P4, PT, R194, 0x60, PT ;  /* 0x00000060c200780c */ /* 0x000fe40003f84270 */
[----:B---3--:R-:W-:Y:S01]  /*9590*/  FSEL R116, R167, -INF , P5 ;  /* 0xff800000a7747808 */ /* 0x008fe20002800000 */
[----:B------:R-:W0:Y:S01]  /*95a0*/  MUFU.TANH R142, R142 ;  /* 0x0000008e008e7308 */ /* 0x000e220000002400 */
[----:B------:R-:W-:Y:S01]  /*95b0*/  FMNMX.FTZ R171, R166, R171, !PT ;  /* 0x000000aba6ab7209 */ /* 0x000fe20007810000 */
[----:B------:R-:W-:Y:S01]  /*95c0*/  FFMA.FTZ R167, R198, R89, -R220 ;  /* 0x00000059c6a77223 */ /* 0x000fe200000108dc */
[----:B------:R-:W-:-:S02]  /*95d0*/  ISETP.GT.AND P5, PT, R194, 0x61, PT ;  /* 0x00000061c200780c */ /* 0x000fc40003fa4270 */
[----:B-1----:R-:W-:Y:S02]  /*95e0*/  FSEL R138, R138, -INF , P4 ;  /* 0xff8000008a8a7808 */ /* 0x002fe40002000000 */
[----:B------:R-:W-:Y:S01]  /*95f0*/  FMNMX.FTZ R171, R116, R171, !PT ;  /* 0x000000ab74ab7209 */ /* 0x000fe20007810000 */
[----:B------:R-:W1:Y:S01]  /*9600*/  MUFU.TANH R143, R143 ;  /* 0x0000008f008f7308 */ /* 0x000e620000002400 */
[----:B------:R-:W-:Y:S02]  /*9610*/  ISETP.GT.AND P4, PT, R194, 0x68, PT ;  /* 0x00000068c200780c */ /* 0x000fe40003f84270 */
[----:B--2---:R-:W-:Y:S02]  /*9620*/  FSEL R139, R139, -INF , P5 ;  /* 0xff8000008b8b7808 */ /* 0x004fe40002800000 */
[----:B------:R-:W-:Y:S02]  /*9630*/  FMNMX.FTZ R198, R138, R171, !PT ;  /* 0x000000ab8ac67209 */ /* 0x000fe40007810000 */
[----:B------:R-:W-:Y:S01]  /*9640*/  ISETP.GT.AND P5, PT, R194, 0x69, PT ;  /* 0x00000069c200780c */ /* 0x000fe20003fa4270 */
[----:B------:R-:W2:Y:S01]  /*9650*/  MUFU.TANH R146, R146 ;  /* 0x0000009200927308 */ /* 0x000ea20000002400 */
[----:B0-----:R-:W-:-:S02]  /*9660*/  FSEL R142, R142, -INF , P4 ;  /* 0xff8000008e8e7808 */ /* 0x001fc40002000000 */
[----:B------:R-:W-:Y:S02]  /*9670*/  FMNMX.FTZ R171, R139, R198, !PT ;  /* 0x000000c68bab7209 */ /* 0x000fe40007810000 */
[----:B------:R-:W-:Y:S02]  /*9680*/  ISETP.GT.AND P4, PT, R194, 0x70, PT ;  /* 0x00000070c200780c */ /* 0x000fe40003f84270 */
[----:B------:R-:W-:Y:S01]  /*9690*/  FMNMX.FTZ R171, R142, R171, !PT ;  /* 0x000000ab8eab7209 */ /* 0x000fe20007810000 */
[----:B------:R-:W0:Y:S01]  /*96a0*/  MUFU.TANH R147, R147 ;  /* 0x0000009300937308 */ /* 0x000e220000002400 */
[----:B-1----:R-:W-:Y:S01]  /*96b0*/  FSEL R198, R143, -INF , P5 ;  /* 0xff8000008fc67808 */ /* 0x002fe20002800000 */
[----:B------:R-:W-:Y:S01]  /*96c0*/  FFMA.FTZ R143, R144, R89, -R220 ;  /* 0x00000059908f7223 */ /* 0x000fe200000108dc */
[----:B------:R-:W-:Y:S02]  /*96d0*/  ISETP.GT.AND P5, PT, R194, 0x71, PT ;  /* 0x00000071c200780c */ /* 0x000fe40003fa4270 */
[----:B------:R-:W-:-:S03]  /*96e0*/  FMNMX.FTZ R171, R198, R171, !PT ;  /* 0x000000abc6ab7209 */ /* 0x000fc60007810000 */
[----:B------:R-:W1:Y:S01]  /*96f0*/  MUFU.TANH R150, R150 ;  /* 0x0000009600967308 */ /* 0x000e620000002400 */
[----:B--2---:R-:W-:Y:S02]  /*9700*/  FSEL R146, R146, -INF , P4 ;  /* 0xff80000092927808 */ /* 0x004fe40002000000 */
[----:B------:R-:W-:Y:S02]  /*9710*/  ISETP.GT.AND P4, PT, R194, 0x78, PT ;  /* 0x00000078c200780c */ /* 0x000fe40003f84270 */
[----:B------:R-:W-:-:S03]  /*9720*/  FMNMX.FTZ R171, R146, R171, !PT ;  /* 0x000000ab92ab7209 */ /* 0x000fc60007810000 */
[----:B------:R-:W2:Y:S01]  /*9730*/  MUFU.TANH R151, R151 ;  /* 0x0000009700977308 */ /* 0x000ea20000002400 */
[----:B0-----:R-:W-:Y:S01]  /*9740*/  FSEL R144, R147, -INF , P5 ;  /* 0xff80000093907808 */ /* 0x001fe20002800000 */
[----:B------:R-:W-:Y:S01]  /*9750*/  FFMA.FTZ R147, R148, R89, -R220 ;  /* 0x0000005994937223 */ /* 0x000fe200000108dc */
[----:B------:R-:W-:Y:S01]  /*9760*/  ISETP.GT.AND P5, PT, R194, 0x79, PT ;  /* 0x00000079c200780c */ /* 0x000fe20003fa4270 */
[----:B------:R-:W-:Y:S02]  /*9770*/  WARPGROUP.DEPBAR.LE gsb0, 0x0 ;  /* 0x00008000000079c5 */ /* 0x000fe40000010000 */
[----:B------:R-:W-:Y:S01]  /*9780*/  FMNMX.FTZ R171, R144, R171, !PT ;  /* 0x000000ab90ab7209 */ /* 0x000fe20007810000 */
[----:B------:R-:W-:Y:S01]  /*9790*/  WARPGROUP.ARRIVE ;  /* 0x00000000000079c5 */ /* 0x000fe20000000000 */
[----:B------:R-:W0:Y:S01]  /*97a0*/  MUFU.TANH R122, R122 ;  /* 0x0000007a007a7308 */ /* 0x000e220000002400 */
[----:B-1----:R-:W-:Y:S02]  /*97b0*/  FSEL R150, R150, -INF , P4 ;  /* 0xff80000096967808 */ /* 0x002fe40002000000 */
[----:B------:R-:W-:-:S02]  /*97c0*/  ISETP.GT.AND P4, PT, R194, 0x80, PT ;  /* 0x00000080c200780c */ /* 0x000fc40003f84270 */
[----:B------:R-:W-:Y:S01]  /*97d0*/  FMNMX.FTZ R148, R150, R171, !PT ;  /* 0x000000ab96947209 */ /* 0x000fe20007810000 */
[----:B------:R-:W-:Y:S02]  /*97e0*/  QGMMA.64x128x32.F32.E4M3.E4M3 R24, R204, gdesc[UR12], R24, gsb0 ;  /* 0x01e0000ccc187df3 */ /* 0x000fe40008000818 */
[----:B------:R-:W1:Y:S01]  /*97f0*/  MUFU.TANH R123, R123 ;  /* 0x0000007b007b7308 */ /* 0x000e620000002400 */
[----:B--2---:R-:W-:Y:S02]  /*9800*/  FSEL R151, R151, -INF , P5 ;  /* 0xff80000097977808 */ /* 0x004fe40002800000 */
[----:B------:R-:W-:Y:S02]  /*9810*/  ISETP.GT.AND P5, PT, R194, 0x81, PT ;  /* 0x00000081c200780c */ /* 0x000fe40003fa4270 */
[----:B------:R-:W-:-:S03]  /*9820*/  FMNMX.FTZ R171, R151, R148, !PT ;  /* 0x0000009497ab7209 */ /* 0x000fc60007810000 */
[----:B------:R-:W2:Y:S01]  /*9830*/  MUFU.TANH R126, R126 ;  /* 0x0000007e007e7308 */ /* 0x000ea20000002400 */
[----:B0-----:R-:W-:Y:S02]  /*9840*/  FSEL R122, R122, -INF , P4 ;  /* 0xff8000007a7a7808 */ /* 0x001fe40002000000 */
[----:B------:R-:W-:Y:S02]  /*9850*/  ISETP.GT.AND P4, PT, R194, 0x88, PT ;  /* 0x00000088c200780c */ /* 0x000fe40003f84270 */
[----:B------:R-:W-:-:S03]  /*9860*/  FMNMX.FTZ R171, R122, R171, !PT ;  /* 0x000000ab7aab7209 */ /* 0x000fc60007810000 */
        /* <DEDUP_REMOVED lines=10> */
[----:B0-----:R-:W-:Y:S02]  /*9910*/  FSEL R127, R127, -INF , P5 ;  /* 0xff8000007f7f7808 */ /* 0x001fe40002800000 */
[----:B------:R-:W-:Y:S02]  /*9920*/  ISETP.GT.AND P5, PT, R194, 0x91, PT ;  /* 0x00000091c200780c */ /* 0x000fe40003fa4270 */
[----:B------:R-:W-:Y:S02]  /*9930*/  FMNMX.FTZ R171, R127, R171, !PT ;  /* 0x000000ab7fab7209 */ /* 0x000fe40007810000 */
[----:B------:R-:W-:Y:S01]  /*9940*/  FSEL R13, R13, -INF , P5 ;  /* 0xff8000000d0d7808 */ /* 0x000fe20002800000 */
[----:B------:R-:W-:Y:S01]  /*9950*/  MUFU.TANH R101, R101 ;  /* 0x0000006500657308 */ /* 0x000fe20000002400 */
[----:B-1----:R-:W-:Y:S02]  /*9960*/  FSEL R130, R130, -INF , P4 ;  /* 0xff80000082827808 */ /* 0x002fe40002000000 */
[----:B------:R-:W-:-:S02]  /*9970*/  ISETP.GT.AND P4, PT, R194, 0x98, PT ;  /* 0x00000098c200780c */ /* 0x000fc40003f84270 */
[----:B------:R-:W-:Y:S02]  /*9980*/  FMNMX.FTZ R92, R130, R171, !PT ;  /* 0x000000ab825c7209 */ /* 0x000fe40007810000 */
[----:B------:R-:W-:Y:S01]  /*9990*/  ISETP.GT.AND P5, PT, R194, 0x99, PT ;  /* 0x00000099c200780c */ /* 0x000fe20003fa4270 */
[----:B------:R-:W0:Y:S01]  /*99a0*/  MUFU.TANH R121, R121 ;  /* 0x0000007900797308 */ /* 0x000e220000002400 */
[----:B--2---:R-:W-:Y:S02]  /*99b0*/  FSEL R134, R134, -INF , P4 ;  /* 0xff80000086867808 */ /* 0x004fe40002000000 */
[----:B------:R-:W-:Y:S01]  /*99c0*/  FMNMX.FTZ R171, R13, R92, !PT ;  /* 0x0000005c0dab7209 */ /* 0x000fe20007810000 */
[----:B------:R-:W-:-:S01]  /*99d0*/  FFMA.FTZ R92, R124, R89, -R220 ;  /* 0x000000597c5c7223 */ /* 0x000fc200000108dc */
[----:B------:R-:W-:Y:S02]  /*99e0*/  ISETP.GT.AND P4, PT, R194, 0xa0, PT ;  /* 0x000000a0c200780c */ /* 0x000fe40003f84270 */
[----:B------:R-:W-:Y:S01]  /*99f0*/  FSEL R104, R104, -INF , P5 ;  /* 0xff80000068687808 */ /* 0x000fe20002800000 */
[----:B------:R-:W1:Y:S01]  /*9a00*/  MUFU.TANH R114, R114 ;  /* 0x0000007200727308 */ /* 0x000e620000002400 */
[----:B------:R-:W-:-:S02]  /*9a10*/  FMNMX.FTZ R171, R134, R171, !PT ;  /* 0x000000ab86ab7209 */ /* 0x000fc40007810000 */
[----:B------:R-:W-:Y:S02]  /*9a20*/  ISETP.GT.AND P5, PT, R194, 0xa1, PT ;  /* 0x000000a1c200780c */ /* 0x000fe40003fa4270 */
[----:B------:R-:W-:Y:S01]  /*9a30*/  FSEL R124, R107, -INF , P4 ;  /* 0xff8000006b7c7808 */ /* 0x000fe20002000000 */
[----:B------:R-:W-:Y:S01]  /*9a40*/  FFMA.FTZ R107, R128, R89, -R220 ;  /* 0x00000059806b7223 */ /* 0x000fe200000108dc */
[----:B------:R-:W-:Y:S01]  /*9a50*/  FMNMX.FTZ R171, R104, R171, !PT ;  /* 0x000000ab68ab7209 */ /* 0x000fe20007810000 */
[----:B------:R-:W2:Y:S01]  /*9a60*/  MUFU.TANH R115, R115 ;  /* 0x0000007300737308 */ /* 0x000ea20000002400 */
[----:B------:R-:W-:Y:S02]  /*9a70*/  ISETP.GT.AND P4, PT, R194, 0xa8, PT ;  /* 0x000000a8c200780c */ /* 0x000fe40003f84270 */
[----:B------:R-:W-:Y:S02]  /*9a80*/  FSEL R108, R108, -INF , P5 ;  /* 0xff8000006c6c7808 */ /* 0x000fe40002800000 */
[----:B------:R-:W-:-:S02]  /*9a90*/  FMNMX.FTZ R171, R124, R171, !PT ;  /* 0x000000ab7cab7209 */ /* 0x000fc40007810000 */
[----:B------:R-:W-:Y:S01]  /*9aa0*/  ISETP.GT.AND P5, PT, R194, 0xa9, PT ;  /* 0x000000a9c200780c */ /* 0x000fe20003fa4270 */
[----:B------:R3:W-:Y:S01]  /*9ab0*/  MUFU.EX2 R169, R173 ;  /* 0x000000ad00a97308 */ /* 0x0007e20000000800 */
[----:B------:R-:W-:Y:S02]  /*9ac0*/  FMNMX.FTZ R171, R108, R171, !PT ;  /* 0x000000ab6cab7209 */ /* 0x000fe40007810000 */
[----:B0-----:R-:W-:Y:S02]  /*9ad0*/  FSEL R121, R121, -INF , P5 ;  /* 0xff80000079797808 */ /* 0x001fe40002800000 */
[----:B------:R-:W-:-:S03]  /*9ae0*/  ISETP.GT.AND P5, PT, R194, 0xb1, PT ;  /* 0x000000b1c200780c */ /* 0x000fc60003fa4270 */
[----:B------:R-:W0:Y:S01]  /*9af0*/  MUFU.TANH R118, R118 ;  /* 0x0000007600767308 */ /* 0x000e220000002400 */
[----:B---3--:R-:W-:-:S01]  /*9b00*/  FFMA.FTZ R173, R228, R89, -R220 ;  /* 0x00000059e4ad7223 */ /* 0x008fc200000108dc */
[----:B------:R-:W-:Y:S02]  /*9b10*/  FSEL R228, R101, -INF , P4 ;  /* 0xff80000065e47808 */ /* 0x000fe40002000000 */
[----:B------:R-:W-:Y:S02]  /*9b20*/  ISETP.GT.AND P4, PT, R194, 0xb0, PT ;  /* 0x000000b0c200780c */ /* 0x000fe40003f84270 */
[----:B------:R-:W-:Y:S02]  /*9b30*/  FMNMX.FTZ R128, R228, R171, !PT ;  /* 0x000000abe4807209 */ /* 0x000fe40007810000 */
[----:B------:R-:W3:Y:S01]  /*9b40*/  MUFU.TANH R119, R119 ;  /* 0x0000007700777308 */ /* 0x000ee20000002400 */
[----:B-1----:R-:W-:Y:S02]  /*9b50*/  FSEL R114, R114, -INF , P4 ;  /* 0xff80000072727808 */ /* 0x002fe40002000000 */
[----:B------:R-:W-:-:S02]  /*9b60*/  FMNMX.FTZ R171, R121, R128, !PT ;  /* 0x0000008079ab7209 */ /* 0x000fc40007810000 */
[----:B------:R-:W-:Y:S02]  /*9b70*/  ISETP.GT.AND P4, PT, R194, 0xb8, PT ;  /* 0x000000b8c200780c */ /* 0x000fe40003f84270 */
[----:B--2---:R-:W-:Y:S01]  /*9b80*/  FSEL R128, R115, -INF , P5 ;  /* 0xff80000073807808 */ /* 0x004fe20002800000 */
[----:B------:R-:W1:Y:S01]  /*9b90*/  MUFU.TANH R90, R90 ;  /* 0x0000005a005a7308 */ /* 0x000e620000002400 */
[----:B------:R-:W-:Y:S01]  /*9ba0*/  FMNMX.FTZ R171, R114, R171, !PT ;  /* 0x000000ab72ab7209 */ /* 0x000fe20007810000 */
[----:B------:R-:W-:Y:S01]  /*9bb0*/  FFMA.FTZ R115, R230, R89, -R220 ;  /* 0x00000059e6737223 */ /* 0x000fe200000108dc */
[----:B------:R-:W-:Y:S02]  /*9bc0*/  ISETP.GT.AND P5, PT, R194, 0xb9, PT ;  /* 0x000000b9c200780c */ /* 0x000fe40003fa4270 */
[----:B0-----:R-:W-:Y:S02]  /*9bd0*/  FSEL R118, R118, -INF , P4 ;  /* 0xff80000076767808 */ /* 0x001fe40002000000 */
[----:B------:R-:W-:Y:S01]  /*9be0*/  FMNMX.FTZ R171, R128, R171, !PT ;  /* 0x000000ab80ab7209 */ /* 0x000fe20007810000 */
[----:B------:R-:W0:Y:S01]  /*9bf0*/  MUFU.TANH R91, R91 ;  /* 0x0000005b005b7308 */ /* 0x000e220000002400 */
[----:B------:R-:W-:-:S02]  /*9c00*/  ISETP.GT.AND P4, PT, R194, 0xc0, PT ;  /* 0x000000c0c200780c */ /* 0x000fc40003f84270 */
[----:B---3--:R-:W-:Y:S02]  /*9c10*/  FSEL R119, R119, -INF , P5 ;  /* 0xff80000077777808 */ /* 0x008fe40002800000 */
[----:B------:R-:W-:Y:S02]  /*9c20*/  FMNMX.FTZ R171, R118, R171, !PT ;  /* 0x000000ab76ab7209 */ /* 0x000fe40007810000 */
[----:B------:R-:W-:Y:S01]  /*9c30*/  ISETP.GT.AND P5, PT, R194, 0xc1, PT ;  /* 0x000000c1c200780c */ /* 0x000fe20003fa4270 */
[----:B------:R-:W-:Y:S01]  /*9c40*/  MUFU.TANH R94, R94 ;  /* 0x0000005e005e7308 */ /* 0x000fe20000002400 */
[----:B-1----:R-:W-:Y:S02]  /*9c50*/  FSEL R230, R90, -INF , P4 ;  /* 0xff8000005ae67808 */ /* 0x002fe40002000000 */
[----:B------:R-:W-:Y:S02]  /*9c60*/  FMNMX.FTZ R171, R119, R171, !PT ;  /* 0x000000ab77ab7209 */ /* 0x000fe40007810000 */
[----:B------:R-:W-:-:S02]  /*9c70*/  ISETP.GT.AND P4, PT, R194, 0xc8, PT ;  /* 0x000000c8c200780c */ /* 0x000fc40003f84270 */
[----:B------:R-:W-:Y:S01]  /*9c80*/  FMNMX.FTZ R90, R230, R171, !PT ;  /* 0x000000abe65a7209 */ /* 0x000fe20007810000 */
[----:B------:R-:W1:Y:S01]  /*9c90*/  MUFU.TANH R95, R95 ;  /* 0x0000005f005f7308 */ /* 0x000e620000002400 */
[----:B0-----:R-:W-:Y:S02]  /*9ca0*/  FSEL R91, R91, -INF , P5 ;  /* 0xff8000005b5b7808 */ /* 0x001fe40002800000 */
[----:B------:R-:W-:Y:S02]  /*9cb0*/  ISETP.GT.AND P5, PT, R194, 0xc9, PT ;  /* 0x000000c9c200780c */ /* 0x000fe40003fa4270 */
[----:B------:R-:W-:-:S03]  /*9cc0*/  FMNMX.FTZ R171, R91, R90, !PT ;  /* 0x0000005a5bab7209 */ /* 0x000fc60007810000 */
[----:B------:R-:W0:Y:S08]  /*9cd0*/  MUFU.TANH R98, R98 ;  /* 0x0000006200627308 */ /* 0x000e300000002400 */
[----:B------:R-:W2:Y:S01]  /*9ce0*/  MUFU.TANH R99, R99 ;  /* 0x0000006300637308 */ /* 0x000ea20000002400 */
[----:B-1----:R-:W-:Y:S02]  /*9cf0*/  FSEL R95, R95, -INF , P5 ;  /* 0xff8000005f5f7808 */ /* 0x002fe40002800000 */
[----:B------:R-:W-:Y:S01]  /*9d00*/  ISETP.GT.AND P5, PT, R194, 0xd1, PT ;  /* 0x000000d1c200780c */ /* 0x000fe20003fa4270 */
[----:B------:R-:W-:-:S02]  /*9d10*/  WARPGROUP.DEPBAR.LE gsb0, 0x0 ;  /* 0x00008000000079c5 */ /* 0x000fc40000010000 */
[----:B------:R-:W-:Y:S02]  /*9d20*/  WARPGROUP.ARRIVE ;  /* 0x00000000000079c5 */ /* 0x000fe40000000000 */
[----:B------:R1:W-:Y:S04]  /*9d30*/  MUFU.EX2 R101, R173 ;  /* 0x000000ad00657308 */ /* 0x0003e80000000800 */
[----:B------:R-:W-:Y:S04]  /*9d40*/  QGMMA.64x128x32.F32.E4M3.E4M3 R24, R200, gdesc[UR8], R24, gsb0 ;  /* 0x01e00008c8187df3 */ /* 0x000fe80008000818 */
[----:B------:R-:W3:Y:S01]  /*9d50*/  MUFU.TANH R102, R102 ;  /* 0x0000006600667308 */ /* 0x000ee20000002400 */
[----:B-1----:R-:W-:-:S01]  /*9d60*/  FFMA.FTZ R173, R232, R89, -R220 ;  /* 0x00000059e8ad7223 */ /* 0x002fc200000108dc */
[----:B------:R-:W-:-:S02]  /*9d70*/  FSEL R232, R94, -INF , P4 ;  /* 0xff8000005ee87808 */ /* 0x000fc40002000000 */
[----:B------:R-:W-:Y:S02]  /*9d80*/  ISETP.GT.AND P4, PT, R194, 0xd0, PT ;  /* 0x000000d0c200780c */ /* 0x000fe40003f84270 */
[----:B------:R-:W-:Y:S02]  /*9d90*/  FMNMX.FTZ R90, R232, R171, !PT ;  /* 0x000000abe85a7209 */ /* 0x000fe40007810000 */
[----:B------:R-:W1:Y:S01]  /*9da0*/  MUFU.TANH R133, R133 ;  /* 0x0000008500857308 */ /* 0x000e620000002400 */
[----:B0-----:R-:W-:Y:S02]  /*9db0*/  FSEL R100, R98, -INF , P4 ;  /* 0xff80000062647808 */ /* 0x001fe40002000000 */
[----:B------:R-:W-:Y:S02]  /*9dc0*/  FMNMX.FTZ R171, R95, R90, !PT ;  /* 0x0000005a5fab7209 */ /* 0x000fe40007810000 */
[----:B------:R-:W-:Y:S02]  /*9dd0*/  ISETP.GT.AND P4, PT, R194, 0xd8, PT ;  /* 0x000000d8c200780c */ /* 0x000fe40003f84270 */
[----:B--2---:R-:W-:Y:S01]  /*9de0*/  FSEL R99, R99, -INF , P5 ;  /* 0xff80000063637808 */ /* 0x004fe20002800000 */
[----:B------:R0:W-:Y:S01]  /*9df0*/  MUFU.EX2 R94, R173 ;  /* 0x000000ad005e7308 */ /* 0x0001e20000000800 */
[----:B------:R-:W-:-:S02]  /*9e00*/  FMNMX.FTZ R90, R100, R171, !PT ;  /* 0x000000ab645a7209 */ /* 0x000fc40007810000 */
[----:B------:R-:W-:Y:S01]  /*9e10*/  ISETP.GT.AND P5, PT, R194, 0xd9, PT ;  /* 0x000000d9c200780c */ /* 0x000fe20003fa4270 */
[----:B------:R-:W-:-:S01]  /*9e20*/  FFMA.FTZ R194, R135, R89, -R220 ;  /* 0x0000005987c27223 */ /* 0x000fc200000108dc */
[----:B---3--:R-:W-:-:S03]  /*9e30*/  FSEL R102, R102, -INF , P4 ;  /* 0xff80000066667808 */ /* 0x008fc60002000000 */
[----:B------:R2:W-:Y:S01]  /*9e40*/  MUFU.EX2 R98, R177 ;  /* 0x000000b100627308 */ /* 0x0005e20000000800 */
[----:B0-----:R-:W-:Y:S02]  /*9e50*/  FMNMX.FTZ R173, R99, R90, !PT ;  /* 0x0000005a63ad7209 */ /* 0x001fe40007810000 */
[----:B-1----:R-:W-:Y:S01]  /*9e60*/  FSEL R106, R133, -INF , P5 ;  /* 0xff800000856a7808 */ /* 0x002fe20002800000 */
[----:B------:R-:W-:-:S01]  /*9e70*/  FFMA.FTZ R133, R234, R89, -R220 ;  /* 0x00000059ea857223 */ /* 0x000fc200000108dc */
[----:B------:R-:W-:Y:S01]  /*9e80*/  FMNMX.FTZ R173, R102, R173, !PT ;  /* 0x000000ad66ad7209 */ /* 0x000fe20007810000 */
[----:B------:R-:W-:-:S01]  /*9e90*/  FFMA.FTZ R234, R93, R89, -R220 ;  /* 0x000000595dea7223 */ /* 0x000fc200000108dc */
[-CC-:B------:R-:W-:Y:S01]  /*9ea0*/  FFMA.FTZ R93, R97, R89.reuse, -R220.reuse ;  /* 0x00000059615d7223 */ /* 0x180fe200000108dc */
[----:B------:R-:W-:-:S01]  /*9eb0*/  FFMA.FTZ R97, R109, R89, -R220 ;  /* 0x000000596d617223 */ /* 0x000fc200000108dc */
[----:B------:R-:W-:Y:S01]  /*9ec0*/  FMNMX.FTZ R90, R106, R173, !PT ;  /* 0x000000ad6a5a7209 */ /* 0x000fe20007810000 */
[----:B------:R-:W-:-:S01]  /*9ed0*/  FFMA.FTZ R173, R236, R89, -R220 ;  /* 0x00000059ecad7223 */ /* 0x000fc200000108dc */
[-CC-:B------:R-:W-:Y:S01]  /*9ee0*/  FFMA.FTZ R236, R105, R89.reuse, -R220.reuse ;  /* 0x0000005969ec7223 */ /* 0x180fe200000108dc */
[----:B------:R-:W-:-:S01]  /*9ef0*/  FFMA.FTZ R105, R113, R89, -R220 ;  /* 0x0000005971697223 */ /* 0x000fc200000108dc */
[-CC-:B------:R-:W-:Y:S01]  /*9f00*/  FFMA.FTZ R109, R110, R89.reuse, -R220.reuse ;  /* 0x000000596e6d7223 */ /* 0x180fe200000108dc */
[----:B--2---:R-:W0:Y:S01]  /*9f10*/  SHFL.BFLY PT, R177, R90, 0x2, 0x1f ;  /* 0x0c401f005ab17f89 */ /* 0x004e2200000e0000 */
[----:B------:R-:W-:-:S01]  /*9f20*/  FFMA.FTZ R110, R117, R89, -R220 ;  /* 0x00000059756e7223 */ /* 0x000fc200000108dc */
[----:B------:R-:W-:Y:S01]  /*9f30*/  MUFU.EX2 R103, R103 ;  /* 0x0000006700677308 */ /* 0x000fe20000000800 */
[----:B------:R-:W-:-:S07]  /*9f40*/  FFMA.FTZ R220, R129, R89, -R220 ;  /* 0x0000005981dc7223 */ /* 0x000fce00000108dc */
        /* <DEDUP_REMOVED lines=13> */
[----:B------:R0:W-:Y:S01]  /*a020*/  MUFU.EX2 R171, R179 ;  /* 0x000000b300ab7308 */ /* 0x0001e20000000800 */
[----:B------:R-:W-:-:S01]  /*a030*/  FFMA.FTZ R187, R116, R89, -R113 ;  /* 0x0000005974bb7223 */ /* 0x000fc20000010871 */
[----:B------:R-:W-:Y:S01]  /*a040*/  FFMA.FTZ R116, R138, R89, -R113 ;  /* 0x000000598a747223 */ /* 0x000fe20000010871 */
[----:B------:R-:W-:-:S01]  /*a050*/  FADD.FTZ R138, -R189, R10 ;  /* 0x0000000abd8a7221 */ /* 0x000fc20000010100 */
        /* <DEDUP_REMOVED lines=16> */
[----:B------:R-:W1:Y:S01]  /*a160*/  MUFU.EX2 R138, R138 ;  /* 0x0000008a008a7308 */ /* 0x000e620000000800 */
[----:B0-----:R-:W-:-:S01]  /*a170*/  FFMA.FTZ R179, R156, R89, -R113 ;  /* 0x000000599cb37223 */ /* 0x001fc20000010871 */
        /* <DEDUP_REMOVED lines=18> */
[----:B------:R-:W-:Y:S01]  /*a2a0*/  FFMA.FTZ R197, R108, R89, -R113 ;  /* 0x000000596cc57223 */ /* 0x000fe20000010871 */
[----:B------:R-:W-:-:S01]  /*a2b0*/  FADD.FTZ R146, R14, R193 ;  /* 0x000000c10e927221 */ /* 0x000fc20000010000 */
[-CC-:B------:R-:W-:Y:S01]  /*a2c0*/  FFMA.FTZ R191, R144, R89.reuse, -R113.reuse ;  /* 0x0000005990bf7223 */ /* 0x180fe20000010871 */
[----:B------:R-:W-:-:S01]  /*a2d0*/  FFMA.FTZ R144, R150, R89, -R113 ;  /* 0x0000005996907223 */ /* 0x000fc20000010871 */
[----:B------:R-:W1:Y:S01]  /*a2e0*/  MUFU.EX2 R20, R20 ;  /* 0x0000001400147308 */ /* 0x000e620000000800 */
        /* <DEDUP_REMOVED lines=8> */
[----:B--2---:R-:W-:-:S01]  /*a370*/  FADD.FTZ R5, R117, R6 ;  /* 0x0000000675057221 */ /* 0x004fc20000010000 */
[----:B------:R-:W-:Y:S01]  /*a380*/  FADD.FTZ R146, R132, R193 ;  /* 0x000000c184927221 */ /* 0x000fe20000010000 */
[----:B------:R-:W-:-:S01]  /*a390*/  FFMA.FTZ R193, R148, R89, -R113 ;  /* 0x0000005994c17223 */ /* 0x000fc20000010871 */
[-CC-:B------:R-:W-:Y:S01]  /*a3a0*/  FFMA.FTZ R130, R130, R89.reuse, -R113.reuse ;  /* 0x0000005982827223 */ /* 0x180fe20000010871 */
[----:B------:R-:W-:-:S01]  /*a3b0*/  FFMA.FTZ R13, R13, R89, -R113 ;  /* 0x000000590d0d7223 */ /* 0x000fc20000010871 */
[----:B------:R-:W-:Y:S01]  /*a3c0*/  FADD.FTZ R146, R137, R146 ;  /* 0x0000009289927221 */ /* 0x000fe20000010000 */
[----:B------:R-:W-:-:S01]  /*a3d0*/  FFMA.FTZ R134, R134, R89, -R113 ;  /* 0x0000005986867223 */ /* 0x000fc20000010871 */
[----:B------:R-:W2:Y:S01]  /*a3e0*/  MUFU.EX2 R135, R135 ;  /* 0x0000008700877308 */ /* 0x000ea20000000800 */
[----:B-1----:R-:W-:-:S01]  /*a3f0*/  FADD.FTZ R6, R20, R5 ;  /* 0x0000000514067221 */ /* 0x002fc20000010000 */
[----:B------:R-:W-:-:S02]  /*a400*/  WARPGROUP.DEPBAR.LE gsb0, 0x0 ;  /* 0x00008000000079c5 */ /* 0x000fc40000010000 */
[----:B------:R-:W-:-:S01]  /*a410*/  FFMA.FTZ R121, R121, R89, -R113 ;  /* 0x0000005979797223 */ /* 0x000fc20000010871 */
[-CC-:B------:R-:W-:Y:S01]  /*a420*/  FFMA.FTZ R114, R114, R89.reuse, -R113.reuse ;  /* 0x0000005972727223 */ /* 0x180fe20000010871 */
[----:B------:R-:W-:-:S01]  /*a430*/  FFMA.FTZ R118, R118, R89, -R113 ;  /* 0x0000005976767223 */ /* 0x000fc20000010871 */
[----:B------:R-:W-:Y:S01]  /*a440*/  FFMA.FTZ R119, R119, R89, -R113 ;  /* 0x0000005977777223 */ /* 0x000fe20000010871 */
[----:B------:R-:W1:Y:S01]  /*a450*/  MUFU.EX2 R152, R152 ;  /* 0x0000009800987308 */ /* 0x000e620000000800 */
[----:B0-----:R-:W-:-:S01]  /*a460*/  FADD.FTZ R6, R129, R6 ;  /* 0x0000000681067221 */ /* 0x001fc20000010000 */
[-CC-:B------:R-:W-:Y:S01]  /*a470*/  FFMA.FTZ R91, R91, R89.reuse, -R113.reuse ;  /* 0x000000595b5b7223 */ /* 0x180fe20000010871 */
[----:B------:R-:W-:-:S01]  /*a480*/  FFMA.FTZ R95, R95, R89, -R113 ;  /* 0x000000595f5f7223 */ /* 0x000fc20000010871 */
[----:B------:R-:W-:Y:S02]  /*a490*/  IMAD.U32 R148, RZ, RZ, UR42 ;  /* 0x0000002aff947e24 */ /* 0x000fe4000f8e00ff */
[----:B------:R-:W-:-:S01]  /*a4a0*/  FFMA.FTZ R100, R100, R89, -R113 ;  /* 0x0000005964647223 */ /* 0x000fc20000010871 */
[-CC-:B------:R-:W-:Y:S01]  /*a4b0*/  FFMA.FTZ R99, R99, R89.reuse, -R113.reuse ;  /* 0x0000005963637223 */ /* 0x180fe20000010871 */
[----:B------:R-:W-:-:S01]  /*a4c0*/  FFMA.FTZ R102, R102, R89, -R113 ;  /* 0x0000005966667223 */ /* 0x000fc20000010871 */
[----:B------:R-:W0:Y:S01]  /*a4d0*/  MUFU.EX2 R177, R177 ;  /* 0x000000b100b17308 */ /* 0x000e220000000800 */
[----:B--2---:R-:W-:-:S01]  /*a4e0*/  FADD.FTZ R5, R135, R6 ;  /* 0x0000000687057221 */ /* 0x004fc20000010000 */
[----:B------:R-:W-:Y:S01]  /*a4f0*/  @!P0 LEA R148, R148, UR41, 0x3 ;  /* 0x0000002994948c11 */ /* 0x000fe2000f8e18ff */
[----:B------:R-:W-:-:S05]  /*a500*/  FFMA.FTZ R106, R106, R89, -R113 ;  /* 0x000000596a6a7223 */ /* 0x000fca0000010871 */
[----:B------:R-:W2:Y:S01]  /*a510*/  MUFU.EX2 R184, R184 ;  /* 0x000000b800b87308 */ /* 0x000ea20000000800 */
[----:B-1----:R-:W-:-:S01]  /*a520*/  FADD.FTZ R6, R152, R5 ;  /* 0x0000000598067221 */ /* 0x002fc20000010000 */
[----:B------:R-:W-:-:S06]  /*a530*/  FADD.FTZ R5, R141, R146 ;  /* 0x000000928d057221 */ /* 0x000fcc0000010000 */
[----:B------:R-:W1:Y:S01]  /*a540*/  MUFU.EX2 R145, R145 ;  /* 0x0000009100917308 */ /* 0x000e620000000800 */
[----:B0-----:R-:W-:-:S01]  /*a550*/  FADD.FTZ R195, R177, R6 ;  /* 0x00000006b1c37221 */ /* 0x001fc20000010000 */
        /* <DEDUP_REMOVED lines=39> */
[----:B--2---:R-:W-:-:S01]  /*a7d0*/  FADD.FTZ R146, R222, R195 ;  /* 0x000000c3de927221 */ /* 0x004fc20000010000 */
[-CC-:B------:R-:W-:Y:S01]  /*a7e0*/  FFMA.FTZ R195, R104, R89.reuse, -R113.reuse ;  /* 0x0000005968c37223 */ /* 0x180fe20000010871 */
[----:B------:R-:W-:-:S02]  /*a7f0*/  FFMA.FTZ R104, R124, R89, -R113 ;  /* 0x000000597c687223 */ /* 0x000fc40000010871 */
[----:B------:R-:W-:-:S03]  /*a800*/  FADD.FTZ R146, R23, R146 ;  /* 0x0000009217927221 */ /* 0x000fc60000010000 */
[----:B------:R-:W2:Y:S01]  /*a810*/  MUFU.EX2 R185, R185 ;  /* 0x000000b900b97308 */ /* 0x000ea20000000800 */
[----:B-1----:R-:W-:-:S01]  /*a820*/  FADD.FTZ R5, R155, R6 ;  /* 0x000000069b057221 */ /* 0x002fc20000010000 */
[----:B------:R-:W-:-:S04]  /*a830*/  FADD.FTZ R146, R153, R146 ;  /* 0x0000009299927221 */ /* 0x000fc80000010000 */
[----:B------:R-:W-:Y:S02]  /*a840*/  FADD.FTZ R146, R157, R146 ;  /* 0x000000929d927221 */ /* 0x000fe40000010000 */
        /* <DEDUP_REMOVED lines=12> */
[----:B------:R-:W-:-:S03]  /*a910*/  FADD.FTZ R5, R169, R6 ;  /* 0x00000006a9057221 */ /* 0x000fc60000010000 */
        /* <DEDUP_REMOVED lines=64> */
[----:B------:R-:W-:-:S03]  /*ad20*/  FFMA.FTZ R128, R232, R89, -R113 ;  /* 0x00000059e8807223 */ /* 0x000fc60000010871 */
[----:B------:R-:W-:-:S03]  /*ad30*/  FADD.FTZ R201, R94, R201 ;  /* 0x000000c95ec97221 */ /* 0x000fc60000010000 */
[----:B------:R-:W1:Y:S01]  /*ad40*/  MUFU.EX2 R104, R104 ;  /* 0x0000006800687308 */ /* 0x000e620000000800 */
[----:B0-----:R-:W-:-:S07]  /*ad50*/  FADD.FTZ R6, R134, R5 ;  /* 0x0000000586067221 */ /* 0x001fce0000010000 */
        /* <DEDUP_REMOVED lines=69> */
.L_x_8001:
        /* <DEDUP_REMOVED lines=133> */
.L_x_7992:
        /* <DEDUP_REMOVED lines=8> */
.L_x_8013:
        /* <DEDUP_REMOVED lines=9> */
.L_x_8005:
[----:B------:R-:W-:Y:S01]  /*bb10*/  ULEA UR7, UR42, UR41, 0x3 ;  /* 0x000000292a077291 */ /* 0x000fe2000f8e183f */
[----:B------:R-:W-:-:S08]  /*bb20*/  SHF.L.U32 R11, R4, 0x1f, RZ ;  /* 0x0000001f040b7819 */ /* 0x000fd000000006ff */
[----:B------:R0:W1:Y:S01]  /*bb30*/  SYNCS.PHASECHK.TRANS64.TRYWAIT P2, [UR7+0x2e830], R11 ;  /* 0x02e8300bff0075a7 */ /* 0x0000620008040147 */
[----:B------:R-:W-:Y:S05]  /*bb40*/  @!P1 BRA `(.L_x_8006) ;  /* 0x0000000000049947 */ /* 0x000fea0003800000 */
[----:B------:R-:W-:Y:S01]  /*bb50*/  BPT.TRAP 0x1 ;  /* 0x000000040000795c */ /* 0x000fe20000300000 */
.L_x_8006:
[----:B-1----:R-:W-:Y:S05]  /*bb60*/  @P2 BRA `(.L_x_8004) ;  /* 0x0000000000082947 */ /* 0x002fea0003800000 */
[----:B------:R-:W1:Y:S02]  /*bb70*/  SYNCS.PHASECHK.TRANS64.TRYWAIT P2, [UR7+0x2e830], R11 ;  /* 0x02e8300bff0075a7 */ /* 0x000e640008040147 */
[----:B-1----:R-:W-:Y:S05]  /*bb80*/  @!P2 BRA `(.L_x_8007) ;  /* 0x000000ac0094a947 */ /* 0x002fea0003800000 */
.L_x_8004:
        /* <DEDUP_REMOVED lines=186> */
.L_x_8009:
[----:B------:R-:W-:Y:S01]  /*c730*/  ULEA UR7, UR5, UR41, 0x3 ;  /* 0x0000002905077291 */ /* 0x000fe2000f8e183f */
[----:B------:R-:W-:-:S08]  /*c740*/  SHF.L.U32 R10, R10, 0x1f, RZ ;  /* 0x0000001f0a0a7819 */ /* 0x000fd000000006ff */
[----:B------:R2:W3:Y:S01]  /*c750*/  SYNCS.PHASECHK.TRANS64.TRYWAIT P2, [UR7+0x2e850], R10 ;  /* 0x02e8500aff0075a7 */ /* 0x0004e20008040147 */
[----:B------:R-:W-:Y:S05]  /*c760*/  @!P1 BRA `(.L_x_8010) ;  /* 0x0000000000049947 */ /* 0x000fea0003800000 */
[----:B------:R-:W-:Y:S01]  /*c770*/  BPT.TRAP 0x1 ;  /* 0x000000040000795c */ /* 0x000fe20000300000 */
.L_x_8010:
[----:B---3--:R-:W-:Y:S05]  /*c780*/  @P2 BRA `(.L_x_8008) ;  /* 0x0000000000082947 */ /* 0x008fea0003800000 */
[----:B------:R-:W3:Y:S02]  /*c790*/  SYNCS.PHASECHK.TRANS64.TRYWAIT P2, [UR7+0x2e850], R10 ;  /* 0x02e8500aff0075a7 */ /* 0x000ee40008040147 */
[----:B---3--:R-:W-:Y:S05]  /*c7a0*/  @!P2 BRA `(.L_x_8011) ;  /* 0x000000a000a4a947 */ /* 0x008fea0003800000 */
.L_x_8008:
[----:B------:R-:W-:Y:S01]  /*c7b0*/  UIADD3 UR7, UR41, 0x400, URZ ;  /* 0x0000040029077890 */ /* 0x000fe2000fffe03f */
[----:B------:R-:W-:Y:S01]  /*c7c0*/  WARPGROUP.ARRIVE ;  /* 0x00000000000079c5 */ /* 0x000fe20000000000 */
[----:B------:R-:W-:Y:S01]  /*c7d0*/  UMOV UR11, 0xc0000010 ;  /* 0xc0000010000b7882 */ /* 0x000fe20000000000 */
[----:B------:R-:W-:Y:S01]  /*c7e0*/  UMOV UR15, 0xc0000010 ;  /* 0xc0000010000f7882 */ /* 0x000fe20000000000 */
[----:B------:R-:W-:Y:S01]  /*c7f0*/  USHF.R.U32.HI UR7, URZ, 0x4, UR7 ;  /* 0x000000043f077899 */ /* 0x000fe20008011607 */
[C---:B01----:R-:W-:Y:S01]  /*c800*/  FMUL.FTZ R11, R0.reuse, R184 ;  /* 0x000000b8000b7220 */ /* 0x043fe20000410000 */
[C---:B------:R-:W-:Y:S01]  /*c810*/  FMUL.FTZ R14, R0.reuse, R186 ;  /* 0x000000ba000e7220 */ /* 0x040fe20000410000 */
[C---:B--2---:R-:W-:Y:S01]  /*c820*/  FMUL.FTZ R10, R0.reuse, R185 ;  /* 0x000000b9000a7220 */ /* 0x044fe20000410000 */
        /* <DEDUP_REMOVED lines=330> */
[----:B------:R-:W-:Y:S06]  /*dcd0*/  QGMMA.64x128x32.F32.E4M3.E4M3 R24, R204, gdesc[UR12], R24, gsb0 ;  /* 0x01e0000ccc187df3 */ /* 0x000fec0008000818 */
        /* <DEDUP_REMOVED lines=44> */
[C---:B------:R-:W-:Y:S01]  /*dfa0*/  FADD.FTZ R8, -R88.reuse, R8 ;  /* 0x0000000858087221 */ /* 0x040fe20000010100 */
[----:B-1----:R-:W-:-:S03]  /*dfb0*/  FFMA.FTZ R224, R88, R89, -8 ;  /* 0xc100000058e07423 */ /* 0x002fc60000010059 */
        /* <DEDUP_REMOVED lines=10> */
[-C--:B------:R-:W-:Y:S01]  /*e060*/  FMUL.FTZ R8, R8, R89.reuse ;  /* 0x0000005908087220 */ /* 0x080fe20000410000 */
[----:B------:R-:W-:-:S01]  /*e070*/  FFMA.FTZ R23, R23, R89, -R224 ;  /* 0x0000005917177223 */ /* 0x000fc200000108e0 */
[----:B------:R-:W1:Y:S01]  /*e080*/  MUFU.EX2 R226, R226 ;  /* 0x000000e200e27308 */ /* 0x000e620000000800 */
[----:B0-----:R-:W-:-:S01]  /*e090*/  FFMA.FTZ R175, R188, R89, -R224 ;  /* 0x00000059bcaf7223 */ /* 0x001fc200000108e0 */
[-C--:B------:R-:W-:Y:S01]  /*e0a0*/  FFMA.FTZ R188, R90, R89.reuse, -8 ;  /* 0xc10000005abc7423 */ /* 0x080fe20000010059 */
        /* <DEDUP_REMOVED lines=27> */
[-C--:B------:R-:W-:Y:S01]  /*e260*/  FFMA.FTZ R193, R236, R89.reuse, -R188 ;  /* 0x00000059ecc17223 */ /* 0x080fe200000108bc */
        /* <DEDUP_REMOVED lines=91> */
[----:B------:R-:W-:Y:S01]  /*e820*/  FFMA.FTZ R93, R93, R89, -R224 ;  /* 0x000000595d5d7223 */ /* 0x000fe200000108e0 */
[----:B------:R-:W-:-:S02]  /*e830*/  IMAD.U32 R196, RZ, RZ, UR42 ;  /* 0x0000002affc47e24 */ /* 0x000fc4000f8e00ff */
[-CC-:B------:R-:W-:Y:S01]  /*e840*/  FFMA.FTZ R96, R96, R89.reuse, -R224.reuse ;  /* 0x0000005960607223 */ /* 0x180fe200000108e0 */
[----:B------:R-:W-:-:S01]  /*e850*/  FFMA.FTZ R97, R97, R89, -R224 ;  /* 0x0000005961617223 */ /* 0x000fc200000108e0 */
[-C--:B------:R-:W-:Y:S01]  /*e860*/  FFMA.FTZ R100, R100, R89.reuse, -R224 ;  /* 0x0000005964647223 */ /* 0x080fe200000108e0 */
[----:B------:R-:W-:-:S01]  /*e870*/  FFMA.FTZ R102, R102, R89, -R188 ;  /* 0x0000005966667223 */ /* 0x000fc200000108bc */
[----:B------:R-:W2:Y:S01]  /*e880*/  MUFU.EX2 R190, R190 ;  /* 0x000000be00be7308 */ /* 0x000ea20000000800 */
[----:B0-----:R-:W-:-:S01]  /*e890*/  FADD.FTZ R5, R185, R6 ;  /* 0x00000006b9057221 */ /* 0x001fc20000010000 */
[----:B------:R-:W-:Y:S01]  /*e8a0*/  @!P0 LEA R196, R196, UR41, 0x3 ;  /* 0x00000029c4c48c11 */ /* 0x000fe2000f8e18ff */
[----:B------:R-:W-:-:S01]  /*e8b0*/  FFMA.FTZ R101, R101, R89, -R224 ;  /* 0x0000005965657223 */ /* 0x000fc200000108e0 */
[----:B------:R-:W-:Y:S01]  /*e8c0*/  FFMA.FTZ R103, R103, R89, -R188 ;  /* 0x0000005967677223 */ /* 0x000fe200000108bc */
[----:B------:R-:W-:-:S03]  /*e8d0*/  WARPGROUP.DEPBAR.LE gsb0, 0x0 ;  /* 0x00008000000079c5 */ /* 0x000fc60000010000 */
        /* <DEDUP_REMOVED lines=167> */
[----:B------:R2:W-:Y:S06]  /*f350*/  BAR.ARV R19, 0x100 ;  /* 0x000400130000751d */ /* 0x0005ec0000002000 */
[----:B------:R-:W3:Y:S01]  /*f360*/  MUFU.EX2 R169, R169 ;  /* 0x000000a900a97308 */ /* 0x000ee20000000800 */
[----:B0-----:R-:W-:-:S01]  /*f370*/  FADD.FTZ R6, R117, R6 ;  /* 0x0000000675067221 */ /* 0x001fc20000010000 */
[----:B------:R0:W-:Y:S06]  /*f380*/  @!P0 SYNCS.ARRIVE.TRANS64.RED.A1T0 RZ, [R5+URZ], RZ ;  /* 0x000000ff05ff89a7 */ /* 0x0001ec000810043f */
[----:B------:R-:W4:Y:S01]  /*f390*/  MUFU.EX2 R173, R173 ;  /* 0x000000ad00ad7308 */ /* 0x000f220000000800 */
[----:B-1----:R-:W-:-:S07]  /*f3a0*/  FADD.FTZ R98, R119, R98 ;  /* 0x0000006277627221 */ /* 0x002fce0000010000 */
[----:B------:R-:W1:Y:S01]  /*f3b0*/  MUFU.EX2 R186, R186 ;  /* 0x000000ba00ba7308 */ /* 0x000e620000000800 */
[----:B---3--:R-:W-:-:S07]  /*f3c0*/  FADD.FTZ R99, R169, R6 ;  /* 0x00000006a9637221 */ /* 0x008fce0000010000 */
[----:B------:R-:W3:Y:S01]  /*f3d0*/  MUFU.EX2 R192, R192 ;  /* 0x000000c000c07308 */ /* 0x000ee20000000800 */
[----:B----4-:R-:W-:-:S07]  /*f3e0*/  FADD.FTZ R195, R173, R98 ;  /* 0x00000062adc37221 */ /* 0x010fce0000010000 */
[----:B------:R-:W4:Y:S01]  /*f3f0*/  MUFU.EX2 R92, R92 ;  /* 0x0000005c005c7308 */ /* 0x000f220000000800 */
[----:B-1----:R-:W-:-:S07]  /*f400*/  FADD.FTZ R99, R186, R99 ;  /* 0x00000063ba637221 */ /* 0x002fce0000010000 */
[----:B------:R-:W1:Y:S01]  /*f410*/  MUFU.EX2 R91, R91 ;  /* 0x0000005b005b7308 */ /* 0x000e620000000800 */
[----:B---3--:R-:W-:-:S07]  /*f420*/  FADD.FTZ R6, R192, R195 ;  /* 0x000000c3c0067221 */ /* 0x008fce0000010000 */
[----:B------:R-:W0:Y:S01]  /*f430*/  MUFU.EX2 R93, R93 ;  /* 0x0000005d005d7308 */ /* 0x000e220000000800 */
[----:B----4-:R-:W-:-:S07]  /*f440*/  FADD.FTZ R98, R92, R99 ;  /* 0x000000635c627221 */ /* 0x010fce0000010000 */
        /* <DEDUP_REMOVED lines=17> */
[----:B---3--:R-:W-:-:S01]  /*f560*/  FADD.FTZ R98, R197, R98 ;  /* 0x00000062c5627221 */ /* 0x008fc20000010000 */
[----:B-1----:R-:W-:-:S03]  /*f570*/  FADD.FTZ R6, R101, R6 ;  /* 0x0000000665067221 */ /* 0x002fc60000010000 */
[----:B0-----:R-:W-:Y:S01]  /*f580*/  FADD.FTZ R5, R103, R98 ;  /* 0x0000006267057221 */ /* 0x001fe20000010000 */
[----:B--2---:R-:W-:Y:S06]  /*f590*/  @!P1 BRA `(.L_x_8012) ;  /* 0x0000000000049947 */ /* 0x004fec0003800000 */
[----:B------:R-:W-:Y:S01]  /*f5a0*/  BPT.TRAP 0x1 ;  /* 0x000000040000795c */ /* 0x000fe20000300000 */
.L_x_8012:
        /* <DEDUP_REMOVED lines=131> */
.L_x_8003:
[----:B------:R-:W-:Y:S06]  /*fde0*/  BAR.ARV 0x8, 0x180 ;  /* 0x0206000000007b1d */ /* 0x000fec0000002000 */
[----:B------:R-:W-:Y:S05]  /*fdf0*/  @!P1 BRA `(.L_x_8014) ;  /* 0x0000000000049947 */ /* 0x000fea0003800000 */
[----:B------:R-:W-:Y:S01]  /*fe00*/  BPT.TRAP 0x1 ;  /* 0x000000040000795c */ /* 0x000fe20000300000 */
.L_x_8014:
[----:B------:R-:W-:Y:S01]  /*fe10*/  ULEA UR5, UR42, UR41, 0x3 ;  /* 0x000000292a057291 */ /* 0x000fe2000f8e183f */
[----:B------:R-:W-:-:S08]  /*fe20*/  SHF.L.U32 R4, R4, 0x1f, RZ ;  /* 0x0000001f04047819 */ /* 0x000fd000000006ff */
[----:B------:R0:W1:Y:S01]  /*fe30*/  SYNCS.PHASECHK.TRANS64.TRYWAIT P0, [UR5+0x2e850], R4 ;  /* 0x02e85004ff0075a7 */ /* 0x0000620008000145 */
[----:B------:R-:W-:Y:S05]  /*fe40*/  @!P1 BRA `(.L_x_8015) ;  /* 0x0000000000049947 */ /* 0x000fea0003800000 */
[----:B------:R-:W-:Y:S01]  /*fe50*/  BPT.TRAP 0x1 ;  /* 0x000000040000795c */ /* 0x000fe20000300000 */
.L_x_8015:
[----:B-1----:R-:W-:Y:S05]  /*fe60*/  @P0 BRA `(.L_x_8016) ;  /* 0x0000000000080947 */ /* 0x002fea0003800000 */
[----:B------:R-:W1:Y:S02]  /*fe70*/  SYNCS.PHASECHK.TRANS64.TRYWAIT P0, [UR5+0x2e850], R4 ;  /* 0x02e85004ff0075a7 */ /* 0x000e640008000145 */
[----:B-1----:R-:W-:Y:S05]  /*fe80*/  @!P0 BRA `(.L_x_8017) ;  /* 0x0000006c00048947 */ /* 0x002fea0003800000 */
.L_x_8016:
        /* <DEDUP_REMOVED lines=10> */
[----:B------:R-:W-:Y:S01]  /*ff30*/  QGMMA.64x128x32.F32.E4M3.E4M3 R24, R224, gdesc[UR40], R24, gsb0 ;  /* 0x01e00028e0187df3 */ /* 0x000fe20008000818 */
        /* <DEDUP_REMOVED lines=37> */
[----:B------:R-:W-:Y:S01]  /*10190*/  UIADD3 UR42, UR42, 0x600, URZ ;  /* 0x000006002a2a7890 */ /* 0x000fe2000fffe03f */
[----:B------:R-:W3:Y:S01]  /*101a0*/  SHFL.BFLY PT, R7, R6, 0x2, 0x1f ;  /* 0x0c401f0006077f89 */ /* 0x000ee200000e0000 */
[----:B------:R-:W-:-:S03]  /*101b0*/  UMOV UR43, 0xc0000010 ;  /* 0xc0000010002b7882 */ /* 0x000fc60000000000 */
[----:B------:R-:W4:Y:S01]  /*101c0*/  SHFL.BFLY PT, R2, R5, 0x2, 0x1f ;  /* 0x0c401f0005027f89 */ /* 0x000f2200000e0000 */
[----:B------:R-:W-:Y:S02]  /*101d0*/  WARPGROUP.DEPBAR.LE gsb0, 0x0 ;  /* 0x00008000000079c5 */ /* 0x000fe40000010000 */
[----:B------:R-:W-:-:S06]  /*101e0*/  WARPGROUP.ARRIVE ;  /* 0x00000000000079c5 */ /* 0x000fcc0000000000 */
[----:B------:R-:W-:Y:S01]  /*101f0*/  QGMMA.64x128x32.F32.E4M3.E4M3 R24, R204, gdesc[UR4], R24, gsb0 ;  /* 0x01e00004cc187df3 */ /* 0x000fe20008000818 */
        /* <DEDUP_REMOVED lines=34> */
.L_x_8018:
        /* <DEDUP_REMOVED lines=68> */
.L_x_7985:
        /* <DEDUP_REMOVED lines=10> */
[----:B------:R-:W-:-:S05]  /*10900*/  ULDC.64 UR4, c[0x0][0xbd0] ;  /* 0x0002f40000047ab9 */ /* 0x000fca0000000a00 */
        /* <DEDUP_REMOVED lines=20> */
[----:B------:R-:W-:Y:S02]  /*10a50*/  SEL R12, R26, R27, P0 ;  /* 0x0000001b1a0c7207 */ /* 0x000fe40000000000 */
[----:B------:R-:W-:Y:S02]  /*10a60*/  SEL R77, R27, R26, P0 ;  /* 0x0000001a1b4d7207 */ /* 0x000fe40000000000 */
        /* <DEDUP_REMOVED lines=11> */
[----:B------:R-:W-:Y:S01]  /*10b20*/  LEA.HI R30, R4, R7, RZ, 0x2 ;  /* 0x00000007041e7211 */ /* 0x000fe200078f10ff */
[----:B------:R-:W0:Y:S01]  /*10b30*/  S2R R75, SR_CTAID.X ;  /* 0x00000000004b7919 */ /* 0x000e220000002500 */
[--C-:B------:R-:W-:Y:S02]  /*10b40*/  SHF.R.S32.HI R4, RZ, 0x2, R27.reuse ;  /* 0x00000002ff047819 */ /* 0x100fe4000001141b */
[----:B------:R-:W-:-:S02]  /*10b50*/  SHF.R.S32.HI R13, RZ, 0x1f, R27 ;  /* 0x0000001fff0d7819 */ /* 0x000fc4000001141b */
[----:B------:R-:W-:Y:S02]  /*10b60*/  SEL R14, R32, R33, P0 ;  /* 0x00000021200e7207 */ /* 0x000fe40000000000 */
[----:B------:R-:W-:Y:S02]  /*10b70*/  SEL R15, R33, R32, P0 ;  /* 0x00000020210f7207 */ /* 0x000fe40000000000 */
[----:B------:R-:W-:Y:S02]  /*10b80*/  LOP3.LUT R32, R30, 0xfffffffc, RZ, 0xc0, !PT ;  /* 0xfffffffc1e207812 */ /* 0x000fe400078ec0ff */
[----:B------:R-:W-:Y:S02]  /*10b90*/  SHF.R.S32.HI R8, RZ, 0x7, R3 ;  /* 0x00000007ff087819 */ /* 0x000fe40000011403 */
[----:B------:R-:W-:Y:S01]  /*10ba0*/  SEL R102, R28, R29, P0 ;  /* 0x0000001d1c667207 */ /* 0x000fe20000000000 */
[----:B------:R-:W-:Y:S01]  /*10bb0*/  IMAD.IADD R31, R7, 0x1, -R32 ;  /* 0x00000001071f7824 */ /* 0x000fe200078e0a20 */
[----:B------:R-:W-:Y:S01]  /*10bc0*/  SEL R109, R29, R28, P0 ;  /* 0x0000001c1d6d7207 */ /* 0x000fe20000000000 */
[----:B------:R-:W-:Y:S01]  /*10bd0*/  IMAD.WIDE.U32 R32, R17, UR4, RZ ;  /* 0x0000000411207c25 */ /* 0x000fe2000f8e00ff */
[----:B------:R-:W-:-:S02]  /*10be0*/  SEL R24, R48, R49, P0 ;  /* 0x0000003130187207 */ /* 0x000fc40000000000 */
[----:B------:R-:W-:Y:S02]  /*10bf0*/  SEL R21, R49, R48, P0 ;  /* 0x0000003031157207 */ /* 0x000fe40000000000 */
[----:B------:R-:W-:Y:S02]  /*10c00*/  LEA.HI R30, R13, R4, RZ, 0x3 ;  /* 0x000000040d1e7211 */ /* 0x000fe400078f18ff */
[----:B------:R-:W-:Y:S02]  /*10c10*/  SEL R48, R34, R35, P0 ;  /* 0x0000002322307207 */ /* 0x000fe40000000000 */
[----:B------:R-:W-:Y:S02]  /*10c20*/  SEL R29, R35, R34, P0 ;  /* 0x00000022231d7207 */ /* 0x000fe40000000000 */
[----:B------:R-:W-:Y:S02]  /*10c30*/  SEL R34, R82, R83, P0 ;  /* 0x0000005352227207 */ /* 0x000fe40000000000 */
[----:B------:R-:W-:-:S02]  /*10c40*/  SEL R37, R83, R82, P0 ;  /* 0x0000005253257207 */ /* 0x000fc40000000000 */
[----:B------:R-:W-:Y:S01]  /*10c50*/  LEA.HI R3, R3, R8, RZ, 0x1 ;  /* 0x0000000803037211 */ /* 0x000fe200078f08ff */
[----:B------:R-:W1:Y:S01]  /*10c60*/  LDC R82, c[0x0][0xbe8] ;  /* 0x0002fa00ff527b82 */ /* 0x000e620000000800 */
[----:B------:R-:W-:Y:S02]  /*10c70*/  LOP3.LUT R7, R30, 0xfffffff8, RZ, 0xc0, !PT ;  /* 0xfffffff81e077812 */ /* 0x000fe400078ec0ff */
[----:B------:R-:W-:Y:S02]  /*10c80*/  LEA.HI R25, R25, R68, RZ, 0x5 ;  /* 0x0000004419197211 */ /* 0x000fe400078f28ff */
[----:B------:R-:W-:Y:S01]  /*10c90*/  LOP3.LUT R3, R3, 0x3fffffe, RZ, 0xc0, !PT ;  /* 0x03fffffe03037812 */ /* 0x000fe200078ec0ff */
[----:B------:R-:W-:Y:S01]  /*10ca0*/  IMAD.IADD R4, R4, 0x1, -R7 ;  /* 0x0000000104047824 */ /* 0x000fe200078e0a07 */
[----:B------:R-:W-:Y:S02]  /*10cb0*/  SHF.R.S32.HI R13, RZ, 0x1f, R17 ;  /* 0x0000001fff0d7819 */ /* 0x000fe40000011411 */
[----:B------:R-:W-:Y:S01]  /*10cc0*/  SHF.R.S32.HI R25, RZ, 0x5, R25 ;  /* 0x00000005ff197819 */ /* 0x000fe20000011419 */
[----:B------:R-:W-:Y:S01]  /*10cd0*/  IMAD.IADD R3, R8, 0x1, -R3 ;  /* 0x0000000108037824 */ /* 0x000fe200078e0a03 */
[----:B------:R-:W-:Y:S01]  /*10ce0*/  SEL R10, R42, R43, P0 ;  /* 0x0000002b2a0a7207 */ /* 0x000fe20000000000 */
[----:B------:R-:W-:Y:S01]  /*10cf0*/  IMAD R8, R13, UR4, RZ ;  /* 0x000000040d087c24 */ /* 0x000fe2000f8e02ff */
[----:B------:R-:W-:Y:S01]  /*10d00*/  SEL R69, R43, R42, P0 ;  /* 0x0000002a2b457207 */ /* 0x000fe20000000000 */
[----:B------:R-:W-:Y:S01]  /*10d10*/  IMAD R4, R25, 0x10, R4 ;  /* 0x0000001019047824 */ /* 0x000fe200078e0204 */
[----:B------:R-:W-:Y:S01]  /*10d20*/  LEA.HI R25, R31, R31, RZ, 0x1 ;  /* 0x0000001f1f197211 */ /* 0x000fe200078f08ff */
[----:B------:R-:W-:Y:S01]  /*10d30*/  IMAD R7, R17, UR5, R8 ;  /* 0x0000000511077c24 */ /* 0x000fe2000f8e0208 */
[----:B------:R-:W-:Y:S01]  /*10d40*/  SEL R90, R64, R65, P0 ;  /* 0x00000041405a7207 */ /* 0x000fe20000000000 */
[----:B------:R-:W-:Y:S01]  /*10d50*/  IMAD R8, R13, UR6, RZ ;  /* 0x000000060d087c24 */ /* 0x000fe2000f8e02ff */
[----:B------:R-:W-:Y:S01]  /*10d60*/  LOP3.LUT R30, R25, 0x1ffffffe, RZ, 0xc0, !PT ;  /* 0x1ffffffe191e7812 */ /* 0x000fe200078ec0ff */
[----:B------:R-:W-:Y:S01]  /*10d70*/  IMAD R3, R3, 0x40, R4 ;  /* 0x0000004003037824 */ /* 0x000fe200078e0204 */
[----:B------:R-:W-:Y:S01]  /*10d80*/  SEL R97, R65, R64, P0 ;  /* 0x0000004041617207 */ /* 0x000fe20000000000 */
[----:B------:R-:W-:Y:S01]  /*10d90*/  IMAD R13, R17, UR7, R8 ;  /* 0x00000007110d7c24 */ /* 0x000fe2000f8e0208 */
[----:B------:R-:W-:Y:S01]  /*10da0*/  SEL R8, R86, R87, P0 ;  /* 0x0000005756087207 */ /* 0x000fe20000000000 */
[----:B------:R-:W-:Y:S01]  /*10db0*/  IMAD.IADD R30, R31, 0x1, -R30 ;  /* 0x000000011f1e7824 */ /* 0x000fe200078e0a1e */
[----:B------:R-:W-:Y:S01]  /*10dc0*/  SEL R87, R87, R86, P0 ;  /* 0x0000005657577207 */ /* 0x000fe20000000000 */
[----:B------:R-:W-:Y:S01]  /*10dd0*/  IMAD.IADD R33, R33, 0x1, R7 ;  /* 0x0000000121217824 */ /* 0x000fe200078e0207 */
[----:B------:R-:W-:Y:S01]  /*10de0*/  SEL R64, R46, R47, P0 ;  /* 0x0000002f2e407207 */ /* 0x000fe20000000000 */
[----:B------:R-:W-:Y:S01]  /*10df0*/  IMAD R4, R30, 0x8, R3 ;  /* 0x000000081e047824 */ /* 0x000fe200078e0203 */
[----:B------:R-:W-:Y:S01]  /*10e00*/  SEL R11, R47, R46, P0 ;  /* 0x0000002e2f0b7207 */ /* 0x000fe20000000000 */
[----:B------:R-:W3:Y:S01]  /*10e10*/  S2UR UR4, SR_CTAID.Y ;  /* 0x00000000000479c3 */ /* 0x000ee20000002600 */
[----:B------:R-:W-:-:S02]  /*10e20*/  SEL R40, R70, R71, P0 ;  /* 0x0000004746287207 */ /* 0x000fc40000000000 */
[----:B------:R-:W-:Y:S01]  /*10e30*/  SEL R47, R71, R70, P0 ;  /* 0x00000046472f7207 */ /* 0x000fe20000000000 */
[C---:B0-----:R-:W-:Y:S01]  /*10e40*/  IMAD R70, R75.reuse, 0x80, R3 ;  /* 0x000000804b467824 */ /* 0x041fe200078e0203 */
[----:B-1----:R-:W-:Y:S01]  /*10e50*/  ISETP.NE.AND P2, PT, R82, 0x1, PT ;  /* 0x000000015200780c */ /* 0x002fe20003f45270 */
[----:B------:R-:W-:Y:S01]  /*10e60*/  IMAD R75, R75, 0x80, R4 ;  /* 0x000000804b4b7824 */ /* 0x000fe200078e0204 */
[----:B------:R-:W-:Y:S02]  /*10e70*/  SEL R96, R60, R61, P0 ;  /* 0x0000003d3c607207 */ /* 0x000fe40000000000 */
[----:B------:R-:W-:Y:S02]  /*10e80*/  SEL R103, R61, R60, P0 ;  /* 0x0000003c3d677207 */ /* 0x000fe40000000000 */
[----:B------:R-:W-:Y:S02]  /*10e90*/  SEL R28, R80, R81, P0 ;  /* 0x00000051501c7207 */ /* 0x000fe40000000000 */
[----:B------:R-:W-:-:S02]  /*10ea0*/  SEL R89, R81, R80, P0 ;  /* 0x0000005051597207 */ /* 0x000fc40000000000 */
[----:B------:R-:W-:Y:S02]  /*10eb0*/  SEL R60, R50, R51, P0 ;  /* 0x00000033323c7207 */ /* 0x000fe40000000000 */
[----:B------:R-:W-:Y:S01]  /*10ec0*/  SEL R65, R51, R50, P0 ;  /* 0x0000003233417207 */ /* 0x000fe20000000000 */
[----:B------:R-:W0:Y:S01]  /*10ed0*/  @P2 LDC R84, c[0x0][0xbec] ;  /* 0x0002fb00ff542b82 */ /* 0x000e220000000800 */
[----:B------:R-:W-:Y:S02]  /*10ee0*/  SEL R94, R56, R57, P0 ;  /* 0x00000039385e7207 */ /* 0x000fe40000000000 */
[----:B------:R-:W-:Y:S02]  /*10ef0*/  SEL R101, R57, R56, P0 ;  /* 0x0000003839657207 */ /* 0x000fe40000000000 */
[----:B------:R-:W-:Y:S02]  /*10f00*/  SEL R16, R38, R39, P0 ;  /* 0x0000002726107207 */ /* 0x000fe40000000000 */
[----:B------:R-:W-:Y:S01]  /*10f10*/  SEL R81, R39, R38, P0 ;  /* 0x0000002627517207 */ /* 0x000fe20000000000 */
[----:B------:R-:W-:Y:S01]  /*10f20*/  IMAD.WIDE.U32 R38, R17, UR6, RZ ;  /* 0x0000000611267c25 */ /* 0x000fe2000f8e00ff */
[----:B------:R-:W-:Y:S01]  /*10f30*/  SEL R46, R66, R67, P0 ;  /* 0x00000043422e7207 */ /* 0x000fe20000000000 */
[----:B------:R-:W1:Y:S01]  /*10f40*/  @P2 LDC R83, c[0x0][0xbf0] ;  /* 0x0002fc00ff532b82 */ /* 0x000e620000000800 */
[----:B------:R-:W-:Y:S01]  /*10f50*/  SEL R51, R67, R66, P0 ;  /* 0x0000004243337207 */ /* 0x000fe20000000000 */
[----:B------:R-:W-:Y:S01]  /*10f60*/  IMAD.IADD R39, R39, 0x1, R13 ;  /* 0x0000000127277824 */ /* 0x000fe200078e020d */
[----:B------:R-:W-:Y:S01]  /*10f70*/  LOP3.LUT R27, R27, 0x7ffffffc, RZ, 0xc0, !PT ;  /* 0x7ffffffc1b1b7812 */ /* 0x000fe200078ec0ff */
[----:B------:R-:W-:Y:S01]  /*10f80*/  ULDC.64 UR6, c[0x0][0xb48] ;  /* 0x0002d20000067ab9 */ /* 0x000fe20000000a00 */
[----:B------:R-:W-:-:S02]  /*10f90*/  SEL R98, R52, R53, P0 ;  /* 0x0000003534627207 */ /* 0x000fc40000000000 */
[----:B------:R-:W-:Y:S02]  /*10fa0*/  SEL R105, R53, R52, P0 ;  /* 0x0000003435697207 */ /* 0x000fe40000000000 */
[C---:B------:R-:W-:Y:S01]  /*10fb0*/  LOP3.LUT P1, RZ, R68.reuse, 0x3, RZ, 0xc0, !PT ;  /* 0x0000000344ff7812 */ /* 0x040fe2000782c0ff */
[----:B------:R-:W-:Y:S01]  /*10fc0*/  IMAD.IADD R68, R68, 0x1, -R27 ;  /* 0x0000000144447824 */ /* 0x000fe200078e0a1b */
        /* <DEDUP_REMOVED lines=8> */
[----:B--2---:R2:W-:Y:S04]  /*11050*/  SHFL.IDX PT, R42, R12, R5, 0x1c1f ;  /* 0x001c1f050c2a7589 */ /* 0x0045e800000e0000 */
[----:B------:R-:W-:Y:S04]  /*11060*/  SHFL.IDX PT, R3, R8, R5, 0x1c1f ;  /* 0x001c1f0508037589 */ /* 0x000fe800000e0000 */
[----:B------:R-:W-:Y:S01]  /*11070*/  SHFL.IDX PT, R6, R6, R5, 0x1c1f ;  /* 0x001c1f0506067589 */ /* 0x000fe200000e0000 */
[----:B--2---:R-:W-:-:S03]  /*11080*/  LOP3.LUT R12, R5, 0x2, RZ, 0x3c, !PT ;  /* 0x00000002050c7812 */ /* 0x004fc600078e3cff */
[----:B------:R-:W-:Y:S04]  /*11090*/  SHFL.IDX PT, R66, R10, R5, 0x1c1f ;  /* 0x001c1f050a427589 */ /* 0x000fe800000e0000 */
[----:B------:R2:W-:Y:S04]  /*110a0*/  SHFL.IDX PT, R8, R87, R12, 0x1c1f ;  /* 0x001c1f0c57087589 */ /* 0x0005e800000e0000 */
[----:B------:R-:W-:Y:S04]  /*110b0*/  SHFL.IDX PT, R9, R9, R12, 0x1c1f ;  /* 0x001c1f0c09097589 */ /* 0x000fe800000e0000 */
[----:B------:R-:W-:Y:S01]  /*110c0*/  SHFL.IDX PT, R7, R102, R5, 0x1c1f ;  /* 0x001c1f0566077589 */ /* 0x000fe200000e0000 */
[----:B--2---:R-:W2:Y:S03]  /*110d0*/  LDC.64 R86, c[0x0][0xbd8] ;  /* 0x0002f600ff567b82 */ /* 0x004ea60000000a00 */
        /* <DEDUP_REMOVED lines=17> */
[----:B------:R-:W5:Y:S04]  /*111f0*/  SHFL.IDX PT, R44, R103, R12, 0x1c1f ;  /* 0x001c1f0c672c7589 */ /* 0x000f6800000e0000 */
[----:B------:R-:W-:Y:S04]  /*11200*/  SHFL.IDX PT, R25, R98, R5, 0x1c1f ;  /* 0x001c1f0562197589 */ /* 0x000fe800000e0000 */
[----:B------:R3:W-:Y:S04]  /*11210*/  SHFL.IDX PT, R54, R92, R5, 0x1c1f ;  /* 0x001c1f055c367589 */ /* 0x0007e800000e0000 */
[----:B------:R-:W0:Y:S04]  /*11220*/  SHFL.IDX PT, R26, R105, R12, 0x1c1f ;  /* 0x001c1f0c691a7589 */ /* 0x000e2800000e0000 */
[----:B------:R-:W-:Y:S01]  /*11230*/  SHFL.IDX PT, R55, R99, R12, 0x1c1f ;  /* 0x001c1f0c63377589 */ /* 0x000fe200000e0000 */
[----:B---3--:R-:W3:Y:S03]  /*11240*/  @P2 LDC R92, c[0x0][0xbec] ;  /* 0x0002fb00ff5c2b82 */ /* 0x008ee60000000800 */
[----:B------:R1:W-:Y:S04]  /*11250*/  SHFL.IDX PT, R45, R90, R5, 0x1c1f ;  /* 0x001c1f055a2d7589 */ /* 0x0003e800000e0000 */
[----:B------:R-:W2:Y:S04]  /*11260*/  SHFL.IDX PT, R58, R97, R12, 0x1c1f ;  /* 0x001c1f0c613a7589 */ /* 0x000ea800000e0000 */
[----:B------:R-:W-:Y:S01]  /*11270*/  SHFL.IDX PT, R62, R88, R5, 0x1c1f ;  /* 0x001c1f05583e7589 */ /* 0x000fe200000e0000 */
[----:B-1----:R-:W1:Y:S03]  /*11280*/  LDC R90, c[0x0][0xc50] ;  /* 0x00031400ff5a7b82 */ /* 0x002e660000000800 */
[----:B------:R-:W2:Y:S04]  /*11290*/  SHFL.IDX PT, R63, R93, R12, 0x1c1f ;  /* 0x001c1f0c5d3f7589 */ /* 0x000ea800000e0000 */
[----:B------:R4:W-:Y:S04]  /*112a0*/  SHFL.IDX PT, R74, R89, R12, 0x1c1f ;  /* 0x001c1f0c594a7589 */ /* 0x0009e800000e0000 */
[----:B------:R-:W-:Y:S01]  /*112b0*/  SHFL.IDX PT, R59, R72, R5, 0x1c1f ;  /* 0x001c1f05483b7589 */ /* 0x000fe200000e0000 */
[----:B---3--:R-:W-:-:S03]  /*112c0*/  @P2 IMAD.HI.U32 R92, R75, R92, RZ ;  /* 0x0000005c4b5c2227 */ /* 0x008fc600078e00ff */
[----:B------:R3:W-:Y:S01]  /*112d0*/  SHFL.IDX PT, R73, R28, R5, 0x1c1f ;  /* 0x001c1f051c497589 */ /* 0x0007e200000e0000 */
[----:B----4-:R-:W4:Y:S03]  /*112e0*/  LDC.64 R88, c[0x0][0xb40] ;  /* 0x0002d000ff587b82 */ /* 0x010f260000000a00 */
[----:B------:R-:W-:Y:S04]  /*112f0*/  SHFL.IDX PT, R48, R48, R5, 0x1c1f ;  /* 0x001c1f0530307589 */ /* 0x000fe800000e0000 */
[----:B------:R-:W-:Y:S01]  /*11300*/  SHFL.IDX PT, R64, R64, R5, 0x1c1f ;  /* 0x001c1f0540407589 */ /* 0x000fe200000e0000 */
[----:B---3--:R-:W-:-:S03]  /*11310*/  SEL R28, R30, R31, P0 ;  /* 0x0000001f1e1c7207 */ /* 0x008fc60000000000 */
[----:B------:R-:W-:Y:S01]  /*11320*/  SHFL.IDX PT, R60, R60, R5, 0x1c1f ;  /* 0x001c1f053c3c7589 */ /* 0x000fe200000e0000 */
[----:B------:R-:W-:Y:S02]  /*11330*/  SEL R30, R31, R30, P0 ;  /* 0x0000001e1f1e7207 */ /* 0x000fe40000000000 */
[----:B-----5:R-:W-:Y:S01]  /*11340*/  SEL R31, R44, R27, P0 ;  /* 0x0000001b2c1f7207 */ /* 0x020fe20000000000 */
[----:B------:R-:W-:Y:S04]  /*11350*/  SHFL.IDX PT, R56, R56, R5, 0x1c1f ;  /* 0x001c1f0538387589 */ /* 0x000fe800000e0000 */
[----:B------:R-:W-:Y:S04]  /*11360*/  SHFL.IDX PT, R52, R52, R5, 0x1c1f ;  /* 0x001c1f0534347589 */ /* 0x000fe800000e0000 */
[----:B------:R-:W-:Y:S01]  /*11370*/  SHFL.IDX PT, R50, R50, R5, 0x1c1f ;  /* 0x001c1f0532327589 */ /* 0x000fe200000e0000 */
[----:B----4-:R-:W-:-:S03]  /*11380*/  IMAD.WIDE.U32 R38, R88, UR36, R38 ;  /* 0x0000002458267c25 */ /* 0x010fc6000f8e0026 */
[----:B------:R-:W-:Y:S04]  /*11390*/  SHFL.IDX PT, R46, R46, R5, 0x1c1f ;  /* 0x001c1f052e2e7589 */ /* 0x000fe800000e0000 */
[----:B------:R-:W-:Y:S04]  /*113a0*/  SHFL.IDX PT, R40, R40, R5, 0x1c1f ;  /* 0x001c1f0528287589 */ /* 0x000fe800000e0000 */
[----:B------:R-:W-:Y:S04]  /*113b0*/  SHFL.IDX PT, R36, R36, R5, 0x1c1f ;  /* 0x001c1f0524247589 */ /* 0x000fe800000e0000 */
[----:B------:R3:W-:Y:S04]  /*113c0*/  SHFL.IDX PT, R4, R20, R5, 0x1c1f ;  /* 0x001c1f0514047589 */ /* 0x0007e800000e0000 */
[----:B------:R4:W-:Y:S04]  /*113d0*/  SHFL.IDX PT, R34, R34, R5, 0x1c1f ;  /* 0x001c1f0522227589 */ /* 0x0009e800000e0000 */
[----:B------:R-:W5:Y:S01]  /*113e0*/  SHFL.IDX PT, R72, R95, R12, 0x1c1f ;  /* 0x001c1f0c5f487589 */ /* 0x000f6200000e0000 */
[----:B---3--:R-:W-:-:S03]  /*113f0*/  SEL R20, R24, R21, P0 ;  /* 0x0000001518147207 */ /* 0x008fc60000000000 */
[----:B------:R-:W3:Y:S01]  /*11400*/  SHFL.IDX PT, R76, R91, R12, 0x1c1f ;  /* 0x001c1f0c5b4c7589 */ /* 0x000ee200000e0000 */
[----:B------:R-:W-:Y:S02]  /*11410*/  SEL R24, R21, R24, P0 ;  /* 0x0000001815187207 */ /* 0x000fe40000000000 */
[----:B----4-:R-:W-:Y:S01]  /*11420*/  SEL R5, R3, R8, P0 ;  /* 0x0000000803057207 */ /* 0x010fe20000000000 */
[----:B------:R4:W-:Y:S01]  /*11430*/  SHFL.IDX PT, R78, R85, R12, 0x1c1f ;  /* 0x001c1f0c554e7589 */ /* 0x0009e200000e0000 */
[----:B------:R-:W-:Y:S02]  /*11440*/  SEL R3, R8, R3, P0 ;  /* 0x0000000308037207 */ /* 0x000fe40000000000 */
[----:B------:R-:W-:Y:S01]  /*11450*/  SEL R8, R6, R9, P0 ;  /* 0x0000000906087207 */ /* 0x000fe20000000000 */
[----:B------:R-:W3:Y:S01]  /*11460*/  SHFL.IDX PT, R77, R77, R12, 0x1c1f ;  /* 0x001c1f0c4d4d7589 */ /* 0x000ee200000e0000 */
[----:B------:R-:W-:Y:S02]  /*11470*/  SEL R6, R9, R6, P0 ;  /* 0x0000000609067207 */ /* 0x000fe40000000000 */
[----:B------:R-:W-:Y:S01]  /*11480*/  SEL R9, R7, R10, P0 ;  /* 0x0000000a07097207 */ /* 0x000fe20000000000 */
[----:B------:R-:W-:Y:S01]  /*11490*/  SHFL.IDX PT, R80, R81, R12, 0x1c1f ;  /* 0x001c1f0c51507589 */ /* 0x000fe200000e0000 */
[----:B------:R-:W-:Y:S01]  /*114a0*/  SEL R7, R10, R7, P0 ;  /* 0x000000070a077207 */ /* 0x000fe20000000000 */
[----:B----4-:R-:W4:Y:S01]  /*114b0*/  @P2 LDC R85, c[0x0][0xbf0] ;  /* 0x0002fc00ff552b82 */ /* 0x010f220000000800 */
[----:B------:R-:W-:Y:S01]  /*114c0*/  SEL R10, R14, R15, P0 ;  /* 0x0000000f0e0a7207 */ /* 0x000fe20000000000 */
[----:B------:R1:W3:Y:S01]  /*114d0*/  SHFL.IDX PT, R79, R29, R12, 0x1c1f ;  /* 0x001c1f0c1d4f7589 */ /* 0x0002e200000e0000 */
[----:B------:R-:W-:-:S02]  /*114e0*/  SEL R14, R15, R14, P0 ;  /* 0x0000000e0f0e7207 */ /* 0x000fc40000000000 */
[----:B------:R-:W-:Y:S01]  /*114f0*/  SEL R15, R16, R13, P0 ;  /* 0x0000000d100f7207 */ /* 0x000fe20000000000 */
[----:B------:R5:W-:Y:S01]  /*11500*/  SHFL.IDX PT, R67, R11, R12, 0x1c1f ;  /* 0x001c1f0c0b437589 */ /* 0x000be200000e0000 */
[----:B0-----:R-:W-:Y:S02]  /*11510*/  SEL R21, R25, R26, P0 ;  /* 0x0000001a19157207 */ /* 0x001fe40000000000 */
[----:B------:R-:W-:Y:S01]  /*11520*/  SEL R25, R26, R25, P0 ;  /* 0x000000191a197207 */ /* 0x000fe20000000000 */
[----:B------:R-:W-:Y:S01]  /*11530*/  SHFL.IDX PT, R69, R69, R12, 0x1c1f ;  /* 0x001c1f0c45457589 */ /* 0x000fe200000e0000 */
[----:B--2---:R-:W-:Y:S02]  /*11540*/  SEL R26, R58, R45, P0 ;  /* 0x0000002d3a1a7207 */ /* 0x004fe40000000000 */
[----:B-1----:R-:W-:Y:S01]  /*11550*/  SEL R29, R27, R44, P0 ;  /* 0x0000002c1b1d7207 */ /* 0x002fe20000000000 */
[----:B------:R-:W-:Y:S01]  /*11560*/  SHFL.IDX PT, R61, R61, R12, 0x1c1f ;  /* 0x001c1f0c3d3d7589 */ /* 0x000fe200000e0000 */
[----:B------:R-:W-:-:S02]  /*11570*/  SEL R27, R55, R54, P0 ;  /* 0x00000036371b7207 */ /* 0x000fc40000000000 */
[----:B-----5:R-:W-:Y:S01]  /*11580*/  SEL R11, R13, R16, P0 ;  /* 0x000000100d0b7207 */ /* 0x020fe20000000000 */
[----:B------:R-:W-:Y:S01]  /*11590*/  SHFL.IDX PT, R65, R65, R12, 0x1c1f ;  /* 0x001c1f0c41417589 */ /* 0x000fe200000e0000 */
[----:B------:R-:W-:Y:S01]  /*115a0*/  SEL R13, R18, R19, P0 ;  /* 0x00000013120d7207 */ /* 0x000fe20000000000 */
[----:B------:R-:W-:Y:S02]  /*115b0*/  IMAD R16, R86, UR37, RZ ;  /* 0x0000002556107c24 */ /* 0x000fe4000f8e02ff */
[----:B------:R-:W-:Y:S02]  /*115c0*/  SHFL.IDX PT, R53, R53, R12, 0x1c1f ;  /* 0x001c1f0c35357589 */ /* 0x000fe400000e0000 */
[----:B------:R-:W-:Y:S01]  /*115d0*/  IMAD R81, R87, UR36, R16 ;  /* 0x0000002457517c24 */ /* 0x000fe2000f8e0210 */
[----:B------:R-:W-:Y:S01]  /*115e0*/  SEL R16, R62, R63, P0 ;  /* 0x0000003f3e107207 */ /* 0x000fe20000000000 */
[----:B------:R-:W-:Y:S04]  /*115f0*/  SHFL.IDX PT, R57, R57, R12, 0x1c1f ;  /* 0x001c1f0c39397589 */ /* 0x000fe800000e0000 */
[----:B------:R-:W-:Y:S04]  /*11600*/  SHFL.IDX PT, R47, R47, R12, 0x1c1f ;  /* 0x001c1f0c2f2f7589 */ /* 0x000fe800000e0000 */
[----:B------:R-:W-:Y:S04]  /*11610*/  SHFL.IDX PT, R51, R51, R12, 0x1c1f ;  /* 0x001c1f0c33337589 */ /* 0x000fe800000e0000 */
[----:B------:R-:W-:Y:S04]  /*11620*/  SHFL.IDX PT, R35, R35, R12, 0x1c1f ;  /* 0x001c1f0c23237589 */ /* 0x000fe800000e0000 */
[----:B------:R-:W-:Y:S04]  /*11630*/  SHFL.IDX PT, R41, R41, R12, 0x1c1f ;  /* 0x001c1f0c29297589 */ /* 0x000fe800000e0000 */
[----:B------:R0:W-:Y:S02]  /*11640*/  SHFL.IDX PT, R37, R37, R12, 0x1c1f ;  /* 0x001c1f0c25257589 */ /* 0x0001e400000e0000 */
[----:B0-----:R-:W-:-:S02]  /*11650*/  SEL R12, R22, R23, P0 ;  /* 0x00000017160c7207 */ /* 0x001fc40000000000 */
[----:B------:R-:W-:Y:S02]  /*11660*/  SEL R22, R23, R22, P0 ;  /* 0x0000001617167207 */ /* 0x000fe40000000000 */
[----:B------:R-:W-:Y:S02]  /*11670*/  SEL R23, R19, R18, P0 ;  /* 0x0000001213177207 */ /* 0x000fe40000000000 */
[----:B------:R-:W-:Y:S01]  /*11680*/  SEL R19, R54, R55, P0 ;  /* 0x0000003736137207 */ /* 0x000fe20000000000 */
[----:B------:R-:W-:Y:S01]  /*11690*/  @P2 IMAD.HI.U32 R54, R75, R84, RZ ;  /* 0x000000544b362227 */ /* 0x000fe200078e00ff */
[----:B------:R-:W-:-:S03]  /*116a0*/  SEL R18, R45, R58, P0 ;  /* 0x0000003a2d127207 */ /* 0x000fc60000000000 */
[----:B------:R-:W-:Y:S01]  /*116b0*/  IMAD.WIDE.U32 R44, R86, UR36, R32 ;  /* 0x00000024562c7c25 */ /* 0x000fe2000f8e0020 */
[----:B------:R-:W-:Y:S02]  /*116c0*/  SEL R32, R63, R62, P0 ;  /* 0x0000003e3f207207 */ /* 0x000fe40000000000 */
[----:B------:R-:W-:Y:S01]  /*116d0*/  SEL R33, R72, R59, P0 ;  /* 0x0000003b48217207 */ /* 0x000fe20000000000 */
[----:B------:R-:W-:Y:S01]  /*116e0*/  IMAD.MOV R55, RZ, RZ, -R17 ;  /* 0x000000ffff377224 */ /* 0x000fe200078e0a11 */
[----:B------:R-:W-:Y:S01]  /*116f0*/  SEL R17, R59, R72, P0 ;  /* 0x000000483b117207 */ /* 0x000fe20000000000 */
[----:B------:R-:W-:Y:S01]  /*11700*/  IMAD.MOV.U32 R63, RZ, RZ, R75 ;  /* 0x000000ffff3f7224 */ /* 0x000fe200078e004b */
[----:B------:R-:W-:Y:S01]  /*11710*/  @P2 SHF.R.U32.HI R63, RZ, R83, R54 ;  /* 0x00000053ff3f2219 */ /* 0x000fe20000011636 */
[----:B------:R-:W-:Y:S01]  /*11720*/  IMAD R83, R90, R55, UR4 ;  /* 0x000000045a537e24 */ /* 0x000fe2000f8e0237 */
[----:B------:R-:W-:Y:S01]  /*11730*/  ULDC.64 UR4, c[0x0][0xbe0] ;  /* 0x0002f80000047ab9 */ /* 0x000fe20000000a00 */
[----:B------:R-:W-:-:S02]  /*11740*/  IMAD R58, R88, UR37, RZ ;  /* 0x00000025583a7c24 */ /* 0x000fc4000f8e02ff */
[----:B------:R-:W-:Y:S01]  /*11750*/  IMAD.IADD R45, R45, 0x1, R81 ;  /* 0x000000012d2d7824 */ /* 0x000fe200078e0251 */
[----:B------:R-:W-:Y:S01]  /*11760*/  SHF.R.S32.HI R62, RZ, 0x1f, R83 ;  /* 0x0000001fff3e7819 */ /* 0x000fe20000011453 */
[----:B------:R-:W-:Y:S02]  /*11770*/  IMAD R55, R89, UR36, R58 ;  /* 0x0000002459377c24 */ /* 0x000fe4000f8e023a */
[----:B------:R-:W-:Y:S02]  /*11780*/  IMAD.MOV.U32 R54, RZ, RZ, R38 ;  /* 0x000000ffff367224 */ /* 0x000fe400078e0026 */
[----:B------:R-:W-:Y:S02]  /*11790*/  IMAD.IADD R55, R39, 0x1, R55 ;  /* 0x0000000127377824 */ /* 0x000fe400078e0237 */
[----:B------:R-:W-:Y:S02]  /*117a0*/  IMAD R39, R62, UR4, RZ ;  /* 0x000000043e277c24 */ /* 0x000fe4000f8e02ff */
[----:B------:R-:W-:Y:S01]  /*117b0*/  IMAD.MOV.U32 R59, RZ, RZ, R75 ;  /* 0x000000ffff3b7224 */ /* 0x000fe200078e004b */
[----:B----4-:R-:W-:Y:S01]  /*117c0*/  @P2 SHF.R.U32.HI R59, RZ, R85, R92 ;  /* 0x00000055ff3b2219 */ /* 0x010fe2000001165c */
[----:B------:R-:W-:-:S02]  /*117d0*/  IMAD R58, R83, UR5, R39 ;  /* 0x00000005533a7c24 */ /* 0x000fc4000f8e0227 */
[----:B------:R-:W-:Y:S01]  /*117e0*/  IMAD.WIDE.U32 R38, R83, UR4, R44 ;  /* 0x0000000453267c25 */ /* 0x000fe2000f8e002c */
[----:B------:R-:W-:-:S03]  /*117f0*/  ULDC.64 UR4, c[0x0][0xb30] ;  /* 0x0002cc0000047ab9 */ /* 0x000fc60000000a00 */
[----:B------:R-:W-:Y:S01]  /*11800*/  IMAD R62, R62, UR6, RZ ;  /* 0x000000063e3e7c24 */ /* 0x000fe2000f8e02ff */
[----:B------:R-:W-:Y:S01]  /*11810*/  IADD3 R38, P2, R63, R38, RZ ;  /* 0x000000263f267210 */ /* 0x000fe20007f5e0ff */
[C---:B------:R-:W-:Y:S01]  /*11820*/  IMAD.WIDE.U32 R44, R83.reuse, UR6, R54 ;  /* 0x00000006532c7c25 */ /* 0x040fe2000f8e0036 */
[----:B------:R-:W-:Y:S02]  /*11830*/  SHF.R.S32.HI R55, RZ, 0x1f, R63 ;  /* 0x0000001fff377819 */ /* 0x000fe4000001143f */
[----:B------:R-:W-:Y:S01]  /*11840*/  SHF.R.S32.HI R54, RZ, 0x1f, R59 ;  /* 0x0000001fff367819 */ /* 0x000fe2000001143b */
[----:B------:R-:W-:Y:S01]  /*11850*/  IMAD R81, R83, UR7, R62 ;  /* 0x0000000753517c24 */ /* 0x000fe2000f8e023e */
[----:B------:R-:W-:Y:S01]  /*11860*/  IADD3.X R39, R55, R39, R58, P2, !PT ;  /* 0x0000002737277210 */ /* 0x000fe200017fe43a */
[----:B------:R-:W-:Y:S01]  /*11870*/  IMAD.MOV R62, RZ, RZ, -R63 ;  /* 0x000000ffff3e7224 */ /* 0x000fe200078e0a3f */
[----:B------:R-:W-:Y:S01]  /*11880*/  ULDC.64 UR6, c[0x0][0xbc8] ;  /* 0x0002f20000067ab9 */ /* 0x000fe20000000a00 */
[----:B------:R-:W-:-:S02]  /*11890*/  IMAD.MOV R63, RZ, RZ, -R59 ;  /* 0x000000ffff3f7224 */ /* 0x000fc400078e0a3b */
[----:B------:R-:W-:Y:S02]  /*118a0*/  IMAD R54, R54, UR4, RZ ;  /* 0x0000000436367c24 */ /* 0x000fe4000f8e02ff */
        /* <DEDUP_REMOVED lines=20> */
[----:B------:R-:W-:Y:S01]  /*119f0*/  SEL R58, R74, R73, P0 ;  /* 0x000000494a3a7207 */ /* 0x000fe20000000000 */
        /* <DEDUP_REMOVED lines=11> */
[----:B------:R-:W-:Y:S01]  /*11ab0*/  ULDC.64 UR8, c[0x0][0xb00] ;  /* 0x0002c00000087ab9 */ /* 0x000fe20000000a00 */
[----:B------:R-:W-:Y:S01]  /*11ac0*/  ISETP.GE.OR P1, PT, R82, R81, P1 ;  /* 0x000000515200720c */ /* 0x000fe20000f26670 */
[----:B------:R-:W-:Y:S01]  /*11ad0*/  UPRMT UR4, URZ, 0x654, UR4 ;  /* 0x000006543f047896 */ /* 0x000fe20008000004 */
[----:B------:R1:W2:Y:S01]  /*11ae0*/  SHFL.IDX PT, R75, R45, 0x1, 0x1c1f ;  /* 0x003c1f002d4b7f89 */ /* 0x0002a200000e0000 */
[----:B------:R-:W-:-:S02]  /*11af0*/  LEA R84, P3, R44, UR8, 0x2 ;  /* 0x000000082c547c11 */ /* 0x000fc4000f8610ff */
[----:B---3--:R-:W-:Y:S02]  /*11b00*/  SEL R55, R71, R76, P0 ;  /* 0x0000004c47377207 */ /* 0x008fe40000000000 */
[----:B------:R-:W-:Y:S01]  /*11b10*/  LEA.HI.X R85, R44, UR9, R39, 0x2, P3 ;  /* 0x000000092c557c11 */ /* 0x000fe200098f1427 */
[----:B------:R3:W4:Y:S01]  /*11b20*/  SHFL.IDX PT, R62, R84, RZ, 0x1c1f ;  /* 0x001c1fff543e7589 */ /* 0x00072200000e0000 */
[----:B------:R-:W-:Y:S01]  /*11b30*/  ISETP.GE.AND P3, PT, R70, R81, PT ;  /* 0x000000514600720c */ /* 0x000fe20003f66270 */
[----:B------:R-:W-:Y:S01]  /*11b40*/  SYNCS.ARRIVE.TRANS64.RED.A1T0 RZ, [UR4], RZ ;  /* 0x000000ffffff79a7 */ /* 0x000fe20008100404 */
[----:B------:R-:W-:Y:S01]  /*11b50*/  SEL R59, R76, R71, P0 ;  /* 0x000000474c3b7207 */ /* 0x000fe20000000000 */
[----:B------:R3:W3:Y:S01]  /*11b60*/  SHFL.IDX PT, R63, R85, RZ, 0x1c1f ;  /* 0x001c1fff553f7589 */ /* 0x0006e200000e0000 */
[----:B------:R-:W-:Y:S01]  /*11b70*/  SEL R38, R42, R77, P0 ;  /* 0x0000004d2a267207 */ /* 0x000fe20000000000 */
[----:B------:R-:W-:Y:S01]  /*11b80*/  IMAD.SHL.U32 R71, R68, 0x2, RZ ;  /* 0x0000000244477824 */ /* 0x000fe200078e00ff */
[----:B------:R-:W-:-:S02]  /*11b90*/  SEL R39, R43, R78, P0 ;  /* 0x0000004e2b277207 */ /* 0x000fc40000000000 */
[----:B------:R-:W-:Y:S02]  /*11ba0*/  SEL R44, R48, R79, P0 ;  /* 0x0000004f302c7207 */ /* 0x000fe40000000000 */
[----:B-1----:R-:W-:Y:S02]  /*11bb0*/  SEL R45, R49, R80, P0 ;  /* 0x00000050312d7207 */ /* 0x002fe40000000000 */
        /* <DEDUP_REMOVED lines=18> */
[C-C-:B---34-:R-:W-:Y:S02]  /*11ce0*/  @!P2 IMAD.WIDE R72, R71.reuse, 0x4, R62.reuse ;  /* 0x000000044748a825 */ /* 0x158fe400078e023e */
        /* <DEDUP_REMOVED lines=41> */
[----:B------:R0:W-:Y:S02]  /*11f80*/  @!P6 ST.E.64 desc[UR38][R6.64], R20 ;  /* 0x000000140600e985 */ /* 0x0001e4000c101b26 */
[--C-:B------:R-:W-:Y:S02]  /*11f90*/  @!P4 IMAD.WIDE R8, R73, 0x4, R62.reuse ;  /* 0x000000044908c825 */ /* 0x100fe400078e023e */
[----:B------:R-:W-:Y:S02]  /*11fa0*/  @!P5 ST.E.64 desc[UR38][R14.64], R24 ;  /* 0x000000180e00d985 */ /* 0x000fe4000c101b26 */
[----:B------:R-:W-:Y:S02]  /*11fb0*/  VIADD R12, R71, 0x58 ;  /* 0x00000058470c7836 */ /* 0x000fe40000000000 */
[----:B-1----:R-:W-:Y:S01]  /*11fc0*/  @!P1 IMAD.WIDE R10, R13, 0x4, R62 ;  /* 0x000000040d0a9825 */ /* 0x002fe200078e023e */
[----:B------:R1:W-:Y:S02]  /*11fd0*/  @!P4 ST.E.64 desc[UR38][R8.64], R28 ;  /* 0x0000001c0800c985 */ /* 0x0003e4000c101b26 */
[----:B------:R-:W-:Y:S01]  /*11fe0*/  ISETP.GE.AND P2, PT, R12, UR4, PT ;  /* 0x000000040c007c0c */ /* 0x000fe2000bf46270 */
[C---:B------:R-:W-:Y:S01]  /*11ff0*/  VIADD R13, R71.reuse, 0x60 ;  /* 0x00000060470d7836 */ /* 0x040fe20000000000 */
[----:B------:R2:W-:Y:S01]  /*12000*/  @!P1 ST.E.64 desc[UR38][R10.64], R30 ;  /* 0x0000001e0a009985 */ /* 0x0005e2000c101b26 */
[C---:B------:R-:W-:Y:S01]  /*12010*/  VIADD R22, R71.reuse, 0x68 ;  /* 0x0000006847167836 */ /* 0x040fe20000000000 */
[----:B------:R-:W-:Y:S01]  /*12020*/  ISETP.GE.AND P1, PT, R0, UR4, PT ;  /* 0x0000000400007c0c */ /* 0x000fe2000bf26270 */
[----:B0-----:R-:W-:Y:S01]  /*12030*/  VIADD R7, R71, 0x78 ;  /* 0x0000007847077836 */ /* 0x001fe20000000000 */
        /* <DEDUP_REMOVED lines=29> */
.L_x_8021:
[----:B------:R-:W-:Y:S05]  /*12210*/  BSYNC B0 ;  /* 0x0000000000007941 */ /* 0x000fea0003800000 */
.L_x_8020:
        /* <DEDUP_REMOVED lines=122> */
.L_x_8019:
        /* <DEDUP_REMOVED lines=55> */
.L_x_7981:
        /* <DEDUP_REMOVED lines=18> */
.L_x_8022:
[----:B------:R-:W-:Y:S01]  /*12e50*/  ULDC UR8, c[0x0][0xc50] ;  /* 0x0003140000087ab9 */ /* 0x000fe20000000800 */
[----:B------:R-:W-:Y:S01]  /*12e60*/  UMOV UR36, UR6 ;  /* 0x0000000600247c82 */ /* 0x000fe20008000000 */
[----:B------:R-:W-:-:S11]  /*12e70*/  UISETP.NE.AND UP0, UPT, UR8, 0x1, UPT ;  /* 0x000000010800788c */ /* 0x000fd6000bf05270 */
[----:B------:R-:W-:Y:S01]  /*12e80*/  @UP0 ULDC UR4, c[0x0][0xc54] ;  /* 0x0003150000040ab9 */ /* 0x000fe20000000800 */
[----:B------:R-:W-:Y:S01]  /*12e90*/  @UP0 ULDC UR7, c[0x0][0xc58] ;  /* 0x0003160000070ab9 */ /* 0x000fe20000000800 */
[----:B------:R-:W-:-:S04]  /*12ea0*/  UIMAD.WIDE.U32 UR4, UR6, UR4, URZ ;  /* 0x00000004060472a5 */ /* 0x000fc8000f8e003f */
[----:B------:R-:W-:-:S12]  /*12eb0*/  @UP0 USHF.R.U32.HI UR36, URZ, UR7, UR5 ;  /* 0x000000073f240299 */ /* 0x000fd80008011605 */
.L_x_8023:
        /* <DEDUP_REMOVED lines=19> */
[----:B------:R-:W-:Y:S01]  /*12ff0*/  @UP1 ULDC UR11, c[0x0][0x450] ;  /* 0x00011400000b1ab9 */ /* 0x000fe20000000800 */
[----:B------:R-:W-:Y:S02]  /*13000*/  ULDC UR9, c[0x0][0x2f0] ;  /* 0x0000bc0000097ab9 */ /* 0x000fe40000000800 */
[----:B------:R-:W-:Y:S02]  /*13010*/  UIMAD UR10, UR7, UR9, UR10 ;  /* 0x00000009070a72a4 */ /* 0x000fe4000f8e020a */
[----:B0-----:R-:W-:-:S04]  /*13020*/  USHF.L.U32 UR41, UR41, 0x7, URZ ;  /* 0x0000000729297899 */ /* 0x001fc8000800063f */
[----:B------:R-:W-:-:S04]  /*13030*/  UIADD3 UR6, UR41, 0x7f, URZ ;  /* 0x0000007f29067890 */ /* 0x000fc8000fffe03f */
[----:B------:R-:W-:-:S04]  /*13040*/  UIMAD.WIDE.U32 UR4, UR6, UR4, URZ ;  /* 0x00000004060472a5 */ /* 0x000fc8000f8e003f */
[----:B------:R-:W-:Y:S02]  /*13050*/  @UP1 USHF.R.U32.HI UR6, URZ, UR11, UR5 ;  /* 0x0000000b3f061299 */ /* 0x000fe40008011605 */
[----:B------:R-:W-:Y:S02]  /*13060*/  UIMAD UR5, UR7, UR9, 0xdf ;  /* 0x000000df070574a4 */ /* 0x000fe4000f8e0209 */
[----:B------:R-:W-:Y:S01]  /*13070*/  UIADD3 UR7, UR10, UR6, URZ ;  /* 0x000000060a077290 */ /* 0x000fe2000fffe03f */
[----:B------:R-:W-:Y:S02]  /*13080*/  UMOV UR4, URZ ;  /* 0x0000003f00047c82 */ /* 0x000fe40008000000 */
[----:B------:R-:W-:Y:S01]  /*13090*/  UMOV UR6, URZ ;  /* 0x0000003f00067c82 */ /* 0x000fe20008000000 */
[----:B------:R-:W-:Y:S02]  /*130a0*/  UIMAD.WIDE UR4, UR5, -0x6db6db6d, UR4 ;  /* 0x92492493050478a5 */ /* 0x000fe4000f8e0204 */
[----:B------:R-:W-:-:S02]  /*130b0*/  UIMAD.WIDE UR6, UR7, -0x6db6db6d, UR6 ;  /* 0x92492493070678a5 */ /* 0x000fc4000f8e0206 */
[----:B------:R-:W-:Y:S02]  /*130c0*/  USHF.R.U32.HI UR9, URZ, 0x1f, UR5 ;  /* 0x0000001f3f097899 */ /* 0x000fe40008011605 */
[----:B------:R-:W-:Y:S02]  /*130d0*/  USHF.R.U32.HI UR4, URZ, 0x1f, UR7 ;  /* 0x0000001f3f047899 */ /* 0x000fe40008011607 */
[----:B------:R-:W-:Y:S02]  /*130e0*/  ULEA.HI.SX32 UR9, UR5, UR9, 0x19 ;  /* 0x0000000905097291 */ /* 0x000fe4000f8fca3f */
[----:B------:R-:W-:Y:S02]  /*130f0*/  ULEA.HI.SX32 UR4, UR7, UR4, 0x19 ;  /* 0x0000000407047291 */ /* 0x000fe4000f8fca3f */
[----:B------:R-:W-:Y:S02]  /*13100*/  USHF.R.U32.HI UR7, URZ, 0x10, UR8 ;  /* 0x000000103f077899 */ /* 0x000fe40008011608 */
[----:B------:R-:W-:-:S02]  /*13110*/  UISETP.LT.AND UP0, UPT, UR9, UR4, UPT ;  /* 0x000000040900728c */ /* 0x000fc4000bf01270 */
[----:B------:R-:W-:Y:S02]  /*13120*/  ULOP3.LUT UR5, UR8, 0xffff, URZ, 0xc0, !UPT ;  /* 0x0000ffff08057892 */ /* 0x000fe4000f8ec03f */
        /* <DEDUP_REMOVED lines=34> */
.L_x_8025:
        /* <DEDUP_REMOVED lines=30> */
.L_x_8026:
        /* <DEDUP_REMOVED lines=20> */
.L_x_8027:
        /* <DEDUP_REMOVED lines=20> */
.L_x_8028:
        /* <DEDUP_REMOVED lines=18> */
.L_x_8029:
        /* <DEDUP_REMOVED lines=14> */
[----:B------:R-:W-:Y:S01]  /*139b0*/  IMAD.SHL.U32 R19, R6, 0x10, RZ ;  /* 0x0000001006137824 */ /* 0x000fe200078e00ff */
[----:B------:R-:W-:Y:S01]  /*139c0*/  SHF.R.U32.HI R5, RZ, 0x5, R8 ;  /* 0x00000005ff057819 */ /* 0x000fe20000011608 */
[----:B------:R-:W-:Y:S01]  /*139d0*/  UMOV UR4, 0xffffffff ;  /* 0xffffffff00047882 */ /* 0x000fe20000000000 */
[----:B------:R-:W-:Y:S01]  /*139e0*/  LOP3.LUT R4, R4, 0x10, R6, 0xf8, !PT ;  /* 0x0000001004047812 */ /* 0x000fe200078ef806 */
[----:B0-----:R-:W0:Y:S01]  /*139f0*/  LDC.64 R2, c[0x0][0x418] ;  /* 0x00010600ff027b82 */ /* 0x001e220000000a00 */
[----:B------:R-:W-:-:S02]  /*13a00*/  LOP3.LUT R19, R19, 0x70, RZ, 0xc0, !PT ;  /* 0x0000007013137812 */ /* 0x000fc400078ec0ff */
[----:B------:R-:W-:Y:S02]  /*13a10*/  LOP3.LUT R7, R4, 0x10, R7, 0x78, !PT ;  /* 0x0000001004077812 */ /* 0x000fe400078e7807 */
[C---:B------:R-:W-:Y:S02]  /*13a20*/  LOP3.LUT R4, R0.reuse, 0x60, RZ, 0xc0, !PT ;  /* 0x0000006000047812 */ /* 0x040fe400078ec0ff */
[----:B------:R-:W-:Y:S02]  /*13a30*/  LOP3.LUT R0, R0, 0x100, RZ, 0xc0, !PT ;  /* 0x0000010000007812 */ /* 0x000fe400078ec0ff */
[----:B------:R-:W-:Y:S01]  /*13a40*/  SHF.R.U32.HI R6, RZ, 0x5, R6 ;  /* 0x00000005ff067819 */ /* 0x000fe20000011606 */
[----:B------:R-:W-:-:S03]  /*13a50*/  IMAD R4, R5, 0x200, R4 ;  /* 0x0000020005047824 */ /* 0x000fc600078e0204 */
[----:B------:R-:W-:Y:S02]  /*13a60*/  LOP3.LUT R6, R6, 0x3, RZ, 0xc0, !PT ;  /* 0x0000000306067812 */ /* 0x000fe400078ec0ff */
[----:B------:R-:W-:-:S05]  /*13a70*/  IADD3 R0, R7, R4, R0 ;  /* 0x0000000407007210 */ /* 0x000fca0007ffe000 */
[----:B------:R1:W-:Y:S01]  /*13a80*/  STL [R1+0x10], R0 ;  /* 0x0000100001007387 */ /* 0x0003e20000100800 */
[----:B0-----:R-:W-:-:S04]  /*13a90*/  ISETP.NE.U32.AND P0, PT, R2, RZ, PT ;  /* 0x000000ff0200720c */ /* 0x001fc80003f05070 */
[----:B------:R-:W-:Y:S02]  /*13aa0*/  ISETP.NE.AND.EX P2, PT, R3, RZ, PT, P0 ;  /* 0x000000ff0300720c */ /* 0x000fe40003f45300 */
[----:B-1----:R-:W-:-:S05]  /*13ab0*/  LOP3.LUT R0, R18, 0x380, RZ, 0xc0, !PT ;  /* 0x0000038012007812 */ /* 0x002fca00078ec0ff */
[----:B------:R-:W-:-:S05]  /*13ac0*/  IMAD R0, R5, 0x10, R0 ;  /* 0x0000001005007824 */ /* 0x000fca00078e0200 */
[----:B------:R-:W-:Y:S01]  /*13ad0*/  LOP3.LUT R5, R0, R19, RZ, 0x3c, !PT ;  /* 0x0000001300057212 */ /* 0x000fe200078e3cff */
[----:B------:R-:W-:-:S03]  /*13ae0*/  IMAD.MOV.U32 R0, RZ, RZ, 0x40 ;  /* 0x00000040ff007424 */ /* 0x000fc600078e00ff */
[----:B------:R-:W-:Y:S02]  /*13af0*/  LOP3.LUT R18, R5, 0xc00, R18, 0xf8, !PT ;  /* 0x00000c0005127812 */ /* 0x000fe400078ef812 */
[----:B------:R-:W-:Y:S02]  /*13b00*/  SEL R4, R0, 0xffffffc0, !P1 ;  /* 0xffffffc000047807 */ /* 0x000fe40004800000 */
[----:B------:R-:W-:Y:S02]  /*13b10*/  P2R R0, PR, RZ, 0x4 ;  /* 0x00000004ff007803 */ /* 0x000fe40000000000 */
[----:B--2---:R-:W-:Y:S01]  /*13b20*/  SHF.R.S32.HI R10, RZ, 0x1f, R9 ;  /* 0x0000001fff0a7819 */ /* 0x004fe20000011409 */
[----:B------:R0:W-:Y:S01]  /*13b30*/  STL [R1], R9 ;  /* 0x0000000901007387 */ /* 0x0001e20000100800 */
[----:B------:R-:W-:-:S03]  /*13b40*/  SEL R16, R9, RZ, !P2 ;  /* 0x000000ff09107207 */ /* 0x000fc60005000000 */
[----:B------:R0:W-:Y:S04]  /*13b50*/  STL [R1+0x14], R0 ;  /* 0x0000140001007387 */ /* 0x0001e80000100800 */
[----:B------:R0:W-:Y:S01]  /*13b60*/  STL [R1+0x8], R10 ;  /* 0x0000080a01007387 */ /* 0x0001e20000100800 */
[----:B------:R-:W-:Y:S05]  /*13b70*/  BRA.DIV UR4, `(.L_x_8030) ;  /* 0x0000002e04e07947 */ /* 0x000fea000b800000 */
[----:B------:R1:W2:Y:S02]  /*13b80*/  SHFL.IDX PT, R14, R6, RZ, 0x1f ;  /* 0x00001fff060e7589 */ /* 0x0002a400000e0000 */
.L_x_8079:
        /* <DEDUP_REMOVED lines=9> */
.L_x_8082:
        /* <DEDUP_REMOVED lines=20> */
.L_x_8033:
[----:B0-----:R-:W-:Y:S01]  /*13d60*/  IMAD.MOV.U32 R2, RZ, RZ, 0x1 ;  /* 0x00000001ff027424 */ /* 0x001fe200078e00ff */
[----:B------:R-:W-:-:S04]  /*13d70*/  ISETP.NE.AND P1, PT, R8, RZ, PT ;  /* 0x000000ff0800720c */ /* 0x000fc80003f25270 */
[----:B------:R-:W-:-:S04]  /*13d80*/  SHF.L.U32 R2, R2, 0x1f, RZ ;  /* 0x0000001f02027819 */ /* 0x000fc800000006ff */
[----:B------:R-:W0:Y:S02]  /*13d90*/  SYNCS.PHASECHK.TRANS64.TRYWAIT P0, [UR40+0x2e880], R2 ;  /* 0x02e88002ff0075a7 */ /* 0x000e240008000168 */
[----:B0-----:R-:W-:Y:S05]  /*13da0*/  @!P0 BRA `(.L_x_8034) ;  /* 0x0000002c00948947 */ /* 0x001fea0003800000 */
.L_x_8083:
[----:B------:R-:W-:Y:S05]  /*13db0*/  @P1 BRA `(.L_x_8035) ;  /* 0x0000000000181947 */ /* 0x000fea0003800000 */
[----:B------:R-:W2:Y:S01]  /*13dc0*/  S2R R4, SR_TID.X ;  /* 0x0000000000047919 */ /* 0x000ea20000002100 */
[----:B0-----:R-:W-:-:S04]  /*13dd0*/  IMAD.MOV.U32 R3, RZ, RZ, 0x7000 ;  /* 0x00007000ff037424 */ /* 0x001fc800078e00ff */
[----:B------:R3:W-:Y:S01]  /*13de0*/  SYNCS.ARRIVE.TRANS64 RZ, [UR40+0x2e870], R3 ;  /* 0x02e87003ffff79a7 */ /* 0x0007e20008000028 */
[----:B--2---:R-:W-:-:S13]  /*13df0*/  LOP3.LUT P0, RZ, R4, 0x1f, RZ, 0xc0, !PT ;  /* 0x0000001f04ff7812 */ /* 0x004fda000780c0ff */
[----:B---3--:R-:W-:Y:S05]  /*13e00*/  @!P0 BRA `(.L_x_8035) ;  /* 0x0000000000048947 */ /* 0x008fea0003800000 */
[----:B------:R-:W-:Y:S01]  /*13e10*/  BPT.TRAP 0x1 ;  /* 0x000000040000795c */ /* 0x000fe20000300000 */
.L_x_8035:
        /* <DEDUP_REMOVED lines=15> */
.L_x_8084:
[----:B------:R-:W-:Y:S05]  /*13f10*/  @P1 BRA `(.L_x_8037) ;  /* 0x0000000000181947 */ /* 0x000fea0003800000 */
[----:B0-----:R-:W0:Y:S01]  /*13f20*/  S2R R3, SR_TID.X ;  /* 0x0000000000037919 */ /* 0x001e220000002100 */
[----:B------:R-:W-:-:S04]  /*13f30*/  IMAD.MOV.U32 R2, RZ, RZ, 0x7000 ;  /* 0x00007000ff027424 */ /* 0x000fc800078e00ff */
[----:B------:R2:W-:Y:S01]  /*13f40*/  SYNCS.ARRIVE.TRANS64 RZ, [UR40+0x2e830], R2 ;  /* 0x02e83002ffff79a7 */ /* 0x0005e20008000028 */
[----:B0-----:R-:W-:-:S13]  /*13f50*/  LOP3.LUT P0, RZ, R3, 0x1f, RZ, 0xc0, !PT ;  /* 0x0000001f03ff7812 */ /* 0x001fda000780c0ff */
[----:B--2---:R-:W-:Y:S05]  /*13f60*/  @!P0 BRA `(.L_x_8037) ;  /* 0x0000000000048947 */ /* 0x004fea0003800000 */
[----:B------:R-:W-:Y:S01]  /*13f70*/  BPT.TRAP 0x1 ;  /* 0x000000040000795c */ /* 0x000fe20000300000 */
.L_x_8037:
        /* <DEDUP_REMOVED lines=9> */
[----:B------:R-:W-:Y:S01]  /*14010*/  UMOV UR6, 0x0 ;  /* 0x0000000000067882 */ /* 0x000fe20000000000 */
[----:B------:R-:W-:Y:S01]  /*14020*/  UMOV UR7, 0x14f00000 ;  /* 0x14f0000000077882 */ /* 0x000fe20000000000 */
[----:B------:R-:W-:Y:S01]  /*14030*/  UMOV UR10, URZ ;  /* 0x0000003f000a7c82 */ /* 0x000fe20008000000 */
[----:B------:R-:W-:Y:S01]  /*14040*/  UMOV UR12, UR36 ;  /* 0x00000024000c7c82 */ /* 0x000fe20008000000 */
[----:B------:R2:W-:Y:S03]  /*14050*/  STL [R1+0xc], R0 ;  /* 0x00000c0001007387 */ /* 0x0005e60000100800 */
[----:B------:R2:W-:Y:S01]  /*14060*/  UTMALDG.4D [UR8], [UR4], desc[UR6] ;  /* 0x00000608040075b4 */ /* 0x0005e20008019000 */
[----:B------:R-:W-:-:S02]  /*14070*/  NOP ;  /* 0x0000000000007918 */ /* 0x000fc40000000000 */
.L_x_8031:
        /* <DEDUP_REMOVED lines=22> */
.L_x_8038:
[----:B------:R-:W2:Y:S01]  /*141e0*/  S2R R5, SR_CTAID.Z ;  /* 0x0000000000057919 */ /* 0x000ea20000002700 */
[----:B------:R-:W3:Y:S01]  /*141f0*/  LDC R8, c[0x0][0x448] ;  /* 0x00011200ff087b82 */ /* 0x000ee20000000800 */
[----:B------:R-:W-:Y:S01]  /*14200*/  USHF.R.S32.HI UR4, URZ, 0x1f, UR36 ;  /* 0x0000001f3f047899 */ /* 0x000fe20008011424 */
[----:B------:R-:W4:Y:S01]  /*14210*/  S2R R7, SR_TID.X ;  /* 0x0000000000077919 */ /* 0x000f220000002100 */
[----:B------:R-:W-:Y:S02]  /*14220*/  ULDC.64 UR8, c[0x0][0x2d8] ;  /* 0x0000b60000087ab9 */ /* 0x000fe40000000a00 */
[----:B------:R-:W-:Y:S01]  /*14230*/  UIMAD UR6, UR4, UR8, URZ ;  /* 0x00000008040672a4 */ /* 0x000fe2000f8e023f */
[----:B------:R-:W5:Y:S02]  /*14240*/  S2R R4, SR_CTAID.X ;  /* 0x0000000000047919 */ /* 0x000f640000002500 */
[----:B0-----:R-:W0:Y:S01]  /*14250*/  LDC.64 R2, c[0x0][0x2e0] ;  /* 0x0000b800ff027b82 */ /* 0x001e220000000a00 */
[----:B------:R-:W-:-:S02]  /*14260*/  UIMAD.WIDE.U32 UR4, UR36, UR8, URZ ;  /* 0x00000008240472a5 */ /* 0x000fc4000f8e003f */
[----:B------:R-:W-:-:S04]  /*14270*/  UIMAD UR6, UR36, UR9, UR6 ;  /* 0x00000009240672a4 */ /* 0x000fc8000f8e0206 */
[----:B------:R-:W-:Y:S01]  /*14280*/  UIADD3 UR5, UR5, UR6, URZ ;  /* 0x0000000605057290 */ /* 0x000fe2000fffe03f */
[----:B---3--:R-:W-:Y:S02]  /*14290*/  ISETP.NE.AND P0, PT, R8, 0x1, PT ;  /* 0x000000010800780c */ /* 0x008fe40003f05270 */
[----:B--2---:R-:W-:Y:S02]  /*142a0*/  SHF.R.S32.HI R0, RZ, 0x1f, R5 ;  /* 0x0000001fff007819 */ /* 0x004fe40000011405 */
[----:B----4-:R-:W-:-:S03]  /*142b0*/  LOP3.LUT R9, R7, 0x7f, RZ, 0xc0, !PT ;  /* 0x0000007f07097812 */ /* 0x010fc600078ec0ff */
[----:B0-----:R-:W-:-:S06]  /*142c0*/  IMAD R0, R0, R2, RZ ;  /* 0x0000000200007224 */ /* 0x001fcc00078e02ff */
[----:B-1----:R-:W0:Y:S01]  /*142d0*/  @P0 LDC R6, c[0x0][0x44c] ;  /* 0x00011300ff060b82 */ /* 0x002e220000000800 */
[----:B------:R-:W-:Y:S01]  /*142e0*/  SHF.R.U32.HI R7, RZ, 0x3, R7 ;  /* 0x00000003ff077819 */ /* 0x000fe20000011607 */
[C---:B------:R-:W-:Y:S02]  /*142f0*/  IMAD R0, R5.reuse, R3, R0 ;  /* 0x0000000305007224 */ /* 0x040fe400078e0200 */
[----:B------:R-:W-:Y:S01]  /*14300*/  IMAD.WIDE.U32 R2, R5, R2, UR4 ;  /* 0x0000000405027e25 */ /* 0x000fe2000f8e0002 */
[----:B------:R-:W-:-:S03]  /*14310*/  ULDC.64 UR4, c[0x0][0x2d0] ;  /* 0x0000b40000047ab9 */ /* 0x000fc60000000a00 */
[----:B------:R-:W1:Y:S01]  /*14320*/  @P0 LDC R5, c[0x0][0x450] ;  /* 0x00011400ff050b82 */ /* 0x000e620000000800 */
[----:B------:R-:W-:Y:S01]  /*14330*/  IMAD.IADD R3, R3, 0x1, R0 ;  /* 0x0000000103037824 */ /* 0x000fe200078e0200 */
[----:B------:R-:W-:-:S05]  /*14340*/  LEA.HI R0, R9, R19, RZ, 0x1d ;  /* 0x0000001309007211 */ /* 0x000fca00078fe8ff */
[----:B-----5:R-:W-:-:S04]  /*14350*/  IMAD R0, R4, 0x80, R0 ;  /* 0x0000008004007824 */ /* 0x020fc800078e0200 */
        /* <DEDUP_REMOVED lines=17> */
[----:B------:R-:W-:-:S03]  /*14470*/  ULDC UR4, c[0x0][0x2b8] ;  /* 0x0000ae0000047ab9 */ /* 0x000fc60000000800 */
[----:B------:R-:W-:Y:S01]  /*14480*/  IADD3.X R2, R3, UR5, R4, P0, !PT ;  /* 0x0000000503027c10 */ /* 0x000fe200087fe404 */
[----:B------:R-:W-:Y:S01]  /*14490*/  IMAD.SHL.U32 R3, R7, 0x80, RZ ;  /* 0x0000008007037824 */ /* 0x000fe200078e00ff */
[----:B------:R-:W-:Y:S01]  /*144a0*/  ISETP.GE.AND P0, PT, R19, UR4, PT ;  /* 0x0000000413007c0c */ /* 0x000fe2000bf06270 */
[----:B------:R-:W-:Y:S01]  /*144b0*/  IMAD.SHL.U32 R4, R7, 0x10, RZ ;  /* 0x0000001007047824 */ /* 0x000fe200078e00ff */
[----:B------:R-:W-:Y:S02]  /*144c0*/  UMOV UR4, 0xffffffff ;  /* 0xffffffff00047882 */ /* 0x000fe40000000000 */
        /* <DEDUP_REMOVED lines=85> */
[----:B------:R0:W-:Y:S04]  /*14a20*/  @!P1 LDGSTS.E.BYPASS.LTC128B.128 [R8+0x1f400], desc[UR38][R6.64], !P0 ;  /* 0x1f40000006089fae */ /* 0x0001e8000c101d66 */
[----:B0-----:R0:W1:Y:S02]  /*14a30*/  SHFL.IDX PT, R6, R2, 0x7, 0x181f ;  /* 0x00f81f0002067f89 */ /* 0x00106400000e0000 */
.L_x_8101:
[----:B------:R-:W-:-:S05]  /*14a40*/  VIADD R5, R5, 0x70 ;  /* 0x0000007005057836 */ /* 0x000fca0000000000 */
[----:B------:R-:W-:-:S13]  /*14a50*/  ISETP.GE.AND P1, PT, R5, R3, PT ;  /* 0x000000030500720c */ /* 0x000fda0003f26270 */
[----:B0-----:R-:W-:Y:S01]  /*14a60*/  @!P1 IADD3 R2, P2, R19, R0, RZ ;  /* 0x0000000013029210 */ /* 0x001fe20007f5e0ff */
[----:B------:R-:W-:Y:S02]  /*14a70*/  @!P1 VIADD R5, R4, UR40 ;  /* 0x0000002804059c36 */ /* 0x000fe40008000000 */
[----:B------:R-:W-:Y:S02]  /*14a80*/  IMAD.MOV.U32 R0, RZ, RZ, 0x1 ;  /* 0x00000001ff007424 */ /* 0x000fe400078e00ff */
[----:B-1----:R-:W-:-:S03]  /*14a90*/  @!P1 IMAD.X R3, RZ, RZ, R6, P2 ;  /* 0x000000ffff039224 */ /* 0x002fc600010e0606 */
[----:B------:R-:W-:Y:S02]  /*14aa0*/  SHF.L.U32 R0, R0, 0x1f, RZ ;  /* 0x0000001f00007819 */ /* 0x000fe400000006ff */
        /* <DEDUP_REMOVED lines=8> */
[----:B------:R-:W2:Y:S01]  /*14b30*/  LDL R7, [R1+0x4] ;  /* 0x0000040001077983 */ /* 0x000ea20000100800 */
[----:B------:R-:W-:Y:S01]  /*14b40*/  SYNCS.ARRIVE.TRANS64.A1T0 RZ, [UR40+0x2e800], RZ ;  /* 0x02e800ffffff79a7 */ /* 0x000fe20008100028 */
[----:B------:R-:W-:Y:S01]  /*14b50*/  VIADD R17, R17, 0xfffffffe ;  /* 0xfffffffe11117836 */ /* 0x000fe20000000000 */
[----:B------:R-:W1:Y:S04]  /*14b60*/  SYNCS.PHASECHK.TRANS64.TRYWAIT P0, [UR40+0x2e820], R0 ;  /* 0x02e82000ff0075a7 */ /* 0x000e680008000168 */
[----:B--2---:R-:W-:Y:S01]  /*14b70*/  ISETP.GE.AND P1, PT, R17, R7, PT ;  /* 0x000000071100720c */ /* 0x004fe20003f26270 */
[----:B01----:R-:W-:-:S12]  /*14b80*/  @!P0 BRA `(.L_x_8040) ;  /* 0x0000002c00108947 */ /* 0x003fd80003800000 */
.L_x_8102:
[----:B------:R-:W-:Y:S01]  /*14b90*/  IMAD.MOV.U32 R21, RZ, RZ, 0x1 ;  /* 0x00000001ff157424 */ /* 0x000fe200078e00ff */
[----:B------:R-:W-:Y:S06]  /*14ba0*/  @!P1 BRA `(.L_x_8041) ;  /* 0x0000001000289947 */ /* 0x000fec0003800000 */
[----:B------:R-:W2:Y:S01]  /*14bb0*/  LDL R3, [R1+0x18] ;  /* 0x0000180001037983 */ /* 0x000ea20000100800 */
[----:B0-----:R-:W0:Y:S01]  /*14bc0*/  S2R R2, SR_TID.X ;  /* 0x0000000000027919 */ /* 0x001e220000002100 */
[----:B------:R-:W-:Y:S01]  /*14bd0*/  IMAD.MOV.U32 R6, RZ, RZ, 0x1 ;  /* 0x00000001ff067424 */ /* 0x000fe200078e00ff */
[----:B0-----:R-:W-:Y:S01]  /*14be0*/  LOP3.LUT P0, RZ, R2, 0x4, RZ, 0xc0, !PT ;  /* 0x0000000402ff7812 */ /* 0x001fe2000780c0ff */
[----:B------:R-:W-:-:S05]  /*14bf0*/  IMAD.MOV.U32 R2, RZ, RZ, 0x40 ;  /* 0x00000040ff027424 */ /* 0x000fca00078e00ff */
[----:B------:R-:W-:-:S05]  /*14c00*/  SEL R2, R2, 0xffffffc0, !P0 ;  /* 0xffffffc002027807 */ /* 0x000fca0004000000 */
[----:B------:R-:W-:Y:S01]  /*14c10*/  IMAD.IADD R2, R2, 0x1, R18 ;  /* 0x0000000102027824 */ /* 0x000fe200078e0212 */
[C---:B--2---:R-:W-:Y:S02]  /*14c20*/  LOP3.LUT R4, R3.reuse, 0x1, RZ, 0xfc, !PT ;  /* 0x0000000103047812 */ /* 0x044fe400078efcff */
[----:B------:R-:W-:-:S03]  /*14c30*/  LOP3.LUT R0, R3, 0x2, RZ, 0xfc, !PT ;  /* 0x0000000203007812 */ /* 0x000fc600078efcff */
[----:B------:R-:W-:Y:S04]  /*14c40*/  STL [R1+0x20], R4 ;  /* 0x0000200401007387 */ /* 0x000fe80000100800 */
[----:B------:R0:W-:Y:S02]  /*14c50*/  STL [R1+0x1c], R0 ;  /* 0x00001c0001007387 */ /* 0x0001e40000100800 */
[----:B0-----:R-:W-:-:S07]  /*14c60*/  IMAD.MOV.U32 R0, RZ, RZ, RZ ;  /* 0x000000ffff007224 */ /* 0x001fce00078e00ff */
.L_x_8058:
        /* <DEDUP_REMOVED lines=10> */
[----:B------:R-:W-:Y:S01]  /*14d10*/  IMAD.MOV.U32 R7, RZ, RZ, R17 ;  /* 0x000000ffff077224 */ /* 0x000fe200078e0011 */
[----:B--2---:R-:W-:-:S13]  /*14d20*/  ISETP.NE.AND P1, PT, R2, RZ, PT ;  /* 0x000000ff0200720c */ /* 0x004fda0003f25270 */
[----:B------:R-:W-:Y:S05]  /*14d30*/  @!P1 BRA `(.L_x_8044) ;  /* 0x0000000000509947 */ /* 0x000fea0003800000 */
[----:B------:R-:W2:Y:S01]  /*14d40*/  LDL R8, [R1+0x8] ;  /* 0x0000080001087983 */ /* 0x000ea20000100800 */
[----:B------:R-:W0:Y:S01]  /*14d50*/  LDC R5, c[0x0][0x43c] ;  /* 0x00010f00ff057b82 */ /* 0x000e220000000800 */
[----:B------:R-:W-:Y:S02]  /*14d60*/  ULDC.64 UR4, c[0x0][0x428] ;  /* 0x00010a0000047ab9 */ /* 0x000fe40000000a00 */
[----:B------:R-:W3:Y:S01]  /*14d70*/  LDL R9, [R1] ;  /* 0x0000000001097983 */ /* 0x000ee20000100800 */
        /* <DEDUP_REMOVED lines=16> */
.L_x_8044:
[----:B0-----:R-:W-:Y:S01]  /*14e80*/  LEA R4, R20, UR40, 0x3 ;  /* 0x0000002814047c11 */ /* 0x001fe2000f8e18ff */
[----:B------:R-:W0:Y:S01]  /*14e90*/  S2R R2, SR_TID.X ;  /* 0x0000000000027919 */ /* 0x000e220000002100 */
[----:B------:R-:W-:-:S04]  /*14ea0*/  SHF.L.U32 R3, R21, 0x1f, RZ ;  /* 0x0000001f15037819 */ /* 0x000fc800000006ff */
[----:B------:R-:W1:Y:S01]  /*14eb0*/  SYNCS.PHASECHK.TRANS64.TRYWAIT P0, [R4+URZ+0x2e880], R3 ;  /* 0x02e88003040075a7 */ /* 0x000e62000800017f */
[----:B0-----:R-:W-:-:S04]  /*14ec0*/  LOP3.LUT R2, R2, 0x7f, RZ, 0xc0, !PT ;  /* 0x0000007f02027812 */ /* 0x001fc800078ec0ff */
[----:B------:R-:W-:Y:S01]  /*14ed0*/  ISETP.NE.AND P1, PT, R2, RZ, PT ;  /* 0x000000ff0200720c */ /* 0x000fe20003f25270 */
[----:B-1----:R-:W-:-:S12]  /*14ee0*/  @!P0 BRA `(.L_x_8045) ;  /* 0x0000002800508947 */ /* 0x002fd80003800000 */
.L_x_8103:
        /* <DEDUP_REMOVED lines=9> */
.L_x_8047:
[----:B------:R-:W-:Y:S05]  /*14f80*/  BSYNC B1 ;  /* 0x0000000000017941 */ /* 0x000fea0003800000 */
.L_x_8046:
        /* <DEDUP_REMOVED lines=16> */
.L_x_8048:
        /* <DEDUP_REMOVED lines=8> */
.L_x_8104:
        /* <DEDUP_REMOVED lines=11> */
.L_x_8051:
[----:B------:R-:W-:Y:S05]  /*151c0*/  BSYNC B1 ;  /* 0x0000000000017941 */ /* 0x000fea0003800000 */
.L_x_8050:
        /* <DEDUP_REMOVED lines=12> */
.L_x_8052:
[----:B------:R-:W-:-:S13]  /*15290*/  @P0 ELECT P1, URZ, PT ;  /* 0x00000000003f082f */ /* 0x000fda0003820000 */
[----:B------:R-:W-:Y:S01]  /*152a0*/  @P1 R2UR UR13, R16 ;  /* 0x00000000100d12ca */ /* 0x000fe200000e0000 */
[----:B------:R-:W-:Y:S01]  /*152b0*/  UMOV UR12, UR36 ;  /* 0x00000024000c7c82 */ /* 0x000fe20008000000 */
[----:B------:R-:W-:-:S11]  /*152c0*/  @P1 PLOP3.LUT P0, PT, P1, PT, PT, 0x8, 0x0 ;  /* 0x000000000000181c */ /* 0x000fd60000f0e170 */
[----:B------:R2:W-:Y:S01]  /*152d0*/  UTMALDG.4D [UR8], [UR4], desc[UR6] ;  /* 0x00000608040075b4 */ /* 0x0005e20008019000 */
[----:B------:R-:W-:Y:S01]  /*152e0*/  PLOP3.LUT P1, PT, PT, PT, PT, 0x8, 0x0 ;  /* 0x000000000000781c */ /* 0x000fe20003f2e170 */
[----:B--2---:R-:W-:-:S12]  /*152f0*/  @P0 BRA.U.ANY `(.L_x_8052) ;  /* 0xfffffffd00e40947 */ /* 0x004fd8000393ffff */
.L_x_8043:
[----:B------:R-:W-:Y:S05]  /*15300*/  BSYNC B0 ;  /* 0x0000000000007941 */ /* 0x000fea0003800000 */
.L_x_8042:
[----:B------:R-:W2:Y:S02]  /*15310*/  LDL R2, [R1+0x20] ;  /* 0x0000200001027983 */ /* 0x000ea40000100800 */
[----:B--2---:R-:W-:-:S13]  /*15320*/  ISETP.NE.AND P0, PT, R2, 0x3, PT ;  /* 0x000000030200780c */ /* 0x004fda0003f05270 */
[----:B------:R-:W-:Y:S05]  /*15330*/  @!P0 BRA `(.L_x_8053) ;  /* 0x0000000000048947 */ /* 0x000fea0003800000 */
[----:B------:R-:W-:Y:S01]  /*15340*/  BPT.TRAP 0x1 ;  /* 0x000000040000795c */ /* 0x000fe20000300000 */
.L_x_8053:
[----:B01----:R-:W2:Y:S01]  /*15350*/  LDL R3, [R1+0x1c] ;  /* 0x00001c0001037983 */ /* 0x003ea20000100800 */
[----:B------:R-:W-:Y:S02]  /*15360*/  LOP3.LUT R2, R6, 0x1, RZ, 0x3c, !PT ;  /* 0x0000000106027812 */ /* 0x000fe400078e3cff */
[----:B------:R-:W-:Y:S02]  /*15370*/  LEA R19, R0, UR40, 0x3 ;  /* 0x0000002800137c11 */ /* 0x000fe4000f8e18ff */
[----:B------:R-:W-:-:S04]  /*15380*/  SHF.L.U32 R2, R2, 0x1f, RZ ;  /* 0x0000001f02027819 */ /* 0x000fc800000006ff */
[----:B------:R-:W0:Y:S01]  /*15390*/  SYNCS.PHASECHK.TRANS64.TRYWAIT P0, [R19+URZ+0x2e870], R2 ;  /* 0x02e87002130075a7 */ /* 0x000e22000800017f */
[----:B--2---:R-:W-:Y:S01]  /*153a0*/  ISETP.NE.AND P1, PT, R3, 0x3, PT ;  /* 0x000000030300780c */ /* 0x004fe20003f25270 */
[----:B0-----:R-:W-:-:S12]  /*153b0*/  @!P0 BRA `(.L_x_8054) ;  /* 0x0000002400448947 */ /* 0x001fd80003800000 */
.L_x_8105:
[----:B------:R-:W-:Y:S05]  /*153c0*/  @!P1 BRA `(.L_x_8055) ;  /* 0x0000000000049947 */ /* 0x000fea0003800000 */
[----:B------:R-:W-:Y:S01]  /*153d0*/  BPT.TRAP 0x1 ;  /* 0x000000040000795c */ /* 0x000fe20000300000 */
.L_x_8055:
[----:B------:R-:W-:Y:S01]  /*153e0*/  SHF.L.U32 R3, R6, 0x1f, RZ ;  /* 0x0000001f06037819 */ /* 0x000fe200000006ff */
[----:B0-----:R-:W-:-:S03]  /*153f0*/  IMAD R2, R0, 0x7000, RZ ;  /* 0x0000700000027824 */ /* 0x001fc600078e02ff */
[----:B------:R-:W0:Y:S02]  /*15400*/  SYNCS.PHASECHK.TRANS64.TRYWAIT P0, [R19+URZ+0x2e860], R3 ;  /* 0x02e86003130075a7 */ /* 0x000e24000800017f */
[----:B0-----:R-:W-:Y:S05]  /*15410*/  @!P0 BRA `(.L_x_8056) ;  /* 0x0000002400408947 */ /* 0x001fea0003800000 */
.L_x_8106:
[----:B------:R-:W2:Y:S01]  /*15420*/  LDL R12, [R1+0x10] ;  /* 0x00001000010c7983 */ /* 0x000ea20000100800 */
[----:B------:R-:W-:Y:S01]  /*15430*/  LOP3.LUT R4, R2, R18, RZ, 0xfc, !PT ;  /* 0x0000001202047212 */ /* 0x000fe200078efcff */
[----:B------:R-:W-:Y:S05]  /*15440*/  WARPSYNC.ALL ;  /* 0x0000000000007948 */ /* 0x000fea0003800000 */
[----:B------:R-:W1:Y:S01]  /*15450*/  S2R R0, SR_TID.X ;  /* 0x0000000000007919 */ /* 0x000e620000002100 */
[----:B------:R-:W-:Y:S01]  /*15460*/  IMAD.MOV.U32 R13, RZ, RZ, 0x40 ;  /* 0x00000040ff0d7424 */ /* 0x000fe200078e00ff */
[----:B------:R-:W3:Y:S01]  /*15470*/  LDSM.16.MT88.4 R4, [R4+UR40+0xe400] ;  /* 0x00e400280404783b */ /* 0x000ee20008004200 */
[----:B-1----:R-:W-:Y:S01]  /*15480*/  LOP3.LUT P0, RZ, R0, 0x4, RZ, 0xc0, !PT ;  /* 0x0000000400ff7812 */ /* 0x002fe2000780c0ff */
[----:B------:R-:W-:-:S03]  /*15490*/  IMAD.U32 R0, RZ, RZ, UR40 ;  /* 0x00000028ff007e24 */ /* 0x000fc6000f8e00ff */
[----:B------:R-:W-:Y:S01]  /*154a0*/  SEL R13, R13, 0xffffffc0, !P0 ;  /* 0xffffffc00d0d7807 */ /* 0x000fe20004000000 */
[----:B------:R-:W-:-:S04]  /*154b0*/  VIADD R0, R0, 0x400 ;  /* 0x0000040000007836 */ /* 0x000fc80000000000 */
[----:B------:R-:W-:Y:S01]  /*154c0*/  IMAD.IADD R13, R13, 0x1, R18 ;  /* 0x000000010d0d7824 */ /* 0x000fe200078e0212 */
[----:B---3--:R-:W-:-:S04]  /*154d0*/  PRMT R8, R4, 0x6420, R5 ;  /* 0x0000642004087816 */ /* 0x008fc80000000005 */
[----:B0-----:R-:W-:Y:S02]  /*154e0*/  IADD3 R3, R13, UR40, R2 ;  /* 0x000000280d037c10 */ /* 0x001fe4000fffe002 */
[----:B------:R-:W-:Y:S02]  /*154f0*/  PRMT R9, R4, 0x7531, R5 ;  /* 0x0000753104097816 */ /* 0x000fe40000000005 */
[C-C-:B------:R-:W-:Y:S02]  /*15500*/  PRMT R10, R6.reuse, 0x6420, R7.reuse ;  /* 0x00006420060a7816 */ /* 0x140fe40000000007 */
[----:B------:R-:W-:Y:S02]  /*15510*/  PRMT R11, R6, 0x7531, R7 ;  /* 0x00007531060b7816 */ /* 0x000fe40000000007 */
[----:B------:R-:W0:Y:S01]  /*15520*/  LDSM.16.MT88.4 R4, [R3+0xe400] ;  /* 0x00e400000304783b */ /* 0x000e220000004200 */
[----:B--2---:R-:W-:-:S05]  /*15530*/  IADD3 R0, R0, R2, R12 ;  /* 0x0000000200007210 */ /* 0x004fca0007ffe00c */
[----:B------:R0:W-:Y:S02]  /*15540*/  STSM.16.M88.4 [R0], R8 ;  /* 0x0000000800007844 */ /* 0x0001e40000000200 */
[C-C-:B0-----:R-:W-:Y:S02]  /*15550*/  PRMT R8, R4.reuse, 0x6420, R5.reuse ;  /* 0x0000642004087816 */ /* 0x141fe40000000005 */
        /* <DEDUP_REMOVED lines=96> */
.L_x_8057:
        /* <DEDUP_REMOVED lines=15> */
.L_x_8041:
[----:B------:R-:W-:-:S07]  /*15c50*/  IMAD.MOV.U32 R20, RZ, RZ, RZ ;  /* 0x000000ffff147224 */ /* 0x000fce00078e00ff */
.L_x_8059:
[----:B0-----:R-:W2:Y:S02]  /*15c60*/  LDL R2, [R1+0x18] ;  /* 0x0000180001027983 */ /* 0x001ea40000100800 */
[----:B--2---:R-:W-:-:S04]  /*15c70*/  LOP3.LUT R0, R2, 0x1, RZ, 0xfc, !PT ;  /* 0x0000000102007812 */ /* 0x004fc800078efcff */
[----:B------:R-:W-:-:S13]  /*15c80*/  ISETP.NE.AND P0, PT, R0, 0x3, PT ;  /* 0x000000030000780c */ /* 0x000fda0003f05270 */
[----:B------:R-:W-:Y:S05]  /*15c90*/  @!P0 BRA `(.L_x_8060) ;  /* 0x0000000000048947 */ /* 0x000fea0003800000 */
[----:B------:R-:W-:Y:S01]  /*15ca0*/  BPT.TRAP 0x1 ;  /* 0x000000040000795c */ /* 0x000fe20000300000 */
.L_x_8060:
        /* <DEDUP_REMOVED lines=9> */
.L_x_8107:
[----:B------:R-:W-:Y:S05]  /*15d40*/  BSYNC B0 ;  /* 0x0000000000007941 */ /* 0x000fea0003800000 */
.L_x_8061:
[----:B------:R-:W-:Y:S05]  /*15d50*/  @!P1 BRA `(.L_x_8063) ;  /* 0x0000000000049947 */ /* 0x000fea0003800000 */
[----:B------:R-:W-:Y:S01]  /*15d60*/  BPT.TRAP 0x1 ;  /* 0x000000040000795c */ /* 0x000fe20000300000 */
.L_x_8063:
[----:B0-----:R-:W2:Y:S01]  /*15d70*/  LDL R2, [R1] ;  /* 0x0000000001027983 */ /* 0x001ea20000100800 */
[----:B------:R-:W-:Y:S01]  /*15d80*/  SHF.L.U32 R0, R21, 0x1f, RZ ;  /* 0x0000001f15007819 */ /* 0x000fe200000006ff */
[----:B------:R-:W-:-:S03]  /*15d90*/  IMAD R13, R20, 0x7000, RZ ;  /* 0x00007000140d7824 */ /* 0x000fc600078e02ff */
[----:B--2---:R0:W1:Y:S02]  /*15da0*/  SYNCS.PHASECHK.TRANS64.TRYWAIT P0, [R2+URZ+0x2e860], R0 ;  /* 0x02e86000020075a7 */ /* 0x004064000800017f */
[----:B0-----:R-:W-:Y:S01]  /*15db0*/  LOP3.LUT R2, R13, R18, RZ, 0xfc, !PT ;  /* 0x000000120d027212 */ /* 0x001fe200078efcff */
[----:B-1----:R-:W-:Y:S06]  /*15dc0*/  @!P0 BRA `(.L_x_8064) ;  /* 0x0000001c00008947 */ /* 0x002fec0003800000 */
.L_x_8108:
[----:B------:R-:W2:Y:S01]  /*15dd0*/  LDL.LU R12, [R1+0x10] ;  /* 0x00001000010c7983 */ /* 0x000ea20000300800 */
[----:B------:R-:W-:Y:S01]  /*15de0*/  IMAD.MOV.U32 R4, RZ, RZ, 0x40 ;  /* 0x00000040ff047424 */ /* 0x000fe200078e00ff */
[----:B0-----:R-:W0:Y:S01]  /*15df0*/  S2R R3, SR_TID.X ;  /* 0x0000000000037919 */ /* 0x001e220000002100 */
[----:B------:R-:W-:Y:S05]  /*15e00*/  WARPSYNC.ALL ;  /* 0x0000000000007948 */ /* 0x000fea0003800000 */
[----:B------:R-:W1:Y:S01]  /*15e10*/  LDSM.16.MT88.4 R8, [R2+UR40+0xe400] ;  /* 0x00e400280208783b */ /* 0x000e620008004200 */
[----:B0-----:R-:W-:Y:S01]  /*15e20*/  LOP3.LUT P0, RZ, R3, 0x4, RZ, 0xc0, !PT ;  /* 0x0000000403ff7812 */ /* 0x001fe2000780c0ff */
[----:B------:R-:W-:-:S03]  /*15e30*/  VIADD R3, R2, UR40 ;  /* 0x0000002802037c36 */ /* 0x000fc60008000000 */
[----:B------:R-:W-:-:S05]  /*15e40*/  SEL R4, R4, 0xffffffc0, !P0 ;  /* 0xffffffc004047807 */ /* 0x000fca0004000000 */
[----:B------:R-:W-:-:S05]  /*15e50*/  IMAD.IADD R3, R4, 0x1, R3 ;  /* 0x0000000104037824 */ /* 0x000fca00078e0203 */
[----:B------:R-:W0:Y:S01]  /*15e60*/  LDSM.16.MT88.4 R4, [R3+0xe400] ;  /* 0x00e400000304783b */ /* 0x000e220000004200 */
[C-C-:B-1----:R-:W-:Y:S02]  /*15e70*/  PRMT R14, R10.reuse, 0x6420, R11.reuse ;  /* 0x000064200a0e7816 */ /* 0x142fe4000000000b */
[----:B------:R-:W-:Y:S02]  /*15e80*/  PRMT R15, R10, 0x7531, R11 ;  /* 0x000075310a0f7816 */ /* 0x000fe4000000000b */
[C-C-:B0-----:R-:W-:Y:S02]  /*15e90*/  PRMT R10, R6.reuse, 0x6420, R7.reuse ;  /* 0x00006420060a7816 */ /* 0x141fe40000000007 */
[----:B------:R-:W-:Y:S02]  /*15ea0*/  PRMT R11, R6, 0x7531, R7 ;  /* 0x00007531060b7816 */ /* 0x000fe40000000007 */
[----:B--2---:R-:W-:Y:S02]  /*15eb0*/  IADD3 R0, R13, UR40, R12 ;  /* 0x000000280d007c10 */ /* 0x004fe4000fffe00c */
[----:B------:R-:W-:-:S02]  /*15ec0*/  PRMT R12, R8, 0x6420, R9 ;  /* 0x00006420080c7816 */ /* 0x000fc40000000009 */
[----:B------:R-:W-:Y:S02]  /*15ed0*/  PRMT R13, R8, 0x7531, R9 ;  /* 0x00007531080d7816 */ /* 0x000fe40000000009 */
[C-C-:B------:R-:W-:Y:S02]  /*15ee0*/  PRMT R8, R4.reuse, 0x6420, R5.reuse ;  /* 0x0000642004087816 */ /* 0x140fe40000000005 */
        /* <DEDUP_REMOVED lines=83> */
.L_x_8065:
        /* <DEDUP_REMOVED lines=9> */
[----:B0-----:R-:W-:-:S05]  /*164b0*/  VIADD R0, R20, 0x1 ;  /* 0x0000000114007836 */ /* 0x001fca0000000000 */
[----:B------:R-:W-:-:S04]  /*164c0*/  ISETP.NE.AND P0, PT, R0, 0x2, PT ;  /* 0x000000020000780c */ /* 0x000fc80003f05270 */
[----:B------:R-:W-:Y:S02]  /*164d0*/  SEL R2, RZ, 0x1, P0 ;  /* 0x00000001ff027807 */ /* 0x000fe40000000000 */
[----:B------:R-:W-:Y:S02]  /*164e0*/  SEL R0, R0, RZ, P0 ;  /* 0x000000ff00007207 */ /* 0x000fe40000000000 */
[----:B------:R-:W-:Y:S01]  /*164f0*/  LOP3.LUT R21, R21, R2, RZ, 0x3c, !PT ;  /* 0x0000000215157212 */ /* 0x000fe200078e3cff */
[----:B------:R-:W-:-:S07]  /*16500*/  IMAD.MOV.U32 R2, RZ, RZ, RZ ;  /* 0x000000ffff027224 */ /* 0x000fce00078e00ff */
.L_x_8024:
[----:B------:R-:W0:Y:S01]  /*16510*/  S2R R4, SR_CgaCtaId ;  /* 0x0000000000047919 */ /* 0x000e220000008800 */
[----:B------:R-:W-:Y:S02]  /*16520*/  MOV R3, 0x400 ;  /* 0x0000040000037802 */ /* 0x000fe40000000f00 */
[----:B------:R-:W-:Y:S02]  /*16530*/  SHF.L.U32 R2, R2, 0x1f, RZ ;  /* 0x0000001f02027819 */ /* 0x000fe400000006ff */
[----:B0-----:R-:W-:-:S04]  /*16540*/  LEA R7, R4, R3, 0x18 ;  /* 0x0000000304077211 */ /* 0x001fc800078ec0ff */
[----:B------:R-:W0:Y:S02]  /*16550*/  SYNCS.PHASECHK.TRANS64.TRYWAIT P0, [R7+URZ+0x2e820], R2 ;  /* 0x02e82002070075a7 */ /* 0x000e24000800017f */
[----:B0-----:R-:W-:Y:S05]  /*16560*/  @!P0 BRA `(.L_x_8066) ;  /* 0x0000001400308947 */ /* 0x001fea0003800000 */
.L_x_8109:
        /* <DEDUP_REMOVED lines=13> */
.L_x_8067:
        /* <DEDUP_REMOVED lines=12> */
.L_x_8110:
[----:B------:R-:W1:Y:S02]  /*16700*/  SYNCS.PHASECHK.TRANS64.TRYWAIT P1, [R5+URZ], R2 ;  /* 0x00000002050075a7 */ /* 0x000e64000802017f */
[----:B-1----:R-:W-:Y:S05]  /*16710*/  @!P1 BRA `(.L_x_8069) ;  /* 0x0000001000ec9947 */ /* 0x002fea0003800000 */
.L_x_8111:
[----:B------:R-:W-:Y:S05]  /*16720*/  @!P0 BRA `(.L_x_8070) ;  /* 0x0000000000048947 */ /* 0x000fea0003800000 */
[----:B------:R-:W-:Y:S01]  /*16730*/  BPT.TRAP 0x1 ;  /* 0x000000040000795c */ /* 0x000fe20000300000 */
.L_x_8070:
[----:B------:R-:W-:-:S04]  /*16740*/  IMAD R0, R0, 0x8, R7 ;  /* 0x0000000800007824 */ /* 0x000fc800078e0207 */
[----:B------:R-:W2:Y:S02]  /*16750*/  SYNCS.PHASECHK.TRANS64.TRYWAIT P1, [R0+URZ+0x2e860], R3 ;  /* 0x02e86003000075a7 */ /* 0x000ea4000802017f */
[----:B--2---:R-:W-:Y:S05]  /*16760*/  @!P1 BRA `(.L_x_8071) ;  /* 0x0000001000ec9947 */ /* 0x004fea0003800000 */
.L_x_8112:
[----:B------:R-:W-:Y:S05]  /*16770*/  @!P0 BRA `(.L_x_8072) ;  /* 0x0000000000048947 */ /* 0x000fea0003800000 */
[----:B------:R-:W-:Y:S01]  /*16780*/  BPT.TRAP 0x1 ;  /* 0x000000040000795c */ /* 0x000fe20000300000 */
.L_x_8072:
[----:B-1----:R-:W-:-:S04]  /*16790*/  IMAD R5, R4, 0x8, R7 ;  /* 0x0000000804057824 */ /* 0x002fc800078e0207 */
[----:B------:R-:W1:Y:S02]  /*167a0*/  SYNCS.PHASECHK.TRANS64.TRYWAIT P1, [R5+URZ+0x2e860], R2 ;  /* 0x02e86002050075a7 */ /* 0x000e64000802017f */
[----:B-1----:R-:W-:Y:S05]  /*167b0*/  @!P1 BRA `(.L_x_8073) ;  /* 0x0000001000ec9947 */ /* 0x002fea0003800000 */
.L_x_8113:
[----:B------:R-:W-:Y:S05]  /*167c0*/  @!P0 BRA `(.L_x_8074) ;  /* 0x0000000000048947 */ /* 0x000fea0003800000 */
[----:B------:R-:W-:Y:S01]  /*167d0*/  BPT.TRAP 0x1 ;  /* 0x000000040000795c */ /* 0x000fe20000300000 */
.L_x_8074:
[----:B------:R-:W3:Y:S02]  /*167e0*/  SYNCS.PHASECHK.TRANS64.TRYWAIT P0, [R0+URZ+0x2e880], R3 ;  /* 0x02e88003000075a7 */ /* 0x000ee4000800017f */
[----:B---3--:R-:W-:Y:S05]  /*167f0*/  @!P0 BRA `(.L_x_8075) ;  /* 0x0000001000f08947 */ /* 0x008fea0003800000 */
.L_x_8076:
[----:B----4-:R4:W0:Y:S02]  /*16800*/  SYNCS.PHASECHK.TRANS64.TRYWAIT P0, [R5+URZ+0x2e880], R2 ;  /* 0x02e88002050075a7 */ /* 0x010824000800017f */
[----:B0-----:R-:W-:Y:S05]  /*16810*/  @!P0 NANOSLEEP.SYNCS 0x989680 ;  /* 0x009896800000895d */ /* 0x001fea0003900000 */
[----:B------:R-:W0:Y:S02]  /*16820*/  @!P0 SYNCS.PHASECHK.TRANS64 P0, [R5+URZ+0x2e880], R2 ;  /* 0x02e88002050085a7 */ /* 0x000e24000800007f */
[----:B0-----:R-:W-:Y:S05]  /*16830*/  @!P0 BRA `(.L_x_8076) ;  /* 0xfffffffc00f08947 */ /* 0x001fea000383ffff */
.L_x_7983:
[----:B------:R-:W-:Y:S05]  /*16840*/  BSYNC B6 ;  /* 0x0000000000067941 */ /* 0x000fea0003800000 */
.L_x_7980:
[----:B------:R-:W-:Y:S05]  /*16850*/  EXIT ;  /* 0x000000000000794d */ /* 0x000fea0003800000 */
.L_x_7987:
[----:B0-----:R-:W-:-:S04]  /*16860*/  IMAD.U32 R3, RZ, RZ, UR41 ;  /* 0x00000029ff037e24 */ /* 0x001fc8000f8e00ff */
[----:B------:R0:W1:Y:S03]  /*16870*/  SYNCS.PHASECHK.TRANS64.TRYWAIT P0, [R3+URZ+0x2e800], R6 ;  /* 0x02e80006030075a7 */ /* 0x000066000800017f */
[----:B-1----:R-:W-:Y:S05]  /*16880*/  @!P0 NANOSLEEP.SYNCS 0x989680 ;  /* 0x009896800000895d */ /* 0x002fea0003900000 */
[----:B------:R-:W1:Y:S02]  /*16890*/  @!P0 SYNCS.PHASECHK.TRANS64 P0, [R3+URZ+0x2e800], R6 ;  /* 0x02e80006030085a7 */ /* 0x000e64000800007f */
[----:B-1----:R-:W-:Y:S05]  /*168a0*/  @!P0 BRA `(.L_x_7987) ;  /* 0xfffffffc00ec8947 */ /* 0x002fea000383ffff */
[----:B------:R-:W-:Y:S05]  /*168b0*/  BRA `(.L_x_8077) ;  /* 0xfffffeac00687947 */ /* 0x000fea000383ffff */
.L_x_7991:
[----:B--2---:R-:W-:-:S04]  /*168c0*/  IMAD.U32 R5, RZ, RZ, UR41 ;  /* 0x00000029ff057e24 */ /* 0x004fc8000f8e00ff */
[----:B------:R2:W3:Y:S03]  /*168d0*/  SYNCS.PHASECHK.TRANS64.TRYWAIT P2, [R5+URZ+0x2e830], R6 ;  /* 0x02e83006050075a7 */ /* 0x0004e6000804017f */
[----:B---3--:R-:W-:Y:S05]  /*168e0*/  @!P2 NANOSLEEP.SYNCS 0x989680 ;  /* 0x009896800000a95d */ /* 0x008fea0003900000 */
[----:B------:R-:W3:Y:S02]  /*168f0*/  @!P2 SYNCS.PHASECHK.TRANS64 P2, [R5+URZ+0x2e830], R6 ;  /* 0x02e830060500a5a7 */ /* 0x000ee4000804007f */
[----:B---3--:R-:W-:Y:S05]  /*16900*/  @!P2 BRA `(.L_x_7991) ;  /* 0xfffffffc00eca947 */ /* 0x008fea000383ffff */
[----:B------:R-:W-:Y:S05]  /*16910*/  BRA `(.L_x_7990) ;  /* 0xfffffeac00847947 */ /* 0x000fea000383ffff */
.L_x_7996:
[----:B-1----:R-:W-:-:S04]  /*16920*/  IMAD.U32 R15, RZ, RZ, UR10 ;  /* 0x0000000aff0f7e24 */ /* 0x002fc8000f8e00ff */
[----:B------:R1:W2:Y:S03]  /*16930*/  SYNCS.PHASECHK.TRANS64.TRYWAIT P3, [R15+URZ+0x2e830], R14 ;  /* 0x02e8300e0f0075a7 */ /* 0x0002a6000806017f */
[----:B--2---:R-:W-:Y:S05]  /*16940*/  @!P3 NANOSLEEP.SYNCS 0x989680 ;  /* 0x009896800000b95d */ /* 0x004fea0003900000 */
[----:B------:R-:W2:Y:S02]  /*16950*/  @!P3 SYNCS.PHASECHK.TRANS64 P3, [R15+URZ+0x2e830], R14 ;  /* 0x02e8300e0f00b5a7 */ /* 0x000ea4000806007f */
[----:B--2---:R-:W-:Y:S05]  /*16960*/  @!P3 BRA `(.L_x_7996) ;  /* 0xfffffffc00ecb947 */ /* 0x004fea000383ffff */
[----:B------:R-:W-:Y:S05]  /*16970*/  BRA `(.L_x_7993) ;  /* 0xfffffefc00b07947 */ /* 0x000fea000383ffff */
.L_x_8000:
[----:B-1----:R-:W-:-:S04]  /*16980*/  IMAD.U32 R14, RZ, RZ, UR10 ;  /* 0x0000000aff0e7e24 */ /* 0x002fc8000f8e00ff */
[----:B------:R1:W2:Y:S03]  /*16990*/  SYNCS.PHASECHK.TRANS64.TRYWAIT P3, [R14+URZ+0x2e850], R13 ;  /* 0x02e8500d0e0075a7 */ /* 0x0002a6000806017f */
[----:B--2---:R-:W-:Y:S05]  /*169a0*/  @!P3 NANOSLEEP.SYNCS 0x989680 ;  /* 0x009896800000b95d */ /* 0x004fea0003900000 */
[----:B------:R-:W2:Y:S02]  /*169b0*/  @!P3 SYNCS.PHASECHK.TRANS64 P3, [R14+URZ+0x2e850], R13 ;  /* 0x02e8500d0e00b5a7 */ /* 0x000ea4000806007f */
[----:B--2---:R-:W-:Y:S05]  /*169c0*/  @!P3 BRA `(.L_x_8000) ;  /* 0xfffffffc00ecb947 */ /* 0x004fea000383ffff */
[----:B------:R-:W-:Y:S05]  /*169d0*/  BRA `(.L_x_7997) ;  /* 0xffffff0800a47947 */ /* 0x000fea000383ffff */
.L_x_8007:
[----:B-1----:R-:W-:-:S04]  /*169e0*/  IMAD.U32 R14, RZ, RZ, UR7 ;  /* 0x00000007ff0e7e24 */ /* 0x002fc8000f8e00ff */
[----:B------:R1:W2:Y:S03]  /*169f0*/  SYNCS.PHASECHK.TRANS64.TRYWAIT P2, [R14+URZ+0x2e830], R11 ;  /* 0x02e8300b0e0075a7 */ /* 0x0002a6000804017f */
[----:B--2---:R-:W-:Y:S05]  /*16a00*/  @!P2 NANOSLEEP.SYNCS 0x989680 ;  /* 0x009896800000a95d */ /* 0x004fea0003900000 */
[----:B------:R-:W2:Y:S02]  /*16a10*/  @!P2 SYNCS.PHASECHK.TRANS64 P2, [R14+URZ+0x2e830], R11 ;  /* 0x02e8300b0e00a5a7 */ /* 0x000ea4000804007f */
[----:B--2---:R-:W-:Y:S05]  /*16a20*/  @!P2 BRA `(.L_x_8007) ;  /* 0xfffffffc00eca947 */ /* 0x004fea000383ffff */
[----:B------:R-:W-:Y:S05]  /*16a30*/  BRA `(.L_x_8004) ;  /* 0xffffff5000547947 */ /* 0x000fea000383ffff */
.L_x_8011:
[----:B01----:R-:W-:-:S04]  /*16a40*/  IMAD.U32 R11, RZ, RZ, UR7 ;  /* 0x00000007ff0b7e24 */ /* 0x003fc8000f8e00ff */
[----:B------:R0:W1:Y:S03]  /*16a50*/  SYNCS.PHASECHK.TRANS64.TRYWAIT P2, [R11+URZ+0x2e850], R10 ;  /* 0x02e8500a0b0075a7 */ /* 0x000066000804017f */
[----:B-1----:R-:W-:Y:S05]  /*16a60*/  @!P2 NANOSLEEP.SYNCS 0x989680 ;  /* 0x009896800000a95d */ /* 0x002fea0003900000 */
[----:B------:R-:W1:Y:S02]  /*16a70*/  @!P2 SYNCS.PHASECHK.TRANS64 P2, [R11+URZ+0x2e850], R10 ;  /* 0x02e8500a0b00a5a7 */ /* 0x000e64000804007f */
[----:B-1----:R-:W-:Y:S05]  /*16a80*/  @!P2 BRA `(.L_x_8011) ;  /* 0xfffffffc00eca947 */ /* 0x002fea000383ffff */
[----:B------:R-:W-:Y:S05]  /*16a90*/  BRA `(.L_x_8008) ;  /* 0xffffff5c00447947 */ /* 0x000fea000383ffff */
.L_x_8017:
[----:B-1----:R-:W-:-:S04]  /*16aa0*/  IMAD.U32 R3, RZ, RZ, UR5 ;  /* 0x00000005ff037e24 */ /* 0x002fc8000f8e00ff */
[----:B------:R1:W2:Y:S03]  /*16ab0*/  SYNCS.PHASECHK.TRANS64.TRYWAIT P0, [R3+URZ+0x2e850], R4 ;  /* 0x02e85004030075a7 */ /* 0x0002a6000800017f */
[----:B--2---:R-:W-:Y:S05]  /*16ac0*/  @!P0 NANOSLEEP.SYNCS 0x989680 ;  /* 0x009896800000895d */ /* 0x004fea0003900000 */
[----:B------:R-:W2:Y:S02]  /*16ad0*/  @!P0 SYNCS.PHASECHK.TRANS64 P0, [R3+URZ+0x2e850], R4 ;  /* 0x02e85004030085a7 */ /* 0x000ea4000800007f */
[----:B--2---:R-:W-:Y:S05]  /*16ae0*/  @!P0 BRA `(.L_x_8017) ;  /* 0xfffffffc00ec8947 */ /* 0x004fea000383ffff */
[----:B------:R-:W-:Y:S05]  /*16af0*/  BRA `(.L_x_8016) ;  /* 0xffffff9000e47947 */ /* 0x000fea000383ffff */
.L_x_8030:
[----:B------:R-:W-:Y:S02]  /*16b00*/  IMAD.MOV.U32 R13, RZ, RZ, R6 ;  /* 0x000000ffff0d7224 */ /* 0x000fe400078e0006 */
[----:B------:R-:W-:Y:S02]  /*16b10*/  IMAD.MOV.U32 R12, RZ, RZ, RZ ;  /* 0x000000ffff0c7224 */ /* 0x000fe400078e00ff */
[----:B------:R-:W-:Y:S02]  /*16b20*/  IMAD.MOV.U32 R11, RZ, RZ, 0x1f ;  /* 0x0000001fff0b7424 */ /* 0x000fe400078e00ff */
[----:B------:R-:W-:-:S07]  /*16b30*/  IMAD.MOV.U32 R15, RZ, RZ, -0x1 ;  /* 0xffffffffff0f7424 */ /* 0x000fce00078e00ff */
[----:B0-----:R-:W-:Y:S05]  /*16b40*/  WARPSYNC.COLLECTIVE R15, `(.L_x_8078) ;  /* 0x000000000f087348 */ /* 0x001fea0003c00000 */
[----:B------:R1:W2:Y:S02]  /*16b50*/  SHFL.IDX P6, R14, R13, R12, R11 ;  /* 0x0000000c0d0e7389 */ /* 0x0002a400000c000b */
[----:B012---:R-:W-:Y:S01]  /*16b60*/  ENDCOLLECTIVE ;  /* 0x000000000000791b */ /* 0x007fe20003800000 */
.L_x_8078:
[----:B------:R-:W-:Y:S05]  /*16b70*/  BRA `(.L_x_8079) ;  /* 0xffffffd000047947 */ /* 0x000fea000383ffff */
.L_x_8032:
[----:B------:R-:W-:Y:S01]  /*16b80*/  BSSY B0, `(.L_x_8080) ;  /* 0x0000006000007945 */ /* 0x000fe20003800000 */
[----:B------:R-:W-:-:S07]  /*16b90*/  IMAD.MOV.U32 R15, RZ, RZ, -0x1 ;  /* 0xffffffffff0f7424 */ /* 0x000fce00078e00ff */
[----:B-1----:R-:W-:Y:S05]  /*16ba0*/  WARPSYNC.COLLECTIVE R15, `(.L_x_8081) ;  /* 0x000000000f0c7348 */ /* 0x002fea0003c00000 */
[----:B------:R-:W-:Y:S02]  /*16bb0*/  ELECT P6, UR62, PT ;  /* 0x00000000003e782f */ /* 0x000fe400038c0000 */
[----:B------:R-:W-:Y:S01]  /*16bc0*/  MOV R14, UR62 ;  /* 0x0000003e000e7c02 */ /* 0x000fe20008000f00 */
[----:B-1----:R-:W-:Y:S10]  /*16bd0*/  ENDCOLLECTIVE ;  /* 0x000000000000791b */ /* 0x002ff40003800000 */
.L_x_8081:
[----:B------:R-:W-:Y:S05]  /*16be0*/  BSYNC B0 ;  /* 0x0000000000007941 */ /* 0x000fea0003800000 */
.L_x_8080:
[----:B------:R-:W-:Y:S05]  /*16bf0*/  BRA `(.L_x_8082) ;  /* 0xffffffd000087947 */ /* 0x000fea000383ffff */
.L_x_8034:
[----:B0-----:R-:W-:-:S04]  /*16c00*/  IMAD.U32 R3, RZ, RZ, UR40 ;  /* 0x00000028ff037e24 */ /* 0x001fc8000f8e00ff */
[----:B------:R0:W2:Y:S03]  /*16c10*/  SYNCS.PHASECHK.TRANS64.TRYWAIT P0, [R3+URZ+0x2e880], R2 ;  /* 0x02e88002030075a7 */ /* 0x0000a6000800017f */
[----:B--2---:R-:W-:Y:S05]  /*16c20*/  @!P0 NANOSLEEP.SYNCS 0x989680 ;  /* 0x009896800000895d */ /* 0x004fea0003900000 */
[----:B------:R-:W2:Y:S02]  /*16c30*/  @!P0 SYNCS.PHASECHK.TRANS64 P0, [R3+URZ+0x2e880], R2 ;  /* 0x02e88002030085a7 */ /* 0x000ea4000800007f */
[----:B--2---:R-:W-:Y:S05]  /*16c40*/  @!P0 BRA `(.L_x_8034) ;  /* 0xfffffffc00ec8947 */ /* 0x004fea000383ffff */
[----:B------:R-:W-:Y:S05]  /*16c50*/  BRA `(.L_x_8083) ;  /* 0xffffffd000547947 */ /* 0x000fea000383ffff */
.L_x_8036:
[----:B0-----:R-:W-:-:S04]  /*16c60*/  IMAD.U32 R3, RZ, RZ, UR40 ;  /* 0x00000028ff037e24 */ /* 0x001fc8000f8e00ff */
[----:B------:R0:W2:Y:S03]  /*16c70*/  SYNCS.PHASECHK.TRANS64.TRYWAIT P0, [R3+URZ+0x2e840], R2 ;  /* 0x02e84002030075a7 */ /* 0x0000a6000800017f */
[----:B--2---:R-:W-:Y:S05]  /*16c80*/  @!P0 NANOSLEEP.SYNCS 0x989680 ;  /* 0x009896800000895d */ /* 0x004fea0003900000 */
[----:B------:R-:W2:Y:S02]  /*16c90*/  @!P0 SYNCS.PHASECHK.TRANS64 P0, [R3+URZ+0x2e840], R2 ;  /* 0x02e84002030085a7 */ /* 0x000ea4000800007f */
[----:B--2---:R-:W-:Y:S05]  /*16ca0*/  @!P0 BRA `(.L_x_8036) ;  /* 0xfffffffc00ec8947 */ /* 0x004fea000383ffff */
[----:B------:R-:W-:Y:S05]  /*16cb0*/  BRA `(.L_x_8084) ;  /* 0xffffffd000947947 */ /* 0x000fea000383ffff */
.L_x_8039:
        /* <DEDUP_REMOVED lines=8> */
.L_x_8085:
[----:B------:R-:W-:Y:S02]  /*16d40*/  IMAD.MOV.U32 R13, RZ, RZ, R0 ;  /* 0x000000ffff0d7224 */ /* 0x000fe400078e0000 */
[----:B------:R-:W-:-:S07]  /*16d50*/  IMAD.MOV.U32 R6, RZ, RZ, R14 ;  /* 0x000000ffff067224 */ /* 0x000fce00078e000e */
[----:B------:R-:W-:Y:S05]  /*16d60*/  WARPSYNC.COLLECTIVE R15, `(.L_x_8086) ;  /* 0x000000000f087348 */ /* 0x000fea0003c00000 */
[----:B------:R0:W1:Y:S02]  /*16d70*/  SHFL.IDX P6, R14, R13, R12, R11 ;  /* 0x0000000c0d0e7389 */ /* 0x00006400000c000b */
[----:B01----:R-:W-:Y:S01]  /*16d80*/  ENDCOLLECTIVE ;  /* 0x000000000000791b */ /* 0x003fe20003800000 */
.L_x_8086:
        /* <DEDUP_REMOVED lines=10> */
.L_x_8087:
        /* <DEDUP_REMOVED lines=16> */
.L_x_8088:
[----:B------:R-:W-:Y:S02]  /*16f30*/  @!P1 VIADD R8, R4, UR40 ;  /* 0x0000002804089c36 */ /* 0x000fe40008000000 */
[----:B------:R-:W-:Y:S02]  /*16f40*/  IMAD.MOV.U32 R13, RZ, RZ, R2 ;  /* 0x000000ffff0d7224 */ /* 0x000fe400078e0002 */
[----:B------:R-:W-:Y:S02]  /*16f50*/  IMAD.MOV.U32 R12, RZ, RZ, 0x2 ;  /* 0x00000002ff0c7424 */ /* 0x000fe400078e00ff */
[----:B------:R-:W-:-:S07]  /*16f60*/  IMAD.MOV.U32 R7, RZ, RZ, R14 ;  /* 0x000000ffff077224 */ /* 0x000fce00078e000e */
[----:B------:R-:W-:Y:S05]  /*16f70*/  WARPSYNC.COLLECTIVE R15, `(.L_x_8089) ;  /* 0x000000000f087348 */ /* 0x000fea0003c00000 */
[----:B------:R0:W1:Y:S02]  /*16f80*/  SHFL.IDX P6, R14, R13, R12, R11 ;  /* 0x0000000c0d0e7389 */ /* 0x00006400000c000b */
[----:B01----:R-:W-:Y:S01]  /*16f90*/  ENDCOLLECTIVE ;  /* 0x000000000000791b */ /* 0x003fe20003800000 */
.L_x_8089:
        /* <DEDUP_REMOVED lines=16> */
.L_x_8090:
[----:B------:R-:W-:Y:S02]  /*170a0*/  @!P1 VIADD R8, R4, UR40 ;  /* 0x0000002804089c36 */ /* 0x000fe40008000000 */
[----:B------:R-:W-:Y:S02]  /*170b0*/  IMAD.MOV.U32 R13, RZ, RZ, R2 ;  /* 0x000000ffff0d7224 */ /* 0x000fe400078e0002 */
[----:B------:R-:W-:Y:S02]  /*170c0*/  IMAD.MOV.U32 R12, RZ, RZ, 0x3 ;  /* 0x00000003ff0c7424 */ /* 0x000fe400078e00ff */
[----:B------:R-:W-:-:S07]  /*170d0*/  IMAD.MOV.U32 R7, RZ, RZ, R14 ;  /* 0x000000ffff077224 */ /* 0x000fce00078e000e */
[----:B------:R-:W-:Y:S05]  /*170e0*/  WARPSYNC.COLLECTIVE R15, `(.L_x_8091) ;  /* 0x000000000f087348 */ /* 0x000fea0003c00000 */
[----:B------:R0:W1:Y:S02]  /*170f0*/  SHFL.IDX P6, R14, R13, R12, R11 ;  /* 0x0000000c0d0e7389 */ /* 0x00006400000c000b */
[----:B01----:R-:W-:Y:S01]  /*17100*/  ENDCOLLECTIVE ;  /* 0x000000000000791b */ /* 0x003fe20003800000 */
.L_x_8091:
        /* <DEDUP_REMOVED lines=16> */
.L_x_8092:
[----:B------:R-:W-:Y:S02]  /*17210*/  @!P1 VIADD R8, R4, UR40 ;  /* 0x0000002804089c36 */ /* 0x000fe40008000000 */
[----:B------:R-:W-:Y:S02]  /*17220*/  IMAD.MOV.U32 R13, RZ, RZ, R2 ;  /* 0x000000ffff0d7224 */ /* 0x000fe400078e0002 */
[----:B------:R-:W-:Y:S02]  /*17230*/  IMAD.MOV.U32 R12, RZ, RZ, 0x4 ;  /* 0x00000004ff0c7424 */ /* 0x000fe400078e00ff */
[----:B------:R-:W-:-:S07]  /*17240*/  IMAD.MOV.U32 R7, RZ, RZ, R14 ;  /* 0x000000ffff077224 */ /* 0x000fce00078e000e */
[----:B------:R-:W-:Y:S05]  /*17250*/  WARPSYNC.COLLECTIVE R15, `(.L_x_8093) ;  /* 0x000000000f087348 */ /* 0x000fea0003c00000 */
[----:B------:R0:W1:Y:S02]  /*17260*/  SHFL.IDX P6, R14, R13, R12, R11 ;  /* 0x0000000c0d0e7389 */ /* 0x00006400000c000b */
[----:B01----:R-:W-:Y:S01]  /*17270*/  ENDCOLLECTIVE ;  /* 0x000000000000791b */ /* 0x003fe20003800000 */
.L_x_8093:
        /* <DEDUP_REMOVED lines=16> */
.L_x_8094:
[----:B------:R-:W-:Y:S02]  /*17380*/  @!P1 VIADD R8, R4, UR40 ;  /* 0x0000002804089c36 */ /* 0x000fe40008000000 */
[----:B------:R-:W-:Y:S02]  /*17390*/  IMAD.MOV.U32 R13, RZ, RZ, R2 ;  /* 0x000000ffff0d7224 */ /* 0x000fe400078e0002 */
[----:B------:R-:W-:Y:S02]  /*173a0*/  IMAD.MOV.U32 R12, RZ, RZ, 0x5 ;  /* 0x00000005ff0c7424 */ /* 0x000fe400078e00ff */
[----:B------:R-:W-:-:S07]  /*173b0*/  IMAD.MOV.U32 R7, RZ, RZ, R14 ;  /* 0x000000ffff077224 */ /* 0x000fce00078e000e */
[----:B------:R-:W-:Y:S05]  /*173c0*/  WARPSYNC.COLLECTIVE R15, `(.L_x_8095) ;  /* 0x000000000f087348 */ /* 0x000fea0003c00000 */
[----:B------:R0:W1:Y:S02]  /*173d0*/  SHFL.IDX P6, R14, R13, R12, R11 ;  /* 0x0000000c0d0e7389 */ /* 0x00006400000c000b */
[----:B01----:R-:W-:Y:S01]  /*173e0*/  ENDCOLLECTIVE ;  /* 0x000000000000791b */ /* 0x003fe20003800000 */
.L_x_8095:
        /* <DEDUP_REMOVED lines=16> */
.L_x_8096:
[----:B------:R-:W-:Y:S02]  /*174f0*/  @!P1 VIADD R8, R4, UR40 ;  /* 0x0000002804089c36 */ /* 0x000fe40008000000 */
[----:B------:R-:W-:Y:S02]  /*17500*/  IMAD.MOV.U32 R13, RZ, RZ, R2 ;  /* 0x000000ffff0d7224 */ /* 0x000fe400078e0002 */
[----:B------:R-:W-:Y:S02]  /*17510*/  IMAD.MOV.U32 R12, RZ, RZ, 0x6 ;  /* 0x00000006ff0c7424 */ /* 0x000fe400078e00ff */
[----:B------:R-:W-:-:S07]  /*17520*/  IMAD.MOV.U32 R7, RZ, RZ, R14 ;  /* 0x000000ffff077224 */ /* 0x000fce00078e000e */
[----:B------:R-:W-:Y:S05]  /*17530*/  WARPSYNC.COLLECTIVE R15, `(.L_x_8097) ;  /* 0x000000000f087348 */ /* 0x000fea0003c00000 */
[----:B------:R0:W1:Y:S02]  /*17540*/  SHFL.IDX P6, R14, R13, R12, R11 ;  /* 0x0000000c0d0e7389 */ /* 0x00006400000c000b */
[----:B01----:R-:W-:Y:S01]  /*17550*/  ENDCOLLECTIVE ;  /* 0x000000000000791b */ /* 0x003fe20003800000 */
.L_x_8097:
        /* <DEDUP_REMOVED lines=14> */
.L_x_8098:
        /* <DEDUP_REMOVED lines=9> */
.L_x_8099:
        /* <DEDUP_REMOVED lines=14> */
.L_x_8100:
[----:B------:R-:W-:Y:S01]  /*177b0*/  IMAD.MOV.U32 R0, RZ, RZ, R14 ;  /* 0x000000ffff007224 */ /* 0x000fe200078e000e */
[----:B------:R-:W-:Y:S06]  /*177c0*/  BRA `(.L_x_8101) ;  /* 0xffffffd0009c7947 */ /* 0x000fec000383ffff */
.L_x_8040:
[----:B0-----:R-:W-:-:S04]  /*177d0*/  IMAD.U32 R2, RZ, RZ, UR40 ;  /* 0x00000028ff027e24 */ /* 0x001fc8000f8e00ff */
[----:B------:R0:W1:Y:S03]  /*177e0*/  SYNCS.PHASECHK.TRANS64.TRYWAIT P0, [R2+URZ+0x2e820], R0 ;  /* 0x02e82000020075a7 */ /* 0x000066000800017f */
[----:B-1----:R-:W-:Y:S05]  /*177f0*/  @!P0 NANOSLEEP.SYNCS 0x989680 ;  /* 0x009896800000895d */ /* 0x002fea0003900000 */
[----:B------:R-:W1:Y:S02]  /*17800*/  @!P0 SYNCS.PHASECHK.TRANS64 P0, [R2+URZ+0x2e820], R0 ;  /* 0x02e82000020085a7 */ /* 0x000e64000800007f */
[----:B-1----:R-:W-:Y:S05]  /*17810*/  @!P0 BRA `(.L_x_8040) ;  /* 0xfffffffc00ec8947 */ /* 0x002fea000383ffff */
[----:B------:R-:W-:Y:S05]  /*17820*/  BRA `(.L_x_8102) ;  /* 0xffffffd000d87947 */ /* 0x000fea000383ffff */
.L_x_8045:
[----:B0-----:R0:W1:Y:S02]  /*17830*/  SYNCS.PHASECHK.TRANS64.TRYWAIT P0, [R4+URZ+0x2e880], R3 ;  /* 0x02e88003040075a7 */ /* 0x001064000800017f */
[----:B-1----:R-:W-:Y:S05]  /*17840*/  @!P0 NANOSLEEP.SYNCS 0x989680 ;  /* 0x009896800000895d */ /* 0x002fea0003900000 */
[----:B------:R-:W1:Y:S02]  /*17850*/  @!P0 SYNCS.PHASECHK.TRANS64 P0, [R4+URZ+0x2e880], R3 ;  /* 0x02e88003040085a7 */ /* 0x000e64000800007f */
[----:B-1----:R-:W-:Y:S05]  /*17860*/  @!P0 BRA `(.L_x_8045) ;  /* 0xfffffffc00f08947 */ /* 0x002fea000383ffff */
[----:B------:R-:W-:Y:S05]  /*17870*/  BRA `(.L_x_8103) ;  /* 0xffffffd4009c7947 */ /* 0x000fea000383ffff */
.L_x_8049:
[----:B-1----:R1:W2:Y:S02]  /*17880*/  SYNCS.PHASECHK.TRANS64.TRYWAIT P0, [R4+URZ+0x2e840], R3 ;  /* 0x02e84003040075a7 */ /* 0x0022a4000800017f */
[----:B--2---:R-:W-:Y:S05]  /*17890*/  @!P0 NANOSLEEP.SYNCS 0x989680 ;  /* 0x009896800000895d */ /* 0x004fea0003900000 */
[----:B------:R-:W2:Y:S02]  /*178a0*/  @!P0 SYNCS.PHASECHK.TRANS64 P0, [R4+URZ+0x2e840], R3 ;  /* 0x02e84003040085a7 */ /* 0x000ea4000800007f */
[----:B--2---:R-:W-:Y:S05]  /*178b0*/  @!P0 BRA `(.L_x_8049) ;  /* 0xfffffffc00f08947 */ /* 0x004fea000383ffff */
[----:B------:R-:W-:Y:S05]  /*178c0*/  BRA `(.L_x_8104) ;  /* 0xffffffd800107947 */ /* 0x000fea000383ffff */
.L_x_8054:
[----:B0-----:R0:W1:Y:S02]  /*178d0*/  SYNCS.PHASECHK.TRANS64.TRYWAIT P0, [R19+URZ+0x2e870], R2 ;  /* 0x02e87002130075a7 */ /* 0x001064000800017f */
[----:B-1----:R-:W-:Y:S05]  /*178e0*/  @!P0 NANOSLEEP.SYNCS 0x989680 ;  /* 0x009896800000895d */ /* 0x002fea0003900000 */
[----:B------:R-:W1:Y:S02]  /*178f0*/  @!P0 SYNCS.PHASECHK.TRANS64 P0, [R19+URZ+0x2e870], R2 ;  /* 0x02e87002130085a7 */ /* 0x000e64000800007f */
[----:B-1----:R-:W-:Y:S05]  /*17900*/  @!P0 BRA `(.L_x_8054) ;  /* 0xfffffffc00f08947 */ /* 0x002fea000383ffff */
[----:B------:R-:W-:Y:S05]  /*17910*/  BRA `(.L_x_8105) ;  /* 0xffffffd800a87947 */ /* 0x000fea000383ffff */
.L_x_8056:
[----:B0-----:R0:W1:Y:S02]  /*17920*/  SYNCS.PHASECHK.TRANS64.TRYWAIT P0, [R19+URZ+0x2e860], R3 ;  /* 0x02e86003130075a7 */ /* 0x001064000800017f */
[----:B-1----:R-:W-:Y:S05]  /*17930*/  @!P0 NANOSLEEP.SYNCS 0x989680 ;  /* 0x009896800000895d */ /* 0x002fea0003900000 */
[----:B------:R-:W1:Y:S02]  /*17940*/  @!P0 SYNCS.PHASECHK.TRANS64 P0, [R19+URZ+0x2e860], R3 ;  /* 0x02e86003130085a7 */ /* 0x000e64000800007f */
[----:B-1----:R-:W-:Y:S05]  /*17950*/  @!P0 BRA `(.L_x_8056) ;  /* 0xfffffffc00f08947 */ /* 0x002fea000383ffff */
[----:B------:R-:W-:Y:S05]  /*17960*/  BRA `(.L_x_8106) ;  /* 0xffffffd800ac7947 */ /* 0x000fea000383ffff */
.L_x_8062:
[----:B0-----:R-:W2:Y:S02]  /*17970*/  LDL R2, [R1] ;  /* 0x0000000001027983 */ /* 0x001ea40000100800 */
[----:B--2---:R0:W1:Y:S02]  /*17980*/  SYNCS.PHASECHK.TRANS64.TRYWAIT P0, [R2+URZ+0x2e870], R0 ;  /* 0x02e87000020075a7 */ /* 0x004064000800017f */
[----:B-1----:R-:W-:Y:S05]  /*17990*/  @!P0 NANOSLEEP.SYNCS 0x989680 ;  /* 0x009896800000895d */ /* 0x002fea0003900000 */
[----:B------:R-:W1:Y:S02]  /*179a0*/  @!P0 SYNCS.PHASECHK.TRANS64 P0, [R2+URZ+0x2e870], R0 ;  /* 0x02e87000020085a7 */ /* 0x000e64000800007f */
[----:B-1----:R-:W-:Y:S05]  /*179b0*/  @!P0 BRA `(.L_x_8062) ;  /* 0xfffffffc00ec8947 */ /* 0x002fea000383ffff */
[----:B------:R-:W-:Y:S05]  /*179c0*/  BRA `(.L_x_8107) ;  /* 0xffffffe000dc7947 */ /* 0x000fea000383ffff */
.L_x_8064:
[----:B0-----:R-:W2:Y:S02]  /*179d0*/  LDL R3, [R1] ;  /* 0x0000000001037983 */ /* 0x001ea40000100800 */
[----:B--2---:R0:W1:Y:S02]  /*179e0*/  SYNCS.PHASECHK.TRANS64.TRYWAIT P0, [R3+URZ+0x2e860], R0 ;  /* 0x02e86000030075a7 */ /* 0x004064000800017f */
[----:B-1----:R-:W-:Y:S05]  /*179f0*/  @!P0 NANOSLEEP.SYNCS 0x989680 ;  /* 0x009896800000895d */ /* 0x002fea0003900000 */
[----:B------:R-:W1:Y:S02]  /*17a00*/  @!P0 SYNCS.PHASECHK.TRANS64 P0, [R3+URZ+0x2e860], R0 ;  /* 0x02e86000030085a7 */ /* 0x000e64000800007f */
[----:B-1----:R-:W-:Y:S05]  /*17a10*/  @!P0 BRA `(.L_x_8064) ;  /* 0xfffffffc00ec8947 */ /* 0x002fea000383ffff */
[----:B------:R-:W-:Y:S05]  /*17a20*/  BRA `(.L_x_8108) ;  /* 0xffffffe000e87947 */ /* 0x000fea000383ffff */
.L_x_8066:
[----:B0-----:R0:W1:Y:S02]  /*17a30*/  SYNCS.PHASECHK.TRANS64.TRYWAIT P0, [R7+URZ+0x2e820], R2 ;  /* 0x02e82002070075a7 */ /* 0x001064000800017f */
[----:B-1----:R-:W-:Y:S05]  /*17a40*/  @!P0 NANOSLEEP.SYNCS 0x989680 ;  /* 0x009896800000895d */ /* 0x002fea0003900000 */
[----:B------:R-:W1:Y:S02]  /*17a50*/  @!P0 SYNCS.PHASECHK.TRANS64 P0, [R7+URZ+0x2e820], R2 ;  /* 0x02e82002070085a7 */ /* 0x000e64000800007f */
[----:B-1----:R-:W-:Y:S05]  /*17a60*/  @!P0 BRA `(.L_x_8066) ;  /* 0xfffffffc00f08947 */ /* 0x002fea000383ffff */
[----:B------:R-:W-:Y:S05]  /*17a70*/  BRA `(.L_x_8109) ;  /* 0xffffffe800bc7947 */ /* 0x000fea000383ffff */
.L_x_8068:
[----:B0-----:R0:W1:Y:S02]  /*17a80*/  SYNCS.PHASECHK.TRANS64.TRYWAIT P1, [R6+URZ], R3 ;  /* 0x00000003060075a7 */ /* 0x001064000802017f */
[----:B-1----:R-:W-:Y:S05]  /*17a90*/  @!P1 NANOSLEEP.SYNCS 0x989680 ;  /* 0x009896800000995d */ /* 0x002fea0003900000 */
[----:B------:R-:W1:Y:S02]  /*17aa0*/  @!P1 SYNCS.PHASECHK.TRANS64 P1, [R6+URZ], R3 ;  /* 0x00000003060095a7 */ /* 0x000e64000802007f */
[----:B-1----:R-:W-:Y:S05]  /*17ab0*/  @!P1 BRA `(.L_x_8068) ;  /* 0xfffffffc00f09947 */ /* 0x002fea000383ffff */
[----:B------:R-:W-:Y:S05]  /*17ac0*/  BRA `(.L_x_8110) ;  /* 0xffffffec000c7947 */ /* 0x000fea000383ffff */
.L_x_8069:
[----:B-1----:R1:W2:Y:S02]  /*17ad0*/  SYNCS.PHASECHK.TRANS64.TRYWAIT P1, [R5+URZ], R2 ;  /* 0x00000002050075a7 */ /* 0x0022a4000802017f */
[----:B--2---:R-:W-:Y:S05]  /*17ae0*/  @!P1 NANOSLEEP.SYNCS 0x989680 ;  /* 0x009896800000995d */ /* 0x004fea0003900000 */
[----:B------:R-:W2:Y:S02]  /*17af0*/  @!P1 SYNCS.PHASECHK.TRANS64 P1, [R5+URZ], R2 ;  /* 0x00000002050095a7 */ /* 0x000ea4000802007f */
[----:B--2---:R-:W-:Y:S05]  /*17b00*/  @!P1 BRA `(.L_x_8069) ;  /* 0xfffffffc00f09947 */ /* 0x004fea000383ffff */
[----:B------:R-:W-:Y:S05]  /*17b10*/  BRA `(.L_x_8111) ;  /* 0xffffffec00007947 */ /* 0x000fea000383ffff */
.L_x_8071:
[----:B--2---:R2:W3:Y:S02]  /*17b20*/  SYNCS.PHASECHK.TRANS64.TRYWAIT P1, [R0+URZ+0x2e860], R3 ;  /* 0x02e86003000075a7 */ /* 0x0044e4000802017f */
[----:B---3--:R-:W-:Y:S05]  /*17b30*/  @!P1 NANOSLEEP.SYNCS 0x989680 ;  /* 0x009896800000995d */ /* 0x008fea0003900000 */
[----:B------:R-:W3:Y:S02]  /*17b40*/  @!P1 SYNCS.PHASECHK.TRANS64 P1, [R0+URZ+0x2e860], R3 ;  /* 0x02e86003000095a7 */ /* 0x000ee4000802007f */
[----:B---3--:R-:W-:Y:S05]  /*17b50*/  @!P1 BRA `(.L_x_8071) ;  /* 0xfffffffc00f09947 */ /* 0x008fea000383ffff */
[----:B------:R-:W-:Y:S05]  /*17b60*/  BRA `(.L_x_8112) ;  /* 0xffffffec00007947 */ /* 0x000fea000383ffff */
.L_x_8073:
[----:B-1----:R1:W3:Y:S02]  /*17b70*/  SYNCS.PHASECHK.TRANS64.TRYWAIT P1, [R5+URZ+0x2e860], R2 ;  /* 0x02e86002050075a7 */ /* 0x0022e4000802017f */
[----:B---3--:R-:W-:Y:S05]  /*17b80*/  @!P1 NANOSLEEP.SYNCS 0x989680 ;  /* 0x009896800000995d */ /* 0x008fea0003900000 */
[----:B------:R-:W3:Y:S02]  /*17b90*/  @!P1 SYNCS.PHASECHK.TRANS64 P1, [R5+URZ+0x2e860], R2 ;  /* 0x02e86002050095a7 */ /* 0x000ee4000802007f */
[----:B---3--:R-:W-:Y:S05]  /*17ba0*/  @!P1 BRA `(.L_x_8073) ;  /* 0xfffffffc00f09947 */ /* 0x008fea000383ffff */
[----:B------:R-:W-:Y:S05]  /*17bb0*/  BRA `(.L_x_8113) ;  /* 0xffffffec00007947 */ /* 0x000fea000383ffff */
.L_x_8075:
[----:B---3--:R3:W4:Y:S02]  /*17bc0*/  SYNCS.PHASECHK.TRANS64.TRYWAIT P0, [R0+URZ+0x2e880], R3 ;  /* 0x02e88003000075a7 */ /* 0x008724000800017f */
[----:B----4-:R-:W-:Y:S05]  /*17bd0*/  @!P0 NANOSLEEP.SYNCS 0x989680 ;  /* 0x009896800000895d */ /* 0x010fea0003900000 */
[----:B------:R-:W4:Y:S02]  /*17be0*/  @!P0 SYNCS.PHASECHK.TRANS64 P0, [R0+URZ+0x2e880], R3 ;  /* 0x02e88003000085a7 */ /* 0x000f24000800007f */
[----:B----4-:R-:W-:Y:S05]  /*17bf0*/  @!P0 BRA `(.L_x_8075) ;  /* 0xfffffffc00f08947 */ /* 0x010fea000383ffff */
[----:B------:R-:W-:Y:S05]  /*17c00*/  BRA `(.L_x_8076) ;  /* 0xffffffe800fc7947 */ /* 0x000fea000383ffff */
.L_x_8114:
        /* <DEDUP_REMOVED lines=15> */
.L_x_13362:


//--------------------- .text._ZN7cutlass13device_kernelIN5flash11enable_sm90INS1_16FlashAttnFwdSm90INS1_25CollectiveMainloopFwdSm90ILi2EN4cute5tupleIJNS5_1CILi1EEES8_S8_EEENS6_IJNS7_ILi128EEENS7_ILi224EEESA_EEELi128ENS_12float_e4m3_tEfNS_4arch4Sm90ELb1ELb0ELb1ELb1ELb0ELb0ELb0ELb1ELb1ELb1ELb1ELb0EEENS1_21CollectiveEpilogueFwdINS6_IJSA_SA_SB_EEES9_NS_10bfloat16_tESF_Li256ELb1ELb1ELb1ELb1EEENS1_36VarlenDynamicPersistentTileSchedulerILi128ELi224ELi256ELi128ELb1ELb1ELb1ELb1ELb1ELb1EEEEEEEEEvNT_6ParamsE --------------------------
	.section	.text._ZN7cutlass13device_kernelIN5flash11enable_sm90INS1_16FlashAttnFwdSm90INS1_25CollectiveMainloopFwdSm90ILi2EN4cute5tupleIJNS5_1CILi1EEES8_S8_EEENS6_IJNS7_ILi128EEENS7_ILi224EEESA_EEELi128ENS_12float_e4m3_tEfNS_4arch4Sm90ELb1ELb0ELb1ELb1ELb0ELb0ELb0ELb1ELb1ELb1ELb1ELb0EEENS1_21CollectiveEpilogueFwdINS6_IJSA_SA_SB_EEES9_NS_10bfloat16_tESF_Li256ELb1ELb1ELb1ELb1EEENS1_36VarlenDynamicPersistentTileSchedulerILi128ELi224ELi256ELi128ELb1ELb1ELb1ELb1ELb1ELb1EEEEEEEEEvNT_6ParamsE,"ax",@progbits
	.align	128
.text._ZN7cutlass13device_kernelIN5flash11enable_sm90INS1_16FlashAttnFwdSm90INS1_25CollectiveMainloopFwdSm90ILi2EN4cute5tupleIJNS5_1CILi1EEES8_S8_EEENS6_IJNS7_ILi128EEENS7_ILi224EEESA_EEELi128ENS_12float_e4m3_tEfNS_4arch4Sm90ELb1ELb0ELb1ELb1ELb0ELb0ELb0ELb1ELb1ELb1ELb1ELb0EEENS1_21CollectiveEpilogueFwdINS6_IJSA_SA_SB_EEES9_NS_10bfloat16_tESF_Li256ELb1ELb1ELb1ELb1EEENS1_36VarlenDynamicPersistentTileSchedulerILi128ELi224ELi256ELi128ELb1ELb1ELb1ELb1ELb1ELb1EEEEEEEEEvNT_6ParamsE:
        .type           _ZN7cutlass13device_kernelIN5flash11enable_sm90INS1_16FlashAttnFwdSm90INS1_25CollectiveMainloopFwdSm90ILi2EN4cute5tupleIJNS5_1CILi1EEES8_S8_EEENS6_IJNS7_ILi128EEENS7_ILi224EEESA_EEELi128ENS_12float_e4m3_tEfNS_4arch4Sm90ELb1ELb0ELb1ELb1ELb0ELb0ELb0ELb1ELb1ELb1ELb1ELb0EEENS1_21CollectiveEpilogueFwdINS6_IJSA_SA_SB_EEES9_NS_10bfloat16_tESF_Li256ELb1ELb1ELb1ELb1EEENS1_36VarlenDynamicPersistentTileSchedulerILi128ELi224ELi256ELi128ELb1ELb1ELb1ELb1ELb1ELb1EEEEEEEEEvNT_6ParamsE,@function
        .size           _ZN7cutlass13device_kernelIN5flash11enable_sm90INS1_16FlashAttnFwdSm90INS1_25CollectiveMainloopFwdSm90ILi2EN4cute5tupleIJNS5_1CILi1EEES8_S8_EEENS6_IJNS7_ILi128EEENS7_ILi224EEESA_EEELi128ENS_12float_e4m3_tEfNS_4arch4Sm90ELb1ELb0ELb1ELb1ELb0ELb0ELb0ELb1ELb1ELb1ELb1ELb0EEENS1_21CollectiveEpilogueFwdINS6_IJSA_SA_SB_EEES9_NS_10bfloat16_tESF_Li256ELb1ELb1ELb1ELb1EEENS1_36VarlenDynamicPersistentTileSchedulerILi128ELi224ELi256ELi128ELb1ELb1ELb1ELb1ELb1ELb1EEEEEEEEEvNT_6ParamsE,(.L_x_13363 - _ZN7cutlass13device_kernelIN5flash11enable_sm90INS1_16FlashAttnFwdSm90INS1_25CollectiveMainloopFwdSm90ILi2EN4cute5tupleIJNS5_1CILi1EEES8_S8_EEENS6_IJNS7_ILi128EEENS7_ILi224EEESA_EEELi128ENS_12float_e4m3_tEfNS_4arch4Sm90ELb1ELb0ELb1ELb1ELb0ELb0ELb0ELb1ELb1ELb1ELb1ELb0EEENS1_21CollectiveEpilogueFwdINS6_IJSA_SA_SB_EEES9_NS_10bfloat16_tESF_Li256ELb1ELb1ELb1ELb1EEENS1_36VarlenDynamicPersistentTileSchedulerILi128ELi224ELi256ELi128ELb1ELb1ELb1ELb1ELb1ELb1EEEEEEEEEvNT_6ParamsE)
        .other          _ZN7cutlass13device_kernelIN5flash11enable_sm90INS1_16FlashAttnFwdSm90INS1_25CollectiveMainloopFwdSm90ILi2EN4cute5tupleIJNS5_1CILi1EEES8_S8_EEENS6_IJNS7_ILi128EEENS7_ILi224EEESA_EEELi128ENS_12float_e4m3_tEfNS_4arch4Sm90ELb1ELb0ELb1ELb1ELb0ELb0ELb0ELb1ELb1ELb1ELb1ELb0EEENS1_21CollectiveEpilogueFwdINS6_IJSA_SA_SB_EEES9_NS_10bfloat16_tESF_Li256ELb1ELb1ELb1ELb1EEENS1_36VarlenDynamicPersistentTileSchedulerILi128ELi224ELi256ELi128ELb1ELb1ELb1ELb1ELb1ELb1EEEEEEEEEvNT_6ParamsE,@"STO_CUDA_ENTRY STV_DEFAULT"
_ZN7cutlass13device_kernelIN5flash11enable_sm90INS1_16FlashAttnFwdSm90INS1_25CollectiveMainloopFwdSm90ILi2EN4cute5tupleIJNS5_1CILi1EEES8_S8_EEENS6_IJNS7_ILi128EEENS7_ILi224EEESA_EEELi128ENS_12float_e4m3_tEfNS_4arch4Sm90ELb1ELb0ELb1ELb1ELb0ELb0ELb0ELb1ELb1ELb1ELb1ELb0EEENS1_21CollectiveEpilogueFwdINS6_IJSA_SA_SB_EEES9_NS_10bfloat16_tESF_Li256ELb1ELb1ELb1ELb1EEENS1_36VarlenDynamicPersistentTileSchedulerILi128ELi224ELi256ELi128ELb1ELb1ELb1ELb1ELb1ELb1EEEEEEEEEvNT_6ParamsE:
        /* <DEDUP_REMOVED lines=18> */
.L_x_8116:
[----:B------:R-:W-:Y:S05]  /*0120*/  BSYNC B0 ;  /* 0x0000000000007941 */ /* 0x000fea0003800000 */
.L_x_8115:
        /* <DEDUP_REMOVED lines=41> */
.L_x_8117:
        /* <DEDUP_REMOVED lines=22> */
.L_x_8118:
        /* <DEDUP_REMOVED lines=18> */
.L_x_8119:
        /* <DEDUP_REMOVED lines=22> */
.L_x_8120:
        /* <DEDUP_REMOVED lines=22> */
.L_x_8121:
[----:B------:R-:W-:Y:S01]  /*0900*/  PLOP3.LUT P0, PT, PT, PT, UP0, 0x80, 0x0 ;  /* 0x000000000000781c */ /* 0x000fe20003f0f008 */
[----:B------:R-:W-:Y:S01]  /*0910*/  UMOV UR38, 0x1 ;  /* 0x0000000100267882 */ /* 0x000fe20000000000 */
[----:B------:R-:W-:Y:S01]  /*0920*/  NOP ;  /* 0x0000000000007918 */ /* 0x000fe20000000000 */
[----:B------:R-:W-:Y:S01]  /*0930*/  USEL UR38, UR38, 0x2, !UP0 ;  /* 0x0000000226267887 */ /* 0x000fe2000c000000 */
[----:B------:R-:W-:Y:S01]  /*0940*/  ULDC.64 UR54, c[0x0][0x208] ;  /* 0x0000820000367ab9 */ /* 0x000fe20000000a00 */
[----:B012-4-:R-:W-:Y:S08]  /*0950*/  BAR.SYNC.DEFER_BLOCKING 0x0 ;  /* 0x0000000000007b1d */ /* 0x017ff00000010000 */
[----:B------:R-:W-:Y:S05]  /*0960*/  @!P0 BRA `(.L_x_8122) ;  /* 0x00000144009c8947 */ /* 0x000fea0003800000 */
.L_x_8123:
        /* <DEDUP_REMOVED lines=33> */
[----:B------:R-:W-:Y:S02]  /*0b80*/  SHF.R.S32.HI R6, RZ, 0x4, R3 ;  /* 0x00000004ff067819 */ /* 0x000fe40000011403 */
[----:B------:R-:W-:Y:S02]  /*0b90*/  SHF.R.S32.HI R7, RZ, 0x1f, R11 ;  /* 0x0000001fff077819 */ /* 0x000fe4000001140b */
[----:B------:R-:W-:-:S02]  /*0ba0*/  LOP3.LUT R4, R3, 0x3fffff0, RZ, 0xc0, !PT ;  /* 0x03fffff003047812 */ /* 0x000fc400078ec0ff */
[----:B------:R-:W-:Y:S02]  /*0bb0*/  LEA.HI R3, R3, R6, RZ, 0x1 ;  /* 0x0000000603037211 */ /* 0x000fe400078f08ff */
[----:B------:R-:W-:Y:S01]  /*0bc0*/  LEA.HI R8, R7, R11, RZ, 0x2 ;  /* 0x0000000b07087211 */ /* 0x000fe200078f10ff */
[----:B------:R-:W-:Y:S01]  /*0bd0*/  IMAD.IADD R4, R12, 0x1, -R4 ;  /* 0x000000010c047824 */ /* 0x000fe200078e0a04 */
[----:B------:R-:W-:Y:S02]  /*0be0*/  LOP3.LUT R3, R3, 0x1ffffffe, RZ, 0xc0, !PT ;  /* 0x1ffffffe03037812 */ /* 0x000fe400078ec0ff */
[--C-:B------:R-:W-:Y:S01]  /*0bf0*/  SHF.R.S32.HI R9, RZ, 0x2, R8.reuse ;  /* 0x00000002ff097819 */ /* 0x100fe20000011408 */
[----:B------:R-:W-:Y:S01]  /*0c00*/  IMAD R4, R4, 0x40, R5 ;  /* 0x0000004004047824 */ /* 0x000fe200078e0205 */
[----:B------:R-:W-:Y:S01]  /*0c10*/  SHF.R.S32.HI R10, RZ, 0x1f, R8 ;  /* 0x0000001fff0a7819 */ /* 0x000fe20000011408 */
[----:B------:R-:W-:Y:S01]  /*0c20*/  IMAD.IADD R3, R6, 0x1, -R3 ;  /* 0x0000000106037824 */ /* 0x000fe200078e0a03 */
[----:B------:R-:W-:-:S02]  /*0c30*/  SHF.R.S32.HI R6, RZ, 0x7, R2 ;  /* 0x00000007ff067819 */ /* 0x000fc40000011402 */
[----:B------:R-:W-:Y:S01]  /*0c40*/  LEA.HI R10, R10, R9, RZ, 0x3 ;  /* 0x000000090a0a7211 */ /* 0x000fe200078f18ff */
[----:B------:R-:W-:Y:S01]  /*0c50*/  IMAD R3, R3, 0x8, R4 ;  /* 0x0000000803037824 */ /* 0x000fe200078e0204 */
[----:B------:R-:W-:Y:S02]  /*0c60*/  LEA.HI R7, R7, R11, RZ, 0x5 ;  /* 0x0000000b07077211 */ /* 0x000fe400078f28ff */
[----:B------:R-:W-:Y:S02]  /*0c70*/  LOP3.LUT R10, R10, 0xfffffff8, RZ, 0xc0, !PT ;  /* 0xfffffff80a0a7812 */ /* 0x000fe400078ec0ff */
[----:B------:R-:W-:Y:S01]  /*0c80*/  LEA.HI R2, R2, R6, RZ, 0x1 ;  /* 0x0000000602027211 */ /* 0x000fe200078f08ff */
[----:B------:R0:W-:Y:S01]  /*0c90*/  STL [R1+0x40], R3 ;  /* 0x0000400301007387 */ /* 0x0001e20000100800 */
[----:B------:R-:W-:Y:S01]  /*0ca0*/  LEA.HI R5, R0, R12, RZ, 0x2 ;  /* 0x0000000c00057211 */ /* 0x000fe200078f10ff */
[----:B------:R-:W-:Y:S01]  /*0cb0*/  IMAD.IADD R10, R9, 0x1, -R10 ;  /* 0x00000001090a7824 */ /* 0x000fe200078e0a0a */
[----:B------:R-:W-:-:S02]  /*0cc0*/  SHF.R.S32.HI R7, RZ, 0x5, R7 ;  /* 0x00000005ff077819 */ /* 0x000fc40000011407 */
[----:B------:R-:W-:Y:S02]  /*0cd0*/  LOP3.LUT R2, R2, 0x3fffffe, RZ, 0xc0, !PT ;  /* 0x03fffffe02027812 */ /* 0x000fe400078ec0ff */
[----:B------:R-:W-:Y:S01]  /*0ce0*/  LEA.HI R0, R0, R12, RZ, 0x3 ;  /* 0x0000000c00007211 */ /* 0x000fe200078f18ff */
[----:B------:R-:W-:Y:S01]  /*0cf0*/  IMAD R7, R7, 0x10, R10 ;  /* 0x0000001007077824 */ /* 0x000fe200078e020a */
[----:B------:R-:W-:Y:S01]  /*0d00*/  LOP3.LUT R5, R5, 0xfffffffc, RZ, 0xc0, !PT ;  /* 0xfffffffc05057812 */ /* 0x000fe200078ec0ff */
[----:B------:R-:W-:Y:S01]  /*0d10*/  IMAD.IADD R2, R6, 0x1, -R2 ;  /* 0x0000000106027824 */ /* 0x000fe200078e0a02 */
[----:B------:R-:W-:Y:S02]  /*0d20*/  LOP3.LUT R22, R0, 0xfffffff8, RZ, 0xc0, !PT ;  /* 0xfffffff800167812 */ /* 0x000fe400078ec0ff */
[----:B------:R-:W-:Y:S01]  /*0d30*/  LOP3.LUT R8, R8, 0x7ffffffc, RZ, 0xc0, !PT ;  /* 0x7ffffffc08087812 */ /* 0x000fe200078ec0ff */
[----:B------:R-:W-:Y:S02]  /*0d40*/  IMAD.IADD R5, R12, 0x1, -R5 ;  /* 0x000000010c057824 */ /* 0x000fe400078e0a05 */
[----:B------:R-:W-:-:S02]  /*0d50*/  IMAD R2, R2, 0x40, R7 ;  /* 0x0000004002027824 */ /* 0x000fc400078e0207 */
[----:B------:R-:W-:Y:S01]  /*0d60*/  IMAD.IADD R22, R12, 0x1, -R22 ;  /* 0x000000010c167824 */ /* 0x000fe200078e0a16 */
[----:B0-----:R-:W-:Y:S01]  /*0d70*/  LEA.HI R3, R5, R5, RZ, 0x1 ;  /* 0x0000000505037211 */ /* 0x001fe200078f08ff */
[----:B------:R-:W-:Y:S01]  /*0d80*/  IMAD.IADD R8, R11, 0x1, -R8 ;  /* 0x000000010b087824 */ /* 0x000fe200078e0a08 */
[----:B------:R0:W-:Y:S01]  /*0d90*/  STL [R1+0x3c], R2 ;  /* 0x00003c0201007387 */ /* 0x0001e20000100800 */
[----:B------:R-:W-:Y:S01]  /*0da0*/  IMAD.SHL.U32 R16, R22, 0x8, RZ ;  /* 0x0000000816107824 */ /* 0x000fe200078e00ff */
[----:B------:R-:W-:Y:S01]  /*0db0*/  LOP3.LUT R4, R3, 0x1ffffffe, RZ, 0xc0, !PT ;  /* 0x1ffffffe03047812 */ /* 0x000fe200078ec0ff */
[----:B------:R-:W-:Y:S02]  /*0dc0*/  IMAD.SHL.U32 R17, R8, 0x2, RZ ;  /* 0x0000000208117824 */ /* 0x000fe400078e00ff */
        /* <DEDUP_REMOVED lines=32> */
[----:B------:R-:W-:-:S02]  /*0fd0*/  SHF.R.S32.HI R3, RZ, 0x1f, R228 ;  /* 0x0000001fff037819 */ /* 0x000fc400000114e4 */
[----:B0-----:R-:W-:-:S07]  /*0fe0*/  SHF.R.S32.HI R0, RZ, 0x1f, R23 ;  /* 0x0000001fff007819 */ /* 0x001fce0000011417 */
.L_x_8184:
[----:B0-2-4-:R-:W0:Y:S01]  /*0ff0*/  LDC.64 R2, c[0x0][0xc88] ;  /* 0x00032200ff027b82 */ /* 0x015e220000000a00 */
[----:B------:R-:W-:Y:S01]  /*1000*/  ULDC.64 UR8, c[0x0][0xa28] ;  /* 0x00028a0000087ab9 */ /* 0x000fe20000000a00 */
[----:B------:R-:W-:Y:S01]  /*1010*/  ULDC.64 UR10, c[0x0][0xa18] ;  /* 0x00028600000a7ab9 */ /* 0x000fe20000000a00 */
[----:B------:R-:W-:Y:S01]  /*1020*/  ULOP3.LUT UR4, UR6, 0xff000000, URZ, 0xc0, !UPT ;  /* 0xff00000006047892 */ /* 0x000fe2000f8ec03f */
        /* <DEDUP_REMOVED lines=19> */
[----:B---3--:R-:W-:Y:S01]  /*1160*/  IMAD.U32 R5, RZ, RZ, UR11 ;  /* 0x0000000bff057e24 */ /* 0x008fe2000f8e00ff */
        /* <DEDUP_REMOVED lines=32> */
.L_x_8124:
        /* <DEDUP_REMOVED lines=8> */
.L_x_8125:
        /* <DEDUP_REMOVED lines=13> */
.L_x_8126:
        /* <DEDUP_REMOVED lines=10> */
[----:B------:R-:W-:-:S04]  /*1560*/  UIMAD.WIDE.U32 UR4, UR6, UR4, URZ ;  /* 0x00000004060472a5 */ /* 0x000fc8000f8e003f */
[----:B------:R-:W-:Y:S02]  /*1570*/  @UP0 USHF.R.U32.HI UR6, URZ, UR8, UR5 ;  /* 0x000000083f060299 */ /* 0x000fe40008011605 */
[----:B------:R-:W-:Y:S02]  /*1580*/  UIADD3 UR5, UR50, 0xdf, URZ ;  /* 0x000000df32057890 */ /* 0x000fe4000fffe03f */
        /* <DEDUP_REMOVED lines=51> */
.L_x_8127:
        /* <DEDUP_REMOVED lines=26> */
[----:B------:R-:W-:Y:S01]  /*1a60*/  CS2R R60, SRZ ;  /* 0x00000000003c7805 */ /* 0x000fe2000001ff00 */
[----:B------:R-:W-:Y:S01]  /*1a70*/  IMAD.MOV.U32 R90, RZ, RZ, RZ ;  /* 0x000000ffff5a7224 */ /* 0x000fe200078e00ff */
        /* <DEDUP_REMOVED lines=52> */
.L_x_8129:
        /* <DEDUP_REMOVED lines=42> */
.L_x_8279:
[----:B------:R-:W-:Y:S05]  /*2060*/  @!P1 BRA `(.L_x_8131) ;  /* 0x0000000000049947 */ /* 0x000fea0003800000 */
[----:B------:R-:W-:Y:S01]  /*2070*/  BPT.TRAP 0x1 ;  /* 0x000000040000795c */ /* 0x000fe20000300000 */
.L_x_8131:
[----:B0-----:R-:W-:Y:S02]  /*2080*/  IMAD.U32 R2, RZ, RZ, UR52 ;  /* 0x00000034ff027e24 */ /* 0x001fe4000f8e00ff */
[----:B------:R-:W-:-:S03]  /*2090*/  IMAD.U32 R3, RZ, RZ, UR47 ;  /* 0x0000002fff037e24 */ /* 0x000fc6000f8e00ff */
[----:B------:R-:W-:Y:S02]  /*20a0*/  LEA R2, R2, UR41, 0x3 ;  /* 0x0000002902027c11 */ /* 0x000fe4000f8e18ff */
[----:B------:R-:W-:-:S04]  /*20b0*/  SHF.L.U32 R3, R3, 0x1f, RZ ;  /* 0x0000001f03037819 */ /* 0x000fc800000006ff */
[----:B------:R0:W1:Y:S01]  /*20c0*/  SYNCS.PHASECHK.TRANS64.TRYWAIT P0, [R2+URZ+0x2e830], R3 ;  /* 0x02e83003020075a7 */ /* 0x000062000800017f */
[----:B------:R-:W-:Y:S05]  /*20d0*/  @!P1 BRA `(.L_x_8132) ;  /* 0x0000000000049947 */ /* 0x000fea0003800000 */
[----:B------:R-:W-:Y:S01]  /*20e0*/  BPT.TRAP 0x1 ;  /* 0x000000040000795c */ /* 0x000fe20000300000 */
.L_x_8132:
[----:B-1----:R-:W-:Y:S05]  /*20f0*/  @P0 BRA `(.L_x_8133) ;  /* 0x0000000000080947 */ /* 0x002fea0003800000 */
[----:B------:R-:W1:Y:S02]  /*2100*/  SYNCS.PHASECHK.TRANS64.TRYWAIT P0, [R2+URZ+0x2e830], R3 ;  /* 0x02e83003020075a7 */ /* 0x000e64000800017f */
[----:B-1----:R-:W-:Y:S05]  /*2110*/  @!P0 BRA `(.L_x_8134) ;  /* 0x00000194005c8947 */ /* 0x002fea0003800000 */
.L_x_8133:
[----:B------:R-:W2:Y:S01]  /*2120*/  S2R R5, SR_TID.X ;  /* 0x0000000000057919 */ /* 0x000ea20000002100 */
[----:B------:R-:W-:-:S04]  /*2130*/  UIADD3 UR4, UR41, 0x20400, URZ ;  /* 0x0002040029047890 */ /* 0x000fc8000fffe03f */
[----:B------:R-:W-:-:S04]  /*2140*/  USHF.R.U32.HI UR4, URZ, 0x4, UR4 ;  /* 0x000000043f047899 */ /* 0x000fc80008011604 */
[----:B------:R-:W-:-:S06]  /*2150*/  ULOP3.LUT UR4, UR4, 0x3fff, URZ, 0xc0, !UPT ;  /* 0x00003fff04047892 */ /* 0x000fcc000f8ec03f */
[----:B------:R-:W-:Y:S01]  /*2160*/  IMAD.U32 R4, RZ, RZ, UR4 ;  /* 0x00000004ff047e24 */ /* 0x000fe2000f8e00ff */
[----:B------:R-:W-:Y:S05]  /*2170*/  WARPSYNC.ALL ;  /* 0x0000000000007948 */ /* 0x000fea0003800000 */
[----:B------:R-:W-:Y:S02]  /*2180*/  LOP3.LUT R4, R4, 0x10000, RZ, 0xfc, !PT ;  /* 0x0001000004047812 */ /* 0x000fe400078efcff */
[----:B--2---:R-:W-:Y:S02]  /*2190*/  LOP3.LUT P0, RZ, R5, 0x7f, RZ, 0xc0, !PT ;  /* 0x0000007f05ff7812 */ /* 0x004fe4000780c0ff */
[----:B------:R-:W-:Y:S01]  /*21a0*/  R2UR UR20, R4 ;  /* 0x00000000041472ca */ /* 0x000fe200000e0000 */
[----:B------:R-:W-:Y:S01]  /*21b0*/  ULOP3.LUT UR12, UR56, 0x10000, URZ, 0xfc, !UPT ;  /* 0x00010000380c7892 */ /* 0x000fe2000f8efc3f */
[----:B------:R-:W-:Y:S01]  /*21c0*/  WARPGROUP.ARRIVE ;  /* 0x00000000000079c5 */ /* 0x000fe20000000000 */
[----:B------:R-:W-:Y:S01]  /*21d0*/  UMOV UR17, 0x40000040 ;  /* 0x4000004000117882 */ /* 0x000fe20000000000 */
[----:B------:R-:W-:Y:S01]  /*21e0*/  UMOV UR19, 0x40000040 ;  /* 0x4000004000137882 */ /* 0x000fe20000000000 */
[----:B------:R-:W-:-:S06]  /*21f0*/  UIADD3 UR7, UR12, 0x2, URZ ;  /* 0x000000020c077890 */ /* 0x000fcc000fffe03f */
[----:B01----:R-:W-:Y:S01]  /*2200*/  @!P0 VIADD R2, R2, 0x2e840 ;  /* 0x0002e84002028836 */ /* 0x003fe20000000000 */
[----:B------:R-:W-:Y:S02]  /*2210*/  UIADD3 UR11, UR12, 0x4, URZ ;  /* 0x000000040c0b7890 */ /* 0x000fe4000fffe03f */
[----:B------:R-:W-:Y:S01]  /*2220*/  UMOV UR16, UR12 ;  /* 0x0000000c00107c82 */ /* 0x000fe20008000000 */
[----:B------:R-:W-:Y:S01]  /*2230*/  UIADD3 UR12, UR12, 0x6, URZ ;  /* 0x000000060c0c7890 */ /* 0x000fe2000fffe03f */
[----:B------:R-:W-:Y:S01]  /*2240*/  UMOV UR15, 0x40000040 ;  /* 0x40000040000f7882 */ /* 0x000fe20000000000 */
[----:B------:R-:W-:Y:S02]  /*2250*/  UIMAD UR20, UR52, 0x700, UR20 ;  /* 0x00000700341478a4 */ /* 0x000fe4000f8e0214 */
[----:B------:R-:W-:Y:S02]  /*2260*/  UIADD3 UR56, UR53, -0x2, URZ ;  /* 0xfffffffe35387890 */ /* 0x000fe4000fffe03f */
[----:B------:R-:W-:-:S02]  /*2270*/  UIADD3 UR4, UR20, 0x200, URZ ;  /* 0x0000020014047890 */ /* 0x000fc4000fffe03f */
[----:B------:R-:W-:Y:S02]  /*2280*/  UIADD3 UR5, UR20, 0x300, URZ ;  /* 0x0000030014057890 */ /* 0x000fe4000fffe03f */
[----:B------:R-:W-:Y:S01]  /*2290*/  UMOV UR18, UR20 ;  /* 0x0000001400127c82 */ /* 0x000fe20008000000 */
[----:B------:R-:W-:Y:S01]  /*22a0*/  UIADD3 UR6, UR20, 0x400, URZ ;  /* 0x0000040014067890 */ /* 0x000fe2000fffe03f */
[----:B------:R-:W-:Y:S01]  /*22b0*/  QGMMA.64x32x32.F32.E4M3.E4M3 R120, gdesc[UR16], RZ, !UPT, gsb0 ;  /* 0x00600000107879f3 */ /* 0x000fe2000c0008ff */
[----:B------:R-:W-:Y:S01]  /*22c0*/  UIADD3 UR18, UR20, 0x100, URZ ;  /* 0x0000010014127890 */ /* 0x000fe2000fffe03f */
[----:B------:R-:W-:Y:S01]  /*22d0*/  UMOV UR19, 0x40000040 ;  /* 0x4000004000137882 */ /* 0x000fe20000000000 */
[----:B------:R-:W-:Y:S02]  /*22e0*/  UIADD3 UR8, UR20, 0x202, URZ ;  /* 0x0000020214087890 */ /* 0x000fe4000fffe03f */
[----:B------:R-:W-:Y:S02]  /*22f0*/  UIADD3 UR9, UR20, 0x302, URZ ;  /* 0x0000030214097890 */ /* 0x000fe4000fffe03f */
[----:B------:R-:W-:-:S02]  /*2300*/  UIADD3 UR10, UR20, 0x402, URZ ;  /* 0x00000402140a7890 */ /* 0x000fc4000fffe03f */
        /* <DEDUP_REMOVED lines=103> */
[----:B------:R-:W-:Y:S01]  /*2980*/  UMOV UR10, UR6 ;  /* 0x00000006000a7c82 */ /* 0x000fe20008000000 */
[----:B------:R-:W-:Y:S01]  /*2990*/  UMOV UR11, 0x40000040 ;  /* 0x40000040000b7882 */ /* 0x000fe20000000000 */
[----:B------:R-:W-:Y:S02]  /*29a0*/  ULDC UR6, c[0x0][0x448] ;  /* 0x0001120000067ab9 */ /* 0x000fe40000000800 */
[----:B------:R-:W-:-:S06]  /*29b0*/  UISETP.NE.AND UP0, UPT, UR6, 0x1, UPT ;  /* 0x000000010600788c */ /* 0x000fcc000bf05270 */
[----:B------:R-:W-:-:S05]  /*29c0*/  PLOP3.LUT P2, PT, PT, PT, UP0, 0x80, 0x0 ;  /* 0x000000000000781c */ /* 0x000fca0003f4f008 */
[----:B------:R-:W-:Y:S01]  /*29d0*/  @UP0 ULDC UR6, c[0x0][0x44c] ;  /* 0x0001130000060ab9 */ /* 0x000fe20000000800 */
        /* <DEDUP_REMOVED lines=24> */
[----:B------:R-:W0:Y:S01]  /*2b60*/  MUFU.TANH R136, R136 ;  /* 0x0000008800887308 */ /* 0x000e220000002400 */
[----:B------:R-:W-:Y:S01]  /*2b70*/  UMOV UR15, 0x40000040 ;  /* 0x40000040000f7882 */ /* 0x000fe20000000000 */
        /* <DEDUP_REMOVED lines=51> */
[----:B------:R-:W-:Y:S01]  /*2eb0*/  FMUL.FTZ R95, R0, R102 ;  /* 0x00000066005f7220 */ /* 0x000fe20000410000 */
[----:B------:R-:W-:Y:S01]  /*2ec0*/  VIADD R101, R18, UR36 ;  /* 0x0000002412657c36 */ /* 0x000fe20008000000 */
        /* <DEDUP_REMOVED lines=32> */
[----:B------:R-:W-:Y:S01]  /*30d0*/  UIADD3 UR14, UR20, 0x506, URZ ;  /* 0x00000506140e7890 */ /* 0x000fe2000fffe03f */
[C---:B------:R-:W-:Y:S01]  /*30e0*/  FMUL.FTZ R98, R0.reuse, R72 ;  /* 0x0000004800627220 */ /* 0x040fe20000410000 */
[C---:B------:R-:W-:Y:S01]  /*30f0*/  FMUL.FTZ R72, R0.reuse, R74 ;  /* 0x0000004a00487220 */ /* 0x040fe20000410000 */
[C---:B------:R-:W-:Y:S01]  /*3100*/  FMUL.FTZ R74, R0.reuse, R78 ;  /* 0x0000004e004a7220 */ /* 0x040fe20000410000 */
[----:B------:R-:W-:Y:S01]  /*3110*/  UMOV UR15, 0x40000040 ;  /* 0x40000040000f7882 */ /* 0x000fe20000000000 */
        /* <DEDUP_REMOVED lines=11> */
[----:B------:R-:W5:Y:S01]  /*31d0*/  MUFU.TANH R102, R102 ;  /* 0x0000006600667308 */ /* 0x000f620000002400 */
[----:B------:R-:W-:-:S02]  /*31e0*/  WARPGROUP.DEPBAR.LE gsb0, 0x0 ;  /* 0x00008000000079c5 */ /* 0x000fc40000010000 */
[----:B------:R-:W-:Y:S01]  /*31f0*/  FMUL.FTZ R83, R0, R56 ;  /* 0x0000003800537220 */ /* 0x000fe20000410000 */
[----:B------:R-:W-:Y:S01]  /*3200*/  @P2 IMAD.HI.U32 R56, R101, UR6, RZ ;  /* 0x0000000665382c27 */ /* 0x000fe2000f8e00ff */
[----:B------:R-:W-:-:S03]  /*3210*/  @UP0 ULDC UR6, c[0x0][0x450] ;  /* 0x0001140000060ab9 */ /* 0x000fc60000000800 */
[C---:B------:R-:W-:Y:S01]  /*3220*/  FMUL.FTZ R114, R0.reuse, R60 ;  /* 0x0000003c00727220 */ /* 0x040fe20000410000 */
[----:B------:R-:W-:Y:S01]  /*3230*/  WARPGROUP.ARRIVE ;  /* 0x00000000000079c5 */ /* 0x000fe20000000000 */
[----:B------:R-:W-:Y:S01]  /*3240*/  IMAD.U32 R60, RZ, RZ, UR51 ;  /* 0x00000033ff3c7e24 */ /* 0x000fe2000f8e00ff */
[----:B------:R-:W-:Y:S01]  /*3250*/  @P2 SHF.R.U32.HI R101, RZ, UR6, R56 ;  /* 0x00000006ff652c19 */ /* 0x000fe20008011638 */
[----:B------:R-:W-:Y:S01]  /*3260*/  UIMAD UR6, UR53, -0xe0, URZ ;  /* 0xffffff20350678a4 */ /* 0x000fe2000f8e023f */
[C---:B------:R-:W-:Y:S01]  /*3270*/  FMUL.FTZ R86, R0.reuse, R57 ;  /* 0x0000003900567220 */ /* 0x040fe20000410000 */
[C---:B------:R-:W-:Y:S01]  /*3280*/  FMUL.FTZ R57, R0.reuse, R59 ;  /* 0x0000003b00397220 */ /* 0x040fe20000410000 */
[----:B------:R-:W-:Y:S01]  /*3290*/  QGMMA.64x32x32.F32.E4M3.E4M3 R40, gdesc[UR12], R40, gsb0 ;  /* 0x006000000c2879f3 */ /* 0x000fe20008000828 */
[----:B------:R-:W0:Y:S01]  /*32a0*/  SHFL.IDX PT, R82, R101, RZ, 0x1c1f ;  /* 0x001c1fff65527589 */ /* 0x000e2200000e0000 */
[C---:B------:R-:W-:Y:S01]  /*32b0*/  FMUL.FTZ R59, R0.reuse, R63 ;  /* 0x0000003f003b7220 */ /* 0x040fe20000410000 */
[----:B------:R-:W-:Y:S01]  /*32c0*/  IMAD.U32 R56, RZ, RZ, UR6 ;  /* 0x00000006ff387e24 */ /* 0x000fe2000f8e00ff */
[----:B------:R-:W-:Y:S01]  /*32d0*/  UIMAD UR6, UR53, -0xe0, UR50 ;  /* 0xffffff20350678a4 */ /* 0x000fe2000f8e0232 */
[C---:B------:R-:W-:Y:S01]  /*32e0*/  FMUL.FTZ R63, R0.reuse, R66 ;  /* 0x00000042003f7220 */ /* 0x040fe20000410000 */
[----:B------:R-:W-:Y:S01]  /*32f0*/  UIADD3 UR14, UR20, 0x606, URZ ;  /* 0x00000606140e7890 */ /* 0x000fe2000fffe03f */
[----:B------:R-:W5:Y:S01]  /*3300*/  MUFU.TANH R80, R80 ;  /* 0x0000005000507308 */ /* 0x000f620000002400 */
[C---:B------:R-:W-:Y:S01]  /*3310*/  IADD3 R97, -R17.reuse, 0xe1, R56 ;  /* 0x000000e111617810 */ /* 0x040fe20007ffe138 */
[----:B------:R-:W-:Y:S01]  /*3320*/  FMUL.FTZ R56, R0, R58 ;  /* 0x0000003a00387220 */ /* 0x000fe20000410000 */
[----:B------:R-:W-:Y:S01]  /*3330*/  IMAD.U32 R100, RZ, RZ, UR6 ;  /* 0x00000006ff647e24 */ /* 0x000fe2000f8e00ff */
[----:B------:R-:W-:Y:S01]  /*3340*/  UMOV UR15, 0x40000040 ;  /* 0x40000040000f7882 */ /* 0x000fe20000000000 */
[----:B------:R-:W-:Y:S01]  /*3350*/  IADD3 R97, -R60, UR50, R97 ;  /* 0x000000323c617c10 */ /* 0x000fe2000fffe161 */
[C---:B------:R-:W-:Y:S01]  /*3360*/  FMUL.FTZ R116, R0.reuse, R61 ;  /* 0x0000003d00747220 */ /* 0x040fe20000410000 */
[C---:B------:R-:W-:Y:S01]  /*3370*/  FMUL.FTZ R64, R0.reuse, R64 ;  /* 0x0000004000407220 */ /* 0x040fe20000410000 */
[----:B------:R-:W-:Y:S01]  /*3380*/  IADD3 R100, -R17, 0xe0, R100 ;  /* 0x000000e011647810 */ /* 0x000fe20007ffe164 */
[----:B------:R-:W5:Y:S01]  /*3390*/  MUFU.TANH R81, R81 ;  /* 0x0000005100517308 */ /* 0x000f620000002400 */
[C---:B------:R-:W-:Y:S01]  /*33a0*/  FMUL.FTZ R65, R0.reuse, R65 ;  /* 0x0000004100417220 */ /* 0x040fe20000410000 */
[C---:B------:R-:W-:Y:S01]  /*33b0*/  FMUL.FTZ R68, R0.reuse, R68 ;  /* 0x0000004400447220 */ /* 0x040fe20000410000 */
[C---:B------:R-:W-:Y:S01]  /*33c0*/  FMUL.FTZ R69, R0.reuse, R69 ;  /* 0x0000004500457220 */ /* 0x040fe20000410000 */
[----:B------:R-:W-:Y:S01]  /*33d0*/  FMUL.FTZ R61, R0, R70 ;  /* 0x00000046003d7220 */ /* 0x000fe20000410000 */
[----:B------:R-:W-:-:S02]  /*33e0*/  @UP0 ULDC UR6, c[0x0][0x44c] ;  /* 0x0001130000060ab9 */ /* 0x000fc40000000800 */
[----:B------:R-:W-:Y:S01]  /*33f0*/  UIMAD.WIDE.U32 UR6, UR36, UR6, URZ ;  /* 0x00000006240672a5 */ /* 0x000fe2000f8e003f */
[----:B------:R-:W5:Y:S01]  /*3400*/  MUFU.TANH R84, R84 ;  /* 0x0000005400547308 */ /* 0x000f620000002400 */
[----:B0-----:R-:W-:-:S04]  /*3410*/  VIADDMNMX R82, R82, R97, R100, PT ;  /* 0x0000006152527246 */ /* 0x001fc80003800164 */
[C---:B------:R-:W-:Y:S01]  /*3420*/  ISETP.GT.AND P5, PT, R82.reuse, RZ, PT ;  /* 0x000000ff5200720c */ /* 0x040fe20003fa4270 */
[----:B------:R-:W-:Y:S01]  /*3430*/  UMOV UR6, URZ ;  /* 0x0000003f00067c82 */ /* 0x000fe20008000000 */
[C---:B------:R-:W-:Y:S01]  /*3440*/  ISETP.GT.AND P6, PT, R82.reuse, 0x1, PT ;  /* 0x000000015200780c */ /* 0x040fe20003fc4270 */
[----:B------:R-:W0:Y:S01]  /*3450*/  MUFU.TANH R85, R85 ;  /* 0x0000005500557308 */ /* 0x000e220000002400 */
[----:B------:R-:W-:Y:S02]  /*3460*/  ISETP.GT.AND P3, PT, R82, 0x8, PT ;  /* 0x000000085200780c */ /* 0x000fe40003f64270 */
[----:B------:R-:W-:Y:S02]  /*3470*/  FSEL R87, R136, -INF , P5 ;  /* 0xff80000088577808 */ /* 0x000fe40002800000 */
[----:B-1----:R-:W-:Y:S02]  /*3480*/  FSEL R115, R138, -INF , P6 ;  /* 0xff8000008a737808 */ /* 0x002fe40003000000 */
[----:B------:R-:W-:Y:S01]  /*3490*/  ISETP.GT.AND P4, PT, R82, 0x9, PT ;  /* 0x000000095200780c */ /* 0x000fe20003f84270 */
[----:B------:R-:W1:Y:S01]  /*34a0*/  MUFU.TANH R83, R83 ;  /* 0x0000005300537308 */ /* 0x000e620000002400 */
[----:B--2---:R-:W-:-:S02]  /*34b0*/  FSEL R119, R137, -INF , P3 ;  /* 0xff80000089777808 */ /* 0x004fc40001800000 */
[----:B------:R-:W-:Y:S02]  /*34c0*/  FMNMX.FTZ R58, R87, R115, !PT ;  /* 0x00000073573a7209 */ /* 0x000fe40007810000 */
[----:B------:R-:W-:Y:S02]  /*34d0*/  ISETP.GT.AND P5, PT, R82, 0x10, PT ;  /* 0x000000105200780c */ /* 0x000fe40003fa4270 */
[----:B---3--:R-:W-:Y:S01]  /*34e0*/  FSEL R131, R125, -INF , P4 ;  /* 0xff8000007d837808 */ /* 0x008fe20002000000 */
[----:B------:R-:W2:Y:S01]  /*34f0*/  MUFU.TANH R86, R86 ;  /* 0x0000005600567308 */ /* 0x000ea20000002400 */
[----:B------:R-:W-:Y:S01]  /*3500*/  FMNMX.FTZ R60, R119, R58, !PT ;  /* 0x0000003a773c7209 */ /* 0x000fe20007810000 */
[----:B------:R-:W-:Y:S01]  /*3510*/  FMUL.FTZ R58, R0, R62 ;  /* 0x0000003e003a7220 */ /* 0x000fe20000410000 */
[----:B------:R-:W-:Y:S02]  /*3520*/  ISETP.GT.AND P6, PT, R82, 0x11, PT ;  /* 0x000000115200780c */ /* 0x000fe40003fc4270 */
[----:B----4-:R-:W-:-:S02]  /*3530*/  FSEL R133, R128, -INF , P5 ;  /* 0xff80000080857808 */ /* 0x010fc40002800000 */
[----:B------:R-:W-:Y:S01]  /*3540*/  FMNMX.FTZ R62, R131, R60, !PT ;  /* 0x0000003c833e7209 */ /* 0x000fe20007810000 */
[----:B------:R-:W3:Y:S01]  /*3550*/  MUFU.TANH R114, R114 ;  /* 0x0000007200727308 */ /* 0x000ee20000002400 */
[----:B------:R-:W-:Y:S01]  /*3560*/  ISETP.GT.AND P3, PT, R82, 0x18, PT ;  /* 0x000000185200780c */ /* 0x000fe20003f64270 */
[----:B------:R-:W-:Y:S01]  /*3570*/  FMUL.FTZ R60, R0, R67 ;  /* 0x00000043003c7220 */ /* 0x000fe20000410000 */
[----:B-----5:R-:W-:Y:S01]  /*3580*/  FSEL R135, R124, -INF , P6 ;  /* 0xff8000007c877808 */ /* 0x020fe20003000000 */
[----:B------:R-:W-:Y:S02]  /*3590*/  WARPGROUP.DEPBAR.LE gsb0, 0x0 ;  /* 0x00008000000079c5 */ /* 0x000fe40000010000 */
[----:B------:R-:W-:Y:S01]  /*35a0*/  FMNMX.FTZ R66, R133, R62, !PT ;  /* 0x0000003e85427209 */ /* 0x000fe20007810000 */
[----:B------:R-:W-:Y:S01]  /*35b0*/  WARPGROUP.ARRIVE ;  /* 0x00000000000079c5 */ /* 0x000fe20000000000 */
[----:B------:R-:W-:Y:S01]  /*35c0*/  ISETP.GT.AND P4, PT, R82, 0x19, PT ;  /* 0x000000195200780c */ /* 0x000fe20003f84270 */
[C---:B------:R-:W-:Y:S01]  /*35d0*/  FMUL.FTZ R41, R0.reuse, R41 ;  /* 0x0000002900297220 */ /* 0x040fe20000410000 */
[----:B------:R-:W-:Y:S01]  /*35e0*/  FSEL R141, R121, -INF , P3 ;  /* 0xff800000798d7808 */ /* 0x000fe20001800000 */
[----:B------:R-:W-:Y:S01]  /*35f0*/  FMUL.FTZ R40, R0, R40 ;  /* 0x0000002800287220 */ /* 0x000fe20000410000 */
[----:B------:R-:W-:Y:S01]  /*3600*/  FMNMX.FTZ R66, R135, R66, !PT ;  /* 0x0000004287427209 */ /* 0x000fe20007810000 */
[----:B------:R-:W-:Y:S01]  /*3610*/  QGMMA.64x32x32.F32.E4M3.E4M3 R24, gdesc[UR12], R24, gsb0 ;  /* 0x006000000c1879f3 */ /* 0x000fe20008000818 */
[----:B------:R-:W-:Y:S01]  /*3620*/  ISETP.GT.AND P3, PT, R82, 0x20, PT ;  /* 0x000000205200780c */ /* 0x000fe20003f64270 */
[----:B------:R-:W-:Y:S01]  /*3630*/  FMUL.FTZ R45, R0, R45 ;  /* 0x0000002d002d7220 */ /* 0x000fe20000410000 */
[----:B------:R-:W-:Y:S01]  /*3640*/  FSEL R143, R120, -INF , P4 ;  /* 0xff800000788f7808 */ /* 0x000fe20002000000 */
[----:B------:R-:W-:Y:S01]  /*3650*/  FMUL.FTZ R62, R0, R71 ;  /* 0x00000047003e7220 */ /* 0x000fe20000410000 */
[----:B------:R-:W-:Y:S01]  /*3660*/  FMNMX.FTZ R66, R141, R66, !PT ;  /* 0x000000428d427209 */ /* 0x000fe20007810000 */
[----:B------:R-:W-:Y:S01]  /*3670*/  MUFU.TANH R71, R40 ;  /* 0x0000002800477308 */ /* 0x000fe20000002400 */
        /* <DEDUP_REMOVED lines=27> */
[----:B------:R-:W-:Y:S01]  /*3830*/  @UP0 ULDC UR14, c[0x0][0x450] ;  /* 0x00011400000e0ab9 */ /* 0x000fe20000000800 */
[----:B------:R-:W-:Y:S01]  /*3840*/  FMNMX.FTZ R66, R155, R66, !PT ;  /* 0x000000429b427209 */ /* 0x000fe20007810000 */
[----:B------:R-:W-:Y:S01]  /*3850*/  @UP0 USHF.R.U32.HI UR11, URZ, UR14, UR7 ;  /* 0x0000000e3f0b0299 */ /* 0x000fe20008011607 */
[----:B------:R-:W-:Y:S01]  /*3860*/  ISETP.GT.AND P3, PT, R82, 0x38, PT ;  /* 0x000000385200780c */ /* 0x000fe20003f64270 */
[----:B------:R-:W-:Y:S01]  /*3870*/  MUFU.TANH R109, R49 ;  /* 0x00000031006d7308 */ /* 0x000fe20000002400 */
[----:B------:R-:W-:Y:S01]  /*3880*/  FSEL R157, R113, -INF , P4 ;  /* 0xff800000719d7808 */ /* 0x000fe20002000000 */
[----:B------:R-:W-:Y:S01]  /*3890*/  UIADD3 UR7, UR11, UR50, -UR51 ;  /* 0x000000320b077290 */ /* 0x000fe2000fffe833 */
[----:B------:R-:W-:-:S02]  /*38a0*/  FMNMX.FTZ R66, R153, R66, !PT ;  /* 0x0000004299427209 */ /* 0x000fc40007810000 */
[----:B------:R-:W-:Y:S01]  /*38b0*/  ISETP.GT.AND P6, PT, R82, 0x39, PT ;  /* 0x000000395200780c */ /* 0x000fe20003fc4270 */
[----:B------:R-:W-:Y:S01]  /*38c0*/  UIMAD.WIDE UR6, UR7, -0x6db6db6d, UR6 ;  /* 0x92492493070678a5 */ /* 0x000fe2000f8e0206 */
[----:B------:R-:W-:Y:S01]  /*38d0*/  FSEL R151, R112, -INF , P3 ;  /* 0xff80000070977808 */ /* 0x000fe20001800000 */
[----:B------:R-:W5:Y:S01]  /*38e0*/  MUFU.TANH R65, R65 ;  /* 0x0000004100417308 */ /* 0x000f620000002400 */
[----:B------:R-:W-:Y:S01]  /*38f0*/  FMNMX.FTZ R66, R157, R66, !PT ;  /* 0x000000429d427209 */ /* 0x000fe20007810000 */
[----:B------:R-:W-:Y:S01]  /*3900*/  USHF.R.U32.HI UR6, URZ, 0x1f, UR7 ;  /* 0x0000001f3f067899 */ /* 0x000fe20008011607 */
[C---:B------:R-:W-:Y:S02]  /*3910*/  ISETP.GT.AND P4, PT, R82.reuse, 0x40, PT ;  /* 0x000000405200780c */ /* 0x040fe40003f84270 */
[----:B------:R-:W-:Y:S01]  /*3920*/  FSEL R139, R139, -INF , P6 ;  /* 0xff8000008b8b7808 */ /* 0x000fe20003000000 */
[----:B------:R-:W-:Y:S01]  /*3930*/  ULEA.HI.SX32 UR6, UR7, UR6, 0x19 ;  /* 0x0000000607067291 */ /* 0x000fe2000f8fca3f */
[----:B------:R-:W-:Y:S01]  /*3940*/  FMNMX.FTZ R66, R151, R66, !PT ;  /* 0x0000004297427209 */ /* 0x000fe20007810000 */
[----:B------:R-:W5:Y:S01]  /*3950*/  MUFU.TANH R68, R68 ;  /* 0x0000004400447308 */ /* 0x000f620000002400 */
[----:B------:R-:W-:Y:S01]  /*3960*/  ISETP.GT.AND P5, PT, R82, 0x41, PT ;  /* 0x000000415200780c */ /* 0x000fe20003fa4270 */
[----:B------:R-:W-:Y:S01]  /*3970*/  UISETP.LT.AND UP1, UPT, UR39, UR6, UPT ;  /* 0x000000062700728c */ /* 0x000fe2000bf21270 */
[----:B------:R-:W-:-:S02]  /*3980*/  FSEL R137, R106, -INF , P4 ;  /* 0xff8000006a897808 */ /* 0x000fc40002000000 */
[----:B------:R-:W-:Y:S01]  /*3990*/  FMNMX.FTZ R66, R139, R66, !PT ;  /* 0x000000428b427209 */ /* 0x000fe20007810000 */
[----:B------:R-:W-:Y:S02]  /*39a0*/  WARPGROUP.DEPBAR.LE gsb0, 0x0 ;  /* 0x00008000000079c5 */ /* 0x000fe40000010000 */
[----:B------:R-:W-:Y:S01]  /*39b0*/  ISETP.GT.AND P3, PT, R82, 0x48, PT ;  /* 0x000000485200780c */ /* 0x000fe20003f64270 */
[----:B------:R0:W-:Y:S01]  /*39c0*/  MUFU.TANH R106, R41 ;  /* 0x00000029006a7308 */ /* 0x0001e20000002400 */
[----:B------:R-:W-:Y:S01]  /*39d0*/  FSEL R129, R129, -INF , P5 ;  /* 0xff80000081817808 */ /* 0x000fe20002800000 */
[C---:B------:R-:W-:Y:S01]  /*39e0*/  FMUL.FTZ R26, R0.reuse, R26 ;  /* 0x0000001a001a7220 */ /* 0x040fe20000410000 */
[----:B------:R-:W-:Y:S01]  /*39f0*/  FMNMX.FTZ R66, R137, R66, !PT ;  /* 0x0000004289427209 */ /* 0x000fe20007810000 */
[----:B------:R-:W-:Y:S01]  /*3a00*/  FMUL.FTZ R27, R0, R27 ;  /* 0x0000001b001b7220 */ /* 0x000fe20000410000 */
[C---:B------:R-:W-:Y:S01]  /*3a10*/  ISETP.GT.AND P4, PT, R82.reuse, 0x49, PT ;  /* 0x000000495200780c */ /* 0x040fe20003f84270 */
[----:B------:R-:W-:Y:S01]  /*3a20*/  USEL UR53, UR39, UR6, !UP1 ;  /* 0x0000000627357287 */ /* 0x000fe2000c800000 */
[----:B------:R-:W-:Y:S01]  /*3a30*/  FSEL R127, R127, -INF , P3 ;  /* 0xff8000007f7f7808 */ /* 0x000fe20001800000 */
[----:B------:R-:W5:Y:S01]  /*3a40*/  MUFU.TANH R69, R69 ;  /* 0x0000004500457308 */ /* 0x000f620000002400 */
[----:B------:R-:W-:Y:S01]  /*3a50*/  FMNMX.FTZ R66, R129, R66, !PT ;  /* 0x0000004281427209 */ /* 0x000fe20007810000 */
[----:B------:R-:W-:Y:S01]  /*3a60*/  UISETP.GE.AND UP1, UPT, UR56, UR53, UPT ;  /* 0x000000353800728c */ /* 0x000fe2000bf26270 */
[----:B------:R-:W-:-:S02]  /*3a70*/  ISETP.GT.AND P5, PT, R82, 0x50, PT ;  /* 0x000000505200780c */ /* 0x000fc40003fa4270 */
[----:B------:R-:W-:Y:S02]  /*3a80*/  FSEL R125, R89, -INF , P4 ;  /* 0xff800000597d7808 */ /* 0x000fe40002000000 */
[----:B------:R-:W-:Y:S01]  /*3a90*/  FMNMX.FTZ R66, R127, R66, !PT ;  /* 0x000000427f427209 */ /* 0x000fe20007810000 */
[----:B------:R-:W5:Y:S01]  /*3aa0*/  MUFU.TANH R89, R44 ;  /* 0x0000002c00597308 */ /* 0x000f620000002400 */
        /* <DEDUP_REMOVED lines=12> */
[----:B------:R-:W-:-:S02]  /*3b70*/  FSEL R113, R111, -INF , P3 ;  /* 0xff8000006f717808 */ /* 0x000fc40001800000 */
[----:B------:R-:W-:Y:S01]  /*3b80*/  FMNMX.FTZ R66, R117, R66, !PT ;  /* 0x0000004275427209 */ /* 0x000fe20007810000 */
[----:B------:R-:W-:Y:S01]  /*3b90*/  MUFU.TANH R6, R6 ;  /* 0x0000000600067308 */ /* 0x000fe20000002400 */
        /* <DEDUP_REMOVED lines=14> */
[----:B------:R1:W5:Y:S01]  /*3c80*/  MUFU.TANH R102, R52 ;  /* 0x0000003400667308 */ /* 0x0003620000002400 */
[----:B------:R-:W-:Y:S02]  /*3c90*/  ISETP.GT.AND P3, PT, R82, 0x71, PT ;  /* 0x000000715200780c */ /* 0x000fe40003f64270 */
[----:B0-----:R-:W-:Y:S02]  /*3ca0*/  FSEL R41, R80, -INF , P4 ;  /* 0xff80000050297808 */ /* 0x001fe40002000000 */
[----:B------:R-:W-:Y:S02]  /*3cb0*/  FMNMX.FTZ R66, R99, R66, !PT ;  /* 0x0000004263427209 */ /* 0x000fe40007810000 */
[----:B------:R-:W-:Y:S01]  /*3cc0*/  ISETP.GT.AND P4, PT, R82, 0x78, PT ;  /* 0x000000785200780c */ /* 0x000fe20003f84270 */
[----:B------:R-:W-:Y:S01]  /*3cd0*/  MUFU.TANH R8, R8 ;  /* 0x0000000800087308 */ /* 0x000fe20000002400 */
[----:B------:R-:W-:Y:S01]  /*3ce0*/  FSEL R40, R81, -INF , P3 ;  /* 0xff80000051287808 */ /* 0x000fe20001800000 */
[----:B-1----:R-:W-:Y:S01]  /*3cf0*/  FMUL.FTZ R52, R0, R43 ;  /* 0x0000002b00347220 */ /* 0x002fe20000410000 */
[----:B------:R-:W-:-:S02]  /*3d00*/  FMNMX.FTZ R45, R41, R66, !PT ;  /* 0x00000042292d7209 */ /* 0x000fc40007810000 */
[----:B------:R-:W-:Y:S02]  /*3d10*/  ISETP.GT.AND P3, PT, R82, 0x79, PT ;  /* 0x000000795200780c */ /* 0x000fe40003f64270 */
[----:B------:R-:W-:Y:S01]  /*3d20*/  FSEL R44, R84, -INF , P4 ;  /* 0xff800000542c7808 */ /* 0x000fe20002000000 */
[----:B------:R-:W-:Y:S01]  /*3d30*/  MUFU.TANH R9, R9 ;  /* 0x0000000900097308 */ /* 0x000fe20000002400 */
[----:B------:R-:W-:Y:S02]  /*3d40*/  FMNMX.FTZ R49, R40, R45, !PT ;  /* 0x0000002d28317209 */ /* 0x000fe40007810000 */
[----:B------:R-:W-:Y:S02]  /*3d50*/  ISETP.GT.AND P4, PT, R82, 0x80, PT ;  /* 0x000000805200780c */ /* 0x000fe40003f84270 */
[----:B------:R-:W-:Y:S02]  /*3d60*/  FSEL R45, R85, -INF , P3 ;  /* 0xff800000552d7808 */ /* 0x000fe40001800000 */
[----:B------:R-:W-:Y:S01]  /*3d70*/  FMNMX.FTZ R48, R44, R49, !PT ;  /* 0x000000312c307209 */ /* 0x000fe20007810000 */
[----:B------:R-:W-:Y:S01]  /*3d80*/  FMUL.FTZ R49, R0, R42 ;  /* 0x0000002a00317220 */ /* 0x000fe20000410000 */
[----:B------:R-:W-:Y:S01]  /*3d90*/  ISETP.GT.AND P3, PT, R82, 0x81, PT ;  /* 0x000000815200780c */ /* 0x000fe20003f64270 */
[----:B------:R4:W0:Y:S01]  /*3da0*/  MUFU.TANH R84, R53 ;  /* 0x0000003500547308 */ /* 0x0008220000002400 */
[----:B------:R-:W-:-:S02]  /*3db0*/  FSEL R42, R83, -INF , P4 ;  /* 0xff800000532a7808 */ /* 0x000fc40002000000 */
[----:B------:R-:W-:Y:S02]  /*3dc0*/  FMNMX.FTZ R67, R45, R48, !PT ;  /* 0x000000302d437209 */ /* 0x000fe40007810000 */
[----:B------:R-:W-:Y:S02]  /*3dd0*/  ISETP.GT.AND P4, PT, R82, 0x88, PT ;  /* 0x000000885200780c */ /* 0x000fe40003f84270 */
[----:B--2---:R-:W-:Y:S01]  /*3de0*/  FSEL R48, R86, -INF , P3 ;  /* 0xff80000056307808 */ /* 0x004fe20001800000 */
[----:B------:R-:W-:Y:S01]  /*3df0*/  MUFU.TANH R10, R10 ;  /* 0x0000000a000a7308 */ /* 0x000fe20000002400 */
[----:B------:R-:W-:Y:S02]  /*3e00*/  FMNMX.FTZ R67, R42, R67, !PT ;  /* 0x000000432a437209 */ /* 0x000fe40007810000 */
[----:B------:R-:W-:Y:S02]  /*3e10*/  ISETP.GT.AND P3, PT, R82, 0x89, PT ;  /* 0x000000895200780c */ /* 0x000fe40003f64270 */
[----:B---3--:R-:W-:-:S02]  /*3e20*/  FSEL R43, R114, -INF , P4 ;  /* 0xff800000722b7808 */ /* 0x008fc40002000000 */
[----:B------:R-:W-:Y:S01]  /*3e30*/  FMNMX.FTZ R66, R48, R67, !PT ;  /* 0x0000004330427209 */ /* 0x000fe20007810000 */
[----:B------:R-:W-:Y:S01]  /*3e40*/  MUFU.TANH R11, R11 ;  /* 0x0000000b000b7308 */ /* 0x000fe20000002400 */
[----:B------:R-:W-:Y:S02]  /*3e50*/  ISETP.GT.AND P4, PT, R82, 0x90, PT ;  /* 0x000000905200780c */ /* 0x000fe40003f84270 */
[----:B----4-:R-:W-:Y:S02]  /*3e60*/  FSEL R53, R116, -INF , P3 ;  /* 0xff80000074357808 */ /* 0x010fe40001800000 */
[----:B------:R-:W-:Y:S01]  /*3e70*/  FMNMX.FTZ R70, R43, R66, !PT ;  /* 0x000000422b467209 */ /* 0x000fe20007810000 */
[----:B------:R-:W-:Y:S01]  /*3e80*/  FMUL.FTZ R66, R0, R24 ;  /* 0x0000001800427220 */ /* 0x000fe20000410000 */
[----:B------:R-:W-:Y:S01]  /*3e90*/  ISETP.GT.AND P3, PT, R82, 0x91, PT ;  /* 0x000000915200780c */ /* 0x000fe20003f64270 */
[----:B------:R-:W1:Y:S01]  /*3ea0*/  SHFL.IDX PT, R116, R101, 0x1, 0x1c1f ;  /* 0x003c1f0065747f89 */ /* 0x000e6200000e0000 */
[----:B-----5:R-:W-:Y:S01]  /*3eb0*/  FSEL R24, R64, -INF , P4 ;  /* 0xff80000040187808 */ /* 0x020fe20002000000 */
[----:B------:R2:W3:Y:S01]  /*3ec0*/  MUFU.TANH R83, R66 ;  /* 0x0000004200537308 */ /* 0x0004e20000002400 */
[----:B------:R-:W-:-:S02]  /*3ed0*/  FMNMX.FTZ R67, R53, R70, !PT ;  /* 0x0000004635437209 */ /* 0x000fc40007810000 */
[----:B------:R-:W-:Y:S02]  /*3ee0*/  ISETP.GT.AND P4, PT, R82, 0x98, PT ;  /* 0x000000985200780c */ /* 0x000fe40003f84270 */
[----:B------:R-:W-:Y:S02]  /*3ef0*/  FSEL R64, R65, -INF , P3 ;  /* 0xff80000041407808 */ /* 0x000fe40001800000 */
[----:B------:R-:W-:Y:S01]  /*3f00*/  FMNMX.FTZ R65, R24, R67, !PT ;  /* 0x0000004318417209 */ /* 0x000fe20007810000 */
[----:B------:R-:W-:Y:S01]  /*3f10*/  FMUL.FTZ R67, R0, R25 ;  /* 0x0000001900437220 */ /* 0x000fe20000410000 */
[----:B------:R-:W-:Y:S01]  /*3f20*/  FSEL R25, R68, -INF , P4 ;  /* 0xff80000044197808 */ /* 0x000fe20002000000 */
[----:B------:R-:W-:Y:S01]  /*3f30*/  MUFU.TANH R12, R12 ;  /* 0x0000000c000c7308 */ /* 0x000fe20000002400 */
[----:B------:R-:W-:Y:S02]  /*3f40*/  ISETP.GT.AND P3, PT, R82, 0x99, PT ;  /* 0x000000995200780c */ /* 0x000fe40003f64270 */
[----:B------:R-:W-:-:S02]  /*3f50*/  FMNMX.FTZ R68, R64, R65, !PT ;  /* 0x0000004140447209 */ /* 0x000fc40007810000 */
[----:B------:R-:W-:Y:S02]  /*3f60*/  ISETP.GT.AND P4, PT, R82, 0xa0, PT ;  /* 0x000000a05200780c */ /* 0x000fe40003f84270 */
[----:B------:R-:W-:Y:S01]  /*3f70*/  FSEL R65, R69, -INF , P3 ;  /* 0xff80000045417808 */ /* 0x000fe20001800000 */
[----:B------:R4:W5:Y:S01]  /*3f80*/  MUFU.TANH R85, R67 ;  /* 0x0000004300557308 */ /* 0x0009620000002400 */
[----:B------:R-:W-:Y:S01]  /*3f90*/  FMNMX.FTZ R70, R25, R68, !PT ;  /* 0x0000004419467209 */ /* 0x000fe20007810000 */
[----:B------:R-:W-:Y:S01]  /*3fa0*/  FMUL.FTZ R68, R0, R28 ;  /* 0x0000001c00447220 */ /* 0x000fe20000410000 */
[C---:B------:R-:W-:Y:S02]  /*3fb0*/  ISETP.GT.AND P3, PT, R82.reuse, 0xa1, PT ;  /* 0x000000a15200780c */ /* 0x040fe40003f64270 */
[----:B------:R-:W-:Y:S02]  /*3fc0*/  FSEL R28, R71, -INF , P4 ;  /* 0xff800000471c7808 */ /* 0x000fe40002000000 */
[----:B------:R-:W-:Y:S01]  /*3fd0*/  FMNMX.FTZ R69, R65, R70, !PT ;  /* 0x0000004641457209 */ /* 0x000fe20007810000 */
[----:B------:R0:W1:Y:S01]  /*3fe0*/  MUFU.TANH R86, R68 ;  /* 0x0000004400567308 */ /* 0x0000620000002400 */
[----:B------:R-:W-:-:S02]  /*3ff0*/  ISETP.GT.AND P4, PT, R82, 0xa8, PT ;  /* 0x000000a85200780c */ /* 0x000fc40003f84270 */
[----:B--2---:R-:W-:Y:S02]  /*4000*/  FSEL R66, R106, -INF , P3 ;  /* 0xff8000006a427808 */ /* 0x004fe40001800000 */
[----:B------:R-:W-:Y:S01]  /*4010*/  FMNMX.FTZ R71, R28, R69, !PT ;  /* 0x000000451c477209 */ /* 0x000fe20007810000 */
[----:B------:R-:W-:Y:S01]  /*4020*/  FMUL.FTZ R69, R0, R29 ;  /* 0x0000001d00457220 */ /* 0x000fe20000410000 */
[----:B------:R-:W-:Y:S01]  /*4030*/  ISETP.GT.AND P3, PT, R82, 0xa9, PT ;  /* 0x000000a95200780c */ /* 0x000fe20003f64270 */
[----:B------:R-:W-:Y:S01]  /*4040*/  MUFU.TANH R13, R13 ;  /* 0x0000000d000d7308 */ /* 0x000fe20000002400 */
[----:B------:R-:W-:Y:S02]  /*4050*/  FSEL R29, R89, -INF , P4 ;  /* 0xff800000591d7808 */ /* 0x000fe40002000000 */
[----:B------:R-:W-:Y:S02]  /*4060*/  FMNMX.FTZ R70, R66, R71, !PT ;  /* 0x0000004742467209 */ /* 0x000fe40007810000 */
[----:B------:R-:W-:-:S02]  /*4070*/  ISETP.GT.AND P4, PT, R82, 0xb0, PT ;  /* 0x000000b05200780c */ /* 0x000fc40003f84270 */
[----:B----4-:R-:W-:Y:S01]  /*4080*/  FSEL R67, R108, -INF , P3 ;  /* 0xff8000006c437808 */ /* 0x010fe20001800000 */
[----:B------:R2:W4:Y:S01]  /*4090*/  MUFU.TANH R89, R69 ;  /* 0x0000004500597308 */ /* 0x0005220000002400 */
[----:B------:R-:W-:Y:S01]  /*40a0*/  FMNMX.FTZ R80, R29, R70, !PT ;  /* 0x000000461d507209 */ /* 0x000fe20007810000 */
[----:B------:R-:W-:Y:S01]  /*40b0*/  FMUL.FTZ R70, R0, R32 ;  /* 0x0000002000467220 */ /* 0x000fe20000410000 */
[----:B------:R-:W-:Y:S01]  /*40c0*/  ISETP.GT.AND P3, PT, R82, 0xb1, PT ;  /* 0x000000b15200780c */ /* 0x000fe20003f64270 */
[----:B------:R-:W-:Y:S01]  /*40d0*/  FMUL.FTZ R108, R0, R38 ;  /* 0x00000026006c7220 */ /* 0x000fe20000410000 */
[----:B0-----:R-:W-:Y:S02]  /*40e0*/  FSEL R68, R98, -INF , P4 ;  /* 0xff80000062447808 */ /* 0x001fe40002000000 */
[----:B------:R-:W-:Y:S01]  /*40f0*/  FMNMX.FTZ R71, R67, R80, !PT ;  /* 0x0000005043477209 */ /* 0x000fe20007810000 */
[----:B------:R3:W0:Y:S01]  /*4100*/  MUFU.TANH R98, R70 ;  /* 0x0000004600627308 */ /* 0x0006220000002400 */
[----:B------:R-:W-:-:S02]  /*4110*/  ISETP.GT.AND P4, PT, R82, 0xb8, PT ;  /* 0x000000b85200780c */ /* 0x000fc40003f84270 */
[----:B------:R-:W-:Y:S01]  /*4120*/  FSEL R32, R109, -INF , P3 ;  /* 0xff8000006d207808 */ /* 0x000fe20001800000 */
[----:B------:R-:W-:Y:S01]  /*4130*/  FMUL.FTZ R109, R0, R39 ;  /* 0x00000027006d7220 */ /* 0x000fe20000410000 */
[----:B------:R-:W-:Y:S01]  /*4140*/  FMNMX.FTZ R81, R68, R71, !PT ;  /* 0x0000004744517209 */ /* 0x000fe20007810000 */
[----:B------:R-:W-:Y:S01]  /*4150*/  FMUL.FTZ R71, R0, R33 ;  /* 0x0000002100477220 */ /* 0x000fe20000410000 */
[----:B------:R-:W-:Y:S01]  /*4160*/  ISETP.GT.AND P3, PT, R82, 0xb9, PT ;  /* 0x000000b95200780c */ /* 0x000fe20003f64270 */
[----:B------:R-:W-:Y:S01]  /*4170*/  MUFU.TANH R14, R14 ;  /* 0x0000000e000e7308 */ /* 0x000fe20000002400 */
[----:B--2---:R-:W-:Y:S02]  /*4180*/  FSEL R69, R102, -INF , P4 ;  /* 0xff80000066457808 */ /* 0x004fe40002000000 */
[----:B------:R-:W-:Y:S01]  /*4190*/  FMNMX.FTZ R80, R32, R81, !PT ;  /* 0x0000005120507209 */ /* 0x000fe20007810000 */
[----:B------:R-:W-:Y:S01]  /*41a0*/  FMUL.FTZ R81, R0, R36 ;  /* 0x0000002400517220 */ /* 0x000fe20000410000 */
[----:B------:R-:W-:-:S02]  /*41b0*/  ISETP.GT.AND P4, PT, R82, 0xc0, PT ;  /* 0x000000c05200780c */ /* 0x000fc40003f84270 */
[----:B------:R-:W-:Y:S01]  /*41c0*/  FSEL R33, R84, -INF , P3 ;  /* 0xff80000054217808 */ /* 0x000fe20001800000 */
[----:B------:R4:W2:Y:S01]  /*41d0*/  MUFU.TANH R102, R71 ;  /* 0x0000004700667308 */ /* 0x0008a20000002400 */
[----:B------:R-:W-:Y:S02]  /*41e0*/  FMNMX.FTZ R80, R69, R80, !PT ;  /* 0x0000005045507209 */ /* 0x000fe40007810000 */
[----:B------:R-:W-:Y:S02]  /*41f0*/  ISETP.GT.AND P3, PT, R82, 0xc1, PT ;  /* 0x000000c15200780c */ /* 0x000fe40003f64270 */
[----:B---3--:R-:W-:Y:S02]  /*4200*/  FSEL R70, R83, -INF , P4 ;  /* 0xff80000053467808 */ /* 0x008fe40002000000 */
[----:B------:R-:W-:Y:S01]  /*4210*/  FMNMX.FTZ R83, R33, R80, !PT ;  /* 0x0000005021537209 */ /* 0x000fe20007810000 */
[----:B------:R0:W3:Y:S01]  /*4220*/  MUFU.TANH R106, R81 ;  /* 0x00000051006a7308 */ /* 0x0000e20000002400 */
[----:B-----5:R-:W-:-:S02]  /*4230*/  FSEL R36, R85, -INF , P3 ;  /* 0xff80000055247808 */ /* 0x020fc40001800000 */
[----:B------:R-:W-:Y:S02]  /*4240*/  ISETP.GT.AND P4, PT, R82, 0xc8, PT ;  /* 0x000000c85200780c */ /* 0x000fe40003f84270 */
[----:B------:R-:W-:Y:S01]  /*4250*/  FMNMX.FTZ R85, R70, R83, !PT ;  /* 0x0000005346557209 */ /* 0x000fe20007810000 */
[----:B------:R-:W-:Y:S01]  /*4260*/  FMUL.FTZ R83, R0, R37 ;  /* 0x0000002500537220 */ /* 0x000fe20000410000 */
[----:B------:R-:W-:Y:S01]  /*4270*/  ISETP.GT.AND P3, PT, R82, 0xc9, PT ;  /* 0x000000c95200780c */ /* 0x000fe20003f64270 */
[----:B------:R-:W-:Y:S01]  /*4280*/  MUFU.TANH R15, R15 ;  /* 0x0000000f000f7308 */ /* 0x000fe20000002400 */
[----:B-1----:R-:W-:Y:S02]  /*4290*/  FSEL R80, R86, -INF , P4 ;  /* 0xff80000056507808 */ /* 0x002fe40002000000 */
[----:B------:R-:W-:Y:S02]  /*42a0*/  FMNMX.FTZ R85, R36, R85, !PT ;  /* 0x0000005524557209 */ /* 0x000fe40007810000 */
[----:B------:R-:W-:-:S02]  /*42b0*/  ISETP.GT.AND P4, PT, R82, 0xd0, PT ;  /* 0x000000d05200780c */ /* 0x000fc40003f84270 */
[----:B----4-:R-:W-:Y:S01]  /*42c0*/  FSEL R71, R89, -INF , P3 ;  /* 0xff80000059477808 */ /* 0x010fe20001800000 */
[----:B------:R1:W4:Y:S01]  /*42d0*/  MUFU.TANH R86, R83 ;  /* 0x0000005300567308 */ /* 0x0003220000002400 */
[----:B------:R-:W-:Y:S02]  /*42e0*/  FMNMX.FTZ R84, R80, R85, !PT ;  /* 0x0000005550547209 */ /* 0x000fe40007810000 */
[----:B------:R-:W-:Y:S02]  /*42f0*/  ISETP.GT.AND P3, PT, R82, 0xd1, PT ;  /* 0x000000d15200780c */ /* 0x000fe40003f64270 */
[----:B0-----:R-:W-:Y:S02]  /*4300*/  FSEL R81, R98, -INF , P4 ;  /* 0xff80000062517808 */ /* 0x001fe40002000000 */
[----:B------:R-:W-:Y:S01]  /*4310*/  FMNMX.FTZ R84, R71, R84, !PT ;  /* 0x0000005447547209 */ /* 0x000fe20007810000 */
[----:B------:R-:W0:Y:S01]  /*4320*/  MUFU.TANH R20, R20 ;  /* 0x0000001400147308 */ /* 0x000e220000002400 */
[----:B------:R-:W-:Y:S01]  /*4330*/  ISETP.GT.AND P4, PT, R82, 0xd8, PT ;  /* 0x000000d85200780c */ /* 0x000fe20003f84270 */
[----:B-1----:R-:W-:Y:S01]  /*4340*/  FMUL.FTZ R83, R0, R47 ;  /* 0x0000002f00537220 */ /* 0x002fe20000410000 */
[----:B--2---:R-:W-:Y:S01]  /*4350*/  FSEL R37, R102, -INF , P3 ;  /* 0xff80000066257808 */ /* 0x004fe20001800000 */
[----:B------:R-:W-:Y:S01]  /*4360*/  FMUL.FTZ R102, R0, R34 ;  /* 0x0000002200667220 */ /* 0x000fe20000410000 */
[----:B------:R-:W-:-:S02]  /*4370*/  FMNMX.FTZ R84, R81, R84, !PT ;  /* 0x0000005451547209 */ /* 0x000fc40007810000 */
[----:B------:R-:W-:Y:S01]  /*4380*/  ISETP.GT.AND P3, PT, R82, 0xd9, PT ;  /* 0x000000d95200780c */ /* 0x000fe20003f64270 */
[----:B------:R-:W1:Y:S01]  /*4390*/  MUFU.TANH R21, R21 ;  /* 0x0000001500157308 */ /* 0x000e620000002400 */
[----:B---3--:R-:W-:Y:S01]  /*43a0*/  FSEL R47, R106, -INF , P4 ;  /* 0xff8000006a2f7808 */ /* 0x008fe20002000000 */
[----:B------:R-:W-:Y:S01]  /*43b0*/  FMUL.FTZ R106, R0, R35 ;  /* 0x00000023006a7220 */ /* 0x000fe20000410000 */
[----:B------:R-:W-:Y:S02]  /*43c0*/  FMNMX.FTZ R84, R37, R84, !PT ;  /* 0x0000005425547209 */ /* 0x000fe40007810000 */
[----:B----4-:R-:W-:Y:S02]  /*43d0*/  FSEL R82, R86, -INF , P3 ;  /* 0xff80000056527808 */ /* 0x010fe40001800000 */
[----:B------:R-:W-:Y:S01]  /*43e0*/  FMNMX.FTZ R85, R47, R84, !PT ;  /* 0x000000542f557209 */ /* 0x000fe20007810000 */
[----:B------:R-:W2:Y:S01]  /*43f0*/  MUFU.TANH R104, R104 ;  /* 0x0000006800687308 */ /* 0x000ea20000002400 */
[----:B------:R-:W-:-:S02]  /*4400*/  VIADDMNMX R116, R116, R97, R100, PT ;  /* 0x0000006174747246 */ /* 0x000fc40003800164 */
[----:B------:R-:W-:Y:S02]  /*4410*/  FMNMX.FTZ R85, R82, R85, !PT ;  /* 0x0000005552557209 */ /* 0x000fe40007810000 */
[C---:B------:R-:W-:Y:S02]  /*4420*/  ISETP.GT.AND P4, PT, R116.reuse, 0x1, PT ;  /* 0x000000017400780c */ /* 0x040fe40003f84270 */
[----:B------:R-:W-:Y:S01]  /*4430*/  ISETP.GT.AND P5, PT, R116, 0x8, PT ;  /* 0x000000087400780c */ /* 0x000fe20003fa4270 */
[----:B------:R-:W3:Y:S01]  /*4440*/  SHFL.BFLY PT, R84, R85, 0x2, 0x1f ;  /* 0x0c401f0055547f89 */ /* 0x000ee200000e0000 */
[----:B------:R-:W-:Y:S01]  /*4450*/  FSEL R100, R5, -INF , P4 ;  /* 0xff80000005647808 */ /* 0x000fe20002000000 */
[----:B------:R-:W4:Y:S01]  /*4460*/  MUFU.TANH R105, R105 ;  /* 0x0000006900697308 */ /* 0x000f220000002400 */
[----:B------:R-:W-:Y:S02]  /*4470*/  FSEL R6, R6, -INF , P5 ;  /* 0xff80000006067808 */ /* 0x000fe40002800000 */
[----:B------:R-:W-:-:S05]  /*4480*/  ISETP.GT.AND P4, PT, R116, 0x10, PT ;  /* 0x000000107400780c */ /* 0x000fca0003f84270 */
[----:B------:R-:W5:Y:S08]  /*4490*/  MUFU.TANH R88, R88 ;  /* 0x0000005800587308 */ /* 0x000f700000002400 */
[----:B------:R-:W5:Y:S01]  /*44a0*/  MUFU.TANH R90, R90 ;  /* 0x0000005a005a7308 */ /* 0x000f620000002400 */
[----:B---3--:R-:W-:Y:S01]  /*44b0*/  FMNMX.FTZ R86, R85, R84, !PT ;  /* 0x0000005455567209 */ /* 0x008fe20007810000 */
[----:B------:R-:W-:Y:S01]  /*44c0*/  FMUL.FTZ R84, R0, R30 ;  /* 0x0000001e00547220 */ /* 0x000fe20000410000 */
[----:B------:R-:W-:-:S05]  /*44d0*/  IMAD.U32 R30, RZ, RZ, UR10 ;  /* 0x0000000aff1e7e24 */ /* 0x000fca000f8e00ff */
[----:B------:R-:W3:Y:S01]  /*44e0*/  MUFU.TANH R91, R91 ;  /* 0x0000005b005b7308 */ /* 0x000ee20000002400 */
[----:B------:R-:W-:Y:S01]  /*44f0*/  FMUL.FTZ R85, R0, R31 ;  /* 0x0000001f00557220 */ /* 0x000fe20000410000 */
[----:B------:R-:W0:Y:S06]  /*4500*/  SHFL.BFLY PT, R89, R86, 0x1, 0x1f ;  /* 0x0c201f0056597f89 */ /* 0x000e2c00000e0000 */
[----:B------:R-:W3:Y:S08]  /*4510*/  MUFU.TANH R92, R92 ;  /* 0x0000005c005c7308 */ /* 0x000ef00000002400 */
[----:B------:R-:W3:Y:S08]  /*4520*/  MUFU.TANH R93, R93 ;  /* 0x0000005d005d7308 */ /* 0x000ef00000002400 */
[----:B------:R-:W3:Y:S01]  /*4530*/  MUFU.TANH R94, R94 ;  /* 0x0000005e005e7308 */ /* 0x000ee20000002400 */
[----:B0-----:R-:W-:-:S04]  /*4540*/  FMNMX.FTZ R89, R86, R89, !PT ;  /* 0x0000005956597209 */ /* 0x001fc80007810000 */
[C---:B------:R-:W-:Y:S01]  /*4550*/  FSETP.NEU.FTZ.AND P3, PT, R89.reuse, -INF , PT ;  /* 0xff8000005900780b */ /* 0x040fe20003f7d000 */
[----:B------:R-:W-:-:S02]  /*4560*/  FFMA.FTZ R30, R89, R30, -8 ;  /* 0xc1000000591e7423 */ /* 0x000fc4000001001e */
[----:B------:R-:W0:Y:S03]  /*4570*/  MUFU.TANH R95, R95 ;  /* 0x0000005f005f7308 */ /* 0x000e260000002400 */
[----:B------:R-:W-:Y:S02]  /*4580*/  FSEL R30, R30, RZ, P3 ;  /* 0x000000ff1e1e7208 */ /* 0x000fe40001800000 */
[----:B------:R-:W-:-:S03]  /*4590*/  ISETP.GT.AND P3, PT, R116, RZ, PT ;  /* 0x000000ff7400720c */ /* 0x000fc60003f64270 */
[----:B------:R-:W0:Y:S01]  /*45a0*/  MUFU.TANH R96, R96 ;  /* 0x0000006000607308 */ /* 0x000e220000002400 */
        /* <DEDUP_REMOVED lines=8> */
[----:B------:R-:W0:Y:S01]  /*4630*/  MUFU.TANH R72, R72 ;  /* 0x0000004800487308 */ /* 0x000e220000002400 */
[----:B------:R-:W-:Y:S01]  /*4640*/  FMNMX.FTZ R118, R6, R101, !PT ;  /* 0x0000006506767209 */ /* 0x000fe20007810000 */
[--C-:B------:R-:W-:Y:S01]  /*4650*/  FFMA.FTZ R31, R87, UR10, -R30.reuse ;  /* 0x0000000a571f7c23 */ /* 0x100fe2000801081e */
[----:B------:R-:W-:Y:S01]  /*4660*/  ISETP.GT.AND P3, PT, R116, 0x11, PT ;  /* 0x000000117400780c */ /* 0x000fe20003f64270 */
[--C-:B------:R-:W-:Y:S01]  /*4670*/  FFMA.FTZ R34, R115, UR10, -R30.reuse ;  /* 0x0000000a73227c23 */ /* 0x100fe2000801081e */
[----:B------:R-:W-:Y:S01]  /*4680*/  FSEL R101, R8, -INF , P4 ;  /* 0xff80000008657808 */ /* 0x000fe20002000000 */
[--C-:B------:R-:W-:Y:S01]  /*4690*/  FFMA.FTZ R35, R119, UR10, -R30.reuse ;  /* 0x0000000a77237c23 */ /* 0x100fe2000801081e */
[----:B------:R-:W-:Y:S01]  /*46a0*/  FMNMX.FTZ R118, R7, R118, !PT ;  /* 0x0000007607767209 */ /* 0x000fe20007810000 */
[----:B------:R-:W0:Y:S01]  /*46b0*/  MUFU.TANH R73, R73 ;  /* 0x0000004900497308 */ /* 0x000e220000002400 */
[C---:B------:R-:W-:Y:S01]  /*46c0*/  ISETP.GT.AND P4, PT, R116.reuse, 0x18, PT ;  /* 0x000000187400780c */ /* 0x040fe20003f84270 */
[--C-:B------:R-:W-:Y:S01]  /*46d0*/  FFMA.FTZ R39, R133, UR10, -R30.reuse ;  /* 0x0000000a85277c23 */ /* 0x100fe2000801081e */
[----:B------:R-:W-:Y:S01]  /*46e0*/  FSEL R9, R9, -INF , P3 ;  /* 0xff80000009097808 */ /* 0x000fe20001800000 */
[--C-:B------:R-:W-:Y:S01]  /*46f0*/  FFMA.FTZ R98, R135, UR10, -R30.reuse ;  /* 0x0000000a87627c23 */ /* 0x100fe2000801081e */
[----:B------:R-:W-:Y:S01]  /*4700*/  FMNMX.FTZ R120, R101, R118, !PT ;  /* 0x0000007665787209 */ /* 0x000fe20007810000 */
[--C-:B------:R-:W-:Y:S01]  /*4710*/  FFMA.FTZ R86, R141, UR10, -R30.reuse ;  /* 0x0000000a8d567c23 */ /* 0x100fe2000801081e */
[----:B------:R-:W-:Y:S01]  /*4720*/  ISETP.GT.AND P3, PT, R116, 0x19, PT ;  /* 0x000000197400780c */ /* 0x000fe20003f64270 */
[----:B------:R-:W0:Y:S01]  /*4730*/  MUFU.TANH R74, R74 ;  /* 0x0000004a004a7308 */ /* 0x000e220000002400 */
[----:B------:R-:W-:Y:S01]  /*4740*/  FSEL R118, R10, -INF , P4 ;  /* 0xff8000000a767808 */ /* 0x000fe20002000000 */
[--C-:B------:R-:W-:Y:S01]  /*4750*/  FFMA.FTZ R87, R143, UR10, -R30.reuse ;  /* 0x0000000a8f577c23 */ /* 0x100fe2000801081e */
[----:B------:R-:W-:Y:S01]  /*4760*/  FMNMX.FTZ R131, R9, R120, !PT ;  /* 0x0000007809837209 */ /* 0x000fe20007810000 */
[--C-:B------:R-:W-:Y:S01]  /*4770*/  FFMA.FTZ R110, R145, UR10, -R30.reuse ;  /* 0x0000000a916e7c23 */ /* 0x100fe2000801081e */
[----:B------:R-:W-:Y:S01]  /*4780*/  ISETP.GT.AND P4, PT, R116, 0x20, PT ;  /* 0x000000207400780c */ /* 0x000fe20003f84270 */
[--C-:B------:R-:W-:Y:S01]  /*4790*/  FFMA.FTZ R115, R147, UR10, -R30.reuse ;  /* 0x0000000a93737c23 */ /* 0x100fe2000801081e */
        /* <DEDUP_REMOVED lines=10> */
[----:B------:R-:W-:Y:S01]  /*4840*/  ISETP.GT.AND P4, PT, R116, 0x28, PT ;  /* 0x000000287400780c */ /* 0x000fe20003f84270 */
        /* <DEDUP_REMOVED lines=14> */
[----:B------:R2:W-:Y:S01]  /*4930*/  MUFU.EX2 R14, R124 ;  /* 0x0000007c000e7308 */ /* 0x0005e20000000800 */
        /* <DEDUP_REMOVED lines=10> */
[----:B-1----:R-:W-:Y:S01]  /*49e0*/  FSEL R21, R21, -INF , P3 ;  /* 0xff80000015157808 */ /* 0x002fe20001800000 */
[--C-:B------:R-:W-:Y:S01]  /*49f0*/  FFMA.FTZ R44, R44, UR10, -R30.reuse ;  /* 0x0000000a2c2c7c23 */ /* 0x100fe2000801081e */
[----:B--2---:R-:W-:Y:S01]  /*4a00*/  FMNMX.FTZ R124, R20, R127, !PT ;  /* 0x0000007f147c7209 */ /* 0x004fe20007810000 */
[--C-:B------:R-:W-:Y:S01]  /*4a10*/  FFMA.FTZ R45, R45, UR10, -R30.reuse ;  /* 0x0000000a2d2d7c23 */ /* 0x100fe2000801081e */
[----:B------:R-:W-:Y:S01]  /*4a20*/  ISETP.GT.AND P3, PT, R116, 0x39, PT ;  /* 0x000000397400780c */ /* 0x000fe20003f64270 */
[----:B------:R-:W1:Y:S01]  /*4a30*/  MUFU.TANH R79, R79 ;  /* 0x0000004f004f7308 */ /* 0x000e620000002400 */
[----:B------:R-:W-:Y:S01]  /*4a40*/  FSEL R122, R104, -INF , P4 ;  /* 0xff800000687a7808 */ /* 0x000fe20002000000 */
[--C-:B------:R-:W-:Y:S01]  /*4a50*/  FFMA.FTZ R42, R42, UR10, -R30.reuse ;  /* 0x0000000a2a2a7c23 */ /* 0x100fe2000801081e */
[----:B------:R-:W-:Y:S01]  /*4a60*/  FMNMX.FTZ R123, R21, R124, !PT ;  /* 0x0000007c157b7209 */ /* 0x000fe20007810000 */
[--C-:B------:R-:W-:Y:S01]  /*4a70*/  FFMA.FTZ R43, R43, UR10, -R30.reuse ;  /* 0x0000000a2b2b7c23 */ /* 0x100fe2000801081e */
[----:B------:R-:W-:Y:S01]  /*4a80*/  ISETP.GT.AND P4, PT, R116, 0x40, PT ;  /* 0x000000407400780c */ /* 0x000fe20003f84270 */
[--C-:B------:R-:W-:Y:S01]  /*4a90*/  FFMA.FTZ R24, R24, UR10, -R30.reuse ;  /* 0x0000000a18187c23 */ /* 0x100fe2000801081e */
[----:B----4-:R-:W-:Y:S01]  /*4aa0*/  FSEL R105, R105, -INF , P3 ;  /* 0xff80000069697808 */ /* 0x010fe20001800000 */
[----:B------:R2:W-:Y:S01]  /*4ab0*/  MUFU.EX2 R104, R126 ;  /* 0x0000007e00687308 */ /* 0x0005e20000000800 */
[----:B------:R-:W-:Y:S01]  /*4ac0*/  FMNMX.FTZ R124, R122, R123, !PT ;  /* 0x0000007b7a7c7209 */ /* 0x000fe20007810000 */
[--C-:B------:R-:W-:Y:S01]  /*4ad0*/  FFMA.FTZ R25, R25, UR10, -R30.reuse ;  /* 0x0000000a19197c23 */ /* 0x100fe2000801081e */
[----:B------:R-:W-:Y:S01]  /*4ae0*/  ISETP.GT.AND P3, PT, R116, 0x41, PT ;  /* 0x000000417400780c */ /* 0x000fe20003f64270 */
[--C-:B------:R-:W-:Y:S01]  /*4af0*/  FFMA.FTZ R29, R29, UR10, -R30.reuse ;  /* 0x0000000a1d1d7c23 */ /* 0x100fe2000801081e */
[----:B-----5:R-:W-:Y:S01]  /*4b00*/  FSEL R123, R88, -INF , P4 ;  /* 0xff800000587b7808 */ /* 0x020fe20002000000 */
[--C-:B------:R-:W-:Y:S01]  /*4b10*/  FFMA.FTZ R33, R33, UR10, -R30.reuse ;  /* 0x0000000a21217c23 */ /* 0x100fe2000801081e */
[----:B------:R-:W-:Y:S01]  /*4b20*/  FMNMX.FTZ R124, R105, R124, !PT ;  /* 0x0000007c697c7209 */ /* 0x000fe20007810000 */
[----:B------:R-:W4:Y:S01]  /*4b30*/  MUFU.TANH R56, R56 ;  /* 0x0000003800387308 */ /* 0x000f220000002400 */
[----:B------:R-:W-:Y:S01]  /*4b40*/  ISETP.GT.AND P4, PT, R116, 0x48, PT ;  /* 0x000000487400780c */ /* 0x000fe20003f84270 */
[--C-:B--2---:R-:W-:Y:S01]  /*4b50*/  FFMA.FTZ R126, R117, UR10, -R30.reuse ;  /* 0x0000000a757e7c23 */ /* 0x104fe2000801081e */
[----:B------:R-:W-:Y:S01]  /*4b60*/  FSEL R90, R90, -INF , P3 ;  /* 0xff8000005a5a7808 */ /* 0x000fe20001800000 */
[--C-:B------:R-:W-:Y:S01]  /*4b70*/  FFMA.FTZ R36, R36, UR10, -R30.reuse ;  /* 0x0000000a24247c23 */ /* 0x100fe2000801081e */
[----:B------:R-:W-:Y:S01]  /*4b80*/  FMNMX.FTZ R127, R123, R124, !PT ;  /* 0x0000007c7b7f7209 */ /* 0x000fe20007810000 */
[--C-:B------:R-:W-:Y:S01]  /*4b90*/  FFMA.FTZ R124, R113, UR10, -R30.reuse ;  /* 0x0000000a717c7c23 */ /* 0x100fe2000801081e */
[----:B------:R-:W-:Y:S01]  /*4ba0*/  ISETP.GT.AND P3, PT, R116, 0x49, PT ;  /* 0x000000497400780c */ /* 0x000fe20003f64270 */
[----:B------:R-:W2:Y:S01]  /*4bb0*/  MUFU.TANH R57, R57 ;  /* 0x0000003900397308 */ /* 0x000ea20000002400 */
[----:B---3--:R-:W-:Y:S01]  /*4bc0*/  FSEL R117, R91, -INF , P4 ;  /* 0xff8000005b757808 */ /* 0x008fe20002000000 */
[--C-:B------:R-:W-:Y:S01]  /*4bd0*/  FFMA.FTZ R37, R37, UR10, -R30.reuse ;  /* 0x0000000a25257c23 */ /* 0x100fe2000801081e */
[----:B------:R-:W-:Y:S01]  /*4be0*/  FMNMX.FTZ R88, R90, R127, !PT ;  /* 0x0000007f5a587209 */ /* 0x000fe20007810000 */
[--C-:B------:R-:W-:Y:S01]  /*4bf0*/  FFMA.FTZ R127, R107, UR10, -R30.reuse ;  /* 0x0000000a6b7f7c23 */ /* 0x100fe2000801081e */
[----:B------:R-:W-:Y:S01]  /*4c00*/  ISETP.GT.AND P4, PT, R116, 0x50, PT ;  /* 0x000000507400780c */ /* 0x000fe20003f84270 */
[----:B------:R-:W-:Y:S01]  /*4c10*/  FFMA.FTZ R47, R47, UR10, -R30 ;  /* 0x0000000a2f2f7c23 */ /* 0x000fe2000801081e */
[----:B------:R-:W-:Y:S01]  /*4c20*/  FSEL R92, R92, -INF , P3 ;  /* 0xff8000005c5c7808 */ /* 0x000fe20001800000 */
[----:B------:R3:W-:Y:S01]  /*4c30*/  MUFU.EX2 R91, R126 ;  /* 0x0000007e005b7308 */ /* 0x0007e20000000800 */
[----:B------:R-:W-:-:S02]  /*4c40*/  FMNMX.FTZ R113, R117, R88, !PT ;  /* 0x0000005875717209 */ /* 0x000fc40007810000 */
[----:B------:R-:W-:Y:S02]  /*4c50*/  ISETP.GT.AND P3, PT, R116, 0x51, PT ;  /* 0x000000517400780c */ /* 0x000fe40003f64270 */
[----:B------:R-:W-:Y:S02]  /*4c60*/  FSEL R93, R93, -INF , P4 ;  /* 0xff8000005d5d7808 */ /* 0x000fe40002000000 */
[----:B------:R-:W-:Y:S01]  /*4c70*/  FMNMX.FTZ R88, R92, R113, !PT ;  /* 0x000000715c587209 */ /* 0x000fe20007810000 */
[----:B------:R-:W5:Y:S01]  /*4c80*/  MUFU.TANH R58, R58 ;  /* 0x0000003a003a7308 */ /* 0x000f620000002400 */
[----:B------:R-:W-:Y:S01]  /*4c90*/  ISETP.GT.AND P4, PT, R116, 0x58, PT ;  /* 0x000000587400780c */ /* 0x000fe20003f84270 */
[----:B---3--:R-:W-:Y:S01]  /*4ca0*/  FFMA.FTZ R126, R111, UR10, -R30 ;  /* 0x0000000a6f7e7c23 */ /* 0x008fe2000801081e */
[----:B------:R-:W-:Y:S02]  /*4cb0*/  FSEL R94, R94, -INF , P3 ;  /* 0xff8000005e5e7808 */ /* 0x000fe40001800000 */
[----:B------:R-:W-:-:S02]  /*4cc0*/  FMNMX.FTZ R113, R93, R88, !PT ;  /* 0x000000585d717209 */ /* 0x000fc40007810000 */
[----:B------:R-:W-:Y:S01]  /*4cd0*/  ISETP.GT.AND P3, PT, R116, 0x59, PT ;  /* 0x000000597400780c */ /* 0x000fe20003f64270 */
[----:B------:R-:W3:Y:S01]  /*4ce0*/  MUFU.TANH R59, R59 ;  /* 0x0000003b003b7308 */ /* 0x000ee20000002400 */
[----:B0-----:R-:W-:Y:S02]  /*4cf0*/  FSEL R111, R95, -INF , P4 ;  /* 0xff8000005f6f7808 */ /* 0x001fe40002000000 */
[----:B------:R-:W-:Y:S02]  /*4d00*/  FMNMX.FTZ R88, R94, R113, !PT ;  /* 0x000000715e587209 */ /* 0x000fe40007810000 */
[----:B------:R-:W-:Y:S02]  /*4d10*/  ISETP.GT.AND P4, PT, R116, 0x60, PT ;  /* 0x000000607400780c */ /* 0x000fe40003f84270 */
[----:B------:R-:W-:Y:S01]  /*4d20*/  FSEL R96, R96, -INF , P3 ;  /* 0xff80000060607808 */ /* 0x000fe20001800000 */
[----:B------:R0:W-:Y:S01]  /*4d30*/  MUFU.EX2 R95, R126 ;  /* 0x0000007e005f7308 */ /* 0x0001e20000000800 */
[----:B------:R-:W-:-:S02]  /*4d40*/  FMNMX.FTZ R113, R111, R88, !PT ;  /* 0x000000586f717209 */ /* 0x000fc40007810000 */
[----:B------:R-:W-:Y:S02]  /*4d50*/  ISETP.GT.AND P3, PT, R116, 0x61, PT ;  /* 0x000000617400780c */ /* 0x000fe40003f64270 */
[----:B------:R-:W-:Y:S02]  /*4d60*/  FSEL R107, R72, -INF , P4 ;  /* 0xff800000486b7808 */ /* 0x000fe40002000000 */
[----:B------:R-:W-:Y:S01]  /*4d70*/  FMNMX.FTZ R88, R96, R113, !PT ;  /* 0x0000007160587209 */ /* 0x000fe20007810000 */
[----:B------:R-:W3:Y:S01]  /*4d80*/  MUFU.TANH R63, R63 ;  /* 0x0000003f003f7308 */ /* 0x000ee20000002400 */
[----:B------:R-:W-:Y:S01]  /*4d90*/  ISETP.GT.AND P4, PT, R116, 0x68, PT ;  /* 0x000000687400780c */ /* 0x000fe20003f84270 */
[----:B0-----:R-:W-:Y:S01]  /*4da0*/  FFMA.FTZ R126, R103, UR10, -R30 ;  /* 0x0000000a677e7c23 */ /* 0x001fe2000801081e */
[----:B------:R-:W-:Y:S02]  /*4db0*/  FSEL R73, R73, -INF , P3 ;  /* 0xff80000049497808 */ /* 0x000fe40001800000 */
[----:B------:R-:W-:-:S02]  /*4dc0*/  FMNMX.FTZ R88, R107, R88, !PT ;  /* 0x000000586b587209 */ /* 0x000fc40007810000 */
[----:B------:R-:W-:Y:S01]  /*4dd0*/  ISETP.GT.AND P3, PT, R116, 0x69, PT ;  /* 0x000000697400780c */ /* 0x000fe20003f64270 */
[----:B------:R-:W0:Y:S01]  /*4de0*/  MUFU.TANH R60, R60 ;  /* 0x0000003c003c7308 */ /* 0x000e220000002400 */
[----:B------:R-:W-:Y:S02]  /*4df0*/  FSEL R103, R74, -INF , P4 ;  /* 0xff8000004a677808 */ /* 0x000fe40002000000 */
[----:B------:R-:W-:Y:S02]  /*4e00*/  FMNMX.FTZ R88, R73, R88, !PT ;  /* 0x0000005849587209 */ /* 0x000fe40007810000 */
[----:B------:R-:W-:Y:S02]  /*4e10*/  ISETP.GT.AND P4, PT, R116, 0x70, PT ;  /* 0x000000707400780c */ /* 0x000fe40003f84270 */
[----:B------:R-:W-:Y:S01]  /*4e20*/  FSEL R75, R75, -INF , P3 ;  /* 0xff8000004b4b7808 */ /* 0x000fe20001800000 */
[----:B------:R-:W0:Y:S01]  /*4e30*/  MUFU.TANH R61, R61 ;  /* 0x0000003d003d7308 */ /* 0x000e220000002400 */
[----:B------:R-:W-:-:S02]  /*4e40*/  FMNMX.FTZ R88, R103, R88, !PT ;  /* 0x0000005867587209 */ /* 0x000fc40007810000 */
[----:B------:R-:W-:Y:S02]  /*4e50*/  ISETP.GT.AND P3, PT, R116, 0x71, PT ;  /* 0x000000717400780c */ /* 0x000fe40003f64270 */
[----:B------:R-:W-:Y:S02]  /*4e60*/  FSEL R76, R76, -INF , P4 ;  /* 0xff8000004c4c7808 */ /* 0x000fe40002000000 */
[----:B------:R-:W-:Y:S01]  /*4e70*/  FMNMX.FTZ R113, R75, R88, !PT ;  /* 0x000000584b717209 */ /* 0x000fe20007810000 */
[----:B------:R-:W0:Y:S01]  /*4e80*/  MUFU.TANH R62, R62 ;  /* 0x0000003e003e7308 */ /* 0x000e220000002400 */
[----:B------:R-:W-:Y:S02]  /*4e90*/  ISETP.GT.AND P4, PT, R116, 0x78, PT ;  /* 0x000000787400780c */ /* 0x000fe40003f84270 */
[----:B------:R-:W-:Y:S02]  /*4ea0*/  FSEL R77, R77, -INF , P3 ;  /* 0xff8000004d4d7808 */ /* 0x000fe40001800000 */
[----:B------:R-:W-:-:S02]  /*4eb0*/  FMNMX.FTZ R88, R76, R113, !PT ;  /* 0x000000714c587209 */ /* 0x000fc40007810000 */
[----:B------:R-:W-:Y:S01]  /*4ec0*/  ISETP.GT.AND P3, PT, R116, 0x79, PT ;  /* 0x000000797400780c */ /* 0x000fe20003f64270 */
[----:B------:R-:W0:Y:S01]  /*4ed0*/  MUFU.TANH R49, R49 ;  /* 0x0000003100317308 */ /* 0x000e220000002400 */
[----:B------:R-:W-:Y:S02]  /*4ee0*/  FSEL R78, R78, -INF , P4 ;  /* 0xff8000004e4e7808 */ /* 0x000fe40002000000 */
[----:B------:R-:W-:Y:S02]  /*4ef0*/  FMNMX.FTZ R113, R77, R88, !PT ;  /* 0x000000584d717209 */ /* 0x000fe40007810000 */
[----:B------:R-:W-:Y:S02]  /*4f00*/  ISETP.GT.AND P4, PT, R116, 0x80, PT ;  /* 0x000000807400780c */ /* 0x000fe40003f84270 */
[----:B-1----:R-:W-:Y:S01]  /*4f10*/  FSEL R79, R79, -INF , P3 ;  /* 0xff8000004f4f7808 */ /* 0x002fe20001800000 */
[----:B------:R-:W1:Y:S01]  /*4f20*/  MUFU.TANH R52, R52 ;  /* 0x0000003400347308 */ /* 0x000e620000002400 */
[----:B------:R-:W-:-:S02]  /*4f30*/  FMNMX.FTZ R88, R78, R113, !PT ;  /* 0x000000714e587209 */ /* 0x000fc40007810000 */
[----:B------:R-:W-:Y:S02]  /*4f40*/  ISETP.GT.AND P3, PT, R116, 0x81, PT ;  /* 0x000000817400780c */ /* 0x000fe40003f64270 */
[----:B----4-:R-:W-:Y:S02]  /*4f50*/  FSEL R56, R56, -INF , P4 ;  /* 0xff80000038387808 */ /* 0x010fe40002000000 */
[----:B------:R-:W-:Y:S01]  /*4f60*/  FMNMX.FTZ R113, R79, R88, !PT ;  /* 0x000000584f717209 */ /* 0x000fe20007810000 */
[----:B------:R-:W4:Y:S01]  /*4f70*/  MUFU.TANH R46, R46 ;  /* 0x0000002e002e7308 */ /* 0x000f220000002400 */
[----:B------:R-:W-:Y:S02]  /*4f80*/  ISETP.GT.AND P4, PT, R116, 0x88, PT ;  /* 0x000000887400780c */ /* 0x000fe40003f84270 */
[----:B--2---:R-:W-:Y:S02]  /*4f90*/  FSEL R57, R57, -INF , P3 ;  /* 0xff80000039397808 */ /* 0x004fe40001800000 */
[----:B------:R-:W-:-:S02]  /*4fa0*/  FMNMX.FTZ R88, R56, R113, !PT ;  /* 0x0000007138587209 */ /* 0x000fc40007810000 */
[----:B------:R-:W-:Y:S01]  /*4fb0*/  ISETP.GT.AND P3, PT, R116, 0x89, PT ;  /* 0x000000897400780c */ /* 0x000fe20003f64270 */
[----:B------:R-:W2:Y:S01]  /*4fc0*/  MUFU.TANH R83, R83 ;  /* 0x0000005300537308 */ /* 0x000ea20000002400 */
[----:B-----5:R-:W-:Y:S02]  /*4fd0*/  FSEL R58, R58, -INF , P4 ;  /* 0xff8000003a3a7808 */ /* 0x020fe40002000000 */
[----:B------:R-:W-:Y:S02]  /*4fe0*/  FMNMX.FTZ R113, R57, R88, !PT ;  /* 0x0000005839717209 */ /* 0x000fe40007810000 */
[----:B------:R-:W-:Y:S02]  /*4ff0*/  ISETP.GT.AND P4, PT, R116, 0x90, PT ;  /* 0x000000907400780c */ /* 0x000fe40003f84270 */
[----:B---3--:R-:W-:Y:S01]  /*5000*/  FSEL R59, R59, -INF , P3 ;  /* 0xff8000003b3b7808 */ /* 0x008fe20001800000 */
[----:B------:R3:W-:Y:S01]  /*5010*/  MUFU.EX2 R72, R127 ;  /* 0x0000007f00487308 */ /* 0x0007e20000000800 */
[----:B------:R-:W-:-:S02]  /*5020*/  FMNMX.FTZ R88, R58, R113, !PT ;  /* 0x000000713a587209 */ /* 0x000fc40007810000 */
[C---:B------:R-:W-:Y:S02]  /*5030*/  ISETP.GT.AND P3, PT, R116.reuse, 0x91, PT ;  /* 0x000000917400780c */ /* 0x040fe40003f64270 */
[----:B------:R-:W-:Y:S02]  /*5040*/  FSEL R63, R63, -INF , P4 ;  /* 0xff8000003f3f7808 */ /* 0x000fe40002000000 */
[----:B------:R-:W-:Y:S01]  /*5050*/  FMNMX.FTZ R88, R59, R88, !PT ;  /* 0x000000583b587209 */ /* 0x000fe20007810000 */
[----:B------:R-:W5:Y:S01]  /*5060*/  MUFU.TANH R50, R50 ;  /* 0x0000003200327308 */ /* 0x000f620000002400 */
[----:B------:R-:W-:Y:S02]  /*5070*/  ISETP.GT.AND P4, PT, R116, 0x98, PT ;  /* 0x000000987400780c */ /* 0x000fe40003f84270 */
[----:B0-----:R-:W-:Y:S02]  /*5080*/  FSEL R60, R60, -INF , P3 ;  /* 0xff8000003c3c7808 */ /* 0x001fe40001800000 */
[----:B------:R-:W-:-:S02]  /*5090*/  FMNMX.FTZ R113, R63, R88, !PT ;  /* 0x000000583f717209 */ /* 0x000fc40007810000 */
[----:B------:R-:W-:Y:S01]  /*50a0*/  ISETP.GT.AND P3, PT, R116, 0x99, PT ;  /* 0x000000997400780c */ /* 0x000fe20003f64270 */
[----:B------:R-:W-:Y:S01]  /*50b0*/  MUFU.TANH R51, R51 ;  /* 0x0000003300337308 */ /* 0x000fe20000002400 */
[----:B------:R-:W-:Y:S02]  /*50c0*/  FSEL R61, R61, -INF , P4 ;  /* 0xff8000003d3d7808 */ /* 0x000fe40002000000 */
[----:B------:R-:W-:Y:S02]  /*50d0*/  FMNMX.FTZ R88, R60, R113, !PT ;  /* 0x000000713c587209 */ /* 0x000fe40007810000 */
[----:B------:R-:W-:Y:S02]  /*50e0*/  ISETP.GT.AND P4, PT, R116, 0xa0, PT ;  /* 0x000000a07400780c */ /* 0x000fe40003f84270 */
[----:B------:R-:W-:Y:S01]  /*50f0*/  FSEL R62, R62, -INF , P3 ;  /* 0xff8000003e3e7808 */ /* 0x000fe20001800000 */
[----:B------:R-:W0:Y:S01]  /*5100*/  MUFU.TANH R54, R54 ;  /* 0x0000003600367308 */ /* 0x000e220000002400 */
[----:B---3--:R-:W-:-:S02]  /*5110*/  FMNMX.FTZ R127, R61, R88, !PT ;  /* 0x000000583d7f7209 */ /* 0x008fc40007810000 */
[----:B------:R-:W-:Y:S02]  /*5120*/  ISETP.GT.AND P3, PT, R116, 0xa1, PT ;  /* 0x000000a17400780c */ /* 0x000fe40003f64270 */
[----:B------:R-:W-:Y:S02]  /*5130*/  FSEL R113, R49, -INF , P4 ;  /* 0xff80000031717808 */ /* 0x000fe40002000000 */
[----:B------:R-:W-:Y:S01]  /*5140*/  FMNMX.FTZ R48, R62, R127, !PT ;  /* 0x0000007f3e307209 */ /* 0x000fe20007810000 */
[----:B------:R4:W-:Y:S01]  /*5150*/  MUFU.EX2 R74, R126 ;  /* 0x0000007e004a7308 */ /* 0x0009e20000000800 */
[----:B------:R-:W-:Y:S02]  /*5160*/  ISETP.GT.AND P4, PT, R116, 0xa8, PT ;  /* 0x000000a87400780c */ /* 0x000fe40003f84270 */
[----:B-1----:R-:W-:Y:S02]  /*5170*/  FSEL R52, R52, -INF , P3 ;  /* 0xff80000034347808 */ /* 0x002fe40001800000 */
[----:B------:R-:W-:-:S02]  /*5180*/  FMNMX.FTZ R127, R113, R48, !PT ;  /* 0x00000030717f7209 */ /* 0x000fc40007810000 */
[----:B------:R-:W-:Y:S01]  /*5190*/  ISETP.GT.AND P3, PT, R116, 0xa9, PT ;  /* 0x000000a97400780c */ /* 0x000fe20003f64270 */
[----:B------:R-:W1:Y:S01]  /*51a0*/  MUFU.TANH R55, R55 ;  /* 0x0000003700377308 */ /* 0x000e620000002400 */
[----:B----4-:R-:W-:Y:S01]  /*51b0*/  FSEL R126, R46, -INF , P4 ;  /* 0xff8000002e7e7808 */ /* 0x010fe20002000000 */
[----:B------:R-:W-:Y:S01]  /*51c0*/  FFMA.FTZ R46, R53, UR10, -R30 ;  /* 0x0000000a352e7c23 */ /* 0x000fe2000801081e */
[----:B------:R-:W-:Y:S02]  /*51d0*/  FMNMX.FTZ R127, R52, R127, !PT ;  /* 0x0000007f347f7209 */ /* 0x000fe40007810000 */
[----:B------:R-:W-:Y:S02]  /*51e0*/  ISETP.GT.AND P4, PT, R116, 0xb0, PT ;  /* 0x000000b07400780c */ /* 0x000fe40003f84270 */
[----:B--2---:R-:W-:Y:S01]  /*51f0*/  FSEL R83, R83, -INF , P3 ;  /* 0xff80000053537808 */ /* 0x004fe20001800000 */
[----:B------:R-:W2:Y:S01]  /*5200*/  MUFU.TANH R26, R26 ;  /* 0x0000001a001a7308 */ /* 0x000ea20000002400 */
[----:B------:R-:W-:-:S02]  /*5210*/  FMNMX.FTZ R48, R126, R127, !PT ;  /* 0x0000007f7e307209 */ /* 0x000fc40007810000 */
[----:B------:R-:W-:Y:S02]  /*5220*/  ISETP.GT.AND P3, PT, R116, 0xb1, PT ;  /* 0x000000b17400780c */ /* 0x000fe40003f64270 */
[----:B-----5:R-:W-:Y:S01]  /*5230*/  FSEL R127, R50, -INF , P4 ;  /* 0xff800000327f7808 */ /* 0x020fe20002000000 */
[----:B------:R-:W-:Y:S01]  /*5240*/  FFMA.FTZ R50, R64, UR10, -R30 ;  /* 0x0000000a40327c23 */ /* 0x000fe2000801081e */
[----:B------:R-:W-:Y:S01]  /*5250*/  FMNMX.FTZ R48, R83, R48, !PT ;  /* 0x0000003053307209 */ /* 0x000fe20007810000 */
[----:B------:R3:W-:Y:S01]  /*5260*/  MUFU.EX2 R49, R128 ;  /* 0x0000008000317308 */ /* 0x0007e20000000800 */
[----:B------:R-:W-:-:S04]  /*5270*/  ISETP.GT.AND P4, PT, R116, 0xb8, PT ;  /* 0x000000b87400780c */ /* 0x000fc80003f84270 */
[----:B0-----:R-:W-:Y:S02]  /*5280*/  FSEL R54, R54, -INF , P4 ;  /* 0xff80000036367808 */ /* 0x001fe40002000000 */
[C---:B------:R-:W-:Y:S01]  /*5290*/  ISETP.GT.AND P4, PT, R116.reuse, 0xc0, PT ;  /* 0x000000c07400780c */ /* 0x040fe20003f84270 */
[----:B------:R-:W0:Y:S01]  /*52a0*/  MUFU.TANH R27, R27 ;  /* 0x0000001b001b7308 */ /* 0x000e220000002400 */
[----:B---3--:R-:W-:Y:S02]  /*52b0*/  FSEL R128, R51, -INF , P3 ;  /* 0xff80000033807808 */ /* 0x008fe40001800000 */
[----:B------:R-:W-:Y:S02]  /*52c0*/  FMNMX.FTZ R51, R127, R48, !PT ;  /* 0x000000307f337209 */ /* 0x000fe40007810000 */
[----:B------:R-:W-:Y:S02]  /*52d0*/  ISETP.GT.AND P3, PT, R116, 0xb9, PT ;  /* 0x000000b97400780c */ /* 0x000fe40003f64270 */
[----:B------:R-:W-:Y:S01]  /*52e0*/  FMNMX.FTZ R51, R128, R51, !PT ;  /* 0x0000003380337209 */ /* 0x000fe20007810000 */
[----:B------:R-:W3:Y:S01]  /*52f0*/  MUFU.TANH R84, R84 ;  /* 0x0000005400547308 */ /* 0x000ee20000002400 */
[----:B-1----:R-:W-:-:S02]  /*5300*/  FSEL R55, R55, -INF , P3 ;  /* 0xff80000037377808 */ /* 0x002fc40001800000 */
[----:B------:R-:W-:Y:S02]  /*5310*/  FMNMX.FTZ R48, R54, R51, !PT ;  /* 0x0000003336307209 */ /* 0x000fe40007810000 */
[----:B------:R-:W-:Y:S02]  /*5320*/  ISETP.GT.AND P3, PT, R116, 0xc1, PT ;  /* 0x000000c17400780c */ /* 0x000fe40003f64270 */
[----:B--2---:R-:W-:Y:S01]  /*5330*/  FSEL R64, R26, -INF , P4 ;  /* 0xff8000001a407808 */ /* 0x004fe20002000000 */
[----:B------:R-:W1:Y:S01]  /*5340*/  MUFU.TANH R85, R85 ;  /* 0x0000005500557308 */ /* 0x000e620000002400 */
[----:B------:R-:W-:Y:S01]  /*5350*/  FMNMX.FTZ R53, R55, R48, !PT ;  /* 0x0000003037357209 */ /* 0x000fe20007810000 */
[----:B------:R-:W-:Y:S01]  /*5360*/  FFMA.FTZ R26, R65, UR10, -R30 ;  /* 0x0000000a411a7c23 */ /* 0x000fe2000801081e */
[----:B------:R-:W-:Y:S02]  /*5370*/  ISETP.GT.AND P4, PT, R116, 0xc8, PT ;  /* 0x000000c87400780c */ /* 0x000fe40003f84270 */
[----:B0-----:R-:W-:-:S02]  /*5380*/  FSEL R130, R27, -INF , P3 ;  /* 0xff8000001b827808 */ /* 0x001fc40001800000 */
[----:B------:R-:W-:Y:S01]  /*5390*/  FMNMX.FTZ R53, R64, R53, !PT ;  /* 0x0000003540357209 */ /* 0x000fe20007810000 */
[----:B------:R-:W0:Y:S01]  /*53a0*/  MUFU.TANH R102, R102 ;  /* 0x0000006600667308 */ /* 0x000e220000002400 */
[----:B------:R-:W-:Y:S02]  /*53b0*/  ISETP.GT.AND P3, PT, R116, 0xc9, PT ;  /* 0x000000c97400780c */ /* 0x000fe40003f64270 */
[----:B---3--:R-:W-:Y:S02]  /*53c0*/  FSEL R84, R84, -INF , P4 ;  /* 0xff80000054547808 */ /* 0x008fe40002000000 */
[----:B------:R-:W-:Y:S02]  /*53d0*/  FMNMX.FTZ R53, R130, R53, !PT ;  /* 0x0000003582357209 */ /* 0x000fe40007810000 */
[----:B------:R-:W-:Y:S01]  /*53e0*/  ISETP.GT.AND P4, PT, R116, 0xd0, PT ;  /* 0x000000d07400780c */ /* 0x000fe20003f84270 */
[----:B------:R-:W2:Y:S01]  /*53f0*/  MUFU.TANH R106, R106 ;  /* 0x0000006a006a7308 */ /* 0x000ea20000002400 */
[----:B-1----:R-:W-:-:S02]  /*5400*/  FSEL R85, R85, -INF , P3 ;  /* 0xff80000055557808 */ /* 0x002fc40001800000 */
[----:B------:R-:W-:Y:S02]  /*5410*/  FMNMX.FTZ R48, R84, R53, !PT ;  /* 0x0000003554307209 */ /* 0x000fe40007810000 */
[----:B------:R-:W-:Y:S02]  /*5420*/  ISETP.GT.AND P3, PT, R116, 0xd1, PT ;  /* 0x000000d17400780c */ /* 0x000fe40003f64270 */
[----:B------:R-:W-:Y:S01]  /*5430*/  FMNMX.FTZ R27, R85, R48, !PT ;  /* 0x00000030551b7209 */ /* 0x000fe20007810000 */
[----:B------:R-:W1:Y:S01]  /*5440*/  MUFU.TANH R108, R108 ;  /* 0x0000006c006c7308 */ /* 0x000e620000002400 */
[----:B0-----:R-:W-:Y:S02]  /*5450*/  FSEL R102, R102, -INF , P4 ;  /* 0xff80000066667808 */ /* 0x001fe40002000000 */
[----:B------:R-:W-:Y:S02]  /*5460*/  ISETP.GT.AND P4, PT, R116, 0xd8, PT ;  /* 0x000000d87400780c */ /* 0x000fe40003f84270 */
[----:B------:R-:W-:-:S03]  /*5470*/  FMNMX.FTZ R53, R102, R27, !PT ;  /* 0x0000001b66357209 */ /* 0x000fc60007810000 */
[----:B------:R-:W0:Y:S01]  /*5480*/  MUFU.TANH R109, R109 ;  /* 0x0000006d006d7308 */ /* 0x000e220000002400 */
[----:B--2---:R-:W-:Y:S02]  /*5490*/  FSEL R106, R106, -INF , P3 ;  /* 0xff8000006a6a7808 */ /* 0x004fe40001800000 */
[----:B------:R-:W-:Y:S02]  /*54a0*/  ISETP.GT.AND P3, PT, R116, 0xd9, PT ;  /* 0x000000d97400780c */ /* 0x000fe40003f64270 */
[----:B------:R-:W-:-:S03]  /*54b0*/  FMNMX.FTZ R53, R106, R53, !PT ;  /* 0x000000356a357209 */ /* 0x000fc60007810000 */
[----:B------:R2:W-:Y:S01]  /*54c0*/  MUFU.EX2 R51, R50 ;  /* 0x0000003200337308 */ /* 0x0005e20000000800 */
[----:B-1----:R-:W-:-:S04]  /*54d0*/  FSEL R108, R108, -INF , P4 ;  /* 0xff8000006c6c7808 */ /* 0x002fc80002000000 */
[----:B------:R-:W-:Y:S01]  /*54e0*/  FMNMX.FTZ R48, R108, R53, !PT ;  /* 0x000000356c307209 */ /* 0x000fe20007810000 */
[----:B------:R-:W-:-:S01]  /*54f0*/  FFMA.FTZ R53, R32, UR10, -R30 ;  /* 0x0000000a20357c23 */ /* 0x000fc2000801081e */
[--C-:B------:R-:W-:Y:S01]  /*5500*/  FFMA.FTZ R32, R69, UR10, -R30.reuse ;  /* 0x0000000a45207c23 */ /* 0x100fe2000801081e */
[----:B------:R-:W-:Y:S01]  /*5510*/  MUFU.EX2 R31, R31 ;  /* 0x0000001f001f7308 */ /* 0x000fe20000000800 */
[----:B0-----:R-:W-:Y:S01]  /*5520*/  FSEL R109, R109, -INF , P3 ;  /* 0xff8000006d6d7808 */ /* 0x001fe20001800000 */
[--C-:B--2---:R-:W-:Y:S01]  /*5530*/  FFMA.FTZ R50, R28, UR10, -R30.reuse ;  /* 0x0000000a1c327c23 */ /* 0x104fe2000801081e */
[----:B------:R-:W-:-:S02]  /*5540*/  FFMA.FTZ R28, R66, UR10, -R30 ;  /* 0x0000000a421c7c23 */ /* 0x000fc4000801081e */
[----:B------:R-:W-:Y:S01]  /*5550*/  FMNMX.FTZ R65, R109, R48, !PT ;  /* 0x000000306d417209 */ /* 0x000fe20007810000 */
[----:B------:R-:W-:-:S01]  /*5560*/  FFMA.FTZ R48, R67, UR10, -R30 ;  /* 0x0000000a43307c23 */ /* 0x000fc2000801081e */
[--C-:B------:R-:W-:Y:S01]  /*5570*/  FFMA.FTZ R67, R71, UR10, -R30.reuse ;  /* 0x0000000a47437c23 */ /* 0x100fe2000801081e */
[----:B------:R-:W0:Y:S02]  /*5580*/  MUFU.EX2 R34, R34 ;  /* 0x0000002200227308 */ /* 0x000e240000000800 */
[----:B------:R-:W1:Y:S06]  /*5590*/  SHFL.BFLY PT, R66, R65, 0x2, 0x1f ;  /* 0x0c401f0041427f89 */ /* 0x000e6c00000e0000 */
[----:B------:R2:W-:Y:S08]  /*55a0*/  MUFU.EX2 R27, R50 ;  /* 0x00000032001b7308 */ /* 0x0005f00000000800 */
[----:B------:R-:W-:Y:S01]  /*55b0*/  MUFU.EX2 R35, R35 ;  /* 0x0000002300237308 */ /* 0x000fe20000000800 */
[----:B--2---:R-:W-:-:S01]  /*55c0*/  FFMA.FTZ R50, R68, UR10, -R30 ;  /* 0x0000000a44327c23 */ /* 0x004fc2000801081e */
[----:B------:R-:W-:Y:S01]  /*55d0*/  FFMA.FTZ R68, R81, UR10, -R30 ;  /* 0x0000000a51447c23 */ /* 0x000fe2000801081e */
[----:B0-----:R-:W-:-:S05]  /*55e0*/  FADD.FTZ R132, R31, R34 ;  /* 0x000000221f847221 */ /* 0x001fca0000010000 */
[----:B------:R-:W0:Y:S01]  /*55f0*/  MUFU.EX2 R38, R38 ;  /* 0x0000002600267308 */ /* 0x000e220000000800 */
[----:B-1----:R-:W-:Y:S01]  /*5600*/  FMNMX.FTZ R69, R65, R66, !PT ;  /* 0x0000004241457209 */ /* 0x002fe20007810000 */
[--C-:B------:R-:W-:Y:S01]  /*5610*/  FFMA.FTZ R65, R70, UR10, -R30.reuse ;  /* 0x0000000a46417c23 */ /* 0x100fe2000801081e */
[----:B------:R-:W-:-:S01]  /*5620*/  FFMA.FTZ R66, R80, UR10, -R30 ;  /* 0x0000000a50427c23 */ /* 0x000fc2000801081e */
[----:B------:R-:W-:Y:S02]  /*5630*/  FFMA.FTZ R30, R82, UR10, -R30 ;  /* 0x0000000a521e7c23 */ /* 0x000fe4000801081e */
[----:B------:R-:W1:Y:S02]  /*5640*/  SHFL.BFLY PT, R88, R69, 0x1, 0x1f ;  /* 0x0c201f0045587f89 */ /* 0x000e6400000e0000 */
[----:B------:R-:W2:Y:S08]  /*5650*/  MUFU.EX2 R39, R39 ;  /* 0x0000002700277308 */ /* 0x000eb00000000800 */
[----:B------:R-:W-:Y:S01]  /*5660*/  MUFU.EX2 R98, R98 ;  /* 0x0000006200627308 */ /* 0x000fe20000000800 */
[----:B0-----:R-:W-:-:S04]  /*5670*/  F2FP.SATFINITE.E4M3.F32.PACK_AB_MERGE_C R224, R38, R35, RZ ;  /* 0x0000002326e0723e */ /* 0x001fc800048070ff */
[----:B------:R-:W-:-:S03]  /*5680*/  F2FP.SATFINITE.E4M3.F32.PACK_AB_MERGE_C R224, R34, R31, R224 ;  /* 0x0000001f22e0723e */ /* 0x000fc600048070e0 */
[----:B------:R-:W-:Y:S01]  /*5690*/  MUFU.EX2 R86, R86 ;  /* 0x0000005600567308 */ /* 0x000fe20000000800 */
[----:B-1----:R-:W-:Y:S01]  /*56a0*/  FMNMX.FTZ R88, R69, R88, !PT ;  /* 0x0000005845587209 */ /* 0x002fe20007810000 */
        /* <DEDUP_REMOVED lines=19> */
[----:B------:R-:W-:Y:S01]  /*57e0*/  FFMA.FTZ R78, R79, UR10, -R70 ;  /* 0x0000000a4f4e7c23 */ /* 0x000fe20008010846 */
[----:B------:R-:W-:-:S01]  /*57f0*/  FADD.FTZ R79, R35, R132 ;  /* 0x00000084234f7221 */ /* 0x000fc20000010000 */
        /* <DEDUP_REMOVED lines=12> */
[----:B--2---:R-:W-:Y:S01]  /*58c0*/  FADD.FTZ R79, R39, R132 ;  /* 0x00000084274f7221 */ /* 0x004fe20000010000 */
[----:B------:R-:W-:-:S01]  /*58d0*/  FFMA.FTZ R77, R56, UR10, -R70 ;  /* 0x0000000a384d7c23 */ /* 0x000fc20008010846 */
[----:B------:R-:W-:Y:S01]  /*58e0*/  @!P0 PRMT R56, RZ, 0x654, R2 ;  /* 0x00000654ff388816 */ /* 0x000fe20000000002 */
[----:B------:R-:W-:-:S01]  /*58f0*/  FFMA.FTZ R116, R15, UR10, -R70 ;  /* 0x0000000a0f747c23 */ /* 0x000fc20008010846 */
[----:B------:R-:W2:Y:S01]  /*5900*/  MUFU.EX2 R82, R82 ;  /* 0x0000005200527308 */ /* 0x000ea20000000800 */
[----:B0-----:R-:W-:-:S01]  /*5910*/  FADD.FTZ R134, R3, R80 ;  /* 0x0000005003867221 */ /* 0x001fc20000010000 */
[----:B------:R-:W-:Y:S01]  /*5920*/  FADD.FTZ R79, R98, R79 ;  /* 0x0000004f624f7221 */ /* 0x000fe20000010000 */
[----:B------:R0:W-:Y:S01]  /*5930*/  @!P0 SYNCS.ARRIVE.TRANS64.RED.A1T0 RZ, [R56+URZ], RZ ;  /* 0x000000ff38ff89a7 */ /* 0x0001e2000810043f */
[----:B------:R-:W-:-:S01]  /*5940*/  FFMA.FTZ R11, R20, UR10, -R70 ;  /* 0x0000000a140b7c23 */ /* 0x000fc20008010846 */
[--C-:B------:R-:W-:Y:S01]  /*5950*/  FFMA.FTZ R20, R21, UR10, -R70.reuse ;  /* 0x0000000a15147c23 */ /* 0x100fe20008010846 */
[----:B------:R-:W-:-:S01]  /*5960*/  FFMA.FTZ R118, R105, UR10, -R70 ;  /* 0x0000000a69767c23 */ /* 0x000fc20008010846 */
[----:B------:R-:W-:Y:S01]  /*5970*/  FFMA.FTZ R15, R123, UR10, -R70 ;  /* 0x0000000a7b0f7c23 */ /* 0x000fe20008010846 */
[----:B------:R-:W3:Y:S01]  /*5980*/  MUFU.EX2 R6, R6 ;  /* 0x0000000600067308 */ /* 0x000ee20000000800 */
[----:B-1----:R-:W-:-:S01]  /*5990*/  FADD.FTZ R107, R69, R134 ;  /* 0x00000086456b7221 */ /* 0x002fc20000010000 */
[--C-:B------:R-:W-:Y:S01]  /*59a0*/  FFMA.FTZ R90, R90, UR10, -R70.reuse ;  /* 0x0000000a5a5a7c23 */ /* 0x100fe20008010846 */
[----:B0-----:R-:W-:-:S01]  /*59b0*/  FFMA.FTZ R56, R58, UR10, -R70 ;  /* 0x0000000a3a387c23 */ /* 0x001fc20008010846 */
[----:B------:R-:W-:Y:S01]  /*59c0*/  FADD.FTZ R58, R86, R79 ;  /* 0x0000004f563a7221 */ /* 0x000fe20000010000 */
[----:B------:R-:W-:-:S01]  /*59d0*/  FFMA.FTZ R105, R117, UR10, -R70 ;  /* 0x0000000a75697c23 */ /* 0x000fc20008010846 */
[--C-:B------:R-:W-:Y:S01]  /*59e0*/  FFMA.FTZ R21, R93, UR10, -R70.reuse ;  /* 0x0000000a5d157c23 */ /* 0x100fe20008010846 */
[----:B------:R-:W-:-:S01]  /*59f0*/  FFMA.FTZ R93, R111, UR10, -R70 ;  /* 0x0000000a6f5d7c23 */ /* 0x000fc20008010846 */
[----:B------:R-:W0:Y:S01]  /*5a00*/  MUFU.EX2 R7, R7 ;  /* 0x0000000700077308 */ /* 0x000e220000000800 */
[----:B--2---:R-:W-:-:S01]  /*5a10*/  FADD.FTZ R107, R82, R107 ;  /* 0x0000006b526b7221 */ /* 0x004fc20000010000 */
[----:B------:R-:W-:Y:S01]  /*5a20*/  FADD.FTZ R79, R87, R58 ;  /* 0x0000003a574f7221 */ /* 0x000fe20000010000 */
[----:B------:R-:W-:-:S01]  /*5a30*/  FFMA.FTZ R58, R60, UR10, -R70 ;  /* 0x0000000a3c3a7c23 */ /* 0x000fc20008010846 */
[--C-:B------:R-:W-:Y:S01]  /*5a40*/  FFMA.FTZ R63, R63, UR10, -R70.reuse ;  /* 0x0000000a3f3f7c23 */ /* 0x100fe20008010846 */
[----:B------:R-:W-:-:S01]  /*5a50*/  FFMA.FTZ R96, R96, UR10, -R70 ;  /* 0x0000000a60607c23 */ /* 0x000fc20008010846 */
[--C-:B------:R-:W-:Y:S01]  /*5a60*/  FFMA.FTZ R103, R103, UR10, -R70.reuse ;  /* 0x0000000a67677c23 */ /* 0x100fe20008010846 */
[----:B------:R-:W-:-:S01]  /*5a70*/  FFMA.FTZ R62, R62, UR10, -R70 ;  /* 0x0000000a3e3e7c23 */ /* 0x000fc20008010846 */
[----:B------:R-:W-:Y:S01]  /*5a80*/  MUFU.EX2 R71, R71 ;  /* 0x0000004700477308 */ /* 0x000fe20000000800 */
[----:B---3--:R-:W-:-:S01]  /*5a90*/  FADD.FTZ R132, R6, R107 ;  /* 0x0000006b06847221 */ /* 0x008fc20000010000 */
[----:B------:R-:W-:Y:S01]  /*5aa0*/  F2FP.SATFINITE.E4M3.F32.PACK_AB_MERGE_C R225, R82, R69, RZ ;  /* 0x0000004552e1723e */ /* 0x000fe200048070ff */
[----:B------:R-:W-:-:S01]  /*5ab0*/  FFMA.FTZ R57, R57, UR10, -R70 ;  /* 0x0000000a39397c23 */ /* 0x000fc20008010846 */
[--C-:B------:R-:W-:Y:S01]  /*5ac0*/  FFMA.FTZ R59, R59, UR10, -R70.reuse ;  /* 0x0000000a3b3b7c23 */ /* 0x100fe20008010846 */
[----:B------:R-:W-:-:S01]  /*5ad0*/  FFMA.FTZ R113, R113, UR10, -R70 ;  /* 0x0000000a71717c23 */ /* 0x000fc20008010846 */
[----:B------:R-:W-:Y:S01]  /*5ae0*/  F2FP.SATFINITE.E4M3.F32.PACK_AB_MERGE_C R225, R80, R3, R225 ;  /* 0x0000000350e1723e */ /* 0x000fe200048070e1 */
        /* <DEDUP_REMOVED lines=13> */
[----:B------:R-:W-:Y:S01]  /*5bc0*/  FFMA.FTZ R108, R108, UR10, -R70 ;  /* 0x0000000a6c6c7c23 */ /* 0x000fe20008010846 */
[----:B------:R-:W-:-:S02]  /*5bd0*/  F2FP.SATFINITE.E4M3.F32.PACK_AB_MERGE_C R226, R87, R86, RZ ;  /* 0x0000005657e2723e */ /* 0x000fc400048070ff */
[----:B------:R-:W-:Y:S01]  /*5be0*/  CS2R R86, SRZ ;  /* 0x0000000000567805 */ /* 0x000fe2000001ff00 */
[----:B------:R-:W0:Y:S01]  /*5bf0*/  MUFU.EX2 R115, R115 ;  /* 0x0000007300737308 */ /* 0x000e220000000800 */
[----:B-1----:R-:W-:Y:S02]  /*5c00*/  F2FP.SATFINITE.E4M3.F32.PACK_AB_MERGE_C R227, R100, R71, RZ ;  /* 0x0000004764e3723e */ /* 0x002fe400048070ff */
[----:B------:R-:W-:Y:S02]  /*5c10*/  F2FP.SATFINITE.E4M3.F32.PACK_AB_MERGE_C R226, R98, R39, R226 ;  /* 0x0000002762e2723e */ /* 0x000fe400048070e2 */
[----:B------:R-:W-:-:S03]  /*5c20*/  F2FP.SATFINITE.E4M3.F32.PACK_AB_MERGE_C R227, R7, R6, R227 ;  /* 0x0000000607e3723e */ /* 0x000fc600048070e3 */
[----:B------:R-:W-:Y:S08]  /*5c30*/  MUFU.EX2 R12, R12 ;  /* 0x0000000c000c7308 */ /* 0x000ff00000000800 */
[----:B------:R-:W1:Y:S08]  /*5c40*/  MUFU.EX2 R112, R112 ;  /* 0x0000007000707308 */ /* 0x000e700000000800 */
[----:B------:R-:W2:Y:S08]  /*5c50*/  MUFU.EX2 R13, R13 ;  /* 0x0000000d000d7308 */ /* 0x000eb00000000800 */
[----:B------:R3:W-:Y:S08]  /*5c60*/  MUFU.EX2 R2, R77 ;  /* 0x0000004d00027308 */ /* 0x0007f00000000800 */
[----:B------:R-:W4:Y:S01]  /*5c70*/  MUFU.EX2 R119, R119 ;  /* 0x0000007700777308 */ /* 0x000f220000000800 */
[----:B---3--:R-:W-:-:S01]  /*5c80*/  FADD.FTZ R77, R71, R132 ;  /* 0x00000084474d7221 */ /* 0x008fc20000010000 */
[----:B------:R-:W-:-:S03]  /*5c90*/  FADD.FTZ R132, R110, R79 ;  /* 0x0000004f6e847221 */ /* 0x000fc60000010000 */
[----:B------:R-:W-:Y:S01]  /*5ca0*/  FADD.FTZ R60, R100, R77 ;  /* 0x0000004d643c7221 */ /* 0x000fe20000010000 */
[----:B------:R-:W-:-:S01]  /*5cb0*/  FFMA.FTZ R77, R61, UR10, -R70 ;  /* 0x0000000a3d4d7c23 */ /* 0x000fc20008010846 */
[----:B0-----:R-:W-:Y:S01]  /*5cc0*/  FADD.FTZ R79, R115, R132 ;  /* 0x00000084734f7221 */ /* 0x001fe20000010000 */
[----:B------:R-:W0:Y:S01]  /*5cd0*/  MUFU.EX2 R116, R116 ;  /* 0x0000007400747308 */ /* 0x000e220000000800 */
[----:B------:R-:W-:-:S02]  /*5ce0*/  FADD.FTZ R61, R9, R60 ;  /* 0x0000003c093d7221 */ /* 0x000fc40000010000 */
[----:B-1----:R-:W-:Y:S01]  /*5cf0*/  FADD.FTZ R132, R112, R79 ;  /* 0x0000004f70847221 */ /* 0x002fe20000010000 */
[----:B------:R-:W-:-:S01]  /*5d00*/  FFMA.FTZ R79, R52, UR10, -R70 ;  /* 0x0000000a344f7c23 */ /* 0x000fc20008010846 */
[----:B------:R-:W-:-:S03]  /*5d10*/  FADD.FTZ R60, R12, R61 ;  /* 0x0000003d0c3c7221 */ /* 0x000fc60000010000 */
[----:B------:R-:W1:Y:S01]  /*5d20*/  MUFU.EX2 R114, R114 ;  /* 0x0000007200727308 */ /* 0x000e620000000800 */
[----:B--2---:R-:W-:-:S01]  /*5d30*/  FADD.FTZ R61, R13, R60 ;  /* 0x0000003c0d3d7221 */ /* 0x004fc20000010000 */
[C---:B----4-:R-:W-:Y:S01]  /*5d40*/  FADD.FTZ R107, R119.reuse, R132 ;  /* 0x00000084776b7221 */ /* 0x050fe20000010000 */
[----:B------:R-:W-:-:S04]  /*5d50*/  F2FP.SATFINITE.E4M3.F32.PACK_AB_MERGE_C R220, R119, R112, RZ ;  /* 0x0000007077dc723e */ /* 0x000fc800048070ff */
[----:B------:R-:W-:Y:S01]  /*5d60*/  F2FP.SATFINITE.E4M3.F32.PACK_AB_MERGE_C R220, R115, R110, R220 ;  /* 0x0000006e73dc723e */ /* 0x000fe200048070dc */
        /* <DEDUP_REMOVED lines=29> */
[----:B------:R-:W-:Y:S08]  /*5f40*/  MUFU.EX2 R90, R90 ;  /* 0x0000005a005a7308 */ /* 0x000ff00000000800 */
[----:B------:R-:W-:Y:S01]  /*5f50*/  MUFU.EX2 R105, R105 ;  /* 0x0000006900697308 */ /* 0x000fe20000000800 */
[----:B-1----:R-:W-:-:S04]  /*5f60*/  FADD.FTZ R111, R129, R132 ;  /* 0x00000084816f7221 */ /* 0x002fc80000010000 */
[----:B------:R-:W-:-:S03]  /*5f70*/  FADD.FTZ R132, R14, R111 ;  /* 0x0000006f0e847221 */ /* 0x000fc60000010000 */
[----:B------:R-:W0:Y:S08]  /*5f80*/  MUFU.EX2 R125, R125 ;  /* 0x0000007d007d7308 */ /* 0x000e300000000800 */
[----:B------:R-:W1:Y:S08]  /*5f90*/  MUFU.EX2 R120, R120 ;  /* 0x0000007800787308 */ /* 0x000e700000000800 */
[----:B------:R-:W-:Y:S01]  /*5fa0*/  MUFU.EX2 R21, R21 ;  /* 0x0000001500157308 */ /* 0x000fe20000000800 */
[----:B0-----:R-:W-:-:S04]  /*5fb0*/  F2FP.SATFINITE.E4M3.F32.PACK_AB_MERGE_C R216, R125, R14, RZ ;  /* 0x0000000e7dd8723e */ /* 0x001fc800048070ff */
[----:B------:R-:W-:-:S03]  /*5fc0*/  F2FP.SATFINITE.E4M3.F32.PACK_AB_MERGE_C R216, R129, R10, R216 ;  /* 0x0000000a81d8723e */ /* 0x000fc600048070d8 */
[----:B------:R0:W-:Y:S01]  /*5fd0*/  MUFU.EX2 R52, R63 ;  /* 0x0000003f00347308 */ /* 0x0001e20000000800 */
[----:B-1----:R-:W-:-:S04]  /*5fe0*/  F2FP.SATFINITE.E4M3.F32.PACK_AB_MERGE_C R217, R120, R105, RZ ;  /* 0x0000006978d9723e */ /* 0x002fc800048070ff */
[----:B------:R-:W-:-:S03]  /*5ff0*/  F2FP.SATFINITE.E4M3.F32.PACK_AB_MERGE_C R217, R90, R15, R217 ;  /* 0x0000000f5ad9723e */ /* 0x000fc600048070d9 */
[----:B------:R-:W-:Y:S01]  /*6000*/  MUFU.EX2 R121, R121 ;  /* 0x0000007900797308 */ /* 0x000fe20000000800 */
[----:B0-----:R-:W-:-:S04]  /*6010*/  FADD.FTZ R63, R15, R54 ;  /* 0x000000360f3f7221 */ /* 0x001fc80000010000 */
[----:B------:R-:W-:-:S03]  /*6020*/  FADD.FTZ R54, R90, R63 ;  /* 0x0000003f5a367221 */ /* 0x000fc60000010000 */
[----:B------:R-:W-:Y:S01]  /*6030*/  MUFU.EX2 R92, R92 ;  /* 0x0000005c005c7308 */ /* 0x000fe20000000800 */
[----:B------:R-:W-:-:S07]  /*6040*/  FADD.FTZ R63, R105, R54 ;  /* 0x00000036693f7221 */ /* 0x000fce0000010000 */
[----:B------:R-:W-:Y:S08]  /*6050*/  MUFU.EX2 R93, R93 ;  /* 0x0000005d005d7308 */ /* 0x000ff00000000800 */
[----:B------:R-:W0:Y:S08]  /*6060*/  MUFU.EX2 R124, R124 ;  /* 0x0000007c007c7308 */ /* 0x000e300000000800 */
[----:B------:R1:W-:Y:S08]  /*6070*/  MUFU.EX2 R55, R77 ;  /* 0x0000004d00377308 */ /* 0x0003f00000000800 */
[----:B------:R-:W2:Y:S01]  /*6080*/  MUFU.EX2 R96, R96 ;  /* 0x0000006000607308 */ /* 0x000ea20000000800 */
[----:B-1----:R-:W-:-:S01]  /*6090*/  FADD.FTZ R77, R125, R132 ;  /* 0x000000847d4d7221 */ /* 0x002fc20000010000 */
[----:B------:R-:W-:Y:S01]  /*60a0*/  FADD.FTZ R132, R120, R63 ;  /* 0x0000003f78847221 */ /* 0x000fe20000010000 */
[----:B0-----:R-:W-:-:S02]  /*60b0*/  F2FP.SATFINITE.E4M3.F32.PACK_AB_MERGE_C R218, R124, R91, RZ ;  /* 0x0000005b7cda723e */ /* 0x001fc400048070ff */
[----:B------:R-:W-:Y:S01]  /*60c0*/  FADD.FTZ R134, R104, R77 ;  /* 0x0000004d68867221 */ /* 0x000fe20000010000 */
[----:B------:R-:W-:-:S01]  /*60d0*/  FADD.FTZ R35, R21, R132 ;  /* 0x0000008415237221 */ /* 0x000fc20000010000 */
[C---:B------:R-:W-:Y:S01]  /*60e0*/  F2FP.SATFINITE.E4M3.F32.PACK_AB_MERGE_C R218, R121.reuse, R104, R218 ;  /* 0x0000006879da723e */ /* 0x040fe200048070da */
[----:B------:R-:W-:Y:S01]  /*60f0*/  MUFU.EX2 R81, R81 ;  /* 0x0000005100517308 */ /* 0x000fe20000000800 */
[----:B------:R-:W-:-:S01]  /*6100*/  FADD.FTZ R134, R121, R134 ;  /* 0x0000008679867221 */ /* 0x000fc20000010000 */
[----:B------:R-:W-:-:S03]  /*6110*/  FADD.FTZ R38, R92, R35 ;  /* 0x000000235c267221 */ /* 0x000fc60000010000 */
[----:B------:R-:W-:Y:S01]  /*6120*/  FADD.FTZ R63, R91, R134 ;  /* 0x000000865b3f7221 */ /* 0x000fe20000010000 */
[----:B------:R-:W-:-:S02]  /*6130*/  FADD.FTZ R69, R93, R38 ;  /* 0x000000265d457221 */ /* 0x000fc40000010000 */
[----:B------:R-:W-:Y:S01]  /*6140*/  MUFU.EX2 R94, R94 ;  /* 0x0000005e005e7308 */ /* 0x000fe20000000800 */
[----:B------:R-:W-:-:S01]  /*6150*/  FADD.FTZ R38, R124, R63 ;  /* 0x0000003f7c267221 */ /* 0x000fc20000010000 */
[----:B--2---:R-:W-:-:S03]  /*6160*/  F2FP.SATFINITE.E4M3.F32.PACK_AB_MERGE_C R219, R96, R93, RZ ;  /* 0x0000005d60db723e */ /* 0x004fc600048070ff */
[----:B------:R-:W-:Y:S01]  /*6170*/  FADD.FTZ R13, R95, R38 ;  /* 0x000000265f0d7221 */ /* 0x000fe20000010000 */
[----:B------:R-:W-:Y:S02]  /*6180*/  F2FP.SATFINITE.E4M3.F32.PACK_AB_MERGE_C R219, R92, R21, R219 ;  /* 0x000000155cdb723e */ /* 0x000fe400048070db */
[----:B------:R-:W-:Y:S01]  /*6190*/  CS2R R38, SRZ ;  /* 0x0000000000267805 */ /* 0x000fe2000001ff00 */
[----:B------:R-:W-:Y:S01]  /*61a0*/  MUFU.EX2 R103, R103 ;  /* 0x0000006700677308 */ /* 0x000fe20000000800 */
[----:B------:R-:W-:-:S04]  /*61b0*/  FADD.FTZ R13, R72, R13 ;  /* 0x0000000d480d7221 */ /* 0x000fc80000010000 */
[----:B------:R-:W-:-:S03]  /*61c0*/  FADD.FTZ R14, R74, R13 ;  /* 0x0000000d4a0e7221 */ /* 0x000fc60000010000 */
[----:B------:R-:W0:Y:S08]  /*61d0*/  MUFU.EX2 R99, R99 ;  /* 0x0000006300637308 */ /* 0x000e300000000800 */
[----:B------:R-:W-:Y:S08]  /*61e0*/  MUFU.EX2 R61, R58 ;  /* 0x0000003a003d7308 */ /* 0x000ff00000000800 */
[----:B------:R-:W1:Y:S01]  /*61f0*/  MUFU.EX2 R122, R122 ;  /* 0x0000007a007a7308 */ /* 0x000e620000000800 */
[----:B0-----:R-:W-:-:S01]  /*6200*/  FADD.FTZ R14, R99, R14 ;  /* 0x0000000e630e7221 */ /* 0x001fc20000010000 */
[----:B------:R-:W-:-:S04]  /*6210*/  F2FP.SATFINITE.E4M3.F32.PACK_AB_MERGE_C R212, R99, R74, RZ ;  /* 0x0000004a63d4723e */ /* 0x000fc800048070ff */
[----:B------:R-:W-:Y:S02]  /*6220*/  F2FP.SATFINITE.E4M3.F32.PACK_AB_MERGE_C R212, R72, R95, R212 ;  /* 0x0000005f48d4723e */ /* 0x000fe400048070d4 */
[----:B------:R0:W-:Y:S08]  /*6230*/  MUFU.EX2 R58, R62 ;  /* 0x0000003e003a7308 */ /* 0x0001f00000000800 */
[----:B------:R-:W2:Y:S01]  /*6240*/  MUFU.EX2 R41, R41 ;  /* 0x0000002900297308 */ /* 0x000ea20000000800 */
[----:B0-----:R-:W-:-:S01]  /*6250*/  FADD.FTZ R62, R96, R69 ;  /* 0x00000045603e7221 */ /* 0x001fc20000010000 */
[----:B-1----:R-:W-:-:S03]  /*6260*/  F2FP.SATFINITE.E4M3.F32.PACK_AB_MERGE_C R213, R122, R103, RZ ;  /* 0x000000677ad5723e */ /* 0x002fc600048070ff */
[----:B------:R-:W-:Y:S01]  /*6270*/  FADD.FTZ R5, R81, R62 ;  /* 0x0000003e51057221 */ /* 0x000fe20000010000 */
[C---:B------:R-:W-:Y:S02]  /*6280*/  F2FP.SATFINITE.E4M3.F32.PACK_AB_MERGE_C R213, R94.reuse, R81, R213 ;  /* 0x000000515ed5723e */ /* 0x040fe400048070d5 */
[----:B------:R-:W-:Y:S01]  /*6290*/  CS2R R80, SRZ ;  /* 0x0000000000507805 */ /* 0x000fe2000001ff00 */
[----:B------:R-:W0:Y:S01]  /*62a0*/  MUFU.EX2 R73, R73 ;  /* 0x0000004900497308 */ /* 0x000e220000000800 */
[----:B------:R-:W-:-:S04]  /*62b0*/  FADD.FTZ R8, R94, R5 ;  /* 0x000000055e087221 */ /* 0x000fc80000010000 */
[----:B------:R-:W-:-:S03]  /*62c0*/  FADD.FTZ R5, R103, R8 ;  /* 0x0000000867057221 */ /* 0x000fc60000010000 */
[----:B------:R-:W1:Y:S01]  /*62d0*/  MUFU.EX2 R40, R40 ;  /* 0x0000002800287308 */ /* 0x000e620000000800 */
[----:B------:R-:W-:-:S01]  /*62e0*/  FADD.FTZ R8, R122, R5 ;  /* 0x000000057a087221 */ /* 0x000fc20000010000 */
[----:B--2---:R-:W-:-:S06]  /*62f0*/  FADD.FTZ R13, R41, R14 ;  /* 0x0000000e290d7221 */ /* 0x004fcc0000010000 */
[----:B------:R-:W2:Y:S01]  /*6300*/  MUFU.EX2 R76, R76 ;  /* 0x0000004c004c7308 */ /* 0x000ea20000000800 */
[----:B0-----:R-:W-:-:S07]  /*6310*/  FADD.FTZ R63, R73, R8 ;  /* 0x00000008493f7221 */ /* 0x001fce0000010000 */
[----:B------:R-:W0:Y:S01]  /*6320*/  MUFU.EX2 R44, R44 ;  /* 0x0000002c002c7308 */ /* 0x000e220000000800 */
[----:B-1----:R-:W-:-:S07]  /*6330*/  FADD.FTZ R13, R40, R13 ;  /* 0x0000000d280d7221 */ /* 0x002fce0000010000 */
[----:B------:R-:W1:Y:S01]  /*6340*/  MUFU.EX2 R75, R75 ;  /* 0x0000004b004b7308 */ /* 0x000e620000000800 */
[----:B--2---:R-:W-:-:S01]  /*6350*/  FADD.FTZ R8, R76, R63 ;  /* 0x0000003f4c087221 */ /* 0x004fc20000010000 */
[----:B------:R-:W-:-:S06]  /*6360*/  CS2R R62, SRZ ;  /* 0x00000000003e7805 */ /* 0x000fcc000001ff00 */
[----:B------:R-:W2:Y:S01]  /*6370*/  MUFU.EX2 R45, R45 ;  /* 0x0000002d002d7308 */ /* 0x000ea20000000800 */
[----:B0-----:R-:W-:-:S07]  /*6380*/  FADD.FTZ R14, R44, R13 ;  /* 0x0000000d2c0e7221 */ /* 0x001fce0000010000 */
[----:B------:R-:W0:Y:S01]  /*6390*/  MUFU.EX2 R78, R78 ;  /* 0x0000004e004e7308 */ /* 0x000e220000000800 */
[----:B-1----:R-:W-:-:S07]  /*63a0*/  FADD.FTZ R3, R75, R8 ;  /* 0x000000084b037221 */ /* 0x002fce0000010000 */
[----:B------:R-:W1:Y:S01]  /*63b0*/  MUFU.EX2 R42, R42 ;  /* 0x0000002a002a7308 */ /* 0x000e620000000800 */
[C---:B--2---:R-:W-:Y:S01]  /*63c0*/  F2FP.SATFINITE.E4M3.F32.PACK_AB_MERGE_C R44, R45.reuse, R44, RZ ;  /* 0x0000002c2d2c723e */ /* 0x044fe200048070ff */
[----:B------:R-:W-:-:S03]  /*63d0*/  FADD.FTZ R45, R45, R14 ;  /* 0x0000000e2d2d7221 */ /* 0x000fc60000010000 */
[----:B------:R-:W-:Y:S02]  /*63e0*/  F2FP.SATFINITE.E4M3.F32.PACK_AB_MERGE_C R214, R40, R41, R44 ;  /* 0x0000002928d6723e */ /* 0x000fe4000480702c */
[----:B------:R-:W-:Y:S01]  /*63f0*/  CS2R R40, SRZ ;  /* 0x0000000000287805 */ /* 0x000fe2000001ff00 */
        /* <DEDUP_REMOVED lines=8> */
[----:B------:R-:W-:Y:S02]  /*6480*/  CS2R R44, SRZ ;  /* 0x00000000002c7805 */ /* 0x000fe4000001ff00 */
[----:B------:R-:W-:Y:S02]  /*6490*/  CS2R R74, SRZ ;  /* 0x00000000004a7805 */ /* 0x000fe4000001ff00 */
[----:B------:R-:W-:Y:S01]  /*64a0*/  CS2R R76, SRZ ;  /* 0x00000000004c7805 */ /* 0x000fe2000001ff00 */
[----:B------:R-:W-:-:S01]  /*64b0*/  FADD.FTZ R8, R49, R8 ;  /* 0x0000000831087221 */ /* 0x000fc20000010000 */
        /* <DEDUP_REMOVED lines=12> */
[C---:B0-----:R-:W-:Y:S01]  /*6580*/  F2FP.SATFINITE.E4M3.F32.PACK_AB_MERGE_C R56, R59.reuse, R56, RZ ;  /* 0x000000383b38723e */ /* 0x041fe200048070ff */
[----:B------:R-:W-:-:S03]  /*6590*/  FADD.FTZ R59, R59, R6 ;  /* 0x000000063b3b7221 */ /* 0x000fc60000010000 */
[----:B------:R-:W-:Y:S01]  /*65a0*/  F2FP.SATFINITE.E4M3.F32.PACK_AB_MERGE_C R209, R57, R2, R56 ;  /* 0x0000000239d1723e */ /* 0x000fe20004807038 */
[----:B------:R-:W-:-:S01]  /*65b0*/  FADD.FTZ R8, R52, R59 ;  /* 0x0000003b34087221 */ /* 0x000fc20000010000 */
[----:B------:R-:W-:Y:S01]  /*65c0*/  CS2R R56, SRZ ;  /* 0x0000000000387805 */ /* 0x000fe2000001ff00 */
[----:B------:R-:W0:Y:S01]  /*65d0*/  MUFU.EX2 R26, R26 ;  /* 0x0000001a001a7308 */ /* 0x000e220000000800 */
[----:B-1----:R-:W-:-:S01]  /*65e0*/  FADD.FTZ R6, R24, R7 ;  /* 0x0000000718067221 */ /* 0x002fc20000010000 */
[----:B------:R-:W-:-:S03]  /*65f0*/  FADD.FTZ R8, R61, R8 ;  /* 0x000000083d087221 */ /* 0x000fc60000010000 */
[----:B------:R-:W-:Y:S01]  /*6600*/  FADD.FTZ R6, R51, R6 ;  /* 0x0000000633067221 */ /* 0x000fe20000010000 */
[----:B------:R-:W-:-:S01]  /*6610*/  FADD.FTZ R9, R55, R8 ;  /* 0x0000000837097221 */ /* 0x000fc20000010000 */
[----:B------:R-:W-:Y:S01]  /*6620*/  F2FP.SATFINITE.E4M3.F32.PACK_AB_MERGE_C R55, R58, R55, RZ ;  /* 0x000000373a37723e */ /* 0x000fe200048070ff */
[----:B------:R-:W1:Y:S01]  /*6630*/  MUFU.EX2 R54, R113 ;  /* 0x0000007100367308 */ /* 0x000e620000000800 */
[----:B--2---:R-:W-:-:S01]  /*6640*/  FADD.FTZ R7, R25, R6 ;  /* 0x0000000619077221 */ /* 0x004fc20000010000 */
[----:B------:R-:W-:Y:S01]  /*6650*/  FADD.FTZ R9, R58, R9 ;  /* 0x000000093a097221 */ /* 0x000fe20000010000 */
[----:B------:R-:W-:Y:S02]  /*6660*/  F2FP.SATFINITE.E4M3.F32.PACK_AB_MERGE_C R211, R61, R52, R55 ;  /* 0x000000343dd3723e */ /* 0x000fe40004807037 */
[----:B------:R-:W-:-:S03]  /*6670*/  CS2R R58, SRZ ;  /* 0x00000000003a7805 */ /* 0x000fc6000001ff00 */
[----:B------:R-:W2:Y:S01]  /*6680*/  MUFU.EX2 R28, R28 ;  /* 0x0000001c001c7308 */ /* 0x000ea20000000800 */
[C---:B0-----:R-:W-:Y:S01]  /*6690*/  F2FP.SATFINITE.E4M3.F32.PACK_AB_MERGE_C R25, R26.reuse, R25, RZ ;  /* 0x000000191a19723e */ /* 0x041fe200048070ff */
[----:B------:R-:W-:-:S03]  /*66a0*/  FADD.FTZ R26, R26, R7 ;  /* 0x000000071a1a7221 */ /* 0x000fc60000010000 */
[----:B------:R-:W-:Y:S01]  /*66b0*/  F2FP.SATFINITE.E4M3.F32.PACK_AB_MERGE_C R210, R51, R24, R25 ;  /* 0x0000001833d2723e */ /* 0x000fe20004807019 */
[----:B------:R-:W-:-:S01]  /*66c0*/  FADD.FTZ R7, R27, R26 ;  /* 0x0000001a1b077221 */ /* 0x000fc20000010000 */
[----:B------:R-:W-:Y:S01]  /*66d0*/  CS2R R24, SRZ ;  /* 0x0000000000187805 */ /* 0x000fe2000001ff00 */
[----:B------:R0:W3:Y:S01]  /*66e0*/  MUFU.EX2 R35, R79 ;  /* 0x0000004f00237308 */ /* 0x0000e20000000800 */
[----:B-1----:R-:W-:-:S07]  /*66f0*/  FADD.FTZ R6, R54, R9 ;  /* 0x0000000936067221 */ /* 0x002fce0000010000 */
[----:B------:R-:W1:Y:S01]  /*6700*/  MUFU.EX2 R29, R29 ;  /* 0x0000001d001d7308 */ /* 0x000e620000000800 */
[----:B--2---:R-:W-:-:S01]  /*6710*/  FADD.FTZ R8, R28, R7 ;  /* 0x000000071c087221 */ /* 0x004fc20000010000 */
[----:B0-----:R-:W-:-:S06]  /*6720*/  CS2R R78, SRZ ;  /* 0x00000000004e7805 */ /* 0x001fcc000001ff00 */
[----:B------:R-:W0:Y:S01]  /*6730*/  MUFU.EX2 R126, R126 ;  /* 0x0000007e007e7308 */ /* 0x000e220000000800 */
[----:B---3--:R-:W-:-:S07]  /*6740*/  FADD.FTZ R7, R35, R6 ;  /* 0x0000000623077221 */ /* 0x008fce0000010000 */
[----:B------:R-:W2:Y:S01]  /*6750*/  MUFU.EX2 R48, R48 ;  /* 0x0000003000307308 */ /* 0x000ea20000000800 */
[----:B-1----:R-:W-:-:S07]  /*6760*/  FADD.FTZ R9, R29, R8 ;  /* 0x000000081d097221 */ /* 0x002fce0000010000 */
[----:B------:R-:W1:Y:S01]  /*6770*/  MUFU.EX2 R83, R83 ;  /* 0x0000005300537308 */ /* 0x000e620000000800 */
[----:B0-----:R-:W-:-:S07]  /*6780*/  FADD.FTZ R6, R126, R7 ;  /* 0x000000077e067221 */ /* 0x001fce0000010000 */
[----:B------:R-:W0:Y:S01]  /*6790*/  MUFU.EX2 R50, R50 ;  /* 0x0000003200327308 */ /* 0x000e220000000800 */
[----:B--2---:R-:W-:-:S01]  /*67a0*/  FADD.FTZ R9, R48, R9 ;  /* 0x0000000930097221 */ /* 0x004fc20000010000 */
[----:B------:R-:W-:Y:S02]  /*67b0*/  F2FP.SATFINITE.E4M3.F32.PACK_AB_MERGE_C R29, R48, R29, RZ ;  /* 0x0000001d301d723e */ /* 0x000fe400048070ff */
[----:B------:R-:W-:Y:S02]  /*67c0*/  CS2R R48, SRZ ;  /* 0x0000000000307805 */ /* 0x000fe4000001ff00 */
[----:B------:R-:W-:Y:S02]  /*67d0*/  F2FP.SATFINITE.E4M3.F32.PACK_AB_MERGE_C R204, R28, R27, R29 ;  /* 0x0000001b1ccc723e */ /* 0x000fe4000480701d */
[----:B------:R-:W-:Y:S01]  /*67e0*/  CS2R R26, SRZ ;  /* 0x00000000001a7805 */ /* 0x000fe2000001ff00 */
[----:B------:R-:W2:Y:S01]  /*67f0*/  MUFU.EX2 R5, R127 ;  /* 0x0000007f00057308 */ /* 0x000ea20000000800 */
[----:B-1----:R-:W-:-:S01]  /*6800*/  FADD.FTZ R6, R83, R6 ;  /* 0x0000000653067221 */ /* 0x002fc20000010000 */
[----:B------:R-:W-:-:S02]  /*6810*/  F2FP.SATFINITE.E4M3.F32.PACK_AB_MERGE_C R126, R83, R126, RZ ;  /* 0x0000007e537e723e */ /* 0x000fc400048070ff */
[----:B------:R-:W-:Y:S02]  /*6820*/  CS2R R28, SRZ ;  /* 0x00000000001c7805 */ /* 0x000fe4000001ff00 */
[----:B------:R-:W-:Y:S02]  /*6830*/  CS2R R82, SRZ ;  /* 0x0000000000527805 */ /* 0x000fe4000001ff00 */
[----:B------:R-:W-:Y:S02]  /*6840*/  F2FP.SATFINITE.E4M3.F32.PACK_AB_MERGE_C R205, R35, R54, R126 ;  /* 0x0000003623cd723e */ /* 0x000fe4000480707e */
[----:B------:R-:W-:Y:S01]  /*6850*/  CS2R R34, SRZ ;  /* 0x0000000000227805 */ /* 0x000fe2000001ff00 */
[----:B------:R-:W1:Y:S01]  /*6860*/  MUFU.EX2 R53, R53 ;  /* 0x0000003500357308 */ /* 0x000e620000000800 */
[----:B0-----:R-:W-:-:S01]  /*6870*/  FADD.FTZ R8, R50, R9 ;  /* 0x0000000932087221 */ /* 0x001fc20000010000 */
[----:B------:R-:W-:-:S06]  /*6880*/  CS2R R54, SRZ ;  /* 0x0000000000367805 */ /* 0x000fcc000001ff00 */
        /* <DEDUP_REMOVED lines=12> */
[----:B------:R-:W-:-:S04]  /*6950*/  F2FP.SATFINITE.E4M3.F32.PACK_AB_MERGE_C R32, R33, R32, RZ ;  /* 0x000000202120723e */ /* 0x000fc800048070ff */
[----:B------:R-:W-:Y:S02]  /*6960*/  F2FP.SATFINITE.E4M3.F32.PACK_AB_MERGE_C R206, R53, R50, R32 ;  /* 0x0000003235ce723e */ /* 0x000fe40004807020 */
[----:B------:R-:W-:Y:S01]  /*6970*/  CS2R R32, SRZ ;  /* 0x0000000000207805 */ /* 0x000fe2000001ff00 */
[----:B------:R-:W0:Y:S01]  /*6980*/  MUFU.EX2 R64, R64 ;  /* 0x0000004000407308 */ /* 0x000e220000000800 */
[----:B--2---:R-:W-:-:S01]  /*6990*/  FADD.FTZ R9, R60, R9 ;  /* 0x000000093c097221 */ /* 0x004fc20000010000 */
[----:B------:R-:W-:Y:S02]  /*69a0*/  F2FP.SATFINITE.E4M3.F32.PACK_AB_MERGE_C R107, R60, R107, RZ ;  /* 0x0000006b3c6b723e */ /* 0x000fe400048070ff */
[----:B------:R-:W-:Y:S02]  /*69b0*/  CS2R R50, SRZ ;  /* 0x0000000000327805 */ /* 0x000fe4000001ff00 */
[----:B------:R-:W-:Y:S02]  /*69c0*/  CS2R R52, SRZ ;  /* 0x0000000000347805 */ /* 0x000fe4000001ff00 */
[----:B------:R-:W-:-:S02]  /*69d0*/  CS2R R60, SRZ ;  /* 0x00000000003c7805 */ /* 0x000fc4000001ff00 */
        /* <DEDUP_REMOVED lines=16> */
[----:B------:R-:W-:-:S03]  /*6ae0*/  F2FP.SATFINITE.E4M3.F32.PACK_AB_MERGE_C R200, R36, R65, R66 ;  /* 0x0000004124c8723e */ /* 0x000fc60004807042 */
[----:B------:R-:W1:Y:S01]  /*6af0*/  MUFU.EX2 R102, R102 ;  /* 0x0000006600667308 */ /* 0x000e620000000800 */
[C---:B0-----:R-:W-:Y:S01]  /*6b00*/  F2FP.SATFINITE.E4M3.F32.PACK_AB_MERGE_C R84, R85.reuse, R84, RZ ;  /* 0x000000545554723e */ /* 0x041fe200048070ff */
[----:B------:R-:W-:-:S03]  /*6b10*/  FADD.FTZ R85, R85, R6 ;  /* 0x0000000655557221 */ /* 0x000fc60000010000 */
[----:B------:R-:W-:Y:S02]  /*6b20*/  F2FP.SATFINITE.E4M3.F32.PACK_AB_MERGE_C R201, R3, R64, R84 ;  /* 0x0000004003c9723e */ /* 0x000fe40004807054 */
[----:B------:R-:W-:Y:S01]  /*6b30*/  CS2R R64, SRZ ;  /* 0x0000000000407805 */ /* 0x000fe2000001ff00 */
[----:B------:R-:W0:Y:S01]  /*6b40*/  MUFU.EX2 R37, R37 ;  /* 0x0000002500257308 */ /* 0x000e220000000800 */
[----:B--2---:R-:W-:-:S01]  /*6b50*/  FADD.FTZ R2, R68, R67 ;  /* 0x0000004344027221 */ /* 0x004fc20000010000 */
[----:B------:R-:W-:-:S06]  /*6b60*/  CS2R R66, SRZ ;  /* 0x0000000000427805 */ /* 0x000fcc000001ff00 */
[----:B------:R-:W2:Y:S01]  /*6b70*/  MUFU.EX2 R7, R106 ;  /* 0x0000006a00077308 */ /* 0x000ea20000000800 */
[----:B-1----:R-:W-:-:S01]  /*6b80*/  FADD.FTZ R6, R102, R85 ;  /* 0x0000005566067221 */ /* 0x002fc20000010000 */
[----:B------:R-:W-:-:S06]  /*6b90*/  CS2R R84, SRZ ;  /* 0x0000000000547805 */ /* 0x000fcc000001ff00 */
[----:B------:R-:W-:Y:S01]  /*6ba0*/  MUFU.EX2 R47, R47 ;  /* 0x0000002f002f7308 */ /* 0x000fe20000000800 */
[----:B0-----:R-:W-:-:S07]  /*6bb0*/  FADD.FTZ R2, R37, R2 ;  /* 0x0000000225027221 */ /* 0x001fce0000010000 */
[----:B------:R-:W0:Y:S01]  /*6bc0*/  MUFU.EX2 R30, R30 ;  /* 0x0000001e001e7308 */ /* 0x000e220000000800 */
[----:B--2---:R-:W-:-:S07]  /*6bd0*/  FADD.FTZ R3, R7, R6 ;  /* 0x0000000607037221 */ /* 0x004fce0000010000 */
[----:B------:R-:W1:Y:S08]  /*6be0*/  MUFU.EX2 R108, R108 ;  /* 0x0000006c006c7308 */ /* 0x000e700000000800 */
[----:B------:R2:W3:Y:S01]  /*6bf0*/  MUFU.EX2 R9, R70 ;  /* 0x0000004600097308 */ /* 0x0004e20000000800 */
[----:B0-----:R-:W-:Y:S01]  /*6c00*/  F2FP.SATFINITE.E4M3.F32.PACK_AB_MERGE_C R5, R30, R47, RZ ;  /* 0x0000002f1e05723e */ /* 0x001fe200048070ff */
[----:B------:R-:W-:-:S03]  /*6c10*/  FADD.FTZ R47, R47, R2 ;  /* 0x000000022f2f7221 */ /* 0x000fc60000010000 */
[----:B------:R-:W-:Y:S02]  /*6c20*/  F2FP.SATFINITE.E4M3.F32.PACK_AB_MERGE_C R202, R37, R68, R5 ;  /* 0x0000004425ca723e */ /* 0x000fe40004807005 */
[----:B------:R-:W-:Y:S02]  /*6c30*/  CS2R R36, SRZ ;  /* 0x0000000000247805 */ /* 0x000fe4000001ff00 */
[----:B------:R-:W-:Y:S01]  /*6c40*/  CS2R R68, SRZ ;  /* 0x0000000000447805 */ /* 0x000fe2000001ff00 */
[----:B-1----:R-:W-:-:S01]  /*6c50*/  FADD.FTZ R2, R108, R3 ;  /* 0x000000036c027221 */ /* 0x002fc20000010000 */
[----:B------:R-:W-:Y:S01]  /*6c60*/  FADD.FTZ R3, R30, R47 ;  /* 0x0000002f1e037221 */ /* 0x000fe20000010000 */
[----:B------:R-:W-:Y:S02]  /*6c70*/  CS2R R30, SRZ ;  /* 0x00000000001e7805 */ /* 0x000fe4000001ff00 */
[----:B------:R-:W-:Y:S02]  /*6c80*/  CS2R R46, SRZ ;  /* 0x00000000002e7805 */ /* 0x000fe4000001ff00 */
[----:B--2---:R-:W-:-:S02]  /*6c90*/  CS2R R70, SRZ ;  /* 0x0000000000467805 */ /* 0x004fc4000001ff00 */
[C---:B---3--:R-:W-:Y:S01]  /*6ca0*/  F2FP.SATFINITE.E4M3.F32.PACK_AB_MERGE_C R6, R9.reuse, R108, RZ ;  /* 0x0000006c0906723e */ /* 0x048fe200048070ff */
[----:B------:R-:W-:-:S03]  /*6cb0*/  FADD.FTZ R2, R9, R2 ;  /* 0x0000000209027221 */ /* 0x000fc60000010000 */
[----:B------:R-:W-:Y:S01]  /*6cc0*/  F2FP.SATFINITE.E4M3.F32.PACK_AB_MERGE_C R203, R7, R102, R6 ;  /* 0x0000006607cb723e */ /* 0x000fe20004807006 */
        /* <DEDUP_REMOVED lines=38> */
.L_x_8145:
[----:B------:R-:W-:Y:S01]  /*6f30*/  ISETP.NE.AND P4, PT, RZ, UR45, PT ;  /* 0x0000002dff007c0c */ /* 0x000fe2000bf85270 */
[----:B------:R-:W-:-:S04]  /*6f40*/  UISETP.NE.AND UP1, UPT, UR58, 0x1, UPT ;  /* 0x000000013a00788c */ /* 0x000fc8000bf25270 */
[----:B------:R-:W-:-:S04]  /*6f50*/  USEL UR47, URZ, 0x1, UP1 ;  /* 0x000000013f2f7887 */ /* 0x000fc80008800000 */
[----:B------:R-:W-:-:S04]  /*6f60*/  ULOP3.LUT UR47, UR59, UR47, URZ, 0x3c, !UPT ;  /* 0x0000002f3b2f7292 */ /* 0x000fc8000f8e3c3f */
[----:B------:R-:W-:Y:S08]  /*6f70*/  @P4 BRA `(.L_x_8136) ;  /* 0x0000000000384947 */ /* 0x000ff00003800000 */
[----:B------:R-:W-:Y:S05]  /*6f80*/  @!P1 BRA `(.L_x_8137) ;  /* 0x0000000000049947 */ /* 0x000fea0003800000 */
[----:B------:R-:W-:Y:S01]  /*6f90*/  BPT.TRAP 0x1 ;  /* 0x000000040000795c */ /* 0x000fe20000300000 */
.L_x_8137:
        /* <DEDUP_REMOVED lines=9> */
.L_x_8138:
[----:B-1----:R-:W-:Y:S05]  /*7030*/  @P3 BRA `(.L_x_8136) ;  /* 0x0000000000083947 */ /* 0x002fea0003800000 */
[----:B------:R-:W1:Y:S02]  /*7040*/  SYNCS.PHASECHK.TRANS64.TRYWAIT P3, [UR6+0x2e830], R7 ;  /* 0x02e83007ff0075a7 */ /* 0x000e640008060146 */
[----:B-1----:R-:W-:Y:S05]  /*7050*/  @!P3 BRA `(.L_x_8139) ;  /* 0x0000014400a0b947 */ /* 0x002fea0003800000 */
.L_x_8136:
        /* <DEDUP_REMOVED lines=189> */
.L_x_8141:
[----:B------:R-:W-:Y:S01]  /*7c30*/  ULEA UR6, UR58, UR41, 0x3 ;  /* 0x000000293a067291 */ /* 0x000fe2000f8e183f */
[----:B------:R-:W-:-:S05]  /*7c40*/  IMAD.U32 R7, RZ, RZ, UR59 ;  /* 0x0000003bff077e24 */ /* 0x000fca000f8e00ff */
[----:B------:R-:W-:-:S04]  /*7c50*/  SHF.L.U32 R7, R7, 0x1f, RZ ;  /* 0x0000001f07077819 */ /* 0x000fc800000006ff */
[----:B------:R0:W1:Y:S01]  /*7c60*/  SYNCS.PHASECHK.TRANS64.TRYWAIT P3, [UR6+0x2e850], R7 ;  /* 0x02e85007ff0075a7 */ /* 0x0000620008060146 */
[----:B------:R-:W-:Y:S05]  /*7c70*/  @!P1 BRA `(.L_x_8142) ;  /* 0x0000000000049947 */ /* 0x000fea0003800000 */
[----:B------:R-:W-:Y:S01]  /*7c80*/  BPT.TRAP 0x1 ;  /* 0x000000040000795c */ /* 0x000fe20000300000 */
.L_x_8142:
[----:B-1----:R-:W-:Y:S05]  /*7c90*/  @P3 BRA `(.L_x_8140) ;  /* 0x0000000000083947 */ /* 0x002fea0003800000 */
[----:B------:R-:W1:Y:S02]  /*7ca0*/  SYNCS.PHASECHK.TRANS64.TRYWAIT P3, [UR6+0x2e850], R7 ;  /* 0x02e85007ff0075a7 */ /* 0x000e640008060146 */
[----:B-1----:R-:W-:Y:S05]  /*7cb0*/  @!P3 BRA `(.L_x_8143) ;  /* 0x0000013800a0b947 */ /* 0x002fea0003800000 */
.L_x_8140:
[----:B------:R-:W-:Y:S01]  /*7cc0*/  UIADD3 UR6, UR41, 0x400, URZ ;  /* 0x0000040029067890 */ /* 0x000fe2000fffe03f */
[----:B------:R-:W-:Y:S01]  /*7cd0*/  WARPGROUP.ARRIVE ;  /* 0x00000000000079c5 */ /* 0x000fe20000000000 */
[----:B------:R-:W-:Y:S01]  /*7ce0*/  UMOV UR7, 0xc0000010 ;  /* 0xc000001000077882 */ /* 0x000fe20000000000 */
[C---:B------:R-:W-:Y:S01]  /*7cf0*/  FMUL.FTZ R12, R0.reuse, R189 ;  /* 0x000000bd000c7220 */ /* 0x040fe20000410000 */
[----:B------:R-:W-:Y:S01]  /*7d00*/  USHF.R.U32.HI UR6, URZ, 0x4, UR6 ;  /* 0x000000043f067899 */ /* 0x000fe20008011606 */
[----:B------:R-:W-:Y:S01]  /*7d10*/  FMUL.FTZ R189, R0, R122 ;  /* 0x0000007a00bd7220 */ /* 0x000fe20000410000 */
[----:B------:R-:W-:Y:S02]  /*7d20*/  VIADD R122, R18, UR36 ;  /* 0x00000024127a7c36 */ /* 0x000fe40008000000 */
[C---:B------:R-:W-:Y:S01]  /*7d30*/  FMUL.FTZ R13, R0.reuse, R190 ;  /* 0x000000be000d7220 */ /* 0x040fe20000410000 */
[----:B------:R-:W-:Y:S01]  /*7d40*/  ULOP3.LUT UR6, UR6, 0x3fff, URZ, 0xc0, !UPT ;  /* 0x00003fff06067892 */ /* 0x000fe2000f8ec03f */
[C---:B------:R-:W-:Y:S01]  /*7d50*/  FMUL.FTZ R15, R0.reuse, R192 ;  /* 0x000000c0000f7220 */ /* 0x040fe20000410000 */
[----:B------:R-:W-:Y:S01]  /*7d60*/  UIMAD UR10, UR56, -0xe0, URZ ;  /* 0xffffff20380a78a4 */ /* 0x000fe2000f8e023f */
[C---:B01----:R-:W-:Y:S01]  /*7d70*/  FMUL.FTZ R7, R0.reuse, R184 ;  /* 0x000000b800077220 */ /* 0x043fe20000410000 */
[----:B------:R-:W-:Y:S01]  /*7d80*/  ULOP3.LUT UR6, UR6, 0x10000, URZ, 0xfc, !UPT ;  /* 0x0001000006067892 */ /* 0x000fe2000f8efc3f */
[C---:B------:R-:W-:Y:S01]  /*7d90*/  FMUL.FTZ R21, R0.reuse, R194 ;  /* 0x000000c200157220 */ /* 0x040fe20000410000 */
[C---:B------:R-:W-:Y:S01]  /*7da0*/  FMUL.FTZ R8, R0.reuse, R185 ;  /* 0x000000b900087220 */ /* 0x040fe20000410000 */
[----:B------:R-:W-:Y:S01]  /*7db0*/  FMUL.FTZ R14, R0, R191 ;  /* 0x000000bf000e7220 */ /* 0x000fe20000410000 */
[----:B------:R-:W-:Y:S01]  /*7dc0*/  UIMAD UR11, UR58, 0x700, UR6 ;  /* 0x000007003a0b78a4 */ /* 0x000fe2000f8e0206 */
[----:B------:R-:W-:Y:S01]  /*7dd0*/  IMAD.U32 R192, RZ, RZ, UR10 ;  /* 0x0000000affc07e24 */ /* 0x000fe2000f8e00ff */
[----:B------:R-:W0:Y:S01]  /*7de0*/  MUFU.TANH R7, R7 ;  /* 0x0000000700077308 */ /* 0x000e220000002400 */
[----:B------:R-:W-:-:S02]  /*7df0*/  IMAD.U32 R194, RZ, RZ, UR51 ;  /* 0x00000033ffc27e24 */ /* 0x000fc4000f8e00ff */
[C---:B------:R-:W-:Y:S01]  /*7e00*/  FMUL.FTZ R11, R0.reuse, R188 ;  /* 0x000000bc000b7220 */ /* 0x040fe20000410000 */
[C---:B------:R-:W-:Y:S01]  /*7e10*/  FMUL.FTZ R20, R0.reuse, R193 ;  /* 0x000000c100147220 */ /* 0x040fe20000410000 */
[----:B------:R-:W-:Y:S01]  /*7e20*/  IADD3 R191, -R17, 0x1, R192 ;  /* 0x0000000111bf7810 */ /* 0x000fe20007ffe1c0 */
[----:B------:R-:W-:Y:S01]  /*7e30*/  UMOV UR6, UR11 ;  /* 0x0000000b00067c82 */ /* 0x000fe20008000000 */
[----:B------:R-:W-:Y:S01]  /*7e40*/  FMUL.FTZ R185, R0, R196 ;  /* 0x000000c400b97220 */ /* 0x000fe20000410000 */
[----:B------:R-:W-:Y:S01]  /*7e50*/  QGMMA.64x128x32.F32.E4M3.E4M3 R24, R224, gdesc[UR4], R24, gsb0 ;  /* 0x01e00004e0187df3 */ /* 0x000fe20008000818 */
[----:B------:R-:W-:Y:S01]  /*7e60*/  UIADD3 UR6, UR11, 0x100, URZ ;  /* 0x000001000b067890 */ /* 0x000fe2000fffe03f */
[----:B------:R-:W-:Y:S01]  /*7e70*/  IADD3 R191, -R194, UR50, R191 ;  /* 0x00000032c2bf7c10 */ /* 0x000fe2000fffe1bf */
[----:B------:R-:W-:Y:S01]  /*7e80*/  UMOV UR7, 0xc0000010 ;  /* 0xc000001000077882 */ /* 0x000fe20000000000 */
        /* <DEDUP_REMOVED lines=58> */
[----:B------:R-:W-:Y:S01]  /*8230*/  UMOV UR10, UR52 ;  /* 0x00000034000a7c82 */ /* 0x000fe20008000000 */
        /* <DEDUP_REMOVED lines=51> */
[----:B------:R-:W5:Y:S01]  /*8570*/  MUFU.TANH R156, R156 ;  /* 0x0000009c009c7308 */ /* 0x000f620000002400 */
[----:B------:R-:W-:-:S02]  /*8580*/  WARPGROUP.DEPBAR.LE gsb0, 0x0 ;  /* 0x00008000000079c5 */ /* 0x000fc40000010000 */
[----:B------:R-:W-:-:S06]  /*8590*/  WARPGROUP.ARRIVE ;  /* 0x00000000000079c5 */ /* 0x000fcc0000000000 */
[----:B------:R-:W0:Y:S01]  /*85a0*/  S2R R227, SR_TID.X ;  /* 0x0000000000e37919 */ /* 0x000e220000002100 */
[----:B------:R-:W5:Y:S01]  /*85b0*/  MUFU.TANH R157, R157 ;  /* 0x0000009d009d7308 */ /* 0x000f620000002400 */
[----:B------:R-:W-:Y:S01]  /*85c0*/  QGMMA.64x128x32.F32.E4M3.E4M3 R24, R220, gdesc[UR4], R24, gsb0 ;  /* 0x01e00004dc187df3 */ /* 0x000fe20008000818 */
[----:B------:R-:W-:Y:S01]  /*85d0*/  UIADD3 UR6, UR11, 0x200, URZ ;  /* 0x000002000b067890 */ /* 0x000fe2000fffe03f */
[----:B------:R-:W-:-:S05]  /*85e0*/  UMOV UR7, 0xc0000010 ;  /* 0xc000001000077882 */ /* 0x000fca0000000000 */
        /* <DEDUP_REMOVED lines=17> */
[----:B------:R-:W-:Y:S01]  /*8700*/  MUFU.TANH R128, R128 ;  /* 0x0000008000807308 */ /* 0x000fe20000002400 */
[----:B------:R-:W-:-:S02]  /*8710*/  WARPGROUP.DEPBAR.LE gsb0, 0x0 ;  /* 0x00008000000079c5 */ /* 0x000fc40000010000 */
[----:B------:R-:W-:-:S05]  /*8720*/  WARPGROUP.ARRIVE ;  /* 0x00000000000079c5 */ /* 0x000fca0000000000 */
[----:B------:R-:W-:Y:S01]  /*8730*/  MUFU.TANH R104, R104 ;  /* 0x0000006800687308 */ /* 0x000fe20000002400 */
[----:B------:R-:W-:Y:S01]  /*8740*/  QGMMA.64x128x32.F32.E4M3.E4M3 R24, R216, gdesc[UR4], R24, gsb0 ;  /* 0x01e00004d8187df3 */ /* 0x000fe20008000818 */
        /* <DEDUP_REMOVED lines=47> */
[----:B------:R-:W-:Y:S01]  /*8a40*/  @UP0 ULDC UR6, c[0x0][0x44c] ;  /* 0x0001130000060ab9 */ /* 0x000fe20000000800 */
[----:B------:R-:W-:Y:S01]  /*8a50*/  UMOV UR7, 0xc0000010 ;  /* 0xc000001000077882 */ /* 0x000fe20000000000 */
[----:B------:R-:W-:Y:S01]  /*8a60*/  @P2 IMAD.HI.U32 R190, R122, UR6, RZ ;  /* 0x000000067abe2c27 */ /* 0x000fe2000f8e00ff */
[----:B------:R-:W-:-:S03]  /*8a70*/  @UP0 ULDC UR6, c[0x0][0x450] ;  /* 0x0001140000060ab9 */ /* 0x000fc60000000800 */
[----:B------:R-:W-:Y:S01]  /*8a80*/  MUFU.TANH R167, R167 ;  /* 0x000000a700a77308 */ /* 0x000fe20000002400 */
[----:B------:R-:W-:Y:S01]  /*8a90*/  @P2 SHF.R.U32.HI R122, RZ, UR6, R190 ;  /* 0x00000006ff7a2c19 */ /* 0x000fe200080116be */
[----:B------:R-:W-:-:S04]  /*8aa0*/  UIADD3 UR6, UR11, 0x500, URZ ;  /* 0x000005000b067890 */ /* 0x000fc8000fffe03f */
[----:B------:R-:W1:Y:S02]  /*8ab0*/  SHFL.IDX PT, R190, R122, RZ, 0x1c1f ;  /* 0x001c1fff7abe7589 */ /* 0x000e6400000e0000 */
[----:B------:R-:W-:Y:S02]  /*8ac0*/  MUFU.TANH R138, R138 ;  /* 0x0000008a008a7308 */ /* 0x000fe40000002400 */
[----:B------:R-:W2:Y:S06]  /*8ad0*/  SHFL.IDX PT, R122, R122, 0x1, 0x1c1f ;  /* 0x003c1f007a7a7f89 */ /* 0x000eac00000e0000 */
[----:B------:R-:W-:Y:S08]  /*8ae0*/  MUFU.TANH R139, R139 ;  /* 0x0000008b008b7308 */ /* 0x000ff00000002400 */
[----:B------:R-:W-:Y:S01]  /*8af0*/  MUFU.TANH R142, R142 ;  /* 0x0000008e008e7308 */ /* 0x000fe20000002400 */
[----:B-1----:R-:W-:-:S07]  /*8b00*/  IMAD.IADD R190, R191, 0x1, R190 ;  /* 0x00000001bfbe7824 */ /* 0x002fce00078e02be */
[----:B------:R-:W-:Y:S01]  /*8b10*/  MUFU.TANH R143, R143 ;  /* 0x0000008f008f7308 */ /* 0x000fe20000002400 */
[----:B--2---:R-:W-:Y:S01]  /*8b20*/  IMAD.IADD R191, R191, 0x1, R122 ;  /* 0x00000001bfbf7824 */ /* 0x004fe200078e027a */
[C---:B------:R-:W-:Y:S02]  /*8b30*/  ISETP.GT.AND P3, PT, R190.reuse, RZ, PT ;  /* 0x000000ffbe00720c */ /* 0x040fe40003f64270 */
[C---:B------:R-:W-:Y:S02]  /*8b40*/  ISETP.GT.AND P4, PT, R190.reuse, 0x1, PT ;  /* 0x00000001be00780c */ /* 0x040fe40003f84270 */
[----:B------:R-:W-:Y:S02]  /*8b50*/  FSEL R193, R7, -INF , P3 ;  /* 0xff80000007c17808 */ /* 0x000fe40001800000 */
[----:B------:R-:W-:Y:S01]  /*8b60*/  MUFU.TANH R146, R146 ;  /* 0x0000009200927308 */ /* 0x000fe20000002400 */
[----:B------:R-:W-:Y:S02]  /*8b70*/  ISETP.GT.AND P3, PT, R190, 0x8, PT ;  /* 0x00000008be00780c */ /* 0x000fe40003f64270 */
[----:B------:R-:W-:-:S02]  /*8b80*/  FSEL R8, R8, -INF , P4 ;  /* 0xff80000008087808 */ /* 0x000fc40002000000 */
[----:B------:R-:W-:Y:S02]  /*8b90*/  FMNMX.FTZ R195, R193, R6, !PT ;  /* 0x00000006c1c37209 */ /* 0x000fe40007810000 */
[----:B------:R-:W-:Y:S01]  /*8ba0*/  ISETP.GT.AND P4, PT, R190, 0x9, PT ;  /* 0x00000009be00780c */ /* 0x000fe20003f84270 */
[----:B------:R1:W2:Y:S01]  /*8bb0*/  MUFU.TANH R7, R192 ;  /* 0x000000c000077308 */ /* 0x0002a20000002400 */
[----:B------:R-:W-:Y:S02]  /*8bc0*/  FSEL R11, R11, -INF , P3 ;  /* 0xff8000000b0b7808 */ /* 0x000fe40001800000 */
[----:B------:R-:W-:Y:S02]  /*8bd0*/  FMNMX.FTZ R194, R8, R195, !PT ;  /* 0x000000c308c27209 */ /* 0x000fe40007810000 */
[----:B------:R-:W-:Y:S02]  /*8be0*/  ISETP.GT.AND P3, PT, R190, 0x10, PT ;  /* 0x00000010be00780c */ /* 0x000fe40003f64270 */
[----:B---3--:R-:W-:Y:S01]  /*8bf0*/  FSEL R12, R12, -INF , P4 ;  /* 0xff8000000c0c7808 */ /* 0x008fe20002000000 */
[----:B------:R-:W-:Y:S01]  /*8c00*/  MUFU.TANH R147, R147 ;  /* 0x0000009300937308 */ /* 0x000fe20000002400 */
[----:B------:R-:W-:-:S02]  /*8c10*/  FMNMX.FTZ R195, R11, R194, !PT ;  /* 0x000000c20bc37209 */ /* 0x000fc40007810000 */
[----:B------:R-:W-:Y:S02]  /*8c20*/  ISETP.GT.AND P4, PT, R190, 0x11, PT ;  /* 0x00000011be00780c */ /* 0x000fe40003f84270 */
[----:B----4-:R-:W-:Y:S02]  /*8c30*/  FSEL R15, R15, -INF , P3 ;  /* 0xff8000000f0f7808 */ /* 0x010fe40001800000 */
[----:B------:R-:W-:Y:S01]  /*8c40*/  FMNMX.FTZ R130, R12, R195, !PT ;  /* 0x000000c30c827209 */ /* 0x000fe20007810000 */
[----:B------:R-:W-:Y:S01]  /*8c50*/  MUFU.TANH R150, R150 ;  /* 0x0000009600967308 */ /* 0x000fe20000002400 */
[----:B------:R-:W-:Y:S02]  /*8c60*/  ISETP.GT.AND P3, PT, R190, 0x18, PT ;  /* 0x00000018be00780c */ /* 0x000fe40003f64270 */
[----:B-----5:R-:W-:Y:S02]  /*8c70*/  FSEL R20, R20, -INF , P4 ;  /* 0xff80000014147808 */ /* 0x020fe40002000000 */
[----:B------:R-:W-:Y:S01]  /*8c80*/  FMNMX.FTZ R195, R15, R130, !PT ;  /* 0x000000820fc37209 */ /* 0x000fe20007810000 */
[----:B------:R-:W-:Y:S01]  /*8c90*/  FMUL.FTZ R130, R0, R131 ;  /* 0x0000008300827220 */ /* 0x000fe20000410000 */
[----:B------:R-:W-:Y:S01]  /*8ca0*/  ISETP.GT.AND P4, PT, R190, 0x19, PT ;  /* 0x00000019be00780c */ /* 0x000fe20003f84270 */
[C---:B------:R-:W-:Y:S01]  /*8cb0*/  FMUL.FTZ R131, R0.reuse, R132 ;  /* 0x0000008400837220 */ /* 0x040fe20000410000 */
[----:B------:R-:W-:Y:S01]  /*8cc0*/  FSEL R185, R185, -INF , P3 ;  /* 0xff800000b9b97808 */ /* 0x000fe20001800000 */
[----:B------:R-:W-:Y:S01]  /*8cd0*/  FMUL.FTZ R132, R0, R133 ;  /* 0x0000008500847220 */ /* 0x000fe20000410000 */
[----:B-1----:R-:W-:Y:S01]  /*8ce0*/  FMNMX.FTZ R192, R20, R195, !PT ;  /* 0x000000c314c07209 */ /* 0x002fe20007810000 */
[----:B------:R-:W-:Y:S01]  /*8cf0*/  MUFU.TANH R151, R151 ;  /* 0x0000009700977308 */ /* 0x000fe20000002400 */
[----:B------:R-:W-:-:S02]  /*8d00*/  ISETP.GT.AND P3, PT, R190, 0x20, PT ;  /* 0x00000020be00780c */ /* 0x000fc40003f64270 */
[----:B------:R-:W-:Y:S02]  /*8d10*/  FSEL R186, R186, -INF , P4 ;  /* 0xff800000baba7808 */ /* 0x000fe40002000000 */
[----:B------:R-:W-:Y:S02]  /*8d20*/  FMNMX.FTZ R195, R185, R192, !PT ;  /* 0x000000c0b9c37209 */ /* 0x000fe40007810000 */
[----:B------:R-:W-:Y:S01]  /*8d30*/  ISETP.GT.AND P4, PT, R190, 0x21, PT ;  /* 0x00000021be00780c */ /* 0x000fe20003f84270 */
[----:B------:R-:W1:Y:S01]  /*8d40*/  MUFU.TANH R131, R131 ;  /* 0x0000008300837308 */ /* 0x000e620000002400 */
[----:B------:R-:W-:Y:S02]  /*8d50*/  FSEL R168, R168, -INF , P3 ;  /* 0xff800000a8a87808 */ /* 0x000fe40001800000 */
[----:B------:R-:W-:Y:S02]  /*8d60*/  FMNMX.FTZ R195, R186, R195, !PT ;  /* 0x000000c3bac37209 */ /* 0x000fe40007810000 */
[----:B------:R-:W-:-:S02]  /*8d70*/  ISETP.GT.AND P3, PT, R190, 0x28, PT ;  /* 0x00000028be00780c */ /* 0x000fc40003f64270 */
[----:B------:R-:W-:Y:S01]  /*8d80*/  FSEL R169, R169, -INF , P4 ;  /* 0xff800000a9a97808 */ /* 0x000fe20002000000 */
[----:B------:R-:W3:Y:S01]  /*8d90*/  MUFU.TANH R132, R132 ;  /* 0x0000008400847308 */ /* 0x000ee20000002400 */
[----:B------:R-:W-:Y:S02]  /*8da0*/  FMNMX.FTZ R192, R168, R195, !PT ;  /* 0x000000c3a8c07209 */ /* 0x000fe40007810000 */
[----:B------:R-:W-:Y:S02]  /*8db0*/  ISETP.GT.AND P4, PT, R190, 0x29, PT ;  /* 0x00000029be00780c */ /* 0x000fe40003f84270 */
[----:B------:R-:W-:Y:S02]  /*8dc0*/  FSEL R172, R172, -INF , P3 ;  /* 0xff800000acac7808 */ /* 0x000fe40001800000 */
[----:B------:R-:W-:Y:S01]  /*8dd0*/  FMNMX.FTZ R133, R169, R192, !PT ;  /* 0x000000c0a9857209 */ /* 0x000fe20007810000 */
[----:B------:R-:W-:Y:S01]  /*8de0*/  MUFU.TANH R189, R189 ;  /* 0x000000bd00bd7308 */ /* 0x000fe20000002400 */
[----:B------:R-:W-:-:S02]  /*8df0*/  ISETP.GT.AND P3, PT, R190, 0x30, PT ;  /* 0x00000030be00780c */ /* 0x000fc40003f64270 */
[----:B------:R-:W-:Y:S02]  /*8e00*/  FSEL R173, R173, -INF , P4 ;  /* 0xff800000adad7808 */ /* 0x000fe40002000000 */
[----:B------:R-:W-:Y:S01]  /*8e10*/  FMNMX.FTZ R192, R172, R133, !PT ;  /* 0x00000085acc07209 */ /* 0x000fe20007810000 */
[----:B------:R-:W-:Y:S01]  /*8e20*/  FMUL.FTZ R133, R0, R134 ;  /* 0x0000008600857220 */ /* 0x000fe20000410000 */
[----:B------:R-:W-:Y:S01]  /*8e30*/  ISETP.GT.AND P4, PT, R190, 0x31, PT ;  /* 0x00000031be00780c */ /* 0x000fe20003f84270 */
[----:B------:R-:W-:Y:S01]  /*8e40*/  FMUL.FTZ R134, R0, R135 ;  /* 0x0000008700867220 */ /* 0x000fe20000410000 */
[----:B------:R-:W-:Y:S01]  /*8e50*/  FSEL R176, R176, -INF , P3 ;  /* 0xff800000b0b07808 */ /* 0x000fe20001800000 */
[----:B------:R-:W-:Y:S01]  /*8e60*/  MUFU.TANH R123, R123 ;  /* 0x0000007b007b7308 */ /* 0x000fe20000002400 */
        /* <DEDUP_REMOVED lines=8> */
[----:B------:R-:W-:Y:S01]  /*8ef0*/  ISETP.GT.AND P3, PT, R190, 0x40, PT ;  /* 0x00000040be00780c */ /* 0x000fe20003f64270 */
[----:B------:R-:W-:Y:S01]  /*8f00*/  MUFU.TANH R127, R127 ;  /* 0x0000007f007f7308 */ /* 0x000fe20000002400 */
[----:B------:R-:W-:-:S02]  /*8f10*/  FSEL R181, R181, -INF , P4 ;  /* 0xff800000b5b57808 */ /* 0x000fc40002000000 */
[----:B------:R-:W-:Y:S02]  /*8f20*/  FMNMX.FTZ R192, R180, R135, !PT ;  /* 0x00000087b4c07209 */ /* 0x000fe40007810000 */
[----:B------:R-:W-:Y:S02]  /*8f30*/  ISETP.GT.AND P4, PT, R190, 0x41, PT ;  /* 0x00000041be00780c */ /* 0x000fe40003f84270 */
[----:B------:R-:W-:Y:S01]  /*8f40*/  FSEL R152, R152, -INF , P3 ;  /* 0xff80000098987808 */ /* 0x000fe20001800000 */
[----:B------:R-:W-:Y:S01]  /*8f50*/  MUFU.TANH R129, R129 ;  /* 0x0000008100817308 */ /* 0x000fe20000002400 */
[----:B------:R-:W-:Y:S01]  /*8f60*/  FMNMX.FTZ R135, R181, R192, !PT ;  /* 0x000000c0b5877209 */ /* 0x000fe20007810000 */
[----:B------:R-:W-:Y:S02]  /*8f70*/  WARPGROUP.DEPBAR.LE gsb0, 0x0 ;  /* 0x00008000000079c5 */ /* 0x000fe40000010000 */
[----:B------:R-:W-:Y:S01]  /*8f80*/  ISETP.GT.AND P3, PT, R190, 0x48, PT ;  /* 0x00000048be00780c */ /* 0x000fe20003f64270 */
[----:B------:R-:W-:Y:S01]  /*8f90*/  WARPGROUP.ARRIVE ;  /* 0x00000000000079c5 */ /* 0x000fe20000000000 */
[----:B------:R-:W-:-:S02]  /*8fa0*/  FSEL R153, R153, -INF , P4 ;  /* 0xff80000099997808 */ /* 0x000fc40002000000 */
[----:B------:R-:W-:Y:S01]  /*8fb0*/  FMNMX.FTZ R192, R152, R135, !PT ;  /* 0x0000008798c07209 */ /* 0x000fe20007810000 */
[----:B------:R-:W-:Y:S01]  /*8fc0*/  MUFU.TANH R130, R130 ;  /* 0x0000008200827308 */ /* 0x000fe20000002400 */
[----:B------:R-:W-:Y:S01]  /*8fd0*/  ISETP.GT.AND P4, PT, R190, 0x49, PT ;  /* 0x00000049be00780c */ /* 0x000fe20003f84270 */
[----:B------:R-:W-:Y:S01]  /*8fe0*/  QGMMA.64x128x32.F32.E4M3.E4M3 R24, R204, gdesc[UR4], R24, gsb0 ;  /* 0x01e00004cc187df3 */ /* 0x000fe20008000818 */
[----:B------:R-:W-:Y:S01]  /*8ff0*/  FSEL R156, R156, -INF , P3 ;  /* 0xff8000009c9c7808 */ /* 0x000fe20001800000 */
[----:B------:R-:W-:Y:S01]  /*9000*/  UIADD3 UR6, UR11, 0x600, URZ ;  /* 0x000006000b067890 */ /* 0x000fe2000fffe03f */
[----:B------:R-:W-:Y:S01]  /*9010*/  FMNMX.FTZ R135, R153, R192, !PT ;  /* 0x000000c099877209 */ /* 0x000fe20007810000 */
[----:B------:R-:W-:Y:S01]  /*9020*/  UMOV UR7, 0xc0000010 ;  /* 0xc000001000077882 */ /* 0x000fe20000000000 */
[----:B------:R-:W-:Y:S01]  /*9030*/  ISETP.GT.AND P3, PT, R190, 0x50, PT ;  /* 0x00000050be00780c */ /* 0x000fe20003f64270 */
[----:B------:R-:W-:Y:S01]  /*9040*/  MUFU.TANH R133, R133 ;  /* 0x0000008500857308 */ /* 0x000fe20000002400 */
        /* <DEDUP_REMOVED lines=14> */
[----:B------:R-:W-:Y:S01]  /*9130*/  MUFU.TANH R107, R107 ;  /* 0x0000006b006b7308 */ /* 0x000fe20000002400 */
[----:B0-----:R-:W-:-:S02]  /*9140*/  FSEL R165, R165, -INF , P4 ;  /* 0xff800000a5a57808 */ /* 0x001fc40002000000 */
        /* <DEDUP_REMOVED lines=46> */
[C---:B------:R-:W-:Y:S02]  /*9430*/  ISETP.GT.AND P4, PT, R190.reuse, 0x91, PT ;  /* 0x00000091be00780c */ /* 0x040fe40003f84270 */
[----:B--2---:R-:W-:Y:S01]  /*9440*/  FSEL R7, R7, -INF , P3 ;  /* 0xff80000007077808 */ /* 0x004fe20001800000 */
[----:B------:R-:W-:Y:S01]  /*9450*/  MUFU.TANH R99, R99 ;  /* 0x0000006300637308 */ /* 0x000fe20000002400 */
[----:B------:R-:W-:Y:S02]  /*9460*/  FMNMX.FTZ R192, R125, R192, !PT ;  /* 0x000000c07dc07209 */ /* 0x000fe40007810000 */
[----:B------:R-:W-:Y:S02]  /*9470*/  ISETP.GT.AND P3, PT, R190, 0x98, PT ;  /* 0x00000098be00780c */ /* 0x000fe40003f64270 */
[----:B------:R-:W-:-:S02]  /*9480*/  FSEL R128, R128, -INF , P4 ;  /* 0xff80000080807808 */ /* 0x000fc40002000000 */
[----:B------:R-:W-:Y:S01]  /*9490*/  FMNMX.FTZ R135, R7, R192, !PT ;  /* 0x000000c007877209 */ /* 0x000fe20007810000 */
[----:B------:R-:W-:Y:S01]  /*94a0*/  MUFU.TANH R102, R102 ;  /* 0x0000006600667308 */ /* 0x000fe20000002400 */
[----:B------:R-:W-:Y:S02]  /*94b0*/  ISETP.GT.AND P4, PT, R190, 0x99, PT ;  /* 0x00000099be00780c */ /* 0x000fe40003f84270 */
[----:B-1----:R-:W-:Y:S02]  /*94c0*/  FSEL R131, R131, -INF , P3 ;  /* 0xff80000083837808 */ /* 0x002fe40001800000 */
[----:B------:R-:W-:Y:S02]  /*94d0*/  FMNMX.FTZ R192, R128, R135, !PT ;  /* 0x0000008780c07209 */ /* 0x000fe40007810000 */
[----:B------:R-:W-:Y:S02]  /*94e0*/  ISETP.GT.AND P3, PT, R190, 0xa0, PT ;  /* 0x000000a0be00780c */ /* 0x000fe40003f64270 */
[----:B---3--:R-:W-:-:S02]  /*94f0*/  FSEL R132, R132, -INF , P4 ;  /* 0xff80000084847808 */ /* 0x008fc40002000000 */
[----:B------:R-:W-:Y:S02]  /*9500*/  FMNMX.FTZ R135, R131, R192, !PT ;  /* 0x000000c083877209 */ /* 0x000fe40007810000 */
[----:B------:R-:W-:Y:S02]  /*9510*/  ISETP.GT.AND P4, PT, R190, 0xa1, PT ;  /* 0x000000a1be00780c */ /* 0x000fe40003f84270 */
[----:B------:R-:W-:Y:S02]  /*9520*/  FSEL R104, R104, -INF , P3 ;  /* 0xff80000068687808 */ /* 0x000fe40001800000 */
[----:B------:R-:W-:Y:S02]  /*9530*/  FMNMX.FTZ R135, R132, R135, !PT ;  /* 0x0000008784877209 */ /* 0x000fe40007810000 */
[----:B------:R-:W-:Y:S02]  /*9540*/  ISETP.GT.AND P3, PT, R190, 0xa8, PT ;  /* 0x000000a8be00780c */ /* 0x000fe40003f64270 */
[----:B------:R-:W-:-:S02]  /*9550*/  FSEL R105, R105, -INF , P4 ;  /* 0xff80000069697808 */ /* 0x000fc40002000000 */
[----:B------:R-:W-:Y:S01]  /*9560*/  FMNMX.FTZ R192, R104, R135, !PT ;  /* 0x0000008768c07209 */ /* 0x000fe20007810000 */
[----:B------:R-:W-:Y:S02]  /*9570*/  WARPGROUP.DEPBAR.LE gsb0, 0x0 ;  /* 0x00008000000079c5 */ /* 0x000fe40000010000 */
[----:B------:R-:W-:Y:S01]  /*9580*/  ISETP.GT.AND P4, PT, R190, 0xa9, PT ;  /* 0x000000a9be00780c */ /* 0x000fe20003f84270 */
[----:B------:R-:W-:Y:S01]  /*9590*/  WARPGROUP.ARRIVE ;  /* 0x00000000000079c5 */ /* 0x000fe20000000000 */
[----:B------:R-:W-:Y:S02]  /*95a0*/  FSEL R108, R108, -INF , P3 ;  /* 0xff8000006c6c7808 */ /* 0x000fe40001800000 */
[----:B------:R-:W-:Y:S02]  /*95b0*/  FMNMX.FTZ R135, R105, R192, !PT ;  /* 0x000000c069877209 */ /* 0x000fe40007810000 */
[----:B------:R-:W-:Y:S01]  /*95c0*/  ISETP.GT.AND P3, PT, R190, 0xb0, PT ;  /* 0x000000b0be00780c */ /* 0x000fe20003f64270 */
[----:B------:R-:W-:Y:S01]  /*95d0*/  QGMMA.64x128x32.F32.E4M3.E4M3 R24, R200, gdesc[UR4], R24, gsb0 ;  /* 0x01e00004c8187df3 */ /* 0x000fe20008000818 */
[----:B------:R-:W-:-:S02]  /*95e0*/  FSEL R109, R109, -INF , P4 ;  /* 0xff8000006d6d7808 */ /* 0x000fc40002000000 */
[----:B------:R-:W-:Y:S02]  /*95f0*/  FMNMX.FTZ R192, R108, R135, !PT ;  /* 0x000000876cc07209 */ /* 0x000fe40007810000 */
[----:B------:R-:W-:Y:S02]  /*9600*/  ISETP.GT.AND P4, PT, R190, 0xb1, PT ;  /* 0x000000b1be00780c */ /* 0x000fe40003f84270 */
[----:B------:R-:W-:Y:S02]  /*9610*/  FSEL R112, R112, -INF , P3 ;  /* 0xff80000070707808 */ /* 0x000fe40001800000 */
[----:B------:R-:W-:Y:S02]  /*9620*/  FMNMX.FTZ R135, R109, R192, !PT ;  /* 0x000000c06d877209 */ /* 0x000fe40007810000 */
[----:B------:R-:W-:Y:S02]  /*9630*/  ISETP.GT.AND P3, PT, R190, 0xb8, PT ;  /* 0x000000b8be00780c */ /* 0x000fe40003f64270 */
        /* <DEDUP_REMOVED lines=12> */
[----:B------:R-:W-:Y:S01]  /*9700*/  FSEL R135, R89, -INF , P4 ;  /* 0xff80000059877808 */ /* 0x000fe20002000000 */
[----:B------:R-:W-:Y:S01]  /*9710*/  FMUL.FTZ R89, R0, R101 ;  /* 0x0000006500597220 */ /* 0x000fe20000410000 */
[----:B------:R-:W-:-:S02]  /*9720*/  FMNMX.FTZ R192, R88, R195, !PT ;  /* 0x000000c358c07209 */ /* 0x000fc40007810000 */
[----:B------:R-:W-:Y:S02]  /*9730*/  ISETP.GT.AND P4, PT, R190, 0xc9, PT ;  /* 0x000000c9be00780c */ /* 0x000fe40003f84270 */
[----:B------:R-:W-:Y:S01]  /*9740*/  FSEL R92, R92, -INF , P3 ;  /* 0xff8000005c5c7808 */ /* 0x000fe20001800000 */
[----:B------:R-:W0:Y:S01]  /*9750*/  MUFU.TANH R89, R89 ;  /* 0x0000005900597308 */ /* 0x000e220000002400 */
[----:B------:R-:W-:Y:S02]  /*9760*/  FMNMX.FTZ R101, R135, R192, !PT ;  /* 0x000000c087657209 */ /* 0x000fe40007810000 */
[----:B------:R-:W-:Y:S02]  /*9770*/  ISETP.GT.AND P3, PT, R190, 0xd0, PT ;  /* 0x000000d0be00780c */ /* 0x000fe40003f64270 */
[----:B------:R-:W-:Y:S02]  /*9780*/  FSEL R93, R93, -INF , P4 ;  /* 0xff8000005d5d7808 */ /* 0x000fe40002000000 */
[----:B------:R-:W-:Y:S01]  /*9790*/  FMNMX.FTZ R192, R92, R101, !PT ;  /* 0x000000655cc07209 */ /* 0x000fe20007810000 */
[----:B------:R-:W-:Y:S01]  /*97a0*/  FMUL.FTZ R101, R0, R110 ;  /* 0x0000006e00657220 */ /* 0x000fe20000410000 */
[----:B------:R-:W-:-:S02]  /*97b0*/  ISETP.GT.AND P4, PT, R190, 0xd1, PT ;  /* 0x000000d1be00780c */ /* 0x000fc40003f84270 */
[----:B------:R-:W-:Y:S02]  /*97c0*/  FSEL R96, R96, -INF , P3 ;  /* 0xff80000060607808 */ /* 0x000fe40001800000 */
[----:B------:R-:W-:Y:S01]  /*97d0*/  FMNMX.FTZ R195, R93, R192, !PT ;  /* 0x000000c05dc37209 */ /* 0x000fe20007810000 */
[----:B------:R-:W-:Y:S01]  /*97e0*/  FMUL.FTZ R192, R0, R111 ;  /* 0x0000006f00c07220 */ /* 0x000fe20000410000 */
[----:B------:R-:W-:Y:S01]  /*97f0*/  ISETP.GT.AND P3, PT, R190, 0xd8, PT ;  /* 0x000000d8be00780c */ /* 0x000fe20003f64270 */
[----:B------:R-:W1:Y:S01]  /*9800*/  MUFU.TANH R101, R101 ;  /* 0x0000006500657308 */ /* 0x000e620000002400 */
[----:B------:R-:W-:Y:S02]  /*9810*/  FSEL R97, R97, -INF , P4 ;  /* 0xff80000061617808 */ /* 0x000fe40002000000 */
[----:B------:R-:W-:Y:S02]  /*9820*/  FMNMX.FTZ R194, R96, R195, !PT ;  /* 0x000000c360c27209 */ /* 0x000fe40007810000 */
[----:B------:R-:W-:-:S02]  /*9830*/  ISETP.GT.AND P4, PT, R190, 0xd9, PT ;  /* 0x000000d9be00780c */ /* 0x000fc40003f84270 */
[----:B------:R-:W-:Y:S02]  /*9840*/  FSEL R110, R100, -INF , P3 ;  /* 0xff800000646e7808 */ /* 0x000fe40001800000 */
[----:B------:R-:W-:Y:S01]  /*9850*/  FMNMX.FTZ R195, R97, R194, !PT ;  /* 0x000000c261c37209 */ /* 0x000fe20007810000 */
[----:B------:R2:W3:Y:S01]  /*9860*/  MUFU.TANH R100, R192 ;  /* 0x000000c000647308 */ /* 0x0004e20000002400 */
[----:B0-----:R-:W-:Y:S02]  /*9870*/  FSEL R111, R89, -INF , P4 ;  /* 0xff800000596f7808 */ /* 0x001fe40002000000 */
[----:B------:R-:W-:Y:S02]  /*9880*/  FMNMX.FTZ R190, R110, R195, !PT ;  /* 0x000000c36ebe7209 */ /* 0x000fe40007810000 */
[----:B------:R-:W-:Y:S02]  /*9890*/  ISETP.GT.AND P4, PT, R191, RZ, PT ;  /* 0x000000ffbf00720c */ /* 0x000fe40003f84270 */
[----:B------:R-:W-:-:S02]  /*98a0*/  FMNMX.FTZ R89, R111, R190, !PT ;  /* 0x000000be6f597209 */ /* 0x000fc40007810000 */
[----:B------:R-:W-:Y:S01]  /*98b0*/  ISETP.GT.AND P5, PT, R191, 0x1, PT ;  /* 0x00000001bf00780c */ /* 0x000fe20003fa4270 */
[----:B--2---:R-:W-:Y:S01]  /*98c0*/  FMUL.FTZ R192, R0, R103 ;  /* 0x0000006700c07220 */ /* 0x004fe20000410000 */
[----:B------:R-:W-:Y:S01]  /*98d0*/  FSEL R122, R9, -INF , P4 ;  /* 0xff800000097a7808 */ /* 0x000fe20002000000 */
[----:B------:R-:W0:Y:S01]  /*98e0*/  SHFL.BFLY PT, R190, R89, 0x2, 0x1f ;  /* 0x0c401f0059be7f89 */ /* 0x000e2200000e0000 */
[C---:B------:R-:W-:Y:S02]  /*98f0*/  ISETP.GT.AND P4, PT, R191.reuse, 0x8, PT ;  /* 0x00000008bf00780c */ /* 0x040fe40003f84270 */
[----:B------:R-:W-:Y:S01]  /*9900*/  FSEL R10, R10, -INF , P5 ;  /* 0xff8000000a0a7808 */ /* 0x000fe20002800000 */
[----:B------:R-:W2:Y:S01]  /*9910*/  MUFU.TANH R192, R192 ;  /* 0x000000c000c07308 */ /* 0x000ea20000002400 */
[----:B------:R-:W-:Y:S02]  /*9920*/  FMNMX.FTZ R195, R122, R5, !PT ;  /* 0x000000057ac37209 */ /* 0x000fe40007810000 */
[----:B------:R-:W-:-:S02]  /*9930*/  ISETP.GT.AND P5, PT, R191, 0x9, PT ;  /* 0x00000009bf00780c */ /* 0x000fc40003fa4270 */
[----:B------:R-:W-:Y:S02]  /*9940*/  FSEL R13, R13, -INF , P4 ;  /* 0xff8000000d0d7808 */ /* 0x000fe40002000000 */
[C---:B------:R-:W-:Y:S02]  /*9950*/  ISETP.GT.AND P4, PT, R191.reuse, 0x10, PT ;  /* 0x00000010bf00780c */ /* 0x040fe40003f84270 */
[----:B------:R-:W-:Y:S02]  /*9960*/  FSEL R14, R14, -INF , P5 ;  /* 0xff8000000e0e7808 */ /* 0x000fe40002800000 */
[----:B------:R-:W-:Y:S02]  /*9970*/  ISETP.GT.AND P5, PT, R191, 0x11, PT ;  /* 0x00000011bf00780c */ /* 0x000fe40003fa4270 */
[----:B------:R-:W-:Y:S02]  /*9980*/  FSEL R21, R21, -INF , P4 ;  /* 0xff80000015157808 */ /* 0x000fe40002000000 */
[----:B------:R-:W-:-:S02]  /*9990*/  ISETP.GT.AND P4, PT, R191, 0x18, PT ;  /* 0x00000018bf00780c */ /* 0x000fc40003f84270 */
[----:B------:R-:W-:Y:S02]  /*99a0*/  FSEL R184, R184, -INF , P5 ;  /* 0xff800000b8b87808 */ /* 0x000fe40002800000 */
[----:B------:R-:W-:Y:S02]  /*99b0*/  ISETP.GT.AND P5, PT, R191, 0x19, PT ;  /* 0x00000019bf00780c */ /* 0x000fe40003fa4270 */
[----:B0-----:R-:W-:Y:S02]  /*99c0*/  FMNMX.FTZ R190, R89, R190, !PT ;  /* 0x000000be59be7209 */ /* 0x001fe40007810000 */
[----:B------:R-:W-:Y:S02]  /*99d0*/  FSEL R187, R187, -INF , P4 ;  /* 0xff800000bbbb7808 */ /* 0x000fe40002000000 */
[----:B------:R-:W-:Y:S01]  /*99e0*/  ISETP.GT.AND P4, PT, R191, 0x20, PT ;  /* 0x00000020bf00780c */ /* 0x000fe20003f84270 */
[----:B------:R-:W0:Y:S01]  /*99f0*/  SHFL.BFLY PT, R89, R190, 0x1, 0x1f ;  /* 0x0c201f00be597f89 */ /* 0x000e2200000e0000 */
[----:B------:R-:W-:-:S02]  /*9a00*/  FSEL R188, R188, -INF , P5 ;  /* 0xff800000bcbc7808 */ /* 0x000fc40002800000 */
[C---:B------:R-:W-:Y:S02]  /*9a10*/  ISETP.GT.AND P5, PT, R191.reuse, 0x21, PT ;  /* 0x00000021bf00780c */ /* 0x040fe40003fa4270 */
[----:B------:R-:W-:Y:S02]  /*9a20*/  FSEL R170, R170, -INF , P4 ;  /* 0xff800000aaaa7808 */ /* 0x000fe40002000000 */
[----:B------:R-:W-:Y:S02]  /*9a30*/  ISETP.GT.AND P4, PT, R191, 0x28, PT ;  /* 0x00000028bf00780c */ /* 0x000fe40003f84270 */
[----:B------:R-:W-:Y:S02]  /*9a40*/  FSEL R171, R171, -INF , P5 ;  /* 0xff800000abab7808 */ /* 0x000fe40002800000 */
[----:B------:R-:W-:Y:S02]  /*9a50*/  ISETP.GT.AND P5, PT, R191, 0x29, PT ;  /* 0x00000029bf00780c */ /* 0x000fe40003fa4270 */
[----:B------:R-:W-:-:S02]  /*9a60*/  FSEL R174, R174, -INF , P4 ;  /* 0xff800000aeae7808 */ /* 0x000fc40002000000 */
[----:B------:R-:W-:Y:S02]  /*9a70*/  ISETP.GT.AND P4, PT, R191, 0x30, PT ;  /* 0x00000030bf00780c */ /* 0x000fe40003f84270 */
[----:B------:R-:W-:Y:S02]  /*9a80*/  FSEL R175, R175, -INF , P5 ;  /* 0xff800000afaf7808 */ /* 0x000fe40002800000 */
[C---:B------:R-:W-:Y:S02]  /*9a90*/  ISETP.GT.AND P5, PT, R191.reuse, 0x31, PT ;  /* 0x00000031bf00780c */ /* 0x040fe40003fa4270 */
[----:B------:R-:W-:Y:S02]  /*9aa0*/  FSEL R178, R178, -INF , P4 ;  /* 0xff800000b2b27808 */ /* 0x000fe40002000000 */
[----:B------:R-:W-:Y:S02]  /*9ab0*/  ISETP.GT.AND P4, PT, R191, 0x38, PT ;  /* 0x00000038bf00780c */ /* 0x000fe40003f84270 */
[----:B0-----:R-:W-:Y:S01]  /*9ac0*/  FMNMX.FTZ R89, R190, R89, !PT ;  /* 0x00000059be597209 */ /* 0x001fe20007810000 */
[----:B------:R-:W-:Y:S01]  /*9ad0*/  IMAD.U32 R190, RZ, RZ, UR10 ;  /* 0x0000000affbe7e24 */ /* 0x000fe2000f8e00ff */
[----:B------:R-:W-:-:S02]  /*9ae0*/  FSEL R179, R179, -INF , P5 ;  /* 0xff800000b3b37808 */ /* 0x000fc40002800000 */
[C---:B------:R-:W-:Y:S01]  /*9af0*/  FSETP.NEU.FTZ.AND P3, PT, R89.reuse, -INF , PT ;  /* 0xff8000005900780b */ /* 0x040fe20003f7d000 */
[----:B------:R-:W-:-:S01]  /*9b00*/  FFMA.FTZ R190, R89, R190, -8 ;  /* 0xc100000059be7423 */ /* 0x000fc200000100be */
[C---:B------:R-:W-:Y:S01]  /*9b10*/  ISETP.GT.AND P5, PT, R191.reuse, 0x39, PT ;  /* 0x00000039bf00780c */ /* 0x040fe20003fa4270 */
[----:B------:R-:W-:Y:S02]  /*9b20*/  WARPGROUP.DEPBAR.LE gsb0, 0x0 ;  /* 0x00008000000079c5 */ /* 0x000fe40000010000 */
[----:B------:R-:W-:Y:S02]  /*9b30*/  FSEL R182, R182, -INF , P4 ;  /* 0xff800000b6b67808 */ /* 0x000fe40002000000 */
[----:B------:R-:W-:Y:S02]  /*9b40*/  FSEL R103, R190, RZ, P3 ;  /* 0x000000ffbe677208 */ /* 0x000fe40001800000 */
[----:B------:R-:W-:Y:S02]  /*9b50*/  ISETP.GT.AND P4, PT, R191, 0x40, PT ;  /* 0x00000040bf00780c */ /* 0x000fe40003f84270 */
[----:B------:R-:W-:Y:S01]  /*9b60*/  FSEL R183, R183, -INF , P5 ;  /* 0xff800000b7b77808 */ /* 0x000fe20002800000 */
[--C-:B------:R-:W-:Y:S01]  /*9b70*/  FFMA.FTZ R9, R180, UR10, -R103.reuse ;  /* 0x0000000ab4097c23 */ /* 0x100fe20008010867 */
[----:B------:R-:W-:-:S01]  /*9b80*/  FFMA.FTZ R190, R193, UR10, -R103 ;  /* 0x0000000ac1be7c23 */ /* 0x000fc20008010867 */
[----:B------:R-:W-:Y:S01]  /*9b90*/  FMNMX.FTZ R180, R10, R195, !PT ;  /* 0x000000c30ab47209 */ /* 0x000fe20007810000 */
        /* <DEDUP_REMOVED lines=10> */
[----:B------:R0:W-:Y:S01]  /*9c40*/  MUFU.EX2 R180, R194 ;  /* 0x000000c200b47308 */ /* 0x0001e20000000800 */
        /* <DEDUP_REMOVED lines=9> */
[--C-:B0-----:R-:W-:Y:S01]  /*9ce0*/  FFMA.FTZ R194, R164, UR10, -R103.reuse ;  /* 0x0000000aa4c27c23 */ /* 0x101fe20008010867 */
[----:B------:R-:W-:Y:S01]  /*9cf0*/  FMNMX.FTZ R181, R187, R186, !PT ;  /* 0x000000babbb57209 */ /* 0x000fe20007810000 */
[--C-:B------:R-:W-:Y:S01]  /*9d00*/  FFMA.FTZ R172, R172, UR10, -R103.reuse ;  /* 0x0000000aacac7c23 */ /* 0x100fe20008010867 */
[----:B------:R-:W-:Y:S01]  /*9d10*/  FSEL R155, R155, -INF , P5 ;  /* 0xff8000009b9b7808 */ /* 0x000fe20002800000 */
[--C-:B------:R-:W-:Y:S01]  /*9d20*/  FFMA.FTZ R173, R173, UR10, -R103.reuse ;  /* 0x0000000aadad7c23 */ /* 0x100fe20008010867 */
        /* <DEDUP_REMOVED lines=65> */
[----:B------:R-:W-:Y:S01]  /*a140*/  FFMA.FTZ R110, R110, UR10, -R103 ;  /* 0x0000000a6e6e7c23 */ /* 0x000fe20008010867 */
[----:B------:R-:W-:Y:S01]  /*a150*/  ISETP.GT.AND P5, PT, R191, 0x69, PT ;  /* 0x00000069bf00780c */ /* 0x000fe20003fa4270 */
[----:B------:R-:W-:Y:S01]  /*a160*/  MUFU.EX2 R190, R190 ;  /* 0x000000be00be7308 */ /* 0x000fe20000000800 */
[----:B------:R-:W-:-:S02]  /*a170*/  FMNMX.FTZ R186, R138, R181, !PT ;  /* 0x000000b58aba7209 */ /* 0x000fc40007810000 */
        /* <DEDUP_REMOVED lines=33> */
[----:B------:R0:W-:Y:S01]  /*a390*/  MUFU.EX2 R126, R194 ;  /* 0x000000c2007e7308 */ /* 0x0001e20000000800 */
[----:B------:R-:W-:Y:S02]  /*a3a0*/  FSEL R127, R127, -INF , P5 ;  /* 0xff8000007f7f7808 */ /* 0x000fe40002800000 */
[----:B------:R-:W-:Y:S02]  /*a3b0*/  FMNMX.FTZ R186, R148, R181, !PT ;  /* 0x000000b594ba7209 */ /* 0x000fe40007810000 */
[----:B------:R-:W-:-:S02]  /*a3c0*/  ISETP.GT.AND P5, PT, R191, 0x91, PT ;  /* 0x00000091bf00780c */ /* 0x000fc40003fa4270 */
[----:B------:R-:W-:Y:S01]  /*a3d0*/  FSEL R149, R129, -INF , P4 ;  /* 0xff80000081957808 */ /* 0x000fe20002000000 */
[----:B------:R-:W-:Y:S01]  /*a3e0*/  MUFU.EX2 R185, R185 ;  /* 0x000000b900b97308 */ /* 0x000fe20000000800 */
[----:B------:R-:W-:Y:S01]  /*a3f0*/  FMNMX.FTZ R186, R127, R186, !PT ;  /* 0x000000ba7fba7209 */ /* 0x000fe20007810000 */
[----:B0-----:R-:W-:Y:S01]  /*a400*/  FFMA.FTZ R194, R124, UR10, -R103 ;  /* 0x0000000a7cc27c23 */ /* 0x001fe20008010867 */
        /* <DEDUP_REMOVED lines=10> */
[----:B0-----:R-:W-:Y:S01]  /*a4b0*/  FFMA.FTZ R195, R125, UR10, -R103 ;  /* 0x0000000a7dc37c23 */ /* 0x001fe20008010867 */
        /* <DEDUP_REMOVED lines=10> */
[----:B-1----:R-:W-:Y:S02]  /*a560*/  FSEL R124, R101, -INF , P4 ;  /* 0xff800000657c7808 */ /* 0x002fe40002000000 */
[----:B------:R-:W-:Y:S02]  /*a570*/  FMNMX.FTZ R181, R107, R186, !PT ;  /* 0x000000ba6bb57209 */ /* 0x000fe40007810000 */
[C---:B------:R-:W-:Y:S01]  /*a580*/  ISETP.GT.AND P4, PT, R191.reuse, 0xb0, PT ;  /* 0x000000b0bf00780c */ /* 0x040fe20003f84270 */
[----:B------:R0:W-:Y:S01]  /*a590*/  MUFU.EX2 R101, R194 ;  /* 0x000000c200657308 */ /* 0x0001e20000000800 */
[----:B---3--:R-:W-:Y:S02]  /*a5a0*/  FSEL R100, R100, -INF , P5 ;  /* 0xff80000064647808 */ /* 0x008fe40002800000 */
        /* <DEDUP_REMOVED lines=24> */
[----:B------:R-:W-:-:S01]  /*a730*/  FFMA.FTZ R181, R132, UR10, -R103 ;  /* 0x0000000a84b57c23 */ /* 0x000fc20008010867 */
[----:B------:R-:W-:Y:S01]  /*a740*/  ISETP.GT.AND P5, PT, R191, 0xc9, PT ;  /* 0x000000c9bf00780c */ /* 0x000fe20003fa4270 */
[----:B------:R-:W-:Y:S01]  /*a750*/  MUFU.EX2 R9, R9 ;  /* 0x0000000900097308 */ /* 0x000fe20000000800 */
[----:B------:R-:W-:-:S02]  /*a760*/  FSEL R131, R94, -INF , P4 ;  /* 0xff8000005e837808 */ /* 0x000fc40002000000 */
[----:B------:R-:W-:Y:S02]  /*a770*/  FMNMX.FTZ R186, R91, R186, !PT ;  /* 0x000000ba5bba7209 */ /* 0x000fe40007810000 */
[----:B------:R-:W-:Y:S02]  /*a780*/  ISETP.GT.AND P4, PT, R191, 0xd0, PT ;  /* 0x000000d0bf00780c */ /* 0x000fe40003f84270 */
[----:B------:R-:W-:Y:S01]  /*a790*/  FSEL R95, R95, -INF , P5 ;  /* 0xff8000005f5f7808 */ /* 0x000fe20002800000 */
[----:B------:R-:W-:Y:S01]  /*a7a0*/  MUFU.EX2 R152, R152 ;  /* 0x0000009800987308 */ /* 0x000fe20000000800 */
[----:B------:R-:W-:Y:S02]  /*a7b0*/  FMNMX.FTZ R186, R131, R186, !PT ;  /* 0x000000ba83ba7209 */ /* 0x000fe40007810000 */
[----:B------:R-:W-:Y:S02]  /*a7c0*/  ISETP.GT.AND P5, PT, R191, 0xd1, PT ;  /* 0x000000d1bf00780c */ /* 0x000fe40003fa4270 */
[----:B------:R-:W-:-:S02]  /*a7d0*/  FSEL R98, R98, -INF , P4 ;  /* 0xff80000062627808 */ /* 0x000fc40002000000 */
[----:B0-----:R-:W-:Y:S01]  /*a7e0*/  FMNMX.FTZ R195, R95, R186, !PT ;  /* 0x000000ba5fc37209 */ /* 0x001fe20007810000 */
[----:B------:R-:W-:-:S01]  /*a7f0*/  FFMA.FTZ R186, R104, UR10, -R103 ;  /* 0x0000000a68ba7c23 */ /* 0x000fc20008010867 */
[----:B------:R-:W-:Y:S01]  /*a800*/  ISETP.GT.AND P4, PT, R191, 0xd8, PT ;  /* 0x000000d8bf00780c */ /* 0x000fe20003f84270 */
[----:B------:R-:W-:Y:S01]  /*a810*/  MUFU.EX2 R153, R153 ;  /* 0x0000009900997308 */ /* 0x000fe20000000800 */
[----:B------:R-:W-:Y:S02]  /*a820*/  FSEL R99, R99, -INF , P5 ;  /* 0xff80000063637808 */ /* 0x000fe40002800000 */
[----:B------:R-:W-:Y:S02]  /*a830*/  FMNMX.FTZ R132, R98, R195, !PT ;  /* 0x000000c362847209 */ /* 0x000fe40007810000 */
[----:B------:R-:W-:Y:S02]  /*a840*/  ISETP.GT.AND P5, PT, R191, 0xd9, PT ;  /* 0x000000d9bf00780c */ /* 0x000fe40003fa4270 */
[----:B------:R-:W-:Y:S01]  /*a850*/  FSEL R104, R102, -INF , P4 ;  /* 0xff80000066687808 */ /* 0x000fe20002000000 */
[----:B------:R-:W-:Y:S01]  /*a860*/  MUFU.EX2 R156, R156 ;  /* 0x0000009c009c7308 */ /* 0x000fe20000000800 */
[----:B------:R-:W-:-:S02]  /*a870*/  FMNMX.FTZ R191, R99, R132, !PT ;  /* 0x0000008463bf7209 */ /* 0x000fc40007810000 */
[----:B--2---:R-:W-:Y:S02]  /*a880*/  FSEL R192, R192, -INF , P5 ;  /* 0xff800000c0c07808 */ /* 0x004fe40002800000 */
[----:B------:R-:W-:Y:S02]  /*a890*/  FMNMX.FTZ R191, R104, R191, !PT ;  /* 0x000000bf68bf7209 */ /* 0x000fe40007810000 */
[----:B------:R-:W-:Y:S01]  /*a8a0*/  FSEL R195, R89, RZ, P3 ;  /* 0x000000ff59c37208 */ /* 0x000fe20001800000 */
[----:B------:R0:W-:Y:S01]  /*a8b0*/  MUFU.EX2 R102, R186 ;  /* 0x000000ba00667308 */ /* 0x0001e20000000800 */
[----:B------:R-:W-:-:S03]  /*a8c0*/  FMNMX.FTZ R132, R192, R191, !PT ;  /* 0x000000bfc0847209 */ /* 0x000fc60007810000 */
[----:B------:R-:W-:Y:S02]  /*a8d0*/  FADD.FTZ R195, -R195, R6 ;  /* 0x00000006c3c37221 */ /* 0x000fe40000010100 */
[----:B------:R-:W0:Y:S02]  /*a8e0*/  SHFL.BFLY PT, R191, R132, 0x2, 0x1f ;  /* 0x0c401f0084bf7f89 */ /* 0x000e2400000e0000 */
[----:B------:R-:W-:Y:S01]  /*a8f0*/  FMUL.FTZ R195, R195, UR10 ;  /* 0x0000000ac3c37c20 */ /* 0x000fe20008410000 */
[----:B------:R-:W-:Y:S08]  /*a900*/  MUFU.EX2 R157, R157 ;  /* 0x0000009d009d7308 */ /* 0x000ff00000000800 */
[----:B------:R-:W-:Y:S08]  /*a910*/  MUFU.EX2 R160, R160 ;  /* 0x000000a000a07308 */ /* 0x000ff00000000800 */
[----:B------:R-:W-:Y:S01]  /*a920*/  MUFU.EX2 R161, R161 ;  /* 0x000000a100a17308 */ /* 0x000fe20000000800 */
[----:B0-----:R-:W-:Y:S01]  /*a930*/  FMNMX.FTZ R186, R132, R191, !PT ;  /* 0x000000bf84ba7209 */ /* 0x001fe20007810000 */
[--C-:B------:R-:W-:Y:S01]  /*a940*/  FFMA.FTZ R132, R88, UR10, -R103.reuse ;  /* 0x0000000a58847c23 */ /* 0x100fe20008010867 */
[----:B------:R-:W-:-:S05]  /*a950*/  FFMA.FTZ R103, R111, UR10, -R103 ;  /* 0x0000000a6f677c23 */ /* 0x000fca0008010867 */
        /* <DEDUP_REMOVED lines=8> */
[----:B------:R-:W-:-:S02]  /*a9e0*/  FFMA.FTZ R186, R88, R191, -8 ;  /* 0xc100000058ba7423 */ /* 0x000fc400000100bf */
[----:B------:R-:W-:Y:S03]  /*a9f0*/  MUFU.EX2 R141, R141 ;  /* 0x0000008d008d7308 */ /* 0x000fe60000000800 */
[----:B------:R-:W-:-:S05]  /*aa00*/  FSEL R111, R186, RZ, P4 ;  /* 0x000000ffba6f7208 */ /* 0x000fca0002000000 */
[----:B------:R-:W-:Y:S01]  /*aa10*/  MUFU.EX2 R144, R144 ;  /* 0x0000009000907308 */ /* 0x000fe20000000800 */
[----:B------:R-:W-:-:S01]  /*aa20*/  FFMA.FTZ R6, R142, UR10, -R111 ;  /* 0x0000000a8e067c23 */ /* 0x000fc2000801086f */
[----:B------:R-:W-:Y:S01]  /*aa30*/  FSEL R142, R88, RZ, P4 ;  /* 0x000000ff588e7208 */ /* 0x000fe20002000000 */
[----:B------:R-:W-:-:S01]  /*aa40*/  FFMA.FTZ R191, R122, UR10, -R111 ;  /* 0x0000000a7abf7c23 */ /* 0x000fc2000801086f */
[--C-:B------:R-:W-:Y:S01]  /*aa50*/  FFMA.FTZ R10, R10, UR10, -R111.reuse ;  /* 0x0000000a0a0a7c23 */ /* 0x100fe2000801086f */
[----:B------:R-:W-:-:S01]  /*aa60*/  FFMA.FTZ R13, R13, UR10, -R111 ;  /* 0x0000000a0d0d7c23 */ /* 0x000fc2000801086f */
[----:B------:R-:W-:Y:S01]  /*aa70*/  FFMA.FTZ R14, R14, UR10, -R111 ;  /* 0x0000000a0e0e7c23 */ /* 0x000fe2000801086f */
[----:B------:R-:W-:-:S01]  /*aa80*/  FADD.FTZ R142, -R142, R5 ;  /* 0x000000058e8e7221 */ /* 0x000fc20000010100 */
[--C-:B------:R-:W-:Y:S01]  /*aa90*/  FFMA.FTZ R21, R21, UR10, -R111.reuse ;  /* 0x0000000a15157c23 */ /* 0x100fe2000801086f */
[----:B------:R-:W0:Y:S01]  /*aaa0*/  MUFU.EX2 R5, R195 ;  /* 0x000000c300057308 */ /* 0x000e220000000800 */
        /* <DEDUP_REMOVED lines=32> */
[----:B-1----:R-:W-:-:S01]  /*acb0*/  FFMA.FTZ R3, R142, R2, R191 ;  /* 0x000000028e037223 */ /* 0x002fc200000100bf */
[----:B------:R-:W-:Y:S01]  /*acc0*/  FADD.FTZ R188, R12, R195 ;  /* 0x000000c30cbc7221 */ /* 0x000fe20000010000 */
[----:B------:R-:W-:-:S01]  /*acd0*/  FFMA.FTZ R146, R146, UR10, -R111 ;  /* 0x0000000a92927c23 */ /* 0x000fc2000801086f */
[--C-:B------:R-:W-:Y:S01]  /*ace0*/  FFMA.FTZ R147, R147, UR10, -R111.reuse ;  /* 0x0000000a93937c23 */ /* 0x100fe2000801086f */
[----:B------:R-:W-:-:S01]  /*acf0*/  FFMA.FTZ R150, R150, UR10, -R111 ;  /* 0x0000000a96967c23 */ /* 0x000fc2000801086f */
[----:B------:R-:W-:Y:S01]  /*ad00*/  FADD.FTZ R189, R15, R188 ;  /* 0x000000bc0fbd7221 */ /* 0x000fe20000010000 */
        /* <DEDUP_REMOVED lines=19> */
[----:B------:R-:W-:-:S06]  /*ae40*/  FFMA.FTZ R119, R119, UR10, -R111 ;  /* 0x0000000a77777c23 */ /* 0x000fcc000801086f */
        /* <DEDUP_REMOVED lines=19> */
[----:B------:R-:W-:-:S06]  /*af80*/  FADD.FTZ R2, R177, R2 ;  /* 0x00000002b1027221 */ /* 0x000fcc0000010000 */
[----:B------:R-:W1:Y:S01]  /*af90*/  MUFU.EX2 R178, R178 ;  /* 0x000000b200b27308 */ /* 0x000e620000000800 */
[----:B0-----:R-:W-:-:S07]  /*afa0*/  FADD.FTZ R188, R174, R189 ;  /* 0x000000bdaebc7221 */ /* 0x001fce0000010000 */
[----:B------:R-:W0:Y:S01]  /*afb0*/  MUFU.EX2 R179, R179 ;  /* 0x000000b300b37308 */ /* 0x000e220000000800 */
[----:B--2---:R-:W-:-:S07]  /*afc0*/  FADD.FTZ R189, R175, R188 ;  /* 0x000000bcafbd7221 */ /* 0x004fce0000010000 */
        /* <DEDUP_REMOVED lines=9> */
[----:B-1----:R-:W-:-:S01]  /*b060*/  FADD.FTZ R3, R183, R2 ;  /* 0x00000002b7037221 */ /* 0x002fc20000010000 */
[----:B------:R-:W-:-:S06]  /*b070*/  FADD.FTZ R2, R152, R189 ;  /* 0x000000bd98027221 */ /* 0x000fcc0000010000 */
        /* <DEDUP_REMOVED lines=41> */
[----:B--2---:R-:W-:-:S04]  /*b310*/  FADD.FTZ R3, R145, R2 ;  /* 0x0000000291037221 */ /* 0x004fc80000010000 */
[----:B------:R-:W-:-:S03]  /*b320*/  FADD.FTZ R2, R126, R3 ;  /* 0x000000037e027221 */ /* 0x000fc60000010000 */
        /* <DEDUP_REMOVED lines=15> */
[----:B-1----:R-:W-:-:S01]  /*b420*/  FADD.FTZ R3, R123, R188 ;  /* 0x000000bc7b037221 */ /* 0x002fc20000010000 */
[----:B------:R-:W-:Y:S01]  /*b430*/  FADD.FTZ R188, R114, R125 ;  /* 0x0000007d72bc7221 */ /* 0x000fe20000010000 */
[----:B------:R-:W-:-:S01]  /*b440*/  FFMA.FTZ R125, R128, UR10, -R111 ;  /* 0x0000000a807d7c23 */ /* 0x000fc2000801086f */
[--C-:B------:R-:W-:Y:S01]  /*b450*/  FFMA.FTZ R128, R91, UR10, -R111.reuse ;  /* 0x0000000a5b807c23 */ /* 0x100fe2000801086f */
[----:B------:R-:W-:-:S03]  /*b460*/  FFMA.FTZ R91, R131, UR10, -R111 ;  /* 0x0000000a835b7c23 */ /* 0x000fc6000801086f */
        /* <DEDUP_REMOVED lines=44> */
[--C-:B------:R-:W-:Y:S01]  /*b730*/  FFMA.FTZ R98, R99, UR10, -R111.reuse ;  /* 0x0000000a63627c23 */ /* 0x100fe2000801086f */
[----:B------:R-:W-:-:S05]  /*b740*/  FFMA.FTZ R99, R104, UR10, -R111 ;  /* 0x0000000a68637c23 */ /* 0x000fca000801086f */
[----:B------:R-:W2:Y:S01]  /*b750*/  MUFU.EX2 R118, R118 ;  /* 0x0000007600767308 */ /* 0x000ea20000000800 */
[----:B-1----:R-:W-:-:S07]  /*b760*/  FADD.FTZ R131, R115, R194 ;  /* 0x000000c273837221 */ /* 0x002fce0000010000 */
[----:B------:R-:W1:Y:S01]  /*b770*/  MUFU.EX2 R117, R117 ;  /* 0x0000007500757308 */ /* 0x000e620000000800 */
[----:B0-----:R-:W-:-:S07]  /*b780*/  FADD.FTZ R194, R116, R3 ;  /* 0x0000000374c27221 */ /* 0x001fce0000010000 */
[----:B------:R-:W0:Y:S01]  /*b790*/  MUFU.EX2 R119, R119 ;  /* 0x0000007700777308 */ /* 0x000e220000000800 */
[----:B--2---:R-:W-:-:S01]  /*b7a0*/  FADD.FTZ R196, R118, R131 ;  /* 0x0000008376c47221 */ /* 0x004fc20000010000 */
[----:B------:R-:W-:-:S05]  /*b7b0*/  IMAD.U32 R131, RZ, RZ, UR57 ;  /* 0x00000039ff837e24 */ /* 0x000fca000f8e00ff */
[----:B------:R-:W-:Y:S01]  /*b7c0*/  @!P0 LEA R131, R131, UR41, 0x3 ;  /* 0x0000002983838c11 */ /* 0x000fe2000f8e18ff */
[----:B------:R-:W2:Y:S01]  /*b7d0*/  MUFU.EX2 R132, R132 ;  /* 0x0000008400847308 */ /* 0x000ea20000000800 */
[----:B-1----:R-:W-:-:S01]  /*b7e0*/  FADD.FTZ R3, R117, R194 ;  /* 0x000000c275037221 */ /* 0x002fc20000010000 */
        /* <DEDUP_REMOVED lines=11> */
[----:B0-----:R-:W-:-:S01]  /*b8a0*/  FADD.FTZ R131, R135, R104 ;  /* 0x0000006887837221 */ /* 0x001fc20000010000 */
[----:B------:R-:W-:-:S06]  /*b8b0*/  FFMA.FTZ R104, R192, UR10, -R111 ;  /* 0x0000000ac0687c23 */ /* 0x000fcc000801086f */
        /* <DEDUP_REMOVED lines=26> */
.L_x_8144:
        /* <DEDUP_REMOVED lines=14> */
[----:B------:R-:W-:Y:S01]  /*bb40*/  UMOV UR58, UR57 ;  /* 0x00000039003a7c82 */ /* 0x000fe20008000000 */
        /* <DEDUP_REMOVED lines=118> */
[----:B------:R-:W-:Y:S01]  /*c2b0*/  UMOV UR52, UR57 ;  /* 0x0000003900347c82 */ /* 0x000fe20008000000 */
[----:B------:R-:W-:-:S05]  /*c2c0*/  UMOV UR56, UR7 ;  /* 0x0000000700387c82 */ /* 0x000fca0008000000 */
.L_x_8135:
        /* <DEDUP_REMOVED lines=8> */
.L_x_8156:
        /* <DEDUP_REMOVED lines=9> */
.L_x_8148:
[----:B------:R-:W-:Y:S01]  /*c3e0*/  ULEA UR6, UR52, UR41, 0x3 ;  /* 0x0000002934067291 */ /* 0x000fe2000f8e183f */
[----:B------:R-:W-:-:S05]  /*c3f0*/  IMAD.U32 R7, RZ, RZ, UR47 ;  /* 0x0000002fff077e24 */ /* 0x000fca000f8e00ff */
[----:B------:R-:W-:-:S04]  /*c400*/  SHF.L.U32 R7, R7, 0x1f, RZ ;  /* 0x0000001f07077819 */ /* 0x000fc800000006ff */
[----:B------:R0:W1:Y:S01]  /*c410*/  SYNCS.PHASECHK.TRANS64.TRYWAIT P2, [UR6+0x2e830], R7 ;  /* 0x02e83007ff0075a7 */ /* 0x0000620008040146 */
[----:B------:R-:W-:Y:S05]  /*c420*/  @!P1 BRA `(.L_x_8149) ;  /* 0x0000000000049947 */ /* 0x000fea0003800000 */
[----:B------:R-:W-:Y:S01]  /*c430*/  BPT.TRAP 0x1 ;  /* 0x000000040000795c */ /* 0x000fe20000300000 */
.L_x_8149:
[----:B-1----:R-:W-:Y:S05]  /*c440*/  @P2 BRA `(.L_x_8147) ;  /* 0x0000000000082947 */ /* 0x002fea0003800000 */
[----:B------:R-:W1:Y:S02]  /*c450*/  SYNCS.PHASECHK.TRANS64.TRYWAIT P2, [UR6+0x2e830], R7 ;  /* 0x02e83007ff0075a7 */ /* 0x000e640008040146 */
[----:B-1----:R-:W-:Y:S05]  /*c460*/  @!P2 BRA `(.L_x_8150) ;  /* 0x000000f000cca947 */ /* 0x002fea0003800000 */
.L_x_8147:
[----:B-1----:R-:W1:Y:S01]  /*c470*/  S2R R8, SR_TID.X ;  /* 0x0000000000087919 */ /* 0x002e620000002100 */
[----:B------:R-:W-:Y:S01]  /*c480*/  R2UR UR57, R4 ;  /* 0x00000000043972ca */ /* 0x000fe200000e0000 */
[----:B------:R-:W-:Y:S01]  /*c490*/  UMOV UR19, 0x40000040 ;  /* 0x4000004000137882 */ /* 0x000fe20000000000 */
[----:B------:R-:W-:Y:S01]  /*c4a0*/  UMOV UR20, UR16 ;  /* 0x0000001000147c82 */ /* 0x000fe20008000000 */
[----:B------:R-:W-:Y:S01]  /*c4b0*/  UMOV UR21, UR17 ;  /* 0x0000001100157c82 */ /* 0x000fe20008000000 */
        /* <DEDUP_REMOVED lines=9> */
[----:B------:R-:W-:Y:S01]  /*c550*/  UIMAD UR57, UR52, 0x700, UR57 ;  /* 0x00000700343978a4 */ /* 0x000fe2000f8e0239 */
[----:B------:R-:W-:Y:S01]  /*c560*/  UMOV UR35, 0x40000040 ;  /* 0x4000004000237882 */ /* 0x000fe20000000000 */
[----:B------:R-:W-:-:S02]  /*c570*/  UMOV UR7, 0x40000040 ;  /* 0x4000004000077882 */ /* 0x000fc40000000000 */
[----:B------:R-:W-:Y:S02]  /*c580*/  UIADD3 UR22, UR57, 0x100, URZ ;  /* 0x0000010039167890 */ /* 0x000fe4000fffe03f */
[----:B------:R-:W-:Y:S02]  /*c590*/  UIADD3 UR26, UR57, 0x200, URZ ;  /* 0x00000200391a7890 */ /* 0x000fe4000fffe03f */
[----:B------:R-:W-:Y:S01]  /*c5a0*/  UMOV UR18, UR57 ;  /* 0x0000003900127c82 */ /* 0x000fe20008000000 */
[----:B------:R-:W-:Y:S02]  /*c5b0*/  UIADD3 UR30, UR57, 0x300, URZ ;  /* 0x00000300391e7890 */ /* 0x000fe4000fffe03f */
[----:B------:R-:W-:Y:S02]  /*c5c0*/  UIADD3 UR34, UR57, 0x400, URZ ;  /* 0x0000040039227890 */ /* 0x000fe4000fffe03f */
[----:B------:R-:W-:Y:S02]  /*c5d0*/  UIADD3 UR6, UR57, 0x2, URZ ;  /* 0x0000000239067890 */ /* 0x000fe4000fffe03f */
[----:B------:R-:W-:Y:S01]  /*c5e0*/  UIADD3 UR10, UR57, 0x602, URZ ;  /* 0x00000602390a7890 */ /* 0x000fe2000fffe03f */
[----:B------:R-:W-:Y:S01]  /*c5f0*/  UMOV UR11, 0x40000040 ;  /* 0x40000040000b7882 */ /* 0x000fe20000000000 */
[----:B-1----:R-:W-:Y:S01]  /*c600*/  SHF.R.U32.HI R8, RZ, 0x7, R8 ;  /* 0x00000007ff087819 */ /* 0x002fe20000011608 */
[----:B------:R-:W-:Y:S01]  /*c610*/  UIADD3 UR14, UR57, 0x6, URZ ;  /* 0x00000006390e7890 */ /* 0x000fe2000fffe03f */
[----:B------:R-:W-:-:S03]  /*c620*/  UMOV UR15, 0x40000040 ;  /* 0x40000040000f7882 */ /* 0x000fc60000000000 */
        /* <DEDUP_REMOVED lines=158> */
.L_x_8152:
[----:B------:R-:W-:Y:S01]  /*d010*/  ULEA UR6, UR51, UR41, 0x3 ;  /* 0x0000002933067291 */ /* 0x000fe2000f8e183f */
[----:B------:R-:W-:-:S05]  /*d020*/  IMAD.U32 R7, RZ, RZ, UR53 ;  /* 0x00000035ff077e24 */ /* 0x000fca000f8e00ff */
[----:B------:R-:W-:-:S04]  /*d030*/  SHF.L.U32 R7, R7, 0x1f, RZ ;  /* 0x0000001f07077819 */ /* 0x000fc800000006ff */
[----:B------:R0:W1:Y:S01]  /*d040*/  SYNCS.PHASECHK.TRANS64.TRYWAIT P2, [UR6+0x2e850], R7 ;  /* 0x02e85007ff0075a7 */ /* 0x0000620008040146 */
[----:B------:R-:W-:Y:S05]  /*d050*/  @!P1 BRA `(.L_x_8153) ;  /* 0x0000000000049947 */ /* 0x000fea0003800000 */
[----:B------:R-:W-:Y:S01]  /*d060*/  BPT.TRAP 0x1 ;  /* 0x000000040000795c */ /* 0x000fe20000300000 */
.L_x_8153:
[----:B-1----:R-:W-:Y:S05]  /*d070*/  @P2 BRA `(.L_x_8151) ;  /* 0x0000000000082947 */ /* 0x002fea0003800000 */
[----:B------:R-:W1:Y:S02]  /*d080*/  SYNCS.PHASECHK.TRANS64.TRYWAIT P2, [UR6+0x2e850], R7 ;  /* 0x02e85007ff0075a7 */ /* 0x000e640008040146 */
[----:B-1----:R-:W-:Y:S05]  /*d090*/  @!P2 BRA `(.L_x_8154) ;  /* 0x000000e400d8a947 */ /* 0x002fea0003800000 */
.L_x_8151:
        /* <DEDUP_REMOVED lines=157> */
[----:B------:R-:W-:-:S06]  /*da70*/  UMOV UR10, UR50 ;  /* 0x00000032000a7c82 */ /* 0x000fcc0008000000 */
        /* <DEDUP_REMOVED lines=95> */
[----:B--2---:R-:W-:Y:S01]  /*e070*/  FMNMX.FTZ R88, R144, R89, !PT ;  /* 0x0000005990587209 */ /* 0x004fe20007810000 */
[----:B------:R-:W-:-:S04]  /*e080*/  UIADD3 UR6, UR11, 0x400, URZ ;  /* 0x000004000b067890 */ /* 0x000fc8000fffe03f */
[----:B------:R-:W1:Y:S01]  /*e090*/  MUFU.TANH R145, R145 ;  /* 0x0000009100917308 */ /* 0x000e620000002400 */
[----:B------:R-:W-:-:S07]  /*e0a0*/  UMOV UR7, 0xc0000010 ;  /* 0xc000001000077882 */ /* 0x000fce0000000000 */
        /* <DEDUP_REMOVED lines=117> */
[----:B--2---:R-:W-:Y:S01]  /*e800*/  FMNMX.FTZ R192, R102, R191, !PT ;  /* 0x000000bf66c07209 */ /* 0x004fe20007810000 */
[----:B------:R-:W-:-:S03]  /*e810*/  WARPGROUP.DEPBAR.LE gsb0, 0x0 ;  /* 0x00008000000079c5 */ /* 0x000fc60000010000 */
[----:B0-----:R-:W-:Y:S01]  /*e820*/  FMNMX.FTZ R192, R103, R192, !PT ;  /* 0x000000c067c07209 */ /* 0x001fe20007810000 */
[----:B------:R-:W-:-:S04]  /*e830*/  WARPGROUP.ARRIVE ;  /* 0x00000000000079c5 */ /* 0x000fc80000000000 */
[----:B------:R-:W0:Y:S02]  /*e840*/  SHFL.BFLY PT, R89, R192, 0x2, 0x1f ;  /* 0x0c401f00c0597f89 */ /* 0x000e2400000e0000 */
[----:B------:R-:W-:Y:S01]  /*e850*/  QGMMA.64x128x32.F32.E4M3.E4M3 R24, R200, gdesc[UR4], R24, gsb0 ;  /* 0x01e00004c8187df3 */ /* 0x000fe20008000818 */
[----:B-1----:R-:W-:Y:S01]  /*e860*/  FMNMX.FTZ R191, R193, R88, !PT ;  /* 0x00000058c1bf7209 */ /* 0x002fe20007810000 */
[----:B------:R-:W-:-:S04]  /*e870*/  IMAD.U32 R193, RZ, RZ, UR10 ;  /* 0x0000000affc17e24 */ /* 0x000fc8000f8e00ff */
[----:B------:R-:W1:Y:S01]  /*e880*/  SHFL.BFLY PT, R88, R191, 0x1, 0x1f ;  /* 0x0c201f00bf587f89 */ /* 0x000e6200000e0000 */
[----:B0-----:R-:W-:Y:S01]  /*e890*/  FMNMX.FTZ R194, R192, R89, !PT ;  /* 0x00000059c0c27209 */ /* 0x001fe20007810000 */
[----:B------:R-:W-:-:S04]  /*e8a0*/  IMAD.U32 R192, RZ, RZ, UR10 ;  /* 0x0000000affc07e24 */ /* 0x000fc8000f8e00ff */
[----:B------:R-:W0:Y:S01]  /*e8b0*/  SHFL.BFLY PT, R195, R194, 0x1, 0x1f ;  /* 0x0c201f00c2c37f89 */ /* 0x000e2200000e0000 */
[----:B-1----:R-:W-:-:S05]  /*e8c0*/  FMNMX.FTZ R89, R191, R88, !PT ;  /* 0x00000058bf597209 */ /* 0x002fca0007810000 */
        /* <DEDUP_REMOVED lines=10> */
[----:B0-----:R-:W-:Y:S01]  /*e970*/  FMNMX.FTZ R88, R194, R195, !PT ;  /* 0x000000c3c2587209 */ /* 0x001fe20007810000 */
        /* <DEDUP_REMOVED lines=119> */
[----:B------:R-:W-:-:S02]  /*f0f0*/  IMAD.U32 R195, RZ, RZ, UR52 ;  /* 0x00000034ffc37e24 */ /* 0x000fc4000f8e00ff */
[----:B------:R-:W-:-:S01]  /*f100*/  FFMA.FTZ R99, R99, UR10, -R191 ;  /* 0x0000000a63637c23 */ /* 0x000fc200080108bf */
[----:B------:R-:W-:Y:S01]  /*f110*/  FFMA.FTZ R102, R102, UR10, -R191 ;  /* 0x0000000a66667c23 */ /* 0x000fe200080108bf */
[----:B------:R-:W-:Y:S01]  /*f120*/  IADD3 R194, -R227, 0xb, RZ ;  /* 0x0000000be3c27810 */ /* 0x000fe20007ffe1ff */
[----:B------:R-:W1:Y:S01]  /*f130*/  MUFU.EX2 R14, R14 ;  /* 0x0000000e000e7308 */ /* 0x000e620000000800 */
[----:B0-----:R-:W-:-:S01]  /*f140*/  FADD.FTZ R193, R13, R2 ;  /* 0x000000020dc17221 */ /* 0x001fc20000010000 */
[----:B------:R-:W-:Y:S01]  /*f150*/  @!P0 LEA R195, R195, UR41, 0x3 ;  /* 0x00000029c3c38c11 */ /* 0x000fe2000f8e18ff */
[----:B------:R-:W-:-:S01]  /*f160*/  FFMA.FTZ R103, R103, UR10, -R191 ;  /* 0x0000000a67677c23 */ /* 0x000fc200080108bf */
[----:B------:R-:W-:-:S04]  /*f170*/  WARPGROUP.DEPBAR.LE gsb0, 0x0 ;  /* 0x00008000000079c5 */ /* 0x000fc80000010000 */
        /* <DEDUP_REMOVED lines=190> */
[----:B------:R-:W1:Y:S01]  /*fd60*/  MUFU.EX2 R94, R94 ;  /* 0x0000005e005e7308 */ /* 0x000e620000000800 */
[----:B--2---:R-:W-:-:S07]  /*fd70*/  FADD.FTZ R3, R91, R192 ;  /* 0x000000c05b037221 */ /* 0x004fce0000010000 */
[----:B------:R-:W2:Y:S01]  /*fd80*/  MUFU.EX2 R93, R93 ;  /* 0x0000005d005d7308 */ /* 0x000ea20000000800 */
[----:B---3--:R-:W-:-:S07]  /*fd90*/  FADD.FTZ R192, R92, R193 ;  /* 0x000000c15cc07221 */ /* 0x008fce0000010000 */
[----:B------:R-:W3:Y:S01]  /*fda0*/  MUFU.EX2 R95, R95 ;  /* 0x0000005f005f7308 */ /* 0x000ee20000000800 */
[----:B-1----:R-:W-:-:S07]  /*fdb0*/  FADD.FTZ R194, R94, R3 ;  /* 0x000000035ec27221 */ /* 0x002fce0000010000 */
        /* <DEDUP_REMOVED lines=20> */
.L_x_8155:
        /* <DEDUP_REMOVED lines=133> */
.L_x_8146:
[----:B------:R-:W-:Y:S06]  /*10750*/  BAR.ARV 0x8, 0x180 ;  /* 0x0206000000007b1d */ /* 0x000fec0000002000 */
[----:B------:R-:W-:Y:S05]  /*10760*/  @!P1 BRA `(.L_x_8157) ;  /* 0x0000000000049947 */ /* 0x000fea0003800000 */
[----:B------:R-:W-:Y:S01]  /*10770*/  BPT.TRAP 0x1 ;  /* 0x000000040000795c */ /* 0x000fe20000300000 */
.L_x_8157:
[----:B------:R-:W-:Y:S01]  /*10780*/  ULEA UR5, UR52, UR41, 0x3 ;  /* 0x0000002934057291 */ /* 0x000fe2000f8e183f */
[----:B------:R-:W-:-:S05]  /*10790*/  IMAD.U32 R0, RZ, RZ, UR47 ;  /* 0x0000002fff007e24 */ /* 0x000fca000f8e00ff */
[----:B------:R-:W-:-:S04]  /*107a0*/  SHF.L.U32 R0, R0, 0x1f, RZ ;  /* 0x0000001f00007819 */ /* 0x000fc800000006ff */
[----:B------:R0:W1:Y:S01]  /*107b0*/  SYNCS.PHASECHK.TRANS64.TRYWAIT P0, [UR5+0x2e850], R0 ;  /* 0x02e85000ff0075a7 */ /* 0x0000620008000145 */
[----:B------:R-:W-:Y:S05]  /*107c0*/  @!P1 BRA `(.L_x_8158) ;  /* 0x0000000000049947 */ /* 0x000fea0003800000 */
[----:B------:R-:W-:Y:S01]  /*107d0*/  BPT.TRAP 0x1 ;  /* 0x000000040000795c */ /* 0x000fe20000300000 */
.L_x_8158:
[----:B-1----:R-:W-:Y:S05]  /*107e0*/  @P0 BRA `(.L_x_8159) ;  /* 0x0000000000080947 */ /* 0x002fea0003800000 */
[----:B------:R-:W1:Y:S02]  /*107f0*/  SYNCS.PHASECHK.TRANS64.TRYWAIT P0, [UR5+0x2e850], R0 ;  /* 0x02e85000ff0075a7 */ /* 0x000e640008000145 */
[----:B-1----:R-:W-:Y:S05]  /*10800*/  @!P0 BRA `(.L_x_8160) ;  /* 0x000000b000148947 */ /* 0x002fea0003800000 */
.L_x_8159:
[----:B------:R-:W-:Y:S01]  /*10810*/  UIADD3 UR41, UR41, 0x400, URZ ;  /* 0x0000040029297890 */ /* 0x000fe2000fffe03f */
[----:B------:R-:W-:Y:S01]  /*10820*/  WARPGROUP.ARRIVE ;  /* 0x00000000000079c5 */ /* 0x000fe20000000000 */
[----:B------:R-:W-:Y:S02]  /*10830*/  UMOV UR7, 0xc0000010 ;  /* 0xc000001000077882 */ /* 0x000fe40000000000 */
[----:B------:R-:W-:-:S04]  /*10840*/  USHF.R.U32.HI UR41, URZ, 0x4, UR41 ;  /* 0x000000043f297899 */ /* 0x000fc80008011629 */
[----:B------:R-:W-:-:S04]  /*10850*/  ULOP3.LUT UR41, UR41, 0x3fff, URZ, 0xc0, !UPT ;  /* 0x00003fff29297892 */ /* 0x000fc8000f8ec03f */
[----:B------:R-:W-:-:S04]  /*10860*/  ULOP3.LUT UR4, UR41, 0x10000, URZ, 0xfc, !UPT ;  /* 0x0001000029047892 */ /* 0x000fc8000f8efc3f */
[----:B------:R-:W-:-:S07]  /*10870*/  UIMAD UR4, UR52, 0x700, UR4 ;  /* 0x00000700340478a4 */ /* 0x000fce000f8e0204 */
[----:B------:R-:W-:Y:S02]  /*10880*/  UMOV UR6, UR4 ;  /* 0x0000000400067c82 */ /* 0x000fe40008000000 */
        /* <DEDUP_REMOVED lines=27> */
[----:B------:R-:W-:Y:S01]  /*10a40*/  @P0 LEA R6, P2, R4, UR6, 0x2 ;  /* 0x0000000604060c11 */ /* 0x000fe2000f8410ff */
[----:B------:R-:W-:-:S03]  /*10a50*/  UIADD3 UR6, UR4, 0x400, URZ ;  /* 0x0000040004067890 */ /* 0x000fc6000fffe03f */
[----:B------:R-:W-:Y:S01]  /*10a60*/  @P0 LEA.HI.X R7, R4, UR7, R5, 0x2, P2 ;  /* 0x0000000704070c11 */ /* 0x000fe200090f1405 */
[----:B------:R-:W-:Y:S01]  /*10a70*/  UMOV UR7, 0xc0000010 ;  /* 0xc000001000077882 */ /* 0x000fe20000000000 */
[----:B------:R-:W-:-:S06]  /*10a80*/  IMAD.MOV.U32 R4, RZ, RZ, 0x3f800000 ;  /* 0x3f800000ff047424 */ /* 0x000fcc00078e00ff */
[----:B------:R0:W2:Y:S01]  /*10a90*/  @P0 LDG.E R4, desc[UR54][R6.64] ;  /* 0x0000003606040981 */ /* 0x0000a2000c1e1900 */
[----:B------:R-:W-:Y:S02]  /*10aa0*/  WARPGROUP.DEPBAR.LE gsb0, 0x0 ;  /* 0x00008000000079c5 */ /* 0x000fe40000010000 */
[----:B------:R-:W-:-:S06]  /*10ab0*/  WARPGROUP.ARRIVE ;  /* 0x00000000000079c5 */ /* 0x000fcc0000000000 */
[----:B------:R-:W-:Y:S01]  /*10ac0*/  QGMMA.64x128x32.F32.E4M3.E4M3 R24, R208, gdesc[UR4], R24, gsb0 ;  /* 0x01e00004d0187df3 */ /* 0x000fe20008000818 */
[----:B------:R-:W-:Y:S01]  /*10ad0*/  UIADD3 UR6, UR4, 0x500, URZ ;  /* 0x0000050004067890 */ /* 0x000fe2000fffe03f */
[----:B------:R-:W-:Y:S01]  /*10ae0*/  UMOV UR7, 0xc0000010 ;  /* 0xc000001000077882 */ /* 0x000fe20000000000 */
[----:B------:R-:W1:Y:S04]  /*10af0*/  SHFL.BFLY PT, R0, R3, 0x2, 0x1f ;  /* 0x0c401f0003007f89 */ /* 0x000e6800000e0000 */
[----:B------:R-:W3:Y:S01]  /*10b00*/  SHFL.BFLY PT, R9, R2, 0x2, 0x1f ;  /* 0x0c401f0002097f89 */ /* 0x000ee200000e0000 */
[----:B------:R-:W-:Y:S02]  /*10b10*/  WARPGROUP.DEPBAR.LE gsb0, 0x0 ;  /* 0x00008000000079c5 */ /* 0x000fe40000010000 */
[----:B------:R-:W-:-:S06]  /*10b20*/  WARPGROUP.ARRIVE ;  /* 0x00000000000079c5 */ /* 0x000fcc0000000000 */
[----:B------:R-:W-:Y:S01]  /*10b30*/  QGMMA.64x128x32.F32.E4M3.E4M3 R24, R204, gdesc[UR4], R24, gsb0 ;  /* 0x01e00004cc187df3 */ /* 0x000fe20008000818 */
[----:B------:R-:W-:Y:S01]  /*10b40*/  UIADD3 UR6, UR4, 0x600, URZ ;  /* 0x0000060004067890 */ /* 0x000fe2000fffe03f */
[----:B------:R-:W-:Y:S01]  /*10b50*/  UMOV UR7, 0xc0000010 ;  /* 0xc000001000077882 */ /* 0x000fe20000000000 */
[----:B-1----:R-:W-:-:S01]  /*10b60*/  FADD.FTZ R0, R0, R3 ;  /* 0x0000000300007221 */ /* 0x002fc20000010000 */
        /* <DEDUP_REMOVED lines=35> */
.L_x_8161:
        /* <DEDUP_REMOVED lines=74> */
.L_x_8128:
        /* <DEDUP_REMOVED lines=15> */
[----:B------:R-:W2:Y:S01]  /*11330*/  LDL R92, [R1+0x40] ;  /* 0x00004000015c7983 */ /* 0x000ea20000100800 */
[----:B0-----:R-:W-:-:S05]  /*11340*/  IMAD.SHL.U32 R4, R108, 0x4, RZ ;  /* 0x000000046c047824 */ /* 0x001fca00078e00ff */
[----:B------:R-:W-:Y:S01]  /*11350*/  LOP3.LUT R4, R4, 0xc, RZ, 0xc0, !PT ;  /* 0x0000000c04047812 */ /* 0x000fe200078ec0ff */
[----:B------:R-:W-:Y:S03]  /*11360*/  BAR.SYNC.DEFER_BLOCKING 0x1, 0x100 ;  /* 0x0044000000007b1d */ /* 0x000fe60000010000 */
[----:B------:R-:W-:-:S05]  /*11370*/  IADD3 R4, P0, R4, UR8, RZ ;  /* 0x0000000804047c10 */ /* 0x000fca000ff1e0ff */
[----:B------:R-:W-:Y:S01]  /*11380*/  IMAD.X R5, RZ, RZ, UR9, P0 ;  /* 0x00000009ff057e24 */ /* 0x000fe200080e06ff */
[----:B------:R-:W-:-:S04]  /*11390*/  ULDC.64 UR8, c[0x0][0xc00] ;  /* 0x0003000000087ab9 */ /* 0x000fc80000000a00 */
[----:B------:R0:W3:Y:S01]  /*113a0*/  LDG.E.CONSTANT R24, desc[UR54][R4.64] ;  /* 0x0000003604187981 */ /* 0x0000e2000c1e9900 */
        /* <DEDUP_REMOVED lines=70> */
[----:B--2---:R-:W-:-:S03]  /*11810*/  IMAD.WIDE R10, R92, 0x2, R20 ;  /* 0x000000025c0a7825 */ /* 0x004fc600078e0214 */
[C---:B------:R-:W-:Y:S02]  /*11820*/  IADD3 R51, P6, R10.reuse, 0x20, RZ ;  /* 0x000000200a337810 */ /* 0x040fe40007fde0ff */
[C---:B------:R-:W-:Y:S02]  /*11830*/  IADD3 R55, P1, R10.reuse, 0x40, RZ ;  /* 0x000000400a377810 */ /* 0x040fe40007f3e0ff */
[----:B------:R-:W-:Y:S01]  /*11840*/  LOP3.LUT R4, R51, 0x380, RZ, 0xc0, !PT ;  /* 0x0000038033047812 */ /* 0x000fe200078ec0ff */
[--C-:B------:R-:W-:Y:S01]  /*11850*/  IMAD.X R101, RZ, RZ, R11.reuse, P6 ;  /* 0x000000ffff657224 */ /* 0x100fe200030e060b */
[----:B------:R-:W-:Y:S01]  /*11860*/  LOP3.LUT R6, R55, 0x380, RZ, 0xc0, !PT ;  /* 0x0000038037067812 */ /* 0x000fe200078ec0ff */
[----:B------:R-:W-:Y:S01]  /*11870*/  IMAD.X R15, RZ, RZ, R11, P1 ;  /* 0x000000ffff0f7224 */ /* 0x000fe200008e060b */
[----:B------:R-:W-:Y:S02]  /*11880*/  IADD3 R63, P2, R10, 0x60, RZ ;  /* 0x000000600a3f7810 */ /* 0x000fe40007f5e0ff */
[----:B------:R-:W-:-:S02]  /*11890*/  SHF.R.U64 R4, R4, 0x3, RZ ;  /* 0x0000000304047819 */ /* 0x000fc400000012ff */
[----:B------:R-:W-:Y:S01]  /*118a0*/  SHF.R.U64 R6, R6, 0x3, RZ ;  /* 0x0000000306067819 */ /* 0x000fe200000012ff */
[--C-:B------:R-:W-:Y:S01]  /*118b0*/  IMAD.X R13, RZ, RZ, R11.reuse, P2 ;  /* 0x000000ffff0d7224 */ /* 0x100fe200010e060b */
[C---:B------:R-:W-:Y:S02]  /*118c0*/  IADD3 R71, P3, R10.reuse, 0x4000, RZ ;  /* 0x000040000a477810 */ /* 0x040fe40007f7e0ff */
[C---:B------:R-:W-:Y:S02]  /*118d0*/  IADD3 R75, P4, R10.reuse, 0x4020, RZ ;  /* 0x000040200a4b7810 */ /* 0x040fe40007f9e0ff */
[----:B------:R-:W-:Y:S01]  /*118e0*/  IADD3 R79, P5, R10, 0x4040, RZ ;  /* 0x000040400a4f7810 */ /* 0x000fe20007fbe0ff */
[--C-:B------:R-:W-:Y:S01]  /*118f0*/  IMAD.X R95, RZ, RZ, R11.reuse, P3 ;  /* 0x000000ffff5f7224 */ /* 0x100fe200018e060b */
[----:B------:R-:W-:Y:S01]  /*11900*/  LOP3.LUT R8, R63, 0x380, RZ, 0xc0, !PT ;  /* 0x000003803f087812 */ /* 0x000fe200078ec0ff */
[--C-:B------:R-:W-:Y:S01]  /*11910*/  IMAD.X R9, RZ, RZ, R11.reuse, P4 ;  /* 0x000000ffff097224 */ /* 0x100fe200020e060b */
[----:B------:R-:W-:Y:S01]  /*11920*/  LOP3.LUT R100, R4, R51, RZ, 0x3c, !PT ;  /* 0x0000003304647212 */ /* 0x000fe200078e3cff */
[----:B------:R-:W-:Y:S01]  /*11930*/  IMAD.X R7, RZ, RZ, R11, P5 ;  /* 0x000000ffff077224 */ /* 0x000fe200028e060b */
[----:B------:R-:W-:-:S02]  /*11940*/  LOP3.LUT R14, R6, R55, RZ, 0x3c, !PT ;  /* 0x00000037060e7212 */ /* 0x000fc400078e3cff */
        /* <DEDUP_REMOVED lines=8> */
[----:B------:R-:W-:Y:S01]  /*119d0*/  LOP3.LUT R5, R10, 0x380, RZ, 0xc0, !PT ;  /* 0x000003800a057812 */ /* 0x000fe200078ec0ff */
[----:B---3--:R-:W-:Y:S01]  /*119e0*/  SHFL.IDX PT, R51, R121, R24, 0x1c1f ;  /* 0x001c1f1879337589 */ /* 0x008fe200000e0000 */
[----:B------:R-:W-:Y:S02]  /*119f0*/  LOP3.LUT R12, R8, R63, RZ, 0x3c, !PT ;  /* 0x0000003f080c7212 */ /* 0x000fe400078e3cff */
[----:B------:R-:W-:Y:S01]  /*11a00*/  LOP3.LUT R50, R83, 0x380, RZ, 0xc0, !PT ;  /* 0x0000038053327812 */ /* 0x000fe200078ec0ff */
[----:B------:R-:W-:Y:S01]  /*11a10*/  SHFL.IDX PT, R88, R153, R24, 0x1c1f ;  /* 0x001c1f1899587589 */ /* 0x000fe200000e0000 */
[----:B------:R-:W-:-:S02]  /*11a20*/  LOP3.LUT R94, R4, R71, RZ, 0x3c, !PT ;  /* 0x00000047045e7212 */ /* 0x000fc400078e3cff */
[----:B------:R-:W-:Y:S01]  /*11a30*/  LOP3.LUT R8, R6, R75, RZ, 0x3c, !PT ;  /* 0x0000004b06087212 */ /* 0x000fe200078e3cff */
[----:B------:R-:W-:Y:S01]  /*11a40*/  SHFL.IDX PT, R86, R149, R24, 0x1c1f ;  /* 0x001c1f1895567589 */ /* 0x000fe200000e0000 */
[----:B------:R-:W-:Y:S02]  /*11a50*/  LOP3.LUT R6, R30, R79, RZ, 0x3c, !PT ;  /* 0x0000004f1e067212 */ /* 0x000fe400078e3cff */
[----:B------:R-:W-:Y:S01]  /*11a60*/  SHF.R.U64 R5, R5, 0x3, RZ ;  /* 0x0000000305057819 */ /* 0x000fe200000012ff */
[----:B------:R-:W-:Y:S01]  /*11a70*/  SHFL.IDX PT, R55, R115, R24, 0x1c1f ;  /* 0x001c1f1873377589 */ /* 0x000fe200000e0000 */
[----:B------:R-:W-:Y:S02]  /*11a80*/  SHF.R.U64 R50, R50, 0x3, RZ ;  /* 0x0000000332327819 */ /* 0x000fe400000012ff */
[----:B------:R-:W-:Y:S01]  /*11a90*/  MOV R94, R94 ;  /* 0x0000005e005e7202 */ /* 0x000fe20000000f00 */
[----:B------:R-:W-:Y:S01]  /*11aa0*/  SHFL.IDX PT, R82, R145, R24, 0x1c1f ;  /* 0x001c1f1891527589 */ /* 0x000fe200000e0000 */
[----:B------:R-:W-:-:S02]  /*11ab0*/  MOV R95, R6 ;  /* 0x00000006005f7202 */ /* 0x000fc40000000f00 */
[----:B------:R-:W-:Y:S01]  /*11ac0*/  LOP3.LUT R10, R5, R10, RZ, 0x3c, !PT ;  /* 0x0000000a050a7212 */ /* 0x000fe200078e3cff */
[----:B------:R-:W-:Y:S01]  /*11ad0*/  IMAD.X R5, RZ, RZ, R11, P6 ;  /* 0x000000ffff057224 */ /* 0x000fe200030e060b */
[----:B------:R-:W-:Y:S01]  /*11ae0*/  LOP3.LUT R6, R24, 0x2, RZ, 0x3c, !PT ;  /* 0x0000000218067812 */ /* 0x000fe200078e3cff */
[----:B------:R-:W-:Y:S01]  /*11af0*/  SHFL.IDX PT, R52, R119, R24, 0x1c1f ;  /* 0x001c1f1877347589 */ /* 0x000fe200000e0000 */
[----:B------:R-:W-:Y:S02]  /*11b00*/  LOP3.LUT R4, R50, R83, RZ, 0x3c, !PT ;  /* 0x0000005332047212 */ /* 0x000fe400078e3cff */
        /* <DEDUP_REMOVED lines=9> */
[----:B------:R-:W1:Y:S04]  /*11ba0*/  SHFL.IDX PT, R87, R26, R6, 0x1c1f ;  /* 0x001c1f061a577589 */ /* 0x000e6800000e0000 */
[----:B------:R-:W-:Y:S04]  /*11bb0*/  SHFL.IDX PT, R45, R45, R6, 0x1c1f ;  /* 0x001c1f062d2d7589 */ /* 0x000fe800000e0000 */
[----:B------:R-:W-:Y:S04]  /*11bc0*/  SHFL.IDX PT, R46, R46, R6, 0x1c1f ;  /* 0x001c1f062e2e7589 */ /* 0x000fe800000e0000 */
[----:B------:R-:W-:Y:S04]  /*11bd0*/  SHFL.IDX PT, R4, R155, R24, 0x1c1f ;  /* 0x001c1f189b047589 */ /* 0x000fe800000e0000 */
[----:B------:R-:W-:Y:S04]  /*11be0*/  SHFL.IDX PT, R54, R117, R24, 0x1c1f ;  /* 0x001c1f1875367589 */ /* 0x000fe800000e0000 */
[----:B------:R-:W-:Y:S01]  /*11bf0*/  SHFL.IDX PT, R57, R57, R24, 0x1c1f ;  /* 0x001c1f1839397589 */ /* 0x000fe200000e0000 */
[----:B0-----:R-:W-:-:S02]  /*11c00*/  SEL R92, R88, R25, P0 ;  /* 0x00000019585c7207 */ /* 0x001fc40000000000 */
[----:B------:R-:W-:Y:S01]  /*11c10*/  SEL R88, R25, R88, P0 ;  /* 0x0000005819587207 */ /* 0x000fe20000000000 */
[----:B------:R-:W-:Y:S01]  /*11c20*/  SHFL.IDX PT, R106, R59, R24, 0x1c1f ;  /* 0x001c1f183b6a7589 */ /* 0x000fe200000e0000 */
[----:B-1----:R-:W-:Y:S02]  /*11c30*/  SEL R90, R86, R87, P0 ;  /* 0x00000057565a7207 */ /* 0x002fe40000000000 */
[----:B------:R-:W-:Y:S01]  /*11c40*/  SEL R86, R87, R86, P0 ;  /* 0x0000005657567207 */ /* 0x000fe20000000000 */
[----:B------:R-:W-:Y:S04]  /*11c50*/  SHFL.IDX PT, R27, R27, R6, 0x1c1f ;  /* 0x001c1f061b1b7589 */ /* 0x000fe800000e0000 */
[----:B------:R-:W0:Y:S04]  /*11c60*/  SHFL.IDX PT, R83, R28, R6, 0x1c1f ;  /* 0x001c1f061c537589 */ /* 0x000e2800000e0000 */
[----:B------:R-:W-:Y:S04]  /*11c70*/  SHFL.IDX PT, R47, R47, R6, 0x1c1f ;  /* 0x001c1f062f2f7589 */ /* 0x000fe800000e0000 */
[----:B------:R-:W1:Y:S04]  /*11c80*/  SHFL.IDX PT, R49, R49, R6, 0x1c1f ;  /* 0x001c1f0631317589 */ /* 0x000e6800000e0000 */
[----:B------:R-:W-:Y:S04]  /*11c90*/  SHFL.IDX PT, R48, R48, R6, 0x1c1f ;  /* 0x001c1f0630307589 */ /* 0x000fe800000e0000 */
[----:B------:R-:W-:Y:S04]  /*11ca0*/  SHFL.IDX PT, R5, R151, R24, 0x1c1f ;  /* 0x001c1f1897057589 */ /* 0x000fe800000e0000 */
[----:B------:R-:W-:Y:S04]  /*11cb0*/  SHFL.IDX PT, R78, R141, R24, 0x1c1f ;  /* 0x001c1f188d4e7589 */ /* 0x000fe800000e0000 */
[----:B------:R-:W-:Y:S01]  /*11cc0*/  SHFL.IDX PT, R53, R53, R24, 0x1c1f ;  /* 0x001c1f1835357589 */ /* 0x000fe200000e0000 */
[----:B0-----:R-:W-:-:S02]  /*11cd0*/  SEL R84, R82, R83, P0 ;  /* 0x0000005352547207 */ /* 0x001fc40000000000 */
[----:B------:R-:W-:Y:S01]  /*11ce0*/  SEL R82, R83, R82, P0 ;  /* 0x0000005253527207 */ /* 0x000fe20000000000 */
[----:B------:R-:W-:Y:S04]  /*11cf0*/  SHFL.IDX PT, R56, R113, R24, 0x1c1f ;  /* 0x001c1f1871387589 */ /* 0x000fe800000e0000 */
[----:B------:R-:W0:Y:S04]  /*11d00*/  SHFL.IDX PT, R8, R29, R6, 0x1c1f ;  /* 0x001c1f061d087589 */ /* 0x000e2800000e0000 */
[----:B------:R-:W2:Y:S04]  /*11d10*/  SHFL.IDX PT, R79, R32, R6, 0x1c1f ;  /* 0x001c1f06204f7589 */ /* 0x000ea800000e0000 */
[----:B------:R1:W-:Y:S04]  /*11d20*/  SHFL.IDX PT, R28, R43, R6, 0x1c1f ;  /* 0x001c1f062b1c7589 */ /* 0x0003e800000e0000 */
[----:B------:R3:W-:Y:S04]  /*11d30*/  SHFL.IDX PT, R59, R93, R6, 0x1c1f ;  /* 0x001c1f065d3b7589 */ /* 0x0007e800000e0000 */
[----:B------:R-:W-:Y:S01]  /*11d40*/  SHFL.IDX PT, R7, R147, R24, 0x1c1f ;  /* 0x001c1f1893077589 */ /* 0x000fe200000e0000 */
[----:B-1----:R-:W-:-:S03]  /*11d50*/  SEL R43, R54, R49, P0 ;  /* 0x00000031362b7207 */ /* 0x002fc60000000000 */
[----:B------:R-:W-:Y:S01]  /*11d60*/  SHFL.IDX PT, R74, R137, R24, 0x1c1f ;  /* 0x001c1f18894a7589 */ /* 0x000fe200000e0000 */
[----:B---3--:R-:W-:-:S03]  /*11d70*/  SEL R93, R4, R27, P0 ;  /* 0x0000001b045d7207 */ /* 0x008fc60000000000 */
[----:B------:R-:W-:Y:S01]  /*11d80*/  SHFL.IDX PT, R66, R81, R24, 0x1c1f ;  /* 0x001c1f1851427589 */ /* 0x000fe200000e0000 */
[----:B0-----:R-:W-:-:S03]  /*11d90*/  SEL R87, R8, R5, P0 ;  /* 0x0000000508577207 */ /* 0x001fc60000000000 */
[----:B------:R-:W-:Y:S01]  /*11da0*/  SHFL.IDX PT, R64, R85, R24, 0x1c1f ;  /* 0x001c1f1855407589 */ /* 0x000fe200000e0000 */
[----:B--2---:R-:W-:Y:S02]  /*11db0*/  SEL R80, R78, R79, P0 ;  /* 0x0000004f4e507207 */ /* 0x004fe40000000000 */
[----:B------:R-:W-:Y:S01]  /*11dc0*/  SEL R78, R79, R78, P0 ;  /* 0x0000004e4f4e7207 */ /* 0x000fe20000000000 */
[----:B------:R-:W-:Y:S04]  /*11dd0*/  SHFL.IDX PT, R102, R69, R24, 0x1c1f ;  /* 0x001c1f1845667589 */ /* 0x000fe800000e0000 */
[----:B------:R-:W-:Y:S04]  /*11de0*/  SHFL.IDX PT, R72, R65, R24, 0x1c1f ;  /* 0x001c1f1841487589 */ /* 0x000fe800000e0000 */
[----:B------:R0:W1:Y:S04]  /*11df0*/  SHFL.IDX PT, R10, R34, R6, 0x1c1f ;  /* 0x001c1f06220a7589 */ /* 0x00006800000e0000 */
[----:B------:R-:W2:Y:S04]  /*11e00*/  SHFL.IDX PT, R73, R73, R6, 0x1c1f ;  /* 0x001c1f0649497589 */ /* 0x000ea800000e0000 */
[----:B------:R3:W4:Y:S01]  /*11e10*/  SHFL.IDX PT, R75, R33, R6, 0x1c1f ;  /* 0x001c1f06214b7589 */ /* 0x00072200000e0000 */
[----:B0-----:R-:W-:-:S03]  /*11e20*/  SEL R34, R51, R44, P0 ;  /* 0x0000002c33227207 */ /* 0x001fc60000000000 */
[----:B------:R-:W-:Y:S04]  /*11e30*/  SHFL.IDX PT, R101, R77, R6, 0x1c1f ;  /* 0x001c1f064d657589 */ /* 0x000fe800000e0000 */
[----:B------:R-:W-:Y:S04]  /*11e40*/  SHFL.IDX PT, R103, R103, R6, 0x1c1f ;  /* 0x001c1f0667677589 */ /* 0x000fe800000e0000 */
[----:B------:R-:W-:Y:S04]  /*11e50*/  SHFL.IDX PT, R9, R143, R24, 0x1c1f ;  /* 0x001c1f188f097589 */ /* 0x000fe800000e0000 */
[----:B------:R-:W-:Y:S01]  /*11e60*/  SHFL.IDX PT, R70, R133, R24, 0x1c1f ;  /* 0x001c1f1885467589 */ /* 0x000fe200000e0000 */
[----:B-1----:R-:W-:-:S02]  /*11e70*/  SEL R85, R7, R10, P0 ;  /* 0x0000000a07557207 */ /* 0x002fc40000000000 */
[----:B------:R-:W-:Y:S01]  /*11e80*/  SEL R83, R10, R7, P0 ;  /* 0x000000070a537207 */ /* 0x000fe20000000000 */
[----:B------:R-:W-:Y:S01]  /*11e90*/  SHFL.IDX PT, R68, R129, R24, 0x1c1f ;  /* 0x001c1f1881447589 */ /* 0x000fe200000e0000 */
[----:B--2---:R-:W-:Y:S02]  /*11ea0*/  SEL R29, R72, R73, P0 ;  /* 0x00000049481d7207 */ /* 0x004fe40000000000 */
[----:B---3--:R-:W-:Y:S01]  /*11eb0*/  SEL R33, R73, R72, P0 ;  /* 0x0000004849217207 */ /* 0x008fe20000000000 */
[----:B------:R-:W-:Y:S01]  /*11ec0*/  SHFL.IDX PT, R62, R125, R24, 0x1c1f ;  /* 0x001c1f187d3e7589 */ /* 0x000fe200000e0000 */
[----:B----4-:R-:W-:Y:S02]  /*11ed0*/  SEL R76, R74, R75, P0 ;  /* 0x0000004b4a4c7207 */ /* 0x010fe40000000000 */
[----:B------:R-:W-:Y:S01]  /*11ee0*/  SEL R74, R75, R74, P0 ;  /* 0x0000004a4b4a7207 */ /* 0x000fe20000000000 */
[----:B------:R-:W-:Y:S01]  /*11ef0*/  SHFL.IDX PT, R104, R67, R24, 0x1c1f ;  /* 0x001c1f1843687589 */ /* 0x000fe200000e0000 */
[----:B------:R-:W-:-:S03]  /*11f00*/  F2FP.BF16.F32.PACK_AB R10, R87, R86 ;  /* 0x00000056570a723e */ /* 0x000fc600000010ff */
[----:B------:R0:W1:Y:S04]  /*11f10*/  SHFL.IDX PT, R12, R36, R6, 0x1c1f ;  /* 0x001c1f06240c7589 */ /* 0x00006800000e0000 */
[----:B------:R2:W3:Y:S04]  /*11f20*/  SHFL.IDX PT, R71, R35, R6, 0x1c1f ;  /* 0x001c1f0623477589 */ /* 0x0004e800000e0000 */
[----:B------:R4:W3:Y:S01]  /*11f30*/  SHFL.IDX PT, R69, R38, R6, 0x1c1f ;  /* 0x001c1f0626457589 */ /* 0x0008e200000e0000 */
[----:B0-----:R-:W-:-:S03]  /*11f40*/  SEL R36, R44, R51, P0 ;  /* 0x000000332c247207 */ /* 0x001fc60000000000 */
[----:B------:R0:W3:Y:S01]  /*11f50*/  SHFL.IDX PT, R65, R39, R6, 0x1c1f ;  /* 0x001c1f0627417589 */ /* 0x0000e200000e0000 */
[----:B------:R-:W-:Y:S02]  /*11f60*/  SEL R44, R46, R55, P0 ;  /* 0x000000372e2c7207 */ /* 0x000fe40000000000 */
[----:B--2---:R-:W-:Y:S01]  /*11f70*/  SEL R35, R50, R45, P0 ;  /* 0x0000002d32237207 */ /* 0x004fe20000000000 */
[----:B------:R-:W-:Y:S01]  /*11f80*/  SHFL.IDX PT, R11, R139, R24, 0x1c1f ;  /* 0x001c1f188b0b7589 */ /* 0x000fe200000e0000 */
[----:B----4-:R-:W-:-:S03]  /*11f90*/  SEL R38, R53, R28, P0 ;  /* 0x0000001c35267207 */ /* 0x010fc60000000000 */
[----:B------:R-:W-:Y:S01]  /*11fa0*/  SHFL.IDX PT, R13, R135, R24, 0x1c1f ;  /* 0x001c1f18870d7589 */ /* 0x000fe200000e0000 */
[----:B0-----:R-:W-:-:S03]  /*11fb0*/  SEL R39, R52, R47, P0 ;  /* 0x0000002f34277207 */ /* 0x001fc60000000000 */
[----:B------:R-:W-:Y:S01]  /*11fc0*/  SHFL.IDX PT, R15, R131, R24, 0x1c1f ;  /* 0x001c1f18830f7589 */ /* 0x000fe200000e0000 */
[----:B-1----:R-:W-:Y:S02]  /*11fd0*/  SEL R81, R9, R12, P0 ;  /* 0x0000000c09517207 */ /* 0x002fe40000000000 */
[----:B------:R-:W-:Y:S01]  /*11fe0*/  SEL R79, R12, R9, P0 ;  /* 0x000000090c4f7207 */ /* 0x000fe20000000000 */
[----:B------:R-:W-:Y:S01]  /*11ff0*/  SHFL.IDX PT, R63, R127, R24, 0x1c1f ;  /* 0x001c1f187f3f7589 */ /* 0x000fe200000e0000 */
[----:B---3--:R-:W-:Y:S02]  /*12000*/  SEL R72, R70, R71, P0 ;  /* 0x0000004746487207 */ /* 0x008fe40000000000 */
[----:B------:R-:W-:Y:S01]  /*12010*/  SEL R70, R71, R70, P0 ;  /* 0x0000004647467207 */ /* 0x000fe20000000000 */
[----:B------:R-:W-:Y:S01]  /*12020*/  SHFL.IDX PT, R61, R61, R24, 0x1c1f ;  /* 0x001c1f183d3d7589 */ /* 0x000fe200000e0000 */
[----:B------:R-:W-:Y:S02]  /*12030*/  F2FP.BF16.F32.PACK_AB R9, R39, R38 ;  /* 0x000000262709723e */ /* 0x000fe400000010ff */
[----:B------:R-:W-:Y:S01]  /*12040*/  F2FP.BF16.F32.PACK_AB R12, R85, R84 ;  /* 0x00000054550c723e */ /* 0x000fe200000010ff */
[----:B------:R0:W-:Y:S04]  /*12050*/  SHFL.IDX PT, R60, R89, R24, 0x1c1f ;  /* 0x001c1f18593c7589 */ /* 0x0001e800000e0000 */
[----:B------:R1:W2:Y:S04]  /*12060*/  SHFL.IDX PT, R14, R37, R6, 0x1c1f ;  /* 0x001c1f06250e7589 */ /* 0x0002a800000e0000 */
[----:B------:R-:W3:Y:S01]  /*12070*/  SHFL.IDX PT, R67, R111, R6, 0x1c1f ;  /* 0x001c1f066f437589 */ /* 0x000ee200000e0000 */
[----:B0-----:R-:W-:-:S03]  /*12080*/  SEL R89, R27, R4, P0 ;  /* 0x000000041b597207 */ /* 0x001fc60000000000 */
[----:B------:R0:W4:Y:S01]  /*12090*/  SHFL.IDX PT, R24, R40, R6, 0x1c1f ;  /* 0x001c1f0628187589 */ /* 0x00012200000e0000 */
[----:B------:R-:W-:Y:S02]  /*120a0*/  F2FP.BF16.F32.PACK_AB R4, R93, R92 ;  /* 0x0000005c5d04723e */ /* 0x000fe400000010ff */
[----:B-1----:R-:W-:Y:S01]  /*120b0*/  SEL R37, R45, R50, P0 ;  /* 0x000000322d257207 */ /* 0x002fe20000000000 */
[----:B------:R1:W4:Y:S01]  /*120c0*/  SHFL.IDX PT, R58, R41, R6, 0x1c1f ;  /* 0x001c1f06293a7589 */ /* 0x00032200000e0000 */
[----:B------:R-:W-:Y:S02]  /*120d0*/  SEL R45, R49, R54, P0 ;  /* 0x00000036312d7207 */ /* 0x000fe40000000000 */
[----:B------:R-:W-:Y:S01]  /*120e0*/  SEL R49, R59, R56, P0 ;  /* 0x000000383b317207 */ /* 0x000fe20000000000 */
[----:B------:R2:W4:Y:S01]  /*120f0*/  SHFL.IDX PT, R26, R42, R6, 0x1c1f ;  /* 0x001c1f062a1a7589 */ /* 0x00052200000e0000 */
[----:B------:R-:W-:Y:S02]  /*12100*/  SEL R54, R66, R103, P0 ;  /* 0x0000006742367207 */ /* 0x000fe40000000000 */
[----:B0-----:R-:W-:Y:S01]  /*12110*/  SEL R40, R28, R53, P0 ;  /* 0x000000351c287207 */ /* 0x001fe20000000000 */
[----:B------:R0:W4:Y:S01]  /*12120*/  SHFL.IDX PT, R32, R91, R6, 0x1c1f ;  /* 0x001c1f065b207589 */ /* 0x00012200000e0000 */
[----:B------:R-:W-:-:S02]  /*12130*/  F2FP.BF16.F32.PACK_AB R7, R37, R36 ;  /* 0x000000242507723e */ /* 0x000fc400000010ff */
[----:B-1----:R-:W-:Y:S01]  /*12140*/  SEL R41, R47, R52, P0 ;  /* 0x000000342f297207 */ /* 0x002fe20000000000 */
[----:B------:R-:W-:Y:S01]  /*12150*/  SHFL.IDX PT, R105, R105, R6, 0x1c1f ;  /* 0x001c1f0669697589 */ /* 0x000fe200000e0000 */
[----:B------:R-:W-:Y:S02]  /*12160*/  SEL R47, R56, R59, P0 ;  /* 0x0000003b382f7207 */ /* 0x000fe40000000000 */
[----:B--2---:R-:W-:Y:S01]  /*12170*/  SEL R42, R55, R46, P0 ;  /* 0x0000002e372a7207 */ /* 0x004fe20000000000 */
[----:B------:R-:W1:Y:S01]  /*12180*/  SHFL.IDX PT, R107, R107, R6, 0x1c1f ;  /* 0x001c1f066b6b7589 */ /* 0x000e6200000e0000 */
[----:B------:R-:W-:Y:S02]  /*12190*/  SEL R46, R57, R48, P0 ;  /* 0x00000030392e7207 */ /* 0x000fe40000000000 */
[----:B0-----:R-:W-:Y:S01]  /*121a0*/  SEL R91, R5, R8, P0 ;  /* 0x00000008055b7207 */ /* 0x001fe20000000000 */
[----:B------:R0:W2:Y:S01]  /*121b0*/  SHFL.IDX PT, R109, R109, R6, 0x1c1f ;  /* 0x001c1f066d6d7589 */ /* 0x0000a200000e0000 */
        /* <DEDUP_REMOVED lines=8> */
[----:B---3--:R-:W-:Y:S02]  /*12240*/  SEL R51, R60, R67, P0 ;  /* 0x000000433c337207 */ /* 0x008fe40000000000 */
[----:B------:R-:W-:Y:S02]  /*12250*/  SEL R53, R67, R60, P0 ;  /* 0x0000003c43357207 */ /* 0x000fe40000000000 */
[----:B------:R-:W-:Y:S02]  /*12260*/  SEL R68, R69, R68, P0 ;  /* 0x0000004445447207 */ /* 0x000fe40000000000 */
[----:B------:R-:W-:Y:S02]  /*12270*/  SEL R62, R65, R62, P0 ;  /* 0x0000003e413e7207 */ /* 0x000fe40000000000 */
[----:B------:R-:W-:-:S02]  /*12280*/  F2FP.BF16.F32.PACK_AB R5, R35, R34 ;  /* 0x000000222305723e */ /* 0x000fc400000010ff */
[----:B0-----:R-:W-:Y:S02]  /*12290*/  F2FP.BF16.F32.PACK_AB R6, R89, R88 ;  /* 0x000000585906723e */ /* 0x001fe400000010ff */
[----:B----4-:R-:W-:Y:S02]  /*122a0*/  SEL R73, R13, R24, P0 ;  /* 0x000000180d497207 */ /* 0x010fe40000000000 */
[----:B------:R-:W-:Y:S01]  /*122b0*/  SEL R71, R24, R13, P0 ;  /* 0x0000000d18477207 */ /* 0x000fe20000000000 */
[----:B------:R0:W-:Y:S01]  /*122c0*/  STSM.16.M88.4 [R99], R4 ;  /* 0x0000000463007844 */ /* 0x0001e20000000200 */
[----:B------:R-:W-:Y:S02]  /*122d0*/  SEL R67, R15, R58, P0 ;  /* 0x0000003a0f437207 */ /* 0x000fe40000000000 */
[----:B------:R-:W-:Y:S02]  /*122e0*/  SEL R69, R58, R15, P0 ;  /* 0x0000000f3a457207 */ /* 0x000fe40000000000 */
[----:B------:R-:W-:-:S02]  /*122f0*/  SEL R65, R63, R26, P0 ;  /* 0x0000001a3f417207 */ /* 0x000fc40000000000 */
[----:B------:R-:W-:Y:S02]  /*12300*/  F2FP.BF16.F32.PACK_AB R8, R91, R90 ;  /* 0x0000005a5b08723e */ /* 0x000fe400000010ff */
[----:B------:R-:W-:Y:S02]  /*12310*/  F2FP.BF16.F32.PACK_AB R11, R41, R40 ;  /* 0x00000028290b723e */ /* 0x000fe400000010ff */
[----:B------:R-:W-:Y:S02]  /*12320*/  SEL R50, R61, R32, P0 ;  /* 0x000000203d327207 */ /* 0x000fe40000000000 */
[----:B------:R-:W-:Y:S01]  /*12330*/  SEL R52, R32, R61, P0 ;  /* 0x0000003d20347207 */ /* 0x000fe20000000000 */
[----:B------:R-:W-:Y:S01]  /*12340*/  STSM.16.M88.4 [R100], R8 ;  /* 0x0000000864007844 */ /* 0x000fe20000000200 */
[----:B------:R-:W-:Y:S01]  /*12350*/  SEL R63, R26, R63, P0 ;  /* 0x0000003f1a3f7207 */ /* 0x000fe20000000000 */
[----:B0-----:R-:W-:Y:S01]  /*12360*/  IMAD.U32 R99, RZ, RZ, UR9 ;  /* 0x00000009ff637e24 */ /* 0x001fe2000f8e00ff */
        /* <DEDUP_REMOVED lines=8> */
[----:B-1----:R-:W-:Y:S02]  /*123f0*/  SEL R58, R104, R107, P0 ;  /* 0x0000006b683a7207 */ /* 0x002fe40000000000 */
[----:B------:R-:W-:Y:S01]  /*12400*/  SEL R60, R107, R104, P0 ;  /* 0x000000686b3c7207 */ /* 0x000fe20000000000 */
[----:B------:R0:W-:Y:S01]  /*12410*/  STSM.16.M88.4 [R98], R24 ;  /* 0x0000001862007844 */ /* 0x0001e20000000200 */
[----:B------:R-:W-:Y:S02]  /*12420*/  SEL R59, R102, R105, P0 ;  /* 0x00000069663b7207 */ /* 0x000fe40000000000 */
[----:B------:R-:W-:Y:S02]  /*12430*/  SEL R61, R105, R102, P0 ;  /* 0x00000066693d7207 */ /* 0x000fe40000000000 */
[----:B--2---:R-:W-:Y:S02]  /*12440*/  SEL R28, R106, R109, P0 ;  /* 0x0000006d6a1c7207 */ /* 0x004fe40000000000 */
[----:B------:R-:W-:-:S02]  /*12450*/  SEL R32, R109, R106, P0 ;  /* 0x0000006a6d207207 */ /* 0x000fc40000000000 */
[----:B------:R-:W-:Y:S02]  /*12460*/  F2FP.BF16.F32.PACK_AB R4, R77, R76 ;  /* 0x0000004c4d04723e */ /* 0x000fe400000010ff */
[----:B------:R-:W-:Y:S02]  /*12470*/  F2FP.BF16.F32.PACK_AB R5, R51, R50 ;  /* 0x000000323305723e */ /* 0x000fe400000010ff */
[----:B------:R-:W-:Y:S02]  /*12480*/  F2FP.BF16.F32.PACK_AB R6, R75, R74 ;  /* 0x0000004a4b06723e */ /* 0x000fe400000010ff */
[----:B------:R-:W-:Y:S01]  /*12490*/  F2FP.BF16.F32.PACK_AB R7, R53, R52 ;  /* 0x000000343507723e */ /* 0x000fe200000010ff */
[----:B0-----:R-:W-:Y:S01]  /*124a0*/  IMAD.U32 R98, RZ, RZ, UR8 ;  /* 0x00000008ff627e24 */ /* 0x001fe2000f8e00ff */
[----:B------:R-:W-:Y:S01]  /*124b0*/  F2FP.BF16.F32.PACK_AB R8, R73, R72 ;  /* 0x000000484908723e */ /* 0x000fe200000010ff */
[----:B------:R-:W-:Y:S01]  /*124c0*/  ULDC.64 UR8, c[0x0][0xc08] ;  /* 0x0003020000087ab9 */ /* 0x000fe20000000a00 */
        /* <DEDUP_REMOVED lines=9> */
[----:B------:R-:W-:-:S02]  /*12560*/  F2FP.BF16.F32.PACK_AB R24, R65, R64 ;  /* 0x000000404118723e */ /* 0x000fc400000010ff */
[----:B------:R-:W-:Y:S01]  /*12570*/  F2FP.BF16.F32.PACK_AB R25, R29, R28 ;  /* 0x0000001c1d19723e */ /* 0x000fe200000010ff */
[----:B------:R2:W-:Y:S01]  /*12580*/  STSM.16.M88.4 [R95], R12 ;  /* 0x0000000c5f007844 */ /* 0x0005e20000000200 */
[----:B------:R-:W-:Y:S01]  /*12590*/  F2FP.BF16.F32.PACK_AB R26, R63, R62 ;  /* 0x0000003e3f1a723e */ /* 0x000fe200000010ff */
[----:B0-----:R-:W0:Y:S01]  /*125a0*/  LDC R94, c[0x0][0xbe8] ;  /* 0x0002fa00ff5e7b82 */ /* 0x001e220000000800 */
[----:B------:R-:W-:Y:S02]  /*125b0*/  F2FP.BF16.F32.PACK_AB R27, R33, R32 ;  /* 0x00000020211b723e */ /* 0x000fe400000010ff */
[----:B------:R-:W-:-:S03]  /*125c0*/  ISETP.NE.U32.AND P0, PT, RZ, UR10, PT ;  /* 0x0000000aff007c0c */ /* 0x000fc6000bf05070 */
[----:B------:R3:W-:Y:S02]  /*125d0*/  STSM.16.M88.4 [R96], R24 ;  /* 0x0000001860007844 */ /* 0x0007e40000000200 */
[----:B------:R-:W-:Y:S01]  /*125e0*/  BAR.SYNC.DEFER_BLOCKING 0x1, 0x100 ;  /* 0x0044000000007b1d */ /* 0x000fe20000010000 */
[----:B------:R-:W-:-:S13]  /*125f0*/  ISETP.NE.AND.EX P0, PT, RZ, UR11, PT, P0 ;  /* 0x0000000bff007c0c */ /* 0x000fda000bf05300 */
[----:B------:R-:W4:Y:S01]  /*12600*/  @P0 LDG.E R97, desc[UR54][R98.64] ;  /* 0x0000003662610981 */ /* 0x000f22000c1e1900 */
[----:B------:R-:W-:Y:S01]  /*12610*/  UISETP.NE.U32.AND UP0, UPT, UR8, URZ, UPT ;  /* 0x0000003f0800728c */ /* 0x000fe2000bf05070 */
[----:B0-----:R-:W-:Y:S01]  /*12620*/  ISETP.NE.AND P1, PT, R94, 0x1, PT ;  /* 0x000000015e00780c */ /* 0x001fe20003f25270 */
[----:B------:R-:W-:Y:S02]  /*12630*/  ULDC UR4, c[0x0][0xa88] ;  /* 0x0002a20000047ab9 */ /* 0x000fe40000000800 */
[----:B------:R-:W-:Y:S01]  /*12640*/  UISETP.NE.AND.EX UP0, UPT, UR9, URZ, UPT, UP0 ;  /* 0x0000003f0900728c */ /* 0x000fe2000bf05300 */
[----:B-1----:R-:W-:Y:S01]  /*12650*/  IMAD.U32 R9, RZ, RZ, UR4 ;  /* 0x00000004ff097e24 */ /* 0x002fe2000f8e00ff */
[----:B------:R-:W-:-:S04]  /*12660*/  UMOV UR16, 0x9b8 ;  /* 0x000009b800107882 */ /* 0x000fc80000000000 */
[----:B------:R-:W-:-:S04]  /*12670*/  PLOP3.LUT P4, PT, PT, PT, UP0, 0x80, 0x0 ;  /* 0x000000000000781c */ /* 0x000fc80003f8f008 */
[----:B------:R-:W0:Y:S01]  /*12680*/  @P1 LDC R6, c[0x0][0xbec] ;  /* 0x0002fb00ff061b82 */ /* 0x000e220000000800 */
[----:B------:R-:W-:-:S04]  /*12690*/  @UP0 ULEA UR8, UP1, UR43, UR8, 0x2 ;  /* 0x000000082b080291 */ /* 0x000fc8000f82103f */
[----:B------:R-:W-:Y:S02]  /*126a0*/  @UP0 ULEA.HI.X UR9, UR43, UR9, UR42, 0x2, UP1 ;  /* 0x000000092b090291 */ /* 0x000fe400088f142a */
[----:B------:R-:W-:Y:S01]  /*126b0*/  UISETP.GT.AND UP1, UPT, UR46, 0x1, UPT ;  /* 0x000000012e00788c */ /* 0x000fe2000bf24270 */
[----:B------:R-:W1:Y:S01]  /*126c0*/  @P1 LDC R11, c[0x0][0xbf0] ;  /* 0x0002fc00ff0b1b82 */ /* 0x000e620000000800 */
[----:B------:R-:W-:Y:S02]  /*126d0*/  IMAD.U32 R4, RZ, RZ, UR8 ;  /* 0x00000008ff047e24 */ /* 0x000fe4000f8e00ff */
[----:B------:R-:W-:Y:S01]  /*126e0*/  USEL UR16, UR16, 0x978, UP1 ;  /* 0x0000097810107887 */ /* 0x000fe20008800000 */
[----:B------:R-:W-:Y:S01]  /*126f0*/  IMAD.U32 R5, RZ, RZ, UR9 ;  /* 0x00000009ff057e24 */ /* 0x000fe2000f8e00ff */
[----:B------:R-:W-:Y:S01]  /*12700*/  UISETP.NE.U32.AND UP0, UPT, UR10, URZ, UPT ;  /* 0x0000003f0a00728c */ /* 0x000fe2000bf05070 */
[----:B--2---:R-:W-:Y:S01]  /*12710*/  VIADD R15, R18, UR36 ;  /* 0x00000024120f7c36 */ /* 0x004fe20008000000 */
[----:B------:R-:W-:-:S02]  /*12720*/  UMOV UR4, URZ ;  /* 0x0000003f00047c82 */ /* 0x000fc40008000000 */
[----:B------:R-:W-:Y:S01]  /*12730*/  UISETP.NE.AND.EX UP0, UPT, UR11, URZ, UPT, UP0 ;  /* 0x0000003f0b00728c */ /* 0x000fe2000bf05300 */
[----:B------:R0:W5:Y:S01]  /*12740*/  @P4 LDG.E R9, desc[UR54][R4.64] ;  /* 0x0000003604094981 */ /* 0x000162000c1e1900 */
[----:B------:R-:W-:Y:S01]  /*12750*/  USEL UR7, UR37, URZ, UP1 ;  /* 0x0000003f25077287 */ /* 0x000fe20008800000 */
[----:B------:R-:W-:Y:S01]  /*12760*/  IMAD.MOV.U32 R7, RZ, RZ, R15 ;  /* 0x000000ffff077224 */ /* 0x000fe200078e000f */
[----:B------:R-:W-:Y:S02]  /*12770*/  USEL UR43, UR43, URZ, !UP0 ;  /* 0x0000003f2b2b7287 */ /* 0x000fe4000c000000 */
[----:B------:R-:W-:Y:S01]  /*12780*/  ULDC.64 UR10, c[0x0][UR16+0x218] ;  /* 0x00008600100a7abb */ /* 0x000fe20008000a00 */
[----:B------:R-:W-:Y:S01]  /*12790*/  ULDC.64 UR14, c[0x0][UR16+0x228] ;  /* 0x00008a00100e7abb */ /* 0x000fe20008000a00 */
[----:B------:R-:W-:Y:S01]  /*127a0*/  ULDC.64 UR12, c[0x0][UR16+0x220] ;  /* 0x00008800100c7abb */ /* 0x000fe20008000a00 */
[----:B------:R-:W-:Y:S02]  /*127b0*/  UIMAD.WIDE.U32 UR8, UR10, UR44, URZ ;  /* 0x0000002c0a0872a5 */ /* 0x000fe4000f8e003f */
[----:B------:R-:W-:Y:S01]  /*127c0*/  UIMAD.WIDE.U32 UR18, UR14, UR7, URZ ;  /* 0x000000070e1272a5 */ /* 0x000fe2000f8e003f */
[----:B0-----:R-:W-:Y:S01]  /*127d0*/  @P1 IMAD.HI.U32 R4, R15, R6, RZ ;  /* 0x000000060f041227 */ /* 0x001fe200078e00ff */
[----:B------:R-:W-:-:S02]  /*127e0*/  UIMAD UR10, UR11, UR44, URZ ;  /* 0x0000002c0b0a72a4 */ /* 0x000fc4000f8e023f */
[----:B------:R-:W-:Y:S02]  /*127f0*/  UIMAD UR14, UR15, UR7, URZ ;  /* 0x000000070f0e72a4 */ /* 0x000fe4000f8e023f */
[----:B------:R-:W-:Y:S01]  /*12800*/  USEL UR42, UR42, URZ, !UP0 ;  /* 0x0000003f2a2a7287 */ /* 0x000fe2000c000000 */
[----:B-1----:R-:W-:Y:S01]  /*12810*/  @P1 SHF.R.U32.HI R7, RZ, R11, R4 ;  /* 0x0000000bff071219 */ /* 0x002fe20000011604 */
[----:B------:R-:W-:Y:S01]  /*12820*/  UIMAD UR7, UR13, UR43, URZ ;  /* 0x0000002b0d0772a4 */ /* 0x000fe2000f8e023f */
[----:B------:R-:W-:Y:S01]  /*12830*/  IMAD.U32 R4, RZ, RZ, UR18 ;  /* 0x00000012ff047e24 */ /* 0x000fe2000f8e00ff */
[----:B------:R-:W-:Y:S01]  /*12840*/  UIADD3 UR9, UR9, UR10, URZ ;  /* 0x0000000a09097290 */ /* 0x000fe2000fffe03f */
[----:B------:R-:W-:Y:S01]  /*12850*/  IMAD.U32 R5, RZ, RZ, UR19 ;  /* 0x00000013ff057e24 */ /* 0x000fe2000f8e00ff */
[----:B------:R-:W-:Y:S01]  /*12860*/  UIMAD.WIDE.U32 UR10, UR12, UR43, URZ ;  /* 0x0000002b0c0a72a5 */ /* 0x000fe2000f8e003f */
[--C-:B------:R-:W-:Y:S01]  /*12870*/  IMAD.MOV R11, RZ, RZ, -R7.reuse ;  /* 0x000000ffff0b7224 */ /* 0x100fe200078e0a07 */
[----:B------:R-:W-:Y:S01]  /*12880*/  UIMAD UR7, UR12, UR42, UR7 ;  /* 0x0000002a0c0772a4 */ /* 0x000fe2000f8e0207 */
[----:B------:R-:W-:Y:S01]  /*12890*/  SHF.R.S32.HI R5, RZ, 0x1f, R7 ;  /* 0x0000001fff057819 */ /* 0x000fe20000011407 */
[----:B------:R-:W-:Y:S01]  /*128a0*/  UIADD3 UR14, UR19, UR14, URZ ;  /* 0x0000000e130e7290 */ /* 0x000fe2000fffe03f */
[----:B------:R-:W-:Y:S01]  /*128b0*/  IMAD R11, R94, R11, R15 ;  /* 0x0000000b5e0b7224 */ /* 0x000fe200078e020f */
[----:B------:R-:W-:-:S04]  /*128c0*/  UIADD3 UR7, UR11, UR7, URZ ;  /* 0x000000070b077290 */ /* 0x000fc8000fffe03f */
[----:B------:R-:W-:Y:S01]  /*128d0*/  IMAD.U32 R8, RZ, RZ, UR14 ;  /* 0x0000000eff087e24 */ /* 0x000fe2000f8e00ff */
        /* <DEDUP_REMOVED lines=22> */
.L_x_8164:
[----:B------:R-:W2:Y:S01]  /*12a40*/  LDL R12, [R1+0x3c] ;  /* 0x00003c00010c7983 */ /* 0x000ea20000100800 */
[----:B------:R-:W0:Y:S03]  /*12a50*/  S2R R4, SR_TID.X ;  /* 0x0000000000047919 */ /* 0x000e260000002100 */
[----:B------:R-:W-:Y:S04]  /*12a60*/  SHFL.IDX PT, R5, R10, RZ, 0x1c1f ;  /* 0x001c1fff0a057589 */ /* 0x000fe800000e0000 */
[----:B------:R-:W-:Y:S04]  /*12a70*/  SHFL.IDX PT, R6, R8, 0x1, 0x1c1f ;  /* 0x003c1f0008067f89 */ /* 0x000fe800000e0000 */
[----:B------:R-:W-:Y:S01]  /*12a80*/  SHFL.IDX PT, R7, R10, 0x1, 0x1c1f ;  /* 0x003c1f000a077f89 */ /* 0x000fe200000e0000 */
[----:B0-----:R-:W-:-:S05]  /*12a90*/  VIADD R13, R4, 0xffffff80 ;  /* 0xffffff80040d7836 */ /* 0x001fca0000000000 */
[----:B------:R-:W-:-:S04]  /*12aa0*/  SHF.R.S32.HI R11, RZ, 0x1f, R13 ;  /* 0x0000001fff0b7819 */ /* 0x000fc8000001140d */
[----:B------:R-:W-:Y:S01]  /*12ab0*/  LEA.HI R11, R11, R13, RZ, 0x7 ;  /* 0x0000000d0b0b7211 */ /* 0x000fe200078f38ff */
[----:B------:R-:W0:Y:S03]  /*12ac0*/  SHFL.IDX PT, R4, R8, RZ, 0x1c1f ;  /* 0x001c1fff08047589 */ /* 0x000e2600000e0000 */
[----:B------:R-:W-:Y:S01]  /*12ad0*/  LOP3.LUT R11, R11, 0xffffff80, RZ, 0xc0, !PT ;  /* 0xffffff800b0b7812 */ /* 0x000fe200078ec0ff */
[----:B-----5:R-:W-:-:S04]  /*12ae0*/  IMAD R30, R9, R94, RZ ;  /* 0x0000005e091e7224 */ /* 0x020fc800078e02ff */
[----:B------:R-:W-:-:S05]  /*12af0*/  IMAD.IADD R11, R13, 0x1, -R11 ;  /* 0x000000010d0b7824 */ /* 0x000fca00078e0a0b */
[----:B------:R-:W-:Y:S01]  /*12b00*/  LOP3.LUT P0, RZ, R11, 0x3, RZ, 0xc0, !PT ;  /* 0x000000030bff7812 */ /* 0x000fe2000780c0ff */
[----:B--2---:R-:W-:-:S04]  /*12b10*/  VIADD R13, R12, UR36 ;  /* 0x000000240c0d7c36 */ /* 0x004fc80008000000 */
[C---:B------:R-:W-:Y:S01]  /*12b20*/  VIADD R25, R13.reuse, 0x8 ;  /* 0x000000080d197836 */ /* 0x040fe20000000000 */
[----:B------:R-:W-:-:S04]  /*12b30*/  ISETP.GE.OR P2, PT, R13, R30, P0 ;  /* 0x0000001e0d00720c */ /* 0x000fc80000746670 */
[----:B------:R-:W-:-:S09]  /*12b40*/  ISETP.GE.OR P0, PT, R25, R30, P0 ;  /* 0x0000001e1900720c */ /* 0x000fd20000706670 */
[----:B0-----:R0:W-:Y:S04]  /*12b50*/  @!P2 ST.E desc[UR54][R4.64], R2 ;  /* 0x000000020400a985 */ /* 0x0011e8000c101936 */
[----:B------:R0:W-:Y:S01]  /*12b60*/  @!P0 ST.E desc[UR54][R6.64], R0 ;  /* 0x0000000006008985 */ /* 0x0001e2000c101936 */
[----:B------:R-:W-:-:S13]  /*12b70*/  PLOP3.LUT P0, PT, PT, PT, UP1, 0x80, 0x0 ;  /* 0x000000000000781c */ /* 0x000fda0003f0f018 */
[----:B0-----:R-:W-:Y:S05]  /*12b80*/  @P0 BRA `(.L_x_8165) ;  /* 0x0000000800a00947 */ /* 0x001fea0003800000 */
[----:B------:R-:W-:Y:S01]  /*12b90*/  VIADD R11, R108, 0xffffff80 ;  /* 0xffffff806c0b7836 */ /* 0x000fe20000000000 */
[----:B------:R-:W-:Y:S01]  /*12ba0*/  ULDC.64 UR10, c[0x0][0xaa0] ;  /* 0x0002a800000a7ab9 */ /* 0x000fe20000000a00 */
[----:B------:R-:W0:Y:S03]  /*12bb0*/  @P1 LDC R49, c[0x0][0xbf0] ;  /* 0x0002fc00ff311b82 */ /* 0x000e260000000800 */
        /* <DEDUP_REMOVED lines=20> */
[----:B------:R-:W5:Y:S01]  /*12d00*/  LD.E.128 R8, desc[UR54][R8.64] ;  /* 0x0000003608087980 */ /* 0x000f62000c101d00 */
[----:B------:R-:W-:Y:S01]  /*12d10*/  LOP3.LUT R24, R25, 0x380, RZ, 0xc0, !PT ;  /* 0x0000038019187812 */ /* 0x000fe200078ec0ff */
[----:B------:R-:W-:Y:S01]  /*12d20*/  IMAD.X R45, RZ, RZ, R21, P6 ;  /* 0x000000ffff2d7224 */ /* 0x000fe200030e0615 */
        /* <DEDUP_REMOVED lines=31> */
[----:B------:R-:W-:Y:S01]  /*12f20*/  VIADD R2, R0, UR36 ;  /* 0x0000002400027c36 */ /* 0x000fe20008000000 */
[----:B------:R-:W5:Y:S02]  /*12f30*/  LD.E.128 R32, desc[UR54][R32.64] ;  /* 0x0000003620207980 */ /* 0x000f64000c101d00 */
[----:B------:R-:W-:-:S02]  /*12f40*/  UIMAD.WIDE.U32 UR8, UR44, UR10, UR8 ;  /* 0x0000000a2c0872a5 */ /* 0x000fc4000f8e0008 */
[----:B------:R-:W-:Y:S01]  /*12f50*/  USHF.R.S32.HI UR4, URZ, 0x1f, UR43 ;  /* 0x0000001f3f047899 */ /* 0x000fe2000801142b */
[----:B------:R-:W5:Y:S01]  /*12f60*/  LD.E.128 R36, desc[UR54][R36.64] ;  /* 0x0000003624247980 */ /* 0x000f62000c101d00 */
[----:B------:R-:W-:-:S03]  /*12f70*/  UIMAD UR9, UR44, UR11, UR9 ;  /* 0x0000000b2c0972a4 */ /* 0x000fc6000f8e0209 */
[----:B------:R-:W-:Y:S01]  /*12f80*/  ULDC.64 UR10, c[0x0][0xaf0] ;  /* 0x0002bc00000a7ab9 */ /* 0x000fe20000000a00 */
[----:B------:R-:W5:Y:S01]  /*12f90*/  LD.E.128 R40, desc[UR54][R40.64] ;  /* 0x0000003628287980 */ /* 0x000f62000c101d00 */
[----:B------:R-:W-:Y:S01]  /*12fa0*/  UIMAD UR4, UR4, UR10, URZ ;  /* 0x0000000a040472a4 */ /* 0x000fe2000f8e023f */
[----:B------:R-:W-:Y:S01]  /*12fb0*/  IMAD.MOV.U32 R29, RZ, RZ, R2 ;  /* 0x000000ffff1d7224 */ /* 0x000fe200078e0002 */
[----:B------:R-:W-:Y:S01]  /*12fc0*/  UIMAD.WIDE.U32 UR8, UR43, UR10, UR8 ;  /* 0x0000000a2b0872a5 */ /* 0x000fe2000f8e0008 */
[----:B------:R-:W5:Y:S01]  /*12fd0*/  LD.E.128 R44, desc[UR54][R44.64] ;  /* 0x000000362c2c7980 */ /* 0x000f62000c101d00 */
[----:B------:R-:W-:-:S03]  /*12fe0*/  UIMAD UR4, UR43, UR11, UR4 ;  /* 0x0000000b2b0472a4 */ /* 0x000fc6000f8e0204 */
[----:B------:R-:W-:Y:S01]  /*12ff0*/  ULDC.64 UR10, c[0x0][0xae0] ;  /* 0x0002b800000a7ab9 */ /* 0x000fe20000000a00 */
[----:B-1----:R-:W-:Y:S01]  /*13000*/  @P1 IMAD.HI.U32 R0, R2, R21, RZ ;  /* 0x0000001502001227 */ /* 0x002fe200078e00ff */
[----:B------:R-:W-:Y:S01]  /*13010*/  @!PT LDS RZ, [RZ] ;  /* 0x00000000fffff984 */ /* 0x000fe20000000800 */
[----:B------:R-:W-:Y:S01]  /*13020*/  @!PT LDS RZ, [RZ] ;  /* 0x00000000fffff984 */ /* 0x000fe20000000800 */
[----:B------:R-:W-:Y:S01]  /*13030*/  @!PT LDS RZ, [RZ] ;  /* 0x00000000fffff984 */ /* 0x000fe20000000800 */
[----:B------:R-:W-:Y:S01]  /*13040*/  @!PT LDS RZ, [RZ] ;  /* 0x00000000fffff984 */ /* 0x000fe20000000800 */
[----:B------:R1:W-:Y:S06]  /*13050*/  MEMBAR.ALL.CTA ;  /* 0x0000000000007992 */ /* 0x0003ec0000008000 */
[----:B-1----:R-:W1:Y:S01]  /*13060*/  FENCE.VIEW.ASYNC.S ;  /* 0x00000000000073c6 */ /* 0x002e620000000000 */
[----:B0-----:R-:W-:Y:S01]  /*13070*/  @P1 SHF.R.U32.HI R29, RZ, R49, R0 ;  /* 0x00000031ff1d1219 */ /* 0x001fe20000011600 */
[----:B------:R-:W-:-:S03]  /*13080*/  UIADD3 UR4, UR9, UR4, URZ ;  /* 0x0000000409047290 */ /* 0x000fc6000fffe03f */
[--C-:B------:R-:W-:Y:S01]  /*13090*/  SHF.R.S32.HI R0, RZ, 0x1f, R29.reuse ;  /* 0x0000001fff007819 */ /* 0x100fe2000001141d */
[----:B------:R-:W-:Y:S02]  /*130a0*/  IMAD.MOV R49, RZ, RZ, -R29 ;  /* 0x000000ffff317224 */ /* 0x000fe400078e0a1d */
[----:B------:R-:W-:Y:S02]  /*130b0*/  IMAD.U32 R21, RZ, RZ, UR9 ;  /* 0x00000009ff157e24 */ /* 0x000fe4000f8e00ff */
[----:B------:R-:W-:Y:S02]  /*130c0*/  IMAD R0, R0, UR10, RZ ;  /* 0x0000000a00007c24 */ /* 0x000fe4000f8e02ff */
[----:B------:R-:W-:Y:S02]  /*130d0*/  IMAD R49, R94, R49, R2 ;  /* 0x000000315e317224 */ /* 0x000fe400078e0202 */
[----:B------:R-:W-:Y:S01]  /*130e0*/  IMAD.U32 R20, RZ, RZ, UR8 ;  /* 0x00000008ff147e24 */ /* 0x000fe2000f8e00ff */
[----:B------:R-:W-:Y:S01]  /*130f0*/  ULDC.64 UR8, c[0x0][0xad8] ;  /* 0x0002b60000087ab9 */ /* 0x000fe20000000a00 */
[----:B------:R-:W-:-:S02]  /*13100*/  IMAD.U32 R21, RZ, RZ, UR4 ;  /* 0x00000004ff157e24 */ /* 0x000fc4000f8e00ff */
        /* <DEDUP_REMOVED lines=18> */
[----:B-1----:R0:W-:Y:S01]  /*13230*/  SYNCS.ARRIVE.TRANS64.RED.A1T0 RZ, [R3+URZ], RZ ;  /* 0x000000ff03ff79a7 */ /* 0x0021e2000810043f */
        /* <DEDUP_REMOVED lines=16> */
.L_x_8167:
[----:B------:R-:W-:Y:S05]  /*13340*/  BSYNC B1 ;  /* 0x0000000000017941 */ /* 0x000fea0003800000 */
.L_x_8166:
        /* <DEDUP_REMOVED lines=13> */
.L_x_8169:
[----:B------:R-:W-:Y:S05]  /*13420*/  BSYNC B1 ;  /* 0x0000000000017941 */ /* 0x000fea0003800000 */
.L_x_8168:
        /* <DEDUP_REMOVED lines=13> */
.L_x_8171:
[----:B------:R-:W-:Y:S05]  /*13500*/  BSYNC B1 ;  /* 0x0000000000017941 */ /* 0x000fea0003800000 */
.L_x_8170:
        /* <DEDUP_REMOVED lines=16> */
.L_x_8165:
[----:B------:R-:W-:Y:S01]  /*13610*/  ULDC.64 UR10, c[0x0][0xb08] ;  /* 0x0002c200000a7ab9 */ /* 0x000fe20000000a00 */
[----:B------:R-:W0:Y:S01]  /*13620*/  @P1 LDC R0, c[0x0][0xbec] ;  /* 0x0002fb00ff001b82 */ /* 0x000e220000000800 */
[----:B------:R-:W-:Y:S01]  /*13630*/  UIMAD UR7, UR12, UR10, URZ ;  /* 0x0000000a0c0772a4 */ /* 0x000fe2000f8e023f */
[----:B------:R-:W-:Y:S01]  /*13640*/  IMAD.MOV.U32 R7, RZ, RZ, R15 ;  /* 0x000000ffff077224 */ /* 0x000fe200078e000f */
[----:B------:R-:W-:Y:S01]  /*13650*/  UIMAD.WIDE.U32 UR8, UR4, UR10, URZ ;  /* 0x0000000a040872a5 */ /* 0x000fe2000f8e003f */
[----:B------:R-:W-:Y:S01]  /*13660*/  ISETP.GE.AND P0, PT, R13, R30, PT ;  /* 0x0000001e0d00720c */ /* 0x000fe20003f06270 */
[----:B------:R-:W-:Y:S01]  /*13670*/  UIMAD UR7, UR4, UR11, UR7 ;  /* 0x0000000b040772a4 */ /* 0x000fe2000f8e0207 */
[----:B------:R-:W-:Y:S01]  /*13680*/  VIADD R2, R3, 0x2e820 ;  /* 0x0002e82003027836 */ /* 0x000fe20000000000 */
[----:B------:R-:W-:Y:S01]  /*13690*/  USHF.R.S32.HI UR4, URZ, 0x1f, UR43 ;  /* 0x0000001f3f047899 */ /* 0x000fe2000801142b */
[----:B------:R-:W1:Y:S01]  /*136a0*/  @P1 LDC R5, c[0x0][0xbf0] ;  /* 0x0002fc00ff051b82 */ /* 0x000e620000000800 */
[----:B------:R-:W-:Y:S01]  /*136b0*/  UIADD3 UR9, UR9, UR7, URZ ;  /* 0x0000000709097290 */ /* 0x000fe2000fffe03f */
[C---:B------:R-:W-:Y:S01]  /*136c0*/  VIADD R21, R17.reuse, 0x8 ;  /* 0x0000000811157836 */ /* 0x040fe20000000000 */
[----:B------:R-:W-:Y:S01]  /*136d0*/  ULDC.64 UR10, c[0x0][0xb38] ;  /* 0x0002ce00000a7ab9 */ /* 0x000fe20000000a00 */
[----:B------:R-:W-:Y:S01]  /*136e0*/  PRMT R2, RZ, 0x654, R2 ;  /* 0x00000654ff027816 */ /* 0x000fe20000000002 */
[----:B------:R-:W-:Y:S01]  /*136f0*/  UIMAD.WIDE.U32 UR8, UR44, UR10, UR8 ;  /* 0x0000000a2c0872a5 */ /* 0x000fe2000f8e0008 */
[C---:B------:R-:W-:Y:S01]  /*13700*/  VIADD R105, R17.reuse, 0x20 ;  /* 0x0000002011697836 */ /* 0x040fe20000000000 */
[----:B------:R-:W-:Y:S01]  /*13710*/  BSSY B1, `(.L_x_8173) ;  /* 0x0000078000017945 */ /* 0x000fe20003800000 */
[C---:B------:R-:W-:Y:S01]  /*13720*/  VIADD R107, R17.reuse, 0x18 ;  /* 0x00000018116b7836 */ /* 0x040fe20000000000 */
[----:B------:R-:W-:Y:S01]  /*13730*/  UIMAD UR9, UR44, UR11, UR9 ;  /* 0x0000000b2c0972a4 */ /* 0x000fe2000f8e0209 */
[----:B------:R-:W-:Y:S01]  /*13740*/  VIADD R109, R17, 0x10 ;  /* 0x00000010116d7836 */ /* 0x000fe20000000000 */
[----:B------:R2:W-:Y:S01]  /*13750*/  SYNCS.ARRIVE.TRANS64.RED.A1T0 RZ, [R2+URZ], RZ ;  /* 0x000000ff02ff79a7 */ /* 0x0005e2000810043f */
[----:B------:R-:W-:Y:S01]  /*13760*/  ULDC.64 UR10, c[0x0][0xb40] ;  /* 0x0002d000000a7ab9 */ /* 0x000fe20000000a00 */
[----:B------:R-:W-:Y:S01]  /*13770*/  SHF.R.S32.HI R24, RZ, 0x1f, R21 ;  /* 0x0000001fff187819 */ /* 0x000fe20000011415 */
[----:B------:R-:W-:Y:S01]  /*13780*/  UIMAD UR4, UR4, UR10, URZ ;  /* 0x0000000a040472a4 */ /* 0x000fe2000f8e023f */
[----:B------:R-:W-:Y:S01]  /*13790*/  SHF.R.S32.HI R26, RZ, 0x1f, R23 ;  /* 0x0000001fff1a7819 */ /* 0x000fe20000011417 */
[----:B------:R-:W-:Y:S01]  /*137a0*/  UIMAD.WIDE.U32 UR8, UR43, UR10, UR8 ;  /* 0x0000000a2b0872a5 */ /* 0x000fe2000f8e0008 */
[----:B0-----:R-:W-:Y:S01]  /*137b0*/  @P1 IMAD.HI.U32 R0, R15, R0, RZ ;  /* 0x000000000f001227 */ /* 0x001fe200078e00ff */
[----:B------:R-:W-:Y:S01]  /*137c0*/  UIMAD UR4, UR43, UR11, UR4 ;  /* 0x0000000b2b0472a4 */ /* 0x000fe2000f8e0204 */
[----:B------:R-:W-:-:S02]  /*137d0*/  SHF.R.S32.HI R27, RZ, 0x1f, R228 ;  /* 0x0000001fff1b7819 */ /* 0x000fc400000114e4 */
[----:B------:R-:W-:Y:S01]  /*137e0*/  ULDC.64 UR10, c[0x0][0xb48] ;  /* 0x0002d200000a7ab9 */ /* 0x000fe20000000a00 */
[----:B------:R-:W-:Y:S01]  /*137f0*/  UIADD3 UR9, UR9, UR4, URZ ;  /* 0x0000000409097290 */ /* 0x000fe2000fffe03f */
[----:B------:R-:W-:Y:S01]  /*13800*/  SHF.R.S32.HI R95, RZ, 0x1f, R229 ;  /* 0x0000001fff5f7819 */ /* 0x000fe200000114e5 */
[C---:B------:R-:W-:Y:S01]  /*13810*/  VIADD R104, R17.reuse, 0x20 ;  /* 0x0000002011687836 */ /* 0x040fe20000000000 */
[----:B-1----:R-:W-:Y:S01]  /*13820*/  @P1 SHF.R.U32.HI R7, RZ, R5, R0 ;  /* 0x00000005ff071219 */ /* 0x002fe20000011600 */
[----:B------:R-:W-:Y:S01]  /*13830*/  UIMAD.WIDE.U32 UR8, UR37, UR10, UR8 ;  /* 0x0000000a250872a5 */ /* 0x000fe2000f8e0008 */
[----:B------:R-:W-:Y:S01]  /*13840*/  SHF.R.S32.HI R96, RZ, 0x1f, R230 ;  /* 0x0000001fff607819 */ /* 0x000fe200000114e6 */
[----:B------:R-:W-:Y:S01]  /*13850*/  VIADD R106, R17, 0x18 ;  /* 0x00000018116a7836 */ /* 0x000fe20000000000 */
[--C-:B------:R-:W-:Y:S01]  /*13860*/  SHF.R.S32.HI R0, RZ, 0x1f, R7.reuse ;  /* 0x0000001fff007819 */ /* 0x100fe20000011407 */
[----:B------:R-:W-:Y:S01]  /*13870*/  IMAD.MOV R9, RZ, RZ, -R7 ;  /* 0x000000ffff097224 */ /* 0x000fe200078e0a07 */
[----:B------:R-:W-:-:S02]  /*13880*/  UIMAD UR37, UR37, UR11, UR9 ;  /* 0x0000000b252572a4 */ /* 0x000fc4000f8e0209 */
[----:B------:R-:W-:Y:S01]  /*13890*/  IMAD.U32 R5, RZ, RZ, UR9 ;  /* 0x00000009ff057e24 */ /* 0x000fe2000f8e00ff */
[----:B------:R-:W-:Y:S01]  /*138a0*/  SHF.R.S32.HI R97, RZ, 0x1f, R231 ;  /* 0x0000001fff617819 */ /* 0x000fe200000114e7 */
[----:B------:R-:W-:Y:S01]  /*138b0*/  ULDC.64 UR10, c[0x0][0xb30] ;  /* 0x0002cc00000a7ab9 */ /* 0x000fe20000000a00 */
[----:B------:R-:W-:Y:S01]  /*138c0*/  IMAD R9, R94, R9, R15 ;  /* 0x000000095e097224 */ /* 0x000fe200078e020f */
        /* <DEDUP_REMOVED lines=23> */
[----:B------:R-:W-:-:S03]  /*13a40*/  VIADD R108, R17, 0x10 ;  /* 0x00000010116c7836 */ /* 0x000fc60000000000 */
[----:B------:R-:W-:Y:S02]  /*13a50*/  LEA.HI.X R20, R4, UR9, R3, 0x2, P1 ;  /* 0x0000000904147c11 */ /* 0x000fe400088f1403 */
[----:B------:R2:W0:Y:S04]  /*13a60*/  SHFL.IDX PT, R4, R0, RZ, 0x1c1f ;  /* 0x001c1fff00047589 */ /* 0x00042800000e0000 */
[----:B------:R2:W1:Y:S01]  /*13a70*/  SHFL.IDX PT, R5, R20, RZ, 0x1c1f ;  /* 0x001c1fff14057589 */ /* 0x00046200000e0000 */
[----:B------:R-:W-:Y:S05]  /*13a80*/  @P0 BRA `(.L_x_8174) ;  /* 0x0000000400000947 */ /* 0x000fea0003800000 */
[----:B------:R-:W-:Y:S02]  /*13a90*/  ULDC UR4, c[0x0][0xac8] ;  /* 0x0002b20000047ab9 */ /* 0x000fe40000000800 */
[----:B------:R-:W-:Y:S02]  /*13aa0*/  ISETP.GE.AND P3, PT, R21, UR4, PT ;  /* 0x0000000415007c0c */ /* 0x000fe4000bf66270 */
[----:B------:R-:W-:Y:S02]  /*13ab0*/  ISETP.GE.AND P2, PT, R17, UR4, PT ;  /* 0x0000000411007c0c */ /* 0x000fe4000bf46270 */
[----:B------:R-:W-:Y:S02]  /*13ac0*/  ISETP.GE.AND P1, PT, R108, UR4, PT ;  /* 0x000000046c007c0c */ /* 0x000fe4000bf26270 */
[----:B------:R-:W-:Y:S02]  /*13ad0*/  ISETP.GE.AND P0, PT, R106, UR4, PT ;  /* 0x000000046a007c0c */ /* 0x000fe4000bf06270 */
[----:B------:R-:W-:-:S05]  /*13ae0*/  ISETP.GE.AND P4, PT, R104, UR4, PT ;  /* 0x0000000468007c0c */ /* 0x000fca000bf86270 */
[-C--:B0-----:R-:W-:Y:S02]  /*13af0*/  @!P3 LEA R6, P5, R21, R4.reuse, 0x2 ;  /* 0x000000041506b211 */ /* 0x081fe400078a10ff */
[----:B-12---:R-:W-:Y:S02]  /*13b00*/  @!P2 IMAD.WIDE R2, R17, 0x4, R4 ;  /* 0x000000041102a825 */ /* 0x006fe400078e0204 */
        /* <DEDUP_REMOVED lines=56> */
.L_x_8174:
[----:B------:R-:W-:Y:S05]  /*13e90*/  BSYNC B1 ;  /* 0x0000000000017941 */ /* 0x000fea0003800000 */
.L_x_8173:
[----:B------:R-:W-:Y:S01]  /*13ea0*/  ISETP.GE.AND P0, PT, R25, R30, PT ;  /* 0x0000001e1900720c */ /* 0x000fe20003f06270 */
[----:B-1-3--:R1:W3:Y:S04]  /*13eb0*/  SHFL.IDX PT, R5, R20, 0x1, 0x1c1f ;  /* 0x003c1f0014057f89 */ /* 0x00a2e800000e0000 */
[----:B0-----:R1:W0:Y:S08]  /*13ec0*/  SHFL.IDX PT, R4, R0, 0x1, 0x1c1f ;  /* 0x003c1f0000047f89 */ /* 0x00123000000e0000 */
[----:B-1----:R-:W-:Y:S05]  /*13ed0*/  @P0 BRA `(.L_x_8172) ;  /* 0x00000010002c0947 */ /* 0x002fea0003800000 */
[----:B------:R-:W-:Y:S02]  /*13ee0*/  ULDC UR4, c[0x0][0xac8] ;  /* 0x0002b20000047ab9 */ /* 0x000fe40000000800 */
[----:B------:R-:W-:Y:S02]  /*13ef0*/  ISETP.GE.AND P1, PT, R21, UR4, PT ;  /* 0x0000000415007c0c */ /* 0x000fe4000bf26270 */
[----:B------:R-:W-:Y:S02]  /*13f00*/  ISETP.GE.AND P4, PT, R17, UR4, PT ;  /* 0x0000000411007c0c */ /* 0x000fe4000bf86270 */
[----:B------:R-:W-:Y:S02]  /*13f10*/  ISETP.GE.AND P0, PT, R108, UR4, PT ;  /* 0x000000046c007c0c */ /* 0x000fe4000bf06270 */
[----:B------:R-:W-:-:S07]  /*13f20*/  ISETP.GE.AND P2, PT, R106, UR4, PT ;  /* 0x000000046a007c0c */ /* 0x000fce000bf46270 */
[-C--:B0-----:R-:W-:Y:S02]  /*13f30*/  @!P1 LEA R6, P3, R21, R4.reuse, 0x2 ;  /* 0x0000000415069211 */ /* 0x081fe400078610ff */
[----:B--23--:R-:W-:Y:S02]  /*13f40*/  @!P4 IMAD.WIDE R2, R17, 0x4, R4 ;  /* 0x000000041102c825 */ /* 0x00cfe400078e0204 */
[----:B------:R-:W-:Y:S02]  /*13f50*/  @!P1 LEA.HI.X R7, R21, R5, R24, 0x2, P3 ;  /* 0x0000000515079211 */ /* 0x000fe400018f1418 */
[----:B------:R-:W-:Y:S01]  /*13f60*/  ISETP.GE.AND P3, PT, R104, UR4, PT ;  /* 0x0000000468007c0c */ /* 0x000fe2000bf66270 */
[----:B------:R-:W-:Y:S01]  /*13f70*/  @!P4 ST.E.64 desc[UR54][R2.64], R34 ;  /* 0x000000220200c985 */ /* 0x000fe2000c101b36 */
[----:B------:R-:W-:Y:S02]  /*13f80*/  ISETP.GE.AND P4, PT, R237, UR4, PT ;  /* 0x00000004ed007c0c */ /* 0x000fe4000bf86270 */
[-C--:B------:R-:W-:Y:S01]  /*13f90*/  @!P0 LEA R8, P5, R108, R4.reuse, 0x2 ;  /* 0x000000046c088211 */ /* 0x080fe200078a10ff */
[----:B------:R0:W-:Y:S01]  /*13fa0*/  @!P1 ST.E.64 desc[UR54][R6.64], R36 ;  /* 0x0000002406009985 */ /* 0x0001e2000c101b36 */
[----:B------:R-:W-:-:S02]  /*13fb0*/  @!P2 LEA R10, P1, R106, R4, 0x2 ;  /* 0x000000046a0aa211 */ /* 0x000fc400078210ff */
[-C--:B------:R-:W-:Y:S02]  /*13fc0*/  @!P0 LEA.HI.X R9, R108, R5.reuse, R109, 0x2, P5 ;  /* 0x000000056c098211 */ /* 0x080fe400028f146d */
[----:B------:R-:W-:Y:S02]  /*13fd0*/  @!P2 LEA.HI.X R11, R106, R5, R107, 0x2, P1 ;  /* 0x000000056a0ba211 */ /* 0x000fe400008f146b */
[----:B------:R-:W-:Y:S01]  /*13fe0*/  ISETP.GE.AND P1, PT, R235, UR4, PT ;  /* 0x00000004eb007c0c */ /* 0x000fe2000bf26270 */
[----:B------:R1:W-:Y:S01]  /*13ff0*/  @!P0 ST.E.64 desc[UR54][R8.64], R38 ;  /* 0x0000002608008985 */ /* 0x0003e2000c101b36 */
[----:B------:R-:W-:Y:S02]  /*14000*/  ISETP.GE.AND P0, PT, R236, UR4, PT ;  /* 0x00000004ec007c0c */ /* 0x000fe4000bf06270 */
[-C--:B------:R-:W-:Y:S01]  /*14010*/  @!P3 LEA R12, P6, R104, R4.reuse, 0x2 ;  /* 0x00000004680cb211 */ /* 0x080fe200078c10ff */
[----:B------:R2:W-:Y:S01]  /*14020*/  @!P2 ST.E.64 desc[UR54][R10.64], R40 ;  /* 0x000000280a00a985 */ /* 0x0005e2000c101b36 */
[----:B------:R-:W-:-:S02]  /*14030*/  @!P4 LEA R14, P5, R237, R4, 0x2 ;  /* 0x00000004ed0ec211 */ /* 0x000fc400078a10ff */
[-C--:B------:R-:W-:Y:S02]  /*14040*/  @!P3 LEA.HI.X R13, R104, R5.reuse, R105, 0x2, P6 ;  /* 0x00000005680db211 */ /* 0x080fe400030f1469 */
[----:B------:R-:W-:Y:S02]  /*14050*/  ISETP.GE.AND P2, PT, R234, UR4, PT ;  /* 0x00000004ea007c0c */ /* 0x000fe4000bf46270 */
[----:B------:R-:W-:Y:S01]  /*14060*/  @!P4 LEA.HI.X R15, R237, R5, R103, 0x2, P5 ;  /* 0x00000005ed0fc211 */ /* 0x000fe200028f1467 */
[----:B------:R3:W-:Y:S01]  /*14070*/  @!P3 ST.E.64 desc[UR54][R12.64], R42 ;  /* 0x0000002a0c00b985 */ /* 0x0007e2000c101b36 */
[-C--:B0-----:R-:W-:Y:S02]  /*14080*/  @!P1 LEA R6, P5, R235, R4.reuse, 0x2 ;  /* 0x00000004eb069211 */ /* 0x081fe400078a10ff */
[----:B------:R-:W-:Y:S01]  /*14090*/  @!P0 LEA R2, P3, R236, R4, 0x2 ;  /* 0x00000004ec028211 */ /* 0x000fe200078610ff */
[----:B------:R-:W-:Y:S01]  /*140a0*/  @!P4 ST.E.64 desc[UR54][R14.64], R44 ;  /* 0x0000002c0e00c985 */ /* 0x000fe2000c101b36 */
[----:B------:R-:W-:-:S02]  /*140b0*/  ISETP.GE.AND P4, PT, R233, UR4, PT ;  /* 0x00000004e9007c0c */ /* 0x000fc4000bf86270 */
[-C--:B------:R-:W-:Y:S02]  /*140c0*/  @!P0 LEA.HI.X R3, R236, R5.reuse, R102, 0x2, P3 ;  /* 0x00000005ec038211 */ /* 0x080fe400018f1466 */
[----:B------:R-:W-:Y:S02]  /*140d0*/  ISETP.GE.AND P3, PT, R232, UR4, PT ;  /* 0x00000004e8007c0c */ /* 0x000fe4000bf66270 */
[CC--:B-1----:R-:W-:Y:S01]  /*140e0*/  @!P2 LEA R8, P6, R234.reuse, R4.reuse, 0x2 ;  /* 0x00000004ea08a211 */ /* 0x0c2fe200078c10ff */
        /* <DEDUP_REMOVED lines=33> */
.L_x_8163:
        /* <DEDUP_REMOVED lines=31> */
.L_x_8175:
        /* <DEDUP_REMOVED lines=56> */
.L_x_8177:
[----:B------:R-:W-:Y:S05]  /*14870*/  BSYNC B1 ;  /* 0x0000000000017941 */ /* 0x000fea0003800000 */
.L_x_8176:
[----:B------:R-:W-:-:S06]  /*14880*/  UISETP.GT.AND UP0, UPT, UR46, 0x1, UPT ;  /* 0x000000012e00788c */ /* 0x000fcc000bf04270 */
[----:B------:R-:W-:-:S13]  /*14890*/  PLOP3.LUT P0, PT, PT, PT, UP0, 0x80, 0x0 ;  /* 0x000000000000781c */ /* 0x000fda0003f0f008 */
[----:B------:R-:W-:Y:S05]  /*148a0*/  @P0 BRA `(.L_x_8172) ;  /* 0x0000000400b80947 */ /* 0x000fea0003800000 */
[----:B------:R-:W1:Y:S01]  /*148b0*/  LDC R11, c[0x0][0xbe8] ;  /* 0x0002fa00ff0b7b82 */ /* 0x000e620000000800 */
[----:B------:R-:W-:Y:S01]  /*148c0*/  SHF.R.S32.HI R8, RZ, 0x1f, R10 ;  /* 0x0000001fff087819 */ /* 0x000fe2000001140a */
[----:B------:R-:W-:Y:S01]  /*148d0*/  ULDC.64 UR10, c[0x0][0xaa0] ;  /* 0x0002a800000a7ab9 */ /* 0x000fe20000000a00 */
[----:B------:R-:W-:Y:S01]  /*148e0*/  BSSY B1, `(.L_x_8178) ;  /* 0x0000040000017945 */ /* 0x000fe20003800000 */
[----:B------:R-:W-:Y:S01]  /*148f0*/  UIMAD UR7, UR16, UR10, URZ ;  /* 0x0000000a100772a4 */ /* 0x000fe2000f8e023f */
[----:B------:R-:W-:Y:S01]  /*14900*/  LEA.HI R8, R8, R10, RZ, 0x3 ;  /* 0x0000000a08087211 */ /* 0x000fe200078f18ff */
[----:B------:R-:W-:Y:S01]  /*14910*/  UIMAD.WIDE.U32 UR8, UR4, UR10, URZ ;  /* 0x0000000a040872a5 */ /* 0x000fe2000f8e003f */
[----:B------:R-:W-:Y:S01]  /*14920*/  SHF.R.S32.HI R10, RZ, 0x1f, R19 ;  /* 0x0000001fff0a7819 */ /* 0x000fe20000011413 */
[----:B------:R-:W-:Y:S01]  /*14930*/  UIMAD UR7, UR4, UR11, UR7 ;  /* 0x0000000b040772a4 */ /* 0x000fe2000f8e0207 */
[----:B------:R-:W-:Y:S02]  /*14940*/  SHF.R.S32.HI R8, RZ, 0x3, R8 ;  /* 0x00000003ff087819 */ /* 0x000fe40000011408 */
[----:B------:R-:W-:Y:S01]  /*14950*/  ULDC.64 UR10, c[0x0][0xae8] ;  /* 0x0002ba00000a7ab9 */ /* 0x000fe20000000a00 */
[----:B------:R-:W-:Y:S01]  /*14960*/  UIADD3 UR9, UR9, UR7, URZ ;  /* 0x0000000709097290 */ /* 0x000fe2000fffe03f */
[----:B------:R-:W-:Y:S01]  /*14970*/  SHF.R.S32.HI R12, RZ, 0x1f, R16 ;  /* 0x0000001fff0c7819 */ /* 0x000fe20000011410 */
[----:B------:R-:W-:-:S02]  /*14980*/  IMAD R2, R22, 0x20, R8 ;  /* 0x0000002016027824 */ /* 0x000fc400078e0208 */
[----:B------:R-:W-:Y:S02]  /*14990*/  UIMAD.WIDE.U32 UR8, UR44, UR10, UR8 ;  /* 0x0000000a2c0872a5 */ /* 0x000fe4000f8e0008 */
[----:B------:R-:W-:Y:S02]  /*149a0*/  VIADD R6, R2, UR36 ;  /* 0x0000002402067c36 */ /* 0x000fe40008000000 */
[----:B------:R-:W-:Y:S02]  /*149b0*/  UIMAD UR9, UR44, UR11, UR9 ;  /* 0x0000000b2c0972a4 */ /* 0x000fe4000f8e0209 */
[----:B0-----:R-:W-:Y:S01]  /*149c0*/  IMAD.MOV.U32 R5, RZ, RZ, R6 ;  /* 0x000000ffff057224 */ /* 0x001fe200078e0006 */
[----:B------:R-:W-:Y:S01]  /*149d0*/  ULDC.64 UR10, c[0x0][0xaf0] ;  /* 0x0002bc00000a7ab9 */ /* 0x000fe20000000a00 */
[----:B-1----:R-:W-:Y:S01]  /*149e0*/  ISETP.NE.AND P0, PT, R11, 0x1, PT ;  /* 0x000000010b00780c */ /* 0x002fe20003f05270 */
[----:B------:R-:W-:Y:S02]  /*149f0*/  UIMAD UR42, UR42, UR10, URZ ;  /* 0x0000000a2a2a72a4 */ /* 0x000fe4000f8e023f */
[----:B------:R-:W-:-:S02]  /*14a00*/  UIMAD.WIDE.U32 UR8, UR43, UR10, UR8 ;  /* 0x0000000a2b0872a5 */ /* 0x000fc4000f8e0008 */
        /* <DEDUP_REMOVED lines=45> */
.L_x_8179:
[----:B------:R-:W-:Y:S05]  /*14ce0*/  BSYNC B1 ;  /* 0x0000000000017941 */ /* 0x000fea0003800000 */
.L_x_8178:
        /* <DEDUP_REMOVED lines=13> */
.L_x_8181:
[----:B------:R-:W-:Y:S05]  /*14dc0*/  BSYNC B1 ;  /* 0x0000000000017941 */ /* 0x000fea0003800000 */
.L_x_8180:
        /* <DEDUP_REMOVED lines=13> */
.L_x_8183:
[----:B------:R-:W-:Y:S05]  /*14ea0*/  BSYNC B1 ;  /* 0x0000000000017941 */ /* 0x000fea0003800000 */
.L_x_8182:
        /* <DEDUP_REMOVED lines=14> */
.L_x_8172:
[----:B------:R-:W-:Y:S05]  /*14f90*/  BSYNC B0 ;  /* 0x0000000000007941 */ /* 0x000fea0003800000 */
.L_x_8162:
[----:B------:R-:W-:Y:S02]  /*14fa0*/  ULDC UR4, c[0x0][0xc3c] ;  /* 0x00030f0000047ab9 */ /* 0x000fe40000000800 */
[----:B------:R-:W-:-:S13]  /*14fb0*/  ISETP.GE.AND P0, PT, R31, UR4, PT ;  /* 0x000000041f007c0c */ /* 0x000fda000bf06270 */
[----:B------:R-:W-:Y:S05]  /*14fc0*/  @!P0 BRA `(.L_x_8184) ;  /* 0xfffffec000088947 */ /* 0x000fea000383ffff */
[----:B------:R-:W-:Y:S05]  /*14fd0*/  EXIT ;  /* 0x000000000000794d */ /* 0x000fea0003800000 */
.L_x_8122:
        /* <DEDUP_REMOVED lines=20> */
.L_x_8185:
        /* <DEDUP_REMOVED lines=44> */
.L_x_8189:
        /* <DEDUP_REMOVED lines=39> */
.L_x_8187:
        /* <DEDUP_REMOVED lines=15> */
.L_x_8190:
        /* <DEDUP_REMOVED lines=62> */
.L_x_8191:
        /* <DEDUP_REMOVED lines=63> */
.L_x_8192:
[----:B01----:R-:W-:-:S05]  /*15f10*/  LOP3.LUT R3, RZ, R2, RZ, 0x33, !PT ;  /* 0x00000002ff037212 */ /* 0x003fca00078e33ff */
[----:B------:R-:W-:-:S05]  /*15f20*/  IMAD.IADD R2, R6, 0x1, R3 ;  /* 0x0000000106027824 */ /* 0x000fca00078e0203 */
[----:B------:R1:W-:Y:S01]  /*15f30*/  STL [R1+0x14], R2 ;  /* 0x0000140201007387 */ /* 0x0003e20000100800 */
[----:B------:R-:W-:Y:S05]  /*15f40*/  BRA `(.L_x_8193) ;  /* 0x00000000000c7947 */ /* 0x000fea0003800000 */
.L_x_8188:
[----:B------:R0:W-:Y:S04]  /*15f50*/  STL [R1+0x10], R7 ;  /* 0x0000100701007387 */ /* 0x0001e80000100800 */
[----:B------:R0:W-:Y:S04]  /*15f60*/  STL [R1+0x14], RZ ;  /* 0x000014ff01007387 */ /* 0x0001e80000100800 */
[----:B------:R0:W-:Y:S02]  /*15f70*/  STL [R1+0x18], RZ ;  /* 0x000018ff01007387 */ /* 0x0001e40000100800 */
.L_x_8193:
        /* <DEDUP_REMOVED lines=11> */
.L_x_8186:
        /* <DEDUP_REMOVED lines=46> */
[----:B------:R-:W-:-:S04]  /*16310*/  SEL R3, R3, 0xffffffc0, !P0 ;  /* 0xffffffc003037807 */ /* 0x000fc80004000000 */
[----:B------:R-:W-:Y:S04]  /*16320*/  STL [R1+0x30], R2 ;  /* 0x0000300201007387 */ /* 0x000fe80000100800 */
[----:B------:R-:W-:Y:S04]  /*16330*/  STL [R1+0x34], RZ ;  /* 0x000034ff01007387 */ /* 0x000fe80000100800 */
[----:B------:R0:W-:Y:S04]  /*16340*/  STL [R1+0x4], R0 ;  /* 0x0000040001007387 */ /* 0x0001e80000100800 */
[----:B------:R1:W-:Y:S01]  /*16350*/  STL [R1], RZ ;  /* 0x000000ff01007387 */ /* 0x0003e20000100800 */
[----:B0-----:R-:W-:-:S07]  /*16360*/  IMAD.IADD R0, R3, 0x1, R19 ;  /* 0x0000000103007824 */ /* 0x001fce00078e0213 */
.L_x_8262:
[----:B------:R-:W-:Y:S01]  /*16370*/  ULDC.64 UR4, c[0x0][0xc88] ;  /* 0x0003220000047ab9 */ /* 0x000fe20000000a00 */
[----:B------:R-:W-:Y:S01]  /*16380*/  IMAD.MOV.U32 R0, RZ, RZ, RZ ;  /* 0x000000ffff007224 */ /* 0x000fe200078e00ff */
[----:B------:R-:W-:Y:S01]  /*16390*/  UIMAD.WIDE UR4, UR42, 0x4, UR4 ;  /* 0x000000042a0478a5 */ /* 0x000fe2000f8e0204 */
[----:B--2---:R-:W2:Y:S01]  /*163a0*/  LDL.LU R12, [R1+0x18] ;  /* 0x00001800010c7983 */ /* 0x004ea20000300800 */
        /* <DEDUP_REMOVED lines=9> */
[----:B------:R-:W4:Y:S03]  /*16440*/  LDC R10, c[0x0][0x424] ;  /* 0x00010900ff0a7b82 */ /* 0x000f260000000800 */
[----:B------:R-:W-:-:S05]  /*16450*/  UISETP.NE.AND.EX UP0, UPT, UR5, URZ, UPT, UP0 ;  /* 0x0000003f0500728c */ /* 0x000fca000bf05300 */
[----:B------:R-:W0:Y:S01]  /*16460*/  LDC R11, c[0x0][0x2f0] ;  /* 0x0000bc00ff0b7b82 */ /* 0x000e220000000800 */
        /* <DEDUP_REMOVED lines=16> */
[----:B---3--:R-:W-:Y:S01]  /*16570*/  IMAD.U32 R2, RZ, RZ, UR4 ;  /* 0x00000004ff027e24 */ /* 0x008fe2000f8e00ff */
[----:B------:R-:W-:Y:S01]  /*16580*/  UIADD3 UR4, UP0, UR48, UR6, URZ ;  /* 0x0000000630047290 */ /* 0x000fe2000ff1e03f */
[----:B------:R-:W-:-:S02]  /*16590*/  ISETP.NE.AND.EX P0, PT, RZ, UR7, PT, P0 ;  /* 0x00000007ff007c0c */ /* 0x000fc4000bf05300 */
[----:B------:R-:W-:Y:S01]  /*165a0*/  IMAD.U32 R3, RZ, RZ, UR5 ;  /* 0x00000005ff037e24 */ /* 0x000fe2000f8e00ff */
[----:B------:R-:W-:-:S04]  /*165b0*/  UIADD3.X UR5, UR49, UR7, URZ, UP0, !UPT ;  /* 0x0000000731057290 */ /* 0x000fc800087fe43f */
[----:B------:R-:W3:Y:S01]  /*165c0*/  @P2 LDG.E R8, desc[UR54][R2.64] ;  /* 0x0000003602082981 */ /* 0x000ee2000c1e1900 */
        /* <DEDUP_REMOVED lines=8> */
[----:B------:R-:W-:-:S04]  /*16650*/  IMAD.U32 R4, RZ, RZ, UR4 ;  /* 0x00000004ff047e24 */ /* 0x000fc8000f8e00ff */
        /* <DEDUP_REMOVED lines=9> */
[----:B---3--:R-:W-:Y:S02]  /*166f0*/  @P2 R2UR UR47, R8 ;  /* 0x00000000082f22ca */ /* 0x008fe400000e0000 */
[----:B------:R-:W-:-:S04]  /*16700*/  LOP3.LUT R8, R12, 0xff0000, RZ, 0xc0, !PT ;  /* 0x00ff00000c087812 */ /* 0x000fc800078ec0ff */
[----:B------:R-:W-:Y:S01]  /*16710*/  LEA.HI R8, R8, R4, RZ, 0x10 ;  /* 0x0000000408087211 */ /* 0x000fe200078f80ff */
[----:B----4-:R-:W-:Y:S08]  /*16720*/  @P3 BRA `(.L_x_8195) ;  /* 0x0000000000103947 */ /* 0x010ff00003800000 */
[----:B------:R-:W-:Y:S05]  /*16730*/  @!P2 BRA `(.L_x_8195) ;  /* 0x00000000000ca947 */ /* 0x000fea0003800000 */
[----:B-----5:R-:W2:Y:S04]  /*16740*/  LDG.E R18, desc[UR54][R2.64] ;  /* 0x0000003602127981 */ /* 0x020ea8000c1e1900 */
[----:B------:R-:W2:Y:S02]  /*16750*/  LDG.E R2, desc[UR54][R2.64+0x4] ;  /* 0x0000043602027981 */ /* 0x000ea4000c1e1900 */
[----:B--2---:R-:W-:-:S07]  /*16760*/  IMAD.IADD R18, R2, 0x1, -R18 ;  /* 0x0000000102127824 */ /* 0x004fce00078e0a12 */
.L_x_8195:
        /* <DEDUP_REMOVED lines=17> */
.L_x_8196:
[----:B------:R-:W-:Y:S05]  /*16880*/  @!P0 BRA `(.L_x_8197) ;  /* 0x00000000000c8947 */ /* 0x000fea0003800000 */
[----:B------:R-:W2:Y:S04]  /*16890*/  LDG.E R2, desc[UR54][R6.64] ;  /* 0x0000003606027981 */ /* 0x000ea8000c1e1900 */
[----:B------:R-:W2:Y:S02]  /*168a0*/  LDG.E R6, desc[UR54][R6.64+0x4] ;  /* 0x0000043606067981 */ /* 0x000ea4000c1e1900 */
[----:B--2---:R-:W-:-:S07]  /*168b0*/  IMAD.IADD R2, R6, 0x1, -R2 ;  /* 0x0000000106027824 */ /* 0x004fce00078e0a02 */
.L_x_8197:
[----:B0-----:R-:W2:Y:S01]  /*168c0*/  LDL R3, [R1+0x14] ;  /* 0x0000140001037983 */ /* 0x001ea20000100800 */
[----:B-----5:R-:W-:Y:S02]  /*168d0*/  IMAD.IADD R2, R2, 0x1, -R0 ;  /* 0x0000000102027824 */ /* 0x020fe400078e0a00 */
[----:B------:R-:W0:Y:S02]  /*168e0*/  LDC R0, c[0x0][0x448] ;  /* 0x00011200ff007b82 */ /* 0x000e240000000800 */
[C---:B------:R-:W-:Y:S01]  /*168f0*/  VIADD R5, R2.reuse, 0xdf ;  /* 0x000000df02057836 */ /* 0x040fe20000000000 */
[----:B------:R-:W-:Y:S02]  /*16900*/  IADD3 R2, R2, 0xe0, -R18 ;  /* 0x000000e002027810 */ /* 0x000fe40007ffe812 */
[----:B0-----:R-:W-:-:S13]  /*16910*/  ISETP.NE.AND P0, PT, R0, 0x1, PT ;  /* 0x000000010000780c */ /* 0x001fda0003f05270 */
[----:B------:R-:W0:Y:S08]  /*16920*/  @P0 LDC R4, c[0x0][0x44c] ;  /* 0x00011300ff040b82 */ /* 0x000e300000000800 */
[----:B------:R-:W3:Y:S01]  /*16930*/  @P0 LDC R0, c[0x0][0x450] ;  /* 0x00011400ff000b82 */ /* 0x000ee20000000800 */
[----:B--2---:R-:W-:-:S04]  /*16940*/  IMAD.SHL.U32 R3, R3, 0x80, RZ ;  /* 0x0000008003037824 */ /* 0x004fc800078e00ff */
[----:B------:R-:W-:-:S04]  /*16950*/  VIADD R3, R3, 0x7f ;  /* 0x0000007f03037836 */ /* 0x000fc80000000000 */
[----:B0-----:R-:W-:-:S05]  /*16960*/  @P0 IMAD.HI.U32 R4, R3, R4, RZ ;  /* 0x0000000403040227 */ /* 0x001fca00078e00ff */
[----:B---3--:R-:W-:Y:S01]  /*16970*/  @P0 SHF.R.U32.HI R3, RZ, R0, R4 ;  /* 0x00000000ff030219 */ /* 0x008fe20000011604 */
[----:B------:R-:W-:-:S04]  /*16980*/  IMAD.MOV.U32 R4, RZ, RZ, RZ ;  /* 0x000000ffff047224 */ /* 0x000fc800078e00ff */
[----:B------:R-:W-:-:S04]  /*16990*/  IMAD.HI R4, R5, -0x6db6db6d, R4 ;  /* 0x9249249305047827 */ /* 0x000fc800078e0204 */
[----:B------:R-:W-:Y:S01]  /*169a0*/  IMAD.IADD R3, R2, 0x1, R3 ;  /* 0x0000000102037824 */ /* 0x000fe200078e0203 */
[----:B------:R-:W-:Y:S01]  /*169b0*/  SHF.R.U32.HI R0, RZ, 0x1f, R4 ;  /* 0x0000001fff007819 */ /* 0x000fe20000011604 */
[----:B------:R-:W-:-:S03]  /*169c0*/  IMAD.MOV.U32 R2, RZ, RZ, RZ ;  /* 0x000000ffff027224 */ /* 0x000fc600078e00ff */
[----:B------:R-:W-:Y:S01]  /*169d0*/  LEA.HI.SX32 R0, R4, R0, 0x19 ;  /* 0x0000000004007211 */ /* 0x000fe200078fcaff */
[----:B------:R-:W-:Y:S01]  /*169e0*/  IMAD.HI R2, R3, -0x6db6db6d, R2 ;  /* 0x9249249303027827 */ /* 0x000fe200078e0202 */
[----:B------:R-:W-:-:S04]  /*169f0*/  SHF.R.U32.HI R4, RZ, 0x10, R8 ;  /* 0x00000010ff047819 */ /* 0x000fc80000011608 */
[----:B------:R-:W-:Y:S02]  /*16a00*/  ISETP.NE.AND P0, PT, R4, RZ, PT ;  /* 0x000000ff0400720c */ /* 0x000fe40003f05270 */
[----:B------:R-:W-:-:S04]  /*16a10*/  SHF.R.U32.HI R3, RZ, 0x1f, R2 ;  /* 0x0000001fff037819 */ /* 0x000fc80000011602 */
[----:B------:R-:W-:Y:S01]  /*16a20*/  LEA.HI.SX32 R3, R2, R3, 0x19 ;  /* 0x0000000302037211 */ /* 0x000fe200078fcaff */
[----:B------:R-:W-:-:S03]  /*16a30*/  IMAD.MOV.U32 R2, RZ, RZ, RZ ;  /* 0x000000ffff027224 */ /* 0x000fc600078e00ff */
[----:B------:R-:W-:-:S03]  /*16a40*/  VIMNMX R0, R0, R3, PT ;  /* 0x0000000300007248 */ /* 0x000fc60003fe0100 */
[----:B------:R-:W0:Y:S01]  /*16a50*/  @!P0 LDC R4, c[0x0][0x9f0] ;  /* 0x00027c00ff048b82 */ /* 0x000e220000000800 */
        /* <DEDUP_REMOVED lines=28> */
.L_x_8198:
        /* <DEDUP_REMOVED lines=26> */
.L_x_8200:
        /* <DEDUP_REMOVED lines=20> */
.L_x_8203:
[----:B------:R-:W-:Y:S05]  /*16f00*/  BSYNC B6 ;  /* 0x0000000000067941 */ /* 0x000fea0003800000 */
.L_x_8202:
        /* <DEDUP_REMOVED lines=21> */
.L_x_8205:
[----:B------:R-:W-:Y:S05]  /*17060*/  BSYNC B6 ;  /* 0x0000000000067941 */ /* 0x000fea0003800000 */
.L_x_8204:
        /* <DEDUP_REMOVED lines=21> */
.L_x_8207:
[----:B------:R-:W-:Y:S05]  /*171c0*/  BSYNC B6 ;  /* 0x0000000000067941 */ /* 0x000fea0003800000 */
.L_x_8206:
        /* <DEDUP_REMOVED lines=19> */
.L_x_8209:
[----:B------:R-:W-:Y:S05]  /*17300*/  BSYNC B6 ;  /* 0x0000000000067941 */ /* 0x000fea0003800000 */
.L_x_8208:
        /* <DEDUP_REMOVED lines=24> */
.L_x_8281:
        /* <DEDUP_REMOVED lines=10> */
.L_x_8284:
        /* <DEDUP_REMOVED lines=21> */
.L_x_8213:
[----:B--2---:R-:W0:Y:S04]  /*17680*/  LDL R3, [R1] ;  /* 0x0000000001037983 */ /* 0x004e280000100800 */
        /* <DEDUP_REMOVED lines=8> */
.L_x_8285:
        /* <DEDUP_REMOVED lines=8> */
.L_x_8215:
        /* <DEDUP_REMOVED lines=18> */
.L_x_8286:
        /* <DEDUP_REMOVED lines=8> */
.L_x_8217:
        /* <DEDUP_REMOVED lines=10> */
[----:B------:R-:W-:-:S02]  /*179d0*/  UMOV UR12, UR36 ;  /* 0x00000024000c7c82 */ /* 0x000fc40008000000 */
[----:B------:R-:W-:Y:S01]  /*179e0*/  P2R R0, PR, RZ, 0x1 ;  /* 0x00000001ff007803 */ /* 0x000fe20000000000 */
[----:B------:R-:W-:Y:S02]  /*179f0*/  UIADD3 UR8, UR8, 0x20400, URZ ;  /* 0x0002040008087890 */ /* 0x000fe4000fffe03f */
[----:B------:R-:W-:Y:S02]  /*17a00*/  UIADD3 UR9, UR9, 0x2e830, URZ ;  /* 0x0002e83009097890 */ /* 0x000fe4000fffe03f */
[----:B------:R4:W-:Y:S07]  /*17a10*/  STL [R1+0x1c], R0 ;  /* 0x00001c0001007387 */ /* 0x0009ee0000100800 */
[----:B------:R4:W-:Y:S01]  /*17a20*/  UTMALDG.4D [UR8], [UR4], desc[UR6] ;  /* 0x00000608040075b4 */ /* 0x0009e20008019000 */
[----:B------:R-:W-:-:S02]  /*17a30*/  NOP ;  /* 0x0000000000007918 */ /* 0x000fc40000000000 */
.L_x_8211:
[----:B------:R-:W-:Y:S05]  /*17a40*/  WARPSYNC.ALL ;  /* 0x0000000000007948 */ /* 0x000fea0003800000 */
[----:B--2-4-:R-:W-:Y:S01]  /*17a50*/  VIADD R0, R17, 0x1c400 ;  /* 0x0001c40011007836 */ /* 0x014fe20000000000 */
        /* <DEDUP_REMOVED lines=27> */
[----:B------:R-:W-:Y:S02]  /*17c10*/  IMAD.MOV.U32 R12, RZ, RZ, 0x1 ;  /* 0x00000001ff0c7424 */ /* 0x000fe400078e00ff */
[----:B------:R-:W-:-:S07]  /*17c20*/  IMAD.MOV.U32 R13, RZ, RZ, RZ ;  /* 0x000000ffff0d7224 */ /* 0x000fce00078e00ff */
[----:B------:R-:W-:-:S07]  /*17c30*/  LEPC R20, `(.L_x_8219) ;  /* 0x000000001014794e */ /* 0x000fce0000000000 */
[----:B01----:R-:W-:Y:S05]  /*17c40*/  CALL.ABS.NOINC R2 ;  /* 0x0000000002007343 */ /* 0x003fea0003c00000 */
.L_x_8219:
[----:B------:R-:W-:Y:S05]  /*17c50*/  BSYNC B6 ;  /* 0x0000000000067941 */ /* 0x000fea0003800000 */
.L_x_8218:
[----:B---3--:R-:W2:Y:S01]  /*17c60*/  LDL R8, [R1+0x14] ;  /* 0x0000140001087983 */ /* 0x008ea20000100800 */
[----:B------:R-:W3:Y:S01]  /*17c70*/  LDC R5, c[0x0][0x448] ;  /* 0x00011200ff057b82 */ /* 0x000ee20000000800 */
[----:B------:R-:W-:Y:S02]  /*17c80*/  ULDC.64 UR6, c[0x0][0x2d8] ;  /* 0x0000b60000067ab9 */ /* 0x000fe40000000a00 */
[----:B------:R4:W5:Y:S01]  /*17c90*/  LDL R9, [R1+0x30] ;  /* 0x0000300001097983 */ /* 0x0009620000100800 */
[----:B------:R-:W1:Y:S01]  /*17ca0*/  S2R R2, SR_TID.X ;  /* 0x0000000000027919 */ /* 0x000e620000002100 */
[----:B------:R-:W-:Y:S01]  /*17cb0*/  UMOV UR4, UR48 ;  /* 0x0000003000047c82 */ /* 0x000fe20008000000 */
[----:B------:R-:W-:Y:S01]  /*17cc0*/  UMOV UR5, UR37 ;  /* 0x0000002500057c82 */ /* 0x000fe20008000000 */
[----:B------:R-:W-:Y:S01]  /*17cd0*/  ULDC.64 UR8, c[0x0][0x2e0] ;  /* 0x0000b80000087ab9 */ /* 0x000fe20000000a00 */
[----:B---3--:R-:W-:-:S13]  /*17ce0*/  ISETP.NE.AND P0, PT, R5, 0x1, PT ;  /* 0x000000010500780c */ /* 0x008fda0003f05270 */
[----:B0-----:R-:W0:Y:S01]  /*17cf0*/  @P0 LDC R3, c[0x0][0x44c] ;  /* 0x00011300ff030b82 */ /* 0x001e220000000800 */
[C---:B-1----:R-:W-:Y:S01]  /*17d00*/  LOP3.LUT R0, R2.reuse, 0x7f, RZ, 0xc0, !PT ;  /* 0x0000007f02007812 */ /* 0x042fe200078ec0ff */
[----:B------:R-:W-:-:S03]  /*17d10*/  IMAD.SHL.U32 R2, R2, 0x10, RZ ;  /* 0x0000001002027824 */ /* 0x000fc600078e00ff */
[----:B------:R-:W-:-:S03]  /*17d20*/  SHF.R.U32.HI R0, RZ, 0x3, R0 ;  /* 0x00000003ff007819 */ /* 0x000fc60000011600 */
        /* <DEDUP_REMOVED lines=11> */
[----:B------:R-:W-:Y:S01]  /*17de0*/  LOP3.LUT R10, R10, 0x70, RZ, 0xc0, !PT ;  /* 0x000000700a0a7812 */ /* 0x000fe200078ec0ff */
        /* <DEDUP_REMOVED lines=23> */
[----:B----4-:R-:W-:Y:S09]  /*17f60*/  BRA.DIV UR4, `(.L_x_8220) ;  /* 0x0000003a04bc7947 */ /* 0x010ff2000b800000 */
[----:B------:R-:W2:Y:S01]  /*17f70*/  LDL.LU R8, [R1+0x14] ;  /* 0x0000140001087983 */ /* 0x000ea20000300800 */
[----:B------:R-:W0:Y:S03]  /*17f80*/  S2R R6, SR_TID.X ;  /* 0x0000000000067919 */ /* 0x000e260000002100 */
[----:B------:R-:W1:Y:S01]  /*17f90*/  SHFL.IDX PT, R7, R2, RZ, 0x181f ;  /* 0x00181fff02077589 */ /* 0x000e6200000e0000 */
[----:B------:R-:W-:Y:S01]  /*17fa0*/  IMAD R3, R18, R5, RZ ;  /* 0x0000000512037224 */ /* 0x000fe200078e02ff */
[----:B0-----:R-:W-:-:S04]  /*17fb0*/  LOP3.LUT R6, R6, 0x7f, RZ, 0xc0, !PT ;  /* 0x0000007f06067812 */ /* 0x001fc800078ec0ff */
[----:B------:R-:W-:Y:S02]  /*17fc0*/  SHF.R.U32.HI R11, RZ, 0x3, R6 ;  /* 0x00000003ff0b7819 */ /* 0x000fe40000011606 */
[----:B------:R-:W0:Y:S03]  /*17fd0*/  SHFL.IDX PT, R6, R0, RZ, 0x181f ;  /* 0x00181fff00067589 */ /* 0x000e2600000e0000 */
[----:B--2---:R-:W-:-:S05]  /*17fe0*/  IMAD R4, R8, 0x80, R11 ;  /* 0x0000008008047824 */ /* 0x004fca00078e020b */
        /* <DEDUP_REMOVED lines=8> */
[----:B------:R-:W-:-:S03]  /*18070*/  VIADD R5, R4, 0x10 ;  /* 0x0000001004057836 */ /* 0x000fc60000000000 */
[----:B0-----:R-:W0:Y:S04]  /*18080*/  SHFL.IDX PT, R7, R2, 0x1, 0x181f ;  /* 0x00381f0002077f89 */ /* 0x001e2800000e0000 */
[----:B------:R-:W1:Y:S01]  /*18090*/  SHFL.IDX PT, R6, R0, 0x1, 0x181f ;  /* 0x00381f0000067f89 */ /* 0x000e6200000e0000 */
[----:B------:R-:W-:-:S13]  /*180a0*/  ISETP.GE.AND P1, PT, R5, R3, PT ;  /* 0x000000030500720c */ /* 0x000fda0003f26270 */
[----:B0-----:R-:W-:-:S05]  /*180b0*/  @!P1 IADD3 R7, P2, R10, R7, RZ ;  /* 0x000000070a079210 */ /* 0x001fca0007f5e0ff */
[----:B-1----:R-:W-:-:S05]  /*180c0*/  @!P1 IMAD.X R6, RZ, RZ, R6, P2 ;  /* 0x000000ffff069224 */ /* 0x002fca00010e0606 */
[----:B------:R-:W-:-:S04]  /*180d0*/  @!P1 LOP3.LUT R7, R7, R6, RZ, 0x3c, !PT ;  /* 0x0000000607079212 */ /* 0x000fc800078e3cff */
[----:B------:R-:W-:-:S04]  /*180e0*/  @!P1 LOP3.LUT R6, R7, R6, RZ, 0x3c, !PT ;  /* 0x0000000607069212 */ /* 0x000fc800078e3cff */
[----:B------:R-:W-:-:S05]  /*180f0*/  @!P1 LOP3.LUT R7, R7, R6, RZ, 0x3c, !PT ;  /* 0x0000000607079212 */ /* 0x000fca00078e3cff */
[----:B------:R0:W-:Y:S01]  /*18100*/  @!P1 LDGSTS.E.BYPASS.LTC128B.128 [R9+0x1cc00], desc[UR54][R6.64], !P0 ;  /* 0x1cc0000006099fae */ /* 0x0001e2000c101d76 */
        /* <DEDUP_REMOVED lines=48> */
[----:B------:R-:W-:Y:S01]  /*18410*/  @!P1 LOP3.LUT R7, R7, R6, RZ, 0x3c, !PT ;  /* 0x0000000607079212 */ /* 0x000fe200078e3cff */
[----:B------:R-:W0:Y:S04]  /*18420*/  SHFL.IDX PT, R0, R0, 0x7, 0x181f ;  /* 0x00f81f0000007f89 */ /* 0x000e2800000e0000 */
[----:B------:R1:W-:Y:S04]  /*18430*/  @!P1 LDGSTS.E.BYPASS.LTC128B.128 [R9+0x1f400], desc[UR54][R6.64], !P0 ;  /* 0x1f40000006099fae */ /* 0x0003e8000c101d76 */
[----:B------:R-:W2:Y:S02]  /*18440*/  SHFL.IDX PT, R2, R2, 0x7, 0x181f ;  /* 0x00f81f0002027f89 */ /* 0x000ea400000e0000 */
.L_x_8303:
        /* <DEDUP_REMOVED lines=10> */
.L_x_8221:
        /* <DEDUP_REMOVED lines=18> */
.L_x_8304:
[----:B------:R-:W-:Y:S05]  /*18610*/  BSYNC B0 ;  /* 0x0000000000007941 */ /* 0x000fea0003800000 */
.L_x_8222:
[----:B------:R-:W2:Y:S04]  /*18620*/  LDL.LU R3, [R1+0x2c] ;  /* 0x00002c0001037983 */ /* 0x000ea80000300800 */
[----:B------:R-:W4:Y:S01]  /*18630*/  LDL R2, [R1+0xc] ;  /* 0x00000c0001027983 */ /* 0x000f220000100800 */
[----:B--2---:R-:W-:-:S05]  /*18640*/  VIADD R18, R3, 0xfffffffe ;  /* 0xfffffffe03127836 */ /* 0x004fca0000000000 */
[----:B----4-:R-:W-:-:S13]  /*18650*/  ISETP.GE.AND P0, PT, R18, R2, PT ;  /* 0x000000021200720c */ /* 0x010fda0003f06270 */
[----:B------:R-:W-:Y:S05]  /*18660*/  @!P0 BRA `(.L_x_8224) ;  /* 0x0000001000388947 */ /* 0x000fea0003800000 */
[----:B-1-3--:R1:W5:Y:S04]  /*18670*/  LDL.LU R6, [R1+0x4] ;  /* 0x0000040001067983 */ /* 0x00a3680000300800 */
[----:B0-----:R1:W5:Y:S02]  /*18680*/  LDL.LU R0, [R1] ;  /* 0x0000000001007983 */ /* 0x0013640000300800 */
.L_x_8244:
        /* <DEDUP_REMOVED lines=36> */
.L_x_8227:
        /* <DEDUP_REMOVED lines=8> */
.L_x_8305:
[----:B------:R-:W-:Y:S05]  /*18950*/  BSYNC B1 ;  /* 0x0000000000017941 */ /* 0x000fea0003800000 */
.L_x_8228:
        /* <DEDUP_REMOVED lines=9> */
.L_x_8231:
[----:B------:R-:W-:Y:S05]  /*189f0*/  BSYNC B1 ;  /* 0x0000000000017941 */ /* 0x000fea0003800000 */
.L_x_8230:
[----:B------:R-:W3:Y:S04]  /*18a00*/  LDL R2, [R1] ;  /* 0x0000000001027983 */ /* 0x000ee80000100800 */
[----:B------:R-:W4:Y:S01]  /*18a10*/  LDL R5, [R1+0x24] ;  /* 0x0000240001057983 */ /* 0x000f220000100800 */
[----:B0-----:R-:W-:Y:S01]  /*18a20*/  IMAD.MOV.U32 R9, RZ, RZ, RZ ;  /* 0x000000ffff097224 */ /* 0x001fe200078e00ff */
        /* <DEDUP_REMOVED lines=10> */
.L_x_8232:
        /* <DEDUP_REMOVED lines=13> */
.L_x_8306:
[----:B------:R-:W-:Y:S05]  /*18ba0*/  BSYNC B1 ;  /* 0x0000000000017941 */ /* 0x000fea0003800000 */
.L_x_8233:
        /* <DEDUP_REMOVED lines=11> */
.L_x_8236:
[----:B------:R-:W-:Y:S05]  /*18c60*/  BSYNC B1 ;  /* 0x0000000000017941 */ /* 0x000fea0003800000 */
.L_x_8235:
[----:B------:R-:W-:Y:S01]  /*18c70*/  R2UR UR10, R9 ;  /* 0x00000000090a72ca */ /* 0x000fe200000e0000 */
[----:B------:R-:W-:Y:S01]  /*18c80*/  UIADD3 UR4, UP0, UR44, 0x370, URZ ;  /* 0x000003702c047890 */ /* 0x000fe2000ff1e03f */
[----:B------:R-:W-:Y:S01]  /*18c90*/  R2UR UR6, R10 ;  /* 0x000000000a0672ca */ /* 0x000fe200000e0000 */
[----:B------:R-:W-:Y:S01]  /*18ca0*/  VIADD R2, R2, 0x20400 ;  /* 0x0002040002027836 */ /* 0x000fe20000000000 */
[----:B------:R-:W-:Y:S01]  /*18cb0*/  R2UR UR7, R11 ;  /* 0x000000000b0772ca */ /* 0x000fe200000e0000 */
[----:B0-2---:R-:W-:Y:S01]  /*18cc0*/  VIADD R4, R4, 0x2e830 ;  /* 0x0002e83004047836 */ /* 0x005fe20000000000 */
[----:B------:R-:W-:Y:S01]  /*18cd0*/  PLOP3.LUT P0, PT, PT, PT, PT, 0x80, 0x0 ;  /* 0x000000000000781c */ /* 0x000fe20003f0f070 */
[----:B------:R-:W-:-:S12]  /*18ce0*/  UIADD3.X UR5, URZ, UR45, URZ, UP0, !UPT ;  /* 0x0000002d3f057290 */ /* 0x000fd800087fe43f */
.L_x_8237:
        /* <DEDUP_REMOVED lines=10> */
.L_x_8226:
[----:B------:R-:W-:Y:S05]  /*18d90*/  BSYNC B0 ;  /* 0x0000000000007941 */ /* 0x000fea0003800000 */
.L_x_8225:
[----:B------:R-:W-:-:S06]  /*18da0*/  UISETP.NE.AND UP0, UPT, UR39, 0x3, UPT ;  /* 0x000000032700788c */ /* 0x000fcc000bf05270 */
[----:B------:R-:W-:-:S13]  /*18db0*/  PLOP3.LUT P0, PT, PT, PT, UP0, 0x80, 0x0 ;  /* 0x000000000000781c */ /* 0x000fda0003f0f008 */
[----:B------:R-:W-:Y:S05]  /*18dc0*/  @!P0 BRA `(.L_x_8238) ;  /* 0x0000000000048947 */ /* 0x000fea0003800000 */
[----:B------:R-:W-:Y:S01]  /*18dd0*/  BPT.TRAP 0x1 ;  /* 0x000000040000795c */ /* 0x000fe20000300000 */
.L_x_8238:
        /* <DEDUP_REMOVED lines=8> */
.L_x_8307:
[----:B------:R-:W-:Y:S05]  /*18e60*/  BSYNC B0 ;  /* 0x0000000000007941 */ /* 0x000fea0003800000 */
.L_x_8239:
[----:B------:R-:W-:Y:S05]  /*18e70*/  @!P1 BRA `(.L_x_8241) ;  /* 0x0000000000049947 */ /* 0x000fea0003800000 */
[----:B------:R-:W-:Y:S01]  /*18e80*/  BPT.TRAP 0x1 ;  /* 0x000000040000795c */ /* 0x000fe20000300000 */
.L_x_8241:
[----:B------:R-:W-:Y:S01]  /*18e90*/  SHF.L.U32 R3, R6, 0x1f, RZ ;  /* 0x0000001f06037819 */ /* 0x000fe200000006ff */
[----:B--2---:R-:W-:-:S03]  /*18ea0*/  IMAD R2, R0, 0x7000, RZ ;  /* 0x0000700000027824 */ /* 0x004fc600078e02ff */
[----:B------:R-:W2:Y:S02]  /*18eb0*/  SYNCS.PHASECHK.TRANS64.TRYWAIT P0, [R20+URZ+0x2e860], R3 ;  /* 0x02e86003140075a7 */ /* 0x000ea4000800017f */
[----:B--2---:R-:W-:Y:S05]  /*18ec0*/  @!P0 BRA `(.L_x_8242) ;  /* 0x0000003400e08947 */ /* 0x004fea0003800000 */
.L_x_8308:
[----:B------:R-:W3:Y:S04]  /*18ed0*/  LDL R13, [R1+0x28] ;  /* 0x00002800010d7983 */ /* 0x000ee80000100800 */
[----:B------:R-:W3:Y:S01]  /*18ee0*/  LDL R12, [R1+0x20] ;  /* 0x00002000010c7983 */ /* 0x000ee20000100800 */
[----:B------:R-:W-:Y:S01]  /*18ef0*/  LOP3.LUT R0, R2, R19, RZ, 0xfc, !PT ;  /* 0x0000001302007212 */ /* 0x000fe200078efcff */
[----:B------:R-:W-:Y:S05]  /*18f00*/  WARPSYNC.ALL ;  /* 0x0000000000007948 */ /* 0x000fea0003800000 */
[----:B0-----:R-:W0:Y:S01]  /*18f10*/  S2R R9, SR_TID.X ;  /* 0x0000000000097919 */ /* 0x001e220000002100 */
[----:B------:R-:W-:-:S02]  /*18f20*/  IMAD.IADD R0, R17, 0x1, R0 ;  /* 0x0000000111007824 */ /* 0x000fc400078e0200 */
[----:B------:R-:W-:-:S03]  /*18f30*/  IMAD.MOV.U32 R14, RZ, RZ, 0x40 ;  /* 0x00000040ff0e7424 */ /* 0x000fc600078e00ff */
[----:B------:R-:W4:Y:S01]  /*18f40*/  LDSM.16.MT88.4 R4, [R0+0xe400] ;  /* 0x00e400000004783b */ /* 0x000f220000004200 */
[----:B0-----:R-:W-:-:S04]  /*18f50*/  LOP3.LUT P0, RZ, R9, 0x4, RZ, 0xc0, !PT ;  /* 0x0000000409ff7812 */ /* 0x001fc8000780c0ff */
[----:B------:R-:W-:-:S05]  /*18f60*/  SEL R14, R14, 0xffffffc0, !P0 ;  /* 0xffffffc00e0e7807 */ /* 0x000fca0004000000 */
[----:B------:R-:W-:-:S05]  /*18f70*/  IMAD.IADD R14, R14, 0x1, R19 ;  /* 0x000000010e0e7824 */ /* 0x000fca00078e0213 */
[----:B--2---:R-:W-:Y:S02]  /*18f80*/  IADD3 R3, R17, R14, R2 ;  /* 0x0000000e11037210 */ /* 0x004fe40007ffe002 */
[C-C-:B----4-:R-:W-:Y:S02]  /*18f90*/  PRMT R8, R4.reuse, 0x6420, R5.reuse ;  /* 0x0000642004087816 */ /* 0x150fe40000000005 */
[----:B------:R-:W-:Y:S02]  /*18fa0*/  PRMT R9, R4, 0x7531, R5 ;  /* 0x0000753104097816 */ /* 0x000fe40000000005 */
[C-C-:B------:R-:W-:Y:S02]  /*18fb0*/  PRMT R10, R6.reuse, 0x6420, R7.reuse ;  /* 0x00006420060a7816 */ /* 0x140fe40000000007 */
[----:B------:R-:W-:Y:S02]  /*18fc0*/  PRMT R11, R6, 0x7531, R7 ;  /* 0x00007531060b7816 */ /* 0x000fe40000000007 */
[----:B------:R-:W0:Y:S02]  /*18fd0*/  LDSM.16.MT88.4 R4, [R3+0xe400] ;  /* 0x00e400000304783b */ /* 0x000e240000004200 */
[----:B0-----:R-:W-:-:S02]  /*18fe0*/  PRMT R14, R6, 0x6420, R7 ;  /* 0x00006420060e7816 */ /* 0x001fc40000000007 */
[----:B------:R-:W-:Y:S02]  /*18ff0*/  PRMT R15, R6, 0x7531, R7 ;  /* 0x00007531060f7816 */ /* 0x000fe40000000007 */
[----:B---3--:R-:W-:Y:S02]  /*19000*/  IADD3 R0, R12, R2, R13 ;  /* 0x000000020c007210 */ /* 0x008fe40007ffe00d */
[C-C-:B------:R-:W-:Y:S02]  /*19010*/  PRMT R12, R4.reuse, 0x6420, R5.reuse ;  /* 0x00006420040c7816 */ /* 0x140fe40000000005 */
[----:B------:R-:W-:Y:S01]  /*19020*/  PRMT R13, R4, 0x7531, R5 ;  /* 0x00007531040d7816 */ /* 0x000fe20000000005 */
[----:B------:R-:W-:Y:S01]  /*19030*/  VIADD R4, R2, 0x1000 ;  /* 0x0000100002047836 */ /* 0x000fe20000000000 */
[----:B------:R-:W-:Y:S04]  /*19040*/  STSM.16.M88.4 [R0], R8 ;  /* 0x0000000800007844 */ /* 0x000fe80000000200 */
[----:B------:R-:W-:Y:S01]  /*19050*/  LOP3.LUT R4, R4, R19, RZ, 0xfc, !PT ;  /* 0x0000001304047212 */ /* 0x000fe200078efcff */
[----:B------:R-:W-:Y:S04]  /*19060*/  STSM.16.M88.4 [R0+0x800], R12 ;  /* 0x0008000c00007844 */ /* 0x000fe80000000200 */
[----:B------:R-:W-:-:S05]  /*19070*/  IMAD.IADD R4, R17, 0x1, R4 ;  /* 0x0000000111047824 */ /* 0x000fca00078e0204 */
[----:B------:R-:W0:Y:S02]  /*19080*/  LDSM.16.MT88.4 R8, [R4+0xe400] ;  /* 0x00e400000408783b */ /* 0x000e240000004200 */
[C-C-:B0-----:R-:W-:Y:S02]  /*19090*/  PRMT R4, R8.reuse, 0x6420, R9.reuse ;  /* 0x0000642008047816 */ /* 0x141fe40000000009 */
[----:B------:R-:W-:Y:S02]  /*190a0*/  PRMT R5, R8, 0x7531, R9 ;  /* 0x0000753108057816 */ /* 0x000fe40000000009 */
[C-C-:B------:R-:W-:Y:S02]  /*190b0*/  PRMT R6, R10.reuse, 0x6420, R11.reuse ;  /* 0x000064200a067816 */ /* 0x140fe4000000000b */
[----:B------:R-:W-:Y:S02]  /*190c0*/  PRMT R7, R10, 0x7531, R11 ;  /* 0x000075310a077816 */ /* 0x000fe4000000000b */
[----:B------:R-:W0:Y:S04]  /*190d0*/  LDSM.16.MT88.4 R8, [R3+0xf400] ;  /* 0x00f400000308783b */ /* 0x000e280000004200 */
[----:B------:R2:W-:Y:S02]  /*190e0*/  STSM.16.M88.4 [R0+0x1000], R4 ;  /* 0x0010000400007844 */ /* 0x0005e40000000200 */
[----:B--2---:R-:W-:-:S05]  /*190f0*/  VIADD R4, R2, 0x2000 ;  /* 0x0000200002047836 */ /* 0x004fca0000000000 */
        /* <DEDUP_REMOVED lines=44> */
[C---:B--2---:R-:W-:Y:S02]  /*193c0*/  VIADD R4, R2.reuse, 0x5000 ;  /* 0x0000500002047836 */ /* 0x044fe40000000000 */
[----:B------:R-:W-:-:S03]  /*193d0*/  VIADD R2, R2, 0x6000 ;  /* 0x0000600002027836 */ /* 0x000fc60000000000 */
[-C--:B------:R-:W-:Y:S02]  /*193e0*/  LOP3.LUT R4, R4, R19.reuse, RZ, 0xfc, !PT ;  /* 0x0000001304047212 */ /* 0x080fe400078efcff */
[----:B------:R-:W-:-:S03]  /*193f0*/  LOP3.LUT R2, R2, R19, RZ, 0xfc, !PT ;  /* 0x0000001302027212 */ /* 0x000fc600078efcff */
[C---:B------:R-:W-:Y:S02]  /*19400*/  IMAD.IADD R4, R17.reuse, 0x1, R4 ;  /* 0x0000000111047824 */ /* 0x040fe400078e0204 */
        /* <DEDUP_REMOVED lines=38> */
.L_x_8243:
[----:B0-----:R-:W0:Y:S01]  /*19670*/  S2R R0, SR_TID.X ;  /* 0x0000000000007919 */ /* 0x001e220000002100 */
[----:B--2---:R2:W-:Y:S01]  /*19680*/  SYNCS.ARRIVE.TRANS64.A1T0 RZ, [R20+URZ+0x2e850], RZ ;  /* 0x02e850ff14ff79a7 */ /* 0x0045e2000810003f */
[----:B------:R4:W5:Y:S01]  /*19690*/  LDL R6, [R1+0x4] ;  /* 0x0000040001067983 */ /* 0x0009620000100800 */
[----:B0-----:R-:W-:-:S03]  /*196a0*/  LOP3.LUT R2, R0, 0x7f, RZ, 0xc0, !PT ;  /* 0x0000007f00027812 */ /* 0x001fc600078ec0ff */
        /* <DEDUP_REMOVED lines=8> */
[----:B------:R4:W5:Y:S11]  /*19730*/  LDL R0, [R1] ;  /* 0x0000000001007983 */ /* 0x0009760000100800 */
[----:B----4-:R-:W-:Y:S05]  /*19740*/  @P0 BRA `(.L_x_8244) ;  /* 0xffffffec00d00947 */ /* 0x010fea000383ffff */
.L_x_8224:
        /* <DEDUP_REMOVED lines=14> */
[----:B-1-3--:R-:W0:Y:S01]  /*19830*/  POPC R7, R4 ;  /* 0x0000000400077309 */ /* 0x00ae220000000000 */
[----:B--2---:R-:W0:Y:S02]  /*19840*/  SHFL.IDX PT, R0, R3, R0, 0x1f ;  /* 0x00001f0003007589 */ /* 0x004e2400000e0000 */
[----:B0-----:R-:W-:-:S05]  /*19850*/  IADD3 R0, R0, UR40, R7 ;  /* 0x0000002800007c10 */ /* 0x001fca000fffe007 */
[----:B------:R2:W-:Y:S02]  /*19860*/  STL [R1+0x10], R0 ;  /* 0x0000100001007387 */ /* 0x0005e40000100800 */
.L_x_8246:
[----:B------:R-:W-:Y:S05]  /*19870*/  BSYNC B0 ;  /* 0x0000000000007941 */ /* 0x000fea0003800000 */
.L_x_8245:
[----:B------:R-:W-:-:S06]  /*19880*/  UISETP.NE.AND UP0, UPT, UR39, 0x3, UPT ;  /* 0x000000032700788c */ /* 0x000fcc000bf05270 */
[----:B------:R-:W-:-:S13]  /*19890*/  PLOP3.LUT P1, PT, PT, PT, UP0, 0x80, 0x0 ;  /* 0x000000000000781c */ /* 0x000fda0003f2f008 */
[----:B------:R-:W-:Y:S05]  /*198a0*/  @!P1 BRA `(.L_x_8247) ;  /* 0x0000000000049947 */ /* 0x000fea0003800000 */
[----:B------:R-:W-:Y:S01]  /*198b0*/  BPT.TRAP 0x1 ;  /* 0x000000040000795c */ /* 0x000fe20000300000 */
.L_x_8247:
[----:B------:R-:W4:Y:S04]  /*198c0*/  LDL R3, [R1+0x4] ;  /* 0x0000040001037983 */ /* 0x000f280000100800 */
[----:B------:R-:W3:Y:S01]  /*198d0*/  LDL R2, [R1] ;  /* 0x0000000001027983 */ /* 0x000ee20000100800 */
[----:B0-2--5:R-:W-:Y:S01]  /*198e0*/  IMAD.U32 R0, RZ, RZ, UR41 ;  /* 0x00000029ff007e24 */ /* 0x025fe2000f8e00ff */
[----:B------:R-:W-:Y:S04]  /*198f0*/  BSSY B0, `(.L_x_8248) ;  /* 0x0000007000007945 */ /* 0x000fe80003800000 */
[----:B------:R-:W-:-:S02]  /*19900*/  ISETP.NE.AND P2, PT, R0, 0x3, PT ;  /* 0x000000030000780c */ /* 0x000fc40003f45270 */
[----:B----4-:R-:W-:-:S04]  /*19910*/  LOP3.LUT R3, R3, 0x1, RZ, 0x3c, !PT ;  /* 0x0000000103037812 */ /* 0x010fc800078e3cff */
[----:B------:R-:W-:Y:S01]  /*19920*/  SHF.L.U32 R3, R3, 0x1f, RZ ;  /* 0x0000001f03037819 */ /* 0x000fe200000006ff */
[----:B---3--:R-:W-:-:S04]  /*19930*/  IMAD R16, R2, 0x8, R17 ;  /* 0x0000000802107824 */ /* 0x008fc800078e0211 */
[----:B------:R-:W0:Y:S02]  /*19940*/  SYNCS.PHASECHK.TRANS64.TRYWAIT P1, [R16+URZ+0x2e870], R3 ;  /* 0x02e87003100075a7 */ /* 0x000e24000802017f */
[----:B0-----:R-:W-:Y:S05]  /*19950*/  @!P1 BRA `(.L_x_8249) ;  /* 0x0000002c00509947 */ /* 0x001fea0003800000 */
.L_x_8309:
[----:B------:R-:W-:Y:S05]  /*19960*/  BSYNC B0 ;  /* 0x0000000000007941 */ /* 0x000fea0003800000 */
.L_x_8248:
[----:B------:R-:W-:Y:S05]  /*19970*/  @!P2 BRA `(.L_x_8250) ;  /* 0x000000000004a947 */ /* 0x000fea0003800000 */
[----:B------:R-:W-:Y:S01]  /*19980*/  BPT.TRAP 0x1 ;  /* 0x000000040000795c */ /* 0x000fe20000300000 */
.L_x_8250:
[----:B------:R-:W0:Y:S02]  /*19990*/  LDL R0, [R1+0x4] ;  /* 0x0000040001007983 */ /* 0x000e240000100800 */
[----:B0-----:R-:W-:-:S04]  /*199a0*/  SHF.L.U32 R3, R0, 0x1f, RZ ;  /* 0x0000001f00037819 */ /* 0x001fc800000006ff */
[----:B------:R-:W0:Y:S02]  /*199b0*/  SYNCS.PHASECHK.TRANS64.TRYWAIT P1, [R16+URZ+0x2e860], R3 ;  /* 0x02e86003100075a7 */ /* 0x000e24000802017f */
[----:B0-----:R-:W-:Y:S05]  /*199c0*/  @!P1 BRA `(.L_x_8251) ;  /* 0x0000002c00489947 */ /* 0x001fea0003800000 */
.L_x_8310:
[----:B------:R-:W2:Y:S04]  /*199d0*/  LDL R18, [R1] ;  /* 0x0000000001127983 */ /* 0x000ea80000100800 */
[----:B------:R-:W3:Y:S01]  /*199e0*/  LDL R12, [R1+0x28] ;  /* 0x00002800010c7983 */ /* 0x000ee20000100800 */
[----:B-1----:R-:W1:Y:S01]  /*199f0*/  S2R R9, SR_TID.X ;  /* 0x0000000000097919 */ /* 0x002e620000002100 */
[----:B------:R-:W-:Y:S05]  /*19a00*/  WARPSYNC.ALL ;  /* 0x0000000000007948 */ /* 0x000fea0003800000 */
[----:B------:R-:W-:Y:S01]  /*19a10*/  IMAD.MOV.U32 R13, RZ, RZ, 0x40 ;  /* 0x00000040ff0d7424 */ /* 0x000fe200078e00ff */
[----:B-1----:R-:W-:-:S04]  /*19a20*/  LOP3.LUT P1, RZ, R9, 0x4, RZ, 0xc0, !PT ;  /* 0x0000000409ff7812 */ /* 0x002fc8000782c0ff */
[----:B------:R-:W-:Y:S01]  /*19a30*/  SEL R13, R13, 0xffffffc0, !P1 ;  /* 0xffffffc00d0d7807 */ /* 0x000fe20004800000 */
        /* <DEDUP_REMOVED lines=97> */
.L_x_8252:
        /* <DEDUP_REMOVED lines=13> */
.L_x_8201:
[----:B------:R-:W-:Y:S05]  /*1a120*/  BSYNC B7 ;  /* 0x0000000000077941 */ /* 0x000fea0003800000 */
.L_x_8199:
[----:B0-2---:R-:W2:Y:S02]  /*1a130*/  LDL R0, [R1+0x38] ;  /* 0x0000380001007983 */ /* 0x005ea40000100800 */
        /* <DEDUP_REMOVED lines=14> */
.L_x_8253:
        /* <DEDUP_REMOVED lines=13> */
[----:B------:R-:W2:Y:S01]  /*1a2f0*/  @!P1 LDC.64 R4, c[0x0][0xc78] ;  /* 0x00031e00ff049b82 */ /* 0x000ea20000000a00 */
[----:B0-----:R-:W-:-:S05]  /*1a300*/  @!P1 IMAD.WIDE R2, R6, 0x4, R2 ;  /* 0x0000000406029825 */ /* 0x001fca00078e0202 */
[----:B------:R2:W3:Y:S02]  /*1a310*/  @!P1 LDG.E R0, desc[UR54][R2.64] ;  /* 0x0000003602009981 */ /* 0x0004e4000c1e1900 */
[----:B--2---:R-:W-:-:S05]  /*1a320*/  @!P1 IMAD.WIDE R2, R6, 0x4, R4 ;  /* 0x0000000406029825 */ /* 0x004fca00078e0204 */
[----:B------:R-:W3:Y:S01]  /*1a330*/  @!P1 LDG.E R7, desc[UR54][R2.64] ;  /* 0x0000003602079981 */ /* 0x000ee2000c1e1900 */
[C---:B------:R-:W-:Y:S02]  /*1a340*/  ISETP.NE.AND P1, PT, R10.reuse, RZ, PT ;  /* 0x000000ff0a00720c */ /* 0x040fe40003f25270 */
        /* <DEDUP_REMOVED lines=11> */
[----:B0-----:R-:W-:Y:S02]  /*1a400*/  SEL R3, R8, RZ, P3 ;  /* 0x000000ff08037207 */ /* 0x001fe40001800000 */
[----:B------:R-:W0:Y:S03]  /*1a410*/  LDC R8, c[0x0][0xc38] ;  /* 0x00030e00ff087b82 */ /* 0x000e260000000800 */
[----:B------:R-:W-:Y:S02]  /*1a420*/  IMAD.IADD R4, R6, 0x1, R3 ;  /* 0x0000000106047824 */ /* 0x000fe400078e0203 */
[----:B------:R-:W-:Y:S04]  /*1a430*/  SHFL.IDX PT, R6, R9, 0x1, 0x1f ;  /* 0x00201f0009067f89 */ /* 0x000fe800000e0000 */
[----:B------:R-:W2:Y:S02]  /*1a440*/  SHFL.UP PT, R2, R4, 0x8, RZ ;  /* 0x0500000004027989 */ /* 0x000ea400000e00ff */
[----:B--2---:R-:W-:-:S05]  /*1a450*/  SEL R3, R2, RZ, P4 ;  /* 0x000000ff02037207 */ /* 0x004fca0002000000 */
[----:B------:R-:W-:Y:S02]  /*1a460*/  IMAD.IADD R5, R4, 0x1, R3 ;  /* 0x0000000104057824 */ /* 0x000fe400078e0203 */
[----:B------:R-:W-:Y:S04]  /*1a470*/  SHFL.IDX PT, R4, R9, RZ, 0x1f ;  /* 0x00001fff09047589 */ /* 0x000fe800000e0000 */
[----:B------:R-:W2:Y:S02]  /*1a480*/  SHFL.UP PT, R2, R5, 0x10, RZ ;  /* 0x0600000005027989 */ /* 0x000ea400000e00ff */
[----:B--2---:R-:W-:-:S05]  /*1a490*/  SEL R2, R2, RZ, P5 ;  /* 0x000000ff02027207 */ /* 0x004fca0002800000 */
[----:B------:R-:W-:Y:S02]  /*1a4a0*/  IMAD.IADD R2, R5, 0x1, R2 ;  /* 0x0000000105027824 */ /* 0x000fe400078e0202 */
[----:B------:R-:W-:-:S03]  /*1a4b0*/  IMAD.MOV.U32 R5, RZ, RZ, RZ ;  /* 0x000000ffff057224 */ /* 0x000fc600078e00ff */
[----:B------:R-:W0:Y:S02]  /*1a4c0*/  SHFL.IDX PT, R3, R2, 0x1f, 0x1f ;  /* 0x03e01f0002037f89 */ /* 0x000e2400000e0000 */
[----:B0-----:R-:W-:-:S04]  /*1a4d0*/  IMAD R3, R3, R8, RZ ;  /* 0x0000000803037224 */ /* 0x001fc800078e02ff */
[----:B------:R-:W-:-:S05]  /*1a4e0*/  IMAD.IADD R6, R6, 0x1, R3 ;  /* 0x0000000106067824 */ /* 0x000fca00078e0203 */
[----:B------:R-:W-:-:S13]  /*1a4f0*/  ISETP.GT.AND P6, PT, R6, R4, PT ;  /* 0x000000040600720c */ /* 0x000fda0003fc4270 */
[----:B------:R-:W-:Y:S05]  /*1a500*/  @P6 BRA `(.L_x_8255) ;  /* 0x0000000000986947 */ /* 0x000fea0003800000 */
.L_x_8257:
[----:B------:R-:W-:-:S04]  /*1a510*/  UIADD3 UR42, UR42, 0x1f, URZ ;  /* 0x0000001f2a2a7890 */ /* 0x000fc8000fffe03f */
[----:B------:R-:W-:-:S06]  /*1a520*/  UISETP.GE.AND UP0, UPT, UR42, UR4, UPT ;  /* 0x000000042a00728c */ /* 0x000fcc000bf06270 */
[----:B------:R-:W-:-:S13]  /*1a530*/  PLOP3.LUT P6, PT, PT, PT, UP0, 0x40, 0x0 ;  /* 0x000000000000781c */ /* 0x000fda0003fce808 */
[----:B------:R-:W-:Y:S05]  /*1a540*/  @!P6 BRA `(.L_x_8256) ;  /* 0x0000000800c8e947 */ /* 0x000fea0003800000 */
[----:B------:R-:W0:Y:S01]  /*1a550*/  S2R R0, SR_TID.X ;  /* 0x0000000000007919 */ /* 0x000e220000002100 */
[----:B------:R-:W2:Y:S01]  /*1a560*/  LDC R8, c[0x0][0xc38] ;  /* 0x00030e00ff087b82 */ /* 0x000ea20000000800 */
[----:B0-----:R-:W-:-:S05]  /*1a570*/  LOP3.LUT R0, R0, 0x1f, RZ, 0xc0, !PT ;  /* 0x0000001f00007812 */ /* 0x001fca00078ec0ff */
[----:B------:R-:W-:Y:S02]  /*1a580*/  VIADD R7, R0, UR42 ;  /* 0x0000002a00077c36 */ /* 0x000fe40008000000 */
[----:B------:R-:W-:-:S03]  /*1a590*/  IMAD.MOV.U32 R0, RZ, RZ, RZ ;  /* 0x000000ffff007224 */ /* 0x000fc600078e00ff */
[----:B------:R-:W-:-:S13]  /*1a5a0*/  ISETP.GE.OR P6, PT, R7, UR4, !P0 ;  /* 0x0000000407007c0c */ /* 0x000fda000c7c6670 */
[----:B------:R-:W0:Y:S02]  /*1a5b0*/  @!P6 LDC.64 R2, c[0x0][0xc80] ;  /* 0x00032000ff02eb82 */ /* 0x000e240000000a00 */
[----:B0-----:R-:W-:-:S05]  /*1a5c0*/  @!P6 IMAD.WIDE R2, R7, 0x4, R2 ;  /* 0x000000040702e825 */ /* 0x001fca00078e0202 */
[----:B------:R0:W3:Y:S02]  /*1a5d0*/  @!P6 LDG.E R0, desc[UR54][R2.64] ;  /* 0x000000360200e981 */ /* 0x0000e4000c1e1900 */
[----:B0-----:R-:W0:Y:S02]  /*1a5e0*/  @!P6 LDC.64 R2, c[0x0][0xc78] ;  /* 0x00031e00ff02eb82 */ /* 0x001e240000000a00 */
[----:B0-----:R-:W-:-:S04]  /*1a5f0*/  @!P6 IMAD.WIDE R2, R7, 0x4, R2 ;  /* 0x000000040702e825 */ /* 0x001fc800078e0202 */
[----:B------:R-:W-:-:S06]  /*1a600*/  IMAD.MOV.U32 R7, RZ, RZ, RZ ;  /* 0x000000ffff077224 */ /* 0x000fcc00078e00ff */
[----:B------:R-:W3:Y:S02]  /*1a610*/  @!P6 LDG.E R7, desc[UR54][R2.64] ;  /* 0x000000360207e981 */ /* 0x000ee4000c1e1900 */
        /* <DEDUP_REMOVED lines=16> */
[----:B------:R-:W2:Y:S02]  /*1a720*/  SHFL.IDX PT, R3, R2, 0x1f, 0x1f ;  /* 0x03e01f0002037f89 */ /* 0x000ea400000e0000 */
[----:B--2---:R-:W-:-:S04]  /*1a730*/  IMAD R3, R3, R8, RZ ;  /* 0x0000000803037224 */ /* 0x004fc800078e02ff */
[----:B------:R-:W-:-:S05]  /*1a740*/  IMAD.IADD R6, R3, 0x1, R6 ;  /* 0x0000000103067824 */ /* 0x000fca00078e0206 */
[----:B------:R-:W-:-:S13]  /*1a750*/  ISETP.GT.AND P6, PT, R6, R4, PT ;  /* 0x000000040600720c */ /* 0x000fda0003fc4270 */
[----:B------:R-:W-:Y:S05]  /*1a760*/  @!P6 BRA `(.L_x_8257) ;  /* 0xfffffffc0068e947 */ /* 0x000fea000383ffff */
.L_x_8255:
[----:B------:R-:W-:-:S04]  /*1a770*/  IMAD.IADD R6, R6, 0x1, -R3 ;  /* 0x0000000106067824 */ /* 0x000fc800078e0a03 */
[----:B------:R-:W-:-:S05]  /*1a780*/  IMAD R3, R2, R8, R6 ;  /* 0x0000000802037224 */ /* 0x000fca00078e0206 */
[----:B------:R-:W-:-:S13]  /*1a790*/  ISETP.GT.AND P0, PT, R3, R4, PT ;  /* 0x000000040300720c */ /* 0x000fda0003f04270 */
[----:B------:R-:W-:Y:S02]  /*1a7a0*/  VOTEU.ANY UR5, UPT, !P0 ;  /* 0x0000000000057886 */ /* 0x000fe400040e0100 */
[----:B------:R-:W-:Y:S01]  /*1a7b0*/  ISETP.NE.AND P0, PT, RZ, UR5, PT ;  /* 0x00000005ff007c0c */ /* 0x000fe2000bf05270 */
[----:B------:R-:W-:-:S06]  /*1a7c0*/  UPOPC UR4, UR5 ;  /* 0x00000005000472bf */ /* 0x000fcc0008000000 */
[----:B------:R-:W-:-:S05]  /*1a7d0*/  IMAD.U32 R3, RZ, RZ, UR4 ;  /* 0x00000004ff037e24 */ /* 0x000fca000f8e00ff */
[----:B------:R0:W2:Y:S04]  /*1a7e0*/  SHFL.IDX PT, R0, R0, R3, 0x1f ;  /* 0x00001f0300007589 */ /* 0x0000a800000e0000 */
[----:B------:R0:W3:Y:S01]  /*1a7f0*/  SHFL.IDX PT, R7, R7, R3, 0x1f ;  /* 0x00001f0307077589 */ /* 0x0000e200000e0000 */
[----:B------:R-:W-:Y:S05]  /*1a800*/  @!P0 BRA `(.L_x_8258) ;  /* 0x00000000000c8947 */ /* 0x000fea0003800000 */
[----:B------:R-:W-:-:S06]  /*1a810*/  UIADD3 UR5, UR4, -0x1, URZ ;  /* 0xffffffff04057890 */ /* 0x000fcc000fffe03f */
[----:B------:R-:W-:-:S06]  /*1a820*/  IMAD.U32 R5, RZ, RZ, UR5 ;  /* 0x00000005ff057e24 */ /* 0x000fcc000f8e00ff */
[----:B------:R4:W0:Y:S02]  /*1a830*/  SHFL.IDX PT, R5, R2, R5, 0x1f ;  /* 0x00001f0502057589 */ /* 0x00082400000e0000 */
.L_x_8258:
[----:B0---4-:R-:W-:Y:S01]  /*1a840*/  IMAD R2, R5, R8, R6 ;  /* 0x0000000805027224 */ /* 0x011fe200078e0206 */
[----:B---3--:R-:W-:Y:S01]  /*1a850*/  ISETP.NE.AND P0, PT, R7, 0x1, PT ;  /* 0x000000010700780c */ /* 0x008fe20003f05270 */
[----:B------:R-:W-:Y:S02]  /*1a860*/  UIADD3 UR42, UR4, UR42, URZ ;  /* 0x0000002a042a7290 */ /* 0x000fe4000fffe03f */
[----:B------:R-:W-:Y:S01]  /*1a870*/  IMAD.IADD R4, R4, 0x1, -R2 ;  /* 0x0000000104047824 */ /* 0x000fe200078e0a02 */
[----:B------:R0:W-:Y:S09]  /*1a880*/  STL [R1+0x10], R2 ;  /* 0x0000100201007387 */ /* 0x0001f20000100800 */
[----:B------:R-:W-:Y:S05]  /*1a890*/  @!P0 BRA `(.L_x_8259) ;  /* 0x0000000000e48947 */ /* 0x000fea0003800000 */
[----:B--2---:R-:W-:-:S04]  /*1a8a0*/  IABS R5, R0 ;  /* 0x0000000000057213 */ /* 0x004fc80000000000 */
[----:B0-----:R-:W0:Y:S08]  /*1a8b0*/  I2F.RP R2, R5 ;  /* 0x0000000500027306 */ /* 0x001e300000209400 */
        /* <DEDUP_REMOVED lines=55> */
.L_x_8259:
[----:B------:R-:W-:Y:S02]  /*1ac30*/  ULDC.64 UR4, c[0x0][0xc90] ;  /* 0x0003240000047ab9 */ /* 0x000fe40000000a00 */
[----:B------:R-:W-:-:S06]  /*1ac40*/  UIMAD.WIDE UR4, UR42, 0x4, UR4 ;  /* 0x000000042a0478a5 */ /* 0x000fcc000f8e0204 */
[----:B0-----:R-:W-:Y:S02]  /*1ac50*/  IMAD.U32 R2, RZ, RZ, UR4 ;  /* 0x00000004ff027e24 */ /* 0x001fe4000f8e00ff */
[----:B------:R-:W-:-:S05]  /*1ac60*/  IMAD.U32 R3, RZ, RZ, UR5 ;  /* 0x00000005ff037e24 */ /* 0x000fca000f8e00ff */
[----:B------:R-:W2:Y:S02]  /*1ac70*/  LDG.E R6, desc[UR54][R2.64] ;  /* 0x0000003602067981 */ /* 0x000ea4000c1e1900 */
[----:B--2---:R-:W-:-:S05]  /*1ac80*/  IMAD R5, R0, R6, RZ ;  /* 0x0000000600057224 */ /* 0x004fca00078e02ff */
        /* <DEDUP_REMOVED lines=28> */
[----:B------:R-:W-:Y:S02]  /*1ae50*/  VIADDMNMX R6, R3, R8, R6, PT ;  /* 0x0000000803067246 */ /* 0x000fe40003800106 */
[----:B------:R-:W-:Y:S02]  /*1ae60*/  IADD3 R7, R7, 0x1000000, R4 ;  /* 0x0100000007077810 */ /* 0x000fe40007ffe004 */
        /* <DEDUP_REMOVED lines=28> */
.L_x_8260:
[----:B0-----:R-:W-:-:S05]  /*1b030*/  LOP3.LUT R3, RZ, R4, RZ, 0x33, !PT ;  /* 0x00000004ff037212 */ /* 0x001fca00078e33ff */
[----:B------:R-:W-:-:S05]  /*1b040*/  IMAD.IADD R0, R0, 0x1, R3 ;  /* 0x0000000100007824 */ /* 0x000fca00078e0203 */
[----:B------:R3:W-:Y:S01]  /*1b050*/  STL [R1+0x14], R0 ;  /* 0x0000140001007387 */ /* 0x0007e20000100800 */
[----:B------:R-:W-:Y:S05]  /*1b060*/  BRA `(.L_x_8261) ;  /* 0x0000000000107947 */ /* 0x000fea0003800000 */
.L_x_8256:
[----:B------:R0:W-:Y:S01]  /*1b070*/  STL [R1+0x10], R4 ;  /* 0x0000100401007387 */ /* 0x0001e20000100800 */
[----:B------:R-:W-:-:S03]  /*1b080*/  ULDC UR42, c[0x0][0xc3c] ;  /* 0x00030f00002a7ab9 */ /* 0x000fc60000000800 */
[----:B------:R0:W-:Y:S04]  /*1b090*/  STL [R1+0x14], RZ ;  /* 0x000014ff01007387 */ /* 0x0001e80000100800 */
[----:B------:R0:W-:Y:S02]  /*1b0a0*/  STL [R1+0x18], RZ ;  /* 0x000018ff01007387 */ /* 0x0001e40000100800 */
.L_x_8261:
[----:B------:R-:W4:Y:S04]  /*1b0b0*/  LDL R3, [R1+0x14] ;  /* 0x0000140001037983 */ /* 0x000f280000100800 */
[----:B--2---:R-:W2:Y:S04]  /*1b0c0*/  LDL R2, [R1+0x18] ;  /* 0x0000180001027983 */ /* 0x004ea80000100800 */
[----:B0-----:R-:W5:Y:S01]  /*1b0d0*/  LDL R4, [R1+0x10] ;  /* 0x0000100001047983 */ /* 0x001f620000100800 */
[----:B---3--:R-:W0:Y:S02]  /*1b0e0*/  S2R R0, SR_TID.X ;  /* 0x0000000000007919 */ /* 0x008e240000002100 */
[----:B0-----:R-:W-:Y:S01]  /*1b0f0*/  LOP3.LUT R0, R0, 0x1f, RZ, 0xc0, !PT ;  /* 0x0000001f00007812 */ /* 0x001fe200078ec0ff */
[----:B------:R-:W-:Y:S03]  /*1b100*/  BAR.SYNC.DEFER_BLOCKING 0x4, 0x180 ;  /* 0x0106000000007b1d */ /* 0x000fe60000010000 */
[----:B------:R-:W-:-:S13]  /*1b110*/  ISETP.NE.AND P0, PT, R0, RZ, PT ;  /* 0x000000ff0000720c */ /* 0x000fda0003f05270 */
[----:B------:R-:W-:Y:S01]  /*1b120*/  @!P0 MOV R0, 0x400 ;  /* 0x0000040000008802 */ /* 0x000fe20000000f00 */
[----:B----4-:R-:W-:Y:S02]  /*1b130*/  IMAD.MOV.U32 R5, RZ, RZ, R3 ;  /* 0x000000ffff057224 */ /* 0x010fe400078e0003 */
[----:B------:R-:W0:Y:S01]  /*1b140*/  @!P0 S2R R3, SR_CgaCtaId ;  /* 0x0000000000038919 */ /* 0x000e220000008800 */
[----:B--2---:R-:W-:Y:S01]  /*1b150*/  IMAD.MOV.U32 R6, RZ, RZ, R2 ;  /* 0x000000ffff067224 */ /* 0x004fe200078e0002 */
[----:B0-----:R-:W-:Y:S01]  /*1b160*/  @!P0 LEA R17, R3, R0, 0x18 ;  /* 0x0000000003118211 */ /* 0x001fe200078ec0ff */
[----:B------:R-:W-:-:S04]  /*1b170*/  IMAD.U32 R0, RZ, RZ, UR42 ;  /* 0x0000002aff007e24 */ /* 0x000fc8000f8e00ff */
[----:B------:R-:W-:-:S05]  /*1b180*/  @!P0 IMAD.MOV.U32 R7, RZ, RZ, R0 ;  /* 0x000000ffff078224 */ /* 0x000fca00078e0000 */
[----:B-----5:R0:W-:Y:S01]  /*1b190*/  @!P0 STS.128 [R17+0x2e8d0], R4 ;  /* 0x02e8d00411008388 */ /* 0x0201e20000000c00 */
[----:B------:R-:W-:Y:S06]  /*1b1a0*/  BAR.ARV 0x5, 0x180 ;  /* 0x0146000000007b1d */ /* 0x000fec0000002000 */
.L_x_8254:
[----:B------:R-:W-:Y:S02]  /*1b1b0*/  ULDC UR4, c[0x0][0xc3c] ;  /* 0x00030f0000047ab9 */ /* 0x000fe40000000800 */
[----:B------:R-:W-:-:S06]  /*1b1c0*/  UISETP.GE.AND UP0, UPT, UR42, UR4, UPT ;  /* 0x000000042a00728c */ /* 0x000fcc000bf06270 */
[----:B------:R-:W-:-:S13]  /*1b1d0*/  PLOP3.LUT P0, PT, PT, PT, UP0, 0x80, 0x0 ;  /* 0x000000000000781c */ /* 0x000fda0003f0f008 */
[----:B------:R-:W-:Y:S05]  /*1b1e0*/  @!P0 BRA `(.L_x_8262) ;  /* 0xffffffb000608947 */ /* 0x000fea000383ffff */
.L_x_8194:
[----:B------:R-:W3:Y:S01]  /*1b1f0*/  LDL.LU R0, [R1+0x34] ;  /* 0x0000340001007983 */ /* 0x000ee20000300800 */
[----:B------:R-:W-:Y:S01]  /*1b200*/  BSSY B0, `(.L_x_8263) ;  /* 0x000000b000007945 */ /* 0x000fe20003800000 */
[----:B012---:R-:W0:Y:S01]  /*1b210*/  S2R R5, SR_CgaCtaId ;  /* 0x0000000000057919 */ /* 0x007e220000008800 */
[----:B---3--:R-:W-:-:S05]  /*1b220*/  VIADD R0, R0, 0x1 ;  /* 0x0000000100007836 */ /* 0x008fca0000000000 */
        /* <DEDUP_REMOVED lines=8> */
.L_x_8311:
[----:B------:R-:W-:Y:S05]  /*1b2b0*/  BSYNC B0 ;  /* 0x0000000000007941 */ /* 0x000fea0003800000 */
.L_x_8263:
[----:B------:R-:W-:-:S03]  /*1b2c0*/  UMOV UR4, 0xffffffff ;  /* 0xffffffff00047882 */ /* 0x000fc60000000000 */
[----:B------:R-:W-:Y:S05]  /*1b2d0*/  BRA.DIV UR4, `(.L_x_8265) ;  /* 0x00000016042c7947 */ /* 0x000fea000b800000 */
[----:B------:R-:W1:Y:S02]  /*1b2e0*/  S2R R2, SR_TID.X ;  /* 0x0000000000027919 */ /* 0x000e640000002100 */
[----:B-1----:R-:W-:-:S04]  /*1b2f0*/  SHF.R.U32.HI R2, RZ, 0x5, R2 ;  /* 0x00000005ff027819 */ /* 0x002fc80000011602 */
[----:B------:R-:W-:-:S05]  /*1b300*/  LOP3.LUT R2, R2, 0x3, RZ, 0xc0, !PT ;  /* 0x0000000302027812 */ /* 0x000fca00078ec0ff */
[----:B------:R1:W2:Y:S02]  /*1b310*/  SHFL.IDX PT, R14, R2, RZ, 0x1f ;  /* 0x00001fff020e7589 */ /* 0x0002a400000e0000 */
.L_x_8314:
[----:B--2---:R-:W-:Y:S01]  /*1b320*/  ISETP.NE.AND P0, PT, R14, RZ, PT ;  /* 0x000000ff0e00720c */ /* 0x004fe20003f05270 */
[----:B------:R-:W-:-:S12]  /*1b330*/  BSSY B0, `(.L_x_8266) ;  /* 0x000002e000007945 */ /* 0x000fd80003800000 */
[----:B------:R-:W-:Y:S05]  /*1b340*/  @P0 BRA `(.L_x_8267) ;  /* 0x0000000000b00947 */ /* 0x000fea0003800000 */
[----:B------:R-:W-:-:S03]  /*1b350*/  UMOV UR4, 0xffffffff ;  /* 0xffffffff00047882 */ /* 0x000fc60000000000 */
[----:B------:R-:W-:Y:S05]  /*1b360*/  BRA.DIV UR4, `(.L_x_8268) ;  /* 0x00000016043c7947 */ /* 0x000fea000b800000 */
[----:B------:R-:W-:-:S13]  /*1b370*/  ELECT P6, URZ, PT ;  /* 0x00000000003f782f */ /* 0x000fda00038c0000 */
.L_x_8317:
[----:B------:R-:W-:Y:S05]  /*1b380*/  @!P6 BRA `(.L_x_8267) ;  /* 0x0000000000a0e947 */ /* 0x000fea0003800000 */
[----:B------:R-:W-:-:S06]  /*1b390*/  ULOP3.LUT UR4, UR38, 0x2, URZ, 0xfc, !UPT ;  /* 0x0000000226047892 */ /* 0x000fcc000f8efc3f */
[----:B-1----:R-:W-:-:S05]  /*1b3a0*/  IMAD.U32 R2, RZ, RZ, UR4 ;  /* 0x00000004ff027e24 */ /* 0x002fca000f8e00ff */
[----:B------:R-:W-:-:S13]  /*1b3b0*/  ISETP.NE.AND P0, PT, R2, 0x3, PT ;  /* 0x000000030200780c */ /* 0x000fda0003f05270 */
[----:B------:R-:W-:Y:S05]  /*1b3c0*/  @!P0 BRA `(.L_x_8269) ;  /* 0x0000000000048947 */ /* 0x000fea0003800000 */
[----:B------:R-:W-:Y:S01]  /*1b3d0*/  BPT.TRAP 0x1 ;  /* 0x000000040000795c */ /* 0x000fe20000300000 */
.L_x_8269:
        /* <DEDUP_REMOVED lines=14> */
.L_x_8318:
[----:B------:R-:W1:Y:S02]  /*1b4c0*/  SYNCS.PHASECHK.TRANS64.TRYWAIT P1, [R7+URZ], R2 ;  /* 0x00000002070075a7 */ /* 0x000e64000802017f */
[----:B-1----:R-:W-:Y:S05]  /*1b4d0*/  @!P1 BRA `(.L_x_8271) ;  /* 0x0000001400149947 */ /* 0x002fea0003800000 */
.L_x_8319:
[----:B------:R-:W-:Y:S05]  /*1b4e0*/  @!P0 BRA `(.L_x_8272) ;  /* 0x0000000000048947 */ /* 0x000fea0003800000 */
[----:B------:R-:W-:Y:S01]  /*1b4f0*/  BPT.TRAP 0x1 ;  /* 0x000000040000795c */ /* 0x000fe20000300000 */
.L_x_8272:
[----:B------:R-:W2:Y:S02]  /*1b500*/  LDL.LU R4, [R1] ;  /* 0x0000000001047983 */ /* 0x000ea40000300800 */
[----:B--2---:R-:W-:-:S04]  /*1b510*/  IMAD R4, R4, 0x8, R0 ;  /* 0x0000000804047824 */ /* 0x004fc800078e0200 */
[----:B------:R-:W2:Y:S02]  /*1b520*/  SYNCS.PHASECHK.TRANS64.TRYWAIT P1, [R4+URZ+0x2e860], R5 ;  /* 0x02e86005040075a7 */ /* 0x000ea4000802017f */
[----:B--2---:R-:W-:Y:S05]  /*1b530*/  @!P1 BRA `(.L_x_8273) ;  /* 0x0000001400109947 */ /* 0x004fea0003800000 */
.L_x_8320:
[----:B------:R-:W-:Y:S05]  /*1b540*/  @!P0 BRA `(.L_x_8274) ;  /* 0x0000000000048947 */ /* 0x000fea0003800000 */
[----:B------:R-:W-:Y:S01]  /*1b550*/  BPT.TRAP 0x1 ;  /* 0x000000040000795c */ /* 0x000fe20000300000 */
.L_x_8274:
[----:B------:R-:W-:-:S04]  /*1b560*/  IMAD R3, R3, 0x8, R0 ;  /* 0x0000000803037824 */ /* 0x000fc800078e0200 */
[----:B------:R-:W3:Y:S02]  /*1b570*/  SYNCS.PHASECHK.TRANS64.TRYWAIT P1, [R3+URZ+0x2e860], R2 ;  /* 0x02e86002030075a7 */ /* 0x000ee4000802017f */
[----:B---3--:R-:W-:Y:S05]  /*1b580*/  @!P1 BRA `(.L_x_8275) ;  /* 0x0000001400109947 */ /* 0x008fea0003800000 */
.L_x_8321:
[----:B------:R-:W-:Y:S05]  /*1b590*/  @!P0 BRA `(.L_x_8276) ;  /* 0x0000000000048947 */ /* 0x000fea0003800000 */
[----:B------:R-:W-:Y:S01]  /*1b5a0*/  BPT.TRAP 0x1 ;  /* 0x000000040000795c */ /* 0x000fe20000300000 */
.L_x_8276:
[----:B------:R-:W4:Y:S02]  /*1b5b0*/  SYNCS.PHASECHK.TRANS64.TRYWAIT P0, [R4+URZ+0x2e880], R5 ;  /* 0x02e88005040075a7 */ /* 0x000f24000800017f */
[----:B----4-:R-:W-:Y:S05]  /*1b5c0*/  @!P0 BRA `(.L_x_8277) ;  /* 0x0000001400148947 */ /* 0x010fea0003800000 */
.L_x_8278:
[----:B------:R0:W0:Y:S02]  /*1b5d0*/  SYNCS.PHASECHK.TRANS64.TRYWAIT P0, [R3+URZ+0x2e880], R2 ;  /* 0x02e88002030075a7 */ /* 0x000024000800017f */
[----:B0-----:R-:W-:Y:S05]  /*1b5e0*/  @!P0 NANOSLEEP.SYNCS 0x989680 ;  /* 0x009896800000895d */ /* 0x001fea0003900000 */
[----:B------:R-:W0:Y:S02]  /*1b5f0*/  @!P0 SYNCS.PHASECHK.TRANS64 P0, [R3+URZ+0x2e880], R2 ;  /* 0x02e88002030085a7 */ /* 0x000e24000800007f */
[----:B0-----:R-:W-:Y:S05]  /*1b600*/  @!P0 BRA `(.L_x_8278) ;  /* 0xfffffffc00f08947 */ /* 0x001fea000383ffff */
.L_x_8267:
[----:B------:R-:W-:Y:S05]  /*1b610*/  BSYNC B0 ;  /* 0x0000000000007941 */ /* 0x000fea0003800000 */
.L_x_8266:
[----:B------:R-:W-:Y:S05]  /*1b620*/  EXIT ;  /* 0x000000000000794d */ /* 0x000fea0003800000 */
.L_x_8130:
[----:B0-----:R-:W-:-:S04]  /*1b630*/  IMAD.U32 R3, RZ, RZ, UR41 ;  /* 0x00000029ff037e24 */ /* 0x001fc8000f8e00ff */
[----:B------:R0:W1:Y:S03]  /*1b640*/  SYNCS.PHASECHK.TRANS64.TRYWAIT P0, [R3+URZ+0x2e800], R2 ;  /* 0x02e80002030075a7 */ /* 0x000066000800017f */
[----:B-1----:R-:W-:Y:S05]  /*1b650*/  @!P0 NANOSLEEP.SYNCS 0x989680 ;  /* 0x009896800000895d */ /* 0x002fea0003900000 */
[----:B------:R-:W1:Y:S02]  /*1b660*/  @!P0 SYNCS.PHASECHK.TRANS64 P0, [R3+URZ+0x2e800], R2 ;  /* 0x02e80002030085a7 */ /* 0x000e64000800007f */
[----:B-1----:R-:W-:Y:S05]  /*1b670*/  @!P0 BRA `(.L_x_8130) ;  /* 0xfffffffc00ec8947 */ /* 0x002fea000383ffff */
[----:B------:R-:W-:Y:S05]  /*1b680*/  BRA `(.L_x_8279) ;  /* 0xfffffe6800747947 */ /* 0x000fea000383ffff */
.L_x_8134:
[----:B-1----:R1:W2:Y:S02]  /*1b690*/  SYNCS.PHASECHK.TRANS64.TRYWAIT P0, [R2+URZ+0x2e830], R3 ;  /* 0x02e83003020075a7 */ /* 0x0022a4000800017f */
[----:B--2---:R-:W-:Y:S05]  /*1b6a0*/  @!P0 NANOSLEEP.SYNCS 0x989680 ;  /* 0x009896800000895d */ /* 0x004fea0003900000 */
[----:B------:R-:W2:Y:S02]  /*1b6b0*/  @!P0 SYNCS.PHASECHK.TRANS64 P0, [R2+URZ+0x2e830], R3 ;  /* 0x02e83003020085a7 */ /* 0x000ea4000800007f */
[----:B--2---:R-:W-:Y:S05]  /*1b6c0*/  @!P0 BRA `(.L_x_8134) ;  /* 0xfffffffc00f08947 */ /* 0x004fea000383ffff */
[----:B------:R-:W-:Y:S05]  /*1b6d0*/  BRA `(.L_x_8133) ;  /* 0xfffffe6800907947 */ /* 0x000fea000383ffff */
.L_x_8139:
[----:B-1----:R-:W-:-:S04]  /*1b6e0*/  IMAD.U32 R8, RZ, RZ, UR6 ;  /* 0x00000006ff087e24 */ /* 0x002fc8000f8e00ff */
[----:B------:R1:W2:Y:S03]  /*1b6f0*/  SYNCS.PHASECHK.TRANS64.TRYWAIT P3, [R8+URZ+0x2e830], R7 ;  /* 0x02e83007080075a7 */ /* 0x0002a6000806017f */
[----:B--2---:R-:W-:Y:S05]  /*1b700*/  @!P3 NANOSLEEP.SYNCS 0x989680 ;  /* 0x009896800000b95d */ /* 0x004fea0003900000 */
[----:B------:R-:W2:Y:S02]  /*1b710*/  @!P3 SYNCS.PHASECHK.TRANS64 P3, [R8+URZ+0x2e830], R7 ;  /* 0x02e830070800b5a7 */ /* 0x000ea4000806007f */
[----:B--2---:R-:W-:Y:S05]  /*1b720*/  @!P3 BRA `(.L_x_8139) ;  /* 0xfffffffc00ecb947 */ /* 0x004fea000383ffff */
[----:B------:R-:W-:Y:S05]  /*1b730*/  BRA `(.L_x_8136) ;  /* 0xfffffeb800487947 */ /* 0x000fea000383ffff */
.L_x_8143:
[----:B-1----:R-:W-:-:S04]  /*1b740*/  IMAD.U32 R8, RZ, RZ, UR6 ;  /* 0x00000006ff087e24 */ /* 0x002fc8000f8e00ff */
[----:B------:R1:W2:Y:S03]  /*1b750*/  SYNCS.PHASECHK.TRANS64.TRYWAIT P3, [R8+URZ+0x2e850], R7 ;  /* 0x02e85007080075a7 */ /* 0x0002a6000806017f */
[----:B--2---:R-:W-:Y:S05]  /*1b760*/  @!P3 NANOSLEEP.SYNCS 0x989680 ;  /* 0x009896800000b95d */ /* 0x004fea0003900000 */
[----:B------:R-:W2:Y:S02]  /*1b770*/  @!P3 SYNCS.PHASECHK.TRANS64 P3, [R8+URZ+0x2e850], R7 ;  /* 0x02e850070800b5a7 */ /* 0x000ea4000806007f */
[----:B--2---:R-:W-:Y:S05]  /*1b780*/  @!P3 BRA `(.L_x_8143) ;  /* 0xfffffffc00ecb947 */ /* 0x004fea000383ffff */
[----:B------:R-:W-:Y:S05]  /*1b790*/  BRA `(.L_x_8140) ;  /* 0xfffffec400487947 */ /* 0x000fea000383ffff */
.L_x_8150:
[----:B-1----:R-:W-:-:S04]  /*1b7a0*/  IMAD.U32 R8, RZ, RZ, UR6 ;  /* 0x00000006ff087e24 */ /* 0x002fc8000f8e00ff */
[----:B------:R1:W2:Y:S03]  /*1b7b0*/  SYNCS.PHASECHK.TRANS64.TRYWAIT P2, [R8+URZ+0x2e830], R7 ;  /* 0x02e83007080075a7 */ /* 0x0002a6000804017f */
[----:B--2---:R-:W-:Y:S05]  /*1b7c0*/  @!P2 NANOSLEEP.SYNCS 0x989680 ;  /* 0x009896800000a95d */ /* 0x004fea0003900000 */
[----:B------:R-:W2:Y:S02]  /*1b7d0*/  @!P2 SYNCS.PHASECHK.TRANS64 P2, [R8+URZ+0x2e830], R7 ;  /* 0x02e830070800a5a7 */ /* 0x000ea4000804007f */
[----:B--2---:R-:W-:Y:S05]  /*1b7e0*/  @!P2 BRA `(.L_x_8150) ;  /* 0xfffffffc00eca947 */ /* 0x004fea000383ffff */
[----:B------:R-:W-:Y:S05]  /*1b7f0*/  BRA `(.L_x_8147) ;  /* 0xffffff0c001c7947 */ /* 0x000fea000383ffff */
.L_x_8154:
[----:B-1----:R-:W-:-:S04]  /*1b800*/  IMAD.U32 R8, RZ, RZ, UR6 ;  /* 0x00000006ff087e24 */ /* 0x002fc8000f8e00ff */
[----:B------:R1:W2:Y:S03]  /*1b810*/  SYNCS.PHASECHK.TRANS64.TRYWAIT P2, [R8+URZ+0x2e850], R7 ;  /* 0x02e85007080075a7 */ /* 0x0002a6000804017f */
[----:B--2---:R-:W-:Y:S05]  /*1b820*/  @!P2 NANOSLEEP.SYNCS 0x989680 ;  /* 0x009896800000a95d */ /* 0x004fea0003900000 */
[----:B------:R-:W2:Y:S02]  /*1b830*/  @!P2 SYNCS.PHASECHK.TRANS64 P2, [R8+URZ+0x2e850], R7 ;  /* 0x02e850070800a5a7 */ /* 0x000ea4000804007f */
[----:B--2---:R-:W-:Y:S05]  /*1b840*/  @!P2 BRA `(.L_x_8154) ;  /* 0xfffffffc00eca947 */ /* 0x004fea000383ffff */
[----:B------:R-:W-:Y:S05]  /*1b850*/  BRA `(.L_x_8151) ;  /* 0xffffff1800107947 */ /* 0x000fea000383ffff */
.L_x_8160:
[----:B-1----:R-:W-:-:S04]  /*1b860*/  IMAD.U32 R5, RZ, RZ, UR5 ;  /* 0x00000005ff057e24 */ /* 0x002fc8000f8e00ff */
[----:B------:R1:W2:Y:S03]  /*1b870*/  SYNCS.PHASECHK.TRANS64.TRYWAIT P0, [R5+URZ+0x2e850], R0 ;  /* 0x02e85000050075a7 */ /* 0x0002a6000800017f */
[----:B--2---:R-:W-:Y:S05]  /*1b880*/  @!P0 NANOSLEEP.SYNCS 0x989680 ;  /* 0x009896800000895d */ /* 0x004fea0003900000 */
[----:B------:R-:W2:Y:S02]  /*1b890*/  @!P0 SYNCS.PHASECHK.TRANS64 P0, [R5+URZ+0x2e850], R0 ;  /* 0x02e85000050085a7 */ /* 0x000ea4000800007f */
[----:B--2---:R-:W-:Y:S05]  /*1b8a0*/  @!P0 BRA `(.L_x_8160) ;  /* 0xfffffffc00ec8947 */ /* 0x004fea000383ffff */
[----:B------:R-:W-:Y:S05]  /*1b8b0*/  BRA `(.L_x_8159) ;  /* 0xffffff4c00d47947 */ /* 0x000fea000383ffff */
.L_x_8210:
[----:B------:R-:W-:Y:S02]  /*1b8c0*/  IMAD.MOV.U32 R13, RZ, RZ, R0 ;  /* 0x000000ffff0d7224 */ /* 0x000fe400078e0000 */
[----:B------:R-:W-:Y:S02]  /*1b8d0*/  IMAD.MOV.U32 R12, RZ, RZ, RZ ;  /* 0x000000ffff0c7224 */ /* 0x000fe400078e00ff */
[----:B------:R-:W-:Y:S02]  /*1b8e0*/  IMAD.MOV.U32 R11, RZ, RZ, 0x1f ;  /* 0x0000001fff0b7424 */ /* 0x000fe400078e00ff */
[----:B------:R-:W-:-:S07]  /*1b8f0*/  IMAD.MOV.U32 R15, RZ, RZ, -0x1 ;  /* 0xffffffffff0f7424 */ /* 0x000fce00078e00ff */
[----:B01-3--:R-:W-:Y:S05]  /*1b900*/  WARPSYNC.COLLECTIVE R15, `(.L_x_8280) ;  /* 0x000000000f087348 */ /* 0x00bfea0003c00000 */
[----:B------:R2:W4:Y:S02]  /*1b910*/  SHFL.IDX P6, R14, R13, R12, R11 ;  /* 0x0000000c0d0e7389 */ /* 0x00052400000c000b */
[----:B01234-:R-:W-:Y:S01]  /*1b920*/  ENDCOLLECTIVE ;  /* 0x000000000000791b */ /* 0x01ffe20003800000 */
.L_x_8280:
[----:B------:R-:W-:Y:S05]  /*1b930*/  BRA `(.L_x_8281) ;  /* 0xffffffb800d47947 */ /* 0x000fea000383ffff */
.L_x_8212:
[----:B------:R-:W-:Y:S01]  /*1b940*/  BSSY B0, `(.L_x_8282) ;  /* 0x0000006000007945 */ /* 0x000fe20003800000 */
[----:B------:R-:W-:-:S07]  /*1b950*/  IMAD.MOV.U32 R15, RZ, RZ, -0x1 ;  /* 0xffffffffff0f7424 */ /* 0x000fce00078e00ff */
[----:B01-3--:R-:W-:Y:S05]  /*1b960*/  WARPSYNC.COLLECTIVE R15, `(.L_x_8283) ;  /* 0x000000000f0c7348 */ /* 0x00bfea0003c00000 */
[----:B------:R-:W-:Y:S02]  /*1b970*/  ELECT P6, UR62, PT ;  /* 0x00000000003e782f */ /* 0x000fe400038c0000 */
[----:B------:R-:W-:Y:S01]  /*1b980*/  MOV R14, UR62 ;  /* 0x0000003e000e7c02 */ /* 0x000fe20008000f00 */
[----:B01-3--:R-:W-:Y:S10]  /*1b990*/  ENDCOLLECTIVE ;  /* 0x000000000000791b */ /* 0x00bff40003800000 */
.L_x_8283:
[----:B------:R-:W-:Y:S05]  /*1b9a0*/  BSYNC B0 ;  /* 0x0000000000007941 */ /* 0x000fea0003800000 */
.L_x_8282:
[----:B------:R-:W-:Y:S05]  /*1b9b0*/  BRA `(.L_x_8284) ;  /* 0xffffffb800dc7947 */ /* 0x000fea000383ffff */
.L_x_8214:
[----:B0-----:R0:W2:Y:S02]  /*1b9c0*/  SYNCS.PHASECHK.TRANS64.TRYWAIT P0, [R4+URZ+0x2e880], R3 ;  /* 0x02e88003040075a7 */ /* 0x0010a4000800017f */
[----:B--2---:R-:W-:Y:S05]  /*1b9d0*/  @!P0 NANOSLEEP.SYNCS 0x989680 ;  /* 0x009896800000895d */ /* 0x004fea0003900000 */
[----:B------:R-:W2:Y:S02]  /*1b9e0*/  @!P0 SYNCS.PHASECHK.TRANS64 P0, [R4+URZ+0x2e880], R3 ;  /* 0x02e88003040085a7 */ /* 0x000ea4000800007f */
[----:B--2---:R-:W-:Y:S05]  /*1b9f0*/  @!P0 BRA `(.L_x_8214) ;  /* 0xfffffffc00f08947 */ /* 0x004fea000383ffff */
[----:B------:R-:W-:Y:S05]  /*1ba00*/  BRA `(.L_x_8285) ;  /* 0xffffffbc00407947 */ /* 0x000fea000383ffff */
.L_x_8216:
[----:B--2---:R2:W3:Y:S02]  /*1ba10*/  SYNCS.PHASECHK.TRANS64.TRYWAIT P0, [R4+URZ+0x2e840], R3 ;  /* 0x02e84003040075a7 */ /* 0x0044e4000800017f */
[----:B---3--:R-:W-:Y:S05]  /*1ba20*/  @!P0 NANOSLEEP.SYNCS 0x989680 ;  /* 0x009896800000895d */ /* 0x008fea0003900000 */
[----:B------:R-:W3:Y:S02]  /*1ba30*/  @!P0 SYNCS.PHASECHK.TRANS64 P0, [R4+URZ+0x2e840], R3 ;  /* 0x02e84003040085a7 */ /* 0x000ee4000800007f */
[----:B---3--:R-:W-:Y:S05]  /*1ba40*/  @!P0 BRA `(.L_x_8216) ;  /* 0xfffffffc00f08947 */ /* 0x008fea000383ffff */
[----:B------:R-:W-:Y:S05]  /*1ba50*/  BRA `(.L_x_8286) ;  /* 0xffffffbc00947947 */ /* 0x000fea000383ffff */
.L_x_8220:
        /* <DEDUP_REMOVED lines=11> */
.L_x_8287:
[C---:B------:R-:W-:Y:S01]  /*1bb10*/  VIADD R5, R4.reuse, 0x10 ;  /* 0x0000001004057836 */ /* 0x040fe20000000000 */
[C---:B------:R-:W-:Y:S01]  /*1bb20*/  ISETP.GE.AND P1, PT, R4.reuse, R3, PT ;  /* 0x000000030400720c */ /* 0x040fe20003f26270 */
[----:B------:R-:W-:Y:S02]  /*1bb30*/  VIADD R8, R4, 0x60 ;  /* 0x0000006004087836 */ /* 0x000fe40000000000 */
[----:B------:R-:W-:Y:S02]  /*1bb40*/  IMAD.MOV.U32 R13, RZ, RZ, R2 ;  /* 0x000000ffff0d7224 */ /* 0x000fe400078e0002 */
[----:B------:R-:W-:-:S08]  /*1bb50*/  IMAD.MOV.U32 R6, RZ, RZ, R14 ;  /* 0x000000ffff067224 */ /* 0x000fd000078e000e */
[----:B------:R-:W-:Y:S05]  /*1bb60*/  WARPSYNC.COLLECTIVE R15, `(.L_x_8288) ;  /* 0x000000000f087348 */ /* 0x000fea0003c00000 */
[----:B------:R0:W1:Y:S02]  /*1bb70*/  SHFL.IDX P6, R14, R13, R12, R11 ;  /* 0x0000000c0d0e7389 */ /* 0x00006400000c000b */
[----:B01----:R-:W-:Y:S01]  /*1bb80*/  ENDCOLLECTIVE ;  /* 0x000000000000791b */ /* 0x003fe20003800000 */
.L_x_8288:
[----:B------:R-:W-:Y:S02]  /*1bb90*/  IMAD.MOV.U32 R13, RZ, RZ, R0 ;  /* 0x000000ffff0d7224 */ /* 0x000fe400078e0000 */
[----:B------:R-:W-:Y:S02]  /*1bba0*/  IMAD.MOV.U32 R12, RZ, RZ, 0x1 ;  /* 0x00000001ff0c7424 */ /* 0x000fe400078e00ff */
[----:B------:R-:W-:-:S07]  /*1bbb0*/  IMAD.MOV.U32 R7, RZ, RZ, R14 ;  /* 0x000000ffff077224 */ /* 0x000fce00078e000e */
[----:B------:R-:W-:Y:S05]  /*1bbc0*/  WARPSYNC.COLLECTIVE R15, `(.L_x_8289) ;  /* 0x000000000f087348 */ /* 0x000fea0003c00000 */
[----:B------:R0:W1:Y:S02]  /*1bbd0*/  SHFL.IDX P6, R14, R13, R12, R11 ;  /* 0x0000000c0d0e7389 */ /* 0x00006400000c000b */
[----:B01----:R-:W-:Y:S01]  /*1bbe0*/  ENDCOLLECTIVE ;  /* 0x000000000000791b */ /* 0x003fe20003800000 */
.L_x_8289:
        /* <DEDUP_REMOVED lines=16> */
.L_x_8290:
[----:B------:R-:W-:Y:S02]  /*1bcf0*/  IMAD.MOV.U32 R13, RZ, RZ, R0 ;  /* 0x000000ffff0d7224 */ /* 0x000fe400078e0000 */
[----:B------:R-:W-:Y:S02]  /*1bd00*/  IMAD.MOV.U32 R12, RZ, RZ, 0x2 ;  /* 0x00000002ff0c7424 */ /* 0x000fe400078e00ff */
[----:B------:R-:W-:-:S07]  /*1bd10*/  IMAD.MOV.U32 R7, RZ, RZ, R14 ;  /* 0x000000ffff077224 */ /* 0x000fce00078e000e */
[----:B------:R-:W-:Y:S05]  /*1bd20*/  WARPSYNC.COLLECTIVE R15, `(.L_x_8291) ;  /* 0x000000000f087348 */ /* 0x000fea0003c00000 */
[----:B------:R0:W1:Y:S02]  /*1bd30*/  SHFL.IDX P6, R14, R13, R12, R11 ;  /* 0x0000000c0d0e7389 */ /* 0x00006400000c000b */
[----:B01----:R-:W-:Y:S01]  /*1bd40*/  ENDCOLLECTIVE ;  /* 0x000000000000791b */ /* 0x003fe20003800000 */
.L_x_8291:
        /* <DEDUP_REMOVED lines=16> */
.L_x_8292:
[----:B------:R-:W-:Y:S02]  /*1be50*/  IMAD.MOV.U32 R13, RZ, RZ, R0 ;  /* 0x000000ffff0d7224 */ /* 0x000fe400078e0000 */
[----:B------:R-:W-:Y:S02]  /*1be60*/  IMAD.MOV.U32 R12, RZ, RZ, 0x3 ;  /* 0x00000003ff0c7424 */ /* 0x000fe400078e00ff */
[----:B------:R-:W-:-:S07]  /*1be70*/  IMAD.MOV.U32 R7, RZ, RZ, R14 ;  /* 0x000000ffff077224 */ /* 0x000fce00078e000e */
[----:B------:R-:W-:Y:S05]  /*1be80*/  WARPSYNC.COLLECTIVE R15, `(.L_x_8293) ;  /* 0x000000000f087348 */ /* 0x000fea0003c00000 */
[----:B------:R0:W1:Y:S02]  /*1be90*/  SHFL.IDX P6, R14, R13, R12, R11 ;  /* 0x0000000c0d0e7389 */ /* 0x00006400000c000b */
[----:B01----:R-:W-:Y:S01]  /*1bea0*/  ENDCOLLECTIVE ;  /* 0x000000000000791b */ /* 0x003fe20003800000 */
.L_x_8293:
        /* <DEDUP_REMOVED lines=16> */
.L_x_8294:
[----:B------:R-:W-:Y:S02]  /*1bfb0*/  IMAD.MOV.U32 R13, RZ, RZ, R0 ;  /* 0x000000ffff0d7224 */ /* 0x000fe400078e0000 */
[----:B------:R-:W-:Y:S02]  /*1bfc0*/  IMAD.MOV.U32 R12, RZ, RZ, 0x4 ;  /* 0x00000004ff0c7424 */ /* 0x000fe400078e00ff */
[----:B------:R-:W-:-:S07]  /*1bfd0*/  IMAD.MOV.U32 R7, RZ, RZ, R14 ;  /* 0x000000ffff077224 */ /* 0x000fce00078e000e */
[----:B------:R-:W-:Y:S05]  /*1bfe0*/  WARPSYNC.COLLECTIVE R15, `(.L_x_8295) ;  /* 0x000000000f087348 */ /* 0x000fea0003c00000 */
[----:B------:R0:W1:Y:S02]  /*1bff0*/  SHFL.IDX P6, R14, R13, R12, R11 ;  /* 0x0000000c0d0e7389 */ /* 0x00006400000c000b */
[----:B01----:R-:W-:Y:S01]  /*1c000*/  ENDCOLLECTIVE ;  /* 0x000000000000791b */ /* 0x003fe20003800000 */
.L_x_8295:
        /* <DEDUP_REMOVED lines=16> */
.L_x_8296:
[----:B------:R-:W-:Y:S02]  /*1c110*/  IMAD.MOV.U32 R13, RZ, RZ, R0 ;  /* 0x000000ffff0d7224 */ /* 0x000fe400078e0000 */
[----:B------:R-:W-:Y:S02]  /*1c120*/  IMAD.MOV.U32 R12, RZ, RZ, 0x5 ;  /* 0x00000005ff0c7424 */ /* 0x000fe400078e00ff */
[----:B------:R-:W-:-:S07]  /*1c130*/  IMAD.MOV.U32 R7, RZ, RZ, R14 ;  /* 0x000000ffff077224 */ /* 0x000fce00078e000e */
[----:B------:R-:W-:Y:S05]  /*1c140*/  WARPSYNC.COLLECTIVE R15, `(.L_x_8297) ;  /* 0x000000000f087348 */ /* 0x000fea0003c00000 */
[----:B------:R0:W1:Y:S02]  /*1c150*/  SHFL.IDX P6, R14, R13, R12, R11 ;  /* 0x0000000c0d0e7389 */ /* 0x00006400000c000b */
[----:B01----:R-:W-:Y:S01]  /*1c160*/  ENDCOLLECTIVE ;  /* 0x000000000000791b */ /* 0x003fe20003800000 */
.L_x_8297:
        /* <DEDUP_REMOVED lines=15> */
.L_x_8298:
[----:B------:R-:W-:Y:S02]  /*1c260*/  IMAD.MOV.U32 R13, RZ, RZ, R0 ;  /* 0x000000ffff0d7224 */ /* 0x000fe400078e0000 */
[----:B------:R-:W-:Y:S02]  /*1c270*/  IMAD.MOV.U32 R12, RZ, RZ, 0x6 ;  /* 0x00000006ff0c7424 */ /* 0x000fe400078e00ff */
[----:B------:R-:W-:-:S07]  /*1c280*/  IMAD.MOV.U32 R7, RZ, RZ, R14 ;  /* 0x000000ffff077224 */ /* 0x000fce00078e000e */
[----:B------:R-:W-:Y:S05]  /*1c290*/  WARPSYNC.COLLECTIVE R15, `(.L_x_8299) ;  /* 0x000000000f087348 */ /* 0x000fea0003c00000 */
[----:B------:R0:W1:Y:S02]  /*1c2a0*/  SHFL.IDX P6, R14, R13, R12, R11 ;  /* 0x0000000c0d0e7389 */ /* 0x00006400000c000b */
[----:B01----:R-:W-:Y:S01]  /*1c2b0*/  ENDCOLLECTIVE ;  /* 0x000000000000791b */ /* 0x003fe20003800000 */
.L_x_8299:
        /* <DEDUP_REMOVED lines=15> */
.L_x_8300:
[----:B------:R-:W-:Y:S02]  /*1c3b0*/  IMAD.MOV.U32 R13, RZ, RZ, R0 ;  /* 0x000000ffff0d7224 */ /* 0x000fe400078e0000 */
[----:B------:R-:W-:Y:S02]  /*1c3c0*/  IMAD.MOV.U32 R12, RZ, RZ, 0x7 ;  /* 0x00000007ff0c7424 */ /* 0x000fe400078e00ff */
[----:B------:R-:W-:-:S07]  /*1c3d0*/  IMAD.MOV.U32 R7, RZ, RZ, R14 ;  /* 0x000000ffff077224 */ /* 0x000fce00078e000e */
[----:B------:R-:W-:Y:S05]  /*1c3e0*/  WARPSYNC.COLLECTIVE R15, `(.L_x_8301) ;  /* 0x000000000f087348 */ /* 0x000fea0003c00000 */
[----:B------:R0:W1:Y:S02]  /*1c3f0*/  SHFL.IDX P6, R14, R13, R12, R11 ;  /* 0x0000000c0d0e7389 */ /* 0x00006400000c000b */
[----:B01----:R-:W-:Y:S01]  /*1c400*/  ENDCOLLECTIVE ;  /* 0x000000000000791b */ /* 0x003fe20003800000 */
.L_x_8301:
        /* <DEDUP_REMOVED lines=10> */
.L_x_8302:
[----:B------:R-:W-:Y:S01]  /*1c4b0*/  @!PT LDS RZ, [RZ] ;  /* 0x00000000fffff984 */ /* 0x000fe20000000800 */
[----:B------:R-:W-:Y:S01]  /*1c4c0*/  @!PT LDS RZ, [RZ] ;  /* 0x00000000fffff984 */ /* 0x000fe20000000800 */
[----:B------:R-:W-:Y:S01]  /*1c4d0*/  @!PT LDS RZ, [RZ] ;  /* 0x00000000fffff984 */ /* 0x000fe20000000800 */
[----:B------:R3:W-:Y:S01]  /*1c4e0*/  @!P1 LDGSTS.E.BYPASS.LTC128B.128 [R9+0x1f400], desc[UR54][R6.64], !P0 ;  /* 0x1f40000006099fae */ /* 0x0007e2000c101d76 */
[----:B------:R-:W-:Y:S01]  /*1c4f0*/  IMAD.MOV.U32 R2, RZ, RZ, R14 ;  /* 0x000000ffff027224 */ /* 0x000fe200078e000e */
[----:B------:R-:W-:Y:S06]  /*1c500*/  BRA `(.L_x_8303) ;  /* 0xffffffbc00d07947 */ /* 0x000fec000383ffff */
.L_x_8223:
[----:B0-----:R0:W2:Y:S02]  /*1c510*/  SYNCS.PHASECHK.TRANS64.TRYWAIT P0, [R17+URZ+0x2e820], R0 ;  /* 0x02e82000110075a7 */ /* 0x0010a4000800017f */
[----:B--2---:R-:W-:Y:S05]  /*1c520*/  @!P0 NANOSLEEP.SYNCS 0x989680 ;  /* 0x009896800000895d */ /* 0x004fea0003900000 */
[----:B------:R-:W2:Y:S02]  /*1c530*/  @!P0 SYNCS.PHASECHK.TRANS64 P0, [R17+URZ+0x2e820], R0 ;  /* 0x02e82000110085a7 */ /* 0x000ea4000800007f */
[----:B--2---:R-:W-:Y:S05]  /*1c540*/  @!P0 BRA `(.L_x_8223) ;  /* 0xfffffffc00f08947 */ /* 0x004fea000383ffff */
[----:B------:R-:W-:Y:S05]  /*1c550*/  BRA `(.L_x_8304) ;  /* 0xffffffc0002c7947 */ /* 0x000fea000383ffff */
.L_x_8229:
[----:B--2---:R2:W3:Y:S02]  /*1c560*/  SYNCS.PHASECHK.TRANS64.TRYWAIT P0, [R4+URZ+0x2e880], R3 ;  /* 0x02e88003040075a7 */ /* 0x0044e4000800017f */
[----:B---3--:R-:W-:Y:S05]  /*1c570*/  @!P0 NANOSLEEP.SYNCS 0x989680 ;  /* 0x009896800000895d */ /* 0x008fea0003900000 */
[----:B------:R-:W3:Y:S02]  /*1c580*/  @!P0 SYNCS.PHASECHK.TRANS64 P0, [R4+URZ+0x2e880], R3 ;  /* 0x02e88003040085a7 */ /* 0x000ee4000800007f */
[----:B---3--:R-:W-:Y:S05]  /*1c590*/  @!P0 BRA `(.L_x_8229) ;  /* 0xfffffffc00f08947 */ /* 0x008fea000383ffff */
[----:B------:R-:W-:Y:S05]  /*1c5a0*/  BRA `(.L_x_8305) ;  /* 0xffffffc000e87947 */ /* 0x000fea000383ffff */
.L_x_8234:
[----:B0-----:R0:W3:Y:S02]  /*1c5b0*/  SYNCS.PHASECHK.TRANS64.TRYWAIT P0, [R4+URZ+0x2e840], R3 ;  /* 0x02e84003040075a7 */ /* 0x0010e4000800017f */
[----:B---3--:R-:W-:Y:S05]  /*1c5c0*/  @!P0 NANOSLEEP.SYNCS 0x989680 ;  /* 0x009896800000895d */ /* 0x008fea0003900000 */
[----:B------:R-:W3:Y:S02]  /*1c5d0*/  @!P0 SYNCS.PHASECHK.TRANS64 P0, [R4+URZ+0x2e840], R3 ;  /* 0x02e84003040085a7 */ /* 0x000ee4000800007f */
[----:B---3--:R-:W-:Y:S05]  /*1c5e0*/  @!P0 BRA `(.L_x_8234) ;  /* 0xfffffffc00f08947 */ /* 0x008fea000383ffff */
[----:B------:R-:W-:Y:S05]  /*1c5f0*/  BRA `(.L_x_8306) ;  /* 0xffffffc400687947 */ /* 0x000fea000383ffff */
.L_x_8240:
[----:B--2---:R2:W3:Y:S02]  /*1c600*/  SYNCS.PHASECHK.TRANS64.TRYWAIT P0, [R20+URZ+0x2e870], R2 ;  /* 0x02e87002140075a7 */ /* 0x0044e4000800017f */
[----:B---3--:R-:W-:Y:S05]  /*1c610*/  @!P0 NANOSLEEP.SYNCS 0x989680 ;  /* 0x009896800000895d */ /* 0x008fea0003900000 */
[----:B------:R-:W3:Y:S02]  /*1c620*/  @!P0 SYNCS.PHASECHK.TRANS64 P0, [R20+URZ+0x2e870], R2 ;  /* 0x02e87002140085a7 */ /* 0x000ee4000800007f */
[----:B---3--:R-:W-:Y:S05]  /*1c630*/  @!P0 BRA `(.L_x_8240) ;  /* 0xfffffffc00f08947 */ /* 0x008fea000383ffff */
[----:B------:R-:W-:Y:S05]  /*1c640*/  BRA `(.L_x_8307) ;  /* 0xffffffc800047947 */ /* 0x000fea000383ffff */
.L_x_8242:
[----:B--2---:R2:W3:Y:S02]  /*1c650*/  SYNCS.PHASECHK.TRANS64.TRYWAIT P0, [R20+URZ+0x2e860], R3 ;  /* 0x02e86003140075a7 */ /* 0x0044e4000800017f */
[----:B---3--:R-:W-:Y:S05]  /*1c660*/  @!P0 NANOSLEEP.SYNCS 0x989680 ;  /* 0x009896800000895d */ /* 0x008fea0003900000 */
[----:B------:R-:W3:Y:S02]  /*1c670*/  @!P0 SYNCS.PHASECHK.TRANS64 P0, [R20+URZ+0x2e860], R3 ;  /* 0x02e86003140085a7 */ /* 0x000ee4000800007f */
[----:B---3--:R-:W-:Y:S05]  /*1c680*/  @!P0 BRA `(.L_x_8242) ;  /* 0xfffffffc00f08947 */ /* 0x008fea000383ffff */
[----:B------:R-:W-:Y:S05]  /*1c690*/  BRA `(.L_x_8308) ;  /* 0xffffffc8000c7947 */ /* 0x000fea000383ffff */
.L_x_8249:
[----:B0-----:R0:W2:Y:S02]  /*1c6a0*/  SYNCS.PHASECHK.TRANS64.TRYWAIT P1, [R16+URZ+0x2e870], R3 ;  /* 0x02e87003100075a7 */ /* 0x0010a4000802017f */
[----:B--2---:R-:W-:Y:S05]  /*1c6b0*/  @!P1 NANOSLEEP.SYNCS 0x989680 ;  /* 0x009896800000995d */ /* 0x004fea0003900000 */
[----:B------:R-:W2:Y:S02]  /*1c6c0*/  @!P1 SYNCS.PHASECHK.TRANS64 P1, [R16+URZ+0x2e870], R3 ;  /* 0x02e87003100095a7 */ /* 0x000ea4000802007f */
[----:B--2---:R-:W-:Y:S05]  /*1c6d0*/  @!P1 BRA `(.L_x_8249) ;  /* 0xfffffffc00f09947 */ /* 0x004fea000383ffff */
[----:B------:R-:W-:Y:S05]  /*1c6e0*/  BRA `(.L_x_8309) ;  /* 0xffffffd0009c7947 */ /* 0x000fea000383ffff */
.L_x_8251:
[----:B0-----:R0:W2:Y:S02]  /*1c6f0*/  SYNCS.PHASECHK.TRANS64.TRYWAIT P1, [R16+URZ+0x2e860], R3 ;  /* 0x02e86003100075a7 */ /* 0x0010a4000802017f */
[----:B--2---:R-:W-:Y:S05]  /*1c700*/  @!P1 NANOSLEEP.SYNCS 0x989680 ;  /* 0x009896800000995d */ /* 0x004fea0003900000 */
[----:B------:R-:W2:Y:S02]  /*1c710*/  @!P1 SYNCS.PHASECHK.TRANS64 P1, [R16+URZ+0x2e860], R3 ;  /* 0x02e86003100095a7 */ /* 0x000ea4000802007f */
[----:B--2---:R-:W-:Y:S05]  /*1c720*/  @!P1 BRA `(.L_x_8251) ;  /* 0xfffffffc00f09947 */ /* 0x004fea000383ffff */
[----:B------:R-:W-:Y:S05]  /*1c730*/  BRA `(.L_x_8310) ;  /* 0xffffffd000a47947 */ /* 0x000fea000383ffff */
.L_x_8264:
[----:B0-----:R0:W1:Y:S02]  /*1c740*/  SYNCS.PHASECHK.TRANS64.TRYWAIT P0, [R0+URZ+0x2e820], R3 ;  /* 0x02e82003000075a7 */ /* 0x001064000800017f */
[----:B-1----:R-:W-:Y:S05]  /*1c750*/  @!P0 NANOSLEEP.SYNCS 0x989680 ;  /* 0x009896800000895d */ /* 0x002fea0003900000 */
[----:B------:R-:W1:Y:S02]  /*1c760*/  @!P0 SYNCS.PHASECHK.TRANS64 P0, [R0+URZ+0x2e820], R3 ;  /* 0x02e82003000085a7 */ /* 0x000e64000800007f */
[----:B-1----:R-:W-:Y:S05]  /*1c770*/  @!P0 BRA `(.L_x_8264) ;  /* 0xfffffffc00f08947 */ /* 0x002fea000383ffff */
[----:B------:R-:W-:Y:S05]  /*1c780*/  BRA `(.L_x_8311) ;  /* 0xffffffe800c87947 */ /* 0x000fea000383ffff */
.L_x_8265:
        /* <DEDUP_REMOVED lines=11> */
.L_x_8313:
[----:B------:R-:W-:Y:S05]  /*1c840*/  BSYNC B0 ;  /* 0x0000000000007941 */ /* 0x000fea0003800000 */
.L_x_8312:
[----:B------:R-:W-:Y:S05]  /*1c850*/  BRA `(.L_x_8314) ;  /* 0xffffffe800b07947 */ /* 0x000fea000383ffff */
.L_x_8268:
[----:B------:R-:W-:Y:S01]  /*1c860*/  BSSY B1, `(.L_x_8315) ;  /* 0x0000006000017945 */ /* 0x000fe20003800000 */
[----:B------:R-:W-:-:S07]  /*1c870*/  IMAD.MOV.U32 R15, RZ, RZ, -0x1 ;  /* 0xffffffffff0f7424 */ /* 0x000fce00078e00ff */
[----:B01----:R-:W-:Y:S05]  /*1c880*/  WARPSYNC.COLLECTIVE R15, `(.L_x_8316) ;  /* 0x000000000f0c7348 */ /* 0x003fea0003c00000 */
[----:B------:R-:W-:Y:S02]  /*1c890*/  ELECT P6, UR62, PT ;  /* 0x00000000003e782f */ /* 0x000fe400038c0000 */
[----:B------:R-:W-:Y:S01]  /*1c8a0*/  MOV R14, UR62 ;  /* 0x0000003e000e7c02 */ /* 0x000fe20008000f00 */
[----:B01----:R-:W-:Y:S10]  /*1c8b0*/  ENDCOLLECTIVE ;  /* 0x000000000000791b */ /* 0x003ff40003800000 */
.L_x_8316:
[----:B------:R-:W-:Y:S05]  /*1c8c0*/  BSYNC B1 ;  /* 0x0000000000017941 */ /* 0x000fea0003800000 */
.L_x_8315:
[----:B------:R-:W-:Y:S05]  /*1c8d0*/  BRA `(.L_x_8317) ;  /* 0xffffffe800a87947 */ /* 0x000fea000383ffff */
.L_x_8270:
[----:B0-----:R0:W1:Y:S02]  /*1c8e0*/  SYNCS.PHASECHK.TRANS64.TRYWAIT P1, [R6+URZ], R5 ;  /* 0x00000005060075a7 */ /* 0x001064000802017f */
[----:B-1----:R-:W-:Y:S05]  /*1c8f0*/  @!P1 NANOSLEEP.SYNCS 0x989680 ;  /* 0x009896800000995d */ /* 0x002fea0003900000 */
[----:B------:R-:W1:Y:S02]  /*1c900*/  @!P1 SYNCS.PHASECHK.TRANS64 P1, [R6+URZ], R5 ;  /* 0x00000005060095a7 */ /* 0x000e64000802007f */
[----:B-1----:R-:W-:Y:S05]  /*1c910*/  @!P1 BRA `(.L_x_8270) ;  /* 0xfffffffc00f09947 */ /* 0x002fea000383ffff */
[----:B------:R-:W-:Y:S05]  /*1c920*/  BRA `(.L_x_8318) ;  /* 0xffffffe800e47947 */ /* 0x000fea000383ffff */
.L_x_8271:
[----:B-1----:R1:W2:Y:S02]  /*1c930*/  SYNCS.PHASECHK.TRANS64.TRYWAIT P1, [R7+URZ], R2 ;  /* 0x00000002070075a7 */ /* 0x0022a4000802017f */
[----:B--2---:R-:W-:Y:S05]  /*1c940*/  @!P1 NANOSLEEP.SYNCS 0x989680 ;  /* 0x009896800000995d */ /* 0x004fea0003900000 */
[----:B------:R-:W2:Y:S02]  /*1c950*/  @!P1 SYNCS.PHASECHK.TRANS64 P1, [R7+URZ], R2 ;  /* 0x00000002070095a7 */ /* 0x000ea4000802007f */
[----:B--2---:R-:W-:Y:S05]  /*1c960*/  @!P1 BRA `(.L_x_8271) ;  /* 0xfffffffc00f09947 */ /* 0x004fea000383ffff */
[----:B------:R-:W-:Y:S05]  /*1c970*/  BRA `(.L_x_8319) ;  /* 0xffffffe800d87947 */ /* 0x000fea000383ffff */
.L_x_8273:
[----:B--2---:R2:W3:Y:S02]  /*1c980*/  SYNCS.PHASECHK.TRANS64.TRYWAIT P1, [R4+URZ+0x2e860], R5 ;  /* 0x02e86005040075a7 */ /* 0x0044e4000802017f */
[----:B---3--:R-:W-:Y:S05]  /*1c990*/  @!P1 NANOSLEEP.SYNCS 0x989680 ;  /* 0x009896800000995d */ /* 0x008fea0003900000 */
[----:B------:R-:W3:Y:S02]  /*1c9a0*/  @!P1 SYNCS.PHASECHK.TRANS64 P1, [R4+URZ+0x2e860], R5 ;  /* 0x02e86005040095a7 */ /* 0x000ee4000802007f */
[----:B---3--:R-:W-:Y:S05]  /*1c9b0*/  @!P1 BRA `(.L_x_8273) ;  /* 0xfffffffc00f09947 */ /* 0x008fea000383ffff */
[----:B------:R-:W-:Y:S05]  /*1c9c0*/  BRA `(.L_x_8320) ;  /* 0xffffffe800dc7947 */ /* 0x000fea000383ffff */
.L_x_8275:
[----:B---3--:R3:W4:Y:S02]  /*1c9d0*/  SYNCS.PHASECHK.TRANS64.TRYWAIT P1, [R3+URZ+0x2e860], R2 ;  /* 0x02e86002030075a7 */ /* 0x008724000802017f */
[----:B----4-:R-:W-:Y:S05]  /*1c9e0*/  @!P1 NANOSLEEP.SYNCS 0x989680 ;  /* 0x009896800000995d */ /* 0x010fea0003900000 */
[----:B------:R-:W4:Y:S02]  /*1c9f0*/  @!P1 SYNCS.PHASECHK.TRANS64 P1, [R3+URZ+0x2e860], R2 ;  /* 0x02e86002030095a7 */ /* 0x000f24000802007f */
[----:B----4-:R-:W-:Y:S05]  /*1ca00*/  @!P1 BRA `(.L_x_8275) ;  /* 0xfffffffc00f09947 */ /* 0x010fea000383ffff */
[----:B------:R-:W-:Y:S05]  /*1ca10*/  BRA `(.L_x_8321) ;  /* 0xffffffe800dc7947 */ /* 0x000fea000383ffff */
.L_x_8277:
[----:B----4-:R4:W0:Y:S02]  /*1ca20*/  SYNCS.PHASECHK.TRANS64.TRYWAIT P0, [R4+URZ+0x2e880], R5 ;  /* 0x02e88005040075a7 */ /* 0x010824000800017f */
[----:B0-----:R-:W-:Y:S05]  /*1ca30*/  @!P0 NANOSLEEP.SYNCS 0x989680 ;  /* 0x009896800000895d */ /* 0x001fea0003900000 */
[----:B------:R-:W0:Y:S02]  /*1ca40*/  @!P0 SYNCS.PHASECHK.TRANS64 P0, [R4+URZ+0x2e880], R5 ;  /* 0x02e88005040085a7 */ /* 0x000e24000800007f */
[----:B0-----:R-:W-:Y:S05]  /*1ca50*/  @!P0 BRA `(.L_x_8277) ;  /* 0xfffffffc00f08947 */ /* 0x001fea000383ffff */
[----:B------:R-:W-:Y:S05]  /*1ca60*/  BRA `(.L_x_8278) ;  /* 0xffffffe800d87947 */ /* 0x000fea000383ffff */
.L_x_8322:
        /* <DEDUP_REMOVED lines=9> */
.L_x_13363:


//--------------------- .text._ZN7cutlass13device_kernelIN5flash11enable_sm90INS1_16FlashAttnFwdSm90INS1_25CollectiveMainloopFwdSm90ILi2EN4cute5tupleIJNS5_1CILi1EEES8_S8_EEENS6_IJNS7_ILi128EEENS7_ILi224EEESA_EEELi128ENS_12float_e4m3_tEfNS_4arch4Sm90ELb1ELb0ELb1ELb1ELb0ELb1ELb0ELb1ELb1ELb1ELb1ELb0EEENS1_21CollectiveEpilogueFwdINS6_IJSA_SA_SB_EEES9_NS_10bfloat16_tESF_Li256ELb1ELb1ELb1ELb1EEENS1_36VarlenDynamicPersistentTileSchedulerILi128ELi224ELi256ELi128ELb1ELb1ELb1ELb1ELb1ELb1EEEEEEEEEvNT_6ParamsE --------------------------
	.section	.text._ZN7cutlass13device_kernelIN5flash11enable_sm90INS1_16FlashAttnFwdSm90INS1_25CollectiveMainloopFwdSm90ILi2EN4cute5tupleIJNS5_1CILi1EEES8_S8_EEENS6_IJNS7_ILi128EEENS7_ILi224EEESA_EEELi128ENS_12float_e4m3_tEfNS_4arch4Sm90ELb1ELb0ELb1ELb1ELb0ELb1ELb0ELb1ELb1ELb1ELb1ELb0EEENS1_21CollectiveEpilogueFwdINS6_IJSA_SA_SB_EEES9_NS_10bfloat16_tESF_Li256ELb1ELb1ELb1ELb1EEENS1_36VarlenDynamicPersistentTileSchedulerILi128ELi224ELi256ELi128ELb1ELb1ELb1ELb1ELb1ELb1EEEEEEEEEvNT_6ParamsE,"ax",@progbits
	.align	128
.text._ZN7cutlass13device_kernelIN5flash11enable_sm90INS1_16FlashAttnFwdSm90INS1_25CollectiveMainloopFwdSm90ILi2EN4cute5tupleIJNS5_1CILi1EEES8_S8_EEENS6_IJNS7_ILi128EEENS7_ILi224EEESA_EEELi128ENS_12float_e4m3_tEfNS_4arch4Sm90ELb1ELb0ELb1ELb1ELb0ELb1ELb0ELb1ELb1ELb1ELb1ELb0EEENS1_21CollectiveEpilogueFwdINS6_IJSA_SA_SB_EEES9_NS_10bfloat16_tESF_Li256ELb1ELb1ELb1ELb1EEENS1_36VarlenDynamicPersistentTileSchedulerILi128ELi224ELi256ELi128ELb1ELb1ELb1ELb1ELb1ELb1EEEEEEEEEvNT_6ParamsE:
        .type           _ZN7cutlass13device_kernelIN5flash11enable_sm90INS1_16FlashAttnFwdSm90INS1_25CollectiveMainloopFwdSm90ILi2EN4cute5tupleIJNS5_1CILi1EEES8_S8_EEENS6_IJNS7_ILi128EEENS7_ILi224EEESA_EEELi128ENS_12float_e4m3_tEfNS_4arch4Sm90ELb1ELb0ELb1ELb1ELb0ELb1ELb0ELb1ELb1ELb1ELb1ELb0EEENS1_21CollectiveEpilogueFwdINS6_IJSA_SA_SB_EEES9_NS_10bfloat16_tESF_Li256ELb1ELb1ELb1ELb1EEENS1_36VarlenDynamicPersistentTileSchedulerILi128ELi224ELi256ELi128ELb1ELb1ELb1ELb1ELb1ELb1EEEEEEEEEvNT_6ParamsE,@function
        .size           _ZN7cutlass13device_kernelIN5flash11enable_sm90INS1_16FlashAttnFwdSm90INS1_25CollectiveMainloopFwdSm90ILi2EN4cute5tupleIJNS5_1CILi1EEES8_S8_EEENS6_IJNS7_ILi128EEENS7_ILi224EEESA_EEELi128ENS_12float_e4m3_tEfNS_4arch4Sm90ELb1ELb0ELb1ELb1ELb0ELb1ELb0ELb1ELb1ELb1ELb1ELb0EEENS1_21CollectiveEpilogueFwdINS6_IJSA_SA_SB_EEES9_NS_10bfloat16_tESF_Li256ELb1ELb1ELb1ELb1EEENS1_36VarlenDynamicPersistentTileSchedulerILi128ELi224ELi256ELi128ELb1ELb1ELb1ELb1ELb1ELb1EEEEEEEEEvNT_6ParamsE,(.L_x_13364 - _ZN7cutlass13device_kernelIN5flash11enable_sm90INS1_16FlashAttnFwdSm90INS1_25CollectiveMainloopFwdSm90ILi2EN4cute5tupleIJNS5_1CILi1EEES8_S8_EEENS6_IJNS7_ILi128EEENS7_ILi224EEESA_EEELi128ENS_12float_e4m3_tEfNS_4arch4Sm90ELb1ELb0ELb1ELb1ELb0ELb1ELb0ELb1ELb1ELb1ELb1ELb0EEENS1_21CollectiveEpilogueFwdINS6_IJSA_SA_SB_EEES9_NS_10bfloat16_tESF_Li256ELb1ELb1ELb1ELb1EEENS1_36VarlenDynamicPersistentTileSchedulerILi128ELi224ELi256ELi128ELb1ELb1ELb1ELb1ELb1ELb1EEEEEEEEEvNT_6ParamsE)
        .other          _ZN7cutlass13device_kernelIN5flash11enable_sm90INS1_16FlashAttnFwdSm90INS1_25CollectiveMainloopFwdSm90ILi2EN4cute5tupleIJNS5_1CILi1EEES8_S8_EEENS6_IJNS7_ILi128EEENS7_ILi224EEESA_EEELi128ENS_12float_e4m3_tEfNS_4arch4Sm90ELb1ELb0ELb1ELb1ELb0ELb1ELb0ELb1ELb1ELb1ELb1ELb0EEENS1_21CollectiveEpilogueFwdINS6_IJSA_SA_SB_EEES9_NS_10bfloat16_tESF_Li256ELb1ELb1ELb1ELb1EEENS1_36VarlenDynamicPersistentTileSchedulerILi128ELi224ELi256ELi128ELb1ELb1ELb1ELb1ELb1ELb1EEEEEEEEEvNT_6ParamsE,@"STO_CUDA_ENTRY STV_DEFAULT"
_ZN7cutlass13device_kernelIN5flash11enable_sm90INS1_16FlashAttnFwdSm90INS1_25CollectiveMainloopFwdSm90ILi2EN4cute5tupleIJNS5_1CILi1EEES8_S8_EEENS6_IJNS7_ILi128EEENS7_ILi224EEESA_EEELi128ENS_12float_e4m3_tEfNS_4arch4Sm90ELb1ELb0ELb1ELb1ELb0ELb1ELb0ELb1ELb1ELb1ELb1ELb0EEENS1_21CollectiveEpilogueFwdINS6_IJSA_SA_SB_EEES9_NS_10bfloat16_tESF_Li256ELb1ELb1ELb1ELb1EEENS1_36VarlenDynamicPersistentTileSchedulerILi128ELi224ELi256ELi128ELb1ELb1ELb1ELb1ELb1ELb1EEEEEEEEEvNT_6ParamsE:
        /* <DEDUP_REMOVED lines=24> */
.L_x_8324:
[----:B------:R-:W-:Y:S05]  /*0180*/  BSYNC B0 ;  /* 0x0000000000007941 */ /* 0x000fea0003800000 */
.L_x_8323:
        /* <DEDUP_REMOVED lines=41> */
.L_x_8325:
        /* <DEDUP_REMOVED lines=22> */
.L_x_8326:
        /* <DEDUP_REMOVED lines=18> */
.L_x_8327:
        /* <DEDUP_REMOVED lines=22> */
.L_x_8328:
        /* <DEDUP_REMOVED lines=22> */
.L_x_8329:
[----:B0-----:R-:W-:Y:S01]  /*0960*/  UMOV UR4, 0x1 ;  /* 0x0000000100047882 */ /* 0x001fe20000000000 */
[----:B------:R-:W-:Y:S01]  /*0970*/  PLOP3.LUT P0, PT, PT, PT, UP0, 0x80, 0x0 ;  /* 0x000000000000781c */ /* 0x000fe20003f0f008 */
[----:B------:R-:W-:Y:S01]  /*0980*/  USEL UR4, UR4, 0x2, !UP0 ;  /* 0x0000000204047887 */ /* 0x000fe2000c000000 */
[----:B------:R-:W-:Y:S01]  /*0990*/  NOP ;  /* 0x0000000000007918 */ /* 0x000fe20000000000 */
[----:B------:R-:W-:Y:S04]  /*09a0*/  BSSY B8, `(.L_x_8330) ;  /* 0x0002f67000087945 */ /* 0x000fe80003800000 */
[----:B------:R-:W-:-:S05]  /*09b0*/  IMAD.U32 R2, RZ, RZ, UR4 ;  /* 0x00000004ff027e24 */ /* 0x000fca000f8e00ff */
[----:B------:R0:W-:Y:S01]  /*09c0*/  STL [R1+0xc8], R2 ;  /* 0x0000c80201007387 */ /* 0x0001e20000100800 */
[----:B-12-4-:R-:W-:Y:S06]  /*09d0*/  BAR.SYNC.DEFER_BLOCKING 0x0 ;  /* 0x0000000000007b1d */ /* 0x016fec0000010000 */
[----:B------:R-:W-:Y:S05]  /*09e0*/  @!P0 BRA `(.L_x_8331) ;  /* 0x0000027000e48947 */ /* 0x000fea0003800000 */
.L_x_8332:
[----:B------:R-:W-:-:S08]  /*09f0*/  NOP ;  /* 0x0000000000007918 */ /* 0x000fd00000000000 */
[----:B------:R-:W1:Y:S02]  /*0a00*/  USETMAXREG.TRY_ALLOC.CTAPOOL UP0, 0xf0 ;  /* 0x000000f0000079c8 */ /* 0x000e640008000600 */
[----:B-1----:R-:W-:-:S13]  /*0a10*/  PLOP3.LUT P0, PT, PT, PT, UP0, 0x80, 0x0 ;  /* 0x000000000000781c */ /* 0x002fda0003f0f008 */
[----:B------:R-:W-:Y:S05]  /*0a20*/  @!P0 BRA `(.L_x_8332) ;  /* 0xfffffffc00f08947 */ /* 0x000fea000383ffff */
[----:B------:R-:W1:Y:S01]  /*0a30*/  S2R R0, SR_TID.X ;  /* 0x0000000000007919 */ /* 0x000e620000002100 */
[----:B------:R-:W2:Y:S01]  /*0a40*/  S2UR UR5, SR_CgaCtaId ;  /* 0x00000000000579c3 */ /* 0x000ea20000008800 */
[----:B------:R-:W-:-:S07]  /*0a50*/  UMOV UR4, 0x400 ;  /* 0x0000040000047882 */ /* 0x000fce0000000000 */
[----:B------:R-:W-:Y:S06]  /*0a60*/  BAR.ARV 0x8, 0x180 ;  /* 0x0206000000007b1d */ /* 0x000fec0000002000 */
[----:B--2---:R-:W-:-:S06]  /*0a70*/  ULEA UR4, UR5, UR4, 0x18 ;  /* 0x0000000405047291 */ /* 0x004fcc000f8ec03f */
[----:B------:R-:W-:Y:S01]  /*0a80*/  IMAD.U32 R16, RZ, RZ, UR4 ;  /* 0x00000004ff107e24 */ /* 0x000fe2000f8e00ff */
[----:B-1----:R-:W-:Y:S01]  /*0a90*/  SHF.R.U32.HI R0, RZ, 0x7, R0 ;  /* 0x00000007ff007819 */ /* 0x002fe20000011600 */
[----:B------:R-:W-:-:S03]  /*0aa0*/  ULDC UR4, c[0x0][0xc3c] ;  /* 0x00030f0000047ab9 */ /* 0x000fc60000000800 */
[----:B------:R-:W-:Y:S01]  /*0ab0*/  ISETP.NE.AND P0, PT, R0, 0x1, PT ;  /* 0x000000010000780c */ /* 0x000fe20003f05270 */
[----:B------:R-:W-:-:S05]  /*0ac0*/  IMAD.U32 R0, RZ, RZ, UR5 ;  /* 0x00000005ff007e24 */ /* 0x000fca000f8e00ff */
[----:B------:R-:W-:Y:S07]  /*0ad0*/  STL [R1+0x5c], R0 ;  /* 0x00005c0001007387 */ /* 0x000fee0000100800 */
[----:B------:R-:W-:Y:S08]  /*0ae0*/  @!P0 BAR.ARV 0x9, 0x100 ;  /* 0x0244000000008b1d */ /* 0x000ff00000002000 */
[----:B------:R-:W-:Y:S06]  /*0af0*/  BAR.SYNC.DEFER_BLOCKING 0x5, 0x180 ;  /* 0x0146000000007b1d */ /* 0x000fec0000010000 */
[----:B------:R-:W1:Y:S02]  /*0b00*/  LDS.128 R12, [R16+0x2e8d0] ;  /* 0x02e8d000100c7984 */ /* 0x000e640000000c00 */
[----:B------:R-:W-:Y:S06]  /*0b10*/  BAR.ARV 0x4, 0x180 ;  /* 0x0106000000007b1d */ /* 0x000fec0000002000 */
[----:B-1----:R-:W-:-:S13]  /*0b20*/  ISETP.GE.AND P0, PT, R15, UR4, PT ;  /* 0x000000040f007c0c */ /* 0x002fda000bf06270 */
[----:B------:R-:W-:Y:S05]  /*0b30*/  @P0 BRA `(.L_x_8333) ;  /* 0x000002f400340947 */ /* 0x000fea0003800000 */
[----:B0-----:R-:W2:Y:S01]  /*0b40*/  LDL R2, [R1+0xc8] ;  /* 0x0000c80001027983 */ /* 0x001ea20000100800 */
[----:B------:R-:W-:Y:S02]  /*0b50*/  IMAD.MOV.U32 R234, RZ, RZ, RZ ;  /* 0x000000ffffea7224 */ /* 0x000fe400078e00ff */
[----:B------:R-:W-:Y:S01]  /*0b60*/  IMAD.MOV.U32 R231, RZ, RZ, RZ ;  /* 0x000000ffffe77224 */ /* 0x000fe200078e00ff */
[----:B------:R-:W0:Y:S02]  /*0b70*/  S2R R0, SR_TID.X ;  /* 0x0000000000007919 */ /* 0x000e240000002100 */
[----:B0-----:R-:W-:-:S05]  /*0b80*/  VIADD R11, R0, 0xffffff80 ;  /* 0xffffff80000b7836 */ /* 0x001fca0000000000 */
[----:B------:R-:W-:Y:S02]  /*0b90*/  SHF.R.S32.HI R0, RZ, 0x1f, R11 ;  /* 0x0000001fff007819 */ /* 0x000fe4000001140b */
[----:B--2---:R-:W-:Y:S02]  /*0ba0*/  R2UR UR4, R2 ;  /* 0x00000000020472ca */ /* 0x004fe400000e0000 */
[----:B------:R-:W-:-:S04]  /*0bb0*/  LEA.HI R2, R0, R11, RZ, 0x7 ;  /* 0x0000000b00027211 */ /* 0x000fc800078f38ff */
[----:B------:R-:W-:Y:S02]  /*0bc0*/  LOP3.LUT R3, R2, 0xffffff80, RZ, 0xc0, !PT ;  /* 0xffffff8002037812 */ /* 0x000fe400078ec0ff */
[----:B------:R-:W-:-:S03]  /*0bd0*/  SHF.R.S32.HI R12, RZ, 0x7, R2 ;  /* 0x00000007ff0c7819 */ /* 0x000fc60000011402 */
[----:B------:R-:W-:Y:S01]  /*0be0*/  IMAD.IADD R21, R11, 0x1, -R3 ;  /* 0x000000010b157824 */ /* 0x000fe200078e0a03 */
[----:B------:R-:W-:Y:S01]  /*0bf0*/  LEA.HI R2, R2, R12, RZ, 0x1 ;  /* 0x0000000c02027211 */ /* 0x000fe200078f08ff */
[----:B------:R-:W-:-:S03]  /*0c00*/  ULOP3.LUT UR4, UR4, 0x1, URZ, 0xfc, !UPT ;  /* 0x0000000104047892 */ /* 0x000fc6000f8efc3f */
[----:B------:R-:W-:Y:S02]  /*0c10*/  SHF.R.S32.HI R6, RZ, 0x1f, R21 ;  /* 0x0000001fff067819 */ /* 0x000fe40000011415 */
[----:B------:R-:W-:Y:S02]  /*0c20*/  LOP3.LUT R2, R2, 0x3fffffe, RZ, 0xc0, !PT ;  /* 0x03fffffe02027812 */ /* 0x000fe400078ec0ff */
[CC--:B------:R-:W-:Y:S02]  /*0c30*/  LEA.HI R8, R6.reuse, R21.reuse, RZ, 0x2 ;  /* 0x0000001506087211 */ /* 0x0c0fe400078f10ff */
[----:B------:R-:W-:Y:S02]  /*0c40*/  LEA.HI R6, R6, R21, RZ, 0x5 ;  /* 0x0000001506067211 */ /* 0x000fe400078f28ff */
[--C-:B------:R-:W-:Y:S02]  /*0c50*/  SHF.R.S32.HI R5, RZ, 0x2, R8.reuse ;  /* 0x00000002ff057819 */ /* 0x100fe40000011408 */
[----:B------:R-:W-:-:S02]  /*0c60*/  SHF.R.S32.HI R4, RZ, 0x1f, R8 ;  /* 0x0000001fff047819 */ /* 0x000fc40000011408 */
[----:B------:R-:W-:Y:S02]  /*0c70*/  SHF.R.S32.HI R6, RZ, 0x5, R6 ;  /* 0x00000005ff067819 */ /* 0x000fe40000011406 */
[----:B------:R-:W-:Y:S02]  /*0c80*/  LEA.HI R3, R4, R5, RZ, 0x3 ;  /* 0x0000000504037211 */ /* 0x000fe400078f18ff */
        /* <DEDUP_REMOVED lines=9> */
[----:B------:R-:W-:Y:S01]  /*0d20*/  IADD3 R2, R12, -R2, RZ ;  /* 0x800000020c027210 */ /* 0x000fe20007ffe0ff */
[----:B------:R-:W-:Y:S01]  /*0d30*/  IMAD.IADD R5, R11, 0x1, -R5 ;  /* 0x000000010b057824 */ /* 0x000fe200078e0a05 */
[----:B------:R-:W-:Y:S01]  /*0d40*/  LOP3.LUT R4, R4, 0x1ffffffe, RZ, 0xc0, !PT ;  /* 0x1ffffffe04047812 */ /* 0x000fe200078ec0ff */
[----:B------:R-:W-:Y:S01]  /*0d50*/  IMAD.MOV.U32 R6, RZ, RZ, R14 ;  /* 0x000000ffff067224 */ /* 0x000fe200078e000e */
[----:B------:R-:W-:Y:S01]  /*0d60*/  LOP3.LUT R17, R3, 0xfffffc00, RZ, 0xc0, !PT ;  /* 0xfffffc0003117812 */ /* 0x000fe200078ec0ff */
[----:B------:R-:W-:Y:S01]  /*0d70*/  IMAD R20, R2, 0x40, R9 ;  /* 0x0000004002147824 */ /* 0x000fe200078e0209 */
[----:B------:R-:W-:Y:S01]  /*0d80*/  LEA.HI R2, R0, R11, RZ, 0x2 ;  /* 0x0000000b00027211 */ /* 0x000fe200078f10ff */
[----:B------:R-:W-:Y:S01]  /*0d90*/  IMAD.IADD R4, R7, 0x1, -R4 ;  /* 0x0000000107047824 */ /* 0x000fe200078e0a04 */
[----:B------:R-:W-:Y:S01]  /*0da0*/  LOP3.LUT R8, R8, 0x7ffffffc, RZ, 0xc0, !PT ;  /* 0x7ffffffc08087812 */ /* 0x000fe200078ec0ff */
[----:B------:R-:W-:Y:S01]  /*0db0*/  IMAD R5, R5, 0x40, R17 ;  /* 0x0000004005057824 */ /* 0x000fe200078e0211 */
[----:B------:R-:W-:Y:S01]  /*0dc0*/  SHF.R.S32.HI R228, RZ, 0x2, R2 ;  /* 0x00000002ffe47819 */ /* 0x000fe20000011402 */
[----:B------:R-:W-:-:S02]  /*0dd0*/  IMAD.MOV.U32 R7, RZ, RZ, R15 ;  /* 0x000000ffff077224 */ /* 0x000fc400078e000f */
[----:B------:R-:W-:Y:S01]  /*0de0*/  IMAD R3, R4, 0x8, R5 ;  /* 0x0000000804037824 */ /* 0x000fe200078e0205 */
[----:B------:R-:W-:Y:S01]  /*0df0*/  LEA.HI R4, R0, R11, RZ, 0x3 ;  /* 0x0000000b00047211 */ /* 0x000fe200078f18ff */
[----:B------:R-:W-:Y:S01]  /*0e00*/  VIADD R15, R228, 0xc0 ;  /* 0x000000c0e40f7836 */ /* 0x000fe20000000000 */
[----:B------:R-:W-:Y:S01]  /*0e10*/  LOP3.LUT R0, R2, 0xfffffffc, RZ, 0xc0, !PT ;  /* 0xfffffffc02007812 */ /* 0x000fe200078ec0ff */
[----:B------:R-:W-:Y:S01]  /*0e20*/  IMAD.MOV.U32 R5, RZ, RZ, R13 ;  /* 0x000000ffff057224 */ /* 0x000fe200078e000d */
[----:B------:R0:W-:Y:S01]  /*0e30*/  STL [R1+0xbc], R3 ;  /* 0x0000bc0301007387 */ /* 0x0001e20000100800 */
[C---:B------:R-:W-:Y:S01]  /*0e40*/  IADD3 R25, R228.reuse, 0x40, RZ ;  /* 0x00000040e4197810 */ /* 0x040fe20007ffe0ff */
[----:B------:R-:W-:Y:S01]  /*0e50*/  VIADD R24, R228, 0x80 ;  /* 0x00000080e4187836 */ /* 0x000fe20000000000 */
[----:B------:R-:W-:Y:S01]  /*0e60*/  SHF.R.S32.HI R12, RZ, 0x1f, R15 ;  /* 0x0000001fff0c7819 */ /* 0x000fe2000001140f */
[----:B------:R-:W-:Y:S01]  /*0e70*/  STL [R1+0xb8], R20 ;  /* 0x0000b81401007387 */ /* 0x000fe20000100800 */
[----:B------:R-:W-:Y:S01]  /*0e80*/  IMAD.IADD R13, R11, 0x1, -R0 ;  /* 0x000000010b0d7824 */ /* 0x000fe200078e0a00 */
[----:B------:R-:W-:Y:S01]  /*0e90*/  SHF.R.S32.HI R0, RZ, 0x1f, R228 ;  /* 0x0000001fff007819 */ /* 0x000fe200000114e4 */
[----:B------:R-:W-:Y:S01]  /*0ea0*/  IMAD.SHL.U32 R9, R24, 0x80, RZ ;  /* 0x0000008018097824 */ /* 0x000fe200078e00ff */
[----:B------:R-:W-:Y:S01]  /*0eb0*/  STL [R1], RZ ;  /* 0x000000ff01007387 */ /* 0x000fe20000100800 */
[----:B------:R-:W-:Y:S01]  /*0ec0*/  SHF.R.S32.HI R10, RZ, 0x1f, R24 ;  /* 0x0000001fff0a7819 */ /* 0x000fe20000011418 */
[----:B0-----:R-:W-:Y:S01]  /*0ed0*/  IMAD.U32 R3, RZ, RZ, UR4 ;  /* 0x00000004ff037e24 */ /* 0x001fe2000f8e00ff */
[----:B------:R-:W-:Y:S01]  /*0ee0*/  LEA.HI R12, R12, R15, RZ, 0x3 ;  /* 0x0000000f0c0c7211 */ /* 0x000fe200078f18ff */
[----:B------:R-:W-:Y:S01]  /*0ef0*/  IMAD.SHL.U32 R18, R13, 0x10, RZ ;  /* 0x000000100d127824 */ /* 0x000fe200078e00ff */
[----:B------:R-:W-:Y:S01]  /*0f00*/  LEA.HI R10, R10, R24, RZ, 0x3 ;  /* 0x000000180a0a7211 */ /* 0x000fe200078f18ff */
[----:B------:R-:W-:Y:S01]  /*0f10*/  IMAD.IADD R8, R21, 0x1, -R8 ;  /* 0x0000000115087824 */ /* 0x000fe200078e0a08 */
[----:B------:R0:W-:Y:S01]  /*0f20*/  STL [R1+0x4c], R3 ;  /* 0x00004c0301007387 */ /* 0x0001e20000100800 */
[----:B------:R-:W-:Y:S01]  /*0f30*/  LOP3.LUT R9, R9, 0x380, RZ, 0xc0, !PT ;  /* 0x0000038009097812 */ /* 0x000fe200078ec0ff */
[----:B------:R-:W-:Y:S01]  /*0f40*/  IMAD.SHL.U32 R12, R12, 0x80, RZ ;  /* 0x000000800c0c7824 */ /* 0x000fe200078e00ff */
[C---:B------:R-:W-:Y:S01]  /*0f50*/  LEA.HI R0, R13.reuse, R13, RZ, 0x1 ;  /* 0x0000000d0d007211 */ /* 0x040fe200078f08ff */
[----:B------:R-:W-:Y:S01]  /*0f60*/  IMAD.SHL.U32 R10, R10, 0x80, RZ ;  /* 0x000000800a0a7824 */ /* 0x000fe200078e00ff */
[----:B------:R-:W-:Y:S01]  /*0f70*/  UMOV UR4, URZ ;  /* 0x0000003f00047c82 */ /* 0x000fe20008000000 */
[----:B------:R-:W-:Y:S01]  /*0f80*/  IMAD.SHL.U32 R8, R8, 0x2, RZ ;  /* 0x0000000208087824 */ /* 0x000fe200078e00ff */
[----:B------:R-:W-:Y:S01]  /*0f90*/  LOP3.LUT R0, R0, 0x1ffffffe, RZ, 0xc0, !PT ;  /* 0x1ffffffe00007812 */ /* 0x000fe200078ec0ff */
[----:B------:R-:W-:Y:S01]  /*0fa0*/  IMAD.SHL.U32 R22, R13, 0x8, RZ ;  /* 0x000000080d167824 */ /* 0x000fe200078e00ff */
[----:B------:R-:W-:Y:S01]  /*0fb0*/  SHF.R.S32.HI R19, RZ, 0x1f, R18 ;  /* 0x0000001fff137819 */ /* 0x000fe20000011412 */
[----:B------:R-:W-:Y:S01]  /*0fc0*/  IMAD.MOV.U32 R17, RZ, RZ, RZ ;  /* 0x000000ffff117224 */ /* 0x000fe200078e00ff */
[----:B0-----:R-:W-:Y:S01]  /*0fd0*/  SHF.R.S32.HI R3, RZ, 0x1f, R2 ;  /* 0x0000001fff037819 */ /* 0x001fe20000011402 */
[----:B------:R-:W-:Y:S01]  /*0fe0*/  VIADD R230, R22, 0x20 ;  /* 0x0000002016e67836 */ /* 0x000fe20000000000 */
[----:B------:R-:W-:-:S02]  /*0ff0*/  LOP3.LUT R2, R4, 0xfffffff8, RZ, 0xc0, !PT ;  /* 0xfffffff804027812 */ /* 0x000fc400078ec0ff */
[----:B------:R-:W-:Y:S02]  /*1000*/  LEA.HI R3, R3, R228, RZ, 0x3 ;  /* 0x000000e403037211 */ /* 0x000fe400078f18ff */
[----:B------:R-:W-:Y:S01]  /*1010*/  SHF.R.S32.HI R4, RZ, 0x3, R4 ;  /* 0x00000003ff047819 */ /* 0x000fe20000011404 */
[----:B------:R-:W-:Y:S01]  /*1020*/  IMAD.IADD R14, R11, 0x1, -R2 ;  /* 0x000000010b0e7824 */ /* 0x000fe200078e0a02 */
[----:B------:R-:W-:Y:S01]  /*1030*/  SHF.R.S32.HI R4, RZ, 0x1f, R25 ;  /* 0x0000001fff047819 */ /* 0x000fe20000011419 */
[----:B------:R-:W-:Y:S01]  /*1040*/  IMAD.SHL.U32 R11, R15, 0x80, RZ ;  /* 0x000000800f0b7824 */ /* 0x000fe200078e00ff */
[----:B------:R-:W-:Y:S01]  /*1050*/  LOP3.LUT R3, R3, 0xfffffff8, RZ, 0xc0, !PT ;  /* 0xfffffff803037812 */ /* 0x000fe200078ec0ff */
[----:B------:R-:W-:Y:S01]  /*1060*/  IMAD.SHL.U32 R14, R14, 0x8, RZ ;  /* 0x000000080e0e7824 */ /* 0x000fe200078e00ff */
[----:B------:R-:W-:Y:S01]  /*1070*/  LEA.HI R4, R4, R25, RZ, 0x3 ;  /* 0x0000001904047211 */ /* 0x000fe200078f18ff */
[----:B------:R-:W-:Y:S01]  /*1080*/  IMAD.SHL.U32 R2, R25, 0x80, RZ ;  /* 0x0000008019027824 */ /* 0x000fe200078e00ff */
[----:B------:R-:W-:Y:S01]  /*1090*/  IADD3 R0, R13, -R0, RZ ;  /* 0x800000000d007210 */ /* 0x000fe20007ffe0ff */
[----:B------:R-:W-:Y:S01]  /*10a0*/  IMAD.IADD R229, R228, 0x1, -R3 ;  /* 0x00000001e4e57824 */ /* 0x000fe200078e0a03 */
[----:B------:R-:W-:Y:S01]  /*10b0*/  LOP3.LUT R3, R11, 0x380, RZ, 0xc0, !PT ;  /* 0x000003800b037812 */ /* 0x000fe200078ec0ff */
[----:B------:R-:W-:Y:S01]  /*10c0*/  IMAD.SHL.U32 R4, R4, 0x80, RZ ;  /* 0x0000008004047824 */ /* 0x000fe200078e00ff */
[----:B------:R-:W-:Y:S01]  /*10d0*/  SHF.R.S32.HI R3, RZ, 0x1f, R14 ;  /* 0x0000001fff037819 */ /* 0x000fe2000001140e */
[----:B------:R-:W-:Y:S01]  /*10e0*/  VIADD R11, R14, 0x40 ;  /* 0x000000400e0b7836 */ /* 0x000fe20000000000 */
[----:B------:R-:W-:Y:S01]  /*10f0*/  LOP3.LUT R2, R2, 0x380, RZ, 0xc0, !PT ;  /* 0x0000038002027812 */ /* 0x000fe200078ec0ff */
[----:B------:R-:W-:Y:S01]  /*1100*/  STL [R1+0x70], R14 ;  /* 0x0000700e01007387 */ /* 0x000fe20000100800 */
[----:B------:R-:W-:-:S02]  /*1110*/  SHF.R.S32.HI R23, RZ, 0x1f, R22 ;  /* 0x0000001fff177819 */ /* 0x000fc40000011416 */
[----:B------:R-:W-:Y:S01]  /*1120*/  SHF.R.U32.HI R9, RZ, 0x3, R2 ;  /* 0x00000003ff097819 */ /* 0x000fe20000011602 */
[----:B------:R0:W-:Y:S01]  /*1130*/  STL [R1+0xc4], R3 ;  /* 0x0000c40301007387 */ /* 0x0001e20000100800 */
[----:B------:R-:W-:-:S03]  /*1140*/  LOP3.LUT R2, R2, 0x70, R18, 0xf8, !PT ;  /* 0x0000007002027812 */ /* 0x000fc600078ef812 */
[----:B------:R-:W-:Y:S01]  /*1150*/  STL [R1+0x8c], R11 ;  /* 0x00008c0b01007387 */ /* 0x000fe20000100800 */
[----:B0-----:R-:W-:Y:S02]  /*1160*/  LOP3.LUT R3, R4, 0xfffffc00, RZ, 0xc0, !PT ;  /* 0xfffffc0004037812 */ /* 0x001fe400078ec0ff */
[----:B------:R-:W-:-:S03]  /*1170*/  SHF.R.S32.HI R4, RZ, 0x1f, R11 ;  /* 0x0000001fff047819 */ /* 0x000fc6000001140b */
[----:B------:R0:W-:Y:S04]  /*1180*/  STL [R1+0x78], R3 ;  /* 0x0000780301007387 */ /* 0x0001e80000100800 */
[----:B------:R1:W-:Y:S04]  /*1190*/  STL [R1+0xc0], R4 ;  /* 0x0000c00401007387 */ /* 0x0003e80000100800 */
[----:B------:R-:W-:Y:S01]  /*11a0*/  STL [R1+0x50], R8 ;  /* 0x0000500801007387 */ /* 0x000fe20000100800 */
[----:B0-----:R-:W-:Y:S01]  /*11b0*/  LOP3.LUT R3, R3, R2, R9, 0xf6, !PT ;  /* 0x0000000203037212 */ /* 0x001fe200078ef609 */
[----:B------:R-:W-:Y:S01]  /*11c0*/  VIADD R2, R8, 0x78 ;  /* 0x0000007808027836 */ /* 0x000fe20000000000 */
[----:B------:R-:W-:-:S02]  /*11d0*/  LOP3.LUT R9, R12, 0xfffffc00, RZ, 0xc0, !PT ;  /* 0xfffffc000c097812 */ /* 0x000fc400078ec0ff */
[----:B-1----:R-:W-:Y:S01]  /*11e0*/  LOP3.LUT R4, R10, 0xfffffc00, RZ, 0xc0, !PT ;  /* 0xfffffc000a047812 */ /* 0x002fe200078ec0ff */
[----:B------:R-:W-:-:S04]  /*11f0*/  IMAD.IADD R3, R16, 0x1, R3 ;  /* 0x0000000110037824 */ /* 0x000fc800078e0203 */
[----:B------:R0:W-:Y:S04]  /*1200*/  STL [R1+0x84], R4 ;  /* 0x0000840401007387 */ /* 0x0001e80000100800 */
[----:B------:R-:W-:Y:S04]  /*1210*/  STL [R1+0x80], R9 ;  /* 0x0000800901007387 */ /* 0x000fe80000100800 */
[----:B------:R-:W-:Y:S01]  /*1220*/  STL [R1+0xa8], R2 ;  /* 0x0000a80201007387 */ /* 0x000fe20000100800 */
[----:B0-----:R-:W-:-:S03]  /*1230*/  VIADD R4, R8, 0x70 ;  /* 0x0000007008047836 */ /* 0x001fc60000000000 */
[----:B------:R0:W-:Y:S04]  /*1240*/  STL [R1+0xb4], R3 ;  /* 0x0000b40301007387 */ /* 0x0001e80000100800 */
[----:B------:R1:W-:Y:S01]  /*1250*/  STL [R1+0xa4], R4 ;  /* 0x0000a40401007387 */ /* 0x0003e20000100800 */
[----:B0-----:R-:W-:Y:S01]  /*1260*/  SHF.R.S32.HI R3, RZ, 0x1f, R2 ;  /* 0x0000001fff037819 */ /* 0x001fe20000011402 */
[----:B------:R-:W-:Y:S02]  /*1270*/  IMAD R2, R0, 0x8, R20 ;  /* 0x0000000800027824 */ /* 0x000fe400078e0214 */
[----:B------:R-:W-:Y:S02]  /*1280*/  IMAD.U32 R0, RZ, RZ, UR4 ;  /* 0x00000004ff007e24 */ /* 0x000fe4000f8e00ff */
[----:B------:R1:W-:Y:S04]  /*1290*/  STL [R1+0xb0], R3 ;  /* 0x0000b00301007387 */ /* 0x0003e80000100800 */
[----:B------:R1:W-:Y:S04]  /*12a0*/  STL [R1+0x7c], R2 ;  /* 0x00007c0201007387 */ /* 0x0003e80000100800 */
[----:B------:R1:W-:Y:S02]  /*12b0*/  STL [R1+0xac], R0 ;  /* 0x0000ac0001007387 */ /* 0x0003e40000100800 */
.L_x_8532:
[----:B0123--:R-:W0:Y:S01]  /*12c0*/  LDC.64 R2, c[0x0][0xc88] ;  /* 0x00032200ff027b82 */ /* 0x00fe220000000a00 */
[----:B------:R-:W-:Y:S01]  /*12d0*/  ULDC.64 UR4, c[0x0][0x208] ;  /* 0x0000820000047ab9 */ /* 0x000fe20000000a00 */
[----:B0-----:R-:W-:-:S05]  /*12e0*/  IMAD.WIDE R2, R7, 0x4, R2 ;  /* 0x0000000407027825 */ /* 0x001fca00078e0202 */
[----:B-----5:R-:W2:Y:S01]  /*12f0*/  LDG.E R28, desc[UR4][R2.64] ;  /* 0x00000004021c7981 */ /* 0x020ea2000c1e1900 */
[----:B------:R-:W-:Y:S05]  /*1300*/  YIELD ;  /* 0x0000000000007946 */ /* 0x000fea0003800000 */
[----:B------:R-:W-:Y:S01]  /*1310*/  ULDC.64 UR4, c[0x0][0xa28] ;  /* 0x00028a0000047ab9 */ /* 0x000fe20000000a00 */
[----:B------:R-:W-:Y:S01]  /*1320*/  ULDC.64 UR8, c[0x0][0xa18] ;  /* 0x0002860000087ab9 */ /* 0x000fe20000000a00 */
[----:B------:R-:W-:Y:S01]  /*1330*/  ISETP.NE.U32.AND P1, PT, RZ, UR4, PT ;  /* 0x00000004ff007c0c */ /* 0x000fe2000bf25070 */
[----:B------:R-:W-:Y:S01]  /*1340*/  ULDC.64 UR10, c[0x0][0x208] ;  /* 0x00008200000a7ab9 */ /* 0x000fe20000000a00 */
[----:B----4-:R-:W-:Y:S01]  /*1350*/  MOV R15, RZ ;  /* 0x000000ff000f7202 */ /* 0x010fe20000000f00 */
[----:B------:R-:W-:Y:S01]  /*1360*/  ULDC.64 UR6, c[0x0][0xa08] ;  /* 0x0002820000067ab9 */ /* 0x000fe20000000a00 */
[----:B------:R-:W-:Y:S01]  /*1370*/  ISETP.NE.AND.EX P1, PT, RZ, UR5, PT, P1 ;  /* 0x00000005ff007c0c */ /* 0x000fe2000bf25310 */
[----:B------:R-:W-:Y:S01]  /*1380*/  IMAD.MOV.U32 R27, RZ, RZ, RZ ;  /* 0x000000ffff1b7224 */ /* 0x000fe200078e00ff */
        /* <DEDUP_REMOVED lines=18> */
[----:B------:R1:W-:Y:S04]  /*14b0*/  STL [R1+0x98], R29 ;  /* 0x0000981d01007387 */ /* 0x0003e80000100800 */
[----:B------:R-:W-:Y:S01]  /*14c0*/  @P2 IADD3 R10, P1, R30, UR8, RZ ;  /* 0x000000081e0a2c10 */ /* 0x000fe2000ff3e0ff */
[----:B------:R1:W5:Y:S03]  /*14d0*/  @P0 LDG.E R27, desc[UR10][R12.64] ;  /* 0x0000000a0c1b0981 */ /* 0x000366000c1e1900 */
        /* <DEDUP_REMOVED lines=13> */
[----:B------:R-:W-:Y:S06]  /*15b0*/  @P2 BRA `(.L_x_8334) ;  /* 0x00000000002c2947 */ /* 0x000fec0003800000 */
[----:B------:R-:W-:Y:S02]  /*15c0*/  ULDC.64 UR4, c[0x0][0xa00] ;  /* 0x0002800000047ab9 */ /* 0x000fe40000000a00 */
[----:B------:R-:W-:-:S04]  /*15d0*/  ISETP.NE.U32.AND P1, PT, RZ, UR4, PT ;  /* 0x00000004ff007c0c */ /* 0x000fc8000bf25070 */
[----:B------:R-:W-:-:S13]  /*15e0*/  ISETP.NE.AND.EX P1, PT, RZ, UR5, PT, P1 ;  /* 0x00000005ff007c0c */ /* 0x000fda000bf25310 */
[----:B------:R-:W-:Y:S05]  /*15f0*/  @!P1 BRA `(.L_x_8334) ;  /* 0x00000000001c9947 */ /* 0x000fea0003800000 */
[----:B-1----:R-:W0:Y:S01]  /*1600*/  LDC.64 R8, c[0x0][0xa00] ;  /* 0x00028000ff087b82 */ /* 0x002e220000000a00 */
[----:B------:R-:W-:Y:S01]  /*1610*/  ULDC.64 UR4, c[0x0][0x208] ;  /* 0x0000820000047ab9 */ /* 0x000fe20000000a00 */
[----:B0-----:R-:W-:-:S05]  /*1620*/  IMAD.WIDE R8, R28, 0x4, R8 ;  /* 0x000000041c087825 */ /* 0x001fca00078e0208 */
[----:B------:R-:W2:Y:S04]  /*1630*/  LDG.E R0, desc[UR4][R8.64] ;  /* 0x0000000408007981 */ /* 0x000ea8000c1e1900 */
[----:B------:R-:W2:Y:S02]  /*1640*/  LDG.E R3, desc[UR4][R8.64+0x4] ;  /* 0x0000040408037981 */ /* 0x000ea4000c1e1900 */
[----:B--2---:R-:W-:-:S05]  /*1650*/  IMAD.IADD R14, R3, 0x1, -R0 ;  /* 0x00000001030e7824 */ /* 0x004fca00078e0a00 */
[----:B------:R0:W-:Y:S02]  /*1660*/  STL [R1+0x40], R14 ;  /* 0x0000400e01007387 */ /* 0x0001e40000100800 */
.L_x_8334:
        /* <DEDUP_REMOVED lines=10> */
[----:B------:R-:W-:Y:S01]  /*1710*/  IADD3 R6, P0, R30, UR4, RZ ;  /* 0x000000041e067c10 */ /* 0x000fe2000ff1e0ff */
[----:B------:R-:W-:-:S03]  /*1720*/  ULDC.64 UR6, c[0x0][0x208] ;  /* 0x0000820000067ab9 */ /* 0x000fc60000000a00 */
[----:B------:R-:W-:-:S05]  /*1730*/  IADD3.X R7, R29, UR5, RZ, P0, !PT ;  /* 0x000000051d077c10 */ /* 0x000fca00087fe4ff */
[----:B------:R1:W5:Y:S01]  /*1740*/  LDG.E R26, desc[UR6][R6.64] ;  /* 0x00000006061a7981 */ /* 0x000362000c1e1900 */
[----:B------:R-:W-:Y:S05]  /*1750*/  BRA `(.L_x_8336) ;  /* 0x0000000000147947 */ /* 0x000fea0003800000 */
.L_x_8335:
[----:B------:R-:W-:Y:S05]  /*1760*/  @!P0 BRA `(.L_x_8336) ;  /* 0x0000000000108947 */ /* 0x000fea0003800000 */
[----:B------:R-:W-:Y:S02]  /*1770*/  ULDC.64 UR4, c[0x0][0x208] ;  /* 0x0000820000047ab9 */ /* 0x000fe40000000a00 */
[----:B------:R-:W2:Y:S04]  /*1780*/  LDG.E R3, desc[UR4][R12.64] ;  /* 0x000000040c037981 */ /* 0x000ea8000c1e1900 */
[----:B------:R-:W2:Y:S02]  /*1790*/  LDG.E R26, desc[UR4][R12.64+0x4] ;  /* 0x000004040c1a7981 */ /* 0x000ea4000c1e1900 */
[----:B--2---:R-:W-:-:S07]  /*17a0*/  IMAD.IADD R26, R26, 0x1, -R3 ;  /* 0x000000011a1a7824 */ /* 0x004fce00078e0a03 */
.L_x_8336:
[----:B------:R-:W-:Y:S01]  /*17b0*/  ULDC.64 UR4, c[0x0][0xa10] ;  /* 0x0002840000047ab9 */ /* 0x000fe20000000a00 */
[----:B------:R-:W-:Y:S01]  /*17c0*/  ULDC.64 UR6, c[0x0][0x208] ;  /* 0x0000820000067ab9 */ /* 0x000fe20000000a00 */
[----:B------:R-:W-:Y:S01]  /*17d0*/  ISETP.NE.U32.AND P0, PT, RZ, UR4, PT ;  /* 0x00000004ff007c0c */ /* 0x000fe2000bf05070 */
[----:B------:R-:W2:Y:S03]  /*17e0*/  LDC R4, c[0x0][0x448] ;  /* 0x00011200ff047b82 */ /* 0x000ea60000000800 */
        /* <DEDUP_REMOVED lines=14> */
[----:B------:R-:W-:Y:S01]  /*18d0*/  IADD3 R15, -R15, R26, RZ ;  /* 0x0000001a0f0f7210 */ /* 0x000fe20007ffe1ff */
[----:B-1----:R-:W-:Y:S01]  /*18e0*/  IMAD.MOV.U32 R6, RZ, RZ, RZ ;  /* 0x000000ffff067224 */ /* 0x002fe200078e00ff */
[----:B------:R-:W-:Y:S01]  /*18f0*/  LOP3.LUT R12, R10, 0xff, RZ, 0xc0, !PT ;  /* 0x000000ff0a0c7812 */ /* 0x000fe200078ec0ff */
[----:B------:R-:W-:Y:S01]  /*1900*/  VIADD R4, R5, 0x7f ;  /* 0x0000007f05047836 */ /* 0x000fe20000000000 */
[----:B------:R1:W-:Y:S01]  /*1910*/  STL [R1+0x54], R5 ;  /* 0x0000540501007387 */ /* 0x0003e20000100800 */
[----:B------:R-:W-:Y:S01]  /*1920*/  BSSY B0, `(.L_x_8337) ;  /* 0x0000036000007945 */ /* 0x000fe20003800000 */
[----:B----4-:R-:W-:-:S05]  /*1930*/  SHF.R.U32.HI R8, RZ, 0x10, R10 ;  /* 0x00000010ff087819 */ /* 0x010fca000001160a */
[----:B------:R-:W2:Y:S08]  /*1940*/  @P1 LDC R11, c[0x0][0x44c] ;  /* 0x00011300ff0b1b82 */ /* 0x000eb00000000800 */
[----:B------:R-:W4:Y:S01]  /*1950*/  @P1 LDC R7, c[0x0][0x450] ;  /* 0x00011400ff071b82 */ /* 0x000f220000000800 */
[----:B---3--:R-:W-:Y:S02]  /*1960*/  @P0 IMAD.IADD R2, R3, 0x1, -R0 ;  /* 0x0000000103020824 */ /* 0x008fe400078e0a00 */
[----:B--2---:R-:W-:-:S04]  /*1970*/  @P1 IMAD.HI.U32 R0, R4, R11, RZ ;  /* 0x0000000b04001227 */ /* 0x004fc800078e00ff */
[----:B-1----:R-:W-:Y:S01]  /*1980*/  IMAD.IADD R5, R15, 0x1, R2 ;  /* 0x000000010f057824 */ /* 0x002fe200078e0202 */
[----:B----4-:R-:W-:Y:S01]  /*1990*/  @P1 SHF.R.U32.HI R4, RZ, R7, R0 ;  /* 0x00000007ff041219 */ /* 0x010fe20000011600 */
[----:B------:R-:W-:-:S03]  /*19a0*/  IMAD.MOV.U32 R0, RZ, RZ, RZ ;  /* 0x000000ffff007224 */ /* 0x000fc600078e00ff */
[----:B------:R-:W-:Y:S01]  /*19b0*/  IADD3 R137, R5, 0xe0, -R14 ;  /* 0x000000e005897810 */ /* 0x000fe20007ffe80e */
[----:B------:R1:W-:Y:S04]  /*19c0*/  STL [R1+0x60], R5 ;  /* 0x0000600501007387 */ /* 0x0003e80000100800 */
[----:B------:R-:W-:Y:S01]  /*19d0*/  IMAD.IADD R7, R137, 0x1, R4 ;  /* 0x0000000189077824 */ /* 0x000fe200078e0204 */
[----:B------:R2:W-:Y:S01]  /*19e0*/  STL [R1+0xa0], R12 ;  /* 0x0000a00c01007387 */ /* 0x0005e20000100800 */
[----:B------:R-:W-:Y:S02]  /*19f0*/  IMAD.MOV.U32 R4, RZ, RZ, RZ ;  /* 0x000000ffff047224 */ /* 0x000fe400078e00ff */
[----:B------:R-:W-:Y:S01]  /*1a00*/  IMAD.HI R6, R7, -0x6db6db6d, R6 ;  /* 0x9249249307067827 */ /* 0x000fe200078e0206 */
[----:B------:R2:W-:Y:S03]  /*1a10*/  STL [R1+0x90], R8 ;  /* 0x0000900801007387 */ /* 0x0005e60000100800 */
[----:B-1----:R-:W-:-:S04]  /*1a20*/  VIADD R5, R5, 0xdf ;  /* 0x000000df05057836 */ /* 0x002fc80000000000 */
[----:B------:R-:W-:Y:S01]  /*1a30*/  IMAD.HI R4, R5, -0x6db6db6d, R4 ;  /* 0x9249249305047827 */ /* 0x000fe200078e0204 */
[----:B------:R-:W-:-:S04]  /*1a40*/  SHF.R.U32.HI R5, RZ, 0x1f, R6 ;  /* 0x0000001fff057819 */ /* 0x000fc80000011606 */
[----:B------:R-:W-:Y:S02]  /*1a50*/  SHF.R.U32.HI R3, RZ, 0x1f, R4 ;  /* 0x0000001fff037819 */ /* 0x000fe40000011604 */
[----:B------:R-:W-:Y:S02]  /*1a60*/  LEA.HI.SX32 R5, R6, R5, 0x19 ;  /* 0x0000000506057211 */ /* 0x000fe400078fcaff */
[----:B------:R-:W-:-:S04]  /*1a70*/  LEA.HI.SX32 R138, R4, R3, 0x19 ;  /* 0x00000003048a7211 */ /* 0x000fc800078fcaff */
[----:B------:R-:W-:-:S04]  /*1a80*/  VIMNMX R9, R138, R5, PT ;  /* 0x000000058a097248 */ /* 0x000fc80003fe0100 */
[----:B------:R-:W-:-:S13]  /*1a90*/  ISETP.GE.AND P0, PT, R9, 0x1, PT ;  /* 0x000000010900780c */ /* 0x000fda0003f06270 */
[----:B--2---:R-:W-:Y:S05]  /*1aa0*/  @!P0 BRA `(.L_x_8338) ;  /* 0x0000000000748947 */ /* 0x004fea0003800000 */
        /* <DEDUP_REMOVED lines=29> */
.L_x_8338:
[----:B------:R-:W-:Y:S05]  /*1c80*/  BSYNC B0 ;  /* 0x0000000000007941 */ /* 0x000fea0003800000 */
.L_x_8337:
        /* <DEDUP_REMOVED lines=11> */
[----:B------:R-:W-:Y:S02]  /*1d40*/  @P0 VIADD R5, R4, 0xdf ;  /* 0x000000df04050836 */ /* 0x000fe40000000000 */
        /* <DEDUP_REMOVED lines=27> */
.L_x_8341:
[----:B------:R-:W-:Y:S05]  /*1f00*/  BSYNC B6 ;  /* 0x0000000000067941 */ /* 0x000fea0003800000 */
.L_x_8340:
        /* <DEDUP_REMOVED lines=20> */
.L_x_8343:
[----:B------:R-:W-:Y:S05]  /*2050*/  BSYNC B6 ;  /* 0x0000000000067941 */ /* 0x000fea0003800000 */
.L_x_8342:
[----:B------:R-:W-:Y:S01]  /*2060*/  ULDC.64 UR4, c[0x0][0x9f8] ;  /* 0x00027e0000047ab9 */ /* 0x000fe20000000a00 */
[----:B------:R-:W-:Y:S01]  /*2070*/  IMAD.MOV.U32 R0, RZ, RZ, R28 ;  /* 0x000000ffff007224 */ /* 0x000fe200078e001c */
[----:B------:R-:W-:Y:S01]  /*2080*/  ISETP.NE.U32.AND P0, PT, RZ, UR4, PT ;  /* 0x00000004ff007c0c */ /* 0x000fe2000bf05070 */
[----:B------:R-:W-:Y:S01]  /*2090*/  ULDC.64 UR6, c[0x0][0x208] ;  /* 0x0000820000067ab9 */ /* 0x000fe20000000a00 */
[----:B------:R-:W2:Y:S01]  /*20a0*/  LDL R51, [R1+0x78] ;  /* 0x0000780001337983 */ /* 0x000ea20000100800 */
[----:B------:R-:W1:Y:S01]  /*20b0*/  LDC.64 R40, c[0x0][0x300] ;  /* 0x0000c000ff287b82 */ /* 0x000e620000000a00 */
[----:B------:R-:W-:Y:S02]  /*20c0*/  ISETP.NE.AND.EX P0, PT, RZ, UR5, PT, P0 ;  /* 0x00000005ff007c0c */ /* 0x000fe4000bf05300 */
[----:B------:R-:W3:Y:S04]  /*20d0*/  LDL R50, [R1+0x84] ;  /* 0x0000840001327983 */ /* 0x000ee80000100800 */
[----:B------:R-:W4:Y:S01]  /*20e0*/  LDL R48, [R1+0x80] ;  /* 0x0000800001307983 */ /* 0x000f220000100800 */
[----:B------:R-:W-:Y:S01]  /*20f0*/  IMAD.IADD R27, R27, 0x1, R26 ;  /* 0x000000011b1b7824 */ /* 0x000fe200078e021a */
[----:B------:R-:W0:Y:S05]  /*2100*/  LDC R15, c[0x0][0x3f4] ;  /* 0x0000fd00ff0f7b82 */ /* 0x000e2a0000000800 */
[----:B------:R-:W-:Y:S01]  /*2110*/  @P0 IADD3 R4, P1, R30, UR4, RZ ;  /* 0x000000041e040c10 */ /* 0x000fe2000ff3e0ff */
[----:B------:R-:W0:Y:S02]  /*2120*/  S2R R20, SR_TID.X ;  /* 0x0000000000147919 */ /* 0x000e240000002100 */
[----:B------:R-:W0:Y:S01]  /*2130*/  LDC.64 R96, c[0x0][0x408] ;  /* 0x00010200ff607b82 */ /* 0x000e220000000a00 */
[----:B------:R-:W-:Y:S01]  /*2140*/  @P0 IADD3.X R5, R29, UR5, RZ, P1, !PT ;  /* 0x000000051d050c10 */ /* 0x000fe20008ffe4ff */
[----:B------:R-:W-:-:S04]  /*2150*/  ULDC.64 UR4, c[0x0][0xa08] ;  /* 0x0002820000047ab9 */ /* 0x000fc80000000a00 */
[----:B------:R0:W2:Y:S01]  /*2160*/  @P0 LDG.E R0, desc[UR6][R4.64] ;  /* 0x0000000604000981 */ /* 0x0000a2000c1e1900 */
[----:B------:R-:W-:Y:S01]  /*2170*/  SHF.R.S32.HI R21, RZ, 0x1f, R27 ;  /* 0x0000001fff157819 */ /* 0x000fe2000001141b */
[-C--:B-1----:R-:W-:Y:S01]  /*2180*/  IMAD.WIDE.U32 R6, R27, R40.reuse, RZ ;  /* 0x000000281b067225 */ /* 0x082fe200078e00ff */
[----:B------:R-:W-:Y:S01]  /*2190*/  ISETP.NE.U32.AND P0, PT, RZ, UR4, PT ;  /* 0x00000004ff007c0c */ /* 0x000fe2000bf05070 */
[----:B------:R-:W1:Y:S01]  /*21a0*/  LDC.64 R28, c[0x0][0x3f8] ;  /* 0x0000fe00ff1c7b82 */ /* 0x000e620000000a00 */
[----:B------:R-:W-:Y:S01]  /*21b0*/  ULDC.64 UR6, c[0x0][0x310] ;  /* 0x0000c40000067ab9 */ /* 0x000fe20000000a00 */
[----:B------:R-:W-:Y:S01]  /*21c0*/  IMAD R8, R21, R40, RZ ;  /* 0x0000002815087224 */ /* 0x000fe200078e02ff */
[----:B------:R-:W-:Y:S01]  /*21d0*/  ISETP.NE.AND.EX P0, PT, RZ, UR5, PT, P0 ;  /* 0x00000005ff007c0c */ /* 0x000fe2000bf05300 */
[----:B------:R-:W-:Y:S01]  /*21e0*/  ULDC.64 UR4, c[0x0][0x308] ;  /* 0x0000c20000047ab9 */ /* 0x000fe20000000a00 */
[----:B0-----:R-:W-:Y:S01]  /*21f0*/  VIADD R14, R228, 0x80 ;  /* 0x00000080e40e7836 */ /* 0x001fe20000000000 */
[----:B------:R-:W-:Y:S01]  /*2200*/  ISETP.GE.AND P2, PT, R18, R15, PT ;  /* 0x0000000f1200720c */ /* 0x000fe20003f46270 */
[----:B------:R-:W-:Y:S01]  /*2210*/  IMAD R3, R27, R41, R8 ;  /* 0x000000291b037224 */ /* 0x000fe200078e0208 */
[----:B------:R-:W-:Y:S01]  /*2220*/  SHF.L.U64.HI R103, R40, 0x6, R41 ;  /* 0x0000000628677819 */ /* 0x000fe20000010229 */
[----:B------:R-:W-:Y:S01]  /*2230*/  VIADD R26, R228, 0x40 ;  /* 0x00000040e41a7836 */ /* 0x000fe20000000000 */
[----:B------:R-:W-:Y:S01]  /*2240*/  SHF.R.S32.HI R123, RZ, 0x1f, R14 ;  /* 0x0000001fff7b7819 */ /* 0x000fe2000001140e */
[----:B------:R-:W-:-:S02]  /*2250*/  IMAD.IADD R7, R7, 0x1, R3 ;  /* 0x0000000107077824 */ /* 0x000fc400078e0203 */
[----:B------:R-:W-:Y:S01]  /*2260*/  VIADD R13, R228, 0xc0 ;  /* 0x000000c0e40d7836 */ /* 0x000fe20000000000 */
[----:B------:R-:W-:Y:S01]  /*2270*/  SHF.R.S32.HI R128, RZ, 0x1f, R26 ;  /* 0x0000001fff807819 */ /* 0x000fe2000001141a */
[C---:B------:R-:W-:Y:S01]  /*2280*/  IMAD.WIDE.U32 R4, R31.reuse, UR4, R6 ;  /* 0x000000041f047c25 */ /* 0x040fe2000f8e0006 */
[C---:B------:R-:W-:Y:S02]  /*2290*/  SHF.L.U64.HI R26, R40.reuse, 0x7, R41 ;  /* 0x00000007281a7819 */ /* 0x040fe40000010229 */
[----:B------:R-:W-:Y:S01]  /*22a0*/  SHF.R.S32.HI R122, RZ, 0x1f, R13 ;  /* 0x0000001fff7a7819 */ /* 0x000fe2000001140d */
[----:B------:R-:W-:Y:S01]  /*22b0*/  IMAD R5, R31, UR5, R5 ;  /* 0x000000051f057c24 */ /* 0x000fe2000f8e0205 */
[----:B------:R-:W-:Y:S01]  /*22c0*/  SHF.R.U32.HI R30, RZ, 0x7, R20 ;  /* 0x00000007ff1e7819 */ /* 0x000fe20000011614 */
[----:B------:R-:W-:Y:S01]  /*22d0*/  IMAD.SHL.U32 R102, R40, 0x40, RZ ;  /* 0x0000004028667824 */ /* 0x000fe200078e00ff */
[----:B------:R-:W-:Y:S01]  /*22e0*/  SHF.R.S32.HI R20, RZ, 0x1f, R228 ;  /* 0x0000001fff147819 */ /* 0x000fe200000114e4 */
[----:B------:R-:W-:Y:S01]  /*22f0*/  IMAD R13, R41, 0xe0, RZ ;  /* 0x000000e0290d7824 */ /* 0x000fe200078e02ff */
[C---:B------:R-:W-:Y:S01]  /*2300*/  ISETP.NE.AND P6, PT, R30.reuse, 0x1, PT ;  /* 0x000000011e00780c */ /* 0x040fe20003fc5270 */
[----:B------:R-:W-:Y:S01]  /*2310*/  VIADD R136, R30, 0x8 ;  /* 0x000000081e887836 */ /* 0x000fe20000000000 */
[----:B-1----:R-:W-:Y:S01]  /*2320*/  SHF.L.U64.HI R12, R28, 0x6, R29 ;  /* 0x000000061c0c7819 */ /* 0x002fe2000001021d */
[----:B------:R-:W0:Y:S01]  /*2330*/  S2R R30, SR_TID.X ;  /* 0x00000000001e7919 */ /* 0x000e220000002100 */
[----:B------:R-:W-:-:S04]  /*2340*/  IMAD.WIDE.U32 R8, R228, R28, R18 ;  /* 0x0000001ce4087225 */ /* 0x000fc800078e0012 */
[----:B------:R-:W-:Y:S02]  /*2350*/  IMAD.MOV.U32 R88, RZ, RZ, R8 ;  /* 0x000000ffff587224 */ /* 0x000fe400078e0008 */
[-C--:B------:R-:W-:Y:S02]  /*2360*/  IMAD R14, R20, R40.reuse, RZ ;  /* 0x00000028140e7224 */ /* 0x080fe400078e02ff */
[C---:B------:R-:W-:Y:S02]  /*2370*/  VIADD R35, R228.reuse, 0x40 ;  /* 0x00000040e4237836 */ /* 0x040fe40000000000 */
[----:B------:R-:W-:-:S04]  /*2380*/  IMAD.WIDE.U32 R134, R228, R40, R102 ;  /* 0x00000028e4867225 */ /* 0x000fc800078e0066 */
[C---:B------:R-:W-:Y:S02]  /*2390*/  VIADD R34, R228.reuse, 0x80 ;  /* 0x00000080e4227836 */ /* 0x040fe40000000000 */
[----:B------:R-:W-:-:S04]  /*23a0*/  IMAD.WIDE.U32 R10, R228, R96, R18 ;  /* 0x00000060e40a7225 */ /* 0x000fc800078e0012 */
[----:B------:R-:W-:Y:S02]  /*23b0*/  IMAD.SHL.U32 R35, R35, 0x80, RZ ;  /* 0x0000008023237824 */ /* 0x000fe400078e00ff */
[----:B------:R-:W-:Y:S02]  /*23c0*/  VIADD R53, R228, 0xc0 ;  /* 0x000000c0e4357836 */ /* 0x000fe40000000000 */
[----:B------:R-:W-:Y:S02]  /*23d0*/  IMAD.SHL.U32 R120, R15, 0x2, RZ ;  /* 0x000000020f787824 */ /* 0x000fe400078e00ff */
[----:B------:R-:W-:-:S04]  /*23e0*/  IMAD.WIDE.U32 R130, R40, 0xe0, RZ ;  /* 0x000000e028827825 */ /* 0x000fc800078e00ff */
[----:B------:R-:W-:-:S04]  /*23f0*/  IMAD.WIDE.U32 R90, R28, 0xe0, RZ ;  /* 0x000000e01c5a7825 */ /* 0x000fc800078e00ff */
[----:B0-----:R-:W-:Y:S02]  /*2400*/  VIADD R30, R30, 0xffffff80 ;  /* 0xffffff801e1e7836 */ /* 0x001fe40000000000 */
[----:B------:R-:W-:Y:S01]  /*2410*/  IMAD.SHL.U32 R34, R34, 0x80, RZ ;  /* 0x0000008022227824 */ /* 0x000fe200078e00ff */
[----:B------:R-:W-:Y:S01]  /*2420*/  LOP3.LUT R35, R35, 0x380, RZ, 0xc0, !PT ;  /* 0x0000038023237812 */ /* 0x000fe200078ec0ff */
[----:B------:R-:W-:Y:S01]  /*2430*/  IMAD.SHL.U32 R53, R53, 0x80, RZ ;  /* 0x0000008035357824 */ /* 0x000fe200078e00ff */
[----:B------:R-:W-:Y:S01]  /*2440*/  SHF.R.S32.HI R52, RZ, 0x1f, R30 ;  /* 0x0000001fff347819 */ /* 0x000fe2000001141e */
[----:B------:R-:W-:Y:S01]  /*2450*/  IMAD.WIDE.U32 R100, R228, R40, R18 ;  /* 0x00000028e4647225 */ /* 0x000fe200078e0012 */
[----:B------:R-:W-:Y:S02]  /*2460*/  LOP3.LUT R34, R34, 0x380, RZ, 0xc0, !PT ;  /* 0x0000038022227812 */ /* 0x000fe400078ec0ff */
[----:B------:R-:W-:Y:S01]  /*2470*/  LEA.HI R52, R52, R30, RZ, 0x5 ;  /* 0x0000001e34347211 */ /* 0x000fe200078f28ff */
[----:B------:R-:W-:Y:S01]  /*2480*/  IMAD.MOV.U32 R94, RZ, RZ, R10 ;  /* 0x000000ffff5e7224 */ /* 0x000fe200078e000a */
[----:B------:R-:W-:Y:S01]  /*2490*/  LOP3.LUT R53, R53, 0x380, RZ, 0xc0, !PT ;  /* 0x0000038035357812 */ /* 0x000fe200078ec0ff */
[----:B------:R-:W-:Y:S01]  /*24a0*/  IMAD.SHL.U32 R10, R28, 0x40, RZ ;  /* 0x000000401c0a7824 */ /* 0x000fe200078e00ff */
[----:B------:R-:W-:Y:S01]  /*24b0*/  SHF.R.U32.HI R140, RZ, 0x3, R34 ;  /* 0x00000003ff8c7819 */ /* 0x000fe20000011622 */
[----:B------:R-:W-:Y:S01]  /*24c0*/  IMAD.SHL.U32 R52, R52, 0x20, RZ ;  /* 0x0000002034347824 */ /* 0x000fe200078e00ff */
[----:B------:R-:W-:Y:S01]  /*24d0*/  SHF.R.U32.HI R139, RZ, 0x3, R53 ;  /* 0x00000003ff8b7819 */ /* 0x000fe20000011635 */
[----:B------:R-:W-:-:S03]  /*24e0*/  IMAD R111, R97, 0xe0, RZ ;  /* 0x000000e0616f7824 */ /* 0x000fc600078e02ff */
[----:B------:R-:W-:Y:S02]  /*24f0*/  LOP3.LUT R52, R52, 0xfffffc00, RZ, 0xc0, !PT ;  /* 0xfffffc0034347812 */ /* 0x000fe400078ec0ff */
[----:B--2---:R-:W-:Y:S02]  /*2500*/  SHF.R.S32.HI R3, RZ, 0x1f, R0 ;  /* 0x0000001fff037819 */ /* 0x004fe40000011400 */
[----:B------:R-:W-:Y:S02]  /*2510*/  SEL R7, R0, RZ, !P0 ;  /* 0x000000ff00077207 */ /* 0x000fe40004000000 */
[----:B------:R-:W-:Y:S02]  /*2520*/  SEL R3, R3, RZ, !P0 ;  /* 0x000000ff03037207 */ /* 0x000fe40004000000 */
[----:B------:R-:W-:Y:S01]  /*2530*/  IADD3 R98, P0, R228, R27, RZ ;  /* 0x0000001be4627210 */ /* 0x000fe20007f1e0ff */
[----:B------:R-:W-:-:S04]  /*2540*/  IMAD.WIDE.U32 R42, R7, UR6, R4 ;  /* 0x00000006072a7c25 */ /* 0x000fc8000f8e0004 */
[----:B------:R-:W-:Y:S02]  /*2550*/  IMAD R0, R3, UR6, RZ ;  /* 0x0000000603007c24 */ /* 0x000fe4000f8e02ff */
[----:B------:R-:W-:Y:S02]  /*2560*/  IMAD R27, R228, R41, R14 ;  /* 0x00000029e41b7224 */ /* 0x000fe400078e020e */
        /* <DEDUP_REMOVED lines=16> */
[----:B------:R-:W-:-:S03]  /*2670*/  IMAD.WIDE.U32 R6, R228, R96, R22 ;  /* 0x00000060e4067225 */ /* 0x000fc600078e0016 */
[----:B------:R-:W-:Y:S01]  /*2680*/  SHF.R.S32.HI R8, RZ, 0x1f, R3 ;  /* 0x0000001fff087819 */ /* 0x000fe20000011403 */
[C---:B------:R-:W-:Y:S01]  /*2690*/  IMAD R95, R228.reuse, R97, R0 ;  /* 0x00000061e45f7224 */ /* 0x040fe200078e0200 */
[----:B------:R-:W-:Y:S01]  /*26a0*/  P2R R0, PR, RZ, 0x4 ;  /* 0x00000004ff007803 */ /* 0x000fe20000000000 */
[----:B------:R-:W-:Y:S01]  /*26b0*/  VIADD R41, R228, 0x40 ;  /* 0x00000040e4297836 */ /* 0x000fe20000000000 */
[----:B------:R-:W-:Y:S01]  /*26c0*/  LEA.HI R36, R8, R3, RZ, 0x4 ;  /* 0x0000000308247211 */ /* 0x000fe200078f20ff */
[----:B------:R-:W-:Y:S01]  /*26d0*/  IMAD.IADD R93, R7, 0x1, R95 ;  /* 0x00000001075d7824 */ /* 0x000fe200078e025f */
[----:B-----5:R-:W-:Y:S01]  /*26e0*/  SHF.R.S32.HI R7, RZ, 0x1f, R121 ;  /* 0x0000001fff077819 */ /* 0x020fe20000011479 */
[----:B------:R-:W-:Y:S01]  /*26f0*/  IMAD.MOV.U32 R92, RZ, RZ, R6 ;  /* 0x000000ffff5c7224 */ /* 0x000fe200078e0006 */
[----:B------:R-:W-:Y:S01]  /*2700*/  SHF.L.U32 R3, R229, 0x7, RZ ;  /* 0x00000007e5037819 */ /* 0x000fe200000006ff */
[----:B------:R-:W-:Y:S01]  /*2710*/  IMAD.SHL.U32 R41, R41, 0x80, RZ ;  /* 0x0000008029297824 */ /* 0x000fe200078e00ff */
[----:B------:R-:W-:Y:S01]  /*2720*/  IADD3 R95, R95, R11, RZ ;  /* 0x0000000b5f5f7210 */ /* 0x000fe20007ffe0ff */
[----:B------:R-:W-:Y:S01]  /*2730*/  IMAD.X R99, R20, 0x1, R21, P0 ;  /* 0x0000000114637824 */ /* 0x000fe200000e0615 */
[----:B------:R-:W-:Y:S01]  /*2740*/  LOP3.LUT R3, R3, 0x380, RZ, 0xc0, !PT ;  /* 0x0000038003037812 */ /* 0x000fe200078ec0ff */
[----:B------:R-:W-:Y:S01]  /*2750*/  IMAD R6, R7, R28, RZ ;  /* 0x0000001c07067224 */ /* 0x000fe200078e02ff */
[----:B------:R-:W-:Y:S01]  /*2760*/  IADD3 R15, P0, R102, R134, RZ ;  /* 0x00000086660f7210 */ /* 0x000fe20007f1e0ff */
[----:B------:R-:W-:Y:S01]  /*2770*/  IMAD.IADD R20, R27, 0x1, R135 ;  /* 0x000000011b147824 */ /* 0x000fe200078e0287 */
[----:B------:R-:W-:Y:S01]  /*2780*/  SHF.R.U32.HI R21, RZ, 0x3, R3 ;  /* 0x00000003ff157819 */ /* 0x000fe20000011603 */
[----:B------:R-:W-:Y:S01]  /*2790*/  IMAD.WIDE.U32 R4, R228, R28, R22 ;  /* 0x0000001ce4047225 */ /* 0x000fe200078e0016 */
[----:B------:R-:W-:-:S02]  /*27a0*/  LOP3.LUT R38, R3, 0x70, R36, 0xf8, !PT ;  /* 0x0000007003267812 */ /* 0x000fc400078ef824 */
[----:B------:R-:W-:Y:S01]  /*27b0*/  LOP3.LUT R41, R41, 0x380, RZ, 0xc0, !PT ;  /* 0x0000038029297812 */ /* 0x000fe200078ec0ff */
[----:B------:R-:W-:Y:S01]  /*27c0*/  IMAD R31, R121, R29, R6 ;  /* 0x0000001d791f7224 */ /* 0x000fe200078e0206 */
[----:B------:R-:W-:Y:S01]  /*27d0*/  SHF.L.U64.HI R11, R28, 0x7, R29 ;  /* 0x000000071c0b7819 */ /* 0x000fe2000001021d */
[----:B------:R-:W-:Y:S01]  /*27e0*/  IMAD.IADD R14, R131, 0x1, R13 ;  /* 0x00000001830e7824 */ /* 0x000fe200078e020d */
[----:B------:R-:W-:Y:S01]  /*27f0*/  SHF.L.U64.HI R8, R96, 0x6, R97 ;  /* 0x0000000660087819 */ /* 0x000fe20000010261 */
[----:B------:R-:W-:Y:S02]  /*2800*/  IMAD R29, R29, 0xe0, RZ ;  /* 0x000000e01d1d7824 */ /* 0x000fe400078e02ff */
[----:B------:R-:W-:Y:S01]  /*2810*/  IMAD.X R13, R20, 0x1, R103, P0 ;  /* 0x00000001140d7824 */ /* 0x000fe200000e0667 */
[----:B------:R-:W-:Y:S01]  /*2820*/  IADD3 R110, P0, R15, R102, RZ ;  /* 0x000000660f6e7210 */ /* 0x000fe20007f1e0ff */
[----:B------:R-:W-:Y:S01]  /*2830*/  IMAD.IADD R5, R5, 0x1, R89 ;  /* 0x0000000105057824 */ /* 0x000fe200078e0259 */
[----:B------:R-:W-:Y:S01]  /*2840*/  LOP3.LUT R37, R35, 0x70, R36, 0xf8, !PT ;  /* 0x0000007023257812 */ /* 0x000fe200078ef824 */
[----:B------:R-:W-:Y:S01]  /*2850*/  IMAD.IADD R89, R89, 0x1, R9 ;  /* 0x0000000159597824 */ /* 0x000fe200078e0209 */
[----:B------:R-:W-:Y:S01]  /*2860*/  SHF.R.U32.HI R41, RZ, 0x3, R41 ;  /* 0x00000003ff297819 */ /* 0x000fe20000011629 */
[----:B------:R-:W-:Y:S01]  /*2870*/  IMAD.SHL.U32 R9, R28, 0x80, RZ ;  /* 0x000000801c097824 */ /* 0x000fe200078e00ff */
[----:B------:R-:W-:Y:S01]  /*2880*/  LOP3.LUT R38, R38, R21, RZ, 0x3c, !PT ;  /* 0x0000001526267212 */ /* 0x000fe200078e3cff */
[----:B------:R-:W-:Y:S01]  /*2890*/  IMAD R6, R7, R96, RZ ;  /* 0x0000006007067224 */ /* 0x000fe200078e02ff */
[----:B------:R-:W-:Y:S01]  /*28a0*/  IADD3 R112, R91, R29, RZ ;  /* 0x0000001d5b707210 */ /* 0x000fe20007ffe0ff */
[----:B------:R-:W-:Y:S01]  /*28b0*/  IMAD.WIDE.U32 R46, R121, R28, R4 ;  /* 0x0000001c792e7225 */ /* 0x000fe200078e0004 */
[----:B------:R-:W-:-:S02]  /*28c0*/  LOP3.LUT R39, R34, 0x70, R36, 0xf8, !PT ;  /* 0x0000007022277812 */ /* 0x000fc400078ef824 */
[----:B------:R-:W-:Y:S01]  /*28d0*/  SHF.R.S32.HI R34, RZ, 0x4, R36 ;  /* 0x00000004ff227819 */ /* 0x000fe20000011424 */
[----:B------:R-:W-:Y:S01]  /*28e0*/  IMAD.WIDE.U32 R88, R121, R28, R88 ;  /* 0x0000001c79587225 */ /* 0x000fe200078e0058 */
[----:B------:R-:W-:Y:S02]  /*28f0*/  LOP3.LUT R35, R36, 0xfffffff0, RZ, 0xc0, !PT ;  /* 0xfffffff024237812 */ /* 0x000fe400078ec0ff */
[----:B------:R-:W-:Y:S01]  /*2900*/  LOP3.LUT R118, R37, R41, RZ, 0x3c, !PT ;  /* 0x0000002925767212 */ /* 0x000fe200078e3cff */
[----:B------:R-:W-:Y:S01]  /*2910*/  IMAD.X R29, R13, 0x1, R103, P0 ;  /* 0x000000010d1d7824 */ /* 0x000fe200000e0667 */
[----:B------:R-:W-:Y:S01]  /*2920*/  LOP3.LUT R28, R3, 0x30, R18, 0xf8, !PT ;  /* 0x00000030031c7812 */ /* 0x000fe200078ef812 */
[----:B------:R-:W-:Y:S01]  /*2930*/  IMAD.IADD R119, R52, 0x1, R38 ;  /* 0x0000000134777824 */ /* 0x000fe200078e0226 */
[----:B------:R-:W-:Y:S01]  /*2940*/  LOP3.LUT R36, R53, 0x70, R36, 0xf8, !PT ;  /* 0x0000007035247812 */ /* 0x000fe200078ef824 */
[----:B------:R-:W-:Y:S01]  /*2950*/  IMAD.IADD R27, R101, 0x1, R27 ;  /* 0x00000001651b7824 */ /* 0x000fe200078e021b */
[----:B------:R-:W-:Y:S01]  /*2960*/  IADD3 R37, P0, R42, R100, RZ ;  /* 0x000000642a257210 */ /* 0x000fe20007f1e0ff */
[----:B------:R-:W-:Y:S01]  /*2970*/  IMAD.IADD R38, R43, 0x1, R49 ;  /* 0x000000012b267824 */ /* 0x000fe200078e0231 */
[----:B------:R-:W-:Y:S01]  /*2980*/  LOP3.LUT R114, R39, R140, RZ, 0x3c, !PT ;  /* 0x0000008c27727212 */ /* 0x000fe200078e3cff */
[C---:B------:R-:W-:Y:S01]  /*2990*/  IMAD R33, R121.reuse, R97, R6 ;  /* 0x0000006179217224 */ /* 0x040fe200078e0206 */
[C---:B------:R-:W-:Y:S01]  /*29a0*/  SHF.L.U64.HI R7, R96.reuse, 0x7, R97 ;  /* 0x0000000760077819 */ /* 0x040fe20000010261 */
[----:B------:R-:W-:Y:S01]  /*29b0*/  IMAD.SHL.U32 R6, R96, 0x40, RZ ;  /* 0x0000004060067824 */ /* 0x000fe200078e00ff */
[----:B------:R-:W-:Y:S01]  /*29c0*/  LOP3.LUT R28, R28, R21, RZ, 0x3c, !PT ;  /* 0x000000151c1c7212 */ /* 0x000fe200078e3cff */
[----:B------:R-:W-:Y:S01]  /*29d0*/  IMAD.SHL.U32 R5, R96, 0x80, RZ ;  /* 0x0000008060057824 */ /* 0x000fe200078e00ff */
[----:B------:R-:W-:Y:S01]  /*29e0*/  LOP3.LUT R113, R36, R139, RZ, 0x3c, !PT ;  /* 0x0000008b24717212 */ /* 0x000fe200078e3cff */
[----:B------:R-:W-:Y:S01]  /*29f0*/  IMAD.WIDE.U32 R92, R121, R96, R92 ;  /* 0x00000060795c7225 */ /* 0x000fe200078e005c */
[----:B------:R-:W-:-:S02]  /*2a00*/  IADD3 R39, P3, R42, 0x40, RZ ;  /* 0x000000402a277810 */ /* 0x000fc40007f7e0ff */
[----:B------:R-:W-:Y:S01]  /*2a10*/  IADD3 R41, P2, R37, 0x40, RZ ;  /* 0x0000004025297810 */ /* 0x000fe20007f5e0ff */
[----:B------:R-:W-:-:S04]  /*2a20*/  IMAD.WIDE.U32 R94, R121, R96, R94 ;  /* 0x00000060795e7225 */ /* 0x000fc800078e005e */
[----:B------:R-:W-:Y:S02]  /*2a30*/  VIADD R4, R18, 0x40 ;  /* 0x0000004012047836 */ /* 0x000fe40000000000 */
[----:B------:R-:W-:-:S04]  /*2a40*/  IMAD.WIDE.U32 R96, R96, 0xe0, RZ ;  /* 0x000000e060607825 */ /* 0x000fc800078e00ff */
[----:B------:R-:W-:Y:S01]  /*2a50*/  IMAD.X R104, R27, 0x1, R38, P0 ;  /* 0x000000011b687824 */ /* 0x000fe200000e0626 */
[----:B------:R-:W-:Y:S01]  /*2a60*/  SHF.R.S32.HI R36, RZ, 0x1f, R35 ;  /* 0x0000001fff247819 */ /* 0x000fe20000011423 */
[----:B------:R-:W-:Y:S01]  /*2a70*/  IMAD.IADD R30, R47, 0x1, R31 ;  /* 0x000000012f1e7824 */ /* 0x000fe200078e021f */
[----:B------:R-:W-:Y:S01]  /*2a80*/  ISETP.GE.AND P0, PT, R18, UR4, PT ;  /* 0x0000000412007c0c */ /* 0x000fe2000bf06270 */
[----:B------:R-:W-:Y:S01]  /*2a90*/  IMAD.IADD R32, R93, 0x1, R33 ;  /* 0x000000015d207824 */ /* 0x000fe200078e0221 */
[----:B------:R-:W-:Y:S01]  /*2aa0*/  IADD3 R33, R33, R95, RZ ;  /* 0x0000005f21217210 */ /* 0x000fe20007ffe0ff */
[----:B------:R-:W-:Y:S01]  /*2ab0*/  IMAD.IADD R111, R97, 0x1, R111 ;  /* 0x00000001616f7824 */ /* 0x000fe200078e026f */
[----:B------:R-:W-:Y:S01]  /*2ac0*/  ISETP.GE.AND P1, PT, R4, UR4, PT ;  /* 0x0000000404007c0c */ /* 0x000fe2000bf26270 */
[----:B------:R-:W-:Y:S02]  /*2ad0*/  IMAD.IADD R28, R52, 0x1, R28 ;  /* 0x00000001341c7824 */ /* 0x000fe400078e021c */
[----:B------:R-:W-:-:S02]  /*2ae0*/  IMAD.IADD R31, R31, 0x1, R89 ;  /* 0x000000011f1f7824 */ /* 0x000fc400078e0259 */
[----:B------:R-:W-:Y:S02]  /*2af0*/  IMAD.IADD R118, R51, 0x1, R118 ;  /* 0x0000000133767824 */ /* 0x000fe400078e0276 */
[----:B---3--:R-:W-:Y:S02]  /*2b00*/  IMAD.IADD R114, R50, 0x1, R114 ;  /* 0x0000000132727824 */ /* 0x008fe400078e0272 */
[----:B----4-:R-:W-:Y:S02]  /*2b10*/  IMAD.IADD R113, R48, 0x1, R113 ;  /* 0x0000000130717824 */ /* 0x010fe400078e0271 */
[----:B------:R-:W-:Y:S02]  /*2b20*/  IMAD.X R105, RZ, RZ, R38, P3 ;  /* 0x000000ffff697224 */ /* 0x000fe400018e0626 */
[----:B------:R-:W-:Y:S02]  /*2b30*/  IMAD.X R106, RZ, RZ, R104, P2 ;  /* 0x000000ffff6a7224 */ /* 0x000fe400010e0668 */
[----:B------:R-:W-:Y:S01]  /*2b40*/  IMAD.IADD R107, R45, 0x1, R107 ;  /* 0x000000012d6b7824 */ /* 0x000fe200078e026b */
[----:B------:R-:W-:Y:S06]  /*2b50*/  @!P6 BAR.SYNC.DEFER_BLOCKING 0x9, 0x100 ;  /* 0x024400000000eb1d */ /* 0x000fec0000010000 */
.L_x_8427:
[----:B0-----:R-:W0:Y:S01]  /*2b60*/  LDC R126, c[0x0][0x3f4] ;  /* 0x0000fd00ff7e7b82 */ /* 0x001e220000000800 */
[----:B------:R-:W-:Y:S01]  /*2b70*/  IADD3 R25, R25, -0x1, RZ ;  /* 0xffffffff19197810 */ /* 0x000fe20007ffe0ff */
[----:B------:R-:W-:Y:S01]  /*2b80*/  IMAD R115, R17, 0x7000, R28 ;  /* 0x0000700011737824 */ /* 0x000fe200078e021c */
[----:B------:R-:W-:Y:S05]  /*2b90*/  YIELD ;  /* 0x0000000000007946 */ /* 0x000fea0003800000 */
[----:B------:R-:W-:Y:S01]  /*2ba0*/  ISETP.GT.AND P3, PT, R25, R24, PT ;  /* 0x000000181900720c */ /* 0x000fe20003f64270 */
[----:B------:R-:W-:Y:S01]  /*2bb0*/  BSSY B0, `(.L_x_8344) ;  /* 0x0000993000007945 */ /* 0x000fe20003800000 */
[----:B------:R-:W-:-:S02]  /*2bc0*/  IMAD.IADD R116, R16, 0x1, R115 ;  /* 0x0000000110747824 */ /* 0x000fc400078e0273 */
[----:B------:R-:W-:Y:S02]  /*2bd0*/  P2R R109, PR, RZ, 0x8 ;  /* 0x00000008ff6d7803 */ /* 0x000fe40000000000 */
        /* <DEDUP_REMOVED lines=31> */
[----:B------:R-:W-:Y:S01]  /*2dd0*/  CS2R R82, SRZ ;  /* 0x0000000000527805 */ /* 0x000fe2000001ff00 */
[----:B------:R-:W-:Y:S01]  /*2de0*/  ULDC.64 UR6, c[0x0][0x208] ;  /* 0x0000820000067ab9 */ /* 0x000fe20000000a00 */
        /* <DEDUP_REMOVED lines=12> */
.L_x_8348:
[----:B------:R-:W-:Y:S05]  /*2eb0*/  BSYNC B1 ;  /* 0x0000000000017941 */ /* 0x000fea0003800000 */
.L_x_8347:
        /* <DEDUP_REMOVED lines=12> */
[----:B------:R-:W-:Y:S01]  /*2f80*/  CS2R R58, SRZ ;  /* 0x00000000003a7805 */ /* 0x000fe2000001ff00 */
[----:B-----5:R-:W-:Y:S01]  /*2f90*/  IMAD.MOV.U32 R133, RZ, RZ, R76 ;  /* 0x000000ffff857224 */ /* 0x020fe200078e004c */
[----:B------:R-:W-:Y:S01]  /*2fa0*/  CS2R R74, SRZ ;  /* 0x00000000004a7805 */ /* 0x000fe2000001ff00 */
[----:B------:R-:W-:Y:S01]  /*2fb0*/  IMAD.MOV.U32 R143, RZ, RZ, R80 ;  /* 0x000000ffff8f7224 */ /* 0x000fe200078e0050 */
[----:B------:R-:W-:Y:S06]  /*2fc0*/  @P3 BRA `(.L_x_8350) ;  /* 0x0000000000543947 */ /* 0x000fec0003800000 */
[----:B------:R-:W-:Y:S01]  /*2fd0*/  IADD3 R84, P4, P5, R46, R48, R10 ;  /* 0x000000302e547210 */ /* 0x000fe20007d9e00a */
[----:B------:R-:W-:Y:S01]  /*2fe0*/  ULDC.64 UR4, c[0x0][0x3e8] ;  /* 0x0000fa0000047ab9 */ /* 0x000fe20000000a00 */
[----:B------:R-:W-:Y:S02]  /*2ff0*/  CS2R R72, SRZ ;  /* 0x0000000000487805 */ /* 0x000fe4000001ff00 */
[----:B------:R-:W-:Y:S02]  /*3000*/  CS2R R74, SRZ ;  /* 0x00000000004a7805 */ /* 0x000fe4000001ff00 */
[----:B------:R-:W-:Y:S01]  /*3010*/  IADD3.X R69, R30, R129, R12, P4, P5 ;  /* 0x000000811e457210 */ /* 0x000fe200027ea40c */
[----:B------:R-:W-:Y:S01]  /*3020*/  ULDC.64 UR6, c[0x0][0x208] ;  /* 0x0000820000067ab9 */ /* 0x000fe20000000a00 */
        /* <DEDUP_REMOVED lines=15> */
.L_x_8350:
[----:B------:R-:W-:Y:S05]  /*3120*/  BSYNC B1 ;  /* 0x0000000000017941 */ /* 0x000fea0003800000 */
.L_x_8349:
        /* <DEDUP_REMOVED lines=26> */
.L_x_8352:
[----:B------:R-:W-:Y:S05]  /*32d0*/  BSYNC B1 ;  /* 0x0000000000017941 */ /* 0x000fea0003800000 */
.L_x_8351:
[----:B0-----:R-:W-:Y:S01]  /*32e0*/  VIADD R84, R228, 0xc0 ;  /* 0x000000c0e4547836 */ /* 0x001fe20000000000 */
[----:B------:R-:W-:Y:S04]  /*32f0*/  BSSY B1, `(.L_x_8353) ;  /* 0x000001e000017945 */ /* 0x000fe80003800000 */
        /* <DEDUP_REMOVED lines=8> */
[----:B------:R-:W-:Y:S01]  /*3380*/  ULDC.64 UR6, c[0x0][0x208] ;  /* 0x0000820000067ab9 */ /* 0x000fe20000000a00 */
        /* <DEDUP_REMOVED lines=20> */
.L_x_8354:
[----:B------:R-:W-:Y:S05]  /*34d0*/  BSYNC B1 ;  /* 0x0000000000017941 */ /* 0x000fea0003800000 */
.L_x_8353:
[----:B0-----:R-:W2:Y:S01]  /*34e0*/  LDL R48, [R1+0x4c] ;  /* 0x00004c0001307983 */ /* 0x001ea20000100800 */
[----:B------:R-:W-:Y:S01]  /*34f0*/  IMAD.MOV.U32 R153, RZ, RZ, R78 ;  /* 0x000000ffff997224 */ /* 0x000fe200078e004e */
[----:B-----5:R-:W-:Y:S01]  /*3500*/  MOV R84, R52 ;  /* 0x0000003400547202 */ /* 0x020fe20000000f00 */
        /* <DEDUP_REMOVED lines=12> */
[----:B--2---:R-:W-:-:S13]  /*35d0*/  R2UR UR4, R48 ;  /* 0x00000000300472ca */ /* 0x004fda00000e0000 */
[----:B------:R-:W-:-:S06]  /*35e0*/  UISETP.NE.AND UP0, UPT, UR4, 0x3, UPT ;  /* 0x000000030400788c */ /* 0x000fcc000bf05270 */
[----:B------:R-:W-:-:S13]  /*35f0*/  PLOP3.LUT P5, PT, PT, PT, UP0, 0x80, 0x0 ;  /* 0x000000000000781c */ /* 0x000fda0003faf008 */
[----:B------:R-:W-:Y:S05]  /*3600*/  @!P5 BRA `(.L_x_8355) ;  /* 0x000000000004d947 */ /* 0x000fea0003800000 */
[----:B------:R-:W-:Y:S01]  /*3610*/  BPT.TRAP 0x1 ;  /* 0x000000040000795c */ /* 0x000fe20000300000 */
.L_x_8355:
[----:B------:R-:W2:Y:S01]  /*3620*/  LDL R48, [R1] ;  /* 0x0000000001307983 */ /* 0x000ea20000100800 */
[----:B------:R-:W-:Y:S01]  /*3630*/  IMAD R108, R17, 0x8, R16 ;  /* 0x00000008116c7824 */ /* 0x000fe200078e0210 */
[----:B------:R-:W-:Y:S01]  /*3640*/  BSSY B1, `(.L_x_8356) ;  /* 0x0000004000017945 */ /* 0x000fe20003800000 */
[----:B--2---:R-:W-:-:S04]  /*3650*/  SHF.L.U32 R129, R48, 0x1f, RZ ;  /* 0x0000001f30817819 */ /* 0x004fc800000006ff */
[----:B------:R-:W0:Y:S02]  /*3660*/  SYNCS.PHASECHK.TRANS64.TRYWAIT P6, [R108+URZ+0x2e890], R129 ;  /* 0x02e890816c0075a7 */ /* 0x000e2400080c017f */
[----:B0-----:R-:W-:Y:S05]  /*3670*/  @!P6 BRA `(.L_x_8357) ;  /* 0x000002c8006ce947 */ /* 0x001fea0003800000 */
.L_x_8663:
[----:B------:R-:W-:Y:S05]  /*3680*/  BSYNC B1 ;  /* 0x0000000000017941 */ /* 0x000fea0003800000 */
.L_x_8356:
        /* <DEDUP_REMOVED lines=15> */
[--C-:B------:R-:W-:Y:S02]  /*3780*/  SHF.R.U32.HI R157, RZ, 0x10, R83.reuse ;  /* 0x00000010ff9d7819 */ /* 0x100fe40000011653 */
[----:B------:R-:W-:-:S02]  /*3790*/  SHF.R.U32.HI R155, RZ, 0x8, R83 ;  /* 0x00000008ff9b7819 */ /* 0x000fc40000011653 */
[----:B------:R-:W-:Y:S02]  /*37a0*/  LOP3.LUT R82, R83, 0xff, RZ, 0xc0, !PT ;  /* 0x000000ff53527812 */ /* 0x000fe400078ec0ff */
        /* <DEDUP_REMOVED lines=23> */
[--C-:B------:R-:W-:Y:S01]  /*3920*/  HADD2.F32 R156, -RZ, R49.reuse.H1_H1 ;  /* 0x30000031ff9c7230 */ /* 0x100fe20000004100 */
[----:B------:R-:W-:Y:S01]  /*3930*/  F2FP.F16.E4M3.UNPACK_B R154, R154 ;  /* 0x0000009aff9a723e */ /* 0x000fe200020006ff */
[----:B------:R-:W-:Y:S02]  /*3940*/  HADD2.F32 R155, -RZ, R49.H0_H0 ;  /* 0x20000031ff9b7230 */ /* 0x000fe40000004100 */
[----:B------:R-:W-:Y:S01]  /*3950*/  FFMA.FTZ R49, R83, R158, R162 ;  /* 0x0000009e53317223 */ /* 0x000fe200000100a2 */
[----:B------:R-:W-:Y:S02]  /*3960*/  HADD2.F32 R157, -RZ, R157.H1_H1 ;  /* 0x3000009dff9d7230 */ /* 0x000fe40000004100 */
[----:B------:R-:W-:Y:S01]  /*3970*/  FMUL.FTZ R164, R156, R160 ;  /* 0x000000a09ca47220 */ /* 0x000fe20000410000 */
[----:B------:R-:W-:Y:S01]  /*3980*/  F2FP.F16.E4M3.UNPACK_B R83, R82.H1 ;  /* 0x00000052ff53723e */ /* 0x000fe200030006ff */
[C---:B------:R-:W-:Y:S01]  /*3990*/  FMUL.FTZ R159, R155.reuse, R160 ;  /* 0x000000a09b9f7220 */ /* 0x040fe20000410000 */
[----:B------:R-:W-:Y:S01]  /*39a0*/  FFMA.FTZ R48, R48, R158, -R161 ;  /* 0x0000009e30307223 */ /* 0x000fe200000108a1 */
[-C--:B------:R-:W-:Y:S01]  /*39b0*/  FFMA.FTZ R164, R155, R157.reuse, -R164 ;  /* 0x0000009d9ba47223 */ /* 0x080fe200000108a4 */
[----:B------:R-:W-:Y:S01]  /*39c0*/  F2FP.F16.E4M3.UNPACK_B R82, R82 ;  /* 0x00000052ff52723e */ /* 0x000fe200020006ff */
[----:B------:R-:W-:Y:S01]  /*39d0*/  FFMA.FTZ R161, R156, R157, R159 ;  /* 0x0000009d9ca17223 */ /* 0x000fe2000001009f */
[--C-:B------:R-:W-:Y:S01]  /*39e0*/  HADD2.F32 R157, -RZ, R154.reuse.H1_H1 ;  /* 0x3000009aff9d7230 */ /* 0x100fe20000004100 */
[----:B------:R-:W-:Y:S01]  /*39f0*/  F2FP.F16.E4M3.UNPACK_B R156, R143 ;  /* 0x0000008fff9c723e */ /* 0x000fe200020006ff */
[----:B------:R-:W-:Y:S01]  /*3a00*/  HADD2.F32 R158, -RZ, R154.H0_H0 ;  /* 0x2000009aff9e7230 */ /* 0x000fe20000004100 */
[----:B------:R-:W-:Y:S01]  /*3a10*/  F2FP.F16.E4M3.UNPACK_B R163, R81.H1 ;  /* 0x00000051ffa3723e */ /* 0x000fe200030006ff */
[----:B------:R-:W-:-:S02]  /*3a20*/  HADD2.F32 R154, -RZ, R83.H0_H0 ;  /* 0x20000053ff9a7230 */ /* 0x000fc40000004100 */
[----:B------:R-:W-:Y:S02]  /*3a30*/  HADD2.F32 R155, -RZ, R83.H1_H1 ;  /* 0x30000053ff9b7230 */ /* 0x000fe40000004100 */
[--C-:B------:R-:W-:Y:S02]  /*3a40*/  HADD2.F32 R83, -RZ, R82.reuse.H0_H0 ;  /* 0x20000052ff537230 */ /* 0x100fe40000004100 */
[-C--:B------:R-:W-:Y:S01]  /*3a50*/  FMUL.FTZ R162, R154, R157.reuse ;  /* 0x0000009d9aa27220 */ /* 0x080fe20000410000 */
[----:B------:R-:W-:Y:S02]  /*3a60*/  HADD2.F32 R143, -RZ, R82.H1_H1 ;  /* 0x30000052ff8f7230 */ /* 0x000fe40000004100 */
[----:B------:R-:W-:Y:S01]  /*3a70*/  FMUL.FTZ R159, R155, R157 ;  /* 0x0000009d9b9f7220 */ /* 0x000fe20000410000 */
        /* <DEDUP_REMOVED lines=15> */
[----:B------:R-:W-:Y:S01]  /*3b70*/  F2FP.F16.E4M3.UNPACK_B R155, R80.H1 ;  /* 0x00000050ff9b723e */ /* 0x000fe200030006ff */
[----:B------:R-:W-:Y:S01]  /*3b80*/  HADD2.F32 R81, -RZ, R156.H1_H1 ;  /* 0x3000009cff517230 */ /* 0x000fe20000004100 */
[----:B------:R-:W-:Y:S01]  /*3b90*/  F2FP.SATFINITE.E4M3.F32.PACK_AB_MERGE_C R143, R161, R164, RZ ;  /* 0x000000a4a18f723e */ /* 0x000fe200048070ff */
[----:B------:R-:W-:Y:S01]  /*3ba0*/  HADD2.F32 R164, -RZ, R162.H1_H1 ;  /* 0x300000a2ffa47230 */ /* 0x000fe20000004100 */
[----:B------:R-:W-:Y:S01]  /*3bb0*/  F2FP.F16.E4M3.UNPACK_B R159, R80 ;  /* 0x00000050ff9f723e */ /* 0x000fe200020006ff */
[----:B------:R-:W-:-:S02]  /*3bc0*/  HADD2.F32 R161, -RZ, R155.H1_H1 ;  /* 0x3000009bffa17230 */ /* 0x000fc40000004100 */
[-C--:B------:R-:W-:Y:S01]  /*3bd0*/  FMUL.FTZ R80, R158, R160.reuse ;  /* 0x000000a09e507220 */ /* 0x080fe20000410000 */
[----:B------:R-:W-:Y:S02]  /*3be0*/  HADD2.F32 R156, -RZ, R156.H0_H0 ;  /* 0x2000009cff9c7230 */ /* 0x000fe40000004100 */
[C---:B------:R-:W-:Y:S01]  /*3bf0*/  FMUL.FTZ R167, R157.reuse, R160 ;  /* 0x000000a09da77220 */ /* 0x040fe20000410000 */
[----:B------:R-:W-:Y:S02]  /*3c00*/  HADD2.F32 R160, -RZ, R159.H1_H1 ;  /* 0x3000009fffa07230 */ /* 0x000fe40000004100 */
[----:B------:R-:W-:Y:S01]  /*3c10*/  FFMA.FTZ R80, R157, R161, -R80 ;  /* 0x000000a19d507223 */ /* 0x000fe20000010850 */
        /* <DEDUP_REMOVED lines=9> */
[--C-:B------:R-:W-:Y:S01]  /*3cb0*/  HADD2.F32 R81, -RZ, R50.reuse.H0_H0 ;  /* 0x20000032ff517230 */ /* 0x100fe20000004100 */
[----:B------:R-:W-:Y:S01]  /*3cc0*/  F2FP.SATFINITE.E4M3.F32.PACK_AB_MERGE_C R49, R49, R48, R143 ;  /* 0x000000303131723e */ /* 0x000fe2000480708f */
[----:B------:R-:W-:Y:S02]  /*3cd0*/  HADD2.F32 R157, -RZ, R157.H1_H1 ;  /* 0x3000009dff9d7230 */ /* 0x000fe40000004100 */
[----:B------:R-:W-:Y:S01]  /*3ce0*/  FMUL.FTZ R160, R156, R163 ;  /* 0x000000a39ca07220 */ /* 0x000fe20000410000 */
[----:B------:R-:W-:Y:S01]  /*3cf0*/  HADD2.F32 R50, -RZ, R50.H1_H1 ;  /* 0x30000032ff327230 */ /* 0x000fe20000004100 */
[----:B------:R-:W-:Y:S01]  /*3d00*/  F2FP.SATFINITE.E4M3.F32.PACK_AB_MERGE_C R164, R164, R165, RZ ;  /* 0x000000a5a4a4723e */ /* 0x000fe200048070ff */
        /* <DEDUP_REMOVED lines=13> */
[----:B------:R-:W-:-:S07]  /*3de0*/  F2FP.SATFINITE.E4M3.F32.PACK_AB_MERGE_C R50, R161, R158, R164 ;  /* 0x0000009ea132723e */ /* 0x000fce00048070a4 */
.L_x_8363:
[----:B------:R-:W-:Y:S05]  /*3df0*/  BSYNC B3 ;  /* 0x0000000000037941 */ /* 0x000fea0003800000 */
.L_x_8362:
[----:B------:R-:W-:Y:S01]  /*3e00*/  ULDC.64 UR4, c[0x0][0x2e8] ;  /* 0x0000ba0000047ab9 */ /* 0x000fe20000000a00 */
[----:B------:R-:W-:Y:S01]  /*3e10*/  ULDC.64 UR6, c[0x0][0x208] ;  /* 0x0000820000067ab9 */ /* 0x000fe20000000a00 */
[----:B------:R-:W-:-:S04]  /*3e20*/  IADD3 R80, P2, P6, R152, UR4, R42 ;  /* 0x0000000498507c10 */ /* 0x000fc8000fe5e02a */
[----:B------:R-:W-:-:S05]  /*3e30*/  IADD3.X R81, R151, UR5, R38, P2, P6 ;  /* 0x0000000597517c10 */ /* 0x000fca00097ec426 */
[----:B--2---:R1:W-:Y:S04]  /*3e40*/  STG.E.128 desc[UR6][R80.64], R48 ;  /* 0x0000003050007986 */ /* 0x0043e8000c101d06 */
.L_x_8361:
[----:B------:R-:W-:Y:S05]  /*3e50*/  BSYNC B2 ;  /* 0x0000000000027941 */ /* 0x000fea0003800000 */
.L_x_8360:
[----:B------:R-:W-:Y:S05]  /*3e60*/  @P1 BRA `(.L_x_8359) ;  /* 0x0000000400e41947 */ /* 0x000fea0003800000 */
[----:B------:R-:W-:Y:S01]  /*3e70*/  LOP3.LUT P2, RZ, R229, 0x4, RZ, 0xc0, !PT ;  /* 0x00000004e5ff7812 */ /* 0x000fe2000784c0ff */
[C---:B-1----:R-:W-:Y:S01]  /*3e80*/  VIADD R49, R144.reuse, 0x40 ;  /* 0x0000004090317836 */ /* 0x042fe20000000000 */
[----:B------:R-:W-:Y:S11]  /*3e90*/  BSSY B2, `(.L_x_8364) ;  /* 0x0000071000027945 */ /* 0x000ff60003800000 */
[----:B------:R-:W-:-:S02]  /*3ea0*/  @P2 IADD3 R49, R144, -0x40, RZ ;  /* 0xffffffc090312810 */ /* 0x000fc40007ffe0ff */
        /* <DEDUP_REMOVED lines=16> */
[----:B-1----:R-:W-:Y:S01]  /*3fb0*/  IMAD.MOV.U32 R78, RZ, RZ, R48 ;  /* 0x000000ffff4e7224 */ /* 0x002fe200078e0030 */
[----:B------:R-:W-:Y:S01]  /*3fc0*/  LOP3.LUT R76, R76, 0xff00, R77, 0xf8, !PT ;  /* 0x0000ff004c4c7812 */ /* 0x000fe200078ef84d */
[----:B------:R-:W-:Y:S01]  /*3fd0*/  IMAD.U32 R77, R81, 0x10000, RZ ;  /* 0x00010000514d7824 */ /* 0x000fe200078e00ff */
[----:B------:R-:W-:Y:S01]  /*3fe0*/  LOP3.LUT R79, R79, 0xff00, R80, 0xf8, !PT ;  /* 0x0000ff004f4f7812 */ /* 0x000fe200078ef850 */
[----:B------:R-:W-:Y:S01]  /*3ff0*/  IMAD.U32 R82, R82, 0x10000, RZ ;  /* 0x0001000052527824 */ /* 0x000fe200078e00ff */
[----:B------:R-:W-:-:S02]  /*4000*/  F2FP.F16.E4M3.UNPACK_B R48, R49 ;  /* 0x00000031ff30723e */ /* 0x000fc400020006ff */
[----:B------:R-:W-:Y:S02]  /*4010*/  F2FP.F16.E4M3.UNPACK_B R80, R153.H1 ;  /* 0x00000099ff50723e */ /* 0x000fe400030006ff */
[----:B------:R-:W-:Y:S02]  /*4020*/  LOP3.LUT R76, R76, 0xff0000, R77, 0xf8, !PT ;  /* 0x00ff00004c4c7812 */ /* 0x000fe400078ef84d */
[----:B------:R-:W-:Y:S01]  /*4030*/  LOP3.LUT R77, R79, 0xff0000, R82, 0xf8, !PT ;  /* 0x00ff00004f4d7812 */ /* 0x000fe200078ef852 */
[----:B------:R-:W-:Y:S01]  /*4040*/  HADD2.F32 R79, -RZ, R48.H1_H1 ;  /* 0x30000030ff4f7230 */ /* 0x000fe20000004100 */
[----:B------:R-:W-:Y:S01]  /*4050*/  F2FP.F16.E4M3.UNPACK_B R82, R133.H1 ;  /* 0x00000085ff52723e */ /* 0x000fe200030006ff */
[----:B------:R-:W-:Y:S01]  /*4060*/  HADD2.F32 R143, -RZ, R80.H0_H0 ;  /* 0x20000050ff8f7230 */ /* 0x000fe20000004100 */
[----:B------:R-:W-:Y:S01]  /*4070*/  F2FP.F16.E4M3.UNPACK_B R49, R49.H1 ;  /* 0x00000031ff31723e */ /* 0x000fe200030006ff */
[----:B------:R-:W-:Y:S01]  /*4080*/  HADD2.F32 R48, -RZ, R48.H0_H0 ;  /* 0x20000030ff307230 */ /* 0x000fe20000004100 */
[----:B------:R-:W-:Y:S01]  /*4090*/  F2FP.F16.E4M3.UNPACK_B R153, R153 ;  /* 0x00000099ff99723e */ /* 0x000fe200020006ff */
        /* <DEDUP_REMOVED lines=16> */
[----:B------:R-:W-:Y:S01]  /*41a0*/  HADD2.F32 R83, -RZ, R153.H1_H1 ;  /* 0x30000099ff537230 */ /* 0x000fe20000004100 */
[----:B------:R-:W-:Y:S01]  /*41b0*/  F2FP.F16.E4M3.UNPACK_B R155, R77 ;  /* 0x0000004dff9b723e */ /* 0x000fe200020006ff */
[----:B------:R-:W-:-:S02]  /*41c0*/  HADD2.F32 R82, -RZ, R79.H1_H1 ;  /* 0x3000004fff527230 */ /* 0x000fc40000004100 */
[----:B------:R-:W-:Y:S02]  /*41d0*/  HADD2.F32 R81, -RZ, R79.H0_H0 ;  /* 0x2000004fff517230 */ /* 0x000fe40000004100 */
[--C-:B------:R-:W-:Y:S02]  /*41e0*/  HADD2.F32 R79, -RZ, R78.reuse.H0_H0 ;  /* 0x2000004eff4f7230 */ /* 0x100fe40000004100 */
[-C--:B------:R-:W-:Y:S01]  /*41f0*/  FMUL.FTZ R156, R82, R83.reuse ;  /* 0x00000053529c7220 */ /* 0x080fe20000410000 */
[----:B------:R-:W-:Y:S02]  /*4200*/  HADD2.F32 R80, -RZ, R78.H1_H1 ;  /* 0x3000004eff507230 */ /* 0x000fe40000004100 */
[----:B------:R-:W-:Y:S01]  /*4210*/  FMUL.FTZ R83, R81, R83 ;  /* 0x0000005351537220 */ /* 0x000fe20000410000 */
[----:B------:R-:W-:Y:S02]  /*4220*/  HADD2.F32 R153, -RZ, R153.H0_H0 ;  /* 0x20000099ff997230 */ /* 0x000fe40000004100 */
[----:B------:R-:W-:-:S02]  /*4230*/  HADD2.F32 R78, -RZ, R133.H1_H1 ;  /* 0x30000085ff4e7230 */ /* 0x000fc40000004100 */
[----:B------:R-:W-:Y:S02]  /*4240*/  HADD2.F32 R133, -RZ, R133.H0_H0 ;  /* 0x20000085ff857230 */ /* 0x000fe40000004100 */
[-C--:B------:R-:W-:Y:S01]  /*4250*/  FMUL.FTZ R154, R80, R153.reuse ;  /* 0x00000099509a7220 */ /* 0x080fe20000410000 */
[----:B------:R-:W-:Y:S01]  /*4260*/  FMUL.FTZ R153, R79, R153 ;  /* 0x000000994f997220 */ /* 0x000fe20000410000 */
[-C--:B------:R-:W-:Y:S01]  /*4270*/  FFMA.FTZ R82, R82, R78.reuse, R83 ;  /* 0x0000004e52527223 */ /* 0x080fe20000010053 */
[----:B------:R-:W-:Y:S01]  /*4280*/  FFMA.FTZ R81, R81, R78, -R156 ;  /* 0x0000004e51517223 */ /* 0x000fe2000001089c */
[----:B------:R-:W-:Y:S01]  /*4290*/  F2FP.F16.E4M3.UNPACK_B R83, R51.H1 ;  /* 0x00000033ff53723e */ /* 0x000fe200030006ff */
[----:B------:R-:W-:Y:S01]  /*42a0*/  FFMA.FTZ R78, R79, R133, -R154 ;  /* 0x000000854f4e7223 */ /* 0x000fe2000001089a */
[----:B------:R-:W-:Y:S01]  /*42b0*/  F2FP.F16.E4M3.UNPACK_B R156, R77.H1 ;  /* 0x0000004dff9c723e */ /* 0x000fe200030006ff */
[----:B------:R-:W-:Y:S01]  /*42c0*/  FFMA.FTZ R79, R80, R133, R153 ;  /* 0x00000085504f7223 */ /* 0x000fe20000010099 */
[----:B------:R-:W-:Y:S01]  /*42d0*/  F2FP.SATFINITE.E4M3.F32.PACK_AB_MERGE_C R80, R158, R143, RZ ;  /* 0x0000008f9e50723e */ /* 0x000fe200048070ff */
[--C-:B------:R-:W-:Y:S01]  /*42e0*/  HADD2.F32 R133, -RZ, R83.reuse.H0_H0 ;  /* 0x20000053ff857230 */ /* 0x100fe20000004100 */
[----:B------:R-:W-:Y:S01]  /*42f0*/  F2FP.SATFINITE.E4M3.F32.PACK_AB_MERGE_C R81, R82, R81, RZ ;  /* 0x000000515251723e */ /* 0x000fe200048070ff */
[----:B------:R-:W-:Y:S01]  /*4300*/  HADD2.F32 R83, -RZ, R83.H1_H1 ;  /* 0x30000053ff537230 */ /* 0x000fe20000004100 */
[----:B------:R-:W-:Y:S01]  /*4310*/  F2FP.F16.E4M3.UNPACK_B R153, R76.H1 ;  /* 0x0000004cff99723e */ /* 0x000fe200030006ff */
[----:B------:R-:W-:Y:S01]  /*4320*/  HADD2.F32 R158, -RZ, R156.H1_H1 ;  /* 0x3000009cff9e7230 */ /* 0x000fe20000004100 */
[----:B------:R-:W-:Y:S01]  /*4330*/  F2FP.F16.E4M3.UNPACK_B R82, R50.H1 ;  /* 0x00000032ff52723e */ /* 0x000fe200030006ff */
        /* <DEDUP_REMOVED lines=38> */
.L_x_8365:
[----:B------:R-:W-:Y:S05]  /*45a0*/  BSYNC B2 ;  /* 0x0000000000027941 */ /* 0x000fea0003800000 */
.L_x_8364:
[----:B------:R-:W-:Y:S01]  /*45b0*/  ULDC.64 UR4, c[0x0][0x2e8] ;  /* 0x0000ba0000047ab9 */ /* 0x000fe20000000a00 */
[----:B------:R-:W-:Y:S01]  /*45c0*/  ULDC.64 UR6, c[0x0][0x208] ;  /* 0x0000820000067ab9 */ /* 0x000fe20000000a00 */
[----:B------:R-:W-:-:S04]  /*45d0*/  IADD3 R76, P2, P6, R39, UR4, R152 ;  /* 0x00000004274c7c10 */ /* 0x000fc8000fe5e098 */
[----:B------:R-:W-:-:S05]  /*45e0*/  IADD3.X R77, R105, UR5, R151, P2, P6 ;  /* 0x00000005694d7c10 */ /* 0x000fca00097ec497 */
[----:B-1----:R2:W-:Y:S04]  /*45f0*/  STG.E.128 desc[UR6][R76.64], R48 ;  /* 0x000000304c007986 */ /* 0x0025e8000c101d06 */
.L_x_8359:
[----:B------:R-:W-:Y:S05]  /*4600*/  BSYNC B1 ;  /* 0x0000000000017941 */ /* 0x000fea0003800000 */
.L_x_8358:
        /* <DEDUP_REMOVED lines=72> */
[----:B------:R-:W-:Y:S01]  /*4a90*/  F2FP.SATFINITE.E4M3.F32.PACK_AB_MERGE_C R78, R154, R133, RZ ;  /* 0x000000859a4e723e */ /* 0x000fe200048070ff */
[----:B------:R-:W-:Y:S01]  /*4aa0*/  HADD2.F32 R150, -RZ, R150.H0_H0 ;  /* 0x20000096ff967230 */ /* 0x000fe20000004100 */
[----:B------:R-:W-:Y:S01]  /*4ab0*/  F2FP.SATFINITE.E4M3.F32.PACK_AB_MERGE_C R79, R80, R79, RZ ;  /* 0x0000004f504f723e */ /* 0x000fe200048070ff */
[--C-:B------:R-:W-:Y:S01]  /*4ac0*/  HADD2.F32 R82, -RZ, R81.reuse.H0_H0 ;  /* 0x20000051ff527230 */ /* 0x100fe20000004100 */
[----:B------:R-:W-:Y:S01]  /*4ad0*/  F2FP.F16.E4M3.UNPACK_B R80, R50.H1 ;  /* 0x00000032ff50723e */ /* 0x000fe200030006ff */
[----:B------:R-:W-:Y:S01]  /*4ae0*/  HADD2.F32 R81, -RZ, R81.H1_H1 ;  /* 0x30000051ff517230 */ /* 0x000fe20000004100 */
[----:B------:R-:W-:-:S02]  /*4af0*/  F2FP.F16.E4M3.UNPACK_B R133, R72.H1 ;  /* 0x00000048ff85723e */ /* 0x000fc400030006ff */
[----:B------:R-:W-:Y:S01]  /*4b00*/  F2FP.F16.E4M3.UNPACK_B R149, R73 ;  /* 0x00000049ff95723e */ /* 0x000fe200020006ff */
[--C-:B------:R-:W-:Y:S01]  /*4b10*/  HADD2.F32 R73, -RZ, R80.reuse.H1_H1 ;  /* 0x30000050ff497230 */ /* 0x100fe20000004100 */
        /* <DEDUP_REMOVED lines=8> */
[C---:B------:R-:W-:Y:S01]  /*4ba0*/  FMUL.FTZ R153, R73.reuse, R151 ;  /* 0x0000009749997220 */ /* 0x040fe20000410000 */
        /* <DEDUP_REMOVED lines=27> */
.L_x_8371:
[----:B------:R-:W-:Y:S05]  /*4d60*/  BSYNC B3 ;  /* 0x0000000000037941 */ /* 0x000fea0003800000 */
.L_x_8370:
[----:B------:R-:W-:Y:S01]  /*4d70*/  ULDC.64 UR4, c[0x0][0x2e8] ;  /* 0x0000ba0000047ab9 */ /* 0x000fe20000000a00 */
[----:B------:R-:W-:Y:S01]  /*4d80*/  ULDC.64 UR6, c[0x0][0x208] ;  /* 0x0000820000067ab9 */ /* 0x000fe20000000a00 */
[----:B------:R-:W-:-:S04]  /*4d90*/  IADD3 R72, P2, P3, R77, UR4, R42 ;  /* 0x000000044d487c10 */ /* 0x000fc8000fb5e02a */
[----:B------:R-:W-:-:S05]  /*4da0*/  IADD3.X R73, R76, UR5, R38, P2, P3 ;  /* 0x000000054c497c10 */ /* 0x000fca00097e6426 */
[----:B--2---:R2:W-:Y:S04]  /*4db0*/  STG.E.128 desc[UR6][R72.64], R48 ;  /* 0x0000003048007986 */ /* 0x0045e8000c101d06 */
.L_x_8369:
[----:B------:R-:W-:Y:S05]  /*4dc0*/  BSYNC B2 ;  /* 0x0000000000027941 */ /* 0x000fea0003800000 */
.L_x_8368:
[----:B------:R-:W-:Y:S05]  /*4dd0*/  @P1 BRA `(.L_x_8367) ;  /* 0x0000000400e81947 */ /* 0x000fea0003800000 */
[----:B------:R-:W-:Y:S01]  /*4de0*/  LOP3.LUT P2, RZ, R229, 0x4, RZ, 0xc0, !PT ;  /* 0x00000004e5ff7812 */ /* 0x000fe2000784c0ff */
[----:B------:R-:W-:Y:S01]  /*4df0*/  BSSY B2, `(.L_x_8372) ;  /* 0x0000073000027945 */ /* 0x000fe20003800000 */
[----:B-12---:R-:W-:-:S11]  /*4e00*/  IADD3 R49, R144, 0x40, RZ ;  /* 0x0000004090317810 */ /* 0x006fd60007ffe0ff */
        /* <DEDUP_REMOVED lines=11> */
[--C-:B------:R-:W-:Y:S01]  /*4ec0*/  SHF.R.U32.HI R70, RZ, 0x18, R71.reuse ;  /* 0x00000018ff467819 */ /* 0x100fe20000011647 */
[----:B------:R-:W-:Y:S01]  /*4ed0*/  IMAD.SHL.U32 R72, R72, 0x100, RZ ;  /* 0x0000010048487824 */ /* 0x000fe200078e00ff */
[----:B------:R-:W-:Y:S02]  /*4ee0*/  SHF.R.U32.HI R75, RZ, 0x10, R71 ;  /* 0x00000010ff4b7819 */ /* 0x000fe40000011647 */
[----:B------:R-:W-:Y:S01]  /*4ef0*/  PRMT R71, R73, 0x654, R68 ;  /* 0x0000065449477816 */ /* 0x000fe20000000044 */
[----:B------:R-:W-:Y:S01]  /*4f00*/  IMAD.SHL.U32 R68, R74, 0x100, RZ ;  /* 0x000001004a447824 */ /* 0x000fe200078e00ff */
[----:B------:R-:W-:Y:S01]  /*4f10*/  PRMT R73, R70, 0x654, R69 ;  /* 0x0000065446497816 */ /* 0x000fe20000000045 */
[----:B-1----:R-:W-:Y:S02]  /*4f20*/  IMAD.MOV.U32 R69, RZ, RZ, R49 ;  /* 0x000000ffff457224 */ /* 0x002fe400078e0031 */
        /* <DEDUP_REMOVED lines=39> */
[----:B------:R-:W-:Y:S01]  /*51a0*/  HADD2.F32 R148, -RZ, R148.H0_H0 ;  /* 0x20000094ff947230 */ /* 0x000fe20000004100 */
[----:B------:R-:W-:Y:S01]  /*51b0*/  F2FP.F16.E4M3.UNPACK_B R81, R68.H1 ;  /* 0x00000044ff51723e */ /* 0x000fe200030006ff */
[----:B------:R-:W-:-:S02]  /*51c0*/  HADD2.F32 R70, -RZ, R147.H1_H1 ;  /* 0x30000093ff467230 */ /* 0x000fc40000004100 */
        /* <DEDUP_REMOVED lines=8> */
[-C--:B------:R-:W-:Y:S01]  /*5250*/  F2FP.F16.E4M3.UNPACK_B R78, R49.reuse.H1 ;  /* 0x00000031ff4e723e */ /* 0x080fe200030006ff */
[----:B------:R-:W-:Y:S01]  /*5260*/  HADD2.F32 R82, -RZ, R81.H1_H1 ;  /* 0x30000051ff527230 */ /* 0x000fe20000004100 */
[----:B------:R-:W-:Y:S01]  /*5270*/  F2FP.SATFINITE.E4M3.F32.PACK_AB_MERGE_C R147, R79, R80, RZ ;  /* 0x000000504f93723e */ /* 0x000fe200048070ff */
[--C-:B------:R-:W-:Y:S01]  /*5280*/  HADD2.F32 R74, -RZ, R73.reuse.H0_H0 ;  /* 0x20000049ff4a7230 */ /* 0x100fe20000004100 */
[----:B------:R-:W-:Y:S01]  /*5290*/  F2FP.F16.E4M3.UNPACK_B R72, R50.H1 ;  /* 0x00000032ff48723e */ /* 0x000fe200030006ff */
[----:B------:R-:W-:Y:S01]  /*52a0*/  HADD2.F32 R73, -RZ, R73.H1_H1 ;  /* 0x30000049ff497230 */ /* 0x000fe20000004100 */
        /* <DEDUP_REMOVED lines=39> */
.L_x_8373:
[----:B------:R-:W-:Y:S05]  /*5520*/  BSYNC B2 ;  /* 0x0000000000027941 */ /* 0x000fea0003800000 */
.L_x_8372:
[----:B------:R-:W-:Y:S01]  /*5530*/  ULDC.64 UR4, c[0x0][0x2e8] ;  /* 0x0000ba0000047ab9 */ /* 0x000fe20000000a00 */
[----:B------:R-:W-:Y:S01]  /*5540*/  ULDC.64 UR6, c[0x0][0x208] ;  /* 0x0000820000067ab9 */ /* 0x000fe20000000a00 */
[----:B------:R-:W-:-:S04]  /*5550*/  IADD3 R68, P2, P3, R39, UR4, R77 ;  /* 0x0000000427447c10 */ /* 0x000fc8000fb5e04d */
[----:B------:R-:W-:-:S05]  /*5560*/  IADD3.X R69, R105, UR5, R76, P2, P3 ;  /* 0x0000000569457c10 */ /* 0x000fca00097e644c */
[----:B-1----:R3:W-:Y:S04]  /*5570*/  STG.E.128 desc[UR6][R68.64], R48 ;  /* 0x0000003044007986 */ /* 0x0027e8000c101d06 */
.L_x_8367:
[----:B------:R-:W-:Y:S05]  /*5580*/  BSYNC B1 ;  /* 0x0000000000017941 */ /* 0x000fea0003800000 */
.L_x_8366:
        /* <DEDUP_REMOVED lines=118> */
.L_x_8379:
[----:B------:R-:W-:Y:S05]  /*5cf0*/  BSYNC B3 ;  /* 0x0000000000037941 */ /* 0x000fea0003800000 */
.L_x_8378:
[----:B------:R-:W-:Y:S01]  /*5d00*/  ULDC.64 UR4, c[0x0][0x2e8] ;  /* 0x0000ba0000047ab9 */ /* 0x000fe20000000a00 */
[----:B------:R-:W-:Y:S01]  /*5d10*/  ULDC.64 UR6, c[0x0][0x208] ;  /* 0x0000820000067ab9 */ /* 0x000fe20000000a00 */
[----:B------:R-:W-:-:S04]  /*5d20*/  IADD3 R64, P2, P3, R69, UR4, R42 ;  /* 0x0000000445407c10 */ /* 0x000fc8000fb5e02a */
[----:B------:R-:W-:-:S05]  /*5d30*/  IADD3.X R65, R68, UR5, R38, P2, P3 ;  /* 0x0000000544417c10 */ /* 0x000fca00097e6426 */
[----:B--2---:R3:W-:Y:S04]  /*5d40*/  STG.E.128 desc[UR6][R64.64], R48 ;  /* 0x0000003040007986 */ /* 0x0047e8000c101d06 */
.L_x_8377:
[----:B------:R-:W-:Y:S05]  /*5d50*/  BSYNC B2 ;  /* 0x0000000000027941 */ /* 0x000fea0003800000 */
.L_x_8376:
[----:B------:R-:W-:Y:S05]  /*5d60*/  @P1 BRA `(.L_x_8375) ;  /* 0x0000000400e41947 */ /* 0x000fea0003800000 */
[----:B------:R-:W-:Y:S01]  /*5d70*/  LOP3.LUT P2, RZ, R229, 0x4, RZ, 0xc0, !PT ;  /* 0x00000004e5ff7812 */ /* 0x000fe2000784c0ff */
[C---:B-123--:R-:W-:Y:S01]  /*5d80*/  VIADD R49, R144.reuse, 0x40 ;  /* 0x0000004090317836 */ /* 0x04efe20000000000 */
[----:B------:R-:W-:Y:S11]  /*5d90*/  BSSY B2, `(.L_x_8380) ;  /* 0x0000071000027945 */ /* 0x000ff60003800000 */
[----:B------:R-:W-:Y:S01]  /*5da0*/  @P2 VIADD R49, R144, 0xffffffc0 ;  /* 0xffffffc090312836 */ /* 0x000fe20000000000 */
        /* <DEDUP_REMOVED lines=111> */
.L_x_8381:
[----:B------:R-:W-:Y:S05]  /*64a0*/  BSYNC B2 ;  /* 0x0000000000027941 */ /* 0x000fea0003800000 */
.L_x_8380:
[----:B------:R-:W-:Y:S01]  /*64b0*/  ULDC.64 UR4, c[0x0][0x2e8] ;  /* 0x0000ba0000047ab9 */ /* 0x000fe20000000a00 */
[----:B------:R-:W-:Y:S01]  /*64c0*/  ULDC.64 UR6, c[0x0][0x208] ;  /* 0x0000820000067ab9 */ /* 0x000fe20000000a00 */
[----:B------:R-:W-:-:S04]  /*64d0*/  IADD3 R60, P2, P3, R39, UR4, R69 ;  /* 0x00000004273c7c10 */ /* 0x000fc8000fb5e045 */
[----:B------:R-:W-:-:S05]  /*64e0*/  IADD3.X R61, R105, UR5, R68, P2, P3 ;  /* 0x00000005693d7c10 */ /* 0x000fca00097e6444 */
[----:B-1----:R4:W-:Y:S04]  /*64f0*/  STG.E.128 desc[UR6][R60.64], R48 ;  /* 0x000000303c007986 */ /* 0x0029e8000c101d06 */
.L_x_8375:
[----:B------:R-:W-:Y:S05]  /*6500*/  BSYNC B1 ;  /* 0x0000000000017941 */ /* 0x000fea0003800000 */
.L_x_8374:
        /* <DEDUP_REMOVED lines=21> */
[----:B------:R-:W-:Y:S01]  /*6660*/  IMAD.U32 R61, R61, 0x10000, RZ ;  /* 0x000100003d3d7824 */ /* 0x000fe200078e00ff */
[----:B--2---:R-:W-:Y:S02]  /*6670*/  MOV R56, R48 ;  /* 0x0000003000387202 */ /* 0x004fe40000000f00 */
        /* <DEDUP_REMOVED lines=93> */
.L_x_8386:
[----:B------:R-:W-:Y:S05]  /*6c50*/  BSYNC B2 ;  /* 0x0000000000027941 */ /* 0x000fea0003800000 */
.L_x_8385:
[----:B------:R-:W-:Y:S01]  /*6c60*/  ULDC.64 UR4, c[0x0][0x2e8] ;  /* 0x0000ba0000047ab9 */ /* 0x000fe20000000a00 */
[----:B------:R-:W-:Y:S01]  /*6c70*/  ULDC.64 UR6, c[0x0][0x208] ;  /* 0x0000820000067ab9 */ /* 0x000fe20000000a00 */
[----:B------:R-:W-:-:S04]  /*6c80*/  IADD3 R56, P2, P3, R124, UR4, R42 ;  /* 0x000000047c387c10 */ /* 0x000fc8000fb5e02a */
[----:B------:R-:W-:-:S05]  /*6c90*/  IADD3.X R57, R127, UR5, R38, P2, P3 ;  /* 0x000000057f397c10 */ /* 0x000fca00097e6426 */
[----:B--2---:R1:W-:Y:S04]  /*6ca0*/  STG.E.128 desc[UR6][R56.64], R48 ;  /* 0x0000003038007986 */ /* 0x0043e8000c101d06 */
.L_x_8384:
[----:B------:R-:W-:Y:S05]  /*6cb0*/  BSYNC B1 ;  /* 0x0000000000017941 */ /* 0x000fea0003800000 */
.L_x_8383:
[----:B------:R-:W-:Y:S05]  /*6cc0*/  @P1 BRA `(.L_x_8382) ;  /* 0x0000005800041947 */ /* 0x000fea0003800000 */
[----:B------:R-:W-:Y:S01]  /*6cd0*/  LOP3.LUT P2, RZ, R229, 0x4, RZ, 0xc0, !PT ;  /* 0x00000004e5ff7812 */ /* 0x000fe2000784c0ff */
[C---:B-1234-:R-:W-:Y:S01]  /*6ce0*/  VIADD R49, R144.reuse, 0x40 ;  /* 0x0000004090317836 */ /* 0x05efe20000000000 */
[----:B------:R-:W-:Y:S11]  /*6cf0*/  BSSY B1, `(.L_x_8387) ;  /* 0x000006f000017945 */ /* 0x000ff60003800000 */
[----:B------:R-:W-:Y:S01]  /*6d00*/  @P2 VIADD R49, R144, 0xffffffc0 ;  /* 0xffffffc090312836 */ /* 0x000fe20000000000 */
[----:B------:R-:W-:-:S03]  /*6d10*/  ISETP.GE.AND P2, PT, R230, R126, PT ;  /* 0x0000007ee600720c */ /* 0x000fc60003f46270 */
[----:B------:R-:W-:-:S06]  /*6d20*/  IMAD.IADD R49, R16, 0x1, R49 ;  /* 0x0000000110317824 */ /* 0x000fcc00078e0231 */
[----:B------:R-:W1:Y:S04]  /*6d30*/  LDS.128 R48, [R49+0x26400] ;  /* 0x0264000031307984 */ /* 0x000e680000000c00 */
[----:B------:R-:W-:Y:S05]  /*6d40*/  @P2 BRA `(.L_x_8388) ;  /* 0x0000000400a42947 */ /* 0x000fea0003800000 */
[----:B------:R-:W-:Y:S01]  /*6d50*/  SHF.R.U32.HI R60, RZ, 0x10, R53 ;  /* 0x00000010ff3c7819 */ /* 0x000fe20000011635 */
[----:B-1----:R-:W-:Y:S01]  /*6d60*/  IMAD.MOV.U32 R54, RZ, RZ, R51 ;  /* 0x000000ffff367224 */ /* 0x002fe200078e0033 */
[--C-:B------:R-:W-:Y:S02]  /*6d70*/  SHF.R.U32.HI R58, RZ, 0x8, R53.reuse ;  /* 0x00000008ff3a7819 */ /* 0x100fe40000011635 */
[----:B------:R-:W-:Y:S02]  /*6d80*/  LOP3.LUT R52, R53, 0xff, RZ, 0xc0, !PT ;  /* 0x000000ff35347812 */ /* 0x000fe400078ec0ff */
[----:B------:R-:W-:Y:S01]  /*6d90*/  SHF.R.U32.HI R59, RZ, 0x18, R53 ;  /* 0x00000018ff3b7819 */ /* 0x000fe20000011635 */
[----:B------:R-:W-:Y:S01]  /*6da0*/  IMAD.SHL.U32 R51, R58, 0x100, RZ ;  /* 0x000001003a337824 */ /* 0x000fe200078e00ff */
[--C-:B------:R-:W-:Y:S02]  /*6db0*/  SHF.R.U32.HI R53, RZ, 0x8, R55.reuse ;  /* 0x00000008ff357819 */ /* 0x100fe40000011637 */
[----:B------:R-:W-:-:S02]  /*6dc0*/  SHF.R.U32.HI R57, RZ, 0x10, R55 ;  /* 0x00000010ff397819 */ /* 0x000fc40000011637 */
[----:B------:R-:W-:Y:S01]  /*6dd0*/  LOP3.LUT R56, R55, 0xff0000ff, RZ, 0xc0, !PT ;  /* 0xff0000ff37387812 */ /* 0x000fe200078ec0ff */
[----:B------:R-:W-:Y:S01]  /*6de0*/  IMAD.SHL.U32 R55, R53, 0x100, RZ ;  /* 0x0000010035377824 */ /* 0x000fe200078e00ff */
[----:B------:R-:W-:-:S04]  /*6df0*/  PRMT R52, R59, 0x654, R52 ;  /* 0x000006543b347816 */ /* 0x000fc80000000034 */
[----:B------:R-:W-:Y:S01]  /*6e00*/  LOP3.LUT R53, R52, 0xff00, R51, 0xf8, !PT ;  /* 0x0000ff0034357812 */ /* 0x000fe200078ef833 */
[----:B------:R-:W-:Y:S01]  /*6e10*/  IMAD.U32 R52, R60, 0x10000, RZ ;  /* 0x000100003c347824 */ /* 0x000fe200078e00ff */
[----:B------:R-:W-:Y:S01]  /*6e20*/  LOP3.LUT R58, R56, 0xff00, R55, 0xf8, !PT ;  /* 0x0000ff00383a7812 */ /* 0x000fe200078ef837 */
[----:B------:R-:W-:Y:S01]  /*6e30*/  IMAD.U32 R55, R57, 0x10000, RZ ;  /* 0x0001000039377824 */ /* 0x000fe200078e00ff */
[----:B------:R-:W-:Y:S02]  /*6e40*/  F2FP.F16.E4M3.UNPACK_B R51, R49 ;  /* 0x00000031ff33723e */ /* 0x000fe400020006ff */
[----:B------:R-:W-:Y:S02]  /*6e50*/  F2FP.F16.E4M3.UNPACK_B R56, R85.H1 ;  /* 0x00000055ff38723e */ /* 0x000fe400030006ff */
[----:B------:R-:W-:Y:S02]  /*6e60*/  F2FP.F16.E4M3.UNPACK_B R49, R49.H1 ;  /* 0x00000031ff31723e */ /* 0x000fe400030006ff */
[----:B------:R-:W-:Y:S01]  /*6e70*/  LOP3.LUT R57, R53, 0xff0000, R52, 0xf8, !PT ;  /* 0x00ff000035397812 */ /* 0x000fe200078ef834 */
[--C-:B------:R-:W-:Y:S01]  /*6e80*/  HADD2.F32 R52, -RZ, R51.reuse.H1_H1 ;  /* 0x30000033ff347230 */ /* 0x100fe20000004100 */
[----:B------:R-:W-:Y:S01]  /*6e90*/  LOP3.LUT R59, R58, 0xff0000, R55, 0xf8, !PT ;  /* 0x00ff00003a3b7812 */ /* 0x000fe200078ef837 */
[--C-:B------:R-:W-:Y:S01]  /*6ea0*/  HADD2.F32 R58, -RZ, R56.reuse.H0_H0 ;  /* 0x20000038ff3a7230 */ /* 0x100fe20000004100 */
[----:B------:R-:W-:Y:S01]  /*6eb0*/  F2FP.F16.E4M3.UNPACK_B R55, R84.H1 ;  /* 0x00000054ff37723e */ /* 0x000fe200030006ff */
[----:B------:R-:W-:Y:S01]  /*6ec0*/  HADD2.F32 R51, -RZ, R51.H0_H0 ;  /* 0x20000033ff337230 */ /* 0x000fe20000004100 */
[----:B------:R-:W-:Y:S01]  /*6ed0*/  F2FP.F16.E4M3.UNPACK_B R85, R85 ;  /* 0x00000055ff55723e */ /* 0x000fe200020006ff */
[----:B------:R-:W-:-:S02]  /*6ee0*/  HADD2.F32 R60, -RZ, R56.H1_H1 ;  /* 0x30000038ff3c7230 */ /* 0x000fc40000004100 */
[-C--:B------:R-:W-:Y:S01]  /*6ef0*/  FMUL.FTZ R62, R52, R58.reuse ;  /* 0x0000003a343e7220 */ /* 0x080fe20000410000 */
[--C-:B------:R-:W-:Y:S02]  /*6f00*/  HADD2.F32 R53, -RZ, R49.reuse.H1_H1 ;  /* 0x30000031ff357230 */ /* 0x100fe40000004100 */
[----:B------:R-:W-:Y:S01]  /*6f10*/  FMUL.FTZ R61, R51, R58 ;  /* 0x0000003a333d7220 */ /* 0x000fe20000410000 */
[----:B------:R-:W-:Y:S01]  /*6f20*/  HADD2.F32 R49, -RZ, R49.H0_H0 ;  /* 0x20000031ff317230 */ /* 0x000fe20000004100 */
[----:B------:R-:W-:Y:S01]  /*6f30*/  F2FP.F16.E4M3.UNPACK_B R84, R84 ;  /* 0x00000054ff54723e */ /* 0x000fe200020006ff */
[--C-:B------:R-:W-:Y:S02]  /*6f40*/  HADD2.F32 R58, -RZ, R55.reuse.H1_H1 ;  /* 0x30000037ff3a7230 */ /* 0x100fe40000004100 */
[-C--:B------:R-:W-:Y:S01]  /*6f50*/  FMUL.FTZ R64, R53, R60.reuse ;  /* 0x0000003c35407220 */ /* 0x080fe20000410000 */
[----:B------:R-:W-:Y:S02]  /*6f60*/  HADD2.F32 R56, -RZ, R55.H0_H0 ;  /* 0x20000037ff387230 */ /* 0x000fe40000004100 */
[----:B------:R-:W-:Y:S01]  /*6f70*/  FMUL.FTZ R60, R49, R60 ;  /* 0x0000003c313c7220 */ /* 0x000fe20000410000 */
[----:B------:R-:W-:-:S02]  /*6f80*/  HADD2.F32 R55, -RZ, R85.H1_H1 ;  /* 0x30000055ff377230 */ /* 0x000fc40000004100 */
[----:B------:R-:W-:Y:S01]  /*6f90*/  FFMA.FTZ R64, R49, R58, -R64 ;  /* 0x0000003a31407223 */ /* 0x000fe20000010840 */
[----:B------:R-:W-:Y:S01]  /*6fa0*/  F2FP.F16.E4M3.UNPACK_B R49, R48.H1 ;  /* 0x00000030ff31723e */ /* 0x000fe200030006ff */
[----:B------:R-:W-:Y:S01]  /*6fb0*/  FFMA.FTZ R62, R51, R56, -R62 ;  /* 0x00000038333e7223 */ /* 0x000fe2000001083e */
[----:B------:R-:W-:Y:S01]  /*6fc0*/  F2FP.F16.E4M3.UNPACK_B R48, R48 ;  /* 0x00000030ff30723e */ /* 0x000fe200020006ff */
[----:B------:R-:W-:Y:S01]  /*6fd0*/  FFMA.FTZ R63, R52, R56, R61 ;  /* 0x00000038343f7223 */ /* 0x000fe2000001003d */
[----:B------:R-:W-:Y:S02]  /*6fe0*/  HADD2.F32 R85, -RZ, R85.H0_H0 ;  /* 0x20000055ff557230 */ /* 0x000fe40000004100 */
[----:B------:R-:W-:Y:S01]  /*6ff0*/  FFMA.FTZ R65, R53, R58, R60 ;  /* 0x0000003a35417223 */ /* 0x000fe2000001003c */
[--C-:B------:R-:W-:Y:S02]  /*7000*/  HADD2.F32 R51, -RZ, R49.reuse.H0_H0 ;  /* 0x20000031ff337230 */ /* 0x100fe40000004100 */
[----:B------:R-:W-:-:S02]  /*7010*/  HADD2.F32 R52, -RZ, R49.H1_H1 ;  /* 0x30000031ff347230 */ /* 0x000fc40000004100 */
[--C-:B------:R-:W-:Y:S01]  /*7020*/  HADD2.F32 R49, -RZ, R48.reuse.H0_H0 ;  /* 0x20000030ff317230 */ /* 0x100fe20000004100 */
[----:B------:R-:W-:Y:S01]  /*7030*/  F2FP.SATFINITE.E4M3.F32.PACK_AB_MERGE_C R68, R65, R64, RZ ;  /* 0x000000404144723e */ /* 0x000fe200048070ff */
[----:B------:R-:W-:Y:S02]  /*7040*/  HADD2.F32 R48, -RZ, R48.H1_H1 ;  /* 0x30000030ff307230 */ /* 0x000fe40000004100 */
[-C--:B------:R-:W-:Y:S01]  /*7050*/  FMUL.FTZ R58, R52, R55.reuse ;  /* 0x00000037343a7220 */ /* 0x080fe20000410000 */
[--C-:B------:R-:W-:Y:S02]  /*7060*/  HADD2.F32 R53, -RZ, R84.reuse.H1_H1 ;  /* 0x30000054ff357230 */ /* 0x100fe40000004100 */
[----:B------:R-:W-:Y:S01]  /*7070*/  FMUL.FTZ R55, R51, R55 ;  /* 0x0000003733377220 */ /* 0x000fe20000410000 */
        /* <DEDUP_REMOVED lines=54> */
.L_x_8388:
[----:B------:R-:W-:Y:S05]  /*73e0*/  BSYNC B1 ;  /* 0x0000000000017941 */ /* 0x000fea0003800000 */
.L_x_8387:
[----:B------:R-:W-:Y:S01]  /*73f0*/  ULDC.64 UR4, c[0x0][0x2e8] ;  /* 0x0000ba0000047ab9 */ /* 0x000fe20000000a00 */
[----:B------:R-:W-:Y:S01]  /*7400*/  ULDC.64 UR6, c[0x0][0x208] ;  /* 0x0000820000067ab9 */ /* 0x000fe20000000a00 */
[----:B------:R-:W-:-:S04]  /*7410*/  IADD3 R52, P2, P3, R39, UR4, R124 ;  /* 0x0000000427347c10 */ /* 0x000fc8000fb5e07c */
[----:B------:R-:W-:-:S05]  /*7420*/  IADD3.X R53, R105, UR5, R127, P2, P3 ;  /* 0x0000000569357c10 */ /* 0x000fca00097e647f */
[----:B-1----:R1:W-:Y:S01]  /*7430*/  STG.E.128 desc[UR6][R52.64], R48 ;  /* 0x0000003034007986 */ /* 0x0023e2000c101d06 */
[----:B------:R-:W-:Y:S05]  /*7440*/  BRA `(.L_x_8382) ;  /* 0x0000005000247947 */ /* 0x000fea0003800000 */
.L_x_8346:
[----:B------:R-:W2:Y:S01]  /*7450*/  LDL R52, [R1+0x4c] ;  /* 0x00004c0001347983 */ /* 0x000ea20000100800 */
[C---:B------:R-:W-:Y:S01]  /*7460*/  ISETP.GE.AND P5, PT, R228.reuse, R117, PT ;  /* 0x00000075e400720c */ /* 0x040fe20003fa6270 */
[----:B------:R-:W-:Y:S01]  /*7470*/  VIADD R61, R228, 0x40 ;  /* 0x00000040e43d7836 */ /* 0x000fe20000000000 */
[----:B------:R-:W-:Y:S01]  /*7480*/  P2R R60, PR, RZ, 0x1 ;  /* 0x00000001ff3c7803 */ /* 0x000fe20000000000 */
[----:B------:R-:W-:Y:S01]  /*7490*/  ULDC.64 UR6, c[0x0][0x208] ;  /* 0x0000820000067ab9 */ /* 0x000fe20000000a00 */
[----:B------:R-:W-:-:S13]  /*74a0*/  ISETP.GE.OR P5, PT, R18, R126, P5 ;  /* 0x0000007e1200720c */ /* 0x000fda0002fa6670 */
        /* <DEDUP_REMOVED lines=8> */
[----:B------:R-:W-:-:S02]  /*7530*/  CS2R R78, SRZ ;  /* 0x00000000004e7805 */ /* 0x000fc4000001ff00 */
[----:B------:R-:W-:Y:S02]  /*7540*/  CS2R R76, SRZ ;  /* 0x00000000004c7805 */ /* 0x000fe4000001ff00 */
[----:B--2---:R-:W-:Y:S01]  /*7550*/  R2UR UR4, R52 ;  /* 0x00000000340472ca */ /* 0x004fe200000e0000 */
[----:B------:R-:W-:-:S05]  /*7560*/  VIADD R52, R228, 0xc0 ;  /* 0x000000c0e4347836 */ /* 0x000fca0000000000 */
[----:B------:R-:W-:-:S04]  /*7570*/  ISETP.GE.AND P2, PT, R52, R117, PT ;  /* 0x000000753400720c */ /* 0x000fc80003f46270 */
[----:B------:R-:W-:-:S13]  /*7580*/  ISETP.GE.OR P2, PT, R18, R126, P2 ;  /* 0x0000007e1200720c */ /* 0x000fda0001746670 */
[----:B------:R-:W0:Y:S01]  /*7590*/  @!P2 LDC.64 R52, c[0x0][0x3f8] ;  /* 0x0000fe00ff34ab82 */ /* 0x000e220000000a00 */
[----:B------:R-:W-:Y:S01]  /*75a0*/  @!P2 MOV R49, R129 ;  /* 0x000000810031a202 */ /* 0x000fe20000000f00 */
[----:B------:R-:W-:-:S06]  /*75b0*/  @!P2 IMAD.MOV.U32 R51, RZ, RZ, R108 ;  /* 0x000000ffff33a224 */ /* 0x000fcc00078e006c */
[----:B------:R-:W2:Y:S08]  /*75c0*/  @!P2 LDC.64 R80, c[0x0][0x3e8] ;  /* 0x0000fa00ff50ab82 */ /* 0x000eb00000000a00 */
[----:B------:R-:W3:Y:S01]  /*75d0*/  @!P2 LDC.64 R82, c[0x0][0x400] ;  /* 0x00010000ff52ab82 */ /* 0x000ee20000000a00 */
[----:B0-----:R-:W-:-:S04]  /*75e0*/  @!P2 IMAD.WIDE.U32 R54, R52, 0xc0, R48 ;  /* 0x000000c03436a825 */ /* 0x001fc800078e0030 */
[----:B------:R-:W-:-:S04]  /*75f0*/  @!P2 IMAD R53, R53, 0xc0, RZ ;  /* 0x000000c03535a824 */ /* 0x000fc800078e02ff */
[----:B------:R-:W-:Y:S01]  /*7600*/  @!P2 IMAD.IADD R52, R55, 0x1, R53 ;  /* 0x000000013734a824 */ /* 0x000fe200078e0235 */
[----:B--2---:R-:W-:-:S04]  /*7610*/  @!P2 IADD3 R80, P3, P4, R88, R80, R54 ;  /* 0x000000505850a210 */ /* 0x004fc80007c7e036 */
[----:B------:R-:W-:Y:S02]  /*7620*/  @!P2 IADD3.X R81, R31, R81, R52, P3, P4 ;  /* 0x000000511f51a210 */ /* 0x000fe40001fe8434 */
[----:B------:R-:W0:Y:S03]  /*7630*/  @!P2 LDC.64 R52, c[0x0][0x408] ;  /* 0x00010200ff34ab82 */ /* 0x000e260000000a00 */
[----:B------:R-:W2:Y:S01]  /*7640*/  @!P2 LDG.E.128 R72, desc[UR6][R80.64] ;  /* 0x000000065048a981 */ /* 0x000ea2000c1e1d00 */
[----:B0-----:R-:W-:-:S04]  /*7650*/  @!P2 IMAD.WIDE.U32 R54, R52, 0xc0, R50 ;  /* 0x000000c03436a825 */ /* 0x001fc800078e0032 */
[----:B------:R-:W-:Y:S01]  /*7660*/  @!P2 IMAD R53, R53, 0xc0, RZ ;  /* 0x000000c03535a824 */ /* 0x000fe200078e02ff */
[----:B---3--:R-:W-:-:S03]  /*7670*/  @!P2 IADD3 R82, P3, P4, R94, R82, R54 ;  /* 0x000000525e52a210 */ /* 0x008fc60007c7e036 */
[----:B------:R-:W-:-:S05]  /*7680*/  @!P2 IMAD.IADD R52, R55, 0x1, R53 ;  /* 0x000000013734a824 */ /* 0x000fca00078e0235 */
[----:B------:R-:W-:Y:S02]  /*7690*/  @!P2 IADD3.X R83, R33, R83, R52, P3, P4 ;  /* 0x000000532153a210 */ /* 0x000fe40001fe8434 */
[----:B-1----:R-:W-:-:S03]  /*76a0*/  @!P5 IADD3 R58, P3, P4, R94, R58, R50 ;  /* 0x0000003a5e3ad210 */ /* 0x002fc60007c7e032 */
[----:B------:R-:W3:Y:S01]  /*76b0*/  @!P2 LDG.E.128 R76, desc[UR6][R82.64] ;  /* 0x00000006524ca981 */ /* 0x000ee2000c1e1d00 */
        /* <DEDUP_REMOVED lines=11> */
[----:B------:R-:W4:Y:S03]  /*7770*/  @!P3 LDC.64 R68, c[0x0][0x3e8] ;  /* 0x0000fa00ff44bb82 */ /* 0x000f260000000a00 */
[----:B------:R-:W-:Y:S02]  /*7780*/  @!P3 IADD3.X R48, R31, R11, R129, P0, P6 ;  /* 0x0000000b1f30b210 */ /* 0x000fe400007ec481 */
[----:B------:R-:W-:-:S03]  /*7790*/  @!P4 IADD3 R53, P0, P6, R94, R50, R6 ;  /* 0x000000325e35c210 */ /* 0x000fc60007e1e006 */
[----:B------:R-:W5:Y:S01]  /*77a0*/  @!P3 LDC.64 R84, c[0x0][0x400] ;  /* 0x00010000ff54bb82 */ /* 0x000f620000000a00 */
[----:B------:R-:W-:Y:S02]  /*77b0*/  @!P4 IADD3.X R52, R33, R108, R8, P0, P6 ;  /* 0x0000006c2134c210 */ /* 0x000fe400007ec408 */
[----:B------:R-:W-:-:S04]  /*77c0*/  @!P3 IADD3 R51, P0, P6, R94, R5, R50 ;  /* 0x000000055e33b210 */ /* 0x000fc80007e1e032 */
[----:B------:R-:W-:Y:S02]  /*77d0*/  @!P3 IADD3.X R108, R33, R7, R108, P0, P6 ;  /* 0x00000007216cb210 */ /* 0x000fe400007ec46c */
[----:B0-----:R-:W-:Y:S02]  /*77e0*/  @!P4 IADD3 R64, P6, R55, R64, RZ ;  /* 0x000000403740c210 */ /* 0x001fe40007fde0ff */
[----:B------:R-:W-:-:S03]  /*77f0*/  ISETP.NE.AND P0, PT, R60, RZ, PT ;  /* 0x000000ff3c00720c */ /* 0x000fc60003f05270 */
[----:B------:R-:W-:Y:S01]  /*7800*/  @!P4 IMAD.X R65, R54, 0x1, R65, P6 ;  /* 0x000000013641c824 */ /* 0x000fe200030e0641 */
[----:B-1----:R-:W-:Y:S02]  /*7810*/  @!P4 IADD3 R66, P6, R53, R66, RZ ;  /* 0x000000423542c210 */ /* 0x002fe40007fde0ff */
[----:B------:R-:W-:-:S03]  /*7820*/  CS2R R54, SRZ ;  /* 0x0000000000367805 */ /* 0x000fc6000001ff00 */
[----:B------:R-:W-:Y:S01]  /*7830*/  @!P4 IMAD.X R67, R52, 0x1, R67, P6 ;  /* 0x000000013443c824 */ /* 0x000fe200030e0643 */
[----:B----4-:R-:W-:Y:S02]  /*7840*/  @!P3 IADD3 R68, P6, R49, R68, RZ ;  /* 0x000000443144b210 */ /* 0x010fe40007fde0ff */
[----:B------:R-:W-:-:S03]  /*7850*/  CS2R R52, SRZ ;  /* 0x0000000000347805 */ /* 0x000fc6000001ff00 */
[----:B------:R-:W-:Y:S01]  /*7860*/  @!P3 IMAD.X R69, R48, 0x1, R69, P6 ;  /* 0x000000013045b824 */ /* 0x000fe200030e0645 */
[----:B-----5:R-:W-:Y:S02]  /*7870*/  @!P3 IADD3 R84, P6, R51, R84, RZ ;  /* 0x000000543354b210 */ /* 0x020fe40007fde0ff */
[----:B------:R-:W-:Y:S02]  /*7880*/  CS2R R50, SRZ ;  /* 0x0000000000327805 */ /* 0x000fe4000001ff00 */
[----:B------:R-:W-:Y:S01]  /*7890*/  CS2R R48, SRZ ;  /* 0x0000000000307805 */ /* 0x000fe2000001ff00 */
[----:B------:R0:W4:Y:S01]  /*78a0*/  @!P5 LDG.E.128 R52, desc[UR6][R58.64] ;  /* 0x000000063a34d981 */ /* 0x000122000c1e1d00 */
[----:B------:R-:W-:Y:S01]  /*78b0*/  CS2R R60, SRZ ;  /* 0x00000000003c7805 */ /* 0x000fe2000001ff00 */
[----:B------:R-:W-:-:S03]  /*78c0*/  @!P3 IMAD.X R85, R108, 0x1, R85, P6 ;  /* 0x000000016c55b824 */ /* 0x000fc600030e0655 */
[----:B------:R1:W5:Y:S04]  /*78d0*/  @!P5 LDG.E.128 R48, desc[UR6][R56.64] ;  /* 0x000000063830d981 */ /* 0x000368000c1e1d00 */
[----:B------:R1:W5:Y:S01]  /*78e0*/  @!P4 LDG.E.128 R60, desc[UR6][R66.64] ;  /* 0x00000006423cc981 */ /* 0x000362000c1e1d00 */
[----:B0-----:R-:W-:Y:S02]  /*78f0*/  CS2R R58, SRZ ;  /* 0x00000000003a7805 */ /* 0x001fe4000001ff00 */
[----:B-1----:R-:W-:Y:S02]  /*7900*/  CS2R R56, SRZ ;  /* 0x0000000000387805 */ /* 0x002fe4000001ff00 */
[----:B------:R-:W-:-:S04]  /*7910*/  CS2R R66, SRZ ;  /* 0x0000000000427805 */ /* 0x000fc8000001ff00 */
[----:B------:R0:W5:Y:S02]  /*7920*/  @!P4 LDG.E.128 R56, desc[UR6][R64.64] ;  /* 0x000000064038c981 */ /* 0x000164000c1e1d00 */
[----:B0-----:R-:W-:-:S06]  /*7930*/  CS2R R64, SRZ ;  /* 0x0000000000407805 */ /* 0x001fcc000001ff00 */
[----:B------:R0:W5:Y:S02]  /*7940*/  @!P3 LDG.E.128 R64, desc[UR6][R68.64] ;  /* 0x000000064440b981 */ /* 0x000164000c1e1d00 */
[----:B0-----:R-:W-:-:S06]  /*7950*/  CS2R R68, SRZ ;  /* 0x0000000000447805 */ /* 0x001fcc000001ff00 */
[----:B------:R-:W5:Y:S01]  /*7960*/  @!P3 LDG.E.128 R68, desc[UR6][R84.64] ;  /* 0x000000065444b981 */ /* 0x000f62000c1e1d00 */
[----:B------:R-:W-:-:S06]  /*7970*/  UISETP.NE.AND UP0, UPT, UR4, 0x3, UPT ;  /* 0x000000030400788c */ /* 0x000fcc000bf05270 */
[----:B------:R-:W-:Y:S02]  /*7980*/  PLOP3.LUT P5, PT, PT, PT, UP0, 0x80, 0x0 ;  /* 0x000000000000781c */ /* 0x000fe40003faf008 */
[----:B------:R-:W-:Y:S01]  /*7990*/  ISETP.GE.AND P2, PT, R18, R126, PT ;  /* 0x0000007e1200720c */ /* 0x000fe20003f46270 */
[----:B--2---:R-:W-:Y:S02]  /*79a0*/  IMAD.MOV.U32 R141, RZ, RZ, R74 ;  /* 0x000000ffff8d7224 */ /* 0x004fe400078e004a */
[----:B------:R-:W-:Y:S01]  /*79b0*/  IMAD.MOV.U32 R142, RZ, RZ, R72 ;  /* 0x000000ffff8e7224 */ /* 0x000fe200078e0048 */
[----:B---3--:R-:W-:Y:S01]  /*79c0*/  MOV R143, R78 ;  /* 0x0000004e008f7202 */ /* 0x008fe20000000f00 */
[----:B------:R-:W-:Y:S01]  /*79d0*/  IMAD.MOV.U32 R144, RZ, RZ, R76 ;  /* 0x000000ffff907224 */ /* 0x000fe200078e004c */
[----:B----4-:R-:W-:Y:S01]  /*79e0*/  MOV R156, R54 ;  /* 0x00000036009c7202 */ /* 0x010fe20000000f00 */
[----:B------:R-:W-:Y:S02]  /*79f0*/  IMAD.MOV.U32 R155, RZ, RZ, R52 ;  /* 0x000000ffff9b7224 */ /* 0x000fe400078e0034 */
[----:B-----5:R-:W-:-:S02]  /*7a00*/  IMAD.MOV.U32 R158, RZ, RZ, R50 ;  /* 0x000000ffff9e7224 */ /* 0x020fc400078e0032 */
        /* <DEDUP_REMOVED lines=11> */
.L_x_8389:
[----:B------:R-:W2:Y:S01]  /*7ac0*/  LDL R80, [R1] ;  /* 0x0000000001507983 */ /* 0x000ea20000100800 */
[----:B------:R-:W-:Y:S01]  /*7ad0*/  IMAD R108, R17, 0x8, R16 ;  /* 0x00000008116c7824 */ /* 0x000fe200078e0210 */
[----:B------:R-:W0:Y:S01]  /*7ae0*/  LDC R145, c[0x0][0x2f4] ;  /* 0x0000bd00ff917b82 */ /* 0x000e220000000800 */
[----:B------:R-:W-:Y:S01]  /*7af0*/  IMAD.MOV.U32 R125, RZ, RZ, R127 ;  /* 0x000000ffff7d7224 */ /* 0x000fe200078e007f */
[----:B------:R-:W-:Y:S06]  /*7b00*/  BSSY B1, `(.L_x_8390) ;  /* 0x0000006000017945 */ /* 0x000fec0003800000 */
[----:B------:R-:W1:Y:S01]  /*7b10*/  LDC.64 R126, c[0x0][0x300] ;  /* 0x0000c000ff7e7b82 */ /* 0x000e620000000a00 */
[----:B0-----:R-:W-:Y:S01]  /*7b20*/  IMAD.IADD R146, R145, 0x1, -R120 ;  /* 0x0000000191927824 */ /* 0x001fe200078e0a78 */
[----:B--2---:R-:W-:-:S04]  /*7b30*/  SHF.L.U32 R129, R80, 0x1f, RZ ;  /* 0x0000001f50817819 */ /* 0x004fc800000006ff */
[----:B------:R-:W0:Y:S02]  /*7b40*/  SYNCS.PHASECHK.TRANS64.TRYWAIT P3, [R108+URZ+0x2e890], R129 ;  /* 0x02e890816c0075a7 */ /* 0x000e24000806017f */
[----:B01----:R-:W-:Y:S05]  /*7b50*/  @!P3 BRA `(.L_x_8391) ;  /* 0x000002840048b947 */ /* 0x003fea0003800000 */
.L_x_8664:
[----:B------:R-:W-:Y:S05]  /*7b60*/  BSYNC B1 ;  /* 0x0000000000017941 */ /* 0x000fea0003800000 */
.L_x_8390:
[----:B------:R-:W-:Y:S01]  /*7b70*/  ISETP.GE.OR P3, PT, R228, R117, P0 ;  /* 0x00000075e400720c */ /* 0x000fe20000766670 */
[----:B------:R-:W-:-:S12]  /*7b80*/  BSSY B1, `(.L_x_8392) ;  /* 0x0000102000017945 */ /* 0x000fd80003800000 */
[----:B------:R-:W-:Y:S05]  /*7b90*/  @P3 BRA `(.L_x_8393) ;  /* 0x0000001000003947 */ /* 0x000fea0003800000 */
[----:B------:R-:W1:Y:S01]  /*7ba0*/  S2R R81, SR_TID.X ;  /* 0x0000000000517919 */ /* 0x000e620000002100 */
[----:B------:R-:W-:Y:S01]  /*7bb0*/  SHF.R.S32.HI R80, RZ, 0x1f, R228 ;  /* 0x0000001fff507819 */ /* 0x000fe200000114e4 */
[-C--:B------:R-:W-:Y:S01]  /*7bc0*/  IMAD.WIDE.U32 R132, R228, R126.reuse, R124 ;  /* 0x0000007ee4847225 */ /* 0x080fe200078e007c */
[----:B------:R-:W-:Y:S01]  /*7bd0*/  ISETP.NE.AND P6, PT, R0, RZ, PT ;  /* 0x000000ff0000720c */ /* 0x000fe20003fc5270 */
[----:B------:R-:W-:Y:S02]  /*7be0*/  BSSY B2, `(.L_x_8394) ;  /* 0x00000ef000027945 */ /* 0x000fe40003800000 */
[----:B------:R-:W-:Y:S01]  /*7bf0*/  IMAD R80, R80, R126, RZ ;  /* 0x0000007e50507224 */ /* 0x000fe200078e02ff */
[----:B------:R-:W-:-:S03]  /*7c00*/  IADD3 R160, P3, P4, R42, R132, R35 ;  /* 0x000000842aa07210 */ /* 0x000fc60007c7e023 */
[----:B------:R-:W-:Y:S01]  /*7c10*/  IMAD R159, R228, R127, R80 ;  /* 0x0000007fe49f7224 */ /* 0x000fe200078e0250 */
[----:B------:R-:W-:-:S03]  /*7c20*/  SEL R80, R120, R146, !P6 ;  /* 0x0000009278507207 */ /* 0x000fc60007000000 */
[----:B------:R-:W-:-:S05]  /*7c30*/  IMAD.IADD R159, R159, 0x1, R133 ;  /* 0x000000019f9f7824 */ /* 0x000fca00078e0285 */
[----:B------:R-:W-:Y:S01]  /*7c40*/  IADD3.X R164, R38, R159, R36, P3, P4 ;  /* 0x0000009f26a47210 */ /* 0x000fe20001fe8424 */
[----:B-1----:R-:W-:Y:S01]  /*7c50*/  VIADD R83, R81, 0xffffff80 ;  /* 0xffffff8051537836 */ /* 0x002fe20000000000 */
[----:B------:R-:W-:-:S04]  /*7c60*/  SHF.R.S32.HI R81, RZ, 0x1f, R80 ;  /* 0x0000001fff517819 */ /* 0x000fc80000011450 */
[----:B------:R-:W-:Y:S02]  /*7c70*/  LEA.HI R81, R81, R80, RZ, 0x5 ;  /* 0x0000005051517211 */ /* 0x000fe400078f28ff */
[----:B------:R-:W-:Y:S02]  /*7c80*/  SHF.R.S32.HI R82, RZ, 0x1f, R83 ;  /* 0x0000001fff527819 */ /* 0x000fe40000011453 */
[----:B------:R-:W-:Y:S02]  /*7c90*/  LEA.HI.SX32 R81, R81, R34, 0x1b ;  /* 0x0000002251517211 */ /* 0x000fe400078fdaff */
[----:B------:R-:W-:-:S03]  /*7ca0*/  LEA.HI R82, R82, R83, RZ, 0x5 ;  /* 0x0000005352527211 */ /* 0x000fc600078f28ff */
[----:B------:R-:W-:Y:S02]  /*7cb0*/  IMAD.SHL.U32 R161, R81, 0x10, RZ ;  /* 0x0000001051a17824 */ /* 0x000fe400078e00ff */
[----:B------:R-:W-:Y:S02]  /*7cc0*/  IMAD.SHL.U32 R82, R82, 0x20, RZ ;  /* 0x0000002052527824 */ /* 0x000fe400078e00ff */
[----:B------:R-:W-:Y:S01]  /*7cd0*/  IMAD R81, R17, 0x7000, R119 ;  /* 0x0000700011517824 */ /* 0x000fe200078e0277 */
[----:B------:R-:W-:Y:S02]  /*7ce0*/  LOP3.LUT R80, R3, 0x70, R161, 0xf8, !PT ;  /* 0x0000007003507812 */ /* 0x000fe400078ef8a1 */
[----:B------:R-:W-:Y:S01]  /*7cf0*/  LOP3.LUT R82, R82, 0xfffffc00, RZ, 0xc0, !PT ;  /* 0xfffffc0052527812 */ /* 0x000fe200078ec0ff */
[----:B------:R-:W-:Y:S01]  /*7d00*/  IMAD.IADD R81, R16, 0x1, R81 ;  /* 0x0000000110517824 */ /* 0x000fe200078e0251 */
        /* <DEDUP_REMOVED lines=8> */
[----:B------:R-:W-:Y:S02]  /*7d90*/  LOP3.LUT R163, R49, 0xff, RZ, 0xc0, !PT ;  /* 0x000000ff31a37812 */ /* 0x000fe400078ec0ff */
[--C-:B------:R-:W-:Y:S02]  /*7da0*/  SHF.R.U32.HI R50, RZ, 0x8, R49.reuse ;  /* 0x00000008ff327819 */ /* 0x100fe40000011631 */
[----:B------:R-:W-:Y:S02]  /*7db0*/  SHF.R.U32.HI R52, RZ, 0x10, R49 ;  /* 0x00000010ff347819 */ /* 0x000fe40000011631 */
[----:B------:R-:W-:Y:S02]  /*7dc0*/  SHF.R.U32.HI R49, RZ, 0x18, R51 ;  /* 0x00000018ff317819 */ /* 0x000fe40000011633 */
[----:B------:R-:W-:-:S02]  /*7dd0*/  LOP3.LUT R162, R51, 0xff, RZ, 0xc0, !PT ;  /* 0x000000ff33a27812 */ /* 0x000fc400078ec0ff */
[----:B------:R-:W-:Y:S02]  /*7de0*/  PRMT R48, R48, 0x654, R163 ;  /* 0x0000065430307816 */ /* 0x000fe400000000a3 */
[----:B------:R-:W-:Y:S02]  /*7df0*/  SHF.R.U32.HI R54, RZ, 0x8, R51 ;  /* 0x00000008ff367819 */ /* 0x000fe40000011633 */
[--C-:B------:R-:W-:Y:S02]  /*7e00*/  SHF.R.U32.HI R165, RZ, 0x8, R53.reuse ;  /* 0x00000008ffa57819 */ /* 0x100fe40000011635 */
[----:B------:R-:W-:Y:S02]  /*7e10*/  SHF.L.U32 R163, R50, 0x8, RZ ;  /* 0x0000000832a37819 */ /* 0x000fe400000006ff */
[----:B------:R-:W-:Y:S01]  /*7e20*/  SHF.R.U32.HI R167, RZ, 0x18, R53 ;  /* 0x00000018ffa77819 */ /* 0x000fe20000011635 */
[----:B------:R-:W-:Y:S01]  /*7e30*/  IMAD.SHL.U32 R165, R165, 0x100, RZ ;  /* 0x00000100a5a57824 */ /* 0x000fe200078e00ff */
[----:B------:R-:W-:-:S02]  /*7e40*/  LOP3.LUT R166, R53, 0xff, RZ, 0xc0, !PT ;  /* 0x000000ff35a67812 */ /* 0x000fc400078ec0ff */
[----:B------:R-:W-:Y:S01]  /*7e50*/  PRMT R162, R49, 0x654, R162 ;  /* 0x0000065431a27816 */ /* 0x000fe200000000a2 */
[----:B------:R-:W-:Y:S01]  /*7e60*/  IMAD.U32 R49, R52, 0x10000, RZ ;  /* 0x0001000034317824 */ /* 0x000fe200078e00ff */
[----:B------:R-:W-:Y:S01]  /*7e70*/  LOP3.LUT R48, R48, 0xff00, R163, 0xf8, !PT ;  /* 0x0000ff0030307812 */ /* 0x000fe200078ef8a3 */
[----:B------:R-:W-:Y:S01]  /*7e80*/  IMAD.SHL.U32 R163, R54, 0x100, RZ ;  /* 0x0000010036a37824 */ /* 0x000fe200078e00ff */
[----:B------:R-:W-:Y:S02]  /*7e90*/  SHF.R.U32.HI R51, RZ, 0x10, R51 ;  /* 0x00000010ff337819 */ /* 0x000fe40000011633 */
[----:B------:R-:W-:Y:S02]  /*7ea0*/  PRMT R166, R167, 0x654, R166 ;  /* 0x00000654a7a67816 */ /* 0x000fe400000000a6 */
[----:B------:R-:W-:Y:S02]  /*7eb0*/  SHF.R.U32.HI R168, RZ, 0x8, R55 ;  /* 0x00000008ffa87819 */ /* 0x000fe40000011637 */
[----:B------:R-:W-:Y:S01]  /*7ec0*/  LOP3.LUT R50, R48, 0xff0000, R49, 0xf8, !PT ;  /* 0x00ff000030327812 */ /* 0x000fe200078ef831 */
[----:B------:R-:W-:Y:S01]  /*7ed0*/  IMAD.U32 R48, R51, 0x10000, RZ ;  /* 0x0001000033307824 */ /* 0x000fe200078e00ff */
[----:B------:R-:W-:Y:S01]  /*7ee0*/  LOP3.LUT R163, R162, 0xff00, R163, 0xf8, !PT ;  /* 0x0000ff00a2a37812 */ /* 0x000fe200078ef8a3 */
[----:B------:R-:W-:Y:S01]  /*7ef0*/  IMAD.SHL.U32 R168, R168, 0x100, RZ ;  /* 0x00000100a8a87824 */ /* 0x000fe200078e00ff */
[----:B------:R-:W-:-:S02]  /*7f00*/  LOP3.LUT R167, R166, 0xff00, R165, 0xf8, !PT ;  /* 0x0000ff00a6a77812 */ /* 0x000fc400078ef8a5 */
[--C-:B------:R-:W-:Y:S02]  /*7f10*/  SHF.R.U32.HI R170, RZ, 0x18, R55.reuse ;  /* 0x00000018ffaa7819 */ /* 0x100fe40000011637 */
[----:B------:R-:W-:Y:S02]  /*7f20*/  LOP3.LUT R169, R55, 0xff, RZ, 0xc0, !PT ;  /* 0x000000ff37a97812 */ /* 0x000fe400078ec0ff */
[----:B------:R-:W-:Y:S02]  /*7f30*/  F2FP.F16.E4M3.UNPACK_B R166, R155.H1 ;  /* 0x0000009bffa6723e */ /* 0x000fe400030006ff */
[----:B--2---:R-:W-:Y:S02]  /*7f40*/  F2FP.F16.E4M3.UNPACK_B R162, R84.H1 ;  /* 0x00000054ffa2723e */ /* 0x004fe400030006ff */
[----:B-1----:R-:W-:Y:S01]  /*7f50*/  F2FP.F16.E4M3.UNPACK_B R54, R80.H1 ;  /* 0x00000050ff36723e */ /* 0x002fe200030006ff */
[----:B------:R-:W-:Y:S01]  /*7f60*/  HADD2.F32 R49, -RZ, R166.H0_H0 ;  /* 0x200000a6ff317230 */ /* 0x000fe20000004100 */
[----:B------:R-:W-:-:S02]  /*7f70*/  SHF.R.U32.HI R55, RZ, 0x10, R55 ;  /* 0x00000010ff377819 */ /* 0x000fc40000011637 */
[----:B------:R-:W-:Y:S01]  /*7f80*/  SHF.R.U32.HI R53, RZ, 0x10, R53 ;  /* 0x00000010ff357819 */ /* 0x000fe20000011635 */
[----:B------:R-:W-:Y:S01]  /*7f90*/  HADD2.F32 R52, -RZ, R54.H0_H0 ;  /* 0x20000036ff347230 */ /* 0x000fe20000004100 */
[----:B------:R-:W-:Y:S01]  /*7fa0*/  PRMT R169, R170, 0x654, R169 ;  /* 0x00000654aaa97816 */ /* 0x000fe200000000a9 */
[----:B------:R-:W-:Y:S01]  /*7fb0*/  IMAD.U32 R170, R55, 0x10000, RZ ;  /* 0x0001000037aa7824 */ /* 0x000fe200078e00ff */
[----:B------:R-:W-:Y:S01]  /*7fc0*/  LOP3.LUT R48, R163, 0xff0000, R48, 0xf8, !PT ;  /* 0x00ff0000a3307812 */ /* 0x000fe200078ef830 */
[--C-:B------:R-:W-:Y:S01]  /*7fd0*/  HADD2.F32 R163, -RZ, R162.reuse.H0_H0 ;  /* 0x200000a2ffa37230 */ /* 0x100fe20000004100 */
[----:B------:R-:W-:Y:S01]  /*7fe0*/  F2FP.F16.E4M3.UNPACK_B R165, R157.H1 ;  /* 0x0000009dffa5723e */ /* 0x000fe200030006ff */
[-C--:B------:R-:W-:Y:S01]  /*7ff0*/  FMUL.FTZ R172, R52, R49.reuse ;  /* 0x0000003134ac7220 */ /* 0x080fe20000410000 */
[----:B------:R-:W-:Y:S01]  /*8000*/  LOP3.LUT R169, R169, 0xff00, R168, 0xf8, !PT ;  /* 0x0000ff00a9a97812 */ /* 0x000fe200078ef8a8 */
[----:B------:R-:W-:Y:S02]  /*8010*/  IMAD.U32 R168, R53, 0x10000, RZ ;  /* 0x0001000035a87824 */ /* 0x000fe400078e00ff */
[----:B------:R-:W-:Y:S01]  /*8020*/  FMUL.FTZ R53, R163, R49 ;  /* 0x00000031a3357220 */ /* 0x000fe20000410000 */
[----:B------:R-:W-:Y:S01]  /*8030*/  HADD2.F32 R55, -RZ, R165.H0_H0 ;  /* 0x200000a5ff377230 */ /* 0x000fe20000004100 */
[----:B------:R-:W-:Y:S01]  /*8040*/  F2FP.F16.E4M3.UNPACK_B R84, R84 ;  /* 0x00000054ff54723e */ /* 0x000fe200020006ff */
[----:B------:R-:W-:Y:S01]  /*8050*/  HADD2.F32 R162, -RZ, R162.H1_H1 ;  /* 0x300000a2ffa27230 */ /* 0x000fe20000004100 */
[----:B------:R-:W-:Y:S01]  /*8060*/  LOP3.LUT R51, R167, 0xff0000, R168, 0xf8, !PT ;  /* 0x00ff0000a7337812 */ /* 0x000fe200078ef8a8 */
[----:B------:R-:W-:-:S02]  /*8070*/  HADD2.F32 R167, -RZ, R166.H1_H1 ;  /* 0x300000a6ffa77230 */ /* 0x000fc40000004100 */
[-C--:B------:R-:W-:Y:S01]  /*8080*/  FFMA.FTZ R53, R52, R55.reuse, -R53 ;  /* 0x0000003734357223 */ /* 0x080fe20000010835 */
[----:B------:R-:W-:Y:S01]  /*8090*/  FFMA.FTZ R52, R163, R55, R172 ;  /* 0x00000037a3347223 */ /* 0x000fe200000100ac */
[----:B------:R-:W-:Y:S01]  /*80a0*/  F2FP.F16.E4M3.UNPACK_B R163, R155 ;  /* 0x0000009bffa3723e */ /* 0x000fe200020006ff */
[----:B------:R-:W-:Y:S01]  /*80b0*/  HADD2.F32 R54, -RZ, R54.H1_H1 ;  /* 0x30000036ff367230 */ /* 0x000fe20000004100 */
[----:B------:R-:W-:Y:S01]  /*80c0*/  F2FP.F16.E4M3.UNPACK_B R155, R80 ;  /* 0x00000050ff9b723e */ /* 0x000fe200020006ff */
[----:B------:R-:W-:Y:S01]  /*80d0*/  HADD2.F32 R55, -RZ, R165.H1_H1 ;  /* 0x300000a5ff377230 */ /* 0x000fe20000004100 */
[----:B------:R-:W-:Y:S01]  /*80e0*/  LOP3.LUT R49, R169, 0xff0000, R170, 0xf8, !PT ;  /* 0x00ff0000a9317812 */ /* 0x000fe200078ef8aa */
[----:B------:R-:W-:Y:S01]  /*80f0*/  FMUL.FTZ R169, R162, R167 ;  /* 0x000000a7a2a97220 */ /* 0x000fe20000410000 */
        /* <DEDUP_REMOVED lines=20> */
[----:B------:R-:W-:Y:S01]  /*8240*/  FFMA.FTZ R157, R163, R168, R172 ;  /* 0x000000a8a39d7223 */ /* 0x000fe200000100ac */
[----:B------:R-:W-:Y:S01]  /*8250*/  F2FP.F16.E4M3.UNPACK_B R169, R158.H1 ;  /* 0x0000009effa9723e */ /* 0x000fe200030006ff */
[----:B------:R-:W-:Y:S01]  /*8260*/  FFMA.FTZ R155, R155, R168, -R162 ;  /* 0x000000a89b9b7223 */ /* 0x000fe200000108a2 */
[-C--:B------:R-:W-:Y:S01]  /*8270*/  F2FP.F16.E4M3.UNPACK_B R162, R82.reuse.H1 ;  /* 0x00000052ffa2723e */ /* 0x080fe200030006ff */
[----:B------:R-:W-:Y:S01]  /*8280*/  HADD2.F32 R170, -RZ, R167.H0_H0 ;  /* 0x200000a7ffaa7230 */ /* 0x000fe20000004100 */
[----:B------:R-:W-:Y:S01]  /*8290*/  F2FP.F16.E4M3.UNPACK_B R82, R82 ;  /* 0x00000052ff52723e */ /* 0x000fe200020006ff */
[----:B------:R-:W-:Y:S01]  /*82a0*/  HADD2.F32 R166, -RZ, R165.H0_H0 ;  /* 0x200000a5ffa67230 */ /* 0x000fe20000004100 */
[----:B------:R-:W-:Y:S01]  /*82b0*/  F2FP.SATFINITE.E4M3.F32.PACK_AB_MERGE_C R53, R54, R53, RZ ;  /* 0x000000353635723e */ /* 0x000fe200048070ff */
[----:B------:R-:W-:Y:S01]  /*82c0*/  HADD2.F32 R163, -RZ, R162.H0_H0 ;  /* 0x200000a2ffa37230 */ /* 0x000fe20000004100 */
[----:B------:R-:W-:Y:S01]  /*82d0*/  F2FP.SATFINITE.E4M3.F32.PACK_AB_MERGE_C R52, R55, R52, RZ ;  /* 0x000000343734723e */ /* 0x000fe200048070ff */
[----:B------:R-:W-:-:S02]  /*82e0*/  HADD2.F32 R172, -RZ, R167.H1_H1 ;  /* 0x300000a7ffac7230 */ /* 0x000fc40000004100 */
[CC--:B------:R-:W-:Y:S01]  /*82f0*/  FMUL.FTZ R174, R166.reuse, R170.reuse ;  /* 0x000000aaa6ae7220 */ /* 0x0c0fe20000410000 */
[----:B------:R-:W-:Y:S02]  /*8300*/  HADD2.F32 R168, -RZ, R169.H0_H0 ;  /* 0x200000a9ffa87230 */ /* 0x000fe40000004100 */
[----:B------:R-:W-:Y:S01]  /*8310*/  FMUL.FTZ R171, R163, R170 ;  /* 0x000000aaa3ab7220 */ /* 0x000fe20000410000 */
[----:B------:R-:W-:Y:S01]  /*8320*/  HADD2.F32 R167, -RZ, R165.H1_H1 ;  /* 0x300000a5ffa77230 */ /* 0x000fe20000004100 */
[----:B------:R-:W-:Y:S01]  /*8330*/  F2FP.SATFINITE.E4M3.F32.PACK_AB_MERGE_C R80, R155, R80, R53 ;  /* 0x000000509b50723e */ /* 0x000fe20004807035 */
[----:B------:R-:W-:Y:S02]  /*8340*/  HADD2.F32 R165, -RZ, R162.H1_H1 ;  /* 0x300000a2ffa57230 */ /* 0x000fe40000004100 */
[----:B------:R-:W-:Y:S01]  /*8350*/  FFMA.FTZ R162, R163, R168, -R174 ;  /* 0x000000a8a3a27223 */ /* 0x000fe200000108ae */
[----:B------:R-:W-:Y:S02]  /*8360*/  HADD2.F32 R170, -RZ, R169.H1_H1 ;  /* 0x300000a9ffaa7230 */ /* 0x000fe40000004100 */
[----:B------:R-:W-:Y:S01]  /*8370*/  FMUL.FTZ R174, R167, R172 ;  /* 0x000000aca7ae7220 */ /* 0x000fe20000410000 */
[----:B------:R-:W-:Y:S01]  /*8380*/  FFMA.FTZ R163, R166, R168, R171 ;  /* 0x000000a8a6a37223 */ /* 0x000fe200000100ab */
[C---:B------:R-:W-:Y:S01]  /*8390*/  FMUL.FTZ R172, R165.reuse, R172 ;  /* 0x000000aca5ac7220 */ /* 0x040fe20000410000 */
[----:B------:R-:W-:Y:S01]  /*83a0*/  F2FP.F16.E4M3.UNPACK_B R168, R156 ;  /* 0x0000009cffa8723e */ /* 0x000fe200020006ff */
[----:B------:R-:W-:Y:S01]  /*83b0*/  FFMA.FTZ R165, R165, R170, -R174 ;  /* 0x000000aaa5a57223 */ /* 0x000fe200000108ae */
[----:B------:R-:W-:Y:S01]  /*83c0*/  F2FP.F16.E4M3.UNPACK_B R166, R86 ;  /* 0x00000056ffa6723e */ /* 0x000fe200020006ff */
[----:B------:R-:W-:Y:S01]  /*83d0*/  FFMA.FTZ R156, R167, R170, R172 ;  /* 0x000000aaa79c7223 */ /* 0x000fe200000100ac */
[----:B------:R-:W-:Y:S01]  /*83e0*/  HADD2.F32 R86, -RZ, R82.H0_H0 ;  /* 0x20000052ff567230 */ /* 0x000fe20000004100 */
[----:B------:R-:W-:Y:S01]  /*83f0*/  F2FP.F16.E4M3.UNPACK_B R54, R85 ;  /* 0x00000055ff36723e */ /* 0x000fe200020006ff */
[--C-:B------:R-:W-:Y:S01]  /*8400*/  HADD2.F32 R170, -RZ, R168.reuse.H0_H0 ;  /* 0x200000a8ffaa7230 */ /* 0x100fe20000004100 */
[----:B------:R-:W-:Y:S01]  /*8410*/  F2FP.F16.E4M3.UNPACK_B R55, R51 ;  /* 0x00000033ff37723e */ /* 0x000fe200020006ff */
[----:B------:R-:W-:Y:S01]  /*8420*/  HADD2.F32 R173, -RZ, R168.H1_H1 ;  /* 0x300000a8ffad7230 */ /* 0x000fe20000004100 */
[----:B------:R-:W-:Y:S01]  /*8430*/  F2FP.F16.E4M3.UNPACK_B R168, R158 ;  /* 0x0000009effa8723e */ /* 0x000fe200020006ff */
[--C-:B------:R-:W-:Y:S01]  /*8440*/  HADD2.F32 R167, -RZ, R166.reuse.H0_H0 ;  /* 0x200000a6ffa77230 */ /* 0x100fe20000004100 */
[----:B------:R-:W-:Y:S01]  /*8450*/  F2FP.F16.E4M3.UNPACK_B R53, R81 ;  /* 0x00000051ff35723e */ /* 0x000fe200020006ff */
[----:B------:R-:W-:Y:S01]  /*8460*/  HADD2.F32 R166, -RZ, R166.H1_H1 ;  /* 0x300000a6ffa67230 */ /* 0x000fe20000004100 */
[----:B------:R-:W-:Y:S01]  /*8470*/  F2FP.SATFINITE.E4M3.F32.PACK_AB_MERGE_C R84, R157, R84, R52 ;  /* 0x000000549d54723e */ /* 0x000fe20004807034 */
[----:B------:R-:W-:-:S02]  /*8480*/  HADD2.F32 R158, -RZ, R82.H1_H1 ;  /* 0x30000052ff9e7230 */ /* 0x000fc40000004100 */
[-C--:B------:R-:W-:Y:S01]  /*8490*/  FMUL.FTZ R175, R167, R170.reuse ;  /* 0x000000aaa7af7220 */ /* 0x080fe20000410000 */
[--C-:B------:R-:W-:Y:S02]  /*84a0*/  HADD2.F32 R169, -RZ, R168.reuse.H0_H0 ;  /* 0x200000a8ffa97230 */ /* 0x100fe40000004100 */
[-C--:B------:R-:W-:Y:S01]  /*84b0*/  FMUL.FTZ R177, R166, R173.reuse ;  /* 0x000000ada6b17220 */ /* 0x080fe20000410000 */
[----:B------:R-:W-:Y:S02]  /*84c0*/  HADD2.F32 R171, -RZ, R168.H1_H1 ;  /* 0x300000a8ffab7230 */ /* 0x000fe40000004100 */
[----:B------:R-:W-:Y:S01]  /*84d0*/  FMUL.FTZ R170, R86, R170 ;  /* 0x000000aa56aa7220 */ /* 0x000fe20000410000 */
[----:B------:R-:W-:Y:S01]  /*84e0*/  FMUL.FTZ R173, R158, R173 ;  /* 0x000000ad9ead7220 */ /* 0x000fe20000410000 */
[-C--:B------:R-:W-:Y:S01]  /*84f0*/  FFMA.FTZ R82, R86, R169.reuse, -R175 ;  /* 0x000000a956527223 */ /* 0x080fe200000108af */
[----:B------:R-:W-:Y:S01]  /*8500*/  F2FP.SATFINITE.E4M3.F32.PACK_AB_MERGE_C R162, R165, R162, RZ ;  /* 0x000000a2a5a2723e */ /* 0x000fe200048070ff */
[----:B------:R-:W-:Y:S01]  /*8510*/  FFMA.FTZ R86, R167, R169, R170 ;  /* 0x000000a9a7567223 */ /* 0x000fe200000100aa */
[-C--:B------:R-:W-:Y:S01]  /*8520*/  FFMA.FTZ R177, R158, R171.reuse, -R177 ;  /* 0x000000ab9eb17223 */ /* 0x080fe200000108b1 */
[----:B------:R-:W-:Y:S01]  /*8530*/  FFMA.FTZ R173, R166, R171, R173 ;  /* 0x000000aba6ad7223 */ /* 0x000fe200000100ad */
[----:B------:R-:W-:Y:S01]  /*8540*/  F2FP.SATFINITE.E4M3.F32.PACK_AB_MERGE_C R163, R156, R163, RZ ;  /* 0x000000a39ca3723e */ /* 0x000fe200048070ff */
[----:B------:R-:W-:Y:S01]  /*8550*/  HADD2.F32 R155, -RZ, R54.H0_H0 ;  /* 0x20000036ff9b7230 */ /* 0x000fe20000004100 */
[----:B------:R-:W-:Y:S01]  /*8560*/  F2FP.F16.E4M3.UNPACK_B R156, R50 ;  /* 0x00000032ff9c723e */ /* 0x000fe200020006ff */
[----:B------:R-:W-:Y:S01]  /*8570*/  HADD2.F32 R158, -RZ, R55.H0_H0 ;  /* 0x20000037ff9e7230 */ /* 0x000fe20000004100 */
[----:B------:R-:W-:Y:S01]  /*8580*/  F2FP.SATFINITE.E4M3.F32.PACK_AB_MERGE_C R82, R177, R82, R162 ;  /* 0x00000052b152723e */ /* 0x000fe200048070a2 */
[----:B------:R-:W-:Y:S01]  /*8590*/  HADD2.F32 R52, -RZ, R53.H0_H0 ;  /* 0x20000035ff347230 */ /* 0x000fe20000004100 */
[----:B------:R-:W-:Y:S01]  /*85a0*/  F2FP.SATFINITE.E4M3.F32.PACK_AB_MERGE_C R86, R173, R86, R163 ;  /* 0x00000056ad56723e */ /* 0x000fe200048070a3 */
[----:B------:R-:W-:-:S02]  /*85b0*/  HADD2.F32 R157, -RZ, R156.H0_H0 ;  /* 0x2000009cff9d7230 */ /* 0x000fc40000004100 */
[CC--:B------:R-:W-:Y:S01]  /*85c0*/  FMUL.FTZ R163, R155.reuse, R158.reuse ;  /* 0x0000009e9ba37220 */ /* 0x0c0fe20000410000 */
[----:B------:R-:W-:Y:S02]  /*85d0*/  HADD2.F32 R54, -RZ, R54.H1_H1 ;  /* 0x30000036ff367230 */ /* 0x000fe40000004100 */
[C---:B------:R-:W-:Y:S01]  /*85e0*/  FMUL.FTZ R162, R52.reuse, R158 ;  /* 0x0000009e34a27220 */ /* 0x040fe20000410000 */
[----:B------:R-:W-:Y:S02]  /*85f0*/  HADD2.F32 R158, -RZ, R55.H1_H1 ;  /* 0x30000037ff9e7230 */ /* 0x000fe40000004100 */
[-C--:B------:R-:W-:Y:S01]  /*8600*/  FFMA.FTZ R52, R52, R157.reuse, -R163 ;  /* 0x0000009d34347223 */ /* 0x080fe200000108a3 */
[----:B------:R-:W-:Y:S02]  /*8610*/  HADD2.F32 R55, -RZ, R53.H1_H1 ;  /* 0x30000035ff377230 */ /* 0x000fe40000004100 */
[----:B------:R-:W-:Y:S01]  /*8620*/  FFMA.FTZ R53, R155, R157, R162 ;  /* 0x0000009d9b357223 */ /* 0x000fe200000100a2 */
[----:B------:R-:W-:-:S02]  /*8630*/  HADD2.F32 R156, -RZ, R156.H1_H1 ;  /* 0x3000009cff9c7230 */ /* 0x000fc40000004100 */
[CC--:B------:R-:W-:Y:S01]  /*8640*/  FMUL.FTZ R162, R54.reuse, R158.reuse ;  /* 0x0000009e36a27220 */ /* 0x0c0fe20000410000 */
[----:B------:R-:W-:Y:S01]  /*8650*/  F2FP.F16.E4M3.UNPACK_B R85, R85.H1 ;  /* 0x00000055ff55723e */ /* 0x000fe200030006ff */
[C---:B------:R-:W-:Y:S01]  /*8660*/  FMUL.FTZ R155, R55.reuse, R158 ;  /* 0x0000009e379b7220 */ /* 0x040fe20000410000 */
[----:B------:R-:W-:Y:S01]  /*8670*/  F2FP.F16.E4M3.UNPACK_B R157, R51.H1 ;  /* 0x00000033ff9d723e */ /* 0x000fe200030006ff */
[-C--:B------:R-:W-:Y:S01]  /*8680*/  FFMA.FTZ R55, R55, R156.reuse, -R162 ;  /* 0x0000009c37377223 */ /* 0x080fe200000108a2 */
[----:B------:R-:W-:Y:S01]  /*8690*/  F2FP.F16.E4M3.UNPACK_B R81, R81.H1 ;  /* 0x00000051ff51723e */ /* 0x000fe200030006ff */
[----:B------:R-:W-:Y:S01]  /*86a0*/  FFMA.FTZ R54, R54, R156, R155 ;  /* 0x0000009c36367223 */ /* 0x000fe2000001009b */
[----:B------:R-:W-:Y:S01]  /*86b0*/  F2FP.F16.E4M3.UNPACK_B R50, R50.H1 ;  /* 0x00000032ff32723e */ /* 0x000fe200030006ff */
[----:B------:R-:W-:Y:S01]  /*86c0*/  HADD2.F32 R155, -RZ, R85.H0_H0 ;  /* 0x20000055ff9b7230 */ /* 0x000fe20000004100 */
[----:B------:R-:W-:Y:S01]  /*86d0*/  F2FP.F16.E4M3.UNPACK_B R165, R87.H1 ;  /* 0x00000057ffa5723e */ /* 0x000fe200030006ff */
[----:B------:R-:W-:-:S02]  /*86e0*/  HADD2.F32 R162, -RZ, R157.H0_H0 ;  /* 0x2000009dffa27230 */ /* 0x000fc40000004100 */
[----:B------:R-:W-:Y:S02]  /*86f0*/  HADD2.F32 R156, -RZ, R85.H1_H1 ;  /* 0x30000055ff9c7230 */ /* 0x000fe40000004100 */
[----:B------:R-:W-:Y:S02]  /*8700*/  HADD2.F32 R51, -RZ, R81.H0_H0 ;  /* 0x20000051ff337230 */ /* 0x000fe40000004100 */
[-C--:B------:R-:W-:Y:S01]  /*8710*/  FMUL.FTZ R166, R155, R162.reuse ;  /* 0x000000a29ba67220 */ /* 0x080fe20000410000 */
[----:B------:R-:W-:Y:S02]  /*8720*/  HADD2.F32 R85, -RZ, R157.H1_H1 ;  /* 0x3000009dff557230 */ /* 0x000fe40000004100 */
[----:B------:R-:W-:Y:S02]  /*8730*/  HADD2.F32 R81, -RZ, R81.H1_H1 ;  /* 0x30000051ff517230 */ /* 0x000fe40000004100 */
[----:B------:R-:W-:Y:S01]  /*8740*/  FMUL.FTZ R162, R51, R162 ;  /* 0x000000a233a27220 */ /* 0x000fe20000410000 */
[----:B------:R-:W-:-:S02]  /*8750*/  HADD2.F32 R158, -RZ, R50.H0_H0 ;  /* 0x20000032ff9e7230 */ /* 0x000fc40000004100 */
[CC--:B------:R-:W-:Y:S01]  /*8760*/  FMUL.FTZ R168, R156.reuse, R85.reuse ;  /* 0x000000559ca87220 */ /* 0x0c0fe20000410000 */
[----:B------:R-:W-:Y:S02]  /*8770*/  HADD2.F32 R157, -RZ, R50.H1_H1 ;  /* 0x30000032ff9d7230 */ /* 0x000fe40000004100 */
[----:B------:R-:W-:Y:S01]  /*8780*/  FMUL.FTZ R163, R81, R85 ;  /* 0x0000005551a37220 */ /* 0x000fe20000410000 */
[----:B------:R-:W-:Y:S01]  /*8790*/  F2FP.F16.E4M3.UNPACK_B R85, R87 ;  /* 0x00000057ff55723e */ /* 0x000fe200020006ff */
[-C--:B------:R-:W-:Y:S01]  /*87a0*/  FFMA.FTZ R50, R51, R158.reuse, -R166 ;  /* 0x0000009e33327223 */ /* 0x080fe200000108a6 */
[----:B------:R-:W-:Y:S01]  /*87b0*/  FFMA.FTZ R51, R155, R158, R162 ;  /* 0x0000009e9b337223 */ /* 0x000fe200000100a2 */
[----:B------:R-:W-:Y:S01]  /*87c0*/  FFMA.FTZ R81, R81, R157, -R168 ;  /* 0x0000009d51517223 */ /* 0x000fe200000108a8 */
[----:B------:R-:W-:Y:S01]  /*87d0*/  F2FP.F16.E4M3.UNPACK_B R155, R83 ;  /* 0x00000053ff9b723e */ /* 0x000fe200020006ff */
[----:B------:R-:W-:Y:S01]  /*87e0*/  FFMA.FTZ R156, R156, R157, R163 ;  /* 0x0000009d9c9c7223 */ /* 0x000fe200000100a3 */
[----:B------:R-:W-:Y:S01]  /*87f0*/  F2FP.F16.E4M3.UNPACK_B R168, R49.H1 ;  /* 0x00000031ffa8723e */ /* 0x000fe200030006ff */
[----:B------:R-:W-:Y:S01]  /*8800*/  HADD2.F32 R163, -RZ, R165.H0_H0 ;  /* 0x200000a5ffa37230 */ /* 0x000fe20000004100 */
[----:B------:R-:W-:Y:S01]  /*8810*/  F2FP.F16.E4M3.UNPACK_B R83, R83.H1 ;  /* 0x00000053ff53723e */ /* 0x000fe200030006ff */
        /* <DEDUP_REMOVED lines=15> */
[----:B------:R-:W-:Y:S01]  /*8910*/  FFMA.FTZ R163, R163, R167, R170 ;  /* 0x000000a7a3a37223 */ /* 0x000fe200000100aa */
[----:B------:R-:W-:Y:S02]  /*8920*/  HADD2.F32 R170, -RZ, R168.H1_H1 ;  /* 0x300000a8ffaa7230 */ /* 0x000fe40000004100 */
[-C--:B------:R-:W-:Y:S01]  /*8930*/  FFMA.FTZ R157, R157, R166.reuse, -R172 ;  /* 0x000000a69d9d7223 */ /* 0x080fe200000108ac */
        /* <DEDUP_REMOVED lines=25> */
.L_x_8395:
[----:B------:R-:W-:Y:S05]  /*8ad0*/  BSYNC B2 ;  /* 0x0000000000027941 */ /* 0x000fea0003800000 */
.L_x_8394:
[----:B------:R-:W-:Y:S01]  /*8ae0*/  ISETP.GE.AND P3, PT, R161, R145, PT ;  /* 0x00000091a100720c */ /* 0x000fe20003f66270 */
[----:B------:R-:W-:Y:S01]  /*8af0*/  ULDC.64 UR4, c[0x0][0x2e8] ;  /* 0x0000ba0000047ab9 */ /* 0x000fe20000000a00 */
[----:B------:R-:W-:-:S11]  /*8b00*/  ULDC.64 UR6, c[0x0][0x208] ;  /* 0x0000820000067ab9 */ /* 0x000fd60000000a00 */
        /* <DEDUP_REMOVED lines=9> */
.L_x_8393:
[----:B------:R-:W-:Y:S05]  /*8ba0*/  BSYNC B1 ;  /* 0x0000000000017941 */ /* 0x000fea0003800000 */
.L_x_8392:
[----:B-1----:R-:W-:Y:S01]  /*8bb0*/  VIADD R49, R228, 0x40 ;  /* 0x00000040e4317836 */ /* 0x002fe20000000000 */
[----:B------:R-:W-:Y:S04]  /*8bc0*/  BSSY B1, `(.L_x_8396) ;  /* 0x000010b000017945 */ /* 0x000fe80003800000 */
[----:B------:R-:W-:-:S13]  /*8bd0*/  ISETP.GE.OR P3, PT, R49, R117, P0 ;  /* 0x000000753100720c */ /* 0x000fda0000766670 */
[----:B------:R-:W-:Y:S05]  /*8be0*/  @P3 BRA `(.L_x_8397) ;  /* 0x0000001000203947 */ /* 0x000fea0003800000 */
[----:B------:R-:W2:Y:S01]  /*8bf0*/  LDL R50, [R1+0x78] ;  /* 0x0000780001327983 */ /* 0x000ea20000100800 */
[-C--:B------:R-:W-:Y:S01]  /*8c00*/  IMAD R48, R128, R126.reuse, RZ ;  /* 0x0000007e80307224 */ /* 0x080fe200078e02ff */
[----:B------:R-:W-:Y:S01]  /*8c10*/  ISETP.NE.AND P6, PT, R0, RZ, PT ;  /* 0x000000ff0000720c */ /* 0x000fe20003fc5270 */
[C---:B------:R-:W-:Y:S01]  /*8c20*/  IMAD.WIDE.U32 R80, R49.reuse, R126, R124 ;  /* 0x0000007e31507225 */ /* 0x040fe200078e007c */
[----:B------:R-:W-:Y:S03]  /*8c30*/  BSSY B2, `(.L_x_8398) ;  /* 0x00000f7000027945 */ /* 0x000fe60003800000 */
[----:B------:R-:W-:Y:S01]  /*8c40*/  IMAD R83, R49, R127, R48 ;  /* 0x0000007f31537224 */ /* 0x000fe200078e0230 */
[----:B------:R-:W-:Y:S01]  /*8c50*/  SEL R48, R120, R146, !P6 ;  /* 0x0000009278307207 */ /* 0x000fe20007000000 */
[----:B------:R-:W-:Y:S01]  /*8c60*/  VIADD R51, R228, 0x40 ;  /* 0x00000040e4337836 */ /* 0x000fe20000000000 */
[----:B------:R-:W-:Y:S01]  /*8c70*/  IADD3 R82, P3, P4, R42, R80, R35 ;  /* 0x000000502a527210 */ /* 0x000fe20007c7e023 */
[----:B------:R-:W-:Y:S01]  /*8c80*/  VIADD R52, R228, 0x40 ;  /* 0x00000040e4347836 */ /* 0x000fe20000000000 */
[----:B------:R-:W-:Y:S01]  /*8c90*/  SHF.R.S32.HI R49, RZ, 0x1f, R48 ;  /* 0x0000001fff317819 */ /* 0x000fe20000011430 */
[----:B------:R-:W-:Y:S01]  /*8ca0*/  IMAD.IADD R83, R81, 0x1, R83 ;  /* 0x0000000151537824 */ /* 0x000fe200078e0253 */
[----:B------:R-:W-:Y:S01]  /*8cb0*/  SHF.L.U32 R51, R51, 0x7, RZ ;  /* 0x0000000733337819 */ /* 0x000fe200000006ff */
[----:B------:R-:W-:Y:S01]  /*8cc0*/  IMAD.SHL.U32 R52, R52, 0x80, RZ ;  /* 0x0000008034347824 */ /* 0x000fe200078e00ff */
[----:B------:R-:W-:-:S02]  /*8cd0*/  LEA.HI R49, R49, R48, RZ, 0x5 ;  /* 0x0000003031317211 */ /* 0x000fc400078f28ff */
[----:B------:R-:W-:Y:S02]  /*8ce0*/  LOP3.LUT R51, R51, 0x380, RZ, 0xc0, !PT ;  /* 0x0000038033337812 */ /* 0x000fe400078ec0ff */
[----:B------:R-:W-:Y:S02]  /*8cf0*/  LEA.HI.SX32 R49, R49, R34, 0x1b ;  /* 0x0000002231317211 */ /* 0x000fe400078fdaff */
[----:B------:R-:W-:Y:S02]  /*8d00*/  LOP3.LUT R52, R52, 0x380, RZ, 0xc0, !PT ;  /* 0x0000038034347812 */ /* 0x000fe400078ec0ff */
[----:B------:R-:W-:Y:S01]  /*8d10*/  SHF.R.U32.HI R51, RZ, 0x3, R51 ;  /* 0x00000003ff337819 */ /* 0x000fe20000011633 */
[----:B------:R-:W-:Y:S01]  /*8d20*/  IMAD.SHL.U32 R85, R49, 0x10, RZ ;  /* 0x0000001031557824 */ /* 0x000fe200078e00ff */
[----:B------:R-:W-:Y:S01]  /*8d30*/  IADD3.X R86, R38, R83, R36, P3, P4 ;  /* 0x0000005326567210 */ /* 0x000fe20001fe8424 */
[----:B------:R-:W-:-:S03]  /*8d40*/  IMAD R49, R17, 0x7000, R118 ;  /* 0x0000700011317824 */ /* 0x000fc600078e0276 */
[----:B------:R-:W-:Y:S01]  /*8d50*/  LOP3.LUT R48, R52, 0x70, R85, 0xf8, !PT ;  /* 0x0000007034307812 */ /* 0x000fe200078ef855 */
[----:B------:R-:W-:-:S03]  /*8d60*/  IMAD.IADD R49, R16, 0x1, R49 ;  /* 0x0000000110317824 */ /* 0x000fc600078e0231 */
[----:B------:R-:W-:-:S05]  /*8d70*/  LOP3.LUT R48, R48, R51, RZ, 0x3c, !PT ;  /* 0x0000003330307212 */ /* 0x000fca00078e3cff */
[----:B--2---:R-:W-:-:S04]  /*8d80*/  IMAD.IADD R48, R50, 0x1, R48 ;  /* 0x0000000132307824 */ /* 0x004fc800078e0230 */
        /* <DEDUP_REMOVED lines=12> */
[----:B------:R-:W-:Y:S02]  /*8e50*/  LOP3.LUT R133, R61, 0xff, RZ, 0xc0, !PT ;  /* 0x000000ff3d857812 */ /* 0x000fe400078ec0ff */
[----:B------:R-:W-:Y:S01]  /*8e60*/  SHF.R.U32.HI R160, RZ, 0x18, R61 ;  /* 0x00000018ffa07819 */ /* 0x000fe2000001163d */
[----:B------:R-:W-:Y:S01]  /*8e70*/  IMAD.SHL.U32 R50, R159, 0x100, RZ ;  /* 0x000001009f327824 */ /* 0x000fe200078e00ff */
[----:B------:R-:W-:-:S02]  /*8e80*/  PRMT R87, R162, 0x654, R87 ;  /* 0x00000654a2577816 */ /* 0x000fc40000000057 */
[--C-:B------:R-:W-:Y:S02]  /*8e90*/  SHF.R.U32.HI R161, RZ, 0x8, R59.reuse ;  /* 0x00000008ffa17819 */ /* 0x100fe4000001163b */
[----:B------:R-:W-:Y:S02]  /*8ea0*/  LOP3.LUT R132, R59, 0xff, RZ, 0xc0, !PT ;  /* 0x000000ff3b847812 */ /* 0x000fe400078ec0ff */
[----:B------:R-:W-:Y:S02]  /*8eb0*/  SHF.R.U32.HI R157, RZ, 0x18, R59 ;  /* 0x00000018ff9d7819 */ /* 0x000fe4000001163b */
[----:B------:R-:W-:Y:S01]  /*8ec0*/  SHF.R.U32.HI R84, RZ, 0x10, R57 ;  /* 0x00000010ff547819 */ /* 0x000fe20000011639 */
[----:B--2---:R-:W-:Y:S01]  /*8ed0*/  IMAD.MOV.U32 R57, RZ, RZ, R54 ;  /* 0x000000ffff397224 */ /* 0x004fe200078e0036 */
[----:B------:R-:W-:Y:S02]  /*8ee0*/  SHF.R.U32.HI R62, RZ, 0x10, R59 ;  /* 0x00000010ff3e7819 */ /* 0x000fe4000001163b */
[----:B------:R-:W-:Y:S01]  /*8ef0*/  SHF.R.U32.HI R58, RZ, 0x10, R61 ;  /* 0x00000010ff3a7819 */ /* 0x000fe2000001163d */
[----:B------:R-:W-:Y:S01]  /*8f00*/  IMAD.MOV.U32 R61, RZ, RZ, R52 ;  /* 0x000000ffff3d7224 */ /* 0x000fe200078e0034 */
[----:B------:R-:W-:Y:S01]  /*8f10*/  LOP3.LUT R155, R63, 0xff, RZ, 0xc0, !PT ;  /* 0x000000ff3f9b7812 */ /* 0x000fe200078ec0ff */
[----:B------:R-:W-:Y:S01]  /*8f20*/  IMAD.U32 R52, R84, 0x10000, RZ ;  /* 0x0001000054347824 */ /* 0x000fe200078e00ff */
[----:B------:R-:W-:-:S02]  /*8f30*/  SHF.R.U32.HI R156, RZ, 0x18, R63 ;  /* 0x00000018ff9c7819 */ /* 0x000fc4000001163f */
[--C-:B------:R-:W-:Y:S02]  /*8f40*/  SHF.R.U32.HI R59, RZ, 0x10, R63.reuse ;  /* 0x00000010ff3b7819 */ /* 0x100fe4000001163f */
[----:B------:R-:W-:Y:S02]  /*8f50*/  SHF.R.U32.HI R158, RZ, 0x8, R63 ;  /* 0x00000008ff9e7819 */ /* 0x000fe4000001163f */
[----:B------:R-:W-:Y:S01]  /*8f60*/  PRMT R133, R160, 0x654, R133 ;  /* 0x00000654a0857816 */ /* 0x000fe20000000085 */
[----:B------:R-:W-:Y:S01]  /*8f70*/  IMAD.U32 R59, R59, 0x10000, RZ ;  /* 0x000100003b3b7824 */ /* 0x000fe200078e00ff */
[----:B------:R-:W-:Y:S01]  /*8f80*/  LOP3.LUT R87, R87, 0xff00, R48, 0xf8, !PT ;  /* 0x0000ff0057577812 */ /* 0x000fe200078ef830 */
[----:B------:R-:W-:Y:S01]  /*8f90*/  IMAD.SHL.U32 R54, R158, 0x100, RZ ;  /* 0x000001009e367824 */ /* 0x000fe200078e00ff */
[----:B------:R-:W-:Y:S02]  /*8fa0*/  PRMT R63, R157, 0x654, R132 ;  /* 0x000006549d3f7816 */ /* 0x000fe40000000084 */
[----:B------:R-:W-:-:S02]  /*8fb0*/  SHF.L.U32 R48, R161, 0x8, RZ ;  /* 0x00000008a1307819 */ /* 0x000fc400000006ff */
[----:B------:R-:W-:Y:S02]  /*8fc0*/  PRMT R157, R156, 0x654, R155 ;  /* 0x000006549c9d7816 */ /* 0x000fe4000000009b */
        /* <DEDUP_REMOVED lines=9> */
[----:B------:R-:W-:-:S02]  /*9060*/  F2FP.F16.E4M3.UNPACK_B R132, R152.H1 ;  /* 0x00000098ff84723e */ /* 0x000fc400030006ff */
[----:B------:R-:W-:Y:S01]  /*9070*/  LOP3.LUT R48, R63, 0xff0000, R48, 0xf8, !PT ;  /* 0x00ff00003f307812 */ /* 0x000fe200078ef830 */
[----:B------:R-:W-:Y:S01]  /*9080*/  HADD2.F32 R63, -RZ, R62.H0_H0 ;  /* 0x2000003eff3f7230 */ /* 0x000fe20000004100 */
[----:B------:R-:W-:Y:S01]  /*9090*/  LOP3.LUT R158, R157, 0xff00, R54, 0xf8, !PT ;  /* 0x0000ff009d9e7812 */ /* 0x000fe200078ef836 */
[----:B------:R-:W-:Y:S02]  /*90a0*/  IMAD.U32 R54, R58, 0x10000, RZ ;  /* 0x000100003a367824 */ /* 0x000fe400078e00ff */
[-C--:B------:R-:W-:Y:S01]  /*90b0*/  FMUL.FTZ R58, R87, R50.reuse ;  /* 0x00000032573a7220 */ /* 0x080fe20000410000 */
[----:B------:R-:W-:Y:S02]  /*90c0*/  HADD2.F32 R156, -RZ, R132.H0_H0 ;  /* 0x20000084ff9c7230 */ /* 0x000fe40000004100 */
[C---:B------:R-:W-:Y:S01]  /*90d0*/  FMUL.FTZ R160, R63.reuse, R50 ;  /* 0x000000323fa07220 */ /* 0x040fe20000410000 */
[----:B------:R-:W-:Y:S01]  /*90e0*/  LOP3.LUT R50, R158, 0xff0000, R59, 0xf8, !PT ;  /* 0x00ff00009e327812 */ /* 0x000fe200078ef83b */
[----:B------:R-:W-:Y:S01]  /*90f0*/  HADD2.F32 R62, -RZ, R62.H1_H1 ;  /* 0x3000003eff3e7230 */ /* 0x000fe20000004100 */
[----:B------:R-:W-:Y:S01]  /*9100*/  F2FP.F16.E4M3.UNPACK_B R154, R154 ;  /* 0x0000009aff9a723e */ /* 0x000fe200020006ff */
[----:B------:R-:W-:Y:S01]  /*9110*/  FFMA.FTZ R58, R63, R156, -R58 ;  /* 0x0000009c3f3a7223 */ /* 0x000fe2000001083a */
[----:B------:R-:W-:-:S02]  /*9120*/  HADD2.F32 R63, -RZ, R133.H1_H1 ;  /* 0x30000085ff3f7230 */ /* 0x000fc40000004100 */
[----:B------:R-:W-:Y:S01]  /*9130*/  FFMA.FTZ R59, R87, R156, R160 ;  /* 0x0000009c573b7223 */ /* 0x000fe200000100a0 */
[----:B------:R-:W-:Y:S01]  /*9140*/  HADD2.F32 R133, -RZ, R84.H1_H1 ;  /* 0x30000054ff857230 */ /* 0x000fe20000004100 */
[----:B------:R-:W-:Y:S01]  /*9150*/  F2FP.F16.E4M3.UNPACK_B R87, R61 ;  /* 0x0000003dff57723e */ /* 0x000fe200020006ff */
[----:B------:R-:W-:Y:S01]  /*9160*/  HADD2.F32 R156, -RZ, R154.H0_H0 ;  /* 0x2000009aff9c7230 */ /* 0x000fe20000004100 */
[----:B------:R-:W-:Y:S01]  /*9170*/  F2FP.F16.E4M3.UNPACK_B R84, R60 ;  /* 0x0000003cff54723e */ /* 0x000fe200020006ff */
[-C--:B------:R-:W-:Y:S01]  /*9180*/  FMUL.FTZ R60, R62, R63.reuse ;  /* 0x0000003f3e3c7220 */ /* 0x080fe20000410000 */
[----:B------:R-:W-:Y:S01]  /*9190*/  LOP3.LUT R54, R155, 0xff0000, R54, 0xf8, !PT ;  /* 0x00ff00009b367812 */ /* 0x000fe200078ef836 */
[----:B------:R-:W-:Y:S01]  /*91a0*/  HADD2.F32 R155, -RZ, R132.H1_H1 ;  /* 0x30000084ff9b7230 */ /* 0x000fe20000004100 */
[----:B------:R-:W-:Y:S01]  /*91b0*/  F2FP.F16.E4M3.UNPACK_B R152, R152 ;  /* 0x00000098ff98723e */ /* 0x000fe200020006ff */
[----:B------:R-:W-:Y:S01]  /*91c0*/  FMUL.FTZ R61, R133, R63 ;  /* 0x0000003f853d7220 */ /* 0x000fe20000410000 */
[----:B------:R-:W-:-:S02]  /*91d0*/  HADD2.F32 R132, -RZ, R87.H0_H0 ;  /* 0x20000057ff847230 */ /* 0x000fc40000004100 */
[----:B------:R-:W-:Y:S02]  /*91e0*/  HADD2.F32 R63, -RZ, R84.H0_H0 ;  /* 0x20000054ff3f7230 */ /* 0x000fe40000004100 */
[-C--:B------:R-:W-:Y:S01]  /*91f0*/  FFMA.FTZ R61, R62, R155.reuse, -R61 ;  /* 0x0000009b3e3d7223 */ /* 0x080fe2000001083d */
[----:B------:R-:W-:Y:S02]  /*9200*/  HADD2.F32 R62, -RZ, R152.H0_H0 ;  /* 0x20000098ff3e7230 */ /* 0x000fe40000004100 */
[----:B------:R-:W-:Y:S01]  /*9210*/  FFMA.FTZ R60, R133, R155, R60 ;  /* 0x0000009b853c7223 */ /* 0x000fe2000001003c */
[CC--:B------:R-:W-:Y:S01]  /*9220*/  FMUL.FTZ R158, R132.reuse, R156.reuse ;  /* 0x0000009c849e7220 */ /* 0x0c0fe20000410000 */
[C---:B------:R-:W-:Y:S01]  /*9230*/  FMUL.FTZ R133, R63.reuse, R156 ;  /* 0x0000009c3f857220 */ /* 0x040fe20000410000 */
[----:B------:R-:W-:Y:S01]  /*9240*/  HADD2.F32 R154, -RZ, R154.H1_H1 ;  /* 0x3000009aff9a7230 */ /* 0x000fe20000004100 */
[----:B------:R-:W-:Y:S01]  /*9250*/  F2FP.F16.E4M3.UNPACK_B R155, R153.H1 ;  /* 0x00000099ff9b723e */ /* 0x000fe200030006ff */
[-C--:B------:R-:W-:Y:S01]  /*9260*/  FFMA.FTZ R63, R63, R62.reuse, -R158 ;  /* 0x0000003e3f3f7223 */ /* 0x080fe2000001089e */
[----:B------:R-:W-:Y:S01]  /*9270*/  FFMA.FTZ R62, R132, R62, R133 ;  /* 0x0000003e843e7223 */ /* 0x000fe20000010085 */
[----:B------:R-:W-:Y:S01]  /*9280*/  HADD2.F32 R87, -RZ, R87.H1_H1 ;  /* 0x30000057ff577230 */ /* 0x000fe20000004100 */
[----:B------:R-:W-:Y:S01]  /*9290*/  F2FP.F16.E4M3.UNPACK_B R156, R151.H1 ;  /* 0x00000097ff9c723e */ /* 0x000fe200030006ff */
[----:B------:R-:W-:Y:S01]  /*92a0*/  HADD2.F32 R84, -RZ, R84.H1_H1 ;  /* 0x30000054ff547230 */ /* 0x000fe20000004100 */
[----:B------:R-:W-:Y:S01]  /*92b0*/  F2FP.F16.E4M3.UNPACK_B R132, R56.H1 ;  /* 0x00000038ff84723e */ /* 0x000fe200030006ff */
[----:B------:R-:W-:Y:S01]  /*92c0*/  HADD2.F32 R133, -RZ, R152.H1_H1 ;  /* 0x30000098ff857230 */ /* 0x000fe20000004100 */
[----:B------:R-:W-:Y:S01]  /*92d0*/  F2FP.F16.E4M3.UNPACK_B R152, R57.H1 ;  /* 0x00000039ff98723e */ /* 0x000fe200030006ff */
[-C--:B------:R-:W-:Y:S01]  /*92e0*/  FMUL.FTZ R157, R87, R154.reuse ;  /* 0x0000009a579d7220 */ /* 0x080fe20000410000 */
[----:B------:R-:W-:Y:S01]  /*92f0*/  FMUL.FTZ R160, R84, R154 ;  /* 0x0000009a54a07220 */ /* 0x000fe20000410000 */
[----:B------:R-:W-:Y:S01]  /*9300*/  HADD2.F32 R158, -RZ, R155.H0_H0 ;  /* 0x2000009bff9e7230 */ /* 0x000fe20000004100 */
[----:B------:R-:W-:Y:S01]  /*9310*/  F2FP.F16.E4M3.UNPACK_B R153, R153 ;  /* 0x00000099ff99723e */ /* 0x000fe200020006ff */
[----:B------:R-:W-:-:S02]  /*9320*/  HADD2.F32 R154, -RZ, R152.H0_H0 ;  /* 0x20000098ff9a7230 */ /* 0x000fc40000004100 */
[-C--:B------:R-:W-:Y:S01]  /*9330*/  FFMA.FTZ R84, R84, R133.reuse, -R157 ;  /* 0x0000008554547223 */ /* 0x080fe2000001089d */
        /* <DEDUP_REMOVED lines=12> */
[C---:B------:R-:W-:Y:S01]  /*9400*/  FMUL.FTZ R133, R155.reuse, R159 ;  /* 0x0000009f9b857220 */ /* 0x040fe20000410000 */
[----:B------:R-:W-:Y:S01]  /*9410*/  FFMA.FTZ R161, R154, R157, R161 ;  /* 0x0000009d9aa17223 */ /* 0x000fe200000100a1 */
[----:B------:R-:W-:Y:S01]  /*9420*/  FMUL.FTZ R158, R152, R159 ;  /* 0x0000009f989e7220 */ /* 0x000fe20000410000 */
[----:B------:R-:W-:Y:S01]  /*9430*/  F2FP.SATFINITE.E4M3.F32.PACK_AB_MERGE_C R60, R60, R59, RZ ;  /* 0x0000003b3c3c723e */ /* 0x000fe200048070ff */
[-C--:B------:R-:W-:Y:S01]  /*9440*/  FFMA.FTZ R157, R152, R156.reuse, -R133 ;  /* 0x0000009c989d7223 */ /* 0x080fe20000010885 */
[----:B------:R-:W-:Y:S01]  /*9450*/  F2FP.F16.E4M3.UNPACK_B R133, R57 ;  /* 0x00000039ff85723e */ /* 0x000fe200020006ff */
[----:B------:R-:W-:Y:S01]  /*9460*/  FFMA.FTZ R162, R155, R156, R158 ;  /* 0x0000009c9ba27223 */ /* 0x000fe2000001009e */
[----:B------:R-:W-:Y:S01]  /*9470*/  F2FP.F16.E4M3.UNPACK_B R152, R151 ;  /* 0x00000097ff98723e */ /* 0x000fe200020006ff */
[----:B------:R-:W-:Y:S01]  /*9480*/  HADD2.F32 R156, -RZ, R153.H0_H0 ;  /* 0x20000099ff9c7230 */ /* 0x000fe20000004100 */
[----:B------:R-:W-:Y:S01]  /*9490*/  F2FP.SATFINITE.E4M3.F32.PACK_AB_MERGE_C R157, R157, R132, RZ ;  /* 0x000000849d9d723e */ /* 0x000fe200048070ff */
[----:B------:R-:W-:Y:S01]  /*94a0*/  HADD2.F32 R151, -RZ, R133.H0_H0 ;  /* 0x20000085ff977230 */ /* 0x000fe20000004100 */
[----:B------:R-:W-:Y:S01]  /*94b0*/  F2FP.SATFINITE.E4M3.F32.PACK_AB_MERGE_C R59, R84, R63, R58 ;  /* 0x0000003f543b723e */ /* 0x000fe2000480703a */
[----:B------:R-:W-:Y:S01]  /*94c0*/  HADD2.F32 R153, -RZ, R153.H1_H1 ;  /* 0x30000099ff997230 */ /* 0x000fe20000004100 */
[----:B------:R-:W-:Y:S01]  /*94d0*/  F2FP.F16.E4M3.UNPACK_B R132, R53 ;  /* 0x00000035ff84723e */ /* 0x000fe200020006ff */
[----:B------:R-:W-:-:S02]  /*94e0*/  HADD2.F32 R57, -RZ, R56.H0_H0 ;  /* 0x20000038ff397230 */ /* 0x000fc40000004100 */
[----:B------:R-:W-:Y:S01]  /*94f0*/  FMUL.FTZ R158, R151, R156 ;  /* 0x0000009c979e7220 */ /* 0x000fe20000410000 */
[----:B------:R-:W-:Y:S01]  /*9500*/  HADD2.F32 R133, -RZ, R133.H1_H1 ;  /* 0x30000085ff857230 */ /* 0x000fe20000004100 */
[----:B------:R-:W-:Y:S01]  /*9510*/  F2FP.F16.E4M3.UNPACK_B R63, R54 ;  /* 0x00000036ff3f723e */ /* 0x000fe200020006ff */
[----:B------:R-:W-:Y:S02]  /*9520*/  HADD2.F32 R56, -RZ, R56.H1_H1 ;  /* 0x30000038ff387230 */ /* 0x000fe40000004100 */
[----:B------:R-:W-:Y:S01]  /*9530*/  FMUL.FTZ R156, R57, R156 ;  /* 0x0000009c399c7220 */ /* 0x000fe20000410000 */
[--C-:B------:R-:W-:Y:S02]  /*9540*/  HADD2.F32 R154, -RZ, R152.reuse.H0_H0 ;  /* 0x20000098ff9a7230 */ /* 0x100fe40000004100 */
[-C--:B------:R-:W-:Y:S01]  /*9550*/  FMUL.FTZ R155, R133, R153.reuse ;  /* 0x00000099859b7220 */ /* 0x080fe20000410000 */
[----:B------:R-:W-:Y:S02]  /*9560*/  HADD2.F32 R152, -RZ, R152.H1_H1 ;  /* 0x30000098ff987230 */ /* 0x000fe40000004100 */
[C---:B------:R-:W-:Y:S01]  /*9570*/  FMUL.FTZ R160, R56.reuse, R153 ;  /* 0x0000009938a07220 */ /* 0x040fe20000410000 */
[----:B------:R-:W-:Y:S01]  /*9580*/  F2FP.F16.E4M3.UNPACK_B R61, R49 ;  /* 0x00000031ff3d723e */ /* 0x000fe200020006ff */
[-C--:B------:R-:W-:Y:S01]  /*9590*/  FFMA.FTZ R57, R57, R154.reuse, -R158 ;  /* 0x0000009a39397223 */ /* 0x080fe2000001089e */
[----:B------:R-:W-:Y:S01]  /*95a0*/  FFMA.FTZ R156, R151, R154, R156 ;  /* 0x0000009a979c7223 */ /* 0x000fe2000001009c */
[-C--:B------:R-:W-:Y:S01]  /*95b0*/  FFMA.FTZ R56, R56, R152.reuse, -R155 ;  /* 0x0000009838387223 */ /* 0x080fe2000001089b */
        /* <DEDUP_REMOVED lines=8> */
[----:B------:R-:W-:Y:S01]  /*9640*/  HADD2.F32 R132, -RZ, R132.H1_H1 ;  /* 0x30000084ff847230 */ /* 0x000fe20000004100 */
[----:B------:R-:W-:Y:S01]  /*9650*/  F2FP.SATFINITE.E4M3.F32.PACK_AB_MERGE_C R56, R151, R156, R161 ;  /* 0x0000009c9738723e */ /* 0x000fe200048070a1 */
[-C--:B------:R-:W-:Y:S01]  /*9660*/  FMUL.FTZ R151, R62, R133.reuse ;  /* 0x000000853e977220 */ /* 0x080fe20000410000 */
[----:B------:R-:W-:Y:S01]  /*9670*/  FMUL.FTZ R153, R60, R133 ;  /* 0x000000853c997220 */ /* 0x000fe20000410000 */
[----:B------:R-:W-:Y:S01]  /*9680*/  HADD2.F32 R87, -RZ, R84.H0_H0 ;  /* 0x20000054ff577230 */ /* 0x000fe20000004100 */
[----:B------:R-:W-:Y:S01]  /*9690*/  F2FP.F16.E4M3.UNPACK_B R52, R52.H1 ;  /* 0x00000034ff34723e */ /* 0x000fe200030006ff */
[----:B------:R-:W-:Y:S01]  /*96a0*/  HADD2.F32 R133, -RZ, R63.H1_H1 ;  /* 0x3000003fff857230 */ /* 0x000fe20000004100 */
[----:B------:R-:W-:Y:S01]  /*96b0*/  F2FP.F16.E4M3.UNPACK_B R156, R50 ;  /* 0x00000032ff9c723e */ /* 0x000fe200020006ff */
[----:B------:R-:W-:-:S02]  /*96c0*/  HADD2.F32 R63, -RZ, R61.H1_H1 ;  /* 0x3000003dff3f7230 */ /* 0x000fc40000004100 */
[-C--:B------:R-:W-:Y:S01]  /*96d0*/  FFMA.FTZ R60, R60, R87.reuse, -R151 ;  /* 0x000000573c3c7223 */ /* 0x080fe20000010897 */
[----:B------:R-:W-:Y:S01]  /*96e0*/  FFMA.FTZ R61, R62, R87, R153 ;  /* 0x000000573e3d7223 */ /* 0x000fe20000010099 */
[----:B------:R-:W-:Y:S02]  /*96f0*/  HADD2.F32 R87, -RZ, R84.H1_H1 ;  /* 0x30000054ff577230 */ /* 0x000fe40000004100 */
[CC--:B------:R-:W-:Y:S01]  /*9700*/  FMUL.FTZ R152, R132.reuse, R133.reuse ;  /* 0x0000008584987220 */ /* 0x0c0fe20000410000 */
[C---:B------:R-:W-:Y:S01]  /*9710*/  FMUL.FTZ R151, R63.reuse, R133 ;  /* 0x000000853f977220 */ /* 0x040fe20000410000 */
[----:B------:R-:W-:Y:S02]  /*9720*/  F2FP.F16.E4M3.UNPACK_B R84, R53.H1 ;  /* 0x00000035ff54723e */ /* 0x000fe400030006ff */
[----:B------:R-:W-:Y:S01]  /*9730*/  F2FP.F16.E4M3.UNPACK_B R133, R54.H1 ;  /* 0x00000036ff85723e */ /* 0x000fe200030006ff */
[----:B------:R-:W-:Y:S01]  /*9740*/  FFMA.FTZ R54, R132, R87, R151 ;  /* 0x0000005784367223 */ /* 0x000fe20000010097 */
[----:B------:R-:W-:Y:S01]  /*9750*/  F2FP.F16.E4M3.UNPACK_B R62, R49.H1 ;  /* 0x00000031ff3e723e */ /* 0x000fe200030006ff */
[----:B------:R-:W-:Y:S01]  /*9760*/  FFMA.FTZ R49, R63, R87, -R152 ;  /* 0x000000573f317223 */ /* 0x000fe20000010898 */
[----:B------:R-:W-:Y:S01]  /*9770*/  HADD2.F32 R63, -RZ, R84.H0_H0 ;  /* 0x20000054ff3f7230 */ /* 0x000fe20000004100 */
[----:B------:R-:W-:Y:S01]  /*9780*/  F2FP.F16.E4M3.UNPACK_B R157, R50.H1 ;  /* 0x00000032ff9d723e */ /* 0x000fe200030006ff */
[----:B------:R-:W-:-:S02]  /*9790*/  HADD2.F32 R132, -RZ, R133.H0_H0 ;  /* 0x20000085ff847230 */ /* 0x000fc40000004100 */
[----:B------:R-:W-:Y:S02]  /*97a0*/  HADD2.F32 R53, -RZ, R62.H0_H0 ;  /* 0x2000003eff357230 */ /* 0x000fe40000004100 */
[----:B------:R-:W-:Y:S02]  /*97b0*/  HADD2.F32 R87, -RZ, R84.H1_H1 ;  /* 0x30000054ff577230 */ /* 0x000fe40000004100 */
[-C--:B------:R-:W-:Y:S01]  /*97c0*/  FMUL.FTZ R152, R63, R132.reuse ;  /* 0x000000843f987220 */ /* 0x080fe20000410000 */
[----:B------:R-:W-:Y:S02]  /*97d0*/  HADD2.F32 R151, -RZ, R133.H1_H1 ;  /* 0x30000085ff977230 */ /* 0x000fe40000004100 */
[----:B------:R-:W-:Y:S01]  /*97e0*/  FMUL.FTZ R132, R53, R132 ;  /* 0x0000008435847220 */ /* 0x000fe20000410000 */
[----:B------:R-:W-:Y:S02]  /*97f0*/  HADD2.F32 R84, -RZ, R52.H0_H0 ;  /* 0x20000034ff547230 */ /* 0x000fe40000004100 */
[----:B------:R-:W-:-:S02]  /*9800*/  HADD2.F32 R62, -RZ, R62.H1_H1 ;  /* 0x3000003eff3e7230 */ /* 0x000fc40000004100 */
        /* <DEDUP_REMOVED lines=9> */
[----:B------:R-:W-:Y:S01]  /*98a0*/  F2FP.F16.E4M3.UNPACK_B R51, R51.H1 ;  /* 0x00000033ff33723e */ /* 0x000fe200030006ff */
        /* <DEDUP_REMOVED lines=19> */
[----:B------:R-:W-:-:S02]  /*99e0*/  HADD2.F32 R133, -RZ, R133.H1_H1 ;  /* 0x30000085ff857230 */ /* 0x000fc40000004100 */
[-C--:B------:R-:W-:Y:S01]  /*99f0*/  FFMA.FTZ R164, R87, R155.reuse, -R164 ;  /* 0x0000009b57a47223 */ /* 0x080fe200000108a4 */
[----:B------:R-:W-:Y:S02]  /*9a00*/  HADD2.F32 R154, -RZ, R157.H1_H1 ;  /* 0x3000009dff9a7230 */ /* 0x000fe40000004100 */
[----:B------:R-:W-:Y:S01]  /*9a10*/  FFMA.FTZ R159, R50, R155, R159 ;  /* 0x0000009b329f7223 */ /* 0x000fe2000001009f */
[----:B------:R-:W-:Y:S01]  /*9a20*/  HADD2.F32 R51, -RZ, R51.H1_H1 ;  /* 0x30000033ff337230 */ /* 0x000fe20000004100 */
[----:B------:R-:W-:Y:S01]  /*9a30*/  F2FP.SATFINITE.E4M3.F32.PACK_AB_MERGE_C R49, R49, R60, R52 ;  /* 0x0000003c3131723e */ /* 0x000fe20004807034 */
[----:B------:R-:W-:Y:S01]  /*9a40*/  HADD2.F32 R132, -RZ, R132.H1_H1 ;  /* 0x30000084ff847230 */ /* 0x000fe20000004100 */
[----:B------:R-:W-:Y:S01]  /*9a50*/  F2FP.SATFINITE.E4M3.F32.PACK_AB_MERGE_C R53, R54, R61, R53 ;  /* 0x0000003d3635723e */ /* 0x000fe20004807035 */
[----:B------:R-:W-:Y:S02]  /*9a60*/  HADD2.F32 R87, -RZ, R156.H1_H1 ;  /* 0x3000009cff577230 */ /* 0x000fe40000004100 */
[----:B------:R-:W-:-:S02]  /*9a70*/  HADD2.F32 R55, -RZ, R152.H1_H1 ;  /* 0x30000098ff377230 */ /* 0x000fc40000004100 */
[-C--:B------:R-:W-:Y:S01]  /*9a80*/  FMUL.FTZ R152, R133, R154.reuse ;  /* 0x0000009a85987220 */ /* 0x080fe20000410000 */
[----:B------:R-:W-:Y:S02]  /*9a90*/  HADD2.F32 R50, -RZ, R153.H1_H1 ;  /* 0x30000099ff327230 */ /* 0x000fe40000004100 */
[C---:B------:R-:W-:Y:S01]  /*9aa0*/  FMUL.FTZ R154, R51.reuse, R154 ;  /* 0x0000009a339a7220 */ /* 0x040fe20000410000 */
[----:B------:R-:W-:Y:S02]  /*9ab0*/  HADD2.F32 R84, -RZ, R84.H1_H1 ;  /* 0x30000054ff547230 */ /* 0x000fe40000004100 */
[-C--:B------:R-:W-:Y:S01]  /*9ac0*/  FMUL.FTZ R151, R132, R87.reuse ;  /* 0x0000005784977220 */ /* 0x080fe20000410000 */
[----:B------:R-:W-:Y:S02]  /*9ad0*/  IMAD.MOV.U32 R52, RZ, RZ, R58 ;  /* 0x000000ffff347224 */ /* 0x000fe400078e003a */
[-C--:B------:R-:W-:Y:S01]  /*9ae0*/  FFMA.FTZ R51, R51, R50.reuse, -R152 ;  /* 0x0000003233337223 */ /* 0x080fe20000010898 */
[----:B------:R-:W-:Y:S01]  /*9af0*/  FFMA.FTZ R154, R133, R50, R154 ;  /* 0x00000032859a7223 */ /* 0x000fe2000001009a */
[C---:B------:R-:W-:Y:S01]  /*9b00*/  FMUL.FTZ R87, R84.reuse, R87 ;  /* 0x0000005754577220 */ /* 0x040fe20000410000 */
[-C--:B------:R-:W-:Y:S01]  /*9b10*/  FFMA.FTZ R151, R84, R55.reuse, -R151 ;  /* 0x0000003754977223 */ /* 0x080fe20000010897 */
[----:B------:R-:W-:Y:S01]  /*9b20*/  IMAD.MOV.U32 R50, RZ, RZ, R57 ;  /* 0x000000ffff327224 */ /* 0x000fe200078e0039 */
[----:B------:R-:W-:Y:S01]  /*9b30*/  F2FP.SATFINITE.E4M3.F32.PACK_AB_MERGE_C R51, R51, R164, RZ ;  /* 0x000000a43333723e */ /* 0x000fe200048070ff */
[----:B------:R-:W-:Y:S01]  /*9b40*/  FFMA.FTZ R87, R132, R55, R87 ;  /* 0x0000003784577223 */ /* 0x000fe20000010057 */
[----:B------:R-:W-:Y:S01]  /*9b50*/  F2FP.SATFINITE.E4M3.F32.PACK_AB_MERGE_C R154, R154, R159, RZ ;  /* 0x0000009f9a9a723e */ /* 0x000fe200048070ff */
[----:B------:R-:W-:Y:S01]  /*9b60*/  IMAD.MOV.U32 R54, RZ, RZ, R56 ;  /* 0x000000ffff367224 */ /* 0x000fe200078e0038 */
[----:B------:R-:W-:Y:S01]  /*9b70*/  F2FP.SATFINITE.E4M3.F32.PACK_AB_MERGE_C R51, R151, R48, R51 ;  /* 0x000000309733723e */ /* 0x000fe20004807033 */
[----:B------:R-:W-:Y:S01]  /*9b80*/  IMAD.MOV.U32 R48, RZ, RZ, R59 ;  /* 0x000000ffff307224 */ /* 0x000fe200078e003b */
[----:B------:R-:W-:-:S07]  /*9b90*/  F2FP.SATFINITE.E4M3.F32.PACK_AB_MERGE_C R55, R87, R162, R154 ;  /* 0x000000a25737723e */ /* 0x000fce000480709a */
.L_x_8399:
[----:B------:R-:W-:Y:S05]  /*9ba0*/  BSYNC B2 ;  /* 0x0000000000027941 */ /* 0x000fea0003800000 */
.L_x_8398:
        /* <DEDUP_REMOVED lines=12> */
.L_x_8397:
[----:B------:R-:W-:Y:S05]  /*9c70*/  BSYNC B1 ;  /* 0x0000000000017941 */ /* 0x000fea0003800000 */
.L_x_8396:
        /* <DEDUP_REMOVED lines=12> */
[----:B------:R-:W-:-:S02]  /*9d40*/  IADD3 R58, P3, P4, R42, R56, R35 ;  /* 0x000000382a3a7210 */ /* 0x000fc40007c7e023 */
[----:B------:R-:W-:Y:S01]  /*9d50*/  SHF.R.S32.HI R49, RZ, 0x1f, R48 ;  /* 0x0000001fff317819 */ /* 0x000fe20000011430 */
[----:B------:R-:W-:Y:S01]  /*9d60*/  IMAD.SHL.U32 R51, R51, 0x80, RZ ;  /* 0x0000008033337824 */ /* 0x000fe200078e00ff */
[----:B------:R-:W-:Y:S02]  /*9d70*/  IADD3 R59, R57, R59, RZ ;  /* 0x0000003b393b7210 */ /* 0x000fe40007ffe0ff */
[----:B------:R-:W-:Y:S02]  /*9d80*/  LEA.HI R49, R49, R48, RZ, 0x5 ;  /* 0x0000003031317211 */ /* 0x000fe400078f28ff */
[----:B------:R-:W-:Y:S02]  /*9d90*/  LOP3.LUT R51, R51, 0x380, RZ, 0xc0, !PT ;  /* 0x0000038033337812 */ /* 0x000fe400078ec0ff */
[----:B------:R-:W-:Y:S02]  /*9da0*/  LEA.HI.SX32 R49, R49, R34, 0x1b ;  /* 0x0000002231317211 */ /* 0x000fe400078fdaff */
[----:B------:R-:W-:-:S03]  /*9db0*/  IADD3.X R80, R38, R59, R36, P3, P4 ;  /* 0x0000003b26507210 */ /* 0x000fc60001fe8424 */
[----:B------:R-:W-:-:S05]  /*9dc0*/  IMAD.SHL.U32 R61, R49, 0x10, RZ ;  /* 0x00000010313d7824 */ /* 0x000fca00078e00ff */
[----:B------:R-:W-:-:S04]  /*9dd0*/  LOP3.LUT R49, R51, 0x70, R61, 0xf8, !PT ;  /* 0x0000007033317812 */ /* 0x000fc800078ef83d */
[----:B------:R-:W-:-:S05]  /*9de0*/  LOP3.LUT R49, R49, R140, RZ, 0x3c, !PT ;  /* 0x0000008c31317212 */ /* 0x000fca00078e3cff */
[----:B--2---:R-:W-:Y:S02]  /*9df0*/  IMAD.IADD R48, R50, 0x1, R49 ;  /* 0x0000000132307824 */ /* 0x004fe400078e0231 */
        /* <DEDUP_REMOVED lines=9> */
[----:B------:R-:W-:Y:S01]  /*9e90*/  SHF.R.U32.HI R152, RZ, 0x18, R65 ;  /* 0x00000018ff987819 */ /* 0x000fe20000011641 */
[----:B------:R-:W-:Y:S01]  /*9ea0*/  IMAD.MOV.U32 R60, RZ, RZ, R49 ;  /* 0x000000ffff3c7224 */ /* 0x000fe200078e0031 */
[----:B------:R-:W-:Y:S01]  /*9eb0*/  LOP3.LUT R63, R65, 0xff, RZ, 0xc0, !PT ;  /* 0x000000ff413f7812 */ /* 0x000fe200078ec0ff */
[----:B--2---:R-:W-:Y:S01]  /*9ec0*/  IMAD.MOV.U32 R66, RZ, RZ, R52 ;  /* 0x000000ffff427224 */ /* 0x004fe200078e0034 */
[----:B------:R-:W-:Y:S01]  /*9ed0*/  SHF.R.U32.HI R132, RZ, 0x10, R65 ;  /* 0x00000010ff847819 */ /* 0x000fe20000011641 */
[----:B------:R-:W-:Y:S01]  /*9ee0*/  IMAD.MOV.U32 R65, RZ, RZ, R48 ;  /* 0x000000ffff417224 */ /* 0x000fe200078e0030 */
[--C-:B------:R-:W-:Y:S01]  /*9ef0*/  SHF.R.U32.HI R87, RZ, 0x18, R67.reuse ;  /* 0x00000018ff577819 */ /* 0x100fe20000011643 */
[----:B------:R-:W-:Y:S01]  /*9f00*/  IMAD.SHL.U32 R48, R133, 0x100, RZ ;  /* 0x0000010085307824 */ /* 0x000fe200078e00ff */
[----:B------:R-:W-:Y:S01]  /*9f10*/  LOP3.LUT R64, R67, 0xff, RZ, 0xc0, !PT ;  /* 0x000000ff43407812 */ /* 0x000fe200078ec0ff */
[----:B------:R-:W-:Y:S01]  /*9f20*/  IMAD.U32 R49, R132, 0x10000, RZ ;  /* 0x0001000084317824 */ /* 0x000fe200078e00ff */
[----:B------:R-:W-:-:S02]  /*9f30*/  SHF.R.U32.HI R86, RZ, 0x8, R67 ;  /* 0x00000008ff567819 */ /* 0x000fc40000011643 */
[----:B------:R-:W-:Y:S02]  /*9f40*/  SHF.R.U32.HI R85, RZ, 0x10, R67 ;  /* 0x00000010ff557819 */ /* 0x000fe40000011643 */
[--C-:B------:R-:W-:Y:S02]  /*9f50*/  SHF.R.U32.HI R82, RZ, 0x8, R69.reuse ;  /* 0x00000008ff527819 */ /* 0x100fe40000011645 */
[--C-:B------:R-:W-:Y:S02]  /*9f60*/  SHF.R.U32.HI R84, RZ, 0x18, R69.reuse ;  /* 0x00000018ff547819 */ /* 0x100fe40000011645 */
[----:B------:R-:W-:Y:S01]  /*9f70*/  LOP3.LUT R67, R69, 0xff, RZ, 0xc0, !PT ;  /* 0x000000ff45437812 */ /* 0x000fe200078ec0ff */
[----:B------:R-:W-:Y:S01]  /*9f80*/  IMAD.SHL.U32 R50, R82, 0x100, RZ ;  /* 0x0000010052327824 */ /* 0x000fe200078e00ff */
[----:B------:R-:W-:Y:S02]  /*9f90*/  SHF.R.U32.HI R70, RZ, 0x10, R69 ;  /* 0x00000010ff467819 */ /* 0x000fe40000011645 */
[----:B------:R-:W-:-:S02]  /*9fa0*/  SHF.R.U32.HI R69, RZ, 0x8, R71 ;  /* 0x00000008ff457819 */ /* 0x000fc40000011647 */
[----:B------:R-:W-:Y:S02]  /*9fb0*/  PRMT R63, R152, 0x654, R63 ;  /* 0x00000654983f7816 */ /* 0x000fe4000000003f */
[----:B------:R-:W-:Y:S01]  /*9fc0*/  SHF.R.U32.HI R81, RZ, 0x18, R71 ;  /* 0x00000018ff517819 */ /* 0x000fe20000011647 */
[----:B------:R-:W-:Y:S01]  /*9fd0*/  IMAD.SHL.U32 R69, R69, 0x100, RZ ;  /* 0x0000010045457824 */ /* 0x000fe200078e00ff */
[----:B------:R-:W-:Y:S02]  /*9fe0*/  LOP3.LUT R68, R71, 0xff, RZ, 0xc0, !PT ;  /* 0x000000ff47447812 */ /* 0x000fe400078ec0ff */
[----:B------:R-:W-:Y:S02]  /*9ff0*/  PRMT R67, R84, 0x654, R67 ;  /* 0x0000065454437816 */ /* 0x000fe40000000043 */
[----:B------:R-:W-:Y:S02]  /*a000*/  LOP3.LUT R48, R63, 0xff00, R48, 0xf8, !PT ;  /* 0x0000ff003f307812 */ /* 0x000fe400078ef830 */
[----:B------:R-:W-:Y:S01]  /*a010*/  PRMT R68, R81, 0x654, R68 ;  /* 0x0000065451447816 */ /* 0x000fe20000000044 */
[----:B------:R-:W-:Y:S01]  /*a020*/  IMAD.U32 R81, R70, 0x10000, RZ ;  /* 0x0001000046517824 */ /* 0x000fe200078e00ff */
[----:B------:R-:W-:-:S02]  /*a030*/  PRMT R64, R87, 0x654, R64 ;  /* 0x0000065457407816 */ /* 0x000fc40000000040 */
[----:B------:R-:W-:Y:S02]  /*a040*/  SHF.L.U32 R63, R86, 0x8, RZ ;  /* 0x00000008563f7819 */ /* 0x000fe400000006ff */
[----:B------:R-:W-:Y:S02]  /*a050*/  LOP3.LUT R52, R67, 0xff00, R50, 0xf8, !PT ;  /* 0x0000ff0043347812 */ /* 0x000fe400078ef832 */
[----:B------:R-:W-:Y:S01]  /*a060*/  LOP3.LUT R50, R48, 0xff0000, R49, 0xf8, !PT ;  /* 0x00ff000030327812 */ /* 0x000fe200078ef831 */
[----:B------:R-:W-:Y:S01]  /*a070*/  IMAD.U32 R48, R85, 0x10000, RZ ;  /* 0x0001000055307824 */ /* 0x000fe200078e00ff */
[----:B------:R-:W-:Y:S02]  /*a080*/  SHF.R.U32.HI R83, RZ, 0x10, R71 ;  /* 0x00000010ff537819 */ /* 0x000fe40000011647 */
[----:B------:R-:W-:Y:S02]  /*a090*/  LOP3.LUT R82, R68, 0xff00, R69, 0xf8, !PT ;  /* 0x0000ff0044527812 */ /* 0x000fe400078ef845 */
[----:B------:R-:W-:Y:S01]  /*a0a0*/  LOP3.LUT R63, R64, 0xff00, R63, 0xf8, !PT ;  /* 0x0000ff00403f7812 */ /* 0x000fe200078ef83f */
[----:B------:R-:W-:Y:S01]  /*a0b0*/  IMAD.U32 R83, R83, 0x10000, RZ ;  /* 0x0001000053537824 */ /* 0x000fe200078e00ff */
[----:B------:R-:W-:-:S02]  /*a0c0*/  F2FP.F16.E4M3.UNPACK_B R71, R150.H1 ;  /* 0x00000096ff47723e */ /* 0x000fc400030006ff */
        /* <DEDUP_REMOVED lines=110> */
[----:B------:R-:W-:Y:S01]  /*a7b0*/  FFMA.FTZ R53, R71, R70, R82 ;  /* 0x0000004647357223 */ /* 0x000fe20000010052 */
[----:B------:R-:W-:Y:S01]  /*a7c0*/  HADD2.F32 R68, -RZ, R69.H0_H0 ;  /* 0x20000045ff447230 */ /* 0x000fe20000004100 */
[----:B------:R-:W-:Y:S01]  /*a7d0*/  F2FP.SATFINITE.E4M3.F32.PACK_AB_MERGE_C R132, R133, R132, RZ ;  /* 0x000000848584723e */ /* 0x000fe200048070ff */
[----:B------:R-:W-:Y:S01]  /*a7e0*/  HADD2.F32 R83, -RZ, R81.H0_H0 ;  /* 0x20000051ff537230 */ /* 0x000fe20000004100 */
[----:B------:R-:W-:Y:S01]  /*a7f0*/  F2FP.SATFINITE.E4M3.F32.PACK_AB_MERGE_C R62, R62, R85, R87 ;  /* 0x000000553e3e723e */ /* 0x000fe20004807057 */
[----:B------:R-:W-:Y:S01]  /*a800*/  HADD2.F32 R52, -RZ, R67.H0_H0 ;  /* 0x20000043ff347230 */ /* 0x000fe20000004100 */
[----:B------:R-:W-:Y:S01]  /*a810*/  F2FP.SATFINITE.E4M3.F32.PACK_AB_MERGE_C R54, R147, R54, R132 ;  /* 0x000000369336723e */ /* 0x000fe20004807084 */
[----:B------:R-:W-:Y:S02]  /*a820*/  HADD2.F32 R69, -RZ, R69.H1_H1 ;  /* 0x30000045ff457230 */ /* 0x000fe40000004100 */
[----:B------:R-:W-:-:S02]  /*a830*/  HADD2.F32 R82, -RZ, R81.H1_H1 ;  /* 0x30000051ff527230 */ /* 0x000fc40000004100 */
[-C--:B------:R-:W-:Y:S01]  /*a840*/  FMUL.FTZ R81, R68, R83.reuse ;  /* 0x0000005344517220 */ /* 0x080fe20000410000 */
[--C-:B------:R-:W-:Y:S02]  /*a850*/  HADD2.F32 R71, -RZ, R50.reuse.H0_H0 ;  /* 0x20000032ff477230 */ /* 0x100fe40000004100 */
[C---:B------:R-:W-:Y:S01]  /*a860*/  FMUL.FTZ R83, R52.reuse, R83 ;  /* 0x0000005334537220 */ /* 0x040fe20000410000 */
        /* <DEDUP_REMOVED lines=10> */
[----:B------:R-:W-:-:S02]  /*a910*/  F2FP.F16.E4M3.UNPACK_B R51, R51.H1 ;  /* 0x00000033ff33723e */ /* 0x000fc400030006ff */
[-C--:B------:R-:W-:Y:S01]  /*a920*/  F2FP.F16.E4M3.UNPACK_B R83, R49.reuse ;  /* 0x00000031ff53723e */ /* 0x080fe200020006ff */
[----:B------:R-:W-:Y:S01]  /*a930*/  HADD2.F32 R70, -RZ, R68.H0_H0 ;  /* 0x20000044ff467230 */ /* 0x000fe20000004100 */
[----:B------:R-:W-:Y:S01]  /*a940*/  F2FP.F16.E4M3.UNPACK_B R84, R49.H1 ;  /* 0x00000031ff54723e */ /* 0x000fe200030006ff */
[----:B------:R-:W-:Y:S01]  /*a950*/  HADD2.F32 R67, -RZ, R51.H0_H0 ;  /* 0x20000033ff437230 */ /* 0x000fe20000004100 */
[----:B------:R-:W-:Y:S01]  /*a960*/  F2FP.F16.E4M3.UNPACK_B R69, R55.H1 ;  /* 0x00000037ff45723e */ /* 0x000fe200030006ff */
[----:B------:R-:W-:Y:S01]  /*a970*/  HADD2.F32 R85, -RZ, R83.H0_H0 ;  /* 0x20000053ff557230 */ /* 0x000fe20000004100 */
[-C--:B------:R-:W-:Y:S01]  /*a980*/  F2FP.F16.E4M3.UNPACK_B R71, R48.reuse.H1 ;  /* 0x00000030ff47723e */ /* 0x080fe200030006ff */
[----:B------:R-:W-:Y:S01]  /*a990*/  HADD2.F32 R86, -RZ, R84.H0_H0 ;  /* 0x20000054ff567230 */ /* 0x000fe20000004100 */
[----:B------:R-:W-:Y:S01]  /*a9a0*/  F2FP.F16.E4M3.UNPACK_B R49, R48 ;  /* 0x00000030ff31723e */ /* 0x000fe200020006ff */
[----:B------:R-:W-:Y:S02]  /*a9b0*/  HADD2.F32 R55, -RZ, R52.H0_H0 ;  /* 0x20000034ff377230 */ /* 0x000fe40000004100 */
[----:B------:R-:W-:Y:S01]  /*a9c0*/  FMUL.FTZ R148, R70, R85 ;  /* 0x0000005546947220 */ /* 0x000fe20000410000 */
[----:B------:R-:W-:-:S02]  /*a9d0*/  HADD2.F32 R48, -RZ, R69.H0_H0 ;  /* 0x20000045ff307230 */ /* 0x000fc40000004100 */
[-C--:B------:R-:W-:Y:S01]  /*a9e0*/  FMUL.FTZ R147, R67, R86.reuse ;  /* 0x0000005643937220 */ /* 0x080fe20000410000 */
[----:B------:R-:W-:Y:S02]  /*a9f0*/  HADD2.F32 R82, -RZ, R71.H0_H0 ;  /* 0x20000047ff527230 */ /* 0x000fe40000004100 */
[----:B------:R-:W-:Y:S01]  /*aa00*/  FMUL.FTZ R85, R55, R85 ;  /* 0x0000005537557220 */ /* 0x000fe20000410000 */
[----:B------:R-:W-:Y:S02]  /*aa10*/  HADD2.F32 R81, -RZ, R49.H0_H0 ;  /* 0x20000031ff517230 */ /* 0x000fe40000004100 */
[C---:B------:R-:W-:Y:S01]  /*aa20*/  FMUL.FTZ R150, R48.reuse, R86 ;  /* 0x0000005630967220 */ /* 0x040fe20000410000 */
[----:B------:R-:W-:Y:S02]  /*aa30*/  HADD2.F32 R69, -RZ, R69.H1_H1 ;  /* 0x30000045ff457230 */ /* 0x000fe40000004100 */
[----:B------:R-:W-:Y:S01]  /*aa40*/  FFMA.FTZ R147, R48, R82, R147 ;  /* 0x0000005230937223 */ /* 0x000fe20000010093 */
[----:B------:R-:W-:-:S02]  /*aa50*/  HADD2.F32 R84, -RZ, R84.H1_H1 ;  /* 0x30000054ff547230 */ /* 0x000fc40000004100 */
[-C--:B------:R-:W-:Y:S01]  /*aa60*/  FFMA.FTZ R85, R70, R81.reuse, R85 ;  /* 0x0000005146557223 */ /* 0x080fe20000010055 */
[----:B------:R-:W-:Y:S02]  /*aa70*/  HADD2.F32 R51, -RZ, R51.H1_H1 ;  /* 0x30000033ff337230 */ /* 0x000fe40000004100 */
[----:B------:R-:W-:Y:S01]  /*aa80*/  FFMA.FTZ R148, R55, R81, -R148 ;  /* 0x0000005137947223 */ /* 0x000fe20000010894 */
[----:B------:R-:W-:Y:S02]  /*aa90*/  HADD2.F32 R68, -RZ, R68.H1_H1 ;  /* 0x30000044ff447230 */ /* 0x000fe40000004100 */
[-C--:B------:R-:W-:Y:S01]  /*aaa0*/  FMUL.FTZ R70, R69, R84.reuse ;  /* 0x0000005445467220 */ /* 0x080fe20000410000 */
[----:B------:R-:W-:Y:S02]  /*aab0*/  HADD2.F32 R83, -RZ, R83.H1_H1 ;  /* 0x30000053ff537230 */ /* 0x000fe40000004100 */
[----:B------:R-:W-:Y:S01]  /*aac0*/  FMUL.FTZ R84, R51, R84 ;  /* 0x0000005433547220 */ /* 0x000fe20000410000 */
[----:B------:R-:W-:-:S02]  /*aad0*/  HADD2.F32 R48, -RZ, R71.H1_H1 ;  /* 0x30000047ff307230 */ /* 0x000fc40000004100 */
[----:B------:R-:W-:Y:S01]  /*aae0*/  FFMA.FTZ R150, R67, R82, -R150 ;  /* 0x0000005243967223 */ /* 0x000fe20000010896 */
[----:B------:R-:W-:Y:S02]  /*aaf0*/  HADD2.F32 R52, -RZ, R52.H1_H1 ;  /* 0x30000034ff347230 */ /* 0x000fe40000004100 */
[-C--:B------:R-:W-:Y:S01]  /*ab00*/  FMUL.FTZ R55, R68, R83.reuse ;  /* 0x0000005344377220 */ /* 0x080fe20000410000 */
        /* <DEDUP_REMOVED lines=8> */
[----:B------:R-:W-:Y:S01]  /*ab90*/  F2FP.SATFINITE.E4M3.F32.PACK_AB_MERGE_C R87, R132, R87, RZ ;  /* 0x000000578457723e */ /* 0x000fe200048070ff */
[----:B------:R-:W-:Y:S01]  /*aba0*/  IMAD.MOV.U32 R48, RZ, RZ, R64 ;  /* 0x000000ffff307224 */ /* 0x000fe200078e0040 */
[----:B------:R-:W-:Y:S01]  /*abb0*/  F2FP.SATFINITE.E4M3.F32.PACK_AB_MERGE_C R84, R84, R147, RZ ;  /* 0x000000935454723e */ /* 0x000fe200048070ff */
[----:B------:R-:W-:Y:S01]  /*abc0*/  IMAD.MOV.U32 R52, RZ, RZ, R63 ;  /* 0x000000ffff347224 */ /* 0x000fe200078e003f */
[----:B------:R-:W-:Y:S01]  /*abd0*/  F2FP.SATFINITE.E4M3.F32.PACK_AB_MERGE_C R49, R60, R65, R50 ;  /* 0x000000413c31723e */ /* 0x000fe20004807032 */
[----:B------:R-:W-:Y:S01]  /*abe0*/  IMAD.MOV.U32 R50, RZ, RZ, R62 ;  /* 0x000000ffff327224 */ /* 0x000fe200078e003e */
[----:B------:R-:W-:-:S02]  /*abf0*/  F2FP.SATFINITE.E4M3.F32.PACK_AB_MERGE_C R51, R55, R148, R51 ;  /* 0x000000943733723e */ /* 0x000fc40004807033 */
[----:B------:R-:W-:Y:S02]  /*ac00*/  F2FP.SATFINITE.E4M3.F32.PACK_AB_MERGE_C R53, R53, R66, R87 ;  /* 0x000000423535723e */ /* 0x000fe40004807057 */
[----:B------:R-:W-:-:S07]  /*ac10*/  F2FP.SATFINITE.E4M3.F32.PACK_AB_MERGE_C R55, R68, R85, R84 ;  /* 0x000000554437723e */ /* 0x000fce0004807054 */
.L_x_8403:
[----:B------:R-:W-:Y:S05]  /*ac20*/  BSYNC B2 ;  /* 0x0000000000027941 */ /* 0x000fea0003800000 */
.L_x_8402:
        /* <DEDUP_REMOVED lines=12> */
.L_x_8401:
[----:B------:R-:W-:Y:S05]  /*acf0*/  BSYNC B1 ;  /* 0x0000000000017941 */ /* 0x000fea0003800000 */
.L_x_8400:
[----:B-1----:R-:W-:Y:S02]  /*ad00*/  VIADD R49, R228, 0xc0 ;  /* 0x000000c0e4317836 */ /* 0x002fe40000000000 */
[-C--:B------:R-:W-:Y:S02]  /*ad10*/  IMAD R48, R122, R126.reuse, RZ ;  /* 0x0000007e7a307224 */ /* 0x080fe400078e02ff */
[C---:B------:R-:W-:Y:S01]  /*ad20*/  IMAD.WIDE.U32 R124, R49.reuse, R126, R124 ;  /* 0x0000007e317c7225 */ /* 0x040fe200078e007c */
[----:B------:R-:W-:-:S03]  /*ad30*/  ISETP.GE.OR P3, PT, R49, R117, P0 ;  /* 0x000000753100720c */ /* 0x000fc60000766670 */
[----:B------:R-:W-:-:S10]  /*ad40*/  IMAD R61, R49, R127, R48 ;  /* 0x0000007f313d7224 */ /* 0x000fd400078e0230 */
[----:B------:R-:W-:Y:S05]  /*ad50*/  @P3 BRA `(.L_x_8382) ;  /* 0x0000001400e03947 */ /* 0x000fea0003800000 */
[----:B------:R-:W2:Y:S01]  /*ad60*/  LDL R50, [R1+0x80] ;  /* 0x0000800001327983 */ /* 0x000ea20000100800 */
[----:B------:R-:W1:Y:S01]  /*ad70*/  LDC.64 R56, c[0x0][0x2e8] ;  /* 0x0000ba00ff387b82 */ /* 0x000e620000000a00 */
[----:B------:R-:W-:Y:S01]  /*ad80*/  ISETP.NE.AND P6, PT, R0, RZ, PT ;  /* 0x000000ff0000720c */ /* 0x000fe20003fc5270 */
[----:B------:R-:W-:Y:S01]  /*ad90*/  VIADD R51, R228, 0xc0 ;  /* 0x000000c0e4337836 */ /* 0x000fe20000000000 */
[----:B------:R-:W-:Y:S01]  /*ada0*/  IADD3 R59, P3, P4, R42, R124, R35 ;  /* 0x0000007c2a3b7210 */ /* 0x000fe20007c7e023 */
[----:B------:R-:W-:Y:S01]  /*adb0*/  IMAD.IADD R61, R125, 0x1, R61 ;  /* 0x000000017d3d7824 */ /* 0x000fe200078e023d */
[----:B------:R-:W-:Y:S01]  /*adc0*/  SEL R146, R120, R146, !P6 ;  /* 0x0000009278927207 */ /* 0x000fe20007000000 */
[----:B------:R-:W-:Y:S01]  /*add0*/  IMAD.SHL.U32 R51, R51, 0x80, RZ ;  /* 0x0000008033337824 */ /* 0x000fe200078e00ff */
[----:B------:R-:W-:Y:S02]  /*ade0*/  BSSY B1, `(.L_x_8404) ;  /* 0x00000ec000017945 */ /* 0x000fe40003800000 */
[----:B------:R-:W-:-:S02]  /*adf0*/  SHF.R.S32.HI R49, RZ, 0x1f, R146 ;  /* 0x0000001fff317819 */ /* 0x000fc40000011492 */
[----:B------:R-:W-:Y:S02]  /*ae00*/  IADD3.X R48, R38, R61, R36, P3, P4 ;  /* 0x0000003d26307210 */ /* 0x000fe40001fe8424 */
[----:B------:R-:W-:Y:S02]  /*ae10*/  LEA.HI R49, R49, R146, RZ, 0x5 ;  /* 0x0000009231317211 */ /* 0x000fe400078f28ff */
[----:B------:R-:W-:Y:S02]  /*ae20*/  LOP3.LUT R51, R51, 0x380, RZ, 0xc0, !PT ;  /* 0x0000038033337812 */ /* 0x000fe400078ec0ff */
[----:B------:R-:W-:-:S05]  /*ae30*/  LEA.HI.SX32 R49, R49, R34, 0x1b ;  /* 0x0000002231317211 */ /* 0x000fca00078fdaff */
[----:B------:R-:W-:Y:S01]  /*ae40*/  IMAD.SHL.U32 R63, R49, 0x10, RZ ;  /* 0x00000010313f7824 */ /* 0x000fe200078e00ff */
[----:B-1----:R-:W-:Y:S01]  /*ae50*/  IADD3 R58, P3, R59, R56, RZ ;  /* 0x000000383b3a7210 */ /* 0x002fe20007f7e0ff */
[----:B------:R-:W-:-:S03]  /*ae60*/  IMAD R49, R17, 0x7000, R113 ;  /* 0x0000700011317824 */ /* 0x000fc600078e0271 */
[----:B------:R-:W-:Y:S01]  /*ae70*/  IADD3.X R59, R48, R57, RZ, P3, !PT ;  /* 0x00000039303b7210 */ /* 0x000fe20001ffe4ff */
[----:B------:R-:W-:Y:S01]  /*ae80*/  IMAD.IADD R49, R16, 0x1, R49 ;  /* 0x0000000110317824 */ /* 0x000fe200078e0231 */
[----:B------:R-:W-:-:S04]  /*ae90*/  LOP3.LUT R48, R51, 0x70, R63, 0xf8, !PT ;  /* 0x0000007033307812 */ /* 0x000fc800078ef83f */
[----:B------:R-:W-:-:S05]  /*aea0*/  LOP3.LUT R48, R48, R139, RZ, 0x3c, !PT ;  /* 0x0000008b30307212 */ /* 0x000fca00078e3cff */
[----:B--2---:R-:W-:-:S04]  /*aeb0*/  IMAD.IADD R48, R50, 0x1, R48 ;  /* 0x0000000132307824 */ /* 0x004fc800078e0230 */
[----:B------:R-:W-:-:S04]  /*aec0*/  IMAD R51, R17, 0x7000, R48 ;  /* 0x0000700011337824 */ /* 0x000fc800078e0230 */
[----:B------:R-:W-:Y:S02]  /*aed0*/  IMAD.IADD R52, R16, 0x1, R51 ;  /* 0x0000000110347824 */ /* 0x000fe400078e0233 */
[----:B------:R-:W1:Y:S04]  /*aee0*/  LDS.128 R48, [R49+0x20400] ;  /* 0x0204000031307984 */ /* 0x000e680000000c00 */
[----:B------:R-:W2:Y:S01]  /*aef0*/  LDS.128 R52, [R52+0x20400] ;  /* 0x0204000034347984 */ /* 0x000ea20000000c00 */
[----:B------:R-:W-:Y:S05]  /*af00*/  @P2 BRA `(.L_x_8405) ;  /* 0x0000000c00642947 */ /* 0x000fea0003800000 */
[----:B------:R-:W-:Y:S01]  /*af10*/  SHF.R.U32.HI R82, RZ, 0x8, R73 ;  /* 0x00000008ff527819 */ /* 0x000fe20000011649 */
[----:B-1----:R-:W-:Y:S01]  /*af20*/  IMAD.MOV.U32 R66, RZ, RZ, R48 ;  /* 0x000000ffff427224 */ /* 0x002fe200078e0030 */
[----:B------:R-:W-:Y:S01]  /*af30*/  LOP3.LUT R64, R73, 0xff, RZ, 0xc0, !PT ;  /* 0x000000ff49407812 */ /* 0x000fe200078ec0ff */
[----:B------:R-:W-:Y:S01]  /*af40*/  IMAD.MOV.U32 R60, RZ, RZ, R49 ;  /* 0x000000ffff3c7224 */ /* 0x000fe200078e0031 */
[--C-:B------:R-:W-:Y:S01]  /*af50*/  SHF.R.U32.HI R81, RZ, 0x18, R73.reuse ;  /* 0x00000018ff517819 */ /* 0x100fe20000011649 */
[----:B------:R-:W-:Y:S01]  /*af60*/  IMAD.SHL.U32 R48, R82, 0x100, RZ ;  /* 0x0000010052307824 */ /* 0x000fe200078e00ff */
[----:B------:R-:W-:Y:S01]  /*af70*/  SHF.R.U32.HI R83, RZ, 0x10, R73 ;  /* 0x00000010ff537819 */ /* 0x000fe20000011649 */
[----:B--2---:R-:W-:Y:S01]  /*af80*/  IMAD.MOV.U32 R69, RZ, RZ, R52 ;  /* 0x000000ffff457224 */ /* 0x004fe200078e0034 */
[----:B------:R-:W-:Y:S01]  /*af90*/  SHF.R.U32.HI R73, RZ, 0x8, R77 ;  /* 0x00000008ff497819 */ /* 0x000fe2000001164d */
[----:B------:R-:W-:Y:S01]  /*afa0*/  IMAD.MOV.U32 R62, RZ, RZ, R50 ;  /* 0x000000ffff3e7224 */ /* 0x000fe200078e0032 */
[----:B------:R-:W-:Y:S01]  /*afb0*/  PRMT R49, R81, 0x654, R64 ;  /* 0x0000065451317816 */ /* 0x000fe20000000040 */
[----:B------:R-:W-:Y:S01]  /*afc0*/  IMAD.U32 R50, R83, 0x10000, RZ ;  /* 0x0001000053327824 */ /* 0x000fe200078e00ff */
[----:B------:R-:W-:Y:S01]  /*afd0*/  SHF.R.U32.HI R78, RZ, 0x8, R75 ;  /* 0x00000008ff4e7819 */ /* 0x000fe2000001164b */
[----:B------:R-:W-:Y:S01]  /*afe0*/  IMAD.SHL.U32 R52, R73, 0x100, RZ ;  /* 0x0000010049347824 */ /* 0x000fe200078e00ff */
[----:B------:R-:W-:-:S02]  /*aff0*/  LOP3.LUT R65, R75, 0xff, RZ, 0xc0, !PT ;  /* 0x000000ff4b417812 */ /* 0x000fc400078ec0ff */
[----:B------:R-:W-:Y:S02]  /*b000*/  SHF.R.U32.HI R76, RZ, 0x18, R75 ;  /* 0x00000018ff4c7819 */ /* 0x000fe4000001164b */
[----:B------:R-:W-:Y:S02]  /*b010*/  LOP3.LUT R67, R77, 0xff, RZ, 0xc0, !PT ;  /* 0x000000ff4d437812 */ /* 0x000fe400078ec0ff */
[----:B------:R-:W-:Y:S02]  /*b020*/  SHF.R.U32.HI R70, RZ, 0x18, R77 ;  /* 0x00000018ff467819 */ /* 0x000fe4000001164d */
[----:B------:R-:W-:Y:S02]  /*b030*/  LOP3.LUT R49, R49, 0xff00, R48, 0xf8, !PT ;  /* 0x0000ff0031317812 */ /* 0x000fe400078ef830 */
[----:B------:R-:W-:Y:S02]  /*b040*/  SHF.R.U32.HI R80, RZ, 0x10, R75 ;  /* 0x00000010ff507819 */ /* 0x000fe4000001164b */
[----:B------:R-:W-:-:S02]  /*b050*/  SHF.R.U32.HI R68, RZ, 0x8, R79 ;  /* 0x00000008ff447819 */ /* 0x000fc4000001164f */
[----:B------:R-:W-:Y:S02]  /*b060*/  PRMT R65, R76, 0x654, R65 ;  /* 0x000006544c417816 */ /* 0x000fe40000000041 */
[----:B------:R-:W-:Y:S01]  /*b070*/  SHF.L.U32 R48, R78, 0x8, RZ ;  /* 0x000000084e307819 */ /* 0x000fe200000006ff */
[----:B------:R-:W-:Y:S01]  /*b080*/  IMAD.SHL.U32 R64, R68, 0x100, RZ ;  /* 0x0000010044407824 */ /* 0x000fe200078e00ff */
[----:B------:R-:W-:Y:S02]  /*b090*/  PRMT R67, R70, 0x654, R67 ;  /* 0x0000065446437816 */ /* 0x000fe40000000043 */
[----:B------:R-:W-:Y:S01]  /*b0a0*/  LOP3.LUT R65, R65, 0xff00, R48, 0xf8, !PT ;  /* 0x0000ff0041417812 */ /* 0x000fe200078ef830 */
[----:B------:R-:W-:Y:S01]  /*b0b0*/  IMAD.U32 R48, R80, 0x10000, RZ ;  /* 0x0001000050307824 */ /* 0x000fe200078e00ff */
[----:B------:R-:W-:Y:S02]  /*b0c0*/  LOP3.LUT R75, R67, 0xff00, R52, 0xf8, !PT ;  /* 0x0000ff00434b7812 */ /* 0x000fe400078ef834 */
[----:B------:R-:W-:-:S02]  /*b0d0*/  LOP3.LUT R71, R79, 0xff0000ff, RZ, 0xc0, !PT ;  /* 0xff0000ff4f477812 */ /* 0x000fc400078ec0ff */
[----:B------:R-:W-:Y:S02]  /*b0e0*/  F2FP.F16.E4M3.UNPACK_B R73, R144.H1 ;  /* 0x00000090ff49723e */ /* 0x000fe400030006ff */
[----:B------:R-:W-:Y:S02]  /*b0f0*/  F2FP.F16.E4M3.UNPACK_B R70, R69.H1 ;  /* 0x00000045ff46723e */ /* 0x000fe400030006ff */
[----:B------:R-:W-:Y:S02]  /*b100*/  F2FP.F16.E4M3.UNPACK_B R67, R66.H1 ;  /* 0x00000042ff43723e */ /* 0x000fe400030006ff */
[----:B------:R-:W-:Y:S02]  /*b110*/  SHF.R.U32.HI R74, RZ, 0x10, R77 ;  /* 0x00000010ff4a7819 */ /* 0x000fe4000001164d */
[----:B------:R-:W-:Y:S02]  /*b120*/  SHF.R.U32.HI R72, RZ, 0x10, R79 ;  /* 0x00000010ff487819 */ /* 0x000fe4000001164f */
[----:B------:R-:W-:Y:S01]  /*b130*/  LOP3.LUT R77, R71, 0xff00, R64, 0xf8, !PT ;  /* 0x0000ff00474d7812 */ /* 0x000fe200078ef840 */
[----:B------:R-:W-:Y:S01]  /*b140*/  HADD2.F32 R64, -RZ, R67.H0_H0 ;  /* 0x20000043ff407230 */ /* 0x000fe20000004100 */
[----:B------:R-:W-:Y:S01]  /*b150*/  LOP3.LUT R50, R49, 0xff0000, R50, 0xf8, !PT ;  /* 0x00ff000031327812 */ /* 0x000fe200078ef832 */
[----:B------:R-:W-:Y:S01]  /*b160*/  HADD2.F32 R49, -RZ, R73.H0_H0 ;  /* 0x20000049ff317230 */ /* 0x000fe20000004100 */
[----:B------:R-:W-:Y:S01]  /*b170*/  LOP3.LUT R48, R65, 0xff0000, R48, 0xf8, !PT ;  /* 0x00ff000041307812 */ /* 0x000fe200078ef830 */
[----:B------:R-:W-:Y:S01]  /*b180*/  HADD2.F32 R65, -RZ, R70.H0_H0 ;  /* 0x20000046ff417230 */ /* 0x000fe20000004100 */
[----:B------:R-:W-:Y:S01]  /*b190*/  F2FP.F16.E4M3.UNPACK_B R68, R142.H1 ;  /* 0x0000008eff44723e */ /* 0x000fe200030006ff */
[----:B------:R-:W-:-:S02]  /*b1a0*/  IMAD.U32 R52, R74, 0x10000, RZ ;  /* 0x000100004a347824 */ /* 0x000fc400078e00ff */
[-C--:B------:R-:W-:Y:S01]  /*b1b0*/  FMUL.FTZ R74, R64, R49.reuse ;  /* 0x00000031404a7220 */ /* 0x080fe20000410000 */
[----:B------:R-:W-:Y:S02]  /*b1c0*/  IMAD.U32 R72, R72, 0x10000, RZ ;  /* 0x0001000048487824 */ /* 0x000fe400078e00ff */
[----:B------:R-:W-:Y:S01]  /*b1d0*/  FMUL.FTZ R79, R65, R49 ;  /* 0x00000031414f7220 */ /* 0x000fe20000410000 */
[--C-:B------:R-:W-:Y:S01]  /*b1e0*/  HADD2.F32 R71, -RZ, R68.reuse.H0_H0 ;  /* 0x20000044ff477230 */ /* 0x100fe20000004100 */
[----:B------:R-:W-:Y:S02]  /*b1f0*/  F2FP.F16.E4M3.UNPACK_B R144, R144 ;  /* 0x00000090ff90723e */ /* 0x000fe400020006ff */
        /* <DEDUP_REMOVED lines=10> */
[----:B------:R-:W-:-:S02]  /*b2a0*/  HADD2.F32 R73, -RZ, R144.H0_H0 ;  /* 0x20000090ff497230 */ /* 0x000fc40000004100 */
[C---:B------:R-:W-:Y:S01]  /*b2b0*/  FMUL.FTZ R75, R71.reuse, R74 ;  /* 0x0000004a474b7220 */ /* 0x040fe20000410000 */
        /* <DEDUP_REMOVED lines=44> */
[----:B------:R-:W-:Y:S01]  /*b580*/  HADD2.F32 R54, -RZ, R62.H0_H0 ;  /* 0x2000003eff367230 */ /* 0x000fe20000004100 */
[----:B------:R-:W-:Y:S01]  /*b590*/  F2FP.SATFINITE.E4M3.F32.PACK_AB_MERGE_C R64, R79, R64, RZ ;  /* 0x000000404f40723e */ /* 0x000fe200048070ff */
[----:B------:R-:W-:Y:S01]  /*b5a0*/  HADD2.F32 R67, -RZ, R66.H0_H0 ;  /* 0x20000042ff437230 */ /* 0x000fe20000004100 */
[----:B------:R-:W-:Y:S01]  /*b5b0*/  F2FP.SATFINITE.E4M3.F32.PACK_AB_MERGE_C R65, R76, R65, RZ ;  /* 0x000000414c41723e */ /* 0x000fe200048070ff */
[----:B------:R-:W-:-:S02]  /*b5c0*/  HADD2.F32 R143, -RZ, R143.H1_H1 ;  /* 0x3000008fff8f7230 */ /* 0x000fc40000004100 */
[-C--:B------:R-:W-:Y:S01]  /*b5d0*/  FMUL.FTZ R70, R54, R69.reuse ;  /* 0x0000004536467220 */ /* 0x080fe20000410000 */
[----:B------:R-:W-:Y:S02]  /*b5e0*/  HADD2.F32 R66, -RZ, R66.H1_H1 ;  /* 0x30000042ff427230 */ /* 0x000fe40000004100 */
[----:B------:R-:W-:Y:S01]  /*b5f0*/  FMUL.FTZ R71, R67, R69 ;  /* 0x0000004543477220 */ /* 0x000fe20000410000 */
[--C-:B------:R-:W-:Y:S01]  /*b600*/  HADD2.F32 R68, -RZ, R141.reuse.H0_H0 ;  /* 0x2000008dff447230 */ /* 0x100fe20000004100 */
[----:B------:R-:W-:Y:S01]  /*b610*/  F2FP.SATFINITE.E4M3.F32.PACK_AB_MERGE_C R72, R83, R72, RZ ;  /* 0x000000485348723e */ /* 0x000fe200048070ff */
        /* <DEDUP_REMOVED lines=8> */
[----:B------:R-:W-:Y:S01]  /*b6a0*/  F2FP.SATFINITE.E4M3.F32.PACK_AB_MERGE_C R62, R73, R78, RZ ;  /* 0x0000004e493e723e */ /* 0x000fe200048070ff */
[----:B------:R-:W-:Y:S01]  /*b6b0*/  FFMA.FTZ R143, R66, R141, R143 ;  /* 0x0000008d428f7223 */ /* 0x000fe2000001008f */
[----:B------:R-:W-:Y:S01]  /*b6c0*/  F2FP.F16.E4M3.UNPACK_B R73, R52 ;  /* 0x00000034ff49723e */ /* 0x000fe200020006ff */
[----:B------:R-:W-:Y:S01]  /*b6d0*/  HADD2.F32 R69, -RZ, R68.H0_H0 ;  /* 0x20000044ff457230 */ /* 0x000fe20000004100 */
[----:B------:R-:W-:-:S02]  /*b6e0*/  F2FP.F16.E4M3.UNPACK_B R67, R60 ;  /* 0x0000003cff43723e */ /* 0x000fc400020006ff */
[----:B------:R-:W-:Y:S01]  /*b6f0*/  F2FP.SATFINITE.E4M3.F32.PACK_AB_MERGE_C R64, R77, R74, R64 ;  /* 0x0000004a4d40723e */ /* 0x000fe20004807040 */
[----:B------:R-:W-:Y:S01]  /*b700*/  HADD2.F32 R74, -RZ, R73.H0_H0 ;  /* 0x20000049ff4a7230 */ /* 0x000fe20000004100 */
[----:B------:R-:W-:Y:S01]  /*b710*/  F2FP.F16.E4M3.UNPACK_B R71, R50 ;  /* 0x00000032ff47723e */ /* 0x000fe200020006ff */
[----:B------:R-:W-:Y:S01]  /*b720*/  HADD2.F32 R66, -RZ, R67.H0_H0 ;  /* 0x20000043ff427230 */ /* 0x000fe20000004100 */
[----:B------:R-:W-:Y:S01]  /*b730*/  F2FP.SATFINITE.E4M3.F32.PACK_AB_MERGE_C R62, R81, R54, R62 ;  /* 0x00000036513e723e */ /* 0x000fe2000480703e */
[----:B------:R-:W-:Y:S01]  /*b740*/  HADD2.F32 R73, -RZ, R73.H1_H1 ;  /* 0x30000049ff497230 */ /* 0x000fe20000004100 */
        /* <DEDUP_REMOVED lines=10> */
[-C--:B------:R-:W-:Y:S01]  /*b7f0*/  FMUL.FTZ R75, R70, R73.reuse ;  /* 0x00000049464b7220 */ /* 0x080fe20000410000 */
[C---:B------:R-:W-:Y:S01]  /*b800*/  FMUL.FTZ R73, R68.reuse, R73 ;  /* 0x0000004944497220 */ /* 0x040fe20000410000 */
[----:B------:R-:W-:Y:S02]  /*b810*/  F2FP.F16.E4M3.UNPACK_B R69, R53.H1 ;  /* 0x00000035ff45723e */ /* 0x000fe400030006ff */
[----:B------:R-:W-:Y:S01]  /*b820*/  F2FP.F16.E4M3.UNPACK_B R72, R52.H1 ;  /* 0x00000034ff48723e */ /* 0x000fe200030006ff */
[-C--:B------:R-:W-:Y:S01]  /*b830*/  FFMA.FTZ R53, R68, R71.reuse, -R75 ;  /* 0x0000004744357223 */ /* 0x080fe2000001084b */
[----:B------:R-:W-:Y:S01]  /*b840*/  F2FP.F16.E4M3.UNPACK_B R60, R60.H1 ;  /* 0x0000003cff3c723e */ /* 0x000fe200030006ff */
[----:B------:R-:W-:Y:S01]  /*b850*/  FFMA.FTZ R78, R70, R71, R73 ;  /* 0x00000047464e7223 */ /* 0x000fe20000010049 */
        /* <DEDUP_REMOVED lines=9> */
[----:B------:R-:W-:Y:S02]  /*b8f0*/  HADD2.F32 R60, -RZ, R60.H1_H1 ;  /* 0x3000003cff3c7230 */ /* 0x000fe40000004100 */
[--C-:B------:R-:W-:Y:S02]  /*b900*/  HADD2.F32 R71, -RZ, R50.reuse.H0_H0 ;  /* 0x20000032ff477230 */ /* 0x100fe40000004100 */
[----:B------:R-:W-:Y:S01]  /*b910*/  FMUL.FTZ R81, R69, R72 ;  /* 0x0000004845517220 */ /* 0x000fe20000410000 */
[----:B------:R-:W-:-:S02]  /*b920*/  HADD2.F32 R70, -RZ, R50.H1_H1 ;  /* 0x30000032ff467230 */ /* 0x000fc40000004100 */
[----:B------:R-:W-:Y:S01]  /*b930*/  FMUL.FTZ R72, R60, R72 ;  /* 0x000000483c487220 */ /* 0x000fe20000410000 */
[----:B------:R-:W-:Y:S01]  /*b940*/  F2FP.F16.E4M3.UNPACK_B R50, R51 ;  /* 0x00000033ff32723e */ /* 0x000fe200020006ff */
[----:B------:R-:W-:Y:S01]  /*b950*/  FFMA.FTZ R79, R68, R71, R73 ;  /* 0x00000047444f7223 */ /* 0x000fe20000010049 */
[----:B------:R-:W-:Y:S01]  /*b960*/  F2FP.F16.E4M3.UNPACK_B R73, R49 ;  /* 0x00000031ff49723e */ /* 0x000fe200020006ff */
[-C--:B------:R-:W-:Y:S01]  /*b970*/  FFMA.FTZ R80, R60, R70.reuse, -R81 ;  /* 0x000000463c507223 */ /* 0x080fe20000010851 */
[----:B------:R-:W-:Y:S01]  /*b980*/  F2FP.F16.E4M3.UNPACK_B R60, R55 ;  /* 0x00000037ff3c723e */ /* 0x000fe200020006ff */
[----:B------:R-:W-:Y:S01]  /*b990*/  FFMA.FTZ R77, R52, R71, -R75 ;  /* 0x00000047344d7223 */ /* 0x000fe2000001084b */
[----:B------:R-:W-:Y:S01]  /*b9a0*/  F2FP.F16.E4M3.UNPACK_B R51, R51.H1 ;  /* 0x00000033ff33723e */ /* 0x000fe200030006ff */
[----:B------:R-:W-:Y:S01]  /*b9b0*/  FFMA.FTZ R82, R69, R70, R72 ;  /* 0x0000004645527223 */ /* 0x000fe20000010048 */
[----:B------:R-:W-:Y:S01]  /*b9c0*/  F2FP.F16.E4M3.UNPACK_B R68, R55.H1 ;  /* 0x00000037ff44723e */ /* 0x000fe200030006ff */
[----:B------:R-:W-:Y:S01]  /*b9d0*/  HADD2.F32 R52, -RZ, R50.H0_H0 ;  /* 0x20000032ff347230 */ /* 0x000fe20000004100 */
[-C--:B------:R-:W-:Y:S01]  /*b9e0*/  F2FP.F16.E4M3.UNPACK_B R70, R48.reuse.H1 ;  /* 0x00000030ff46723e */ /* 0x080fe200030006ff */
        /* <DEDUP_REMOVED lines=23> */
[C---:B------:R-:W-:Y:S01]  /*bb60*/  FMUL.FTZ R69, R51.reuse, R74 ;  /* 0x0000004a33457220 */ /* 0x040fe20000410000 */
[----:B------:R-:W-:Y:S02]  /*bb70*/  HADD2.F32 R70, -RZ, R70.H1_H1 ;  /* 0x30000046ff467230 */ /* 0x000fe40000004100 */
[----:B------:R-:W-:Y:S01]  /*bb80*/  FFMA.FTZ R81, R52, R71, -R81 ;  /* 0x0000004734517223 */ /* 0x000fe20000010851 */
[----:B------:R-:W-:Y:S02]  /*bb90*/  HADD2.F32 R50, -RZ, R50.H1_H1 ;  /* 0x30000032ff327230 */ /* 0x000fe40000004100 */
[-C--:B------:R-:W-:Y:S01]  /*bba0*/  FMUL.FTZ R55, R60, R73.reuse ;  /* 0x000000493c377220 */ /* 0x080fe20000410000 */
[----:B------:R-:W-:Y:S02]  /*bbb0*/  HADD2.F32 R49, -RZ, R49.H1_H1 ;  /* 0x30000031ff317230 */ /* 0x000fe40000004100 */
[-C--:B------:R-:W-:Y:S01]  /*bbc0*/  FFMA.FTZ R51, R51, R70.reuse, -R48 ;  /* 0x0000004633337223 */ /* 0x080fe20000010830 */
[----:B------:R-:W-:Y:S01]  /*bbd0*/  FFMA.FTZ R68, R68, R70, R69 ;  /* 0x0000004644447223 */ /* 0x000fe20000010045 */
[----:B------:R-:W-:Y:S01]  /*bbe0*/  FMUL.FTZ R73, R50, R73 ;  /* 0x0000004932497220 */ /* 0x000fe20000410000 */
[----:B------:R-:W-:-:S02]  /*bbf0*/  IMAD.MOV.U32 R48, RZ, RZ, R64 ;  /* 0x000000ffff307224 */ /* 0x000fc400078e0040 */
[-C--:B------:R-:W-:Y:S01]  /*bc00*/  FFMA.FTZ R50, R50, R49.reuse, -R55 ;  /* 0x0000003132327223 */ /* 0x080fe20000010837 */
[----:B------:R-:W-:Y:S01]  /*bc10*/  F2FP.SATFINITE.E4M3.F32.PACK_AB_MERGE_C R51, R51, R86, RZ ;  /* 0x000000563333723e */ /* 0x000fe200048070ff */
[----:B------:R-:W-:Y:S01]  /*bc20*/  FFMA.FTZ R73, R60, R49, R73 ;  /* 0x000000313c497223 */ /* 0x000fe20000010049 */
[----:B------:R-:W-:Y:S01]  /*bc30*/  F2FP.SATFINITE.E4M3.F32.PACK_AB_MERGE_C R68, R68, R75, RZ ;  /* 0x0000004b4444723e */ /* 0x000fe200048070ff */
[----:B------:R-:W-:Y:S01]  /*bc40*/  IMAD.MOV.U32 R52, RZ, RZ, R65 ;  /* 0x000000ffff347224 */ /* 0x000fe200078e0041 */
[----:B------:R-:W-:Y:S02]  /*bc50*/  F2FP.SATFINITE.E4M3.F32.PACK_AB_MERGE_C R49, R53, R66, R77 ;  /* 0x000000423531723e */ /* 0x000fe4000480704d */
[----:B------:R-:W-:Y:S01]  /*bc60*/  F2FP.SATFINITE.E4M3.F32.PACK_AB_MERGE_C R51, R50, R81, R51 ;  /* 0x000000513233723e */ /* 0x000fe20004807033 */
[----:B------:R-:W-:Y:S01]  /*bc70*/  IMAD.MOV.U32 R50, RZ, RZ, R62 ;  /* 0x000000ffff327224 */ /* 0x000fe200078e003e */
[----:B------:R-:W-:Y:S02]  /*bc80*/  F2FP.SATFINITE.E4M3.F32.PACK_AB_MERGE_C R53, R78, R67, R79 ;  /* 0x000000434e35723e */ /* 0x000fe4000480704f */
[----:B------:R-:W-:-:S07]  /*bc90*/  F2FP.SATFINITE.E4M3.F32.PACK_AB_MERGE_C R55, R73, R84, R68 ;  /* 0x000000544937723e */ /* 0x000fce0004807044 */
.L_x_8405:
[----:B------:R-:W-:Y:S05]  /*bca0*/  BSYNC B1 ;  /* 0x0000000000017941 */ /* 0x000fea0003800000 */
.L_x_8404:
[----:B------:R-:W-:Y:S01]  /*bcb0*/  ISETP.GE.AND P2, PT, R63, R145, PT ;  /* 0x000000913f00720c */ /* 0x000fe20003f46270 */
[----:B------:R-:W-:Y:S02]  /*bcc0*/  ULDC.64 UR4, c[0x0][0x208] ;  /* 0x0000820000047ab9 */ /* 0x000fe40000000a00 */
[----:B-1----:R1:W-:Y:S10]  /*bcd0*/  STG.E.128 desc[UR4][R58.64], R48 ;  /* 0x000000303a007986 */ /* 0x0023f4000c101d04 */
[----:B------:R-:W-:Y:S05]  /*bce0*/  @P2 BRA `(.L_x_8382) ;  /* 0x0000000400fc2947 */ /* 0x000fea0003800000 */
[--C-:B-1----:R-:W-:Y:S01]  /*bcf0*/  SHF.R.S32.HI R48, RZ, 0x1f, R63.reuse ;  /* 0x0000001fff307819 */ /* 0x102fe2000001143f */
[----:B------:R-:W-:Y:S01]  /*bd00*/  ULDC.64 UR4, c[0x0][0x208] ;  /* 0x0000820000047ab9 */ /* 0x000fe20000000a00 */
[----:B------:R-:W-:-:S04]  /*bd10*/  IADD3 R63, P2, P3, R42, R124, R63 ;  /* 0x0000007c2a3f7210 */ /* 0x000fc80007b5e03f */
[----:B------:R-:W-:Y:S02]  /*bd20*/  IADD3.X R48, R38, R61, R48, P2, P3 ;  /* 0x0000003d26307210 */ /* 0x000fe400017e6430 */
[----:B------:R-:W-:-:S05]  /*bd30*/  IADD3 R56, P2, R63, R56, RZ ;  /* 0x000000383f387210 */ /* 0x000fca0007f5e0ff */
[----:B------:R-:W-:-:S05]  /*bd40*/  IMAD.X R57, R48, 0x1, R57, P2 ;  /* 0x0000000130397824 */ /* 0x000fca00010e0639 */
[----:B--2---:R1:W-:Y:S01]  /*bd50*/  STG.E.128 desc[UR4][R56.64], R52 ;  /* 0x0000003438007986 */ /* 0x0043e2000c101d04 */
[----:B------:R-:W-:Y:S05]  /*bd60*/  BRA `(.L_x_8382) ;  /* 0x0000000400dc7947 */ /* 0x000fea0003800000 */
.L_x_8345:
[----:B------:R-:W2:Y:S02]  /*bd70*/  LDL R48, [R1+0x4c] ;  /* 0x00004c0001307983 */ /* 0x000ea40000100800 */
[----:B--2---:R-:W-:-:S13]  /*bd80*/  R2UR UR4, R48 ;  /* 0x00000000300472ca */ /* 0x004fda00000e0000 */
[----:B------:R-:W-:-:S06]  /*bd90*/  UISETP.NE.AND UP0, UPT, UR4, 0x3, UPT ;  /* 0x000000030400788c */ /* 0x000fcc000bf05270 */
[----:B------:R-:W-:-:S13]  /*bda0*/  PLOP3.LUT P5, PT, PT, PT, UP0, 0x80, 0x0 ;  /* 0x000000000000781c */ /* 0x000fda0003faf008 */
[----:B------:R-:W-:Y:S05]  /*bdb0*/  @!P5 BRA `(.L_x_8406) ;  /* 0x000000000004d947 */ /* 0x000fea0003800000 */
[----:B------:R-:W-:Y:S01]  /*bdc0*/  BPT.TRAP 0x1 ;  /* 0x000000040000795c */ /* 0x000fe20000300000 */
.L_x_8406:
[----:B------:R-:W2:Y:S01]  /*bdd0*/  LDL R48, [R1] ;  /* 0x0000000001307983 */ /* 0x000ea20000100800 */
[----:B------:R-:W-:Y:S01]  /*bde0*/  IMAD R108, R17, 0x8, R16 ;  /* 0x00000008116c7824 */ /* 0x000fe200078e0210 */
[----:B------:R-:W-:Y:S01]  /*bdf0*/  BSSY B1, `(.L_x_8407) ;  /* 0x0000008000017945 */ /* 0x000fe20003800000 */
[----:B------:R-:W-:Y:S01]  /*be00*/  IMAD R117, R25, -0xe0, R2 ;  /* 0xffffff2019757824 */ /* 0x000fe200078e0202 */
[----:B------:R-:W-:-:S04]  /*be10*/  SHF.R.S32.HI R49, RZ, 0x1f, R25 ;  /* 0x0000001fff317819 */ /* 0x000fc80000011419 */
[----:B------:R-:W-:Y:S02]  /*be20*/  VIMNMX R117, R117, 0xe0, PT ;  /* 0x000000e075757848 */ /* 0x000fe40003fe0100 */
[----:B--2---:R-:W-:Y:S01]  /*be30*/  SHF.L.U32 R129, R48, 0x1f, RZ ;  /* 0x0000001f30817819 */ /* 0x004fe200000006ff */
[----:B------:R-:W-:-:S03]  /*be40*/  IMAD R48, R14, R25, RZ ;  /* 0x000000190e307224 */ /* 0x000fc600078e02ff */
[----:B------:R-:W0:Y:S02]  /*be50*/  SYNCS.PHASECHK.TRANS64.TRYWAIT P2, [R108+URZ+0x2e890], R129 ;  /* 0x02e890816c0075a7 */ /* 0x000e24000804017f */
[----:B0-----:R-:W-:Y:S05]  /*be60*/  @!P2 BRA `(.L_x_8408) ;  /* 0x000002400098a947 */ /* 0x001fea0003800000 */
.L_x_8665:
[----:B------:R-:W-:Y:S05]  /*be70*/  BSYNC B1 ;  /* 0x0000000000017941 */ /* 0x000fea0003800000 */
.L_x_8407:
[----:B------:R-:W-:Y:S01]  /*be80*/  ISETP.GE.AND P2, PT, R228, R117, PT ;  /* 0x00000075e400720c */ /* 0x000fe20003f46270 */
[----:B------:R-:W-:Y:S01]  /*be90*/  IMAD R49, R49, R130, R48 ;  /* 0x0000008231317224 */ /* 0x000fe200078e0230 */
[----:B------:R-:W-:Y:S01]  /*bea0*/  BSSY B1, `(.L_x_8409) ;  /* 0x0000016000017945 */ /* 0x000fe20003800000 */
[----:B------:R-:W-:-:S05]  /*beb0*/  IMAD.WIDE.U32 R52, R130, R25, RZ ;  /* 0x0000001982347225 */ /* 0x000fca00078e00ff */
[----:B------:R-:W-:-:S05]  /*bec0*/  IADD3 R57, R49, R53, RZ ;  /* 0x0000003531397210 */ /* 0x000fca0007ffe0ff */
[----:B------:R-:W-:Y:S05]  /*bed0*/  @P2 BRA `(.L_x_8410) ;  /* 0x0000000000482947 */ /* 0x000fea0003800000 */
[----:B------:R-:W1:Y:S01]  /*bee0*/  @!P0 LDS.128 R48, [R116+0x20400] ;  /* 0x0204000074308984 */ /* 0x000e620000000c00 */
[----:B------:R-:W2:Y:S01]  /*bef0*/  @!P0 LDC.64 R54, c[0x0][0x2e8] ;  /* 0x0000ba00ff368b82 */ /* 0x000ea20000000a00 */
[----:B------:R-:W-:Y:S01]  /*bf00*/  ULDC.64 UR4, c[0x0][0x208] ;  /* 0x0000820000047ab9 */ /* 0x000fe20000000a00 */
[----:B--2---:R-:W-:-:S04]  /*bf10*/  @!P0 IADD3 R54, P2, P3, R52, R54, R37 ;  /* 0x0000003634368210 */ /* 0x004fc80007b5e025 */
[----:B------:R-:W-:-:S05]  /*bf20*/  @!P0 IADD3.X R55, R57, R55, R104, P2, P3 ;  /* 0x0000003739378210 */ /* 0x000fca00017e6468 */
[----:B-1----:R1:W-:Y:S01]  /*bf30*/  @!P0 STG.E.128 desc[UR4][R54.64], R48 ;  /* 0x0000003036008986 */ /* 0x0023e2000c101d04 */
[----:B------:R-:W-:Y:S05]  /*bf40*/  @P1 BRA `(.L_x_8410) ;  /* 0x00000000002c1947 */ /* 0x000fea0003800000 */
[----:B------:R-:W-:Y:S01]  /*bf50*/  ULDC.64 UR4, c[0x0][0x2e8] ;  /* 0x0000ba0000047ab9 */ /* 0x000fe20000000a00 */
[----:B-1----:R-:W-:Y:S01]  /*bf60*/  VIADD R48, R28, 0x40 ;  /* 0x000000401c307836 */ /* 0x002fe20000000000 */
[----:B------:R-:W-:Y:S01]  /*bf70*/  IADD3 R54, P2, P3, R41, UR4, R52 ;  /* 0x0000000429367c10 */ /* 0x000fe2000fb5e034 */
[----:B------:R-:W-:-:S03]  /*bf80*/  ULDC.64 UR6, c[0x0][0x208] ;  /* 0x0000820000067ab9 */ /* 0x000fc60000000a00 */
[----:B------:R-:W-:Y:S02]  /*bf90*/  IADD3.X R55, R106, UR5, R57, P2, P3 ;  /* 0x000000056a377c10 */ /* 0x000fe400097e6439 */
[----:B------:R-:W-:-:S13]  /*bfa0*/  LOP3.LUT P2, RZ, R229, 0x4, RZ, 0xc0, !PT ;  /* 0x00000004e5ff7812 */ /* 0x000fda000784c0ff */
[----:B------:R-:W-:-:S04]  /*bfb0*/  @P2 VIADD R48, R28, 0xffffffc0 ;  /* 0xffffffc01c302836 */ /* 0x000fc80000000000 */
[----:B------:R-:W-:-:S04]  /*bfc0*/  IMAD R49, R17, 0x7000, R48 ;  /* 0x0000700011317824 */ /* 0x000fc800078e0230 */
[----:B------:R-:W-:-:S06]  /*bfd0*/  IMAD.IADD R49, R16, 0x1, R49 ;  /* 0x0000000110317824 */ /* 0x000fcc00078e0231 */
[----:B------:R-:W1:Y:S04]  /*bfe0*/  LDS.128 R48, [R49+0x20400] ;  /* 0x0204000031307984 */ /* 0x000e680000000c00 */
[----:B-1----:R2:W-:Y:S02]  /*bff0*/  STG.E.128 desc[UR6][R54.64], R48 ;  /* 0x0000003036007986 */ /* 0x0025e4000c101d06 */
.L_x_8410:
[----:B------:R-:W-:Y:S05]  /*c000*/  BSYNC B1 ;  /* 0x0000000000017941 */ /* 0x000fea0003800000 */
.L_x_8409:
[----:B-12---:R-:W-:Y:S01]  /*c010*/  VIADD R48, R228, 0x40 ;  /* 0x00000040e4307836 */ /* 0x006fe20000000000 */
[----:B------:R-:W-:Y:S04]  /*c020*/  BSSY B1, `(.L_x_8411) ;  /* 0x0000017000017945 */ /* 0x000fe80003800000 */
[----:B------:R-:W-:-:S13]  /*c030*/  ISETP.GE.AND P2, PT, R48, R117, PT ;  /* 0x000000753000720c */ /* 0x000fda0003f46270 */
[----:B------:R-:W-:Y:S05]  /*c040*/  @P2 BRA `(.L_x_8412) ;  /* 0x0000000000502947 */ /* 0x000fea0003800000 */
[----:B------:R-:W1:Y:S01]  /*c050*/  @!P0 LDS.128 R48, [R116+0x22400] ;  /* 0x0224000074308984 */ /* 0x000e620000000c00 */
[----:B------:R-:W2:Y:S01]  /*c060*/  @!P0 LDC.64 R54, c[0x0][0x2e8] ;  /* 0x0000ba00ff368b82 */ /* 0x000ea20000000a00 */
[----:B------:R-:W-:Y:S01]  /*c070*/  IADD3 R56, P2, R102, R52, RZ ;  /* 0x0000003466387210 */ /* 0x000fe20007f5e0ff */
[----:B------:R-:W-:-:S04]  /*c080*/  ULDC.64 UR4, c[0x0][0x208] ;  /* 0x0000820000047ab9 */ /* 0x000fc80000000a00 */
[----:B------:R-:W-:Y:S01]  /*c090*/  IMAD.X R59, R57, 0x1, R103, P2 ;  /* 0x00000001393b7824 */ /* 0x000fe200010e0667 */
        /* <DEDUP_REMOVED lines=15> */
.L_x_8412:
[----:B------:R-:W-:Y:S05]  /*c190*/  BSYNC B1 ;  /* 0x0000000000017941 */ /* 0x000fea0003800000 */
.L_x_8411:
[----:B-12---:R-:W-:Y:S01]  /*c1a0*/  VIADD R48, R228, 0x80 ;  /* 0x00000080e4307836 */ /* 0x006fe20000000000 */
[----:B------:R-:W-:Y:S04]  /*c1b0*/  BSSY B1, `(.L_x_8413) ;  /* 0x0000017000017945 */ /* 0x000fe80003800000 */
[----:B------:R-:W-:-:S13]  /*c1c0*/  ISETP.GE.AND P2, PT, R48, R117, PT ;  /* 0x000000753000720c */ /* 0x000fda0003f46270 */
[----:B------:R-:W-:Y:S05]  /*c1d0*/  @P2 BRA `(.L_x_8414) ;  /* 0x0000000000502947 */ /* 0x000fea0003800000 */
[----:B------:R-:W1:Y:S01]  /*c1e0*/  @!P0 LDS.128 R48, [R116+0x24400] ;  /* 0x0244000074308984 */ /* 0x000e620000000c00 */
[----:B------:R-:W2:Y:S01]  /*c1f0*/  @!P0 LDC.64 R54, c[0x0][0x2e8] ;  /* 0x0000ba00ff368b82 */ /* 0x000ea20000000a00 */
[----:B------:R-:W-:Y:S01]  /*c200*/  LEA R56, P2, R40, R52, 0x7 ;  /* 0x0000003428387211 */ /* 0x000fe200078438ff */
        /* <DEDUP_REMOVED lines=12> */
[----:B------:R-:W-:-:S05]  /*c2d0*/  @P2 IADD3 R48, R28, -0x40, RZ ;  /* 0xffffffc01c302810 */ /* 0x000fca0007ffe0ff */
[----:B------:R-:W-:-:S04]  /*c2e0*/  IMAD R49, R17, 0x7000, R48 ;  /* 0x0000700011317824 */ /* 0x000fc800078e0230 */
[----:B------:R-:W-:-:S06]  /*c2f0*/  IMAD.IADD R49, R16, 0x1, R49 ;  /* 0x0000000110317824 */ /* 0x000fcc00078e0231 */
[----:B------:R-:W1:Y:S04]  /*c300*/  LDS.128 R48, [R49+0x24400] ;  /* 0x0244000031307984 */ /* 0x000e680000000c00 */
[----:B-1----:R2:W-:Y:S02]  /*c310*/  STG.E.128 desc[UR6][R54.64], R48 ;  /* 0x0000003036007986 */ /* 0x0025e4000c101d06 */
.L_x_8414:
[----:B------:R-:W-:Y:S05]  /*c320*/  BSYNC B1 ;  /* 0x0000000000017941 */ /* 0x000fea0003800000 */
.L_x_8413:
[----:B-12---:R-:W-:-:S05]  /*c330*/  VIADD R48, R228, 0xc0 ;  /* 0x000000c0e4307836 */ /* 0x006fca0000000000 */
[----:B------:R-:W-:-:S13]  /*c340*/  ISETP.GE.AND P2, PT, R48, R117, PT ;  /* 0x000000753000720c */ /* 0x000fda0003f46270 */
[----:B------:R-:W-:Y:S05]  /*c350*/  @P2 BRA `(.L_x_8382) ;  /* 0x0000000000602947 */ /* 0x000fea0003800000 */
[----:B------:R-:W1:Y:S01]  /*c360*/  LDC.64 R50, c[0x0][0x300] ;  /* 0x0000c000ff327b82 */ /* 0x000e620000000a00 */
[----:B------:R-:W-:Y:S01]  /*c370*/  IMAD.MOV.U32 R54, RZ, RZ, R52 ;  /* 0x000000ffff367224 */ /* 0x000fe200078e0034 */
[----:B------:R-:W-:Y:S01]  /*c380*/  ULDC.64 UR4, c[0x0][0x208] ;  /* 0x0000820000047ab9 */ /* 0x000fe20000000a00 */
        /* <DEDUP_REMOVED lines=21> */
.L_x_8382:
[----:B------:R-:W-:Y:S05]  /*c4e0*/  BSYNC B0 ;  /* 0x0000000000007941 */ /* 0x000fea0003800000 */
.L_x_8344:
        /* <DEDUP_REMOVED lines=17> */
.L_x_8416:
[----:B------:R-:W-:Y:S05]  /*c600*/  BSYNC B0 ;  /* 0x0000000000007941 */ /* 0x000fea0003800000 */
.L_x_8415:
[----:B------:R-:W2:Y:S01]  /*c610*/  SYNCS.PHASECHK.TRANS64.TRYWAIT P3, [R108+URZ+0x2e8b0], R129 ;  /* 0x02e8b0816c0075a7 */ /* 0x000ea2000806017f */
[----:B------:R-:W-:Y:S01]  /*c620*/  ULDC.64 UR4, c[0x0][0x318] ;  /* 0x0000c60000047ab9 */ /* 0x000fe20000000a00 */
[----:B------:R-:W-:Y:S01]  /*c630*/  ULDC.64 UR60, c[0x0][0x328] ;  /* 0x0000ca00003c7ab9 */ /* 0x000fe20000000a00 */
[----:B------:R-:W-:Y:S01]  /*c640*/  IMAD.U32 R233, RZ, RZ, UR4 ;  /* 0x00000004ffe97e24 */ /* 0x000fe2000f8e00ff */
[----:B------:R-:W-:Y:S01]  /*c650*/  BSSY B0, `(.L_x_8417) ;  /* 0x0000003000007945 */ /* 0x000fe20003800000 */
[----:B------:R-:W-:-:S03]  /*c660*/  IMAD.U32 R232, RZ, RZ, UR5 ;  /* 0x00000005ffe87e24 */ /* 0x000fc6000f8e00ff */
[----:B--2---:R-:W-:Y:S05]  /*c670*/  @!P3 BRA `(.L_x_8418) ;  /* 0x0000023800a8b947 */ /* 0x004fea0003800000 */
.L_x_8666:
[----:B------:R-:W-:Y:S05]  /*c680*/  BSYNC B0 ;  /* 0x0000000000007941 */ /* 0x000fea0003800000 */
.L_x_8417:
[----:B------:R-:W-:Y:S01]  /*c690*/  ISETP.GE.AND P3, PT, R228, R117, PT ;  /* 0x00000075e400720c */ /* 0x000fe20003f66270 */
[----:B------:R-:W-:Y:S01]  /*c6a0*/  BSSY B0, `(.L_x_8419) ;  /* 0x000001a000007945 */ /* 0x000fe20003800000 */
[----:B------:R-:W-:-:S11]  /*c6b0*/  IMAD.WIDE R52, R25, 0xe0, R98 ;  /* 0x000000e019347825 */ /* 0x000fd600078e0262 */
[----:B------:R-:W-:Y:S05]  /*c6c0*/  @P3 BRA `(.L_x_8420) ;  /* 0x00000000005c3947 */ /* 0x000fea0003800000 */
[----:B------:R-:W-:Y:S01]  /*c6d0*/  ULDC UR6, c[0x0][0x2f4] ;  /* 0x0000bd0000067ab9 */ /* 0x000fe20000000800 */
[----:B------:R-:W-:Y:S01]  /*c6e0*/  PLOP3.LUT P4, PT, PT, PT, PT, 0x8, 0x0 ;  /* 0x000000000000781c */ /* 0x000fe20003f8e170 */
[----:B------:R-:W-:Y:S01]  /*c6f0*/  IMAD.MOV.U32 R49, RZ, RZ, R107 ;  /* 0x000000ffff317224 */ /* 0x000fe200078e006b */
[----:B------:R-:W-:Y:S01]  /*c700*/  ISETP.GE.AND P3, PT, R4, UR6, PT ;  /* 0x0000000604007c0c */ /* 0x000fe2000bf66270 */
[----:B------:R-:W-:Y:S01]  /*c710*/  IMAD R51, R53, UR60, RZ ;  /* 0x0000003c35337c24 */ /* 0x000fe2000f8e02ff */
[----:B------:R-:W-:Y:S02]  /*c720*/  R2UR UR5, R233 ;  /* 0x00000000e90572ca */ /* 0x000fe400000e0000 */
[----:B-1----:R-:W-:Y:S01]  /*c730*/  MOV R48, R44 ;  /* 0x0000002c00307202 */ /* 0x002fe20000000f00 */
[----:B------:R-:W-:Y:S01]  /*c740*/  IMAD R51, R52, UR61, R51 ;  /* 0x0000003d34337c24 */ /* 0x000fe2000f8e0233 */
[----:B------:R-:W-:-:S03]  /*c750*/  R2UR UR4, R232 ;  /* 0x00000000e80472ca */ /* 0x000fc600000e0000 */
[----:B------:R-:W-:-:S04]  /*c760*/  IMAD.WIDE.U32 R48, R52, UR60, R48 ;  /* 0x0000003c34307c25 */ /* 0x000fc8000f8e0030 */
[----:B------:R-:W-:Y:S01]  /*c770*/  @!P3 LOP3.LUT P5, RZ, R229, 0x4, RZ, 0xc0, !PT ;  /* 0x00000004e5ffb812 */ /* 0x000fe200078ac0ff */
[----:B------:R-:W-:-:S03]  /*c780*/  @!P3 VIADD R56, R115, 0x40 ;  /* 0x000000407338b836 */ /* 0x000fc60000000000 */
[----:B------:R-:W-:Y:S02]  /*c790*/  @!P3 PLOP3.LUT P4, PT, P5, PT, PT, 0x80, 0x0 ;  /* 0x000000000000b81c */ /* 0x000fe40002f8f070 */
[----:B------:R-:W-:-:S04]  /*c7a0*/  IADD3 R54, P5, R48, UR5, RZ ;  /* 0x0000000530367c10 */ /* 0x000fc8000ffbe0ff */
[----:B------:R-:W-:Y:S01]  /*c7b0*/  IADD3.X R55, R49, UR4, R51, P5, !PT ;  /* 0x0000000431377c10 */ /* 0x000fe2000affe433 */
[----:B------:R-:W-:-:S06]  /*c7c0*/  ULDC.64 UR4, c[0x0][0x208] ;  /* 0x0000820000047ab9 */ /* 0x000fcc0000000a00 */
[----:B------:R-:W-:Y:S01]  /*c7d0*/  @P4 VIADD R56, R115, 0xffffffc0 ;  /* 0xffffffc073384836 */ /* 0x000fe20000000000 */
[----:B------:R-:W-:-:S03]  /*c7e0*/  ISETP.GE.AND P4, PT, R18, UR6, PT ;  /* 0x0000000612007c0c */ /* 0x000fc6000bf86270 */
[----:B------:R-:W-:-:S10]  /*c7f0*/  @!P3 IMAD.IADD R56, R16, 0x1, R56 ;  /* 0x000000011038b824 */ /* 0x000fd400078e0238 */
[----:B------:R-:W1:Y:S04]  /*c800*/  @!P4 LDS.128 R48, [R116+0xe400] ;  /* 0x00e400007430c984 */ /* 0x000e680000000c00 */
[----:B-1----:R-:W-:Y:S04]  /*c810*/  @!P4 STG.E.128 desc[UR4][R54.64], R48 ;  /* 0x000000303600c986 */ /* 0x002fe8000c101d04 */
[----:B------:R-:W1:Y:S04]  /*c820*/  @!P3 LDS.128 R48, [R56+0xe400] ;  /* 0x00e400003830b984 */ /* 0x000e680000000c00 */
[----:B-1----:R3:W-:Y:S02]  /*c830*/  @!P3 STG.E.128 desc[UR4][R54.64+0x40], R48 ;  /* 0x000040303600b986 */ /* 0x0027e4000c101d04 */
.L_x_8420:
[----:B------:R-:W-:Y:S05]  /*c840*/  BSYNC B0 ;  /* 0x0000000000007941 */ /* 0x000fea0003800000 */
.L_x_8419:
[----:B-1-3--:R-:W-:Y:S01]  /*c850*/  VIADD R48, R228, 0x40 ;  /* 0x00000040e4307836 */ /* 0x00afe20000000000 */
[----:B------:R-:W-:Y:S04]  /*c860*/  BSSY B0, `(.L_x_8421) ;  /* 0x000001c000007945 */ /* 0x000fe80003800000 */
[----:B------:R-:W-:-:S13]  /*c870*/  ISETP.GE.AND P3, PT, R48, R117, PT ;  /* 0x000000753000720c */ /* 0x000fda0003f66270 */
[----:B------:R-:W-:Y:S05]  /*c880*/  @P3 BRA `(.L_x_8422) ;  /* 0x0000000000643947 */ /* 0x000fea0003800000 */
[----:B------:R-:W-:Y:S01]  /*c890*/  ULDC UR6, c[0x0][0x2f4] ;  /* 0x0000bd0000067ab9 */ /* 0x000fe20000000800 */
[----:B------:R-:W-:Y:S01]  /*c8a0*/  PLOP3.LUT P4, PT, PT, PT, PT, 0x8, 0x0 ;  /* 0x000000000000781c */ /* 0x000fe20003f8e170 */
[----:B------:R-:W-:Y:S01]  /*c8b0*/  IMAD.MOV.U32 R48, RZ, RZ, R44 ;  /* 0x000000ffff307224 */ /* 0x000fe200078e002c */
[----:B------:R-:W-:Y:S01]  /*c8c0*/  ISETP.GE.AND P3, PT, R4, UR6, PT ;  /* 0x0000000604007c0c */ /* 0x000fe2000bf66270 */
[----:B------:R-:W-:Y:S01]  /*c8d0*/  IMAD.MOV.U32 R49, RZ, RZ, R107 ;  /* 0x000000ffff317224 */ /* 0x000fe200078e006b */
[----:B------:R-:W-:Y:S02]  /*c8e0*/  R2UR UR4, R233 ;  /* 0x00000000e90472ca */ /* 0x000fe400000e0000 */
[----:B------:R-:W-:-:S09]  /*c8f0*/  R2UR UR7, R232 ;  /* 0x00000000e80772ca */ /* 0x000fd200000e0000 */
        /* <DEDUP_REMOVED lines=9> */
[----:B------:R-:W-:Y:S01]  /*c990*/  IMAD R51, R51, UR61, R50 ;  /* 0x0000003d33337c24 */ /* 0x000fe2000f8e0232 */
[----:B------:R-:W-:Y:S01]  /*c9a0*/  ULDC.64 UR4, c[0x0][0x208] ;  /* 0x0000820000047ab9 */ /* 0x000fe20000000a00 */
[----:B------:R-:W-:-:S03]  /*c9b0*/  @!P3 IMAD.IADD R56, R16, 0x1, R56 ;  /* 0x000000011038b824 */ /* 0x000fc600078e0238 */
[----:B------:R-:W-:Y:S02]  /*c9c0*/  IADD3.X R55, R49, UR7, R51, P4, !PT ;  /* 0x0000000731377c10 */ /* 0x000fe4000a7fe433 */
[----:B------:R-:W-:-:S13]  /*c9d0*/  ISETP.GE.AND P4, PT, R18, UR6, PT ;  /* 0x0000000612007c0c */ /* 0x000fda000bf86270 */
[----:B------:R-:W1:Y:S04]  /*c9e0*/  @!P4 LDS.128 R48, [R116+0x10400] ;  /* 0x010400007430c984 */ /* 0x000e680000000c00 */
[----:B-1----:R-:W-:Y:S04]  /*c9f0*/  @!P4 STG.E.128 desc[UR4][R54.64], R48 ;  /* 0x000000303600c986 */ /* 0x002fe8000c101d04 */
[----:B------:R-:W1:Y:S04]  /*ca00*/  @!P3 LDS.128 R48, [R56+0x10400] ;  /* 0x010400003830b984 */ /* 0x000e680000000c00 */
[----:B-1----:R1:W-:Y:S02]  /*ca10*/  @!P3 STG.E.128 desc[UR4][R54.64+0x40], R48 ;  /* 0x000040303600b986 */ /* 0x0023e4000c101d04 */
.L_x_8422:
[----:B------:R-:W-:Y:S05]  /*ca20*/  BSYNC B0 ;  /* 0x0000000000007941 */ /* 0x000fea0003800000 */
.L_x_8421:
[----:B-1----:R-:W-:Y:S01]  /*ca30*/  IADD3 R48, R228, 0x80, RZ ;  /* 0x00000080e4307810 */ /* 0x002fe20007ffe0ff */
[----:B------:R-:W-:Y:S03]  /*ca40*/  BSSY B0, `(.L_x_8423) ;  /* 0x000001c000007945 */ /* 0x000fe60003800000 */
        /* <DEDUP_REMOVED lines=27> */
.L_x_8424:
[----:B------:R-:W-:Y:S05]  /*cc00*/  BSYNC B0 ;  /* 0x0000000000007941 */ /* 0x000fea0003800000 */
.L_x_8423:
[----:B-1----:R-:W-:Y:S01]  /*cc10*/  VIADD R48, R228, 0xc0 ;  /* 0x000000c0e4307836 */ /* 0x002fe20000000000 */
[----:B------:R-:W-:Y:S04]  /*cc20*/  BSSY B0, `(.L_x_8425) ;  /* 0x000001c000007945 */ /* 0x000fe80003800000 */
[----:B------:R-:W-:-:S13]  /*cc30*/  ISETP.GE.AND P3, PT, R48, R117, PT ;  /* 0x000000753000720c */ /* 0x000fda0003f66270 */
[----:B------:R-:W-:Y:S05]  /*cc40*/  @P3 BRA `(.L_x_8426) ;  /* 0x0000000000643947 */ /* 0x000fea0003800000 */
[----:B------:R-:W-:Y:S01]  /*cc50*/  ULDC UR6, c[0x0][0x2f4] ;  /* 0x0000bd0000067ab9 */ /* 0x000fe20000000800 */
[----:B------:R-:W-:Y:S01]  /*cc60*/  PLOP3.LUT P4, PT, PT, PT, PT, 0x8, 0x0 ;  /* 0x000000000000781c */ /* 0x000fe20003f8e170 */
[----:B------:R-:W-:Y:S01]  /*cc70*/  IMAD.MOV.U32 R48, RZ, RZ, R44 ;  /* 0x000000ffff307224 */ /* 0x000fe200078e002c */
[----:B------:R-:W-:Y:S02]  /*cc80*/  ISETP.GE.AND P3, PT, R4, UR6, PT ;  /* 0x0000000604007c0c */ /* 0x000fe4000bf66270 */
[----:B------:R-:W-:Y:S02]  /*cc90*/  R2UR UR4, R233 ;  /* 0x00000000e90472ca */ /* 0x000fe400000e0000 */
[----:B------:R-:W-:Y:S02]  /*cca0*/  MOV R49, R107 ;  /* 0x0000006b00317202 */ /* 0x000fe40000000f00 */
[----:B------:R-:W-:-:S07]  /*ccb0*/  R2UR UR7, R232 ;  /* 0x00000000e80772ca */ /* 0x000fce00000e0000 */
        /* <DEDUP_REMOVED lines=10> */
[----:B------:R-:W-:Y:S01]  /*cd60*/  @!P3 IMAD.IADD R54, R16, 0x1, R54 ;  /* 0x000000011036b824 */ /* 0x000fe200078e0236 */
[----:B------:R-:W-:Y:S02]  /*cd70*/  ULDC.64 UR4, c[0x0][0x208] ;  /* 0x0000820000047ab9 */ /* 0x000fe40000000a00 */
[----:B------:R-:W-:Y:S02]  /*cd80*/  IADD3.X R53, R49, UR7, R51, P4, !PT ;  /* 0x0000000731357c10 */ /* 0x000fe4000a7fe433 */
[----:B------:R-:W-:-:S13]  /*cd90*/  ISETP.GE.AND P4, PT, R18, UR6, PT ;  /* 0x0000000612007c0c */ /* 0x000fda000bf86270 */
[----:B------:R-:W1:Y:S04]  /*cda0*/  @!P4 LDS.128 R48, [R116+0x14400] ;  /* 0x014400007430c984 */ /* 0x000e680000000c00 */
[----:B-1----:R-:W-:Y:S04]  /*cdb0*/  @!P4 STG.E.128 desc[UR4][R52.64], R48 ;  /* 0x000000303400c986 */ /* 0x002fe8000c101d04 */
[----:B------:R-:W1:Y:S04]  /*cdc0*/  @!P3 LDS.128 R48, [R54+0x14400] ;  /* 0x014400003630b984 */ /* 0x000e680000000c00 */
[----:B-1----:R1:W-:Y:S02]  /*cdd0*/  @!P3 STG.E.128 desc[UR4][R52.64+0x40], R48 ;  /* 0x000040303400b986 */ /* 0x0023e4000c101d04 */
.L_x_8426:
[----:B------:R-:W-:Y:S05]  /*cde0*/  BSYNC B0 ;  /* 0x0000000000007941 */ /* 0x000fea0003800000 */
.L_x_8425:
[----:B-1----:R-:W3:Y:S01]  /*cdf0*/  LDL.LU R49, [R1] ;  /* 0x0000000001317983 */ /* 0x002ee20000300800 */
[----:B0-2---:R-:W-:Y:S01]  /*ce00*/  @!P2 VIADD R108, R108, 0x2e8c0 ;  /* 0x0002e8c06c6ca836 */ /* 0x005fe20000000000 */
[----:B------:R-:W-:Y:S01]  /*ce10*/  ISETP.NE.AND P3, PT, R109, RZ, PT ;  /* 0x000000ff6d00720c */ /* 0x000fe20003f65270 */
        /* <DEDUP_REMOVED lines=13> */
[----:B---3--:R-:W-:-:S05]  /*cef0*/  LOP3.LUT R49, R49, R48, RZ, 0x3c, !PT ;  /* 0x0000003031317212 */ /* 0x008fca00078e3cff */
[----:B------:R0:W-:Y:S01]  /*cf00*/  STL [R1], R49 ;  /* 0x0000003101007387 */ /* 0x0001e20000100800 */
[----:B------:R-:W-:Y:S05]  /*cf10*/  @P3 BRA `(.L_x_8427) ;  /* 0xffffff5c00103947 */ /* 0x000fea000383ffff */
[----:B0-----:R-:W0:Y:S01]  /*cf20*/  S2R R49, SR_TID.X ;  /* 0x0000000000317919 */ /* 0x001e220000002100 */
[----:B------:R-:W-:Y:S02]  /*cf30*/  PLOP3.LUT P0, PT, PT, PT, PT, 0x8, 0x0 ;  /* 0x000000000000781c */ /* 0x000fe40003f0e170 */
[----:B0-----:R-:W-:-:S04]  /*cf40*/  SHF.R.U32.HI R49, RZ, 0x7, R49 ;  /* 0x00000007ff317819 */ /* 0x001fc80000011631 */
[----:B------:R-:W-:-:S13]  /*cf50*/  ISETP.NE.AND P3, PT, R49, 0x1, PT ;  /* 0x000000013100780c */ /* 0x000fda0003f65270 */
[----:B------:R-:W-:Y:S06]  /*cf60*/  @!P3 BAR.ARV 0x9, 0x100 ;  /* 0x024400000000bb1d */ /* 0x000fec0000002000 */
.L_x_8339:
[----:B------:R-:W2:Y:S01]  /*cf70*/  LDL R2, [R1+0x54] ;  /* 0x0000540001027983 */ /* 0x000ea20000100800 */
[----:B------:R-:W1:Y:S01]  /*cf80*/  LDC R0, c[0x0][0x448] ;  /* 0x00011200ff007b82 */ /* 0x000e620000000800 */
[----:B------:R-:W-:Y:S01]  /*cf90*/  IMAD.MOV.U32 R136, RZ, RZ, RZ ;  /* 0x000000ffff887224 */ /* 0x000fe200078e00ff */
[----:B-1----:R-:W-:-:S13]  /*cfa0*/  ISETP.NE.AND P1, PT, R0, 0x1, PT ;  /* 0x000000010000780c */ /* 0x002fda0003f25270 */
[----:B------:R-:W1:Y:S08]  /*cfb0*/  @P1 LDC R3, c[0x0][0x44c] ;  /* 0x00011300ff031b82 */ /* 0x000e700000000800 */
[----:B------:R-:W3:Y:S01]  /*cfc0*/  @P1 LDC R0, c[0x0][0x450] ;  /* 0x00011400ff001b82 */ /* 0x000ee20000000800 */
[----:B--2---:R-:W-:-:S04]  /*cfd0*/  VIADD R2, R2, 0x7f ;  /* 0x0000007f02027836 */ /* 0x004fc80000000000 */
[----:B-1----:R-:W-:-:S05]  /*cfe0*/  @P1 IMAD.HI.U32 R3, R2, R3, RZ ;  /* 0x0000000302031227 */ /* 0x002fca00078e00ff */
[----:B---3--:R-:W-:-:S05]  /*cff0*/  @P1 SHF.R.U32.HI R2, RZ, R0, R3 ;  /* 0x00000000ff021219 */ /* 0x008fca0000011603 */
[----:B------:R-:W-:Y:S02]  /*d000*/  IMAD.IADD R3, R137, 0x1, R2 ;  /* 0x0000000189037824 */ /* 0x000fe400078e0202 */
[----:B------:R-:W-:-:S04]  /*d010*/  IMAD.MOV.U32 R2, RZ, RZ, RZ ;  /* 0x000000ffff027224 */ /* 0x000fc800078e00ff */
[----:B------:R-:W-:-:S05]  /*d020*/  IMAD.HI R2, R3, -0x6db6db6d, R2 ;  /* 0x9249249303027827 */ /* 0x000fca00078e0202 */
[----:B------:R-:W-:-:S04]  /*d030*/  SHF.R.U32.HI R3, RZ, 0x1f, R2 ;  /* 0x0000001fff037819 */ /* 0x000fc80000011602 */
[----:B------:R-:W-:-:S04]  /*d040*/  LEA.HI.SX32 R3, R2, R3, 0x19 ;  /* 0x0000000302037211 */ /* 0x000fc800078fcaff */
[----:B------:R-:W-:-:S04]  /*d050*/  VIMNMX R9, R138, R3, PT ;  /* 0x000000038a097248 */ /* 0x000fc80003fe0100 */
[----:B------:R-:W-:Y:S01]  /*d060*/  ISETP.GE.AND P1, PT, R9, 0x1, PT ;  /* 0x000000010900780c */ /* 0x000fe20003f26270 */
[----:B------:R-:W-:-:S12]  /*d070*/  @P0 BRA `(.L_x_8428) ;  /* 0x00000000000c0947 */ /* 0x000fd80003800000 */
[----:B------:R-:W1:Y:S01]  /*d080*/  FENCE.VIEW.ASYNC.G ;  /* 0x00000000000073c6 */ /* 0x000e620000000100 */
[----:B------:R-:W-:Y:S05]  /*d090*/  WARPSYNC.ALL ;  /* 0x0000000000007948 */ /* 0x000fea0003800000 */
[----:B-1----:R-:W-:Y:S06]  /*d0a0*/  BAR.ARV 0xc, 0x180 ;  /* 0x0306000000007b1d */ /* 0x002fec0000002000 */
.L_x_8428:
[----:B------:R-:W-:Y:S04]  /*d0b0*/  BSSY B0, `(.L_x_8429) ;  /* 0x0000021000007945 */ /* 0x000fe80003800000 */
[----:B------:R-:W-:Y:S05]  /*d0c0*/  @!P1 BRA `(.L_x_8430) ;  /* 0x00000000007c9947 */ /* 0x000fea0003800000 */
[----:B------:R-:W2:Y:S01]  /*d0d0*/  LDL R0, [R1+0x90] ;  /* 0x0000900001007983 */ /* 0x000ea20000100800 */
[----:B------:R-:W-:Y:S01]  /*d0e0*/  ULDC UR4, c[0x0][0x9f0] ;  /* 0x00027c0000047ab9 */ /* 0x000fe20000000800 */
[----:B--2---:R-:W-:-:S04]  /*d0f0*/  ISETP.NE.AND P0, PT, R0, RZ, PT ;  /* 0x000000ff0000720c */ /* 0x004fc80003f05270 */
[----:B------:R-:W-:-:S04]  /*d100*/  SEL R6, R0, UR4, P0 ;  /* 0x0000000400067c07 */ /* 0x000fc80008000000 */
[-C--:B------:R-:W-:Y:S02]  /*d110*/  IABS R5, R6.reuse ;  /* 0x0000000600057213 */ /* 0x080fe40000000000 */
[----:B------:R-:W-:Y:S02]  /*d120*/  IABS R10, R6 ;  /* 0x00000006000a7213 */ /* 0x000fe40000000000 */
[----:B------:R-:W1:Y:S01]  /*d130*/  I2F.RP R4, R5 ;  /* 0x0000000500047306 */ /* 0x000e620000209400 */
[----:B------:R-:W-:Y:S02]  /*d140*/  IADD3 R0, R6, -0x1, R9 ;  /* 0xffffffff06007810 */ /* 0x000fe40007ffe009 */
[----:B------:R-:W-:-:S05]  /*d150*/  IMAD.MOV R10, RZ, RZ, -R10 ;  /* 0x000000ffff0a7224 */ /* 0x000fca00078e0a0a */
        /* <DEDUP_REMOVED lines=22> */
.L_x_8430:
[----:B------:R-:W-:Y:S05]  /*d2c0*/  BSYNC B0 ;  /* 0x0000000000007941 */ /* 0x000fea0003800000 */
.L_x_8429:
[----:B------:R-:W2:Y:S01]  /*d2d0*/  LDL R0, [R1+0xa0] ;  /* 0x0000a00001007983 */ /* 0x000ea20000100800 */
[----:B------:R-:W-:Y:S02]  /*d2e0*/  PLOP3.LUT P0, PT, PT, PT, PT, 0x80, 0x0 ;  /* 0x000000000000781c */ /* 0x000fe40003f0f070 */
        /* <DEDUP_REMOVED lines=16> */
[----:B------:R-:W-:Y:S02]  /*d3f0*/  MOV R123, RZ ;  /* 0x000000ff007b7202 */ /* 0x000fe40000000f00 */
        /* <DEDUP_REMOVED lines=25> */
[----:B------:R1:W-:Y:S01]  /*d590*/  STL [R1+0x58], R4 ;  /* 0x0000580401007387 */ /* 0x0003e20000100800 */
[----:B------:R-:W-:-:S04]  /*d5a0*/  VIADDMNMX R136, R4, R136, R9, PT ;  /* 0x0000008804887246 */ /* 0x000fc80003800109 */
[----:B------:R-:W-:-:S13]  /*d5b0*/  ISETP.GT.AND P1, PT, R136, R4, PT ;  /* 0x000000048800720c */ /* 0x000fda0003f24270 */
[----:B-1----:R-:W-:Y:S05]  /*d5c0*/  @!P1 BRA `(.L_x_8431) ;  /* 0x0000016000e89947 */ /* 0x002fea0003800000 */
[----:B------:R-:W-:-:S03]  /*d5d0*/  UMOV UR4, 0xffffffff ;  /* 0xffffffff00047882 */ /* 0x000fc60000000000 */
[----:B------:R-:W-:Y:S05]  /*d5e0*/  BRA.DIV UR4, `(.L_x_8432) ;  /* 0x0000022a04e07947 */ /* 0x000fea000b800000 */
[----:B------:R-:W1:Y:S02]  /*d5f0*/  S2R R0, SR_TID.X ;  /* 0x0000000000007919 */ /* 0x000e640000002100 */
[----:B-1----:R-:W-:-:S05]  /*d600*/  VIADD R2, R0, 0xffffff80 ;  /* 0xffffff8000027836 */ /* 0x002fca0000000000 */
[----:B------:R-:W-:-:S04]  /*d610*/  SHF.R.S32.HI R0, RZ, 0x1f, R2 ;  /* 0x0000001fff007819 */ /* 0x000fc80000011402 */
[----:B------:R-:W-:-:S04]  /*d620*/  LEA.HI R0, R0, R2, RZ, 0x7 ;  /* 0x0000000200007211 */ /* 0x000fc800078f38ff */
[----:B------:R-:W-:-:S06]  /*d630*/  SHF.R.S32.HI R0, RZ, 0x7, R0 ;  /* 0x00000007ff007819 */ /* 0x000fcc0000011400 */
[----:B------:R-:W1:Y:S04]  /*d640*/  SHFL.IDX PT, R0, R0, RZ, 0x1f ;  /* 0x00001fff00007589 */ /* 0x000e6800000e0000 */
[----:B-1----:R1:W-:Y:S02]  /*d650*/  STL [R1+0x44], R0 ;  /* 0x0000440001007387 */ /* 0x0023e40000100800 */
.L_x_8669:
        /* <DEDUP_REMOVED lines=15> */
[----:B------:R1:W3:Y:S01]  /*d750*/  LDC.64 R2, c[0x4][R0] ;  /* 0x0100000000027b82 */ /* 0x0002e20000000a00 */
        /* <DEDUP_REMOVED lines=8> */
[----:B-1----:R-:W-:-:S07]  /*d7e0*/  IMAD.MOV.U32 R13, RZ, RZ, RZ ;  /* 0x000000ffff0d7224 */ /* 0x002fce00078e00ff */
[----:B------:R-:W-:-:S07]  /*d7f0*/  LEPC R20, `(.L_x_8434) ;  /* 0x000000001014794e */ /* 0x000fce0000000000 */
[----:B0-23-5:R-:W-:Y:S05]  /*d800*/  CALL.ABS.NOINC R2 ;  /* 0x0000000002007343 */ /* 0x02dfea0003c00000 */
.L_x_8434:
[----:B------:R-:W-:Y:S05]  /*d810*/  BSYNC B6 ;  /* 0x0000000000067941 */ /* 0x000fea0003800000 */
.L_x_8433:
[----:B------:R-:W3:Y:S01]  /*d820*/  LDL R2, [R1+0x9c] ;  /* 0x00009c0001027983 */ /* 0x000ee20000100800 */
[----:B------:R-:W-:Y:S01]  /*d830*/  ULDC.64 UR4, c[0x0][0x990] ;  /* 0x0002640000047ab9 */ /* 0x000fe20000000a00 */
[----:B------:R-:W-:Y:S02]  /*d840*/  ULDC.64 UR6, c[0x0][0x998] ;  /* 0x0002660000067ab9 */ /* 0x000fe40000000a00 */
[----:B------:R-:W4:Y:S04]  /*d850*/  LDL R21, [R1+0x88] ;  /* 0x0000880001157983 */ /* 0x000f280000100800 */
[----:B------:R-:W2:Y:S01]  /*d860*/  LDL R20, [R1+0x74] ;  /* 0x0000740001147983 */ /* 0x000ea20000100800 */
[----:B------:R-:W-:Y:S01]  /*d870*/  ISETP.NE.U32.AND P0, PT, RZ, UR4, PT ;  /* 0x00000004ff007c0c */ /* 0x000fe2000bf05070 */
[----:B------:R-:W-:Y:S01]  /*d880*/  ULDC.64 UR8, c[0x0][0x208] ;  /* 0x0000820000087ab9 */ /* 0x000fe20000000a00 */
[----:B------:R-:W-:-:S02]  /*d890*/  ISETP.NE.U32.AND P1, PT, RZ, UR6, PT ;  /* 0x00000006ff007c0c */ /* 0x000fc4000bf25070 */
[----:B------:R-:W-:Y:S02]  /*d8a0*/  ISETP.NE.AND.EX P0, PT, RZ, UR5, PT, P0 ;  /* 0x00000005ff007c0c */ /* 0x000fe4000bf05300 */
[----:B------:R-:W-:-:S11]  /*d8b0*/  ISETP.NE.AND.EX P1, PT, RZ, UR7, PT, P1 ;  /* 0x00000007ff007c0c */ /* 0x000fd6000bf25310 */
[----:B------:R-:W3:Y:S08]  /*d8c0*/  @P0 LDC.64 R6, c[0x0][0x9a8] ;  /* 0x00026a00ff060b82 */ /* 0x000ef00000000a00 */
[----:B------:R-:W1:Y:S08]  /*d8d0*/  @P1 LDC.64 R8, c[0x0][0x9b8] ;  /* 0x00026e00ff081b82 */ /* 0x000e700000000a00 */
[----:B------:R-:W0:Y:S08]  /*d8e0*/  @P0 LDC.64 R10, c[0x0][0x9b0] ;  /* 0x00026c00ff0a0b82 */ /* 0x000e300000000a00 */
[----:B------:R-:W2:Y:S01]  /*d8f0*/  @P1 LDC.64 R12, c[0x0][0x9c0] ;  /* 0x00027000ff0c1b82 */ /* 0x000ea20000000a00 */
[----:B---3--:R-:W-:-:S02]  /*d900*/  @P0 IMAD R0, R2, R6, RZ ;  /* 0x0000000602000224 */ /* 0x008fc400078e02ff */
[-C--:B-1----:R-:W-:Y:S02]  /*d910*/  @P1 IMAD R2, R2, R8.reuse, RZ ;  /* 0x0000000802021224 */ /* 0x082fe400078e02ff */
[----:B----4-:R-:W-:-:S04]  /*d920*/  @P1 IMAD.WIDE.U32 R4, R21, R8, RZ ;  /* 0x0000000815041225 */ /* 0x010fc800078e00ff */
[C---:B------:R-:W-:Y:S02]  /*d930*/  @P1 IMAD R9, R21.reuse, R9, R2 ;  /* 0x0000000915091224 */ /* 0x040fe400078e0202 */
[C---:B------:R-:W-:Y:S02]  /*d940*/  @P0 IMAD R7, R21.reuse, R7, R0 ;  /* 0x0000000715070224 */ /* 0x040fe400078e0200 */
[----:B------:R-:W-:Y:S01]  /*d950*/  @P0 IMAD.WIDE.U32 R2, R21, R6, RZ ;  /* 0x0000000615020225 */ /* 0x000fe200078e00ff */
[----:B------:R-:W-:-:S03]  /*d960*/  @P1 IADD3 R5, R5, R9, RZ ;  /* 0x0000000905051210 */ /* 0x000fc60007ffe0ff */
[----:B------:R-:W-:Y:S02]  /*d970*/  @P0 IMAD.IADD R3, R3, 0x1, R7 ;  /* 0x0000000103030824 */ /* 0x000fe400078e0207 */
[----:B--2---:R-:W-:-:S04]  /*d980*/  @P1 IMAD.WIDE.U32 R6, R20, R12, R4 ;  /* 0x0000000c14061225 */ /* 0x004fc800078e0004 */
        /* <DEDUP_REMOVED lines=29> */
.L_x_8438:
[----:B-1----:R1:W2:Y:S02]  /*db60*/  SYNCS.PHASECHK.TRANS64.TRYWAIT P0, [R16+URZ+0x2e800], R3 ;  /* 0x02e80003100075a7 */ /* 0x0022a4000800017f */
[----:B--2---:R-:W-:Y:S05]  /*db70*/  @!P0 NANOSLEEP.SYNCS 0x989680 ;  /* 0x009896800000895d */ /* 0x004fea0003900000 */
[----:B------:R-:W2:Y:S02]  /*db80*/  @!P0 SYNCS.PHASECHK.TRANS64 P0, [R16+URZ+0x2e800], R3 ;  /* 0x02e80003100085a7 */ /* 0x000ea4000800007f */
[----:B--2---:R-:W-:Y:S05]  /*db90*/  @!P0 BRA `(.L_x_8438) ;  /* 0xfffffffc00f08947 */ /* 0x004fea000383ffff */
.L_x_8437:
[----:B------:R-:W-:Y:S05]  /*dba0*/  BSYNC B0 ;  /* 0x0000000000007941 */ /* 0x000fea0003800000 */
.L_x_8436:
[----:B------:R-:W-:Y:S05]  /*dbb0*/  BRA `(.L_x_8439) ;  /* 0x0000005000487947 */ /* 0x000fea0003800000 */
.L_x_8435:
        /* <DEDUP_REMOVED lines=30> */
.L_x_8441:
[----:B------:R-:W-:Y:S05]  /*dda0*/  BSYNC B6 ;  /* 0x0000000000067941 */ /* 0x000fea0003800000 */
.L_x_8440:
[----:B------:R-:W2:Y:S01]  /*ddb0*/  LDL R39, [R1+0x54] ;  /* 0x0000540001277983 */ /* 0x000ea20000100800 */
[----:B------:R-:W-:Y:S01]  /*ddc0*/  ULDC.U8 UR4, c[0x0][0x410] ;  /* 0x0001040000047ab9 */ /* 0x000fe20000000000 */
[----:B------:R-:W-:Y:S01]  /*ddd0*/  BSSY B0, `(.L_x_8442) ;  /* 0x00004e8000007945 */ /* 0x000fe20003800000 */
[----:B------:R-:W-:Y:S01]  /*dde0*/  ISETP.NE.AND P0, PT, RZ, UR4, PT ;  /* 0x00000004ff007c0c */ /* 0x000fe2000bf05270 */
[----:B--2---:R-:W-:-:S12]  /*ddf0*/  IMAD.IADD R41, R228, 0x1, R39 ;  /* 0x00000001e4297824 */ /* 0x004fd800078e0227 */
[----:B------:R-:W-:Y:S05]  /*de00*/  @!P0 BRA `(.L_x_8443) ;  /* 0x0000002400e88947 */ /* 0x000fea0003800000 */
[----:B------:R-:W0:Y:S01]  /*de10*/  LDC R37, c[0x0][0x448] ;  /* 0x00011200ff257b82 */ /* 0x000e220000000800 */
[----:B------:R-:W1:Y:S01]  /*de20*/  S2R R20, SR_TID.X ;  /* 0x0000000000147919 */ /* 0x000e620000002100 */
[----:B------:R-:W-:Y:S01]  /*de30*/  ULDC.64 UR4, c[0x0][0x3f8] ;  /* 0x0000fe0000047ab9 */ /* 0x000fe20000000a00 */
[----:B------:R-:W-:Y:S01]  /*de40*/  IMAD.MOV.U32 R4, RZ, RZ, R24 ;  /* 0x000000ffff047224 */ /* 0x000fe200078e0018 */
[----:B------:R-:W-:Y:S01]  /*de50*/  ULDC.64 UR6, c[0x0][0x408] ;  /* 0x0001020000067ab9 */ /* 0x000fe20000000a00 */
[----:B------:R-:W-:Y:S01]  /*de60*/  IMAD.MOV.U32 R8, RZ, RZ, R26 ;  /* 0x000000ffff087224 */ /* 0x000fe200078e001a */
[----:B------:R-:W-:Y:S01]  /*de70*/  ULDC.64 UR8, c[0x0][0x400] ;  /* 0x0001000000087ab9 */ /* 0x000fe20000000a00 */
[----:B------:R-:W-:Y:S01]  /*de80*/  IMAD.MOV.U32 R9, RZ, RZ, R31 ;  /* 0x000000ffff097224 */ /* 0x000fe200078e001f */
[----:B------:R-:W-:Y:S02]  /*de90*/  SHF.R.S32.HI R38, RZ, 0x1f, R230 ;  /* 0x0000001fff267819 */ /* 0x000fe400000114e6 */
[----:B0-----:R-:W-:Y:S01]  /*dea0*/  ISETP.NE.AND P0, PT, R37, 0x1, PT ;  /* 0x000000012500780c */ /* 0x001fe20003f05270 */
[----:B-1----:R-:W-:-:S12]  /*deb0*/  VIADD R21, R20, 0xffffff80 ;  /* 0xffffff8014157836 */ /* 0x002fd80000000000 */
[----:B------:R-:W0:Y:S01]  /*dec0*/  @P0 LDC R0, c[0x0][0x44c] ;  /* 0x00011300ff000b82 */ /* 0x000e220000000800 */
[----:B------:R-:W-:-:S04]  /*ded0*/  SHF.R.S32.HI R20, RZ, 0x1f, R21 ;  /* 0x0000001fff147819 */ /* 0x000fc80000011415 */
[----:B------:R-:W-:-:S03]  /*dee0*/  LEA.HI R20, R20, R21, RZ, 0x2 ;  /* 0x0000001514147211 */ /* 0x000fc600078f10ff */
[----:B------:R-:W1:Y:S01]  /*def0*/  @P0 LDC R5, c[0x0][0x450] ;  /* 0x00011400ff050b82 */ /* 0x000e620000000800 */
[----:B------:R-:W-:-:S05]  /*df00*/  LOP3.LUT R20, R20, 0xfffffffc, RZ, 0xc0, !PT ;  /* 0xfffffffc14147812 */ /* 0x000fca00078ec0ff */
[----:B------:R-:W-:-:S04]  /*df10*/  IMAD.IADD R20, R21, 0x1, -R20 ;  /* 0x0000000115147824 */ /* 0x000fc800078e0a14 */
[----:B------:R-:W-:-:S04]  /*df20*/  IMAD R3, R20, 0x40, R41 ;  /* 0x0000004014037824 */ /* 0x000fc800078e0229 */
[----:B0-----:R-:W-:-:S05]  /*df30*/  @P0 IMAD.HI.U32 R0, R3, R0, RZ ;  /* 0x0000000003000227 */ /* 0x001fca00078e00ff */
[----:B-1----:R-:W-:Y:S01]  /*df40*/  @P0 SHF.R.U32.HI R3, RZ, R5, R0 ;  /* 0x00000005ff030219 */ /* 0x002fe20000011600 */
[----:B------:R-:W-:-:S03]  /*df50*/  IMAD.MOV.U32 R5, RZ, RZ, R29 ;  /* 0x000000ffff057224 */ /* 0x000fc600078e001d */
        /* <DEDUP_REMOVED lines=8> */
[----:B------:R-:W-:Y:S02]  /*dfe0*/  UMOV UR4, 0xffffffff ;  /* 0xffffffff00047882 */ /* 0x000fe40000000000 */
[----:B------:R-:W-:Y:S01]  /*dff0*/  IMAD R3, R3, UR7, R6 ;  /* 0x0000000703037c24 */ /* 0x000fe2000f8e0206 */
[----:B------:R-:W-:Y:S02]  /*e000*/  IADD3 R6, P1, R8, UR8, RZ ;  /* 0x0000000808067c10 */ /* 0x000fe4000ff3e0ff */
[----:B------:R-:W-:Y:S02]  /*e010*/  IADD3.X R4, R5, UR5, R7, P0, !PT ;  /* 0x0000000505047c10 */ /* 0x000fe400087fe407 */
[----:B------:R-:W-:Y:S01]  /*e020*/  IADD3.X R8, R9, UR9, R3, P1, !PT ;  /* 0x0000000909087c10 */ /* 0x000fe20008ffe403 */
[----:B------:R-:W-:Y:S08]  /*e030*/  BRA.DIV UR4, `(.L_x_8444) ;  /* 0x00000222048c7947 */ /* 0x000ff0000b800000 */
[----:B------:R0:W1:Y:S04]  /*e040*/  SHFL.IDX PT, R3, R4, RZ, 0x1c1f ;  /* 0x001c1fff04037589 */ /* 0x00006800000e0000 */
[----:B------:R0:W2:Y:S04]  /*e050*/  SHFL.IDX PT, R5, R0, RZ, 0x1c1f ;  /* 0x001c1fff00057589 */ /* 0x0000a800000e0000 */
[----:B------:R0:W3:Y:S04]  /*e060*/  SHFL.IDX PT, R7, R8, RZ, 0x1c1f ;  /* 0x001c1fff08077589 */ /* 0x0000e800000e0000 */
[----:B------:R0:W4:Y:S02]  /*e070*/  SHFL.IDX PT, R14, R6, RZ, 0x1c1f ;  /* 0x001c1fff060e7589 */ /* 0x00012400000e0000 */
.L_x_8675:
        /* <DEDUP_REMOVED lines=15> */
[----:B------:R-:W-:Y:S01]  /*e170*/  CS2R R26, SRZ ;  /* 0x00000000001a7805 */ /* 0x000fe2000001ff00 */
[----:B------:R-:W-:-:S04]  /*e180*/  ULDC.64 UR6, c[0x0][0x208] ;  /* 0x0000820000067ab9 */ /* 0x000fc80000000a00 */
[----:B--2---:R-:W-:-:S04]  /*e190*/  @!P4 IADD3 R24, P0, R230, R5, RZ ;  /* 0x00000005e618c210 */ /* 0x004fc80007f1e0ff */
[-C--:B----4-:R-:W-:Y:S02]  /*e1a0*/  @!P3 IADD3 R12, P1, R22, R14.reuse, RZ ;  /* 0x0000000e160cb210 */ /* 0x090fe40007f3e0ff */
[----:B------:R-:W-:Y:S01]  /*e1b0*/  @!P4 IADD3 R14, P2, R230, R14, RZ ;  /* 0x0000000ee60ec210 */ /* 0x000fe20007f5e0ff */
[--C-:B-1----:R-:W-:Y:S01]  /*e1c0*/  @!P4 IMAD.X R25, R3, 0x1, R38.reuse, P0 ;  /* 0x000000010319c824 */ /* 0x102fe200000e0626 */
[----:B------:R-:W-:Y:S01]  /*e1d0*/  @!P3 IADD3 R10, P0, R22, R5, RZ ;  /* 0x00000005160ab210 */ /* 0x000fe20007f1e0ff */
[C---:B---3--:R-:W-:Y:S02]  /*e1e0*/  @!P3 IMAD.X R13, R7.reuse, 0x1, R23, P1 ;  /* 0x00000001070db824 */ /* 0x048fe400008e0617 */
[----:B------:R-:W-:Y:S01]  /*e1f0*/  @!P4 IMAD.X R15, R7, 0x1, R38, P2 ;  /* 0x00000001070fc824 */ /* 0x000fe200010e0626 */
[----:B------:R-:W-:Y:S01]  /*e200*/  @!P3 IADD3.X R11, R3, R23, RZ, P0, !PT ;  /* 0x00000017030bb210 */ /* 0x000fe200007fe4ff */
[----:B------:R1:W5:Y:S04]  /*e210*/  @!P4 LD.E.64 R20, desc[UR6][R24.64] ;  /* 0x000000061814c980 */ /* 0x000368000c101b00 */
[----:B------:R1:W5:Y:S04]  /*e220*/  @!P3 LD.E.64 R28, desc[UR6][R10.64] ;  /* 0x000000060a1cb980 */ /* 0x000368000c101b00 */
[----:B------:R1:W5:Y:S04]  /*e230*/  @!P3 LD.E.64 R30, desc[UR6][R12.64] ;  /* 0x000000060c1eb980 */ /* 0x000368000c101b00 */
[----:B------:R1:W5:Y:S02]  /*e240*/  @!P4 LD.E.64 R26, desc[UR6][R14.64] ;  /* 0x000000060e1ac980 */ /* 0x000364000c101b00 */
.L_x_8446:
[----:B------:R-:W-:Y:S05]  /*e250*/  BSYNC B1 ;  /* 0x0000000000017941 */ /* 0x000fea0003800000 */
.L_x_8445:
[----:B------:R-:W-:Y:S01]  /*e260*/  UMOV UR4, 0xffffffff ;  /* 0xffffffff00047882 */ /* 0x000fe20000000000 */
[----:B-1----:R-:W-:Y:S02]  /*e270*/  CS2R R24, SRZ ;  /* 0x0000000000187805 */ /* 0x002fe4000001ff00 */
[----:B------:R-:W-:Y:S05]  /*e280*/  BRA.DIV UR4, `(.L_x_8447) ;  /* 0x0000022204687947 */ /* 0x000fea000b800000 */
[----:B------:R1:W0:Y:S04]  /*e290*/  SHFL.IDX PT, R3, R4, 0x1, 0x1c1f ;  /* 0x003c1f0004037f89 */ /* 0x00022800000e0000 */
[----:B--2---:R1:W2:Y:S04]  /*e2a0*/  SHFL.IDX PT, R5, R0, 0x1, 0x1c1f ;  /* 0x003c1f0000057f89 */ /* 0x0042a800000e0000 */
[----:B---3--:R1:W3:Y:S04]  /*e2b0*/  SHFL.IDX PT, R7, R8, 0x1, 0x1c1f ;  /* 0x003c1f0008077f89 */ /* 0x0082e800000e0000 */
[----:B----4-:R1:W4:Y:S02]  /*e2c0*/  SHFL.IDX PT, R14, R6, 0x1, 0x1c1f ;  /* 0x003c1f00060e7f89 */ /* 0x01032400000e0000 */
.L_x_8681:
        /* <DEDUP_REMOVED lines=9> */
[----:B------:R-:W-:Y:S01]  /*e360*/  ISETP.GE.AND P4, PT, R230, UR4, PT ;  /* 0x00000004e6007c0c */ /* 0x000fe2000bf86270 */
[----:B------:R-:W-:Y:S01]  /*e370*/  ULDC.64 UR6, c[0x0][0x208] ;  /* 0x0000820000067ab9 */ /* 0x000fe20000000a00 */
[----:B------:R-:W-:Y:S02]  /*e380*/  ISETP.GE.AND P3, PT, R22, UR4, PT ;  /* 0x0000000416007c0c */ /* 0x000fe4000bf66270 */
[----:B------:R-:W-:-:S09]  /*e390*/  CS2R R10, SRZ ;  /* 0x00000000000a7805 */ /* 0x000fd2000001ff00 */
[CC--:B--2---:R-:W-:Y:S02]  /*e3a0*/  @!P4 IADD3 R32, P0, R230.reuse, R5.reuse, RZ ;  /* 0x00000005e620c210 */ /* 0x0c4fe40007f1e0ff */
[-C--:B----4-:R-:W-:Y:S02]  /*e3b0*/  @!P4 IADD3 R34, P2, R230, R14.reuse, RZ ;  /* 0x0000000ee622c210 */ /* 0x090fe40007f5e0ff */
[C---:B------:R-:W-:Y:S01]  /*e3c0*/  @!P3 IADD3 R14, P1, R22.reuse, R14, RZ ;  /* 0x0000000e160eb210 */ /* 0x040fe20007f3e0ff */
[--C-:B------:R-:W-:Y:S01]  /*e3d0*/  @!P4 IMAD.X R33, R3, 0x1, R38.reuse, P0 ;  /* 0x000000010321c824 */ /* 0x100fe200000e0626 */
[----:B------:R-:W-:Y:S02]  /*e3e0*/  @!P3 IADD3 R4, P0, R22, R5, RZ ;  /* 0x000000051604b210 */ /* 0x000fe40007f1e0ff */
[----:B------:R-:W-:Y:S02]  /*e3f0*/  CS2R R12, SRZ ;  /* 0x00000000000c7805 */ /* 0x000fe4000001ff00 */
[----:B------:R-:W-:Y:S01]  /*e400*/  CS2R R8, SRZ ;  /* 0x0000000000087805 */ /* 0x000fe2000001ff00 */
[----:B---3--:R-:W-:Y:S01]  /*e410*/  @!P4 IMAD.X R35, R7, 0x1, R38, P2 ;  /* 0x000000010723c824 */ /* 0x008fe200010e0626 */
[----:B------:R0:W5:Y:S01]  /*e420*/  @!P4 LD.E.64 R24, desc[UR6][R32.64] ;  /* 0x000000062018c980 */ /* 0x000162000c101b00 */
[----:B------:R-:W-:-:S02]  /*e430*/  @!P3 IMAD.X R5, R3, 0x1, R23, P0 ;  /* 0x000000010305b824 */ /* 0x000fc400000e0617 */
[----:B------:R-:W-:Y:S01]  /*e440*/  @!P3 IMAD.X R15, R7, 0x1, R23, P1 ;  /* 0x00000001070fb824 */ /* 0x000fe200008e0617 */
[----:B------:R0:W5:Y:S04]  /*e450*/  @!P4 LD.E.64 R8, desc[UR6][R34.64] ;  /* 0x000000062208c980 */ /* 0x000168000c101b00 */
[----:B------:R0:W5:Y:S04]  /*e460*/  @!P3 LD.E.64 R10, desc[UR6][R4.64] ;  /* 0x00000006040ab980 */ /* 0x000168000c101b00 */
[----:B------:R0:W5:Y:S02]  /*e470*/  @!P3 LD.E.64 R12, desc[UR6][R14.64] ;  /* 0x000000060e0cb980 */ /* 0x000164000c101b00 */
.L_x_8449:
[----:B------:R-:W-:Y:S05]  /*e480*/  BSYNC B1 ;  /* 0x0000000000017941 */ /* 0x000fea0003800000 */
.L_x_8448:
[----:B------:R-:W2:Y:S01]  /*e490*/  LDL R0, [R1+0xac] ;  /* 0x0000ac0001007983 */ /* 0x000ea20000100800 */
[----:B0-----:R-:W-:Y:S01]  /*e4a0*/  VIADDMNMX R15, R37, -R39, 0x80, PT ;  /* 0x00000080250f7446 */ /* 0x001fe20003800927 */
[----:B------:R-:W-:Y:S01]  /*e4b0*/  BSSY B1, `(.L_x_8450) ;  /* 0x0000019000017945 */ /* 0x000fe20003800000 */
[----:B------:R-:W-:Y:S01]  /*e4c0*/  LOP3.LUT P2, RZ, R229, 0x4, RZ, 0xc0, !PT ;  /* 0x00000004e5ff7812 */ /* 0x000fe2000784c0ff */
[----:B------:R-:W0:Y:S01]  /*e4d0*/  S2R R4, SR_TID.X ;  /* 0x0000000000047919 */ /* 0x000e220000002100 */
[----:B------:R-:W-:Y:S01]  /*e4e0*/  ISETP.GE.AND P1, PT, R228, R15, PT ;  /* 0x0000000fe400720c */ /* 0x000fe20003f26270 */
[----:B0-----:R-:W-:-:S05]  /*e4f0*/  VIADD R6, R4, 0xffffff80 ;  /* 0xffffff8004067836 */ /* 0x001fca0000000000 */
[----:B------:R-:W-:-:S04]  /*e500*/  SHF.R.S32.HI R4, RZ, 0x1f, R6 ;  /* 0x0000001fff047819 */ /* 0x000fc80000011406 */
[----:B------:R-:W-:-:S05]  /*e510*/  LEA.HI R4, R4, R6, RZ, 0x5 ;  /* 0x0000000604047211 */ /* 0x000fca00078f28ff */
[----:B------:R-:W-:-:S05]  /*e520*/  IMAD.SHL.U32 R4, R4, 0x20, RZ ;  /* 0x0000002004047824 */ /* 0x000fca00078e00ff */
[----:B------:R-:W-:Y:S02]  /*e530*/  LOP3.LUT R4, R4, 0xfffffc00, RZ, 0xc0, !PT ;  /* 0xfffffc0004047812 */ /* 0x000fe400078ec0ff */
[----:B--2---:R-:W-:Y:S01]  /*e540*/  R2UR UR5, R0 ;  /* 0x00000000000572ca */ /* 0x004fe200000e0000 */
[----:B------:R-:W-:-:S05]  /*e550*/  IMAD.SHL.U32 R0, R229, 0x80, RZ ;  /* 0x00000080e5007824 */ /* 0x000fca00078e00ff */
[----:B------:R-:W-:-:S04]  /*e560*/  LOP3.LUT R3, R0, 0x380, RZ, 0xc0, !PT ;  /* 0x0000038000037812 */ /* 0x000fc800078ec0ff */
[----:B------:R-:W-:Y:S02]  /*e570*/  LOP3.LUT R0, R3, 0x30, R18, 0xf8, !PT ;  /* 0x0000003003007812 */ /* 0x000fe400078ef812 */
[----:B------:R-:W-:Y:S01]  /*e580*/  SHF.R.U32.HI R3, RZ, 0x3, R3 ;  /* 0x00000003ff037819 */ /* 0x000fe20000011603 */
[----:B------:R-:W-:-:S03]  /*e590*/  ULEA.HI UR4, UR5, UR5, URZ, 0x1 ;  /* 0x0000000505047291 */ /* 0x000fc6000f8f083f */
[----:B------:R-:W-:Y:S01]  /*e5a0*/  LOP3.LUT R3, R0, R3, RZ, 0x3c, !PT ;  /* 0x0000000300037212 */ /* 0x000fe200078e3cff */
[----:B------:R-:W-:-:S03]  /*e5b0*/  ULOP3.LUT UR4, UR4, 0xfffffffe, URZ, 0xc0, !UPT ;  /* 0xfffffffe04047892 */ /* 0x000fc6000f8ec03f */
[----:B------:R-:W-:Y:S01]  /*e5c0*/  IADD3 R3, R16, R3, R4 ;  /* 0x0000000310037210 */ /* 0x000fe20007ffe004 */
[----:B------:R-:W-:-:S03]  /*e5d0*/  UIADD3 UR4, UR5, -UR4, URZ ;  /* 0x8000000405047290 */ /* 0x000fc6000fffe03f */
[C---:B------:R-:W-:Y:S01]  /*e5e0*/  IADD3 R4, R3.reuse, 0x1c400, RZ ;  /* 0x0001c40003047810 */ /* 0x040fe20007ffe0ff */
[----:B------:R-:W-:Y:S02]  /*e5f0*/  VIADD R0, R3, 0x1c440 ;  /* 0x0001c44003007836 */ /* 0x000fe40000000000 */
[----:B------:R-:W-:-:S05]  /*e600*/  IMAD.U32 R5, RZ, RZ, UR4 ;  /* 0x00000004ff057e24 */ /* 0x000fca000f8e00ff */
[----:B------:R-:W-:-:S04]  /*e610*/  SHF.L.U32 R5, R5, 0x1f, RZ ;  /* 0x0000001f05057819 */ /* 0x000fc800000006ff */
[----:B------:R-:W0:Y:S02]  /*e620*/  SYNCS.PHASECHK.TRANS64.TRYWAIT P0, [R16+URZ+0x2e800], R5 ;  /* 0x02e80005100075a7 */ /* 0x000e24000800017f */
[----:B0-----:R-:W-:Y:S05]  /*e630*/  @!P0 BRA `(.L_x_8451) ;  /* 0x0000021c00ec8947 */ /* 0x001fea0003800000 */
.L_x_8682:
[----:B------:R-:W-:Y:S05]  /*e640*/  BSYNC B1 ;  /* 0x0000000000017941 */ /* 0x000fea0003800000 */
.L_x_8450:
        /* <DEDUP_REMOVED lines=8> */
[----:B---3--:R-:W0:Y:S01]  /*e6d0*/  LDS.128 R4, [R3+0x1c400] ;  /* 0x01c4000003047984 */ /* 0x008e220000000c00 */
        /* <DEDUP_REMOVED lines=8> */
[----:B------:R-:W-:Y:S01]  /*e760*/  LOP3.LUT R39, R39, 0xff, RZ, 0xc0, !PT ;  /* 0x000000ff27277812 */ /* 0x000fe200078ec0ff */
[----:B------:R-:W-:Y:S01]  /*e770*/  IMAD.U32 R35, R35, 0x10000, RZ ;  /* 0x0001000023237824 */ /* 0x000fe200078e00ff */
[----:B------:R-:W-:Y:S02]  /*e780*/  SHF.R.U32.HI R40, RZ, 0x10, R31 ;  /* 0x00000010ff287819 */ /* 0x000fe4000001161f */
[----:B----4-:R-:W-:Y:S02]  /*e790*/  LOP3.LUT R14, R28, 0xff, RZ, 0xc0, !PT ;  /* 0x000000ff1c0e7812 */ /* 0x010fe400078ec0ff */
[----:B------:R-:W-:-:S02]  /*e7a0*/  LOP3.LUT R33, R32, 0xff, RZ, 0xc0, !PT ;  /* 0x000000ff20217812 */ /* 0x000fc400078ec0ff */
[----:B------:R-:W-:Y:S01]  /*e7b0*/  PRMT R38, R39, 0x7604, R38 ;  /* 0x0000760427267816 */ /* 0x000fe20000000026 */
[----:B------:R-:W-:Y:S01]  /*e7c0*/  IMAD.U32 R39, R40, 0x10000, RZ ;  /* 0x0001000028277824 */ /* 0x000fe200078e00ff */
        /* <DEDUP_REMOVED lines=9> */
[----:B0-----:R-:W-:Y:S02]  /*e860*/  F2FP.F16.E4M3.UNPACK_B R14, R6.H1 ;  /* 0x00000006ff0e723e */ /* 0x001fe400030006ff */
[----:B------:R-:W-:-:S02]  /*e870*/  LOP3.LUT R37, R37, 0xff0000, R30, 0xf8, !PT ;  /* 0x00ff000025257812 */ /* 0x000fc400078ef81e */
[----:B------:R-:W-:Y:S02]  /*e880*/  F2FP.F16.E4M3.UNPACK_B R38, R39 ;  /* 0x00000027ff26723e */ /* 0x000fe400020006ff */
[----:B------:R-:W-:Y:S02]  /*e890*/  F2FP.F16.E4M3.UNPACK_B R32, R35 ;  /* 0x00000023ff20723e */ /* 0x000fe400020006ff */
[----:B------:R-:W-:Y:S01]  /*e8a0*/  LOP3.LUT R34, R37, 0xff000000, R30, 0xf8, !PT ;  /* 0xff00000025227812 */ /* 0x000fe200078ef81e */
[--C-:B------:R-:W-:Y:S01]  /*e8b0*/  HADD2.F32 R30, -RZ, R14.reuse.H0_H0 ;  /* 0x2000000eff1e7230 */ /* 0x100fe20000004100 */
[--C-:B------:R-:W-:Y:S01]  /*e8c0*/  LOP3.LUT R33, R33, 0xff0000, R28.reuse, 0xf8, !PT ;  /* 0x00ff000021217812 */ /* 0x100fe200078ef81c */
[----:B------:R-:W-:Y:S01]  /*e8d0*/  HADD2.F32 R14, -RZ, R14.H1_H1 ;  /* 0x3000000eff0e7230 */ /* 0x000fe20000004100 */
[----:B------:R-:W-:Y:S01]  /*e8e0*/  F2FP.F16.E4M3.UNPACK_B R29, R6 ;  /* 0x00000006ff1d723e */ /* 0x000fe200020006ff */
[----:B------:R-:W-:Y:S01]  /*e8f0*/  HADD2.F32 R41, -RZ, R38.H1_H1 ;  /* 0x30000026ff297230 */ /* 0x000fe20000004100 */
[----:B------:R-:W-:Y:S01]  /*e900*/  LOP3.LUT R33, R33, 0xff000000, R28, 0xf8, !PT ;  /* 0xff00000021217812 */ /* 0x000fe200078ef81c */
[----:B------:R-:W-:Y:S01]  /*e910*/  HADD2.F32 R37, -RZ, R32.H1_H1 ;  /* 0x30000020ff257230 */ /* 0x000fe20000004100 */
[----:B------:R-:W-:Y:S01]  /*e920*/  F2FP.F16.E4M3.UNPACK_B R28, R5.H1 ;  /* 0x00000005ff1c723e */ /* 0x000fe200030006ff */
[----:B------:R-:W-:-:S02]  /*e930*/  HADD2.F32 R38, -RZ, R38.H0_H0 ;  /* 0x20000026ff267230 */ /* 0x000fc40000004100 */
[C---:B------:R-:W-:Y:S01]  /*e940*/  FMUL.FTZ R43, R14.reuse, R41 ;  /* 0x000000290e2b7220 */ /* 0x040fe20000410000 */
[----:B------:R-:W-:Y:S02]  /*e950*/  HADD2.F32 R32, -RZ, R32.H0_H0 ;  /* 0x20000020ff207230 */ /* 0x000fe40000004100 */
[----:B------:R-:W-:Y:S01]  /*e960*/  FMUL.FTZ R40, R14, R37 ;  /* 0x000000250e287220 */ /* 0x000fe20000410000 */
[----:B------:R-:W-:Y:S01]  /*e970*/  F2FP.F16.E4M3.UNPACK_B R14, R5 ;  /* 0x00000005ff0e723e */ /* 0x000fe200020006ff */
[--C-:B------:R-:W-:Y:S01]  /*e980*/  HADD2.F32 R5, -RZ, R29.reuse.H1_H1 ;  /* 0x3000001dff057230 */ /* 0x100fe20000004100 */
[----:B------:R-:W-:Y:S01]  /*e990*/  F2FP.F16.E4M3.UNPACK_B R31, R7 ;  /* 0x00000007ff1f723e */ /* 0x000fe200020006ff */
[C---:B------:R-:W-:Y:S01]  /*e9a0*/  FFMA.FTZ R43, R30.reuse, R37, -R43 ;  /* 0x000000251e2b7223 */ /* 0x040fe2000001082b */
        /* <DEDUP_REMOVED lines=72> */
.L_x_8455:
[----:B------:R-:W-:Y:S05]  /*ee30*/  BSYNC B2 ;  /* 0x0000000000027941 */ /* 0x000fea0003800000 */
.L_x_8454:
[----:B------:R-:W-:Y:S05]  /*ee40*/  @P1 BRA `(.L_x_8453) ;  /* 0x0000000400e81947 */ /* 0x000fea0003800000 */
[----:B0--3--:R-:W0:Y:S01]  /*ee50*/  LDS.128 R4, [R0] ;  /* 0x0000000000047984 */ /* 0x009e220000000c00 */
        /* <DEDUP_REMOVED lines=121> */
.L_x_8453:
[----:B------:R-:W-:Y:S05]  /*f5f0*/  BSYNC B1 ;  /* 0x0000000000017941 */ /* 0x000fea0003800000 */
.L_x_8452:
        /* <DEDUP_REMOVED lines=8> */
[----:B---3--:R-:W0:Y:S01]  /*f680*/  LDS.128 R4, [R3+0x1e400] ;  /* 0x01e4000003047984 */ /* 0x008e220000000c00 */
        /* <DEDUP_REMOVED lines=121> */
.L_x_8458:
[----:B------:R-:W-:Y:S05]  /*fe20*/  BSYNC B1 ;  /* 0x0000000000017941 */ /* 0x000fea0003800000 */
.L_x_8457:
[----:B------:R-:W-:Y:S05]  /*fe30*/  @P1 BRA `(.L_x_8456) ;  /* 0x0000002c00841947 */ /* 0x000fea0003800000 */
[----:B0--3--:R-:W0:Y:S01]  /*fe40*/  LDS.128 R4, [R0+0x2000] ;  /* 0x0020000000047984 */ /* 0x009e220000000c00 */
        /* <DEDUP_REMOVED lines=78> */
[----:B------:R-:W-:Y:S01]  /*10330*/  HADD2.F32 R6, -RZ, R4.H1_H1 ;  /* 0x30000004ff067230 */ /* 0x000fe20000004100 */
[----:B------:R-:W-:Y:S01]  /*10340*/  F2FP.SATFINITE.E4M3.F32.PACK_AB_MERGE_C R28, R29, R28, RZ ;  /* 0x0000001c1d1c723e */ /* 0x000fe200048070ff */
[----:B------:R-:W-:-:S02]  /*10350*/  HADD2.F32 R10, -RZ, R9.H1_H1 ;  /* 0x30000009ff0a7230 */ /* 0x000fc40000004100 */
[----:B------:R-:W-:Y:S02]  /*10360*/  HADD2.F32 R5, -RZ, R4.H0_H0 ;  /* 0x20000004ff057230 */ /* 0x000fe40000004100 */
        /* <DEDUP_REMOVED lines=13> */
[----:B------:R-:W-:Y:S02]  /*10440*/  HADD2.F32 R4, -RZ, R8.H1_H1 ;  /* 0x30000008ff047230 */ /* 0x000fe40000004100 */
[----:B------:R-:W-:Y:S02]  /*10450*/  HADD2.F32 R20, -RZ, R20.H0_H0 ;  /* 0x20000014ff147230 */ /* 0x000fe40000004100 */
[----:B------:R-:W-:Y:S02]  /*10460*/  HADD2.F32 R3, -RZ, R7.H1_H1 ;  /* 0x30000007ff037230 */ /* 0x000fe40000004100 */
[----:B------:R-:W-:Y:S01]  /*10470*/  FMUL.FTZ R15, R4, R9 ;  /* 0x00000009040f7220 */ /* 0x000fe20000410000 */
[----:B------:R-:W-:-:S02]  /*10480*/  HADD2.F32 R12, -RZ, R12.H0_H0 ;  /* 0x2000000cff0c7230 */ /* 0x000fc40000004100 */
        /* <DEDUP_REMOVED lines=18> */
.L_x_8443:
[----:B------:R-:W0:Y:S01]  /*105b0*/  S2R R0, SR_TID.X ;  /* 0x0000000000007919 */ /* 0x000e220000002100 */
[----:B------:R-:W1:Y:S01]  /*105c0*/  LDC R34, c[0x0][0x448] ;  /* 0x00011200ff227b82 */ /* 0x000e620000000800 */
[----:B------:R-:W-:Y:S01]  /*105d0*/  IMAD.MOV.U32 R4, RZ, RZ, R24 ;  /* 0x000000ffff047224 */ /* 0x000fe200078e0018 */
[----:B------:R-:W-:Y:S01]  /*105e0*/  ULDC.64 UR4, c[0x0][0x3f8] ;  /* 0x0000fe0000047ab9 */ /* 0x000fe20000000a00 */
[----:B------:R-:W-:Y:S01]  /*105f0*/  IMAD.MOV.U32 R6, RZ, RZ, R26 ;  /* 0x000000ffff067224 */ /* 0x000fe200078e001a */
[----:B------:R-:W-:Y:S01]  /*10600*/  ULDC.64 UR6, c[0x0][0x408] ;  /* 0x0001020000067ab9 */ /* 0x000fe20000000a00 */
[----:B------:R-:W-:Y:S01]  /*10610*/  IMAD.MOV.U32 R7, RZ, RZ, R31 ;  /* 0x000000ffff077224 */ /* 0x000fe200078e001f */
[----:B------:R-:W-:Y:S01]  /*10620*/  ULDC.64 UR8, c[0x0][0x400] ;  /* 0x0001000000087ab9 */ /* 0x000fe20000000a00 */
[----:B-1----:R-:W-:Y:S01]  /*10630*/  ISETP.NE.AND P0, PT, R34, 0x1, PT ;  /* 0x000000012200780c */ /* 0x002fe20003f05270 */
[----:B0-----:R-:W-:-:S05]  /*10640*/  VIADD R0, R0, 0xffffff80 ;  /* 0xffffff8000007836 */ /* 0x001fca0000000000 */
[----:B------:R-:W-:-:S07]  /*10650*/  SHF.R.S32.HI R3, RZ, 0x1f, R0 ;  /* 0x0000001fff037819 */ /* 0x000fce0000011400 */
[----:B------:R-:W0:Y:S01]  /*10660*/  @P0 LDC R5, c[0x0][0x450] ;  /* 0x00011400ff050b82 */ /* 0x000e220000000800 */
[----:B------:R-:W-:-:S04]  /*10670*/  LEA.HI R3, R3, R0, RZ, 0x2 ;  /* 0x0000000003037211 */ /* 0x000fc800078f10ff */
[----:B------:R-:W-:-:S05]  /*10680*/  LOP3.LUT R3, R3, 0xfffffffc, RZ, 0xc0, !PT ;  /* 0xfffffffc03037812 */ /* 0x000fca00078ec0ff */
[----:B------:R-:W-:Y:S02]  /*10690*/  IMAD.IADD R3, R0, 0x1, -R3 ;  /* 0x0000000100037824 */ /* 0x000fe400078e0a03 */
[----:B------:R-:W1:Y:S02]  /*106a0*/  @P0 LDC R0, c[0x0][0x44c] ;  /* 0x00011300ff000b82 */ /* 0x000e640000000800 */
[----:B------:R-:W-:-:S04]  /*106b0*/  IMAD R3, R3, 0x40, R41 ;  /* 0x0000004003037824 */ /* 0x000fc800078e0229 */
[----:B-1----:R-:W-:-:S05]  /*106c0*/  @P0 IMAD.HI.U32 R0, R3, R0, RZ ;  /* 0x0000000003000227 */ /* 0x002fca00078e00ff */
[----:B0-----:R-:W-:Y:S02]  /*106d0*/  @P0 SHF.R.U32.HI R3, RZ, R5, R0 ;  /* 0x00000005ff030219 */ /* 0x001fe40000011600 */
[----:B------:R-:W-:Y:S02]  /*106e0*/  MOV R5, R29 ;  /* 0x0000001d00057202 */ /* 0x000fe40000000f00 */
        /* <DEDUP_REMOVED lines=15> */
[----:B------:R-:W0:Y:S01]  /*107e0*/  LDC R39, c[0x0][0x3f4] ;  /* 0x0000fd00ff277b82 */ /* 0x000e220000000800 */
[----:B------:R-:W-:Y:S02]  /*107f0*/  ULDC.64 UR4, c[0x0][0x208] ;  /* 0x0000820000047ab9 */ /* 0x000fe40000000a00 */
        /* <DEDUP_REMOVED lines=8> */
[----:B---3--:R-:W-:-:S03]  /*10880*/  @!P1 IADD3 R14, P3, R18, R14, RZ ;  /* 0x0000000e120e9210 */ /* 0x008fc60007f7e0ff */
[--C-:B----4-:R-:W-:Y:S02]  /*10890*/  @!P1 IMAD.X R5, R3, 0x1, R19.reuse, P2 ;  /* 0x0000000103059824 */ /* 0x110fe400010e0613 */
[----:B-----5:R-:W-:Y:S02]  /*108a0*/  @!P1 IMAD.X R3, R7, 0x1, R19, P3 ;  /* 0x0000000107039824 */ /* 0x020fe400018e0613 */
        /* <DEDUP_REMOVED lines=22> */
.L_x_8692:
        /* <DEDUP_REMOVED lines=11> */
[C---:B------:R-:W-:Y:S01]  /*10ac0*/  IADD3 R8, P1, R18.reuse, R35, RZ ;  /* 0x0000002312087210 */ /* 0x040fe20007f3e0ff */
[----:B------:R-:W-:Y:S01]  /*10ad0*/  ULDC.64 UR4, c[0x0][0x208] ;  /* 0x0000820000047ab9 */ /* 0x000fe20000000a00 */
[----:B------:R-:W-:-:S03]  /*10ae0*/  IADD3 R4, P2, R18, R14, RZ ;  /* 0x0000000e12047210 */ /* 0x000fc60007f5e0ff */
[--C-:B------:R-:W-:Y:S02]  /*10af0*/  IMAD.X R9, R3, 0x1, R19.reuse, P1 ;  /* 0x0000000103097824 */ /* 0x100fe400008e0613 */
[----:B------:R-:W-:-:S04]  /*10b00*/  IMAD.X R5, R37, 0x1, R19, P2 ;  /* 0x0000000125057824 */ /* 0x000fc800010e0613 */
[----:B------:R-:W5:Y:S04]  /*10b10*/  LD.E.128 R8, desc[UR4][R8.64] ;  /* 0x0000000408087980 */ /* 0x000f68000c101d00 */
[----:B------:R-:W5:Y:S02]  /*10b20*/  LD.E.128 R4, desc[UR4][R4.64] ;  /* 0x0000000404047980 */ /* 0x000f64000c101d00 */
.L_x_8461:
[----:B------:R-:W-:Y:S05]  /*10b30*/  BSYNC B1 ;  /* 0x0000000000017941 */ /* 0x000fea0003800000 */
.L_x_8460:
[----:B------:R-:W2:Y:S04]  /*10b40*/  LDL R0, [R1+0xac] ;  /* 0x0000ac0001007983 */ /* 0x000ea80000100800 */
[----:B------:R-:W3:Y:S01]  /*10b50*/  LDL R12, [R1+0x54] ;  /* 0x00005400010c7983 */ /* 0x000ee20000100800 */
[----:B------:R-:W-:Y:S01]  /*10b60*/  BSSY B1, `(.L_x_8462) ;  /* 0x000000d000017945 */ /* 0x000fe20003800000 */
[----:B--2---:R-:W-:Y:S01]  /*10b70*/  R2UR UR5, R0 ;  /* 0x00000000000572ca */ /* 0x004fe200000e0000 */
[----:B------:R-:W-:Y:S01]  /*10b80*/  VIADD R0, R228, 0x40 ;  /* 0x00000040e4007836 */ /* 0x000fe20000000000 */
[----:B---3--:R-:W-:-:S04]  /*10b90*/  VIADDMNMX R13, R34, -R12, 0x80, PT ;  /* 0x00000080220d7446 */ /* 0x008fc8000380090c */
[-C--:B------:R-:W-:Y:S02]  /*10ba0*/  ISETP.GE.OR P2, PT, R228, R13.reuse, P0 ;  /* 0x0000000de400720c */ /* 0x080fe40000746670 */
[----:B------:R-:W-:-:S05]  /*10bb0*/  ISETP.GE.OR P0, PT, R0, R13, P0 ;  /* 0x0000000d0000720c */ /* 0x000fca0000706670 */
[----:B------:R-:W-:-:S04]  /*10bc0*/  ULEA.HI UR4, UR5, UR5, URZ, 0x1 ;  /* 0x0000000505047291 */ /* 0x000fc8000f8f083f */
[----:B------:R-:W-:-:S04]  /*10bd0*/  ULOP3.LUT UR4, UR4, 0xfffffffe, URZ, 0xc0, !UPT ;  /* 0xfffffffe04047892 */ /* 0x000fc8000f8ec03f */
[----:B------:R-:W-:-:S06]  /*10be0*/  UIADD3 UR4, UR5, -UR4, URZ ;  /* 0x8000000405047290 */ /* 0x000fcc000fffe03f */
[----:B------:R-:W-:-:S05]  /*10bf0*/  IMAD.U32 R3, RZ, RZ, UR4 ;  /* 0x00000004ff037e24 */ /* 0x000fca000f8e00ff */
[----:B------:R-:W-:-:S04]  /*10c00*/  SHF.L.U32 R3, R3, 0x1f, RZ ;  /* 0x0000001f03037819 */ /* 0x000fc800000006ff */
[----:B------:R-:W0:Y:S02]  /*10c10*/  SYNCS.PHASECHK.TRANS64.TRYWAIT P1, [R16+URZ+0x2e800], R3 ;  /* 0x02e80003100075a7 */ /* 0x000e24000802017f */
[----:B0-----:R-:W-:Y:S05]  /*10c20*/  @!P1 BRA `(.L_x_8463) ;  /* 0x000001fc00b49947 */ /* 0x001fea0003800000 */
.L_x_8693:
[----:B------:R-:W-:Y:S05]  /*10c30*/  BSYNC B1 ;  /* 0x0000000000017941 */ /* 0x000fea0003800000 */
.L_x_8462:
[----:B------:R-:W-:Y:S04]  /*10c40*/  BSSY B1, `(.L_x_8464) ;  /* 0x0000106000017945 */ /* 0x000fe80003800000 */
[----:B------:R-:W-:Y:S05]  /*10c50*/  @P2 BRA `(.L_x_8465) ;  /* 0x0000001000102947 */ /* 0x000fea0003800000 */
[----:B------:R-:W1:Y:S01]  /*10c60*/  S2R R26, SR_TID.X ;  /* 0x00000000001a7919 */ /* 0x000e620000002100 */
[----:B------:R-:W-:Y:S02]  /*10c70*/  SHF.R.U32.HI R0, RZ, 0x8, R32 ;  /* 0x00000008ff007819 */ /* 0x000fe40000011620 */
[----:B0-----:R-:W-:Y:S02]  /*10c80*/  LOP3.LUT R3, R32, 0xff, RZ, 0xc0, !PT ;  /* 0x000000ff20037812 */ /* 0x001fe400078ec0ff */
[----:B------:R-:W-:Y:S02]  /*10c90*/  LOP3.LUT R0, R0, 0xff, RZ, 0xc0, !PT ;  /* 0x000000ff00007812 */ /* 0x000fe400078ec0ff */
[----:B------:R-:W-:Y:S02]  /*10ca0*/  SHF.R.U32.HI R12, RZ, 0x8, R33 ;  /* 0x00000008ff0c7819 */ /* 0x000fe40000011621 */
[----:B------:R-:W-:Y:S02]  /*10cb0*/  SHF.R.U32.HI R14, RZ, 0x8, R30 ;  /* 0x00000008ff0e7819 */ /* 0x000fe4000001161e */
[----:B------:R-:W-:Y:S01]  /*10cc0*/  PRMT R35, R0, 0x7604, R3 ;  /* 0x0000760400237816 */ /* 0x000fe20000000003 */
[----:B------:R-:W-:Y:S01]  /*10cd0*/  IMAD.SHL.U32 R3, R229, 0x80, RZ ;  /* 0x00000080e5037824 */ /* 0x000fe200078e00ff */
[----:B------:R-:W-:-:S02]  /*10ce0*/  LOP3.LUT R13, R33, 0xff, RZ, 0xc0, !PT ;  /* 0x000000ff210d7812 */ /* 0x000fc400078ec0ff */
[----:B------:R-:W-:Y:S02]  /*10cf0*/  LOP3.LUT R12, R12, 0xff, RZ, 0xc0, !PT ;  /* 0x000000ff0c0c7812 */ /* 0x000fe400078ec0ff */
[----:B------:R-:W-:Y:S02]  /*10d00*/  LOP3.LUT R15, R30, 0xff, RZ, 0xc0, !PT ;  /* 0x000000ff1e0f7812 */ /* 0x000fe400078ec0ff */
[----:B------:R-:W-:Y:S02]  /*10d10*/  LOP3.LUT R14, R14, 0xff, RZ, 0xc0, !PT ;  /* 0x000000ff0e0e7812 */ /* 0x000fe400078ec0ff */
[----:B------:R-:W-:Y:S02]  /*10d20*/  PRMT R38, R12, 0x7604, R13 ;  /* 0x000076040c267816 */ /* 0x000fe4000000000d */
[----:B------:R-:W-:Y:S02]  /*10d30*/  SHF.R.U32.HI R0, RZ, 0x8, R28 ;  /* 0x00000008ff007819 */ /* 0x000fe4000001161c */
[----:B------:R-:W-:-:S02]  /*10d40*/  SHF.R.U32.HI R13, RZ, 0x8, R31 ;  /* 0x00000008ff0d7819 */ /* 0x000fc4000001161f */
[----:B------:R-:W-:Y:S01]  /*10d50*/  LOP3.LUT R12, R3, 0x380, RZ, 0xc0, !PT ;  /* 0x00000380030c7812 */ /* 0x000fe200078ec0ff */
[----:B------:R-:W-:Y:S01]  /*10d60*/  IMAD.IADD R3, R18, 0x1, R39 ;  /* 0x0000000112037824 */ /* 0x000fe200078e0227 */
[----:B------:R-:W-:Y:S02]  /*10d70*/  PRMT R41, R14, 0x7604, R15 ;  /* 0x000076040e297816 */ /* 0x000fe4000000000f */
[----:B------:R-:W-:Y:S01]  /*10d80*/  LOP3.LUT R15, R0, 0xff, RZ, 0xc0, !PT ;  /* 0x000000ff000f7812 */ /* 0x000fe200078ec0ff */
[----:B-1----:R-:W-:Y:S01]  /*10d90*/  VIADD R26, R26, 0xffffff80 ;  /* 0xffffff801a1a7836 */ /* 0x002fe20000000000 */
[----:B------:R-:W-:Y:S02]  /*10da0*/  LOP3.LUT R14, R31, 0xff, RZ, 0xc0, !PT ;  /* 0x000000ff1f0e7812 */ /* 0x000fe400078ec0ff */
[----:B------:R-:W-:Y:S02]  /*10db0*/  LOP3.LUT R13, R13, 0xff, RZ, 0xc0, !PT ;  /* 0x000000ff0d0d7812 */ /* 0x000fe400078ec0ff */
[----:B------:R-:W-:-:S02]  /*10dc0*/  SHF.R.S32.HI R40, RZ, 0x1f, R26 ;  /* 0x0000001fff287819 */ /* 0x000fc4000001141a */
[----:B------:R-:W-:Y:S02]  /*10dd0*/  LOP3.LUT R0, R12, 0x70, R18, 0xf8, !PT ;  /* 0x000000700c007812 */ /* 0x000fe400078ef812 */
[----:B------:R-:W-:Y:S02]  /*10de0*/  LEA.HI R40, R40, R26, RZ, 0x5 ;  /* 0x0000001a28287211 */ /* 0x000fe400078f28ff */
[----:B------:R-:W-:Y:S02]  /*10df0*/  SHF.R.U32.HI R25, RZ, 0x3, R12 ;  /* 0x00000003ff197819 */ /* 0x000fe4000001160c */
[----:B------:R-:W-:Y:S02]  /*10e00*/  SHF.L.U32 R40, R40, 0x5, RZ ;  /* 0x0000000528287819 */ /* 0x000fe400000006ff */
[----:B------:R-:W-:Y:S02]  /*10e10*/  LOP3.LUT R12, R12, 0x70, R3, 0xf8, !PT ;  /* 0x000000700c0c7812 */ /* 0x000fe400078ef803 */
[----:B------:R-:W-:-:S02]  /*10e20*/  LOP3.LUT R24, R28, 0xff, RZ, 0xc0, !PT ;  /* 0x000000ff1c187812 */ /* 0x000fc400078ec0ff */
[----:B------:R-:W-:Y:S02]  /*10e30*/  PRMT R45, R13, 0x7604, R14 ;  /* 0x000076040d2d7816 */ /* 0x000fe4000000000e */
[-C--:B------:R-:W-:Y:S02]  /*10e40*/  LOP3.LUT R3, R0, R25.reuse, RZ, 0x3c, !PT ;  /* 0x0000001900037212 */ /* 0x080fe400078e3cff */
[----:B------:R-:W-:Y:S02]  /*10e50*/  LOP3.LUT R40, R40, 0xfffffc00, RZ, 0xc0, !PT ;  /* 0xfffffc0028287812 */ /* 0x000fe400078ec0ff */
[----:B------:R-:W-:Y:S02]  /*10e60*/  SHF.R.U32.HI R13, RZ, 0x8, R29 ;  /* 0x00000008ff0d7819 */ /* 0x000fe4000001161d */
[----:B------:R-:W-:Y:S02]  /*10e70*/  PRMT R47, R15, 0x7604, R24 ;  /* 0x000076040f2f7816 */ /* 0x000fe40000000018 */
[----:B------:R-:W-:-:S02]  /*10e80*/  LOP3.LUT R25, R12, R25, RZ, 0x3c, !PT ;  /* 0x000000190c197212 */ /* 0x000fc400078e3cff */
[----:B------:R-:W-:Y:S02]  /*10e90*/  IADD3 R0, R16, R3, R40 ;  /* 0x0000000310007210 */ /* 0x000fe40007ffe028 */
[----:B------:R-:W-:Y:S02]  /*10ea0*/  LOP3.LUT R24, R29, 0xff, RZ, 0xc0, !PT ;  /* 0x000000ff1d187812 */ /* 0x000fe400078ec0ff */
[----:B------:R-:W-:Y:S02]  /*10eb0*/  SHF.R.U32.HI R12, RZ, 0x8, R20 ;  /* 0x00000008ff0c7819 */ /* 0x000fe40000011614 */
[----:B------:R-:W-:Y:S02]  /*10ec0*/  LOP3.LUT R3, R13, 0xff, RZ, 0xc0, !PT ;  /* 0x000000ff0d037812 */ /* 0x000fe400078ec0ff */
[----:B------:R-:W-:Y:S02]  /*10ed0*/  LOP3.LUT R27, R20, 0xff, RZ, 0xc0, !PT ;  /* 0x000000ff141b7812 */ /* 0x000fe400078ec0ff */
[----:B------:R-:W-:-:S02]  /*10ee0*/  LOP3.LUT R26, R12, 0xff, RZ, 0xc0, !PT ;  /* 0x000000ff0c1a7812 */ /* 0x000fc400078ec0ff */
[----:B------:R-:W-:Y:S01]  /*10ef0*/  PRMT R49, R3, 0x7604, R24 ;  /* 0x0000760403317816 */ /* 0x000fe20000000018 */
[----:B------:R-:W-:Y:S01]  /*10f00*/  LDS.128 R12, [R0+0x1c400] ;  /* 0x01c40000000c7984 */ /* 0x000fe20000000c00 */
[----:B------:R-:W-:Y:S02]  /*10f10*/  IADD3 R3, R16, R25, R40 ;  /* 0x0000001910037210 */ /* 0x000fe40007ffe028 */
[----:B------:R-:W-:Y:S02]  /*10f20*/  PRMT R51, R26, 0x7604, R27 ;  /* 0x000076041a337816 */ /* 0x000fe4000000001b */
[----:B------:R-:W-:Y:S01]  /*10f30*/  SHF.R.U32.HI R34, RZ, 0x8, R21 ;  /* 0x00000008ff227819 */ /* 0x000fe20000011615 */
[----:B------:R-:W0:Y:S01]  /*10f40*/  LDS.128 R24, [R3+0x1c400] ;  /* 0x01c4000003187984 */ /* 0x000e220000000c00 */
[----:B------:R-:W-:Y:S02]  /*10f50*/  LOP3.LUT R37, R21, 0xff, RZ, 0xc0, !PT ;  /* 0x000000ff15257812 */ /* 0x000fe400078ec0ff */
[----:B------:R-:W-:-:S02]  /*10f60*/  LOP3.LUT R34, R34, 0xff, RZ, 0xc0, !PT ;  /* 0x000000ff22227812 */ /* 0x000fc400078ec0ff */
[----:B------:R-:W-:Y:S02]  /*10f70*/  SHF.R.U32.HI R40, RZ, 0x10, R30 ;  /* 0x00000010ff287819 */ /* 0x000fe4000001161e */
[----:B------:R-:W-:Y:S02]  /*10f80*/  PRMT R44, R34, 0x7604, R37 ;  /* 0x00007604222c7816 */ /* 0x000fe40000000025 */
[----:B------:R-:W-:Y:S02]  /*10f90*/  SHF.R.U32.HI R37, RZ, 0x10, R33 ;  /* 0x00000010ff257819 */ /* 0x000fe40000011621 */
[----:B------:R-:W-:Y:S02]  /*10fa0*/  SHF.R.U32.HI R34, RZ, 0x10, R32 ;  /* 0x00000010ff227819 */ /* 0x000fe40000011620 */
[----:B------:R-:W-:Y:S02]  /*10fb0*/  LOP3.LUT R37, R37, 0xff, RZ, 0xc0, !PT ;  /* 0x000000ff25257812 */ /* 0x000fe400078ec0ff */
[----:B------:R-:W-:-:S02]  /*10fc0*/  LOP3.LUT R34, R34, 0xff, RZ, 0xc0, !PT ;  /* 0x000000ff22227812 */ /* 0x000fc400078ec0ff */
[----:B------:R-:W-:Y:S02]  /*10fd0*/  PRMT R37, R37, 0x7054, R38 ;  /* 0x0000705425257816 */ /* 0x000fe40000000026 */
[----:B------:R-:W-:Y:S02]  /*10fe0*/  SHF.R.U32.HI R38, RZ, 0x10, R29 ;  /* 0x00000010ff267819 */ /* 0x000fe4000001161d */
[----:B------:R-:W-:Y:S02]  /*10ff0*/  LOP3.LUT R40, R40, 0xff, RZ, 0xc0, !PT ;  /* 0x000000ff28287812 */ /* 0x000fe400078ec0ff */
[----:B------:R-:W-:Y:S02]  /*11000*/  LOP3.LUT R38, R38, 0xff, RZ, 0xc0, !PT ;  /* 0x000000ff26267812 */ /* 0x000fe400078ec0ff */
[----:B------:R-:W-:Y:S02]  /*11010*/  SHF.R.U32.HI R42, RZ, 0x10, R31 ;  /* 0x00000010ff2a7819 */ /* 0x000fe4000001161f */
[----:B------:R-:W-:-:S02]  /*11020*/  PRMT R35, R34, 0x7054, R35 ;  /* 0x0000705422237816 */ /* 0x000fc40000000023 */
[----:B------:R-:W-:Y:S02]  /*11030*/  PRMT R43, R40, 0x7054, R41 ;  /* 0x00007054282b7816 */ /* 0x000fe40000000029 */
[----:B------:R-:W-:Y:S02]  /*11040*/  SHF.R.U32.HI R34, RZ, 0x10, R28 ;  /* 0x00000010ff227819 */ /* 0x000fe4000001161c */
[----:B------:R-:W-:Y:S02]  /*11050*/  SHF.R.U32.HI R40, RZ, 0x10, R20 ;  /* 0x00000010ff287819 */ /* 0x000fe40000011614 */
[----:B------:R-:W-:Y:S02]  /*11060*/  PRMT R49, R38, 0x7054, R49 ;  /* 0x0000705426317816 */ /* 0x000fe40000000031 */
[----:B------:R-:W-:Y:S02]  /*11070*/  SHF.R.U32.HI R41, RZ, 0x10, R21 ;  /* 0x00000010ff297819 */ /* 0x000fe40000011615 */
[----:B------:R-:W-:-:S02]  /*11080*/  LOP3.LUT R42, R42, 0xff, RZ, 0xc0, !PT ;  /* 0x000000ff2a2a7812 */ /* 0x000fc400078ec0ff */
[----:B------:R-:W-:Y:S02]  /*11090*/  LOP3.LUT R34, R34, 0xff, RZ, 0xc0, !PT ;  /* 0x000000ff22227812 */ /* 0x000fe400078ec0ff */
[----:B------:R-:W-:Y:S02]  /*110a0*/  LOP3.LUT R40, R40, 0xff, RZ, 0xc0, !PT ;  /* 0x000000ff28287812 */ /* 0x000fe400078ec0ff */
[----:B------:R-:W-:Y:S02]  /*110b0*/  LOP3.LUT R49, R49, 0xff000000, R29, 0xf8, !PT ;  /* 0xff00000031317812 */ /* 0x000fe400078ef81d */
[----:B------:R-:W-:Y:S02]  /*110c0*/  LOP3.LUT R41, R41, 0xff, RZ, 0xc0, !PT ;  /* 0x000000ff29297812 */ /* 0x000fe400078ec0ff */
[----:B------:R-:W-:Y:S02]  /*110d0*/  PRMT R45, R42, 0x7054, R45 ;  /* 0x000070542a2d7816 */ /* 0x000fe4000000002d */
[----:B------:R-:W-:-:S02]  /*110e0*/  PRMT R47, R34, 0x7054, R47 ;  /* 0x00007054222f7816 */ /* 0x000fc4000000002f */
[----:B------:R-:W-:Y:S02]  /*110f0*/  PRMT R51, R40, 0x7054, R51 ;  /* 0x0000705428337816 */ /* 0x000fe40000000033 */
[----:B------:R-:W-:Y:S02]  /*11100*/  LOP3.LUT R42, R37, 0xff000000, R33, 0xf8, !PT ;  /* 0xff000000252a7812 */ /* 0x000fe400078ef821 */
[----:B------:R-:W-:Y:S02]  /*11110*/  F2FP.F16.E4M3.UNPACK_B R46, R49.H1 ;  /* 0x00000031ff2e723e */ /* 0x000fe400030006ff */
[----:B0-----:R-:W-:Y:S02]  /*11120*/  F2FP.F16.E4M3.UNPACK_B R34, R25.H1 ;  /* 0x00000019ff22723e */ /* 0x001fe400030006ff */
[----:B------:R-:W-:Y:S02]  /*11130*/  PRMT R53, R41, 0x7054, R44 ;  /* 0x0000705429357816 */ /* 0x000fe4000000002c */
[----:B------:R-:W-:-:S02]  /*11140*/  LOP3.LUT R41, R35, 0xff000000, R32, 0xf8, !PT ;  /* 0xff00000023297812 */ /* 0x000fc400078ef820 */
[----:B------:R-:W-:Y:S02]  /*11150*/  LOP3.LUT R30, R43, 0xff000000, R30, 0xf8, !PT ;  /* 0xff0000002b1e7812 */ /* 0x000fe400078ef81e */
[----:B------:R-:W-:Y:S02]  /*11160*/  LOP3.LUT R44, R45, 0xff000000, R31, 0xf8, !PT ;  /* 0xff0000002d2c7812 */ /* 0x000fe400078ef81f */
[----:B------:R-:W-:Y:S02]  /*11170*/  LOP3.LUT R47, R47, 0xff000000, R28, 0xf8, !PT ;  /* 0xff0000002f2f7812 */ /* 0x000fe400078ef81c */
[----:B------:R-:W-:Y:S01]  /*11180*/  LOP3.LUT R48, R51, 0xff000000, R20, 0xf8, !PT ;  /* 0xff00000033307812 */ /* 0x000fe200078ef814 */
[----:B------:R-:W-:Y:S01]  /*11190*/  HADD2.F32 R51, -RZ, R46.H0_H0 ;  /* 0x2000002eff337230 */ /* 0x000fe20000004100 */
[----:B------:R-:W-:Y:S02]  /*111a0*/  F2FP.F16.E4M3.UNPACK_B R43, R42.H1 ;  /* 0x0000002aff2b723e */ /* 0x000fe400030006ff */
[----:B------:R-:W-:-:S02]  /*111b0*/  F2FP.F16.E4M3.UNPACK_B R31, R15 ;  /* 0x0000000fff1f723e */ /* 0x000fc400020006ff */
[----:B------:R-:W-:Y:S01]  /*111c0*/  F2FP.F16.E4M3.UNPACK_B R32, R15.H1 ;  /* 0x0000000fff20723e */ /* 0x000fe200030006ff */
[----:B------:R-:W-:Y:S01]  /*111d0*/  HADD2.F32 R45, -RZ, R43.H0_H0 ;  /* 0x2000002bff2d7230 */ /* 0x000fe20000004100 */
[-C--:B------:R-:W-:Y:S02]  /*111e0*/  F2FP.F16.E4M3.UNPACK_B R28, R13.reuse.H1 ;  /* 0x0000000dff1c723e */ /* 0x080fe400030006ff */
[-C--:B------:R-:W-:Y:S02]  /*111f0*/  F2FP.F16.E4M3.UNPACK_B R15, R12.reuse ;  /* 0x0000000cff0f723e */ /* 0x080fe400020006ff */
[----:B------:R-:W-:Y:S01]  /*11200*/  F2FP.F16.E4M3.UNPACK_B R20, R12.H1 ;  /* 0x0000000cff14723e */ /* 0x000fe200030006ff */
[--C-:B------:R-:W-:Y:S01]  /*11210*/  HADD2.F32 R12, -RZ, R34.reuse.H0_H0 ;  /* 0x20000022ff0c7230 */ /* 0x100fe20000004100 */
[----:B------:R-:W-:Y:S01]  /*11220*/  LOP3.LUT R50, R53, 0xff000000, R21, 0xf8, !PT ;  /* 0xff00000035327812 */ /* 0x000fe200078ef815 */
[----:B------:R-:W-:Y:S01]  /*11230*/  HADD2.F32 R34, -RZ, R34.H1_H1 ;  /* 0x30000022ff227230 */ /* 0x000fe20000004100 */
[----:B------:R-:W-:-:S02]  /*11240*/  F2FP.F16.E4M3.UNPACK_B R21, R13 ;  /* 0x0000000dff15723e */ /* 0x000fc400020006ff */
[-C--:B------:R-:W-:Y:S01]  /*11250*/  F2FP.F16.E4M3.UNPACK_B R13, R14.reuse ;  /* 0x0000000eff0d723e */ /* 0x080fe200020006ff */
[----:B------:R-:W-:Y:S01]  /*11260*/  FMUL.FTZ R53, R12, R51 ;  /* 0x000000330c357220 */ /* 0x000fe20000410000 */
[----:B------:R-:W-:Y:S01]  /*11270*/  F2FP.F16.E4M3.UNPACK_B R29, R14.H1 ;  /* 0x0000000eff1d723e */ /* 0x000fe200030006ff */
[--C-:B------:R-:W-:Y:S01]  /*11280*/  HADD2.F32 R14, -RZ, R28.reuse.H0_H0 ;  /* 0x2000001cff0e7230 */ /* 0x100fe20000004100 */
[----:B------:R-:W-:Y:S01]  /*11290*/  F2FP.F16.E4M3.UNPACK_B R33, R25 ;  /* 0x00000019ff21723e */ /* 0x000fe200020006ff */
[----:B------:R-:W-:Y:S01]  /*112a0*/  HADD2.F32 R28, -RZ, R28.H1_H1 ;  /* 0x3000001cff1c7230 */ /* 0x000fe20000004100 */
[-C--:B------:R-:W-:Y:S02]  /*112b0*/  F2FP.F16.E4M3.UNPACK_B R38, R27.reuse ;  /* 0x0000001bff26723e */ /* 0x080fe400020006ff */
[----:B------:R-:W-:Y:S02]  /*112c0*/  F2FP.F16.E4M3.UNPACK_B R40, R27.H1 ;  /* 0x0000001bff28723e */ /* 0x000fe400030006ff */
[----:B------:R-:W-:-:S02]  /*112d0*/  F2FP.F16.E4M3.UNPACK_B R25, R24 ;  /* 0x00000018ff19723e */ /* 0x000fc400020006ff */
[----:B------:R-:W-:Y:S01]  /*112e0*/  F2FP.F16.E4M3.UNPACK_B R27, R24.H1 ;  /* 0x00000018ff1b723e */ /* 0x000fe200030006ff */
[-C--:B------:R-:W-:Y:S01]  /*112f0*/  FMUL.FTZ R24, R12, R45.reuse ;  /* 0x0000002d0c187220 */ /* 0x080fe20000410000 */
[C---:B------:R-:W-:Y:S01]  /*11300*/  FFMA.FTZ R12, R14.reuse, R45, -R53 ;  /* 0x0000002d0e0c7223 */ /* 0x040fe20000010835 */
[----:B------:R-:W-:Y:S01]  /*11310*/  F2FP.F16.E4M3.UNPACK_B R49, R49 ;  /* 0x00000031ff31723e */ /* 0x000fe200020006ff */
[----:B------:R-:W-:Y:S01]  /*11320*/  HADD2.F32 R53, -RZ, R46.H1_H1 ;  /* 0x3000002eff357230 */ /* 0x000fe20000004100 */
[----:B------:R-:W-:Y:S01]  /*11330*/  F2FP.F16.E4M3.UNPACK_B R42, R42 ;  /* 0x0000002aff2a723e */ /* 0x000fe200020006ff */
[----:B------:R-:W-:Y:S01]  /*11340*/  HADD2.F32 R45, -RZ, R43.H1_H1 ;  /* 0x3000002bff2d7230 */ /* 0x000fe20000004100 */
[-C--:B------:R-:W-:Y:S01]  /*11350*/  F2FP.F16.E4M3.UNPACK_B R35, R26.reuse ;  /* 0x0000001aff23723e */ /* 0x080fe200020006ff */
[----:B------:R-:W-:Y:S01]  /*11360*/  FFMA.FTZ R14, R14, R51, R24 ;  /* 0x000000330e0e7223 */ /* 0x000fe20000010018 */
[----:B------:R-:W-:Y:S01]  /*11370*/  F2FP.F16.E4M3.UNPACK_B R37, R26.H1 ;  /* 0x0000001aff25723e */ /* 0x000fe200030006ff */
[----:B------:R-:W-:-:S02]  /*11380*/  HADD2.F32 R51, -RZ, R49.H0_H0 ;  /* 0x20000031ff337230 */ /* 0x000fc40000004100 */
[C---:B------:R-:W-:Y:S01]  /*11390*/  FMUL.FTZ R57, R34.reuse, R53 ;  /* 0x0000003522397220 */ /* 0x040fe20000410000 */
[----:B------:R-:W-:Y:S02]  /*113a0*/  HADD2.F32 R26, -RZ, R33.H0_H0 ;  /* 0x20000021ff1a7230 */ /* 0x000fe40000004100 */
[-C--:B------:R-:W-:Y:S01]  /*113b0*/  FMUL.FTZ R34, R34, R45.reuse ;  /* 0x0000002d22227220 */ /* 0x080fe20000410000 */
[----:B------:R-:W-:Y:S02]  /*113c0*/  HADD2.F32 R43, -RZ, R42.H0_H0 ;  /* 0x2000002aff2b7230 */ /* 0x000fe40000004100 */
[----:B------:R-:W-:Y:S01]  /*113d0*/  FFMA.FTZ R57, R28, R45, -R57 ;  /* 0x0000002d1c397223 */ /* 0x000fe20000010839 */
[----:B------:R-:W-:Y:S02]  /*113e0*/  HADD2.F32 R24, -RZ, R21.H0_H0 ;  /* 0x20000015ff187230 */ /* 0x000fe40000004100 */
[----:B------:R-:W-:Y:S01]  /*113f0*/  FMUL.FTZ R55, R26, R51 ;  /* 0x000000331a377220 */ /* 0x000fe20000410000 */
[----:B------:R-:W-:Y:S01]  /*11400*/  FFMA.FTZ R53, R28, R53, R34 ;  /* 0x000000351c357223 */ /* 0x000fe20000010022 */
[----:B------:R-:W-:Y:S01]  /*11410*/  FMUL.FTZ R26, R26, R43 ;  /* 0x0000002b1a1a7220 */ /* 0x000fe20000410000 */
[----:B------:R-:W-:Y:S01]  /*11420*/  F2FP.F16.E4M3.UNPACK_B R45, R50.H1 ;  /* 0x00000032ff2d723e */ /* 0x000fe200030006ff */
[----:B------:R-:W-:Y:S01]  /*11430*/  HADD2.F32 R34, -RZ, R49.H1_H1 ;  /* 0x30000031ff227230 */ /* 0x000fe20000004100 */
[----:B------:R-:W-:Y:S01]  /*11440*/  F2FP.F16.E4M3.UNPACK_B R28, R44.H1 ;  /* 0x0000002cff1c723e */ /* 0x000fe200030006ff */
[----:B------:R-:W-:Y:S01]  /*11450*/  FFMA.FTZ R51, R24, R51, R26 ;  /* 0x0000003318337223 */ /* 0x000fe2000001001a */
[----:B------:R-:W-:-:S02]  /*11460*/  HADD2.F32 R33, -RZ, R33.H1_H1 ;  /* 0x30000021ff217230 */ /* 0x000fc40000004100 */
[----:B------:R-:W-:Y:S01]  /*11470*/  FFMA.FTZ R55, R24, R43, -R55 ;  /* 0x0000002b18377223 */ /* 0x000fe20000010837 */
[----:B------:R-:W-:Y:S01]  /*11480*/  HADD2.F32 R42, -RZ, R42.H1_H1 ;  /* 0x3000002aff2a7230 */ /* 0x000fe20000004100 */
[----:B------:R-:W-:Y:S01]  /*11490*/  F2FP.F16.E4M3.UNPACK_B R50, R50 ;  /* 0x00000032ff32723e */ /* 0x000fe200020006ff */
        /* <DEDUP_REMOVED lines=9> */
[-C--:B------:R-:W-:Y:S01]  /*11530*/  FMUL.FTZ R26, R26, R43.reuse ;  /* 0x0000002b1a1a7220 */ /* 0x080fe20000410000 */
[----:B------:R-:W-:Y:S02]  /*11540*/  HADD2.F32 R45, -RZ, R45.H1_H1 ;  /* 0x3000002dff2d7230 */ /* 0x000fe40000004100 */
[C---:B------:R-:W-:Y:S01]  /*11550*/  FFMA.FTZ R46, R21.reuse, R42, -R46 ;  /* 0x0000002a152e7223 */ /* 0x040fe2000001082e */
[----:B------:R-:W-:Y:S01]  /*11560*/  FFMA.FTZ R42, R21, R34, R33 ;  /* 0x00000022152a7223 */ /* 0x000fe20000010021 */
[----:B------:R-:W-:Y:S02]  /*11570*/  HADD2.F32 R40, -RZ, R40.H1_H1 ;  /* 0x30000028ff287230 */ /* 0x000fe40000004100 */
[C---:B------:R-:W-:Y:S01]  /*11580*/  FFMA.FTZ R56, R24.reuse, R43, -R59 ;  /* 0x0000002b18387223 */ /* 0x040fe2000001083b */
[----:B------:R-:W-:Y:S01]  /*11590*/  FFMA.FTZ R58, R24, R49, R26 ;  /* 0x00000031183a7223 */ /* 0x000fe2000001001a */
[----:B------:R-:W-:-:S02]  /*115a0*/  HADD2.F32 R33, -RZ, R28.H1_H1 ;  /* 0x3000001cff217230 */ /* 0x000fc40000004100 */
[----:B------:R-:W-:Y:S02]  /*115b0*/  HADD2.F32 R28, -RZ, R50.H0_H0 ;  /* 0x20000032ff1c7230 */ /* 0x000fe40000004100 */
[C---:B------:R-:W-:Y:S01]  /*115c0*/  FMUL.FTZ R49, R40.reuse, R45 ;  /* 0x0000002d28317220 */ /* 0x040fe20000410000 */
[----:B------:R-:W-:Y:S02]  /*115d0*/  HADD2.F32 R24, -RZ, R38.H0_H0 ;  /* 0x20000026ff187230 */ /* 0x000fe40000004100 */
[----:B------:R-:W-:Y:S01]  /*115e0*/  FMUL.FTZ R40, R40, R33 ;  /* 0x0000002128287220 */ /* 0x000fe20000410000 */
[----:B------:R-:W-:Y:S02]  /*115f0*/  HADD2.F32 R32, -RZ, R32.H1_H1 ;  /* 0x30000020ff207230 */ /* 0x000fe40000004100 */
[----:B------:R-:W-:Y:S02]  /*11600*/  HADD2.F32 R26, -RZ, R44.H0_H0 ;  /* 0x2000002cff1a7230 */ /* 0x000fe40000004100 */
[----:B------:R-:W-:Y:S01]  /*11610*/  FMUL.FTZ R34, R24, R28 ;  /* 0x0000001c18227220 */ /* 0x000fe20000410000 */
[----:B------:R-:W-:-:S02]  /*11620*/  HADD2.F32 R21, -RZ, R31.H0_H0 ;  /* 0x2000001fff157230 */ /* 0x000fc40000004100 */
[C---:B------:R-:W-:Y:S01]  /*11630*/  FFMA.FTZ R61, R32.reuse, R33, -R49 ;  /* 0x00000021203d7223 */ /* 0x040fe20000010831 */
[----:B------:R-:W-:Y:S01]  /*11640*/  FFMA.FTZ R63, R32, R45, R40 ;  /* 0x0000002d203f7223 */ /* 0x000fe20000010028 */
[-C--:B------:R-:W-:Y:S01]  /*11650*/  FMUL.FTZ R43, R24, R26.reuse ;  /* 0x0000001a182b7220 */ /* 0x080fe20000410000 */
[----:B------:R-:W-:Y:S01]  /*11660*/  F2FP.F16.E4M3.UNPACK_B R32, R47.H1 ;  /* 0x0000002fff20723e */ /* 0x000fe200030006ff */
[C---:B------:R-:W-:Y:S01]  /*11670*/  FFMA.FTZ R49, R21.reuse, R26, -R34 ;  /* 0x0000001a15317223 */ /* 0x040fe20000010822 */
[----:B------:R-:W-:Y:S01]  /*11680*/  F2FP.F16.E4M3.UNPACK_B R26, R41.H1 ;  /* 0x00000029ff1a723e */ /* 0x000fe200030006ff */
[----:B------:R-:W-:Y:S01]  /*11690*/  FFMA.FTZ R52, R21, R28, R43 ;  /* 0x0000001c15347223 */ /* 0x000fe2000001002b */
[----:B------:R-:W-:Y:S01]  /*116a0*/  HADD2.F32 R50, -RZ, R50.H1_H1 ;  /* 0x30000032ff327230 */ /* 0x000fe20000004100 */
[----:B------:R-:W-:Y:S01]  /*116b0*/  F2FP.F16.E4M3.UNPACK_B R47, R47 ;  /* 0x0000002fff2f723e */ /* 0x000fe200020006ff */
[----:B------:R-:W-:Y:S01]  /*116c0*/  HADD2.F32 R38, -RZ, R38.H1_H1 ;  /* 0x30000026ff267230 */ /* 0x000fe20000004100 */
[----:B------:R-:W-:Y:S01]  /*116d0*/  F2FP.F16.E4M3.UNPACK_B R41, R41 ;  /* 0x00000029ff29723e */ /* 0x000fe200020006ff */
[----:B------:R-:W-:Y:S01]  /*116e0*/  HADD2.F32 R33, -RZ, R32.H0_H0 ;  /* 0x20000020ff217230 */ /* 0x000fe20000004100 */
[----:B------:R-:W-:Y:S01]  /*116f0*/  F2FP.SATFINITE.E4M3.F32.PACK_AB_MERGE_C R58, R63, R58, RZ ;  /* 0x0000003a3f3a723e */ /* 0x000fe200048070ff */
[----:B------:R-:W-:-:S02]  /*11700*/  HADD2.F32 R24, -RZ, R27.H0_H0 ;  /* 0x2000001bff187230 */ /* 0x000fc40000004100 */
[----:B------:R-:W-:Y:S01]  /*11710*/  FMUL.FTZ R40, R38, R50 ;  /* 0x0000003226287220 */ /* 0x000fe20000410000 */
[----:B------:R-:W-:Y:S02]  /*11720*/  HADD2.F32 R44, -RZ, R44.H1_H1 ;  /* 0x3000002cff2c7230 */ /* 0x000fe40000004100 */
[----:B------:R-:W-:Y:S02]  /*11730*/  HADD2.F32 R28, -RZ, R26.H0_H0 ;  /* 0x2000001aff1c7230 */ /* 0x000fe40000004100 */
[----:B------:R-:W-:Y:S01]  /*11740*/  FMUL.FTZ R34, R24, R33 ;  /* 0x0000002118227220 */ /* 0x000fe20000410000 */
[----:B------:R-:W-:Y:S02]  /*11750*/  HADD2.F32 R31, -RZ, R31.H1_H1 ;  /* 0x3000001fff1f7230 */ /* 0x000fe40000004100 */
[----:B------:R-:W-:Y:S01]  /*11760*/  FMUL.FTZ R43, R38, R44 ;  /* 0x0000002c262b7220 */ /* 0x000fe20000410000 */
[----:B------:R-:W-:Y:S02]  /*11770*/  HADD2.F32 R21, -RZ, R20.H0_H0 ;  /* 0x20000014ff157230 */ /* 0x000fe40000004100 */
[----:B------:R-:W-:Y:S01]  /*11780*/  FMUL.FTZ R24, R24, R28 ;  /* 0x0000001c18187220 */ /* 0x000fe20000410000 */
[----:B------:R-:W-:-:S02]  /*11790*/  HADD2.F32 R32, -RZ, R32.H1_H1 ;  /* 0x30000020ff207230 */ /* 0x000fc40000004100 */
[C---:B------:R-:W-:Y:S01]  /*117a0*/  FFMA.FTZ R54, R31.reuse, R44, -R40 ;  /* 0x0000002c1f367223 */ /* 0x040fe20000010828 */
[----:B------:R-:W-:Y:S02]  /*117b0*/  HADD2.F32 R27, -RZ, R27.H1_H1 ;  /* 0x3000001bff1b7230 */ /* 0x000fe40000004100 */
[----:B------:R-:W-:Y:S01]  /*117c0*/  FFMA.FTZ R59, R31, R50, R43 ;  /* 0x000000321f3b7223 */ /* 0x000fe2000001002b */
[----:B------:R-:W-:Y:S02]  /*117d0*/  HADD2.F32 R26, -RZ, R26.H1_H1 ;  /* 0x3000001aff1a7230 */ /* 0x000fe40000004100 */
[C---:B------:R-:W-:Y:S01]  /*117e0*/  FFMA.FTZ R40, R21.reuse, R33, R24 ;  /* 0x0000002115287223 */ /* 0x040fe20000010018 */
[----:B------:R-:W-:Y:S02]  /*117f0*/  HADD2.F32 R20, -RZ, R20.H1_H1 ;  /* 0x30000014ff147230 */ /* 0x000fe40000004100 */
[----:B------:R-:W-:Y:S01]  /*11800*/  FFMA.FTZ R38, R21, R28, -R34 ;  /* 0x0000001c15267223 */ /* 0x000fe20000010822 */
[C---:B------:R-:W-:Y:S01]  /*11810*/  FMUL.FTZ R31, R27.reuse, R32 ;  /* 0x000000201b1f7220 */ /* 0x040fe20000410000 */
[----:B------:R-:W-:Y:S01]  /*11820*/  FMUL.FTZ R33, R27, R26 ;  /* 0x0000001a1b217220 */ /* 0x000fe20000410000 */
[----:B------:R-:W-:Y:S01]  /*11830*/  HADD2.F32 R27, -RZ, R47.H0_H0 ;  /* 0x2000002fff1b7230 */ /* 0x000fe20000004100 */
[----:B------:R-:W-:Y:S01]  /*11840*/  F2FP.F16.E4M3.UNPACK_B R28, R48.H1 ;  /* 0x00000030ff1c723e */ /* 0x000fe200030006ff */
[----:B------:R-:W-:-:S02]  /*11850*/  HADD2.F32 R21, -RZ, R25.H0_H0 ;  /* 0x20000019ff157230 */ /* 0x000fc40000004100 */
[C---:B------:R-:W-:Y:S01]  /*11860*/  FFMA.FTZ R43, R20.reuse, R26, -R31 ;  /* 0x0000001a142b7223 */ /* 0x040fe2000001081f */
        /* <DEDUP_REMOVED lines=29> */
[----:B------:R-:W-:Y:S02]  /*11a40*/  HADD2.F32 R29, -RZ, R29.H1_H1 ;  /* 0x3000001dff1d7230 */ /* 0x000fe40000004100 */
[C---:B------:R-:W-:Y:S01]  /*11a50*/  FMUL.FTZ R24, R37.reuse, R28 ;  /* 0x0000001c25187220 */ /* 0x040fe20000410000 */
[--C-:B------:R-:W-:Y:S02]  /*11a60*/  HADD2.F32 R20, -RZ, R35.reuse.H0_H0 ;  /* 0x20000023ff147230 */ /* 0x100fe40000004100 */
[-C--:B------:R-:W-:Y:S01]  /*11a70*/  FMUL.FTZ R21, R37, R26.reuse ;  /* 0x0000001a25157220 */ /* 0x080fe20000410000 */
[----:B------:R-:W-:Y:S02]  /*11a80*/  HADD2.F32 R35, -RZ, R35.H1_H1 ;  /* 0x30000023ff237230 */ /* 0x000fe40000004100 */
[----:B------:R-:W-:Y:S01]  /*11a90*/  FFMA.FTZ R37, R29, R26, -R24 ;  /* 0x0000001a1d257223 */ /* 0x000fe20000010818 */
[----:B------:R-:W-:-:S02]  /*11aa0*/  HADD2.F32 R24, -RZ, R48.H0_H0 ;  /* 0x20000030ff187230 */ /* 0x000fc40000004100 */
[----:B------:R-:W-:Y:S01]  /*11ab0*/  FFMA.FTZ R50, R29, R28, R21 ;  /* 0x0000001c1d327223 */ /* 0x000fe20000010015 */
[----:B------:R-:W-:Y:S02]  /*11ac0*/  HADD2.F32 R21, -RZ, R30.H0_H0 ;  /* 0x2000001eff157230 */ /* 0x000fe40000004100 */
[----:B------:R-:W-:Y:S02]  /*11ad0*/  HADD2.F32 R48, -RZ, R48.H1_H1 ;  /* 0x30000030ff307230 */ /* 0x000fe40000004100 */
[C---:B------:R-:W-:Y:S01]  /*11ae0*/  FMUL.FTZ R26, R20.reuse, R24 ;  /* 0x00000018141a7220 */ /* 0x040fe20000410000 */
[----:B------:R-:W-:Y:S02]  /*11af0*/  HADD2.F32 R30, -RZ, R30.H1_H1 ;  /* 0x3000001eff1e7230 */ /* 0x000fe40000004100 */
[----:B------:R-:W-:Y:S01]  /*11b00*/  FMUL.FTZ R25, R20, R21 ;  /* 0x0000001514197220 */ /* 0x000fe20000410000 */
[--C-:B------:R-:W-:Y:S02]  /*11b10*/  HADD2.F32 R15, -RZ, R13.reuse.H0_H0 ;  /* 0x2000000dff0f7230 */ /* 0x100fe40000004100 */
[----:B------:R-:W-:Y:S01]  /*11b20*/  FMUL.FTZ R28, R35, R48 ;  /* 0x00000030231c7220 */ /* 0x000fe20000410000 */
[----:B------:R-:W-:-:S02]  /*11b30*/  HADD2.F32 R13, -RZ, R13.H1_H1 ;  /* 0x3000000dff0d7230 */ /* 0x000fc40000004100 */
[----:B------:R-:W-:Y:S01]  /*11b40*/  FMUL.FTZ R35, R35, R30 ;  /* 0x0000001e23237220 */ /* 0x000fe20000410000 */
[----:B------:R-:W-:Y:S01]  /*11b50*/  F2FP.SATFINITE.E4M3.F32.PACK_AB_MERGE_C R50, R50, R27, RZ ;  /* 0x0000001b3232723e */ /* 0x000fe200048070ff */
        /* <DEDUP_REMOVED lines=20> */
.L_x_8465:
[----:B------:R-:W-:Y:S05]  /*11ca0*/  BSYNC B1 ;  /* 0x0000000000017941 */ /* 0x000fea0003800000 */
.L_x_8464:
[----:B------:R-:W-:Y:S05]  /*11cb0*/  @P0 BRA `(.L_x_8456) ;  /* 0x0000000c00e40947 */ /* 0x000fea0003800000 */
[----:B-1----:R-:W2:Y:S04]  /*11cc0*/  LDL R25, [R1+0x78] ;  /* 0x0000780001197983 */ /* 0x002ea80000100800 */
[----:B------:R-:W3:Y:S01]  /*11cd0*/  LDL R49, [R1+0xb4] ;  /* 0x0000b40001317983 */ /* 0x000ee20000100800 */
[----:B0----5:R-:W-:Y:S01]  /*11ce0*/  SHF.R.U32.HI R3, RZ, 0x8, R8 ;  /* 0x00000008ff037819 */ /* 0x021fe20000011608 */
[----:B------:R-:W-:Y:S01]  /*11cf0*/  VIADD R24, R228, 0x40 ;  /* 0x00000040e4187836 */ /* 0x000fe20000000000 */
[----:B------:R-:W-:Y:S01]  /*11d00*/  LOP3.LUT R0, R8, 0xff, RZ, 0xc0, !PT ;  /* 0x000000ff08007812 */ /* 0x000fe200078ec0ff */
[----:B------:R-:W-:Y:S01]  /*11d10*/  IMAD.IADD R39, R18, 0x1, R39 ;  /* 0x0000000112277824 */ /* 0x000fe200078e0227 */
[----:B------:R-:W-:Y:S01]  /*11d20*/  LOP3.LUT R3, R3, 0xff, RZ, 0xc0, !PT ;  /* 0x000000ff03037812 */ /* 0x000fe200078ec0ff */
[----:B------:R-:W-:Y:S01]  /*11d30*/  IMAD.SHL.U32 R24, R24, 0x80, RZ ;  /* 0x0000008018187824 */ /* 0x000fe200078e00ff */
[----:B------:R-:W-:-:S02]  /*11d40*/  SHF.R.U32.HI R13, RZ, 0x8, R9 ;  /* 0x00000008ff0d7819 */ /* 0x000fc40000011609 */
[----:B------:R-:W-:Y:S02]  /*11d50*/  PRMT R21, R3, 0x7604, R0 ;  /* 0x0000760403157816 */ /* 0x000fe40000000000 */
[----:B------:R-:W-:Y:S02]  /*11d60*/  SHF.R.U32.HI R3, RZ, 0x8, R10 ;  /* 0x00000008ff037819 */ /* 0x000fe4000001160a */
[----:B------:R-:W-:Y:S02]  /*11d70*/  LOP3.LUT R0, R10, 0xff, RZ, 0xc0, !PT ;  /* 0x000000ff0a007812 */ /* 0x000fe400078ec0ff */
[----:B------:R-:W-:Y:S02]  /*11d80*/  LOP3.LUT R3, R3, 0xff, RZ, 0xc0, !PT ;  /* 0x000000ff03037812 */ /* 0x000fe400078ec0ff */
[----:B------:R-:W-:Y:S02]  /*11d90*/  LOP3.LUT R24, R24, 0x380, RZ, 0xc0, !PT ;  /* 0x0000038018187812 */ /* 0x000fe400078ec0ff */
[----:B------:R-:W-:-:S02]  /*11da0*/  PRMT R29, R3, 0x7604, R0 ;  /* 0x00007604031d7816 */ /* 0x000fc40000000000 */
[----:B------:R-:W-:Y:S01]  /*11db0*/  LOP3.LUT R0, R24, 0x70, R39, 0xf8, !PT ;  /* 0x0000007018007812 */ /* 0x000fe200078ef827 */
[----:B------:R-:W-:Y:S01]  /*11dc0*/  VIADD R24, R228, 0x40 ;  /* 0x00000040e4187836 */ /* 0x000fe20000000000 */
[----:B------:R-:W-:Y:S02]  /*11dd0*/  LOP3.LUT R12, R9, 0xff, RZ, 0xc0, !PT ;  /* 0x000000ff090c7812 */ /* 0x000fe400078ec0ff */
[----:B------:R-:W-:Y:S01]  /*11de0*/  LOP3.LUT R13, R13, 0xff, RZ, 0xc0, !PT ;  /* 0x000000ff0d0d7812 */ /* 0x000fe200078ec0ff */
[----:B------:R-:W-:Y:S01]  /*11df0*/  IMAD.SHL.U32 R24, R24, 0x80, RZ ;  /* 0x0000008018187824 */ /* 0x000fe200078e00ff */
[----:B------:R-:W-:Y:S02]  /*11e00*/  SHF.R.U32.HI R15, RZ, 0x8, R4 ;  /* 0x00000008ff0f7819 */ /* 0x000fe40000011604 */
[----:B------:R-:W-:Y:S02]  /*11e10*/  PRMT R20, R13, 0x7604, R12 ;  /* 0x000076040d147816 */ /* 0x000fe4000000000c */
[----:B------:R-:W-:-:S02]  /*11e20*/  LOP3.LUT R24, R24, 0x380, RZ, 0xc0, !PT ;  /* 0x0000038018187812 */ /* 0x000fc400078ec0ff */
[----:B------:R-:W-:Y:S02]  /*11e30*/  SHF.R.U32.HI R13, RZ, 0x8, R11 ;  /* 0x00000008ff0d7819 */ /* 0x000fe4000001160b */
[----:B------:R-:W-:Y:S02]  /*11e40*/  SHF.R.U32.HI R24, RZ, 0x3, R24 ;  /* 0x00000003ff187819 */ /* 0x000fe40000011618 */
[----:B------:R-:W-:Y:S02]  /*11e50*/  LOP3.LUT R12, R11, 0xff, RZ, 0xc0, !PT ;  /* 0x000000ff0b0c7812 */ /* 0x000fe400078ec0ff */
[----:B------:R-:W-:Y:S02]  /*11e60*/  LOP3.LUT R3, R0, R24, RZ, 0x3c, !PT ;  /* 0x0000001800037212 */ /* 0x000fe400078e3cff */
[----:B------:R-:W-:Y:S02]  /*11e70*/  SHF.R.U32.HI R24, RZ, 0x8, R5 ;  /* 0x00000008ff187819 */ /* 0x000fe40000011605 */
[----:B------:R-:W-:-:S02]  /*11e80*/  LOP3.LUT R14, R4, 0xff, RZ, 0xc0, !PT ;  /* 0x000000ff040e7812 */ /* 0x000fc400078ec0ff */
[----:B------:R-:W-:Y:S02]  /*11e90*/  LOP3.LUT R13, R13, 0xff, RZ, 0xc0, !PT ;  /* 0x000000ff0d0d7812 */ /* 0x000fe400078ec0ff */
[----:B------:R-:W-:Y:S02]  /*11ea0*/  LOP3.LUT R15, R15, 0xff, RZ, 0xc0, !PT ;  /* 0x000000ff0f0f7812 */ /* 0x000fe400078ec0ff */
[----:B------:R-:W-:Y:S02]  /*11eb0*/  PRMT R28, R13, 0x7604, R12 ;  /* 0x000076040d1c7816 */ /* 0x000fe4000000000c */
[----:B------:R-:W-:Y:S02]  /*11ec0*/  PRMT R35, R15, 0x7604, R14 ;  /* 0x000076040f237816 */ /* 0x000fe4000000000e */
[----:B------:R-:W-:Y:S02]  /*11ed0*/  SHF.R.U32.HI R32, RZ, 0x8, R6 ;  /* 0x00000008ff207819 */ /* 0x000fe40000011606 */
[----:B------:R-:W-:-:S02]  /*11ee0*/  LOP3.LUT R30, R5, 0xff, RZ, 0xc0, !PT ;  /* 0x000000ff051e7812 */ /* 0x000fc400078ec0ff */
[----:B------:R-:W-:Y:S02]  /*11ef0*/  LOP3.LUT R31, R6, 0xff, RZ, 0xc0, !PT ;  /* 0x000000ff061f7812 */ /* 0x000fe400078ec0ff */
[----:B------:R-:W-:Y:S02]  /*11f00*/  LOP3.LUT R32, R32, 0xff, RZ, 0xc0, !PT ;  /* 0x000000ff20207812 */ /* 0x000fe400078ec0ff */
[----:B------:R-:W-:Y:S02]  /*11f10*/  SHF.R.U32.HI R37, RZ, 0x10, R5 ;  /* 0x00000010ff257819 */ /* 0x000fe40000011605 */
[----:B------:R-:W-:Y:S02]  /*11f20*/  PRMT R39, R32, 0x7604, R31 ;  /* 0x0000760420277816 */ /* 0x000fe4000000001f */
        /* <DEDUP_REMOVED lines=9> */
[----:B------:R-:W-:Y:S02]  /*11fc0*/  PRMT R34, R34, 0x7604, R33 ;  /* 0x0000760422227816 */ /* 0x000fe40000000021 */
        /* <DEDUP_REMOVED lines=9> */
[----:B------:R-:W-:-:S04]  /*12060*/  LOP3.LUT R21, R21, 0xff0000, R8, 0xf8, !PT ;  /* 0x00ff000015157812 */ /* 0x000fc800078ef808 */
[----:B------:R-:W-:Y:S02]  /*12070*/  LOP3.LUT R29, R21, 0xff000000, R8, 0xf8, !PT ;  /* 0xff000000151d7812 */ /* 0x000fe400078ef808 */
[----:B--2---:R-:W-:Y:S02]  /*12080*/  IADD3 R0, R16, R3, R25 ;  /* 0x0000000310007210 */ /* 0x004fe40007ffe019 */
[----:B------:R-:W-:Y:S01]  /*12090*/  LOP3.LUT R3, R24, 0xff, RZ, 0xc0, !PT ;  /* 0x000000ff18037812 */ /* 0x000fe200078ec0ff */
[----:B---3--:R-:W0:Y:S03]  /*120a0*/  LDS.128 R12, [R49+0x1c400] ;  /* 0x01c40000310c7984 */ /* 0x008e260000000c00 */
[----:B------:R-:W-:Y:S01]  /*120b0*/  PRMT R30, R3, 0x7604, R30 ;  /* 0x00007604031e7816 */ /* 0x000fe2000000001e */
[----:B------:R-:W1:Y:S01]  /*120c0*/  LDS.128 R24, [R0+0x1c400] ;  /* 0x01c4000000187984 */ /* 0x000e620000000c00 */
[----:B------:R-:W-:-:S02]  /*120d0*/  SHF.R.U32.HI R3, RZ, 0x10, R9 ;  /* 0x00000010ff037819 */ /* 0x000fc40000011609 */
[----:B------:R-:W-:-:S03]  /*120e0*/  LOP3.LUT R37, R30, 0xff0000, R37, 0xf8, !PT ;  /* 0x00ff00001e257812 */ /* 0x000fc600078ef825 */
[----:B------:R-:W-:Y:S01]  /*120f0*/  IMAD.U32 R3, R3, 0x10000, RZ ;  /* 0x0001000003037824 */ /* 0x000fe200078e00ff */
[----:B------:R-:W-:-:S04]  /*12100*/  LOP3.LUT R37, R37, 0xff000000, R5, 0xf8, !PT ;  /* 0xff00000025257812 */ /* 0x000fc800078ef805 */
[----:B------:R-:W-:Y:S02]  /*12110*/  LOP3.LUT R3, R20, 0xff0000, R3, 0xf8, !PT ;  /* 0x00ff000014037812 */ /* 0x000fe400078ef803 */
[-C--:B------:R-:W-:Y:S02]  /*12120*/  F2FP.F16.E4M3.UNPACK_B R33, R37.reuse ;  /* 0x00000025ff21723e */ /* 0x080fe400020006ff */
[----:B------:R-:W-:Y:S02]  /*12130*/  LOP3.LUT R20, R3, 0xff000000, R9, 0xf8, !PT ;  /* 0xff00000003147812 */ /* 0x000fe400078ef809 */
[----:B------:R-:W-:Y:S01]  /*12140*/  F2FP.F16.E4M3.UNPACK_B R37, R37.H1 ;  /* 0x00000025ff25723e */ /* 0x000fe200030006ff */
[----:B------:R-:W-:Y:S01]  /*12150*/  HADD2.F32 R38, -RZ, R33.H0_H0 ;  /* 0x20000021ff267230 */ /* 0x000fe20000004100 */
[----:B------:R-:W-:-:S03]  /*12160*/  F2FP.F16.E4M3.UNPACK_B R11, R20 ;  /* 0x00000014ff0b723e */ /* 0x000fc600020006ff */
[----:B------:R-:W-:Y:S02]  /*12170*/  HADD2.F32 R39, -RZ, R37.H0_H0 ;  /* 0x20000025ff277230 */ /* 0x000fe40000004100 */
[----:B------:R-:W-:Y:S01]  /*12180*/  HADD2.F32 R30, -RZ, R11.H0_H0 ;  /* 0x2000000bff1e7230 */ /* 0x000fe20000004100 */
[-C--:B0-----:R-:W-:Y:S02]  /*12190*/  F2FP.F16.E4M3.UNPACK_B R4, R13.reuse ;  /* 0x0000000dff04723e */ /* 0x081fe400020006ff */
[----:B------:R-:W-:Y:S02]  /*121a0*/  F2FP.F16.E4M3.UNPACK_B R13, R13.H1 ;  /* 0x0000000dff0d723e */ /* 0x000fe400030006ff */
[-C--:B-1----:R-:W-:Y:S01]  /*121b0*/  F2FP.F16.E4M3.UNPACK_B R6, R25.reuse ;  /* 0x00000019ff06723e */ /* 0x082fe200020006ff */
[--C-:B------:R-:W-:Y:S01]  /*121c0*/  HADD2.F32 R9, -RZ, R4.reuse.H0_H0 ;  /* 0x20000004ff097230 */ /* 0x100fe20000004100 */
[----:B------:R-:W-:Y:S01]  /*121d0*/  F2FP.F16.E4M3.UNPACK_B R25, R25.H1 ;  /* 0x00000019ff19723e */ /* 0x000fe200030006ff */
[----:B------:R-:W-:Y:S01]  /*121e0*/  HADD2.F32 R4, -RZ, R4.H1_H1 ;  /* 0x30000004ff047230 */ /* 0x000fe20000004100 */
[----:B------:R-:W-:Y:S01]  /*121f0*/  F2FP.F16.E4M3.UNPACK_B R28, R27 ;  /* 0x0000001bff1c723e */ /* 0x000fe200020006ff */
[----:B------:R-:W-:Y:S01]  /*12200*/  HADD2.F32 R5, -RZ, R6.H0_H0 ;  /* 0x20000006ff057230 */ /* 0x000fe20000004100 */
[----:B------:R-:W-:-:S02]  /*12210*/  F2FP.F16.E4M3.UNPACK_B R8, R15 ;  /* 0x0000000fff08723e */ /* 0x000fc400020006ff */
[----:B------:R-:W-:Y:S02]  /*12220*/  F2FP.F16.E4M3.UNPACK_B R27, R27.H1 ;  /* 0x0000001bff1b723e */ /* 0x000fe400030006ff */
[C---:B------:R-:W-:Y:S01]  /*12230*/  FMUL.FTZ R42, R5.reuse, R38 ;  /* 0x00000026052a7220 */ /* 0x040fe20000410000 */
[-C--:B------:R-:W-:Y:S01]  /*12240*/  FMUL.FTZ R31, R5, R30.reuse ;  /* 0x0000001e051f7220 */ /* 0x080fe20000410000 */
[----:B------:R-:W-:Y:S02]  /*12250*/  F2FP.F16.E4M3.UNPACK_B R15, R15.H1 ;  /* 0x0000000fff0f723e */ /* 0x000fe400030006ff */
[C---:B------:R-:W-:Y:S01]  /*12260*/  FFMA.FTZ R5, R9.reuse, R30, -R42 ;  /* 0x0000001e09057223 */ /* 0x040fe2000001082a */
[----:B------:R-:W-:Y:S01]  /*12270*/  FFMA.FTZ R9, R9, R38, R31 ;  /* 0x0000002609097223 */ /* 0x000fe2000001001f */
[----:B------:R-:W-:Y:S01]  /*12280*/  HADD2.F32 R31, -RZ, R11.H1_H1 ;  /* 0x3000000bff1f7230 */ /* 0x000fe20000004100 */
[----:B------:R-:W-:Y:S01]  /*12290*/  F2FP.F16.E4M3.UNPACK_B R30, R20.H1 ;  /* 0x00000014ff1e723e */ /* 0x000fe200030006ff */
[----:B------:R-:W-:Y:S01]  /*122a0*/  HADD2.F32 R38, -RZ, R33.H1_H1 ;  /* 0x30000021ff267230 */ /* 0x000fe20000004100 */
[-C--:B------:R-:W-:Y:S01]  /*122b0*/  F2FP.F16.E4M3.UNPACK_B R10, R24.reuse ;  /* 0x00000018ff0a723e */ /* 0x080fe200020006ff */
[----:B------:R-:W-:Y:S01]  /*122c0*/  HADD2.F32 R11, -RZ, R6.H1_H1 ;  /* 0x30000006ff0b7230 */ /* 0x000fe20000004100 */
[----:B------:R-:W-:Y:S01]  /*122d0*/  F2FP.F16.E4M3.UNPACK_B R24, R24.H1 ;  /* 0x00000018ff18723e */ /* 0x000fe200030006ff */
[----:B------:R-:W-:Y:S01]  /*122e0*/  HADD2.F32 R20, -RZ, R25.H0_H0 ;  /* 0x20000019ff147230 */ /* 0x000fe20000004100 */
[----:B------:R-:W-:Y:S01]  /*122f0*/  F2FP.F16.E4M3.UNPACK_B R3, R12 ;  /* 0x0000000cff03723e */ /* 0x000fe200020006ff */
[----:B------:R-:W-:-:S02]  /*12300*/  HADD2.F32 R33, -RZ, R30.H0_H0 ;  /* 0x2000001eff217230 */ /* 0x000fc40000004100 */
[CC--:B------:R-:W-:Y:S01]  /*12310*/  FMUL.FTZ R43, R11.reuse, R38.reuse ;  /* 0x000000260b2b7220 */ /* 0x0c0fe20000410000 */
[----:B------:R-:W-:Y:S02]  /*12320*/  HADD2.F32 R6, -RZ, R13.H0_H0 ;  /* 0x2000000dff067230 */ /* 0x000fe40000004100 */
[C---:B------:R-:W-:Y:S01]  /*12330*/  FMUL.FTZ R45, R20.reuse, R39 ;  /* 0x00000027142d7220 */ /* 0x040fe20000410000 */
[----:B------:R-:W-:Y:S01]  /*12340*/  FMUL.FTZ R11, R11, R31 ;  /* 0x0000001f0b0b7220 */ /* 0x000fe20000410000 */
[----:B------:R-:W-:Y:S01]  /*12350*/  FMUL.FTZ R20, R20, R33 ;  /* 0x0000002114147220 */ /* 0x000fe20000410000 */
[----:B------:R-:W-:Y:S01]  /*12360*/  FFMA.FTZ R42, R4, R31, -R43 ;  /* 0x0000001f042a7223 */ /* 0x000fe2000001082b */
[----:B------:R-:W-:Y:S01]  /*12370*/  FFMA.FTZ R45, R6, R33, -R45 ;  /* 0x00000021062d7223 */ /* 0x000fe2000001082d */
[----:B------:R-:W-:Y:S01]  /*12380*/  FFMA.FTZ R38, R4, R38, R11 ;  /* 0x0000002604267223 */ /* 0x000fe2000001000b */
[----:B------:R-:W-:Y:S01]  /*12390*/  F2FP.F16.E4M3.UNPACK_B R33, R41 ;  /* 0x00000029ff21723e */ /* 0x000fe200020006ff */
[----:B------:R-:W-:Y:S01]  /*123a0*/  FFMA.FTZ R39, R6, R39, R20 ;  /* 0x0000002706277223 */ /* 0x000fe20000010014 */
[-C--:B------:R-:W-:Y:S01]  /*123b0*/  F2FP.F16.E4M3.UNPACK_B R11, R34.reuse ;  /* 0x00000022ff0b723e */ /* 0x080fe200020006ff */
[----:B------:R-:W-:Y:S01]  /*123c0*/  HADD2.F32 R20, -RZ, R37.H1_H1 ;  /* 0x30000025ff147230 */ /* 0x000fe20000004100 */
[----:B------:R-:W-:Y:S01]  /*123d0*/  F2FP.F16.E4M3.UNPACK_B R41, R41.H1 ;  /* 0x00000029ff29723e */ /* 0x000fe200030006ff */
[----:B------:R-:W-:Y:S01]  /*123e0*/  HADD2.F32 R25, -RZ, R25.H1_H1 ;  /* 0x30000019ff197230 */ /* 0x000fe20000004100 */
[----:B------:R-:W-:Y:S01]  /*123f0*/  F2FP.F16.E4M3.UNPACK_B R34, R34.H1 ;  /* 0x00000022ff22723e */ /* 0x000fe200030006ff */
[----:B------:R-:W-:Y:S01]  /*12400*/  HADD2.F32 R37, -RZ, R33.H0_H0 ;  /* 0x20000021ff257230 */ /* 0x000fe20000004100 */
[----:B------:R-:W-:Y:S01]  /*12410*/  F2FP.F16.E4M3.UNPACK_B R12, R12.H1 ;  /* 0x0000000cff0c723e */ /* 0x000fe200030006ff */
[----:B------:R-:W-:-:S02]  /*12420*/  HADD2.F32 R6, -RZ, R28.H0_H0 ;  /* 0x2000001cff067230 */ /* 0x000fc40000004100 */
[C---:B------:R-:W-:Y:S01]  /*12430*/  FMUL.FTZ R44, R25.reuse, R20 ;  /* 0x00000014192c7220 */ /* 0x040fe20000410000 */
[----:B------:R-:W-:Y:S01]  /*12440*/  HADD2.F32 R30, -RZ, R30.H1_H1 ;  /* 0x3000001eff1e7230 */ /* 0x000fe20000004100 */
[----:B------:R-:W-:Y:S01]  /*12450*/  F2FP.F16.E4M3.UNPACK_B R21, R26 ;  /* 0x0000001aff15723e */ /* 0x000fe200020006ff */
[----:B------:R-:W-:Y:S02]  /*12460*/  HADD2.F32 R31, -RZ, R11.H0_H0 ;  /* 0x2000000bff1f7230 */ /* 0x000fe40000004100 */
[C---:B------:R-:W-:Y:S01]  /*12470*/  FMUL.FTZ R43, R6.reuse, R37 ;  /* 0x00000025062b7220 */ /* 0x040fe20000410000 */
[----:B------:R-:W-:Y:S02]  /*12480*/  HADD2.F32 R13, -RZ, R13.H1_H1 ;  /* 0x3000000dff0d7230 */ /* 0x000fe40000004100 */
[----:B------:R-:W-:Y:S01]  /*12490*/  FMUL.FTZ R25, R25, R30 ;  /* 0x0000001e19197220 */ /* 0x000fe20000410000 */
[----:B------:R-:W-:Y:S02]  /*124a0*/  HADD2.F32 R4, -RZ, R8.H0_H0 ;  /* 0x20000008ff047230 */ /* 0x000fe40000004100 */
[----:B------:R-:W-:Y:S01]  /*124b0*/  FMUL.FTZ R6, R6, R31 ;  /* 0x0000001f06067220 */ /* 0x000fe20000410000 */
[----:B------:R-:W-:-:S02]  /*124c0*/  HADD2.F32 R33, -RZ, R33.H1_H1 ;  /* 0x30000021ff217230 */ /* 0x000fc40000004100 */
[C---:B------:R-:W-:Y:S01]  /*124d0*/  FFMA.FTZ R46, R13.reuse, R20, R25 ;  /* 0x000000140d2e7223 */ /* 0x040fe20000010019 */
[----:B------:R-:W-:Y:S02]  /*124e0*/  HADD2.F32 R28, -RZ, R28.H1_H1 ;  /* 0x3000001cff1c7230 */ /* 0x000fe40000004100 */
[C---:B------:R-:W-:Y:S01]  /*124f0*/  FFMA.FTZ R37, R4.reuse, R37, R6 ;  /* 0x0000002504257223 */ /* 0x040fe20000010006 */
[----:B------:R-:W-:Y:S02]  /*12500*/  HADD2.F32 R25, -RZ, R41.H0_H0 ;  /* 0x20000029ff197230 */ /* 0x000fe40000004100 */
[----:B------:R-:W-:Y:S01]  /*12510*/  FFMA.FTZ R44, R13, R30, -R44 ;  /* 0x0000001e0d2c7223 */ /* 0x000fe2000001082c */
[----:B------:R-:W-:Y:S02]  /*12520*/  HADD2.F32 R6, -RZ, R27.H0_H0 ;  /* 0x2000001bff067230 */ /* 0x000fe40000004100 */
[----:B------:R-:W-:Y:S01]  /*12530*/  FFMA.FTZ R43, R4, R31, -R43 ;  /* 0x0000001f042b7223 */ /* 0x000fe2000001082b */
[----:B------:R-:W-:-:S02]  /*12540*/  HADD2.F32 R11, -RZ, R11.H1_H1 ;  /* 0x3000000bff0b7230 */ /* 0x000fc40000004100 */
[----:B------:R-:W-:Y:S01]  /*12550*/  FMUL.FTZ R31, R28, R33 ;  /* 0x000000211c1f7220 */ /* 0x000fe20000410000 */
[----:B------:R-:W-:Y:S02]  /*12560*/  HADD2.F32 R13, -RZ, R34.H0_H0 ;  /* 0x20000022ff0d7230 */ /* 0x000fe40000004100 */
[----:B------:R-:W-:Y:S01]  /*12570*/  FMUL.FTZ R47, R6, R25 ;  /* 0x00000019062f7220 */ /* 0x000fe20000410000 */
[----:B------:R-:W-:Y:S02]  /*12580*/  HADD2.F32 R4, -RZ, R15.H0_H0 ;  /* 0x2000000fff047230 */ /* 0x000fe40000004100 */
[----:B------:R-:W-:Y:S01]  /*12590*/  FMUL.FTZ R28, R28, R11 ;  /* 0x0000000b1c1c7220 */ /* 0x000fe20000410000 */
[----:B------:R-:W-:Y:S02]  /*125a0*/  HADD2.F32 R8, -RZ, R8.H1_H1 ;  /* 0x30000008ff087230 */ /* 0x000fe40000004100 */
[----:B------:R-:W-:Y:S01]  /*125b0*/  FMUL.FTZ R6, R6, R13 ;  /* 0x0000000d06067220 */ /* 0x000fe20000410000 */
[----:B------:R-:W-:-:S02]  /*125c0*/  HADD2.F32 R34, -RZ, R34.H1_H1 ;  /* 0x30000022ff227230 */ /* 0x000fc40000004100 */
[----:B------:R-:W-:Y:S01]  /*125d0*/  FFMA.FTZ R47, R4, R13, -R47 ;  /* 0x0000000d042f7223 */ /* 0x000fe2000001082f */
[----:B------:R-:W-:Y:S01]  /*125e0*/  F2FP.F16.E4M3.UNPACK_B R13, R35.H1 ;  /* 0x00000023ff0d723e */ /* 0x000fe200030006ff */
[C---:B------:R-:W-:Y:S01]  /*125f0*/  FFMA.FTZ R48, R8.reuse, R11, -R31 ;  /* 0x0000000b08307223 */ /* 0x040fe2000001081f */
[----:B------:R-:W-:Y:S01]  /*12600*/  FFMA.FTZ R50, R8, R33, R28 ;  /* 0x0000002108327223 */ /* 0x000fe2000001001c */
[----:B------:R-:W-:Y:S01]  /*12610*/  HADD2.F32 R20, -RZ, R41.H1_H1 ;  /* 0x30000029ff147230 */ /* 0x000fe20000004100 */
[----:B------:R-:W-:Y:S01]  /*12620*/  F2FP.F16.E4M3.UNPACK_B R8, R29.H1 ;  /* 0x0000001dff08723e */ /* 0x000fe200030006ff */
[----:B------:R-:W-:Y:S02]  /*12630*/  HADD2.F32 R27, -RZ, R27.H1_H1 ;  /* 0x3000001bff1b7230 */ /* 0x000fe40000004100 */
[----:B------:R-:W-:Y:S01]  /*12640*/  FFMA.FTZ R33, R4, R25, R6 ;  /* 0x0000001904217223 */ /* 0x000fe20000010006 */
        /* <DEDUP_REMOVED lines=26> */
[----:B------:R-:W-:Y:S01]  /*127f0*/  HADD2.F32 R4, -RZ, R3.H0_H0 ;  /* 0x20000003ff047230 */ /* 0x000fe20000004100 */
[----:B------:R-:W-:Y:S01]  /*12800*/  F2FP.F16.E4M3.UNPACK_B R26, R26.H1 ;  /* 0x0000001aff1a723e */ /* 0x000fe200030006ff */
[----:B------:R-:W-:Y:S02]  /*12810*/  HADD2.F32 R35, -RZ, R35.H1_H1 ;  /* 0x30000023ff237230 */ /* 0x000fe40000004100 */
[C---:B------:R-:W-:Y:S01]  /*12820*/  FMUL.FTZ R15, R6.reuse, R13 ;  /* 0x0000000d060f7220 */ /* 0x040fe20000410000 */
[----:B------:R-:W-:Y:S02]  /*12830*/  HADD2.F32 R10, -RZ, R10.H1_H1 ;  /* 0x3000000aff0a7230 */ /* 0x000fe40000004100 */
[-C--:B------:R-:W-:Y:S01]  /*12840*/  FMUL.FTZ R25, R6, R11.reuse ;  /* 0x0000000b06197220 */ /* 0x080fe20000410000 */
[----:B------:R-:W-:Y:S01]  /*12850*/  HADD2.F32 R29, -RZ, R29.H1_H1 ;  /* 0x3000001dff1d7230 */ /* 0x000fe20000004100 */
[----:B------:R-:W-:Y:S01]  /*12860*/  F2FP.F16.E4M3.UNPACK_B R12, R40.H1 ;  /* 0x00000028ff0c723e */ /* 0x000fe200030006ff */
[----:B------:R-:W-:Y:S01]  /*12870*/  HADD2.F32 R3, -RZ, R3.H1_H1 ;  /* 0x30000003ff037230 */ /* 0x000fe20000004100 */
[-C--:B------:R-:W-:Y:S01]  /*12880*/  F2FP.F16.E4M3.UNPACK_B R7, R14.reuse ;  /* 0x0000000eff07723e */ /* 0x080fe200020006ff */
[----:B------:R-:W-:Y:S01]  /*12890*/  FFMA.FTZ R15, R4, R11, -R15 ;  /* 0x0000000b040f7223 */ /* 0x000fe2000001080f */
[----:B------:R-:W-:Y:S01]  /*128a0*/  F2FP.F16.E4M3.UNPACK_B R14, R14.H1 ;  /* 0x0000000eff0e723e */ /* 0x000fe200030006ff */
[----:B------:R-:W-:Y:S01]  /*128b0*/  FMUL.FTZ R8, R10, R35 ;  /* 0x000000230a087220 */ /* 0x000fe20000410000 */
[----:B------:R-:W-:Y:S01]  /*128c0*/  FFMA.FTZ R25, R4, R13, R25 ;  /* 0x0000000d04197223 */ /* 0x000fe20000010019 */
        /* <DEDUP_REMOVED lines=13> */
[----:B------:R-:W-:Y:S01]  /*129a0*/  F2FP.F16.E4M3.UNPACK_B R40, R40 ;  /* 0x00000028ff28723e */ /* 0x000fe200020006ff */
[----:B------:R-:W-:-:S02]  /*129b0*/  HADD2.F32 R13, -RZ, R12.H1_H1 ;  /* 0x3000000cff0d7230 */ /* 0x000fc40000004100 */
[C---:B------:R-:W-:Y:S01]  /*129c0*/  FFMA.FTZ R12, R3.reuse, R8, -R6 ;  /* 0x00000008030c7223 */ /* 0x040fe20000010806 */
[----:B------:R-:W-:Y:S02]  /*129d0*/  HADD2.F32 R14, -RZ, R14.H1_H1 ;  /* 0x3000000eff0e7230 */ /* 0x000fe40000004100 */
[C---:B------:R-:W-:Y:S01]  /*129e0*/  FMUL.FTZ R6, R26.reuse, R11 ;  /* 0x0000000b1a067220 */ /* 0x040fe20000410000 */
[----:B------:R-:W-:Y:S02]  /*129f0*/  HADD2.F32 R8, -RZ, R40.H0_H0 ;  /* 0x20000028ff087230 */ /* 0x000fe40000004100 */
[-C--:B------:R-:W-:Y:S01]  /*12a00*/  FMUL.FTZ R29, R26, R13.reuse ;  /* 0x0000000d1a1d7220 */ /* 0x080fe20000410000 */
[----:B------:R-:W-:Y:S01]  /*12a10*/  FFMA.FTZ R26, R3, R10, R4 ;  /* 0x0000000a031a7223 */ /* 0x000fe20000010004 */
[C---:B------:R-:W-:Y:S01]  /*12a20*/  FFMA.FTZ R13, R14.reuse, R13, R6 ;  /* 0x0000000d0e0d7223 */ /* 0x040fe20000010006 */
[----:B------:R-:W-:Y:S02]  /*12a30*/  HADD2.F32 R6, -RZ, R32.H0_H0 ;  /* 0x20000020ff067230 */ /* 0x000fe40000004100 */
[----:B------:R-:W-:Y:S01]  /*12a40*/  FFMA.FTZ R29, R14, R11, -R29 ;  /* 0x0000000b0e1d7223 */ /* 0x000fe2000001081d */
[--C-:B------:R-:W-:Y:S01]  /*12a50*/  HADD2.F32 R4, -RZ, R21.reuse.H0_H0 ;  /* 0x20000015ff047230 */ /* 0x100fe20000004100 */
[----:B------:R-:W-:Y:S01]  /*12a60*/  F2FP.SATFINITE.E4M3.F32.PACK_AB_MERGE_C R44, R44, R45, RZ ;  /* 0x0000002d2c2c723e */ /* 0x000fe200048070ff */
[----:B------:R-:W-:Y:S01]  /*12a70*/  HADD2.F32 R40, -RZ, R40.H1_H1 ;  /* 0x30000028ff287230 */ /* 0x000fe20000004100 */
[----:B------:R-:W-:Y:S01]  /*12a80*/  F2FP.SATFINITE.E4M3.F32.PACK_AB_MERGE_C R39, R46, R39, RZ ;  /* 0x000000272e27723e */ /* 0x000fe200048070ff */
[----:B------:R-:W-:-:S02]  /*12a90*/  HADD2.F32 R21, -RZ, R21.H1_H1 ;  /* 0x30000015ff157230 */ /* 0x000fc40000004100 */
[C---:B------:R-:W-:Y:S01]  /*12aa0*/  FMUL.FTZ R10, R4.reuse, R8 ;  /* 0x00000008040a7220 */ /* 0x040fe20000410000 */
[----:B------:R-:W-:Y:S02]  /*12ab0*/  HADD2.F32 R32, -RZ, R32.H1_H1 ;  /* 0x30000020ff207230 */ /* 0x000fe40000004100 */
[----:B------:R-:W-:Y:S01]  /*12ac0*/  FMUL.FTZ R11, R4, R6 ;  /* 0x00000006040b7220 */ /* 0x000fe20000410000 */
        /* <DEDUP_REMOVED lines=24> */
.L_x_8456:
[----:B------:R-:W-:Y:S05]  /*12c50*/  BSYNC B0 ;  /* 0x0000000000007941 */ /* 0x000fea0003800000 */
.L_x_8442:
        /* <DEDUP_REMOVED lines=8> */
.L_x_8439:
[----:B0-2---:R-:W2:Y:S02]  /*12ce0*/  LDL R0, [R1+0x4c] ;  /* 0x00004c0001007983 */ /* 0x005ea40000100800 */
[----:B--2---:R-:W-:-:S13]  /*12cf0*/  R2UR UR4, R0 ;  /* 0x00000000000472ca */ /* 0x004fda00000e0000 */
[----:B------:R-:W-:-:S05]  /*12d00*/  IMAD.U32 R0, RZ, RZ, UR4 ;  /* 0x00000004ff007e24 */ /* 0x000fca000f8e00ff */
[----:B------:R-:W-:-:S13]  /*12d10*/  ISETP.NE.AND P1, PT, R0, 0x3, PT ;  /* 0x000000030000780c */ /* 0x000fda0003f25270 */
[----:B------:R-:W-:Y:S05]  /*12d20*/  @!P1 BRA `(.L_x_8466) ;  /* 0x0000000000049947 */ /* 0x000fea0003800000 */
[----:B------:R-:W-:Y:S01]  /*12d30*/  BPT.TRAP 0x1 ;  /* 0x000000040000795c */ /* 0x000fe20000300000 */
.L_x_8466:
[----:B------:R-:W-:Y:S01]  /*12d40*/  IMAD R0, R231, 0x8, R16 ;  /* 0x00000008e7007824 */ /* 0x000fe200078e0210 */
[----:B-----5:R-:W-:-:S04]  /*12d50*/  SHF.L.U32 R5, R234, 0x1f, RZ ;  /* 0x0000001fea057819 */ /* 0x020fc800000006ff */
[----:B------:R0:W2:Y:S01]  /*12d60*/  SYNCS.PHASECHK.TRANS64.TRYWAIT P0, [R0+URZ+0x2e830], R5 ;  /* 0x02e83005000075a7 */ /* 0x0000a2000800017f */
[----:B------:R-:W-:Y:S05]  /*12d70*/  @!P1 BRA `(.L_x_8467) ;  /* 0x0000000000049947 */ /* 0x000fea0003800000 */
[----:B------:R-:W-:Y:S01]  /*12d80*/  BPT.TRAP 0x1 ;  /* 0x000000040000795c */ /* 0x000fe20000300000 */
.L_x_8467:
[----:B-1----:R-:W1:Y:S02]  /*12d90*/  S2R R3, SR_TID.X ;  /* 0x0000000000037919 */ /* 0x002e640000002100 */
[----:B-1----:R-:W-:Y:S02]  /*12da0*/  LOP3.LUT R4, R3, 0x7f, RZ, 0xc0, !PT ;  /* 0x0000007f03047812 */ /* 0x002fe400078ec0ff */
[----:B------:R-:W-:Y:S02]  /*12db0*/  IADD3 R3, R16, 0x20400, RZ ;  /* 0x0002040010037810 */ /* 0x000fe40007ffe0ff */
[----:B------:R-:W-:Y:S02]  /*12dc0*/  ISETP.NE.AND P2, PT, R4, RZ, PT ;  /* 0x000000ff0400720c */ /* 0x000fe40003f45270 */
[----:B------:R-:W-:-:S04]  /*12dd0*/  SHF.R.U32.HI R3, RZ, 0x4, R3 ;  /* 0x00000004ff037819 */ /* 0x000fc80000011603 */
[----:B------:R-:W-:Y:S01]  /*12de0*/  LOP3.LUT R3, R3, 0x3fff, RZ, 0xc0, !PT ;  /* 0x00003fff03037812 */ /* 0x000fe200078ec0ff */
[----:B--2---:R-:W-:Y:S06]  /*12df0*/  @P0 BRA `(.L_x_8468) ;  /* 0x0000000000080947 */ /* 0x004fec0003800000 */
[----:B------:R-:W1:Y:S02]  /*12e00*/  SYNCS.PHASECHK.TRANS64.TRYWAIT P0, [R0+URZ+0x2e830], R5 ;  /* 0x02e83005000075a7 */ /* 0x000e64000800017f */
[----:B-1----:R-:W-:Y:S05]  /*12e10*/  @!P0 BRA `(.L_x_8469) ;  /* 0x000001dc004c8947 */ /* 0x002fea0003800000 */
.L_x_8468:
[----:B------:R-:W-:Y:S01]  /*12e20*/  LOP3.LUT R3, R3, 0x10000, RZ, 0xfc, !PT ;  /* 0x0001000003037812 */ /* 0x000fe200078efcff */
[----:B------:R-:W-:Y:S05]  /*12e30*/  WARPSYNC.ALL ;  /* 0x0000000000007948 */ /* 0x000fea0003800000 */
[----:B------:R2:W-:Y:S01]  /*12e40*/  STL [R1+0x48], R3 ;  /* 0x0000480301007387 */ /* 0x0005e20000100800 */
[----:B------:R-:W-:Y:S01]  /*12e50*/  IMAD R12, R231, 0x700, R3 ;  /* 0x00000700e70c7824 */ /* 0x000fe200078e0203 */
[----:B------:R-:W-:Y:S01]  /*12e60*/  LOP3.LUT R4, R36, 0x10000, RZ, 0xfc, !PT ;  /* 0x0001000024047812 */ /* 0x000fe200078efcff */
[----:B------:R-:W-:Y:S01]  /*12e70*/  IMAD.MOV.U32 R13, RZ, RZ, 0x40000040 ;  /* 0x40000040ff0d7424 */ /* 0x000fe200078e00ff */
[----:B------:R-:W5:Y:S01]  /*12e80*/  LDL R137, [R1+0x7c] ;  /* 0x00007c0001897983 */ /* 0x000f620000100800 */
[----:B01----:R-:W-:Y:S01]  /*12e90*/  IMAD.MOV.U32 R5, RZ, RZ, 0x40000040 ;  /* 0x40000040ff057424 */ /* 0x003fe200078e00ff */
[----:B------:R-:W-:-:S02]  /*12ea0*/  R2UR UR6, R12 ;  /* 0x000000000c0672ca */ /* 0x000fc400000e0000 */
[----:B------:R-:W-:Y:S01]  /*12eb0*/  R2UR UR7, R13 ;  /* 0x000000000d0772ca */ /* 0x000fe200000e0000 */
[----:B------:R-:W5:Y:S01]  /*12ec0*/  LDL R148, [R1+0x54] ;  /* 0x0000540001947983 */ /* 0x000f620000100800 */
[----:B------:R-:W-:Y:S02]  /*12ed0*/  R2UR UR4, R4 ;  /* 0x00000000040472ca */ /* 0x000fe400000e0000 */
[----:B------:R-:W-:Y:S01]  /*12ee0*/  R2UR UR5, R5 ;  /* 0x00000000050572ca */ /* 0x000fe200000e0000 */
[----:B------:R-:W-:Y:S01]  /*12ef0*/  WARPGROUP.ARRIVE ;  /* 0x00000000000079c5 */ /* 0x000fe20000000000 */
[----:B------:R-:W5:Y:S04]  /*12f00*/  LDL R144, [R1+0x60] ;  /* 0x0000600001907983 */ /* 0x000f680000100800 */
[----:B------:R-:W5:Y:S04]  /*12f10*/  LDL R138, [R1+0x50] ;  /* 0x00005000018a7983 */ /* 0x000f680000100800 */
[----:B------:R-:W5:Y:S03]  /*12f20*/  LDL R146, [R1+0x40] ;  /* 0x0000400001927983 */ /* 0x000f660000100800 */
[----:B------:R-:W-:Y:S01]  /*12f30*/  QGMMA.64x32x32.F32.E4M3.E4M3 R120, gdesc[UR4], RZ, !UPT, gsb0 ;  /* 0x00600000047879f3 */ /* 0x000fe2000c0008ff */
[----:B------:R-:W-:-:S02]  /*12f40*/  VIADD R6, R12, 0x100 ;  /* 0x000001000c067836 */ /* 0x000fc40000000000 */
[----:B---3--:R-:W-:Y:S01]  /*12f50*/  IMAD.MOV.U32 R7, RZ, RZ, 0x40000040 ;  /* 0x40000040ff077424 */ /* 0x008fe200078e00ff */
[----:B------:R-:W-:Y:S02]  /*12f60*/  R2UR UR4, R4 ;  /* 0x00000000040472ca */ /* 0x000fe400000e0000 */
[----:B------:R-:W-:Y:S02]  /*12f70*/  R2UR UR6, R6 ;  /* 0x00000000060672ca */ /* 0x000fe400000e0000 */
[----:B------:R-:W-:Y:S02]  /*12f80*/  R2UR UR7, R7 ;  /* 0x00000000070772ca */ /* 0x000fe400000e0000 */
        /* <DEDUP_REMOVED lines=48> */
[----:B------:R-:W-:Y:S01]  /*13290*/  QGMMA.64x32x32.F32.E4M3.E4M3 R24, gdesc[UR24], RZ, !UPT, gsb0 ;  /* 0x00600000181879f3 */ /* 0x000fe2000c0008ff */
[----:B----4-:R-:W-:Y:S02]  /*132a0*/  VIADD R14, R12, 0x2 ;  /* 0x000000020c0e7836 */ /* 0x010fe40000000000 */
[----:B------:R-:W-:Y:S02]  /*132b0*/  VIADD R10, R4, 0x2 ;  /* 0x00000002040a7836 */ /* 0x000fe40000000000 */
[----:B------:R-:W-:Y:S02]  /*132c0*/  IMAD.MOV.U32 R15, RZ, RZ, 0x40000040 ;  /* 0x40000040ff0f7424 */ /* 0x000fe400078e00ff */
[----:B------:R-:W-:Y:S01]  /*132d0*/  IMAD.MOV.U32 R11, RZ, RZ, 0x40000040 ;  /* 0x40000040ff0b7424 */ /* 0x000fe200078e00ff */
[----:B------:R-:W-:Y:S02]  /*132e0*/  R2UR UR30, R14 ;  /* 0x000000000e1e72ca */ /* 0x000fe400000e0000 */
[----:B------:R-:W-:-:S02]  /*132f0*/  R2UR UR31, R15 ;  /* 0x000000000f1f72ca */ /* 0x000fc400000e0000 */
[----:B------:R-:W-:Y:S02]  /*13300*/  R2UR UR28, R10 ;  /* 0x000000000a1c72ca */ /* 0x000fe400000e0000 */
        /* <DEDUP_REMOVED lines=165> */
[----:B------:R-:W-:Y:S01]  /*13d60*/  R2UR UR7, R15 ;  /* 0x000000000f0772ca */ /* 0x000fe200000e0000 */
[----:B------:R-:W0:Y:S01]  /*13d70*/  LDC R14, c[0x0][0x448] ;  /* 0x00011200ff0e7b82 */ /* 0x000e220000000800 */
[----:B------:R-:W-:Y:S01]  /*13d80*/  R2UR UR5, R7 ;  /* 0x00000000070572ca */ /* 0x000fe200000e0000 */
[----:B------:R-:W-:-:S02]  /*13d90*/  WARPGROUP.DEPBAR.LE gsb0, 0x0 ;  /* 0x00008000000079c5 */ /* 0x000fc40000010000 */
[----:B------:R-:W-:-:S10]  /*13da0*/  WARPGROUP.ARRIVE ;  /* 0x00000000000079c5 */ /* 0x000fd40000000000 */
[----:B------:R-:W-:Y:S01]  /*13db0*/  QGMMA.64x32x32.F32.E4M3.E4M3 R56, gdesc[UR4], R56, gsb0 ;  /* 0x00600000043879f3 */ /* 0x000fe20008000838 */
[----:B0-----:R-:W-:Y:S01]  /*13dc0*/  ISETP.NE.AND P0, PT, R14, 0x1, PT ;  /* 0x000000010e00780c */ /* 0x001fe20003f05270 */
[C---:B------:R-:W-:Y:S01]  /*13dd0*/  FMUL.FTZ R20, R2.reuse, R124 ;  /* 0x0000007c02147220 */ /* 0x040fe20000410000 */
[C---:B------:R-:W-:Y:S01]  /*13de0*/  FMUL.FTZ R124, R2.reuse, R128 ;  /* 0x00000080027c7220 */ /* 0x040fe20000410000 */
[----:B------:R-:W-:-:S10]  /*13df0*/  FMUL.FTZ R128, R2, R133 ;  /* 0x0000008502807220 */ /* 0x000fd40000410000 */
[----:B------:R-:W0:Y:S08]  /*13e00*/  @P0 LDC R15, c[0x0][0x44c] ;  /* 0x00011300ff0f0b82 */ /* 0x000e300000000800 */
[----:B------:R-:W1:Y:S01]  /*13e10*/  @P0 LDC R133, c[0x0][0x450] ;  /* 0x00011400ff850b82 */ /* 0x000e620000000800 */
[C---:B--2---:R-:W-:Y:S01]  /*13e20*/  FMUL.FTZ R3, R2.reuse, R120 ;  /* 0x0000007802037220 */ /* 0x044fe20000410000 */
        /* <DEDUP_REMOVED lines=8> */
[----:B------:R-:W-:-:S02]  /*13eb0*/  WARPGROUP.DEPBAR.LE gsb0, 0x0 ;  /* 0x00008000000079c5 */ /* 0x000fc40000010000 */
[----:B------:R-:W-:Y:S01]  /*13ec0*/  FMUL.FTZ R132, R2, R56 ;  /* 0x0000003802847220 */ /* 0x000fe20000410000 */
[----:B-----5:R-:W-:-:S04]  /*13ed0*/  IMAD.IADD R56, R137, 0x1, R148 ;  /* 0x0000000189387824 */ /* 0x020fc800078e0294 */
[----:B0-----:R-:W-:-:S05]  /*13ee0*/  @P0 IMAD.HI.U32 R14, R56, R15, RZ ;  /* 0x0000000f380e0227 */ /* 0x001fca00078e00ff */
[----:B-1----:R-:W-:-:S05]  /*13ef0*/  @P0 SHF.R.U32.HI R56, RZ, R133, R14 ;  /* 0x00000085ff380219 */ /* 0x002fca000001160e */
[----:B------:R-:W0:Y:S01]  /*13f00*/  SHFL.IDX PT, R137, R56, RZ, 0x1c1f ;  /* 0x001c1fff38897589 */ /* 0x000e2200000e0000 */
[----:B------:R-:W-:Y:S02]  /*13f10*/  IMAD R14, R136, -0xe0, RZ ;  /* 0xffffff20880e7824 */ /* 0x000fe400078e02ff */
[C---:B------:R-:W-:Y:S01]  /*13f20*/  FMUL.FTZ R133, R2.reuse, R64 ;  /* 0x0000004002857220 */ /* 0x040fe20000410000 */
[----:B------:R-:W1:Y:S01]  /*13f30*/  MUFU.TANH R3, R3 ;  /* 0x0000000300037308 */ /* 0x000e620000002400 */
[----:B------:R-:W-:Y:S01]  /*13f40*/  FMUL.FTZ R134, R2, R65 ;  /* 0x0000004102867220 */ /* 0x000fe20000410000 */
[----:B------:R-:W-:Y:S01]  /*13f50*/  IMAD R64, R136, -0xe0, R144 ;  /* 0xffffff2088407824 */ /* 0x000fe200078e0290 */
[----:B------:R-:W-:Y:S01]  /*13f60*/  IADD3 R65, -R138, 0xe1, R14 ;  /* 0x000000e18a417810 */ /* 0x000fe20007ffe10e */
[----:B------:R-:W-:Y:S01]  /*13f70*/  FMUL.FTZ R21, R2, R125 ;  /* 0x0000007d02157220 */ /* 0x000fe20000410000 */
[----:B------:R-:W-:-:S03]  /*13f80*/  IMAD.MOV.U32 R15, RZ, RZ, 0x40000040 ;  /* 0x40000040ff0f7424 */ /* 0x000fc600078e00ff */
[----:B------:R-:W2:Y:S01]  /*13f90*/  MUFU.TANH R13, R13 ;  /* 0x0000000d000d7308 */ /* 0x000ea20000002400 */
[----:B------:R-:W-:Y:S02]  /*13fa0*/  IADD3 R64, -R138, 0xe0, R64 ;  /* 0x000000e08a407810 */ /* 0x000fe40007ffe140 */
[----:B------:R-:W-:Y:S02]  /*13fb0*/  IADD3 R65, -R146, R65, R144 ;  /* 0x0000004192417210 */ /* 0x000fe40007ffe190 */
[----:B------:R-:W-:-:S03]  /*13fc0*/  IADD3 R14, R12, 0x506, RZ ;  /* 0x000005060c0e7810 */ /* 0x000fc60007ffe0ff */
[----:B------:R-:W-:Y:S01]  /*13fd0*/  MUFU.TANH R20, R20 ;  /* 0x0000001400147308 */ /* 0x000fe20000002400 */
[----:B------:R-:W-:Y:S01]  /*13fe0*/  R2UR UR7, R15 ;  /* 0x000000000f0772ca */ /* 0x000fe200000e0000 */
[----:B------:R-:W-:Y:S01]  /*13ff0*/  FMUL.FTZ R125, R2, R129 ;  /* 0x00000081027d7220 */ /* 0x000fe20000410000 */
[----:B------:R-:W-:Y:S02]  /*14000*/  R2UR UR6, R14 ;  /* 0x000000000e0672ca */ /* 0x000fe400000e0000 */
[----:B0-----:R-:W-:-:S03]  /*14010*/  VIADDMNMX R15, R137, R65, R64, PT ;  /* 0x00000041890f7246 */ /* 0x001fc60003800140 */
[----:B------:R-:W0:Y:S01]  /*14020*/  MUFU.TANH R21, R21 ;  /* 0x0000001500157308 */ /* 0x000e220000002400 */
[----:B------:R-:W-:Y:S02]  /*14030*/  R2UR UR4, R6 ;  /* 0x00000000060472ca */ /* 0x000fe400000e0000 */
[----:B------:R-:W-:Y:S01]  /*14040*/  R2UR UR5, R7 ;  /* 0x00000000070572ca */ /* 0x000fe200000e0000 */
[C---:B------:R-:W-:Y:S01]  /*14050*/  FMUL.FTZ R129, R2.reuse, R131 ;  /* 0x0000008302817220 */ /* 0x040fe20000410000 */
[C---:B------:R-:W-:Y:S01]  /*14060*/  ISETP.GT.AND P3, PT, R15.reuse, RZ, PT ;  /* 0x000000ff0f00720c */ /* 0x040fe20003f64270 */
[C---:B------:R-:W-:Y:S01]  /*14070*/  FMUL.FTZ R131, R2.reuse, R135 ;  /* 0x0000008702837220 */ /* 0x040fe20000410000 */
[C---:B------:R-:W-:Y:S01]  /*14080*/  ISETP.GT.AND P5, PT, R15.reuse, 0x1, PT ;  /* 0x000000010f00780c */ /* 0x040fe20003fa4270 */
[----:B------:R-:W3:Y:S01]  /*14090*/  MUFU.TANH R124, R124 ;  /* 0x0000007c007c7308 */ /* 0x000ee20000002400 */
[C---:B------:R-:W-:Y:S01]  /*140a0*/  FMUL.FTZ R135, R2.reuse, R68 ;  /* 0x0000004402877220 */ /* 0x040fe20000410000 */
[----:B------:R-:W-:Y:S01]  /*140b0*/  FMUL.FTZ R68, R2, R69 ;  /* 0x0000004502447220 */ /* 0x000fe20000410000 */
[----:B------:R-:W-:Y:S01]  /*140c0*/  ISETP.GT.AND P4, PT, R15, 0x8, PT ;  /* 0x000000080f00780c */ /* 0x000fe20003f84270 */
[----:B------:R-:W-:Y:S01]  /*140d0*/  WARPGROUP.ARRIVE ;  /* 0x00000000000079c5 */ /* 0x000fe20000000000 */
[----:B-1----:R-:W-:-:S02]  /*140e0*/  FSEL R3, R3, -INF , P3 ;  /* 0xff80000003037808 */ /* 0x002fc40001800000 */
[----:B--2---:R-:W-:Y:S01]  /*140f0*/  FSEL R69, R13, -INF , P5 ;  /* 0xff8000000d457808 */ /* 0x004fe20002800000 */
[----:B------:R-:W1:Y:S01]  /*14100*/  MUFU.TANH R125, R125 ;  /* 0x0000007d007d7308 */ /* 0x000e620000002400 */
[----:B------:R-:W-:Y:S01]  /*14110*/  ISETP.GT.AND P3, PT, R15, 0x9, PT ;  /* 0x000000090f00780c */ /* 0x000fe20003f64270 */
[C---:B------:R-:W-:Y:S01]  /*14120*/  FMUL.FTZ R104, R2.reuse, R104 ;  /* 0x0000006802687220 */ /* 0x040fe20000410000 */
[----:B------:R-:W-:Y:S01]  /*14130*/  FMNMX.FTZ R140, R3, R69, !PT ;  /* 0x00000045038c7209 */ /* 0x000fe20007810000 */
[----:B------:R-:W-:Y:S04]  /*14140*/  QGMMA.64x32x32.F32.E4M3.E4M3 R40, gdesc[UR4], R40, gsb0 ;  /* 0x00600000042879f3 */ /* 0x000fe80008000828 */
[----:B------:R-:W2:Y:S01]  /*14150*/  MUFU.TANH R120, R120 ;  /* 0x0000007800787308 */ /* 0x000ea20000002400 */
[----:B------:R-:W-:Y:S01]  /*14160*/  FMUL.FTZ R13, R2, R58 ;  /* 0x0000003a020d7220 */ /* 0x000fe20000410000 */
[----:B------:R-:W-:-:S06]  /*14170*/  ISETP.GT.AND P5, PT, R15, 0x10, PT ;  /* 0x000000100f00780c */ /* 0x000fcc0003fa4270 */
[----:B------:R4:W-:Y:S01]  /*14180*/  MUFU.TANH R14, R135 ;  /* 0x00000087000e7308 */ /* 0x0009e20000002400 */
[----:B0-----:R-:W-:Y:S01]  /*14190*/  FSEL R21, R21, -INF , P3 ;  /* 0xff80000015157808 */ /* 0x001fe20001800000 */
[C---:B------:R-:W-:Y:S01]  /*141a0*/  FMUL.FTZ R105, R2.reuse, R105 ;  /* 0x0000006902697220 */ /* 0x040fe20000410000 */
[----:B------:R-:W-:Y:S01]  /*141b0*/  FMUL.FTZ R58, R2, R59 ;  /* 0x0000003b023a7220 */ /* 0x000fe20000410000 */
[----:B----4-:R-:W-:-:S04]  /*141c0*/  FSEL R135, R20, -INF , P4 ;  /* 0xff80000014877808 */ /* 0x010fc80002000000 */
[----:B------:R-:W0:Y:S01]  /*141d0*/  MUFU.TANH R128, R128 ;  /* 0x0000008000807308 */ /* 0x000e220000002400 */
[C---:B------:R-:W-:Y:S01]  /*141e0*/  FMUL.FTZ R59, R2.reuse, R62 ;  /* 0x0000003e023b7220 */ /* 0x040fe20000410000 */
[----:B------:R-:W-:Y:S01]  /*141f0*/  FMNMX.FTZ R142, R135, R140, !PT ;  /* 0x0000008c878e7209 */ /* 0x000fe20007810000 */
[C---:B------:R-:W-:Y:S01]  /*14200*/  FMUL.FTZ R62, R2.reuse, R63 ;  /* 0x0000003f023e7220 */ /* 0x040fe20000410000 */
[----:B------:R-:W-:Y:S01]  /*14210*/  ISETP.GT.AND P3, PT, R15, 0x11, PT ;  /* 0x000000110f00780c */ /* 0x000fe20003f64270 */
[----:B------:R-:W-:Y:S01]  /*14220*/  FMUL.FTZ R108, R2, R108 ;  /* 0x0000006c026c7220 */ /* 0x000fe20000410000 */
[----:B---3--:R-:W-:Y:S02]  /*14230*/  FSEL R63, R124, -INF , P5 ;  /* 0xff8000007c3f7808 */ /* 0x008fe40002800000 */
[----:B------:R-:W3:Y:S01]  /*14240*/  MUFU.TANH R104, R104 ;  /* 0x0000006800687308 */ /* 0x000ee20000002400 */
[----:B------:R-:W-:Y:S01]  /*14250*/  FMNMX.FTZ R142, R21, R142, !PT ;  /* 0x0000008e158e7209 */ /* 0x000fe20007810000 */
[----:B------:R-:W-:Y:S01]  /*14260*/  FMUL.FTZ R109, R2, R109 ;  /* 0x0000006d026d7220 */ /* 0x000fe20000410000 */
[----:B------:R-:W-:-:S02]  /*14270*/  ISETP.GT.AND P4, PT, R15, 0x18, PT ;  /* 0x000000180f00780c */ /* 0x000fc40003f84270 */
[----:B-1----:R-:W-:Y:S02]  /*14280*/  FSEL R125, R125, -INF , P3 ;  /* 0xff8000007d7d7808 */ /* 0x002fe40001800000 */
[----:B------:R-:W-:Y:S01]  /*14290*/  FMNMX.FTZ R142, R63, R142, !PT ;  /* 0x0000008e3f8e7209 */ /* 0x000fe20007810000 */
[----:B------:R-:W1:Y:S01]  /*142a0*/  MUFU.TANH R105, R105 ;  /* 0x0000006900697308 */ /* 0x000e620000002400 */
[C---:B------:R-:W-:Y:S01]  /*142b0*/  FMUL.FTZ R138, R2.reuse, R67 ;  /* 0x00000043028a7220 */ /* 0x040fe20000410000 */
[----:B------:R-:W-:Y:S01]  /*142c0*/  ISETP.GT.AND P3, PT, R15, 0x19, PT ;  /* 0x000000190f00780c */ /* 0x000fe20003f64270 */
[----:B------:R-:W-:Y:S01]  /*142d0*/  FMUL.FTZ R112, R2, R112 ;  /* 0x0000007002707220 */ /* 0x000fe20000410000 */
[----:B--2---:R-:W-:Y:S02]  /*142e0*/  FSEL R67, R120, -INF , P4 ;  /* 0xff80000078437808 */ /* 0x004fe40002000000 */
[----:B------:R-:W-:Y:S02]  /*142f0*/  FMNMX.FTZ R142, R125, R142, !PT ;  /* 0x0000008e7d8e7209 */ /* 0x000fe40007810000 */
[----:B------:R-:W2:Y:S01]  /*14300*/  MUFU.TANH R108, R108 ;  /* 0x0000006c006c7308 */ /* 0x000ea20000002400 */
[C---:B------:R-:W-:Y:S01]  /*14310*/  FMUL.FTZ R140, R2.reuse, R71 ;  /* 0x00000047028c7220 */ /* 0x040fe20000410000 */
[----:B------:R-:W-:Y:S01]  /*14320*/  ISETP.GT.AND P4, PT, R15, 0x20, PT ;  /* 0x000000200f00780c */ /* 0x000fe20003f84270 */
[----:B------:R-:W-:Y:S01]  /*14330*/  FMUL.FTZ R113, R2, R113 ;  /* 0x0000007102717220 */ /* 0x000fe20000410000 */
[----:B0-----:R-:W-:-:S02]  /*14340*/  FSEL R71, R128, -INF , P3 ;  /* 0xff80000080477808 */ /* 0x001fc40001800000 */
[----:B------:R-:W-:Y:S02]  /*14350*/  FMNMX.FTZ R142, R67, R142, !PT ;  /* 0x0000008e438e7209 */ /* 0x000fe40007810000 */
        /* <DEDUP_REMOVED lines=10> */
[----:B------:R1:W-:Y:S01]  /*14400*/  MUFU.TANH R20, R13 ;  /* 0x0000000d00147308 */ /* 0x0003e20000002400 */
[----:B------:R-:W-:Y:S01]  /*14410*/  ISETP.GT.AND P3, PT, R15, 0x29, PT ;  /* 0x000000290f00780c */ /* 0x000fe20003f64270 */
[----:B------:R-:W-:Y:S01]  /*14420*/  FMUL.FTZ R88, R2, R88 ;  /* 0x0000005802587220 */ /* 0x000fe20000410000 */
[----:B------:R-:W-:-:S05]  /*14430*/  FMNMX.FTZ R142, R105, R142, !PT ;  /* 0x0000008e698e7209 */ /* 0x000fca0007810000 */
[----:B------:R-:W4:Y:S01]  /*14440*/  MUFU.TANH R113, R113 ;  /* 0x0000007100717308 */ /* 0x000f220000002400 */
[----:B-1----:R-:W-:-:S05]  /*14450*/  IMAD.MOV.U32 R13, RZ, RZ, 0x40000040 ;  /* 0x40000040ff0d7424 */ /* 0x002fca00078e00ff */
[----:B------:R-:W-:Y:S02]  /*14460*/  R2UR UR7, R13 ;  /* 0x000000000d0772ca */ /* 0x000fe400000e0000 */
[----:B------:R-:W1:Y:S01]  /*14470*/  MUFU.TANH R116, R116 ;  /* 0x0000007400747308 */ /* 0x000e620000002400 */
[----:B--2---:R-:W-:Y:S01]  /*14480*/  FSEL R13, R108, -INF , P4 ;  /* 0xff8000006c0d7808 */ /* 0x004fe20002000000 */
[C---:B------:R-:W-:Y:S01]  /*14490*/  FMUL.FTZ R89, R2.reuse, R89 ;  /* 0x0000005902597220 */ /* 0x040fe20000410000 */
[----:B------:R-:W-:Y:S02]  /*144a0*/  ISETP.GT.AND P4, PT, R15, 0x30, PT ;  /* 0x000000300f00780c */ /* 0x000fe40003f84270 */
[----:B0-----:R-:W-:Y:S02]  /*144b0*/  FSEL R109, R109, -INF , P3 ;  /* 0xff8000006d6d7808 */ /* 0x001fe40001800000 */
[----:B------:R-:W-:Y:S01]  /*144c0*/  FMNMX.FTZ R142, R13, R142, !PT ;  /* 0x0000008e0d8e7209 */ /* 0x000fe20007810000 */
[----:B------:R-:W0:Y:S01]  /*144d0*/  MUFU.TANH R117, R117 ;  /* 0x0000007500757308 */ /* 0x000e220000002400 */
[----:B------:R-:W-:Y:S01]  /*144e0*/  ISETP.GT.AND P5, PT, R15, 0x31, PT ;  /* 0x000000310f00780c */ /* 0x000fe20003fa4270 */
[----:B------:R-:W-:Y:S01]  /*144f0*/  FMUL.FTZ R92, R2, R92 ;  /* 0x0000005c025c7220 */ /* 0x000fe20000410000 */
[----:B---3--:R-:W-:-:S02]  /*14500*/  FSEL R139, R112, -INF , P4 ;  /* 0xff800000708b7808 */ /* 0x008fc40002000000 */
[----:B------:R-:W-:-:S03]  /*14510*/  FMNMX.FTZ R142, R109, R142, !PT ;  /* 0x0000008e6d8e7209 */ /* 0x000fc60007810000 */
[----:B------:R-:W2:Y:S01]  /*14520*/  MUFU.TANH R88, R88 ;  /* 0x0000005800587308 */ /* 0x000ea20000002400 */
[----:B------:R-:W-:Y:S01]  /*14530*/  ISETP.GT.AND P3, PT, R15, 0x38, PT ;  /* 0x000000380f00780c */ /* 0x000fe20003f64270 */
[----:B------:R-:W-:Y:S01]  /*14540*/  FMUL.FTZ R93, R2, R93 ;  /* 0x0000005d025d7220 */ /* 0x000fe20000410000 */
[----:B----4-:R-:W-:Y:S02]  /*14550*/  FSEL R113, R113, -INF , P5 ;  /* 0xff80000071717808 */ /* 0x010fe40002800000 */
        /* <DEDUP_REMOVED lines=9> */
[----:B0-----:R-:W-:Y:S02]  /*145f0*/  FSEL R117, R117, -INF , P4 ;  /* 0xff80000075757808 */ /* 0x001fe40002000000 */
[----:B------:R-:W-:-:S03]  /*14600*/  FMNMX.FTZ R142, R141, R142, !PT ;  /* 0x0000008e8d8e7209 */ /* 0x000fc60007810000 */
[----:B------:R-:W0:Y:S01]  /*14610*/  MUFU.TANH R93, R93 ;  /* 0x0000005d005d7308 */ /* 0x000e220000002400 */
[----:B------:R-:W-:Y:S01]  /*14620*/  ISETP.GT.AND P3, PT, R15, 0x41, PT ;  /* 0x000000410f00780c */ /* 0x000fe20003f64270 */
[----:B------:R-:W-:Y:S01]  /*14630*/  FMUL.FTZ R100, R2, R100 ;  /* 0x0000006402647220 */ /* 0x000fe20000410000 */
[----:B--2---:R-:W-:Y:S02]  /*14640*/  FSEL R143, R88, -INF , P5 ;  /* 0xff800000588f7808 */ /* 0x004fe40002800000 */
[----:B------:R-:W-:-:S03]  /*14650*/  FMNMX.FTZ R142, R117, R142, !PT ;  /* 0x0000008e758e7209 */ /* 0x000fc60007810000 */
[----:B------:R-:W2:Y:S01]  /*14660*/  MUFU.TANH R96, R96 ;  /* 0x0000006000607308 */ /* 0x000ea20000002400 */
[----:B------:R-:W-:Y:S01]  /*14670*/  ISETP.GT.AND P4, PT, R15, 0x48, PT ;  /* 0x000000480f00780c */ /* 0x000fe20003f84270 */
[----:B------:R-:W-:Y:S01]  /*14680*/  FMUL.FTZ R101, R2, R101 ;  /* 0x0000006502657220 */ /* 0x000fe20000410000 */
[----:B---3--:R-:W-:Y:S02]  /*14690*/  FSEL R89, R89, -INF , P3 ;  /* 0xff80000059597808 */ /* 0x008fe40001800000 */
[----:B------:R-:W-:-:S03]  /*146a0*/  FMNMX.FTZ R142, R143, R142, !PT ;  /* 0x0000008e8f8e7209 */ /* 0x000fc60007810000 */
[----:B------:R-:W3:Y:S01]  /*146b0*/  MUFU.TANH R97, R97 ;  /* 0x0000006100617308 */ /* 0x000ee20000002400 */
[----:B------:R-:W-:Y:S02]  /*146c0*/  WARPGROUP.DEPBAR.LE gsb0, 0x0 ;  /* 0x00008000000079c5 */ /* 0x000fe40000010000 */
[C---:B------:R-:W-:Y:S01]  /*146d0*/  FMUL.FTZ R157, R2.reuse, R41 ;  /* 0x00000029029d7220 */ /* 0x040fe20000410000 */
[----:B------:R-:W-:Y:S01]  /*146e0*/  ISETP.GT.AND P5, PT, R15, 0x49, PT ;  /* 0x000000490f00780c */ /* 0x000fe20003fa4270 */
[----:B------:R-:W-:Y:S01]  /*146f0*/  FMUL.FTZ R72, R2, R72 ;  /* 0x0000004802487220 */ /* 0x000fe20000410000 */
[----:B-1----:R-:W-:Y:S02]  /*14700*/  FSEL R41, R92, -INF , P4 ;  /* 0xff8000005c297808 */ /* 0x002fe40002000000 */
[----:B------:R-:W1:Y:S01]  /*14710*/  MUFU.TANH R100, R100 ;  /* 0x0000006400647308 */ /* 0x000e620000002400 */
[----:B------:R-:W-:Y:S01]  /*14720*/  FMNMX.FTZ R142, R89, R142, !PT ;  /* 0x0000008e598e7209 */ /* 0x000fe20007810000 */
[----:B------:R-:W-:Y:S01]  /*14730*/  VIADD R12, R12, 0x606 ;  /* 0x000006060c0c7836 */ /* 0x000fe20000000000 */
[----:B------:R-:W-:Y:S01]  /*14740*/  ISETP.GT.AND P3, PT, R15, 0x50, PT ;  /* 0x000000500f00780c */ /* 0x000fe20003f64270 */
[----:B------:R-:W-:Y:S01]  /*14750*/  FMUL.FTZ R73, R2, R73 ;  /* 0x0000004902497220 */ /* 0x000fe20000410000 */
[----:B0-----:R-:W-:-:S02]  /*14760*/  FSEL R93, R93, -INF , P5 ;  /* 0xff8000005d5d7808 */ /* 0x001fc40002800000 */
[----:B------:R-:W-:Y:S01]  /*14770*/  FMNMX.FTZ R142, R41, R142, !PT ;  /* 0x0000008e298e7209 */ /* 0x000fe20007810000 */
[----:B------:R-:W0:Y:S01]  /*14780*/  MUFU.TANH R101, R101 ;  /* 0x0000006500657308 */ /* 0x000e220000002400 */
[----:B------:R-:W-:Y:S02]  /*14790*/  R2UR UR6, R12 ;  /* 0x000000000c0672ca */ /* 0x000fe400000e0000 */
[----:B------:R-:W-:Y:S02]  /*147a0*/  R2UR UR4, R6 ;  /* 0x00000000060472ca */ /* 0x000fe400000e0000 */
[----:B------:R-:W-:Y:S01]  /*147b0*/  R2UR UR5, R7 ;  /* 0x00000000070572ca */ /* 0x000fe200000e0000 */
[----:B------:R-:W-:Y:S01]  /*147c0*/  FMUL.FTZ R76, R2, R76 ;  /* 0x0000004c024c7220 */ /* 0x000fe20000410000 */
[----:B------:R-:W-:Y:S01]  /*147d0*/  ISETP.GT.AND P4, PT, R15, 0x51, PT ;  /* 0x000000510f00780c */ /* 0x000fe20003f84270 */
[----:B------:R-:W4:Y:S01]  /*147e0*/  MUFU.TANH R72, R72 ;  /* 0x0000004800487308 */ /* 0x000f220000002400 */
[----:B--2---:R-:W-:-:S02]  /*147f0*/  FSEL R145, R96, -INF , P3 ;  /* 0xff80000060917808 */ /* 0x004fc40001800000 */
[----:B------:R-:W-:Y:S01]  /*14800*/  FMNMX.FTZ R142, R93, R142, !PT ;  /* 0x0000008e5d8e7209 */ /* 0x000fe20007810000 */
[C---:B------:R-:W-:Y:S01]  /*14810*/  FMUL.FTZ R77, R2.reuse, R77 ;  /* 0x0000004d024d7220 */ /* 0x040fe20000410000 */
[----:B------:R-:W-:Y:S01]  /*14820*/  ISETP.GT.AND P5, PT, R15, 0x58, PT ;  /* 0x000000580f00780c */ /* 0x000fe20003fa4270 */
[----:B------:R-:W-:Y:S01]  /*14830*/  WARPGROUP.ARRIVE ;  /* 0x00000000000079c5 */ /* 0x000fe20000000000 */
[----:B---3--:R-:W-:Y:S01]  /*14840*/  FSEL R97, R97, -INF , P4 ;  /* 0xff80000061617808 */ /* 0x008fe20002000000 */
[----:B------:R-:W2:Y:S01]  /*14850*/  MUFU.TANH R73, R73 ;  /* 0x0000004900497308 */ /* 0x000ea20000002400 */
[----:B------:R-:W-:Y:S01]  /*14860*/  FMNMX.FTZ R142, R145, R142, !PT ;  /* 0x0000008e918e7209 */ /* 0x000fe20007810000 */
[C---:B------:R-:W-:Y:S01]  /*14870*/  FMUL.FTZ R161, R2.reuse, R44 ;  /* 0x0000002c02a17220 */ /* 0x040fe20000410000 */
[C---:B------:R-:W-:Y:S01]  /*14880*/  FMUL.FTZ R44, R2.reuse, R45 ;  /* 0x0000002d022c7220 */ /* 0x040fe20000410000 */
[----:B------:R-:W-:Y:S01]  /*14890*/  ISETP.GT.AND P3, PT, R15, 0x59, PT ;  /* 0x000000590f00780c */ /* 0x000fe20003f64270 */
[----:B------:R-:W-:Y:S01]  /*148a0*/  FMUL.FTZ R80, R2, R80 ;  /* 0x0000005002507220 */ /* 0x000fe20000410000 */
[----:B-1----:R-:W-:Y:S01]  /*148b0*/  FSEL R45, R100, -INF , P5 ;  /* 0xff800000642d7808 */ /* 0x002fe20002800000 */
[----:B------:R-:W-:Y:S01]  /*148c0*/  QGMMA.64x32x32.F32.E4M3.E4M3 R24, gdesc[UR4], R24, gsb0 ;  /* 0x00600000041879f3 */ /* 0x000fe20008000818 */
[----:B------:R-:W1:Y:S01]  /*148d0*/  MUFU.TANH R76, R76 ;  /* 0x0000004c004c7308 */ /* 0x000e620000002400 */
[----:B------:R-:W-:Y:S01]  /*148e0*/  FMNMX.FTZ R142, R97, R142, !PT ;  /* 0x0000008e618e7209 */ /* 0x000fe20007810000 */
[C---:B------:R-:W-:Y:S01]  /*148f0*/  FMUL.FTZ R81, R2.reuse, R81 ;  /* 0x0000005102517220 */ /* 0x040fe20000410000 */
[----:B------:R-:W-:Y:S01]  /*14900*/  ISETP.GT.AND P4, PT, R15, 0x60, PT ;  /* 0x000000600f00780c */ /* 0x000fe20003f84270 */
[C---:B------:R-:W-:Y:S01]  /*14910*/  FMUL.FTZ R84, R2.reuse, R84 ;  /* 0x0000005402547220 */ /* 0x040fe20000410000 */
[----:B0-----:R-:W-:Y:S01]  /*14920*/  FSEL R101, R101, -INF , P3 ;  /* 0xff80000065657808 */ /* 0x001fe20001800000 */
[C---:B------:R-:W-:Y:S01]  /*14930*/  FMUL.FTZ R85, R2.reuse, R85 ;  /* 0x0000005502557220 */ /* 0x040fe20000410000 */
[----:B------:R-:W-:Y:S01]  /*14940*/  FMNMX.FTZ R142, R45, R142, !PT ;  /* 0x0000008e2d8e7209 */ /* 0x000fe20007810000 */
[----:B------:R-:W0:Y:S01]  /*14950*/  MUFU.TANH R77, R77 ;  /* 0x0000004d004d7308 */ /* 0x000e220000002400 */
[----:B------:R-:W-:Y:S01]  /*14960*/  ISETP.GT.AND P3, PT, R15, 0x61, PT ;  /* 0x000000610f00780c */ /* 0x000fe20003f64270 */
[----:B------:R-:W-:Y:S01]  /*14970*/  FMUL.FTZ R165, R2, R49 ;  /* 0x0000003102a57220 */ /* 0x000fe20000410000 */
[----:B----4-:R-:W-:Y:S01]  /*14980*/  FSEL R147, R72, -INF , P4 ;  /* 0xff80000048937808 */ /* 0x010fe20002000000 */
[C---:B------:R-:W-:Y:S01]  /*14990*/  FMUL.FTZ R57, R2.reuse, R57 ;  /* 0x0000003902397220 */ /* 0x040fe20000410000 */
[----:B------:R-:W-:Y:S01]  /*149a0*/  FMNMX.FTZ R142, R101, R142, !PT ;  /* 0x0000008e658e7209 */ /* 0x000fe20007810000 */
[----:B------:R-:W-:-:S02]  /*149b0*/  FMUL.FTZ R60, R2, R60 ;  /* 0x0000003c023c7220 */ /* 0x000fc40000410000 */
[----:B------:R-:W3:Y:S01]  /*149c0*/  MUFU.TANH R80, R80 ;  /* 0x0000005000507308 */ /* 0x000ee20000002400 */
[----:B------:R-:W-:Y:S01]  /*149d0*/  ISETP.GT.AND P4, PT, R15, 0x68, PT ;  /* 0x000000680f00780c */ /* 0x000fe20003f84270 */
[----:B------:R-:W-:Y:S01]  /*149e0*/  FMUL.FTZ R61, R2, R61 ;  /* 0x0000003d023d7220 */ /* 0x000fe20000410000 */
[----:B--2---:R-:W-:-:S05]  /*149f0*/  FSEL R73, R73, -INF , P3 ;  /* 0xff80000049497808 */ /* 0x004fca0001800000 */
[----:B------:R-:W-:Y:S01]  /*14a00*/  MUFU.TANH R132, R132 ;  /* 0x0000008400847308 */ /* 0x000fe20000002400 */
[----:B------:R-:W-:Y:S01]  /*14a10*/  FMNMX.FTZ R142, R147, R142, !PT ;  /* 0x0000008e938e7209 */ /* 0x000fe20007810000 */
[----:B------:R-:W-:Y:S01]  /*14a20*/  FMUL.FTZ R163, R2, R48 ;  /* 0x0000003002a37220 */ /* 0x000fe20000410000 */
[----:B------:R-:W-:-:S05]  /*14a30*/  ISETP.GT.AND P3, PT, R15, 0x69, PT ;  /* 0x000000690f00780c */ /* 0x000fca0003f64270 */
[----:B------:R-:W-:Y:S01]  /*14a40*/  MUFU.TANH R133, R133 ;  /* 0x0000008500857308 */ /* 0x000fe20000002400 */
[----:B-1----:R-:W-:Y:S01]  /*14a50*/  FSEL R49, R76, -INF , P4 ;  /* 0xff8000004c317808 */ /* 0x002fe20002000000 */
[----:B------:R-:W-:Y:S01]  /*14a60*/  FMUL.FTZ R159, R2, R40 ;  /* 0x00000028029f7220 */ /* 0x000fe20000410000 */
[----:B------:R-:W-:-:S05]  /*14a70*/  FMNMX.FTZ R142, R73, R142, !PT ;  /* 0x0000008e498e7209 */ /* 0x000fca0007810000 */
[----:B------:R-:W-:Y:S08]  /*14a80*/  MUFU.TANH R134, R134 ;  /* 0x0000008600867308 */ /* 0x000ff00000002400 */
[----:B------:R-:W-:Y:S01]  /*14a90*/  MUFU.TANH R68, R68 ;  /* 0x0000004400447308 */ /* 0x000fe20000002400 */
[----:B------:R-:W-:Y:S01]  /*14aa0*/  FMUL.FTZ R167, R2, R52 ;  /* 0x0000003402a77220 */ /* 0x000fe20000410000 */
[----:B------:R-:W-:Y:S01]  /*14ab0*/  SHFL.IDX PT, R56, R56, 0x1, 0x1c1f ;  /* 0x003c1f0038387f89 */ /* 0x000fe200000e0000 */
[----:B------:R-:W-:-:S05]  /*14ac0*/  ULDC UR4, c[0x0][0x988] ;  /* 0x0002620000047ab9 */ /* 0x000fca0000000800 */
[----:B------:R-:W1:Y:S01]  /*14ad0*/  MUFU.TANH R81, R81 ;  /* 0x0000005100517308 */ /* 0x000e620000002400 */
[----:B------:R-:W-:Y:S02]  /*14ae0*/  ISETP.GT.AND P4, PT, R15, 0x70, PT ;  /* 0x000000700f00780c */ /* 0x000fe40003f84270 */
[----:B0-----:R-:W-:-:S05]  /*14af0*/  FSEL R77, R77, -INF , P3 ;  /* 0xff8000004d4d7808 */ /* 0x001fca0001800000 */
[----:B------:R-:W0:Y:S01]  /*14b00*/  MUFU.TANH R84, R84 ;  /* 0x0000005400547308 */ /* 0x000e220000002400 */
[----:B------:R-:W-:Y:S02]  /*14b10*/  FMNMX.FTZ R142, R49, R142, !PT ;  /* 0x0000008e318e7209 */ /* 0x000fe40007810000 */
[----:B------:R-:W-:-:S05]  /*14b20*/  ISETP.GT.AND P3, PT, R15, 0x71, PT ;  /* 0x000000710f00780c */ /* 0x000fca0003f64270 */
[----:B------:R-:W2:Y:S01]  /*14b30*/  MUFU.TANH R85, R85 ;  /* 0x0000005500557308 */ /* 0x000ea20000002400 */
[----:B---3--:R-:W-:Y:S02]  /*14b40*/  FSEL R149, R80, -INF , P4 ;  /* 0xff80000050957808 */ /* 0x008fe40002000000 */
[----:B------:R-:W-:Y:S02]  /*14b50*/  FMNMX.FTZ R142, R77, R142, !PT ;  /* 0x0000008e4d8e7209 */ /* 0x000fe40007810000 */
[----:B------:R-:W-:Y:S02]  /*14b60*/  ISETP.GT.AND P4, PT, R15, 0x78, PT ;  /* 0x000000780f00780c */ /* 0x000fe40003f84270 */
[----:B-1----:R-:W-:Y:S01]  /*14b70*/  FSEL R81, R81, -INF , P3 ;  /* 0xff80000051517808 */ /* 0x002fe20001800000 */
[----:B------:R-:W1:Y:S01]  /*14b80*/  MUFU.TANH R57, R57 ;  /* 0x0000003900397308 */ /* 0x000e620000002400 */
[----:B------:R-:W-:Y:S01]  /*14b90*/  FMNMX.FTZ R142, R149, R142, !PT ;  /* 0x0000008e958e7209 */ /* 0x000fe20007810000 */
[----:B------:R-:W-:Y:S01]  /*14ba0*/  FMUL.FTZ R48, R2, R53 ;  /* 0x0000003502307220 */ /* 0x000fe20000410000 */
[----:B------:R-:W-:-:S02]  /*14bb0*/  ISETP.GT.AND P3, PT, R15, 0x79, PT ;  /* 0x000000790f00780c */ /* 0x000fc40003f64270 */
[----:B0-----:R-:W-:Y:S02]  /*14bc0*/  FSEL R53, R84, -INF , P4 ;  /* 0xff80000054357808 */ /* 0x001fe40002000000 */
[----:B------:R-:W-:Y:S01]  /*14bd0*/  FMNMX.FTZ R142, R81, R142, !PT ;  /* 0x0000008e518e7209 */ /* 0x000fe20007810000 */
[----:B------:R-:W0:Y:S01]  /*14be0*/  MUFU.TANH R60, R60 ;  /* 0x0000003c003c7308 */ /* 0x000e220000002400 */
[----:B------:R-:W-:Y:S02]  /*14bf0*/  ISETP.GT.AND P4, PT, R15, 0x80, PT ;  /* 0x000000800f00780c */ /* 0x000fe40003f84270 */
[----:B--2---:R-:W-:Y:S02]  /*14c00*/  FSEL R85, R85, -INF , P3 ;  /* 0xff80000055557808 */ /* 0x004fe40001800000 */
[----:B------:R-:W-:-:S03]  /*14c10*/  FMNMX.FTZ R142, R53, R142, !PT ;  /* 0x0000008e358e7209 */ /* 0x000fc60007810000 */
[----:B------:R-:W2:Y:S01]  /*14c20*/  MUFU.TANH R61, R61 ;  /* 0x0000003d003d7308 */ /* 0x000ea20000002400 */
[----:B------:R-:W-:Y:S02]  /*14c30*/  ISETP.GT.AND P3, PT, R15, 0x81, PT ;  /* 0x000000810f00780c */ /* 0x000fe40003f64270 */
[----:B------:R-:W-:Y:S02]  /*14c40*/  FSEL R151, R132, -INF , P4 ;  /* 0xff80000084977808 */ /* 0x000fe40002000000 */
[----:B------:R-:W-:Y:S02]  /*14c50*/  FMNMX.FTZ R142, R85, R142, !PT ;  /* 0x0000008e558e7209 */ /* 0x000fe40007810000 */
[----:B------:R-:W-:Y:S02]  /*14c60*/  ISETP.GT.AND P4, PT, R15, 0x88, PT ;  /* 0x000000880f00780c */ /* 0x000fe40003f84270 */
[----:B-1----:R-:W-:Y:S02]  /*14c70*/  FSEL R57, R57, -INF , P3 ;  /* 0xff80000039397808 */ /* 0x002fe40001800000 */
[----:B------:R-:W-:Y:S01]  /*14c80*/  FMNMX.FTZ R142, R151, R142, !PT ;  /* 0x0000008e978e7209 */ /* 0x000fe20007810000 */
[C---:B------:R-:W-:Y:S01]  /*14c90*/  FMUL.FTZ R40, R2.reuse, R42 ;  /* 0x0000002a02287220 */ /* 0x040fe20000410000 */
[----:B------:R-:W-:Y:S01]  /*14ca0*/  FMUL.FTZ R42, R2, R43 ;  /* 0x0000002b022a7220 */ /* 0x000fe20000410000 */
[----:B------:R-:W-:-:S02]  /*14cb0*/  ISETP.GT.AND P3, PT, R15, 0x89, PT ;  /* 0x000000890f00780c */ /* 0x000fc40003f64270 */
[----:B0-----:R-:W-:Y:S02]  /*14cc0*/  FSEL R43, R60, -INF , P4 ;  /* 0xff8000003c2b7808 */ /* 0x001fe40002000000 */
[----:B------:R-:W-:Y:S02]  /*14cd0*/  FMNMX.FTZ R142, R57, R142, !PT ;  /* 0x0000008e398e7209 */ /* 0x000fe40007810000 */
[----:B------:R-:W-:Y:S02]  /*14ce0*/  ISETP.GT.AND P4, PT, R15, 0x90, PT ;  /* 0x000000900f00780c */ /* 0x000fe40003f84270 */
[----:B--2---:R-:W-:Y:S02]  /*14cf0*/  FSEL R61, R61, -INF , P3 ;  /* 0xff8000003d3d7808 */ /* 0x004fe40001800000 */
[----:B------:R-:W-:Y:S01]  /*14d00*/  FMNMX.FTZ R142, R43, R142, !PT ;  /* 0x0000008e2b8e7209 */ /* 0x000fe20007810000 */
[----:B------:R-:W0:Y:S01]  /*14d10*/  MUFU.TANH R159, R159 ;  /* 0x0000009f009f7308 */ /* 0x000e220000002400 */
[----:B------:R-:W-:-:S02]  /*14d20*/  ISETP.GT.AND P3, PT, R15, 0x91, PT ;  /* 0x000000910f00780c */ /* 0x000fc40003f64270 */
[----:B------:R-:W-:Y:S02]  /*14d30*/  FSEL R133, R133, -INF , P4 ;  /* 0xff80000085857808 */ /* 0x000fe40002000000 */
[----:B------:R-:W-:Y:S02]  /*14d40*/  FMNMX.FTZ R142, R61, R142, !PT ;  /* 0x0000008e3d8e7209 */ /* 0x000fe40007810000 */
[----:B------:R-:W-:Y:S01]  /*14d50*/  ISETP.GT.AND P4, PT, R15, 0x98, PT ;  /* 0x000000980f00780c */ /* 0x000fe20003f84270 */
[----:B------:R-:W1:Y:S01]  /*14d60*/  MUFU.TANH R157, R157 ;  /* 0x0000009d009d7308 */ /* 0x000e620000002400 */
[----:B------:R-:W-:Y:S02]  /*14d70*/  FSEL R153, R134, -INF , P3 ;  /* 0xff80000086997808 */ /* 0x000fe40001800000 */
[----:B------:R-:W-:Y:S01]  /*14d80*/  FMNMX.FTZ R142, R133, R142, !PT ;  /* 0x0000008e858e7209 */ /* 0x000fe20007810000 */
[----:B------:R-:W-:Y:S02]  /*14d90*/  WARPGROUP.DEPBAR.LE gsb0, 0x0 ;  /* 0x00008000000079c5 */ /* 0x000fe40000010000 */
[----:B------:R-:W-:Y:S01]  /*14da0*/  FMUL.FTZ R52, R2, R25 ;  /* 0x0000001902347220 */ /* 0x000fe20000410000 */
[----:B------:R-:W-:Y:S01]  /*14db0*/  ISETP.GT.AND P3, PT, R15, 0x99, PT ;  /* 0x000000990f00780c */ /* 0x000fe20003f64270 */
[----:B------:R-:W2:Y:S01]  /*14dc0*/  MUFU.TANH R161, R161 ;  /* 0x000000a100a17308 */ /* 0x000ea20000002400 */
[----:B------:R-:W-:-:S02]  /*14dd0*/  FSEL R25, R14, -INF , P4 ;  /* 0xff8000000e197808 */ /* 0x000fc40002000000 */
[----:B------:R-:W-:Y:S02]  /*14de0*/  FMNMX.FTZ R142, R153, R142, !PT ;  /* 0x0000008e998e7209 */ /* 0x000fe40007810000 */
[----:B------:R-:W-:Y:S02]  /*14df0*/  ISETP.GT.AND P4, PT, R15, 0xa0, PT ;  /* 0x000000a00f00780c */ /* 0x000fe40003f84270 */
[----:B------:R-:W-:Y:S01]  /*14e00*/  FSEL R155, R68, -INF , P3 ;  /* 0xff800000449b7808 */ /* 0x000fe20001800000 */
[----:B------:R-:W3:Y:S01]  /*14e10*/  MUFU.TANH R44, R44 ;  /* 0x0000002c002c7308 */ /* 0x000ee20000002400 */
[----:B------:R-:W-:Y:S02]  /*14e20*/  FMNMX.FTZ R142, R25, R142, !PT ;  /* 0x0000008e198e7209 */ /* 0x000fe40007810000 */
[----:B------:R-:W-:Y:S02]  /*14e30*/  ISETP.GT.AND P3, PT, R15, 0xa1, PT ;  /* 0x000000a10f00780c */ /* 0x000fe40003f64270 */
[----:B0-----:R-:W-:-:S02]  /*14e40*/  FSEL R159, R159, -INF , P4 ;  /* 0xff8000009f9f7808 */ /* 0x001fc40002000000 */
[----:B------:R-:W-:Y:S01]  /*14e50*/  FMNMX.FTZ R142, R155, R142, !PT ;  /* 0x0000008e9b8e7209 */ /* 0x000fe20007810000 */
[----:B------:R-:W0:Y:S01]  /*14e60*/  MUFU.TANH R163, R163 ;  /* 0x000000a300a37308 */ /* 0x000e220000002400 */
[----:B------:R-:W-:Y:S02]  /*14e70*/  ISETP.GT.AND P4, PT, R15, 0xa8, PT ;  /* 0x000000a80f00780c */ /* 0x000fe40003f84270 */
        /* <DEDUP_REMOVED lines=8> */
[----:B------:R-:W-:Y:S01]  /*14f00*/  FMUL.FTZ R14, R2, R29 ;  /* 0x0000001d020e7220 */ /* 0x000fe20000410000 */
[----:B------:R-:W-:Y:S02]  /*14f10*/  ISETP.GT.AND P4, PT, R15, 0xb0, PT ;  /* 0x000000b00f00780c */ /* 0x000fe40003f84270 */
[----:B---3--:R-:W-:Y:S02]  /*14f20*/  FSEL R29, R44, -INF , P3 ;  /* 0xff8000002c1d7808 */ /* 0x008fe40001800000 */
[----:B------:R-:W-:Y:S02]  /*14f30*/  FMNMX.FTZ R142, R161, R142, !PT ;  /* 0x0000008ea18e7209 */ /* 0x000fe40007810000 */
[----:B------:R-:W-:Y:S01]  /*14f40*/  MUFU.TANH R48, R48 ;  /* 0x0000003000307308 */ /* 0x000fe20000002400 */
[----:B------:R-:W-:Y:S01]  /*14f50*/  ISETP.GT.AND P3, PT, R15, 0xb1, PT ;  /* 0x000000b10f00780c */ /* 0x000fe20003f64270 */
[----:B------:R-:W-:Y:S01]  /*14f60*/  FMUL.FTZ R28, R2, R28 ;  /* 0x0000001c021c7220 */ /* 0x000fe20000410000 */
[----:B0-----:R-:W-:-:S02]  /*14f70*/  FSEL R163, R163, -INF , P4 ;  /* 0xff800000a3a37808 */ /* 0x001fc40002000000 */
[----:B------:R-:W-:-:S03]  /*14f80*/  FMNMX.FTZ R142, R29, R142, !PT ;  /* 0x0000008e1d8e7209 */ /* 0x000fc60007810000 */
        /* <DEDUP_REMOVED lines=11> */
[----:B------:R-:W-:-:S05]  /*15040*/  FMNMX.FTZ R142, R167, R142, !PT ;  /* 0x0000008ea78e7209 */ /* 0x000fca0007810000 */
[----:B------:R3:W4:Y:S01]  /*15050*/  MUFU.TANH R60, R14 ;  /* 0x0000000e003c7308 */ /* 0x0007220000002400 */
[----:B0-----:R-:W-:Y:S01]  /*15060*/  FSEL R171, R24, -INF , P4 ;  /* 0xff80000018ab7808 */ /* 0x001fe20002000000 */
[C---:B------:R-:W-:Y:S01]  /*15070*/  FMUL.FTZ R36, R2.reuse, R36 ;  /* 0x0000002402247220 */ /* 0x040fe20000410000 */
[----:B---3--:R-:W-:Y:S01]  /*15080*/  FMUL.FTZ R14, R2, R33 ;  /* 0x00000021020e7220 */ /* 0x008fe20000410000 */
[----:B------:R-:W-:-:S04]  /*15090*/  FSEL R33, R48, -INF , P3 ;  /* 0xff80000030217808 */ /* 0x000fc80001800000 */
[----:B------:R-:W0:Y:S01]  /*150a0*/  MUFU.TANH R32, R32 ;  /* 0x0000002000207308 */ /* 0x000e220000002400 */
[----:B------:R-:W-:Y:S02]  /*150b0*/  ISETP.GT.AND P3, PT, R15, 0xc1, PT ;  /* 0x000000c10f00780c */ /* 0x000fe40003f64270 */
[----:B------:R-:W-:Y:S02]  /*150c0*/  FMNMX.FTZ R142, R33, R142, !PT ;  /* 0x0000008e218e7209 */ /* 0x000fe40007810000 */
[----:B------:R-:W-:Y:S02]  /*150d0*/  ISETP.GT.AND P4, PT, R15, 0xc8, PT ;  /* 0x000000c80f00780c */ /* 0x000fe40003f84270 */
[----:B-1----:R-:W-:Y:S01]  /*150e0*/  FSEL R169, R52, -INF , P3 ;  /* 0xff80000034a97808 */ /* 0x002fe20001800000 */
[----:B------:R1:W3:Y:S01]  /*150f0*/  MUFU.TANH R175, R14 ;  /* 0x0000000e00af7308 */ /* 0x0002e20000002400 */
[----:B------:R-:W-:Y:S02]  /*15100*/  FMNMX.FTZ R142, R171, R142, !PT ;  /* 0x0000008eab8e7209 */ /* 0x000fe40007810000 */
[----:B------:R-:W-:-:S02]  /*15110*/  ISETP.GT.AND P3, PT, R15, 0xc9, PT ;  /* 0x000000c90f00780c */ /* 0x000fc40003f64270 */
[----:B--2---:R-:W-:Y:S01]  /*15120*/  FSEL R173, R28, -INF , P4 ;  /* 0xff8000001cad7808 */ /* 0x004fe20002000000 */
[----:B-1----:R-:W-:Y:S02]  /*15130*/  FMUL.FTZ R14, R2, R37 ;  /* 0x00000025020e7220 */ /* 0x002fe40000410000 */
[----:B------:R-:W1:Y:S01]  /*15140*/  MUFU.TANH R36, R36 ;  /* 0x0000002400247308 */ /* 0x000e620000002400 */
[----:B------:R-:W-:Y:S02]  /*15150*/  FMNMX.FTZ R142, R169, R142, !PT ;  /* 0x0000008ea98e7209 */ /* 0x000fe40007810000 */
[----:B------:R-:W-:Y:S02]  /*15160*/  ISETP.GT.AND P4, PT, R15, 0xd0, PT ;  /* 0x000000d00f00780c */ /* 0x000fe40003f84270 */
[----:B----4-:R-:W-:Y:S02]  /*15170*/  FSEL R37, R60, -INF , P3 ;  /* 0xff8000003c257808 */ /* 0x010fe40001800000 */
[----:B------:R-:W-:Y:S01]  /*15180*/  FMNMX.FTZ R142, R173, R142, !PT ;  /* 0x0000008ead8e7209 */ /* 0x000fe20007810000 */
[----:B------:R-:W2:Y:S01]  /*15190*/  MUFU.TANH R14, R14 ;  /* 0x0000000e000e7308 */ /* 0x000ea20000002400 */
[----:B------:R-:W-:-:S02]  /*151a0*/  ISETP.GT.AND P3, PT, R15, 0xd1, PT ;  /* 0x000000d10f00780c */ /* 0x000fc40003f64270 */
[----:B0-----:R-:W-:Y:S02]  /*151b0*/  FSEL R177, R32, -INF , P4 ;  /* 0xff80000020b17808 */ /* 0x001fe40002000000 */
[----:B------:R-:W-:Y:S02]  /*151c0*/  FMNMX.FTZ R142, R37, R142, !PT ;  /* 0x0000008e258e7209 */ /* 0x000fe40007810000 */
[----:B------:R-:W-:Y:S02]  /*151d0*/  ISETP.GT.AND P4, PT, R15, 0xd8, PT ;  /* 0x000000d80f00780c */ /* 0x000fe40003f84270 */
[----:B---3--:R-:W-:Y:S02]  /*151e0*/  FSEL R175, R175, -INF , P3 ;  /* 0xff800000afaf7808 */ /* 0x008fe40001800000 */
[----:B------:R-:W-:Y:S01]  /*151f0*/  FMNMX.FTZ R142, R177, R142, !PT ;  /* 0x0000008eb18e7209 */ /* 0x000fe20007810000 */
[----:B------:R-:W-:Y:S01]  /*15200*/  FMUL.FTZ R28, R2, R47 ;  /* 0x0000002f021c7220 */ /* 0x000fe20000410000 */
[----:B------:R-:W-:-:S02]  /*15210*/  ISETP.GT.AND P3, PT, R15, 0xd9, PT ;  /* 0x000000d90f00780c */ /* 0x000fc40003f64270 */
[----:B-1----:R-:W-:Y:S02]  /*15220*/  FSEL R47, R36, -INF , P4 ;  /* 0xff800000242f7808 */ /* 0x002fe40002000000 */
[----:B------:R-:W-:Y:S02]  /*15230*/  FMNMX.FTZ R142, R175, R142, !PT ;  /* 0x0000008eaf8e7209 */ /* 0x000fe40007810000 */
[----:B--2---:R-:W-:Y:S02]  /*15240*/  FSEL R15, R14, -INF , P3 ;  /* 0xff8000000e0f7808 */ /* 0x004fe40001800000 */
[----:B------:R-:W-:-:S04]  /*15250*/  FMNMX.FTZ R142, R47, R142, !PT ;  /* 0x0000008e2f8e7209 */ /* 0x000fc80007810000 */
[----:B------:R-:W-:-:S05]  /*15260*/  FMNMX.FTZ R142, R15, R142, !PT ;  /* 0x0000008e0f8e7209 */ /* 0x000fca0007810000 */
[----:B------:R-:W0:Y:S01]  /*15270*/  SHFL.BFLY PT, R179, R142, 0x2, 0x1f ;  /* 0x0c401f008eb37f89 */ /* 0x000e2200000e0000 */
[----:B------:R-:W1:Y:S01]  /*15280*/  MUFU.TANH R121, R121 ;  /* 0x0000007900797308 */ /* 0x000e620000002400 */
[----:B0-----:R-:W-:-:S05]  /*15290*/  FMNMX.FTZ R179, R142, R179, !PT ;  /* 0x000000b38eb37209 */ /* 0x001fca0007810000 */
[----:B------:R-:W0:Y:S02]  /*152a0*/  SHFL.BFLY PT, R14, R179, 0x1, 0x1f ;  /* 0x0c201f00b30e7f89 */ /* 0x000e2400000e0000 */
[----:B------:R-:W2:Y:S01]  /*152b0*/  MUFU.TANH R122, R122 ;  /* 0x0000007a007a7308 */ /* 0x000ea20000002400 */
[----:B------:R-:W-:Y:S01]  /*152c0*/  IMAD.U32 R88, RZ, RZ, UR4 ;  /* 0x00000004ff587e24 */ /* 0x000fe2000f8e00ff */
[----:B------:R-:W-:-:S06]  /*152d0*/  VIADDMNMX R64, R56, R65, R64, PT ;  /* 0x0000004138407246 */ /* 0x000fcc0003800140 */
[----:B------:R-:W3:Y:S01]  /*152e0*/  MUFU.TANH R123, R123 ;  /* 0x0000007b007b7308 */ /* 0x000ee20000002400 */
[----:B------:R-:W-:Y:S01]  /*152f0*/  FMUL.FTZ R48, R2, R38 ;  /* 0x0000002602307220 */ /* 0x000fe20000410000 */
[----:B------:R-:W-:-:S06]  /*15300*/  ISETP.GT.AND P4, PT, R64, RZ, PT ;  /* 0x000000ff4000720c */ /* 0x000fcc0003f84270 */
[----:B------:R-:W4:Y:S01]  /*15310*/  MUFU.TANH R126, R126 ;  /* 0x0000007e007e7308 */ /* 0x000f220000002400 */
[----:B0-----:R-:W-:-:S07]  /*15320*/  FMNMX.FTZ R14, R179, R14, !PT ;  /* 0x0000000eb30e7209 */ /* 0x001fce0007810000 */
[----:B------:R-:W0:Y:S01]  /*15330*/  MUFU.TANH R127, R127 ;  /* 0x0000007f007f7308 */ /* 0x000e220000002400 */
[----:B------:R-:W-:Y:S02]  /*15340*/  ISETP.GT.AND P5, PT, R64, 0x1, PT ;  /* 0x000000014000780c */ /* 0x000fe40003fa4270 */
[C---:B------:R-:W-:Y:S01]  /*15350*/  FSETP.NEU.FTZ.AND P3, PT, R14.reuse, -INF , PT ;  /* 0xff8000000e00780b */ /* 0x040fe20003f7d000 */
[----:B------:R-:W-:-:S01]  /*15360*/  FFMA.FTZ R38, R14, R88, -8 ;  /* 0xc10000000e267423 */ /* 0x000fc20000010058 */
[----:B-1----:R-:W-:Y:S02]  /*15370*/  FSEL R121, R121, -INF , P4 ;  /* 0xff80000079797808 */ /* 0x002fe40002000000 */
[----:B--2---:R-:W-:Y:S01]  /*15380*/  FSEL R122, R122, -INF , P5 ;  /* 0xff8000007a7a7808 */ /* 0x004fe20002800000 */
[----:B------:R-:W1:Y:S01]  /*15390*/  MUFU.TANH R129, R129 ;  /* 0x0000008100817308 */ /* 0x000e620000002400 */
[----:B------:R-:W-:Y:S02]  /*153a0*/  FSEL R38, R38, RZ, P3 ;  /* 0x000000ff26267208 */ /* 0x000fe40001800000 */
[----:B------:R-:W-:Y:S01]  /*153b0*/  ISETP.GT.AND P3, PT, R64, 0x8, PT ;  /* 0x000000084000780c */ /* 0x000fe20003f64270 */
[----:B------:R-:W-:Y:S01]  /*153c0*/  FMUL.FTZ R106, R2, R106 ;  /* 0x0000006a026a7220 */ /* 0x000fe20000410000 */
[----:B------:R-:W-:-:S02]  /*153d0*/  ISETP.GT.AND P4, PT, R64, 0x9, PT ;  /* 0x000000094000780c */ /* 0x000fc40003f84270 */
[----:B---3--:R-:W-:Y:S01]  /*153e0*/  FSEL R123, R123, -INF , P3 ;  /* 0xff8000007b7b7808 */ /* 0x008fe20001800000 */
[----:B------:R-:W2:Y:S01]  /*153f0*/  MUFU.TANH R130, R130 ;  /* 0x0000008200827308 */ /* 0x000ea20000002400 */
[----:B------:R-:W-:Y:S01]  /*15400*/  FMNMX.FTZ R80, R121, R122, !PT ;  /* 0x0000007a79507209 */ /* 0x000fe20007810000 */
[----:B------:R-:W-:Y:S01]  /*15410*/  FFMA.FTZ R60, R71, R88, -R38 ;  /* 0x00000058473c7223 */ /* 0x000fe20000010826 */
[----:B------:R-:W-:Y:S01]  /*15420*/  ISETP.GT.AND P3, PT, R64, 0x10, PT ;  /* 0x000000104000780c */ /* 0x000fe20003f64270 */
[----:B------:R-:W-:Y:S01]  /*15430*/  FMUL.FTZ R107, R2, R107 ;  /* 0x0000006b026b7220 */ /* 0x000fe20000410000 */
[----:B----4-:R-:W-:Y:S02]  /*15440*/  FSEL R71, R126, -INF , P4 ;  /* 0xff8000007e477808 */ /* 0x010fe40002000000 */
[----:B------:R-:W-:Y:S01]  /*15450*/  FMNMX.FTZ R80, R123, R80, !PT ;  /* 0x000000507b507209 */ /* 0x000fe20007810000 */
[----:B------:R-:W3:Y:S01]  /*15460*/  MUFU.TANH R131, R131 ;  /* 0x0000008300837308 */ /* 0x000ee20000002400 */
[----:B------:R-:W-:Y:S01]  /*15470*/  ISETP.GT.AND P4, PT, R64, 0x11, PT ;  /* 0x000000114000780c */ /* 0x000fe20003f84270 */
[----:B------:R-:W-:Y:S01]  /*15480*/  FMUL.FTZ R110, R2, R110 ;  /* 0x0000006e026e7220 */ /* 0x000fe20000410000 */
[----:B0-----:R-:W-:-:S02]  /*15490*/  FSEL R127, R127, -INF , P3 ;  /* 0xff8000007f7f7808 */ /* 0x001fc40001800000 */
[----:B------:R-:W-:-:S03]  /*154a0*/  FMNMX.FTZ R84, R71, R80, !PT ;  /* 0x0000005047547209 */ /* 0x000fc60007810000 */
[----:B------:R-:W0:Y:S01]  /*154b0*/  MUFU.TANH R106, R106 ;  /* 0x0000006a006a7308 */ /* 0x000e220000002400 */
[----:B------:R-:W-:Y:S01]  /*154c0*/  ISETP.GT.AND P3, PT, R64, 0x18, PT ;  /* 0x000000184000780c */ /* 0x000fe20003f64270 */
[----:B------:R-:W-:Y:S01]  /*154d0*/  FMUL.FTZ R111, R2, R111 ;  /* 0x0000006f026f7220 */ /* 0x000fe20000410000 */
[----:B-1----:R-:W-:Y:S02]  /*154e0*/  FSEL R129, R129, -INF , P4 ;  /* 0xff80000081817808 */ /* 0x002fe40002000000 */
[----:B------:R-:W-:-:S03]  /*154f0*/  FMNMX.FTZ R84, R127, R84, !PT ;  /* 0x000000547f547209 */ /* 0x000fc60007810000 */
[----:B------:R-:W1:Y:S01]  /*15500*/  MUFU.TANH R107, R107 ;  /* 0x0000006b006b7308 */ /* 0x000e620000002400 */
[----:B------:R-:W-:-:S01]  /*15510*/  FFMA.FTZ R68, R105, R88, -R38 ;  /* 0x0000005869447223 */ /* 0x000fc20000010826 */
[----:B------:R-:W-:Y:S01]  /*15520*/  ISETP.GT.AND P4, PT, R64, 0x19, PT ;  /* 0x000000194000780c */ /* 0x000fe20003f84270 */
[----:B------:R-:W-:Y:S01]  /*15530*/  FMUL.FTZ R114, R2, R114 ;  /* 0x0000007202727220 */ /* 0x000fe20000410000 */
[----:B--2---:R-:W-:Y:S02]  /*15540*/  FSEL R105, R130, -INF , P3 ;  /* 0xff80000082697808 */ /* 0x004fe40001800000 */
[----:B------:R-:W-:Y:S02]  /*15550*/  FMNMX.FTZ R84, R129, R84, !PT ;  /* 0x0000005481547209 */ /* 0x000fe40007810000 */
[----:B------:R-:W-:Y:S01]  /*15560*/  MUFU.TANH R110, R110 ;  /* 0x0000006e006e7308 */ /* 0x000fe20000002400 */
[----:B------:R-:W-:Y:S01]  /*15570*/  ISETP.GT.AND P3, PT, R64, 0x20, PT ;  /* 0x000000204000780c */ /* 0x000fe20003f64270 */
[----:B------:R-:W-:Y:S01]  /*15580*/  FMUL.FTZ R115, R2, R115 ;  /* 0x0000007302737220 */ /* 0x000fe20000410000 */
[----:B---3--:R-:W-:-:S02]  /*15590*/  FSEL R131, R131, -INF , P4 ;  /* 0xff80000083837808 */ /* 0x008fc40002000000 */
[----:B------:R-:W-:-:S03]  /*155a0*/  FMNMX.FTZ R84, R105, R84, !PT ;  /* 0x0000005469547209 */ /* 0x000fc60007810000 */
[----:B------:R-:W2:Y:S01]  /*155b0*/  MUFU.TANH R111, R111 ;  /* 0x0000006f006f7308 */ /* 0x000ea20000002400 */
[----:B------:R-:W-:-:S01]  /*155c0*/  FFMA.FTZ R72, R109, R88, -R38 ;  /* 0x000000586d487223 */ /* 0x000fc20000010826 */
[----:B------:R-:W-:Y:S01]  /*155d0*/  ISETP.GT.AND P4, PT, R64, 0x21, PT ;  /* 0x000000214000780c */ /* 0x000fe20003f84270 */
[----:B------:R-:W-:Y:S01]  /*155e0*/  FMUL.FTZ R118, R2, R118 ;  /* 0x0000007602767220 */ /* 0x000fe20000410000 */
[----:B0-----:R-:W-:Y:S02]  /*155f0*/  FSEL R109, R106, -INF , P3 ;  /* 0xff8000006a6d7808 */ /* 0x001fe40001800000 */
[----:B------:R-:W-:Y:S02]  /*15600*/  FMNMX.FTZ R84, R131, R84, !PT ;  /* 0x0000005483547209 */ /* 0x000fe40007810000 */
[----:B------:R-:W0:Y:S01]  /*15610*/  MUFU.TANH R114, R114 ;  /* 0x0000007200727308 */ /* 0x000e220000002400 */
[----:B------:R-:W-:-:S01]  /*15620*/  FFMA.FTZ R113, R113, R88, -R38 ;  /* 0x0000005871717223 */ /* 0x000fc20000010826 */
[----:B------:R-:W-:Y:S01]  /*15630*/  ISETP.GT.AND P3, PT, R64, 0x28, PT ;  /* 0x000000284000780c */ /* 0x000fe20003f64270 */
[----:B------:R-:W-:Y:S01]  /*15640*/  FMUL.FTZ R119, R2, R119 ;  /* 0x0000007702777220 */ /* 0x000fe20000410000 */
[----:B-1----:R-:W-:-:S02]  /*15650*/  FSEL R107, R107, -INF , P4 ;  /* 0xff8000006b6b7808 */ /* 0x002fc40002000000 */
[----:B------:R-:W-:Y:S02]  /*15660*/  FMNMX.FTZ R84, R109, R84, !PT ;  /* 0x000000546d547209 */ /* 0x000fe40007810000 */
[----:B------:R-:W1:Y:S01]  /*15670*/  MUFU.TANH R115, R115 ;  /* 0x0000007300737308 */ /* 0x000e620000002400 */
[----:B------:R-:W-:Y:S01]  /*15680*/  ISETP.GT.AND P4, PT, R64, 0x29, PT ;  /* 0x000000294000780c */ /* 0x000fe20003f84270 */
[C---:B------:R-:W-:Y:S01]  /*15690*/  FMUL.FTZ R90, R2.reuse, R90 ;  /* 0x0000005a025a7220 */ /* 0x040fe20000410000 */
[----:B------:R-:W-:Y:S01]  /*156a0*/  FMNMX.FTZ R92, R107, R84, !PT ;  /* 0x000000546b5c7209 */ /* 0x000fe20007810000 */
[----:B------:R-:W-:-:S04]  /*156b0*/  FMUL.FTZ R24, R2, R46 ;  /* 0x0000002e02187220 */ /* 0x000fc80000410000 */
[----:B------:R-:W3:Y:S01]  /*156c0*/  MUFU.TANH R118, R118 ;  /* 0x0000007600767308 */ /* 0x000ee20000002400 */
[----:B------:R-:W-:Y:S01]  /*156d0*/  FMUL.FTZ R46, R2, R55 ;  /* 0x00000037022e7220 */ /* 0x000fe20000410000 */
[----:B--2---:R-:W-:-:S06]  /*156e0*/  FSEL R111, R111, -INF , P4 ;  /* 0xff8000006f6f7808 */ /* 0x004fcc0002000000 */
[----:B------:R2:W-:Y:S01]  /*156f0*/  MUFU.EX2 R56, R113 ;  /* 0x0000007100387308 */ /* 0x0005e20000000800 */
[----:B------:R-:W-:Y:S01]  /*15700*/  FMUL.FTZ R91, R2, R91 ;  /* 0x0000005b025b7220 */ /* 0x000fe20000410000 */
[-CC-:B------:R-:W-:Y:S01]  /*15710*/  FFMA.FTZ R55, R67, R88.reuse, -R38.reuse ;  /* 0x0000005843377223 */ /* 0x180fe20000010826 */
[----:B------:R-:W-:-:S01]  /*15720*/  FFMA.FTZ R67, R13, R88, -R38 ;  /* 0x000000580d437223 */ /* 0x000fc20000010826 */
[----:B--2---:R-:W-:-:S04]  /*15730*/  FSEL R113, R110, -INF , P3 ;  /* 0xff8000006e717808 */ /* 0x004fc80001800000 */
[----:B------:R-:W2:Y:S01]  /*15740*/  MUFU.TANH R119, R119 ;  /* 0x0000007700777308 */ /* 0x000ea20000002400 */
[----:B------:R-:W-:Y:S02]  /*15750*/  ISETP.GT.AND P3, PT, R64, 0x30, PT ;  /* 0x000000304000780c */ /* 0x000fe40003f64270 */
[----:B------:R-:W-:Y:S01]  /*15760*/  FMNMX.FTZ R92, R113, R92, !PT ;  /* 0x0000005c715c7209 */ /* 0x000fe20007810000 */
[----:B------:R-:W-:-:S01]  /*15770*/  FFMA.FTZ R13, R93, R88, -R38 ;  /* 0x000000585d0d7223 */ /* 0x000fc20000010826 */
[----:B------:R-:W-:Y:S01]  /*15780*/  ISETP.GT.AND P4, PT, R64, 0x31, PT ;  /* 0x000000314000780c */ /* 0x000fe20003f84270 */
[----:B------:R-:W-:Y:S01]  /*15790*/  FMUL.FTZ R94, R2, R94 ;  /* 0x0000005e025e7220 */ /* 0x000fe20000410000 */
[----:B0-----:R-:W-:Y:S01]  /*157a0*/  FSEL R93, R114, -INF , P3 ;  /* 0xff800000725d7808 */ /* 0x001fe20001800000 */
[----:B------:R-:W0:Y:S01]  /*157b0*/  MUFU.TANH R90, R90 ;  /* 0x0000005a005a7308 */ /* 0x000e220000002400 */
[----:B------:R-:W-:Y:S01]  /*157c0*/  FMNMX.FTZ R96, R111, R92, !PT ;  /* 0x0000005c6f607209 */ /* 0x000fe20007810000 */
[----:B------:R-:W-:Y:S01]  /*157d0*/  FMUL.FTZ R95, R2, R95 ;  /* 0x0000005f025f7220 */ /* 0x000fe20000410000 */
[----:B------:R-:W-:-:S02]  /*157e0*/  ISETP.GT.AND P3, PT, R64, 0x38, PT ;  /* 0x000000384000780c */ /* 0x000fc40003f64270 */
[----:B-1----:R-:W-:Y:S02]  /*157f0*/  FSEL R115, R115, -INF , P4 ;  /* 0xff80000073737808 */ /* 0x002fe40002000000 */
[----:B------:R-:W-:Y:S01]  /*15800*/  FMNMX.FTZ R96, R93, R96, !PT ;  /* 0x000000605d607209 */ /* 0x000fe20007810000 */
[----:B------:R-:W1:Y:S01]  /*15810*/  MUFU.TANH R91, R91 ;  /* 0x0000005b005b7308 */ /* 0x000e620000002400 */
[----:B------:R-:W-:-:S01]  /*15820*/  FFMA.FTZ R76, R117, R88, -R38 ;  /* 0x00000058754c7223 */ /* 0x000fc20000010826 */
[----:B------:R-:W-:Y:S01]  /*15830*/  ISETP.GT.AND P4, PT, R64, 0x39, PT ;  /* 0x000000394000780c */ /* 0x000fe20003f84270 */
[----:B------:R-:W-:Y:S01]  /*15840*/  FMUL.FTZ R98, R2, R98 ;  /* 0x0000006202627220 */ /* 0x000fe20000410000 */
[----:B---3--:R-:W-:Y:S02]  /*15850*/  FSEL R117, R118, -INF , P3 ;  /* 0xff80000076757808 */ /* 0x008fe40001800000 */
[----:B------:R-:W-:Y:S02]  /*15860*/  FMNMX.FTZ R96, R115, R96, !PT ;  /* 0x0000006073607209 */ /* 0x000fe40007810000 */
[----:B------:R-:W3:Y:S01]  /*15870*/  MUFU.TANH R94, R94 ;  /* 0x0000005e005e7308 */ /* 0x000ee20000002400 */
[----:B------:R-:W-:Y:S01]  /*15880*/  ISETP.GT.AND P3, PT, R64, 0x40, PT ;  /* 0x000000404000780c */ /* 0x000fe20003f64270 */
[----:B------:R-:W-:Y:S01]  /*15890*/  FMUL.FTZ R99, R2, R99 ;  /* 0x0000006302637220 */ /* 0x000fe20000410000 */
[----:B--2---:R-:W-:-:S02]  /*158a0*/  FSEL R119, R119, -INF , P4 ;  /* 0xff80000077777808 */ /* 0x004fc40002000000 */
[----:B------:R-:W-:-:S03]  /*158b0*/  FMNMX.FTZ R96, R117, R96, !PT ;  /* 0x0000006075607209 */ /* 0x000fc60007810000 */
[----:B------:R-:W2:Y:S01]  /*158c0*/  MUFU.TANH R95, R95 ;  /* 0x0000005f005f7308 */ /* 0x000ea20000002400 */
[----:B------:R-:W-:Y:S01]  /*158d0*/  FMUL.FTZ R44, R2, R54 ;  /* 0x00000036022c7220 */ /* 0x000fe20000410000 */
[----:B------:R-:W-:Y:S01]  /*158e0*/  FFMA.FTZ R54, R125, R88, -R38 ;  /* 0x000000587d367223 */ /* 0x000fe20000010826 */
[----:B------:R-:W-:Y:S01]  /*158f0*/  ISETP.GT.AND P4, PT, R64, 0x41, PT ;  /* 0x000000414000780c */ /* 0x000fe20003f84270 */
[----:B------:R-:W-:Y:S01]  /*15900*/  FMUL.FTZ R102, R2, R102 ;  /* 0x0000006602667220 */ /* 0x000fe20000410000 */
[----:B0-----:R-:W-:Y:S02]  /*15910*/  FSEL R125, R90, -INF , P3 ;  /* 0xff8000005a7d7808 */ /* 0x001fe40001800000 */
[----:B------:R-:W-:Y:S01]  /*15920*/  FMNMX.FTZ R96, R119, R96, !PT ;  /* 0x0000006077607209 */ /* 0x000fe20007810000 */
[----:B------:R-:W0:Y:S01]  /*15930*/  MUFU.TANH R98, R98 ;  /* 0x0000006200627308 */ /* 0x000e220000002400 */
[----:B------:R-:W-:Y:S01]  /*15940*/  ISETP.GT.AND P3, PT, R64, 0x48, PT ;  /* 0x000000484000780c */ /* 0x000fe20003f64270 */
[----:B------:R-:W-:Y:S01]  /*15950*/  FMUL.FTZ R103, R2, R103 ;  /* 0x0000006702677220 */ /* 0x000fe20000410000 */
[----:B-1----:R-:W-:-:S02]  /*15960*/  FSEL R91, R91, -INF , P4 ;  /* 0xff8000005b5b7808 */ /* 0x002fc40002000000 */
[----:B------:R-:W-:-:S03]  /*15970*/  FMNMX.FTZ R96, R125, R96, !PT ;  /* 0x000000607d607209 */ /* 0x000fc60007810000 */
[----:B------:R-:W1:Y:S01]  /*15980*/  MUFU.TANH R99, R99 ;  /* 0x0000006300637308 */ /* 0x000e620000002400 */
[----:B------:R-:W-:Y:S01]  /*15990*/  FMUL.FTZ R36, R2, R51 ;  /* 0x0000003302247220 */ /* 0x000fe20000410000 */
[----:B------:R-:W-:Y:S01]  /*159a0*/  FFMA.FTZ R51, R135, R88, -R38 ;  /* 0x0000005887337223 */ /* 0x000fe20000010826 */
[----:B------:R-:W-:Y:S01]  /*159b0*/  ISETP.GT.AND P4, PT, R64, 0x49, PT ;  /* 0x000000494000780c */ /* 0x000fe20003f84270 */
[----:B------:R-:W-:Y:S01]  /*159c0*/  FMUL.FTZ R74, R2, R74 ;  /* 0x0000004a024a7220 */ /* 0x000fe20000410000 */
[----:B---3--:R-:W-:Y:S02]  /*159d0*/  FSEL R135, R94, -INF , P3 ;  /* 0xff8000005e877808 */ /* 0x008fe40001800000 */
[----:B------:R-:W-:Y:S01]  /*159e0*/  FMNMX.FTZ R96, R91, R96, !PT ;  /* 0x000000605b607209 */ /* 0x000fe20007810000 */
[----:B------:R-:W3:Y:S01]  /*159f0*/  MUFU.TANH R102, R102 ;  /* 0x0000006600667308 */ /* 0x000ee20000002400 */
[----:B------:R-:W-:Y:S01]  /*15a00*/  ISETP.GT.AND P3, PT, R64, 0x50, PT ;  /* 0x000000504000780c */ /* 0x000fe20003f64270 */
[----:B------:R-:W-:Y:S01]  /*15a10*/  FMUL.FTZ R75, R2, R75 ;  /* 0x0000004b024b7220 */ /* 0x000fe20000410000 */
[----:B--2---:R-:W-:-:S02]  /*15a20*/  FSEL R95, R95, -INF , P4 ;  /* 0xff8000005f5f7808 */ /* 0x004fc40002000000 */
        /* <DEDUP_REMOVED lines=8> */
[----:B------:R-:W-:Y:S01]  /*15ab0*/  ISETP.GT.AND P3, PT, R64, 0x58, PT ;  /* 0x000000584000780c */ /* 0x000fe20003f64270 */
[----:B------:R-:W-:Y:S01]  /*15ac0*/  FMUL.FTZ R79, R2, R79 ;  /* 0x0000004f024f7220 */ /* 0x000fe20000410000 */
[----:B-1----:R-:W-:Y:S01]  /*15ad0*/  FSEL R99, R99, -INF , P4 ;  /* 0xff80000063637808 */ /* 0x002fe20002000000 */
[----:B------:R-:W-:Y:S01]  /*15ae0*/  FFMA.FTZ R52, R21, R88, -R38 ;  /* 0x0000005815347223 */ /* 0x000fe20000010826 */
[----:B------:R-:W-:-:S03]  /*15af0*/  FMNMX.FTZ R96, R101, R96, !PT ;  /* 0x0000006065607209 */ /* 0x000fc60007810000 */
[----:B------:R-:W1:Y:S01]  /*15b00*/  MUFU.TANH R75, R75 ;  /* 0x0000004b004b7308 */ /* 0x000e620000002400 */
[----:B------:R-:W-:-:S01]  /*15b10*/  FFMA.FTZ R21, R63, R88, -R38 ;  /* 0x000000583f157223 */ /* 0x000fc20000010826 */
[----:B------:R-:W-:Y:S01]  /*15b20*/  FFMA.FTZ R63, R137, R88, -R38 ;  /* 0x00000058893f7223 */ /* 0x000fe20000010826 */
[----:B------:R-:W-:Y:S01]  /*15b30*/  ISETP.GT.AND P4, PT, R64, 0x59, PT ;  /* 0x000000594000780c */ /* 0x000fe20003f84270 */
[----:B------:R-:W-:Y:S01]  /*15b40*/  FMUL.FTZ R82, R2, R82 ;  /* 0x0000005202527220 */ /* 0x000fe20000410000 */
[----:B---3--:R-:W-:Y:S02]  /*15b50*/  FSEL R137, R102, -INF , P3 ;  /* 0xff80000066897808 */ /* 0x008fe40001800000 */
[----:B------:R-:W-:Y:S01]  /*15b60*/  FMNMX.FTZ R96, R99, R96, !PT ;  /* 0x0000006063607209 */ /* 0x000fe20007810000 */
[----:B------:R-:W3:Y:S01]  /*15b70*/  MUFU.TANH R78, R78 ;  /* 0x0000004e004e7308 */ /* 0x000ee20000002400 */
[----:B------:R-:W-:Y:S01]  /*15b80*/  ISETP.GT.AND P3, PT, R64, 0x60, PT ;  /* 0x000000604000780c */ /* 0x000fe20003f64270 */
[C---:B------:R-:W-:Y:S01]  /*15b90*/  FMUL.FTZ R83, R2.reuse, R83 ;  /* 0x0000005302537220 */ /* 0x040fe20000410000 */
[----:B--2---:R-:W-:Y:S01]  /*15ba0*/  FSEL R103, R103, -INF , P4 ;  /* 0xff80000067677808 */ /* 0x004fe20002000000 */
[----:B------:R-:W-:Y:S01]  /*15bb0*/  FMUL.FTZ R32, R2, R50 ;  /* 0x0000003202207220 */ /* 0x000fe20000410000 */
[----:B------:R-:W-:-:S03]  /*15bc0*/  FMNMX.FTZ R96, R137, R96, !PT ;  /* 0x0000006089607209 */ /* 0x000fc60007810000 */
[----:B------:R-:W2:Y:S01]  /*15bd0*/  MUFU.TANH R79, R79 ;  /* 0x0000004f004f7308 */ /* 0x000ea20000002400 */
[----:B------:R-:W-:-:S01]  /*15be0*/  FFMA.FTZ R50, R69, R88, -R38 ;  /* 0x0000005845327223 */ /* 0x000fc20000010826 */
        /* <DEDUP_REMOVED lines=11> */
[----:B------:R-:W-:-:S01]  /*15ca0*/  FFMA.FTZ R65, R141, R88, -R38 ;  /* 0x000000588d417223 */ /* 0x000fc20000010826 */
[----:B------:R-:W-:Y:S02]  /*15cb0*/  ISETP.GT.AND P4, PT, R64, 0x69, PT ;  /* 0x000000694000780c */ /* 0x000fe40003f84270 */
[----:B---3--:R-:W-:Y:S02]  /*15cc0*/  FSEL R141, R78, -INF , P3 ;  /* 0xff8000004e8d7808 */ /* 0x008fe40001800000 */
[----:B------:R-:W-:Y:S02]  /*15cd0*/  FMNMX.FTZ R96, R75, R96, !PT ;  /* 0x000000604b607209 */ /* 0x000fe40007810000 */
[----:B------:R-:W-:Y:S01]  /*15ce0*/  MUFU.TANH R86, R86 ;  /* 0x0000005600567308 */ /* 0x000fe20000002400 */
[----:B------:R-:W-:Y:S02]  /*15cf0*/  ISETP.GT.AND P3, PT, R64, 0x70, PT ;  /* 0x000000704000780c */ /* 0x000fe40003f64270 */
[----:B--2---:R-:W-:-:S02]  /*15d00*/  FSEL R79, R79, -INF , P4 ;  /* 0xff8000004f4f7808 */ /* 0x004fc40002000000 */
[----:B------:R-:W-:-:S03]  /*15d10*/  FMNMX.FTZ R96, R141, R96, !PT ;  /* 0x000000608d607209 */ /* 0x000fc60007810000 */
[----:B------:R-:W2:Y:S01]  /*15d20*/  MUFU.TANH R87, R87 ;  /* 0x0000005700577308 */ /* 0x000ea20000002400 */
[----:B------:R-:W-:-:S01]  /*15d30*/  FFMA.FTZ R74, R77, R88, -R38 ;  /* 0x000000584d4a7223 */ /* 0x000fc20000010826 */
[----:B------:R-:W-:Y:S02]  /*15d40*/  ISETP.GT.AND P4, PT, R64, 0x71, PT ;  /* 0x000000714000780c */ /* 0x000fe40003f84270 */
[----:B0-----:R-:W-:Y:S02]  /*15d50*/  FSEL R77, R82, -INF , P3 ;  /* 0xff800000524d7808 */ /* 0x001fe40001800000 */
[----:B------:R-:W-:Y:S01]  /*15d60*/  FMNMX.FTZ R96, R79, R96, !PT ;  /* 0x000000604f607209 */ /* 0x000fe20007810000 */
[----:B------:R-:W-:-:S01]  /*15d70*/  FFMA.FTZ R143, R143, R88, -R38 ;  /* 0x000000588f8f7223 */ /* 0x000fc20000010826 */
[----:B------:R-:W0:Y:S01]  /*15d80*/  MUFU.TANH R58, R58 ;  /* 0x0000003a003a7308 */ /* 0x000e220000002400 */
[----:B------:R-:W-:Y:S02]  /*15d90*/  ISETP.GT.AND P3, PT, R64, 0x78, PT ;  /* 0x000000784000780c */ /* 0x000fe40003f64270 */
[----:B-1----:R-:W-:-:S02]  /*15da0*/  FSEL R83, R83, -INF , P4 ;  /* 0xff80000053537808 */ /* 0x002fc40002000000 */
[----:B------:R-:W-:Y:S01]  /*15db0*/  FMNMX.FTZ R96, R77, R96, !PT ;  /* 0x000000604d607209 */ /* 0x000fe20007810000 */
[----:B------:R-:W-:Y:S01]  /*15dc0*/  FMUL.FTZ R66, R2, R66 ;  /* 0x0000004202427220 */ /* 0x000fe20000410000 */
[----:B------:R-:W-:Y:S01]  /*15dd0*/  ISETP.GT.AND P4, PT, R64, 0x79, PT ;  /* 0x000000794000780c */ /* 0x000fe20003f84270 */
[----:B------:R-:W1:Y:S01]  /*15de0*/  MUFU.TANH R59, R59 ;  /* 0x0000003b003b7308 */ /* 0x000e620000002400 */
[----:B------:R-:W-:Y:S01]  /*15df0*/  FMNMX.FTZ R96, R83, R96, !PT ;  /* 0x0000006053607209 */ /* 0x000fe20007810000 */
[----:B------:R-:W-:Y:S01]  /*15e00*/  FFMA.FTZ R145, R145, R88, -R38 ;  /* 0x0000005891917223 */ /* 0x000fe20000010826 */
[----:B--2---:R-:W-:-:S05]  /*15e10*/  FSEL R87, R87, -INF , P4 ;  /* 0xff80000057577808 */ /* 0x004fca0002000000 */
[----:B------:R2:W-:Y:S01]  /*15e20*/  MUFU.EX2 R80, R143 ;  /* 0x0000008f00507308 */ /* 0x0005e20000000800 */
[----:B------:R-:W-:Y:S02]  /*15e30*/  ISETP.GT.AND P4, PT, R64, 0x81, PT ;  /* 0x000000814000780c */ /* 0x000fe40003f84270 */
[----:B--2---:R-:W-:-:S05]  /*15e40*/  FSEL R143, R86, -INF , P3 ;  /* 0xff800000568f7808 */ /* 0x004fca0001800000 */
[----:B------:R-:W2:Y:S01]  /*15e50*/  MUFU.TANH R62, R62 ;  /* 0x0000003e003e7308 */ /* 0x000ea20000002400 */
[----:B------:R-:W-:Y:S02]  /*15e60*/  ISETP.GT.AND P3, PT, R64, 0x80, PT ;  /* 0x000000804000780c */ /* 0x000fe40003f64270 */
[----:B------:R-:W-:Y:S01]  /*15e70*/  FMNMX.FTZ R96, R143, R96, !PT ;  /* 0x000000608f607209 */ /* 0x000fe20007810000 */
[----:B------:R-:W-:-:S03]  /*15e80*/  FMUL.FTZ R70, R2, R70 ;  /* 0x0000004602467220 */ /* 0x000fc60000410000 */
[----:B------:R-:W-:Y:S01]  /*15e90*/  FMNMX.FTZ R96, R87, R96, !PT ;  /* 0x0000006057607209 */ /* 0x000fe20007810000 */
[----:B------:R-:W3:Y:S08]  /*15ea0*/  MUFU.TANH R66, R66 ;  /* 0x0000004200427308 */ /* 0x000ef00000002400 */
[----:B------:R4:W-:Y:S02]  /*15eb0*/  MUFU.EX2 R92, R145 ;  /* 0x00000091005c7308 */ /* 0x0009e40000000800 */
[----:B----4-:R-:W-:-:S06]  /*15ec0*/  FSEL R145, R20, -INF , P3 ;  /* 0xff80000014917808 */ /* 0x010fcc0001800000 */
[----:B------:R-:W-:Y:S01]  /*15ed0*/  MUFU.TANH R12, R138 ;  /* 0x0000008a000c7308 */ /* 0x000fe20000002400 */
[----:B------:R-:W-:-:S01]  /*15ee0*/  FFMA.FTZ R20, R53, R88, -R38 ;  /* 0x0000005835147223 */ /* 0x000fc20000010826 */
[----:B------:R-:W-:Y:S02]  /*15ef0*/  ISETP.GT.AND P3, PT, R64, 0x88, PT ;  /* 0x000000884000780c */ /* 0x000fe40003f64270 */
[----:B0-----:R-:W-:Y:S02]  /*15f00*/  FSEL R53, R58, -INF , P4 ;  /* 0xff8000003a357808 */ /* 0x001fe40002000000 */
[----:B------:R-:W-:Y:S02]  /*15f10*/  FMNMX.FTZ R96, R145, R96, !PT ;  /* 0x0000006091607209 */ /* 0x000fe40007810000 */
[----:B------:R-:W0:Y:S01]  /*15f20*/  MUFU.TANH R70, R70 ;  /* 0x0000004600467308 */ /* 0x000e220000002400 */
[----:B------:R-:W-:Y:S02]  /*15f30*/  ISETP.GT.AND P4, PT, R64, 0x89, PT ;  /* 0x000000894000780c */ /* 0x000fe40003f84270 */
[----:B-1----:R-:W-:-:S02]  /*15f40*/  FSEL R59, R59, -INF , P3 ;  /* 0xff8000003b3b7808 */ /* 0x002fc40001800000 */
[----:B------:R-:W-:Y:S01]  /*15f50*/  FMNMX.FTZ R96, R53, R96, !PT ;  /* 0x0000006035607209 */ /* 0x000fe20007810000 */
[-CC-:B------:R-:W-:Y:S01]  /*15f60*/  FFMA.FTZ R94, R147, R88.reuse, -R38.reuse ;  /* 0x00000058935e7223 */ /* 0x180fe20000010826 */
[----:B------:R-:W-:-:S01]  /*15f70*/  FFMA.FTZ R147, R85, R88, -R38 ;  /* 0x0000005855937223 */ /* 0x000fc20000010826 */
[----:B------:R-:W1:Y:S01]  /*15f80*/  MUFU.TANH R104, R140 ;  /* 0x0000008c00687308 */ /* 0x000e620000002400 */
[----:B------:R-:W-:Y:S02]  /*15f90*/  ISETP.GT.AND P3, PT, R64, 0x90, PT ;  /* 0x000000904000780c */ /* 0x000fe40003f64270 */
[----:B--2---:R-:W-:Y:S02]  /*15fa0*/  FSEL R85, R62, -INF , P4 ;  /* 0xff8000003e557808 */ /* 0x004fe40002000000 */
[----:B------:R-:W-:Y:S01]  /*15fb0*/  FMNMX.FTZ R96, R59, R96, !PT ;  /* 0x000000603b607209 */ /* 0x000fe20007810000 */
[----:B------:R-:W-:Y:S01]  /*15fc0*/  FFMA.FTZ R78, R149, R88, -R38 ;  /* 0x00000058954e7223 */ /* 0x000fe20000010826 */
[----:B------:R-:W-:Y:S01]  /*15fd0*/  ISETP.GT.AND P4, PT, R64, 0x91, PT ;  /* 0x000000914000780c */ /* 0x000fe20003f84270 */
[----:B------:R-:W2:Y:S01]  /*15fe0*/  MUFU.TANH R40, R40 ;  /* 0x0000002800287308 */ /* 0x000ea20000002400 */
[----:B---3--:R-:W-:-:S02]  /*15ff0*/  FSEL R149, R66, -INF , P3 ;  /* 0xff80000042957808 */ /* 0x008fc40001800000 */
[----:B------:R-:W-:Y:S02]  /*16000*/  FMNMX.FTZ R96, R85, R96, !PT ;  /* 0x0000006055607209 */ /* 0x000fe40007810000 */
[----:B------:R-:W-:-:S03]  /*16010*/  ISETP.GT.AND P3, PT, R64, 0x98, PT ;  /* 0x000000984000780c */ /* 0x000fc60003f64270 */
[----:B------:R3:W-:Y:S01]  /*16020*/  MUFU.EX2 R84, R13 ;  /* 0x0000000d00547308 */ /* 0x0007e20000000800 */
[----:B------:R-:W-:Y:S02]  /*16030*/  FMNMX.FTZ R96, R149, R96, !PT ;  /* 0x0000006095607209 */ /* 0x000fe40007810000 */
[----:B0-----:R-:W-:-:S05]  /*16040*/  FSEL R179, R70, -INF , P3 ;  /* 0xff80000046b37808 */ /* 0x001fca0001800000 */
[----:B------:R-:W0:Y:S01]  /*16050*/  MUFU.TANH R42, R42 ;  /* 0x0000002a002a7308 */ /* 0x000e220000002400 */
[----:B---3--:R-:W-:-:S01]  /*16060*/  FFMA.FTZ R13, R151, R88, -R38 ;  /* 0x00000058970d7223 */ /* 0x008fc20000010826 */
[----:B------:R-:W-:Y:S02]  /*16070*/  FSEL R151, R12, -INF , P4 ;  /* 0xff8000000c977808 */ /* 0x000fe40002000000 */
[----:B------:R-:W-:Y:S02]  /*16080*/  ISETP.GT.AND P4, PT, R64, 0x99, PT ;  /* 0x000000994000780c */ /* 0x000fe40003f84270 */
[----:B------:R-:W-:Y:S02]  /*16090*/  FMNMX.FTZ R96, R151, R96, !PT ;  /* 0x0000006097607209 */ /* 0x000fe40007810000 */
[----:B------:R-:W3:Y:S01]  /*160a0*/  MUFU.TANH R24, R24 ;  /* 0x0000001800187308 */ /* 0x000ee20000002400 */
[----:B------:R-:W-:-:S01]  /*160b0*/  FFMA.FTZ R181, R57, R88, -R38 ;  /* 0x0000005839b57223 */ /* 0x000fc20000010826 */
[----:B------:R-:W-:-:S02]  /*160c0*/  ISETP.GT.AND P3, PT, R64, 0xa0, PT ;  /* 0x000000a04000780c */ /* 0x000fc40003f64270 */
[----:B-1----:R-:W-:Y:S02]  /*160d0*/  FSEL R57, R104, -INF , P4 ;  /* 0xff80000068397808 */ /* 0x002fe40002000000 */
[----:B------:R-:W-:Y:S02]  /*160e0*/  FMNMX.FTZ R96, R179, R96, !PT ;  /* 0x00000060b3607209 */ /* 0x000fe40007810000 */
[----:B------:R-:W1:Y:S01]  /*160f0*/  MUFU.TANH R28, R28 ;  /* 0x0000001c001c7308 */ /* 0x000e620000002400 */
[----:B------:R-:W-:Y:S02]  /*16100*/  ISETP.GT.AND P4, PT, R64, 0xa1, PT ;  /* 0x000000a14000780c */ /* 0x000fe40003f84270 */
[----:B--2---:R-:W-:Y:S02]  /*16110*/  FSEL R183, R40, -INF , P3 ;  /* 0xff80000028b77808 */ /* 0x004fe40001800000 */
[----:B------:R-:W-:-:S03]  /*16120*/  FMNMX.FTZ R96, R57, R96, !PT ;  /* 0x0000006039607209 */ /* 0x000fc60007810000 */
[----:B------:R-:W2:Y:S01]  /*16130*/  MUFU.TANH R32, R32 ;  /* 0x0000002000207308 */ /* 0x000ea20000002400 */
        /* <DEDUP_REMOVED lines=20> */
[----:B------:R-:W-:Y:S01]  /*16280*/  ISETP.GT.AND P3, PT, R64, 0xb8, PT ;  /* 0x000000b84000780c */ /* 0x000fe20003f64270 */
[----:B------:R-:W-:Y:S01]  /*16290*/  FMUL.FTZ R31, R2, R31 ;  /* 0x0000001f021f7220 */ /* 0x000fe20000410000 */
        /* <DEDUP_REMOVED lines=9> */
[----:B------:R-:W-:Y:S01]  /*16330*/  FFMA.FTZ R133, R153, R88, -R38 ;  /* 0x0000005899857223 */ /* 0x000fe20000010826 */
        /* <DEDUP_REMOVED lines=14> */
[----:B------:R-:W-:Y:S02]  /*16420*/  ISETP.GT.AND P4, PT, R64, 0xc9, PT ;  /* 0x000000c94000780c */ /* 0x000fe40003f84270 */
[----:B---3--:R-:W-:Y:S02]  /*16430*/  FSEL R199, R30, -INF , P3 ;  /* 0xff8000001ec77808 */ /* 0x008fe40001800000 */
[----:B------:R-:W-:-:S03]  /*16440*/  FMNMX.FTZ R96, R197, R96, !PT ;  /* 0x00000060c5607209 */ /* 0x000fc60007810000 */
[----:B------:R-:W3:Y:S01]  /*16450*/  MUFU.TANH R48, R48 ;  /* 0x0000003000307308 */ /* 0x000ee20000002400 */
[----:B------:R-:W-:-:S01]  /*16460*/  FFMA.FTZ R26, R155, R88, -R38 ;  /* 0x000000589b1a7223 */ /* 0x000fc20000010826 */
[C---:B------:R-:W-:Y:S02]  /*16470*/  ISETP.GT.AND P3, PT, R64.reuse, 0xd0, PT ;  /* 0x000000d04000780c */ /* 0x040fe40003f64270 */
[----:B-1----:R-:W-:Y:S02]  /*16480*/  FSEL R155, R31, -INF , P4 ;  /* 0xff8000001f9b7808 */ /* 0x002fe40002000000 */
[----:B------:R-:W-:Y:S02]  /*16490*/  FMNMX.FTZ R96, R199, R96, !PT ;  /* 0x00000060c7607209 */ /* 0x000fe40007810000 */
[----:B------:R-:W1:Y:S01]  /*164a0*/  MUFU.TANH R39, R39 ;  /* 0x0000002700277308 */ /* 0x000e620000002400 */
[----:B------:R-:W-:Y:S02]  /*164b0*/  ISETP.GT.AND P4, PT, R64, 0xd1, PT ;  /* 0x000000d14000780c */ /* 0x000fe40003f84270 */
[----:B--2---:R-:W-:-:S02]  /*164c0*/  FSEL R201, R34, -INF , P3 ;  /* 0xff80000022c97808 */ /* 0x004fc40001800000 */
[----:B------:R-:W-:Y:S02]  /*164d0*/  FMNMX.FTZ R96, R155, R96, !PT ;  /* 0x000000609b607209 */ /* 0x000fe40007810000 */
[----:B------:R-:W-:Y:S02]  /*164e0*/  ISETP.GT.AND P3, PT, R64, 0xd8, PT ;  /* 0x000000d84000780c */ /* 0x000fe40003f64270 */
[----:B0-----:R-:W-:Y:S02]  /*164f0*/  FSEL R35, R35, -INF , P4 ;  /* 0xff80000023237808 */ /* 0x001fe40002000000 */
[----:B------:R-:W-:Y:S01]  /*16500*/  FMNMX.FTZ R96, R201, R96, !PT ;  /* 0x00000060c9607209 */ /* 0x000fe20007810000 */
[----:B------:R-:W-:-:S01]  /*16510*/  FFMA.FTZ R27, R159, R88, -R38 ;  /* 0x000000589f1b7223 */ /* 0x000fc20000010826 */
[----:B------:R-:W-:Y:S02]  /*16520*/  ISETP.GT.AND P4, PT, R64, 0xd9, PT ;  /* 0x000000d94000780c */ /* 0x000fe40003f84270 */
[----:B---3--:R-:W-:-:S02]  /*16530*/  FSEL R159, R48, -INF , P3 ;  /* 0xff800000309f7808 */ /* 0x008fc40001800000 */
[----:B------:R-:W-:Y:S01]  /*16540*/  FMNMX.FTZ R96, R35, R96, !PT ;  /* 0x0000006023607209 */ /* 0x000fe20007810000 */
[----:B------:R-:W-:-:S01]  /*16550*/  FFMA.FTZ R28, R157, R88, -R38 ;  /* 0x000000589d1c7223 */ /* 0x000fc20000010826 */
[----:B-1----:R-:W-:Y:S02]  /*16560*/  FSEL R157, R39, -INF , P4 ;  /* 0xff800000279d7808 */ /* 0x002fe40002000000 */
[----:B------:R-:W-:-:S04]  /*16570*/  FMNMX.FTZ R96, R159, R96, !PT ;  /* 0x000000609f607209 */ /* 0x000fc80007810000 */
[----:B------:R-:W-:Y:S01]  /*16580*/  FMNMX.FTZ R96, R157, R96, !PT ;  /* 0x000000609d607209 */ /* 0x000fe20007810000 */
[----:B------:R0:W-:Y:S04]  /*16590*/  MUFU.EX2 R12, R13 ;  /* 0x0000000d000c7308 */ /* 0x0001e80000000800 */
[----:B0-----:R-:W0:Y:S02]  /*165a0*/  SHFL.BFLY PT, R13, R96, 0x2, 0x1f ;  /* 0x0c401f00600d7f89 */ /* 0x001e2400000e0000 */
        /* <DEDUP_REMOVED lines=38> */
[----:B------:R-:W1:Y:S08]  /*16810*/  MUFU.EX2 R48, R48 ;  /* 0x0000003000307308 */ /* 0x000e700000000800 */
[----:B------:R-:W2:Y:S01]  /*16820*/  MUFU.EX2 R51, R51 ;  /* 0x0000003300337308 */ /* 0x000ea20000000800 */
[----:B------:R-:W-:-:S07]  /*16830*/  FFMA.FTZ R71, R129, R88, -R38 ;  /* 0x0000005881477223 */ /* 0x000fce0000010826 */
[----:B------:R-:W3:Y:S08]  /*16840*/  MUFU.EX2 R62, R62 ;  /* 0x0000003e003e7308 */ /* 0x000ef00000000800 */
[----:B------:R-:W4:Y:S01]  /*16850*/  MUFU.EX2 R52, R52 ;  /* 0x0000003400347308 */ /* 0x000f220000000800 */
[----:B------:R-:W-:-:S01]  /*16860*/  FFMA.FTZ R70, R105, R88, -R38 ;  /* 0x0000005869467223 */ /* 0x000fc20000010826 */
[----:B0-----:R-:W-:-:S06]  /*16870*/  FADD.FTZ R112, R3, R50 ;  /* 0x0000003203707221 */ /* 0x001fcc0000010000 */
[----:B------:R-:W0:Y:S01]  /*16880*/  MUFU.EX2 R121, R121 ;  /* 0x0000007900797308 */ /* 0x000e220000000800 */
[----:B------:R-:W-:-:S07]  /*16890*/  FFMA.FTZ R100, R83, R88, -R38 ;  /* 0x0000005853647223 */ /* 0x000fce0000010826 */
[----:B------:R-:W5:Y:S01]  /*168a0*/  MUFU.EX2 R21, R21 ;  /* 0x0000001500157308 */ /* 0x000f620000000800 */
[----:B------:R-:W-:-:S01]  /*168b0*/  FFMA.FTZ R106, R103, R88, -R38 ;  /* 0x00000058676a7223 */ /* 0x000fc20000010826 */
[----:B-1----:R-:W-:-:S06]  /*168c0*/  FADD.FTZ R83, R47, R48 ;  /* 0x000000302f537221 */ /* 0x002fcc0000010000 */
[----:B------:R-:W1:Y:S01]  /*168d0*/  MUFU.EX2 R58, R58 ;  /* 0x0000003a003a7308 */ /* 0x000e620000000800 */
[----:B------:R-:W-:-:S01]  /*168e0*/  FFMA.FTZ R123, R131, R88, -R38 ;  /* 0x00000058837b7223 */ /* 0x000fc20000010826 */
[----:B--2---:R-:W-:-:S06]  /*168f0*/  FADD.FTZ R103, R51, R112 ;  /* 0x0000007033677221 */ /* 0x004fcc0000010000 */
[----:B------:R-:W2:Y:S01]  /*16900*/  MUFU.EX2 R54, R54 ;  /* 0x0000003600367308 */ /* 0x000ea20000000800 */
[----:B---3--:R-:W-:-:S01]  /*16910*/  FADD.FTZ R114, R62, R83 ;  /* 0x000000533e727221 */ /* 0x008fc20000010000 */
[----:B------:R-:W-:-:S06]  /*16920*/  FFMA.FTZ R64, R109, R88, -R38 ;  /* 0x000000586d407223 */ /* 0x000fcc0000010826 */
[----:B------:R-:W3:Y:S01]  /*16930*/  MUFU.EX2 R71, R71 ;  /* 0x0000004700477308 */ /* 0x000ee20000000800 */
[----:B----4-:R-:W-:-:S01]  /*16940*/  FADD.FTZ R116, R52, R103 ;  /* 0x0000006734747221 */ /* 0x010fc20000010000 */
[----:B------:R-:W-:-:S06]  /*16950*/  FFMA.FTZ R110, R87, R88, -R38 ;  /* 0x00000058576e7223 */ /* 0x000fcc0000010826 */
[----:B------:R-:W4:Y:S01]  /*16960*/  MUFU.EX2 R55, R55 ;  /* 0x0000003700377308 */ /* 0x000f220000000800 */
[----:B------:R-:W-:-:S01]  /*16970*/  FFMA.FTZ R87, R59, R88, -R38 ;  /* 0x000000583b577223 */ /* 0x000fc20000010826 */
[----:B0-----:R-:W-:-:S06]  /*16980*/  FADD.FTZ R59, R121, R114 ;  /* 0x00000072793b7221 */ /* 0x001fcc0000010000 */
[----:B------:R-:W0:Y:S01]  /*16990*/  MUFU.EX2 R70, R70 ;  /* 0x0000004600467308 */ /* 0x000e220000000800 */
[----:B------:R-:W-:-:S01]  /*169a0*/  FFMA.FTZ R105, R107, R88, -R38 ;  /* 0x000000586b697223 */ /* 0x000fc20000010826 */
[----:B-----5:R-:W-:-:S06]  /*169b0*/  FADD.FTZ R83, R21, R116 ;  /* 0x0000007415537221 */ /* 0x020fcc0000010000 */
[----:B------:R-:W5:Y:S01]  /*169c0*/  MUFU.EX2 R60, R60 ;  /* 0x0000003c003c7308 */ /* 0x000f620000000800 */
[----:B-1----:R-:W-:-:S01]  /*169d0*/  FADD.FTZ R116, R58, R59 ;  /* 0x0000003b3a747221 */ /* 0x002fc20000010000 */
[----:B------:R-:W-:-:S06]  /*169e0*/  FFMA.FTZ R96, R113, R88, -R38 ;  /* 0x0000005871607223 */ /* 0x000fcc0000010826 */
[----:B------:R-:W1:Y:S01]  /*169f0*/  MUFU.EX2 R123, R123 ;  /* 0x0000007b007b7308 */ /* 0x000e620000000800 */
[----:B--2---:R-:W-:-:S07]  /*16a00*/  FADD.FTZ R118, R54, R83 ;  /* 0x0000005336767221 */ /* 0x004fce0000010000 */
[----:B------:R-:W2:Y:S01]  /*16a10*/  MUFU.EX2 R63, R63 ;  /* 0x0000003f003f7308 */ /* 0x000ea20000000800 */
[----:B------:R-:W-:-:S01]  /*16a20*/  FFMA.FTZ R59, R57, R88, -R38 ;  /* 0x00000058393b7223 */ /* 0x000fc20000010826 */
[----:B---3--:R-:W-:-:S06]  /*16a30*/  FADD.FTZ R57, R71, R116 ;  /* 0x0000007447397221 */ /* 0x008fcc0000010000 */
[----:B------:R-:W3:Y:S01]  /*16a40*/  MUFU.EX2 R64, R64 ;  /* 0x0000004000407308 */ /* 0x000ee20000000800 */
[----:B------:R-:W-:-:S01]  /*16a50*/  FFMA.FTZ R107, R111, R88, -R38 ;  /* 0x000000586f6b7223 */ /* 0x000fc20000010826 */
[----:B----4-:R-:W-:-:S06]  /*16a60*/  FADD.FTZ R103, R55, R118 ;  /* 0x0000007637677221 */ /* 0x010fcc0000010000 */
[----:B------:R-:W4:Y:S01]  /*16a70*/  MUFU.EX2 R68, R68 ;  /* 0x0000004400447308 */ /* 0x000f220000000800 */
[----:B0-----:R-:W-:-:S01]  /*16a80*/  FADD.FTZ R116, R70, R57 ;  /* 0x0000003946747221 */ /* 0x001fc20000010000 */
[----:B------:R-:W-:-:S06]  /*16a90*/  FFMA.FTZ R66, R93, R88, -R38 ;  /* 0x000000585d427223 */ /* 0x000fcc0000010826 */
[----:B------:R-:W0:Y:S01]  /*16aa0*/  MUFU.EX2 R105, R105 ;  /* 0x0000006900697308 */ /* 0x000e220000000800 */
[----:B-----5:R-:W-:-:S07]  /*16ab0*/  FADD.FTZ R118, R60, R103 ;  /* 0x000000673c767221 */ /* 0x020fce0000010000 */
[----:B------:R-:W5:Y:S01]  /*16ac0*/  MUFU.EX2 R67, R67 ;  /* 0x0000004300437308 */ /* 0x000f620000000800 */
[----:B-1----:R-:W-:-:S01]  /*16ad0*/  FADD.FTZ R57, R123, R116 ;  /* 0x000000747b397221 */ /* 0x002fc20000010000 */
[----:B------:R-:W-:-:S06]  /*16ae0*/  FFMA.FTZ R93, R115, R88, -R38 ;  /* 0x00000058735d7223 */ /* 0x000fcc0000010826 */
[----:B------:R-:W1:Y:S01]  /*16af0*/  MUFU.EX2 R96, R96 ;  /* 0x0000006000607308 */ /* 0x000e620000000800 */
[----:B--2---:R-:W-:-:S07]  /*16b00*/  FADD.FTZ R103, R63, R118 ;  /* 0x000000763f677221 */ /* 0x004fce0000010000 */
[----:B------:R-:W2:Y:S01]  /*16b10*/  MUFU.EX2 R72, R72 ;  /* 0x0000004800487308 */ /* 0x000ea20000000800 */
[----:B---3--:R-:W-:-:S01]  /*16b20*/  FADD.FTZ R116, R64, R57 ;  /* 0x0000003940747221 */ /* 0x008fc20000010000 */
[----:B------:R-:W-:-:S06]  /*16b30*/  FFMA.FTZ R102, R117, R88, -R38 ;  /* 0x0000005875667223 */ /* 0x000fcc0000010826 */
[----:B------:R-:W-:Y:S01]  /*16b40*/  MUFU.EX2 R107, R107 ;  /* 0x0000006b006b7308 */ /* 0x000fe20000000800 */
[----:B----4-:R-:W-:-:S07]  /*16b50*/  FADD.FTZ R118, R68, R103 ;  /* 0x0000006744767221 */ /* 0x010fce0000010000 */
[----:B------:R-:W3:Y:S01]  /*16b60*/  MUFU.EX2 R69, R69 ;  /* 0x0000004500457308 */ /* 0x000ee20000000800 */
[----:B0-----:R-:W-:-:S01]  /*16b70*/  FADD.FTZ R57, R105, R116 ;  /* 0x0000007469397221 */ /* 0x001fc20000010000 */
[----:B------:R-:W-:-:S06]  /*16b80*/  FFMA.FTZ R109, R119, R88, -R38 ;  /* 0x00000058776d7223 */ /* 0x000fcc0000010826 */
[----:B------:R-:W0:Y:S01]  /*16b90*/  MUFU.EX2 R66, R66 ;  /* 0x0000004200427308 */ /* 0x000e220000000800 */
[----:B-----5:R-:W-:-:S01]  /*16ba0*/  FADD.FTZ R103, R67, R118 ;  /* 0x0000007643677221 */ /* 0x020fc20000010000 */
[----:B-1----:R-:W-:-:S06]  /*16bb0*/  FADD.FTZ R116, R96, R57 ;  /* 0x0000003960747221 */ /* 0x002fcc0000010000 */
[----:B------:R-:W-:Y:S01]  /*16bc0*/  MUFU.EX2 R93, R93 ;  /* 0x0000005d005d7308 */ /* 0x000fe20000000800 */
[----:B--2---:R-:W-:-:S01]  /*16bd0*/  FADD.FTZ R118, R72, R103 ;  /* 0x0000006748767221 */ /* 0x004fc20000010000 */
[----:B------:R-:W-:-:S06]  /*16be0*/  FFMA.FTZ R83, R43, R88, -R38 ;  /* 0x000000582b537223 */ /* 0x000fcc0000010826 */
[----:B------:R-:W1:Y:S01]  /*16bf0*/  MUFU.EX2 R65, R65 ;  /* 0x0000004100417308 */ /* 0x000e620000000800 */
[----:B------:R-:W-:-:S01]  /*16c00*/  FFMA.FTZ R82, R125, R88, -R38 ;  /* 0x000000587d527223 */ /* 0x000fc20000010826 */
[----:B---3--:R-:W-:-:S06]  /*16c10*/  FADD.FTZ R103, R69, R118 ;  /* 0x0000007645677221 */ /* 0x008fcc0000010000 */
[----:B------:R-:W-:Y:S08]  /*16c20*/  MUFU.EX2 R102, R102 ;  /* 0x0000006600667308 */ /* 0x000ff00000000800 */
[----:B------:R-:W2:Y:S01]  /*16c30*/  MUFU.EX2 R76, R76 ;  /* 0x0000004c004c7308 */ /* 0x000ea20000000800 */
[----:B------:R-:W-:-:S07]  /*16c40*/  FADD.FTZ R118, R56, R103 ;  /* 0x0000006738767221 */ /* 0x000fce0000010000 */
[----:B------:R-:W3:Y:S08]  /*16c50*/  MUFU.EX2 R109, R109 ;  /* 0x0000006d006d7308 */ /* 0x000ef00000000800 */
[----:B------:R4:W-:Y:S02]  /*16c60*/  MUFU.EX2 R43, R87 ;  /* 0x00000057002b7308 */ /* 0x0009e40000000800 */
[----:B----4-:R-:W-:-:S06]  /*16c70*/  FADD.FTZ R87, R107, R116 ;  /* 0x000000746b577221 */ /* 0x010fcc0000010000 */
[----:B------:R-:W4:Y:S01]  /*16c80*/  MUFU.EX2 R89, R89 ;  /* 0x0000005900597308 */ /* 0x000f220000000800 */
[----:B0-----:R-:W-:-:S01]  /*16c90*/  FADD.FTZ R116, R66, R87 ;  /* 0x0000005742747221 */ /* 0x001fc20000010000 */
[----:B-1----:R-:W-:-:S03]  /*16ca0*/  FADD.FTZ R103, R65, R118 ;  /* 0x0000007641677221 */ /* 0x002fc60000010000 */
[----:B------:R-:W-:-:S03]  /*16cb0*/  FADD.FTZ R87, R93, R116 ;  /* 0x000000745d577221 */ /* 0x000fc60000010000 */
[----:B------:R-:W0:Y:S01]  /*16cc0*/  MUFU.EX2 R82, R82 ;  /* 0x0000005200527308 */ /* 0x000e220000000800 */
[----:B--2---:R-:W-:-:S01]  /*16cd0*/  FADD.FTZ R103, R76, R103 ;  /* 0x000000674c677221 */ /* 0x004fc20000010000 */
[----:B------:R-:W-:-:S06]  /*16ce0*/  FADD.FTZ R116, R102, R87 ;  /* 0x0000005766747221 */ /* 0x000fcc0000010000 */
[----:B------:R-:W1:Y:S01]  /*16cf0*/  MUFU.EX2 R41, R41 ;  /* 0x0000002900297308 */ /* 0x000e620000000800 */
[----:B---3--:R-:W-:-:S01]  /*16d00*/  FADD.FTZ R87, R109, R116 ;  /* 0x000000746d577221 */ /* 0x008fc20000010000 */
[----:B------:R-:W-:-:S04]  /*16d10*/  FADD.FTZ R116, R80, R103 ;  /* 0x0000006750747221 */ /* 0x000fc80000010000 */
[----:B----4-:R-:W-:Y:S01]  /*16d20*/  FADD.FTZ R116, R89, R116 ;  /* 0x0000007459747221 */ /* 0x010fe20000010000 */
[----:B0-----:R-:W-:-:S03]  /*16d30*/  FADD.FTZ R118, R82, R87 ;  /* 0x0000005752767221 */ /* 0x001fc60000010000 */
[----:B-1----:R-:W-:Y:S01]  /*16d40*/  FADD.FTZ R87, R41, R116 ;  /* 0x0000007429577221 */ /* 0x002fe20000010000 */
[----:B------:R-:W-:-:S03]  /*16d50*/  F2FP.SATFINITE.E4M3.F32.PACK_AB_MERGE_C R216, R84, R41, RZ ;  /* 0x0000002954d8723e */ /* 0x000fc600048070ff */
[----:B------:R-:W-:Y:S02]  /*16d60*/  FADD.FTZ R87, R84, R87 ;  /* 0x0000005754577221 */ /* 0x000fe40000010000 */
[----:B------:R-:W2:Y:S01]  /*16d70*/  LDL R84, [R1+0x58] ;  /* 0x0000580001547983 */ /* 0x000ea20000100800 */
[----:B------:R-:W-:-:S01]  /*16d80*/  FFMA.FTZ R91, R91, R88, -R38 ;  /* 0x000000585b5b7223 */ /* 0x000fc20000010826 */
[-CC-:B------:R-:W-:Y:S01]  /*16d90*/  FFMA.FTZ R104, R135, R88.reuse, -R38.reuse ;  /* 0x0000005887687223 */ /* 0x180fe20000010826 */
[----:B------:R-:W-:-:S04]  /*16da0*/  FFMA.FTZ R111, R95, R88, -R38 ;  /* 0x000000585f6f7223 */ /* 0x000fc80000010826 */
[----:B------:R-:W0:Y:S01]  /*16db0*/  MUFU.EX2 R91, R91 ;  /* 0x0000005b005b7308 */ /* 0x000e220000000800 */
[----:B------:R-:W-:-:S01]  /*16dc0*/  FFMA.FTZ R86, R101, R88, -R38 ;  /* 0x0000005865567223 */ /* 0x000fc20000010826 */
[----:B------:R-:W-:-:S06]  /*16dd0*/  FFMA.FTZ R95, R99, R88, -R38 ;  /* 0x00000058635f7223 */ /* 0x000fcc0000010826 */
[----:B------:R-:W1:Y:S01]  /*16de0*/  MUFU.EX2 R104, R104 ;  /* 0x0000006800687308 */ /* 0x000e620000000800 */
[----:B------:R-:W-:-:S07]  /*16df0*/  FFMA.FTZ R99, R137, R88, -R38 ;  /* 0x0000005889637223 */ /* 0x000fce0000010826 */
[----:B------:R-:W3:Y:S01]  /*16e00*/  MUFU.EX2 R111, R111 ;  /* 0x0000006f006f7308 */ /* 0x000ee20000000800 */
[----:B------:R-:W-:Y:S01]  /*16e10*/  F2FP.SATFINITE.E4M3.F32.PACK_AB_MERGE_C R224, R52, R51, RZ ;  /* 0x0000003334e0723e */ /* 0x000fe200048070ff */
[----:B0-----:R-:W-:-:S06]  /*16e20*/  FADD.FTZ R51, R91, R118 ;  /* 0x000000765b337221 */ /* 0x001fcc0000010000 */
[----:B------:R-:W0:Y:S01]  /*16e30*/  MUFU.EX2 R86, R86 ;  /* 0x0000005600567308 */ /* 0x000e220000000800 */
[----:B------:R-:W-:-:S07]  /*16e40*/  F2FP.SATFINITE.E4M3.F32.PACK_AB_MERGE_C R226, R60, R55, RZ ;  /* 0x000000373ce2723e */ /* 0x000fce00048070ff */
[----:B------:R-:W4:Y:S01]  /*16e50*/  MUFU.EX2 R97, R97 ;  /* 0x0000006100617308 */ /* 0x000f220000000800 */
[----:B-1----:R-:W-:-:S01]  /*16e60*/  FADD.FTZ R60, R104, R51 ;  /* 0x00000033683c7221 */ /* 0x002fc20000010000 */
[----:B------:R-:W-:-:S06]  /*16e70*/  FFMA.FTZ R98, R139, R88, -R38 ;  /* 0x000000588b627223 */ /* 0x000fcc0000010826 */
[----:B------:R-:W1:Y:S08]  /*16e80*/  MUFU.EX2 R95, R95 ;  /* 0x0000005f005f7308 */ /* 0x000e700000000800 */
[----:B------:R-:W5:Y:S01]  /*16e90*/  MUFU.EX2 R45, R45 ;  /* 0x0000002d002d7308 */ /* 0x000f620000000800 */
[----:B---3--:R-:W-:-:S01]  /*16ea0*/  FADD.FTZ R51, R111, R60 ;  /* 0x0000003c6f337221 */ /* 0x008fc20000010000 */
[----:B------:R-:W-:-:S06]  /*16eb0*/  FFMA.FTZ R75, R75, R88, -R38 ;  /* 0x000000584b4b7223 */ /* 0x000fcc0000010826 */
[----:B------:R-:W3:Y:S01]  /*16ec0*/  MUFU.EX2 R99, R99 ;  /* 0x0000006300637308 */ /* 0x000ee20000000800 */
[----:B------:R-:W-:-:S07]  /*16ed0*/  FADD.FTZ R60, R92, R87 ;  /* 0x000000575c3c7221 */ /* 0x000fce0000010000 */
[----:B------:R-:W3:Y:S01]  /*16ee0*/  MUFU.EX2 R90, R90 ;  /* 0x0000005a005a7308 */ /* 0x000ee20000000800 */
[----:B------:R-:W-:Y:S01]  /*16ef0*/  F2FP.SATFINITE.E4M3.F32.PACK_AB_MERGE_C R225, R121, R62, RZ ;  /* 0x0000003e79e1723e */ /* 0x000fe200048070ff */
[----:B0-----:R-:W-:Y:S01]  /*16f00*/  FADD.FTZ R62, R86, R51 ;  /* 0x00000033563e7221 */ /* 0x001fe20000010000 */
[----:B------:R-:W-:-:S05]  /*16f10*/  F2FP.SATFINITE.E4M3.F32.PACK_AB_MERGE_C R227, R123, R70, RZ ;  /* 0x000000467be3723e */ /* 0x000fca00048070ff */
[----:B------:R-:W0:Y:S01]  /*16f20*/  MUFU.EX2 R106, R106 ;  /* 0x0000006a006a7308 */ /* 0x000e220000000800 */
[----:B------:R-:W-:-:S01]  /*16f30*/  FFMA.FTZ R101, R141, R88, -R38 ;  /* 0x000000588d657223 */ /* 0x000fc20000010826 */
[----:B----4-:R-:W-:-:S06]  /*16f40*/  FADD.FTZ R70, R97, R60 ;  /* 0x0000003c61467221 */ /* 0x010fcc0000010000 */
[----:B------:R-:W4:Y:S01]  /*16f50*/  MUFU.EX2 R94, R94 ;  /* 0x0000005e005e7308 */ /* 0x000f220000000800 */
[----:B------:R-:W-:-:S01]  /*16f60*/  FFMA.FTZ R108, R79, R88, -R38 ;  /* 0x000000584f6c7223 */ /* 0x000fc20000010826 */
[----:B-1----:R-:W-:-:S06]  /*16f70*/  FADD.FTZ R62, R95, R62 ;  /* 0x0000003e5f3e7221 */ /* 0x002fcc0000010000 */
[----:B------:R-:W1:Y:S01]  /*16f80*/  MUFU.EX2 R98, R98 ;  /* 0x0000006200627308 */ /* 0x000e620000000800 */
[----:B-----5:R-:W-:-:S07]  /*16f90*/  FADD.FTZ R51, R45, R70 ;  /* 0x000000462d337221 */ /* 0x020fce0000010000 */
[----:B------:R-:W5:Y:S01]  /*16fa0*/  MUFU.EX2 R73, R73 ;  /* 0x0000004900497308 */ /* 0x000f620000000800 */
[----:B---3--:R-:W-:-:S01]  /*16fb0*/  FADD.FTZ R41, R99, R62 ;  /* 0x0000003e63297221 */ /* 0x008fc20000010000 */
[----:B------:R-:W-:-:S06]  /*16fc0*/  FFMA.FTZ R77, R77, R88, -R38 ;  /* 0x000000584d4d7223 */ /* 0x000fcc0000010826 */
[----:B------:R-:W3:Y:S01]  /*16fd0*/  MUFU.EX2 R75, R75 ;  /* 0x0000004b004b7308 */ /* 0x000ee20000000800 */
[----:B------:R-:W-:-:S07]  /*16fe0*/  FADD.FTZ R51, R90, R51 ;  /* 0x000000335a337221 */ /* 0x000fce0000010000 */
[----:B------:R-:W3:Y:S01]  /*16ff0*/  MUFU.EX2 R49, R49 ;  /* 0x0000003100317308 */ /* 0x000ee20000000800 */
[----:B0-----:R-:W-:-:S01]  /*17000*/  FADD.FTZ R41, R106, R41 ;  /* 0x000000296a297221 */ /* 0x001fc20000010000 */
[----:B----4-:R-:W-:-:S06]  /*17010*/  FADD.FTZ R62, R94, R51 ;  /* 0x000000335e3e7221 */ /* 0x010fcc0000010000 */
[----:B------:R-:W0:Y:S01]  /*17020*/  MUFU.EX2 R101, R101 ;  /* 0x0000006500657308 */ /* 0x000e220000000800 */
[----:B------:R-:W-:-:S07]  /*17030*/  @!P2 VIADD R0, R0, 0x2e840 ;  /* 0x0002e8400000a836 */ /* 0x000fce0000000000 */
[----:B------:R-:W4:Y:S01]  /*17040*/  MUFU.EX2 R74, R74 ;  /* 0x0000004a004a7308 */ /* 0x000f220000000800 */
[----:B-1----:R-:W-:-:S07]  /*17050*/  FADD.FTZ R70, R98, R41 ;  /* 0x0000002962467221 */ /* 0x002fce0000010000 */
[----:B------:R-:W1:Y:S01]  /*17060*/  MUFU.EX2 R108, R108 ;  /* 0x0000006c006c7308 */ /* 0x000e620000000800 */
[----:B------:R-:W-:-:S01]  /*17070*/  FFMA.FTZ R79, R143, R88, -R38 ;  /* 0x000000588f4f7223 */ /* 0x000fc20000010826 */
[----:B-----5:R-:W-:-:S06]  /*17080*/  FADD.FTZ R62, R73, R62 ;  /* 0x0000003e493e7221 */ /* 0x020fcc0000010000 */
[----:B------:R-:W5:Y:S01]  /*17090*/  MUFU.EX2 R78, R78 ;  /* 0x0000004e004e7308 */ /* 0x000f620000000800 */
[----:B------:R-:W-:Y:S01]  /*170a0*/  @!P2 PRMT R0, RZ, 0x654, R0 ;  /* 0x00000654ff00a816 */ /* 0x000fe20000000000 */
[----:B---3--:R-:W-:Y:S01]  /*170b0*/  FADD.FTZ R70, R75, R70 ;  /* 0x000000464b467221 */ /* 0x008fe20000010000 */
[----:B------:R-:W-:-:S05]  /*170c0*/  F2FP.SATFINITE.E4M3.F32.PACK_AB_MERGE_C R224, R50, R3, R224 ;  /* 0x0000000332e0723e */ /* 0x000fca00048070e0 */
[----:B------:R-:W3:Y:S01]  /*170d0*/  MUFU.EX2 R77, R77 ;  /* 0x0000004d004d7308 */ /* 0x000ee20000000800 */
[----:B------:R-:W-:-:S07]  /*170e0*/  FADD.FTZ R3, R49, R62 ;  /* 0x0000003e31037221 */ /* 0x000fce0000010000 */
[----:B------:R-:W3:Y:S01]  /*170f0*/  MUFU.EX2 R81, R81 ;  /* 0x0000005100517308 */ /* 0x000ee20000000800 */
[----:B------:R-:W-:Y:S01]  /*17100*/  F2FP.SATFINITE.E4M3.F32.PACK_AB_MERGE_C R226, R54, R21, R226 ;  /* 0x0000001536e2723e */ /* 0x000fe200048070e2 */
[----:B------:R1:W-:Y:S01]  /*17110*/  @!P2 SYNCS.ARRIVE.TRANS64.RED.A1T0 RZ, [R0+URZ], RZ ;  /* 0x000000ff00ffa9a7 */ /* 0x0003e2000810043f */
[----:B0-----:R-:W-:-:S05]  /*17120*/  FADD.FTZ R21, R101, R70 ;  /* 0x0000004665157221 */ /* 0x001fca0000010000 */
[----:B------:R-:W0:Y:S01]  /*17130*/  MUFU.EX2 R100, R100 ;  /* 0x0000006400647308 */ /* 0x000e220000000800 */
[----:B----4-:R-:W-:-:S01]  /*17140*/  FADD.FTZ R3, R74, R3 ;  /* 0x000000034a037221 */ /* 0x010fc20000010000 */
[----:B-1----:R-:W-:-:S06]  /*17150*/  FFMA.FTZ R0, R145, R88, -R38 ;  /* 0x0000005891007223 */ /* 0x002fcc0000010826 */
[----:B------:R-:W1:Y:S01]  /*17160*/  MUFU.EX2 R20, R20 ;  /* 0x0000001400147308 */ /* 0x000e620000000800 */
[C---:B------:R-:W-:Y:S01]  /*17170*/  F2FP.SATFINITE.E4M3.F32.PACK_AB_MERGE_C R213, R108.reuse, R101, RZ ;  /* 0x000000656cd5723e */ /* 0x040fe200048070ff */
[----:B------:R-:W-:-:S06]  /*17180*/  FADD.FTZ R108, R108, R21 ;  /* 0x000000156c6c7221 */ /* 0x000fcc0000010000 */
[----:B------:R-:W-:Y:S01]  /*17190*/  MUFU.EX2 R147, R147 ;  /* 0x0000009300937308 */ /* 0x000fe20000000800 */
[----:B------:R-:W-:-:S01]  /*171a0*/  FFMA.FTZ R53, R53, R88, -R38 ;  /* 0x0000005835357223 */ /* 0x000fc20000010826 */
[----:B-----5:R-:W-:-:S06]  /*171b0*/  FADD.FTZ R50, R78, R3 ;  /* 0x000000034e327221 */ /* 0x020fcc0000010000 */
[----:B------:R-:W4:Y:S01]  /*171c0*/  MUFU.EX2 R79, R79 ;  /* 0x0000004f004f7308 */ /* 0x000f220000000800 */
[----:B---3--:R-:W-:-:S01]  /*171d0*/  FADD.FTZ R3, R77, R108 ;  /* 0x0000006c4d037221 */ /* 0x008fc20000010000 */
[----:B------:R-:W-:-:S06]  /*171e0*/  FADD.FTZ R21, R81, R50 ;  /* 0x0000003251157221 */ /* 0x000fcc0000010000 */
[----:B------:R-:W3:Y:S01]  /*171f0*/  MUFU.EX2 R110, R110 ;  /* 0x0000006e006e7308 */ /* 0x000ee20000000800 */
[----:B------:R-:W-:-:S01]  /*17200*/  FFMA.FTZ R112, R85, R88, -R38 ;  /* 0x0000005855707223 */ /* 0x000fc20000010826 */
[----:B------:R-:W-:Y:S01]  /*17210*/  F2FP.SATFINITE.E4M3.F32.PACK_AB_MERGE_C R227, R71, R58, R227 ;  /* 0x0000003a47e3723e */ /* 0x000fe200048070e3 */
[----:B0-----:R-:W-:-:S05]  /*17220*/  FADD.FTZ R54, R100, R3 ;  /* 0x0000000364367221 */ /* 0x001fca0000010000 */
[----:B------:R-:W0:Y:S01]  /*17230*/  MUFU.EX2 R0, R0 ;  /* 0x0000000000007308 */ /* 0x000e220000000800 */
[----:B-1----:R-:W-:-:S07]  /*17240*/  FADD.FTZ R58, R20, R21 ;  /* 0x00000015143a7221 */ /* 0x002fce0000010000 */
[----:B------:R-:W1:Y:S01]  /*17250*/  MUFU.EX2 R181, R181 ;  /* 0x000000b500b57308 */ /* 0x000e620000000800 */
[----:B----4-:R-:W-:-:S01]  /*17260*/  FADD.FTZ R3, R79, R54 ;  /* 0x000000364f037221 */ /* 0x010fc20000010000 */
[----:B------:R-:W-:-:S06]  /*17270*/  F2FP.SATFINITE.E4M3.F32.PACK_AB_MERGE_C R214, R147, R20, RZ ;  /* 0x0000001493d6723e */ /* 0x000fcc00048070ff */
[----:B------:R-:W4:Y:S01]  /*17280*/  MUFU.EX2 R53, R53 ;  /* 0x0000003500357308 */ /* 0x000f220000000800 */
[----:B------:R-:W-:-:S07]  /*17290*/  FADD.FTZ R147, R147, R58 ;  /* 0x0000003a93937221 */ /* 0x000fce0000010000 */
[----:B------:R-:W5:Y:S01]  /*172a0*/  MUFU.EX2 R40, R40 ;  /* 0x0000002800287308 */ /* 0x000f620000000800 */
[----:B------:R-:W-:-:S01]  /*172b0*/  FFMA.FTZ R149, R149, R88, -R38 ;  /* 0x0000005895957223 */ /* 0x000fc20000010826 */
[----:B---3--:R-:W-:-:S06]  /*172c0*/  FADD.FTZ R3, R110, R3 ;  /* 0x000000036e037221 */ /* 0x008fcc0000010000 */
[----:B------:R-:W3:Y:S01]  /*172d0*/  MUFU.EX2 R61, R61 ;  /* 0x0000003d003d7308 */ /* 0x000ee20000000800 */
[----:B------:R-:W-:-:S01]  /*172e0*/  FFMA.FTZ R114, R151, R88, -R38 ;  /* 0x0000005897727223 */ /* 0x000fc20000010826 */
[----:B------:R-:W-:-:S06]  /*172f0*/  FADD.FTZ R20, R12, R147 ;  /* 0x000000930c147221 */ /* 0x000fcc0000010000 */
[----:B------:R-:W3:Y:S01]  /*17300*/  MUFU.EX2 R112, R112 ;  /* 0x0000007000707308 */ /* 0x000ee20000000800 */
[----:B------:R-:W-:Y:S01]  /*17310*/  F2FP.SATFINITE.E4M3.F32.PACK_AB_MERGE_C R222, R76, R65, RZ ;  /* 0x000000414cde723e */ /* 0x000fe200048070ff */
[----:B0-----:R-:W-:Y:S01]  /*17320*/  FADD.FTZ R54, R0, R3 ;  /* 0x0000000300367221 */ /* 0x001fe20000010000 */
[----:B------:R-:W-:-:S05]  /*17330*/  FFMA.FTZ R85, R179, R88, -R38 ;  /* 0x00000058b3557223 */ /* 0x000fca0000010826 */
[----:B------:R-:W0:Y:S01]  /*17340*/  MUFU.EX2 R24, R24 ;  /* 0x0000001800187308 */ /* 0x000e220000000800 */
[----:B-1----:R-:W-:-:S01]  /*17350*/  FADD.FTZ R3, R181, R20 ;  /* 0x00000014b5037221 */ /* 0x002fc20000010000 */
[----:B------:R-:W-:Y:S01]  /*17360*/  F2FP.SATFINITE.E4M3.F32.PACK_AB_MERGE_C R222, R56, R69, R222 ;  /* 0x0000004538de723e */ /* 0x000fe200048070de */
[----:B----4-:R-:W-:-:S05]  /*17370*/  FADD.FTZ R54, R53, R54 ;  /* 0x0000003635367221 */ /* 0x010fca0000010000 */
[----:B------:R-:W1:Y:S01]  /*17380*/  MUFU.EX2 R57, R149 ;  /* 0x0000009500397308 */ /* 0x000e620000000800 */
[----:B-----5:R-:W-:-:S07]  /*17390*/  FADD.FTZ R56, R40, R3 ;  /* 0x0000000328387221 */ /* 0x020fce0000010000 */
[----:B------:R-:W4:Y:S01]  /*173a0*/  MUFU.EX2 R133, R133 ;  /* 0x0000008500857308 */ /* 0x000f220000000800 */
[----:B------:R-:W-:-:S01]  /*173b0*/  FADD.FTZ R3, R43, R54 ;  /* 0x000000362b037221 */ /* 0x000fc20000010000 */
[----:B---3--:R-:W-:-:S06]  /*173c0*/  F2FP.SATFINITE.E4M3.F32.PACK_AB_MERGE_C R208, R61, R40, RZ ;  /* 0x000000283dd0723e */ /* 0x008fcc00048070ff */
[----:B------:R-:W3:Y:S01]  /*173d0*/  MUFU.EX2 R114, R114 ;  /* 0x0000007200727308 */ /* 0x000ee20000000800 */
[----:B------:R-:W-:-:S01]  /*173e0*/  FFMA.FTZ R183, R183, R88, -R38 ;  /* 0x00000058b7b77223 */ /* 0x000fc20000010826 */
[----:B------:R-:W-:-:S06]  /*173f0*/  FADD.FTZ R61, R61, R56 ;  /* 0x000000383d3d7221 */ /* 0x000fcc0000010000 */
[----:B------:R-:W5:Y:S01]  /*17400*/  MUFU.EX2 R25, R25 ;  /* 0x0000001900197308 */ /* 0x000f620000000800 */
[C---:B------:R-:W-:Y:S01]  /*17410*/  F2FP.SATFINITE.E4M3.F32.PACK_AB_MERGE_C R209, R112.reuse, R43, RZ ;  /* 0x0000002b70d1723e */ /* 0x040fe200048070ff */
[----:B------:R-:W-:-:S06]  /*17420*/  FADD.FTZ R112, R112, R3 ;  /* 0x0000000370707221 */ /* 0x000fcc0000010000 */
[----:B------:R-:W-:Y:S01]  /*17430*/  MUFU.EX2 R26, R26 ;  /* 0x0000001a001a7308 */ /* 0x000fe20000000800 */
[----:B0-----:R-:W-:-:S07]  /*17440*/  FADD.FTZ R40, R24, R61 ;  /* 0x0000003d18287221 */ /* 0x001fce0000010000 */
[----:B------:R-:W0:Y:S01]  /*17450*/  MUFU.EX2 R85, R85 ;  /* 0x0000005500557308 */ /* 0x000e220000000800 */
[----:B-1----:R-:W-:-:S07]  /*17460*/  FADD.FTZ R3, R57, R112 ;  /* 0x0000007039037221 */ /* 0x002fce0000010000 */
[----:B------:R-:W1:Y:S01]  /*17470*/  MUFU.EX2 R52, R59 ;  /* 0x0000003b00347308 */ /* 0x000e620000000800 */
[----:B------:R-:W-:-:S01]  /*17480*/  FFMA.FTZ R185, R185, R88, -R38 ;  /* 0x00000058b9b97223 */ /* 0x000fc20000010826 */
[----:B----4-:R-:W-:-:S06]  /*17490*/  FADD.FTZ R54, R133, R40 ;  /* 0x0000002885367221 */ /* 0x010fcc0000010000 */
[----:B------:R-:W4:Y:S01]  /*174a0*/  MUFU.EX2 R27, R27 ;  /* 0x0000001b001b7308 */ /* 0x000f220000000800 */
[----:B---3--:R-:W-:-:S01]  /*174b0*/  FADD.FTZ R56, R114, R3 ;  /* 0x0000000372387221 */ /* 0x008fc20000010000 */
[----:B-----5:R-:W-:-:S06]  /*174c0*/  FADD.FTZ R3, R25, R54 ;  /* 0x0000003619037221 */ /* 0x020fcc0000010000 */
[----:B------:R-:W3:Y:S01]  /*174d0*/  MUFU.EX2 R183, R183 ;  /* 0x000000b700b77308 */ /* 0x000ee20000000800 */
[----:B------:R-:W-:-:S07]  /*174e0*/  FFMA.FTZ R187, R187, R88, -R38 ;  /* 0x00000058bbbb7223 */ /* 0x000fce0000010826 */
[----:B------:R-:W5:Y:S01]  /*174f0*/  MUFU.EX2 R28, R28 ;  /* 0x0000001c001c7308 */ /* 0x000f620000000800 */
[----:B0-----:R-:W-:-:S01]  /*17500*/  FADD.FTZ R21, R85, R56 ;  /* 0x0000003855157221 */ /* 0x001fc20000010000 */
[----:B------:R-:W-:-:S06]  /*17510*/  F2FP.SATFINITE.E4M3.F32.PACK_AB_MERGE_C R210, R26, R25, RZ ;  /* 0x000000191ad2723e */ /* 0x000fcc00048070ff */
[----:B------:R-:W0:Y:S01]  /*17520*/  MUFU.EX2 R60, R83 ;  /* 0x00000053003c7308 */ /* 0x000e220000000800 */
[----:B------:R-:W-:Y:S01]  /*17530*/  F2FP.SATFINITE.E4M3.F32.PACK_AB_MERGE_C R225, R48, R47, R225 ;  /* 0x0000002f30e1723e */ /* 0x000fe200048070e1 */
[----:B------:R-:W-:-:S06]  /*17540*/  FADD.FTZ R26, R26, R3 ;  /* 0x000000031a1a7221 */ /* 0x000fcc0000010000 */
[----:B------:R-:W2:Y:S01]  /*17550*/  MUFU.EX2 R30, R30 ;  /* 0x0000001e001e7308 */ /* 0x000ea20000000800 */
[C---:B-1----:R-:W-:Y:S01]  /*17560*/  F2FP.SATFINITE.E4M3.F32.PACK_AB_MERGE_C R211, R52.reuse, R85, RZ ;  /* 0x0000005534d3723e */ /* 0x042fe200048070ff */
[----:B------:R-:W-:Y:S01]  /*17570*/  FFMA.FTZ R189, R189, R88, -R38 ;  /* 0x00000058bdbd7223 */ /* 0x000fe20000010826 */
[----:B------:R-:W-:-:S05]  /*17580*/  FADD.FTZ R52, R52, R21 ;  /* 0x0000001534347221 */ /* 0x000fca0000010000 */
[----:B------:R-:W1:Y:S01]  /*17590*/  MUFU.EX2 R185, R185 ;  /* 0x000000b900b97308 */ /* 0x000e620000000800 */
[----:B----4-:R-:W-:-:S07]  /*175a0*/  FADD.FTZ R3, R27, R26 ;  /* 0x0000001a1b037221 */ /* 0x010fce0000010000 */
[----:B------:R-:W4:Y:S01]  /*175b0*/  MUFU.EX2 R29, R29 ;  /* 0x0000001d001d7308 */ /* 0x000f220000000800 */
[----:B---3--:R-:W-:-:S01]  /*175c0*/  FADD.FTZ R21, R183, R52 ;  /* 0x00000034b7157221 */ /* 0x008fc20000010000 */
[----:B------:R-:W-:-:S06]  /*175d0*/  FFMA.FTZ R191, R191, R88, -R38 ;  /* 0x00000058bfbf7223 */ /* 0x000fcc0000010826 */
[----:B------:R-:W-:Y:S01]  /*175e0*/  MUFU.EX2 R31, R31 ;  /* 0x0000001f001f7308 */ /* 0x000fe20000000800 */
[----:B-----5:R-:W-:-:S01]  /*175f0*/  FADD.FTZ R3, R28, R3 ;  /* 0x000000031c037221 */ /* 0x020fc20000010000 */
[----:B------:R-:W-:Y:S01]  /*17600*/  F2FP.SATFINITE.E4M3.F32.PACK_AB_MERGE_C R208, R181, R12, R208 ;  /* 0x0000000cb5d0723e */ /* 0x000fe200048070d0 */
[----:B------:R-:W-:-:S05]  /*17610*/  FFMA.FTZ R193, R193, R88, -R38 ;  /* 0x00000058c1c17223 */ /* 0x000fca0000010826 */
[----:B------:R-:W-:Y:S01]  /*17620*/  MUFU.EX2 R32, R32 ;  /* 0x0000002000207308 */ /* 0x000fe20000000800 */
[----:B------:R-:W-:-:S01]  /*17630*/  FFMA.FTZ R153, R153, R88, -R38 ;  /* 0x0000005899997223 */ /* 0x000fc20000010826 */
[----:B------:R-:W3:Y:S06]  /*17640*/  @P0 LDC R25, c[0x0][0x44c] ;  /* 0x00011300ff190b82 */ /* 0x000eec0000000800 */
[----:B------:R-:W5:Y:S01]  /*17650*/  MUFU.EX2 R48, R187 ;  /* 0x000000bb00307308 */ /* 0x000f620000000800 */
[----:B0-----:R-:W-:-:S01]  /*17660*/  FADD.FTZ R12, R60, R21 ;  /* 0x000000153c0c7221 */ /* 0x001fc20000010000 */
[----:B--2---:R-:W-:-:S06]  /*17670*/  FADD.FTZ R26, R30, R3 ;  /* 0x000000031e1a7221 */ /* 0x004fcc0000010000 */
[----:B------:R-:W0:Y:S01]  /*17680*/  MUFU.EX2 R189, R189 ;  /* 0x000000bd00bd7308 */ /* 0x000e220000000800 */
[----:B-1----:R-:W-:-:S01]  /*17690*/  FADD.FTZ R3, R185, R12 ;  /* 0x0000000cb9037221 */ /* 0x002fc20000010000 */
[----:B----4-:R-:W-:-:S06]  /*176a0*/  FADD.FTZ R26, R29, R26 ;  /* 0x0000001a1d1a7221 */ /* 0x010fcc0000010000 */
[----:B------:R-:W-:Y:S08]  /*176b0*/  MUFU.EX2 R34, R34 ;  /* 0x0000002200227308 */ /* 0x000ff00000000800 */
[----:B------:R-:W1:Y:S01]  /*176c0*/  MUFU.EX2 R33, R33 ;  /* 0x0000002100217308 */ /* 0x000e620000000800 */
[----:B-----5:R-:W-:Y:S01]  /*176d0*/  F2FP.SATFINITE.E4M3.F32.PACK_AB_MERGE_C R205, R48, R185, RZ ;  /* 0x000000b930cd723e */ /* 0x020fe200048070ff */
[----:B------:R-:W-:-:S06]  /*176e0*/  FFMA.FTZ R195, R195, R88, -R38 ;  /* 0x00000058c3c37223 */ /* 0x000fcc0000010826 */
[----:B------:R-:W2:Y:S01]  /*176f0*/  MUFU.EX2 R50, R191 ;  /* 0x000000bf00327308 */ /* 0x000ea20000000800 */
[----:B------:R-:W-:-:S01]  /*17700*/  FADD.FTZ R48, R48, R3 ;  /* 0x0000000330307221 */ /* 0x000fc20000010000 */
[----:B------:R-:W-:Y:S01]  /*17710*/  FADD.FTZ R3, R31, R26 ;  /* 0x0000001a1f037221 */ /* 0x000fe20000010000 */
[----:B------:R-:W-:Y:S02]  /*17720*/  F2FP.SATFINITE.E4M3.F32.PACK_AB_MERGE_C R204, R29, R30, RZ ;  /* 0x0000001e1dcc723e */ /* 0x000fe400048070ff */
[----:B------:R-:W4:Y:S03]  /*17730*/  @P0 LDC R29, c[0x0][0x450] ;  /* 0x00011400ff1d0b82 */ /* 0x000f260000000800 */
[----:B------:R-:W5:Y:S01]  /*17740*/  MUFU.EX2 R193, R193 ;  /* 0x000000c100c17308 */ /* 0x000f620000000800 */
[----:B------:R-:W-:-:S01]  /*17750*/  FADD.FTZ R3, R32, R3 ;  /* 0x0000000320037221 */ /* 0x000fc20000010000 */
[----:B------:R-:W-:-:S06]  /*17760*/  FFMA.FTZ R197, R197, R88, -R38 ;  /* 0x00000058c5c57223 */ /* 0x000fcc0000010826 */
[----:B------:R-:W3:Y:S01]  /*17770*/  MUFU.EX2 R36, R36 ;  /* 0x0000002400247308 */ /* 0x000ee20000000800 */
[----:B0-----:R-:W-:-:S07]  /*17780*/  FADD.FTZ R21, R189, R48 ;  /* 0x00000030bd157221 */ /* 0x001fce0000010000 */
[----:B------:R-:W0:Y:S01]  /*17790*/  MUFU.EX2 R20, R153 ;  /* 0x0000009900147308 */ /* 0x000e220000000800 */
[----:B------:R-:W-:-:S01]  /*177a0*/  FFMA.FTZ R199, R199, R88, -R38 ;  /* 0x00000058c7c77223 */ /* 0x000fc20000010826 */
[----:B-1----:R-:W-:Y:S01]  /*177b0*/  F2FP.SATFINITE.E4M3.F32.PACK_AB_MERGE_C R206, R33, R34, RZ ;  /* 0x0000002221ce723e */ /* 0x002fe200048070ff */
[----:B------:R-:W-:-:S05]  /*177c0*/  FADD.FTZ R34, R34, R3 ;  /* 0x0000000322227221 */ /* 0x000fca0000010000 */
[----:B------:R-:W1:Y:S01]  /*177d0*/  MUFU.EX2 R39, R39 ;  /* 0x0000002700277308 */ /* 0x000e620000000800 */
[----:B------:R-:W-:Y:S01]  /*177e0*/  F2FP.SATFINITE.E4M3.F32.PACK_AB_MERGE_C R210, R133, R24, R210 ;  /* 0x0000001885d2723e */ /* 0x000fe200048070d2 */
[----:B--2---:R-:W-:-:S06]  /*177f0*/  FADD.FTZ R24, R50, R21 ;  /* 0x0000001532187221 */ /* 0x004fcc0000010000 */
[----:B------:R-:W2:Y:S01]  /*17800*/  MUFU.EX2 R195, R195 ;  /* 0x000000c300c37308 */ /* 0x000ea20000000800 */
[----:B------:R-:W-:-:S07]  /*17810*/  FADD.FTZ R33, R33, R34 ;  /* 0x0000002221217221 */ /* 0x000fce0000010000 */
[----:B------:R-:W4:Y:S01]  /*17820*/  MUFU.EX2 R42, R42 ;  /* 0x0000002a002a7308 */ /* 0x000f220000000800 */
[----:B-----5:R-:W-:-:S07]  /*17830*/  FADD.FTZ R3, R193, R24 ;  /* 0x00000018c1037221 */ /* 0x020fce0000010000 */
[----:B------:R-:W5:Y:S01]  /*17840*/  MUFU.EX2 R40, R197 ;  /* 0x000000c500287308 */ /* 0x000f620000000800 */
[----:B---3--:R-:W-:-:S07]  /*17850*/  FADD.FTZ R24, R36, R33 ;  /* 0x0000002124187221 */ /* 0x008fce0000010000 */
[----:B------:R-:W3:Y:S01]  /*17860*/  MUFU.EX2 R37, R37 ;  /* 0x0000002500257308 */ /* 0x000ee20000000800 */
[C---:B0-----:R-:W-:Y:S01]  /*17870*/  F2FP.SATFINITE.E4M3.F32.PACK_AB_MERGE_C R207, R20.reuse, R193, RZ ;  /* 0x000000c114cf723e */ /* 0x041fe200048070ff */
[----:B------:R-:W-:-:S06]  /*17880*/  FADD.FTZ R20, R20, R3 ;  /* 0x0000000314147221 */ /* 0x000fcc0000010000 */
[----:B------:R-:W0:Y:S01]  /*17890*/  MUFU.EX2 R199, R199 ;  /* 0x000000c700c77308 */ /* 0x000e220000000800 */
[----:B-1----:R-:W-:-:S01]  /*178a0*/  FADD.FTZ R21, R39, R24 ;  /* 0x0000001827157221 */ /* 0x002fc20000010000 */
[----:B------:R-:W-:-:S06]  /*178b0*/  @P0 IMAD.HI.U32 R26, R148, R25, RZ ;  /* 0x00000019941a0227 */ /* 0x000fcc00078e00ff */
[----:B------:R-:W1:Y:S01]  /*178c0*/  MUFU.EX2 R44, R44 ;  /* 0x0000002c002c7308 */ /* 0x000e620000000800 */
[----:B--2---:R-:W-:-:S01]  /*178d0*/  FADD.FTZ R3, R195, R20 ;  /* 0x00000014c3037221 */ /* 0x004fc20000010000 */
[----:B----4-:R-:W-:-:S06]  /*178e0*/  FADD.FTZ R24, R42, R21 ;  /* 0x000000152a187221 */ /* 0x010fcc0000010000 */
[----:B------:R-:W2:Y:S01]  /*178f0*/  MUFU.EX2 R161, R161 ;  /* 0x000000a100a17308 */ /* 0x000ea20000000800 */
[----:B------:R-:W-:Y:S01]  /*17900*/  IMAD.MOV.U32 R25, RZ, RZ, R148 ;  /* 0x000000ffff197224 */ /* 0x000fe200078e0094 */
[----:B------:R-:W-:Y:S01]  /*17910*/  @P0 SHF.R.U32.HI R25, RZ, R29, R26 ;  /* 0x0000001dff190219 */ /* 0x000fe2000001161a */
[----:B-----5:R-:W-:-:S05]  /*17920*/  FADD.FTZ R20, R40, R3 ;  /* 0x0000000328147221 */ /* 0x020fca0000010000 */
[----:B------:R-:W-:Y:S01]  /*17930*/  MUFU.EX2 R46, R46 ;  /* 0x0000002e002e7308 */ /* 0x000fe20000000800 */
[C---:B---3--:R-:W-:Y:S01]  /*17940*/  F2FP.SATFINITE.E4M3.F32.PACK_AB_MERGE_C R42, R37.reuse, R42, RZ ;  /* 0x0000002a252a723e */ /* 0x048fe200048070ff */
[----:B------:R-:W-:-:S06]  /*17950*/  FADD.FTZ R37, R37, R24 ;  /* 0x0000001825257221 */ /* 0x000fcc0000010000 */
[----:B------:R-:W3:Y:S01]  /*17960*/  MUFU.EX2 R15, R15 ;  /* 0x0000000f000f7308 */ /* 0x000ee20000000800 */
[----:B------:R-:W-:Y:S01]  /*17970*/  IADD3 R21, R25, R144, -R146 ;  /* 0x0000009019157210 */ /* 0x000fe20007ffe892 */
[----:B0-----:R-:W-:Y:S01]  /*17980*/  FADD.FTZ R3, R199, R20 ;  /* 0x00000014c7037221 */ /* 0x001fe20000010000 */
[----:B------:R-:W-:Y:S02]  /*17990*/  IMAD.MOV.U32 R20, RZ, RZ, RZ ;  /* 0x000000ffff147224 */ /* 0x000fe400078e00ff */
[----:B-1----:R-:W-:Y:S01]  /*179a0*/  FADD.FTZ R24, R44, R37 ;  /* 0x000000252c187221 */ /* 0x002fe20000010000 */
[----:B------:R-:W-:-:S01]  /*179b0*/  FFMA.FTZ R155, R155, R88, -R38 ;  /* 0x000000589b9b7223 */ /* 0x000fc20000010826 */
[----:B------:R-:W-:-:S04]  /*179c0*/  IMAD.HI R20, R21, -0x6db6db6d, R20 ;  /* 0x9249249315147827 */ /* 0x000fc800078e0214 */
[----:B--2---:R-:W-:-:S01]  /*179d0*/  FADD.FTZ R21, R161, R24 ;  /* 0x00000018a1157221 */ /* 0x004fc20000010000 */
[----:B------:R-:W-:Y:S01]  /*179e0*/  FFMA.FTZ R201, R201, R88, -R38 ;  /* 0x00000058c9c97223 */ /* 0x000fe20000010826 */
[----:B------:R-:W-:Y:S02]  /*179f0*/  F2FP.SATFINITE.E4M3.F32.PACK_AB_MERGE_C R209, R53, R0, R209 ;  /* 0x0000000035d1723e */ /* 0x000fe400048070d1 */
[----:B------:R-:W0:Y:S01]  /*17a00*/  MUFU.EX2 R0, R155 ;  /* 0x0000009b00007308 */ /* 0x000e220000000800 */
[----:B---3--:R-:W-:Y:S01]  /*17a10*/  F2FP.SATFINITE.E4M3.F32.PACK_AB_MERGE_C R25, R15, R46, RZ ;  /* 0x0000002e0f19723e */ /* 0x008fe200048070ff */
[----:B------:R-:W-:Y:S01]  /*17a20*/  FADD.FTZ R46, R46, R21 ;  /* 0x000000152e2e7221 */ /* 0x000fe20000010000 */
[----:B------:R-:W-:Y:S01]  /*17a30*/  SHF.R.U32.HI R21, RZ, 0x1f, R20 ;  /* 0x0000001fff157819 */ /* 0x000fe20000011614 */
[-CC-:B------:R-:W-:Y:S01]  /*17a40*/  FFMA.FTZ R35, R35, R88.reuse, -R38.reuse ;  /* 0x0000005823237223 */ /* 0x180fe20000010826 */
[----:B------:R-:W-:-:S03]  /*17a50*/  FFMA.FTZ R159, R159, R88, -R38 ;  /* 0x000000589f9f7223 */ /* 0x000fc60000010826 */
[----:B------:R-:W1:Y:S01]  /*17a60*/  MUFU.EX2 R201, R201 ;  /* 0x000000c900c97308 */ /* 0x000e620000000800 */
[----:B------:R-:W-:-:S01]  /*17a70*/  FFMA.FTZ R38, R157, R88, -R38 ;  /* 0x000000589d267223 */ /* 0x000fc20000010826 */
[----:B------:R-:W-:Y:S02]  /*17a80*/  LEA.HI.SX32 R21, R20, R21, 0x19 ;  /* 0x0000001514157211 */ /* 0x000fe400078fcaff */
[----:B------:R-:W-:Y:S02]  /*17a90*/  F2FP.SATFINITE.E4M3.F32.PACK_AB_MERGE_C R216, R89, R80, R216 ;  /* 0x0000005059d8723e */ /* 0x000fe400048070d8 */
[----:B------:R-:W-:Y:S02]  /*17aa0*/  VIMNMX R89, R84, R21, !PT ;  /* 0x0000001554597248 */ /* 0x000fe40007fe0100 */
[----:B------:R-:W2:Y:S01]  /*17ab0*/  MUFU.EX2 R12, R35 ;  /* 0x00000023000c7308 */ /* 0x000ea20000000800 */
[----:B------:R-:W-:Y:S02]  /*17ac0*/  VIADD R20, R136, 0xfffffffe ;  /* 0xfffffffe88147836 */ /* 0x000fe40000000000 */
[----:B------:R3:W-:Y:S05]  /*17ad0*/  STL [R1+0x3c], R89 ;  /* 0x00003c5901007387 */ /* 0x0007ea0000100800 */
[----:B------:R-:W-:Y:S01]  /*17ae0*/  MUFU.EX2 R159, R159 ;  /* 0x0000009f009f7308 */ /* 0x000fe20000000800 */
[C---:B0-----:R-:W-:Y:S01]  /*17af0*/  F2FP.SATFINITE.E4M3.F32.PACK_AB_MERGE_C R199, R0.reuse, R199, RZ ;  /* 0x000000c700c7723e */ /* 0x041fe200048070ff */
[----:B------:R-:W-:-:S06]  /*17b00*/  FADD.FTZ R0, R0, R3 ;  /* 0x0000000300007221 */ /* 0x000fcc0000010000 */
[----:B------:R-:W0:Y:S01]  /*17b10*/  MUFU.EX2 R38, R38 ;  /* 0x0000002600267308 */ /* 0x000e220000000800 */
[----:B------:R-:W-:Y:S01]  /*17b20*/  ISETP.GE.AND P2, PT, R20, R89, PT ;  /* 0x000000591400720c */ /* 0x000fe20003f46270 */
[----:B-1----:R-:W-:-:S04]  /*17b30*/  FADD.FTZ R3, R201, R0 ;  /* 0x00000000c9037221 */ /* 0x002fc80000010000 */
[----:B--2---:R-:W-:Y:S01]  /*17b40*/  FADD.FTZ R0, R12, R3 ;  /* 0x000000030c007221 */ /* 0x004fe20000010000 */
[----:B------:R-:W-:Y:S02]  /*17b50*/  F2FP.SATFINITE.E4M3.F32.PACK_AB_MERGE_C R220, R72, R67, RZ ;  /* 0x0000004348dc723e */ /* 0x000fe400048070ff */
[----:B------:R-:W-:Y:S02]  /*17b60*/  F2FP.SATFINITE.E4M3.F32.PACK_AB_MERGE_C R221, R107, R96, RZ ;  /* 0x000000606bdd723e */ /* 0x000fe400048070ff */
[----:B------:R-:W-:Y:S02]  /*17b70*/  F2FP.SATFINITE.E4M3.F32.PACK_AB_MERGE_C R223, R109, R102, RZ ;  /* 0x000000666ddf723e */ /* 0x000fe400048070ff */
[----:B------:R-:W-:Y:S02]  /*17b80*/  F2FP.SATFINITE.E4M3.F32.PACK_AB_MERGE_C R217, R111, R104, RZ ;  /* 0x000000686fd9723e */ /* 0x000fe400048070ff */
[----:B------:R-:W-:Y:S02]  /*17b90*/  F2FP.SATFINITE.E4M3.F32.PACK_AB_MERGE_C R219, R106, R99, RZ ;  /* 0x000000636adb723e */ /* 0x000fe400048070ff */
[----:B0-----:R-:W-:Y:S01]  /*17ba0*/  F2FP.SATFINITE.E4M3.F32.PACK_AB_MERGE_C R3, R38, R159, RZ ;  /* 0x0000009f2603723e */ /* 0x001fe200048070ff */
[----:B------:R-:W-:-:S01]  /*17bb0*/  FADD.FTZ R159, R159, R0 ;  /* 0x000000009f9f7221 */ /* 0x000fc20000010000 */
[----:B------:R-:W-:-:S02]  /*17bc0*/  F2FP.SATFINITE.E4M3.F32.PACK_AB_MERGE_C R212, R74, R49, RZ ;  /* 0x000000314ad4723e */ /* 0x000fc400048070ff */
[----:B------:R-:W-:Y:S02]  /*17bd0*/  F2FP.SATFINITE.E4M3.F32.PACK_AB_MERGE_C R215, R110, R79, RZ ;  /* 0x0000004f6ed7723e */ /* 0x000fe400048070ff */
[----:B------:R-:W-:Y:S02]  /*17be0*/  F2FP.SATFINITE.E4M3.F32.PACK_AB_MERGE_C R199, R40, R195, R199 ;  /* 0x000000c328c7723e */ /* 0x000fe400048070c7 */
[----:B------:R-:W-:Y:S01]  /*17bf0*/  F2FP.SATFINITE.E4M3.F32.PACK_AB_MERGE_C R218, R90, R45, RZ ;  /* 0x0000002d5ada723e */ /* 0x000fe200048070ff */
[----:B------:R-:W-:Y:S01]  /*17c00*/  FADD.FTZ R236, R15, R46 ;  /* 0x0000002e0fec7221 */ /* 0x000fe20000010000 */
[----:B------:R-:W-:Y:S01]  /*17c10*/  F2FP.SATFINITE.E4M3.F32.PACK_AB_MERGE_C R220, R68, R63, R220 ;  /* 0x0000003f44dc723e */ /* 0x000fe200048070dc */
[----:B------:R-:W-:Y:S01]  /*17c20*/  FADD.FTZ R235, R38, R159 ;  /* 0x0000009f26eb7221 */ /* 0x000fe20000010000 */
[----:B------:R-:W-:Y:S02]  /*17c30*/  F2FP.SATFINITE.E4M3.F32.PACK_AB_MERGE_C R221, R105, R64, R221 ;  /* 0x0000004069dd723e */ /* 0x000fe400048070dd */
[----:B------:R-:W-:-:S02]  /*17c40*/  CS2R R34, SRZ ;  /* 0x0000000000227805 */ /* 0x000fc4000001ff00 */
[----:B------:R-:W-:Y:S02]  /*17c50*/  F2FP.SATFINITE.E4M3.F32.PACK_AB_MERGE_C R223, R93, R66, R223 ;  /* 0x000000425ddf723e */ /* 0x000fe400048070df */
[----:B------:R-:W-:Y:S02]  /*17c60*/  CS2R R40, SRZ ;  /* 0x0000000000287805 */ /* 0x000fe4000001ff00 */
[----:B------:R-:W-:Y:S02]  /*17c70*/  F2FP.SATFINITE.E4M3.F32.PACK_AB_MERGE_C R217, R91, R82, R217 ;  /* 0x000000525bd9723e */ /* 0x000fe400048070d9 */
[----:B------:R-:W-:Y:S02]  /*17c80*/  CS2R R46, SRZ ;  /* 0x00000000002e7805 */ /* 0x000fe4000001ff00 */
        /* <DEDUP_REMOVED lines=43> */
[----:B------:R-:W-:Y:S01]  /*17f40*/  IMAD.MOV.U32 R201, RZ, RZ, R199 ;  /* 0x000000ffffc97224 */ /* 0x000fe200078e00c7 */
[----:B---3--:R-:W-:Y:S06]  /*17f50*/  @!P2 BRA `(.L_x_8470) ;  /* 0x0000005c00e0a947 */ /* 0x008fec0003800000 */
[----:B------:R-:W-:Y:S01]  /*17f60*/  IMAD.MOV.U32 R0, RZ, RZ, R13 ;  /* 0x000000ffff007224 */ /* 0x000fe200078e000d */
[----:B------:R-:W-:Y:S01]  /*17f70*/  MOV R12, R234 ;  /* 0x000000ea000c7202 */ /* 0x000fe20000000f00 */
        /* <DEDUP_REMOVED lines=32> */
[----:B------:R-:W-:-:S07]  /*18180*/  CS2R R24, SRZ ;  /* 0x0000000000187805 */ /* 0x000fce000001ff00 */
.L_x_8481:
        /* <DEDUP_REMOVED lines=9> */
.L_x_8472:
        /* <DEDUP_REMOVED lines=8> */
.L_x_8473:
[----:B------:R-:W-:Y:S04]  /*182a0*/  BSSY B0, `(.L_x_8471) ;  /* 0x0000004000007945 */ /* 0x000fe80003800000 */
[----:B-1----:R-:W-:Y:S05]  /*182b0*/  @P3 BRA `(.L_x_8474) ;  /* 0x0000000000083947 */ /* 0x002fea0003800000 */
[----:B------:R-:W1:Y:S02]  /*182c0*/  SYNCS.PHASECHK.TRANS64.TRYWAIT P3, [R13+URZ+0x2e830], R14 ;  /* 0x02e8300e0d0075a7 */ /* 0x000e64000806017f */
[----:B-1----:R-:W-:Y:S05]  /*182d0*/  @!P3 BRA `(.L_x_8475) ;  /* 0x000001880030b947 */ /* 0x002fea0003800000 */
.L_x_8474:
[----:B------:R-:W-:Y:S05]  /*182e0*/  BSYNC B0 ;  /* 0x0000000000007941 */ /* 0x000fea0003800000 */
.L_x_8471:
[----:B01----:R-:W2:Y:S01]  /*182f0*/  LDL R14, [R1+0x48] ;  /* 0x00004800010e7983 */ /* 0x003ea20000100800 */
[----:B------:R-:W-:Y:S01]  /*18300*/  VIADD R21, R231, 0x1 ;  /* 0x00000001e7157836 */ /* 0x000fe20000000000 */
[----:B------:R-:W-:Y:S05]  /*18310*/  WARPSYNC.ALL ;  /* 0x0000000000007948 */ /* 0x000fea0003800000 */
[----:B------:R-:W0:Y:S01]  /*18320*/  S2R R13, SR_TID.X ;  /* 0x00000000000d7919 */ /* 0x000e220000002100 */
[C---:B------:R-:W-:Y:S01]  /*18330*/  ISETP.NE.AND P3, PT, R21.reuse, 0x2, PT ;  /* 0x000000021500780c */ /* 0x040fe20003f65270 */
[----:B------:R-:W-:Y:S01]  /*18340*/  IMAD.MOV.U32 R15, RZ, RZ, 0x40000040 ;  /* 0x40000040ff0f7424 */ /* 0x000fe200078e00ff */
[C---:B------:R-:W-:Y:S01]  /*18350*/  R2UR UR24, R4.reuse ;  /* 0x00000000041872ca */ /* 0x040fe200000e0000 */
[----:B------:R-:W-:Y:S01]  /*18360*/  IMAD.MOV.U32 R89, RZ, RZ, 0x40000040 ;  /* 0x40000040ff597424 */ /* 0x000fe200078e00ff */
[----:B------:R-:W-:Y:S01]  /*18370*/  SEL R21, R21, RZ, P3 ;  /* 0x000000ff15157207 */ /* 0x000fe20001800000 */
[----:B------:R-:W-:Y:S01]  /*18380*/  IMAD.MOV.U32 R93, RZ, RZ, 0x40000040 ;  /* 0x40000040ff5d7424 */ /* 0x000fe200078e00ff */
[----:B------:R-:W-:Y:S01]  /*18390*/  R2UR UR27, R15 ;  /* 0x000000000f1b72ca */ /* 0x000fe200000e0000 */
[----:B------:R-:W-:Y:S01]  /*183a0*/  STL [R1+0xf8], R24 ;  /* 0x0000f81801007387 */ /* 0x000fe20000100800 */
[----:B------:R-:W-:Y:S01]  /*183b0*/  R2UR UR25, R5 ;  /* 0x00000000051972ca */ /* 0x000fe200000e0000 */
[----:B------:R-:W-:Y:S01]  /*183c0*/  IMAD.MOV.U32 R15, RZ, RZ, 0x40000040 ;  /* 0x40000040ff0f7424 */ /* 0x000fe200078e00ff */
[----:B------:R-:W-:Y:S01]  /*183d0*/  R2UR UR31, R89 ;  /* 0x00000000591f72ca */ /* 0x000fe200000e0000 */
[----:B------:R-:W-:Y:S01]  /*183e0*/  STL [R1+0xf4], R23 ;  /* 0x0000f41701007387 */ /* 0x000fe20000100800 */
[----:B------:R-:W-:-:S02]  /*183f0*/  R2UR UR28, R4 ;  /* 0x00000000041c72ca */ /* 0x000fc400000e0000 */
[----:B------:R-:W-:Y:S01]  /*18400*/  R2UR UR29, R5 ;  /* 0x00000000051d72ca */ /* 0x000fe200000e0000 */
[----:B------:R-:W-:Y:S01]  /*18410*/  STL [R1+0xf0], R22 ;  /* 0x0000f01601007387 */ /* 0x000fe20000100800 */
[----:B------:R-:W-:Y:S02]  /*18420*/  R2UR UR35, R93 ;  /* 0x000000005d2372ca */ /* 0x000fe400000e0000 */
[C---:B------:R-:W-:Y:S01]  /*18430*/  R2UR UR32, R4.reuse ;  /* 0x00000000042072ca */ /* 0x040fe200000e0000 */
[----:B------:R-:W-:Y:S01]  /*18440*/  STL [R1+0xec], R20 ;  /* 0x0000ec1401007387 */ /* 0x000fe20000100800 */
[----:B------:R-:W-:Y:S02]  /*18450*/  R2UR UR33, R5 ;  /* 0x00000000052172ca */ /* 0x000fe400000e0000 */
[----:B------:R-:W-:Y:S01]  /*18460*/  MOV R91, 0x40000040 ;  /* 0x40000040005b7802 */ /* 0x000fe20000000f00 */
[----:B------:R1:W-:Y:S01]  /*18470*/  STL [R1+0xe8], R19 ;  /* 0x0000e81301007387 */ /* 0x0003e20000100800 */
[----:B------:R-:W-:-:S02]  /*18480*/  R2UR UR36, R4 ;  /* 0x00000000042472ca */ /* 0x000fc400000e0000 */
[----:B------:R-:W-:Y:S01]  /*18490*/  R2UR UR39, R91 ;  /* 0x000000005b2772ca */ /* 0x000fe200000e0000 */
[----:B------:R-:W-:Y:S01]  /*184a0*/  STL [R1+0xe4], R18 ;  /* 0x0000e41201007387 */ /* 0x000fe20000100800 */
[----:B------:R-:W-:Y:S02]  /*184b0*/  R2UR UR37, R5 ;  /* 0x00000000052572ca */ /* 0x000fe400000e0000 */
[----:B------:R-:W-:Y:S01]  /*184c0*/  R2UR UR47, R89 ;  /* 0x00000000592f72ca */ /* 0x000fe200000e0000 */
[----:B------:R-:W-:Y:S01]  /*184d0*/  STL [R1+0xe0], R17 ;  /* 0x0000e01101007387 */ /* 0x000fe20000100800 */
[----:B0-----:R-:W-:Y:S02]  /*184e0*/  SHF.R.U32.HI R13, RZ, 0x7, R13 ;  /* 0x00000007ff0d7819 */ /* 0x001fe4000001160d */
[C---:B------:R-:W-:Y:S01]  /*184f0*/  R2UR UR44, R4.reuse ;  /* 0x00000000042c72ca */ /* 0x040fe200000e0000 */
[----:B------:R-:W-:Y:S01]  /*18500*/  STL [R1+0xdc], R16 ;  /* 0x0000dc1001007387 */ /* 0x000fe20000100800 */
[----:B------:R-:W-:Y:S01]  /*18510*/  R2UR UR45, R5 ;  /* 0x00000000052d72ca */ /* 0x000fe200000e0000 */
[----:B------:R-:W-:Y:S01]  /*18520*/  VIADD R13, R13, 0x8 ;  /* 0x000000080d0d7836 */ /* 0x000fe20000000000 */
[----:B------:R-:W-:Y:S01]  /*18530*/  R2UR UR55, R91 ;  /* 0x000000005b3772ca */ /* 0x000fe200000e0000 */
[----:B------:R-:W-:Y:S01]  /*18540*/  STL [R1+0xd8], R12 ;  /* 0x0000d80c01007387 */ /* 0x000fe20000100800 */
[----:B------:R-:W-:-:S02]  /*18550*/  R2UR UR52, R4 ;  /* 0x00000000043472ca */ /* 0x000fc400000e0000 */
[----:B------:R-:W-:Y:S01]  /*18560*/  R2UR UR53, R5 ;  /* 0x00000000053572ca */ /* 0x000fe200000e0000 */
[----:B------:R0:W-:Y:S01]  /*18570*/  BAR.SYNC.DEFER_BLOCKING R13, 0x100 ;  /* 0x0004000d0000751d */ /* 0x0001e20000010000 */
[----:B------:R-:W-:Y:S02]  /*18580*/  R2UR UR7, R93 ;  /* 0x000000005d0772ca */ /* 0x000fe400000e0000 */
[----:B------:R-:W-:Y:S02]  /*18590*/  R2UR UR11, R91 ;  /* 0x000000005b0b72ca */ /* 0x000fe400000e0000 */
[----:B------:R-:W-:Y:S02]  /*185a0*/  R2UR UR15, R89 ;  /* 0x00000000590f72ca */ /* 0x000fe400000e0000 */
[----:B------:R-:W-:Y:S01]  /*185b0*/  R2UR UR19, R91 ;  /* 0x000000005b1372ca */ /* 0x000fe200000e0000 */
[----:B------:R-:W-:Y:S01]  /*185c0*/  STL [R1+0xd4], R3 ;  /* 0x0000d40301007387 */ /* 0x000fe20000100800 */
[----:B------:R-:W-:-:S02]  /*185d0*/  R2UR UR17, R89 ;  /* 0x00000000591172ca */ /* 0x000fc400000e0000 */
[----:B------:R-:W-:Y:S01]  /*185e0*/  R2UR UR21, R93 ;  /* 0x000000005d1572ca */ /* 0x000fe200000e0000 */
[----:B------:R3:W-:Y:S01]  /*185f0*/  STL [R1+0xd0], R2 ;  /* 0x0000d00201007387 */ /* 0x0007e20000100800 */
[C---:B------:R-:W-:Y:S02]  /*18600*/  R2UR UR9, R89.reuse ;  /* 0x00000000590972ca */ /* 0x040fe400000e0000 */
[----:B------:R-:W-:Y:S01]  /*18610*/  MOV R237, UR7 ;  /* 0x0000000700ed7c02 */ /* 0x000fe20008000f00 */
[----:B------:R-:W-:Y:S01]  /*18620*/  UMOV UR7, UR11 ;  /* 0x0000000b00077c82 */ /* 0x000fe20008000000 */
[----:B------:R-:W-:Y:S01]  /*18630*/  R2UR UR11, R89 ;  /* 0x00000000590b72ca */ /* 0x000fe200000e0000 */
[----:B------:R4:W-:Y:S01]  /*18640*/  STL [R1+0xcc], R0 ;  /* 0x0000cc0001007387 */ /* 0x0009e20000100800 */
[C---:B------:R-:W-:Y:S02]  /*18650*/  R2UR UR13, R91.reuse ;  /* 0x000000005b0d72ca */ /* 0x040fe400000e0000 */
[----:B------:R-:W-:-:S02]  /*18660*/  R2UR UR23, R91 ;  /* 0x000000005b1772ca */ /* 0x000fc400000e0000 */
[----:B------:R-:W-:Y:S01]  /*18670*/  R2UR UR5, R93 ;  /* 0x000000005d0572ca */ /* 0x000fe200000e0000 */
[----:B------:R-:W-:Y:S01]  /*18680*/  WARPGROUP.ARRIVE ;  /* 0x00000000000079c5 */ /* 0x000fe20000000000 */
[----:B-1----:R-:W-:Y:S01]  /*18690*/  MOV R19, UR7 ;  /* 0x0000000700137c02 */ /* 0x002fe20008000f00 */
[----:B------:R-:W-:Y:S01]  /*186a0*/  UMOV UR7, UR17 ;  /* 0x0000001100077c82 */ /* 0x000fe20008000000 */
[----:B------:R-:W-:Y:S01]  /*186b0*/  R2UR UR17, R5 ;  /* 0x00000000051172ca */ /* 0x000fe200000e0000 */
[----:B------:R-:W-:Y:S01]  /*186c0*/  IMAD.MOV.U32 R93, RZ, RZ, 0x40000040 ;  /* 0x40000040ff5d7424 */ /* 0x000fe200078e00ff */
[----:B------:R-:W-:Y:S02]  /*186d0*/  R2UR UR59, R15 ;  /* 0x000000000f3b72ca */ /* 0x000fe400000e0000 */
[----:B---3--:R-:W-:Y:S01]  /*186e0*/  MOV R2, UR11 ;  /* 0x0000000b00027c02 */ /* 0x008fe20008000f00 */
[----:B------:R-:W-:Y:S01]  /*186f0*/  UMOV UR11, UR15 ;  /* 0x0000000f000b7c82 */ /* 0x000fe20008000000 */
[----:B------:R-:W-:Y:S01]  /*18700*/  R2UR UR15, R91 ;  /* 0x000000005b0f72ca */ /* 0x000fe200000e0000 */
[----:B------:R-:W-:Y:S01]  /*18710*/  IMAD.MOV.U32 R91, RZ, RZ, 0x40000040 ;  /* 0x40000040ff5b7424 */ /* 0x000fe200078e00ff */
[----:B------:R-:W-:-:S02]  /*18720*/  R2UR UR43, R93 ;  /* 0x000000005d2b72ca */ /* 0x000fc400000e0000 */
[----:B------:R-:W-:Y:S01]  /*18730*/  MOV R22, UR11 ;  /* 0x0000000b00167c02 */ /* 0x000fe20008000f00 */
[----:B------:R-:W-:Y:S01]  /*18740*/  UMOV UR11, UR13 ;  /* 0x0000000d000b7c82 */ /* 0x000fe20008000000 */
[----:B------:R-:W-:-:S07]  /*18750*/  R2UR UR13, R11 ;  /* 0x000000000b0d72ca */ /* 0x000fce00000e0000 */
[----:B------:R-:W-:Y:S01]  /*18760*/  MOV R12, UR15 ;  /* 0x0000000f000c7c02 */ /* 0x000fe20008000f00 */
[----:B------:R-:W-:Y:S01]  /*18770*/  UMOV UR15, UR19 ;  /* 0x00000013000f7c82 */ /* 0x000fe20008000000 */
[----:B------:R-:W-:Y:S02]  /*18780*/  R2UR UR19, R89 ;  /* 0x00000000591372ca */ /* 0x000fe400000e0000 */
[----:B------:R-:W-:Y:S01]  /*18790*/  MOV R24, UR15 ;  /* 0x0000000f00187c02 */ /* 0x000fe20008000f00 */
[----:B------:R-:W-:-:S10]  /*187a0*/  UMOV UR15, UR9 ;  /* 0x00000009000f7c82 */ /* 0x000fd40008000000 */
[----:B------:R-:W-:Y:S01]  /*187b0*/  MOV R17, UR19 ;  /* 0x0000001300117c02 */ /* 0x000fe20008000f00 */
[----:B------:R-:W-:Y:S02]  /*187c0*/  UMOV UR19, UR21 ;  /* 0x0000001500137c82 */ /* 0x000fe40008000000 */
[----:B------:R-:W-:Y:S01]  /*187d0*/  MOV R95, UR19 ;  /* 0x00000013005f7c02 */ /* 0x000fe20008000f00 */
[----:B------:R-:W-:Y:S01]  /*187e0*/  UMOV UR19, UR5 ;  /* 0x0000000500137c82 */ /* 0x000fe20008000000 */
[----:B--2---:R-:W-:-:S04]  /*187f0*/  IMAD R14, R21, 0x700, R14 ;  /* 0x00000700150e7824 */ /* 0x004fc800078e020e */
        /* <DEDUP_REMOVED lines=13> */
[----:B------:R-:W-:Y:S01]  /*188d0*/  QGMMA.64x32x32.F32.E4M3.E4M3 R184, gdesc[UR24], RZ, !UPT, gsb0 ;  /* 0x0060000018b879f3 */ /* 0x000fe2000c0008ff */
[----:B------:R-:W-:Y:S01]  /*188e0*/  R2UR UR54, R90 ;  /* 0x000000005a3672ca */ /* 0x000fe200000e0000 */
[----:B------:R-:W-:Y:S01]  /*188f0*/  VIADD R90, R14, 0x102 ;  /* 0x000001020e5a7836 */ /* 0x000fe20000000000 */
[----:B------:R-:W-:Y:S01]  /*18900*/  R2UR UR8, R88 ;  /* 0x00000000580872ca */ /* 0x000fe200000e0000 */
[C---:B------:R-:W-:Y:S01]  /*18910*/  VIADD R92, R14.reuse, 0x302 ;  /* 0x000003020e5c7836 */ /* 0x040fe20000000000 */
        /* <DEDUP_REMOVED lines=11> */
[----:B------:R-:W-:Y:S01]  /*189d0*/  IMAD.MOV.U32 R89, RZ, RZ, 0x40000040 ;  /* 0x40000040ff597424 */ /* 0x000fe200078e00ff */
[----:B------:R-:W-:Y:S01]  /*189e0*/  R2UR UR14, R88 ;  /* 0x00000000580e72ca */ /* 0x000fe200000e0000 */
[----:B------:R-:W-:Y:S01]  /*189f0*/  VIADD R88, R14, 0x104 ;  /* 0x000001040e587836 */ /* 0x000fe20000000000 */
[----:B------:R-:W-:Y:S01]  /*18a00*/  R2UR UR10, R90 ;  /* 0x000000005a0a72ca */ /* 0x000fe200000e0000 */
[C---:B------:R-:W-:Y:S01]  /*18a10*/  VIADD R92, R14.reuse, 0x206 ;  /* 0x000002060e5c7836 */ /* 0x040fe20000000000 */
[----:B------:R-:W-:-:S04]  /*18a20*/  IADD3 R90, R14, 0x204, RZ ;  /* 0x000002040e5a7810 */ /* 0x000fc80007ffe0ff */
[----:B------:R-:W-:-:S03]  /*18a30*/  R2UR UR42, R92 ;  /* 0x000000005c2a72ca */ /* 0x000fc600000e0000 */
[----:B0-----:R-:W-:-:S04]  /*18a40*/  MOV R13, UR6 ;  /* 0x00000006000d7c02 */ /* 0x001fc80008000f00 */
[----:B------:R-:W-:Y:S01]  /*18a50*/  UMOV UR6, UR10 ;  /* 0x0000000a00067c82 */ /* 0x000fe20008000000 */
[----:B------:R-:W-:Y:S01]  /*18a60*/  R2UR UR10, R88 ;  /* 0x00000000580a72ca */ /* 0x000fe200000e0000 */
[----:B------:R-:W-:Y:S01]  /*18a70*/  VIADD R88, R14, 0x304 ;  /* 0x000003040e587836 */ /* 0x000fe20000000000 */
[----:B------:R-:W-:Y:S01]  /*18a80*/  MOV R18, UR6 ;  /* 0x0000000600127c02 */ /* 0x000fe20008000f00 */
[----:B------:R-:W-:Y:S01]  /*18a90*/  UMOV UR6, UR16 ;  /* 0x0000001000067c82 */ /* 0x000fe20008000000 */
[----:B------:R-:W-:-:S09]  /*18aa0*/  R2UR UR16, R4 ;  /* 0x00000000041072ca */ /* 0x000fd200000e0000 */
[----:B----4-:R-:W-:Y:S01]  /*18ab0*/  MOV R0, UR10 ;  /* 0x0000000a00007c02 */ /* 0x010fe20008000f00 */
[----:B------:R-:W-:Y:S01]  /*18ac0*/  UMOV UR10, UR14 ;  /* 0x0000000e000a7c82 */ /* 0x000fe20008000000 */
[----:B------:R-:W-:Y:S01]  /*18ad0*/  R2UR UR14, R90 ;  /* 0x000000005a0e72ca */ /* 0x000fe200000e0000 */
[----:B------:R-:W-:Y:S01]  /*18ae0*/  VIADD R90, R14, 0x404 ;  /* 0x000004040e5a7836 */ /* 0x000fe20000000000 */
[----:B------:R-:W-:Y:S01]  /*18af0*/  MOV R20, UR10 ;  /* 0x0000000a00147c02 */ /* 0x000fe20008000f00 */
[----:B------:R-:W-:Y:S01]  /*18b00*/  UMOV UR10, UR12 ;  /* 0x0000000c000a7c82 */ /* 0x000fe20008000000 */
[----:B------:R-:W-:Y:S02]  /*18b10*/  R2UR UR12, R10 ;  /* 0x000000000a0c72ca */ /* 0x000fe400000e0000 */
[----:B------:R-:W-:Y:S01]  /*18b20*/  R2UR UR22, R90 ;  /* 0x000000005a1672ca */ /* 0x000fe200000e0000 */
[----:B------:R-:W-:Y:S01]  /*18b30*/  VIADD R90, R14, 0x604 ;  /* 0x000006040e5a7836 */ /* 0x000fe20000000000 */
[----:B------:R-:W-:-:S02]  /*18b40*/  WARPGROUP.DEPBAR.LE gsb0, 0x0 ;  /* 0x00008000000079c5 */ /* 0x000fc40000010000 */
[----:B------:R-:W-:-:S03]  /*18b50*/  WARPGROUP.ARRIVE ;  /* 0x00000000000079c5 */ /* 0x000fc60000000000 */
[----:B------:R-:W-:Y:S01]  /*18b60*/  MOV R3, UR14 ;  /* 0x0000000e00037c02 */ /* 0x000fe20008000f00 */
[----:B------:R-:W-:Y:S01]  /*18b70*/  UMOV UR14, UR18 ;  /* 0x00000012000e7c82 */ /* 0x000fe20008000000 */
[----:B------:R-:W-:Y:S01]  /*18b80*/  R2UR UR18, R88 ;  /* 0x00000000581272ca */ /* 0x000fe200000e0000 */
[----:B------:R-:W-:Y:S01]  /*18b90*/  VIADD R88, R14, 0x504 ;  /* 0x000005040e587836 */ /* 0x000fe20000000000 */
[----:B------:R-:W-:Y:S01]  /*18ba0*/  MOV R23, UR14 ;  /* 0x0000000e00177c02 */ /* 0x000fe20008000f00 */
[----:B------:R-:W-:Y:S01]  /*18bb0*/  QGMMA.64x32x32.F32.E4M3.E4M3 R168, gdesc[UR28], RZ, !UPT, gsb0 ;  /* 0x006000001ca879f3 */ /* 0x000fe2000c0008ff */
[----:B------:R-:W-:Y:S01]  /*18bc0*/  R2UR UR30, R90 ;  /* 0x000000005a1e72ca */ /* 0x000fe200000e0000 */
[----:B------:R-:W-:Y:S01]  /*18bd0*/  VIADD R90, R14, 0x106 ;  /* 0x000001060e5a7836 */ /* 0x000fe20000000000 */
[----:B------:R-:W-:Y:S01]  /*18be0*/  R2UR UR26, R88 ;  /* 0x00000000581a72ca */ /* 0x000fe200000e0000 */
[----:B------:R-:W-:Y:S01]  /*18bf0*/  VIADD R88, R14, 0x6 ;  /* 0x000000060e587836 */ /* 0x000fe20000000000 */
[----:B------:R-:W-:Y:S01]  /*18c00*/  R2UR UR31, R91 ;  /* 0x000000005b1f72ca */ /* 0x000fe200000e0000 */
[----:B------:R-:W-:Y:S01]  /*18c10*/  IMAD.MOV.U32 R91, RZ, RZ, 0x40000040 ;  /* 0x40000040ff5b7424 */ /* 0x000fe200078e00ff */
[----:B------:R-:W-:-:S03]  /*18c20*/  UMOV UR14, UR8 ;  /* 0x00000008000e7c82 */ /* 0x000fc60008000000 */
[----:B------:R-:W-:Y:S01]  /*18c30*/  MOV R16, UR18 ;  /* 0x0000001200107c02 */ /* 0x000fe20008000f00 */
[----:B------:R-:W-:Y:S02]  /*18c40*/  UMOV UR18, UR20 ;  /* 0x0000001400127c82 */ /* 0x000fe40008000000 */
[----:B------:R-:W-:Y:S01]  /*18c50*/  MOV R94, UR18 ;  /* 0x00000012005e7c02 */ /* 0x000fe20008000f00 */
[----:B------:R-:W-:-:S04]  /*18c60*/  UMOV UR18, UR4 ;  /* 0x0000000400127c82 */ /* 0x000fc80008000000 */
[----:B------:R-:W-:Y:S01]  /*18c70*/  IMAD.MOV.U32 R15, RZ, RZ, R94 ;  /* 0x000000ffff0f7224 */ /* 0x000fe200078e005e */
        /* <DEDUP_REMOVED lines=10> */
[----:B------:R-:W-:Y:S02]  /*18d20*/  R2UR UR38, R90 ;  /* 0x000000005a2672ca */ /* 0x000fe400000e0000 */
[----:B------:R-:W-:Y:S02]  /*18d30*/  IADD3 R90, R14, 0x406, RZ ;  /* 0x000004060e5a7810 */ /* 0x000fe40007ffe0ff */
[----:B------:R-:W-:Y:S01]  /*18d40*/  R2UR UR39, R91 ;  /* 0x000000005b2772ca */ /* 0x000fe200000e0000 */
[----:B------:R-:W-:Y:S01]  /*18d50*/  IMAD.MOV.U32 R91, RZ, RZ, 0x40000040 ;  /* 0x40000040ff5b7424 */ /* 0x000fe200078e00ff */
[----:B------:R-:W-:-:S04]  /*18d60*/  R2UR UR50, R90 ;  /* 0x000000005a3272ca */ /* 0x000fc800000e0000 */
[----:B------:R-:W-:Y:S01]  /*18d70*/  R2UR UR51, R91 ;  /* 0x000000005b3372ca */ /* 0x000fe200000e0000 */
[----:B------:R-:W-:Y:S02]  /*18d80*/  WARPGROUP.DEPBAR.LE gsb0, 0x0 ;  /* 0x00008000000079c5 */ /* 0x000fe40000010000 */
[----:B------:R-:W-:-:S06]  /*18d90*/  WARPGROUP.ARRIVE ;  /* 0x00000000000079c5 */ /* 0x000fcc0000000000 */
[----:B------:R-:W-:Y:S01]  /*18da0*/  QGMMA.64x32x32.F32.E4M3.E4M3 R120, gdesc[UR44], RZ, !UPT, gsb0 ;  /* 0x006000002c7879f3 */ /* 0x000fe2000c0008ff */
[----:B------:R-:W-:Y:S01]  /*18db0*/  R2UR UR46, R88 ;  /* 0x00000000582e72ca */ /* 0x000fe200000e0000 */
[C---:B------:R-:W-:Y:S01]  /*18dc0*/  VIADD R88, R14.reuse, 0x506 ;  /* 0x000005060e587836 */ /* 0x040fe20000000000 */
[----:B------:R-:W-:Y:S01]  /*18dd0*/  R2UR UR47, R89 ;  /* 0x00000000592f72ca */ /* 0x000fe200000e0000 */
[----:B------:R-:W-:Y:S02]  /*18de0*/  VIADD R14, R14, 0x606 ;  /* 0x000006060e0e7836 */ /* 0x000fe40000000000 */
[----:B------:R-:W-:-:S03]  /*18df0*/  IMAD.MOV.U32 R89, RZ, RZ, 0x40000040 ;  /* 0x40000040ff597424 */ /* 0x000fc600078e00ff */
        /* <DEDUP_REMOVED lines=10> */
[C---:B------:R-:W-:Y:S02]  /*18ea0*/  R2UR UR8, R10.reuse ;  /* 0x000000000a0872ca */ /* 0x040fe400000e0000 */
[C---:B------:R-:W-:Y:S02]  /*18eb0*/  R2UR UR9, R11.reuse ;  /* 0x000000000b0972ca */ /* 0x040fe400000e0000 */
[----:B------:R-:W-:Y:S02]  /*18ec0*/  R2UR UR4, R10 ;  /* 0x000000000a0472ca */ /* 0x000fe400000e0000 */
[----:B------:R-:W-:Y:S02]  /*18ed0*/  R2UR UR5, R11 ;  /* 0x000000000b0572ca */ /* 0x000fe400000e0000 */
[----:B------:R-:W-:Y:S02]  /*18ee0*/  R2UR UR19, R14 ;  /* 0x000000000e1372ca */ /* 0x000fe400000e0000 */
[----:B------:R-:W-:Y:S01]  /*18ef0*/  R2UR UR18, R15 ;  /* 0x000000000f1272ca */ /* 0x000fe200000e0000 */
[----:B------:R-:W-:-:S02]  /*18f00*/  WARPGROUP.DEPBAR.LE gsb0, 0x0 ;  /* 0x00008000000079c5 */ /* 0x000fc40000010000 */
        /* <DEDUP_REMOVED lines=123> */
[----:B------:R-:W-:Y:S03]  /*196c0*/  QGMMA.64x32x32.F32.E4M3.E4M3 R88, gdesc[UR56], R88, gsb0 ;  /* 0x00600000385879f3 */ /* 0x000fe60008000858 */
[----:B------:R-:W-:Y:S02]  /*196d0*/  WARPGROUP.DEPBAR.LE gsb0, 0x0 ;  /* 0x00008000000079c5 */ /* 0x000fe40000010000 */
[----:B0-----:R-:W-:Y:S05]  /*196e0*/  @P2 BRA `(.L_x_8476) ;  /* 0x0000000000282947 */ /* 0x001fea0003800000 */
[----:B------:R-:W-:Y:S05]  /*196f0*/  @!P1 BRA `(.L_x_8477) ;  /* 0x0000000000049947 */ /* 0x000fea0003800000 */
[----:B------:R-:W-:Y:S01]  /*19700*/  BPT.TRAP 0x1 ;  /* 0x000000040000795c */ /* 0x000fe20000300000 */
.L_x_8477:
[----:B-----5:R-:W-:Y:S01]  /*19710*/  SHF.L.U32 R12, R12, 0x1f, RZ ;  /* 0x0000001f0c0c7819 */ /* 0x020fe200000006ff */
[----:B------:R-:W-:-:S04]  /*19720*/  IMAD R13, R231, 0x8, R16 ;  /* 0x00000008e70d7824 */ /* 0x000fc800078e0210 */
[----:B------:R0:W1:Y:S01]  /*19730*/  SYNCS.PHASECHK.TRANS64.TRYWAIT P2, [R13+URZ+0x2e850], R12 ;  /* 0x02e8500c0d0075a7 */ /* 0x000062000804017f */
[----:B------:R-:W-:Y:S05]  /*19740*/  @!P1 BRA `(.L_x_8478) ;  /* 0x0000000000049947 */ /* 0x000fea0003800000 */
[----:B------:R-:W-:Y:S01]  /*19750*/  BPT.TRAP 0x1 ;  /* 0x000000040000795c */ /* 0x000fe20000300000 */
.L_x_8478:
[----:B-1----:R-:W-:Y:S05]  /*19760*/  @P2 BRA `(.L_x_8476) ;  /* 0x0000000000082947 */ /* 0x002fea0003800000 */
[----:B------:R-:W1:Y:S02]  /*19770*/  SYNCS.PHASECHK.TRANS64.TRYWAIT P2, [R13+URZ+0x2e850], R12 ;  /* 0x02e8500c0d0075a7 */ /* 0x000e64000804017f */
[----:B-1----:R-:W-:Y:S05]  /*19780*/  @!P2 BRA `(.L_x_8479) ;  /* 0x000001740018a947 */ /* 0x002fea0003800000 */
.L_x_8476:
[----:B01---5:R-:W-:Y:S01]  /*19790*/  VIADD R12, R16, 0x400 ;  /* 0x00000400100c7836 */ /* 0x023fe20000000000 */
[----:B------:R-:W-:Y:S01]  /*197a0*/  MOV R13, 0xc0000010 ;  /* 0xc0000010000d7802 */ /* 0x000fe20000000f00 */
[----:B------:R-:W-:Y:S05]  /*197b0*/  WARPSYNC.ALL ;  /* 0x0000000000007948 */ /* 0x000fea0003800000 */
[----:B------:R-:W-:Y:S01]  /*197c0*/  SHF.R.U32.HI R12, RZ, 0x4, R12 ;  /* 0x00000004ff0c7819 */ /* 0x000fe2000001160c */
[----:B------:R-:W-:Y:S01]  /*197d0*/  WARPGROUP.ARRIVE ;  /* 0x00000000000079c5 */ /* 0x000fe20000000000 */
[----:B------:R-:W-:Y:S01]  /*197e0*/  R2UR UR7, R13 ;  /* 0x000000000d0772ca */ /* 0x000fe200000e0000 */
[----:B------:R-:W-:Y:S01]  /*197f0*/  IMAD.MOV.U32 R15, RZ, RZ, -0x3ffffff0 ;  /* 0xc0000010ff0f7424 */ /* 0x000fe200078e00ff */
[----:B------:R-:W-:Y:S01]  /*19800*/  LOP3.LUT R12, R12, 0x3fff, RZ, 0xc0, !PT ;  /* 0x00003fff0c0c7812 */ /* 0x000fe200078ec0ff */
[----:B------:R-:W0:Y:S01]  /*19810*/  @P0 LDC R13, c[0x0][0x44c] ;  /* 0x00011300ff0d0b82 */ /* 0x000e220000000800 */
[C---:B------:R-:W-:Y:S01]  /*19820*/  FMUL.FTZ R168, R2.reuse, R168 ;  /* 0x000000a802a87220 */ /* 0x040fe20000410000 */
        /* <DEDUP_REMOVED lines=24> */
[----:B------:R-:W-:Y:S01]  /*199b0*/  QGMMA.64x128x32.F32.E4M3.E4M3 R24, R224, gdesc[UR4], R24, gsb0 ;  /* 0x01e00004e0187df3 */ /* 0x000fe20008000818 */
[----:B------:R-:W-:Y:S01]  /*199c0*/  VIADD R14, R12, 0x100 ;  /* 0x000001000c0e7836 */ /* 0x000fe20000000000 */
[----:B------:R-:W-:Y:S01]  /*199d0*/  R2UR UR7, R15 ;  /* 0x000000000f0772ca */ /* 0x000fe200000e0000 */
[C---:B------:R-:W-:Y:S01]  /*199e0*/  FMUL.FTZ R148, R2.reuse, R148 ;  /* 0x0000009402947220 */ /* 0x040fe20000410000 */
[C---:B------:R-:W-:Y:S01]  /*199f0*/  FMUL.FTZ R149, R2.reuse, R149 ;  /* 0x0000009502957220 */ /* 0x040fe20000410000 */
[----:B------:R-:W-:Y:S01]  /*19a00*/  FMUL.FTZ R120, R2, R120 ;  /* 0x0000007802787220 */ /* 0x000fe20000410000 */
[----:B------:R-:W-:Y:S01]  /*19a10*/  R2UR UR6, R14 ;  /* 0x000000000e0672ca */ /* 0x000fe200000e0000 */
[----:B------:R-:W-:-:S02]  /*19a20*/  VIADD R14, R12, 0x200 ;  /* 0x000002000c0e7836 */ /* 0x000fc40000000000 */
[C---:B------:R-:W-:Y:S01]  /*19a30*/  FMUL.FTZ R121, R2.reuse, R121 ;  /* 0x0000007902797220 */ /* 0x040fe20000410000 */
        /* <DEDUP_REMOVED lines=54> */
[----:B------:R-:W-:Y:S01]  /*19da0*/  ULDC UR4, c[0x0][0x988] ;  /* 0x0002620000047ab9 */ /* 0x000fe20000000800 */
[----:B------:R-:W-:-:S02]  /*19db0*/  WARPGROUP.DEPBAR.LE gsb0, 0x0 ;  /* 0x00008000000079c5 */ /* 0x000fc40000010000 */
[----:B------:R-:W-:Y:S01]  /*19dc0*/  WARPGROUP.ARRIVE ;  /* 0x00000000000079c5 */ /* 0x000fe20000000000 */
[----:B------:R-:W2:Y:S04]  /*19dd0*/  LDL R226, [R1+0x54] ;  /* 0x0000540001e27983 */ /* 0x000ea80000100800 */
[----:B------:R-:W2:Y:S01]  /*19de0*/  LDL R227, [R1+0x7c] ;  /* 0x00007c0001e37983 */ /* 0x000ea20000100800 */
[----:B------:R-:W-:Y:S01]  /*19df0*/  QGMMA.64x128x32.F32.E4M3.E4M3 R24, R220, gdesc[UR4], R24, gsb0 ;  /* 0x01e00004dc187df3 */ /* 0x000fe20008000818 */
[----:B------:R-:W-:Y:S01]  /*19e00*/  R2UR UR6, R14 ;  /* 0x000000000e0672ca */ /* 0x000fe200000e0000 */
[----:B------:R-:W-:Y:S01]  /*19e10*/  VIADD R14, R12, 0x300 ;  /* 0x000003000c0e7836 */ /* 0x000fe20000000000 */
[----:B------:R-:W-:Y:S01]  /*19e20*/  R2UR UR7, R15 ;  /* 0x000000000f0772ca */ /* 0x000fe200000e0000 */
[----:B------:R-:W-:Y:S01]  /*19e30*/  IMAD.MOV.U32 R15, RZ, RZ, -0x3ffffff0 ;  /* 0xc0000010ff0f7424 */ /* 0x000fe200078e00ff */
[----:B------:R-:W-:-:S02]  /*19e40*/  WARPGROUP.DEPBAR.LE gsb0, 0x0 ;  /* 0x00008000000079c5 */ /* 0x000fc40000010000 */
        /* <DEDUP_REMOVED lines=10> */
[----:B------:R-:W-:Y:S01]  /*19ef0*/  R2UR UR7, R15 ;  /* 0x000000000f0772ca */ /* 0x000fe200000e0000 */
[----:B------:R-:W1:Y:S01]  /*19f00*/  @P0 LDC R14, c[0x0][0x450] ;  /* 0x00011400ff0e0b82 */ /* 0x000e620000000800 */
[----:B--2---:R-:W-:Y:S01]  /*19f10*/  IMAD.IADD R15, R227, 0x1, R226 ;  /* 0x00000001e30f7824 */ /* 0x004fe200078e02e2 */
[----:B------:R-:W-:Y:S02]  /*19f20*/  WARPGROUP.DEPBAR.LE gsb0, 0x0 ;  /* 0x00008000000079c5 */ /* 0x000fe40000010000 */
[----:B------:R-:W-:-:S08]  /*19f30*/  WARPGROUP.ARRIVE ;  /* 0x00000000000079c5 */ /* 0x000fd00000000000 */
[----:B------:R-:W-:Y:S03]  /*19f40*/  QGMMA.64x128x32.F32.E4M3.E4M3 R24, R208, gdesc[UR4], R24, gsb0 ;  /* 0x01e00004d0187df3 */ /* 0x000fe60008000818 */
[----:B------:R-:W-:Y:S02]  /*19f50*/  WARPGROUP.DEPBAR.LE gsb0, 0x0 ;  /* 0x00008000000079c5 */ /* 0x000fe40000010000 */
[----:B------:R-:W2:Y:S04]  /*19f60*/  LDL R211, [R1+0x50] ;  /* 0x0000500001d37983 */ /* 0x000ea80000100800 */
[----:B------:R-:W3:Y:S04]  /*19f70*/  LDL R210, [R1+0x60] ;  /* 0x0000600001d27983 */ /* 0x000ee80000100800 */
[----:B------:R-:W3:Y:S01]  /*19f80*/  LDL R209, [R1+0x40] ;  /* 0x0000400001d17983 */ /* 0x000ee20000100800 */
[----:B0-----:R-:W-:Y:S01]  /*19f90*/  @P0 IMAD.HI.U32 R208, R15, R13, RZ ;  /* 0x0000000d0fd00227 */ /* 0x001fe200078e00ff */
[----:B------:R-:W-:Y:S01]  /*19fa0*/  WARPGROUP.ARRIVE ;  /* 0x00000000000079c5 */ /* 0x000fe20000000000 */
[----:B------:R-:W-:Y:S02]  /*19fb0*/  MUFU.TANH R168, R168 ;  /* 0x000000a800a87308 */ /* 0x000fe40000002400 */
[----:B------:R-:W-:Y:S01]  /*19fc0*/  FMUL.FTZ R119, R2, R119 ;  /* 0x0000007702777220 */ /* 0x000fe20000410000 */
[----:B------:R-:W-:Y:S01]  /*19fd0*/  IMAD.MOV.U32 R13, RZ, RZ, R15 ;  /* 0x000000ffff0d7224 */ /* 0x000fe200078e000f */
[----:B-1----:R-:W-:Y:S01]  /*19fe0*/  @P0 SHF.R.U32.HI R13, RZ, R14, R208 ;  /* 0x0000000eff0d0219 */ /* 0x002fe200000116d0 */
[----:B------:R-:W-:Y:S01]  /*19ff0*/  VIADD R14, R12, 0x500 ;  /* 0x000005000c0e7836 */ /* 0x000fe20000000000 */
[----:B------:R-:W-:Y:S01]  /*1a000*/  MOV R15, 0xc0000010 ;  /* 0xc0000010000f7802 */ /* 0x000fe20000000f00 */
[C---:B------:R-:W-:Y:S01]  /*1a010*/  FMUL.FTZ R90, R2.reuse, R90 ;  /* 0x0000005a025a7220 */ /* 0x040fe20000410000 */
[----:B------:R-:W-:Y:S01]  /*1a020*/  FMUL.FTZ R91, R2, R91 ;  /* 0x0000005b025b7220 */ /* 0x000fe20000410000 */
[----:B------:R-:W-:Y:S01]  /*1a030*/  MUFU.TANH R169, R169 ;  /* 0x000000a900a97308 */ /* 0x000fe20000002400 */
        /* <DEDUP_REMOVED lines=15> */
[----:B------:R-:W-:Y:S01]  /*1a130*/  QGMMA.64x128x32.F32.E4M3.E4M3 R24, R204, gdesc[UR4], R24, gsb0 ;  /* 0x01e00004cc187df3 */ /* 0x000fe20008000818 */
[C---:B------:R-:W-:Y:S01]  /*1a140*/  FMUL.FTZ R189, R2.reuse, R191 ;  /* 0x000000bf02bd7220 */ /* 0x040fe20000410000 */
[C---:B------:R-:W-:Y:S01]  /*1a150*/  FMUL.FTZ R191, R2.reuse, R193 ;  /* 0x000000c102bf7220 */ /* 0x040fe20000410000 */
[C---:B------:R-:W-:Y:S01]  /*1a160*/  FMUL.FTZ R193, R2.reuse, R195 ;  /* 0x000000c302c17220 */ /* 0x040fe20000410000 */
[C---:B------:R-:W-:Y:S01]  /*1a170*/  FMUL.FTZ R195, R2.reuse, R197 ;  /* 0x000000c502c37220 */ /* 0x040fe20000410000 */
[----:B------:R-:W-:Y:S01]  /*1a180*/  FMUL.FTZ R197, R2, R199 ;  /* 0x000000c702c57220 */ /* 0x000fe20000410000 */
[----:B------:R-:W-:Y:S01]  /*1a190*/  IMAD R199, R20, -0xe0, RZ ;  /* 0xffffff2014c77824 */ /* 0x000fe200078e02ff */
[----:B------:R-:W1:Y:S01]  /*1a1a0*/  MUFU.TANH R14, R14 ;  /* 0x0000000e000e7308 */ /* 0x000e620000002400 */
[----:B------:R-:W4:Y:S01]  /*1a1b0*/  SHFL.IDX PT, R13, R13, 0x1, 0x1c1f ;  /* 0x003c1f000d0d7f89 */ /* 0x000f2200000e0000 */
[C---:B------:R-:W-:Y:S01]  /*1a1c0*/  FMUL.FTZ R94, R2.reuse, R94 ;  /* 0x0000005e025e7220 */ /* 0x040fe20000410000 */
[C---:B------:R-:W-:Y:S01]  /*1a1d0*/  FMUL.FTZ R95, R2.reuse, R95 ;  /* 0x0000005f025f7220 */ /* 0x040fe20000410000 */
[C---:B------:R-:W-:Y:S01]  /*1a1e0*/  FMUL.FTZ R98, R2.reuse, R98 ;  /* 0x0000006202627220 */ /* 0x040fe20000410000 */
[C---:B------:R-:W-:Y:S01]  /*1a1f0*/  FMUL.FTZ R99, R2.reuse, R99 ;  /* 0x0000006302637220 */ /* 0x040fe20000410000 */
[----:B------:R-:W-:Y:S01]  /*1a200*/  FMUL.FTZ R102, R2, R102 ;  /* 0x0000006602667220 */ /* 0x000fe20000410000 */
[----:B------:R-:W0:Y:S01]  /*1a210*/  S2R R227, SR_TID.X ;  /* 0x0000000000e37919 */ /* 0x000e220000002100 */
[----:B------:R-:W1:Y:S08]  /*1a220*/  MUFU.TANH R15, R15 ;  /* 0x0000000f000f7308 */ /* 0x000e700000002400 */
        /* <DEDUP_REMOVED lines=14> */
[----:B------:R-:W1:Y:S01]  /*1a310*/  MUFU.TANH R156, R156 ;  /* 0x0000009c009c7308 */ /* 0x000e620000002400 */
[----:B------:R-:W-:-:S02]  /*1a320*/  WARPGROUP.DEPBAR.LE gsb0, 0x0 ;  /* 0x00008000000079c5 */ /* 0x000fc40000010000 */
[----:B------:R-:W-:-:S05]  /*1a330*/  FMUL.FTZ R204, R2, R128 ;  /* 0x0000008002cc7220 */ /* 0x000fca0000410000 */
[----:B------:R-:W1:Y:S01]  /*1a340*/  MUFU.TANH R157, R157 ;  /* 0x0000009d009d7308 */ /* 0x000e620000002400 */
[----:B------:R-:W-:Y:S01]  /*1a350*/  FMUL.FTZ R206, R2, R103 ;  /* 0x0000006702ce7220 */ /* 0x000fe20000410000 */
[----:B------:R-:W-:Y:S01]  /*1a360*/  WARPGROUP.ARRIVE ;  /* 0x00000000000079c5 */ /* 0x000fe20000000000 */
[----:B0-----:R-:W-:-:S05]  /*1a370*/  LOP3.LUT R207, R227, 0x7f, RZ, 0xc0, !PT ;  /* 0x0000007fe3cf7812 */ /* 0x001fca00078ec0ff */
[----:B------:R-:W0:Y:S01]  /*1a380*/  S2R R227, SR_TID.X ;  /* 0x0000000000e37919 */ /* 0x000e220000002100 */
        /* <DEDUP_REMOVED lines=14> */
[----:B--2---:R-:W-:-:S07]  /*1a470*/  IADD3 R199, -R211, 0x1, R199 ;  /* 0x00000001d3c77810 */ /* 0x004fce0007ffe1c7 */
[----:B------:R-:W2:Y:S01]  /*1a480*/  MUFU.TANH R124, R124 ;  /* 0x0000007c007c7308 */ /* 0x000ea20000002400 */
[----:B---3--:R-:W-:-:S07]  /*1a490*/  IADD3 R199, -R209, R199, R210 ;  /* 0x000000c7d1c77210 */ /* 0x008fce0007ffe1d2 */
[----:B------:R-:W3:Y:S01]  /*1a4a0*/  MUFU.TANH R125, R125 ;  /* 0x0000007d007d7308 */ /* 0x000ee20000002400 */
[C---:B------:R-:W-:Y:S02]  /*1a4b0*/  IMAD.IADD R123, R199.reuse, 0x1, R123 ;  /* 0x00000001c77b7824 */ /* 0x040fe400078e027b */
[----:B----4-:R-:W-:-:S05]  /*1a4c0*/  IMAD.IADD R13, R199, 0x1, R13 ;  /* 0x00000001c70d7824 */ /* 0x010fca00078e020d */
[----:B------:R-:W-:Y:S01]  /*1a4d0*/  MUFU.TANH R129, R129 ;  /* 0x0000008100817308 */ /* 0x000fe20000002400 */
[C---:B------:R-:W-:Y:S02]  /*1a4e0*/  ISETP.GT.AND P2, PT, R123.reuse, RZ, PT ;  /* 0x000000ff7b00720c */ /* 0x040fe40003f44270 */
[C---:B------:R-:W-:Y:S02]  /*1a4f0*/  ISETP.GT.AND P3, PT, R123.reuse, 0x1, PT ;  /* 0x000000017b00780c */ /* 0x040fe40003f64270 */
[----:B-1----:R-:W-:Y:S02]  /*1a500*/  FSEL R128, R14, -INF , P2 ;  /* 0xff8000000e807808 */ /* 0x002fe40001000000 */
[----:B------:R-:W-:Y:S01]  /*1a510*/  ISETP.GT.AND P2, PT, R123, 0x8, PT ;  /* 0x000000087b00780c */ /* 0x000fe20003f44270 */
[----:B------:R1:W4:Y:S01]  /*1a520*/  MUFU.TANH R14, R204 ;  /* 0x000000cc000e7308 */ /* 0x0003220000002400 */
[----:B------:R-:W-:Y:S02]  /*1a530*/  FSEL R15, R15, -INF , P3 ;  /* 0xff8000000f0f7808 */ /* 0x000fe40001800000 */
[----:B------:R-:W-:-:S02]  /*1a540*/  ISETP.GT.AND P3, PT, R123, 0x9, PT ;  /* 0x000000097b00780c */ /* 0x000fc40003f64270 */
[----:B------:R-:W-:Y:S02]  /*1a550*/  FSEL R186, R186, -INF , P2 ;  /* 0xff800000baba7808 */ /* 0x000fe40001000000 */
[----:B------:R-:W-:Y:S01]  /*1a560*/  ISETP.GT.AND P2, PT, R123, 0x10, PT ;  /* 0x000000107b00780c */ /* 0x000fe20003f44270 */
[----:B------:R-:W4:Y:S01]  /*1a570*/  MUFU.TANH R132, R132 ;  /* 0x0000008400847308 */ /* 0x000f220000002400 */
[----:B-1----:R-:W-:Y:S02]  /*1a580*/  FMNMX.FTZ R204, R128, R3, !PT ;  /* 0x0000000380cc7209 */ /* 0x002fe40007810000 */
[----:B------:R-:W-:Y:S02]  /*1a590*/  FSEL R187, R187, -INF , P3 ;  /* 0xff800000bbbb7808 */ /* 0x000fe40001800000 */
[----:B------:R-:W-:Y:S02]  /*1a5a0*/  FMNMX.FTZ R204, R15, R204, !PT ;  /* 0x000000cc0fcc7209 */ /* 0x000fe40007810000 */
[----:B------:R-:W-:Y:S01]  /*1a5b0*/  ISETP.GT.AND P3, PT, R123, 0x11, PT ;  /* 0x000000117b00780c */ /* 0x000fe20003f64270 */
[----:B------:R-:W1:Y:S01]  /*1a5c0*/  MUFU.TANH R133, R133 ;  /* 0x0000008500857308 */ /* 0x000e620000002400 */
[----:B------:R-:W-:-:S02]  /*1a5d0*/  FMNMX.FTZ R204, R186, R204, !PT ;  /* 0x000000ccbacc7209 */ /* 0x000fc40007810000 */
        /* <DEDUP_REMOVED lines=8> */
[----:B------:R-:W1:Y:S01]  /*1a660*/  MUFU.TANH R105, R105 ;  /* 0x0000006900697308 */ /* 0x000e620000002400 */
[----:B------:R-:W-:Y:S02]  /*1a670*/  FMNMX.FTZ R204, R191, R204, !PT ;  /* 0x000000ccbfcc7209 */ /* 0x000fe40007810000 */
[----:B------:R-:W-:Y:S02]  /*1a680*/  ISETP.GT.AND P2, PT, R123, 0x20, PT ;  /* 0x000000207b00780c */ /* 0x000fe40003f44270 */
[----:B------:R-:W-:Y:S02]  /*1a690*/  FSEL R195, R195, -INF , P3 ;  /* 0xff800000c3c37808 */ /* 0x000fe40001800000 */
[----:B------:R-:W-:Y:S01]  /*1a6a0*/  FMNMX.FTZ R204, R194, R204, !PT ;  /* 0x000000ccc2cc7209 */ /* 0x000fe20007810000 */
[----:B------:R-:W1:Y:S01]  /*1a6b0*/  MUFU.TANH R108, R108 ;  /* 0x0000006c006c7308 */ /* 0x000e620000002400 */
        /* <DEDUP_REMOVED lines=98> */
[----:B--2---:R-:W-:Y:S01]  /*1ace0*/  FSEL R124, R124, -INF , P2 ;  /* 0xff8000007c7c7808 */ /* 0x004fe20001000000 */
[----:B------:R-:W-:Y:S01]  /*1acf0*/  MUFU.TANH R182, R182 ;  /* 0x000000b600b67308 */ /* 0x000fe20000002400 */
[----:B------:R-:W-:Y:S02]  /*1ad00*/  FMNMX.FTZ R204, R121, R204, !PT ;  /* 0x000000cc79cc7209 */ /* 0x000fe40007810000 */
[----:B------:R-:W-:Y:S02]  /*1ad10*/  ISETP.GT.AND P2, PT, R123, 0x90, PT ;  /* 0x000000907b00780c */ /* 0x000fe40003f44270 */
[----:B---3--:R-:W-:Y:S02]  /*1ad20*/  FSEL R125, R125, -INF , P3 ;  /* 0xff8000007d7d7808 */ /* 0x008fe40001800000 */
[----:B------:R-:W-:Y:S01]  /*1ad30*/  ISETP.GT.AND P3, PT, R123, 0x91, PT ;  /* 0x000000917b00780c */ /* 0x000fe20003f64270 */
[----:B------:R-:W-:Y:S01]  /*1ad40*/  MUFU.TANH R183, R183 ;  /* 0x000000b700b77308 */ /* 0x000fe20000002400 */
[----:B------:R-:W-:-:S02]  /*1ad50*/  FMNMX.FTZ R205, R124, R204, !PT ;  /* 0x000000cc7ccd7209 */ /* 0x000fc40007810000 */
[----:B----4-:R-:W-:Y:S02]  /*1ad60*/  FSEL R204, R14, -INF , P2 ;  /* 0xff8000000ecc7808 */ /* 0x010fe40001000000 */
[----:B------:R-:W-:Y:S02]  /*1ad70*/  ISETP.GT.AND P2, PT, R123, 0x98, PT ;  /* 0x000000987b00780c */ /* 0x000fe40003f44270 */
[----:B------:R-:W-:Y:S01]  /*1ad80*/  FSEL R129, R129, -INF , P3 ;  /* 0xff80000081817808 */ /* 0x000fe20001800000 */
[----:B------:R0:W2:Y:S01]  /*1ad90*/  MUFU.TANH R14, R88 ;  /* 0x00000058000e7308 */ /* 0x0000a20000002400 */
[C---:B------:R-:W-:Y:S02]  /*1ada0*/  ISETP.GT.AND P3, PT, R123.reuse, 0x99, PT ;  /* 0x000000997b00780c */ /* 0x040fe40003f64270 */
[----:B------:R-:W-:Y:S02]  /*1adb0*/  FSEL R132, R132, -INF , P2 ;  /* 0xff80000084847808 */ /* 0x000fe40001000000 */
[----:B------:R-:W-:-:S02]  /*1adc0*/  ISETP.GT.AND P2, PT, R123, 0xa0, PT ;  /* 0x000000a07b00780c */ /* 0x000fc40003f44270 */
[----:B-1----:R-:W-:Y:S01]  /*1add0*/  FSEL R133, R133, -INF , P3 ;  /* 0xff80000085857808 */ /* 0x002fe20001800000 */
[----:B------:R-:W-:Y:S01]  /*1ade0*/  MUFU.TANH R154, R154 ;  /* 0x0000009a009a7308 */ /* 0x000fe20000002400 */
[C---:B------:R-:W-:Y:S01]  /*1adf0*/  ISETP.GT.AND P3, PT, R123.reuse, 0xa1, PT ;  /* 0x000000a17b00780c */ /* 0x040fe20003f64270 */
[----:B0-----:R-:W-:Y:S01]  /*1ae00*/  FMUL.FTZ R88, R2, R89 ;  /* 0x0000005902587220 */ /* 0x001fe20000410000 */
[----:B------:R-:W-:Y:S01]  /*1ae10*/  FSEL R104, R104, -INF , P2 ;  /* 0xff80000068687808 */ /* 0x000fe20001000000 */
[C---:B------:R-:W-:Y:S01]  /*1ae20*/  FMUL.FTZ R89, R2.reuse, R92 ;  /* 0x0000005c02597220 */ /* 0x040fe20000410000 */
[----:B------:R-:W-:Y:S01]  /*1ae30*/  ISETP.GT.AND P2, PT, R123, 0xa8, PT ;  /* 0x000000a87b00780c */ /* 0x000fe20003f44270 */
[C---:B------:R-:W-:Y:S01]  /*1ae40*/  FMUL.FTZ R92, R2.reuse, R93 ;  /* 0x0000005d025c7220 */ /* 0x040fe20000410000 */
[----:B------:R-:W-:Y:S01]  /*1ae50*/  FSEL R105, R105, -INF , P3 ;  /* 0xff80000069697808 */ /* 0x000fe20001800000 */
[----:B------:R-:W-:Y:S01]  /*1ae60*/  MUFU.TANH R88, R88 ;  /* 0x0000005800587308 */ /* 0x000fe20000002400 */
[C---:B------:R-:W-:Y:S01]  /*1ae70*/  ISETP.GT.AND P3, PT, R123.reuse, 0xa9, PT ;  /* 0x000000a97b00780c */ /* 0x040fe20003f64270 */
[----:B------:R-:W-:Y:S01]  /*1ae80*/  FMUL.FTZ R93, R2, R96 ;  /* 0x00000060025d7220 */ /* 0x000fe20000410000 */
[----:B------:R-:W-:Y:S01]  /*1ae90*/  FSEL R108, R108, -INF , P2 ;  /* 0xff8000006c6c7808 */ /* 0x000fe20001000000 */
[----:B------:R-:W-:Y:S01]  /*1aea0*/  FMUL.FTZ R96, R2, R97 ;  /* 0x0000006102607220 */ /* 0x000fe20000410000 */
[----:B------:R-:W-:-:S02]  /*1aeb0*/  ISETP.GT.AND P2, PT, R123, 0xb0, PT ;  /* 0x000000b07b00780c */ /* 0x000fc40003f44270 */
[----:B------:R-:W-:Y:S01]  /*1aec0*/  FSEL R109, R109, -INF , P3 ;  /* 0xff8000006d6d7808 */ /* 0x000fe20001800000 */
[----:B------:R-:W-:Y:S01]  /*1aed0*/  MUFU.TANH R92, R92 ;  /* 0x0000005c005c7308 */ /* 0x000fe20000002400 */
[C---:B------:R-:W-:Y:S02]  /*1aee0*/  ISETP.GT.AND P3, PT, R123.reuse, 0xb1, PT ;  /* 0x000000b17b00780c */ /* 0x040fe40003f64270 */
[----:B------:R-:W-:Y:S02]  /*1aef0*/  FSEL R112, R112, -INF , P2 ;  /* 0xff80000070707808 */ /* 0x000fe40001000000 */
[----:B------:R-:W-:Y:S02]  /*1af00*/  ISETP.GT.AND P2, PT, R123, 0xb8, PT ;  /* 0x000000b87b00780c */ /* 0x000fe40003f44270 */
[----:B------:R-:W-:Y:S01]  /*1af10*/  FSEL R113, R113, -INF , P3 ;  /* 0xff80000071717808 */ /* 0x000fe20001800000 */
[----:B------:R-:W0:Y:S01]  /*1af20*/  MUFU.TANH R89, R89 ;  /* 0x0000005900597308 */ /* 0x000e220000002400 */
[----:B------:R-:W-:-:S02]  /*1af30*/  ISETP.GT.AND P3, PT, R123, 0xb9, PT ;  /* 0x000000b97b00780c */ /* 0x000fc40003f64270 */
[----:B------:R-:W-:Y:S02]  /*1af40*/  FSEL R116, R116, -INF , P2 ;  /* 0xff80000074747808 */ /* 0x000fe40001000000 */
[----:B------:R-:W-:Y:S02]  /*1af50*/  ISETP.GT.AND P2, PT, R123, 0xc0, PT ;  /* 0x000000c07b00780c */ /* 0x000fe40003f44270 */
[----:B------:R-:W-:Y:S01]  /*1af60*/  FSEL R117, R117, -INF , P3 ;  /* 0xff80000075757808 */ /* 0x000fe20001800000 */
[----:B------:R-:W1:Y:S01]  /*1af70*/  MUFU.TANH R96, R96 ;  /* 0x0000006000607308 */ /* 0x000e620000002400 */
[C---:B------:R-:W-:Y:S02]  /*1af80*/  ISETP.GT.AND P3, PT, R123.reuse, 0xc1, PT ;  /* 0x000000c17b00780c */ /* 0x040fe40003f64270 */
[----:B--2---:R-:W-:Y:S02]  /*1af90*/  FSEL R97, R14, -INF , P2 ;  /* 0xff8000000e617808 */ /* 0x004fe40001000000 */
[----:B------:R-:W-:-:S02]  /*1afa0*/  ISETP.GT.AND P2, PT, R123, 0xc8, PT ;  /* 0x000000c87b00780c */ /* 0x000fc40003f44270 */
[----:B------:R-:W-:Y:S01]  /*1afb0*/  ISETP.GT.AND P4, PT, R13, 0x1, PT ;  /* 0x000000010d00780c */ /* 0x000fe20003f84270 */
[----:B------:R2:W-:Y:S01]  /*1afc0*/  MUFU.TANH R14, R100 ;  /* 0x00000064000e7308 */ /* 0x0005e20000002400 */
[----:B0-----:R-:W-:Y:S02]  /*1afd0*/  FSEL R89, R89, -INF , P2 ;  /* 0xff80000059597808 */ /* 0x001fe40001000000 */
[----:B------:R-:W-:Y:S02]  /*1afe0*/  ISETP.GT.AND P2, PT, R123, 0xd0, PT ;  /* 0x000000d07b00780c */ /* 0x000fe40003f44270 */
[----:B------:R-:W-:Y:S02]  /*1aff0*/  FSEL R185, R185, -INF , P4 ;  /* 0xff800000b9b97808 */ /* 0x000fe40002000000 */
[----:B------:R-:W-:Y:S01]  /*1b000*/  ISETP.GT.AND P4, PT, R13, 0x9, PT ;  /* 0x000000090d00780c */ /* 0x000fe20003f84270 */
[----:B------:R-:W0:Y:S01]  /*1b010*/  MUFU.TANH R93, R93 ;  /* 0x0000005d005d7308 */ /* 0x000e220000002400 */
[----:B--2---:R-:W-:Y:S01]  /*1b020*/  FSEL R100, R88, -INF , P3 ;  /* 0xff80000058647808 */ /* 0x004fe20001800000 */
[----:B------:R-:W-:Y:S01]  /*1b030*/  FMUL.FTZ R88, R2, R101 ;  /* 0x0000006502587220 */ /* 0x000fe20000410000 */
[----:B------:R-:W-:-:S02]  /*1b040*/  ISETP.GT.AND P3, PT, R123, 0xc9, PT ;  /* 0x000000c97b00780c */ /* 0x000fc40003f64270 */
[----:B------:R-:W-:Y:S02]  /*1b050*/  FSEL R189, R189, -INF , P4 ;  /* 0xff800000bdbd7808 */ /* 0x000fe40002000000 */
[----:B------:R-:W-:Y:S01]  /*1b060*/  FSEL R92, R92, -INF , P3 ;  /* 0xff8000005c5c7808 */ /* 0x000fe20001800000 */
[----:B------:R-:W2:Y:S01]  /*1b070*/  MUFU.TANH R88, R88 ;  /* 0x0000005800587308 */ /* 0x000ea20000002400 */
[----:B------:R-:W-:Y:S02]  /*1b080*/  ISETP.GT.AND P3, PT, R123, 0xd1, PT ;  /* 0x000000d17b00780c */ /* 0x000fe40003f64270 */
[----:B------:R-:W-:Y:S02]  /*1b090*/  ISETP.GT.AND P4, PT, R13, 0x11, PT ;  /* 0x000000110d00780c */ /* 0x000fe40003f84270 */
[----:B-1----:R-:W-:Y:S02]  /*1b0a0*/  FSEL R96, R96, -INF , P3 ;  /* 0xff80000060607808 */ /* 0x002fe40001800000 */
[----:B------:R-:W-:Y:S01]  /*1b0b0*/  ISETP.GT.AND P3, PT, R123, 0xd9, PT ;  /* 0x000000d97b00780c */ /* 0x000fe20003f64270 */
[----:B------:R-:W1:Y:S01]  /*1b0c0*/  MUFU.TANH R155, R155 ;  /* 0x0000009b009b7308 */ /* 0x000e620000002400 */
[----:B0-----:R-:W-:-:S02]  /*1b0d0*/  FSEL R101, R93, -INF , P2 ;  /* 0xff8000005d657808 */ /* 0x001fc40001000000 */
[----:B------:R-:W-:Y:S02]  /*1b0e0*/  ISETP.GT.AND P2, PT, R123, 0xd8, PT ;  /* 0x000000d87b00780c */ /* 0x000fe40003f44270 */
[----:B------:R-:W-:Y:S02]  /*1b0f0*/  FSEL R193, R193, -INF , P4 ;  /* 0xff800000c1c17808 */ /* 0x000fe40002000000 */
[C---:B------:R-:W-:Y:S01]  /*1b100*/  ISETP.GT.AND P4, PT, R13.reuse, 0x19, PT ;  /* 0x000000190d00780c */ /* 0x040fe20003f84270 */
[----:B------:R-:W0:Y:S01]  /*1b110*/  MUFU.TANH R158, R158 ;  /* 0x0000009e009e7308 */ /* 0x000e220000002400 */
[----:B--2---:R-:W-:Y:S02]  /*1b120*/  FSEL R123, R88, -INF , P3 ;  /* 0xff800000587b7808 */ /* 0x004fe40001800000 */
[----:B------:R-:W-:Y:S02]  /*1b130*/  ISETP.GT.AND P3, PT, R13, RZ, PT ;  /* 0x000000ff0d00720c */ /* 0x000fe40003f64270 */
[----:B------:R-:W-:-:S02]  /*1b140*/  FMNMX.FTZ R205, R125, R205, !PT ;  /* 0x000000cd7dcd7209 */ /* 0x000fc40007810000 */
[----:B------:R-:W-:Y:S01]  /*1b150*/  FSEL R184, R184, -INF , P3 ;  /* 0xff800000b8b87808 */ /* 0x000fe20001800000 */
[----:B------:R-:W2:Y:S01]  /*1b160*/  MUFU.TANH R159, R159 ;  /* 0x0000009f009f7308 */ /* 0x000ea20000002400 */
[----:B------:R-:W-:Y:S02]  /*1b170*/  ISETP.GT.AND P3, PT, R13, 0x8, PT ;  /* 0x000000080d00780c */ /* 0x000fe40003f64270 */
[----:B------:R-:W-:Y:S02]  /*1b180*/  FMNMX.FTZ R199, R184, R0, !PT ;  /* 0x00000000b8c77209 */ /* 0x000fe40007810000 */
[----:B------:R-:W-:Y:S02]  /*1b190*/  FSEL R188, R188, -INF , P3 ;  /* 0xff800000bcbc7808 */ /* 0x000fe40001800000 */
[----:B------:R-:W-:Y:S01]  /*1b1a0*/  FMNMX.FTZ R199, R185, R199, !PT ;  /* 0x000000c7b9c77209 */ /* 0x000fe20007810000 */
[----:B------:R-:W3:Y:S01]  /*1b1b0*/  MUFU.TANH R162, R162 ;  /* 0x000000a200a27308 */ /* 0x000ee20000002400 */
[----:B------:R-:W-:-:S02]  /*1b1c0*/  ISETP.GT.AND P3, PT, R13, 0x10, PT ;  /* 0x000000100d00780c */ /* 0x000fc40003f64270 */
[----:B------:R-:W-:Y:S02]  /*1b1d0*/  FMNMX.FTZ R199, R188, R199, !PT ;  /* 0x000000c7bcc77209 */ /* 0x000fe40007810000 */
[----:B------:R-:W-:Y:S02]  /*1b1e0*/  FSEL R192, R192, -INF , P3 ;  /* 0xff800000c0c07808 */ /* 0x000fe40001800000 */
[----:B------:R-:W-:Y:S01]  /*1b1f0*/  FMNMX.FTZ R199, R189, R199, !PT ;  /* 0x000000c7bdc77209 */ /* 0x000fe20007810000 */
[----:B------:R-:W4:Y:S01]  /*1b200*/  MUFU.TANH R163, R163 ;  /* 0x000000a300a37308 */ /* 0x000f220000002400 */
[----:B------:R-:W-:Y:S02]  /*1b210*/  ISETP.GT.AND P3, PT, R13, 0x18, PT ;  /* 0x000000180d00780c */ /* 0x000fe40003f64270 */
[----:B------:R-:W-:Y:S02]  /*1b220*/  FMNMX.FTZ R199, R192, R199, !PT ;  /* 0x000000c7c0c77209 */ /* 0x000fe40007810000 */
[----:B------:R-:W-:-:S02]  /*1b230*/  FSEL R196, R196, -INF , P3 ;  /* 0xff800000c4c47808 */ /* 0x000fc40001800000 */
[----:B------:R-:W-:Y:S01]  /*1b240*/  FMNMX.FTZ R199, R193, R199, !PT ;  /* 0x000000c7c1c77209 */ /* 0x000fe20007810000 */
[----:B------:R-:W4:Y:S01]  /*1b250*/  MUFU.TANH R166, R166 ;  /* 0x000000a600a67308 */ /* 0x000f220000002400 */
[----:B------:R-:W-:Y:S02]  /*1b260*/  ISETP.GT.AND P3, PT, R13, 0x20, PT ;  /* 0x000000200d00780c */ /* 0x000fe40003f64270 */
[----:B------:R-:W-:Y:S02]  /*1b270*/  FSEL R197, R197, -INF , P4 ;  /* 0xff800000c5c57808 */ /* 0x000fe40002000000 */
[----:B------:R-:W-:Y:S02]  /*1b280*/  FMNMX.FTZ R199, R196, R199, !PT ;  /* 0x000000c7c4c77209 */ /* 0x000fe40007810000 */
[----:B------:R-:W-:Y:S01]  /*1b290*/  FMNMX.FTZ R205, R204, R205, !PT ;  /* 0x000000cdcccd7209 */ /* 0x000fe20007810000 */
[----:B------:R-:W4:Y:S01]  /*1b2a0*/  MUFU.TANH R167, R167 ;  /* 0x000000a700a77308 */ /* 0x000f220000002400 */
[----:B------:R-:W-:-:S02]  /*1b2b0*/  ISETP.GT.AND P4, PT, R13, 0x21, PT ;  /* 0x000000210d00780c */ /* 0x000fc40003f84270 */
[----:B------:R-:W-:Y:S02]  /*1b2c0*/  FSEL R170, R170, -INF , P3 ;  /* 0xff800000aaaa7808 */ /* 0x000fe40001800000 */
[----:B------:R-:W-:Y:S02]  /*1b2d0*/  FMNMX.FTZ R199, R197, R199, !PT ;  /* 0x000000c7c5c77209 */ /* 0x000fe40007810000 */
[----:B------:R-:W-:Y:S01]  /*1b2e0*/  FMNMX.FTZ R205, R129, R205, !PT ;  /* 0x000000cd81cd7209 */ /* 0x000fe20007810000 */
[----:B------:R-:W4:Y:S01]  /*1b2f0*/  MUFU.TANH R138, R138 ;  /* 0x0000008a008a7308 */ /* 0x000f220000002400 */
[----:B------:R-:W-:Y:S02]  /*1b300*/  ISETP.GT.AND P3, PT, R13, 0x28, PT ;  /* 0x000000280d00780c */ /* 0x000fe40003f64270 */
[----:B------:R-:W-:Y:S02]  /*1b310*/  FSEL R171, R171, -INF , P4 ;  /* 0xff800000abab7808 */ /* 0x000fe40002000000 */
[----:B------:R-:W-:-:S02]  /*1b320*/  FMNMX.FTZ R199, R170, R199, !PT ;  /* 0x000000c7aac77209 */ /* 0x000fc40007810000 */
        /* <DEDUP_REMOVED lines=21> */
[----:B------:R4:W-:Y:S01]  /*1b480*/  MUFU.TANH R93, R110 ;  /* 0x0000006e005d7308 */ /* 0x0009e20000002400 */
        /* <DEDUP_REMOVED lines=16> */
[----:B-1----:R-:W-:Y:S02]  /*1b590*/  FSEL R155, R155, -INF , P4 ;  /* 0xff8000009b9b7808 */ /* 0x002fe40002000000 */
[----:B------:R-:W-:Y:S02]  /*1b5a0*/  FMNMX.FTZ R199, R154, R199, !PT ;  /* 0x000000c79ac77209 */ /* 0x000fe40007810000 */
[----:B------:R-:W-:Y:S01]  /*1b5b0*/  FMNMX.FTZ R205, R116, R205, !PT ;  /* 0x000000cd74cd7209 */ /* 0x000fe20007810000 */
[----:B------:R-:W1:Y:S01]  /*1b5c0*/  MUFU.TANH R122, R122 ;  /* 0x0000007a007a7308 */ /* 0x000e620000002400 */
[----:B------:R-:W-:Y:S02]  /*1b5d0*/  ISETP.GT.AND P4, PT, R13, 0x49, PT ;  /* 0x000000490d00780c */ /* 0x000fe40003f84270 */
[----:B0-----:R-:W-:Y:S02]  /*1b5e0*/  FSEL R158, R158, -INF , P3 ;  /* 0xff8000009e9e7808 */ /* 0x001fe40001800000 */
[----:B------:R-:W-:-:S02]  /*1b5f0*/  FMNMX.FTZ R199, R155, R199, !PT ;  /* 0x000000c79bc77209 */ /* 0x000fc40007810000 */
[----:B------:R-:W-:Y:S01]  /*1b600*/  FMNMX.FTZ R205, R117, R205, !PT ;  /* 0x000000cd75cd7209 */ /* 0x000fe20007810000 */
[----:B------:R-:W0:Y:S01]  /*1b610*/  MUFU.TANH R198, R198 ;  /* 0x000000c600c67308 */ /* 0x000e220000002400 */
[----:B------:R-:W-:Y:S02]  /*1b620*/  ISETP.GT.AND P3, PT, R13, 0x50, PT ;  /* 0x000000500d00780c */ /* 0x000fe40003f64270 */
[----:B--2---:R-:W-:Y:S02]  /*1b630*/  FSEL R159, R159, -INF , P4 ;  /* 0xff8000009f9f7808 */ /* 0x004fe40002000000 */
[----:B------:R-:W-:Y:S02]  /*1b640*/  FMNMX.FTZ R199, R158, R199, !PT ;  /* 0x000000c79ec77209 */ /* 0x000fe40007810000 */
[----:B------:R-:W-:Y:S01]  /*1b650*/  FMNMX.FTZ R205, R97, R205, !PT ;  /* 0x000000cd61cd7209 */ /* 0x000fe20007810000 */
[----:B------:R-:W2:Y:S01]  /*1b660*/  MUFU.TANH R126, R126 ;  /* 0x0000007e007e7308 */ /* 0x000ea20000002400 */
[----:B------:R-:W-:-:S02]  /*1b670*/  ISETP.GT.AND P4, PT, R13, 0x51, PT ;  /* 0x000000510d00780c */ /* 0x000fc40003f84270 */
[----:B---3--:R-:W-:Y:S02]  /*1b680*/  FSEL R162, R162, -INF , P3 ;  /* 0xff800000a2a27808 */ /* 0x008fe40001800000 */
[----:B------:R-:W-:Y:S02]  /*1b690*/  FMNMX.FTZ R199, R159, R199, !PT ;  /* 0x000000c79fc77209 */ /* 0x000fe40007810000 */
[----:B------:R-:W-:Y:S01]  /*1b6a0*/  FMNMX.FTZ R205, R100, R205, !PT ;  /* 0x000000cd64cd7209 */ /* 0x000fe20007810000 */
[----:B------:R-:W3:Y:S01]  /*1b6b0*/  MUFU.TANH R127, R127 ;  /* 0x0000007f007f7308 */ /* 0x000ee20000002400 */
[----:B------:R-:W-:Y:S02]  /*1b6c0*/  ISETP.GT.AND P3, PT, R13, 0x58, PT ;  /* 0x000000580d00780c */ /* 0x000fe40003f64270 */
[----:B----4-:R-:W-:Y:S02]  /*1b6d0*/  FSEL R163, R163, -INF , P4 ;  /* 0xff800000a3a37808 */ /* 0x010fe40002000000 */
        /* <DEDUP_REMOVED lines=16> */
[----:B------:R-:W-:Y:S01]  /*1b7e0*/  FSEL R110, R14, -INF , P2 ;  /* 0xff8000000e6e7808 */ /* 0x000fe20001000000 */
[----:B------:R-:W4:Y:S01]  /*1b7f0*/  MUFU.TANH R135, R135 ;  /* 0x0000008700877308 */ /* 0x000f220000002400 */
[----:B------:R-:W-:Y:S02]  /*1b800*/  FMNMX.FTZ R205, R96, R205, !PT ;  /* 0x000000cd60cd7209 */ /* 0x000fe40007810000 */
[----:B------:R-:W-:Y:S02]  /*1b810*/  ISETP.GT.AND P3, PT, R13, 0x68, PT ;  /* 0x000000680d00780c */ /* 0x000fe40003f64270 */
[----:B------:R-:W-:Y:S02]  /*1b820*/  FSEL R139, R139, -INF , P4 ;  /* 0xff8000008b8b7808 */ /* 0x000fe40002000000 */
[----:B------:R-:W-:Y:S01]  /*1b830*/  FMNMX.FTZ R199, R138, R199, !PT ;  /* 0x000000c78ac77209 */ /* 0x000fe20007810000 */
[----:B------:R-:W4:Y:S01]  /*1b840*/  MUFU.TANH R106, R106 ;  /* 0x0000006a006a7308 */ /* 0x000f220000002400 */
[----:B------:R-:W-:-:S02]  /*1b850*/  FMNMX.FTZ R14, R110, R205, !PT ;  /* 0x000000cd6e0e7209 */ /* 0x000fc40007810000 */
[----:B------:R-:W-:Y:S02]  /*1b860*/  ISETP.GT.AND P4, PT, R13, 0x69, PT ;  /* 0x000000690d00780c */ /* 0x000fe40003f84270 */
[----:B------:R-:W-:Y:S02]  /*1b870*/  FSEL R142, R142, -INF , P3 ;  /* 0xff8000008e8e7808 */ /* 0x000fe40001800000 */
[----:B------:R-:W-:Y:S01]  /*1b880*/  FMNMX.FTZ R199, R139, R199, !PT ;  /* 0x000000c78bc77209 */ /* 0x000fe20007810000 */
[----:B------:R-:W4:Y:S01]  /*1b890*/  MUFU.TANH R107, R107 ;  /* 0x0000006b006b7308 */ /* 0x000f220000002400 */
[----:B------:R-:W-:Y:S02]  /*1b8a0*/  FMNMX.FTZ R14, R123, R14, !PT ;  /* 0x0000000e7b0e7209 */ /* 0x000fe40007810000 */
[----:B------:R-:W-:Y:S02]  /*1b8b0*/  ISETP.GT.AND P3, PT, R13, 0x70, PT ;  /* 0x000000700d00780c */ /* 0x000fe40003f64270 */
[----:B------:R-:W-:Y:S01]  /*1b8c0*/  FSEL R143, R143, -INF , P4 ;  /* 0xff8000008f8f7808 */ /* 0x000fe20002000000 */
[----:B------:R-:W2:Y:S01]  /*1b8d0*/  SHFL.BFLY PT, R88, R14, 0x2, 0x1f ;  /* 0x0c401f000e587f89 */ /* 0x000ea200000e0000 */
[----:B------:R-:W-:Y:S01]  /*1b8e0*/  FMNMX.FTZ R199, R142, R199, !PT ;  /* 0x000000c78ec77209 */ /* 0x000fe20007810000 */
[----:B------:R-:W4:Y:S01]  /*1b8f0*/  MUFU.TANH R111, R111 ;  /* 0x0000006f006f7308 */ /* 0x000f220000002400 */
[----:B------:R-:W-:-:S02]  /*1b900*/  ISETP.GT.AND P4, PT, R13, 0x71, PT ;  /* 0x000000710d00780c */ /* 0x000fc40003f84270 */
[----:B------:R-:W-:Y:S02]  /*1b910*/  FSEL R146, R146, -INF , P3 ;  /* 0xff80000092927808 */ /* 0x000fe40001800000 */
[----:B------:R-:W-:Y:S02]  /*1b920*/  FMNMX.FTZ R199, R143, R199, !PT ;  /* 0x000000c78fc77209 */ /* 0x000fe40007810000 */
[----:B------:R-:W-:Y:S01]  /*1b930*/  ISETP.GT.AND P3, PT, R13, 0x78, PT ;  /* 0x000000780d00780c */ /* 0x000fe20003f64270 */
[----:B------:R-:W4:Y:S01]  /*1b940*/  MUFU.TANH R114, R114 ;  /* 0x0000007200727308 */ /* 0x000f220000002400 */
[----:B------:R-:W-:Y:S02]  /*1b950*/  FSEL R147, R147, -INF , P4 ;  /* 0xff80000093937808 */ /* 0x000fe40002000000 */
[----:B------:R-:W-:Y:S02]  /*1b960*/  FMNMX.FTZ R199, R146, R199, !PT ;  /* 0x000000c792c77209 */ /* 0x000fe40007810000 */
[----:B------:R-:W-:-:S02]  /*1b970*/  ISETP.GT.AND P4, PT, R13, 0x79, PT ;  /* 0x000000790d00780c */ /* 0x000fc40003f84270 */
[----:B------:R-:W-:Y:S01]  /*1b980*/  FSEL R150, R150, -INF , P3 ;  /* 0xff80000096967808 */ /* 0x000fe20001800000 */
[----:B------:R-:W4:Y:S01]  /*1b990*/  MUFU.TANH R115, R115 ;  /* 0x0000007300737308 */ /* 0x000f220000002400 */
[----:B------:R-:W-:Y:S02]  /*1b9a0*/  FMNMX.FTZ R199, R147, R199, !PT ;  /* 0x000000c793c77209 */ /* 0x000fe40007810000 */
[----:B------:R-:W-:Y:S02]  /*1b9b0*/  ISETP.GT.AND P3, PT, R13, 0x80, PT ;  /* 0x000000800d00780c */ /* 0x000fe40003f64270 */
[----:B------:R-:W-:Y:S02]  /*1b9c0*/  FSEL R151, R151, -INF , P4 ;  /* 0xff80000097977808 */ /* 0x000fe40002000000 */
[----:B------:R-:W-:Y:S01]  /*1b9d0*/  FMNMX.FTZ R199, R150, R199, !PT ;  /* 0x000000c796c77209 */ /* 0x000fe20007810000 */
[----:B------:R-:W4:Y:S01]  /*1b9e0*/  MUFU.TANH R118, R118 ;  /* 0x0000007600767308 */ /* 0x000f220000002400 */
[----:B------:R-:W-:-:S02]  /*1b9f0*/  ISETP.GT.AND P4, PT, R13, 0x81, PT ;  /* 0x000000810d00780c */ /* 0x000fc40003f84270 */
[----:B-1----:R-:W-:Y:S02]  /*1ba00*/  FSEL R122, R122, -INF , P3 ;  /* 0xff8000007a7a7808 */ /* 0x002fe40001800000 */
[----:B------:R-:W-:Y:S02]  /*1ba10*/  FMNMX.FTZ R199, R151, R199, !PT ;  /* 0x000000c797c77209 */ /* 0x000fe40007810000 */
[----:B------:R-:W-:Y:S01]  /*1ba20*/  ISETP.GT.AND P3, PT, R13, 0x88, PT ;  /* 0x000000880d00780c */ /* 0x000fe20003f64270 */
[----:B------:R-:W1:Y:S01]  /*1ba30*/  MUFU.TANH R119, R119 ;  /* 0x0000007700777308 */ /* 0x000e620000002400 */
[----:B0-----:R-:W-:Y:S02]  /*1ba40*/  FSEL R198, R198, -INF , P4 ;  /* 0xff800000c6c67808 */ /* 0x001fe40002000000 */
[----:B------:R-:W-:Y:S02]  /*1ba50*/  FMNMX.FTZ R199, R122, R199, !PT ;  /* 0x000000c77ac77209 */ /* 0x000fe40007810000 */
[----:B--2---:R-:W-:-:S02]  /*1ba60*/  FMNMX.FTZ R14, R14, R88, !PT ;  /* 0x000000580e0e7209 */ /* 0x004fc40007810000 */
[C---:B------:R-:W-:Y:S01]  /*1ba70*/  ISETP.GT.AND P4, PT, R13.reuse, 0x89, PT ;  /* 0x000000890d00780c */ /* 0x040fe20003f84270 */
[----:B------:R-:W0:Y:S01]  /*1ba80*/  MUFU.TANH R90, R90 ;  /* 0x0000005a005a7308 */ /* 0x000e220000002400 */
[----:B------:R-:W-:Y:S01]  /*1ba90*/  FSEL R126, R126, -INF , P3 ;  /* 0xff8000007e7e7808 */ /* 0x000fe20001800000 */
[----:B------:R-:W2:Y:S01]  /*1baa0*/  SHFL.BFLY PT, R88, R14, 0x1, 0x1f ;  /* 0x0c201f000e587f89 */ /* 0x000ea200000e0000 */
[----:B------:R-:W-:Y:S02]  /*1bab0*/  FMNMX.FTZ R199, R198, R199, !PT ;  /* 0x000000c7c6c77209 */ /* 0x000fe40007810000 */
[----:B------:R-:W-:Y:S02]  /*1bac0*/  ISETP.GT.AND P3, PT, R13, 0x90, PT ;  /* 0x000000900d00780c */ /* 0x000fe40003f64270 */
[----:B---3--:R-:W-:Y:S01]  /*1bad0*/  FSEL R127, R127, -INF , P4 ;  /* 0xff8000007f7f7808 */ /* 0x008fe20002000000 */
[----:B------:R-:W3:Y:S01]  /*1bae0*/  MUFU.TANH R91, R91 ;  /* 0x0000005b005b7308 */ /* 0x000ee20000002400 */
[----:B------:R-:W-:-:S02]  /*1baf0*/  FMNMX.FTZ R199, R126, R199, !PT ;  /* 0x000000c77ec77209 */ /* 0x000fc40007810000 */
[----:B------:R-:W-:Y:S02]  /*1bb00*/  ISETP.GT.AND P4, PT, R13, 0x91, PT ;  /* 0x000000910d00780c */ /* 0x000fe40003f84270 */
[----:B----4-:R-:W-:Y:S02]  /*1bb10*/  FSEL R130, R130, -INF , P3 ;  /* 0xff80000082827808 */ /* 0x010fe40001800000 */
[----:B------:R-:W-:Y:S01]  /*1bb20*/  FMNMX.FTZ R199, R127, R199, !PT ;  /* 0x000000c77fc77209 */ /* 0x000fe20007810000 */
[----:B------:R-:W4:Y:S01]  /*1bb30*/  MUFU.TANH R94, R94 ;  /* 0x0000005e005e7308 */ /* 0x000f220000002400 */
[----:B------:R-:W-:Y:S02]  /*1bb40*/  ISETP.GT.AND P3, PT, R13, 0x98, PT ;  /* 0x000000980d00780c */ /* 0x000fe40003f64270 */
[----:B------:R-:W-:Y:S02]  /*1bb50*/  FSEL R131, R131, -INF , P4 ;  /* 0xff80000083837808 */ /* 0x000fe40002000000 */
[----:B------:R-:W-:-:S02]  /*1bb60*/  FMNMX.FTZ R199, R130, R199, !PT ;  /* 0x000000c782c77209 */ /* 0x000fc40007810000 */
[----:B------:R-:W-:Y:S01]  /*1bb70*/  ISETP.GT.AND P4, PT, R13, 0x99, PT ;  /* 0x000000990d00780c */ /* 0x000fe20003f84270 */
[----:B------:R-:W4:Y:S01]  /*1bb80*/  MUFU.TANH R95, R95 ;  /* 0x0000005f005f7308 */ /* 0x000f220000002400 */
[----:B------:R-:W-:Y:S02]  /*1bb90*/  FSEL R134, R134, -INF , P3 ;  /* 0xff80000086867808 */ /* 0x000fe40001800000 */
[----:B------:R-:W-:Y:S02]  /*1bba0*/  FMNMX.FTZ R199, R131, R199, !PT ;  /* 0x000000c783c77209 */ /* 0x000fe40007810000 */
[----:B------:R-:W-:Y:S02]  /*1bbb0*/  ISETP.GT.AND P3, PT, R13, 0xa0, PT ;  /* 0x000000a00d00780c */ /* 0x000fe40003f64270 */
[----:B------:R-:W-:Y:S01]  /*1bbc0*/  FSEL R135, R135, -INF , P4 ;  /* 0xff80000087877808 */ /* 0x000fe20002000000 */
[----:B------:R-:W4:Y:S01]  /*1bbd0*/  MUFU.TANH R98, R98 ;  /* 0x0000006200627308 */ /* 0x000f220000002400 */
[----:B------:R-:W-:-:S02]  /*1bbe0*/  FMNMX.FTZ R199, R134, R199, !PT ;  /* 0x000000c786c77209 */ /* 0x000fc40007810000 */
[----:B------:R-:W-:Y:S02]  /*1bbf0*/  ISETP.GT.AND P4, PT, R13, 0xa1, PT ;  /* 0x000000a10d00780c */ /* 0x000fe40003f84270 */
[----:B------:R-:W-:Y:S02]  /*1bc00*/  FSEL R106, R106, -INF , P3 ;  /* 0xff8000006a6a7808 */ /* 0x000fe40001800000 */
[----:B------:R-:W-:Y:S01]  /*1bc10*/  FMNMX.FTZ R199, R135, R199, !PT ;  /* 0x000000c787c77209 */ /* 0x000fe20007810000 */
[----:B------:R-:W4:Y:S01]  /*1bc20*/  MUFU.TANH R99, R99 ;  /* 0x0000006300637308 */ /* 0x000f220000002400 */
[----:B--2---:R-:W-:Y:S01]  /*1bc30*/  FMNMX.FTZ R14, R14, R88, !PT ;  /* 0x000000580e0e7209 */ /* 0x004fe20007810000 */
[----:B------:R-:W-:Y:S01]  /*1bc40*/  IMAD.U32 R88, RZ, RZ, UR4 ;  /* 0x00000004ff587e24 */ /* 0x000fe2000f8e00ff */
[----:B------:R-:W-:Y:S02]  /*1bc50*/  ISETP.GT.AND P3, PT, R13, 0xa8, PT ;  /* 0x000000a80d00780c */ /* 0x000fe40003f64270 */
[----:B------:R-:W-:Y:S01]  /*1bc60*/  FSEL R107, R107, -INF , P4 ;  /* 0xff8000006b6b7808 */ /* 0x000fe20002000000 */
[----:B------:R-:W-:-:S01]  /*1bc70*/  FFMA.FTZ R205, R14, R88, -8 ;  /* 0xc10000000ecd7423 */ /* 0x000fc20000010058 */
[----:B------:R-:W-:Y:S01]  /*1bc80*/  FMNMX.FTZ R199, R106, R199, !PT ;  /* 0x000000c76ac77209 */ /* 0x000fe20007810000 */
[----:B------:R-:W2:Y:S01]  /*1bc90*/  MUFU.TANH R102, R102 ;  /* 0x0000006600667308 */ /* 0x000ea20000002400 */
[----:B------:R-:W-:-:S02]  /*1bca0*/  ISETP.GT.AND P4, PT, R13, 0xa9, PT ;  /* 0x000000a90d00780c */ /* 0x000fc40003f84270 */
[----:B------:R-:W-:Y:S02]  /*1bcb0*/  FSEL R93, R93, -INF , P3 ;  /* 0xff8000005d5d7808 */ /* 0x000fe40001800000 */
[----:B------:R-:W-:Y:S02]  /*1bcc0*/  FMNMX.FTZ R199, R107, R199, !PT ;  /* 0x000000c76bc77209 */ /* 0x000fe40007810000 */
[----:B------:R-:W-:Y:S02]  /*1bcd0*/  FSETP.NEU.FTZ.AND P2, PT, R14, -INF , PT ;  /* 0xff8000000e00780b */ /* 0x000fe40003f5d000 */
[----:B------:R-:W-:Y:S02]  /*1bce0*/  ISETP.GT.AND P3, PT, R13, 0xb0, PT ;  /* 0x000000b00d00780c */ /* 0x000fe40003f64270 */
[----:B------:R-:W-:Y:S02]  /*1bcf0*/  FSEL R111, R111, -INF , P4 ;  /* 0xff8000006f6f7808 */ /* 0x000fe40002000000 */
[----:B------:R-:W-:-:S02]  /*1bd00*/  FMNMX.FTZ R199, R93, R199, !PT ;  /* 0x000000c75dc77209 */ /* 0x000fc40007810000 */
[----:B------:R-:W-:Y:S02]  /*1bd10*/  FSEL R103, R205, RZ, P2 ;  /* 0x000000ffcd677208 */ /* 0x000fe40001000000 */
[----:B------:R1:W2:Y:S01]  /*1bd20*/  MUFU.TANH R205, R206 ;  /* 0x000000ce00cd7308 */ /* 0x0002a20000002400 */
[----:B------:R-:W-:Y:S02]  /*1bd30*/  ISETP.GT.AND P4, PT, R13, 0xb1, PT ;  /* 0x000000b10d00780c */ /* 0x000fe40003f84270 */
[----:B------:R-:W-:Y:S01]  /*1bd40*/  FSEL R114, R114, -INF , P3 ;  /* 0xff80000072727808 */ /* 0x000fe20001800000 */
[----:B------:R-:W-:-:S01]  /*1bd50*/  FFMA.FTZ R204, R204, R88, -R103 ;  /* 0x00000058cccc7223 */ /* 0x000fc20000010867 */
[----:B------:R-:W-:Y:S01]  /*1bd60*/  ISETP.GT.AND P3, PT, R13, 0xb8, PT ;  /* 0x000000b80d00780c */ /* 0x000fe20003f64270 */
[----:B------:R-:W-:-:S01]  /*1bd70*/  FFMA.FTZ R128, R128, R88, -R103 ;  /* 0x0000005880807223 */ /* 0x000fc20000010867 */
[----:B------:R-:W-:Y:S01]  /*1bd80*/  FSEL R115, R115, -INF , P4 ;  /* 0xff80000073737808 */ /* 0x000fe20002000000 */
[----:B------:R-:W-:-:S01]  /*1bd90*/  FFMA.FTZ R15, R15, R88, -R103 ;  /* 0x000000580f0f7223 */ /* 0x000fc20000010867 */
[----:B-1----:R-:W-:Y:S01]  /*1bda0*/  FMNMX.FTZ R206, R111, R199, !PT ;  /* 0x000000c76fce7209 */ /* 0x002fe20007810000 */
[----:B------:R-:W-:-:S01]  /*1bdb0*/  FFMA.FTZ R186, R186, R88, -R103 ;  /* 0x00000058baba7223 */ /* 0x000fc20000010867 */
[----:B------:R-:W-:Y:S01]  /*1bdc0*/  ISETP.GT.AND P4, PT, R13, 0xb9, PT ;  /* 0x000000b90d00780c */ /* 0x000fe20003f84270 */
[----:B------:R1:W-:Y:S01]  /*1bdd0*/  MUFU.EX2 R199, R204 ;  /* 0x000000cc00c77308 */ /* 0x0003e20000000800 */
[----:B------:R-:W-:Y:S01]  /*1bde0*/  FMNMX.FTZ R206, R114, R206, !PT ;  /* 0x000000ce72ce7209 */ /* 0x000fe20007810000 */
[-CC-:B------:R-:W-:Y:S01]  /*1bdf0*/  FFMA.FTZ R187, R187, R88.reuse, -R103.reuse ;  /* 0x00000058bbbb7223 */ /* 0x180fe20000010867 */
[----:B------:R-:W-:Y:S01]  /*1be00*/  FSEL R118, R118, -INF , P3 ;  /* 0xff80000076767808 */ /* 0x000fe20001800000 */
[--C-:B------:R-:W-:Y:S01]  /*1be10*/  FFMA.FTZ R190, R190, R88, -R103.reuse ;  /* 0x00000058bebe7223 */ /* 0x100fe20000010867 */
[----:B------:R-:W-:Y:S01]  /*1be20*/  FMNMX.FTZ R206, R115, R206, !PT ;  /* 0x000000ce73ce7209 */ /* 0x000fe20007810000 */
[-CC-:B------:R-:W-:Y:S01]  /*1be30*/  FFMA.FTZ R191, R191, R88.reuse, -R103.reuse ;  /* 0x00000058bfbf7223 */ /* 0x180fe20000010867 */
[----:B------:R-:W-:Y:S01]  /*1be40*/  ISETP.GT.AND P3, PT, R13, 0xc0, PT ;  /* 0x000000c00d00780c */ /* 0x000fe20003f64270 */
[-CC-:B------:R-:W-:Y:S01]  /*1be50*/  FFMA.FTZ R194, R194, R88.reuse, -R103.reuse ;  /* 0x00000058c2c27223 */ /* 0x180fe20000010867 */
[----:B-1----:R-:W-:-:S01]  /*1be60*/  FFMA.FTZ R204, R129, R88, -R103 ;  /* 0x0000005881cc7223 */ /* 0x002fc20000010867 */
[----:B------:R-:W-:Y:S01]  /*1be70*/  FSEL R129, R119, -INF , P4 ;  /* 0xff80000077817808 */ /* 0x000fe20002000000 */
[----:B------:R-:W-:-:S01]  /*1be80*/  FFMA.FTZ R195, R195, R88, -R103 ;  /* 0x00000058c3c37223 */ /* 0x000fc20000010867 */
[----:B------:R-:W-:Y:S01]  /*1be90*/  FMNMX.FTZ R206, R118, R206, !PT ;  /* 0x000000ce76ce7209 */ /* 0x000fe20007810000 */
[----:B------:R0:W-:Y:S01]  /*1bea0*/  MUFU.EX2 R119, R204 ;  /* 0x000000cc00777308 */ /* 0x0001e20000000800 */
[----:B------:R-:W-:Y:S01]  /*1beb0*/  ISETP.GT.AND P4, PT, R13, 0xc1, PT ;  /* 0x000000c10d00780c */ /* 0x000fe20003f84270 */
[-CC-:B------:R-:W-:Y:S01]  /*1bec0*/  FFMA.FTZ R168, R168, R88.reuse, -R103.reuse ;  /* 0x00000058a8a87223 */ /* 0x180fe20000010867 */
[----:B------:R-:W-:-:S01]  /*1bed0*/  FFMA.FTZ R169, R169, R88, -R103 ;  /* 0x00000058a9a97223 */ /* 0x000fc20000010867 */
[-CC-:B------:R-:W-:Y:S01]  /*1bee0*/  FFMA.FTZ R172, R172, R88.reuse, -R103.reuse ;  /* 0x00000058acac7223 */ /* 0x180fe20000010867 */
[----:B------:R-:W-:-:S01]  /*1bef0*/  FFMA.FTZ R173, R173, R88, -R103 ;  /* 0x00000058adad7223 */ /* 0x000fc20000010867 */
[-CC-:B------:R-:W-:Y:S01]  /*1bf00*/  FFMA.FTZ R176, R176, R88.reuse, -R103.reuse ;  /* 0x00000058b0b07223 */ /* 0x180fe20000010867 */
[----:B------:R-:W-:-:S01]  /*1bf10*/  FFMA.FTZ R177, R177, R88, -R103 ;  /* 0x00000058b1b17223 */ /* 0x000fc20000010867 */
[-CC-:B------:R-:W-:Y:S01]  /*1bf20*/  FFMA.FTZ R180, R180, R88.reuse, -R103.reuse ;  /* 0x00000058b4b47223 */ /* 0x180fe20000010867 */
[----:B0-----:R-:W-:Y:S01]  /*1bf30*/  FSEL R204, R90, -INF , P3 ;  /* 0xff8000005acc7808 */ /* 0x001fe20001800000 */
[--C-:B------:R-:W-:Y:S01]  /*1bf40*/  FFMA.FTZ R181, R181, R88, -R103.reuse ;  /* 0x00000058b5b57223 */ /* 0x100fe20000010867 */
[----:B------:R-:W-:Y:S01]  /*1bf50*/  FMNMX.FTZ R90, R129, R206, !PT ;  /* 0x000000ce815a7209 */ /* 0x000fe20007810000 */
[-CC-:B------:R-:W-:Y:S01]  /*1bf60*/  FFMA.FTZ R152, R152, R88.reuse, -R103.reuse ;  /* 0x0000005898987223 */ /* 0x180fe20000010867 */
[----:B------:R-:W-:Y:S01]  /*1bf70*/  ISETP.GT.AND P3, PT, R13, 0xc8, PT ;  /* 0x000000c80d00780c */ /* 0x000fe20003f64270 */
[-CC-:B------:R-:W-:Y:S01]  /*1bf80*/  FFMA.FTZ R153, R153, R88.reuse, -R103.reuse ;  /* 0x0000005899997223 */ /* 0x180fe20000010867 */
[----:B---3--:R-:W-:Y:S01]  /*1bf90*/  FSEL R206, R91, -INF , P4 ;  /* 0xff8000005bce7808 */ /* 0x008fe20002000000 */
[--C-:B------:R-:W-:Y:S01]  /*1bfa0*/  FFMA.FTZ R91, R133, R88, -R103.reuse ;  /* 0x00000058855b7223 */ /* 0x100fe20000010867 */
[----:B------:R-:W-:Y:S01]  /*1bfb0*/  FMNMX.FTZ R90, R204, R90, !PT ;  /* 0x0000005acc5a7209 */ /* 0x000fe20007810000 */
[-CC-:B------:R-:W-:Y:S01]  /*1bfc0*/  FFMA.FTZ R156, R156, R88.reuse, -R103.reuse ;  /* 0x000000589c9c7223 */ /* 0x180fe20000010867 */
[----:B------:R-:W-:Y:S01]  /*1bfd0*/  ISETP.GT.AND P4, PT, R13, 0xc9, PT ;  /* 0x000000c90d00780c */ /* 0x000fe20003f84270 */
[-CC-:B------:R-:W-:Y:S01]  /*1bfe0*/  FFMA.FTZ R157, R157, R88.reuse, -R103.reuse ;  /* 0x000000589d9d7223 */ /* 0x180fe20000010867 */
[----:B----4-:R-:W-:Y:S01]  /*1bff0*/  FSEL R94, R94, -INF , P3 ;  /* 0xff8000005e5e7808 */ /* 0x010fe20001800000 */
[--C-:B------:R-:W-:Y:S01]  /*1c000*/  FFMA.FTZ R160, R160, R88, -R103.reuse ;  /* 0x00000058a0a07223 */ /* 0x100fe20000010867 */
[----:B------:R-:W-:Y:S01]  /*1c010*/  FMNMX.FTZ R90, R206, R90, !PT ;  /* 0x0000005ace5a7209 */ /* 0x000fe20007810000 */
[-CC-:B------:R-:W-:Y:S01]  /*1c020*/  FFMA.FTZ R161, R161, R88.reuse, -R103.reuse ;  /* 0x00000058a1a17223 */ /* 0x180fe20000010867 */
[----:B------:R-:W-:Y:S01]  /*1c030*/  ISETP.GT.AND P3, PT, R13, 0xd0, PT ;  /* 0x000000d00d00780c */ /* 0x000fe20003f64270 */
[-CC-:B------:R-:W-:Y:S01]  /*1c040*/  FFMA.FTZ R164, R164, R88.reuse, -R103.reuse ;  /* 0x00000058a4a47223 */ /* 0x180fe20000010867 */
[----:B------:R-:W-:Y:S01]  /*1c050*/  FSEL R133, R95, -INF , P4 ;  /* 0xff8000005f857808 */ /* 0x000fe20002000000 */
[--C-:B------:R-:W-:Y:S01]  /*1c060*/  FFMA.FTZ R165, R165, R88, -R103.reuse ;  /* 0x00000058a5a57223 */ /* 0x100fe20000010867 */
[----:B------:R-:W-:Y:S01]  /*1c070*/  FMNMX.FTZ R90, R94, R90, !PT ;  /* 0x0000005a5e5a7209 */ /* 0x000fe20007810000 */
[----:B------:R0:W-:Y:S01]  /*1c080*/  MUFU.EX2 R95, R91 ;  /* 0x0000005b005f7308 */ /* 0x0001e20000000800 */
[----:B------:R-:W-:Y:S01]  /*1c090*/  ISETP.GT.AND P4, PT, R13, 0xd1, PT ;  /* 0x000000d10d00780c */ /* 0x000fe20003f84270 */
[-CC-:B------:R-:W-:Y:S01]  /*1c0a0*/  FFMA.FTZ R136, R136, R88.reuse, -R103.reuse ;  /* 0x0000005888887223 */ /* 0x180fe20000010867 */
[----:B------:R-:W-:Y:S01]  /*1c0b0*/  FSEL R98, R98, -INF , P3 ;  /* 0xff80000062627808 */ /* 0x000fe20001800000 */
[--C-:B------:R-:W-:Y:S01]  /*1c0c0*/  FFMA.FTZ R137, R137, R88, -R103.reuse ;  /* 0x0000005889897223 */ /* 0x100fe20000010867 */
[----:B------:R-:W-:Y:S01]  /*1c0d0*/  FMNMX.FTZ R90, R133, R90, !PT ;  /* 0x0000005a855a7209 */ /* 0x000fe20007810000 */
[-CC-:B------:R-:W-:Y:S01]  /*1c0e0*/  FFMA.FTZ R140, R140, R88.reuse, -R103.reuse ;  /* 0x000000588c8c7223 */ /* 0x180fe20000010867 */
[----:B------:R-:W-:Y:S01]  /*1c0f0*/  ISETP.GT.AND P3, PT, R13, 0xd8, PT ;  /* 0x000000d80d00780c */ /* 0x000fe20003f64270 */
[-CC-:B------:R-:W-:Y:S01]  /*1c100*/  FFMA.FTZ R141, R141, R88.reuse, -R103.reuse ;  /* 0x000000588d8d7223 */ /* 0x180fe20000010867 */
[----:B0-----:R-:W-:-:S01]  /*1c110*/  FFMA.FTZ R91, R104, R88, -R103 ;  /* 0x00000058685b7223 */ /* 0x001fc20000010867 */
[----:B------:R-:W-:Y:S01]  /*1c120*/  FSEL R104, R99, -INF , P4 ;  /* 0xff80000063687808 */ /* 0x000fe20002000000 */
[----:B------:R-:W-:-:S01]  /*1c130*/  FFMA.FTZ R144, R144, R88, -R103 ;  /* 0x0000005890907223 */ /* 0x000fc20000010867 */
[----:B------:R-:W-:Y:S01]  /*1c140*/  FMNMX.FTZ R90, R98, R90, !PT ;  /* 0x0000005a625a7209 */ /* 0x000fe20007810000 */
[----:B------:R-:W-:-:S01]  /*1c150*/  FFMA.FTZ R145, R145, R88, -R103 ;  /* 0x0000005891917223 */ /* 0x000fc20000010867 */
[----:B------:R-:W-:Y:S01]  /*1c160*/  ISETP.GT.AND P4, PT, R13, 0xd9, PT ;  /* 0x000000d90d00780c */ /* 0x000fe20003f84270 */
[----:B------:R-:W-:-:S01]  /*1c170*/  FFMA.FTZ R148, R148, R88, -R103 ;  /* 0x0000005894947223 */ /* 0x000fc20000010867 */
[----:B--2---:R-:W-:Y:S01]  /*1c180*/  FSEL R102, R102, -INF , P3 ;  /* 0xff80000066667808 */ /* 0x004fe20001800000 */
[----:B------:R-:W-:-:S01]  /*1c190*/  FFMA.FTZ R149, R149, R88, -R103 ;  /* 0x0000005895957223 */ /* 0x000fc20000010867 */
[----:B------:R-:W-:Y:S01]  /*1c1a0*/  FMNMX.FTZ R90, R104, R90, !PT ;  /* 0x0000005a685a7209 */ /* 0x000fe20007810000 */
[----:B------:R-:W-:-:S01]  /*1c1b0*/  FFMA.FTZ R120, R120, R88, -R103 ;  /* 0x0000005878787223 */ /* 0x000fc20000010867 */
[----:B------:R-:W-:Y:S01]  /*1c1c0*/  FSEL R205, R205, -INF , P4 ;  /* 0xff800000cdcd7808 */ /* 0x000fe20002000000 */
        /* <DEDUP_REMOVED lines=34> */
[----:B------:R-:W-:Y:S02]  /*1c3f0*/  FSEL R123, R90, RZ, P3 ;  /* 0x000000ff5a7b7208 */ /* 0x000fe40001800000 */
[----:B------:R-:W-:Y:S02]  /*1c400*/  FSEL R90, R14, RZ, P2 ;  /* 0x000000ff0e5a7208 */ /* 0x000fe40001000000 */
[----:B------:R-:W-:Y:S01]  /*1c410*/  ISETP.NE.AND P2, PT, R207, RZ, PT ;  /* 0x000000ffcf00720c */ /* 0x000fe20003f45270 */
[----:B------:R-:W-:Y:S01]  /*1c420*/  MUFU.EX2 R195, R195 ;  /* 0x000000c300c37308 */ /* 0x000fe20000000800 */
[----:B------:R-:W-:-:S01]  /*1c430*/  FFMA.FTZ R184, R184, R88, -R123 ;  /* 0x00000058b8b87223 */ /* 0x000fc2000001087b */
[----:B------:R-:W-:Y:S01]  /*1c440*/  FADD.FTZ R90, -R90, R3 ;  /* 0x000000035a5a7221 */ /* 0x000fe20000010100 */
[----:B------:R-:W-:-:S01]  /*1c450*/  FFMA.FTZ R3, R142, R88, -R123 ;  /* 0x000000588e037223 */ /* 0x000fc2000001087b */
[-CC-:B------:R-:W-:Y:S01]  /*1c460*/  FFMA.FTZ R185, R185, R88.reuse, -R123.reuse ;  /* 0x00000058b9b97223 */ /* 0x180fe2000001087b */
[----:B------:R-:W-:-:S01]  /*1c470*/  FFMA.FTZ R188, R188, R88, -R123 ;  /* 0x00000058bcbc7223 */ /* 0x000fc2000001087b */
[-C--:B------:R-:W-:Y:S01]  /*1c480*/  FMUL.FTZ R90, R90, R88.reuse ;  /* 0x000000585a5a7220 */ /* 0x080fe20000410000 */
        /* <DEDUP_REMOVED lines=9> */
[----:B------:R0:W1:Y:S01]  /*1c520*/  MUFU.EX2 R142, R90 ;  /* 0x0000005a008e7308 */ /* 0x0000620000000800 */
        /* <DEDUP_REMOVED lines=8> */
[----:B------:R-:W-:-:S01]  /*1c5b0*/  FFMA.FTZ R158, R158, R88, -R123 ;  /* 0x000000589e9e7223 */ /* 0x000fc2000001087b */
[----:B0-----:R-:W-:-:S02]  /*1c5c0*/  VIADD R90, R12, 0x600 ;  /* 0x000006000c5a7836 */ /* 0x001fc40000000000 */
[----:B------:R-:W-:-:S01]  /*1c5d0*/  FFMA.FTZ R159, R159, R88, -R123 ;  /* 0x000000589f9f7223 */ /* 0x000fc2000001087b */
[-CC-:B------:R-:W-:Y:S01]  /*1c5e0*/  FFMA.FTZ R12, R111, R88.reuse, -R123.reuse ;  /* 0x000000586f0c7223 */ /* 0x180fe2000001087b */
[----:B------:R-:W-:-:S01]  /*1c5f0*/  FFMA.FTZ R162, R162, R88, -R123 ;  /* 0x00000058a2a27223 */ /* 0x000fc2000001087b */
[----:B------:R-:W-:Y:S01]  /*1c600*/  FFMA.FTZ R163, R163, R88, -R123 ;  /* 0x00000058a3a37223 */ /* 0x000fe2000001087b */
[----:B------:R-:W-:Y:S01]  /*1c610*/  R2UR UR6, R90 ;  /* 0x000000005a0672ca */ /* 0x000fe200000e0000 */
[----:B------:R-:W0:Y:S01]  /*1c620*/  MUFU.EX2 R172, R172 ;  /* 0x000000ac00ac7308 */ /* 0x000e220000000800 */
[----:B-1----:R-:W-:-:S01]  /*1c630*/  FFMA.FTZ R236, R142, R236, R128 ;  /* 0x000000ec8eec7223 */ /* 0x002fc20000010080 */
[-CC-:B------:R-:W-:Y:S01]  /*1c640*/  FFMA.FTZ R166, R166, R88.reuse, -R123.reuse ;  /* 0x00000058a6a67223 */ /* 0x180fe2000001087b */
[----:B------:R-:W-:-:S01]  /*1c650*/  FFMA.FTZ R167, R167, R88, -R123 ;  /* 0x00000058a7a77223 */ /* 0x000fc2000001087b */
[----:B------:R-:W-:Y:S01]  /*1c660*/  FFMA.FTZ R138, R138, R88, -R123 ;  /* 0x000000588a8a7223 */ /* 0x000fe2000001087b */
[----:B------:R-:W-:-:S01]  /*1c670*/  FADD.FTZ R236, R15, R236 ;  /* 0x000000ec0fec7221 */ /* 0x000fc20000010000 */
[-CC-:B------:R-:W-:Y:S01]  /*1c680*/  FFMA.FTZ R139, R139, R88.reuse, -R123.reuse ;  /* 0x000000588b8b7223 */ /* 0x180fe2000001087b */
[----:B------:R-:W-:-:S01]  /*1c690*/  FFMA.FTZ R143, R143, R88, -R123 ;  /* 0x000000588f8f7223 */ /* 0x000fc2000001087b */
[----:B------:R1:W-:Y:S01]  /*1c6a0*/  MUFU.EX2 R99, R91 ;  /* 0x0000005b00637308 */ /* 0x0003e20000000800 */
[----:B------:R-:W-:-:S01]  /*1c6b0*/  FADD.FTZ R236, R186, R236 ;  /* 0x000000ecbaec7221 */ /* 0x000fc20000010000 */
[-CC-:B------:R-:W-:Y:S01]  /*1c6c0*/  FFMA.FTZ R146, R146, R88.reuse, -R123.reuse ;  /* 0x0000005892927223 */ /* 0x180fe2000001087b */
[----:B------:R-:W-:-:S01]  /*1c6d0*/  FFMA.FTZ R147, R147, R88, -R123 ;  /* 0x0000005893937223 */ /* 0x000fc2000001087b */
[----:B------:R-:W-:Y:S01]  /*1c6e0*/  FFMA.FTZ R150, R150, R88, -R123 ;  /* 0x0000005896967223 */ /* 0x000fe2000001087b */
[----:B------:R-:W-:-:S01]  /*1c6f0*/  FADD.FTZ R236, R187, R236 ;  /* 0x000000ecbbec7221 */ /* 0x000fc20000010000 */
[-CC-:B------:R-:W-:Y:S01]  /*1c700*/  FFMA.FTZ R151, R151, R88.reuse, -R123.reuse ;  /* 0x0000005897977223 */ /* 0x180fe2000001087b */
[----:B------:R-:W-:-:S01]  /*1c710*/  FFMA.FTZ R122, R122, R88, -R123 ;  /* 0x000000587a7a7223 */ /* 0x000fc2000001087b */
[----:B------:R-:W3:Y:S01]  /*1c720*/  MUFU.EX2 R173, R173 ;  /* 0x000000ad00ad7308 */ /* 0x000ee20000000800 */
[----:B------:R-:W-:-:S01]  /*1c730*/  FADD.FTZ R236, R190, R236 ;  /* 0x000000ecbeec7221 */ /* 0x000fc20000010000 */
[----:B-1----:R-:W-:Y:S01]  /*1c740*/  FSEL R91, R13, RZ, P3 ;  /* 0x000000ff0d5b7208 */ /* 0x002fe20001800000 */
[----:B------:R-:W-:-:S01]  /*1c750*/  FFMA.FTZ R198, R198, R88, -R123 ;  /* 0x00000058c6c67223 */ /* 0x000fc2000001087b */
[----:B------:R-:W-:Y:S01]  /*1c760*/  FFMA.FTZ R126, R126, R88, -R123 ;  /* 0x000000587e7e7223 */ /* 0x000fe2000001087b */
[----:B------:R-:W-:-:S01]  /*1c770*/  FADD.FTZ R236, R191, R236 ;  /* 0x000000ecbfec7221 */ /* 0x000fc20000010000 */
[----:B------:R-:W-:Y:S01]  /*1c780*/  FFMA.FTZ R127, R127, R88, -R123 ;  /* 0x000000587f7f7223 */ /* 0x000fe2000001087b */
[----:B------:R-:W-:-:S01]  /*1c790*/  FADD.FTZ R91, -R91, R0 ;  /* 0x000000005b5b7221 */ /* 0x000fc20000010100 */
[----:B------:R-:W1:Y:S01]  /*1c7a0*/  MUFU.EX2 R176, R176 ;  /* 0x000000b000b07308 */ /* 0x000e620000000800 */
[----:B------:R-:W-:-:S01]  /*1c7b0*/  FADD.FTZ R236, R194, R236 ;  /* 0x000000ecc2ec7221 */ /* 0x000fc20000010000 */
[-CC-:B------:R-:W-:Y:S01]  /*1c7c0*/  FFMA.FTZ R130, R130, R88.reuse, -R123.reuse ;  /* 0x0000005882827223 */ /* 0x180fe2000001087b */
[-C--:B------:R-:W-:Y:S01]  /*1c7d0*/  FMUL.FTZ R0, R91, R88.reuse ;  /* 0x000000585b007220 */ /* 0x080fe20000410000 */
[----:B------:R-:W-:Y:S01]  /*1c7e0*/  FFMA.FTZ R131, R131, R88, -R123 ;  /* 0x0000005883837223 */ /* 0x000fe2000001087b */
[----:B------:R-:W-:-:S01]  /*1c7f0*/  FADD.FTZ R236, R195, R236 ;  /* 0x000000ecc3ec7221 */ /* 0x000fc20000010000 */
[-CC-:B------:R-:W-:Y:S01]  /*1c800*/  FFMA.FTZ R134, R134, R88.reuse, -R123.reuse ;  /* 0x0000005886867223 */ /* 0x180fe2000001087b */
[----:B------:R-:W-:-:S01]  /*1c810*/  FFMA.FTZ R135, R135, R88, -R123 ;  /* 0x0000005887877223 */ /* 0x000fc2000001087b */
[----:B------:R-:W4:Y:S01]  /*1c820*/  MUFU.EX2 R177, R177 ;  /* 0x000000b100b17308 */ /* 0x000f220000000800 */
[----:B------:R-:W-:-:S01]  /*1c830*/  FADD.FTZ R236, R168, R236 ;  /* 0x000000eca8ec7221 */ /* 0x000fc20000010000 */
[-CC-:B------:R-:W-:Y:S01]  /*1c840*/  FFMA.FTZ R106, R106, R88.reuse, -R123.reuse ;  /* 0x000000586a6a7223 */ /* 0x180fe2000001087b */
[----:B------:R-:W-:-:S01]  /*1c850*/  FFMA.FTZ R107, R107, R88, -R123 ;  /* 0x000000586b6b7223 */ /* 0x000fc2000001087b */
[----:B------:R-:W-:Y:S01]  /*1c860*/  FFMA.FTZ R93, R93, R88, -R123 ;  /* 0x000000585d5d7223 */ /* 0x000fe2000001087b */
[----:B--2---:R-:W-:-:S01]  /*1c870*/  FADD.FTZ R236, R169, R236 ;  /* 0x000000eca9ec7221 */ /* 0x004fc20000010000 */
[-CC-:B------:R-:W-:Y:S01]  /*1c880*/  FFMA.FTZ R90, R115, R88.reuse, -R123.reuse ;  /* 0x00000058735a7223 */ /* 0x180fe2000001087b */
[----:B------:R-:W-:-:S01]  /*1c890*/  FFMA.FTZ R114, R114, R88, -R123 ;  /* 0x0000005872727223 */ /* 0x000fc2000001087b */
[----:B------:R-:W2:Y:S01]  /*1c8a0*/  MUFU.EX2 R180, R180 ;  /* 0x000000b400b47308 */ /* 0x000ea20000000800 */
[----:B0-----:R-:W-:-:S01]  /*1c8b0*/  FADD.FTZ R236, R172, R236 ;  /* 0x000000ecacec7221 */ /* 0x001fc20000010000 */
[-CC-:B------:R-:W-:Y:S01]  /*1c8c0*/  FFMA.FTZ R118, R118, R88.reuse, -R123.reuse ;  /* 0x0000005876767223 */ /* 0x180fe2000001087b */
[----:B------:R-:W-:-:S01]  /*1c8d0*/  FFMA.FTZ R204, R204, R88, -R123 ;  /* 0x00000058cccc7223 */ /* 0x000fc2000001087b */
[----:B------:R-:W-:Y:S01]  /*1c8e0*/  FFMA.FTZ R206, R206, R88, -R123 ;  /* 0x00000058cece7223 */ /* 0x000fe2000001087b */
[----:B---3--:R-:W-:-:S01]  /*1c8f0*/  FADD.FTZ R236, R173, R236 ;  /* 0x000000ecadec7221 */ /* 0x008fc20000010000 */
[-CC-:B------:R-:W-:Y:S01]  /*1c900*/  FFMA.FTZ R94, R94, R88.reuse, -R123.reuse ;  /* 0x000000585e5e7223 */ /* 0x180fe2000001087b */
[----:B------:R-:W-:-:S01]  /*1c910*/  FFMA.FTZ R133, R133, R88, -R123 ;  /* 0x0000005885857223 */ /* 0x000fc2000001087b */
[----:B------:R-:W-:Y:S01]  /*1c920*/  MUFU.EX2 R184, R184 ;  /* 0x000000b800b87308 */ /* 0x000fe20000000800 */
[----:B-1----:R-:W-:-:S01]  /*1c930*/  FADD.FTZ R236, R176, R236 ;  /* 0x000000ecb0ec7221 */ /* 0x002fc20000010000 */
[-CC-:B------:R-:W-:Y:S01]  /*1c940*/  FFMA.FTZ R98, R98, R88.reuse, -R123.reuse ;  /* 0x0000005862627223 */ /* 0x180fe2000001087b */
[----:B------:R-:W-:-:S01]  /*1c950*/  FFMA.FTZ R104, R104, R88, -R123 ;  /* 0x0000005868687223 */ /* 0x000fc2000001087b */
[----:B------:R-:W-:Y:S01]  /*1c960*/  FFMA.FTZ R102, R102, R88, -R123 ;  /* 0x0000005866667223 */ /* 0x000fe2000001087b */
[----:B----4-:R-:W-:-:S01]  /*1c970*/  FADD.FTZ R236, R177, R236 ;  /* 0x000000ecb1ec7221 */ /* 0x010fc20000010000 */
[----:B------:R-:W-:-:S02]  /*1c980*/  SHF.R.U32.HI R207, RZ, 0x7, R227 ;  /* 0x00000007ffcf7819 */ /* 0x000fc400000116e3 */
[----:B------:R-:W0:Y:S01]  /*1c990*/  MUFU.EX2 R0, R0 ;  /* 0x0000000000007308 */ /* 0x000e220000000800 */
[----:B--2---:R-:W-:-:S07]  /*1c9a0*/  FADD.FTZ R236, R180, R236 ;  /* 0x000000ecb4ec7221 */ /* 0x004fce0000010000 */
[----:B------:R-:W1:Y:S08]  /*1c9b0*/  MUFU.EX2 R181, R181 ;  /* 0x000000b500b57308 */ /* 0x000e700000000800 */
        /* <DEDUP_REMOVED lines=56> */
[----:B------:R-:W-:-:S05]  /*1cd40*/  IMAD.MOV.U32 R91, RZ, RZ, -0x3ffffff0 ;  /* 0xc0000010ff5b7424 */ /* 0x000fca00078e00ff */
[----:B------:R-:W-:Y:S01]  /*1cd50*/  R2UR UR7, R91 ;  /* 0x000000005b0772ca */ /* 0x000fe200000e0000 */
[----:B------:R-:W0:Y:S01]  /*1cd60*/  MUFU.EX2 R154, R154 ;  /* 0x0000009a009a7308 */ /* 0x000e220000000800 */
[----:B-1----:R-:W-:-:S01]  /*1cd70*/  FADD.FTZ R235, R182, R235 ;  /* 0x000000ebb6eb7221 */ /* 0x002fc20000010000 */
[-CC-:B------:R-:W-:Y:S01]  /*1cd80*/  FFMA.FTZ R91, R129, R88.reuse, -R123.reuse ;  /* 0x00000058815b7223 */ /* 0x180fe2000001087b */
[----:B------:R-:W-:-:S05]  /*1cd90*/  FFMA.FTZ R123, R205, R88, -R123 ;  /* 0x00000058cd7b7223 */ /* 0x000fca000001087b */
[----:B------:R-:W1:Y:S01]  /*1cda0*/  MUFU.EX2 R155, R155 ;  /* 0x0000009b009b7308 */ /* 0x000e620000000800 */
[----:B--2---:R-:W-:-:S03]  /*1cdb0*/  FADD.FTZ R235, R183, R235 ;  /* 0x000000ebb7eb7221 */ /* 0x004fc60000010000 */
[----:B------:R-:W-:Y:S04]  /*1cdc0*/  QGMMA.64x128x32.F32.E4M3.E4M3 R24, R200, gdesc[UR4], R24, gsb0 ;  /* 0x01e00004c8187df3 */ /* 0x000fe80008000818 */
        /* <DEDUP_REMOVED lines=36> */
[----:B------:R-:W-:-:S06]  /*1d010*/  WARPGROUP.DEPBAR.LE gsb0, 0x0 ;  /* 0x00008000000079c5 */ /* 0x000fcc0000010000 */
        /* <DEDUP_REMOVED lines=75> */
[----:B0-----:R-:W-:Y:S01]  /*1d4d0*/  IADD3 R133, -R207, 0xb, RZ ;  /* 0x0000000bcf857810 */ /* 0x001fe20007ffe1ff */
[----:B--2---:R-:W-:-:S04]  /*1d4e0*/  FADD.FTZ R200, R92, R200 ;  /* 0x000000c85cc87221 */ /* 0x004fc80000010000 */
[----:B------:R0:W-:Y:S06]  /*1d4f0*/  BAR.ARV R133, 0x100 ;  /* 0x000400850000751d */ /* 0x0001ec0000002000 */
[----:B------:R-:W2:Y:S01]  /*1d500*/  MUFU.EX2 R98, R98 ;  /* 0x0000006200627308 */ /* 0x000ea20000000800 */
[----:B---3--:R-:W-:-:S01]  /*1d510*/  FADD.FTZ R201, R129, R201 ;  /* 0x000000c981c97221 */ /* 0x008fc20000010000 */
[----:B0-----:R-:W-:Y:S02]  /*1d520*/  @!P2 IMAD R133, R21, 0x8, R16 ;  /* 0x000000081585a824 */ /* 0x001fe400078e0210 */
[----:B-1----:R-:W-:-:S02]  /*1d530*/  FADD.FTZ R200, R101, R200 ;  /* 0x000000c865c87221 */ /* 0x002fc40000010000 */
[----:B------:R-:W-:Y:S02]  /*1d540*/  @!P2 VIADD R133, R133, 0x2e840 ;  /* 0x0002e8408585a836 */ /* 0x000fe40000000000 */
[----:B------:R-:W0:Y:S03]  /*1d550*/  MUFU.EX2 R96, R96 ;  /* 0x0000006000607308 */ /* 0x000e260000000800 */
[----:B------:R-:W-:-:S04]  /*1d560*/  @!P2 PRMT R133, RZ, 0x654, R133 ;  /* 0x00000654ff85a816 */ /* 0x000fc80000000085 */
[----:B------:R1:W-:Y:S01]  /*1d570*/  @!P2 SYNCS.ARRIVE.TRANS64.RED.A1T0 RZ, [R133+URZ], RZ ;  /* 0x000000ff85ffa9a7 */ /* 0x0003e2000810043f */
        /* <DEDUP_REMOVED lines=9> */
[----:B0-----:R-:W-:-:S01]  /*1d610*/  FADD.FTZ R201, R102, R201 ;  /* 0x000000c966c97221 */ /* 0x001fc20000010000 */
[----:B---3--:R-:W-:-:S03]  /*1d620*/  FADD.FTZ R236, R103, R200 ;  /* 0x000000c867ec7221 */ /* 0x008fc60000010000 */
[----:B--2---:R-:W-:Y:S01]  /*1d630*/  FADD.FTZ R235, R123, R201 ;  /* 0x000000c97beb7221 */ /* 0x004fe20000010000 */
[----:B-1----:R-:W-:Y:S06]  /*1d640*/  @!P1 BRA `(.L_x_8480) ;  /* 0x0000000000049947 */ /* 0x002fec0003800000 */
[----:B------:R-:W-:Y:S01]  /*1d650*/  BPT.TRAP 0x1 ;  /* 0x000000040000795c */ /* 0x000fe20000300000 */
.L_x_8480:
[----:B------:R-:W2:Y:S02]  /*1d660*/  LDL R133, [R1+0x5c] ;  /* 0x00005c0001857983 */ /* 0x000ea40000100800 */
[----:B--2---:R-:W-:Y:S01]  /*1d670*/  R2UR UR4, R133 ;  /* 0x00000000850472ca */ /* 0x004fe200000e0000 */
[----:B------:R-:W-:Y:S02]  /*1d680*/  IMAD R133, R231, 0x8, R16 ;  /* 0x00000008e7857824 */ /* 0x000fe400078e0210 */
[----:B------:R-:W2:Y:S01]  /*1d690*/  LDL R231, [R1+0x3c] ;  /* 0x00003c0001e77983 */ /* 0x000ea20000100800 */
        /* <DEDUP_REMOVED lines=9> */
[----:B------:R-:W-:Y:S01]  /*1d730*/  IMAD.U32 R200, RZ, RZ, UR4 ;  /* 0x00000004ffc87e24 */ /* 0x000fe2000f8e00ff */
        /* <DEDUP_REMOVED lines=115> */
[----:B------:R-:W-:-:S02]  /*1de70*/  IMAD.MOV.U32 R3, RZ, RZ, R14 ;  /* 0x000000ffff037224 */ /* 0x000fc400078e000e */
[----:B------:R-:W-:Y:S01]  /*1de80*/  IMAD.MOV.U32 R12, RZ, RZ, R234 ;  /* 0x000000ffff0c7224 */ /* 0x000fe200078e00ea */
[C---:B--2---:R-:W-:Y:S01]  /*1de90*/  ISETP.GT.AND P2, PT, R20.reuse, R231, PT ;  /* 0x000000e71400720c */ /* 0x044fe20003f44270 */
[----:B------:R-:W-:Y:S02]  /*1dea0*/  VIADD R20, R20, 0xffffffff ;  /* 0xffffffff14147836 */ /* 0x000fe40000000000 */
[----:B------:R-:W-:-:S10]  /*1deb0*/  IMAD.MOV.U32 R231, RZ, RZ, R21 ;  /* 0x000000ffffe77224 */ /* 0x000fd400078e0015 */
[----:B0-----:R-:W-:Y:S05]  /*1dec0*/  @P2 BRA `(.L_x_8481) ;  /* 0xffffffa000b02947 */ /* 0x001fea000383ffff */
[----:B------:R-:W-:-:S07]  /*1ded0*/  IMAD.MOV.U32 R231, RZ, RZ, R21 ;  /* 0x000000ffffe77224 */ /* 0x000fce00078e0015 */
.L_x_8470:
[----:B------:R-:W2:Y:S02]  /*1dee0*/  LDL R0, [R1+0x58] ;  /* 0x0000580001007983 */ /* 0x000ea40000100800 */
[----:B--2---:R-:W-:-:S13]  /*1def0*/  ISETP.GE.AND P0, PT, R20, R0, PT ;  /* 0x000000001400720c */ /* 0x004fda0003f06270 */
[----:B------:R-:W-:Y:S05]  /*1df00*/  @!P0 BRA `(.L_x_8482) ;  /* 0x0000004c00808947 */ /* 0x000fea0003800000 */
[----:B------:R-:W-:Y:S02]  /*1df10*/  IMAD.MOV.U32 R21, RZ, RZ, R13 ;  /* 0x000000ffff157224 */ /* 0x000fe400078e000d */
[----:B------:R-:W-:Y:S02]  /*1df20*/  IMAD.MOV.U32 R0, RZ, RZ, R14 ;  /* 0x000000ffff007224 */ /* 0x000fe400078e000e */
[----:B------:R-:W-:Y:S02]  /*1df30*/  IMAD.MOV.U32 R237, RZ, RZ, R234 ;  /* 0x000000ffffed7224 */ /* 0x000fe400078e00ea */
[----:B------:R-:W-:-:S07]  /*1df40*/  IMAD.MOV.U32 R3, RZ, RZ, R231 ;  /* 0x000000ffff037224 */ /* 0x000fce00078e00e7 */
.L_x_8493:
[----:B------:R-:W2:Y:S01]  /*1df50*/  LDL R12, [R1+0x44] ;  /* 0x00004400010c7983 */ /* 0x000ea20000100800 */
[----:B------:R-:W-:Y:S01]  /*1df60*/  VIADD R231, R3, 0x1 ;  /* 0x0000000103e77836 */ /* 0x000fe20000000000 */
[----:B------:R-:W-:Y:S05]  /*1df70*/  YIELD ;  /* 0x0000000000007946 */ /* 0x000fea0003800000 */
[----:B------:R-:W-:-:S04]  /*1df80*/  ISETP.NE.AND P0, PT, R231, 0x2, PT ;  /* 0x00000002e700780c */ /* 0x000fc80003f05270 */
[----:B------:R-:W-:Y:S02]  /*1df90*/  SEL R234, RZ, 0x1, P0 ;  /* 0x00000001ffea7807 */ /* 0x000fe40000000000 */
[----:B------:R-:W-:Y:S02]  /*1dfa0*/  SEL R231, R231, RZ, P0 ;  /* 0x000000ffe7e77207 */ /* 0x000fe40000000000 */
[----:B------:R-:W-:Y:S02]  /*1dfb0*/  LOP3.LUT R234, R237, R234, RZ, 0x3c, !PT ;  /* 0x000000eaedea7212 */ /* 0x000fe400078e3cff */
[----:B--2---:R-:W-:-:S13]  /*1dfc0*/  ISETP.NE.AND P2, PT, R12, RZ, PT ;  /* 0x000000ff0c00720c */ /* 0x004fda0003f45270 */
[----:B------:R-:W-:Y:S05]  /*1dfd0*/  @P2 BRA `(.L_x_8483) ;  /* 0x0000000000302947 */ /* 0x000fea0003800000 */
[----:B------:R-:W-:Y:S05]  /*1dfe0*/  @!P1 BRA `(.L_x_8484) ;  /* 0x0000000000049947 */ /* 0x000fea0003800000 */
[----:B------:R-:W-:Y:S01]  /*1dff0*/  BPT.TRAP 0x1 ;  /* 0x000000040000795c */ /* 0x000fe20000300000 */
.L_x_8484:
[----:B------:R-:W-:Y:S01]  /*1e000*/  IMAD R12, R231, 0x8, R16 ;  /* 0x00000008e70c7824 */ /* 0x000fe200078e0210 */
[----:B------:R-:W-:-:S04]  /*1e010*/  SHF.L.U32 R13, R234, 0x1f, RZ ;  /* 0x0000001fea0d7819 */ /* 0x000fc800000006ff */
[----:B------:R0:W1:Y:S01]  /*1e020*/  SYNCS.PHASECHK.TRANS64.TRYWAIT P0, [R12+URZ+0x2e830], R13 ;  /* 0x02e8300d0c0075a7 */ /* 0x000062000800017f */
[----:B------:R-:W-:Y:S05]  /*1e030*/  @!P1 BRA `(.L_x_8485) ;  /* 0x0000000000049947 */ /* 0x000fea0003800000 */
[----:B------:R-:W-:Y:S01]  /*1e040*/  BPT.TRAP 0x1 ;  /* 0x000000040000795c */ /* 0x000fe20000300000 */
.L_x_8485:
[----:B------:R-:W-:Y:S04]  /*1e050*/  BSSY B0, `(.L_x_8483) ;  /* 0x0000004000007945 */ /* 0x000fe80003800000 */
[----:B-1----:R-:W-:Y:S05]  /*1e060*/  @P0 BRA `(.L_x_8486) ;  /* 0x0000000000080947 */ /* 0x002fea0003800000 */
[----:B------:R-:W1:Y:S02]  /*1e070*/  SYNCS.PHASECHK.TRANS64.TRYWAIT P0, [R12+URZ+0x2e830], R13 ;  /* 0x02e8300d0c0075a7 */ /* 0x000e64000800017f */
[----:B-1----:R-:W-:Y:S05]  /*1e080*/  @!P0 BRA `(.L_x_8487) ;  /* 0x0000012800ec8947 */ /* 0x002fea0003800000 */
.L_x_8486:
[----:B------:R-:W-:Y:S05]  /*1e090*/  BSYNC B0 ;  /* 0x0000000000007941 */ /* 0x000fea0003800000 */
.L_x_8483:
[----:B01----:R-:W2:Y:S01]  /*1e0a0*/  LDL R12, [R1+0x48] ;  /* 0x00004800010c7983 */ /* 0x003ea20000100800 */
[----:B------:R-:W-:Y:S05]  /*1e0b0*/  WARPSYNC.ALL ;  /* 0x0000000000007948 */ /* 0x000fea0003800000 */
[----:B------:R-:W0:Y:S01]  /*1e0c0*/  S2R R14, SR_TID.X ;  /* 0x00000000000e7919 */ /* 0x000e220000002100 */
[----:B------:R-:W-:Y:S01]  /*1e0d0*/  IMAD.MOV.U32 R13, RZ, RZ, 0x40000040 ;  /* 0x40000040ff0d7424 */ /* 0x000fe200078e00ff */
[C---:B------:R-:W-:Y:S01]  /*1e0e0*/  R2UR UR24, R4.reuse ;  /* 0x00000000041872ca */ /* 0x040fe200000e0000 */
[----:B------:R-:W-:Y:S01]  /*1e0f0*/  IMAD.MOV.U32 R15, RZ, RZ, 0x40000040 ;  /* 0x40000040ff0f7424 */ /* 0x000fe200078e00ff */
[----:B------:R-:W-:Y:S01]  /*1e100*/  R2UR UR25, R5 ;  /* 0x00000000051972ca */ /* 0x000fe200000e0000 */
[----:B------:R-:W-:Y:S01]  /*1e110*/  IMAD.MOV.U32 R91, RZ, RZ, 0x40000040 ;  /* 0x40000040ff5b7424 */ /* 0x000fe200078e00ff */
[----:B------:R-:W-:Y:S01]  /*1e120*/  R2UR UR27, R13 ;  /* 0x000000000d1b72ca */ /* 0x000fe200000e0000 */
        /* <DEDUP_REMOVED lines=8> */
[C---:B------:R-:W-:Y:S01]  /*1e1b0*/  R2UR UR32, R4.reuse ;  /* 0x00000000042072ca */ /* 0x040fe200000e0000 */
[----:B------:R-:W-:Y:S01]  /*1e1c0*/  STL [R1+0xf0], R23 ;  /* 0x0000f01701007387 */ /* 0x000fe20000100800 */
[----:B------:R-:W-:Y:S02]  /*1e1d0*/  R2UR UR33, R5 ;  /* 0x00000000052172ca */ /* 0x000fe400000e0000 */
[----:B------:R-:W-:Y:S01]  /*1e1e0*/  R2UR UR39, R89 ;  /* 0x00000000592772ca */ /* 0x000fe200000e0000 */
[----:B------:R-:W-:Y:S01]  /*1e1f0*/  STL [R1+0xec], R22 ;  /* 0x0000ec1601007387 */ /* 0x000fe20000100800 */
[----:B------:R-:W-:Y:S02]  /*1e200*/  R2UR UR36, R4 ;  /* 0x00000000042472ca */ /* 0x000fe400000e0000 */
[----:B------:R-:W-:Y:S01]  /*1e210*/  R2UR UR37, R5 ;  /* 0x00000000052572ca */ /* 0x000fe200000e0000 */
[----:B------:R-:W-:Y:S01]  /*1e220*/  STL [R1+0xe8], R21 ;  /* 0x0000e81501007387 */ /* 0x000fe20000100800 */
[----:B------:R-:W-:-:S02]  /*1e230*/  R2UR UR47, R15 ;  /* 0x000000000f2f72ca */ /* 0x000fc400000e0000 */
[C---:B------:R-:W-:Y:S01]  /*1e240*/  R2UR UR44, R4.reuse ;  /* 0x00000000042c72ca */ /* 0x040fe200000e0000 */
[----:B------:R-:W-:Y:S01]  /*1e250*/  STL [R1+0xe4], R20 ;  /* 0x0000e41401007387 */ /* 0x000fe20000100800 */
[----:B------:R-:W-:Y:S02]  /*1e260*/  R2UR UR45, R5 ;  /* 0x00000000052d72ca */ /* 0x000fe400000e0000 */
[----:B0-----:R-:W-:Y:S01]  /*1e270*/  SHF.R.U32.HI R14, RZ, 0x7, R14 ;  /* 0x00000007ff0e7819 */ /* 0x001fe2000001160e */
[----:B------:R-:W-:Y:S01]  /*1e280*/  STL [R1+0xe0], R19 ;  /* 0x0000e01301007387 */ /* 0x000fe20000100800 */
[----:B------:R-:W-:Y:S02]  /*1e290*/  R2UR UR55, R89 ;  /* 0x00000000593772ca */ /* 0x000fe400000e0000 */
        /* <DEDUP_REMOVED lines=13> */
[C---:B------:R-:W-:Y:S01]  /*1e370*/  R2UR UR13, R89.reuse ;  /* 0x00000000590d72ca */ /* 0x040fe200000e0000 */
[----:B------:R-:W-:Y:S01]  /*1e380*/  STL [R1+0xd4], R16 ;  /* 0x0000d41001007387 */ /* 0x000fe20000100800 */
[----:B------:R-:W-:Y:S02]  /*1e390*/  R2UR UR23, R89 ;  /* 0x00000000591772ca */ /* 0x000fe400000e0000 */
[----:B------:R-:W-:Y:S01]  /*1e3a0*/  R2UR UR5, R91 ;  /* 0x000000005b0572ca */ /* 0x000fe200000e0000 */
[----:B------:R1:W-:Y:S01]  /*1e3b0*/  STL [R1+0xd0], R3 ;  /* 0x0000d00301007387 */ /* 0x0003e20000100800 */
[----:B------:R-:W-:Y:S01]  /*1e3c0*/  IMAD.MOV.U32 R91, RZ, RZ, 0x40000040 ;  /* 0x40000040ff5b7424 */ /* 0x000fe200078e00ff */
[----:B------:R-:W-:Y:S02]  /*1e3d0*/  R2UR UR59, R13 ;  /* 0x000000000d3b72ca */ /* 0x000fe400000e0000 */
[----:B------:R3:W-:Y:S02]  /*1e3e0*/  STL [R1+0xcc], R2 ;  /* 0x0000cc0201007387 */ /* 0x0007e40000100800 */
[----:B------:R-:W-:Y:S01]  /*1e3f0*/  R2UR UR43, R91 ;  /* 0x000000005b2b72ca */ /* 0x000fe200000e0000 */
[----:B------:R-:W-:Y:S01]  /*1e400*/  WARPGROUP.ARRIVE ;  /* 0x00000000000079c5 */ /* 0x000fe20000000000 */
[----:B-1----:R-:W-:Y:S01]  /*1e410*/  MOV R3, UR7 ;  /* 0x0000000700037c02 */ /* 0x002fe20008000f00 */
[----:B------:R-:W-:Y:S01]  /*1e420*/  UMOV UR7, UR11 ;  /* 0x0000000b00077c82 */ /* 0x000fe20008000000 */
[----:B------:R-:W-:-:S02]  /*1e430*/  R2UR UR11, R15 ;  /* 0x000000000f0b72ca */ /* 0x000fc400000e0000 */
[----:B------:R-:W-:Y:S01]  /*1e440*/  MOV R23, UR7 ;  /* 0x0000000700177c02 */ /* 0x000fe20008000f00 */
[----:B------:R-:W-:Y:S01]  /*1e450*/  UMOV UR7, UR17 ;  /* 0x0000001100077c82 */ /* 0x000fe20008000000 */
[----:B------:R-:W-:-:S09]  /*1e460*/  R2UR UR17, R5 ;  /* 0x00000000051172ca */ /* 0x000fd200000e0000 */
[----:B------:R-:W-:Y:S01]  /*1e470*/  MOV R17, UR11 ;  /* 0x0000000b00117c02 */ /* 0x000fe20008000f00 */
[----:B------:R-:W-:Y:S01]  /*1e480*/  UMOV UR11, UR15 ;  /* 0x0000000f000b7c82 */ /* 0x000fe20008000000 */
[----:B------:R-:W-:Y:S01]  /*1e490*/  R2UR UR15, R89 ;  /* 0x00000000590f72ca */ /* 0x000fe200000e0000 */
[----:B------:R-:W-:Y:S01]  /*1e4a0*/  IMAD.MOV.U32 R89, RZ, RZ, 0x40000040 ;  /* 0x40000040ff597424 */ /* 0x000fe200078e00ff */
[----:B------:R-:W-:Y:S01]  /*1e4b0*/  MOV R25, UR11 ;  /* 0x0000000b00197c02 */ /* 0x000fe20008000f00 */
[----:B------:R-:W-:Y:S01]  /*1e4c0*/  UMOV UR11, UR13 ;  /* 0x0000000d000b7c82 */ /* 0x000fe20008000000 */
[----:B------:R-:W-:-:S09]  /*1e4d0*/  R2UR UR13, R11 ;  /* 0x000000000b0d72ca */ /* 0x000fd200000e0000 */
[----:B------:R-:W-:Y:S01]  /*1e4e0*/  MOV R19, UR15 ;  /* 0x0000000f00137c02 */ /* 0x000fe20008000f00 */
[----:B------:R-:W-:Y:S01]  /*1e4f0*/  UMOV UR15, UR19 ;  /* 0x00000013000f7c82 */ /* 0x000fe20008000000 */
[----:B------:R-:W-:Y:S02]  /*1e500*/  R2UR UR19, R15 ;  /* 0x000000000f1372ca */ /* 0x000fe400000e0000 */
[----:B------:R-:W-:Y:S01]  /*1e510*/  MOV R96, UR15 ;  /* 0x0000000f00607c02 */ /* 0x000fe20008000f00 */
[----:B------:R-:W-:Y:S01]  /*1e520*/  UMOV UR15, UR9 ;  /* 0x00000009000f7c82 */ /* 0x000fe20008000000 */
[----:B------:R-:W-:-:S09]  /*1e530*/  R2UR UR9, R11 ;  /* 0x000000000b0972ca */ /* 0x000fd200000e0000 */
[----:B------:R-:W-:Y:S01]  /*1e540*/  MOV R21, UR19 ;  /* 0x0000001300157c02 */ /* 0x000fe20008000f00 */
[----:B------:R-:W-:Y:S02]  /*1e550*/  UMOV UR19, UR21 ;  /* 0x0000001500137c82 */ /* 0x000fe40008000000 */
[----:B------:R-:W-:Y:S01]  /*1e560*/  MOV R94, UR19 ;  /* 0x00000013005e7c02 */ /* 0x000fe20008000f00 */
[----:B------:R-:W-:Y:S01]  /*1e570*/  UMOV UR19, UR5 ;  /* 0x0000000500137c82 */ /* 0x000fe20008000000 */
[----:B------:R-:W-:Y:S01]  /*1e580*/  R2UR UR5, R11 ;  /* 0x000000000b0572ca */ /* 0x000fe200000e0000 */
[----:B--2---:R-:W-:-:S04]  /*1e590*/  IMAD R12, R231, 0x700, R12 ;  /* 0x00000700e70c7824 */ /* 0x004fc800078e020c */
[C---:B------:R-:W-:Y:S01]  /*1e5a0*/  VIADD R90, R12.reuse, 0x200 ;  /* 0x000002000c5a7836 */ /* 0x040fe20000000000 */
[C---:B------:R-:W-:Y:S01]  /*1e5b0*/  R2UR UR26, R12.reuse ;  /* 0x000000000c1a72ca */ /* 0x040fe200000e0000 */
[C---:B------:R-:W-:Y:S01]  /*1e5c0*/  VIADD R88, R12.reuse, 0x300 ;  /* 0x000003000c587836 */ /* 0x040fe20000000000 */
        /* <DEDUP_REMOVED lines=20> */
[----:B------:R-:W-:Y:S01]  /*1e710*/  IMAD.MOV.U32 R15, RZ, RZ, 0x40000040 ;  /* 0x40000040ff0f7424 */ /* 0x000fe200078e00ff */
[----:B------:R-:W-:-:S02]  /*1e720*/  IADD3 R14, R12, 0x202, RZ ;  /* 0x000002020c0e7810 */ /* 0x000fc40007ffe0ff */
        /* <DEDUP_REMOVED lines=10> */
[----:B------:R-:W-:-:S04]  /*1e7d0*/  VIADD R14, R12, 0x104 ;  /* 0x000001040c0e7836 */ /* 0x000fc80000000000 */
[----:B---3--:R-:W-:-:S04]  /*1e7e0*/  MOV R2, UR6 ;  /* 0x0000000600027c02 */ /* 0x008fc80008000f00 */
[----:B------:R-:W-:Y:S01]  /*1e7f0*/  UMOV UR6, UR10 ;  /* 0x0000000a00067c82 */ /* 0x000fe20008000000 */
[----:B------:R-:W-:Y:S01]  /*1e800*/  R2UR UR10, R14 ;  /* 0x000000000e0a72ca */ /* 0x000fe200000e0000 */
[----:B------:R-:W-:Y:S01]  /*1e810*/  VIADD R14, R12, 0x304 ;  /* 0x000003040c0e7836 */ /* 0x000fe20000000000 */
[----:B------:R-:W-:Y:S01]  /*1e820*/  MOV R22, UR6 ;  /* 0x0000000600167c02 */ /* 0x000fe20008000f00 */
[----:B------:R-:W-:Y:S01]  /*1e830*/  UMOV UR6, UR16 ;  /* 0x0000001000067c82 */ /* 0x000fe20008000000 */
[----:B------:R-:W-:-:S09]  /*1e840*/  R2UR UR16, R4 ;  /* 0x00000000041072ca */ /* 0x000fd200000e0000 */
[----:B------:R-:W-:Y:S01]  /*1e850*/  MOV R16, UR10 ;  /* 0x0000000a00107c02 */ /* 0x000fe20008000f00 */
        /* <DEDUP_REMOVED lines=19> */
[----:B------:R-:W-:Y:S01]  /*1e990*/  UMOV UR14, UR8 ;  /* 0x00000008000e7c82 */ /* 0x000fe20008000000 */
[----:B------:R-:W-:-:S02]  /*1e9a0*/  IADD3 R14, R12, 0x6, RZ ;  /* 0x000000060c0e7810 */ /* 0x000fc40007ffe0ff */
[----:B------:R-:W-:Y:S01]  /*1e9b0*/  R2UR UR31, R89 ;  /* 0x00000000591f72ca */ /* 0x000fe200000e0000 */
[----:B------:R-:W-:Y:S01]  /*1e9c0*/  IMAD.MOV.U32 R89, RZ, RZ, 0x40000040 ;  /* 0x40000040ff597424 */ /* 0x000fe200078e00ff */
[C---:B------:R-:W-:Y:S02]  /*1e9d0*/  R2UR UR8, R10.reuse ;  /* 0x000000000a0872ca */ /* 0x040fe400000e0000 */
[----:B------:R-:W-:Y:S01]  /*1e9e0*/  MOV R20, UR18 ;  /* 0x0000001200147c02 */ /* 0x000fe20008000f00 */
[----:B------:R-:W-:Y:S02]  /*1e9f0*/  UMOV UR18, UR20 ;  /* 0x0000001400127c82 */ /* 0x000fe40008000000 */
[----:B------:R-:W-:Y:S01]  /*1ea00*/  MOV R93, UR18 ;  /* 0x00000012005d7c02 */ /* 0x000fe20008000f00 */
[----:B------:R-:W-:Y:S01]  /*1ea10*/  UMOV UR18, UR4 ;  /* 0x0000000400127c82 */ /* 0x000fe20008000000 */
[----:B------:R-:W-:-:S03]  /*1ea20*/  R2UR UR4, R10 ;  /* 0x000000000a0472ca */ /* 0x000fc600000e0000 */
        /* <DEDUP_REMOVED lines=17> */
[----:B------:R-:W-:Y:S02]  /*1eb40*/  WARPGROUP.DEPBAR.LE gsb0, 0x0 ;  /* 0x00008000000079c5 */ /* 0x000fe40000010000 */
[----:B------:R-:W-:-:S06]  /*1eb50*/  WARPGROUP.ARRIVE ;  /* 0x00000000000079c5 */ /* 0x000fcc0000000000 */
[----:B------:R-:W-:Y:S01]  /*1eb60*/  QGMMA.64x32x32.F32.E4M3.E4M3 R120, gdesc[UR44], RZ, !UPT, gsb0 ;  /* 0x006000002c7879f3 */ /* 0x000fe2000c0008ff */
[----:B------:R-:W-:Y:S01]  /*1eb70*/  R2UR UR46, R14 ;  /* 0x000000000e2e72ca */ /* 0x000fe200000e0000 */
[C---:B------:R-:W-:Y:S01]  /*1eb80*/  VIADD R14, R12.reuse, 0x506 ;  /* 0x000005060c0e7836 */ /* 0x040fe20000000000 */
[----:B------:R-:W-:Y:S01]  /*1eb90*/  R2UR UR47, R15 ;  /* 0x000000000f2f72ca */ /* 0x000fe200000e0000 */
[----:B------:R-:W-:Y:S01]  /*1eba0*/  VIADD R12, R12, 0x606 ;  /* 0x000006060c0c7836 */ /* 0x000fe20000000000 */
[----:B------:R-:W-:-:S04]  /*1ebb0*/  MOV R15, 0x40000040 ;  /* 0x40000040000f7802 */ /* 0x000fc80000000f00 */
[----:B------:R-:W-:Y:S01]  /*1ebc0*/  R2UR UR58, R12 ;  /* 0x000000000c3a72ca */ /* 0x000fe200000e0000 */
[----:B------:R-:W-:Y:S01]  /*1ebd0*/  IMAD.MOV.U32 R12, RZ, RZ, R94 ;  /* 0x000000ffff0c7224 */ /* 0x000fe200078e005e */
        /* <DEDUP_REMOVED lines=141> */
.L_x_8489:
[----:B------:R-:W-:Y:S01]  /*1f4b0*/  SHF.L.U32 R12, R237, 0x1f, RZ ;  /* 0x0000001fed0c7819 */ /* 0x000fe200000006ff */
[----:B-----5:R-:W-:-:S04]  /*1f4c0*/  IMAD R13, R3, 0x8, R16 ;  /* 0x00000008030d7824 */ /* 0x020fc800078e0210 */
[----:B------:R0:W1:Y:S01]  /*1f4d0*/  SYNCS.PHASECHK.TRANS64.TRYWAIT P0, [R13+URZ+0x2e850], R12 ;  /* 0x02e8500c0d0075a7 */ /* 0x000062000800017f */
[----:B------:R-:W-:Y:S05]  /*1f4e0*/  @!P1 BRA `(.L_x_8490) ;  /* 0x0000000000049947 */ /* 0x000fea0003800000 */
[----:B------:R-:W-:Y:S01]  /*1f4f0*/  BPT.TRAP 0x1 ;  /* 0x000000040000795c */ /* 0x000fe20000300000 */
.L_x_8490:
[----:B-1----:R-:W-:Y:S05]  /*1f500*/  @P0 BRA `(.L_x_8488) ;  /* 0x0000000000080947 */ /* 0x002fea0003800000 */
[----:B------:R-:W1:Y:S02]  /*1f510*/  SYNCS.PHASECHK.TRANS64.TRYWAIT P0, [R13+URZ+0x2e850], R12 ;  /* 0x02e8500c0d0075a7 */ /* 0x000e64000800017f */
[----:B-1----:R-:W-:Y:S05]  /*1f520*/  @!P0 BRA `(.L_x_8491) ;  /* 0x0000011400d88947 */ /* 0x002fea0003800000 */
.L_x_8488:
[----:B01---5:R-:W-:Y:S01]  /*1f530*/  VIADD R12, R16, 0x400 ;  /* 0x00000400100c7836 */ /* 0x023fe20000000000 */
        /* <DEDUP_REMOVED lines=34> */
[----:B------:R-:W-:Y:S01]  /*1f760*/  FMUL.FTZ R153, R2, R153 ;  /* 0x0000009902997220 */ /* 0x000fe20000410000 */
[----:B------:R-:W-:Y:S01]  /*1f770*/  R2UR UR7, R15 ;  /* 0x000000000f0772ca */ /* 0x000fe200000e0000 */
[----:B------:R-:W-:Y:S01]  /*1f780*/  IMAD.MOV.U32 R15, RZ, RZ, -0x3ffffff0 ;  /* 0xc0000010ff0f7424 */ /* 0x000fe200078e00ff */
[----:B------:R-:W-:Y:S01]  /*1f790*/  IADD3 R14, R12, 0x200, RZ ;  /* 0x000002000c0e7810 */ /* 0x000fe20007ffe0ff */
        /* <DEDUP_REMOVED lines=85> */
[----:B------:R-:W-:Y:S01]  /*1fcf0*/  FMUL.FTZ R103, R2, R103 ;  /* 0x0000006702677220 */ /* 0x000fe20000410000 */
[----:B------:R-:W-:-:S02]  /*1fd00*/  ULDC UR4, c[0x0][0x988] ;  /* 0x0002620000047ab9 */ /* 0x000fc40000000800 */
        /* <DEDUP_REMOVED lines=10> */
[----:B------:R-:W-:Y:S01]  /*1fdb0*/  QGMMA.64x128x32.F32.E4M3.E4M3 R24, R220, gdesc[UR4], R24, gsb0 ;  /* 0x01e00004dc187df3 */ /* 0x000fe20008000818 */
        /* <DEDUP_REMOVED lines=9> */
[----:B------:R-:W0:Y:S01]  /*1fe50*/  S2R R227, SR_TID.X ;  /* 0x0000000000e37919 */ /* 0x000e220000002100 */
[----:B------:R-:W-:-:S06]  /*1fe60*/  ISETP.NE.AND P0, PT, R226, RZ, PT ;  /* 0x000000ffe200720c */ /* 0x000fcc0003f05270 */
        /* <DEDUP_REMOVED lines=57> */
[----:B------:R-:W-:Y:S01]  /*20200*/  FMUL.FTZ R194, R2, R195 ;  /* 0x000000c302c27220 */ /* 0x000fe20000410000 */
[----:B------:R-:W-:Y:S01]  /*20210*/  R2UR UR6, R14 ;  /* 0x000000000e0672ca */ /* 0x000fe200000e0000 */
[----:B------:R-:W1:Y:S01]  /*20220*/  MUFU.TANH R185, R185 ;  /* 0x000000b900b97308 */ /* 0x000e620000002400 */
[C---:B------:R-:W-:Y:S01]  /*20230*/  FMUL.FTZ R195, R2.reuse, R196 ;  /* 0x000000c402c37220 */ /* 0x040fe20000410000 */
[C---:B------:R-:W-:Y:S01]  /*20240*/  FMUL.FTZ R196, R2.reuse, R197 ;  /* 0x000000c502c47220 */ /* 0x040fe20000410000 */
[C---:B------:R-:W-:Y:S01]  /*20250*/  FMUL.FTZ R197, R2.reuse, R198 ;  /* 0x000000c602c57220 */ /* 0x040fe20000410000 */
[C---:B------:R-:W-:Y:S01]  /*20260*/  FMUL.FTZ R198, R2.reuse, R199 ;  /* 0x000000c702c67220 */ /* 0x040fe20000410000 */
[----:B------:R-:W-:-:S03]  /*20270*/  FMUL.FTZ R199, R2, R88 ;  /* 0x0000005802c77220 */ /* 0x000fc60000410000 */
        /* <DEDUP_REMOVED lines=29> */
[----:B--2---:R-:W-:-:S04]  /*20450*/  FMNMX.FTZ R13, R196, R13, !PT ;  /* 0x0000000dc40d7209 */ /* 0x004fc80007810000 */
[----:B------:R-:W-:Y:S01]  /*20460*/  FMNMX.FTZ R13, R168, R13, !PT ;  /* 0x0000000da80d7209 */ /* 0x000fe20007810000 */
[----:B------:R-:W-:Y:S02]  /*20470*/  WARPGROUP.DEPBAR.LE gsb0, 0x0 ;  /* 0x00008000000079c5 */ /* 0x000fe40000010000 */
[----:B------:R-:W-:Y:S01]  /*20480*/  WARPGROUP.ARRIVE ;  /* 0x00000000000079c5 */ /* 0x000fe20000000000 */
[----:B0-----:R-:W-:Y:S01]  /*20490*/  FMNMX.FTZ R14, R198, R14, !PT ;  /* 0x0000000ec60e7209 */ /* 0x001fe20007810000 */
[----:B------:R-:W-:Y:S01]  /*204a0*/  MUFU.TANH R131, R131 ;  /* 0x0000008300837308 */ /* 0x000fe20000002400 */
[----:B------:R-:W-:Y:S02]  /*204b0*/  FMNMX.FTZ R13, R169, R13, !PT ;  /* 0x0000000da90d7209 */ /* 0x000fe40007810000 */
[----:B------:R-:W-:Y:S01]  /*204c0*/  FMNMX.FTZ R14, R170, R14, !PT ;  /* 0x0000000eaa0e7209 */ /* 0x000fe20007810000 */
[----:B------:R-:W-:Y:S01]  /*204d0*/  QGMMA.64x128x32.F32.E4M3.E4M3 R24, R208, gdesc[UR4], R24, gsb0 ;  /* 0x01e00004d0187df3 */ /* 0x000fe20008000818 */
        /* <DEDUP_REMOVED lines=32> */
[----:B------:R-:W4:Y:S01]  /*206e0*/  MUFU.TANH R105, R105 ;  /* 0x0000006900697308 */ /* 0x000f220000002400 */
        /* <DEDUP_REMOVED lines=35> */
[----:B-1----:R-:W-:-:S02]  /*20920*/  FMNMX.FTZ R13, R129, R13, !PT ;  /* 0x0000000d810d7209 */ /* 0x002fc40007810000 */
[----:B------:R-:W-:Y:S02]  /*20930*/  FMNMX.FTZ R14, R130, R14, !PT ;  /* 0x0000000e820e7209 */ /* 0x000fe40007810000 */
[----:B0-----:R-:W-:Y:S02]  /*20940*/  FMNMX.FTZ R13, R132, R13, !PT ;  /* 0x0000000d840d7209 */ /* 0x001fe40007810000 */
[----:B------:R-:W-:Y:S01]  /*20950*/  FMNMX.FTZ R14, R131, R14, !PT ;  /* 0x0000000e830e7209 */ /* 0x000fe20007810000 */
[----:B------:R-:W0:Y:S01]  /*20960*/  MUFU.TANH R113, R113 ;  /* 0x0000007100717308 */ /* 0x000e220000002400 */
[----:B--2---:R-:W-:Y:S02]  /*20970*/  FMNMX.FTZ R13, R133, R13, !PT ;  /* 0x0000000d850d7209 */ /* 0x004fe40007810000 */
[----:B------:R-:W-:Y:S02]  /*20980*/  FMNMX.FTZ R14, R134, R14, !PT ;  /* 0x0000000e860e7209 */ /* 0x000fe40007810000 */
[----:B---3--:R-:W-:-:S02]  /*20990*/  FMNMX.FTZ R13, R104, R13, !PT ;  /* 0x0000000d680d7209 */ /* 0x008fc40007810000 */
[----:B------:R-:W-:Y:S01]  /*209a0*/  FMNMX.FTZ R14, R135, R14, !PT ;  /* 0x0000000e870e7209 */ /* 0x000fe20007810000 */
[----:B------:R-:W1:Y:S01]  /*209b0*/  MUFU.TANH R115, R115 ;  /* 0x0000007300737308 */ /* 0x000e620000002400 */
[----:B----4-:R-:W-:Y:S02]  /*209c0*/  FMNMX.FTZ R13, R105, R13, !PT ;  /* 0x0000000d690d7209 */ /* 0x010fe40007810000 */
[----:B------:R-:W-:Y:S02]  /*209d0*/  FMNMX.FTZ R14, R106, R14, !PT ;  /* 0x0000000e6a0e7209 */ /* 0x000fe40007810000 */
[----:B------:R-:W-:Y:S02]  /*209e0*/  FMNMX.FTZ R13, R108, R13, !PT ;  /* 0x0000000d6c0d7209 */ /* 0x000fe40007810000 */
[----:B------:R-:W-:Y:S01]  /*209f0*/  FMNMX.FTZ R14, R107, R14, !PT ;  /* 0x0000000e6b0e7209 */ /* 0x000fe20007810000 */
[----:B------:R-:W2:Y:S01]  /*20a00*/  MUFU.TANH R116, R116 ;  /* 0x0000007400747308 */ /* 0x000ea20000002400 */
[----:B------:R-:W-:-:S02]  /*20a10*/  FMNMX.FTZ R13, R109, R13, !PT ;  /* 0x0000000d6d0d7209 */ /* 0x000fc40007810000 */
[----:B------:R-:W-:Y:S02]  /*20a20*/  FMNMX.FTZ R14, R110, R14, !PT ;  /* 0x0000000e6e0e7209 */ /* 0x000fe40007810000 */
[----:B------:R-:W-:Y:S02]  /*20a30*/  FMNMX.FTZ R13, R112, R13, !PT ;  /* 0x0000000d700d7209 */ /* 0x000fe40007810000 */
[----:B------:R-:W-:Y:S01]  /*20a40*/  FMNMX.FTZ R14, R111, R14, !PT ;  /* 0x0000000e6f0e7209 */ /* 0x000fe20007810000 */
[----:B------:R-:W3:Y:S01]  /*20a50*/  MUFU.TANH R118, R118 ;  /* 0x0000007600767308 */ /* 0x000ee20000002400 */
[----:B0-----:R-:W-:Y:S01]  /*20a60*/  FMNMX.FTZ R13, R113, R13, !PT ;  /* 0x0000000d710d7209 */ /* 0x001fe20007810000 */
[----:B------:R-:W-:Y:S02]  /*20a70*/  WARPGROUP.DEPBAR.LE gsb0, 0x0 ;  /* 0x00008000000079c5 */ /* 0x000fe40000010000 */
[----:B------:R-:W-:Y:S01]  /*20a80*/  FMUL.FTZ R208, R2, R89 ;  /* 0x0000005902d07220 */ /* 0x000fe20000410000 */
[----:B------:R-:W-:Y:S01]  /*20a90*/  FMNMX.FTZ R14, R114, R14, !PT ;  /* 0x0000000e720e7209 */ /* 0x000fe20007810000 */
[----:B------:R-:W-:-:S02]  /*20aa0*/  WARPGROUP.ARRIVE ;  /* 0x00000000000079c5 */ /* 0x000fc40000000000 */
[----:B------:R-:W0:Y:S01]  /*20ab0*/  MUFU.TANH R117, R117 ;  /* 0x0000007500757308 */ /* 0x000e220000002400 */
[----:B-1----:R-:W-:Y:S02]  /*20ac0*/  FMNMX.FTZ R14, R115, R14, !PT ;  /* 0x0000000e730e7209 */ /* 0x002fe40007810000 */
[----:B--2---:R-:W-:-:S05]  /*20ad0*/  FMNMX.FTZ R13, R116, R13, !PT ;  /* 0x0000000d740d7209 */ /* 0x004fca0007810000 */
        /* <DEDUP_REMOVED lines=38> */
[----:B0-----:R-:W-:Y:S01]  /*20d40*/  FMNMX.FTZ R14, R14, R89, !PT ;  /* 0x000000590e0e7209 */ /* 0x001fe20007810000 */
[----:B------:R-:W-:-:S04]  /*20d50*/  IMAD.MOV.U32 R89, RZ, RZ, -0x3ffffff0 ;  /* 0xc0000010ff597424 */ /* 0x000fc800078e00ff */
[----:B------:R-:W0:Y:S01]  /*20d60*/  SHFL.BFLY PT, R210, R14, 0x1, 0x1f ;  /* 0x0c201f000ed27f89 */ /* 0x000e2200000e0000 */
[----:B------:R-:W-:Y:S02]  /*20d70*/  R2UR UR7, R89 ;  /* 0x00000000590772ca */ /* 0x000fe400000e0000 */
[----:B-1----:R-:W-:Y:S01]  /*20d80*/  FMNMX.FTZ R13, R13, R88, !PT ;  /* 0x000000580d0d7209 */ /* 0x002fe20007810000 */
[----:B------:R-:W-:-:S04]  /*20d90*/  VIADD R88, R12, 0x500 ;  /* 0x000005000c587836 */ /* 0x000fc80000000000 */
[----:B------:R-:W1:Y:S01]  /*20da0*/  SHFL.BFLY PT, R209, R13, 0x1, 0x1f ;  /* 0x0c201f000dd17f89 */ /* 0x000e6200000e0000 */
[----:B------:R-:W-:Y:S01]  /*20db0*/  R2UR UR6, R88 ;  /* 0x00000000580672ca */ /* 0x000fe200000e0000 */
[----:B------:R-:W-:-:S12]  /*20dc0*/  IMAD.U32 R88, RZ, RZ, UR4 ;  /* 0x00000004ff587e24 */ /* 0x000fd8000f8e00ff */
[----:B------:R-:W-:Y:S01]  /*20dd0*/  QGMMA.64x128x32.F32.E4M3.E4M3 R24, R204, gdesc[UR4], R24, gsb0 ;  /* 0x01e00004cc187df3 */ /* 0x000fe20008000818 */
[----:B0-----:R-:W-:-:S05]  /*20de0*/  FMNMX.FTZ R14, R14, R210, !PT ;  /* 0x000000d20e0e7209 */ /* 0x001fca0007810000 */
[----:B------:R-:W-:Y:S01]  /*20df0*/  FADD.FTZ R89, -R14, R0 ;  /* 0x000000000e597221 */ /* 0x000fe20000010100 */
[----:B-1----:R-:W-:-:S03]  /*20e00*/  FMNMX.FTZ R13, R13, R209, !PT ;  /* 0x000000d10d0d7209 */ /* 0x002fc60007810000 */
[----:B------:R-:W-:Y:S02]  /*20e10*/  FMUL.FTZ R89, R89, R88 ;  /* 0x0000005859597220 */ /* 0x000fe40000410000 */
[----:B------:R-:W-:-:S04]  /*20e20*/  FADD.FTZ R21, -R13, R21 ;  /* 0x000000150d157221 */ /* 0x000fc80000010100 */
[----:B------:R-:W-:Y:S01]  /*20e30*/  MUFU.EX2 R89, R89 ;  /* 0x0000005900597308 */ /* 0x000fe20000000800 */
[----:B------:R-:W-:-:S07]  /*20e40*/  FMUL.FTZ R21, R21, R88 ;  /* 0x0000005815157220 */ /* 0x000fce0000410000 */
[----:B------:R-:W-:Y:S01]  /*20e50*/  MUFU.EX2 R21, R21 ;  /* 0x0000001500157308 */ /* 0x000fe20000000800 */
[----:B------:R-:W-:Y:S02]  /*20e60*/  WARPGROUP.DEPBAR.LE gsb0, 0x0 ;  /* 0x00008000000079c5 */ /* 0x000fe40000010000 */
[----:B------:R-:W-:Y:S01]  /*20e70*/  FFMA.FTZ R205, R14, R88, -8 ;  /* 0xc10000000ecd7423 */ /* 0x000fe20000010058 */
[----:B------:R-:W-:-:S03]  /*20e80*/  WARPGROUP.ARRIVE ;  /* 0x00000000000079c5 */ /* 0x000fc60000000000 */
        /* <DEDUP_REMOVED lines=24> */
[-CC-:B------:R-:W-:Y:S01]  /*21010*/  FFMA.FTZ R161, R161, R88.reuse, -R205.reuse ;  /* 0x00000058a1a17223 */ /* 0x180fe200000108cd */
[----:B------:R-:W-:-:S01]  /*21020*/  FFMA.FTZ R164, R164, R88, -R205 ;  /* 0x00000058a4a47223 */ /* 0x000fc200000108cd */
[-CC-:B------:R-:W-:Y:S01]  /*21030*/  FFMA.FTZ R165, R165, R88.reuse, -R205.reuse ;  /* 0x00000058a5a57223 */ /* 0x180fe200000108cd */
[----:B------:R-:W-:-:S01]  /*21040*/  FFMA.FTZ R136, R136, R88, -R205 ;  /* 0x0000005888887223 */ /* 0x000fc200000108cd */
[-CC-:B------:R-:W-:Y:S01]  /*21050*/  FFMA.FTZ R137, R137, R88.reuse, -R205.reuse ;  /* 0x0000005889897223 */ /* 0x180fe200000108cd */
[----:B------:R-:W-:-:S01]  /*21060*/  FFMA.FTZ R140, R140, R88, -R205 ;  /* 0x000000588c8c7223 */ /* 0x000fc200000108cd */
[----:B------:R-:W3:Y:S01]  /*21070*/  MUFU.EX2 R188, R188 ;  /* 0x000000bc00bc7308 */ /* 0x000ee20000000800 */
[----:B------:R-:W-:-:S01]  /*21080*/  FFMA.FTZ R141, R141, R88, -R205 ;  /* 0x000000588d8d7223 */ /* 0x000fc200000108cd */
[-CC-:B------:R-:W-:Y:S01]  /*21090*/  FFMA.FTZ R144, R144, R88.reuse, -R205.reuse ;  /* 0x0000005890907223 */ /* 0x180fe200000108cd */
[----:B------:R-:W-:-:S01]  /*210a0*/  FFMA.FTZ R145, R145, R88, -R205 ;  /* 0x0000005891917223 */ /* 0x000fc200000108cd */
[-CC-:B------:R-:W-:Y:S01]  /*210b0*/  FFMA.FTZ R148, R148, R88.reuse, -R205.reuse ;  /* 0x0000005894947223 */ /* 0x180fe200000108cd */
[----:B------:R-:W-:-:S01]  /*210c0*/  FFMA.FTZ R149, R149, R88, -R205 ;  /* 0x0000005895957223 */ /* 0x000fc200000108cd */
[-CC-:B------:R-:W-:Y:S01]  /*210d0*/  FFMA.FTZ R120, R120, R88.reuse, -R205.reuse ;  /* 0x0000005878787223 */ /* 0x180fe200000108cd */
[----:B------:R-:W-:-:S01]  /*210e0*/  FFMA.FTZ R121, R121, R88, -R205 ;  /* 0x0000005879797223 */ /* 0x000fc200000108cd */
[----:B------:R-:W4:Y:S01]  /*210f0*/  MUFU.EX2 R191, R191 ;  /* 0x000000bf00bf7308 */ /* 0x000f220000000800 */
        /* <DEDUP_REMOVED lines=23> */
[----:B0-----:R-:W-:Y:S01]  /*21270*/  FFMA.FTZ R236, R89, R236, R15 ;  /* 0x000000ec59ec7223 */ /* 0x001fe2000001000f */
[----:B------:R-:W0:Y:S01]  /*21280*/  MUFU.EX2 R192, R192 ;  /* 0x000000c000c07308 */ /* 0x000e220000000800 */
[----:B------:R-:W-:-:S02]  /*21290*/  VIADD R92, R12, 0x600 ;  /* 0x000006000c5c7836 */ /* 0x000fc40000000000 */
        /* <DEDUP_REMOVED lines=13> */
[----:B----4-:R-:W-:-:S01]  /*21370*/  FADD.FTZ R236, R191, R236 ;  /* 0x000000ecbfec7221 */ /* 0x010fc20000010000 */
[----:B------:R-:W2:Y:S01]  /*21380*/  MUFU.EX2 R185, R185 ;  /* 0x000000b900b97308 */ /* 0x000ea20000000800 */
[----:B------:R-:W-:-:S01]  /*21390*/  FFMA.FTZ R171, R171, R88, -R205 ;  /* 0x00000058abab7223 */ /* 0x000fc200000108cd */
[----:B------:R-:W-:Y:S01]  /*213a0*/  FFMA.FTZ R174, R174, R88, -R205 ;  /* 0x00000058aeae7223 */ /* 0x000fe200000108cd */
[----:B0-----:R-:W-:-:S01]  /*213b0*/  FADD.FTZ R236, R192, R236 ;  /* 0x000000ecc0ec7221 */ /* 0x001fc20000010000 */
        /* <DEDUP_REMOVED lines=25> */
[----:B------:R-:W-:Y:S01]  /*21550*/  R2UR UR6, R92 ;  /* 0x000000005c0672ca */ /* 0x000fe200000e0000 */
        /* <DEDUP_REMOVED lines=113> */
[----:B------:R-:W-:-:S06]  /*21c70*/  FFMA.FTZ R93, R119, R88, -R205 ;  /* 0x00000058775d7223 */ /* 0x000fcc00000108cd */
        /* <DEDUP_REMOVED lines=76> */
[----:B------:R-:W-:-:S05]  /*22140*/  IADD3 R111, -R227, 0xb, RZ ;  /* 0x0000000be36f7810 */ /* 0x000fca0007ffe1ff */
[----:B------:R2:W-:Y:S06]  /*22150*/  BAR.ARV R111, 0x100 ;  /* 0x0004006f0000751d */ /* 0x0005ec0000002000 */
[----:B------:R-:W3:Y:S01]  /*22160*/  MUFU.EX2 R92, R92 ;  /* 0x0000005c005c7308 */ /* 0x000ee20000000800 */
[----:B0-----:R-:W-:-:S01]  /*22170*/  FADD.FTZ R119, R114, R119 ;  /* 0x0000007772777221 */ /* 0x001fc20000010000 */
[----:B--2---:R-:W-:Y:S02]  /*22180*/  @!P0 IMAD R111, R231, 0x8, R16 ;  /* 0x00000008e76f8824 */ /* 0x004fe400078e0210 */
[----:B-1----:R-:W-:-:S03]  /*22190*/  FADD.FTZ R115, R113, R115 ;  /* 0x0000007371737221 */ /* 0x002fc60000010000 */
[----:B------:R-:W-:Y:S01]  /*221a0*/  @!P0 IADD3 R111, R111, 0x2e840, RZ ;  /* 0x0002e8406f6f8810 */ /* 0x000fe20007ffe0ff */
[----:B------:R-:W0:Y:S03]  /*221b0*/  MUFU.EX2 R116, R116 ;  /* 0x0000007400747308 */ /* 0x000e260000000800 */
[----:B------:R-:W-:-:S04]  /*221c0*/  @!P0 PRMT R111, RZ, 0x654, R111 ;  /* 0x00000654ff6f8816 */ /* 0x000fc8000000006f */
[----:B------:R1:W-:Y:S01]  /*221d0*/  @!P0 SYNCS.ARRIVE.TRANS64.RED.A1T0 RZ, [R111+URZ], RZ ;  /* 0x000000ff6fff89a7 */ /* 0x0003e2000810043f */
        /* <DEDUP_REMOVED lines=42> */
.L_x_8492:
[----:B------:R-:W2:Y:S04]  /*22480*/  LDL R0, [R1+0x5c] ;  /* 0x00005c0001007983 */ /* 0x000ea80000100800 */
[----:B------:R-:W3:Y:S01]  /*22490*/  LDL R111, [R1+0x58] ;  /* 0x00005800016f7983 */ /* 0x000ee20000100800 */
[----:B------:R-:W-:Y:S02]  /*224a0*/  F2FP.SATFINITE.E4M3.F32.PACK_AB_MERGE_C R108, R109, R108, RZ ;  /* 0x0000006c6d6c723e */ /* 0x000fe400048070ff */
[----:B------:R-:W-:Y:S02]  /*224b0*/  F2FP.SATFINITE.E4M3.F32.PACK_AB_MERGE_C R116, R117, R116, RZ ;  /* 0x000000747574723e */ /* 0x000fe400048070ff */
[----:B------:R-:W-:Y:S02]  /*224c0*/  F2FP.SATFINITE.E4M3.F32.PACK_AB_MERGE_C R206, R207, R206, RZ ;  /* 0x000000cecfce723e */ /* 0x000fe400048070ff */
[----:B------:R-:W-:-:S02]  /*224d0*/  F2FP.SATFINITE.E4M3.F32.PACK_AB_MERGE_C R108, R105, R104, R108 ;  /* 0x00000068696c723e */ /* 0x000fc4000480706c */
[----:B------:R-:W-:Y:S02]  /*224e0*/  F2FP.SATFINITE.E4M3.F32.PACK_AB_MERGE_C R116, R113, R112, R116 ;  /* 0x000000707174723e */ /* 0x000fe40004807074 */
        /* <DEDUP_REMOVED lines=118> */
[----:B------:R-:W-:Y:S01]  /*22c50*/  IMAD.MOV.U32 R206, RZ, RZ, R116 ;  /* 0x000000ffffce7224 */ /* 0x000fe200078e0074 */
[----:B--2---:R-:W-:Y:S01]  /*22c60*/  R2UR UR4, R0 ;  /* 0x00000000000472ca */ /* 0x004fe200000e0000 */
[----:B------:R-:W-:Y:S01]  /*22c70*/  IMAD R0, R3, 0x8, R16 ;  /* 0x0000000803007824 */ /* 0x000fe200078e0210 */
[----:B---3--:R-:W-:-:S03]  /*22c80*/  ISETP.GT.AND P0, PT, R20, R111, PT ;  /* 0x0000006f1400720c */ /* 0x008fc60003f04270 */
[----:B------:R-:W-:-:S08]  /*22c90*/  VIADD R0, R0, 0x2e860 ;  /* 0x0002e86000007836 */ /* 0x000fd00000000000 */
[----:B------:R-:W-:-:S05]  /*22ca0*/  IMAD.U32 R3, RZ, RZ, UR4 ;  /* 0x00000004ff037e24 */ /* 0x000fca000f8e00ff */
[----:B------:R-:W-:Y:S01]  /*22cb0*/  PRMT R0, R3, 0x654, R0 ;  /* 0x0000065403007816 */ /* 0x000fe20000000000 */
[----:B------:R-:W-:-:S03]  /*22cc0*/  VIADD R20, R20, 0xffffffff ;  /* 0xffffffff14147836 */ /* 0x000fc60000000000 */
[----:B------:R0:W-:Y:S01]  /*22cd0*/  SYNCS.ARRIVE.TRANS64.RED.A1T0 RZ, [R0+URZ], RZ ;  /* 0x000000ff00ff79a7 */ /* 0x0001e2000810043f */
[----:B------:R-:W-:Y:S02]  /*22ce0*/  IMAD.MOV.U32 R3, RZ, RZ, R231 ;  /* 0x000000ffff037224 */ /* 0x000fe400078e00e7 */
[----:B0-----:R-:W-:Y:S01]  /*22cf0*/  IMAD.MOV.U32 R0, RZ, RZ, R14 ;  /* 0x000000ffff007224 */ /* 0x001fe200078e000e */
[----:B------:R-:W-:Y:S06]  /*22d00*/  @P0 BRA `(.L_x_8493) ;  /* 0xffffffb000900947 */ /* 0x000fec000383ffff */
.L_x_8482:
[----:B------:R-:W-:Y:S05]  /*22d10*/  WARPSYNC.ALL ;  /* 0x0000000000007948 */ /* 0x000fea0003800000 */
[----:B------:R-:W-:Y:S06]  /*22d20*/  BAR.ARV 0x8, 0x180 ;  /* 0x0206000000007b1d */ /* 0x000fec0000002000 */
[----:B------:R-:W-:Y:S05]  /*22d30*/  @!P1 BRA `(.L_x_8494) ;  /* 0x0000000000049947 */ /* 0x000fea0003800000 */
[----:B------:R-:W-:Y:S01]  /*22d40*/  BPT.TRAP 0x1 ;  /* 0x000000040000795c */ /* 0x000fe20000300000 */
.L_x_8494:
[----:B------:R-:W-:Y:S01]  /*22d50*/  IMAD R9, R231, 0x8, R16 ;  /* 0x00000008e7097824 */ /* 0x000fe200078e0210 */
[----:B------:R-:W-:-:S04]  /*22d60*/  SHF.L.U32 R0, R234, 0x1f, RZ ;  /* 0x0000001fea007819 */ /* 0x000fc800000006ff */
[----:B------:R0:W1:Y:S01]  /*22d70*/  SYNCS.PHASECHK.TRANS64.TRYWAIT P0, [R9+URZ+0x2e850], R0 ;  /* 0x02e85000090075a7 */ /* 0x000062000800017f */
[----:B------:R-:W-:Y:S05]  /*22d80*/  @!P1 BRA `(.L_x_8495) ;  /* 0x0000000000049947 */ /* 0x000fea0003800000 */
[----:B------:R-:W-:Y:S01]  /*22d90*/  BPT.TRAP 0x1 ;  /* 0x000000040000795c */ /* 0x000fe20000300000 */
.L_x_8495:
[----:B------:R-:W-:-:S04]  /*22da0*/  IADD3 R16, R16, 0x400, RZ ;  /* 0x0000040010107810 */ /* 0x000fc80007ffe0ff */
[----:B------:R-:W-:-:S04]  /*22db0*/  SHF.R.U32.HI R16, RZ, 0x4, R16 ;  /* 0x00000004ff107819 */ /* 0x000fc80000011610 */
[----:B------:R-:W-:-:S04]  /*22dc0*/  LOP3.LUT R16, R16, 0x3fff, RZ, 0xc0, !PT ;  /* 0x00003fff10107812 */ /* 0x000fc800078ec0ff */
[----:B------:R-:W-:Y:S01]  /*22dd0*/  LOP3.LUT R16, R16, 0x10000, RZ, 0xfc, !PT ;  /* 0x0001000010107812 */ /* 0x000fe200078efcff */
[----:B-1----:R-:W-:Y:S06]  /*22de0*/  @P0 BRA `(.L_x_8496) ;  /* 0x0000000000080947 */ /* 0x002fec0003800000 */
[----:B------:R-:W1:Y:S02]  /*22df0*/  SYNCS.PHASECHK.TRANS64.TRYWAIT P0, [R9+URZ+0x2e850], R0 ;  /* 0x02e85000090075a7 */ /* 0x000e64000800017f */
[----:B-1----:R-:W-:Y:S05]  /*22e00*/  @!P0 BRA `(.L_x_8497) ;  /* 0x000000dc00b48947 */ /* 0x002fea0003800000 */
.L_x_8496:
[----:B------:R-:W-:Y:S01]  /*22e10*/  IMAD R2, R231, 0x700, R16 ;  /* 0x00000700e7027824 */ /* 0x000fe200078e0210 */
[----:B------:R-:W0:Y:S01]  /*22e20*/  LDL R12, [R1+0x9c] ;  /* 0x00009c00010c7983 */ /* 0x000e220000100800 */
[----:B------:R-:W-:Y:S01]  /*22e30*/  IMAD.MOV.U32 R3, RZ, RZ, -0x3ffffff0 ;  /* 0xc0000010ff037424 */ /* 0x000fe200078e00ff */
[----:B------:R-:W-:Y:S05]  /*22e40*/  WARPSYNC.ALL ;  /* 0x0000000000007948 */ /* 0x000fea0003800000 */
[C---:B------:R-:W-:Y:S01]  /*22e50*/  R2UR UR6, R2.reuse ;  /* 0x00000000020672ca */ /* 0x040fe200000e0000 */
[----:B------:R-:W-:Y:S01]  /*22e60*/  VIADD R4, R2, 0x100 ;  /* 0x0000010002047836 */ /* 0x000fe20000000000 */
[----:B------:R-:W-:Y:S01]  /*22e70*/  R2UR UR7, R3 ;  /* 0x00000000030772ca */ /* 0x000fe200000e0000 */
[----:B------:R-:W-:Y:S01]  /*22e80*/  WARPGROUP.ARRIVE ;  /* 0x00000000000079c5 */ /* 0x000fe20000000000 */
[----:B------:R-:W-:Y:S01]  /*22e90*/  IMAD.MOV.U32 R5, RZ, RZ, -0x3ffffff0 ;  /* 0xc0000010ff057424 */ /* 0x000fe200078e00ff */
[----:B------:R-:W2:Y:S01]  /*22ea0*/  LDL R10, [R1+0x88] ;  /* 0x00008800010a7983 */ /* 0x000ea20000100800 */
[----:B------:R-:W-:-:S03]  /*22eb0*/  ULDC.64 UR4, c[0x0][0x9a0] ;  /* 0x0002680000047ab9 */ /* 0x000fc60000000a00 */
[----:B------:R-:W3:Y:S01]  /*22ec0*/  LDL R8, [R1+0x74] ;  /* 0x0000740001087983 */ /* 0x000ee20000100800 */
[----:B------:R-:W-:Y:S01]  /*22ed0*/  ISETP.NE.U32.AND P0, PT, RZ, UR4, PT ;  /* 0x00000004ff007c0c */ /* 0x000fe2000bf05070 */
[----:B------:R-:W-:Y:S01]  /*22ee0*/  IMAD.MOV.U32 R11, RZ, RZ, -0x3ffffff0 ;  /* 0xc0000010ff0b7424 */ /* 0x000fe200078e00ff */
[----:B------:R-:W-:Y:S02]  /*22ef0*/  ULDC.64 UR8, c[0x0][0x208] ;  /* 0x0000820000087ab9 */ /* 0x000fe40000000a00 */
[----:B------:R-:W-:Y:S01]  /*22f00*/  ISETP.NE.AND.EX P0, PT, RZ, UR5, PT, P0 ;  /* 0x00000005ff007c0c */ /* 0x000fe2000bf05300 */
[----:B------:R-:W-:Y:S01]  /*22f10*/  QGMMA.64x128x32.F32.E4M3.E4M3 R24, R224, gdesc[UR4], R24, gsb0 ;  /* 0x01e00004e0187df3 */ /* 0x000fe20008000818 */
[----:B------:R-:W-:Y:S01]  /*22f20*/  R2UR UR6, R4 ;  /* 0x00000000040672ca */ /* 0x000fe200000e0000 */
[----:B------:R-:W-:Y:S01]  /*22f30*/  VIADD R4, R2, 0x200 ;  /* 0x0000020002047836 */ /* 0x000fe20000000000 */
[----:B------:R-:W-:Y:S01]  /*22f40*/  R2UR UR7, R5 ;  /* 0x00000000050772ca */ /* 0x000fe200000e0000 */
[----:B------:R-:W-:-:S08]  /*22f50*/  IMAD.MOV.U32 R5, RZ, RZ, -0x3ffffff0 ;  /* 0xc0000010ff057424 */ /* 0x000fd000078e00ff */
[----:B------:R-:W3:Y:S01]  /*22f60*/  @P0 LDC.64 R6, c[0x0][0x9d0] ;  /* 0x00027400ff060b82 */ /* 0x000ee20000000a00 */
[----:B------:R-:W-:Y:S02]  /*22f70*/  WARPGROUP.DEPBAR.LE gsb0, 0x0 ;  /* 0x00008000000079c5 */ /* 0x000fe40000010000 */
        /* <DEDUP_REMOVED lines=12> */
[----:B01----:R-:W-:-:S04]  /*23040*/  @P0 IMAD R0, R12, R4, RZ ;  /* 0x000000040c000224 */ /* 0x003fc800078e02ff */
[C---:B--2---:R-:W-:Y:S02]  /*23050*/  @P0 IMAD R3, R10.reuse, R5, R0 ;  /* 0x000000050a030224 */ /* 0x044fe400078e0200 */
[----:B------:R-:W-:-:S04]  /*23060*/  @P0 IMAD.WIDE.U32 R4, R10, R4, RZ ;  /* 0x000000040a040225 */ /* 0x000fc800078e00ff */
[----:B------:R-:W-:Y:S02]  /*23070*/  VIADD R10, R2, 0x400 ;  /* 0x00000400020a7836 */ /* 0x000fe40000000000 */
        /* <DEDUP_REMOVED lines=49> */
[----:B------:R-:W-:Y:S01]  /*23390*/  @P2 FMUL.FTZ R5, R88, 0.69314718246459960938 ;  /* 0x3f31721858052820 */ /* 0x000fe20000410000 */
[----:B0-----:R-:W-:Y:S01]  /*233a0*/  @P2 FMUL.FTZ R2, R2, 0.69314718246459960938 ;  /* 0x3f31721802022820 */ /* 0x001fe20000410000 */
[----:B------:R-:W-:Y:S01]  /*233b0*/  @P3 FMUL.FTZ R15, R88, 0.69314718246459960938 ;  /* 0x3f317218580f3820 */ /* 0x000fe20000410000 */
        /* <DEDUP_REMOVED lines=10> */
.L_x_8498:
        /* <DEDUP_REMOVED lines=66> */
[----:B------:R-:W-:-:S12]  /*23880*/  VIADD R0, R9, 0x2e860 ;  /* 0x0002e86009007836 */ /* 0x000fd80000000000 */
[----:B------:R-:W-:Y:S01]  /*23890*/  IMAD.U32 R9, RZ, RZ, UR4 ;  /* 0x00000004ff097e24 */ /* 0x000fe2000f8e00ff */
[----:B---3--:R-:W-:Y:S01]  /*238a0*/  R2UR UR4, R2 ;  /* 0x00000000020472ca */ /* 0x008fe200000e0000 */
[-C--:B------:R-:W-:Y:S01]  /*238b0*/  FMUL.FTZ R2, R64, R5.reuse ;  /* 0x0000000540027220 */ /* 0x080fe20000410000 */
[----:B------:R-:W-:Y:S01]  /*238c0*/  FMUL.FTZ R64, R25, R5 ;  /* 0x0000000519407220 */ /* 0x000fe20000410000 */
[----:B------:R-:W-:Y:S01]  /*238d0*/  FMUL.FTZ R25, R87, R7 ;  /* 0x0000000757197220 */ /* 0x000fe20000410000 */
[----:B------:R-:W-:Y:S01]  /*238e0*/  PRMT R4, R9, 0x654, R0 ;  /* 0x0000065409047816 */ /* 0x000fe20000000000 */
[----:B------:R-:W-:Y:S01]  /*238f0*/  FMUL.FTZ R0, R80, R5 ;  /* 0x0000000550007220 */ /* 0x000fe20000410000 */
[----:B------:R-:W-:Y:S01]  /*23900*/  SEL R5, RZ, 0x1, P1 ;  /* 0x00000001ff057807 */ /* 0x000fe20000800000 */
[----:B------:R-:W-:Y:S01]  /*23910*/  FMUL.FTZ R87, R27, R7 ;  /* 0x000000071b577220 */ /* 0x000fe20000410000 */
[----:B------:R0:W-:Y:S02]  /*23920*/  SYNCS.ARRIVE.TRANS64.RED.A1T0 RZ, [R4+URZ], RZ ;  /* 0x000000ff04ff79a7 */ /* 0x0001e4000810043f */
[----:B------:R-:W-:-:S03]  /*23930*/  LOP3.LUT R234, R234, R5, RZ, 0x3c, !PT ;  /* 0x00000005eaea7212 */ /* 0x000fc600078e3cff */
[----:B------:R-:W-:-:S06]  /*23940*/  UIADD3 UR4, UR4, 0x1, URZ ;  /* 0x0000000104047890 */ /* 0x000fcc000fffe03f */
[----:B0-----:R-:W-:-:S05]  /*23950*/  IMAD.U32 R4, RZ, RZ, UR4 ;  /* 0x00000004ff047e24 */ /* 0x001fca000f8e00ff */
[----:B------:R1:W-:Y:S02]  /*23960*/  STL [R1+0xac], R4 ;  /* 0x0000ac0401007387 */ /* 0x0003e40000100800 */
.L_x_8431:
[----:B------:R-:W-:Y:S05]  /*23970*/  WARPSYNC.ALL ;  /* 0x0000000000007948 */ /* 0x000fea0003800000 */
[----:B------:R-:W2:Y:S01]  /*23980*/  LDL R120, [R1+0x90] ;  /* 0x0000900001787983 */ /* 0x000ea20000100800 */
[----:B------:R-:W1:Y:S01]  /*23990*/  S2UR UR5, SR_CgaCtaId ;  /* 0x00000000000579c3 */ /* 0x000e620000008800 */
[----:B------:R-:W-:Y:S01]  /*239a0*/  UMOV UR4, 0x400 ;  /* 0x0000040000047882 */ /* 0x000fe20000000000 */
[----:B------:R-:W-:Y:S01]  /*239b0*/  BSSY B0, `(.L_x_8499) ;  /* 0x0000438000007945 */ /* 0x000fe20003800000 */
[----:B-1----:R-:W-:Y:S01]  /*239c0*/  MOV R4, UR5 ;  /* 0x0000000500047c02 */ /* 0x002fe20008000f00 */
        /* <DEDUP_REMOVED lines=12> */
[----:B0-----:R-:W1:Y:S01]  /*23a90*/  S2R R14, SR_TID.X ;  /* 0x00000000000e7919 */ /* 0x001e620000002100 */
[----:B------:R-:W0:Y:S01]  /*23aa0*/  S2R R9, SR_SWINHI ;  /* 0x0000000000097919 */ /* 0x000e220000002f00 */
[----:B-1----:R-:W-:-:S05]  /*23ab0*/  IMAD.SHL.U32 R4, R14, 0x4, RZ ;  /* 0x000000040e047824 */ /* 0x002fca00078e00ff */
[----:B------:R-:W-:Y:S02]  /*23ac0*/  LOP3.LUT R4, R4, 0xc, RZ, 0xc0, !PT ;  /* 0x0000000c04047812 */ /* 0x000fe400078ec0ff */
[----:B------:R-:W-:Y:S02]  /*23ad0*/  MOV R66, R16 ;  /* 0x0000001000427202 */ /* 0x000fe40000000f00 */
[----:B0-----:R-:W-:Y:S02]  /*23ae0*/  MOV R67, R9 ;  /* 0x0000000900437202 */ /* 0x001fe40000000f00 */
[----:B------:R-:W-:-:S05]  /*23af0*/  IADD3 R10, P0, R4, UR4, RZ ;  /* 0x00000004040a7c10 */ /* 0x000fca000ff1e0ff */
[----:B------:R-:W-:Y:S01]  /*23b00*/  IMAD.X R11, RZ, RZ, UR5, P0 ;  /* 0x00000005ff0b7e24 */ /* 0x000fe200080e06ff */
[----:B------:R-:W-:Y:S01]  /*23b10*/  LOP3.LUT P0, R4, R14, 0x3, RZ, 0xc0, !PT ;  /* 0x000000030e047812 */ /* 0x000fe2000780c0ff */
[----:B------:R-:W-:-:S03]  /*23b20*/  ULDC.64 UR6, c[0x0][0x208] ;  /* 0x0000820000067ab9 */ /* 0x000fc60000000a00 */
[----:B------:R-:W-:Y:S01]  /*23b30*/  ISETP.EQ.OR P0, PT, R4, 0x3, !P0 ;  /* 0x000000030400780c */ /* 0x000fe20004702670 */
[----:B------:R0:W5:Y:S03]  /*23b40*/  LDG.E.CONSTANT R10, desc[UR6][R10.64] ;  /* 0x000000060a0a7981 */ /* 0x000166000c1e9900 */
[----:B------:R-:W-:Y:S02]  /*23b50*/  SEL R97, R3, R64, P0 ;  /* 0x0000004003617207 */ /* 0x000fe40000000000 */
[----:B------:R-:W-:Y:S01]  /*23b60*/  SEL R3, R64, R3, P0 ;  /* 0x0000000340037207 */ /* 0x000fe20000000000 */
[----:B------:R-:W-:Y:S01]  /*23b70*/  UMOV UR4, 0xffffffff ;  /* 0xffffffff00047882 */ /* 0x000fe20000000000 */
[----:B--2---:R-:W-:-:S03]  /*23b80*/  IMAD.WIDE R14, R13, 0x2, R66 ;  /* 0x000000020d0e7825 */ /* 0x004fc600078e0242 */
        /* <DEDUP_REMOVED lines=8> */
[C---:B------:R-:W-:Y:S02]  /*23c10*/  IADD3 R81, P2, R14.reuse, 0x4020, RZ ;  /* 0x000040200e517810 */ /* 0x040fe40007f5e0ff */
[----:B------:R-:W-:Y:S02]  /*23c20*/  IADD3 R65, P3, R14, 0x4000, RZ ;  /* 0x000040000e417810 */ /* 0x000fe40007f7e0ff */
[----:B------:R-:W-:Y:S01]  /*23c30*/  LOP3.LUT R82, R82, R83, RZ, 0x3c, !PT ;  /* 0x0000005352527212 */ /* 0x000fe200078e3cff */
[----:B------:R-:W-:Y:S01]  /*23c40*/  IMAD.X R83, RZ, RZ, R15, P1 ;  /* 0x000000ffff537224 */ /* 0x000fe200008e060f */
[C---:B------:R-:W-:Y:S02]  /*23c50*/  IADD3 R101, P4, R14.reuse, 0x60, RZ ;  /* 0x000000600e657810 */ /* 0x040fe40007f9e0ff */
[----:B------:R-:W-:-:S02]  /*23c60*/  IADD3 R99, P5, R14, 0x40, RZ ;  /* 0x000000400e637810 */ /* 0x000fc40007fbe0ff */
[----:B0-----:R-:W-:Y:S02]  /*23c70*/  IADD3 R11, P1, R14, 0x20, RZ ;  /* 0x000000200e0b7810 */ /* 0x001fe40007f3e0ff */
[----:B------:R-:W-:Y:S02]  /*23c80*/  SEL R13, R21, R8, P0 ;  /* 0x00000008150d7207 */ /* 0x000fe40000000000 */
[----:B------:R-:W-:Y:S02]  /*23c90*/  LOP3.LUT R80, R81, 0x380, RZ, 0xc0, !PT ;  /* 0x0000038051507812 */ /* 0x000fe400078ec0ff */
[----:B------:R-:W-:Y:S02]  /*23ca0*/  LOP3.LUT R64, R65, 0x380, RZ, 0xc0, !PT ;  /* 0x0000038041407812 */ /* 0x000fe400078ec0ff */
[----:B------:R-:W-:Y:S02]  /*23cb0*/  LOP3.LUT R100, R101, 0x380, RZ, 0xc0, !PT ;  /* 0x0000038065647812 */ /* 0x000fe400078ec0ff */
[----:B------:R-:W-:-:S02]  /*23cc0*/  LOP3.LUT R98, R99, 0x380, RZ, 0xc0, !PT ;  /* 0x0000038063627812 */ /* 0x000fc400078ec0ff */
[----:B------:R-:W-:Y:S02]  /*23cd0*/  LOP3.LUT R9, R14, 0x380, RZ, 0xc0, !PT ;  /* 0x000003800e097812 */ /* 0x000fe400078ec0ff */
[----:B------:R-:W-:Y:S02]  /*23ce0*/  SEL R21, R8, R21, P0 ;  /* 0x0000001508157207 */ /* 0x000fe40000000000 */
[----:B------:R-:W-:Y:S02]  /*23cf0*/  LOP3.LUT R8, R11, 0x380, RZ, 0xc0, !PT ;  /* 0x000003800b087812 */ /* 0x000fe400078ec0ff */
[----:B------:R-:W-:Y:S02]  /*23d00*/  SHF.R.U64 R80, R80, 0x3, RZ ;  /* 0x0000000350507819 */ /* 0x000fe400000012ff */
        /* <DEDUP_REMOVED lines=31> */
[----:B------:R-:W-:-:S02]  /*23f00*/  LOP3.LUT R8, R10, 0x2, RZ, 0x3c, !PT ;  /* 0x000000020a087812 */ /* 0x000fc400078e3cff */
[----:B------:R-:W-:Y:S02]  /*23f10*/  SEL R143, R93, R12, P0 ;  /* 0x0000000c5d8f7207 */ /* 0x000fe40000000000 */
        /* <DEDUP_REMOVED lines=79> */
[----:B------:R-:W-:Y:S01]  /*24410*/  SHFL.IDX PT, R48, R109, R10, 0x1c1f ;  /* 0x001c1f0a6d307589 */ /* 0x000fe200000e0000 */
[----:B------:R-:W-:-:S02]  /*24420*/  SEL R25, R25, R86, P0 ;  /* 0x0000005619197207 */ /* 0x000fc40000000000 */
[----:B0-----:R-:W-:Y:S01]  /*24430*/  SEL R86, R97, R2, P0 ;  /* 0x0000000261567207 */ /* 0x001fe20000000000 */
[----:B------:R-:W-:Y:S01]  /*24440*/  SHFL.IDX PT, R44, R111, R10, 0x1c1f ;  /* 0x001c1f0a6f2c7589 */ /* 0x000fe200000e0000 */
[----:B------:R-:W-:Y:S02]  /*24450*/  SEL R88, R2, R97, P0 ;  /* 0x0000006102587207 */ /* 0x000fe40000000000 */
[----:B-1----:R-:W-:Y:S01]  /*24460*/  SEL R55, R36, R95, P0 ;  /* 0x0000005f24377207 */ /* 0x002fe20000000000 */
[----:B------:R-:W-:Y:S01]  /*24470*/  SHFL.IDX PT, R70, R127, R10, 0x1c1f ;  /* 0x001c1f0a7f467589 */ /* 0x000fe200000e0000 */
[----:B------:R-:W-:Y:S02]  /*24480*/  SEL R77, R81, R104, P0 ;  /* 0x00000068514d7207 */ /* 0x000fe40000000000 */
[----:B------:R-:W-:Y:S01]  /*24490*/  SEL R3, R0, R21, P0 ;  /* 0x0000001500037207 */ /* 0x000fe20000000000 */
[----:B------:R-:W-:Y:S01]  /*244a0*/  SHFL.IDX PT, R85, R85, R10, 0x1c1f ;  /* 0x001c1f0a55557589 */ /* 0x000fe200000e0000 */
[----:B--2---:R-:W-:-:S02]  /*244b0*/  SEL R97, R20, R99, P0 ;  /* 0x0000006314617207 */ /* 0x004fc40000000000 */
[----:B---3--:R-:W-:Y:S01]  /*244c0*/  SEL R71, R123, R60, P0 ;  /* 0x0000003c7b477207 */ /* 0x008fe20000000000 */
[----:B------:R-:W0:Y:S01]  /*244d0*/  SHFL.IDX PT, R121, R51, R8, 0x1c1f ;  /* 0x001c1f0833797589 */ /* 0x000e2200000e0000 */
[----:B----4-:R-:W-:Y:S02]  /*244e0*/  SEL R57, R93, R62, P0 ;  /* 0x0000003e5d397207 */ /* 0x010fe40000000000 */
[----:B------:R-:W-:Y:S01]  /*244f0*/  SEL R21, R21, R0, P0 ;  /* 0x0000000015157207 */ /* 0x000fe20000000000 */
[----:B------:R-:W1:Y:S01]  /*24500*/  SHFL.IDX PT, R83, R83, R8, 0x1c1f ;  /* 0x001c1f0853537589 */ /* 0x000e6200000e0000 */
[----:B------:R-:W-:Y:S02]  /*24510*/  SEL R116, R54, R117, P0 ;  /* 0x0000007536747207 */ /* 0x000fe40000000000 */
[----:B------:R-:W-:Y:S01]  /*24520*/  SEL R118, R117, R54, P0 ;  /* 0x0000003675767207 */ /* 0x000fe20000000000 */
[----:B------:R-:W-:Y:S01]  /*24530*/  SHFL.IDX PT, R76, R65, R8, 0x1c1f ;  /* 0x001c1f08414c7589 */ /* 0x000fe200000e0000 */
[----:B------:R-:W-:-:S03]  /*24540*/  SEL R99, R99, R20, P0 ;  /* 0x0000001463637207 */ /* 0x000fc60000000000 */
[----:B------:R-:W-:Y:S04]  /*24550*/  SHFL.IDX PT, R24, R145, R10, 0x1c1f ;  /* 0x001c1f0a91187589 */ /* 0x000fe800000e0000 */
[----:B------:R-:W-:Y:S04]  /*24560*/  SHFL.IDX PT, R40, R141, R10, 0x1c1f ;  /* 0x001c1f0a8d287589 */ /* 0x000fe800000e0000 */
[----:B------:R-:W-:Y:S04]  /*24570*/  SHFL.IDX PT, R30, R107, R10, 0x1c1f ;  /* 0x001c1f0a6b1e7589 */ /* 0x000fe800000e0000 */
[----:B------:R-:W-:Y:S01]  /*24580*/  SHFL.IDX PT, R34, R137, R10, 0x1c1f ;  /* 0x001c1f0a89227589 */ /* 0x000fe200000e0000 */
[----:B0-----:R-:W-:-:S03]  /*24590*/  SEL R54, R121, R58, P0 ;  /* 0x0000003a79367207 */ /* 0x001fc60000000000 */
[----:B------:R-:W-:Y:S01]  /*245a0*/  SHFL.IDX PT, R38, R113, R10, 0x1c1f ;  /* 0x001c1f0a71267589 */ /* 0x000fe200000e0000 */
[----:B-1----:R-:W-:Y:S02]  /*245b0*/  SEL R68, R70, R83, P0 ;  /* 0x0000005346447207 */ /* 0x002fe40000000000 */
[----:B------:R-:W-:Y:S01]  /*245c0*/  SEL R70, R83, R70, P0 ;  /* 0x0000004653467207 */ /* 0x000fe20000000000 */
[----:B------:R-:W-:Y:S01]  /*245d0*/  SHFL.IDX PT, R91, R91, R10, 0x1c1f ;  /* 0x001c1f0a5b5b7589 */ /* 0x000fe200000e0000 */
[----:B------:R-:W-:-:S03]  /*245e0*/  IMAD.MOV.U32 R83, RZ, RZ, RZ ;  /* 0x000000ffff537224 */ /* 0x000fc600078e00ff */
[----:B------:R0:W-:Y:S04]  /*245f0*/  SHFL.IDX PT, R78, R79, R10, 0x1c1f ;  /* 0x001c1f0a4f4e7589 */ /* 0x0001e800000e0000 */
[----:B------:R-:W-:Y:S04]  /*24600*/  SHFL.IDX PT, R39, R39, R10, 0x1c1f ;  /* 0x001c1f0a27277589 */ /* 0x000fe800000e0000 */
[----:B------:R-:W1:Y:S01]  /*24610*/  SHFL.IDX PT, R43, R43, R8, 0x1c1f ;  /* 0x001c1f082b2b7589 */ /* 0x000e6200000e0000 */
[----:B0-----:R-:W-:-:S03]  /*24620*/  SEL R79, R104, R81, P0 ;  /* 0x00000051684f7207 */ /* 0x001fc60000000000 */
[----:B------:R-:W0:Y:S01]  /*24630*/  SHFL.IDX PT, R103, R103, R8, 0x1c1f ;  /* 0x001c1f0867677589 */ /* 0x000e2200000e0000 */
[----:B------:R-:W-:Y:S02]  /*24640*/  SEL R81, R106, R129, P0 ;  /* 0x000000816a517207 */ /* 0x000fe40000000000 */
[----:B------:R-:W-:Y:S01]  /*24650*/  SEL R129, R129, R106, P0 ;  /* 0x0000006a81817207 */ /* 0x000fe20000000000 */
[----:B------:R-:W2:Y:S04]  /*24660*/  SHFL.IDX PT, R109, R45, R8, 0x1c1f ;  /* 0x001c1f082d6d7589 */ /* 0x000ea800000e0000 */
[----:B------:R-:W-:Y:S04]  /*24670*/  SHFL.IDX PT, R53, R53, R8, 0x1c1f ;  /* 0x001c1f0835357589 */ /* 0x000fe800000e0000 */
[----:B------:R3:W4:Y:S04]  /*24680*/  SHFL.IDX PT, R111, R47, R8, 0x1c1f ;  /* 0x001c1f082f6f7589 */ /* 0x00072800000e0000 */
[----:B------:R0:W-:Y:S04]  /*24690*/  SHFL.IDX PT, R72, R69, R8, 0x1c1f ;  /* 0x001c1f0845487589 */ /* 0x0001e800000e0000 */
[----:B------:R2:W4:Y:S01]  /*246a0*/  SHFL.IDX PT, R127, R59, R8, 0x1c1f ;  /* 0x001c1f083b7f7589 */ /* 0x00052200000e0000 */
[----:B-1----:R-:W-:-:S02]  /*246b0*/  SEL R92, R24, R43, P0 ;  /* 0x0000002b185c7207 */ /* 0x002fc40000000000 */
[----:B---3--:R-:W-:Y:S01]  /*246c0*/  SEL R47, R32, R61, P0 ;  /* 0x0000003d202f7207 */ /* 0x008fe20000000000 */
[----:B------:R-:W1:Y:S01]  /*246d0*/  SHFL.IDX PT, R112, R31, R8, 0x1c1f ;  /* 0x001c1f081f707589 */ /* 0x000e6200000e0000 */
[----:B------:R-:W-:Y:S02]  /*246e0*/  SEL R94, R43, R24, P0 ;  /* 0x000000182b5e7207 */ /* 0x000fe40000000000 */
[----:B0-----:R-:W-:Y:S01]  /*246f0*/  SEL R69, R60, R123, P0 ;  /* 0x0000007b3c457207 */ /* 0x001fe20000000000 */
[----:B------:R0:W-:Y:S01]  /*24700*/  SHFL.IDX PT, R28, R125, R10, 0x1c1f ;  /* 0x001c1f0a7d1c7589 */ /* 0x0001e200000e0000 */
[----:B------:R-:W-:Y:S02]  /*24710*/  SEL R60, R85, R76, P0 ;  /* 0x0000004c553c7207 */ /* 0x000fe40000000000 */
[----:B--2---:R-:W-:Y:S01]  /*24720*/  SEL R59, R62, R93, P0 ;  /* 0x0000005d3e3b7207 */ /* 0x004fe20000000000 */
[----:B------:R-:W-:Y:S01]  /*24730*/  SHFL.IDX PT, R87, R87, R10, 0x1c1f ;  /* 0x001c1f0a57577589 */ /* 0x000fe200000e0000 */
[----:B------:R-:W-:-:S02]  /*24740*/  SEL R62, R76, R85, P0 ;  /* 0x000000554c3e7207 */ /* 0x000fc40000000000 */
[----:B------:R-:W-:Y:S01]  /*24750*/  SEL R0, R40, R103, P0 ;  /* 0x0000006728007207 */ /* 0x000fe20000000000 */
[----:B------:R-:W-:Y:S01]  /*24760*/  SHFL.IDX PT, R75, R75, R10, 0x1c1f ;  /* 0x001c1f0a4b4b7589 */ /* 0x000fe200000e0000 */
[----:B------:R-:W-:Y:S02]  /*24770*/  SEL R46, R48, R109, P0 ;  /* 0x0000006d302e7207 */ /* 0x000fe40000000000 */
[----:B0-----:R-:W-:Y:S01]  /*24780*/  SEL R125, R26, R101, P0 ;  /* 0x000000651a7d7207 */ /* 0x001fe20000000000 */
[----:B------:R-:W-:Y:S01]  /*24790*/  SHFL.IDX PT, R37, R37, R10, 0x1c1f ;  /* 0x001c1f0a25257589 */ /* 0x000fe200000e0000 */
[----:B----4-:R-:W-:Y:S02]  /*247a0*/  SEL R20, R44, R111, P0 ;  /* 0x0000006f2c147207 */ /* 0x010fe40000000000 */
[----:B------:R-:W-:Y:S01]  /*247b0*/  SEL R51, R34, R53, P0 ;  /* 0x0000003522337207 */ /* 0x000fe20000000000 */
[----:B------:R-:W-:Y:S01]  /*247c0*/  SHFL.IDX PT, R105, R105, R8, 0x1c1f ;  /* 0x001c1f0869697589 */ /* 0x000fe200000e0000 */
[----:B------:R-:W-:-:S02]  /*247d0*/  SEL R76, R78, R127, P0 ;  /* 0x0000007f4e4c7207 */ /* 0x000fc40000000000 */
[----:B------:R-:W-:Y:S01]  /*247e0*/  SEL R40, R103, R40, P0 ;  /* 0x0000002867287207 */ /* 0x000fe20000000000 */
[----:B------:R0:W2:Y:S01]  /*247f0*/  SHFL.IDX PT, R107, R41, R8, 0x1c1f ;  /* 0x001c1f08296b7589 */ /* 0x0000a200000e0000 */
[----:B-1----:R-:W-:Y:S02]  /*24800*/  SEL R106, R39, R112, P0 ;  /* 0x00000070276a7207 */ /* 0x002fe40000000000 */
[----:B------:R-:W-:Y:S01]  /*24810*/  SEL R48, R109, R48, P0 ;  /* 0x000000306d307207 */ /* 0x000fe20000000000 */
[----:B------:R1:W3:Y:S01]  /*24820*/  SHFL.IDX PT, R113, R49, R8, 0x1c1f ;  /* 0x001c1f0831717589 */ /* 0x0002e200000e0000 */
[----:B------:R-:W-:Y:S02]  /*24830*/  SEL R44, R111, R44, P0 ;  /* 0x0000002c6f2c7207 */ /* 0x000fe40000000000 */
[----:B------:R-:W-:Y:S01]  /*24840*/  SEL R53, R53, R34, P0 ;  /* 0x0000002235357207 */ /* 0x000fe20000000000 */
[----:B------:R-:W4:Y:S01]  /*24850*/  SHFL.IDX PT, R74, R73, R8, 0x1c1f ;  /* 0x001c1f08494a7589 */ /* 0x000f2200000e0000 */
[----:B------:R-:W-:-:S02]  /*24860*/  SEL R78, R127, R78, P0 ;  /* 0x0000004e7f4e7207 */ /* 0x000fc40000000000 */
[----:B0-----:R-:W-:Y:S01]  /*24870*/  SEL R41, R101, R26, P0 ;  /* 0x0000001a65297207 */ /* 0x001fe20000000000 */
[----:B------:R-:W0:Y:S01]  /*24880*/  SHFL.IDX PT, R108, R35, R8, 0x1c1f ;  /* 0x001c1f08236c7589 */ /* 0x000e2200000e0000 */
[----:B------:R-:W-:Y:S02]  /*24890*/  SEL R101, R56, R119, P0 ;  /* 0x0000007738657207 */ /* 0x000fe40000000000 */
[----:B-1----:R-:W-:Y:S01]  /*248a0*/  SEL R49, R61, R32, P0 ;  /* 0x000000203d317207 */ /* 0x002fe20000000000 */
[----:B------:R-:W1:Y:S01]  /*248b0*/  SHFL.IDX PT, R110, R33, R8, 0x1c1f ;  /* 0x001c1f08216e7589 */ /* 0x000e6200000e0000 */
[----:B------:R-:W-:Y:S02]  /*248c0*/  SEL R61, R95, R36, P0 ;  /* 0x000000245f3d7207 */ /* 0x000fe40000000000 */
[----:B------:R-:W-:Y:S01]  /*248d0*/  SEL R95, R52, R115, P0 ;  /* 0x00000073345f7207 */ /* 0x000fe20000000000 */
[----:B------:R0:W0:Y:S01]  /*248e0*/  SHFL.IDX PT, R4, R27, R10, 0x1c1f ;  /* 0x001c1f0a1b047589 */ /* 0x00002200000e0000 */
[----:B------:R-:W-:-:S02]  /*248f0*/  SEL R115, R115, R52, P0 ;  /* 0x0000003473737207 */ /* 0x000fc40000000000 */
[----:B------:R-:W-:Y:S01]  /*24900*/  SEL R52, R58, R121, P0 ;  /* 0x000000793a347207 */ /* 0x000fe20000000000 */
[----:B------:R0:W1:Y:S01]  /*24910*/  SHFL.IDX PT, R29, R29, R10, 0x1c1f ;  /* 0x001c1f0a1d1d7589 */ /* 0x00006200000e0000 */
[----:B------:R-:W-:Y:S02]  /*24920*/  SEL R119, R119, R56, P0 ;  /* 0x0000003877777207 */ /* 0x000fe40000000000 */
[----:B------:R-:W-:Y:S01]  /*24930*/  SEL R56, R91, R72, P0 ;  /* 0x000000485b387207 */ /* 0x000fe20000000000 */
[----:B------:R0:W1:Y:S01]  /*24940*/  SHFL.IDX PT, R10, R25, R8, 0x1c1f ;  /* 0x001c1f08190a7589 */ /* 0x00006200000e0000 */
[----:B------:R-:W-:Y:S02]  /*24950*/  SEL R58, R72, R91, P0 ;  /* 0x0000005b483a7207 */ /* 0x000fe40000000000 */
[----:B--2---:R-:W-:Y:S01]  /*24960*/  SEL R42, R30, R107, P0 ;  /* 0x0000006b1e2a7207 */ /* 0x004fe20000000000 */
[----:B------:R2:W2:Y:S01]  /*24970*/  SHFL.IDX PT, R14, R9, R8, 0x1c1f ;  /* 0x001c1f08090e7589 */ /* 0x0004a200000e0000 */
[----:B------:R-:W-:-:S02]  /*24980*/  SEL R2, R107, R30, P0 ;  /* 0x0000001e6b027207 */ /* 0x000fc40000000000 */
[----:B------:R-:W-:Y:S02]  /*24990*/  SEL R43, R28, R105, P0 ;  /* 0x000000691c2b7207 */ /* 0x000fe40000000000 */
[----:B------:R-:W-:Y:S02]  /*249a0*/  SEL R45, R105, R28, P0 ;  /* 0x0000001c692d7207 */ /* 0x000fe40000000000 */
[----:B---3--:R-:W-:Y:S02]  /*249b0*/  SEL R50, R38, R113, P0 ;  /* 0x0000007126327207 */ /* 0x008fe40000000000 */
[----:B------:R-:W-:Y:S02]  /*249c0*/  SEL R114, R113, R38, P0 ;  /* 0x0000002671727207 */ /* 0x000fe40000000000 */
[----:B----4-:R-:W-:Y:S02]  /*249d0*/  SEL R63, R87, R74, P0 ;  /* 0x0000004a573f7207 */ /* 0x010fe40000000000 */
[----:B------:R-:W-:-:S02]  /*249e0*/  SEL R65, R74, R87, P0 ;  /* 0x000000574a417207 */ /* 0x000fc40000000000 */
[----:B0-----:R-:W-:Y:S02]  /*249f0*/  SEL R104, R75, R108, P0 ;  /* 0x0000006c4b687207 */ /* 0x001fe40000000000 */
[----:B------:R-:W-:Y:S02]  /*24a00*/  SEL R128, R108, R75, P0 ;  /* 0x0000004b6c807207 */ /* 0x000fe40000000000 */
[----:B------:R-:W-:Y:S02]  /*24a10*/  SEL R112, R112, R39, P0 ;  /* 0x0000002770707207 */ /* 0x000fe40000000000 */
[----:B-1----:R-:W-:Y:S02]  /*24a20*/  SEL R85, R37, R110, P0 ;  /* 0x0000006e25557207 */ /* 0x002fe40000000000 */
[----:B------:R-:W-:-:S07]  /*24a30*/  SEL R91, R110, R37, P0 ;  /* 0x000000256e5b7207 */ /* 0x000fce0000000000 */
.L_x_8758:
[----:B------:R-:W3:Y:S04]  /*24a40*/  LDL.LU R93, [R1+0x94] ;  /* 0x00009400015d7983 */ /* 0x000ee80000300800 */
[----:B------:R-:W4:Y:S01]  /*24a50*/  LDL.LU R87, [R1+0x98] ;  /* 0x0000980001577983 */ /* 0x000f220000300800 */
[----:B------:R-:W-:Y:S05]  /*24a60*/  WARPSYNC.ALL ;  /* 0x0000000000007948 */ /* 0x000fea0003800000 */
[----:B------:R-:W-:Y:S01]  /*24a70*/  SEL R73, R29, R10, P0 ;  /* 0x0000000a1d497207 */ /* 0x000fe20000000000 */
[----:B------:R-:W-:Y:S01]  /*24a80*/  ULDC.64 UR6, c[0x0][0xc08] ;  /* 0x0003020000067ab9 */ /* 0x000fe20000000a00 */
[----:B------:R-:W-:Y:S01]  /*24a90*/  SEL R75, R10, R29, P0 ;  /* 0x0000001d0a4b7207 */ /* 0x000fe20000000000 */
[----:B------:R-:W-:Y:S01]  /*24aa0*/  ULDC.64 UR4, c[0x0][0xc00] ;  /* 0x0003000000047ab9 */ /* 0x000fe20000000a00 */
[----:B--2---:R-:W-:Y:S01]  /*24ab0*/  SEL R72, R4, R14, P0 ;  /* 0x0000000e04487207 */ /* 0x004fe20000000000 */
[----:B------:R-:W-:Y:S01]  /*24ac0*/  ULDC.64 UR8, c[0x0][0x208] ;  /* 0x0000820000087ab9 */ /* 0x000fe20000000a00 */
[----:B------:R-:W-:-:S02]  /*24ad0*/  SEL R74, R14, R4, P0 ;  /* 0x000000040e4a7207 */ /* 0x000fc40000000000 */
[----:B------:R-:W-:Y:S01]  /*24ae0*/  F2FP.BF16.F32.PACK_AB R8, R3, R86 ;  /* 0x000000560308723e */ /* 0x000fe200000010ff */
[----:B------:R-:W0:Y:S01]  /*24af0*/  LDC R4, c[0x0][0xbe8] ;  /* 0x0002fa00ff047b82 */ /* 0x000e220000000800 */
[----:B------:R-:W-:Y:S02]  /*24b00*/  F2FP.BF16.F32.PACK_AB R9, R101, R52 ;  /* 0x000000346509723e */ /* 0x000fe400000010ff */
[----:B------:R-:W-:Y:S02]  /*24b10*/  F2FP.BF16.F32.PACK_AB R10, R21, R88 ;  /* 0x00000058150a723e */ /* 0x000fe400000010ff */
[----:B------:R-:W-:-:S03]  /*24b20*/  F2FP.BF16.F32.PACK_AB R11, R119, R54 ;  /* 0x00000036770b723e */ /* 0x000fc600000010ff */
        /* <DEDUP_REMOVED lines=22> */
[----:B------:R-:W-:Y:S01]  /*24c90*/  STSM.16.M88.4 [R100], R28 ;  /* 0x0000001c64007844 */ /* 0x000fe20000000200 */
[----:B------:R-:W-:-:S02]  /*24ca0*/  F2FP.BF16.F32.PACK_AB R38, R53, R44 ;  /* 0x0000002c3526723e */ /* 0x000fc400000010ff */
[----:B------:R-:W-:Y:S01]  /*24cb0*/  F2FP.BF16.F32.PACK_AB R39, R129, R128 ;  /* 0x000000808127723e */ /* 0x000fe200000010ff */
[----:B------:R-:W-:Y:S01]  /*24cc0*/  STSM.16.M88.4 [R64], R32 ;  /* 0x0000002040007844 */ /* 0x000fe20000000200 */
[----:B-1----:R-:W-:Y:S02]  /*24cd0*/  F2FP.BF16.F32.PACK_AB R8, R55, R50 ;  /* 0x000000323708723e */ /* 0x002fe400000010ff */
[----:B------:R-:W-:Y:S01]  /*24ce0*/  F2FP.BF16.F32.PACK_AB R9, R85, R106 ;  /* 0x0000006a5509723e */ /* 0x000fe200000010ff */
[----:B------:R-:W-:Y:S01]  /*24cf0*/  STSM.16.M88.4 [R80], R36 ;  /* 0x0000002450007844 */ /* 0x000fe20000000200 */
[----:B------:R-:W-:Y:S02]  /*24d00*/  F2FP.BF16.F32.PACK_AB R10, R61, R114 ;  /* 0x000000723d0a723e */ /* 0x000fe400000010ff */
[----:B------:R-:W-:Y:S02]  /*24d10*/  F2FP.BF16.F32.PACK_AB R11, R91, R112 ;  /* 0x000000705b0b723e */ /* 0x000fe400000010ff */
[----:B--2---:R-:W-:-:S02]  /*24d20*/  F2FP.BF16.F32.PACK_AB R12, R95, R116 ;  /* 0x000000745f0c723e */ /* 0x004fc400000010ff */
[----:B------:R-:W-:Y:S01]  /*24d30*/  F2FP.BF16.F32.PACK_AB R14, R115, R118 ;  /* 0x00000076730e723e */ /* 0x000fe200000010ff */
[----:B------:R-:W-:Y:S01]  /*24d40*/  STSM.16.M88.4 [R82], R8 ;  /* 0x0000000852007844 */ /* 0x000fe20000000200 */
[----:B------:R-:W-:Y:S02]  /*24d50*/  F2FP.BF16.F32.PACK_AB R13, R73, R72 ;  /* 0x00000048490d723e */ /* 0x000fe400000010ff */
[----:B------:R-:W-:Y:S02]  /*24d60*/  F2FP.BF16.F32.PACK_AB R15, R75, R74 ;  /* 0x0000004a4b0f723e */ /* 0x000fe400000010ff */
[----:B------:R-:W-:Y:S02]  /*24d70*/  ISETP.GT.AND P2, PT, R120, 0x1, PT ;  /* 0x000000017800780c */ /* 0x000fe40003f44270 */
[----:B------:R-:W-:Y:S01]  /*24d80*/  ISETP.NE.U32.AND P3, PT, RZ, UR6, PT ;  /* 0x00000006ff007c0c */ /* 0x000fe2000bf65070 */
[----:B------:R1:W-:Y:S01]  /*24d90*/  STSM.16.M88.4 [R84], R12 ;  /* 0x0000000c54007844 */ /* 0x0003e20000000200 */
[----:B------:R-:W-:Y:S01]  /*24da0*/  BAR.SYNC.DEFER_BLOCKING 0x1, 0x100 ;  /* 0x0044000000007b1d */ /* 0x000fe20000010000 */
[----:B------:R-:W-:-:S02]  /*24db0*/  ISETP.NE.U32.AND P0, PT, RZ, UR4, PT ;  /* 0x00000004ff007c0c */ /* 0x000fc4000bf05070 */
[----:B------:R-:W-:Y:S02]  /*24dc0*/  ISETP.NE.AND.EX P3, PT, RZ, UR7, PT, P3 ;  /* 0x00000007ff007c0c */ /* 0x000fe4000bf65330 */
[----:B------:R-:W-:Y:S01]  /*24dd0*/  ISETP.NE.AND.EX P0, PT, RZ, UR5, PT, P0 ;  /* 0x00000005ff007c0c */ /* 0x000fe2000bf05300 */
[----:B-1----:R-:W-:-:S05]  /*24de0*/  IMAD.MOV.U32 R14, RZ, RZ, 0x9b8 ;  /* 0x000009b8ff0e7424 */ /* 0x002fca00078e00ff */
[----:B------:R-:W-:-:S04]  /*24df0*/  SEL R14, R14, 0x978, P2 ;  /* 0x000009780e0e7807 */ /* 0x000fc80001000000 */
[----:B------:R1:W2:Y:S08]  /*24e00*/  LDC.64 R8, c[0x0][R14+0x220] ;  /* 0x000088000e087b82 */ /* 0x0002b00000000a00 */
[----:B------:R1:W0:Y:S08]  /*24e10*/  LDC.64 R10, c[0x0][R14+0x218] ;  /* 0x000086000e0a7b82 */ /* 0x0002300000000a00 */
[----:B------:R1:W0:Y:S01]  /*24e20*/  LDC.64 R12, c[0x0][R14+0x228] ;  /* 0x00008a000e0c7b82 */ /* 0x0002220000000a00 */
[----:B---3--:R-:W-:-:S04]  /*24e30*/  IADD3 R24, P1, R93, UR4, RZ ;  /* 0x000000045d187c10 */ /* 0x008fc8000ff3e0ff */
[----:B----4-:R-:W-:Y:S02]  /*24e40*/  IADD3.X R25, R87, UR5, RZ, P1, !PT ;  /* 0x0000000557197c10 */ /* 0x010fe40008ffe4ff */
[----:B------:R-:W-:Y:S01]  /*24e50*/  @P3 IADD3 R26, P1, R93, UR6, RZ ;  /* 0x000000065d1a3c10 */ /* 0x000fe2000ff3e0ff */
[----:B------:R-:W-:Y:S02]  /*24e60*/  ULDC UR6, c[0x0][0xa88] ;  /* 0x0002a20000067ab9 */ /* 0x000fe40000000800 */
[----:B------:R-:W-:Y:S01]  /*24e70*/  MOV R29, UR6 ;  /* 0x00000006001d7c02 */ /* 0x000fe20008000f00 */
[----:B------:R1:W5:Y:S01]  /*24e80*/  @P0 LDG.E R83, desc[UR8][R24.64] ;  /* 0x0000000818530981 */ /* 0x000362000c1e1900 */
[----:B------:R-:W-:Y:S02]  /*24e90*/  @P3 IADD3.X R27, R87, UR7, RZ, P1, !PT ;  /* 0x00000007571b3c10 */ /* 0x000fe40008ffe4ff */
[----:B0-----:R-:W-:-:S03]  /*24ea0*/  ISETP.NE.AND P1, PT, R4, 0x1, PT ;  /* 0x000000010400780c */ /* 0x001fc60003f25270 */
[----:B------:R1:W5:Y:S01]  /*24eb0*/  @P3 LDG.E R29, desc[UR8][R26.64] ;  /* 0x000000081a1d3981 */ /* 0x000362000c1e1900 */
[----:B--2---:R-:W-:Y:S09]  /*24ec0*/  @P3 BRA `(.L_x_8502) ;  /* 0x0000000000143947 */ /* 0x004ff20003800000 */
[----:B------:R-:W-:Y:S05]  /*24ed0*/  @!P0 BRA `(.L_x_8502) ;  /* 0x0000000000108947 */ /* 0x000fea0003800000 */
[----:B------:R-:W-:Y:S02]  /*24ee0*/  ULDC.64 UR6, c[0x0][0x208] ;  /* 0x0000820000067ab9 */ /* 0x000fe40000000a00 */
[----:B-1----:R-:W2:Y:S04]  /*24ef0*/  LDG.E R26, desc[UR6][R24.64] ;  /* 0x00000006181a7981 */ /* 0x002ea8000c1e1900 */
[----:B-----5:R-:W2:Y:S02]  /*24f00*/  LDG.E R29, desc[UR6][R24.64+0x4] ;  /* 0x00000406181d7981 */ /* 0x020ea4000c1e1900 */
[----:B--2---:R-:W-:-:S07]  /*24f10*/  IMAD.IADD R29, R29, 0x1, -R26 ;  /* 0x000000011d1d7824 */ /* 0x004fce00078e0a1a */
.L_x_8502:
[----:B------:R-:W2:Y:S01]  /*24f20*/  LDL R15, [R1+0x74] ;  /* 0x00007400010f7983 */ /* 0x000ea20000100800 */
[----:B------:R-:W-:Y:S01]  /*24f30*/  ISETP.NE.U32.AND P0, PT, RZ, UR4, PT ;  /* 0x00000004ff007c0c */ /* 0x000fe2000bf05070 */
[----:B-1----:R-:W0:Y:S02]  /*24f40*/  @P1 LDC R26, c[0x0][0xbec] ;  /* 0x0002fb00ff1a1b82 */ /* 0x002e240000000800 */
[----:B------:R-:W3:Y:S04]  /*24f50*/  LDL.LU R24, [R1+0x88] ;  /* 0x0000880001187983 */ /* 0x000ee80000300800 */
[----:B------:R-:W4:Y:S02]  /*24f60*/  LDL.LU R27, [R1+0x9c] ;  /* 0x00009c00011b7983 */ /* 0x000f240000300800 */
[----:B------:R-:W1:Y:S02]  /*24f70*/  @P1 LDC R35, c[0x0][0xbf0] ;  /* 0x0002fc00ff231b82 */ /* 0x000e640000000800 */
[----:B------:R-:W4:Y:S04]  /*24f80*/  LDL R28, [R1+0x7c] ;  /* 0x00007c00011c7983 */ /* 0x000f280000100800 */
[----:B------:R-:W4:Y:S04]  /*24f90*/  LDL R98, [R1+0x54] ;  /* 0x0000540001627983 */ /* 0x000f280000100800 */
[----:B------:R-:W4:Y:S04]  /*24fa0*/  LDL R82, [R1+0xa0] ;  /* 0x0000a00001527983 */ /* 0x000f280000100800 */
[----:B------:R-:W4:Y:S01]  /*24fb0*/  LDL R30, [R1+0xb8] ;  /* 0x0000b800011e7983 */ /* 0x000f220000100800 */
[----:B------:R-:W-:-:S02]  /*24fc0*/  ISETP.NE.AND.EX P0, PT, RZ, UR5, PT, P0 ;  /* 0x00000005ff007c0c */ /* 0x000fc4000bf05300 */
[----:B-----5:R-:W-:Y:S01]  /*24fd0*/  SHF.R.S32.HI R80, RZ, 0x1f, R83 ;  /* 0x0000001fff507819 */ /* 0x020fe20000011453 */
[----:B------:R-:W-:Y:S01]  /*24fe0*/  IMAD R64, R29, R4, RZ ;  /* 0x000000041d407224 */ /* 0x000fe200078e02ff */
[----:B------:R-:W-:Y:S01]  /*24ff0*/  ULDC.64 UR6, c[0x0][0x208] ;  /* 0x0000820000067ab9 */ /* 0x000fe20000000a00 */
[----:B--2---:R-:W-:Y:S02]  /*25000*/  IMAD.MOV.U32 R84, RZ, RZ, R15 ;  /* 0x000000ffff547224 */ /* 0x004fe400078e000f */
[----:B------:R-:W2:Y:S01]  /*25010*/  LDC.64 R14, c[0x0][R14+0x210] ;  /* 0x000084000e0e7b82 */ /* 0x000ea20000000a00 */
[----:B---3--:R-:W-:-:S07]  /*25020*/  SEL R87, R24, RZ, !P0 ;  /* 0x000000ff18577207 */ /* 0x008fce0004000000 */
[----:B------:R-:W3:Y:S01]  /*25030*/  LDC.64 R24, c[0x0][0xba8] ;  /* 0x0002ea00ff187b82 */ /* 0x000ee20000000a00 */
[----:B----4-:R-:W-:Y:S01]  /*25040*/  SEL R27, R27, RZ, !P0 ;  /* 0x000000ff1b1b7207 */ /* 0x010fe20004000000 */
[----:B------:R-:W-:Y:S02]  /*25050*/  IMAD R9, R9, R87, RZ ;  /* 0x0000005709097224 */ /* 0x000fe400078e02ff */
[-C--:B------:R-:W-:Y:S02]  /*25060*/  IMAD R31, R11, R84.reuse, RZ ;  /* 0x000000540b1f7224 */ /* 0x080fe400078e02ff */
[----:B------:R-:W-:Y:S02]  /*25070*/  IMAD.IADD R37, R28, 0x1, R98 ;  /* 0x000000011c257824 */ /* 0x000fe400078e0262 */
[----:B------:R-:W4:Y:S01]  /*25080*/  S2R R28, SR_TID.X ;  /* 0x00000000001c7919 */ /* 0x000f220000002100 */
[----:B------:R-:W-:Y:S02]  /*25090*/  IMAD R33, R8, R27, R9 ;  /* 0x0000001b08217224 */ /* 0x000fe400078e0209 */
[----:B------:R-:W-:-:S04]  /*250a0*/  IMAD.WIDE.U32 R10, R10, R84, RZ ;  /* 0x000000540a0a7225 */ /* 0x000fc800078e00ff */
[----:B------:R-:W-:Y:S01]  /*250b0*/  IMAD.WIDE.U32 R8, R8, R87, RZ ;  /* 0x0000005708087225 */ /* 0x000fe200078e00ff */
[----:B------:R-:W-:Y:S02]  /*250c0*/  SEL R27, R82, RZ, P2 ;  /* 0x000000ff521b7207 */ /* 0x000fe40001000000 */
[----:B------:R-:W-:Y:S01]  /*250d0*/  IADD3 R10, P0, P3, R8, R10, R83 ;  /* 0x0000000a080a7210 */ /* 0x000fe20007b1e053 */
[----:B0-----:R-:W-:Y:S01]  /*250e0*/  @P1 IMAD.HI.U32 R8, R37, R26, RZ ;  /* 0x0000001a25081227 */ /* 0x001fe200078e00ff */
[----:B---3--:R-:W0:Y:S03]  /*250f0*/  @!P2 LDC R24, c[0x0][0xb50] ;  /* 0x0002d400ff18ab82 */ /* 0x008e260000000800 */
[----:B------:R-:W-:Y:S02]  /*25100*/  IMAD.IADD R33, R9, 0x1, R33 ;  /* 0x0000000109217824 */ /* 0x000fe400078e0221 */
[----:B------:R-:W-:Y:S01]  /*25110*/  IMAD.MOV.U32 R9, RZ, RZ, R37 ;  /* 0x000000ffff097224 */ /* 0x000fe200078e0025 */
[----:B-1----:R-:W-:Y:S01]  /*25120*/  @P1 SHF.R.U32.HI R9, RZ, R35, R8 ;  /* 0x00000023ff091219 */ /* 0x002fe20000011608 */
[----:B------:R-:W-:-:S02]  /*25130*/  IMAD.IADD R11, R11, 0x1, R31 ;  /* 0x000000010b0b7824 */ /* 0x000fc400078e021f */
[-C--:B------:R-:W-:Y:S01]  /*25140*/  IMAD R31, R13, R27.reuse, RZ ;  /* 0x0000001b0d1f7224 */ /* 0x080fe200078e02ff */
[----:B------:R-:W1:Y:S01]  /*25150*/  @!P2 LDC R25, c[0x0][0xb54] ;  /* 0x0002d500ff19ab82 */ /* 0x000e620000000800 */
        /* <DEDUP_REMOVED lines=8> */
[-C--:B--2---:R-:W-:Y:S01]  /*251e0*/  IMAD R8, R15, R9.reuse, RZ ;  /* 0x000000090f087224 */ /* 0x084fe200078e02ff */
[----:B------:R-:W-:Y:S01]  /*251f0*/  SHF.R.S32.HI R11, RZ, 0x1f, R9 ;  /* 0x0000001fff0b7819 */ /* 0x000fe20000011409 */
[----:B----4-:R-:W-:Y:S02]  /*25200*/  VIADD R32, R28, 0xffffff80 ;  /* 0xffffff801c207836 */ /* 0x010fe40000000000 */
[----:B------:R-:W-:-:S04]  /*25210*/  IMAD.WIDE.U32 R12, R14, R9, R12 ;  /* 0x000000090e0c7225 */ /* 0x000fc800078e000c */
[----:B------:R-:W-:Y:S01]  /*25220*/  IMAD R11, R14, R11, R8 ;  /* 0x0000000b0e0b7224 */ /* 0x000fe200078e0208 */
[----:B0-----:R-:W-:Y:S02]  /*25230*/  LEA R24, P0, R12, R24, 0x2 ;  /* 0x000000180c187211 */ /* 0x001fe400078010ff */
[----:B------:R-:W-:Y:S01]  /*25240*/  SHF.R.S32.HI R28, RZ, 0x1f, R32 ;  /* 0x0000001fff1c7819 */ /* 0x000fe20000011420 */
[----:B------:R-:W-:-:S03]  /*25250*/  IMAD.IADD R8, R13, 0x1, R11 ;  /* 0x000000010d087824 */ /* 0x000fc600078e020b */
[----:B------:R-:W-:Y:S02]  /*25260*/  LEA.HI R28, R28, R32, RZ, 0x7 ;  /* 0x000000201c1c7211 */ /* 0x000fe400078f38ff */
[----:B-1----:R-:W-:Y:S02]  /*25270*/  LEA.HI.X R25, R12, R25, R8, 0x2, P0 ;  /* 0x000000190c197211 */ /* 0x002fe400000f1408 */
[----:B------:R-:W-:Y:S01]  /*25280*/  LOP3.LUT R28, R28, 0xffffff80, RZ, 0xc0, !PT ;  /* 0xffffff801c1c7812 */ /* 0x000fe200078ec0ff */
[----:B------:R-:W-:Y:S01]  /*25290*/  SHFL.IDX PT, R8, R24, RZ, 0x1c1f ;  /* 0x001c1fff18087589 */ /* 0x000fe200000e0000 */
[----:B------:R-:W-:-:S03]  /*252a0*/  IMAD.IADD R27, R30, 0x1, R98 ;  /* 0x000000011e1b7824 */ /* 0x000fc600078e0262 */
[----:B------:R-:W0:Y:S01]  /*252b0*/  SHFL.IDX PT, R9, R25, RZ, 0x1c1f ;  /* 0x001c1fff19097589 */ /* 0x000e2200000e0000 */
[----:B------:R-:W-:-:S03]  /*252c0*/  IADD3 R28, R32, -R28, RZ ;  /* 0x8000001c201c7210 */ /* 0x000fc60007ffe0ff */
        /* <DEDUP_REMOVED lines=9> */
[----:B------:R-:W2:Y:S01]  /*25360*/  LDL R93, [R1+0x70] ;  /* 0x00007000015d7983 */ /* 0x000ea20000100800 */
[----:B0-----:R-:W0:Y:S01]  /*25370*/  @P1 LDC R11, c[0x0][0xbec] ;  /* 0x0002fb00ff0b1b82 */ /* 0x001e220000000800 */
[----:B------:R-:W1:Y:S01]  /*25380*/  S2R R28, SR_TID.X ;  /* 0x00000000001c7919 */ /* 0x000e620000002100 */
[----:B------:R-:W-:-:S06]  /*25390*/  ULDC.64 UR4, c[0x0][0x208] ;  /* 0x0000820000047ab9 */ /* 0x000fcc0000000a00 */
[----:B------:R-:W3:Y:S01]  /*253a0*/  @P1 LDC R13, c[0x0][0xbf0] ;  /* 0x0002fc00ff0d1b82 */ /* 0x000ee20000000800 */
[----:B-1----:R-:W-:-:S05]  /*253b0*/  VIADD R100, R28, 0xffffff80 ;  /* 0xffffff801c647836 */ /* 0x002fca0000000000 */
[----:B------:R-:W-:-:S04]  /*253c0*/  SHF.R.S32.HI R96, RZ, 0x1f, R100 ;  /* 0x0000001fff607819 */ /* 0x000fc80000011464 */
[----:B------:R-:W-:-:S04]  /*253d0*/  LEA.HI R96, R96, R100, RZ, 0x3 ;  /* 0x0000006460607211 */ /* 0x000fc800078f18ff */
[----:B------:R-:W-:Y:S02]  /*253e0*/  SHF.R.S32.HI R96, RZ, 0x3, R96 ;  /* 0x00000003ff607819 */ /* 0x000fe40000011460 */
[----:B------:R-:W-:-:S04]  /*253f0*/  SHF.R.S32.HI R8, RZ, 0x1f, R100 ;  /* 0x0000001fff087819 */ /* 0x000fc80000011464 */
[----:B------:R-:W-:-:S04]  /*25400*/  LEA.HI R8, R8, R100, RZ, 0x3 ;  /* 0x0000006408087211 */ /* 0x000fc800078f18ff */
[----:B------:R-:W-:-:S04]  /*25410*/  LOP3.LUT R8, R8, 0xfffffff8, RZ, 0xc0, !PT ;  /* 0xfffffff808087812 */ /* 0x000fc800078ec0ff */
[----:B------:R-:W-:Y:S01]  /*25420*/  IADD3 R8, R100, -R8, RZ ;  /* 0x8000000864087210 */ /* 0x000fe20007ffe0ff */
        /* <DEDUP_REMOVED lines=10> */
[----:B------:R-:W-:Y:S01]  /*254d0*/  LOP3.LUT R32, R32, R33, RZ, 0x3c, !PT ;  /* 0x0000002120207212 */ /* 0x000fe200078e3cff */
[----:B------:R-:W-:Y:S01]  /*254e0*/  IMAD.X R33, RZ, RZ, R67, P0 ;  /* 0x000000ffff217224 */ /* 0x000fe200000e0643 */
[C---:B------:R-:W-:Y:S02]  /*254f0*/  IADD3 R37, P2, R66.reuse, 0x3000, RZ ;  /* 0x0000300042257810 */ /* 0x040fe40007f5e0ff */
[C---:B------:R-:W-:Y:S01]  /*25500*/  IADD3 R41, P3, R66.reuse, 0x4000, RZ ;  /* 0x0000400042297810 */ /* 0x040fe20007f7e0ff */
[----:B------:R-:W5:Y:S01]  /*25510*/  LD.E.128 R28, desc[UR4][R28.64] ;  /* 0x000000041c1c7980 */ /* 0x000f62000c101d00 */
[C---:B------:R-:W-:Y:S02]  /*25520*/  IADD3 R45, P4, R66.reuse, 0x5000, RZ ;  /* 0x00005000422d7810 */ /* 0x040fe40007f9e0ff */
[C---:B------:R-:W-:Y:S01]  /*25530*/  IADD3 R49, P5, R66.reuse, 0x6000, RZ ;  /* 0x0000600042317810 */ /* 0x040fe20007fbe0ff */
[----:B------:R-:W5:Y:S01]  /*25540*/  LD.E.128 R32, desc[UR4][R32.64] ;  /* 0x0000000420207980 */ /* 0x000f62000c101d00 */
[----:B------:R-:W-:-:S02]  /*25550*/  IADD3 R3, P0, R66, 0x7000, RZ ;  /* 0x0000700042037810 */ /* 0x000fc40007f1e0ff */
[----:B------:R-:W-:Y:S02]  /*25560*/  LOP3.LUT R36, R37, 0x380, RZ, 0xc0, !PT ;  /* 0x0000038025247812 */ /* 0x000fe400078ec0ff */
[----:B------:R-:W-:Y:S02]  /*25570*/  LOP3.LUT R40, R41, 0x380, RZ, 0xc0, !PT ;  /* 0x0000038029287812 */ /* 0x000fe400078ec0ff */
[----:B------:R-:W-:Y:S02]  /*25580*/  LOP3.LUT R44, R45, 0x380, RZ, 0xc0, !PT ;  /* 0x000003802d2c7812 */ /* 0x000fe400078ec0ff */
[----:B------:R-:W-:Y:S02]  /*25590*/  LOP3.LUT R48, R49, 0x380, RZ, 0xc0, !PT ;  /* 0x0000038031307812 */ /* 0x000fe400078ec0ff */
[----:B------:R-:W-:Y:S02]  /*255a0*/  LOP3.LUT R0, R3, 0x380, RZ, 0xc0, !PT ;  /* 0x0000038003007812 */ /* 0x000fe400078ec0ff */
[----:B------:R-:W-:-:S02]  /*255b0*/  LOP3.LUT R9, R66, 0x380, RZ, 0xc0, !PT ;  /* 0x0000038042097812 */ /* 0x000fc400078ec0ff */
[----:B------:R-:W-:Y:S02]  /*255c0*/  SHF.R.U64 R36, R36, 0x3, RZ ;  /* 0x0000000324247819 */ /* 0x000fe400000012ff */
[----:B------:R-:W-:Y:S02]  /*255d0*/  SHF.R.U64 R40, R40, 0x3, RZ ;  /* 0x0000000328287819 */ /* 0x000fe400000012ff */
[----:B------:R-:W-:Y:S02]  /*255e0*/  SHF.R.U64 R44, R44, 0x3, RZ ;  /* 0x000000032c2c7819 */ /* 0x000fe400000012ff */
[----:B------:R-:W-:Y:S02]  /*255f0*/  SHF.R.U64 R48, R48, 0x3, RZ ;  /* 0x0000000330307819 */ /* 0x000fe400000012ff */
[----:B------:R-:W-:Y:S02]  /*25600*/  SHF.R.U64 R0, R0, 0x3, RZ ;  /* 0x0000000300007819 */ /* 0x000fe400000012ff */
[----:B------:R-:W-:Y:S01]  /*25610*/  SHF.R.U64 R9, R9, 0x3, RZ ;  /* 0x0000000309097819 */ /* 0x000fe200000012ff */
        /* <DEDUP_REMOVED lines=10> */
[----:B------:R-:W5:Y:S01]  /*256c0*/  LD.E.128 R36, desc[UR4][R36.64] ;  /* 0x0000000424247980 */ /* 0x000f62000c101d00 */
[----:B------:R-:W-:-:S03]  /*256d0*/  LOP3.LUT R66, R9, R66, RZ, 0x3c, !PT ;  /* 0x0000004209427212 */ /* 0x000fc600078e3cff */
[----:B------:R-:W5:Y:S04]  /*256e0*/  LD.E.128 R40, desc[UR4][R40.64] ;  /* 0x0000000428287980 */ /* 0x000f68000c101d00 */
[----:B------:R1:W5:Y:S04]  /*256f0*/  LD.E.128 R24, desc[UR4][R66.64] ;  /* 0x0000000442187980 */ /* 0x000368000c101d00 */
[----:B------:R-:W5:Y:S04]  /*25700*/  LD.E.128 R44, desc[UR4][R44.64] ;  /* 0x000000042c2c7980 */ /* 0x000f68000c101d00 */
[----:B------:R-:W5:Y:S04]  /*25710*/  LD.E.128 R48, desc[UR4][R48.64] ;  /* 0x0000000430307980 */ /* 0x000f68000c101d00 */
[----:B------:R-:W5:Y:S01]  /*25720*/  LD.E.128 R52, desc[UR4][R52.64] ;  /* 0x0000000434347980 */ /* 0x000f62000c101d00 */
[----:B------:R-:W-:-:S02]  /*25730*/  ULDC.64 UR4, c[0x0][0xaa0] ;  /* 0x0002a80000047ab9 */ /* 0x000fc40000000a00 */
[----:B------:R-:W-:Y:S01]  /*25740*/  IMAD R80, R80, UR4, RZ ;  /* 0x0000000450507c24 */ /* 0x000fe2000f8e02ff */
[----:B------:R-:W-:Y:S01]  /*25750*/  @!PT LDS RZ, [RZ] ;  /* 0x00000000fffff984 */ /* 0x000fe20000000800 */
[----:B------:R-:W-:Y:S01]  /*25760*/  @!PT LDS RZ, [RZ] ;  /* 0x00000000fffff984 */ /* 0x000fe20000000800 */
[----:B------:R-:W-:Y:S01]  /*25770*/  @!PT LDS RZ, [RZ] ;  /* 0x00000000fffff984 */ /* 0x000fe20000000800 */
[----:B------:R-:W-:Y:S01]  /*25780*/  @!PT LDS RZ, [RZ] ;  /* 0x00000000fffff984 */ /* 0x000fe20000000800 */
[----:B------:R2:W-:Y:S06]  /*25790*/  MEMBAR.ALL.CTA ;  /* 0x0000000000007992 */ /* 0x0005ec0000008000 */
[----:B--2---:R-:W2:Y:S01]  /*257a0*/  FENCE.VIEW.ASYNC.S ;  /* 0x00000000000073c6 */ /* 0x004ea20000000000 */
[----:B------:R-:W-:-:S04]  /*257b0*/  IMAD.WIDE.U32 R2, R83, UR4, RZ ;  /* 0x0000000453027c25 */ /* 0x000fc8000f8e00ff */
[----:B------:R-:W-:Y:S01]  /*257c0*/  IMAD R9, R83, UR5, R80 ;  /* 0x0000000553097c24 */ /* 0x000fe2000f8e0250 */
[----:B------:R-:W-:Y:S01]  /*257d0*/  ULDC.64 UR4, c[0x0][0xae8] ;  /* 0x0002ba0000047ab9 */ /* 0x000fe20000000a00 */
[----:B------:R-:W-:Y:S02]  /*257e0*/  IMAD R0, R8, 0x20, R96 ;  /* 0x0000002008007824 */ /* 0x000fe400078e0260 */
[----:B------:R-:W-:Y:S01]  /*257f0*/  IMAD.IADD R3, R3, 0x1, R9 ;  /* 0x0000000103037824 */ /* 0x000fe200078e0209 */
[----:B------:R-:W-:Y:S01]  /*25800*/  SHF.R.S32.HI R8, RZ, 0x1f, R87 ;  /* 0x0000001fff087819 */ /* 0x000fe20000011457 */
[----:B------:R-:W-:Y:S02]  /*25810*/  IMAD.IADD R10, R98, 0x1, R0 ;  /* 0x00000001620a7824 */ /* 0x000fe400078e0200 */
[----:B------:R-:W-:-:S04]  /*25820*/  IMAD.WIDE.U32 R2, R84, UR4, R2 ;  /* 0x0000000454027c25 */ /* 0x000fc8000f8e0002 */
[----:B------:R-:W-:Y:S01]  /*25830*/  IMAD R3, R84, UR5, R3 ;  /* 0x0000000554037c24 */ /* 0x000fe2000f8e0203 */
[----:B------:R-:W-:Y:S01]  /*25840*/  ULDC.64 UR4, c[0x0][0xaf0] ;  /* 0x0002bc0000047ab9 */ /* 0x000fe20000000a00 */
[----:B0-----:R-:W-:-:S04]  /*25850*/  @P1 IMAD.HI.U32 R0, R10, R11, RZ ;  /* 0x0000000b0a001227 */ /* 0x001fc800078e00ff */
        /* <DEDUP_REMOVED lines=8> */
[----:B------:R-:W-:Y:S02]  /*258e0*/  VIADD R0, R16, 0x2e820 ;  /* 0x0002e82010007836 */ /* 0x000fe40000000000 */
[----:B------:R-:W-:Y:S02]  /*258f0*/  IMAD.MOV R11, RZ, RZ, -R9 ;  /* 0x000000ffff0b7224 */ /* 0x000fe400078e0a09 */
[----:B------:R-:W-:Y:S01]  /*25900*/  IMAD R8, R8, UR4, RZ ;  /* 0x0000000408087c24 */ /* 0x000fe2000f8e02ff */
[----:B------:R-:W-:Y:S01]  /*25910*/  PRMT R0, RZ, 0x654, R0 ;  /* 0x00000654ff007816 */ /* 0x000fe20000000000 */
[----:B------:R-:W-:Y:S02]  /*25920*/  IMAD R11, R4, R11, R10 ;  /* 0x0000000b040b7224 */ /* 0x000fe400078e020a */
[C---:B------:R-:W-:Y:S01]  /*25930*/  IMAD R13, R9.reuse, UR5, R8 ;  /* 0x00000005090d7c24 */ /* 0x040fe2000f8e0208 */
[----:B--2---:R0:W-:Y:S01]  /*25940*/  SYNCS.ARRIVE.TRANS64.RED.A1T0 RZ, [R0+URZ], RZ ;  /* 0x000000ff00ff79a7 */ /* 0x0041e2000810043f */
[----:B------:R-:W-:Y:S01]  /*25950*/  IMAD.WIDE.U32 R2, R9, UR4, R2 ;  /* 0x0000000409027c25 */ /* 0x000fe2000f8e0002 */
[----:B------:R-:W-:Y:S01]  /*25960*/  ULDC.64 UR4, c[0x0][0xad8] ;  /* 0x0002b60000047ab9 */ /* 0x000fe20000000a00 */
[----:B0-----:R-:W-:-:S02]  /*25970*/  SHF.R.S32.HI R0, RZ, 0x1f, R11 ;  /* 0x0000001fff007819 */ /* 0x001fc4000001140b */
[----:B------:R-:W-:-:S03]  /*25980*/  IMAD.IADD R3, R3, 0x1, R13 ;  /* 0x0000000103037824 */ /* 0x000fc600078e020d */
        /* <DEDUP_REMOVED lines=8> */
[----:B-1----:R-:W-:Y:S06]  /*25a10*/  BRA.DIV UR4, `(.L_x_8504) ;  /* 0x000000d204307947 */ /* 0x002fec000b800000 */
[----:B------:R0:W1:Y:S04]  /*25a20*/  SHFL.IDX PT, R0, R3, RZ, 0x181f ;  /* 0x00181fff03007589 */ /* 0x00006800000e0000 */
[----:B------:R0:W2:Y:S02]  /*25a30*/  SHFL.IDX PT, R14, R2, RZ, 0x181f ;  /* 0x00181fff020e7589 */ /* 0x0000a400000e0000 */
.L_x_8761:
[----:B------:R-:W-:Y:S01]  /*25a40*/  IMAD.IADD R21, R96, 0x1, R98 ;  /* 0x0000000160157824 */ /* 0x000fe200078e0262 */
[----:B------:R-:W-:Y:S04]  /*25a50*/  BSSY B1, `(.L_x_8505) ;  /* 0x0000010000017945 */ /* 0x000fe80003800000 */
[----:B------:R-:W-:-:S13]  /*25a60*/  ISETP.GE.AND P0, PT, R21, R64, PT ;  /* 0x000000401500720c */ /* 0x000fda0003f06270 */
[----:B------:R-:W-:Y:S05]  /*25a70*/  @P0 BRA `(.L_x_8506) ;  /* 0x0000000000340947 */ /* 0x000fea0003800000 */
[----:B------:R-:W3:Y:S01]  /*25a80*/  LDL R4, [R1+0x8c] ;  /* 0x00008c0001047983 */ /* 0x000ee20000100800 */
[----:B------:R-:W-:-:S03]  /*25a90*/  ULDC UR4, c[0x0][0xac8] ;  /* 0x0002b20000047ab9 */ /* 0x000fc60000000800 */
[----:B------:R-:W1:Y:S04]  /*25aa0*/  LDL R11, [R1+0xc4] ;  /* 0x0000c400010b7983 */ /* 0x000e680000100800 */
[----:B------:R-:W4:Y:S01]  /*25ab0*/  LDL R10, [R1+0xc0] ;  /* 0x0000c000010a7983 */ /* 0x000f220000100800 */
[----:B------:R-:W-:Y:S01]  /*25ac0*/  ISETP.GE.AND P0, PT, R93, UR4, PT ;  /* 0x000000045d007c0c */ /* 0x000fe2000bf06270 */
[----:B------:R-:W-:-:S12]  /*25ad0*/  ULDC.64 UR6, c[0x0][0x208] ;  /* 0x0000820000067ab9 */ /* 0x000fd80000000a00 */
[C---:B--2---:R-:W-:Y:S02]  /*25ae0*/  @!P0 LEA R8, P2, R93.reuse, R14, 0x1 ;  /* 0x0000000e5d088211 */ /* 0x044fe400078408ff */
[----:B---3--:R-:W-:Y:S02]  /*25af0*/  ISETP.GE.AND P1, PT, R4, UR4, PT ;  /* 0x0000000404007c0c */ /* 0x008fe4000bf26270 */
[----:B-1----:R-:W-:-:S11]  /*25b00*/  @!P0 LEA.HI.X R9, R93, R0, R11, 0x1, P2 ;  /* 0x000000005d098211 */ /* 0x002fd600010f0c0b */
[----:B------:R-:W-:-:S04]  /*25b10*/  @!P1 LEA R14, P3, R4, R14, 0x1 ;  /* 0x0000000e040e9211 */ /* 0x000fc800078608ff */
[----:B----4-:R-:W-:Y:S01]  /*25b20*/  @!P1 LEA.HI.X R15, R4, R0, R10, 0x1, P3 ;  /* 0x00000000040f9211 */ /* 0x010fe200018f0c0a */
[----:B-----5:R3:W-:Y:S04]  /*25b30*/  @!P0 ST.E.128 desc[UR6][R8.64], R24 ;  /* 0x0000001808008985 */ /* 0x0207e8000c101d06 */
[----:B------:R3:W-:Y:S04]  /*25b40*/  @!P1 ST.E.128 desc[UR6][R14.64], R40 ;  /* 0x000000280e009985 */ /* 0x0007e8000c101d06 */
.L_x_8506:
[----:B------:R-:W-:Y:S05]  /*25b50*/  BSYNC B1 ;  /* 0x0000000000017941 */ /* 0x000fea0003800000 */
.L_x_8505:
[----:B------:R-:W-:-:S03]  /*25b60*/  UMOV UR4, 0xffffffff ;  /* 0xffffffff00047882 */ /* 0x000fc60000000000 */
[----:B------:R-:W-:Y:S05]  /*25b70*/  BRA.DIV UR4, `(.L_x_8507) ;  /* 0x000000d2040c7947 */ /* 0x000fea000b800000 */
[----:B-1----:R1:W4:Y:S04]  /*25b80*/  SHFL.IDX PT, R0, R3, 0x1, 0x181f ;  /* 0x00381f0003007f89 */ /* 0x00232800000e0000 */
[----:B--23--:R1:W2:Y:S02]  /*25b90*/  SHFL.IDX PT, R14, R2, 0x1, 0x181f ;  /* 0x00381f00020e7f89 */ /* 0x00c2a400000e0000 */
.L_x_8765:
[----:B------:R-:W-:Y:S01]  /*25ba0*/  VIADD R9, R21, 0x20 ;  /* 0x0000002015097836 */ /* 0x000fe20000000000 */
[----:B------:R-:W-:Y:S04]  /*25bb0*/  BSSY B1, `(.L_x_8508) ;  /* 0x0000010000017945 */ /* 0x000fe80003800000 */
[----:B------:R-:W-:-:S13]  /*25bc0*/  ISETP.GE.AND P0, PT, R9, R64, PT ;  /* 0x000000400900720c */ /* 0x000fda0003f06270 */
[----:B------:R-:W-:Y:S05]  /*25bd0*/  @P0 BRA `(.L_x_8509) ;  /* 0x0000000000340947 */ /* 0x000fea0003800000 */
[----:B------:R-:W3:Y:S01]  /*25be0*/  LDL R4, [R1+0x8c] ;  /* 0x00008c0001047983 */ /* 0x000ee20000100800 */
[----:B------:R-:W-:-:S03]  /*25bf0*/  ULDC UR4, c[0x0][0xac8] ;  /* 0x0002b20000047ab9 */ /* 0x000fc60000000800 */
[----:B------:R-:W4:Y:S04]  /*25c00*/  LDL R11, [R1+0xc4] ;  /* 0x0000c400010b7983 */ /* 0x000f280000100800 */
[----:B------:R-:W4:Y:S01]  /*25c10*/  LDL R10, [R1+0xc0] ;  /* 0x0000c000010a7983 */ /* 0x000f220000100800 */
[----:B------:R-:W-:Y:S01]  /*25c20*/  ISETP.GE.AND P2, PT, R93, UR4, PT ;  /* 0x000000045d007c0c */ /* 0x000fe2000bf46270 */
[----:B------:R-:W-:-:S12]  /*25c30*/  ULDC.64 UR6, c[0x0][0x208] ;  /* 0x0000820000067ab9 */ /* 0x000fd80000000a00 */
[C---:B--2---:R-:W-:Y:S02]  /*25c40*/  @!P2 LEA R8, P0, R93.reuse, R14, 0x1 ;  /* 0x0000000e5d08a211 */ /* 0x044fe400078008ff */
[----:B---3--:R-:W-:Y:S02]  /*25c50*/  ISETP.GE.AND P3, PT, R4, UR4, PT ;  /* 0x0000000404007c0c */ /* 0x008fe4000bf66270 */
[----:B----4-:R-:W-:-:S11]  /*25c60*/  @!P2 LEA.HI.X R9, R93, R0, R11, 0x1, P0 ;  /* 0x000000005d09a211 */ /* 0x010fd600000f0c0b */
[----:B------:R-:W-:-:S04]  /*25c70*/  @!P3 LEA R14, P1, R4, R14, 0x1 ;  /* 0x0000000e040eb211 */ /* 0x000fc800078208ff */
[----:B------:R-:W-:Y:S01]  /*25c80*/  @!P3 LEA.HI.X R15, R4, R0, R10, 0x1, P1 ;  /* 0x00000000040fb211 */ /* 0x000fe200008f0c0a */
[----:B-----5:R3:W-:Y:S04]  /*25c90*/  @!P2 ST.E.128 desc[UR6][R8.64], R28 ;  /* 0x0000001c0800a985 */ /* 0x0207e8000c101d06 */
[----:B------:R3:W-:Y:S04]  /*25ca0*/  @!P3 ST.E.128 desc[UR6][R14.64], R44 ;  /* 0x0000002c0e00b985 */ /* 0x0007e8000c101d06 */
.L_x_8509:
[----:B------:R-:W-:Y:S05]  /*25cb0*/  BSYNC B1 ;  /* 0x0000000000017941 */ /* 0x000fea0003800000 */
.L_x_8508:
[----:B------:R-:W-:-:S03]  /*25cc0*/  UMOV UR4, 0xffffffff ;  /* 0xffffffff00047882 */ /* 0x000fc60000000000 */
[----:B------:R-:W-:Y:S05]  /*25cd0*/  BRA.DIV UR4, `(.L_x_8510) ;  /* 0x000000ce04fc7947 */ /* 0x000fea000b800000 */
[----:B----4-:R4:W0:Y:S04]  /*25ce0*/  SHFL.IDX PT, R0, R3, 0x2, 0x181f ;  /* 0x00581f0003007f89 */ /* 0x01082800000e0000 */
[----:B--23--:R4:W2:Y:S02]  /*25cf0*/  SHFL.IDX PT, R14, R2, 0x2, 0x181f ;  /* 0x00581f00020e7f89 */ /* 0x00c8a400000e0000 */
.L_x_8769:
[----:B------:R-:W-:Y:S01]  /*25d00*/  IADD3 R9, R21, 0x40, RZ ;  /* 0x0000004015097810 */ /* 0x000fe20007ffe0ff */
[----:B------:R-:W-:Y:S03]  /*25d10*/  BSSY B1, `(.L_x_8511) ;  /* 0x0000010000017945 */ /* 0x000fe60003800000 */
[----:B------:R-:W-:-:S13]  /*25d20*/  ISETP.GE.AND P0, PT, R9, R64, PT ;  /* 0x000000400900720c */ /* 0x000fda0003f06270 */
[----:B------:R-:W-:Y:S05]  /*25d30*/  @P0 BRA `(.L_x_8512) ;  /* 0x0000000000340947 */ /* 0x000fea0003800000 */
[----:B------:R-:W3:Y:S01]  /*25d40*/  LDL R4, [R1+0x8c] ;  /* 0x00008c0001047983 */ /* 0x000ee20000100800 */
[----:B------:R-:W-:-:S03]  /*25d50*/  ULDC UR4, c[0x0][0xac8] ;  /* 0x0002b20000047ab9 */ /* 0x000fc60000000800 */
[----:B------:R-:W0:Y:S04]  /*25d60*/  LDL R11, [R1+0xc4] ;  /* 0x0000c400010b7983 */ /* 0x000e280000100800 */
[----:B------:R-:W4:Y:S01]  /*25d70*/  LDL R10, [R1+0xc0] ;  /* 0x0000c000010a7983 */ /* 0x000f220000100800 */
[----:B------:R-:W-:Y:S01]  /*25d80*/  ISETP.GE.AND P2, PT, R93, UR4, PT ;  /* 0x000000045d007c0c */ /* 0x000fe2000bf46270 */
[----:B------:R-:W-:-:S12]  /*25d90*/  ULDC.64 UR6, c[0x0][0x208] ;  /* 0x0000820000067ab9 */ /* 0x000fd80000000a00 */
[C---:B--2---:R-:W-:Y:S02]  /*25da0*/  @!P2 LEA R8, P0, R93.reuse, R14, 0x1 ;  /* 0x0000000e5d08a211 */ /* 0x044fe400078008ff */
[----:B---3--:R-:W-:Y:S02]  /*25db0*/  ISETP.GE.AND P3, PT, R4, UR4, PT ;  /* 0x0000000404007c0c */ /* 0x008fe4000bf66270 */
[----:B0-----:R-:W-:-:S11]  /*25dc0*/  @!P2 LEA.HI.X R9, R93, R0, R11, 0x1, P0 ;  /* 0x000000005d09a211 */ /* 0x001fd600000f0c0b */
[----:B------:R-:W-:-:S04]  /*25dd0*/  @!P3 LEA R14, P1, R4, R14, 0x1 ;  /* 0x0000000e040eb211 */ /* 0x000fc800078208ff */
[----:B----4-:R-:W-:Y:S01]  /*25de0*/  @!P3 LEA.HI.X R15, R4, R0, R10, 0x1, P1 ;  /* 0x00000000040fb211 */ /* 0x010fe200008f0c0a */
[----:B-----5:R3:W-:Y:S04]  /*25df0*/  @!P2 ST.E.128 desc[UR6][R8.64], R32 ;  /* 0x000000200800a985 */ /* 0x0207e8000c101d06 */
[----:B------:R3:W-:Y:S04]  /*25e00*/  @!P3 ST.E.128 desc[UR6][R14.64], R48 ;  /* 0x000000300e00b985 */ /* 0x0007e8000c101d06 */
.L_x_8512:
[----:B------:R-:W-:Y:S05]  /*25e10*/  BSYNC B1 ;  /* 0x0000000000017941 */ /* 0x000fea0003800000 */
.L_x_8511:
[----:B------:R-:W-:-:S03]  /*25e20*/  UMOV UR4, 0xffffffff ;  /* 0xffffffff00047882 */ /* 0x000fc60000000000 */
[----:B------:R-:W-:Y:S05]  /*25e30*/  BRA.DIV UR4, `(.L_x_8513) ;  /* 0x000000ce04ec7947 */ /* 0x000fea000b800000 */
[----:B0-----:R0:W0:Y:S04]  /*25e40*/  SHFL.IDX PT, R0, R3, 0x3, 0x181f ;  /* 0x00781f0003007f89 */ /* 0x00102800000e0000 */
[----:B--23--:R2:W3:Y:S02]  /*25e50*/  SHFL.IDX PT, R14, R2, 0x3, 0x181f ;  /* 0x00781f00020e7f89 */ /* 0x00c4e400000e0000 */
.L_x_8773:
[----:B01--4-:R-:W-:-:S05]  /*25e60*/  VIADD R3, R21, 0x60 ;  /* 0x0000006015037836 */ /* 0x013fca0000000000 */
[----:B------:R-:W-:-:S13]  /*25e70*/  ISETP.GE.AND P0, PT, R3, R64, PT ;  /* 0x000000400300720c */ /* 0x000fda0003f06270 */
[----:B------:R-:W-:Y:S05]  /*25e80*/  @P0 BRA `(.L_x_8514) ;  /* 0x0000001c00a80947 */ /* 0x000fea0003800000 */
[----:B------:R-:W4:Y:S01]  /*25e90*/  LDL R8, [R1+0xc4] ;  /* 0x0000c40001087983 */ /* 0x000f220000100800 */
[----:B------:R-:W-:-:S03]  /*25ea0*/  ULDC UR4, c[0x0][0xac8] ;  /* 0x0002b20000047ab9 */ /* 0x000fc60000000800 */
[----:B------:R-:W4:Y:S01]  /*25eb0*/  LDL R4, [R1+0x8c] ;  /* 0x00008c0001047983 */ /* 0x000f220000100800 */
[----:B------:R-:W-:Y:S01]  /*25ec0*/  ISETP.GE.AND P1, PT, R93, UR4, PT ;  /* 0x000000045d007c0c */ /* 0x000fe2000bf26270 */
[----:B------:R-:W-:-:S12]  /*25ed0*/  ULDC.64 UR6, c[0x0][0x208] ;  /* 0x0000820000067ab9 */ /* 0x000fd80000000a00 */
[----:B--23--:R-:W-:-:S04]  /*25ee0*/  @!P1 LEA R2, P0, R93, R14, 0x1 ;  /* 0x0000000e5d029211 */ /* 0x00cfc800078008ff */
[----:B----4-:R-:W-:Y:S02]  /*25ef0*/  @!P1 LEA.HI.X R3, R93, R0, R8, 0x1, P0 ;  /* 0x000000005d039211 */ /* 0x010fe400000f0c08 */
[----:B------:R-:W-:-:S03]  /*25f00*/  ISETP.GE.AND P0, PT, R4, UR4, PT ;  /* 0x0000000404007c0c */ /* 0x000fc6000bf06270 */
[----:B-----5:R0:W-:Y:S10]  /*25f10*/  @!P1 ST.E.128 desc[UR6][R2.64], R36 ;  /* 0x0000002402009985 */ /* 0x0201f4000c101d06 */
[----:B------:R-:W-:Y:S05]  /*25f20*/  @P0 BRA `(.L_x_8514) ;  /* 0x0000001c00800947 */ /* 0x000fea0003800000 */
[----:B------:R-:W2:Y:S01]  /*25f30*/  LDL R8, [R1+0xc0] ;  /* 0x0000c00001087983 */ /* 0x000ea20000100800 */
[----:B------:R-:W-:Y:S01]  /*25f40*/  LEA R14, P0, R4, R14, 0x1 ;  /* 0x0000000e040e7211 */ /* 0x000fe200078008ff */
[----:B------:R-:W-:-:S03]  /*25f50*/  ULDC.64 UR4, c[0x0][0x208] ;  /* 0x0000820000047ab9 */ /* 0x000fc60000000a00 */
[----:B--2---:R-:W-:-:S05]  /*25f60*/  LEA.HI.X R15, R4, R0, R8, 0x1, P0 ;  /* 0x00000000040f7211 */ /* 0x004fca00000f0c08 */
[----:B------:R1:W-:Y:S01]  /*25f70*/  ST.E.128 desc[UR4][R14.64], R52 ;  /* 0x000000340e007985 */ /* 0x0003e2000c101d04 */
[----:B------:R-:W-:Y:S05]  /*25f80*/  BRA `(.L_x_8514) ;  /* 0x0000001c00687947 */ /* 0x000fea0003800000 */
.L_x_8503:
[----:B------:R-:W2:Y:S01]  /*25f90*/  LDL R113, [R1+0x50] ;  /* 0x0000500001717983 */ /* 0x000ea20000100800 */
[----:B------:R-:W1:Y:S01]  /*25fa0*/  @P1 LDC R12, c[0x0][0xbec] ;  /* 0x0002fb00ff0c1b82 */ /* 0x000e620000000800 */
[----:B------:R-:W-:Y:S01]  /*25fb0*/  ULDC.64 UR4, c[0x0][0xb08] ;  /* 0x0002c20000047ab9 */ /* 0x000fe20000000a00 */
[----:B0-----:R-:W-:Y:S01]  /*25fc0*/  SHF.R.S32.HI R10, RZ, 0x1f, R87 ;  /* 0x0000001fff0a7819 */ /* 0x001fe20000011457 */
[----:B------:R-:W3:Y:S01]  /*25fd0*/  LDL R111, [R1+0xa4] ;  /* 0x0000a400016f7983 */ /* 0x000ee20000100800 */
[----:B------:R-:W-:Y:S01]  /*25fe0*/  IMAD R80, R80, UR4, RZ ;  /* 0x0000000450507c24 */ /* 0x000fe2000f8e02ff */
[----:B------:R-:W-:Y:S01]  /*25ff0*/  ULDC.64 UR6, c[0x0][0xb30] ;  /* 0x0002cc0000067ab9 */ /* 0x000fe20000000a00 */
[C---:B------:R-:W-:Y:S02]  /*26000*/  IMAD.WIDE.U32 R8, R83.reuse, UR4, RZ ;  /* 0x0000000453087c25 */ /* 0x040fe4000f8e00ff */
[----:B------:R-:W0:Y:S02]  /*26010*/  @P1 LDC R15, c[0x0][0xbf0] ;  /* 0x0002fc00ff0f1b82 */ /* 0x000e240000000800 */
[----:B------:R-:W-:Y:S01]  /*26020*/  IMAD R83, R83, UR5, R80 ;  /* 0x0000000553537c24 */ /* 0x000fe2000f8e0250 */
[----:B------:R-:W-:-:S03]  /*26030*/  ULDC.64 UR4, c[0x0][0xb38] ;  /* 0x0002ce0000047ab9 */ /* 0x000fc60000000a00 */
[----:B------:R-:W-:Y:S02]  /*26040*/  IMAD.IADD R9, R9, 0x1, R83 ;  /* 0x0000000109097824 */ /* 0x000fe400078e0253 */
[----:B------:R-:W-:-:S04]  /*26050*/  IMAD.WIDE.U32 R8, R84, UR4, R8 ;  /* 0x0000000454087c25 */ /* 0x000fc8000f8e0008 */
[----:B------:R-:W-:Y:S01]  /*26060*/  IMAD R9, R84, UR5, R9 ;  /* 0x0000000554097c24 */ /* 0x000fe2000f8e0209 */
[----:B------:R-:W-:Y:S01]  /*26070*/  ULDC.64 UR4, c[0x0][0xb40] ;  /* 0x0002d00000047ab9 */ /* 0x000fe20000000a00 */
[----:B-1----:R-:W-:-:S04]  /*26080*/  @P1 IMAD.HI.U32 R12, R37, R12, RZ ;  /* 0x0000000c250c1227 */ /* 0x002fc800078e00ff */
[----:B------:R-:W-:Y:S02]  /*26090*/  IMAD R10, R10, UR4, RZ ;  /* 0x000000040a0a7c24 */ /* 0x000fe4000f8e02ff */
[----:B------:R-:W-:-:S04]  /*260a0*/  IMAD.WIDE.U32 R8, R87, UR4, R8 ;  /* 0x0000000457087c25 */ /* 0x000fc8000f8e0008 */
[----:B------:R-:W-:Y:S01]  /*260b0*/  IMAD R13, R87, UR5, R10 ;  /* 0x00000005570d7c24 */ /* 0x000fe2000f8e020a */
[----:B------:R-:W-:Y:S01]  /*260c0*/  ULDC.64 UR4, c[0x0][0xb48] ;  /* 0x0002d20000047ab9 */ /* 0x000fe20000000a00 */
[----:B------:R-:W-:Y:S01]  /*260d0*/  IMAD.MOV.U32 R11, RZ, RZ, R37 ;  /* 0x000000ffff0b7224 */ /* 0x000fe200078e0025 */
[----:B0-----:R-:W-:Y:S01]  /*260e0*/  @P1 SHF.R.U32.HI R11, RZ, R15, R12 ;  /* 0x0000000fff0b1219 */ /* 0x001fe2000001160c */
[----:B------:R-:W-:-:S03]  /*260f0*/  IMAD.IADD R9, R9, 0x1, R13 ;  /* 0x0000000109097824 */ /* 0x000fc600078e020d */
[--C-:B------:R-:W-:Y:S01]  /*26100*/  SHF.R.S32.HI R10, RZ, 0x1f, R11.reuse ;  /* 0x0000001fff0a7819 */ /* 0x100fe2000001140b */
[----:B------:R-:W-:Y:S02]  /*26110*/  IMAD.MOV R13, RZ, RZ, -R11 ;  /* 0x000000ffff0d7224 */ /* 0x000fe400078e0a0b */
[----:B------:R-:W-:-:S04]  /*26120*/  IMAD.WIDE.U32 R8, R82, UR4, R8 ;  /* 0x0000000452087c25 */ /* 0x000fc8000f8e0008 */
[----:B------:R-:W-:Y:S02]  /*26130*/  IMAD R13, R4, R13, R37 ;  /* 0x0000000d040d7224 */ /* 0x000fe400078e0225 */
[----:B------:R-:W-:Y:S02]  /*26140*/  IMAD R10, R10, UR6, RZ ;  /* 0x000000060a0a7c24 */ /* 0x000fe4000f8e02ff */
[----:B------:R-:W-:Y:S01]  /*26150*/  IMAD R9, R82, UR5, R9 ;  /* 0x0000000552097c24 */ /* 0x000fe2000f8e0209 */
[----:B------:R-:W-:Y:S01]  /*26160*/  SHF.R.S32.HI R4, RZ, 0x1f, R13 ;  /* 0x0000001fff047819 */ /* 0x000fe2000001140d */
[C---:B------:R-:W-:Y:S01]  /*26170*/  IMAD R15, R11.reuse, UR7, R10 ;  /* 0x000000070b0f7c24 */ /* 0x040fe2000f8e020a */
[----:B------:R-:W-:Y:S01]  /*26180*/  ULDC.64 UR4, c[0x0][0xb28] ;  /* 0x0002ca0000047ab9 */ /* 0x000fe20000000a00 */
[----:B------:R-:W-:-:S04]  /*26190*/  IMAD.WIDE.U32 R8, R11, UR6, R8 ;  /* 0x000000060b087c25 */ /* 0x000fc8000f8e0008 */
[----:B------:R-:W-:Y:S02]  /*261a0*/  IMAD R4, R4, UR4, RZ ;  /* 0x0000000404047c24 */ /* 0x000fe4000f8e02ff */
[----:B------:R-:W-:Y:S02]  /*261b0*/  IMAD.IADD R9, R9, 0x1, R15 ;  /* 0x0000000109097824 */ /* 0x000fe400078e020f */
[----:B------:R-:W-:Y:S02]  /*261c0*/  VIADD R10, R16, 0x2e820 ;  /* 0x0002e820100a7836 */ /* 0x000fe40000000000 */
[C---:B------:R-:W-:Y:S02]  /*261d0*/  IMAD R11, R13.reuse, UR5, R4 ;  /* 0x000000050d0b7c24 */ /* 0x040fe4000f8e0204 */
[----:B------:R-:W-:Y:S01]  /*261e0*/  IMAD.WIDE.U32 R8, R13, UR4, R8 ;  /* 0x000000040d087c25 */ /* 0x000fe2000f8e0008 */
[----:B------:R-:W-:Y:S01]  /*261f0*/  ULDC.64 UR4, c[0x0][0xb00] ;  /* 0x0002c00000047ab9 */ /* 0x000fe20000000a00 */
[----:B------:R-:W-:-:S02]  /*26200*/  PRMT R10, RZ, 0x654, R10 ;  /* 0x00000654ff0a7816 */ /* 0x000fc4000000000a */
[----:B------:R-:W-:Y:S01]  /*26210*/  IMAD.IADD R9, R9, 0x1, R11 ;  /* 0x0000000109097824 */ /* 0x000fe200078e020b */
[C---:B------:R-:W-:Y:S01]  /*26220*/  LEA R4, P0, R8.reuse, UR4, 0x2 ;  /* 0x0000000408047c11 */ /* 0x040fe2000f8010ff */
[----:B------:R-:W-:Y:S01]  /*26230*/  UMOV UR4, 0xffffffff ;  /* 0xffffffff00047882 */ /* 0x000fe20000000000 */
[----:B------:R0:W-:Y:S02]  /*26240*/  SYNCS.ARRIVE.TRANS64.RED.A1T0 RZ, [R10+URZ], RZ ;  /* 0x000000ff0aff79a7 */ /* 0x0001e4000810043f */
[----:B------:R-:W-:Y:S01]  /*26250*/  LEA.HI.X R8, R8, UR5, R9, 0x2, P0 ;  /* 0x0000000508087c11 */ /* 0x000fe200080f1409 */
[C---:B--2---:R-:W-:Y:S01]  /*26260*/  VIADD R102, R113.reuse, 0x8 ;  /* 0x0000000871667836 */ /* 0x044fe20000000000 */
[C---:B------:R-:W-:Y:S01]  /*26270*/  IADD3 R96, R113.reuse, 0x20, RZ ;  /* 0x0000002071607810 */ /* 0x040fe20007ffe0ff */
[C---:B------:R-:W-:Y:S02]  /*26280*/  VIADD R107, R113.reuse, 0x10 ;  /* 0x00000010716b7836 */ /* 0x040fe40000000000 */
[----:B------:R-:W-:-:S02]  /*26290*/  VIADD R109, R113, 0x18 ;  /* 0x00000018716d7836 */ /* 0x000fc40000000000 */
[C---:B------:R-:W-:Y:S02]  /*262a0*/  VIADD R84, R113.reuse, 0x28 ;  /* 0x0000002871547836 */ /* 0x040fe40000000000 */
[C---:B------:R-:W-:Y:S02]  /*262b0*/  VIADD R103, R113.reuse, 0x30 ;  /* 0x0000003071677836 */ /* 0x040fe40000000000 */
[C---:B------:R-:W-:Y:S02]  /*262c0*/  VIADD R83, R113.reuse, 0x38 ;  /* 0x0000003871537836 */ /* 0x040fe40000000000 */
[C---:B------:R-:W-:Y:S02]  /*262d0*/  VIADD R67, R113.reuse, 0x40 ;  /* 0x0000004071437836 */ /* 0x040fe40000000000 */
[C---:B------:R-:W-:Y:S02]  /*262e0*/  VIADD R39, R113.reuse, 0x48 ;  /* 0x0000004871277836 */ /* 0x040fe40000000000 */
[----:B------:R-:W-:-:S02]  /*262f0*/  VIADD R37, R113, 0x50 ;  /* 0x0000005071257836 */ /* 0x000fc40000000000 */
[C---:B------:R-:W-:Y:S02]  /*26300*/  VIADD R35, R113.reuse, 0x58 ;  /* 0x0000005871237836 */ /* 0x040fe40000000000 */
[C---:B------:R-:W-:Y:S02]  /*26310*/  VIADD R33, R113.reuse, 0x60 ;  /* 0x0000006071217836 */ /* 0x040fe40000000000 */
[----:B------:R-:W-:Y:S01]  /*26320*/  VIADD R31, R113, 0x68 ;  /* 0x00000068711f7836 */ /* 0x000fe20000000000 */
[----:B---3--:R-:W-:Y:S02]  /*26330*/  SHF.R.S32.HI R32, RZ, 0x1f, R111 ;  /* 0x0000001fff207819 */ /* 0x008fe4000001146f */
        /* <DEDUP_REMOVED lines=12> */
[----:B------:R-:W-:Y:S01]  /*26400*/  SHF.R.S32.HI R30, RZ, 0x1f, R31 ;  /* 0x0000001fff1e7819 */ /* 0x000fe2000001141f */
[----:B0-----:R-:W-:Y:S06]  /*26410*/  BRA.DIV UR4, `(.L_x_8515) ;  /* 0x000000ca04bc7947 */ /* 0x001fec000b800000 */
[----:B------:R0:W1:Y:S04]  /*26420*/  SHFL.IDX PT, R9, R8, RZ, 0x1c1f ;  /* 0x001c1fff08097589 */ /* 0x00006800000e0000 */
[----:B------:R0:W2:Y:S02]  /*26430*/  SHFL.IDX PT, R14, R4, RZ, 0x1c1f ;  /* 0x001c1fff040e7589 */ /* 0x0000a400000e0000 */
.L_x_8776:
[----:B------:R-:W-:Y:S01]  /*26440*/  ISETP.GE.AND P0, PT, R27, R64, PT ;  /* 0x000000401b00720c */ /* 0x000fe20003f06270 */
[----:B------:R-:W-:-:S12]  /*26450*/  BSSY B1, `(.L_x_8516) ;  /* 0x0000055000017945 */ /* 0x000fd80003800000 */
[----:B------:R-:W-:Y:S05]  /*26460*/  @P0 BRA `(.L_x_8517) ;  /* 0x00000004004c0947 */ /* 0x000fea0003800000 */
[----:B------:R-:W3:Y:S01]  /*26470*/  LDL R117, [R1+0xa8] ;  /* 0x0000a80001757983 */ /* 0x000ee20000100800 */
[----:B------:R-:W-:-:S03]  /*26480*/  ULDC UR4, c[0x0][0xac8] ;  /* 0x0002b20000047ab9 */ /* 0x000fc60000000800 */
[----:B------:R-:W4:Y:S01]  /*26490*/  LDL R120, [R1+0xb0] ;  /* 0x0000b00001787983 */ /* 0x000f220000100800 */
[----:B------:R-:W-:Y:S02]  /*264a0*/  ISETP.GE.AND P0, PT, R113, UR4, PT ;  /* 0x0000000471007c0c */ /* 0x000fe4000bf06270 */
[----:B------:R-:W-:Y:S02]  /*264b0*/  ISETP.GE.AND P3, PT, R102, UR4, PT ;  /* 0x0000000466007c0c */ /* 0x000fe4000bf66270 */
[----:B------:R-:W-:Y:S02]  /*264c0*/  ISETP.GE.AND P2, PT, R107, UR4, PT ;  /* 0x000000046b007c0c */ /* 0x000fe4000bf46270 */
[----:B------:R-:W-:-:S07]  /*264d0*/  ISETP.GE.AND P1, PT, R109, UR4, PT ;  /* 0x000000046d007c0c */ /* 0x000fce000bf26270 */
[----:B-1----:R-:W-:Y:S02]  /*264e0*/  @!P0 IMAD.MOV.U32 R15, RZ, RZ, R9 ;  /* 0x000000ffff0f8224 */ /* 0x002fe400078e0009 */
[C---:B--2---:R-:W-:Y:S01]  /*264f0*/  @!P3 LEA R10, P4, R102.reuse, R14, 0x2 ;  /* 0x0000000e660ab211 */ /* 0x044fe200078810ff */
[----:B------:R-:W-:Y:S02]  /*26500*/  @!P0 IMAD.MOV.U32 R87, RZ, RZ, R3 ;  /* 0x000000ffff578224 */ /* 0x000fe400078e0003 */
[----:B------:R-:W-:Y:S01]  /*26510*/  @!P0 IMAD.WIDE R12, R113, 0x4, R14 ;  /* 0x00000004710c8825 */ /* 0x000fe200078e020e */
[----:B------:R-:W-:Y:S01]  /*26520*/  ULDC.64 UR6, c[0x0][0x208] ;  /* 0x0000820000067ab9 */ /* 0x000fe20000000a00 */
[----:B------:R-:W-:Y:S02]  /*26530*/  @!P3 LEA.HI.X R11, R102, R9, R105, 0x2, P4 ;  /* 0x00000009660bb211 */ /* 0x000fe400020f1469 */
[----:B------:R-:W-:Y:S01]  /*26540*/  @!P3 MOV R89, R21 ;  /* 0x000000150059b202 */ /* 0x000fe20000000f00 */
[----:B------:R1:W-:Y:S01]  /*26550*/  @!P0 ST.E.64 desc[UR6][R12.64], R86 ;  /* 0x000000560c008985 */ /* 0x0003e2000c101b06 */
[----:B------:R-:W-:-:S02]  /*26560*/  ISETP.GE.AND P0, PT, R96, UR4, PT ;  /* 0x0000000460007c0c */ /* 0x000fc4000bf06270 */
[CC--:B------:R-:W-:Y:S01]  /*26570*/  @!P2 LEA R24, P4, R107.reuse, R14.reuse, 0x2 ;  /* 0x0000000e6b18a211 */ /* 0x0c0fe200078810ff */
[----:B------:R2:W-:Y:S01]  /*26580*/  @!P3 ST.E.64 desc[UR6][R10.64], R88 ;  /* 0x000000580a00b985 */ /* 0x0005e2000c101b06 */
[----:B------:R-:W-:Y:S01]  /*26590*/  ISETP.GE.AND P3, PT, R84, UR4, PT ;  /* 0x0000000454007c0c */ /* 0x000fe2000bf66270 */
[----:B------:R-:W-:Y:S01]  /*265a0*/  @!P2 IMAD.MOV.U32 R93, RZ, RZ, R97 ;  /* 0x000000ffff5da224 */ /* 0x000fe200078e0061 */
[-C--:B------:R-:W-:Y:S02]  /*265b0*/  @!P2 LEA.HI.X R25, R107, R9.reuse, R108, 0x2, P4 ;  /* 0x000000096b19a211 */ /* 0x080fe400020f146c */
[C---:B------:R-:W-:Y:S01]  /*265c0*/  @!P1 LEA R26, P5, R109.reuse, R14, 0x2 ;  /* 0x0000000e6d1a9211 */ /* 0x040fe200078a10ff */
[----:B------:R-:W-:Y:S02]  /*265d0*/  @!P1 IMAD.MOV.U32 R98, RZ, RZ, R94 ;  /* 0x000000ffff629224 */ /* 0x000fe400078e005e */
[----:B------:R5:W-:Y:S01]  /*265e0*/  @!P2 ST.E.64 desc[UR6][R24.64], R92 ;  /* 0x0000005c1800a985 */ /* 0x000be2000c101b06 */
[----:B------:R-:W-:-:S02]  /*265f0*/  @!P1 LEA.HI.X R27, R109, R9, R110, 0x2, P5 ;  /* 0x000000096d1b9211 */ /* 0x000fc400028f146e */
[----:B------:R-:W-:Y:S02]  /*26600*/  ISETP.GE.AND P2, PT, R103, UR4, PT ;  /* 0x0000000467007c0c */ /* 0x000fe4000bf46270 */
[-C--:B-1----:R-:W-:Y:S01]  /*26610*/  @!P0 LEA R12, P4, R96, R14.reuse, 0x2 ;  /* 0x0000000e600c8211 */ /* 0x082fe200078810ff */
[----:B------:R1:W-:Y:S01]  /*26620*/  @!P1 ST.E.64 desc[UR6][R26.64], R98 ;  /* 0x000000621a009985 */ /* 0x0003e2000c101b06 */
[----:B--2---:R-:W-:Y:S01]  /*26630*/  @!P3 LEA R10, P5, R84, R14, 0x2 ;  /* 0x0000000e540ab211 */ /* 0x004fe200078a10ff */
[----:B------:R-:W-:Y:S01]  /*26640*/  @!P0 IMAD.MOV.U32 R124, RZ, RZ, R0 ;  /* 0x000000ffff7c8224 */ /* 0x000fe200078e0000 */
[-C--:B------:R-:W-:Y:S02]  /*26650*/  @!P0 LEA.HI.X R13, R96, R9.reuse, R100, 0x2, P4 ;  /* 0x00000009600d8211 */ /* 0x080fe400020f1464 */
[----:B------:R-:W-:Y:S02]  /*26660*/  ISETP.GE.AND P1, PT, R83, UR4, PT ;  /* 0x0000000453007c0c */ /* 0x000fe4000bf26270 */
[----:B------:R-:W-:Y:S01]  /*26670*/  @!P3 LEA.HI.X R11, R84, R9, R90, 0x2, P5 ;  /* 0x00000009540bb211 */ /* 0x000fe200028f145a */
[----:B------:R-:W-:Y:S01]  /*26680*/  @!P0 ST.E.64 desc[UR6][R12.64], R124 ;  /* 0x0000007c0c008985 */ /* 0x000fe2000c101b06 */
[----:B------:R-:W-:-:S02]  /*26690*/  ISETP.GE.AND P0, PT, R67, UR4, PT ;  /* 0x0000000443007c0c */ /* 0x000fc4000bf06270 */
[----:B-----5:R-:W-:Y:S01]  /*266a0*/  @!P2 LEA R24, P5, R103, R14, 0x2 ;  /* 0x0000000e6718a211 */ /* 0x020fe200078a10ff */
[----:B------:R2:W-:Y:S01]  /*266b0*/  @!P3 ST.E.64 desc[UR6][R10.64], R40 ;  /* 0x000000280a00b985 */ /* 0x0005e2000c101b06 */
[----:B------:R-:W-:Y:S02]  /*266c0*/  ISETP.GE.AND P3, PT, R39, UR4, PT ;  /* 0x0000000427007c0c */ /* 0x000fe4000bf66270 */
[----:B------:R-:W-:-:S03]  /*266d0*/  @!P2 LEA.HI.X R25, R103, R9, R82, 0x2, P5 ;  /* 0x000000096719a211 */ /* 0x000fc600028f1452 */
[----:B-1----:R-:W-:Y:S02]  /*266e0*/  @!P1 LEA R26, P4, R83, R14, 0x2 ;  /* 0x0000000e531a9211 */ /* 0x002fe400078810ff */
[----:B------:R-:W-:Y:S01]  /*266f0*/  ISETP.GE.AND P5, PT, R37, UR4, PT ;  /* 0x0000000425007c0c */ /* 0x000fe2000bfa6270 */
[----:B------:R1:W-:Y:S01]  /*26700*/  @!P2 ST.E.64 desc[UR6][R24.64], R42 ;  /* 0x0000002a1800a985 */ /* 0x0003e2000c101b06 */
[----:B------:R-:W-:-:S04]  /*26710*/  @!P1 LEA.HI.X R27, R83, R9, R80, 0x2, P4 ;  /* 0x00000009531b9211 */ /* 0x000fc800020f1450 */
[-C--:B--2---:R-:W-:Y:S01]  /*26720*/  @!P3 LEA R10, P4, R39, R14.reuse, 0x2 ;  /* 0x0000000e270ab211 */ /* 0x084fe200078810ff */
[----:B-1----:R-:W-:Y:S01]  /*26730*/  @!P1 IMAD.MOV.U32 R24, RZ, RZ, R2 ;  /* 0x000000ffff189224 */ /* 0x002fe200078e0002 */
[----:B------:R-:W-:Y:S01]  /*26740*/  @!P0 LEA R2, P2, R67, R14, 0x2 ;  /* 0x0000000e43028211 */ /* 0x000fe200078410ff */
[----:B------:R-:W-:-:S03]  /*26750*/  @!P1 IMAD.MOV.U32 R25, RZ, RZ, R45 ;  /* 0x000000ffff199224 */ /* 0x000fc600078e002d */
[-C--:B------:R-:W-:Y:S02]  /*26760*/  @!P0 LEA.HI.X R3, R67, R9.reuse, R66, 0x2, P2 ;  /* 0x0000000943038211 */ /* 0x080fe400010f1442 */
[----:B------:R-:W-:Y:S01]  /*26770*/  @!P1 ST.E.64 desc[UR6][R26.64], R24 ;  /* 0x000000181a009985 */ /* 0x000fe2000c101b06 */
[----:B------:R-:W-:Y:S02]  /*26780*/  ISETP.GE.AND P1, PT, R35, UR4, PT ;  /* 0x0000000423007c0c */ /* 0x000fe4000bf26270 */
[-C--:B------:R-:W-:Y:S01]  /*26790*/  @!P3 LEA.HI.X R11, R39, R9.reuse, R38, 0x2, P4 ;  /* 0x00000009270bb211 */ /* 0x080fe200020f1426 */
[----:B------:R-:W-:Y:S01]  /*267a0*/  @!P0 ST.E.64 desc[UR6][R2.64], R46 ;  /* 0x0000002e02008985 */ /* 0x000fe2000c101b06 */
[----:B------:R-:W-:Y:S02]  /*267b0*/  @!P5 LEA R12, P2, R37, R14, 0x2 ;  /* 0x0000000e250cd211 */ /* 0x000fe400078410ff */
[----:B------:R-:W-:Y:S01]  /*267c0*/  ISETP.GE.AND P0, PT, R33, UR4, PT ;  /* 0x0000000421007c0c */ /* 0x000fe2000bf06270 */
[----:B------:R1:W-:Y:S01]  /*267d0*/  @!P3 ST.E.64 desc[UR6][R10.64], R48 ;  /* 0x000000300a00b985 */ /* 0x0003e2000c101b06 */
[----:B------:R-:W-:-:S02]  /*267e0*/  @!P5 LEA.HI.X R13, R37, R9, R36, 0x2, P2 ;  /* 0x00000009250dd211 */ /* 0x000fc400010f1424 */
[----:B------:R-:W-:Y:S01]  /*267f0*/  ISETP.GE.AND P3, PT, R31, UR4, PT ;  /* 0x000000041f007c0c */ /* 0x000fe2000bf66270 */
[----:B-1----:R-:W-:Y:S02]  /*26800*/  @!P5 IMAD.MOV.U32 R10, RZ, RZ, R20 ;  /* 0x000000ffff0ad224 */ /* 0x002fe400078e0014 */
[----:B------:R-:W-:Y:S01]  /*26810*/  @!P5 IMAD.MOV.U32 R11, RZ, RZ, R51 ;  /* 0x000000ffff0bd224 */ /* 0x000fe200078e0033 */
[----:B------:R-:W-:-:S04]  /*26820*/  @!P1 LEA R20, P2, R35, R14, 0x2 ;  /* 0x0000000e23149211 */ /* 0x000fc800078410ff */
[----:B------:R1:W-:Y:S01]  /*26830*/  @!P5 ST.E.64 desc[UR6][R12.64], R10 ;  /* 0x0000000a0c00d985 */ /* 0x0003e2000c101b06 */
[----:B------:R-:W-:Y:S02]  /*26840*/  ISETP.GE.AND P5, PT, R111, UR4, PT ;  /* 0x000000046f007c0c */ /* 0x000fe4000bfa6270 */
[-C--:B------:R-:W-:Y:S02]  /*26850*/  @!P1 LEA.HI.X R21, R35, R9.reuse, R28, 0x2, P2 ;  /* 0x0000000923159211 */ /* 0x080fe400010f141c */
[CC--:B------:R-:W-:Y:S01]  /*26860*/  @!P0 LEA R2, P2, R33.reuse, R14.reuse, 0x2 ;  /* 0x0000000e21028211 */ /* 0x0c0fe200078410ff */
[----:B------:R-:W-:Y:S02]  /*26870*/  @!P1 IMAD.MOV.U32 R45, RZ, RZ, R53 ;  /* 0x000000ffff2d9224 */ /* 0x000fe400078e0035 */
[----:B------:R-:W-:Y:S01]  /*26880*/  @!P0 IMAD.MOV.U32 R51, RZ, RZ, R55 ;  /* 0x000000ffff338224 */ /* 0x000fe200078e0037 */
[----:B------:R-:W-:Y:S02]  /*26890*/  @!P0 LEA.HI.X R3, R33, R9, R34, 0x2, P2 ;  /* 0x0000000921038211 */ /* 0x000fe400010f1422 */
[----:B------:R-:W-:Y:S01]  /*268a0*/  @!P1 ST.E.64 desc[UR6][R20.64], R44 ;  /* 0x0000002c14009985 */ /* 0x000fe2000c101b06 */
[----:B------:R-:W-:-:S03]  /*268b0*/  @!P3 LEA R24, P1, R31, R14, 0x2 ;  /* 0x0000000e1f18b211 */ /* 0x000fc600078210ff */
[----:B------:R2:W-:Y:S01]  /*268c0*/  @!P0 ST.E.64 desc[UR6][R2.64], R50 ;  /* 0x0000003202008985 */ /* 0x0005e2000c101b06 */
[----:B-1----:R-:W-:Y:S02]  /*268d0*/  @!P5 LEA R10, P0, R111, R14, 0x2 ;  /* 0x0000000e6f0ad211 */ /* 0x002fe400078010ff */
[-C--:B------:R-:W-:Y:S02]  /*268e0*/  @!P3 LEA.HI.X R25, R31, R9.reuse, R30, 0x2, P1 ;  /* 0x000000091f19b211 */ /* 0x080fe400008f141e */
[----:B------:R-:W-:Y:S01]  /*268f0*/  @!P5 LEA.HI.X R11, R111, R9, R32, 0x2, P0 ;  /* 0x000000096f0bd211 */ /* 0x000fe200000f1420 */
[----:B--2---:R-:W-:Y:S02]  /*26900*/  @!P3 IMAD.MOV.U32 R2, RZ, RZ, R114 ;  /* 0x000000ffff02b224 */ /* 0x004fe400078e0072 */
[----:B------:R-:W-:-:S05]  /*26910*/  @!P3 IMAD.MOV.U32 R3, RZ, RZ, R61 ;  /* 0x000000ffff03b224 */ /* 0x000fca00078e003d */
[----:B------:R1:W-:Y:S01]  /*26920*/  @!P3 ST.E.64 desc[UR6][R24.64], R2 ;  /* 0x000000021800b985 */ /* 0x0003e2000c101b06 */
[----:B---3--:R-:W-:-:S13]  /*26930*/  ISETP.GE.AND P4, PT, R117, UR4, PT ;  /* 0x0000000475007c0c */ /* 0x008fda000bf86270 */
[----:B------:R-:W-:Y:S01]  /*26940*/  @!P4 LEA R14, P2, R117, R14, 0x2 ;  /* 0x0000000e750ec211 */ /* 0x000fe200078410ff */
[----:B------:R-:W-:-:S03]  /*26950*/  @!P4 IMAD.MOV.U32 R114, RZ, RZ, R118 ;  /* 0x000000ffff72c224 */ /* 0x000fc600078e0076 */
[----:B----4-:R-:W-:Y:S02]  /*26960*/  @!P4 LEA.HI.X R15, R117, R9, R120, 0x2, P2 ;  /* 0x00000009750fc211 */ /* 0x010fe400010f1478 */
[----:B------:R-:W-:-:S05]  /*26970*/  @!P5 MOV R117, R95 ;  /* 0x0000005f0075d202 */ /* 0x000fca0000000f00 */
[----:B------:R1:W-:Y:S04]  /*26980*/  @!P5 ST.E.64 desc[UR6][R10.64], R116 ;  /* 0x000000740a00d985 */ /* 0x0003e8000c101b06 */
[----:B------:R1:W-:Y:S02]  /*26990*/  @!P4 ST.E.64 desc[UR6][R14.64], R114 ;  /* 0x000000720e00c985 */ /* 0x0003e4000c101b06 */
.L_x_8517:
[----:B------:R-:W-:Y:S05]  /*269a0*/  BSYNC B1 ;  /* 0x0000000000017941 */ /* 0x000fea0003800000 */
.L_x_8516:
[----:B------:R-:W-:-:S03]  /*269b0*/  UMOV UR4, 0xffffffff ;  /* 0xffffffff00047882 */ /* 0x000fc60000000000 */
[----:B------:R-:W-:Y:S05]  /*269c0*/  BRA.DIV UR4, `(.L_x_8518) ;  /* 0x000000c604847947 */ /* 0x000fea000b800000 */
[----:B-1----:R1:W3:Y:S04]  /*269d0*/  SHFL.IDX PT, R3, R8, 0x1, 0x1c1f ;  /* 0x003c1f0008037f89 */ /* 0x0022e800000e0000 */
[----:B--2---:R1:W2:Y:S02]  /*269e0*/  SHFL.IDX PT, R14, R4, 0x1, 0x1c1f ;  /* 0x003c1f00040e7f89 */ /* 0x0042a400000e0000 */
.L_x_8780:
[----:B------:R-:W-:-:S13]  /*269f0*/  ISETP.GE.AND P0, PT, R29, R64, PT ;  /* 0x000000401d00720c */ /* 0x000fda0003f06270 */
[----:B------:R-:W-:Y:S05]  /*26a00*/  @P0 BRA `(.L_x_8514) ;  /* 0x0000001000c80947 */ /* 0x000fea0003800000 */
[----:B------:R-:W4:Y:S01]  /*26a10*/  LDL R0, [R1+0xa8] ;  /* 0x0000a80001007983 */ /* 0x000f220000100800 */
[----:B------:R-:W-:Y:S01]  /*26a20*/  ULDC UR4, c[0x0][0xac8] ;  /* 0x0002b20000047ab9 */ /* 0x000fe20000000800 */
[----:B------:R-:W-:Y:S01]  /*26a30*/  ULDC.64 UR6, c[0x0][0x208] ;  /* 0x0000820000067ab9 */ /* 0x000fe20000000a00 */
[----:B------:R-:W-:Y:S02]  /*26a40*/  ISETP.GE.AND P0, PT, R102, UR4, PT ;  /* 0x0000000466007c0c */ /* 0x000fe4000bf06270 */
[----:B------:R-:W-:Y:S02]  /*26a50*/  ISETP.GE.AND P2, PT, R113, UR4, PT ;  /* 0x0000000471007c0c */ /* 0x000fe4000bf46270 */
[----:B------:R-:W-:Y:S02]  /*26a60*/  ISETP.GE.AND P1, PT, R107, UR4, PT ;  /* 0x000000046b007c0c */ /* 0x000fe4000bf26270 */
[----:B------:R-:W-:-:S07]  /*26a70*/  ISETP.GE.AND P3, PT, R109, UR4, PT ;  /* 0x000000046d007c0c */ /* 0x000fce000bf66270 */
[CC--:B--2---:R-:W-:Y:S01]  /*26a80*/  @!P0 LEA R12, P4, R102.reuse, R14.reuse, 0x2 ;  /* 0x0000000e660c8211 */ /* 0x0c4fe200078810ff */
[----:B------:R-:W-:Y:S02]  /*26a90*/  @!P0 IMAD.MOV.U32 R55, RZ, RZ, R119 ;  /* 0x000000ffff378224 */ /* 0x000fe400078e0077 */
[----:B------:R-:W-:Y:S01]  /*26aa0*/  @!P2 IMAD.MOV.U32 R2, RZ, RZ, R14 ;  /* 0x000000ffff02a224 */ /* 0x000fe200078e000e */
[----:B---3--:R-:W-:Y:S01]  /*26ab0*/  @!P0 LEA.HI.X R13, R102, R3, R105, 0x2, P4 ;  /* 0x00000003660d8211 */ /* 0x008fe200020f1469 */
[----:B------:R-:W-:Y:S01]  /*26ac0*/  @!P2 IMAD.MOV.U32 R53, RZ, RZ, R101 ;  /* 0x000000ffff35a224 */ /* 0x000fe200078e0065 */
[----:B------:R-:W-:Y:S01]  /*26ad0*/  ISETP.GE.AND P4, PT, R96, UR4, PT ;  /* 0x0000000460007c0c */ /* 0x000fe2000bf86270 */
[----:B------:R-:W-:Y:S01]  /*26ae0*/  @!P2 IMAD.WIDE R10, R113, 0x4, R2 ;  /* 0x00000004710aa825 */ /* 0x000fe200078e0202 */
[----:B01----:R-:W-:-:S04]  /*26af0*/  @!P1 LEA R8, P5, R107, R14, 0x2 ;  /* 0x0000000e6b089211 */ /* 0x003fc800078a10ff */
[----:B------:R0:W-:Y:S01]  /*26b00*/  @!P2 ST.E.64 desc[UR6][R10.64], R52 ;  /* 0x000000340a00a985 */ /* 0x0001e2000c101b06 */
[----:B------:R-:W-:Y:S02]  /*26b10*/  ISETP.GE.AND P2, PT, R84, UR4, PT ;  /* 0x0000000454007c0c */ /* 0x000fe4000bf46270 */
[-C--:B------:R-:W-:Y:S01]  /*26b20*/  @!P1 LEA.HI.X R9, R107, R3.reuse, R108, 0x2, P5 ;  /* 0x000000036b099211 */ /* 0x080fe200028f146c */
[----:B------:R1:W-:Y:S01]  /*26b30*/  @!P0 ST.E.64 desc[UR6][R12.64], R54 ;  /* 0x000000360c008985 */ /* 0x0003e2000c101b06 */
[-C--:B------:R-:W-:Y:S02]  /*26b40*/  @!P3 LEA R20, P5, R109, R14.reuse, 0x2 ;  /* 0x0000000e6d14b211 */ /* 0x080fe400078a10ff */
[----:B------:R-:W-:Y:S01]  /*26b50*/  ISETP.GE.AND P0, PT, R103, UR4, PT ;  /* 0x0000000467007c0c */ /* 0x000fe2000bf06270 */
[----:B------:R2:W-:Y:S01]  /*26b60*/  @!P1 ST.E.64 desc[UR6][R8.64], R68 ;  /* 0x0000004408009985 */ /* 0x0005e2000c101b06 */
[----:B------:R-:W-:Y:S02]  /*26b70*/  @!P3 LEA.HI.X R21, R109, R3, R110, 0x2, P5 ;  /* 0x000000036d15b211 */ /* 0x000fe400028f146e */
[----:B------:R-:W-:-:S02]  /*26b80*/  @!P4 LEA R24, P5, R96, R14, 0x2 ;  /* 0x0000000e6018c211 */ /* 0x000fc400078a10ff */
[----:B------:R-:W-:Y:S01]  /*26b90*/  ISETP.GE.AND P1, PT, R83, UR4, PT ;  /* 0x0000000453007c0c */ /* 0x000fe2000bf26270 */
[----:B------:R3:W-:Y:S01]  /*26ba0*/  @!P3 ST.E.64 desc[UR6][R20.64], R70 ;  /* 0x000000461400b985 */ /* 0x0007e2000c101b06 */
[-C--:B------:R-:W-:Y:S02]  /*26bb0*/  @!P4 LEA.HI.X R25, R96, R3.reuse, R100, 0x2, P5 ;  /* 0x000000036019c211 */ /* 0x080fe400028f1464 */
[CC--:B------:R-:W-:Y:S02]  /*26bc0*/  @!P2 LEA R26, P5, R84.reuse, R14.reuse, 0x2 ;  /* 0x0000000e541aa211 */ /* 0x0c0fe400078a10ff */
[----:B------:R-:W-:Y:S01]  /*26bd0*/  ISETP.GE.AND P3, PT, R67, UR4, PT ;  /* 0x0000000443007c0c */ /* 0x000fe2000bf66270 */
[----:B------:R5:W-:Y:S01]  /*26be0*/  @!P4 ST.E.64 desc[UR6][R24.64], R56 ;  /* 0x000000381800c985 */ /* 0x000be2000c101b06 */
[----:B------:R-:W-:Y:S01]  /*26bf0*/  @!P2 LEA.HI.X R27, R84, R3, R90, 0x2, P5 ;  /* 0x00000003541ba211 */ /* 0x000fe200028f145a */
[----:B------:R-:W-:Y:S01]  /*26c00*/  @!P0 IMAD.MOV.U32 R61, RZ, RZ, R63 ;  /* 0x000000ffff3d8224 */ /* 0x000fe200078e003f */
[----:B0-----:R-:W-:-:S02]  /*26c10*/  @!P0 LEA R10, P5, R103, R14, 0x2 ;  /* 0x0000000e670a8211 */ /* 0x001fc400078a10ff */
[----:B------:R-:W-:Y:S01]  /*26c20*/  ISETP.GE.AND P4, PT, R39, UR4, PT ;  /* 0x0000000427007c0c */ /* 0x000fe2000bf86270 */
[----:B------:R0:W-:Y:S01]  /*26c30*/  @!P2 ST.E.64 desc[UR6][R26.64], R58 ;  /* 0x0000003a1a00a985 */ /* 0x0001e2000c101b06 */
[-C--:B------:R-:W-:Y:S01]  /*26c40*/  @!P0 LEA.HI.X R11, R103, R3.reuse, R82, 0x2, P5 ;  /* 0x00000003670b8211 */ /* 0x080fe200028f1452 */
[----:B------:R-:W-:Y:S01]  /*26c50*/  @!P1 IMAD.MOV.U32 R63, RZ, RZ, R65 ;  /* 0x000000ffff3f9224 */ /* 0x000fe200078e0041 */
[-C--:B-1----:R-:W-:Y:S02]  /*26c60*/  @!P1 LEA R12, P5, R83, R14.reuse, 0x2 ;  /* 0x0000000e530c9211 */ /* 0x082fe400078a10ff */
[----:B------:R-:W-:Y:S01]  /*26c70*/  ISETP.GE.AND P2, PT, R37, UR4, PT ;  /* 0x0000000425007c0c */ /* 0x000fe2000bf46270 */
[----:B------:R1:W-:Y:S01]  /*26c80*/  @!P0 ST.E.64 desc[UR6][R10.64], R60 ;  /* 0x0000003c0a008985 */ /* 0x0003e2000c101b06 */
[----:B------:R-:W-:Y:S02]  /*26c90*/  @!P1 LEA.HI.X R13, R83, R3, R80, 0x2, P5 ;  /* 0x00000003530d9211 */ /* 0x000fe400028f1450 */
[----:B--2---:R-:W-:-:S02]  /*26ca0*/  @!P3 LEA R8, P5, R67, R14, 0x2 ;  /* 0x0000000e4308b211 */ /* 0x004fc400078a10ff */
[----:B------:R-:W-:Y:S01]  /*26cb0*/  ISETP.GE.AND P0, PT, R35, UR4, PT ;  /* 0x0000000423007c0c */ /* 0x000fe2000bf06270 */
[----:B------:R2:W-:Y:S01]  /*26cc0*/  @!P1 ST.E.64 desc[UR6][R12.64], R62 ;  /* 0x0000003e0c009985 */ /* 0x0005e2000c101b06 */
[-C--:B------:R-:W-:Y:S02]  /*26cd0*/  @!P3 LEA.HI.X R9, R67, R3.reuse, R66, 0x2, P5 ;  /* 0x000000034309b211 */ /* 0x080fe400028f1442 */
[-C--:B---3--:R-:W-:Y:S02]  /*26ce0*/  @!P4 LEA R20, P5, R39, R14.reuse, 0x2 ;  /* 0x0000000e2714c211 */ /* 0x088fe400078a10ff */
[----:B------:R-:W-:Y:S01]  /*26cf0*/  ISETP.GE.AND P1, PT, R33, UR4, PT ;  /* 0x0000000421007c0c */ /* 0x000fe2000bf26270 */
[----:B------:R3:W-:Y:S01]  /*26d00*/  @!P3 ST.E.64 desc[UR6][R8.64], R76 ;  /* 0x0000004c0800b985 */ /* 0x0007e2000c101b06 */
[----:B------:R-:W-:Y:S01]  /*26d10*/  @!P4 LEA.HI.X R21, R39, R3, R38, 0x2, P5 ;  /* 0x000000032715c211 */ /* 0x000fe200028f1426 */
[----:B------:R-:W-:Y:S01]  /*26d20*/  @!P2 IMAD.MOV.U32 R105, RZ, RZ, R81 ;  /* 0x000000ffff69a224 */ /* 0x000fe200078e0051 */
[----:B-----5:R-:W-:-:S02]  /*26d30*/  @!P2 LEA R24, P5, R37, R14, 0x2 ;  /* 0x0000000e2518a211 */ /* 0x020fc400078a10ff */
[----:B------:R-:W-:Y:S01]  /*26d40*/  ISETP.GE.AND P3, PT, R31, UR4, PT ;  /* 0x000000041f007c0c */ /* 0x000fe2000bf66270 */
[----:B------:R2:W-:Y:S01]  /*26d50*/  @!P4 ST.E.64 desc[UR6][R20.64], R78 ;  /* 0x0000004e1400c985 */ /* 0x0005e2000c101b06 */
[-C--:B------:R-:W-:Y:S02]  /*26d60*/  @!P2 LEA.HI.X R25, R37, R3.reuse, R36, 0x2, P5 ;  /* 0x000000032519a211 */ /* 0x080fe400028f1424 */
[-C--:B0-----:R-:W-:Y:S02]  /*26d70*/  @!P0 LEA R26, P5, R35, R14.reuse, 0x2 ;  /* 0x0000000e231a8211 */ /* 0x081fe400078a10ff */
[----:B------:R-:W-:Y:S01]  /*26d80*/  ISETP.GE.AND P4, PT, R111, UR4, PT ;  /* 0x000000046f007c0c */ /* 0x000fe2000bf86270 */
[----:B------:R0:W-:Y:S01]  /*26d90*/  @!P2 ST.E.64 desc[UR6][R24.64], R104 ;  /* 0x000000681800a985 */ /* 0x0001e2000c101b06 */
[----:B------:R-:W-:Y:S01]  /*26da0*/  @!P0 LEA.HI.X R27, R35, R3, R28, 0x2, P5 ;  /* 0x00000003231b8211 */ /* 0x000fe200028f141c */
[----:B------:R-:W-:Y:S01]  /*26db0*/  @!P1 IMAD.MOV.U32 R107, RZ, RZ, R85 ;  /* 0x000000ffff6b9224 */ /* 0x000fe200078e0055 */
[----:B-1----:R-:W-:-:S03]  /*26dc0*/  @!P1 LEA R10, P5, R33, R14, 0x2 ;  /* 0x0000000e210a9211 */ /* 0x002fc600078a10ff */
[----:B------:R0:W-:Y:S01]  /*26dd0*/  @!P0 ST.E.64 desc[UR6][R26.64], R128 ;  /* 0x000000801a008985 */ /* 0x0001e2000c101b06 */
[----:B------:R-:W-:Y:S01]  /*26de0*/  @!P1 LEA.HI.X R11, R33, R3, R34, 0x2, P5 ;  /* 0x00000003210b9211 */ /* 0x000fe200028f1422 */
[----:B------:R-:W-:Y:S01]  /*26df0*/  @!P3 IMAD.MOV.U32 R113, RZ, RZ, R91 ;  /* 0x000000ffff71b224 */ /* 0x000fe200078e005b */
[----:B--2---:R-:W-:-:S03]  /*26e00*/  @!P3 LEA R12, P5, R31, R14, 0x2 ;  /* 0x0000000e1f0cb211 */ /* 0x004fc600078a10ff */
[----:B---3--:R-:W-:Y:S01]  /*26e10*/  @!P4 LEA R8, P2, R111, R14, 0x2 ;  /* 0x0000000e6f08c211 */ /* 0x008fe200078410ff */
[----:B------:R0:W-:Y:S01]  /*26e20*/  @!P1 ST.E.64 desc[UR6][R10.64], R106 ;  /* 0x0000006a0a009985 */ /* 0x0001e2000c101b06 */
[-C--:B------:R-:W-:Y:S02]  /*26e30*/  @!P3 LEA.HI.X R13, R31, R3.reuse, R30, 0x2, P5 ;  /* 0x000000031f0db211 */ /* 0x080fe400028f141e */
[----:B------:R-:W-:-:S03]  /*26e40*/  @!P4 LEA.HI.X R9, R111, R3, R32, 0x2, P2 ;  /* 0x000000036f09c211 */ /* 0x000fc600010f1420 */
[----:B------:R0:W-:Y:S04]  /*26e50*/  @!P3 ST.E.64 desc[UR6][R12.64], R112 ;  /* 0x000000700c00b985 */ /* 0x0001e8000c101b06 */
[----:B------:R0:W-:Y:S01]  /*26e60*/  @!P4 ST.E.64 desc[UR6][R8.64], R72 ;  /* 0x000000480800c985 */ /* 0x0001e2000c101b06 */
[----:B----4-:R-:W-:-:S13]  /*26e70*/  ISETP.GE.AND P0, PT, R0, UR4, PT ;  /* 0x0000000400007c0c */ /* 0x010fda000bf06270 */
[----:B0-----:R-:W-:Y:S05]  /*26e80*/  @P0 BRA `(.L_x_8514) ;  /* 0x0000000c00a80947 */ /* 0x001fea0003800000 */
[----:B------:R-:W2:Y:S01]  /*26e90*/  LDL R4, [R1+0xb0] ;  /* 0x0000b00001047983 */ /* 0x000ea20000100800 */
[----:B------:R-:W-:Y:S01]  /*26ea0*/  LEA R14, P0, R0, R14, 0x2 ;  /* 0x0000000e000e7211 */ /* 0x000fe200078010ff */
[----:B------:R-:W-:-:S03]  /*26eb0*/  ULDC.64 UR4, c[0x0][0x208] ;  /* 0x0000820000047ab9 */ /* 0x000fc60000000a00 */
[----:B--2---:R-:W-:-:S05]  /*26ec0*/  LEA.HI.X R15, R0, R3, R4, 0x2, P0 ;  /* 0x00000003000f7211 */ /* 0x004fca00000f1404 */
[----:B------:R4:W-:Y:S01]  /*26ed0*/  ST.E.64 desc[UR4][R14.64], R74 ;  /* 0x0000004a0e007985 */ /* 0x0009e2000c101b04 */
[----:B------:R-:W-:Y:S05]  /*26ee0*/  BRA `(.L_x_8514) ;  /* 0x0000000c00907947 */ /* 0x000fea0003800000 */
.L_x_8500:
        /* <DEDUP_REMOVED lines=8> */
[----:B------:R-:W-:Y:S01]  /*26f70*/  ISETP.NE.AND.EX P1, PT, RZ, UR7, PT, P1 ;  /* 0x00000007ff007c0c */ /* 0x000fe2000bf25310 */
[----:B------:R-:W-:Y:S01]  /*26f80*/  ULDC.64 UR8, c[0x0][0x208] ;  /* 0x0000820000087ab9 */ /* 0x000fe20000000a00 */
[----:B------:R-:W-:Y:S01]  /*26f90*/  ISETP.NE.AND.EX P0, PT, RZ, UR5, PT, P0 ;  /* 0x00000005ff007c0c */ /* 0x000fe2000bf05300 */
[----:B-1----:R-:W-:-:S05]  /*26fa0*/  VIADD R28, R10, 0xffffff80 ;  /* 0xffffff800a1c7836 */ /* 0x002fca0000000000 */
[----:B------:R-:W-:Y:S02]  /*26fb0*/  ISETP.GT.AND P3, PT, R28, 0x7f, PT ;  /* 0x0000007f1c00780c */ /* 0x000fe40003f64270 */
[----:B--2---:R-:W-:Y:S01]  /*26fc0*/  IADD3 R2, P2, R4, UR4, RZ ;  /* 0x0000000404027c10 */ /* 0x004fe2000ff5e0ff */
[----:B------:R-:W-:-:S03]  /*26fd0*/  ULDC UR4, c[0x0][0xa88] ;  /* 0x0002a20000047ab9 */ /* 0x000fc60000000800 */
[----:B---3--:R-:W-:Y:S02]  /*26fe0*/  IADD3.X R3, R0, UR5, RZ, P2, !PT ;  /* 0x0000000500037c10 */ /* 0x008fe400097fe4ff */
[----:B------:R-:W-:Y:S02]  /*26ff0*/  @P1 IADD3 R8, P2, R4, UR6, RZ ;  /* 0x0000000604081c10 */ /* 0x000fe4000ff5e0ff */
[----:B------:R-:W-:Y:S01]  /*27000*/  MOV R4, UR4 ;  /* 0x0000000400047c02 */ /* 0x000fe20008000f00 */
[----:B------:R1:W5:Y:S01]  /*27010*/  @P0 LDG.E R21, desc[UR8][R2.64] ;  /* 0x0000000802150981 */ /* 0x000362000c1e1900 */
[----:B------:R-:W-:Y:S02]  /*27020*/  @P1 IADD3.X R9, R0, UR7, RZ, P2, !PT ;  /* 0x0000000700091c10 */ /* 0x000fe400097fe4ff */
[----:B------:R-:W-:-:S03]  /*27030*/  ISETP.GT.AND P2, PT, R120, 0x1, PT ;  /* 0x000000017800780c */ /* 0x000fc60003f44270 */
[----:B------:R1:W5:Y:S01]  /*27040*/  @P1 LDG.E R4, desc[UR8][R8.64] ;  /* 0x0000000808041981 */ /* 0x000362000c1e1900 */
[----:B------:R-:W-:Y:S09]  /*27050*/  @P1 BRA `(.L_x_8519) ;  /* 0x0000000000141947 */ /* 0x000ff20003800000 */
[----:B------:R-:W-:Y:S05]  /*27060*/  @!P0 BRA `(.L_x_8519) ;  /* 0x0000000000108947 */ /* 0x000fea0003800000 */
[----:B------:R-:W-:Y:S02]  /*27070*/  ULDC.64 UR4, c[0x0][0x208] ;  /* 0x0000820000047ab9 */ /* 0x000fe40000000a00 */
[----:B-1----:R-:W2:Y:S04]  /*27080*/  LDG.E R9, desc[UR4][R2.64] ;  /* 0x0000000402097981 */ /* 0x002ea8000c1e1900 */
[----:B-----5:R-:W2:Y:S02]  /*27090*/  LDG.E R4, desc[UR4][R2.64+0x4] ;  /* 0x0000040402047981 */ /* 0x020ea4000c1e1900 */
[----:B--2---:R-:W-:-:S07]  /*270a0*/  IMAD.IADD R4, R4, 0x1, -R9 ;  /* 0x0000000104047824 */ /* 0x004fce00078e0a09 */
.L_x_8519:
[----:B------:R-:W2:Y:S04]  /*270b0*/  LDL.LU R0, [R1+0x9c] ;  /* 0x00009c0001007983 */ /* 0x000ea80000300800 */
[----:B-1----:R-:W3:Y:S01]  /*270c0*/  LDL.LU R2, [R1+0x88] ;  /* 0x0000880001027983 */ /* 0x002ee20000300800 */
        /* <DEDUP_REMOVED lines=11> */
[----:B0-----:R-:W2:Y:S01]  /*27180*/  LDL R14, [R1+0x74] ;  /* 0x00007400010e7983 */ /* 0x001ea20000100800 */
[----:B------:R-:W-:Y:S01]  /*27190*/  IMAD.MOV.U32 R0, RZ, RZ, 0x9b8 ;  /* 0x000009b8ff007424 */ /* 0x000fe200078e00ff */
[----:B------:R-:W-:Y:S01]  /*271a0*/  ISETP.GT.AND P3, PT, R120, 0x1, PT ;  /* 0x000000017800780c */ /* 0x000fe20003f64270 */
[----:B------:R-:W0:Y:S01]  /*271b0*/  LDC.64 R32, c[0x0][0xba8] ;  /* 0x0002ea00ff207b82 */ /* 0x000e220000000a00 */
[----:B------:R-:W3:Y:S01]  /*271c0*/  LDL.LU R30, [R1+0xa0] ;  /* 0x0000a000011e7983 */ /* 0x000ee20000300800 */
[----:B------:R-:W-:Y:S01]  /*271d0*/  ISETP.NE.AND P0, PT, R31, 0x1, PT ;  /* 0x000000011f00780c */ /* 0x000fe20003f05270 */
[----:B------:R-:W-:Y:S01]  /*271e0*/  IMAD.MOV.U32 R25, RZ, RZ, R29 ;  /* 0x000000ffff197224 */ /* 0x000fe200078e001d */
[----:B------:R-:W-:Y:S01]  /*271f0*/  SEL R26, R0, 0x978, P3 ;  /* 0x00000978001a7807 */ /* 0x000fe20001800000 */
[----:B------:R-:W-:-:S03]  /*27200*/  ULDC.64 UR4, c[0x0][0x208] ;  /* 0x0000820000047ab9 */ /* 0x000fc60000000a00 */
        /* <DEDUP_REMOVED lines=33> */
[----:B0-----:R-:W-:Y:S01]  /*27420*/  LEA R8, P0, R2, R32, 0x2 ;  /* 0x0000002002087211 */ /* 0x001fe200078010ff */
[----:B------:R-:W-:-:S03]  /*27430*/  IMAD.MOV.U32 R3, RZ, RZ, -0x800000 ;  /* 0xff800000ff037424 */ /* 0x000fc600078e00ff */
[----:B-1----:R-:W-:-:S05]  /*27440*/  LEA.HI.X R9, R2, R33, R0, 0x2, P0 ;  /* 0x0000002102097211 */ /* 0x002fca00000f1400 */
[----:B------:R1:W-:Y:S04]  /*27450*/  STG.E desc[UR4][R8.64], R3 ;  /* 0x0000000308007986 */ /* 0x0003e8000c101904 */
.L_x_8521:
[----:B------:R-:W-:Y:S05]  /*27460*/  BSYNC B1 ;  /* 0x0000000000017941 */ /* 0x000fea0003800000 */
.L_x_8520:
[----:B------:R-:W-:Y:S05]  /*27470*/  @P2 BRA `(.L_x_8514) ;  /* 0x00000008002c2947 */ /* 0x000fea0003800000 */
[----:B------:R-:W2:Y:S01]  /*27480*/  LDL.LU R12, [R1+0x74] ;  /* 0x00007400010c7983 */ /* 0x000ea20000300800 */
[----:B------:R-:W3:Y:S01]  /*27490*/  LDC R25, c[0x0][0xbe8] ;  /* 0x0002fa00ff197b82 */ /* 0x000ee20000000800 */
[--C-:B------:R-:W-:Y:S01]  /*274a0*/  SHF.R.S32.HI R13, RZ, 0x1f, R28.reuse ;  /* 0x0000001fff0d7819 */ /* 0x100fe2000001141c */
[----:B------:R-:W-:Y:S01]  /*274b0*/  ULDC.64 UR4, c[0x0][0xaa0] ;  /* 0x0002a80000047ab9 */ /* 0x000fe20000000a00 */
[----:B------:R-:W4:Y:S01]  /*274c0*/  LDL R26, [R1+0x54] ;  /* 0x00005400011a7983 */ /* 0x000f220000100800 */
[----:B------:R-:W-:Y:S01]  /*274d0*/  SHF.R.S32.HI R10, RZ, 0x1f, R28 ;  /* 0x0000001fff0a7819 */ /* 0x000fe2000001141c */
[----:B------:R-:W-:Y:S01]  /*274e0*/  IMAD R0, R20, UR4, RZ ;  /* 0x0000000414007c24 */ /* 0x000fe2000f8e02ff */
[-C--:B------:R-:W-:Y:S01]  /*274f0*/  LEA.HI R13, R13, R28.reuse, RZ, 0x3 ;  /* 0x0000001c0d0d7211 */ /* 0x080fe200078f18ff */
[----:B-1----:R-:W-:Y:S01]  /*27500*/  IMAD.WIDE.U32 R2, R21, UR4, RZ ;  /* 0x0000000415027c25 */ /* 0x002fe2000f8e00ff */
[----:B------:R-:W-:Y:S01]  /*27510*/  LEA.HI R10, R10, R28, RZ, 0x3 ;  /* 0x0000001c0a0a7211 */ /* 0x000fe200078f18ff */
[----:B------:R-:W-:Y:S01]  /*27520*/  ULDC.64 UR6, c[0x0][0xaf0] ;  /* 0x0002bc0000067ab9 */ /* 0x000fe20000000a00 */
[----:B------:R-:W-:Y:S01]  /*27530*/  LOP3.LUT R13, R13, 0xfffffff8, RZ, 0xc0, !PT ;  /* 0xfffffff80d0d7812 */ /* 0x000fe200078ec0ff */
[----:B------:R-:W-:Y:S01]  /*27540*/  IMAD R9, R21, UR5, R0 ;  /* 0x0000000515097c24 */ /* 0x000fe2000f8e0200 */
[----:B------:R-:W-:Y:S01]  /*27550*/  SHF.R.S32.HI R10, RZ, 0x3, R10 ;  /* 0x00000003ff0a7819 */ /* 0x000fe2000001140a */
[----:B------:R-:W-:-:S02]  /*27560*/  ULDC.64 UR4, c[0x0][0xae8] ;  /* 0x0002ba0000047ab9 */ /* 0x000fc40000000a00 */
[----:B------:R-:W-:Y:S01]  /*27570*/  IMAD.IADD R13, R28, 0x1, -R13 ;  /* 0x000000011c0d7824 */ /* 0x000fe200078e0a0d */
[----:B------:R-:W-:-:S03]  /*27580*/  IADD3 R3, R3, R9, RZ ;  /* 0x0000000903037210 */ /* 0x000fc60007ffe0ff */
[----:B------:R-:W-:Y:S01]  /*27590*/  IMAD R0, R13, 0x20, R10 ;  /* 0x000000200d007824 */ /* 0x000fe200078e020a */
[----:B---3--:R-:W-:-:S13]  /*275a0*/  ISETP.NE.AND P0, PT, R25, 0x1, PT ;  /* 0x000000011900780c */ /* 0x008fda0003f05270 */
[----:B------:R-:W1:Y:S08]  /*275b0*/  @P0 LDC R8, c[0x0][0xbec] ;  /* 0x0002fb00ff080b82 */ /* 0x000e700000000800 */
[----:B------:R-:W3:Y:S01]  /*275c0*/  @P0 LDC R11, c[0x0][0xbf0] ;  /* 0x0002fc00ff0b0b82 */ /* 0x000ee20000000800 */
[----:B--2---:R-:W-:-:S04]  /*275d0*/  IMAD.WIDE.U32 R2, R12, UR4, R2 ;  /* 0x000000040c027c25 */ /* 0x004fc8000f8e0002 */
[----:B----4-:R-:W-:Y:S02]  /*275e0*/  IMAD.IADD R13, R26, 0x1, R0 ;  /* 0x000000011a0d7824 */ /* 0x010fe400078e0200 */
[----:B------:R-:W-:Y:S01]  /*275f0*/  IMAD R3, R12, UR5, R3 ;  /* 0x000000050c037c24 */ /* 0x000fe2000f8e0203 */
[----:B------:R-:W-:Y:S01]  /*27600*/  ULDC.64 UR4, c[0x0][0xae0] ;  /* 0x0002b80000047ab9 */ /* 0x000fe20000000a00 */
[----:B-1----:R-:W-:-:S04]  /*27610*/  @P0 IMAD.HI.U32 R0, R13, R8, RZ ;  /* 0x000000080d000227 */ /* 0x002fc800078e00ff */
[----:B------:R-:W-:Y:S01]  /*27620*/  IMAD.MOV.U32 R9, RZ, RZ, R13 ;  /* 0x000000ffff097224 */ /* 0x000fe200078e000d */
[----:B---3--:R-:W-:Y:S01]  /*27630*/  @P0 SHF.R.U32.HI R9, RZ, R11, R0 ;  /* 0x0000000bff090219 */ /* 0x008fe20000011600 */
[----:B------:R-:W-:Y:S02]  /*27640*/  IMAD R8, R24, UR6, RZ ;  /* 0x0000000618087c24 */ /* 0x000fe4000f8e02ff */
[----:B------:R-:W-:Y:S01]  /*27650*/  IMAD.WIDE.U32 R2, R27, UR6, R2 ;  /* 0x000000061b027c25 */ /* 0x000fe2000f8e0002 */
[----:B------:R-:W-:-:S03]  /*27660*/  SHF.R.S32.HI R0, RZ, 0x1f, R9 ;  /* 0x0000001fff007819 */ /* 0x000fc60000011409 */
        /* <DEDUP_REMOVED lines=19> */
[----:B------:R1:W2:Y:S04]  /*277a0*/  SHFL.IDX PT, R0, R3, RZ, 0x181f ;  /* 0x00181fff03007589 */ /* 0x0002a800000e0000 */
[----:B0-----:R1:W0:Y:S02]  /*277b0*/  SHFL.IDX PT, R14, R2, RZ, 0x181f ;  /* 0x00181fff020e7589 */ /* 0x00122400000e0000 */
.L_x_8783:
[----:B------:R-:W-:Y:S01]  /*277c0*/  IMAD R25, R4, R25, RZ ;  /* 0x0000001904197224 */ /* 0x000fe200078e02ff */
[----:B------:R-:W-:Y:S01]  /*277d0*/  BSSY B1, `(.L_x_8523) ;  /* 0x0000012000017945 */ /* 0x000fe20003800000 */
[----:B------:R-:W-:-:S05]  /*277e0*/  IMAD.IADD R8, R10, 0x1, R26 ;  /* 0x000000010a087824 */ /* 0x000fca00078e021a */
[----:B------:R-:W-:-:S13]  /*277f0*/  ISETP.GE.AND P0, PT, R8, R25, PT ;  /* 0x000000190800720c */ /* 0x000fda0003f06270 */
[----:B------:R-:W-:Y:S05]  /*27800*/  @P0 BRA `(.L_x_8524) ;  /* 0x0000000000380947 */ /* 0x000fea0003800000 */
[----:B------:R-:W3:Y:S01]  /*27810*/  LDL R13, [R1+0x70] ;  /* 0x00007000010d7983 */ /* 0x000ee20000100800 */
[----:B------:R-:W-:-:S03]  /*27820*/  ULDC UR4, c[0x0][0xac8] ;  /* 0x0002b20000047ab9 */ /* 0x000fc60000000800 */
[----:B------:R-:W4:Y:S04]  /*27830*/  LDL R9, [R1+0x8c] ;  /* 0x00008c0001097983 */ /* 0x000f280000100800 */
[----:B------:R-:W2:Y:S04]  /*27840*/  LDL R20, [R1+0xc4] ;  /* 0x0000c40001147983 */ /* 0x000ea80000100800 */
[----:B------:R-:W5:Y:S01]  /*27850*/  LDL R12, [R1+0xc0] ;  /* 0x0000c000010c7983 */ /* 0x000f620000100800 */
[----:B------:R-:W-:Y:S01]  /*27860*/  ULDC.64 UR6, c[0x0][0x208] ;  /* 0x0000820000067ab9 */ /* 0x000fe20000000a00 */
[----:B---3--:R-:W-:-:S02]  /*27870*/  ISETP.GE.AND P2, PT, R13, UR4, PT ;  /* 0x000000040d007c0c */ /* 0x008fc4000bf46270 */
[----:B----4-:R-:W-:-:S11]  /*27880*/  ISETP.GE.AND P3, PT, R9, UR4, PT ;  /* 0x0000000409007c0c */ /* 0x010fd6000bf66270 */
[-C--:B0-----:R-:W-:Y:S02]  /*27890*/  @!P2 LEA R10, P0, R13, R14.reuse, 0x1 ;  /* 0x0000000e0d0aa211 */ /* 0x081fe400078008ff */
[----:B------:R-:W-:Y:S02]  /*278a0*/  @!P3 LEA R14, P1, R9, R14, 0x1 ;  /* 0x0000000e090eb211 */ /* 0x000fe400078208ff */
[-C--:B--2---:R-:W-:Y:S02]  /*278b0*/  @!P2 LEA.HI.X R11, R13, R0.reuse, R20, 0x1, P0 ;  /* 0x000000000d0ba211 */ /* 0x084fe400000f0c14 */
[----:B-----5:R-:W-:-:S03]  /*278c0*/  @!P3 LEA.HI.X R15, R9, R0, R12, 0x1, P1 ;  /* 0x00000000090fb211 */ /* 0x020fc600008f0c0c */
[----:B------:R3:W-:Y:S04]  /*278d0*/  @!P2 ST.E.128 desc[UR6][R10.64], RZ ;  /* 0x000000ff0a00a985 */ /* 0x0007e8000c101d06 */
[----:B------:R3:W-:Y:S02]  /*278e0*/  @!P3 ST.E.128 desc[UR6][R14.64], RZ ;  /* 0x000000ff0e00b985 */ /* 0x0007e4000c101d06 */
.L_x_8524:
[----:B------:R-:W-:Y:S05]  /*278f0*/  BSYNC B1 ;  /* 0x0000000000017941 */ /* 0x000fea0003800000 */
.L_x_8523:
[----:B------:R-:W-:-:S03]  /*27900*/  UMOV UR4, 0xffffffff ;  /* 0xffffffff00047882 */ /* 0x000fc60000000000 */
[----:B------:R-:W-:Y:S05]  /*27910*/  BRA.DIV UR4, `(.L_x_8525) ;  /* 0x000000ba042c7947 */ /* 0x000fea000b800000 */
[----:B--2---:R2:W4:Y:S04]  /*27920*/  SHFL.IDX PT, R0, R3, 0x1, 0x181f ;  /* 0x00381f0003007f89 */ /* 0x00452800000e0000 */
[----:B0--3--:R2:W0:Y:S02]  /*27930*/  SHFL.IDX PT, R14, R2, 0x1, 0x181f ;  /* 0x00381f00020e7f89 */ /* 0x00942400000e0000 */
.L_x_8787:
        /* <DEDUP_REMOVED lines=8> */
[----:B------:R-:W2:Y:S01]  /*279c0*/  LDL R12, [R1+0xc0] ;  /* 0x0000c000010c7983 */ /* 0x000ea20000100800 */
[----:B------:R-:W-:Y:S01]  /*279d0*/  ULDC.64 UR6, c[0x0][0x208] ;  /* 0x0000820000067ab9 */ /* 0x000fe20000000a00 */
[----:B---3--:R-:W-:-:S02]  /*279e0*/  ISETP.GE.AND P2, PT, R13, UR4, PT ;  /* 0x000000040d007c0c */ /* 0x008fc4000bf46270 */
[----:B-----5:R-:W-:-:S11]  /*279f0*/  ISETP.GE.AND P3, PT, R9, UR4, PT ;  /* 0x0000000409007c0c */ /* 0x020fd6000bf66270 */
[-C--:B0-----:R-:W-:Y:S02]  /*27a00*/  @!P2 LEA R10, P0, R13, R14.reuse, 0x1 ;  /* 0x0000000e0d0aa211 */ /* 0x081fe400078008ff */
[----:B------:R-:W-:Y:S02]  /*27a10*/  @!P3 LEA R14, P1, R9, R14, 0x1 ;  /* 0x0000000e090eb211 */ /* 0x000fe400078208ff */
[-C--:B----4-:R-:W-:Y:S02]  /*27a20*/  @!P2 LEA.HI.X R11, R13, R0.reuse, R20, 0x1, P0 ;  /* 0x000000000d0ba211 */ /* 0x090fe400000f0c14 */
[----:B--2---:R-:W-:-:S03]  /*27a30*/  @!P3 LEA.HI.X R15, R9, R0, R12, 0x1, P1 ;  /* 0x00000000090fb211 */ /* 0x004fc600008f0c0c */
[----:B------:R3:W-:Y:S04]  /*27a40*/  @!P2 ST.E.128 desc[UR6][R10.64], RZ ;  /* 0x000000ff0a00a985 */ /* 0x0007e8000c101d06 */
[----:B------:R3:W-:Y:S02]  /*27a50*/  @!P3 ST.E.128 desc[UR6][R14.64], RZ ;  /* 0x000000ff0e00b985 */ /* 0x0007e4000c101d06 */
.L_x_8527:
[----:B------:R-:W-:Y:S05]  /*27a60*/  BSYNC B1 ;  /* 0x0000000000017941 */ /* 0x000fea0003800000 */
.L_x_8526:
[----:B------:R-:W-:-:S03]  /*27a70*/  UMOV UR4, 0xffffffff ;  /* 0xffffffff00047882 */ /* 0x000fc60000000000 */
[----:B------:R-:W-:Y:S05]  /*27a80*/  BRA.DIV UR4, `(.L_x_8528) ;  /* 0x000000ba04187947 */ /* 0x000fea000b800000 */
[----:B----4-:R4:W1:Y:S04]  /*27a90*/  SHFL.IDX PT, R0, R3, 0x2, 0x181f ;  /* 0x00581f0003007f89 */ /* 0x01086800000e0000 */
[----:B0--3--:R4:W0:Y:S02]  /*27aa0*/  SHFL.IDX PT, R14, R2, 0x2, 0x181f ;  /* 0x00581f00020e7f89 */ /* 0x00982400000e0000 */
.L_x_8791:
[----:B------:R-:W-:Y:S01]  /*27ab0*/  VIADD R4, R8, 0x40 ;  /* 0x0000004008047836 */ /* 0x000fe20000000000 */
[----:B------:R-:W-:Y:S04]  /*27ac0*/  BSSY B1, `(.L_x_8529) ;  /* 0x0000011000017945 */ /* 0x000fe80003800000 */
[----:B------:R-:W-:-:S13]  /*27ad0*/  ISETP.GE.AND P0, PT, R4, R25, PT ;  /* 0x000000190400720c */ /* 0x000fda0003f06270 */
[----:B------:R-:W-:Y:S05]  /*27ae0*/  @P0 BRA `(.L_x_8530) ;  /* 0x0000000000380947 */ /* 0x000fea0003800000 */
[----:B------:R-:W3:Y:S01]  /*27af0*/  LDL R13, [R1+0x70] ;  /* 0x00007000010d7983 */ /* 0x000ee20000100800 */
[----:B------:R-:W-:-:S03]  /*27b00*/  ULDC UR4, c[0x0][0xac8] ;  /* 0x0002b20000047ab9 */ /* 0x000fc60000000800 */
[----:B------:R-:W5:Y:S04]  /*27b10*/  LDL R9, [R1+0x8c] ;  /* 0x00008c0001097983 */ /* 0x000f680000100800 */
[----:B------:R-:W1:Y:S04]  /*27b20*/  LDL R20, [R1+0xc4] ;  /* 0x0000c40001147983 */ /* 0x000e680000100800 */
[----:B------:R-:W2:Y:S01]  /*27b30*/  LDL R12, [R1+0xc0] ;  /* 0x0000c000010c7983 */ /* 0x000ea20000100800 */
[----:B------:R-:W-:Y:S01]  /*27b40*/  ULDC.64 UR6, c[0x0][0x208] ;  /* 0x0000820000067ab9 */ /* 0x000fe20000000a00 */
[----:B---3--:R-:W-:-:S02]  /*27b50*/  ISETP.GE.AND P2, PT, R13, UR4, PT ;  /* 0x000000040d007c0c */ /* 0x008fc4000bf46270 */
[----:B-----5:R-:W-:-:S11]  /*27b60*/  ISETP.GE.AND P3, PT, R9, UR4, PT ;  /* 0x0000000409007c0c */ /* 0x020fd6000bf66270 */
[-C--:B0-----:R-:W-:Y:S02]  /*27b70*/  @!P2 LEA R10, P0, R13, R14.reuse, 0x1 ;  /* 0x0000000e0d0aa211 */ /* 0x081fe400078008ff */
[----:B------:R-:W-:Y:S02]  /*27b80*/  @!P3 LEA R14, P1, R9, R14, 0x1 ;  /* 0x0000000e090eb211 */ /* 0x000fe400078208ff */
[-C--:B-1----:R-:W-:Y:S02]  /*27b90*/  @!P2 LEA.HI.X R11, R13, R0.reuse, R20, 0x1, P0 ;  /* 0x000000000d0ba211 */ /* 0x082fe400000f0c14 */
[----:B--2---:R-:W-:-:S03]  /*27ba0*/  @!P3 LEA.HI.X R15, R9, R0, R12, 0x1, P1 ;  /* 0x00000000090fb211 */ /* 0x004fc600008f0c0c */
[----:B------:R3:W-:Y:S04]  /*27bb0*/  @!P2 ST.E.128 desc[UR6][R10.64], RZ ;  /* 0x000000ff0a00a985 */ /* 0x0007e8000c101d06 */
[----:B------:R3:W-:Y:S02]  /*27bc0*/  @!P3 ST.E.128 desc[UR6][R14.64], RZ ;  /* 0x000000ff0e00b985 */ /* 0x0007e4000c101d06 */
.L_x_8530:
[----:B------:R-:W-:Y:S05]  /*27bd0*/  BSYNC B1 ;  /* 0x0000000000017941 */ /* 0x000fea0003800000 */
.L_x_8529:
[----:B------:R-:W-:-:S03]  /*27be0*/  UMOV UR4, 0xffffffff ;  /* 0xffffffff00047882 */ /* 0x000fc60000000000 */
[----:B------:R-:W-:Y:S05]  /*27bf0*/  BRA.DIV UR4, `(.L_x_8531) ;  /* 0x000000ba04047947 */ /* 0x000fea000b800000 */
[----:B-1----:R1:W1:Y:S04]  /*27c00*/  SHFL.IDX PT, R0, R3, 0x3, 0x181f ;  /* 0x00781f0003007f89 */ /* 0x00226800000e0000 */
[----:B0--3--:R0:W3:Y:S02]  /*27c10*/  SHFL.IDX PT, R14, R2, 0x3, 0x181f ;  /* 0x00781f00020e7f89 */ /* 0x0090e400000e0000 */
.L_x_8795:
[----:B0-2-4-:R-:W-:-:S05]  /*27c20*/  VIADD R2, R8, 0x60 ;  /* 0x0000006008027836 */ /* 0x015fca0000000000 */
[----:B------:R-:W-:-:S13]  /*27c30*/  ISETP.GE.AND P0, PT, R2, R25, PT ;  /* 0x000000190200720c */ /* 0x000fda0003f06270 */
[----:B------:R-:W-:Y:S05]  /*27c40*/  @P0 BRA `(.L_x_8514) ;  /* 0x0000000000380947 */ /* 0x000fea0003800000 */
[----:B------:R-:W2:Y:S01]  /*27c50*/  LDL R10, [R1+0x70] ;  /* 0x00007000010a7983 */ /* 0x000ea20000100800 */
[----:B------:R-:W-:-:S03]  /*27c60*/  ULDC UR4, c[0x0][0xac8] ;  /* 0x0002b20000047ab9 */ /* 0x000fc60000000800 */
[----:B------:R-:W4:Y:S04]  /*27c70*/  LDL R4, [R1+0x8c] ;  /* 0x00008c0001047983 */ /* 0x000f280000100800 */
[----:B------:R-:W1:Y:S04]  /*27c80*/  LDL R11, [R1+0xc4] ;  /* 0x0000c400010b7983 */ /* 0x000e680000100800 */
[----:B------:R-:W5:Y:S01]  /*27c90*/  LDL R9, [R1+0xc0] ;  /* 0x0000c00001097983 */ /* 0x000f620000100800 */
[----:B------:R-:W-:Y:S01]  /*27ca0*/  ULDC.64 UR6, c[0x0][0x208] ;  /* 0x0000820000067ab9 */ /* 0x000fe20000000a00 */
[----:B--2---:R-:W-:-:S02]  /*27cb0*/  ISETP.GE.AND P2, PT, R10, UR4, PT ;  /* 0x000000040a007c0c */ /* 0x004fc4000bf46270 */
[----:B----4-:R-:W-:-:S11]  /*27cc0*/  ISETP.GE.AND P3, PT, R4, UR4, PT ;  /* 0x0000000404007c0c */ /* 0x010fd6000bf66270 */
[-C--:B---3--:R-:W-:Y:S02]  /*27cd0*/  @!P2 LEA R2, P0, R10, R14.reuse, 0x1 ;  /* 0x0000000e0a02a211 */ /* 0x088fe400078008ff */
[----:B------:R-:W-:Y:S02]  /*27ce0*/  @!P3 LEA R14, P1, R4, R14, 0x1 ;  /* 0x0000000e040eb211 */ /* 0x000fe400078208ff */
[-C--:B-1----:R-:W-:Y:S02]  /*27cf0*/  @!P2 LEA.HI.X R3, R10, R0.reuse, R11, 0x1, P0 ;  /* 0x000000000a03a211 */ /* 0x082fe400000f0c0b */
[----:B-----5:R-:W-:-:S03]  /*27d00*/  @!P3 LEA.HI.X R15, R4, R0, R9, 0x1, P1 ;  /* 0x00000000040fb211 */ /* 0x020fc600008f0c09 */
[----:B------:R0:W-:Y:S04]  /*27d10*/  @!P2 ST.E.128 desc[UR6][R2.64], RZ ;  /* 0x000000ff0200a985 */ /* 0x0001e8000c101d06 */
[----:B------:R0:W-:Y:S02]  /*27d20*/  @!P3 ST.E.128 desc[UR6][R14.64], RZ ;  /* 0x000000ff0e00b985 */ /* 0x0001e4000c101d06 */
.L_x_8514:
[----:B------:R-:W-:Y:S05]  /*27d30*/  BSYNC B0 ;  /* 0x0000000000007941 */ /* 0x000fea0003800000 */
.L_x_8499:
[----:B------:R-:W-:Y:S02]  /*27d40*/  ULDC UR4, c[0x0][0xc3c] ;  /* 0x00030f0000047ab9 */ /* 0x000fe40000000800 */
[----:B------:R-:W-:-:S13]  /*27d50*/  ISETP.GE.AND P0, PT, R7, UR4, PT ;  /* 0x0000000407007c0c */ /* 0x000fda000bf06270 */
[----:B------:R-:W-:Y:S05]  /*27d60*/  @!P0 BRA `(.L_x_8532) ;  /* 0xfffffd9400548947 */ /* 0x000fea000383ffff */
[----:B------:R-:W-:Y:S05]  /*27d70*/  BRA `(.L_x_8333) ;  /* 0x0000008000a47947 */ /* 0x000fea0003800000 */
.L_x_8331:
        /* <DEDUP_REMOVED lines=20> */
.L_x_8533:
[----:B------:R-:W1:Y:S01]  /*27ec0*/  S2R R0, SR_TID.X ;  /* 0x0000000000007919 */ /* 0x000e620000002100 */
[----:B------:R-:W-:Y:S01]  /*27ed0*/  ULDC UR4, c[0x0][0xc3c] ;  /* 0x00030f0000047ab9 */ /* 0x000fe20000000800 */
[----:B------:R-:W-:Y:S01]  /*27ee0*/  ULDC.64 UR6, c[0x0][0x208] ;  /* 0x0000820000067ab9 */ /* 0x000fe20000000a00 */
        /* <DEDUP_REMOVED lines=8> */
[----:B-1----:R-:W-:Y:S01]  /*27f70*/  @!P1 IMAD.WIDE.U32 R2, R0, 0x4, R4 ;  /* 0x0000000400029825 */ /* 0x002fe200078e0004 */
[----:B------:R-:W-:-:S06]  /*27f80*/  MOV R5, RZ ;  /* 0x000000ff00057202 */ /* 0x000fcc0000000f00 */
[----:B------:R-:W2:Y:S01]  /*27f90*/  @!P1 LDG.E R5, desc[UR6][R2.64] ;  /* 0x0000000602059981 */ /* 0x000ea2000c1e1900 */
[C---:B------:R-:W-:Y:S01]  /*27fa0*/  ISETP.NE.AND P1, PT, R0.reuse, RZ, PT ;  /* 0x000000ff0000720c */ /* 0x040fe20003f25270 */
[----:B------:R-:W0:Y:S01]  /*27fb0*/  S2UR UR6, SR_CTAID.X ;  /* 0x00000000000679c3 */ /* 0x000e220000002500 */
[C---:B------:R-:W-:Y:S01]  /*27fc0*/  ISETP.GE.U32.AND P2, PT, R0.reuse, 0x2, PT ;  /* 0x000000020000780c */ /* 0x040fe20003f46070 */
[----:B------:R-:W-:Y:S01]  /*27fd0*/  UMOV UR4, URZ ;  /* 0x0000003f00047c82 */ /* 0x000fe20008000000 */
[C---:B------:R-:W-:Y:S02]  /*27fe0*/  ISETP.GE.U32.AND P3, PT, R0.reuse, 0x4, PT ;  /* 0x000000040000780c */ /* 0x040fe40003f66070 */
[C---:B------:R-:W-:Y:S02]  /*27ff0*/  ISETP.GE.U32.AND P4, PT, R0.reuse, 0x8, PT ;  /* 0x000000080000780c */ /* 0x040fe40003f86070 */
[----:B------:R-:W-:Y:S01]  /*28000*/  ISETP.GE.U32.AND P5, PT, R0, 0x10, PT ;  /* 0x000000100000780c */ /* 0x000fe20003fa6070 */
        /* <DEDUP_REMOVED lines=16> */
[----:B------:R-:W1:Y:S02]  /*28110*/  SHFL.IDX PT, R7, R3, 0x1f, 0x1f ;  /* 0x03e01f0003077f89 */ /* 0x000e6400000e0000 */
[----:B-1----:R-:W-:-:S04]  /*28120*/  IMAD R7, R7, UR5, RZ ;  /* 0x0000000507077c24 */ /* 0x002fc8000f8e02ff */
[----:B------:R-:W-:Y:S01]  /*28130*/  IMAD.MOV.U32 R4, RZ, RZ, R7 ;  /* 0x000000ffff047224 */ /* 0x000fe200078e0007 */
[----:B0-----:R-:W-:-:S13]  /*28140*/  ISETP.GT.AND P6, PT, R7, UR6, PT ;  /* 0x0000000607007c0c */ /* 0x001fda000bfc4270 */
[----:B------:R-:W-:Y:S05]  /*28150*/  @P6 BRA `(.L_x_8535) ;  /* 0x0000000000ac6947 */ /* 0x000fea0003800000 */
[----:B------:R-:W-:Y:S01]  /*28160*/  IMAD.MOV.U32 R7, RZ, RZ, R4 ;  /* 0x000000ffff077224 */ /* 0x000fe200078e0004 */
[----:B------:R-:W-:Y:S01]  /*28170*/  UMOV UR4, URZ ;  /* 0x0000003f00047c82 */ /* 0x000fe20008000000 */
[----:B------:R-:W-:-:S05]  /*28180*/  ULDC UR5, c[0x0][0xc38] ;  /* 0x00030e0000057ab9 */ /* 0x000fca0000000800 */
.L_x_8537:
        /* <DEDUP_REMOVED lines=8> */
[----:B------:R-:W-:Y:S01]  /*28210*/  ULDC.64 UR8, c[0x0][0x208] ;  /* 0x0000820000087ab9 */ /* 0x000fe20000000a00 */
        /* <DEDUP_REMOVED lines=31> */
.L_x_8535:
        /* <DEDUP_REMOVED lines=12> */
.L_x_8538:
[----:B---34-:R-:W-:Y:S01]  /*284d0*/  IMAD R3, R8, UR5, R9 ;  /* 0x0000000508037c24 */ /* 0x018fe2000f8e0209 */
[----:B-1----:R-:W-:Y:S01]  /*284e0*/  ISETP.NE.AND P0, PT, R7, 0x1, PT ;  /* 0x000000010700780c */ /* 0x002fe20003f05270 */
[----:B------:R-:W-:-:S03]  /*284f0*/  VIADD R13, R10, UR4 ;  /* 0x000000040a0d7c36 */ /* 0x000fc60008000000 */
[----:B------:R1:W-:Y:S01]  /*28500*/  STL [R1], R3 ;  /* 0x0000000301007387 */ /* 0x0003e20000100800 */
[----:B0-----:R-:W-:-:S03]  /*28510*/  IADD3 R5, -R3, UR6, RZ ;  /* 0x0000000603057c10 */ /* 0x001fc6000fffe1ff */
[----:B------:R1:W-:Y:S05]  /*28520*/  STL [R1+0xc], R13 ;  /* 0x00000c0d01007387 */ /* 0x0003ea0000100800 */
[----:B------:R-:W-:Y:S05]  /*28530*/  @!P0 BRA `(.L_x_8539) ;  /* 0x0000000000e08947 */ /* 0x000fea0003800000 */
[----:B--2---:R-:W-:Y:S01]  /*28540*/  IABS R6, R4 ;  /* 0x0000000400067213 */ /* 0x004fe20000000000 */
[----:B------:R-:W-:Y:S01]  /*28550*/  IMAD.MOV.U32 R2, RZ, RZ, RZ ;  /* 0x000000ffff027224 */ /* 0x000fe200078e00ff */
[----:B------:R-:W-:Y:S02]  /*28560*/  IABS R8, R7 ;  /* 0x0000000700087213 */ /* 0x000fe40000000000 */
[----:B------:R-:W0:Y:S08]  /*28570*/  I2F.RP R9, R6 ;  /* 0x0000000600097306 */ /* 0x000e300000209400 */
[----:B------:R-:W-:Y:S08]  /*28580*/  I2F.RP R12, R8 ;  /* 0x00000008000c7306 */ /* 0x000ff00000209400 */
[----:B0-----:R-:W1:Y:S02]  /*28590*/  MUFU.RCP R9, R9 ;  /* 0x0000000900097308 */ /* 0x001e640000001000 */
[----:B-1----:R-:W-:-:S06]  /*285a0*/  VIADD R3, R9, 0xffffffe ;  /* 0x0ffffffe09037836 */ /* 0x002fcc0000000000 */
[----:B------:R-:W0:Y:S02]  /*285b0*/  F2I.FTZ.U32.TRUNC.NTZ R3, R3 ;  /* 0x0000000300037305 */ /* 0x000e24000021f000 */
[----:B0-----:R-:W-:-:S05]  /*285c0*/  IADD3 R11, RZ, -R3, RZ ;  /* 0x80000003ff0b7210 */ /* 0x001fca0007ffe0ff */
[----:B------:R-:W-:-:S04]  /*285d0*/  IMAD R11, R11, R6, RZ ;  /* 0x000000060b0b7224 */ /* 0x000fc800078e02ff */
[----:B------:R-:W-:Y:S01]  /*285e0*/  IMAD.HI.U32 R10, R3, R11, R2 ;  /* 0x0000000b030a7227 */ /* 0x000fe200078e0002 */
[----:B------:R-:W-:Y:S01]  /*285f0*/  IABS R11, R5 ;  /* 0x00000005000b7213 */ /* 0x000fe20000000000 */
[----:B------:R-:W0:Y:S01]  /*28600*/  MUFU.RCP R2, R12 ;  /* 0x0000000c00027308 */ /* 0x000e220000001000 */
[----:B------:R-:W-:-:S03]  /*28610*/  IABS R3, R4 ;  /* 0x0000000400037213 */ /* 0x000fc60000000000 */
[----:B------:R-:W-:-:S04]  /*28620*/  IMAD.HI.U32 R9, R10, R11, RZ ;  /* 0x0000000b0a097227 */ /* 0x000fc800078e00ff */
[----:B------:R-:W-:-:S04]  /*28630*/  IMAD.MOV R14, RZ, RZ, -R3 ;  /* 0x000000ffff0e7224 */ /* 0x000fc800078e0a03 */
[----:B------:R-:W-:Y:S02]  /*28640*/  IMAD R11, R9, R14, R11 ;  /* 0x0000000e090b7224 */ /* 0x000fe400078e020b */
[----:B0-----:R-:W-:-:S03]  /*28650*/  VIADD R3, R2, 0xffffffe ;  /* 0x0ffffffe02037836 */ /* 0x001fc60000000000 */
[----:B------:R-:W-:Y:S01]  /*28660*/  ISETP.GT.U32.AND P1, PT, R6, R11, PT ;  /* 0x0000000b0600720c */ /* 0x000fe20003f24070 */
[----:B------:R-:W-:Y:S02]  /*28670*/  IMAD.MOV.U32 R2, RZ, RZ, RZ ;  /* 0x000000ffff027224 */ /* 0x000fe400078e00ff */
        /* <DEDUP_REMOVED lines=21> */
[----:B------:R-:W-:Y:S01]  /*287d0*/  @!P1 IMAD.IADD R3, R3, 0x1, -R8 ;  /* 0x0000000103039824 */ /* 0x000fe200078e0a08 */
[----:B------:R-:W-:Y:S02]  /*287e0*/  @!P1 IADD3 R6, R6, 0x1, RZ ;  /* 0x0000000106069810 */ /* 0x000fe40007ffe0ff */
        /* <DEDUP_REMOVED lines=13> */
.L_x_8539:
[----:B-1----:R-:W0:Y:S01]  /*288c0*/  LDC.64 R2, c[0x0][0xc90] ;  /* 0x00032400ff027b82 */ /* 0x002e220000000a00 */
[----:B------:R-:W-:Y:S01]  /*288d0*/  ULDC.64 UR6, c[0x0][0x208] ;  /* 0x0000820000067ab9 */ /* 0x000fe20000000a00 */
        /* <DEDUP_REMOVED lines=60> */
.L_x_8540:
[----:B01----:R-:W-:-:S05]  /*28ca0*/  LOP3.LUT R3, RZ, R2, RZ, 0x33, !PT ;  /* 0x00000002ff037212 */ /* 0x003fca00078e33ff */
[----:B------:R-:W-:-:S05]  /*28cb0*/  IMAD.IADD R2, R4, 0x1, R3 ;  /* 0x0000000104027824 */ /* 0x000fca00078e0203 */
[----:B------:R1:W-:Y:S01]  /*28cc0*/  STL [R1+0x4], R2 ;  /* 0x0000040201007387 */ /* 0x0003e20000100800 */
[----:B------:R-:W-:Y:S05]  /*28cd0*/  BRA `(.L_x_8541) ;  /* 0x0000000000107947 */ /* 0x000fea0003800000 */
.L_x_8536:
[----:B------:R-:W-:Y:S01]  /*28ce0*/  IMAD.U32 R2, RZ, RZ, UR6 ;  /* 0x00000006ff027e24 */ /* 0x000fe2000f8e00ff */
[----:B------:R0:W-:Y:S04]  /*28cf0*/  STL [R1+0x4], RZ ;  /* 0x000004ff01007387 */ /* 0x0001e80000100800 */
[----:B------:R0:W-:Y:S04]  /*28d00*/  STL [R1+0x8], RZ ;  /* 0x000008ff01007387 */ /* 0x0001e80000100800 */
[----:B------:R0:W-:Y:S02]  /*28d10*/  STL [R1], R2 ;  /* 0x0000000201007387 */ /* 0x0001e40000100800 */
.L_x_8541:
        /* <DEDUP_REMOVED lines=10> */
.L_x_8534:
        /* <DEDUP_REMOVED lines=8> */
[----:B---3--:R-:W2:Y:S01]  /*28e40*/  LDL R0, [R1+0xc8] ;  /* 0x0000c80001007983 */ /* 0x008ea20000100800 */
[----:B------:R-:W3:Y:S01]  /*28e50*/  S2UR UR5, SR_CgaCtaId ;  /* 0x00000000000579c3 */ /* 0x000ee20000008800 */
[----:B------:R-:W-:Y:S01]  /*28e60*/  UMOV UR4, 0x400 ;  /* 0x0000040000047882 */ /* 0x000fe20000000000 */
[----:B------:R-:W-:Y:S01]  /*28e70*/  BSSY B7, `(.L_x_8542) ;  /* 0x00006d6000077945 */ /* 0x000fe20003800000 */
[----:B------:R-:W4:Y:S01]  /*28e80*/  S2R R11, SR_TID.X ;  /* 0x00000000000b7919 */ /* 0x000f220000002100 */
[----:B------:R-:W-:Y:S01]  /*28e90*/  ULDC.64 UR36, c[0x0][0x198] ;  /* 0x0000660000247ab9 */ /* 0x000fe20000000a00 */
[----:B------:R-:W-:Y:S01]  /*28ea0*/  ULDC UR40, c[0x0][0xc] ;  /* 0x0000030000287ab9 */ /* 0x000fe20000000800 */
[----:B---3--:R-:W-:-:S06]  /*28eb0*/  ULEA UR4, UR5, UR4, 0x18 ;  /* 0x0000000405047291 */ /* 0x008fcc000f8ec03f */
[----:B------:R-:W-:Y:S02]  /*28ec0*/  IMAD.U32 R18, RZ, RZ, UR4 ;  /* 0x00000004ff127e24 */ /* 0x000fe4000f8e00ff */
[C---:B----4-:R-:W-:Y:S01]  /*28ed0*/  IMAD.SHL.U32 R3, R11.reuse, 0x2, RZ ;  /* 0x000000020b037824 */ /* 0x050fe200078e00ff */
[C---:B------:R-:W-:Y:S01]  /*28ee0*/  LOP3.LUT R10, R11.reuse, 0x7f, RZ, 0xc0, !PT ;  /* 0x0000007f0b0a7812 */ /* 0x040fe200078ec0ff */
[C---:B-1----:R-:W-:Y:S01]  /*28ef0*/  IMAD.SHL.U32 R5, R11.reuse, 0x20, RZ ;  /* 0x000000200b057824 */ /* 0x042fe200078e00ff */
[----:B------:R-:W-:Y:S02]  /*28f00*/  SHF.R.U32.HI R6, RZ, 0x1, R11 ;  /* 0x00000001ff067819 */ /* 0x000fe4000001160b */
[----:B------:R-:W-:Y:S02]  /*28f10*/  LOP3.LUT P0, RZ, R11, 0x4, RZ, 0xc0, !PT ;  /* 0x000000040bff7812 */ /* 0x000fe4000780c0ff */
[----:B------:R-:W-:-:S04]  /*28f20*/  LOP3.LUT R7, R5, 0x80, RZ, 0xc0, !PT ;  /* 0x0000008005077812 */ /* 0x000fc800078ec0ff */
[----:B------:R-:W-:Y:S02]  /*28f30*/  LOP3.LUT R7, R7, 0x10, R11, 0xf8, !PT ;  /* 0x0000001007077812 */ /* 0x000fe400078ef80b */
[----:B--2---:R-:W-:Y:S01]  /*28f40*/  R2UR UR6, R0 ;  /* 0x00000000000672ca */ /* 0x004fe200000e0000 */
        /* <DEDUP_REMOVED lines=19> */
[----:B------:R-:W-:Y:S02]  /*29080*/  SHF.R.U32.HI R4, RZ, 0x3, R10 ;  /* 0x00000003ff047819 */ /* 0x000fe4000001160a */
[C---:B------:R-:W-:Y:S01]  /*29090*/  IADD3 R2, R9.reuse, 0x40, RZ ;  /* 0x0000004009027810 */ /* 0x040fe20007ffe0ff */
        /* <DEDUP_REMOVED lines=24> */
.L_x_8648:
[----:B-1----:R-:W2:Y:S01]  /*29220*/  LDL R0, [R1+0xc] ;  /* 0x00000c0001007983 */ /* 0x002ea20000100800 */
[----:B------:R-:W2:Y:S01]  /*29230*/  LDC.64 R2, c[0x0][0xc88] ;  /* 0x00032200ff027b82 */ /* 0x000ea20000000a00 */
[----:B------:R-:W-:Y:S01]  /*29240*/  ULDC.64 UR4, c[0x0][0x208] ;  /* 0x0000820000047ab9 */ /* 0x000fe20000000a00 */
[----:B--2---:R-:W-:-:S05]  /*29250*/  IMAD.WIDE R2, R0, 0x4, R2 ;  /* 0x0000000400027825 */ /* 0x004fca00078e0202 */
[----:B------:R-:W2:Y:S01]  /*29260*/  LDG.E R19, desc[UR4][R2.64] ;  /* 0x0000000402137981 */ /* 0x000ea2000c1e1900 */
[----:B------:R-:W-:Y:S05]  /*29270*/  YIELD ;  /* 0x0000000000007946 */ /* 0x000fea0003800000 */
[----:B------:R-:W-:Y:S01]  /*29280*/  ULDC.64 UR4, c[0x0][0xa28] ;  /* 0x00028a0000047ab9 */ /* 0x000fe20000000a00 */
[----:B------:R-:W-:Y:S01]  /*29290*/  IMAD.MOV.U32 R0, RZ, RZ, RZ ;  /* 0x000000ffff007224 */ /* 0x000fe200078e00ff */
[----:B------:R-:W-:Y:S01]  /*292a0*/  ISETP.NE.U32.AND P0, PT, RZ, UR4, PT ;  /* 0x00000004ff007c0c */ /* 0x000fe2000bf05070 */
[----:B------:R-:W-:Y:S01]  /*292b0*/  ULDC.64 UR12, c[0x0][0x208] ;  /* 0x00008200000c7ab9 */ /* 0x000fe20000000a00 */
[----:B------:R-:W-:Y:S01]  /*292c0*/  IMAD.MOV.U32 R8, RZ, RZ, RZ ;  /* 0x000000ffff087224 */ /* 0x000fe200078e00ff */
[----:B------:R-:W-:Y:S01]  /*292d0*/  ULDC.64 UR10, c[0x0][0xa18] ;  /* 0x00028600000a7ab9 */ /* 0x000fe20000000a00 */
[----:B------:R-:W-:Y:S01]  /*292e0*/  ISETP.NE.AND.EX P0, PT, RZ, UR5, PT, P0 ;  /* 0x00000005ff007c0c */ /* 0x000fe2000bf05300 */
[----:B------:R-:W-:Y:S01]  /*292f0*/  ULDC.64 UR8, c[0x0][0xa10] ;  /* 0x0002840000087ab9 */ /* 0x000fe20000000a00 */
[----:B------:R-:W-:Y:S01]  /*29300*/  ULDC.64 UR6, c[0x0][0xa08] ;  /* 0x0002820000067ab9 */ /* 0x000fe20000000a00 */
[----:B0-2---:R-:W-:Y:S01]  /*29310*/  SHF.R.S32.HI R4, RZ, 0x1f, R19 ;  /* 0x0000001fff047819 */ /* 0x005fe20000011413 */
[----:B------:R-:W-:-:S09]  /*29320*/  IMAD.SHL.U32 R15, R19, 0x4, RZ ;  /* 0x00000004130f7824 */ /* 0x000fd200078e00ff */
        /* <DEDUP_REMOVED lines=26> */
[----:B------:R-:W-:Y:S01]  /*294d0*/  ULDC.64 UR4, c[0x0][0x418] ;  /* 0x0001060000047ab9 */ /* 0x000fe20000000a00 */
[----:B------:R-:W-:Y:S01]  /*294e0*/  IADD3.X R7, R14, UR7, RZ, P5, !PT ;  /* 0x000000070e077c10 */ /* 0x000fe2000affe4ff */
[----:B--2---:R0:W-:Y:S01]  /*294f0*/  STL [R1+0x5c], R8 ;  /* 0x00005c0801007387 */ /* 0x0041e20000100800 */
[----:B------:R-:W-:-:S03]  /*29500*/  UISETP.NE.U32.AND UP0, UPT, UR4, URZ, UPT ;  /* 0x0000003f0400728c */ /* 0x000fc6000bf05070 */
[----:B------:R-:W-:Y:S01]  /*29510*/  ULDC UR4, c[0x0][0x424] ;  /* 0x0001090000047ab9 */ /* 0x000fe20000000800 */
[----:B------:R1:W5:Y:S04]  /*29520*/  @P0 LDG.E R11, desc[UR12][R6.64] ;  /* 0x0000000c060b0981 */ /* 0x000368000c1e1900 */
[----:B------:R1:W5:Y:S01]  /*29530*/  @P1 LDG.E R10, desc[UR12][R4.64] ;  /* 0x0000000c040a1981 */ /* 0x000362000c1e1900 */
[----:B0-----:R-:W-:-:S04]  /*29540*/  @P3 IADD3 R8, P4, R15, UR10, RZ ;  /* 0x0000000a0f083c10 */ /* 0x001fc8000ff9e0ff */
[----:B------:R-:W-:-:S05]  /*29550*/  @P3 IADD3.X R9, R14, UR11, RZ, P4, !PT ;  /* 0x0000000b0e093c10 */ /* 0x000fca000a7fe4ff */
[----:B------:R-:W2:Y:S01]  /*29560*/  @P3 LDG.E R12, desc[UR12][R8.64] ;  /* 0x0000000c080c3981 */ /* 0x000ea2000c1e1900 */
[----:B------:R-:W-:-:S03]  /*29570*/  UISETP.NE.AND.EX UP0, UPT, UR5, URZ, UPT, UP0 ;  /* 0x0000003f0500728c */ /* 0x000fc6000bf05300 */
[----:B------:R-:W-:Y:S01]  /*29580*/  ULDC UR5, c[0x0][0x2f0] ;  /* 0x0000bc0000057ab9 */ /* 0x000fe20000000800 */
[----:B------:R-:W-:-:S04]  /*29590*/  USEL UR4, UR4, 0x1, UP0 ;  /* 0x0000000104047887 */ /* 0x000fc80008000000 */
[----:B------:R-:W-:Y:S01]  /*295a0*/  UIMAD UR4, UR4, UR5, URZ ;  /* 0x00000005040472a4 */ /* 0x000fe2000f8e023f */
[----:B--2---:R1:W-:Y:S04]  /*295b0*/  STL [R1+0x60], R12 ;  /* 0x0000600c01007387 */ /* 0x0043e80000100800 */
[----:B------:R1:W5:Y:S01]  /*295c0*/  LDL R13, [R1+0x60] ;  /* 0x00006000010d7983 */ /* 0x0003620000100800 */
[----:B------:R-:W-:Y:S01]  /*295d0*/  ULDC UR5, c[0x0][0x348] ;  /* 0x0000d20000057ab9 */ /* 0x000fe20000000800 */
[----:B------:R-:W-:Y:S02]  /*295e0*/  IMAD.U32 R8, RZ, RZ, UR4 ;  /* 0x00000004ff087e24 */ /* 0x000fe4000f8e00ff */
[----:B------:R-:W-:Y:S01]  /*295f0*/  IMAD.U32 R9, RZ, RZ, UR5 ;  /* 0x00000005ff097e24 */ /* 0x000fe2000f8e00ff */
[----:B------:R-:W-:Y:S06]  /*29600*/  @P3 BRA `(.L_x_8543) ;  /* 0x0000000000183947 */ /* 0x000fec0003800000 */
[----:B------:R-:W-:Y:S05]  /*29610*/  @!P2 BRA `(.L_x_8543) ;  /* 0x000000000014a947 */ /* 0x000fea0003800000 */
[----:B------:R-:W-:Y:S02]  /*29620*/  ULDC.64 UR4, c[0x0][0x208] ;  /* 0x0000820000047ab9 */ /* 0x000fe40000000a00 */
[----:B-1----:R-:W2:Y:S04]  /*29630*/  LDG.E R12, desc[UR4][R2.64] ;  /* 0x00000004020c7981 */ /* 0x002ea8000c1e1900 */
[----:B------:R-:W2:Y:S02]  /*29640*/  LDG.E R2, desc[UR4][R2.64+0x4] ;  /* 0x0000040402027981 */ /* 0x000ea4000c1e1900 */
[----:B--2--5:R-:W-:-:S05]  /*29650*/  IMAD.IADD R13, R2, 0x1, -R12 ;  /* 0x00000001020d7824 */ /* 0x024fca00078e0a0c */
[----:B------:R0:W-:Y:S02]  /*29660*/  STL [R1+0x60], R13 ;  /* 0x0000600d01007387 */ /* 0x0001e40000100800 */
.L_x_8543:
[----:B------:R-:W2:Y:S01]  /*29670*/  LDL.LU R3, [R1+0x8] ;  /* 0x0000080001037983 */ /* 0x000ea20000300800 */
[----:B-1----:R-:W-:Y:S01]  /*29680*/  MOV R12, R19 ;  /* 0x00000013000c7202 */ /* 0x002fe20000000f00 */
        /* <DEDUP_REMOVED lines=12> */
[----:B-1----:R-:W-:Y:S01]  /*29750*/  IADD3 R2, P0, R15, UR4, RZ ;  /* 0x000000040f027c10 */ /* 0x002fe2000ff1e0ff */
[----:B------:R-:W-:-:S03]  /*29760*/  ULDC.64 UR6, c[0x0][0x208] ;  /* 0x0000820000067ab9 */ /* 0x000fc60000000a00 */
[----:B------:R-:W-:-:S05]  /*29770*/  IADD3.X R3, R14, UR5, RZ, P0, !PT ;  /* 0x000000050e037c10 */ /* 0x000fca00087fe4ff */
[----:B------:R1:W5:Y:S01]  /*29780*/  LDG.E R8, desc[UR6][R2.64] ;  /* 0x0000000602087981 */ /* 0x000362000c1e1900 */
[----:B------:R-:W-:Y:S05]  /*29790*/  BRA `(.L_x_8545) ;  /* 0x0000000000147947 */ /* 0x000fea0003800000 */
.L_x_8544:
[----:B------:R-:W-:Y:S05]  /*297a0*/  @!P0 BRA `(.L_x_8545) ;  /* 0x0000000000108947 */ /* 0x000fea0003800000 */
[----:B------:R-:W-:Y:S02]  /*297b0*/  ULDC.64 UR4, c[0x0][0x208] ;  /* 0x0000820000047ab9 */ /* 0x000fe40000000a00 */
[----:B------:R-:W2:Y:S04]  /*297c0*/  LDG.E R8, desc[UR4][R6.64] ;  /* 0x0000000406087981 */ /* 0x000ea8000c1e1900 */
[----:B------:R-:W2:Y:S02]  /*297d0*/  LDG.E R6, desc[UR4][R6.64+0x4] ;  /* 0x0000040406067981 */ /* 0x000ea4000c1e1900 */
[----:B--2---:R-:W-:-:S07]  /*297e0*/  IMAD.IADD R8, R6, 0x1, -R8 ;  /* 0x0000000106087824 */ /* 0x004fce00078e0a08 */
.L_x_8545:
[----:B------:R-:W-:Y:S01]  /*297f0*/  ULDC.64 UR4, c[0x0][0x208] ;  /* 0x0000820000047ab9 */ /* 0x000fe20000000a00 */
[----:B------:R-:W2:Y:S01]  /*29800*/  LDL R6, [R1+0x4] ;  /* 0x0000040001067983 */ /* 0x000ea20000100800 */
[----:B-1----:R-:W1:Y:S03]  /*29810*/  LDC R3, c[0x0][0x448] ;  /* 0x00011200ff037b82 */ /* 0x002e660000000800 */
[----:B------:R-:W3:Y:S04]  /*29820*/  @P1 LDG.E R2, desc[UR4][R4.64] ;  /* 0x0000000404021981 */ /* 0x000ee8000c1e1900 */
[----:B------:R4:W3:Y:S01]  /*29830*/  @P1 LDG.E R4, desc[UR4][R4.64+0x4] ;  /* 0x0000040404041981 */ /* 0x0008e2000c1e1900 */
[----:B-----5:R-:W-:Y:S01]  /*29840*/  IMAD.IADD R7, R8, 0x1, -R0 ;  /* 0x0000000108077824 */ /* 0x020fe200078e0a00 */
[----:B------:R-:W-:Y:S01]  /*29850*/  BSSY B0, `(.L_x_8546) ;  /* 0x0000038000007945 */ /* 0x000fe20003800000 */
[----:B------:R-:W-:-:S02]  /*29860*/  LOP3.LUT R21, R17, 0xff, RZ, 0xc0, !PT ;  /* 0x000000ff11157812 */ /* 0x000fc400078ec0ff */
[----:B------:R-:W-:Y:S02]  /*29870*/  SHF.R.U32.HI R17, RZ, 0x10, R17 ;  /* 0x00000010ff117819 */ /* 0x000fe40000011611 */
[----:B-1----:R-:W-:-:S13]  /*29880*/  ISETP.NE.AND P0, PT, R3, 0x1, PT ;  /* 0x000000010300780c */ /* 0x002fda0003f05270 */
[----:B------:R-:W1:Y:S08]  /*29890*/  @P0 LDC R3, c[0x0][0x44c] ;  /* 0x00011300ff030b82 */ /* 0x000e700000000800 */
[----:B----4-:R-:W4:Y:S01]  /*298a0*/  @P0 LDC R5, c[0x0][0x450] ;  /* 0x00011400ff050b82 */ /* 0x010f220000000800 */
[----:B---3--:R-:W-:Y:S02]  /*298b0*/  @P1 IMAD.IADD R9, R4, 0x1, -R2 ;  /* 0x0000000104091824 */ /* 0x008fe400078e0a02 */
[----:B--2---:R-:W-:-:S04]  /*298c0*/  IMAD.SHL.U32 R2, R6, 0x80, RZ ;  /* 0x0000008006027824 */ /* 0x004fc800078e00ff */
[----:B------:R-:W-:-:S04]  /*298d0*/  VIADD R2, R2, 0x7f ;  /* 0x0000007f02027836 */ /* 0x000fc80000000000 */
[----:B-1----:R-:W-:-:S04]  /*298e0*/  @P0 IMAD.HI.U32 R0, R2, R3, RZ ;  /* 0x0000000302000227 */ /* 0x002fc800078e00ff */
[----:B------:R-:W-:Y:S01]  /*298f0*/  IMAD.MOV.U32 R4, RZ, RZ, R2 ;  /* 0x000000ffff047224 */ /* 0x000fe200078e0002 */
[----:B----4-:R-:W-:Y:S01]  /*29900*/  @P0 SHF.R.U32.HI R4, RZ, R5, R0 ;  /* 0x00000005ff040219 */ /* 0x010fe20000011600 */
[----:B------:R-:W-:Y:S02]  /*29910*/  IMAD.IADD R0, R7, 0x1, R9 ;  /* 0x0000000107007824 */ /* 0x000fe400078e0209 */
[----:B------:R-:W-:Y:S02]  /*29920*/  IMAD.MOV.U32 R2, RZ, RZ, RZ ;  /* 0x000000ffff027224 */ /* 0x000fe400078e00ff */
[C---:B------:R-:W-:Y:S01]  /*29930*/  VIADD R3, R0.reuse, 0xdf ;  /* 0x000000df00037836 */ /* 0x040fe20000000000 */
[----:B------:R-:W-:Y:S01]  /*29940*/  IADD3 R20, R0, 0xe0, -R13 ;  /* 0x000000e000147810 */ /* 0x000fe20007ffe80d */
[----:B------:R-:W-:Y:S02]  /*29950*/  IMAD.MOV.U32 R0, RZ, RZ, RZ ;  /* 0x000000ffff007224 */ /* 0x000fe400078e00ff */
[----:B------:R-:W-:-:S04]  /*29960*/  IMAD.HI R5, R3, -0x6db6db6d, R2 ;  /* 0x9249249303057827 */ /* 0x000fc800078e0202 */
[----:B------:R-:W-:Y:S01]  /*29970*/  IMAD.IADD R3, R20, 0x1, R4 ;  /* 0x0000000114037824 */ /* 0x000fe200078e0204 */
[----:B------:R-:W-:-:S03]  /*29980*/  SHF.R.U32.HI R19, RZ, 0x1f, R5 ;  /* 0x0000001fff137819 */ /* 0x000fc60000011605 */
[----:B------:R-:W-:Y:S01]  /*29990*/  IMAD.HI R2, R3, -0x6db6db6d, R2 ;  /* 0x9249249303027827 */ /* 0x000fe200078e0202 */
[----:B------:R-:W-:-:S04]  /*299a0*/  LEA.HI.SX32 R19, R5, R19, 0x19 ;  /* 0x0000001305137211 */ /* 0x000fc800078fcaff */
[----:B------:R-:W-:-:S04]  /*299b0*/  SHF.R.U32.HI R6, RZ, 0x1f, R2 ;  /* 0x0000001fff067819 */ /* 0x000fc80000011602 */
[----:B------:R-:W-:-:S04]  /*299c0*/  LEA.HI.SX32 R6, R2, R6, 0x19 ;  /* 0x0000000602067211 */ /* 0x000fc800078fcaff */
[----:B------:R-:W-:-:S04]  /*299d0*/  VIMNMX R6, R19, R6, PT ;  /* 0x0000000613067248 */ /* 0x000fc80003fe0100 */
[----:B------:R-:W-:-:S13]  /*299e0*/  ISETP.GE.AND P0, PT, R6, 0x1, PT ;  /* 0x000000010600780c */ /* 0x000fda0003f06270 */
        /* <DEDUP_REMOVED lines=30> */
.L_x_8547:
[----:B------:R-:W-:Y:S05]  /*29bd0*/  BSYNC B0 ;  /* 0x0000000000007941 */ /* 0x000fea0003800000 */
.L_x_8546:
[-C--:B------:R-:W-:Y:S01]  /*29be0*/  IMAD R2, R21, R0.reuse, RZ ;  /* 0x0000000015027224 */ /* 0x080fe200078e02ff */
[----:B------:R-:W-:Y:S04]  /*29bf0*/  BSSY B0, `(.L_x_8548) ;  /* 0x00000e5000007945 */ /* 0x000fe80003800000 */
[----:B------:R-:W-:-:S05]  /*29c00*/  VIADDMNMX R0, R2, R0, R6, PT ;  /* 0x0000000002007246 */ /* 0x000fca0003800106 */
[--C-:B------:R-:W-:Y:S02]  /*29c10*/  IMAD R4, R0, 0xe0, -R7.reuse ;  /* 0x000000e000047824 */ /* 0x100fe400078e0a07 */
[----:B------:R-:W-:-:S03]  /*29c20*/  IMAD R0, R2, 0xe0, -R7 ;  /* 0x000000e002007824 */ /* 0x000fc600078e0a07 */
[----:B------:R-:W-:Y:S02]  /*29c30*/  VIMNMX R4, R4, R9, PT ;  /* 0x0000000904047248 */ /* 0x000fe40003fe0100 */
[----:B------:R-:W-:-:S04]  /*29c40*/  VIMNMX R0, RZ, R0, !PT ;  /* 0x00000000ff007248 */ /* 0x000fc80007fe0100 */
[----:B------:R-:W-:Y:S02]  /*29c50*/  ISETP.GT.AND P0, PT, R4, R0, PT ;  /* 0x000000000400720c */ /* 0x000fe40003f04270 */
[----:B------:R-:W-:-:S05]  /*29c60*/  SHF.R.U32.HI R2, RZ, 0x5, R0 ;  /* 0x00000005ff027819 */ /* 0x000fca0000011600 */
[----:B------:R-:W-:-:S04]  /*29c70*/  IMAD.WIDE.U32 R2, R2, 0x24924925, RZ ;  /* 0x2492492502027825 */ /* 0x000fc800078e00ff */
[----:B------:R-:W-:Y:S02]  /*29c80*/  IMAD.MOV.U32 R2, RZ, RZ, R3 ;  /* 0x000000ffff027224 */ /* 0x000fe400078e0003 */
[----:B------:R-:W-:Y:S02]  /*29c90*/  @P0 VIADD R5, R4, 0xdf ;  /* 0x000000df04050836 */ /* 0x000fe40000000000 */
[----:B------:R-:W-:Y:S01]  /*29ca0*/  @P0 IMAD.MOV.U32 R4, RZ, RZ, RZ ;  /* 0x000000ffff040224 */ /* 0x000fe200078e00ff */
[----:B------:R-:W-:-:S03]  /*29cb0*/  MOV R7, R2 ;  /* 0x0000000200077202 */ /* 0x000fc60000000f00 */
        /* <DEDUP_REMOVED lines=13> */
.L_x_8798:
[----:B--2---:R-:W-:Y:S02]  /*29d90*/  ISETP.NE.AND P0, PT, R14, RZ, PT ;  /* 0x000000ff0e00720c */ /* 0x004fe40003f05270 */
[----:B------:R-:W-:-:S11]  /*29da0*/  PLOP3.LUT P6, PT, PT, PT, PT, 0x8, 0x0 ;  /* 0x000000000000781c */ /* 0x000fd60003fce170 */
[----:B------:R-:W-:Y:S05]  /*29db0*/  @P0 BRA `(.L_x_8551) ;  /* 0x00000000000c0947 */ /* 0x000fea0003800000 */
[----:B------:R-:W-:-:S03]  /*29dc0*/  UMOV UR4, 0xffffffff ;  /* 0xffffffff00047882 */ /* 0x000fc60000000000 */
[----:B------:R-:W-:Y:S05]  /*29dd0*/  BRA.DIV UR4, `(.L_x_8552) ;  /* 0x0000009a04087947 */ /* 0x000fea000b800000 */
[----:B------:R-:W-:-:S13]  /*29de0*/  ELECT P6, URZ, PT ;  /* 0x00000000003f782f */ /* 0x000fda00038c0000 */
.L_x_8551:
        /* <DEDUP_REMOVED lines=9> */
.L_x_8801:
[----:B------:R-:W-:Y:S05]  /*29e80*/  BSYNC B1 ;  /* 0x0000000000017941 */ /* 0x000fea0003800000 */
.L_x_8553:
        /* <DEDUP_REMOVED lines=12> */
.L_x_8802:
[----:B------:R-:W-:Y:S05]  /*29f50*/  BSYNC B2 ;  /* 0x0000000000027941 */ /* 0x000fea0003800000 */
.L_x_8557:
        /* <DEDUP_REMOVED lines=9> */
.L_x_8560:
[----:B------:R-:W-:Y:S05]  /*29ff0*/  BSYNC B2 ;  /* 0x0000000000027941 */ /* 0x000fea0003800000 */
.L_x_8559:
        /* <DEDUP_REMOVED lines=13> */
.L_x_8561:
        /* <DEDUP_REMOVED lines=13> */
.L_x_8803:
[----:B------:R-:W-:Y:S05]  /*2a1a0*/  BSYNC B2 ;  /* 0x0000000000027941 */ /* 0x000fea0003800000 */
.L_x_8562:
        /* <DEDUP_REMOVED lines=11> */
.L_x_8565:
[----:B------:R-:W-:Y:S05]  /*2a260*/  BSYNC B2 ;  /* 0x0000000000027941 */ /* 0x000fea0003800000 */
.L_x_8564:
[----:B------:R-:W-:Y:S01]  /*2a270*/  R2UR UR10, R11 ;  /* 0x000000000b0a72ca */ /* 0x000fe200000e0000 */
[----:B------:R-:W-:Y:S01]  /*2a280*/  UIADD3 UR4, UP0, UR36, 0x670, URZ ;  /* 0x0000067024047890 */ /* 0x000fe2000ff1e03f */
[----:B------:R-:W-:Y:S02]  /*2a290*/  R2UR UR6, R4 ;  /* 0x00000000040672ca */ /* 0x000fe400000e0000 */
[----:B------:R-:W-:Y:S01]  /*2a2a0*/  R2UR UR7, R5 ;  /* 0x00000000050772ca */ /* 0x000fe200000e0000 */
[----:B------:R-:W-:Y:S01]  /*2a2b0*/  VIADD R5, R6, 0x2e8b0 ;  /* 0x0002e8b006057836 */ /* 0x000fe20000000000 */
[----:B------:R-:W-:Y:S01]  /*2a2c0*/  PLOP3.LUT P0, PT, PT, PT, PT, 0x80, 0x0 ;  /* 0x000000000000781c */ /* 0x000fe20003f0f070 */
[----:B------:R-:W-:Y:S01]  /*2a2d0*/  UIADD3.X UR5, URZ, UR37, URZ, UP0, !UPT ;  /* 0x000000253f057290 */ /* 0x000fe200087fe43f */
[----:B------:R-:W-:-:S11]  /*2a2e0*/  IADD3 R4, R9, 0xe400, RZ ;  /* 0x0000e40009047810 */ /* 0x000fd60007ffe0ff */
.L_x_8566:
        /* <DEDUP_REMOVED lines=10> */
.L_x_8556:
[----:B------:R-:W-:Y:S05]  /*2a390*/  BSYNC B1 ;  /* 0x0000000000017941 */ /* 0x000fea0003800000 */
.L_x_8555:
        /* <DEDUP_REMOVED lines=13> */
.L_x_8579:
        /* <DEDUP_REMOVED lines=13> */
.L_x_8804:
[----:B------:R-:W-:Y:S05]  /*2a540*/  BSYNC B2 ;  /* 0x0000000000027941 */ /* 0x000fea0003800000 */
.L_x_8569:
        /* <DEDUP_REMOVED lines=9> */
.L_x_8572:
[----:B------:R-:W-:Y:S05]  /*2a5e0*/  BSYNC B2 ;  /* 0x0000000000027941 */ /* 0x000fea0003800000 */
.L_x_8571:
        /* <DEDUP_REMOVED lines=12> */
.L_x_8573:
        /* <DEDUP_REMOVED lines=13> */
.L_x_8805:
[----:B------:R-:W-:Y:S05]  /*2a780*/  BSYNC B2 ;  /* 0x0000000000027941 */ /* 0x000fea0003800000 */
.L_x_8574:
        /* <DEDUP_REMOVED lines=11> */
.L_x_8577:
[----:B------:R-:W-:Y:S05]  /*2a840*/  BSYNC B2 ;  /* 0x0000000000027941 */ /* 0x000fea0003800000 */
.L_x_8576:
        /* <DEDUP_REMOVED lines=8> */
.L_x_8578:
        /* <DEDUP_REMOVED lines=10> */
.L_x_8568:
[----:B------:R-:W-:Y:S05]  /*2a970*/  BSYNC B1 ;  /* 0x0000000000017941 */ /* 0x000fea0003800000 */
.L_x_8567:
        /* <DEDUP_REMOVED lines=12> */
.L_x_8549:
[----:B------:R-:W-:Y:S05]  /*2aa40*/  BSYNC B0 ;  /* 0x0000000000007941 */ /* 0x000fea0003800000 */
.L_x_8548:
[----:B-12---:R-:W2:Y:S01]  /*2aa50*/  LDL R4, [R1+0x4] ;  /* 0x0000040001047983 */ /* 0x006ea20000100800 */
[----:B------:R-:W1:Y:S01]  /*2aa60*/  LDC R0, c[0x0][0x448] ;  /* 0x00011200ff007b82 */ /* 0x000e620000000800 */
[----:B------:R-:W-:Y:S01]  /*2aa70*/  ISETP.NE.AND P2, PT, R17, RZ, PT ;  /* 0x000000ff1100720c */ /* 0x000fe20003f45270 */
[----:B------:R-:W-:Y:S05]  /*2aa80*/  @!P0 WARPSYNC.ALL ;  /* 0x0000000000008948 */ /* 0x000fea0003800000 */
[----:B------:R-:W-:Y:S07]  /*2aa90*/  BSSY B0, `(.L_x_8580) ;  /* 0x000002c000007945 */ /* 0x000fee0003800000 */
[----:B------:R-:W3:Y:S08]  /*2aaa0*/  @!P2 LDC R17, c[0x0][0x9f0] ;  /* 0x00027c00ff11ab82 */ /* 0x000ef00000000800 */
[----:B------:R-:W-:Y:S01]  /*2aab0*/  @!P0 BAR.SYNC.DEFER_BLOCKING 0xc, 0x180 ;  /* 0x0306000000008b1d */ /* 0x000fe20000010000 */
[----:B-1----:R-:W-:-:S13]  /*2aac0*/  ISETP.NE.AND P1, PT, R0, 0x1, PT ;  /* 0x000000010000780c */ /* 0x002fda0003f25270 */
[----:B------:R-:W1:Y:S08]  /*2aad0*/  @P1 LDC R2, c[0x0][0x44c] ;  /* 0x00011300ff021b82 */ /* 0x000e700000000800 */
[----:B------:R-:W4:Y:S01]  /*2aae0*/  @P1 LDC R3, c[0x0][0x450] ;  /* 0x00011400ff031b82 */ /* 0x000f220000000800 */
[----:B--2---:R-:W-:-:S05]  /*2aaf0*/  LEA R0, R4, 0x7f, 0x7 ;  /* 0x0000007f04007811 */ /* 0x004fca00078e38ff */
[----:B-1----:R-:W-:-:S05]  /*2ab00*/  @P1 IMAD.HI.U32 R2, R0, R2, RZ ;  /* 0x0000000200021227 */ /* 0x002fca00078e00ff */
[----:B----4-:R-:W-:Y:S01]  /*2ab10*/  @P1 SHF.R.U32.HI R0, RZ, R3, R2 ;  /* 0x00000003ff001219 */ /* 0x010fe20000011602 */
[----:B------:R-:W-:-:S04]  /*2ab20*/  IMAD.MOV.U32 R2, RZ, RZ, RZ ;  /* 0x000000ffff027224 */ /* 0x000fc800078e00ff */
[----:B------:R-:W-:Y:S02]  /*2ab30*/  IMAD.IADD R3, R20, 0x1, R0 ;  /* 0x0000000114037824 */ /* 0x000fe400078e0200 */
[----:B------:R-:W-:Y:S02]  /*2ab40*/  IMAD.MOV.U32 R0, RZ, RZ, RZ ;  /* 0x000000ffff007224 */ /* 0x000fe400078e00ff */
[----:B------:R-:W-:-:S05]  /*2ab50*/  IMAD.HI R2, R3, -0x6db6db6d, R2 ;  /* 0x9249249303027827 */ /* 0x000fca00078e0202 */
[----:B------:R-:W-:-:S04]  /*2ab60*/  SHF.R.U32.HI R6, RZ, 0x1f, R2 ;  /* 0x0000001fff067819 */ /* 0x000fc80000011602 */
[----:B------:R-:W-:-:S04]  /*2ab70*/  LEA.HI.SX32 R6, R2, R6, 0x19 ;  /* 0x0000000602067211 */ /* 0x000fc800078fcaff */
[----:B------:R-:W-:-:S04]  /*2ab80*/  VIMNMX R6, R19, R6, PT ;  /* 0x0000000613067248 */ /* 0x000fc80003fe0100 */
[----:B------:R-:W-:-:S13]  /*2ab90*/  ISETP.GE.AND P1, PT, R6, 0x1, PT ;  /* 0x000000010600780c */ /* 0x000fda0003f26270 */
[----:B---3--:R-:W-:Y:S05]  /*2aba0*/  @!P1 BRA `(.L_x_8581) ;  /* 0x0000000000689947 */ /* 0x008fea0003800000 */
        /* <DEDUP_REMOVED lines=26> */
.L_x_8581:
[----:B------:R-:W-:Y:S05]  /*2ad50*/  BSYNC B0 ;  /* 0x0000000000007941 */ /* 0x000fea0003800000 */
.L_x_8580:
        /* <DEDUP_REMOVED lines=12> */
[----:B------:R-:W2:Y:S01]  /*2ae20*/  LDC.64 R4, c[0x0][0xc60] ;  /* 0x00031800ff047b82 */ /* 0x000ea20000000a00 */
[----:B------:R-:W1:Y:S01]  /*2ae30*/  FLO.U32 R0, UR4 ;  /* 0x0000000400007d00 */ /* 0x000e6200080e0000 */
[----:B------:R-:W-:Y:S01]  /*2ae40*/  ULDC.64 UR6, c[0x0][0x208] ;  /* 0x0000820000067ab9 */ /* 0x000fe20000000a00 */
[----:B-1----:R-:W-:-:S06]  /*2ae50*/  ISETP.EQ.U32.AND P0, PT, R0, R2, PT ;  /* 0x000000020000720c */ /* 0x002fcc0003f02070 */
[----:B------:R-:W2:Y:S07]  /*2ae60*/  POPC R2, UR4 ;  /* 0x0000000400027d09 */ /* 0x000eae0008000000 */
[----:B--2---:R-:W2:Y:S04]  /*2ae70*/  @P0 ATOMG.E.ADD.STRONG.GPU PT, R2, desc[UR6][R4.64], R2 ;  /* 0x00000002040209a8 */ /* 0x004ea800081ee1c6 */
[----:B--2---:R1:W2:Y:S02]  /*2ae80*/  SHFL.IDX PT, R2, R2, R0, 0x1f ;  /* 0x00001f0002027589 */ /* 0x0042a400000e0000 */
[----:B-1----:R-:W1:Y:S02]  /*2ae90*/  S2R R0, SR_LTMASK ;  /* 0x0000000000007919 */ /* 0x002e640000003900 */
[----:B-1----:R-:W-:-:S06]  /*2aea0*/  LOP3.LUT R0, R0, UR4, RZ, 0xc0, !PT ;  /* 0x0000000400007c12 */ /* 0x002fcc000f8ec0ff */
[----:B------:R-:W2:Y:S02]  /*2aeb0*/  POPC R0, R0 ;  /* 0x0000000000007309 */ /* 0x000ea40000000000 */
[----:B--2---:R-:W-:-:S05]  /*2aec0*/  IADD3 R0, R2, UR40, R0 ;  /* 0x0000002802007c10 */ /* 0x004fca000fffe000 */
[----:B------:R1:W-:Y:S01]  /*2aed0*/  STL [R1], R0 ;  /* 0x0000000001007387 */ /* 0x0003e20000100800 */
[----:B------:R-:W-:Y:S05]  /*2aee0*/  BRA `(.L_x_8583) ;  /* 0x0000003800a47947 */ /* 0x000fea0003800000 */
.L_x_8582:
        /* <DEDUP_REMOVED lines=17> */
[----:B0-----:R-:W-:-:S07]  /*2b000*/  IMAD.MOV.U32 R13, RZ, RZ, RZ ;  /* 0x000000ffff0d7224 */ /* 0x001fce00078e00ff */
[----:B------:R-:W-:-:S07]  /*2b010*/  LEPC R20, `(.L_x_8585) ;  /* 0x000000001014794e */ /* 0x000fce0000000000 */
[----:B-1----:R-:W-:Y:S05]  /*2b020*/  CALL.ABS.NOINC R2 ;  /* 0x0000000002007343 */ /* 0x002fea0003c00000 */
.L_x_8585:
[----:B------:R-:W-:Y:S05]  /*2b030*/  BSYNC B6 ;  /* 0x0000000000067941 */ /* 0x000fea0003800000 */
.L_x_8584:
        /* <DEDUP_REMOVED lines=23> */
[----:B-12---:R-:W-:Y:S05]  /*2b1b0*/  CALL.ABS.NOINC R2 ;  /* 0x0000000002007343 */ /* 0x006fea0003c00000 */
.L_x_8587:
[----:B------:R-:W-:Y:S05]  /*2b1c0*/  BSYNC B6 ;  /* 0x0000000000067941 */ /* 0x000fea0003800000 */
.L_x_8586:
        /* <DEDUP_REMOVED lines=20> */
.L_x_8589:
[----:B------:R-:W-:Y:S05]  /*2b310*/  BSYNC B6 ;  /* 0x0000000000067941 */ /* 0x000fea0003800000 */
.L_x_8588:
        /* <DEDUP_REMOVED lines=18> */
[----:B-12---:R-:W-:Y:S05]  /*2b440*/  CALL.ABS.NOINC R2 ;  /* 0x0000000002007343 */ /* 0x006fea0003c00000 */
.L_x_8591:
[----:B------:R-:W-:Y:S05]  /*2b450*/  BSYNC B6 ;  /* 0x0000000000067941 */ /* 0x000fea0003800000 */
.L_x_8590:
[----:B------:R-:W2:Y:S01]  /*2b460*/  LDL.LU R2, [R1+0x30] ;  /* 0x0000300001027983 */ /* 0x000ea20000300800 */
[----:B------:R-:W-:-:S03]  /*2b470*/  ULDC.64 UR4, c[0x0][0x9f8] ;  /* 0x00027e0000047ab9 */ /* 0x000fc60000000a00 */
[----:B-1----:R-:W3:Y:S04]  /*2b480*/  LDL.LU R17, [R1+0x58] ;  /* 0x0000580001117983 */ /* 0x002ee80000300800 */
[----:B------:R-:W4:Y:S01]  /*2b490*/  LDL R9, [R1+0x8] ;  /* 0x0000080001097983 */ /* 0x000f220000100800 */
[----:B------:R-:W-:Y:S01]  /*2b4a0*/  ISETP.NE.U32.AND P0, PT, RZ, UR4, PT ;  /* 0x00000004ff007c0c */ /* 0x000fe2000bf05070 */
[----:B------:R-:W-:-:S03]  /*2b4b0*/  ULDC.64 UR6, c[0x0][0x208] ;  /* 0x0000820000067ab9 */ /* 0x000fc60000000a00 */
[----:B------:R-:W-:-:S13]  /*2b4c0*/  ISETP.NE.AND.EX P0, PT, RZ, UR5, PT, P0 ;  /* 0x00000005ff007c0c */ /* 0x000fda000bf05300 */
[----:B--2---:R-:W-:-:S04]  /*2b4d0*/  @P0 IADD3 R2, P1, R2, UR4, RZ ;  /* 0x0000000402020c10 */ /* 0x004fc8000ff3e0ff */
[----:B---3--:R-:W-:Y:S01]  /*2b4e0*/  @P0 IADD3.X R3, R17, UR5, RZ, P1, !PT ;  /* 0x0000000511030c10 */ /* 0x008fe20008ffe4ff */
[----:B------:R-:W-:-:S04]  /*2b4f0*/  ULDC.64 UR4, c[0x0][0xa08] ;  /* 0x0002820000047ab9 */ /* 0x000fc80000000a00 */
[----:B----4-:R1:W2:Y:S02]  /*2b500*/  @P0 LDG.E R9, desc[UR6][R2.64] ;  /* 0x0000000602090981 */ /* 0x0102a4000c1e1900 */
[----:B-1----:R-:W1:Y:S01]  /*2b510*/  LDC.64 R2, c[0x0][0x418] ;  /* 0x00010600ff027b82 */ /* 0x002e620000000a00 */
[----:B--2---:R-:W-:Y:S01]  /*2b520*/  SHF.R.S32.HI R10, RZ, 0x1f, R9 ;  /* 0x0000001fff0a7819 */ /* 0x004fe20000011409 */
[----:B------:R2:W-:Y:S01]  /*2b530*/  @P0 STL [R1+0x8], R9 ;  /* 0x0000080901000387 */ /* 0x0005e20000100800 */
[----:B-1----:R-:W-:Y:S01]  /*2b540*/  LOP3.LUT P0, RZ, R2, UR4, RZ, 0xfc, !PT ;  /* 0x0000000402ff7c12 */ /* 0x002fe2000f80fcff */
[----:B------:R-:W-:Y:S02]  /*2b550*/  UMOV UR4, 0xffffffff ;  /* 0xffffffff00047882 */ /* 0x000fe40000000000 */
[----:B------:R2:W-:Y:S01]  /*2b560*/  STL [R1+0x30], R10 ;  /* 0x0000300a01007387 */ /* 0x0005e20000100800 */
[----:B------:R-:W-:-:S04]  /*2b570*/  LOP3.LUT P0, RZ, R3, UR5, RZ, 0xfc, P0 ;  /* 0x0000000503ff7c12 */ /* 0x000fc8000800fcff */
[----:B------:R-:W-:Y:S01]  /*2b580*/  SEL R17, R9, RZ, !P0 ;  /* 0x000000ff09117207 */ /* 0x000fe20004000000 */
[----:B------:R-:W-:Y:S08]  /*2b590*/  BRA.DIV UR4, `(.L_x_8592) ;  /* 0x00000082049c7947 */ /* 0x000ff0000b800000 */
[----:B------:R-:W1:Y:S02]  /*2b5a0*/  S2R R0, SR_TID.X ;  /* 0x0000000000007919 */ /* 0x000e640000002100 */
[----:B-1----:R-:W-:-:S04]  /*2b5b0*/  SHF.R.U32.HI R0, RZ, 0x5, R0 ;  /* 0x00000005ff007819 */ /* 0x002fc80000011600 */
[----:B------:R-:W-:-:S05]  /*2b5c0*/  LOP3.LUT R0, R0, 0x3, RZ, 0xc0, !PT ;  /* 0x0000000300007812 */ /* 0x000fca00078ec0ff */
[----:B------:R1:W3:Y:S02]  /*2b5d0*/  SHFL.IDX PT, R14, R0, RZ, 0x1f ;  /* 0x00001fff000e7589 */ /* 0x0002e400000e0000 */
.L_x_8808:
[----:B-1----:R-:W4:Y:S01]  /*2b5e0*/  LDL.LU R0, [R1+0x28] ;  /* 0x0000280001007983 */ /* 0x002f220000300800 */
[----:B------:R-:W-:Y:S02]  /*2b5f0*/  PLOP3.LUT P1, PT, PT, PT, PT, 0x8, 0x0 ;  /* 0x000000000000781c */ /* 0x000fe40003f2e170 */
[----:B---3--:R-:W-:Y:S02]  /*2b600*/  ISETP.NE.AND P0, PT, R14, RZ, PT ;  /* 0x000000ff0e00720c */ /* 0x008fe40003f05270 */
[----:B----4-:R-:W-:-:S09]  /*2b610*/  LOP3.LUT R0, R0, 0xfffffffe, RZ, 0xc0, !PT ;  /* 0xfffffffe00007812 */ /* 0x010fd200078ec0ff */
[----:B------:R-:W-:-:S05]  /*2b620*/  @P1 LOP3.LUT R0, R0, 0x1, RZ, 0xfc, !PT ;  /* 0x0000000100001812 */ /* 0x000fca00078efcff */
[----:B------:R1:W-:Y:S01]  /*2b630*/  STL [R1+0x28], R0 ;  /* 0x0000280001007387 */ /* 0x0003e20000100800 */
[----:B------:R-:W-:Y:S05]  /*2b640*/  @P0 BRA `(.L_x_8593) ;  /* 0x00000004006c0947 */ /* 0x000fea0003800000 */
[----:B------:R-:W-:-:S03]  /*2b650*/  UMOV UR4, 0xffffffff ;  /* 0xffffffff00047882 */ /* 0x000fc60000000000 */
[----:B------:R-:W-:Y:S05]  /*2b660*/  BRA.DIV UR4, `(.L_x_8594) ;  /* 0x00000082049c7947 */ /* 0x000fea000b800000 */
[----:B------:R-:W-:-:S13]  /*2b670*/  ELECT P6, URZ, PT ;  /* 0x00000000003f782f */ /* 0x000fda00038c0000 */
.L_x_8811:
[----:B------:R-:W-:Y:S05]  /*2b680*/  @!P6 BRA `(.L_x_8593) ;  /* 0x00000004005ce947 */ /* 0x000fea0003800000 */
[----:B-1----:R-:W3:Y:S01]  /*2b690*/  LDL R0, [R1+0x64] ;  /* 0x0000640001007983 */ /* 0x002ee20000100800 */
[----:B------:R-:W-:-:S04]  /*2b6a0*/  ISETP.NE.U32.AND P0, PT, R2, RZ, PT ;  /* 0x000000ff0200720c */ /* 0x000fc80003f05070 */
[----:B------:R-:W-:Y:S01]  /*2b6b0*/  ISETP.NE.AND.EX P0, PT, R3, RZ, PT, P0 ;  /* 0x000000ff0300720c */ /* 0x000fe20003f05300 */
[----:B---3--:R-:W-:-:S12]  /*2b6c0*/  VIADD R4, R0, 0xffffffff ;  /* 0xffffffff00047836 */ /* 0x008fd80000000000 */
[----:B------:R-:W-:Y:S05]  /*2b6d0*/  @!P0 BRA `(.L_x_8595) ;  /* 0x00000000004c8947 */ /* 0x000fea0003800000 */
[----:B------:R-:W1:Y:S01]  /*2b6e0*/  LDC R8, c[0x0][0x43c] ;  /* 0x00010f00ff087b82 */ /* 0x000e620000000800 */
[----:B------:R-:W-:Y:S01]  /*2b6f0*/  IMAD.MOV.U32 R0, RZ, RZ, R4 ;  /* 0x000000ffff007224 */ /* 0x000fe200078e0004 */
[----:B------:R-:W-:Y:S01]  /*2b700*/  ULDC.64 UR4, c[0x0][0x428] ;  /* 0x00010a0000047ab9 */ /* 0x000fe20000000a00 */
        /* <DEDUP_REMOVED lines=16> */
.L_x_8595:
[----:B------:R-:W3:Y:S04]  /*2b810*/  LDL R0, [R1+0x18] ;  /* 0x0000180001007983 */ /* 0x000ee80000100800 */
[----:B-1----:R-:W4:Y:S01]  /*2b820*/  LDL R2, [R1+0x20] ;  /* 0x0000200001027983 */ /* 0x002f220000100800 */
[----:B--2---:R-:W1:Y:S02]  /*2b830*/  S2R R9, SR_TID.X ;  /* 0x0000000000097919 */ /* 0x004e640000002100 */
[----:B-1----:R-:W-:-:S04]  /*2b840*/  LOP3.LUT R9, R9, 0x7f, RZ, 0xc0, !PT ;  /* 0x0000007f09097812 */ /* 0x002fc800078ec0ff */
[----:B------:R-:W-:Y:S02]  /*2b850*/  ISETP.NE.AND P1, PT, R9, RZ, PT ;  /* 0x000000ff0900720c */ /* 0x000fe40003f25270 */
[----:B---3--:R-:W-:Y:S02]  /*2b860*/  LEA R0, R0, R18, 0x3 ;  /* 0x0000001200007211 */ /* 0x008fe400078e18ff */
[----:B----4-:R-:W-:-:S04]  /*2b870*/  SHF.L.U32 R3, R2, 0x1f, RZ ;  /* 0x0000001f02037819 */ /* 0x010fc800000006ff */
[----:B------:R-:W1:Y:S02]  /*2b880*/  SYNCS.PHASECHK.TRANS64.TRYWAIT P0, [R0+URZ+0x2e880], R3 ;  /* 0x02e88003000075a7 */ /* 0x000e64000800017f */
[----:B-1----:R-:W-:Y:S05]  /*2b890*/  @!P0 BRA `(.L_x_8596) ;  /* 0x0000008000308947 */ /* 0x002fea0003800000 */
.L_x_8812:
        /* <DEDUP_REMOVED lines=8> */
.L_x_8597:
        /* <DEDUP_REMOVED lines=19> */
.L_x_8813:
        /* <DEDUP_REMOVED lines=8> */
.L_x_8599:
[----:B-12---:R-:W2:Y:S01]  /*2bad0*/  LDL.LU R3, [R1+0x28] ;  /* 0x0000280001037983 */ /* 0x006ea20000300800 */
        /* <DEDUP_REMOVED lines=18> */
.L_x_8593:
[----:B---3--:R-:W1:Y:S04]  /*2bc00*/  LDL.LU R3, [R1+0x5c] ;  /* 0x00005c0001037983 */ /* 0x008e680000300800 */
[----:B------:R-:W3:Y:S04]  /*2bc10*/  LDL.LU R5, [R1+0x50] ;  /* 0x0000500001057983 */ /* 0x000ee80000300800 */
[----:B------:R-:W4:Y:S01]  /*2bc20*/  LDL.LU R4, [R1+0x68] ;  /* 0x0000680001047983 */ /* 0x000f220000300800 */
        /* <DEDUP_REMOVED lines=9> */
[----:B-1----:R-:W-:Y:S02]  /*2bcc0*/  SHF.R.S32.HI R0, RZ, 0x1f, R3 ;  /* 0x0000001fff007819 */ /* 0x002fe40000011403 */
[----:B---3--:R-:W-:-:S03]  /*2bcd0*/  SEL R5, R5, RZ, !P0 ;  /* 0x000000ff05057207 */ /* 0x008fc60004000000 */
[----:B------:R-:W-:Y:S01]  /*2bce0*/  IMAD R0, R0, UR4, RZ ;  /* 0x0000000400007c24 */ /* 0x000fe2000f8e02ff */
[----:B----4-:R-:W-:-:S03]  /*2bcf0*/  SEL R4, R4, RZ, !P0 ;  /* 0x000000ff04047207 */ /* 0x010fc60004000000 */
        /* <DEDUP_REMOVED lines=8> */
[----:B-1----:R-:W-:Y:S01]  /*2bd80*/  MOV R2, 0x0 ;  /* 0x0000000000027802 */ /* 0x002fe20000000f00 */
        /* <DEDUP_REMOVED lines=9> */
[----:B--2---:R-:W-:Y:S02]  /*2be20*/  IMAD.U32 R10, RZ, RZ, UR8 ;  /* 0x00000008ff0a7e24 */ /* 0x004fe4000f8e00ff */
[----:B------:R-:W-:Y:S02]  /*2be30*/  IMAD.U32 R11, RZ, RZ, UR9 ;  /* 0x00000009ff0b7e24 */ /* 0x000fe4000f8e00ff */
[----:B------:R-:W-:Y:S02]  /*2be40*/  IMAD.MOV.U32 R8, RZ, RZ, 0x70 ;  /* 0x00000070ff087424 */ /* 0x000fe400078e00ff */
[----:B0-----:R-:W-:-:S07]  /*2be50*/  IMAD.MOV.U32 R13, RZ, RZ, RZ ;  /* 0x000000ffff0d7224 */ /* 0x001fce00078e00ff */
[----:B------:R-:W-:-:S07]  /*2be60*/  LEPC R20, `(.L_x_8601) ;  /* 0x000000001014794e */ /* 0x000fce0000000000 */
[----:B-1----:R-:W-:Y:S05]  /*2be70*/  CALL.ABS.NOINC R2 ;  /* 0x0000000002007343 */ /* 0x002fea0003c00000 */
.L_x_8601:
[----:B------:R-:W-:Y:S05]  /*2be80*/  BSYNC B6 ;  /* 0x0000000000067941 */ /* 0x000fea0003800000 */
.L_x_8600:
[----:B-1----:R-:W3:Y:S01]  /*2be90*/  LDL.LU R0, [R1+0x70] ;  /* 0x0000700001007983 */ /* 0x002ee20000300800 */
[----:B------:R-:W-:Y:S01]  /*2bea0*/  ULDC.64 UR4, c[0x0][0x2d8] ;  /* 0x0000b60000047ab9 */ /* 0x000fe20000000a00 */
[----:B------:R-:W1:Y:S01]  /*2beb0*/  LDC R7, c[0x0][0x448] ;  /* 0x00011200ff077b82 */ /* 0x000e620000000800 */
[----:B------:R-:W-:Y:S01]  /*2bec0*/  ULDC UR6, c[0x0][0x2b8] ;  /* 0x0000ae0000067ab9 */ /* 0x000fe20000000800 */
[----:B------:R-:W4:Y:S04]  /*2bed0*/  LDL.LU R5, [R1+0x68] ;  /* 0x0000680001057983 */ /* 0x000f280000300800 */
[----:B------:R-:W4:Y:S04]  /*2bee0*/  LDL.LU.64 R2, [R1+0x58] ;  /* 0x0000580001027983 */ /* 0x000f280000300a00 */
[----:B------:R-:W3:Y:S04]  /*2bef0*/  LDL.LU R4, [R1+0x50] ;  /* 0x0000500001047983 */ /* 0x000ee80000300800 */
[----:B--2---:R-:W2:Y:S04]  /*2bf00*/  LDL R10, [R1+0x4] ;  /* 0x00000400010a7983 */ /* 0x004ea80000100800 */
[----:B------:R0:W5:Y:S01]  /*2bf10*/  LDL R8, [R1+0x6c] ;  /* 0x00006c0001087983 */ /* 0x0001620000100800 */
[----:B-1----:R-:W-:-:S13]  /*2bf20*/  ISETP.NE.AND P0, PT, R7, 0x1, PT ;  /* 0x000000010700780c */ /* 0x002fda0003f05270 */
[----:B------:R-:W1:Y:S01]  /*2bf30*/  @P0 LDC R6, c[0x0][0x450] ;  /* 0x00011400ff060b82 */ /* 0x000e620000000800 */
[----:B----4-:R-:W-:Y:S02]  /*2bf40*/  IMAD.MOV.U32 R3, RZ, RZ, R5 ;  /* 0x000000ffff037224 */ /* 0x010fe400078e0005 */
[----:B------:R-:W4:Y:S01]  /*2bf50*/  S2R R5, SR_TID.X ;  /* 0x0000000000057919 */ /* 0x000f220000002100 */
[----:B------:R-:W-:-:S04]  /*2bf60*/  IMAD.WIDE.U32 R2, R16, UR4, R2 ;  /* 0x0000000410027c25 */ /* 0x000fc8000f8e0002 */
[----:B------:R-:W-:Y:S01]  /*2bf70*/  IMAD R3, R16, UR5, R3 ;  /* 0x0000000510037c24 */ /* 0x000fe2000f8e0203 */
[----:B------:R-:W-:Y:S02]  /*2bf80*/  ULDC.64 UR4, c[0x0][0x2e0] ;  /* 0x0000b80000047ab9 */ /* 0x000fe40000000a00 */
[----:B---3--:R-:W-:Y:S02]  /*2bf90*/  IMAD R0, R0, UR4, RZ ;  /* 0x0000000400007c24 */ /* 0x008fe4000f8e02ff */
[----:B------:R-:W-:-:S04]  /*2bfa0*/  IMAD.WIDE.U32 R2, R4, UR4, R2 ;  /* 0x0000000404027c25 */ /* 0x000fc8000f8e0002 */
[----:B------:R-:W-:Y:S01]  /*2bfb0*/  IMAD R0, R4, UR5, R0 ;  /* 0x0000000504007c24 */ /* 0x000fe2000f8e0200 */
[----:B------:R-:W-:Y:S01]  /*2bfc0*/  ULDC.64 UR4, c[0x0][0x2d0] ;  /* 0x0000b40000047ab9 */ /* 0x000fe20000000a00 */
[----:B------:R-:W3:Y:S02]  /*2bfd0*/  S2R R4, SR_TID.X ;  /* 0x0000000000047919 */ /* 0x000ee40000002100 */
[----:B------:R-:W-:Y:S01]  /*2bfe0*/  IMAD.IADD R3, R3, 0x1, R0 ;  /* 0x0000000103037824 */ /* 0x000fe200078e0200 */
[----:B----4-:R-:W-:-:S04]  /*2bff0*/  LOP3.LUT R5, R5, 0x7f, RZ, 0xc0, !PT ;  /* 0x0000007f05057812 */ /* 0x010fc800078ec0ff */
[----:B------:R-:W-:Y:S01]  /*2c000*/  SHF.R.U32.HI R5, RZ, 0x3, R5 ;  /* 0x00000003ff057819 */ /* 0x000fe20000011605 */
[----:B---3--:R-:W-:-:S05]  /*2c010*/  IMAD.SHL.U32 R4, R4, 0x10, RZ ;  /* 0x0000001004047824 */ /* 0x008fca00078e00ff */
[----:B------:R-:W-:Y:S02]  /*2c020*/  LOP3.LUT R4, R5, 0x70, R4, 0xf8, !PT ;  /* 0x0000007005047812 */ /* 0x000fe400078ef804 */
[----:B------:R-:W3:Y:S03]  /*2c030*/  @P0 LDC R5, c[0x0][0x44c] ;  /* 0x00011300ff050b82 */ /* 0x000ee60000000800 */
[----:B--2---:R-:W-:-:S04]  /*2c040*/  IMAD R4, R10, 0x80, R4 ;  /* 0x000000800a047824 */ /* 0x004fc800078e0204 */
[----:B------:R-:W-:Y:S02]  /*2c050*/  IMAD.MOV.U32 R0, RZ, RZ, R4 ;  /* 0x000000ffff007224 */ /* 0x000fe400078e0004 */
[----:B---3--:R-:W-:-:S05]  /*2c060*/  @P0 IMAD.HI.U32 R5, R4, R5, RZ ;  /* 0x0000000504050227 */ /* 0x008fca00078e00ff */
[----:B-1----:R-:W-:-:S05]  /*2c070*/  @P0 SHF.R.U32.HI R0, RZ, R6, R5 ;  /* 0x00000006ff000219 */ /* 0x002fca0000011605 */
[----:B------:R-:W-:-:S04]  /*2c080*/  IMAD.MOV R5, RZ, RZ, -R0 ;  /* 0x000000ffff057224 */ /* 0x000fc800078e0a00 */
[----:B------:R-:W-:Y:S01]  /*2c090*/  IMAD R4, R7, R5, R4 ;  /* 0x0000000507047224 */ /* 0x000fe200078e0204 */
[----:B------:R-:W-:Y:S01]  /*2c0a0*/  SHF.R.S32.HI R5, RZ, 0x1f, R0 ;  /* 0x0000001fff057819 */ /* 0x000fe20000011400 */
[----:B------:R-:W-:-:S04]  /*2c0b0*/  IMAD.WIDE.U32 R2, R0, UR4, R2 ;  /* 0x0000000400027c25 */ /* 0x000fc8000f8e0002 */
[----:B------:R-:W-:-:S04]  /*2c0c0*/  IMAD R5, R5, UR4, RZ ;  /* 0x0000000405057c24 */ /* 0x000fc8000f8e02ff */
[----:B------:R-:W-:Y:S01]  /*2c0d0*/  IMAD R0, R0, UR5, R5 ;  /* 0x0000000500007c24 */ /* 0x000fe2000f8e0205 */
[----:B------:R-:W-:Y:S01]  /*2c0e0*/  ULDC.64 UR4, c[0x0][0x2c8] ;  /* 0x0000b20000047ab9 */ /* 0x000fe20000000a00 */
[----:B------:R-:W1:Y:S02]  /*2c0f0*/  S2R R5, SR_TID.X ;  /* 0x0000000000057919 */ /* 0x000e640000002100 */
[----:B------:R-:W-:Y:S01]  /*2c100*/  IMAD.IADD R3, R3, 0x1, R0 ;  /* 0x0000000103037824 */ /* 0x000fe200078e0200 */
[----:B------:R-:W-:Y:S01]  /*2c110*/  SHF.R.S32.HI R0, RZ, 0x1f, R4 ;  /* 0x0000001fff007819 */ /* 0x000fe20000011404 */
[----:B------:R-:W-:-:S04]  /*2c120*/  IMAD.WIDE.U32 R2, R4, UR4, R2 ;  /* 0x0000000404027c25 */ /* 0x000fc8000f8e0002 */
[----:B------:R-:W-:-:S04]  /*2c130*/  IMAD R0, R0, UR4, RZ ;  /* 0x0000000400007c24 */ /* 0x000fc8000f8e02ff */
[----:B------:R-:W-:Y:S01]  /*2c140*/  IMAD R0, R4, UR5, R0 ;  /* 0x0000000504007c24 */ /* 0x000fe2000f8e0200 */
[----:B------:R-:W-:Y:S02]  /*2c150*/  ULDC.64 UR4, c[0x0][0x280] ;  /* 0x0000a00000047ab9 */ /* 0x000fe40000000a00 */
[----:B------:R-:W-:Y:S01]  /*2c160*/  IADD3 R4, P1, R2, UR4, RZ ;  /* 0x0000000402047c10 */ /* 0x000fe2000ff3e0ff */
[----:B------:R-:W-:-:S03]  /*2c170*/  UMOV UR4, 0xffffffff ;  /* 0xffffffff00047882 */ /* 0x000fc60000000000 */
[----:B------:R-:W-:Y:S01]  /*2c180*/  IADD3.X R3, R3, UR5, R0, P1, !PT ;  /* 0x0000000503037c10 */ /* 0x000fe20008ffe400 */
[----:B-1----:R-:W-:-:S05]  /*2c190*/  IMAD.SHL.U32 R9, R5, 0x10, RZ ;  /* 0x0000001005097824 */ /* 0x002fca00078e00ff */
[----:B------:R-:W-:-:S04]  /*2c1a0*/  LOP3.LUT R9, R9, 0x70, RZ, 0xc0, !PT ;  /* 0x0000007009097812 */ /* 0x000fc800078ec0ff */
[----:B------:R-:W-:Y:S01]  /*2c1b0*/  ISETP.GE.AND P0, PT, R9, UR6, PT ;  /* 0x0000000609007c0c */ /* 0x000fe2000bf06270 */
[----:B0-----:R-:W-:-:S12]  /*2c1c0*/  BRA.DIV UR4, `(.L_x_8602) ;  /* 0x0000007a040c7947 */ /* 0x001fd8000b800000 */
[----:B------:R-:W0:Y:S02]  /*2c1d0*/  S2R R6, SR_TID.X ;  /* 0x0000000000067919 */ /* 0x000e240000002100 */
[----:B0-----:R-:W-:Y:S02]  /*2c1e0*/  LOP3.LUT R11, R6, 0x7f, RZ, 0xc0, !PT ;  /* 0x0000007f060b7812 */ /* 0x001fe400078ec0ff */
[----:B------:R-:W2:Y:S01]  /*2c1f0*/  LDL.LU R6, [R1+0x60] ;  /* 0x0000600001067983 */ /* 0x000ea20000300800 */
[----:B------:R-:W-:Y:S01]  /*2c200*/  ULDC.64 UR4, c[0x0][0x208] ;  /* 0x0000820000047ab9 */ /* 0x000fe20000000a00 */
[----:B------:R-:W-:-:S05]  /*2c210*/  SHF.R.U32.HI R11, RZ, 0x3, R11 ;  /* 0x00000003ff0b7819 */ /* 0x000fca000001160b */
[----:B------:R-:W-:-:S05]  /*2c220*/  IMAD R0, R10, 0x80, R11 ;  /* 0x000000800a007824 */ /* 0x000fca00078e020b */
[----:B------:R-:W-:Y:S01]  /*2c230*/  IADD3 R5, R0, 0x10, RZ ;  /* 0x0000001000057810 */ /* 0x000fe20007ffe0ff */
[----:B--2---:R-:W-:Y:S02]  /*2c240*/  IMAD R2, R6, R7, RZ ;  /* 0x0000000706027224 */ /* 0x004fe400078e02ff */
[----:B------:R-:W0:Y:S03]  /*2c250*/  SHFL.IDX PT, R7, R4, RZ, 0x181f ;  /* 0x00181fff04077589 */ /* 0x000e2600000e0000 */
[----:B------:R-:W-:Y:S01]  /*2c260*/  ISETP.GE.AND P1, PT, R0, R2, PT ;  /* 0x000000020000720c */ /* 0x000fe20003f26270 */
[----:B------:R-:W1:-:S12]  /*2c270*/  SHFL.IDX PT, R6, R3, RZ, 0x181f ;  /* 0x00181fff03067589 */ /* 0x000e5800000e0000 */
        /* <DEDUP_REMOVED lines=62> */
.L_x_8830:
[----:B------:R-:W-:Y:S01]  /*2c660*/  IADD3 R0, R0, 0x70, RZ ;  /* 0x0000007000007810 */ /* 0x000fe20007ffe0ff */
[----:B------:R-:W-:-:S03]  /*2c670*/  ULDC.64 UR4, c[0x0][0x208] ;  /* 0x0000820000047ab9 */ /* 0x000fc60000000a00 */
        /* <DEDUP_REMOVED lines=9> */
.L_x_8603:
        /* <DEDUP_REMOVED lines=18> */
.L_x_8831:
[----:B------:R-:W-:Y:S05]  /*2c830*/  BSYNC B0 ;  /* 0x0000000000007941 */ /* 0x000fea0003800000 */
.L_x_8604:
[----:B------:R-:W2:Y:S04]  /*2c840*/  LDL.LU R2, [R1+0x64] ;  /* 0x0000640001027983 */ /* 0x000ea80000300800 */
[----:B------:R-:W3:Y:S01]  /*2c850*/  LDL R3, [R1+0x2c] ;  /* 0x00002c0001037983 */ /* 0x000ee20000100800 */
[----:B--2---:R-:W-:-:S05]  /*2c860*/  VIADD R2, R2, 0xfffffffe ;  /* 0xfffffffe02027836 */ /* 0x004fca0000000000 */
[----:B---3--:R-:W-:-:S13]  /*2c870*/  ISETP.GE.AND P0, PT, R2, R3, PT ;  /* 0x000000030200720c */ /* 0x008fda0003f06270 */
[----:B------:R-:W-:Y:S05]  /*2c880*/  @!P0 BRA `(.L_x_8606) ;  /* 0x0000001000c88947 */ /* 0x000fea0003800000 */
[----:B0-----:R0:W5:Y:S04]  /*2c890*/  LDL.LU R0, [R1+0x18] ;  /* 0x0000180001007983 */ /* 0x0011680000300800 */
[----:B------:R0:W5:Y:S02]  /*2c8a0*/  LDL.LU R8, [R1+0x20] ;  /* 0x0000200001087983 */ /* 0x0001640000300800 */
.L_x_8626:
        /* <DEDUP_REMOVED lines=21> */
[----:B------:R-:W-:Y:S01]  /*2ca00*/  ULDC.64 UR8, c[0x0][0x208] ;  /* 0x0000820000087ab9 */ /* 0x000fe20000000a00 */
        /* <DEDUP_REMOVED lines=15> */
.L_x_8609:
        /* <DEDUP_REMOVED lines=8> */
.L_x_8832:
[----:B------:R-:W-:Y:S05]  /*2cb80*/  BSYNC B1 ;  /* 0x0000000000017941 */ /* 0x000fea0003800000 */
.L_x_8610:
        /* <DEDUP_REMOVED lines=9> */
.L_x_8613:
[----:B------:R-:W-:Y:S05]  /*2cc20*/  BSYNC B1 ;  /* 0x0000000000017941 */ /* 0x000fea0003800000 */
.L_x_8612:
        /* <DEDUP_REMOVED lines=13> */
.L_x_8614:
        /* <DEDUP_REMOVED lines=13> */
.L_x_8833:
[----:B------:R-:W-:Y:S05]  /*2cdd0*/  BSYNC B1 ;  /* 0x0000000000017941 */ /* 0x000fea0003800000 */
.L_x_8615:
        /* <DEDUP_REMOVED lines=11> */
.L_x_8618:
[----:B------:R-:W-:Y:S05]  /*2ce90*/  BSYNC B1 ;  /* 0x0000000000017941 */ /* 0x000fea0003800000 */
.L_x_8617:
        /* <DEDUP_REMOVED lines=8> */
.L_x_8619:
        /* <DEDUP_REMOVED lines=10> */
.L_x_8608:
[----:B------:R-:W-:Y:S05]  /*2cfc0*/  BSYNC B0 ;  /* 0x0000000000007941 */ /* 0x000fea0003800000 */
.L_x_8607:
[----:B------:R-:W-:-:S06]  /*2cfd0*/  UISETP.NE.AND UP0, UPT, UR38, 0x3, UPT ;  /* 0x000000032600788c */ /* 0x000fcc000bf05270 */
[----:B------:R-:W-:-:S13]  /*2cfe0*/  PLOP3.LUT P0, PT, PT, PT, UP0, 0x80, 0x0 ;  /* 0x000000000000781c */ /* 0x000fda0003f0f008 */
[----:B------:R-:W-:Y:S05]  /*2cff0*/  @!P0 BRA `(.L_x_8620) ;  /* 0x0000000000048947 */ /* 0x000fea0003800000 */
[----:B------:R-:W-:Y:S01]  /*2d000*/  BPT.TRAP 0x1 ;  /* 0x000000040000795c */ /* 0x000fe20000300000 */
.L_x_8620:
        /* <DEDUP_REMOVED lines=8> */
.L_x_8834:
[----:B------:R-:W-:Y:S05]  /*2d090*/  BSYNC B0 ;  /* 0x0000000000007941 */ /* 0x000fea0003800000 */
.L_x_8621:
[----:B------:R-:W-:Y:S05]  /*2d0a0*/  @!P1 BRA `(.L_x_8623) ;  /* 0x0000000000049947 */ /* 0x000fea0003800000 */
[----:B------:R-:W-:Y:S01]  /*2d0b0*/  BPT.TRAP 0x1 ;  /* 0x000000040000795c */ /* 0x000fe20000300000 */
.L_x_8623:
[----:B--2---:R-:W-:Y:S01]  /*2d0c0*/  SHF.L.U32 R4, R8, 0x1f, RZ ;  /* 0x0000001f08047819 */ /* 0x004fe200000006ff */
[----:B------:R-:W-:-:S03]  /*2d0d0*/  IMAD R0, R0, 0x7000, RZ ;  /* 0x0000700000007824 */ /* 0x000fc600078e02ff */
[----:B------:R-:W2:Y:S02]  /*2d0e0*/  SYNCS.PHASECHK.TRANS64.TRYWAIT P0, [R3+URZ+0x2e860], R4 ;  /* 0x02e86004030075a7 */ /* 0x000ea4000800017f */
[----:B--2---:R-:W-:Y:S05]  /*2d0f0*/  @!P0 BRA `(.L_x_8624) ;  /* 0x0000007400448947 */ /* 0x004fea0003800000 */
.L_x_8835:
[----:B------:R-:W2:Y:S04]  /*2d100*/  LDL R13, [R1+0x14] ;  /* 0x00001400010d7983 */ /* 0x000ea80000100800 */
[----:B------:R-:W3:Y:S04]  /*2d110*/  LDL R12, [R1+0x38] ;  /* 0x00003800010c7983 */ /* 0x000ee80000100800 */
[----:B------:R4:W-:Y:S04]  /*2d120*/  STL [R1+0xcc], R2 ;  /* 0x0000cc0201007387 */ /* 0x0009e80000100800 */
[----:B----4-:R-:W4:Y:S01]  /*2d130*/  LDL R2, [R1+0x10] ;  /* 0x0000100001027983 */ /* 0x010f220000100800 */
[----:B------:R-:W-:Y:S05]  /*2d140*/  WARPSYNC.ALL ;  /* 0x0000000000007948 */ /* 0x000fea0003800000 */
[----:B--2---:R-:W-:-:S05]  /*2d150*/  LOP3.LUT R4, R0, R13, RZ, 0xfc, !PT ;  /* 0x0000000d00047212 */ /* 0x004fca00078efcff */
[----:B------:R-:W-:-:S06]  /*2d160*/  IMAD.IADD R4, R18, 0x1, R4 ;  /* 0x0000000112047824 */ /* 0x000fcc00078e0204 */
        /* <DEDUP_REMOVED lines=14> */
[----:B------:R-:W-:-:S02]  /*2d250*/  PRMT R11, R6, 0x7531, R7 ;  /* 0x00007531060b7816 */ /* 0x000fc40000000007 */
[----:B------:R-:W-:-:S05]  /*2d260*/  IADD3 R4, R19, R4, RZ ;  /* 0x0000000413047210 */ /* 0x000fca0007ffe0ff */
[----:B------:R1:W-:Y:S02]  /*2d270*/  STSM.16.M88.4 [R4], R8 ;  /* 0x0000000804007844 */ /* 0x0003e40000000200 */
[----:B-1----:R-:W-:Y:S02]  /*2d280*/  IMAD.MOV.U32 R11, RZ, RZ, R13 ;  /* 0x000000ffff0b7224 */ /* 0x002fe400078e000d */
[----:B------:R-:W-:-:S05]  /*2d290*/  VIADD R8, R0, 0x1000 ;  /* 0x0000100000087836 */ /* 0x000fca0000000000 */
        /* <DEDUP_REMOVED lines=108> */
[----:B------:R2:W5:Y:S02]  /*2d960*/  LDL.LU R2, [R1+0xcc] ;  /* 0x0000cc0001027983 */ /* 0x0005640000300800 */
[----:B------:R-:W-:Y:S01]  /*2d970*/  IMAD.IADD R8, R19, 0x1, R8 ;  /* 0x0000000113087824 */ /* 0x000fe200078e0208 */
        /* <DEDUP_REMOVED lines=21> */
.L_x_8625:
        /* <DEDUP_REMOVED lines=14> */
.L_x_8606:
        /* <DEDUP_REMOVED lines=8> */
[----:B0----5:R-:W1:Y:S01]  /*2dc30*/  FLO.U32 R0, UR4 ;  /* 0x0000000400007d00 */ /* 0x021e6200080e0000 */
[----:B------:R-:W-:Y:S01]  /*2dc40*/  ULDC.64 UR6, c[0x0][0x208] ;  /* 0x0000820000067ab9 */ /* 0x000fe20000000a00 */
        /* <DEDUP_REMOVED lines=9> */
.L_x_8628:
[----:B------:R-:W-:Y:S05]  /*2dce0*/  BSYNC B0 ;  /* 0x0000000000007941 */ /* 0x000fea0003800000 */
.L_x_8627:
[----:B------:R-:W-:-:S06]  /*2dcf0*/  UISETP.NE.AND UP0, UPT, UR38, 0x3, UPT ;  /* 0x000000032600788c */ /* 0x000fcc000bf05270 */
[----:B------:R-:W-:-:S13]  /*2dd00*/  PLOP3.LUT P1, PT, PT, PT, UP0, 0x80, 0x0 ;  /* 0x000000000000781c */ /* 0x000fda0003f2f008 */
[----:B------:R-:W-:Y:S05]  /*2dd10*/  @!P1 BRA `(.L_x_8629) ;  /* 0x0000000000049947 */ /* 0x000fea0003800000 */
[----:B------:R-:W-:Y:S01]  /*2dd20*/  BPT.TRAP 0x1 ;  /* 0x000000040000795c */ /* 0x000fe20000300000 */
.L_x_8629:
        /* <DEDUP_REMOVED lines=10> */
.L_x_8836:
[----:B------:R-:W-:Y:S05]  /*2ddd0*/  BSYNC B0 ;  /* 0x0000000000007941 */ /* 0x000fea0003800000 */
.L_x_8630:
[----:B------:R-:W-:Y:S05]  /*2dde0*/  @!P2 BRA `(.L_x_8632) ;  /* 0x000000000004a947 */ /* 0x000fea0003800000 */
[----:B------:R-:W-:Y:S01]  /*2ddf0*/  BPT.TRAP 0x1 ;  /* 0x000000040000795c */ /* 0x000fe20000300000 */
.L_x_8632:
[----:B0-----:R-:W2:Y:S02]  /*2de00*/  LDL R2, [R1+0x20] ;  /* 0x0000200001027983 */ /* 0x001ea40000100800 */
[----:B--2---:R-:W-:-:S04]  /*2de10*/  SHF.L.U32 R2, R2, 0x1f, RZ ;  /* 0x0000001f02027819 */ /* 0x004fc800000006ff */
[----:B------:R-:W0:Y:S02]  /*2de20*/  SYNCS.PHASECHK.TRANS64.TRYWAIT P1, [R0+URZ+0x2e860], R2 ;  /* 0x02e86002000075a7 */ /* 0x000e24000802017f */
[----:B0-----:R-:W-:Y:S05]  /*2de30*/  @!P1 BRA `(.L_x_8633) ;  /* 0x00000068001c9947 */ /* 0x001fea0003800000 */
.L_x_8837:
[----:B------:R-:W2:Y:S04]  /*2de40*/  LDL R16, [R1+0x18] ;  /* 0x0000180001107983 */ /* 0x000ea80000100800 */
[----:B------:R-:W0:Y:S04]  /*2de50*/  LDL R14, [R1+0x14] ;  /* 0x00001400010e7983 */ /* 0x000e280000100800 */
[----:B------:R-:W3:Y:S04]  /*2de60*/  LDL R12, [R1+0x38] ;  /* 0x00003800010c7983 */ /* 0x000ee80000100800 */
[----:B------:R-:W4:Y:S04]  /*2de70*/  LDL R13, [R1+0x10] ;  /* 0x00001000010d7983 */ /* 0x000f280000100800 */
[----:B------:R-:W5:Y:S01]  /*2de80*/  LDL R17, [R1+0x54] ;  /* 0x0000540001117983 */ /* 0x000f620000100800 */
[----:B------:R-:W-:Y:S05]  /*2de90*/  WARPSYNC.ALL ;  /* 0x0000000000007948 */ /* 0x000fea0003800000 */
[----:B--2---:R-:W-:-:S05]  /*2dea0*/  IMAD R3, R16, 0x7000, RZ ;  /* 0x0000700010037824 */ /* 0x004fca00078e02ff */
[----:B0-----:R-:W-:-:S05]  /*2deb0*/  LOP3.LUT R2, R3, R14, RZ, 0xfc, !PT ;  /* 0x0000000e03027212 */ /* 0x001fca00078efcff */
[----:B------:R-:W-:-:S05]  /*2dec0*/  IMAD.IADD R2, R18, 0x1, R2 ;  /* 0x0000000112027824 */ /* 0x000fca00078e0202 */
[----:B------:R3:W0:Y:S02]  /*2ded0*/  LDSM.16.MT88.4 R4, [R2+0xe400] ;  /* 0x00e400000204783b */ /* 0x0006240000004200 */
[----:B---3--:R-:W-:Y:S02]  /*2dee0*/  IADD3 R2, R18, R12, R3 ;  /* 0x0000000c12027210 */ /* 0x008fe40007ffe003 */
[----:B----4-:R-:W-:Y:S02]  /*2def0*/  LOP3.LUT R12, R3, R13, RZ, 0xfc, !PT ;  /* 0x0000000d030c7212 */ /* 0x010fe400078efcff */
        /* <DEDUP_REMOVED lines=112> */
[----:B------:R-:W-:-:S05]  /*2e600*/  LOP3.LUT R8, R8, R11, RZ, 0xfc, !PT ;  /* 0x0000000b08087212 */ /* 0x000fca00078efcff */
[----:B------:R-:W-:Y:S01]  /*2e610*/  IMAD.IADD R8, R19, 0x1, R8 ;  /* 0x0000000113087824 */ /* 0x000fe200078e0208 */
        /* <DEDUP_REMOVED lines=16> */
[----:B------:R-:W-:-:S04]  /*2e720*/  LOP3.LUT R4, R8, R14, RZ, 0xfc, !PT ;  /* 0x0000000e08047212 */ /* 0x000fc800078efcff */
[----:B------:R-:W-:-:S06]  /*2e730*/  IADD3 R4, R18, R4, RZ ;  /* 0x0000000412047210 */ /* 0x000fcc0007ffe0ff */
[----:B------:R-:W0:Y:S01]  /*2e740*/  LDSM.16.MT88.4 R4, [R4+0xe400] ;  /* 0x00e400000404783b */ /* 0x000e220000004200 */
[----:B------:R-:W-:Y:S02]  /*2e750*/  LOP3.LUT R8, R8, R15, RZ, 0xfc, !PT ;  /* 0x0000000f08087212 */ /* 0x000fe400078efcff */
[----:B--2---:R-:W-:-:S03]  /*2e760*/  IADD3 R3, R19, R17, R3 ;  /* 0x0000001113037210 */ /* 0x004fc60007ffe003 */
[----:B------:R-:W-:Y:S01]  /*2e770*/  IMAD.IADD R19, R19, 0x1, R8 ;  /* 0x0000000113137824 */ /* 0x000fe200078e0208 */
[C-C-:B0-----:R-:W-:Y:S02]  /*2e780*/  PRMT R8, R4.reuse, 0x6420, R5.reuse ;  /* 0x0000642004087816 */ /* 0x141fe40000000005 */
[----:B------:R-:W-:Y:S02]  /*2e790*/  PRMT R9, R4, 0x7531, R5 ;  /* 0x0000753104097816 */ /* 0x000fe40000000005 */
[C-C-:B------:R-:W-:Y:S02]  /*2e7a0*/  PRMT R10, R6.reuse, 0x6420, R7.reuse ;  /* 0x00006420060a7816 */ /* 0x140fe40000000007 */
[----:B------:R-:W-:Y:S02]  /*2e7b0*/  PRMT R11, R6, 0x7531, R7 ;  /* 0x00007531060b7816 */ /* 0x000fe40000000007 */
[----:B------:R-:W0:Y:S04]  /*2e7c0*/  LDSM.16.MT88.4 R4, [R2+0x14400] ;  /* 0x014400000204783b */ /* 0x000e280000004200 */
[----:B------:R0:W-:Y:S02]  /*2e7d0*/  STSM.16.M88.4 [R19], R8 ;  /* 0x0000000813007844 */ /* 0x0001e40000000200 */
        /* <DEDUP_REMOVED lines=13> */
.L_x_8634:
        /* <DEDUP_REMOVED lines=13> */
.L_x_8583:
        /* <DEDUP_REMOVED lines=14> */
.L_x_8635:
        /* <DEDUP_REMOVED lines=8> */
[----:B------:R-:W-:Y:S01]  /*2eae0*/  ULDC.64 UR6, c[0x0][0x208] ;  /* 0x0000820000067ab9 */ /* 0x000fe20000000a00 */
        /* <DEDUP_REMOVED lines=18> */
[----:B--2---:R-:W-:-:S02]  /*2ec10*/  @!P1 IMAD.MOV.U32 R4, RZ, RZ, R0 ;  /* 0x000000ffff049224 */ /* 0x004fc400078e0000 */
[----:B---3--:R-:W-:Y:S01]  /*2ec20*/  @!P1 IMAD.MOV.U32 R6, RZ, RZ, R2 ;  /* 0x000000ffff069224 */ /* 0x008fe200078e0002 */
[----:B------:R-:W-:-:S03]  /*2ec30*/  ISETP.NE.AND P1, PT, R16, RZ, PT ;  /* 0x000000ff1000720c */ /* 0x000fc60003f25270 */
[----:B------:R-:W-:-:S05]  /*2ec40*/  IMAD R0, R6, R4, RZ ;  /* 0x0000000406007224 */ /* 0x000fca00078e02ff */
        /* <DEDUP_REMOVED lines=16> */
.L_x_8847:
[----:B------:R-:W-:Y:S02]  /*2ed50*/  ULDC UR4, c[0x0][0xc38] ;  /* 0x00030e0000047ab9 */ /* 0x000fe40000000800 */
[----:B------:R-:W-:-:S04]  /*2ed60*/  IMAD.U32 R2, RZ, RZ, UR4 ;  /* 0x00000004ff027e24 */ /* 0x000fc8000f8e00ff */
[----:B-1----:R-:W-:-:S04]  /*2ed70*/  IMAD R7, R7, R2, RZ ;  /* 0x0000000207077224 */ /* 0x002fc800078e02ff */
[----:B------:R-:W-:Y:S02]  /*2ed80*/  IMAD.IADD R0, R8, 0x1, R7 ;  /* 0x0000000108007824 */ /* 0x000fe400078e0207 */
[----:B------:R-:W-:-:S03]  /*2ed90*/  IMAD.MOV.U32 R8, RZ, RZ, R3 ;  /* 0x000000ffff087224 */ /* 0x000fc600078e0003 */
[----:B------:R-:W-:-:S13]  /*2eda0*/  ISETP.GT.AND P6, PT, R0, R5, PT ;  /* 0x000000050000720c */ /* 0x000fda0003fc4270 */
[----:B------:R-:W-:Y:S05]  /*2edb0*/  @P6 BRA `(.L_x_8638) ;  /* 0x0000000000b46947 */ /* 0x000fea0003800000 */
.L_x_8641:
[----:B------:R-:W2:Y:S01]  /*2edc0*/  LDL.LU R2, [R1+0xc] ;  /* 0x00000c0001027983 */ /* 0x000ea20000300800 */
[----:B0-----:R-:W0:Y:S01]  /*2edd0*/  LDC R3, c[0x0][0xc3c] ;  /* 0x00030f00ff037b82 */ /* 0x001e220000000800 */
[----:B--2---:R-:W-:-:S05]  /*2ede0*/  VIADD R2, R2, 0x1f ;  /* 0x0000001f02027836 */ /* 0x004fca0000000000 */
[----:B0-----:R-:W-:-:S13]  /*2edf0*/  ISETP.GE.AND P6, PT, R2, R3, PT ;  /* 0x000000030200720c */ /* 0x001fda0003fc6270 */
[----:B------:R-:W-:Y:S05]  /*2ee00*/  @P6 BRA `(.L_x_8639) ;  /* 0x0000000800f86947 */ /* 0x000fea0003800000 */
[----:B------:R-:W0:Y:S01]  /*2ee10*/  S2R R4, SR_TID.X ;  /* 0x0000000000047919 */ /* 0x000e220000002100 */
[----:B------:R-:W-:Y:S01]  /*2ee20*/  ULDC.64 UR4, c[0x0][0x208] ;  /* 0x0000820000047ab9 */ /* 0x000fe20000000a00 */
        /* <DEDUP_REMOVED lines=31> */
.L_x_8855:
[----:B------:R-:W-:Y:S02]  /*2f020*/  ULDC UR4, c[0x0][0xc38] ;  /* 0x00030e0000047ab9 */ /* 0x000fe40000000800 */
[----:B------:R-:W-:-:S04]  /*2f030*/  IMAD.U32 R2, RZ, RZ, UR4 ;  /* 0x00000004ff027e24 */ /* 0x000fc8000f8e00ff */
[----:B-1----:R-:W-:-:S04]  /*2f040*/  IMAD R7, R7, R2, RZ ;  /* 0x0000000207077224 */ /* 0x002fc800078e02ff */
[----:B------:R-:W-:-:S05]  /*2f050*/  IMAD.IADD R0, R7, 0x1, R0 ;  /* 0x0000000107007824 */ /* 0x000fca00078e0200 */
[----:B------:R-:W-:-:S13]  /*2f060*/  ISETP.GT.AND P6, PT, R0, R5, PT ;  /* 0x000000050000720c */ /* 0x000fda0003fc4270 */
[----:B------:R-:W-:Y:S05]  /*2f070*/  @!P6 BRA `(.L_x_8641) ;  /* 0xfffffffc0050e947 */ /* 0x000fea000383ffff */
[----:B------:R-:W-:-:S07]  /*2f080*/  IMAD.MOV.U32 R8, RZ, RZ, R3 ;  /* 0x000000ffff087224 */ /* 0x000fce00078e0003 */
.L_x_8638:
        /* <DEDUP_REMOVED lines=12> */
.L_x_8860:
[----:B------:R-:W-:-:S13]  /*2f150*/  ISETP.NE.AND P0, PT, R3, RZ, PT ;  /* 0x000000ff0300720c */ /* 0x000fda0003f05270 */
[----:B------:R-:W-:Y:S05]  /*2f160*/  @!P0 BRA `(.L_x_8643) ;  /* 0x0000000000148947 */ /* 0x000fea0003800000 */
[----:B------:R-:W-:Y:S01]  /*2f170*/  UMOV UR4, 0xffffffff ;  /* 0xffffffff00047882 */ /* 0x000fe20000000000 */
[----:B0-----:R-:W-:Y:S02]  /*2f180*/  VIADD R0, R0, 0xffffffff ;  /* 0xffffffff00007836 */ /* 0x001fe40000000000 */
[----:B------:R-:W-:Y:S05]  /*2f190*/  BRA.DIV UR4, `(.L_x_8644) ;  /* 0x0000005e04fc7947 */ /* 0x000fea000b800000 */
[----:B------:R0:W2:Y:S02]  /*2f1a0*/  SHFL.IDX PT, R8, R8, R0, 0x1f ;  /* 0x00001f0008087589 */ /* 0x0000a400000e0000 */
.L_x_8863:
[----:B--2---:R-:W-:-:S07]  /*2f1b0*/  IMAD.MOV.U32 R9, RZ, RZ, R8 ;  /* 0x000000ffff097224 */ /* 0x004fce00078e0008 */
.L_x_8643:
[----:B------:R-:W-:Y:S01]  /*2f1c0*/  ISETP.NE.AND P0, PT, R6, 0x1, PT ;  /* 0x000000010600780c */ /* 0x000fe20003f05270 */
[----:B0-----:R-:W-:-:S05]  /*2f1d0*/  IMAD R0, R9, R2, R10 ;  /* 0x0000000209007224 */ /* 0x001fca00078e020a */
[----:B------:R0:W-:Y:S02]  /*2f1e0*/  STL [R1], R0 ;  /* 0x0000000001007387 */ /* 0x0001e40000100800 */
[----:B0-----:R-:W-:-:S05]  /*2f1f0*/  IADD3 R0, R5, -R0, RZ ;  /* 0x8000000005007210 */ /* 0x001fca0007ffe0ff */
[----:B------:R-:W-:Y:S05]  /*2f200*/  @!P0 BRA `(.L_x_8645) ;  /* 0x0000000000e88947 */ /* 0x000fea0003800000 */
[----:B------:R-:W-:Y:S02]  /*2f210*/  IABS R3, R4 ;  /* 0x0000000400037213 */ /* 0x000fe40000000000 */
[----:B------:R-:W-:Y:S02]  /*2f220*/  IABS R5, R0 ;  /* 0x0000000000057213 */ /* 0x000fe40000000000 */
[----:B------:R-:W0:Y:S08]  /*2f230*/  I2F.RP R8, R3 ;  /* 0x0000000300087306 */ /* 0x000e300000209400 */
[----:B0-----:R-:W0:Y:S02]  /*2f240*/  MUFU.RCP R8, R8 ;  /* 0x0000000800087308 */ /* 0x001e240000001000 */
[----:B0-----:R-:W-:-:S06]  /*2f250*/  VIADD R8, R8, 0xffffffe ;  /* 0x0ffffffe08087836 */ /* 0x001fcc0000000000 */
[----:B------:R0:W2:Y:S02]  /*2f260*/  F2I.FTZ.U32.TRUNC.NTZ R9, R8 ;  /* 0x0000000800097305 */ /* 0x0000a4000021f000 */
[----:B0-----:R-:W-:Y:S02]  /*2f270*/  IMAD.MOV.U32 R8, RZ, RZ, RZ ;  /* 0x000000ffff087224 */ /* 0x001fe400078e00ff */
[----:B--2---:R-:W-:-:S04]  /*2f280*/  IMAD.MOV R2, RZ, RZ, -R9 ;  /* 0x000000ffff027224 */ /* 0x004fc800078e0a09 */
[----:B------:R-:W-:-:S04]  /*2f290*/  IMAD R2, R2, R3, RZ ;  /* 0x0000000302027224 */ /* 0x000fc800078e02ff */
[----:B------:R-:W-:Y:S01]  /*2f2a0*/  IMAD.HI.U32 R8, R9, R2, R8 ;  /* 0x0000000209087227 */ /* 0x000fe200078e0008 */
[----:B------:R-:W-:-:S05]  /*2f2b0*/  IABS R2, R4 ;  /* 0x0000000400027213 */ /* 0x000fca0000000000 */
[----:B------:R-:W-:-:S04]  /*2f2c0*/  IMAD.MOV R2, RZ, RZ, -R2 ;  /* 0x000000ffff027224 */ /* 0x000fc800078e0a02 */
[----:B-1----:R-:W-:Y:S02]  /*2f2d0*/  IMAD.MOV.U32 R7, RZ, RZ, R2 ;  /* 0x000000ffff077224 */ /* 0x002fe400078e0002 */
[----:B------:R-:W-:-:S04]  /*2f2e0*/  IMAD.HI.U32 R2, R8, R5, RZ ;  /* 0x0000000508027227 */ /* 0x000fc800078e00ff */
        /* <DEDUP_REMOVED lines=21> */
[----:B------:R-:W-:Y:S02]  /*2f440*/  @!P2 IADD3 R2, -R2, RZ, RZ ;  /* 0x000000ff0202a210 */ /* 0x000fe40007ffe1ff */
        /* <DEDUP_REMOVED lines=22> */
.L_x_8645:
[----:B------:R-:W2:Y:S01]  /*2f5b0*/  LDL R3, [R1+0xc] ;  /* 0x00000c0001037983 */ /* 0x000ea20000100800 */
[----:B------:R-:W2:Y:S01]  /*2f5c0*/  LDC.64 R8, c[0x0][0xc90] ;  /* 0x00032400ff087b82 */ /* 0x000ea20000000a00 */
[----:B------:R-:W-:Y:S01]  /*2f5d0*/  ULDC.64 UR4, c[0x0][0x208] ;  /* 0x0000820000047ab9 */ /* 0x000fe20000000a00 */
[----:B--2---:R-:W-:-:S06]  /*2f5e0*/  IMAD.WIDE R8, R3, 0x4, R8 ;  /* 0x0000000403087825 */ /* 0x004fcc00078e0208 */
[----:B------:R-:W2:Y:S02]  /*2f5f0*/  LDG.E R8, desc[UR4][R8.64] ;  /* 0x0000000408087981 */ /* 0x000ea4000c1e1900 */
[----:B--2---:R-:W-:-:S05]  /*2f600*/  IMAD R10, R4, R8, RZ ;  /* 0x00000008040a7224 */ /* 0x004fca00078e02ff */
[----:B------:R-:W-:-:S04]  /*2f610*/  IABS R9, R10 ;  /* 0x0000000a00097213 */ /* 0x000fc80000000000 */
[----:B------:R-:W0:Y:S08]  /*2f620*/  I2F.RP R6, R9 ;  /* 0x0000000900067306 */ /* 0x000e300000209400 */
[----:B0-----:R-:W0:Y:S02]  /*2f630*/  MUFU.RCP R6, R6 ;  /* 0x0000000600067308 */ /* 0x001e240000001000 */
[----:B0-----:R-:W-:-:S06]  /*2f640*/  VIADD R6, R6, 0xffffffe ;  /* 0x0ffffffe06067836 */ /* 0x001fcc0000000000 */
[----:B-1----:R0:W1:Y:S02]  /*2f650*/  F2I.FTZ.U32.TRUNC.NTZ R7, R6 ;  /* 0x0000000600077305 */ /* 0x002064000021f000 */
[----:B0-----:R-:W-:Y:S01]  /*2f660*/  IMAD.MOV.U32 R6, RZ, RZ, RZ ;  /* 0x000000ffff067224 */ /* 0x001fe200078e00ff */
[----:B-1----:R-:W-:-:S05]  /*2f670*/  IADD3 R3, RZ, -R7, RZ ;  /* 0x80000007ff037210 */ /* 0x002fca0007ffe0ff */
        /* <DEDUP_REMOVED lines=32> */
[----:B------:R-:W-:-:S04]  /*2f880*/  IABS R0, R2 ;  /* 0x0000000200007213 */ /* 0x000fc80000000000 */
[----:B------:R-:W-:-:S05]  /*2f890*/  IADD3 R0, RZ, -R0, RZ ;  /* 0x80000000ff007210 */ /* 0x000fca0007ffe0ff */
        /* <DEDUP_REMOVED lines=17> */
.L_x_8646:
[----:B------:R-:W-:-:S05]  /*2f9b0*/  LOP3.LUT R0, RZ, R0, RZ, 0x33, !PT ;  /* 0x00000000ff007212 */ /* 0x000fca00078e33ff */
[----:B------:R-:W-:-:S05]  /*2f9c0*/  IMAD.IADD R0, R4, 0x1, R0 ;  /* 0x0000000104007824 */ /* 0x000fca00078e0200 */
[----:B------:R2:W-:Y:S01]  /*2f9d0*/  STL [R1+0x4], R0 ;  /* 0x0000040001007387 */ /* 0x0005e20000100800 */
[----:B------:R-:W-:Y:S05]  /*2f9e0*/  BRA `(.L_x_8647) ;  /* 0x0000000000287947 */ /* 0x000fea0003800000 */
.L_x_8639:
        /* <DEDUP_REMOVED lines=10> */
.L_x_8647:
        /* <DEDUP_REMOVED lines=10> */
[----:B---3--:R-:W-:Y:S02]  /*2fb30*/  MOV R7, R2 ;  /* 0x0000000200077202 */ /* 0x008fe40000000f00 */
[----:B------:R-:W-:Y:S01]  /*2fb40*/  @!P0 MOV R2, 0x400 ;  /* 0x0000040000028802 */ /* 0x000fe20000000f00 */
[----:B----4-:R-:W-:-:S03]  /*2fb50*/  IMAD.MOV.U32 R6, RZ, RZ, R3 ;  /* 0x000000ffff067224 */ /* 0x010fc600078e0003 */
[----:B0-----:R-:W-:-:S05]  /*2fb60*/  @!P0 LEA R18, R0, R2, 0x18 ;  /* 0x0000000200128211 */ /* 0x001fca00078ec0ff */
[----:B-----5:R1:W-:Y:S01]  /*2fb70*/  @!P0 STS.128 [R18+0x2e8d0], R4 ;  /* 0x02e8d00412008388 */ /* 0x0203e20000000c00 */
[----:B------:R-:W-:Y:S06]  /*2fb80*/  BAR.ARV 0x5, 0x180 ;  /* 0x0146000000007b1d */ /* 0x000fec0000002000 */
.L_x_8636:
[----:B------:R-:W2:Y:S01]  /*2fb90*/  LDL R0, [R1+0xc] ;  /* 0x00000c0001007983 */ /* 0x000ea20000100800 */
[----:B------:R-:W-:Y:S02]  /*2fba0*/  ULDC UR4, c[0x0][0xc3c] ;  /* 0x00030f0000047ab9 */ /* 0x000fe40000000800 */
[----:B--2---:R-:W-:-:S13]  /*2fbb0*/  ISETP.GE.AND P0, PT, R0, UR4, PT ;  /* 0x0000000400007c0c */ /* 0x004fda000bf06270 */
[----:B------:R-:W-:Y:S05]  /*2fbc0*/  @!P0 BRA `(.L_x_8648) ;  /* 0xffffff9400948947 */ /* 0x000fea000383ffff */
[----:B------:R-:W-:Y:S05]  /*2fbd0*/  BSYNC B7 ;  /* 0x0000000000077941 */ /* 0x000fea0003800000 */
.L_x_8542:
        /* <DEDUP_REMOVED lines=12> */
.L_x_8864:
[----:B------:R-:W-:Y:S05]  /*2fca0*/  BSYNC B0 ;  /* 0x0000000000007941 */ /* 0x000fea0003800000 */
.L_x_8649:
[----:B------:R-:W-:-:S03]  /*2fcb0*/  UMOV UR4, 0xffffffff ;  /* 0xffffffff00047882 */ /* 0x000fc60000000000 */
[----:B------:R-:W-:Y:S05]  /*2fcc0*/  BRA.DIV UR4, `(.L_x_8651) ;  /* 0x0000005604707947 */ /* 0x000fea000b800000 */
[----:B------:R-:W1:Y:S02]  /*2fcd0*/  S2R R2, SR_TID.X ;  /* 0x0000000000027919 */ /* 0x000e640000002100 */
[----:B-1----:R-:W-:-:S04]  /*2fce0*/  SHF.R.U32.HI R2, RZ, 0x5, R2 ;  /* 0x00000005ff027819 */ /* 0x002fc80000011602 */
[----:B------:R-:W-:-:S05]  /*2fcf0*/  LOP3.LUT R2, R2, 0x3, RZ, 0xc0, !PT ;  /* 0x0000000302027812 */ /* 0x000fca00078ec0ff */
[----:B------:R1:W2:Y:S02]  /*2fd00*/  SHFL.IDX PT, R14, R2, RZ, 0x1f ;  /* 0x00001fff020e7589 */ /* 0x0002a400000e0000 */
.L_x_8867:
[----:B--2---:R-:W-:-:S13]  /*2fd10*/  ISETP.NE.AND P0, PT, R14, RZ, PT ;  /* 0x000000ff0e00720c */ /* 0x004fda0003f05270 */
[----:B------:R-:W-:Y:S05]  /*2fd20*/  @P0 BRA `(.L_x_8333) ;  /* 0x0000000000b80947 */ /* 0x000fea0003800000 */
[----:B------:R-:W-:-:S03]  /*2fd30*/  UMOV UR4, 0xffffffff ;  /* 0xffffffff00047882 */ /* 0x000fc60000000000 */
[----:B------:R-:W-:Y:S05]  /*2fd40*/  BRA.DIV UR4, `(.L_x_8652) ;  /* 0x0000005604847947 */ /* 0x000fea000b800000 */
[----:B------:R-:W-:-:S13]  /*2fd50*/  ELECT P6, URZ, PT ;  /* 0x00000000003f782f */ /* 0x000fda00038c0000 */
.L_x_8870:
        /* <DEDUP_REMOVED lines=8> */
.L_x_8653:
        /* <DEDUP_REMOVED lines=14> */
.L_x_8871:
[----:B------:R-:W1:Y:S02]  /*2fec0*/  SYNCS.PHASECHK.TRANS64.TRYWAIT P1, [R7+URZ], R2 ;  /* 0x00000002070075a7 */ /* 0x000e64000802017f */
[----:B-1----:R-:W-:Y:S05]  /*2fed0*/  @!P1 BRA `(.L_x_8655) ;  /* 0x0000005400549947 */ /* 0x002fea0003800000 */
.L_x_8872:
[----:B------:R-:W-:Y:S05]  /*2fee0*/  @!P0 BRA `(.L_x_8656) ;  /* 0x0000000000048947 */ /* 0x000fea0003800000 */
[----:B------:R-:W-:Y:S01]  /*2fef0*/  BPT.TRAP 0x1 ;  /* 0x000000040000795c */ /* 0x000fe20000300000 */
.L_x_8656:
[----:B------:R-:W2:Y:S02]  /*2ff00*/  LDL.LU R4, [R1+0x18] ;  /* 0x0000180001047983 */ /* 0x000ea40000300800 */
[----:B--2---:R-:W-:-:S04]  /*2ff10*/  IMAD R4, R4, 0x8, R0 ;  /* 0x0000000804047824 */ /* 0x004fc800078e0200 */
[----:B------:R-:W2:Y:S02]  /*2ff20*/  SYNCS.PHASECHK.TRANS64.TRYWAIT P1, [R4+URZ+0x2e860], R5 ;  /* 0x02e86005040075a7 */ /* 0x000ea4000802017f */
[----:B--2---:R-:W-:Y:S05]  /*2ff30*/  @!P1 BRA `(.L_x_8657) ;  /* 0x0000005400509947 */ /* 0x004fea0003800000 */
.L_x_8873:
[----:B------:R-:W-:Y:S05]  /*2ff40*/  @!P0 BRA `(.L_x_8658) ;  /* 0x0000000000048947 */ /* 0x000fea0003800000 */
[----:B------:R-:W-:Y:S01]  /*2ff50*/  BPT.TRAP 0x1 ;  /* 0x000000040000795c */ /* 0x000fe20000300000 */
.L_x_8658:
[----:B------:R-:W-:-:S04]  /*2ff60*/  IMAD R3, R3, 0x8, R0 ;  /* 0x0000000803037824 */ /* 0x000fc800078e0200 */
[----:B------:R-:W3:Y:S02]  /*2ff70*/  SYNCS.PHASECHK.TRANS64.TRYWAIT P1, [R3+URZ+0x2e860], R2 ;  /* 0x02e86002030075a7 */ /* 0x000ee4000802017f */
[----:B---3--:R-:W-:Y:S05]  /*2ff80*/  @!P1 BRA `(.L_x_8659) ;  /* 0x0000005400509947 */ /* 0x008fea0003800000 */
.L_x_8874:
[----:B------:R-:W-:Y:S05]  /*2ff90*/  @!P0 BRA `(.L_x_8660) ;  /* 0x0000000000048947 */ /* 0x000fea0003800000 */
[----:B------:R-:W-:Y:S01]  /*2ffa0*/  BPT.TRAP 0x1 ;  /* 0x000000040000795c */ /* 0x000fe20000300000 */
.L_x_8660:
[----:B------:R-:W4:Y:S02]  /*2ffb0*/  SYNCS.PHASECHK.TRANS64.TRYWAIT P0, [R4+URZ+0x2e880], R5 ;  /* 0x02e88005040075a7 */ /* 0x000f24000800017f */
[----:B----4-:R-:W-:Y:S05]  /*2ffc0*/  @!P0 BRA `(.L_x_8661) ;  /* 0x0000005400548947 */ /* 0x010fea0003800000 */
.L_x_8662:
[----:B------:R0:W0:Y:S02]  /*2ffd0*/  SYNCS.PHASECHK.TRANS64.TRYWAIT P0, [R3+URZ+0x2e880], R2 ;  /* 0x02e88002030075a7 */ /* 0x000024000800017f */
[----:B0-----:R-:W-:Y:S05]  /*2ffe0*/  @!P0 NANOSLEEP.SYNCS 0x989680 ;  /* 0x009896800000895d */ /* 0x001fea0003900000 */
[----:B------:R-:W0:Y:S02]  /*2fff0*/  @!P0 SYNCS.PHASECHK.TRANS64 P0, [R3+URZ+0x2e880], R2 ;  /* 0x02e88002030085a7 */ /* 0x000e24000800007f */
[----:B0-----:R-:W-:Y:S05]  /*30000*/  @!P0 BRA `(.L_x_8662) ;  /* 0xfffffffc00f08947 */ /* 0x001fea000383ffff */
.L_x_8333:
[----:B------:R-:W-:Y:S05]  /*30010*/  BSYNC B8 ;  /* 0x0000000000087941 */ /* 0x000fea0003800000 */
.L_x_8330:
[----:B------:R-:W-:Y:S05]  /*30020*/  EXIT ;  /* 0x000000000000794d */ /* 0x000fea0003800000 */
.L_x_8357:
[----:B0-----:R0:W1:Y:S02]  /*30030*/  SYNCS.PHASECHK.TRANS64.TRYWAIT P6, [R108+URZ+0x2e890], R129 ;  /* 0x02e890816c0075a7 */ /* 0x00106400080c017f */
[----:B-1----:R-:W-:Y:S05]  /*30040*/  @!P6 NANOSLEEP.SYNCS 0x989680 ;  /* 0x009896800000e95d */ /* 0x002fea0003900000 */
[----:B------:R-:W1:Y:S02]  /*30050*/  @!P6 SYNCS.PHASECHK.TRANS64 P6, [R108+URZ+0x2e890], R129 ;  /* 0x02e890816c00e5a7 */ /* 0x000e6400080c007f */
[----:B-1----:R-:W-:Y:S05]  /*30060*/  @!P6 BRA `(.L_x_8357) ;  /* 0xfffffffc00f0e947 */ /* 0x002fea000383ffff */
[----:B------:R-:W-:Y:S05]  /*30070*/  BRA `(.L_x_8663) ;  /* 0xfffffd3400807947 */ /* 0x000fea000383ffff */
.L_x_8391:
[----:B0-----:R0:W1:Y:S02]  /*30080*/  SYNCS.PHASECHK.TRANS64.TRYWAIT P3, [R108+URZ+0x2e890], R129 ;  /* 0x02e890816c0075a7 */ /* 0x001064000806017f */
[----:B-1----:R-:W-:Y:S05]  /*30090*/  @!P3 NANOSLEEP.SYNCS 0x989680 ;  /* 0x009896800000b95d */ /* 0x002fea0003900000 */
[----:B------:R-:W1:Y:S02]  /*300a0*/  @!P3 SYNCS.PHASECHK.TRANS64 P3, [R108+URZ+0x2e890], R129 ;  /* 0x02e890816c00b5a7 */ /* 0x000e64000806007f */
[----:B-1----:R-:W-:Y:S05]  /*300b0*/  @!P3 BRA `(.L_x_8391) ;  /* 0xfffffffc00f0b947 */ /* 0x002fea000383ffff */
[----:B------:R-:W-:Y:S05]  /*300c0*/  BRA `(.L_x_8664) ;  /* 0xfffffd7800a47947 */ /* 0x000fea000383ffff */
.L_x_8408:
[----:B0-----:R0:W1:Y:S02]  /*300d0*/  SYNCS.PHASECHK.TRANS64.TRYWAIT P2, [R108+URZ+0x2e890], R129 ;  /* 0x02e890816c0075a7 */ /* 0x001064000804017f */
[----:B-1----:R-:W-:Y:S05]  /*300e0*/  @!P2 NANOSLEEP.SYNCS 0x989680 ;  /* 0x009896800000a95d */ /* 0x002fea0003900000 */
[----:B------:R-:W1:Y:S02]  /*300f0*/  @!P2 SYNCS.PHASECHK.TRANS64 P2, [R108+URZ+0x2e890], R129 ;  /* 0x02e890816c00a5a7 */ /* 0x000e64000804007f */
[----:B-1----:R-:W-:Y:S05]  /*30100*/  @!P2 BRA `(.L_x_8408) ;  /* 0xfffffffc00f0a947 */ /* 0x002fea000383ffff */
[----:B------:R-:W-:Y:S05]  /*30110*/  BRA `(.L_x_8665) ;  /* 0xfffffdbc00547947 */ /* 0x000fea000383ffff */
.L_x_8418:
[----:B--2---:R2:W3:Y:S02]  /*30120*/  SYNCS.PHASECHK.TRANS64.TRYWAIT P3, [R108+URZ+0x2e8b0], R129 ;  /* 0x02e8b0816c0075a7 */ /* 0x0044e4000806017f */
[----:B---3--:R-:W-:Y:S05]  /*30130*/  @!P3 NANOSLEEP.SYNCS 0x989680 ;  /* 0x009896800000b95d */ /* 0x008fea0003900000 */
[----:B------:R-:W3:Y:S02]  /*30140*/  @!P3 SYNCS.PHASECHK.TRANS64 P3, [R108+URZ+0x2e8b0], R129 ;  /* 0x02e8b0816c00b5a7 */ /* 0x000ee4000806007f */
[----:B---3--:R-:W-:Y:S05]  /*30150*/  @!P3 BRA `(.L_x_8418) ;  /* 0xfffffffc00f0b947 */ /* 0x008fea000383ffff */
[----:B------:R-:W-:Y:S05]  /*30160*/  BRA `(.L_x_8666) ;  /* 0xfffffdc400447947 */ /* 0x000fea000383ffff */
.L_x_8432:
[----:B------:R-:W1:Y:S01]  /*30170*/  S2R R4, SR_TID.X ;  /* 0x0000000000047919 */ /* 0x000e620000002100 */
[----:B------:R-:W-:Y:S01]  /*30180*/  BSSY B0, `(.L_x_8667) ;  /* 0x000000c000007945 */ /* 0x000fe20003800000 */
[----:B------:R-:W-:Y:S01]  /*30190*/  MOV R12, RZ ;  /* 0x000000ff000c7202 */ /* 0x000fe20000000f00 */
[----:B------:R-:W-:Y:S02]  /*301a0*/  IMAD.MOV.U32 R11, RZ, RZ, 0x1f ;  /* 0x0000001fff0b7424 */ /* 0x000fe400078e00ff */
[----:B------:R-:W-:Y:S02]  /*301b0*/  IMAD.MOV.U32 R15, RZ, RZ, -0x1 ;  /* 0xffffffffff0f7424 */ /* 0x000fe400078e00ff */
[----:B-1----:R-:W-:-:S05]  /*301c0*/  VIADD R5, R4, 0xffffff80 ;  /* 0xffffff8004057836 */ /* 0x002fca0000000000 */
[----:B------:R-:W-:-:S04]  /*301d0*/  SHF.R.S32.HI R4, RZ, 0x1f, R5 ;  /* 0x0000001fff047819 */ /* 0x000fc80000011405 */
[----:B------:R-:W-:-:S04]  /*301e0*/  LEA.HI R4, R4, R5, RZ, 0x7 ;  /* 0x0000000504047211 */ /* 0x000fc800078f38ff */
[----:B------:R-:W-:-:S05]  /*301f0*/  SHF.R.S32.HI R4, RZ, 0x7, R4 ;  /* 0x00000007ff047819 */ /* 0x000fca0000011404 */
[----:B------:R-:W-:-:S07]  /*30200*/  IMAD.MOV.U32 R13, RZ, RZ, R4 ;  /* 0x000000ffff0d7224 */ /* 0x000fce00078e0004 */
[----:B0----5:R-:W-:Y:S05]  /*30210*/  WARPSYNC.COLLECTIVE R15, `(.L_x_8668) ;  /* 0x000000000f087348 */ /* 0x021fea0003c00000 */
[----:B0-----:R0:W1:Y:S02]  /*30220*/  SHFL.IDX P6, R14, R13, R12, R11 ;  /* 0x0000000c0d0e7389 */ /* 0x00106400000c000b */
[----:B01---5:R-:W-:Y:S01]  /*30230*/  ENDCOLLECTIVE ;  /* 0x000000000000791b */ /* 0x023fe20003800000 */
.L_x_8668:
[----:B------:R-:W-:Y:S05]  /*30240*/  BSYNC B0 ;  /* 0x0000000000007941 */ /* 0x000fea0003800000 */
.L_x_8667:
[----:B------:R2:W-:Y:S01]  /*30250*/  STL [R1+0x44], R14 ;  /* 0x0000440e01007387 */ /* 0x0005e20000100800 */
[----:B------:R-:W-:Y:S05]  /*30260*/  BRA `(.L_x_8669) ;  /* 0xfffffdd000fc7947 */ /* 0x000fea000383ffff */
.L_x_8444:
        /* <DEDUP_REMOVED lines=8> */
.L_x_8671:
[----:B------:R-:W-:Y:S05]  /*302f0*/  BSYNC B1 ;  /* 0x0000000000017941 */ /* 0x000fea0003800000 */
.L_x_8670:
        /* <DEDUP_REMOVED lines=8> */
.L_x_8672:
[----:B------:R-:W-:Y:S01]  /*30380*/  IMAD.MOV.U32 R13, RZ, RZ, R8 ;  /* 0x000000ffff0d7224 */ /* 0x000fe200078e0008 */
[----:B------:R-:W-:-:S07]  /*30390*/  MOV R5, R14 ;  /* 0x0000000e00057202 */ /* 0x000fce0000000f00 */
[----:B------:R-:W-:Y:S05]  /*303a0*/  WARPSYNC.COLLECTIVE R15, `(.L_x_8673) ;  /* 0x000000000f087348 */ /* 0x000fea0003c00000 */
[----:B------:R0:W1:Y:S02]  /*303b0*/  SHFL.IDX P6, R14, R13, R12, R11 ;  /* 0x0000000c0d0e7389 */ /* 0x00006400000c000b */
[----:B01----:R-:W-:Y:S01]  /*303c0*/  ENDCOLLECTIVE ;  /* 0x000000000000791b */ /* 0x003fe20003800000 */
.L_x_8673:
[----:B------:R-:W-:Y:S02]  /*303d0*/  IMAD.MOV.U32 R13, RZ, RZ, R6 ;  /* 0x000000ffff0d7224 */ /* 0x000fe400078e0006 */
[----:B------:R-:W-:-:S07]  /*303e0*/  IMAD.MOV.U32 R7, RZ, RZ, R14 ;  /* 0x000000ffff077224 */ /* 0x000fce00078e000e */
[----:B------:R-:W-:Y:S05]  /*303f0*/  WARPSYNC.COLLECTIVE R15, `(.L_x_8674) ;  /* 0x000000000f087348 */ /* 0x000fea0003c00000 */
[----:B------:R0:W1:Y:S02]  /*30400*/  SHFL.IDX P6, R14, R13, R12, R11 ;  /* 0x0000000c0d0e7389 */ /* 0x00006400000c000b */
[----:B01----:R-:W-:Y:S01]  /*30410*/  ENDCOLLECTIVE ;  /* 0x000000000000791b */ /* 0x003fe20003800000 */
.L_x_8674:
[----:B------:R-:W-:Y:S05]  /*30420*/  BRA `(.L_x_8675) ;  /* 0xfffffddc00147947 */ /* 0x000fea000383ffff */
.L_x_8447:
        /* <DEDUP_REMOVED lines=8> */
.L_x_8677:
[----:B------:R-:W-:Y:S05]  /*304b0*/  BSYNC B1 ;  /* 0x0000000000017941 */ /* 0x000fea0003800000 */
.L_x_8676:
        /* <DEDUP_REMOVED lines=8> */
.L_x_8678:
[----:B------:R-:W-:Y:S02]  /*30540*/  IMAD.MOV.U32 R13, RZ, RZ, R8 ;  /* 0x000000ffff0d7224 */ /* 0x000fe400078e0008 */
[----:B------:R-:W-:-:S07]  /*30550*/  IMAD.MOV.U32 R5, RZ, RZ, R14 ;  /* 0x000000ffff057224 */ /* 0x000fce00078e000e */
[----:B------:R-:W-:Y:S05]  /*30560*/  WARPSYNC.COLLECTIVE R15, `(.L_x_8679) ;  /* 0x000000000f087348 */ /* 0x000fea0003c00000 */
[----:B------:R0:W1:Y:S02]  /*30570*/  SHFL.IDX P6, R14, R13, R12, R11 ;  /* 0x0000000c0d0e7389 */ /* 0x00006400000c000b */
[----:B01----:R-:W-:Y:S01]  /*30580*/  ENDCOLLECTIVE ;  /* 0x000000000000791b */ /* 0x003fe20003800000 */
.L_x_8679:
[----:B------:R-:W-:Y:S02]  /*30590*/  IMAD.MOV.U32 R13, RZ, RZ, R6 ;  /* 0x000000ffff0d7224 */ /* 0x000fe400078e0006 */
[----:B------:R-:W-:-:S07]  /*305a0*/  IMAD.MOV.U32 R7, RZ, RZ, R14 ;  /* 0x000000ffff077224 */ /* 0x000fce00078e000e */
[----:B------:R-:W-:Y:S05]  /*305b0*/  WARPSYNC.COLLECTIVE R15, `(.L_x_8680) ;  /* 0x000000000f087348 */ /* 0x000fea0003c00000 */
[----:B------:R0:W1:Y:S02]  /*305c0*/  SHFL.IDX P6, R14, R13, R12, R11 ;  /* 0x0000000c0d0e7389 */ /* 0x00006400000c000b */
[----:B01----:R-:W-:Y:S01]  /*305d0*/  ENDCOLLECTIVE ;  /* 0x000000000000791b */ /* 0x003fe20003800000 */
.L_x_8680:
[----:B------:R-:W-:Y:S05]  /*305e0*/  BRA `(.L_x_8681) ;  /* 0xfffffddc00387947 */ /* 0x000fea000383ffff */
.L_x_8451:
[----:B0-----:R0:W1:Y:S02]  /*305f0*/  SYNCS.PHASECHK.TRANS64.TRYWAIT P0, [R16+URZ+0x2e800], R5 ;  /* 0x02e80005100075a7 */ /* 0x001064000800017f */
[----:B-1----:R-:W-:Y:S05]  /*30600*/  @!P0 NANOSLEEP.SYNCS 0x989680 ;  /* 0x009896800000895d */ /* 0x002fea0003900000 */
[----:B------:R-:W1:Y:S02]  /*30610*/  @!P0 SYNCS.PHASECHK.TRANS64 P0, [R16+URZ+0x2e800], R5 ;  /* 0x02e80005100085a7 */ /* 0x000e64000800007f */
[----:B-1----:R-:W-:Y:S05]  /*30620*/  @!P0 BRA `(.L_x_8451) ;  /* 0xfffffffc00f08947 */ /* 0x002fea000383ffff */
[----:B------:R-:W-:Y:S05]  /*30630*/  BRA `(.L_x_8682) ;  /* 0xfffffde000007947 */ /* 0x000fea000383ffff */
.L_x_8459:
        /* <DEDUP_REMOVED lines=9> */
.L_x_8684:
[----:B------:R-:W-:Y:S05]  /*306d0*/  BSYNC B1 ;  /* 0x0000000000017941 */ /* 0x000fea0003800000 */
.L_x_8683:
[----:B------:R0:W5:Y:S01]  /*306e0*/  LDL R10, [R1+0x40] ;  /* 0x00004000010a7983 */ /* 0x0001620000100800 */
[----:B------:R-:W-:Y:S01]  /*306f0*/  IMAD.MOV.U32 R13, RZ, RZ, R35 ;  /* 0x000000ffff0d7224 */ /* 0x000fe200078e0023 */
[----:B------:R-:W-:Y:S01]  /*30700*/  MOV R11, 0x1c1f ;  /* 0x00001c1f000b7802 */ /* 0x000fe20000000f00 */
[----:B------:R-:W-:Y:S01]  /*30710*/  IMAD.MOV.U32 R12, RZ, RZ, RZ ;  /* 0x000000ffff0c7224 */ /* 0x000fe200078e00ff */
[----:B------:R-:W-:Y:S01]  /*30720*/  ISETP.GE.AND P0, PT, R18, R39, PT ;  /* 0x000000271200720c */ /* 0x000fe20003f06270 */
[----:B------:R-:W-:Y:S02]  /*30730*/  IMAD.MOV.U32 R15, RZ, RZ, -0x1 ;  /* 0xffffffffff0f7424 */ /* 0x000fe400078e00ff */
[----:B------:R-:W-:-:S10]  /*30740*/  IMAD.MOV.U32 R3, RZ, RZ, R14 ;  /* 0x000000ffff037224 */ /* 0x000fd400078e000e */
[----:B0----5:R-:W-:Y:S05]  /*30750*/  WARPSYNC.COLLECTIVE R15, `(.L_x_8685) ;  /* 0x000000000f087348 */ /* 0x021fea0003c00000 */
[----:B------:R1:W2:Y:S02]  /*30760*/  SHFL.IDX P6, R14, R13, R12, R11 ;  /* 0x0000000c0d0e7389 */ /* 0x0002a400000c000b */
[----:B012--5:R-:W-:Y:S01]  /*30770*/  ENDCOLLECTIVE ;  /* 0x000000000000791b */ /* 0x027fe20003800000 */
.L_x_8685:
[----:B------:R-:W-:Y:S02]  /*30780*/  IMAD.MOV.U32 R13, RZ, RZ, R37 ;  /* 0x000000ffff0d7224 */ /* 0x000fe400078e0025 */
[----:B------:R-:W-:-:S07]  /*30790*/  IMAD.MOV.U32 R5, RZ, RZ, R14 ;  /* 0x000000ffff057224 */ /* 0x000fce00078e000e */
[----:B------:R-:W-:Y:S05]  /*307a0*/  WARPSYNC.COLLECTIVE R15, `(.L_x_8686) ;  /* 0x000000000f087348 */ /* 0x000fea0003c00000 */
[----:B------:R0:W1:Y:S02]  /*307b0*/  SHFL.IDX P6, R14, R13, R12, R11 ;  /* 0x0000000c0d0e7389 */ /* 0x00006400000c000b */
[----:B01----:R-:W-:Y:S01]  /*307c0*/  ENDCOLLECTIVE ;  /* 0x000000000000791b */ /* 0x003fe20003800000 */
.L_x_8686:
[----:B------:R-:W-:Y:S02]  /*307d0*/  IMAD.MOV.U32 R13, RZ, RZ, R9 ;  /* 0x000000ffff0d7224 */ /* 0x000fe400078e0009 */
[----:B------:R-:W-:-:S07]  /*307e0*/  IMAD.MOV.U32 R7, RZ, RZ, R14 ;  /* 0x000000ffff077224 */ /* 0x000fce00078e000e */
[----:B------:R-:W-:Y:S05]  /*307f0*/  WARPSYNC.COLLECTIVE R15, `(.L_x_8687) ;  /* 0x000000000f087348 */ /* 0x000fea0003c00000 */
[----:B------:R0:W1:Y:S02]  /*30800*/  SHFL.IDX P6, R14, R13, R12, R11 ;  /* 0x0000000c0d0e7389 */ /* 0x00006400000c000b */
[----:B01----:R-:W-:Y:S01]  /*30810*/  ENDCOLLECTIVE ;  /* 0x000000000000791b */ /* 0x003fe20003800000 */
.L_x_8687:
[----:B------:R-:W-:Y:S01]  /*30820*/  ULDC.64 UR4, c[0x0][0x208] ;  /* 0x0000820000047ab9 */ /* 0x000fe20000000a00 */
[----:B------:R-:W-:-:S05]  /*30830*/  IMAD R34, R10, R34, RZ ;  /* 0x000000220a227224 */ /* 0x000fca00078e02ff */
[----:B------:R-:W-:-:S13]  /*30840*/  ISETP.GE.OR P1, PT, R41, R34, P0 ;  /* 0x000000222900720c */ /* 0x000fda0000726670 */
[C---:B------:R-:W-:Y:S02]  /*30850*/  @!P1 IADD3 R0, P2, R18.reuse, R5, RZ ;  /* 0x0000000512009210 */ /* 0x040fe40007f5e0ff */
[----:B------:R-:W-:-:S03]  /*30860*/  @!P1 IADD3 R14, P3, R18, R14, RZ ;  /* 0x0000000e120e9210 */ /* 0x000fc60007f7e0ff */
[--C-:B------:R-:W-:Y:S02]  /*30870*/  @!P1 IMAD.X R5, R3, 0x1, R19.reuse, P2 ;  /* 0x0000000103059824 */ /* 0x100fe400010e0613 */
[----:B------:R-:W-:Y:S02]  /*30880*/  @!P1 IMAD.X R3, R7, 0x1, R19, P3 ;  /* 0x0000000107039824 */ /* 0x000fe400018e0613 */
[----:B------:R-:W-:Y:S02]  /*30890*/  @!P1 IMAD.MOV.U32 R4, RZ, RZ, R0 ;  /* 0x000000ffff049224 */ /* 0x000fe400078e0000 */
[----:B------:R-:W-:Y:S02]  /*308a0*/  @!P1 IMAD.MOV.U32 R24, RZ, RZ, R14 ;  /* 0x000000ffff189224 */ /* 0x000fe400078e000e */
[----:B------:R-:W-:Y:S02]  /*308b0*/  @!P1 IMAD.MOV.U32 R25, RZ, RZ, R3 ;  /* 0x000000ffff199224 */ /* 0x000fe400078e0003 */
[----:B------:R-:W5:Y:S04]  /*308c0*/  @!P1 LD.E.128 R4, desc[UR4][R4.64] ;  /* 0x0000000404049980 */ /* 0x000f68000c101d00 */
[----:B------:R-:W5:Y:S01]  /*308d0*/  @!P1 LD.E.128 R24, desc[UR4][R24.64] ;  /* 0x0000000418189980 */ /* 0x000f62000c101d00 */
[----:B------:R-:W-:Y:S01]  /*308e0*/  IMAD.MOV.U32 R13, RZ, RZ, R8 ;  /* 0x000000ffff0d7224 */ /* 0x000fe200078e0008 */
[----:B------:R-:W-:-:S02]  /*308f0*/  MOV R12, 0x1 ;  /* 0x00000001000c7802 */ /* 0x000fc40000000f00 */
[----:B------:R-:W-:Y:S02]  /*30900*/  CS2R R32, SRZ ;  /* 0x0000000000207805 */ /* 0x000fe4000001ff00 */
[----:B------:R-:W-:Y:S02]  /*30910*/  CS2R R30, SRZ ;  /* 0x00000000001e7805 */ /* 0x000fe4000001ff00 */
[----:B------:R-:W-:Y:S02]  /*30920*/  CS2R R28, SRZ ;  /* 0x00000000001c7805 */ /* 0x000fe4000001ff00 */
[----:B------:R-:W-:-:S07]  /*30930*/  CS2R R20, SRZ ;  /* 0x0000000000147805 */ /* 0x000fce000001ff00 */
[----:B-----5:R-:W-:Y:S05]  /*30940*/  WARPSYNC.COLLECTIVE R15, `(.L_x_8688) ;  /* 0x000000000f087348 */ /* 0x020fea0003c00000 */
[----:B------:R0:W1:Y:S02]  /*30950*/  SHFL.IDX P6, R14, R13, R12, R11 ;  /* 0x0000000c0d0e7389 */ /* 0x00006400000c000b */
[----:B01---5:R-:W-:Y:S01]  /*30960*/  ENDCOLLECTIVE ;  /* 0x000000000000791b */ /* 0x023fe20003800000 */
.L_x_8688:
[----:B------:R-:W-:Y:S02]  /*30970*/  IMAD.MOV.U32 R13, RZ, RZ, R35 ;  /* 0x000000ffff0d7224 */ /* 0x000fe400078e0023 */
[----:B------:R-:W-:-:S07]  /*30980*/  IMAD.MOV.U32 R3, RZ, RZ, R14 ;  /* 0x000000ffff037224 */ /* 0x000fce00078e000e */
[----:B------:R-:W-:Y:S05]  /*30990*/  WARPSYNC.COLLECTIVE R15, `(.L_x_8689) ;  /* 0x000000000f087348 */ /* 0x000fea0003c00000 */
[----:B------:R0:W1:Y:S02]  /*309a0*/  SHFL.IDX P6, R14, R13, R12, R11 ;  /* 0x0000000c0d0e7389 */ /* 0x00006400000c000b */
[----:B01----:R-:W-:Y:S01]  /*309b0*/  ENDCOLLECTIVE ;  /* 0x000000000000791b */ /* 0x003fe20003800000 */
.L_x_8689:
[----:B------:R-:W-:Y:S02]  /*309c0*/  IMAD.MOV.U32 R13, RZ, RZ, R37 ;  /* 0x000000ffff0d7224 */ /* 0x000fe400078e0025 */
[----:B------:R-:W-:-:S07]  /*309d0*/  IMAD.MOV.U32 R35, RZ, RZ, R14 ;  /* 0x000000ffff237224 */ /* 0x000fce00078e000e */
[----:B------:R-:W-:Y:S05]  /*309e0*/  WARPSYNC.COLLECTIVE R15, `(.L_x_8690) ;  /* 0x000000000f087348 */ /* 0x000fea0003c00000 */
[----:B------:R0:W1:Y:S02]  /*309f0*/  SHFL.IDX P6, R14, R13, R12, R11 ;  /* 0x0000000c0d0e7389 */ /* 0x00006400000c000b */
[----:B01----:R-:W-:Y:S01]  /*30a00*/  ENDCOLLECTIVE ;  /* 0x000000000000791b */ /* 0x003fe20003800000 */
.L_x_8690:
[----:B------:R-:W-:Y:S02]  /*30a10*/  IMAD.MOV.U32 R13, RZ, RZ, R9 ;  /* 0x000000ffff0d7224 */ /* 0x000fe400078e0009 */
[----:B------:R-:W-:-:S07]  /*30a20*/  IMAD.MOV.U32 R37, RZ, RZ, R14 ;  /* 0x000000ffff257224 */ /* 0x000fce00078e000e */
[----:B------:R-:W-:Y:S05]  /*30a30*/  WARPSYNC.COLLECTIVE R15, `(.L_x_8691) ;  /* 0x000000000f087348 */ /* 0x000fea0003c00000 */
[----:B------:R0:W1:Y:S02]  /*30a40*/  SHFL.IDX P6, R14, R13, R12, R11 ;  /* 0x0000000c0d0e7389 */ /* 0x00006400000c000b */
[----:B01----:R-:W-:Y:S01]  /*30a50*/  ENDCOLLECTIVE ;  /* 0x000000000000791b */ /* 0x003fe20003800000 */
.L_x_8691:
        /* <DEDUP_REMOVED lines=10> */
.L_x_8463:
[----:B0-----:R0:W1:Y:S02]  /*30b00*/  SYNCS.PHASECHK.TRANS64.TRYWAIT P1, [R16+URZ+0x2e800], R3 ;  /* 0x02e80003100075a7 */ /* 0x001064000802017f */
[----:B-1----:R-:W-:Y:S05]  /*30b10*/  @!P1 NANOSLEEP.SYNCS 0x989680 ;  /* 0x009896800000995d */ /* 0x002fea0003900000 */
[----:B------:R-:W1:Y:S02]  /*30b20*/  @!P1 SYNCS.PHASECHK.TRANS64 P1, [R16+URZ+0x2e800], R3 ;  /* 0x02e80003100095a7 */ /* 0x000e64000802007f */
[----:B-1----:R-:W-:Y:S05]  /*30b30*/  @!P1 BRA `(.L_x_8463) ;  /* 0xfffffffc00f09947 */ /* 0x002fea000383ffff */
[----:B------:R-:W-:Y:S05]  /*30b40*/  BRA `(.L_x_8693) ;  /* 0xfffffe0000387947 */ /* 0x000fea000383ffff */
.L_x_8469:
[----:B-1----:R1:W2:Y:S02]  /*30b50*/  SYNCS.PHASECHK.TRANS64.TRYWAIT P0, [R0+URZ+0x2e830], R5 ;  /* 0x02e83005000075a7 */ /* 0x0022a4000800017f */
[----:B--2---:R-:W-:Y:S05]  /*30b60*/  @!P0 NANOSLEEP.SYNCS 0x989680 ;  /* 0x009896800000895d */ /* 0x004fea0003900000 */
[----:B------:R-:W2:Y:S02]  /*30b70*/  @!P0 SYNCS.PHASECHK.TRANS64 P0, [R0+URZ+0x2e830], R5 ;  /* 0x02e83005000085a7 */ /* 0x000ea4000800007f */
[----:B--2---:R-:W-:Y:S05]  /*30b80*/  @!P0 BRA `(.L_x_8469) ;  /* 0xfffffffc00f08947 */ /* 0x004fea000383ffff */
[----:B------:R-:W-:Y:S05]  /*30b90*/  BRA `(.L_x_8468) ;  /* 0xfffffe2000a07947 */ /* 0x000fea000383ffff */
.L_x_8475:
[----:B-1----:R1:W2:Y:S02]  /*30ba0*/  SYNCS.PHASECHK.TRANS64.TRYWAIT P3, [R13+URZ+0x2e830], R14 ;  /* 0x02e8300e0d0075a7 */ /* 0x0022a4000806017f */
[----:B--2---:R-:W-:Y:S05]  /*30bb0*/  @!P3 NANOSLEEP.SYNCS 0x989680 ;  /* 0x009896800000b95d */ /* 0x004fea0003900000 */
[----:B------:R-:W2:Y:S02]  /*30bc0*/  @!P3 SYNCS.PHASECHK.TRANS64 P3, [R13+URZ+0x2e830], R14 ;  /* 0x02e8300e0d00b5a7 */ /* 0x000ea4000806007f */
[----:B--2---:R-:W-:Y:S05]  /*30bd0*/  @!P3 BRA `(.L_x_8475) ;  /* 0xfffffffc00f0b947 */ /* 0x004fea000383ffff */
[----:B------:R-:W-:Y:S05]  /*30be0*/  BRA `(.L_x_8474) ;  /* 0xfffffe7400bc7947 */ /* 0x000fea000383ffff */
.L_x_8479:
[----:B-1----:R1:W2:Y:S02]  /*30bf0*/  SYNCS.PHASECHK.TRANS64.TRYWAIT P2, [R13+URZ+0x2e850], R12 ;  /* 0x02e8500c0d0075a7 */ /* 0x0022a4000804017f */
[----:B--2---:R-:W-:Y:S05]  /*30c00*/  @!P2 NANOSLEEP.SYNCS 0x989680 ;  /* 0x009896800000a95d */ /* 0x004fea0003900000 */
[----:B------:R-:W2:Y:S02]  /*30c10*/  @!P2 SYNCS.PHASECHK.TRANS64 P2, [R13+URZ+0x2e850], R12 ;  /* 0x02e8500c0d00a5a7 */ /* 0x000ea4000804007f */
[----:B--2---:R-:W-:Y:S05]  /*30c20*/  @!P2 BRA `(.L_x_8479) ;  /* 0xfffffffc00f0a947 */ /* 0x004fea000383ffff */
[----:B------:R-:W-:Y:S05]  /*30c30*/  BRA `(.L_x_8476) ;  /* 0xfffffe8800d47947 */ /* 0x000fea000383ffff */
.L_x_8487:
[----:B-1----:R1:W2:Y:S02]  /*30c40*/  SYNCS.PHASECHK.TRANS64.TRYWAIT P0, [R12+URZ+0x2e830], R13 ;  /* 0x02e8300d0c0075a7 */ /* 0x0022a4000800017f */
[----:B--2---:R-:W-:Y:S05]  /*30c50*/  @!P0 NANOSLEEP.SYNCS 0x989680 ;  /* 0x009896800000895d */ /* 0x004fea0003900000 */
[----:B------:R-:W2:Y:S02]  /*30c60*/  @!P0 SYNCS.PHASECHK.TRANS64 P0, [R12+URZ+0x2e830], R13 ;  /* 0x02e8300d0c0085a7 */ /* 0x000ea4000800007f */
[----:B--2---:R-:W-:Y:S05]  /*30c70*/  @!P0 BRA `(.L_x_8487) ;  /* 0xfffffffc00f08947 */ /* 0x004fea000383ffff */
[----:B------:R-:W-:Y:S05]  /*30c80*/  BRA `(.L_x_8486) ;  /* 0xfffffed400007947 */ /* 0x000fea000383ffff */
.L_x_8491:
[----:B-1----:R1:W2:Y:S02]  /*30c90*/  SYNCS.PHASECHK.TRANS64.TRYWAIT P0, [R13+URZ+0x2e850], R12 ;  /* 0x02e8500c0d0075a7 */ /* 0x0022a4000800017f */
[----:B--2---:R-:W-:Y:S05]  /*30ca0*/  @!P0 NANOSLEEP.SYNCS 0x989680 ;  /* 0x009896800000895d */ /* 0x004fea0003900000 */
[----:B------:R-:W2:Y:S02]  /*30cb0*/  @!P0 SYNCS.PHASECHK.TRANS64 P0, [R13+URZ+0x2e850], R12 ;  /* 0x02e8500c0d0085a7 */ /* 0x000ea4000800007f */
[----:B--2---:R-:W-:Y:S05]  /*30cc0*/  @!P0 BRA `(.L_x_8491) ;  /* 0xfffffffc00f08947 */ /* 0x004fea000383ffff */
[----:B------:R-:W-:Y:S05]  /*30cd0*/  BRA `(.L_x_8488) ;  /* 0xfffffee800147947 */ /* 0x000fea000383ffff */
.L_x_8497:
[----:B-1----:R1:W2:Y:S02]  /*30ce0*/  SYNCS.PHASECHK.TRANS64.TRYWAIT P0, [R9+URZ+0x2e850], R0 ;  /* 0x02e85000090075a7 */ /* 0x0022a4000800017f */
[----:B--2---:R-:W-:Y:S05]  /*30cf0*/  @!P0 NANOSLEEP.SYNCS 0x989680 ;  /* 0x009896800000895d */ /* 0x004fea0003900000 */
[----:B------:R-:W2:Y:S02]  /*30d00*/  @!P0 SYNCS.PHASECHK.TRANS64 P0, [R9+URZ+0x2e850], R0 ;  /* 0x02e85000090085a7 */ /* 0x000ea4000800007f */
[----:B--2---:R-:W-:Y:S05]  /*30d10*/  @!P0 BRA `(.L_x_8497) ;  /* 0xfffffffc00f08947 */ /* 0x004fea000383ffff */
[----:B------:R-:W-:Y:S05]  /*30d20*/  BRA `(.L_x_8496) ;  /* 0xffffff2000387947 */ /* 0x000fea000383ffff */
.L_x_8501:
[----:B------:R-:W-:Y:S01]  /*30d30*/  SEL R143, R93, R12, P0 ;  /* 0x0000000c5d8f7207 */ /* 0x000fe20000000000 */
[----:B------:R-:W-:Y:S01]  /*30d40*/  IMAD.MOV.U32 R11, RZ, RZ, 0x1c1f ;  /* 0x00001c1fff0b7424 */ /* 0x000fe200078e00ff */
[----:B------:R-:W-:Y:S01]  /*30d50*/  SEL R101, R12, R93, P0 ;  /* 0x0000005d0c657207 */ /* 0x000fe20000000000 */
[----:B-----5:R-:W-:Y:S01]  /*30d60*/  IMAD.MOV.U32 R12, RZ, RZ, R10 ;  /* 0x000000ffff0c7224 */ /* 0x020fe200078e000a */
[----:B------:R-:W-:Y:S01]  /*30d70*/  SEL R117, R0, R77, P0 ;  /* 0x0000004d00757207 */ /* 0x000fe20000000000 */
[----:B------:R-:W-:Y:S01]  /*30d80*/  IMAD.MOV.U32 R15, RZ, RZ, -0x1 ;  /* 0xffffffffff0f7424 */ /* 0x000fe200078e00ff */
[----:B------:R-:W-:Y:S02]  /*30d90*/  SEL R55, R77, R0, P0 ;  /* 0x000000004d377207 */ /* 0x000fe40000000000 */
[----:B------:R-:W-:-:S07]  /*30da0*/  LOP3.LUT R8, R10, 0x2, RZ, 0x3c, !PT ;  /* 0x000000020a087812 */ /* 0x000fce00078e3cff */
[----:B------:R-:W-:Y:S05]  /*30db0*/  WARPSYNC.COLLECTIVE R15, `(.L_x_8694) ;  /* 0x000000000f087348 */ /* 0x000fea0003c00000 */
[----:B------:R0:W1:Y:S02]  /*30dc0*/  SHFL.IDX P6, R14, R13, R12, R11 ;  /* 0x0000000c0d0e7389 */ /* 0x00006400000c000b */
[----:B01----:R-:W-:Y:S01]  /*30dd0*/  ENDCOLLECTIVE ;  /* 0x000000000000791b */ /* 0x003fe20003800000 */
.L_x_8694:
        /* <DEDUP_REMOVED lines=18> */
.L_x_8695:
        /* <DEDUP_REMOVED lines=19> */
.L_x_8696:
        /* <DEDUP_REMOVED lines=17> */
.L_x_8697:
        /* <DEDUP_REMOVED lines=19> */
.L_x_8698:
        /* <DEDUP_REMOVED lines=14> */
.L_x_8699:
[----:B------:R-:W-:Y:S02]  /*31350*/  IMAD.MOV.U32 R13, RZ, RZ, R99 ;  /* 0x000000ffff0d7224 */ /* 0x000fe400078e0063 */
[----:B------:R-:W-:Y:S02]  /*31360*/  IMAD.MOV.U32 R12, RZ, RZ, R8 ;  /* 0x000000ffff0c7224 */ /* 0x000fe400078e0008 */
[----:B------:R-:W-:-:S07]  /*31370*/  IMAD.MOV.U32 R24, RZ, RZ, R14 ;  /* 0x000000ffff187224 */ /* 0x000fce00078e000e */
[----:B------:R-:W-:Y:S05]  /*31380*/  WARPSYNC.COLLECTIVE R15, `(.L_x_8700) ;  /* 0x000000000f087348 */ /* 0x000fea0003c00000 */
[----:B------:R0:W1:Y:S02]  /*31390*/  SHFL.IDX P6, R14, R13, R12, R11 ;  /* 0x0000000c0d0e7389 */ /* 0x00006400000c000b */
[----:B01----:R-:W-:Y:S01]  /*313a0*/  ENDCOLLECTIVE ;  /* 0x000000000000791b */ /* 0x003fe20003800000 */
.L_x_8700:
[----:B------:R-:W-:Y:S02]  /*313b0*/  IMAD.MOV.U32 R13, RZ, RZ, R43 ;  /* 0x000000ffff0d7224 */ /* 0x000fe400078e002b */
[----:B------:R-:W-:-:S07]  /*313c0*/  IMAD.MOV.U32 R99, RZ, RZ, R14 ;  /* 0x000000ffff637224 */ /* 0x000fce00078e000e */
[----:B------:R-:W-:Y:S05]  /*313d0*/  WARPSYNC.COLLECTIVE R15, `(.L_x_8701) ;  /* 0x000000000f087348 */ /* 0x000fea0003c00000 */
[----:B------:R0:W1:Y:S02]  /*313e0*/  SHFL.IDX P6, R14, R13, R12, R11 ;  /* 0x0000000c0d0e7389 */ /* 0x00006400000c000b */
[----:B01----:R-:W-:Y:S01]  /*313f0*/  ENDCOLLECTIVE ;  /* 0x000000000000791b */ /* 0x003fe20003800000 */
.L_x_8701:
        /* <DEDUP_REMOVED lines=8> */
.L_x_8702:
[----:B------:R-:W-:Y:S02]  /*31480*/  SEL R92, R24, R43, P0 ;  /* 0x0000002b185c7207 */ /* 0x000fe40000000000 */
[----:B------:R-:W-:Y:S01]  /*31490*/  SEL R94, R43, R24, P0 ;  /* 0x000000182b5e7207 */ /* 0x000fe20000000000 */
[----:B------:R-:W-:Y:S02]  /*314a0*/  IMAD.MOV.U32 R13, RZ, RZ, R141 ;  /* 0x000000ffff0d7224 */ /* 0x000fe400078e008d */
[----:B------:R-:W-:-:S07]  /*314b0*/  IMAD.MOV.U32 R26, RZ, RZ, R14 ;  /* 0x000000ffff1a7224 */ /* 0x000fce00078e000e */
[----:B------:R-:W-:Y:S05]  /*314c0*/  WARPSYNC.COLLECTIVE R15, `(.L_x_8703) ;  /* 0x000000000f087348 */ /* 0x000fea0003c00000 */
[----:B------:R0:W1:Y:S02]  /*314d0*/  SHFL.IDX P6, R14, R13, R12, R11 ;  /* 0x0000000c0d0e7389 */ /* 0x00006400000c000b */
[----:B01----:R-:W-:Y:S01]  /*314e0*/  ENDCOLLECTIVE ;  /* 0x000000000000791b */ /* 0x003fe20003800000 */
.L_x_8703:
[----:B------:R-:W-:Y:S02]  /*314f0*/  IMAD.MOV.U32 R13, RZ, RZ, R101 ;  /* 0x000000ffff0d7224 */ /* 0x000fe400078e0065 */
[----:B------:R-:W-:Y:S02]  /*31500*/  IMAD.MOV.U32 R12, RZ, RZ, R8 ;  /* 0x000000ffff0c7224 */ /* 0x000fe400078e0008 */
[----:B------:R-:W-:-:S07]  /*31510*/  IMAD.MOV.U32 R40, RZ, RZ, R14 ;  /* 0x000000ffff287224 */ /* 0x000fce00078e000e */
[----:B------:R-:W-:Y:S05]  /*31520*/  WARPSYNC.COLLECTIVE R15, `(.L_x_8704) ;  /* 0x000000000f087348 */ /* 0x000fea0003c00000 */
[----:B------:R0:W1:Y:S02]  /*31530*/  SHFL.IDX P6, R14, R13, R12, R11 ;  /* 0x0000000c0d0e7389 */ /* 0x00006400000c000b */
[----:B01----:R-:W-:Y:S01]  /*31540*/  ENDCOLLECTIVE ;  /* 0x000000000000791b */ /* 0x003fe20003800000 */
.L_x_8704:
[----:B------:R-:W-:Y:S02]  /*31550*/  IMAD.MOV.U32 R13, RZ, RZ, R103 ;  /* 0x000000ffff0d7224 */ /* 0x000fe400078e0067 */
[----:B------:R-:W-:-:S07]  /*31560*/  IMAD.MOV.U32 R101, RZ, RZ, R14 ;  /* 0x000000ffff657224 */ /* 0x000fce00078e000e */
[----:B------:R-:W-:Y:S05]  /*31570*/  WARPSYNC.COLLECTIVE R15, `(.L_x_8705) ;  /* 0x000000000f087348 */ /* 0x000fea0003c00000 */
[----:B------:R0:W1:Y:S02]  /*31580*/  SHFL.IDX P6, R14, R13, R12, R11 ;  /* 0x0000000c0d0e7389 */ /* 0x00006400000c000b */
[----:B01----:R-:W-:Y:S01]  /*31590*/  ENDCOLLECTIVE ;  /* 0x000000000000791b */ /* 0x003fe20003800000 */
.L_x_8705:
[----:B------:R-:W-:Y:S01]  /*315a0*/  IMAD.MOV.U32 R13, RZ, RZ, R125 ;  /* 0x000000ffff0d7224 */ /* 0x000fe200078e007d */
[----:B------:R-:W-:Y:S01]  /*315b0*/  SEL R125, R26, R101, P0 ;  /* 0x000000651a7d7207 */ /* 0x000fe20000000000 */
[----:B------:R-:W-:Y:S02]  /*315c0*/  IMAD.MOV.U32 R12, RZ, RZ, R10 ;  /* 0x000000ffff0c7224 */ /* 0x000fe400078e000a */
[----:B------:R-:W-:-:S07]  /*315d0*/  IMAD.MOV.U32 R103, RZ, RZ, R14 ;  /* 0x000000ffff677224 */ /* 0x000fce00078e000e */
[----:B------:R-:W-:Y:S05]  /*315e0*/  WARPSYNC.COLLECTIVE R15, `(.L_x_8706) ;  /* 0x000000000f087348 */ /* 0x000fea0003c00000 */
[----:B------:R0:W1:Y:S02]  /*315f0*/  SHFL.IDX P6, R14, R13, R12, R11 ;  /* 0x0000000c0d0e7389 */ /* 0x00006400000c000b */
[----:B01----:R-:W-:Y:S01]  /*31600*/  ENDCOLLECTIVE ;  /* 0x000000000000791b */ /* 0x003fe20003800000 */
.L_x_8706:
[----:B------:R-:W-:Y:S02]  /*31610*/  SEL R0, R40, R103, P0 ;  /* 0x0000006728007207 */ /* 0x000fe40000000000 */
[----:B------:R-:W-:Y:S01]  /*31620*/  SEL R40, R103, R40, P0 ;  /* 0x0000002867287207 */ /* 0x000fe20000000000 */
[----:B------:R-:W-:Y:S01]  /*31630*/  IMAD.MOV.U32 R13, RZ, RZ, R107 ;  /* 0x000000ffff0d7224 */ /* 0x000fe200078e006b */
[----:B------:R-:W-:-:S07]  /*31640*/  MOV R28, R14 ;  /* 0x0000000e001c7202 */ /* 0x000fce0000000f00 */
[----:B------:R-:W-:Y:S05]  /*31650*/  WARPSYNC.COLLECTIVE R15, `(.L_x_8707) ;  /* 0x000000000f087348 */ /* 0x000fea0003c00000 */
[----:B------:R0:W1:Y:S02]  /*31660*/  SHFL.IDX P6, R14, R13, R12, R11 ;  /* 0x0000000c0d0e7389 */ /* 0x00006400000c000b */
[----:B01----:R-:W-:Y:S01]  /*31670*/  ENDCOLLECTIVE ;  /* 0x000000000000791b */ /* 0x003fe20003800000 */
.L_x_8707:
[----:B------:R-:W-:Y:S02]  /*31680*/  IMAD.MOV.U32 R13, RZ, RZ, R105 ;  /* 0x000000ffff0d7224 */ /* 0x000fe400078e0069 */
[----:B------:R-:W-:Y:S02]  /*31690*/  IMAD.MOV.U32 R12, RZ, RZ, R8 ;  /* 0x000000ffff0c7224 */ /* 0x000fe400078e0008 */
[----:B------:R-:W-:-:S07]  /*316a0*/  IMAD.MOV.U32 R30, RZ, RZ, R14 ;  /* 0x000000ffff1e7224 */ /* 0x000fce00078e000e */
[----:B------:R-:W-:Y:S05]  /*316b0*/  WARPSYNC.COLLECTIVE R15, `(.L_x_8708) ;  /* 0x000000000f087348 */ /* 0x000fea0003c00000 */
[----:B------:R0:W1:Y:S02]  /*316c0*/  SHFL.IDX P6, R14, R13, R12, R11 ;  /* 0x0000000c0d0e7389 */ /* 0x00006400000c000b */
[----:B01----:R-:W-:Y:S01]  /*316d0*/  ENDCOLLECTIVE ;  /* 0x000000000000791b */ /* 0x003fe20003800000 */
.L_x_8708:
[----:B------:R-:W-:Y:S01]  /*316e0*/  IMAD.MOV.U32 R13, RZ, RZ, R41 ;  /* 0x000000ffff0d7224 */ /* 0x000fe200078e0029 */
[----:B------:R-:W-:Y:S01]  /*316f0*/  SEL R41, R101, R26, P0 ;  /* 0x0000001a65297207 */ /* 0x000fe20000000000 */
[----:B------:R-:W-:-:S07]  /*31700*/  IMAD.MOV.U32 R105, RZ, RZ, R14 ;  /* 0x000000ffff697224 */ /* 0x000fce00078e000e */
[----:B------:R-:W-:Y:S05]  /*31710*/  WARPSYNC.COLLECTIVE R15, `(.L_x_8709) ;  /* 0x000000000f087348 */ /* 0x000fea0003c00000 */
[----:B------:R0:W1:Y:S02]  /*31720*/  SHFL.IDX P6, R14, R13, R12, R11 ;  /* 0x0000000c0d0e7389 */ /* 0x00006400000c000b */
[----:B01----:R-:W-:Y:S01]  /*31730*/  ENDCOLLECTIVE ;  /* 0x000000000000791b */ /* 0x003fe20003800000 */
.L_x_8709:
[----:B------:R-:W-:Y:S01]  /*31740*/  SEL R43, R28, R105, P0 ;  /* 0x000000691c2b7207 */ /* 0x000fe20000000000 */
[----:B------:R-:W-:Y:S02]  /*31750*/  IMAD.MOV.U32 R13, RZ, RZ, R139 ;  /* 0x000000ffff0d7224 */ /* 0x000fe400078e008b */
[----:B------:R-:W-:Y:S02]  /*31760*/  IMAD.MOV.U32 R12, RZ, RZ, R10 ;  /* 0x000000ffff0c7224 */ /* 0x000fe400078e000a */
[----:B------:R-:W-:-:S07]  /*31770*/  IMAD.MOV.U32 R107, RZ, RZ, R14 ;  /* 0x000000ffff6b7224 */ /* 0x000fce00078e000e */
[----:B------:R-:W-:Y:S05]  /*31780*/  WARPSYNC.COLLECTIVE R15, `(.L_x_8710) ;  /* 0x000000000f087348 */ /* 0x000fea0003c00000 */
[----:B------:R0:W1:Y:S02]  /*31790*/  SHFL.IDX P6, R14, R13, R12, R11 ;  /* 0x0000000c0d0e7389 */ /* 0x00006400000c000b */
[----:B01----:R-:W-:Y:S01]  /*317a0*/  ENDCOLLECTIVE ;  /* 0x000000000000791b */ /* 0x003fe20003800000 */
.L_x_8710:
[----:B------:R-:W-:Y:S02]  /*317b0*/  SEL R42, R30, R107, P0 ;  /* 0x0000006b1e2a7207 */ /* 0x000fe40000000000 */
[----:B------:R-:W-:Y:S01]  /*317c0*/  SEL R2, R107, R30, P0 ;  /* 0x0000001e6b027207 */ /* 0x000fe20000000000 */
[----:B------:R-:W-:Y:S02]  /*317d0*/  IMAD.MOV.U32 R13, RZ, RZ, R109 ;  /* 0x000000ffff0d7224 */ /* 0x000fe400078e006d */
[----:B------:R-:W-:-:S07]  /*317e0*/  IMAD.MOV.U32 R32, RZ, RZ, R14 ;  /* 0x000000ffff207224 */ /* 0x000fce00078e000e */
[----:B------:R-:W-:Y:S05]  /*317f0*/  WARPSYNC.COLLECTIVE R15, `(.L_x_8711) ;  /* 0x000000000f087348 */ /* 0x000fea0003c00000 */
[----:B------:R0:W1:Y:S02]  /*31800*/  SHFL.IDX P6, R14, R13, R12, R11 ;  /* 0x0000000c0d0e7389 */ /* 0x00006400000c000b */
[----:B01----:R-:W-:Y:S01]  /*31810*/  ENDCOLLECTIVE ;  /* 0x000000000000791b */ /* 0x003fe20003800000 */
.L_x_8711:
[----:B------:R-:W-:Y:S02]  /*31820*/  IMAD.MOV.U32 R13, RZ, RZ, R61 ;  /* 0x000000ffff0d7224 */ /* 0x000fe400078e003d */
[----:B------:R-:W-:Y:S01]  /*31830*/  IMAD.MOV.U32 R12, RZ, RZ, R8 ;  /* 0x000000ffff0c7224 */ /* 0x000fe200078e0008 */
[----:B------:R-:W-:-:S07]  /*31840*/  MOV R48, R14 ;  /* 0x0000000e00307202 */ /* 0x000fce0000000f00 */
[----:B------:R-:W-:Y:S05]  /*31850*/  WARPSYNC.COLLECTIVE R15, `(.L_x_8712) ;  /* 0x000000000f087348 */ /* 0x000fea0003c00000 */
[----:B------:R0:W1:Y:S02]  /*31860*/  SHFL.IDX P6, R14, R13, R12, R11 ;  /* 0x0000000c0d0e7389 */ /* 0x00006400000c000b */
[----:B01----:R-:W-:Y:S01]  /*31870*/  ENDCOLLECTIVE ;  /* 0x000000000000791b */ /* 0x003fe20003800000 */
.L_x_8712:
[----:B------:R-:W-:Y:S01]  /*31880*/  IMAD.MOV.U32 R13, RZ, RZ, R45 ;  /* 0x000000ffff0d7224 */ /* 0x000fe200078e002d */
[----:B------:R-:W-:Y:S01]  /*31890*/  SEL R45, R105, R28, P0 ;  /* 0x0000001c692d7207 */ /* 0x000fe20000000000 */
[----:B------:R-:W-:-:S07]  /*318a0*/  IMAD.MOV.U32 R61, RZ, RZ, R14 ;  /* 0x000000ffff3d7224 */ /* 0x000fce00078e000e */
[----:B------:R-:W-:Y:S05]  /*318b0*/  WARPSYNC.COLLECTIVE R15, `(.L_x_8713) ;  /* 0x000000000f087348 */ /* 0x000fea0003c00000 */
[----:B------:R0:W1:Y:S02]  /*318c0*/  SHFL.IDX P6, R14, R13, R12, R11 ;  /* 0x0000000c0d0e7389 */ /* 0x00006400000c000b */
[----:B01----:R-:W-:Y:S01]  /*318d0*/  ENDCOLLECTIVE ;  /* 0x000000000000791b */ /* 0x003fe20003800000 */
.L_x_8713:
[----:B------:R-:W-:Y:S02]  /*318e0*/  IMAD.MOV.U32 R13, RZ, RZ, R137 ;  /* 0x000000ffff0d7224 */ /* 0x000fe400078e0089 */
[----:B------:R-:W-:Y:S02]  /*318f0*/  IMAD.MOV.U32 R12, RZ, RZ, R10 ;  /* 0x000000ffff0c7224 */ /* 0x000fe400078e000a */
[----:B------:R-:W-:-:S07]  /*31900*/  IMAD.MOV.U32 R109, RZ, RZ, R14 ;  /* 0x000000ffff6d7224 */ /* 0x000fce00078e000e */
[----:B------:R-:W-:Y:S05]  /*31910*/  WARPSYNC.COLLECTIVE R15, `(.L_x_8714) ;  /* 0x000000000f087348 */ /* 0x000fea0003c00000 */
[----:B------:R0:W1:Y:S02]  /*31920*/  SHFL.IDX P6, R14, R13, R12, R11 ;  /* 0x0000000c0d0e7389 */ /* 0x00006400000c000b */
[----:B01----:R-:W-:Y:S01]  /*31930*/  ENDCOLLECTIVE ;  /* 0x000000000000791b */ /* 0x003fe20003800000 */
.L_x_8714:
[----:B------:R-:W-:Y:S02]  /*31940*/  SEL R46, R48, R109, P0 ;  /* 0x0000006d302e7207 */ /* 0x000fe40000000000 */
[----:B------:R-:W-:Y:S01]  /*31950*/  SEL R48, R109, R48, P0 ;  /* 0x000000306d307207 */ /* 0x000fe20000000000 */
[----:B------:R-:W-:Y:S02]  /*31960*/  IMAD.MOV.U32 R13, RZ, RZ, R111 ;  /* 0x000000ffff0d7224 */ /* 0x000fe400078e006f */
[----:B------:R-:W-:-:S07]  /*31970*/  IMAD.MOV.U32 R34, RZ, RZ, R14 ;  /* 0x000000ffff227224 */ /* 0x000fce00078e000e */
[----:B------:R-:W-:Y:S05]  /*31980*/  WARPSYNC.COLLECTIVE R15, `(.L_x_8715) ;  /* 0x000000000f087348 */ /* 0x000fea0003c00000 */
[----:B------:R0:W1:Y:S02]  /*31990*/  SHFL.IDX P6, R14, R13, R12, R11 ;  /* 0x0000000c0d0e7389 */ /* 0x00006400000c000b */
[----:B01----:R-:W-:Y:S01]  /*319a0*/  ENDCOLLECTIVE ;  /* 0x000000000000791b */ /* 0x003fe20003800000 */
.L_x_8715:
[----:B------:R-:W-:Y:S01]  /*319b0*/  IMAD.MOV.U32 R13, RZ, RZ, R53 ;  /* 0x000000ffff0d7224 */ /* 0x000fe200078e0035 */
[----:B------:R-:W-:Y:S01]  /*319c0*/  MOV R12, R8 ;  /* 0x00000008000c7202 */ /* 0x000fe20000000f00 */
[----:B------:R-:W-:-:S07]  /*319d0*/  IMAD.MOV.U32 R44, RZ, RZ, R14 ;  /* 0x000000ffff2c7224 */ /* 0x000fce00078e000e */
[----:B------:R-:W-:Y:S05]  /*319e0*/  WARPSYNC.COLLECTIVE R15, `(.L_x_8716) ;  /* 0x000000000f087348 */ /* 0x000fea0003c00000 */
[----:B------:R0:W1:Y:S02]  /*319f0*/  SHFL.IDX P6, R14, R13, R12, R11 ;  /* 0x0000000c0d0e7389 */ /* 0x00006400000c000b */
[----:B01----:R-:W-:Y:S01]  /*31a00*/  ENDCOLLECTIVE ;  /* 0x000000000000791b */ /* 0x003fe20003800000 */
.L_x_8716:
[----:B------:R-:W-:Y:S01]  /*31a10*/  IMAD.MOV.U32 R13, RZ, RZ, R47 ;  /* 0x000000ffff0d7224 */ /* 0x000fe200078e002f */
[----:B------:R-:W-:Y:S01]  /*31a20*/  SEL R47, R32, R61, P0 ;  /* 0x0000003d202f7207 */ /* 0x000fe20000000000 */
[----:B------:R-:W-:-:S07]  /*31a30*/  IMAD.MOV.U32 R53, RZ, RZ, R14 ;  /* 0x000000ffff357224 */ /* 0x000fce00078e000e */
[----:B------:R-:W-:Y:S05]  /*31a40*/  WARPSYNC.COLLECTIVE R15, `(.L_x_8717) ;  /* 0x000000000f087348 */ /* 0x000fea0003c00000 */
[----:B------:R0:W1:Y:S02]  /*31a50*/  SHFL.IDX P6, R14, R13, R12, R11 ;  /* 0x0000000c0d0e7389 */ /* 0x00006400000c000b */
[----:B01----:R-:W-:Y:S01]  /*31a60*/  ENDCOLLECTIVE ;  /* 0x000000000000791b */ /* 0x003fe20003800000 */
.L_x_8717:
[----:B------:R-:W-:Y:S02]  /*31a70*/  IMAD.MOV.U32 R13, RZ, RZ, R135 ;  /* 0x000000ffff0d7224 */ /* 0x000fe400078e0087 */
[----:B------:R-:W-:Y:S02]  /*31a80*/  IMAD.MOV.U32 R12, RZ, RZ, R10 ;  /* 0x000000ffff0c7224 */ /* 0x000fe400078e000a */
[----:B------:R-:W-:-:S07]  /*31a90*/  IMAD.MOV.U32 R111, RZ, RZ, R14 ;  /* 0x000000ffff6f7224 */ /* 0x000fce00078e000e */
[----:B------:R-:W-:Y:S05]  /*31aa0*/  WARPSYNC.COLLECTIVE R15, `(.L_x_8718) ;  /* 0x000000000f087348 */ /* 0x000fea0003c00000 */
[----:B------:R0:W1:Y:S02]  /*31ab0*/  SHFL.IDX P6, R14, R13, R12, R11 ;  /* 0x0000000c0d0e7389 */ /* 0x00006400000c000b */
[----:B01----:R-:W-:Y:S01]  /*31ac0*/  ENDCOLLECTIVE ;  /* 0x000000000000791b */ /* 0x003fe20003800000 */
.L_x_8718:
[----:B------:R-:W-:Y:S02]  /*31ad0*/  SEL R20, R44, R111, P0 ;  /* 0x0000006f2c147207 */ /* 0x000fe40000000000 */
[----:B------:R-:W-:Y:S01]  /*31ae0*/  SEL R44, R111, R44, P0 ;  /* 0x0000002c6f2c7207 */ /* 0x000fe20000000000 */
[----:B------:R-:W-:Y:S02]  /*31af0*/  IMAD.MOV.U32 R13, RZ, RZ, R113 ;  /* 0x000000ffff0d7224 */ /* 0x000fe400078e0071 */
[----:B------:R-:W-:-:S07]  /*31b00*/  IMAD.MOV.U32 R36, RZ, RZ, R14 ;  /* 0x000000ffff247224 */ /* 0x000fce00078e000e */
[----:B------:R-:W-:Y:S05]  /*31b10*/  WARPSYNC.COLLECTIVE R15, `(.L_x_8719) ;  /* 0x000000000f087348 */ /* 0x000fea0003c00000 */
[----:B------:R0:W1:Y:S02]  /*31b20*/  SHFL.IDX P6, R14, R13, R12, R11 ;  /* 0x0000000c0d0e7389 */ /* 0x00006400000c000b */
[----:B01----:R-:W-:Y:S01]  /*31b30*/  ENDCOLLECTIVE ;  /* 0x000000000000791b */ /* 0x003fe20003800000 */
.L_x_8719:
[----:B------:R-:W-:Y:S02]  /*31b40*/  IMAD.MOV.U32 R13, RZ, RZ, R95 ;  /* 0x000000ffff0d7224 */ /* 0x000fe400078e005f */
[----:B------:R-:W-:Y:S02]  /*31b50*/  IMAD.MOV.U32 R12, RZ, RZ, R8 ;  /* 0x000000ffff0c7224 */ /* 0x000fe400078e0008 */
[----:B------:R-:W-:-:S07]  /*31b60*/  IMAD.MOV.U32 R38, RZ, RZ, R14 ;  /* 0x000000ffff267224 */ /* 0x000fce00078e000e */
[----:B------:R-:W-:Y:S05]  /*31b70*/  WARPSYNC.COLLECTIVE R15, `(.L_x_8720) ;  /* 0x000000000f087348 */ /* 0x000fea0003c00000 */
[----:B------:R0:W1:Y:S02]  /*31b80*/  SHFL.IDX P6, R14, R13, R12, R11 ;  /* 0x0000000c0d0e7389 */ /* 0x00006400000c000b */
[----:B01----:R-:W-:Y:S01]  /*31b90*/  ENDCOLLECTIVE ;  /* 0x000000000000791b */ /* 0x003fe20003800000 */
.L_x_8720:
[----:B------:R-:W-:Y:S02]  /*31ba0*/  MOV R13, R49 ;  /* 0x00000031000d7202 */ /* 0x000fe40000000f00 */
[----:B------:R-:W-:Y:S01]  /*31bb0*/  SEL R49, R61, R32, P0 ;  /* 0x000000203d317207 */ /* 0x000fe20000000000 */
[----:B------:R-:W-:-:S07]  /*31bc0*/  IMAD.MOV.U32 R95, RZ, RZ, R14 ;  /* 0x000000ffff5f7224 */ /* 0x000fce00078e000e */
[----:B------:R-:W-:Y:S05]  /*31bd0*/  WARPSYNC.COLLECTIVE R15, `(.L_x_8721) ;  /* 0x000000000f087348 */ /* 0x000fea0003c00000 */
[----:B------:R0:W1:Y:S02]  /*31be0*/  SHFL.IDX P6, R14, R13, R12, R11 ;  /* 0x0000000c0d0e7389 */ /* 0x00006400000c000b */
[----:B01----:R-:W-:Y:S01]  /*31bf0*/  ENDCOLLECTIVE ;  /* 0x000000000000791b */ /* 0x003fe20003800000 */
.L_x_8721:
[----:B------:R-:W-:Y:S01]  /*31c00*/  SEL R61, R95, R36, P0 ;  /* 0x000000245f3d7207 */ /* 0x000fe20000000000 */
[----:B------:R-:W-:Y:S02]  /*31c10*/  IMAD.MOV.U32 R13, RZ, RZ, R133 ;  /* 0x000000ffff0d7224 */ /* 0x000fe400078e0085 */
[----:B------:R-:W-:Y:S02]  /*31c20*/  IMAD.MOV.U32 R12, RZ, RZ, R10 ;  /* 0x000000ffff0c7224 */ /* 0x000fe400078e000a */
[----:B------:R-:W-:-:S07]  /*31c30*/  IMAD.MOV.U32 R113, RZ, RZ, R14 ;  /* 0x000000ffff717224 */ /* 0x000fce00078e000e */
[----:B------:R-:W-:Y:S05]  /*31c40*/  WARPSYNC.COLLECTIVE R15, `(.L_x_8722) ;  /* 0x000000000f087348 */ /* 0x000fea0003c00000 */
[----:B------:R0:W1:Y:S02]  /*31c50*/  SHFL.IDX P6, R14, R13, R12, R11 ;  /* 0x0000000c0d0e7389 */ /* 0x00006400000c000b */
[----:B01----:R-:W-:Y:S01]  /*31c60*/  ENDCOLLECTIVE ;  /* 0x000000000000791b */ /* 0x003fe20003800000 */
.L_x_8722:
[----:B------:R-:W-:Y:S02]  /*31c70*/  SEL R50, R38, R113, P0 ;  /* 0x0000007126327207 */ /* 0x000fe40000000000 */
[----:B------:R-:W-:Y:S01]  /*31c80*/  SEL R114, R113, R38, P0 ;  /* 0x0000002671727207 */ /* 0x000fe20000000000 */
[----:B------:R-:W-:Y:S02]  /*31c90*/  IMAD.MOV.U32 R13, RZ, RZ, R117 ;  /* 0x000000ffff0d7224 */ /* 0x000fe400078e0075 */
[----:B------:R-:W-:-:S07]  /*31ca0*/  IMAD.MOV.U32 R52, RZ, RZ, R14 ;  /* 0x000000ffff347224 */ /* 0x000fce00078e000e */
[----:B------:R-:W-:Y:S05]  /*31cb0*/  WARPSYNC.COLLECTIVE R15, `(.L_x_8723) ;  /* 0x000000000f087348 */ /* 0x000fea0003c00000 */
[----:B------:R0:W1:Y:S02]  /*31cc0*/  SHFL.IDX P6, R14, R13, R12, R11 ;  /* 0x0000000c0d0e7389 */ /* 0x00006400000c000b */
[----:B01----:R-:W-:Y:S01]  /*31cd0*/  ENDCOLLECTIVE ;  /* 0x000000000000791b */ /* 0x003fe20003800000 */
.L_x_8723:
[----:B------:R-:W-:Y:S02]  /*31ce0*/  IMAD.MOV.U32 R13, RZ, RZ, R115 ;  /* 0x000000ffff0d7224 */ /* 0x000fe400078e0073 */
[----:B------:R-:W-:Y:S02]  /*31cf0*/  IMAD.MOV.U32 R12, RZ, RZ, R8 ;  /* 0x000000ffff0c7224 */ /* 0x000fe400078e0008 */
[----:B------:R-:W-:-:S07]  /*31d00*/  IMAD.MOV.U32 R54, RZ, RZ, R14 ;  /* 0x000000ffff367224 */ /* 0x000fce00078e000e */
[----:B------:R-:W-:Y:S05]  /*31d10*/  WARPSYNC.COLLECTIVE R15, `(.L_x_8724) ;  /* 0x000000000f087348 */ /* 0x000fea0003c00000 */
[----:B------:R0:W1:Y:S02]  /*31d20*/  SHFL.IDX P6, R14, R13, R12, R11 ;  /* 0x0000000c0d0e7389 */ /* 0x00006400000c000b */
[----:B01----:R-:W-:Y:S01]  /*31d30*/  ENDCOLLECTIVE ;  /* 0x000000000000791b */ /* 0x003fe20003800000 */
.L_x_8724:
[----:B------:R-:W-:Y:S01]  /*31d40*/  IMAD.MOV.U32 R13, RZ, RZ, R55 ;  /* 0x000000ffff0d7224 */ /* 0x000fe200078e0037 */
[----:B------:R-:W-:Y:S01]  /*31d50*/  SEL R55, R36, R95, P0 ;  /* 0x0000005f24377207 */ /* 0x000fe20000000000 */
[----:B------:R-:W-:-:S07]  /*31d60*/  IMAD.MOV.U32 R115, RZ, RZ, R14 ;  /* 0x000000ffff737224 */ /* 0x000fce00078e000e */
[----:B------:R-:W-:Y:S05]  /*31d70*/  WARPSYNC.COLLECTIVE R15, `(.L_x_8725) ;  /* 0x000000000f087348 */ /* 0x000fea0003c00000 */
[----:B------:R0:W1:Y:S02]  /*31d80*/  SHFL.IDX P6, R14, R13, R12, R11 ;  /* 0x0000000c0d0e7389 */ /* 0x00006400000c000b */
[----:B01----:R-:W-:Y:S01]  /*31d90*/  ENDCOLLECTIVE ;  /* 0x000000000000791b */ /* 0x003fe20003800000 */
.L_x_8725:
        /* <DEDUP_REMOVED lines=8> */
.L_x_8726:
[----:B------:R-:W-:Y:S02]  /*31e20*/  SEL R116, R54, R117, P0 ;  /* 0x0000007536747207 */ /* 0x000fe40000000000 */
[----:B------:R-:W-:Y:S01]  /*31e30*/  SEL R118, R117, R54, P0 ;  /* 0x0000003675767207 */ /* 0x000fe20000000000 */
[----:B------:R-:W-:Y:S02]  /*31e40*/  IMAD.MOV.U32 R13, RZ, RZ, R121 ;  /* 0x000000ffff0d7224 */ /* 0x000fe400078e0079 */
[----:B------:R-:W-:-:S07]  /*31e50*/  IMAD.MOV.U32 R56, RZ, RZ, R14 ;  /* 0x000000ffff387224 */ /* 0x000fce00078e000e */
[----:B------:R-:W-:Y:S05]  /*31e60*/  WARPSYNC.COLLECTIVE R15, `(.L_x_8727) ;  /* 0x000000000f087348 */ /* 0x000fea0003c00000 */
[----:B------:R0:W1:Y:S02]  /*31e70*/  SHFL.IDX P6, R14, R13, R12, R11 ;  /* 0x0000000c0d0e7389 */ /* 0x00006400000c000b */
[----:B01----:R-:W-:Y:S01]  /*31e80*/  ENDCOLLECTIVE ;  /* 0x000000000000791b */ /* 0x003fe20003800000 */
.L_x_8727:
[----:B------:R-:W-:Y:S02]  /*31e90*/  IMAD.MOV.U32 R13, RZ, RZ, R119 ;  /* 0x000000ffff0d7224 */ /* 0x000fe400078e0077 */
[----:B------:R-:W-:Y:S02]  /*31ea0*/  IMAD.MOV.U32 R12, RZ, RZ, R8 ;  /* 0x000000ffff0c7224 */ /* 0x000fe400078e0008 */
[----:B------:R-:W-:-:S07]  /*31eb0*/  IMAD.MOV.U32 R58, RZ, RZ, R14 ;  /* 0x000000ffff3a7224 */ /* 0x000fce00078e000e */
[----:B------:R-:W-:Y:S05]  /*31ec0*/  WARPSYNC.COLLECTIVE R15, `(.L_x_8728) ;  /* 0x000000000f087348 */ /* 0x000fea0003c00000 */
[----:B------:R0:W1:Y:S02]  /*31ed0*/  SHFL.IDX P6, R14, R13, R12, R11 ;  /* 0x0000000c0d0e7389 */ /* 0x00006400000c000b */
[----:B01----:R-:W-:Y:S01]  /*31ee0*/  ENDCOLLECTIVE ;  /* 0x000000000000791b */ /* 0x003fe20003800000 */
.L_x_8728:
[----:B------:R-:W-:Y:S01]  /*31ef0*/  IMAD.MOV.U32 R13, RZ, RZ, R51 ;  /* 0x000000ffff0d7224 */ /* 0x000fe200078e0033 */
[----:B------:R-:W-:Y:S02]  /*31f00*/  SEL R51, R34, R53, P0 ;  /* 0x0000003522337207 */ /* 0x000fe40000000000 */
[----:B------:R-:W-:Y:S01]  /*31f10*/  SEL R53, R53, R34, P0 ;  /* 0x0000002235357207 */ /* 0x000fe20000000000 */
[----:B------:R-:W-:-:S07]  /*31f20*/  IMAD.MOV.U32 R119, RZ, RZ, R14 ;  /* 0x000000ffff777224 */ /* 0x000fce00078e000e */
[----:B------:R-:W-:Y:S05]  /*31f30*/  WARPSYNC.COLLECTIVE R15, `(.L_x_8729) ;  /* 0x000000000f087348 */ /* 0x000fea0003c00000 */
[----:B------:R0:W1:Y:S02]  /*31f40*/  SHFL.IDX P6, R14, R13, R12, R11 ;  /* 0x0000000c0d0e7389 */ /* 0x00006400000c000b */
[----:B01----:R-:W-:Y:S01]  /*31f50*/  ENDCOLLECTIVE ;  /* 0x000000000000791b */ /* 0x003fe20003800000 */
.L_x_8729:
        /* <DEDUP_REMOVED lines=8> */
.L_x_8730:
[----:B------:R-:W-:Y:S02]  /*31fe0*/  SEL R52, R58, R121, P0 ;  /* 0x000000793a347207 */ /* 0x000fe40000000000 */
[----:B------:R-:W-:Y:S01]  /*31ff0*/  SEL R54, R121, R58, P0 ;  /* 0x0000003a79367207 */ /* 0x000fe20000000000 */
[----:B------:R-:W-:Y:S01]  /*32000*/  IMAD.MOV.U32 R13, RZ, RZ, R127 ;  /* 0x000000ffff0d7224 */ /* 0x000fe200078e007f */
[----:B------:R-:W-:-:S07]  /*32010*/  MOV R60, R14 ;  /* 0x0000000e003c7202 */ /* 0x000fce0000000f00 */
[----:B------:R-:W-:Y:S05]  /*32020*/  WARPSYNC.COLLECTIVE R15, `(.L_x_8731) ;  /* 0x000000000f087348 */ /* 0x000fea0003c00000 */
[----:B------:R0:W1:Y:S02]  /*32030*/  SHFL.IDX P6, R14, R13, R12, R11 ;  /* 0x0000000c0d0e7389 */ /* 0x00006400000c000b */
[----:B01----:R-:W-:Y:S01]  /*32040*/  ENDCOLLECTIVE ;  /* 0x000000000000791b */ /* 0x003fe20003800000 */
.L_x_8731:
[----:B------:R-:W-:Y:S02]  /*32050*/  IMAD.MOV.U32 R13, RZ, RZ, R123 ;  /* 0x000000ffff0d7224 */ /* 0x000fe400078e007b */
[----:B------:R-:W-:Y:S02]  /*32060*/  IMAD.MOV.U32 R12, RZ, RZ, R8 ;  /* 0x000000ffff0c7224 */ /* 0x000fe400078e0008 */
[----:B------:R-:W-:-:S07]  /*32070*/  IMAD.MOV.U32 R70, RZ, RZ, R14 ;  /* 0x000000ffff467224 */ /* 0x000fce00078e000e */
[----:B------:R-:W-:Y:S05]  /*32080*/  WARPSYNC.COLLECTIVE R15, `(.L_x_8732) ;  /* 0x000000000f087348 */ /* 0x000fea0003c00000 */
[----:B------:R0:W1:Y:S02]  /*32090*/  SHFL.IDX P6, R14, R13, R12, R11 ;  /* 0x0000000c0d0e7389 */ /* 0x00006400000c000b */
[----:B01----:R-:W-:Y:S01]  /*320a0*/  ENDCOLLECTIVE ;  /* 0x000000000000791b */ /* 0x003fe20003800000 */
.L_x_8732:
[----:B------:R-:W-:Y:S02]  /*320b0*/  IMAD.MOV.U32 R13, RZ, RZ, R83 ;  /* 0x000000ffff0d7224 */ /* 0x000fe400078e0053 */
[----:B------:R-:W-:-:S07]  /*320c0*/  IMAD.MOV.U32 R123, RZ, RZ, R14 ;  /* 0x000000ffff7b7224 */ /* 0x000fce00078e000e */
[----:B------:R-:W-:Y:S05]  /*320d0*/  WARPSYNC.COLLECTIVE R15, `(.L_x_8733) ;  /* 0x000000000f087348 */ /* 0x000fea0003c00000 */
[----:B------:R0:W1:Y:S02]  /*320e0*/  SHFL.IDX P6, R14, R13, R12, R11 ;  /* 0x0000000c0d0e7389 */ /* 0x00006400000c000b */
[----:B01----:R-:W-:Y:S01]  /*320f0*/  ENDCOLLECTIVE ;  /* 0x000000000000791b */ /* 0x003fe20003800000 */
.L_x_8733:
[----:B------:R-:W-:Y:S02]  /*32100*/  IMAD.MOV.U32 R13, RZ, RZ, R93 ;  /* 0x000000ffff0d7224 */ /* 0x000fe400078e005d */
[----:B------:R-:W-:Y:S02]  /*32110*/  IMAD.MOV.U32 R12, RZ, RZ, R10 ;  /* 0x000000ffff0c7224 */ /* 0x000fe400078e000a */
[----:B------:R-:W-:-:S07]  /*32120*/  IMAD.MOV.U32 R83, RZ, RZ, R14 ;  /* 0x000000ffff537224 */ /* 0x000fce00078e000e */
[----:B------:R-:W-:Y:S05]  /*32130*/  WARPSYNC.COLLECTIVE R15, `(.L_x_8734) ;  /* 0x000000000f087348 */ /* 0x000fea0003c00000 */
[----:B------:R0:W1:Y:S02]  /*32140*/  SHFL.IDX P6, R14, R13, R12, R11 ;  /* 0x0000000c0d0e7389 */ /* 0x00006400000c000b */
[----:B01----:R-:W-:Y:S01]  /*32150*/  ENDCOLLECTIVE ;  /* 0x000000000000791b */ /* 0x003fe20003800000 */
.L_x_8734:
[----:B------:R-:W-:Y:S02]  /*32160*/  SEL R68, R70, R83, P0 ;  /* 0x0000005346447207 */ /* 0x000fe40000000000 */
[----:B------:R-:W-:Y:S01]  /*32170*/  SEL R70, R83, R70, P0 ;  /* 0x0000004653467207 */ /* 0x000fe20000000000 */
[----:B------:R-:W-:Y:S02]  /*32180*/  IMAD.MOV.U32 R83, RZ, RZ, RZ ;  /* 0x000000ffff537224 */ /* 0x000fe400078e00ff */
[----:B------:R-:W-:Y:S02]  /*32190*/  IMAD.MOV.U32 R13, RZ, RZ, R91 ;  /* 0x000000ffff0d7224 */ /* 0x000fe400078e005b */
[----:B------:R-:W-:-:S07]  /*321a0*/  IMAD.MOV.U32 R93, RZ, RZ, R14 ;  /* 0x000000ffff5d7224 */ /* 0x000fce00078e000e */
[----:B------:R-:W-:Y:S05]  /*321b0*/  WARPSYNC.COLLECTIVE R15, `(.L_x_8735) ;  /* 0x000000000f087348 */ /* 0x000fea0003c00000 */
[----:B------:R0:W1:Y:S02]  /*321c0*/  SHFL.IDX P6, R14, R13, R12, R11 ;  /* 0x0000000c0d0e7389 */ /* 0x00006400000c000b */
[----:B01----:R-:W-:Y:S01]  /*321d0*/  ENDCOLLECTIVE ;  /* 0x000000000000791b */ /* 0x003fe20003800000 */
.L_x_8735:
[----:B------:R-:W-:Y:S01]  /*321e0*/  IMAD.MOV.U32 R13, RZ, RZ, R71 ;  /* 0x000000ffff0d7224 */ /* 0x000fe200078e0047 */
[----:B------:R-:W-:Y:S01]  /*321f0*/  SEL R71, R123, R60, P0 ;  /* 0x0000003c7b477207 */ /* 0x000fe20000000000 */
[----:B------:R-:W-:Y:S01]  /*32200*/  IMAD.MOV.U32 R12, RZ, RZ, R8 ;  /* 0x000000ffff0c7224 */ /* 0x000fe200078e0008 */
[----:B------:R-:W-:-:S07]  /*32210*/  MOV R91, R14 ;  /* 0x0000000e005b7202 */ /* 0x000fce0000000f00 */
[----:B------:R-:W-:Y:S05]  /*32220*/  WARPSYNC.COLLECTIVE R15, `(.L_x_8736) ;  /* 0x000000000f087348 */ /* 0x000fea0003c00000 */
[----:B------:R0:W1:Y:S02]  /*32230*/  SHFL.IDX P6, R14, R13, R12, R11 ;  /* 0x0000000c0d0e7389 */ /* 0x00006400000c000b */
[----:B01----:R-:W-:Y:S01]  /*32240*/  ENDCOLLECTIVE ;  /* 0x000000000000791b */ /* 0x003fe20003800000 */
.L_x_8736:
[----:B------:R-:W-:Y:S01]  /*32250*/  IMAD.MOV.U32 R13, RZ, RZ, R69 ;  /* 0x000000ffff0d7224 */ /* 0x000fe200078e0045 */
[----:B------:R-:W-:Y:S01]  /*32260*/  SEL R69, R60, R123, P0 ;  /* 0x0000007b3c457207 */ /* 0x000fe20000000000 */
[----:B------:R-:W-:-:S07]  /*32270*/  IMAD.MOV.U32 R62, RZ, RZ, R14 ;  /* 0x000000ffff3e7224 */ /* 0x000fce00078e000e */
[----:B------:R-:W-:Y:S05]  /*32280*/  WARPSYNC.COLLECTIVE R15, `(.L_x_8737) ;  /* 0x000000000f087348 */ /* 0x000fea0003c00000 */
[----:B------:R0:W1:Y:S02]  /*32290*/  SHFL.IDX P6, R14, R13, R12, R11 ;  /* 0x0000000c0d0e7389 */ /* 0x00006400000c000b */
[----:B01----:R-:W-:Y:S01]  /*322a0*/  ENDCOLLECTIVE ;  /* 0x000000000000791b */ /* 0x003fe20003800000 */
.L_x_8737:
[----:B------:R-:W-:Y:S02]  /*322b0*/  IMAD.MOV.U32 R13, RZ, RZ, R87 ;  /* 0x000000ffff0d7224 */ /* 0x000fe400078e0057 */
[----:B------:R-:W-:Y:S02]  /*322c0*/  IMAD.MOV.U32 R12, RZ, RZ, R10 ;  /* 0x000000ffff0c7224 */ /* 0x000fe400078e000a */
[----:B------:R-:W-:-:S07]  /*322d0*/  IMAD.MOV.U32 R72, RZ, RZ, R14 ;  /* 0x000000ffff487224 */ /* 0x000fce00078e000e */
[----:B------:R-:W-:Y:S05]  /*322e0*/  WARPSYNC.COLLECTIVE R15, `(.L_x_8738) ;  /* 0x000000000f087348 */ /* 0x000fea0003c00000 */
[----:B------:R0:W1:Y:S02]  /*322f0*/  SHFL.IDX P6, R14, R13, R12, R11 ;  /* 0x0000000c0d0e7389 */ /* 0x00006400000c000b */
[----:B01----:R-:W-:Y:S01]  /*32300*/  ENDCOLLECTIVE ;  /* 0x000000000000791b */ /* 0x003fe20003800000 */
.L_x_8738:
[----:B------:R-:W-:Y:S02]  /*32310*/  SEL R56, R91, R72, P0 ;  /* 0x000000485b387207 */ /* 0x000fe40000000000 */
[----:B------:R-:W-:Y:S01]  /*32320*/  SEL R58, R72, R91, P0 ;  /* 0x0000005b483a7207 */ /* 0x000fe20000000000 */
[----:B------:R-:W-:Y:S02]  /*32330*/  IMAD.MOV.U32 R13, RZ, RZ, R85 ;  /* 0x000000ffff0d7224 */ /* 0x000fe400078e0055 */
[----:B------:R-:W-:-:S07]  /*32340*/  IMAD.MOV.U32 R87, RZ, RZ, R14 ;  /* 0x000000ffff577224 */ /* 0x000fce00078e000e */
[----:B------:R-:W-:Y:S05]  /*32350*/  WARPSYNC.COLLECTIVE R15, `(.L_x_8739) ;  /* 0x000000000f087348 */ /* 0x000fea0003c00000 */
[----:B------:R0:W1:Y:S02]  /*32360*/  SHFL.IDX P6, R14, R13, R12, R11 ;  /* 0x0000000c0d0e7389 */ /* 0x00006400000c000b */
[----:B01----:R-:W-:Y:S01]  /*32370*/  ENDCOLLECTIVE ;  /* 0x000000000000791b */ /* 0x003fe20003800000 */
.L_x_8739:
[----:B------:R-:W-:Y:S01]  /*32380*/  IMAD.MOV.U32 R13, RZ, RZ, R73 ;  /* 0x000000ffff0d7224 */ /* 0x000fe200078e0049 */
[----:B------:R-:W-:Y:S01]  /*32390*/  MOV R12, R8 ;  /* 0x00000008000c7202 */ /* 0x000fe20000000f00 */
[----:B------:R-:W-:-:S07]  /*323a0*/  IMAD.MOV.U32 R85, RZ, RZ, R14 ;  /* 0x000000ffff557224 */ /* 0x000fce00078e000e */
[----:B------:R-:W-:Y:S05]  /*323b0*/  WARPSYNC.COLLECTIVE R15, `(.L_x_8740) ;  /* 0x000000000f087348 */ /* 0x000fea0003c00000 */
[----:B------:R0:W1:Y:S02]  /*323c0*/  SHFL.IDX P6, R14, R13, R12, R11 ;  /* 0x0000000c0d0e7389 */ /* 0x00006400000c000b */
[----:B01----:R-:W-:Y:S01]  /*323d0*/  ENDCOLLECTIVE ;  /* 0x000000000000791b */ /* 0x003fe20003800000 */
.L_x_8740:
[----:B------:R-:W-:Y:S02]  /*323e0*/  IMAD.MOV.U32 R13, RZ, RZ, R65 ;  /* 0x000000ffff0d7224 */ /* 0x000fe400078e0041 */
[----:B------:R-:W-:-:S07]  /*323f0*/  IMAD.MOV.U32 R74, RZ, RZ, R14 ;  /* 0x000000ffff4a7224 */ /* 0x000fce00078e000e */
[----:B------:R-:W-:Y:S05]  /*32400*/  WARPSYNC.COLLECTIVE R15, `(.L_x_8741) ;  /* 0x000000000f087348 */ /* 0x000fea0003c00000 */
[----:B------:R0:W1:Y:S02]  /*32410*/  SHFL.IDX P6, R14, R13, R12, R11 ;  /* 0x0000000c0d0e7389 */ /* 0x00006400000c000b */
[----:B01----:R-:W-:Y:S01]  /*32420*/  ENDCOLLECTIVE ;  /* 0x000000000000791b */ /* 0x003fe20003800000 */
.L_x_8741:
[----:B------:R-:W-:Y:S01]  /*32430*/  SEL R65, R74, R87, P0 ;  /* 0x000000574a417207 */ /* 0x000fe20000000000 */
[----:B------:R-:W-:Y:S02]  /*32440*/  IMAD.MOV.U32 R13, RZ, RZ, R81 ;  /* 0x000000ffff0d7224 */ /* 0x000fe400078e0051 */
[----:B------:R-:W-:Y:S02]  /*32450*/  IMAD.MOV.U32 R12, RZ, RZ, R10 ;  /* 0x000000ffff0c7224 */ /* 0x000fe400078e000a */
[----:B------:R-:W-:-:S07]  /*32460*/  IMAD.MOV.U32 R76, RZ, RZ, R14 ;  /* 0x000000ffff4c7224 */ /* 0x000fce00078e000e */
[----:B------:R-:W-:Y:S05]  /*32470*/  WARPSYNC.COLLECTIVE R15, `(.L_x_8742) ;  /* 0x000000000f087348 */ /* 0x000fea0003c00000 */
[----:B------:R0:W1:Y:S02]  /*32480*/  SHFL.IDX P6, R14, R13, R12, R11 ;  /* 0x0000000c0d0e7389 */ /* 0x00006400000c000b */
[----:B01----:R-:W-:Y:S01]  /*32490*/  ENDCOLLECTIVE ;  /* 0x000000000000791b */ /* 0x003fe20003800000 */
.L_x_8742:
[----:B------:R-:W-:Y:S01]  /*324a0*/  SEL R60, R85, R76, P0 ;  /* 0x0000004c553c7207 */ /* 0x000fe20000000000 */
[----:B------:R-:W-:Y:S02]  /*324b0*/  IMAD.MOV.U32 R13, RZ, RZ, R79 ;  /* 0x000000ffff0d7224 */ /* 0x000fe400078e004f */
[----:B------:R-:W-:-:S07]  /*324c0*/  IMAD.MOV.U32 R81, RZ, RZ, R14 ;  /* 0x000000ffff517224 */ /* 0x000fce00078e000e */
[----:B------:R-:W-:Y:S05]  /*324d0*/  WARPSYNC.COLLECTIVE R15, `(.L_x_8743) ;  /* 0x000000000f087348 */ /* 0x000fea0003c00000 */
[----:B------:R0:W1:Y:S02]  /*324e0*/  SHFL.IDX P6, R14, R13, R12, R11 ;  /* 0x0000000c0d0e7389 */ /* 0x00006400000c000b */
[----:B01----:R-:W-:Y:S01]  /*324f0*/  ENDCOLLECTIVE ;  /* 0x000000000000791b */ /* 0x003fe20003800000 */
.L_x_8743:
[----:B------:R-:W-:Y:S01]  /*32500*/  IMAD.MOV.U32 R13, RZ, RZ, R63 ;  /* 0x000000ffff0d7224 */ /* 0x000fe200078e003f */
[----:B------:R-:W-:Y:S01]  /*32510*/  SEL R63, R87, R74, P0 ;  /* 0x0000004a573f7207 */ /* 0x000fe20000000000 */
[----:B------:R-:W-:Y:S02]  /*32520*/  IMAD.MOV.U32 R12, RZ, RZ, R8 ;  /* 0x000000ffff0c7224 */ /* 0x000fe400078e0008 */
[----:B------:R-:W-:-:S07]  /*32530*/  IMAD.MOV.U32 R78, RZ, RZ, R14 ;  /* 0x000000ffff4e7224 */ /* 0x000fce00078e000e */
[----:B------:R-:W-:Y:S05]  /*32540*/  WARPSYNC.COLLECTIVE R15, `(.L_x_8744) ;  /* 0x000000000f087348 */ /* 0x000fea0003c00000 */
[----:B------:R0:W1:Y:S02]  /*32550*/  SHFL.IDX P6, R14, R13, R12, R11 ;  /* 0x0000000c0d0e7389 */ /* 0x00006400000c000b */
[----:B01----:R-:W-:Y:S01]  /*32560*/  ENDCOLLECTIVE ;  /* 0x000000000000791b */ /* 0x003fe20003800000 */
.L_x_8744:
[----:B------:R-:W-:Y:S02]  /*32570*/  MOV R13, R59 ;  /* 0x0000003b000d7202 */ /* 0x000fe40000000f00 */
[----:B------:R-:W-:Y:S01]  /*32580*/  SEL R59, R62, R93, P0 ;  /* 0x0000005d3e3b7207 */ /* 0x000fe20000000000 */
[----:B------:R-:W-:-:S07]  /*32590*/  IMAD.MOV.U32 R104, RZ, RZ, R14 ;  /* 0x000000ffff687224 */ /* 0x000fce00078e000e */
[----:B------:R-:W-:Y:S05]  /*325a0*/  WARPSYNC.COLLECTIVE R15, `(.L_x_8745) ;  /* 0x000000000f087348 */ /* 0x000fea0003c00000 */
[----:B------:R0:W1:Y:S02]  /*325b0*/  SHFL.IDX P6, R14, R13, R12, R11 ;  /* 0x0000000c0d0e7389 */ /* 0x00006400000c000b */
[----:B01----:R-:W-:Y:S01]  /*325c0*/  ENDCOLLECTIVE ;  /* 0x000000000000791b */ /* 0x003fe20003800000 */
.L_x_8745:
        /* <DEDUP_REMOVED lines=8> */
.L_x_8746:
[----:B------:R-:W-:Y:S02]  /*32650*/  IMAD.MOV.U32 R13, RZ, RZ, R75 ;  /* 0x000000ffff0d7224 */ /* 0x000fe400078e004b */
[----:B------:R-:W-:-:S07]  /*32660*/  IMAD.MOV.U32 R106, RZ, RZ, R14 ;  /* 0x000000ffff6a7224 */ /* 0x000fce00078e000e */
[----:B------:R-:W-:Y:S05]  /*32670*/  WARPSYNC.COLLECTIVE R15, `(.L_x_8747) ;  /* 0x000000000f087348 */ /* 0x000fea0003c00000 */
[----:B------:R0:W1:Y:S02]  /*32680*/  SHFL.IDX P6, R14, R13, R12, R11 ;  /* 0x0000000c0d0e7389 */ /* 0x00006400000c000b */
[----:B01----:R-:W-:Y:S01]  /*32690*/  ENDCOLLECTIVE ;  /* 0x000000000000791b */ /* 0x003fe20003800000 */
.L_x_8747:
[----:B------:R-:W-:Y:S01]  /*326a0*/  IMAD.MOV.U32 R13, RZ, RZ, R57 ;  /* 0x000000ffff0d7224 */ /* 0x000fe200078e0039 */
        /* <DEDUP_REMOVED lines=9> */
.L_x_8748:
[----:B------:R-:W-:Y:S02]  /*32740*/  IMAD.MOV.U32 R13, RZ, RZ, R35 ;  /* 0x000000ffff0d7224 */ /* 0x000fe400078e0023 */
[----:B------:R-:W-:-:S07]  /*32750*/  IMAD.MOV.U32 R129, RZ, RZ, R14 ;  /* 0x000000ffff817224 */ /* 0x000fce00078e000e */
[----:B------:R-:W-:Y:S05]  /*32760*/  WARPSYNC.COLLECTIVE R15, `(.L_x_8749) ;  /* 0x000000000f087348 */ /* 0x000fea0003c00000 */
[----:B------:R0:W1:Y:S02]  /*32770*/  SHFL.IDX P6, R14, R13, R12, R11 ;  /* 0x0000000c0d0e7389 */ /* 0x00006400000c000b */
[----:B01----:R-:W-:Y:S01]  /*32780*/  ENDCOLLECTIVE ;  /* 0x000000000000791b */ /* 0x003fe20003800000 */
.L_x_8749:
        /* <DEDUP_REMOVED lines=8> */
.L_x_8750:
[----:B------:R-:W-:Y:S02]  /*32810*/  SEL R104, R75, R108, P0 ;  /* 0x0000006c4b687207 */ /* 0x000fe40000000000 */
[----:B------:R-:W-:Y:S01]  /*32820*/  SEL R128, R108, R75, P0 ;  /* 0x0000004b6c807207 */ /* 0x000fe20000000000 */
[----:B------:R-:W-:Y:S02]  /*32830*/  IMAD.MOV.U32 R13, RZ, RZ, R39 ;  /* 0x000000ffff0d7224 */ /* 0x000fe400078e0027 */
[----:B------:R-:W-:-:S07]  /*32840*/  IMAD.MOV.U32 R37, RZ, RZ, R14 ;  /* 0x000000ffff257224 */ /* 0x000fce00078e000e */
[----:B------:R-:W-:Y:S05]  /*32850*/  WARPSYNC.COLLECTIVE R15, `(.L_x_8751) ;  /* 0x000000000f087348 */ /* 0x000fea0003c00000 */
[----:B------:R0:W1:Y:S02]  /*32860*/  SHFL.IDX P6, R14, R13, R12, R11 ;  /* 0x0000000c0d0e7389 */ /* 0x00006400000c000b */
[----:B01----:R-:W-:Y:S01]  /*32870*/  ENDCOLLECTIVE ;  /* 0x000000000000791b */ /* 0x003fe20003800000 */
.L_x_8751:
[----:B------:R-:W-:Y:S02]  /*32880*/  IMAD.MOV.U32 R13, RZ, RZ, R33 ;  /* 0x000000ffff0d7224 */ /* 0x000fe400078e0021 */
[----:B------:R-:W-:Y:S02]  /*32890*/  IMAD.MOV.U32 R12, RZ, RZ, R8 ;  /* 0x000000ffff0c7224 */ /* 0x000fe400078e0008 */
[----:B------:R-:W-:-:S07]  /*328a0*/  IMAD.MOV.U32 R39, RZ, RZ, R14 ;  /* 0x000000ffff277224 */ /* 0x000fce00078e000e */
[----:B------:R-:W-:Y:S05]  /*328b0*/  WARPSYNC.COLLECTIVE R15, `(.L_x_8752) ;  /* 0x000000000f087348 */ /* 0x000fea0003c00000 */
[----:B------:R0:W1:Y:S02]  /*328c0*/  SHFL.IDX P6, R14, R13, R12, R11 ;  /* 0x0000000c0d0e7389 */ /* 0x00006400000c000b */
[----:B01----:R-:W-:Y:S01]  /*328d0*/  ENDCOLLECTIVE ;  /* 0x000000000000791b */ /* 0x003fe20003800000 */
.L_x_8752:
[----:B------:R-:W-:Y:S02]  /*328e0*/  IMAD.MOV.U32 R13, RZ, RZ, R31 ;  /* 0x000000ffff0d7224 */ /* 0x000fe400078e001f */
[----:B------:R-:W-:-:S07]  /*328f0*/  IMAD.MOV.U32 R110, RZ, RZ, R14 ;  /* 0x000000ffff6e7224 */ /* 0x000fce00078e000e */
[----:B------:R-:W-:Y:S05]  /*32900*/  WARPSYNC.COLLECTIVE R15, `(.L_x_8753) ;  /* 0x000000000f087348 */ /* 0x000fea0003c00000 */
[----:B------:R0:W1:Y:S02]  /*32910*/  SHFL.IDX P6, R14, R13, R12, R11 ;  /* 0x0000000c0d0e7389 */ /* 0x00006400000c000b */
[----:B01----:R-:W-:Y:S01]  /*32920*/  ENDCOLLECTIVE ;  /* 0x000000000000791b */ /* 0x003fe20003800000 */
.L_x_8753:
        /* <DEDUP_REMOVED lines=8> */
.L_x_8754:
[----:B------:R-:W-:Y:S02]  /*329b0*/  SEL R106, R39, R112, P0 ;  /* 0x00000070276a7207 */ /* 0x000fe40000000000 */
[----:B------:R-:W-:Y:S01]  /*329c0*/  SEL R112, R112, R39, P0 ;  /* 0x0000002770707207 */ /* 0x000fe20000000000 */
[----:B------:R-:W-:Y:S01]  /*329d0*/  IMAD.MOV.U32 R13, RZ, RZ, R27 ;  /* 0x000000ffff0d7224 */ /* 0x000fe200078e001b */
[----:B------:R-:W-:-:S07]  /*329e0*/  MOV R29, R14 ;  /* 0x0000000e001d7202 */ /* 0x000fce0000000f00 */
[----:B------:R-:W-:Y:S05]  /*329f0*/  WARPSYNC.COLLECTIVE R15, `(.L_x_8755) ;  /* 0x000000000f087348 */ /* 0x000fea0003c00000 */
[----:B------:R0:W1:Y:S02]  /*32a00*/  SHFL.IDX P6, R14, R13, R12, R11 ;  /* 0x0000000c0d0e7389 */ /* 0x00006400000c000b */
[----:B01----:R-:W-:Y:S01]  /*32a10*/  ENDCOLLECTIVE ;  /* 0x000000000000791b */ /* 0x003fe20003800000 */
.L_x_8755:
[----:B------:R-:W-:Y:S02]  /*32a20*/  IMAD.MOV.U32 R13, RZ, RZ, R25 ;  /* 0x000000ffff0d7224 */ /* 0x000fe400078e0019 */
[----:B------:R-:W-:Y:S02]  /*32a30*/  IMAD.MOV.U32 R12, RZ, RZ, R8 ;  /* 0x000000ffff0c7224 */ /* 0x000fe400078e0008 */
[----:B------:R-:W-:-:S07]  /*32a40*/  IMAD.MOV.U32 R4, RZ, RZ, R14 ;  /* 0x000000ffff047224 */ /* 0x000fce00078e000e */
[----:B------:R-:W-:Y:S05]  /*32a50*/  WARPSYNC.COLLECTIVE R15, `(.L_x_8756) ;  /* 0x000000000f087348 */ /* 0x000fea0003c00000 */
[----:B------:R0:W1:Y:S02]  /*32a60*/  SHFL.IDX P6, R14, R13, R12, R11 ;  /* 0x0000000c0d0e7389 */ /* 0x00006400000c000b */
[----:B01----:R-:W-:Y:S01]  /*32a70*/  ENDCOLLECTIVE ;  /* 0x000000000000791b */ /* 0x003fe20003800000 */
.L_x_8756:
[----:B------:R-:W-:Y:S02]  /*32a80*/  IMAD.MOV.U32 R13, RZ, RZ, R9 ;  /* 0x000000ffff0d7224 */ /* 0x000fe400078e0009 */
[----:B------:R-:W-:-:S07]  /*32a90*/  IMAD.MOV.U32 R10, RZ, RZ, R14 ;  /* 0x000000ffff0a7224 */ /* 0x000fce00078e000e */
[----:B------:R-:W-:Y:S05]  /*32aa0*/  WARPSYNC.COLLECTIVE R15, `(.L_x_8757) ;  /* 0x000000000f087348 */ /* 0x000fea0003c00000 */
[----:B------:R0:W1:Y:S02]  /*32ab0*/  SHFL.IDX P6, R14, R13, R12, R11 ;  /* 0x0000000c0d0e7389 */ /* 0x00006400000c000b */
[----:B01----:R-:W-:Y:S01]  /*32ac0*/  ENDCOLLECTIVE ;  /* 0x000000000000791b */ /* 0x003fe20003800000 */
.L_x_8757:
[----:B------:R-:W-:Y:S05]  /*32ad0*/  BRA `(.L_x_8758) ;  /* 0xffffff1c00d87947 */ /* 0x000fea000383ffff */
.L_x_8504:
[----:B------:R-:W-:Y:S02]  /*32ae0*/  IMAD.MOV.U32 R13, RZ, RZ, R3 ;  /* 0x000000ffff0d7224 */ /* 0x000fe400078e0003 */
[----:B------:R-:W-:Y:S02]  /*32af0*/  IMAD.MOV.U32 R12, RZ, RZ, RZ ;  /* 0x000000ffff0c7224 */ /* 0x000fe400078e00ff */
[----:B------:R-:W-:Y:S02]  /*32b00*/  IMAD.MOV.U32 R11, RZ, RZ, 0x181f ;  /* 0x0000181fff0b7424 */ /* 0x000fe400078e00ff */
[----:B------:R-:W-:-:S07]  /*32b10*/  IMAD.MOV.U32 R15, RZ, RZ, -0x1 ;  /* 0xffffffffff0f7424 */ /* 0x000fce00078e00ff */
[----:B-----5:R-:W-:Y:S05]  /*32b20*/  WARPSYNC.COLLECTIVE R15, `(.L_x_8759) ;  /* 0x000000000f087348 */ /* 0x020fea0003c00000 */
[----:B------:R0:W1:Y:S02]  /*32b30*/  SHFL.IDX P6, R14, R13, R12, R11 ;  /* 0x0000000c0d0e7389 */ /* 0x00006400000c000b */
[----:B01---5:R-:W-:Y:S01]  /*32b40*/  ENDCOLLECTIVE ;  /* 0x000000000000791b */ /* 0x023fe20003800000 */
.L_x_8759:
[----:B------:R-:W-:Y:S01]  /*32b50*/  IMAD.MOV.U32 R13, RZ, RZ, R2 ;  /* 0x000000ffff0d7224 */ /* 0x000fe200078e0002 */
[----:B------:R-:W-:-:S07]  /*32b60*/  MOV R0, R14 ;  /* 0x0000000e00007202 */ /* 0x000fce0000000f00 */
[----:B------:R-:W-:Y:S05]  /*32b70*/  WARPSYNC.COLLECTIVE R15, `(.L_x_8760) ;  /* 0x000000000f087348 */ /* 0x000fea0003c00000 */
[----:B------:R0:W1:Y:S02]  /*32b80*/  SHFL.IDX P6, R14, R13, R12, R11 ;  /* 0x0000000c0d0e7389 */ /* 0x00006400000c000b */
[----:B01----:R-:W-:Y:S01]  /*32b90*/  ENDCOLLECTIVE ;  /* 0x000000000000791b */ /* 0x003fe20003800000 */
.L_x_8760:
[----:B------:R-:W-:Y:S05]  /*32ba0*/  BRA `(.L_x_8761) ;  /* 0xffffff2c00a47947 */ /* 0x000fea000383ffff */
.L_x_8507:
        /* <DEDUP_REMOVED lines=8> */
.L_x_8763:
[----:B------:R-:W-:Y:S05]  /*32c30*/  BSYNC B1 ;  /* 0x0000000000017941 */ /* 0x000fea0003800000 */
.L_x_8762:
        /* <DEDUP_REMOVED lines=8> */
.L_x_8764:
[----:B------:R-:W-:Y:S05]  /*32cc0*/  BRA `(.L_x_8765) ;  /* 0xffffff2c00b47947 */ /* 0x000fea000383ffff */
.L_x_8510:
[----:B------:R-:W-:Y:S01]  /*32cd0*/  BSSY B1, `(.L_x_8766) ;  /* 0x0000008000017945 */ /* 0x000fe20003800000 */
[----:B------:R-:W-:Y:S01]  /*32ce0*/  IMAD.MOV.U32 R13, RZ, RZ, R3 ;  /* 0x000000ffff0d7224 */ /* 0x000fe200078e0003 */
[----:B------:R-:W-:Y:S01]  /*32cf0*/  MOV R12, 0x2 ;  /* 0x00000002000c7802 */ /* 0x000fe20000000f00 */
[----:B------:R-:W-:Y:S02]  /*32d00*/  IMAD.MOV.U32 R11, RZ, RZ, 0x181f ;  /* 0x0000181fff0b7424 */ /* 0x000fe400078e00ff */
[----:B---3--:R-:W-:-:S07]  /*32d10*/  IMAD.MOV.U32 R15, RZ, RZ, -0x1 ;  /* 0xffffffffff0f7424 */ /* 0x008fce00078e00ff */
[----:B012-45:R-:W-:Y:S05]  /*32d20*/  WARPSYNC.COLLECTIVE R15, `(.L_x_8767) ;  /* 0x000000000f087348 */ /* 0x037fea0003c00000 */
[----:B--2---:R2:W3:Y:S02]  /*32d30*/  SHFL.IDX P6, R14, R13, R12, R11 ;  /* 0x0000000c0d0e7389 */ /* 0x0044e400000c000b */
[----:B012345:R-:W-:Y:S01]  /*32d40*/  ENDCOLLECTIVE ;  /* 0x000000000000791b */ /* 0x03ffe20003800000 */
.L_x_8767:
[----:B------:R-:W-:Y:S05]  /*32d50*/  BSYNC B1 ;  /* 0x0000000000017941 */ /* 0x000fea0003800000 */
.L_x_8766:
        /* <DEDUP_REMOVED lines=8> */
.L_x_8768:
[----:B------:R-:W-:Y:S05]  /*32de0*/  BRA `(.L_x_8769) ;  /* 0xffffff2c00c47947 */ /* 0x000fea000383ffff */
.L_x_8513:
        /* <DEDUP_REMOVED lines=8> */
.L_x_8771:
[----:B------:R-:W-:Y:S05]  /*32e70*/  BSYNC B1 ;  /* 0x0000000000017941 */ /* 0x000fea0003800000 */
.L_x_8770:
        /* <DEDUP_REMOVED lines=8> */
.L_x_8772:
[----:B------:R-:W-:Y:S05]  /*32f00*/  BRA `(.L_x_8773) ;  /* 0xffffff2c00d47947 */ /* 0x000fea000383ffff */
.L_x_8515:
[----:B------:R-:W-:Y:S02]  /*32f10*/  IMAD.MOV.U32 R13, RZ, RZ, R8 ;  /* 0x000000ffff0d7224 */ /* 0x000fe400078e0008 */
[----:B------:R-:W-:Y:S02]  /*32f20*/  IMAD.MOV.U32 R12, RZ, RZ, RZ ;  /* 0x000000ffff0c7224 */ /* 0x000fe400078e00ff */
[----:B------:R-:W-:Y:S02]  /*32f30*/  IMAD.MOV.U32 R11, RZ, RZ, 0x1c1f ;  /* 0x00001c1fff0b7424 */ /* 0x000fe400078e00ff */
[----:B------:R-:W-:-:S07]  /*32f40*/  IMAD.MOV.U32 R15, RZ, RZ, -0x1 ;  /* 0xffffffffff0f7424 */ /* 0x000fce00078e00ff */
[----:B------:R-:W-:Y:S05]  /*32f50*/  WARPSYNC.COLLECTIVE R15, `(.L_x_8774) ;  /* 0x000000000f087348 */ /* 0x000fea0003c00000 */
[----:B------:R0:W1:Y:S02]  /*32f60*/  SHFL.IDX P6, R14, R13, R12, R11 ;  /* 0x0000000c0d0e7389 */ /* 0x00006400000c000b */
[----:B01----:R-:W-:Y:S01]  /*32f70*/  ENDCOLLECTIVE ;  /* 0x000000000000791b */ /* 0x003fe20003800000 */
.L_x_8774:
[----:B------:R-:W-:Y:S02]  /*32f80*/  IMAD.MOV.U32 R13, RZ, RZ, R4 ;  /* 0x000000ffff0d7224 */ /* 0x000fe400078e0004 */
[----:B------:R-:W-:-:S07]  /*32f90*/  IMAD.MOV.U32 R9, RZ, RZ, R14 ;  /* 0x000000ffff097224 */ /* 0x000fce00078e000e */
[----:B------:R-:W-:Y:S05]  /*32fa0*/  WARPSYNC.COLLECTIVE R15, `(.L_x_8775) ;  /* 0x000000000f087348 */ /* 0x000fea0003c00000 */
[----:B------:R0:W1:Y:S02]  /*32fb0*/  SHFL.IDX P6, R14, R13, R12, R11 ;  /* 0x0000000c0d0e7389 */ /* 0x00006400000c000b */
[----:B01----:R-:W-:Y:S01]  /*32fc0*/  ENDCOLLECTIVE ;  /* 0x000000000000791b */ /* 0x003fe20003800000 */
.L_x_8775:
[----:B------:R-:W-:Y:S05]  /*32fd0*/  BRA `(.L_x_8776) ;  /* 0xffffff3400187947 */ /* 0x000fea000383ffff */
.L_x_8518:
[----:B------:R-:W-:Y:S01]  /*32fe0*/  BSSY B1, `(.L_x_8777) ;  /* 0x0000008000017945 */ /* 0x000fe20003800000 */
[----:B------:R-:W-:Y:S01]  /*32ff0*/  IMAD.MOV.U32 R13, RZ, RZ, R8 ;  /* 0x000000ffff0d7224 */ /* 0x000fe200078e0008 */
[----:B------:R-:W-:Y:S01]  /*33000*/  MOV R12, 0x1 ;  /* 0x00000001000c7802 */ /* 0x000fe20000000f00 */
[----:B-1----:R-:W-:Y:S02]  /*33010*/  IMAD.MOV.U32 R11, RZ, RZ, 0x1c1f ;  /* 0x00001c1fff0b7424 */ /* 0x002fe400078e00ff */
[----:B------:R-:W-:-:S07]  /*33020*/  IMAD.MOV.U32 R15, RZ, RZ, -0x1 ;  /* 0xffffffffff0f7424 */ /* 0x000fce00078e00ff */
[----:B0-2---:R-:W-:Y:S05]  /*33030*/  WARPSYNC.COLLECTIVE R15, `(.L_x_8778) ;  /* 0x000000000f087348 */ /* 0x005fea0003c00000 */
[----:B--2---:R1:W2:Y:S02]  /*33040*/  SHFL.IDX P6, R14, R13, R12, R11 ;  /* 0x0000000c0d0e7389 */ /* 0x0042a400000c000b */
[----:B012---:R-:W-:Y:S01]  /*33050*/  ENDCOLLECTIVE ;  /* 0x000000000000791b */ /* 0x007fe20003800000 */
.L_x_8778:
[----:B------:R-:W-:Y:S05]  /*33060*/  BSYNC B1 ;  /* 0x0000000000017941 */ /* 0x000fea0003800000 */
.L_x_8777:
        /* <DEDUP_REMOVED lines=8> */
.L_x_8779:
[----:B------:R-:W-:Y:S05]  /*330f0*/  BRA `(.L_x_8780) ;  /* 0xffffff38003c7947 */ /* 0x000fea000383ffff */
.L_x_8522:
[----:B------:R-:W-:Y:S02]  /*33100*/  IMAD.MOV.U32 R13, RZ, RZ, R3 ;  /* 0x000000ffff0d7224 */ /* 0x000fe400078e0003 */
[----:B------:R-:W-:Y:S02]  /*33110*/  IMAD.MOV.U32 R12, RZ, RZ, RZ ;  /* 0x000000ffff0c7224 */ /* 0x000fe400078e00ff */
[----:B------:R-:W-:Y:S02]  /*33120*/  IMAD.MOV.U32 R11, RZ, RZ, 0x181f ;  /* 0x0000181fff0b7424 */ /* 0x000fe400078e00ff */
[----:B------:R-:W-:-:S07]  /*33130*/  IMAD.MOV.U32 R15, RZ, RZ, -0x1 ;  /* 0xffffffffff0f7424 */ /* 0x000fce00078e00ff */
[----:B0-----:R-:W-:Y:S05]  /*33140*/  WARPSYNC.COLLECTIVE R15, `(.L_x_8781) ;  /* 0x000000000f087348 */ /* 0x001fea0003c00000 */
[----:B0-----:R0:W1:Y:S02]  /*33150*/  SHFL.IDX P6, R14, R13, R12, R11 ;  /* 0x0000000c0d0e7389 */ /* 0x00106400000c000b */
[----:B01----:R-:W-:Y:S01]  /*33160*/  ENDCOLLECTIVE ;  /* 0x000000000000791b */ /* 0x003fe20003800000 */
.L_x_8781:
[----:B------:R-:W-:Y:S01]  /*33170*/  IMAD.MOV.U32 R13, RZ, RZ, R2 ;  /* 0x000000ffff0d7224 */ /* 0x000fe200078e0002 */
[----:B------:R-:W-:-:S07]  /*33180*/  MOV R0, R14 ;  /* 0x0000000e00007202 */ /* 0x000fce0000000f00 */
[----:B------:R-:W-:Y:S05]  /*33190*/  WARPSYNC.COLLECTIVE R15, `(.L_x_8782) ;  /* 0x000000000f087348 */ /* 0x000fea0003c00000 */
[----:B------:R0:W1:Y:S02]  /*331a0*/  SHFL.IDX P6, R14, R13, R12, R11 ;  /* 0x0000000c0d0e7389 */ /* 0x00006400000c000b */
[----:B01----:R-:W-:Y:S01]  /*331b0*/  ENDCOLLECTIVE ;  /* 0x000000000000791b */ /* 0x003fe20003800000 */
.L_x_8782:
[----:B------:R-:W-:Y:S05]  /*331c0*/  BRA `(.L_x_8783) ;  /* 0xffffff44007c7947 */ /* 0x000fea000383ffff */
.L_x_8525:
[----:B------:R-:W-:Y:S01]  /*331d0*/  BSSY B1, `(.L_x_8784) ;  /* 0x0000008000017945 */ /* 0x000fe20003800000 */
[----:B------:R-:W-:Y:S02]  /*331e0*/  IMAD.MOV.U32 R13, RZ, RZ, R3 ;  /* 0x000000ffff0d7224 */ /* 0x000fe400078e0003 */
[----:B------:R-:W-:Y:S02]  /*331f0*/  IMAD.MOV.U32 R12, RZ, RZ, 0x1 ;  /* 0x00000001ff0c7424 */ /* 0x000fe400078e00ff */
[----:B---3--:R-:W-:Y:S02]  /*33200*/  IMAD.MOV.U32 R11, RZ, RZ, 0x181f ;  /* 0x0000181fff0b7424 */ /* 0x008fe400078e00ff */
[----:B------:R-:W-:-:S07]  /*33210*/  IMAD.MOV.U32 R15, RZ, RZ, -0x1 ;  /* 0xffffffffff0f7424 */ /* 0x000fce00078e00ff */
[----:B012---:R-:W-:Y:S05]  /*33220*/  WARPSYNC.COLLECTIVE R15, `(.L_x_8785) ;  /* 0x000000000f087348 */ /* 0x007fea0003c00000 */
[----:B0-----:R0:W3:Y:S02]  /*33230*/  SHFL.IDX P6, R14, R13, R12, R11 ;  /* 0x0000000c0d0e7389 */ /* 0x0010e400000c000b */
[----:B0123--:R-:W-:Y:S01]  /*33240*/  ENDCOLLECTIVE ;  /* 0x000000000000791b */ /* 0x00ffe20003800000 */
.L_x_8785:
[----:B------:R-:W-:Y:S05]  /*33250*/  BSYNC B1 ;  /* 0x0000000000017941 */ /* 0x000fea0003800000 */
.L_x_8784:
        /* <DEDUP_REMOVED lines=8> */
.L_x_8786:
[----:B------:R-:W-:Y:S05]  /*332e0*/  BRA `(.L_x_8787) ;  /* 0xffffff4400947947 */ /* 0x000fea000383ffff */
.L_x_8528:
[----:B------:R-:W-:Y:S01]  /*332f0*/  BSSY B1, `(.L_x_8788) ;  /* 0x0000008000017945 */ /* 0x000fe20003800000 */
[----:B------:R-:W-:Y:S01]  /*33300*/  IMAD.MOV.U32 R13, RZ, RZ, R3 ;  /* 0x000000ffff0d7224 */ /* 0x000fe200078e0003 */
[----:B------:R-:W-:Y:S01]  /*33310*/  MOV R12, 0x2 ;  /* 0x00000002000c7802 */ /* 0x000fe20000000f00 */
[----:B---3--:R-:W-:Y:S02]  /*33320*/  IMAD.MOV.U32 R11, RZ, RZ, 0x181f ;  /* 0x0000181fff0b7424 */ /* 0x008fe400078e00ff */
[----:B------:R-:W-:-:S07]  /*33330*/  IMAD.MOV.U32 R15, RZ, RZ, -0x1 ;  /* 0xffffffffff0f7424 */ /* 0x000fce00078e00ff */
[----:B012-4-:R-:W-:Y:S05]  /*33340*/  WARPSYNC.COLLECTIVE R15, `(.L_x_8789) ;  /* 0x000000000f087348 */ /* 0x017fea0003c00000 */
[----:B0-----:R0:W3:Y:S02]  /*33350*/  SHFL.IDX P6, R14, R13, R12, R11 ;  /* 0x0000000c0d0e7389 */ /* 0x0010e400000c000b */
[----:B01234-:R-:W-:Y:S01]  /*33360*/  ENDCOLLECTIVE ;  /* 0x000000000000791b */ /* 0x01ffe20003800000 */
.L_x_8789:
[----:B------:R-:W-:Y:S05]  /*33370*/  BSYNC B1 ;  /* 0x0000000000017941 */ /* 0x000fea0003800000 */
.L_x_8788:
        /* <DEDUP_REMOVED lines=8> */
.L_x_8790:
[----:B------:R-:W-:Y:S05]  /*33400*/  BRA `(.L_x_8791) ;  /* 0xffffff4400a87947 */ /* 0x000fea000383ffff */
.L_x_8531:
[----:B------:R-:W-:Y:S01]  /*33410*/  BSSY B1, `(.L_x_8792) ;  /* 0x0000008000017945 */ /* 0x000fe20003800000 */
[----:B------:R-:W-:Y:S02]  /*33420*/  IMAD.MOV.U32 R13, RZ, RZ, R3 ;  /* 0x000000ffff0d7224 */ /* 0x000fe400078e0003 */
[----:B------:R-:W-:Y:S02]  /*33430*/  IMAD.MOV.U32 R12, RZ, RZ, 0x3 ;  /* 0x00000003ff0c7424 */ /* 0x000fe400078e00ff */
[----:B---3--:R-:W-:Y:S02]  /*33440*/  IMAD.MOV.U32 R11, RZ, RZ, 0x181f ;  /* 0x0000181fff0b7424 */ /* 0x008fe400078e00ff */
[----:B------:R-:W-:-:S07]  /*33450*/  IMAD.MOV.U32 R15, RZ, RZ, -0x1 ;  /* 0xffffffffff0f7424 */ /* 0x000fce00078e00ff */
[----:B012-4-:R-:W-:Y:S05]  /*33460*/  WARPSYNC.COLLECTIVE R15, `(.L_x_8793) ;  /* 0x000000000f087348 */ /* 0x017fea0003c00000 */
[----:B0-----:R0:W3:Y:S02]  /*33470*/  SHFL.IDX P6, R14, R13, R12, R11 ;  /* 0x0000000c0d0e7389 */ /* 0x0010e400000c000b */
[----:B01234-:R-:W-:Y:S01]  /*33480*/  ENDCOLLECTIVE ;  /* 0x000000000000791b */ /* 0x01ffe20003800000 */
.L_x_8793:
[----:B------:R-:W-:Y:S05]  /*33490*/  BSYNC B1 ;  /* 0x0000000000017941 */ /* 0x000fea0003800000 */
.L_x_8792:
        /* <DEDUP_REMOVED lines=8> */
.L_x_8794:
[----:B------:R-:W-:Y:S05]  /*33520*/  BRA `(.L_x_8795) ;  /* 0xffffff4400bc7947 */ /* 0x000fea000383ffff */
.L_x_8550:
[----:B------:R-:W1:Y:S01]  /*33530*/  S2R R8, SR_TID.X ;  /* 0x0000000000087919 */ /* 0x000e620000002100 */
[----:B------:R-:W-:Y:S01]  /*33540*/  BSSY B1, `(.L_x_8796) ;  /* 0x000000a000017945 */ /* 0x000fe20003800000 */
[----:B------:R-:W-:Y:S02]  /*33550*/  IMAD.MOV.U32 R12, RZ, RZ, RZ ;  /* 0x000000ffff0c7224 */ /* 0x000fe400078e00ff */
[----:B------:R-:W-:Y:S02]  /*33560*/  IMAD.MOV.U32 R11, RZ, RZ, 0x1f ;  /* 0x0000001fff0b7424 */ /* 0x000fe400078e00ff */
[----:B------:R-:W-:Y:S01]  /*33570*/  IMAD.MOV.U32 R15, RZ, RZ, -0x1 ;  /* 0xffffffffff0f7424 */ /* 0x000fe200078e00ff */
[----:B-1----:R-:W-:-:S04]  /*33580*/  SHF.R.U32.HI R8, RZ, 0x5, R8 ;  /* 0x00000005ff087819 */ /* 0x002fc80000011608 */
[----:B------:R-:W-:-:S05]  /*33590*/  LOP3.LUT R8, R8, 0x3, RZ, 0xc0, !PT ;  /* 0x0000000308087812 */ /* 0x000fca00078ec0ff */
[----:B0-----:R-:W-:-:S07]  /*335a0*/  IMAD.MOV.U32 R13, RZ, RZ, R8 ;  /* 0x000000ffff0d7224 */ /* 0x001fce00078e0008 */
[----:B------:R-:W-:Y:S05]  /*335b0*/  WARPSYNC.COLLECTIVE R15, `(.L_x_8797) ;  /* 0x000000000f087348 */ /* 0x000fea0003c00000 */
[----:B------:R0:W1:Y:S02]  /*335c0*/  SHFL.IDX P6, R14, R13, R12, R11 ;  /* 0x0000000c0d0e7389 */ /* 0x00006400000c000b */
[----:B01----:R-:W-:Y:S01]  /*335d0*/  ENDCOLLECTIVE ;  /* 0x000000000000791b */ /* 0x003fe20003800000 */
.L_x_8797:
[----:B------:R-:W-:Y:S05]  /*335e0*/  BSYNC B1 ;  /* 0x0000000000017941 */ /* 0x000fea0003800000 */
.L_x_8796:
[----:B------:R-:W-:Y:S05]  /*335f0*/  BRA `(.L_x_8798) ;  /* 0xffffff6400e47947 */ /* 0x000fea000383ffff */
.L_x_8552:
[----:B------:R-:W-:Y:S01]  /*33600*/  BSSY B1, `(.L_x_8799) ;  /* 0x0000006000017945 */ /* 0x000fe20003800000 */
[----:B------:R-:W-:-:S07]  /*33610*/  IMAD.MOV.U32 R15, RZ, RZ, -0x1 ;  /* 0xffffffffff0f7424 */ /* 0x000fce00078e00ff */
[----:B01----:R-:W-:Y:S05]  /*33620*/  WARPSYNC.COLLECTIVE R15, `(.L_x_8800) ;  /* 0x000000000f0c7348 */ /* 0x003fea0003c00000 */
[----:B------:R-:W-:Y:S02]  /*33630*/  ELECT P6, UR62, PT ;  /* 0x00000000003e782f */ /* 0x000fe400038c0000 */
[----:B------:R-:W-:Y:S01]  /*33640*/  MOV R14, UR62 ;  /* 0x0000003e000e7c02 */ /* 0x000fe20008000f00 */
[----:B01----:R-:W-:Y:S10]  /*33650*/  ENDCOLLECTIVE ;  /* 0x000000000000791b */ /* 0x003ff40003800000 */
.L_x_8800:
[----:B------:R-:W-:Y:S05]  /*33660*/  BSYNC B1 ;  /* 0x0000000000017941 */ /* 0x000fea0003800000 */
.L_x_8799:
[----:B------:R-:W-:Y:S05]  /*33670*/  BRA `(.L_x_8551) ;  /* 0xffffff6400dc7947 */ /* 0x000fea000383ffff */
.L_x_8554:
[----:B-1----:R1:W2:Y:S02]  /*33680*/  SYNCS.PHASECHK.TRANS64.TRYWAIT P0, [R18+URZ+0x2e820], R3 ;  /* 0x02e82003120075a7 */ /* 0x0022a4000800017f */
[----:B--2---:R-:W-:Y:S05]  /*33690*/  @!P0 NANOSLEEP.SYNCS 0x989680 ;  /* 0x009896800000895d */ /* 0x004fea0003900000 */
[----:B------:R-:W2:Y:S02]  /*336a0*/  @!P0 SYNCS.PHASECHK.TRANS64 P0, [R18+URZ+0x2e820], R3 ;  /* 0x02e82003120085a7 */ /* 0x000ea4000800007f */
[----:B--2---:R-:W-:Y:S05]  /*336b0*/  @!P0 BRA `(.L_x_8554) ;  /* 0xfffffffc00f08947 */ /* 0x004fea000383ffff */
[----:B------:R-:W-:Y:S05]  /*336c0*/  BRA `(.L_x_8801) ;  /* 0xffffff6400ec7947 */ /* 0x000fea000383ffff */
.L_x_8558:
[----:B--2---:R2:W3:Y:S02]  /*336d0*/  SYNCS.PHASECHK.TRANS64.TRYWAIT P0, [R6+URZ+0x2e8a0], R8 ;  /* 0x02e8a008060075a7 */ /* 0x0044e4000800017f */
[----:B---3--:R-:W-:Y:S05]  /*336e0*/  @!P0 NANOSLEEP.SYNCS 0x989680 ;  /* 0x009896800000895d */ /* 0x008fea0003900000 */
[----:B------:R-:W3:Y:S02]  /*336f0*/  @!P0 SYNCS.PHASECHK.TRANS64 P0, [R6+URZ+0x2e8a0], R8 ;  /* 0x02e8a008060085a7 */ /* 0x000ee4000800007f */
[----:B---3--:R-:W-:Y:S05]  /*33700*/  @!P0 BRA `(.L_x_8558) ;  /* 0xfffffffc00f08947 */ /* 0x008fea000383ffff */
[----:B------:R-:W-:Y:S05]  /*33710*/  BRA `(.L_x_8802) ;  /* 0xffffff68000c7947 */ /* 0x000fea000383ffff */
.L_x_8563:
[----:B-1----:R1:W3:Y:S02]  /*33720*/  SYNCS.PHASECHK.TRANS64.TRYWAIT P0, [R6+URZ+0x2e8c0], R8 ;  /* 0x02e8c008060075a7 */ /* 0x0022e4000800017f */
[----:B---3--:R-:W-:Y:S05]  /*33730*/  @!P0 NANOSLEEP.SYNCS 0x989680 ;  /* 0x009896800000895d */ /* 0x008fea0003900000 */
[----:B------:R-:W3:Y:S02]  /*33740*/  @!P0 SYNCS.PHASECHK.TRANS64 P0, [R6+URZ+0x2e8c0], R8 ;  /* 0x02e8c008060085a7 */ /* 0x000ee4000800007f */
[----:B---3--:R-:W-:Y:S05]  /*33750*/  @!P0 BRA `(.L_x_8563) ;  /* 0xfffffffc00f08947 */ /* 0x008fea000383ffff */
[----:B------:R-:W-:Y:S05]  /*33760*/  BRA `(.L_x_8803) ;  /* 0xffffff68008c7947 */ /* 0x000fea000383ffff */
.L_x_8570:
[----:B-1----:R1:W2:Y:S02]  /*33770*/  SYNCS.PHASECHK.TRANS64.TRYWAIT P1, [R4+URZ+0x2e8a0], R5 ;  /* 0x02e8a005040075a7 */ /* 0x0022a4000802017f */
[----:B--2---:R-:W-:Y:S05]  /*33780*/  @!P1 NANOSLEEP.SYNCS 0x989680 ;  /* 0x009896800000995d */ /* 0x004fea0003900000 */
[----:B------:R-:W2:Y:S02]  /*33790*/  @!P1 SYNCS.PHASECHK.TRANS64 P1, [R4+URZ+0x2e8a0], R5 ;  /* 0x02e8a005040095a7 */ /* 0x000ea4000802007f */
[----:B--2---:R-:W-:Y:S05]  /*337a0*/  @!P1 BRA `(.L_x_8570) ;  /* 0xfffffffc00f09947 */ /* 0x004fea000383ffff */
[----:B------:R-:W-:Y:S05]  /*337b0*/  BRA `(.L_x_8804) ;  /* 0xffffff6c00607947 */ /* 0x000fea000383ffff */
.L_x_8575:
[----:B--2---:R2:W3:Y:S02]  /*337c0*/  SYNCS.PHASECHK.TRANS64.TRYWAIT P1, [R4+URZ+0x2e8c0], R5 ;  /* 0x02e8c005040075a7 */ /* 0x0044e4000802017f */
[----:B---3--:R-:W-:Y:S05]  /*337d0*/  @!P1 NANOSLEEP.SYNCS 0x989680 ;  /* 0x009896800000995d */ /* 0x008fea0003900000 */
[----:B------:R-:W3:Y:S02]  /*337e0*/  @!P1 SYNCS.PHASECHK.TRANS64 P1, [R4+URZ+0x2e8c0], R5 ;  /* 0x02e8c005040095a7 */ /* 0x000ee4000802007f */
[----:B---3--:R-:W-:Y:S05]  /*337f0*/  @!P1 BRA `(.L_x_8575) ;  /* 0xfffffffc00f09947 */ /* 0x008fea000383ffff */
[----:B------:R-:W-:Y:S05]  /*33800*/  BRA `(.L_x_8805) ;  /* 0xffffff6c00dc7947 */ /* 0x000fea000383ffff */
.L_x_8592:
[----:B------:R-:W1:Y:S01]  /*33810*/  S2R R0, SR_TID.X ;  /* 0x0000000000007919 */ /* 0x000e620000002100 */
[----:B------:R-:W-:Y:S01]  /*33820*/  BSSY B0, `(.L_x_8806) ;  /* 0x000000a000007945 */ /* 0x000fe20003800000 */
[----:B------:R-:W-:Y:S01]  /*33830*/  IMAD.MOV.U32 R12, RZ, RZ, RZ ;  /* 0x000000ffff0c7224 */ /* 0x000fe200078e00ff */
[----:B------:R-:W-:Y:S01]  /*33840*/  MOV R11, 0x1f ;  /* 0x0000001f000b7802 */ /* 0x000fe20000000f00 */
[----:B------:R-:W-:Y:S01]  /*33850*/  IMAD.MOV.U32 R15, RZ, RZ, -0x1 ;  /* 0xffffffffff0f7424 */ /* 0x000fe200078e00ff */
[----:B-1----:R-:W-:-:S04]  /*33860*/  SHF.R.U32.HI R0, RZ, 0x5, R0 ;  /* 0x00000005ff007819 */ /* 0x002fc80000011600 */
[----:B------:R-:W-:-:S05]  /*33870*/  LOP3.LUT R0, R0, 0x3, RZ, 0xc0, !PT ;  /* 0x0000000300007812 */ /* 0x000fca00078ec0ff */
[----:B0-----:R-:W-:-:S07]  /*33880*/  IMAD.MOV.U32 R13, RZ, RZ, R0 ;  /* 0x000000ffff0d7224 */ /* 0x001fce00078e0000 */
[----:B--2---:R-:W-:Y:S05]  /*33890*/  WARPSYNC.COLLECTIVE R15, `(.L_x_8807) ;  /* 0x000000000f087348 */ /* 0x004fea0003c00000 */
[----:B------:R0:W1:Y:S02]  /*338a0*/  SHFL.IDX P6, R14, R13, R12, R11 ;  /* 0x0000000c0d0e7389 */ /* 0x00006400000c000b */
[----:B012---:R-:W-:Y:S01]  /*338b0*/  ENDCOLLECTIVE ;  /* 0x000000000000791b */ /* 0x007fe20003800000 */
.L_x_8807:
[----:B------:R-:W-:Y:S05]  /*338c0*/  BSYNC B0 ;  /* 0x0000000000007941 */ /* 0x000fea0003800000 */
.L_x_8806:
[----:B------:R-:W-:Y:S05]  /*338d0*/  BRA `(.L_x_8808) ;  /* 0xffffff7c00407947 */ /* 0x000fea000383ffff */
.L_x_8594:
[----:B------:R-:W-:Y:S01]  /*338e0*/  BSSY B0, `(.L_x_8809) ;  /* 0x0000006000007945 */ /* 0x000fe20003800000 */
[----:B------:R-:W-:-:S07]  /*338f0*/  IMAD.MOV.U32 R15, RZ, RZ, -0x1 ;  /* 0xffffffffff0f7424 */ /* 0x000fce00078e00ff */
[----:B012---:R-:W-:Y:S05]  /*33900*/  WARPSYNC.COLLECTIVE R15, `(.L_x_8810) ;  /* 0x000000000f0c7348 */ /* 0x007fea0003c00000 */
[----:B------:R-:W-:Y:S02]  /*33910*/  ELECT P6, UR62, PT ;  /* 0x00000000003e782f */ /* 0x000fe400038c0000 */
[----:B------:R-:W-:Y:S01]  /*33920*/  MOV R14, UR62 ;  /* 0x0000003e000e7c02 */ /* 0x000fe20008000f00 */
[----:B012---:R-:W-:Y:S10]  /*33930*/  ENDCOLLECTIVE ;  /* 0x000000000000791b */ /* 0x007ff40003800000 */
.L_x_8810:
[----:B------:R-:W-:Y:S05]  /*33940*/  BSYNC B0 ;  /* 0x0000000000007941 */ /* 0x000fea0003800000 */
.L_x_8809:
[----:B------:R-:W-:Y:S05]  /*33950*/  BRA `(.L_x_8811) ;  /* 0xffffff7c00487947 */ /* 0x000fea000383ffff */
.L_x_8596:
[----:B-1----:R1:W2:Y:S02]  /*33960*/  SYNCS.PHASECHK.TRANS64.TRYWAIT P0, [R0+URZ+0x2e880], R3 ;  /* 0x02e88003000075a7 */ /* 0x0022a4000800017f */
[----:B--2---:R-:W-:Y:S05]  /*33970*/  @!P0 NANOSLEEP.SYNCS 0x989680 ;  /* 0x009896800000895d */ /* 0x004fea0003900000 */
[----:B------:R-:W2:Y:S02]  /*33980*/  @!P0 SYNCS.PHASECHK.TRANS64 P0, [R0+URZ+0x2e880], R3 ;  /* 0x02e88003000085a7 */ /* 0x000ea4000800007f */
[----:B--2---:R-:W-:Y:S05]  /*33990*/  @!P0 BRA `(.L_x_8596) ;  /* 0xfffffffc00f08947 */ /* 0x004fea000383ffff */
[----:B------:R-:W-:Y:S05]  /*339a0*/  BRA `(.L_x_8812) ;  /* 0xffffff7c00bc7947 */ /* 0x000fea000383ffff */
.L_x_8598:
[----:B--2---:R2:W3:Y:S02]  /*339b0*/  SYNCS.PHASECHK.TRANS64.TRYWAIT P0, [R0+URZ+0x2e840], R3 ;  /* 0x02e84003000075a7 */ /* 0x0044e4000800017f */
[----:B---3--:R-:W-:Y:S05]  /*339c0*/  @!P0 NANOSLEEP.SYNCS 0x989680 ;  /* 0x009896800000895d */ /* 0x008fea0003900000 */
[----:B------:R-:W3:Y:S02]  /*339d0*/  @!P0 SYNCS.PHASECHK.TRANS64 P0, [R0+URZ+0x2e840], R3 ;  /* 0x02e84003000085a7 */ /* 0x000ee4000800007f */
[----:B---3--:R-:W-:Y:S05]  /*339e0*/  @!P0 BRA `(.L_x_8598) ;  /* 0xfffffffc00f08947 */ /* 0x008fea000383ffff */
[----:B------:R-:W-:Y:S05]  /*339f0*/  BRA `(.L_x_8813) ;  /* 0xffffff8000147947 */ /* 0x000fea000383ffff */
.L_x_8602:
[----:B------:R-:W2:Y:S01]  /*33a00*/  LDL.LU R11, [R1+0x60] ;  /* 0x00006000010b7983 */ /* 0x000ea20000300800 */
[----:B------:R-:W-:Y:S01]  /*33a10*/  IMAD.MOV.U32 R13, RZ, RZ, R3 ;  /* 0x000000ffff0d7224 */ /* 0x000fe200078e0003 */
[----:B------:R-:W-:Y:S01]  /*33a20*/  LOP3.LUT R5, R5, 0x7f, RZ, 0xc0, !PT ;  /* 0x0000007f05057812 */ /* 0x000fe200078ec0ff */
[----:B------:R-:W-:Y:S02]  /*33a30*/  IMAD.MOV.U32 R12, RZ, RZ, RZ ;  /* 0x000000ffff0c7224 */ /* 0x000fe400078e00ff */
[----:B------:R-:W-:Y:S01]  /*33a40*/  IMAD.MOV.U32 R15, RZ, RZ, -0x1 ;  /* 0xffffffffff0f7424 */ /* 0x000fe200078e00ff */
        /* <DEDUP_REMOVED lines=9> */
.L_x_8814:
[----:B------:R-:W-:Y:S02]  /*33ae0*/  IMAD.MOV.U32 R13, RZ, RZ, R4 ;  /* 0x000000ffff0d7224 */ /* 0x000fe400078e0004 */
[----:B------:R-:W-:-:S07]  /*33af0*/  IMAD.MOV.U32 R6, RZ, RZ, R14 ;  /* 0x000000ffff067224 */ /* 0x000fce00078e000e */
[----:B------:R-:W-:Y:S05]  /*33b00*/  WARPSYNC.COLLECTIVE R15, `(.L_x_8815) ;  /* 0x000000000f087348 */ /* 0x000fea0003c00000 */
[----:B------:R0:W1:Y:S02]  /*33b10*/  SHFL.IDX P6, R14, R13, R12, R11 ;  /* 0x0000000c0d0e7389 */ /* 0x00006400000c000b */
[----:B01----:R-:W-:Y:S01]  /*33b20*/  ENDCOLLECTIVE ;  /* 0x000000000000791b */ /* 0x003fe20003800000 */
.L_x_8815:
[----:B------:R-:W-:Y:S01]  /*33b30*/  ULDC.64 UR4, c[0x0][0x208] ;  /* 0x0000820000047ab9 */ /* 0x000fe20000000a00 */
[----:B------:R-:W-:Y:S02]  /*33b40*/  IMAD.MOV.U32 R13, RZ, RZ, R3 ;  /* 0x000000ffff0d7224 */ /* 0x000fe400078e0003 */
[----:B------:R-:W-:Y:S02]  /*33b50*/  IMAD.MOV.U32 R12, RZ, RZ, 0x1 ;  /* 0x00000001ff0c7424 */ /* 0x000fe400078e00ff */
[----:B------:R-:W-:-:S05]  /*33b60*/  IMAD.MOV.U32 R7, RZ, RZ, R14 ;  /* 0x000000ffff077224 */ /* 0x000fca00078e000e */
[----:B------:R-:W-:-:S05]  /*33b70*/  @!P1 IADD3 R7, P2, R9, R7, RZ ;  /* 0x0000000709079210 */ /* 0x000fca0007f5e0ff */
[----:B------:R-:W-:-:S05]  /*33b80*/  @!P1 IMAD.X R6, RZ, RZ, R6, P2 ;  /* 0x000000ffff069224 */ /* 0x000fca00010e0606 */
[----:B------:R-:W-:-:S04]  /*33b90*/  @!P1 LOP3.LUT R7, R7, R6, RZ, 0x3c, !PT ;  /* 0x0000000607079212 */ /* 0x000fc800078e3cff */
[----:B------:R-:W-:-:S04]  /*33ba0*/  @!P1 LOP3.LUT R6, R7, R6, RZ, 0x3c, !PT ;  /* 0x0000000607069212 */ /* 0x000fc800078e3cff */
[----:B------:R-:W-:-:S05]  /*33bb0*/  @!P1 LOP3.LUT R7, R7, R6, RZ, 0x3c, !PT ;  /* 0x0000000607079212 */ /* 0x000fca00078e3cff */
[----:B------:R-:W-:Y:S01]  /*33bc0*/  @!PT LDS RZ, [RZ] ;  /* 0x00000000fffff984 */ /* 0x000fe20000000800 */
[----:B------:R-:W-:Y:S01]  /*33bd0*/  @!PT LDS RZ, [RZ] ;  /* 0x00000000fffff984 */ /* 0x000fe20000000800 */
[----:B------:R-:W-:Y:S01]  /*33be0*/  @!PT LDS RZ, [RZ] ;  /* 0x00000000fffff984 */ /* 0x000fe20000000800 */
[----:B------:R0:W-:Y:S01]  /*33bf0*/  @!P1 LDGSTS.E.BYPASS.LTC128B.128 [R8+0x1c400], desc[UR4][R6.64], !P0 ;  /* 0x1c40000006089fae */ /* 0x0001e2000c101d44 */
[----:B------:R-:W-:-:S13]  /*33c00*/  ISETP.GE.AND P1, PT, R5, R2, PT ;  /* 0x000000020500720c */ /* 0x000fda0003f26270 */
[----:B0-----:R-:W-:Y:S05]  /*33c10*/  WARPSYNC.COLLECTIVE R15, `(.L_x_8816) ;  /* 0x000000000f087348 */ /* 0x001fea0003c00000 */
[----:B------:R1:W2:Y:S02]  /*33c20*/  SHFL.IDX P6, R14, R13, R12, R11 ;  /* 0x0000000c0d0e7389 */ /* 0x0002a400000c000b */
[----:B012---:R-:W-:Y:S01]  /*33c30*/  ENDCOLLECTIVE ;  /* 0x000000000000791b */ /* 0x007fe20003800000 */
.L_x_8816:
[----:B------:R-:W-:Y:S02]  /*33c40*/  IMAD.MOV.U32 R13, RZ, RZ, R4 ;  /* 0x000000ffff0d7224 */ /* 0x000fe400078e0004 */
[----:B------:R-:W-:-:S07]  /*33c50*/  IMAD.MOV.U32 R6, RZ, RZ, R14 ;  /* 0x000000ffff067224 */ /* 0x000fce00078e000e */
[----:B------:R-:W-:Y:S05]  /*33c60*/  WARPSYNC.COLLECTIVE R15, `(.L_x_8817) ;  /* 0x000000000f087348 */ /* 0x000fea0003c00000 */
[----:B------:R0:W1:Y:S02]  /*33c70*/  SHFL.IDX P6, R14, R13, R12, R11 ;  /* 0x0000000c0d0e7389 */ /* 0x00006400000c000b */
[----:B01----:R-:W-:Y:S01]  /*33c80*/  ENDCOLLECTIVE ;  /* 0x000000000000791b */ /* 0x003fe20003800000 */
.L_x_8817:
[----:B------:R-:W-:Y:S01]  /*33c90*/  ULDC.64 UR4, c[0x0][0x208] ;  /* 0x0000820000047ab9 */ /* 0x000fe20000000a00 */
[----:B------:R-:W-:Y:S02]  /*33ca0*/  IMAD.MOV.U32 R13, RZ, RZ, R3 ;  /* 0x000000ffff0d7224 */ /* 0x000fe400078e0003 */
[----:B------:R-:W-:Y:S02]  /*33cb0*/  IMAD.MOV.U32 R12, RZ, RZ, 0x2 ;  /* 0x00000002ff0c7424 */ /* 0x000fe400078e00ff */
[----:B------:R-:W-:-:S05]  /*33cc0*/  IMAD.MOV.U32 R5, RZ, RZ, R14 ;  /* 0x000000ffff057224 */ /* 0x000fca00078e000e */
[----:B------:R-:W-:-:S05]  /*33cd0*/  @!P1 IADD3 R5, P2, R9, R5, RZ ;  /* 0x0000000509059210 */ /* 0x000fca0007f5e0ff */
[----:B------:R-:W-:-:S04]  /*33ce0*/  @!P1 IMAD.X R6, RZ, RZ, R6, P2 ;  /* 0x000000ffff069224 */ /* 0x000fc800010e0606 */
[----:B------:R-:W-:Y:S02]  /*33cf0*/  @!P1 IMAD.MOV.U32 R7, RZ, RZ, R6 ;  /* 0x000000ffff079224 */ /* 0x000fe400078e0006 */
[----:B------:R-:W-:Y:S02]  /*33d00*/  @!P1 IMAD.MOV.U32 R6, RZ, RZ, R5 ;  /* 0x000000ffff069224 */ /* 0x000fe400078e0005 */
[----:B------:R-:W-:-:S03]  /*33d10*/  VIADD R5, R0, 0x20 ;  /* 0x0000002000057836 */ /* 0x000fc60000000000 */
[----:B------:R-:W-:Y:S01]  /*33d20*/  @!PT LDS RZ, [RZ] ;  /* 0x00000000fffff984 */ /* 0x000fe20000000800 */
[----:B------:R-:W-:Y:S01]  /*33d30*/  @!PT LDS RZ, [RZ] ;  /* 0x00000000fffff984 */ /* 0x000fe20000000800 */
[----:B------:R-:W-:Y:S01]  /*33d40*/  @!PT LDS RZ, [RZ] ;  /* 0x00000000fffff984 */ /* 0x000fe20000000800 */
[----:B------:R0:W-:Y:S02]  /*33d50*/  @!P1 LDGSTS.E.BYPASS.LTC128B.128 [R8+0x1cc00], desc[UR4][R6.64], !P0 ;  /* 0x1cc0000006089fae */ /* 0x0001e4000c101d44 */
[----:B------:R-:W-:-:S13]  /*33d60*/  ISETP.GE.AND P1, PT, R5, R2, PT ;  /* 0x000000020500720c */ /* 0x000fda0003f26270 */
[----:B0-----:R-:W-:Y:S05]  /*33d70*/  WARPSYNC.COLLECTIVE R15, `(.L_x_8818) ;  /* 0x000000000f087348 */ /* 0x001fea0003c00000 */
[----:B------:R1:W2:Y:S02]  /*33d80*/  SHFL.IDX P6, R14, R13, R12, R11 ;  /* 0x0000000c0d0e7389 */ /* 0x0002a400000c000b */
[----:B012---:R-:W-:Y:S01]  /*33d90*/  ENDCOLLECTIVE ;  /* 0x000000000000791b */ /* 0x007fe20003800000 */
.L_x_8818:
[----:B------:R-:W-:Y:S01]  /*33da0*/  IMAD.MOV.U32 R13, RZ, RZ, R4 ;  /* 0x000000ffff0d7224 */ /* 0x000fe200078e0004 */
[----:B------:R-:W-:-:S07]  /*33db0*/  MOV R6, R14 ;  /* 0x0000000e00067202 */ /* 0x000fce0000000f00 */
[----:B------:R-:W-:Y:S05]  /*33dc0*/  WARPSYNC.COLLECTIVE R15, `(.L_x_8819) ;  /* 0x000000000f087348 */ /* 0x000fea0003c00000 */
[----:B------:R0:W1:Y:S02]  /*33dd0*/  SHFL.IDX P6, R14, R13, R12, R11 ;  /* 0x0000000c0d0e7389 */ /* 0x00006400000c000b */
[----:B01----:R-:W-:Y:S01]  /*33de0*/  ENDCOLLECTIVE ;  /* 0x000000000000791b */ /* 0x003fe20003800000 */
.L_x_8819:
        /* <DEDUP_REMOVED lines=17> */
.L_x_8820:
[----:B------:R-:W-:Y:S02]  /*33f00*/  IMAD.MOV.U32 R13, RZ, RZ, R4 ;  /* 0x000000ffff0d7224 */ /* 0x000fe400078e0004 */
[----:B------:R-:W-:-:S07]  /*33f10*/  IMAD.MOV.U32 R6, RZ, RZ, R14 ;  /* 0x000000ffff067224 */ /* 0x000fce00078e000e */
[----:B------:R-:W-:Y:S05]  /*33f20*/  WARPSYNC.COLLECTIVE R15, `(.L_x_8821) ;  /* 0x000000000f087348 */ /* 0x000fea0003c00000 */
[----:B------:R0:W1:Y:S02]  /*33f30*/  SHFL.IDX P6, R14, R13, R12, R11 ;  /* 0x0000000c0d0e7389 */ /* 0x00006400000c000b */
[----:B01----:R-:W-:Y:S01]  /*33f40*/  ENDCOLLECTIVE ;  /* 0x000000000000791b */ /* 0x003fe20003800000 */
.L_x_8821:
[----:B------:R-:W-:Y:S01]  /*33f50*/  ULDC.64 UR4, c[0x0][0x208] ;  /* 0x0000820000047ab9 */ /* 0x000fe20000000a00 */
[----:B------:R-:W-:Y:S02]  /*33f60*/  IMAD.MOV.U32 R13, RZ, RZ, R3 ;  /* 0x000000ffff0d7224 */ /* 0x000fe400078e0003 */
[----:B------:R-:W-:Y:S02]  /*33f70*/  IMAD.MOV.U32 R12, RZ, RZ, 0x4 ;  /* 0x00000004ff0c7424 */ /* 0x000fe400078e00ff */
[----:B------:R-:W-:-:S05]  /*33f80*/  IMAD.MOV.U32 R5, RZ, RZ, R14 ;  /* 0x000000ffff057224 */ /* 0x000fca00078e000e */
[----:B------:R-:W-:-:S04]  /*33f90*/  @!P1 IADD3 R5, P2, R9, R5, RZ ;  /* 0x0000000509059210 */ /* 0x000fc80007f5e0ff */
[----:B------:R-:W-:-:S05]  /*33fa0*/  @!P1 IADD3.X R6, RZ, R6, RZ, P2, !PT ;  /* 0x00000006ff069210 */ /* 0x000fca00017fe4ff */
        /* <DEDUP_REMOVED lines=11> */
.L_x_8822:
[----:B------:R-:W-:Y:S02]  /*34060*/  IMAD.MOV.U32 R13, RZ, RZ, R4 ;  /* 0x000000ffff0d7224 */ /* 0x000fe400078e0004 */
[----:B------:R-:W-:-:S07]  /*34070*/  IMAD.MOV.U32 R6, RZ, RZ, R14 ;  /* 0x000000ffff067224 */ /* 0x000fce00078e000e */
[----:B------:R-:W-:Y:S05]  /*34080*/  WARPSYNC.COLLECTIVE R15, `(.L_x_8823) ;  /* 0x000000000f087348 */ /* 0x000fea0003c00000 */
[----:B------:R0:W1:Y:S02]  /*34090*/  SHFL.IDX P6, R14, R13, R12, R11 ;  /* 0x0000000c0d0e7389 */ /* 0x00006400000c000b */
[----:B01----:R-:W-:Y:S01]  /*340a0*/  ENDCOLLECTIVE ;  /* 0x000000000000791b */ /* 0x003fe20003800000 */
.L_x_8823:
[----:B------:R-:W-:Y:S01]  /*340b0*/  ULDC.64 UR4, c[0x0][0x208] ;  /* 0x0000820000047ab9 */ /* 0x000fe20000000a00 */
[----:B------:R-:W-:Y:S02]  /*340c0*/  IMAD.MOV.U32 R13, RZ, RZ, R3 ;  /* 0x000000ffff0d7224 */ /* 0x000fe400078e0003 */
[----:B------:R-:W-:Y:S02]  /*340d0*/  IMAD.MOV.U32 R12, RZ, RZ, 0x5 ;  /* 0x00000005ff0c7424 */ /* 0x000fe400078e00ff */
[----:B------:R-:W-:-:S05]  /*340e0*/  IMAD.MOV.U32 R5, RZ, RZ, R14 ;  /* 0x000000ffff057224 */ /* 0x000fca00078e000e */
[----:B------:R-:W-:-:S05]  /*340f0*/  @!P1 IADD3 R5, P2, R9, R5, RZ ;  /* 0x0000000509059210 */ /* 0x000fca0007f5e0ff */
[----:B------:R-:W-:-:S04]  /*34100*/  @!P1 IMAD.X R6, RZ, RZ, R6, P2 ;  /* 0x000000ffff069224 */ /* 0x000fc800010e0606 */
[----:B------:R-:W-:Y:S02]  /*34110*/  @!P1 IMAD.MOV.U32 R7, RZ, RZ, R6 ;  /* 0x000000ffff079224 */ /* 0x000fe400078e0006 */
[----:B------:R-:W-:Y:S01]  /*34120*/  @!P1 IMAD.MOV.U32 R6, RZ, RZ, R5 ;  /* 0x000000ffff069224 */ /* 0x000fe200078e0005 */
[----:B------:R-:W-:-:S04]  /*34130*/  IADD3 R5, R0, 0x50, RZ ;  /* 0x0000005000057810 */ /* 0x000fc80007ffe0ff */
        /* <DEDUP_REMOVED lines=8> */
.L_x_8824:
[----:B------:R-:W-:Y:S02]  /*341c0*/  IMAD.MOV.U32 R13, RZ, RZ, R4 ;  /* 0x000000ffff0d7224 */ /* 0x000fe400078e0004 */
[----:B------:R-:W-:-:S07]  /*341d0*/  IMAD.MOV.U32 R6, RZ, RZ, R14 ;  /* 0x000000ffff067224 */ /* 0x000fce00078e000e */
[----:B------:R-:W-:Y:S05]  /*341e0*/  WARPSYNC.COLLECTIVE R15, `(.L_x_8825) ;  /* 0x000000000f087348 */ /* 0x000fea0003c00000 */
[----:B------:R0:W1:Y:S02]  /*341f0*/  SHFL.IDX P6, R14, R13, R12, R11 ;  /* 0x0000000c0d0e7389 */ /* 0x00006400000c000b */
[----:B01----:R-:W-:Y:S01]  /*34200*/  ENDCOLLECTIVE ;  /* 0x000000000000791b */ /* 0x003fe20003800000 */
.L_x_8825:
[----:B------:R-:W-:Y:S01]  /*34210*/  ULDC.64 UR4, c[0x0][0x208] ;  /* 0x0000820000047ab9 */ /* 0x000fe20000000a00 */
[----:B------:R-:W-:Y:S02]  /*34220*/  IMAD.MOV.U32 R13, RZ, RZ, R3 ;  /* 0x000000ffff0d7224 */ /* 0x000fe400078e0003 */
[----:B------:R-:W-:Y:S02]  /*34230*/  IMAD.MOV.U32 R12, RZ, RZ, 0x6 ;  /* 0x00000006ff0c7424 */ /* 0x000fe400078e00ff */
[----:B------:R-:W-:-:S05]  /*34240*/  IMAD.MOV.U32 R5, RZ, RZ, R14 ;  /* 0x000000ffff057224 */ /* 0x000fca00078e000e */
[----:B------:R-:W-:-:S05]  /*34250*/  @!P1 IADD3 R5, P2, R9, R5, RZ ;  /* 0x0000000509059210 */ /* 0x000fca0007f5e0ff */
[----:B------:R-:W-:-:S04]  /*34260*/  @!P1 IMAD.X R6, RZ, RZ, R6, P2 ;  /* 0x000000ffff069224 */ /* 0x000fc800010e0606 */
[----:B------:R-:W-:Y:S02]  /*34270*/  @!P1 IMAD.MOV.U32 R7, RZ, RZ, R6 ;  /* 0x000000ffff079224 */ /* 0x000fe400078e0006 */
[----:B------:R-:W-:-:S05]  /*34280*/  @!P1 IMAD.MOV.U32 R6, RZ, RZ, R5 ;  /* 0x000000ffff069224 */ /* 0x000fca00078e0005 */
[----:B------:R-:W-:Y:S01]  /*34290*/  @!PT LDS RZ, [RZ] ;  /* 0x00000000fffff984 */ /* 0x000fe20000000800 */
[----:B------:R-:W-:Y:S01]  /*342a0*/  @!PT LDS RZ, [RZ] ;  /* 0x00000000fffff984 */ /* 0x000fe20000000800 */
[----:B------:R-:W-:Y:S01]  /*342b0*/  @!PT LDS RZ, [RZ] ;  /* 0x00000000fffff984 */ /* 0x000fe20000000800 */
[----:B------:R0:W-:Y:S02]  /*342c0*/  @!P1 LDGSTS.E.BYPASS.LTC128B.128 [R8+0x1ec00], desc[UR4][R6.64], !P0 ;  /* 0x1ec0000006089fae */ /* 0x0001e4000c101d44 */
[----:B0-----:R-:W-:Y:S05]  /*342d0*/  WARPSYNC.COLLECTIVE R15, `(.L_x_8826) ;  /* 0x000000000f087348 */ /* 0x001fea0003c00000 */
[----:B------:R1:W2:Y:S02]  /*342e0*/  SHFL.IDX P6, R14, R13, R12, R11 ;  /* 0x0000000c0d0e7389 */ /* 0x0002a400000c000b */
[----:B012---:R-:W-:Y:S01]  /*342f0*/  ENDCOLLECTIVE ;  /* 0x000000000000791b */ /* 0x007fe20003800000 */
.L_x_8826:
[----:B------:R-:W-:-:S05]  /*34300*/  VIADD R7, R0, 0x60 ;  /* 0x0000006000077836 */ /* 0x000fca0000000000 */
[----:B------:R-:W-:Y:S02]  /*34310*/  ISETP.GE.AND P1, PT, R7, R2, PT ;  /* 0x000000020700720c */ /* 0x000fe40003f26270 */
[----:B------:R-:W-:Y:S01]  /*34320*/  MOV R13, R4 ;  /* 0x00000004000d7202 */ /* 0x000fe20000000f00 */
[----:B------:R-:W-:-:S10]  /*34330*/  IMAD.MOV.U32 R6, RZ, RZ, R14 ;  /* 0x000000ffff067224 */ /* 0x000fd400078e000e */
[----:B------:R-:W-:Y:S05]  /*34340*/  WARPSYNC.COLLECTIVE R15, `(.L_x_8827) ;  /* 0x000000000f087348 */ /* 0x000fea0003c00000 */
[----:B------:R0:W1:Y:S02]  /*34350*/  SHFL.IDX P6, R14, R13, R12, R11 ;  /* 0x0000000c0d0e7389 */ /* 0x00006400000c000b */
[----:B01----:R-:W-:Y:S01]  /*34360*/  ENDCOLLECTIVE ;  /* 0x000000000000791b */ /* 0x003fe20003800000 */
.L_x_8827:
        /* <DEDUP_REMOVED lines=15> */
.L_x_8828:
[----:B------:R-:W-:Y:S02]  /*34460*/  IMAD.MOV.U32 R13, RZ, RZ, R4 ;  /* 0x000000ffff0d7224 */ /* 0x000fe400078e0004 */
[----:B------:R-:W-:-:S07]  /*34470*/  IMAD.MOV.U32 R5, RZ, RZ, R14 ;  /* 0x000000ffff057224 */ /* 0x000fce00078e000e */
[----:B------:R-:W-:Y:S05]  /*34480*/  WARPSYNC.COLLECTIVE R15, `(.L_x_8829) ;  /* 0x000000000f087348 */ /* 0x000fea0003c00000 */
[----:B------:R0:W1:Y:S02]  /*34490*/  SHFL.IDX P6, R14, R13, R12, R11 ;  /* 0x0000000c0d0e7389 */ /* 0x00006400000c000b */
[----:B01----:R-:W-:Y:S01]  /*344a0*/  ENDCOLLECTIVE ;  /* 0x000000000000791b */ /* 0x003fe20003800000 */
.L_x_8829:
[----:B------:R-:W-:Y:S01]  /*344b0*/  IMAD.MOV.U32 R3, RZ, RZ, R14 ;  /* 0x000000ffff037224 */ /* 0x000fe200078e000e */
[----:B------:R-:W-:Y:S06]  /*344c0*/  BRA `(.L_x_8830) ;  /* 0xffffff8000647947 */ /* 0x000fec000383ffff */
.L_x_8605:
[----:B0-----:R0:W1:Y:S02]  /*344d0*/  SYNCS.PHASECHK.TRANS64.TRYWAIT P0, [R18+URZ+0x2e820], R0 ;  /* 0x02e82000120075a7 */ /* 0x001064000800017f */
[----:B-1----:R-:W-:Y:S05]  /*344e0*/  @!P0 NANOSLEEP.SYNCS 0x989680 ;  /* 0x009896800000895d */ /* 0x002fea0003900000 */
[----:B------:R-:W1:Y:S02]  /*344f0*/  @!P0 SYNCS.PHASECHK.TRANS64 P0, [R18+URZ+0x2e820], R0 ;  /* 0x02e82000120085a7 */ /* 0x000e64000800007f */
[----:B-1----:R-:W-:Y:S05]  /*34500*/  @!P0 BRA `(.L_x_8605) ;  /* 0xfffffffc00f08947 */ /* 0x002fea000383ffff */
[----:B------:R-:W-:Y:S05]  /*34510*/  BRA `(.L_x_8831) ;  /* 0xffffff8000c47947 */ /* 0x000fea000383ffff */
.L_x_8611:
[----:B--2---:R2:W3:Y:S02]  /*34520*/  SYNCS.PHASECHK.TRANS64.TRYWAIT P0, [R6+URZ+0x2e880], R5 ;  /* 0x02e88005060075a7 */ /* 0x0044e4000800017f */
[----:B---3--:R-:W-:Y:S05]  /*34530*/  @!P0 NANOSLEEP.SYNCS 0x989680 ;  /* 0x009896800000895d */ /* 0x008fea0003900000 */
[----:B------:R-:W3:Y:S02]  /*34540*/  @!P0 SYNCS.PHASECHK.TRANS64 P0, [R6+URZ+0x2e880], R5 ;  /* 0x02e88005060085a7 */ /* 0x000ee4000800007f */
[----:B---3--:R-:W-:Y:S05]  /*34550*/  @!P0 BRA `(.L_x_8611) ;  /* 0xfffffffc00f08947 */ /* 0x008fea000383ffff */
[----:B------:R-:W-:Y:S05]  /*34560*/  BRA `(.L_x_8832) ;  /* 0xffffff8400847947 */ /* 0x000fea000383ffff */
.L_x_8616:
[----:B-1----:R1:W3:Y:S02]  /*34570*/  SYNCS.PHASECHK.TRANS64.TRYWAIT P0, [R6+URZ+0x2e840], R5 ;  /* 0x02e84005060075a7 */ /* 0x0022e4000800017f */
[----:B---3--:R-:W-:Y:S05]  /*34580*/  @!P0 NANOSLEEP.SYNCS 0x989680 ;  /* 0x009896800000895d */ /* 0x008fea0003900000 */
[----:B------:R-:W3:Y:S02]  /*34590*/  @!P0 SYNCS.PHASECHK.TRANS64 P0, [R6+URZ+0x2e840], R5 ;  /* 0x02e84005060085a7 */ /* 0x000ee4000800007f */
[----:B---3--:R-:W-:Y:S05]  /*345a0*/  @!P0 BRA `(.L_x_8616) ;  /* 0xfffffffc00f08947 */ /* 0x008fea000383ffff */
[----:B------:R-:W-:Y:S05]  /*345b0*/  BRA `(.L_x_8833) ;  /* 0xffffff8800047947 */ /* 0x000fea000383ffff */
.L_x_8622:
[----:B--2---:R2:W3:Y:S02]  /*345c0*/  SYNCS.PHASECHK.TRANS64.TRYWAIT P0, [R3+URZ+0x2e870], R4 ;  /* 0x02e87004030075a7 */ /* 0x0044e4000800017f */
[----:B---3--:R-:W-:Y:S05]  /*345d0*/  @!P0 NANOSLEEP.SYNCS 0x989680 ;  /* 0x009896800000895d */ /* 0x008fea0003900000 */
[----:B------:R-:W3:Y:S02]  /*345e0*/  @!P0 SYNCS.PHASECHK.TRANS64 P0, [R3+URZ+0x2e870], R4 ;  /* 0x02e87004030085a7 */ /* 0x000ee4000800007f */
[----:B---3--:R-:W-:Y:S05]  /*345f0*/  @!P0 BRA `(.L_x_8622) ;  /* 0xfffffffc00f08947 */ /* 0x008fea000383ffff */
[----:B------:R-:W-:Y:S05]  /*34600*/  BRA `(.L_x_8834) ;  /* 0xffffff8800a07947 */ /* 0x000fea000383ffff */
.L_x_8624:
[----:B--2---:R2:W3:Y:S02]  /*34610*/  SYNCS.PHASECHK.TRANS64.TRYWAIT P0, [R3+URZ+0x2e860], R4 ;  /* 0x02e86004030075a7 */ /* 0x0044e4000800017f */
[----:B---3--:R-:W-:Y:S05]  /*34620*/  @!P0 NANOSLEEP.SYNCS 0x989680 ;  /* 0x009896800000895d */ /* 0x008fea0003900000 */
[----:B------:R-:W3:Y:S02]  /*34630*/  @!P0 SYNCS.PHASECHK.TRANS64 P0, [R3+URZ+0x2e860], R4 ;  /* 0x02e86004030085a7 */ /* 0x000ee4000800007f */
[----:B---3--:R-:W-:Y:S05]  /*34640*/  @!P0 BRA `(.L_x_8624) ;  /* 0xfffffffc00f08947 */ /* 0x008fea000383ffff */
[----:B------:R-:W-:Y:S05]  /*34650*/  BRA `(.L_x_8835) ;  /* 0xffffff8800a87947 */ /* 0x000fea000383ffff */
.L_x_8631:
[----:B0-----:R0:W1:Y:S02]  /*34660*/  SYNCS.PHASECHK.TRANS64.TRYWAIT P1, [R0+URZ+0x2e870], R2 ;  /* 0x02e87002000075a7 */ /* 0x001064000802017f */
[----:B-1----:R-:W-:Y:S05]  /*34670*/  @!P1 NANOSLEEP.SYNCS 0x989680 ;  /* 0x009896800000995d */ /* 0x002fea0003900000 */
[----:B------:R-:W1:Y:S02]  /*34680*/  @!P1 SYNCS.PHASECHK.TRANS64 P1, [R0+URZ+0x2e870], R2 ;  /* 0x02e87002000095a7 */ /* 0x000e64000802007f */
[----:B-1----:R-:W-:Y:S05]  /*34690*/  @!P1 BRA `(.L_x_8631) ;  /* 0xfffffffc00f09947 */ /* 0x002fea000383ffff */
[----:B------:R-:W-:Y:S05]  /*346a0*/  BRA `(.L_x_8836) ;  /* 0xffffff9400c87947 */ /* 0x000fea000383ffff */
.L_x_8633:
[----:B0-----:R0:W1:Y:S02]  /*346b0*/  SYNCS.PHASECHK.TRANS64.TRYWAIT P1, [R0+URZ+0x2e860], R2 ;  /* 0x02e86002000075a7 */ /* 0x001064000802017f */
[----:B-1----:R-:W-:Y:S05]  /*346c0*/  @!P1 NANOSLEEP.SYNCS 0x989680 ;  /* 0x009896800000995d */ /* 0x002fea0003900000 */
[----:B------:R-:W1:Y:S02]  /*346d0*/  @!P1 SYNCS.PHASECHK.TRANS64 P1, [R0+URZ+0x2e860], R2 ;  /* 0x02e86002000095a7 */ /* 0x000e64000802007f */
[----:B-1----:R-:W-:Y:S05]  /*346e0*/  @!P1 BRA `(.L_x_8633) ;  /* 0xfffffffc00f09947 */ /* 0x002fea000383ffff */
[----:B------:R-:W-:Y:S05]  /*346f0*/  BRA `(.L_x_8837) ;  /* 0xffffff9400d07947 */ /* 0x000fea000383ffff */
.L_x_8637:
[----:B------:R-:W2:Y:S01]  /*34700*/  LDL R2, [R1] ;  /* 0x0000000001027983 */ /* 0x000ea20000100800 */
[----:B------:R-:W-:Y:S01]  /*34710*/  BSSY B0, `(.L_x_8838) ;  /* 0x0000008000007945 */ /* 0x000fe20003800000 */
[----:B------:R-:W-:Y:S01]  /*34720*/  MOV R12, RZ ;  /* 0x000000ff000c7202 */ /* 0x000fe20000000f00 */
[----:B------:R-:W-:Y:S02]  /*34730*/  IMAD.MOV.U32 R11, RZ, RZ, 0x1f ;  /* 0x0000001fff0b7424 */ /* 0x000fe400078e00ff */
[----:B------:R-:W-:Y:S02]  /*34740*/  IMAD.MOV.U32 R15, RZ, RZ, -0x1 ;  /* 0xffffffffff0f7424 */ /* 0x000fe400078e00ff */
[----:B--2---:R-:W-:-:S07]  /*34750*/  IMAD.MOV.U32 R13, RZ, RZ, R2 ;  /* 0x000000ffff0d7224 */ /* 0x004fce00078e0002 */
[----:B------:R-:W-:Y:S05]  /*34760*/  WARPSYNC.COLLECTIVE R15, `(.L_x_8839) ;  /* 0x000000000f087348 */ /* 0x000fea0003c00000 */
[----:B------:R0:W1:Y:S02]  /*34770*/  SHFL.IDX P6, R14, R13, R12, R11 ;  /* 0x0000000c0d0e7389 */ /* 0x00006400000c000b */
[----:B01----:R-:W-:Y:S01]  /*34780*/  ENDCOLLECTIVE ;  /* 0x000000000000791b */ /* 0x003fe20003800000 */
.L_x_8839:
[----:B------:R-:W-:Y:S05]  /*34790*/  BSYNC B0 ;  /* 0x0000000000007941 */ /* 0x000fea0003800000 */
.L_x_8838:
        /* <DEDUP_REMOVED lines=9> */
.L_x_8840:
[----:B------:R-:W-:Y:S01]  /*34830*/  ULDC UR4, c[0x0][0xc3c] ;  /* 0x00030f0000047ab9 */ /* 0x000fe20000000800 */
[----:B------:R-:W-:Y:S01]  /*34840*/  ULDC.64 UR6, c[0x0][0x208] ;  /* 0x0000820000067ab9 */ /* 0x000fe20000000a00 */
        /* <DEDUP_REMOVED lines=25> */
.L_x_8841:
        /* <DEDUP_REMOVED lines=8> */
.L_x_8842:
        /* <DEDUP_REMOVED lines=8> */
.L_x_8843:
        /* <DEDUP_REMOVED lines=8> */
.L_x_8844:
        /* <DEDUP_REMOVED lines=8> */
.L_x_8845:
        /* <DEDUP_REMOVED lines=9> */
.L_x_8846:
[----:B------:R-:W-:Y:S01]  /*34c70*/  IMAD.MOV.U32 R7, RZ, RZ, R14 ;  /* 0x000000ffff077224 */ /* 0x000fe200078e000e */
[----:B------:R-:W-:Y:S06]  /*34c80*/  BRA `(.L_x_8847) ;  /* 0xffffffa000307947 */ /* 0x000fec000383ffff */
.L_x_8640:
[----:B------:R-:W-:Y:S01]  /*34c90*/  BSSY B0, `(.L_x_8848) ;  /* 0x0000008000007945 */ /* 0x000fe20003800000 */
[----:B------:R-:W-:Y:S02]  /*34ca0*/  IMAD.MOV.U32 R13, RZ, RZ, R2 ;  /* 0x000000ffff0d7224 */ /* 0x000fe400078e0002 */
[----:B------:R-:W-:Y:S02]  /*34cb0*/  IMAD.MOV.U32 R12, RZ, RZ, 0x1 ;  /* 0x00000001ff0c7424 */ /* 0x000fe400078e00ff */
[----:B------:R-:W-:Y:S02]  /*34cc0*/  IMAD.MOV.U32 R11, RZ, RZ, RZ ;  /* 0x000000ffff0b7224 */ /* 0x000fe400078e00ff */
[----:B------:R-:W-:-:S07]  /*34cd0*/  IMAD.MOV.U32 R15, RZ, RZ, -0x1 ;  /* 0xffffffffff0f7424 */ /* 0x000fce00078e00ff */
[----:B------:R-:W-:Y:S05]  /*34ce0*/  WARPSYNC.COLLECTIVE R15, `(.L_x_8849) ;  /* 0x000000000f087348 */ /* 0x000fea0003c00000 */
[----:B------:R0:W1:Y:S02]  /*34cf0*/  SHFL.UP P6, R14, R13, R12, R11 ;  /* 0x0400000c0d0e7389 */ /* 0x00006400000c000b */
[----:B01----:R-:W-:Y:S01]  /*34d00*/  ENDCOLLECTIVE ;  /* 0x000000000000791b */ /* 0x003fe20003800000 */
.L_x_8849:
[----:B------:R-:W-:Y:S05]  /*34d10*/  BSYNC B0 ;  /* 0x0000000000007941 */ /* 0x000fea0003800000 */
.L_x_8848:
        /* <DEDUP_REMOVED lines=10> */
.L_x_8850:
        /* <DEDUP_REMOVED lines=8> */
.L_x_8851:
        /* <DEDUP_REMOVED lines=8> */
.L_x_8852:
        /* <DEDUP_REMOVED lines=8> */
.L_x_8853:
        /* <DEDUP_REMOVED lines=9> */
.L_x_8854:
[----:B------:R-:W-:Y:S01]  /*34fd0*/  MOV R7, R14 ;  /* 0x0000000e00077202 */ /* 0x000fe20000000f00 */
[----:B------:R-:W-:Y:S06]  /*34fe0*/  BRA `(.L_x_8855) ;  /* 0xffffffa0000c7947 */ /* 0x000fec000383ffff */
.L_x_8642:
[----:B------:R-:W-:Y:S01]  /*34ff0*/  BSSY B0, `(.L_x_8856) ;  /* 0x0000006000007945 */ /* 0x000fe20003800000 */
[----:B------:R-:W-:Y:S01]  /*35000*/  PLOP3.LUT P6, PT, P6, PT, PT, 0x8, 0x0 ;  /* 0x000000000000781c */ /* 0x000fe200037ce170 */
[----:B------:R-:W-:-:S12]  /*35010*/  IMAD.MOV.U32 R15, RZ, RZ, -0x1 ;  /* 0xffffffffff0f7424 */ /* 0x000fd800078e00ff */
[----:B0-----:R-:W-:Y:S05]  /*35020*/  WARPSYNC.COLLECTIVE R15, `(.L_x_8857) ;  /* 0x000000000f087348 */ /* 0x001fea0003c00000 */
[----:B------:R-:W-:Y:S01]  /*35030*/  VOTE.ANY R14, PT, P6 ;  /* 0x00000000000e7806 */ /* 0x000fe200030e0100 */
[----:B0-----:R-:W-:Y:S06]  /*35040*/  ENDCOLLECTIVE ;  /* 0x000000000000791b */ /* 0x001fec0003800000 */
.L_x_8857:
[----:B------:R-:W-:Y:S05]  /*35050*/  BSYNC B0 ;  /* 0x0000000000007941 */ /* 0x000fea0003800000 */
.L_x_8856:
        /* <DEDUP_REMOVED lines=10> */
.L_x_8858:
[----:B------:R-:W-:Y:S02]  /*35100*/  IMAD.MOV.U32 R13, RZ, RZ, R6 ;  /* 0x000000ffff0d7224 */ /* 0x000fe400078e0006 */
[----:B------:R-:W-:-:S07]  /*35110*/  IMAD.MOV.U32 R4, RZ, RZ, R14 ;  /* 0x000000ffff047224 */ /* 0x000fce00078e000e */
[----:B------:R-:W-:Y:S05]  /*35120*/  WARPSYNC.COLLECTIVE R15, `(.L_x_8859) ;  /* 0x000000000f087348 */ /* 0x000fea0003c00000 */
[----:B------:R0:W1:Y:S02]  /*35130*/  SHFL.IDX P6, R14, R13, R12, R11 ;  /* 0x0000000c0d0e7389 */ /* 0x00006400000c000b */
[----:B01----:R-:W-:Y:S01]  /*35140*/  ENDCOLLECTIVE ;  /* 0x000000000000791b */ /* 0x003fe20003800000 */
.L_x_8859:
[----:B------:R-:W-:Y:S02]  /*35150*/  IMAD.MOV.U32 R6, RZ, RZ, R14 ;  /* 0x000000ffff067224 */ /* 0x000fe400078e000e */
[----:B------:R-:W-:-:S05]  /*35160*/  IMAD.IADD R7, R0, 0x1, R16 ;  /* 0x0000000100077824 */ /* 0x000fca00078e0210 */
[----:B------:R1:W-:Y:S01]  /*35170*/  STL [R1+0xc], R7 ;  /* 0x00000c0701007387 */ /* 0x0003e20000100800 */
[----:B------:R-:W-:Y:S05]  /*35180*/  BRA `(.L_x_8860) ;  /* 0xffffff9c00f07947 */ /* 0x000fea000383ffff */
.L_x_8644:
[----:B------:R-:W-:Y:S01]  /*35190*/  BSSY B0, `(.L_x_8861) ;  /* 0x0000008000007945 */ /* 0x000fe20003800000 */
[----:B------:R-:W-:Y:S01]  /*351a0*/  MOV R13, R8 ;  /* 0x00000008000d7202 */ /* 0x000fe20000000f00 */
[----:B------:R-:W-:Y:S02]  /*351b0*/  IMAD.MOV.U32 R12, RZ, RZ, R0 ;  /* 0x000000ffff0c7224 */ /* 0x000fe400078e0000 */
[----:B------:R-:W-:Y:S02]  /*351c0*/  IMAD.MOV.U32 R11, RZ, RZ, 0x1f ;  /* 0x0000001fff0b7424 */ /* 0x000fe400078e00ff */
[----:B------:R-:W-:-:S07]  /*351d0*/  IMAD.MOV.U32 R15, RZ, RZ, -0x1 ;  /* 0xffffffffff0f7424 */ /* 0x000fce00078e00ff */
[----:B-1----:R-:W-:Y:S05]  /*351e0*/  WARPSYNC.COLLECTIVE R15, `(.L_x_8862) ;  /* 0x000000000f087348 */ /* 0x002fea0003c00000 */
[----:B------:R0:W2:Y:S02]  /*351f0*/  SHFL.IDX P6, R14, R13, R12, R11 ;  /* 0x0000000c0d0e7389 */ /* 0x0000a400000c000b */
[----:B012---:R-:W-:Y:S01]  /*35200*/  ENDCOLLECTIVE ;  /* 0x000000000000791b */ /* 0x007fe20003800000 */
.L_x_8862:
[----:B------:R-:W-:Y:S05]  /*35210*/  BSYNC B0 ;  /* 0x0000000000007941 */ /* 0x000fea0003800000 */
.L_x_8861:
[----:B------:R-:W-:Y:S01]  /*35220*/  IMAD.MOV.U32 R8, RZ, RZ, R14 ;  /* 0x000000ffff087224 */ /* 0x000fe200078e000e */
[----:B------:R-:W-:Y:S06]  /*35230*/  BRA `(.L_x_8863) ;  /* 0xffffff9c00dc7947 */ /* 0x000fec000383ffff */
.L_x_8650:
[----:B0-----:R0:W1:Y:S02]  /*35240*/  SYNCS.PHASECHK.TRANS64.TRYWAIT P0, [R0+URZ+0x2e820], R3 ;  /* 0x02e82003000075a7 */ /* 0x001064000800017f */
[----:B-1----:R-:W-:Y:S05]  /*35250*/  @!P0 NANOSLEEP.SYNCS 0x989680 ;  /* 0x009896800000895d */ /* 0x002fea0003900000 */
[----:B------:R-:W1:Y:S02]  /*35260*/  @!P0 SYNCS.PHASECHK.TRANS64 P0, [R0+URZ+0x2e820], R3 ;  /* 0x02e82003000085a7 */ /* 0x000e64000800007f */
[----:B-1----:R-:W-:Y:S05]  /*35270*/  @!P0 BRA `(.L_x_8650) ;  /* 0xfffffffc00f08947 */ /* 0x002fea000383ffff */
[----:B------:R-:W-:Y:S05]  /*35280*/  BRA `(.L_x_8864) ;  /* 0xffffffa800847947 */ /* 0x000fea000383ffff */
.L_x_8651:
        /* <DEDUP_REMOVED lines=11> */
.L_x_8866:
[----:B------:R-:W-:Y:S05]  /*35340*/  BSYNC B0 ;  /* 0x0000000000007941 */ /* 0x000fea0003800000 */
.L_x_8865:
[----:B------:R-:W-:Y:S05]  /*35350*/  BRA `(.L_x_8867) ;  /* 0xffffffa8006c7947 */ /* 0x000fea000383ffff */
.L_x_8652:
[----:B------:R-:W-:Y:S01]  /*35360*/  BSSY B0, `(.L_x_8868) ;  /* 0x0000006000007945 */ /* 0x000fe20003800000 */
[----:B------:R-:W-:-:S07]  /*35370*/  IMAD.MOV.U32 R15, RZ, RZ, -0x1 ;  /* 0xffffffffff0f7424 */ /* 0x000fce00078e00ff */
[----:B01----:R-:W-:Y:S05]  /*35380*/  WARPSYNC.COLLECTIVE R15, `(.L_x_8869) ;  /* 0x000000000f0c7348 */ /* 0x003fea0003c00000 */
[----:B------:R-:W-:Y:S02]  /*35390*/  ELECT P6, UR62, PT ;  /* 0x00000000003e782f */ /* 0x000fe400038c0000 */
[----:B------:R-:W-:Y:S01]  /*353a0*/  MOV R14, UR62 ;  /* 0x0000003e000e7c02 */ /* 0x000fe20008000f00 */
[----:B01----:R-:W-:Y:S10]  /*353b0*/  ENDCOLLECTIVE ;  /* 0x000000000000791b */ /* 0x003ff40003800000 */
.L_x_8869:
[----:B------:R-:W-:Y:S05]  /*353c0*/  BSYNC B0 ;  /* 0x0000000000007941 */ /* 0x000fea0003800000 */
.L_x_8868:
[----:B------:R-:W-:Y:S05]  /*353d0*/  BRA `(.L_x_8870) ;  /* 0xffffffa800607947 */ /* 0x000fea000383ffff */
.L_x_8654:
[----:B0-----:R0:W1:Y:S02]  /*353e0*/  SYNCS.PHASECHK.TRANS64.TRYWAIT P1, [R6+URZ], R5 ;  /* 0x00000005060075a7 */ /* 0x001064000802017f */
[----:B-1----:R-:W-:Y:S05]  /*353f0*/  @!P1 NANOSLEEP.SYNCS 0x989680 ;  /* 0x009896800000995d */ /* 0x002fea0003900000 */
[----:B------:R-:W1:Y:S02]  /*35400*/  @!P1 SYNCS.PHASECHK.TRANS64 P1, [R6+URZ], R5 ;  /* 0x00000005060095a7 */ /* 0x000e64000802007f */
[----:B-1----:R-:W-:Y:S05]  /*35410*/  @!P1 BRA `(.L_x_8654) ;  /* 0xfffffffc00f09947 */ /* 0x002fea000383ffff */
[----:B------:R-:W-:Y:S05]  /*35420*/  BRA `(.L_x_8871) ;  /* 0xffffffa800a47947 */ /* 0x000fea000383ffff */
.L_x_8655:
[----:B-1----:R1:W2:Y:S02]  /*35430*/  SYNCS.PHASECHK.TRANS64.TRYWAIT P1, [R7+URZ], R2 ;  /* 0x00000002070075a7 */ /* 0x0022a4000802017f */
[----:B--2---:R-:W-:Y:S05]  /*35440*/  @!P1 NANOSLEEP.SYNCS 0x989680 ;  /* 0x009896800000995d */ /* 0x004fea0003900000 */
[----:B------:R-:W2:Y:S02]  /*35450*/  @!P1 SYNCS.PHASECHK.TRANS64 P1, [R7+URZ], R2 ;  /* 0x00000002070095a7 */ /* 0x000ea4000802007f */
[----:B--2---:R-:W-:Y:S05]  /*35460*/  @!P1 BRA `(.L_x_8655) ;  /* 0xfffffffc00f09947 */ /* 0x004fea000383ffff */
[----:B------:R-:W-:Y:S05]  /*35470*/  BRA `(.L_x_8872) ;  /* 0xffffffa800987947 */ /* 0x000fea000383ffff */
.L_x_8657:
[----:B--2---:R2:W3:Y:S02]  /*35480*/  SYNCS.PHASECHK.TRANS64.TRYWAIT P1, [R4+URZ+0x2e860], R5 ;  /* 0x02e86005040075a7 */ /* 0x0044e4000802017f */
[----:B---3--:R-:W-:Y:S05]  /*35490*/  @!P1 NANOSLEEP.SYNCS 0x989680 ;  /* 0x009896800000995d */ /* 0x008fea0003900000 */
[----:B------:R-:W3:Y:S02]  /*354a0*/  @!P1 SYNCS.PHASECHK.TRANS64 P1, [R4+URZ+0x2e860], R5 ;  /* 0x02e86005040095a7 */ /* 0x000ee4000802007f */
[----:B---3--:R-:W-:Y:S05]  /*354b0*/  @!P1 BRA `(.L_x_8657) ;  /* 0xfffffffc00f09947 */ /* 0x008fea000383ffff */
[----:B------:R-:W-:Y:S05]  /*354c0*/  BRA `(.L_x_8873) ;  /* 0xffffffa8009c7947 */ /* 0x000fea000383ffff */
.L_x_8659:
[----:B---3--:R3:W4:Y:S02]  /*354d0*/  SYNCS.PHASECHK.TRANS64.TRYWAIT P1, [R3+URZ+0x2e860], R2 ;  /* 0x02e86002030075a7 */ /* 0x008724000802017f */
[----:B----4-:R-:W-:Y:S05]  /*354e0*/  @!P1 NANOSLEEP.SYNCS 0x989680 ;  /* 0x009896800000995d */ /* 0x010fea0003900000 */
[----:B------:R-:W4:Y:S02]  /*354f0*/  @!P1 SYNCS.PHASECHK.TRANS64 P1, [R3+URZ+0x2e860], R2 ;  /* 0x02e86002030095a7 */ /* 0x000f24000802007f */
[----:B----4-:R-:W-:Y:S05]  /*35500*/  @!P1 BRA `(.L_x_8659) ;  /* 0xfffffffc00f09947 */ /* 0x010fea000383ffff */
[----:B------:R-:W-:Y:S05]  /*35510*/  BRA `(.L_x_8874) ;  /* 0xffffffa8009c7947 */ /* 0x000fea000383ffff */
.L_x_8661:
[----:B----4-:R4:W0:Y:S02]  /*35520*/  SYNCS.PHASECHK.TRANS64.TRYWAIT P0, [R4+URZ+0x2e880], R5 ;  /* 0x02e88005040075a7 */ /* 0x010824000800017f */
[----:B0-----:R-:W-:Y:S05]  /*35530*/  @!P0 NANOSLEEP.SYNCS 0x989680 ;  /* 0x009896800000895d */ /* 0x001fea0003900000 */
[----:B------:R-:W0:Y:S02]  /*35540*/  @!P0 SYNCS.PHASECHK.TRANS64 P0, [R4+URZ+0x2e880], R5 ;  /* 0x02e88005040085a7 */ /* 0x000e24000800007f */
[----:B0-----:R-:W-:Y:S05]  /*35550*/  @!P0 BRA `(.L_x_8661) ;  /* 0xfffffffc00f08947 */ /* 0x001fea000383ffff */
[----:B------:R-:W-:Y:S05]  /*35560*/  BRA `(.L_x_8662) ;  /* 0xffffffa800987947 */ /* 0x000fea000383ffff */
.L_x_8875:
        /* <DEDUP_REMOVED lines=9> */
.L_x_13364:


//--------------------- .text._ZN7cutlass13device_kernelIN5flash11enable_sm90INS1_16FlashAttnFwdSm90INS1_25CollectiveMainloopFwdSm90ILi2EN4cute5tupleIJNS5_1CILi1EEES8_S8_EEENS6_IJNS7_ILi192EEENS7_ILi128EEENS7_ILi96EEEEEELi96ENS_12float_e4m3_tEfNS_4arch4Sm90ELb0ELb0ELb1ELb0ELb0ELb0ELb0ELb1ELb1ELb1ELb1ELb0EEENS1_21CollectiveEpilogueFwdINS6_IJSA_SC_SB_EEES9_NS_10bfloat16_tESG_Li384ELb0ELb1ELb1ELb1EEENS1_19SingleTileSchedulerILb0ELb1ELb1ELi192EEEEEEEEEvNT_6ParamsE --------------------------
	.section	.text._ZN7cutlass13device_kernelIN5flash11enable_sm90INS1_16FlashAttnFwdSm90INS1_25CollectiveMainloopFwdSm90ILi2EN4cute5tupleIJNS5_1CILi1EEES8_S8_EEENS6_IJNS7_ILi192EEENS7_ILi128EEENS7_ILi96EEEEEELi96ENS_12float_e4m3_tEfNS_4arch4Sm90ELb0ELb0ELb1ELb0ELb0ELb0ELb0ELb1ELb1ELb1ELb1ELb0EEENS1_21CollectiveEpilogueFwdINS6_IJSA_SC_SB_EEES9_NS_10bfloat16_tESG_Li384ELb0ELb1ELb1ELb1EEENS1_19SingleTileSchedulerILb0ELb1ELb1ELi192EEEEEEEEEvNT_6ParamsE,"ax",@progbits
	.align	128
.text._ZN7cutlass13device_kernelIN5flash11enable_sm90INS1_16FlashAttnFwdSm90INS1_25CollectiveMainloopFwdSm90ILi2EN4cute5tupleIJNS5_1CILi1EEES8_S8_EEENS6_IJNS7_ILi192EEENS7_ILi128EEENS7_ILi96EEEEEELi96ENS_12float_e4m3_tEfNS_4arch4Sm90ELb0ELb0ELb1ELb0ELb0ELb0ELb0ELb1ELb1ELb1ELb1ELb0EEENS1_21CollectiveEpilogueFwdINS6_IJSA_SC_SB_EEES9_NS_10bfloat16_tESG_Li384ELb0ELb1ELb1ELb1EEENS1_19SingleTileSchedulerILb0ELb1ELb1ELi192EEEEEEEEEvNT_6ParamsE:
        .type           _ZN7cutlass13device_kernelIN5flash11enable_sm90INS1_16FlashAttnFwdSm90INS1_25CollectiveMainloopFwdSm90ILi2EN4cute5tupleIJNS5_1CILi1EEES8_S8_EEENS6_IJNS7_ILi192EEENS7_ILi128EEENS7_ILi96EEEEEELi96ENS_12float_e4m3_tEfNS_4arch4Sm90ELb0ELb0ELb1ELb0ELb0ELb0ELb0ELb1ELb1ELb1ELb1ELb0EEENS1_21CollectiveEpilogueFwdINS6_IJSA_SC_SB_EEES9_NS_10bfloat16_tESG_Li384ELb0ELb1ELb1ELb1EEENS1_19SingleTileSchedulerILb0ELb1ELb1ELi192EEEEEEEEEvNT_6ParamsE,@function
        .size           _ZN7cutlass13device_kernelIN5flash11enable_sm90INS1_16FlashAttnFwdSm90INS1_25CollectiveMainloopFwdSm90ILi2EN4cute5tupleIJNS5_1CILi1EEES8_S8_EEENS6_IJNS7_ILi192EEENS7_ILi128EEENS7_ILi96EEEEEELi96ENS_12float_e4m3_tEfNS_4arch4Sm90ELb0ELb0ELb1ELb0ELb0ELb0ELb0ELb1ELb1ELb1ELb1ELb0EEENS1_21CollectiveEpilogueFwdINS6_IJSA_SC_SB_EEES9_NS_10bfloat16_tESG_Li384ELb0ELb1ELb1ELb1EEENS1_19SingleTileSchedulerILb0ELb1ELb1ELi192EEEEEEEEEvNT_6ParamsE,(.L_x_13365 - _ZN7cutlass13device_kernelIN5flash11enable_sm90INS1_16FlashAttnFwdSm90INS1_25CollectiveMainloopFwdSm90ILi2EN4cute5tupleIJNS5_1CILi1EEES8_S8_EEENS6_IJNS7_ILi192EEENS7_ILi128EEENS7_ILi96EEEEEELi96ENS_12float_e4m3_tEfNS_4arch4Sm90ELb0ELb0ELb1ELb0ELb0ELb0ELb0ELb1ELb1ELb1ELb1ELb0EEENS1_21CollectiveEpilogueFwdINS6_IJSA_SC_SB_EEES9_NS_10bfloat16_tESG_Li384ELb0ELb1ELb1ELb1EEENS1_19SingleTileSchedulerILb0ELb1ELb1ELi192EEEEEEEEEvNT_6ParamsE)
        .other          _ZN7cutlass13device_kernelIN5flash11enable_sm90INS1_16FlashAttnFwdSm90INS1_25CollectiveMainloopFwdSm90ILi2EN4cute5tupleIJNS5_1CILi1EEES8_S8_EEENS6_IJNS7_ILi192EEENS7_ILi128EEENS7_ILi96EEEEEELi96ENS_12float_e4m3_tEfNS_4arch4Sm90ELb0ELb0ELb1ELb0ELb0ELb0ELb0ELb1ELb1ELb1ELb1ELb0EEENS1_21CollectiveEpilogueFwdINS6_IJSA_SC_SB_EEES9_NS_10bfloat16_tESG_Li384ELb0ELb1ELb1ELb1EEENS1_19SingleTileSchedulerILb0ELb1ELb1ELi192EEEEEEEEEvNT_6ParamsE,@"STO_CUDA_ENTRY STV_DEFAULT"
_ZN7cutlass13device_kernelIN5flash11enable_sm90INS1_16FlashAttnFwdSm90INS1_25CollectiveMainloopFwdSm90ILi2EN4cute5tupleIJNS5_1CILi1EEES8_S8_EEENS6_IJNS7_ILi192EEENS7_ILi128EEENS7_ILi96EEEEEELi96ENS_12float_e4m3_tEfNS_4arch4Sm90ELb0ELb0ELb1ELb0ELb0ELb0ELb0ELb1ELb1ELb1ELb1ELb0EEENS1_21CollectiveEpilogueFwdINS6_IJSA_SC_SB_EEES9_NS_10bfloat16_tESG_Li384ELb0ELb1ELb1ELb1EEENS1_19SingleTileSchedulerILb0ELb1ELb1ELi192EEEEEEEEEvNT_6ParamsE:
[----:B------:R-:W0:Y:S01]  /*0000*/  LDC R1, c[0x0][0x28] ;  /* 0x00000a00ff017b82 */ /* 0x000e220000000800 */
[----:B------:R-:W1:Y:S01]  /*0010*/  S2R R29, SR_TID.X ;  /* 0x00000000001d7919 */ /* 0x000e620000002100 */
[----:B------:R-:W-:Y:S01]  /*0020*/  ELECT P0, URZ, PT ;  /* 0x00000000003f782f */ /* 0x000fe20003800000 */
[----:B------:R-:W-:Y:S01]  /*0030*/  BSSY B0, `(.L_x_8876) ;  /* 0x000000e000007945 */ /* 0x000fe20003800000 */
[----:B-1----:R-:W-:-:S05]  /*0040*/  SHF.R.U32.HI R16, RZ, 0x5, R29 ;  /* 0x00000005ff107819 */ /* 0x002fca000001161d */
[----:B------:R-:W1:Y:S02]  /*0050*/  SHFL.IDX PT, R0, R16, RZ, 0x1f ;  /* 0x00001fff10007589 */ /* 0x000e6400000e0000 */
[----:B-1----:R-:W-:Y:S02]  /*0060*/  ISETP.EQ.AND P0, PT, R0, RZ, P0 ;  /* 0x000000ff0000720c */ /* 0x002fe40000702270 */
[----:B------:R-:W-:-:S11]  /*0070*/  SHF.R.U32.HI R0, RZ, 0x7, R29 ;  /* 0x00000007ff007819 */ /* 0x000fd6000001161d */
[----:B0-----:R-:W-:Y:S05]  /*0080*/  @!P0 BRA `(.L_x_8877) ;  /* 0x0000000000208947 */ /* 0x001fea0003800000 */
        /* <DEDUP_REMOVED lines=8> */
.L_x_8877:
[----:B------:R-:W-:Y:S05]  /*0110*/  BSYNC B0 ;  /* 0x0000000000007941 */ /* 0x000fea0003800000 */
.L_x_8876:
        /* <DEDUP_REMOVED lines=41> */
.L_x_8878:
        /* <DEDUP_REMOVED lines=22> */
.L_x_8879:
        /* <DEDUP_REMOVED lines=18> */
.L_x_8880:
        /* <DEDUP_REMOVED lines=22> */
.L_x_8881:
        /* <DEDUP_REMOVED lines=22> */
.L_x_8882:
[----:B------:R-:W-:Y:S01]  /*08f0*/  PLOP3.LUT P0, PT, PT, PT, UP0, 0x80, 0x0 ;  /* 0x000000000000781c */ /* 0x000fe20003f0f008 */
[----:B------:R-:W-:Y:S01]  /*0900*/  UMOV UR41, 0x1 ;  /* 0x0000000100297882 */ /* 0x000fe20000000000 */
[----:B------:R-:W-:Y:S01]  /*0910*/  NOP ;  /* 0x0000000000007918 */ /* 0x000fe20000000000 */
[----:B------:R-:W-:Y:S01]  /*0920*/  USEL UR41, UR41, 0x2, !UP0 ;  /* 0x0000000229297887 */ /* 0x000fe2000c000000 */
[----:B------:R-:W-:Y:S01]  /*0930*/  BSSY B6, `(.L_x_8883) ;  /* 0x0000b90000067945 */ /* 0x000fe20003800000 */
[----:B------:R-:W-:Y:S01]  /*0940*/  ULDC.64 UR44, c[0x0][0x208] ;  /* 0x00008200002c7ab9 */ /* 0x000fe20000000a00 */
[----:B------:R-:W-:Y:S01]  /*0950*/  LOP3.LUT R28, R29, 0x7f, RZ, 0xc0, !PT ;  /* 0x0000007f1d1c7812 */ /* 0x000fe200078ec0ff */
[----:B012-4-:R-:W-:Y:S06]  /*0960*/  BAR.SYNC.DEFER_BLOCKING 0x0 ;  /* 0x0000000000007b1d */ /* 0x017fec0000010000 */
[----:B------:R-:W-:Y:S05]  /*0970*/  @!P0 BRA `(.L_x_8884) ;  /* 0x0000008000948947 */ /* 0x000fea0003800000 */
.L_x_8885:
[----:B------:R-:W-:-:S08]  /*0980*/  NOP ;  /* 0x0000000000007918 */ /* 0x000fd00000000000 */
[----:B------:R-:W0:Y:S02]  /*0990*/  USETMAXREG.TRY_ALLOC.CTAPOOL UP0, 0xa0 ;  /* 0x000000a0000079c8 */ /* 0x000e240008000600 */
[----:B0-----:R-:W-:-:S13]  /*09a0*/  PLOP3.LUT P0, PT, PT, PT, UP0, 0x80, 0x0 ;  /* 0x000000000000781c */ /* 0x001fda0003f0f008 */
[----:B------:R-:W-:Y:S05]  /*09b0*/  @!P0 BRA `(.L_x_8885) ;  /* 0xfffffffc00f08947 */ /* 0x000fea000383ffff */
[----:B------:R-:W0:Y:S01]  /*09c0*/  S2UR UR6, SR_CTAID.Y ;  /* 0x00000000000679c3 */ /* 0x000e220000002600 */
[----:B------:R-:W-:Y:S02]  /*09d0*/  ULDC UR7, c[0x0][0xc50] ;  /* 0x0003140000077ab9 */ /* 0x000fe40000000800 */
[----:B------:R-:W-:-:S05]  /*09e0*/  UISETP.NE.AND UP0, UPT, UR7, 0x1, UPT ;  /* 0x000000010700788c */ /* 0x000fca000bf05270 */
[----:B------:R-:W1:Y:S06]  /*09f0*/  S2UR UR43, SR_CTAID.Z ;  /* 0x00000000002b79c3 */ /* 0x000e6c0000002700 */
[----:B------:R-:W-:Y:S01]  /*0a00*/  @UP0 ULDC UR4, c[0x0][0xc54] ;  /* 0x0003150000040ab9 */ /* 0x000fe20000000800 */
[----:B------:R-:W-:Y:S01]  /*0a10*/  @UP0 ULDC UR8, c[0x0][0xc58] ;  /* 0x0003160000080ab9 */ /* 0x000fe20000000800 */
[----:B0-----:R-:W-:Y:S02]  /*0a20*/  UIMAD.WIDE.U32 UR4, UR6, UR4, URZ ;  /* 0x00000004060472a5 */ /* 0x001fe4000f8e003f */
[----:B------:R-:W-:-:S02]  /*0a30*/  UMOV UR36, UR6 ;  /* 0x0000000600247c82 */ /* 0x000fc40008000000 */
[----:B------:R-:W-:Y:S01]  /*0a40*/  @UP0 USHF.R.U32.HI UR36, URZ, UR8, UR5 ;  /* 0x000000083f240299 */ /* 0x000fe20008011605 */
[----:B------:R-:W-:Y:S06]  /*0a50*/  BAR.ARV 0x8, 0x200 ;  /* 0x0208000000007b1d */ /* 0x000fec0000002000 */
[----:B-1----:R-:W-:Y:S01]  /*0a60*/  ISETP.LE.AND P0, PT, RZ, UR43, PT ;  /* 0x0000002bff007c0c */ /* 0x002fe2000bf03270 */
[----:B------:R-:W-:-:S04]  /*0a70*/  UIADD3 UR4, -UR36, URZ, URZ ;  /* 0x0000003f24047290 */ /* 0x000fc8000fffe13f */
[----:B------:R-:W-:-:S08]  /*0a80*/  UIMAD UR7, UR7, UR4, UR6 ;  /* 0x00000004070772a4 */ /* 0x000fd0000f8e0206 */
[----:B------:R-:W-:Y:S05]  /*0a90*/  @!P0 BRA `(.L_x_8886) ;  /* 0x000000b400e48947 */ /* 0x000fea0003800000 */
[----:B------:R-:W-:Y:S01]  /*0aa0*/  ULDC.64 UR4, c[0x0][0x418] ;  /* 0x0001060000047ab9 */ /* 0x000fe20000000a00 */
[----:B------:R-:W-:Y:S01]  /*0ab0*/  ULDC UR39, c[0x0][0x424] ;  /* 0x0001090000277ab9 */ /* 0x000fe20000000800 */
[----:B------:R-:W-:Y:S02]  /*0ac0*/  UISETP.NE.U32.AND UP0, UPT, UR4, URZ, UPT ;  /* 0x0000003f0400728c */ /* 0x000fe4000bf05070 */
[----:B------:R-:W-:Y:S02]  /*0ad0*/  ULOP3.LUT UR37, UR7, 0xffff, URZ, 0xc0, !UPT ;  /* 0x0000ffff07257892 */ /* 0x000fe4000f8ec03f */
[----:B------:R-:W-:Y:S01]  /*0ae0*/  UISETP.NE.AND.EX UP0, UPT, UR5, URZ, UPT, UP0 ;  /* 0x0000003f0500728c */ /* 0x000fe2000bf05300 */
[----:B------:R-:W-:-:S03]  /*0af0*/  ULDC UR4, c[0x0][0x2f0] ;  /* 0x0000bc0000047ab9 */ /* 0x000fc60000000800 */
[----:B------:R-:W-:-:S04]  /*0b00*/  USEL UR39, UR39, 0x1, UP0 ;  /* 0x0000000127277887 */ /* 0x000fc80008000000 */
[----:B------:R-:W-:-:S04]  /*0b10*/  UIMAD UR39, UR39, UR4, URZ ;  /* 0x00000004272772a4 */ /* 0x000fc8000f8e023f */
[----:B------:R-:W-:Y:S02]  /*0b20*/  UISETP.GE.AND UP0, UPT, UR39, 0x1, UPT ;  /* 0x000000012700788c */ /* 0x000fe4000bf06270 */
[----:B------:R-:W-:-:S04]  /*0b30*/  UIADD3 UR4, UR39, 0x7f, URZ ;  /* 0x0000007f27047890 */ /* 0x000fc8000fffe03f */
[----:B------:R-:W-:Y:S01]  /*0b40*/  PLOP3.LUT P0, PT, PT, PT, UP0, 0x80, 0x0 ;  /* 0x000000000000781c */ /* 0x000fe20003f0f008 */
[----:B------:R-:W-:-:S04]  /*0b50*/  USHF.R.S32.HI UR5, URZ, 0x1f, UR4 ;  /* 0x0000001f3f057899 */ /* 0x000fc80008011404 */
[----:B------:R-:W-:-:S03]  /*0b60*/  ULEA.HI UR5, UR5, UR4, URZ, 0x7 ;  /* 0x0000000405057291 */ /* 0x000fc6000f8f383f */
[----:B------:R-:W-:Y:S01]  /*0b70*/  UMOV UR4, URZ ;  /* 0x0000003f00047c82 */ /* 0x000fe20008000000 */
[----:B------:R-:W-:-:S04]  /*0b80*/  USHF.R.S32.HI UR6, URZ, 0x7, UR5 ;  /* 0x000000073f067899 */ /* 0x000fc80008011405 */
[----:B------:R-:W-:Y:S08]  /*0b90*/  @!P0 BRA `(.L_x_8887) ;  /* 0x0000000000908947 */ /* 0x000ff00003800000 */
[----:B------:R-:W-:Y:S01]  /*0ba0*/  USHF.R.U32.HI UR7, URZ, 0x10, UR7 ;  /* 0x000000103f077899 */ /* 0x000fe20008011607 */
[----:B------:R-:W-:-:S03]  /*0bb0*/  UMOV UR4, URZ ;  /* 0x0000003f00047c82 */ /* 0x000fc60008000000 */
[----:B------:R-:W-:-:S11]  /*0bc0*/  UISETP.NE.AND UP0, UPT, UR7, URZ, UPT ;  /* 0x0000003f0700728c */ /* 0x000fd6000bf05270 */
[----:B------:R-:W-:Y:S02]  /*0bd0*/  @!UP0 ULDC UR7, c[0x0][0x9f0] ;  /* 0x00027c0000078ab9 */ /* 0x000fe40000000800 */
[----:B------:R-:W-:Y:S01]  /*0be0*/  IMAD.U32 R3, RZ, RZ, UR7 ;  /* 0x00000007ff037e24 */ /* 0x000fe2000f8e00ff */
[----:B------:R-:W-:-:S04]  /*0bf0*/  UIADD3 UR8, UR6, -0x1, UR7 ;  /* 0xffffffff06087890 */ /* 0x000fc8000fffe007 */
[-C--:B------:R-:W-:Y:S02]  /*0c00*/  IABS R0, R3.reuse ;  /* 0x0000000300007213 */ /* 0x080fe40000000000 */
[----:B------:R-:W-:Y:S01]  /*0c10*/  IMAD.U32 R4, RZ, RZ, UR8 ;  /* 0x00000008ff047e24 */ /* 0x000fe2000f8e00ff */
[----:B------:R-:W-:Y:S01]  /*0c20*/  IABS R5, R3 ;  /* 0x0000000300057213 */ /* 0x000fe20000000000 */
[----:B------:R-:W-:Y:S01]  /*0c30*/  ULOP3.LUT UR8, UR8, UR7, URZ, 0x3c, !UPT ;  /* 0x0000000708087292 */ /* 0x000fe2000f8e3c3f */
        /* <DEDUP_REMOVED lines=26> */
.L_x_8887:
[----:B------:R-:W-:Y:S01]  /*0de0*/  UIMAD UR37, UR37, UR4, URZ ;  /* 0x00000004252572a4 */ /* 0x000fe2000f8e023f */
[----:B------:R-:W-:Y:S01]  /*0df0*/  IMAD.U32 R0, RZ, RZ, UR6 ;  /* 0x00000006ff007e24 */ /* 0x000fe2000f8e00ff */
[----:B------:R-:W-:Y:S01]  /*0e00*/  USHF.R.S32.HI UR46, URZ, 0x1f, UR43 ;  /* 0x0000001f3f2e7899 */ /* 0x000fe2000801142b */
[----:B------:R-:W-:Y:S01]  /*0e10*/  IMAD.U32 R3, RZ, RZ, UR4 ;  /* 0x00000004ff037e24 */ /* 0x000fe2000f8e00ff */
[----:B------:R-:W-:Y:S01]  /*0e20*/  PLOP3.LUT P0, PT, PT, PT, PT, 0x80, 0x0 ;  /* 0x000000000000781c */ /* 0x000fe20003f0f070 */
[----:B------:R-:W-:Y:S01]  /*0e30*/  VIADD R16, R29, 0xffffff80 ;  /* 0xffffff801d107836 */ /* 0x000fe20000000000 */
[----:B------:R-:W-:Y:S01]  /*0e40*/  CS2R R94, SRZ ;  /* 0x00000000005e7805 */ /* 0x000fe2000001ff00 */
[----:B------:R-:W-:Y:S01]  /*0e50*/  IMAD.MOV.U32 R13, RZ, RZ, RZ ;  /* 0x000000ffff0d7224 */ /* 0x000fe200078e00ff */
[----:B------:R-:W-:Y:S02]  /*0e60*/  VIADDMNMX R0, R3, UR37, R0, PT ;  /* 0x0000002503007c46 */ /* 0x000fe4000b800100 */
[----:B------:R-:W-:-:S02]  /*0e70*/  CS2R R2, SRZ ;  /* 0x0000000000027805 */ /* 0x000fc4000001ff00 */
[----:B------:R-:W-:Y:S02]  /*0e80*/  CS2R R90, SRZ ;  /* 0x00000000005a7805 */ /* 0x000fe4000001ff00 */
[----:B------:R-:W-:Y:S02]  /*0e90*/  CS2R R4, SRZ ;  /* 0x0000000000047805 */ /* 0x000fe4000001ff00 */
[----:B------:R-:W-:Y:S01]  /*0ea0*/  R2UR UR40, R0 ;  /* 0x00000000002872ca */ /* 0x000fe200000e0000 */
        /* <DEDUP_REMOVED lines=11> */
[----:B------:R-:W-:Y:S01]  /*0f60*/  MOV R17, RZ ;  /* 0x000000ff00117202 */ /* 0x000fe20000000f00 */
[----:B------:R-:W-:Y:S01]  /*0f70*/  UISETP.GT.AND UP0, UPT, UR40, UR37, UPT ;  /* 0x000000252800728c */ /* 0x000fe2000bf04270 */
[----:B------:R-:W-:-:S02]  /*0f80*/  CS2R R118, SRZ ;  /* 0x0000000000767805 */ /* 0x000fc4000001ff00 */
[----:B------:R-:W-:Y:S02]  /*0f90*/  CS2R R114, SRZ ;  /* 0x0000000000727805 */ /* 0x000fe4000001ff00 */
[----:B------:R-:W-:Y:S01]  /*0fa0*/  CS2R R22, SRZ ;  /* 0x0000000000167805 */ /* 0x000fe2000001ff00 */
[----:B------:R-:W-:Y:S01]  /*0fb0*/  IMAD.MOV.U32 R124, RZ, RZ, RZ ;  /* 0x000000ffff7c7224 */ /* 0x000fe200078e00ff */
[----:B------:R-:W-:Y:S02]  /*0fc0*/  CS2R R126, SRZ ;  /* 0x00000000007e7805 */ /* 0x000fe4000001ff00 */
[----:B------:R-:W-:Y:S01]  /*0fd0*/  PLOP3.LUT P1, PT, PT, PT, UP0, 0x80, 0x0 ;  /* 0x000000000000781c */ /* 0x000fe20003f2f008 */
[----:B------:R-:W-:Y:S01]  /*0fe0*/  IMAD.MOV.U32 R47, RZ, RZ, RZ ;  /* 0x000000ffff2f7224 */ /* 0x000fe200078e00ff */
[----:B------:R-:W-:Y:S01]  /*0ff0*/  CS2R R122, SRZ ;  /* 0x00000000007a7805 */ /* 0x000fe2000001ff00 */
[----:B------:R-:W-:Y:S01]  /*1000*/  IMAD.MOV.U32 R24, RZ, RZ, RZ ;  /* 0x000000ffff187224 */ /* 0x000fe200078e00ff */
[----:B------:R-:W-:Y:S01]  /*1010*/  CS2R R134, SRZ ;  /* 0x0000000000867805 */ /* 0x000fe2000001ff00 */
[----:B------:R-:W-:Y:S01]  /*1020*/  IMAD.MOV.U32 R132, RZ, RZ, RZ ;  /* 0x000000ffff847224 */ /* 0x000fe200078e00ff */
[----:B------:R-:W-:Y:S01]  /*1030*/  CS2R R130, SRZ ;  /* 0x0000000000827805 */ /* 0x000fe2000001ff00 */
[----:B------:R-:W-:-:S02]  /*1040*/  IMAD.MOV.U32 R51, RZ, RZ, RZ ;  /* 0x000000ffff337224 */ /* 0x000fc400078e00ff */
[----:B------:R-:W-:-:S04]  /*1050*/  IMAD.MOV.U32 R26, RZ, RZ, RZ ;  /* 0x000000ffff1a7224 */ /* 0x000fc800078e00ff */
[----:B------:R-:W-:Y:S05]  /*1060*/  @!P1 BRA `(.L_x_8888) ;  /* 0x0000005c00009947 */ /* 0x000fea0003800000 */
[----:B------:R-:W-:Y:S01]  /*1070*/  SHF.R.S32.HI R17, RZ, 0x1f, R16 ;  /* 0x0000001fff117819 */ /* 0x000fe20000011410 */
[----:B------:R-:W0:Y:S01]  /*1080*/  S2UR UR7, SR_CgaCtaId ;  /* 0x00000000000779c3 */ /* 0x000e220000008800 */
[----:B------:R-:W-:Y:S02]  /*1090*/  UMOV UR38, 0x400 ;  /* 0x0000040000267882 */ /* 0x000fe40000000000 */
[----:B------:R-:W-:-:S04]  /*10a0*/  LEA.HI R17, R17, R16, RZ, 0x7 ;  /* 0x0000001011117211 */ /* 0x000fc800078f38ff */
[----:B------:R-:W-:-:S06]  /*10b0*/  SHF.R.S32.HI R0, RZ, 0x7, R17 ;  /* 0x00000007ff007819 */ /* 0x000fcc0000011411 */
[----:B------:R-:W1:Y:S01]  /*10c0*/  SHFL.IDX PT, R0, R0, RZ, 0x1f ;  /* 0x00001fff00007589 */ /* 0x000e6200000e0000 */
[----:B0-----:R-:W-:Y:S01]  /*10d0*/  ULEA UR38, UR7, UR38, 0x18 ;  /* 0x0000002607267291 */ /* 0x001fe2000f8ec03f */
[----:B-1----:R-:W-:-:S13]  /*10e0*/  R2UR UR6, R0 ;  /* 0x00000000000672ca */ /* 0x002fda00000e0000 */
[----:B------:R-:W-:Y:S02]  /*10f0*/  UIMAD.WIDE UR4, UR6, 0x55555556, URZ ;  /* 0x55555556060478a5 */ /* 0x000fe4000f8e023f */
[----:B------:R-:W-:Y:S02]  /*1100*/  UIADD3 UR4, UR38, 0xc400, URZ ;  /* 0x0000c40026047890 */ /* 0x000fe4000fffe03f */
[----:B------:R-:W-:Y:S02]  /*1110*/  ULEA.HI UR5, UR5, UR5, URZ, 0x1 ;  /* 0x0000000505057291 */ /* 0x000fe4000f8f083f */
[----:B------:R-:W-:Y:S02]  /*1120*/  ULOP3.LUT UP0, URZ, UR4, 0x3ff, URZ, 0xc0, !UPT ;  /* 0x000003ff043f7892 */ /* 0x000fe4000f80c03f */
[----:B------:R-:W-:-:S04]  /*1130*/  UIMAD UR5, UR5, -0x3, UR6 ;  /* 0xfffffffd050578a4 */ /* 0x000fc8000f8e0206 */
[----:B------:R-:W-:Y:S01]  /*1140*/  PLOP3.LUT P0, PT, PT, PT, UP0, 0x80, 0x0 ;  /* 0x000000000000781c */ /* 0x000fe20003f0f008 */
[----:B------:R-:W-:-:S04]  /*1150*/  ULEA UR5, UR5, UR4, 0xb ;  /* 0x0000000405057291 */ /* 0x000fc8000f8e583f */
[----:B------:R-:W-:-:S04]  /*1160*/  USHF.R.U32.HI UR5, URZ, 0x4, UR5 ;  /* 0x000000043f057899 */ /* 0x000fc80008011605 */
[----:B------:R-:W-:-:S04]  /*1170*/  ULOP3.LUT UR42, UR5, 0x3fff, URZ, 0xc0, !UPT ;  /* 0x00003fff052a7892 */ /* 0x000fc8000f8ec03f */
[----:B------:R-:W-:Y:S08]  /*1180*/  @!P0 BRA `(.L_x_8889) ;  /* 0x0000000000408947 */ /* 0x000ff00003800000 */
        /* <DEDUP_REMOVED lines=15> */
[----:B-1----:R-:W-:Y:S05]  /*1280*/  CALL.ABS.NOINC R2 ;  /* 0x0000000002007343 */ /* 0x002fea0003c00000 */
.L_x_8889:
        /* <DEDUP_REMOVED lines=48> */
.L_x_8975:
[----:B------:R-:W-:-:S06]  /*1590*/  ULOP3.LUT UR4, UR41, 0x1, URZ, 0xfc, !UPT ;  /* 0x0000000129047892 */ /* 0x000fcc000f8efc3f */
[----:B------:R-:W-:-:S05]  /*15a0*/  IMAD.U32 R2, RZ, RZ, UR4 ;  /* 0x00000004ff027e24 */ /* 0x000fca000f8e00ff */
[----:B------:R-:W-:-:S13]  /*15b0*/  ISETP.NE.AND P0, PT, R2, 0x3, PT ;  /* 0x000000030200780c */ /* 0x000fda0003f05270 */
[----:B------:R-:W-:Y:S05]  /*15c0*/  @!P0 BRA `(.L_x_8891) ;  /* 0x0000000000048947 */ /* 0x000fea0003800000 */
[----:B------:R-:W-:Y:S01]  /*15d0*/  BPT.TRAP 0x1 ;  /* 0x000000040000795c */ /* 0x000fe20000300000 */
.L_x_8891:
[----:B------:R1:W2:Y:S01]  /*15e0*/  SYNCS.PHASECHK.TRANS64.TRYWAIT P2, [UR38+0x17030], R6 ;  /* 0x01703006ff0075a7 */ /* 0x0002a20008040166 */
[----:B------:R-:W-:Y:S05]  /*15f0*/  @!P0 BRA `(.L_x_8892) ;  /* 0x0000000000048947 */ /* 0x000fea0003800000 */
[----:B------:R-:W-:Y:S01]  /*1600*/  BPT.TRAP 0x1 ;  /* 0x000000040000795c */ /* 0x000fe20000300000 */
.L_x_8892:
[----:B------:R-:W-:Y:S01]  /*1610*/  ISETP.NE.AND P1, PT, R28, RZ, PT ;  /* 0x000000ff1c00720c */ /* 0x000fe20003f25270 */
[----:B------:R-:W-:Y:S01]  /*1620*/  IMAD.U32 R4, RZ, RZ, UR42 ;  /* 0x0000002aff047e24 */ /* 0x000fe2000f8e00ff */
[----:B--2---:R-:W-:Y:S11]  /*1630*/  @P2 BRA `(.L_x_8893) ;  /* 0x0000000000082947 */ /* 0x004ff60003800000 */
[----:B------:R-:W2:Y:S02]  /*1640*/  SYNCS.PHASECHK.TRANS64.TRYWAIT P2, [UR38+0x17030], R6 ;  /* 0x01703006ff0075a7 */ /* 0x000ea40008040166 */
[----:B--2---:R-:W-:Y:S05]  /*1650*/  @!P2 BRA `(.L_x_8894) ;  /* 0x000000ac0014a947 */ /* 0x004fea0003800000 */
.L_x_8893:
[----:B------:R-:W-:Y:S05]  /*1660*/  WARPSYNC.ALL ;  /* 0x0000000000007948 */ /* 0x000fea0003800000 */
[----:B------:R-:W-:Y:S01]  /*1670*/  MOV R2, RZ ;  /* 0x000000ff00027202 */ /* 0x000fe20000000f00 */
[----:B------:R-:W-:Y:S01]  /*1680*/  IMAD.MOV.U32 R89, RZ, RZ, RZ ;  /* 0x000000ffff597224 */ /* 0x000fe200078e00ff */
[----:B------:R-:W-:Y:S01]  /*1690*/  LOP3.LUT R4, R4, 0x10000, RZ, 0xfc, !PT ;  /* 0x0001000004047812 */ /* 0x000fe200078efcff */
[----:B------:R-:W-:Y:S01]  /*16a0*/  IMAD.MOV.U32 R5, RZ, RZ, -0x3ffffff0 ;  /* 0xc0000010ff057424 */ /* 0x000fe200078e00ff */
[----:B------:R-:W-:Y:S02]  /*16b0*/  UIADD3 UR4, UR38, 0x10c00, URZ ;  /* 0x00010c0026047890 */ /* 0x000fe4000fffe03f */
[C---:B------:R-:W-:Y:S01]  /*16c0*/  R2UR UR8, R4.reuse ;  /* 0x00000000040872ca */ /* 0x040fe200000e0000 */
[----:B------:R-:W-:Y:S01]  /*16d0*/  WARPGROUP.ARRIVE ;  /* 0x00000000000079c5 */ /* 0x000fe20000000000 */
        /* <DEDUP_REMOVED lines=8> */
[----:B------:R-:W-:Y:S01]  /*1760*/  P2R R88, PR, RZ, 0x1 ;  /* 0x00000001ff587803 */ /* 0x000fe20000000000 */
[----:B------:R-:W-:Y:S01]  /*1770*/  ULOP3.LUT UR20, UR4, 0x10000, URZ, 0xfc, !UPT ;  /* 0x0001000004147892 */ /* 0x000fe2000f8efc3f */
[----:B------:R-:W2:Y:S01]  /*1780*/  S2UR UR7, SR_CgaCtaId ;  /* 0x00000000000779c3 */ /* 0x000ea20000008800 */
[----:B------:R-:W-:Y:S01]  /*1790*/  IMAD.IADD R17, R16, 0x1, -R17 ;  /* 0x0000000110117824 */ /* 0x000fe200078e0a11 */
[----:B------:R-:W-:Y:S01]  /*17a0*/  UMOV UR4, URZ ;  /* 0x0000003f00047c82 */ /* 0x000fe20008000000 */
[----:B------:R-:W-:Y:S01]  /*17b0*/  UIADD3 UR14, UR20, 0x200, URZ ;  /* 0x00000200140e7890 */ /* 0x000fe2000fffe03f */
[----:B------:R-:W-:Y:S01]  /*17c0*/  IMAD.MOV.U32 R91, RZ, RZ, R89 ;  /* 0x000000ffff5b7224 */ /* 0x000fe200078e0059 */
[----:B------:R-:W-:Y:S01]  /*17d0*/  MOV R100, R89 ;  /* 0x0000005900647202 */ /* 0x000fe20000000f00 */
[----:B------:R-:W-:Y:S01]  /*17e0*/  UMOV UR10, UR20 ;  /* 0x00000014000a7c82 */ /* 0x000fe20008000000 */
[----:B------:R-:W-:Y:S01]  /*17f0*/  SHF.R.S32.HI R16, RZ, 0x1f, R17 ;  /* 0x0000001fff107819 */ /* 0x000fe20000011411 */
[----:B------:R-:W-:Y:S01]  /*1800*/  QGMMA.64x128x32.F32.E4M3.E4M3 R24, gdesc[UR8], RZ, !UPT, gsb0 ;  /* 0x01e00000081879f3 */ /* 0x000fe2000c0008ff */
[----:B------:R-:W-:Y:S01]  /*1810*/  UIADD3 UR8, UR12, 0x180, URZ ;  /* 0x000001800c087890 */ /* 0x000fe2000fffe03f */
[--C-:B------:R-:W-:Y:S01]  /*1820*/  IMAD.MOV.U32 R90, RZ, RZ, R89.reuse ;  /* 0x000000ffff5a7224 */ /* 0x100fe200078e0059 */
[----:B------:R-:W-:Y:S01]  /*1830*/  UIADD3 UR10, UR20, 0x100, URZ ;  /* 0x00000100140a7890 */ /* 0x000fe2000fffe03f */
[----:B------:R-:W-:Y:S01]  /*1840*/  LEA.HI R16, R16, R17, RZ, 0x2 ;  /* 0x0000001110107211 */ /* 0x000fe200078f10ff */
[----:B------:R-:W-:Y:S01]  /*1850*/  UMOV UR9, 0xc0000010 ;  /* 0xc000001000097882 */ /* 0x000fe20000000000 */
[----:B------:R-:W-:Y:S01]  /*1860*/  UMOV UR11, 0xc0000010 ;  /* 0xc0000010000b7882 */ /* 0x000fe20000000000 */
[----:B------:R-:W-:Y:S01]  /*1870*/  UIADD3 UR12, UR12, 0x300, URZ ;  /* 0x000003000c0c7890 */ /* 0x000fe2000fffe03f */
[----:B------:R-:W-:Y:S01]  /*1880*/  LOP3.LUT R16, R16, 0x7ffffffc, RZ, 0xc0, !PT ;  /* 0x7ffffffc10107812 */ /* 0x000fe200078ec0ff */
[--C-:B------:R-:W-:Y:S01]  /*1890*/  IMAD.MOV.U32 R93, RZ, RZ, R89.reuse ;  /* 0x000000ffff5d7224 */ /* 0x100fe200078e0059 */
[-C--:B------:R-:W-:Y:S01]  /*18a0*/  MOV R112, R89.reuse ;  /* 0x0000005900707202 */ /* 0x080fe20000000f00 */
[----:B------:R-:W-:Y:S01]  /*18b0*/  IMAD.MOV.U32 R92, RZ, RZ, R89 ;  /* 0x000000ffff5c7224 */ /* 0x000fe200078e0059 */
[----:B------:R-:W-:Y:S01]  /*18c0*/  MOV R124, R89 ;  /* 0x00000059007c7202 */ /* 0x000fe20000000f00 */
[----:B------:R-:W-:-:S02]  /*18d0*/  IMAD.IADD R16, R17, 0x1, -R16 ;  /* 0x0000000111107824 */ /* 0x000fc400078e0a10 */
[----:B------:R-:W-:Y:S02]  /*18e0*/  IMAD.MOV.U32 R17, RZ, RZ, -0x2 ;  /* 0xfffffffeff117424 */ /* 0x000fe400078e00ff */
[--C-:B------:R-:W-:Y:S02]  /*18f0*/  IMAD.MOV.U32 R95, RZ, RZ, R89.reuse ;  /* 0x000000ffff5f7224 */ /* 0x100fe400078e0059 */
[----:B------:R-:W-:Y:S02]  /*1900*/  IMAD R16, R16, R17, 0x80 ;  /* 0x0000008010107424 */ /* 0x000fe400078e0211 */
[----:B------:R-:W-:Y:S01]  /*1910*/  IMAD.U32 R17, RZ, RZ, UR40 ;  /* 0x00000028ff117e24 */ /* 0x000fe2000f8e00ff */
[----:B------:R-:W-:Y:S01]  /*1920*/  UIADD3 UR40, UR40, -0x2, URZ ;  /* 0xfffffffe28287890 */ /* 0x000fe2000fffe03f */
[----:B------:R-:W-:Y:S02]  /*1930*/  VIADD R16, R16, UR39 ;  /* 0x0000002710107c36 */ /* 0x000fe40008000000 */
[--C-:B------:R-:W-:Y:S01]  /*1940*/  IMAD.MOV.U32 R94, RZ, RZ, R89.reuse ;  /* 0x000000ffff5e7224 */ /* 0x100fe200078e0059 */
[----:B------:R-:W-:Y:S01]  /*1950*/  UISETP.GE.AND UP0, UPT, UR40, UR37, UPT ;  /* 0x000000252800728c */ /* 0x000fe2000bf06270 */
        /* <DEDUP_REMOVED lines=36> */
[----:B------:R-:W-:Y:S01]  /*1ba0*/  IMAD.MOV.U32 R134, RZ, RZ, R89 ;  /* 0x000000ffff867224 */ /* 0x000fe200078e0059 */
[----:B------:R-:W-:-:S02]  /*1bb0*/  WARPGROUP.DEPBAR.LE gsb0, 0x0 ;  /* 0x00008000000079c5 */ /* 0x000fc40000010000 */
[----:B------:R-:W-:-:S06]  /*1bc0*/  WARPGROUP.ARRIVE ;  /* 0x00000000000079c5 */ /* 0x000fcc0000000000 */
[----:B------:R-:W-:Y:S01]  /*1bd0*/  QGMMA.64x128x32.F32.E4M3.E4M3 R24, gdesc[UR8], R24, gsb0 ;  /* 0x01e00000081879f3 */ /* 0x000fe20008000818 */
[----:B------:R-:W-:Y:S02]  /*1be0*/  ULDC UR10, c[0x0][0x988] ;  /* 0x00026200000a7ab9 */ /* 0x000fe40000000800 */
[----:B------:R-:W-:Y:S02]  /*1bf0*/  WARPGROUP.DEPBAR.LE gsb0, 0x0 ;  /* 0x00008000000079c5 */ /* 0x000fe40000010000 */
[----:B------:R-:W-:-:S07]  /*1c00*/  WARPGROUP.ARRIVE ;  /* 0x00000000000079c5 */ /* 0x000fce0000000000 */
[----:B------:R-:W-:Y:S03]  /*1c10*/  QGMMA.64x128x32.F32.E4M3.E4M3 R24, gdesc[UR12], R24, gsb0 ;  /* 0x01e000000c1879f3 */ /* 0x000fe60008000818 */
[----:B------:R-:W-:Y:S02]  /*1c20*/  WARPGROUP.DEPBAR.LE gsb0, 0x0 ;  /* 0x00008000000079c5 */ /* 0x000fe40000010000 */
[C---:B------:R-:W-:Y:S01]  /*1c30*/  FMUL.FTZ R7, R0.reuse, R26 ;  /* 0x0000001a00077220 */ /* 0x040fe20000410000 */
[C---:B0-----:R-:W-:Y:S01]  /*1c40*/  FMUL.FTZ R3, R0.reuse, R24 ;  /* 0x0000001800037220 */ /* 0x041fe20000410000 */
[C---:B------:R-:W-:Y:S01]  /*1c50*/  FMUL.FTZ R8, R0.reuse, R27 ;  /* 0x0000001b00087220 */ /* 0x040fe20000410000 */
[C---:B------:R-:W-:Y:S01]  /*1c60*/  FMUL.FTZ R10, R0.reuse, R30 ;  /* 0x0000001e000a7220 */ /* 0x040fe20000410000 */
[C---:B------:R-:W-:Y:S01]  /*1c70*/  FMUL.FTZ R12, R0.reuse, R31 ;  /* 0x0000001f000c7220 */ /* 0x040fe20000410000 */
[C---:B------:R-:W-:Y:S01]  /*1c80*/  FMUL.FTZ R13, R0.reuse, R32 ;  /* 0x00000020000d7220 */ /* 0x040fe20000410000 */
[----:B------:R-:W0:Y:S01]  /*1c90*/  MUFU.TANH R7, R7 ;  /* 0x0000000700077308 */ /* 0x000e220000002400 */
[----:B------:R-:W-:Y:S01]  /*1ca0*/  FMUL.FTZ R14, R0, R34 ;  /* 0x00000022000e7220 */ /* 0x000fe20000410000 */
[----:B------:R-:W-:-:S02]  /*1cb0*/  IMAD R32, R17, -0x80, R16 ;  /* 0xffffff8011207824 */ /* 0x000fc400078e0210 */
[C---:B-1----:R-:W-:Y:S01]  /*1cc0*/  FMUL.FTZ R6, R0.reuse, R25 ;  /* 0x0000001900067220 */ /* 0x042fe20000410000 */
[C---:B------:R-:W-:Y:S01]  /*1cd0*/  FMUL.FTZ R18, R0.reuse, R35 ;  /* 0x0000002300127220 */ /* 0x040fe20000410000 */
[C---:B------:R-:W-:Y:S01]  /*1ce0*/  FMUL.FTZ R9, R0.reuse, R28 ;  /* 0x0000001c00097220 */ /* 0x040fe20000410000 */
[----:B------:R-:W-:Y:S01]  /*1cf0*/  FMUL.FTZ R20, R0, R38 ;  /* 0x0000002600147220 */ /* 0x000fe20000410000 */
[C---:B------:R-:W-:Y:S01]  /*1d00*/  ISETP.GT.AND P3, PT, R32.reuse, RZ, PT ;  /* 0x000000ff2000720c */ /* 0x040fe20003f64270 */
[----:B------:R-:W1:Y:S01]  /*1d10*/  MUFU.TANH R3, R3 ;  /* 0x0000000300037308 */ /* 0x000e620000002400 */
[----:B------:R-:W-:Y:S01]  /*1d20*/  ISETP.GT.AND P2, PT, R32, 0x1, PT ;  /* 0x000000012000780c */ /* 0x000fe20003f44270 */
[C---:B------:R-:W-:Y:S01]  /*1d30*/  FMUL.FTZ R31, R0.reuse, R48 ;  /* 0x00000030001f7220 */ /* 0x040fe20000410000 */
[----:B------:R-:W-:Y:S01]  /*1d40*/  FMUL.FTZ R11, R0, R29 ;  /* 0x0000001d000b7220 */ /* 0x000fe20000410000 */
[----:B------:R-:W-:Y:S01]  /*1d50*/  ISETP.GT.AND P5, PT, R32, 0x8, PT ;  /* 0x000000082000780c */ /* 0x000fe20003fa4270 */
[C---:B------:R-:W-:Y:S01]  /*1d60*/  FMUL.FTZ R22, R0.reuse, R39 ;  /* 0x0000002700167220 */ /* 0x040fe20000410000 */
[----:B------:R-:W-:Y:S01]  /*1d70*/  FMUL.FTZ R34, R0, R50 ;  /* 0x0000003200227220 */ /* 0x000fe20000410000 */
[----:B------:R-:W-:Y:S01]  /*1d80*/  ISETP.GT.AND P6, PT, R32, 0x9, PT ;  /* 0x000000092000780c */ /* 0x000fe20003fc4270 */
[----:B------:R-:W3:Y:S01]  /*1d90*/  MUFU.TANH R8, R8 ;  /* 0x0000000800087308 */ /* 0x000ee20000002400 */
[----:B0-----:R-:W-:Y:S01]  /*1da0*/  FSEL R48, R7, -INF , P3 ;  /* 0xff80000007307808 */ /* 0x001fe20001800000 */
[C---:B------:R-:W-:Y:S01]  /*1db0*/  FMUL.FTZ R24, R0.reuse, R42 ;  /* 0x0000002a00187220 */ /* 0x040fe20000410000 */
[C---:B------:R-:W-:Y:S01]  /*1dc0*/  FMUL.FTZ R19, R0.reuse, R36 ;  /* 0x0000002400137220 */ /* 0x040fe20000410000 */
[C---:B------:R-:W-:Y:S01]  /*1dd0*/  FMUL.FTZ R36, R0.reuse, R53 ;  /* 0x0000003500247220 */ /* 0x040fe20000410000 */
[----:B------:R-:W-:Y:S01]  /*1de0*/  FMUL.FTZ R15, R0, R33 ;  /* 0x00000021000f7220 */ /* 0x000fe20000410000 */
[----:B------:R-:W-:Y:S01]  /*1df0*/  ISETP.GT.AND P4, PT, R32, 0x10, PT ;  /* 0x000000102000780c */ /* 0x000fe20003f84270 */
[C---:B------:R-:W-:Y:S01]  /*1e00*/  FMUL.FTZ R26, R0.reuse, R43 ;  /* 0x0000002b001a7220 */ /* 0x040fe20000410000 */
[----:B------:R-:W0:Y:S01]  /*1e10*/  MUFU.TANH R10, R10 ;  /* 0x0000000a000a7308 */ /* 0x000e220000002400 */
[----:B-1----:R-:W-:Y:S01]  /*1e20*/  FSEL R7, R3, -INF , P3 ;  /* 0xff80000003077808 */ /* 0x002fe20001800000 */
[----:B------:R-:W-:Y:S01]  /*1e30*/  FMUL.FTZ R33, R0, R49 ;  /* 0x0000003100217220 */ /* 0x000fe20000410000 */
[----:B------:R-:W-:Y:S01]  /*1e40*/  ISETP.GT.AND P3, PT, R32, 0x11, PT ;  /* 0x000000112000780c */ /* 0x000fe20003f64270 */
[C---:B------:R-:W-:Y:S01]  /*1e50*/  FMUL.FTZ R29, R0.reuse, R46 ;  /* 0x0000002e001d7220 */ /* 0x040fe20000410000 */
[C---:B------:R-:W-:Y:S01]  /*1e60*/  FMUL.FTZ R39, R0.reuse, R54 ;  /* 0x0000003600277220 */ /* 0x040fe20000410000 */
[C---:B------:R-:W-:Y:S01]  /*1e70*/  FMUL.FTZ R21, R0.reuse, R37 ;  /* 0x0000002500157220 */ /* 0x040fe20000410000 */
[----:B------:R-:W-:Y:S01]  /*1e80*/  FMUL.FTZ R30, R0, R47 ;  /* 0x0000002f001e7220 */ /* 0x000fe20000410000 */
[----:B------:R-:W1:Y:S01]  /*1e90*/  MUFU.TANH R12, R12 ;  /* 0x0000000c000c7308 */ /* 0x000e620000002400 */
[----:B---3--:R-:W-:Y:S01]  /*1ea0*/  FSEL R3, R8, -INF , P2 ;  /* 0xff80000008037808 */ /* 0x008fe20001000000 */
[C---:B------:R-:W-:Y:S01]  /*1eb0*/  FMUL.FTZ R38, R0.reuse, R52 ;  /* 0x0000003400267220 */ /* 0x040fe20000410000 */
[C---:B------:R-:W-:Y:S01]  /*1ec0*/  FMUL.FTZ R23, R0.reuse, R40 ;  /* 0x0000002800177220 */ /* 0x040fe20000410000 */
[----:B------:R-:W-:Y:S01]  /*1ed0*/  FMUL.FTZ R37, R0, R56 ;  /* 0x0000003800257220 */ /* 0x000fe20000410000 */
[----:B------:R-:W-:Y:S01]  /*1ee0*/  FMNMX.FTZ R17, R48, R3, !PT ;  /* 0x0000000330117209 */ /* 0x000fe20007810000 */
[C---:B------:R-:W-:Y:S01]  /*1ef0*/  FMUL.FTZ R25, R0.reuse, R41 ;  /* 0x0000002900197220 */ /* 0x040fe20000410000 */
[----:B------:R-:W-:Y:S01]  /*1f00*/  FMUL.FTZ R35, R0, R51 ;  /* 0x0000003300237220 */ /* 0x000fe20000410000 */
[----:B------:R-:W3:Y:S01]  /*1f10*/  MUFU.TANH R14, R14 ;  /* 0x0000000e000e7308 */ /* 0x000ee20000002400 */
[----:B0-----:R-:W-:Y:S01]  /*1f20*/  FSEL R50, R10, -INF , P5 ;  /* 0xff8000000a327808 */ /* 0x001fe20002800000 */
[C---:B------:R-:W-:Y:S01]  /*1f30*/  FMUL.FTZ R40, R0.reuse, R57 ;  /* 0x0000003900287220 */ /* 0x040fe20000410000 */
[C---:B------:R-:W-:Y:S01]  /*1f40*/  FMUL.FTZ R27, R0.reuse, R44 ;  /* 0x0000002c001b7220 */ /* 0x040fe20000410000 */
[----:B------:R-:W-:Y:S01]  /*1f50*/  FMUL.FTZ R43, R0, R58 ;  /* 0x0000003a002b7220 */ /* 0x000fe20000410000 */
[----:B------:R-:W-:Y:S01]  /*1f60*/  FMNMX.FTZ R8, R50, R17, !PT ;  /* 0x0000001132087209 */ /* 0x000fe20007810000 */
[C---:B------:R-:W-:Y:S01]  /*1f70*/  FMUL.FTZ R28, R0.reuse, R45 ;  /* 0x0000002d001c7220 */ /* 0x040fe20000410000 */
[----:B------:R-:W-:Y:S01]  /*1f80*/  FMUL.FTZ R42, R0, R55 ;  /* 0x00000037002a7220 */ /* 0x000fe20000410000 */
[----:B------:R-:W0:Y:S01]  /*1f90*/  MUFU.TANH R6, R6 ;  /* 0x0000000600067308 */ /* 0x000e220000002400 */
[----:B-1----:R-:W-:Y:S01]  /*1fa0*/  FSEL R53, R12, -INF , P6 ;  /* 0xff8000000c357808 */ /* 0x002fe20003000000 */
[C---:B------:R-:W-:Y:S01]  /*1fb0*/  FMUL.FTZ R45, R0.reuse, R59 ;  /* 0x0000003b002d7220 */ /* 0x040fe20000410000 */
[C---:B------:R-:W-:Y:S01]  /*1fc0*/  FMUL.FTZ R46, R0.reuse, R62 ;  /* 0x0000003e002e7220 */ /* 0x040fe20000410000 */
[C---:B------:R-:W-:Y:S01]  /*1fd0*/  FMUL.FTZ R51, R0.reuse, R63 ;  /* 0x0000003f00337220 */ /* 0x040fe20000410000 */
[----:B------:R-:W-:Y:S01]  /*1fe0*/  FMNMX.FTZ R8, R53, R8, !PT ;  /* 0x0000000835087209 */ /* 0x000fe20007810000 */
[C---:B------:R-:W-:Y:S01]  /*1ff0*/  FMUL.FTZ R59, R0.reuse, R66 ;  /* 0x00000042003b7220 */ /* 0x040fe20000410000 */
[----:B------:R-:W-:Y:S01]  /*2000*/  FMUL.FTZ R41, R0, R60 ;  /* 0x0000003c00297220 */ /* 0x000fe20000410000 */
[----:B------:R-:W1:Y:S01]  /*2010*/  MUFU.TANH R18, R18 ;  /* 0x0000001200127308 */ /* 0x000e620000002400 */
[----:B---3--:R-:W-:Y:S01]  /*2020*/  FSEL R49, R14, -INF , P4 ;  /* 0xff8000000e317808 */ /* 0x008fe20002000000 */
[C---:B------:R-:W-:Y:S01]  /*2030*/  FMUL.FTZ R60, R0.reuse, R67 ;  /* 0x00000043003c7220 */ /* 0x040fe20000410000 */
[C---:B------:R-:W-:Y:S01]  /*2040*/  FMUL.FTZ R70, R0.reuse, R70 ;  /* 0x0000004600467220 */ /* 0x040fe20000410000 */
[C---:B------:R-:W-:Y:S01]  /*2050*/  FMUL.FTZ R44, R0.reuse, R61 ;  /* 0x0000003d002c7220 */ /* 0x040fe20000410000 */
[----:B------:R-:W-:Y:S01]  /*2060*/  FMNMX.FTZ R17, R49, R8, !PT ;  /* 0x0000000831117209 */ /* 0x000fe20007810000 */
[C---:B------:R-:W-:Y:S01]  /*2070*/  FMUL.FTZ R71, R0.reuse, R71 ;  /* 0x0000004700477220 */ /* 0x040fe20000410000 */
[----:B------:R-:W-:Y:S01]  /*2080*/  FMUL.FTZ R47, R0, R64 ;  /* 0x00000040002f7220 */ /* 0x000fe20000410000 */
[----:B------:R-:W3:Y:S01]  /*2090*/  MUFU.TANH R9, R9 ;  /* 0x0000000900097308 */ /* 0x000ee20000002400 */
[----:B0-----:R-:W-:Y:S01]  /*20a0*/  FSEL R6, R6, -INF , P2 ;  /* 0xff80000006067808 */ /* 0x001fe20001000000 */
[----:B------:R-:W-:Y:S01]  /*20b0*/  FMUL.FTZ R74, R0, R74 ;  /* 0x0000004a004a7220 */ /* 0x000fe20000410000 */
[----:B------:R-:W-:Y:S01]  /*20c0*/  ISETP.GT.AND P2, PT, R32, 0x18, PT ;  /* 0x000000182000780c */ /* 0x000fe20003f44270 */
[C---:B------:R-:W-:Y:S01]  /*20d0*/  FMUL.FTZ R55, R0.reuse, R65 ;  /* 0x0000004100377220 */ /* 0x040fe20000410000 */
[C---:B------:R-:W-:Y:S01]  /*20e0*/  FMUL.FTZ R75, R0.reuse, R75 ;  /* 0x0000004b004b7220 */ /* 0x040fe20000410000 */
[C---:B------:R-:W-:Y:S01]  /*20f0*/  FMUL.FTZ R61, R0.reuse, R68 ;  /* 0x00000044003d7220 */ /* 0x040fe20000410000 */
[----:B------:R-:W-:Y:S01]  /*2100*/  FMUL.FTZ R78, R0, R78 ;  /* 0x0000004e004e7220 */ /* 0x000fe20000410000 */
[----:B------:R-:W0:Y:S01]  /*2110*/  MUFU.TANH R20, R20 ;  /* 0x0000001400147308 */ /* 0x000e220000002400 */
[----:B-1----:R-:W-:Y:S01]  /*2120*/  FSEL R54, R18, -INF , P3 ;  /* 0xff80000012367808 */ /* 0x002fe20001800000 */
[C---:B------:R-:W-:Y:S01]  /*2130*/  FMUL.FTZ R69, R0.reuse, R69 ;  /* 0x0000004500457220 */ /* 0x040fe20000410000 */
[C---:B------:R-:W-:Y:S01]  /*2140*/  FMUL.FTZ R79, R0.reuse, R79 ;  /* 0x0000004f004f7220 */ /* 0x040fe20000410000 */
[----:B------:R-:W-:Y:S01]  /*2150*/  FMUL.FTZ R72, R0, R72 ;  /* 0x0000004800487220 */ /* 0x000fe20000410000 */
[----:B------:R-:W-:Y:S01]  /*2160*/  FMNMX.FTZ R17, R54, R17, !PT ;  /* 0x0000001136117209 */ /* 0x000fe20007810000 */
[C---:B------:R-:W-:Y:S01]  /*2170*/  FMUL.FTZ R82, R0.reuse, R82 ;  /* 0x0000005200527220 */ /* 0x040fe20000410000 */
[C---:B------:R-:W-:Y:S01]  /*2180*/  FMUL.FTZ R73, R0.reuse, R73 ;  /* 0x0000004900497220 */ /* 0x040fe20000410000 */
[----:B------:R-:W1:Y:S01]  /*2190*/  MUFU.TANH R11, R11 ;  /* 0x0000000b000b7308 */ /* 0x000e620000002400 */
[----:B---3--:R-:W-:Y:S01]  /*21a0*/  FSEL R9, R9, -INF , P5 ;  /* 0xff80000009097808 */ /* 0x008fe20002800000 */
[----:B------:R-:W-:Y:S01]  /*21b0*/  FMUL.FTZ R83, R0, R83 ;  /* 0x0000005300537220 */ /* 0x000fe20000410000 */
[----:B------:R-:W-:Y:S01]  /*21c0*/  ISETP.GT.AND P5, PT, R32, 0x19, PT ;  /* 0x000000192000780c */ /* 0x000fe20003fa4270 */
[C---:B------:R-:W-:Y:S01]  /*21d0*/  FMUL.FTZ R76, R0.reuse, R76 ;  /* 0x0000004c004c7220 */ /* 0x040fe20000410000 */
[C---:B------:R-:W-:Y:S01]  /*21e0*/  FMUL.FTZ R86, R0.reuse, R86 ;  /* 0x0000005600567220 */ /* 0x040fe20000410000 */
        /* <DEDUP_REMOVED lines=8> */
[----:B------:R-:W-:-:S02]  /*2270*/  FMUL.FTZ R85, R0, R85 ;  /* 0x0000005500557220 */ /* 0x000fc40000410000 */
[----:B------:R-:W0:Y:S01]  /*2280*/  MUFU.TANH R13, R13 ;  /* 0x0000000d000d7308 */ /* 0x000e220000002400 */
[----:B-1----:R-:W-:Y:S02]  /*2290*/  FSEL R11, R11, -INF , P6 ;  /* 0xff8000000b0b7808 */ /* 0x002fe40003000000 */
[----:B------:R-:W-:-:S05]  /*22a0*/  ISETP.GT.AND P6, PT, R32, 0x20, PT ;  /* 0x000000202000780c */ /* 0x000fca0003fc4270 */
[----:B------:R-:W1:Y:S01]  /*22b0*/  MUFU.TANH R24, R24 ;  /* 0x0000001800187308 */ /* 0x000e620000002400 */
[----:B---3--:R-:W-:-:S04]  /*22c0*/  FSEL R56, R22, -INF , P5 ;  /* 0xff80000016387808 */ /* 0x008fc80002800000 */
[----:B------:R-:W-:-:S03]  /*22d0*/  FMNMX.FTZ R8, R56, R17, !PT ;  /* 0x0000001138087209 */ /* 0x000fc60007810000 */
[----:B------:R-:W3:Y:S01]  /*22e0*/  MUFU.TANH R15, R15 ;  /* 0x0000000f000f7308 */ /* 0x000ee20000002400 */
[----:B0-----:R-:W-:Y:S02]  /*22f0*/  FSEL R13, R13, -INF , P4 ;  /* 0xff8000000d0d7808 */ /* 0x001fe40002000000 */
[----:B------:R-:W-:-:S05]  /*2300*/  ISETP.GT.AND P4, PT, R32, 0x21, PT ;  /* 0x000000212000780c */ /* 0x000fca0003f84270 */
[----:B------:R-:W0:Y:S01]  /*2310*/  MUFU.TANH R26, R26 ;  /* 0x0000001a001a7308 */ /* 0x000e220000002400 */
[----:B-1----:R-:W-:-:S04]  /*2320*/  FSEL R57, R24, -INF , P6 ;  /* 0xff80000018397808 */ /* 0x002fc80003000000 */
[----:B------:R-:W-:-:S03]  /*2330*/  FMNMX.FTZ R17, R57, R8, !PT ;  /* 0x0000000839117209 */ /* 0x000fc60007810000 */
[----:B------:R-:W1:Y:S01]  /*2340*/  MUFU.TANH R19, R19 ;  /* 0x0000001300137308 */ /* 0x000e620000002400 */
[----:B---3--:R-:W-:Y:S02]  /*2350*/  FSEL R15, R15, -INF , P3 ;  /* 0xff8000000f0f7808 */ /* 0x008fe40001800000 */
[----:B------:R-:W-:-:S05]  /*2360*/  ISETP.GT.AND P3, PT, R32, 0x28, PT ;  /* 0x000000282000780c */ /* 0x000fca0003f64270 */
[----:B------:R-:W3:Y:S01]  /*2370*/  MUFU.TANH R29, R29 ;  /* 0x0000001d001d7308 */ /* 0x000ee20000002400 */
[----:B0-----:R-:W-:-:S04]  /*2380*/  FSEL R58, R26, -INF , P4 ;  /* 0xff8000001a3a7808 */ /* 0x001fc80002000000 */
[----:B------:R-:W-:-:S03]  /*2390*/  FMNMX.FTZ R12, R58, R17, !PT ;  /* 0x000000113a0c7209 */ /* 0x000fc60007810000 */
        /* <DEDUP_REMOVED lines=118> */
[----:B-1----:R-:W-:-:S07]  /*2b00*/  FSEL R62, R62, -INF , P4 ;  /* 0xff8000003e3e7808 */ /* 0x002fce0002000000 */
[----:B------:R-:W1:Y:S01]  /*2b10*/  MUFU.TANH R64, R87 ;  /* 0x0000005700407308 */ /* 0x000e620000002400 */
[----:B---3--:R-:W-:Y:S02]  /*2b20*/  FSEL R31, R31, -INF , P2 ;  /* 0xff8000001f1f7808 */ /* 0x008fe40001000000 */
[----:B------:R-:W-:Y:S02]  /*2b30*/  ISETP.GT.AND P2, PT, R32, 0x79, PT ;  /* 0x000000792000780c */ /* 0x000fe40003f44270 */
[----:B------:R-:W-:-:S03]  /*2b40*/  FMNMX.FTZ R32, R62, R65, !PT ;  /* 0x000000413e207209 */ /* 0x000fc60007810000 */
[----:B------:R-:W-:Y:S01]  /*2b50*/  MUFU.TANH R77, R77 ;  /* 0x0000004d004d7308 */ /* 0x000fe20000002400 */
[----:B0-----:R-:W-:-:S04]  /*2b60*/  FSEL R63, R63, -INF , P3 ;  /* 0xff8000003f3f7808 */ /* 0x001fc80001800000 */
[----:B------:R-:W-:-:S03]  /*2b70*/  FMNMX.FTZ R65, R63, R32, !PT ;  /* 0x000000203f417209 */ /* 0x000fc60007810000 */
[----:B------:R-:W0:Y:S01]  /*2b80*/  MUFU.TANH R68, R80 ;  /* 0x0000005000447308 */ /* 0x000e220000002400 */
[----:B-1----:R-:W-:-:S04]  /*2b90*/  FSEL R64, R64, -INF , P2 ;  /* 0xff80000040407808 */ /* 0x002fc80001000000 */
[----:B------:R-:W-:-:S03]  /*2ba0*/  FMNMX.FTZ R65, R64, R65, !PT ;  /* 0x0000004140417209 */ /* 0x000fc60007810000 */
[----:B------:R-:W1:Y:S02]  /*2bb0*/  MUFU.TANH R69, R81 ;  /* 0x0000005100457308 */ /* 0x000e640000002400 */
[----:B------:R-:W3:Y:S06]  /*2bc0*/  SHFL.BFLY PT, R32, R65, 0x2, 0x1f ;  /* 0x0c401f0041207f89 */ /* 0x000eec00000e0000 */
[----:B------:R-:W4:Y:S01]  /*2bd0*/  MUFU.TANH R71, R84 ;  /* 0x0000005400477308 */ /* 0x000f220000002400 */
[----:B0-----:R-:W-:-:S07]  /*2be0*/  FSEL R68, R68, -INF , P5 ;  /* 0xff80000044447808 */ /* 0x001fce0002800000 */
[----:B------:R-:W0:Y:S01]  /*2bf0*/  MUFU.TANH R72, R85 ;  /* 0x0000005500487308 */ /* 0x000e220000002400 */
[----:B-1----:R-:W-:Y:S02]  /*2c00*/  FSEL R69, R69, -INF , P4 ;  /* 0xff80000045457808 */ /* 0x002fe40002000000 */
[----:B----4-:R-:W-:Y:S02]  /*2c10*/  FSEL R71, R71, -INF , P3 ;  /* 0xff80000047477808 */ /* 0x010fe40001800000 */
[----:B---3--:R-:W-:-:S05]  /*2c20*/  FMNMX.FTZ R32, R65, R32, !PT ;  /* 0x0000002041207209 */ /* 0x008fca0007810000 */
[----:B------:R-:W1:Y:S01]  /*2c30*/  SHFL.BFLY PT, R67, R32, 0x1, 0x1f ;  /* 0x0c201f0020437f89 */ /* 0x000e6200000e0000 */
[----:B0-----:R-:W-:Y:S02]  /*2c40*/  FSEL R72, R72, -INF , P2 ;  /* 0xff80000048487808 */ /* 0x001fe40001000000 */
[----:B-1----:R-:W-:Y:S01]  /*2c50*/  FMNMX.FTZ R70, R32, R67, !PT ;  /* 0x0000004320467209 */ /* 0x002fe20007810000 */
[----:B------:R-:W-:-:S03]  /*2c60*/  IMAD.U32 R67, RZ, RZ, UR10 ;  /* 0x0000000aff437e24 */ /* 0x000fc6000f8e00ff */
[C---:B------:R-:W-:Y:S01]  /*2c70*/  FSETP.NEU.FTZ.AND P0, PT, R70.reuse, -INF , PT ;  /* 0xff8000004600780b */ /* 0x040fe20003f1d000 */
[----:B------:R-:W-:-:S05]  /*2c80*/  FFMA.FTZ R66, R70, R67, -8 ;  /* 0xc100000046427423 */ /* 0x000fca0000010043 */
[----:B------:R-:W-:Y:S02]  /*2c90*/  FSEL R66, R66, RZ, P0 ;  /* 0x000000ff42427208 */ /* 0x000fe40000000000 */
[----:B------:R-:W-:Y:S02]  /*2ca0*/  ISETP.NE.AND P0, PT, R88, RZ, PT ;  /* 0x000000ff5800720c */ /* 0x000fe40003f05270 */
[----:B------:R-:W-:Y:S01]  /*2cb0*/  MOV R88, R89 ;  /* 0x0000005900587202 */ /* 0x000fe20000000f00 */
        /* <DEDUP_REMOVED lines=8> */
[--C-:B------:R-:W-:Y:S01]  /*2d40*/  FFMA.FTZ R51, R60, UR10, -R66.reuse ;  /* 0x0000000a3c337c23 */ /* 0x100fe20008010842 */
[--C-:B------:R-:W-:Y:S01]  /*2d50*/  FFMA.FTZ R60, R62, UR10, -R66.reuse ;  /* 0x0000000a3e3c7c23 */ /* 0x100fe20008010842 */
[----:B------:R-:W-:Y:S01]  /*2d60*/  FMNMX.FTZ R50, R11, R50, !PT ;  /* 0x000000320b327209 */ /* 0x000fe20007810000 */
[----:B------:R-:W-:Y:S01]  /*2d70*/  IMAD.U32 R62, RZ, RZ, UR10 ;  /* 0x0000000aff3e7e24 */ /* 0x000fe2000f8e00ff */
[----:B------:R-:W-:Y:S01]  /*2d80*/  MUFU.EX2 R32, R32 ;  /* 0x0000002000207308 */ /* 0x000fe20000000800 */
[--C-:B------:R-:W-:Y:S01]  /*2d90*/  FFMA.FTZ R53, R53, UR10, -R66.reuse ;  /* 0x0000000a35357c23 */ /* 0x100fe20008010842 */
[----:B------:R-:W-:Y:S01]  /*2da0*/  FMNMX.FTZ R50, R13, R50, !PT ;  /* 0x000000320d327209 */ /* 0x000fe20007810000 */
[--C-:B------:R-:W-:Y:S01]  /*2db0*/  FFMA.FTZ R64, R64, UR10, -R66.reuse ;  /* 0x0000000a40407c23 */ /* 0x100fe20008010842 */
[--C-:B------:R-:W-:Y:S01]  /*2dc0*/  FFMA.FTZ R49, R49, UR10, -R66.reuse ;  /* 0x0000000a31317c23 */ /* 0x100fe20008010842 */
[--C-:B------:R-:W-:Y:S01]  /*2dd0*/  FFMA.FTZ R52, R52, UR10, -R66.reuse ;  /* 0x0000000a34347c23 */ /* 0x100fe20008010842 */
[----:B------:R-:W-:Y:S01]  /*2de0*/  FMNMX.FTZ R50, R15, R50, !PT ;  /* 0x000000320f327209 */ /* 0x000fe20007810000 */
[--C-:B------:R-:W-:Y:S01]  /*2df0*/  FFMA.FTZ R29, R29, UR10, -R66.reuse ;  /* 0x0000000a1d1d7c23 */ /* 0x100fe20008010842 */
        /* <DEDUP_REMOVED lines=8> */
[----:B------:R0:W-:Y:S01]  /*2e80*/  MUFU.EX2 R50, R73 ;  /* 0x0000004900327308 */ /* 0x0001e20000000800 */
        /* <DEDUP_REMOVED lines=8> */
[----:B------:R-:W-:Y:S01]  /*2f10*/  FSEL R58, R77, -INF , P6 ;  /* 0xff8000004d3a7808 */ /* 0x000fe20003000000 */
[--C-:B0-----:R-:W-:Y:S01]  /*2f20*/  FFMA.FTZ R73, R45, UR10, -R66.reuse ;  /* 0x0000000a2d497c23 */ /* 0x101fe20008010842 */
        /* <DEDUP_REMOVED lines=10> */
[----:B------:R-:W-:-:S02]  /*2fd0*/  FFMA.FTZ R55, R55, UR10, -R66 ;  /* 0x0000000a37377c23 */ /* 0x000fc40008010842 */
[----:B------:R-:W-:Y:S02]  /*2fe0*/  FMNMX.FTZ R3, R14, R3, !PT ;  /* 0x000000030e037209 */ /* 0x000fe40007810000 */
[----:B------:R-:W0:Y:S02]  /*2ff0*/  MUFU.EX2 R53, R53 ;  /* 0x0000003500357308 */ /* 0x000e240000000800 */
[----:B------:R-:W-:-:S04]  /*3000*/  FMNMX.FTZ R56, R16, R3, !PT ;  /* 0x0000000310387209 */ /* 0x000fc80007810000 */
[----:B------:R-:W-:Y:S02]  /*3010*/  FMNMX.FTZ R3, R17, R56, !PT ;  /* 0x0000003811037209 */ /* 0x000fe40007810000 */
[----:B------:R-:W-:Y:S02]  /*3020*/  MUFU.EX2 R49, R49 ;  /* 0x0000003100317308 */ /* 0x000fe40000000800 */
[----:B------:R-:W-:-:S04]  /*3030*/  FMNMX.FTZ R3, R18, R3, !PT ;  /* 0x0000000312037209 */ /* 0x000fc80007810000 */
[----:B------:R-:W-:Y:S02]  /*3040*/  FMNMX.FTZ R56, R20, R3, !PT ;  /* 0x0000000314387209 */ /* 0x000fe40007810000 */
        /* <DEDUP_REMOVED lines=23> */
[----:B------:R0:W-:Y:S04]  /*31c0*/  MUFU.EX2 R56, R73 ;  /* 0x0000004900387308 */ /* 0x0001e80000000800 */
[----:B------:R-:W1:Y:S04]  /*31d0*/  SHFL.BFLY PT, R76, R3, 0x2, 0x1f ;  /* 0x0c401f00034c7f89 */ /* 0x000e6800000e0000 */
[----:B------:R-:W-:Y:S08]  /*31e0*/  MUFU.EX2 R35, R35 ;  /* 0x0000002300237308 */ /* 0x000ff00000000800 */
[----:B------:R-:W-:Y:S08]  /*31f0*/  MUFU.EX2 R39, R39 ;  /* 0x0000002700277308 */ /* 0x000ff00000000800 */
[----:B------:R-:W-:Y:S01]  /*3200*/  MUFU.EX2 R42, R42 ;  /* 0x0000002a002a7308 */ /* 0x000fe20000000800 */
[----:B-1----:R-:W-:-:S07]  /*3210*/  FMNMX.FTZ R76, R3, R76, !PT ;  /* 0x0000004c034c7209 */ /* 0x002fce0007810000 */
[----:B------:R-:W-:Y:S01]  /*3220*/  MUFU.EX2 R43, R43 ;  /* 0x0000002b002b7308 */ /* 0x000fe20000000800 */
[----:B------:R-:W1:Y:S07]  /*3230*/  SHFL.BFLY PT, R3, R76, 0x1, 0x1f ;  /* 0x0c201f004c037f89 */ /* 0x000e6e00000e0000 */
[----:B------:R-:W-:Y:S08]  /*3240*/  MUFU.EX2 R45, R45 ;  /* 0x0000002d002d7308 */ /* 0x000ff00000000800 */
[----:B------:R-:W-:Y:S08]  /*3250*/  MUFU.EX2 R74, R74 ;  /* 0x0000004a004a7308 */ /* 0x000ff00000000800 */
[----:B------:R-:W-:Y:S01]  /*3260*/  MUFU.EX2 R46, R46 ;  /* 0x0000002e002e7308 */ /* 0x000fe20000000800 */
[----:B-1----:R-:W-:-:S04]  /*3270*/  FMNMX.FTZ R3, R76, R3, !PT ;  /* 0x000000034c037209 */ /* 0x002fc80007810000 */
[C---:B------:R-:W-:Y:S01]  /*3280*/  FSETP.NEU.FTZ.AND P2, PT, R3.reuse, -INF , PT ;  /* 0xff8000000300780b */ /* 0x040fe20003f5d000 */
[----:B------:R-:W-:Y:S02]  /*3290*/  FFMA.FTZ R62, R3, R62, -8 ;  /* 0xc1000000033e7423 */ /* 0x000fe4000001003e */
[----:B------:R-:W-:Y:S03]  /*32a0*/  MUFU.EX2 R51, R51 ;  /* 0x0000003300337308 */ /* 0x000fe60000000800 */
[----:B0-----:R-:W-:Y:S02]  /*32b0*/  FSEL R73, R62, RZ, P2 ;  /* 0x000000ff3e497208 */ /* 0x001fe40001000000 */
[----:B------:R-:W-:-:S03]  /*32c0*/  PLOP3.LUT P2, PT, PT, PT, UP0, 0x80, 0x0 ;  /* 0x000000000000781c */ /* 0x000fc60003f4f008 */
[--C-:B------:R-:W-:Y:S01]  /*32d0*/  FFMA.FTZ R7, R7, UR10, -R73.reuse ;  /* 0x0000000a07077c23 */ /* 0x100fe20008010849 */
[--C-:B------:R-:W-:Y:S01]  /*32e0*/  FFMA.FTZ R6, R6, UR10, -R73.reuse ;  /* 0x0000000a06067c23 */ /* 0x100fe20008010849 */
[--C-:B------:R-:W-:Y:S01]  /*32f0*/  FFMA.FTZ R63, R9, UR10, -R73.reuse ;  /* 0x0000000a093f7c23 */ /* 0x100fe20008010849 */
[--C-:B------:R-:W-:Y:S01]  /*3300*/  FFMA.FTZ R76, R11, UR10, -R73.reuse ;  /* 0x0000000a0b4c7c23 */ /* 0x100fe20008010849 */
[--C-:B------:R-:W-:Y:S01]  /*3310*/  FFMA.FTZ R9, R13, UR10, -R73.reuse ;  /* 0x0000000a0d097c23 */ /* 0x100fe20008010849 */
[--C-:B------:R-:W-:Y:S01]  /*3320*/  FFMA.FTZ R66, R25, UR10, -R73.reuse ;  /* 0x0000000a19427c23 */ /* 0x100fe20008010849 */
[----:B------:R-:W-:Y:S01]  /*3330*/  MUFU.EX2 R7, R7 ;  /* 0x0000000700077308 */ /* 0x000fe20000000800 */
[--C-:B------:R-:W-:Y:S01]  /*3340*/  FFMA.FTZ R25, R10, UR10, -R73.reuse ;  /* 0x0000000a0a197c23 */ /* 0x100fe20008010849 */
[--C-:B------:R-:W-:Y:S01]  /*3350*/  FFMA.FTZ R19, R19, UR10, -R73.reuse ;  /* 0x0000000a13137c23 */ /* 0x100fe20008010849 */
[--C-:B------:R-:W-:Y:S01]  /*3360*/  FFMA.FTZ R21, R21, UR10, -R73.reuse ;  /* 0x0000000a15157c23 */ /* 0x100fe20008010849 */
[--C-:B------:R-:W-:Y:S01]  /*3370*/  FFMA.FTZ R17, R17, UR10, -R73.reuse ;  /* 0x0000000a11117c23 */ /* 0x100fe20008010849 */
[--C-:B------:R-:W-:Y:S01]  /*3380*/  FFMA.FTZ R13, R14, UR10, -R73.reuse ;  /* 0x0000000a0e0d7c23 */ /* 0x100fe20008010849 */
[--C-:B------:R-:W-:Y:S01]  /*3390*/  FFMA.FTZ R10, R18, UR10, -R73.reuse ;  /* 0x0000000a120a7c23 */ /* 0x100fe20008010849 */
[----:B------:R-:W-:Y:S01]  /*33a0*/  FFMA.FTZ R11, R23, UR10, -R73 ;  /* 0x0000000a170b7c23 */ /* 0x000fe20008010849 */
[----:B------:R-:W0:Y:S01]  /*33b0*/  MUFU.EX2 R6, R6 ;  /* 0x0000000600067308 */ /* 0x000e220000000800 */
[----:B------:R-:W-:-:S02]  /*33c0*/  IMAD.U32 R18, RZ, RZ, UR38 ;  /* 0x00000026ff127e24 */ /* 0x000fc4000f8e00ff */
[--C-:B------:R-:W-:Y:S01]  /*33d0*/  FFMA.FTZ R16, R16, UR10, -R73.reuse ;  /* 0x0000000a10107c23 */ /* 0x100fe20008010849 */
[--C-:B------:R-:W-:Y:S01]  /*33e0*/  FFMA.FTZ R41, R41, UR10, -R73.reuse ;  /* 0x0000000a29297c23 */ /* 0x100fe20008010849 */
[--C-:B------:R-:W-:Y:S01]  /*33f0*/  FFMA.FTZ R44, R44, UR10, -R73.reuse ;  /* 0x0000000a2c2c7c23 */ /* 0x100fe20008010849 */
[--C-:B------:R-:W-:Y:S01]  /*3400*/  FFMA.FTZ R24, R24, UR10, -R73.reuse ;  /* 0x0000000a18187c23 */ /* 0x100fe20008010849 */
[--C-:B------:R-:W-:Y:S01]  /*3410*/  FFMA.FTZ R26, R26, UR10, -R73.reuse ;  /* 0x0000000a1a1a7c23 */ /* 0x100fe20008010849 */
[--C-:B------:R-:W-:Y:S01]  /*3420*/  FFMA.FTZ R27, R27, UR10, -R73.reuse ;  /* 0x0000000a1b1b7c23 */ /* 0x100fe20008010849 */
[----:B------:R-:W1:Y:S01]  /*3430*/  MUFU.EX2 R63, R63 ;  /* 0x0000003f003f7308 */ /* 0x000e620000000800 */
[--C-:B------:R-:W-:Y:S01]  /*3440*/  FFMA.FTZ R28, R28, UR10, -R73.reuse ;  /* 0x0000000a1c1c7c23 */ /* 0x100fe20008010849 */
[--C-:B------:R-:W-:Y:S01]  /*3450*/  FFMA.FTZ R31, R31, UR10, -R73.reuse ;  /* 0x0000000a1f1f7c23 */ /* 0x100fe20008010849 */
[--C-:B------:R-:W-:Y:S01]  /*3460*/  FFMA.FTZ R58, R58, UR10, -R73.reuse ;  /* 0x0000000a3a3a7c23 */ /* 0x100fe20008010849 */
[--C-:B------:R-:W-:Y:S01]  /*3470*/  FFMA.FTZ R68, R68, UR10, -R73.reuse ;  /* 0x0000000a44447c23 */ /* 0x100fe20008010849 */
[--C-:B------:R-:W-:Y:S01]  /*3480*/  FFMA.FTZ R69, R69, UR10, -R73.reuse ;  /* 0x0000000a45457c23 */ /* 0x100fe20008010849 */
[--C-:B------:R-:W-:Y:S01]  /*3490*/  FFMA.FTZ R71, R71, UR10, -R73.reuse ;  /* 0x0000000a47477c23 */ /* 0x100fe20008010849 */
[--C-:B------:R-:W-:Y:S01]  /*34a0*/  FFMA.FTZ R72, R72, UR10, -R73.reuse ;  /* 0x0000000a48487c23 */ /* 0x100fe20008010849 */
[----:B------:R-:W3:Y:S08]  /*34b0*/  MUFU.EX2 R76, R76 ;  /* 0x0000004c004c7308 */ /* 0x000ef00000000800 */
[----:B------:R4:W-:Y:S08]  /*34c0*/  MUFU.EX2 R62, R64 ;  /* 0x00000040003e7308 */ /* 0x0009f00000000800 */
[----:B------:R-:W5:Y:S01]  /*34d0*/  MUFU.EX2 R9, R9 ;  /* 0x0000000900097308 */ /* 0x000f620000000800 */
[--C-:B----4-:R-:W-:Y:S01]  /*34e0*/  FFMA.FTZ R64, R15, UR10, -R73.reuse ;  /* 0x0000000a0f407c23 */ /* 0x110fe20008010849 */
[--C-:B------:R-:W-:Y:S01]  /*34f0*/  FFMA.FTZ R15, R8, UR10, -R73.reuse ;  /* 0x0000000a080f7c23 */ /* 0x100fe20008010849 */
[----:B------:R-:W-:Y:S01]  /*3500*/  FFMA.FTZ R8, R12, UR10, -R73 ;  /* 0x0000000a0c087c23 */ /* 0x000fe20008010849 */
[----:B0-----:R-:W-:-:S04]  /*3510*/  FADD.FTZ R12, R7, R6 ;  /* 0x00000006070c7221 */ /* 0x001fc80000010000 */
[----:B------:R0:W-:Y:S08]  /*3520*/  MUFU.EX2 R80, R25 ;  /* 0x0000001900507308 */ /* 0x0001f00000000800 */
[----:B------:R-:W4:Y:S01]  /*3530*/  MUFU.EX2 R64, R64 ;  /* 0x0000004000407308 */ /* 0x000f220000000800 */
[----:B0-----:R-:W-:-:S04]  /*3540*/  FADD.FTZ R25, R32, R65 ;  /* 0x0000004120197221 */ /* 0x001fc80000010000 */
[----:B------:R-:W-:-:S03]  /*3550*/  FADD.FTZ R14, R48, R25 ;  /* 0x00000019300e7221 */ /* 0x000fc60000010000 */
[----:B------:R-:W-:Y:S08]  /*3560*/  MUFU.EX2 R78, R21 ;  /* 0x00000015004e7308 */ /* 0x000ff00000000800 */
[----:B------:R-:W0:Y:S08]  /*3570*/  MUFU.EX2 R19, R19 ;  /* 0x0000001300137308 */ /* 0x000e300000000800 */
[----:B------:R2:W-:Y:S08]  /*3580*/  MUFU.EX2 R23, R15 ;  /* 0x0000000f00177308 */ /* 0x0005f00000000800 */
[----:B------:R1:W-:Y:S01]  /*3590*/  MUFU.EX2 R21, R17 ;  /* 0x0000001100157308 */ /* 0x0003e20000000800 */
[----:B--2---:R-:W-:Y:S01]  /*35a0*/  FFMA.FTZ R15, R20, UR10, -R73 ;  /* 0x0000000a140f7c23 */ /* 0x004fe20008010849 */
[----:B------:R-:W-:Y:S01]  /*35b0*/  FADD.FTZ R20, R53, R14 ;  /* 0x0000000e35147221 */ /* 0x000fe20000010000 */
[----:B------:R-:W-:-:S05]  /*35c0*/  @!P1 VIADD R14, R18, 0x17040 ;  /* 0x00017040120e9836 */ /* 0x000fca0000000000 */
[----:B------:R-:W2:Y:S01]  /*35d0*/  MUFU.EX2 R11, R11 ;  /* 0x0000000b000b7308 */ /* 0x000ea20000000800 */
[----:B-1----:R-:W-:Y:S01]  /*35e0*/  FADD.FTZ R17, R63, R12 ;  /* 0x0000000c3f117221 */ /* 0x002fe20000010000 */
[----:B------:R-:W-:Y:S01]  /*35f0*/  FFMA.FTZ R12, R47, UR10, -R73 ;  /* 0x0000000a2f0c7c23 */ /* 0x000fe20008010849 */
[----:B------:R-:W-:Y:S01]  /*3600*/  @!P1 PRMT R14, RZ, 0x654, R14 ;  /* 0x00000654ff0e9816 */ /* 0x000fe2000000000e */
[----:B------:R-:W-:Y:S01]  /*3610*/  FADD.FTZ R47, R49, R20 ;  /* 0x00000014312f7221 */ /* 0x000fe20000010000 */
[----:B---3--:R-:W-:Y:S01]  /*3620*/  FADD.FTZ R18, R76, R17 ;  /* 0x000000114c127221 */ /* 0x008fe20000010000 */
[----:B------:R-:W-:Y:S01]  /*3630*/  FFMA.FTZ R17, R22, UR10, -R73 ;  /* 0x0000000a16117c23 */ /* 0x000fe20008010849 */
[----:B------:R4:W-:Y:S01]  /*3640*/  @!P1 SYNCS.ARRIVE.TRANS64.RED.A1T0 RZ, [R14+URZ], RZ ;  /* 0x000000ff0eff99a7 */ /* 0x0009e2000810043f */
[----:B------:R-:W1:Y:S01]  /*3650*/  MUFU.EX2 R66, R66 ;  /* 0x0000004200427308 */ /* 0x000e620000000800 */
[----:B-----5:R-:W-:Y:S01]  /*3660*/  FADD.FTZ R25, R9, R18 ;  /* 0x0000001209197221 */ /* 0x020fe20000010000 */
[----:B------:R-:W-:Y:S01]  /*3670*/  FADD.FTZ R47, R50, R47 ;  /* 0x0000002f322f7221 */ /* 0x000fe20000010000 */
[----:B------:R-:W-:-:S02]  /*3680*/  F2FP.SATFINITE.E4M3.F32.PACK_AB_MERGE_C R22, R42, R39, RZ ;  /* 0x000000272a16723e */ /* 0x000fc400048070ff */
[----:B------:R-:W-:Y:S01]  /*3690*/  F2FP.SATFINITE.E4M3.F32.PACK_AB_MERGE_C R63, R76, R63, RZ ;  /* 0x0000003f4c3f723e */ /* 0x000fe200048070ff */
[----:B------:R-:W-:Y:S01]  /*36a0*/  FADD.FTZ R18, R52, R47 ;  /* 0x0000002f34127221 */ /* 0x000fe20000010000 */
[----:B----4-:R-:W-:Y:S01]  /*36b0*/  FADD.FTZ R14, R64, R25 ;  /* 0x00000019400e7221 */ /* 0x010fe20000010000 */
[----:B------:R-:W3:Y:S01]  /*36c0*/  MUFU.EX2 R8, R8 ;  /* 0x0000000800087308 */ /* 0x000ee20000000800 */
[----:B------:R-:W-:Y:S01]  /*36d0*/  F2FP.SATFINITE.E4M3.F32.PACK_AB_MERGE_C R148, R6, R7, R63 ;  /* 0x000000070694723e */ /* 0x000fe2000480703f */
[----:B------:R-:W-:Y:S01]  /*36e0*/  FADD.FTZ R47, R67, R18 ;  /* 0x00000012432f7221 */ /* 0x000fe20000010000 */
[----:B0-----:R-:W-:Y:S01]  /*36f0*/  FADD.FTZ R25, R19, R14 ;  /* 0x0000000e13197221 */ /* 0x001fe20000010000 */
[----:B------:R-:W-:Y:S02]  /*3700*/  F2FP.SATFINITE.E4M3.F32.PACK_AB_MERGE_C R52, R67, R52, RZ ;  /* 0x000000344334723e */ /* 0x000fe400048070ff */
[----:B------:R-:W-:Y:S01]  /*3710*/  FADD.FTZ R18, R54, R47 ;  /* 0x0000002f36127221 */ /* 0x000fe20000010000 */
[C---:B------:R-:W-:Y:S01]  /*3720*/  FADD.FTZ R14, R78.reuse, R25 ;  /* 0x000000194e0e7221 */ /* 0x040fe20000010000 */
[----:B------:R-:W0:Y:S01]  /*3730*/  MUFU.EX2 R13, R13 ;  /* 0x0000000d000d7308 */ /* 0x000e220000000800 */
[----:B------:R-:W-:Y:S01]  /*3740*/  F2FP.SATFINITE.E4M3.F32.PACK_AB_MERGE_C R78, R78, R19, RZ ;  /* 0x000000134e4e723e */ /* 0x000fe200048070ff */
[----:B------:R-:W-:Y:S01]  /*3750*/  FADD.FTZ R18, R57, R18 ;  /* 0x0000001239127221 */ /* 0x000fe20000010000 */
[----:B--2---:R-:W-:Y:S01]  /*3760*/  FADD.FTZ R25, R11, R14 ;  /* 0x0000000e0b197221 */ /* 0x004fe20000010000 */
[----:B------:R-:W-:-:S02]  /*3770*/  F2FP.SATFINITE.E4M3.F32.PACK_AB_MERGE_C R151, R50, R49, R52 ;  /* 0x000000313297723e */ /* 0x000fc40004807034 */
[----:B------:R-:W-:Y:S01]  /*3780*/  FADD.FTZ R75, R29, R18 ;  /* 0x000000121d4b7221 */ /* 0x000fe20000010000 */
[----:B-1----:R-:W-:Y:S01]  /*3790*/  FADD.FTZ R14, R66, R25 ;  /* 0x00000019420e7221 */ /* 0x002fe20000010000 */
[----:B------:R-:W1:Y:S01]  /*37a0*/  MUFU.EX2 R16, R16 ;  /* 0x0000001000107308 */ /* 0x000e620000000800 */
[----:B------:R-:W-:Y:S01]  /*37b0*/  F2FP.SATFINITE.E4M3.F32.PACK_AB_MERGE_C R150, R64, R9, R78 ;  /* 0x000000094096723e */ /* 0x000fe2000480704e */
[C---:B------:R-:W-:Y:S01]  /*37c0*/  FADD.FTZ R75, R30.reuse, R75 ;  /* 0x0000004b1e4b7221 */ /* 0x040fe20000010000 */
[----:B------:R-:W-:Y:S01]  /*37d0*/  FADD.FTZ R47, R23, R14 ;  /* 0x0000000e172f7221 */ /* 0x000fe20000010000 */
[----:B------:R-:W-:Y:S02]  /*37e0*/  F2FP.SATFINITE.E4M3.F32.PACK_AB_MERGE_C R30, R30, R29, RZ ;  /* 0x0000001d1e1e723e */ /* 0x000fe400048070ff */
[----:B------:R-:W-:Y:S01]  /*37f0*/  FADD.FTZ R18, R34, R75 ;  /* 0x0000004b22127221 */ /* 0x000fe20000010000 */
[C---:B------:R-:W-:Y:S01]  /*3800*/  FADD.FTZ R47, R80.reuse, R47 ;  /* 0x0000002f502f7221 */ /* 0x040fe20000010000 */
[----:B------:R-:W2:Y:S01]  /*3810*/  MUFU.EX2 R10, R10 ;  /* 0x0000000a000a7308 */ /* 0x000ea20000000800 */
[----:B------:R-:W-:Y:S01]  /*3820*/  F2FP.SATFINITE.E4M3.F32.PACK_AB_MERGE_C R23, R80, R23, RZ ;  /* 0x000000175017723e */ /* 0x000fe200048070ff */
[----:B------:R-:W-:Y:S01]  /*3830*/  FADD.FTZ R18, R35, R18 ;  /* 0x0000001223127221 */ /* 0x000fe20000010000 */
[----:B---3--:R-:W-:Y:S01]  /*3840*/  FADD.FTZ R14, R8, R47 ;  /* 0x0000002f080e7221 */ /* 0x008fe20000010000 */
[----:B------:R-:W-:-:S02]  /*3850*/  F2FP.SATFINITE.E4M3.F32.PACK_AB_MERGE_C R137, R57, R54, R30 ;  /* 0x000000363989723e */ /* 0x000fc4000480701e */
[----:B------:R-:W-:Y:S01]  /*3860*/  FADD.FTZ R53, R39, R18 ;  /* 0x0000001227357221 */ /* 0x000fe20000010000 */
[----:B0-----:R-:W-:Y:S01]  /*3870*/  FADD.FTZ R47, R13, R14 ;  /* 0x0000000e0d2f7221 */ /* 0x001fe20000010000 */
[----:B------:R-:W0:Y:S01]  /*3880*/  MUFU.EX2 R15, R15 ;  /* 0x0000000f000f7308 */ /* 0x000e220000000800 */
[----:B-1----:R-:W-:Y:S01]  /*3890*/  F2FP.SATFINITE.E4M3.F32.PACK_AB_MERGE_C R20, R21, R16, RZ ;  /* 0x000000101514723e */ /* 0x002fe200048070ff */
[----:B------:R-:W-:Y:S01]  /*38a0*/  FADD.FTZ R42, R42, R53 ;  /* 0x000000352a2a7221 */ /* 0x000fe20000010000 */
[----:B------:R-:W-:Y:S01]  /*38b0*/  FADD.FTZ R14, R16, R47 ;  /* 0x0000002f100e7221 */ /* 0x000fe20000010000 */
[----:B------:R-:W-:Y:S02]  /*38c0*/  F2FP.SATFINITE.E4M3.F32.PACK_AB_MERGE_C R139, R35, R34, R22 ;  /* 0x00000022238b723e */ /* 0x000fe40004807016 */
[----:B------:R-:W-:Y:S01]  /*38d0*/  FADD.FTZ R39, R43, R42 ;  /* 0x0000002a2b277221 */ /* 0x000fe20000010000 */
[----:B------:R-:W-:Y:S01]  /*38e0*/  FADD.FTZ R29, R21, R14 ;  /* 0x0000000e151d7221 */ /* 0x000fe20000010000 */
[----:B------:R-:W1:Y:S01]  /*38f0*/  MUFU.EX2 R41, R41 ;  /* 0x0000002900297308 */ /* 0x000e620000000800 */
[----:B------:R-:W-:Y:S01]  /*3900*/  F2FP.SATFINITE.E4M3.F32.PACK_AB_MERGE_C R138, R13, R8, R20 ;  /* 0x000000080d8a723e */ /* 0x000fe20004807014 */
[----:B------:R-:W-:Y:S01]  /*3910*/  FADD.FTZ R18, R56, R39 ;  /* 0x0000002738127221 */ /* 0x000fe20000010000 */
[----:B--2---:R-:W-:Y:S01]  /*3920*/  FADD.FTZ R14, R10, R29 ;  /* 0x0000001d0a0e7221 */ /* 0x004fe20000010000 */
[----:B------:R-:W-:-:S02]  /*3930*/  F2FP.SATFINITE.E4M3.F32.PACK_AB_MERGE_C R136, R66, R11, R23 ;  /* 0x0000000b4288723e */ /* 0x000fc40004807017 */
[----:B------:R-:W-:Y:S01]  /*3940*/  FADD.FTZ R21, R45, R18 ;  /* 0x000000122d157221 */ /* 0x000fe20000010000 */
[C---:B------:R-:W-:Y:S01]  /*3950*/  F2FP.SATFINITE.E4M3.F32.PACK_AB_MERGE_C R45, R74.reuse, R45, RZ ;  /* 0x0000002d4a2d723e */ /* 0x040fe200048070ff */
[----:B------:R-:W2:Y:S01]  /*3960*/  MUFU.EX2 R44, R44 ;  /* 0x0000002c002c7308 */ /* 0x000ea20000000800 */
[----:B0-----:R-:W-:Y:S01]  /*3970*/  FADD.FTZ R14, R15, R14 ;  /* 0x0000000e0f0e7221 */ /* 0x001fe20000010000 */
[----:B------:R-:W-:Y:S01]  /*3980*/  FADD.FTZ R21, R74, R21 ;  /* 0x000000154a157221 */ /* 0x000fe20000010000 */
[----:B------:R-:W-:-:S03]  /*3990*/  F2FP.SATFINITE.E4M3.F32.PACK_AB_MERGE_C R141, R56, R43, R45 ;  /* 0x0000002b388d723e */ /* 0x000fc6000480702d */
[----:B------:R-:W-:Y:S02]  /*39a0*/  FADD.FTZ R16, R46, R21 ;  /* 0x000000152e107221 */ /* 0x000fe40000010000 */
[----:B------:R-:W0:Y:S01]  /*39b0*/  MUFU.EX2 R12, R12 ;  /* 0x0000000c000c7308 */ /* 0x000e220000000800 */
[----:B-1----:R-:W-:Y:S01]  /*39c0*/  FADD.FTZ R19, R41, R14 ;  /* 0x0000000e29137221 */ /* 0x002fe20000010000 */
[----:B------:R-:W-:-:S06]  /*39d0*/  FADD.FTZ R16, R51, R16 ;  /* 0x0000001033107221 */ /* 0x000fcc0000010000 */
        /* <DEDUP_REMOVED lines=15> */
[----:B------:R-:W-:-:S03]  /*3ad0*/  F2FP.SATFINITE.E4M3.F32.PACK_AB_MERGE_C R143, R51, R46, R33 ;  /* 0x0000002e338f723e */ /* 0x000fc60004807021 */
        /* <DEDUP_REMOVED lines=8> */
[----:B------:R-:W-:Y:S01]  /*3b60*/  MUFU.EX2 R40, R40 ;  /* 0x0000002800287308 */ /* 0x000fe20000000800 */
[----:B--2---:R-:W-:-:S07]  /*3b70*/  FADD.FTZ R21, R38, R21 ;  /* 0x0000001526157221 */ /* 0x004fce0000010000 */
[----:B------:R-:W1:Y:S01]  /*3b80*/  MUFU.EX2 R55, R55 ;  /* 0x0000003700377308 */ /* 0x000e620000000800 */
[----:B0-----:R-:W-:-:S07]  /*3b90*/  FADD.FTZ R6, R28, R19 ;  /* 0x000000131c067221 */ /* 0x001fce0000010000 */
[----:B------:R-:W0:Y:S08]  /*3ba0*/  MUFU.EX2 R31, R31 ;  /* 0x0000001f001f7308 */ /* 0x000e300000000800 */
[----:B------:R-:W2:Y:S01]  /*3bb0*/  MUFU.EX2 R58, R58 ;  /* 0x0000003a003a7308 */ /* 0x000ea20000000800 */
[----:B-1----:R-:W-:Y:S01]  /*3bc0*/  F2FP.SATFINITE.E4M3.F32.PACK_AB_MERGE_C R16, R55, R40, RZ ;  /* 0x000000283710723e */ /* 0x002fe200048070ff */
[----:B------:R-:W-:-:S03]  /*3bd0*/  FADD.FTZ R40, R40, R21 ;  /* 0x0000001528287221 */ /* 0x000fc60000010000 */
[----:B------:R-:W-:Y:S01]  /*3be0*/  F2FP.SATFINITE.E4M3.F32.PACK_AB_MERGE_C R145, R38, R37, R16 ;  /* 0x000000252691723e */ /* 0x000fe20004807010 */
[----:B------:R-:W-:Y:S02]  /*3bf0*/  FADD.FTZ R40, R55, R40 ;  /* 0x0000002837287221 */ /* 0x000fe40000010000 */
[----:B------:R-:W1:Y:S01]  /*3c00*/  MUFU.EX2 R61, R61 ;  /* 0x0000003d003d7308 */ /* 0x000e620000000800 */
[----:B0-----:R-:W-:-:S07]  /*3c10*/  FADD.FTZ R7, R31, R6 ;  /* 0x000000061f077221 */ /* 0x001fce0000010000 */
[----:B------:R-:W0:Y:S01]  /*3c20*/  MUFU.EX2 R59, R59 ;  /* 0x0000003b003b7308 */ /* 0x000e220000000800 */
[C---:B--2---:R-:W-:Y:S01]  /*3c30*/  FADD.FTZ R7, R58.reuse, R7 ;  /* 0x000000073a077221 */ /* 0x044fe20000010000 */
[----:B------:R-:W-:-:S04]  /*3c40*/  F2FP.SATFINITE.E4M3.F32.PACK_AB_MERGE_C R31, R58, R31, RZ ;  /* 0x0000001f3a1f723e */ /* 0x000fc800048070ff */
[----:B------:R-:W-:Y:S02]  /*3c50*/  F2FP.SATFINITE.E4M3.F32.PACK_AB_MERGE_C R144, R28, R27, R31 ;  /* 0x0000001b1c90723e */ /* 0x000fe4000480701f */
[----:B------:R-:W2:Y:S01]  /*3c60*/  MUFU.EX2 R68, R68 ;  /* 0x0000004400447308 */ /* 0x000ea20000000800 */
[----:B-1----:R-:W-:-:S07]  /*3c70*/  F2FP.SATFINITE.E4M3.F32.PACK_AB_MERGE_C R8, R62, R61, RZ ;  /* 0x0000003d3e08723e */ /* 0x002fce00048070ff */
[----:B------:R-:W1:Y:S01]  /*3c80*/  MUFU.EX2 R60, R60 ;  /* 0x0000003c003c7308 */ /* 0x000e620000000800 */
[----:B0-----:R-:W-:-:S07]  /*3c90*/  FADD.FTZ R9, R59, R40 ;  /* 0x000000283b097221 */ /* 0x001fce0000010000 */
[----:B------:R-:W0:Y:S01]  /*3ca0*/  MUFU.EX2 R69, R69 ;  /* 0x0000004500457308 */ /* 0x000e220000000800 */
[----:B--2---:R-:W-:-:S07]  /*3cb0*/  FADD.FTZ R6, R68, R7 ;  /* 0x0000000744067221 */ /* 0x004fce0000010000 */
[----:B------:R-:W-:Y:S01]  /*3cc0*/  MUFU.EX2 R71, R71 ;  /* 0x0000004700477308 */ /* 0x000fe20000000800 */
[C---:B-1----:R-:W-:Y:S01]  /*3cd0*/  F2FP.SATFINITE.E4M3.F32.PACK_AB_MERGE_C R147, R60.reuse, R59, R8 ;  /* 0x0000003b3c93723e */ /* 0x042fe20004807008 */
[----:B------:R-:W-:-:S04]  /*3ce0*/  FADD.FTZ R60, R60, R9 ;  /* 0x000000093c3c7221 */ /* 0x000fc80000010000 */
[----:B------:R-:W-:Y:S02]  /*3cf0*/  FADD.FTZ R9, R61, R60 ;  /* 0x0000003c3d097221 */ /* 0x000fe40000010000 */
[----:B------:R-:W1:Y:S01]  /*3d00*/  MUFU.EX2 R72, R72 ;  /* 0x0000004800487308 */ /* 0x000e620000000800 */
[----:B0-----:R-:W-:Y:S01]  /*3d10*/  FADD.FTZ R6, R69, R6 ;  /* 0x0000000645067221 */ /* 0x001fe20000010000 */
[----:B------:R-:W-:Y:S01]  /*3d20*/  FADD.FTZ R9, R62, R9 ;  /* 0x000000093e097221 */ /* 0x000fe20000010000 */
[C---:B-1----:R-:W-:Y:S02]  /*3d30*/  F2FP.SATFINITE.E4M3.F32.PACK_AB_MERGE_C R7, R72.reuse, R71, RZ ;  /* 0x000000474807723e */ /* 0x042fe400048070ff */
[----:B------:R-:W-:Y:S02]  /*3d40*/  FADD.FTZ R71, R71, R6 ;  /* 0x0000000647477221 */ /* 0x000fe40000010000 */
[----:B------:R-:W-:Y:S02]  /*3d50*/  F2FP.SATFINITE.E4M3.F32.PACK_AB_MERGE_C R146, R69, R68, R7 ;  /* 0x000000444592723e */ /* 0x000fe40004807007 */
[----:B------:R-:W-:Y:S01]  /*3d60*/  FADD.FTZ R8, R72, R71 ;  /* 0x0000004748087221 */ /* 0x000fe20000010000 */
[----:B------:R-:W-:Y:S06]  /*3d70*/  @!P2 BRA `(.L_x_8895) ;  /* 0x000000240068a947 */ /* 0x000fec0003800000 */
[----:B------:R-:W-:Y:S01]  /*3d80*/  IMAD.MOV.U32 R7, RZ, RZ, R70 ;  /* 0x000000ffff077224 */ /* 0x000fe200078e0046 */
[----:B------:R-:W-:Y:S02]  /*3d90*/  MOV R6, R3 ;  /* 0x0000000300067202 */ /* 0x000fe40000000f00 */
        /* <DEDUP_REMOVED lines=24> */
[----:B------:R-:W-:Y:S01]  /*3f20*/  UMOV UR5, URZ ;  /* 0x0000003f00057c82 */ /* 0x000fe20008000000 */
[----:B------:R-:W-:Y:S01]  /*3f30*/  UMOV UR6, URZ ;  /* 0x0000003f00067c82 */ /* 0x000fe20008000000 */
[----:B------:R-:W-:-:S05]  /*3f40*/  ULDC UR21, c[0x0][0x988] ;  /* 0x0002620000157ab9 */ /* 0x000fca0000000800 */
.L_x_8905:
[----:B------:R-:W-:-:S04]  /*3f50*/  UISETP.NE.AND UP0, UPT, UR6, 0x1, UPT ;  /* 0x000000010600788c */ /* 0x000fc8000bf05270 */
[----:B------:R-:W-:-:S04]  /*3f60*/  USEL UR4, URZ, 0x1, UP0 ;  /* 0x000000013f047887 */ /* 0x000fc80008000000 */
[----:B------:R-:W-:Y:S01]  /*3f70*/  ULOP3.LUT UR4, UR5, UR4, URZ, 0x3c, !UPT ;  /* 0x0000000405047292 */ /* 0x000fe2000f8e3c3f */
[----:B------:R-:W-:Y:S11]  /*3f80*/  @!P0 BRA `(.L_x_8896) ;  /* 0x0000000000048947 */ /* 0x000ff60003800000 */
[----:B------:R-:W-:Y:S01]  /*3f90*/  BPT.TRAP 0x1 ;  /* 0x000000040000795c */ /* 0x000fe20000300000 */
.L_x_8896:
[----:B------:R-:W-:Y:S01]  /*3fa0*/  UIADD3 UR10, UR6, 0x1, URZ ;  /* 0x00000001060a7890 */ /* 0x000fe2000fffe03f */
[----:B------:R-:W-:-:S03]  /*3fb0*/  IMAD.U32 R3, RZ, RZ, UR4 ;  /* 0x00000004ff037e24 */ /* 0x000fc6000f8e00ff */
[----:B------:R-:W-:Y:S02]  /*3fc0*/  UISETP.NE.AND UP0, UPT, UR10, 0x2, UPT ;  /* 0x000000020a00788c */ /* 0x000fe4000bf05270 */
[----:B------:R-:W-:Y:S02]  /*3fd0*/  SHF.L.U32 R3, R3, 0x1f, RZ ;  /* 0x0000001f03037819 */ /* 0x000fe400000006ff */
[----:B------:R-:W-:-:S04]  /*3fe0*/  USEL UR10, UR10, URZ, UP0 ;  /* 0x0000003f0a0a7287 */ /* 0x000fc80008000000 */
[----:B------:R-:W-:Y:S02]  /*3ff0*/  ULEA UR22, UR10, UR38, 0x3 ;  /* 0x000000260a167291 */ /* 0x000fe4000f8e183f */
[----:B------:R-:W-:-:S07]  /*4000*/  IMAD.U32 R2, RZ, RZ, UR10 ;  /* 0x0000000aff027e24 */ /* 0x000fce000f8e00ff */
[----:B------:R0:W1:Y:S01]  /*4010*/  SYNCS.PHASECHK.TRANS64.TRYWAIT P2, [UR22+0x17030], R3 ;  /* 0x01703003ff0075a7 */ /* 0x0000620008040156 */
[----:B------:R-:W-:Y:S05]  /*4020*/  @!P0 BRA `(.L_x_8897) ;  /* 0x0000000000048947 */ /* 0x000fea0003800000 */
[----:B------:R-:W-:Y:S01]  /*4030*/  BPT.TRAP 0x1 ;  /* 0x000000040000795c */ /* 0x000fe20000300000 */
.L_x_8897:
[----:B-1----:R-:W-:Y:S05]  /*4040*/  @P2 BRA `(.L_x_8898) ;  /* 0x0000000000082947 */ /* 0x002fea0003800000 */
[----:B------:R-:W1:Y:S02]  /*4050*/  SYNCS.PHASECHK.TRANS64.TRYWAIT P2, [UR22+0x17030], R3 ;  /* 0x01703003ff0075a7 */ /* 0x000e640008040156 */
[----:B-1----:R-:W-:Y:S05]  /*4060*/  @!P2 BRA `(.L_x_8899) ;  /* 0x0000008000a8a947 */ /* 0x002fea0003800000 */
.L_x_8898:
[----:B------:R-:W-:Y:S01]  /*4070*/  R2UR UR18, R2 ;  /* 0x00000000021272ca */ /* 0x000fe200000e0000 */
[----:B------:R-:W-:Y:S01]  /*4080*/  WARPGROUP.ARRIVE ;  /* 0x00000000000079c5 */ /* 0x000fe20000000000 */
[----:B------:R-:W-:Y:S01]  /*4090*/  R2UR UR16, R4 ;  /* 0x00000000041072ca */ /* 0x000fe200000e0000 */
[----:B------:R-:W-:Y:S01]  /*40a0*/  UMOV UR19, 0xc0000010 ;  /* 0xc000001000137882 */ /* 0x000fe20000000000 */
[----:B------:R-:W-:Y:S01]  /*40b0*/  R2UR UR17, R5 ;  /* 0x00000000051172ca */ /* 0x000fe200000e0000 */
[----:B------:R-:W-:Y:S01]  /*40c0*/  UMOV UR11, 0xc0000010 ;  /* 0xc0000010000b7882 */ /* 0x000fe20000000000 */
[----:B------:R-:W-:-:S07]  /*40d0*/  UMOV UR15, 0xc0000010 ;  /* 0xc0000010000f7882 */ /* 0x000fce0000000000 */
[----:B------:R-:W-:-:S04]  /*40e0*/  UIMAD UR18, UR18, 0x300, UR20 ;  /* 0x00000300121278a4 */ /* 0x000fc8000f8e0214 */
[----:B------:R-:W-:Y:S02]  /*40f0*/  UIADD3 UR10, UR18, 0x100, URZ ;  /* 0x00000100120a7890 */ /* 0x000fe4000fffe03f */
[----:B------:R-:W-:-:S03]  /*4100*/  UIADD3 UR14, UR18, 0x200, URZ ;  /* 0x00000200120e7890 */ /* 0x000fc6000fffe03f */
        /* <DEDUP_REMOVED lines=8> */
[----:B------:R-:W-:Y:S05]  /*4190*/  @!P0 BRA `(.L_x_8900) ;  /* 0x0000000000048947 */ /* 0x000fea0003800000 */
[----:B------:R-:W-:Y:S01]  /*41a0*/  BPT.TRAP 0x1 ;  /* 0x000000040000795c */ /* 0x000fe20000300000 */
.L_x_8900:
[----:B------:R-:W-:Y:S01]  /*41b0*/  ULEA UR11, UR6, UR38, 0x3 ;  /* 0x00000026060b7291 */ /* 0x000fe2000f8e183f */
[----:B01----:R-:W-:-:S05]  /*41c0*/  IMAD.U32 R3, RZ, RZ, UR5 ;  /* 0x00000005ff037e24 */ /* 0x003fca000f8e00ff */
[----:B------:R-:W-:-:S04]  /*41d0*/  SHF.L.U32 R3, R3, 0x1f, RZ ;  /* 0x0000001f03037819 */ /* 0x000fc800000006ff */
[----:B------:R0:W1:Y:S01]  /*41e0*/  SYNCS.PHASECHK.TRANS64.TRYWAIT P2, [UR11+0x17050], R3 ;  /* 0x01705003ff0075a7 */ /* 0x000062000804014b */
[----:B------:R-:W-:Y:S05]  /*41f0*/  @!P0 BRA `(.L_x_8901) ;  /* 0x0000000000048947 */ /* 0x000fea0003800000 */
[----:B------:R-:W-:Y:S01]  /*4200*/  BPT.TRAP 0x1 ;  /* 0x000000040000795c */ /* 0x000fe20000300000 */
.L_x_8901:
        /* <DEDUP_REMOVED lines=35> */
[C---:B------:R-:W-:Y:S01]  /*4440*/  FMUL.FTZ R29, R0.reuse, R43 ;  /* 0x0000002b001d7220 */ /* 0x040fe20000410000 */
[C---:B------:R-:W-:Y:S01]  /*4450*/  FMUL.FTZ R30, R0.reuse, R44 ;  /* 0x0000002c001e7220 */ /* 0x040fe20000410000 */
[----:B------:R-:W-:Y:S01]  /*4460*/  FMUL.FTZ R32, R0, R46 ;  /* 0x0000002e00207220 */ /* 0x000fe20000410000 */
[----:B------:R-:W3:Y:S01]  /*4470*/  MUFU.TANH R14, R14 ;  /* 0x0000000e000e7308 */ /* 0x000ee20000002400 */
[----:B----4-:R-:W-:Y:S01]  /*4480*/  FMNMX.FTZ R61, R10, R61, !PT ;  /* 0x0000003d0a3d7209 */ /* 0x010fe20007810000 */
        /* <DEDUP_REMOVED lines=25> */
[----:B------:R-:W-:-:S05]  /*4620*/  FMUL.FTZ R61, R0, R75 ;  /* 0x0000004b003d7220 */ /* 0x000fca0000410000 */
[----:B------:R-:W4:Y:S01]  /*4630*/  MUFU.TANH R18, R18 ;  /* 0x0000001200127308 */ /* 0x000f220000002400 */
[----:B--2---:R-:W-:-:S07]  /*4640*/  FMNMX.FTZ R63, R15, R62, !PT ;  /* 0x0000003e0f3f7209 */ /* 0x004fce0007810000 */
[----:B------:R-:W2:Y:S01]  /*4650*/  MUFU.TANH R20, R20 ;  /* 0x0000001400147308 */ /* 0x000ea20000002400 */
[----:B---3--:R-:W-:-:S07]  /*4660*/  FMNMX.FTZ R65, R17, R64, !PT ;  /* 0x0000004011417209 */ /* 0x008fce0007810000 */
[----:B------:R-:W3:Y:S01]  /*4670*/  MUFU.TANH R19, R19 ;  /* 0x0000001300137308 */ /* 0x000ee20000002400 */
[----:B----4-:R-:W-:-:S07]  /*4680*/  FMNMX.FTZ R62, R18, R63, !PT ;  /* 0x0000003f123e7209 */ /* 0x010fce0007810000 */
[----:B------:R-:W4:Y:S01]  /*4690*/  MUFU.TANH R21, R21 ;  /* 0x0000001500157308 */ /* 0x000f220000002400 */
[----:B--2---:R-:W-:-:S07]  /*46a0*/  FMNMX.FTZ R64, R20, R65, !PT ;  /* 0x0000004114407209 */ /* 0x004fce0007810000 */
[----:B------:R-:W2:Y:S01]  /*46b0*/  MUFU.TANH R22, R22 ;  /* 0x0000001600167308 */ /* 0x000ea20000002400 */
[----:B---3--:R-:W-:Y:S01]  /*46c0*/  FMNMX.FTZ R63, R19, R62, !PT ;  /* 0x0000003e133f7209 */ /* 0x008fe20007810000 */
[----:B------:R-:W-:-:S06]  /*46d0*/  FMUL.FTZ R62, R0, R76 ;  /* 0x0000004c003e7220 */ /* 0x000fcc0000410000 */
[----:B------:R-:W3:Y:S01]  /*46e0*/  MUFU.TANH R24, R24 ;  /* 0x0000001800187308 */ /* 0x000ee20000002400 */
[----:B----4-:R-:W-:-:S07]  /*46f0*/  FMNMX.FTZ R65, R21, R64, !PT ;  /* 0x0000004015417209 */ /* 0x010fce0007810000 */
[----:B------:R-:W4:Y:S01]  /*4700*/  MUFU.TANH R23, R23 ;  /* 0x0000001700177308 */ /* 0x000f220000002400 */
[----:B--2---:R-:W-:Y:S01]  /*4710*/  FMNMX.FTZ R64, R22, R63, !PT ;  /* 0x0000003f16407209 */ /* 0x004fe20007810000 */
[----:B------:R-:W-:-:S06]  /*4720*/  FMUL.FTZ R63, R0, R77 ;  /* 0x0000004d003f7220 */ /* 0x000fcc0000410000 */
[----:B------:R-:W2:Y:S01]  /*4730*/  MUFU.TANH R25, R25 ;  /* 0x0000001900197308 */ /* 0x000ea20000002400 */
[----:B---3--:R-:W-:-:S07]  /*4740*/  FMNMX.FTZ R66, R24, R65, !PT ;  /* 0x0000004118427209 */ /* 0x008fce0007810000 */
[----:B------:R-:W3:Y:S01]  /*4750*/  MUFU.TANH R26, R26 ;  /* 0x0000001a001a7308 */ /* 0x000ee20000002400 */
[----:B----4-:R-:W-:-:S07]  /*4760*/  FMNMX.FTZ R65, R23, R64, !PT ;  /* 0x0000004017417209 */ /* 0x010fce0007810000 */
[----:B------:R-:W4:Y:S01]  /*4770*/  MUFU.TANH R28, R28 ;  /* 0x0000001c001c7308 */ /* 0x000f220000002400 */
[----:B--2---:R-:W-:-:S07]  /*4780*/  FMNMX.FTZ R67, R25, R66, !PT ;  /* 0x0000004219437209 */ /* 0x004fce0007810000 */
[----:B------:R-:W2:Y:S01]  /*4790*/  MUFU.TANH R27, R27 ;  /* 0x0000001b001b7308 */ /* 0x000ea20000002400 */
[----:B---3--:R-:W-:-:S07]  /*47a0*/  FMNMX.FTZ R64, R26, R65, !PT ;  /* 0x000000411a407209 */ /* 0x008fce0007810000 */
        /* <DEDUP_REMOVED lines=8> */
[----:B----4-:R-:W-:Y:S01]  /*4830*/  FMNMX.FTZ R66, R30, R65, !PT ;  /* 0x000000411e427209 */ /* 0x010fe20007810000 */
[----:B------:R-:W-:-:S06]  /*4840*/  FMUL.FTZ R65, R0, R79 ;  /* 0x0000004f00417220 */ /* 0x000fcc0000410000 */
        /* <DEDUP_REMOVED lines=89> */
[----:B---3--:R-:W-:Y:S02]  /*4de0*/  FMNMX.FTZ R75, R72, R75, !PT ;  /* 0x0000004b484b7209 */ /* 0x008fe40007810000 */
[----:B----4-:R-:W-:Y:S01]  /*4df0*/  FMNMX.FTZ R77, R73, R76, !PT ;  /* 0x0000004c494d7209 */ /* 0x010fe20007810000 */
[----:B-1----:R-:W-:Y:S06]  /*4e00*/  @P2 BRA `(.L_x_8902) ;  /* 0x0000000000082947 */ /* 0x002fec0003800000 */
[----:B------:R-:W1:Y:S02]  /*4e10*/  SYNCS.PHASECHK.TRANS64.TRYWAIT P2, [UR11+0x17050], R3 ;  /* 0x01705003ff0075a7 */ /* 0x000e64000804014b */
[----:B-1----:R-:W-:Y:S05]  /*4e20*/  @!P2 BRA `(.L_x_8903) ;  /* 0x000000740050a947 */ /* 0x002fea0003800000 */
.L_x_8902:
[----:B------:R-:W-:Y:S01]  /*4e30*/  UIADD3 UR5, UR38, 0x400, URZ ;  /* 0x0000040026057890 */ /* 0x000fe2000fffe03f */
[----:B------:R-:W-:Y:S01]  /*4e40*/  WARPGROUP.ARRIVE ;  /* 0x00000000000079c5 */ /* 0x000fe20000000000 */
[----:B------:R-:W-:Y:S01]  /*4e50*/  UMOV UR15, 0x40000040 ;  /* 0x40000040000f7882 */ /* 0x000fe20000000000 */
[----:B-1----:R-:W1:Y:S01]  /*4e60*/  SHFL.BFLY PT, R70, R75, 0x2, 0x1f ;  /* 0x0c401f004b467f89 */ /* 0x002e6200000e0000 */
[----:B------:R-:W-:Y:S01]  /*4e70*/  USHF.R.U32.HI UR5, URZ, 0x4, UR5 ;  /* 0x000000043f057899 */ /* 0x000fe20008011605 */
[----:B--2---:R-:W-:Y:S01]  /*4e80*/  FMNMX.FTZ R77, R74, R77, !PT ;  /* 0x0000004d4a4d7209 */ /* 0x004fe20007810000 */
[----:B------:R-:W-:Y:S02]  /*4e90*/  UMOV UR10, UR21 ;  /* 0x00000015000a7c82 */ /* 0x000fe40008000000 */
[----:B------:R-:W-:Y:S01]  /*4ea0*/  ULOP3.LUT UR5, UR5, 0x3fff, URZ, 0xc0, !UPT ;  /* 0x00003fff05057892 */ /* 0x000fe2000f8ec03f */
[----:B------:R-:W-:Y:S01]  /*4eb0*/  IMAD.U32 R80, RZ, RZ, UR10 ;  /* 0x0000000aff507e24 */ /* 0x000fe2000f8e00ff */
[----:B------:R-:W2:Y:S02]  /*4ec0*/  SHFL.BFLY PT, R78, R77, 0x2, 0x1f ;  /* 0x0c401f004d4e7f89 */ /* 0x000ea400000e0000 */
[----:B------:R-:W-:-:S04]  /*4ed0*/  ULOP3.LUT UR5, UR5, 0x10000, URZ, 0xfc, !UPT ;  /* 0x0001000005057892 */ /* 0x000fc8000f8efc3f */
[----:B------:R-:W-:-:S07]  /*4ee0*/  UIMAD UR6, UR6, 0x300, UR5 ;  /* 0x00000300060678a4 */ /* 0x000fce000f8e0205 */
[----:B------:R-:W-:Y:S02]  /*4ef0*/  UMOV UR14, UR6 ;  /* 0x00000006000e7c82 */ /* 0x000fe40008000000 */
[----:B------:R-:W-:Y:S01]  /*4f00*/  QGMMA.64x96x32.F32.E4M3.E4M3 R88, R148, gdesc[UR12], R88, gsb0 ;  /* 0x0160000c94587df3 */ /* 0x000fe20008000858 */
[----:B------:R-:W-:Y:S01]  /*4f10*/  UIADD3 UR14, UR6, 0x2, URZ ;  /* 0x00000002060e7890 */ /* 0x000fe2000fffe03f */
[----:B-1----:R-:W-:Y:S01]  /*4f20*/  FMNMX.FTZ R76, R75, R70, !PT ;  /* 0x000000464b4c7209 */ /* 0x002fe20007810000 */
[----:B------:R-:W-:-:S04]  /*4f30*/  UMOV UR15, 0x40000040 ;  /* 0x40000040000f7882 */ /* 0x000fc80000000000 */
[----:B0-----:R-:W0:Y:S01]  /*4f40*/  SHFL.BFLY PT, R3, R76, 0x1, 0x1f ;  /* 0x0c201f004c037f89 */ /* 0x001e2200000e0000 */
[----:B--2---:R-:W-:Y:S01]  /*4f50*/  FMNMX.FTZ R78, R77, R78, !PT ;  /* 0x0000004e4d4e7209 */ /* 0x004fe20007810000 */
[----:B------:R-:W-:-:S04]  /*4f60*/  IMAD.U32 R77, RZ, RZ, UR10 ;  /* 0x0000000aff4d7e24 */ /* 0x000fc8000f8e00ff */
[----:B------:R-:W1:Y:S01]  /*4f70*/  SHFL.BFLY PT, R79, R78, 0x1, 0x1f ;  /* 0x0c201f004e4f7f89 */ /* 0x000e6200000e0000 */
[----:B0-----:R-:W-:-:S05]  /*4f80*/  FMNMX.FTZ R3, R76, R3, !PT ;  /* 0x000000034c037209 */ /* 0x001fca0007810000 */
[C---:B------:R-:W-:Y:S01]  /*4f90*/  FFMA.FTZ R75, R3.reuse, R80, -8 ;  /* 0xc1000000034b7423 */ /* 0x040fe20000010050 */
[----:B------:R-:W-:-:S01]  /*4fa0*/  FADD.FTZ R6, -R3, R6 ;  /* 0x0000000603067221 */ /* 0x000fc20000010100 */
[----:B-1----:R-:W-:Y:S02]  /*4fb0*/  FMNMX.FTZ R70, R78, R79, !PT ;  /* 0x0000004f4e467209 */ /* 0x002fe40007810000 */
        /* <DEDUP_REMOVED lines=17> */
[----:B------:R-:W-:Y:S01]  /*50d0*/  FMUL.FTZ R79, R6, UR10 ;  /* 0x0000000a064f7c20 */ /* 0x000fe20008410000 */
[----:B------:R-:W-:-:S01]  /*50e0*/  FFMA.FTZ R71, R72, UR10, -R75 ;  /* 0x0000000a48477c23 */ /* 0x000fc2000801084b */
[C---:B------:R-:W-:Y:S01]  /*50f0*/  FADD.FTZ R6, -R70.reuse, R7 ;  /* 0x0000000746067221 */ /* 0x040fe20000010100 */
[----:B------:R-:W-:-:S01]  /*5100*/  FFMA.FTZ R72, R70, R77, -8 ;  /* 0xc100000046487423 */ /* 0x000fc2000001004d */
        /* <DEDUP_REMOVED lines=40> */
[----:B------:R-:W1:Y:S01]  /*5390*/  MUFU.EX2 R75, R75 ;  /* 0x0000004b004b7308 */ /* 0x000e620000000800 */
[----:B0-----:R-:W-:-:S01]  /*53a0*/  FFMA.FTZ R8, R7, R8, R76 ;  /* 0x0000000807087223 */ /* 0x001fc2000001004c */
[----:B------:R-:W-:Y:S02]  /*53b0*/  WARPGROUP.DEPBAR.LE gsb0, 0x0 ;  /* 0x00008000000079c5 */ /* 0x000fe40000010000 */
[----:B------:R-:W-:-:S04]  /*53c0*/  WARPGROUP.ARRIVE ;  /* 0x00000000000079c5 */ /* 0x000fc80000000000 */
[----:B------:R-:W0:Y:S02]  /*53d0*/  MUFU.EX2 R11, R11 ;  /* 0x0000000b000b7308 */ /* 0x000e240000000800 */
[----:B------:R-:W-:Y:S01]  /*53e0*/  QGMMA.64x96x32.F32.E4M3.E4M3 R88, R136, gdesc[UR12], R88, gsb0 ;  /* 0x0160000c88587df3 */ /* 0x000fe20008000858 */
[----:B------:R-:W-:Y:S01]  /*53f0*/  UIADD3 UR14, UR6, 0x4, URZ ;  /* 0x00000004060e7890 */ /* 0x000fe2000fffe03f */
[----:B-1----:R-:W-:Y:S01]  /*5400*/  FFMA.FTZ R9, R6, R9, R75 ;  /* 0x0000000906097223 */ /* 0x002fe2000001004b */
[----:B------:R-:W-:-:S03]  /*5410*/  UMOV UR15, 0x40000040 ;  /* 0x40000040000f7882 */ /* 0x000fc60000000000 */
[----:B------:R-:W1:Y:S01]  /*5420*/  MUFU.EX2 R12, R12 ;  /* 0x0000000c000c7308 */ /* 0x000e620000000800 */
[----:B------:R-:W-:-:S07]  /*5430*/  UIADD3 UR6, UR6, 0x6, URZ ;  /* 0x0000000606067890 */ /* 0x000fce000fffe03f */
        /* <DEDUP_REMOVED lines=32> */
[----:B------:R-:W-:Y:S01]  /*5640*/  QGMMA.64x96x32.F32.E4M3.E4M3 R88, R140, gdesc[UR12], R88, gsb0 ;  /* 0x0160000c8c587df3 */ /* 0x000fe20008000858 */
[----:B------:R-:W-:Y:S01]  /*5650*/  UMOV UR14, UR6 ;  /* 0x00000006000e7c82 */ /* 0x000fe20008000000 */
[----:B------:R-:W-:-:S04]  /*5660*/  UMOV UR15, 0x40000040 ;  /* 0x40000040000f7882 */ /* 0x000fc80000000000 */
        /* <DEDUP_REMOVED lines=29> */
[----:B--2---:R-:W-:-:S01]  /*5840*/  FADD.FTZ R78, R34, R77 ;  /* 0x0000004d224e7221 */ /* 0x004fc20000010000 */
[----:B------:R-:W-:Y:S02]  /*5850*/  WARPGROUP.DEPBAR.LE gsb0, 0x0 ;  /* 0x00008000000079c5 */ /* 0x000fe40000010000 */
[----:B------:R-:W-:-:S04]  /*5860*/  WARPGROUP.ARRIVE ;  /* 0x00000000000079c5 */ /* 0x000fc80000000000 */
[----:B------:R-:W2:Y:S01]  /*5870*/  MUFU.EX2 R40, R40 ;  /* 0x0000002800287308 */ /* 0x000ea20000000800 */
[----:B0-----:R-:W-:-:S01]  /*5880*/  FADD.FTZ R9, R37, R8 ;  /* 0x0000000825097221 */ /* 0x001fc20000010000 */
[----:B------:R-:W-:Y:S01]  /*5890*/  QGMMA.64x96x32.F32.E4M3.E4M3 R88, R144, gdesc[UR12], R88, gsb0 ;  /* 0x0160000c90587df3 */ /* 0x000fe20008000858 */
[----:B-1----:R-:W-:-:S05]  /*58a0*/  FADD.FTZ R77, R39, R78 ;  /* 0x0000004e274d7221 */ /* 0x002fca0000010000 */
[----:B------:R-:W0:Y:S08]  /*58b0*/  MUFU.EX2 R38, R38 ;  /* 0x0000002600267308 */ /* 0x000e300000000800 */
        /* <DEDUP_REMOVED lines=29> */
[----:B--2---:R-:W-:-:S01]  /*5a90*/  FADD.FTZ R8, R52, R9 ;  /* 0x0000000934087221 */ /* 0x004fc20000010000 */
[----:B------:R-:W-:-:S06]  /*5aa0*/  WARPGROUP.DEPBAR.LE gsb0, 0x0 ;  /* 0x00008000000079c5 */ /* 0x000fcc0000010000 */
[----:B------:R-:W2:Y:S01]  /*5ab0*/  MUFU.EX2 R55, R55 ;  /* 0x0000003700377308 */ /* 0x000ea20000000800 */
[----:B0-----:R-:W-:-:S01]  /*5ac0*/  FADD.FTZ R78, R50, R77 ;  /* 0x0000004d324e7221 */ /* 0x001fc20000010000 */
[----:B------:R-:W-:-:S06]  /*5ad0*/  IMAD.U32 R77, RZ, RZ, UR22 ;  /* 0x00000016ff4d7e24 */ /* 0x000fcc000f8e00ff */
        /* <DEDUP_REMOVED lines=10> */
[----:B------:R-:W-:-:S05]  /*5b80*/  @!P1 VIADD R8, R77, 0x17040 ;  /* 0x000170404d089836 */ /* 0x000fca0000000000 */
[----:B------:R-:W-:Y:S01]  /*5b90*/  @!P1 PRMT R8, RZ, 0x654, R8 ;  /* 0x00000654ff089816 */ /* 0x000fe20000000008 */
[----:B------:R-:W2:Y:S01]  /*5ba0*/  MUFU.EX2 R58, R58 ;  /* 0x0000003a003a7308 */ /* 0x000ea20000000800 */
[----:B0-----:R-:W-:-:S02]  /*5bb0*/  FADD.FTZ R69, R59, R78 ;  /* 0x0000004e3b457221 */ /* 0x001fc40000010000 */
[----:B------:R0:W-:Y:S05]  /*5bc0*/  @!P1 SYNCS.ARRIVE.TRANS64.RED.A1T0 RZ, [R8+URZ], RZ ;  /* 0x000000ff08ff99a7 */ /* 0x0001ea000810043f */
[----:B------:R-:W3:Y:S01]  /*5bd0*/  MUFU.EX2 R61, R61 ;  /* 0x0000003d003d7308 */ /* 0x000ee20000000800 */
[----:B-1----:R-:W-:-:S07]  /*5be0*/  FADD.FTZ R78, R60, R9 ;  /* 0x000000093c4e7221 */ /* 0x002fce0000010000 */
        /* <DEDUP_REMOVED lines=24> */
.L_x_8904:
[----:B------:R-:W-:Y:S01]  /*5d70*/  UISETP.GT.AND UP0, UPT, UR40, UR37, UPT ;  /* 0x000000252800728c */ /* 0x000fe2000bf04270 */
[----:B------:R-:W-:Y:S01]  /*5d80*/  F2FP.SATFINITE.E4M3.F32.PACK_AB_MERGE_C R10, R15, R10, RZ ;  /* 0x0000000a0f0a723e */ /* 0x000fe200048070ff */
[----:B------:R-:W-:Y:S01]  /*5d90*/  UIADD3 UR5, UR11, 0x17060, URZ ;  /* 0x000170600b057890 */ /* 0x000fe2000fffe03f */
[----:B------:R-:W-:Y:S01]  /*5da0*/  F2FP.SATFINITE.E4M3.F32.PACK_AB_MERGE_C R13, R16, R13, RZ ;  /* 0x0000000d100d723e */ /* 0x000fe200048070ff */
[----:B------:R-:W-:Y:S01]  /*5db0*/  UIADD3 UR40, UR40, -0x1, URZ ;  /* 0xffffffff28287890 */ /* 0x000fe2000fffe03f */
[----:B------:R-:W-:Y:S01]  /*5dc0*/  F2FP.SATFINITE.E4M3.F32.PACK_AB_MERGE_C R18, R23, R18, RZ ;  /* 0x000000121712723e */ /* 0x000fe200048070ff */
[----:B------:R-:W-:Y:S01]  /*5dd0*/  UPRMT UR5, UR7, 0x654, UR5 ;  /* 0x0000065407057896 */ /* 0x000fe20008000005 */
[----:B------:R-:W-:Y:S01]  /*5de0*/  PLOP3.LUT P2, PT, PT, PT, UP0, 0x80, 0x0 ;  /* 0x000000000000781c */ /* 0x000fe20003f4f008 */
        /* <DEDUP_REMOVED lines=27> */
[----:B------:R-:W-:Y:S01]  /*5fa0*/  R2UR UR6, R2 ;  /* 0x00000000020672ca */ /* 0x000fe200000e0000 */
        /* <DEDUP_REMOVED lines=55> */
.L_x_8895:
[----:B------:R-:W-:Y:S06]  /*6320*/  BAR.ARV 0x8, 0x200 ;  /* 0x0208000000007b1d */ /* 0x000fec0000002000 */
[----:B------:R-:W-:Y:S05]  /*6330*/  @!P0 BRA `(.L_x_8906) ;  /* 0x0000000000048947 */ /* 0x000fea0003800000 */
[----:B------:R-:W-:Y:S01]  /*6340*/  BPT.TRAP 0x1 ;  /* 0x000000040000795c */ /* 0x000fe20000300000 */
.L_x_8906:
[----:B------:R-:W-:Y:S01]  /*6350*/  R2UR UR11, R2 ;  /* 0x00000000020b72ca */ /* 0x000fe200000e0000 */
[----:B------:R-:W-:-:S05]  /*6360*/  IMAD.U32 R0, RZ, RZ, UR4 ;  /* 0x00000004ff007e24 */ /* 0x000fca000f8e00ff */
[----:B------:R-:W-:-:S07]  /*6370*/  SHF.L.U32 R0, R0, 0x1f, RZ ;  /* 0x0000001f00007819 */ /* 0x000fce00000006ff */
[----:B------:R-:W-:-:S09]  /*6380*/  ULEA UR11, UR11, UR38, 0x3 ;  /* 0x000000260b0b7291 */ /* 0x000fd2000f8e183f */
[----:B------:R0:W1:Y:S01]  /*6390*/  SYNCS.PHASECHK.TRANS64.TRYWAIT P1, [UR11+0x17050], R0 ;  /* 0x01705000ff0075a7 */ /* 0x000062000802014b */
[----:B------:R-:W-:Y:S05]  /*63a0*/  @!P0 BRA `(.L_x_8907) ;  /* 0x0000000000048947 */ /* 0x000fea0003800000 */
[----:B------:R-:W-:Y:S01]  /*63b0*/  BPT.TRAP 0x1 ;  /* 0x000000040000795c */ /* 0x000fe20000300000 */
.L_x_8907:
[----:B-1----:R-:W-:Y:S05]  /*63c0*/  @P1 BRA `(.L_x_8908) ;  /* 0x0000000000081947 */ /* 0x002fea0003800000 */
[----:B------:R-:W1:Y:S02]  /*63d0*/  SYNCS.PHASECHK.TRANS64.TRYWAIT P1, [UR11+0x17050], R0 ;  /* 0x01705000ff0075a7 */ /* 0x000e64000802014b */
[----:B-1----:R-:W-:Y:S05]  /*63e0*/  @!P1 BRA `(.L_x_8909) ;  /* 0x0000005c00f89947 */ /* 0x002fea0003800000 */
.L_x_8908:
[----:B------:R-:W-:Y:S01]  /*63f0*/  ULDC.64 UR12, c[0x0][0x9a0] ;  /* 0x00026800000c7ab9 */ /* 0x000fe20000000a00 */
[----:B------:R-:W-:Y:S01]  /*6400*/  UIADD3 UR38, UR38, 0x400, URZ ;  /* 0x0000040026267890 */ /* 0x000fe2000fffe03f */
[----:B------:R-:W-:Y:S01]  /*6410*/  R2UR UR15, R2 ;  /* 0x00000000020f72ca */ /* 0x000fe200000e0000 */
[----:B------:R-:W-:Y:S01]  /*6420*/  UISETP.NE.U32.AND UP0, UPT, UR12, URZ, UPT ;  /* 0x0000003f0c00728c */ /* 0x000fe2000bf05070 */
[----:B------:R-:W-:Y:S01]  /*6430*/  WARPGROUP.ARRIVE ;  /* 0x00000000000079c5 */ /* 0x000fe20000000000 */
[----:B------:R-:W-:Y:S01]  /*6440*/  USHF.R.U32.HI UR38, URZ, 0x4, UR38 ;  /* 0x000000043f267899 */ /* 0x000fe20008011626 */
[----:B------:R-:W-:Y:S01]  /*6450*/  IMAD.MOV.U32 R6, RZ, RZ, 0x3f800000 ;  /* 0x3f800000ff067424 */ /* 0x000fe200078e00ff */
[----:B------:R-:W-:Y:S02]  /*6460*/  UISETP.NE.AND.EX UP0, UPT, UR13, URZ, UPT, UP0 ;  /* 0x0000003f0d00728c */ /* 0x000fe4000bf05300 */
[----:B------:R-:W-:-:S04]  /*6470*/  ULOP3.LUT UR38, UR38, 0x3fff, URZ, 0xc0, !UPT ;  /* 0x00003fff26267892 */ /* 0x000fc8000f8ec03f */
[----:B------:R-:W-:Y:S01]  /*6480*/  ULOP3.LUT UR38, UR38, 0x10000, URZ, 0xfc, !UPT ;  /* 0x0001000026267892 */ /* 0x000fe2000f8efc3f */
[----:B------:R-:W-:-:S04]  /*6490*/  PLOP3.LUT P1, PT, PT, PT, UP0, 0x80, 0x0 ;  /* 0x000000000000781c */ /* 0x000fc80003f2f008 */
[----:B------:R-:W-:Y:S01]  /*64a0*/  @UP0 ULDC.64 UR8, c[0x0][0x9c8] ;  /* 0x0002720000080ab9 */ /* 0x000fe20000000a00 */
[----:B------:R-:W-:Y:S02]  /*64b0*/  @UP0 USHF.R.S32.HI UR14, URZ, 0x1f, UR36 ;  /* 0x0000001f3f0e0899 */ /* 0x000fe40008011424 */
[----:B------:R-:W-:Y:S02]  /*64c0*/  @UP0 UIMAD UR6, UR46, UR8, URZ ;  /* 0x000000082e0602a4 */ /* 0x000fe4000f8e023f */
[----:B------:R-:W-:Y:S02]  /*64d0*/  @UP0 UIMAD.WIDE.U32 UR4, UR43, UR8, URZ ;  /* 0x000000082b0402a5 */ /* 0x000fe4000f8e003f */
[----:B------:R-:W-:Y:S02]  /*64e0*/  @UP0 UIMAD UR8, UR43, UR9, UR6 ;  /* 0x000000092b0802a4 */ /* 0x000fe4000f8e0206 */
[----:B------:R-:W-:Y:S01]  /*64f0*/  UIMAD UR6, UR15, 0x300, UR38 ;  /* 0x000003000f0678a4 */ /* 0x000fe2000f8e0226 */
[----:B------:R-:W-:-:S02]  /*6500*/  @UP0 ULDC.64 UR16, c[0x0][0x9d0] ;  /* 0x0002740000100ab9 */ /* 0x000fc40000000a00 */
[----:B------:R-:W-:Y:S01]  /*6510*/  UMOV UR15, 0x40000040 ;  /* 0x40000040000f7882 */ /* 0x000fe20000000000 */
[----:B------:R-:W-:Y:S02]  /*6520*/  @UP0 UIMAD UR9, UR14, UR16, URZ ;  /* 0x000000100e0902a4 */ /* 0x000fe4000f8e023f */
[----:B------:R-:W-:Y:S01]  /*6530*/  @UP0 UIADD3 UR5, UR5, UR8, URZ ;  /* 0x0000000805050290 */ /* 0x000fe2000fffe03f */
[----:B------:R-:W-:Y:S01]  /*6540*/  UMOV UR14, UR6 ;  /* 0x00000006000e7c82 */ /* 0x000fe20008000000 */
[----:B------:R-:W-:Y:S01]  /*6550*/  @UP0 UIMAD UR9, UR36, UR17, UR9 ;  /* 0x00000011240902a4 */ /* 0x000fe2000f8e0209 */
[----:B------:R-:W-:Y:S01]  /*6560*/  QGMMA.64x96x32.F32.E4M3.E4M3 R88, R148, gdesc[UR12], R88, gsb0 ;  /* 0x0160000c94587df3 */ /* 0x000fe20008000858 */
[----:B------:R-:W-:-:S04]  /*6570*/  @UP0 UIMAD.WIDE.U32 UR4, UR36, UR16, UR4 ;  /* 0x00000010240402a5 */ /* 0x000fc8000f8e0004 */
[----:B------:R-:W-:Y:S02]  /*6580*/  @UP0 UIADD3 UR5, UR5, UR9, URZ ;  /* 0x0000000905050290 */ /* 0x000fe4000fffe03f */
[----:B------:R-:W-:-:S04]  /*6590*/  @UP0 ULEA UR8, UP1, UR4, UR12, 0x2 ;  /* 0x0000000c04080291 */ /* 0x000fc8000f82103f */
[----:B------:R-:W-:Y:S02]  /*65a0*/  @UP0 ULEA.HI.X UR9, UR4, UR13, UR5, 0x2, UP1 ;  /* 0x0000000d04090291 */ /* 0x000fe400088f1405 */
[----:B------:R-:W-:-:S04]  /*65b0*/  MOV R4, UR8 ;  /* 0x0000000800047c02 */ /* 0x000fc80008000f00 */
[----:B-1----:R-:W-:-:S05]  /*65c0*/  IMAD.U32 R5, RZ, RZ, UR9 ;  /* 0x00000009ff057e24 */ /* 0x002fca000f8e00ff */
[----:B------:R1:W2:Y:S01]  /*65d0*/  @P1 LDG.E R6, desc[UR44][R4.64] ;  /* 0x0000002c04061981 */ /* 0x0002a2000c1e1900 */
[----:B------:R-:W-:Y:S01]  /*65e0*/  UIADD3 UR4, UR6, 0x2, URZ ;  /* 0x0000000206047890 */ /* 0x000fe2000fffe03f */
[----:B------:R-:W-:-:S06]  /*65f0*/  UMOV UR15, 0x40000040 ;  /* 0x40000040000f7882 */ /* 0x000fcc0000000000 */
[----:B------:R-:W-:Y:S01]  /*6600*/  UMOV UR14, UR4 ;  /* 0x00000004000e7c82 */ /* 0x000fe20008000000 */
[----:B------:R-:W-:Y:S02]  /*6610*/  WARPGROUP.DEPBAR.LE gsb0, 0x0 ;  /* 0x00008000000079c5 */ /* 0x000fe40000010000 */
[----:B------:R-:W-:-:S06]  /*6620*/  WARPGROUP.ARRIVE ;  /* 0x00000000000079c5 */ /* 0x000fcc0000000000 */
[----:B------:R-:W-:Y:S01]  /*6630*/  QGMMA.64x96x32.F32.E4M3.E4M3 R88, R136, gdesc[UR12], R88, gsb0 ;  /* 0x0160000c88587df3 */ /* 0x000fe20008000858 */
[----:B------:R-:W-:Y:S01]  /*6640*/  UIADD3 UR4, UR6, 0x4, URZ ;  /* 0x0000000406047890 */ /* 0x000fe2000fffe03f */
[----:B------:R-:W-:-:S06]  /*6650*/  UMOV UR15, 0x40000040 ;  /* 0x40000040000f7882 */ /* 0x000fcc0000000000 */
[----:B------:R-:W-:Y:S01]  /*6660*/  UMOV UR14, UR4 ;  /* 0x00000004000e7c82 */ /* 0x000fe20008000000 */
[----:B------:R-:W3:Y:S01]  /*6670*/  SHFL.BFLY PT, R7, R8, 0x2, 0x1f ;  /* 0x0c401f0008077f89 */ /* 0x000ee200000e0000 */
[----:B------:R-:W-:-:S03]  /*6680*/  UIADD3 UR6, UR6, 0x6, URZ ;  /* 0x0000000606067890 */ /* 0x000fc6000fffe03f */
[----:B------:R-:W4:Y:S01]  /*6690*/  SHFL.BFLY PT, R2, R9, 0x2, 0x1f ;  /* 0x0c401f0009027f89 */ /* 0x000f2200000e0000 */
[----:B------:R-:W-:Y:S02]  /*66a0*/  WARPGROUP.DEPBAR.LE gsb0, 0x0 ;  /* 0x00008000000079c5 */ /* 0x000fe40000010000 */
[----:B------:R-:W-:-:S06]  /*66b0*/  WARPGROUP.ARRIVE ;  /* 0x00000000000079c5 */ /* 0x000fcc0000000000 */
[----:B------:R-:W-:Y:S01]  /*66c0*/  QGMMA.64x96x32.F32.E4M3.E4M3 R88, R140, gdesc[UR12], R88, gsb0 ;  /* 0x0160000c8c587df3 */ /* 0x000fe20008000858 */
[----:B------:R-:W-:Y:S01]  /*66d0*/  UMOV UR14, UR6 ;  /* 0x00000006000e7c82 */ /* 0x000fe20008000000 */
[----:B------:R-:W-:Y:S01]  /*66e0*/  UMOV UR15, 0x40000040 ;  /* 0x40000040000f7882 */ /* 0x000fe20000000000 */
[----:B---3--:R-:W-:Y:S01]  /*66f0*/  FADD.FTZ R7, R7, R8 ;  /* 0x0000000807077221 */ /* 0x008fe20000010000 */
[----:B----4-:R-:W-:-:S04]  /*6700*/  FADD.FTZ R2, R2, R9 ;  /* 0x0000000902027221 */ /* 0x010fc80000010000 */
[----:B0-----:R-:W0:Y:S04]  /*6710*/  SHFL.BFLY PT, R0, R7, 0x1, 0x1f ;  /* 0x0c201f0007007f89 */ /* 0x001e2800000e0000 */
[----:B-1----:R-:W1:Y:S01]  /*6720*/  SHFL.BFLY PT, R5, R2, 0x1, 0x1f ;  /* 0x0c201f0002057f89 */ /* 0x002e6200000e0000 */
[----:B0-----:R-:W-:Y:S01]  /*6730*/  FADD.FTZ R4, R7, R0 ;  /* 0x0000000007047221 */ /* 0x001fe20000010000 */
[----:B-1----:R-:W-:-:S04]  /*6740*/  FADD.FTZ R10, R2, R5 ;  /* 0x00000005020a7221 */ /* 0x002fc80000010000 */
[C---:B------:R-:W-:Y:S01]  /*6750*/  FSETP.NE.FTZ.AND P1, PT, R4.reuse, RZ, PT ;  /* 0x000000ff0400720b */ /* 0x040fe20003f35000 */
[----:B------:R-:W-:Y:S01]  /*6760*/  FMUL.FTZ R11, R4, 0.00390625 ;  /* 0x3b800000040b7820 */ /* 0x000fe20000410000 */
[----:B------:R-:W-:Y:S01]  /*6770*/  FMUL.FTZ R8, R10, 0.00390625 ;  /* 0x3b8000000a087820 */ /* 0x000fe20000410000 */
[----:B------:R-:W-:-:S03]  /*6780*/  IMAD.MOV.U32 R5, RZ, RZ, RZ ;  /* 0x000000ffff057224 */ /* 0x000fc600078e00ff */
[----:B------:R-:W-:Y:S02]  /*6790*/  FSETP.NE.FTZ.AND P2, PT, R11, RZ, PT ;  /* 0x000000ff0b00720b */ /* 0x000fe40003f55000 */
[----:B------:R-:W-:Y:S01]  /*67a0*/  FSETP.NE.FTZ.AND P3, PT, R8, RZ, PT ;  /* 0x000000ff0800720b */ /* 0x000fe20003f75000 */
[----:B------:R-:W-:Y:S02]  /*67b0*/  WARPGROUP.DEPBAR.LE gsb0, 0x0 ;  /* 0x00008000000079c5 */ /* 0x000fe40000010000 */
[----:B------:R-:W-:-:S06]  /*67c0*/  WARPGROUP.ARRIVE ;  /* 0x00000000000079c5 */ /* 0x000fcc0000000000 */
[----:B------:R-:W-:Y:S01]  /*67d0*/  QGMMA.64x96x32.F32.E4M3.E4M3 R88, R144, gdesc[UR12], R88, gsb0 ;  /* 0x0160000c90587df3 */ /* 0x000fe20008000858 */
[----:B------:R-:W-:Y:S01]  /*67e0*/  @P1 MUFU.RCP R5, R4 ;  /* 0x0000000400051308 */ /* 0x000fe20000001000 */
[----:B------:R-:W-:Y:S01]  /*67f0*/  FSETP.NE.FTZ.AND P1, PT, R10, RZ, PT ;  /* 0x000000ff0a00720b */ /* 0x000fe20003f35000 */
[----:B------:R-:W-:-:S06]  /*6800*/  IMAD.MOV.U32 R9, RZ, RZ, RZ ;  /* 0x000000ffff097224 */ /* 0x000fcc00078e00ff */
        /* <DEDUP_REMOVED lines=18> */
.L_x_8910:
        /* <DEDUP_REMOVED lines=52> */
.L_x_8888:
        /* <DEDUP_REMOVED lines=8> */
[----:B------:R-:W3:Y:S01]  /*6cf0*/  LDC R74, c[0x0][0xc50] ;  /* 0x00031400ff4a7b82 */ /* 0x000ee20000000800 */
[----:B0-----:R-:W-:-:S05]  /*6d00*/  IMAD.SHL.U32 R6, R25, 0x4, RZ ;  /* 0x0000000419067824 */ /* 0x001fca00078e00ff */
[----:B------:R-:W-:Y:S02]  /*6d10*/  LOP3.LUT R6, R6, 0xc, RZ, 0xc0, !PT ;  /* 0x0000000c06067812 */ /* 0x000fe400078ec0ff */
[----:B------:R-:W-:Y:S02]  /*6d20*/  BAR.SYNC.DEFER_BLOCKING 0x1, 0x180 ;  /* 0x0046000000007b1d */ /* 0x000fe40000010000 */
[----:B------:R-:W-:-:S05]  /*6d30*/  IADD3 R6, P0, R6, UR4, RZ ;  /* 0x0000000406067c10 */ /* 0x000fca000ff1e0ff */
[----:B------:R-:W-:-:S05]  /*6d40*/  IMAD.X R7, RZ, RZ, UR5, P0 ;  /* 0x00000005ff077e24 */ /* 0x000fca00080e06ff */
[----:B------:R0:W4:Y:S01]  /*6d50*/  LDG.E.CONSTANT R12, desc[UR44][R6.64] ;  /* 0x0000002c060c7981 */ /* 0x000122000c1e9900 */
        /* <DEDUP_REMOVED lines=10> */
[----:B------:R-:W-:Y:S01]  /*6e00*/  SEL R13, R4, R13, P0 ;  /* 0x0000000d040d7207 */ /* 0x000fe20000000000 */
[----:B------:R-:W-:Y:S01]  /*6e10*/  IMAD.U32 R27, RZ, RZ, UR5 ;  /* 0x00000005ff1b7e24 */ /* 0x000fe2000f8e00ff */
[----:B------:R-:W-:Y:S01]  /*6e20*/  SHF.R.S32.HI R4, RZ, 0x1f, R25 ;  /* 0x0000001fff047819 */ /* 0x000fe20000011419 */
[----:B------:R-:W-:Y:S01]  /*6e30*/  UIADD3 UR9, UR5, UR9, URZ ;  /* 0x0000000905097290 */ /* 0x000fe2000fffe03f */
[----:B------:R-:W-:Y:S01]  /*6e40*/  SEL R81, R3, R8, P0 ;  /* 0x0000000803517207 */ /* 0x000fe20000000000 */
[----:B------:R-:W1:Y:S01]  /*6e50*/  @P2 LDC R72, c[0x0][0xbec] ;  /* 0x0002fb00ff482b82 */ /* 0x000e620000000800 */
[----:B0-----:R-:W-:Y:S01]  /*6e60*/  LEA.HI R6, R4, R25, RZ, 0x7 ;  /* 0x0000001904067211 */ /* 0x001fe200078f38ff */
[----:B------:R-:W-:Y:S01]  /*6e70*/  UIMAD.WIDE.U32 UR6, UR36, UR10, URZ ;  /* 0x0000000a240672a5 */ /* 0x000fe2000f8e003f */
[----:B------:R-:W-:Y:S01]  /*6e80*/  SEL R3, R8, R3, P0 ;  /* 0x0000000308037207 */ /* 0x000fe20000000000 */
[----:B------:R-:W-:Y:S01]  /*6e90*/  IMAD.U32 R27, RZ, RZ, UR9 ;  /* 0x00000009ff1b7e24 */ /* 0x000fe2000f8e00ff */
[----:B------:R-:W-:Y:S01]  /*6ea0*/  LOP3.LUT R8, R6, 0xffffff80, RZ, 0xc0, !PT ;  /* 0xffffff8006087812 */ /* 0x000fe200078ec0ff */
[----:B------:R-:W-:Y:S01]  /*6eb0*/  UIMAD UR8, UR36, UR11, UR8 ;  /* 0x0000000b240872a4 */ /* 0x000fe2000f8e0208 */
[----:B------:R-:W-:Y:S01]  /*6ec0*/  SEL R53, R132, R23, P0 ;  /* 0x0000001784357207 */ /* 0x000fe20000000000 */
[----:B------:R-:W0:Y:S01]  /*6ed0*/  @P2 LDC R76, c[0x0][0xbec] ;  /* 0x0002fb00ff4c2b82 */ /* 0x000e220000000800 */
[----:B------:R-:W-:Y:S01]  /*6ee0*/  SEL R71, R23, R132, P0 ;  /* 0x0000008417477207 */ /* 0x000fe20000000000 */
[----:B------:R-:W-:Y:S01]  /*6ef0*/  IMAD.IADD R40, R25, 0x1, -R8 ;  /* 0x0000000119287824 */ /* 0x000fe200078e0a08 */
[----:B------:R-:W-:Y:S01]  /*6f00*/  SEL R55, R15, R10, P0 ;  /* 0x0000000a0f377207 */ /* 0x000fe20000000000 */
[----:B------:R-:W-:Y:S01]  /*6f10*/  UIADD3 UR8, UR7, UR8, URZ ;  /* 0x0000000807087290 */ /* 0x000fe2000fffe03f */
[----:B------:R-:W-:Y:S01]  /*6f20*/  SEL R15, R10, R15, P0 ;  /* 0x0000000f0a0f7207 */ /* 0x000fe20000000000 */
[----:B------:R-:W-:Y:S01]  /*6f30*/  IMAD.U32 R35, RZ, RZ, UR7 ;  /* 0x00000007ff237e24 */ /* 0x000fe2000f8e00ff */
[----:B------:R-:W-:Y:S01]  /*6f40*/  SHF.R.S32.HI R23, RZ, 0x1f, R40 ;  /* 0x0000001fff177819 */ /* 0x000fe20000011428 */
[----:B------:R-:W-:Y:S01]  /*6f50*/  IMAD.U32 R34, RZ, RZ, UR6 ;  /* 0x00000006ff227e24 */ /* 0x000fe2000f8e00ff */
[----:B------:R-:W-:Y:S01]  /*6f60*/  SEL R43, R58, R19, P0 ;  /* 0x000000133a2b7207 */ /* 0x000fe20000000000 */
[----:B------:R-:W-:Y:S01]  /*6f70*/  IMAD.U32 R35, RZ, RZ, UR8 ;  /* 0x00000008ff237e24 */ /* 0x000fe2000f8e00ff */
[----:B------:R-:W-:Y:S01]  /*6f80*/  LEA.HI R10, R23, R40, RZ, 0x2 ;  /* 0x00000028170a7211 */ /* 0x000fe200078f10ff */
[----:B------:R-:W-:Y:S01]  /*6f90*/  ULDC.64 UR6, c[0x0][0xb48] ;  /* 0x0002d20000067ab9 */ /* 0x000fe20000000a00 */
[----:B------:R-:W-:Y:S01]  /*6fa0*/  SEL R58, R19, R58, P0 ;  /* 0x0000003a133a7207 */ /* 0x000fe20000000000 */
[----:B------:R-:W-:Y:S01]  /*6fb0*/  ULDC.64 UR8, c[0x0][0xb28] ;  /* 0x0002ca0000087ab9 */ /* 0x000fe20000000a00 */
[----:B------:R-:W-:-:S02]  /*6fc0*/  SHF.R.S32.HI R19, RZ, 0x7, R6 ;  /* 0x00000007ff137819 */ /* 0x000fc40000011406 */
[--C-:B------:R-:W-:Y:S02]  /*6fd0*/  SHF.R.S32.HI R6, RZ, 0x2, R10.reuse ;  /* 0x00000002ff067819 */ /* 0x100fe4000001140a */
[----:B------:R-:W-:Y:S02]  /*6fe0*/  SHF.R.S32.HI R7, RZ, 0x1f, R10 ;  /* 0x0000001fff077819 */ /* 0x000fe4000001140a */
[----:B------:R-:W-:Y:S02]  /*6ff0*/  LEA.HI R4, R4, R25, RZ, 0x2 ;  /* 0x0000001904047211 */ /* 0x000fe400078f10ff */
[----:B------:R-:W-:Y:S02]  /*7000*/  LEA.HI R7, R7, R6, RZ, 0x3 ;  /* 0x0000000607077211 */ /* 0x000fe400078f18ff */
[----:B------:R-:W-:Y:S02]  /*7010*/  SEL R57, R5, R14, P0 ;  /* 0x0000000e05397207 */ /* 0x000fe40000000000 */
[----:B------:R-:W-:-:S02]  /*7020*/  SEL R5, R14, R5, P0 ;  /* 0x000000050e057207 */ /* 0x000fc40000000000 */
[----:B------:R-:W-:Y:S01]  /*7030*/  LOP3.LUT R8, R4, 0xfffffffc, RZ, 0xc0, !PT ;  /* 0xfffffffc04087812 */ /* 0x000fe200078ec0ff */
[----:B------:R-:W-:Y:S01]  /*7040*/  IMAD.HI R4, R19, 0x55555556, RZ ;  /* 0x5555555613047827 */ /* 0x000fe200078e02ff */
[----:B------:R-:W-:Y:S02]  /*7050*/  SEL R65, R9, R20, P0 ;  /* 0x0000001409417207 */ /* 0x000fe40000000000 */
[----:B------:R-:W-:Y:S02]  /*7060*/  SEL R14, R20, R9, P0 ;  /* 0x00000009140e7207 */ /* 0x000fe40000000000 */
[----:B------:R-:W-:Y:S02]  /*7070*/  LOP3.LUT R9, R7, 0xfffffff8, RZ, 0xc0, !PT ;  /* 0xfffffff807097812 */ /* 0x000fe400078ec0ff */
[----:B------:R-:W-:Y:S02]  /*7080*/  IADD3 R8, R25, -R8, RZ ;  /* 0x8000000819087210 */ /* 0x000fe40007ffe0ff */
[----:B------:R-:W-:Y:S01]  /*7090*/  LEA.HI R7, R23, R40, RZ, 0x5 ;  /* 0x0000002817077211 */ /* 0x000fe200078f28ff */
[----:B------:R-:W-:Y:S01]  /*70a0*/  IMAD.IADD R6, R6, 0x1, -R9 ;  /* 0x0000000106067824 */ /* 0x000fe200078e0a09 */
[----:B------:R-:W-:-:S02]  /*70b0*/  SEL R61, R135, R134, P0 ;  /* 0x00000086873d7207 */ /* 0x000fc40000000000 */
[----:B------:R-:W-:Y:S02]  /*70c0*/  LEA.HI R4, R4, R4, RZ, 0x1 ;  /* 0x0000000404047211 */ /* 0x000fe400078f08ff */
[----:B------:R-:W-:Y:S02]  /*70d0*/  SHF.R.S32.HI R7, RZ, 0x5, R7 ;  /* 0x00000005ff077819 */ /* 0x000fe40000011407 */
[----:B------:R-:W-:Y:S01]  /*70e0*/  LEA.HI R9, R8, R8, RZ, 0x1 ;  /* 0x0000000808097211 */ /* 0x000fe200078f08ff */
[----:B------:R-:W-:Y:S01]  /*70f0*/  IMAD R4, R4, -0x3, R19 ;  /* 0xfffffffd04047824 */ /* 0x000fe200078e0213 */
[----:B------:R-:W-:Y:S01]  /*7100*/  SEL R33, R134, R135, P0 ;  /* 0x0000008786217207 */ /* 0x000fe20000000000 */
[----:B------:R-:W-:Y:S01]  /*7110*/  IMAD R7, R7, 0x10, R6 ;  /* 0x0000001007077824 */ /* 0x000fe200078e0206 */
[----:B------:R-:W-:Y:S02]  /*7120*/  LOP3.LUT R9, R9, 0x1ffffffe, RZ, 0xc0, !PT ;  /* 0x1ffffffe09097812 */ /* 0x000fe400078ec0ff */
[----:B------:R-:W-:Y:S01]  /*7130*/  SEL R49, R124, R21, P0 ;  /* 0x000000157c317207 */ /* 0x000fe20000000000 */
[----:B------:R-:W-:Y:S01]  /*7140*/  IMAD R4, R4, 0x40, R7 ;  /* 0x0000004004047824 */ /* 0x000fe200078e0207 */
[----:B------:R-:W-:Y:S01]  /*7150*/  SEL R75, R21, R124, P0 ;  /* 0x0000007c154b7207 */ /* 0x000fe20000000000 */
[----:B------:R-:W-:Y:S01]  /*7160*/  IMAD.IADD R9, R8, 0x1, -R9 ;  /* 0x0000000108097824 */ /* 0x000fe200078e0a09 */
[----:B------:R-:W-:Y:S01]  /*7170*/  SEL R31, R98, R99, P0 ;  /* 0x00000063621f7207 */ /* 0x000fe20000000000 */
[--C-:B--2---:R-:W-:Y:S01]  /*7180*/  IMAD R54, R45, 0xc0, R4.reuse ;  /* 0x000000c02d367824 */ /* 0x104fe200078e0204 */
[----:B------:R-:W-:Y:S01]  /*7190*/  SEL R21, R114, R115, P0 ;  /* 0x0000007372157207 */ /* 0x000fe20000000000 */
[----:B------:R-:W-:Y:S01]  /*71a0*/  IMAD R9, R9, 0x8, R4 ;  /* 0x0000000809097824 */ /* 0x000fe200078e0204 */
[----:B------:R-:W-:-:S02]  /*71b0*/  SEL R77, R47, R24, P0 ;  /* 0x000000182f4d7207 */ /* 0x000fc40000000000 */
[----:B------:R-:W-:Y:S01]  /*71c0*/  SEL R47, R24, R47, P0 ;  /* 0x0000002f182f7207 */ /* 0x000fe20000000000 */
[----:B------:R-:W-:Y:S01]  /*71d0*/  IMAD R45, R45, 0xc0, R9 ;  /* 0x000000c02d2d7824 */ /* 0x000fe200078e0209 */
[----:B------:R-:W-:Y:S02]  /*71e0*/  SEL R59, R18, R11, P0 ;  /* 0x0000000b123b7207 */ /* 0x000fe40000000000 */
[----:B------:R-:W-:Y:S01]  /*71f0*/  SEL R18, R11, R18, P0 ;  /* 0x000000120b127207 */ /* 0x000fe20000000000 */
[----:B0-----:R-:W-:Y:S01]  /*7200*/  @P2 IMAD.HI.U32 R76, R45, R76, RZ ;  /* 0x0000004c2d4c2227 */ /* 0x001fe200078e00ff */
[----:B------:R-:W-:Y:S02]  /*7210*/  SEL R73, R51, R26, P0 ;  /* 0x0000001a33497207 */ /* 0x000fe40000000000 */
[----:B------:R-:W-:Y:S01]  /*7220*/  SEL R51, R26, R51, P0 ;  /* 0x000000331a337207 */ /* 0x000fe20000000000 */
[----:B------:R-:W-:Y:S01]  /*7230*/  IMAD.U32 R26, RZ, RZ, UR4 ;  /* 0x00000004ff1a7e24 */ /* 0x000fe2000f8e00ff */
[----:B------:R-:W-:Y:S01]  /*7240*/  SEL R69, R94, R95, P0 ;  /* 0x0000005f5e457207 */ /* 0x000fe20000000000 */
[----:B------:R-:W3:Y:S01]  /*7250*/  S2UR UR4, SR_CTAID.Y ;  /* 0x00000000000479c3 */ /* 0x000ee20000002600 */
        /* <DEDUP_REMOVED lines=22> */
[C---:B------:R-:W-:Y:S02]  /*73c0*/  LOP3.LUT P1, RZ, R40.reuse, 0x3, RZ, 0xc0, !PT ;  /* 0x0000000328ff7812 */ /* 0x040fe4000782c0ff */
[----:B------:R-:W-:Y:S02]  /*73d0*/  IADD3 R40, R40, -R7, RZ ;  /* 0x8000000728287210 */ /* 0x000fe40007ffe0ff */
[----:B----4-:R-:W-:Y:S01]  /*73e0*/  LOP3.LUT R44, R12, 0x2, RZ, 0x3c, !PT ;  /* 0x000000020c2c7812 */ /* 0x010fe200078e3cff */
[----:B------:R-:W-:Y:S04]  /*73f0*/  SHFL.IDX PT, R60, R33, R12, 0x1c1f ;  /* 0x001c1f0c213c7589 */ /* 0x000fe800000e0000 */
[----:B------:R-:W0:Y:S04]  /*7400*/  SHFL.IDX PT, R61, R61, R44, 0x1c1f ;  /* 0x001c1f2c3d3d7589 */ /* 0x000e2800000e0000 */
[----:B------:R2:W-:Y:S04]  /*7410*/  SHFL.IDX PT, R24, R31, R12, 0x1c1f ;  /* 0x001c1f0c1f187589 */ /* 0x0005e800000e0000 */
[----:B------:R-:W-:Y:S04]  /*7420*/  SHFL.IDX PT, R9, R21, R12, 0x1c1f ;  /* 0x001c1f0c15097589 */ /* 0x000fe800000e0000 */
[----:B------:R-:W-:Y:S01]  /*7430*/  SHFL.IDX PT, R20, R81, R12, 0x1c1f ;  /* 0x001c1f0c51147589 */ /* 0x000fe200000e0000 */
[----:B--2---:R-:W2:Y:S03]  /*7440*/  LDC.64 R30, c[0x0][0xbd8] ;  /* 0x0002f600ff1e7b82 */ /* 0x004ea60000000a00 */
[----:B------:R0:W-:Y:S04]  /*7450*/  SHFL.IDX PT, R21, R3, R44, 0x1c1f ;  /* 0x001c1f2c03157589 */ /* 0x0001e800000e0000 */
[----:B------:R-:W-:Y:S04]  /*7460*/  SHFL.IDX PT, R19, R83, R12, 0x1c1f ;  /* 0x001c1f0c53137589 */ /* 0x000fe800000e0000 */
[----:B------:R-:W4:Y:S01]  /*7470*/  SHFL.IDX PT, R62, R13, R44, 0x1c1f ;  /* 0x001c1f2c0d3e7589 */ /* 0x000f2200000e0000 */
[----:B0-----:R-:W-:-:S03]  /*7480*/  SEL R3, R61, R60, P0 ;  /* 0x0000003c3d037207 */ /* 0x001fc60000000000 */
[----:B------:R-:W-:Y:S04]  /*7490*/  SHFL.IDX PT, R57, R57, R12, 0x1c1f ;  /* 0x001c1f0c39397589 */ /* 0x000fe800000e0000 */
[----:B------:R0:W5:Y:S04]  /*74a0*/  SHFL.IDX PT, R66, R5, R44, 0x1c1f ;  /* 0x001c1f2c05427589 */ /* 0x00016800000e0000 */
[----:B------:R-:W-:Y:S04]  /*74b0*/  SHFL.IDX PT, R59, R59, R12, 0x1c1f ;  /* 0x001c1f0c3b3b7589 */ /* 0x000fe800000e0000 */
[----:B------:R5:W-:Y:S01]  /*74c0*/  SHFL.IDX PT, R68, R18, R44, 0x1c1f ;  /* 0x001c1f2c12447589 */ /* 0x000be200000e0000 */
[----:B0-----:R-:W-:-:S03]  /*74d0*/  SEL R5, R60, R61, P0 ;  /* 0x0000003d3c057207 */ /* 0x001fc60000000000 */
[----:B------:R-:W-:Y:S01]  /*74e0*/  SHFL.IDX PT, R55, R55, R12, 0x1c1f ;  /* 0x001c1f0c37377589 */ /* 0x000fe200000e0000 */
[----:B------:R-:W0:Y:S03]  /*74f0*/  LDC.64 R60, c[0x0][0xb40] ;  /* 0x0002d000ff3c7b82 */ /* 0x000e260000000a00 */
[----:B------:R-:W1:Y:S01]  /*7500*/  SHFL.IDX PT, R64, R15, R44, 0x1c1f ;  /* 0x001c1f2c0f407589 */ /* 0x000e6200000e0000 */
[----:B----4-:R-:W-:-:S03]  /*7510*/  SEL R13, R19, R62, P0 ;  /* 0x0000003e130d7207 */ /* 0x010fc60000000000 */
[----:B------:R4:W-:Y:S04]  /*7520*/  SHFL.IDX PT, R28, R69, R12, 0x1c1f ;  /* 0x001c1f0c451c7589 */ /* 0x0009e800000e0000 */
[----:B------:R-:W-:Y:S01]  /*7530*/  SHFL.IDX PT, R16, R67, R12, 0x1c1f ;  /* 0x001c1f0c43107589 */ /* 0x000fe200000e0000 */
[----:B-----5:R-:W-:-:S03]  /*7540*/  SEL R18, R57, R66, P0 ;  /* 0x0000004239127207 */ /* 0x020fc60000000000 */
[----:B------:R-:W-:Y:S01]  /*7550*/  SHFL.IDX PT, R8, R41, R12, 0x1c1f ;  /* 0x001c1f0c29087589 */ /* 0x000fe200000e0000 */
[----:B----4-:R-:W4:Y:S03]  /*7560*/  @P2 LDC R69, c[0x0][0xbf0] ;  /* 0x0002fc00ff452b82 */ /* 0x010f260000000800 */
[----:B------:R-:W-:Y:S04]  /*7570*/  SHFL.IDX PT, R7, R37, R12, 0x1c1f ;  /* 0x001c1f0c25077589 */ /* 0x000fe800000e0000 */
[----:B------:R-:W-:Y:S01]  /*7580*/  SHFL.IDX PT, R4, R39, R12, 0x1c1f ;  /* 0x001c1f0c27047589 */ /* 0x000fe200000e0000 */
[----:B0-----:R-:W-:-:S03]  /*7590*/  IMAD.WIDE.U32 R34, R60, UR43, R34 ;  /* 0x0000002b3c227c25 */ /* 0x001fc6000f8e0022 */
[----:B------:R-:W-:Y:S01]  /*75a0*/  SHFL.IDX PT, R6, R25, R12, 0x1c1f ;  /* 0x001c1f0c19067589 */ /* 0x000fe200000e0000 */
[----:B-1----:R-:W-:-:S03]  /*75b0*/  SEL R15, R64, R55, P0 ;  /* 0x00000037400f7207 */ /* 0x002fc60000000000 */
[----:B------:R-:W-:Y:S04]  /*75c0*/  SHFL.IDX PT, R67, R17, R44, 0x1c1f ;  /* 0x001c1f2c11437589 */ /* 0x000fe800000e0000 */
[----:B------:R0:W-:Y:S04]  /*75d0*/  SHFL.IDX PT, R70, R14, R44, 0x1c1f ;  /* 0x001c1f2c0e467589 */ /* 0x0001e800000e0000 */
[----:B------:R-:W-:Y:S04]  /*75e0*/  SHFL.IDX PT, R58, R58, R44, 0x1c1f ;  /* 0x001c1f2c3a3a7589 */ /* 0x000fe800000e0000 */
[----:B------:R-:W-:Y:S01]  /*75f0*/  SHFL.IDX PT, R50, R75, R44, 0x1c1f ;  /* 0x001c1f2c4b327589 */ /* 0x000fe200000e0000 */
[----:B0-----:R-:W-:Y:S01]  /*7600*/  SEL R14, R66, R57, P0 ;  /* 0x00000039420e7207 */ /* 0x001fe20000000000 */
[----:B------:R-:W-:-:S02]  /*7610*/  IMAD R57, RZ, RZ, -UR36 ;  /* 0x80000024ff397e24 */ /* 0x000fc4000f8e02ff */
[----:B------:R-:W-:Y:S04]  /*7620*/  SHFL.IDX PT, R47, R47, R44, 0x1c1f ;  /* 0x001c1f2c2f2f7589 */ /* 0x000fe800000e0000 */
[----:B------:R0:W-:Y:S04]  /*7630*/  SHFL.IDX PT, R56, R71, R44, 0x1c1f ;  /* 0x001c1f2c47387589 */ /* 0x0001e800000e0000 */
[----:B------:R-:W-:Y:S04]  /*7640*/  SHFL.IDX PT, R51, R51, R44, 0x1c1f ;  /* 0x001c1f2c33337589 */ /* 0x000fe800000e0000 */
[----:B------:R-:W-:Y:S01]  /*7650*/  SHFL.IDX PT, R41, R95, R44, 0x1c1f ;  /* 0x001c1f2c5f297589 */ /* 0x000fe200000e0000 */
[----:B0-----:R-:W0:Y:S03]  /*7660*/  @P2 LDC R71, c[0x0][0xbf0] ;  /* 0x0002fc00ff472b82 */ /* 0x001e260000000800 */
        /* <DEDUP_REMOVED lines=10> */
[----:B------:R-:W1:Y:S04]  /*7710*/  SHFL.IDX PT, R65, R65, R12, 0x1c1f ;  /* 0x001c1f0c41417589 */ /* 0x000e6800000e0000 */
[----:B------:R-:W5:Y:S01]  /*7720*/  SHFL.IDX PT, R42, R79, R12, 0x1c1f ;  /* 0x001c1f0c4f2a7589 */ /* 0x000f6200000e0000 */
[----:B--2---:R-:W-:-:S03]  /*7730*/  IMAD R44, R30, UR46, RZ ;  /* 0x0000002e1e2c7c24 */ /* 0x004fc6000f8e02ff */
[----:B------:R-:W-:Y:S01]  /*7740*/  SHFL.IDX PT, R43, R43, R12, 0x1c1f ;  /* 0x001c1f0c2b2b7589 */ /* 0x000fe200000e0000 */
[----:B------:R-:W-:-:S03]  /*7750*/  IMAD R31, R31, UR43, R44 ;  /* 0x0000002b1f1f7c24 */ /* 0x000fc6000f8e022c */
[----:B------:R-:W2:Y:S01]  /*7760*/  SHFL.IDX PT, R48, R77, R12, 0x1c1f ;  /* 0x001c1f0c4d307589 */ /* 0x000ea200000e0000 */
[----:B------:R-:W-:-:S03]  /*7770*/  @P2 IMAD.HI.U32 R44, R45, R72, RZ ;  /* 0x000000482d2c2227 */ /* 0x000fc600078e00ff */
[----:B------:R-:W2:Y:S04]  /*7780*/  SHFL.IDX PT, R49, R49, R12, 0x1c1f ;  /* 0x001c1f0c31317589 */ /* 0x000ea800000e0000 */
[----:B------:R-:W2:Y:S04]  /*7790*/  SHFL.IDX PT, R52, R73, R12, 0x1c1f ;  /* 0x001c1f0c49347589 */ /* 0x000ea800000e0000 */
[----:B------:R-:W2:Y:S04]  /*77a0*/  SHFL.IDX PT, R53, R53, R12, 0x1c1f ;  /* 0x001c1f0c35357589 */ /* 0x000ea800000e0000 */
[----:B------:R-:W-:Y:S04]  /*77b0*/  SHFL.IDX PT, R29, R29, R12, 0x1c1f ;  /* 0x001c1f0c1d1d7589 */ /* 0x000fe800000e0000 */
[----:B------:R-:W-:Y:S04]  /*77c0*/  SHFL.IDX PT, R11, R11, R12, 0x1c1f ;  /* 0x001c1f0c0b0b7589 */ /* 0x000fe800000e0000 */
[----:B------:R3:W-:Y:S02]  /*77d0*/  SHFL.IDX PT, R10, R63, R12, 0x1c1f ;  /* 0x001c1f0c3f0a7589 */ /* 0x0007e400000e0000 */
[----:B---3--:R-:W-:-:S02]  /*77e0*/  SEL R12, R20, R21, P0 ;  /* 0x00000015140c7207 */ /* 0x008fc40000000000 */
[----:B------:R-:W-:Y:S02]  /*77f0*/  SEL R20, R21, R20, P0 ;  /* 0x0000001415147207 */ /* 0x000fe40000000000 */
[----:B------:R-:W-:Y:S01]  /*7800*/  SEL R21, R62, R19, P0 ;  /* 0x000000133e157207 */ /* 0x000fe20000000000 */
[----:B------:R-:W-:Y:S01]  /*7810*/  IMAD.WIDE.U32 R62, R30, UR43, R26 ;  /* 0x0000002b1e3e7c25 */ /* 0x000fe2000f8e001a */
[----:B------:R-:W-:Y:S02]  /*7820*/  SEL R27, R59, R68, P0 ;  /* 0x000000443b1b7207 */ /* 0x000fe40000000000 */
[----:B------:R-:W-:Y:S01]  /*7830*/  SEL R19, R55, R64, P0 ;  /* 0x0000004037137207 */ /* 0x000fe20000000000 */
[----:B------:R-:W-:Y:S01]  /*7840*/  IMAD.IADD R63, R63, 0x1, R31 ;  /* 0x000000013f3f7824 */ /* 0x000fe200078e021f */
[----:B------:R-:W-:Y:S01]  /*7850*/  SEL R31, R68, R59, P0 ;  /* 0x0000003b441f7207 */ /* 0x000fe20000000000 */
[----:B------:R-:W-:Y:S01]  /*7860*/  IMAD R59, R74, R57, UR4 ;  /* 0x000000044a3b7e24 */ /* 0x000fe2000f8e0239 */
[----:B------:R-:W-:Y:S01]  /*7870*/  ULDC.64 UR4, c[0x0][0xbe0] ;  /* 0x0002f80000047ab9 */ /* 0x000fe20000000a00 */
[----:B------:R-:W-:Y:S01]  /*7880*/  IMAD R64, R60, UR46, RZ ;  /* 0x0000002e3c407c24 */ /* 0x000fe2000f8e02ff */
[----:B-1----:R-:W-:Y:S01]  /*7890*/  SEL R26, R65, R70, P0 ;  /* 0x00000046411a7207 */ /* 0x002fe20000000000 */
[----:B------:R-:W-:Y:S01]  /*78a0*/  IMAD.MOV.U32 R55, RZ, RZ, R45 ;  /* 0x000000ffff377224 */ /* 0x000fe200078e002d */
[----:B----4-:R-:W-:Y:S01]  /*78b0*/  @P2 SHF.R.U32.HI R55, RZ, R69, R44 ;  /* 0x00000045ff372219 */ /* 0x010fe2000001162c */
[----:B------:R-:W-:Y:S01]  /*78c0*/  IMAD R61, R61, UR43, R64 ;  /* 0x0000002b3d3d7c24 */ /* 0x000fe2000f8e0240 */
[----:B------:R-:W-:Y:S01]  /*78d0*/  SHF.R.S32.HI R44, RZ, 0x1f, R59 ;  /* 0x0000001fff2c7819 */ /* 0x000fe2000001143b */
[----:B------:R-:W-:Y:S01]  /*78e0*/  IMAD.MOV.U32 R60, RZ, RZ, R34 ;  /* 0x000000ffff3c7224 */ /* 0x000fe200078e0022 */
[----:B------:R-:W-:Y:S01]  /*78f0*/  SEL R30, R70, R65, P0 ;  /* 0x00000041461e7207 */ /* 0x000fe20000000000 */
[----:B------:R-:W-:-:S02]  /*7900*/  IMAD.IADD R61, R35, 0x1, R61 ;  /* 0x00000001233d7824 */ /* 0x000fc400078e023d */
[C---:B------:R-:W-:Y:S02]  /*7910*/  IMAD R35, R44.reuse, UR4, RZ ;  /* 0x000000042c237c24 */ /* 0x040fe4000f8e02ff */
[----:B------:R-:W-:Y:S01]  /*7920*/  IMAD.MOV.U32 R57, RZ, RZ, R45 ;  /* 0x000000ffff397224 */ /* 0x000fe200078e002d */
[----:B0-----:R-:W-:Y:S01]  /*7930*/  @P2 SHF.R.U32.HI R57, RZ, R71, R76 ;  /* 0x00000047ff392219 */ /* 0x001fe2000001164c */
        /* <DEDUP_REMOVED lines=14> */
[C---:B------:R-:W-:Y:S02]  /*7a20*/  IMAD R55, R46.reuse, R55, R45 ;  /* 0x000000372e377224 */ /* 0x040fe400078e022d */
[----:B------:R-:W-:Y:S02]  /*7a30*/  IMAD.IADD R61, R61, 0x1, R63 ;  /* 0x000000013d3d7824 */ /* 0x000fe400078e023f */
[----:B------:R-:W-:Y:S02]  /*7a40*/  IMAD R59, R46, R62, R45 ;  /* 0x0000003e2e3b7224 */ /* 0x000fe400078e022d */
[C---:B------:R-:W-:Y:S01]  /*7a50*/  IMAD R63, R57.reuse, UR5, R44 ;  /* 0x00000005393f7c24 */ /* 0x040fe2000f8e022c */
[----:B------:R-:W-:Y:S01]  /*7a60*/  SHF.R.S32.HI R44, RZ, 0x1f, R55 ;  /* 0x0000001fff2c7819 */ /* 0x000fe20000011437 */
[----:B------:R-:W-:Y:S01]  /*7a70*/  IMAD.WIDE.U32 R60, R57, UR4, R60 ;  /* 0x00000004393c7c25 */ /* 0x000fe2000f8e003c */
[----:B------:R-:W-:Y:S01]  /*7a80*/  SHF.R.S32.HI R45, RZ, 0x1f, R59 ;  /* 0x0000001fff2d7819 */ /* 0x000fe2000001143b */
[----:B------:R-:W0:Y:S01]  /*7a90*/  S2UR UR5, SR_CgaCtaId ;  /* 0x00000000000579c3 */ /* 0x000e220000008800 */
[----:B------:R-:W-:Y:S01]  /*7aa0*/  UMOV UR4, 0x400 ;  /* 0x0000040000047882 */ /* 0x000fe20000000000 */
[----:B------:R-:W-:-:S02]  /*7ab0*/  IMAD R44, R44, UR6, RZ ;  /* 0x000000062c2c7c24 */ /* 0x000fc4000f8e02ff */
[----:B------:R-:W-:Y:S02]  /*7ac0*/  IMAD R62, R45, UR8, RZ ;  /* 0x000000082d3e7c24 */ /* 0x000fe4000f8e02ff */
[----:B------:R-:W-:Y:S02]  /*7ad0*/  IMAD R57, R55, UR7, R44 ;  /* 0x0000000737397c24 */ /* 0x000fe4000f8e022c */
[----:B------:R-:W-:Y:S02]  /*7ae0*/  IMAD.IADD R61, R61, 0x1, R63 ;  /* 0x000000013d3d7824 */ /* 0x000fe400078e023f */
[----:B------:R-:W-:Y:S01]  /*7af0*/  IMAD.WIDE.U32 R44, R55, UR6, R34 ;  /* 0x00000006372c7c25 */ /* 0x000fe2000f8e0022 */
[----:B------:R-:W-:Y:S01]  /*7b00*/  ULDC.64 UR6, c[0x0][0xba8] ;  /* 0x0002ea0000067ab9 */ /* 0x000fe20000000a00 */
[----:B-----5:R-:W-:Y:S02]  /*7b10*/  SEL R34, R42, R67, P0 ;  /* 0x000000432a227207 */ /* 0x020fe40000000000 */
[C---:B------:R-:W-:Y:S01]  /*7b20*/  IMAD R35, R59.reuse, UR9, R62 ;  /* 0x000000093b237c24 */ /* 0x040fe2000f8e023e */
[----:B------:R-:W-:Y:S01]  /*7b30*/  LEA R55, P2, R44, UR6, 0x2 ;  /* 0x000000062c377c11 */ /* 0x000fe2000f8410ff */
[----:B------:R-:W-:Y:S01]  /*7b40*/  IMAD.WIDE.U32 R60, R59, UR8, R60 ;  /* 0x000000083b3c7c25 */ /* 0x000fe2000f8e003c */
[----:B------:R-:W-:Y:S01]  /*7b50*/  ULDC.64 UR8, c[0x0][0xb00] ;  /* 0x0002c00000087ab9 */ /* 0x000fe20000000a00 */
[----:B------:R-:W-:Y:S01]  /*7b60*/  ULDC UR6, c[0x0][0xa88] ;  /* 0x0002a20000067ab9 */ /* 0x000fe20000000800 */
[----:B------:R-:W-:Y:S01]  /*7b70*/  SEL R42, R67, R42, P0 ;  /* 0x0000002a432a7207 */ /* 0x000fe20000000000 */
[----:B------:R-:W-:Y:S01]  /*7b80*/  IMAD.IADD R45, R45, 0x1, R57 ;  /* 0x000000012d2d7824 */ /* 0x000fe200078e0239 */
[----:B------:R-:W-:Y:S01]  /*7b90*/  IADD3 R35, R61, R35, RZ ;  /* 0x000000233d237210 */ /* 0x000fe20007ffe0ff */
[----:B------:R-:W-:Y:S01]  /*7ba0*/  SHFL.IDX PT, R62, R55, 0x1, 0x1c1f ;  /* 0x003c1f00373e7f89 */ /* 0x000fe200000e0000 */
[----:B------:R-:W-:Y:S01]  /*7bb0*/  LEA R66, P3, R60, UR8, 0x2 ;  /* 0x000000083c427c11 */ /* 0x000fe2000f8610ff */
[----:B0-----:R-:W-:Y:S01]  /*7bc0*/  ULEA UR4, UR5, UR4, 0x18 ;  /* 0x0000000405047291 */ /* 0x001fe2000f8ec03f */
[----:B------:R-:W-:Y:S01]  /*7bd0*/  LEA.HI.X R57, R44, UR7, R45, 0x2, P2 ;  /* 0x000000072c397c11 */ /* 0x000fe200090f142d */
[----:B------:R-:W-:Y:S01]  /*7be0*/  IMAD R65, R46, UR6, RZ ;  /* 0x000000062e417c24 */ /* 0x000fe2000f8e02ff */
[----:B------:R-:W-:Y:S01]  /*7bf0*/  LEA.HI.X R68, R60, UR9, R35, 0x2, P3 ;  /* 0x000000093c447c11 */ /* 0x000fe200098f1423 */
[C---:B------:R-:W-:Y:S01]  /*7c00*/  VIADD R64, R54.reuse, 0x8 ;  /* 0x0000000836407836 */ /* 0x040fe20000000000 */
[----:B------:R0:W-:Y:S01]  /*7c10*/  SHFL.IDX PT, R60, R55, RZ, 0x1c1f ;  /* 0x001c1fff373c7589 */ /* 0x0001e200000e0000 */
[----:B------:R-:W-:Y:S01]  /*7c20*/  UIADD3 UR4, UR4, 0x17020, URZ ;  /* 0x0001702004047890 */ /* 0x000fe2000fffe03f */
[----:B------:R-:W-:-:S02]  /*7c30*/  ISETP.GE.OR P2, PT, R54, R65, P1 ;  /* 0x000000413600720c */ /* 0x000fc40000f46670 */
[----:B------:R-:W1:Y:S01]  /*7c40*/  SHFL.IDX PT, R61, R57, RZ, 0x1c1f ;  /* 0x001c1fff393d7589 */ /* 0x000e6200000e0000 */
[-C--:B------:R-:W-:Y:S01]  /*7c50*/  ISETP.GE.OR P1, PT, R64, R65.reuse, P1 ;  /* 0x000000414000720c */ /* 0x080fe20000f26670 */
[----:B------:R-:W-:Y:S01]  /*7c60*/  UPRMT UR4, URZ, 0x654, UR4 ;  /* 0x000006543f047896 */ /* 0x000fe20008000004 */
[----:B------:R-:W-:Y:S01]  /*7c70*/  ISETP.GE.AND P3, PT, R54, R65, PT ;  /* 0x000000413600720c */ /* 0x000fe20003f66270 */
[----:B------:R-:W3:Y:S01]  /*7c80*/  SHFL.IDX PT, R63, R57, 0x1, 0x1c1f ;  /* 0x003c1f00393f7f89 */ /* 0x000ee200000e0000 */
[----:B--2---:R-:W-:Y:S01]  /*7c90*/  SEL R46, R48, R47, P0 ;  /* 0x0000002f302e7207 */ /* 0x004fe20000000000 */
[----:B0-----:R-:W-:Y:S01]  /*7ca0*/  IMAD.SHL.U32 R55, R40, 0x2, RZ ;  /* 0x0000000228377824 */ /* 0x001fe200078e00ff */
[----:B------:R-:W-:Y:S01]  /*7cb0*/  SEL R48, R47, R48, P0 ;  /* 0x000000302f307207 */ /* 0x000fe20000000000 */
[----:B------:R0:W2:Y:S01]  /*7cc0*/  SHFL.IDX PT, R44, R66, RZ, 0x1c1f ;  /* 0x001c1fff422c7589 */ /* 0x0000a200000e0000 */
[----:B------:R-:W-:Y:S02]  /*7cd0*/  SEL R47, R49, R50, P0 ;  /* 0x00000032312f7207 */ /* 0x000fe40000000000 */
[----:B------:R-:W-:Y:S01]  /*7ce0*/  SYNCS.ARRIVE.TRANS64.RED.A1T0 RZ, [UR4], RZ ;  /* 0x000000ffffff79a7 */ /* 0x000fe20008100404 */
[----:B------:R-:W-:Y:S01]  /*7cf0*/  SEL R49, R50, R49, P0 ;  /* 0x0000003132317207 */ /* 0x000fe20000000000 */
[----:B------:R0:W4:Y:S01]  /*7d00*/  SHFL.IDX PT, R45, R68, RZ, 0x1c1f ;  /* 0x001c1fff442d7589 */ /* 0x00012200000e0000 */
[----:B------:R-:W-:-:S02]  /*7d10*/  SEL R50, R52, R51, P0 ;  /* 0x0000003334327207 */ /* 0x000fc40000000000 */
[----:B------:R-:W-:Y:S02]  /*7d20*/  SEL R52, R51, R52, P0 ;  /* 0x0000003433347207 */ /* 0x000fe40000000000 */
[----:B------:R-:W-:Y:S02]  /*7d30*/  SEL R35, R43, R58, P0 ;  /* 0x0000003a2b237207 */ /* 0x000fe40000000000 */
[----:B------:R-:W-:Y:S02]  /*7d40*/  SEL R51, R53, R56, P0 ;  /* 0x0000003835337207 */ /* 0x000fe40000000000 */
[----:B------:R-:W-:Y:S01]  /*7d50*/  SEL R43, R58, R43, P0 ;  /* 0x0000002b3a2b7207 */ /* 0x000fe20000000000 */
[----:B-1----:R0:W-:Y:S01]  /*7d60*/  @!P2 ST.E desc[UR44][R60.64], R2 ;  /* 0x000000023c00a985 */ /* 0x0021e2000c10192c */
[----:B------:R-:W-:-:S03]  /*7d70*/  SEL R53, R56, R53, P0 ;  /* 0x0000003538357207 */ /* 0x000fc60000000000 */
[----:B---3--:R0:W-:Y:S01]  /*7d80*/  @!P1 ST.E desc[UR44][R62.64], R0 ;  /* 0x000000003e009985 */ /* 0x0081e2000c10192c */
        /* <DEDUP_REMOVED lines=11> */
[----:B------:R-:W-:-:S02]  /*7e40*/  ISETP.GE.AND P5, PT, R60, UR4, PT ;  /* 0x000000043c007c0c */ /* 0x000fc4000bfa6270 */
[----:B------:R-:W-:-:S03]  /*7e50*/  ISETP.GE.AND P6, PT, R62, UR4, PT ;  /* 0x000000043e007c0c */ /* 0x000fc6000bfc6270 */
[--C-:B--2-4-:R-:W-:Y:S02]  /*7e60*/  @!P1 IMAD.WIDE R56, R55, 0x4, R44.reuse ;  /* 0x0000000437389825 */ /* 0x114fe400078e022c */
[----:B------:R-:W-:Y:S02]  /*7e70*/  @!P2 LEA.HI R0, R0, R0, RZ, 0x1 ;  /* 0x000000000000a211 */ /* 0x000fe400078f08ff */
[----:B------:R-:W-:Y:S01]  /*7e80*/  @!P3 LEA.HI R40, R40, R40, RZ, 0x1 ;  /* 0x000000282828b211 */ /* 0x000fe200078f08ff */
[----:B------:R0:W-:Y:S01]  /*7e90*/  @!P1 ST.E.64 desc[UR44][R56.64], R12 ;  /* 0x0000000c38009985 */ /* 0x0001e2000c101b2c */
[----:B------:R-:W-:Y:S02]  /*7ea0*/  @!P2 LOP3.LUT R59, R0, 0xfffffffe, RZ, 0xc0, !PT ;  /* 0xfffffffe003ba812 */ /* 0x000fe400078ec0ff */
[----:B------:R-:W-:Y:S02]  /*7eb0*/  @!P4 LEA.HI R54, R54, R54, RZ, 0x1 ;  /* 0x000000363636c211 */ /* 0x000fe400078f08ff */
[----:B------:R-:W-:Y:S01]  /*7ec0*/  @!P3 LOP3.LUT R61, R40, 0xfffffffe, RZ, 0xc0, !PT ;  /* 0xfffffffe283db812 */ /* 0x000fe200078ec0ff */
[----:B------:R-:W-:Y:S01]  /*7ed0*/  @!P2 IMAD.WIDE R58, R59, 0x4, R44 ;  /* 0x000000043b3aa825 */ /* 0x000fe200078e022c */
[----:B------:R-:W-:-:S02]  /*7ee0*/  @!P5 LEA.HI R0, R60, R60, RZ, 0x1 ;  /* 0x0000003c3c00d211 */ /* 0x000fc400078f08ff */
[----:B------:R-:W-:Y:S01]  /*7ef0*/  @!P6 LEA.HI R40, R62, R62, RZ, 0x1 ;  /* 0x0000003e3e28e211 */ /* 0x000fe200078f08ff */
[--C-:B------:R-:W-:Y:S01]  /*7f00*/  @!P3 IMAD.WIDE R60, R61, 0x4, R44.reuse ;  /* 0x000000043d3cb825 */ /* 0x100fe200078e022c */
[----:B------:R-:W-:Y:S01]  /*7f10*/  @!P4 LOP3.LUT R63, R54, 0xfffffffe, RZ, 0xc0, !PT ;  /* 0xfffffffe363fc812 */ /* 0x000fe200078ec0ff */
[----:B------:R1:W-:Y:S01]  /*7f20*/  @!P2 ST.E.64 desc[UR44][R58.64], R20 ;  /* 0x000000143a00a985 */ /* 0x0003e2000c101b2c */
[----:B------:R-:W-:Y:S01]  /*7f30*/  @!P5 LOP3.LUT R67, R0, 0xfffffffe, RZ, 0xc0, !PT ;  /* 0xfffffffe0043d812 */ /* 0x000fe200078ec0ff */
[----:B------:R-:W-:Y:S01]  /*7f40*/  VIADD R0, R55, 0x30 ;  /* 0x0000003037007836 */ /* 0x000fe20000000000 */
[----:B0-----:R-:W-:Y:S01]  /*7f50*/  @!P6 LOP3.LUT R57, R40, 0xfffffffe, RZ, 0xc0, !PT ;  /* 0xfffffffe2839e812 */ /* 0x001fe200078ec0ff */
[--C-:B------:R-:W-:Y:S01]  /*7f60*/  @!P4 IMAD.WIDE R62, R63, 0x4, R44.reuse ;  /* 0x000000043f3ec825 */ /* 0x100fe200078e022c */
[----:B------:R0:W-:Y:S02]  /*7f70*/  @!P3 ST.E.64 desc[UR44][R60.64], R18 ;  /* 0x000000123c00b985 */ /* 0x0001e4000c101b2c */
[----:B------:R-:W-:Y:S01]  /*7f80*/  ISETP.GE.AND P1, PT, R0, UR4, PT ;  /* 0x0000000400007c0c */ /* 0x000fe2000bf26270 */
[----:B------:R-:W-:Y:S01]  /*7f90*/  VIADD R40, R55, 0x38 ;  /* 0x0000003837287836 */ /* 0x000fe20000000000 */
[----:B------:R-:W-:Y:S01]  /*7fa0*/  @!P4 ST.E.64 desc[UR44][R62.64], R14 ;  /* 0x0000000e3e00c985 */ /* 0x000fe2000c101b2c */
[----:B------:R-:W-:-:S03]  /*7fb0*/  @!P5 IMAD.WIDE R12, R67, 0x4, R44 ;  /* 0x00000004430cd825 */ /* 0x000fc600078e022c */
[----:B------:R-:W-:Y:S01]  /*7fc0*/  ISETP.GE.AND P2, PT, R40, UR4, PT ;  /* 0x0000000428007c0c */ /* 0x000fe2000bf46270 */
[----:B------:R-:W-:Y:S01]  /*7fd0*/  VIADD R54, R55, 0x40 ;  /* 0x0000004037367836 */ /* 0x000fe20000000000 */
[----:B------:R2:W-:Y:S01]  /*7fe0*/  @!P5 ST.E.64 desc[UR44][R12.64], R26 ;  /* 0x0000001a0c00d985 */ /* 0x0005e2000c101b2c */
[----:B-1----:R-:W-:Y:S01]  /*7ff0*/  @!P6 IMAD.WIDE R20, R57, 0x4, R44 ;  /* 0x000000043914e825 */ /* 0x002fe200078e022c */
[----:B0-----:R-:W-:-:S03]  /*8000*/  IADD3 R18, R55, 0x50, RZ ;  /* 0x0000005037127810 */ /* 0x001fc60007ffe0ff */
[C---:B------:R-:W-:Y:S01]  /*8010*/  VIADD R56, R55.reuse, 0x48 ;  /* 0x0000004837387836 */ /* 0x040fe20000000000 */
[----:B------:R-:W-:Y:S01]  /*8020*/  ISETP.GE.AND P3, PT, R54, UR4, PT ;  /* 0x0000000436007c0c */ /* 0x000fe2000bf66270 */
[----:B------:R-:W-:Y:S01]  /*8030*/  VIADD R19, R55, 0x58 ;  /* 0x0000005837137836 */ /* 0x000fe20000000000 */
[----:B------:R0:W-:Y:S01]  /*8040*/  @!P6 ST.E.64 desc[UR44][R20.64], R30 ;  /* 0x0000001e1400e985 */ /* 0x0001e2000c101b2c */
[----:B------:R-:W-:Y:S02]  /*8050*/  ISETP.GE.AND P5, PT, R18, UR4, PT ;  /* 0x0000000412007c0c */ /* 0x000fe4000bfa6270 */
[----:B------:R-:W-:Y:S02]  /*8060*/  ISETP.GE.AND P4, PT, R56, UR4, PT ;  /* 0x0000000438007c0c */ /* 0x000fe4000bf86270 */
[----:B------:R-:W-:Y:S02]  /*8070*/  ISETP.GE.AND P6, PT, R19, UR4, PT ;  /* 0x0000000413007c0c */ /* 0x000fe4000bfc6270 */
[----:B------:R-:W-:-:S02]  /*8080*/  @!P1 LEA.HI R0, R0, R0, RZ, 0x1 ;  /* 0x0000000000009211 */ /* 0x000fc400078f08ff */
[----:B------:R-:W-:Y:S02]  /*8090*/  @!P2 LEA.HI R40, R40, R40, RZ, 0x1 ;  /* 0x000000282828a211 */ /* 0x000fe400078f08ff */
[----:B------:R-:W-:Y:S02]  /*80a0*/  @!P3 LEA.HI R54, R54, R54, RZ, 0x1 ;  /* 0x000000363636b211 */ /* 0x000fe400078f08ff */
[----:B--2---:R-:W-:Y:S02]  /*80b0*/  @!P1 LOP3.LUT R13, R0, 0xfffffffe, RZ, 0xc0, !PT ;  /* 0xfffffffe000d9812 */ /* 0x004fe400078ec0ff */
[----:B------:R-:W-:Y:S02]  /*80c0*/  @!P5 LEA.HI R18, R18, R18, RZ, 0x1 ;  /* 0x000000121212d211 */ /* 0x000fe400078f08ff */
[----:B------:R-:W-:Y:S02]  /*80d0*/  @!P4 LEA.HI R56, R56, R56, RZ, 0x1 ;  /* 0x000000383838c211 */ /* 0x000fe400078f08ff */
[----:B------:R-:W-:-:S02]  /*80e0*/  @!P6 LEA.HI R12, R19, R19, RZ, 0x1 ;  /* 0x00000013130ce211 */ /* 0x000fc400078f08ff */
[----:B------:R-:W-:Y:S02]  /*80f0*/  @!P2 LOP3.LUT R15, R40, 0xfffffffe, RZ, 0xc0, !PT ;  /* 0xfffffffe280fa812 */ /* 0x000fe400078ec0ff */
[----:B------:R-:W-:Y:S02]  /*8100*/  @!P3 LOP3.LUT R19, R54, 0xfffffffe, RZ, 0xc0, !PT ;  /* 0xfffffffe3613b812 */ /* 0x000fe400078ec0ff */
[----:B0-----:R-:W-:Y:S01]  /*8110*/  @!P4 LOP3.LUT R21, R56, 0xfffffffe, RZ, 0xc0, !PT ;  /* 0xfffffffe3815c812 */ /* 0x001fe200078ec0ff */
        /* <DEDUP_REMOVED lines=14> */
.L_x_8913:
[----:B------:R-:W-:Y:S05]  /*8200*/  BSYNC B0 ;  /* 0x0000000000007941 */ /* 0x000fea0003800000 */
.L_x_8912:
[----:B------:R-:W-:Y:S01]  /*8210*/  ISETP.GE.AND P1, PT, R64, R65, PT ;  /* 0x000000414000720c */ /* 0x000fe20003f26270 */
[----:B-1----:R1:W3:Y:S01]  /*8220*/  SHFL.IDX PT, R13, R68, 0x1, 0x1c1f ;  /* 0x003c1f00440d7f89 */ /* 0x0022e200000e0000 */
        /* <DEDUP_REMOVED lines=23> */
[----:B-1-3--:R-:W-:Y:S06]  /*83a0*/  @P1 BRA `(.L_x_8886) ;  /* 0x0000003c00a01947 */ /* 0x00afec0003800000 */
        /* <DEDUP_REMOVED lines=11> */
[----:B------:R-:W-:Y:S02]  /*8460*/  @!P0 IMAD.WIDE R6, R55, 0x4, R12 ;  /* 0x0000000437068825 */ /* 0x000fe400078e020c */
[----:B------:R-:W-:-:S03]  /*8470*/  @!P1 LEA.HI R0, R0, R0, RZ, 0x1 ;  /* 0x0000000000009211 */ /* 0x000fc600078f08ff */
[----:B------:R0:W-:Y:S01]  /*8480*/  @!P0 ST.E.64 desc[UR44][R6.64], R14 ;  /* 0x0000000e06008985 */ /* 0x0001e2000c101b2c */
[----:B------:R-:W-:Y:S02]  /*8490*/  @!P1 LOP3.LUT R9, R0, 0xfffffffe, RZ, 0xc0, !PT ;  /* 0xfffffffe00099812 */ /* 0x000fe400078ec0ff */
[----:B------:R-:W-:Y:S02]  /*84a0*/  @!P2 LEA.HI R0, R8, R8, RZ, 0x1 ;  /* 0x000000080800a211 */ /* 0x000fe400078f08ff */
[----:B------:R-:W-:Y:S01]  /*84b0*/  @!P3 LEA.HI R10, R10, R10, RZ, 0x1 ;  /* 0x0000000a0a0ab211 */ /* 0x000fe200078f08ff */
[--C-:B------:R-:W-:Y:S01]  /*84c0*/  @!P1 IMAD.WIDE R8, R9, 0x4, R12.reuse ;  /* 0x0000000409089825 */ /* 0x100fe200078e020c */
[----:B------:R-:W-:Y:S02]  /*84d0*/  @!P2 LOP3.LUT R11, R0, 0xfffffffe, RZ, 0xc0, !PT ;  /* 0xfffffffe000ba812 */ /* 0x000fe400078ec0ff */
[----:B------:R-:W-:Y:S01]  /*84e0*/  @!P3 LOP3.LUT R17, R10, 0xfffffffe, RZ, 0xc0, !PT ;  /* 0xfffffffe0a11b812 */ /* 0x000fe200078ec0ff */
[----:B------:R-:W-:Y:S01]  /*84f0*/  VIADD R0, R55, 0x28 ;  /* 0x0000002837007836 */ /* 0x000fe20000000000 */
[----:B------:R1:W-:Y:S01]  /*8500*/  @!P1 ST.E.64 desc[UR44][R8.64], R18 ;  /* 0x0000001208009985 */ /* 0x0003e2000c101b2c */
[----:B------:R-:W-:Y:S01]  /*8510*/  @!P2 IMAD.WIDE R10, R11, 0x4, R12 ;  /* 0x000000040b0aa825 */ /* 0x000fe200078e020c */
[----:B------:R-:W-:-:S02]  /*8520*/  ISETP.GE.AND P0, PT, R16, UR4, PT ;  /* 0x0000000410007c0c */ /* 0x000fc4000bf06270 */
[----:B------:R-:W-:Y:S01]  /*8530*/  ISETP.GE.AND P1, PT, R0, UR4, PT ;  /* 0x0000000400007c0c */ /* 0x000fe2000bf26270 */
[----:B0-----:R-:W-:Y:S01]  /*8540*/  VIADD R14, R55, 0x30 ;  /* 0x00000030370e7836 */ /* 0x001fe20000000000 */
[----:B------:R0:W-:Y:S01]  /*8550*/  @!P2 ST.E.64 desc[UR44][R10.64], R20 ;  /* 0x000000140a00a985 */ /* 0x0001e2000c101b2c */
[----:B------:R-:W-:Y:S01]  /*8560*/  @!P3 IMAD.WIDE R6, R17, 0x4, R12 ;  /* 0x000000041106b825 */ /* 0x000fe200078e020c */
[----:B------:R-:W-:Y:S02]  /*8570*/  @!P6 LEA.HI R22, R22, R22, RZ, 0x1 ;  /* 0x000000161616e211 */ /* 0x000fe400078f08ff */
[----:B------:R-:W-:Y:S01]  /*8580*/  ISETP.GE.AND P2, PT, R14, UR4, PT ;  /* 0x000000040e007c0c */ /* 0x000fe2000bf46270 */
[C---:B------:R-:W-:Y:S01]  /*8590*/  VIADD R17, R55.reuse, 0x38 ;  /* 0x0000003837117836 */ /* 0x040fe20000000000 */
[----:B------:R3:W-:Y:S01]  /*85a0*/  @!P3 ST.E.64 desc[UR44][R6.64], R26 ;  /* 0x0000001a0600b985 */ /* 0x0007e2000c101b2c */
[C---:B-1----:R-:W-:Y:S02]  /*85b0*/  VIADD R18, R55.reuse, 0x40 ;  /* 0x0000004037127836 */ /* 0x042fe40000000000 */
[----:B------:R-:W-:Y:S01]  /*85c0*/  @!P0 LEA.HI R16, R16, R16, RZ, 0x1 ;  /* 0x0000001010108211 */ /* 0x000fe200078f08ff */
[----:B------:R-:W-:Y:S01]  /*85d0*/  VIADD R19, R55, 0x48 ;  /* 0x0000004837137836 */ /* 0x000fe20000000000 */
[----:B------:R-:W-:-:S02]  /*85e0*/  ISETP.GE.AND P3, PT, R17, UR4, PT ;  /* 0x0000000411007c0c */ /* 0x000fc4000bf66270 */
[----:B------:R-:W-:Y:S02]  /*85f0*/  ISETP.GE.AND P4, PT, R18, UR4, PT ;  /* 0x0000000412007c0c */ /* 0x000fe4000bf86270 */
[----:B------:R-:W-:Y:S02]  /*8600*/  ISETP.GE.AND P5, PT, R19, UR4, PT ;  /* 0x0000000413007c0c */ /* 0x000fe4000bfa6270 */
[----:B------:R-:W-:Y:S02]  /*8610*/  @!P1 LEA.HI R0, R0, R0, RZ, 0x1 ;  /* 0x0000000000009211 */ /* 0x000fe400078f08ff */
[----:B------:R-:W-:Y:S02]  /*8620*/  @!P2 LEA.HI R14, R14, R14, RZ, 0x1 ;  /* 0x0000000e0e0ea211 */ /* 0x000fe400078f08ff */
[----:B------:R-:W-:Y:S02]  /*8630*/  @!P0 LOP3.LUT R9, R16, 0xfffffffe, RZ, 0xc0, !PT ;  /* 0xfffffffe10098812 */ /* 0x000fe400078ec0ff */
[----:B0-----:R-:W-:-:S02]  /*8640*/  @!P1 LOP3.LUT R11, R0, 0xfffffffe, RZ, 0xc0, !PT ;  /* 0xfffffffe000b9812 */ /* 0x001fc400078ec0ff */
[----:B------:R-:W-:Y:S01]  /*8650*/  @!P2 LOP3.LUT R15, R14, 0xfffffffe, RZ, 0xc0, !PT ;  /* 0xfffffffe0e0fa812 */ /* 0x000fe200078ec0ff */
[--C-:B---3--:R-:W-:Y:S01]  /*8660*/  @!P0 IMAD.WIDE R6, R9, 0x4, R12.reuse ;  /* 0x0000000409068825 */ /* 0x108fe200078e020c */
[----:B------:R-:W-:Y:S02]  /*8670*/  @!P3 LEA.HI R17, R17, R17, RZ, 0x1 ;  /* 0x000000111111b211 */ /* 0x000fe400078f08ff */
[----:B------:R-:W-:Y:S01]  /*8680*/  @!P4 LEA.HI R18, R18, R18, RZ, 0x1 ;  /* 0x000000121212c211 */ /* 0x000fe200078f08ff */
[--C-:B------:R-:W-:Y:S01]  /*8690*/  @!P1 IMAD.WIDE R8, R11, 0x4, R12.reuse ;  /* 0x000000040b089825 */ /* 0x100fe200078e020c */
[----:B------:R-:W-:Y:S01]  /*86a0*/  @!P5 LEA.HI R19, R19, R19, RZ, 0x1 ;  /* 0x000000131313d211 */ /* 0x000fe200078f08ff */
[----:B------:R0:W-:Y:S01]  /*86b0*/  @!P0 ST.E.64 desc[UR44][R6.64], R28 ;  /* 0x0000001c06008985 */ /* 0x0001e2000c101b2c */
[----:B------:R-:W-:Y:S01]  /*86c0*/  @!P6 LOP3.LUT R21, R22, 0xfffffffe, RZ, 0xc0, !PT ;  /* 0xfffffffe1615e812 */ /* 0x000fe200078ec0ff */
[----:B------:R-:W-:Y:S01]  /*86d0*/  @!P2 IMAD.WIDE R10, R15, 0x4, R12 ;  /* 0x000000040f0aa825 */ /* 0x000fe200078e020c */
[----:B------:R-:W-:Y:S01]  /*86e0*/  @!P3 LOP3.LUT R15, R17, 0xfffffffe, RZ, 0xc0, !PT ;  /* 0xfffffffe110fb812 */ /* 0x000fe200078ec0ff */
[----:B------:R1:W-:Y:S01]  /*86f0*/  @!P1 ST.E.64 desc[UR44][R8.64], R36 ;  /* 0x0000002408009985 */ /* 0x0003e2000c101b2c */
[----:B------:R-:W-:-:S02]  /*8700*/  @!P4 LOP3.LUT R17, R18, 0xfffffffe, RZ, 0xc0, !PT ;  /* 0xfffffffe1211c812 */ /* 0x000fc400078ec0ff */
[----:B------:R-:W-:Y:S01]  /*8710*/  @!P5 LOP3.LUT R19, R19, 0xfffffffe, RZ, 0xc0, !PT ;  /* 0xfffffffe1313d812 */ /* 0x000fe200078ec0ff */
[----:B------:R-:W-:Y:S01]  /*8720*/  @!P3 IMAD.WIDE R14, R15, 0x4, R12 ;  /* 0x000000040f0eb825 */ /* 0x000fe200078e020c */
[----:B------:R3:W-:Y:S01]  /*8730*/  @!P2 ST.E.64 desc[UR44][R10.64], R30 ;  /* 0x0000001e0a00a985 */ /* 0x0007e2000c101b2c */
[----:B------:R-:W-:-:S03]  /*8740*/  IADD3 R55, R55, 0x58, RZ ;  /* 0x0000005837377810 */ /* 0x000fc60007ffe0ff */
[----:B------:R3:W-:Y:S01]  /*8750*/  @!P3 ST.E.64 desc[UR44][R14.64], R32 ;  /* 0x000000200e00b985 */ /* 0x0007e2000c101b2c */
[----:B0-----:R-:W-:Y:S01]  /*8760*/  @!P4 IMAD.WIDE R6, R17, 0x4, R12 ;  /* 0x000000041106c825 */ /* 0x001fe200078e020c */
[----:B------:R-:W-:-:S03]  /*8770*/  ISETP.GE.AND P0, PT, R55, UR4, PT ;  /* 0x0000000437007c0c */ /* 0x000fc6000bf06270 */
[--C-:B-1----:R-:W-:Y:S01]  /*8780*/  @!P5 IMAD.WIDE R8, R19, 0x4, R12.reuse ;  /* 0x000000041308d825 */ /* 0x102fe200078e020c */
[----:B------:R3:W-:Y:S03]  /*8790*/  @!P4 ST.E.64 desc[UR44][R6.64], R24 ;  /* 0x000000180600c985 */ /* 0x0007e6000c101b2c */
[----:B------:R-:W-:Y:S01]  /*87a0*/  @!P6 IMAD.WIDE R16, R21, 0x4, R12 ;  /* 0x000000041510e825 */ /* 0x000fe200078e020c */
        /* <DEDUP_REMOVED lines=8> */
.L_x_8911:
        /* <DEDUP_REMOVED lines=54> */
[----:B------:R-:W-:Y:S02]  /*8b90*/  LEA.HI.X R5, R2, UR5, R3, 0x2, P0 ;  /* 0x0000000502057c11 */ /* 0x000fe400080f1403 */
[----:B------:R-:W-:-:S05]  /*8ba0*/  MOV R3, 0xff800000 ;  /* 0xff80000000037802 */ /* 0x000fca0000000f00 */
[----:B------:R0:W-:Y:S01]  /*8bb0*/  STG.E desc[UR44][R4.64], R3 ;  /* 0x0000000304007986 */ /* 0x0001e2000c10192c */
[----:B------:R-:W-:Y:S05]  /*8bc0*/  BRA `(.L_x_8886) ;  /* 0x0000003400987947 */ /* 0x000fea0003800000 */
.L_x_8884:
        /* <DEDUP_REMOVED lines=18> */
.L_x_8914:
[----:B------:R-:W-:Y:S01]  /*8cf0*/  ULDC UR7, c[0x0][0xc50] ;  /* 0x0003140000077ab9 */ /* 0x000fe20000000800 */
[----:B------:R-:W-:Y:S01]  /*8d00*/  UMOV UR36, UR6 ;  /* 0x0000000600247c82 */ /* 0x000fe20008000000 */
[----:B------:R-:W-:-:S11]  /*8d10*/  UISETP.NE.AND UP0, UPT, UR7, 0x1, UPT ;  /* 0x000000010700788c */ /* 0x000fd6000bf05270 */
[----:B------:R-:W-:Y:S01]  /*8d20*/  @UP0 ULDC UR4, c[0x0][0xc54] ;  /* 0x0003150000040ab9 */ /* 0x000fe20000000800 */
[----:B------:R-:W-:Y:S01]  /*8d30*/  @UP0 ULDC UR8, c[0x0][0xc58] ;  /* 0x0003160000080ab9 */ /* 0x000fe20000000800 */
[----:B------:R-:W-:-:S04]  /*8d40*/  UIMAD.WIDE.U32 UR4, UR6, UR4, URZ ;  /* 0x00000004060472a5 */ /* 0x000fc8000f8e003f */
[----:B------:R-:W-:-:S12]  /*8d50*/  @UP0 USHF.R.U32.HI UR36, URZ, UR8, UR5 ;  /* 0x000000083f240299 */ /* 0x000fd80008011605 */
.L_x_8915:
        /* <DEDUP_REMOVED lines=8> */
[----:B------:R-:W-:Y:S02]  /*8de0*/  ULOP3.LUT UR40, UR6, 0xffff, URZ, 0xc0, !UPT ;  /* 0x0000ffff06287892 */ /* 0x000fe4000f8ec03f */
        /* <DEDUP_REMOVED lines=50> */
.L_x_8917:
[----:B------:R-:W-:Y:S01]  /*9110*/  UIMAD UR40, UR40, UR4, URZ ;  /* 0x00000004282872a4 */ /* 0x000fe2000f8e023f */
[----:B------:R-:W-:Y:S02]  /*9120*/  IMAD.U32 R0, RZ, RZ, UR10 ;  /* 0x0000000aff007e24 */ /* 0x000fe4000f8e00ff */
[----:B------:R-:W-:-:S03]  /*9130*/  IMAD.MOV.U32 R2, RZ, RZ, 0x1 ;  /* 0x00000001ff027424 */ /* 0x000fc600078e00ff */
[----:B------:R-:W-:-:S05]  /*9140*/  IMAD.U32 R3, RZ, RZ, UR40 ;  /* 0x00000028ff037e24 */ /* 0x000fca000f8e00ff */
[----:B------:R-:W-:-:S04]  /*9150*/  VIADDMNMX R0, R3, UR4, R0, PT ;  /* 0x0000000403007c46 */ /* 0x000fc8000b800100 */
[----:B------:R-:W-:Y:S02]  /*9160*/  R2UR UR39, R0 ;  /* 0x00000000002772ca */ /* 0x000fe400000e0000 */
[----:B------:R-:W-:-:S11]  /*9170*/  MOV R0, RZ ;  /* 0x000000ff00007202 */ /* 0x000fd60000000f00 */
[----:B------:R-:W-:-:S06]  /*9180*/  UISETP.GT.AND UP0, UPT, UR39, UR40, UPT ;  /* 0x000000282700728c */ /* 0x000fcc000bf04270 */
[----:B------:R-:W-:-:S13]  /*9190*/  PLOP3.LUT P0, PT, PT, PT, UP0, 0x80, 0x0 ;  /* 0x000000000000781c */ /* 0x000fda0003f0f008 */
        /* <DEDUP_REMOVED lines=24> */
.L_x_8918:
[----:B------:R-:W-:-:S06]  /*9320*/  UIADD3 UR4, UR38, 0x6400, URZ ;  /* 0x0000640026047890 */ /* 0x000fcc000fffe03f */
[----:B------:R-:W-:-:S04]  /*9330*/  MOV R17, UR4 ;  /* 0x0000000400117c02 */ /* 0x000fc80008000f00 */
        /* <DEDUP_REMOVED lines=18> */
.L_x_8919:
[----:B------:R-:W-:-:S05]  /*9460*/  IMAD.U32 R25, RZ, RZ, UR38 ;  /* 0x00000026ff197e24 */ /* 0x000fca000f8e00ff */
[----:B------:R-:W-:-:S04]  /*9470*/  IADD3 R26, R25, 0x400, RZ ;  /* 0x00000400191a7810 */ /* 0x000fc80007ffe0ff */
        /* <DEDUP_REMOVED lines=18> */
.L_x_8920:
[----:B------:R-:W-:-:S13]  /*95a0*/  LOP3.LUT P6, RZ, R17, 0x9f, RZ, 0xc0, !PT ;  /* 0x0000009f11ff7812 */ /* 0x000fda00078cc0ff */
[----:B------:R-:W-:Y:S05]  /*95b0*/  @!P6 BRA `(.L_x_8921) ;  /* 0x000000000040e947 */ /* 0x000fea0003800000 */
[----:B------:R-:W-:Y:S01]  /*95c0*/  MOV R2, 0x0 ;  /* 0x0000000000027802 */ /* 0x000fe20000000f00 */
[----:B------:R-:W-:Y:S01]  /*95d0*/  ULDC.64 UR4, c[0x4][0x1c8] ;  /* 0x0100720000047ab9 */ /* 0x000fe20000000a00 */
[----:B------:R-:W-:Y:S01]  /*95e0*/  ULDC.64 UR6, c[0x4][0x1d0] ;  /* 0x0100740000067ab9 */ /* 0x000fe20000000a00 */
[----:B------:R-:W-:Y:S01]  /*95f0*/  IMAD.U32 R4, RZ, RZ, UR4 ;  /* 0x00000004ff047e24 */ /* 0x000fe2000f8e00ff */
[----:B------:R-:W-:Y:S01]  /*9600*/  MOV R5, UR5 ;  /* 0x0000000500057c02 */ /* 0x000fe20008000f00 */
[----:B------:R-:W-:Y:S01]  /*9610*/  ULDC.64 UR4, c[0x4][0x58] ;  /* 0x0100160000047ab9 */ /* 0x000fe20000000a00 */
        /* <DEDUP_REMOVED lines=10> */
.L_x_8921:
[----:B------:R-:W0:Y:S01]  /*96c0*/  LDC.64 R2, c[0x0][0x9f8] ;  /* 0x00027e00ff027b82 */ /* 0x000e220000000a00 */
[----:B------:R-:W-:-:S07]  /*96d0*/  IMAD.MOV.U32 R23, RZ, RZ, R18 ;  /* 0x000000ffff177224 */ /* 0x000fce00078e0012 */
[----:B------:R-:W1:Y:S01]  /*96e0*/  LDC.64 R4, c[0x0][0x418] ;  /* 0x00010600ff047b82 */ /* 0x000e620000000a00 */
[----:B0-----:R-:W-:-:S04]  /*96f0*/  ISETP.NE.U32.AND P0, PT, R2, RZ, PT ;  /* 0x000000ff0200720c */ /* 0x001fc80003f05070 */
[----:B------:R-:W-:-:S13]  /*9700*/  ISETP.NE.AND.EX P0, PT, R3, RZ, PT, P0 ;  /* 0x000000ff0300720c */ /* 0x000fda0003f05300 */
[----:B------:R-:W0:Y:S02]  /*9710*/  @P0 LDC.64 R2, c[0x0][0x9f8] ;  /* 0x00027e00ff020b82 */ /* 0x000e240000000a00 */
[----:B0-----:R-:W-:-:S05]  /*9720*/  @P0 IMAD.WIDE R2, R18, 0x4, R2 ;  /* 0x0000000412020825 */ /* 0x001fca00078e0202 */
[----:B------:R0:W2:Y:S01]  /*9730*/  @P0 LDG.E R23, desc[UR44][R2.64] ;  /* 0x0000002c02170981 */ /* 0x0000a2000c1e1900 */
[--C-:B------:R-:W-:Y:S01]  /*9740*/  SHF.R.U32.HI R10, RZ, 0x1, R29.reuse ;  /* 0x00000001ff0a7819 */ /* 0x100fe2000001161d */
[C---:B------:R-:W-:Y:S01]  /*9750*/  IMAD.SHL.U32 R7, R29.reuse, 0x80, RZ ;  /* 0x000000801d077824 */ /* 0x040fe200078e00ff */
[----:B-1----:R-:W-:Y:S01]  /*9760*/  ISETP.NE.U32.AND P0, PT, R4, RZ, PT ;  /* 0x000000ff0400720c */ /* 0x002fe20003f05070 */
[----:B------:R-:W-:Y:S01]  /*9770*/  IMAD.SHL.U32 R16, R16, 0x800, RZ ;  /* 0x0000080010107824 */ /* 0x000fe200078e00ff */
[----:B------:R-:W-:Y:S01]  /*9780*/  LOP3.LUT R6, R10, 0x20, RZ, 0xc0, !PT ;  /* 0x000000200a067812 */ /* 0x000fe200078ec0ff */
[C---:B------:R-:W-:Y:S01]  /*9790*/  IMAD.SHL.U32 R19, R29.reuse, 0x4, RZ ;  /* 0x000000041d137824 */ /* 0x040fe200078e00ff */
[----:B------:R-:W-:Y:S01]  /*97a0*/  SHF.L.U32 R0, R29, 0x5, RZ ;  /* 0x000000051d007819 */ /* 0x000fe200000006ff */
[----:B------:R-:W-:Y:S01]  /*97b0*/  IMAD.MOV.U32 R27, RZ, RZ, 0x40 ;  /* 0x00000040ff1b7424 */ /* 0x000fe200078e00ff */
[----:B------:R-:W-:Y:S01]  /*97c0*/  LOP3.LUT R8, R6, 0x10, R29, 0xf8, !PT ;  /* 0x0000001006087812 */ /* 0x000fe200078ef81d */
[----:B0-----:R-:W-:Y:S01]  /*97d0*/  IMAD.SHL.U32 R3, R28, 0x10, RZ ;  /* 0x000000101c037824 */ /* 0x001fe200078e00ff */
[----:B------:R-:W-:Y:S01]  /*97e0*/  ISETP.NE.AND.EX P2, PT, R5, RZ, PT, P0 ;  /* 0x000000ff0500720c */ /* 0x000fe20003f45300 */
[----:B------:R-:W-:Y:S01]  /*97f0*/  IMAD.SHL.U32 R2, R29, 0x10, RZ ;  /* 0x000000101d027824 */ /* 0x000fe200078e00ff */
[----:B------:R-:W-:Y:S01]  /*9800*/  LOP3.LUT R6, R0, 0x80, RZ, 0xc0, !PT ;  /* 0x0000008000067812 */ /* 0x000fe200078ec0ff */
[----:B------:R-:W-:Y:S01]  /*9810*/  UMOV UR4, 0xffffffff ;  /* 0xffffffff00047882 */ /* 0x000fe20000000000 */
[----:B------:R-:W-:-:S02]  /*9820*/  LOP3.LUT R9, R7, 0x400, RZ, 0xc0, !PT ;  /* 0x0000040007097812 */ /* 0x000fc400078ec0ff */
[----:B------:R-:W-:Y:S02]  /*9830*/  LOP3.LUT R8, R8, 0x380, R7, 0xf8, !PT ;  /* 0x0000038008087812 */ /* 0x000fe400078ef807 */
[----:B------:R-:W-:Y:S02]  /*9840*/  LOP3.LUT R6, R6, 0x10, R10, 0xf8, !PT ;  /* 0x0000001006067812 */ /* 0x000fe400078ef80a */
[----:B------:R-:W-:Y:S02]  /*9850*/  LOP3.LUT R0, R0, 0x360, RZ, 0xc0, !PT ;  /* 0x0000036000007812 */ /* 0x000fe400078ec0ff */
[----:B------:R-:W-:Y:S02]  /*9860*/  LOP3.LUT R9, R9, 0x800, R16, 0xf8, !PT ;  /* 0x0000080009097812 */ /* 0x000fe400078ef810 */
[----:B------:R-:W-:Y:S02]  /*9870*/  LOP3.LUT R19, R6, 0x10, R19, 0x78, !PT ;  /* 0x0000001006137812 */ /* 0x000fe400078e7813 */
[----:B------:R-:W-:-:S02]  /*9880*/  LOP3.LUT R0, R0, 0x400, R3, 0xf8, !PT ;  /* 0x0000040000007812 */ /* 0x000fc400078ef803 */
[----:B------:R-:W-:Y:S02]  /*9890*/  LOP3.LUT R8, R8, 0x70, R2, 0x78, !PT ;  /* 0x0000007008087812 */ /* 0x000fe400078e7802 */
[----:B------:R-:W-:Y:S02]  /*98a0*/  LOP3.LUT P1, RZ, R29, 0x4, RZ, 0xc0, !PT ;  /* 0x000000041dff7812 */ /* 0x000fe4000782c0ff */
[--C-:B------:R-:W-:Y:S02]  /*98b0*/  SHF.R.U32.HI R17, RZ, 0x3, R29.reuse ;  /* 0x00000003ff117819 */ /* 0x100fe4000001161d */
[----:B------:R-:W-:Y:S02]  /*98c0*/  LOP3.LUT R22, R22, 0xfffffffe, RZ, 0xc0, !PT ;  /* 0xfffffffe16167812 */ /* 0x000fe400078ec0ff */
[----:B------:R-:W-:Y:S02]  /*98d0*/  SHF.R.U32.HI R20, RZ, 0x5, R29 ;  /* 0x00000005ff147819 */ /* 0x000fe4000001161d */
[----:B------:R-:W-:-:S02]  /*98e0*/  LOP3.LUT R19, R0, R19, RZ, 0xfc, !PT ;  /* 0x0000001300137212 */ /* 0x000fc400078efcff */
[----:B------:R-:W-:Y:S02]  /*98f0*/  LOP3.LUT R18, R9, R8, RZ, 0xfc, !PT ;  /* 0x0000000809127212 */ /* 0x000fe400078efcff */
[----:B------:R-:W-:Y:S02]  /*9900*/  LOP3.LUT R17, R17, 0x1, RZ, 0xc0, !PT ;  /* 0x0000000111117812 */ /* 0x000fe400078ec0ff */
[----:B------:R-:W-:Y:S02]  /*9910*/  SEL R27, R27, 0xffffffc0, !P1 ;  /* 0xffffffc01b1b7807 */ /* 0x000fe40004800000 */
[----:B------:R-:W-:Y:S02]  /*9920*/  @P2 LOP3.LUT R22, R22, 0x1, RZ, 0xfc, !PT ;  /* 0x0000000116162812 */ /* 0x000fe400078efcff */
[----:B------:R-:W-:Y:S02]  /*9930*/  LOP3.LUT R20, R20, 0x3, RZ, 0xc0, !PT ;  /* 0x0000000314147812 */ /* 0x000fe400078ec0ff */
[----:B--2---:R-:W-:-:S02]  /*9940*/  SHF.R.S32.HI R24, RZ, 0x1f, R23 ;  /* 0x0000001fff187819 */ /* 0x004fc40000011417 */
[----:B------:R-:W-:Y:S01]  /*9950*/  SEL R16, R23, RZ, !P2 ;  /* 0x000000ff17107207 */ /* 0x000fe20005000000 */
[----:B------:R-:W-:Y:S06]  /*9960*/  BRA.DIV UR4, `(.L_x_8922) ;  /* 0x0000002a04b07947 */ /* 0x000fec000b800000 */
[----:B------:R0:W1:Y:S02]  /*9970*/  SHFL.IDX PT, R14, R20, RZ, 0x1f ;  /* 0x00001fff140e7589 */ /* 0x00006400000e0000 */
.L_x_8977:
[----:B-1----:R-:W-:Y:S02]  /*9980*/  ISETP.NE.AND P0, PT, R14, RZ, PT ;  /* 0x000000ff0e00720c */ /* 0x002fe40003f05270 */
[----:B------:R-:W-:Y:S02]  /*9990*/  PLOP3.LUT P1, PT, PT, PT, PT, 0x8, 0x0 ;  /* 0x000000000000781c */ /* 0x000fe40003f2e170 */
[----:B------:R-:W-:-:S11]  /*99a0*/  LOP3.LUT R22, R22, 0xfffffffd, RZ, 0xc0, !PT ;  /* 0xfffffffd16167812 */ /* 0x000fd600078ec0ff */
[----:B------:R-:W-:Y:S01]  /*99b0*/  @P1 LOP3.LUT R22, R22, 0x2, RZ, 0xfc, !PT ;  /* 0x0000000216161812 */ /* 0x000fe200078efcff */
[----:B------:R-:W-:Y:S06]  /*99c0*/  @P0 BRA `(.L_x_8923) ;  /* 0x0000000400900947 */ /* 0x000fec0003800000 */
[----:B------:R-:W-:-:S06]  /*99d0*/  UIADD3 UR4, UR39, -0x1, URZ ;  /* 0xffffffff27047890 */ /* 0x000fcc000fffe03f */
[----:B------:R-:W-:Y:S01]  /*99e0*/  IMAD.U32 R0, RZ, RZ, UR4 ;  /* 0x00000004ff007e24 */ /* 0x000fe2000f8e00ff */
[----:B------:R-:W-:-:S03]  /*99f0*/  UMOV UR4, 0xffffffff ;  /* 0xffffffff00047882 */ /* 0x000fc60000000000 */
[----:B------:R-:W-:Y:S05]  /*9a00*/  BRA.DIV UR4, `(.L_x_8924) ;  /* 0x0000002a04a87947 */ /* 0x000fea000b800000 */
[----:B------:R-:W-:-:S13]  /*9a10*/  ELECT P6, URZ, PT ;  /* 0x00000000003f782f */ /* 0x000fda00038c0000 */
.L_x_8980:
[----:B------:R-:W-:Y:S05]  /*9a20*/  @!P6 BRA `(.L_x_8923) ;  /* 0x000000040078e947 */ /* 0x000fea0003800000 */
[----:B------:R-:W-:Y:S01]  /*9a30*/  IMAD.MOV.U32 R16, RZ, RZ, R23 ;  /* 0x000000ffff107224 */ /* 0x000fe200078e0017 */
[----:B------:R-:W-:Y:S06]  /*9a40*/  @!P2 BRA `(.L_x_8925) ;  /* 0x000000000048a947 */ /* 0x000fec0003800000 */
[----:B------:R-:W1:Y:S01]  /*9a50*/  LDC R6, c[0x0][0x43c] ;  /* 0x00010f00ff067b82 */ /* 0x000e620000000800 */
[----:B------:R-:W-:Y:S01]  /*9a60*/  IMAD.MOV.U32 R7, RZ, RZ, R0 ;  /* 0x000000ffff077224 */ /* 0x000fe200078e0000 */
[----:B------:R-:W-:Y:S02]  /*9a70*/  ULDC.64 UR4, c[0x0][0x428] ;  /* 0x00010a0000047ab9 */ /* 0x000fe40000000a00 */
[----:B------:R-:W-:-:S04]  /*9a80*/  IMAD R8, R24, UR4, RZ ;  /* 0x0000000418087c24 */ /* 0x000fc8000f8e02ff */
[----:B------:R-:W-:Y:S01]  /*9a90*/  IMAD R9, R23, UR5, R8 ;  /* 0x0000000517097c24 */ /* 0x000fe2000f8e0208 */
[----:B-1----:R-:W-:-:S13]  /*9aa0*/  ISETP.NE.AND P0, PT, R6, 0x1, PT ;  /* 0x000000010600780c */ /* 0x002fda0003f05270 */
[----:B------:R-:W1:Y:S02]  /*9ab0*/  @P0 LDC.64 R2, c[0x0][0x440] ;  /* 0x00011000ff020b82 */ /* 0x000e640000000a00 */
[----:B-1----:R-:W-:-:S05]  /*9ac0*/  @P0 IMAD.HI.U32 R2, R0, R2, RZ ;  /* 0x0000000200020227 */ /* 0x002fca00078e00ff */
[----:B------:R-:W-:-:S04]  /*9ad0*/  @P0 SHF.R.U32.HI R7, RZ, R3, R2 ;  /* 0x00000003ff070219 */ /* 0x000fc80000011602 */
[--C-:B------:R-:W-:Y:S01]  /*9ae0*/  SHF.R.S32.HI R3, RZ, 0x1f, R7.reuse ;  /* 0x0000001fff037819 */ /* 0x100fe20000011407 */
[----:B------:R-:W-:-:S04]  /*9af0*/  IMAD.MOV.U32 R2, RZ, RZ, R7 ;  /* 0x000000ffff027224 */ /* 0x000fc800078e0007 */
[----:B------:R-:W-:-:S04]  /*9b00*/  IMAD.WIDE.U32 R2, R23, UR4, R2 ;  /* 0x0000000417027c25 */ /* 0x000fc8000f8e0002 */
[----:B------:R-:W-:Y:S01]  /*9b10*/  IMAD.IADD R3, R3, 0x1, R9 ;  /* 0x0000000103037824 */ /* 0x000fe200078e0209 */
[----:B------:R-:W-:-:S04]  /*9b20*/  LEA R4, P0, R2, R4, 0x2 ;  /* 0x0000000402047211 */ /* 0x000fc800078010ff */
[----:B------:R-:W-:-:S05]  /*9b30*/  LEA.HI.X R5, R2, R5, R3, 0x2, P0 ;  /* 0x0000000502057211 */ /* 0x000fca00000f1403 */
[----:B------:R1:W5:Y:S01]  /*9b40*/  LDG.E R16, desc[UR44][R4.64] ;  /* 0x0000002c04107981 */ /* 0x000362000c1e1900 */
[----:B------:R-:W-:-:S04]  /*9b50*/  IMAD.MOV R3, RZ, RZ, -R7 ;  /* 0x000000ffff037224 */ /* 0x000fc800078e0a07 */
[----:B------:R-:W-:-:S07]  /*9b60*/  IMAD R0, R6, R3, R0 ;  /* 0x0000000306007224 */ /* 0x000fce00078e0200 */
.L_x_8925:
[----:B------:R-:W-:Y:S02]  /*9b70*/  MOV R2, 0x1 ;  /* 0x0000000100027802 */ /* 0x000fe40000000f00 */
[----:B------:R-:W-:Y:S02]  /*9b80*/  ISETP.NE.AND P1, PT, R28, RZ, PT ;  /* 0x000000ff1c00720c */ /* 0x000fe40003f25270 */
[----:B------:R-:W-:-:S04]  /*9b90*/  SHF.L.U32 R2, R2, 0x1f, RZ ;  /* 0x0000001f02027819 */ /* 0x000fc800000006ff */
[----:B------:R-:W2:Y:S02]  /*9ba0*/  SYNCS.PHASECHK.TRANS64.TRYWAIT P0, [UR38+0x17080], R2 ;  /* 0x01708002ff0075a7 */ /* 0x000ea40008000166 */
[----:B--2---:R-:W-:Y:S05]  /*9bb0*/  @!P0 BRA `(.L_x_8926) ;  /* 0x00000028005c8947 */ /* 0x004fea0003800000 */
.L_x_8981:
[----:B------:R-:W-:Y:S05]  /*9bc0*/  @P1 BRA `(.L_x_8927) ;  /* 0x0000000000141947 */ /* 0x000fea0003800000 */
[----:B------:R-:W-:Y:S01]  /*9bd0*/  LOP3.LUT P0, RZ, R29, 0x1f, RZ, 0xc0, !PT ;  /* 0x0000001f1dff7812 */ /* 0x000fe2000780c0ff */
[----:B------:R-:W-:-:S04]  /*9be0*/  IMAD.MOV.U32 R3, RZ, RZ, 0x3000 ;  /* 0x00003000ff037424 */ /* 0x000fc800078e00ff */
[----:B------:R3:W-:Y:S08]  /*9bf0*/  SYNCS.ARRIVE.TRANS64 RZ, [UR38+0x17070], R3 ;  /* 0x01707003ffff79a7 */ /* 0x0007f00008000026 */
[----:B---3--:R-:W-:Y:S05]  /*9c00*/  @!P0 BRA `(.L_x_8927) ;  /* 0x0000000000048947 */ /* 0x008fea0003800000 */
[----:B------:R-:W-:Y:S01]  /*9c10*/  BPT.TRAP 0x1 ;  /* 0x000000040000795c */ /* 0x000fe20000300000 */
.L_x_8927:
        /* <DEDUP_REMOVED lines=28> */
.L_x_8982:
[----:B------:R-:W-:Y:S05]  /*9de0*/  @P1 BRA `(.L_x_8929) ;  /* 0x0000000000141947 */ /* 0x000fea0003800000 */
[----:B------:R-:W-:Y:S01]  /*9df0*/  LOP3.LUT P0, RZ, R29, 0x1f, RZ, 0xc0, !PT ;  /* 0x0000001f1dff7812 */ /* 0x000fe2000780c0ff */
[----:B--23--:R-:W-:-:S04]  /*9e00*/  IMAD.MOV.U32 R2, RZ, RZ, 0x3000 ;  /* 0x00003000ff027424 */ /* 0x00cfc800078e00ff */
[----:B------:R4:W-:Y:S08]  /*9e10*/  SYNCS.ARRIVE.TRANS64 RZ, [UR38+0x17030], R2 ;  /* 0x01703002ffff79a7 */ /* 0x0009f00008000026 */
[----:B----4-:R-:W-:Y:S05]  /*9e20*/  @!P0 BRA `(.L_x_8929) ;  /* 0x0000000000048947 */ /* 0x010fea0003800000 */
[----:B------:R-:W-:Y:S01]  /*9e30*/  BPT.TRAP 0x1 ;  /* 0x000000040000795c */ /* 0x000fe20000300000 */
.L_x_8929:
        /* <DEDUP_REMOVED lines=28> */
[----:B----4-:R-:W-:-:S03]  /*a000*/  NOP ;  /* 0x0000000000007918 */ /* 0x010fc60000000000 */
.L_x_8923:
[----:B------:R-:W-:Y:S05]  /*a010*/  WARPSYNC.ALL ;  /* 0x0000000000007948 */ /* 0x000fea0003800000 */
[----:B------:R-:W-:Y:S01]  /*a020*/  UIADD3 UR5, UR38, 0xc400, URZ ;  /* 0x0000c40026057890 */ /* 0x000fe2000fffe03f */
[----:B------:R-:W-:Y:S01]  /*a030*/  BAR.SYNC.DEFER_BLOCKING 0x8, 0x200 ;  /* 0x0208000000007b1d */ /* 0x000fe20000010000 */
[----:B------:R-:W-:Y:S02]  /*a040*/  USHF.R.S32.HI UR4, URZ, 0x1f, UR36 ;  /* 0x0000001f3f047899 */ /* 0x000fe40008011424 */
[----:B------:R-:W-:-:S03]  /*a050*/  ULOP3.LUT UP0, URZ, UR5, 0x9f, URZ, 0xc0, !UPT ;  /* 0x0000009f053f7892 */ /* 0x000fc6000f80c03f */
[----:B------:R-:W-:Y:S02]  /*a060*/  ULDC.64 UR6, c[0x0][0x2d8] ;  /* 0x0000b60000067ab9 */ /* 0x000fe40000000a00 */
[----:B------:R-:W-:Y:S01]  /*a070*/  UIMAD UR4, UR4, UR6, URZ ;  /* 0x00000006040472a4 */ /* 0x000fe2000f8e023f */
[----:B------:R-:W-:Y:S01]  /*a080*/  PLOP3.LUT P0, PT, PT, PT, UP0, 0x80, 0x0 ;  /* 0x000000000000781c */ /* 0x000fe20003f0f008 */
[----:B------:R-:W-:Y:S02]  /*a090*/  UIMAD.WIDE.U32 UR46, UR36, UR6, URZ ;  /* 0x00000006242e72a5 */ /* 0x000fe4000f8e003f */
[----:B------:R-:W-:-:S04]  /*a0a0*/  UIMAD UR4, UR36, UR7, UR4 ;  /* 0x00000007240472a4 */ /* 0x000fc8000f8e0204 */
[----:B------:R-:W-:-:S06]  /*a0b0*/  UIADD3 UR43, UR47, UR4, URZ ;  /* 0x000000042f2b7290 */ /* 0x000fcc000fffe03f */
[----:B------:R-:W-:Y:S06]  /*a0c0*/  @!P0 BRA `(.L_x_8930) ;  /* 0x0000000000408947 */ /* 0x000fec0003800000 */
[----:B--23--:R-:W-:Y:S01]  /*a0d0*/  MOV R2, 0x0 ;  /* 0x0000000000027802 */ /* 0x00cfe20000000f00 */
[----:B------:R-:W-:Y:S01]  /*a0e0*/  ULDC.64 UR6, c[0x4][0x1c8] ;  /* 0x0100720000067ab9 */ /* 0x000fe20000000a00 */
[----:B------:R-:W-:Y:S01]  /*a0f0*/  ULDC.64 UR8, c[0x4][0x1d0] ;  /* 0x0100740000087ab9 */ /* 0x000fe20000000a00 */
[----:B------:R-:W-:Y:S01]  /*a100*/  ULDC.64 UR4, c[0x4][0x60] ;  /* 0x0100180000047ab9 */ /* 0x000fe20000000a00 */
[----:B-1----:R-:W-:Y:S01]  /*a110*/  IMAD.U32 R4, RZ, RZ, UR6 ;  /* 0x00000006ff047e24 */ /* 0x002fe2000f8e00ff */
        /* <DEDUP_REMOVED lines=9> */
[----:B0-----:R-:W-:-:S07]  /*a1b0*/  LEPC R20, `(.L_x_8930) ;  /* 0x000000001014794e */ /* 0x001fce0000000000 */
[----:B-1----:R-:W-:Y:S05]  /*a1c0*/  CALL.ABS.NOINC R2 ;  /* 0x0000000002007343 */ /* 0x002fea0003c00000 */
.L_x_8930:
[----:B------:R-:W4:Y:S01]  /*a1d0*/  LDC R10, c[0x0][0x448] ;  /* 0x00011200ff0a7b82 */ /* 0x000f220000000800 */
[----:B--23--:R-:W-:Y:S01]  /*a1e0*/  SHF.R.U32.HI R2, RZ, 0x1, R29 ;  /* 0x00000001ff027819 */ /* 0x00cfe2000001161d */
[----:B0-----:R-:W-:Y:S01]  /*a1f0*/  IMAD.SHL.U32 R20, R28, 0x10, RZ ;  /* 0x000000101c147824 */ /* 0x001fe200078e00ff */
[----:B------:R-:W0:Y:S01]  /*a200*/  S2R R21, SR_CTAID.Z ;  /* 0x0000000000157919 */ /* 0x000e220000002700 */
[----:B------:R-:W-:Y:S01]  /*a210*/  SHF.R.U32.HI R9, RZ, 0x1, R28 ;  /* 0x00000001ff097819 */ /* 0x000fe2000001161c */
[----:B------:R-:W-:Y:S01]  /*a220*/  UMOV UR42, UR46 ;  /* 0x0000002e002a7c82 */ /* 0x000fe20008000000 */
[----:B------:R-:W-:Y:S01]  /*a230*/  IMAD.SHL.U32 R0, R2, 0x20, RZ ;  /* 0x0000002002007824 */ /* 0x000fe200078e00ff */
[----:B------:R-:W-:Y:S01]  /*a240*/  ULDC.64 UR4, c[0x0][0x2d0] ;  /* 0x0000b40000047ab9 */ /* 0x000fe20000000a00 */
[----:B------:R-:W-:Y:S01]  /*a250*/  IMAD.SHL.U32 R2, R29, 0x10, RZ ;  /* 0x000000101d027824 */ /* 0x000fe200078e00ff */
[----:B------:R-:W-:Y:S01]  /*a260*/  ULDC.64 UR6, c[0x0][0x2c8] ;  /* 0x0000b20000067ab9 */ /* 0x000fe20000000a00 */
[----:B------:R-:W-:Y:S01]  /*a270*/  ULDC.64 UR8, c[0x0][0x280] ;  /* 0x0000a00000087ab9 */ /* 0x000fe20000000a00 */
[----:B------:R-:W-:-:S02]  /*a280*/  LOP3.LUT R0, R0, 0x60, RZ, 0xc0, !PT ;  /* 0x0000006000007812 */ /* 0x000fc400078ec0ff */
[----:B------:R-:W-:Y:S01]  /*a290*/  LOP3.LUT R6, R2, 0x10, RZ, 0xc0, !PT ;  /* 0x0000001002067812 */ /* 0x000fe200078ec0ff */
[C---:B------:R-:W-:Y:S01]  /*a2a0*/  IMAD.SHL.U32 R2, R17.reuse, 0x10, RZ ;  /* 0x0000001011027824 */ /* 0x040fe200078e00ff */
[----:B------:R-:W-:Y:S02]  /*a2b0*/  LOP3.LUT R0, R0, 0x700, R20, 0xf8, !PT ;  /* 0x0000070000007812 */ /* 0x000fe400078ef814 */
[----:B------:R-:W1:Y:S01]  /*a2c0*/  S2R R20, SR_CTAID.X ;  /* 0x0000000000147919 */ /* 0x000e620000002500 */
[----:B------:R-:W-:-:S05]  /*a2d0*/  IMAD R17, R17, 0x80, R6 ;  /* 0x0000008011117824 */ /* 0x000fca00078e0206 */
[----:B------:R-:W-:Y:S01]  /*a2e0*/  LOP3.LUT R0, R0, R17, R2, 0xf6, !PT ;  /* 0x0000001100007212 */ /* 0x000fe200078ef602 */
[----:B------:R-:W-:Y:S01]  /*a2f0*/  IMAD.SHL.U32 R2, R29, 0x40, RZ ;  /* 0x000000401d027824 */ /* 0x000fe200078e00ff */
[----:B----4-:R-:W-:-:S04]  /*a300*/  ISETP.NE.AND P0, PT, R10, 0x1, PT ;  /* 0x000000010a00780c */ /* 0x010fc80003f05270 */
[----:B------:R-:W-:Y:S02]  /*a310*/  LOP3.LUT R2, R9, 0x40, R2, 0xf8, !PT ;  /* 0x0000004009027812 */ /* 0x000fe400078ef802 */
[----:B0-----:R-:W-:Y:S02]  /*a320*/  SHF.R.S32.HI R12, RZ, 0x1f, R21 ;  /* 0x0000001fff0c7819 */ /* 0x001fe40000011415 */
[----:B------:R-:W0:Y:S05]  /*a330*/  S2R R21, SR_CTAID.Z ;  /* 0x0000000000157919 */ /* 0x000e2a0000002700 */
[----:B------:R-:W2:Y:S08]  /*a340*/  @P0 LDC R8, c[0x0][0x44c] ;  /* 0x00011300ff080b82 */ /* 0x000eb00000000800 */
[----:B------:R-:W3:Y:S01]  /*a350*/  @P0 LDC R7, c[0x0][0x450] ;  /* 0x00011400ff070b82 */ /* 0x000ee20000000800 */
[----:B-1----:R-:W-:-:S04]  /*a360*/  IMAD R5, R20, 0xc0, R2 ;  /* 0x000000c014057824 */ /* 0x002fc800078e0202 */
[----:B------:R-:W-:-:S03]  /*a370*/  IMAD.MOV.U32 R11, RZ, RZ, R5 ;  /* 0x000000ffff0b7224 */ /* 0x000fc600078e0005 */
[----:B------:R-:W1:Y:S08]  /*a380*/  @P0 LDC R13, c[0x0][0x44c] ;  /* 0x00011300ff0d0b82 */ /* 0x000e700000000800 */
[----:B------:R-:W4:Y:S01]  /*a390*/  @P0 LDC R4, c[0x0][0x450] ;  /* 0x00011400ff040b82 */ /* 0x000f220000000800 */
[----:B--2---:R-:W-:-:S07]  /*a3a0*/  @P0 IMAD.HI.U32 R8, R5, R8, RZ ;  /* 0x0000000805080227 */ /* 0x004fce00078e00ff */
[----:B------:R-:W2:Y:S01]  /*a3b0*/  LDC.64 R2, c[0x0][0x2e0] ;  /* 0x0000b800ff027b82 */ /* 0x000ea20000000a00 */
[----:B---3--:R-:W-:Y:S01]  /*a3c0*/  @P0 SHF.R.U32.HI R11, RZ, R7, R8 ;  /* 0x00000007ff0b0219 */ /* 0x008fe20000011608 */
[----:B------:R-:W-:-:S04]  /*a3d0*/  VIADD R8, R5, 0x80 ;  /* 0x0000008005087836 */ /* 0x000fc80000000000 */
[----:B------:R-:W-:Y:S02]  /*a3e0*/  IMAD.MOV.U32 R7, RZ, RZ, R8 ;  /* 0x000000ffff077224 */ /* 0x000fe400078e0008 */
[----:B-1----:R-:W-:-:S05]  /*a3f0*/  @P0 IMAD.HI.U32 R13, R8, R13, RZ ;  /* 0x0000000d080d0227 */ /* 0x002fca00078e00ff */
[----:B----4-:R-:W-:Y:S01]  /*a400*/  @P0 SHF.R.U32.HI R7, RZ, R4, R13 ;  /* 0x00000004ff070219 */ /* 0x010fe2000001160d */
[----:B--2---:R-:W-:-:S04]  /*a410*/  IMAD R4, R12, R2, RZ ;  /* 0x000000020c047224 */ /* 0x004fc800078e02ff */
[C---:B0-----:R-:W-:Y:S01]  /*a420*/  IMAD R13, R21.reuse, R3, R4 ;  /* 0x00000003150d7224 */ /* 0x041fe200078e0204 */
[----:B------:R-:W-:Y:S01]  /*a430*/  SHF.R.S32.HI R4, RZ, 0x1f, R11 ;  /* 0x0000001fff047819 */ /* 0x000fe2000001140b */
[----:B------:R-:W-:-:S04]  /*a440*/  IMAD.WIDE.U32 R2, R21, R2, UR42 ;  /* 0x0000002a15027e25 */ /* 0x000fc8000f8e0002 */
[----:B------:R-:W-:Y:S01]  /*a450*/  IMAD R4, R4, UR4, RZ ;  /* 0x0000000404047c24 */ /* 0x000fe2000f8e02ff */
[----:B------:R-:W-:Y:S01]  /*a460*/  IADD3 R3, R3, R13, RZ ;  /* 0x0000000d03037210 */ /* 0x000fe20007ffe0ff */
[----:B------:R-:W-:Y:S02]  /*a470*/  IMAD.MOV R13, RZ, RZ, -R11 ;  /* 0x000000ffff0d7224 */ /* 0x000fe400078e0a0b */
[C---:B------:R-:W-:Y:S02]  /*a480*/  IMAD R15, R11.reuse, UR5, R4 ;  /* 0x000000050b0f7c24 */ /* 0x040fe4000f8e0204 */
[----:B------:R-:W-:Y:S02]  /*a490*/  IMAD R13, R10, R13, R5 ;  /* 0x0000000d0a0d7224 */ /* 0x000fe400078e0205 */
[----:B------:R-:W-:-:S03]  /*a4a0*/  IMAD.WIDE.U32 R4, R11, UR4, R2 ;  /* 0x000000040b047c25 */ /* 0x000fc6000f8e0002 */
[----:B------:R-:W-:Y:S01]  /*a4b0*/  SHF.R.S32.HI R11, RZ, 0x1f, R13 ;  /* 0x0000001fff0b7819 */ /* 0x000fe2000001140d */
[----:B------:R-:W-:Y:S02]  /*a4c0*/  IMAD.IADD R5, R5, 0x1, R15 ;  /* 0x0000000105057824 */ /* 0x000fe400078e020f */
[----:B------:R-:W-:-:S04]  /*a4d0*/  IMAD.WIDE.U32 R2, R7, UR4, R2 ;  /* 0x0000000407027c25 */ /* 0x000fc8000f8e0002 */
[----:B------:R-:W-:Y:S02]  /*a4e0*/  IMAD R12, R11, UR6, RZ ;  /* 0x000000060b0c7c24 */ /* 0x000fe4000f8e02ff */
[----:B------:R-:W-:-:S04]  /*a4f0*/  IMAD.WIDE.U32 R4, R13, UR6, R4 ;  /* 0x000000060d047c25 */ /* 0x000fc8000f8e0004 */
[----:B------:R-:W-:Y:S01]  /*a500*/  IMAD R13, R13, UR7, R12 ;  /* 0x000000070d0d7c24 */ /* 0x000fe2000f8e020c */
[--C-:B------:R-:W-:Y:S01]  /*a510*/  SHF.R.S32.HI R12, RZ, 0x1f, R7.reuse ;  /* 0x0000001fff0c7819 */ /* 0x100fe20000011407 */
[----:B------:R-:W-:Y:S01]  /*a520*/  IMAD.MOV R11, RZ, RZ, -R7 ;  /* 0x000000ffff0b7224 */ /* 0x000fe200078e0a07 */
[----:B------:R-:W-:-:S03]  /*a530*/  IADD3 R4, P0, R4, UR8, RZ ;  /* 0x0000000804047c10 */ /* 0x000fc6000ff1e0ff */
[----:B------:R-:W-:Y:S01]  /*a540*/  IMAD R11, R10, R11, R8 ;  /* 0x0000000b0a0b7224 */ /* 0x000fe200078e0208 */
[----:B------:R-:W-:Y:S01]  /*a550*/  IADD3.X R5, R5, UR9, R13, P0, !PT ;  /* 0x0000000905057c10 */ /* 0x000fe200087fe40d */
[----:B------:R-:W-:Y:S01]  /*a560*/  IMAD R12, R12, UR4, RZ ;  /* 0x000000040c0c7c24 */ /* 0x000fe2000f8e02ff */
[----:B------:R-:W-:Y:S02]  /*a570*/  ULDC UR4, c[0x0][0x2b8] ;  /* 0x0000ae0000047ab9 */ /* 0x000fe40000000800 */
[----:B------:R-:W-:Y:S01]  /*a580*/  ISETP.GE.AND P2, PT, R6, UR4, PT ;  /* 0x0000000406007c0c */ /* 0x000fe2000bf46270 */
[----:B------:R-:W-:Y:S01]  /*a590*/  IMAD R13, R7, UR5, R12 ;  /* 0x00000005070d7c24 */ /* 0x000fe2000f8e020c */
[----:B------:R-:W-:-:S03]  /*a5a0*/  SHF.R.S32.HI R7, RZ, 0x1f, R11 ;  /* 0x0000001fff077819 */ /* 0x000fc6000001140b */
[----:B------:R-:W-:Y:S02]  /*a5b0*/  IMAD.IADD R3, R3, 0x1, R13 ;  /* 0x0000000103037824 */ /* 0x000fe400078e020d */
[----:B------:R-:W-:Y:S01]  /*a5c0*/  IMAD R8, R7, UR6, RZ ;  /* 0x0000000607087c24 */ /* 0x000fe2000f8e02ff */
[----:B------:R-:W-:Y:S01]  /*a5d0*/  LOP3.LUT R7, R6, 0x20, RZ, 0xfc, !PT ;  /* 0x0000002006077812 */ /* 0x000fe200078efcff */
[----:B------:R-:W-:-:S03]  /*a5e0*/  IMAD.WIDE.U32 R2, R11, UR6, R2 ;  /* 0x000000060b027c25 */ /* 0x000fc6000f8e0002 */
[----:B------:R-:W-:Y:S01]  /*a5f0*/  ISETP.GE.AND P0, PT, R7, UR4, PT ;  /* 0x0000000407007c0c */ /* 0x000fe2000bf06270 */
[----:B------:R-:W-:Y:S01]  /*a600*/  IMAD R13, R11, UR7, R8 ;  /* 0x000000070b0d7c24 */ /* 0x000fe2000f8e0208 */
[----:B------:R-:W-:-:S04]  /*a610*/  LOP3.LUT R7, R6, 0x40, RZ, 0xfc, !PT ;  /* 0x0000004006077812 */ /* 0x000fc800078efcff */
[----:B------:R-:W-:Y:S01]  /*a620*/  ISETP.GE.AND P1, PT, R7, UR4, PT ;  /* 0x0000000407007c0c */ /* 0x000fe2000bf26270 */
[----:B------:R-:W-:Y:S01]  /*a630*/  UMOV UR4, 0xffffffff ;  /* 0xffffffff00047882 */ /* 0x000fe20000000000 */
[----:B------:R-:W-:-:S04]  /*a640*/  IADD3 R7, P3, R2, UR8, RZ ;  /* 0x0000000802077c10 */ /* 0x000fc8000ff7e0ff */
[----:B------:R-:W-:Y:S01]  /*a650*/  IADD3.X R8, R3, UR9, R13, P3, !PT ;  /* 0x0000000903087c10 */ /* 0x000fe20009ffe40d */
[----:B------:R-:W-:Y:S08]  /*a660*/  BRA.DIV UR4, `(.L_x_8931) ;  /* 0x0000001e04d87947 */ /* 0x000ff0000b800000 */
[----:B------:R-:W0:Y:S01]  /*a670*/  S2R R2, SR_CTAID.X ;  /* 0x0000000000027919 */ /* 0x000e220000002500 */
[----:B------:R-:W-:Y:S02]  /*a680*/  ULDC UR4, c[0x0][0x288] ;  /* 0x0000a20000047ab9 */ /* 0x000fe40000000800 */
[----:B------:R-:W-:Y:S01]  /*a690*/  IMAD R10, R10, UR4, RZ ;  /* 0x000000040a0a7c24 */ /* 0x000fe2000f8e02ff */
[----:B------:R-:W1:Y:S04]  /*a6a0*/  SHFL.IDX PT, R3, R4, RZ, 0x1e1f ;  /* 0x001e1fff04037589 */ /* 0x000e6800000e0000 */
[----:B------:R-:W-:Y:S04]  /*a6b0*/  SHFL.IDX PT, R14, R4, 0x1, 0x1e1f ;  /* 0x003e1f00040e7f89 */ /* 0x000fe800000e0000 */
[----:B------:R-:W-:Y:S04]  /*a6c0*/  SHFL.IDX PT, R17, R5, 0x1, 0x1e1f ;  /* 0x003e1f0005117f89 */ /* 0x000fe800000e0000 */
[----:B------:R-:W-:Y:S01]  /*a6d0*/  SHFL.IDX PT, R8, R8, RZ, 0x1e1f ;  /* 0x001e1fff08087589 */ /* 0x000fe200000e0000 */
[----:B0-----:R-:W-:-:S03]  /*a6e0*/  IMAD R9, R2, 0xc0, R9 ;  /* 0x000000c002097824 */ /* 0x001fc600078e0209 */
[----:B------:R-:W0:Y:S01]  /*a6f0*/  SHFL.IDX PT, R2, R5, RZ, 0x1e1f ;  /* 0x001e1fff05027589 */ /* 0x000e2200000e0000 */
[C---:B------:R-:W-:Y:S01]  /*a700*/  VIADD R11, R9.reuse, 0x40 ;  /* 0x00000040090b7836 */ /* 0x040fe20000000000 */
[----:B------:R-:W-:-:S13]  /*a710*/  ISETP.GE.AND P3, PT, R9, R10, PT ;  /* 0x0000000a0900720c */ /* 0x000fda0003f66270 */
[----:B-1----:R-:W-:Y:S01]  /*a720*/  @!P3 IADD3 R20, P4, R6, R3, RZ ;  /* 0x000000030614b210 */ /* 0x002fe20007f9e0ff */
[----:B------:R-:W-:-:S04]  /*a730*/  @!P3 VIADD R21, R0, UR38 ;  /* 0x000000260015bc36 */ /* 0x000fc80008000000 */
[----:B0-----:R-:W-:Y:S01]  /*a740*/  @!P3 IMAD.X R3, RZ, RZ, R2, P4 ;  /* 0x000000ffff03b224 */ /* 0x001fe200020e0602 */
[----:B------:R-:W-:Y:S01]  /*a750*/  ISETP.GE.AND P4, PT, R11, R10, PT ;  /* 0x0000000a0b00720c */ /* 0x000fe20003f86270 */
[----:B------:R-:W-:-:S05]  /*a760*/  @!P3 IMAD.MOV.U32 R2, RZ, RZ, R20 ;  /* 0x000000ffff02b224 */ /* 0x000fca00078e0014 */
[----:B------:R-:W-:Y:S04]  /*a770*/  @!P3 LDGSTS.E.BYPASS.LTC128B.128 [R21+0xc400], desc[UR44][R2.64], !P2 ;  /* 0x0c4000000215bfae */ /* 0x000fe8000d101d6c */
[----:B------:R-:W-:Y:S03]  /*a780*/  @!P3 LDGSTS.E.BYPASS.LTC128B.128 [R21+0xdc00], desc[UR44][R2.64+0x20], !P0 ;  /* 0x0dc000200215bfae */ /* 0x000fe6000c101d6c */
[----:B------:R-:W-:Y:S01]  /*a790*/  @!P4 VIADD R5, R0, UR38 ;  /* 0x000000260005cc36 */ /* 0x000fe20008000000 */
[----:B------:R0:W-:Y:S01]  /*a7a0*/  @!P3 LDGSTS.E.BYPASS.LTC128B.128 [R21+0xf400], desc[UR44][R2.64+0x40], !P1 ;  /* 0x0f4000400215bfae */ /* 0x0001e2000c901d6c */
[----:B------:R-:W-:-:S05]  /*a7b0*/  @!P4 IADD3 R14, P3, R6, R14, RZ ;  /* 0x0000000e060ec210 */ /* 0x000fca0007f7e0ff */
[----:B------:R-:W-:Y:S01]  /*a7c0*/  @!P4 IMAD.X R17, RZ, RZ, R17, P3 ;  /* 0x000000ffff11c224 */ /* 0x000fe200018e0611 */
[----:B0-----:R-:W-:-:S03]  /*a7d0*/  @!P4 MOV R2, R14 ;  /* 0x0000000e0002c202 */ /* 0x001fc60000000f00 */
[----:B------:R-:W-:Y:S01]  /*a7e0*/  @!P4 IMAD.MOV.U32 R3, RZ, RZ, R17 ;  /* 0x000000ffff03c224 */ /* 0x000fe200078e0011 */
[----:B------:R0:W1:Y:S04]  /*a7f0*/  SHFL.IDX PT, R14, R7, RZ, 0x1e1f ;  /* 0x001e1fff070e7589 */ /* 0x00006800000e0000 */
[----:B------:R0:W-:Y:S04]  /*a800*/  @!P4 LDGSTS.E.BYPASS.LTC128B.128 [R5+0xcc00], desc[UR44][R2.64], !P2 ;  /* 0x0cc000000205cfae */ /* 0x0001e8000d101d6c */
[----:B------:R0:W-:Y:S04]  /*a810*/  @!P4 LDGSTS.E.BYPASS.LTC128B.128 [R5+0xe400], desc[UR44][R2.64+0x20], !P0 ;  /* 0x0e4000200205cfae */ /* 0x0001e8000c101d6c */
[----:B------:R0:W-:Y:S02]  /*a820*/  @!P4 LDGSTS.E.BYPASS.LTC128B.128 [R5+0xfc00], desc[UR44][R2.64+0x40], !P1 ;  /* 0x0fc000400205cfae */ /* 0x0001e4000c901d6c */
.L_x_8989:
[----:B------:R-:W-:Y:S01]  /*a830*/  VIADD R9, R9, 0x80 ;  /* 0x0000008009097836 */ /* 0x000fe20000000000 */
[----:B------:R-:W-:Y:S01]  /*a840*/  BSSY B0, `(.L_x_8932) ;  /* 0x000000e000007945 */ /* 0x000fe20003800000 */
[----:B------:R-:W-:-:S03]  /*a850*/  IMAD.MOV.U32 R4, RZ, RZ, 0x1 ;  /* 0x00000001ff047424 */ /* 0x000fc600078e00ff */
[----:B------:R-:W-:Y:S02]  /*a860*/  ISETP.GE.AND P3, PT, R9, R10, PT ;  /* 0x0000000a0900720c */ /* 0x000fe40003f66270 */
[----:B------:R-:W-:-:S11]  /*a870*/  SHF.L.U32 R4, R4, 0x1f, RZ ;  /* 0x0000001f04047819 */ /* 0x000fd600000006ff */
[----:B------:R-:W-:Y:S05]  /*a880*/  @P3 BRA `(.L_x_8933) ;  /* 0x0000000000243947 */ /* 0x000fea0003800000 */
[----:B01----:R-:W-:Y:S01]  /*a890*/  IADD3 R2, P3, R6, R14, RZ ;  /* 0x0000000e06027210 */ /* 0x003fe20007f7e0ff */
        /* <DEDUP_REMOVED lines=8> */
.L_x_8933:
[----:B------:R-:W-:Y:S05]  /*a920*/  BSYNC B0 ;  /* 0x0000000000007941 */ /* 0x000fea0003800000 */
.L_x_8932:
[----:B------:R-:W-:Y:S01]  /*a930*/  NOP ;  /* 0x0000000000007918 */ /* 0x000fe20000000000 */
[----:B------:R-:W-:Y:S01]  /*a940*/  SYNCS.ARRIVE.TRANS64.RED.A0T1 RZ, [UR38+0x17000], RZ ;  /* 0x017000ffffff79a7 */ /* 0x000fe20008200426 */
[----:B------:R-:W-:Y:S01]  /*a950*/  ARRIVES.LDGSTSBAR.64.TRANSCNT [UR38+0x17000] ;  /* 0x01700000ff0079b0 */ /* 0x000fe20008000aa6 */
[----:B------:R-:W-:Y:S01]  /*a960*/  NOP ;  /* 0x0000000000007918 */ /* 0x000fe20000000000 */
[----:B------:R-:W-:Y:S01]  /*a970*/  SYNCS.ARRIVE.TRANS64.A1T0 RZ, [UR38+0x17000], RZ ;  /* 0x017000ffffff79a7 */ /* 0x000fe20008100026 */
[----:B------:R-:W3:Y:S02]  /*a980*/  SYNCS.PHASECHK.TRANS64.TRYWAIT P0, [UR38+0x17020], R4 ;  /* 0x01702004ff0075a7 */ /* 0x000ee40008000166 */
[----:B---3--:R-:W-:Y:S05]  /*a990*/  @!P0 BRA `(.L_x_8934) ;  /* 0x0000002000008947 */ /* 0x008fea0003800000 */
.L_x_8990:
[----:B------:R-:W-:Y:S01]  /*a9a0*/  UIADD3 UR4, UR39, -0x2, URZ ;  /* 0xfffffffe27047890 */ /* 0x000fe2000fffe03f */
[----:B-1----:R-:W-:-:S03]  /*a9b0*/  IMAD.MOV.U32 R14, RZ, RZ, 0x1 ;  /* 0x00000001ff0e7424 */ /* 0x002fc600078e00ff */
[----:B------:R-:W-:-:S06]  /*a9c0*/  UISETP.GE.AND UP0, UPT, UR4, UR40, UPT ;  /* 0x000000280400728c */ /* 0x000fcc000bf06270 */
[----:B------:R-:W-:-:S13]  /*a9d0*/  PLOP3.LUT P0, PT, PT, PT, UP0, 0x80, 0x0 ;  /* 0x000000000000781c */ /* 0x000fda0003f0f008 */
[----:B------:R-:W-:Y:S05]  /*a9e0*/  @!P0 BRA `(.L_x_8935) ;  /* 0x0000000c00d48947 */ /* 0x000fea0003800000 */
[----:B------:R-:W-:Y:S01]  /*a9f0*/  LOP3.LUT R20, R29, 0x1f, RZ, 0xc0, !PT ;  /* 0x0000001f1d147812 */ /* 0x000fe200078ec0ff */
[----:B------:R-:W-:Y:S01]  /*aa00*/  IMAD.U32 R21, RZ, RZ, UR41 ;  /* 0x00000029ff157e24 */ /* 0x000fe2000f8e00ff */
[----:B---3--:R-:W-:Y:S01]  /*aa10*/  MOV R4, 0x1 ;  /* 0x0000000100047802 */ /* 0x008fe20000000f00 */
[----:B------:R-:W-:Y:S02]  /*aa20*/  IMAD.U32 R29, RZ, RZ, UR41 ;  /* 0x00000029ff1d7e24 */ /* 0x000fe4000f8e00ff */
[----:B------:R-:W-:Y:S01]  /*aa30*/  IMAD.U32 R0, RZ, RZ, UR4 ;  /* 0x00000004ff007e24 */ /* 0x000fe2000f8e00ff */
[----:B------:R-:W-:Y:S01]  /*aa40*/  LOP3.LUT R21, R21, 0x1, RZ, 0xfc, !PT ;  /* 0x0000000115157812 */ /* 0x000fe200078efcff */
[----:B------:R-:W-:Y:S01]  /*aa50*/  IMAD.IADD R15, R27, 0x1, R18 ;  /* 0x000000011b0f7824 */ /* 0x000fe200078e0212 */
[----:B------:R-:W-:Y:S01]  /*aa60*/  LOP3.LUT R29, R29, 0x2, RZ, 0xfc, !PT ;  /* 0x000000021d1d7812 */ /* 0x000fe200078efcff */
[----:B0-2---:R-:W-:-:S07]  /*aa70*/  IMAD.MOV.U32 R5, RZ, RZ, RZ ;  /* 0x000000ffff057224 */ /* 0x005fce00078e00ff */
.L_x_8956:
        /* <DEDUP_REMOVED lines=11> */
[----:B------:R-:W0:Y:S01]  /*ab30*/  LDC R6, c[0x0][0x43c] ;  /* 0x00010f00ff067b82 */ /* 0x000e220000000800 */
[----:B------:R-:W-:Y:S01]  /*ab40*/  IMAD.MOV.U32 R7, RZ, RZ, R0 ;  /* 0x000000ffff077224 */ /* 0x000fe200078e0000 */
[----:B------:R-:W-:-:S06]  /*ab50*/  ULDC.64 UR4, c[0x0][0x428] ;  /* 0x00010a0000047ab9 */ /* 0x000fcc0000000a00 */
[----:B------:R-:W1:Y:S01]  /*ab60*/  LDC.64 R16, c[0x0][0x418] ;  /* 0x00010600ff107b82 */ /* 0x000e620000000a00 */
[----:B0-----:R-:W-:-:S13]  /*ab70*/  ISETP.NE.AND P0, PT, R6, 0x1, PT ;  /* 0x000000010600780c */ /* 0x001fda0003f05270 */
[----:B------:R-:W0:Y:S02]  /*ab80*/  @P0 LDC.64 R2, c[0x0][0x440] ;  /* 0x00011000ff020b82 */ /* 0x000e240000000a00 */
[----:B0-----:R-:W-:-:S05]  /*ab90*/  @P0 IMAD.HI.U32 R2, R0, R2, RZ ;  /* 0x0000000200020227 */ /* 0x001fca00078e00ff */
[----:B------:R-:W-:Y:S01]  /*aba0*/  @P0 SHF.R.U32.HI R7, RZ, R3, R2 ;  /* 0x00000003ff070219 */ /* 0x000fe20000011602 */
[----:B------:R-:W-:-:S03]  /*abb0*/  IMAD R2, R24, UR4, RZ ;  /* 0x0000000418027c24 */ /* 0x000fc6000f8e02ff */
[--C-:B------:R-:W-:Y:S01]  /*abc0*/  SHF.R.S32.HI R3, RZ, 0x1f, R7.reuse ;  /* 0x0000001fff037819 */ /* 0x100fe20000011407 */
[----:B------:R-:W-:Y:S02]  /*abd0*/  IMAD R9, R23, UR5, R2 ;  /* 0x0000000517097c24 */ /* 0x000fe4000f8e0202 */
[----:B------:R-:W-:-:S04]  /*abe0*/  IMAD.MOV.U32 R2, RZ, RZ, R7 ;  /* 0x000000ffff027224 */ /* 0x000fc800078e0007 */
[----:B------:R-:W-:-:S04]  /*abf0*/  IMAD.WIDE.U32 R2, R23, UR4, R2 ;  /* 0x0000000417027c25 */ /* 0x000fc8000f8e0002 */
[----:B------:R-:W-:Y:S01]  /*ac00*/  IMAD.IADD R3, R9, 0x1, R3 ;  /* 0x0000000109037824 */ /* 0x000fe200078e0203 */
[----:B-1----:R-:W-:-:S04]  /*ac10*/  LEA R16, P0, R2, R16, 0x2 ;  /* 0x0000001002107211 */ /* 0x002fc800078010ff */
[----:B------:R-:W-:-:S05]  /*ac20*/  LEA.HI.X R17, R2, R17, R3, 0x2, P0 ;  /* 0x0000001102117211 */ /* 0x000fca00000f1403 */
[----:B------:R0:W5:Y:S01]  /*ac30*/  LDG.E R16, desc[UR44][R16.64] ;  /* 0x0000002c10107981 */ /* 0x000162000c1e1900 */
[----:B------:R-:W-:-:S04]  /*ac40*/  IMAD.MOV R3, RZ, RZ, -R7 ;  /* 0x000000ffff037224 */ /* 0x000fc800078e0a07 */
[----:B------:R-:W-:-:S07]  /*ac50*/  IMAD R2, R6, R3, R0 ;  /* 0x0000000306027224 */ /* 0x000fce00078e0200 */
.L_x_8938:
[----:B------:R-:W-:Y:S02]  /*ac60*/  LEA R6, R13, UR38, 0x3 ;  /* 0x000000260d067c11 */ /* 0x000fe4000f8e18ff */
[----:B------:R-:W-:Y:S02]  /*ac70*/  SHF.L.U32 R3, R14, 0x1f, RZ ;  /* 0x0000001f0e037819 */ /* 0x000fe400000006ff */
[----:B------:R-:W-:Y:S02]  /*ac80*/  ISETP.NE.AND P1, PT, R28, RZ, PT ;  /* 0x000000ff1c00720c */ /* 0x000fe40003f25270 */
[----:B------:R-:W1:Y:S02]  /*ac90*/  SYNCS.PHASECHK.TRANS64.TRYWAIT P0, [R6+URZ+0x17080], R3 ;  /* 0x01708003060075a7 */ /* 0x000e64000800017f */
[----:B-1----:R-:W-:Y:S09]  /*aca0*/  @!P0 BRA `(.L_x_8939) ;  /* 0x0000001c00508947 */ /* 0x002ff20003800000 */
.L_x_8991:
[----:B------:R-:W-:Y:S04]  /*acb0*/  BSSY B1, `(.L_x_8940) ;  /* 0x0000007000017945 */ /* 0x000fe80003800000 */
[----:B------:R-:W-:Y:S05]  /*acc0*/  @P1 BRA `(.L_x_8941) ;  /* 0x0000000000141947 */ /* 0x000fea0003800000 */
[----:B------:R-:W-:Y:S01]  /*acd0*/  ISETP.NE.AND P0, PT, R20, RZ, PT ;  /* 0x000000ff1400720c */ /* 0x000fe20003f05270 */
[----:B------:R-:W-:-:S04]  /*ace0*/  IMAD.MOV.U32 R7, RZ, RZ, 0x3000 ;  /* 0x00003000ff077424 */ /* 0x000fc800078e00ff */
[----:B------:R2:W-:Y:S08]  /*acf0*/  SYNCS.ARRIVE.TRANS64 RZ, [R6+URZ+0x17070], R7 ;  /* 0x0170700706ff79a7 */ /* 0x0005f0000800003f */
[----:B------:R-:W-:Y:S05]  /*ad00*/  @!P0 BRA `(.L_x_8941) ;  /* 0x0000000000048947 */ /* 0x000fea0003800000 */
[----:B------:R-:W-:Y:S01]  /*ad10*/  BPT.TRAP 0x1 ;  /* 0x000000040000795c */ /* 0x000fe20000300000 */
.L_x_8941:
[----:B------:R-:W-:Y:S05]  /*ad20*/  BSYNC B1 ;  /* 0x0000000000017941 */ /* 0x000fea0003800000 */
.L_x_8940:
[----:B--2---:R-:W-:Y:S01]  /*ad30*/  IMAD R7, R13, 0x3000, R25 ;  /* 0x000030000d077824 */ /* 0x004fe200078e0219 */
[----:B------:R-:W-:Y:S01]  /*ad40*/  R2UR UR33, R6 ;  /* 0x00000000062172ca */ /* 0x000fe200000e0000 */
[----:B------:R-:W-:Y:S01]  /*ad50*/  IMAD.SHL.U32 R8, R2, 0x80, RZ ;  /* 0x0000008002087824 */ /* 0x000fe200078e00ff */
[----:B------:R-:W-:Y:S01]  /*ad60*/  ULDC.64 UR6, c[0x0][0x198] ;  /* 0x0000660000067ab9 */ /* 0x000fe20000000a00 */
[----:B------:R-:W-:Y:S01]  /*ad70*/  IMAD.MOV.U32 R9, RZ, RZ, RZ ;  /* 0x000000ffff097224 */ /* 0x000fe200078e00ff */
[----:B------:R-:W-:Y:S01]  /*ad80*/  R2UR UR4, R7 ;  /* 0x00000000070472ca */ /* 0x000fe200000e0000 */
[----:B------:R-:W-:Y:S01]  /*ad90*/  UIADD3 UR6, UP0, UR6, 0x470, URZ ;  /* 0x0000047006067890 */ /* 0x000fe2000ff1e03f */
[----:B------:R-:W-:Y:S01]  /*ada0*/  R2UR UR35, R8 ;  /* 0x00000000082372ca */ /* 0x000fe200000e0000 */
[----:B------:R-:W-:Y:S01]  /*adb0*/  UMOV UR8, 0x0 ;  /* 0x0000000000087882 */ /* 0x000fe20000000000 */
[----:B------:R-:W-:Y:S01]  /*adc0*/  R2UR UR34, R9 ;  /* 0x00000000092272ca */ /* 0x000fe200000e0000 */
[----:B------:R-:W-:Y:S01]  /*add0*/  UIADD3.X UR7, URZ, UR7, URZ, UP0, !UPT ;  /* 0x000000073f077290 */ /* 0x000fe200087fe43f */
[----:B------:R-:W-:Y:S01]  /*ade0*/  PLOP3.LUT P0, PT, PT, PT, PT, 0x80, 0x0 ;  /* 0x000000000000781c */ /* 0x000fe20003f0f070 */
[----:B------:R-:W-:-:S02]  /*adf0*/  UMOV UR9, 0x14f00000 ;  /* 0x14f0000000097882 */ /* 0x000fc40000000000 */
[----:B------:R-:W-:-:S04]  /*ae00*/  UIADD3 UR33, UR33, 0x17070, URZ ;  /* 0x0001707021217890 */ /* 0x000fc8000fffe03f */
[----:B------:R-:W-:-:S12]  /*ae10*/  UIADD3 UR32, UR4, 0x6400, URZ ;  /* 0x0000640004207890 */ /* 0x000fd8000fffe03f */
.L_x_8942:
[----:B------:R-:W-:-:S13]  /*ae20*/  @P0 ELECT P2, URZ, PT ;  /* 0x00000000003f082f */ /* 0x000fda0003840000 */
[----:B-----5:R-:W-:Y:S02]  /*ae30*/  @P2 R2UR UR37, R16 ;  /* 0x00000000102522ca */ /* 0x020fe400000e0000 */
[----:B------:R-:W-:-:S11]  /*ae40*/  @P2 PLOP3.LUT P0, PT, P2, PT, PT, 0x8, 0x0 ;  /* 0x000000000000281c */ /* 0x000fd6000170e170 */
[----:B------:R2:W-:Y:S01]  /*ae50*/  UTMALDG.4D [UR32], [UR6], desc[UR8] ;  /* 0x00000820060075b4 */ /* 0x0005e20008019000 */
[----:B------:R-:W-:Y:S01]  /*ae60*/  PLOP3.LUT P2, PT, PT, PT, PT, 0x8, 0x0 ;  /* 0x000000000000781c */ /* 0x000fe20003f4e170 */
[----:B--2---:R-:W-:-:S12]  /*ae70*/  @P0 BRA.U.ANY `(.L_x_8942) ;  /* 0xfffffffd00e80947 */ /* 0x004fd8000393ffff */
[----:B------:R-:W-:Y:S01]  /*ae80*/  MOV R10, 0x20 ;  /* 0x00000020000a7802 */ /* 0x000fe20000000f00 */
[----:B------:R-:W-:Y:S01]  /*ae90*/  UIADD3 UR8, UR4, 0x7400, URZ ;  /* 0x0000740004087890 */ /* 0x000fe2000fffe03f */
[----:B------:R-:W-:Y:S01]  /*aea0*/  R2UR UR11, R8 ;  /* 0x00000000080b72ca */ /* 0x000fe200000e0000 */
[----:B------:R-:W-:Y:S01]  /*aeb0*/  UMOV UR14, 0x0 ;  /* 0x00000000000e7882 */ /* 0x000fe20000000000 */
[----:B------:R-:W-:Y:S01]  /*aec0*/  R2UR UR10, R10 ;  /* 0x000000000a0a72ca */ /* 0x000fe200000e0000 */
[----:B------:R-:W-:Y:S01]  /*aed0*/  UMOV UR15, 0x14f00000 ;  /* 0x14f00000000f7882 */ /* 0x000fe20000000000 */
[----:B------:R-:W-:-:S13]  /*aee0*/  PLOP3.LUT P0, PT, PT, PT, PT, 0x80, 0x0 ;  /* 0x000000000000781c */ /* 0x000fda0003f0f070 */
.L_x_8943:
        /* <DEDUP_REMOVED lines=15> */
.L_x_8944:
        /* <DEDUP_REMOVED lines=10> */
.L_x_8992:
[----:B------:R-:W-:Y:S01]  /*b080*/  BSSY B1, `(.L_x_8946) ;  /* 0x0000009000017945 */ /* 0x000fe20003800000 */
[----:B------:R-:W-:Y:S02]  /*b090*/  IMAD.MOV.U32 R2, RZ, RZ, 0x0 ;  /* 0x00000000ff027424 */ /* 0x000fe400078e00ff */
[----:B-12---:R-:W-:Y:S01]  /*b0a0*/  IMAD.MOV.U32 R3, RZ, RZ, 0x14f00000 ;  /* 0x14f00000ff037424 */ /* 0x006fe200078e00ff */
[----:B------:R-:W-:Y:S06]  /*b0b0*/  @P1 BRA `(.L_x_8947) ;  /* 0x0000000000141947 */ /* 0x000fec0003800000 */
[----:B------:R-:W-:Y:S01]  /*b0c0*/  ISETP.NE.AND P0, PT, R20, RZ, PT ;  /* 0x000000ff1400720c */ /* 0x000fe20003f05270 */
[----:B0-----:R-:W-:-:S04]  /*b0d0*/  IMAD.MOV.U32 R17, RZ, RZ, 0x3000 ;  /* 0x00003000ff117424 */ /* 0x001fc800078e00ff */
[----:B------:R1:W-:Y:S08]  /*b0e0*/  SYNCS.ARRIVE.TRANS64 RZ, [R6+URZ+0x17030], R17 ;  /* 0x0170301106ff79a7 */ /* 0x0003f0000800003f */
[----:B------:R-:W-:Y:S05]  /*b0f0*/  @!P0 BRA `(.L_x_8947) ;  /* 0x0000000000048947 */ /* 0x000fea0003800000 */
[----:B------:R-:W-:Y:S01]  /*b100*/  BPT.TRAP 0x1 ;  /* 0x000000040000795c */ /* 0x000fe20000300000 */
.L_x_8947:
[----:B------:R-:W-:Y:S05]  /*b110*/  BSYNC B1 ;  /* 0x0000000000017941 */ /* 0x000fea0003800000 */
.L_x_8946:
        /* <DEDUP_REMOVED lines=12> */
.L_x_8948:
        /* <DEDUP_REMOVED lines=13> */
.L_x_8949:
        /* <DEDUP_REMOVED lines=13> */
.L_x_8950:
[----:B------:R-:W-:-:S13]  /*b380*/  @P0 ELECT P1, URZ, PT ;  /* 0x00000000003f082f */ /* 0x000fda0003820000 */
[----:B------:R-:W-:Y:S01]  /*b390*/  @P1 R2UR UR13, R16 ;  /* 0x00000000100d12ca */ /* 0x000fe200000e0000 */
[----:B------:R-:W-:Y:S01]  /*b3a0*/  UMOV UR12, UR36 ;  /* 0x00000024000c7c82 */ /* 0x000fe20008000000 */
[----:B------:R-:W-:-:S11]  /*b3b0*/  @P1 PLOP3.LUT P0, PT, P1, PT, PT, 0x8, 0x0 ;  /* 0x000000000000181c */ /* 0x000fd60000f0e170 */
[----:B------:R2:W-:Y:S01]  /*b3c0*/  UTMALDG.4D [UR8], [UR6], desc[UR14] ;  /* 0x00000e08060075b4 */ /* 0x0005e20008019000 */
[----:B------:R-:W-:Y:S01]  /*b3d0*/  PLOP3.LUT P1, PT, PT, PT, PT, 0x8, 0x0 ;  /* 0x000000000000781c */ /* 0x000fe20003f2e170 */
[----:B--2---:R-:W-:-:S12]  /*b3e0*/  @P0 BRA.U.ANY `(.L_x_8950) ;  /* 0xfffffffd00e40947 */ /* 0x004fd8000393ffff */
.L_x_8937:
[----:B------:R-:W-:Y:S05]  /*b3f0*/  BSYNC B0 ;  /* 0x0000000000007941 */ /* 0x000fea0003800000 */
.L_x_8936:
[----:B------:R-:W-:-:S13]  /*b400*/  ISETP.NE.AND P0, PT, R21, 0x3, PT ;  /* 0x000000031500780c */ /* 0x000fda0003f05270 */
[----:B------:R-:W-:Y:S05]  /*b410*/  @!P0 BRA `(.L_x_8951) ;  /* 0x0000000000048947 */ /* 0x000fea0003800000 */
[----:B------:R-:W-:Y:S01]  /*b420*/  BPT.TRAP 0x1 ;  /* 0x000000040000795c */ /* 0x000fe20000300000 */
.L_x_8951:
[----:B------:R-:W-:Y:S02]  /*b430*/  LOP3.LUT R2, R4, 0x1, RZ, 0x3c, !PT ;  /* 0x0000000104027812 */ /* 0x000fe400078e3cff */
[----:B------:R-:W-:Y:S02]  /*b440*/  LEA R3, R5, UR38, 0x3 ;  /* 0x0000002605037c11 */ /* 0x000fe4000f8e18ff */
[----:B------:R-:W-:Y:S02]  /*b450*/  SHF.L.U32 R2, R2, 0x1f, RZ ;  /* 0x0000001f02027819 */ /* 0x000fe400000006ff */
[----:B------:R-:W-:Y:S02]  /*b460*/  ISETP.NE.AND P1, PT, R29, 0x3, PT ;  /* 0x000000031d00780c */ /* 0x000fe40003f25270 */
[----:B------:R-:W2:Y:S02]  /*b470*/  SYNCS.PHASECHK.TRANS64.TRYWAIT P0, [R3+URZ+0x17070], R2 ;  /* 0x01707002030075a7 */ /* 0x000ea4000800017f */
[----:B--2---:R-:W-:Y:S09]  /*b480*/  @!P0 BRA `(.L_x_8952) ;  /* 0x0000001400808947 */ /* 0x004ff20003800000 */
.L_x_8993:
[----:B------:R-:W-:Y:S05]  /*b490*/  @!P1 BRA `(.L_x_8953) ;  /* 0x0000000000049947 */ /* 0x000fea0003800000 */
[----:B------:R-:W-:Y:S01]  /*b4a0*/  BPT.TRAP 0x1 ;  /* 0x000000040000795c */ /* 0x000fe20000300000 */
.L_x_8953:
[----:B------:R-:W-:Y:S01]  /*b4b0*/  SHF.L.U32 R4, R4, 0x1f, RZ ;  /* 0x0000001f04047819 */ /* 0x000fe200000006ff */
[----:B--2---:R-:W-:-:S03]  /*b4c0*/  IMAD R2, R5, 0x3000, RZ ;  /* 0x0000300005027824 */ /* 0x004fc600078e02ff */
[----:B------:R-:W2:Y:S02]  /*b4d0*/  SYNCS.PHASECHK.TRANS64.TRYWAIT P0, [R3+URZ+0x17060], R4 ;  /* 0x01706004030075a7 */ /* 0x000ea4000800017f */
[----:B--2---:R-:W-:Y:S05]  /*b4e0*/  @!P0 BRA `(.L_x_8954) ;  /* 0x00000014007c8947 */ /* 0x004fea0003800000 */
.L_x_8994:
[----:B------:R-:W-:Y:S01]  /*b4f0*/  LOP3.LUT R12, R2, R19, RZ, 0xfc, !PT ;  /* 0x00000013020c7212 */ /* 0x000fe200078efcff */
[----:B------:R-:W-:Y:S05]  /*b500*/  WARPSYNC.ALL ;  /* 0x0000000000007948 */ /* 0x000fea0003800000 */
[----:B-12---:R-:W1:Y:S02]  /*b510*/  LDSM.16.MT88.4 R4, [R12+UR38+0x6400] ;  /* 0x006400260c04783b */ /* 0x006e640008004200 */
[C-C-:B-1----:R-:W-:Y:S02]  /*b520*/  PRMT R8, R4.reuse, 0x6420, R5.reuse ;  /* 0x0000642004087816 */ /* 0x142fe40000000005 */
[----:B------:R-:W-:-:S02]  /*b530*/  PRMT R9, R4, 0x7531, R5 ;  /* 0x0000753104097816 */ /* 0x000fc40000000005 */
[----:B------:R-:W-:Y:S02]  /*b540*/  LOP3.LUT R5, R2, R18, RZ, 0xfc, !PT ;  /* 0x0000001202057212 */ /* 0x000fe400078efcff */
[C-C-:B------:R-:W-:Y:S02]  /*b550*/  PRMT R10, R6.reuse, 0x6420, R7.reuse ;  /* 0x00006420060a7816 */ /* 0x140fe40000000007 */
[----:B------:R-:W-:Y:S01]  /*b560*/  PRMT R11, R6, 0x7531, R7 ;  /* 0x00007531060b7816 */ /* 0x000fe20000000007 */
[----:B0-----:R-:W-:-:S05]  /*b570*/  IMAD.IADD R17, R26, 0x1, R5 ;  /* 0x000000011a117824 */ /* 0x001fca00078e0205 */
[----:B------:R0:W-:Y:S02]  /*b580*/  STSM.16.M88.4 [R17], R8 ;  /* 0x0000000811007844 */ /* 0x0001e40000000200 */
[C---:B0-----:R-:W-:Y:S02]  /*b590*/  VIADD R10, R2.reuse, 0x1000 ;  /* 0x00001000020a7836 */ /* 0x041fe40000000000 */
[----:B------:R-:W-:Y:S01]  /*b5a0*/  VIADD R17, R2, 0x2000 ;  /* 0x0000200002117836 */ /* 0x000fe20000000000 */
[----:B------:R-:W-:Y:S02]  /*b5b0*/  IADD3 R2, R26, R15, R2 ;  /* 0x0000000f1a027210 */ /* 0x000fe40007ffe002 */
[----:B------:R-:W-:-:S06]  /*b5c0*/  LOP3.LUT R4, R10, R19, RZ, 0xfc, !PT ;  /* 0x000000130a047212 */ /* 0x000fcc00078efcff */
[----:B------:R-:W0:Y:S02]  /*b5d0*/  LDSM.16.MT88.4 R4, [R4+UR38+0x6400] ;  /* 0x006400260404783b */ /* 0x000e240008004200 */
[C-C-:B0-----:R-:W-:Y:S02]  /*b5e0*/  PRMT R8, R4.reuse, 0x6420, R5.reuse ;  /* 0x0000642004087816 */ /* 0x141fe40000000005 */
[----:B------:R-:W-:Y:S02]  /*b5f0*/  PRMT R9, R4, 0x7531, R5 ;  /* 0x0000753104097816 */ /* 0x000fe40000000005 */
[----:B------:R-:W-:Y:S02]  /*b600*/  LOP3.LUT R5, R10, R18, RZ, 0xfc, !PT ;  /* 0x000000120a057212 */ /* 0x000fe400078efcff */
[C-C-:B------:R-:W-:Y:S02]  /*b610*/  PRMT R10, R6.reuse, 0x6420, R7.reuse ;  /* 0x00006420060a7816 */ /* 0x140fe40000000007 */
[----:B------:R-:W-:Y:S01]  /*b620*/  PRMT R11, R6, 0x7531, R7 ;  /* 0x00007531060b7816 */ /* 0x000fe20000000007 */
[----:B------:R-:W-:Y:S01]  /*b630*/  IMAD.IADD R5, R26, 0x1, R5 ;  /* 0x000000011a057824 */ /* 0x000fe200078e0205 */
[----:B------:R-:W-:-:S02]  /*b640*/  LOP3.LUT R6, R17, R19, RZ, 0xfc, !PT ;  /* 0x0000001311067212 */ /* 0x000fc400078efcff */
[----:B------:R-:W-:Y:S02]  /*b650*/  LOP3.LUT R17, R17, R18, RZ, 0xfc, !PT ;  /* 0x0000001211117212 */ /* 0x000fe400078efcff */
[----:B------:R-:W-:Y:S03]  /*b660*/  STSM.16.M88.4 [R5], R8 ;  /* 0x0000000805007844 */ /* 0x000fe60000000200 */
[----:B------:R-:W-:Y:S01]  /*b670*/  IMAD.IADD R17, R26, 0x1, R17 ;  /* 0x000000011a117824 */ /* 0x000fe200078e0211 */
[----:B------:R-:W0:Y:S02]  /*b680*/  LDSM.16.MT88.4 R4, [R6+UR38+0x6400] ;  /* 0x006400260604783b */ /* 0x000e240008004200 */
[C-C-:B0-----:R-:W-:Y:S02]  /*b690*/  PRMT R8, R4.reuse, 0x6420, R5.reuse ;  /* 0x0000642004087816 */ /* 0x141fe40000000005 */
        /* <DEDUP_REMOVED lines=30> */
.L_x_8955:
[----:B-1----:R1:W-:Y:S01]  /*b880*/  SYNCS.ARRIVE.TRANS64.A1T0 RZ, [R3+URZ+0x17050], RZ ;  /* 0x017050ff03ff79a7 */ /* 0x0023e2000810003f */
[----:B------:R-:W-:Y:S01]  /*b890*/  BAR.SYNC.DEFER_BLOCKING 0x2, 0x80 ;  /* 0x0082000000007b1d */ /* 0x000fe20000010000 */
[----:B------:R-:W-:Y:S01]  /*b8a0*/  ISETP.NE.AND P0, PT, R28, RZ, PT ;  /* 0x000000ff1c00720c */ /* 0x000fe20003f05270 */
[----:B------:R-:W-:Y:S02]  /*b8b0*/  IMAD.MOV.U32 R5, RZ, RZ, R13 ;  /* 0x000000ffff057224 */ /* 0x000fe400078e000d */
[----:B------:R-:W-:-:S10]  /*b8c0*/  IMAD.MOV.U32 R4, RZ, RZ, R14 ;  /* 0x000000ffff047224 */ /* 0x000fd400078e000e */
[----:B0-----:R-:W-:-:S05]  /*b8d0*/  @!P0 VIADD R2, R3, 0x17080 ;  /* 0x0001708003028836 */ /* 0x001fca0000000000 */
[----:B------:R-:W-:-:S04]  /*b8e0*/  @!P0 PRMT R2, RZ, 0x654, R2 ;  /* 0x00000654ff028816 */ /* 0x000fc80000000002 */
[----:B------:R1:W-:Y:S01]  /*b8f0*/  @!P0 SYNCS.ARRIVE.TRANS64.RED.A1T0 RZ, [R2+URZ], RZ ;  /* 0x000000ff02ff89a7 */ /* 0x0003e2000810043f */
[C---:B------:R-:W-:Y:S02]  /*b900*/  ISETP.GT.AND P0, PT, R0.reuse, UR40, PT ;  /* 0x0000002800007c0c */ /* 0x040fe4000bf04270 */
[----:B------:R-:W-:-:S11]  /*b910*/  IADD3 R0, R0, -0x1, RZ ;  /* 0xffffffff00007810 */ /* 0x000fd60007ffe0ff */
[----:B-1----:R-:W-:Y:S05]  /*b920*/  @P0 BRA `(.L_x_8956) ;  /* 0xfffffff000540947 */ /* 0x002fea000383ffff */
[----:B------:R-:W-:Y:S05]  /*b930*/  BRA `(.L_x_8957) ;  /* 0x0000000000047947 */ /* 0x000fea0003800000 */
.L_x_8935:
[----:B------:R-:W-:-:S07]  /*b940*/  IMAD.MOV.U32 R13, RZ, RZ, RZ ;  /* 0x000000ffff0d7224 */ /* 0x000fce00078e00ff */
.L_x_8957:
[----:B------:R-:W-:-:S04]  /*b950*/  ULOP3.LUT UR4, UR41, 0x1, URZ, 0xfc, !UPT ;  /* 0x0000000129047892 */ /* 0x000fc8000f8efc3f */
[----:B------:R-:W-:-:S06]  /*b960*/  UISETP.NE.AND UP0, UPT, UR4, 0x3, UPT ;  /* 0x000000030400788c */ /* 0x000fcc000bf05270 */
[----:B------:R-:W-:-:S13]  /*b970*/  PLOP3.LUT P0, PT, PT, PT, UP0, 0x80, 0x0 ;  /* 0x000000000000781c */ /* 0x000fda0003f0f008 */
[----:B------:R-:W-:Y:S05]  /*b980*/  @!P0 BRA `(.L_x_8958) ;  /* 0x0000000000048947 */ /* 0x000fea0003800000 */
[----:B------:R-:W-:Y:S01]  /*b990*/  BPT.TRAP 0x1 ;  /* 0x000000040000795c */ /* 0x000fe20000300000 */
.L_x_8958:
[----:B0-2---:R-:W-:Y:S01]  /*b9a0*/  LOP3.LUT R3, R14, 0x1, RZ, 0x3c, !PT ;  /* 0x000000010e037812 */ /* 0x005fe200078e3cff */
[----:B------:R-:W-:Y:S01]  /*b9b0*/  BSSY B0, `(.L_x_8959) ;  /* 0x0000005000007945 */ /* 0x000fe20003800000 */
[----:B------:R-:W-:Y:S02]  /*b9c0*/  LEA R2, R13, UR38, 0x3 ;  /* 0x000000260d027c11 */ /* 0x000fe4000f8e18ff */
[----:B------:R-:W-:-:S04]  /*b9d0*/  SHF.L.U32 R3, R3, 0x1f, RZ ;  /* 0x0000001f03037819 */ /* 0x000fc800000006ff */
[----:B------:R-:W0:Y:S02]  /*b9e0*/  SYNCS.PHASECHK.TRANS64.TRYWAIT P0, [R2+URZ+0x17070], R3 ;  /* 0x01707003020075a7 */ /* 0x000e24000800017f */
[----:B0-----:R-:W-:Y:S05]  /*b9f0*/  @!P0 BRA `(.L_x_8960) ;  /* 0x00000010004c8947 */ /* 0x001fea0003800000 */
.L_x_8995:
[----:B------:R-:W-:Y:S05]  /*ba00*/  BSYNC B0 ;  /* 0x0000000000007941 */ /* 0x000fea0003800000 */
.L_x_8959:
[----:B------:R-:W-:-:S06]  /*ba10*/  ULOP3.LUT UR4, UR41, 0x2, URZ, 0xfc, !UPT ;  /* 0x0000000229047892 */ /* 0x000fcc000f8efc3f */
[----:B------:R-:W-:-:S05]  /*ba20*/  IMAD.U32 R0, RZ, RZ, UR4 ;  /* 0x00000004ff007e24 */ /* 0x000fca000f8e00ff */
[----:B------:R-:W-:-:S13]  /*ba30*/  ISETP.NE.AND P1, PT, R0, 0x3, PT ;  /* 0x000000030000780c */ /* 0x000fda0003f25270 */
[----:B------:R-:W-:Y:S05]  /*ba40*/  @!P1 BRA `(.L_x_8961) ;  /* 0x0000000000049947 */ /* 0x000fea0003800000 */
[----:B------:R-:W-:Y:S01]  /*ba50*/  BPT.TRAP 0x1 ;  /* 0x000000040000795c */ /* 0x000fe20000300000 */
.L_x_8961:
[----:B------:R-:W-:Y:S01]  /*ba60*/  SHF.L.U32 R5, R14, 0x1f, RZ ;  /* 0x0000001f0e057819 */ /* 0x000fe200000006ff */
[----:B------:R-:W-:-:S03]  /*ba70*/  IMAD R0, R13, 0x3000, RZ ;  /* 0x000030000d007824 */ /* 0x000fc600078e02ff */
[----:B------:R-:W1:Y:S02]  /*ba80*/  SYNCS.PHASECHK.TRANS64.TRYWAIT P0, [R2+URZ+0x17060], R5 ;  /* 0x01706005020075a7 */ /* 0x000e64000800017f */
[----:B0-----:R-:W-:Y:S01]  /*ba90*/  LOP3.LUT R3, R0, R19, RZ, 0xfc, !PT ;  /* 0x0000001300037212 */ /* 0x001fe200078efcff */
[----:B-1----:R-:W-:Y:S06]  /*baa0*/  @!P0 BRA `(.L_x_8962) ;  /* 0x0000001000348947 */ /* 0x002fec0003800000 */
.L_x_8996:
[----:B------:R-:W-:Y:S05]  /*bab0*/  WARPSYNC.ALL ;  /* 0x0000000000007948 */ /* 0x000fea0003800000 */
[----:B0--3--:R-:W0:Y:S01]  /*bac0*/  LDSM.16.MT88.4 R4, [R3+UR38+0x6400] ;  /* 0x006400260304783b */ /* 0x009e220008004200 */
[C---:B------:R-:W-:Y:S01]  /*bad0*/  VIADD R15, R0.reuse, 0x1000 ;  /* 0x00001000000f7836 */ /* 0x040fe20000000000 */
[C---:B------:R-:W-:Y:S01]  /*bae0*/  IADD3 R27, R0.reuse, R18, R27 ;  /* 0x00000012001b7210 */ /* 0x040fe20007ffe01b */
[----:B------:R-:W-:-:S03]  /*baf0*/  VIADD R17, R0, 0x2000 ;  /* 0x0000200000117836 */ /* 0x000fc60000000000 */
[CC--:B------:R-:W-:Y:S02]  /*bb00*/  LOP3.LUT R16, R15.reuse, R19.reuse, RZ, 0xfc, !PT ;  /* 0x000000130f107212 */ /* 0x0c0fe400078efcff */
[-C--:B------:R-:W-:Y:S02]  /*bb10*/  LOP3.LUT R15, R15, R18.reuse, RZ, 0xfc, !PT ;  /* 0x000000120f0f7212 */ /* 0x080fe400078efcff */
[C---:B------:R-:W-:Y:S02]  /*bb20*/  LOP3.LUT R19, R17.reuse, R19, RZ, 0xfc, !PT ;  /* 0x0000001311137212 */ /* 0x040fe400078efcff */
[----:B------:R-:W-:Y:S01]  /*bb30*/  LOP3.LUT R17, R17, R18, RZ, 0xfc, !PT ;  /* 0x0000001211117212 */ /* 0x000fe200078efcff */
[----:B------:R-:W-:-:S04]  /*bb40*/  IMAD.IADD R15, R26, 0x1, R15 ;  /* 0x000000011a0f7824 */ /* 0x000fc800078e020f */
[----:B------:R-:W-:Y:S01]  /*bb50*/  IMAD.IADD R17, R26, 0x1, R17 ;  /* 0x000000011a117824 */ /* 0x000fe200078e0211 */
[C-C-:B0-----:R-:W-:Y:S02]  /*bb60*/  PRMT R8, R4.reuse, 0x6420, R5.reuse ;  /* 0x0000642004087816 */ /* 0x141fe40000000005 */
[----:B------:R-:W-:Y:S02]  /*bb70*/  PRMT R9, R4, 0x7531, R5 ;  /* 0x0000753104097816 */ /* 0x000fe40000000005 */
[----:B------:R-:W-:Y:S02]  /*bb80*/  LOP3.LUT R5, R0, R18, RZ, 0xfc, !PT ;  /* 0x0000001200057212 */ /* 0x000fe400078efcff */
[C-C-:B------:R-:W-:Y:S02]  /*bb90*/  PRMT R10, R6.reuse, 0x6420, R7.reuse ;  /* 0x00006420060a7816 */ /* 0x140fe40000000007 */
[----:B------:R-:W-:Y:S01]  /*bba0*/  PRMT R11, R6, 0x7531, R7 ;  /* 0x00007531060b7816 */ /* 0x000fe20000000007 */
[----:B------:R-:W-:-:S02]  /*bbb0*/  IMAD.IADD R12, R26, 0x1, R5 ;  /* 0x000000011a0c7824 */ /* 0x000fc400078e0205 */
[----:B------:R-:W-:-:S03]  /*bbc0*/  IMAD.IADD R26, R26, 0x1, R27 ;  /* 0x000000011a1a7824 */ /* 0x000fc600078e021b */
        /* <DEDUP_REMOVED lines=39> */
.L_x_8963:
[----:B-1----:R1:W-:Y:S01]  /*be40*/  SYNCS.ARRIVE.TRANS64.A1T0 RZ, [R2+URZ+0x17050], RZ ;  /* 0x017050ff02ff79a7 */ /* 0x0023e2000810003f */
[----:B------:R-:W-:Y:S01]  /*be50*/  BAR.SYNC.DEFER_BLOCKING 0x2, 0x80 ;  /* 0x0082000000007b1d */ /* 0x000fe20000010000 */
[----:B------:R-:W-:-:S13]  /*be60*/  ISETP.NE.AND P0, PT, R28, RZ, PT ;  /* 0x000000ff1c00720c */ /* 0x000fda0003f05270 */
[----:B------:R-:W-:Y:S01]  /*be70*/  @!P0 IADD3 R0, R2, 0x17080, RZ ;  /* 0x0001708002008810 */ /* 0x000fe20007ffe0ff */
[----:B-1----:R-:W-:-:S03]  /*be80*/  IMAD.MOV.U32 R2, RZ, RZ, RZ ;  /* 0x000000ffff027224 */ /* 0x002fc600078e00ff */
[----:B------:R-:W-:-:S04]  /*be90*/  @!P0 PRMT R0, RZ, 0x654, R0 ;  /* 0x00000654ff008816 */ /* 0x000fc80000000000 */
[----:B------:R1:W-:Y:S02]  /*bea0*/  @!P0 SYNCS.ARRIVE.TRANS64.RED.A1T0 RZ, [R0+URZ], RZ ;  /* 0x000000ff00ff89a7 */ /* 0x0003e4000810043f */
[----:B-1----:R-:W-:-:S05]  /*beb0*/  VIADD R0, R13, 0x1 ;  /* 0x000000010d007836 */ /* 0x002fca0000000000 */
[----:B------:R-:W-:-:S04]  /*bec0*/  ISETP.NE.AND P0, PT, R0, 0x2, PT ;  /* 0x000000020000780c */ /* 0x000fc80003f05270 */
[----:B------:R-:W-:Y:S02]  /*bed0*/  SEL R3, RZ, 0x1, P0 ;  /* 0x00000001ff037807 */ /* 0x000fe40000000000 */
[----:B------:R-:W-:Y:S02]  /*bee0*/  SEL R0, R0, RZ, P0 ;  /* 0x000000ff00007207 */ /* 0x000fe40000000000 */
[----:B------:R-:W-:-:S07]  /*bef0*/  LOP3.LUT R14, R14, R3, RZ, 0x3c, !PT ;  /* 0x000000030e0e7212 */ /* 0x000fce00078e3cff */
.L_x_8916:
[----:B------:R-:W1:Y:S01]  /*bf00*/  S2R R4, SR_CgaCtaId ;  /* 0x0000000000047919 */ /* 0x000e620000008800 */
[----:B------:R-:W-:Y:S02]  /*bf10*/  MOV R3, 0x400 ;  /* 0x0000040000037802 */ /* 0x000fe40000000f00 */
[----:B------:R-:W-:Y:S02]  /*bf20*/  SHF.L.U32 R2, R2, 0x1f, RZ ;  /* 0x0000001f02027819 */ /* 0x000fe400000006ff */
[----:B-1----:R-:W-:-:S04]  /*bf30*/  LEA R7, R4, R3, 0x18 ;  /* 0x0000000304077211 */ /* 0x002fc800078ec0ff */
[----:B------:R-:W1:Y:S02]  /*bf40*/  SYNCS.PHASECHK.TRANS64.TRYWAIT P0, [R7+URZ+0x17020], R2 ;  /* 0x01702002070075a7 */ /* 0x000e64000800017f */
[----:B-1----:R-:W-:Y:S05]  /*bf50*/  @!P0 BRA `(.L_x_8964) ;  /* 0x0000000c001c8947 */ /* 0x002fea0003800000 */
.L_x_8997:
        /* <DEDUP_REMOVED lines=13> */
.L_x_8965:
        /* <DEDUP_REMOVED lines=12> */
.L_x_8998:
[----:B------:R-:W1:Y:S02]  /*c0f0*/  SYNCS.PHASECHK.TRANS64.TRYWAIT P1, [R3+URZ], R2 ;  /* 0x00000002030075a7 */ /* 0x000e64000802017f */
[----:B-1----:R-:W-:Y:S05]  /*c100*/  @!P1 BRA `(.L_x_8967) ;  /* 0x0000000800d89947 */ /* 0x002fea0003800000 */
.L_x_8999:
[----:B------:R-:W-:Y:S05]  /*c110*/  @!P0 BRA `(.L_x_8968) ;  /* 0x0000000000048947 */ /* 0x000fea0003800000 */
[----:B------:R-:W-:Y:S01]  /*c120*/  BPT.TRAP 0x1 ;  /* 0x000000040000795c */ /* 0x000fe20000300000 */
.L_x_8968:
[----:B-1----:R-:W-:-:S04]  /*c130*/  IMAD R3, R0, 0x8, R7 ;  /* 0x0000000800037824 */ /* 0x002fc800078e0207 */
[----:B------:R-:W1:Y:S02]  /*c140*/  SYNCS.PHASECHK.TRANS64.TRYWAIT P1, [R3+URZ+0x17060], R4 ;  /* 0x01706004030075a7 */ /* 0x000e64000802017f */
[----:B-1----:R-:W-:Y:S05]  /*c150*/  @!P1 BRA `(.L_x_8969) ;  /* 0x0000000800d89947 */ /* 0x002fea0003800000 */
.L_x_9000:
[----:B------:R-:W-:Y:S05]  /*c160*/  @!P0 BRA `(.L_x_8970) ;  /* 0x0000000000048947 */ /* 0x000fea0003800000 */
[----:B------:R-:W-:Y:S01]  /*c170*/  BPT.TRAP 0x1 ;  /* 0x000000040000795c */ /* 0x000fe20000300000 */
.L_x_8970:
[----:B0-----:R-:W-:-:S04]  /*c180*/  IMAD R5, R6, 0x8, R7 ;  /* 0x0000000806057824 */ /* 0x001fc800078e0207 */
[----:B------:R-:W0:Y:S02]  /*c190*/  SYNCS.PHASECHK.TRANS64.TRYWAIT P1, [R5+URZ+0x17060], R2 ;  /* 0x01706002050075a7 */ /* 0x000e24000802017f */
[----:B0-----:R-:W-:Y:S05]  /*c1a0*/  @!P1 BRA `(.L_x_8971) ;  /* 0x0000000800d89947 */ /* 0x001fea0003800000 */
.L_x_9001:
[----:B------:R-:W-:Y:S05]  /*c1b0*/  @!P0 BRA `(.L_x_8972) ;  /* 0x0000000000048947 */ /* 0x000fea0003800000 */
[----:B------:R-:W-:Y:S01]  /*c1c0*/  BPT.TRAP 0x1 ;  /* 0x000000040000795c */ /* 0x000fe20000300000 */
.L_x_8972:
[----:B------:R-:W2:Y:S02]  /*c1d0*/  SYNCS.PHASECHK.TRANS64.TRYWAIT P0, [R3+URZ+0x17080], R4 ;  /* 0x01708004030075a7 */ /* 0x000ea4000800017f */
[----:B--2---:R-:W-:Y:S05]  /*c1e0*/  @!P0 BRA `(.L_x_8973) ;  /* 0x0000000800dc8947 */ /* 0x004fea0003800000 */
.L_x_8974:
[----:B---3--:R3:W4:Y:S02]  /*c1f0*/  SYNCS.PHASECHK.TRANS64.TRYWAIT P0, [R5+URZ+0x17080], R2 ;  /* 0x01708002050075a7 */ /* 0x008724000800017f */
[----:B----4-:R-:W-:Y:S05]  /*c200*/  @!P0 NANOSLEEP.SYNCS 0x989680 ;  /* 0x009896800000895d */ /* 0x010fea0003900000 */
[----:B------:R-:W4:Y:S02]  /*c210*/  @!P0 SYNCS.PHASECHK.TRANS64 P0, [R5+URZ+0x17080], R2 ;  /* 0x01708002050085a7 */ /* 0x000f24000800007f */
[----:B----4-:R-:W-:Y:S05]  /*c220*/  @!P0 BRA `(.L_x_8974) ;  /* 0xfffffffc00f08947 */ /* 0x010fea000383ffff */
.L_x_8886:
[----:B------:R-:W-:Y:S05]  /*c230*/  BSYNC B6 ;  /* 0x0000000000067941 */ /* 0x000fea0003800000 */
.L_x_8883:
[----:B------:R-:W-:Y:S05]  /*c240*/  EXIT ;  /* 0x000000000000794d */ /* 0x000fea0003800000 */
.L_x_8890:
[----:B0-----:R-:W-:-:S04]  /*c250*/  IMAD.U32 R3, RZ, RZ, UR38 ;  /* 0x00000026ff037e24 */ /* 0x001fc8000f8e00ff */
[----:B------:R0:W1:Y:S03]  /*c260*/  SYNCS.PHASECHK.TRANS64.TRYWAIT P0, [R3+URZ+0x17000], R6 ;  /* 0x01700006030075a7 */ /* 0x000066000800017f */
[----:B-1----:R-:W-:Y:S05]  /*c270*/  @!P0 NANOSLEEP.SYNCS 0x989680 ;  /* 0x009896800000895d */ /* 0x002fea0003900000 */
[----:B------:R-:W1:Y:S02]  /*c280*/  @!P0 SYNCS.PHASECHK.TRANS64 P0, [R3+URZ+0x17000], R6 ;  /* 0x01700006030085a7 */ /* 0x000e64000800007f */
[----:B-1----:R-:W-:Y:S05]  /*c290*/  @!P0 BRA `(.L_x_8890) ;  /* 0xfffffffc00ec8947 */ /* 0x002fea000383ffff */
[----:B------:R-:W-:Y:S05]  /*c2a0*/  BRA `(.L_x_8975) ;  /* 0xffffff5000b87947 */ /* 0x000fea000383ffff */
.L_x_8894:
[----:B0-----:R-:W-:-:S04]  /*c2b0*/  MOV R3, UR38 ;  /* 0x0000002600037c02 */ /* 0x001fc80008000f00 */
[----:B------:R0:W2:Y:S03]  /*c2c0*/  SYNCS.PHASECHK.TRANS64.TRYWAIT P2, [R3+URZ+0x17030], R6 ;  /* 0x01703006030075a7 */ /* 0x0000a6000804017f */
[----:B--2---:R-:W-:Y:S05]  /*c2d0*/  @!P2 NANOSLEEP.SYNCS 0x989680 ;  /* 0x009896800000a95d */ /* 0x004fea0003900000 */
[----:B------:R-:W2:Y:S02]  /*c2e0*/  @!P2 SYNCS.PHASECHK.TRANS64 P2, [R3+URZ+0x17030], R6 ;  /* 0x017030060300a5a7 */ /* 0x000ea4000804007f */
[----:B--2---:R-:W-:Y:S05]  /*c2f0*/  @!P2 BRA `(.L_x_8894) ;  /* 0xfffffffc00eca947 */ /* 0x004fea000383ffff */
[----:B------:R-:W-:Y:S05]  /*c300*/  BRA `(.L_x_8893) ;  /* 0xffffff5000d47947 */ /* 0x000fea000383ffff */
.L_x_8899:
[----:B-1----:R-:W-:-:S04]  /*c310*/  IMAD.U32 R10, RZ, RZ, UR22 ;  /* 0x00000016ff0a7e24 */ /* 0x002fc8000f8e00ff */
[----:B------:R1:W2:Y:S03]  /*c320*/  SYNCS.PHASECHK.TRANS64.TRYWAIT P2, [R10+URZ+0x17030], R3 ;  /* 0x017030030a0075a7 */ /* 0x0002a6000804017f */
[----:B--2---:R-:W-:Y:S05]  /*c330*/  @!P2 NANOSLEEP.SYNCS 0x989680 ;  /* 0x009896800000a95d */ /* 0x004fea0003900000 */
[----:B------:R-:W2:Y:S02]  /*c340*/  @!P2 SYNCS.PHASECHK.TRANS64 P2, [R10+URZ+0x17030], R3 ;  /* 0x017030030a00a5a7 */ /* 0x000ea4000804007f */
[----:B--2---:R-:W-:Y:S05]  /*c350*/  @!P2 BRA `(.L_x_8899) ;  /* 0xfffffffc00eca947 */ /* 0x004fea000383ffff */
[----:B------:R-:W-:Y:S05]  /*c360*/  BRA `(.L_x_8898) ;  /* 0xffffff7c00407947 */ /* 0x000fea000383ffff */
.L_x_8903:
[----:B-1----:R-:W-:-:S04]  /*c370*/  IMAD.U32 R70, RZ, RZ, UR11 ;  /* 0x0000000bff467e24 */ /* 0x002fc8000f8e00ff */
[----:B------:R1:W3:Y:S03]  /*c380*/  SYNCS.PHASECHK.TRANS64.TRYWAIT P2, [R70+URZ+0x17050], R3 ;  /* 0x01705003460075a7 */ /* 0x0002e6000804017f */
[----:B---3--:R-:W-:Y:S05]  /*c390*/  @!P2 NANOSLEEP.SYNCS 0x989680 ;  /* 0x009896800000a95d */ /* 0x008fea0003900000 */
[----:B------:R-:W3:Y:S02]  /*c3a0*/  @!P2 SYNCS.PHASECHK.TRANS64 P2, [R70+URZ+0x17050], R3 ;  /* 0x017050034600a5a7 */ /* 0x000ee4000804007f */
[----:B---3--:R-:W-:Y:S05]  /*c3b0*/  @!P2 BRA `(.L_x_8903) ;  /* 0xfffffffc00eca947 */ /* 0x008fea000383ffff */
[----:B------:R-:W-:Y:S05]  /*c3c0*/  BRA `(.L_x_8902) ;  /* 0xffffff8800987947 */ /* 0x000fea000383ffff */
.L_x_8909:
[----:B-1----:R-:W-:-:S04]  /*c3d0*/  IMAD.U32 R5, RZ, RZ, UR11 ;  /* 0x0000000bff057e24 */ /* 0x002fc8000f8e00ff */
[----:B------:R1:W2:Y:S03]  /*c3e0*/  SYNCS.PHASECHK.TRANS64.TRYWAIT P1, [R5+URZ+0x17050], R0 ;  /* 0x01705000050075a7 */ /* 0x0002a6000802017f */
[----:B--2---:R-:W-:Y:S05]  /*c3f0*/  @!P1 NANOSLEEP.SYNCS 0x989680 ;  /* 0x009896800000995d */ /* 0x004fea0003900000 */
[----:B------:R-:W2:Y:S02]  /*c400*/  @!P1 SYNCS.PHASECHK.TRANS64 P1, [R5+URZ+0x17050], R0 ;  /* 0x01705000050095a7 */ /* 0x000ea4000802007f */
[----:B--2---:R-:W-:Y:S05]  /*c410*/  @!P1 BRA `(.L_x_8909) ;  /* 0xfffffffc00ec9947 */ /* 0x004fea000383ffff */
[----:B------:R-:W-:Y:S05]  /*c420*/  BRA `(.L_x_8908) ;  /* 0xffffff9c00f07947 */ /* 0x000fea000383ffff */
.L_x_8922:
[----:B------:R-:W-:Y:S02]  /*c430*/  IMAD.MOV.U32 R13, RZ, RZ, R20 ;  /* 0x000000ffff0d7224 */ /* 0x000fe400078e0014 */
[----:B------:R-:W-:Y:S02]  /*c440*/  IMAD.MOV.U32 R12, RZ, RZ, RZ ;  /* 0x000000ffff0c7224 */ /* 0x000fe400078e00ff */
[----:B------:R-:W-:Y:S02]  /*c450*/  IMAD.MOV.U32 R11, RZ, RZ, 0x1f ;  /* 0x0000001fff0b7424 */ /* 0x000fe400078e00ff */
[----:B------:R-:W-:-:S07]  /*c460*/  IMAD.MOV.U32 R15, RZ, RZ, -0x1 ;  /* 0xffffffffff0f7424 */ /* 0x000fce00078e00ff */
[----:B------:R-:W-:Y:S05]  /*c470*/  WARPSYNC.COLLECTIVE R15, `(.L_x_8976) ;  /* 0x000000000f087348 */ /* 0x000fea0003c00000 */
[----:B------:R0:W1:Y:S02]  /*c480*/  SHFL.IDX P6, R14, R13, R12, R11 ;  /* 0x0000000c0d0e7389 */ /* 0x00006400000c000b */
[----:B01----:R-:W-:Y:S01]  /*c490*/  ENDCOLLECTIVE ;  /* 0x000000000000791b */ /* 0x003fe20003800000 */
.L_x_8976:
[----:B------:R-:W-:Y:S05]  /*c4a0*/  BRA `(.L_x_8977) ;  /* 0xffffffd400347947 */ /* 0x000fea000383ffff */
.L_x_8924:
[----:B------:R-:W-:Y:S01]  /*c4b0*/  BSSY B0, `(.L_x_8978) ;  /* 0x0000006000007945 */ /* 0x000fe20003800000 */
[----:B------:R-:W-:-:S07]  /*c4c0*/  IMAD.MOV.U32 R15, RZ, RZ, -0x1 ;  /* 0xffffffffff0f7424 */ /* 0x000fce00078e00ff */
[----:B0-----:R-:W-:Y:S05]  /*c4d0*/  WARPSYNC.COLLECTIVE R15, `(.L_x_8979) ;  /* 0x000000000f0c7348 */ /* 0x001fea0003c00000 */
[----:B------:R-:W-:Y:S02]  /*c4e0*/  ELECT P6, UR62, PT ;  /* 0x00000000003e782f */ /* 0x000fe400038c0000 */
[----:B------:R-:W-:Y:S01]  /*c4f0*/  MOV R14, UR62 ;  /* 0x0000003e000e7c02 */ /* 0x000fe20008000f00 */
[----:B0-----:R-:W-:Y:S10]  /*c500*/  ENDCOLLECTIVE ;  /* 0x000000000000791b */ /* 0x001ff40003800000 */
.L_x_8979:
[----:B------:R-:W-:Y:S05]  /*c510*/  BSYNC B0 ;  /* 0x0000000000007941 */ /* 0x000fea0003800000 */
.L_x_8978:
[----:B------:R-:W-:Y:S05]  /*c520*/  BRA `(.L_x_8980) ;  /* 0xffffffd4003c7947 */ /* 0x000fea000383ffff */
.L_x_8926:
[----:B--2---:R2:W3:Y:S02]  /*c530*/  SYNCS.PHASECHK.TRANS64.TRYWAIT P0, [R25+URZ+0x17080], R2 ;  /* 0x01708002190075a7 */ /* 0x0044e4000800017f */
[----:B---3--:R-:W-:Y:S05]  /*c540*/  @!P0 NANOSLEEP.SYNCS 0x989680 ;  /* 0x009896800000895d */ /* 0x008fea0003900000 */
[----:B------:R-:W3:Y:S02]  /*c550*/  @!P0 SYNCS.PHASECHK.TRANS64 P0, [R25+URZ+0x17080], R2 ;  /* 0x01708002190085a7 */ /* 0x000ee4000800007f */
[----:B---3--:R-:W-:Y:S05]  /*c560*/  @!P0 BRA `(.L_x_8926) ;  /* 0xfffffffc00f08947 */ /* 0x008fea000383ffff */
[----:B------:R-:W-:Y:S05]  /*c570*/  BRA `(.L_x_8981) ;  /* 0xffffffd400907947 */ /* 0x000fea000383ffff */
.L_x_8928:
[----:B---3--:R3:W4:Y:S02]  /*c580*/  SYNCS.PHASECHK.TRANS64.TRYWAIT P0, [R25+URZ+0x17040], R2 ;  /* 0x01704002190075a7 */ /* 0x008724000800017f */
[----:B----4-:R-:W-:Y:S05]  /*c590*/  @!P0 NANOSLEEP.SYNCS 0x989680 ;  /* 0x009896800000895d */ /* 0x010fea0003900000 */
[----:B------:R-:W4:Y:S02]  /*c5a0*/  @!P0 SYNCS.PHASECHK.TRANS64 P0, [R25+URZ+0x17040], R2 ;  /* 0x01704002190085a7 */ /* 0x000f24000800007f */
[----:B----4-:R-:W-:Y:S05]  /*c5b0*/  @!P0 BRA `(.L_x_8928) ;  /* 0xfffffffc00f08947 */ /* 0x010fea000383ffff */
[----:B------:R-:W-:Y:S05]  /*c5c0*/  BRA `(.L_x_8982) ;  /* 0xffffffd800047947 */ /* 0x000fea000383ffff */
.L_x_8931:
[----:B------:R-:W-:Y:S01]  /*c5d0*/  IMAD.MOV.U32 R13, RZ, RZ, R5 ;  /* 0x000000ffff0d7224 */ /* 0x000fe200078e0005 */
[----:B------:R-:W-:Y:S01]  /*c5e0*/  MOV R11, 0x1e1f ;  /* 0x00001e1f000b7802 */ /* 0x000fe20000000f00 */
[----:B------:R-:W-:Y:S02]  /*c5f0*/  IMAD.MOV.U32 R12, RZ, RZ, RZ ;  /* 0x000000ffff0c7224 */ /* 0x000fe400078e00ff */
[----:B------:R-:W-:Y:S02]  /*c600*/  IMAD.MOV.U32 R15, RZ, RZ, -0x1 ;  /* 0xffffffffff0f7424 */ /* 0x000fe400078e00ff */
[----:B------:R-:W-:-:S07]  /*c610*/  IMAD R9, R20, 0xc0, R9 ;  /* 0x000000c014097824 */ /* 0x000fce00078e0209 */
[----:B------:R-:W-:Y:S05]  /*c620*/  WARPSYNC.COLLECTIVE R15, `(.L_x_8983) ;  /* 0x000000000f087348 */ /* 0x000fea0003c00000 */
[----:B------:R0:W1:Y:S02]  /*c630*/  SHFL.IDX P6, R14, R13, R12, R11 ;  /* 0x0000000c0d0e7389 */ /* 0x00006400000c000b */
[----:B01----:R-:W-:Y:S01]  /*c640*/  ENDCOLLECTIVE ;  /* 0x000000000000791b */ /* 0x003fe20003800000 */
.L_x_8983:
[----:B------:R-:W-:Y:S02]  /*c650*/  IMAD.MOV.U32 R13, RZ, RZ, R4 ;  /* 0x000000ffff0d7224 */ /* 0x000fe400078e0004 */
[----:B------:R-:W-:-:S07]  /*c660*/  IMAD.MOV.U32 R2, RZ, RZ, R14 ;  /* 0x000000ffff027224 */ /* 0x000fce00078e000e */
[----:B------:R-:W-:Y:S05]  /*c670*/  WARPSYNC.COLLECTIVE R15, `(.L_x_8984) ;  /* 0x000000000f087348 */ /* 0x000fea0003c00000 */
[----:B------:R0:W1:Y:S02]  /*c680*/  SHFL.IDX P6, R14, R13, R12, R11 ;  /* 0x0000000c0d0e7389 */ /* 0x00006400000c000b */
[----:B01----:R-:W-:Y:S01]  /*c690*/  ENDCOLLECTIVE ;  /* 0x000000000000791b */ /* 0x003fe20003800000 */
.L_x_8984:
        /* <DEDUP_REMOVED lines=10> */
.L_x_8985:
[----:B------:R-:W-:-:S05]  /*c740*/  @!P3 IADD3 R20, P4, R6, R3, RZ ;  /* 0x000000030614b210 */ /* 0x000fca0007f9e0ff */
[----:B------:R-:W-:Y:S02]  /*c750*/  @!P3 IMAD.X R3, RZ, RZ, R2, P4 ;  /* 0x000000ffff03b224 */ /* 0x000fe400020e0602 */
[----:B------:R-:W-:Y:S01]  /*c760*/  @!P3 IMAD.MOV.U32 R2, RZ, RZ, R20 ;  /* 0x000000ffff02b224 */ /* 0x000fe200078e0014 */
[----:B------:R-:W-:-:S04]  /*c770*/  MOV R13, R4 ;  /* 0x00000004000d7202 */ /* 0x000fc80000000f00 */
[----:B------:R-:W-:Y:S01]  /*c780*/  @!PT LDS RZ, [RZ] ;  /* 0x00000000fffff984 */ /* 0x000fe20000000800 */
[----:B------:R-:W-:Y:S01]  /*c790*/  @!PT LDS RZ, [RZ] ;  /* 0x00000000fffff984 */ /* 0x000fe20000000800 */
[----:B------:R-:W-:Y:S01]  /*c7a0*/  @!PT LDS RZ, [RZ] ;  /* 0x00000000fffff984 */ /* 0x000fe20000000800 */
[----:B------:R0:W-:Y:S04]  /*c7b0*/  @!P3 LDGSTS.E.BYPASS.LTC128B.128 [R21+0xc400], desc[UR44][R2.64], !P2 ;  /* 0x0c4000000215bfae */ /* 0x0001e8000d101d6c */
[----:B------:R0:W-:Y:S04]  /*c7c0*/  @!P3 LDGSTS.E.BYPASS.LTC128B.128 [R21+0xdc00], desc[UR44][R2.64+0x20], !P0 ;  /* 0x0dc000200215bfae */ /* 0x0001e8000c101d6c */
[----:B------:R0:W-:Y:S01]  /*c7d0*/  @!P3 LDGSTS.E.BYPASS.LTC128B.128 [R21+0xf400], desc[UR44][R2.64+0x40], !P1 ;  /* 0x0f4000400215bfae */ /* 0x0001e2000c901d6c */
[----:B------:R-:W-:-:S07]  /*c7e0*/  IMAD.MOV.U32 R17, RZ, RZ, R14 ;  /* 0x000000ffff117224 */ /* 0x000fce00078e000e */
[----:B0-----:R-:W-:Y:S05]  /*c7f0*/  WARPSYNC.COLLECTIVE R15, `(.L_x_8986) ;  /* 0x000000000f087348 */ /* 0x001fea0003c00000 */
[----:B------:R1:W2:Y:S02]  /*c800*/  SHFL.IDX P6, R14, R13, R12, R11 ;  /* 0x0000000c0d0e7389 */ /* 0x0002a400000c000b */
[----:B012---:R-:W-:Y:S01]  /*c810*/  ENDCOLLECTIVE ;  /* 0x000000000000791b */ /* 0x007fe20003800000 */
.L_x_8986:
[----:B------:R-:W-:-:S05]  /*c820*/  VIADD R3, R9, 0x40 ;  /* 0x0000004009037836 */ /* 0x000fca0000000000 */
[----:B------:R-:W-:Y:S01]  /*c830*/  ISETP.GE.AND P4, PT, R3, R10, PT ;  /* 0x0000000a0300720c */ /* 0x000fe20003f86270 */
[----:B------:R-:W-:Y:S02]  /*c840*/  IMAD.MOV.U32 R13, RZ, RZ, R8 ;  /* 0x000000ffff0d7224 */ /* 0x000fe400078e0008 */
[----:B------:R-:W-:-:S10]  /*c850*/  IMAD.MOV.U32 R12, RZ, RZ, RZ ;  /* 0x000000ffff0c7224 */ /* 0x000fd400078e00ff */
[----:B------:R-:W-:Y:S01]  /*c860*/  @!P4 IADD3 R14, P3, R6, R14, RZ ;  /* 0x0000000e060ec210 */ /* 0x000fe20007f7e0ff */
[----:B------:R-:W-:-:S04]  /*c870*/  @!P4 VIADD R5, R0, UR38 ;  /* 0x000000260005cc36 */ /* 0x000fc80008000000 */
[----:B------:R-:W-:-:S08]  /*c880*/  @!P4 IMAD.MOV.U32 R2, RZ, RZ, R14 ;  /* 0x000000ffff02c224 */ /* 0x000fd000078e000e */
[----:B------:R-:W-:Y:S05]  /*c890*/  WARPSYNC.COLLECTIVE R15, `(.L_x_8987) ;  /* 0x000000000f087348 */ /* 0x000fea0003c00000 */
[----:B------:R0:W1:Y:S02]  /*c8a0*/  SHFL.IDX P6, R14, R13, R12, R11 ;  /* 0x0000000c0d0e7389 */ /* 0x00006400000c000b */
[----:B01----:R-:W-:Y:S01]  /*c8b0*/  ENDCOLLECTIVE ;  /* 0x000000000000791b */ /* 0x003fe20003800000 */
.L_x_8987:
[----:B------:R-:W-:-:S04]  /*c8c0*/  @!P4 IMAD.X R17, RZ, RZ, R17, P3 ;  /* 0x000000ffff11c224 */ /* 0x000fc800018e0611 */
[----:B------:R-:W-:-:S05]  /*c8d0*/  @!P4 IMAD.MOV.U32 R3, RZ, RZ, R17 ;  /* 0x000000ffff03c224 */ /* 0x000fca00078e0011 */
[----:B------:R-:W-:Y:S01]  /*c8e0*/  @!PT LDS RZ, [RZ] ;  /* 0x00000000fffff984 */ /* 0x000fe20000000800 */
[----:B------:R-:W-:Y:S01]  /*c8f0*/  @!PT LDS RZ, [RZ] ;  /* 0x00000000fffff984 */ /* 0x000fe20000000800 */
[----:B------:R-:W-:Y:S01]  /*c900*/  @!PT LDS RZ, [RZ] ;  /* 0x00000000fffff984 */ /* 0x000fe20000000800 */
[----:B------:R0:W-:Y:S01]  /*c910*/  @!P4 LDGSTS.E.BYPASS.LTC128B.128 [R5+0xcc00], desc[UR44][R2.64], !P2 ;  /* 0x0cc000000205cfae */ /* 0x0001e2000d101d6c */
[----:B------:R-:W-:-:S03]  /*c920*/  IMAD.MOV.U32 R13, RZ, RZ, R7 ;  /* 0x000000ffff0d7224 */ /* 0x000fc600078e0007 */
[----:B------:R0:W-:Y:S04]  /*c930*/  @!P4 LDGSTS.E.BYPASS.LTC128B.128 [R5+0xe400], desc[UR44][R2.64+0x20], !P0 ;  /* 0x0e4000200205cfae */ /* 0x0001e8000c101d6c */
[----:B------:R0:W-:Y:S01]  /*c940*/  @!P4 LDGSTS.E.BYPASS.LTC128B.128 [R5+0xfc00], desc[UR44][R2.64+0x40], !P1 ;  /* 0x0fc000400205cfae */ /* 0x0001e2000c901d6c */
[----:B------:R-:W-:-:S07]  /*c950*/  IMAD.MOV.U32 R8, RZ, RZ, R14 ;  /* 0x000000ffff087224 */ /* 0x000fce00078e000e */
[----:B0-----:R-:W-:Y:S05]  /*c960*/  WARPSYNC.COLLECTIVE R15, `(.L_x_8988) ;  /* 0x000000000f087348 */ /* 0x001fea0003c00000 */
[----:B------:R1:W2:Y:S02]  /*c970*/  SHFL.IDX P6, R14, R13, R12, R11 ;  /* 0x0000000c0d0e7389 */ /* 0x0002a400000c000b */
[----:B012---:R-:W-:Y:S01]  /*c980*/  ENDCOLLECTIVE ;  /* 0x000000000000791b */ /* 0x007fe20003800000 */
.L_x_8988:
[----:B------:R-:W-:Y:S05]  /*c990*/  BRA `(.L_x_8989) ;  /* 0xffffffdc00a47947 */ /* 0x000fea000383ffff */
.L_x_8934:
[----:B---3--:R3:W4:Y:S02]  /*c9a0*/  SYNCS.PHASECHK.TRANS64.TRYWAIT P0, [R25+URZ+0x17020], R4 ;  /* 0x01702004190075a7 */ /* 0x008724000800017f */
[----:B----4-:R-:W-:Y:S05]  /*c9b0*/  @!P0 NANOSLEEP.SYNCS 0x989680 ;  /* 0x009896800000895d */ /* 0x010fea0003900000 */
[----:B------:R-:W4:Y:S02]  /*c9c0*/  @!P0 SYNCS.PHASECHK.TRANS64 P0, [R25+URZ+0x17020], R4 ;  /* 0x01702004190085a7 */ /* 0x000f24000800007f */
[----:B----4-:R-:W-:Y:S05]  /*c9d0*/  @!P0 BRA `(.L_x_8934) ;  /* 0xfffffffc00f08947 */ /* 0x010fea000383ffff */
[----:B------:R-:W-:Y:S05]  /*c9e0*/  BRA `(.L_x_8990) ;  /* 0xffffffdc00ec7947 */ /* 0x000fea000383ffff */
.L_x_8939:
[----:B-1----:R1:W2:Y:S02]  /*c9f0*/  SYNCS.PHASECHK.TRANS64.TRYWAIT P0, [R6+URZ+0x17080], R3 ;  /* 0x01708003060075a7 */ /* 0x0022a4000800017f */
[----:B--2---:R-:W-:Y:S05]  /*ca00*/  @!P0 NANOSLEEP.SYNCS 0x989680 ;  /* 0x009896800000895d */ /* 0x004fea0003900000 */
[----:B------:R-:W2:Y:S02]  /*ca10*/  @!P0 SYNCS.PHASECHK.TRANS64 P0, [R6+URZ+0x17080], R3 ;  /* 0x01708003060085a7 */ /* 0x000ea4000800007f */
[----:B--2---:R-:W-:Y:S05]  /*ca20*/  @!P0 BRA `(.L_x_8939) ;  /* 0xfffffffc00f08947 */ /* 0x004fea000383ffff */
[----:B------:R-:W-:Y:S05]  /*ca30*/  BRA `(.L_x_8991) ;  /* 0xffffffe0009c7947 */ /* 0x000fea000383ffff */
.L_x_8945:
[----:B--2---:R2:W3:Y:S02]  /*ca40*/  SYNCS.PHASECHK.TRANS64.TRYWAIT P0, [R6+URZ+0x17040], R3 ;  /* 0x01704003060075a7 */ /* 0x0044e4000800017f */
[----:B---3--:R-:W-:Y:S05]  /*ca50*/  @!P0 NANOSLEEP.SYNCS 0x989680 ;  /* 0x009896800000895d */ /* 0x008fea0003900000 */
[----:B------:R-:W3:Y:S02]  /*ca60*/  @!P0 SYNCS.PHASECHK.TRANS64 P0, [R6+URZ+0x17040], R3 ;  /* 0x01704003060085a7 */ /* 0x000ee4000800007f */
[----:B---3--:R-:W-:Y:S05]  /*ca70*/  @!P0 BRA `(.L_x_8945) ;  /* 0xfffffffc00f08947 */ /* 0x008fea000383ffff */
[----:B------:R-:W-:Y:S05]  /*ca80*/  BRA `(.L_x_8992) ;  /* 0xffffffe4007c7947 */ /* 0x000fea000383ffff */
.L_x_8952:
[----:B--2---:R2:W3:Y:S02]  /*ca90*/  SYNCS.PHASECHK.TRANS64.TRYWAIT P0, [R3+URZ+0x17070], R2 ;  /* 0x01707002030075a7 */ /* 0x0044e4000800017f */
[----:B---3--:R-:W-:Y:S05]  /*caa0*/  @!P0 NANOSLEEP.SYNCS 0x989680 ;  /* 0x009896800000895d */ /* 0x008fea0003900000 */
[----:B------:R-:W3:Y:S02]  /*cab0*/  @!P0 SYNCS.PHASECHK.TRANS64 P0, [R3+URZ+0x17070], R2 ;  /* 0x01707002030085a7 */ /* 0x000ee4000800007f */
[----:B---3--:R-:W-:Y:S05]  /*cac0*/  @!P0 BRA `(.L_x_8952) ;  /* 0xfffffffc00f08947 */ /* 0x008fea000383ffff */
[----:B------:R-:W-:Y:S05]  /*cad0*/  BRA `(.L_x_8993) ;  /* 0xffffffe8006c7947 */ /* 0x000fea000383ffff */
.L_x_8954:
[----:B--2---:R2:W3:Y:S02]  /*cae0*/  SYNCS.PHASECHK.TRANS64.TRYWAIT P0, [R3+URZ+0x17060], R4 ;  /* 0x01706004030075a7 */ /* 0x0044e4000800017f */
[----:B---3--:R-:W-:Y:S05]  /*caf0*/  @!P0 NANOSLEEP.SYNCS 0x989680 ;  /* 0x009896800000895d */ /* 0x008fea0003900000 */
[----:B------:R-:W3:Y:S02]  /*cb00*/  @!P0 SYNCS.PHASECHK.TRANS64 P0, [R3+URZ+0x17060], R4 ;  /* 0x01706004030085a7 */ /* 0x000ee4000800007f */
[----:B---3--:R-:W-:Y:S05]  /*cb10*/  @!P0 BRA `(.L_x_8954) ;  /* 0xfffffffc00f08947 */ /* 0x008fea000383ffff */
[----:B------:R-:W-:Y:S05]  /*cb20*/  BRA `(.L_x_8994) ;  /* 0xffffffe800707947 */ /* 0x000fea000383ffff */
.L_x_8960:
[----:B0-----:R0:W1:Y:S02]  /*cb30*/  SYNCS.PHASECHK.TRANS64.TRYWAIT P0, [R2+URZ+0x17070], R3 ;  /* 0x01707003020075a7 */ /* 0x001064000800017f */
[----:B-1----:R-:W-:Y:S05]  /*cb40*/  @!P0 NANOSLEEP.SYNCS 0x989680 ;  /* 0x009896800000895d */ /* 0x002fea0003900000 */
[----:B------:R-:W1:Y:S02]  /*cb50*/  @!P0 SYNCS.PHASECHK.TRANS64 P0, [R2+URZ+0x17070], R3 ;  /* 0x01707003020085a7 */ /* 0x000e64000800007f */
[----:B-1----:R-:W-:Y:S05]  /*cb60*/  @!P0 BRA `(.L_x_8960) ;  /* 0xfffffffc00f08947 */ /* 0x002fea000383ffff */
[----:B------:R-:W-:Y:S05]  /*cb70*/  BRA `(.L_x_8995) ;  /* 0xffffffec00a07947 */ /* 0x000fea000383ffff */
.L_x_8962:
[----:B0-----:R0:W1:Y:S02]  /*cb80*/  SYNCS.PHASECHK.TRANS64.TRYWAIT P0, [R2+URZ+0x17060], R5 ;  /* 0x01706005020075a7 */ /* 0x001064000800017f */
[----:B-1----:R-:W-:Y:S05]  /*cb90*/  @!P0 NANOSLEEP.SYNCS 0x989680 ;  /* 0x009896800000895d */ /* 0x002fea0003900000 */
[----:B------:R-:W1:Y:S02]  /*cba0*/  @!P0 SYNCS.PHASECHK.TRANS64 P0, [R2+URZ+0x17060], R5 ;  /* 0x01706005020085a7 */ /* 0x000e64000800007f */
[----:B-1----:R-:W-:Y:S05]  /*cbb0*/  @!P0 BRA `(.L_x_8962) ;  /* 0xfffffffc00f08947 */ /* 0x002fea000383ffff */
[----:B------:R-:W-:Y:S05]  /*cbc0*/  BRA `(.L_x_8996) ;  /* 0xffffffec00b87947 */ /* 0x000fea000383ffff */
.L_x_8964:
[----:B-1----:R1:W2:Y:S02]  /*cbd0*/  SYNCS.PHASECHK.TRANS64.TRYWAIT P0, [R7+URZ+0x17020], R2 ;  /* 0x01702002070075a7 */ /* 0x0022a4000800017f */
[----:B--2---:R-:W-:Y:S05]  /*cbe0*/  @!P0 NANOSLEEP.SYNCS 0x989680 ;  /* 0x009896800000895d */ /* 0x004fea0003900000 */
[----:B------:R-:W2:Y:S02]  /*cbf0*/  @!P0 SYNCS.PHASECHK.TRANS64 P0, [R7+URZ+0x17020], R2 ;  /* 0x01702002070085a7 */ /* 0x000ea4000800007f */
[----:B--2---:R-:W-:Y:S05]  /*cc00*/  @!P0 BRA `(.L_x_8964) ;  /* 0xfffffffc00f08947 */ /* 0x004fea000383ffff */
[----:B------:R-:W-:Y:S05]  /*cc10*/  BRA `(.L_x_8997) ;  /* 0xfffffff000d07947 */ /* 0x000fea000383ffff */
.L_x_8966:
[----:B0-----:R0:W1:Y:S02]  /*cc20*/  SYNCS.PHASECHK.TRANS64.TRYWAIT P1, [R5+URZ], R4 ;  /* 0x00000004050075a7 */ /* 0x001064000802017f */
[----:B-1----:R-:W-:Y:S05]  /*cc30*/  @!P1 NANOSLEEP.SYNCS 0x989680 ;  /* 0x009896800000995d */ /* 0x002fea0003900000 */
[----:B------:R-:W1:Y:S02]  /*cc40*/  @!P1 SYNCS.PHASECHK.TRANS64 P1, [R5+URZ], R4 ;  /* 0x00000004050095a7 */ /* 0x000e64000802007f */
[----:B-1----:R-:W-:Y:S05]  /*cc50*/  @!P1 BRA `(.L_x_8966) ;  /* 0xfffffffc00f09947 */ /* 0x002fea000383ffff */
[----:B------:R-:W-:Y:S05]  /*cc60*/  BRA `(.L_x_8998) ;  /* 0xfffffff400207947 */ /* 0x000fea000383ffff */
.L_x_8967:
[----:B-1----:R1:W2:Y:S02]  /*cc70*/  SYNCS.PHASECHK.TRANS64.TRYWAIT P1, [R3+URZ], R2 ;  /* 0x00000002030075a7 */ /* 0x0022a4000802017f */
[----:B--2---:R-:W-:Y:S05]  /*cc80*/  @!P1 NANOSLEEP.SYNCS 0x989680 ;  /* 0x009896800000995d */ /* 0x004fea0003900000 */
[----:B------:R-:W2:Y:S02]  /*cc90*/  @!P1 SYNCS.PHASECHK.TRANS64 P1, [R3+URZ], R2 ;  /* 0x00000002030095a7 */ /* 0x000ea4000802007f */
[----:B--2---:R-:W-:Y:S05]  /*cca0*/  @!P1 BRA `(.L_x_8967) ;  /* 0xfffffffc00f09947 */ /* 0x004fea000383ffff */
[----:B------:R-:W-:Y:S05]  /*ccb0*/  BRA `(.L_x_8999) ;  /* 0xfffffff400147947 */ /* 0x000fea000383ffff */
.L_x_8969:
[----:B-1----:R1:W2:Y:S02]  /*ccc0*/  SYNCS.PHASECHK.TRANS64.TRYWAIT P1, [R3+URZ+0x17060], R4 ;  /* 0x01706004030075a7 */ /* 0x0022a4000802017f */
[----:B--2---:R-:W-:Y:S05]  /*ccd0*/  @!P1 NANOSLEEP.SYNCS 0x989680 ;  /* 0x009896800000995d */ /* 0x004fea0003900000 */
[----:B------:R-:W2:Y:S02]  /*cce0*/  @!P1 SYNCS.PHASECHK.TRANS64 P1, [R3+URZ+0x17060], R4 ;  /* 0x01706004030095a7 */ /* 0x000ea4000802007f */
[----:B--2---:R-:W-:Y:S05]  /*ccf0*/  @!P1 BRA `(.L_x_8969) ;  /* 0xfffffffc00f09947 */ /* 0x004fea000383ffff */
[----:B------:R-:W-:Y:S05]  /*cd00*/  BRA `(.L_x_9000) ;  /* 0xfffffff400147947 */ /* 0x000fea000383ffff */
.L_x_8971:
[----:B0-----:R0:W2:Y:S02]  /*cd10*/  SYNCS.PHASECHK.TRANS64.TRYWAIT P1, [R5+URZ+0x17060], R2 ;  /* 0x01706002050075a7 */ /* 0x0010a4000802017f */
[----:B--2---:R-:W-:Y:S05]  /*cd20*/  @!P1 NANOSLEEP.SYNCS 0x989680 ;  /* 0x009896800000995d */ /* 0x004fea0003900000 */
[----:B------:R-:W2:Y:S02]  /*cd30*/  @!P1 SYNCS.PHASECHK.TRANS64 P1, [R5+URZ+0x17060], R2 ;  /* 0x01706002050095a7 */ /* 0x000ea4000802007f */
[----:B--2---:R-:W-:Y:S05]  /*cd40*/  @!P1 BRA `(.L_x_8971) ;  /* 0xfffffffc00f09947 */ /* 0x004fea000383ffff */
[----:B------:R-:W-:Y:S05]  /*cd50*/  BRA `(.L_x_9001) ;  /* 0xfffffff400147947 */ /* 0x000fea000383ffff */
.L_x_8973:
[----:B--2---:R2:W3:Y:S02]  /*cd60*/  SYNCS.PHASECHK.TRANS64.TRYWAIT P0, [R3+URZ+0x17080], R4 ;  /* 0x01708004030075a7 */ /* 0x0044e4000800017f */
[----:B---3--:R-:W-:Y:S05]  /*cd70*/  @!P0 NANOSLEEP.SYNCS 0x989680 ;  /* 0x009896800000895d */ /* 0x008fea0003900000 */
[----:B------:R-:W3:Y:S02]  /*cd80*/  @!P0 SYNCS.PHASECHK.TRANS64 P0, [R3+URZ+0x17080], R4 ;  /* 0x01708004030085a7 */ /* 0x000ee4000800007f */
[----:B---3--:R-:W-:Y:S05]  /*cd90*/  @!P0 BRA `(.L_x_8973) ;  /* 0xfffffffc00f08947 */ /* 0x008fea000383ffff */
[----:B------:R-:W-:Y:S05]  /*cda0*/  BRA `(.L_x_8974) ;  /* 0xfffffff400107947 */ /* 0x000fea000383ffff */
.L_x_9002:
        /* <DEDUP_REMOVED lines=13> */
.L_x_13365:


//--------------------- .text._ZN7cutlass13device_kernelIN5flash11enable_sm90INS1_16FlashAttnFwdSm90INS1_25CollectiveMainloopFwdSm90ILi2EN4cute5tupleIJNS5_1CILi1EEES8_S8_EEENS6_IJNS7_ILi192EEENS7_ILi128EEENS7_ILi96EEEEEELi96ENS_12float_e4m3_tEfNS_4arch4Sm90ELb0ELb0ELb1ELb1ELb0ELb0ELb0ELb1ELb1ELb1ELb1ELb0EEENS1_21CollectiveEpilogueFwdINS6_IJSA_SC_SB_EEES9_NS_10bfloat16_tESG_Li384ELb1ELb1ELb1ELb1EEENS1_36VarlenDynamicPersistentTileSchedulerILi192ELi128ELi384ELi128ELb1ELb1ELb1ELb0ELb1ELb1EEEEEEEEEvNT_6ParamsE --------------------------
	.section	.text._ZN7cutlass13device_kernelIN5flash11enable_sm90INS1_16FlashAttnFwdSm90INS1_25CollectiveMainloopFwdSm90ILi2EN4cute5tupleIJNS5_1CILi1EEES8_S8_EEENS6_IJNS7_ILi192EEENS7_ILi128EEENS7_ILi96EEEEEELi96ENS_12float_e4m3_tEfNS_4arch4Sm90ELb0ELb0ELb1ELb1ELb0ELb0ELb0ELb1ELb1ELb1ELb1ELb0EEENS1_21CollectiveEpilogueFwdINS6_IJSA_SC_SB_EEES9_NS_10bfloat16_tESG_Li384ELb1ELb1ELb1ELb1EEENS1_36VarlenDynamicPersistentTileSchedulerILi192ELi128ELi384ELi128ELb1ELb1ELb1ELb0ELb1ELb1EEEEEEEEEvNT_6ParamsE,"ax",@progbits
	.align	128
.text._ZN7cutlass13device_kernelIN5flash11enable_sm90INS1_16FlashAttnFwdSm90INS1_25CollectiveMainloopFwdSm90ILi2EN4cute5tupleIJNS5_1CILi1EEES8_S8_EEENS6_IJNS7_ILi192EEENS7_ILi128EEENS7_ILi96EEEEEELi96ENS_12float_e4m3_tEfNS_4arch4Sm90ELb0ELb0ELb1ELb1ELb0ELb0ELb0ELb1ELb1ELb1ELb1ELb0EEENS1_21CollectiveEpilogueFwdINS6_IJSA_SC_SB_EEES9_NS_10bfloat16_tESG_Li384ELb1ELb1ELb1ELb1EEENS1_36VarlenDynamicPersistentTileSchedulerILi192ELi128ELi384ELi128ELb1ELb1ELb1ELb0ELb1ELb1EEEEEEEEEvNT_6ParamsE:
        .type           _ZN7cutlass13device_kernelIN5flash11enable_sm90INS1_16FlashAttnFwdSm90INS1_25CollectiveMainloopFwdSm90ILi2EN4cute5tupleIJNS5_1CILi1EEES8_S8_EEENS6_IJNS7_ILi192EEENS7_ILi128EEENS7_ILi96EEEEEELi96ENS_12float_e4m3_tEfNS_4arch4Sm90ELb0ELb0ELb1ELb1ELb0ELb0ELb0ELb1ELb1ELb1ELb1ELb0EEENS1_21CollectiveEpilogueFwdINS6_IJSA_SC_SB_EEES9_NS_10bfloat16_tESG_Li384ELb1ELb1ELb1ELb1EEENS1_36VarlenDynamicPersistentTileSchedulerILi192ELi128ELi384ELi128ELb1ELb1ELb1ELb0ELb1ELb1EEEEEEEEEvNT_6ParamsE,@function
        .size           _ZN7cutlass13device_kernelIN5flash11enable_sm90INS1_16FlashAttnFwdSm90INS1_25CollectiveMainloopFwdSm90ILi2EN4cute5tupleIJNS5_1CILi1EEES8_S8_EEENS6_IJNS7_ILi192EEENS7_ILi128EEENS7_ILi96EEEEEELi96ENS_12float_e4m3_tEfNS_4arch4Sm90ELb0ELb0ELb1ELb1ELb0ELb0ELb0ELb1ELb1ELb1ELb1ELb0EEENS1_21CollectiveEpilogueFwdINS6_IJSA_SC_SB_EEES9_NS_10bfloat16_tESG_Li384ELb1ELb1ELb1ELb1EEENS1_36VarlenDynamicPersistentTileSchedulerILi192ELi128ELi384ELi128ELb1ELb1ELb1ELb0ELb1ELb1EEEEEEEEEvNT_6ParamsE,(.L_x_13366 - _ZN7cutlass13device_kernelIN5flash11enable_sm90INS1_16FlashAttnFwdSm90INS1_25CollectiveMainloopFwdSm90ILi2EN4cute5tupleIJNS5_1CILi1EEES8_S8_EEENS6_IJNS7_ILi192EEENS7_ILi128EEENS7_ILi96EEEEEELi96ENS_12float_e4m3_tEfNS_4arch4Sm90ELb0ELb0ELb1ELb1ELb0ELb0ELb0ELb1ELb1ELb1ELb1ELb0EEENS1_21CollectiveEpilogueFwdINS6_IJSA_SC_SB_EEES9_NS_10bfloat16_tESG_Li384ELb1ELb1ELb1ELb1EEENS1_36VarlenDynamicPersistentTileSchedulerILi192ELi128ELi384ELi128ELb1ELb1ELb1ELb0ELb1ELb1EEEEEEEEEvNT_6ParamsE)
        .other          _ZN7cutlass13device_kernelIN5flash11enable_sm90INS1_16FlashAttnFwdSm90INS1_25CollectiveMainloopFwdSm90ILi2EN4cute5tupleIJNS5_1CILi1EEES8_S8_EEENS6_IJNS7_ILi192EEENS7_ILi128EEENS7_ILi96EEEEEELi96ENS_12float_e4m3_tEfNS_4arch4Sm90ELb0ELb0ELb1ELb1ELb0ELb0ELb0ELb1ELb1ELb1ELb1ELb0EEENS1_21CollectiveEpilogueFwdINS6_IJSA_SC_SB_EEES9_NS_10bfloat16_tESG_Li384ELb1ELb1ELb1ELb1EEENS1_36VarlenDynamicPersistentTileSchedulerILi192ELi128ELi384ELi128ELb1ELb1ELb1ELb0ELb1ELb1EEEEEEEEEvNT_6ParamsE,@"STO_CUDA_ENTRY STV_DEFAULT"
_ZN7cutlass13device_kernelIN5flash11enable_sm90INS1_16FlashAttnFwdSm90INS1_25CollectiveMainloopFwdSm90ILi2EN4cute5tupleIJNS5_1CILi1EEES8_S8_EEENS6_IJNS7_ILi192EEENS7_ILi128EEENS7_ILi96EEEEEELi96ENS_12float_e4m3_tEfNS_4arch4Sm90ELb0ELb0ELb1ELb1ELb0ELb0ELb0ELb1ELb1ELb1ELb1ELb0EEENS1_21CollectiveEpilogueFwdINS6_IJSA_SC_SB_EEES9_NS_10bfloat16_tESG_Li384ELb1ELb1ELb1ELb1EEENS1_36VarlenDynamicPersistentTileSchedulerILi192ELi128ELi384ELi128ELb1ELb1ELb1ELb0ELb1ELb1EEEEEEEEEvNT_6ParamsE:
[----:B------:R-:W0:Y:S02]  /*0000*/  LDC R1, c[0x0][0x28] ;  /* 0x00000a00ff017b82 */ /* 0x000e240000000800 */
[----:B0-----:R-:W-:Y:S01]  /*0010*/  VIADD R1, R1, 0xffffffd0 ;  /* 0xffffffd001017836 */ /* 0x001fe20000000000 */
[----:B------:R-:W0:Y:S01]  /*0020*/  S2R R3, SR_TID.X ;  /* 0x0000000000037919 */ /* 0x000e220000002100 */
[----:B------:R-:W-:Y:S01]  /*0030*/  ELECT P0, URZ, PT ;  /* 0x00000000003f782f */ /* 0x000fe20003800000 */
[----:B------:R-:W-:Y:S01]  /*0040*/  BSSY B0, `(.L_x_9003) ;  /* 0x000000e000007945 */ /* 0x000fe20003800000 */
[----:B0-----:R-:W-:-:S05]  /*0050*/  SHF.R.U32.HI R0, RZ, 0x5, R3 ;  /* 0x00000005ff007819 */ /* 0x001fca0000011603 */
[----:B------:R-:W0:Y:S02]  /*0060*/  SHFL.IDX PT, R2, R0, RZ, 0x1f ;  /* 0x00001fff00027589 */ /* 0x000e2400000e0000 */
[----:B0-----:R-:W-:Y:S02]  /*0070*/  ISETP.EQ.AND P0, PT, R2, RZ, P0 ;  /* 0x000000ff0200720c */ /* 0x001fe40000702270 */
[----:B------:R-:W-:-:S11]  /*0080*/  SHF.R.U32.HI R2, RZ, 0x7, R3 ;  /* 0x00000007ff027819 */ /* 0x000fd60000011603 */
        /* <DEDUP_REMOVED lines=9> */
.L_x_9004:
[----:B------:R-:W-:Y:S05]  /*0120*/  BSYNC B0 ;  /* 0x0000000000007941 */ /* 0x000fea0003800000 */
.L_x_9003:
        /* <DEDUP_REMOVED lines=41> */
.L_x_9005:
        /* <DEDUP_REMOVED lines=22> */
.L_x_9006:
        /* <DEDUP_REMOVED lines=18> */
.L_x_9007:
        /* <DEDUP_REMOVED lines=22> */
.L_x_9008:
        /* <DEDUP_REMOVED lines=22> */
.L_x_9009:
[----:B------:R-:W-:Y:S01]  /*0900*/  PLOP3.LUT P0, PT, PT, PT, UP0, 0x80, 0x0 ;  /* 0x000000000000781c */ /* 0x000fe20003f0f008 */
[----:B------:R-:W-:Y:S01]  /*0910*/  UMOV UR40, 0x1 ;  /* 0x0000000100287882 */ /* 0x000fe20000000000 */
[----:B------:R-:W-:Y:S01]  /*0920*/  NOP ;  /* 0x0000000000007918 */ /* 0x000fe20000000000 */
[----:B------:R-:W-:Y:S01]  /*0930*/  USEL UR40, UR40, 0x2, !UP0 ;  /* 0x0000000228287887 */ /* 0x000fe2000c000000 */
[----:B------:R-:W-:Y:S01]  /*0940*/  ULDC.64 UR52, c[0x0][0x208] ;  /* 0x0000820000347ab9 */ /* 0x000fe20000000a00 */
[----:B012-4-:R-:W-:Y:S08]  /*0950*/  BAR.SYNC.DEFER_BLOCKING 0x0 ;  /* 0x0000000000007b1d */ /* 0x017ff00000010000 */
[----:B------:R-:W-:Y:S05]  /*0960*/  @!P0 BRA `(.L_x_9010) ;  /* 0x0000009c00b08947 */ /* 0x000fea0003800000 */
.L_x_9011:
[----:B------:R-:W-:-:S08]  /*0970*/  NOP ;  /* 0x0000000000007918 */ /* 0x000fd00000000000 */
[----:B------:R-:W0:Y:S02]  /*0980*/  USETMAXREG.TRY_ALLOC.CTAPOOL UP0, 0xa0 ;  /* 0x000000a0000079c8 */ /* 0x000e240008000600 */
[----:B0-----:R-:W-:-:S13]  /*0990*/  PLOP3.LUT P0, PT, PT, PT, UP0, 0x80, 0x0 ;  /* 0x000000000000781c */ /* 0x001fda0003f0f008 */
[----:B------:R-:W-:Y:S05]  /*09a0*/  @!P0 BRA `(.L_x_9011) ;  /* 0xfffffffc00f08947 */ /* 0x000fea000383ffff */
[----:B------:R-:W0:Y:S08]  /*09b0*/  S2UR UR5, SR_CgaCtaId ;  /* 0x00000000000579c3 */ /* 0x000e300000008800 */
[----:B------:R-:W-:Y:S06]  /*09c0*/  BAR.ARV 0x8, 0x200 ;  /* 0x0208000000007b1d */ /* 0x000fec0000002000 */
[----:B------:R-:W-:-:S02]  /*09d0*/  UMOV UR4, 0x400 ;  /* 0x0000040000047882 */ /* 0x000fc40000000000 */
[----:B------:R-:W-:Y:S01]  /*09e0*/  BAR.SYNC.DEFER_BLOCKING 0x5, 0x200 ;  /* 0x0148000000007b1d */ /* 0x000fe20000010000 */
[----:B0-----:R-:W-:-:S09]  /*09f0*/  ULEA UR4, UR5, UR4, 0x18 ;  /* 0x0000000405047291 */ /* 0x001fd2000f8ec03f */
[----:B------:R-:W0:Y:S01]  /*0a00*/  LDS.128 R36, [UR4+0x19cd0] ;  /* 0x019cd004ff247984 */ /* 0x000e220008000c00 */
[----:B------:R-:W-:Y:S01]  /*0a10*/  ULDC UR4, c[0x0][0xc3c] ;  /* 0x00030f0000047ab9 */ /* 0x000fe20000000800 */
[----:B------:R-:W-:Y:S06]  /*0a20*/  BAR.ARV 0x4, 0x200 ;  /* 0x0108000000007b1d */ /* 0x000fec0000002000 */
[----:B0-----:R-:W-:-:S13]  /*0a30*/  ISETP.GE.AND P0, PT, R39, UR4, PT ;  /* 0x0000000427007c0c */ /* 0x001fda000bf06270 */
[----:B------:R-:W-:Y:S05]  /*0a40*/  @P0 EXIT ;  /* 0x000000000000094d */ /* 0x000fea0003800000 */
[----:B------:R-:W0:Y:S01]  /*0a50*/  S2R R0, SR_TID.X ;  /* 0x0000000000007919 */ /* 0x000e220000002100 */
[----:B------:R-:W-:Y:S01]  /*0a60*/  R2UR UR6, R37 ;  /* 0x00000000250672ca */ /* 0x000fe200000e0000 */
[----:B------:R-:W-:Y:S01]  /*0a70*/  ULOP3.LUT UR47, UR40, 0x1, URZ, 0xfc, !UPT ;  /* 0x00000001282f7892 */ /* 0x000fe2000f8efc3f */
[----:B------:R-:W-:Y:S01]  /*0a80*/  R2UR UR5, R38 ;  /* 0x00000000260572ca */ /* 0x000fe200000e0000 */
[----:B------:R-:W-:Y:S01]  /*0a90*/  UMOV UR46, URZ ;  /* 0x0000003f002e7c82 */ /* 0x000fe20008000000 */
[----:B------:R-:W-:Y:S01]  /*0aa0*/  UMOV UR36, URZ ;  /* 0x0000003f00247c82 */ /* 0x000fe20008000000 */
[----:B------:R-:W-:Y:S01]  /*0ab0*/  UMOV UR37, URZ ;  /* 0x0000003f00257c82 */ /* 0x000fe20008000000 */
[----:B0-----:R-:W-:-:S05]  /*0ac0*/  VIADD R12, R0, 0xffffff80 ;  /* 0xffffff80000c7836 */ /* 0x001fca0000000000 */
[----:B------:R-:W-:-:S04]  /*0ad0*/  SHF.R.S32.HI R0, RZ, 0x1f, R12 ;  /* 0x0000001fff007819 */ /* 0x000fc8000001140c */
[CC--:B------:R-:W-:Y:S02]  /*0ae0*/  LEA.HI R2, R0.reuse, R12.reuse, RZ, 0x7 ;  /* 0x0000000c00027211 */ /* 0x0c0fe400078f38ff */
[-C--:B------:R-:W-:Y:S02]  /*0af0*/  LEA.HI R4, R0, R12.reuse, RZ, 0x5 ;  /* 0x0000000c00047211 */ /* 0x080fe400078f28ff */
[----:B------:R-:W-:Y:S02]  /*0b00*/  LOP3.LUT R3, R2, 0xffffff80, RZ, 0xc0, !PT ;  /* 0xffffff8002037812 */ /* 0x000fe400078ec0ff */
[----:B------:R-:W-:Y:S01]  /*0b10*/  SHF.R.S32.HI R13, RZ, 0x7, R2 ;  /* 0x00000007ff0d7819 */ /* 0x000fe20000011402 */
[----:B------:R-:W-:Y:S02]  /*0b20*/  IMAD.SHL.U32 R5, R4, 0x10, RZ ;  /* 0x0000001004057824 */ /* 0x000fe400078e00ff */
[----:B------:R-:W-:Y:S01]  /*0b30*/  IMAD.IADD R11, R12, 0x1, -R3 ;  /* 0x000000010c0b7824 */ /* 0x000fe200078e0a03 */
[----:B------:R-:W-:-:S02]  /*0b40*/  LEA.HI R3, R0, R12, RZ, 0x4 ;  /* 0x0000000c00037211 */ /* 0x000fc400078f20ff */
[----:B------:R-:W-:Y:S02]  /*0b50*/  LEA.HI R0, R0, R12, RZ, 0x2 ;  /* 0x0000000c00007211 */ /* 0x000fe400078f10ff */
[----:B------:R-:W-:Y:S02]  /*0b60*/  SHF.R.S32.HI R7, RZ, 0x1f, R11 ;  /* 0x0000001fff077819 */ /* 0x000fe4000001140b */
[----:B------:R-:W-:Y:S02]  /*0b70*/  SHF.R.S32.HI R4, RZ, 0x4, R3 ;  /* 0x00000004ff047819 */ /* 0x000fe40000011403 */
[----:B------:R-:W-:Y:S02]  /*0b80*/  LEA.HI R8, R7, R11, RZ, 0x2 ;  /* 0x0000000b07087211 */ /* 0x000fe400078f10ff */
[C---:B------:R-:W-:Y:S02]  /*0b90*/  LOP3.LUT R2, R3.reuse, 0x7fffff0, RZ, 0xc0, !PT ;  /* 0x07fffff003027812 */ /* 0x040fe400078ec0ff */
[----:B------:R-:W-:-:S02]  /*0ba0*/  LEA.HI R3, R3, R4, RZ, 0x1 ;  /* 0x0000000403037211 */ /* 0x000fc400078f08ff */
[----:B------:R-:W-:Y:S01]  /*0bb0*/  SHF.R.S32.HI R9, RZ, 0x2, R8 ;  /* 0x00000002ff097819 */ /* 0x000fe20000011408 */
[----:B------:R-:W-:Y:S01]  /*0bc0*/  IMAD.IADD R2, R12, 0x1, -R2 ;  /* 0x000000010c027824 */ /* 0x000fe200078e0a02 */
[----:B------:R-:W-:Y:S02]  /*0bd0*/  SHF.R.S32.HI R6, RZ, 0x1f, R8 ;  /* 0x0000001fff067819 */ /* 0x000fe40000011408 */
[----:B------:R-:W-:Y:S02]  /*0be0*/  LOP3.LUT R3, R3, 0x1ffffffe, RZ, 0xc0, !PT ;  /* 0x1ffffffe03037812 */ /* 0x000fe400078ec0ff */
[----:B------:R-:W-:Y:S01]  /*0bf0*/  LEA.HI R10, R6, R9, RZ, 0x3 ;  /* 0x00000009060a7211 */ /* 0x000fe200078f18ff */
[----:B------:R-:W-:Y:S01]  /*0c00*/  IMAD.HI R6, R13, 0x55555556, RZ ;  /* 0x555555560d067827 */ /* 0x000fe200078e02ff */
[----:B------:R-:W-:Y:S02]  /*0c10*/  LOP3.LUT R5, R5, 0xfffffe00, RZ, 0xc0, !PT ;  /* 0xfffffe0005057812 */ /* 0x000fe400078ec0ff */
[----:B------:R-:W-:Y:S01]  /*0c20*/  LOP3.LUT R10, R10, 0xfffffff8, RZ, 0xc0, !PT ;  /* 0xfffffff80a0a7812 */ /* 0x000fe200078ec0ff */
[----:B------:R-:W-:Y:S01]  /*0c30*/  IMAD.IADD R3, R4, 0x1, -R3 ;  /* 0x0000000104037824 */ /* 0x000fe200078e0a03 */
[----:B------:R-:W-:Y:S01]  /*0c40*/  LOP3.LUT R4, R0, 0xfffffffc, RZ, 0xc0, !PT ;  /* 0xfffffffc00047812 */ /* 0x000fe200078ec0ff */
[----:B------:R-:W-:Y:S01]  /*0c50*/  IMAD R2, R2, 0x20, R5 ;  /* 0x0000002002027824 */ /* 0x000fe200078e0205 */
[----:B------:R-:W-:Y:S01]  /*0c60*/  LEA.HI R7, R7, R11, RZ, 0x5 ;  /* 0x0000000b07077211 */ /* 0x000fe200078f28ff */
[----:B------:R-:W-:Y:S01]  /*0c70*/  IMAD.IADD R10, R9, 0x1, -R10 ;  /* 0x00000001090a7824 */ /* 0x000fe200078e0a0a */
[----:B------:R-:W-:Y:S01]  /*0c80*/  LOP3.LUT R8, R8, 0x7ffffffc, RZ, 0xc0, !PT ;  /* 0x7ffffffc08087812 */ /* 0x000fe200078ec0ff */
[----:B------:R-:W-:Y:S01]  /*0c90*/  IMAD.IADD R9, R12, 0x1, -R4 ;  /* 0x000000010c097824 */ /* 0x000fe200078e0a04 */
[----:B------:R-:W-:Y:S01]  /*0ca0*/  LEA.HI R6, R6, R6, RZ, 0x1 ;  /* 0x0000000606067211 */ /* 0x000fe200078f08ff */
[----:B------:R-:W-:Y:S01]  /*0cb0*/  IMAD R2, R3, 0x8, R2 ;  /* 0x0000000803027824 */ /* 0x000fe200078e0202 */
[----:B------:R-:W-:Y:S01]  /*0cc0*/  SHF.R.S32.HI R7, RZ, 0x5, R7 ;  /* 0x00000005ff077819 */ /* 0x000fe20000011407 */
[----:B------:R-:W-:Y:S01]  /*0cd0*/  IMAD.SHL.U32 R16, R9, 0x8, RZ ;  /* 0x0000000809107824 */ /* 0x000fe200078e00ff */
[----:B------:R-:W-:Y:S01]  /*0ce0*/  SHF.R.S32.HI R0, RZ, 0x2, R0 ;  /* 0x00000002ff007819 */ /* 0x000fe20000011400 */
[----:B------:R-:W-:Y:S01]  /*0cf0*/  IMAD.IADD R8, R11, 0x1, -R8 ;  /* 0x000000010b087824 */ /* 0x000fe200078e0a08 */
[----:B------:R0:W-:Y:S01]  /*0d00*/  STL [R1+0x28], R2 ;  /* 0x0000280201007387 */ /* 0x0001e20000100800 */
[----:B------:R-:W-:-:S02]  /*0d10*/  IMAD R6, R6, -0x3, R13 ;  /* 0xfffffffd06067824 */ /* 0x000fc400078e020d */
[----:B------:R-:W-:Y:S02]  /*0d20*/  IMAD R7, R7, 0x10, R10 ;  /* 0x0000001007077824 */ /* 0x000fe400078e020a */
[C---:B------:R-:W-:Y:S02]  /*0d30*/  VIADD R17, R16.reuse, 0x20 ;  /* 0x0000002010117836 */ /* 0x040fe40000000000 */
[----:B------:R-:W-:Y:S02]  /*0d40*/  VIADD R18, R16, 0x40 ;  /* 0x0000004010127836 */ /* 0x000fe40000000000 */
[----:B------:R-:W-:Y:S01]  /*0d50*/  IMAD.SHL.U32 R4, R8, 0x2, RZ ;  /* 0x0000000208047824 */ /* 0x000fe200078e00ff */
[----:B0-----:R-:W-:Y:S01]  /*0d60*/  LEA.HI R2, R9, R9, RZ, 0x1 ;  /* 0x0000000909027211 */ /* 0x001fe200078f08ff */
[----:B------:R-:W-:Y:S01]  /*0d70*/  IMAD R5, R6, 0x40, R7 ;  /* 0x0000004006057824 */ /* 0x000fe200078e0207 */
[----:B------:R-:W-:Y:S01]  /*0d80*/  SHF.R.S32.HI R3, RZ, 0x1f, R17 ;  /* 0x0000001fff037819 */ /* 0x000fe20000011411 */
[C---:B------:R-:W-:Y:S01]  /*0d90*/  VIADD R3, R4.reuse, 0x8 ;  /* 0x0000000804037836 */ /* 0x040fe20000000000 */
[----:B------:R-:W-:Y:S01]  /*0da0*/  SHF.R.S32.HI R0, RZ, 0x1f, R18 ;  /* 0x0000001fff007819 */ /* 0x000fe20000011412 */
[----:B------:R-:W-:Y:S01]  /*0db0*/  VIADD R0, R4, 0x10 ;  /* 0x0000001004007836 */ /* 0x000fe20000000000 */
[----:B------:R-:W-:Y:S01]  /*0dc0*/  LOP3.LUT R2, R2, 0x1ffffffe, RZ, 0xc0, !PT ;  /* 0x1ffffffe02027812 */ /* 0x000fe200078ec0ff */
[C---:B------:R-:W-:Y:S01]  /*0dd0*/  VIADD R157, R4.reuse, 0x18 ;  /* 0x00000018049d7836 */ /* 0x040fe20000000000 */
[----:B------:R-:W-:Y:S01]  /*0de0*/  STL [R1+0x20], R5 ;  /* 0x0000200501007387 */ /* 0x000fe20000100800 */
[----:B------:R-:W-:-:S02]  /*0df0*/  VIADD R154, R4, 0x30 ;  /* 0x00000030049a7836 */ /* 0x000fc40000000000 */
[C---:B------:R-:W-:Y:S01]  /*0e00*/  VIADD R156, R4.reuse, 0x20 ;  /* 0x00000020049c7836 */ /* 0x040fe20000000000 */
[----:B------:R0:W-:Y:S01]  /*0e10*/  STL [R1+0x8], R4 ;  /* 0x0000080401007387 */ /* 0x0001e20000100800 */
[C---:B------:R-:W-:Y:S02]  /*0e20*/  VIADD R155, R4.reuse, 0x28 ;  /* 0x00000028049b7836 */ /* 0x040fe40000000000 */
[C---:B------:R-:W-:Y:S01]  /*0e30*/  VIADD R153, R4.reuse, 0x38 ;  /* 0x0000003804997836 */ /* 0x040fe20000000000 */
[----:B------:R1:W-:Y:S01]  /*0e40*/  STL [R1+0x4], R3 ;  /* 0x0000040301007387 */ /* 0x0003e20000100800 */
[C---:B------:R-:W-:Y:S02]  /*0e50*/  VIADD R152, R4.reuse, 0x40 ;  /* 0x0000004004987836 */ /* 0x040fe40000000000 */
[C---:B------:R-:W-:Y:S01]  /*0e60*/  VIADD R23, R4.reuse, 0x48 ;  /* 0x0000004804177836 */ /* 0x040fe20000000000 */
[----:B------:R2:W-:Y:S01]  /*0e70*/  STL [R1], R0 ;  /* 0x0000000001007387 */ /* 0x0005e20000100800 */
[----:B------:R-:W-:-:S02]  /*0e80*/  VIADD R22, R4, 0x50 ;  /* 0x0000005004167836 */ /* 0x000fc40000000000 */
[----:B------:R-:W-:Y:S01]  /*0e90*/  VIADD R19, R4, 0x58 ;  /* 0x0000005804137836 */ /* 0x000fe20000000000 */
[----:B0-----:R-:W-:Y:S01]  /*0ea0*/  SHF.R.S32.HI R4, RZ, 0x1f, R3 ;  /* 0x0000001fff047819 */ /* 0x001fe20000011403 */
[----:B------:R-:W-:Y:S01]  /*0eb0*/  IMAD.IADD R2, R9, 0x1, -R2 ;  /* 0x0000000109027824 */ /* 0x000fe200078e0a02 */
[----:B-1----:R-:W-:-:S03]  /*0ec0*/  SHF.R.S32.HI R3, RZ, 0x1f, R0 ;  /* 0x0000001fff037819 */ /* 0x002fc60000011400 */
[----:B------:R0:W-:Y:S01]  /*0ed0*/  STL [R1+0x1c], R4 ;  /* 0x00001c0401007387 */ /* 0x0001e20000100800 */
[----:B--2---:R-:W-:Y:S02]  /*0ee0*/  SHF.R.S32.HI R0, RZ, 0x1f, R157 ;  /* 0x0000001fff007819 */ /* 0x004fe4000001149d */
[----:B------:R-:W-:Y:S01]  /*0ef0*/  SHF.R.S32.HI R0, RZ, 0x1f, R154 ;  /* 0x0000001fff007819 */ /* 0x000fe2000001149a */
[----:B------:R1:W-:Y:S01]  /*0f00*/  STL [R1+0x18], R3 ;  /* 0x0000180301007387 */ /* 0x0003e20000100800 */
[----:B------:R-:W-:Y:S01]  /*0f10*/  SHF.R.S32.HI R0, RZ, 0x1f, R23 ;  /* 0x0000001fff007819 */ /* 0x000fe20000011417 */
[----:B------:R-:W-:Y:S01]  /*0f20*/  IMAD R0, R2, 0x8, R5 ;  /* 0x0000000802007824 */ /* 0x000fe200078e0205 */
[----:B0-----:R-:W-:-:S04]  /*0f30*/  SHF.R.S32.HI R4, RZ, 0x1f, R156 ;  /* 0x0000001fff047819 */ /* 0x001fc8000001149c */
[----:B------:R0:W-:Y:S01]  /*0f40*/  STL [R1+0x24], R0 ;  /* 0x0000240001007387 */ /* 0x0001e20000100800 */
[----:B------:R-:W-:Y:S02]  /*0f50*/  SHF.R.S32.HI R4, RZ, 0x1f, R153 ;  /* 0x0000001fff047819 */ /* 0x000fe40000011499 */
[----:B-1----:R-:W-:Y:S02]  /*0f60*/  SHF.R.S32.HI R3, RZ, 0x1f, R155 ;  /* 0x0000001fff037819 */ /* 0x002fe4000001149b */
[----:B------:R-:W-:Y:S02]  /*0f70*/  SHF.R.S32.HI R3, RZ, 0x1f, R152 ;  /* 0x0000001fff037819 */ /* 0x000fe40000011498 */
[----:B------:R-:W-:Y:S02]  /*0f80*/  SHF.R.S32.HI R4, RZ, 0x1f, R22 ;  /* 0x0000001fff047819 */ /* 0x000fe40000011416 */
[----:B------:R-:W-:-:S07]  /*0f90*/  SHF.R.S32.HI R3, RZ, 0x1f, R19 ;  /* 0x0000001fff037819 */ /* 0x000fce0000011413 */
.L_x_9051:
[----:B01--4-:R-:W1:Y:S01]  /*0fa0*/  LDC.64 R2, c[0x0][0xc88] ;  /* 0x00032200ff027b82 */ /* 0x013e620000000a00 */
[----:B------:R-:W-:Y:S01]  /*0fb0*/  ULDC.64 UR8, c[0x0][0xa28] ;  /* 0x00028a0000087ab9 */ /* 0x000fe20000000a00 */
[----:B------:R-:W-:Y:S01]  /*0fc0*/  ULDC.64 UR10, c[0x0][0xa20] ;  /* 0x00028800000a7ab9 */ /* 0x000fe20000000a00 */
[----:B------:R-:W-:Y:S01]  /*0fd0*/  ULDC UR4, c[0x0][0x424] ;  /* 0x0001090000047ab9 */ /* 0x000fe20000000800 */
[----:B------:R-:W-:Y:S01]  /*0fe0*/  ULDC UR7, c[0x0][0x2f0] ;  /* 0x0000bc0000077ab9 */ /* 0x000fe20000000800 */
[----:B-1----:R-:W-:-:S06]  /*0ff0*/  IMAD.WIDE R2, R39, 0x4, R2 ;  /* 0x0000000427027825 */ /* 0x002fcc00078e0202 */
[----:B--2---:R-:W2:Y:S01]  /*1000*/  LDG.E R2, desc[UR52][R2.64] ;  /* 0x0000003402027981 */ /* 0x004ea2000c1e1900 */
        /* <DEDUP_REMOVED lines=40> */
[----:B0-----:R-:W3:Y:S01]  /*1290*/  LDG.E R0, desc[UR52][R2.64+0x4] ;  /* 0x0000043402007981 */ /* 0x001ee2000c1e1900 */
[----:B--2---:R-:W-:Y:S02]  /*12a0*/  R2UR UR4, R4 ;  /* 0x00000000040472ca */ /* 0x004fe400000e0000 */
[----:B---3--:R-:W-:-:S13]  /*12b0*/  R2UR UR5, R0 ;  /* 0x00000000000572ca */ /* 0x008fda00000e0000 */
[----:B------:R-:W-:-:S12]  /*12c0*/  UIADD3 UR4, -UR4, UR5, URZ ;  /* 0x0000000504047290 */ /* 0x000fd8000fffe13f */
.L_x_9012:
        /* <DEDUP_REMOVED lines=20> */
[-C--:B0-----:R-:W-:Y:S01]  /*1410*/  IABS R0, R3.reuse ;  /* 0x0000000300007213 */ /* 0x081fe20000000000 */
        /* <DEDUP_REMOVED lines=28> */
.L_x_9013:
[----:B------:R-:W-:Y:S01]  /*15e0*/  UIMAD UR45, UR43, UR4, URZ ;  /* 0x000000042b2d72a4 */ /* 0x000fe2000f8e023f */
[----:B0-----:R-:W-:Y:S01]  /*15f0*/  IMAD.U32 R0, RZ, RZ, UR9 ;  /* 0x00000009ff007e24 */ /* 0x001fe2000f8e00ff */
        /* <DEDUP_REMOVED lines=19> */
[----:B------:R-:W-:Y:S01]  /*1730*/  CS2R R40, SRZ ;  /* 0x0000000000287805 */ /* 0x000fe2000001ff00 */
[----:B------:R-:W-:Y:S01]  /*1740*/  IMAD.MOV.U32 R107, RZ, RZ, RZ ;  /* 0x000000ffff6b7224 */ /* 0x000fe200078e00ff */
[----:B------:R-:W-:Y:S02]  /*1750*/  CS2R R42, SRZ ;  /* 0x00000000002a7805 */ /* 0x000fe4000001ff00 */
[----:B------:R-:W-:Y:S01]  /*1760*/  CS2R R26, SRZ ;  /* 0x00000000001a7805 */ /* 0x000fe2000001ff00 */
[----:B------:R-:W-:Y:S01]  /*1770*/  UISETP.GT.AND UP0, UPT, UR48, UR45, UPT ;  /* 0x0000002d3000728c */ /* 0x000fe2000bf04270 */
[----:B------:R-:W-:Y:S01]  /*1780*/  IMAD.MOV.U32 R48, RZ, RZ, RZ ;  /* 0x000000ffff307224 */ /* 0x000fe200078e00ff */
[----:B------:R-:W-:Y:S01]  /*1790*/  CS2R R30, SRZ ;  /* 0x00000000001e7805 */ /* 0x000fe2000001ff00 */
[----:B------:R-:W-:Y:S01]  /*17a0*/  IMAD.MOV.U32 R119, RZ, RZ, RZ ;  /* 0x000000ffff777224 */ /* 0x000fe200078e00ff */
[----:B------:R-:W-:Y:S01]  /*17b0*/  CS2R R28, SRZ ;  /* 0x00000000001c7805 */ /* 0x000fe2000001ff00 */
[----:B------:R-:W-:Y:S01]  /*17c0*/  IMAD.MOV.U32 R50, RZ, RZ, RZ ;  /* 0x000000ffff327224 */ /* 0x000fe200078e00ff */
[----:B------:R-:W-:Y:S01]  /*17d0*/  PLOP3.LUT P1, PT, PT, PT, UP0, 0x80, 0x0 ;  /* 0x000000000000781c */ /* 0x000fe20003f2f008 */
        /* <DEDUP_REMOVED lines=8> */
[----:B------:R-:W-:Y:S01]  /*1860*/  IMAD.MOV.U32 R131, RZ, RZ, RZ ;  /* 0x000000ffff837224 */ /* 0x000fe200078e00ff */
[----:B------:R-:W-:Y:S06]  /*1870*/  @!P1 BRA `(.L_x_9014) ;  /* 0x0000005800f49947 */ /* 0x000fec0003800000 */
[----:B------:R-:W0:Y:S01]  /*1880*/  S2R R12, SR_TID.X ;  /* 0x00000000000c7919 */ /* 0x000e220000002100 */
[----:B------:R-:W1:Y:S01]  /*1890*/  S2UR UR8, SR_CgaCtaId ;  /* 0x00000000000879c3 */ /* 0x000e620000008800 */
[----:B------:R-:W-:Y:S02]  /*18a0*/  UMOV UR7, 0x400 ;  /* 0x0000040000077882 */ /* 0x000fe40000000000 */
[----:B-1----:R-:W-:Y:S01]  /*18b0*/  ULEA UR7, UR8, UR7, 0x18 ;  /* 0x0000000708077291 */ /* 0x002fe2000f8ec03f */
[----:B0-----:R-:W-:-:S05]  /*18c0*/  VIADD R13, R12, 0xffffff80 ;  /* 0xffffff800c0d7836 */ /* 0x001fca0000000000 */
[----:B------:R-:W-:-:S04]  /*18d0*/  SHF.R.S32.HI R12, RZ, 0x1f, R13 ;  /* 0x0000001fff0c7819 */ /* 0x000fc8000001140d */
[----:B------:R-:W-:-:S04]  /*18e0*/  LEA.HI R12, R12, R13, RZ, 0x7 ;  /* 0x0000000d0c0c7211 */ /* 0x000fc800078f38ff */
[----:B------:R-:W-:-:S05]  /*18f0*/  SHF.R.S32.HI R12, RZ, 0x7, R12 ;  /* 0x00000007ff0c7819 */ /* 0x000fca000001140c */
[----:B------:R-:W0:Y:S02]  /*1900*/  SHFL.IDX PT, R0, R12, RZ, 0x1f ;  /* 0x00001fff0c007589 */ /* 0x000e2400000e0000 */
[----:B0-----:R-:W-:-:S13]  /*1910*/  R2UR UR6, R0 ;  /* 0x00000000000672ca */ /* 0x001fda00000e0000 */
        /* <DEDUP_REMOVED lines=26> */
.L_x_9015:
        /* <DEDUP_REMOVED lines=46> */
.L_x_9148:
[----:B------:R-:W-:Y:S05]  /*1da0*/  @!P0 BRA `(.L_x_9017) ;  /* 0x0000000000048947 */ /* 0x000fea0003800000 */
[----:B------:R-:W-:Y:S01]  /*1db0*/  BPT.TRAP 0x1 ;  /* 0x000000040000795c */ /* 0x000fe20000300000 */
.L_x_9017:
[----:B------:R-:W-:Y:S02]  /*1dc0*/  IMAD.U32 R5, RZ, RZ, UR37 ;  /* 0x00000025ff057e24 */ /* 0x000fe4000f8e00ff */
[----:B------:R-:W-:Y:S02]  /*1dd0*/  IMAD.U32 R6, RZ, RZ, UR36 ;  /* 0x00000024ff067e24 */ /* 0x000fe4000f8e00ff */
[----:B------:R-:W-:-:S03]  /*1de0*/  IMAD R4, R5, 0x8, R2 ;  /* 0x0000000805047824 */ /* 0x000fc600078e0202 */
[----:B------:R-:W-:-:S04]  /*1df0*/  SHF.L.U32 R5, R6, 0x1f, RZ ;  /* 0x0000001f06057819 */ /* 0x000fc800000006ff */
[----:B------:R1:W2:Y:S01]  /*1e00*/  SYNCS.PHASECHK.TRANS64.TRYWAIT P1, [R4+URZ+0x19c30], R5 ;  /* 0x019c3005040075a7 */ /* 0x0002a2000802017f */
[----:B------:R-:W-:Y:S05]  /*1e10*/  @!P0 BRA `(.L_x_9018) ;  /* 0x0000000000048947 */ /* 0x000fea0003800000 */
[----:B------:R-:W-:Y:S01]  /*1e20*/  BPT.TRAP 0x1 ;  /* 0x000000040000795c */ /* 0x000fe20000300000 */
.L_x_9018:
[----:B------:R-:W3:Y:S01]  /*1e30*/  S2R R6, SR_TID.X ;  /* 0x0000000000067919 */ /* 0x000ee20000002100 */
[----:B------:R-:W-:Y:S01]  /*1e40*/  IMAD.MOV.U32 R89, RZ, RZ, RZ ;  /* 0x000000ffff597224 */ /* 0x000fe200078e00ff */
[----:B---3--:R-:W-:Y:S01]  /*1e50*/  LOP3.LUT P2, RZ, R6, 0x7f, RZ, 0xc0, !PT ;  /* 0x0000007f06ff7812 */ /* 0x008fe2000784c0ff */
[----:B--2---:R-:W-:-:S12]  /*1e60*/  @P1 BRA `(.L_x_9019) ;  /* 0x0000000000081947 */ /* 0x004fd80003800000 */
[----:B------:R-:W2:Y:S02]  /*1e70*/  SYNCS.PHASECHK.TRANS64.TRYWAIT P1, [R4+URZ+0x19c30], R5 ;  /* 0x019c3005040075a7 */ /* 0x000ea4000802017f */
[----:B--2---:R-:W-:Y:S05]  /*1e80*/  @!P1 BRA `(.L_x_9020) ;  /* 0x000000e4001c9947 */ /* 0x004fea0003800000 */
.L_x_9019:
[----:B------:R-:W-:Y:S05]  /*1e90*/  WARPSYNC.ALL ;  /* 0x0000000000007948 */ /* 0x000fea0003800000 */
[----:B------:R-:W-:Y:S01]  /*1ea0*/  R2UR UR4, R2 ;  /* 0x00000000020472ca */ /* 0x000fe200000e0000 */
[----:B------:R-:W-:Y:S01]  /*1eb0*/  ULOP3.LUT UR12, UR50, 0x10000, URZ, 0xfc, !UPT ;  /* 0x00010000320c7892 */ /* 0x000fe2000f8efc3f */
[----:B------:R-:W-:Y:S01]  /*1ec0*/  WARPGROUP.ARRIVE ;  /* 0x00000000000079c5 */ /* 0x000fe20000000000 */
[----:B------:R-:W-:Y:S01]  /*1ed0*/  UMOV UR13, 0xc0000010 ;  /* 0xc0000010000d7882 */ /* 0x000fe20000000000 */
[----:B------:R-:W-:Y:S01]  /*1ee0*/  UMOV UR15, 0xc0000010 ;  /* 0xc0000010000f7882 */ /* 0x000fe20000000000 */
[----:B------:R-:W3:Y:S01]  /*1ef0*/  LDL R88, [R1+0x8] ;  /* 0x0000080001587983 */ /* 0x000ee20000100800 */
[----:B------:R-:W-:Y:S01]  /*1f00*/  UMOV UR5, 0xc0000010 ;  /* 0xc000001000057882 */ /* 0x000fe20000000000 */
[----:B------:R-:W-:Y:S01]  /*1f10*/  UMOV UR7, 0xc0000010 ;  /* 0xc000001000077882 */ /* 0x000fe20000000000 */
[----:B------:R-:W-:Y:S01]  /*1f20*/  UIADD3 UR8, UR12, 0x300, URZ ;  /* 0x000003000c087890 */ /* 0x000fe2000fffe03f */
[----:B------:R-:W-:Y:S01]  /*1f30*/  IMAD.U32 R13, RZ, RZ, UR49 ;  /* 0x00000031ff0d7e24 */ /* 0x000fe2000f8e00ff */
[----:B------:R-:W-:Y:S01]  /*1f40*/  UMOV UR9, 0xc0000010 ;  /* 0xc000001000097882 */ /* 0x000fe20000000000 */
[----:B------:R-:W-:Y:S01]  /*1f50*/  UMOV UR11, 0xc0000010 ;  /* 0xc0000010000b7882 */ /* 0x000fe20000000000 */
[----:B------:R-:W-:Y:S01]  /*1f60*/  ULDC UR17, c[0x0][0x988] ;  /* 0x0002620000117ab9 */ /* 0x000fe20000000800 */
[----:B------:R-:W-:Y:S01]  /*1f70*/  UIADD3 UR4, UR4, 0x13800, URZ ;  /* 0x0001380004047890 */ /* 0x000fe2000fffe03f */
[--C-:B------:R-:W-:Y:S01]  /*1f80*/  IMAD.MOV.U32 R91, RZ, RZ, R89.reuse ;  /* 0x000000ffff5b7224 */ /* 0x100fe200078e0059 */
[----:B------:R-:W-:Y:S01]  /*1f90*/  UIADD3 UR18, UR48, -0x2, URZ ;  /* 0xfffffffe30127890 */ /* 0x000fe2000fffe03f */
[--C-:B------:R-:W-:Y:S01]  /*1fa0*/  IMAD.MOV.U32 R90, RZ, RZ, R89.reuse ;  /* 0x000000ffff5a7224 */ /* 0x100fe200078e0059 */
[----:B------:R-:W-:Y:S01]  /*1fb0*/  USHF.R.U32.HI UR4, URZ, 0x4, UR4 ;  /* 0x000000043f047899 */ /* 0x000fe20008011604 */
[--C-:B------:R-:W-:Y:S01]  /*1fc0*/  IMAD.MOV.U32 R93, RZ, RZ, R89.reuse ;  /* 0x000000ffff5d7224 */ /* 0x100fe200078e0059 */
[----:B------:R-:W-:Y:S01]  /*1fd0*/  UISETP.GE.AND UP0, UPT, UR18, UR45, UPT ;  /* 0x0000002d1200728c */ /* 0x000fe2000bf06270 */
[--C-:B------:R-:W-:Y:S01]  /*1fe0*/  IMAD.MOV.U32 R92, RZ, RZ, R89.reuse ;  /* 0x000000ffff5c7224 */ /* 0x100fe200078e0059 */
[----:B------:R-:W-:Y:S01]  /*1ff0*/  ULOP3.LUT UR4, UR4, 0x3fff, URZ, 0xc0, !UPT ;  /* 0x00003fff04047892 */ /* 0x000fe2000f8ec03f */
[----:B------:R-:W-:-:S02]  /*2000*/  IMAD.MOV.U32 R95, RZ, RZ, R89 ;  /* 0x000000ffff5f7224 */ /* 0x000fc400078e0059 */
[--C-:B------:R-:W-:Y:S01]  /*2010*/  IMAD.MOV.U32 R94, RZ, RZ, R89.reuse ;  /* 0x000000ffff5e7224 */ /* 0x100fe200078e0059 */
[----:B------:R-:W-:Y:S01]  /*2020*/  ULOP3.LUT UR16, UR4, 0x10000, URZ, 0xfc, !UPT ;  /* 0x0001000004107892 */ /* 0x000fe2000f8efc3f */
[--C-:B------:R-:W-:Y:S01]  /*2030*/  IMAD.MOV.U32 R97, RZ, RZ, R89.reuse ;  /* 0x000000ffff617224 */ /* 0x100fe200078e0059 */
[----:B------:R-:W-:Y:S01]  /*2040*/  UIADD3 UR4, UR12, 0x180, URZ ;  /* 0x000001800c047890 */ /* 0x000fe2000fffe03f */
[--C-:B------:R-:W-:Y:S01]  /*2050*/  IMAD.MOV.U32 R96, RZ, RZ, R89.reuse ;  /* 0x000000ffff607224 */ /* 0x100fe200078e0059 */
[----:B------:R-:W-:Y:S01]  /*2060*/  UIMAD UR14, UR37, 0x300, UR16 ;  /* 0x00000300250e78a4 */ /* 0x000fe2000f8e0210 */
[--C-:B------:R-:W-:Y:S02]  /*2070*/  IMAD.MOV.U32 R99, RZ, RZ, R89.reuse ;  /* 0x000000ffff637224 */ /* 0x100fe400078e0059 */
[--C-:B------:R-:W-:Y:S01]  /*2080*/  IMAD.MOV.U32 R98, RZ, RZ, R89.reuse ;  /* 0x000000ffff627224 */ /* 0x100fe200078e0059 */
[----:B------:R-:W-:Y:S01]  /*2090*/  UIADD3 UR6, UR14, 0x100, URZ ;  /* 0x000001000e067890 */ /* 0x000fe2000fffe03f */
[--C-:B------:R-:W-:Y:S01]  /*20a0*/  IMAD.MOV.U32 R101, RZ, RZ, R89.reuse ;  /* 0x000000ffff657224 */ /* 0x100fe200078e0059 */
[----:B------:R-:W-:Y:S01]  /*20b0*/  UIADD3 UR10, UR14, 0x200, URZ ;  /* 0x000002000e0a7890 */ /* 0x000fe2000fffe03f */
[----:B------:R-:W-:-:S02]  /*20c0*/  IMAD.MOV.U32 R100, RZ, RZ, R89 ;  /* 0x000000ffff647224 */ /* 0x000fc400078e0059 */
[----:B------:R-:W-:Y:S01]  /*20d0*/  QGMMA.64x128x32.F32.E4M3.E4M3 R24, gdesc[UR12], RZ, !UPT, gsb0 ;  /* 0x01e000000c1879f3 */ /* 0x000fe2000c0008ff */
        /* <DEDUP_REMOVED lines=36> */
[----:B------:R-:W-:Y:S01]  /*2320*/  QGMMA.64x128x32.F32.E4M3.E4M3 R24, gdesc[UR4], R24, gsb0 ;  /* 0x01e00000041879f3 */ /* 0x000fe20008000818 */
[----:B---3--:R-:W-:Y:S02]  /*2330*/  IADD3 R13, R13, 0x80, -R88 ;  /* 0x000000800d0d7810 */ /* 0x008fe40007ffe858 */
[----:B------:R-:W3:Y:S01]  /*2340*/  S2R R88, SR_TID.X ;  /* 0x0000000000587919 */ /* 0x000ee20000002100 */
[----:B------:R-:W-:Y:S02]  /*2350*/  WARPGROUP.DEPBAR.LE gsb0, 0x0 ;  /* 0x00008000000079c5 */ /* 0x000fe40000010000 */
[----:B------:R-:W-:-:S06]  /*2360*/  WARPGROUP.ARRIVE ;  /* 0x00000000000079c5 */ /* 0x000fcc0000000000 */
[----:B------:R-:W-:Y:S03]  /*2370*/  QGMMA.64x128x32.F32.E4M3.E4M3 R24, gdesc[UR8], R24, gsb0 ;  /* 0x01e00000081879f3 */ /* 0x000fe60008000818 */
[----:B------:R-:W-:Y:S02]  /*2380*/  WARPGROUP.DEPBAR.LE gsb0, 0x0 ;  /* 0x00008000000079c5 */ /* 0x000fe40000010000 */
[C---:B------:R-:W-:Y:S01]  /*2390*/  FMUL.FTZ R14, R0.reuse, R24 ;  /* 0x00000018000e7220 */ /* 0x040fe20000410000 */
[C---:B------:R-:W-:Y:S01]  /*23a0*/  FMUL.FTZ R21, R0.reuse, R25 ;  /* 0x0000001900157220 */ /* 0x040fe20000410000 */
[C---:B------:R-:W-:Y:S01]  /*23b0*/  FMUL.FTZ R24, R0.reuse, R28 ;  /* 0x0000001c00187220 */ /* 0x040fe20000410000 */
[C---:B-12---:R-:W-:Y:S01]  /*23c0*/  FMUL.FTZ R5, R0.reuse, R26 ;  /* 0x0000001a00057220 */ /* 0x046fe20000410000 */
[C---:B------:R-:W-:Y:S01]  /*23d0*/  FMUL.FTZ R25, R0.reuse, R29 ;  /* 0x0000001d00197220 */ /* 0x040fe20000410000 */
[----:B------:R-:W-:Y:S01]  /*23e0*/  FMUL.FTZ R26, R0, R46 ;  /* 0x0000002e001a7220 */ /* 0x000fe20000410000 */
[----:B------:R-:W1:Y:S01]  /*23f0*/  MUFU.TANH R14, R14 ;  /* 0x0000000e000e7308 */ /* 0x000e620000002400 */
[----:B------:R-:W-:-:S02]  /*2400*/  IMAD.U32 R46, RZ, RZ, UR48 ;  /* 0x00000030ff2e7e24 */ /* 0x000fc4000f8e00ff */
[C---:B------:R-:W-:Y:S01]  /*2410*/  FMUL.FTZ R6, R0.reuse, R27 ;  /* 0x0000001b00067220 */ /* 0x040fe20000410000 */
[C---:B------:R-:W-:Y:S01]  /*2420*/  FMUL.FTZ R27, R0.reuse, R32 ;  /* 0x00000020001b7220 */ /* 0x040fe20000410000 */
[----:B------:R-:W-:Y:S01]  /*2430*/  FMUL.FTZ R28, R0, R33 ;  /* 0x00000021001c7220 */ /* 0x000fe20000410000 */
[----:B------:R-:W-:Y:S02]  /*2440*/  IMAD R13, R46, -0x80, R13 ;  /* 0xffffff802e0d7824 */ /* 0x000fe400078e020d */
[C---:B------:R-:W-:Y:S01]  /*2450*/  FMUL.FTZ R7, R0.reuse, R30 ;  /* 0x0000001e00077220 */ /* 0x040fe20000410000 */
[C---:B------:R-:W-:Y:S01]  /*2460*/  FMUL.FTZ R30, R0.reuse, R36 ;  /* 0x00000024001e7220 */ /* 0x040fe20000410000 */
[----:B------:R-:W2:Y:S01]  /*2470*/  MUFU.TANH R21, R21 ;  /* 0x0000001500157308 */ /* 0x000ea20000002400 */
[C---:B------:R-:W-:Y:S01]  /*2480*/  FMUL.FTZ R15, R0.reuse, R42 ;  /* 0x0000002a000f7220 */ /* 0x040fe20000410000 */
[C---:B------:R-:W-:Y:S01]  /*2490*/  ISETP.GT.AND P4, PT, R13.reuse, RZ, PT ;  /* 0x000000ff0d00720c */ /* 0x040fe20003f84270 */
[C---:B------:R-:W-:Y:S01]  /*24a0*/  FMUL.FTZ R42, R0.reuse, R41 ;  /* 0x00000029002a7220 */ /* 0x040fe20000410000 */
[C---:B------:R-:W-:Y:S01]  /*24b0*/  ISETP.GT.AND P5, PT, R13.reuse, 0x1, PT ;  /* 0x000000010d00780c */ /* 0x040fe20003fa4270 */
[C---:B------:R-:W-:Y:S01]  /*24c0*/  FMUL.FTZ R8, R0.reuse, R31 ;  /* 0x0000001f00087220 */ /* 0x040fe20000410000 */
[----:B------:R-:W-:Y:S01]  /*24d0*/  FMUL.FTZ R41, R0, R49 ;  /* 0x0000003100297220 */ /* 0x000fe20000410000 */
[C---:B------:R-:W-:Y:S01]  /*24e0*/  ISETP.GT.AND P1, PT, R13.reuse, 0x8, PT ;  /* 0x000000080d00780c */ /* 0x040fe20003f24270 */
[----:B------:R-:W4:Y:S01]  /*24f0*/  MUFU.TANH R24, R24 ;  /* 0x0000001800187308 */ /* 0x000f220000002400 */
[----:B-1----:R-:W-:Y:S01]  /*2500*/  FSEL R14, R14, -INF , P4 ;  /* 0xff8000000e0e7808 */ /* 0x002fe20002000000 */
[C---:B------:R-:W-:Y:S01]  /*2510*/  FMUL.FTZ R31, R0.reuse, R37 ;  /* 0x00000025001f7220 */ /* 0x040fe20000410000 */
[C---:B------:R-:W-:Y:S01]  /*2520*/  FMUL.FTZ R49, R0.reuse, R51 ;  /* 0x0000003300317220 */ /* 0x040fe20000410000 */
[C---:B------:R-:W-:Y:S01]  /*2530*/  FMUL.FTZ R51, R0.reuse, R55 ;  /* 0x0000003700337220 */ /* 0x040fe20000410000 */
[C---:B------:R-:W-:Y:S01]  /*2540*/  FMUL.FTZ R55, R0.reuse, R63 ;  /* 0x0000003f00377220 */ /* 0x040fe20000410000 */
[C---:B------:R-:W-:Y:S01]  /*2550*/  FMUL.FTZ R9, R0.reuse, R34 ;  /* 0x0000002200097220 */ /* 0x040fe20000410000 */
[----:B------:R-:W-:Y:S01]  /*2560*/  ISETP.GT.AND P2, PT, R13, 0x9, PT ;  /* 0x000000090d00780c */ /* 0x000fe20003f44270 */
[----:B------:R-:W1:Y:S01]  /*2570*/  MUFU.TANH R25, R25 ;  /* 0x0000001900197308 */ /* 0x000e620000002400 */
[----:B--2---:R-:W-:Y:S01]  /*2580*/  FSEL R21, R21, -INF , P5 ;  /* 0xff80000015157808 */ /* 0x004fe20002800000 */
[C---:B------:R-:W-:Y:S01]  /*2590*/  FMUL.FTZ R34, R0.reuse, R40 ;  /* 0x0000002800227220 */ /* 0x040fe20000410000 */
[C---:B------:R-:W-:Y:S01]  /*25a0*/  FMUL.FTZ R10, R0.reuse, R35 ;  /* 0x00000023000a7220 */ /* 0x040fe20000410000 */
[----:B------:R-:W-:Y:S01]  /*25b0*/  ISETP.GT.AND P3, PT, R13, 0x10, PT ;  /* 0x000000100d00780c */ /* 0x000fe20003f64270 */
[----:B0-----:R-:W-:Y:S01]  /*25c0*/  FMUL.FTZ R11, R0, R38 ;  /* 0x00000026000b7220 */ /* 0x001fe20000410000 */
[----:B------:R-:W-:Y:S01]  /*25d0*/  FMNMX.FTZ R63, R14, R21, !PT ;  /* 0x000000150e3f7209 */ /* 0x000fe20007810000 */
[----:B------:R-:W-:Y:S01]  /*25e0*/  FMUL.FTZ R29, R0, R44 ;  /* 0x0000002c001d7220 */ /* 0x000fe20000410000 */
[----:B------:R-:W0:Y:S01]  /*25f0*/  MUFU.TANH R5, R5 ;  /* 0x0000000500057308 */ /* 0x000e220000002400 */
[----:B----4-:R-:W-:Y:S01]  /*2600*/  FSEL R24, R24, -INF , P1 ;  /* 0xff80000018187808 */ /* 0x010fe20000800000 */
[C---:B------:R-:W-:Y:S01]  /*2610*/  FMUL.FTZ R12, R0.reuse, R39 ;  /* 0x00000027000c7220 */ /* 0x040fe20000410000 */
[C---:B------:R-:W-:Y:S01]  /*2620*/  FMUL.FTZ R47, R0.reuse, R47 ;  /* 0x0000002f002f7220 */ /* 0x040fe20000410000 */
[----:B------:R-:W-:Y:S01]  /*2630*/  FMUL.FTZ R32, R0, R45 ;  /* 0x0000002d00207220 */ /* 0x000fe20000410000 */
[----:B------:R-:W-:Y:S01]  /*2640*/  FMNMX.FTZ R46, R24, R63, !PT ;  /* 0x0000003f182e7209 */ /* 0x000fe20007810000 */
[C---:B------:R-:W-:Y:S01]  /*2650*/  FMUL.FTZ R20, R0.reuse, R43 ;  /* 0x0000002b00147220 */ /* 0x040fe20000410000 */
[C---:B------:R-:W-:Y:S01]  /*2660*/  FMUL.FTZ R33, R0.reuse, R48 ;  /* 0x0000003000217220 */ /* 0x040fe20000410000 */
[----:B------:R-:W2:Y:S01]  /*2670*/  MUFU.TANH R27, R27 ;  /* 0x0000001b001b7308 */ /* 0x000ea20000002400 */
        /* <DEDUP_REMOVED lines=8> */
[----:B0-----:R-:W-:Y:S01]  /*2700*/  FSEL R5, R5, -INF , P4 ;  /* 0xff80000005057808 */ /* 0x001fe20002000000 */
[C---:B------:R-:W-:Y:S01]  /*2710*/  FMUL.FTZ R44, R0.reuse, R56 ;  /* 0x00000038002c7220 */ /* 0x040fe20000410000 */
[----:B------:R-:W-:Y:S01]  /*2720*/  ISETP.GT.AND P4, PT, R13, 0x11, PT ;  /* 0x000000110d00780c */ /* 0x000fe20003f84270 */
[C---:B------:R-:W-:Y:S01]  /*2730*/  FMUL.FTZ R54, R0.reuse, R62 ;  /* 0x0000003e00367220 */ /* 0x040fe20000410000 */
[C---:B------:R-:W-:Y:S01]  /*2740*/  FMUL.FTZ R37, R0.reuse, R57 ;  /* 0x0000003900257220 */ /* 0x040fe20000410000 */
[C---:B------:R-:W-:Y:S01]  /*2750*/  FMUL.FTZ R38, R0.reuse, R61 ;  /* 0x0000003d00267220 */ /* 0x040fe20000410000 */
[C---:B------:R-:W-:Y:S01]  /*2760*/  FMUL.FTZ R52, R0.reuse, R58 ;  /* 0x0000003a00347220 */ /* 0x040fe20000410000 */
[----:B------:R-:W0:Y:S01]  /*2770*/  MUFU.TANH R28, R28 ;  /* 0x0000001c001c7308 */ /* 0x000e220000002400 */
[----:B--2---:R-:W-:Y:S01]  /*2780*/  FSEL R27, R27, -INF , P3 ;  /* 0xff8000001b1b7808 */ /* 0x004fe20001800000 */
[C---:B------:R-:W-:Y:S01]  /*2790*/  FMUL.FTZ R56, R0.reuse, R66 ;  /* 0x0000004200387220 */ /* 0x040fe20000410000 */
[C---:B------:R-:W-:Y:S01]  /*27a0*/  FMUL.FTZ R35, R0.reuse, R64 ;  /* 0x0000004000237220 */ /* 0x040fe20000410000 */
[C---:B------:R-:W-:Y:S01]  /*27b0*/  FMUL.FTZ R53, R0.reuse, R59 ;  /* 0x0000003b00357220 */ /* 0x040fe20000410000 */
[----:B------:R-:W-:Y:S01]  /*27c0*/  FMNMX.FTZ R63, R27, R46, !PT ;  /* 0x0000002e1b3f7209 */ /* 0x000fe20007810000 */
[C---:B------:R-:W-:Y:S01]  /*27d0*/  FMUL.FTZ R57, R0.reuse, R67 ;  /* 0x0000004300397220 */ /* 0x040fe20000410000 */
[----:B------:R-:W-:Y:S01]  /*27e0*/  FMUL.FTZ R43, R0, R65 ;  /* 0x00000041002b7220 */ /* 0x000fe20000410000 */
[----:B------:R-:W2:Y:S01]  /*27f0*/  MUFU.TANH R7, R7 ;  /* 0x0000000700077308 */ /* 0x000ea20000002400 */
[----:B-1----:R-:W-:Y:S01]  /*2800*/  FSEL R6, R6, -INF , P5 ;  /* 0xff80000006067808 */ /* 0x002fe20002800000 */
[C---:B------:R-:W-:Y:S01]  /*2810*/  FMUL.FTZ R45, R0.reuse, R68 ;  /* 0x00000044002d7220 */ /* 0x040fe20000410000 */
[----:B------:R-:W-:Y:S01]  /*2820*/  ISETP.GT.AND P5, PT, R13, 0x18, PT ;  /* 0x000000180d00780c */ /* 0x000fe20003fa4270 */
[C---:B------:R-:W-:Y:S01]  /*2830*/  FMUL.FTZ R59, R0.reuse, R69 ;  /* 0x00000045003b7220 */ /* 0x040fe20000410000 */
[C---:B------:R-:W-:Y:S01]  /*2840*/  FMUL.FTZ R58, R0.reuse, R70 ;  /* 0x00000046003a7220 */ /* 0x040fe20000410000 */
[C---:B------:R-:W-:Y:S01]  /*2850*/  FMUL.FTZ R69, R0.reuse, R72 ;  /* 0x0000004800457220 */ /* 0x040fe20000410000 */
[----:B------:R-:W-:Y:S01]  /*2860*/  FMUL.FTZ R70, R0, R73 ;  /* 0x0000004900467220 */ /* 0x000fe20000410000 */
[----:B------:R-:W1:Y:S01]  /*2870*/  MUFU.TANH R30, R30 ;  /* 0x0000001e001e7308 */ /* 0x000e620000002400 */
[----:B0-----:R-:W-:Y:S01]  /*2880*/  FSEL R28, R28, -INF , P4 ;  /* 0xff8000001c1c7808 */ /* 0x001fe20002000000 */
[C---:B------:R-:W-:Y:S01]  /*2890*/  FMUL.FTZ R76, R0.reuse, R76 ;  /* 0x0000004c004c7220 */ /* 0x040fe20000410000 */
[C---:B------:R-:W-:Y:S01]  /*28a0*/  FMUL.FTZ R61, R0.reuse, R71 ;  /* 0x00000047003d7220 */ /* 0x040fe20000410000 */
[----:B------:R-:W-:Y:S01]  /*28b0*/  FMUL.FTZ R77, R0, R77 ;  /* 0x0000004d004d7220 */ /* 0x000fe20000410000 */
[----:B------:R-:W-:Y:S01]  /*28c0*/  FMNMX.FTZ R63, R28, R63, !PT ;  /* 0x0000003f1c3f7209 */ /* 0x000fe20007810000 */
[C---:B------:R-:W-:Y:S01]  /*28d0*/  FMUL.FTZ R68, R0.reuse, R74 ;  /* 0x0000004a00447220 */ /* 0x040fe20000410000 */
[C---:B------:R-:W-:Y:S01]  /*28e0*/  FMUL.FTZ R80, R0.reuse, R80 ;  /* 0x0000005000507220 */ /* 0x040fe20000410000 */
[----:B------:R-:W0:Y:S01]  /*28f0*/  MUFU.TANH R8, R8 ;  /* 0x0000000800087308 */ /* 0x000e220000002400 */
[----:B--2---:R-:W-:Y:S01]  /*2900*/  FSEL R7, R7, -INF , P1 ;  /* 0xff80000007077808 */ /* 0x004fe20000800000 */
[C---:B------:R-:W-:Y:S01]  /*2910*/  FMUL.FTZ R73, R0.reuse, R75 ;  /* 0x0000004b00497220 */ /* 0x040fe20000410000 */
[----:B------:R-:W-:Y:S01]  /*2920*/  ISETP.GT.AND P1, PT, R13, 0x19, PT ;  /* 0x000000190d00780c */ /* 0x000fe20003f24270 */
[C---:B------:R-:W-:Y:S01]  /*2930*/  FMUL.FTZ R81, R0.reuse, R81 ;  /* 0x0000005100517220 */ /* 0x040fe20000410000 */
[C---:B------:R-:W-:Y:S01]  /*2940*/  FMUL.FTZ R78, R0.reuse, R78 ;  /* 0x0000004e004e7220 */ /* 0x040fe20000410000 */
[C---:B------:R-:W-:Y:S01]  /*2950*/  FMUL.FTZ R84, R0.reuse, R84 ;  /* 0x0000005400547220 */ /* 0x040fe20000410000 */
[----:B------:R-:W-:Y:S01]  /*2960*/  FMUL.FTZ R85, R0, R85 ;  /* 0x0000005500557220 */ /* 0x000fe20000410000 */
[----:B------:R-:W2:Y:S01]  /*2970*/  MUFU.TANH R31, R31 ;  /* 0x0000001f001f7308 */ /* 0x000ea20000002400 */
[----:B-1----:R-:W-:-:S04]  /*2980*/  FSEL R30, R30, -INF , P5 ;  /* 0xff8000001e1e7808 */ /* 0x002fc80002800000 */
[----:B------:R-:W-:-:S03]  /*2990*/  FMNMX.FTZ R60, R30, R63, !PT ;  /* 0x0000003f1e3c7209 */ /* 0x000fc60007810000 */
[----:B------:R-:W1:Y:S01]  /*29a0*/  MUFU.TANH R9, R9 ;  /* 0x0000000900097308 */ /* 0x000e620000002400 */
[----:B0-----:R-:W-:Y:S02]  /*29b0*/  FSEL R8, R8, -INF , P2 ;  /* 0xff80000008087808 */ /* 0x001fe40001000000 */
[----:B------:R-:W-:-:S05]  /*29c0*/  ISETP.GT.AND P2, PT, R13, 0x20, PT ;  /* 0x000000200d00780c */ /* 0x000fca0003f44270 */
[----:B------:R-:W0:Y:S01]  /*29d0*/  MUFU.TANH R34, R34 ;  /* 0x0000002200227308 */ /* 0x000e220000002400 */
[----:B--2---:R-:W-:-:S04]  /*29e0*/  FSEL R31, R31, -INF , P1 ;  /* 0xff8000001f1f7808 */ /* 0x004fc80000800000 */
        /* <DEDUP_REMOVED lines=23> */
[----:B0-----:R-:W-:-:S07]  /*2b60*/  FSEL R29, R47, -INF , P5 ;  /* 0xff8000002f1d7808 */ /* 0x001fce0002800000 */
[----:B------:R-:W0:Y:S01]  /*2b70*/  MUFU.TANH R20, R20 ;  /* 0x0000001400147308 */ /* 0x000e220000002400 */
[----:B--2---:R-:W-:Y:S02]  /*2b80*/  FSEL R15, R15, -INF , P2 ;  /* 0xff8000000f0f7808 */ /* 0x004fe40001000000 */
[----:B------:R-:W-:-:S05]  /*2b90*/  ISETP.GT.AND P2, PT, R13, 0x31, PT ;  /* 0x000000310d00780c */ /* 0x000fca0003f44270 */
[----:B------:R-:W2:Y:S01]  /*2ba0*/  MUFU.TANH R48, R48 ;  /* 0x0000003000307308 */ /* 0x000ea20000002400 */
[----:B-1----:R-:W-:Y:S02]  /*2bb0*/  FSEL R47, R32, -INF , P5 ;  /* 0xff800000202f7808 */ /* 0x002fe40002800000 */
[----:B------:R-:W-:Y:S02]  /*2bc0*/  ISETP.GT.AND P5, PT, R13, 0x40, PT ;  /* 0x000000400d00780c */ /* 0x000fe40003fa4270 */
[----:B------:R-:W-:-:S03]  /*2bd0*/  FMNMX.FTZ R63, R47, R62, !PT ;  /* 0x0000003e2f3f7209 */ /* 0x000fc60007810000 */
[----:B------:R-:W1:Y:S01]  /*2be0*/  MUFU.TANH R33, R33 ;  /* 0x0000002100217308 */ /* 0x000e620000002400 */
[----:B0-----:R-:W-:Y:S02]  /*2bf0*/  FSEL R20, R20, -INF , P3 ;  /* 0xff80000014147808 */ /* 0x001fe40001800000 */
[----:B------:R-:W-:-:S05]  /*2c00*/  ISETP.GT.AND P3, PT, R13, 0x38, PT ;  /* 0x000000380d00780c */ /* 0x000fca0003f64270 */
[----:B------:R-:W0:Y:S01]  /*2c10*/  MUFU.TANH R49, R49 ;  /* 0x0000003100317308 */ /* 0x000e220000002400 */
[----:B--2---:R-:W-:-:S07]  /*2c20*/  FSEL R32, R48, -INF , P1 ;  /* 0xff80000030207808 */ /* 0x004fce0000800000 */
        /* <DEDUP_REMOVED lines=10> */
[----:B------:R-:W-:-:S05]  /*2cd0*/  ISETP.GT.AND P2, PT, R13, 0x48, PT ;  /* 0x000000480d00780c */ /* 0x000fca0003f44270 */
[----:B------:R-:W1:Y:S01]  /*2ce0*/  MUFU.TANH R51, R51 ;  /* 0x0000003300337308 */ /* 0x000e620000002400 */
[----:B0-----:R-:W-:Y:S02]  /*2cf0*/  FSEL R41, R50, -INF , P3 ;  /* 0xff80000032297808 */ /* 0x001fe40001800000 */
[----:B------:R-:W-:-:S05]  /*2d00*/  FMNMX.FTZ R50, R48, R63, !PT ;  /* 0x0000003f30327209 */ /* 0x000fca0007810000 */
[----:B------:R-:W0:Y:S01]  /*2d10*/  MUFU.TANH R39, R39 ;  /* 0x0000002700277308 */ /* 0x000e220000002400 */
[----:B--2---:R-:W-:Y:S02]  /*2d20*/  FSEL R60, R40, -INF , P3 ;  /* 0xff800000283c7808 */ /* 0x004fe40001800000 */
[----:B------:R-:W-:-:S05]  /*2d30*/  ISETP.GT.AND P3, PT, R13, 0x49, PT ;  /* 0x000000490d00780c */ /* 0x000fca0003f64270 */
[----:B------:R-:W2:Y:S01]  /*2d40*/  MUFU.TANH R44, R44 ;  /* 0x0000002c002c7308 */ /* 0x000ea20000002400 */
[----:B-1----:R-:W-:Y:S02]  /*2d50*/  FSEL R40, R51, -INF , P4 ;  /* 0xff80000033287808 */ /* 0x002fe40002000000 */
[----:B------:R-:W-:-:S04]  /*2d60*/  FMNMX.FTZ R51, R49, R50, !PT ;  /* 0x0000003231337209 */ /* 0x000fc80007810000 */
[----:B------:R-:W-:Y:S01]  /*2d70*/  FMNMX.FTZ R51, R60, R51, !PT ;  /* 0x000000333c337209 */ /* 0x000fe20007810000 */
[----:B------:R-:W1:Y:S01]  /*2d80*/  MUFU.TANH R37, R37 ;  /* 0x0000002500257308 */ /* 0x000e620000002400 */
[----:B0-----:R-:W-:Y:S02]  /*2d90*/  FSEL R64, R39, -INF , P4 ;  /* 0xff80000027407808 */ /* 0x001fe40002000000 */
[----:B------:R-:W-:Y:S02]  /*2da0*/  ISETP.GT.AND P4, PT, R13, 0x50, PT ;  /* 0x000000500d00780c */ /* 0x000fe40003f84270 */
[----:B------:R-:W-:-:S03]  /*2db0*/  FMNMX.FTZ R50, R64, R51, !PT ;  /* 0x0000003340327209 */ /* 0x000fc60007810000 */
[----:B------:R-:W0:Y:S01]  /*2dc0*/  MUFU.TANH R36, R36 ;  /* 0x0000002400247308 */ /* 0x000e220000002400 */
[----:B--2---:R-:W-:-:S04]  /*2dd0*/  FSEL R63, R44, -INF , P5 ;  /* 0xff8000002c3f7808 */ /* 0x004fc80002800000 */
[----:B------:R-:W-:-:S03]  /*2de0*/  FMNMX.FTZ R51, R63, R50, !PT ;  /* 0x000000323f337209 */ /* 0x000fc60007810000 */
[----:B------:R-:W2:Y:S01]  /*2df0*/  MUFU.TANH R38, R38 ;  /* 0x0000002600267308 */ /* 0x000ea20000002400 */
[----:B-1----:R-:W-:-:S04]  /*2e00*/  FSEL R62, R37, -INF , P1 ;  /* 0xff800000253e7808 */ /* 0x002fc80000800000 */
[----:B------:R-:W-:-:S03]  /*2e10*/  FMNMX.FTZ R50, R62, R51, !PT ;  /* 0x000000333e327209 */ /* 0x000fc60007810000 */
[----:B------:R-:W1:Y:S01]  /*2e20*/  MUFU.TANH R52, R52 ;  /* 0x0000003400347308 */ /* 0x000e620000002400 */
[----:B0-----:R-:W-:-:S04]  /*2e30*/  FSEL R65, R36, -INF , P2 ;  /* 0xff80000024417808 */ /* 0x001fc80001000000 */
[----:B------:R-:W-:-:S03]  /*2e40*/  FMNMX.FTZ R51, R65, R50, !PT ;  /* 0x0000003241337209 */ /* 0x000fc60007810000 */
        /* <DEDUP_REMOVED lines=10> */
[----:B------:R-:W-:Y:S02]  /*2ef0*/  ISETP.GT.AND P4, PT, R13, 0x61, PT ;  /* 0x000000610d00780c */ /* 0x000fe40003f84270 */
        /* <DEDUP_REMOVED lines=17> */
[----:B--2---:R-:W-:Y:S01]  /*3010*/  FSEL R36, R55, -INF , P3 ;  /* 0xff80000037247808 */ /* 0x004fe20001800000 */
[----:B------:R-:W-:Y:S01]  /*3020*/  FMUL.FTZ R55, R0, R79 ;  /* 0x0000004f00377220 */ /* 0x000fe20000410000 */
        /* <DEDUP_REMOVED lines=11> */
[----:B-1----:R-:W-:-:S04]  /*30e0*/  FSEL R69, R70, -INF , P4 ;  /* 0xff80000046457808 */ /* 0x002fc80002000000 */
[----:B------:R-:W-:-:S03]  /*30f0*/  FMNMX.FTZ R51, R69, R50, !PT ;  /* 0x0000003245337209 */ /* 0x000fc60007810000 */
[----:B------:R1:W4:Y:S01]  /*3100*/  MUFU.TANH R71, R77 ;  /* 0x0000004d00477308 */ /* 0x0003220000002400 */
[----:B0-----:R-:W-:-:S04]  /*3110*/  FSEL R70, R76, -INF , P5 ;  /* 0xff8000004c467808 */ /* 0x001fc80002800000 */
[----:B------:R-:W-:-:S03]  /*3120*/  FMNMX.FTZ R54, R70, R51, !PT ;  /* 0x0000003346367209 */ /* 0x000fc60007810000 */
[----:B------:R-:W0:Y:S01]  /*3130*/  MUFU.TANH R68, R68 ;  /* 0x0000004400447308 */ /* 0x000e220000002400 */
[----:B--2---:R-:W-:Y:S01]  /*3140*/  FSEL R45, R61, -INF , P2 ;  /* 0xff8000003d2d7808 */ /* 0x004fe20001000000 */
[----:B-1----:R-:W-:Y:S01]  /*3150*/  FMUL.FTZ R77, R0, R82 ;  /* 0x00000052004d7220 */ /* 0x002fe20000410000 */
[----:B------:R-:W-:-:S05]  /*3160*/  ISETP.GT.AND P2, PT, R13, 0x70, PT ;  /* 0x000000700d00780c */ /* 0x000fca0003f44270 */
[----:B------:R-:W1:Y:S01]  /*3170*/  MUFU.TANH R72, R80 ;  /* 0x0000005000487308 */ /* 0x000e620000002400 */
[----:B----4-:R-:W-:-:S04]  /*3180*/  FSEL R71, R71, -INF , P1 ;  /* 0xff80000047477808 */ /* 0x010fc80000800000 */
        /* <DEDUP_REMOVED lines=16> */
[----:B------:R-:W-:Y:S01]  /*3290*/  MUFU.TANH R55, R55 ;  /* 0x0000003700377308 */ /* 0x000fe20000002400 */
[----:B--2---:R-:W-:-:S04]  /*32a0*/  FSEL R74, R74, -INF , P4 ;  /* 0xff8000004a4a7808 */ /* 0x004fc80002000000 */
[----:B------:R-:W-:Y:S01]  /*32b0*/  FMNMX.FTZ R54, R74, R53, !PT ;  /* 0x000000354a367209 */ /* 0x000fe20007810000 */
[----:B------:R-:W-:Y:S02]  /*32c0*/  FMUL.FTZ R53, R0, R86 ;  /* 0x0000005600357220 */ /* 0x000fe40000410000 */
[----:B------:R-:W-:Y:S01]  /*32d0*/  MUFU.TANH R77, R77 ;  /* 0x0000004d004d7308 */ /* 0x000fe20000002400 */
[----:B0-----:R-:W-:-:S04]  /*32e0*/  FSEL R73, R85, -INF , P5 ;  /* 0xff80000055497808 */ /* 0x001fc80002800000 */
[----:B------:R-:W-:-:S03]  /*32f0*/  FMNMX.FTZ R54, R73, R54, !PT ;  /* 0x0000003649367209 */ /* 0x000fc60007810000 */
[----:B------:R-:W-:Y:S02]  /*3300*/  MUFU.TANH R53, R53 ;  /* 0x0000003500357308 */ /* 0x000fe40000002400 */
[----:B------:R-:W0:Y:S02]  /*3310*/  SHFL.BFLY PT, R13, R54, 0x2, 0x1f ;  /* 0x0c401f00360d7f89 */ /* 0x000e2400000e0000 */
[----:B0-----:R-:W-:Y:S01]  /*3320*/  FMNMX.FTZ R13, R54, R13, !PT ;  /* 0x0000000d360d7209 */ /* 0x001fe20007810000 */
[----:B------:R-:W-:-:S04]  /*3330*/  FMUL.FTZ R54, R0, R87 ;  /* 0x0000005700367220 */ /* 0x000fc80000410000 */
[----:B------:R-:W0:Y:S02]  /*3340*/  SHFL.BFLY PT, R76, R13, 0x1, 0x1f ;  /* 0x0c201f000d4c7f89 */ /* 0x000e2400000e0000 */
[----:B------:R-:W-:Y:S01]  /*3350*/  MUFU.TANH R54, R54 ;  /* 0x0000003600367308 */ /* 0x000fe20000002400 */
[----:B0-----:R-:W-:Y:S01]  /*3360*/  FMNMX.FTZ R61, R13, R76, !PT ;  /* 0x0000004c0d3d7209 */ /* 0x001fe20007810000 */
[----:B------:R-:W-:-:S03]  /*3370*/  IMAD.U32 R76, RZ, RZ, UR17 ;  /* 0x00000011ff4c7e24 */ /* 0x000fc6000f8e00ff */
[C---:B------:R-:W-:Y:S01]  /*3380*/  FSETP.NEU.FTZ.AND P6, PT, R61.reuse, -INF , PT ;  /* 0xff8000003d00780b */ /* 0x040fe20003fdd000 */
[----:B------:R-:W-:-:S01]  /*3390*/  FFMA.FTZ R75, R61, R76, -8 ;  /* 0xc10000003d4b7423 */ /* 0x000fc2000001004c */
[----:B------:R-:W-:-:S04]  /*33a0*/  FMUL.FTZ R76, R0, R83 ;  /* 0x00000053004c7220 */ /* 0x000fc80000410000 */
[----:B------:R-:W-:Y:S02]  /*33b0*/  FSEL R75, R75, RZ, P6 ;  /* 0x000000ff4b4b7208 */ /* 0x000fe40003000000 */
[----:B------:R-:W0:Y:S01]  /*33c0*/  MUFU.TANH R76, R76 ;  /* 0x0000004c004c7308 */ /* 0x000e220000002400 */
[----:B---3--:R-:W-:Y:S01]  /*33d0*/  LOP3.LUT P6, RZ, R88, 0x7f, RZ, 0xc0, !PT ;  /* 0x0000007f58ff7812 */ /* 0x008fe200078cc0ff */
[----:B------:R-:W-:Y:S02]  /*33e0*/  IMAD.MOV.U32 R88, RZ, RZ, R89 ;  /* 0x000000ffff587224 */ /* 0x000fe400078e0059 */
        /* <DEDUP_REMOVED lines=14> */
[----:B0-----:R-:W-:Y:S01]  /*34d0*/  FSEL R76, R76, -INF , P3 ;  /* 0xff8000004c4c7808 */ /* 0x001fe20001800000 */
        /* <DEDUP_REMOVED lines=9> */
[----:B------:R-:W-:Y:S01]  /*3570*/  FMNMX.FTZ R78, R12, R27, !PT ;  /* 0x0000001b0c4e7209 */ /* 0x000fe20007810000 */
[----:B------:R-:W-:-:S01]  /*3580*/  FFMA.FTZ R27, R30, UR17, -R75 ;  /* 0x000000111e1b7c23 */ /* 0x000fc2000801084b */
[----:B------:R-:W-:Y:S01]  /*3590*/  FFMA.FTZ R30, R31, UR17, -R75 ;  /* 0x000000111f1e7c23 */ /* 0x000fe2000801084b */
[----:B------:R-:W-:Y:S01]  /*35a0*/  MUFU.EX2 R14, R14 ;  /* 0x0000000e000e7308 */ /* 0x000fe20000000800 */
[----:B-1----:R-:W-:-:S04]  /*35b0*/  FMNMX.FTZ R79, R15, R78, !PT ;  /* 0x0000004e0f4f7209 */ /* 0x002fc80007810000 */
        /* <DEDUP_REMOVED lines=13> */
[----:B------:R0:W-:Y:S01]  /*3690*/  MUFU.EX2 R34, R80 ;  /* 0x0000005000227308 */ /* 0x0001e20000000800 */
[----:B------:R-:W-:-:S04]  /*36a0*/  FMNMX.FTZ R79, R39, R42, !PT ;  /* 0x0000002a274f7209 */ /* 0x000fc80007810000 */
[----:B------:R-:W-:-:S03]  /*36b0*/  FMNMX.FTZ R46, R44, R79, !PT ;  /* 0x0000004f2c2e7209 */ /* 0x000fc60007810000 */
[----:B------:R-:W-:Y:S01]  /*36c0*/  MUFU.EX2 R42, R81 ;  /* 0x00000051002a7308 */ /* 0x000fe20000000800 */
[----:B------:R-:W-:Y:S01]  /*36d0*/  FMNMX.FTZ R79, R37, R46, !PT ;  /* 0x0000002e254f7209 */ /* 0x000fe20007810000 */
[--C-:B------:R-:W-:Y:S01]  /*36e0*/  FFMA.FTZ R46, R48, UR17, -R75.reuse ;  /* 0x00000011302e7c23 */ /* 0x100fe2000801084b */
[----:B0-----:R-:W-:-:S01]  /*36f0*/  FFMA.FTZ R80, R63, UR17, -R75 ;  /* 0x000000113f507c23 */ /* 0x001fc2000801084b */
[----:B------:R-:W-:Y:S02]  /*3700*/  FSEL R63, R53, -INF , P4 ;  /* 0xff800000353f7808 */ /* 0x000fe40002000000 */
[----:B------:R-:W-:Y:S02]  /*3710*/  FMNMX.FTZ R79, R36, R79, !PT ;  /* 0x0000004f244f7209 */ /* 0x000fe40007810000 */
[----:B------:R-:W-:Y:S02]  /*3720*/  MUFU.EX2 R53, R80 ;  /* 0x0000005000357308 */ /* 0x000fe40000000800 */
[----:B------:R-:W-:-:S04]  /*3730*/  FMNMX.FTZ R48, R38, R79, !PT ;  /* 0x0000004f26307209 */ /* 0x000fc80007810000 */
[----:B------:R-:W-:Y:S02]  /*3740*/  FMNMX.FTZ R48, R35, R48, !PT ;  /* 0x0000003023307209 */ /* 0x000fe40007810000 */
[----:B------:R-:W-:Y:S02]  /*3750*/  MUFU.EX2 R28, R28 ;  /* 0x0000001c001c7308 */ /* 0x000fe40000000800 */
[----:B------:R-:W-:-:S04]  /*3760*/  FMNMX.FTZ R48, R43, R48, !PT ;  /* 0x000000302b307209 */ /* 0x000fc80007810000 */
[----:B------:R-:W-:Y:S01]  /*3770*/  FMNMX.FTZ R79, R45, R48, !PT ;  /* 0x000000302d4f7209 */ /* 0x000fe20007810000 */
[----:B------:R-:W-:-:S01]  /*3780*/  FFMA.FTZ R48, R60, UR17, -R75 ;  /* 0x000000113c307c23 */ /* 0x000fc2000801084b */
[----:B------:R-:W-:Y:S02]  /*3790*/  MUFU.EX2 R27, R27 ;  /* 0x0000001b001b7308 */ /* 0x000fe40000000800 */
[----:B------:R-:W-:-:S04]  /*37a0*/  FMNMX.FTZ R60, R50, R79, !PT ;  /* 0x0000004f323c7209 */ /* 0x000fc80007810000 */
[----:B------:R-:W-:Y:S02]  /*37b0*/  FMNMX.FTZ R79, R51, R60, !PT ;  /* 0x0000003c334f7209 */ /* 0x000fe40007810000 */
[----:B------:R-:W-:Y:S01]  /*37c0*/  FSEL R60, R55, -INF , P1 ;  /* 0xff800000373c7808 */ /* 0x000fe20000800000 */
[--C-:B------:R-:W-:Y:S01]  /*37d0*/  FFMA.FTZ R55, R64, UR17, -R75.reuse ;  /* 0x0000001140377c23 */ /* 0x100fe2000801084b */
[----:B------:R-:W-:Y:S01]  /*37e0*/  FMNMX.FTZ R79, R52, R79, !PT ;  /* 0x0000004f344f7209 */ /* 0x000fe20007810000 */
[----:B------:R-:W0:Y:S01]  /*37f0*/  MUFU.EX2 R30, R30 ;  /* 0x0000001e001e7308 */ /* 0x000e220000000800 */
[----:B------:R-:W-:Y:S02]  /*3800*/  FSEL R64, R77, -INF , P2 ;  /* 0xff8000004d407808 */ /* 0x000fe40001000000 */
[----:B------:R-:W-:Y:S02]  /*3810*/  FMNMX.FTZ R79, R60, R79, !PT ;  /* 0x0000004f3c4f7209 */ /* 0x000fe40007810000 */
[----:B------:R-:W-:Y:S01]  /*3820*/  FSEL R77, R54, -INF , P5 ;  /* 0xff800000364d7808 */ /* 0x000fe20002800000 */
[--C-:B------:R-:W-:Y:S01]  /*3830*/  FFMA.FTZ R54, R62, UR17, -R75.reuse ;  /* 0x000000113e367c23 */ /* 0x100fe2000801084b */
[----:B------:R-:W-:Y:S01]  /*3840*/  FMNMX.FTZ R79, R64, R79, !PT ;  /* 0x0000004f404f7209 */ /* 0x000fe20007810000 */
[--C-:B------:R-:W-:Y:S01]  /*3850*/  FFMA.FTZ R62, R65, UR17, -R75.reuse ;  /* 0x00000011413e7c23 */ /* 0x100fe2000801084b */
[----:B------:R-:W-:-:S01]  /*3860*/  FFMA.FTZ R65, R67, UR17, -R75 ;  /* 0x0000001143417c23 */ /* 0x000fc2000801084b */
        /* <DEDUP_REMOVED lines=11> */
[----:B------:R-:W-:Y:S01]  /*3920*/  MUFU.EX2 R46, R46 ;  /* 0x0000002e002e7308 */ /* 0x000fe20000000800 */
[----:B0-----:R-:W-:-:S02]  /*3930*/  F2FP.SATFINITE.E4M3.F32.PACK_AB_MERGE_C R150, R30, R27, RZ ;  /* 0x0000001b1e96723e */ /* 0x001fc400048070ff */
[----:B------:R-:W0:Y:S02]  /*3940*/  SHFL.BFLY PT, R81, R78, 0x2, 0x1f ;  /* 0x0c401f004e517f89 */ /* 0x000e2400000e0000 */
[----:B------:R-:W-:Y:S02]  /*3950*/  F2FP.SATFINITE.E4M3.F32.PACK_AB_MERGE_C R150, R28, R25, R150 ;  /* 0x000000191c96723e */ /* 0x000fe40004807096 */
[----:B-1----:R-:W-:Y:S01]  /*3960*/  F2FP.SATFINITE.E4M3.F32.PACK_AB_MERGE_C R136, R47, R42, RZ ;  /* 0x0000002a2f88723e */ /* 0x002fe200048070ff */
[----:B------:R-:W-:Y:S03]  /*3970*/  MUFU.EX2 R49, R49 ;  /* 0x0000003100317308 */ /* 0x000fe60000000800 */
[----:B------:R-:W-:-:S05]  /*3980*/  F2FP.SATFINITE.E4M3.F32.PACK_AB_MERGE_C R136, R34, R31, R136 ;  /* 0x0000001f2288723e */ /* 0x000fca0004807088 */
[----:B------:R-:W-:Y:S08]  /*3990*/  MUFU.EX2 R48, R48 ;  /* 0x0000003000307308 */ /* 0x000ff00000000800 */
[----:B------:R-:W1:Y:S01]  /*39a0*/  MUFU.EX2 R55, R55 ;  /* 0x0000003700377308 */ /* 0x000e620000000800 */
[----:B0-----:R-:W-:-:S05]  /*39b0*/  FMNMX.FTZ R81, R78, R81, !PT ;  /* 0x000000514e517209 */ /* 0x001fca0007810000 */
[----:B------:R-:W0:Y:S02]  /*39c0*/  SHFL.BFLY PT, R78, R81, 0x1, 0x1f ;  /* 0x0c201f00514e7f89 */ /* 0x000e2400000e0000 */
[----:B------:R-:W-:Y:S08]  /*39d0*/  MUFU.EX2 R54, R54 ;  /* 0x0000003600367308 */ /* 0x000ff00000000800 */
[----:B------:R-:W-:Y:S01]  /*39e0*/  MUFU.EX2 R62, R62 ;  /* 0x0000003e003e7308 */ /* 0x000fe20000000800 */
[----:B-1----:R-:W-:-:S04]  /*39f0*/  F2FP.SATFINITE.E4M3.F32.PACK_AB_MERGE_C R138, R55, R48, RZ ;  /* 0x00000030378a723e */ /* 0x002fc800048070ff */
[----:B------:R-:W-:-:S03]  /*3a00*/  F2FP.SATFINITE.E4M3.F32.PACK_AB_MERGE_C R138, R49, R46, R138 ;  /* 0x0000002e318a723e */ /* 0x000fc6000480708a */
[----:B------:R-:W1:Y:S01]  /*3a10*/  MUFU.EX2 R79, R79 ;  /* 0x0000004f004f7308 */ /* 0x000e620000000800 */
[----:B0-----:R-:W-:Y:S01]  /*3a20*/  FMNMX.FTZ R67, R81, R78, !PT ;  /* 0x0000004e51437209 */ /* 0x001fe20007810000 */
[----:B------:R-:W-:-:S06]  /*3a30*/  IMAD.U32 R78, RZ, RZ, UR17 ;  /* 0x00000011ff4e7e24 */ /* 0x000fcc000f8e00ff */
[----:B------:R-:W-:Y:S01]  /*3a40*/  MUFU.EX2 R56, R56 ;  /* 0x0000003800387308 */ /* 0x000fe20000000800 */
[C---:B------:R-:W-:Y:S01]  /*3a50*/  FSETP.NEU.FTZ.AND P1, PT, R67.reuse, -INF , PT ;  /* 0xff8000004300780b */ /* 0x040fe20003f3d000 */
[----:B------:R-:W-:-:S05]  /*3a60*/  FFMA.FTZ R74, R67, R78, -8 ;  /* 0xc1000000434a7423 */ /* 0x000fca000001004e */
[----:B------:R-:W-:Y:S01]  /*3a70*/  FSEL R74, R74, RZ, P1 ;  /* 0x000000ff4a4a7208 */ /* 0x000fe20000800000 */
[----:B------:R-:W-:Y:S01]  /*3a80*/  MUFU.EX2 R57, R57 ;  /* 0x0000003900397308 */ /* 0x000fe20000000800 */
[----:B-1----:R-:W-:Y:S02]  /*3a90*/  F2FP.SATFINITE.E4M3.F32.PACK_AB_MERGE_C R140, R79, R62, RZ ;  /* 0x0000003e4f8c723e */ /* 0x002fe400048070ff */
[----:B------:R-:W-:Y:S01]  /*3aa0*/  PLOP3.LUT P1, PT, PT, PT, UP0, 0x80, 0x0 ;  /* 0x000000000000781c */ /* 0x000fe20003f2f008 */
        /* <DEDUP_REMOVED lines=24> */
[----:B------:R-:W-:-:S02]  /*3c30*/  @!P6 VIADD R38, R4, 0x19c40 ;  /* 0x00019c400426e836 */ /* 0x000fc40000000000 */
[----:B------:R-:W-:-:S01]  /*3c40*/  FFMA.FTZ R29, R29, UR17, -R74 ;  /* 0x000000111d1d7c23 */ /* 0x000fc2000801084a */
[----:B------:R-:W-:Y:S01]  /*3c50*/  FFMA.FTZ R37, R37, UR17, -R74 ;  /* 0x0000001125257c23 */ /* 0x000fe2000801084a */
[----:B------:R-:W-:-:S01]  /*3c60*/  FADD.FTZ R41, R25, R40 ;  /* 0x0000002819297221 */ /* 0x000fc20000010000 */
[----:B------:R-:W-:Y:S01]  /*3c70*/  FFMA.FTZ R36, R36, UR17, -R74 ;  /* 0x0000001124247c23 */ /* 0x000fe2000801084a */
[----:B------:R-:W-:Y:S01]  /*3c80*/  @!P6 PRMT R38, RZ, 0x654, R38 ;  /* 0x00000654ff26e816 */ /* 0x000fe20000000026 */
[----:B------:R-:W2:Y:S01]  /*3c90*/  MUFU.EX2 R78, R78 ;  /* 0x0000004e004e7308 */ /* 0x000ea20000000800 */
[----:B0-----:R-:W-:-:S01]  /*3ca0*/  FADD.FTZ R44, R5, R6 ;  /* 0x00000006052c7221 */ /* 0x001fc20000010000 */
[----:B------:R-:W-:Y:S01]  /*3cb0*/  FADD.FTZ R40, R28, R41 ;  /* 0x000000291c287221 */ /* 0x000fe20000010000 */
[----:B------:R0:W-:Y:S01]  /*3cc0*/  @!P6 SYNCS.ARRIVE.TRANS64.RED.A1T0 RZ, [R38+URZ], RZ ;  /* 0x000000ff26ffe9a7 */ /* 0x0001e2000810043f */
[----:B------:R-:W-:-:S01]  /*3cd0*/  FFMA.FTZ R41, R45, UR17, -R74 ;  /* 0x000000112d297c23 */ /* 0x000fc2000801084a */
[----:B------:R-:W-:Y:S01]  /*3ce0*/  FFMA.FTZ R35, R35, UR17, -R74 ;  /* 0x0000001123237c23 */ /* 0x000fe2000801084a */
[----:B------:R-:W-:-:S01]  /*3cf0*/  FADD.FTZ R85, R27, R40 ;  /* 0x000000281b557221 */ /* 0x000fc20000010000 */
[----:B------:R-:W-:Y:S01]  /*3d00*/  FFMA.FTZ R51, R51, UR17, -R74 ;  /* 0x0000001133337c23 */ /* 0x000fe2000801084a */
[----:B------:R-:W3:Y:S01]  /*3d10*/  MUFU.EX2 R7, R7 ;  /* 0x0000000700077308 */ /* 0x000ee20000000800 */
[----:B-1----:R-:W-:-:S01]  /*3d20*/  FADD.FTZ R83, R75, R44 ;  /* 0x0000002c4b537221 */ /* 0x002fc20000010000 */
[--C-:B------:R-:W-:Y:S01]  /*3d30*/  FFMA.FTZ R52, R52, UR17, -R74.reuse ;  /* 0x0000001134347c23 */ /* 0x100fe2000801084a */
[----:B0-----:R-:W-:-:S01]  /*3d40*/  FFMA.FTZ R38, R43, UR17, -R74 ;  /* 0x000000112b267c23 */ /* 0x001fc2000801084a */
[--C-:B------:R-:W-:Y:S01]  /*3d50*/  FFMA.FTZ R60, R60, UR17, -R74.reuse ;  /* 0x000000113c3c7c23 */ /* 0x100fe2000801084a */
[----:B------:R-:W-:-:S01]  /*3d60*/  FFMA.FTZ R64, R64, UR17, -R74 ;  /* 0x0000001140407c23 */ /* 0x000fc2000801084a */
[--C-:B------:R-:W-:Y:S01]  /*3d70*/  FFMA.FTZ R76, R76, UR17, -R74.reuse ;  /* 0x000000114c4c7c23 */ /* 0x100fe2000801084a */
[----:B------:R-:W-:-:S01]  /*3d80*/  FFMA.FTZ R63, R63, UR17, -R74 ;  /* 0x000000113f3f7c23 */ /* 0x000fc2000801084a */
[----:B------:R-:W0:Y:S01]  /*3d90*/  MUFU.EX2 R8, R8 ;  /* 0x0000000800087308 */ /* 0x000e220000000800 */
[----:B--2---:R-:W-:-:S01]  /*3da0*/  FADD.FTZ R44, R78, R83 ;  /* 0x000000534e2c7221 */ /* 0x004fc20000010000 */
[----:B------:R-:W-:-:S02]  /*3db0*/  F2FP.SATFINITE.E4M3.F32.PACK_AB_MERGE_C R149, R78, R75, RZ ;  /* 0x0000004b4e95723e */ /* 0x000fc400048070ff */
[----:B------:R-:W-:Y:S02]  /*3dc0*/  F2FP.SATFINITE.E4M3.F32.PACK_AB_MERGE_C R140, R54, R53, R140 ;  /* 0x00000035368c723e */ /* 0x000fe4000480708c */
[----:B------:R-:W-:Y:S02]  /*3dd0*/  F2FP.SATFINITE.E4M3.F32.PACK_AB_MERGE_C R149, R6, R5, R149 ;  /* 0x000000050695723e */ /* 0x000fe40004807095 */
[----:B------:R-:W1:Y:S01]  /*3de0*/  MUFU.EX2 R80, R80 ;  /* 0x0000005000507308 */ /* 0x000e620000000800 */
[----:B---3--:R-:W-:-:S01]  /*3df0*/  FADD.FTZ R83, R7, R44 ;  /* 0x0000002c07537221 */ /* 0x008fc20000010000 */
        /* <DEDUP_REMOVED lines=8> */
[----:B--2---:R-:W-:-:S01]  /*3e80*/  FADD.FTZ R40, R81, R40 ;  /* 0x0000002851287221 */ /* 0x004fc20000010000 */
[----:B------:R-:W-:-:S04]  /*3e90*/  F2FP.SATFINITE.E4M3.F32.PACK_AB_MERGE_C R80, R81, R80, RZ ;  /* 0x000000505150723e */ /* 0x000fc800048070ff */
[----:B------:R-:W-:Y:S02]  /*3ea0*/  F2FP.SATFINITE.E4M3.F32.PACK_AB_MERGE_C R151, R8, R7, R80 ;  /* 0x000000070897723e */ /* 0x000fe40004807050 */
        /* <DEDUP_REMOVED lines=26> */
[----:B--2---:R-:W-:-:S01]  /*4050*/  FADD.FTZ R27, R15, R40 ;  /* 0x000000280f1b7221 */ /* 0x004fc20000010000 */
[----:B------:R-:W-:Y:S01]  /*4060*/  F2FP.SATFINITE.E4M3.F32.PACK_AB_MERGE_C R40, R29, R20, RZ ;  /* 0x000000141d28723e */ /* 0x000fe200048070ff */
[----:B------:R-:W-:-:S03]  /*4070*/  FADD.FTZ R29, R54, R21 ;  /* 0x00000015361d7221 */ /* 0x000fc60000010000 */
[----:B------:R-:W-:Y:S01]  /*4080*/  F2FP.SATFINITE.E4M3.F32.PACK_AB_MERGE_C R137, R10, R9, R40 ;  /* 0x000000090a89723e */ /* 0x000fe20004807028 */
[----:B------:R-:W-:-:S01]  /*4090*/  FADD.FTZ R30, R62, R29 ;  /* 0x0000001d3e1e7221 */ /* 0x000fc20000010000 */
[----:B------:R-:W2:Y:S01]  /*40a0*/  MUFU.EX2 R36, R36 ;  /* 0x0000002400247308 */ /* 0x000ea20000000800 */
[----:B0-----:R-:W-:-:S02]  /*40b0*/  FADD.FTZ R20, R26, R27 ;  /* 0x0000001b1a147221 */ /* 0x001fc40000010000 */
[----:B------:R-:W-:-:S04]  /*40c0*/  FADD.FTZ R79, R79, R30 ;  /* 0x0000001e4f4f7221 */ /* 0x000fc80000010000 */
[----:B------:R-:W-:Y:S01]  /*40d0*/  FADD.FTZ R14, R56, R79 ;  /* 0x0000004f380e7221 */ /* 0x000fe20000010000 */
[----:B------:R0:W3:Y:S01]  /*40e0*/  MUFU.EX2 R4, R39 ;  /* 0x0000002700047308 */ /* 0x0000e20000000800 */
[----:B-1----:R-:W-:-:S02]  /*40f0*/  FADD.FTZ R13, R37, R20 ;  /* 0x00000014250d7221 */ /* 0x002fc40000010000 */
[----:B------:R-:W-:-:S05]  /*4100*/  FADD.FTZ R14, R57, R14 ;  /* 0x0000000e390e7221 */ /* 0x000fca0000010000 */
[----:B------:R-:W1:Y:S01]  /*4110*/  MUFU.EX2 R35, R35 ;  /* 0x0000002300237308 */ /* 0x000e620000000800 */
[----:B0-----:R-:W-:-:S01]  /*4120*/  FFMA.FTZ R39, R50, UR17, -R74 ;  /* 0x0000001132277c23 */ /* 0x001fc2000801084a */
[----:B--2---:R-:W-:Y:S01]  /*4130*/  FADD.FTZ R13, R36, R13 ;  /* 0x0000000d240d7221 */ /* 0x004fe20000010000 */
[----:B------:R-:W-:-:S01]  /*4140*/  FFMA.FTZ R74, R77, UR17, -R74 ;  /* 0x000000114d4a7c23 */ /* 0x000fc2000801084a */
[----:B------:R-:W-:-:S04]  /*4150*/  F2FP.SATFINITE.E4M3.F32.PACK_AB_MERGE_C R37, R36, R37, RZ ;  /* 0x000000252425723e */ /* 0x000fc800048070ff */
[----:B------:R-:W0:Y:S01]  /*4160*/  MUFU.EX2 R65, R65 ;  /* 0x0000004100417308 */ /* 0x000e220000000800 */
[----:B---3--:R-:W-:-:S01]  /*4170*/  FADD.FTZ R20, R4, R13 ;  /* 0x0000000d04147221 */ /* 0x008fc20000010000 */
[----:B------:R-:W-:-:S06]  /*4180*/  F2FP.SATFINITE.E4M3.F32.PACK_AB_MERGE_C R141, R26, R15, R37 ;  /* 0x0000000f1a8d723e */ /* 0x000fcc0004807025 */
        /* <DEDUP_REMOVED lines=11> */
[----:B0-----:R-:W-:-:S01]  /*4240*/  FADD.FTZ R14, R41, R14 ;  /* 0x0000000e290e7221 */ /* 0x001fc20000010000 */
[----:B------:R-:W-:-:S04]  /*4250*/  F2FP.SATFINITE.E4M3.F32.PACK_AB_MERGE_C R38, R41, R38, RZ ;  /* 0x000000262926723e */ /* 0x000fc800048070ff */
[----:B------:R-:W-:Y:S02]  /*4260*/  F2FP.SATFINITE.E4M3.F32.PACK_AB_MERGE_C R143, R35, R4, R38 ;  /* 0x00000004238f723e */ /* 0x000fe40004807026 */
[----:B------:R-:W0:Y:S01]  /*4270*/  MUFU.EX2 R59, R59 ;  /* 0x0000003b003b7308 */ /* 0x000e220000000800 */
[----:B--2---:R-:W-:-:S07]  /*4280*/  FADD.FTZ R20, R58, R27 ;  /* 0x0000001b3a147221 */ /* 0x004fce0000010000 */
[----:B------:R-:W2:Y:S01]  /*4290*/  MUFU.EX2 R24, R51 ;  /* 0x0000003300187308 */ /* 0x000ea20000000800 */
[----:B-1----:R-:W-:-:S07]  /*42a0*/  FADD.FTZ R25, R39, R14 ;  /* 0x0000000e27197221 */ /* 0x002fce0000010000 */
[----:B------:R-:W-:Y:S01]  /*42b0*/  MUFU.EX2 R69, R69 ;  /* 0x0000004500457308 */ /* 0x000fe20000000800 */
[----:B0-----:R-:W-:-:S07]  /*42c0*/  FADD.FTZ R20, R59, R20 ;  /* 0x000000143b147221 */ /* 0x001fce0000010000 */
        /* <DEDUP_REMOVED lines=11> */
[C---:B--2---:R-:W-:Y:S01]  /*4380*/  F2FP.SATFINITE.E4M3.F32.PACK_AB_MERGE_C R52, R21.reuse, R52, RZ ;  /* 0x000000341534723e */ /* 0x044fe200048070ff */
[----:B------:R-:W-:-:S03]  /*4390*/  FADD.FTZ R21, R21, R6 ;  /* 0x0000000615157221 */ /* 0x000fc60000010000 */
[----:B------:R-:W-:-:S03]  /*43a0*/  F2FP.SATFINITE.E4M3.F32.PACK_AB_MERGE_C R145, R24, R39, R52 ;  /* 0x000000271891723e */ /* 0x000fc60004807034 */
        /* <DEDUP_REMOVED lines=13> */
[----:B--2---:R-:W-:-:S04]  /*4480*/  FADD.FTZ R6, R13, R6 ;  /* 0x000000060d067221 */ /* 0x004fc80000010000 */
[----:B0-----:R-:W-:Y:S01]  /*4490*/  FADD.FTZ R5, R63, R6 ;  /* 0x000000063f057221 */ /* 0x001fe20000010000 */
[----:B-1----:R-:W-:-:S03]  /*44a0*/  F2FP.SATFINITE.E4M3.F32.PACK_AB_MERGE_C R7, R74, R63, RZ ;  /* 0x0000003f4a07723e */ /* 0x002fc600048070ff */
[----:B------:R-:W-:Y:S01]  /*44b0*/  FADD.FTZ R5, R74, R5 ;  /* 0x000000054a057221 */ /* 0x000fe20000010000 */
        /* <DEDUP_REMOVED lines=31> */
.L_x_9031:
[----:B------:R-:W-:-:S04]  /*46b0*/  UISETP.NE.AND UP0, UPT, UR20, 0x1, UPT ;  /* 0x000000011400788c */ /* 0x000fc8000bf05270 */
[----:B------:R-:W-:-:S04]  /*46c0*/  USEL UR36, URZ, 0x1, UP0 ;  /* 0x000000013f247887 */ /* 0x000fc80008000000 */
[----:B------:R-:W-:Y:S01]  /*46d0*/  ULOP3.LUT UR36, UR19, UR36, URZ, 0x3c, !UPT ;  /* 0x0000002413247292 */ /* 0x000fe2000f8e3c3f */
[----:B------:R-:W-:Y:S11]  /*46e0*/  @!P0 BRA `(.L_x_9022) ;  /* 0x0000000000048947 */ /* 0x000ff60003800000 */
[----:B------:R-:W-:Y:S01]  /*46f0*/  BPT.TRAP 0x1 ;  /* 0x000000040000795c */ /* 0x000fe20000300000 */
.L_x_9022:
[----:B------:R-:W0:Y:S01]  /*4700*/  S2UR UR6, SR_CgaCtaId ;  /* 0x00000000000679c3 */ /* 0x000e220000008800 */
[----:B------:R-:W-:Y:S01]  /*4710*/  UIADD3 UR37, UR20, 0x1, URZ ;  /* 0x0000000114257890 */ /* 0x000fe2000fffe03f */
[----:B------:R-:W-:Y:S01]  /*4720*/  MOV R2, 0x400 ;  /* 0x0000040000027802 */ /* 0x000fe20000000f00 */
[----:B------:R-:W-:Y:S02]  /*4730*/  IMAD.U32 R9, RZ, RZ, UR36 ;  /* 0x00000024ff097e24 */ /* 0x000fe4000f8e00ff */
[----:B------:R-:W-:-:S03]  /*4740*/  UISETP.NE.AND UP0, UPT, UR37, 0x2, UPT ;  /* 0x000000022500788c */ /* 0x000fc6000bf05270 */
[----:B------:R-:W-:Y:S01]  /*4750*/  SHF.L.U32 R9, R9, 0x1f, RZ ;  /* 0x0000001f09097819 */ /* 0x000fe200000006ff */
[----:B------:R-:W-:-:S06]  /*4760*/  USEL UR37, UR37, URZ, UP0 ;  /* 0x0000003f25257287 */ /* 0x000fcc0008000000 */
[----:B------:R-:W-:Y:S02]  /*4770*/  IMAD.U32 R11, RZ, RZ, UR37 ;  /* 0x00000025ff0b7e24 */ /* 0x000fe4000f8e00ff */
[----:B0-----:R-:W-:-:S05]  /*4780*/  IMAD.U32 R3, RZ, RZ, UR6 ;  /* 0x00000006ff037e24 */ /* 0x001fca000f8e00ff */
[----:B------:R-:W-:-:S05]  /*4790*/  LEA R2, R3, R2, 0x18 ;  /* 0x0000000203027211 */ /* 0x000fca00078ec0ff */
[----:B------:R-:W-:-:S04]  /*47a0*/  IMAD R8, R11, 0x8, R2 ;  /* 0x000000080b087824 */ /* 0x000fc800078e0202 */
[----:B------:R0:W1:Y:S01]  /*47b0*/  SYNCS.PHASECHK.TRANS64.TRYWAIT P1, [R8+URZ+0x19c30], R9 ;  /* 0x019c3009080075a7 */ /* 0x000062000802017f */
[----:B------:R-:W-:Y:S05]  /*47c0*/  @!P0 BRA `(.L_x_9023) ;  /* 0x0000000000048947 */ /* 0x000fea0003800000 */
[----:B------:R-:W-:Y:S01]  /*47d0*/  BPT.TRAP 0x1 ;  /* 0x000000040000795c */ /* 0x000fe20000300000 */
.L_x_9023:
[----:B-1----:R-:W-:Y:S05]  /*47e0*/  @P1 BRA `(.L_x_9024) ;  /* 0x0000000000081947 */ /* 0x002fea0003800000 */
[----:B------:R-:W1:Y:S02]  /*47f0*/  SYNCS.PHASECHK.TRANS64.TRYWAIT P1, [R8+URZ+0x19c30], R9 ;  /* 0x019c3009080075a7 */ /* 0x000e64000802017f */
[----:B-1----:R-:W-:Y:S05]  /*4800*/  @!P1 BRA `(.L_x_9025) ;  /* 0x000000b800d09947 */ /* 0x002fea0003800000 */
.L_x_9024:
[----:B------:R-:W-:Y:S01]  /*4810*/  UIMAD UR14, UR37, 0x300, UR16 ;  /* 0x00000300250e78a4 */ /* 0x000fe2000f8e0210 */
[----:B------:R-:W-:Y:S01]  /*4820*/  WARPGROUP.ARRIVE ;  /* 0x00000000000079c5 */ /* 0x000fe20000000000 */
[----:B------:R-:W-:Y:S01]  /*4830*/  UMOV UR15, 0xc0000010 ;  /* 0xc0000010000f7882 */ /* 0x000fe20000000000 */
[----:B------:R-:W-:Y:S01]  /*4840*/  UMOV UR7, 0xc0000010 ;  /* 0xc000001000077882 */ /* 0x000fe20000000000 */
[----:B------:R-:W-:Y:S02]  /*4850*/  UIADD3 UR6, UR14, 0x100, URZ ;  /* 0x000001000e067890 */ /* 0x000fe4000fffe03f */
[----:B------:R-:W-:Y:S01]  /*4860*/  UIADD3 UR10, UR14, 0x200, URZ ;  /* 0x000002000e0a7890 */ /* 0x000fe2000fffe03f */
[----:B------:R-:W-:Y:S02]  /*4870*/  UMOV UR11, 0xc0000010 ;  /* 0xc0000010000b7882 */ /* 0x000fe40000000000 */
[----:B------:R-:W-:Y:S03]  /*4880*/  QGMMA.64x128x32.F32.E4M3.E4M3 R24, gdesc[UR12], RZ, !UPT, gsb0 ;  /* 0x01e000000c1879f3 */ /* 0x000fe6000c0008ff */
[----:B------:R-:W-:-:S02]  /*4890*/  WARPGROUP.DEPBAR.LE gsb0, 0x0 ;  /* 0x00008000000079c5 */ /* 0x000fc40000010000 */
        /* <DEDUP_REMOVED lines=8> */
.L_x_9026:
[----:B------:R-:W-:Y:S01]  /*4920*/  R2UR UR11, R2 ;  /* 0x00000000020b72ca */ /* 0x000fe200000e0000 */
[----:B01----:R-:W-:-:S05]  /*4930*/  IMAD.U32 R9, RZ, RZ, UR19 ;  /* 0x00000013ff097e24 */ /* 0x003fca000f8e00ff */
[----:B------:R-:W-:-:S07]  /*4940*/  SHF.L.U32 R9, R9, 0x1f, RZ ;  /* 0x0000001f09097819 */ /* 0x000fce00000006ff */
[----:B------:R-:W-:-:S09]  /*4950*/  ULEA UR11, UR20, UR11, 0x3 ;  /* 0x0000000b140b7291 */ /* 0x000fd2000f8e183f */
[----:B------:R0:W1:Y:S01]  /*4960*/  SYNCS.PHASECHK.TRANS64.TRYWAIT P1, [UR11+0x19c50], R9 ;  /* 0x019c5009ff0075a7 */ /* 0x000062000802014b */
[----:B------:R-:W-:Y:S05]  /*4970*/  @!P0 BRA `(.L_x_9027) ;  /* 0x0000000000048947 */ /* 0x000fea0003800000 */
[----:B------:R-:W-:Y:S01]  /*4980*/  BPT.TRAP 0x1 ;  /* 0x000000040000795c */ /* 0x000fe20000300000 */
.L_x_9027:
[----:B-1----:R-:W-:Y:S05]  /*4990*/  @P1 BRA `(.L_x_9028) ;  /* 0x0000000000081947 */ /* 0x002fea0003800000 */
[----:B------:R-:W1:Y:S02]  /*49a0*/  SYNCS.PHASECHK.TRANS64.TRYWAIT P1, [UR11+0x19c50], R9 ;  /* 0x019c5009ff0075a7 */ /* 0x000e64000802014b */
[----:B-1----:R-:W-:Y:S05]  /*49b0*/  @!P1 BRA `(.L_x_9029) ;  /* 0x000000b800789947 */ /* 0x002fea0003800000 */
.L_x_9028:
[----:B------:R-:W-:Y:S01]  /*49c0*/  R2UR UR6, R2 ;  /* 0x00000000020672ca */ /* 0x000fe200000e0000 */
[C---:B01----:R-:W-:Y:S01]  /*49d0*/  FMUL.FTZ R9, R0.reuse, R24 ;  /* 0x0000001800097220 */ /* 0x043fe20000410000 */
[C---:B------:R-:W-:Y:S01]  /*49e0*/  FMUL.FTZ R11, R0.reuse, R26 ;  /* 0x0000001a000b7220 */ /* 0x040fe20000410000 */
[C---:B------:R-:W-:Y:S01]  /*49f0*/  FMUL.FTZ R10, R0.reuse, R25 ;  /* 0x00000019000a7220 */ /* 0x040fe20000410000 */
[C---:B------:R-:W-:Y:S01]  /*4a00*/  FMUL.FTZ R12, R0.reuse, R27 ;  /* 0x0000001b000c7220 */ /* 0x040fe20000410000 */
[----:B------:R-:W-:Y:S01]  /*4a10*/  WARPGROUP.ARRIVE ;  /* 0x00000000000079c5 */ /* 0x000fe20000000000 */
[C---:B------:R-:W-:Y:S01]  /*4a20*/  FMUL.FTZ R13, R0.reuse, R28 ;  /* 0x0000001c000d7220 */ /* 0x040fe20000410000 */
[----:B------:R-:W0:Y:S01]  /*4a30*/  MUFU.TANH R9, R9 ;  /* 0x0000000900097308 */ /* 0x000e220000002400 */
[C---:B------:R-:W-:Y:S01]  /*4a40*/  FMUL.FTZ R15, R0.reuse, R30 ;  /* 0x0000001e000f7220 */ /* 0x040fe20000410000 */
[----:B------:R-:W-:Y:S01]  /*4a50*/  UMOV UR7, 0x40000040 ;  /* 0x4000004000077882 */ /* 0x000fe20000000000 */
[C---:B------:R-:W-:Y:S01]  /*4a60*/  FMUL.FTZ R14, R0.reuse, R29 ;  /* 0x0000001d000e7220 */ /* 0x040fe20000410000 */
[C---:B------:R-:W-:Y:S01]  /*4a70*/  FMUL.FTZ R20, R0.reuse, R31 ;  /* 0x0000001f00147220 */ /* 0x040fe20000410000 */
[C---:B------:R-:W-:Y:S01]  /*4a80*/  FMUL.FTZ R21, R0.reuse, R32 ;  /* 0x0000002000157220 */ /* 0x040fe20000410000 */
[----:B------:R-:W-:Y:S01]  /*4a90*/  UIADD3 UR6, UR6, 0x3000, URZ ;  /* 0x0000300006067890 */ /* 0x000fe2000fffe03f */
[C---:B------:R-:W-:Y:S01]  /*4aa0*/  FMUL.FTZ R25, R0.reuse, R34 ;  /* 0x0000002200197220 */ /* 0x040fe20000410000 */
[----:B------:R-:W1:Y:S01]  /*4ab0*/  MUFU.TANH R11, R11 ;  /* 0x0000000b000b7308 */ /* 0x000e620000002400 */
[C---:B------:R-:W-:Y:S01]  /*4ac0*/  FMUL.FTZ R31, R0.reuse, R40 ;  /* 0x00000028001f7220 */ /* 0x040fe20000410000 */
[----:B------:R-:W-:Y:S01]  /*4ad0*/  USHF.R.U32.HI UR6, URZ, 0x4, UR6 ;  /* 0x000000043f067899 */ /* 0x000fe20008011606 */
[C---:B------:R-:W-:Y:S01]  /*4ae0*/  FMUL.FTZ R24, R0.reuse, R33 ;  /* 0x0000002100187220 */ /* 0x040fe20000410000 */
[C---:B------:R-:W-:Y:S01]  /*4af0*/  FMUL.FTZ R40, R0.reuse, R49 ;  /* 0x0000003100287220 */ /* 0x040fe20000410000 */
[C---:B------:R-:W-:Y:S01]  /*4b00*/  FMUL.FTZ R26, R0.reuse, R35 ;  /* 0x00000023001a7220 */ /* 0x040fe20000410000 */
[----:B------:R-:W-:Y:S01]  /*4b10*/  ULOP3.LUT UR6, UR6, 0x3fff, URZ, 0xc0, !UPT ;  /* 0x00003fff06067892 */ /* 0x000fe2000f8ec03f */
[C---:B------:R-:W-:Y:S01]  /*4b20*/  FMUL.FTZ R34, R0.reuse, R43 ;  /* 0x0000002b00227220 */ /* 0x040fe20000410000 */
[----:B------:R-:W2:Y:S01]  /*4b30*/  MUFU.TANH R10, R10 ;  /* 0x0000000a000a7308 */ /* 0x000ea20000002400 */
[C---:B------:R-:W-:Y:S01]  /*4b40*/  FMUL.FTZ R49, R0.reuse, R58 ;  /* 0x0000003a00317220 */ /* 0x040fe20000410000 */
[----:B------:R-:W-:Y:S01]  /*4b50*/  ULOP3.LUT UR6, UR6, 0x10000, URZ, 0xfc, !UPT ;  /* 0x0001000006067892 */ /* 0x000fe2000f8efc3f */
[C---:B------:R-:W-:Y:S01]  /*4b60*/  FMUL.FTZ R43, R0.reuse, R52 ;  /* 0x00000034002b7220 */ /* 0x040fe20000410000 */
[C---:B------:R-:W-:Y:S01]  /*4b70*/  FMUL.FTZ R58, R0.reuse, R67 ;  /* 0x00000043003a7220 */ /* 0x040fe20000410000 */
[C---:B------:R-:W-:Y:S01]  /*4b80*/  FMUL.FTZ R52, R0.reuse, R61 ;  /* 0x0000003d00347220 */ /* 0x040fe20000410000 */
[----:B------:R-:W-:Y:S01]  /*4b90*/  UIMAD UR10, UR20, 0x300, UR6 ;  /* 0x00000300140a78a4 */ /* 0x000fe2000f8e0206 */
[----:B0-----:R-:W-:Y:S01]  /*4ba0*/  FMNMX.FTZ R67, R9, R7, !PT ;  /* 0x0000000709437209 */ /* 0x001fe20007810000 */
[----:B------:R-:W0:Y:S01]  /*4bb0*/  MUFU.TANH R12, R12 ;  /* 0x0000000c000c7308 */ /* 0x000e220000002400 */
[C---:B------:R-:W-:Y:S01]  /*4bc0*/  FMUL.FTZ R27, R0.reuse, R36 ;  /* 0x00000024001b7220 */ /* 0x040fe20000410000 */
[----:B-1----:R-:W-:Y:S01]  /*4bd0*/  FMNMX.FTZ R61, R11, R6, !PT ;  /* 0x000000060b3d7209 */ /* 0x002fe20007810000 */
[C---:B------:R-:W-:Y:S01]  /*4be0*/  FMUL.FTZ R29, R0.reuse, R38 ;  /* 0x00000026001d7220 */ /* 0x040fe20000410000 */
[C---:B------:R-:W-:Y:S01]  /*4bf0*/  FMUL.FTZ R28, R0.reuse, R37 ;  /* 0x00000025001c7220 */ /* 0x040fe20000410000 */
[----:B------:R-:W-:Y:S01]  /*4c00*/  UMOV UR6, UR10 ;  /* 0x0000000a00067c82 */ /* 0x000fe20008000000 */
[----:B------:R-:W-:Y:S01]  /*4c10*/  FMUL.FTZ R30, R0, R39 ;  /* 0x00000027001e7220 */ /* 0x000fe20000410000 */
[----:B------:R-:W-:Y:S01]  /*4c20*/  QGMMA.64x96x32.F32.E4M3.E4M3 R88, R148, gdesc[UR4], R88, gsb0 ;  /* 0x0160000494587df3 */ /* 0x000fe20008000858 */
        /* <DEDUP_REMOVED lines=35> */
[----:B------:R-:W-:Y:S01]  /*4e60*/  UIADD3 UR6, UR10, 0x2, URZ ;  /* 0x000000020a067890 */ /* 0x000fe2000fffe03f */
[C---:B------:R-:W-:Y:S01]  /*4e70*/  FMUL.FTZ R64, R0.reuse, R72 ;  /* 0x0000004800407220 */ /* 0x040fe20000410000 */
[C---:B------:R-:W-:Y:S01]  /*4e80*/  FMUL.FTZ R66, R0.reuse, R74 ;  /* 0x0000004a00427220 */ /* 0x040fe20000410000 */
[----:B------:R-:W-:Y:S01]  /*4e90*/  FMUL.FTZ R65, R0, R73 ;  /* 0x0000004900417220 */ /* 0x000fe20000410000 */
[----:B------:R-:W-:Y:S01]  /*4ea0*/  UMOV UR7, 0x40000040 ;  /* 0x4000004000077882 */ /* 0x000fe20000000000 */
        /* <DEDUP_REMOVED lines=35> */
[----:B------:R-:W1:Y:S01]  /*50e0*/  S2R R151, SR_TID.X ;  /* 0x0000000000977919 */ /* 0x000e620000002100 */
[----:B------:R-:W-:Y:S01]  /*50f0*/  QGMMA.64x96x32.F32.E4M3.E4M3 R88, R136, gdesc[UR4], R88, gsb0 ;  /* 0x0160000488587df3 */ /* 0x000fe20008000858 */
[----:B------:R-:W-:-:S04]  /*5100*/  UIADD3 UR6, UR10, 0x4, URZ ;  /* 0x000000040a067890 */ /* 0x000fc8000fffe03f */
[----:B------:R-:W3:Y:S01]  /*5110*/  MUFU.TANH R34, R34 ;  /* 0x0000002200227308 */ /* 0x000ee20000002400 */
[----:B--2---:R-:W-:Y:S01]  /*5120*/  FMNMX.FTZ R61, R33, R61, !PT ;  /* 0x0000003d213d7209 */ /* 0x004fe20007810000 */
[----:B------:R-:W-:-:S06]  /*5130*/  UMOV UR7, 0x40000040 ;  /* 0x4000004000077882 */ /* 0x000fcc0000000000 */
[----:B------:R-:W2:Y:S01]  /*5140*/  MUFU.TANH R35, R35 ;  /* 0x0000002300237308 */ /* 0x000ea20000002400 */
[----:B0-----:R-:W-:-:S07]  /*5150*/  FMNMX.FTZ R67, R32, R67, !PT ;  /* 0x0000004320437209 */ /* 0x001fce0007810000 */
[----:B------:R-:W0:Y:S01]  /*5160*/  MUFU.TANH R37, R37 ;  /* 0x0000002500257308 */ /* 0x000e220000002400 */
[----:B---3--:R-:W-:-:S07]  /*5170*/  FMNMX.FTZ R61, R34, R61, !PT ;  /* 0x0000003d223d7209 */ /* 0x008fce0007810000 */
[----:B------:R-:W3:Y:S01]  /*5180*/  MUFU.TANH R36, R36 ;  /* 0x0000002400247308 */ /* 0x000ee20000002400 */
[----:B--2---:R-:W-:Y:S02]  /*5190*/  FMNMX.FTZ R67, R35, R67, !PT ;  /* 0x0000004323437209 */ /* 0x004fe40007810000 */
[----:B-1----:R-:W-:-:S05]  /*51a0*/  LOP3.LUT P1, RZ, R151, 0x7f, RZ, 0xc0, !PT ;  /* 0x0000007f97ff7812 */ /* 0x002fca000782c0ff */
[----:B------:R-:W1:Y:S01]  /*51b0*/  MUFU.TANH R38, R38 ;  /* 0x0000002600267308 */ /* 0x000e620000002400 */
[----:B0-----:R-:W-:-:S07]  /*51c0*/  FMNMX.FTZ R61, R37, R61, !PT ;  /* 0x0000003d253d7209 */ /* 0x001fce0007810000 */
[----:B------:R-:W0:Y:S01]  /*51d0*/  MUFU.TANH R39, R39 ;  /* 0x0000002700277308 */ /* 0x000e220000002400 */
[----:B---3--:R-:W-:Y:S01]  /*51e0*/  FMNMX.FTZ R67, R36, R67, !PT ;  /* 0x0000004324437209 */ /* 0x008fe20007810000 */
[----:B------:R-:W-:-:S05]  /*51f0*/  @!P1 VIADD R8, R8, 0x19c40 ;  /* 0x00019c4008089836 */ /* 0x000fca0000000000 */
[----:B------:R-:W-:Y:S01]  /*5200*/  @!P1 PRMT R8, RZ, 0x654, R8 ;  /* 0x00000654ff089816 */ /* 0x000fe20000000008 */
        /* <DEDUP_REMOVED lines=20> */
[----:B------:R-:W-:Y:S01]  /*5350*/  QGMMA.64x96x32.F32.E4M3.E4M3 R88, R140, gdesc[UR4], R88, gsb0 ;  /* 0x016000048c587df3 */ /* 0x000fe20008000858 */
[----:B------:R-:W-:Y:S01]  /*5360*/  UIADD3 UR6, UR10, 0x6, URZ ;  /* 0x000000060a067890 */ /* 0x000fe2000fffe03f */
[----:B------:R-:W-:-:S04]  /*5370*/  UMOV UR7, 0x40000040 ;  /* 0x4000004000077882 */ /* 0x000fc80000000000 */
        /* <DEDUP_REMOVED lines=32> */
[----:B------:R-:W-:Y:S06]  /*5580*/  QGMMA.64x96x32.F32.E4M3.E4M3 R88, R144, gdesc[UR4], R88, gsb0 ;  /* 0x0160000490587df3 */ /* 0x000fec0008000858 */
        /* <DEDUP_REMOVED lines=29> */
[----:B------:R0:W-:Y:S04]  /*5760*/  @!P1 SYNCS.ARRIVE.TRANS64.RED.A1T0 RZ, [R8+URZ], RZ ;  /* 0x000000ff08ff99a7 */ /* 0x0001e8000810043f */
[----:B------:R-:W3:Y:S01]  /*5770*/  MUFU.TANH R80, R80 ;  /* 0x0000005000507308 */ /* 0x000ee20000002400 */
[----:B--2---:R-:W-:Y:S02]  /*5780*/  FMNMX.FTZ R81, R79, R61, !PT ;  /* 0x0000003d4f517209 */ /* 0x004fe40007810000 */
[----:B-1----:R-:W-:-:S05]  /*5790*/  FMNMX.FTZ R61, R78, R67, !PT ;  /* 0x000000434e3d7209 */ /* 0x002fca0007810000 */
[----:B------:R-:W1:Y:S01]  /*57a0*/  SHFL.BFLY PT, R82, R61, 0x2, 0x1f ;  /* 0x0c401f003d527f89 */ /* 0x000e6200000e0000 */
[----:B---3--:R-:W-:-:S05]  /*57b0*/  FMNMX.FTZ R67, R80, R81, !PT ;  /* 0x0000005150437209 */ /* 0x008fca0007810000 */
[----:B------:R-:W2:Y:S01]  /*57c0*/  SHFL.BFLY PT, R81, R67, 0x2, 0x1f ;  /* 0x0c401f0043517f89 */ /* 0x000ea200000e0000 */
[----:B-1----:R-:W-:-:S05]  /*57d0*/  FMNMX.FTZ R61, R61, R82, !PT ;  /* 0x000000523d3d7209 */ /* 0x002fca0007810000 */
[----:B------:R-:W1:Y:S01]  /*57e0*/  SHFL.BFLY PT, R82, R61, 0x1, 0x1f ;  /* 0x0c201f003d527f89 */ /* 0x000e6200000e0000 */
[----:B--2---:R-:W-:-:S05]  /*57f0*/  FMNMX.FTZ R67, R67, R81, !PT ;  /* 0x0000005143437209 */ /* 0x004fca0007810000 */
[----:B------:R-:W2:Y:S01]  /*5800*/  SHFL.BFLY PT, R81, R67, 0x1, 0x1f ;  /* 0x0c201f0043517f89 */ /* 0x000ea200000e0000 */
[----:B-1----:R-:W-:Y:S01]  /*5810*/  FMNMX.FTZ R61, R61, R82, !PT ;  /* 0x000000523d3d7209 */ /* 0x002fe20007810000 */
[----:B------:R-:W-:-:S04]  /*5820*/  IMAD.U32 R82, RZ, RZ, UR17 ;  /* 0x00000011ff527e24 */ /* 0x000fc8000f8e00ff */
[----:B------:R-:W-:Y:S01]  /*5830*/  FADD.FTZ R7, -R61, R7 ;  /* 0x000000073d077221 */ /* 0x000fe20000010100 */
[----:B--2---:R-:W-:Y:S01]  /*5840*/  FMNMX.FTZ R67, R67, R81, !PT ;  /* 0x0000005143437209 */ /* 0x004fe20007810000 */
        /* <DEDUP_REMOVED lines=39> */
[----:B------:R-:W1:Y:S02]  /*5ac0*/  MUFU.EX2 R9, R9 ;  /* 0x0000000900097308 */ /* 0x000e640000000800 */
        /* <DEDUP_REMOVED lines=39> */
[----:B-1----:R-:W-:-:S07]  /*5d40*/  FADD.FTZ R4, R10, R4 ;  /* 0x000000040a047221 */ /* 0x002fce0000010000 */
[----:B------:R-:W1:Y:S01]  /*5d50*/  MUFU.EX2 R15, R15 ;  /* 0x0000000f000f7308 */ /* 0x000e620000000800 */
[----:B---3--:R-:W-:-:S07]  /*5d60*/  FADD.FTZ R5, R12, R5 ;  /* 0x000000050c057221 */ /* 0x008fce0000010000 */
[----:B------:R-:W3:Y:S01]  /*5d70*/  MUFU.EX2 R14, R14 ;  /* 0x0000000e000e7308 */ /* 0x000ee20000000800 */
[----:B--2---:R-:W-:-:S07]  /*5d80*/  FADD.FTZ R4, R13, R4 ;  /* 0x000000040d047221 */ /* 0x004fce0000010000 */
        /* <DEDUP_REMOVED lines=113> */
[----:B--2---:R-:W-:-:S01]  /*64a0*/  FADD.FTZ R5, R79, R5 ;  /* 0x000000054f057221 */ /* 0x004fc20000010000 */
[----:B-1----:R-:W-:-:S03]  /*64b0*/  FADD.FTZ R4, R78, R4 ;  /* 0x000000044e047221 */ /* 0x002fc60000010000 */
[----:B---3--:R-:W-:Y:S01]  /*64c0*/  FADD.FTZ R5, R80, R5 ;  /* 0x0000000550057221 */ /* 0x008fe20000010000 */
[----:B0-----:R-:W-:Y:S06]  /*64d0*/  @!P0 BRA `(.L_x_9030) ;  /* 0x0000000000048947 */ /* 0x001fec0003800000 */
[----:B------:R-:W-:Y:S01]  /*64e0*/  BPT.TRAP 0x1 ;  /* 0x000000040000795c */ /* 0x000fe20000300000 */
.L_x_9030:
[----:B------:R-:W-:Y:S01]  /*64f0*/  R2UR UR7, R3 ;  /* 0x00000000030772ca */ /* 0x000fe200000e0000 */
[----:B------:R-:W-:Y:S01]  /*6500*/  UISETP.GT.AND UP0, UPT, UR18, UR45, UPT ;  /* 0x0000002d1200728c */ /* 0x000fe2000bf04270 */
[----:B------:R-:W-:Y:S01]  /*6510*/  F2FP.SATFINITE.E4M3.F32.PACK_AB_MERGE_C R148, R14, R13, RZ ;  /* 0x0000000d0e94723e */ /* 0x000fe200048070ff */
[----:B------:R-:W-:Y:S01]  /*6520*/  UIADD3 UR6, UR11, 0x19c60, URZ ;  /* 0x00019c600b067890 */ /* 0x000fe2000fffe03f */
[----:B------:R-:W-:Y:S01]  /*6530*/  F2FP.SATFINITE.E4M3.F32.PACK_AB_MERGE_C R15, R20, R15, RZ ;  /* 0x0000000f140f723e */ /* 0x000fe200048070ff */
[----:B------:R-:W-:Y:S01]  /*6540*/  UIADD3 UR18, UR18, -0x1, URZ ;  /* 0xffffffff12127890 */ /* 0x000fe2000fffe03f */
[----:B------:R-:W-:Y:S01]  /*6550*/  F2FP.SATFINITE.E4M3.F32.PACK_AB_MERGE_C R27, R28, R27, RZ ;  /* 0x0000001b1c1b723e */ /* 0x000fe200048070ff */
[----:B------:R-:W-:Y:S01]  /*6560*/  UMOV UR19, UR36 ;  /* 0x0000002400137c82 */ /* 0x000fe20008000000 */
[----:B------:R-:W-:Y:S01]  /*6570*/  PLOP3.LUT P1, PT, PT, PT, UP0, 0x80, 0x0 ;  /* 0x000000000000781c */ /* 0x000fe20003f2f008 */
[----:B------:R-:W-:Y:S01]  /*6580*/  UMOV UR20, UR37 ;  /* 0x0000002500147c82 */ /* 0x000fe20008000000 */
[----:B------:R-:W-:Y:S01]  /*6590*/  F2FP.SATFINITE.E4M3.F32.PACK_AB_MERGE_C R29, R30, R29, RZ ;  /* 0x0000001d1e1d723e */ /* 0x000fe200048070ff */
[----:B------:R-:W-:Y:S01]  /*65a0*/  FMUL.FTZ R88, R88, R7 ;  /* 0x0000000758587220 */ /* 0x000fe20000410000 */
        /* <DEDUP_REMOVED lines=80> */
.L_x_9021:
[----:B------:R-:W-:Y:S06]  /*6ab0*/  BAR.ARV 0x8, 0x200 ;  /* 0x0208000000007b1d */ /* 0x000fec0000002000 */
[----:B------:R-:W-:Y:S05]  /*6ac0*/  @!P0 BRA `(.L_x_9032) ;  /* 0x0000000000048947 */ /* 0x000fea0003800000 */
[----:B------:R-:W-:Y:S01]  /*6ad0*/  BPT.TRAP 0x1 ;  /* 0x000000040000795c */ /* 0x000fe20000300000 */
.L_x_9032:
[----:B------:R-:W-:Y:S02]  /*6ae0*/  IMAD.U32 R7, RZ, RZ, UR37 ;  /* 0x00000025ff077e24 */ /* 0x000fe4000f8e00ff */
[----:B------:R-:W-:Y:S02]  /*6af0*/  IMAD.U32 R0, RZ, RZ, UR36 ;  /* 0x00000024ff007e24 */ /* 0x000fe4000f8e00ff */
[----:B------:R-:W-:-:S03]  /*6b00*/  IMAD R12, R7, 0x8, R2 ;  /* 0x00000008070c7824 */ /* 0x000fc600078e0202 */
[----:B------:R-:W-:-:S04]  /*6b10*/  SHF.L.U32 R7, R0, 0x1f, RZ ;  /* 0x0000001f00077819 */ /* 0x000fc800000006ff */
[----:B------:R0:W1:Y:S01]  /*6b20*/  SYNCS.PHASECHK.TRANS64.TRYWAIT P1, [R12+URZ+0x19c50], R7 ;  /* 0x019c50070c0075a7 */ /* 0x000062000802017f */
[----:B------:R-:W-:Y:S05]  /*6b30*/  @!P0 BRA `(.L_x_9033) ;  /* 0x0000000000048947 */ /* 0x000fea0003800000 */
[----:B------:R-:W-:Y:S01]  /*6b40*/  BPT.TRAP 0x1 ;  /* 0x000000040000795c */ /* 0x000fe20000300000 */
.L_x_9033:
[----:B-1----:R-:W-:Y:S05]  /*6b50*/  @P1 BRA `(.L_x_9034) ;  /* 0x0000000000081947 */ /* 0x002fea0003800000 */
[----:B------:R-:W1:Y:S02]  /*6b60*/  SYNCS.PHASECHK.TRANS64.TRYWAIT P1, [R12+URZ+0x19c50], R7 ;  /* 0x019c50070c0075a7 */ /* 0x000e64000802017f */
[----:B-1----:R-:W-:Y:S05]  /*6b70*/  @!P1 BRA `(.L_x_9035) ;  /* 0x0000009800209947 */ /* 0x002fea0003800000 */
.L_x_9034:
[----:B------:R-:W-:Y:S01]  /*6b80*/  VIADD R2, R2, 0x3000 ;  /* 0x0000300002027836 */ /* 0x000fe20000000000 */
[----:B------:R-:W-:Y:S05]  /*6b90*/  WARPSYNC.ALL ;  /* 0x0000000000007948 */ /* 0x000fea0003800000 */
[----:B------:R-:W-:Y:S01]  /*6ba0*/  SHF.R.U32.HI R2, RZ, 0x4, R2 ;  /* 0x00000004ff027819 */ /* 0x000fe20000011602 */
[----:B01----:R-:W-:Y:S01]  /*6bb0*/  IMAD.U32 R7, RZ, RZ, UR37 ;  /* 0x00000025ff077e24 */ /* 0x003fe2000f8e00ff */
[----:B------:R-:W-:Y:S01]  /*6bc0*/  ULDC.64 UR4, c[0x0][0x9a0] ;  /* 0x0002680000047ab9 */ /* 0x000fe20000000a00 */
[----:B------:R-:W-:Y:S01]  /*6bd0*/  WARPGROUP.ARRIVE ;  /* 0x00000000000079c5 */ /* 0x000fe20000000000 */
[----:B------:R-:W-:-:S02]  /*6be0*/  LOP3.LUT R2, R2, 0x3fff, RZ, 0xc0, !PT ;  /* 0x00003fff02027812 */ /* 0x000fc400078ec0ff */
[----:B------:R-:W-:Y:S02]  /*6bf0*/  ISETP.NE.U32.AND P1, PT, RZ, UR4, PT ;  /* 0x00000004ff007c0c */ /* 0x000fe4000bf25070 */
[----:B------:R-:W-:Y:S02]  /*6c00*/  LOP3.LUT R2, R2, 0x10000, RZ, 0xfc, !PT ;  /* 0x0001000002027812 */ /* 0x000fe400078efcff */
[----:B------:R-:W-:-:S03]  /*6c10*/  ISETP.NE.AND.EX P1, PT, RZ, UR5, PT, P1 ;  /* 0x00000005ff007c0c */ /* 0x000fc6000bf25310 */
[----:B------:R-:W-:Y:S02]  /*6c20*/  IMAD R6, R7, 0x300, R2 ;  /* 0x0000030007067824 */ /* 0x000fe400078e0202 */
[----:B------:R-:W-:-:S03]  /*6c30*/  IMAD.MOV.U32 R7, RZ, RZ, 0x40000040 ;  /* 0x40000040ff077424 */ /* 0x000fc600078e00ff */
[----:B------:R-:W-:Y:S02]  /*6c40*/  R2UR UR6, R6 ;  /* 0x00000000060672ca */ /* 0x000fe400000e0000 */
[----:B------:R-:W-:-:S03]  /*6c50*/  R2UR UR7, R7 ;  /* 0x00000000070772ca */ /* 0x000fc600000e0000 */
[----:B------:R-:W0:Y:S08]  /*6c60*/  @P1 LDC.64 R10, c[0x0][0x9c8] ;  /* 0x00027200ff0a1b82 */ /* 0x000e300000000a00 */
[----:B------:R-:W1:Y:S02]  /*6c70*/  @P1 LDC.64 R8, c[0x0][0x9d0] ;  /* 0x00027400ff081b82 */ /* 0x000e640000000a00 */
[----:B------:R-:W-:Y:S01]  /*6c80*/  QGMMA.64x96x32.F32.E4M3.E4M3 R88, R148, gdesc[UR4], R88, gsb0 ;  /* 0x0160000494587df3 */ /* 0x000fe20008000858 */
        /* <DEDUP_REMOVED lines=9> */
[----:B------:R0:W2:Y:S01]  /*6d20*/  @P1 LDG.E R10, desc[UR52][R14.64] ;  /* 0x000000340e0a1981 */ /* 0x0000a2000c1e1900 */
[----:B------:R-:W-:Y:S02]  /*6d30*/  VIADD R8, R6, 0x2 ;  /* 0x0000000206087836 */ /* 0x000fe40000000000 */
[----:B------:R-:W-:-:S03]  /*6d40*/  IMAD.MOV.U32 R9, RZ, RZ, 0x40000040 ;  /* 0x40000040ff097424 */ /* 0x000fc600078e00ff */
[----:B------:R-:W-:Y:S02]  /*6d50*/  R2UR UR6, R8 ;  /* 0x00000000080672ca */ /* 0x000fe400000e0000 */
[----:B------:R-:W-:Y:S01]  /*6d60*/  R2UR UR7, R9 ;  /* 0x00000000090772ca */ /* 0x000fe200000e0000 */
[----:B------:R-:W-:Y:S02]  /*6d70*/  WARPGROUP.DEPBAR.LE gsb0, 0x0 ;  /* 0x00008000000079c5 */ /* 0x000fe40000010000 */
[----:B------:R-:W-:-:S10]  /*6d80*/  WARPGROUP.ARRIVE ;  /* 0x00000000000079c5 */ /* 0x000fd40000000000 */
[----:B------:R-:W-:Y:S01]  /*6d90*/  QGMMA.64x96x32.F32.E4M3.E4M3 R88, R136, gdesc[UR4], R88, gsb0 ;  /* 0x0160000488587df3 */ /* 0x000fe20008000858 */
[----:B------:R-:W-:Y:S02]  /*6da0*/  VIADD R8, R6, 0x4 ;  /* 0x0000000406087836 */ /* 0x000fe40000000000 */
[----:B------:R-:W-:-:S03]  /*6db0*/  IMAD.MOV.U32 R9, RZ, RZ, 0x40000040 ;  /* 0x40000040ff097424 */ /* 0x000fc600078e00ff */
[----:B------:R-:W-:Y:S02]  /*6dc0*/  R2UR UR6, R8 ;  /* 0x00000000080672ca */ /* 0x000fe400000e0000 */
[----:B------:R-:W-:Y:S01]  /*6dd0*/  R2UR UR7, R9 ;  /* 0x00000000090772ca */ /* 0x000fe200000e0000 */
[----:B------:R-:W-:Y:S01]  /*6de0*/  VIADD R6, R6, 0x6 ;  /* 0x0000000606067836 */ /* 0x000fe20000000000 */
[----:B------:R-:W1:Y:S01]  /*6df0*/  SHFL.BFLY PT, R9, R4, 0x2, 0x1f ;  /* 0x0c401f0004097f89 */ /* 0x000e6200000e0000 */
[----:B------:R-:W-:-:S03]  /*6e00*/  IMAD.MOV.U32 R7, RZ, RZ, 0x40000040 ;  /* 0x40000040ff077424 */ /* 0x000fc600078e00ff */
[----:B------:R-:W3:Y:S01]  /*6e10*/  SHFL.BFLY PT, R2, R5, 0x2, 0x1f ;  /* 0x0c401f0005027f89 */ /* 0x000ee200000e0000 */
[----:B------:R-:W-:Y:S02]  /*6e20*/  WARPGROUP.DEPBAR.LE gsb0, 0x0 ;  /* 0x00008000000079c5 */ /* 0x000fe40000010000 */
[----:B------:R-:W-:-:S06]  /*6e30*/  WARPGROUP.ARRIVE ;  /* 0x00000000000079c5 */ /* 0x000fcc0000000000 */
[----:B------:R-:W-:Y:S01]  /*6e40*/  QGMMA.64x96x32.F32.E4M3.E4M3 R88, R140, gdesc[UR4], R88, gsb0 ;  /* 0x016000048c587df3 */ /* 0x000fe20008000858 */
[----:B------:R-:W-:Y:S02]  /*6e50*/  R2UR UR6, R6 ;  /* 0x00000000060672ca */ /* 0x000fe400000e0000 */
[----:B------:R-:W-:Y:S01]  /*6e60*/  R2UR UR7, R7 ;  /* 0x00000000070772ca */ /* 0x000fe200000e0000 */
[----:B-1----:R-:W-:-:S01]  /*6e70*/  FADD.FTZ R9, R9, R4 ;  /* 0x0000000409097221 */ /* 0x002fc20000010000 */
[----:B---3--:R-:W-:-:S04]  /*6e80*/  FADD.FTZ R2, R2, R5 ;  /* 0x0000000502027221 */ /* 0x008fc80000010000 */
[----:B------:R-:W1:Y:S04]  /*6e90*/  SHFL.BFLY PT, R0, R9, 0x1, 0x1f ;  /* 0x0c201f0009007f89 */ /* 0x000e6800000e0000 */
[----:B------:R-:W3:Y:S01]  /*6ea0*/  SHFL.BFLY PT, R7, R2, 0x1, 0x1f ;  /* 0x0c201f0002077f89 */ /* 0x000ee200000e0000 */
[----:B------:R-:W-:Y:S02]  /*6eb0*/  IMAD.MOV.U32 R5, RZ, RZ, RZ ;  /* 0x000000ffff057224 */ /* 0x000fe400078e00ff */
[----:B-1----:R-:W-:Y:S01]  /*6ec0*/  FADD.FTZ R11, R9, R0 ;  /* 0x00000000090b7221 */ /* 0x002fe20000010000 */
[----:B---3--:R-:W-:-:S04]  /*6ed0*/  FADD.FTZ R13, R2, R7 ;  /* 0x00000007020d7221 */ /* 0x008fc80000010000 */
[C---:B------:R-:W-:Y:S01]  /*6ee0*/  FSETP.NE.FTZ.AND P1, PT, R11.reuse, RZ, PT ;  /* 0x000000ff0b00720b */ /* 0x040fe20003f35000 */
[----:B------:R-:W-:Y:S01]  /*6ef0*/  FMUL.FTZ R6, R11, 0.00390625 ;  /* 0x3b8000000b067820 */ /* 0x000fe20000410000 */
[----:B0-----:R-:W-:-:S04]  /*6f00*/  FMUL.FTZ R14, R13, 0.00390625 ;  /* 0x3b8000000d0e7820 */ /* 0x001fc80000410000 */
        /* <DEDUP_REMOVED lines=26> */
.L_x_9036:
        /* <DEDUP_REMOVED lines=58> */
.L_x_9014:
        /* <DEDUP_REMOVED lines=26> */
[----:B------:R-:W-:Y:S02]  /*75f0*/  SEL R47, R15, R4, P0 ;  /* 0x000000040f2f7207 */ /* 0x000fe40000000000 */
[----:B------:R-:W-:Y:S02]  /*7600*/  SEL R15, R4, R15, P0 ;  /* 0x0000000f040f7207 */ /* 0x000fe40000000000 */
[----:B------:R-:W1:Y:S01]  /*7610*/  S2R R4, SR_SWINHI ;  /* 0x0000000000047919 */ /* 0x000e620000002f00 */
[----:B------:R-:W-:Y:S02]  /*7620*/  SEL R55, R24, R9, P0 ;  /* 0x0000000918377207 */ /* 0x000fe40000000000 */
[----:B------:R-:W-:Y:S02]  /*7630*/  SEL R73, R33, R8, P0 ;  /* 0x0000000821497207 */ /* 0x000fe40000000000 */
[----:B------:R-:W-:Y:S02]  /*7640*/  SEL R24, R9, R24, P0 ;  /* 0x0000001809187207 */ /* 0x000fe40000000000 */
[----:B------:R-:W-:-:S02]  /*7650*/  SEL R33, R8, R33, P0 ;  /* 0x0000002108217207 */ /* 0x000fc40000000000 */
[----:B------:R-:W-:Y:S02]  /*7660*/  SEL R49, R20, R97, P0 ;  /* 0x0000006114317207 */ /* 0x000fe40000000000 */
[----:B------:R-:W-:Y:S02]  /*7670*/  SEL R20, R97, R20, P0 ;  /* 0x0000001461147207 */ /* 0x000fe40000000000 */
[----:B------:R-:W-:Y:S02]  /*7680*/  SEL R71, R32, R99, P0 ;  /* 0x0000006320477207 */ /* 0x000fe40000000000 */
[----:B------:R-:W-:Y:S02]  /*7690*/  MOV R76, R3 ;  /* 0x00000003004c7202 */ /* 0x000fe40000000f00 */
[----:B-1----:R-:W-:Y:S02]  /*76a0*/  MOV R77, R4 ;  /* 0x00000004004d7202 */ /* 0x002fe40000000f00 */
[----:B------:R-:W-:-:S02]  /*76b0*/  SEL R32, R99, R32, P0 ;  /* 0x0000002063207207 */ /* 0x000fc40000000000 */
[----:B------:R-:W-:Y:S02]  /*76c0*/  SEL R45, R14, R5, P0 ;  /* 0x000000050e2d7207 */ /* 0x000fe40000000000 */
[----:B------:R-:W-:Y:S02]  /*76d0*/  SEL R53, R7, R10, P0 ;  /* 0x0000000a07357207 */ /* 0x000fe40000000000 */
[----:B0-----:R-:W-:Y:S02]  /*76e0*/  SEL R13, R10, R7, P0 ;  /* 0x000000070a0d7207 */ /* 0x001fe40000000000 */
        /* <DEDUP_REMOVED lines=35> */
[----:B------:R-:W-:Y:S01]  /*7920*/  UIMAD.WIDE UR8, UR38, 0x4, UR8 ;  /* 0x00000004260878a5 */ /* 0x000fe2000f8e0208 */
[----:B--2---:R-:W-:-:S03]  /*7930*/  IMAD.WIDE R8, R38, 0x2, R76 ;  /* 0x0000000226087825 */ /* 0x004fc600078e024c */
[----:B------:R-:W-:-:S04]  /*7940*/  IADD3 R97, P5, R8, 0x20, RZ ;  /* 0x0000002008617810 */ /* 0x000fc80007fbe0ff */
[----:B------:R-:W-:Y:S02]  /*7950*/  LOP3.LUT R4, R97, 0x180, RZ, 0xc0, !PT ;  /* 0x0000018061047812 */ /* 0x000fe400078ec0ff */
[----:B------:R-:W-:Y:S02]  /*7960*/  IADD3 R99, P4, R8, 0x3000, RZ ;  /* 0x0000300008637810 */ /* 0x000fe40007f9e0ff */
[----:B------:R-:W-:Y:S02]  /*7970*/  SHF.R.U64 R4, R4, 0x3, RZ ;  /* 0x0000000304047819 */ /* 0x000fe400000012ff */
[C---:B------:R-:W-:Y:S02]  /*7980*/  IADD3 R105, P1, R8.reuse, 0x6020, RZ ;  /* 0x0000602008697810 */ /* 0x040fe40007f3e0ff */
[C---:B------:R-:W-:Y:S02]  /*7990*/  IADD3 R101, P3, R8.reuse, 0x3020, RZ ;  /* 0x0000302008657810 */ /* 0x040fe40007f7e0ff */
[----:B------:R-:W-:-:S02]  /*79a0*/  IADD3 R103, P2, R8, 0x6000, RZ ;  /* 0x0000600008677810 */ /* 0x000fc40007f5e0ff */
[----:B------:R-:W-:Y:S02]  /*79b0*/  LOP3.LUT R10, R4, R97, RZ, 0x3c, !PT ;  /* 0x00000061040a7212 */ /* 0x000fe400078e3cff */
        /* <DEDUP_REMOVED lines=13> */
[----:B----4-:R0:W-:Y:S01]  /*7a90*/  SHFL.IDX PT, R50, R51, R12, 0x1c1f ;  /* 0x001c1f0c33327589 */ /* 0x0101e200000e0000 */
[----:B------:R-:W-:Y:S01]  /*7aa0*/  LOP3.LUT R6, R4, R99, RZ, 0x3c, !PT ;  /* 0x0000006304067212 */ /* 0x000fe200078e3cff */
[--C-:B------:R-:W-:Y:S01]  /*7ab0*/  IMAD.X R7, RZ, RZ, R9.reuse, P4 ;  /* 0x000000ffff077224 */ /* 0x100fe200020e0609 */
[----:B------:R-:W-:Y:S01]  /*7ac0*/  LOP3.LUT R78, R38, R101, RZ, 0x3c, !PT ;  /* 0x00000065264e7212 */ /* 0x000fe200078e3cff */
[----:B------:R-:W-:Y:S01]  /*7ad0*/  IMAD.X R5, RZ, RZ, R9, P2 ;  /* 0x000000ffff057224 */ /* 0x000fe200010e0609 */
[----:B------:R-:W-:Y:S01]  /*7ae0*/  LOP3.LUT R4, R40, R103, RZ, 0x3c, !PT ;  /* 0x0000006728047212 */ /* 0x000fe200078e3cff */
[----:B------:R-:W-:Y:S01]  /*7af0*/  SHFL.IDX PT, R58, R73, R12, 0x1c1f ;  /* 0x001c1f0c493a7589 */ /* 0x000fe200000e0000 */
[----:B------:R-:W-:-:S02]  /*7b00*/  LOP3.LUT R80, R48, R105, RZ, 0x3c, !PT ;  /* 0x0000006930507212 */ /* 0x000fc400078e3cff */
[----:B0-----:R-:W-:Y:S01]  /*7b10*/  LOP3.LUT R51, R12, 0x2, RZ, 0x3c, !PT ;  /* 0x000000020c337812 */ /* 0x001fe200078e3cff */
[----:B------:R-:W-:Y:S01]  /*7b20*/  SHFL.IDX PT, R48, R57, R12, 0x1c1f ;  /* 0x001c1f0c39307589 */ /* 0x000fe200000e0000 */
[----:B------:R-:W-:Y:S01]  /*7b30*/  IMAD.X R81, RZ, RZ, R9, P1 ;  /* 0x000000ffff517224 */ /* 0x000fe200008e0609 */
[----:B------:R-:W-:Y:S02]  /*7b40*/  MOV R82, R10 ;  /* 0x0000000a00527202 */ /* 0x000fe40000000f00 */
[----:B------:R-:W-:Y:S01]  /*7b50*/  SHFL.IDX PT, R72, R45, R12, 0x1c1f ;  /* 0x001c1f0c2d487589 */ /* 0x000fe200000e0000 */
[----:B------:R-:W-:-:S03]  /*7b60*/  MOV R78, R78 ;  /* 0x0000004e004e7202 */ /* 0x000fc60000000f00 */
[----:B------:R-:W-:Y:S01]  /*7b70*/  SHFL.IDX PT, R40, R61, R12, 0x1c1f ;  /* 0x001c1f0c3d287589 */ /* 0x000fe200000e0000 */
[----:B------:R-:W-:-:S03]  /*7b80*/  MOV R9, R8 ;  /* 0x0000000800097202 */ /* 0x000fc60000000f00 */
[----:B------:R-:W-:Y:S01]  /*7b90*/  SHFL.IDX PT, R57, R93, R12, 0x1c1f ;  /* 0x001c1f0c5d397589 */ /* 0x000fe200000e0000 */
[----:B------:R-:W-:-:S03]  /*7ba0*/  MOV R38, R6 ;  /* 0x0000000600267202 */ /* 0x000fc60000000f00 */
[----:B------:R-:W0:Y:S01]  /*7bb0*/  SHFL.IDX PT, R62, R62, R51, 0x1c1f ;  /* 0x001c1f333e3e7589 */ /* 0x000e2200000e0000 */
[----:B------:R-:W-:-:S03]  /*7bc0*/  MOV R79, R4 ;  /* 0x00000004004f7202 */ /* 0x000fc60000000f00 */
[----:B------:R-:W1:Y:S04]  /*7bd0*/  SHFL.IDX PT, R73, R14, R51, 0x1c1f ;  /* 0x001c1f330e497589 */ /* 0x000e6800000e0000 */
[----:B------:R-:W-:Y:S04]  /*7be0*/  SHFL.IDX PT, R69, R69, R12, 0x1c1f ;  /* 0x001c1f0c45457589 */ /* 0x000fe800000e0000 */
[----:B------:R-:W-:Y:S04]  /*7bf0*/  SHFL.IDX PT, R60, R71, R12, 0x1c1f ;  /* 0x001c1f0c473c7589 */ /* 0x000fe800000e0000 */
[----:B------:R-:W2:Y:S04]  /*7c00*/  SHFL.IDX PT, R54, R37, R51, 0x1c1f ;  /* 0x001c1f3325367589 */ /* 0x000ea800000e0000 */
[----:B------:R-:W4:Y:S04]  /*7c10*/  SHFL.IDX PT, R61, R32, R51, 0x1c1f ;  /* 0x001c1f33203d7589 */ /* 0x000f2800000e0000 */
[----:B------:R-:W-:Y:S04]  /*7c20*/  SHFL.IDX PT, R52, R47, R12, 0x1c1f ;  /* 0x001c1f0c2f347589 */ /* 0x000fe800000e0000 */
[----:B------:R-:W-:Y:S04]  /*7c30*/  SHFL.IDX PT, R67, R67, R12, 0x1c1f ;  /* 0x001c1f0c43437589 */ /* 0x000fe800000e0000 */
[----:B------:R-:W3:Y:S04]  /*7c40*/  SHFL.IDX PT, R15, R15, R51, 0x1c1f ;  /* 0x001c1f330f0f7589 */ /* 0x000ee800000e0000 */
[----:B------:R-:W3:Y:S04]  /*7c50*/  SHFL.IDX PT, R36, R36, R51, 0x1c1f ;  /* 0x001c1f3324247589 */ /* 0x000ee800000e0000 */
[----:B------:R-:W-:Y:S04]  /*7c60*/  SHFL.IDX PT, R56, R53, R12, 0x1c1f ;  /* 0x001c1f0c35387589 */ /* 0x000fe800000e0000 */
[----:B------:R-:W-:Y:S04]  /*7c70*/  SHFL.IDX PT, R11, R55, R12, 0x1c1f ;  /* 0x001c1f0c370b7589 */ /* 0x000fe800000e0000 */
[----:B------:R-:W-:Y:S04]  /*7c80*/  SHFL.IDX PT, R47, R85, R12, 0x1c1f ;  /* 0x001c1f0c552f7589 */ /* 0x000fe800000e0000 */
        /* <DEDUP_REMOVED lines=15> */
[----:B------:R-:W3:Y:S04]  /*7d80*/  SHFL.IDX PT, R13, R13, R51, 0x1c1f ;  /* 0x001c1f330d0d7589 */ /* 0x000ee800000e0000 */
[----:B------:R-:W3:Y:S04]  /*7d90*/  SHFL.IDX PT, R34, R34, R51, 0x1c1f ;  /* 0x001c1f3322227589 */ /* 0x000ee800000e0000 */
[----:B------:R-:W3:Y:S04]  /*7da0*/  SHFL.IDX PT, R42, R42, R51, 0x1c1f ;  /* 0x001c1f332a2a7589 */ /* 0x000ee800000e0000 */
[----:B------:R-:W3:Y:S01]  /*7db0*/  SHFL.IDX PT, R12, R35, R51, 0x1c1f ;  /* 0x001c1f33230c7589 */ /* 0x000ee200000e0000 */
[----:B------:R-:W-:-:S03]  /*7dc0*/  MOV R80, R80 ;  /* 0x0000005000507202 */ /* 0x000fc60000000f00 */
[----:B------:R-:W3:Y:S04]  /*7dd0*/  SHFL.IDX PT, R25, R25, R51, 0x1c1f ;  /* 0x001c1f3319197589 */ /* 0x000ee800000e0000 */
[----:B------:R-:W3:Y:S04]  /*7de0*/  SHFL.IDX PT, R27, R27, R51, 0x1c1f ;  /* 0x001c1f331b1b7589 */ /* 0x000ee800000e0000 */
[----:B------:R-:W3:Y:S04]  /*7df0*/  SHFL.IDX PT, R24, R24, R51, 0x1c1f ;  /* 0x001c1f3318187589 */ /* 0x000ee800000e0000 */
[----:B------:R-:W3:Y:S04]  /*7e00*/  SHFL.IDX PT, R26, R26, R51, 0x1c1f ;  /* 0x001c1f331a1a7589 */ /* 0x000ee800000e0000 */
[----:B------:R-:W-:Y:S04]  /*7e10*/  SHFL.IDX PT, R30, R30, R51, 0x1c1f ;  /* 0x001c1f331e1e7589 */ /* 0x000fe800000e0000 */
[----:B------:R-:W3:Y:S04]  /*7e20*/  SHFL.IDX PT, R37, R43, R51, 0x1c1f ;  /* 0x001c1f332b257589 */ /* 0x000ee800000e0000 */
[----:B------:R-:W3:Y:S04]  /*7e30*/  SHFL.IDX PT, R28, R28, R51, 0x1c1f ;  /* 0x001c1f331c1c7589 */ /* 0x000ee800000e0000 */
[----:B------:R-:W3:Y:S04]  /*7e40*/  SHFL.IDX PT, R85, R44, R51, 0x1c1f ;  /* 0x001c1f332c557589 */ /* 0x000ee800000e0000 */
[----:B------:R2:W3:Y:S04]  /*7e50*/  SHFL.IDX PT, R81, R29, R51, 0x1c1f ;  /* 0x001c1f331d517589 */ /* 0x0004e800000e0000 */
        /* <DEDUP_REMOVED lines=49> */
[----:B------:R-:W-:-:S02]  /*8170*/  SEL R41, R28, R5, P0 ;  /* 0x000000051c297207 */ /* 0x000fc40000000000 */
[----:B------:R-:W-:Y:S02]  /*8180*/  SEL R37, R8, R85, P0 ;  /* 0x0000005508257207 */ /* 0x000fe40000000000 */
[----:B------:R-:W-:Y:S02]  /*8190*/  SEL R35, R85, R8, P0 ;  /* 0x0000000855237207 */ /* 0x000fe40000000000 */
[----:B------:R-:W-:Y:S01]  /*81a0*/  SEL R30, R30, R31, P0 ;  /* 0x0000001f1e1e7207 */ /* 0x000fe20000000000 */
[----:B------:R0:W-:Y:S01]  /*81b0*/  STSM.16.M88.4 [R9], R12 ;  /* 0x0000000c09007844 */ /* 0x0001e20000000200 */
[----:B------:R-:W-:Y:S02]  /*81c0*/  SEL R33, R4, R81, P0 ;  /* 0x0000005104217207 */ /* 0x000fe40000000000 */
[----:B------:R-:W-:Y:S02]  /*81d0*/  SEL R31, R81, R4, P0 ;  /* 0x00000004511f7207 */ /* 0x000fe40000000000 */
        /* <DEDUP_REMOVED lines=8> */
[----:B0-----:R-:W-:Y:S02]  /*8260*/  F2FP.BF16.F32.PACK_AB R9, R47, R46 ;  /* 0x0000002e2f09723e */ /* 0x001fe400000010ff */
[----:B------:R-:W-:Y:S02]  /*8270*/  F2FP.BF16.F32.PACK_AB R10, R49, R48 ;  /* 0x00000030310a723e */ /* 0x000fe400000010ff */
        /* <DEDUP_REMOVED lines=9> */
[----:B------:R-:W-:Y:S04]  /*8310*/  STSM.16.M88.4 [R38], R4 ;  /* 0x0000000426007844 */ /* 0x000fe80000000200 */
[----:B------:R0:W-:Y:S04]  /*8320*/  STSM.16.M88.4 [R78], R8 ;  /* 0x000000084e007844 */ /* 0x0001e80000000200 */
[----:B------:R1:W-:Y:S04]  /*8330*/  STSM.16.M88.4 [R79], R12 ;  /* 0x0000000c4f007844 */ /* 0x0003e80000000200 */
[----:B------:R2:W-:Y:S01]  /*8340*/  STSM.16.M88.4 [R80], R24 ;  /* 0x0000001850007844 */ /* 0x0005e20000000200 */
[----:B------:R-:W-:-:S04]  /*8350*/  ISETP.NE.U32.AND P0, PT, RZ, UR10, PT ;  /* 0x0000000aff007c0c */ /* 0x000fc8000bf05070 */
[----:B------:R-:W-:Y:S01]  /*8360*/  ISETP.NE.AND.EX P0, PT, RZ, UR11, PT, P0 ;  /* 0x0000000bff007c0c */ /* 0x000fe2000bf05300 */
[----:B------:R-:W-:Y:S02]  /*8370*/  IMAD.U32 R82, RZ, RZ, UR8 ;  /* 0x00000008ff527e24 */ /* 0x000fe4000f8e00ff */
[----:B------:R-:W-:Y:S01]  /*8380*/  IMAD.U32 R83, RZ, RZ, UR9 ;  /* 0x00000009ff537e24 */ /* 0x000fe2000f8e00ff */
[----:B------:R-:W-:Y:S08]  /*8390*/  BAR.SYNC.DEFER_BLOCKING 0x1, 0x180 ;  /* 0x0046000000007b1d */ /* 0x000ff00000010000 */
[----:B0-----:R-:W0:Y:S01]  /*83a0*/  LDC R78, c[0x0][0xbe8] ;  /* 0x0002fa00ff4e7b82 */ /* 0x001e220000000800 */
[----:B------:R-:W-:Y:S01]  /*83b0*/  ULDC.64 UR8, c[0x0][0xc08] ;  /* 0x0003020000087ab9 */ /* 0x000fe20000000a00 */
[----:B------:R-:W3:Y:S01]  /*83c0*/  @P0 LDG.E R81, desc[UR52][R82.64] ;  /* 0x0000003452510981 */ /* 0x000ee2000c1e1900 */
[----:B------:R-:W-:Y:S01]  /*83d0*/  UISETP.NE.U32.AND UP0, UPT, UR8, URZ, UPT ;  /* 0x0000003f0800728c */ /* 0x000fe2000bf05070 */
[----:B0-----:R-:W-:-:S03]  /*83e0*/  ISETP.NE.AND P1, PT, R78, 0x1, PT ;  /* 0x000000014e00780c */ /* 0x001fc60003f25270 */
[----:B------:R-:W-:Y:S01]  /*83f0*/  UISETP.NE.AND.EX UP0, UPT, UR9, URZ, UPT, UP0 ;  /* 0x0000003f0900728c */ /* 0x000fe2000bf05300 */
[----:B------:R-:W-:-:S10]  /*8400*/  UMOV UR16, 0x9b8 ;  /* 0x000009b800107882 */ /* 0x000fd40000000000 */
[----:B------:R-:W-:Y:S01]  /*8410*/  @UP0 ULEA UR8, UP1, UR38, UR8, 0x2 ;  /* 0x0000000826080291 */ /* 0x000fe2000f82103f */
[----:B------:R-:W0:Y:S03]  /*8420*/  @P1 LDC R6, c[0x0][0xbec] ;  /* 0x0002fb00ff061b82 */ /* 0x000e260000000800 */
[----:B------:R-:W-:Y:S02]  /*8430*/  @UP0 ULEA.HI.X UR9, UR38, UR9, UR39, 0x2, UP1 ;  /* 0x0000000926090291 */ /* 0x000fe400088f1427 */
[----:B------:R-:W-:-:S03]  /*8440*/  UISETP.GT.AND UP1, UPT, UR44, 0x1, UPT ;  /* 0x000000012c00788c */ /* 0x000fc6000bf24270 */
[----:B------:R-:W4:Y:S01]  /*8450*/  @P1 LDC R11, c[0x0][0xbf0] ;  /* 0x0002fc00ff0b1b82 */ /* 0x000f220000000800 */
[----:B------:R-:W-:Y:S01]  /*8460*/  USEL UR16, UR16, 0x978, UP1 ;  /* 0x0000097810107887 */ /* 0x000fe20008800000 */
[----:B------:R-:W-:Y:S01]  /*8470*/  PLOP3.LUT P4, PT, PT, PT, UP0, 0x80, 0x0 ;  /* 0x000000000000781c */ /* 0x000fe20003f8f008 */
[----:B------:R-:W-:Y:S01]  /*8480*/  UISETP.NE.U32.AND UP0, UPT, UR10, URZ, UPT ;  /* 0x0000003f0a00728c */ /* 0x000fe2000bf05070 */
[----:B-1----:R-:W-:Y:S01]  /*8490*/  IMAD.U32 R13, RZ, RZ, UR41 ;  /* 0x00000029ff0d7e24 */ /* 0x002fe2000f8e00ff */
        /* <DEDUP_REMOVED lines=22> */
[----:B----4-:R-:W-:Y:S01]  /*8600*/  @P1 SHF.R.U32.HI R7, RZ, R11, R4 ;  /* 0x0000000bff071219 */ /* 0x010fe20000011604 */
        /* <DEDUP_REMOVED lines=10> */
[----:B------:R-:W-:Y:S01]  /*86b0*/  SHF.R.S32.HI R6, RZ, 0x1f, R11 ;  /* 0x0000001fff067819 */ /* 0x000fe2000001140b */
[----:B------:R-:W-:Y:S01]  /*86c0*/  IMAD.U32 R15, RZ, RZ, UR41 ;  /* 0x00000029ff0f7e24 */ /* 0x000fe2000f8e00ff */
        /* <DEDUP_REMOVED lines=21> */
.L_x_9039:
        /* <DEDUP_REMOVED lines=13> */
[----:B--2---:R-:W-:-:S04]  /*88f0*/  IMAD R15, R15, 0xc0, R12 ;  /* 0x000000c00f0f7824 */ /* 0x004fc800078e020c */
[C---:B------:R-:W-:Y:S01]  /*8900*/  VIADD R25, R15.reuse, 0x8 ;  /* 0x000000080f197836 */ /* 0x040fe20000000000 */
[----:B------:R-:W-:-:S04]  /*8910*/  ISETP.GE.OR P2, PT, R15, R38, P0 ;  /* 0x000000260f00720c */ /* 0x000fc80000746670 */
[----:B------:R-:W-:-:S09]  /*8920*/  ISETP.GE.OR P0, PT, R25, R38, P0 ;  /* 0x000000261900720c */ /* 0x000fd20000706670 */
[----:B0-----:R0:W-:Y:S04]  /*8930*/  @!P2 ST.E desc[UR52][R4.64], R0 ;  /* 0x000000000400a985 */ /* 0x0011e8000c101934 */
[----:B------:R0:W-:Y:S01]  /*8940*/  @!P0 ST.E desc[UR52][R6.64], R2 ;  /* 0x0000000206008985 */ /* 0x0001e2000c101934 */
[----:B------:R-:W-:-:S13]  /*8950*/  PLOP3.LUT P0, PT, PT, PT, UP1, 0x80, 0x0 ;  /* 0x000000000000781c */ /* 0x000fda0003f0f018 */
[----:B0-----:R-:W-:Y:S05]  /*8960*/  @P0 BRA `(.L_x_9040) ;  /* 0x0000000800240947 */ /* 0x001fea0003800000 */
[----:B------:R-:W0:Y:S01]  /*8970*/  S2R R11, SR_TID.X ;  /* 0x00000000000b7919 */ /* 0x000e220000002100 */
[----:B------:R-:W1:Y:S01]  /*8980*/  @P1 LDC R21, c[0x0][0xbec] ;  /* 0x0002fb00ff151b82 */ /* 0x000e620000000800 */
[----:B------:R-:W-:-:S07]  /*8990*/  ULDC.64 UR10, c[0x0][0xaa0] ;  /* 0x0002a800000a7ab9 */ /* 0x000fce0000000a00 */
[----:B------:R-:W2:Y:S01]  /*89a0*/  @P1 LDC R41, c[0x0][0xbf0] ;  /* 0x0002fc00ff291b82 */ /* 0x000ea20000000800 */
[----:B0-----:R-:W-:-:S05]  /*89b0*/  VIADD R80, R11, 0xffffff80 ;  /* 0xffffff800b507836 */ /* 0x001fca0000000000 */
[----:B------:R-:W-:-:S04]  /*89c0*/  SHF.R.S32.HI R79, RZ, 0x1f, R80 ;  /* 0x0000001fff4f7819 */ /* 0x000fc80000011450 */
[----:B------:R-:W-:-:S04]  /*89d0*/  LEA.HI R79, R79, R80, RZ, 0x2 ;  /* 0x000000504f4f7211 */ /* 0x000fc800078f10ff */
[----:B------:R-:W-:-:S05]  /*89e0*/  SHF.R.S32.HI R79, RZ, 0x2, R79 ;  /* 0x00000002ff4f7819 */ /* 0x000fca000001144f */
[----:B------:R-:W-:Y:S01]  /*89f0*/  IMAD R5, R79, 0x20, R16 ;  /* 0x000000204f057824 */ /* 0x000fe200078e0210 */
[----:B------:R-:W-:-:S03]  /*8a00*/  SHF.R.S32.HI R2, RZ, 0x1f, R80 ;  /* 0x0000001fff027819 */ /* 0x000fc60000011450 */
[----:B------:R-:W-:Y:S01]  /*8a10*/  IMAD.WIDE R76, R5, 0x2, R76 ;  /* 0x00000002054c7825 */ /* 0x000fe200078e024c */
[----:B------:R-:W-:Y:S02]  /*8a20*/  LEA.HI R2, R2, R80, RZ, 0x2 ;  /* 0x0000005002027211 */ /* 0x000fe400078f10ff */
[----:B------:R-:W-:Y:S01]  /*8a30*/  IADD3 R5, P5, R76, 0x7800, RZ ;  /* 0x000078004c057810 */ /* 0x000fe20007fbe0ff */
[----:B------:R-:W-:Y:S01]  /*8a40*/  UIMAD UR7, UR12, UR10, URZ ;  /* 0x0000000a0c0772a4 */ /* 0x000fe2000f8e023f */
[----:B------:R-:W-:Y:S02]  /*8a50*/  LOP3.LUT R2, R2, 0xfffffffc, RZ, 0xc0, !PT ;  /* 0xfffffffc02027812 */ /* 0x000fe400078ec0ff */
[----:B------:R-:W-:Y:S01]  /*8a60*/  LOP3.LUT R0, R5, 0x180, RZ, 0xc0, !PT ;  /* 0x0000018005007812 */ /* 0x000fe200078ec0ff */
[----:B------:R-:W-:Y:S01]  /*8a70*/  UIMAD.WIDE.U32 UR8, UR4, UR10, URZ ;  /* 0x0000000a040872a5 */ /* 0x000fe2000f8e003f */
[----:B------:R-:W-:Y:S01]  /*8a80*/  IMAD.U32 R37, RZ, RZ, UR41 ;  /* 0x00000029ff257e24 */ /* 0x000fe2000f8e00ff */
[----:B------:R-:W-:Y:S01]  /*8a90*/  UIMAD UR7, UR4, UR11, UR7 ;  /* 0x0000000b040772a4 */ /* 0x000fe2000f8e0207 */
[----:B------:R-:W-:Y:S01]  /*8aa0*/  SHF.R.U64 R0, R0, 0x3, RZ ;  /* 0x0000000300007819 */ /* 0x000fe200000012ff */
[----:B------:R-:W-:Y:S01]  /*8ab0*/  IMAD.IADD R2, R80, 0x1, -R2 ;  /* 0x0000000150027824 */ /* 0x000fe200078e0a02 */
[----:B------:R-:W-:Y:S01]  /*8ac0*/  ULDC.64 UR10, c[0x0][0xae8] ;  /* 0x0002ba00000a7ab9 */ /* 0x000fe20000000a00 */
[----:B------:R-:W-:Y:S01]  /*8ad0*/  UIADD3 UR9, UR9, UR7, URZ ;  /* 0x0000000709097290 */ /* 0x000fe2000fffe03f */
[----:B------:R-:W-:Y:S01]  /*8ae0*/  LOP3.LUT R32, R0, R5, RZ, 0x3c, !PT ;  /* 0x0000000500207212 */ /* 0x000fe200078e3cff */
[----:B------:R-:W-:Y:S01]  /*8af0*/  IMAD R0, R2, 0x60, R79 ;  /* 0x0000006002007824 */ /* 0x000fe200078e024f */
[----:B------:R-:W-:Y:S01]  /*8b00*/  USHF.R.S32.HI UR4, URZ, 0x1f, UR38 ;  /* 0x0000001f3f047899 */ /* 0x000fe20008011426 */
[C---:B------:R-:W-:Y:S01]  /*8b10*/  IADD3 R9, P0, R76.reuse, 0x1800, RZ ;  /* 0x000018004c097810 */ /* 0x040fe20007f1e0ff */
[----:B------:R-:W-:Y:S01]  /*8b20*/  UIMAD.WIDE.U32 UR8, UR42, UR10, UR8 ;  /* 0x0000000a2a0872a5 */ /* 0x000fe2000f8e0008 */
[----:B------:R-:W-:Y:S01]  /*8b30*/  IMAD R2, R37, 0xc0, R0 ;  /* 0x000000c025027824 */ /* 0x000fe200078e0200 */
[----:B------:R-:W-:Y:S01]  /*8b40*/  ULDC.64 UR12, c[0x0][0xaf0] ;  /* 0x0002bc00000c7ab9 */ /* 0x000fe20000000a00 */
[C---:B------:R-:W-:Y:S01]  /*8b50*/  IADD3 R13, P2, R76.reuse, 0x3000, RZ ;  /* 0x000030004c0d7810 */ /* 0x040fe20007f5e0ff */
[----:B------:R-:W-:Y:S01]  /*8b60*/  UIMAD UR4, UR4, UR12, URZ ;  /* 0x0000000c040472a4 */ /* 0x000fe2000f8e023f */
[C---:B------:R-:W-:Y:S01]  /*8b70*/  IADD3 R25, P3, R76.reuse, 0x4800, RZ ;  /* 0x000048004c197810 */ /* 0x040fe20007f7e0ff */
[----:B------:R-:W-:Y:S01]  /*8b80*/  UIMAD UR9, UR42, UR11, UR9 ;  /* 0x0000000b2a0972a4 */ /* 0x000fe2000f8e0209 */
[----:B------:R-:W-:Y:S01]  /*8b90*/  IADD3 R29, P4, R76, 0x6000, RZ ;  /* 0x000060004c1d7810 */ /* 0x000fe20007f9e0ff */
[----:B-1----:R-:W-:Y:S01]  /*8ba0*/  @P1 IMAD.HI.U32 R0, R2, R21, RZ ;  /* 0x0000001502001227 */ /* 0x002fe200078e00ff */
[----:B------:R-:W-:Y:S01]  /*8bb0*/  UIMAD UR4, UR38, UR13, UR4 ;  /* 0x0000000d260472a4 */ /* 0x000fe2000f8e0204 */
[----:B------:R-:W-:Y:S01]  /*8bc0*/  LOP3.LUT R8, R9, 0x180, RZ, 0xc0, !PT ;  /* 0x0000018009087812 */ /* 0x000fe200078ec0ff */
[----:B------:R-:W-:Y:S01]  /*8bd0*/  UIMAD.WIDE.U32 UR38, UR38, UR12, UR8 ;  /* 0x0000000c262672a5 */ /* 0x000fe2000f8e0008 */
[----:B------:R-:W-:Y:S01]  /*8be0*/  LOP3.LUT R12, R13, 0x180, RZ, 0xc0, !PT ;  /* 0x000001800d0c7812 */ /* 0x000fe200078ec0ff */
[----:B------:R-:W-:Y:S01]  /*8bf0*/  IMAD.MOV.U32 R37, RZ, RZ, R2 ;  /* 0x000000ffff257224 */ /* 0x000fe200078e0002 */
[----:B------:R-:W-:Y:S01]  /*8c00*/  LOP3.LUT R24, R25, 0x180, RZ, 0xc0, !PT ;  /* 0x0000018019187812 */ /* 0x000fe200078ec0ff */
[----:B------:R-:W-:Y:S01]  /*8c10*/  ULDC.64 UR8, c[0x0][0xae0] ;  /* 0x0002b80000087ab9 */ /* 0x000fe20000000a00 */
[----:B------:R-:W-:Y:S01]  /*8c20*/  LOP3.LUT R28, R29, 0x180, RZ, 0xc0, !PT ;  /* 0x000001801d1c7812 */ /* 0x000fe200078ec0ff */
[----:B------:R-:W-:Y:S01]  /*8c30*/  IMAD.X R33, RZ, RZ, R77, P5 ;  /* 0x000000ffff217224 */ /* 0x000fe200028e064d */
[----:B--2---:R-:W-:-:S02]  /*8c40*/  @P1 SHF.R.U32.HI R37, RZ, R41, R0 ;  /* 0x00000029ff251219 */ /* 0x004fc40000011600 */
[----:B------:R-:W-:Y:S01]  /*8c50*/  LOP3.LUT R7, R76, 0x180, RZ, 0xc0, !PT ;  /* 0x000001804c077812 */ /* 0x000fe200078ec0ff */
[----:B------:R-:W-:Y:S01]  /*8c60*/  UIADD3 UR4, UR39, UR4, URZ ;  /* 0x0000000427047290 */ /* 0x000fe2000fffe03f */
[----:B------:R-:W-:Y:S01]  /*8c70*/  SHF.R.U64 R8, R8, 0x3, RZ ;  /* 0x0000000308087819 */ /* 0x000fe200000012ff */
[----:B------:R-:W-:Y:S01]  /*8c80*/  IMAD.U32 R21, RZ, RZ, UR39 ;  /* 0x00000027ff157e24 */ /* 0x000fe2000f8e00ff */
[----:B------:R-:W-:Y:S01]  /*8c90*/  SHF.R.U64 R12, R12, 0x3, RZ ;  /* 0x000000030c0c7819 */ /* 0x000fe200000012ff */
[----:B------:R-:W-:Y:S01]  /*8ca0*/  IMAD.U32 R20, RZ, RZ, UR38 ;  /* 0x00000026ff147e24 */ /* 0x000fe2000f8e00ff */
[----:B------:R-:W-:Y:S01]  /*8cb0*/  SHF.R.U64 R24, R24, 0x3, RZ ;  /* 0x0000000318187819 */ /* 0x000fe200000012ff */
[----:B------:R-:W5:Y:S01]  /*8cc0*/  LD.E.128 R32, desc[UR52][R32.64] ;  /* 0x0000003420207980 */ /* 0x000f62000c101d00 */
[----:B------:R-:W-:Y:S02]  /*8cd0*/  SHF.R.U64 R28, R28, 0x3, RZ ;  /* 0x000000031c1c7819 */ /* 0x000fe400000012ff */
[----:B------:R-:W-:-:S02]  /*8ce0*/  SHF.R.S32.HI R0, RZ, 0x1f, R37 ;  /* 0x0000001fff007819 */ /* 0x000fc40000011425 */
[----:B------:R-:W-:Y:S01]  /*8cf0*/  SHF.R.U64 R7, R7, 0x3, RZ ;  /* 0x0000000307077819 */ /* 0x000fe200000012ff */
        /* <DEDUP_REMOVED lines=10> */
[----:B------:R-:W-:Y:S01]  /*8da0*/  IMAD.U32 R21, RZ, RZ, UR4 ;  /* 0x00000004ff157e24 */ /* 0x000fe2000f8e00ff */
[----:B------:R-:W5:Y:S01]  /*8db0*/  LD.E.128 R8, desc[UR52][R8.64] ;  /* 0x0000003408087980 */ /* 0x000f62000c101d00 */
[----:B------:R-:W-:-:S02]  /*8dc0*/  IMAD R0, R0, UR8, RZ ;  /* 0x0000000800007c24 */ /* 0x000fc4000f8e02ff */
[----:B------:R-:W-:Y:S01]  /*8dd0*/  IMAD R41, R78, R41, R2 ;  /* 0x000000294e297224 */ /* 0x000fe200078e0202 */
[----:B------:R0:W5:Y:S01]  /*8de0*/  LD.E.128 R4, desc[UR52][R76.64] ;  /* 0x000000344c047980 */ /* 0x000162000c101d00 */
[C---:B------:R-:W-:Y:S02]  /*8df0*/  IMAD R43, R37.reuse, UR9, R0 ;  /* 0x00000009252b7c24 */ /* 0x040fe4000f8e0200 */
[----:B------:R-:W-:Y:S01]  /*8e00*/  IMAD.WIDE.U32 R20, R37, UR8, R20 ;  /* 0x0000000825147c25 */ /* 0x000fe2000f8e0014 */
[----:B------:R-:W5:Y:S01]  /*8e10*/  LD.E.128 R12, desc[UR52][R12.64] ;  /* 0x000000340c0c7980 */ /* 0x000f62000c101d00 */
[----:B------:R-:W-:Y:S01]  /*8e20*/  SHF.R.S32.HI R0, RZ, 0x1f, R41 ;  /* 0x0000001fff007819 */ /* 0x000fe20000011429 */
[----:B------:R-:W-:Y:S02]  /*8e30*/  ULDC.64 UR8, c[0x0][0xad8] ;  /* 0x0002b60000087ab9 */ /* 0x000fe40000000a00 */
[----:B------:R-:W5:Y:S01]  /*8e40*/  LD.E.128 R24, desc[UR52][R24.64] ;  /* 0x0000003418187980 */ /* 0x000f62000c101d00 */
[----:B------:R-:W-:-:S03]  /*8e50*/  IMAD.IADD R21, R21, 0x1, R43 ;  /* 0x0000000115157824 */ /* 0x000fc600078e022b */
[----:B------:R-:W5:Y:S01]  /*8e60*/  LD.E.128 R28, desc[UR52][R28.64] ;  /* 0x000000341c1c7980 */ /* 0x000f62000c101d00 */
[----:B------:R-:W-:Y:S01]  /*8e70*/  IMAD.U32 R43, RZ, RZ, UR41 ;  /* 0x00000029ff2b7e24 */ /* 0x000fe2000f8e00ff */
[----:B------:R-:W-:Y:S01]  /*8e80*/  @!PT LDS RZ, [RZ] ;  /* 0x00000000fffff984 */ /* 0x000fe20000000800 */
[----:B------:R-:W-:Y:S01]  /*8e90*/  @!PT LDS RZ, [RZ] ;  /* 0x00000000fffff984 */ /* 0x000fe20000000800 */
[----:B------:R-:W-:Y:S01]  /*8ea0*/  @!PT LDS RZ, [RZ] ;  /* 0x00000000fffff984 */ /* 0x000fe20000000800 */
[----:B------:R-:W-:Y:S01]  /*8eb0*/  @!PT LDS RZ, [RZ] ;  /* 0x00000000fffff984 */ /* 0x000fe20000000800 */
[----:B------:R1:W-:Y:S06]  /*8ec0*/  MEMBAR.ALL.CTA ;  /* 0x0000000000007992 */ /* 0x0003ec0000008000 */
[----:B-1----:R-:W1:Y:S01]  /*8ed0*/  FENCE.VIEW.ASYNC.S ;  /* 0x00000000000073c6 */ /* 0x002e620000000000 */
[----:B------:R-:W-:Y:S02]  /*8ee0*/  IMAD R0, R0, UR8, RZ ;  /* 0x0000000800007c24 */ /* 0x000fe4000f8e02ff */
[----:B------:R-:W-:-:S02]  /*8ef0*/  IMAD R43, R43, 0xc0, R79 ;  /* 0x000000c02b2b7824 */ /* 0x000fc400078e024f */
[C---:B------:R-:W-:Y:S02]  /*8f00*/  IMAD R37, R41.reuse, UR9, R0 ;  /* 0x0000000929257c24 */ /* 0x040fe4000f8e0200 */
[----:B------:R-:W-:Y:S01]  /*8f10*/  IMAD.WIDE.U32 R20, R41, UR8, R20 ;  /* 0x0000000829147c25 */ /* 0x000fe2000f8e0014 */
[----:B------:R-:W-:Y:S01]  /*8f20*/  ISETP.GE.AND P0, PT, R43, R38, PT ;  /* 0x000000262b00720c */ /* 0x000fe20003f06270 */
[----:B------:R-:W-:Y:S02]  /*8f30*/  ULDC.64 UR8, c[0x0][0xa80] ;  /* 0x0002a00000087ab9 */ /* 0x000fe40000000a00 */
[----:B------:R-:W-:Y:S01]  /*8f40*/  IMAD.IADD R21, R21, 0x1, R37 ;  /* 0x0000000115157824 */ /* 0x000fe200078e0225 */
[----:B------:R-:W-:Y:S01]  /*8f50*/  LEA R0, P1, R20, UR8, 0x1 ;  /* 0x0000000814007c11 */ /* 0x000fe2000f8208ff */
[----:B------:R-:W-:-:S03]  /*8f60*/  VIADD R3, R3, 0x19c20 ;  /* 0x00019c2003037836 */ /* 0x000fc60000000000 */
[----:B------:R-:W-:Y:S02]  /*8f70*/  LEA.HI.X R42, R20, UR9, R21, 0x1, P1 ;  /* 0x00000009142a7c11 */ /* 0x000fe400088f0c15 */
[----:B------:R-:W-:Y:S01]  /*8f80*/  PRMT R3, RZ, 0x654, R3 ;  /* 0x00000654ff037816 */ /* 0x000fe20000000003 */
[----:B-1----:R0:W1:Y:S01]  /*8f90*/  SHFL.IDX PT, R20, R0, RZ, 0x1c1f ;  /* 0x001c1fff00147589 */ /* 0x00206200000e0000 */
[----:B------:R-:W-:Y:S03]  /*8fa0*/  BSSY B1, `(.L_x_9041) ;  /* 0x0000012000017945 */ /* 0x000fe60003800000 */
[----:B------:R0:W2:Y:S01]  /*8fb0*/  SHFL.IDX PT, R21, R42, RZ, 0x1c1f ;  /* 0x001c1fff2a157589 */ /* 0x0000a200000e0000 */
[----:B------:R0:W-:Y:S01]  /*8fc0*/  SYNCS.ARRIVE.TRANS64.RED.A1T0 RZ, [R3+URZ], RZ ;  /* 0x000000ff03ff79a7 */ /* 0x0001e2000810043f */
[----:B------:R-:W-:Y:S02]  /*8fd0*/  SHF.R.S32.HI R44, RZ, 0x1f, R18 ;  /* 0x0000001fff2c7819 */ /* 0x000fe40000011412 */
[----:B------:R-:W-:Y:S01]  /*8fe0*/  SHF.R.S32.HI R45, RZ, 0x1f, R17 ;  /* 0x0000001fff2d7819 */ /* 0x000fe20000011411 */
[----:B------:R-:W-:Y:S06]  /*8ff0*/  @P0 BRA `(.L_x_9042) ;  /* 0x0000000000300947 */ /* 0x000fec0003800000 */
[----:B------:R-:W-:Y:S02]  /*9000*/  ULDC UR4, c[0x0][0xac8] ;  /* 0x0002b20000047ab9 */ /* 0x000fe40000000800 */
[----:B------:R-:W-:Y:S02]  /*9010*/  ISETP.GE.AND P1, PT, R17, UR4, PT ;  /* 0x0000000411007c0c */ /* 0x000fe4000bf26270 */
[----:B------:R-:W-:Y:S02]  /*9020*/  ISETP.GE.AND P2, PT, R18, UR4, PT ;  /* 0x0000000412007c0c */ /* 0x000fe4000bf46270 */
[----:B------:R-:W-:-:S09]  /*9030*/  ISETP.GE.AND P0, PT, R16, UR4, PT ;  /* 0x0000000410007c0c */ /* 0x000fd2000bf06270 */
[CC--:B-1----:R-:W-:Y:S02]  /*9040*/  @!P1 LEA R36, P3, R17.reuse, R20.reuse, 0x1 ;  /* 0x0000001411249211 */ /* 0x0c2fe400078608ff */
[----:B------:R-:W-:Y:S02]  /*9050*/  @!P2 LEA R40, P4, R18, R20, 0x1 ;  /* 0x000000141228a211 */ /* 0x000fe400078808ff */
[----:B0-2---:R-:W-:Y:S01]  /*9060*/  @!P0 IMAD.WIDE R2, R16, 0x2, R20 ;  /* 0x0000000210028825 */ /* 0x005fe200078e0214 */
[-C--:B------:R-:W-:Y:S02]  /*9070*/  @!P1 LEA.HI.X R37, R17, R21.reuse, R45, 0x1, P3 ;  /* 0x0000001511259211 */ /* 0x080fe400018f0c2d */
[----:B------:R-:W-:Y:S02]  /*9080*/  @!P2 LEA.HI.X R41, R18, R21, R44, 0x1, P4 ;  /* 0x000000151229a211 */ /* 0x000fe400020f0c2c */
[----:B-----5:R3:W-:Y:S04]  /*9090*/  @!P0 ST.E.128 desc[UR52][R2.64], R4 ;  /* 0x0000000402008985 */ /* 0x0207e8000c101d34 */
[----:B------:R3:W-:Y:S04]  /*90a0*/  @!P1 ST.E.128 desc[UR52][R36.64], R12 ;  /* 0x0000000c24009985 */ /* 0x0007e8000c101d34 */
[----:B------:R3:W-:Y:S02]  /*90b0*/  @!P2 ST.E.128 desc[UR52][R40.64], R28 ;  /* 0x0000001c2800a985 */ /* 0x0007e4000c101d34 */
.L_x_9042:
[----:B------:R-:W-:Y:S05]  /*90c0*/  BSYNC B1 ;  /* 0x0000000000017941 */ /* 0x000fea0003800000 */
.L_x_9041:
[----:B0--3--:R-:W-:Y:S01]  /*90d0*/  VIADD R3, R43, 0x60 ;  /* 0x000000602b037836 */ /* 0x009fe20000000000 */
[----:B-----5:R0:W3:Y:S04]  /*90e0*/  SHFL.IDX PT, R5, R42, 0x1, 0x1c1f ;  /* 0x003c1f002a057f89 */ /* 0x0200e800000e0000 */
[----:B------:R-:W-:Y:S01]  /*90f0*/  ISETP.GE.AND P0, PT, R3, R38, PT ;  /* 0x000000260300720c */ /* 0x000fe20003f06270 */
[----:B------:R0:W4:-:S12]  /*9100*/  SHFL.IDX PT, R4, R0, 0x1, 0x1c1f ;  /* 0x003c1f0000047f89 */ /* 0x00011800000e0000 */
[----:B0-----:R-:W-:Y:S05]  /*9110*/  @P0 BRA `(.L_x_9043) ;  /* 0x0000001400b00947 */ /* 0x001fea0003800000 */
[----:B------:R-:W-:Y:S02]  /*9120*/  ULDC UR4, c[0x0][0xac8] ;  /* 0x0002b20000047ab9 */ /* 0x000fe40000000800 */
[----:B------:R-:W-:Y:S02]  /*9130*/  ISETP.GE.AND P2, PT, R17, UR4, PT ;  /* 0x0000000411007c0c */ /* 0x000fe4000bf46270 */
[----:B------:R-:W-:-:S11]  /*9140*/  ISETP.GE.AND P1, PT, R16, UR4, PT ;  /* 0x0000000410007c0c */ /* 0x000fd6000bf26270 */
[C---:B----4-:R-:W-:Y:S02]  /*9150*/  @!P2 LEA R6, P0, R17.reuse, R4, 0x1 ;  /* 0x000000041106a211 */ /* 0x050fe400078008ff */
[----:B---3--:R-:W-:Y:S02]  /*9160*/  @!P1 IMAD.WIDE R2, R16, 0x2, R4 ;  /* 0x0000000210029825 */ /* 0x008fe400078e0204 */
        /* <DEDUP_REMOVED lines=9> */
.L_x_9040:
        /* <DEDUP_REMOVED lines=49> */
[----:B------:R-:W-:-:S02]  /*9510*/  IMAD R0, R0, UR10, RZ ;  /* 0x0000000a00007c24 */ /* 0x000fc4000f8e02ff */
        /* <DEDUP_REMOVED lines=23> */
[-C--:B------:R-:W-:Y:S02]  /*9690*/  @!P1 LEA.HI.X R7, R86, R5.reuse, R87, 0x2, P6 ;  /* 0x0000000556079211 */ /* 0x080fe400030f1457 */
[C---:B------:R-:W-:Y:S01]  /*96a0*/  @!P0 LEA R8, P5, R84.reuse, R4, 0x2 ;  /* 0x0000000454088211 */ /* 0x040fe200078a10ff */
[----:B------:R0:W-:Y:S01]  /*96b0*/  @!P2 ST.E.64 desc[UR52][R2.64], R74 ;  /* 0x0000004a0200a985 */ /* 0x0001e2000c101b34 */
[----:B------:R-:W-:Y:S02]  /*96c0*/  ISETP.GE.AND P2, PT, R155, UR4, PT ;  /* 0x000000049b007c0c */ /* 0x000fe4000bf46270 */
[----:B------:R-:W-:Y:S01]  /*96d0*/  @!P0 LEA.HI.X R9, R84, R5, R85, 0x2, P5 ;  /* 0x0000000554098211 */ /* 0x000fe200028f1455 */
[----:B------:R1:W-:Y:S01]  /*96e0*/  @!P1 ST.E.64 desc[UR52][R6.64], R72 ;  /* 0x0000004806009985 */ /* 0x0003e2000c101b34 */
[----:B------:R-:W-:-:S02]  /*96f0*/  ISETP.GE.AND P1, PT, R154, UR4, PT ;  /* 0x000000049a007c0c */ /* 0x000fc4000bf26270 */
[CC--:B------:R-:W-:Y:S01]  /*9700*/  @!P3 LEA R10, P6, R157.reuse, R4.reuse, 0x2 ;  /* 0x000000049d0ab211 */ /* 0x0c0fe200078c10ff */
[----:B------:R2:W-:Y:S01]  /*9710*/  @!P0 ST.E.64 desc[UR52][R8.64], R66 ;  /* 0x0000004208008985 */ /* 0x0005e2000c101b34 */
[CC--:B------:R-:W-:Y:S02]  /*9720*/  @!P4 LEA R12, P5, R156.reuse, R4.reuse, 0x2 ;  /* 0x000000049c0cc211 */ /* 0x0c0fe400078a10ff */
        /* <DEDUP_REMOVED lines=8> */
[C---:B0-----:R-:W-:Y:S02]  /*97b0*/  @!P1 LEA R2, P4, R154.reuse, R4, 0x2 ;  /* 0x000000049a029211 */ /* 0x041fe400078810ff */
[----:B------:R-:W-:Y:S01]  /*97c0*/  ISETP.GE.AND P5, PT, R23, UR4, PT ;  /* 0x0000000417007c0c */ /* 0x000fe2000bfa6270 */
[----:B------:R0:W-:Y:S01]  /*97d0*/  @!P2 ST.E.64 desc[UR52][R14.64], R56 ;  /* 0x000000380e00a985 */ /* 0x0001e2000c101b34 */
[----:B------:R-:W-:Y:S02]  /*97e0*/  @!P1 LEA.HI.X R3, R154, R5, R80, 0x2, P4 ;  /* 0x000000059a039211 */ /* 0x000fe400020f1450 */
[----:B------:R-:W-:-:S02]  /*97f0*/  ISETP.GE.AND P4, PT, R22, UR4, PT ;  /* 0x0000000416007c0c */ /* 0x000fc4000bf86270 */
[----:B------:R-:W-:Y:S01]  /*9800*/  ISETP.GE.AND P2, PT, R19, UR4, PT ;  /* 0x0000000413007c0c */ /* 0x000fe2000bf46270 */
[----:B------:R0:W-:Y:S01]  /*9810*/  @!P1 ST.E.64 desc[UR52][R2.64], R50 ;  /* 0x0000003202009985 */ /* 0x0001e2000c101b34 */
[CC--:B-1----:R-:W-:Y:S02]  /*9820*/  @!P0 LEA R6, P6, R153.reuse, R4.reuse, 0x2 ;  /* 0x0000000499068211 */ /* 0x0c2fe400078c10ff */
[C---:B--2---:R-:W-:Y:S02]  /*9830*/  @!P3 LEA R8, P1, R152.reuse, R4, 0x2 ;  /* 0x000000049808b211 */ /* 0x044fe400078210ff */
[-C--:B------:R-:W-:Y:S02]  /*9840*/  @!P0 LEA.HI.X R7, R153, R5.reuse, R79, 0x2, P6 ;  /* 0x0000000599078211 */ /* 0x080fe400030f144f */
[----:B------:R-:W-:-:S03]  /*9850*/  @!P3 LEA.HI.X R9, R152, R5, R77, 0x2, P1 ;  /* 0x000000059809b211 */ /* 0x000fc600008f144d */
[----:B------:R0:W-:Y:S01]  /*9860*/  @!P0 ST.E.64 desc[UR52][R6.64], R48 ;  /* 0x0000003006008985 */ /* 0x0001e2000c101b34 */
[-C--:B---3--:R-:W-:Y:S02]  /*9870*/  @!P5 LEA R10, P0, R23, R4.reuse, 0x2 ;  /* 0x00000004170ad211 */ /* 0x088fe400078010ff */
[CC--:B----4-:R-:W-:Y:S01]  /*9880*/  @!P4 LEA R12, P1, R22.reuse, R4.reuse, 0x2 ;  /* 0x00000004160cc211 */ /* 0x0d0fe200078210ff */
        /* <DEDUP_REMOVED lines=8> */
.L_x_9045:
[----:B------:R-:W-:Y:S05]  /*9910*/  BSYNC B1 ;  /* 0x0000000000017941 */ /* 0x000fea0003800000 */
.L_x_9044:
[----:B------:R-:W-:Y:S01]  /*9920*/  ISETP.GE.AND P0, PT, R25, R38, PT ;  /* 0x000000261900720c */ /* 0x000fe20003f06270 */
[----:B0-2---:R0:W2:Y:S04]  /*9930*/  SHFL.IDX PT, R5, R24, 0x1, 0x1c1f ;  /* 0x003c1f0018057f89 */ /* 0x0050a800000e0000 */
[----:B-1----:R0:W1:Y:S08]  /*9940*/  SHFL.IDX PT, R4, R0, 0x1, 0x1c1f ;  /* 0x003c1f0000047f89 */ /* 0x00207000000e0000 */
[----:B0-----:R-:W-:Y:S05]  /*9950*/  @P0 BRA `(.L_x_9043) ;  /* 0x0000000c00a00947 */ /* 0x001fea0003800000 */
[----:B------:R-:W-:Y:S02]  /*9960*/  ULDC UR4, c[0x0][0xac8] ;  /* 0x0002b20000047ab9 */ /* 0x000fe40000000800 */
[----:B-----5:R-:W-:Y:S02]  /*9970*/  ISETP.GE.AND P5, PT, R86, UR4, PT ;  /* 0x0000000456007c0c */ /* 0x020fe4000bfa6270 */
[----:B------:R-:W-:Y:S02]  /*9980*/  ISETP.GE.AND P1, PT, R88, UR4, PT ;  /* 0x0000000458007c0c */ /* 0x000fe4000bf26270 */
[----:B------:R-:W-:Y:S02]  /*9990*/  ISETP.GE.AND P2, PT, R84, UR4, PT ;  /* 0x0000000454007c0c */ /* 0x000fe4000bf46270 */
[----:B------:R-:W-:Y:S02]  /*99a0*/  ISETP.GE.AND P4, PT, R157, UR4, PT ;  /* 0x000000049d007c0c */ /* 0x000fe4000bf86270 */
[----:B------:R-:W-:-:S05]  /*99b0*/  ISETP.GE.AND P3, PT, R156, UR4, PT ;  /* 0x000000049c007c0c */ /* 0x000fca000bf66270 */
[-C--:B-1----:R-:W-:Y:S02]  /*99c0*/  @!P5 LEA R6, P0, R86, R4.reuse, 0x2 ;  /* 0x000000045606d211 */ /* 0x082fe400078010ff */
[----:B--2---:R-:W-:Y:S02]  /*99d0*/  @!P1 IMAD.WIDE R2, R88, 0x4, R4 ;  /* 0x0000000458029825 */ /* 0x004fe400078e0204 */
[----:B------:R-:W-:Y:S02]  /*99e0*/  @!P5 LEA.HI.X R7, R86, R5, R87, 0x2, P0 ;  /* 0x000000055607d211 */ /* 0x000fe400000f1457 */
[----:B------:R-:W-:Y:S01]  /*99f0*/  ISETP.GE.AND P0, PT, R155, UR4, PT ;  /* 0x000000049b007c0c */ /* 0x000fe2000bf06270 */
[----:B------:R0:W-:Y:S01]  /*9a00*/  @!P1 ST.E.64 desc[UR52][R2.64], R70 ;  /* 0x0000004602009985 */ /* 0x0001e2000c101b34 */
[-C--:B------:R-:W-:Y:S02]  /*9a10*/  @!P2 LEA R8, P1, R84, R4.reuse, 0x2 ;  /* 0x000000045408a211 */ /* 0x080fe400078210ff */
[-C--:B------:R-:W-:Y:S01]  /*9a20*/  @!P3 LEA R12, P6, R156, R4.reuse, 0x2 ;  /* 0x000000049c0cb211 */ /* 0x080fe200078c10ff */
[----:B------:R1:W-:Y:S01]  /*9a30*/  @!P5 ST.E.64 desc[UR52][R6.64], R68 ;  /* 0x000000440600d985 */ /* 0x0003e2000c101b34 */
[----:B------:R-:W-:-:S02]  /*9a40*/  @!P4 LEA R10, P5, R157, R4, 0x2 ;  /* 0x000000049d0ac211 */ /* 0x000fc400078a10ff */
[-C--:B------:R-:W-:Y:S02]  /*9a50*/  @!P2 LEA.HI.X R9, R84, R5.reuse, R85, 0x2, P1 ;  /* 0x000000055409a211 */ /* 0x080fe400008f1455 */
[-C--:B------:R-:W-:Y:S02]  /*9a60*/  @!P4 LEA.HI.X R11, R157, R5.reuse, R83, 0x2, P5 ;  /* 0x000000059d0bc211 */ /* 0x080fe400028f1453 */
[----:B------:R-:W-:Y:S01]  /*9a70*/  ISETP.GE.AND P1, PT, R154, UR4, PT ;  /* 0x000000049a007c0c */ /* 0x000fe2000bf26270 */
[----:B------:R2:W-:Y:S01]  /*9a80*/  @!P2 ST.E.64 desc[UR52][R8.64], R62 ;  /* 0x0000003e0800a985 */ /* 0x0005e2000c101b34 */
[----:B------:R-:W-:Y:S02]  /*9a90*/  @!P3 LEA.HI.X R13, R156, R5, R82, 0x2, P6 ;  /* 0x000000059c0db211 */ /* 0x000fe400030f1452 */
[----:B------:R-:W-:Y:S01]  /*9aa0*/  ISETP.GE.AND P2, PT, R153, UR4, PT ;  /* 0x0000000499007c0c */ /* 0x000fe2000bf46270 */
[----:B------:R3:W-:Y:S01]  /*9ab0*/  @!P4 ST.E.64 desc[UR52][R10.64], R60 ;  /* 0x0000003c0a00c985 */ /* 0x0007e2000c101b34 */
[----:B0-----:R-:W-:-:S02]  /*9ac0*/  @!P0 LEA R2, P4, R155, R4, 0x2 ;  /* 0x000000049b028211 */ /* 0x001fc400078810ff */
[----:B------:R-:W-:Y:S01]  /*9ad0*/  ISETP.GE.AND P5, PT, R152, UR4, PT ;  /* 0x0000000498007c0c */ /* 0x000fe2000bfa6270 */
[----:B------:R0:W-:Y:S01]  /*9ae0*/  @!P3 ST.E.64 desc[UR52][R12.64], R54 ;  /* 0x000000360c00b985 */ /* 0x0001e2000c101b34 */
[----:B------:R-:W-:Y:S02]  /*9af0*/  @!P0 LEA.HI.X R3, R155, R5, R81, 0x2, P4 ;  /* 0x000000059b038211 */ /* 0x000fe400020f1451 */
[----:B------:R-:W-:Y:S02]  /*9b00*/  ISETP.GE.AND P4, PT, R23, UR4, PT ;  /* 0x0000000417007c0c */ /* 0x000fe4000bf86270 */
[----:B------:R-:W-:Y:S01]  /*9b10*/  ISETP.GE.AND P3, PT, R22, UR4, PT ;  /* 0x0000000416007c0c */ /* 0x000fe2000bf66270 */
[----:B------:R4:W-:Y:S01]  /*9b20*/  @!P0 ST.E.64 desc[UR52][R2.64], R52 ;  /* 0x0000003402008985 */ /* 0x0009e2000c101b34 */
[----:B-1----:R-:W-:-:S04]  /*9b30*/  @!P1 LEA R6, P6, R154, R4, 0x2 ;  /* 0x000000049a069211 */ /* 0x002fc800078c10ff */
[-C--:B------:R-:W-:Y:S02]  /*9b40*/  @!P1 LEA.HI.X R7, R154, R5.reuse, R80, 0x2, P6 ;  /* 0x000000059a079211 */ /* 0x080fe400030f1450 */
[CC--:B--2---:R-:W-:Y:S02]  /*9b50*/  @!P2 LEA R8, P6, R153.reuse, R4.reuse, 0x2 ;  /* 0x000000049908a211 */ /* 0x0c4fe400078c10ff */
[-C--:B---3--:R-:W-:Y:S01]  /*9b60*/  @!P5 LEA R10, P0, R152, R4.reuse, 0x2 ;  /* 0x00000004980ad211 */ /* 0x088fe200078010ff */
[----:B------:R4:W-:Y:S01]  /*9b70*/  @!P1 ST.E.64 desc[UR52][R6.64], R46 ;  /* 0x0000002e06009985 */ /* 0x0009e2000c101b34 */
[-C--:B------:R-:W-:Y:S02]  /*9b80*/  @!P2 LEA.HI.X R9, R153, R5.reuse, R79, 0x2, P6 ;  /* 0x000000059909a211 */ /* 0x080fe400030f144f */
[-C--:B0-----:R-:W-:Y:S02]  /*9b90*/  @!P4 LEA R12, P1, R23, R4.reuse, 0x2 ;  /* 0x00000004170cc211 */ /* 0x081fe400078210ff */
[----:B------:R-:W-:Y:S01]  /*9ba0*/  @!P3 LEA R14, P6, R22, R4, 0x2 ;  /* 0x00000004160eb211 */ /* 0x000fe200078c10ff */
        /* <DEDUP_REMOVED lines=13> */
.L_x_9038:
        /* <DEDUP_REMOVED lines=31> */
.L_x_9046:
        /* <DEDUP_REMOVED lines=57> */
.L_x_9048:
[----:B------:R-:W-:Y:S05]  /*a200*/  BSYNC B1 ;  /* 0x0000000000017941 */ /* 0x000fea0003800000 */
.L_x_9047:
[----:B------:R-:W-:-:S06]  /*a210*/  UISETP.GT.AND UP0, UPT, UR44, 0x1, UPT ;  /* 0x000000012c00788c */ /* 0x000fcc000bf04270 */
[----:B------:R-:W-:-:S13]  /*a220*/  PLOP3.LUT P0, PT, PT, PT, UP0, 0x80, 0x0 ;  /* 0x000000000000781c */ /* 0x000fda0003f0f008 */
[----:B------:R-:W-:Y:S05]  /*a230*/  @P0 BRA `(.L_x_9043) ;  /* 0x0000000400680947 */ /* 0x000fea0003800000 */
[----:B------:R-:W1:Y:S01]  /*a240*/  LDC R11, c[0x0][0xbe8] ;  /* 0x0002fa00ff0b7b82 */ /* 0x000e620000000800 */
[--C-:B------:R-:W-:Y:S01]  /*a250*/  SHF.R.S32.HI R2, RZ, 0x1f, R10.reuse ;  /* 0x0000001fff027819 */ /* 0x100fe2000001140a */
[----:B------:R-:W-:Y:S01]  /*a260*/  ULDC.64 UR10, c[0x0][0xaa0] ;  /* 0x0002a800000a7ab9 */ /* 0x000fe20000000a00 */
[----:B------:R-:W-:Y:S01]  /*a270*/  SHF.R.S32.HI R8, RZ, 0x1f, R10 ;  /* 0x0000001fff087819 */ /* 0x000fe2000001140a */
[----:B------:R-:W-:Y:S01]  /*a280*/  UIMAD UR7, UR16, UR10, URZ ;  /* 0x0000000a100772a4 */ /* 0x000fe2000f8e023f */
[-C--:B------:R-:W-:Y:S01]  /*a290*/  LEA.HI R2, R2, R10.reuse, RZ, 0x2 ;  /* 0x0000000a02027211 */ /* 0x080fe200078f10ff */
[----:B------:R-:W-:Y:S01]  /*a2a0*/  UIMAD.WIDE.U32 UR8, UR4, UR10, URZ ;  /* 0x0000000a040872a5 */ /* 0x000fe2000f8e003f */
[----:B------:R-:W-:Y:S01]  /*a2b0*/  LEA.HI R8, R8, R10, RZ, 0x2 ;  /* 0x0000000a08087211 */ /* 0x000fe200078f10ff */
[----:B------:R-:W-:Y:S01]  /*a2c0*/  UIMAD UR7, UR4, UR11, UR7 ;  /* 0x0000000b040772a4 */ /* 0x000fe2000f8e0207 */
[----:B------:R-:W-:Y:S01]  /*a2d0*/  LOP3.LUT R2, R2, 0xfffffffc, RZ, 0xc0, !PT ;  /* 0xfffffffc02027812 */ /* 0x000fe200078ec0ff */
[----:B0-----:R-:W-:Y:S01]  /*a2e0*/  IMAD.U32 R5, RZ, RZ, UR41 ;  /* 0x00000029ff057e24 */ /* 0x001fe2000f8e00ff */
[----:B------:R-:W-:Y:S01]  /*a2f0*/  SHF.R.S32.HI R8, RZ, 0x2, R8 ;  /* 0x00000002ff087819 */ /* 0x000fe20000011408 */
[----:B------:R-:W-:Y:S01]  /*a300*/  UIADD3 UR9, UR9, UR7, URZ ;  /* 0x0000000709097290 */ /* 0x000fe2000fffe03f */
[----:B------:R-:W-:Y:S01]  /*a310*/  IMAD.U32 R6, RZ, RZ, UR41 ;  /* 0x00000029ff067e24 */ /* 0x000fe2000f8e00ff */
[----:B------:R-:W-:Y:S01]  /*a320*/  ULDC.64 UR10, c[0x0][0xae8] ;  /* 0x0002ba00000a7ab9 */ /* 0x000fe20000000a00 */
[----:B------:R-:W-:Y:S01]  /*a330*/  IMAD.IADD R2, R10, 0x1, -R2 ;  /* 0x000000010a027824 */ /* 0x000fe200078e0a02 */
[----:B------:R-:W-:Y:S01]  /*a340*/  UIMAD.WIDE.U32 UR8, UR42, UR10, UR8 ;  /* 0x0000000a2a0872a5 */ /* 0x000fe2000f8e0008 */
[----:B------:R-:W-:Y:S01]  /*a350*/  BSSY B1, `(.L_x_9049) ;  /* 0x0000037000017945 */ /* 0x000fe20003800000 */
[----:B------:R-:W-:Y:S01]  /*a360*/  SHF.R.S32.HI R10, RZ, 0x1f, R18 ;  /* 0x0000001fff0a7819 */ /* 0x000fe20000011412 */
[----:B------:R-:W-:Y:S01]  /*a370*/  IMAD R2, R2, 0x60, R8 ;  /* 0x0000006002027824 */ /* 0x000fe200078e0208 */
[----:B------:R-:W-:Y:S01]  /*a380*/  UIMAD UR9, UR42, UR11, UR9 ;  /* 0x0000000b2a0972a4 */ /* 0x000fe2000f8e0209 */
[----:B------:R-:W-:-:S02]  /*a390*/  SHF.R.S32.HI R14, RZ, 0x1f, R17 ;  /* 0x0000001fff0e7819 */ /* 0x000fc40000011411 */
[----:B------:R-:W-:Y:S01]  /*a3a0*/  IMAD R4, R5, 0xc0, R2 ;  /* 0x000000c005047824 */ /* 0x000fe200078e0202 */
[----:B-1----:R-:W-:Y:S01]  /*a3b0*/  ISETP.NE.AND P0, PT, R11, 0x1, PT ;  /* 0x000000010b00780c */ /* 0x002fe20003f05270 */
[----:B------:R-:W-:Y:S02]  /*a3c0*/  ULDC.64 UR10, c[0x0][0xaf0] ;  /* 0x0002bc00000a7ab9 */ /* 0x000fe40000000a00 */
[----:B------:R-:W-:Y:S01]  /*a3d0*/  UIMAD UR39, UR39, UR10, URZ ;  /* 0x0000000a272772a4 */ /* 0x000fe2000f8e023f */
[----:B------:R-:W-:-:S03]  /*a3e0*/  IMAD.MOV.U32 R5, RZ, RZ, R4 ;  /* 0x000000ffff057224 */ /* 0x000fc600078e0004 */
[----:B------:R-:W-:Y:S02]  /*a3f0*/  UIMAD UR4, UR38, UR11, UR39 ;  /* 0x0000000b260472a4 */ /* 0x000fe4000f8e0227 */
[----:B------:R-:W-:-:S03]  /*a400*/  UIMAD.WIDE.U32 UR38, UR38, UR10, UR8 ;  /* 0x0000000a262672a5 */ /* 0x000fc6000f8e0008 */
[----:B------:R-:W-:Y:S01]  /*a410*/  ULDC.64 UR8, c[0x0][0xae0] ;  /* 0x0002b80000087ab9 */ /* 0x000fe20000000a00 */
[----:B------:R-:W0:Y:S01]  /*a420*/  @P0 LDC R3, c[0x0][0xbec] ;  /* 0x0002fb00ff030b82 */ /* 0x000e220000000800 */
[----:B------:R-:W-:-:S07]  /*a430*/  UIADD3 UR4, UR39, UR4, URZ ;  /* 0x0000000427047290 */ /* 0x000fce000fffe03f */
[----:B------:R-:W1:Y:S01]  /*a440*/  @P0 LDC R7, c[0x0][0xbf0] ;  /* 0x0002fc00ff070b82 */ /* 0x000e620000000800 */
[----:B0-----:R-:W-:-:S04]  /*a450*/  @P0 IMAD.HI.U32 R2, R4, R3, RZ ;  /* 0x0000000304020227 */ /* 0x001fc800078e00ff */
[----:B------:R-:W-:Y:S02]  /*a460*/  IMAD.U32 R3, RZ, RZ, UR39 ;  /* 0x00000027ff037e24 */ /* 0x000fe4000f8e00ff */
[----:B------:R-:W-:Y:S01]  /*a470*/  IMAD.U32 R3, RZ, RZ, UR4 ;  /* 0x00000004ff037e24 */ /* 0x000fe2000f8e00ff */
[----:B-1----:R-:W-:-:S04]  /*a480*/  @P0 SHF.R.U32.HI R5, RZ, R7, R2 ;  /* 0x00000007ff050219 */ /* 0x002fc80000011602 */
[--C-:B------:R-:W-:Y:S01]  /*a490*/  SHF.R.S32.HI R2, RZ, 0x1f, R5.reuse ;  /* 0x0000001fff027819 */ /* 0x100fe20000011405 */
[----:B------:R-:W-:-:S04]  /*a4a0*/  IMAD.MOV R7, RZ, RZ, -R5 ;  /* 0x000000ffff077224 */ /* 0x000fc800078e0a05 */
[----:B------:R-:W-:Y:S02]  /*a4b0*/  IMAD R7, R11, R7, R4 ;  /* 0x000000070b077224 */ /* 0x000fe400078e0204 */
[----:B------:R-:W-:Y:S02]  /*a4c0*/  IMAD R4, R2, UR8, RZ ;  /* 0x0000000802047c24 */ /* 0x000fe4000f8e02ff */
[----:B------:R-:W-:Y:S02]  /*a4d0*/  IMAD.U32 R2, RZ, RZ, UR38 ;  /* 0x00000026ff027e24 */ /* 0x000fe4000f8e00ff */
[C---:B------:R-:W-:Y:S01]  /*a4e0*/  IMAD R9, R5.reuse, UR9, R4 ;  /* 0x0000000905097c24 */ /* 0x040fe2000f8e0204 */
[----:B------:R-:W-:Y:S01]  /*a4f0*/  SHF.R.S32.HI R4, RZ, 0x1f, R7 ;  /* 0x0000001fff047819 */ /* 0x000fe20000011407 */
[----:B------:R-:W-:Y:S01]  /*a500*/  IMAD.WIDE.U32 R2, R5, UR8, R2 ;  /* 0x0000000805027c25 */ /* 0x000fe2000f8e0002 */
[----:B------:R-:W-:-:S03]  /*a510*/  ULDC.64 UR8, c[0x0][0xad8] ;  /* 0x0002b60000087ab9 */ /* 0x000fc60000000a00 */
[----:B------:R-:W-:Y:S02]  /*a520*/  IMAD R4, R4, UR8, RZ ;  /* 0x0000000804047c24 */ /* 0x000fe4000f8e02ff */
[----:B------:R-:W-:Y:S02]  /*a530*/  IMAD.IADD R3, R3, 0x1, R9 ;  /* 0x0000000103037824 */ /* 0x000fe400078e0209 */
[----:B-----5:R-:W-:Y:S02]  /*a540*/  IMAD R11, R0, R11, RZ ;  /* 0x0000000b000b7224 */ /* 0x020fe400078e02ff */
[----:B------:R-:W-:Y:S02]  /*a550*/  IMAD R0, R6, 0xc0, R8 ;  /* 0x000000c006007824 */ /* 0x000fe400078e0208 */
[C---:B------:R-:W-:Y:S02]  /*a560*/  IMAD R5, R7.reuse, UR9, R4 ;  /* 0x0000000907057c24 */ /* 0x040fe4000f8e0204 */
[----:B------:R-:W-:Y:S01]  /*a570*/  IMAD.WIDE.U32 R2, R7, UR8, R2 ;  /* 0x0000000807027c25 */ /* 0x000fe2000f8e0002 */
[----:B------:R-:W-:Y:S01]  /*a580*/  ISETP.GE.AND P0, PT, R0, R11, PT ;  /* 0x0000000b0000720c */ /* 0x000fe20003f06270 */
[----:B------:R-:W-:-:S02]  /*a590*/  ULDC.64 UR8, c[0x0][0xa80] ;  /* 0x0002a00000087ab9 */ /* 0x000fc40000000a00 */
[----:B------:R-:W-:Y:S01]  /*a5a0*/  IMAD.IADD R3, R3, 0x1, R5 ;  /* 0x0000000103037824 */ /* 0x000fe200078e0205 */
[----:B------:R-:W-:-:S04]  /*a5b0*/  LEA R4, P1, R2, UR8, 0x1 ;  /* 0x0000000802047c11 */ /* 0x000fc8000f8208ff */
[----:B------:R-:W-:Y:S02]  /*a5c0*/  LEA.HI.X R5, R2, UR9, R3, 0x1, P1 ;  /* 0x0000000902057c11 */ /* 0x000fe400088f0c03 */
[----:B------:R0:W1:Y:S04]  /*a5d0*/  SHFL.IDX PT, R2, R4, RZ, 0x1c1f ;  /* 0x001c1fff04027589 */ /* 0x00006800000e0000 */
[----:B------:R0:W2:Y:S01]  /*a5e0*/  SHFL.IDX PT, R3, R5, RZ, 0x1c1f ;  /* 0x001c1fff05037589 */ /* 0x0000a200000e0000 */
[----:B------:R-:W-:Y:S05]  /*a5f0*/  @P0 BRA `(.L_x_9050) ;  /* 0x0000000000300947 */ /* 0x000fea0003800000 */
[----:B------:R-:W-:Y:S02]  /*a600*/  ULDC UR4, c[0x0][0xac8] ;  /* 0x0002b20000047ab9 */ /* 0x000fe40000000800 */
[----:B------:R-:W-:Y:S02]  /*a610*/  ISETP.GE.AND P3, PT, R17, UR4, PT ;  /* 0x0000000411007c0c */ /* 0x000fe4000bf66270 */
[----:B------:R-:W-:Y:S02]  /*a620*/  ISETP.GE.AND P4, PT, R18, UR4, PT ;  /* 0x0000000412007c0c */ /* 0x000fe4000bf86270 */
[----:B------:R-:W-:-:S09]  /*a630*/  ISETP.GE.AND P2, PT, R16, UR4, PT ;  /* 0x0000000410007c0c */ /* 0x000fd2000bf46270 */
[CC--:B-1----:R-:W-:Y:S02]  /*a640*/  @!P3 LEA R8, P0, R17.reuse, R2.reuse, 0x1 ;  /* 0x000000021108b211 */ /* 0x0c2fe400078008ff */
[----:B------:R-:W-:Y:S02]  /*a650*/  @!P4 LEA R12, P1, R18, R2, 0x1 ;  /* 0x00000002120cc211 */ /* 0x000fe400078208ff */
[----:B--2---:R-:W-:Y:S01]  /*a660*/  @!P2 IMAD.WIDE R6, R16, 0x2, R2 ;  /* 0x000000021006a825 */ /* 0x004fe200078e0202 */
[-C--:B------:R-:W-:Y:S02]  /*a670*/  @!P3 LEA.HI.X R9, R17, R3.reuse, R14, 0x1, P0 ;  /* 0x000000031109b211 */ /* 0x080fe400000f0c0e */
[----:B------:R-:W-:Y:S02]  /*a680*/  @!P4 LEA.HI.X R13, R18, R3, R10, 0x1, P1 ;  /* 0x00000003120dc211 */ /* 0x000fe400008f0c0a */
[----:B------:R3:W-:Y:S04]  /*a690*/  @!P2 ST.E.128 desc[UR52][R6.64], RZ ;  /* 0x000000ff0600a985 */ /* 0x0007e8000c101d34 */
[----:B------:R3:W-:Y:S04]  /*a6a0*/  @!P3 ST.E.128 desc[UR52][R8.64], RZ ;  /* 0x000000ff0800b985 */ /* 0x0007e8000c101d34 */
[----:B------:R3:W-:Y:S02]  /*a6b0*/  @!P4 ST.E.128 desc[UR52][R12.64], RZ ;  /* 0x000000ff0c00c985 */ /* 0x0007e4000c101d34 */
.L_x_9050:
[----:B------:R-:W-:Y:S05]  /*a6c0*/  BSYNC B1 ;  /* 0x0000000000017941 */ /* 0x000fea0003800000 */
.L_x_9049:
[----:B------:R-:W-:Y:S01]  /*a6d0*/  VIADD R0, R0, 0x60 ;  /* 0x0000006000007836 */ /* 0x000fe20000000000 */
[----:B--2---:R2:W4:Y:S04]  /*a6e0*/  SHFL.IDX PT, R3, R5, 0x1, 0x1c1f ;  /* 0x003c1f0005037f89 */ /* 0x00452800000e0000 */
[----:B------:R-:W-:Y:S01]  /*a6f0*/  ISETP.GE.AND P0, PT, R0, R11, PT ;  /* 0x0000000b0000720c */ /* 0x000fe20003f06270 */
[----:B-1----:R2:W1:-:S12]  /*a700*/  SHFL.IDX PT, R2, R4, 0x1, 0x1c1f ;  /* 0x003c1f0004027f89 */ /* 0x00245800000e0000 */
[----:B--2---:R-:W-:Y:S05]  /*a710*/  @P0 BRA `(.L_x_9043) ;  /* 0x0000000000300947 */ /* 0x004fea0003800000 */
[----:B------:R-:W-:Y:S02]  /*a720*/  ULDC UR4, c[0x0][0xac8] ;  /* 0x0002b20000047ab9 */ /* 0x000fe40000000800 */
[----:B------:R-:W-:Y:S02]  /*a730*/  ISETP.GE.AND P3, PT, R17, UR4, PT ;  /* 0x0000000411007c0c */ /* 0x000fe4000bf66270 */
[----:B------:R-:W-:Y:S02]  /*a740*/  ISETP.GE.AND P4, PT, R18, UR4, PT ;  /* 0x0000000412007c0c */ /* 0x000fe4000bf86270 */
[----:B------:R-:W-:-:S09]  /*a750*/  ISETP.GE.AND P2, PT, R16, UR4, PT ;  /* 0x0000000410007c0c */ /* 0x000fd2000bf46270 */
[CC--:B-1-3--:R-:W-:Y:S02]  /*a760*/  @!P3 LEA R6, P0, R17.reuse, R2.reuse, 0x1 ;  /* 0x000000021106b211 */ /* 0x0cafe400078008ff */
[----:B------:R-:W-:Y:S02]  /*a770*/  @!P4 LEA R8, P1, R18, R2, 0x1 ;  /* 0x000000021208c211 */ /* 0x000fe400078208ff */
[----:B0---4-:R-:W-:Y:S01]  /*a780*/  @!P2 IMAD.WIDE R4, R16, 0x2, R2 ;  /* 0x000000021004a825 */ /* 0x011fe200078e0202 */
[-C--:B------:R-:W-:Y:S02]  /*a790*/  @!P3 LEA.HI.X R7, R17, R3.reuse, R14, 0x1, P0 ;  /* 0x000000031107b211 */ /* 0x080fe400000f0c0e */
[----:B------:R-:W-:Y:S02]  /*a7a0*/  @!P4 LEA.HI.X R9, R18, R3, R10, 0x1, P1 ;  /* 0x000000031209c211 */ /* 0x000fe400008f0c0a */
[----:B------:R2:W-:Y:S04]  /*a7b0*/  @!P2 ST.E.128 desc[UR52][R4.64], RZ ;  /* 0x000000ff0400a985 */ /* 0x0005e8000c101d34 */
[----:B------:R2:W-:Y:S04]  /*a7c0*/  @!P3 ST.E.128 desc[UR52][R6.64], RZ ;  /* 0x000000ff0600b985 */ /* 0x0005e8000c101d34 */
[----:B------:R2:W-:Y:S02]  /*a7d0*/  @!P4 ST.E.128 desc[UR52][R8.64], RZ ;  /* 0x000000ff0800c985 */ /* 0x0005e4000c101d34 */
.L_x_9043:
[----:B------:R-:W-:Y:S05]  /*a7e0*/  BSYNC B0 ;  /* 0x0000000000007941 */ /* 0x000fea0003800000 */
.L_x_9037:
[----:B------:R-:W-:Y:S02]  /*a7f0*/  ULDC UR4, c[0x0][0xc3c] ;  /* 0x00030f0000047ab9 */ /* 0x000fe40000000800 */
[----:B------:R-:W-:-:S13]  /*a800*/  ISETP.GE.AND P0, PT, R39, UR4, PT ;  /* 0x0000000427007c0c */ /* 0x000fda000bf06270 */
[----:B------:R-:W-:Y:S05]  /*a810*/  @!P0 BRA `(.L_x_9051) ;  /* 0xffffff6400e08947 */ /* 0x000fea000383ffff */
[----:B------:R-:W-:Y:S05]  /*a820*/  EXIT ;  /* 0x000000000000794d */ /* 0x000fea0003800000 */
.L_x_9010:
        /* <DEDUP_REMOVED lines=14> */
[----:B0-----:R0:W-:Y:S01]  /*a910*/  STL.64 [R1], R4 ;  /* 0x0000000401007387 */ /* 0x0011e20000100a00 */
[----:B------:R-:W-:-:S03]  /*a920*/  IMAD.MOV.U32 R2, RZ, RZ, R7 ;  /* 0x000000ffff027224 */ /* 0x000fc600078e0007 */
[----:B------:R0:W-:Y:S02]  /*a930*/  STL [R1+0x8], R6 ;  /* 0x0000080601007387 */ /* 0x0001e40000100800 */
[----:B------:R-:W-:Y:S01]  /*a940*/  R2UR UR43, R2 ;  /* 0x00000000022b72ca */ /* 0x000fe200000e0000 */
[----:B------:R-:W-:Y:S06]  /*a950*/  BAR.ARV 0x4, 0x200 ;  /* 0x0108000000007b1d */ /* 0x000fec0000002000 */
[----:B------:R-:W-:Y:S08]  /*a960*/  BRA `(.L_x_9053) ;  /* 0x0000000800c07947 */ /* 0x000ff00003800000 */
.L_x_9052:
[----:B------:R-:W0:Y:S01]  /*a970*/  S2R R2, SR_TID.X ;  /* 0x0000000000027919 */ /* 0x000e220000002100 */
[----:B------:R-:W-:Y:S01]  /*a980*/  ULDC UR4, c[0x0][0xc3c] ;  /* 0x00030f0000047ab9 */ /* 0x000fe20000000800 */
[----:B------:R-:W-:Y:S01]  /*a990*/  IMAD.MOV.U32 R9, RZ, RZ, RZ ;  /* 0x000000ffff097224 */ /* 0x000fe200078e00ff */
[----:B0-----:R-:W-:-:S04]  /*a9a0*/  LOP3.LUT R7, R2, 0x1f, RZ, 0xc0, !PT ;  /* 0x0000001f02077812 */ /* 0x001fc800078ec0ff */
[----:B------:R-:W-:-:S04]  /*a9b0*/  ISETP.NE.AND P0, PT, R7, 0x1f, PT ;  /* 0x0000001f0700780c */ /* 0x000fc80003f05270 */
[----:B------:R-:W-:-:S13]  /*a9c0*/  ISETP.GE.OR P1, PT, R7, UR4, !P0 ;  /* 0x0000000407007c0c */ /* 0x000fda000c726670 */
[----:B------:R-:W0:Y:S08]  /*a9d0*/  @!P1 LDC.64 R4, c[0x0][0xc80] ;  /* 0x00032000ff049b82 */ /* 0x000e300000000a00 */
[----:B------:R-:W1:Y:S01]  /*a9e0*/  @!P1 LDC.64 R2, c[0x0][0xc78] ;  /* 0x00031e00ff029b82 */ /* 0x000e620000000a00 */
[----:B0-----:R-:W-:-:S05]  /*a9f0*/  @!P1 IMAD.WIDE.U32 R4, R7, 0x4, R4 ;  /* 0x0000000407049825 */ /* 0x001fca00078e0004 */
[----:B------:R-:W2:Y:S01]  /*aa00*/  @!P1 LDG.E R6, desc[UR52][R4.64] ;  /* 0x0000003404069981 */ /* 0x000ea2000c1e1900 */
[----:B-1----:R-:W-:-:S05]  /*aa10*/  @!P1 IMAD.WIDE.U32 R2, R7, 0x4, R2 ;  /* 0x0000000407029825 */ /* 0x002fca00078e0002 */
[----:B------:R-:W2:Y:S01]  /*aa20*/  @!P1 LDG.E R9, desc[UR52][R2.64] ;  /* 0x0000003402099981 */ /* 0x000ea2000c1e1900 */
[C---:B------:R-:W-:Y:S02]  /*aa30*/  ISETP.NE.AND P1, PT, R7.reuse, RZ, PT ;  /* 0x000000ff0700720c */ /* 0x040fe40003f25270 */
[C---:B------:R-:W-:Y:S02]  /*aa40*/  ISETP.GE.U32.AND P2, PT, R7.reuse, 0x2, PT ;  /* 0x000000020700780c */ /* 0x040fe40003f46070 */
[C---:B------:R-:W-:Y:S02]  /*aa50*/  ISETP.GE.U32.AND P3, PT, R7.reuse, 0x4, PT ;  /* 0x000000040700780c */ /* 0x040fe40003f66070 */
[C---:B------:R-:W-:Y:S02]  /*aa60*/  ISETP.GE.U32.AND P4, PT, R7.reuse, 0x8, PT ;  /* 0x000000080700780c */ /* 0x040fe40003f86070 */
[----:B------:R-:W-:Y:S01]  /*aa70*/  ISETP.GE.U32.AND P5, PT, R7, 0x10, PT ;  /* 0x000000100700780c */ /* 0x000fe20003fa6070 */
[----:B------:R-:W-:Y:S01]  /*aa80*/  UMOV UR43, URZ ;  /* 0x0000003f002b7c82 */ /* 0x000fe20008000000 */
        /* <DEDUP_REMOVED lines=13> */
[----:B------:R-:W0:Y:S01]  /*ab60*/  SHFL.UP PT, R2, R4, 0x10, RZ ;  /* 0x0600000004027989 */ /* 0x000e2200000e00ff */
[----:B------:R-:W1:Y:S01]  /*ab70*/  S2R R8, SR_CTAID.X ;  /* 0x0000000000087919 */ /* 0x000e620000002500 */
[----:B0-----:R-:W-:Y:S02]  /*ab80*/  SEL R5, R2, RZ, P5 ;  /* 0x000000ff02057207 */ /* 0x001fe40002800000 */
[----:B------:R-:W0:Y:S03]  /*ab90*/  LDC R2, c[0x0][0xc38] ;  /* 0x00030e00ff027b82 */ /* 0x000e260000000800 */
[----:B------:R-:W-:-:S05]  /*aba0*/  IMAD.IADD R5, R4, 0x1, R5 ;  /* 0x0000000104057824 */ /* 0x000fca00078e0205 */
[----:B------:R-:W0:Y:S02]  /*abb0*/  SHFL.IDX PT, R11, R5, 0x1f, 0x1f ;  /* 0x03e01f00050b7f89 */ /* 0x000e2400000e0000 */
[----:B0-----:R-:W-:-:S05]  /*abc0*/  IMAD R11, R11, R2, RZ ;  /* 0x000000020b0b7224 */ /* 0x001fca00078e02ff */
[----:B-1----:R-:W-:Y:S01]  /*abd0*/  ISETP.GT.AND P6, PT, R11, R8, PT ;  /* 0x000000080b00720c */ /* 0x002fe20003fc4270 */
[----:B------:R-:W-:-:S12]  /*abe0*/  IMAD.MOV.U32 R10, RZ, RZ, R11 ;  /* 0x000000ffff0a7224 */ /* 0x000fd800078e000b */
[----:B------:R-:W-:Y:S05]  /*abf0*/  @P6 BRA `(.L_x_9054) ;  /* 0x0000000000a46947 */ /* 0x000fea0003800000 */
[----:B------:R-:W-:Y:S01]  /*ac00*/  IMAD.MOV.U32 R11, RZ, RZ, R10 ;  /* 0x000000ffff0b7224 */ /* 0x000fe200078e000a */
[----:B------:R-:W-:Y:S01]  /*ac10*/  UMOV UR43, URZ ;  /* 0x0000003f002b7c82 */ /* 0x000fe20008000000 */
[----:B------:R-:W-:-:S05]  /*ac20*/  ULDC UR5, c[0x0][0xc3c] ;  /* 0x00030f0000057ab9 */ /* 0x000fca0000000800 */
.L_x_9056:
        /* <DEDUP_REMOVED lines=12> */
[----:B------:R-:W2:Y:S01]  /*acf0*/  @!P6 LDG.E R6, desc[UR52][R4.64] ;  /* 0x000000340406e981 */ /* 0x000ea2000c1e1900 */
        /* <DEDUP_REMOVED lines=25> */
.L_x_9054:
[----:B------:R-:W-:-:S04]  /*ae90*/  IMAD.IADD R12, R11, 0x1, -R10 ;  /* 0x000000010b0c7824 */ /* 0x000fc800078e0a0a */
[----:B------:R-:W-:-:S05]  /*aea0*/  IMAD R3, R5, R2, R12 ;  /* 0x0000000205037224 */ /* 0x000fca00078e020c */
[----:B------:R-:W-:-:S13]  /*aeb0*/  ISETP.GT.AND P0, PT, R3, R8, PT ;  /* 0x000000080300720c */ /* 0x000fda0003f04270 */
[----:B------:R-:W-:Y:S02]  /*aec0*/  VOTEU.ANY UR5, UPT, !P0 ;  /* 0x0000000000057886 */ /* 0x000fe400040e0100 */
[----:B------:R-:W-:Y:S02]  /*aed0*/  UPOPC UR4, UR5 ;  /* 0x00000005000472bf */ /* 0x000fe40008000000 */
[----:B------:R-:W-:-:S04]  /*aee0*/  ISETP.NE.AND P0, PT, RZ, UR5, PT ;  /* 0x00000005ff007c0c */ /* 0x000fc8000bf05270 */
[----:B------:R-:W-:Y:S02]  /*aef0*/  IMAD.U32 R11, RZ, RZ, UR4 ;  /* 0x00000004ff0b7e24 */ /* 0x000fe4000f8e00ff */
[----:B------:R-:W-:-:S03]  /*af00*/  IMAD.U32 R14, RZ, RZ, UR4 ;  /* 0x00000004ff0e7e24 */ /* 0x000fc6000f8e00ff */
[----:B------:R0:W1:Y:S04]  /*af10*/  SHFL.IDX PT, R6, R6, R11, 0x1f ;  /* 0x00001f0b06067589 */ /* 0x00006800000e0000 */
[----:B------:R-:W2:Y:S01]  /*af20*/  SHFL.IDX PT, R9, R9, R14, 0x1f ;  /* 0x00001f0e09097589 */ /* 0x000ea200000e0000 */
[----:B0-----:R-:W-:Y:S01]  /*af30*/  IMAD.MOV.U32 R11, RZ, RZ, RZ ;  /* 0x000000ffff0b7224 */ /* 0x001fe200078e00ff */
[----:B-1----:R-:W-:-:S04]  /*af40*/  IABS R4, R6 ;  /* 0x0000000600047213 */ /* 0x002fc80000000000 */
[----:B------:R-:W0:Y:S01]  /*af50*/  I2F.RP R10, R4 ;  /* 0x00000004000a7306 */ /* 0x000e220000209400 */
[----:B--2---:R-:W-:-:S07]  /*af60*/  IABS R15, R9 ;  /* 0x00000009000f7213 */ /* 0x004fce0000000000 */
[----:B0-----:R-:W0:Y:S02]  /*af70*/  MUFU.RCP R10, R10 ;  /* 0x0000000a000a7308 */ /* 0x001e240000001000 */
[----:B0-----:R-:W-:-:S06]  /*af80*/  VIADD R3, R10, 0xffffffe ;  /* 0x0ffffffe0a037836 */ /* 0x001fcc0000000000 */
[----:B------:R-:W0:Y:S02]  /*af90*/  F2I.FTZ.U32.TRUNC.NTZ R3, R3 ;  /* 0x0000000300037305 */ /* 0x000e24000021f000 */
[----:B0-----:R-:W-:Y:S01]  /*afa0*/  IMAD.MOV R13, RZ, RZ, -R3 ;  /* 0x000000ffff0d7224 */ /* 0x001fe200078e0a03 */
[----:B------:R-:W-:Y:S06]  /*afb0*/  @!P0 BRA `(.L_x_9057) ;  /* 0x00000000000c8947 */ /* 0x000fec0003800000 */
[----:B------:R-:W-:-:S06]  /*afc0*/  UIADD3 UR5, UR4, -0x1, URZ ;  /* 0xffffffff04057890 */ /* 0x000fcc000fffe03f */
[----:B------:R-:W-:-:S05]  /*afd0*/  IMAD.U32 R10, RZ, RZ, UR5 ;  /* 0x00000005ff0a7e24 */ /* 0x000fca000f8e00ff */
[----:B------:R0:W1:Y:S02]  /*afe0*/  SHFL.IDX PT, R11, R5, R10, 0x1f ;  /* 0x00001f0a050b7589 */ /* 0x00006400000e0000 */
.L_x_9057:
[----:B01----:R-:W-:Y:S01]  /*aff0*/  IMAD R5, R11, R2, R12 ;  /* 0x000000020b057224 */ /* 0x003fe200078e020c */
[----:B------:R-:W-:Y:S01]  /*b000*/  IABS R12, R9 ;  /* 0x00000009000c7213 */ /* 0x000fe20000000000 */
[----:B------:R-:W-:Y:S01]  /*b010*/  IMAD R11, R13, R4, RZ ;  /* 0x000000040d0b7224 */ /* 0x000fe200078e02ff */
[----:B------:R-:W-:Y:S01]  /*b020*/  UIADD3 UR43, UR4, UR43, URZ ;  /* 0x0000002b042b7290 */ /* 0x000fe2000fffe03f */
[----:B------:R-:W-:Y:S01]  /*b030*/  IMAD.MOV.U32 R2, RZ, RZ, RZ ;  /* 0x000000ffff027224 */ /* 0x000fe200078e00ff */
[----:B------:R0:W-:Y:S01]  /*b040*/  STL [R1], R5 ;  /* 0x0000000501007387 */ /* 0x0001e20000100800 */
[----:B------:R-:W-:Y:S02]  /*b050*/  IMAD.MOV.U32 R10, RZ, RZ, R15 ;  /* 0x000000ffff0a7224 */ /* 0x000fe400078e000f */
[----:B------:R-:W-:Y:S01]  /*b060*/  IMAD.HI.U32 R2, R3, R11, R2 ;  /* 0x0000000b03027227 */ /* 0x000fe200078e0002 */
[----:B------:R-:W-:-:S03]  /*b070*/  IABS R11, R6 ;  /* 0x00000006000b7213 */ /* 0x000fc60000000000 */
[----:B------:R-:W-:Y:S02]  /*b080*/  IMAD.MOV R12, RZ, RZ, -R12 ;  /* 0x000000ffff0c7224 */ /* 0x000fe400078e0a0c */
[----:B------:R-:W-:Y:S02]  /*b090*/  IMAD.MOV R11, RZ, RZ, -R11 ;  /* 0x000000ffff0b7224 */ /* 0x000fe400078e0a0b */
[----:B0-----:R-:W-:Y:S02]  /*b0a0*/  IMAD.IADD R5, R8, 0x1, -R5 ;  /* 0x0000000108057824 */ /* 0x001fe400078e0a05 */
[----:B------:R-:W0:Y:S03]  /*b0b0*/  I2F.RP R8, R10 ;  /* 0x0000000a00087306 */ /* 0x000e260000209400 */
[----:B------:R-:W-:-:S05]  /*b0c0*/  IABS R3, R5 ;  /* 0x0000000500037213 */ /* 0x000fca0000000000 */
[----:B------:R-:W-:-:S04]  /*b0d0*/  IMAD.HI.U32 R2, R2, R3, RZ ;  /* 0x0000000302027227 */ /* 0x000fc800078e00ff */
[----:B------:R-:W-:Y:S01]  /*b0e0*/  IMAD R3, R2, R11, R3 ;  /* 0x0000000b02037224 */ /* 0x000fe200078e0203 */
[----:B0-----:R-:W0:Y:S04]  /*b0f0*/  MUFU.RCP R8, R8 ;  /* 0x0000000800087308 */ /* 0x001e280000001000 */
[----:B------:R-:W-:-:S13]  /*b100*/  ISETP.GT.U32.AND P1, PT, R4, R3, PT ;  /* 0x000000030400720c */ /* 0x000fda0003f24070 */
[----:B------:R-:W-:Y:S02]  /*b110*/  @!P1 IMAD.IADD R3, R3, 0x1, -R4 ;  /* 0x0000000103039824 */ /* 0x000fe400078e0a04 */
[----:B0-----:R-:W-:Y:S02]  /*b120*/  VIADD R11, R8, 0xffffffe ;  /* 0x0ffffffe080b7836 */ /* 0x001fe40000000000 */
[----:B------:R-:W-:Y:S01]  /*b130*/  @!P1 VIADD R2, R2, 0x1 ;  /* 0x0000000102029836 */ /* 0x000fe20000000000 */
[----:B------:R-:W-:Y:S02]  /*b140*/  ISETP.GE.U32.AND P0, PT, R3, R4, PT ;  /* 0x000000040300720c */ /* 0x000fe40003f06070 */
[----:B------:R-:W-:Y:S01]  /*b150*/  LOP3.LUT R4, R5, R6, RZ, 0x3c, !PT ;  /* 0x0000000605047212 */ /* 0x000fe200078e3cff */
[----:B------:R-:W0:Y:S01]  /*b160*/  F2I.FTZ.U32.TRUNC.NTZ R3, R11 ;  /* 0x0000000b00037305 */ /* 0x000e22000021f000 */
[----:B------:R-:W-:Y:S02]  /*b170*/  ISETP.NE.AND P1, PT, R6, RZ, PT ;  /* 0x000000ff0600720c */ /* 0x000fe40003f25270 */
[----:B------:R-:W-:-:S07]  /*b180*/  ISETP.GE.AND P2, PT, R4, RZ, PT ;  /* 0x000000ff0400720c */ /* 0x000fce0003f46270 */
[----:B------:R-:W-:-:S04]  /*b190*/  @P0 VIADD R2, R2, 0x1 ;  /* 0x0000000102020836 */ /* 0x000fc80000000000 */
[----:B------:R-:W-:Y:S02]  /*b1a0*/  IMAD.MOV.U32 R8, RZ, RZ, R2 ;  /* 0x000000ffff087224 */ /* 0x000fe400078e0002 */
[----:B0-----:R-:W-:Y:S02]  /*b1b0*/  IMAD.MOV R13, RZ, RZ, -R3 ;  /* 0x000000ffff0d7224 */ /* 0x001fe400078e0a03 */
[----:B------:R-:W-:Y:S01]  /*b1c0*/  @!P2 IMAD.MOV R8, RZ, RZ, -R8 ;  /* 0x000000ffff08a224 */ /* 0x000fe200078e0a08 */
[----:B------:R-:W-:Y:S01]  /*b1d0*/  @!P1 LOP3.LUT R8, RZ, R6, RZ, 0x33, !PT ;  /* 0x00000006ff089212 */ /* 0x000fe200078e33ff */
[----:B------:R-:W-:Y:S02]  /*b1e0*/  IMAD R11, R13, R10, RZ ;  /* 0x0000000a0d0b7224 */ /* 0x000fe400078e02ff */
[----:B------:R-:W-:Y:S01]  /*b1f0*/  IMAD.MOV.U32 R2, RZ, RZ, RZ ;  /* 0x000000ffff027224 */ /* 0x000fe200078e00ff */
[-C--:B------:R-:W-:Y:S01]  /*b200*/  IABS R4, R8.reuse ;  /* 0x0000000800047213 */ /* 0x080fe20000000000 */
[----:B------:R-:W-:-:S02]  /*b210*/  IMAD R6, R6, R8, RZ ;  /* 0x0000000806067224 */ /* 0x000fc400078e02ff */
[----:B------:R-:W-:-:S04]  /*b220*/  IMAD.HI.U32 R2, R3, R11, R2 ;  /* 0x0000000b03027227 */ /* 0x000fc800078e0002 */
[----:B------:R-:W-:Y:S02]  /*b230*/  IMAD.MOV.U32 R3, RZ, RZ, R4 ;  /* 0x000000ffff037224 */ /* 0x000fe400078e0004 */
        /* <DEDUP_REMOVED lines=16> */
[----:B------:R-:W-:Y:S02]  /*b340*/  IMAD.IADD R4, R5, 0x1, -R6 ;  /* 0x0000000105047824 */ /* 0x000fe400078e0a06 */
[----:B------:R-:W-:-:S05]  /*b350*/  IMAD R2, R3, 0x10000, R2 ;  /* 0x0001000003027824 */ /* 0x000fca00078e0202 */
[----:B------:R0:W-:Y:S04]  /*b360*/  STL [R1+0x8], R2 ;  /* 0x0000080201007387 */ /* 0x0001e80000100800 */
[----:B------:R0:W-:Y:S01]  /*b370*/  STL [R1+0x4], R4 ;  /* 0x0000040401007387 */ /* 0x0001e20000100800 */
[----:B------:R-:W-:Y:S05]  /*b380*/  BRA `(.L_x_9058) ;  /* 0x00000000000c7947 */ /* 0x000fea0003800000 */
.L_x_9055:
[----:B------:R1:W-:Y:S04]  /*b390*/  STL [R1], R8 ;  /* 0x0000000801007387 */ /* 0x0003e80000100800 */
[----:B------:R1:W-:Y:S04]  /*b3a0*/  STL [R1+0x4], RZ ;  /* 0x000004ff01007387 */ /* 0x0003e80000100800 */
[----:B------:R1:W-:Y:S02]  /*b3b0*/  STL [R1+0x8], RZ ;  /* 0x000008ff01007387 */ /* 0x0003e40000100800 */
.L_x_9058:
[----:B-1----:R-:W2:Y:S04]  /*b3c0*/  LDL R8, [R1] ;  /* 0x0000000001087983 */ /* 0x002ea80000100800 */
[----:B------:R-:W2:Y:S04]  /*b3d0*/  LDL R9, [R1+0x4] ;  /* 0x0000040001097983 */ /* 0x000ea80000100800 */
[----:B------:R-:W2:Y:S01]  /*b3e0*/  LDL R10, [R1+0x8] ;  /* 0x00000800010a7983 */ /* 0x000ea20000100800 */
[----:B------:R-:W-:Y:S01]  /*b3f0*/  ISETP.NE.AND P0, PT, R7, RZ, PT ;  /* 0x000000ff0700720c */ /* 0x000fe20003f05270 */
[----:B0-----:R-:W-:-:S12]  /*b400*/  IMAD.U32 R4, RZ, RZ, UR43 ;  /* 0x0000002bff047e24 */ /* 0x001fd8000f8e00ff */
[----:B------:R-:W0:Y:S01]  /*b410*/  @!P0 S2R R3, SR_CgaCtaId ;  /* 0x0000000000038919 */ /* 0x000e220000008800 */
[----:B------:R-:W-:Y:S01]  /*b420*/  @!P0 MOV R2, 0x400 ;  /* 0x0000040000028802 */ /* 0x000fe20000000f00 */
[----:B------:R-:W-:-:S03]  /*b430*/  @!P0 IMAD.MOV.U32 R11, RZ, RZ, R4 ;  /* 0x000000ffff0b8224 */ /* 0x000fc600078e0004 */
[----:B0-----:R-:W-:-:S05]  /*b440*/  @!P0 LEA R2, R3, R2, 0x18 ;  /* 0x0000000203028211 */ /* 0x001fca00078ec0ff */
[----:B--2---:R1:W-:Y:S01]  /*b450*/  @!P0 STS.128 [R2+0x19cd0], R8 ;  /* 0x019cd00802008388 */ /* 0x0043e20000000c00 */
[----:B------:R-:W-:Y:S06]  /*b460*/  BAR.ARV 0x5, 0x200 ;  /* 0x0148000000007b1d */ /* 0x000fec0000002000 */
.L_x_9053:
[----:B------:R-:W-:Y:S01]  /*b470*/  ULDC UR4, c[0x0][0xc3c] ;  /* 0x00030f0000047ab9 */ /* 0x000fe20000000800 */
[----:B------:R2:W-:Y:S01]  /*b480*/  STL [R1+0x14], RZ ;  /* 0x000014ff01007387 */ /* 0x0005e20000100800 */
[----:B------:R-:W-:Y:S01]  /*b490*/  UISETP.GE.AND UP0, UPT, UR43, UR4, UPT ;  /* 0x000000042b00728c */ /* 0x000fe2000bf06270 */
[----:B------:R-:W-:Y:S02]  /*b4a0*/  IMAD.MOV.U32 R23, RZ, RZ, 0x1 ;  /* 0x00000001ff177424 */ /* 0x000fe400078e00ff */
[----:B------:R-:W-:-:S03]  /*b4b0*/  IMAD.MOV.U32 R18, RZ, RZ, RZ ;  /* 0x000000ffff127224 */ /* 0x000fc600078e00ff */
[----:B------:R-:W-:-:S13]  /*b4c0*/  PLOP3.LUT P0, PT, PT, PT, UP0, 0x80, 0x0 ;  /* 0x000000000000781c */ /* 0x000fda0003f0f008 */
[----:B--2---:R-:W-:Y:S05]  /*b4d0*/  @P0 BRA `(.L_x_9059) ;  /* 0x0000004800700947 */ /* 0x004fea0003800000 */
[----:B------:R-:W2:Y:S01]  /*b4e0*/  S2R R13, SR_TID.X ;  /* 0x00000000000d7919 */ /* 0x000ea20000002100 */
[----:B------:R-:W3:Y:S01]  /*b4f0*/  S2UR UR5, SR_CgaCtaId ;  /* 0x00000000000579c3 */ /* 0x000ee20000008800 */
[----:B------:R-:W-:Y:S01]  /*b500*/  IMAD.SHL.U32 R7, R0, 0x800, RZ ;  /* 0x0000080000077824 */ /* 0x000fe200078e00ff */
[----:B------:R-:W-:Y:S01]  /*b510*/  UMOV UR4, 0x400 ;  /* 0x0000040000047882 */ /* 0x000fe20000000000 */
[----:B------:R-:W-:Y:S01]  /*b520*/  STL [R1+0x14], RZ ;  /* 0x000014ff01007387 */ /* 0x000fe20000100800 */
[----:B------:R-:W-:Y:S01]  /*b530*/  IMAD.MOV.U32 R23, RZ, RZ, 0x1 ;  /* 0x00000001ff177424 */ /* 0x000fe200078e00ff */
[----:B------:R-:W-:Y:S01]  /*b540*/  ULDC UR41, c[0x0][0xc] ;  /* 0x0000030000297ab9 */ /* 0x000fe20000000800 */
[----:B------:R-:W-:Y:S01]  /*b550*/  IMAD.MOV.U32 R18, RZ, RZ, RZ ;  /* 0x000000ffff127224 */ /* 0x000fe200078e00ff */
[----:B------:R-:W-:Y:S02]  /*b560*/  ULOP3.LUT UR38, UR40, 0x1, URZ, 0xfc, !UPT ;  /* 0x0000000128267892 */ /* 0x000fe4000f8efc3f */
[----:B------:R-:W-:Y:S01]  /*b570*/  ULOP3.LUT UR42, UR40, 0x2, URZ, 0xfc, !UPT ;  /* 0x00000002282a7892 */ /* 0x000fe2000f8efc3f */
[----:B------:R-:W-:Y:S01]  /*b580*/  ULDC.64 UR50, c[0x0][0x198] ;  /* 0x0000660000327ab9 */ /* 0x000fe20000000a00 */
[----:B---3--:R-:W-:-:S06]  /*b590*/  ULEA UR4, UR5, UR4, 0x18 ;  /* 0x0000000405047291 */ /* 0x008fcc000f8ec03f */
[----:B------:R-:W-:Y:S01]  /*b5a0*/  IMAD.U32 R16, RZ, RZ, UR4 ;  /* 0x00000004ff107e24 */ /* 0x000fe2000f8e00ff */
[C---:B--2---:R-:W-:Y:S01]  /*b5b0*/  LOP3.LUT R12, R13.reuse, 0x7f, RZ, 0xc0, !PT ;  /* 0x0000007f0d0c7812 */ /* 0x044fe200078ec0ff */
[C---:B-1----:R-:W-:Y:S01]  /*b5c0*/  IMAD.SHL.U32 R2, R13.reuse, 0x10, RZ ;  /* 0x000000100d027824 */ /* 0x042fe200078e00ff */
[C---:B------:R-:W-:Y:S01]  /*b5d0*/  LOP3.LUT P0, RZ, R13.reuse, 0x4, RZ, 0xc0, !PT ;  /* 0x000000040dff7812 */ /* 0x040fe2000780c0ff */
[C---:B------:R-:W-:Y:S02]  /*b5e0*/  IMAD.SHL.U32 R3, R13.reuse, 0x20, RZ ;  /* 0x000000200d037824 */ /* 0x040fe400078e00ff */
[----:B0-----:R-:W-:Y:S01]  /*b5f0*/  IMAD.SHL.U32 R5, R12, 0x10, RZ ;  /* 0x000000100c057824 */ /* 0x001fe200078e00ff */
[----:B------:R-:W-:Y:S01]  /*b600*/  LOP3.LUT R4, R2, 0x60, RZ, 0xc0, !PT ;  /* 0x0000006002047812 */ /* 0x000fe200078ec0ff */
[----:B------:R-:W-:Y:S01]  /*b610*/  IMAD.SHL.U32 R10, R13, 0x4, RZ ;  /* 0x000000040d0a7824 */ /* 0x000fe200078e00ff */
[----:B------:R-:W-:Y:S01]  /*b620*/  LOP3.LUT R22, R3, 0x360, RZ, 0xc0, !PT ;  /* 0x0000036003167812 */ /* 0x000fe200078ec0ff */
[C---:B------:R-:W-:Y:S01]  /*b630*/  IMAD.SHL.U32 R9, R13.reuse, 0x2, RZ ;  /* 0x000000020d097824 */ /* 0x040fe200078e00ff */
[----:B------:R-:W-:Y:S01]  /*b640*/  LOP3.LUT R11, R4, 0x700, R5, 0xf8, !PT ;  /* 0x00000700040b7812 */ /* 0x000fe200078ef805 */
[----:B------:R-:W-:Y:S01]  /*b650*/  IMAD.SHL.U32 R0, R13, 0x80, RZ ;  /* 0x000000800d007824 */ /* 0x000fe200078e00ff */
[----:B------:R-:W-:-:S02]  /*b660*/  SHF.R.U32.HI R4, RZ, 0x1, R13 ;  /* 0x00000001ff047819 */ /* 0x000fc4000001160d */
[----:B------:R-:W-:Y:S02]  /*b670*/  LOP3.LUT R3, R3, 0x80, RZ, 0xc0, !PT ;  /* 0x0000008003037812 */ /* 0x000fe400078ec0ff */
[----:B------:R-:W-:Y:S02]  /*b680*/  LOP3.LUT R8, R2, 0x90, RZ, 0xc0, !PT ;  /* 0x0000009002087812 */ /* 0x000fe400078ec0ff */
[----:B------:R-:W-:Y:S02]  /*b690*/  LOP3.LUT R3, R3, 0x10, R4, 0xf8, !PT ;  /* 0x0000001003037812 */ /* 0x000fe400078ef804 */
[----:B------:R-:W-:Y:S02]  /*b6a0*/  LOP3.LUT R4, R4, 0x20, RZ, 0xc0, !PT ;  /* 0x0000002004047812 */ /* 0x000fe400078ec0ff */
[----:B------:R-:W-:Y:S02]  /*b6b0*/  LOP3.LUT R22, R22, 0x400, R5, 0xf8, !PT ;  /* 0x0000040016167812 */ /* 0x000fe400078ef805 */
[----:B------:R-:W-:-:S02]  /*b6c0*/  LOP3.LUT R5, R4, 0x10, R13, 0xf8, !PT ;  /* 0x0000001004057812 */ /* 0x000fc400078ef80d */
[----:B------:R-:W-:Y:S02]  /*b6d0*/  LOP3.LUT R3, R3, 0x10, R10, 0x78, !PT ;  /* 0x0000001003037812 */ /* 0x000fe400078e780a */
[----:B------:R-:W-:Y:S02]  /*b6e0*/  LOP3.LUT R8, R8, 0x10, R9, 0x78, !PT ;  /* 0x0000001008087812 */ /* 0x000fe400078e7809 */
[----:B------:R-:W-:Y:S02]  /*b6f0*/  LOP3.LUT R6, R0, 0x400, RZ, 0xc0, !PT ;  /* 0x0000040000067812 */ /* 0x000fe400078ec0ff */
[----:B------:R-:W-:Y:S01]  /*b700*/  LOP3.LUT R5, R5, 0x380, R0, 0xf8, !PT ;  /* 0x0000038005057812 */ /* 0x000fe200078ef800 */
[----:B------:R-:W-:Y:S01]  /*b710*/  IMAD.SHL.U32 R0, R13, 0x40, RZ ;  /* 0x000000400d007824 */ /* 0x000fe200078e00ff */
[----:B------:R-:W-:Y:S02]  /*b720*/  LOP3.LUT R22, R22, R3, RZ, 0xfc, !PT ;  /* 0x0000000316167212 */ /* 0x000fe400078efcff */
[----:B------:R-:W-:-:S02]  /*b730*/  LOP3.LUT R11, R11, R8, RZ, 0xfc, !PT ;  /* 0x000000080b0b7212 */ /* 0x000fc400078efcff */
[----:B------:R-:W-:Y:S02]  /*b740*/  SHF.R.U32.HI R3, RZ, 0x1, R12 ;  /* 0x00000001ff037819 */ /* 0x000fe4000001160c */
[----:B------:R-:W-:Y:S02]  /*b750*/  LOP3.LUT R6, R6, 0x800, R7, 0xf8, !PT ;  /* 0x0000080006067812 */ /* 0x000fe400078ef807 */
[----:B------:R-:W-:Y:S02]  /*b760*/  LOP3.LUT R5, R5, 0x70, R2, 0x78, !PT ;  /* 0x0000007005057812 */ /* 0x000fe400078e7802 */
[----:B------:R-:W-:Y:S01]  /*b770*/  LOP3.LUT R3, R3, 0x40, R0, 0xf8, !PT ;  /* 0x0000004003037812 */ /* 0x000fe200078ef800 */
[----:B------:R-:W-:Y:S01]  /*b780*/  IMAD.IADD R0, R16, 0x1, R11 ;  /* 0x0000000110007824 */ /* 0x000fe200078e020b */
[----:B------:R-:W-:Y:S02]  /*b790*/  LOP3.LUT R24, R6, R5, RZ, 0xfc, !PT ;  /* 0x0000000506187212 */ /* 0x000fe400078efcff */
[----:B------:R-:W-:-:S02]  /*b7a0*/  LOP3.LUT R2, R2, 0x10, RZ, 0xc0, !PT ;  /* 0x0000001002027812 */ /* 0x000fc400078ec0ff */
[----:B------:R0:W-:Y:S01]  /*b7b0*/  STL [R1+0x10], R0 ;  /* 0x0000100001007387 */ /* 0x0001e20000100800 */
[----:B------:R-:W-:Y:S01]  /*b7c0*/  VIADD R29, R24, 0x40 ;  /* 0x00000040181d7836 */ /* 0x000fe20000000000 */
[----:B------:R-:W-:Y:S01]  /*b7d0*/  LOP3.LUT R3, R2, 0x40, RZ, 0xfc, !PT ;  /* 0x0000004002037812 */ /* 0x000fe200078efcff */
[----:B------:R-:W-:Y:S01]  /*b7e0*/  @P0 VIADD R29, R24, 0xffffffc0 ;  /* 0xffffffc0181d0836 */ /* 0x000fe20000000000 */
[----:B0-----:R-:W-:Y:S02]  /*b7f0*/  LOP3.LUT R0, R2, 0x20, RZ, 0xfc, !PT ;  /* 0x0000002002007812 */ /* 0x001fe400078efcff */
[C---:B------:R-:W-:Y:S02]  /*b800*/  LOP3.LUT R2, R22.reuse, 0x1800, RZ, 0xfc, !PT ;  /* 0x0000180016027812 */ /* 0x040fe400078efcff */
[----:B------:R-:W-:-:S07]  /*b810*/  LOP3.LUT R0, R22, 0x2800, RZ, 0xfc, !PT ;  /* 0x0000280016007812 */ /* 0x000fce00078efcff */
.L_x_9131:
[----:B------:R-:W-:Y:S01]  /*b820*/  ULDC.64 UR4, c[0x0][0xc88] ;  /* 0x0003220000047ab9 */ /* 0x000fe20000000a00 */
[----:B------:R-:W-:Y:S01]  /*b830*/  ULDC.64 UR6, c[0x0][0xa18] ;  /* 0x0002860000067ab9 */ /* 0x000fe20000000a00 */
[----:B------:R-:W-:Y:S01]  /*b840*/  UIMAD.WIDE UR4, UR43, 0x4, UR4 ;  /* 0x000000042b0478a5 */ /* 0x000fe2000f8e0204 */
[----:B012---:R-:W0:Y:S01]  /*b850*/  LDC.64 R6, c[0x0][0x418] ;  /* 0x00010600ff067b82 */ /* 0x007e220000000a00 */
[----:B------:R-:W2:Y:S04]  /*b860*/  LDL.LU R9, [R1+0x8] ;  /* 0x0000080001097983 */ /* 0x000ea80000300800 */
[----:B------:R-:W-:Y:S02]  /*b870*/  IMAD.U32 R2, RZ, RZ, UR4 ;  /* 0x00000004ff027e24 */ /* 0x000fe4000f8e00ff */
[----:B------:R-:W-:Y:S01]  /*b880*/  IMAD.U32 R3, RZ, RZ, UR5 ;  /* 0x00000005ff037e24 */ /* 0x000fe2000f8e00ff */
[----:B------:R-:W-:Y:S01]  /*b890*/  UISETP.NE.U32.AND UP0, UPT, UR6, URZ, UPT ;  /* 0x0000003f0600728c */ /* 0x000fe2000bf05070 */
[----:B------:R-:W-:Y:S01]  /*b8a0*/  ULDC UR8, c[0x0][0x288] ;  /* 0x0000a20000087ab9 */ /* 0x000fe20000000800 */
[----:B------:R-:W-:-:S02]  /*b8b0*/  ULDC.64 UR4, c[0x0][0xa28] ;  /* 0x00028a0000047ab9 */ /* 0x000fc40000000a00 */
[----:B------:R-:W3:Y:S01]  /*b8c0*/  LDG.E R2, desc[UR52][R2.64] ;  /* 0x0000003402027981 */ /* 0x000ee2000c1e1900 */
[----:B------:R-:W-:Y:S01]  /*b8d0*/  UISETP.NE.AND.EX UP0, UPT, UR7, URZ, UPT, UP0 ;  /* 0x0000003f0700728c */ /* 0x000fe2000bf05300 */
[----:B------:R-:W-:Y:S01]  /*b8e0*/  IMAD.U32 R0, RZ, RZ, UR8 ;  /* 0x00000008ff007e24 */ /* 0x000fe2000f8e00ff */
[----:B------:R-:W-:Y:S01]  /*b8f0*/  UISETP.NE.U32.AND UP1, UPT, UR4, URZ, UPT ;  /* 0x0000003f0400728c */ /* 0x000fe2000bf25070 */
[----:B------:R-:W-:-:S03]  /*b900*/  ULDC.64 UR8, c[0x0][0xa08] ;  /* 0x0002820000087ab9 */ /* 0x000fc60000000a00 */
[----:B------:R-:W-:Y:S01]  /*b910*/  PLOP3.LUT P3, PT, PT, PT, UP0, 0x80, 0x0 ;  /* 0x000000000000781c */ /* 0x000fe20003f6f008 */
[----:B------:R-:W-:-:S06]  /*b920*/  UISETP.NE.AND.EX UP1, UPT, UR5, URZ, UPT, UP1 ;  /* 0x0000003f0500728c */ /* 0x000fcc000bf25310 */
[----:B------:R-:W-:Y:S02]  /*b930*/  PLOP3.LUT P4, PT, PT, PT, UP1, 0x80, 0x0 ;  /* 0x000000000000781c */ /* 0x000fe40003f8f018 */
[----:B---3--:R-:W-:-:S13]  /*b940*/  R2UR UR47, R2 ;  /* 0x00000000022f72ca */ /* 0x008fda00000e0000 */
        /* <DEDUP_REMOVED lines=10> */
[----:B------:R1:W3:Y:S01]  /*b9f0*/  @P3 LDG.E R0, desc[UR52][R2.64] ;  /* 0x0000003402003981 */ /* 0x0002e2000c1e1900 */
[----:B------:R-:W-:Y:S02]  /*ba00*/  ISETP.NE.U32.AND P0, PT, RZ, UR6, PT ;  /* 0x00000006ff007c0c */ /* 0x000fe4000bf05070 */
[----:B------:R-:W-:Y:S02]  /*ba10*/  ISETP.NE.U32.AND P2, PT, RZ, UR8, PT ;  /* 0x00000008ff007c0c */ /* 0x000fe4000bf45070 */
[----:B------:R-:W-:Y:S02]  /*ba20*/  ISETP.NE.AND.EX P0, PT, RZ, UR7, PT, P0 ;  /* 0x00000007ff007c0c */ /* 0x000fe4000bf05300 */
[----:B0-----:R-:W-:Y:S01]  /*ba30*/  ISETP.NE.U32.AND P1, PT, R6, RZ, PT ;  /* 0x000000ff0600720c */ /* 0x001fe20003f25070 */
[----:B-1----:R-:W-:Y:S02]  /*ba40*/  IMAD.U32 R2, RZ, RZ, UR4 ;  /* 0x00000004ff027e24 */ /* 0x002fe4000f8e00ff */
[----:B------:R-:W-:Y:S01]  /*ba50*/  IMAD.U32 R3, RZ, RZ, UR5 ;  /* 0x00000005ff037e24 */ /* 0x000fe2000f8e00ff */
[----:B------:R-:W-:-:S02]  /*ba60*/  UIADD3 UR4, UP0, UR44, UR6, URZ ;  /* 0x000000062c047290 */ /* 0x000fc4000ff1e03f */
[----:B------:R-:W-:Y:S02]  /*ba70*/  UIADD3 UR6, UP1, UR44, UR8, URZ ;  /* 0x000000082c067290 */ /* 0x000fe4000ff3e03f */
[----:B------:R0:W4:Y:S01]  /*ba80*/  @P4 LDG.E R8, desc[UR52][R2.64] ;  /* 0x0000003402084981 */ /* 0x000122000c1e1900 */
[----:B------:R-:W-:Y:S01]  /*ba90*/  UIADD3.X UR5, UR45, UR7, URZ, UP0, !UPT ;  /* 0x000000072d057290 */ /* 0x000fe200087fe43f */
[----:B------:R-:W-:Y:S01]  /*baa0*/  ISETP.NE.AND.EX P2, PT, RZ, UR9, PT, P2 ;  /* 0x00000009ff007c0c */ /* 0x000fe2000bf45320 */
[----:B------:R-:W-:Y:S01]  /*bab0*/  UIADD3.X UR7, UR45, UR9, URZ, UP1, !UPT ;  /* 0x000000092d077290 */ /* 0x000fe20008ffe43f */
[----:B------:R-:W-:-:S05]  /*bac0*/  IMAD.U32 R4, RZ, RZ, UR6 ;  /* 0x00000006ff047e24 */ /* 0x000fca000f8e00ff */
[----:B------:R-:W-:Y:S02]  /*bad0*/  IMAD.U32 R5, RZ, RZ, UR7 ;  /* 0x00000007ff057e24 */ /* 0x000fe4000f8e00ff */
[----:B0-----:R-:W-:Y:S02]  /*bae0*/  IMAD.U32 R2, RZ, RZ, UR4 ;  /* 0x00000004ff027e24 */ /* 0x001fe4000f8e00ff */
[----:B------:R-:W-:Y:S02]  /*baf0*/  IMAD.U32 R3, RZ, RZ, UR5 ;  /* 0x00000005ff037e24 */ /* 0x000fe4000f8e00ff */
[----:B------:R-:W5:Y:S04]  /*bb00*/  @P2 LDG.E R6, desc[UR52][R4.64] ;  /* 0x0000003404062981 */ /* 0x000f68000c1e1900 */
[----:B---3--:R0:W-:Y:S04]  /*bb10*/  STL [R1+0xc], R0 ;  /* 0x00000c0001007387 */ /* 0x0081e80000100800 */
[----:B0-----:R-:W3:Y:S01]  /*bb20*/  @P0 LDG.E R0, desc[UR52][R2.64] ;  /* 0x0000003402000981 */ /* 0x001ee2000c1e1900 */
[----:B------:R-:W-:Y:S01]  /*bb30*/  UMOV UR4, URZ ;  /* 0x0000003f00047c82 */ /* 0x000fe20008000000 */
[----:B------:R-:W-:-:S02]  /*bb40*/  ISETP.NE.AND.EX P1, PT, R7, RZ, PT, P1 ;  /* 0x000000ff0700720c */ /* 0x000fc40003f25310 */
[----:B------:R-:W0:Y:S01]  /*bb50*/  LDC R7, c[0x0][0x424] ;  /* 0x00010900ff077b82 */ /* 0x000e220000000800 */
[----:B----4-:R-:W-:-:S07]  /*bb60*/  @P4 R2UR UR4, R8 ;  /* 0x00000000080442ca */ /* 0x010fce00000e0000 */
[----:B------:R-:W1:Y:S01]  /*bb70*/  LDC R8, c[0x0][0x2f0] ;  /* 0x0000bc00ff087b82 */ /* 0x000e620000000800 */
[----:B------:R-:W-:Y:S01]  /*bb80*/  UMOV UR48, URZ ;  /* 0x0000003f00307c82 */ /* 0x000fe20008000000 */
[----:B------:R-:W-:Y:S01]  /*bb90*/  UMOV UR39, URZ ;  /* 0x0000003f00277c82 */ /* 0x000fe20008000000 */
[C---:B--2---:R-:W-:Y:S02]  /*bba0*/  R2UR UR36, R9.reuse ;  /* 0x00000000092472ca */ /* 0x044fe400000e0000 */
[----:B-----5:R-:W-:Y:S02]  /*bbb0*/  @P2 R2UR UR39, R6 ;  /* 0x00000000062722ca */ /* 0x020fe400000e0000 */
[C---:B------:R-:W-:Y:S02]  /*bbc0*/  LOP3.LUT R6, R9.reuse, 0xff0000, RZ, 0xc0, !PT ;  /* 0x00ff000009067812 */ /* 0x040fe400078ec0ff */
[----:B---3--:R-:W-:Y:S02]  /*bbd0*/  @P0 R2UR UR48, R0 ;  /* 0x00000000003002ca */ /* 0x008fe400000e0000 */
        /* <DEDUP_REMOVED lines=9> */
.L_x_9060:
[----:B------:R-:W-:Y:S01]  /*bc70*/  ULDC.64 UR6, c[0x0][0xa20] ;  /* 0x0002880000067ab9 */ /* 0x000fe20000000a00 */
[----:B------:R-:W-:Y:S01]  /*bc80*/  SEL R7, R7, 0x1, P1 ;  /* 0x0000000107077807 */ /* 0x000fe20000800000 */
[----:B------:R-:W-:Y:S01]  /*bc90*/  ULOP3.LUT UR36, UR36, 0xffff, URZ, 0xc0, !UPT ;  /* 0x0000ffff24247892 */ /* 0x000fe2000f8ec03f */
[----:B------:R-:W-:Y:S01]  /*bca0*/  ISETP.NE.U32.AND P0, PT, RZ, UR6, PT ;  /* 0x00000006ff007c0c */ /* 0x000fe2000bf05070 */
[----:B------:R-:W-:Y:S01]  /*bcb0*/  UIADD3 UR39, UR39, UR4, URZ ;  /* 0x0000000427277290 */ /* 0x000fe2000fffe03f */
[----:B------:R-:W-:Y:S02]  /*bcc0*/  IMAD.U32 R25, RZ, RZ, UR47 ;  /* 0x0000002fff197e24 */ /* 0x000fe4000f8e00ff */
[----:B------:R-:W-:Y:S01]  /*bcd0*/  ISETP.NE.AND.EX P0, PT, RZ, UR7, PT, P0 ;  /* 0x00000007ff007c0c */ /* 0x000fe2000bf05300 */
[----:B0-----:R-:W-:-:S12]  /*bce0*/  IMAD R2, R7, R8, RZ ;  /* 0x0000000807027224 */ /* 0x001fd800078e02ff */
[----:B------:R-:W-:Y:S05]  /*bcf0*/  @!P0 BRA `(.L_x_9061) ;  /* 0x0000000000188947 */ /* 0x000fea0003800000 */
[----:B------:R-:W-:-:S04]  /*bd00*/  UIADD3 UR5, UP0, UR44, UR6, URZ ;  /* 0x000000062c057290 */ /* 0x000fc8000ff1e03f */
[----:B------:R-:W-:Y:S02]  /*bd10*/  UIADD3.X UR6, UR45, UR7, URZ, UP0, !UPT ;  /* 0x000000072d067290 */ /* 0x000fe400087fe43f */
[----:B------:R-:W-:-:S04]  /*bd20*/  IMAD.U32 R2, RZ, RZ, UR5 ;  /* 0x00000005ff027e24 */ /* 0x000fc8000f8e00ff */
[----:B------:R-:W-:-:S05]  /*bd30*/  IMAD.U32 R3, RZ, RZ, UR6 ;  /* 0x00000006ff037e24 */ /* 0x000fca000f8e00ff */
[----:B------:R0:W5:Y:S01]  /*bd40*/  LDG.E R2, desc[UR52][R2.64] ;  /* 0x0000003402027981 */ /* 0x000162000c1e1900 */
[----:B------:R-:W-:Y:S05]  /*bd50*/  BRA `(.L_x_9062) ;  /* 0x0000000000107947 */ /* 0x000fea0003800000 */
.L_x_9061:
[----:B------:R-:W-:Y:S05]  /*bd60*/  @!P2 BRA `(.L_x_9062) ;  /* 0x00000000000ca947 */ /* 0x000fea0003800000 */
[----:B------:R-:W2:Y:S04]  /*bd70*/  LDG.E R3, desc[UR52][R4.64] ;  /* 0x0000003404037981 */ /* 0x000ea8000c1e1900 */
[----:B------:R-:W2:Y:S02]  /*bd80*/  LDG.E R2, desc[UR52][R4.64+0x4] ;  /* 0x0000043404027981 */ /* 0x000ea4000c1e1900 */
[----:B--2---:R-:W-:-:S07]  /*bd90*/  IMAD.IADD R2, R2, 0x1, -R3 ;  /* 0x0000000102027824 */ /* 0x004fce00078e0a03 */
.L_x_9062:
[----:B-----5:R-:W-:Y:S01]  /*bda0*/  VIADD R2, R2, -UR4 ;  /* 0x8000000402027c36 */ /* 0x020fe20008000000 */
[----:B------:R-:W-:-:S03]  /*bdb0*/  LOP3.LUT R27, R0, 0xff, RZ, 0xc0, !PT ;  /* 0x000000ff001b7812 */ /* 0x000fc600078ec0ff */
[C---:B0-----:R-:W-:Y:S01]  /*bdc0*/  VIADD R3, R2.reuse, 0x7f ;  /* 0x0000007f02037836 */ /* 0x041fe20000000000 */
[----:B------:R-:W-:-:S04]  /*bdd0*/  ISETP.GE.AND P0, PT, R2, 0x1, PT ;  /* 0x000000010200780c */ /* 0x000fc80003f06270 */
[----:B------:R-:W-:-:S04]  /*bde0*/  SHF.R.S32.HI R2, RZ, 0x1f, R3 ;  /* 0x0000001fff027819 */ /* 0x000fc80000011403 */
[----:B------:R-:W-:-:S04]  /*bdf0*/  LEA.HI R2, R2, R3, RZ, 0x7 ;  /* 0x0000000302027211 */ /* 0x000fc800078f38ff */
[----:B------:R-:W-:Y:S01]  /*be00*/  SHF.R.S32.HI R4, RZ, 0x7, R2 ;  /* 0x00000007ff047819 */ /* 0x000fe20000011402 */
[----:B------:R-:W-:Y:S01]  /*be10*/  IMAD.MOV.U32 R2, RZ, RZ, RZ ;  /* 0x000000ffff027224 */ /* 0x000fe200078e00ff */
[----:B------:R-:W-:Y:S06]  /*be20*/  @!P0 BRA `(.L_x_9063) ;  /* 0x0000000000748947 */ /* 0x000fec0003800000 */
[----:B------:R-:W-:-:S04]  /*be30*/  SHF.R.U32.HI R0, RZ, 0x10, R0 ;  /* 0x00000010ff007819 */ /* 0x000fc80000011600 */
[----:B------:R-:W-:-:S13]  /*be40*/  ISETP.NE.AND P0, PT, R0, RZ, PT ;  /* 0x000000ff0000720c */ /* 0x000fda0003f05270 */
[----:B------:R-:W0:Y:S02]  /*be50*/  @!P0 LDC R0, c[0x0][0x9f0] ;  /* 0x00027c00ff008b82 */ /* 0x000e240000000800 */
[-C--:B0-----:R-:W-:Y:S02]  /*be60*/  IABS R6, R0.reuse ;  /* 0x0000000000067213 */ /* 0x081fe40000000000 */
[----:B------:R-:W-:Y:S02]  /*be70*/  IADD3 R5, R0, -0x1, R4 ;  /* 0xffffffff00057810 */ /* 0x000fe40007ffe004 */
[----:B------:R-:W0:Y:S02]  /*be80*/  I2F.RP R8, R6 ;  /* 0x0000000600087306 */ /* 0x000e240000209400 */
[----:B------:R-:W-:-:S04]  /*be90*/  LOP3.LUT R2, R5, R0, RZ, 0x3c, !PT ;  /* 0x0000000005027212 */ /* 0x000fc800078e3cff */
[----:B------:R-:W-:Y:S02]  /*bea0*/  ISETP.GE.AND P2, PT, R2, RZ, PT ;  /* 0x000000ff0200720c */ /* 0x000fe40003f46270 */
        /* <DEDUP_REMOVED lines=21> */
.L_x_9063:
[-C--:B------:R-:W-:Y:S01]  /*c000*/  IMAD R27, R27, R2.reuse, RZ ;  /* 0x000000021b1b7224 */ /* 0x080fe200078e02ff */
[----:B------:R-:W-:Y:S04]  /*c010*/  BSSY B7, `(.L_x_9064) ;  /* 0x0000322000077945 */ /* 0x000fe80003800000 */
[----:B------:R-:W-:-:S04]  /*c020*/  VIADDMNMX R0, R27, R2, R4, PT ;  /* 0x000000021b007246 */ /* 0x000fc80003800104 */
        /* <DEDUP_REMOVED lines=13> */
[----:B-1----:R-:W2:Y:S01]  /*c100*/  @P0 ATOMG.E.ADD.STRONG.GPU PT, R3, desc[UR52][R2.64], R5 ;  /* 0x00000005020309a8 */ /* 0x002ea200081ee1f4 */
[----:B------:R-:W0:Y:S02]  /*c110*/  S2R R4, SR_LTMASK ;  /* 0x0000000000047919 */ /* 0x000e240000003900 */
[----:B0-----:R-:W-:-:S04]  /*c120*/  LOP3.LUT R4, R4, UR4, RZ, 0xc0, !PT ;  /* 0x0000000404047c12 */ /* 0x001fc8000f8ec0ff */
[----:B------:R-:W0:Y:S01]  /*c130*/  POPC R7, R4 ;  /* 0x0000000400077309 */ /* 0x000e220000000000 */
[----:B--2---:R-:W0:Y:S02]  /*c140*/  SHFL.IDX PT, R0, R3, R0, 0x1f ;  /* 0x00001f0003007589 */ /* 0x004e2400000e0000 */
[----:B0-----:R-:W-:-:S05]  /*c150*/  IADD3 R0, R0, UR41, R7 ;  /* 0x0000002900007c10 */ /* 0x001fca000fffe007 */
[----:B------:R1:W-:Y:S01]  /*c160*/  STL [R1], R0 ;  /* 0x0000000001007387 */ /* 0x0003e20000100800 */
[----:B------:R-:W-:Y:S05]  /*c170*/  BRA `(.L_x_9066) ;  /* 0x00000030002c7947 */ /* 0x000fea0003800000 */
.L_x_9065:
        /* <DEDUP_REMOVED lines=20> */
.L_x_9068:
[----:B------:R-:W-:Y:S05]  /*c2c0*/  BSYNC B6 ;  /* 0x0000000000067941 */ /* 0x000fea0003800000 */
.L_x_9067:
        /* <DEDUP_REMOVED lines=22> */
.L_x_9070:
[----:B------:R-:W-:Y:S05]  /*c430*/  BSYNC B6 ;  /* 0x0000000000067941 */ /* 0x000fea0003800000 */
.L_x_9069:
        /* <DEDUP_REMOVED lines=20> */
.L_x_9072:
[----:B------:R-:W-:Y:S05]  /*c580*/  BSYNC B6 ;  /* 0x0000000000067941 */ /* 0x000fea0003800000 */
.L_x_9071:
        /* <DEDUP_REMOVED lines=19> */
.L_x_9074:
[----:B------:R-:W-:Y:S05]  /*c6c0*/  BSYNC B6 ;  /* 0x0000000000067941 */ /* 0x000fea0003800000 */
.L_x_9073:
        /* <DEDUP_REMOVED lines=8> */
[----:B------:R-:W0:Y:S01]  /*c750*/  S2R R17, SR_TID.X ;  /* 0x0000000000117919 */ /* 0x000e220000002100 */
[----:B------:R-:W-:-:S03]  /*c760*/  ULDC.64 UR4, c[0x0][0xa08] ;  /* 0x0002820000047ab9 */ /* 0x000fc60000000a00 */
[----:B------:R1:W2:Y:S02]  /*c770*/  @P0 LDG.E R25, desc[UR52][R2.64] ;  /* 0x0000003402190981 */ /* 0x0002a4000c1e1900 */
[----:B-1----:R-:W1:Y:S01]  /*c780*/  LDC.64 R2, c[0x0][0x418] ;  /* 0x00010600ff027b82 */ /* 0x002e620000000a00 */
[----:B0-----:R-:W-:-:S04]  /*c790*/  SHF.R.U32.HI R20, RZ, 0x5, R17 ;  /* 0x00000005ff147819 */ /* 0x001fc80000011611 */
[----:B------:R-:W-:Y:S02]  /*c7a0*/  LOP3.LUT R20, R20, 0x3, RZ, 0xc0, !PT ;  /* 0x0000000314147812 */ /* 0x000fe400078ec0ff */
[----:B-1----:R-:W-:Y:S01]  /*c7b0*/  LOP3.LUT P0, RZ, R2, UR4, RZ, 0xfc, !PT ;  /* 0x0000000402ff7c12 */ /* 0x002fe2000f80fcff */
[----:B------:R-:W-:-:S03]  /*c7c0*/  UMOV UR4, 0xffffffff ;  /* 0xffffffff00047882 */ /* 0x000fc60000000000 */
[----:B------:R-:W-:Y:S02]  /*c7d0*/  LOP3.LUT P0, RZ, R3, UR5, RZ, 0xfc, P0 ;  /* 0x0000000503ff7c12 */ /* 0x000fe4000800fcff */
[----:B--2---:R-:W-:Y:S02]  /*c7e0*/  SHF.R.S32.HI R28, RZ, 0x1f, R25 ;  /* 0x0000001fff1c7819 */ /* 0x004fe40000011419 */
[----:B------:R-:W-:Y:S01]  /*c7f0*/  SEL R17, R25, RZ, !P0 ;  /* 0x000000ff19117207 */ /* 0x000fe20004000000 */
[----:B------:R-:W-:Y:S08]  /*c800*/  BRA.DIV UR4, `(.L_x_9075) ;  /* 0x0000003e04107947 */ /* 0x000ff0000b800000 */
[----:B------:R0:W1:Y:S02]  /*c810*/  SHFL.IDX PT, R14, R20, RZ, 0x1f ;  /* 0x00001fff140e7589 */ /* 0x00006400000e0000 */
.L_x_9150:
[----:B-1----:R-:W-:Y:S02]  /*c820*/  ISETP.NE.AND P0, PT, R14, RZ, PT ;  /* 0x000000ff0e00720c */ /* 0x002fe40003f05270 */
[----:B------:R-:W-:Y:S02]  /*c830*/  PLOP3.LUT P1, PT, PT, PT, PT, 0x8, 0x0 ;  /* 0x000000000000781c */ /* 0x000fe40003f2e170 */
[----:B------:R-:W-:-:S11]  /*c840*/  LOP3.LUT R26, R26, 0xfffffffe, RZ, 0xc0, !PT ;  /* 0xfffffffe1a1a7812 */ /* 0x000fd600078ec0ff */
[----:B------:R-:W-:Y:S01]  /*c850*/  @P1 LOP3.LUT R26, R26, 0x1, RZ, 0xfc, !PT ;  /* 0x000000011a1a1812 */ /* 0x000fe200078efcff */
[----:B------:R-:W-:Y:S06]  /*c860*/  @P0 BRA `(.L_x_9076) ;  /* 0x0000000400b80947 */ /* 0x000fec0003800000 */
[----:B------:R-:W2:Y:S01]  /*c870*/  LDL R0, [R1+0x8] ;  /* 0x0000080001007983 */ /* 0x000ea20000100800 */
[----:B------:R-:W-:Y:S01]  /*c880*/  UMOV UR4, 0xffffffff ;  /* 0xffffffff00047882 */ /* 0x000fe20000000000 */
[----:B--2---:R-:W-:Y:S02]  /*c890*/  VIADD R0, R0, 0xffffffff ;  /* 0xffffffff00007836 */ /* 0x004fe40000000000 */
[----:B------:R-:W-:Y:S05]  /*c8a0*/  BRA.DIV UR4, `(.L_x_9077) ;  /* 0x0000003e04087947 */ /* 0x000fea000b800000 */
[----:B------:R-:W-:-:S13]  /*c8b0*/  ELECT P6, URZ, PT ;  /* 0x00000000003f782f */ /* 0x000fda00038c0000 */
.L_x_9153:
[----:B------:R-:W-:Y:S05]  /*c8c0*/  @!P6 BRA `(.L_x_9076) ;  /* 0x0000000400a0e947 */ /* 0x000fea0003800000 */
[----:B------:R-:W-:-:S04]  /*c8d0*/  ISETP.NE.U32.AND P0, PT, R2, RZ, PT ;  /* 0x000000ff0200720c */ /* 0x000fc80003f05070 */
[----:B------:R-:W-:-:S13]  /*c8e0*/  ISETP.NE.AND.EX P0, PT, R3, RZ, PT, P0 ;  /* 0x000000ff0300720c */ /* 0x000fda0003f05300 */
[----:B------:R-:W-:Y:S05]  /*c8f0*/  @!P0 BRA `(.L_x_9078) ;  /* 0x0000000000448947 */ /* 0x000fea0003800000 */
[----:B------:R-:W1:Y:S01]  /*c900*/  LDC R7, c[0x0][0x43c] ;  /* 0x00010f00ff077b82 */ /* 0x000e620000000800 */
[----:B------:R-:W-:Y:S01]  /*c910*/  ULDC.64 UR4, c[0x0][0x428] ;  /* 0x00010a0000047ab9 */ /* 0x000fe20000000a00 */
[----:B-1----:R-:W-:-:S13]  /*c920*/  ISETP.NE.AND P0, PT, R7, 0x1, PT ;  /* 0x000000010700780c */ /* 0x002fda0003f05270 */
        /* <DEDUP_REMOVED lines=14> */
.L_x_9078:
[----:B------:R-:W-:Y:S01]  /*ca10*/  IMAD R4, R18, 0x8, R16 ;  /* 0x0000000812047824 */ /* 0x000fe200078e0210 */
[----:B-1----:R-:W-:Y:S01]  /*ca20*/  SHF.L.U32 R3, R23, 0x1f, RZ ;  /* 0x0000001f17037819 */ /* 0x002fe200000006ff */
[----:B------:R-:W1:Y:S03]  /*ca30*/  S2R R2, SR_TID.X ;  /* 0x0000000000027919 */ /* 0x000e660000002100 */
[----:B------:R-:W2:Y:S01]  /*ca40*/  SYNCS.PHASECHK.TRANS64.TRYWAIT P0, [R4+URZ+0x19c80], R3 ;  /* 0x019c8003040075a7 */ /* 0x000ea2000800017f */
[----:B-1----:R-:W-:-:S04]  /*ca50*/  LOP3.LUT R2, R2, 0x7f, RZ, 0xc0, !PT ;  /* 0x0000007f02027812 */ /* 0x002fc800078ec0ff */
[----:B------:R-:W-:Y:S01]  /*ca60*/  ISETP.NE.AND P1, PT, R2, RZ, PT ;  /* 0x000000ff0200720c */ /* 0x000fe20003f25270 */
[----:B--2---:R-:W-:-:S12]  /*ca70*/  @!P0 BRA `(.L_x_9079) ;  /* 0x0000003800b48947 */ /* 0x004fd80003800000 */
.L_x_9154:
        /* <DEDUP_REMOVED lines=8> */
.L_x_9080:
[----:B------:R-:W-:Y:S01]  /*cb00*/  IMAD R2, R18, 0x3000, R16 ;  /* 0x0000300012027824 */ /* 0x000fe200078e0210 */
[----:B------:R-:W-:Y:S01]  /*cb10*/  R2UR UR33, R4 ;  /* 0x00000000042172ca */ /* 0x000fe200000e0000 */
[----:B------:R-:W-:Y:S01]  /*cb20*/  UIADD3 UR4, UP0, UR50, 0x470, URZ ;  /* 0x0000047032047890 */ /* 0x000fe2000ff1e03f */
[----:B------:R-:W-:Y:S01]  /*cb30*/  LEA R0, R0, UR39, 0x7 ;  /* 0x0000002700007c11 */ /* 0x000fe2000f8e38ff */
[----:B------:R-:W-:Y:S01]  /*cb40*/  UMOV UR6, 0x0 ;  /* 0x0000000000067882 */ /* 0x000fe20000000000 */
[----:B------:R-:W-:Y:S01]  /*cb50*/  R2UR UR8, R2 ;  /* 0x00000000020872ca */ /* 0x000fe200000e0000 */
[----:B------:R-:W-:Y:S01]  /*cb60*/  UIADD3.X UR5, URZ, UR51, URZ, UP0, !UPT ;  /* 0x000000333f057290 */ /* 0x000fe200087fe43f */
[----:B-----5:R-:W-:Y:S01]  /*cb70*/  R2UR UR37, R17 ;  /* 0x00000000112572ca */ /* 0x020fe200000e0000 */
[----:B------:R-:W-:Y:S01]  /*cb80*/  UMOV UR7, 0x14f00000 ;  /* 0x14f0000000077882 */ /* 0x000fe20000000000 */
[----:B------:R-:W-:Y:S01]  /*cb90*/  R2UR UR35, R0 ;  /* 0x00000000002372ca */ /* 0x000fe200000e0000 */
[----:B------:R-:W-:Y:S01]  /*cba0*/  UMOV UR34, URZ ;  /* 0x0000003f00227c82 */ /* 0x000fe20008000000 */
[----:B------:R-:W-:Y:S01]  /*cbb0*/  UMOV UR18, 0x20 ;  /* 0x0000002000127882 */ /* 0x000fe20000000000 */
[----:B------:R-:W-:Y:S01]  /*cbc0*/  UMOV UR20, UR36 ;  /* 0x0000002400147c82 */ /* 0x000fe20008000000 */
[----:B------:R-:W-:Y:S01]  /*cbd0*/  UMOV UR10, 0x40 ;  /* 0x00000040000a7882 */ /* 0x000fe20000000000 */
[----:B------:R-:W-:Y:S01]  /*cbe0*/  UIADD3 UR33, UR33, 0x19c70, URZ ;  /* 0x00019c7021217890 */ /* 0x000fe2000fffe03f */
[----:B------:R-:W-:-:S03]  /*cbf0*/  UMOV UR12, UR36 ;  /* 0x00000024000c7c82 */ /* 0x000fc60008000000 */
[----:B------:R-:W-:Y:S02]  /*cc00*/  UIADD3 UR32, UR8, 0x9000, URZ ;  /* 0x0000900008207890 */ /* 0x000fe4000fffe03f */
[----:B------:R-:W-:Y:S02]  /*cc10*/  UIADD3 UR16, UR8, 0xa000, URZ ;  /* 0x0000a00008107890 */ /* 0x000fe4000fffe03f */
[----:B------:R-:W-:Y:S01]  /*cc20*/  UIADD3 UR8, UR8, 0xb000, URZ ;  /* 0x0000b00008087890 */ /* 0x000fe2000fffe03f */
[----:B------:R-:W-:Y:S01]  /*cc30*/  UMOV UR21, UR37 ;  /* 0x0000002500157c82 */ /* 0x000fe20008000000 */
[----:B------:R-:W-:Y:S01]  /*cc40*/  UMOV UR17, UR33 ;  /* 0x0000002100117c82 */ /* 0x000fe20008000000 */
[----:B------:R-:W-:Y:S01]  /*cc50*/  UMOV UR19, UR35 ;  /* 0x0000002300137c82 */ /* 0x000fe20008000000 */
[----:B------:R-:W-:Y:S01]  /*cc60*/  UMOV UR13, UR37 ;  /* 0x00000025000d7c82 */ /* 0x000fe20008000000 */
[----:B------:R-:W-:Y:S01]  /*cc70*/  UMOV UR9, UR33 ;  /* 0x0000002100097c82 */ /* 0x000fe20008000000 */
[----:B------:R-:W-:Y:S01]  /*cc80*/  UMOV UR11, UR35 ;  /* 0x00000023000b7c82 */ /* 0x000fe20008000000 */
[----:B------:R2:W-:Y:S01]  /*cc90*/  UTMALDG.4D [UR32], [UR4], desc[UR6] ;  /* 0x00000620040075b4 */ /* 0x0005e20008019000 */
[----:B------:R2:W-:Y:S01]  /*cca0*/  UTMALDG.4D [UR16], [UR4], desc[UR6] ;  /* 0x00000610040075b4 */ /* 0x0005e20008019000 */
[----:B------:R2:W-:Y:S01]  /*ccb0*/  UTMALDG.4D [UR8], [UR4], desc[UR6] ;  /* 0x00000608040075b4 */ /* 0x0005e20008019000 */
[----:B------:R-:W3:Y:S02]  /*ccc0*/  SYNCS.PHASECHK.TRANS64.TRYWAIT P0, [R4+URZ+0x19c40], R3 ;  /* 0x019c4003040075a7 */ /* 0x000ee4000800017f */
[----:B--23--:R-:W-:Y:S05]  /*ccd0*/  @!P0 BRA `(.L_x_9081) ;  /* 0x0000003800308947 */ /* 0x00cfea0003800000 */
.L_x_9155:
        /* <DEDUP_REMOVED lines=8> */
.L_x_9082:
        /* <DEDUP_REMOVED lines=10> */
[----:B------:R-:W-:Y:S01]  /*ce00*/  UMOV UR18, 0x20 ;  /* 0x0000002000127882 */ /* 0x000fe20000000000 */
[----:B------:R-:W-:Y:S01]  /*ce10*/  UMOV UR20, UR36 ;  /* 0x0000002400147c82 */ /* 0x000fe20008000000 */
[----:B------:R-:W-:Y:S01]  /*ce20*/  UMOV UR10, 0x40 ;  /* 0x00000040000a7882 */ /* 0x000fe20000000000 */
[----:B------:R-:W-:Y:S01]  /*ce30*/  UIADD3 UR24, UR8, 0x13800, URZ ;  /* 0x0001380008187890 */ /* 0x000fe2000fffe03f */
[----:B------:R-:W-:Y:S01]  /*ce40*/  PLOP3.LUT P0, PT, PT, PT, PT, 0x80, 0x0 ;  /* 0x000000000000781c */ /* 0x000fe20003f0f070 */
[----:B------:R-:W-:Y:S01]  /*ce50*/  UIADD3 UR25, UR25, 0x19c30, URZ ;  /* 0x00019c3019197890 */ /* 0x000fe2000fffe03f */
[----:B------:R-:W-:Y:S01]  /*ce60*/  LOP3.LUT R26, R26, 0xfffffffe, RZ, 0xc0, !PT ;  /* 0xfffffffe1a1a7812 */ /* 0x000fe200078ec0ff */
[----:B------:R-:W-:-:S02]  /*ce70*/  UIADD3 UR16, UR8, 0x14800, URZ ;  /* 0x0001480008107890 */ /* 0x000fc4000fffe03f */
        /* <DEDUP_REMOVED lines=8> */
[----:B------:R-:W-:Y:S01]  /*cf00*/  UMOV UR9, UR25 ;  /* 0x0000001900097c82 */ /* 0x000fe20008000000 */
[----:B------:R-:W-:Y:S01]  /*cf10*/  @P0 LOP3.LUT R26, R26, 0x1, RZ, 0xfc, !PT ;  /* 0x000000011a1a0812 */ /* 0x000fe200078efcff */
[----:B------:R3:W-:Y:S01]  /*cf20*/  UTMALDG.4D [UR16], [UR4], desc[UR6] ;  /* 0x00000610040075b4 */ /* 0x0007e20008019000 */
[----:B------:R3:W-:Y:S02]  /*cf30*/  UTMALDG.4D [UR8], [UR4], desc[UR6] ;  /* 0x00000608040075b4 */ /* 0x0007e40008019000 */
[----:B---3--:R-:W-:-:S03]  /*cf40*/  NOP ;  /* 0x0000000000007918 */ /* 0x008fc60000000000 */
.L_x_9076:
[----:B------:R-:W-:Y:S05]  /*cf50*/  WARPSYNC.ALL ;  /* 0x0000000000007948 */ /* 0x000fea0003800000 */
[----:B------:R-:W-:Y:S01]  /*cf60*/  VIADD R0, R16, 0xf000 ;  /* 0x0000f00010007836 */ /* 0x000fe20000000000 */
        /* <DEDUP_REMOVED lines=19> */
[----:B-12---:R-:W-:Y:S02]  /*d0a0*/  IMAD.U32 R4, RZ, RZ, UR6 ;  /* 0x00000006ff047e24 */ /* 0x006fe4000f8e00ff */
        /* <DEDUP_REMOVED lines=9> */
[----:B0-----:R-:W-:-:S07]  /*d140*/  LEPC R20, `(.L_x_9084) ;  /* 0x000000001014794e */ /* 0x001fce0000000000 */
[----:B-1----:R-:W-:Y:S05]  /*d150*/  CALL.ABS.NOINC R2 ;  /* 0x0000000002007343 */ /* 0x002fea0003c00000 */
.L_x_9084:
[----:B------:R-:W-:Y:S05]  /*d160*/  BSYNC B6 ;  /* 0x0000000000067941 */ /* 0x000fea0003800000 */
.L_x_9083:
[----:B------:R-:W3:Y:S01]  /*d170*/  LDL R21, [R1+0x4] ;  /* 0x0000040001157983 */ /* 0x000ee20000100800 */
[----:B------:R-:W4:Y:S01]  /*d180*/  LDC R9, c[0x0][0x448] ;  /* 0x00011200ff097b82 */ /* 0x000f220000000800 */
[----:B------:R-:W-:Y:S01]  /*d190*/  ULDC.64 UR6, c[0x0][0x2d8] ;  /* 0x0000b60000067ab9 */ /* 0x000fe20000000a00 */
[----:B------:R-:W0:Y:S01]  /*d1a0*/  S2R R2, SR_TID.X ;  /* 0x0000000000027919 */ /* 0x000e220000002100 */
[----:B------:R-:W-:Y:S01]  /*d1b0*/  UMOV UR4, UR44 ;  /* 0x0000002c00047c82 */ /* 0x000fe20008000000 */
[----:B------:R-:W-:Y:S01]  /*d1c0*/  UMOV UR5, UR37 ;  /* 0x0000002500057c82 */ /* 0x000fe20008000000 */
[----:B------:R-:W-:Y:S01]  /*d1d0*/  ULDC.64 UR8, c[0x0][0x2e0] ;  /* 0x0000b80000087ab9 */ /* 0x000fe20000000a00 */
[----:B------:R-:W-:Y:S01]  /*d1e0*/  ULDC.64 UR10, c[0x0][0x280] ;  /* 0x0000a000000a7ab9 */ /* 0x000fe20000000a00 */
[----:B----4-:R-:W-:Y:S02]  /*d1f0*/  ISETP.NE.AND P0, PT, R9, 0x1, PT ;  /* 0x000000010900780c */ /* 0x010fe40003f05270 */
[----:B0-----:R-:W-:-:S11]  /*d200*/  LOP3.LUT R20, R2, 0x7f, RZ, 0xc0, !PT ;  /* 0x0000007f02147812 */ /* 0x001fd600078ec0ff */
[----:B-12---:R-:W0:Y:S01]  /*d210*/  @P0 LDC R3, c[0x0][0x44c] ;  /* 0x00011300ff030b82 */ /* 0x006e220000000800 */
        /* <DEDUP_REMOVED lines=10> */
[----:B------:R-:W-:-:S03]  /*d2c0*/  UIADD3 UR5, UR5, UR6, URZ ;  /* 0x0000000605057290 */ /* 0x000fc6000fffe03f */
[----:B------:R-:W-:Y:S02]  /*d2d0*/  ULDC.64 UR6, c[0x0][0x2d0] ;  /* 0x0000b40000067ab9 */ /* 0x000fe40000000a00 */
[----:B------:R-:W-:Y:S01]  /*d2e0*/  IMAD.U32 R4, RZ, RZ, UR6 ;  /* 0x00000006ff047e24 */ /* 0x000fe2000f8e00ff */
[----:B------:R-:W2:Y:S02]  /*d2f0*/  S2R R8, SR_TID.X ;  /* 0x0000000000087919 */ /* 0x000ea40000002100 */
[----:B--2---:R-:W-:-:S05]  /*d300*/  IMAD.SHL.U32 R10, R8, 0x10, RZ ;  /* 0x00000010080a7824 */ /* 0x004fca00078e00ff */
[----:B------:R-:W-:-:S04]  /*d310*/  LOP3.LUT R10, R10, 0x10, RZ, 0xc0, !PT ;  /* 0x000000100a0a7812 */ /* 0x000fc800078ec0ff */
[C---:B------:R-:W-:Y:S02]  /*d320*/  LOP3.LUT R11, R10.reuse, 0x20, RZ, 0xfc, !PT ;  /* 0x000000200a0b7812 */ /* 0x040fe400078efcff */
[----:B------:R-:W-:Y:S01]  /*d330*/  LOP3.LUT R10, R10, 0x40, RZ, 0xfc, !PT ;  /* 0x000000400a0a7812 */ /* 0x000fe200078efcff */
[----:B---3--:R-:W-:-:S04]  /*d340*/  IMAD R5, R21, 0xc0, R2 ;  /* 0x000000c015057824 */ /* 0x008fc800078e0202 */
[----:B0-----:R-:W-:-:S04]  /*d350*/  @P0 IMAD.HI.U32 R3, R5, R3, RZ ;  /* 0x0000000305030227 */ /* 0x001fc800078e00ff */
[----:B------:R-:W-:Y:S01]  /*d360*/  IMAD.MOV.U32 R2, RZ, RZ, R5 ;  /* 0x000000ffff027224 */ /* 0x000fe200078e0005 */
[----:B-1----:R-:W-:-:S04]  /*d370*/  @P0 SHF.R.U32.HI R2, RZ, R0, R3 ;  /* 0x00000000ff020219 */ /* 0x002fc80000011603 */
[--C-:B------:R-:W-:Y:S01]  /*d380*/  SHF.R.S32.HI R6, RZ, 0x1f, R2.reuse ;  /* 0x0000001fff067819 */ /* 0x100fe20000011402 */
[----:B------:R-:W-:-:S04]  /*d390*/  IMAD.MOV R0, RZ, RZ, -R2 ;  /* 0x000000ffff007224 */ /* 0x000fc800078e0a02 */
[----:B------:R-:W-:Y:S02]  /*d3a0*/  IMAD R6, R6, UR6, RZ ;  /* 0x0000000606067c24 */ /* 0x000fe4000f8e02ff */
[----:B------:R-:W-:Y:S02]  /*d3b0*/  IMAD R0, R9, R0, R5 ;  /* 0x0000000009007224 */ /* 0x000fe400078e0205 */
[C---:B------:R-:W-:Y:S02]  /*d3c0*/  IMAD R6, R2.reuse, UR7, R6 ;  /* 0x0000000702067c24 */ /* 0x040fe4000f8e0206 */
[----:B------:R-:W-:-:S04]  /*d3d0*/  IMAD.WIDE.U32 R2, R2, R4, UR4 ;  /* 0x0000000402027e25 */ /* 0x000fc8000f8e0004 */
[----:B------:R-:W-:Y:S01]  /*d3e0*/  IMAD.IADD R3, R3, 0x1, R6 ;  /* 0x0000000103037824 */ /* 0x000fe200078e0206 */
[----:B------:R-:W-:Y:S01]  /*d3f0*/  SHF.R.S32.HI R6, RZ, 0x1f, R0 ;  /* 0x0000001fff067819 */ /* 0x000fe20000011400 */
[----:B------:R-:W-:-:S04]  /*d400*/  IMAD.WIDE.U32 R2, R0, UR8, R2 ;  /* 0x0000000800027c25 */ /* 0x000fc8000f8e0002 */
[----:B------:R-:W-:-:S04]  /*d410*/  IMAD R6, R6, UR8, RZ ;  /* 0x0000000806067c24 */ /* 0x000fc8000f8e02ff */
[----:B------:R-:W-:Y:S01]  /*d420*/  IMAD R0, R0, UR9, R6 ;  /* 0x0000000900007c24 */ /* 0x000fe2000f8e0206 */
[----:B------:R-:W-:Y:S02]  /*d430*/  IADD3 R6, P1, R2, UR10, RZ ;  /* 0x0000000a02067c10 */ /* 0x000fe4000ff3e0ff */
[----:B------:R-:W0:Y:S02]  /*d440*/  @P0 LDC R2, c[0x0][0x44c] ;  /* 0x00011300ff020b82 */ /* 0x000e240000000800 */
[----:B------:R-:W-:-:S06]  /*d450*/  IADD3.X R0, R3, UR11, R0, P1, !PT ;  /* 0x0000000b03007c10 */ /* 0x000fcc0008ffe400 */
[----:B------:R-:W1:Y:S01]  /*d460*/  @P0 LDC R3, c[0x0][0x450] ;  /* 0x00011400ff030b82 */ /* 0x000e620000000800 */
[----:B------:R-:W-:-:S04]  /*d470*/  VIADD R5, R5, 0x80 ;  /* 0x0000008005057836 */ /* 0x000fc80000000000 */
[----:B0-----:R-:W-:-:S04]  /*d480*/  @P0 IMAD.HI.U32 R7, R5, R2, RZ ;  /* 0x0000000205070227 */ /* 0x001fc800078e00ff */
[----:B------:R-:W-:Y:S01]  /*d490*/  IMAD.MOV.U32 R2, RZ, RZ, R5 ;  /* 0x000000ffff027224 */ /* 0x000fe200078e0005 */
[----:B-1----:R-:W-:-:S05]  /*d4a0*/  @P0 SHF.R.U32.HI R2, RZ, R3, R7 ;  /* 0x00000003ff020219 */ /* 0x002fca0000011607 */
[----:B------:R-:W-:-:S04]  /*d4b0*/  IMAD.MOV R3, RZ, RZ, -R2 ;  /* 0x000000ffff037224 */ /* 0x000fc800078e0a02 */
[----:B------:R-:W-:Y:S01]  /*d4c0*/  IMAD R5, R9, R3, R5 ;  /* 0x0000000309057224 */ /* 0x000fe200078e0205 */
[----:B------:R-:W-:-:S05]  /*d4d0*/  SHF.R.S32.HI R3, RZ, 0x1f, R2 ;  /* 0x0000001fff037819 */ /* 0x000fca0000011402 */
[----:B------:R-:W-:-:S04]  /*d4e0*/  IMAD R3, R3, UR6, RZ ;  /* 0x0000000603037c24 */ /* 0x000fc8000f8e02ff */
[C---:B------:R-:W-:Y:S02]  /*d4f0*/  IMAD R7, R2.reuse, UR7, R3 ;  /* 0x0000000702077c24 */ /* 0x040fe4000f8e0203 */
[----:B------:R-:W-:Y:S01]  /*d500*/  IMAD.WIDE.U32 R2, R2, R4, UR4 ;  /* 0x0000000402027e25 */ /* 0x000fe2000f8e0004 */
[----:B------:R-:W-:Y:S01]  /*d510*/  SHF.R.S32.HI R4, RZ, 0x1f, R5 ;  /* 0x0000001fff047819 */ /* 0x000fe20000011405 */
[----:B------:R-:W-:Y:S02]  /*d520*/  ULDC UR4, c[0x0][0x2b8] ;  /* 0x0000ae0000047ab9 */ /* 0x000fe40000000800 */
[----:B------:R-:W-:Y:S02]  /*d530*/  IMAD.IADD R3, R3, 0x1, R7 ;  /* 0x0000000103037824 */ /* 0x000fe400078e0207 */
[----:B------:R-:W-:Y:S02]  /*d540*/  IMAD R4, R4, UR8, RZ ;  /* 0x0000000804047c24 */ /* 0x000fe4000f8e02ff */
[----:B------:R-:W-:-:S04]  /*d550*/  IMAD.WIDE.U32 R2, R5, UR8, R2 ;  /* 0x0000000805027c25 */ /* 0x000fc8000f8e0002 */
[----:B------:R-:W-:Y:S01]  /*d560*/  IMAD R4, R5, UR9, R4 ;  /* 0x0000000905047c24 */ /* 0x000fe2000f8e0204 */
[----:B------:R-:W-:-:S04]  /*d570*/  IADD3 R8, P0, R2, UR10, RZ ;  /* 0x0000000a02087c10 */ /* 0x000fc8000ff1e0ff */
[----:B------:R-:W-:Y:S02]  /*d580*/  IADD3.X R7, R3, UR11, R4, P0, !PT ;  /* 0x0000000b03077c10 */ /* 0x000fe400087fe404 */
[----:B------:R-:W-:Y:S02]  /*d590*/  ISETP.GE.AND P0, PT, R10, UR4, PT ;  /* 0x000000040a007c0c */ /* 0x000fe4000bf06270 */
[----:B------:R0:W5:Y:S01]  /*d5a0*/  LDL R10, [R1+0x10] ;  /* 0x00001000010a7983 */ /* 0x0001620000100800 */
[----:B------:R-:W1:Y:S01]  /*d5b0*/  S2R R5, SR_TID.X ;  /* 0x0000000000057919 */ /* 0x000e620000002100 */
        /* <DEDUP_REMOVED lines=10> */
[----:B------:R-:W-:Y:S03]  /*d660*/  SHFL.IDX PT, R2, R0, RZ, 0x1e1f ;  /* 0x001e1fff00027589 */ /* 0x000fe600000e0000 */
[----:B------:R-:W-:Y:S01]  /*d670*/  IMAD R5, R21, 0xc0, R11 ;  /* 0x000000c015057824 */ /* 0x000fe200078e020b */
[----:B------:R-:W-:Y:S04]  /*d680*/  SHFL.IDX PT, R0, R0, 0x1, 0x1e1f ;  /* 0x003e1f0000007f89 */ /* 0x000fe800000e0000 */
[----:B------:R-:W-:Y:S01]  /*d690*/  SHFL.IDX PT, R7, R7, RZ, 0x1e1f ;  /* 0x001e1fff07077589 */ /* 0x000fe200000e0000 */
[----:B--2---:R-:W-:-:S03]  /*d6a0*/  IMAD R4, R3, R9, RZ ;  /* 0x0000000903047224 */ /* 0x004fc600078e02ff */
[----:B------:R-:W0:Y:S02]  /*d6b0*/  SHFL.IDX PT, R3, R6, RZ, 0x1e1f ;  /* 0x001e1fff06037589 */ /* 0x000e2400000e0000 */
[----:B------:R-:W-:Y:S02]  /*d6c0*/  ISETP.GE.AND P4, PT, R5, R4, PT ;  /* 0x000000040500720c */ /* 0x000fe40003f86270 */
[----:B------:R-:W1:Y:S11]  /*d6d0*/  SHFL.IDX PT, R6, R6, 0x1, 0x1e1f ;  /* 0x003e1f0006067f89 */ /* 0x000e7600000e0000 */
[----:B0-----:R-:W-:-:S05]  /*d6e0*/  @!P4 IADD3 R3, P3, R20, R3, RZ ;  /* 0x000000031403c210 */ /* 0x001fca0007f7e0ff */
[----:B------:R-:W-:-:S05]  /*d6f0*/  @!P4 IMAD.X R2, RZ, RZ, R2, P3 ;  /* 0x000000ffff02c224 */ /* 0x000fca00018e0602 */
[----:B------:R-:W-:-:S04]  /*d700*/  @!P4 LOP3.LUT R3, R3, R2, RZ, 0x3c, !PT ;  /* 0x000000020303c212 */ /* 0x000fc800078e3cff */
[----:B------:R-:W-:-:S04]  /*d710*/  @!P4 LOP3.LUT R2, R3, R2, RZ, 0x3c, !PT ;  /* 0x000000020302c212 */ /* 0x000fc800078e3cff */
[----:B------:R-:W-:-:S05]  /*d720*/  @!P4 LOP3.LUT R3, R3, R2, RZ, 0x3c, !PT ;  /* 0x000000020303c212 */ /* 0x000fca00078e3cff */
[----:B-----5:R-:W-:Y:S04]  /*d730*/  @!P4 LDGSTS.E.BYPASS.LTC128B.128 [R10+0xf000], desc[UR52][R2.64], !P2 ;  /* 0x0f000000020acfae */ /* 0x020fe8000d101d74 */
[----:B------:R-:W-:Y:S04]  /*d740*/  @!P4 LDGSTS.E.BYPASS.LTC128B.128 [R10+0x10800], desc[UR52][R2.64+0x20], !P1 ;  /* 0x10800020020acfae */ /* 0x000fe8000c901d74 */
[----:B------:R0:W-:Y:S02]  /*d750*/  @!P4 LDGSTS.E.BYPASS.LTC128B.128 [R10+0x12000], desc[UR52][R2.64+0x40], !P0 ;  /* 0x12000040020acfae */ /* 0x0001e4000c101d74 */
[----:B0-----:R-:W-:-:S05]  /*d760*/  VIADD R2, R5, 0x40 ;  /* 0x0000004005027836 */ /* 0x001fca0000000000 */
[----:B------:R-:W-:-:S13]  /*d770*/  ISETP.GE.AND P4, PT, R2, R4, PT ;  /* 0x000000040200720c */ /* 0x000fda0003f86270 */
[----:B-1----:R-:W-:-:S05]  /*d780*/  @!P4 IADD3 R2, P3, R20, R6, RZ ;  /* 0x000000061402c210 */ /* 0x002fca0007f7e0ff */
[----:B------:R-:W-:-:S04]  /*d790*/  @!P4 IMAD.X R0, RZ, RZ, R0, P3 ;  /* 0x000000ffff00c224 */ /* 0x000fc800018e0600 */
[----:B------:R-:W-:-:S05]  /*d7a0*/  @!P4 IMAD.MOV.U32 R3, RZ, RZ, R0 ;  /* 0x000000ffff03c224 */ /* 0x000fca00078e0000 */
[----:B------:R-:W-:Y:S04]  /*d7b0*/  @!P4 LDGSTS.E.BYPASS.LTC128B.128 [R10+0xf800], desc[UR52][R2.64], !P2 ;  /* 0x0f800000020acfae */ /* 0x000fe8000d101d74 */
[----:B------:R-:W-:Y:S04]  /*d7c0*/  @!P4 LDGSTS.E.BYPASS.LTC128B.128 [R10+0x11000], desc[UR52][R2.64+0x20], !P1 ;  /* 0x11000020020acfae */ /* 0x000fe8000c901d74 */
[----:B------:R0:W-:Y:S04]  /*d7d0*/  @!P4 LDGSTS.E.BYPASS.LTC128B.128 [R10+0x12800], desc[UR52][R2.64+0x40], !P0 ;  /* 0x12800040020acfae */ /* 0x0001e8000c101d74 */
[----:B0-----:R0:W1:Y:S02]  /*d7e0*/  SHFL.IDX PT, R2, R8, RZ, 0x1e1f ;  /* 0x001e1fff08027589 */ /* 0x00106400000e0000 */
.L_x_9162:
[----:B------:R-:W-:Y:S01]  /*d7f0*/  VIADD R5, R5, 0x80 ;  /* 0x0000008005057836 */ /* 0x000fe20000000000 */
[----:B------:R-:W-:Y:S04]  /*d800*/  BSSY B0, `(.L_x_9086) ;  /* 0x000000b000007945 */ /* 0x000fe80003800000 */
[----:B------:R-:W-:-:S13]  /*d810*/  ISETP.GE.AND P3, PT, R5, R4, PT ;  /* 0x000000040500720c */ /* 0x000fda0003f66270 */
[----:B------:R-:W-:Y:S05]  /*d820*/  @P3 BRA `(.L_x_9087) ;  /* 0x0000000000203947 */ /* 0x000fea0003800000 */
[----:B-1----:R-:W-:-:S05]  /*d830*/  IADD3 R2, P3, R20, R2, RZ ;  /* 0x0000000214027210 */ /* 0x002fca0007f7e0ff */
[----:B------:R-:W-:-:S05]  /*d840*/  IMAD.X R3, RZ, RZ, R7, P3 ;  /* 0x000000ffff037224 */ /* 0x000fca00018e0607 */
[----:B------:R-:W-:Y:S01]  /*d850*/  @!PT LDS RZ, [RZ] ;  /* 0x00000000fffff984 */ /* 0x000fe20000000800 */
[----:B------:R-:W-:Y:S01]  /*d860*/  @!PT LDS RZ, [RZ] ;  /* 0x00000000fffff984 */ /* 0x000fe20000000800 */
[----:B------:R-:W-:Y:S01]  /*d870*/  @!PT LDS RZ, [RZ] ;  /* 0x00000000fffff984 */ /* 0x000fe20000000800 */
[----:B------:R2:W-:Y:S04]  /*d880*/  LDGSTS.E.BYPASS.LTC128B.128 [R10+0x10000], desc[UR52][R2.64], !P2 ;  /* 0x10000000020a7fae */ /* 0x0005e8000d101d74 */
[----:B------:R2:W-:Y:S04]  /*d890*/  LDGSTS.E.BYPASS.LTC128B.128 [R10+0x11800], desc[UR52][R2.64+0x20], !P1 ;  /* 0x11800020020a7fae */ /* 0x0005e8000c901d74 */
[----:B------:R2:W-:Y:S02]  /*d8a0*/  LDGSTS.E.BYPASS.LTC128B.128 [R10+0x13000], desc[UR52][R2.64+0x40], !P0 ;  /* 0x13000040020a7fae */ /* 0x0005e4000c101d74 */
.L_x_9087:
[----:B------:R-:W-:Y:S05]  /*d8b0*/  BSYNC B0 ;  /* 0x0000000000007941 */ /* 0x000fea0003800000 */
.L_x_9086:
[----:B------:R-:W-:Y:S01]  /*d8c0*/  NOP ;  /* 0x0000000000007918 */ /* 0x000fe20000000000 */
[----:B------:R-:W-:-:S13]  /*d8d0*/  PLOP3.LUT P0, PT, PT, PT, PT, 0x80, 0x0 ;  /* 0x000000000000781c */ /* 0x000fda0003f0f070 */
.L_x_9088:
[----:B------:R-:W-:Y:S02]  /*d8e0*/  PLOP3.LUT P1, PT, P1, P0, PT, 0xa2, 0x0 ;  /* 0x000000000000781c */ /* 0x000fe40000f21472 */
[----:B------:R-:W-:-:S08]  /*d8f0*/  @P0 R2UR P1, UR4, R16 ;  /* 0x00000000100402ca */ /* 0x000fd00000020000 */
[----:B------:R-:W-:-:S05]  /*d900*/  @P0 PLOP3.LUT P0, PT, P1, PT, PT, 0x80, 0x0 ;  /* 0x000000000000081c */ /* 0x000fca0000f0f070 */
[----:B------:R-:W-:Y:S01]  /*d910*/  @!P1 SYNCS.ARRIVE.TRANS64.RED.A0T1 RZ, [UR4+0x19c00], RZ ;  /* 0x019c00ffffff99a7 */ /* 0x000fe20008200404 */
[----:B------:R-:W-:Y:S07]  /*d920*/  @!P1 ARRIVES.LDGSTSBAR.64.TRANSCNT [UR4+0x19c00] ;  /* 0x019c0000ff0099b0 */ /* 0x000fee0008000a84 */
[----:B------:R-:W-:Y:S05]  /*d930*/  @P0 BRA.U.ANY `(.L_x_9088) ;  /* 0xfffffffd00e80947 */ /* 0x000fea000393ffff */
[----:B-12---:R-:W2:Y:S02]  /*d940*/  LDL.LU R2, [R1+0x14] ;  /* 0x0000140001027983 */ /* 0x006ea40000300800 */
[----:B--2---:R-:W-:-:S05]  /*d950*/  VIADD R2, R2, 0x1 ;  /* 0x0000000102027836 */ /* 0x004fca0000000000 */
[----:B------:R1:W-:Y:S01]  /*d960*/  STL [R1+0x14], R2 ;  /* 0x0000140201007387 */ /* 0x0003e20000100800 */
[----:B------:R-:W-:-:S04]  /*d970*/  LEA.HI R0, R2, R2, RZ, 0x1 ;  /* 0x0000000202007211 */ /* 0x000fc800078f08ff */
[----:B------:R-:W-:-:S05]  /*d980*/  LOP3.LUT R0, R0, 0xfffffffe, RZ, 0xc0, !PT ;  /* 0xfffffffe00007812 */ /* 0x000fca00078ec0ff */
[----:B------:R-:W-:-:S05]  /*d990*/  IMAD.IADD R0, R2, 0x1, -R0 ;  /* 0x0000000102007824 */ /* 0x000fca00078e0a00 */
[----:B------:R-:W-:Y:S01]  /*d9a0*/  SHF.L.U32 R3, R0, 0x1f, RZ ;  /* 0x0000001f00037819 */ /* 0x000fe200000006ff */
[----:B------:R-:W-:Y:S01]  /*d9b0*/  NOP ;  /* 0x0000000000007918 */ /* 0x000fe20000000000 */
[----:B-1----:R-:W2:Y:S01]  /*d9c0*/  LDL.LU R2, [R1+0x8] ;  /* 0x0000080001027983 */ /* 0x002ea20000300800 */
[----:B------:R1:W-:Y:S01]  /*d9d0*/  SYNCS.ARRIVE.TRANS64.A1T0 RZ, [R16+URZ+0x19c00], RZ ;  /* 0x019c00ff10ff79a7 */ /* 0x0003e2000810003f */
[----:B------:R-:W-:Y:S01]  /*d9e0*/  BSSY B0, `(.L_x_9089) ;  /* 0x0000005000007945 */ /* 0x000fe20003800000 */
[----:B------:R-:W3:Y:S01]  /*d9f0*/  SYNCS.PHASECHK.TRANS64.TRYWAIT P0, [R16+URZ+0x19c20], R3 ;  /* 0x019c2003100075a7 */ /* 0x000ee2000800017f */
[----:B--2---:R-:W-:-:S05]  /*da00*/  VIADD R2, R2, 0xfffffffe ;  /* 0xfffffffe02027836 */ /* 0x004fca0000000000 */
[----:B------:R-:W-:Y:S01]  /*da10*/  ISETP.GE.AND P1, PT, R2, R27, PT ;  /* 0x0000001b0200720c */ /* 0x000fe20003f26270 */
[----:B-1-3--:R-:W-:-:S12]  /*da20*/  @!P0 BRA `(.L_x_9090) ;  /* 0x0000002c00f08947 */ /* 0x00afd80003800000 */
.L_x_9163:
[----:B------:R-:W-:Y:S05]  /*da30*/  BSYNC B0 ;  /* 0x0000000000007941 */ /* 0x000fea0003800000 */
.L_x_9089:
[----:B------:R-:W-:Y:S05]  /*da40*/  @!P1 BRA `(.L_x_9091) ;  /* 0x0000001000309947 */ /* 0x000fea0003800000 */
[----:B0-----:R-:W-:Y:S02]  /*da50*/  IMAD.MOV.U32 R8, RZ, RZ, R23 ;  /* 0x000000ffff087224 */ /* 0x001fe400078e0017 */
[----:B------:R-:W-:-:S07]  /*da60*/  IMAD.MOV.U32 R0, RZ, RZ, R18 ;  /* 0x000000ffff007224 */ /* 0x000fce00078e0012 */
.L_x_9115:
[----:B------:R-:W-:Y:S01]  /*da70*/  LOP3.LUT P1, RZ, R26, 0x1, RZ, 0xc0, !PT ;  /* 0x000000011aff7812 */ /* 0x000fe2000782c0ff */
[----:B------:R-:W-:Y:S01]  /*da80*/  VIADD R18, R0, 0x1 ;  /* 0x0000000100127836 */ /* 0x000fe20000000000 */
[----:B------:R-:W-:Y:S05]  /*da90*/  YIELD ;  /* 0x0000000000007946 */ /* 0x000fea0003800000 */
[----:B------:R-:W-:Y:S01]  /*daa0*/  ISETP.NE.AND P0, PT, R18, 0x2, PT ;  /* 0x000000021200780c */ /* 0x000fe20003f05270 */
[----:B------:R-:W-:Y:S03]  /*dab0*/  BSSY B0, `(.L_x_9092) ;  /* 0x00000a3000007945 */ /* 0x000fe60003800000 */
[----:B------:R-:W-:-:S02]  /*dac0*/  SEL R23, RZ, 0x1, P0 ;  /* 0x00000001ff177807 */ /* 0x000fc40000000000 */
[----:B------:R-:W-:Y:S02]  /*dad0*/  SEL R18, R18, RZ, P0 ;  /* 0x000000ff12127207 */ /* 0x000fe40000000000 */
[----:B------:R-:W-:Y:S01]  /*dae0*/  LOP3.LUT R23, R8, R23, RZ, 0x3c, !PT ;  /* 0x0000001708177212 */ /* 0x000fe200078e3cff */
[----:B------:R-:W-:Y:S06]  /*daf0*/  @!P1 BRA `(.L_x_9093) ;  /* 0x0000000800789947 */ /* 0x000fec0003800000 */
[----:B------:R-:W-:Y:S01]  /*db00*/  ULDC.64 UR4, c[0x0][0x418] ;  /* 0x0001060000047ab9 */ /* 0x000fe20000000a00 */
[----:B-1----:R-:W-:Y:S01]  /*db10*/  IMAD.MOV.U32 R3, RZ, RZ, R2 ;  /* 0x000000ffff037224 */ /* 0x002fe200078e0002 */
[----:B------:R-:W-:-:S04]  /*db20*/  ISETP.NE.U32.AND P0, PT, RZ, UR4, PT ;  /* 0x00000004ff007c0c */ /* 0x000fc8000bf05070 */
[----:B------:R-:W-:-:S13]  /*db30*/  ISETP.NE.AND.EX P0, PT, RZ, UR5, PT, P0 ;  /* 0x00000005ff007c0c */ /* 0x000fda000bf05300 */
        /* <DEDUP_REMOVED lines=15> */
[----:B------:R-:W-:-:S04]  /*dc30*/  LEA R6, P0, R4, UR4, 0x2 ;  /* 0x0000000404067c11 */ /* 0x000fc8000f8010ff */
[----:B------:R-:W-:-:S05]  /*dc40*/  LEA.HI.X R7, R4, UR5, R5, 0x2, P0 ;  /* 0x0000000504077c11 */ /* 0x000fca00080f1405 */
[----:B------:R0:W5:Y:S04]  /*dc50*/  LDG.E R17, desc[UR52][R6.64] ;  /* 0x0000003406117981 */ /* 0x000168000c1e1900 */
.L_x_9094:
[----:B------:R-:W1:Y:S01]  /*dc60*/  S2R R4, SR_TID.X ;  /* 0x0000000000047919 */ /* 0x000e620000002100 */
[----:B0-----:R-:W-:Y:S01]  /*dc70*/  IMAD R6, R18, 0x8, R16 ;  /* 0x0000000812067824 */ /* 0x001fe200078e0210 */
[----:B------:R-:W-:Y:S01]  /*dc80*/  BSSY B1, `(.L_x_9095) ;  /* 0x0000006000017945 */ /* 0x000fe20003800000 */
[----:B-1----:R-:W-:Y:S02]  /*dc90*/  LOP3.LUT R5, R4, 0x7f, RZ, 0xc0, !PT ;  /* 0x0000007f04057812 */ /* 0x002fe400078ec0ff */
[----:B------:R-:W-:Y:S02]  /*dca0*/  SHF.L.U32 R4, R23, 0x1f, RZ ;  /* 0x0000001f17047819 */ /* 0x000fe400000006ff */
[----:B------:R-:W-:Y:S02]  /*dcb0*/  ISETP.NE.AND P1, PT, R5, RZ, PT ;  /* 0x000000ff0500720c */ /* 0x000fe40003f25270 */
[----:B------:R-:W0:Y:S02]  /*dcc0*/  SYNCS.PHASECHK.TRANS64.TRYWAIT P0, [R6+URZ+0x19c80], R4 ;  /* 0x019c8004060075a7 */ /* 0x000e24000800017f */
[----:B0-----:R-:W-:Y:S09]  /*dcd0*/  @!P0 BRA `(.L_x_9096) ;  /* 0x0000002c00588947 */ /* 0x001ff20003800000 */
.L_x_9164:
[----:B------:R-:W-:Y:S05]  /*dce0*/  BSYNC B1 ;  /* 0x0000000000017941 */ /* 0x000fea0003800000 */
.L_x_9095:
        /* <DEDUP_REMOVED lines=9> */
.L_x_9098:
[----:B------:R-:W-:Y:S05]  /*dd80*/  BSYNC B1 ;  /* 0x0000000000017941 */ /* 0x000fea0003800000 */
.L_x_9097:
[----:B------:R-:W-:Y:S01]  /*dd90*/  IMAD.MOV.U32 R12, RZ, RZ, RZ ;  /* 0x000000ffff0c7224 */ /* 0x000fe200078e00ff */
[----:B------:R-:W-:Y:S01]  /*dda0*/  UIADD3 UR4, UP0, UR50, 0x470, URZ ;  /* 0x0000047032047890 */ /* 0x000fe2000ff1e03f */
[----:B------:R-:W-:Y:S01]  /*ddb0*/  IMAD R7, R18, 0x3000, R16 ;  /* 0x0000300012077824 */ /* 0x000fe200078e0210 */
[----:B------:R-:W-:Y:S01]  /*ddc0*/  PLOP3.LUT P0, PT, PT, PT, PT, 0x80, 0x0 ;  /* 0x000000000000781c */ /* 0x000fe20003f0f070 */
[----:B------:R-:W-:Y:S01]  /*ddd0*/  VIADD R5, R6, 0x19c70 ;  /* 0x00019c7006057836 */ /* 0x000fe20000000000 */
[----:B------:R-:W-:Y:S01]  /*dde0*/  R2UR UR10, R12 ;  /* 0x000000000c0a72ca */ /* 0x000fe200000e0000 */
[----:B------:R-:W-:Y:S01]  /*ddf0*/  VIADD R9, R7, 0x9000 ;  /* 0x0000900007097836 */ /* 0x000fe20000000000 */
[----:B------:R-:W-:Y:S01]  /*de00*/  LEA R3, R3, UR39, 0x7 ;  /* 0x0000002703037c11 */ /* 0x000fe2000f8e38ff */
[----:B------:R-:W-:Y:S01]  /*de10*/  UIADD3.X UR5, URZ, UR51, URZ, UP0, !UPT ;  /* 0x000000333f057290 */ /* 0x000fe200087fe43f */
[----:B------:R-:W-:Y:S01]  /*de20*/  UMOV UR6, 0x0 ;  /* 0x0000000000067882 */ /* 0x000fe20000000000 */
[----:B------:R-:W-:-:S10]  /*de30*/  UMOV UR7, 0x14f00000 ;  /* 0x14f0000000077882 */ /* 0x000fd40000000000 */
.L_x_9099:
        /* <DEDUP_REMOVED lines=16> */
.L_x_9100:
        /* <DEDUP_REMOVED lines=16> */
.L_x_9101:
        /* <DEDUP_REMOVED lines=13> */
.L_x_9165:
[----:B------:R-:W-:Y:S05]  /*e110*/  BSYNC B1 ;  /* 0x0000000000017941 */ /* 0x000fea0003800000 */
.L_x_9102:
[----:B------:R-:W-:Y:S01]  /*e120*/  BSSY B1, `(.L_x_9104) ;  /* 0x000000b000017945 */ /* 0x000fe20003800000 */
[----:B01----:R-:W-:Y:S02]  /*e130*/  IMAD.MOV.U32 R4, RZ, RZ, 0x0 ;  /* 0x00000000ff047424 */ /* 0x003fe400078e00ff */
[----:B------:R-:W-:Y:S01]  /*e140*/  IMAD.MOV.U32 R5, RZ, RZ, 0x14f00000 ;  /* 0x14f00000ff057424 */ /* 0x000fe200078e00ff */
        /* <DEDUP_REMOVED lines=8> */
.L_x_9105:
[----:B------:R-:W-:Y:S05]  /*e1d0*/  BSYNC B1 ;  /* 0x0000000000017941 */ /* 0x000fea0003800000 */
.L_x_9104:
        /* <DEDUP_REMOVED lines=8> */
.L_x_9106:
        /* <DEDUP_REMOVED lines=10> */
[----:B------:R-:W-:Y:S02]  /*e300*/  R2UR UR6, R4 ;  /* 0x00000000040672ca */ /* 0x000fe400000e0000 */
[----:B------:R-:W-:Y:S02]  /*e310*/  R2UR UR7, R5 ;  /* 0x00000000050772ca */ /* 0x000fe400000e0000 */
[----:B------:R-:W-:Y:S01]  /*e320*/  R2UR UR10, R9 ;  /* 0x00000000090a72ca */ /* 0x000fe200000e0000 */
[----:B------:R-:W-:Y:S01]  /*e330*/  VIADD R9, R7, 0x14800 ;  /* 0x0001480007097836 */ /* 0x000fe20000000000 */
[----:B------:R-:W-:-:S13]  /*e340*/  PLOP3.LUT P0, PT, PT, PT, PT, 0x80, 0x0 ;  /* 0x000000000000781c */ /* 0x000fda0003f0f070 */
.L_x_9107:
        /* <DEDUP_REMOVED lines=15> */
.L_x_9108:
        /* <DEDUP_REMOVED lines=10> */
.L_x_9093:
[----:B------:R-:W-:Y:S05]  /*e4e0*/  BSYNC B0 ;  /* 0x0000000000007941 */ /* 0x000fea0003800000 */
.L_x_9092:
[----:B------:R-:W-:-:S06]  /*e4f0*/  UISETP.NE.AND UP0, UPT, UR38, 0x3, UPT ;  /* 0x000000032600788c */ /* 0x000fcc000bf05270 */
[----:B------:R-:W-:-:S13]  /*e500*/  PLOP3.LUT P0, PT, PT, PT, UP0, 0x80, 0x0 ;  /* 0x000000000000781c */ /* 0x000fda0003f0f008 */
[----:B------:R-:W-:Y:S05]  /*e510*/  @!P0 BRA `(.L_x_9109) ;  /* 0x0000000000048947 */ /* 0x000fea0003800000 */
[----:B------:R-:W-:Y:S01]  /*e520*/  BPT.TRAP 0x1 ;  /* 0x000000040000795c */ /* 0x000fe20000300000 */
.L_x_9109:
[----:B-1----:R-:W-:Y:S01]  /*e530*/  IMAD.U32 R3, RZ, RZ, UR42 ;  /* 0x0000002aff037e24 */ /* 0x002fe2000f8e00ff */
[----:B------:R-:W-:Y:S01]  /*e540*/  LOP3.LUT R4, R8, 0x1, RZ, 0x3c, !PT ;  /* 0x0000000108047812 */ /* 0x000fe200078e3cff */
[----:B------:R-:W-:Y:S03]  /*e550*/  BSSY B0, `(.L_x_9110) ;  /* 0x0000006000007945 */ /* 0x000fe60003800000 */
[----:B------:R-:W-:Y:S01]  /*e560*/  ISETP.NE.AND P1, PT, R3, 0x3, PT ;  /* 0x000000030300780c */ /* 0x000fe20003f25270 */
[----:B------:R-:W-:Y:S01]  /*e570*/  IMAD R3, R0, 0x8, R16 ;  /* 0x0000000800037824 */ /* 0x000fe200078e0210 */
[----:B------:R-:W-:-:S04]  /*e580*/  SHF.L.U32 R4, R4, 0x1f, RZ ;  /* 0x0000001f04047819 */ /* 0x000fc800000006ff */
[----:B------:R-:W0:Y:S02]  /*e590*/  SYNCS.PHASECHK.TRANS64.TRYWAIT P0, [R3+URZ+0x19c70], R4 ;  /* 0x019c7004030075a7 */ /* 0x000e24000800017f */
[----:B0-----:R-:W-:Y:S05]  /*e5a0*/  @!P0 BRA `(.L_x_9111) ;  /* 0x00000024004c8947 */ /* 0x001fea0003800000 */
.L_x_9166:
[----:B------:R-:W-:Y:S05]  /*e5b0*/  BSYNC B0 ;  /* 0x0000000000007941 */ /* 0x000fea0003800000 */
.L_x_9110:
[----:B------:R-:W-:Y:S05]  /*e5c0*/  @!P1 BRA `(.L_x_9112) ;  /* 0x0000000000049947 */ /* 0x000fea0003800000 */
[----:B------:R-:W-:Y:S01]  /*e5d0*/  BPT.TRAP 0x1 ;  /* 0x000000040000795c */ /* 0x000fe20000300000 */
.L_x_9112:
[----:B0-----:R-:W-:Y:S01]  /*e5e0*/  SHF.L.U32 R4, R8, 0x1f, RZ ;  /* 0x0000001f08047819 */ /* 0x001fe200000006ff */
[----:B------:R-:W-:-:S03]  /*e5f0*/  IMAD R0, R0, 0x3000, RZ ;  /* 0x0000300000007824 */ /* 0x000fc600078e02ff */
[----:B------:R-:W0:Y:S02]  /*e600*/  SYNCS.PHASECHK.TRANS64.TRYWAIT P0, [R3+URZ+0x19c60], R4 ;  /* 0x019c6004030075a7 */ /* 0x000e24000800017f */
[----:B0-----:R-:W-:Y:S05]  /*e610*/  @!P0 BRA `(.L_x_9113) ;  /* 0x0000002400448947 */ /* 0x001fea0003800000 */
.L_x_9167:
[----:B------:R-:W-:Y:S01]  /*e620*/  LOP3.LUT R5, R0, R22, RZ, 0xfc, !PT ;  /* 0x0000001600057212 */ /* 0x000fe200078efcff */
[----:B------:R-:W-:Y:S05]  /*e630*/  WARPSYNC.ALL ;  /* 0x0000000000007948 */ /* 0x000fea0003800000 */
[----:B------:R-:W-:Y:S01]  /*e640*/  IMAD.IADD R5, R16, 0x1, R5 ;  /* 0x0000000110057824 */ /* 0x000fe200078e0205 */
[----:B------:R-:W-:Y:S02]  /*e650*/  LOP3.LUT R14, R22, 0x1800, RZ, 0xfc, !PT ;  /* 0x00001800160e7812 */ /* 0x000fe400078efcff */
[----:B------:R-:W-:-:S03]  /*e660*/  IADD3 R12, R19, R29, R0 ;  /* 0x0000001d130c7210 */ /* 0x000fc60007ffe000 */
[----:B0-----:R-:W0:Y:S02]  /*e670*/  LDSM.16.MT88.4 R4, [R5+0x9000] ;  /* 0x009000000504783b */ /* 0x001e240000004200 */
[C-C-:B0-----:R-:W-:Y:S02]  /*e680*/  PRMT R8, R4.reuse, 0x6420, R5.reuse ;  /* 0x0000642004087816 */ /* 0x141fe40000000005 */
[----:B------:R-:W-:Y:S02]  /*e690*/  PRMT R9, R4, 0x7531, R5 ;  /* 0x0000753104097816 */ /* 0x000fe40000000005 */
[----:B------:R-:W-:Y:S02]  /*e6a0*/  LOP3.LUT R4, R0, R24, RZ, 0xfc, !PT ;  /* 0x0000001800047212 */ /* 0x000fe400078efcff */
        /* <DEDUP_REMOVED lines=22> */
[----:B------:R-:W-:Y:S02]  /*e810*/  LOP3.LUT R5, R0, 0x800, R22, 0xfe, !PT ;  /* 0x0000080000057812 */ /* 0x000fe400078efe16 */
[C-C-:B------:R-:W-:Y:S01]  /*e820*/  PRMT R10, R6.reuse, 0x6420, R7.reuse ;  /* 0x00006420060a7816 */ /* 0x140fe20000000007 */
[----:B------:R-:W-:Y:S01]  /*e830*/  IMAD.IADD R4, R19, 0x1, R4 ;  /* 0x0000000113047824 */ /* 0x000fe200078e0204 */
[----:B------:R-:W-:Y:S01]  /*e840*/  PRMT R11, R6, 0x7531, R7 ;  /* 0x00007531060b7816 */ /* 0x000fe20000000007 */
[----:B------:R-:W-:-:S04]  /*e850*/  IMAD.IADD R13, R16, 0x1, R5 ;  /* 0x00000001100d7824 */ /* 0x000fc800078e0205 */
[----:B------:R-:W-:Y:S04]  /*e860*/  STSM.16.M88.4 [R4], R8 ;  /* 0x0000000804007844 */ /* 0x000fe80000000200 */
[----:B------:R-:W0:Y:S02]  /*e870*/  LDSM.16.MT88.4 R4, [R13+0x9000] ;  /* 0x009000000d04783b */ /* 0x000e240000004200 */
[C-C-:B0-----:R-:W-:Y:S02]  /*e880*/  PRMT R8, R4.reuse, 0x6420, R5.reuse ;  /* 0x0000642004087816 */ /* 0x141fe40000000005 */
[----:B------:R-:W-:Y:S02]  /*e890*/  PRMT R9, R4, 0x7531, R5 ;  /* 0x0000753104097816 */ /* 0x000fe40000000005 */
[----:B------:R-:W-:-:S02]  /*e8a0*/  PRMT R10, R6, 0x6420, R7 ;  /* 0x00006420060a7816 */ /* 0x000fc40000000007 */
[----:B------:R-:W-:Y:S02]  /*e8b0*/  PRMT R11, R6, 0x7531, R7 ;  /* 0x00007531060b7816 */ /* 0x000fe40000000007 */
[----:B------:R-:W-:Y:S02]  /*e8c0*/  IADD3 R4, R16, R14, R0 ;  /* 0x0000000e10047210 */ /* 0x000fe40007ffe000 */
[----:B------:R-:W-:Y:S01]  /*e8d0*/  LOP3.LUT R14, R22, 0x2800, RZ, 0xfc, !PT ;  /* 0x00002800160e7812 */ /* 0x000fe200078efcff */
[----:B------:R-:W-:Y:S04]  /*e8e0*/  STSM.16.M88.4 [R12], R8 ;  /* 0x000000080c007844 */ /* 0x000fe80000000200 */
[----:B------:R-:W0:Y:S02]  /*e8f0*/  LDSM.16.MT88.4 R4, [R4+0x9000] ;  /* 0x009000000404783b */ /* 0x000e240000004200 */
[----:B0-----:R-:W-:-:S02]  /*e900*/  PRMT R8, R4, 0x6420, R5 ;  /* 0x0000642004087816 */ /* 0x001fc40000000005 */
[----:B------:R-:W-:Y:S02]  /*e910*/  PRMT R9, R4, 0x7531, R5 ;  /* 0x0000753104097816 */ /* 0x000fe40000000005 */
[C-C-:B------:R-:W-:Y:S02]  /*e920*/  PRMT R10, R6.reuse, 0x6420, R7.reuse ;  /* 0x00006420060a7816 */ /* 0x140fe40000000007 */
        /* <DEDUP_REMOVED lines=17> */
.L_x_9114:
        /* <DEDUP_REMOVED lines=10> */
[C---:B------:R-:W-:Y:S01]  /*eae0*/  ISETP.GT.AND P0, PT, R2.reuse, R27, PT ;  /* 0x0000001b0200720c */ /* 0x040fe20003f04270 */
[----:B------:R-:W-:-:S12]  /*eaf0*/  VIADD R2, R2, 0xffffffff ;  /* 0xffffffff02027836 */ /* 0x000fd80000000000 */
[----:B--2---:R-:W-:Y:S05]  /*eb00*/  @P0 BRA `(.L_x_9115) ;  /* 0xffffffec00d80947 */ /* 0x004fea000383ffff */
.L_x_9091:
[----:B-1----:R-:W1:Y:S01]  /*eb10*/  S2R R3, SR_TID.X ;  /* 0x0000000000037919 */ /* 0x002e620000002100 */
[----:B------:R-:W-:Y:S01]  /*eb20*/  BSSY B0, `(.L_x_9116) ;  /* 0x0000011000007945 */ /* 0x000fe20003800000 */
[----:B-1----:R-:W-:-:S04]  /*eb30*/  LOP3.LUT R3, R3, 0x7f, RZ, 0xc0, !PT ;  /* 0x0000007f03037812 */ /* 0x002fc800078ec0ff */
[----:B------:R-:W-:-:S13]  /*eb40*/  ISETP.NE.AND P0, PT, R3, RZ, PT ;  /* 0x000000ff0300720c */ /* 0x000fda0003f05270 */
[----:B------:R-:W-:Y:S05]  /*eb50*/  @P0 BRA `(.L_x_9117) ;  /* 0x0000000000340947 */ /* 0x000fea0003800000 */
[----:B------:R-:W1:Y:S01]  /*eb60*/  S2R R5, SR_LANEID ;  /* 0x0000000000057919 */ /* 0x000e620000000000 */
[----:B------:R-:W-:Y:S01]  /*eb70*/  VOTEU.ANY UR4, UPT, PT ;  /* 0x0000000000047886 */ /* 0x000fe200038e0100 */
[----:B------:R-:W2:Y:S01]  /*eb80*/  LDC.64 R2, c[0x0][0xc60] ;  /* 0x00031800ff027b82 */ /* 0x000ea20000000a00 */
[----:B------:R-:W1:Y:S02]  /*eb90*/  FLO.U32 R0, UR4 ;  /* 0x0000000400007d00 */ /* 0x000e6400080e0000 */
[----:B-1----:R-:W-:-:S06]  /*eba0*/  ISETP.EQ.U32.AND P1, PT, R0, R5, PT ;  /* 0x000000050000720c */ /* 0x002fcc0003f22070 */
[----:B------:R-:W2:Y:S07]  /*ebb0*/  POPC R5, UR4 ;  /* 0x0000000400057d09 */ /* 0x000eae0008000000 */
[----:B--2---:R-:W2:Y:S01]  /*ebc0*/  @P1 ATOMG.E.ADD.STRONG.GPU PT, R3, desc[UR52][R2.64], R5 ;  /* 0x00000005020319a8 */ /* 0x004ea200081ee1f4 */
[----:B------:R-:W1:Y:S02]  /*ebd0*/  S2R R4, SR_LTMASK ;  /* 0x0000000000047919 */ /* 0x000e640000003900 */
[----:B-1----:R-:W-:-:S04]  /*ebe0*/  LOP3.LUT R4, R4, UR4, RZ, 0xc0, !PT ;  /* 0x0000000404047c12 */ /* 0x002fc8000f8ec0ff */
[----:B------:R-:W1:Y:S01]  /*ebf0*/  POPC R7, R4 ;  /* 0x0000000400077309 */ /* 0x000e620000000000 */
[----:B--2---:R-:W1:Y:S02]  /*ec00*/  SHFL.IDX PT, R0, R3, R0, 0x1f ;  /* 0x00001f0003007589 */ /* 0x004e6400000e0000 */
[----:B-1----:R-:W-:-:S05]  /*ec10*/  IADD3 R0, R0, UR41, R7 ;  /* 0x0000002900007c10 */ /* 0x002fca000fffe007 */
[----:B------:R1:W-:Y:S02]  /*ec20*/  STL [R1], R0 ;  /* 0x0000000001007387 */ /* 0x0003e40000100800 */
.L_x_9117:
[----:B------:R-:W-:Y:S05]  /*ec30*/  BSYNC B0 ;  /* 0x0000000000007941 */ /* 0x000fea0003800000 */
.L_x_9116:
[----:B------:R-:W-:-:S06]  /*ec40*/  UISETP.NE.AND UP0, UPT, UR38, 0x3, UPT ;  /* 0x000000032600788c */ /* 0x000fcc000bf05270 */
[----:B------:R-:W-:-:S13]  /*ec50*/  PLOP3.LUT P1, PT, PT, PT, UP0, 0x80, 0x0 ;  /* 0x000000000000781c */ /* 0x000fda0003f2f008 */
[----:B------:R-:W-:Y:S05]  /*ec60*/  @!P1 BRA `(.L_x_9118) ;  /* 0x0000000000049947 */ /* 0x000fea0003800000 */
[----:B------:R-:W-:Y:S01]  /*ec70*/  BPT.TRAP 0x1 ;  /* 0x000000040000795c */ /* 0x000fe20000300000 */
.L_x_9118:
[----:B------:R-:W-:Y:S01]  /*ec80*/  LOP3.LUT R3, R23, 0x1, RZ, 0x3c, !PT ;  /* 0x0000000117037812 */ /* 0x000fe200078e3cff */
[----:B-1----:R-:W-:Y:S01]  /*ec90*/  IMAD R0, R18, 0x8, R16 ;  /* 0x0000000812007824 */ /* 0x002fe200078e0210 */
[----:B------:R-:W-:Y:S01]  /*eca0*/  BSSY B0, `(.L_x_9119) ;  /* 0x0000006000007945 */ /* 0x000fe20003800000 */
[----:B------:R-:W-:Y:S01]  /*ecb0*/  IMAD.U32 R2, RZ, RZ, UR42 ;  /* 0x0000002aff027e24 */ /* 0x000fe2000f8e00ff */
[----:B------:R-:W-:-:S04]  /*ecc0*/  SHF.L.U32 R3, R3, 0x1f, RZ ;  /* 0x0000001f03037819 */ /* 0x000fc800000006ff */
[----:B------:R-:W1:Y:S01]  /*ecd0*/  SYNCS.PHASECHK.TRANS64.TRYWAIT P1, [R0+URZ+0x19c70], R3 ;  /* 0x019c7003000075a7 */ /* 0x000e62000802017f */
[----:B------:R-:W-:Y:S01]  /*ece0*/  ISETP.NE.AND P2, PT, R2, 0x3, PT ;  /* 0x000000030200780c */ /* 0x000fe20003f45270 */
[----:B-1----:R-:W-:-:S12]  /*ecf0*/  @!P1 BRA `(.L_x_9120) ;  /* 0x0000001c00a09947 */ /* 0x002fd80003800000 */
.L_x_9168:
[----:B------:R-:W-:Y:S05]  /*ed00*/  BSYNC B0 ;  /* 0x0000000000007941 */ /* 0x000fea0003800000 */
.L_x_9119:
[----:B------:R-:W-:Y:S05]  /*ed10*/  @!P2 BRA `(.L_x_9121) ;  /* 0x000000000004a947 */ /* 0x000fea0003800000 */
[----:B------:R-:W-:Y:S01]  /*ed20*/  BPT.TRAP 0x1 ;  /* 0x000000040000795c */ /* 0x000fe20000300000 */
.L_x_9121:
[----:B-1----:R-:W-:-:S04]  /*ed30*/  SHF.L.U32 R3, R23, 0x1f, RZ ;  /* 0x0000001f17037819 */ /* 0x002fc800000006ff */
[----:B------:R-:W1:Y:S02]  /*ed40*/  SYNCS.PHASECHK.TRANS64.TRYWAIT P1, [R0+URZ+0x19c60], R3 ;  /* 0x019c6003000075a7 */ /* 0x000e64000802017f */
[----:B-1----:R-:W-:Y:S05]  /*ed50*/  @!P1 BRA `(.L_x_9122) ;  /* 0x0000001c009c9947 */ /* 0x002fea0003800000 */
.L_x_9169:
[----:B------:R-:W-:Y:S01]  /*ed60*/  IMAD R2, R18, 0x3000, RZ ;  /* 0x0000300012027824 */ /* 0x000fe200078e02ff */
[----:B------:R-:W-:Y:S05]  /*ed70*/  WARPSYNC.ALL ;  /* 0x0000000000007948 */ /* 0x000fea0003800000 */
[----:B-1----:R-:W-:Y:S02]  /*ed80*/  LOP3.LUT R3, R2, R22, RZ, 0xfc, !PT ;  /* 0x0000001602037212 */ /* 0x002fe400078efcff */
[----:B------:R-:W-:-:S03]  /*ed90*/  LOP3.LUT R14, R22, 0x1800, RZ, 0xfc, !PT ;  /* 0x00001800160e7812 */ /* 0x000fc600078efcff */
[----:B------:R-:W-:Y:S02]  /*eda0*/  IMAD.IADD R6, R16, 0x1, R3 ;  /* 0x0000000110067824 */ /* 0x000fe400078e0203 */
[----:B------:R-:W-:-:S04]  /*edb0*/  VIADD R3, R2, 0x1000 ;  /* 0x0000100002037836 */ /* 0x000fc80000000000 */
[----:B------:R-:W0:Y:S02]  /*edc0*/  LDSM.16.MT88.4 R4, [R6+0x9000] ;  /* 0x009000000604783b */ /* 0x000e240000004200 */
[C-C-:B0-----:R-:W-:Y:S02]  /*edd0*/  PRMT R8, R4.reuse, 0x6420, R5.reuse ;  /* 0x0000642004087816 */ /* 0x141fe40000000005 */
[----:B------:R-:W-:Y:S02]  /*ede0*/  PRMT R9, R4, 0x7531, R5 ;  /* 0x0000753104097816 */ /* 0x000fe40000000005 */
[----:B------:R-:W-:Y:S02]  /*edf0*/  LOP3.LUT R4, R2, R24, RZ, 0xfc, !PT ;  /* 0x0000001802047212 */ /* 0x000fe400078efcff */
[----:B------:R-:W-:Y:S02]  /*ee00*/  LOP3.LUT R5, R3, R22, RZ, 0xfc, !PT ;  /* 0x0000001603057212 */ /* 0x000fe400078efcff */
[C-C-:B------:R-:W-:Y:S01]  /*ee10*/  PRMT R10, R6.reuse, 0x6420, R7.reuse ;  /* 0x00006420060a7816 */ /* 0x140fe20000000007 */
[----:B------:R-:W-:Y:S01]  /*ee20*/  IMAD.IADD R12, R19, 0x1, R4 ;  /* 0x00000001130c7824 */ /* 0x000fe200078e0204 */
[----:B------:R-:W-:Y:S01]  /*ee30*/  PRMT R11, R6, 0x7531, R7 ;  /* 0x00007531060b7816 */ /* 0x000fe20000000007 */
[----:B------:R-:W-:Y:S01]  /*ee40*/  IMAD.IADD R4, R16, 0x1, R5 ;  /* 0x0000000110047824 */ /* 0x000fe200078e0205 */
[----:B------:R-:W-:-:S03]  /*ee50*/  LOP3.LUT R3, R3, R24, RZ, 0xfc, !PT ;  /* 0x0000001803037212 */ /* 0x000fc600078efcff */
[----:B------:R-:W-:Y:S02]  /*ee60*/  STSM.16.M88.4 [R12], R8 ;  /* 0x000000080c007844 */ /* 0x000fe40000000200 */
[----:B------:R-:W-:Y:S02]  /*ee70*/  IMAD.IADD R13, R19, 0x1, R3 ;  /* 0x00000001130d7824 */ /* 0x000fe400078e0203 */
[----:B------:R-:W0:Y:S01]  /*ee80*/  LDSM.16.MT88.4 R4, [R4+0x9000] ;  /* 0x009000000404783b */ /* 0x000e220000004200 */
[----:B------:R-:W-:Y:S01]  /*ee90*/  VIADD R3, R2, 0x2000 ;  /* 0x0000200002037836 */ /* 0x000fe20000000000 */
        /* <DEDUP_REMOVED lines=8> */
[C---:B------:R-:W-:Y:S01]  /*ef20*/  IMAD.IADD R3, R19.reuse, 0x1, R3 ;  /* 0x0000000113037824 */ /* 0x040fe200078e0203 */
[--C-:B------:R-:W-:Y:S01]  /*ef30*/  IADD3 R19, R19, R29, R2.reuse ;  /* 0x0000001d13137210 */ /* 0x100fe20007ffe002 */
[----:B------:R0:W1:Y:S02]  /*ef40*/  LDSM.16.MT88.4 R4, [R12+0x9000] ;  /* 0x009000000c04783b */ /* 0x0000640000004200 */
[----:B0-----:R-:W-:Y:S02]  /*ef50*/  IADD3 R12, R16, R14, R2 ;  /* 0x0000000e100c7210 */ /* 0x001fe40007ffe002 */
[----:B------:R-:W-:Y:S02]  /*ef60*/  LOP3.LUT R14, R22, 0x2800, RZ, 0xfc, !PT ;  /* 0x00002800160e7812 */ /* 0x000fe400078efcff */
[----:B-1----:R-:W-:-:S02]  /*ef70*/  PRMT R8, R4, 0x6420, R5 ;  /* 0x0000642004087816 */ /* 0x002fc40000000005 */
[----:B------:R-:W-:Y:S02]  /*ef80*/  PRMT R9, R4, 0x7531, R5 ;  /* 0x0000753104097816 */ /* 0x000fe40000000005 */
[----:B------:R-:W-:Y:S02]  /*ef90*/  LOP3.LUT R5, R2, 0x800, R22, 0xfe, !PT ;  /* 0x0000080002057812 */ /* 0x000fe400078efe16 */
[C-C-:B------:R-:W-:Y:S02]  /*efa0*/  PRMT R10, R6.reuse, 0x6420, R7.reuse ;  /* 0x00006420060a7816 */ /* 0x140fe40000000007 */
[----:B------:R-:W-:Y:S01]  /*efb0*/  PRMT R11, R6, 0x7531, R7 ;  /* 0x00007531060b7816 */ /* 0x000fe20000000007 */
[----:B------:R-:W-:-:S04]  /*efc0*/  IMAD.IADD R13, R16, 0x1, R5 ;  /* 0x00000001100d7824 */ /* 0x000fc800078e0205 */
[----:B------:R-:W-:Y:S04]  /*efd0*/  STSM.16.M88.4 [R3], R8 ;  /* 0x0000000803007844 */ /* 0x000fe80000000200 */
[----:B------:R-:W0:Y:S02]  /*efe0*/  LDSM.16.MT88.4 R4, [R13+0x9000] ;  /* 0x009000000d04783b */ /* 0x000e240000004200 */
[C-C-:B0-----:R-:W-:Y:S02]  /*eff0*/  PRMT R8, R4.reuse, 0x6420, R5.reuse ;  /* 0x0000642004087816 */ /* 0x141fe40000000005 */
[----:B------:R-:W-:Y:S02]  /*f000*/  PRMT R9, R4, 0x7531, R5 ;  /* 0x0000753104097816 */ /* 0x000fe40000000005 */
[----:B------:R-:W-:-:S02]  /*f010*/  PRMT R10, R6, 0x6420, R7 ;  /* 0x00006420060a7816 */ /* 0x000fc40000000007 */
[----:B------:R-:W-:-:S05]  /*f020*/  PRMT R11, R6, 0x7531, R7 ;  /* 0x00007531060b7816 */ /* 0x000fca0000000007 */
        /* <DEDUP_REMOVED lines=22> */
.L_x_9123:
[----:B-1----:R1:W-:Y:S01]  /*f190*/  SYNCS.ARRIVE.TRANS64.A1T0 RZ, [R0+URZ+0x19c50], RZ ;  /* 0x019c50ff00ff79a7 */ /* 0x0023e2000810003f */
[----:B------:R-:W-:Y:S02]  /*f1a0*/  @!P0 VIADD R2, R0, 0x19c80 ;  /* 0x00019c8000028836 */ /* 0x000fe40000000000 */
[----:B------:R-:W-:-:S03]  /*f1b0*/  VIADD R18, R18, 0x1 ;  /* 0x0000000112127836 */ /* 0x000fc60000000000 */
[----:B------:R-:W-:Y:S01]  /*f1c0*/  @!P0 PRMT R2, RZ, 0x654, R2 ;  /* 0x00000654ff028816 */ /* 0x000fe20000000002 */
[----:B------:R-:W-:Y:S06]  /*f1d0*/  BAR.SYNC.DEFER_BLOCKING 0x2, 0x80 ;  /* 0x0082000000007b1d */ /* 0x000fec0000010000 */
[----:B------:R2:W-:Y:S01]  /*f1e0*/  @!P0 SYNCS.ARRIVE.TRANS64.RED.A1T0 RZ, [R2+URZ], RZ ;  /* 0x000000ff02ff89a7 */ /* 0x0005e2000810043f */
[----:B------:R-:W-:-:S04]  /*f1f0*/  ISETP.NE.AND P0, PT, R18, 0x2, PT ;  /* 0x000000021200780c */ /* 0x000fc80003f05270 */
[----:B-1----:R-:W-:Y:S02]  /*f200*/  SEL R0, RZ, 0x1, P0 ;  /* 0x00000001ff007807 */ /* 0x002fe40000000000 */
[----:B------:R-:W-:Y:S02]  /*f210*/  SEL R18, R18, RZ, P0 ;  /* 0x000000ff12127207 */ /* 0x000fe40000000000 */
[----:B--2---:R-:W-:-:S07]  /*f220*/  LOP3.LUT R23, R23, R0, RZ, 0x3c, !PT ;  /* 0x0000000017177212 */ /* 0x004fce00078e3cff */
.L_x_9066:
[----:B------:R-:W-:Y:S05]  /*f230*/  BSYNC B7 ;  /* 0x0000000000077941 */ /* 0x000fea0003800000 */
.L_x_9064:
[----:B------:R-:W-:-:S13]  /*f240*/  LOP3.LUT P0, RZ, R26, 0x2, RZ, 0xc0, !PT ;  /* 0x000000021aff7812 */ /* 0x000fda000780c0ff */
[----:B------:R-:W-:Y:S05]  /*f250*/  @!P0 BRA `(.L_x_9124) ;  /* 0x0000000000308947 */ /* 0x000fea0003800000 */
[----:B------:R-:W2:Y:S08]  /*f260*/  S2UR UR5, SR_CgaCtaId ;  /* 0x00000000000579c3 */ /* 0x000eb00000008800 */
[----:B------:R-:W-:Y:S06]  /*f270*/  BAR.SYNC.DEFER_BLOCKING 0x5, 0x200 ;  /* 0x0148000000007b1d */ /* 0x000fec0000010000 */
[----:B------:R-:W-:-:S02]  /*f280*/  UMOV UR4, 0x400 ;  /* 0x0000040000047882 */ /* 0x000fc40000000000 */
[----:B--2---:R-:W-:-:S06]  /*f290*/  ULEA UR4, UR5, UR4, 0x18 ;  /* 0x0000000405047291 */ /* 0x004fcc000f8ec03f */
[----:B------:R-:W-:-:S05]  /*f2a0*/  IMAD.U32 R16, RZ, RZ, UR4 ;  /* 0x00000004ff107e24 */ /* 0x000fca000f8e00ff */
[----:B------:R-:W2:Y:S04]  /*f2b0*/  LDS.128 R4, [R16+0x19cd0] ;  /* 0x019cd00010047984 */ /* 0x000ea80000000c00 */
[----:B--2---:R2:W-:Y:S01]  /*f2c0*/  STL.64 [R1], R4 ;  /* 0x0000000401007387 */ /* 0x0045e20000100a00 */
[----:B-1----:R-:W-:-:S03]  /*f2d0*/  IMAD.MOV.U32 R0, RZ, RZ, R7 ;  /* 0x000000ffff007224 */ /* 0x002fc600078e0007 */
[----:B------:R2:W-:Y:S02]  /*f2e0*/  STL [R1+0x8], R6 ;  /* 0x0000080601007387 */ /* 0x0005e40000100800 */
[----:B------:R-:W-:Y:S01]  /*f2f0*/  R2UR UR43, R0 ;  /* 0x00000000002b72ca */ /* 0x000fe200000e0000 */
[----:B------:R-:W-:Y:S06]  /*f300*/  BAR.ARV 0x4, 0x200 ;  /* 0x0108000000007b1d */ /* 0x000fec0000002000 */
[----:B------:R-:W-:Y:S08]  /*f310*/  BRA `(.L_x_9125) ;  /* 0x0000000800d07947 */ /* 0x000ff00003800000 */
.L_x_9124:
[----:B-1----:R-:W2:Y:S01]  /*f320*/  LDL.LU R0, [R1] ;  /* 0x0000000001007983 */ /* 0x002ea20000300800 */
[----:B------:R-:W-:Y:S01]  /*f330*/  ULDC UR4, c[0x0][0xc3c] ;  /* 0x00030f0000047ab9 */ /* 0x000fe20000000800 */
[----:B------:R-:W0:Y:S02]  /*f340*/  S2R R2, SR_TID.X ;  /* 0x0000000000027919 */ /* 0x000e240000002100 */
[----:B0-----:R-:W-:-:S04]  /*f350*/  LOP3.LUT R9, R2, 0x1f, RZ, 0xc0, !PT ;  /* 0x0000001f02097812 */ /* 0x001fc800078ec0ff */
[C---:B------:R-:W-:Y:S01]  /*f360*/  ISETP.NE.AND P0, PT, R9.reuse, 0x1f, PT ;  /* 0x0000001f0900780c */ /* 0x040fe20003f05270 */
[----:B------:R-:W-:-:S05]  /*f370*/  VIADD R7, R9, UR43 ;  /* 0x0000002b09077c36 */ /* 0x000fca0008000000 */
[----:B------:R-:W-:Y:S01]  /*f380*/  ISETP.GE.OR P1, PT, R7, UR4, !P0 ;  /* 0x0000000407007c0c */ /* 0x000fe2000c726670 */
[----:B------:R-:W-:-:S12]  /*f390*/  ULDC UR4, c[0x0][0xc3c] ;  /* 0x00030f0000047ab9 */ /* 0x000fd80000000800 */
[----:B------:R-:W0:Y:S08]  /*f3a0*/  @!P1 LDC.64 R2, c[0x0][0xc80] ;  /* 0x00032000ff029b82 */ /* 0x000e300000000a00 */
[----:B------:R-:W1:Y:S01]  /*f3b0*/  @!P1 LDC.64 R4, c[0x0][0xc78] ;  /* 0x00031e00ff049b82 */ /* 0x000e620000000a00 */
[----:B0-----:R-:W-:-:S04]  /*f3c0*/  @!P1 IMAD.WIDE R2, R7, 0x4, R2 ;  /* 0x0000000407029825 */ /* 0x001fc800078e0202 */
[----:B--2---:R-:W-:Y:S02]  /*f3d0*/  IMAD.MOV.U32 R10, RZ, RZ, R0 ;  /* 0x000000ffff0a7224 */ /* 0x004fe400078e0000 */
[----:B------:R-:W-:-:S06]  /*f3e0*/  IMAD.MOV.U32 R0, RZ, RZ, RZ ;  /* 0x000000ffff007224 */ /* 0x000fcc00078e00ff */
[----:B------:R1:W2:Y:S02]  /*f3f0*/  @!P1 LDG.E R0, desc[UR52][R2.64] ;  /* 0x0000003402009981 */ /* 0x0002a4000c1e1900 */
[----:B-1----:R-:W-:-:S04]  /*f400*/  @!P1 IMAD.WIDE R2, R7, 0x4, R4 ;  /* 0x0000000407029825 */ /* 0x002fc800078e0204 */
[----:B------:R-:W-:-:S06]  /*f410*/  IMAD.MOV.U32 R7, RZ, RZ, RZ ;  /* 0x000000ffff077224 */ /* 0x000fcc00078e00ff */
[----:B------:R-:W2:Y:S01]  /*f420*/  @!P1 LDG.E R7, desc[UR52][R2.64] ;  /* 0x0000003402079981 */ /* 0x000ea2000c1e1900 */
[C---:B------:R-:W-:Y:S02]  /*f430*/  ISETP.NE.AND P1, PT, R9.reuse, RZ, PT ;  /* 0x000000ff0900720c */ /* 0x040fe40003f25270 */
        /* <DEDUP_REMOVED lines=18> */
[----:B------:R-:W-:Y:S04]  /*f560*/  SHFL.IDX PT, R4, R10, RZ, 0x1f ;  /* 0x00001fff0a047589 */ /* 0x000fe800000e0000 */
[----:B------:R-:W0:Y:S02]  /*f570*/  SHFL.UP PT, R2, R5, 0x10, RZ ;  /* 0x0600000005027989 */ /* 0x000e2400000e00ff */
[----:B0-----:R-:W-:-:S05]  /*f580*/  SEL R2, R2, RZ, P5 ;  /* 0x000000ff02027207 */ /* 0x001fca0002800000 */
[----:B------:R-:W-:Y:S02]  /*f590*/  IMAD.IADD R3, R5, 0x1, R2 ;  /* 0x0000000105037824 */ /* 0x000fe400078e0202 */
[----:B------:R-:W0:Y:S01]  /*f5a0*/  LDC R2, c[0x0][0xc38] ;  /* 0x00030e00ff027b82 */ /* 0x000e220000000800 */
[----:B------:R-:W-:Y:S02]  /*f5b0*/  IMAD.MOV.U32 R5, RZ, RZ, RZ ;  /* 0x000000ffff057224 */ /* 0x000fe400078e00ff */
[----:B------:R-:W0:Y:S02]  /*f5c0*/  SHFL.IDX PT, R9, R3, 0x1f, 0x1f ;  /* 0x03e01f0003097f89 */ /* 0x000e2400000e0000 */
[----:B0-----:R-:W-:-:S04]  /*f5d0*/  IMAD R9, R9, R2, RZ ;  /* 0x0000000209097224 */ /* 0x001fc800078e02ff */
[----:B------:R-:W-:-:S05]  /*f5e0*/  IMAD.IADD R6, R6, 0x1, R9 ;  /* 0x0000000106067824 */ /* 0x000fca00078e0209 */
[----:B------:R-:W-:-:S13]  /*f5f0*/  ISETP.GT.AND P6, PT, R6, R4, PT ;  /* 0x000000040600720c */ /* 0x000fda0003fc4270 */
[----:B------:R-:W-:Y:S05]  /*f600*/  @P6 BRA `(.L_x_9126) ;  /* 0x0000000000986947 */ /* 0x000fea0003800000 */
.L_x_9128:
        /* <DEDUP_REMOVED lines=38> */
.L_x_9126:
        /* <DEDUP_REMOVED lines=10> */
[----:B0-----:R-:W-:Y:S01]  /*f910*/  IABS R8, R0 ;  /* 0x0000000000087213 */ /* 0x001fe20000000000 */
[----:B-1----:R-:W-:Y:S06]  /*f920*/  @!P0 BRA `(.L_x_9129) ;  /* 0x00000000000c8947 */ /* 0x002fec0003800000 */
[----:B------:R-:W-:-:S06]  /*f930*/  UIADD3 UR5, UR4, -0x1, URZ ;  /* 0xffffffff04057890 */ /* 0x000fcc000fffe03f */
[----:B------:R-:W-:-:S05]  /*f940*/  IMAD.U32 R10, RZ, RZ, UR5 ;  /* 0x00000005ff0a7e24 */ /* 0x000fca000f8e00ff */
[----:B------:R0:W1:Y:S02]  /*f950*/  SHFL.IDX PT, R5, R3, R10, 0x1f ;  /* 0x00001f0a03057589 */ /* 0x00006400000e0000 */
.L_x_9129:
[----:B------:R-:W3:Y:S01]  /*f960*/  I2F.RP R9, R8 ;  /* 0x0000000800097306 */ /* 0x000ee20000209400 */
[----:B-1----:R-:W-:Y:S01]  /*f970*/  IMAD R6, R5, R2, R6 ;  /* 0x0000000205067224 */ /* 0x002fe200078e0206 */
[----:B------:R-:W-:Y:S01]  /*f980*/  UIADD3 UR43, UR4, UR43, URZ ;  /* 0x0000002b042b7290 */ /* 0x000fe2000fffe03f */
[----:B------:R-:W-:-:S03]  /*f990*/  IMAD.MOV.U32 R2, RZ, RZ, RZ ;  /* 0x000000ffff027224 */ /* 0x000fc600078e00ff */
[----:B------:R1:W-:Y:S02]  /*f9a0*/  STL [R1], R6 ;  /* 0x0000000601007387 */ /* 0x0003e40000100800 */
[----:B---3--:R-:W0:Y:S02]  /*f9b0*/  MUFU.RCP R9, R9 ;  /* 0x0000000900097308 */ /* 0x008e240000001000 */
[----:B0-----:R-:W-:-:S06]  /*f9c0*/  VIADD R3, R9, 0xffffffe ;  /* 0x0ffffffe09037836 */ /* 0x001fcc0000000000 */
[----:B------:R-:W0:Y:S02]  /*f9d0*/  F2I.FTZ.U32.TRUNC.NTZ R3, R3 ;  /* 0x0000000300037305 */ /* 0x000e24000021f000 */
[----:B0-----:R-:W-:-:S04]  /*f9e0*/  IMAD.MOV R5, RZ, RZ, -R3 ;  /* 0x000000ffff057224 */ /* 0x001fc800078e0a03 */
[----:B------:R-:W-:-:S04]  /*f9f0*/  IMAD R5, R5, R8, RZ ;  /* 0x0000000805057224 */ /* 0x000fc800078e02ff */
[----:B------:R-:W-:-:S04]  /*fa00*/  IMAD.HI.U32 R2, R3, R5, R2 ;  /* 0x0000000503027227 */ /* 0x000fc800078e0002 */
[----:B------:R-:W-:Y:S01]  /*fa10*/  IMAD.IADD R5, R4, 0x1, -R6 ;  /* 0x0000000104057824 */ /* 0x000fe200078e0a06 */
[----:B------:R-:W-:-:S04]  /*fa20*/  IABS R4, R0 ;  /* 0x0000000000047213 */ /* 0x000fc80000000000 */
[----:B------:R-:W-:Y:S01]  /*fa30*/  IABS R3, R5 ;  /* 0x0000000500037213 */ /* 0x000fe20000000000 */
[----:B------:R-:W-:-:S04]  /*fa40*/  IMAD.MOV R4, RZ, RZ, -R4 ;  /* 0x000000ffff047224 */ /* 0x000fc800078e0a04 */
[----:B-1----:R-:W-:-:S04]  /*fa50*/  IMAD.HI.U32 R6, R2, R3, RZ ;  /* 0x0000000302067227 */ /* 0x002fc800078e00ff */
[----:B------:R-:W-:Y:S01]  /*fa60*/  IMAD R3, R6, R4, R3 ;  /* 0x0000000406037224 */ /* 0x000fe200078e0203 */
[----:B--2---:R-:W-:Y:S01]  /*fa70*/  IABS R4, R7 ;  /* 0x0000000700047213 */ /* 0x004fe20000000000 */
[----:B------:R-:W-:-:S03]  /*fa80*/  IMAD.MOV.U32 R2, RZ, RZ, RZ ;  /* 0x000000ffff027224 */ /* 0x000fc600078e00ff */
[----:B------:R-:W-:-:S13]  /*fa90*/  ISETP.GT.U32.AND P1, PT, R8, R3, PT ;  /* 0x000000030800720c */ /* 0x000fda0003f24070 */
[----:B------:R-:W-:Y:S02]  /*faa0*/  @!P1 IMAD.IADD R3, R3, 0x1, -R8 ;  /* 0x0000000103039824 */ /* 0x000fe400078e0a08 */
[----:B------:R-:W-:Y:S01]  /*fab0*/  @!P1 VIADD R6, R6, 0x1 ;  /* 0x0000000106069836 */ /* 0x000fe20000000000 */
[----:B------:R-:W-:Y:S02]  /*fac0*/  ISETP.NE.AND P1, PT, R0, RZ, PT ;  /* 0x000000ff0000720c */ /* 0x000fe40003f25270 */
[----:B------:R-:W-:Y:S02]  /*fad0*/  ISETP.GE.U32.AND P0, PT, R3, R8, PT ;  /* 0x000000080300720c */ /* 0x000fe40003f06070 */
[----:B------:R-:W0:Y:S11]  /*fae0*/  I2F.RP R8, R4 ;  /* 0x0000000400087306 */ /* 0x000e360000209400 */
[----:B------:R-:W-:Y:S01]  /*faf0*/  @P0 VIADD R6, R6, 0x1 ;  /* 0x0000000106060836 */ /* 0x000fe20000000000 */
[----:B0-----:R-:W0:Y:S02]  /*fb00*/  MUFU.RCP R8, R8 ;  /* 0x0000000800087308 */ /* 0x001e240000001000 */
[----:B0-----:R-:W-:Y:S01]  /*fb10*/  VIADD R9, R8, 0xffffffe ;  /* 0x0ffffffe08097836 */ /* 0x001fe20000000000 */
[----:B------:R-:W-:-:S05]  /*fb20*/  IABS R8, R7 ;  /* 0x0000000700087213 */ /* 0x000fca0000000000 */
[----:B------:R-:W0:Y:S01]  /*fb30*/  F2I.FTZ.U32.TRUNC.NTZ R3, R9 ;  /* 0x0000000900037305 */ /* 0x000e22000021f000 */
[----:B------:R-:W-:Y:S02]  /*fb40*/  IMAD.MOV R8, RZ, RZ, -R8 ;  /* 0x000000ffff087224 */ /* 0x000fe400078e0a08 */
[----:B0-----:R-:W-:-:S04]  /*fb50*/  IMAD.MOV R11, RZ, RZ, -R3 ;  /* 0x000000ffff0b7224 */ /* 0x001fc800078e0a03 */
[----:B------:R-:W-:-:S04]  /*fb60*/  IMAD R11, R11, R4, RZ ;  /* 0x000000040b0b7224 */ /* 0x000fc800078e02ff */
[----:B------:R-:W-:Y:S01]  /*fb70*/  IMAD.HI.U32 R2, R3, R11, R2 ;  /* 0x0000000b03027227 */ /* 0x000fe200078e0002 */
[----:B------:R-:W-:-:S04]  /*fb80*/  LOP3.LUT R3, R5, R0, RZ, 0x3c, !PT ;  /* 0x0000000005037212 */ /* 0x000fc800078e3cff */
[----:B------:R-:W-:-:S13]  /*fb90*/  ISETP.GE.AND P2, PT, R3, RZ, PT ;  /* 0x000000ff0300720c */ /* 0x000fda0003f46270 */
        /* <DEDUP_REMOVED lines=16> */
[----:B------:R-:W-:-:S04]  /*fca0*/  IMAD.MOV R3, RZ, RZ, -R2 ;  /* 0x000000ffff037224 */ /* 0x000fc800078e0a02 */
[C---:B------:R-:W-:Y:S02]  /*fcb0*/  IMAD R6, R7.reuse, R3, R6 ;  /* 0x0000000307067224 */ /* 0x040fe400078e0206 */
[----:B------:R-:W-:Y:S02]  /*fcc0*/  IMAD R7, R7, 0x1000000, R2 ;  /* 0x0100000007077824 */ /* 0x000fe400078e0202 */
[----:B------:R-:W-:Y:S02]  /*fcd0*/  IMAD.IADD R2, R5, 0x1, -R0 ;  /* 0x0000000105027824 */ /* 0x000fe400078e0a00 */
[----:B------:R-:W-:-:S05]  /*fce0*/  IMAD R0, R6, 0x10000, R7 ;  /* 0x0001000006007824 */ /* 0x000fca00078e0207 */
[----:B------:R1:W-:Y:S04]  /*fcf0*/  STL [R1+0x8], R0 ;  /* 0x0000080001007387 */ /* 0x0003e80000100800 */
[----:B------:R1:W-:Y:S01]  /*fd00*/  STL [R1+0x4], R2 ;  /* 0x0000040201007387 */ /* 0x0003e20000100800 */
[----:B------:R-:W-:Y:S05]  /*fd10*/  BRA `(.L_x_9130) ;  /* 0x0000000000107947 */ /* 0x000fea0003800000 */
.L_x_9127:
[----:B------:R0:W-:Y:S01]  /*fd20*/  STL [R1], R4 ;  /* 0x0000000401007387 */ /* 0x0001e20000100800 */
[----:B------:R-:W-:-:S03]  /*fd30*/  ULDC UR43, c[0x0][0xc3c] ;  /* 0x00030f00002b7ab9 */ /* 0x000fc60000000800 */
[----:B------:R0:W-:Y:S04]  /*fd40*/  STL [R1+0x4], RZ ;  /* 0x000004ff01007387 */ /* 0x0001e80000100800 */
[----:B------:R0:W-:Y:S02]  /*fd50*/  STL [R1+0x8], RZ ;  /* 0x000008ff01007387 */ /* 0x0001e40000100800 */
.L_x_9130:
[----:B------:R-:W2:Y:S04]  /*fd60*/  LDL R3, [R1+0x4] ;  /* 0x0000040001037983 */ /* 0x000ea80000100800 */
[----:B-1----:R-:W3:Y:S04]  /*fd70*/  LDL R2, [R1+0x8] ;  /* 0x0000080001027983 */ /* 0x002ee80000100800 */
[----:B0-----:R-:W4:Y:S01]  /*fd80*/  LDL R4, [R1] ;  /* 0x0000000001047983 */ /* 0x001f220000100800 */
        /* <DEDUP_REMOVED lines=13> */
.L_x_9125:
[----:B------:R-:W-:Y:S02]  /*fe60*/  ULDC UR4, c[0x0][0xc3c] ;  /* 0x00030f0000047ab9 */ /* 0x000fe40000000800 */
[----:B------:R-:W-:-:S06]  /*fe70*/  UISETP.GE.AND UP0, UPT, UR43, UR4, UPT ;  /* 0x000000042b00728c */ /* 0x000fcc000bf06270 */
[----:B------:R-:W-:-:S13]  /*fe80*/  PLOP3.LUT P0, PT, PT, PT, UP0, 0x80, 0x0 ;  /* 0x000000000000781c */ /* 0x000fda0003f0f008 */
[----:B------:R-:W-:Y:S05]  /*fe90*/  @!P0 BRA `(.L_x_9131) ;  /* 0xffffffb800608947 */ /* 0x000fea000383ffff */
.L_x_9059:
[----:B------:R-:W3:Y:S01]  /*fea0*/  LDL.LU R0, [R1+0x14] ;  /* 0x0000140001007983 */ /* 0x000ee20000300800 */
[----:B------:R-:W-:Y:S01]  /*feb0*/  BSSY B0, `(.L_x_9132) ;  /* 0x000000b000007945 */ /* 0x000fe20003800000 */
[----:B012---:R-:W0:Y:S01]  /*fec0*/  S2R R5, SR_CgaCtaId ;  /* 0x0000000000057919 */ /* 0x007e220000008800 */
[----:B---3--:R-:W-:-:S05]  /*fed0*/  VIADD R0, R0, 0x1 ;  /* 0x0000000100007836 */ /* 0x008fca0000000000 */
[----:B------:R-:W-:-:S04]  /*fee0*/  LEA.HI R2, R0, R0, RZ, 0x1 ;  /* 0x0000000000027211 */ /* 0x000fc800078f08ff */
[----:B------:R-:W-:Y:S02]  /*fef0*/  LOP3.LUT R3, R2, 0xfffffffe, RZ, 0xc0, !PT ;  /* 0xfffffffe02037812 */ /* 0x000fe400078ec0ff */
[----:B------:R-:W-:-:S03]  /*ff00*/  MOV R2, 0x400 ;  /* 0x0000040000027802 */ /* 0x000fc60000000f00 */
[----:B------:R-:W-:Y:S01]  /*ff10*/  IMAD.IADD R0, R0, 0x1, -R3 ;  /* 0x0000000100007824 */ /* 0x000fe200078e0a03 */
[----:B0-----:R-:W-:-:S04]  /*ff20*/  LEA R7, R5, R2, 0x18 ;  /* 0x0000000205077211 */ /* 0x001fc800078ec0ff */
[----:B------:R-:W-:-:S04]  /*ff30*/  SHF.L.U32 R0, R0, 0x1f, RZ ;  /* 0x0000001f00007819 */ /* 0x000fc800000006ff */
[----:B------:R-:W0:Y:S02]  /*ff40*/  SYNCS.PHASECHK.TRANS64.TRYWAIT P0, [R7+URZ+0x19c20], R0 ;  /* 0x019c2000070075a7 */ /* 0x000e24000800017f */
[----:B0-----:R-:W-:Y:S05]  /*ff50*/  @!P0 BRA `(.L_x_9133) ;  /* 0x0000000c00308947 */ /* 0x001fea0003800000 */
.L_x_9170:
[----:B------:R-:W-:Y:S05]  /*ff60*/  BSYNC B0 ;  /* 0x0000000000007941 */ /* 0x000fea0003800000 */
.L_x_9132:
[----:B------:R-:W-:-:S03]  /*ff70*/  UMOV UR4, 0xffffffff ;  /* 0xffffffff00047882 */ /* 0x000fc60000000000 */
[----:B------:R-:W-:Y:S05]  /*ff80*/  BRA.DIV UR4, `(.L_x_9134) ;  /* 0x0000000e04387947 */ /* 0x000fea000b800000 */
[----:B0-----:R-:W0:Y:S02]  /*ff90*/  S2R R0, SR_TID.X ;  /* 0x0000000000007919 */ /* 0x001e240000002100 */
[----:B0-----:R-:W-:-:S04]  /*ffa0*/  SHF.R.U32.HI R0, RZ, 0x5, R0 ;  /* 0x00000005ff007819 */ /* 0x001fc80000011600 */
[----:B------:R-:W-:-:S05]  /*ffb0*/  LOP3.LUT R0, R0, 0x3, RZ, 0xc0, !PT ;  /* 0x0000000300007812 */ /* 0x000fca00078ec0ff */
[----:B------:R0:W1:Y:S02]  /*ffc0*/  SHFL.IDX PT, R14, R0, RZ, 0x1f ;  /* 0x00001fff000e7589 */ /* 0x00006400000e0000 */
.L_x_9173:
[----:B-1----:R-:W-:Y:S01]  /*ffd0*/  ISETP.NE.AND P0, PT, R14, RZ, PT ;  /* 0x000000ff0e00720c */ /* 0x002fe20003f05270 */
[----:B------:R-:W-:-:S12]  /*ffe0*/  BSSY B0, `(.L_x_9135) ;  /* 0x000002b000007945 */ /* 0x000fd80003800000 */
[----:B------:R-:W-:Y:S05]  /*fff0*/  @P0 BRA `(.L_x_9136) ;  /* 0x0000000000a40947 */ /* 0x000fea0003800000 */
[----:B------:R-:W-:-:S03]  /*10000*/  UMOV UR4, 0xffffffff ;  /* 0xffffffff00047882 */ /* 0x000fc60000000000 */
[----:B------:R-:W-:Y:S05]  /*10010*/  BRA.DIV UR4, `(.L_x_9137) ;  /* 0x0000000e04487947 */ /* 0x000fea000b800000 */
[----:B------:R-:W-:-:S13]  /*10020*/  ELECT P6, URZ, PT ;  /* 0x00000000003f782f */ /* 0x000fda00038c0000 */
.L_x_9176:
[----:B------:R-:W-:Y:S05]  /*10030*/  @!P6 BRA `(.L_x_9136) ;  /* 0x000000000094e947 */ /* 0x000fea0003800000 */
[----:B------:R-:W-:-:S06]  /*10040*/  ULOP3.LUT UR4, UR40, 0x2, URZ, 0xfc, !UPT ;  /* 0x0000000228047892 */ /* 0x000fcc000f8efc3f */
[----:B0-----:R-:W-:-:S05]  /*10050*/  IMAD.U32 R0, RZ, RZ, UR4 ;  /* 0x00000004ff007e24 */ /* 0x001fca000f8e00ff */
[----:B------:R-:W-:-:S13]  /*10060*/  ISETP.NE.AND P0, PT, R0, 0x3, PT ;  /* 0x000000030000780c */ /* 0x000fda0003f05270 */
[----:B------:R-:W-:Y:S05]  /*10070*/  @!P0 BRA `(.L_x_9138) ;  /* 0x0000000000048947 */ /* 0x000fea0003800000 */
[----:B------:R-:W-:Y:S01]  /*10080*/  BPT.TRAP 0x1 ;  /* 0x000000040000795c */ /* 0x000fe20000300000 */
.L_x_9138:
        /* <DEDUP_REMOVED lines=12> */
.L_x_9177:
[----:B------:R-:W1:Y:S02]  /*10150*/  SYNCS.PHASECHK.TRANS64.TRYWAIT P1, [R3+URZ], R0 ;  /* 0x00000000030075a7 */ /* 0x000e64000802017f */
[----:B-1----:R-:W-:Y:S05]  /*10160*/  @!P1 BRA `(.L_x_9140) ;  /* 0x0000000c00289947 */ /* 0x002fea0003800000 */
.L_x_9178:
[----:B------:R-:W-:Y:S05]  /*10170*/  @!P0 BRA `(.L_x_9141) ;  /* 0x0000000000048947 */ /* 0x000fea0003800000 */
[----:B------:R-:W-:Y:S01]  /*10180*/  BPT.TRAP 0x1 ;  /* 0x000000040000795c */ /* 0x000fe20000300000 */
.L_x_9141:
[----:B-1----:R-:W-:-:S04]  /*10190*/  IMAD R3, R18, 0x8, R7 ;  /* 0x0000000812037824 */ /* 0x002fc800078e0207 */
[----:B------:R-:W1:Y:S02]  /*101a0*/  SYNCS.PHASECHK.TRANS64.TRYWAIT P1, [R3+URZ+0x19c60], R4 ;  /* 0x019c6004030075a7 */ /* 0x000e64000802017f */
[----:B-1----:R-:W-:Y:S05]  /*101b0*/  @!P1 BRA `(.L_x_9142) ;  /* 0x0000000c00289947 */ /* 0x002fea0003800000 */
.L_x_9179:
[----:B------:R-:W-:Y:S05]  /*101c0*/  @!P0 BRA `(.L_x_9143) ;  /* 0x0000000000048947 */ /* 0x000fea0003800000 */
[----:B------:R-:W-:Y:S01]  /*101d0*/  BPT.TRAP 0x1 ;  /* 0x000000040000795c */ /* 0x000fe20000300000 */
.L_x_9143:
[----:B0-----:R-:W-:-:S04]  /*101e0*/  IMAD R5, R6, 0x8, R7 ;  /* 0x0000000806057824 */ /* 0x001fc800078e0207 */
[----:B------:R-:W0:Y:S02]  /*101f0*/  SYNCS.PHASECHK.TRANS64.TRYWAIT P1, [R5+URZ+0x19c60], R0 ;  /* 0x019c6000050075a7 */ /* 0x000e24000802017f */
[----:B0-----:R-:W-:Y:S05]  /*10200*/  @!P1 BRA `(.L_x_9144) ;  /* 0x0000000c00289947 */ /* 0x001fea0003800000 */
.L_x_9180:
[----:B------:R-:W-:Y:S05]  /*10210*/  @!P0 BRA `(.L_x_9145) ;  /* 0x0000000000048947 */ /* 0x000fea0003800000 */
[----:B------:R-:W-:Y:S01]  /*10220*/  BPT.TRAP 0x1 ;  /* 0x000000040000795c */ /* 0x000fe20000300000 */
.L_x_9145:
[----:B------:R-:W2:Y:S02]  /*10230*/  SYNCS.PHASECHK.TRANS64.TRYWAIT P0, [R3+URZ+0x19c80], R4 ;  /* 0x019c8004030075a7 */ /* 0x000ea4000800017f */
[----:B--2---:R-:W-:Y:S05]  /*10240*/  @!P0 BRA `(.L_x_9146) ;  /* 0x0000000c002c8947 */ /* 0x004fea0003800000 */
.L_x_9147:
[----:B---3--:R3:W4:Y:S02]  /*10250*/  SYNCS.PHASECHK.TRANS64.TRYWAIT P0, [R5+URZ+0x19c80], R0 ;  /* 0x019c8000050075a7 */ /* 0x008724000800017f */
[----:B----4-:R-:W-:Y:S05]  /*10260*/  @!P0 NANOSLEEP.SYNCS 0x989680 ;  /* 0x009896800000895d */ /* 0x010fea0003900000 */
[----:B------:R-:W4:Y:S02]  /*10270*/  @!P0 SYNCS.PHASECHK.TRANS64 P0, [R5+URZ+0x19c80], R0 ;  /* 0x019c8000050085a7 */ /* 0x000f24000800007f */
[----:B----4-:R-:W-:Y:S05]  /*10280*/  @!P0 BRA `(.L_x_9147) ;  /* 0xfffffffc00f08947 */ /* 0x010fea000383ffff */
.L_x_9136:
[----:B------:R-:W-:Y:S05]  /*10290*/  BSYNC B0 ;  /* 0x0000000000007941 */ /* 0x000fea0003800000 */
.L_x_9135:
[----:B------:R-:W-:Y:S05]  /*102a0*/  EXIT ;  /* 0x000000000000794d */ /* 0x000fea0003800000 */
.L_x_9016:
[----:B0-----:R0:W1:Y:S02]  /*102b0*/  SYNCS.PHASECHK.TRANS64.TRYWAIT P1, [R2+URZ+0x19c00], R11 ;  /* 0x019c000b020075a7 */ /* 0x001064000802017f */
[----:B-1----:R-:W-:Y:S05]  /*102c0*/  @!P1 NANOSLEEP.SYNCS 0x989680 ;  /* 0x009896800000995d */ /* 0x002fea0003900000 */
[----:B------:R-:W1:Y:S02]  /*102d0*/  @!P1 SYNCS.PHASECHK.TRANS64 P1, [R2+URZ+0x19c00], R11 ;  /* 0x019c000b020095a7 */ /* 0x000e64000802007f */
[----:B-1----:R-:W-:Y:S05]  /*102e0*/  @!P1 BRA `(.L_x_9016) ;  /* 0xfffffffc00f09947 */ /* 0x002fea000383ffff */
[----:B------:R-:W-:Y:S05]  /*102f0*/  BRA `(.L_x_9148) ;  /* 0xffffff1800a87947 */ /* 0x000fea000383ffff */
.L_x_9020:
[----:B--2---:R2:W3:Y:S02]  /*10300*/  SYNCS.PHASECHK.TRANS64.TRYWAIT P1, [R4+URZ+0x19c30], R5 ;  /* 0x019c3005040075a7 */ /* 0x0044e4000802017f */
[----:B---3--:R-:W-:Y:S05]  /*10310*/  @!P1 NANOSLEEP.SYNCS 0x989680 ;  /* 0x009896800000995d */ /* 0x008fea0003900000 */
[----:B------:R-:W3:Y:S02]  /*10320*/  @!P1 SYNCS.PHASECHK.TRANS64 P1, [R4+URZ+0x19c30], R5 ;  /* 0x019c3005040095a7 */ /* 0x000ee4000802007f */
[----:B---3--:R-:W-:Y:S05]  /*10330*/  @!P1 BRA `(.L_x_9020) ;  /* 0xfffffffc00f09947 */ /* 0x008fea000383ffff */
[----:B------:R-:W-:Y:S05]  /*10340*/  BRA `(.L_x_9019) ;  /* 0xffffff1800d07947 */ /* 0x000fea000383ffff */
.L_x_9025:
[----:B-1----:R1:W2:Y:S02]  /*10350*/  SYNCS.PHASECHK.TRANS64.TRYWAIT P1, [R8+URZ+0x19c30], R9 ;  /* 0x019c3009080075a7 */ /* 0x0022a4000802017f */
[----:B--2---:R-:W-:Y:S05]  /*10360*/  @!P1 NANOSLEEP.SYNCS 0x989680 ;  /* 0x009896800000995d */ /* 0x004fea0003900000 */
[----:B------:R-:W2:Y:S02]  /*10370*/  @!P1 SYNCS.PHASECHK.TRANS64 P1, [R8+URZ+0x19c30], R9 ;  /* 0x019c3009080095a7 */ /* 0x000ea4000802007f */
[----:B--2---:R-:W-:Y:S05]  /*10380*/  @!P1 BRA `(.L_x_9025) ;  /* 0xfffffffc00f09947 */ /* 0x004fea000383ffff */
[----:B------:R-:W-:Y:S05]  /*10390*/  BRA `(.L_x_9024) ;  /* 0xffffff44001c7947 */ /* 0x000fea000383ffff */
.L_x_9029:
[----:B-1----:R-:W-:-:S04]  /*103a0*/  IMAD.U32 R10, RZ, RZ, UR11 ;  /* 0x0000000bff0a7e24 */ /* 0x002fc8000f8e00ff */
[----:B------:R1:W2:Y:S03]  /*103b0*/  SYNCS.PHASECHK.TRANS64.TRYWAIT P1, [R10+URZ+0x19c50], R9 ;  /* 0x019c50090a0075a7 */ /* 0x0002a6000802017f */
[----:B--2---:R-:W-:Y:S05]  /*103c0*/  @!P1 NANOSLEEP.SYNCS 0x989680 ;  /* 0x009896800000995d */ /* 0x004fea0003900000 */
[----:B------:R-:W2:Y:S02]  /*103d0*/  @!P1 SYNCS.PHASECHK.TRANS64 P1, [R10+URZ+0x19c50], R9 ;  /* 0x019c50090a0095a7 */ /* 0x000ea4000802007f */
[----:B--2---:R-:W-:Y:S05]  /*103e0*/  @!P1 BRA `(.L_x_9029) ;  /* 0xfffffffc00ec9947 */ /* 0x004fea000383ffff */
[----:B------:R-:W-:Y:S05]  /*103f0*/  BRA `(.L_x_9028) ;  /* 0xffffff4400707947 */ /* 0x000fea000383ffff */
.L_x_9035:
[----:B-1----:R1:W2:Y:S02]  /*10400*/  SYNCS.PHASECHK.TRANS64.TRYWAIT P1, [R12+URZ+0x19c50], R7 ;  /* 0x019c50070c0075a7 */ /* 0x0022a4000802017f */
[----:B--2---:R-:W-:Y:S05]  /*10410*/  @!P1 NANOSLEEP.SYNCS 0x989680 ;  /* 0x009896800000995d */ /* 0x004fea0003900000 */
[----:B------:R-:W2:Y:S02]  /*10420*/  @!P1 SYNCS.PHASECHK.TRANS64 P1, [R12+URZ+0x19c50], R7 ;  /* 0x019c50070c0095a7 */ /* 0x000ea4000802007f */
[----:B--2---:R-:W-:Y:S05]  /*10430*/  @!P1 BRA `(.L_x_9035) ;  /* 0xfffffffc00f09947 */ /* 0x004fea000383ffff */
[----:B------:R-:W-:Y:S05]  /*10440*/  BRA `(.L_x_9034) ;  /* 0xffffff6400cc7947 */ /* 0x000fea000383ffff */
.L_x_9075:
[----:B------:R-:W-:Y:S02]  /*10450*/  IMAD.MOV.U32 R13, RZ, RZ, R20 ;  /* 0x000000ffff0d7224 */ /* 0x000fe400078e0014 */
[----:B------:R-:W-:Y:S02]  /*10460*/  IMAD.MOV.U32 R12, RZ, RZ, RZ ;  /* 0x000000ffff0c7224 */ /* 0x000fe400078e00ff */
[----:B------:R-:W-:Y:S02]  /*10470*/  IMAD.MOV.U32 R11, RZ, RZ, 0x1f ;  /* 0x0000001fff0b7424 */ /* 0x000fe400078e00ff */
[----:B------:R-:W-:-:S07]  /*10480*/  IMAD.MOV.U32 R15, RZ, RZ, -0x1 ;  /* 0xffffffffff0f7424 */ /* 0x000fce00078e00ff */
[----:B------:R-:W-:Y:S05]  /*10490*/  WARPSYNC.COLLECTIVE R15, `(.L_x_9149) ;  /* 0x000000000f087348 */ /* 0x000fea0003c00000 */
[----:B------:R0:W1:Y:S02]  /*104a0*/  SHFL.IDX P6, R14, R13, R12, R11 ;  /* 0x0000000c0d0e7389 */ /* 0x00006400000c000b */
[----:B01----:R-:W-:Y:S01]  /*104b0*/  ENDCOLLECTIVE ;  /* 0x000000000000791b */ /* 0x003fe20003800000 */
.L_x_9149:
[----:B------:R-:W-:Y:S05]  /*104c0*/  BRA `(.L_x_9150) ;  /* 0xffffffc000d47947 */ /* 0x000fea000383ffff */
.L_x_9077:
[----:B------:R-:W-:Y:S01]  /*104d0*/  BSSY B0, `(.L_x_9151) ;  /* 0x0000006000007945 */ /* 0x000fe20003800000 */
[----:B------:R-:W-:-:S07]  /*104e0*/  IMAD.MOV.U32 R15, RZ, RZ, -0x1 ;  /* 0xffffffffff0f7424 */ /* 0x000fce00078e00ff */
[----:B0-----:R-:W-:Y:S05]  /*104f0*/  WARPSYNC.COLLECTIVE R15, `(.L_x_9152) ;  /* 0x000000000f0c7348 */ /* 0x001fea0003c00000 */
[----:B------:R-:W-:Y:S02]  /*10500*/  ELECT P6, UR62, PT ;  /* 0x00000000003e782f */ /* 0x000fe400038c0000 */
[----:B------:R-:W-:Y:S01]  /*10510*/  MOV R14, UR62 ;  /* 0x0000003e000e7c02 */ /* 0x000fe20008000f00 */
[----:B0-----:R-:W-:Y:S10]  /*10520*/  ENDCOLLECTIVE ;  /* 0x000000000000791b */ /* 0x001ff40003800000 */
.L_x_9152:
[----:B------:R-:W-:Y:S05]  /*10530*/  BSYNC B0 ;  /* 0x0000000000007941 */ /* 0x000fea0003800000 */
.L_x_9151:
[----:B------:R-:W-:Y:S05]  /*10540*/  BRA `(.L_x_9153) ;  /* 0xffffffc000dc7947 */ /* 0x000fea000383ffff */
.L_x_9079:
[----:B-1----:R1:W2:Y:S02]  /*10550*/  SYNCS.PHASECHK.TRANS64.TRYWAIT P0, [R4+URZ+0x19c80], R3 ;  /* 0x019c8003040075a7 */ /* 0x0022a4000800017f */
[----:B--2---:R-:W-:Y:S05]  /*10560*/  @!P0 NANOSLEEP.SYNCS 0x989680 ;  /* 0x009896800000895d */ /* 0x004fea0003900000 */
[----:B------:R-:W2:Y:S02]  /*10570*/  @!P0 SYNCS.PHASECHK.TRANS64 P0, [R4+URZ+0x19c80], R3 ;  /* 0x019c8003040085a7 */ /* 0x000ea4000800007f */
[----:B--2---:R-:W-:Y:S05]  /*10580*/  @!P0 BRA `(.L_x_9079) ;  /* 0xfffffffc00f08947 */ /* 0x004fea000383ffff */
[----:B------:R-:W-:Y:S05]  /*10590*/  BRA `(.L_x_9154) ;  /* 0xffffffc400387947 */ /* 0x000fea000383ffff */
.L_x_9081:
[----:B--2---:R2:W3:Y:S02]  /*105a0*/  SYNCS.PHASECHK.TRANS64.TRYWAIT P0, [R4+URZ+0x19c40], R3 ;  /* 0x019c4003040075a7 */ /* 0x0044e4000800017f */
[----:B---3--:R-:W-:Y:S05]  /*105b0*/  @!P0 NANOSLEEP.SYNCS 0x989680 ;  /* 0x009896800000895d */ /* 0x008fea0003900000 */
[----:B------:R-:W3:Y:S02]  /*105c0*/  @!P0 SYNCS.PHASECHK.TRANS64 P0, [R4+URZ+0x19c40], R3 ;  /* 0x019c4003040085a7 */ /* 0x000ee4000800007f */
[----:B---3--:R-:W-:Y:S05]  /*105d0*/  @!P0 BRA `(.L_x_9081) ;  /* 0xfffffffc00f08947 */ /* 0x008fea000383ffff */
[----:B------:R-:W-:Y:S05]  /*105e0*/  BRA `(.L_x_9155) ;  /* 0xffffffc400bc7947 */ /* 0x000fea000383ffff */
.L_x_9085:
[----:B------:R-:W2:Y:S01]  /*105f0*/  LDL.LU R11, [R1+0xc] ;  /* 0x00000c00010b7983 */ /* 0x000ea20000300800 */
[----:B------:R-:W-:Y:S01]  /*10600*/  IMAD.MOV.U32 R13, RZ, RZ, R0 ;  /* 0x000000ffff0d7224 */ /* 0x000fe200078e0000 */
[----:B------:R-:W-:Y:S01]  /*10610*/  LOP3.LUT R5, R5, 0x7f, RZ, 0xc0, !PT ;  /* 0x0000007f05057812 */ /* 0x000fe200078ec0ff */
[----:B------:R-:W-:Y:S02]  /*10620*/  IMAD.MOV.U32 R12, RZ, RZ, RZ ;  /* 0x000000ffff0c7224 */ /* 0x000fe400078e00ff */
[----:B------:R-:W-:Y:S01]  /*10630*/  IMAD.MOV.U32 R15, RZ, RZ, -0x1 ;  /* 0xffffffffff0f7424 */ /* 0x000fe200078e00ff */
[----:B------:R-:W-:-:S05]  /*10640*/  SHF.R.U32.HI R5, RZ, 0x1, R5 ;  /* 0x00000001ff057819 */ /* 0x000fca0000011605 */
[----:B------:R-:W-:Y:S02]  /*10650*/  IMAD R5, R21, 0xc0, R5 ;  /* 0x000000c015057824 */ /* 0x000fe400078e0205 */
[----:B--2---:R-:W-:Y:S02]  /*10660*/  IMAD R4, R11, R9, RZ ;  /* 0x000000090b047224 */ /* 0x004fe400078e02ff */
[----:B------:R-:W-:-:S03]  /*10670*/  IMAD.MOV.U32 R11, RZ, RZ, 0x1e1f ;  /* 0x00001e1fff0b7424 */ /* 0x000fc600078e00ff */
[----:B------:R-:W-:-:S13]  /*10680*/  ISETP.GE.AND P4, PT, R5, R4, PT ;  /* 0x000000040500720c */ /* 0x000fda0003f86270 */
[----:B-----5:R-:W-:Y:S05]  /*10690*/  WARPSYNC.COLLECTIVE R15, `(.L_x_9156) ;  /* 0x000000000f087348 */ /* 0x020fea0003c00000 */
[----:B------:R0:W1:Y:S02]  /*106a0*/  SHFL.IDX P6, R14, R13, R12, R11 ;  /* 0x0000000c0d0e7389 */ /* 0x00006400000c000b */
[----:B01---5:R-:W-:Y:S01]  /*106b0*/  ENDCOLLECTIVE ;  /* 0x000000000000791b */ /* 0x023fe20003800000 */
.L_x_9156:
[----:B------:R-:W-:Y:S02]  /*106c0*/  IMAD.MOV.U32 R13, RZ, RZ, R6 ;  /* 0x000000ffff0d7224 */ /* 0x000fe400078e0006 */
[----:B------:R-:W-:-:S07]  /*106d0*/  IMAD.MOV.U32 R2, RZ, RZ, R14 ;  /* 0x000000ffff027224 */ /* 0x000fce00078e000e */
[----:B------:R-:W-:Y:S05]  /*106e0*/  WARPSYNC.COLLECTIVE R15, `(.L_x_9157) ;  /* 0x000000000f087348 */ /* 0x000fea0003c00000 */
[----:B------:R0:W1:Y:S02]  /*106f0*/  SHFL.IDX P6, R14, R13, R12, R11 ;  /* 0x0000000c0d0e7389 */ /* 0x00006400000c000b */
[----:B01----:R-:W-:Y:S01]  /*10700*/  ENDCOLLECTIVE ;  /* 0x000000000000791b */ /* 0x003fe20003800000 */
.L_x_9157:
[----:B------:R-:W-:Y:S02]  /*10710*/  IMAD.MOV.U32 R13, RZ, RZ, R0 ;  /* 0x000000ffff0d7224 */ /* 0x000fe400078e0000 */
[----:B------:R-:W-:Y:S02]  /*10720*/  IMAD.MOV.U32 R12, RZ, RZ, 0x1 ;  /* 0x00000001ff0c7424 */ /* 0x000fe400078e00ff */
[----:B------:R-:W-:-:S07]  /*10730*/  IMAD.MOV.U32 R3, RZ, RZ, R14 ;  /* 0x000000ffff037224 */ /* 0x000fce00078e000e */
[----:B------:R-:W-:Y:S05]  /*10740*/  WARPSYNC.COLLECTIVE R15, `(.L_x_9158) ;  /* 0x000000000f087348 */ /* 0x000fea0003c00000 */
[----:B------:R0:W1:Y:S02]  /*10750*/  SHFL.IDX P6, R14, R13, R12, R11 ;  /* 0x0000000c0d0e7389 */ /* 0x00006400000c000b */
[----:B01----:R-:W-:Y:S01]  /*10760*/  ENDCOLLECTIVE ;  /* 0x000000000000791b */ /* 0x003fe20003800000 */
.L_x_9158:
        /* <DEDUP_REMOVED lines=10> */
.L_x_9159:
[----:B------:R-:W-:Y:S01]  /*10810*/  @!PT LDS RZ, [RZ] ;  /* 0x00000000fffff984 */ /* 0x000fe20000000800 */
[----:B------:R-:W-:Y:S01]  /*10820*/  @!PT LDS RZ, [RZ] ;  /* 0x00000000fffff984 */ /* 0x000fe20000000800 */
[----:B------:R-:W-:Y:S01]  /*10830*/  @!PT LDS RZ, [RZ] ;  /* 0x00000000fffff984 */ /* 0x000fe20000000800 */
[----:B------:R0:W-:Y:S04]  /*10840*/  @!P4 LDGSTS.E.BYPASS.LTC128B.128 [R10+0xf000], desc[UR52][R2.64], !P2 ;  /* 0x0f000000020acfae */ /* 0x0001e8000d101d74 */
[----:B------:R0:W-:Y:S04]  /*10850*/  @!P4 LDGSTS.E.BYPASS.LTC128B.128 [R10+0x10800], desc[UR52][R2.64+0x20], !P1 ;  /* 0x10800020020acfae */ /* 0x0001e8000c901d74 */
[----:B------:R0:W-:Y:S01]  /*10860*/  @!P4 LDGSTS.E.BYPASS.LTC128B.128 [R10+0x12000], desc[UR52][R2.64+0x40], !P0 ;  /* 0x12000040020acfae */ /* 0x0001e2000c101d74 */
[----:B------:R-:W-:Y:S02]  /*10870*/  IMAD.MOV.U32 R13, RZ, RZ, R7 ;  /* 0x000000ffff0d7224 */ /* 0x000fe400078e0007 */
[----:B------:R-:W-:-:S02]  /*10880*/  IMAD.MOV.U32 R12, RZ, RZ, RZ ;  /* 0x000000ffff0c7224 */ /* 0x000fc400078e00ff */
[----:B------:R-:W-:-:S07]  /*10890*/  IMAD.MOV.U32 R6, RZ, RZ, R14 ;  /* 0x000000ffff067224 */ /* 0x000fce00078e000e */
[----:B0-----:R-:W-:Y:S05]  /*108a0*/  WARPSYNC.COLLECTIVE R15, `(.L_x_9160) ;  /* 0x000000000f087348 */ /* 0x001fea0003c00000 */
[----:B------:R1:W2:Y:S02]  /*108b0*/  SHFL.IDX P6, R14, R13, R12, R11 ;  /* 0x0000000c0d0e7389 */ /* 0x0002a400000c000b */
[----:B012---:R-:W-:Y:S01]  /*108c0*/  ENDCOLLECTIVE ;  /* 0x000000000000791b */ /* 0x007fe20003800000 */
.L_x_9160:
[----:B------:R-:W-:-:S05]  /*108d0*/  VIADD R3, R5, 0x40 ;  /* 0x0000004005037836 */ /* 0x000fca0000000000 */
[----:B------:R-:W-:Y:S01]  /*108e0*/  ISETP.GE.AND P4, PT, R3, R4, PT ;  /* 0x000000040300720c */ /* 0x000fe20003f86270 */
[----:B------:R-:W-:-:S12]  /*108f0*/  IMAD.MOV.U32 R13, RZ, RZ, R8 ;  /* 0x000000ffff0d7224 */ /* 0x000fd800078e0008 */
[----:B------:R-:W-:Y:S01]  /*10900*/  @!P4 IADD3 R2, P3, R20, R6, RZ ;  /* 0x000000061402c210 */ /* 0x000fe20007f7e0ff */
[----:B------:R-:W-:-:S12]  /*10910*/  IMAD.MOV.U32 R7, RZ, RZ, R14 ;  /* 0x000000ffff077224 */ /* 0x000fd800078e000e */
[----:B------:R-:W-:Y:S05]  /*10920*/  WARPSYNC.COLLECTIVE R15, `(.L_x_9161) ;  /* 0x000000000f087348 */ /* 0x000fea0003c00000 */
[----:B------:R0:W1:Y:S02]  /*10930*/  SHFL.IDX P6, R14, R13, R12, R11 ;  /* 0x0000000c0d0e7389 */ /* 0x00006400000c000b */
[----:B01----:R-:W-:Y:S01]  /*10940*/  ENDCOLLECTIVE ;  /* 0x000000000000791b */ /* 0x003fe20003800000 */
.L_x_9161:
[----:B------:R-:W-:-:S04]  /*10950*/  @!P4 IMAD.X R0, RZ, RZ, R0, P3 ;  /* 0x000000ffff00c224 */ /* 0x000fc800018e0600 */
[----:B------:R-:W-:-:S05]  /*10960*/  @!P4 IMAD.MOV.U32 R3, RZ, RZ, R0 ;  /* 0x000000ffff03c224 */ /* 0x000fca00078e0000 */
[----:B------:R-:W-:Y:S01]  /*10970*/  @!PT LDS RZ, [RZ] ;  /* 0x00000000fffff984 */ /* 0x000fe20000000800 */
[----:B------:R-:W-:Y:S01]  /*10980*/  @!PT LDS RZ, [RZ] ;  /* 0x00000000fffff984 */ /* 0x000fe20000000800 */
[----:B------:R-:W-:Y:S01]  /*10990*/  @!PT LDS RZ, [RZ] ;  /* 0x00000000fffff984 */ /* 0x000fe20000000800 */
[----:B------:R-:W-:Y:S04]  /*109a0*/  @!P4 LDGSTS.E.BYPASS.LTC128B.128 [R10+0xf800], desc[UR52][R2.64], !P2 ;  /* 0x0f800000020acfae */ /* 0x000fe8000d101d74 */
[----:B------:R-:W-:Y:S04]  /*109b0*/  @!P4 LDGSTS.E.BYPASS.LTC128B.128 [R10+0x11000], desc[UR52][R2.64+0x20], !P1 ;  /* 0x11000020020acfae */ /* 0x000fe8000c901d74 */
[----:B------:R0:W-:Y:S02]  /*109c0*/  @!P4 LDGSTS.E.BYPASS.LTC128B.128 [R10+0x12800], desc[UR52][R2.64+0x40], !P0 ;  /* 0x12800040020acfae */ /* 0x0001e4000c101d74 */
[----:B0-----:R-:W-:Y:S01]  /*109d0*/  IMAD.MOV.U32 R2, RZ, RZ, R14 ;  /* 0x000000ffff027224 */ /* 0x001fe200078e000e */
[----:B------:R-:W-:Y:S06]  /*109e0*/  BRA `(.L_x_9162) ;  /* 0xffffffcc00807947 */ /* 0x000fec000383ffff */
.L_x_9090:
[----:B-1----:R1:W2:Y:S02]  /*109f0*/  SYNCS.PHASECHK.TRANS64.TRYWAIT P0, [R16+URZ+0x19c20], R3 ;  /* 0x019c2003100075a7 */ /* 0x0022a4000800017f */
[----:B--2---:R-:W-:Y:S05]  /*10a00*/  @!P0 NANOSLEEP.SYNCS 0x989680 ;  /* 0x009896800000895d */ /* 0x004fea0003900000 */
[----:B------:R-:W2:Y:S02]  /*10a10*/  @!P0 SYNCS.PHASECHK.TRANS64 P0, [R16+URZ+0x19c20], R3 ;  /* 0x019c2003100085a7 */ /* 0x000ea4000800007f */
[----:B--2---:R-:W-:Y:S05]  /*10a20*/  @!P0 BRA `(.L_x_9090) ;  /* 0xfffffffc00f08947 */ /* 0x004fea000383ffff */
[----:B------:R-:W-:Y:S05]  /*10a30*/  BRA `(.L_x_9163) ;  /* 0xffffffcc00fc7947 */ /* 0x000fea000383ffff */
.L_x_9096:
[----:B0-----:R0:W1:Y:S02]  /*10a40*/  SYNCS.PHASECHK.TRANS64.TRYWAIT P0, [R6+URZ+0x19c80], R4 ;  /* 0x019c8004060075a7 */ /* 0x001064000800017f */
[----:B-1----:R-:W-:Y:S05]  /*10a50*/  @!P0 NANOSLEEP.SYNCS 0x989680 ;  /* 0x009896800000895d */ /* 0x002fea0003900000 */
[----:B------:R-:W1:Y:S02]  /*10a60*/  @!P0 SYNCS.PHASECHK.TRANS64 P0, [R6+URZ+0x19c80], R4 ;  /* 0x019c8004060085a7 */ /* 0x000e64000800007f */
[----:B-1----:R-:W-:Y:S05]  /*10a70*/  @!P0 BRA `(.L_x_9096) ;  /* 0xfffffffc00f08947 */ /* 0x002fea000383ffff */
[----:B------:R-:W-:Y:S05]  /*10a80*/  BRA `(.L_x_9164) ;  /* 0xffffffd000947947 */ /* 0x000fea000383ffff */
.L_x_9103:
[----:B-1----:R1:W2:Y:S02]  /*10a90*/  SYNCS.PHASECHK.TRANS64.TRYWAIT P0, [R6+URZ+0x19c40], R4 ;  /* 0x019c4004060075a7 */ /* 0x0022a4000800017f */
[----:B--2---:R-:W-:Y:S05]  /*10aa0*/  @!P0 NANOSLEEP.SYNCS 0x989680 ;  /* 0x009896800000895d */ /* 0x004fea0003900000 */
[----:B------:R-:W2:Y:S02]  /*10ab0*/  @!P0 SYNCS.PHASECHK.TRANS64 P0, [R6+URZ+0x19c40], R4 ;  /* 0x019c4004060085a7 */ /* 0x000ea4000800007f */
[----:B--2---:R-:W-:Y:S05]  /*10ac0*/  @!P0 BRA `(.L_x_9103) ;  /* 0xfffffffc00f08947 */ /* 0x004fea000383ffff */
[----:B------:R-:W-:Y:S05]  /*10ad0*/  BRA `(.L_x_9165) ;  /* 0xffffffd4008c7947 */ /* 0x000fea000383ffff */
.L_x_9111:
[----:B0-----:R0:W1:Y:S02]  /*10ae0*/  SYNCS.PHASECHK.TRANS64.TRYWAIT P0, [R3+URZ+0x19c70], R4 ;  /* 0x019c7004030075a7 */ /* 0x001064000800017f */
[----:B-1----:R-:W-:Y:S05]  /*10af0*/  @!P0 NANOSLEEP.SYNCS 0x989680 ;  /* 0x009896800000895d */ /* 0x002fea0003900000 */
[----:B------:R-:W1:Y:S02]  /*10b00*/  @!P0 SYNCS.PHASECHK.TRANS64 P0, [R3+URZ+0x19c70], R4 ;  /* 0x019c7004030085a7 */ /* 0x000e64000800007f */
[----:B-1----:R-:W-:Y:S05]  /*10b10*/  @!P0 BRA `(.L_x_9111) ;  /* 0xfffffffc00f08947 */ /* 0x002fea000383ffff */
[----:B------:R-:W-:Y:S05]  /*10b20*/  BRA `(.L_x_9166) ;  /* 0xffffffd800a07947 */ /* 0x000fea000383ffff */
.L_x_9113:
[----:B0-----:R0:W1:Y:S02]  /*10b30*/  SYNCS.PHASECHK.TRANS64.TRYWAIT P0, [R3+URZ+0x19c60], R4 ;  /* 0x019c6004030075a7 */ /* 0x001064000800017f */
[----:B-1----:R-:W-:Y:S05]  /*10b40*/  @!P0 NANOSLEEP.SYNCS 0x989680 ;  /* 0x009896800000895d */ /* 0x002fea0003900000 */
[----:B------:R-:W1:Y:S02]  /*10b50*/  @!P0 SYNCS.PHASECHK.TRANS64 P0, [R3+URZ+0x19c60], R4 ;  /* 0x019c6004030085a7 */ /* 0x000e64000800007f */
[----:B-1----:R-:W-:Y:S05]  /*10b60*/  @!P0 BRA `(.L_x_9113) ;  /* 0xfffffffc00f08947 */ /* 0x002fea000383ffff */
[----:B------:R-:W-:Y:S05]  /*10b70*/  BRA `(.L_x_9167) ;  /* 0xffffffd800a87947 */ /* 0x000fea000383ffff */
.L_x_9120:
[----:B-1----:R1:W2:Y:S02]  /*10b80*/  SYNCS.PHASECHK.TRANS64.TRYWAIT P1, [R0+URZ+0x19c70], R3 ;  /* 0x019c7003000075a7 */ /* 0x0022a4000802017f */
[----:B--2---:R-:W-:Y:S05]  /*10b90*/  @!P1 NANOSLEEP.SYNCS 0x989680 ;  /* 0x009896800000995d */ /* 0x004fea0003900000 */
[----:B------:R-:W2:Y:S02]  /*10ba0*/  @!P1 SYNCS.PHASECHK.TRANS64 P1, [R0+URZ+0x19c70], R3 ;  /* 0x019c7003000095a7 */ /* 0x000ea4000802007f */
[----:B--2---:R-:W-:Y:S05]  /*10bb0*/  @!P1 BRA `(.L_x_9120) ;  /* 0xfffffffc00f09947 */ /* 0x004fea000383ffff */
[----:B------:R-:W-:Y:S05]  /*10bc0*/  BRA `(.L_x_9168) ;  /* 0xffffffe0004c7947 */ /* 0x000fea000383ffff */
.L_x_9122:
[----:B-1----:R1:W2:Y:S02]  /*10bd0*/  SYNCS.PHASECHK.TRANS64.TRYWAIT P1, [R0+URZ+0x19c60], R3 ;  /* 0x019c6003000075a7 */ /* 0x0022a4000802017f */
[----:B--2---:R-:W-:Y:S05]  /*10be0*/  @!P1 NANOSLEEP.SYNCS 0x989680 ;  /* 0x009896800000995d */ /* 0x004fea0003900000 */
[----:B------:R-:W2:Y:S02]  /*10bf0*/  @!P1 SYNCS.PHASECHK.TRANS64 P1, [R0+URZ+0x19c60], R3 ;  /* 0x019c6003000095a7 */ /* 0x000ea4000802007f */
[----:B--2---:R-:W-:Y:S05]  /*10c00*/  @!P1 BRA `(.L_x_9122) ;  /* 0xfffffffc00f09947 */ /* 0x004fea000383ffff */
[----:B------:R-:W-:Y:S05]  /*10c10*/  BRA `(.L_x_9169) ;  /* 0xffffffe000507947 */ /* 0x000fea000383ffff */
.L_x_9133:
[----:B0-----:R0:W1:Y:S02]  /*10c20*/  SYNCS.PHASECHK.TRANS64.TRYWAIT P0, [R7+URZ+0x19c20], R0 ;  /* 0x019c2000070075a7 */ /* 0x001064000800017f */
[----:B-1----:R-:W-:Y:S05]  /*10c30*/  @!P0 NANOSLEEP.SYNCS 0x989680 ;  /* 0x009896800000895d */ /* 0x002fea0003900000 */
[----:B------:R-:W1:Y:S02]  /*10c40*/  @!P0 SYNCS.PHASECHK.TRANS64 P0, [R7+URZ+0x19c20], R0 ;  /* 0x019c2000070085a7 */ /* 0x000e64000800007f */
[----:B-1----:R-:W-:Y:S05]  /*10c50*/  @!P0 BRA `(.L_x_9133) ;  /* 0xfffffffc00f08947 */ /* 0x002fea000383ffff */
[----:B------:R-:W-:Y:S05]  /*10c60*/  BRA `(.L_x_9170) ;  /* 0xfffffff000bc7947 */ /* 0x000fea000383ffff */
.L_x_9134:
        /* <DEDUP_REMOVED lines=11> */
.L_x_9172:
[----:B------:R-:W-:Y:S05]  /*10d20*/  BSYNC B0 ;  /* 0x0000000000007941 */ /* 0x000fea0003800000 */
.L_x_9171:
[----:B------:R-:W-:Y:S05]  /*10d30*/  BRA `(.L_x_9173) ;  /* 0xfffffff000a47947 */ /* 0x000fea000383ffff */
.L_x_9137:
[----:B------:R-:W-:Y:S01]  /*10d40*/  BSSY B1, `(.L_x_9174) ;  /* 0x0000006000017945 */ /* 0x000fe20003800000 */
[----:B------:R-:W-:-:S07]  /*10d50*/  IMAD.MOV.U32 R15, RZ, RZ, -0x1 ;  /* 0xffffffffff0f7424 */ /* 0x000fce00078e00ff */
[----:B0-----:R-:W-:Y:S05]  /*10d60*/  WARPSYNC.COLLECTIVE R15, `(.L_x_9175) ;  /* 0x000000000f0c7348 */ /* 0x001fea0003c00000 */
[----:B------:R-:W-:Y:S02]  /*10d70*/  ELECT P6, UR62, PT ;  /* 0x00000000003e782f */ /* 0x000fe400038c0000 */
[----:B------:R-:W-:Y:S01]  /*10d80*/  MOV R14, UR62 ;  /* 0x0000003e000e7c02 */ /* 0x000fe20008000f00 */
[----:B0-----:R-:W-:Y:S10]  /*10d90*/  ENDCOLLECTIVE ;  /* 0x000000000000791b */ /* 0x001ff40003800000 */
.L_x_9175:
[----:B------:R-:W-:Y:S05]  /*10da0*/  BSYNC B1 ;  /* 0x0000000000017941 */ /* 0x000fea0003800000 */
.L_x_9174:
[----:B------:R-:W-:Y:S05]  /*10db0*/  BRA `(.L_x_9176) ;  /* 0xfffffff0009c7947 */ /* 0x000fea000383ffff */
.L_x_9139:
[----:B0-----:R0:W1:Y:S02]  /*10dc0*/  SYNCS.PHASECHK.TRANS64.TRYWAIT P1, [R5+URZ], R4 ;  /* 0x00000004050075a7 */ /* 0x001064000802017f */
[----:B-1----:R-:W-:Y:S05]  /*10dd0*/  @!P1 NANOSLEEP.SYNCS 0x989680 ;  /* 0x009896800000995d */ /* 0x002fea0003900000 */
[----:B------:R-:W1:Y:S02]  /*10de0*/  @!P1 SYNCS.PHASECHK.TRANS64 P1, [R5+URZ], R4 ;  /* 0x00000004050095a7 */ /* 0x000e64000802007f */
[----:B-1----:R-:W-:Y:S05]  /*10df0*/  @!P1 BRA `(.L_x_9139) ;  /* 0xfffffffc00f09947 */ /* 0x002fea000383ffff */
[----:B------:R-:W-:Y:S05]  /*10e00*/  BRA `(.L_x_9177) ;  /* 0xfffffff000d07947 */ /* 0x000fea000383ffff */
.L_x_9140:
[----:B-1----:R1:W2:Y:S02]  /*10e10*/  SYNCS.PHASECHK.TRANS64.TRYWAIT P1, [R3+URZ], R0 ;  /* 0x00000000030075a7 */ /* 0x0022a4000802017f */
[----:B--2---:R-:W-:Y:S05]  /*10e20*/  @!P1 NANOSLEEP.SYNCS 0x989680 ;  /* 0x009896800000995d */ /* 0x004fea0003900000 */
[----:B------:R-:W2:Y:S02]  /*10e30*/  @!P1 SYNCS.PHASECHK.TRANS64 P1, [R3+URZ], R0 ;  /* 0x00000000030095a7 */ /* 0x000ea4000802007f */
[----:B--2---:R-:W-:Y:S05]  /*10e40*/  @!P1 BRA `(.L_x_9140) ;  /* 0xfffffffc00f09947 */ /* 0x004fea000383ffff */
[----:B------:R-:W-:Y:S05]  /*10e50*/  BRA `(.L_x_9178) ;  /* 0xfffffff000c47947 */ /* 0x000fea000383ffff */
.L_x_9142:
[----:B-1----:R1:W2:Y:S02]  /*10e60*/  SYNCS.PHASECHK.TRANS64.TRYWAIT P1, [R3+URZ+0x19c60], R4 ;  /* 0x019c6004030075a7 */ /* 0x0022a4000802017f */
[----:B--2---:R-:W-:Y:S05]  /*10e70*/  @!P1 NANOSLEEP.SYNCS 0x989680 ;  /* 0x009896800000995d */ /* 0x004fea0003900000 */
[----:B------:R-:W2:Y:S02]  /*10e80*/  @!P1 SYNCS.PHASECHK.TRANS64 P1, [R3+URZ+0x19c60], R4 ;  /* 0x019c6004030095a7 */ /* 0x000ea4000802007f */
[----:B--2---:R-:W-:Y:S05]  /*10e90*/  @!P1 BRA `(.L_x_9142) ;  /* 0xfffffffc00f09947 */ /* 0x004fea000383ffff */
[----:B------:R-:W-:Y:S05]  /*10ea0*/  BRA `(.L_x_9179) ;  /* 0xfffffff000c47947 */ /* 0x000fea000383ffff */
.L_x_9144:
[----:B0-----:R0:W2:Y:S02]  /*10eb0*/  SYNCS.PHASECHK.TRANS64.TRYWAIT P1, [R5+URZ+0x19c60], R0 ;  /* 0x019c6000050075a7 */ /* 0x0010a4000802017f */
[----:B--2---:R-:W-:Y:S05]  /*10ec0*/  @!P1 NANOSLEEP.SYNCS 0x989680 ;  /* 0x009896800000995d */ /* 0x004fea0003900000 */
[----:B------:R-:W2:Y:S02]  /*10ed0*/  @!P1 SYNCS.PHASECHK.TRANS64 P1, [R5+URZ+0x19c60], R0 ;  /* 0x019c6000050095a7 */ /* 0x000ea4000802007f */
[----:B--2---:R-:W-:Y:S05]  /*10ee0*/  @!P1 BRA `(.L_x_9144) ;  /* 0xfffffffc00f09947 */ /* 0x004fea000383ffff */
[----:B------:R-:W-:Y:S05]  /*10ef0*/  BRA `(.L_x_9180) ;  /* 0xfffffff000c47947 */ /* 0x000fea000383ffff */
.L_x_9146:
[----:B--2---:R2:W3:Y:S02]  /*10f00*/  SYNCS.PHASECHK.TRANS64.TRYWAIT P0, [R3+URZ+0x19c80], R4 ;  /* 0x019c8004030075a7 */ /* 0x0044e4000800017f */
[----:B---3--:R-:W-:Y:S05]  /*10f10*/  @!P0 NANOSLEEP.SYNCS 0x989680 ;  /* 0x009896800000895d */ /* 0x008fea0003900000 */
[----:B------:R-:W3:Y:S02]  /*10f20*/  @!P0 SYNCS.PHASECHK.TRANS64 P0, [R3+URZ+0x19c80], R4 ;  /* 0x019c8004030085a7 */ /* 0x000ee4000800007f */
[----:B---3--:R-:W-:Y:S05]  /*10f30*/  @!P0 BRA `(.L_x_9146) ;  /* 0xfffffffc00f08947 */ /* 0x008fea000383ffff */
[----:B------:R-:W-:Y:S05]  /*10f40*/  BRA `(.L_x_9147) ;  /* 0xfffffff000c07947 */ /* 0x000fea000383ffff */
.L_x_9181:
        /* <DEDUP_REMOVED lines=11> */
.L_x_13366:


//--------------------- .text._ZN7cutlass13device_kernelIN5flash11enable_sm90INS1_16FlashAttnFwdSm90INS1_25CollectiveMainloopFwdSm90ILi2EN4cute5tupleIJNS5_1CILi1EEES8_S8_EEENS6_IJNS7_ILi192EEENS7_ILi128EEENS7_ILi96EEEEEELi96ENS_12float_e4m3_tEfNS_4arch4Sm90ELb0ELb0ELb1ELb1ELb0ELb1ELb0ELb1ELb1ELb1ELb1ELb0EEENS1_21CollectiveEpilogueFwdINS6_IJSA_SC_SB_EEES9_NS_10bfloat16_tESG_Li384ELb1ELb1ELb1ELb1EEENS1_36VarlenDynamicPersistentTileSchedulerILi192ELi128ELi384ELi128ELb1ELb1ELb1ELb0ELb1ELb1EEEEEEEEEvNT_6ParamsE --------------------------
	.section	.text._ZN7cutlass13device_kernelIN5flash11enable_sm90INS1_16FlashAttnFwdSm90INS1_25CollectiveMainloopFwdSm90ILi2EN4cute5tupleIJNS5_1CILi1EEES8_S8_EEENS6_IJNS7_ILi192EEENS7_ILi128EEENS7_ILi96EEEEEELi96ENS_12float_e4m3_tEfNS_4arch4Sm90ELb0ELb0ELb1ELb1ELb0ELb1ELb0ELb1ELb1ELb1ELb1ELb0EEENS1_21CollectiveEpilogueFwdINS6_IJSA_SC_SB_EEES9_NS_10bfloat16_tESG_Li384ELb1ELb1ELb1ELb1EEENS1_36VarlenDynamicPersistentTileSchedulerILi192ELi128ELi384ELi128ELb1ELb1ELb1ELb0ELb1ELb1EEEEEEEEEvNT_6ParamsE,"ax",@progbits
	.align	128
.text._ZN7cutlass13device_kernelIN5flash11enable_sm90INS1_16FlashAttnFwdSm90INS1_25CollectiveMainloopFwdSm90ILi2EN4cute5tupleIJNS5_1CILi1EEES8_S8_EEENS6_IJNS7_ILi192EEENS7_ILi128EEENS7_ILi96EEEEEELi96ENS_12float_e4m3_tEfNS_4arch4Sm90ELb0ELb0ELb1ELb1ELb0ELb1ELb0ELb1ELb1ELb1ELb1ELb0EEENS1_21CollectiveEpilogueFwdINS6_IJSA_SC_SB_EEES9_NS_10bfloat16_tESG_Li384ELb1ELb1ELb1ELb1EEENS1_36VarlenDynamicPersistentTileSchedulerILi192ELi128ELi384ELi128ELb1ELb1ELb1ELb0ELb1ELb1EEEEEEEEEvNT_6ParamsE:
        .type           _ZN7cutlass13device_kernelIN5flash11enable_sm90INS1_16FlashAttnFwdSm90INS1_25CollectiveMainloopFwdSm90ILi2EN4cute5tupleIJNS5_1CILi1EEES8_S8_EEENS6_IJNS7_ILi192EEENS7_ILi128EEENS7_ILi96EEEEEELi96ENS_12float_e4m3_tEfNS_4arch4Sm90ELb0ELb0ELb1ELb1ELb0ELb1ELb0ELb1ELb1ELb1ELb1ELb0EEENS1_21CollectiveEpilogueFwdINS6_IJSA_SC_SB_EEES9_NS_10bfloat16_tESG_Li384ELb1ELb1ELb1ELb1EEENS1_36VarlenDynamicPersistentTileSchedulerILi192ELi128ELi384ELi128ELb1ELb1ELb1ELb0ELb1ELb1EEEEEEEEEvNT_6ParamsE,@function
        .size           _ZN7cutlass13device_kernelIN5flash11enable_sm90INS1_16FlashAttnFwdSm90INS1_25CollectiveMainloopFwdSm90ILi2EN4cute5tupleIJNS5_1CILi1EEES8_S8_EEENS6_IJNS7_ILi192EEENS7_ILi128EEENS7_ILi96EEEEEELi96ENS_12float_e4m3_tEfNS_4arch4Sm90ELb0ELb0ELb1ELb1ELb0ELb1ELb0ELb1ELb1ELb1ELb1ELb0EEENS1_21CollectiveEpilogueFwdINS6_IJSA_SC_SB_EEES9_NS_10bfloat16_tESG_Li384ELb1ELb1ELb1ELb1EEENS1_36VarlenDynamicPersistentTileSchedulerILi192ELi128ELi384ELi128ELb1ELb1ELb1ELb0ELb1ELb1EEEEEEEEEvNT_6ParamsE,(.L_x_13367 - _ZN7cutlass13device_kernelIN5flash11enable_sm90INS1_16FlashAttnFwdSm90INS1_25CollectiveMainloopFwdSm90ILi2EN4cute5tupleIJNS5_1CILi1EEES8_S8_EEENS6_IJNS7_ILi192EEENS7_ILi128EEENS7_ILi96EEEEEELi96ENS_12float_e4m3_tEfNS_4arch4Sm90ELb0ELb0ELb1ELb1ELb0ELb1ELb0ELb1ELb1ELb1ELb1ELb0EEENS1_21CollectiveEpilogueFwdINS6_IJSA_SC_SB_EEES9_NS_10bfloat16_tESG_Li384ELb1ELb1ELb1ELb1EEENS1_36VarlenDynamicPersistentTileSchedulerILi192ELi128ELi384ELi128ELb1ELb1ELb1ELb0ELb1ELb1EEEEEEEEEvNT_6ParamsE)
        .other          _ZN7cutlass13device_kernelIN5flash11enable_sm90INS1_16FlashAttnFwdSm90INS1_25CollectiveMainloopFwdSm90ILi2EN4cute5tupleIJNS5_1CILi1EEES8_S8_EEENS6_IJNS7_ILi192EEENS7_ILi128EEENS7_ILi96EEEEEELi96ENS_12float_e4m3_tEfNS_4arch4Sm90ELb0ELb0ELb1ELb1ELb0ELb1ELb0ELb1ELb1ELb1ELb1ELb0EEENS1_21CollectiveEpilogueFwdINS6_IJSA_SC_SB_EEES9_NS_10bfloat16_tESG_Li384ELb1ELb1ELb1ELb1EEENS1_36VarlenDynamicPersistentTileSchedulerILi192ELi128ELi384ELi128ELb1ELb1ELb1ELb0ELb1ELb1EEEEEEEEEvNT_6ParamsE,@"STO_CUDA_ENTRY STV_DEFAULT"
_ZN7cutlass13device_kernelIN5flash11enable_sm90INS1_16FlashAttnFwdSm90INS1_25CollectiveMainloopFwdSm90ILi2EN4cute5tupleIJNS5_1CILi1EEES8_S8_EEENS6_IJNS7_ILi192EEENS7_ILi128EEENS7_ILi96EEEEEELi96ENS_12float_e4m3_tEfNS_4arch4Sm90ELb0ELb0ELb1ELb1ELb0ELb1ELb0ELb1ELb1ELb1ELb1ELb0EEENS1_21CollectiveEpilogueFwdINS6_IJSA_SC_SB_EEES9_NS_10bfloat16_tESG_Li384ELb1ELb1ELb1ELb1EEENS1_36VarlenDynamicPersistentTileSchedulerILi192ELi128ELi384ELi128ELb1ELb1ELb1ELb0ELb1ELb1EEEEEEEEEvNT_6ParamsE:
        /* <DEDUP_REMOVED lines=23> */
.L_x_9183:
[----:B------:R-:W-:Y:S05]  /*0170*/  BSYNC B0 ;  /* 0x0000000000007941 */ /* 0x000fea0003800000 */
.L_x_9182:
        /* <DEDUP_REMOVED lines=40> */
.L_x_9184:
        /* <DEDUP_REMOVED lines=22> */
.L_x_9185:
        /* <DEDUP_REMOVED lines=18> */
.L_x_9186:
        /* <DEDUP_REMOVED lines=22> */
.L_x_9187:
        /* <DEDUP_REMOVED lines=22> */
.L_x_9188:
        /* <DEDUP_REMOVED lines=9> */
.L_x_9191:
[----:B------:R-:W-:-:S08]  /*09d0*/  NOP ;  /* 0x0000000000007918 */ /* 0x000fd00000000000 */
[----:B------:R-:W0:Y:S02]  /*09e0*/  USETMAXREG.TRY_ALLOC.CTAPOOL UP0, 0xa0 ;  /* 0x000000a0000079c8 */ /* 0x000e240008000600 */
[----:B0-----:R-:W-:-:S13]  /*09f0*/  PLOP3.LUT P0, PT, PT, PT, UP0, 0x80, 0x0 ;  /* 0x000000000000781c */ /* 0x001fda0003f0f008 */
[----:B------:R-:W-:Y:S05]  /*0a00*/  @!P0 BRA `(.L_x_9191) ;  /* 0xfffffffc00f08947 */ /* 0x000fea000383ffff */
[----:B------:R-:W2:Y:S08]  /*0a10*/  S2UR UR4, SR_CgaCtaId ;  /* 0x00000000000479c3 */ /* 0x000eb00000008800 */
[----:B------:R-:W-:Y:S06]  /*0a20*/  BAR.ARV 0x8, 0x200 ;  /* 0x0208000000007b1d */ /* 0x000fec0000002000 */
[----:B------:R-:W-:-:S02]  /*0a30*/  MOV R16, 0x400 ;  /* 0x0000040000107802 */ /* 0x000fc40000000f00 */
[----:B------:R-:W-:Y:S01]  /*0a40*/  BAR.SYNC.DEFER_BLOCKING 0x5, 0x200 ;  /* 0x0148000000007b1d */ /* 0x000fe20000010000 */
[----:B--2---:R-:W-:-:S05]  /*0a50*/  IMAD.U32 R0, RZ, RZ, UR4 ;  /* 0x00000004ff007e24 */ /* 0x004fca000f8e00ff */
[----:B------:R-:W-:Y:S01]  /*0a60*/  ULDC UR4, c[0x0][0xc3c] ;  /* 0x00030f0000047ab9 */ /* 0x000fe20000000800 */
[----:B------:R-:W-:Y:S01]  /*0a70*/  LEA R16, R0, R16, 0x18 ;  /* 0x0000001000107211 */ /* 0x000fe200078ec0ff */
[----:B------:R-:W-:Y:S04]  /*0a80*/  STL [R1+0x20], R0 ;  /* 0x0000200001007387 */ /* 0x000fe80000100800 */
[----:B------:R-:W0:Y:S01]  /*0a90*/  LDS.128 R28, [R16+0x19cd0] ;  /* 0x019cd000101c7984 */ /* 0x000e220000000c00 */
[----:B------:R-:W-:Y:S06]  /*0aa0*/  BAR.ARV 0x4, 0x200 ;  /* 0x0108000000007b1d */ /* 0x000fec0000002000 */
[----:B0-----:R-:W-:-:S13]  /*0ab0*/  ISETP.GE.AND P0, PT, R31, UR4, PT ;  /* 0x000000041f007c0c */ /* 0x001fda000bf06270 */
[----:B------:R-:W-:Y:S05]  /*0ac0*/  @P0 BRA `(.L_x_9192) ;  /* 0x000001a800fc0947 */ /* 0x000fea0003800000 */
[----:B------:R-:W0:Y:S02]  /*0ad0*/  S2R R0, SR_TID.X ;  /* 0x0000000000007919 */ /* 0x000e240000002100 */
[----:B0-----:R-:W-:-:S05]  /*0ae0*/  VIADD R21, R0, 0xffffff80 ;  /* 0xffffff8000157836 */ /* 0x001fca0000000000 */
[CC--:B------:R-:W-:Y:S02]  /*0af0*/  LEA.HI R6, R21.reuse, R21.reuse, RZ, 0x1 ;  /* 0x0000001515067211 */ /* 0x0c0fe400078f08ff */
[----:B------:R-:W-:Y:S02]  /*0b00*/  SHF.R.S32.HI R0, RZ, 0x1f, R21 ;  /* 0x0000001fff007819 */ /* 0x000fe40000011415 */
[----:B------:R-:W-:Y:S02]  /*0b10*/  LOP3.LUT R7, R6, 0xfffffffe, RZ, 0xc0, !PT ;  /* 0xfffffffe06077812 */ /* 0x000fe400078ec0ff */
[CC--:B------:R-:W-:Y:S02]  /*0b20*/  LEA.HI R2, R0.reuse, R21.reuse, RZ, 0x5 ;  /* 0x0000001500027211 */ /* 0x0c0fe400078f28ff */
[----:B------:R-:W-:Y:S01]  /*0b30*/  LEA.HI R3, R0, R21, RZ, 0x4 ;  /* 0x0000001500037211 */ /* 0x000fe200078f20ff */
[----:B------:R-:W-:Y:S01]  /*0b40*/  IMAD.IADD R18, R21, 0x1, -R7 ;  /* 0x0000000115127824 */ /* 0x000fe200078e0a07 */
[--C-:B------:R-:W-:Y:S01]  /*0b50*/  SHF.R.S32.HI R22, RZ, 0x1, R6.reuse ;  /* 0x00000001ff167819 */ /* 0x100fe20000011406 */
[----:B------:R-:W-:Y:S01]  /*0b60*/  IMAD.SHL.U32 R4, R2, 0x10, RZ ;  /* 0x0000001002047824 */ /* 0x000fe200078e00ff */
[----:B------:R-:W-:Y:S01]  /*0b70*/  LOP3.LUT R2, R3, 0x7fffff0, RZ, 0xc0, !PT ;  /* 0x07fffff003027812 */ /* 0x000fe200078ec0ff */
[----:B------:R-:W-:Y:S01]  /*0b80*/  IMAD.SHL.U32 R152, R18, 0x8, RZ ;  /* 0x0000000812987824 */ /* 0x000fe200078e00ff */
[----:B------:R-:W-:-:S02]  /*0b90*/  SHF.R.S32.HI R9, RZ, 0x1f, R6 ;  /* 0x0000001fff097819 */ /* 0x000fc40000011406 */
[----:B------:R-:W-:Y:S01]  /*0ba0*/  LOP3.LUT R5, R4, 0xfffffe00, RZ, 0xc0, !PT ;  /* 0xfffffe0004057812 */ /* 0x000fe200078ec0ff */
[----:B------:R-:W-:Y:S01]  /*0bb0*/  VIADD R10, R152, 0x20 ;  /* 0x00000020980a7836 */ /* 0x000fe20000000000 */
[----:B------:R-:W-:Y:S01]  /*0bc0*/  LEA.HI R9, R9, R22, RZ, 0x2 ;  /* 0x0000001609097211 */ /* 0x000fe200078f10ff */
[----:B------:R-:W-:Y:S01]  /*0bd0*/  IMAD.IADD R4, R21, 0x1, -R2 ;  /* 0x0000000115047824 */ /* 0x000fe200078e0a02 */
[-C--:B------:R-:W-:Y:S02]  /*0be0*/  LEA.HI R2, R0, R21.reuse, RZ, 0x7 ;  /* 0x0000001500027211 */ /* 0x080fe400078f38ff */
[----:B------:R0:W-:Y:S01]  /*0bf0*/  STL [R1+0xc], R10 ;  /* 0x00000c0a01007387 */ /* 0x0001e20000100800 */
[----:B------:R-:W-:Y:S01]  /*0c00*/  LOP3.LUT R9, R9, 0x7fffffc, RZ, 0xc0, !PT ;  /* 0x07fffffc09097812 */ /* 0x000fe200078ec0ff */
[----:B------:R-:W-:Y:S01]  /*0c10*/  IMAD R4, R4, 0x20, R5 ;  /* 0x0000002004047824 */ /* 0x000fe200078e0205 */
[----:B------:R-:W-:Y:S01]  /*0c20*/  LOP3.LUT R8, R2, 0xffffff80, RZ, 0xc0, !PT ;  /* 0xffffff8002087812 */ /* 0x000fe200078ec0ff */
[----:B------:R-:W2:Y:S01]  /*0c30*/  LDL.LU R17, [R1+0x4c] ;  /* 0x00004c0001117983 */ /* 0x000ea20000300800 */
[----:B------:R-:W-:Y:S01]  /*0c40*/  SHF.R.S32.HI R23, RZ, 0x7, R2 ;  /* 0x00000007ff177819 */ /* 0x000fe20000011402 */
[----:B------:R-:W-:Y:S01]  /*0c50*/  IMAD.IADD R9, R22, 0x1, -R9 ;  /* 0x0000000116097824 */ /* 0x000fe200078e0a09 */
[----:B------:R-:W-:Y:S01]  /*0c60*/  SHF.R.S32.HI R2, RZ, 0x4, R3 ;  /* 0x00000004ff027819 */ /* 0x000fe20000011403 */
[----:B------:R-:W-:Y:S01]  /*0c70*/  IMAD.IADD R20, R21, 0x1, -R8 ;  /* 0x0000000115147824 */ /* 0x000fe200078e0a08 */
[----:B------:R-:W-:Y:S01]  /*0c80*/  LEA.HI R5, R0, R21, RZ, 0x3 ;  /* 0x0000001500057211 */ /* 0x000fe200078f18ff */
[----:B0-----:R-:W-:Y:S01]  /*0c90*/  IMAD.IADD R10, R152, 0x1, R10 ;  /* 0x00000001980a7824 */ /* 0x001fe200078e020a */
[----:B------:R-:W-:-:S02]  /*0ca0*/  LEA.HI R3, R3, R2, RZ, 0x1 ;  /* 0x0000000203037211 */ /* 0x000fc400078f08ff */
[----:B------:R-:W-:Y:S02]  /*0cb0*/  SHF.R.S32.HI R6, RZ, 0x1f, R20 ;  /* 0x0000001fff067819 */ /* 0x000fe40000011414 */
[----:B------:R-:W-:Y:S02]  /*0cc0*/  LOP3.LUT R3, R3, 0x1ffffffe, RZ, 0xc0, !PT ;  /* 0x1ffffffe03037812 */ /* 0x000fe400078ec0ff */
[----:B------:R-:W-:Y:S01]  /*0cd0*/  LEA.HI R7, R6, R20, RZ, 0x2 ;  /* 0x0000001406077211 */ /* 0x000fe200078f10ff */
[C---:B------:R-:W-:Y:S01]  /*0ce0*/  IMAD R13, R2.reuse, 0x8, R9 ;  /* 0x00000008020d7824 */ /* 0x040fe200078e0209 */
[----:B------:R-:W-:Y:S01]  /*0cf0*/  SHF.R.S32.HI R5, RZ, 0x3, R5 ;  /* 0x00000003ff057819 */ /* 0x000fe20000011405 */
[----:B------:R-:W-:Y:S01]  /*0d00*/  IMAD.IADD R3, R2, 0x1, -R3 ;  /* 0x0000000102037824 */ /* 0x000fe200078e0a03 */
[--C-:B------:R-:W-:Y:S02]  /*0d10*/  SHF.R.S32.HI R8, RZ, 0x2, R7.reuse ;  /* 0x00000002ff087819 */ /* 0x100fe40000011407 */
[----:B------:R-:W-:Y:S01]  /*0d20*/  SHF.R.S32.HI R11, RZ, 0x1f, R7 ;  /* 0x0000001fff0b7819 */ /* 0x000fe20000011407 */
[----:B------:R-:W-:-:S03]  /*0d30*/  IMAD.HI R2, R23, 0x55555556, RZ ;  /* 0x5555555617027827 */ /* 0x000fc600078e02ff */
[----:B------:R-:W-:Y:S02]  /*0d40*/  LEA.HI R11, R11, R8, RZ, 0x3 ;  /* 0x000000080b0b7211 */ /* 0x000fe400078f18ff */
[----:B------:R-:W-:Y:S02]  /*0d50*/  SHF.R.S32.HI R9, RZ, 0x1f, R10 ;  /* 0x0000001fff097819 */ /* 0x000fe4000001140a */
[----:B------:R-:W-:Y:S02]  /*0d60*/  LOP3.LUT R11, R11, 0xfffffff8, RZ, 0xc0, !PT ;  /* 0xfffffff80b0b7812 */ /* 0x000fe400078ec0ff */
[----:B------:R-:W-:Y:S01]  /*0d70*/  LEA.HI R6, R6, R20, RZ, 0x5 ;  /* 0x0000001406067211 */ /* 0x000fe200078f28ff */
[----:B------:R-:W-:Y:S01]  /*0d80*/  IMAD.SHL.U32 R5, R5, 0x80, RZ ;  /* 0x0000008005057824 */ /* 0x000fe200078e00ff */
[----:B------:R-:W-:Y:S01]  /*0d90*/  LEA.HI R12, R9, R10, RZ, 0x4 ;  /* 0x0000000a090c7211 */ /* 0x000fe200078f20ff */
[----:B------:R-:W-:Y:S01]  /*0da0*/  IMAD.IADD R11, R8, 0x1, -R11 ;  /* 0x00000001080b7824 */ /* 0x000fe200078e0a0b */
[----:B------:R-:W-:-:S02]  /*0db0*/  LEA.HI R2, R2, R2, RZ, 0x1 ;  /* 0x0000000202027211 */ /* 0x000fc400078f08ff */
[----:B------:R-:W-:Y:S02]  /*0dc0*/  SHF.R.S32.HI R6, RZ, 0x5, R6 ;  /* 0x00000005ff067819 */ /* 0x000fe40000011406 */
[----:B------:R-:W-:Y:S02]  /*0dd0*/  LEA.HI R9, R9, R10, RZ, 0x5 ;  /* 0x0000000a09097211 */ /* 0x000fe400078f28ff */
[----:B------:R-:W-:Y:S01]  /*0de0*/  LOP3.LUT R157, R5, 0x80, RZ, 0xc0, !PT ;  /* 0x00000080059d7812 */ /* 0x000fe200078ec0ff */
[----:B------:R-:W-:Y:S01]  /*0df0*/  IMAD R2, R2, -0x3, R23 ;  /* 0xfffffffd02027824 */ /* 0x000fe200078e0217 */
[----:B------:R-:W-:Y:S01]  /*0e00*/  SHF.R.S32.HI R9, RZ, 0x5, R9 ;  /* 0x00000005ff097819 */ /* 0x000fe20000011409 */
[----:B------:R-:W-:Y:S01]  /*0e10*/  IMAD R11, R6, 0x10, R11 ;  /* 0x00000010060b7824 */ /* 0x000fe200078e020b */
[----:B------:R-:W-:Y:S01]  /*0e20*/  LEA.HI R0, R0, R21, RZ, 0x2 ;  /* 0x0000001500007211 */ /* 0x000fe200078f10ff */
[----:B------:R-:W-:Y:S01]  /*0e30*/  IMAD.SHL.U32 R14, R13, 0x20, RZ ;  /* 0x000000200d0e7824 */ /* 0x000fe200078e00ff */
[----:B------:R-:W-:Y:S01]  /*0e40*/  SHF.R.U32.HI R15, RZ, 0x3, R157 ;  /* 0x00000003ff0f7819 */ /* 0x000fe2000001169d */
[----:B------:R-:W-:Y:S01]  /*0e50*/  IMAD R6, R3, 0x8, R4 ;  /* 0x0000000803067824 */ /* 0x000fe200078e0204 */
[----:B------:R-:W-:Y:S01]  /*0e60*/  LOP3.LUT R5, R157, 0x10, R12, 0xf8, !PT ;  /* 0x000000109d057812 */ /* 0x000fe200078ef80c */
[----:B------:R-:W-:Y:S01]  /*0e70*/  IMAD R3, R2, 0x40, R11 ;  /* 0x0000004002037824 */ /* 0x000fe200078e020b */
[----:B------:R-:W-:Y:S01]  /*0e80*/  LOP3.LUT R2, R0, 0xfffffffc, RZ, 0xc0, !PT ;  /* 0xfffffffc00027812 */ /* 0x000fe200078ec0ff */
[----:B------:R-:W-:Y:S01]  /*0e90*/  IMAD R9, R9, 0x1800, R14 ;  /* 0x0000180009097824 */ /* 0x000fe200078e020e */
[----:B------:R-:W-:Y:S01]  /*0ea0*/  LOP3.LUT R5, R5, R15, RZ, 0x3c, !PT ;  /* 0x0000000f05057212 */ /* 0x000fe200078e3cff */
[----:B------:R-:W-:Y:S03]  /*0eb0*/  STL [R1+0x10], R14 ;  /* 0x0000100e01007387 */ /* 0x000fe60000100800 */
[----:B------:R-:W-:Y:S01]  /*0ec0*/  IADD3 R4, R16, R9, R5 ;  /* 0x0000000910047210 */ /* 0x000fe20007ffe005 */
[----:B------:R0:W-:Y:S01]  /*0ed0*/  STL [R1+0x90], R6 ;  /* 0x0000900601007387 */ /* 0x0001e20000100800 */
[----:B------:R-:W-:Y:S01]  /*0ee0*/  SHF.R.S32.HI R0, RZ, 0x2, R0 ;  /* 0x00000002ff007819 */ /* 0x000fe20000011400 */
[----:B------:R-:W-:-:S02]  /*0ef0*/  IMAD.SHL.U32 R18, R18, 0x10, RZ ;  /* 0x0000001012127824 */ /* 0x000fc400078e00ff */
[----:B------:R1:W-:Y:S01]  /*0f00*/  STL [R1+0x84], R4 ;  /* 0x0000840401007387 */ /* 0x0003e20000100800 */
[----:B------:R-:W-:Y:S02]  /*0f10*/  VIADD R5, R152, 0x10 ;  /* 0x0000001098057836 */ /* 0x000fe40000000000 */
[----:B0-----:R-:W-:Y:S01]  /*0f20*/  IMAD.IADD R6, R21, 0x1, -R2 ;  /* 0x0000000115067824 */ /* 0x001fe200078e0a02 */
[----:B------:R-:W-:Y:S01]  /*0f30*/  STL [R1+0x88], R3 ;  /* 0x0000880301007387 */ /* 0x000fe20000100800 */
[----:B------:R-:W-:-:S03]  /*0f40*/  SHF.R.S32.HI R2, RZ, 0x1f, R22 ;  /* 0x0000001fff027819 */ /* 0x000fc60000011416 */
[C---:B------:R-:W-:Y:S02]  /*0f50*/  LEA.HI R0, R6.reuse, R6, RZ, 0x1 ;  /* 0x0000000606007211 */ /* 0x040fe400078f08ff */
[----:B-1----:R-:W-:Y:S01]  /*0f60*/  SHF.L.U32 R4, R6, 0x3, RZ ;  /* 0x0000000306047819 */ /* 0x002fe200000006ff */
[----:B------:R-:W-:Y:S01]  /*0f70*/  STL [R1+0x40], RZ ;  /* 0x000040ff01007387 */ /* 0x000fe20000100800 */
[----:B------:R-:W-:Y:S02]  /*0f80*/  LOP3.LUT R2, R0, 0x1ffffffe, RZ, 0xc0, !PT ;  /* 0x1ffffffe00027812 */ /* 0x000fe400078ec0ff */
[----:B------:R-:W-:Y:S01]  /*0f90*/  LOP3.LUT R7, R7, 0x7ffffffc, RZ, 0xc0, !PT ;  /* 0x7ffffffc07077812 */ /* 0x000fe200078ec0ff */
[----:B------:R0:W-:Y:S01]  /*0fa0*/  STL [R1+0x8], R5 ;  /* 0x0000080501007387 */ /* 0x0001e20000100800 */
[----:B------:R-:W-:-:S03]  /*0fb0*/  LOP3.LUT R0, R157, 0x10, R18, 0xf8, !PT ;  /* 0x000000109d007812 */ /* 0x000fc600078ef812 */
[----:B------:R1:W-:Y:S01]  /*0fc0*/  STL [R1+0x2c], R4 ;  /* 0x00002c0401007387 */ /* 0x0003e20000100800 */
[----:B------:R-:W-:Y:S01]  /*0fd0*/  IMAD.IADD R7, R20, 0x1, -R7 ;  /* 0x0000000114077824 */ /* 0x000fe200078e0a07 */
[----:B------:R-:W-:Y:S01]  /*0fe0*/  LOP3.LUT R0, R0, R15, RZ, 0x3c, !PT ;  /* 0x0000000f00007212 */ /* 0x000fe200078e3cff */
[C---:B0-----:R-:W-:Y:S02]  /*0ff0*/  VIADD R5, R4.reuse, 0x20 ;  /* 0x0000002004057836 */ /* 0x041fe40000000000 */
[----:B-1----:R-:W-:-:S03]  /*1000*/  VIADD R4, R4, 0x40 ;  /* 0x0000004004047836 */ /* 0x002fc60000000000 */
[----:B------:R0:W-:Y:S01]  /*1010*/  STL [R1+0x4c], R5 ;  /* 0x00004c0501007387 */ /* 0x0001e20000100800 */
[----:B------:R-:W-:Y:S01]  /*1020*/  IMAD.IADD R2, R6, 0x1, -R2 ;  /* 0x0000000106027824 */ /* 0x000fe200078e0a02 */
[----:B------:R-:W-:Y:S01]  /*1030*/  SHF.R.S32.HI R6, RZ, 0x1f, R5 ;  /* 0x0000001fff067819 */ /* 0x000fe20000011405 */
[----:B------:R-:W-:Y:S01]  /*1040*/  IMAD.SHL.U32 R8, R7, 0x2, RZ ;  /* 0x0000000207087824 */ /* 0x000fe200078e00ff */
[----:B------:R1:W-:Y:S01]  /*1050*/  STL [R1+0x54], R4 ;  /* 0x0000540401007387 */ /* 0x0003e20000100800 */
[----:B0-----:R-:W-:-:S03]  /*1060*/  SHF.R.S32.HI R5, RZ, 0x1f, R4 ;  /* 0x0000001fff057819 */ /* 0x001fc60000011404 */
[----:B------:R0:W-:Y:S01]  /*1070*/  STL [R1+0x98], R6 ;  /* 0x0000980601007387 */ /* 0x0001e20000100800 */
[----:B-1----:R-:W-:Y:S01]  /*1080*/  IMAD.IADD R4, R14, 0x1, R0 ;  /* 0x000000010e047824 */ /* 0x002fe200078e0200 */
[----:B------:R-:W-:Y:S02]  /*1090*/  SHF.R.S32.HI R0, RZ, 0x4, R12 ;  /* 0x00000004ff007819 */ /* 0x000fe4000001140c */
[----:B------:R1:W-:Y:S01]  /*10a0*/  STL [R1+0x94], R5 ;  /* 0x0000940501007387 */ /* 0x0003e20000100800 */
[----:B------:R-:W-:-:S03]  /*10b0*/  VIADD R7, R8, 0x38 ;  /* 0x0000003808077836 */ /* 0x000fc60000000000 */
[----:B------:R-:W-:Y:S01]  /*10c0*/  STL [R1+0x30], R8 ;  /* 0x0000300801007387 */ /* 0x000fe20000100800 */
[----:B0-----:R-:W-:-:S03]  /*10d0*/  VIADD R6, R8, 0x40 ;  /* 0x0000004008067836 */ /* 0x001fc60000000000 */
[----:B------:R0:W-:Y:S01]  /*10e0*/  STL [R1+0x24], R4 ;  /* 0x0000240401007387 */ /* 0x0001e20000100800 */
[----:B-1----:R-:W-:-:S03]  /*10f0*/  VIADD R5, R8, 0x48 ;  /* 0x0000004808057836 */ /* 0x002fc60000000000 */
[----:B------:R1:W-:Y:S04]  /*1100*/  STL [R1+0x6c], R0 ;  /* 0x00006c0001007387 */ /* 0x0003e80000100800 */
[----:B------:R3:W-:Y:S01]  /*1110*/  STL [R1+0x68], R7 ;  /* 0x0000680701007387 */ /* 0x0007e20000100800 */
[C---:B0-----:R-:W-:Y:S02]  /*1120*/  VIADD R4, R8.reuse, 0x50 ;  /* 0x0000005008047836 */ /* 0x041fe40000000000 */
[----:B-1----:R-:W-:Y:S01]  /*1130*/  VIADD R0, R8, 0x58 ;  /* 0x0000005808007836 */ /* 0x002fe20000000000 */
[----:B------:R-:W-:Y:S01]  /*1140*/  SHF.R.S32.HI R8, RZ, 0x1f, R7 ;  /* 0x0000001fff087819 */ /* 0x000fe20000011407 */
[----:B------:R0:W-:Y:S01]  /*1150*/  STL [R1+0x64], R6 ;  /* 0x0000640601007387 */ /* 0x0001e20000100800 */
[----:B---3--:R-:W-:-:S03]  /*1160*/  SHF.R.S32.HI R7, RZ, 0x1f, R6 ;  /* 0x0000001fff077819 */ /* 0x008fc60000011406 */
[----:B------:R1:W-:Y:S04]  /*1170*/  STL [R1+0x60], R5 ;  /* 0x0000600501007387 */ /* 0x0003e80000100800 */
[----:B------:R-:W-:Y:S01]  /*1180*/  STL [R1+0x80], R8 ;  /* 0x0000800801007387 */ /* 0x000fe20000100800 */
[----:B0-----:R-:W-:-:S03]  /*1190*/  SHF.R.S32.HI R6, RZ, 0x1f, R5 ;  /* 0x0000001fff067819 */ /* 0x001fc60000011405 */
[----:B------:R0:W-:Y:S01]  /*11a0*/  STL [R1+0x5c], R4 ;  /* 0x00005c0401007387 */ /* 0x0001e20000100800 */
[----:B-1----:R-:W-:-:S03]  /*11b0*/  SHF.R.S32.HI R5, RZ, 0x1f, R4 ;  /* 0x0000001fff057819 */ /* 0x002fc60000011404 */
[----:B------:R-:W-:Y:S04]  /*11c0*/  STL [R1+0x7c], R7 ;  /* 0x00007c0701007387 */ /* 0x000fe80000100800 */
[----:B------:R1:W-:Y:S01]  /*11d0*/  STL [R1+0x58], R0 ;  /* 0x0000580001007387 */ /* 0x0003e20000100800 */
[----:B0-----:R-:W-:-:S03]  /*11e0*/  SHF.R.S32.HI R4, RZ, 0x1f, R0 ;  /* 0x0000001fff047819 */ /* 0x001fc60000011400 */
[----:B------:R0:W-:Y:S01]  /*11f0*/  STL [R1+0x78], R6 ;  /* 0x0000780601007387 */ /* 0x0001e20000100800 */
[----:B-1----:R-:W-:-:S03]  /*1200*/  IMAD R0, R2, 0x8, R3 ;  /* 0x0000000802007824 */ /* 0x002fc600078e0203 */
[----:B------:R0:W-:Y:S04]  /*1210*/  STL [R1+0x74], R5 ;  /* 0x0000740501007387 */ /* 0x0001e80000100800 */
[----:B------:R0:W-:Y:S04]  /*1220*/  STL [R1+0x8c], R0 ;  /* 0x00008c0001007387 */ /* 0x0001e80000100800 */
[----:B------:R0:W-:Y:S01]  /*1230*/  STL [R1+0x70], R4 ;  /* 0x0000700401007387 */ /* 0x0001e20000100800 */
[----:B------:R-:W-:Y:S02]  /*1240*/  IMAD.MOV.U32 R23, RZ, RZ, RZ ;  /* 0x000000ffff177224 */ /* 0x000fe400078e00ff */
[----:B------:R-:W-:-:S02]  /*1250*/  IMAD.MOV.U32 R156, RZ, RZ, RZ ;  /* 0x000000ffff9c7224 */ /* 0x000fc400078e00ff */
[----:B------:R-:W-:Y:S01]  /*1260*/  IMAD.MOV.U32 R154, RZ, RZ, RZ ;  /* 0x000000ffff9a7224 */ /* 0x000fe200078e00ff */
[----:B--2---:R-:W-:Y:S01]  /*1270*/  LOP3.LUT R155, R17, 0x1, RZ, 0xfc, !PT ;  /* 0x00000001119b7812 */ /* 0x004fe200078efcff */
[----:B0-----:R-:W-:-:S07]  /*1280*/  IMAD.MOV.U32 R17, RZ, RZ, RZ ;  /* 0x000000ffff117224 */ /* 0x001fce00078e00ff */
.L_x_9314:
[----:B012-4-:R-:W0:Y:S01]  /*1290*/  LDC.64 R2, c[0x0][0xc88] ;  /* 0x00032200ff027b82 */ /* 0x017e220000000a00 */
[----:B------:R-:W-:Y:S01]  /*12a0*/  ULDC.64 UR4, c[0x0][0xa28] ;  /* 0x00028a0000047ab9 */ /* 0x000fe20000000a00 */
[----:B------:R-:W-:Y:S01]  /*12b0*/  ULDC.64 UR8, c[0x0][0xa18] ;  /* 0x0002860000087ab9 */ /* 0x000fe20000000a00 */
[----:B------:R-:W-:Y:S01]  /*12c0*/  ULDC.64 UR6, c[0x0][0xa08] ;  /* 0x0002820000067ab9 */ /* 0x000fe20000000a00 */
[----:B0-----:R-:W-:-:S05]  /*12d0*/  IMAD.WIDE R2, R31, 0x4, R2 ;  /* 0x000000041f027825 */ /* 0x001fca00078e0202 */
[----:B------:R-:W2:Y:S01]  /*12e0*/  LDG.E R33, desc[UR40][R2.64] ;  /* 0x0000002802217981 */ /* 0x000ea2000c1e1900 */
[----:B------:R-:W-:Y:S01]  /*12f0*/  ISETP.NE.U32.AND P2, PT, RZ, UR4, PT ;  /* 0x00000004ff007c0c */ /* 0x000fe2000bf45070 */
[----:B------:R-:W-:Y:S01]  /*1300*/  IMAD.MOV.U32 R9, RZ, RZ, RZ ;  /* 0x000000ffff097224 */ /* 0x000fe200078e00ff */
[----:B------:R-:W-:Y:S01]  /*1310*/  ISETP.NE.U32.AND P1, PT, RZ, UR8, PT ;  /* 0x00000008ff007c0c */ /* 0x000fe2000bf25070 */
[----:B------:R-:W-:Y:S01]  /*1320*/  IMAD.MOV.U32 R49, RZ, RZ, RZ ;  /* 0x000000ffff317224 */ /* 0x000fe200078e00ff */
[----:B------:R-:W-:Y:S02]  /*1330*/  ISETP.NE.AND.EX P2, PT, RZ, UR5, PT, P2 ;  /* 0x00000005ff007c0c */ /* 0x000fe4000bf45320 */
[----:B------:R-:W-:Y:S02]  /*1340*/  ISETP.NE.AND.EX P1, PT, RZ, UR9, PT, P1 ;  /* 0x00000009ff007c0c */ /* 0x000fe4000bf25310 */
[----:B------:R-:W-:-:S04]  /*1350*/  ISETP.NE.U32.AND P0, PT, RZ, UR6, PT ;  /* 0x00000006ff007c0c */ /* 0x000fc8000bf05070 */
[----:B------:R-:W-:Y:S02]  /*1360*/  ISETP.NE.AND.EX P0, PT, RZ, UR7, PT, P0 ;  /* 0x00000007ff007c0c */ /* 0x000fe4000bf05300 */
[----:B--2---:R-:W-:Y:S01]  /*1370*/  SHF.R.S32.HI R0, RZ, 0x1f, R33 ;  /* 0x0000001fff007819 */ /* 0x004fe20000011421 */
[C---:B------:R-:W-:Y:S02]  /*1380*/  IMAD.SHL.U32 R35, R33.reuse, 0x4, RZ ;  /* 0x0000000421237824 */ /* 0x040fe400078e00ff */
[C---:B------:R-:W-:Y:S01]  /*1390*/  @P2 LEA R2, P3, R33.reuse, UR4, 0x2 ;  /* 0x0000000421022c11 */ /* 0x040fe2000f8610ff */
[----:B------:R-:W-:Y:S01]  /*13a0*/  STL [R1+0x28], R33 ;  /* 0x0000282101007387 */ /* 0x000fe20000100800 */
[C-C-:B------:R-:W-:Y:S02]  /*13b0*/  SHF.L.U64.HI R34, R33.reuse, 0x2, R0.reuse ;  /* 0x0000000221227819 */ /* 0x140fe40000010200 */
[----:B------:R-:W-:Y:S01]  /*13c0*/  @P2 LEA.HI.X R3, R33, UR5, R0, 0x2, P3 ;  /* 0x0000000521032c11 */ /* 0x000fe200098f1400 */
[----:B------:R-:W-:Y:S01]  /*13d0*/  ULDC UR4, c[0x0][0x288] ;  /* 0x0000a20000047ab9 */ /* 0x000fe20000000800 */
[C---:B------:R-:W-:Y:S01]  /*13e0*/  IADD3 R6, P4, R35.reuse, UR6, RZ ;  /* 0x0000000623067c10 */ /* 0x040fe2000ff9e0ff */
[----:B------:R0:W-:Y:S04]  /*13f0*/  STL [R1+0x44], R0 ;  /* 0x0000440001007387 */ /* 0x0001e80000100800 */
[----:B-----5:R1:W5:Y:S01]  /*1400*/  @P2 LDG.E R9, desc[UR40][R2.64] ;  /* 0x0000002802092981 */ /* 0x020362000c1e1900 */
[----:B---3--:R-:W-:Y:S01]  /*1410*/  @P1 IADD3 R4, P2, R35, UR8, RZ ;  /* 0x0000000823041c10 */ /* 0x008fe2000ff5e0ff */
[----:B------:R-:W-:Y:S01]  /*1420*/  IMAD.U32 R24, RZ, RZ, UR4 ;  /* 0x00000004ff187e24 */ /* 0x000fe2000f8e00ff */
[C---:B------:R-:W-:Y:S01]  /*1430*/  IADD3.X R7, R34.reuse, UR7, RZ, P4, !PT ;  /* 0x0000000722077c10 */ /* 0x040fe2000a7fe4ff */
[----:B------:R2:W-:Y:S01]  /*1440*/  STL [R1+0x38], R35 ;  /* 0x0000382301007387 */ /* 0x0005e20000100800 */
[----:B------:R-:W-:Y:S01]  /*1450*/  @P1 IADD3.X R5, R34, UR9, RZ, P2, !PT ;  /* 0x0000000922051c10 */ /* 0x000fe200097fe4ff */
[----:B------:R-:W-:Y:S01]  /*1460*/  ULDC.64 UR4, c[0x0][0x418] ;  /* 0x0001060000047ab9 */ /* 0x000fe20000000a00 */
[----:B------:R-:W-:Y:S01]  /*1470*/  LOP3.LUT R32, R30, 0xffff, RZ, 0xc0, !PT ;  /* 0x0000ffff1e207812 */ /* 0x000fe200078ec0ff */
[----:B------:R2:W5:Y:S01]  /*1480*/  @P0 LDG.E R49, desc[UR40][R6.64] ;  /* 0x0000002806310981 */ /* 0x000562000c1e1900 */
[----:B------:R-:W-:-:S03]  /*1490*/  ULDC.64 UR8, c[0x0][0xa20] ;  /* 0x0002880000087ab9 */ /* 0x000fc60000000a00 */
[----:B------:R2:W5:Y:S04]  /*14a0*/  @P1 LDG.E R24, desc[UR40][R4.64] ;  /* 0x0000002804181981 */ /* 0x000568000c1e1900 */
[----:B------:R2:W-:Y:S04]  /*14b0*/  STL [R1+0x3c], R34 ;  /* 0x00003c2201007387 */ /* 0x0005e80000100800 */
[----:B------:R2:W-:Y:S04]  /*14c0*/  STL [R1+0x48], R29 ;  /* 0x0000481d01007387 */ /* 0x0005e80000100800 */
[----:B------:R2:W-:Y:S01]  /*14d0*/  STL [R1+0x18], R32 ;  /* 0x0000182001007387 */ /* 0x0005e20000100800 */
[----:B------:R-:W-:Y:S01]  /*14e0*/  UISETP.NE.U32.AND UP0, UPT, UR4, URZ, UPT ;  /* 0x0000003f0400728c */ /* 0x000fe2000bf05070 */
[----:B-1----:R-:W-:-:S02]  /*14f0*/  LOP3.LUT R2, R30, 0xff000000, RZ, 0xc0, !PT ;  /* 0xff0000001e027812 */ /* 0x002fc400078ec0ff */
[----:B------:R-:W-:Y:S01]  /*1500*/  ULDC UR4, c[0x0][0x424] ;  /* 0x0001090000047ab9 */ /* 0x000fe20000000800 */
[----:B------:R-:W-:Y:S01]  /*1510*/  UISETP.NE.AND.EX UP0, UPT, UR5, URZ, UPT, UP0 ;  /* 0x0000003f0500728c */ /* 0x000fe2000bf05300 */
[----:B------:R-:W-:Y:S02]  /*1520*/  ISETP.NE.U32.AND P2, PT, RZ, UR8, PT ;  /* 0x00000008ff007c0c */ /* 0x000fe4000bf45070 */
[----:B------:R-:W-:Y:S01]  /*1530*/  ULDC UR5, c[0x0][0x2f0] ;  /* 0x0000bc0000057ab9 */ /* 0x000fe20000000800 */
[----:B------:R-:W-:Y:S01]  /*1540*/  USEL UR4, UR4, 0x1, UP0 ;  /* 0x0000000104047887 */ /* 0x000fe20008000000 */
[----:B0-----:R-:W-:Y:S02]  /*1550*/  LOP3.LUT R0, R30, 0xff0000, RZ, 0xc0, !PT ;  /* 0x00ff00001e007812 */ /* 0x001fe400078ec0ff */
[----:B------:R-:W-:Y:S01]  /*1560*/  SHF.R.U32.HI R3, RZ, 0x8, R2 ;  /* 0x00000008ff037819 */ /* 0x000fe20000011602 */
[----:B------:R-:W-:Y:S01]  /*1570*/  UIMAD UR4, UR4, UR5, URZ ;  /* 0x00000005040472a4 */ /* 0x000fe2000f8e023f */
[----:B------:R-:W-:-:S02]  /*1580*/  ISETP.NE.AND.EX P2, PT, RZ, UR9, PT, P2 ;  /* 0x00000009ff007c0c */ /* 0x000fc4000bf45320 */
[----:B------:R-:W-:Y:S01]  /*1590*/  ULDC UR5, c[0x0][0x348] ;  /* 0x0000d20000057ab9 */ /* 0x000fe20000000800 */
[----:B------:R-:W-:Y:S01]  /*15a0*/  LEA.HI R8, R0, R3, RZ, 0x10 ;  /* 0x0000000300087211 */ /* 0x000fe200078f80ff */
[----:B--2---:R-:W-:Y:S09]  /*15b0*/  @P1 BRA `(.L_x_9193) ;  /* 0x0000000000241947 */ /* 0x004ff20003800000 */
        /* <DEDUP_REMOVED lines=9> */
.L_x_9193:
[----:B------:R-:W-:Y:S02]  /*1650*/  IMAD.U32 R28, RZ, RZ, UR5 ;  /* 0x00000005ff1c7e24 */ /* 0x000fe4000f8e00ff */
[----:B------:R-:W-:Y:S01]  /*1660*/  IMAD.U32 R30, RZ, RZ, UR4 ;  /* 0x00000004ff1e7e24 */ /* 0x000fe2000f8e00ff */
[----:B------:R-:W-:Y:S06]  /*1670*/  @!P2 BRA `(.L_x_9194) ;  /* 0x000000000010a947 */ /* 0x000fec0003800000 */
[----:B------:R-:W-:-:S04]  /*1680*/  IADD3 R2, P0, R35, UR8, RZ ;  /* 0x0000000823027c10 */ /* 0x000fc8000ff1e0ff */
[----:B------:R-:W-:-:S05]  /*1690*/  IADD3.X R3, R34, UR9, RZ, P0, !PT ;  /* 0x0000000922037c10 */ /* 0x000fca00087fe4ff */
[----:B------:R0:W5:Y:S01]  /*16a0*/  LDG.E R30, desc[UR40][R2.64] ;  /* 0x00000028021e7981 */ /* 0x000162000c1e1900 */
[----:B------:R-:W-:Y:S05]  /*16b0*/  BRA `(.L_x_9195) ;  /* 0x0000000000107947 */ /* 0x000fea0003800000 */
.L_x_9194:
[----:B------:R-:W-:Y:S05]  /*16c0*/  @!P0 BRA `(.L_x_9195) ;  /* 0x00000000000c8947 */ /* 0x000fea0003800000 */
[----:B------:R-:W2:Y:S04]  /*16d0*/  LDG.E R3, desc[UR40][R6.64] ;  /* 0x0000002806037981 */ /* 0x000ea8000c1e1900 */
[----:B------:R-:W2:Y:S02]  /*16e0*/  LDG.E R30, desc[UR40][R6.64+0x4] ;  /* 0x00000428061e7981 */ /* 0x000ea4000c1e1900 */
[----:B--2---:R-:W-:-:S07]  /*16f0*/  IMAD.IADD R30, R30, 0x1, -R3 ;  /* 0x000000011e1e7824 */ /* 0x004fce00078e0a03 */
.L_x_9195:
[----:B------:R-:W-:Y:S01]  /*1700*/  ULDC.64 UR4, c[0x0][0xa10] ;  /* 0x0002840000047ab9 */ /* 0x000fe20000000a00 */
[----:B------:R-:W2:Y:S01]  /*1710*/  LDL.LU R31, [R1+0x14] ;  /* 0x00001400011f7983 */ /* 0x000ea20000300800 */
[----:B------:R-:W-:-:S04]  /*1720*/  ISETP.NE.U32.AND P0, PT, RZ, UR4, PT ;  /* 0x00000004ff007c0c */ /* 0x000fc8000bf05070 */
[----:B------:R-:W-:Y:S01]  /*1730*/  ISETP.NE.AND.EX P0, PT, RZ, UR5, PT, P0 ;  /* 0x00000005ff007c0c */ /* 0x000fe2000bf05300 */
[----:B------:R-:W-:Y:S02]  /*1740*/  ULDC.64 UR4, c[0x0][0xa30] ;  /* 0x00028c0000047ab9 */ /* 0x000fe40000000a00 */
[----:B------:R-:W-:-:S10]  /*1750*/  ISETP.NE.U32.AND P1, PT, RZ, UR4, PT ;  /* 0x00000004ff007c0c */ /* 0x000fd4000bf25070 */
[----:B0-----:R-:W0:Y:S02]  /*1760*/  @P0 LDC.64 R2, c[0x0][0xa10] ;  /* 0x00028400ff020b82 */ /* 0x001e240000000a00 */
[----:B0-----:R-:W-:-:S05]  /*1770*/  @P0 IMAD.WIDE R2, R33, 0x4, R2 ;  /* 0x0000000421020825 */ /* 0x001fca00078e0202 */
[----:B------:R-:W3:Y:S04]  /*1780*/  @P0 LDG.E R0, desc[UR40][R2.64] ;  /* 0x0000002802000981 */ /* 0x000ee8000c1e1900 */
[----:B------:R-:W3:Y:S01]  /*1790*/  @P0 LDG.E R7, desc[UR40][R2.64+0x4] ;  /* 0x0000042802070981 */ /* 0x000ee2000c1e1900 */
[----:B------:R-:W-:Y:S01]  /*17a0*/  ISETP.NE.AND.EX P1, PT, RZ, UR5, PT, P1 ;  /* 0x00000005ff007c0c */ /* 0x000fe2000bf25310 */
[----:B-----5:R-:W-:-:S12]  /*17b0*/  IMAD.MOV.U32 R25, RZ, RZ, R30 ;  /* 0x000000ffff197224 */ /* 0x020fd800078e001e */
[----:B------:R-:W-:-:S04]  /*17c0*/  @P1 IADD3 R4, P2, R35, UR4, RZ ;  /* 0x0000000423041c10 */ /* 0x000fc8000ff5e0ff */
[----:B------:R-:W-:-:S05]  /*17d0*/  @P1 IADD3.X R5, R34, UR5, RZ, P2, !PT ;  /* 0x0000000522051c10 */ /* 0x000fca00097fe4ff */
[----:B------:R0:W5:Y:S01]  /*17e0*/  @P1 LDG.E R25, desc[UR40][R4.64] ;  /* 0x0000002804191981 */ /* 0x000162000c1e1900 */
[----:B------:R-:W-:Y:S01]  /*17f0*/  IMAD.IADD R9, R30, 0x1, -R9 ;  /* 0x000000011e097824 */ /* 0x000fe200078e0a09 */
[----:B------:R-:W-:Y:S01]  /*1800*/  LOP3.LUT R12, R8, 0xff, RZ, 0xc0, !PT ;  /* 0x000000ff080c7812 */ /* 0x000fe200078ec0ff */
[----:B------:R-:W-:Y:S01]  /*1810*/  BSSY B0, `(.L_x_9196) ;  /* 0x000002d000007945 */ /* 0x000fe20003800000 */
[----:B------:R-:W-:-:S03]  /*1820*/  SHF.R.U32.HI R6, RZ, 0x10, R8 ;  /* 0x00000010ff067819 */ /* 0x000fc60000011608 */
[----:B------:R0:W-:Y:S04]  /*1830*/  STL [R1+0x50], R12 ;  /* 0x0000500c01007387 */ /* 0x0001e80000100800 */
[----:B------:R0:W-:Y:S01]  /*1840*/  STL [R1+0x34], R6 ;  /* 0x0000340601007387 */ /* 0x0001e20000100800 */
[----:B--2---:R-:W-:Y:S01]  /*1850*/  LOP3.LUT R31, R31, 0xfffffffd, RZ, 0xc0, !PT ;  /* 0xfffffffd1f1f7812 */ /* 0x004fe200078ec0ff */
[----:B---3--:R-:W-:-:S04]  /*1860*/  @P0 IMAD.IADD R28, R7, 0x1, -R0 ;  /* 0x00000001071c0824 */ /* 0x008fc800078e0a00 */
[----:B------:R-:W-:-:S04]  /*1870*/  IMAD.IADD R89, R9, 0x1, R28 ;  /* 0x0000000109597824 */ /* 0x000fc800078e021c */
[C---:B------:R-:W-:Y:S01]  /*1880*/  VIADD R0, R89.reuse, 0x7f ;  /* 0x0000007f59007836 */ /* 0x040fe20000000000 */
[----:B------:R-:W-:-:S04]  /*1890*/  ISETP.GE.AND P3, PT, R89, 0x1, PT ;  /* 0x000000015900780c */ /* 0x000fc80003f66270 */
[----:B------:R-:W-:-:S04]  /*18a0*/  SHF.R.S32.HI R3, RZ, 0x1f, R0 ;  /* 0x0000001fff037819 */ /* 0x000fc80000011400 */
[----:B------:R-:W-:Y:S02]  /*18b0*/  LEA.HI R2, R3, R0, RZ, 0x7 ;  /* 0x0000000003027211 */ /* 0x000fe400078f38ff */
[----:B------:R-:W-:Y:S02]  /*18c0*/  MOV R3, RZ ;  /* 0x000000ff00037202 */ /* 0x000fe40000000f00 */
[----:B------:R-:W-:Y:S02]  /*18d0*/  SHF.R.S32.HI R2, RZ, 0x7, R2 ;  /* 0x00000007ff027819 */ /* 0x000fe40000011402 */
[----:B------:R-:W-:-:S05]  /*18e0*/  @P3 LOP3.LUT R31, R31, 0x2, RZ, 0xfc, !PT ;  /* 0x000000021f1f3812 */ /* 0x000fca00078efcff */
        /* <DEDUP_REMOVED lines=31> */
.L_x_9197:
[----:B------:R-:W-:Y:S05]  /*1ae0*/  BSYNC B0 ;  /* 0x0000000000007941 */ /* 0x000fea0003800000 */
.L_x_9196:
[----:B------:R-:W-:Y:S01]  /*1af0*/  IMAD R0, R12, R3, RZ ;  /* 0x000000030c007224 */ /* 0x000fe200078e02ff */
[----:B------:R-:W-:-:S04]  /*1b00*/  PLOP3.LUT P3, PT, PT, PT, PT, 0x80, 0x0 ;  /* 0x000000000000781c */ /* 0x000fc80003f6f070 */
        /* <DEDUP_REMOVED lines=11> */
[----:B------:R-:W-:-:S04]  /*1bc0*/  @P0 SHF.R.S32.HI R26, RZ, 0x7, R0 ;  /* 0x00000007ff1a0819 */ /* 0x000fc80000011400 */
        /* <DEDUP_REMOVED lines=9> */
[----:B0-----:R-:W-:Y:S02]  /*1c60*/  IMAD.U32 R4, RZ, RZ, UR4 ;  /* 0x00000004ff047e24 */ /* 0x001fe4000f8e00ff */
        /* <DEDUP_REMOVED lines=12> */
.L_x_9200:
[----:B------:R-:W-:Y:S05]  /*1d30*/  BSYNC B6 ;  /* 0x0000000000067941 */ /* 0x000fea0003800000 */
.L_x_9199:
        /* <DEDUP_REMOVED lines=20> */
.L_x_9202:
[----:B------:R-:W-:Y:S05]  /*1e80*/  BSYNC B6 ;  /* 0x0000000000067941 */ /* 0x000fea0003800000 */
.L_x_9201:
[----:B------:R-:W-:Y:S01]  /*1e90*/  ULDC.64 UR4, c[0x0][0x9f8] ;  /* 0x00027e0000047ab9 */ /* 0x000fe20000000a00 */
[----:B------:R-:W-:Y:S01]  /*1ea0*/  IMAD.MOV.U32 R0, RZ, RZ, R33 ;  /* 0x000000ffff007224 */ /* 0x000fe200078e0021 */
[----:B------:R-:W-:Y:S01]  /*1eb0*/  ISETP.NE.U32.AND P0, PT, RZ, UR4, PT ;  /* 0x00000004ff007c0c */ /* 0x000fe2000bf05070 */
[----:B------:R-:W1:Y:S01]  /*1ec0*/  LDC.64 R70, c[0x0][0x300] ;  /* 0x0000c000ff467b82 */ /* 0x000e620000000a00 */
[----:B------:R-:W-:Y:S01]  /*1ed0*/  IMAD.IADD R49, R49, 0x1, R30 ;  /* 0x0000000131317824 */ /* 0x000fe200078e021e */
[----:B------:R-:W-:Y:S01]  /*1ee0*/  ULDC.64 UR8, c[0x0][0xa08] ;  /* 0x0002820000087ab9 */ /* 0x000fe20000000a00 */
[----:B------:R-:W-:Y:S01]  /*1ef0*/  ISETP.NE.AND.EX P0, PT, RZ, UR5, PT, P0 ;  /* 0x00000005ff007c0c */ /* 0x000fe2000bf05300 */
[----:B------:R-:W-:Y:S01]  /*1f00*/  ULDC.64 UR6, c[0x0][0x330] ;  /* 0x0000cc0000067ab9 */ /* 0x000fe20000000a00 */
[----:B------:R-:W-:-:S03]  /*1f10*/  SHF.R.S32.HI R19, RZ, 0x1f, R18 ;  /* 0x0000001fff137819 */ /* 0x000fc60000011412 */
[----:B------:R-:W2:Y:S08]  /*1f20*/  LDC R63, c[0x0][0x3f4] ;  /* 0x0000fd00ff3f7b82 */ /* 0x000eb00000000800 */
[----:B0-----:R-:W-:Y:S01]  /*1f30*/  @P0 IADD3 R4, P1, R35, UR4, RZ ;  /* 0x0000000423040c10 */ /* 0x001fe2000ff3e0ff */
[----:B------:R-:W0:Y:S03]  /*1f40*/  LDC.64 R68, c[0x0][0x3f8] ;  /* 0x0000fe00ff447b82 */ /* 0x000e260000000a00 */
[----:B------:R-:W-:Y:S01]  /*1f50*/  @P0 IADD3.X R5, R34, UR5, RZ, P1, !PT ;  /* 0x0000000522050c10 */ /* 0x000fe20008ffe4ff */
[----:B------:R-:W-:-:S04]  /*1f60*/  ULDC.64 UR4, c[0x0][0x308] ;  /* 0x0000c20000047ab9 */ /* 0x000fc80000000a00 */
[----:B------:R-:W3:Y:S01]  /*1f70*/  @P0 LDG.E R0, desc[UR40][R4.64] ;  /* 0x0000002804000981 */ /* 0x000ee2000c1e1900 */
[----:B------:R-:W-:Y:S01]  /*1f80*/  SHF.R.S32.HI R3, RZ, 0x1f, R49 ;  /* 0x0000001fff037819 */ /* 0x000fe20000011431 */
[-C--:B-1----:R-:W-:Y:S01]  /*1f90*/  IMAD.WIDE.U32 R6, R49, R70.reuse, RZ ;  /* 0x0000004631067225 */ /* 0x082fe200078e00ff */
[----:B------:R-:W-:Y:S02]  /*1fa0*/  ISETP.NE.U32.AND P0, PT, RZ, UR8, PT ;  /* 0x00000008ff007c0c */ /* 0x000fe4000bf05070 */
[----:B------:R-:W-:Y:S01]  /*1fb0*/  SHF.R.S32.HI R12, RZ, 0x1f, R22 ;  /* 0x0000001fff0c7819 */ /* 0x000fe20000011416 */
[----:B------:R-:W-:Y:S01]  /*1fc0*/  IMAD R8, R3, R70, RZ ;  /* 0x0000004603087224 */ /* 0x000fe200078e02ff */
[----:B------:R-:W-:Y:S01]  /*1fd0*/  ISETP.NE.AND.EX P0, PT, RZ, UR9, PT, P0 ;  /* 0x00000009ff007c0c */ /* 0x000fe2000bf05300 */
[----:B------:R-:W-:Y:S01]  /*1fe0*/  IMAD.WIDE.U32 R58, R32, UR6, R18 ;  /* 0x00000006203a7c25 */ /* 0x000fe2000f8e0012 */
[----:B------:R-:W-:-:S03]  /*1ff0*/  SHF.R.S32.HI R153, RZ, 0x1f, R152 ;  /* 0x0000001fff997819 */ /* 0x000fc60000011498 */
[----:B------:R-:W-:Y:S02]  /*2000*/  IMAD R9, R49, R71, R8 ;  /* 0x0000004731097224 */ /* 0x000fe400078e0208 */
[----:B------:R-:W-:Y:S01]  /*2010*/  IMAD R59, R32, UR7, R59 ;  /* 0x00000007203b7c24 */ /* 0x000fe2000f8e023b */
[----:B------:R-:W-:Y:S01]  /*2020*/  ULDC.64 UR6, c[0x0][0x338] ;  /* 0x0000ce0000067ab9 */ /* 0x000fe20000000a00 */
[----:B------:R-:W-:Y:S02]  /*2030*/  IMAD.IADD R7, R7, 0x1, R9 ;  /* 0x0000000107077824 */ /* 0x000fe400078e0209 */
[----:B------:R-:W-:Y:S02]  /*2040*/  VIADD R83, R18, 0x20 ;  /* 0x0000002012537836 */ /* 0x000fe40000000000 */
[----:B------:R-:W-:-:S03]  /*2050*/  IMAD.WIDE.U32 R60, R32, UR4, R6 ;  /* 0x00000004203c7c25 */ /* 0x000fc6000f8e0006 */
[----:B--2---:R-:W-:Y:S01]  /*2060*/  ISETP.GE.AND P2, PT, R83, R63, PT ;  /* 0x0000003f5300720c */ /* 0x004fe20003f46270 */
[----:B------:R-:W-:Y:S01]  /*2070*/  IMAD R61, R32, UR5, R61 ;  /* 0x00000005203d7c24 */ /* 0x000fe2000f8e023d */
[----:B------:R-:W-:Y:S01]  /*2080*/  ULDC.64 UR4, c[0x0][0x310] ;  /* 0x0000c40000047ab9 */ /* 0x000fe20000000a00 */
[-C--:B------:R-:W-:Y:S02]  /*2090*/  IMAD R10, R12, R70.reuse, RZ ;  /* 0x000000460c0a7224 */ /* 0x080fe400078e02ff */
[----:B------:R-:W-:-:S04]  /*20a0*/  IMAD.WIDE.U32 R6, R22, R70, R18 ;  /* 0x0000004616067225 */ /* 0x000fc800078e0012 */
[----:B------:R-:W-:Y:S02]  /*20b0*/  IMAD.MOV.U32 R20, RZ, RZ, R31 ;  /* 0x000000ffff147224 */ /* 0x000fe400078e001f */
[C---:B------:R-:W-:Y:S02]  /*20c0*/  IMAD R10, R22.reuse, R71, R10 ;  /* 0x00000047160a7224 */ /* 0x040fe400078e020a */
[----:B0-----:R-:W-:Y:S01]  /*20d0*/  IMAD.WIDE.U32 R56, R22, R68, R152 ;  /* 0x0000004416387225 */ /* 0x001fe200078e0098 */
[----:B------:R-:W-:-:S03]  /*20e0*/  LOP3.LUT R20, R20, 0xfffffffe, RZ, 0xc0, !PT ;  /* 0xfffffffe14147812 */ /* 0x000fc600078ec0ff */
[----:B------:R-:W-:Y:S01]  /*20f0*/  IMAD.WIDE.U32 R54, R22, R68, R18 ;  /* 0x0000004416367225 */ /* 0x000fe200078e0012 */
[----:B------:R-:W-:Y:S02]  /*2100*/  @P2 LOP3.LUT R20, R20, 0x1, RZ, 0xfc, !PT ;  /* 0x0000000114142812 */ /* 0x000fe400078efcff */
[----:B---3--:R-:W-:Y:S02]  /*2110*/  SHF.R.S32.HI R4, RZ, 0x1f, R0 ;  /* 0x0000001fff047819 */ /* 0x008fe40000011400 */
[----:B------:R-:W-:Y:S02]  /*2120*/  SEL R9, R0, RZ, !P0 ;  /* 0x000000ff00097207 */ /* 0x000fe40004000000 */
[----:B------:R-:W-:Y:S02]  /*2130*/  SEL R8, R4, RZ, !P0 ;  /* 0x000000ff04087207 */ /* 0x000fe40004000000 */
[----:B------:R-:W0:Y:S01]  /*2140*/  LDC.64 R4, c[0x0][0x408] ;  /* 0x00010200ff047b82 */ /* 0x000e220000000a00 */
[----:B------:R-:W-:-:S04]  /*2150*/  IMAD.WIDE.U32 R60, R9, UR4, R60 ;  /* 0x00000004093c7c25 */ /* 0x000fc8000f8e003c */
[C---:B------:R-:W-:Y:S01]  /*2160*/  IMAD R0, R8.reuse, UR4, RZ ;  /* 0x0000000408007c24 */ /* 0x040fe2000f8e02ff */
[----:B------:R-:W-:Y:S01]  /*2170*/  ULDC UR4, c[0x0][0x2f4] ;  /* 0x0000bd0000047ab9 */ /* 0x000fe20000000800 */
[----:B------:R-:W-:Y:S01]  /*2180*/  IMAD R8, R8, UR6, RZ ;  /* 0x0000000608087c24 */ /* 0x000fe2000f8e02ff */
[----:B------:R-:W-:Y:S01]  /*2190*/  ISETP.GE.AND P1, PT, R83, UR4, PT ;  /* 0x0000000453007c0c */ /* 0x000fe2000bf26270 */
[C---:B------:R-:W-:Y:S01]  /*21a0*/  IMAD R77, R9.reuse, UR5, R0 ;  /* 0x00000005094d7c24 */ /* 0x040fe2000f8e0200 */
[----:B------:R-:W-:Y:S01]  /*21b0*/  ISETP.GE.AND P0, PT, R18, UR4, PT ;  /* 0x0000000412007c0c */ /* 0x000fe2000bf06270 */
[C---:B------:R-:W-:Y:S01]  /*21c0*/  IMAD.WIDE.U32 R58, R9.reuse, UR6, R58 ;  /* 0x00000006093a7c25 */ /* 0x040fe2000f8e003a */
[----:B------:R-:W-:Y:S02]  /*21d0*/  SEL R0, RZ, 0xffffffff, P1 ;  /* 0xffffffffff007807 */ /* 0x000fe40000800000 */
[----:B------:R-:W-:Y:S01]  /*21e0*/  SEL R31, RZ, 0x1, P0 ;  /* 0x00000001ff1f7807 */ /* 0x000fe20000000000 */
[----:B------:R-:W-:Y:S01]  /*21f0*/  IMAD R9, R9, UR7, R8 ;  /* 0x0000000709097c24 */ /* 0x000fe2000f8e0208 */
[----:B------:R-:W-:Y:S01]  /*2200*/  IADD3 R82, P0, R60, R6, RZ ;  /* 0x000000063c527210 */ /* 0x000fe20007f1e0ff */
[----:B------:R-:W2:Y:S01]  /*2210*/  LDL R8, [R1+0x10] ;  /* 0x0000100001087983 */ /* 0x000ea20000100800 */
[----:B------:R-:W-:-:S02]  /*2220*/  IMAD.IADD R77, R61, 0x1, R77 ;  /* 0x000000013d4d7824 */ /* 0x000fc400078e024d */
[----:B------:R-:W-:-:S03]  /*2230*/  IMAD.SHL.U32 R0, R0, 0x2, RZ ;  /* 0x0000000200007824 */ /* 0x000fc600078e00ff */
[----:B------:R-:W-:Y:S01]  /*2240*/  IADD3.X R76, R77, R7, R10, P0, !PT ;  /* 0x000000074d4c7210 */ /* 0x000fe200007fe40a */
[----:B0-----:R-:W-:Y:S01]  /*2250*/  IMAD R6, R12, R4, RZ ;  /* 0x000000040c067224 */ /* 0x001fe200078e02ff */
[----:B------:R-:W-:Y:S02]  /*2260*/  ISETP.GE.AND P0, PT, R18, R63, PT ;  /* 0x0000003f1200720c */ /* 0x000fe40003f06270 */
[----:B------:R-:W-:Y:S01]  /*2270*/  LOP3.LUT R31, R0, 0x2, R31, 0xe2, !PT ;  /* 0x00000002001f7812 */ /* 0x000fe200078ee21f */
[----:B------:R-:W-:Y:S01]  /*2280*/  IMAD R0, R12, R68, RZ ;  /* 0x000000440c007224 */ /* 0x000fe200078e02ff */
[C---:B------:R-:W-:Y:S01]  /*2290*/  SEL R7, R63.reuse, RZ, P0 ;  /* 0x000000ff3f077207 */ /* 0x040fe20000000000 */
[----:B------:R0:W-:Y:S02]  /*22a0*/  STL [R1+0x14], R20 ;  /* 0x0000141401007387 */ /* 0x0001e40000100800 */
[----:B------:R-:W-:Y:S01]  /*22b0*/  IMAD R11, R22, R69, R0 ;  /* 0x00000045160b7224 */ /* 0x000fe200078e0200 */
[----:B------:R-:W-:Y:S01]  /*22c0*/  SEL R0, R63, RZ, P2 ;  /* 0x000000ff3f007207 */ /* 0x000fe20001000000 */
[----:B------:R-:W-:Y:S01]  /*22d0*/  IMAD.IADD R7, R18, 0x1, R7 ;  /* 0x0000000112077824 */ /* 0x000fe200078e0207 */
[----:B0-----:R-:W0:Y:S01]  /*22e0*/  S2R R20, SR_TID.X ;  /* 0x0000000000147919 */ /* 0x001e220000002100 */
[----:B------:R-:W-:-:S02]  /*22f0*/  IMAD R15, R22, R5, R6 ;  /* 0x00000005160f7224 */ /* 0x000fc400078e0206 */
[----:B------:R-:W-:Y:S01]  /*2300*/  IMAD.IADD R6, R83, 0x1, R0 ;  /* 0x0000000153067824 */ /* 0x000fe200078e0200 */
[----:B------:R-:W-:Y:S01]  /*2310*/  SHF.R.S32.HI R0, RZ, 0x1f, R7 ;  /* 0x0000001fff007819 */ /* 0x000fe20000011407 */
[----:B------:R-:W-:Y:S02]  /*2320*/  IMAD.IADD R57, R57, 0x1, R11 ;  /* 0x0000000139397824 */ /* 0x000fe400078e020b */
[----:B------:R-:W-:Y:S01]  /*2330*/  IMAD.IADD R55, R11, 0x1, R55 ;  /* 0x000000010b377824 */ /* 0x000fe200078e0237 */
[----:B------:R-:W-:Y:S02]  /*2340*/  SHF.R.S32.HI R11, RZ, 0x1f, R6 ;  /* 0x0000001fff0b7819 */ /* 0x000fe40000011406 */
[CC--:B------:R-:W-:Y:S02]  /*2350*/  LEA.HI R75, R0.reuse, R7.reuse, RZ, 0x4 ;  /* 0x00000007004b7211 */ /* 0x0c0fe400078f20ff */
[----:B------:R-:W-:Y:S02]  /*2360*/  LEA.HI R0, R0, R7, RZ, 0x5 ;  /* 0x0000000700007211 */ /* 0x000fe400078f28ff */
[----:B------:R-:W-:-:S02]  /*2370*/  LEA.HI R74, R11, R6, RZ, 0x4 ;  /* 0x000000060b4a7211 */ /* 0x000fc400078f20ff */
[----:B------:R-:W-:Y:S01]  /*2380*/  LEA.HI R11, R11, R6, RZ, 0x5 ;  /* 0x000000060b0b7211 */ /* 0x000fe200078f28ff */
[----:B------:R-:W-:Y:S01]  /*2390*/  IMAD.SHL.U32 R6, R0, 0x80, RZ ;  /* 0x0000008000067824 */ /* 0x000fe200078e00ff */
[----:B-----5:R-:W-:Y:S02]  /*23a0*/  SHF.R.S32.HI R13, RZ, 0x1f, R25 ;  /* 0x0000001fff0d7819 */ /* 0x020fe40000011419 */
[----:B------:R-:W-:Y:S02]  /*23b0*/  LOP3.LUT R0, R157, 0x10, R75, 0xf8, !PT ;  /* 0x000000109d007812 */ /* 0x000fe400078ef84b */
[----:B------:R-:W-:Y:S01]  /*23c0*/  SHF.R.U32.HI R14, RZ, 0x3, R157 ;  /* 0x00000003ff0e7819 */ /* 0x000fe2000001169d */
[----:B------:R-:W-:Y:S01]  /*23d0*/  IMAD.SHL.U32 R11, R11, 0x80, RZ ;  /* 0x000000800b0b7824 */ /* 0x000fe200078e00ff */
[----:B------:R-:W-:Y:S02]  /*23e0*/  LOP3.LUT R7, R157, 0x10, R74, 0xf8, !PT ;  /* 0x000000109d077812 */ /* 0x000fe400078ef84a */
[----:B------:R-:W-:Y:S01]  /*23f0*/  LOP3.LUT R73, R0, R14, RZ, 0x3c, !PT ;  /* 0x0000000e00497212 */ /* 0x000fe200078e3cff */
[----:B------:R-:W-:-:S02]  /*2400*/  IMAD R0, R13, R68, RZ ;  /* 0x000000440d007224 */ /* 0x000fc400078e02ff */
[----:B------:R-:W-:Y:S01]  /*2410*/  IMAD.WIDE.U32 R52, R22, R4, R152 ;  /* 0x0000000416347225 */ /* 0x000fe200078e0098 */
[----:B------:R-:W-:-:S03]  /*2420*/  LOP3.LUT R6, R6, 0xfffff000, RZ, 0xc0, !PT ;  /* 0xfffff00006067812 */ /* 0x000fc600078ec0ff */
[C---:B------:R-:W-:Y:S01]  /*2430*/  IMAD.WIDE.U32 R50, R22.reuse, R4, R18 ;  /* 0x0000000416327225 */ /* 0x040fe200078e0012 */
[----:B------:R-:W-:Y:S02]  /*2440*/  LOP3.LUT R11, R11, 0xfffff000, RZ, 0xc0, !PT ;  /* 0xfffff0000b0b7812 */ /* 0x000fe400078ec0ff */
[----:B------:R-:W-:Y:S01]  /*2450*/  LOP3.LUT R72, R7, R14, RZ, 0x3c, !PT ;  /* 0x0000000e07487212 */ /* 0x000fe200078e3cff */
[----:B------:R-:W-:Y:S02]  /*2460*/  IMAD R21, R25, R69, R0 ;  /* 0x0000004519157224 */ /* 0x000fe400078e0200 */
[----:B------:R-:W-:Y:S02]  /*2470*/  IMAD.IADD R53, R53, 0x1, R15 ;  /* 0x0000000135357824 */ /* 0x000fe400078e020f */
[----:B------:R-:W-:Y:S02]  /*2480*/  IMAD.IADD R51, R15, 0x1, R51 ;  /* 0x000000010f337824 */ /* 0x000fe400078e0233 */
[----:B------:R-:W-:Y:S01]  /*2490*/  IMAD R0, R13, R4, RZ ;  /* 0x000000040d007224 */ /* 0x000fe200078e02ff */
[----:B------:R-:W-:Y:S01]  /*24a0*/  IADD3 R48, P2, R22, R49, RZ ;  /* 0x0000003116307210 */ /* 0x000fe20007f5e0ff */
[----:B------:R-:W-:Y:S01]  /*24b0*/  IMAD.WIDE.U32 R56, R25, R68, R56 ;  /* 0x0000004419387225 */ /* 0x000fe200078e0038 */
[----:B------:R-:W-:-:S03]  /*24c0*/  LOP3.LUT R7, R74, 0xfffffff0, RZ, 0xc0, !PT ;  /* 0xfffffff04a077812 */ /* 0x000fc600078ec0ff */
[----:B------:R-:W-:Y:S02]  /*24d0*/  VIADD R67, R18, 0x40 ;  /* 0x0000004012437836 */ /* 0x000fe40000000000 */
[----:B------:R-:W-:Y:S01]  /*24e0*/  IMAD.WIDE.U32 R54, R25, R68, R54 ;  /* 0x0000004419367225 */ /* 0x000fe200078e0036 */
[----:B------:R-:W-:-:S03]  /*24f0*/  SHF.L.U64.HI R71, R70, 0x7, R71 ;  /* 0x0000000746477819 */ /* 0x000fc60000010247 */
[----:B------:R-:W-:Y:S01]  /*2500*/  IMAD.WIDE.U32 R52, R25, R4, R52 ;  /* 0x0000000419347225 */ /* 0x000fe200078e0034 */
[----:B------:R-:W-:-:S03]  /*2510*/  SHF.L.U64.HI R69, R68, 0x7, R69 ;  /* 0x0000000744457819 */ /* 0x000fc60000010245 */
[----:B------:R-:W-:Y:S01]  /*2520*/  IMAD.WIDE.U32 R50, R25, R4, R50 ;  /* 0x0000000419327225 */ /* 0x000fe200078e0032 */
[C---:B------:R-:W-:Y:S02]  /*2530*/  SHF.L.U64.HI R66, R4.reuse, 0x7, R5 ;  /* 0x0000000704427819 */ /* 0x040fe40000010205 */
[----:B------:R-:W-:Y:S01]  /*2540*/  LOP3.LUT R62, R31, 0x1, RZ, 0xc0, !PT ;  /* 0x000000011f3e7812 */ /* 0x000fe200078ec0ff */
[----:B------:R-:W-:Y:S01]  /*2550*/  IMAD.SHL.U32 R65, R4, 0x80, RZ ;  /* 0x0000008004417824 */ /* 0x000fe200078e00ff */
[----:B------:R-:W-:Y:S01]  /*2560*/  ISETP.GE.AND P1, PT, R67, UR4, PT ;  /* 0x0000000443007c0c */ /* 0x000fe2000bf26270 */
[----:B------:R-:W-:Y:S01]  /*2570*/  IMAD.X R49, R12, 0x1, R3, P2 ;  /* 0x000000010c317824 */ /* 0x000fe200010e0603 */
[----:B------:R-:W-:Y:S01]  /*2580*/  SHF.L.U32 R63, R63, 0x1, RZ ;  /* 0x000000013f3f7819 */ /* 0x000fe200000006ff */
[----:B------:R-:W-:Y:S01]  /*2590*/  IMAD.IADD R30, R57, 0x1, R21 ;  /* 0x00000001391e7824 */ /* 0x000fe200078e0215 */
[----:B------:R-:W-:Y:S01]  /*25a0*/  LOP3.LUT R31, R31, 0x2, RZ, 0xc0, !PT ;  /* 0x000000021f1f7812 */ /* 0x000fe200078ec0ff */
[----:B------:R-:W-:Y:S01]  /*25b0*/  IMAD.SHL.U32 R70, R70, 0x80, RZ ;  /* 0x0000008046467824 */ /* 0x000fe200078e00ff */
[----:B------:R-:W-:Y:S01]  /*25c0*/  SHF.R.S32.HI R3, RZ, 0x1f, R7 ;  /* 0x0000001fff037819 */ /* 0x000fe20000011407 */
[----:B------:R-:W-:-:S02]  /*25d0*/  IMAD.SHL.U32 R68, R68, 0x80, RZ ;  /* 0x0000008044447824 */ /* 0x000fc400078e00ff */
[----:B------:R-:W-:Y:S01]  /*25e0*/  IMAD.IADD R21, R21, 0x1, R55 ;  /* 0x0000000115157824 */ /* 0x000fe200078e0237 */
[--C-:B--2---:R-:W-:Y:S02]  /*25f0*/  IADD3 R73, R73, R6, R8.reuse ;  /* 0x0000000649497210 */ /* 0x104fe40007ffe008 */
[----:B------:R-:W-:Y:S01]  /*2600*/  IADD3 R72, R72, R11, R8 ;  /* 0x0000000b48487210 */ /* 0x000fe20007ffe008 */
[----:B------:R-:W-:Y:S01]  /*2610*/  IMAD R11, R25, R5, R0 ;  /* 0x00000005190b7224 */ /* 0x000fe200078e0200 */
[----:B0-----:R-:W-:Y:S02]  /*2620*/  SHF.R.U32.HI R8, RZ, 0x7, R20 ;  /* 0x00000007ff087819 */ /* 0x001fe40000011614 */
[----:B------:R-:W-:Y:S01]  /*2630*/  LOP3.LUT R20, R75, 0xfffffff0, RZ, 0xc0, !PT ;  /* 0xfffffff04b147812 */ /* 0x000fe200078ec0ff */
[----:B------:R-:W-:Y:S02]  /*2640*/  IMAD.IADD R6, R53, 0x1, R11 ;  /* 0x0000000135067824 */ /* 0x000fe400078e020b */
[----:B------:R-:W-:Y:S01]  /*2650*/  VIADD R64, R8, 0x8 ;  /* 0x0000000808407836 */ /* 0x000fe20000000000 */
[----:B------:R-:W-:Y:S01]  /*2660*/  SHF.R.S32.HI R4, RZ, 0x1f, R20 ;  /* 0x0000001fff047819 */ /* 0x000fe20000011414 */
[----:B------:R-:W-:-:S02]  /*2670*/  IMAD.IADD R5, R11, 0x1, R51 ;  /* 0x000000010b057824 */ /* 0x000fc400078e0233 */
[----:B------:R-:W-:-:S07]  /*2680*/  IMAD.IADD R0, R59, 0x1, R9 ;  /* 0x000000013b007824 */ /* 0x000fce00078e0209 */
.L_x_9242:
[----:B------:R-:W2:Y:S01]  /*2690*/  LDL R8, [R1+0x24] ;  /* 0x0000240001087983 */ /* 0x000ea20000100800 */
[----:B----4-:R-:W0:Y:S01]  /*26a0*/  LDC.64 R78, c[0x0][0x2e8] ;  /* 0x0000ba00ff4e7b82 */ /* 0x010e220000000a00 */
[----:B------:R-:W-:Y:S01]  /*26b0*/  VIADD R26, R26, 0xffffffff ;  /* 0xffffffff1a1a7836 */ /* 0x000fe20000000000 */
[----:B------:R-:W-:Y:S05]  /*26c0*/  YIELD ;  /* 0x0000000000007946 */ /* 0x000fea0003800000 */
[----:B------:R-:W-:Y:S01]  /*26d0*/  SHF.R.S32.HI R11, RZ, 0x1f, R26 ;  /* 0x0000001fff0b7819 */ /* 0x000fe2000001141a */
[----:B------:R-:W1:Y:S01]  /*26e0*/  LDC R88, c[0x0][0x3f4] ;  /* 0x0000fd00ff587b82 */ /* 0x000e620000000800 */
[-C--:B------:R-:W-:Y:S01]  /*26f0*/  IMAD R9, R71, R26.reuse, RZ ;  /* 0x0000001a47097224 */ /* 0x080fe200078e02ff */
[----:B------:R-:W-:Y:S01]  /*2700*/  BSSY B0, `(.L_x_9203) ;  /* 0x00003f7000007945 */ /* 0x000fe20003800000 */
[----:B---3--:R-:W-:Y:S01]  /*2710*/  IMAD.WIDE.U32 R40, R70, R26, RZ ;  /* 0x0000001a46287225 */ /* 0x008fe200078e00ff */
[----:B------:R-:W-:-:S03]  /*2720*/  ISETP.GT.AND P2, PT, R26, R27, PT ;  /* 0x0000001b1a00720c */ /* 0x000fc60003f44270 */
[----:B------:R-:W-:-:S04]  /*2730*/  IMAD R9, R11, R70, R9 ;  /* 0x000000460b097224 */ /* 0x000fc800078e0209 */
[----:B------:R-:W-:Y:S01]  /*2740*/  IMAD.IADD R81, R41, 0x1, R9 ;  /* 0x0000000129517824 */ /* 0x000fe200078e0209 */
[----:B0-----:R-:W-:-:S04]  /*2750*/  IADD3 R32, P3, P4, R40, R78, R82 ;  /* 0x0000004e28207210 */ /* 0x001fc80007c7e052 */
[----:B------:R-:W-:Y:S02]  /*2760*/  IADD3.X R33, R81, R79, R76, P3, P4 ;  /* 0x0000004f51217210 */ /* 0x000fe40001fe844c */
[----:B-1----:R-:W-:Y:S01]  /*2770*/  ISETP.GE.AND P3, PT, R88, 0x1, PT ;  /* 0x000000015800780c */ /* 0x002fe20003f66270 */
[----:B--2---:R-:W-:-:S04]  /*2780*/  IMAD R85, R17, 0x3000, R8 ;  /* 0x0000300011557824 */ /* 0x004fc800078e0208 */
[----:B------:R-:W-:-:S08]  /*2790*/  IMAD.IADD R85, R16, 0x1, R85 ;  /* 0x0000000110557824 */ /* 0x000fd000078e0255 */
[----:B------:R-:W-:Y:S05]  /*27a0*/  @!P3 BRA `(.L_x_9204) ;  /* 0x0000003c005cb947 */ /* 0x000fea0003800000 */
[----:B------:R-:W-:Y:S01]  /*27b0*/  ULDC.U8 UR4, c[0x0][0x410] ;  /* 0x0001040000047ab9 */ /* 0x000fe20000000000 */
[-C--:B------:R-:W-:Y:S01]  /*27c0*/  IMAD R9, R69, R26.reuse, RZ ;  /* 0x0000001a45097224 */ /* 0x080fe200078e02ff */
[----:B------:R-:W-:Y:S01]  /*27d0*/  ISETP.NE.AND P3, PT, RZ, UR4, PT ;  /* 0x00000004ff007c0c */ /* 0x000fe2000bf65270 */
[----:B------:R-:W-:Y:S02]  /*27e0*/  IMAD R8, R66, R26, RZ ;  /* 0x0000001a42087224 */ /* 0x000fe400078e02ff */
[C---:B------:R-:W-:Y:S02]  /*27f0*/  IMAD R9, R11.reuse, R68, R9 ;  /* 0x000000440b097224 */ /* 0x040fe400078e0209 */
[----:B------:R-:W-:Y:S02]  /*2800*/  IMAD R86, R26, -0x80, R28 ;  /* 0xffffff801a567824 */ /* 0x000fe400078e021c */
[----:B------:R-:W-:Y:S02]  /*2810*/  IMAD R11, R11, R65, R8 ;  /* 0x000000410b0b7224 */ /* 0x000fe400078e0208 */
[----:B------:R-:W-:Y:S01]  /*2820*/  IMAD.WIDE.U32 R44, R68, R26, RZ ;  /* 0x0000001a442c7225 */ /* 0x000fe200078e00ff */
[----:B------:R-:W-:-:S03]  /*2830*/  VIMNMX R86, R86, 0x80, PT ;  /* 0x0000008056567848 */ /* 0x000fc60003fe0100 */
        /* <DEDUP_REMOVED lines=11> */
[----:B------:R-:W-:Y:S01]  /*28f0*/  CS2R R40, SRZ ;  /* 0x0000000000287805 */ /* 0x000fe2000001ff00 */
[----:B------:R-:W-:Y:S06]  /*2900*/  @P4 BRA `(.L_x_9207) ;  /* 0x00000000005c4947 */ /* 0x000fec0003800000 */
[----:B------:R-:W2:Y:S01]  /*2910*/  LDL R80, [R1+0x8] ;  /* 0x0000080001507983 */ /* 0x000ea20000100800 */
[----:B------:R-:W-:-:S03]  /*2920*/  ULDC.64 UR4, c[0x0][0x3e8] ;  /* 0x0000fa0000047ab9 */ /* 0x000fc60000000a00 */
[----:B------:R-:W3:Y:S01]  /*2930*/  LDL R10, [R1+0xc] ;  /* 0x00000c00010a7983 */ /* 0x000ee20000100800 */
[----:B------:R-:W-:Y:S02]  /*2940*/  IADD3 R44, P3, P5, R56, UR4, R44 ;  /* 0x00000004382c7c10 */ /* 0x000fe4000fd7e02c */
[----:B------:R-:W-:Y:S02]  /*2950*/  CS2R R38, SRZ ;  /* 0x0000000000267805 */ /* 0x000fe4000001ff00 */
        /* <DEDUP_REMOVED lines=10> */
[----:B------:R-:W-:Y:S02]  /*2a00*/  CS2R R12, SRZ ;  /* 0x00000000000c7805 */ /* 0x000fe4000001ff00 */
[----:B------:R-:W-:Y:S02]  /*2a10*/  CS2R R14, SRZ ;  /* 0x00000000000e7805 */ /* 0x000fe4000001ff00 */
[----:B--2---:R-:W-:-:S13]  /*2a20*/  ISETP.GE.AND P3, PT, R80, R88, PT ;  /* 0x000000585000720c */ /* 0x004fda0003f66270 */
[----:B------:R0:W5:Y:S04]  /*2a30*/  @!P3 LDG.E.64 R34, desc[UR40][R44.64+0x10] ;  /* 0x000010282c22b981 */ /* 0x000168000c1e1b00 */
[----:B------:R0:W5:Y:S01]  /*2a40*/  @!P3 LDG.E.64 R36, desc[UR40][R42.64+0x10] ;  /* 0x000010282a24b981 */ /* 0x000162000c1e1b00 */
[----:B---3--:R-:W-:-:S13]  /*2a50*/  ISETP.GE.AND P3, PT, R10, R88, PT ;  /* 0x000000580a00720c */ /* 0x008fda0003f66270 */
[----:B------:R0:W5:Y:S04]  /*2a60*/  @!P3 LDG.E.64 R12, desc[UR40][R44.64+0x20] ;  /* 0x000020282c0cb981 */ /* 0x000168000c1e1b00 */
[----:B------:R0:W5:Y:S02]  /*2a70*/  @!P3 LDG.E.64 R14, desc[UR40][R42.64+0x20] ;  /* 0x000020282a0eb981 */ /* 0x000164000c1e1b00 */
.L_x_9207:
[----:B------:R-:W-:Y:S05]  /*2a80*/  BSYNC B1 ;  /* 0x0000000000017941 */ /* 0x000fea0003800000 */
.L_x_9206:
[----:B------:R-:W-:Y:S01]  /*2a90*/  ISETP.NE.AND P3, PT, R155, 0x3, PT ;  /* 0x000000039b00780c */ /* 0x000fe20003f65270 */
[----:B0----5:R-:W-:Y:S02]  /*2aa0*/  IMAD.MOV.U32 R42, RZ, RZ, R12 ;  /* 0x000000ffff2a7224 */ /* 0x021fe400078e000c */
[----:B------:R-:W-:Y:S02]  /*2ab0*/  IMAD.MOV.U32 R44, RZ, RZ, R34 ;  /* 0x000000ffff2c7224 */ /* 0x000fe400078e0022 */
[----:B------:R-:W-:Y:S02]  /*2ac0*/  IMAD.MOV.U32 R46, RZ, RZ, R38 ;  /* 0x000000ffff2e7224 */ /* 0x000fe400078e0026 */
[----:B------:R-:W-:Y:S02]  /*2ad0*/  IMAD.MOV.U32 R43, RZ, RZ, R14 ;  /* 0x000000ffff2b7224 */ /* 0x000fe400078e000e */
[----:B------:R-:W-:Y:S02]  /*2ae0*/  IMAD.MOV.U32 R45, RZ, RZ, R36 ;  /* 0x000000ffff2d7224 */ /* 0x000fe400078e0024 */
[----:B------:R-:W-:-:S02]  /*2af0*/  IMAD.MOV.U32 R47, RZ, RZ, R40 ;  /* 0x000000ffff2f7224 */ /* 0x000fc400078e0028 */
[----:B------:R-:W-:Y:S05]  /*2b00*/  @!P3 BRA `(.L_x_9208) ;  /* 0x000000000004b947 */ /* 0x000fea0003800000 */
[----:B------:R-:W-:Y:S01]  /*2b10*/  BPT.TRAP 0x1 ;  /* 0x000000040000795c */ /* 0x000fe20000300000 */
.L_x_9208:
[----:B------:R-:W-:Y:S01]  /*2b20*/  IMAD R84, R17, 0x8, R16 ;  /* 0x0000000811547824 */ /* 0x000fe200078e0210 */
[----:B------:R-:W-:Y:S01]  /*2b30*/  SHF.L.U32 R87, R23, 0x1f, RZ ;  /* 0x0000001f17577819 */ /* 0x000fe200000006ff */
[----:B------:R-:W-:Y:S03]  /*2b40*/  BSSY B1, `(.L_x_9209) ;  /* 0x0000003000017945 */ /* 0x000fe60003800000 */
[----:B------:R-:W0:Y:S02]  /*2b50*/  SYNCS.PHASECHK.TRANS64.TRYWAIT P5, [R84+URZ+0x19c90], R87 ;  /* 0x019c9057540075a7 */ /* 0x000e2400080a017f */
[----:B0-----:R-:W-:Y:S05]  /*2b60*/  @!P5 BRA `(.L_x_9210) ;  /* 0x0000018800dcd947 */ /* 0x001fea0003800000 */
.L_x_9455:
[----:B------:R-:W-:Y:S05]  /*2b70*/  BSYNC B1 ;  /* 0x0000000000017941 */ /* 0x000fea0003800000 */
.L_x_9209:
        /* <DEDUP_REMOVED lines=9> */
[----:B------:R-:W-:Y:S02]  /*2c10*/  LOP3.LUT R38, R39, 0xff, RZ, 0xc0, !PT ;  /* 0x000000ff27267812 */ /* 0x000fe400078ec0ff */
[--C-:B------:R-:W-:Y:S02]  /*2c20*/  SHF.R.U32.HI R79, RZ, 0x18, R39.reuse ;  /* 0x00000018ff4f7819 */ /* 0x100fe40000011627 */
[----:B------:R-:W-:Y:S02]  /*2c30*/  SHF.R.U32.HI R90, RZ, 0x10, R39 ;  /* 0x00000010ff5a7819 */ /* 0x000fe40000011627 */
[--C-:B------:R-:W-:Y:S02]  /*2c40*/  SHF.R.U32.HI R78, RZ, 0x8, R41.reuse ;  /* 0x00000008ff4e7819 */ /* 0x100fe40000011629 */
[----:B------:R-:W-:-:S02]  /*2c50*/  SHF.R.U32.HI R81, RZ, 0x10, R41 ;  /* 0x00000010ff517819 */ /* 0x000fc40000011629 */
[----:B------:R-:W-:Y:S01]  /*2c60*/  LOP3.LUT R39, R41, 0xff, RZ, 0xc0, !PT ;  /* 0x000000ff29277812 */ /* 0x000fe200078ec0ff */
[----:B------:R-:W-:Y:S01]  /*2c70*/  IMAD.SHL.U32 R78, R78, 0x100, RZ ;  /* 0x000001004e4e7824 */ /* 0x000fe200078e00ff */
[----:B------:R-:W-:Y:S02]  /*2c80*/  SHF.R.U32.HI R40, RZ, 0x18, R41 ;  /* 0x00000018ff287819 */ /* 0x000fe40000011629 */
[----:B------:R-:W-:Y:S01]  /*2c90*/  PRMT R41, R79, 0x654, R38 ;  /* 0x000006544f297816 */ /* 0x000fe20000000026 */
[----:B------:R-:W-:Y:S01]  /*2ca0*/  IMAD.SHL.U32 R38, R80, 0x100, RZ ;  /* 0x0000010050267824 */ /* 0x000fe200078e00ff */
[----:B------:R-:W-:Y:S01]  /*2cb0*/  PRMT R79, R40, 0x654, R39 ;  /* 0x00000654284f7816 */ /* 0x000fe20000000027 */
[----:B--2---:R-:W-:Y:S02]  /*2cc0*/  IMAD.MOV.U32 R39, RZ, RZ, R9 ;  /* 0x000000ffff277224 */ /* 0x004fe400078e0009 */
[----:B------:R-:W-:Y:S01]  /*2cd0*/  IMAD.U32 R9, R90, 0x10000, RZ ;  /* 0x000100005a097824 */ /* 0x000fe200078e00ff */
[----:B------:R-:W-:Y:S01]  /*2ce0*/  LOP3.LUT R38, R41, 0xff00, R38, 0xf8, !PT ;  /* 0x0000ff0029267812 */ /* 0x000fe200078ef826 */
[----:B------:R-:W-:Y:S01]  /*2cf0*/  IMAD.U32 R41, R81, 0x10000, RZ ;  /* 0x0001000051297824 */ /* 0x000fe200078e00ff */
[----:B------:R-:W-:Y:S01]  /*2d00*/  LOP3.LUT R80, R79, 0xff00, R78, 0xf8, !PT ;  /* 0x0000ff004f507812 */ /* 0x000fe200078ef84e */
[----:B------:R-:W-:Y:S01]  /*2d10*/  IMAD.MOV.U32 R40, RZ, RZ, R8 ;  /* 0x000000ffff287224 */ /* 0x000fe200078e0008 */
        /* <DEDUP_REMOVED lines=16> */
[----:B------:R-:W-:Y:S01]  /*2e20*/  FFMA.FTZ R8, R8, R81, -R93 ;  /* 0x0000005108087223 */ /* 0x000fe2000001085d */
[----:B------:R-:W-:Y:S02]  /*2e30*/  HADD2.F32 R80, -RZ, R80.H1_H1 ;  /* 0x30000050ff507230 */ /* 0x000fe40000004100 */
[----:B------:R-:W-:Y:S01]  /*2e40*/  FMUL.FTZ R93, R79, R91 ;  /* 0x0000005b4f5d7220 */ /* 0x000fe20000410000 */
        /* <DEDUP_REMOVED lines=10> */
[----:B------:R-:W-:Y:S01]  /*2ef0*/  HADD2.F32 R80, -RZ, R41.H1_H1 ;  /* 0x30000029ff507230 */ /* 0x000fe20000004100 */
[----:B------:R-:W-:Y:S01]  /*2f00*/  F2FP.F16.E4M3.UNPACK_B R78, R9.H1 ;  /* 0x00000009ff4e723e */ /* 0x000fe200030006ff */
[----:B------:R-:W-:Y:S02]  /*2f10*/  HADD2.F32 R90, -RZ, R90.H0_H0 ;  /* 0x2000005aff5a7230 */ /* 0x000fe40000004100 */
[-C--:B------:R-:W-:Y:S01]  /*2f20*/  FMUL.FTZ R93, R79, R91.reuse ;  /* 0x0000005b4f5d7220 */ /* 0x080fe20000410000 */
[--C-:B------:R-:W-:Y:S02]  /*2f30*/  HADD2.F32 R46, -RZ, R40.reuse.H1_H1 ;  /* 0x30000028ff2e7230 */ /* 0x100fe40000004100 */
[----:B------:R-:W-:Y:S01]  /*2f40*/  FMUL.FTZ R94, R80, R91 ;  /* 0x0000005b505e7220 */ /* 0x000fe20000410000 */
[----:B------:R-:W-:Y:S01]  /*2f50*/  HADD2.F32 R41, -RZ, R40.H0_H0 ;  /* 0x20000028ff297230 */ /* 0x000fe20000004100 */
[----:B------:R-:W-:Y:S01]  /*2f60*/  F2FP.F16.E4M3.UNPACK_B R9, R9 ;  /* 0x00000009ff09723e */ /* 0x000fe200020006ff */
[----:B------:R-:W-:-:S02]  /*2f70*/  HADD2.F32 R40, -RZ, R81.H1_H1 ;  /* 0x30000051ff287230 */ /* 0x000fc40000004100 */
[-C--:B------:R-:W-:Y:S01]  /*2f80*/  FMUL.FTZ R92, R46, R90.reuse ;  /* 0x0000005a2e5c7220 */ /* 0x080fe20000410000 */
[----:B------:R-:W-:Y:S02]  /*2f90*/  HADD2.F32 R81, -RZ, R81.H0_H0 ;  /* 0x20000051ff517230 */ /* 0x000fe40000004100 */
[----:B------:R-:W-:Y:S01]  /*2fa0*/  FMUL.FTZ R91, R41, R90 ;  /* 0x0000005a295b7220 */ /* 0x000fe20000410000 */
[----:B------:R-:W-:Y:S02]  /*2fb0*/  HADD2.F32 R95, -RZ, R78.H1_H1 ;  /* 0x3000004eff5f7230 */ /* 0x000fe40000004100 */
[-C--:B------:R-:W-:Y:S01]  /*2fc0*/  FFMA.FTZ R94, R79, R40.reuse, -R94 ;  /* 0x000000284f5e7223 */ /* 0x080fe2000001085e */
[----:B------:R-:W-:Y:S01]  /*2fd0*/  FFMA.FTZ R93, R80, R40, R93 ;  /* 0x00000028505d7223 */ /* 0x000fe2000001005d */
[-C--:B------:R-:W-:Y:S01]  /*2fe0*/  FFMA.FTZ R40, R41, R81.reuse, -R92 ;  /* 0x0000005129287223 */ /* 0x080fe2000001085c */
[----:B------:R-:W-:Y:S01]  /*2ff0*/  FFMA.FTZ R41, R46, R81, R91 ;  /* 0x000000512e297223 */ /* 0x000fe2000001005b */
[----:B------:R-:W-:-:S02]  /*3000*/  F2FP.F16.E4M3.UNPACK_B R79, R11.H1 ;  /* 0x0000000bff4f723e */ /* 0x000fc400030006ff */
[----:B------:R-:W-:Y:S02]  /*3010*/  F2FP.F16.E4M3.UNPACK_B R81, R38.H1 ;  /* 0x00000026ff51723e */ /* 0x000fe400030006ff */
[----:B------:R-:W-:Y:S01]  /*3020*/  F2FP.SATFINITE.E4M3.F32.PACK_AB_MERGE_C R46, R93, R94, RZ ;  /* 0x0000005e5d2e723e */ /* 0x000fe200048070ff */
[--C-:B------:R-:W-:Y:S01]  /*3030*/  HADD2.F32 R90, -RZ, R79.reuse.H0_H0 ;  /* 0x2000004fff5a7230 */ /* 0x100fe20000004100 */
[----:B------:R-:W-:Y:S01]  /*3040*/  F2FP.F16.E4M3.UNPACK_B R80, R10.H1 ;  /* 0x0000000aff50723e */ /* 0x000fe200030006ff */
[----:B------:R-:W-:Y:S01]  /*3050*/  HADD2.F32 R92, -RZ, R79.H1_H1 ;  /* 0x3000004fff5c7230 */ /* 0x000fe20000004100 */
[----:B------:R-:W-:Y:S01]  /*3060*/  F2FP.F16.E4M3.UNPACK_B R79, R38 ;  /* 0x00000026ff4f723e */ /* 0x000fe200020006ff */
[----:B------:R-:W-:Y:S01]  /*3070*/  HADD2.F32 R93, -RZ, R81.H1_H1 ;  /* 0x30000051ff5d7230 */ /* 0x000fe20000004100 */
[----:B------:R-:W-:Y:S01]  /*3080*/  F2FP.F16.E4M3.UNPACK_B R10, R10 ;  /* 0x0000000aff0a723e */ /* 0x000fe200020006ff */
[----:B------:R-:W-:Y:S02]  /*3090*/  HADD2.F32 R91, -RZ, R80.H1_H1 ;  /* 0x30000050ff5b7230 */ /* 0x000fe40000004100 */
[----:B------:R-:W-:-:S02]  /*30a0*/  HADD2.F32 R94, -RZ, R79.H1_H1 ;  /* 0x3000004fff5e7230 */ /* 0x000fc40000004100 */
[-C--:B------:R-:W-:Y:S01]  /*30b0*/  FMUL.FTZ R97, R92, R93.reuse ;  /* 0x0000005d5c617220 */ /* 0x080fe20000410000 */
[----:B------:R-:W-:Y:S02]  /*30c0*/  HADD2.F32 R80, -RZ, R80.H0_H0 ;  /* 0x20000050ff507230 */ /* 0x000fe40000004100 */
[C---:B------:R-:W-:Y:S01]  /*30d0*/  FMUL.FTZ R99, R90.reuse, R93 ;  /* 0x0000005d5a637220 */ /* 0x040fe20000410000 */
[----:B------:R-:W-:Y:S02]  /*30e0*/  HADD2.F32 R93, -RZ, R9.H1_H1 ;  /* 0x30000009ff5d7230 */ /* 0x000fe40000004100 */
[----:B------:R-:W-:Y:S01]  /*30f0*/  FFMA.FTZ R38, R90, R95, -R97 ;  /* 0x0000005f5a267223 */ /* 0x000fe20000010861 */
[CC--:B------:R-:W-:Y:S01]  /*3100*/  FMUL.FTZ R97, R91.reuse, R94.reuse ;  /* 0x0000005e5b617220 */ /* 0x0c0fe20000410000 */
[----:B------:R-:W-:Y:S01]  /*3110*/  FMUL.FTZ R94, R80, R94 ;  /* 0x0000005e505e7220 */ /* 0x000fe20000410000 */
[----:B------:R-:W-:Y:S01]  /*3120*/  F2FP.F16.E4M3.UNPACK_B R90, R11 ;  /* 0x0000000bff5a723e */ /* 0x000fe200020006ff */
[----:B------:R-:W-:Y:S01]  /*3130*/  FFMA.FTZ R11, R92, R95, R99 ;  /* 0x0000005f5c0b7223 */ /* 0x000fe20000010063 */
[-C--:B------:R-:W-:Y:S01]  /*3140*/  FFMA.FTZ R80, R80, R93.reuse, -R97 ;  /* 0x0000005d50507223 */ /* 0x080fe20000010861 */
[----:B------:R-:W-:Y:S01]  /*3150*/  FFMA.FTZ R91, R91, R93, R94 ;  /* 0x0000005d5b5b7223 */ /* 0x000fe2000001005e */
[----:B------:R-:W-:-:S02]  /*3160*/  HADD2.F32 R93, -RZ, R81.H0_H0 ;  /* 0x20000051ff5d7230 */ /* 0x000fc40000004100 */
[--C-:B------:R-:W-:Y:S01]  /*3170*/  HADD2.F32 R81, -RZ, R90.reuse.H1_H1 ;  /* 0x3000005aff517230 */ /* 0x100fe20000004100 */
[----:B------:R-:W-:Y:S01]  /*3180*/  F2FP.SATFINITE.E4M3.F32.PACK_AB_MERGE_C R11, R11, R38, RZ ;  /* 0x000000260b0b723e */ /* 0x000fe200048070ff */
[----:B------:R-:W-:Y:S01]  /*3190*/  HADD2.F32 R90, -RZ, R90.H0_H0 ;  /* 0x2000005aff5a7230 */ /* 0x000fe20000004100 */
[----:B------:R-:W-:Y:S01]  /*31a0*/  F2FP.SATFINITE.E4M3.F32.PACK_AB_MERGE_C R80, R91, R80, RZ ;  /* 0x000000505b50723e */ /* 0x000fe200048070ff */
        /* <DEDUP_REMOVED lines=9> */
[-C--:B------:R-:W-:Y:S01]  /*3240*/  FMUL.FTZ R93, R78, R79.reuse ;  /* 0x0000004f4e5d7220 */ /* 0x080fe20000410000 */
[----:B------:R-:W-:Y:S01]  /*3250*/  FMUL.FTZ R79, R10, R79 ;  /* 0x0000004f0a4f7220 */ /* 0x000fe20000410000 */
[----:B------:R-:W-:Y:S02]  /*3260*/  F2FP.SATFINITE.E4M3.F32.PACK_AB_MERGE_C R11, R94, R95, R11 ;  /* 0x0000005f5e0b723e */ /* 0x000fe4000480700b */
[-C--:B------:R-:W-:Y:S01]  /*3270*/  FFMA.FTZ R93, R10, R9.reuse, -R93 ;  /* 0x000000090a5d7223 */ /* 0x080fe2000001085d */
[----:B------:R-:W-:Y:S01]  /*3280*/  FFMA.FTZ R78, R78, R9, R79 ;  /* 0x000000094e4e7223 */ /* 0x000fe2000001004f */
[----:B------:R-:W-:-:S02]  /*3290*/  F2FP.SATFINITE.E4M3.F32.PACK_AB_MERGE_C R9, R39, R8, R47 ;  /* 0x000000082709723e */ /* 0x000fc4000480702f */
[----:B------:R-:W-:Y:S02]  /*32a0*/  F2FP.SATFINITE.E4M3.F32.PACK_AB_MERGE_C R8, R41, R40, R46 ;  /* 0x000000282908723e */ /* 0x000fe4000480702e */
[----:B------:R-:W-:-:S07]  /*32b0*/  F2FP.SATFINITE.E4M3.F32.PACK_AB_MERGE_C R10, R78, R93, R80 ;  /* 0x0000005d4e0a723e */ /* 0x000fce0004807050 */
.L_x_9215:
[----:B------:R-:W-:Y:S05]  /*32c0*/  BSYNC B2 ;  /* 0x0000000000027941 */ /* 0x000fea0003800000 */
.L_x_9214:
[----:B--2---:R1:W-:Y:S02]  /*32d0*/  STG.E.128 desc[UR40][R32.64], R8 ;  /* 0x0000000820007986 */ /* 0x0043e4000c101d28 */
.L_x_9213:
[----:B------:R-:W-:Y:S05]  /*32e0*/  BSYNC B1 ;  /* 0x0000000000017941 */ /* 0x000fea0003800000 */
.L_x_9212:
[----:B------:R-:W-:Y:S01]  /*32f0*/  ISETP.NE.AND P4, PT, R31, RZ, PT ;  /* 0x000000ff1f00720c */ /* 0x000fe20003f85270 */
[----:B------:R-:W-:-:S12]  /*3300*/  BSSY B1, `(.L_x_9216) ;  /* 0x0000074000017945 */ /* 0x000fd80003800000 */
[----:B------:R-:W-:Y:S05]  /*3310*/  @!P4 BRA `(.L_x_9217) ;  /* 0x0000000400c8c947 */ /* 0x000fea0003800000 */
[----:B------:R-:W2:Y:S01]  /*3320*/  LDL R38, [R1+0x8] ;  /* 0x0000080001267983 */ /* 0x000ea20000100800 */
[----:B------:R-:W-:Y:S03]  /*3330*/  BSSY B2, `(.L_x_9218) ;  /* 0x000006f000027945 */ /* 0x000fe60003800000 */
[----:B-1----:R1:W3:Y:S01]  /*3340*/  LDS.128 R8, [R85+0x14800] ;  /* 0x0148000055087984 */ /* 0x0022e20000000c00 */
[----:B--2---:R-:W-:-:S13]  /*3350*/  ISETP.GE.AND P4, PT, R38, R88, PT ;  /* 0x000000582600720c */ /* 0x004fda0003f86270 */
[----:B-1-3--:R-:W-:Y:S05]  /*3360*/  @P4 BRA `(.L_x_9219) ;  /* 0x0000000400ac4947 */ /* 0x00afea0003800000 */
        /* <DEDUP_REMOVED lines=12> */
[----:B------:R-:W-:Y:S01]  /*3430*/  MOV R36, R8 ;  /* 0x0000000800247202 */ /* 0x000fe20000000f00 */
[----:B------:R-:W-:Y:S01]  /*3440*/  IMAD.U32 R40, R40, 0x10000, RZ ;  /* 0x0001000028287824 */ /* 0x000fe200078e00ff */
[----:B------:R-:W-:Y:S01]  /*3450*/  LOP3.LUT R34, R34, 0xff00, R35, 0xf8, !PT ;  /* 0x0000ff0022227812 */ /* 0x000fe200078ef823 */
[----:B------:R-:W-:Y:S01]  /*3460*/  IMAD.U32 R35, R39, 0x10000, RZ ;  /* 0x0001000027237824 */ /* 0x000fe200078e00ff */
[----:B------:R-:W-:-:S02]  /*3470*/  LOP3.LUT R37, R37, 0xff00, R38, 0xf8, !PT ;  /* 0x0000ff0025257812 */ /* 0x000fc400078ef826 */
        /* <DEDUP_REMOVED lines=28> */
[----:B------:R-:W-:Y:S02]  /*3640*/  HADD2.F32 R38, -RZ, R37.H0_H0 ;  /* 0x20000025ff267230 */ /* 0x000fe40000004100 */
[----:B------:R-:W-:Y:S02]  /*3650*/  HADD2.F32 R46, -RZ, R45.H0_H0 ;  /* 0x2000002dff2e7230 */ /* 0x000fe40000004100 */
[----:B------:R-:W-:Y:S01]  /*3660*/  FMUL.FTZ R45, R40, R47 ;  /* 0x0000002f282d7220 */ /* 0x000fe20000410000 */
[----:B------:R-:W-:-:S02]  /*3670*/  HADD2.F32 R39, -RZ, R36.H1_H1 ;  /* 0x30000024ff277230 */ /* 0x000fc40000004100 */
[C---:B------:R-:W-:Y:S01]  /*3680*/  FMUL.FTZ R47, R38.reuse, R47 ;  /* 0x0000002f262f7220 */ /* 0x040fe20000410000 */
[----:B------:R-:W-:Y:S02]  /*3690*/  HADD2.F32 R41, -RZ, R44.H1_H1 ;  /* 0x3000002cff297230 */ /* 0x000fe40000004100 */
[----:B------:R-:W-:Y:S02]  /*36a0*/  HADD2.F32 R37, -RZ, R36.H0_H0 ;  /* 0x20000024ff257230 */ /* 0x000fe40000004100 */
[-C--:B------:R-:W-:Y:S01]  /*36b0*/  FMUL.FTZ R36, R39, R46.reuse ;  /* 0x0000002e27247220 */ /* 0x080fe20000410000 */
[----:B------:R-:W-:Y:S02]  /*36c0*/  HADD2.F32 R44, -RZ, R44.H0_H0 ;  /* 0x2000002cff2c7230 */ /* 0x000fe40000004100 */
[-C--:B------:R-:W-:Y:S01]  /*36d0*/  FFMA.FTZ R45, R38, R41.reuse, -R45 ;  /* 0x00000029262d7223 */ /* 0x080fe2000001082d */
[----:B------:R-:W-:Y:S01]  /*36e0*/  FFMA.FTZ R78, R40, R41, R47 ;  /* 0x00000029284e7223 */ /* 0x000fe2000001002f */
[C---:B------:R-:W-:Y:S01]  /*36f0*/  FMUL.FTZ R46, R37.reuse, R46 ;  /* 0x0000002e252e7220 */ /* 0x040fe20000410000 */
[----:B------:R-:W-:Y:S01]  /*3700*/  F2FP.F16.E4M3.UNPACK_B R40, R11.H1 ;  /* 0x0000000bff28723e */ /* 0x000fe200030006ff */
[-C--:B------:R-:W-:Y:S01]  /*3710*/  FFMA.FTZ R36, R37, R44.reuse, -R36 ;  /* 0x0000002c25247223 */ /* 0x080fe20000010824 */
[----:B------:R-:W-:Y:S01]  /*3720*/  F2FP.SATFINITE.E4M3.F32.PACK_AB_MERGE_C R38, R80, R79, RZ ;  /* 0x0000004f5026723e */ /* 0x000fe200048070ff */
[----:B------:R-:W-:Y:S01]  /*3730*/  FFMA.FTZ R39, R39, R44, R46 ;  /* 0x0000002c27277223 */ /* 0x000fe2000001002e */
[----:B------:R-:W-:Y:S01]  /*3740*/  F2FP.SATFINITE.E4M3.F32.PACK_AB_MERGE_C R37, R78, R45, RZ ;  /* 0x0000002d4e25723e */ /* 0x000fe200048070ff */
[--C-:B------:R-:W-:Y:S01]  /*3750*/  HADD2.F32 R47, -RZ, R40.reuse.H0_H0 ;  /* 0x20000028ff2f7230 */ /* 0x100fe20000004100 */
[----:B------:R-:W-:Y:S01]  /*3760*/  F2FP.F16.E4M3.UNPACK_B R45, R35.H1 ;  /* 0x00000023ff2d723e */ /* 0x000fe200030006ff */
[----:B------:R-:W-:Y:S01]  /*3770*/  HADD2.F32 R78, -RZ, R40.H1_H1 ;  /* 0x30000028ff4e7230 */ /* 0x000fe20000004100 */
[----:B------:R-:W-:-:S02]  /*3780*/  F2FP.F16.E4M3.UNPACK_B R41, R10.H1 ;  /* 0x0000000aff29723e */ /* 0x000fc400030006ff */
[-C--:B------:R-:W-:Y:S01]  /*3790*/  F2FP.F16.E4M3.UNPACK_B R40, R34.reuse.H1 ;  /* 0x00000022ff28723e */ /* 0x080fe200030006ff */
[----:B------:R-:W-:Y:S01]  /*37a0*/  HADD2.F32 R79, -RZ, R45.H1_H1 ;  /* 0x3000002dff4f7230 */ /* 0x000fe20000004100 */
[----:B------:R-:W-:Y:S01]  /*37b0*/  F2FP.F16.E4M3.UNPACK_B R44, R35 ;  /* 0x00000023ff2c723e */ /* 0x000fe200020006ff */
[--C-:B------:R-:W-:Y:S01]  /*37c0*/  HADD2.F32 R46, -RZ, R41.reuse.H1_H1 ;  /* 0x30000029ff2e7230 */ /* 0x100fe20000004100 */
[----:B------:R-:W-:Y:S01]  /*37d0*/  F2FP.F16.E4M3.UNPACK_B R35, R34 ;  /* 0x00000022ff23723e */ /* 0x000fe200020006ff */
[----:B------:R-:W-:Y:S02]  /*37e0*/  HADD2.F32 R80, -RZ, R40.H1_H1 ;  /* 0x30000028ff507230 */ /* 0x000fe40000004100 */
[-C--:B------:R-:W-:Y:S01]  /*37f0*/  FMUL.FTZ R34, R78, R79.reuse ;  /* 0x0000004f4e227220 */ /* 0x080fe20000410000 */
[----:B------:R-:W-:Y:S02]  /*3800*/  HADD2.F32 R81, -RZ, R44.H1_H1 ;  /* 0x3000002cff517230 */ /* 0x000fe40000004100 */
[----:B------:R-:W-:Y:S01]  /*3810*/  FMUL.FTZ R91, R47, R79 ;  /* 0x0000004f2f5b7220 */ /* 0x000fe20000410000 */
[----:B------:R-:W-:-:S02]  /*3820*/  HADD2.F32 R41, -RZ, R41.H0_H0 ;  /* 0x20000029ff297230 */ /* 0x000fc40000004100 */
[----:B------:R-:W-:Y:S01]  /*3830*/  FFMA.FTZ R34, R47, R80, -R34 ;  /* 0x000000502f227223 */ /* 0x000fe20000010822 */
[----:B------:R-:W-:Y:S02]  /*3840*/  HADD2.F32 R79, -RZ, R35.H1_H1 ;  /* 0x30000023ff4f7230 */ /* 0x000fe40000004100 */
[----:B------:R-:W-:Y:S01]  /*3850*/  FMUL.FTZ R90, R46, R81 ;  /* 0x000000512e5a7220 */ /* 0x000fe20000410000 */
[----:B------:R-:W-:Y:S01]  /*3860*/  F2FP.F16.E4M3.UNPACK_B R47, R11 ;  /* 0x0000000bff2f723e */ /* 0x000fe200020006ff */
[----:B------:R-:W-:Y:S01]  /*3870*/  FMUL.FTZ R81, R41, R81 ;  /* 0x0000005129517220 */ /* 0x000fe20000410000 */
[----:B------:R-:W-:Y:S01]  /*3880*/  F2FP.F16.E4M3.UNPACK_B R10, R10 ;  /* 0x0000000aff0a723e */ /* 0x000fe200020006ff */
[----:B------:R-:W-:Y:S01]  /*3890*/  FFMA.FTZ R11, R78, R80, R91 ;  /* 0x000000504e0b7223 */ /* 0x000fe2000001005b */
[----:B------:R-:W-:Y:S02]  /*38a0*/  HADD2.F32 R78, -RZ, R45.H0_H0 ;  /* 0x2000002dff4e7230 */ /* 0x000fe40000004100 */
[----:B------:R-:W-:Y:S01]  /*38b0*/  FFMA.FTZ R80, R46, R79, R81 ;  /* 0x0000004f2e507223 */ /* 0x000fe20000010051 */
[----:B------:R-:W-:-:S02]  /*38c0*/  HADD2.F32 R46, -RZ, R47.H0_H0 ;  /* 0x2000002fff2e7230 */ /* 0x000fc40000004100 */
[----:B------:R-:W-:Y:S01]  /*38d0*/  FFMA.FTZ R41, R41, R79, -R90 ;  /* 0x0000004f29297223 */ /* 0x000fe2000001085a */
[----:B------:R-:W-:Y:S01]  /*38e0*/  HADD2.F32 R47, -RZ, R47.H1_H1 ;  /* 0x3000002fff2f7230 */ /* 0x000fe20000004100 */
[----:B------:R-:W-:Y:S01]  /*38f0*/  F2FP.SATFINITE.E4M3.F32.PACK_AB_MERGE_C R11, R11, R34, RZ ;  /* 0x000000220b0b723e */ /* 0x000fe200048070ff */
[--C-:B------:R-:W-:Y:S02]  /*3900*/  HADD2.F32 R45, -RZ, R10.reuse.H0_H0 ;  /* 0x2000000aff2d7230 */ /* 0x100fe40000004100 */
[-C--:B------:R-:W-:Y:S01]  /*3910*/  FMUL.FTZ R90, R46, R78.reuse ;  /* 0x0000004e2e5a7220 */ /* 0x080fe20000410000 */
[----:B------:R-:W-:Y:S02]  /*3920*/  HADD2.F32 R10, -RZ, R10.H1_H1 ;  /* 0x3000000aff0a7230 */ /* 0x000fe40000004100 */
[----:B------:R-:W-:Y:S01]  /*3930*/  FMUL.FTZ R81, R47, R78 ;  /* 0x0000004e2f517220 */ /* 0x000fe20000410000 */
[----:B------:R-:W-:Y:S01]  /*3940*/  HADD2.F32 R44, -RZ, R44.H0_H0 ;  /* 0x2000002cff2c7230 */ /* 0x000fe20000004100 */
[----:B------:R-:W-:Y:S01]  /*3950*/  F2FP.SATFINITE.E4M3.F32.PACK_AB_MERGE_C R41, R80, R41, RZ ;  /* 0x000000295029723e */ /* 0x000fe200048070ff */
        /* <DEDUP_REMOVED lines=11> */
[----:B------:R-:W-:-:S07]  /*3a10*/  F2FP.SATFINITE.E4M3.F32.PACK_AB_MERGE_C R10, R79, R78, R41 ;  /* 0x0000004e4f0a723e */ /* 0x000fce0004807029 */
.L_x_9219:
[----:B------:R-:W-:Y:S05]  /*3a20*/  BSYNC B2 ;  /* 0x0000000000027941 */ /* 0x000fea0003800000 */
.L_x_9218:
[----:B------:R2:W-:Y:S02]  /*3a30*/  STG.E.128 desc[UR40][R32.64+0x20], R8 ;  /* 0x0000200820007986 */ /* 0x0005e4000c101d28 */
.L_x_9217:
[----:B------:R-:W-:Y:S05]  /*3a40*/  BSYNC B1 ;  /* 0x0000000000017941 */ /* 0x000fea0003800000 */
.L_x_9216:
[----:B------:R-:W-:Y:S05]  /*3a50*/  @P1 BRA `(.L_x_9211) ;  /* 0x0000002c00041947 */ /* 0x000fea0003800000 */
[----:B------:R-:W3:Y:S01]  /*3a60*/  LDL R34, [R1+0xc] ;  /* 0x00000c0001227983 */ /* 0x000ee20000100800 */
[----:B------:R-:W-:Y:S03]  /*3a70*/  BSSY B1, `(.L_x_9220) ;  /* 0x000006d000017945 */ /* 0x000fe60003800000 */
[----:B-12---:R1:W2:Y:S01]  /*3a80*/  LDS.128 R8, [R85+0x15800] ;  /* 0x0158000055087984 */ /* 0x0062a20000000c00 */
[----:B---3--:R-:W-:-:S13]  /*3a90*/  ISETP.GE.AND P4, PT, R34, R88, PT ;  /* 0x000000582200720c */ /* 0x008fda0003f86270 */
[----:B-12---:R-:W-:Y:S05]  /*3aa0*/  @P4 BRA `(.L_x_9221) ;  /* 0x0000000400a44947 */ /* 0x006fea0003800000 */
        /* <DEDUP_REMOVED lines=12> */
[----:B------:R-:W-:Y:S01]  /*3b70*/  IMAD.MOV.U32 R14, RZ, RZ, R8 ;  /* 0x000000ffff0e7224 */ /* 0x000fe200078e0008 */
        /* <DEDUP_REMOVED lines=30> */
[----:B------:R-:W-:Y:S01]  /*3d60*/  F2FP.F16.E4M3.UNPACK_B R39, R12 ;  /* 0x0000000cff27723e */ /* 0x000fe200020006ff */
        /* <DEDUP_REMOVED lines=15> */
[----:B------:R-:W-:Y:S02]  /*3e60*/  F2FP.F16.E4M3.UNPACK_B R43, R13.H1 ;  /* 0x0000000dff2b723e */ /* 0x000fe400030006ff */
[----:B------:R-:W-:Y:S01]  /*3e70*/  F2FP.SATFINITE.E4M3.F32.PACK_AB_MERGE_C R35, R36, R35, RZ ;  /* 0x000000232423723e */ /* 0x000fe200048070ff */
[--C-:B------:R-:W-:Y:S01]  /*3e80*/  HADD2.F32 R38, -RZ, R37.reuse.H0_H0 ;  /* 0x20000025ff267230 */ /* 0x100fe20000004100 */
[----:B------:R-:W-:Y:S01]  /*3e90*/  F2FP.F16.E4M3.UNPACK_B R40, R12.H1 ;  /* 0x0000000cff28723e */ /* 0x000fe200030006ff */
[----:B------:R-:W-:Y:S01]  /*3ea0*/  HADD2.F32 R37, -RZ, R37.H1_H1 ;  /* 0x30000025ff257230 */ /* 0x000fe20000004100 */
[----:B------:R-:W-:Y:S01]  /*3eb0*/  F2FP.F16.E4M3.UNPACK_B R36, R10.H1 ;  /* 0x0000000aff24723e */ /* 0x000fe200030006ff */
[--C-:B------:R-:W-:Y:S01]  /*3ec0*/  HADD2.F32 R45, -RZ, R43.reuse.H1_H1 ;  /* 0x3000002bff2d7230 */ /* 0x100fe20000004100 */
[----:B------:R-:W-:Y:S01]  /*3ed0*/  F2FP.F16.E4M3.UNPACK_B R42, R13 ;  /* 0x0000000dff2a723e */ /* 0x000fe200020006ff */
[----:B------:R-:W-:Y:S01]  /*3ee0*/  HADD2.F32 R43, -RZ, R43.H0_H0 ;  /* 0x2000002bff2b7230 */ /* 0x000fe20000004100 */
[----:B------:R-:W-:Y:S01]  /*3ef0*/  F2FP.SATFINITE.E4M3.F32.PACK_AB_MERGE_C R34, R44, R41, RZ ;  /* 0x000000292c22723e */ /* 0x000fe200048070ff */
        /* <DEDUP_REMOVED lines=36> */
.L_x_9221:
[----:B------:R-:W-:Y:S05]  /*4140*/  BSYNC B1 ;  /* 0x0000000000017941 */ /* 0x000fea0003800000 */
.L_x_9220:
[----:B------:R1:W-:Y:S01]  /*4150*/  STG.E.128 desc[UR40][R32.64+0x40], R8 ;  /* 0x0000400820007986 */ /* 0x0003e2000c101d28 */
[----:B------:R-:W-:Y:S05]  /*4160*/  BRA `(.L_x_9211) ;  /* 0x0000002400407947 */ /* 0x000fea0003800000 */
.L_x_9205:
        /* <DEDUP_REMOVED lines=10> */
[----:B------:R-:W-:Y:S06]  /*4210*/  @P4 BRA `(.L_x_9223) ;  /* 0x0000000000404947 */ /* 0x000fec0003800000 */
[----:B------:R-:W-:Y:S02]  /*4220*/  ULDC.64 UR4, c[0x0][0x3e8] ;  /* 0x0000fa0000047ab9 */ /* 0x000fe40000000a00 */
[----:B------:R-:W-:-:S04]  /*4230*/  IADD3 R44, P3, P5, R54, UR4, R44 ;  /* 0x00000004362c7c10 */ /* 0x000fc8000fd7e02c */
[----:B------:R-:W-:Y:S01]  /*4240*/  IADD3.X R45, R21, UR5, R47, P3, P5 ;  /* 0x00000005152d7c10 */ /* 0x000fe20009fea42f */
[----:B------:R-:W-:Y:S02]  /*4250*/  ULDC.64 UR4, c[0x0][0x400] ;  /* 0x0001000000047ab9 */ /* 0x000fe40000000a00 */
        /* <DEDUP_REMOVED lines=9> */
[----:B------:R-:W-:-:S13]  /*42f0*/  ISETP.GE.AND P3, PT, R83, R88, PT ;  /* 0x000000585300720c */ /* 0x000fda0003f66270 */
[----:B------:R0:W5:Y:S04]  /*4300*/  @!P3 LDG.E.128 R8, desc[UR40][R44.64+0x20] ;  /* 0x000020282c08b981 */ /* 0x000168000c1e1d00 */
[----:B------:R0:W5:Y:S02]  /*4310*/  @!P3 LDG.E.128 R32, desc[UR40][R42.64+0x20] ;  /* 0x000020282a20b981 */ /* 0x000164000c1e1d00 */
.L_x_9223:
[----:B------:R-:W-:Y:S05]  /*4320*/  BSYNC B1 ;  /* 0x0000000000017941 */ /* 0x000fea0003800000 */
.L_x_9222:
[----:B------:R-:W-:Y:S01]  /*4330*/  ISETP.NE.AND P3, PT, R155, 0x3, PT ;  /* 0x000000039b00780c */ /* 0x000fe20003f65270 */
[----:B-----5:R-:W-:Y:S02]  /*4340*/  IMAD.MOV.U32 R91, RZ, RZ, R10 ;  /* 0x000000ffff5b7224 */ /* 0x020fe400078e000a */
        /* <DEDUP_REMOVED lines=9> */
.L_x_9224:
[----:B------:R-:W-:Y:S01]  /*43e0*/  IMAD R84, R17, 0x8, R16 ;  /* 0x0000000811547824 */ /* 0x000fe200078e0210 */
[----:B------:R-:W-:Y:S01]  /*43f0*/  SHF.L.U32 R87, R23, 0x1f, RZ ;  /* 0x0000001f17577819 */ /* 0x000fe200000006ff */
[----:B------:R-:W-:Y:S03]  /*4400*/  BSSY B1, `(.L_x_9225) ;  /* 0x0000003000017945 */ /* 0x000fe60003800000 */
[----:B------:R-:W1:Y:S02]  /*4410*/  SYNCS.PHASECHK.TRANS64.TRYWAIT P5, [R84+URZ+0x19c90], R87 ;  /* 0x019c9057540075a7 */ /* 0x000e6400080a017f */
[----:B-1----:R-:W-:Y:S05]  /*4420*/  @!P5 BRA `(.L_x_9226) ;  /* 0x0000017000c0d947 */ /* 0x002fea0003800000 */
.L_x_9456:
[----:B------:R-:W-:Y:S05]  /*4430*/  BSYNC B1 ;  /* 0x0000000000017941 */ /* 0x000fea0003800000 */
.L_x_9225:
        /* <DEDUP_REMOVED lines=13> */
[----:B------:R-:W2:Y:S01]  /*4510*/  LDL R42, [R1+0x10] ;  /* 0x00001000012a7983 */ /* 0x000ea20000100800 */
[----:B------:R-:W-:Y:S01]  /*4520*/  SEL R40, R63, R96, !P0 ;  /* 0x000000603f287207 */ /* 0x000fe20004000000 */
[----:B------:R-:W-:Y:S01]  /*4530*/  BSSY B2, `(.L_x_9229) ;  /* 0x00000ed000027945 */ /* 0x000fe20003800000 */
[----:B------:R-:W-:Y:S02]  /*4540*/  SHF.R.U32.HI R43, RZ, 0x3, R157 ;  /* 0x00000003ff2b7819 */ /* 0x000fe4000001169d */
[----:B------:R-:W-:Y:S02]  /*4550*/  SHF.R.S32.HI R41, RZ, 0x1f, R40 ;  /* 0x0000001fff297819 */ /* 0x000fe40000011428 */
[----:B------:R-:W-:Y:S02]  /*4560*/  ISETP.GE.AND P4, PT, R18, R88, PT ;  /* 0x000000581200720c */ /* 0x000fe40003f86270 */
[----:B------:R-:W-:-:S04]  /*4570*/  LEA.HI R41, R41, R40, RZ, 0x5 ;  /* 0x0000002829297211 */ /* 0x000fc800078f28ff */
[----:B------:R-:W-:-:S04]  /*4580*/  SHF.R.S32.HI R40, RZ, 0x5, R41 ;  /* 0x00000005ff287819 */ /* 0x000fc80000011429 */
[----:B------:R-:W-:-:S04]  /*4590*/  LEA.HI.SX32 R40, R75, R40, 0x1c ;  /* 0x000000284b287211 */ /* 0x000fc800078fe2ff */
[C---:B------:R-:W-:Y:S01]  /*45a0*/  LEA.HI R41, R40.reuse, R40, RZ, 0x1 ;  /* 0x0000002828297211 */ /* 0x040fe200078f08ff */
[----:B------:R-:W-:-:S04]  /*45b0*/  IMAD.SHL.U32 R101, R40, 0x10, RZ ;  /* 0x0000001028657824 */ /* 0x000fc800078e00ff */
[----:B------:R-:W-:Y:S01]  /*45c0*/  IMAD.SHL.U32 R41, R41, 0x800, RZ ;  /* 0x0000080029297824 */ /* 0x000fe200078e00ff */
[----:B------:R-:W-:-:S04]  /*45d0*/  LOP3.LUT R40, R157, 0x10, R101, 0xf8, !PT ;  /* 0x000000109d287812 */ /* 0x000fc800078ef865 */
[----:B------:R-:W-:Y:S02]  /*45e0*/  LOP3.LUT R41, R41, 0xfffff000, RZ, 0xc0, !PT ;  /* 0xfffff00029297812 */ /* 0x000fe400078ec0ff */
[----:B------:R-:W-:-:S04]  /*45f0*/  LOP3.LUT R40, R40, R43, RZ, 0x3c, !PT ;  /* 0x0000002b28287212 */ /* 0x000fc800078e3cff */
[----:B--2---:R-:W-:Y:S01]  /*4600*/  IADD3 R40, R40, R41, R42 ;  /* 0x0000002928287210 */ /* 0x004fe20007ffe02a */
[----:B------:R-:W-:-:S04]  /*4610*/  IMAD R41, R17, 0x3000, R73 ;  /* 0x0000300011297824 */ /* 0x000fc800078e0249 */
[----:B------:R-:W-:Y:S02]  /*4620*/  IMAD R43, R17, 0x3000, R40 ;  /* 0x00003000112b7824 */ /* 0x000fe400078e0228 */
[C---:B------:R-:W-:Y:S02]  /*4630*/  IMAD.IADD R41, R16.reuse, 0x1, R41 ;  /* 0x0000000110297824 */ /* 0x040fe400078e0229 */
[----:B------:R-:W-:-:S04]  /*4640*/  IMAD.IADD R44, R16, 0x1, R43 ;  /* 0x00000001102c7824 */ /* 0x000fc800078e022b */
[----:B------:R-:W0:Y:S04]  /*4650*/  LDS.128 R40, [R41+0x13800] ;  /* 0x0138000029287984 */ /* 0x000e280000000c00 */
[----:B------:R-:W2:Y:S01]  /*4660*/  LDS.128 R44, [R44+0x13800] ;  /* 0x013800002c2c7984 */ /* 0x000ea20000000c00 */
[----:B------:R-:W-:Y:S05]  /*4670*/  @P4 BRA `(.L_x_9230) ;  /* 0x0000000c00604947 */ /* 0x000fea0003800000 */
[----:B------:R-:W-:Y:S02]  /*4680*/  LOP3.LUT R14, R13, 0xff, RZ, 0xc0, !PT ;  /* 0x000000ff0d0e7812 */ /* 0x000fe400078ec0ff */
[----:B------:R-:W-:Y:S02]  /*4690*/  SHF.R.U32.HI R105, RZ, 0x18, R13 ;  /* 0x00000018ff697819 */ /* 0x000fe4000001160d */
[----:B------:R-:W-:Y:S02]  /*46a0*/  SHF.R.U32.HI R38, RZ, 0x8, R15 ;  /* 0x00000008ff267819 */ /* 0x000fe4000001160f */
[----:B------:R-:W-:Y:S02]  /*46b0*/  SHF.R.U32.HI R36, RZ, 0x8, R13 ;  /* 0x00000008ff247819 */ /* 0x000fe4000001160d */
[----:B------:R-:W-:Y:S01]  /*46c0*/  LOP3.LUT R102, R15, 0xff, RZ, 0xc0, !PT ;  /* 0x000000ff0f667812 */ /* 0x000fe200078ec0ff */
[----:B------:R-:W-:Y:S01]  /*46d0*/  IMAD.SHL.U32 R38, R38, 0x100, RZ ;  /* 0x0000010026267824 */ /* 0x000fe200078e00ff */
[----:B------:R-:W-:-:S02]  /*46e0*/  SHF.R.U32.HI R106, RZ, 0x18, R15 ;  /* 0x00000018ff6a7819 */ /* 0x000fc4000001160f */
[----:B------:R-:W-:Y:S02]  /*46f0*/  SHF.R.U32.HI R12, RZ, 0x10, R13 ;  /* 0x00000010ff0c7819 */ /* 0x000fe4000001160d */
[----:B------:R-:W-:Y:S02]  /*4700*/  SHF.R.U32.HI R104, RZ, 0x8, R37 ;  /* 0x00000008ff687819 */ /* 0x000fe40000011625 */
[----:B------:R-:W-:Y:S02]  /*4710*/  SHF.R.U32.HI R13, RZ, 0x10, R15 ;  /* 0x00000010ff0d7819 */ /* 0x000fe4000001160f */
[----:B------:R-:W-:Y:S01]  /*4720*/  SHF.R.U32.HI R103, RZ, 0x10, R37 ;  /* 0x00000010ff677819 */ /* 0x000fe20000011625 */
[----:B------:R-:W-:Y:S01]  /*4730*/  IMAD.SHL.U32 R104, R104, 0x100, RZ ;  /* 0x0000010068687824 */ /* 0x000fe200078e00ff */
[----:B------:R-:W-:Y:S01]  /*4740*/  LOP3.LUT R107, R37, 0xff, RZ, 0xc0, !PT ;  /* 0x000000ff256b7812 */ /* 0x000fe200078ec0ff */
[----:B------:R-:W-:Y:S01]  /*4750*/  IMAD.U32 R13, R13, 0x10000, RZ ;  /* 0x000100000d0d7824 */ /* 0x000fe200078e00ff */
[----:B------:R-:W-:-:S02]  /*4760*/  PRMT R105, R105, 0x654, R14 ;  /* 0x0000065469697816 */ /* 0x000fc4000000000e */
[----:B------:R-:W-:Y:S02]  /*4770*/  SHF.R.U32.HI R37, RZ, 0x18, R37 ;  /* 0x00000018ff257819 */ /* 0x000fe40000011625 */
[--C-:B------:R-:W-:Y:S02]  /*4780*/  SHF.R.U32.HI R14, RZ, 0x10, R39.reuse ;  /* 0x00000010ff0e7819 */ /* 0x100fe40000011627 */
[--C-:B------:R-:W-:Y:S02]  /*4790*/  SHF.R.U32.HI R15, RZ, 0x8, R39.reuse ;  /* 0x00000008ff0f7819 */ /* 0x100fe40000011627 */
[----:B------:R-:W-:Y:S02]  /*47a0*/  LOP3.LUT R108, R39, 0xff, RZ, 0xc0, !PT ;  /* 0x000000ff276c7812 */ /* 0x000fe400078ec0ff */
[----:B------:R-:W-:Y:S01]  /*47b0*/  SHF.R.U32.HI R39, RZ, 0x18, R39 ;  /* 0x00000018ff277819 */ /* 0x000fe20000011627 */
[----:B------:R-:W-:Y:S01]  /*47c0*/  IMAD.SHL.U32 R15, R15, 0x100, RZ ;  /* 0x000001000f0f7824 */ /* 0x000fe200078e00ff */
[----:B------:R-:W-:Y:S01]  /*47d0*/  PRMT R102, R106, 0x654, R102 ;  /* 0x000006546a667816 */ /* 0x000fe20000000066 */
[----:B------:R-:W-:Y:S01]  /*47e0*/  IMAD.SHL.U32 R106, R36, 0x100, RZ ;  /* 0x00000100246a7824 */ /* 0x000fe200078e00ff */
[----:B------:R-:W-:-:S02]  /*47f0*/  PRMT R37, R37, 0x654, R107 ;  /* 0x0000065425257816 */ /* 0x000fc4000000006b */
[----:B------:R-:W-:Y:S02]  /*4800*/  PRMT R36, R39, 0x654, R108 ;  /* 0x0000065427247816 */ /* 0x000fe4000000006c */
[----:B------:R-:W-:Y:S01]  /*4810*/  LOP3.LUT R39, R102, 0xff00, R38, 0xf8, !PT ;  /* 0x0000ff0066277812 */ /* 0x000fe200078ef826 */
[----:B------:R-:W-:Y:S01]  /*4820*/  IMAD.U32 R38, R103, 0x10000, RZ ;  /* 0x0001000067267824 */ /* 0x000fe200078e00ff */
[----:B------:R-:W-:Y:S02]  /*4830*/  LOP3.LUT R105, R105, 0xff00, R106, 0xf8, !PT ;  /* 0x0000ff0069697812 */ /* 0x000fe400078ef86a */
[----:B------:R-:W-:Y:S02]  /*4840*/  SHF.L.U32 R12, R12, 0x10, RZ ;  /* 0x000000100c0c7819 */ /* 0x000fe400000006ff */
[----:B------:R-:W-:Y:S02]  /*4850*/  LOP3.LUT R37, R37, 0xff00, R104, 0xf8, !PT ;  /* 0x0000ff0025257812 */ /* 0x000fe400078ef868 */
[----:B------:R-:W-:-:S02]  /*4860*/  LOP3.LUT R102, R105, 0xff0000, R12, 0xf8, !PT ;  /* 0x00ff000069667812 */ /* 0x000fc400078ef80c */
[----:B------:R-:W-:Y:S02]  /*4870*/  LOP3.LUT R12, R37, 0xff0000, R38, 0xf8, !PT ;  /* 0x00ff0000250c7812 */ /* 0x000fe400078ef826 */
[----:B--2---:R-:W-:Y:S02]  /*4880*/  F2FP.F16.E4M3.UNPACK_B R103, R45 ;  /* 0x0000002dff67723e */ /* 0x004fe400020006ff */
[----:B------:R-:W-:Y:S02]  /*4890*/  F2FP.F16.E4M3.UNPACK_B R105, R12 ;  /* 0x0000000cff69723e */ /* 0x000fe400020006ff */
[-C--:B0-----:R-:W-:Y:S01]  /*48a0*/  F2FP.F16.E4M3.UNPACK_B R37, R41.reuse ;  /* 0x00000029ff25723e */ /* 0x081fe200020006ff */
        /* <DEDUP_REMOVED lines=15> */
[----:B------:R-:W-:Y:S01]  /*49a0*/  LOP3.LUT R36, R36, 0xff00, R15, 0xf8, !PT ;  /* 0x0000ff0024247812 */ /* 0x000fe200078ef80f */
[----:B------:R-:W-:Y:S01]  /*49b0*/  IMAD.U32 R15, R14, 0x10000, RZ ;  /* 0x000100000e0f7824 */ /* 0x000fe200078e00ff */
[----:B------:R-:W-:-:S02]  /*49c0*/  LOP3.LUT R14, R39, 0xff0000, R13, 0xf8, !PT ;  /* 0x00ff0000270e7812 */ /* 0x000fc400078ef80d */
[-C--:B------:R-:W-:Y:S01]  /*49d0*/  FMUL.FTZ R103, R107, R105.reuse ;  /* 0x000000696b677220 */ /* 0x080fe20000410000 */
[C---:B------:R-:W-:Y:S01]  /*49e0*/  FMUL.FTZ R105, R37.reuse, R105 ;  /* 0x0000006925697220 */ /* 0x040fe20000410000 */
[----:B------:R-:W-:Y:S01]  /*49f0*/  LOP3.LUT R13, R36, 0xff0000, R15, 0xf8, !PT ;  /* 0x00ff0000240d7812 */ /* 0x000fe200078ef80f */
[----:B------:R-:W-:Y:S02]  /*4a00*/  IMAD.MOV.U32 R15, RZ, RZ, R47 ;  /* 0x000000ffff0f7224 */ /* 0x000fe400078e002f */
[-C--:B------:R-:W-:Y:S01]  /*4a10*/  FFMA.FTZ R103, R37, R106.reuse, -R103 ;  /* 0x0000006a25677223 */ /* 0x080fe20000010867 */
[----:B------:R-:W-:Y:S01]  /*4a20*/  FFMA.FTZ R37, R107, R106, R105 ;  /* 0x0000006a6b257223 */ /* 0x000fe20000010069 */
[----:B------:R-:W-:Y:S01]  /*4a30*/  F2FP.F16.E4M3.UNPACK_B R105, R45.H1 ;  /* 0x0000002dff69723e */ /* 0x000fe200030006ff */
[----:B------:R-:W-:Y:S01]  /*4a40*/  HADD2.F32 R45, -RZ, R41.H0_H0 ;  /* 0x20000029ff2d7230 */ /* 0x000fe20000004100 */
[----:B------:R-:W-:Y:S01]  /*4a50*/  F2FP.F16.E4M3.UNPACK_B R106, R12.H1 ;  /* 0x0000000cff6a723e */ /* 0x000fe200030006ff */
[----:B------:R-:W-:Y:S01]  /*4a60*/  HADD2.F32 R107, -RZ, R102.H0_H0 ;  /* 0x20000066ff6b7230 */ /* 0x000fe20000004100 */
[----:B------:R-:W-:Y:S01]  /*4a70*/  F2FP.F16.E4M3.UNPACK_B R36, R15 ;  /* 0x0000000fff24723e */ /* 0x000fe200020006ff */
[----:B------:R-:W-:Y:S01]  /*4a80*/  HADD2.F32 R12, -RZ, R105.H0_H0 ;  /* 0x20000069ff0c7230 */ /* 0x000fe20000004100 */
[----:B------:R-:W-:Y:S01]  /*4a90*/  F2FP.F16.E4M3.UNPACK_B R47, R13 ;  /* 0x0000000dff2f723e */ /* 0x000fe200020006ff */
[--C-:B------:R-:W-:Y:S01]  /*4aa0*/  HADD2.F32 R108, -RZ, R106.reuse.H0_H0 ;  /* 0x2000006aff6c7230 */ /* 0x100fe20000004100 */
[----:B------:R-:W-:Y:S01]  /*4ab0*/  F2FP.F16.E4M3.UNPACK_B R39, R43 ;  /* 0x0000002bff27723e */ /* 0x000fe200020006ff */
[----:B------:R-:W-:Y:S01]  /*4ac0*/  HADD2.F32 R106, -RZ, R106.H1_H1 ;  /* 0x3000006aff6a7230 */ /* 0x000fe20000004100 */
[----:B------:R-:W-:Y:S01]  /*4ad0*/  F2FP.F16.E4M3.UNPACK_B R15, R15.H1 ;  /* 0x0000000fff0f723e */ /* 0x000fe200030006ff */
[----:B------:R-:W-:-:S02]  /*4ae0*/  HADD2.F32 R41, -RZ, R41.H1_H1 ;  /* 0x30000029ff297230 */ /* 0x000fc40000004100 */
[CC--:B------:R-:W-:Y:S01]  /*4af0*/  FMUL.FTZ R109, R12.reuse, R108.reuse ;  /* 0x0000006c0c6d7220 */ /* 0x0c0fe20000410000 */
[C---:B------:R-:W-:Y:S01]  /*4b00*/  FMUL.FTZ R108, R45.reuse, R108 ;  /* 0x0000006c2d6c7220 */ /* 0x040fe20000410000 */
[----:B------:R-:W-:Y:S01]  /*4b10*/  HADD2.F32 R102, -RZ, R102.H1_H1 ;  /* 0x30000066ff667230 */ /* 0x000fe20000004100 */
[----:B------:R-:W-:Y:S01]  /*4b20*/  F2FP.F16.E4M3.UNPACK_B R13, R13.H1 ;  /* 0x0000000dff0d723e */ /* 0x000fe200030006ff */
[-C--:B------:R-:W-:Y:S01]  /*4b30*/  FFMA.FTZ R45, R45, R107.reuse, -R109 ;  /* 0x0000006b2d2d7223 */ /* 0x080fe2000001086d */
[----:B------:R-:W-:Y:S01]  /*4b40*/  FFMA.FTZ R12, R12, R107, R108 ;  /* 0x0000006b0c0c7223 */ /* 0x000fe2000001006c */
[----:B------:R-:W-:Y:S02]  /*4b50*/  HADD2.F32 R107, -RZ, R105.H1_H1 ;  /* 0x30000069ff6b7230 */ /* 0x000fe40000004100 */
[----:B------:R-:W-:-:S03]  /*4b60*/  HADD2.F32 R109, -RZ, R39.H0_H0 ;  /* 0x20000027ff6d7230 */ /* 0x000fc60000004100 */
[-C--:B------:R-:W-:Y:S01]  /*4b70*/  FMUL.FTZ R105, R107, R106.reuse ;  /* 0x0000006a6b697220 */ /* 0x080fe20000410000 */
[----:B------:R-:W-:-:S03]  /*4b80*/  FMUL.FTZ R106, R41, R106 ;  /* 0x0000006a296a7220 */ /* 0x000fc60000410000 */
[-C--:B------:R-:W-:Y:S01]  /*4b90*/  FFMA.FTZ R105, R41, R102.reuse, -R105 ;  /* 0x0000006629697223 */ /* 0x080fe20000010869 */
[----:B------:R-:W-:Y:S01]  /*4ba0*/  FFMA.FTZ R102, R107, R102, R106 ;  /* 0x000000666b667223 */ /* 0x000fe2000001006a */
[--C-:B------:R-:W-:Y:S01]  /*4bb0*/  HADD2.F32 R107, -RZ, R36.reuse.H0_H0 ;  /* 0x20000024ff6b7230 */ /* 0x100fe20000004100 */
[-C--:B------:R-:W-:Y:S01]  /*4bc0*/  F2FP.F16.E4M3.UNPACK_B R106, R14.reuse ;  /* 0x0000000eff6a723e */ /* 0x080fe200020006ff */
[--C-:B------:R-:W-:Y:S01]  /*4bd0*/  HADD2.F32 R41, -RZ, R47.reuse.H0_H0 ;  /* 0x2000002fff297230 */ /* 0x100fe20000004100 */
[----:B------:R-:W-:Y:S01]  /*4be0*/  F2FP.F16.E4M3.UNPACK_B R14, R14.H1 ;  /* 0x0000000eff0e723e */ /* 0x000fe200030006ff */
[----:B------:R-:W-:Y:S01]  /*4bf0*/  HADD2.F32 R36, -RZ, R36.H1_H1 ;  /* 0x30000024ff247230 */ /* 0x000fe20000004100 */
[----:B------:R-:W-:Y:S01]  /*4c00*/  F2FP.SATFINITE.E4M3.F32.PACK_AB_MERGE_C R45, R105, R45, RZ ;  /* 0x0000002d692d723e */ /* 0x000fe200048070ff */
[--C-:B------:R-:W-:Y:S02]  /*4c10*/  HADD2.F32 R108, -RZ, R106.reuse.H0_H0 ;  /* 0x2000006aff6c7230 */ /* 0x100fe40000004100 */
[-C--:B------:R-:W-:Y:S01]  /*4c20*/  FMUL.FTZ R110, R107, R41.reuse ;  /* 0x000000296b6e7220 */ /* 0x080fe20000410000 */
[----:B------:R-:W-:Y:S01]  /*4c30*/  FMUL.FTZ R41, R109, R41 ;  /* 0x000000296d297220 */ /* 0x000fe20000410000 */
[----:B------:R-:W-:Y:S01]  /*4c40*/  HADD2.F32 R47, -RZ, R47.H1_H1 ;  /* 0x3000002fff2f7230 */ /* 0x000fe20000004100 */
[----:B------:R-:W-:Y:S01]  /*4c50*/  F2FP.SATFINITE.E4M3.F32.PACK_AB_MERGE_C R103, R103, R104, R45 ;  /* 0x000000686767723e */ /* 0x000fe2000480702d */
[----:B------:R-:W-:-:S02]  /*4c60*/  HADD2.F32 R106, -RZ, R106.H1_H1 ;  /* 0x3000006aff6a7230 */ /* 0x000fc40000004100 */
[-C--:B------:R-:W-:Y:S01]  /*4c70*/  FFMA.FTZ R107, R107, R108.reuse, R41 ;  /* 0x0000006c6b6b7223 */ /* 0x080fe20000010029 */
[----:B------:R-:W-:Y:S02]  /*4c80*/  HADD2.F32 R41, -RZ, R39.H1_H1 ;  /* 0x30000027ff297230 */ /* 0x000fe40000004100 */
[----:B------:R-:W-:Y:S01]  /*4c90*/  FMUL.FTZ R39, R36, R47 ;  /* 0x0000002f24277220 */ /* 0x000fe20000410000 */
[----:B------:R-:W-:Y:S01]  /*4ca0*/  FFMA.FTZ R110, R109, R108, -R110 ;  /* 0x0000006c6d6e7223 */ /* 0x000fe2000001086e */
[--C-:B------:R-:W-:Y:S01]  /*4cb0*/  HADD2.F32 R108, -RZ, R13.reuse.H0_H0 ;  /* 0x2000000dff6c7230 */ /* 0x100fe20000004100 */
[----:B------:R-:W-:Y:S01]  /*4cc0*/  F2FP.F16.E4M3.UNPACK_B R45, R97.H1 ;  /* 0x00000061ff2d723e */ /* 0x000fe200030006ff */
[C---:B------:R-:W-:Y:S01]  /*4cd0*/  FFMA.FTZ R39, R41.reuse, R106, -R39 ;  /* 0x0000006a29277223 */ /* 0x040fe20000010827 */
[----:B------:R-:W-:Y:S01]  /*4ce0*/  FMUL.FTZ R41, R41, R47 ;  /* 0x0000002f29297220 */ /* 0x000fe20000410000 */
[----:B------:R-:W-:Y:S01]  /*4cf0*/  HADD2.F32 R47, -RZ, R14.H0_H0 ;  /* 0x2000000eff2f7230 */ /* 0x000fe20000004100 */
[----:B------:R-:W-:Y:S01]  /*4d00*/  F2FP.SATFINITE.E4M3.F32.PACK_AB_MERGE_C R12, R102, R12, RZ ;  /* 0x0000000c660c723e */ /* 0x000fe200048070ff */
[----:B------:R-:W-:-:S02]  /*4d10*/  HADD2.F32 R13, -RZ, R13.H1_H1 ;  /* 0x3000000dff0d7230 */ /* 0x000fc40000004100 */
[----:B------:R-:W-:Y:S01]  /*4d20*/  FFMA.FTZ R36, R36, R106, R41 ;  /* 0x0000006a24247223 */ /* 0x000fe20000010029 */
[----:B------:R-:W-:Y:S01]  /*4d30*/  F2FP.F16.E4M3.UNPACK_B R41, R43.H1 ;  /* 0x0000002bff29723e */ /* 0x000fe200030006ff */
[--C-:B------:R-:W-:Y:S01]  /*4d40*/  HADD2.F32 R43, -RZ, R15.reuse.H0_H0 ;  /* 0x2000000fff2b7230 */ /* 0x100fe20000004100 */
[----:B------:R-:W-:Y:S01]  /*4d50*/  F2FP.F16.E4M3.UNPACK_B R97, R97 ;  /* 0x00000061ff61723e */ /* 0x000fe200020006ff */
[----:B------:R-:W-:Y:S02]  /*4d60*/  HADD2.F32 R15, -RZ, R15.H1_H1 ;  /* 0x3000000fff0f7230 */ /* 0x000fe40000004100 */
[--C-:B------:R-:W-:Y:S02]  /*4d70*/  HADD2.F32 R106, -RZ, R41.reuse.H0_H0 ;  /* 0x20000029ff6a7230 */ /* 0x100fe40000004100 */
[----:B------:R-:W-:Y:S01]  /*4d80*/  FMUL.FTZ R109, R43, R108 ;  /* 0x0000006c2b6d7220 */ /* 0x000fe20000410000 */
[----:B------:R-:W-:Y:S02]  /*4d90*/  HADD2.F32 R41, -RZ, R41.H1_H1 ;  /* 0x30000029ff297230 */ /* 0x000fe40000004100 */
[----:B------:R-:W-:-:S02]  /*4da0*/  HADD2.F32 R14, -RZ, R14.H1_H1 ;  /* 0x3000000eff0e7230 */ /* 0x000fc40000004100 */
[CC--:B------:R-:W-:Y:S01]  /*4db0*/  FFMA.FTZ R109, R106.reuse, R47.reuse, -R109 ;  /* 0x0000002f6a6d7223 */ /* 0x0c0fe2000001086d */
[----:B------:R-:W-:Y:S01]  /*4dc0*/  FMUL.FTZ R106, R106, R108 ;  /* 0x0000006c6a6a7220 */ /* 0x000fe20000410000 */
[--C-:B------:R-:W-:Y:S02]  /*4dd0*/  HADD2.F32 R102, -RZ, R45.reuse.H0_H0 ;  /* 0x2000002dff667230 */ /* 0x100fe40000004100 */
[----:B------:R-:W-:Y:S02]  /*4de0*/  HADD2.F32 R45, -RZ, R45.H1_H1 ;  /* 0x3000002dff2d7230 */ /* 0x000fe40000004100 */
[----:B------:R-:W-:Y:S01]  /*4df0*/  FFMA.FTZ R106, R43, R47, R106 ;  /* 0x0000002f2b6a7223 */ /* 0x000fe2000001006a */
[-C--:B------:R-:W-:Y:S01]  /*4e00*/  FMUL.FTZ R43, R15, R13.reuse ;  /* 0x0000000d0f2b7220 */ /* 0x080fe20000410000 */
[----:B------:R-:W-:-:S03]  /*4e10*/  FMUL.FTZ R13, R41, R13 ;  /* 0x0000000d290d7220 */ /* 0x000fc60000410000 */
[-C--:B------:R-:W-:Y:S01]  /*4e20*/  FFMA.FTZ R43, R41, R14.reuse, -R43 ;  /* 0x0000000e292b7223 */ /* 0x080fe2000001082b */
[----:B------:R-:W-:Y:S01]  /*4e30*/  FFMA.FTZ R14, R15, R14, R13 ;  /* 0x0000000e0f0e7223 */ /* 0x000fe2000001000d */
[----:B------:R-:W-:Y:S01]  /*4e40*/  IMAD.MOV.U32 R13, RZ, RZ, R40 ;  /* 0x000000ffff0d7224 */ /* 0x000fe200078e0028 */
[----:B------:R-:W-:Y:S02]  /*4e50*/  F2FP.F16.E4M3.UNPACK_B R15, R100.H1 ;  /* 0x00000064ff0f723e */ /* 0x000fe400030006ff */
[----:B------:R-:W-:Y:S02]  /*4e60*/  F2FP.F16.E4M3.UNPACK_B R40, R44.H1 ;  /* 0x0000002cff28723e */ /* 0x000fe400030006ff */
[-C--:B------:R-:W-:Y:S01]  /*4e70*/  F2FP.F16.E4M3.UNPACK_B R41, R13.reuse.H1 ;  /* 0x0000000dff29723e */ /* 0x080fe200030006ff */
[----:B------:R-:W-:Y:S01]  /*4e80*/  HADD2.F32 R104, -RZ, R15.H0_H0 ;  /* 0x2000000fff687230 */ /* 0x000fe20000004100 */
[----:B------:R-:W-:Y:S01]  /*4e90*/  F2FP.F16.E4M3.UNPACK_B R100, R100 ;  /* 0x00000064ff64723e */ /* 0x000fe200020006ff */
        /* <DEDUP_REMOVED lines=8> */
[----:B------:R-:W-:Y:S01]  /*4f20*/  F2FP.SATFINITE.E4M3.F32.PACK_AB_MERGE_C R43, R43, R109, RZ ;  /* 0x0000006d2b2b723e */ /* 0x000fe200048070ff */
[----:B------:R-:W-:Y:S01]  /*4f30*/  FFMA.FTZ R108, R105, R102, -R108 ;  /* 0x00000066696c7223 */ /* 0x000fe2000001086c */
[----:B------:R-:W-:Y:S01]  /*4f40*/  F2FP.SATFINITE.E4M3.F32.PACK_AB_MERGE_C R14, R14, R106, RZ ;  /* 0x0000006a0e0e723e */ /* 0x000fe200048070ff */
[----:B------:R-:W-:Y:S01]  /*4f50*/  FFMA.FTZ R104, R47, R102, R104 ;  /* 0x000000662f687223 */ /* 0x000fe20000010068 */
[----:B------:R-:W-:Y:S01]  /*4f60*/  HADD2.F32 R47, -RZ, R40.H1_H1 ;  /* 0x30000028ff2f7230 */ /* 0x000fe20000004100 */
[----:B------:R-:W-:Y:S01]  /*4f70*/  F2FP.SATFINITE.E4M3.F32.PACK_AB_MERGE_C R43, R39, R110, R43 ;  /* 0x0000006e272b723e */ /* 0x000fe2000480702b */
[----:B------:R-:W-:-:S02]  /*4f80*/  HADD2.F32 R102, -RZ, R13.H0_H0 ;  /* 0x2000000dff667230 */ /* 0x000fc40000004100 */
[----:B------:R-:W-:Y:S02]  /*4f90*/  HADD2.F32 R13, -RZ, R13.H1_H1 ;  /* 0x3000000dff0d7230 */ /* 0x000fe40000004100 */
[-C--:B------:R-:W-:Y:S01]  /*4fa0*/  FMUL.FTZ R40, R47, R15.reuse ;  /* 0x0000000f2f287220 */ /* 0x080fe20000410000 */
[----:B------:R-:W-:-:S03]  /*4fb0*/  FMUL.FTZ R15, R41, R15 ;  /* 0x0000000f290f7220 */ /* 0x000fc60000410000 */
[-C--:B------:R-:W-:Y:S01]  /*4fc0*/  FFMA.FTZ R40, R41, R45.reuse, -R40 ;  /* 0x0000002d29287223 */ /* 0x080fe20000010828 */
[----:B------:R-:W-:Y:S01]  /*4fd0*/  FFMA.FTZ R15, R47, R45, R15 ;  /* 0x0000002d2f0f7223 */ /* 0x000fe2000001000f */
[----:B------:R-:W-:Y:S02]  /*4fe0*/  HADD2.F32 R47, -RZ, R100.H0_H0 ;  /* 0x20000064ff2f7230 */ /* 0x000fe40000004100 */
[----:B------:R-:W-:Y:S01]  /*4ff0*/  HADD2.F32 R41, -RZ, R44.H0_H0 ;  /* 0x2000002cff297230 */ /* 0x000fe20000004100 */
[----:B------:R-:W-:Y:S01]  /*5000*/  F2FP.SATFINITE.E4M3.F32.PACK_AB_MERGE_C R40, R40, R108, RZ ;  /* 0x0000006c2828723e */ /* 0x000fe200048070ff */
[--C-:B------:R-:W-:Y:S01]  /*5010*/  HADD2.F32 R45, -RZ, R97.reuse.H0_H0 ;  /* 0x20000061ff2d7230 */ /* 0x100fe20000004100 */
[----:B------:R-:W-:Y:S01]  /*5020*/  F2FP.SATFINITE.E4M3.F32.PACK_AB_MERGE_C R104, R15, R104, RZ ;  /* 0x000000680f68723e */ /* 0x000fe200048070ff */
[----:B------:R-:W-:Y:S02]  /*5030*/  HADD2.F32 R100, -RZ, R100.H1_H1 ;  /* 0x30000064ff647230 */ /* 0x000fe40000004100 */
[-C--:B------:R-:W-:Y:S01]  /*5040*/  FMUL.FTZ R105, R41, R47.reuse ;  /* 0x0000002f29697220 */ /* 0x080fe20000410000 */
[----:B------:R-:W-:Y:S01]  /*5050*/  FMUL.FTZ R47, R102, R47 ;  /* 0x0000002f662f7220 */ /* 0x000fe20000410000 */
[----:B------:R-:W-:Y:S01]  /*5060*/  HADD2.F32 R44, -RZ, R44.H1_H1 ;  /* 0x3000002cff2c7230 */ /* 0x000fe20000004100 */
[----:B------:R-:W-:Y:S01]  /*5070*/  F2FP.F16.E4M3.UNPACK_B R15, R98.H1 ;  /* 0x00000062ff0f723e */ /* 0x000fe200030006ff */
[----:B------:R-:W-:-:S02]  /*5080*/  HADD2.F32 R97, -RZ, R97.H1_H1 ;  /* 0x30000061ff617230 */ /* 0x000fc40000004100 */
[-C--:B------:R-:W-:Y:S01]  /*5090*/  FFMA.FTZ R47, R41, R45.reuse, R47 ;  /* 0x0000002d292f7223 */ /* 0x080fe2000001002f */
[----:B------:R-:W-:Y:S01]  /*50a0*/  FFMA.FTZ R105, R102, R45, -R105 ;  /* 0x0000002d66697223 */ /* 0x000fe20000010869 */
[CC--:B------:R-:W-:Y:S01]  /*50b0*/  FMUL.FTZ R41, R44.reuse, R100.reuse ;  /* 0x000000642c297220 */ /* 0x0c0fe20000410000 */
[C---:B------:R-:W-:Y:S01]  /*50c0*/  FMUL.FTZ R100, R13.reuse, R100 ;  /* 0x000000640d647220 */ /* 0x040fe20000410000 */
[----:B------:R-:W-:Y:S01]  /*50d0*/  F2FP.F16.E4M3.UNPACK_B R45, R46.H1 ;  /* 0x0000002eff2d723e */ /* 0x000fe200030006ff */
[----:B------:R-:W-:Y:S02]  /*50e0*/  HADD2.F32 R111, -RZ, R15.H0_H0 ;  /* 0x2000000fff6f7230 */ /* 0x000fe40000004100 */
[-C--:B------:R-:W-:Y:S01]  /*50f0*/  FFMA.FTZ R41, R13, R97.reuse, -R41 ;  /* 0x000000610d297223 */ /* 0x080fe20000010829 */
[----:B------:R-:W-:Y:S01]  /*5100*/  FFMA.FTZ R13, R44, R97, R100 ;  /* 0x000000612c0d7223 */ /* 0x000fe20000010064 */
[----:B------:R-:W-:Y:S01]  /*5110*/  F2FP.F16.E4M3.UNPACK_B R44, R42.H1 ;  /* 0x0000002aff2c723e */ /* 0x000fe200030006ff */
[----:B------:R-:W-:Y:S01]  /*5120*/  HADD2.F32 R97, -RZ, R45.H0_H0 ;  /* 0x2000002dff617230 */ /* 0x000fe20000004100 */
[----:B------:R-:W-:Y:S01]  /*5130*/  F2FP.F16.E4M3.UNPACK_B R100, R99.H1 ;  /* 0x00000063ff64723e */ /* 0x000fe200030006ff */
[----:B------:R-:W-:Y:S01]  /*5140*/  HADD2.F32 R15, -RZ, R15.H1_H1 ;  /* 0x3000000fff0f7230 */ /* 0x000fe20000004100 */
[----:B------:R-:W-:Y:S01]  /*5150*/  F2FP.F16.E4M3.UNPACK_B R98, R98 ;  /* 0x00000062ff62723e */ /* 0x000fe200020006ff */
[----:B------:R-:W-:-:S02]  /*5160*/  HADD2.F32 R102, -RZ, R44.H0_H0 ;  /* 0x2000002cff667230 */ /* 0x000fc40000004100 */
[CC--:B------:R-:W-:Y:S01]  /*5170*/  FMUL.FTZ R109, R97.reuse, R111.reuse ;  /* 0x0000006f616d7220 */ /* 0x0c0fe20000410000 */
[----:B------:R-:W-:Y:S01]  /*5180*/  HADD2.F32 R108, -RZ, R100.H0_H0 ;  /* 0x20000064ff6c7230 */ /* 0x000fe20000004100 */
[----:B------:R-:W-:Y:S01]  /*5190*/  F2FP.F16.E4M3.UNPACK_B R46, R46 ;  /* 0x0000002eff2e723e */ /* 0x000fe200020006ff */
[----:B------:R-:W-:Y:S02]  /*51a0*/  HADD2.F32 R45, -RZ, R45.H1_H1 ;  /* 0x3000002dff2d7230 */ /* 0x000fe40000004100 */
[----:B------:R-:W-:Y:S01]  /*51b0*/  FMUL.FTZ R111, R102, R111 ;  /* 0x0000006f666f7220 */ /* 0x000fe20000410000 */
[----:B------:R-:W-:Y:S01]  /*51c0*/  HADD2.F32 R44, -RZ, R44.H1_H1 ;  /* 0x3000002cff2c7230 */ /* 0x000fe20000004100 */
[----:B------:R-:W-:Y:S01]  /*51d0*/  F2FP.F16.E4M3.UNPACK_B R42, R42 ;  /* 0x0000002aff2a723e */ /* 0x000fe200020006ff */
[----:B------:R-:W-:Y:S02]  /*51e0*/  HADD2.F32 R100, -RZ, R100.H1_H1 ;  /* 0x30000064ff647230 */ /* 0x000fe40000004100 */
[-C--:B------:R-:W-:Y:S01]  /*51f0*/  FFMA.FTZ R111, R97, R108.reuse, R111 ;  /* 0x0000006c616f7223 */ /* 0x080fe2000001006f */
[CC--:B------:R-:W-:Y:S01]  /*5200*/  FMUL.FTZ R97, R45.reuse, R15.reuse ;  /* 0x0000000f2d617220 */ /* 0x0c0fe20000410000 */
[----:B------:R-:W-:Y:S01]  /*5210*/  FMUL.FTZ R15, R44, R15 ;  /* 0x0000000f2c0f7220 */ /* 0x000fe20000410000 */
[----:B------:R-:W-:Y:S01]  /*5220*/  FFMA.FTZ R109, R102, R108, -R109 ;  /* 0x0000006c666d7223 */ /* 0x000fe2000001086d */
[----:B------:R-:W-:Y:S01]  /*5230*/  F2FP.F16.E4M3.UNPACK_B R99, R99 ;  /* 0x00000063ff63723e */ /* 0x000fe200020006ff */
[-C--:B------:R-:W-:Y:S01]  /*5240*/  FFMA.FTZ R44, R44, R100.reuse, -R97 ;  /* 0x000000642c2c7223 */ /* 0x080fe20000010861 */
[----:B------:R-:W-:Y:S01]  /*5250*/  FFMA.FTZ R15, R45, R100, R15 ;  /* 0x000000642d0f7223 */ /* 0x000fe2000001000f */
[----:B------:R-:W-:Y:S01]  /*5260*/  HADD2.F32 R108, -RZ, R98.H0_H0 ;  /* 0x20000062ff6c7230 */ /* 0x000fe20000004100 */
[----:B------:R-:W-:Y:S01]  /*5270*/  F2FP.SATFINITE.E4M3.F32.PACK_AB_MERGE_C R13, R13, R47, R104 ;  /* 0x0000002f0d0d723e */ /* 0x000fe20004807068 */
[----:B------:R-:W-:Y:S01]  /*5280*/  HADD2.F32 R45, -RZ, R46.H0_H0 ;  /* 0x2000002eff2d7230 */ /* 0x000fe20000004100 */
[----:B------:R-:W-:Y:S01]  /*5290*/  F2FP.SATFINITE.E4M3.F32.PACK_AB_MERGE_C R40, R41, R105, R40 ;  /* 0x000000692928723e */ /* 0x000fe20004807028 */
[----:B------:R-:W-:Y:S01]  /*52a0*/  HADD2.F32 R100, -RZ, R42.H0_H0 ;  /* 0x2000002aff647230 */ /* 0x000fe20000004100 */
[----:B------:R-:W-:Y:S01]  /*52b0*/  F2FP.SATFINITE.E4M3.F32.PACK_AB_MERGE_C R15, R15, R111, RZ ;  /* 0x0000006f0f0f723e */ /* 0x000fe200048070ff */
        /* <DEDUP_REMOVED lines=10> */
[----:B------:R-:W-:Y:S01]  /*5360*/  F2FP.SATFINITE.E4M3.F32.PACK_AB_MERGE_C R47, R36, R107, R14 ;  /* 0x0000006b242f723e */ /* 0x000fe2000480700e */
[C---:B------:R-:W-:Y:S01]  /*5370*/  FMUL.FTZ R98, R42.reuse, R98 ;  /* 0x000000622a627220 */ /* 0x040fe20000410000 */
[----:B------:R-:W-:Y:S02]  /*5380*/  IMAD.MOV.U32 R41, RZ, RZ, R103 ;  /* 0x000000ffff297224 */ /* 0x000fe400078e0067 */
[----:B------:R-:W-:Y:S01]  /*5390*/  FFMA.FTZ R45, R42, R99, -R45 ;  /* 0x000000632a2d7223 */ /* 0x000fe2000001082d */
[----:B------:R-:W-:Y:S01]  /*53a0*/  F2FP.SATFINITE.E4M3.F32.PACK_AB_MERGE_C R42, R44, R109, RZ ;  /* 0x0000006d2c2a723e */ /* 0x000fe200048070ff */
[----:B------:R-:W-:Y:S01]  /*53b0*/  FFMA.FTZ R98, R46, R99, R98 ;  /* 0x000000632e627223 */ /* 0x000fe20000010062 */
[----:B------:R-:W-:Y:S02]  /*53c0*/  IMAD.MOV.U32 R44, RZ, RZ, R13 ;  /* 0x000000ffff2c7224 */ /* 0x000fe400078e000d */
[----:B------:R-:W-:-:S02]  /*53d0*/  F2FP.SATFINITE.E4M3.F32.PACK_AB_MERGE_C R42, R45, R102, R42 ;  /* 0x000000662d2a723e */ /* 0x000fc4000480702a */
[----:B------:R-:W-:Y:S02]  /*53e0*/  F2FP.SATFINITE.E4M3.F32.PACK_AB_MERGE_C R46, R98, R108, R15 ;  /* 0x0000006c622e723e */ /* 0x000fe4000480700f */
[----:B------:R-:W-:-:S07]  /*53f0*/  F2FP.SATFINITE.E4M3.F32.PACK_AB_MERGE_C R45, R37, R38, R12 ;  /* 0x00000026252d723e */ /* 0x000fce000480700c */
.L_x_9230:
[----:B------:R-:W-:Y:S05]  /*5400*/  BSYNC B2 ;  /* 0x0000000000027941 */ /* 0x000fea0003800000 */
.L_x_9229:
        /* <DEDUP_REMOVED lines=12> */
.L_x_9228:
[----:B------:R-:W-:Y:S05]  /*54d0*/  BSYNC B1 ;  /* 0x0000000000017941 */ /* 0x000fea0003800000 */
.L_x_9227:
[----:B------:R-:W-:-:S13]  /*54e0*/  ISETP.NE.AND P4, PT, R31, RZ, PT ;  /* 0x000000ff1f00720c */ /* 0x000fda0003f85270 */
[----:B------:R-:W-:Y:S05]  /*54f0*/  @!P4 BRA `(.L_x_9211) ;  /* 0x00000010005cc947 */ /* 0x000fea0003800000 */
[----:B0-----:R-:W2:Y:S04]  /*5500*/  LDL R12, [R1+0x14] ;  /* 0x00001400010c7983 */ /* 0x001ea80000100800 */
[----:B------:R-:W3:Y:S01]  /*5510*/  LDL R13, [R1+0x10] ;  /* 0x00001000010d7983 */ /* 0x000ee20000100800 */
[----:B------:R-:W-:Y:S02]  /*5520*/  SHF.R.U32.HI R36, RZ, 0x3, R157 ;  /* 0x00000003ff247819 */ /* 0x000fe4000001169d */
[----:B------:R-:W-:-:S04]  /*5530*/  IADD3 R41, P4, P5, R60, R80, R7 ;  /* 0x000000503c297210 */ /* 0x000fc80007d9e007 */
[----:B------:R-:W-:Y:S02]  /*5540*/  IADD3.X R14, R77, R95, R3, P4, P5 ;  /* 0x0000005f4d0e7210 */ /* 0x000fe400027ea403 */
[----:B------:R-:W-:-:S05]  /*5550*/  IADD3 R40, P4, R41, R78, RZ ;  /* 0x0000004e29287210 */ /* 0x000fca0007f9e0ff */
[----:B------:R-:W-:Y:S01]  /*5560*/  IMAD.X R41, R14, 0x1, R79, P4 ;  /* 0x000000010e297824 */ /* 0x000fe200020e064f */
[----:B------:R-:W-:Y:S01]  /*5570*/  ISETP.GE.AND P4, PT, R83, R88, PT ;  /* 0x000000585300720c */ /* 0x000fe20003f86270 */
[----:B------:R-:W-:Y:S01]  /*5580*/  BSSY B1, `(.L_x_9231) ;  /* 0x00000ef000017945 */ /* 0x000fe20003800000 */
[----:B--2---:R-:W-:-:S04]  /*5590*/  LOP3.LUT P6, RZ, R12, 0x1, RZ, 0xc0, !PT ;  /* 0x000000010cff7812 */ /* 0x004fc800078cc0ff */
[----:B------:R-:W-:Y:S01]  /*55a0*/  SEL R96, R63, R96, !P6 ;  /* 0x000000603f607207 */ /* 0x000fe20007000000 */
[----:B---3--:R-:W-:-:S03]  /*55b0*/  IMAD.MOV.U32 R15, RZ, RZ, R13 ;  /* 0x000000ffff0f7224 */ /* 0x008fc600078e000d */
[----:B------:R-:W-:-:S04]  /*55c0*/  SHF.R.S32.HI R13, RZ, 0x1f, R96 ;  /* 0x0000001fff0d7819 */ /* 0x000fc80000011460 */
        /* <DEDUP_REMOVED lines=19> */
[----:B------:R-:W-:Y:S01]  /*5700*/  LOP3.LUT R10, R33, 0xff, RZ, 0xc0, !PT ;  /* 0x000000ff210a7812 */ /* 0x000fe200078ec0ff */
[----:B------:R-:W-:Y:S01]  /*5710*/  IMAD.SHL.U32 R43, R43, 0x100, RZ ;  /* 0x000001002b2b7824 */ /* 0x000fe200078e00ff */
[----:B------:R-:W-:Y:S02]  /*5720*/  SHF.R.U32.HI R32, RZ, 0x10, R33 ;  /* 0x00000010ff207819 */ /* 0x000fe40000011621 */
[--C-:B------:R-:W-:Y:S02]  /*5730*/  SHF.R.U32.HI R33, RZ, 0x8, R9.reuse ;  /* 0x00000008ff217819 */ /* 0x100fe40000011609 */
[----:B------:R-:W-:-:S02]  /*5740*/  SHF.R.U32.HI R47, RZ, 0x18, R9 ;  /* 0x00000018ff2f7819 */ /* 0x000fc40000011609 */
[----:B------:R-:W-:Y:S01]  /*5750*/  LOP3.LUT R8, R9, 0xff, RZ, 0xc0, !PT ;  /* 0x000000ff09087812 */ /* 0x000fe200078ec0ff */
[----:B------:R-:W-:Y:S01]  /*5760*/  IMAD.SHL.U32 R33, R33, 0x100, RZ ;  /* 0x0000010021217824 */ /* 0x000fe200078e00ff */
[----:B------:R-:W-:Y:S02]  /*5770*/  PRMT R10, R45, 0x654, R10 ;  /* 0x000006542d0a7816 */ /* 0x000fe4000000000a */
[----:B------:R-:W-:Y:S02]  /*5780*/  PRMT R8, R47, 0x654, R8 ;  /* 0x000006542f087816 */ /* 0x000fe40000000008 */
[----:B------:R-:W-:Y:S01]  /*5790*/  SHF.R.U32.HI R34, RZ, 0x10, R9 ;  /* 0x00000010ff227819 */ /* 0x000fe20000011609 */
[----:B------:R-:W-:Y:S01]  /*57a0*/  IMAD.U32 R9, R32, 0x10000, RZ ;  /* 0x0001000020097824 */ /* 0x000fe200078e00ff */
[----:B------:R-:W-:Y:S02]  /*57b0*/  LOP3.LUT R10, R10, 0xff00, R43, 0xf8, !PT ;  /* 0x0000ff000a0a7812 */ /* 0x000fe400078ef82b */
[----:B------:R-:W-:Y:S01]  /*57c0*/  LOP3.LUT R8, R8, 0xff00, R33, 0xf8, !PT ;  /* 0x0000ff0008087812 */ /* 0x000fe200078ef821 */
[----:B------:R-:W-:Y:S01]  /*57d0*/  IMAD.U32 R33, R34, 0x10000, RZ ;  /* 0x0001000022217824 */ /* 0x000fe200078e00ff */
[----:B------:R-:W-:Y:S01]  /*57e0*/  LOP3.LUT R34, R10, 0xff0000, R9, 0xf8, !PT ;  /* 0x00ff00000a227812 */ /* 0x000fe200078ef809 */
[----:B0-----:R-:W-:Y:S01]  /*57f0*/  IMAD.MOV.U32 R9, RZ, RZ, R13 ;  /* 0x000000ffff097224 */ /* 0x001fe200078e000d */
[----:B--2---:R-:W-:-:S02]  /*5800*/  F2FP.F16.E4M3.UNPACK_B R32, R37 ;  /* 0x00000025ff20723e */ /* 0x004fc400020006ff */
[----:B------:R-:W-:Y:S02]  /*5810*/  F2FP.F16.E4M3.UNPACK_B R45, R34 ;  /* 0x00000022ff2d723e */ /* 0x000fe400020006ff */
[----:B------:R-:W-:Y:S01]  /*5820*/  LOP3.LUT R8, R8, 0xff0000, R33, 0xf8, !PT ;  /* 0x00ff000008087812 */ /* 0x000fe200078ef821 */
[--C-:B------:R-:W-:Y:S01]  /*5830*/  HADD2.F32 R13, -RZ, R32.reuse.H0_H0 ;  /* 0x20000020ff0d7230 */ /* 0x100fe20000004100 */
[----:B------:R-:W-:Y:S01]  /*5840*/  F2FP.F16.E4M3.UNPACK_B R10, R9 ;  /* 0x00000009ff0a723e */ /* 0x000fe200020006ff */
[--C-:B------:R-:W-:Y:S01]  /*5850*/  HADD2.F32 R88, -RZ, R45.reuse.H0_H0 ;  /* 0x2000002dff587230 */ /* 0x100fe20000004100 */
[----:B------:R-:W-:Y:S01]  /*5860*/  F2FP.F16.E4M3.UNPACK_B R44, R8 ;  /* 0x00000008ff2c723e */ /* 0x000fe200020006ff */
[----:B------:R-:W-:Y:S01]  /*5870*/  HADD2.F32 R43, -RZ, R32.H1_H1 ;  /* 0x30000020ff2b7230 */ /* 0x000fe20000004100 */
[--C-:B------:R-:W-:Y:S01]  /*5880*/  SHF.R.U32.HI R99, RZ, 0x18, R11.reuse ;  /* 0x00000018ff637819 */ /* 0x100fe2000001160b */
[----:B------:R-:W-:Y:S02]  /*5890*/  HADD2.F32 R33, -RZ, R10.H0_H0 ;  /* 0x2000000aff217230 */ /* 0x000fe40000004100 */
[----:B------:R-:W-:Y:S01]  /*58a0*/  FMUL.FTZ R96, R13, R88 ;  /* 0x000000580d607220 */ /* 0x000fe20000410000 */
[----:B------:R-:W-:Y:S01]  /*58b0*/  HADD2.F32 R46, -RZ, R44.H0_H0 ;  /* 0x2000002cff2e7230 */ /* 0x000fe20000004100 */
[----:B------:R-:W-:Y:S01]  /*58c0*/  SHF.R.U32.HI R97, RZ, 0x10, R11 ;  /* 0x00000010ff617819 */ /* 0x000fe2000001160b */
        /* <DEDUP_REMOVED lines=8> */
[----:B------:R-:W-:Y:S02]  /*5950*/  IMAD.U32 R97, R97, 0x10000, RZ ;  /* 0x0001000061617824 */ /* 0x000fe400078e00ff */
[-C--:B------:R-:W-:Y:S01]  /*5960*/  FFMA.FTZ R32, R10, R44.reuse, -R47 ;  /* 0x0000002c0a207223 */ /* 0x080fe2000001082f */
[----:B------:R-:W-:Y:S01]  /*5970*/  FFMA.FTZ R10, R43, R44, R46 ;  /* 0x0000002c2b0a7223 */ /* 0x000fe2000001002e */
[----:B------:R-:W-:-:S02]  /*5980*/  F2FP.F16.E4M3.UNPACK_B R43, R37.H1 ;  /* 0x00000025ff2b723e */ /* 0x000fc400030006ff */
[----:B------:R-:W-:Y:S02]  /*5990*/  F2FP.F16.E4M3.UNPACK_B R44, R34.H1 ;  /* 0x00000022ff2c723e */ /* 0x000fe400030006ff */
[----:B------:R-:W-:Y:S01]  /*59a0*/  F2FP.F16.E4M3.UNPACK_B R34, R9.H1 ;  /* 0x00000009ff22723e */ /* 0x000fe200030006ff */
[----:B------:R-:W-:Y:S01]  /*59b0*/  HADD2.F32 R45, -RZ, R43.H0_H0 ;  /* 0x2000002bff2d7230 */ /* 0x000fe20000004100 */
[----:B------:R-:W-:Y:S01]  /*59c0*/  F2FP.F16.E4M3.UNPACK_B R37, R8.H1 ;  /* 0x00000008ff25723e */ /* 0x000fe200030006ff */
[----:B------:R-:W-:Y:S01]  /*59d0*/  HADD2.F32 R46, -RZ, R44.H0_H0 ;  /* 0x2000002cff2e7230 */ /* 0x000fe20000004100 */
[----:B------:R-:W-:Y:S01]  /*59e0*/  SHF.R.U32.HI R47, RZ, 0x8, R11 ;  /* 0x00000008ff2f7819 */ /* 0x000fe2000001160b */
[----:B------:R-:W-:Y:S02]  /*59f0*/  HADD2.F32 R9, -RZ, R34.H0_H0 ;  /* 0x20000022ff097230 */ /* 0x000fe40000004100 */
[----:B------:R-:W-:Y:S02]  /*5a00*/  HADD2.F32 R8, -RZ, R37.H0_H0 ;  /* 0x20000025ff087230 */ /* 0x000fe40000004100 */
[----:B------:R-:W-:Y:S01]  /*5a10*/  FMUL.FTZ R88, R45, R46 ;  /* 0x0000002e2d587220 */ /* 0x000fe20000410000 */
[----:B------:R-:W-:-:S02]  /*5a20*/  HADD2.F32 R44, -RZ, R44.H1_H1 ;  /* 0x3000002cff2c7230 */ /* 0x000fc40000004100 */
[C---:B------:R-:W-:Y:S01]  /*5a30*/  FMUL.FTZ R46, R9.reuse, R46 ;  /* 0x0000002e092e7220 */ /* 0x040fe20000410000 */
[----:B------:R-:W-:Y:S02]  /*5a40*/  HADD2.F32 R34, -RZ, R34.H1_H1 ;  /* 0x30000022ff227230 */ /* 0x000fe40000004100 */
[-C--:B------:R-:W-:Y:S01]  /*5a50*/  FFMA.FTZ R9, R9, R8.reuse, -R88 ;  /* 0x0000000809097223 */ /* 0x080fe20000010858 */
[--C-:B------:R-:W-:Y:S01]  /*5a60*/  SHF.R.U32.HI R88, RZ, 0x8, R35.reuse ;  /* 0x00000008ff587819 */ /* 0x100fe20000011623 */
[----:B------:R-:W-:Y:S01]  /*5a70*/  FFMA.FTZ R8, R45, R8, R46 ;  /* 0x000000082d087223 */ /* 0x000fe2000001002e */
[----:B------:R-:W-:Y:S01]  /*5a80*/  LOP3.LUT R46, R11, 0xff, RZ, 0xc0, !PT ;  /* 0x000000ff0b2e7812 */ /* 0x000fe200078ec0ff */
[----:B------:R-:W-:Y:S01]  /*5a90*/  HADD2.F32 R37, -RZ, R37.H1_H1 ;  /* 0x30000025ff257230 */ /* 0x000fe20000004100 */
[----:B------:R-:W-:Y:S01]  /*5aa0*/  LOP3.LUT R45, R35, 0xff0000ff, RZ, 0xc0, !PT ;  /* 0xff0000ff232d7812 */ /* 0x000fe200078ec0ff */
[----:B------:R-:W-:Y:S01]  /*5ab0*/  IMAD.SHL.U32 R88, R88, 0x100, RZ ;  /* 0x0000010058587824 */ /* 0x000fe200078e00ff */
[----:B------:R-:W-:Y:S01]  /*5ac0*/  SHF.R.U32.HI R11, RZ, 0x10, R35 ;  /* 0x00000010ff0b7819 */ /* 0x000fe20000011623 */
[----:B------:R-:W-:Y:S01]  /*5ad0*/  IMAD.SHL.U32 R35, R47, 0x100, RZ ;  /* 0x000001002f237824 */ /* 0x000fe200078e00ff */
[----:B------:R-:W-:-:S02]  /*5ae0*/  PRMT R46, R99, 0x654, R46 ;  /* 0x00000654632e7816 */ /* 0x000fc4000000002e */
[----:B------:R-:W-:Y:S02]  /*5af0*/  LOP3.LUT R45, R45, 0xff00, R88, 0xf8, !PT ;  /* 0x0000ff002d2d7812 */ /* 0x000fe400078ef858 */
[----:B------:R-:W-:Y:S01]  /*5b00*/  LOP3.LUT R46, R46, 0xff00, R35, 0xf8, !PT ;  /* 0x0000ff002e2e7812 */ /* 0x000fe200078ef823 */
[----:B------:R-:W-:-:S03]  /*5b10*/  HADD2.F32 R35, -RZ, R43.H1_H1 ;  /* 0x3000002bff237230 */ /* 0x000fc60000004100 */
[----:B------:R-:W-:Y:S01]  /*5b20*/  LOP3.LUT R97, R46, 0xff0000, R97, 0xf8, !PT ;  /* 0x00ff00002e617812 */ /* 0x000fe200078ef861 */
[----:B------:R-:W-:Y:S02]  /*5b30*/  IMAD.U32 R46, R11, 0x10000, RZ ;  /* 0x000100000b2e7824 */ /* 0x000fe400078e00ff */
[-C--:B------:R-:W-:Y:S01]  /*5b40*/  FMUL.FTZ R11, R35, R44.reuse ;  /* 0x0000002c230b7220 */ /* 0x080fe20000410000 */
[----:B------:R-:W-:Y:S02]  /*5b50*/  F2FP.F16.E4M3.UNPACK_B R88, R97 ;  /* 0x00000061ff58723e */ /* 0x000fe400020006ff */
[----:B------:R-:W-:Y:S01]  /*5b60*/  LOP3.LUT R43, R45, 0xff0000, R46, 0xf8, !PT ;  /* 0x00ff00002d2b7812 */ /* 0x000fe200078ef82e */
[C---:B------:R-:W-:Y:S01]  /*5b70*/  FMUL.FTZ R46, R34.reuse, R44 ;  /* 0x0000002c222e7220 */ /* 0x040fe20000410000 */
[----:B------:R-:W-:Y:S01]  /*5b80*/  FFMA.FTZ R44, R34, R37, -R11 ;  /* 0x00000025222c7223 */ /* 0x000fe2000001080b */
[----:B------:R-:W-:Y:S01]  /*5b90*/  IMAD.MOV.U32 R11, RZ, RZ, R39 ;  /* 0x000000ffff0b7224 */ /* 0x000fe200078e0027 */
[----:B------:R-:W-:Y:S01]  /*5ba0*/  F2FP.F16.E4M3.UNPACK_B R47, R43 ;  /* 0x0000002bff2f723e */ /* 0x000fe200020006ff */
[----:B------:R-:W-:Y:S01]  /*5bb0*/  FFMA.FTZ R39, R35, R37, R46 ;  /* 0x0000002523277223 */ /* 0x000fe2000001002e */
[----:B------:R-:W-:Y:S01]  /*5bc0*/  F2FP.F16.E4M3.UNPACK_B R45, R15 ;  /* 0x0000000fff2d723e */ /* 0x000fe200020006ff */
[----:B------:R-:W-:Y:S01]  /*5bd0*/  HADD2.F32 R37, -RZ, R88.H0_H0 ;  /* 0x20000058ff257230 */ /* 0x000fe20000004100 */
        /* <DEDUP_REMOVED lines=9> */
[----:B------:R-:W-:Y:S02]  /*5c70*/  HADD2.F32 R43, -RZ, R43.H1_H1 ;  /* 0x3000002bff2b7230 */ /* 0x000fe40000004100 */
[C---:B------:R-:W-:Y:S01]  /*5c80*/  FMUL.FTZ R98, R34.reuse, R96 ;  /* 0x0000006022627220 */ /* 0x040fe20000410000 */
[----:B------:R-:W-:Y:S01]  /*5c90*/  F2FP.F16.E4M3.UNPACK_B R96, R15.H1 ;  /* 0x0000000fff60723e */ /* 0x000fe200030006ff */
[-C--:B------:R-:W-:Y:S01]  /*5ca0*/  FFMA.FTZ R34, R34, R37.reuse, R99 ;  /* 0x0000002522227223 */ /* 0x080fe20000010063 */
[----:B------:R-:W-:Y:S02]  /*5cb0*/  HADD2.F32 R46, -RZ, R46.H1_H1 ;  /* 0x3000002eff2e7230 */ /* 0x000fe40000004100 */
[----:B------:R-:W-:Y:S01]  /*5cc0*/  FFMA.FTZ R35, R35, R37, -R98 ;  /* 0x0000002523237223 */ /* 0x000fe20000010862 */
[----:B------:R-:W-:Y:S01]  /*5cd0*/  F2FP.F16.E4M3.UNPACK_B R37, R11.H1 ;  /* 0x0000000bff25723e */ /* 0x000fe200030006ff */
[----:B------:R-:W-:Y:S01]  /*5ce0*/  HADD2.F32 R11, -RZ, R96.H0_H0 ;  /* 0x20000060ff0b7230 */ /* 0x000fe20000004100 */
[----:B------:R-:W-:Y:S01]  /*5cf0*/  F2FP.SATFINITE.E4M3.F32.PACK_AB_MERGE_C R8, R39, R8, RZ ;  /* 0x000000082708723e */ /* 0x000fe200048070ff */
[----:B------:R-:W-:Y:S01]  /*5d00*/  HADD2.F32 R98, -RZ, R97.H0_H0 ;  /* 0x20000061ff627230 */ /* 0x000fe20000004100 */
[----:B------:R-:W-:Y:S01]  /*5d10*/  F2FP.SATFINITE.E4M3.F32.PACK_AB_MERGE_C R32, R32, R33, R9 ;  /* 0x000000212020723e */ /* 0x000fe20004807009 */
[----:B------:R-:W-:-:S02]  /*5d20*/  HADD2.F32 R15, -RZ, R37.H0_H0 ;  /* 0x20000025ff0f7230 */ /* 0x000fc40000004100 */
[----:B------:R-:W-:Y:S02]  /*5d30*/  HADD2.F32 R37, -RZ, R37.H1_H1 ;  /* 0x30000025ff257230 */ /* 0x000fe40000004100 */
[----:B------:R-:W-:Y:S02]  /*5d40*/  HADD2.F32 R96, -RZ, R96.H1_H1 ;  /* 0x30000060ff607230 */ /* 0x000fe40000004100 */
[-C--:B------:R-:W-:Y:S01]  /*5d50*/  FMUL.FTZ R102, R15, R100.reuse ;  /* 0x000000640f667220 */ /* 0x080fe20000410000 */
[----:B------:R-:W-:Y:S01]  /*5d60*/  FMUL.FTZ R100, R11, R100 ;  /* 0x000000640b647220 */ /* 0x000fe20000410000 */
[----:B------:R-:W-:Y:S02]  /*5d70*/  HADD2.F32 R97, -RZ, R97.H1_H1 ;  /* 0x30000061ff617230 */ /* 0x000fe40000004100 */
[-C--:B------:R-:W-:Y:S01]  /*5d80*/  FMUL.FTZ R99, R37, R43.reuse ;  /* 0x0000002b25637220 */ /* 0x080fe20000410000 */
[-C--:B------:R-:W-:Y:S01]  /*5d90*/  FFMA.FTZ R11, R11, R98.reuse, -R102 ;  /* 0x000000620b0b7223 */ /* 0x080fe20000010866 */
[----:B------:R-:W-:Y:S01]  /*5da0*/  FFMA.FTZ R15, R15, R98, R100 ;  /* 0x000000620f0f7223 */ /* 0x000fe20000010064 */
[C---:B------:R-:W-:Y:S01]  /*5db0*/  FMUL.FTZ R98, R96.reuse, R43 ;  /* 0x0000002b60627220 */ /* 0x040fe20000410000 */
[----:B------:R-:W-:Y:S01]  /*5dc0*/  FFMA.FTZ R43, R96, R97, -R99 ;  /* 0x00000061602b7223 */ /* 0x000fe20000010863 */
[----:B------:R-:W-:-:S02]  /*5dd0*/  MOV R96, R36 ;  /* 0x0000002400607202 */ /* 0x000fc40000000f00 */
[----:B------:R-:W-:Y:S01]  /*5de0*/  FFMA.FTZ R37, R37, R97, R98 ;  /* 0x0000006125257223 */ /* 0x000fe20000010062 */
[----:B------:R-:W-:Y:S01]  /*5df0*/  HADD2.F32 R97, -RZ, R47.H1_H1 ;  /* 0x3000002fff617230 */ /* 0x000fe20000004100 */
[-C--:B------:R-:W-:Y:S01]  /*5e00*/  F2FP.F16.E4M3.UNPACK_B R100, R90.reuse.H1 ;  /* 0x0000005aff64723e */ /* 0x080fe200030006ff */
[----:B------:R-:W-:Y:S01]  /*5e10*/  HADD2.F32 R98, -RZ, R45.H1_H1 ;  /* 0x3000002dff627230 */ /* 0x000fe20000004100 */
[----:B------:R-:W-:Y:S01]  /*5e20*/  F2FP.F16.E4M3.UNPACK_B R90, R90 ;  /* 0x0000005aff5a723e */ /* 0x000fe200020006ff */
[----:B------:R-:W-:Y:S02]  /*5e30*/  HADD2.F32 R47, -RZ, R88.H1_H1 ;  /* 0x30000058ff2f7230 */ /* 0x000fe40000004100 */
[----:B------:R-:W-:Y:S01]  /*5e40*/  FMUL.FTZ R45, R46, R97 ;  /* 0x000000612e2d7220 */ /* 0x000fe20000410000 */
[----:B------:R-:W-:Y:S01]  /*5e50*/  F2FP.F16.E4M3.UNPACK_B R88, R93.H1 ;  /* 0x0000005dff58723e */ /* 0x000fe200030006ff */
[C---:B------:R-:W-:Y:S01]  /*5e60*/  FMUL.FTZ R36, R98.reuse, R97 ;  /* 0x0000006162247220 */ /* 0x040fe20000410000 */
[----:B------:R-:W-:Y:S01]  /*5e70*/  F2FP.F16.E4M3.UNPACK_B R97, R12.H1 ;  /* 0x0000000cff61723e */ /* 0x000fe200030006ff */
[----:B------:R-:W-:Y:S01]  /*5e80*/  FFMA.FTZ R45, R98, R47, -R45 ;  /* 0x0000002f622d7223 */ /* 0x000fe2000001082d */
[-C--:B------:R-:W-:Y:S01]  /*5e90*/  F2FP.F16.E4M3.UNPACK_B R98, R96.reuse.H1 ;  /* 0x00000060ff62723e */ /* 0x080fe200030006ff */
[----:B------:R-:W-:Y:S01]  /*5ea0*/  HADD2.F32 R104, -RZ, R88.H0_H0 ;  /* 0x20000058ff687230 */ /* 0x000fe20000004100 */
[----:B------:R-:W-:Y:S01]  /*5eb0*/  F2FP.F16.E4M3.UNPACK_B R93, R93 ;  /* 0x0000005dff5d723e */ /* 0x000fe200020006ff */
[----:B------:R-:W-:Y:S01]  /*5ec0*/  HADD2.F32 R101, -RZ, R97.H0_H0 ;  /* 0x20000061ff657230 */ /* 0x000fe20000004100 */
[----:B------:R-:W-:Y:S01]  /*5ed0*/  F2FP.F16.E4M3.UNPACK_B R96, R96 ;  /* 0x00000060ff60723e */ /* 0x000fe200020006ff */
[----:B------:R-:W-:Y:S01]  /*5ee0*/  HADD2.F32 R99, -RZ, R98.H0_H0 ;  /* 0x20000062ff637230 */ /* 0x000fe20000004100 */
[----:B------:R-:W-:Y:S01]  /*5ef0*/  F2FP.F16.E4M3.UNPACK_B R12, R12 ;  /* 0x0000000cff0c723e */ /* 0x000fe200020006ff */
[----:B------:R-:W-:-:S02]  /*5f00*/  HADD2.F32 R102, -RZ, R100.H0_H0 ;  /* 0x20000064ff667230 */ /* 0x000fc40000004100 */
[----:B------:R-:W-:Y:S01]  /*5f10*/  FFMA.FTZ R47, R46, R47, R36 ;  /* 0x0000002f2e2f7223 */ /* 0x000fe20000010024 */
[----:B------:R-:W-:Y:S02]  /*5f20*/  HADD2.F32 R88, -RZ, R88.H1_H1 ;  /* 0x30000058ff587230 */ /* 0x000fe40000004100 */
[-C--:B------:R-:W-:Y:S01]  /*5f30*/  FMUL.FTZ R103, R99, R104.reuse ;  /* 0x0000006863677220 */ /* 0x080fe20000410000 */
[----:B------:R-:W-:Y:S01]  /*5f40*/  FMUL.FTZ R104, R101, R104 ;  /* 0x0000006865687220 */ /* 0x000fe20000410000 */
[----:B------:R-:W-:Y:S02]  /*5f50*/  HADD2.F32 R98, -RZ, R98.H1_H1 ;  /* 0x30000062ff627230 */ /* 0x000fe40000004100 */
[----:B------:R-:W-:Y:S02]  /*5f60*/  HADD2.F32 R97, -RZ, R97.H1_H1 ;  /* 0x30000061ff617230 */ /* 0x000fe40000004100 */
[----:B------:R-:W-:Y:S01]  /*5f70*/  FFMA.FTZ R104, R99, R102, R104 ;  /* 0x0000006663687223 */ /* 0x000fe20000010068 */
[----:B------:R-:W-:-:S02]  /*5f80*/  HADD2.F32 R100, -RZ, R100.H1_H1 ;  /* 0x30000064ff647230 */ /* 0x000fc40000004100 */
[C---:B------:R-:W-:Y:S01]  /*5f90*/  FMUL.FTZ R99, R98.reuse, R88 ;  /* 0x0000005862637220 */ /* 0x040fe20000410000 */
[----:B------:R-:W-:Y:S01]  /*5fa0*/  FFMA.FTZ R103, R101, R102, -R103 ;  /* 0x0000006665677223 */ /* 0x000fe20000010867 */
[C---:B------:R-:W-:Y:S01]  /*5fb0*/  FMUL.FTZ R88, R97.reuse, R88 ;  /* 0x0000005861587220 */ /* 0x040fe20000410000 */
[--C-:B------:R-:W-:Y:S02]  /*5fc0*/  HADD2.F32 R102, -RZ, R93.reuse.H0_H0 ;  /* 0x2000005dff667230 */ /* 0x100fe40000004100 */
[-C--:B------:R-:W-:Y:S01]  /*5fd0*/  FFMA.FTZ R97, R97, R100.reuse, -R99 ;  /* 0x0000006461617223 */ /* 0x080fe20000010863 */
[----:B------:R-:W-:Y:S02]  /*5fe0*/  HADD2.F32 R99, -RZ, R90.H0_H0 ;  /* 0x2000005aff637230 */ /* 0x000fe40000004100 */
[----:B------:R-:W-:Y:S01]  /*5ff0*/  FFMA.FTZ R88, R98, R100, R88 ;  /* 0x0000006462587223 */ /* 0x000fe20000010058 */
[----:B------:R-:W-:Y:S02]  /*6000*/  HADD2.F32 R98, -RZ, R96.H0_H0 ;  /* 0x20000060ff627230 */ /* 0x000fe40000004100 */
[----:B------:R-:W-:Y:S01]  /*6010*/  HADD2.F32 R100, -RZ, R12.H0_H0 ;  /* 0x2000000cff647230 */ /* 0x000fe20000004100 */
[----:B------:R-:W-:Y:S01]  /*6020*/  F2FP.SATFINITE.E4M3.F32.PACK_AB_MERGE_C R97, R97, R103, RZ ;  /* 0x000000676161723e */ /* 0x000fe200048070ff */
[----:B------:R-:W-:-:S02]  /*6030*/  HADD2.F32 R93, -RZ, R93.H1_H1 ;  /* 0x3000005dff5d7230 */ /* 0x000fc40000004100 */
[-C--:B------:R-:W-:Y:S01]  /*6040*/  FMUL.FTZ R101, R98, R102.reuse ;  /* 0x0000006662657220 */ /* 0x080fe20000410000 */
[----:B------:R-:W-:Y:S02]  /*6050*/  HADD2.F32 R96, -RZ, R96.H1_H1 ;  /* 0x30000060ff607230 */ /* 0x000fe40000004100 */
[C---:B------:R-:W-:Y:S01]  /*6060*/  FMUL.FTZ R102, R100.reuse, R102 ;  /* 0x0000006664667220 */ /* 0x040fe20000410000 */
[----:B------:R-:W-:Y:S02]  /*6070*/  HADD2.F32 R12, -RZ, R12.H1_H1 ;  /* 0x3000000cff0c7230 */ /* 0x000fe40000004100 */
[-C--:B------:R-:W-:Y:S01]  /*6080*/  FFMA.FTZ R101, R100, R99.reuse, -R101 ;  /* 0x0000006364657223 */ /* 0x080fe20000010865 */
[----:B------:R-:W-:Y:S01]  /*6090*/  FFMA.FTZ R102, R98, R99, R102 ;  /* 0x0000006362667223 */ /* 0x000fe20000010066 */
[----:B------:R-:W-:Y:S02]  /*60a0*/  HADD2.F32 R99, -RZ, R90.H1_H1 ;  /* 0x3000005aff637230 */ /* 0x000fe40000004100 */
[-C--:B------:R-:W-:Y:S01]  /*60b0*/  FMUL.FTZ R105, R96, R93.reuse ;  /* 0x0000005d60697220 */ /* 0x080fe20000410000 */
[----:B------:R-:W-:Y:S01]  /*60c0*/  FMUL.FTZ R93, R12, R93 ;  /* 0x0000005d0c5d7220 */ /* 0x000fe20000410000 */
[----:B------:R-:W-:-:S02]  /*60d0*/  F2FP.F16.E4M3.UNPACK_B R98, R91.H1 ;  /* 0x0000005bff62723e */ /* 0x000fc400030006ff */
[-C--:B------:R-:W-:Y:S01]  /*60e0*/  FFMA.FTZ R90, R12, R99.reuse, -R105 ;  /* 0x000000630c5a7223 */ /* 0x080fe20000010869 */
[----:B------:R-:W-:Y:S01]  /*60f0*/  FFMA.FTZ R12, R96, R99, R93 ;  /* 0x00000063600c7223 */ /* 0x000fe2000001005d */
[-C--:B------:R-:W-:Y:S01]  /*6100*/  F2FP.F16.E4M3.UNPACK_B R96, R38.reuse.H1 ;  /* 0x00000026ff60723e */ /* 0x080fe200030006ff */
[--C-:B------:R-:W-:Y:S01]  /*6110*/  HADD2.F32 R100, -RZ, R98.reuse.H0_H0 ;  /* 0x20000062ff647230 */ /* 0x100fe20000004100 */
[----:B------:R-:W-:Y:S01]  /*6120*/  F2FP.F16.E4M3.UNPACK_B R38, R38 ;  /* 0x00000026ff26723e */ /* 0x000fe200020006ff */
[----:B------:R-:W-:Y:S01]  /*6130*/  HADD2.F32 R98, -RZ, R98.H1_H1 ;  /* 0x30000062ff627230 */ /* 0x000fe20000004100 */
[----:B------:R-:W-:Y:S01]  /*6140*/  F2FP.SATFINITE.E4M3.F32.PACK_AB_MERGE_C R101, R90, R101, R97 ;  /* 0x000000655a65723e */ /* 0x000fe20004807061 */
[----:B------:R-:W-:Y:S01]  /*6150*/  IMAD.MOV.U32 R90, RZ, RZ, R14 ;  /* 0x000000ffff5a7224 */ /* 0x000fe200078e000e */
[-C--:B------:R-:W-:Y:S01]  /*6160*/  F2FP.F16.E4M3.UNPACK_B R14, R92.reuse.H1 ;  /* 0x0000005cff0e723e */ /* 0x080fe200030006ff */
[----:B------:R-:W-:Y:S01]  /*6170*/  HADD2.F32 R97, -RZ, R96.H0_H0 ;  /* 0x20000060ff617230 */ /* 0x000fe20000004100 */
[----:B------:R-:W-:-:S02]  /*6180*/  F2FP.F16.E4M3.UNPACK_B R92, R92 ;  /* 0x0000005cff5c723e */ /* 0x000fc400020006ff */
[-C--:B------:R-:W-:Y:S01]  /*6190*/  F2FP.F16.E4M3.UNPACK_B R93, R90.reuse.H1 ;  /* 0x0000005aff5d723e */ /* 0x080fe200030006ff */
[--C-:B------:R-:W-:Y:S01]  /*61a0*/  HADD2.F32 R105, -RZ, R14.reuse.H0_H0 ;  /* 0x2000000eff697230 */ /* 0x100fe20000004100 */
[----:B------:R-:W-:Y:S01]  /*61b0*/  F2FP.F16.E4M3.UNPACK_B R90, R90 ;  /* 0x0000005aff5a723e */ /* 0x000fe200020006ff */
[----:B------:R-:W-:Y:S01]  /*61c0*/  HADD2.F32 R14, -RZ, R14.H1_H1 ;  /* 0x3000000eff0e7230 */ /* 0x000fe20000004100 */
[----:B------:R-:W-:Y:S01]  /*61d0*/  F2FP.F16.E4M3.UNPACK_B R91, R91 ;  /* 0x0000005bff5b723e */ /* 0x000fe200020006ff */
[--C-:B------:R-:W-:Y:S02]  /*61e0*/  HADD2.F32 R99, -RZ, R93.reuse.H0_H0 ;  /* 0x2000005dff637230 */ /* 0x100fe40000004100 */
[----:B------:R-:W-:Y:S01]  /*61f0*/  FMUL.FTZ R103, R97, R105 ;  /* 0x0000006961677220 */ /* 0x000fe20000410000 */
[----:B------:R-:W-:Y:S02]  /*6200*/  HADD2.F32 R93, -RZ, R93.H1_H1 ;  /* 0x3000005dff5d7230 */ /* 0x000fe40000004100 */
[----:B------:R-:W-:-:S02]  /*6210*/  HADD2.F32 R107, -RZ, R90.H1_H1 ;  /* 0x3000005aff6b7230 */ /* 0x000fc40000004100 */
[C---:B------:R-:W-:Y:S01]  /*6220*/  FMUL.FTZ R105, R99.reuse, R105 ;  /* 0x0000006963697220 */ /* 0x040fe20000410000 */
[----:B------:R-:W-:-:S03]  /*6230*/  FFMA.FTZ R103, R99, R100, -R103 ;  /* 0x0000006463677223 */ /* 0x000fc60000010867 */
[----:B------:R-:W-:Y:S01]  /*6240*/  FFMA.FTZ R105, R97, R100, R105 ;  /* 0x0000006461697223 */ /* 0x000fe20000010069 */
[----:B------:R-:W-:Y:S02]  /*6250*/  HADD2.F32 R97, -RZ, R96.H1_H1 ;  /* 0x30000060ff617230 */ /* 0x000fe40000004100 */
[--C-:B------:R-:W-:Y:S02]  /*6260*/  HADD2.F32 R100, -RZ, R92.reuse.H0_H0 ;  /* 0x2000005cff647230 */ /* 0x100fe40000004100 */
        /* <DEDUP_REMOVED lines=8> */
[----:B------:R-:W-:Y:S02]  /*62f0*/  HADD2.F32 R97, -RZ, R91.H0_H0 ;  /* 0x2000005bff617230 */ /* 0x000fe40000004100 */
[-C--:B------:R-:W-:Y:S01]  /*6300*/  FMUL.FTZ R99, R96, R100.reuse ;  /* 0x0000006460637220 */ /* 0x080fe20000410000 */
[----:B------:R-:W-:-:S03]  /*6310*/  FMUL.FTZ R100, R98, R100 ;  /* 0x0000006462647220 */ /* 0x000fc60000410000 */
[-C--:B------:R-:W-:Y:S01]  /*6320*/  FFMA.FTZ R99, R98, R97.reuse, -R99 ;  /* 0x0000006162637223 */ /* 0x080fe20000010863 */
[----:B------:R-:W-:Y:S01]  /*6330*/  FFMA.FTZ R100, R96, R97, R100 ;  /* 0x0000006160647223 */ /* 0x000fe20000010064 */
[----:B------:R-:W-:Y:S02]  /*6340*/  HADD2.F32 R97, -RZ, R38.H1_H1 ;  /* 0x30000026ff617230 */ /* 0x000fe40000004100 */
[----:B------:R-:W-:Y:S01]  /*6350*/  HADD2.F32 R38, -RZ, R91.H1_H1 ;  /* 0x3000005bff267230 */ /* 0x000fe20000004100 */
[----:B------:R-:W-:Y:S02]  /*6360*/  F2FP.SATFINITE.E4M3.F32.PACK_AB_MERGE_C R91, R88, R104, RZ ;  /* 0x00000068585b723e */ /* 0x000fe400048070ff */
[-C--:B------:R-:W-:Y:S01]  /*6370*/  FMUL.FTZ R90, R97, R92.reuse ;  /* 0x0000005c615a7220 */ /* 0x080fe20000410000 */
[C---:B------:R-:W-:Y:S01]  /*6380*/  FMUL.FTZ R92, R107.reuse, R92 ;  /* 0x0000005c6b5c7220 */ /* 0x040fe20000410000 */
[----:B------:R-:W-:Y:S02]  /*6390*/  F2FP.SATFINITE.E4M3.F32.PACK_AB_MERGE_C R102, R12, R102, R91 ;  /* 0x000000660c66723e */ /* 0x000fe4000480705b */
[-C--:B------:R-:W-:Y:S01]  /*63a0*/  FFMA.FTZ R90, R107, R38.reuse, -R90 ;  /* 0x000000266b5a7223 */ /* 0x080fe2000001085a */
[----:B------:R-:W-:Y:S01]  /*63b0*/  FFMA.FTZ R97, R97, R38, R92 ;  /* 0x0000002661617223 */ /* 0x000fe2000001005c */
[----:B------:R-:W-:Y:S01]  /*63c0*/  F2FP.SATFINITE.E4M3.F32.PACK_AB_MERGE_C R12, R43, R11, RZ ;  /* 0x0000000b2b0c723e */ /* 0x000fe200048070ff */
[----:B------:R-:W-:Y:S01]  /*63d0*/  IMAD.MOV.U32 R36, RZ, RZ, R102 ;  /* 0x000000ffff247224 */ /* 0x000fe200078e0066 */
[----:B------:R-:W-:-:S02]  /*63e0*/  F2FP.SATFINITE.E4M3.F32.PACK_AB_MERGE_C R38, R14, R105, RZ ;  /* 0x000000690e26723e */ /* 0x000fc400048070ff */
[----:B------:R-:W-:Y:S02]  /*63f0*/  F2FP.SATFINITE.E4M3.F32.PACK_AB_MERGE_C R11, R37, R15, RZ ;  /* 0x0000000f250b723e */ /* 0x000fe400048070ff */
[----:B------:R-:W-:Y:S01]  /*6400*/  F2FP.SATFINITE.E4M3.F32.PACK_AB_MERGE_C R15, R45, R35, R12 ;  /* 0x000000232d0f723e */ /* 0x000fe2000480700c */
[----:B------:R-:W-:Y:S01]  /*6410*/  IMAD.MOV.U32 R12, RZ, RZ, R101 ;  /* 0x000000ffff0c7224 */ /* 0x000fe200078e0065 */
[----:B------:R-:W-:Y:S01]  /*6420*/  F2FP.SATFINITE.E4M3.F32.PACK_AB_MERGE_C R37, R10, R13, R8 ;  /* 0x0000000d0a25723e */ /* 0x000fe20004807008 */
[----:B------:R-:W-:Y:S01]  /*6430*/  IMAD.MOV.U32 R13, RZ, RZ, R32 ;  /* 0x000000ffff0d7224 */ /* 0x000fe200078e0020 */
[----:B------:R-:W-:Y:S02]  /*6440*/  F2FP.SATFINITE.E4M3.F32.PACK_AB_MERGE_C R14, R90, R99, R93 ;  /* 0x000000635a0e723e */ /* 0x000fe4000480705d */
[----:B------:R-:W-:Y:S02]  /*6450*/  F2FP.SATFINITE.E4M3.F32.PACK_AB_MERGE_C R38, R97, R100, R38 ;  /* 0x000000646126723e */ /* 0x000fe40004807026 */
[----:B------:R-:W-:-:S07]  /*6460*/  F2FP.SATFINITE.E4M3.F32.PACK_AB_MERGE_C R39, R47, R34, R11 ;  /* 0x000000222f27723e */ /* 0x000fce000480700b */
.L_x_9232:
[----:B------:R-:W-:Y:S05]  /*6470*/  BSYNC B1 ;  /* 0x0000000000017941 */ /* 0x000fea0003800000 */
.L_x_9231:
        /* <DEDUP_REMOVED lines=10> */
.L_x_9204:
[----:B------:R-:W-:-:S13]  /*6520*/  ISETP.NE.AND P3, PT, R155, 0x3, PT ;  /* 0x000000039b00780c */ /* 0x000fda0003f65270 */
[----:B------:R-:W-:Y:S05]  /*6530*/  @!P3 BRA `(.L_x_9233) ;  /* 0x000000000004b947 */ /* 0x000fea0003800000 */
[----:B------:R-:W-:Y:S01]  /*6540*/  BPT.TRAP 0x1 ;  /* 0x000000040000795c */ /* 0x000fe20000300000 */
.L_x_9233:
[----:B------:R-:W-:Y:S01]  /*6550*/  IMAD R84, R17, 0x8, R16 ;  /* 0x0000000811547824 */ /* 0x000fe200078e0210 */
[----:B------:R-:W-:Y:S01]  /*6560*/  SHF.L.U32 R87, R23, 0x1f, RZ ;  /* 0x0000001f17577819 */ /* 0x000fe200000006ff */
[----:B------:R-:W-:Y:S01]  /*6570*/  IMAD R86, R26, -0x80, R28 ;  /* 0xffffff801a567824 */ /* 0x000fe200078e021c */
[----:B------:R-:W-:Y:S02]  /*6580*/  BSSY B1, `(.L_x_9234) ;  /* 0x0000004000017945 */ /* 0x000fe40003800000 */
[----:B------:R-:W0:Y:S02]  /*6590*/  SYNCS.PHASECHK.TRANS64.TRYWAIT P4, [R84+URZ+0x19c90], R87 ;  /* 0x019c9057540075a7 */ /* 0x000e24000808017f */
[----:B------:R-:W-:Y:S01]  /*65a0*/  VIMNMX R86, R86, 0x80, PT ;  /* 0x0000008056567848 */ /* 0x000fe20003fe0100 */
[----:B0-----:R-:W-:Y:S06]  /*65b0*/  @!P4 BRA `(.L_x_9235) ;  /* 0x000001500070c947 */ /* 0x001fec0003800000 */
.L_x_9457:
[----:B------:R-:W-:Y:S05]  /*65c0*/  BSYNC B1 ;  /* 0x0000000000017941 */ /* 0x000fea0003800000 */
.L_x_9234:
[----:B------:R-:W-:-:S13]  /*65d0*/  ISETP.GE.AND P4, PT, R22, R86, PT ;  /* 0x000000561600720c */ /* 0x000fda0003f86270 */
[----:B------:R-:W-:Y:S05]  /*65e0*/  @P4 BRA `(.L_x_9211) ;  /* 0x0000000000204947 */ /* 0x000fea0003800000 */
[----:B------:R-:W-:-:S13]  /*65f0*/  ISETP.NE.AND P4, PT, R62, RZ, PT ;  /* 0x000000ff3e00720c */ /* 0x000fda0003f85270 */
[----:B------:R-:W1:Y:S04]  /*6600*/  @P4 LDS.128 R8, [R85+0x13800] ;  /* 0x0138000055084984 */ /* 0x000e680000000c00 */
[----:B-1----:R-:W-:Y:S01]  /*6610*/  @P4 STG.E.128 desc[UR40][R32.64], R8 ;  /* 0x0000000820004986 */ /* 0x002fe2000c101d28 */
[----:B------:R-:W-:-:S03]  /*6620*/  ISETP.NE.AND P4, PT, R31, RZ, PT ;  /* 0x000000ff1f00720c */ /* 0x000fc60003f85270 */
[----:B------:R-:W1:Y:S10]  /*6630*/  @!P1 LDS.128 R8, [R85+0x15800] ;  /* 0x0158000055089984 */ /* 0x000e740000000c00 */
[----:B------:R-:W2:Y:S04]  /*6640*/  @P4 LDS.128 R12, [R85+0x14800] ;  /* 0x01480000550c4984 */ /* 0x000ea80000000c00 */
[----:B-1----:R1:W-:Y:S04]  /*6650*/  @!P1 STG.E.128 desc[UR40][R32.64+0x40], R8 ;  /* 0x0000400820009986 */ /* 0x0023e8000c101d28 */
[----:B--2---:R1:W-:Y:S02]  /*6660*/  @P4 STG.E.128 desc[UR40][R32.64+0x20], R12 ;  /* 0x0000200c20004986 */ /* 0x0043e4000c101d28 */
.L_x_9211:
[----:B------:R-:W-:Y:S05]  /*6670*/  BSYNC B0 ;  /* 0x0000000000007941 */ /* 0x000fea0003800000 */
.L_x_9203:
[----:B-12---:R-:W1:Y:S01]  /*6680*/  S2R R8, SR_TID.X ;  /* 0x0000000000087919 */ /* 0x006e620000002100 */
        /* <DEDUP_REMOVED lines=16> */
.L_x_9237:
[----:B------:R-:W-:Y:S05]  /*6790*/  BSYNC B0 ;  /* 0x0000000000007941 */ /* 0x000fea0003800000 */
.L_x_9236:
[----:B------:R-:W2:Y:S01]  /*67a0*/  SYNCS.PHASECHK.TRANS64.TRYWAIT P3, [R84+URZ+0x19cb0], R87 ;  /* 0x019cb057540075a7 */ /* 0x000ea2000806017f */
[----:B------:R-:W-:Y:S04]  /*67b0*/  BSSY B0, `(.L_x_9238) ;  /* 0x0000002000007945 */ /* 0x000fe80003800000 */
[----:B--2---:R-:W-:Y:S05]  /*67c0*/  @!P3 BRA `(.L_x_9239) ;  /* 0x000001500000b947 */ /* 0x004fea0003800000 */
.L_x_9458:
[----:B------:R-:W-:Y:S05]  /*67d0*/  BSYNC B0 ;  /* 0x0000000000007941 */ /* 0x000fea0003800000 */
.L_x_9238:
        /* <DEDUP_REMOVED lines=12> */
[----:B0--3--:R-:W-:-:S04]  /*68a0*/  IADD3 R12, P3, R10, UR6, RZ ;  /* 0x000000060a0c7c10 */ /* 0x009fc8000ff7e0ff */
        /* <DEDUP_REMOVED lines=10> */
.L_x_9241:
[----:B------:R-:W-:Y:S05]  /*6950*/  BSYNC B0 ;  /* 0x0000000000007941 */ /* 0x000fea0003800000 */
.L_x_9240:
[----:B------:R-:W-:Y:S01]  /*6960*/  @!PT LDS RZ, [RZ] ;  /* 0x00000000fffff984 */ /* 0x000fe20000000800 */
[----:B------:R-:W-:Y:S01]  /*6970*/  @!PT LDS RZ, [RZ] ;  /* 0x00000000fffff984 */ /* 0x000fe20000000800 */
[----:B------:R-:W-:Y:S01]  /*6980*/  @!PT LDS RZ, [RZ] ;  /* 0x00000000fffff984 */ /* 0x000fe20000000800 */
[----:B------:R-:W-:Y:S01]  /*6990*/  @!PT LDS RZ, [RZ] ;  /* 0x00000000fffff984 */ /* 0x000fe20000000800 */
[----:B------:R5:W-:Y:S06]  /*69a0*/  MEMBAR.ALL.CTA ;  /* 0x0000000000007992 */ /* 0x000bec0000008000 */
[----:B-----5:R-:W5:Y:S01]  /*69b0*/  FENCE.VIEW.ASYNC.S ;  /* 0x00000000000073c6 */ /* 0x020f620000000000 */
[----:B0-2---:R-:W-:Y:S01]  /*69c0*/  @!P4 VIADD R84, R84, 0x19cc0 ;  /* 0x00019cc05454c836 */ /* 0x005fe20000000000 */
[----:B-----5:R2:W-:Y:S04]  /*69d0*/  BAR.SYNC.DEFER_BLOCKING R64, 0x80 ;  /* 0x000200400000751d */ /* 0x0205e80000010000 */
[----:B------:R-:W-:Y:S01]  /*69e0*/  @!P4 PRMT R84, RZ, 0x654, R84 ;  /* 0x00000654ff54c816 */ /* 0x000fe20000000054 */
[----:B------:R-:W-:Y:S01]  /*69f0*/  VIADD R17, R17, 0x1 ;  /* 0x0000000111117836 */ /* 0x000fe20000000000 */
[----:B------:R-:W-:-:S02]  /*6a00*/  PLOP3.LUT P3, PT, PT, PT, PT, 0x8, 0x0 ;  /* 0x000000000000781c */ /* 0x000fc40003f6e170 */
[----:B------:R2:W-:Y:S02]  /*6a10*/  @!P4 SYNCS.ARRIVE.TRANS64.RED.A1T0 RZ, [R84+URZ], RZ ;  /* 0x000000ff54ffc9a7 */ /* 0x0005e4000810043f */
[----:B------:R-:W-:-:S04]  /*6a20*/  ISETP.NE.AND P4, PT, R17, 0x2, PT ;  /* 0x000000021100780c */ /* 0x000fc80003f85270 */
[----:B-1----:R-:W-:Y:S02]  /*6a30*/  SEL R8, RZ, 0x1, P4 ;  /* 0x00000001ff087807 */ /* 0x002fe40002000000 */
[----:B------:R-:W-:Y:S02]  /*6a40*/  SEL R17, R17, RZ, P4 ;  /* 0x000000ff11117207 */ /* 0x000fe40002000000 */
[----:B------:R-:W-:Y:S01]  /*6a50*/  LOP3.LUT R23, R23, R8, RZ, 0x3c, !PT ;  /* 0x0000000817177212 */ /* 0x000fe200078e3cff */
[----:B--2---:R-:W-:Y:S06]  /*6a60*/  @P2 BRA `(.L_x_9242) ;  /* 0xffffffbc00082947 */ /* 0x004fec000383ffff */
.L_x_9198:
[----:B------:R-:W-:Y:S01]  /*6a70*/  BSSY B0, `(.L_x_9243) ;  /* 0x0000005000007945 */ /* 0x000fe20003800000 */
[----:B------:R-:W-:-:S03]  /*6a80*/  IMAD.MOV.U32 R3, RZ, RZ, RZ ;  /* 0x000000ffff037224 */ /* 0x000fc600078e00ff */
[----:B------:R-:W-:Y:S05]  /*6a90*/  @P3 BRA `(.L_x_9244) ;  /* 0x0000000000083947 */ /* 0x000fea0003800000 */
[----:B------:R-:W1:Y:S02]  /*6aa0*/  FENCE.VIEW.ASYNC.G ;  /* 0x00000000000073c6 */ /* 0x000e640000000100 */
[----:B-1----:R-:W-:Y:S06]  /*6ab0*/  BAR.ARV 0xc, 0x200 ;  /* 0x0308000000007b1d */ /* 0x002fec0000002000 */
.L_x_9244:
[----:B------:R-:W-:Y:S05]  /*6ac0*/  BSYNC B0 ;  /* 0x0000000000007941 */ /* 0x000fea0003800000 */
.L_x_9243:
        /* <DEDUP_REMOVED lines=34> */
.L_x_9246:
[----:B------:R-:W-:Y:S05]  /*6cf0*/  BSYNC B0 ;  /* 0x0000000000007941 */ /* 0x000fea0003800000 */
.L_x_9245:
[----:B------:R-:W2:Y:S01]  /*6d00*/  LDL R0, [R1+0x50] ;  /* 0x0000500001007983 */ /* 0x000ea20000100800 */
[----:B------:R-:W-:Y:S02]  /*6d10*/  PLOP3.LUT P0, PT, PT, PT, PT, 0x80, 0x0 ;  /* 0x000000000000781c */ /* 0x000fe40003f0f070 */
[----:B------:R-:W-:Y:S02]  /*6d20*/  CS2R R26, SRZ ;  /* 0x00000000001a7805 */ /* 0x000fe4000001ff00 */
[----:B------:R-:W-:Y:S02]  /*6d30*/  CS2R R20, SRZ ;  /* 0x0000000000147805 */ /* 0x000fe4000001ff00 */
[----:B------:R-:W-:Y:S02]  /*6d40*/  CS2R R94, SRZ ;  /* 0x00000000005e7805 */ /* 0x000fe4000001ff00 */
[----:B------:R-:W-:Y:S02]  /*6d50*/  CS2R R90, SRZ ;  /* 0x00000000005a7805 */ /* 0x000fe4000001ff00 */
[----:B---3--:R-:W-:-:S02]  /*6d60*/  CS2R R14, SRZ ;  /* 0x00000000000e7805 */ /* 0x008fc4000001ff00 */
[----:B----4-:R-:W-:Y:S01]  /*6d70*/  CS2R R36, SRZ ;  /* 0x0000000000247805 */ /* 0x010fe2000001ff00 */
[----:B------:R-:W-:Y:S01]  /*6d80*/  IMAD.MOV.U32 R32, RZ, RZ, RZ ;  /* 0x000000ffff207224 */ /* 0x000fe200078e00ff */
[----:B------:R-:W-:Y:S02]  /*6d90*/  CS2R R102, SRZ ;  /* 0x0000000000667805 */ /* 0x000fe4000001ff00 */
[----:B------:R-:W-:Y:S02]  /*6da0*/  CS2R R98, SRZ ;  /* 0x0000000000627805 */ /* 0x000fe4000001ff00 */
[----:B------:R-:W-:Y:S01]  /*6db0*/  CS2R R10, SRZ ;  /* 0x00000000000a7805 */ /* 0x000fe2000001ff00 */
[----:B------:R-:W-:Y:S01]  /*6dc0*/  IMAD.MOV.U32 R35, RZ, RZ, RZ ;  /* 0x000000ffff237224 */ /* 0x000fe200078e00ff */
[----:B------:R-:W-:Y:S02]  /*6dd0*/  CS2R R110, SRZ ;  /* 0x00000000006e7805 */ /* 0x000fe4000001ff00 */
[----:B------:R-:W-:-:S02]  /*6de0*/  CS2R R106, SRZ ;  /* 0x00000000006a7805 */ /* 0x000fc4000001ff00 */
[----:B------:R-:W-:Y:S01]  /*6df0*/  CS2R R8, SRZ ;  /* 0x0000000000087805 */ /* 0x000fe2000001ff00 */
[----:B------:R-:W-:Y:S01]  /*6e00*/  IMAD.MOV.U32 R105, RZ, RZ, RZ ;  /* 0x000000ffff697224 */ /* 0x000fe200078e00ff */
[----:B0-----:R-:W-:Y:S02]  /*6e10*/  CS2R R6, SRZ ;  /* 0x0000000000067805 */ /* 0x001fe4000001ff00 */
[----:B------:R-:W-:Y:S02]  /*6e20*/  CS2R R118, SRZ ;  /* 0x0000000000767805 */ /* 0x000fe4000001ff00 */
[----:B------:R-:W-:Y:S01]  /*6e30*/  CS2R R114, SRZ ;  /* 0x0000000000727805 */ /* 0x000fe2000001ff00 */
[----:B------:R-:W-:Y:S01]  /*6e40*/  IMAD.MOV.U32 R40, RZ, RZ, RZ ;  /* 0x000000ffff287224 */ /* 0x000fe200078e00ff */
[----:B------:R-:W-:Y:S02]  /*6e50*/  MOV R124, RZ ;  /* 0x000000ff007c7202 */ /* 0x000fe40000000f00 */
[----:B------:R-:W-:-:S02]  /*6e60*/  CS2R R126, SRZ ;  /* 0x00000000007e7805 */ /* 0x000fc4000001ff00 */
[----:B------:R-:W-:Y:S01]  /*6e70*/  CS2R R122, SRZ ;  /* 0x00000000007a7805 */ /* 0x000fe2000001ff00 */
[----:B------:R-:W-:Y:S01]  /*6e80*/  IMAD.MOV.U32 R132, RZ, RZ, RZ ;  /* 0x000000ffff847224 */ /* 0x000fe200078e00ff */
[----:B------:R-:W-:Y:S02]  /*6e90*/  CS2R R12, SRZ ;  /* 0x00000000000c7805 */ /* 0x000fe4000001ff00 */
[----:B------:R-:W-:Y:S02]  /*6ea0*/  CS2R R134, SRZ ;  /* 0x0000000000867805 */ /* 0x000fe4000001ff00 */
[----:B------:R-:W-:Y:S01]  /*6eb0*/  CS2R R130, SRZ ;  /* 0x0000000000827805 */ /* 0x000fe2000001ff00 */
[----:B------:R-:W-:Y:S02]  /*6ec0*/  IMAD.MOV.U32 R129, RZ, RZ, RZ ;  /* 0x000000ffff817224 */ /* 0x000fe400078e00ff */
        /* <DEDUP_REMOVED lines=8> */
[----:B------:R-:W-:Y:S01]  /*6f50*/  VIADD R28, R16, 0xf000 ;  /* 0x0000f000101c7836 */ /* 0x000fe20000000000 */
[----:B------:R-:W-:Y:S04]  /*6f60*/  BSSY B6, `(.L_x_9248) ;  /* 0x000001e000067945 */ /* 0x000fe80003800000 */
[----:B------:R-:W-:Y:S01]  /*6f70*/  LOP3.LUT P0, RZ, R28, 0x3ff, RZ, 0xc0, !PT ;  /* 0x000003ff1cff7812 */ /* 0x000fe2000780c0ff */
[----:B0-----:R-:W-:-:S05]  /*6f80*/  VIADD R5, R4, 0xffffff80 ;  /* 0xffffff8004057836 */ /* 0x001fca0000000000 */
[----:B------:R-:W-:-:S04]  /*6f90*/  SHF.R.S32.HI R4, RZ, 0x1f, R5 ;  /* 0x0000001fff047819 */ /* 0x000fc80000011405 */
[----:B------:R-:W-:-:S04]  /*6fa0*/  LEA.HI R4, R4, R5, RZ, 0x7 ;  /* 0x0000000504047211 */ /* 0x000fc800078f38ff */
[----:B------:R-:W-:-:S05]  /*6fb0*/  SHF.R.S32.HI R4, RZ, 0x7, R4 ;  /* 0x00000007ff047819 */ /* 0x000fca0000011404 */
[----:B------:R-:W0:Y:S02]  /*6fc0*/  SHFL.IDX PT, R0, R4, RZ, 0x1f ;  /* 0x00001fff04007589 */ /* 0x000e2400000e0000 */
[----:B0-----:R-:W-:-:S05]  /*6fd0*/  IMAD.HI R2, R0, 0x55555556, RZ ;  /* 0x5555555600027827 */ /* 0x001fca00078e02ff */
[----:B------:R-:W-:-:S05]  /*6fe0*/  LEA.HI R3, R2, R2, RZ, 0x1 ;  /* 0x0000000202037211 */ /* 0x000fca00078f08ff */
[----:B------:R-:W-:-:S04]  /*6ff0*/  IMAD R3, R3, -0x3, R0 ;  /* 0xfffffffd03037824 */ /* 0x000fc800078e0200 */
        /* <DEDUP_REMOVED lines=20> */
.L_x_9249:
[----:B------:R-:W-:Y:S05]  /*7140*/  BSYNC B6 ;  /* 0x0000000000067941 */ /* 0x000fea0003800000 */
.L_x_9248:
        /* <DEDUP_REMOVED lines=16> */
[----:B------:R-:W-:-:S04]  /*7250*/  @P1 IMAD.WIDE.U32 R8, R21, R12, RZ ;  /* 0x0000000c15081225 */ /* 0x000fc800078e00ff */
[C---:B------:R-:W-:Y:S02]  /*7260*/  @P0 IMAD R11, R21.reuse, R11, R0 ;  /* 0x0000000b150b0224 */ /* 0x040fe400078e0200 */
[----:B------:R-:W-:-:S04]  /*7270*/  @P0 IMAD.WIDE.U32 R6, R21, R10, RZ ;  /* 0x0000000a15060225 */ /* 0x000fc800078e00ff */
[----:B------:R-:W-:Y:S02]  /*7280*/  @P1 IMAD.IADD R9, R9, 0x1, R13 ;  /* 0x0000000109091824 */ /* 0x000fe400078e020d */
[----:B------:R-:W-:Y:S02]  /*7290*/  @P0 IMAD.IADD R7, R7, 0x1, R11 ;  /* 0x0000000107070824 */ /* 0x000fe400078e020b */
[----:B----4-:R-:W-:-:S04]  /*72a0*/  @P1 IMAD.WIDE.U32 R8, R20, R2, R8 ;  /* 0x0000000214081225 */ /* 0x010fc800078e0008 */
[----:B-1----:R-:W-:Y:S01]  /*72b0*/  @P0 IMAD.WIDE.U32 R6, R20, R4, R6 ;  /* 0x0000000414060225 */ /* 0x002fe200078e0006 */
[----:B------:R-:W-:-:S03]  /*72c0*/  @P1 LEA R10, P3, R8, UR6, 0x2 ;  /* 0x00000006080a1c11 */ /* 0x000fc6000f8610ff */
[----:B------:R-:W-:Y:S01]  /*72d0*/  @P1 IMAD R3, R20, R3, R9 ;  /* 0x0000000314031224 */ /* 0x000fe200078e0209 */
[----:B------:R-:W-:Y:S01]  /*72e0*/  @P0 LEA R4, P2, R6, UR4, 0x2 ;  /* 0x0000000406040c11 */ /* 0x000fe2000f8410ff */
[----:B------:R-:W-:Y:S01]  /*72f0*/  @P0 IMAD R5, R20, R5, R7 ;  /* 0x0000000514050224 */ /* 0x000fe200078e0207 */
[----:B------:R-:W-:Y:S01]  /*7300*/  ULDC UR4, c[0x0][0x3f4] ;  /* 0x0000fd0000047ab9 */ /* 0x000fe20000000800 */
        /* <DEDUP_REMOVED lines=12> */
[----:B--2---:R-:W-:-:S04]  /*73d0*/  LEA.HI R0, R20, R20, RZ, 0x1 ;  /* 0x0000001414007211 */ /* 0x004fc800078f08ff */
[----:B------:R-:W-:-:S05]  /*73e0*/  LOP3.LUT R0, R0, 0xfffffffe, RZ, 0xc0, !PT ;  /* 0xfffffffe00007812 */ /* 0x000fca00078ec0ff */
[----:B------:R-:W-:-:S05]  /*73f0*/  IMAD.IADD R0, R20, 0x1, -R0 ;  /* 0x0000000114007824 */ /* 0x000fca00078e0a00 */
[----:B------:R-:W-:-:S04]  /*7400*/  SHF.L.U32 R3, R0, 0x1f, RZ ;  /* 0x0000001f00037819 */ /* 0x000fc800000006ff */
[----:B------:R0:W1:Y:S03]  /*7410*/  SYNCS.PHASECHK.TRANS64.TRYWAIT P0, [R16+URZ+0x19c00], R3 ;  /* 0x019c0003100075a7 */ /* 0x000066000800017f */
[----:B-1----:R-:W-:Y:S05]  /*7420*/  @!P0 NANOSLEEP.SYNCS 0x989680 ;  /* 0x009896800000895d */ /* 0x002fea0003900000 */
[----:B------:R-:W1:Y:S01]  /*7430*/  @!P0 SYNCS.PHASECHK.TRANS64 P0, [R16+URZ+0x19c00], R3 ;  /* 0x019c0003100085a7 */ /* 0x000e62000800007f */
[----:B------:R-:W-:Y:S04]  /*7440*/  BSSY B0, `(.L_x_9251) ;  /* 0x0000006000007945 */ /* 0x000fe80003800000 */
[----:B-1----:R-:W-:Y:S05]  /*7450*/  @P0 BRA `(.L_x_9252) ;  /* 0x0000000000100947 */ /* 0x002fea0003800000 */
.L_x_9253:
[----:B-1----:R1:W2:Y:S02]  /*7460*/  SYNCS.PHASECHK.TRANS64.TRYWAIT P0, [R16+URZ+0x19c00], R3 ;  /* 0x019c0003100075a7 */ /* 0x0022a4000800017f */
[----:B--2---:R-:W-:Y:S05]  /*7470*/  @!P0 NANOSLEEP.SYNCS 0x989680 ;  /* 0x009896800000895d */ /* 0x004fea0003900000 */
[----:B------:R-:W2:Y:S02]  /*7480*/  @!P0 SYNCS.PHASECHK.TRANS64 P0, [R16+URZ+0x19c00], R3 ;  /* 0x019c0003100085a7 */ /* 0x000ea4000800007f */
[----:B--2---:R-:W-:Y:S05]  /*7490*/  @!P0 BRA `(.L_x_9253) ;  /* 0xfffffffc00f08947 */ /* 0x004fea000383ffff */
.L_x_9252:
[----:B------:R-:W-:Y:S05]  /*74a0*/  BSYNC B0 ;  /* 0x0000000000007941 */ /* 0x000fea0003800000 */
.L_x_9251:
[----:B------:R-:W-:Y:S05]  /*74b0*/  BRA `(.L_x_9254) ;  /* 0x00000040008c7947 */ /* 0x000fea0003800000 */
.L_x_9250:
        /* <DEDUP_REMOVED lines=12> */
[----:B-1----:R-:W-:-:S04]  /*7580*/  IMAD.WIDE.U32 R30, R25, UR6, R30 ;  /* 0x00000006191e7c25 */ /* 0x002fc8000f8e001e */
[----:B------:R-:W-:Y:S02]  /*7590*/  IMAD.IADD R25, R3, 0x1, R27 ;  /* 0x0000000103197824 */ /* 0x000fe400078e021b */
        /* <DEDUP_REMOVED lines=18> */
.L_x_9256:
[----:B------:R-:W-:Y:S05]  /*76c0*/  BSYNC B6 ;  /* 0x0000000000067941 */ /* 0x000fea0003800000 */
.L_x_9255:
[----:B------:R-:W2:Y:S01]  /*76d0*/  LDL R20, [R1+0x24] ;  /* 0x0000240001147983 */ /* 0x000ea20000100800 */
[----:B------:R-:W-:Y:S01]  /*76e0*/  ULDC.U8 UR4, c[0x0][0x410] ;  /* 0x0001040000047ab9 */ /* 0x000fe20000000000 */
[----:B------:R-:W-:Y:S01]  /*76f0*/  BSSY B0, `(.L_x_9257) ;  /* 0x00003f7000007945 */ /* 0x000fe20003800000 */
[----:B------:R-:W-:Y:S01]  /*7700*/  ISETP.NE.AND P0, PT, RZ, UR4, PT ;  /* 0x00000004ff007c0c */ /* 0x000fe2000bf05270 */
[----:B------:R-:W-:Y:S02]  /*7710*/  IMAD R4, R29, 0xc0, R22 ;  /* 0x000000c01d047824 */ /* 0x000fe400078e0216 */
[----:B--2---:R-:W-:-:S10]  /*7720*/  IMAD.IADD R37, R16, 0x1, R20 ;  /* 0x0000000110257824 */ /* 0x004fd400078e0214 */
[----:B------:R-:W-:Y:S05]  /*7730*/  @!P0 BRA `(.L_x_9258) ;  /* 0x0000001800d08947 */ /* 0x000fea0003800000 */
[----:B------:R-:W-:-:S03]  /*7740*/  UMOV UR4, 0xffffffff ;  /* 0xffffffff00047882 */ /* 0x000fc60000000000 */
[----:B------:R-:W-:Y:S05]  /*7750*/  BRA.DIV UR4, `(.L_x_9259) ;  /* 0x0000014204307947 */ /* 0x000fea000b800000 */
[----:B------:R0:W1:Y:S04]  /*7760*/  SHFL.IDX PT, R27, R26, RZ, 0x1e1f ;  /* 0x001e1fff1a1b7589 */ /* 0x00006800000e0000 */
[----:B------:R0:W2:Y:S04]  /*7770*/  SHFL.IDX PT, R14, R30, RZ, 0x1e1f ;  /* 0x001e1fff1e0e7589 */ /* 0x0000a800000e0000 */
[----:B------:R0:W3:Y:S04]  /*7780*/  SHFL.IDX PT, R0, R25, RZ, 0x1e1f ;  /* 0x001e1fff19007589 */ /* 0x0000e800000e0000 */
[----:B------:R0:W4:Y:S02]  /*7790*/  SHFL.IDX PT, R3, R28, RZ, 0x1e1f ;  /* 0x001e1fff1c037589 */ /* 0x00012400000e0000 */
.L_x_9464:
[----:B------:R-:W5:Y:S01]  /*77a0*/  LDL R6, [R1+0x40] ;  /* 0x0000400001067983 */ /* 0x000f620000100800 */
[----:B------:R-:W-:Y:S01]  /*77b0*/  ULDC UR4, c[0x0][0x448] ;  /* 0x0001120000047ab9 */ /* 0x000fe20000000800 */
[----:B------:R-:W-:Y:S01]  /*77c0*/  BSSY B1, `(.L_x_9260) ;  /* 0x000002f000017945 */ /* 0x000fe20003800000 */
[----:B0-----:R-:W-:Y:S01]  /*77d0*/  IMAD R28, R24, UR4, RZ ;  /* 0x00000004181c7c24 */ /* 0x001fe2000f8e02ff */
[----:B------:R-:W-:Y:S02]  /*77e0*/  CS2R R8, SRZ ;  /* 0x0000000000087805 */ /* 0x000fe4000001ff00 */
[----:B------:R-:W-:Y:S02]  /*77f0*/  CS2R R20, SRZ ;  /* 0x0000000000147805 */ /* 0x000fe4000001ff00 */
[----:B------:R-:W-:Y:S02]  /*7800*/  CS2R R30, SRZ ;  /* 0x00000000001e7805 */ /* 0x000fe4000001ff00 */
[----:B------:R-:W-:-:S02]  /*7810*/  CS2R R10, SRZ ;  /* 0x00000000000a7805 */ /* 0x000fc4000001ff00 */
[----:B------:R-:W-:Y:S02]  /*7820*/  ISETP.GE.AND P0, PT, R4, R28, PT ;  /* 0x0000001c0400720c */ /* 0x000fe40003f06270 */
[----:B------:R-:W-:Y:S02]  /*7830*/  CS2R R12, SRZ ;  /* 0x00000000000c7805 */ /* 0x000fe4000001ff00 */
[----:B------:R-:W-:Y:S02]  /*7840*/  CS2R R24, SRZ ;  /* 0x0000000000187805 */ /* 0x000fe4000001ff00 */
[----:B-----5:R-:W-:-:S04]  /*7850*/  LEA.HI R5, R6, R6, RZ, 0x1 ;  /* 0x0000000606057211 */ /* 0x020fc800078f08ff */
[----:B------:R-:W-:-:S05]  /*7860*/  LOP3.LUT R5, R5, 0xfffffffe, RZ, 0xc0, !PT ;  /* 0xfffffffe05057812 */ /* 0x000fca00078ec0ff */
[----:B------:R-:W-:-:S05]  /*7870*/  IMAD.IADD R5, R6, 0x1, -R5 ;  /* 0x0000000106057824 */ /* 0x000fca00078e0a05 */
[----:B------:R-:W-:Y:S01]  /*7880*/  SHF.L.U32 R39, R5, 0x1f, RZ ;  /* 0x0000001f05277819 */ /* 0x000fe200000006ff */
[----:B------:R-:W-:Y:S06]  /*7890*/  @P0 BRA `(.L_x_9261) ;  /* 0x0000000000840947 */ /* 0x000fec0003800000 */
[----:B------:R-:W2:Y:S01]  /*78a0*/  LDL R6, [R1+0x8] ;  /* 0x0000080001067983 */ /* 0x000ea20000100800 */
[----:B------:R-:W-:-:S03]  /*78b0*/  ULDC UR4, c[0x0][0x3f4] ;  /* 0x0000fd0000047ab9 */ /* 0x000fc60000000800 */
[----:B------:R-:W3:Y:S01]  /*78c0*/  LDL R15, [R1+0xc] ;  /* 0x00000c00010f7983 */ /* 0x000ee20000100800 */
[----:B------:R-:W-:Y:S02]  /*78d0*/  ISETP.GE.AND P1, PT, R152, UR4, PT ;  /* 0x0000000498007c0c */ /* 0x000fe4000bf26270 */
[----:B------:R-:W-:Y:S02]  /*78e0*/  CS2R R20, SRZ ;  /* 0x0000000000147805 */ /* 0x000fe4000001ff00 */
[----:B------:R-:W-:Y:S02]  /*78f0*/  CS2R R12, SRZ ;  /* 0x00000000000c7805 */ /* 0x000fe4000001ff00 */
[----:B------:R-:W-:Y:S02]  /*7900*/  CS2R R30, SRZ ;  /* 0x00000000001e7805 */ /* 0x000fe4000001ff00 */
[----:B------:R-:W-:Y:S02]  /*7910*/  CS2R R24, SRZ ;  /* 0x0000000000187805 */ /* 0x000fe4000001ff00 */
[----:B------:R-:W-:-:S03]  /*7920*/  CS2R R10, SRZ ;  /* 0x00000000000a7805 */ /* 0x000fc6000001ff00 */
[----:B-1----:R-:W-:Y:S02]  /*7930*/  @!P1 IADD3 R26, P3, R152, R27, RZ ;  /* 0x0000001b981a9210 */ /* 0x002fe40007f7e0ff */
[----:B------:R-:W-:Y:S02]  /*7940*/  @!P1 SHF.R.S32.HI R5, RZ, 0x1f, R152 ;  /* 0x0000001fff059819 */ /* 0x000fe40000011498 */
[----:B--2---:R-:W-:Y:S02]  /*7950*/  ISETP.GE.AND P2, PT, R6, UR4, PT ;  /* 0x0000000406007c0c */ /* 0x004fe4000bf46270 */
[----:B------:R-:W-:Y:S02]  /*7960*/  SHF.R.S32.HI R7, RZ, 0x1f, R6 ;  /* 0x0000001fff077819 */ /* 0x000fe40000011406 */
[----:B---3--:R-:W-:Y:S02]  /*7970*/  ISETP.GE.AND P0, PT, R15, UR4, PT ;  /* 0x000000040f007c0c */ /* 0x008fe4000bf06270 */
[----:B------:R-:W-:-:S07]  /*7980*/  SHF.R.S32.HI R8, RZ, 0x1f, R15 ;  /* 0x0000001fff087819 */ /* 0x000fce000001140f */
[CC--:B------:R-:W-:Y:S02]  /*7990*/  @!P2 IADD3 R34, P6, R6.reuse, R27.reuse, RZ ;  /* 0x0000001b0622a210 */ /* 0x0c0fe40007fde0ff */
[-C--:B------:R-:W-:Y:S02]  /*79a0*/  @!P2 IADD3 R32, P5, R6, R14.reuse, RZ ;  /* 0x0000000e0620a210 */ /* 0x080fe40007fbe0ff */
[----:B------:R-:W-:Y:S01]  /*79b0*/  @!P0 IADD3 R4, P4, R15, R27, RZ ;  /* 0x0000001b0f048210 */ /* 0x000fe20007f9e0ff */
[--C-:B------:R-:W-:Y:S01]  /*79c0*/  @!P2 IMAD.X R35, R0, 0x1, R7.reuse, P6 ;  /* 0x000000010023a824 */ /* 0x100fe200030e0607 */
[-C--:B------:R-:W-:Y:S01]  /*79d0*/  @!P1 IADD3 R6, P6, R152, R14.reuse, RZ ;  /* 0x0000000e98069210 */ /* 0x080fe20007fde0ff */
[----:B----4-:R-:W-:Y:S01]  /*79e0*/  @!P2 IMAD.X R33, R3, 0x1, R7, P5 ;  /* 0x000000010321a824 */ /* 0x010fe200028e0607 */
[----:B------:R-:W-:Y:S01]  /*79f0*/  @!P0 IADD3 R14, P5, R15, R14, RZ ;  /* 0x0000000e0f0e8210 */ /* 0x000fe20007fbe0ff */
[--C-:B------:R-:W-:Y:S01]  /*7a00*/  @!P1 IMAD.X R27, R0, 0x1, R5.reuse, P3 ;  /* 0x00000001001b9824 */ /* 0x100fe200018e0605 */
[----:B------:R0:W5:Y:S01]  /*7a10*/  @!P2 LD.E.64 R20, desc[UR40][R34.64] ;  /* 0x000000282214a980 */ /* 0x000162000c101b00 */
[----:B------:R-:W-:-:S02]  /*7a20*/  @!P1 IMAD.X R7, R3, 0x1, R5, P6 ;  /* 0x0000000103079824 */ /* 0x000fc400030e0605 */
[--C-:B------:R-:W-:Y:S01]  /*7a30*/  @!P0 IMAD.X R5, R0, 0x1, R8.reuse, P4 ;  /* 0x0000000100058824 */ /* 0x100fe200020e0608 */
[----:B------:R0:W5:Y:S01]  /*7a40*/  @!P2 LD.E.64 R12, desc[UR40][R32.64] ;  /* 0x00000028200ca980 */ /* 0x000162000c101b00 */
[----:B------:R-:W-:Y:S01]  /*7a50*/  @!P0 IMAD.X R15, R3, 0x1, R8, P5 ;  /* 0x00000001030f8824 */ /* 0x000fe200028e0608 */
[----:B------:R-:W-:Y:S02]  /*7a60*/  CS2R R8, SRZ ;  /* 0x0000000000087805 */ /* 0x000fe4000001ff00 */
[----:B------:R0:W5:Y:S04]  /*7a70*/  @!P1 LD.E.64 R30, desc[UR40][R26.64] ;  /* 0x000000281a1e9980 */ /* 0x000168000c101b00 */
[----:B------:R0:W5:Y:S04]  /*7a80*/  @!P1 LD.E.64 R24, desc[UR40][R6.64] ;  /* 0x0000002806189980 */ /* 0x000168000c101b00 */
[----:B------:R0:W5:Y:S04]  /*7a90*/  @!P0 LD.E.64 R8, desc[UR40][R4.64] ;  /* 0x0000002804088980 */ /* 0x000168000c101b00 */
[----:B------:R0:W5:Y:S02]  /*7aa0*/  @!P0 LD.E.64 R10, desc[UR40][R14.64] ;  /* 0x000000280e0a8980 */ /* 0x000164000c101b00 */
.L_x_9261:
[----:B------:R-:W-:Y:S05]  /*7ab0*/  BSYNC B1 ;  /* 0x0000000000017941 */ /* 0x000fea0003800000 */
.L_x_9260:
[----:B------:R-:W1:Y:S01]  /*7ac0*/  SYNCS.PHASECHK.TRANS64.TRYWAIT P0, [R16+URZ+0x19c00], R39 ;  /* 0x019c0027100075a7 */ /* 0x000e62000800017f */
[----:B---3--:R-:W-:Y:S01]  /*7ad0*/  IMAD R0, R29, -0xc0, R28 ;  /* 0xffffff401d007824 */ /* 0x008fe200078e021c */
[----:B------:R-:W-:Y:S04]  /*7ae0*/  BSSY B1, `(.L_x_9262) ;  /* 0x0000004000017945 */ /* 0x000fe80003800000 */
[----:B----4-:R-:W-:-:S04]  /*7af0*/  VIMNMX R3, R0, 0xc0, PT ;  /* 0x000000c000037848 */ /* 0x010fc80003fe0100 */
[----:B------:R-:W-:Y:S01]  /*7b00*/  ISETP.GE.AND P1, PT, R22, R3, PT ;  /* 0x000000031600720c */ /* 0x000fe20003f26270 */
[----:B-1----:R-:W-:-:S12]  /*7b10*/  @!P0 BRA `(.L_x_9263) ;  /* 0x0000013c00b08947 */ /* 0x002fd80003800000 */
.L_x_9465:
[----:B------:R-:W-:Y:S05]  /*7b20*/  BSYNC B1 ;  /* 0x0000000000017941 */ /* 0x000fea0003800000 */
.L_x_9262:
[----:B------:R-:W-:Y:S05]  /*7b30*/  @P1 BRA `(.L_x_9264) ;  /* 0x0000003800c81947 */ /* 0x000fea0003800000 */
[----:B0-----:R-:W3:Y:S01]  /*7b40*/  LDL R4, [R1+0x8] ;  /* 0x0000080001047983 */ /* 0x001ee20000100800 */
[----:B------:R-:W0:Y:S03]  /*7b50*/  LDC R3, c[0x0][0x3f4] ;  /* 0x0000fd00ff037b82 */ /* 0x000e260000000800 */
[----:B------:R-:W4:Y:S01]  /*7b60*/  LDL R0, [R1+0xc] ;  /* 0x00000c0001007983 */ /* 0x000f220000100800 */
[----:B------:R-:W-:Y:S01]  /*7b70*/  BSSY B1, `(.L_x_9265) ;  /* 0x000007b000017945 */ /* 0x000fe20003800000 */
[-C--:B0-----:R-:W-:Y:S02]  /*7b80*/  ISETP.GE.AND P0, PT, R152, R3.reuse, PT ;  /* 0x000000039800720c */ /* 0x081fe40003f06270 */
[-C--:B---3--:R-:W-:Y:S02]  /*7b90*/  ISETP.GE.AND P1, PT, R4, R3.reuse, PT ;  /* 0x000000030400720c */ /* 0x088fe40003f26270 */
[----:B----4-:R-:W-:-:S09]  /*7ba0*/  ISETP.GE.AND P2, PT, R0, R3, PT ;  /* 0x000000030000720c */ /* 0x010fd20003f46270 */
[----:B------:R-:W-:Y:S05]  /*7bb0*/  @P0 BRA `(.L_x_9266) ;  /* 0x0000000400d80947 */ /* 0x000fea0003800000 */
[----:B------:R-:W0:Y:S01]  /*7bc0*/  LDS.128 R4, [R37+0xf000] ;  /* 0x00f0000025047984 */ /* 0x000e220000000c00 */
[----:B-----5:R-:W-:Y:S02]  /*7bd0*/  SHF.R.U32.HI R15, RZ, 0x8, R31 ;  /* 0x00000008ff0f7819 */ /* 0x020fe4000001161f */
[----:B--2---:R-:W-:Y:S02]  /*7be0*/  LOP3.LUT R14, R31, 0xff, RZ, 0xc0, !PT ;  /* 0x000000ff1f0e7812 */ /* 0x004fe400078ec0ff */
[----:B------:R-:W-:Y:S02]  /*7bf0*/  LOP3.LUT R15, R15, 0xff, RZ, 0xc0, !PT ;  /* 0x000000ff0f0f7812 */ /* 0x000fe400078ec0ff */
[----:B------:R-:W-:Y:S02]  /*7c00*/  SHF.R.U32.HI R29, RZ, 0x8, R25 ;  /* 0x00000008ff1d7819 */ /* 0x000fe40000011619 */
[----:B------:R-:W-:Y:S02]  /*7c10*/  SHF.R.U32.HI R3, RZ, 0x8, R30 ;  /* 0x00000008ff037819 */ /* 0x000fe4000001161e */
[----:B------:R-:W-:-:S02]  /*7c20*/  PRMT R14, R15, 0x7604, R14 ;  /* 0x000076040f0e7816 */ /* 0x000fc4000000000e */
[----:B------:R-:W-:Y:S02]  /*7c30*/  LOP3.LUT R26, R25, 0xff, RZ, 0xc0, !PT ;  /* 0x000000ff191a7812 */ /* 0x000fe400078ec0ff */
[----:B------:R-:W-:Y:S02]  /*7c40*/  LOP3.LUT R29, R29, 0xff, RZ, 0xc0, !PT ;  /* 0x000000ff1d1d7812 */ /* 0x000fe400078ec0ff */
[----:B------:R-:W-:Y:S02]  /*7c50*/  SHF.R.U32.HI R28, RZ, 0x10, R25 ;  /* 0x00000010ff1c7819 */ /* 0x000fe40000011619 */
[----:B------:R-:W-:Y:S02]  /*7c60*/  LOP3.LUT R0, R30, 0xff, RZ, 0xc0, !PT ;  /* 0x000000ff1e007812 */ /* 0x000fe400078ec0ff */
[----:B------:R-:W-:Y:S02]  /*7c70*/  LOP3.LUT R3, R3, 0xff, RZ, 0xc0, !PT ;  /* 0x000000ff03037812 */ /* 0x000fe400078ec0ff */
[----:B------:R-:W-:-:S02]  /*7c80*/  SHF.R.U32.HI R32, RZ, 0x10, R31 ;  /* 0x00000010ff207819 */ /* 0x000fc4000001161f */
[----:B------:R-:W-:Y:S02]  /*7c90*/  SHF.R.U32.HI R15, RZ, 0x8, R24 ;  /* 0x00000008ff0f7819 */ /* 0x000fe40000011618 */
[----:B------:R-:W-:Y:S01]  /*7ca0*/  PRMT R26, R29, 0x7604, R26 ;  /* 0x000076041d1a7816 */ /* 0x000fe2000000001a */
[----:B------:R-:W-:Y:S01]  /*7cb0*/  IMAD.U32 R29, R28, 0x10000, RZ ;  /* 0x000100001c1d7824 */ /* 0x000fe200078e00ff */
[----:B------:R-:W-:Y:S02]  /*7cc0*/  PRMT R3, R3, 0x7604, R0 ;  /* 0x0000760403037816 */ /* 0x000fe40000000000 */
[----:B------:R-:W-:Y:S01]  /*7cd0*/  LOP3.LUT R27, R15, 0xff, RZ, 0xc0, !PT ;  /* 0x000000ff0f1b7812 */ /* 0x000fe200078ec0ff */
        /* <DEDUP_REMOVED lines=10> */
[----:B0-----:R-:W-:Y:S02]  /*7d80*/  F2FP.F16.E4M3.UNPACK_B R0, R6.H1 ;  /* 0x00000006ff00723e */ /* 0x001fe400030006ff */
[----:B------:R-:W-:Y:S02]  /*7d90*/  LOP3.LUT R29, R27, 0xff000000, R24, 0xf8, !PT ;  /* 0xff0000001b1d7812 */ /* 0x000fe400078ef818 */
[----:B------:R-:W-:Y:S01]  /*7da0*/  F2FP.F16.E4M3.UNPACK_B R31, R32 ;  /* 0x00000020ff1f723e */ /* 0x000fe200020006ff */
[--C-:B------:R-:W-:Y:S01]  /*7db0*/  HADD2.F32 R15, -RZ, R0.reuse.H1_H1 ;  /* 0x30000000ff0f7230 */ /* 0x100fe20000004100 */
[----:B------:R-:W-:Y:S01]  /*7dc0*/  F2FP.F16.E4M3.UNPACK_B R27, R30 ;  /* 0x0000001eff1b723e */ /* 0x000fe200020006ff */
[----:B------:R-:W-:Y:S01]  /*7dd0*/  HADD2.F32 R14, -RZ, R0.H0_H0 ;  /* 0x20000000ff0e7230 */ /* 0x000fe20000004100 */
[----:B------:R-:W-:Y:S01]  /*7de0*/  F2FP.F16.E4M3.UNPACK_B R3, R6 ;  /* 0x00000006ff03723e */ /* 0x000fe200020006ff */
[----:B------:R-:W-:Y:S01]  /*7df0*/  HADD2.F32 R33, -RZ, R31.H1_H1 ;  /* 0x3000001fff217230 */ /* 0x000fe20000004100 */
[-C--:B------:R-:W-:Y:S01]  /*7e00*/  F2FP.F16.E4M3.UNPACK_B R24, R7.reuse ;  /* 0x00000007ff18723e */ /* 0x080fe200020006ff */
[----:B------:R-:W-:Y:S01]  /*7e10*/  HADD2.F32 R28, -RZ, R27.H1_H1 ;  /* 0x3000001bff1c7230 */ /* 0x000fe20000004100 */
[----:B------:R-:W-:-:S02]  /*7e20*/  F2FP.F16.E4M3.UNPACK_B R25, R7.H1 ;  /* 0x00000007ff19723e */ /* 0x000fc400030006ff */
[C---:B------:R-:W-:Y:S01]  /*7e30*/  FMUL.FTZ R35, R15.reuse, R33 ;  /* 0x000000210f237220 */ /* 0x040fe20000410000 */
[-C--:B------:R-:W-:Y:S01]  /*7e40*/  F2FP.F16.E4M3.UNPACK_B R6, R5.reuse ;  /* 0x00000005ff06723e */ /* 0x080fe200020006ff */
[-C--:B------:R-:W-:Y:S01]  /*7e50*/  FMUL.FTZ R34, R15, R28.reuse ;  /* 0x0000001c0f227220 */ /* 0x080fe20000410000 */
[----:B------:R-:W-:Y:S01]  /*7e60*/  F2FP.F16.E4M3.UNPACK_B R7, R5.H1 ;  /* 0x00000005ff07723e */ /* 0x000fe200030006ff */
[C---:B------:R-:W-:Y:S01]  /*7e70*/  FFMA.FTZ R35, R14.reuse, R28, -R35 ;  /* 0x0000001c0e237223 */ /* 0x040fe20000010823 */
[----:B------:R-:W-:Y:S02]  /*7e80*/  HADD2.F32 R28, -RZ, R31.H0_H0 ;  /* 0x2000001fff1c7230 */ /* 0x000fe40000004100 */
        /* <DEDUP_REMOVED lines=8> */
[-C--:B------:R-:W-:Y:S01]  /*7f10*/  FMUL.FTZ R27, R5, R14.reuse ;  /* 0x0000000e051b7220 */ /* 0x080fe20000410000 */
[----:B------:R-:W-:Y:S02]  /*7f20*/  HADD2.F32 R5, -RZ, R24.H1_H1 ;  /* 0x30000018ff057230 */ /* 0x000fe40000004100 */
[C---:B------:R-:W-:Y:S01]  /*7f30*/  FFMA.FTZ R34, R3.reuse, R14, -R34 ;  /* 0x0000000e03227223 */ /* 0x040fe20000010822 */
[----:B------:R-:W-:Y:S02]  /*7f40*/  HADD2.F32 R14, -RZ, R30.H0_H0 ;  /* 0x2000001eff0e7230 */ /* 0x000fe40000004100 */
[----:B------:R-:W-:Y:S01]  /*7f50*/  FFMA.FTZ R33, R3, R28, R27 ;  /* 0x0000001c03217223 */ /* 0x000fe2000001001b */
[----:B------:R-:W-:-:S02]  /*7f60*/  HADD2.F32 R24, -RZ, R24.H0_H0 ;  /* 0x20000018ff187230 */ /* 0x000fc40000004100 */
[CC--:B------:R-:W-:Y:S01]  /*7f70*/  FMUL.FTZ R27, R5.reuse, R15.reuse ;  /* 0x0000000f051b7220 */ /* 0x0c0fe20000410000 */
[----:B------:R-:W-:Y:S02]  /*7f80*/  HADD2.F32 R32, -RZ, R32.H1_H1 ;  /* 0x30000020ff207230 */ /* 0x000fe40000004100 */
[-C--:B------:R-:W-:Y:S01]  /*7f90*/  FMUL.FTZ R5, R5, R14.reuse ;  /* 0x0000000e05057220 */ /* 0x080fe20000410000 */
[--C-:B------:R-:W-:Y:S02]  /*7fa0*/  HADD2.F32 R3, -RZ, R25.reuse.H1_H1 ;  /* 0x30000019ff037230 */ /* 0x100fe40000004100 */
[C---:B-1----:R-:W-:Y:S01]  /*7fb0*/  FFMA.FTZ R39, R24.reuse, R14, -R27 ;  /* 0x0000000e18277223 */ /* 0x042fe2000001081b */
[----:B------:R-:W-:Y:S02]  /*7fc0*/  HADD2.F32 R30, -RZ, R30.H1_H1 ;  /* 0x3000001eff1e7230 */ /* 0x000fe40000004100 */
[----:B------:R-:W-:Y:S01]  /*7fd0*/  FFMA.FTZ R40, R24, R15, R5 ;  /* 0x0000000f18287223 */ /* 0x000fe20000010005 */
[----:B------:R-:W-:-:S02]  /*7fe0*/  HADD2.F32 R25, -RZ, R25.H0_H0 ;  /* 0x20000019ff197230 */ /* 0x000fc40000004100 */
[C---:B------:R-:W-:Y:S01]  /*7ff0*/  FMUL.FTZ R14, R3.reuse, R32 ;  /* 0x00000020030e7220 */ /* 0x040fe20000410000 */
[----:B------:R-:W-:Y:S01]  /*8000*/  F2FP.F16.E4M3.UNPACK_B R0, R4 ;  /* 0x00000004ff00723e */ /* 0x000fe200020006ff */
[-C--:B------:R-:W-:Y:S01]  /*8010*/  FMUL.FTZ R24, R3, R30.reuse ;  /* 0x0000001e03187220 */ /* 0x080fe20000410000 */
[-C--:B------:R-:W-:Y:S01]  /*8020*/  F2FP.F16.E4M3.UNPACK_B R15, R29.reuse ;  /* 0x0000001dff0f723e */ /* 0x080fe200020006ff */
[C---:B------:R-:W-:Y:S01]  /*8030*/  FFMA.FTZ R30, R25.reuse, R30, -R14 ;  /* 0x0000001e191e7223 */ /* 0x040fe2000001080e */
[----:B------:R-:W-:Y:S01]  /*8040*/  F2FP.F16.E4M3.UNPACK_B R4, R4.H1 ;  /* 0x00000004ff04723e */ /* 0x000fe200030006ff */
[----:B------:R-:W-:Y:S01]  /*8050*/  FFMA.FTZ R41, R25, R32, R24 ;  /* 0x0000002019297223 */ /* 0x000fe20000010018 */
[-C--:B------:R-:W-:Y:S01]  /*8060*/  F2FP.F16.E4M3.UNPACK_B R14, R26.reuse ;  /* 0x0000001aff0e723e */ /* 0x080fe200020006ff */
[--C-:B------:R-:W-:Y:S01]  /*8070*/  HADD2.F32 R27, -RZ, R15.reuse.H1_H1 ;  /* 0x3000000fff1b7230 */ /* 0x100fe20000004100 */
[----:B------:R-:W-:Y:S01]  /*8080*/  F2FP.F16.E4M3.UNPACK_B R26, R26.H1 ;  /* 0x0000001aff1a723e */ /* 0x000fe200030006ff */
[----:B------:R-:W-:Y:S01]  /*8090*/  HADD2.F32 R24, -RZ, R15.H0_H0 ;  /* 0x2000000fff187230 */ /* 0x000fe20000004100 */
[----:B------:R-:W-:Y:S01]  /*80a0*/  F2FP.F16.E4M3.UNPACK_B R29, R29.H1 ;  /* 0x0000001dff1d723e */ /* 0x000fe200030006ff */
[----:B------:R-:W-:-:S02]  /*80b0*/  HADD2.F32 R5, -RZ, R4.H1_H1 ;  /* 0x30000004ff057230 */ /* 0x000fc40000004100 */
[----:B------:R-:W-:Y:S02]  /*80c0*/  HADD2.F32 R15, -RZ, R14.H1_H1 ;  /* 0x3000000eff0f7230 */ /* 0x000fe40000004100 */
[----:B------:R-:W-:Y:S02]  /*80d0*/  HADD2.F32 R3, -RZ, R0.H1_H1 ;  /* 0x30000000ff037230 */ /* 0x000fe40000004100 */
[C---:B------:R-:W-:Y:S01]  /*80e0*/  FMUL.FTZ R25, R5.reuse, R27 ;  /* 0x0000001b05197220 */ /* 0x040fe20000410000 */
        /* <DEDUP_REMOVED lines=10> */
[----:B------:R-:W-:Y:S02]  /*8190*/  HADD2.F32 R4, -RZ, R26.H1_H1 ;  /* 0x3000001aff047230 */ /* 0x000fe40000004100 */
[----:B------:R-:W-:Y:S02]  /*81a0*/  HADD2.F32 R3, -RZ, R7.H1_H1 ;  /* 0x30000007ff037230 */ /* 0x000fe40000004100 */
[--C-:B------:R-:W-:Y:S02]  /*81b0*/  HADD2.F32 R14, -RZ, R29.reuse.H1_H1 ;  /* 0x3000001dff0e7230 */ /* 0x100fe40000004100 */
[----:B------:R-:W-:-:S02]  /*81c0*/  HADD2.F32 R29, -RZ, R29.H0_H0 ;  /* 0x2000001dff1d7230 */ /* 0x000fc40000004100 */
[C---:B------:R-:W-:Y:S01]  /*81d0*/  FMUL.FTZ R27, R3.reuse, R4 ;  /* 0x00000004031b7220 */ /* 0x040fe20000410000 */
[----:B------:R-:W-:Y:S02]  /*81e0*/  HADD2.F32 R0, -RZ, R6.H1_H1 ;  /* 0x30000006ff007230 */ /* 0x000fe40000004100 */
        /* <DEDUP_REMOVED lines=19> */
.L_x_9266:
[----:B------:R-:W-:Y:S05]  /*8320*/  BSYNC B1 ;  /* 0x0000000000017941 */ /* 0x000fea0003800000 */
.L_x_9265:
[----:B------:R-:W-:Y:S04]  /*8330*/  BSSY B1, `(.L_x_9267) ;  /* 0x000007c000017945 */ /* 0x000fe80003800000 */
[----:B------:R-:W-:Y:S05]  /*8340*/  @P1 BRA `(.L_x_9268) ;  /* 0x0000000400e81947 */ /* 0x000fea0003800000 */
[----:B0-----:R-:W0:Y:S01]  /*8350*/  LDS.128 R4, [R37+0x10800] ;  /* 0x0108000025047984 */ /* 0x001e220000000c00 */
[----:B--2--5:R-:W-:Y:S02]  /*8360*/  SHF.R.U32.HI R14, RZ, 0x8, R21 ;  /* 0x00000008ff0e7819 */ /* 0x024fe40000011615 */
        /* <DEDUP_REMOVED lines=120> */
.L_x_9268:
[----:B------:R-:W-:Y:S05]  /*8af0*/  BSYNC B1 ;  /* 0x0000000000017941 */ /* 0x000fea0003800000 */
.L_x_9267:
[----:B------:R-:W-:Y:S05]  /*8b00*/  @P2 BRA `(.L_x_9264) ;  /* 0x0000002800d42947 */ /* 0x000fea0003800000 */
        /* <DEDUP_REMOVED lines=8> */
[----:B--2---:R-:W-:Y:S02]  /*8b90*/  LOP3.LUT R14, R11, 0xff, RZ, 0xc0, !PT ;  /* 0x000000ff0b0e7812 */ /* 0x004fe400078ec0ff */
        /* <DEDUP_REMOVED lines=110> */
.L_x_9258:
[----:B------:R-:W-:-:S03]  /*9280*/  UMOV UR4, 0xffffffff ;  /* 0xffffffff00047882 */ /* 0x000fc60000000000 */
[----:B------:R-:W-:Y:S05]  /*9290*/  BRA.DIV UR4, `(.L_x_9269) ;  /* 0x0000012604e47947 */ /* 0x000fea000b800000 */
[----:B------:R0:W1:Y:S04]  /*92a0*/  SHFL.IDX PT, R3, R26, RZ, 0x1e1f ;  /* 0x001e1fff1a037589 */ /* 0x00006800000e0000 */
[----:B------:R0:W2:Y:S04]  /*92b0*/  SHFL.IDX PT, R31, R30, RZ, 0x1e1f ;  /* 0x001e1fff1e1f7589 */ /* 0x0000a800000e0000 */
[----:B------:R0:W3:Y:S04]  /*92c0*/  SHFL.IDX PT, R0, R25, RZ, 0x1e1f ;  /* 0x001e1fff19007589 */ /* 0x0000e800000e0000 */
[----:B------:R0:W4:Y:S02]  /*92d0*/  SHFL.IDX PT, R20, R28, RZ, 0x1e1f ;  /* 0x001e1fff1c147589 */ /* 0x00012400000e0000 */
.L_x_9471:
        /* <DEDUP_REMOVED lines=12> */
[----:B------:R-:W-:Y:S02]  /*93a0*/  LOP3.LUT R8, R5, 0xfffffffe, RZ, 0xc0, !PT ;  /* 0xfffffffe05087812 */ /* 0x000fe400078ec0ff */
[----:B------:R-:W-:-:S03]  /*93b0*/  CS2R R4, SRZ ;  /* 0x0000000000047805 */ /* 0x000fc6000001ff00 */
[----:B------:R-:W-:Y:S01]  /*93c0*/  IMAD.IADD R21, R9, 0x1, -R8 ;  /* 0x0000000109157824 */ /* 0x000fe200078e0a08 */
[----:B------:R-:W-:-:S04]  /*93d0*/  CS2R R8, SRZ ;  /* 0x0000000000087805 */ /* 0x000fc8000001ff00 */
[----:B------:R-:W-:Y:S01]  /*93e0*/  SHF.L.U32 R21, R21, 0x1f, RZ ;  /* 0x0000001f15157819 */ /* 0x000fe200000006ff */
[----:B------:R-:W-:Y:S06]  /*93f0*/  @P0 BRA `(.L_x_9271) ;  /* 0x0000000000700947 */ /* 0x000fec0003800000 */
[----:B------:R-:W2:Y:S01]  /*9400*/  LDL R30, [R1+0x6c] ;  /* 0x00006c00011e7983 */ /* 0x000ea20000100800 */
[C---:B------:R-:W-:Y:S01]  /*9410*/  VIADD R4, R18.reuse, 0x20 ;  /* 0x0000002012047836 */ /* 0x040fe20000000000 */
[----:B------:R-:W-:Y:S01]  /*9420*/  ULDC UR4, c[0x0][0x3f4] ;  /* 0x0000fd0000047ab9 */ /* 0x000fe20000000800 */
[----:B------:R-:W-:Y:S02]  /*9430*/  CS2R R24, SRZ ;  /* 0x0000000000187805 */ /* 0x000fe4000001ff00 */
[----:B------:R-:W-:Y:S02]  /*9440*/  ISETP.GE.AND P4, PT, R18, UR4, PT ;  /* 0x0000000412007c0c */ /* 0x000fe4000bf86270 */
[----:B------:R-:W-:Y:S02]  /*9450*/  CS2R R26, SRZ ;  /* 0x00000000001a7805 */ /* 0x000fe4000001ff00 */
[----:B------:R-:W-:Y:S02]  /*9460*/  ISETP.GE.AND P5, PT, R4, UR4, PT ;  /* 0x0000000404007c0c */ /* 0x000fe4000bfa6270 */
[----:B------:R-:W-:-:S02]  /*9470*/  CS2R R12, SRZ ;  /* 0x00000000000c7805 */ /* 0x000fc4000001ff00 */
[----:B------:R-:W-:Y:S02]  /*9480*/  CS2R R14, SRZ ;  /* 0x00000000000e7805 */ /* 0x000fe4000001ff00 */
[----:B------:R-:W-:Y:S02]  /*9490*/  CS2R R8, SRZ ;  /* 0x0000000000087805 */ /* 0x000fe4000001ff00 */
[----:B------:R-:W-:Y:S02]  /*94a0*/  CS2R R10, SRZ ;  /* 0x00000000000a7805 */ /* 0x000fe4000001ff00 */
[----:B------:R-:W-:Y:S02]  /*94b0*/  CS2R R6, SRZ ;  /* 0x0000000000067805 */ /* 0x000fe4000001ff00 */
[----:B------:R-:W-:Y:S02]  /*94c0*/  @!P4 SHF.R.S32.HI R5, RZ, 0x1f, R18 ;  /* 0x0000001fff05c819 */ /* 0x000fe40000011412 */
[----:B-1----:R-:W-:-:S05]  /*94d0*/  @!P4 IADD3 R38, P0, R18, R3, RZ ;  /* 0x000000031226c210 */ /* 0x002fca0007f1e0ff */
[----:B---3--:R-:W-:-:S05]  /*94e0*/  @!P4 IMAD.X R39, R0, 0x1, R5, P0 ;  /* 0x000000010027c824 */ /* 0x008fca00000e0605 */
[----:B------:R0:W5:Y:S01]  /*94f0*/  @!P4 LD.E.128 R24, desc[UR40][R38.64] ;  /* 0x000000282618c980 */ /* 0x000162000c101d00 */
[----:B--2---:R-:W-:Y:S01]  /*9500*/  @!P5 IMAD.SHL.U32 R4, R30, 0x10, RZ ;  /* 0x000000101e04d824 */ /* 0x004fe200078e00ff */
[----:B------:R-:W-:-:S04]  /*9510*/  @!P4 IADD3 R30, P1, R18, R31, RZ ;  /* 0x0000001f121ec210 */ /* 0x000fc80007f3e0ff */
[-C--:B------:R-:W-:Y:S02]  /*9520*/  @!P5 IADD3 R32, P2, R3, R4.reuse, RZ ;  /* 0x000000040320d210 */ /* 0x080fe40007f5e0ff */
[----:B------:R-:W-:Y:S01]  /*9530*/  @!P5 IADD3 R34, P3, R31, R4, RZ ;  /* 0x000000041f22d210 */ /* 0x000fe20007f7e0ff */
[----:B----4-:R-:W-:Y:S01]  /*9540*/  @!P4 IMAD.X R31, R20, 0x1, R5, P1 ;  /* 0x00000001141fc824 */ /* 0x010fe200008e0605 */
[----:B------:R-:W-:Y:S02]  /*9550*/  @!P5 SHF.R.S32.HI R3, RZ, 0x1f, R4 ;  /* 0x0000001fff03d819 */ /* 0x000fe40000011404 */
[----:B------:R-:W-:Y:S02]  /*9560*/  CS2R R4, SRZ ;  /* 0x0000000000047805 */ /* 0x000fe4000001ff00 */
[----:B------:R0:W5:Y:S01]  /*9570*/  @!P4 LD.E.128 R12, desc[UR40][R30.64] ;  /* 0x000000281e0cc980 */ /* 0x000162000c101d00 */
[--C-:B------:R-:W-:Y:S02]  /*9580*/  @!P5 IMAD.X R33, R0, 0x1, R3.reuse, P2 ;  /* 0x000000010021d824 */ /* 0x100fe400010e0603 */
[----:B------:R-:W-:-:S03]  /*9590*/  @!P5 IMAD.X R35, R20, 0x1, R3, P3 ;  /* 0x000000011423d824 */ /* 0x000fc600018e0603 */
[----:B------:R0:W5:Y:S04]  /*95a0*/  @!P5 LD.E.128 R8, desc[UR40][R32.64] ;  /* 0x000000282008d980 */ /* 0x000168000c101d00 */
[----:B------:R0:W5:Y:S02]  /*95b0*/  @!P5 LD.E.128 R4, desc[UR40][R34.64] ;  /* 0x000000282204d980 */ /* 0x000164000c101d00 */
.L_x_9271:
[----:B------:R-:W-:Y:S05]  /*95c0*/  BSYNC B1 ;  /* 0x0000000000017941 */ /* 0x000fea0003800000 */
.L_x_9270:
[----:B------:R-:W2:Y:S01]  /*95d0*/  SYNCS.PHASECHK.TRANS64.TRYWAIT P0, [R16+URZ+0x19c00], R21 ;  /* 0x019c0015100075a7 */ /* 0x000ea2000800017f */
[----:B---3--:R-:W-:Y:S01]  /*95e0*/  IMAD R0, R29, -0xc0, R28 ;  /* 0xffffff401d007824 */ /* 0x008fe200078e021c */
[----:B------:R-:W-:Y:S04]  /*95f0*/  BSSY B1, `(.L_x_9272) ;  /* 0x0000004000017945 */ /* 0x000fe80003800000 */
[----:B-1----:R-:W-:-:S04]  /*9600*/  VIMNMX R3, R0, 0xc0, PT ;  /* 0x000000c000037848 */ /* 0x002fc80003fe0100 */
[----:B------:R-:W-:Y:S01]  /*9610*/  ISETP.GE.AND P1, PT, R22, R3, PT ;  /* 0x000000031600720c */ /* 0x000fe20003f26270 */
[----:B--2---:R-:W-:-:S12]  /*9620*/  @!P0 BRA `(.L_x_9273) ;  /* 0x0000012400748947 */ /* 0x004fd80003800000 */
.L_x_9472:
[----:B------:R-:W-:Y:S05]  /*9630*/  BSYNC B1 ;  /* 0x0000000000017941 */ /* 0x000fea0003800000 */
.L_x_9272:
[----:B------:R-:W-:Y:S05]  /*9640*/  @P1 BRA `(.L_x_9264) ;  /* 0x0000002000041947 */ /* 0x000fea0003800000 */
[----:B------:R2:W5:Y:S01]  /*9650*/  LDL R62, [R1+0x10] ;  /* 0x00001000013e7983 */ /* 0x0005620000100800 */
[----:B------:R-:W3:Y:S01]  /*9660*/  LDC R3, c[0x0][0x3f4] ;  /* 0x0000fd00ff037b82 */ /* 0x000ee20000000800 */
[C---:B------:R-:W-:Y:S01]  /*9670*/  VIADD R0, R18.reuse, 0x20 ;  /* 0x0000002012007836 */ /* 0x040fe20000000000 */
[----:B------:R-:W-:Y:S01]  /*9680*/  BSSY B1, `(.L_x_9274) ;  /* 0x00000fe000017945 */ /* 0x000fe20003800000 */
[----:B------:R-:W-:Y:S02]  /*9690*/  SHF.R.U32.HI R60, RZ, 0x3, R157 ;  /* 0x00000003ff3c7819 */ /* 0x000fe4000001169d */
[-C--:B---3--:R-:W-:Y:S02]  /*96a0*/  ISETP.GE.AND P0, PT, R18, R3.reuse, PT ;  /* 0x000000031200720c */ /* 0x088fe40003f06270 */
[----:B------:R-:W-:-:S11]  /*96b0*/  ISETP.GE.AND P1, PT, R0, R3, PT ;  /* 0x000000030000720c */ /* 0x000fd60003f26270 */
[----:B--2---:R-:W-:Y:S05]  /*96c0*/  @P0 BRA `(.L_x_9275) ;  /* 0x0000000c00e40947 */ /* 0x004fea0003800000 */
[----:B0-----:R-:W0:Y:S01]  /*96d0*/  S2R R30, SR_TID.X ;  /* 0x00000000001e7919 */ /* 0x001e220000002100 */
[----:B----45:R-:W-:Y:S02]  /*96e0*/  SHF.R.U32.HI R20, RZ, 0x8, R24 ;  /* 0x00000008ff147819 */ /* 0x030fe40000011618 */
[----:B------:R-:W-:Y:S02]  /*96f0*/  LOP3.LUT R0, R24, 0xff, RZ, 0xc0, !PT ;  /* 0x000000ff18007812 */ /* 0x000fe400078ec0ff */
[----:B-1----:R-:W-:Y:S02]  /*9700*/  LOP3.LUT R21, R20, 0xff, RZ, 0xc0, !PT ;  /* 0x000000ff14157812 */ /* 0x002fe400078ec0ff */
[----:B------:R-:W-:Y:S02]  /*9710*/  LOP3.LUT R20, R26, 0xff, RZ, 0xc0, !PT ;  /* 0x000000ff1a147812 */ /* 0x000fe400078ec0ff */
[----:B------:R-:W-:Y:S02]  /*9720*/  PRMT R39, R21, 0x7604, R0 ;  /* 0x0000760415277816 */ /* 0x000fe40000000000 */
[----:B------:R-:W-:-:S02]  /*9730*/  SHF.R.U32.HI R29, RZ, 0x8, R25 ;  /* 0x00000008ff1d7819 */ /* 0x000fc40000011619 */
[----:B------:R-:W-:Y:S02]  /*9740*/  LOP3.LUT R28, R25, 0xff, RZ, 0xc0, !PT ;  /* 0x000000ff191c7812 */ /* 0x000fe400078ec0ff */
[----:B------:R-:W-:Y:S02]  /*9750*/  LOP3.LUT R29, R29, 0xff, RZ, 0xc0, !PT ;  /* 0x000000ff1d1d7812 */ /* 0x000fe400078ec0ff */
[----:B------:R-:W-:Y:S02]  /*9760*/  SHF.R.U32.HI R21, RZ, 0x8, R12 ;  /* 0x00000008ff157819 */ /* 0x000fe4000001160c */
[----:B------:R-:W-:Y:S02]  /*9770*/  PRMT R38, R29, 0x7604, R28 ;  /* 0x000076041d267816 */ /* 0x000fe4000000001c */
[----:B------:R-:W-:Y:S02]  /*9780*/  LOP3.LUT R33, R21, 0xff, RZ, 0xc0, !PT ;  /* 0x000000ff15217812 */ /* 0x000fe400078ec0ff */
[----:B------:R-:W-:-:S02]  /*9790*/  SHF.R.U32.HI R29, RZ, 0x8, R27 ;  /* 0x00000008ff1d7819 */ /* 0x000fc4000001161b */
[----:B------:R-:W-:Y:S02]  /*97a0*/  LOP3.LUT R28, R27, 0xff, RZ, 0xc0, !PT ;  /* 0x000000ff1b1c7812 */ /* 0x000fe400078ec0ff */
[----:B------:R-:W-:Y:S02]  /*97b0*/  LOP3.LUT R29, R29, 0xff, RZ, 0xc0, !PT ;  /* 0x000000ff1d1d7812 */ /* 0x000fe400078ec0ff */
[----:B------:R-:W-:Y:S02]  /*97c0*/  SHF.R.U32.HI R40, RZ, 0x8, R13 ;  /* 0x00000008ff287819 */ /* 0x000fe4000001160d */
[----:B------:R-:W-:Y:S01]  /*97d0*/  SHF.R.U32.HI R45, RZ, 0x8, R15 ;  /* 0x00000008ff2d7819 */ /* 0x000fe2000001160f */
[----:B0-----:R-:W-:Y:S01]  /*97e0*/  VIADD R31, R30, 0xffffff80 ;  /* 0xffffff801e1f7836 */ /* 0x001fe20000000000 */
[----:B------:R-:W-:Y:S02]  /*97f0*/  SHF.R.U32.HI R30, RZ, 0x8, R26 ;  /* 0x00000008ff1e7819 */ /* 0x000fe4000001161a */
[----:B------:R-:W-:-:S02]  /*9800*/  LOP3.LUT R44, R15, 0xff, RZ, 0xc0, !PT ;  /* 0x000000ff0f2c7812 */ /* 0x000fc400078ec0ff */
[----:B------:R-:W-:Y:S02]  /*9810*/  LEA.HI R32, R31, R31, RZ, 0x1 ;  /* 0x0000001f1f207211 */ /* 0x000fe400078f08ff */
[----:B------:R-:W-:Y:S02]  /*9820*/  LOP3.LUT R40, R40, 0xff, RZ, 0xc0, !PT ;  /* 0x000000ff28287812 */ /* 0x000fe400078ec0ff */
[----:B------:R-:W-:Y:S02]  /*9830*/  LOP3.LUT R32, R32, 0xfffffffe, RZ, 0xc0, !PT ;  /* 0xfffffffe20207812 */ /* 0x000fe400078ec0ff */
[----:B------:R-:W-:Y:S02]  /*9840*/  LOP3.LUT R45, R45, 0xff, RZ, 0xc0, !PT ;  /* 0x000000ff2d2d7812 */ /* 0x000fe400078ec0ff */
[----:B------:R-:W-:Y:S01]  /*9850*/  SHF.R.U32.HI R49, RZ, 0x10, R13 ;  /* 0x00000010ff317819 */ /* 0x000fe2000001160d */
[----:B------:R-:W-:Y:S01]  /*9860*/  IMAD.IADD R32, R31, 0x1, -R32 ;  /* 0x000000011f207824 */ /* 0x000fe200078e0a20 */
[----:B------:R-:W-:-:S02]  /*9870*/  LOP3.LUT R31, R30, 0xff, RZ, 0xc0, !PT ;  /* 0x000000ff1e1f7812 */ /* 0x000fc400078ec0ff */
[----:B------:R-:W-:Y:S01]  /*9880*/  SHF.R.U32.HI R42, RZ, 0x8, R14 ;  /* 0x00000008ff2a7819 */ /* 0x000fe2000001160e */
[----:B------:R-:W-:Y:S01]  /*9890*/  IMAD.U32 R49, R49, 0x10000, RZ ;  /* 0x0001000031317824 */ /* 0x000fe200078e00ff */
[----:B------:R-:W-:Y:S02]  /*98a0*/  LEA.HI R0, R3, R32, RZ, 0x1c ;  /* 0x0000002003007211 */ /* 0x000fe400078fe0ff */
[----:B------:R-:W-:Y:S02]  /*98b0*/  PRMT R43, R31, 0x7604, R20 ;  /* 0x000076041f2b7816 */ /* 0x000fe40000000014 */
[C---:B------:R-:W-:Y:S01]  /*98c0*/  LEA.HI R20, R0.reuse, R0, RZ, 0x1 ;  /* 0x0000000000147211 */ /* 0x040fe200078f08ff */
[----:B------:R-:W-:Y:S01]  /*98d0*/  IMAD.SHL.U32 R0, R0, 0x10, RZ ;  /* 0x0000001000007824 */ /* 0x000fe200078e00ff */
[----:B------:R-:W-:Y:S02]  /*98e0*/  LOP3.LUT R32, R12, 0xff, RZ, 0xc0, !PT ;  /* 0x000000ff0c207812 */ /* 0x000fe400078ec0ff */
[----:B------:R-:W-:-:S02]  /*98f0*/  SHF.R.S32.HI R20, RZ, 0x1, R20 ;  /* 0x00000001ff147819 */ /* 0x000fc40000011414 */
[----:B------:R-:W-:Y:S02]  /*9900*/  LOP3.LUT R0, R157, 0x10, R0, 0xf8, !PT ;  /* 0x000000109d007812 */ /* 0x000fe400078ef800 */
[----:B------:R-:W-:Y:S01]  /*9910*/  PRMT R47, R33, 0x7604, R32 ;  /* 0x00007604212f7816 */ /* 0x000fe20000000020 */
[----:B------:R-:W-:Y:S01]  /*9920*/  IMAD R21, R20, 0x1800, R62 ;  /* 0x0000180014157824 */ /* 0x000fe200078e023e */
[----:B------:R-:W-:Y:S02]  /*9930*/  LOP3.LUT R0, R0, R60, RZ, 0x3c, !PT ;  /* 0x0000003c00007212 */ /* 0x000fe400078e3cff */
[----:B------:R-:W-:Y:S02]  /*9940*/  PRMT R20, R29, 0x7604, R28 ;  /* 0x000076041d147816 */ /* 0x000fe4000000001c */
[----:B------:R-:W-:Y:S01]  /*9950*/  IADD3 R0, R16, R21, R0 ;  /* 0x0000001510007210 */ /* 0x000fe20007ffe000 */
[----:B------:R-:W0:Y:S01]  /*9960*/  LDS.128 R28, [R37+0xf000] ;  /* 0x00f00000251c7984 */ /* 0x000e220000000c00 */
[----:B------:R-:W-:-:S02]  /*9970*/  LOP3.LUT R21, R13, 0xff, RZ, 0xc0, !PT ;  /* 0x000000ff0d157812 */ /* 0x000fc400078ec0ff */
[----:B------:R-:W-:Y:S01]  /*9980*/  PRMT R44, R45, 0x7604, R44 ;  /* 0x000076042d2c7816 */ /* 0x000fe2000000002c */
[----:B------:R-:W1:Y:S01]  /*9990*/  LDS.128 R32, [R0+0xf000] ;  /* 0x00f0000000207984 */ /* 0x000e620000000c00 */
[----:B------:R-:W-:Y:S02]  /*99a0*/  PRMT R40, R40, 0x7604, R21 ;  /* 0x0000760428287816 */ /* 0x000fe40000000015 */
[----:B------:R-:W-:Y:S02]  /*99b0*/  SHF.R.U32.HI R21, RZ, 0x10, R25 ;  /* 0x00000010ff157819 */ /* 0x000fe40000011619 */
[----:B------:R-:W-:Y:S02]  /*99c0*/  SHF.R.U32.HI R45, RZ, 0x10, R27 ;  /* 0x00000010ff2d7819 */ /* 0x000fe4000001161b */
[----:B------:R-:W-:Y:S02]  /*99d0*/  LOP3.LUT R41, R14, 0xff, RZ, 0xc0, !PT ;  /* 0x000000ff0e297812 */ /* 0x000fe400078ec0ff */
[----:B------:R-:W-:Y:S01]  /*99e0*/  LOP3.LUT R42, R42, 0xff, RZ, 0xc0, !PT ;  /* 0x000000ff2a2a7812 */ /* 0x000fe200078ec0ff */
[----:B------:R-:W-:Y:S01]  /*99f0*/  IMAD.U32 R45, R45, 0x10000, RZ ;  /* 0x000100002d2d7824 */ /* 0x000fe200078e00ff */
[----:B------:R-:W-:-:S02]  /*9a00*/  SHF.L.U32 R21, R21, 0x10, RZ ;  /* 0x0000001015157819 */ /* 0x000fc400000006ff */
[----:B------:R-:W-:Y:S02]  /*9a10*/  PRMT R51, R42, 0x7604, R41 ;  /* 0x000076042a337816 */ /* 0x000fe40000000029 */
        /* <DEDUP_REMOVED lines=10> */
[----:B------:R-:W-:Y:S02]  /*9ac0*/  LOP3.LUT R47, R47, 0xff0000, R12, 0xf8, !PT ;  /* 0x00ff00002f2f7812 */ /* 0x000fe400078ef80c */
[----:B------:R-:W-:-:S02]  /*9ad0*/  LOP3.LUT R42, R45, 0xff000000, R27, 0xf8, !PT ;  /* 0xff0000002d2a7812 */ /* 0x000fc400078ef81b */
[----:B------:R-:W-:Y:S02]  /*9ae0*/  LOP3.LUT R51, R51, 0xff0000, R14, 0xf8, !PT ;  /* 0x00ff000033337812 */ /* 0x000fe400078ef80e */
[-C--:B0-----:R-:W-:Y:S02]  /*9af0*/  F2FP.F16.E4M3.UNPACK_B R24, R28.reuse ;  /* 0x0000001cff18723e */ /* 0x081fe400020006ff */
[----:B------:R-:W-:Y:S02]  /*9b00*/  F2FP.F16.E4M3.UNPACK_B R39, R28.H1 ;  /* 0x0000001cff27723e */ /* 0x000fe400030006ff */
[----:B------:R-:W-:Y:S02]  /*9b10*/  F2FP.F16.E4M3.UNPACK_B R48, R49 ;  /* 0x00000031ff30723e */ /* 0x000fe400020006ff */
[----:B-1----:R-:W-:Y:S02]  /*9b20*/  F2FP.F16.E4M3.UNPACK_B R27, R33 ;  /* 0x00000021ff1b723e */ /* 0x002fe400020006ff */
[----:B------:R-:W-:Y:S01]  /*9b30*/  F2FP.F16.E4M3.UNPACK_B R28, R46 ;  /* 0x0000002eff1c723e */ /* 0x000fe200020006ff */
[--C-:B------:R-:W-:Y:S01]  /*9b40*/  HADD2.F32 R50, -RZ, R48.reuse.H0_H0 ;  /* 0x20000030ff327230 */ /* 0x100fe20000004100 */
[----:B------:R-:W-:Y:S01]  /*9b50*/  LOP3.LUT R20, R43, 0xff000000, R26, 0xf8, !PT ;  /* 0xff0000002b147812 */ /* 0x000fe200078ef81a */
[----:B------:R-:W-:Y:S01]  /*9b60*/  HADD2.F32 R48, -RZ, R48.H1_H1 ;  /* 0x30000030ff307230 */ /* 0x000fe20000004100 */
[----:B------:R-:W-:-:S02]  /*9b70*/  LOP3.LUT R38, R47, 0xff000000, R12, 0xf8, !PT ;  /* 0xff0000002f267812 */ /* 0x000fc400078ef80c */
[----:B------:R-:W-:Y:S01]  /*9b80*/  LOP3.LUT R12, R51, 0xff000000, R14, 0xf8, !PT ;  /* 0xff000000330c7812 */ /* 0x000fe200078ef80e */
[--C-:B------:R-:W-:Y:S01]  /*9b90*/  HADD2.F32 R14, -RZ, R27.reuse.H0_H0 ;  /* 0x2000001bff0e7230 */ /* 0x100fe20000004100 */
[-C--:B------:R-:W-:Y:S01]  /*9ba0*/  F2FP.F16.E4M3.UNPACK_B R26, R29.reuse ;  /* 0x0000001dff1a723e */ /* 0x080fe200020006ff */
[----:B------:R-:W-:Y:S01]  /*9bb0*/  HADD2.F32 R27, -RZ, R27.H1_H1 ;  /* 0x3000001bff1b7230 */ /* 0x000fe20000004100 */
[----:B------:R-:W-:Y:S01]  /*9bc0*/  F2FP.F16.E4M3.UNPACK_B R40, R29.H1 ;  /* 0x0000001dff28723e */ /* 0x000fe200030006ff */
[----:B------:R-:W-:Y:S01]  /*9bd0*/  HADD2.F32 R29, -RZ, R28.H0_H0 ;  /* 0x2000001cff1d7230 */ /* 0x000fe20000004100 */
[----:B------:R-:W-:Y:S01]  /*9be0*/  LOP3.LUT R53, R44, 0xff0000, R53, 0xf8, !PT ;  /* 0x00ff00002c357812 */ /* 0x000fe200078ef835 */
[--C-:B------:R-:W-:Y:S01]  /*9bf0*/  HADD2.F32 R25, -RZ, R26.reuse.H0_H0 ;  /* 0x2000001aff197230 */ /* 0x100fe20000004100 */
[-C--:B------:R-:W-:Y:S01]  /*9c00*/  F2FP.F16.E4M3.UNPACK_B R43, R31.reuse ;  /* 0x0000001fff2b723e */ /* 0x080fe200020006ff */
[----:B------:R-:W-:Y:S01]  /*9c10*/  HADD2.F32 R26, -RZ, R26.H1_H1 ;  /* 0x3000001aff1a7230 */ /* 0x000fe20000004100 */
[----:B------:R-:W-:Y:S01]  /*9c20*/  F2FP.F16.E4M3.UNPACK_B R44, R31.H1 ;  /* 0x0000001fff2c723e */ /* 0x000fe200030006ff */
[----:B------:R-:W-:Y:S01]  /*9c30*/  FMUL.FTZ R51, R27, R48 ;  /* 0x000000301b337220 */ /* 0x000fe20000410000 */
[----:B------:R-:W-:-:S02]  /*9c40*/  F2FP.F16.E4M3.UNPACK_B R31, R32 ;  /* 0x00000020ff1f723e */ /* 0x000fc400020006ff */
[----:B------:R-:W-:Y:S01]  /*9c50*/  F2FP.F16.E4M3.UNPACK_B R41, R32.H1 ;  /* 0x00000020ff29723e */ /* 0x000fe200030006ff */
[CC--:B------:R-:W-:Y:S01]  /*9c60*/  FMUL.FTZ R32, R14.reuse, R50.reuse ;  /* 0x000000320e207220 */ /* 0x0c0fe20000410000 */
[-C--:B------:R-:W-:Y:S02]  /*9c70*/  F2FP.F16.E4M3.UNPACK_B R45, R35.reuse ;  /* 0x00000023ff2d723e */ /* 0x080fe400020006ff */
[----:B------:R-:W-:Y:S01]  /*9c80*/  F2FP.F16.E4M3.UNPACK_B R47, R35.H1 ;  /* 0x00000023ff2f723e */ /* 0x000fe200030006ff */
[----:B------:R-:W-:Y:S01]  /*9c90*/  FMUL.FTZ R35, R14, R29 ;  /* 0x0000001d0e237220 */ /* 0x000fe20000410000 */
[----:B------:R-:W-:Y:S01]  /*9ca0*/  F2FP.F16.E4M3.UNPACK_B R33, R33.H1 ;  /* 0x00000021ff21723e */ /* 0x000fe200030006ff */
[C---:B------:R-:W-:Y:S01]  /*9cb0*/  FFMA.FTZ R14, R25.reuse, R29, -R32 ;  /* 0x0000001d190e7223 */ /* 0x040fe20000010820 */
[----:B------:R-:W-:Y:S01]  /*9cc0*/  F2FP.F16.E4M3.UNPACK_B R49, R49.H1 ;  /* 0x00000031ff31723e */ /* 0x000fe200030006ff */
[----:B------:R-:W-:Y:S01]  /*9cd0*/  FFMA.FTZ R25, R25, R50, R35 ;  /* 0x0000003219197223 */ /* 0x000fe20000010023 */
[----:B------:R-:W-:Y:S01]  /*9ce0*/  F2FP.F16.E4M3.UNPACK_B R46, R46.H1 ;  /* 0x0000002eff2e723e */ /* 0x000fe200030006ff */
[----:B------:R-:W-:Y:S01]  /*9cf0*/  HADD2.F32 R32, -RZ, R28.H1_H1 ;  /* 0x3000001cff207230 */ /* 0x000fe20000004100 */
[----:B------:R-:W-:Y:S01]  /*9d00*/  LOP3.LUT R53, R53, 0xff000000, R15, 0xf8, !PT ;  /* 0xff00000035357812 */ /* 0x000fe200078ef80f */
[----:B------:R-:W-:Y:S01]  /*9d10*/  HADD2.F32 R50, -RZ, R49.H0_H0 ;  /* 0x20000031ff327230 */ /* 0x000fe20000004100 */
[----:B------:R-:W-:Y:S01]  /*9d20*/  F2FP.F16.E4M3.UNPACK_B R15, R34 ;  /* 0x00000022ff0f723e */ /* 0x000fe200020006ff */
[----:B------:R-:W-:-:S02]  /*9d30*/  HADD2.F32 R28, -RZ, R33.H0_H0 ;  /* 0x20000021ff1c7230 */ /* 0x000fc40000004100 */
[-C--:B------:R-:W-:Y:S01]  /*9d40*/  FMUL.FTZ R55, R27, R32.reuse ;  /* 0x000000201b377220 */ /* 0x080fe20000410000 */
[----:B------:R-:W-:Y:S02]  /*9d50*/  HADD2.F32 R35, -RZ, R46.H0_H0 ;  /* 0x2000002eff237230 */ /* 0x000fe40000004100 */
[----:B------:R-:W-:Y:S01]  /*9d60*/  FFMA.FTZ R27, R26, R32, -R51 ;  /* 0x000000201a1b7223 */ /* 0x000fe20000010833 */
[----:B------:R-:W-:Y:S02]  /*9d70*/  HADD2.F32 R29, -RZ, R40.H0_H0 ;  /* 0x20000028ff1d7230 */ /* 0x000fe40000004100 */
[----:B------:R-:W-:Y:S01]  /*9d80*/  FMUL.FTZ R52, R28, R50 ;  /* 0x000000321c347220 */ /* 0x000fe20000410000 */
[----:B------:R-:W-:Y:S01]  /*9d90*/  FFMA.FTZ R26, R26, R48, R55 ;  /* 0x000000301a1a7223 */ /* 0x000fe20000010037 */
[----:B------:R-:W-:Y:S01]  /*9da0*/  FMUL.FTZ R57, R28, R35 ;  /* 0x000000231c397220 */ /* 0x000fe20000410000 */
        /* <DEDUP_REMOVED lines=16> */
[--C-:B------:R-:W-:Y:S02]  /*9eb0*/  HADD2.F32 R49, -RZ, R48.reuse.H0_H0 ;  /* 0x20000030ff317230 */ /* 0x100fe40000004100 */
[C---:B------:R-:W-:Y:S01]  /*9ec0*/  FMUL.FTZ R59, R35.reuse, R52 ;  /* 0x00000034233b7220 */ /* 0x040fe20000410000 */
[----:B------:R-:W-:Y:S02]  /*9ed0*/  HADD2.F32 R32, -RZ, R43.H0_H0 ;  /* 0x2000002bff207230 */ /* 0x000fe40000004100 */
[C---:B------:R-:W-:Y:S01]  /*9ee0*/  FFMA.FTZ R33, R40.reuse, R46, -R55 ;  /* 0x0000002e28217223 */ /* 0x040fe20000010837 */
[----:B------:R-:W-:Y:S01]  /*9ef0*/  FFMA.FTZ R40, R40, R50, R57 ;  /* 0x0000003228287223 */ /* 0x000fe20000010039 */
[----:B------:R-:W-:Y:S01]  /*9f00*/  FMUL.FTZ R61, R35, R49 ;  /* 0x00000031233d7220 */ /* 0x000fe20000410000 */
[----:B------:R-:W-:-:S02]  /*9f10*/  HADD2.F32 R50, -RZ, R48.H1_H1 ;  /* 0x30000030ff327230 */ /* 0x000fc40000004100 */
[C---:B------:R-:W-:Y:S01]  /*9f20*/  FFMA.FTZ R35, R32.reuse, R49, -R59 ;  /* 0x0000003120237223 */ /* 0x040fe2000001083b */
[----:B------:R-:W-:Y:S01]  /*9f30*/  F2FP.F16.E4M3.UNPACK_B R48, R42.H1 ;  /* 0x0000002aff30723e */ /* 0x000fe200030006ff */
[----:B------:R-:W-:Y:S01]  /*9f40*/  FFMA.FTZ R32, R32, R52, R61 ;  /* 0x0000003420207223 */ /* 0x000fe2000001003d */
[----:B------:R-:W-:Y:S01]  /*9f50*/  HADD2.F32 R52, -RZ, R51.H1_H1 ;  /* 0x30000033ff347230 */ /* 0x000fe20000004100 */
[----:B------:R-:W-:Y:S01]  /*9f60*/  F2FP.SATFINITE.E4M3.F32.PACK_AB_MERGE_C R29, R40, R29, RZ ;  /* 0x0000001d281d723e */ /* 0x000fe200048070ff */
[----:B------:R-:W-:Y:S02]  /*9f70*/  HADD2.F32 R45, -RZ, R45.H1_H1 ;  /* 0x3000002dff2d7230 */ /* 0x000fe40000004100 */
[----:B------:R-:W-:Y:S01]  /*9f80*/  HADD2.F32 R51, -RZ, R54.H0_H0 ;  /* 0x20000036ff337230 */ /* 0x000fe20000004100 */
[----:B------:R-:W-:Y:S01]  /*9f90*/  F2FP.SATFINITE.E4M3.F32.PACK_AB_MERGE_C R25, R26, R25, R29 ;  /* 0x000000191a19723e */ /* 0x000fe2000480701d */
[----:B------:R-:W-:Y:S02]  /*9fa0*/  HADD2.F32 R42, -RZ, R47.H0_H0 ;  /* 0x2000002fff2a7230 */ /* 0x000fe40000004100 */
[----:B------:R-:W-:Y:S01]  /*9fb0*/  FMUL.FTZ R56, R45, R52 ;  /* 0x000000342d387220 */ /* 0x000fe20000410000 */
[----:B------:R-:W-:-:S02]  /*9fc0*/  HADD2.F32 R49, -RZ, R48.H0_H0 ;  /* 0x20000030ff317230 */ /* 0x000fc40000004100 */
[-C--:B------:R-:W-:Y:S01]  /*9fd0*/  FMUL.FTZ R45, R45, R50.reuse ;  /* 0x000000322d2d7220 */ /* 0x080fe20000410000 */
[----:B------:R-:W-:Y:S02]  /*9fe0*/  HADD2.F32 R43, -RZ, R43.H1_H1 ;  /* 0x3000002bff2b7230 */ /* 0x000fe40000004100 */
[C---:B------:R-:W-:Y:S01]  /*9ff0*/  FMUL.FTZ R53, R42.reuse, R51 ;  /* 0x000000332a357220 */ /* 0x040fe20000410000 */
[----:B------:R-:W-:Y:S02]  /*a000*/  HADD2.F32 R46, -RZ, R44.H0_H0 ;  /* 0x2000002cff2e7230 */ /* 0x000fe40000004100 */
[-C--:B------:R-:W-:Y:S01]  /*a010*/  FMUL.FTZ R58, R42, R49.reuse ;  /* 0x000000312a3a7220 */ /* 0x080fe20000410000 */
[----:B------:R-:W-:Y:S02]  /*a020*/  HADD2.F32 R55, -RZ, R54.H1_H1 ;  /* 0x30000036ff377230 */ /* 0x000fe40000004100 */
[C---:B------:R-:W-:Y:S01]  /*a030*/  FFMA.FTZ R42, R43.reuse, R50, -R56 ;  /* 0x000000322b2a7223 */ /* 0x040fe20000010838 */
[----:B------:R-:W-:Y:S01]  /*a040*/  FFMA.FTZ R43, R43, R52, R45 ;  /* 0x000000342b2b7223 */ /* 0x000fe2000001002d */
[----:B------:R-:W-:Y:S01]  /*a050*/  FFMA.FTZ R45, R46, R49, -R53 ;  /* 0x000000312e2d7223 */ /* 0x000fe20000010835 */
[----:B------:R-:W-:Y:S01]  /*a060*/  F2FP.F16.E4M3.UNPACK_B R53, R38.H1 ;  /* 0x00000026ff35723e */ /* 0x000fe200030006ff */
[----:B------:R-:W-:Y:S01]  /*a070*/  HADD2.F32 R47, -RZ, R47.H1_H1 ;  /* 0x3000002fff2f7230 */ /* 0x000fe20000004100 */
[----:B------:R-:W-:Y:S01]  /*a080*/  F2FP.F16.E4M3.UNPACK_B R50, R21.H1 ;  /* 0x00000015ff32723e */ /* 0x000fe200030006ff */
[----:B------:R-:W-:-:S02]  /*a090*/  HADD2.F32 R52, -RZ, R48.H1_H1 ;  /* 0x30000030ff347230 */ /* 0x000fc40000004100 */
[----:B------:R-:W-:Y:S01]  /*a0a0*/  FFMA.FTZ R46, R46, R51, R58 ;  /* 0x000000332e2e7223 */ /* 0x000fe2000001003a */
[----:B------:R-:W-:Y:S02]  /*a0b0*/  HADD2.F32 R48, -RZ, R44.H1_H1 ;  /* 0x3000002cff307230 */ /* 0x000fe40000004100 */
[CC--:B------:R-:W-:Y:S01]  /*a0c0*/  FMUL.FTZ R59, R47.reuse, R55.reuse ;  /* 0x000000372f3b7220 */ /* 0x0c0fe20000410000 */
[----:B------:R-:W-:Y:S02]  /*a0d0*/  HADD2.F32 R54, -RZ, R53.H0_H0 ;  /* 0x20000035ff367230 */ /* 0x000fe40000004100 */
[----:B------:R-:W-:Y:S01]  /*a0e0*/  FMUL.FTZ R58, R47, R52 ;  /* 0x000000342f3a7220 */ /* 0x000fe20000410000 */
[----:B------:R-:W-:Y:S02]  /*a0f0*/  HADD2.F32 R44, -RZ, R41.H0_H0 ;  /* 0x20000029ff2c7230 */ /* 0x000fe40000004100 */
[----:B------:R-:W-:Y:S02]  /*a100*/  HADD2.F32 R51, -RZ, R50.H0_H0 ;  /* 0x20000032ff337230 */ /* 0x000fe40000004100 */
[----:B------:R-:W-:Y:S01]  /*a110*/  FFMA.FTZ R47, R48, R55, R58 ;  /* 0x00000037302f7223 */ /* 0x000fe2000001003a */
[----:B------:R-:W-:-:S02]  /*a120*/  HADD2.F32 R49, -RZ, R39.H0_H0 ;  /* 0x20000027ff317230 */ /* 0x000fc40000004100 */
[C---:B------:R-:W-:Y:S01]  /*a130*/  FMUL.FTZ R56, R44.reuse, R54 ;  /* 0x000000362c387220 */ /* 0x040fe20000410000 */
[----:B------:R-:W-:Y:S02]  /*a140*/  HADD2.F32 R41, -RZ, R41.H1_H1 ;  /* 0x30000029ff297230 */ /* 0x000fe40000004100 */
[-C--:B------:R-:W-:Y:S01]  /*a150*/  FMUL.FTZ R57, R44, R51.reuse ;  /* 0x000000332c397220 */ /* 0x080fe20000410000 */
[----:B------:R-:W-:Y:S01]  /*a160*/  FFMA.FTZ R44, R48, R52, -R59 ;  /* 0x00000034302c7223 */ /* 0x000fe2000001083b */
[----:B------:R-:W-:Y:S01]  /*a170*/  HADD2.F32 R52, -RZ, R53.H1_H1 ;  /* 0x30000035ff347230 */ /* 0x000fe20000004100 */
[----:B------:R-:W-:Y:S01]  /*a180*/  F2FP.F16.E4M3.UNPACK_B R53, R38 ;  /* 0x00000026ff35723e */ /* 0x000fe200020006ff */
[----:B------:R-:W-:Y:S02]  /*a190*/  HADD2.F32 R50, -RZ, R50.H1_H1 ;  /* 0x30000032ff327230 */ /* 0x000fe40000004100 */
[----:B------:R-:W-:Y:S01]  /*a1a0*/  FFMA.FTZ R48, R49, R51, -R56 ;  /* 0x0000003331307223 */ /* 0x000fe20000010838 */
[----:B------:R-:W-:-:S02]  /*a1b0*/  HADD2.F32 R39, -RZ, R39.H1_H1 ;  /* 0x30000027ff277230 */ /* 0x000fc40000004100 */
[C---:B------:R-:W-:Y:S01]  /*a1c0*/  FMUL.FTZ R38, R41.reuse, R52 ;  /* 0x0000003429267220 */ /* 0x040fe20000410000 */
[----:B------:R-:W-:Y:S01]  /*a1d0*/  F2FP.F16.E4M3.UNPACK_B R51, R21 ;  /* 0x00000015ff33723e */ /* 0x000fe200020006ff */
[----:B------:R-:W-:Y:S01]  /*a1e0*/  FMUL.FTZ R55, R41, R50 ;  /* 0x0000003229377220 */ /* 0x000fe20000410000 */
[----:B------:R-:W-:Y:S01]  /*a1f0*/  FFMA.FTZ R49, R49, R54, R57 ;  /* 0x0000003631317223 */ /* 0x000fe20000010039 */
[----:B------:R-:W-:Y:S02]  /*a200*/  HADD2.F32 R54, -RZ, R53.H0_H0 ;  /* 0x20000035ff367230 */ /* 0x000fe40000004100 */
[C---:B------:R-:W-:Y:S01]  /*a210*/  FFMA.FTZ R21, R39.reuse, R50, -R38 ;  /* 0x0000003227157223 */ /* 0x040fe20000010826 */
[----:B------:R-:W-:Y:S02]  /*a220*/  HADD2.F32 R41, -RZ, R31.H0_H0 ;  /* 0x2000001fff297230 */ /* 0x000fe40000004100 */
[----:B------:R-:W-:Y:S01]  /*a230*/  FFMA.FTZ R38, R39, R52, R55 ;  /* 0x0000003427267223 */ /* 0x000fe20000010037 */
[----:B------:R-:W-:Y:S01]  /*a240*/  HADD2.F32 R52, -RZ, R51.H0_H0 ;  /* 0x20000033ff347230 */ /* 0x000fe20000004100 */
[----:B------:R-:W-:Y:S01]  /*a250*/  F2FP.SATFINITE.E4M3.F32.PACK_AB_MERGE_C R46, R47, R46, RZ ;  /* 0x0000002e2f2e723e */ /* 0x000fe200048070ff */
        /* <DEDUP_REMOVED lines=28> */
[----:B------:R-:W-:Y:S01]  /*a420*/  FFMA.FTZ R54, R39, R54, R50 ;  /* 0x0000003627367223 */ /* 0x000fe20000010032 */
[--C-:B------:R-:W-:Y:S02]  /*a430*/  HADD2.F32 R39, -RZ, R20.reuse.H0_H0 ;  /* 0x20000014ff277230 */ /* 0x100fe40000004100 */
[C---:B------:R-:W-:Y:S01]  /*a440*/  FMUL.FTZ R41, R34.reuse, R53 ;  /* 0x0000003522297220 */ /* 0x040fe20000410000 */
[----:B------:R-:W-:Y:S01]  /*a450*/  FMUL.FTZ R34, R34, R51 ;  /* 0x0000003322227220 */ /* 0x000fe20000410000 */
[----:B------:R-:W-:Y:S02]  /*a460*/  F2FP.SATFINITE.E4M3.F32.PACK_AB_MERGE_C R38, R38, R49, RZ ;  /* 0x000000312626723e */ /* 0x000fe400048070ff */
[C---:B------:R-:W-:Y:S01]  /*a470*/  FFMA.FTZ R57, R30.reuse, R51, -R41 ;  /* 0x000000331e397223 */ /* 0x040fe20000010829 */
[----:B------:R-:W-:Y:S01]  /*a480*/  FFMA.FTZ R53, R30, R53, R34 ;  /* 0x000000351e357223 */ /* 0x000fe20000010022 */
[----:B------:R-:W-:Y:S01]  /*a490*/  HADD2.F32 R30, -RZ, R20.H1_H1 ;  /* 0x30000014ff1e7230 */ /* 0x000fe20000004100 */
        /* <DEDUP_REMOVED lines=28> */
.L_x_9275:
[----:B------:R-:W-:Y:S05]  /*a660*/  BSYNC B1 ;  /* 0x0000000000017941 */ /* 0x000fea0003800000 */
.L_x_9274:
[----:B------:R-:W-:Y:S05]  /*a670*/  @P1 BRA `(.L_x_9264) ;  /* 0x0000000c00f81947 */ /* 0x000fea0003800000 */
[----:B--2--5:R-:W2:Y:S04]  /*a680*/  LDL R24, [R1+0x6c] ;  /* 0x00006c0001187983 */ /* 0x024ea80000100800 */
[----:B------:R-:W3:Y:S01]  /*a690*/  LDL R52, [R1+0x84] ;  /* 0x0000840001347983 */ /* 0x000ee20000100800 */
[----:B------:R-:W-:Y:S02]  /*a6a0*/  SHF.R.U32.HI R0, RZ, 0x8, R8 ;  /* 0x00000008ff007819 */ /* 0x000fe40000011608 */
[----:B------:R-:W-:Y:S02]  /*a6b0*/  LOP3.LUT R13, R8, 0xff, RZ, 0xc0, !PT ;  /* 0x000000ff080d7812 */ /* 0x000fe400078ec0ff */
[----:B------:R-:W-:Y:S02]  /*a6c0*/  LOP3.LUT R0, R0, 0xff, RZ, 0xc0, !PT ;  /* 0x000000ff00007812 */ /* 0x000fe400078ec0ff */
[----:B-1----:R-:W-:-:S02]  /*a6d0*/  SHF.R.U32.HI R21, RZ, 0x8, R9 ;  /* 0x00000008ff157819 */ /* 0x002fc40000011609 */
[----:B----4-:R-:W-:Y:S02]  /*a6e0*/  SHF.R.U32.HI R20, RZ, 0x8, R4 ;  /* 0x00000008ff147819 */ /* 0x010fe40000011604 */
[----:B------:R-:W-:Y:S02]  /*a6f0*/  PRMT R28, R0, 0x7604, R13 ;  /* 0x00007604001c7816 */ /* 0x000fe4000000000d */
[----:B------:R-:W-:Y:S02]  /*a700*/  LOP3.LUT R15, R9, 0xff, RZ, 0xc0, !PT ;  /* 0x000000ff090f7812 */ /* 0x000fe400078ec0ff */
[----:B------:R-:W-:Y:S02]  /*a710*/  LOP3.LUT R0, R21, 0xff, RZ, 0xc0, !PT ;  /* 0x000000ff15007812 */ /* 0x000fe400078ec0ff */
[----:B------:R-:W-:Y:S02]  /*a720*/  LOP3.LUT R27, R4, 0xff, RZ, 0xc0, !PT ;  /* 0x000000ff041b7812 */ /* 0x000fe400078ec0ff */
[----:B------:R-:W-:-:S02]  /*a730*/  LOP3.LUT R20, R20, 0xff, RZ, 0xc0, !PT ;  /* 0x000000ff14147812 */ /* 0x000fc400078ec0ff */
[----:B------:R-:W-:Y:S02]  /*a740*/  PRMT R21, R0, 0x7604, R15 ;  /* 0x0000760400157816 */ /* 0x000fe4000000000f */
[----:B0-----:R-:W-:Y:S02]  /*a750*/  PRMT R33, R20, 0x7604, R27 ;  /* 0x0000760414217816 */ /* 0x001fe4000000001b */
[----:B------:R-:W-:Y:S02]  /*a760*/  SHF.R.U32.HI R14, RZ, 0x8, R11 ;  /* 0x00000008ff0e7819 */ /* 0x000fe4000001160b */
[----:B------:R-:W-:Y:S02]  /*a770*/  SHF.R.U32.HI R12, RZ, 0x8, R10 ;  /* 0x00000008ff0c7819 */ /* 0x000fe4000001160a */
[----:B------:R-:W-:Y:S02]  /*a780*/  LOP3.LUT R25, R11, 0xff, RZ, 0xc0, !PT ;  /* 0x000000ff0b197812 */ /* 0x000fe400078ec0ff */
[----:B------:R-:W-:-:S02]  /*a790*/  LOP3.LUT R14, R14, 0xff, RZ, 0xc0, !PT ;  /* 0x000000ff0e0e7812 */ /* 0x000fc400078ec0ff */
[----:B------:R-:W-:Y:S02]  /*a7a0*/  SHF.R.U32.HI R26, RZ, 0x8, R6 ;  /* 0x00000008ff1a7819 */ /* 0x000fe40000011606 */
[----:B------:R-:W-:Y:S02]  /*a7b0*/  LOP3.LUT R13, R10, 0xff, RZ, 0xc0, !PT ;  /* 0x000000ff0a0d7812 */ /* 0x000fe400078ec0ff */
[----:B------:R-:W-:Y:S02]  /*a7c0*/  LOP3.LUT R12, R12, 0xff, RZ, 0xc0, !PT ;  /* 0x000000ff0c0c7812 */ /* 0x000fe400078ec0ff */
[----:B------:R-:W-:Y:S02]  /*a7d0*/  PRMT R32, R14, 0x7604, R25 ;  /* 0x000076040e207816 */ /* 0x000fe40000000019 */
[----:B------:R-:W-:Y:S02]  /*a7e0*/  LOP3.LUT R25, R5, 0xff, RZ, 0xc0, !PT ;  /* 0x000000ff05197812 */ /* 0x000fe400078ec0ff */
[----:B------:R-:W-:-:S02]  /*a7f0*/  LOP3.LUT R27, R6, 0xff, RZ, 0xc0, !PT ;  /* 0x000000ff061b7812 */ /* 0x000fc400078ec0ff */
[----:B------:R-:W-:Y:S02]  /*a800*/  LOP3.LUT R26, R26, 0xff, RZ, 0xc0, !PT ;  /* 0x000000ff1a1a7812 */ /* 0x000fe400078ec0ff */
[----:B------:R-:W-:Y:S02]  /*a810*/  PRMT R30, R12, 0x7604, R13 ;  /* 0x000076040c1e7816 */ /* 0x000fe4000000000d */
[----:B------:R-:W-:Y:S02]  /*a820*/  PRMT R37, R26, 0x7604, R27 ;  /* 0x000076041a257816 */ /* 0x000fe4000000001b */
[----:B------:R-:W-:Y:S02]  /*a830*/  SHF.R.U32.HI R31, RZ, 0x8, R7 ;  /* 0x00000008ff1f7819 */ /* 0x000fe40000011607 */
[----:B------:R-:W-:Y:S02]  /*a840*/  LOP3.LUT R29, R7, 0xff, RZ, 0xc0, !PT ;  /* 0x000000ff071d7812 */ /* 0x000fe400078ec0ff */
[----:B--2---:R-:W-:-:S02]  /*a850*/  LEA.HI R3, R3, R24, RZ, 0x1c ;  /* 0x0000001803037211 */ /* 0x004fc400078fe0ff */
[----:B------:R-:W-:Y:S02]  /*a860*/  SHF.R.U32.HI R24, RZ, 0x8, R5 ;  /* 0x00000008ff187819 */ /* 0x000fe40000011605 */
[C---:B------:R-:W-:Y:S01]  /*a870*/  LEA.HI R0, R3.reuse, R3, RZ, 0x1 ;  /* 0x0000000303007211 */ /* 0x040fe200078f08ff */
[----:B------:R-:W-:Y:S01]  /*a880*/  IMAD.SHL.U32 R20, R3, 0x10, RZ ;  /* 0x0000001003147824 */ /* 0x000fe200078e00ff */
[----:B------:R-:W-:Y:S01]  /*a890*/  LOP3.LUT R24, R24, 0xff, RZ, 0xc0, !PT ;  /* 0x000000ff18187812 */ /* 0x000fe200078ec0ff */
[----:B---3--:R-:W0:Y:S01]  /*a8a0*/  LDS.128 R12, [R52+0xf000] ;  /* 0x00f00000340c7984 */ /* 0x008e220000000c00 */
[----:B------:R-:W-:Y:S02]  /*a8b0*/  SHF.R.S32.HI R0, RZ, 0x1, R0 ;  /* 0x00000001ff007819 */ /* 0x000fe40000011400 */
[----:B------:R-:W-:Y:S02]  /*a8c0*/  LOP3.LUT R20, R157, 0x10, R20, 0xf8, !PT ;  /* 0x000000109d147812 */ /* 0x000fe400078ef814 */
[----:B------:R-:W-:Y:S01]  /*a8d0*/  PRMT R35, R24, 0x7604, R25 ;  /* 0x0000760418237816 */ /* 0x000fe20000000019 */
[----:B------:R-:W-:Y:S01]  /*a8e0*/  IMAD R3, R0, 0x1800, R62 ;  /* 0x0000180000037824 */ /* 0x000fe200078e023e */
[----:B------:R-:W-:-:S02]  /*a8f0*/  LOP3.LUT R0, R20, R60, RZ, 0x3c, !PT ;  /* 0x0000003c14007212 */ /* 0x000fc400078e3cff */
[----:B------:R-:W-:Y:S02]  /*a900*/  LOP3.LUT R20, R31, 0xff, RZ, 0xc0, !PT ;  /* 0x000000ff1f147812 */ /* 0x000fe400078ec0ff */
[----:B------:R-:W-:Y:S02]  /*a910*/  IADD3 R0, R16, R3, R0 ;  /* 0x0000000310007210 */ /* 0x000fe40007ffe000 */
[----:B------:R-:W-:Y:S02]  /*a920*/  SHF.R.U32.HI R3, RZ, 0x10, R8 ;  /* 0x00000010ff037819 */ /* 0x000fe40000011608 */
[----:B------:R-:W-:Y:S01]  /*a930*/  SHF.R.U32.HI R31, RZ, 0x10, R11 ;  /* 0x00000010ff1f7819 */ /* 0x000fe2000001160b */
[----:B------:R-:W1:Y:S01]  /*a940*/  LDS.128 R24, [R0+0xf000] ;  /* 0x00f0000000187984 */ /* 0x000e620000000c00 */
[----:B------:R-:W-:Y:S02]  /*a950*/  LOP3.LUT R3, R3, 0xff, RZ, 0xc0, !PT ;  /* 0x000000ff03037812 */ /* 0x000fe400078ec0ff */
[----:B------:R-:W-:-:S02]  /*a960*/  PRMT R39, R20, 0x7604, R29 ;  /* 0x0000760414277816 */ /* 0x000fc4000000001d */
[----:B------:R-:W-:Y:S02]  /*a970*/  SHF.R.U32.HI R20, RZ, 0x10, R9 ;  /* 0x00000010ff147819 */ /* 0x000fe40000011609 */
[----:B------:R-:W-:Y:S02]  /*a980*/  LOP3.LUT R31, R31, 0xff, RZ, 0xc0, !PT ;  /* 0x000000ff1f1f7812 */ /* 0x000fe400078ec0ff */
[----:B------:R-:W-:Y:S02]  /*a990*/  SHF.R.U32.HI R29, RZ, 0x10, R10 ;  /* 0x00000010ff1d7819 */ /* 0x000fe4000001160a */
[----:B------:R-:W-:Y:S02]  /*a9a0*/  PRMT R3, R3, 0x7054, R28 ;  /* 0x0000705403037816 */ /* 0x000fe4000000001c */
[----:B------:R-:W-:Y:S02]  /*a9b0*/  SHF.R.U32.HI R28, RZ, 0x10, R5 ;  /* 0x00000010ff1c7819 */ /* 0x000fe40000011605 */
[----:B------:R-:W-:-:S02]  /*a9c0*/  LOP3.LUT R20, R20, 0xff, RZ, 0xc0, !PT ;  /* 0x000000ff14147812 */ /* 0x000fc400078ec0ff */
[----:B------:R-:W-:Y:S02]  /*a9d0*/  PRMT R31, R31, 0x7054, R32 ;  /* 0x000070541f1f7816 */ /* 0x000fe40000000020 */
[----:B------:R-:W-:Y:S02]  /*a9e0*/  LOP3.LUT R29, R29, 0xff, RZ, 0xc0, !PT ;  /* 0x000000ff1d1d7812 */ /* 0x000fe400078ec0ff */
[----:B------:R-:W-:Y:S02]  /*a9f0*/  SHF.R.U32.HI R32, RZ, 0x10, R7 ;  /* 0x00000010ff207819 */ /* 0x000fe40000011607 */
[----:B------:R-:W-:Y:S02]  /*aa00*/  LOP3.LUT R28, R28, 0xff, RZ, 0xc0, !PT ;  /* 0x000000ff1c1c7812 */ /* 0x000fe400078ec0ff */
[----:B------:R-:W-:Y:S02]  /*aa10*/  PRMT R21, R20, 0x7054, R21 ;  /* 0x0000705414157816 */ /* 0x000fe40000000015 */
[----:B------:R-:W-:-:S02]  /*aa20*/  PRMT R29, R29, 0x7054, R30 ;  /* 0x000070541d1d7816 */ /* 0x000fc4000000001e */
[----:B------:R-:W-:Y:S02]  /*aa30*/  SHF.R.U32.HI R20, RZ, 0x10, R4 ;  /* 0x00000010ff147819 */ /* 0x000fe40000011604 */
[----:B------:R-:W-:Y:S02]  /*aa40*/  LOP3.LUT R32, R32, 0xff, RZ, 0xc0, !PT ;  /* 0x000000ff20207812 */ /* 0x000fe400078ec0ff */
[----:B------:R-:W-:Y:S02]  /*aa50*/  SHF.R.U32.HI R30, RZ, 0x10, R6 ;  /* 0x00000010ff1e7819 */ /* 0x000fe40000011606 */
[----:B------:R-:W-:Y:S02]  /*aa60*/  PRMT R35, R28, 0x7054, R35 ;  /* 0x000070541c237816 */ /* 0x000fe40000000023 */
[----:B------:R-:W-:Y:S02]  /*aa70*/  LOP3.LUT R20, R20, 0xff, RZ, 0xc0, !PT ;  /* 0x000000ff14147812 */ /* 0x000fe400078ec0ff */
[----:B------:R-:W-:-:S02]  /*aa80*/  PRMT R39, R32, 0x7054, R39 ;  /* 0x0000705420277816 */ /* 0x000fc40000000027 */
[----:B------:R-:W-:Y:S02]  /*aa90*/  LOP3.LUT R30, R30, 0xff, RZ, 0xc0, !PT ;  /* 0x000000ff1e1e7812 */ /* 0x000fe400078ec0ff */
[----:B------:R-:W-:Y:S02]  /*aaa0*/  LOP3.LUT R38, R35, 0xff000000, R5, 0xf8, !PT ;  /* 0xff00000023267812 */ /* 0x000fe400078ef805 */
[----:B------:R-:W-:Y:S02]  /*aab0*/  LOP3.LUT R8, R3, 0xff000000, R8, 0xf8, !PT ;  /* 0xff00000003087812 */ /* 0x000fe400078ef808 */
[----:B------:R-:W-:Y:S02]  /*aac0*/  LOP3.LUT R21, R21, 0xff000000, R9, 0xf8, !PT ;  /* 0xff00000015157812 */ /* 0x000fe400078ef809 */
[----:B------:R-:W-:Y:S02]  /*aad0*/  LOP3.LUT R3, R29, 0xff000000, R10, 0xf8, !PT ;  /* 0xff0000001d037812 */ /* 0x000fe400078ef80a */
[----:B------:R-:W-:-:S02]  /*aae0*/  PRMT R33, R20, 0x7054, R33 ;  /* 0x0000705414217816 */ /* 0x000fc40000000021 */
[----:B------:R-:W-:Y:S02]  /*aaf0*/  LOP3.LUT R41, R39, 0xff000000, R7, 0xf8, !PT ;  /* 0xff00000027297812 */ /* 0x000fe400078ef807 */
[-C--:B0-----:R-:W-:Y:S02]  /*ab00*/  F2FP.F16.E4M3.UNPACK_B R10, R13.reuse ;  /* 0x0000000dff0a723e */ /* 0x081fe400020006ff */
[----:B------:R-:W-:Y:S02]  /*ab10*/  F2FP.F16.E4M3.UNPACK_B R29, R13.H1 ;  /* 0x0000000dff1d723e */ /* 0x000fe400030006ff */
[----:B------:R-:W-:Y:S01]  /*ab20*/  PRMT R37, R30, 0x7054, R37 ;  /* 0x000070541e257816 */ /* 0x000fe20000000025 */
[--C-:B------:R-:W-:Y:S01]  /*ab30*/  HADD2.F32 R9, -RZ, R10.reuse.H0_H0 ;  /* 0x2000000aff097230 */ /* 0x100fe20000004100 */
[-C--:B------:R-:W-:Y:S01]  /*ab40*/  F2FP.F16.E4M3.UNPACK_B R32, R15.reuse ;  /* 0x0000000fff20723e */ /* 0x080fe200020006ff */
[----:B------:R-:W-:Y:S01]  /*ab50*/  HADD2.F32 R10, -RZ, R10.H1_H1 ;  /* 0x3000000aff0a7230 */ /* 0x000fe20000004100 */
[----:B------:R-:W-:-:S02]  /*ab60*/  F2FP.F16.E4M3.UNPACK_B R35, R15.H1 ;  /* 0x0000000fff23723e */ /* 0x000fc400030006ff */
[----:B------:R-:W-:Y:S02]  /*ab70*/  F2FP.F16.E4M3.UNPACK_B R39, R38 ;  /* 0x00000026ff27723e */ /* 0x000fe400020006ff */
[----:B-1----:R-:W-:Y:S02]  /*ab80*/  F2FP.F16.E4M3.UNPACK_B R13, R25 ;  /* 0x00000019ff0d723e */ /* 0x002fe400020006ff */
[----:B------:R-:W-:Y:S01]  /*ab90*/  F2FP.F16.E4M3.UNPACK_B R15, R21 ;  /* 0x00000015ff0f723e */ /* 0x000fe200020006ff */
[--C-:B------:R-:W-:Y:S01]  /*aba0*/  HADD2.F32 R40, -RZ, R39.reuse.H0_H0 ;  /* 0x20000027ff287230 */ /* 0x100fe20000004100 */
[----:B------:R-:W-:Y:S01]  /*abb0*/  LOP3.LUT R20, R33, 0xff000000, R4, 0xf8, !PT ;  /* 0xff00000021147812 */ /* 0x000fe200078ef804 */
[----:B------:R-:W-:Y:S01]  /*abc0*/  HADD2.F32 R39, -RZ, R39.H1_H1 ;  /* 0x30000027ff277230 */ /* 0x000fe20000004100 */
[----:B------:R-:W-:Y:S01]  /*abd0*/  LOP3.LUT R4, R37, 0xff000000, R6, 0xf8, !PT ;  /* 0xff00000025047812 */ /* 0x000fe200078ef806 */
[----:B------:R-:W-:Y:S01]  /*abe0*/  HADD2.F32 R6, -RZ, R13.H0_H0 ;  /* 0x2000000dff067230 */ /* 0x000fe20000004100 */
[----:B------:R-:W-:Y:S01]  /*abf0*/  LOP3.LUT R34, R31, 0xff000000, R11, 0xf8, !PT ;  /* 0xff0000001f227812 */ /* 0x000fe200078ef80b */
[----:B------:R-:W-:Y:S01]  /*ac00*/  HADD2.F32 R30, -RZ, R15.H0_H0 ;  /* 0x2000000fff1e7230 */ /* 0x000fe20000004100 */
[-C--:B------:R-:W-:Y:S01]  /*ac10*/  F2FP.F16.E4M3.UNPACK_B R11, R12.reuse ;  /* 0x0000000cff0b723e */ /* 0x080fe200020006ff */
[----:B------:R-:W-:Y:S01]  /*ac20*/  HADD2.F32 R13, -RZ, R13.H1_H1 ;  /* 0x3000000dff0d7230 */ /* 0x000fe20000004100 */
[----:B------:R-:W-:-:S02]  /*ac30*/  F2FP.F16.E4M3.UNPACK_B R28, R12.H1 ;  /* 0x0000000cff1c723e */ /* 0x000fc400030006ff */
[-C--:B------:R-:W-:Y:S02]  /*ac40*/  F2FP.F16.E4M3.UNPACK_B R12, R24.reuse ;  /* 0x00000018ff0c723e */ /* 0x080fe400020006ff */
[----:B------:R-:W-:Y:S01]  /*ac50*/  F2FP.F16.E4M3.UNPACK_B R31, R24.H1 ;  /* 0x00000018ff1f723e */ /* 0x000fe200030006ff */
[C---:B------:R-:W-:Y:S01]  /*ac60*/  FMUL.FTZ R24, R6.reuse, R40 ;  /* 0x0000002806187220 */ /* 0x040fe20000410000 */
[----:B------:R-:W-:Y:S01]  /*ac70*/  F2FP.F16.E4M3.UNPACK_B R33, R27 ;  /* 0x0000001bff21723e */ /* 0x000fe200020006ff */
[----:B------:R-:W-:Y:S01]  /*ac80*/  FMUL.FTZ R43, R13, R39 ;  /* 0x000000270d2b7220 */ /* 0x000fe20000410000 */
[----:B------:R-:W-:Y:S01]  /*ac90*/  F2FP.F16.E4M3.UNPACK_B R37, R27.H1 ;  /* 0x0000001bff25723e */ /* 0x000fe200030006ff */
[-C--:B------:R-:W-:Y:S01]  /*aca0*/  FMUL.FTZ R27, R6, R30.reuse ;  /* 0x0000001e061b7220 */ /* 0x080fe20000410000 */
[----:B------:R-:W-:Y:S01]  /*acb0*/  F2FP.F16.E4M3.UNPACK_B R25, R25.H1 ;  /* 0x00000019ff19723e */ /* 0x000fe200030006ff */
        /* <DEDUP_REMOVED lines=8> */
[----:B------:R-:W-:-:S02]  /*ad40*/  HADD2.F32 R15, -RZ, R25.H0_H0 ;  /* 0x20000019ff0f7230 */ /* 0x000fc40000004100 */
[-C--:B------:R-:W-:Y:S01]  /*ad50*/  FMUL.FTZ R42, R13, R27.reuse ;  /* 0x0000001b0d2a7220 */ /* 0x080fe20000410000 */
[--C-:B------:R-:W-:Y:S02]  /*ad60*/  HADD2.F32 R30, -RZ, R24.reuse.H0_H0 ;  /* 0x20000018ff1e7230 */ /* 0x100fe40000004100 */
[C---:B------:R-:W-:Y:S01]  /*ad70*/  FFMA.FTZ R13, R10.reuse, R27, -R43 ;  /* 0x0000001b0a0d7223 */ /* 0x040fe2000001082b */
[----:B------:R-:W-:Y:S02]  /*ad80*/  HADD2.F32 R21, -RZ, R29.H0_H0 ;  /* 0x2000001dff157230 */ /* 0x000fe40000004100 */
[C---:B------:R-:W-:Y:S01]  /*ad90*/  FMUL.FTZ R44, R15.reuse, R40 ;  /* 0x000000280f2c7220 */ /* 0x040fe20000410000 */
[----:B------:R-:W-:Y:S01]  /*ada0*/  FFMA.FTZ R10, R10, R39, R42 ;  /* 0x000000270a0a7223 */ /* 0x000fe2000001002a */
[-C--:B------:R-:W-:Y:S01]  /*adb0*/  FMUL.FTZ R45, R15, R30.reuse ;  /* 0x0000001e0f2d7220 */ /* 0x080fe20000410000 */
[----:B------:R-:W-:Y:S01]  /*adc0*/  F2FP.F16.E4M3.UNPACK_B R42, R41 ;  /* 0x00000029ff2a723e */ /* 0x000fe200020006ff */
[----:B------:R-:W-:Y:S01]  /*add0*/  FFMA.FTZ R15, R21, R30, -R44 ;  /* 0x0000001e150f7223 */ /* 0x000fe2000001082c */
[----:B------:R-:W-:-:S02]  /*ade0*/  HADD2.F32 R30, -RZ, R24.H1_H1 ;  /* 0x30000018ff1e7230 */ /* 0x000fc40000004100 */
[----:B------:R-:W-:Y:S01]  /*adf0*/  FFMA.FTZ R21, R21, R40, R45 ;  /* 0x0000002815157223 */ /* 0x000fe2000001002d */
[----:B------:R-:W-:Y:S01]  /*ae00*/  HADD2.F32 R39, -RZ, R38.H1_H1 ;  /* 0x30000026ff277230 */ /* 0x000fe20000004100 */
[----:B------:R-:W-:Y:S01]  /*ae10*/  F2FP.F16.E4M3.UNPACK_B R38, R34 ;  /* 0x00000022ff26723e */ /* 0x000fe200020006ff */
[----:B------:R-:W-:Y:S01]  /*ae20*/  HADD2.F32 R24, -RZ, R25.H1_H1 ;  /* 0x30000019ff187230 */ /* 0x000fe20000004100 */
[----:B------:R-:W-:Y:S01]  /*ae30*/  F2FP.F16.E4M3.UNPACK_B R41, R41.H1 ;  /* 0x00000029ff29723e */ /* 0x000fe200030006ff */
[----:B------:R-:W-:Y:S01]  /*ae40*/  HADD2.F32 R29, -RZ, R29.H1_H1 ;  /* 0x3000001dff1d7230 */ /* 0x000fe20000004100 */
[----:B------:R-:W-:Y:S01]  /*ae50*/  F2FP.F16.E4M3.UNPACK_B R5, R14 ;  /* 0x0000000eff05723e */ /* 0x000fe200020006ff */
[----:B------:R-:W-:Y:S02]  /*ae60*/  HADD2.F32 R44, -RZ, R42.H0_H0 ;  /* 0x2000002aff2c7230 */ /* 0x000fe40000004100 */
[----:B------:R-:W-:Y:S01]  /*ae70*/  FMUL.FTZ R46, R24, R39 ;  /* 0x00000027182e7220 */ /* 0x000fe20000410000 */
        /* <DEDUP_REMOVED lines=8> */
[----:B------:R-:W-:Y:S01]  /*af00*/  HADD2.F32 R39, -RZ, R38.H1_H1 ;  /* 0x30000026ff277230 */ /* 0x000fe20000004100 */
[----:B------:R-:W-:Y:S01]  /*af10*/  F2FP.F16.E4M3.UNPACK_B R38, R34.H1 ;  /* 0x00000022ff26723e */ /* 0x000fe200030006ff */
[----:B------:R-:W-:Y:S01]  /*af20*/  FFMA.FTZ R27, R25, R40, -R50 ;  /* 0x00000028191b7223 */ /* 0x000fe20000010832 */
[----:B------:R-:W-:-:S02]  /*af30*/  HADD2.F32 R42, -RZ, R42.H1_H1 ;  /* 0x3000002aff2a7230 */ /* 0x000fc40000004100 */
[----:B------:R-:W-:Y:S01]  /*af40*/  FFMA.FTZ R25, R25, R44, R43 ;  /* 0x0000002c19197223 */ /* 0x000fe2000001002b */
[----:B------:R-:W-:Y:S01]  /*af50*/  HADD2.F32 R29, -RZ, R33.H1_H1 ;  /* 0x30000021ff1d7230 */ /* 0x000fe20000004100 */
[----:B------:R-:W-:Y:S01]  /*af60*/  F2FP.F16.E4M3.UNPACK_B R14, R14.H1 ;  /* 0x0000000eff0e723e */ /* 0x000fe200030006ff */
[----:B------:R-:W-:Y:S01]  /*af70*/  HADD2.F32 R43, -RZ, R41.H0_H0 ;  /* 0x20000029ff2b7230 */ /* 0x000fe20000004100 */
[----:B------:R-:W-:Y:S01]  /*af80*/  F2FP.SATFINITE.E4M3.F32.PACK_AB_MERGE_C R21, R30, R21, RZ ;  /* 0x000000151e15723e */ /* 0x000fe200048070ff */
[----:B------:R-:W-:Y:S02]  /*af90*/  HADD2.F32 R34, -RZ, R37.H0_H0 ;  /* 0x20000025ff227230 */ /* 0x000fe40000004100 */
[C---:B------:R-:W-:Y:S01]  /*afa0*/  FMUL.FTZ R45, R29.reuse, R42 ;  /* 0x0000002a1d2d7220 */ /* 0x040fe20000410000 */
[----:B------:R-:W-:Y:S02]  /*afb0*/  HADD2.F32 R40, -RZ, R38.H0_H0 ;  /* 0x20000026ff287230 */ /* 0x000fe40000004100 */
[----:B------:R-:W-:Y:S01]  /*afc0*/  FMUL.FTZ R29, R29, R39 ;  /* 0x000000271d1d7220 */ /* 0x000fe20000410000 */
[----:B------:R-:W-:-:S02]  /*afd0*/  HADD2.F32 R32, -RZ, R32.H1_H1 ;  /* 0x30000020ff207230 */ /* 0x000fc40000004100 */
[C---:B------:R-:W-:Y:S01]  /*afe0*/  FMUL.FTZ R44, R34.reuse, R43 ;  /* 0x0000002b222c7220 */ /* 0x040fe20000410000 */
[--C-:B------:R-:W-:Y:S02]  /*aff0*/  HADD2.F32 R33, -RZ, R35.reuse.H0_H0 ;  /* 0x20000023ff217230 */ /* 0x100fe40000004100 */
[----:B------:R-:W-:Y:S01]  /*b000*/  FMUL.FTZ R46, R34, R40 ;  /* 0x00000028222e7220 */ /* 0x000fe20000410000 */
[----:B------:R-:W-:Y:S02]  /*b010*/  HADD2.F32 R35, -RZ, R35.H1_H1 ;  /* 0x30000023ff237230 */ /* 0x000fe40000004100 */
[C---:B------:R-:W-:Y:S01]  /*b020*/  FFMA.FTZ R34, R32.reuse, R39, -R45 ;  /* 0x0000002720227223 */ /* 0x040fe2000001082d */
[----:B------:R-:W-:Y:S01]  /*b030*/  FFMA.FTZ R32, R32, R42, R29 ;  /* 0x0000002a20207223 */ /* 0x000fe2000001001d */
[C---:B------:R-:W-:Y:S01]  /*b040*/  FFMA.FTZ R29, R33.reuse, R40, -R44 ;  /* 0x00000028211d7223 */ /* 0x040fe2000001082c */
[----:B------:R-:W-:Y:S01]  /*b050*/  FFMA.FTZ R33, R33, R43, R46 ;  /* 0x0000002b21217223 */ /* 0x000fe2000001002e */
[----:B------:R-:W-:Y:S01]  /*b060*/  F2FP.F16.E4M3.UNPACK_B R43, R20.H1 ;  /* 0x00000014ff2b723e */ /* 0x000fe200030006ff */
[----:B------:R-:W-:Y:S01]  /*b070*/  HADD2.F32 R46, -RZ, R41.H1_H1 ;  /* 0x30000029ff2e7230 */ /* 0x000fe20000004100 */
[----:B------:R-:W-:Y:S01]  /*b080*/  F2FP.F16.E4M3.UNPACK_B R41, R8.H1 ;  /* 0x00000008ff29723e */ /* 0x000fe200030006ff */
[----:B------:R-:W-:Y:S01]  /*b090*/  HADD2.F32 R39, -RZ, R37.H1_H1 ;  /* 0x30000025ff277230 */ /* 0x000fe20000004100 */
[----:B------:R-:W-:Y:S01]  /*b0a0*/  F2FP.SATFINITE.E4M3.F32.PACK_AB_MERGE_C R9, R10, R9, R21 ;  /* 0x000000090a09723e */ /* 0x000fe20004807015 */
[----:B------:R-:W-:-:S02]  /*b0b0*/  HADD2.F32 R40, -RZ, R38.H1_H1 ;  /* 0x30000026ff287230 */ /* 0x000fc40000004100 */
[----:B------:R-:W-:Y:S02]  /*b0c0*/  HADD2.F32 R44, -RZ, R43.H0_H0 ;  /* 0x2000002bff2c7230 */ /* 0x000fe40000004100 */
[C---:B------:R-:W-:Y:S01]  /*b0d0*/  FMUL.FTZ R50, R39.reuse, R46 ;  /* 0x0000002e27327220 */ /* 0x040fe20000410000 */
[----:B------:R-:W-:Y:S02]  /*b0e0*/  HADD2.F32 R38, -RZ, R31.H0_H0 ;  /* 0x2000001fff267230 */ /* 0x000fe40000004100 */
[----:B------:R-:W-:Y:S01]  /*b0f0*/  FMUL.FTZ R45, R39, R40 ;  /* 0x00000028272d7220 */ /* 0x000fe20000410000 */
        /* <DEDUP_REMOVED lines=23> */
[----:B------:R-:W-:-:S02]  /*b270*/  HADD2.F32 R12, -RZ, R12.H1_H1 ;  /* 0x3000000cff0c7230 */ /* 0x000fc40000004100 */
[----:B------:R-:W-:Y:S02]  /*b280*/  HADD2.F32 R8, -RZ, R11.H0_H0 ;  /* 0x2000000bff087230 */ /* 0x000fe40000004100 */
[-C--:B------:R-:W-:Y:S01]  /*b290*/  FMUL.FTZ R45, R20, R31.reuse ;  /* 0x0000001f142d7220 */ /* 0x080fe20000410000 */
[----:B------:R-:W-:Y:S01]  /*b2a0*/  HADD2.F32 R39, -RZ, R39.H1_H1 ;  /* 0x30000027ff277230 */ /* 0x000fe20000004100 */
[----:B------:R-:W-:Y:S01]  /*b2b0*/  F2FP.F16.E4M3.UNPACK_B R20, R4.H1 ;  /* 0x00000004ff14723e */ /* 0x000fe200030006ff */
[----:B------:R-:W-:Y:S02]  /*b2c0*/  HADD2.F32 R11, -RZ, R11.H1_H1 ;  /* 0x3000000bff0b7230 */ /* 0x000fe40000004100 */
[----:B------:R-:W-:Y:S01]  /*b2d0*/  FMUL.FTZ R44, R12, R42 ;  /* 0x0000002a0c2c7220 */ /* 0x000fe20000410000 */
[C---:B------:R-:W-:Y:S01]  /*b2e0*/  FFMA.FTZ R28, R8.reuse, R31, -R41 ;  /* 0x0000001f081c7223 */ /* 0x040fe20000010829 */
[----:B------:R-:W-:Y:S01]  /*b2f0*/  FFMA.FTZ R45, R8, R43, R45 ;  /* 0x0000002b082d7223 */ /* 0x000fe2000001002d */
[----:B------:R-:W-:Y:S01]  /*b300*/  F2FP.F16.E4M3.UNPACK_B R8, R3.H1 ;  /* 0x00000003ff08723e */ /* 0x000fe200030006ff */
[-C--:B------:R-:W-:Y:S01]  /*b310*/  FMUL.FTZ R31, R12, R39.reuse ;  /* 0x000000270c1f7220 */ /* 0x080fe20000410000 */
[----:B------:R-:W-:Y:S01]  /*b320*/  FFMA.FTZ R43, R11, R39, -R44 ;  /* 0x000000270b2b7223 */ /* 0x000fe2000001082c */
[----:B------:R-:W-:Y:S01]  /*b330*/  HADD2.F32 R39, -RZ, R20.H0_H0 ;  /* 0x20000014ff277230 */ /* 0x000fe20000004100 */
[----:B------:R-:W-:Y:S01]  /*b340*/  F2FP.F16.E4M3.UNPACK_B R3, R3 ;  /* 0x00000003ff03723e */ /* 0x000fe200020006ff */
[----:B------:R-:W-:-:S02]  /*b350*/  HADD2.F32 R12, -RZ, R26.H0_H0 ;  /* 0x2000001aff0c7230 */ /* 0x000fc40000004100 */
[----:B------:R-:W-:Y:S01]  /*b360*/  FFMA.FTZ R42, R11, R42, R31 ;  /* 0x0000002a0b2a7223 */ /* 0x000fe2000001001f */
[--C-:B------:R-:W-:Y:S02]  /*b370*/  HADD2.F32 R11, -RZ, R8.reuse.H0_H0 ;  /* 0x20000008ff0b7230 */ /* 0x100fe40000004100 */
[----:B------:R-:W-:Y:S02]  /*b380*/  HADD2.F32 R31, -RZ, R8.H1_H1 ;  /* 0x30000008ff1f7230 */ /* 0x000fe40000004100 */
[C---:B------:R-:W-:Y:S01]  /*b390*/  FMUL.FTZ R47, R12.reuse, R39 ;  /* 0x000000270c2f7220 */ /* 0x040fe20000410000 */
[----:B------:R-:W-:Y:S02]  /*b3a0*/  HADD2.F32 R8, -RZ, R14.H0_H0 ;  /* 0x2000000eff087230 */ /* 0x000fe40000004100 */
[----:B------:R-:W-:Y:S01]  /*b3b0*/  FMUL.FTZ R49, R12, R11 ;  /* 0x0000000b0c317220 */ /* 0x000fe20000410000 */
[----:B------:R-:W-:Y:S02]  /*b3c0*/  HADD2.F32 R41, -RZ, R20.H1_H1 ;  /* 0x30000014ff297230 */ /* 0x000fe40000004100 */
[----:B------:R-:W-:-:S02]  /*b3d0*/  HADD2.F32 R26, -RZ, R26.H1_H1 ;  /* 0x3000001aff1a7230 */ /* 0x000fc40000004100 */
[C---:B------:R-:W-:Y:S01]  /*b3e0*/  FFMA.FTZ R47, R8.reuse, R11, -R47 ;  /* 0x0000000b082f7223 */ /* 0x040fe2000001082f */
[----:B------:R-:W-:Y:S01]  /*b3f0*/  HADD2.F32 R14, -RZ, R14.H1_H1 ;  /* 0x3000000eff0e7230 */ /* 0x000fe20000004100 */
[----:B------:R-:W-:Y:S01]  /*b400*/  F2FP.F16.E4M3.UNPACK_B R11, R4 ;  /* 0x00000004ff0b723e */ /* 0x000fe200020006ff */
[----:B------:R-:W-:Y:S01]  /*b410*/  FFMA.FTZ R49, R8, R39, R49 ;  /* 0x0000002708317223 */ /* 0x000fe20000010031 */
        /* <DEDUP_REMOVED lines=34> */
[----:B------:R-:W-:-:S05]  /*b640*/  F2FP.SATFINITE.E4M3.F32.PACK_AB_MERGE_C R10, R20, R3, R49 ;  /* 0x00000003140a723e */ /* 0x000fca0004807031 */
[----:B------:R3:W-:Y:S02]  /*b650*/  STS.128 [R0+0xf000], R8 ;  /* 0x00f0000800007388 */ /* 0x0007e40000000c00 */
.L_x_9264:
[----:B------:R-:W-:Y:S05]  /*b660*/  BSYNC B0 ;  /* 0x0000000000007941 */ /* 0x000fea0003800000 */
.L_x_9257:
        /* <DEDUP_REMOVED lines=8> */
.L_x_9254:
[----:B------:R-:W-:-:S13]  /*b6f0*/  ISETP.NE.AND P0, PT, R155, 0x3, PT ;  /* 0x000000039b00780c */ /* 0x000fda0003f05270 */
[----:B------:R-:W-:Y:S05]  /*b700*/  @!P0 BRA `(.L_x_9276) ;  /* 0x0000000000048947 */ /* 0x000fea0003800000 */
[----:B------:R-:W-:Y:S01]  /*b710*/  BPT.TRAP 0x1 ;  /* 0x000000040000795c */ /* 0x000fe20000300000 */
.L_x_9276:
[----:B--23--:R-:W-:Y:S01]  /*b720*/  IMAD R0, R154, 0x8, R16 ;  /* 0x000000089a007824 */ /* 0x00cfe200078e0210 */
[----:B0----5:R-:W-:-:S04]  /*b730*/  SHF.L.U32 R7, R156, 0x1f, RZ ;  /* 0x0000001f9c077819 */ /* 0x021fc800000006ff */
[----:B------:R0:W2:Y:S01]  /*b740*/  SYNCS.PHASECHK.TRANS64.TRYWAIT P1, [R0+URZ+0x19c30], R7 ;  /* 0x019c3007000075a7 */ /* 0x0000a2000802017f */
[----:B------:R-:W-:Y:S05]  /*b750*/  @!P0 BRA `(.L_x_9277) ;  /* 0x0000000000048947 */ /* 0x000fea0003800000 */
[----:B------:R-:W-:Y:S01]  /*b760*/  BPT.TRAP 0x1 ;  /* 0x000000040000795c */ /* 0x000fe20000300000 */
.L_x_9277:
[----:B-1----:R-:W-:Y:S01]  /*b770*/  VIADD R3, R16, 0x13800 ;  /* 0x0001380010037836 */ /* 0x002fe20000000000 */
[----:B------:R-:W-:Y:S01]  /*b780*/  LOP3.LUT R4, R36, 0x10000, RZ, 0xfc, !PT ;  /* 0x0001000024047812 */ /* 0x000fe200078efcff */
[----:B------:R-:W-:-:S03]  /*b790*/  IMAD.MOV.U32 R5, RZ, RZ, -0x3ffffff0 ;  /* 0xc0000010ff057424 */ /* 0x000fc600078e00ff */
[----:B------:R-:W-:-:S04]  /*b7a0*/  SHF.R.U32.HI R3, RZ, 0x4, R3 ;  /* 0x00000004ff037819 */ /* 0x000fc80000011603 */
[----:B------:R-:W-:-:S04]  /*b7b0*/  LOP3.LUT R3, R3, 0x3fff, RZ, 0xc0, !PT ;  /* 0x00003fff03037812 */ /* 0x000fc800078ec0ff */
[----:B------:R-:W-:Y:S01]  /*b7c0*/  LOP3.LUT R15, R3, 0x10000, RZ, 0xfc, !PT ;  /* 0x00010000030f7812 */ /* 0x000fe200078efcff */
[----:B--2---:R-:W-:Y:S06]  /*b7d0*/  @P1 BRA `(.L_x_9278) ;  /* 0x0000000000081947 */ /* 0x004fec0003800000 */
[----:B------:R-:W1:Y:S02]  /*b7e0*/  SYNCS.PHASECHK.TRANS64.TRYWAIT P1, [R0+URZ+0x19c30], R7 ;  /* 0x019c3007000075a7 */ /* 0x000e64000802017f */
[----:B-1----:R-:W-:Y:S05]  /*b7f0*/  @!P1 BRA `(.L_x_9279) ;  /* 0x0000010400149947 */ /* 0x002fea0003800000 */
.L_x_9278:
[----:B------:R-:W-:Y:S01]  /*b800*/  IMAD R6, R154, 0x300, R15 ;  /* 0x000003009a067824 */ /* 0x000fe200078e020f */
[----:B------:R-:W-:Y:S05]  /*b810*/  WARPSYNC.ALL ;  /* 0x0000000000007948 */ /* 0x000fea0003800000 */
[----:B01----:R-:W-:Y:S01]  /*b820*/  IMAD.MOV.U32 R7, RZ, RZ, -0x3ffffff0 ;  /* 0xc0000010ff077424 */ /* 0x003fe200078e00ff */
[C---:B------:R-:W-:Y:S01]  /*b830*/  R2UR UR4, R4.reuse ;  /* 0x00000000040472ca */ /* 0x040fe200000e0000 */
[----:B------:R-:W-:Y:S01]  /*b840*/  WARPGROUP.ARRIVE ;  /* 0x00000000000079c5 */ /* 0x000fe20000000000 */
[----:B------:R-:W-:Y:S01]  /*b850*/  R2UR UR5, R5 ;  /* 0x00000000050572ca */ /* 0x000fe200000e0000 */
[----:B------:R-:W-:Y:S01]  /*b860*/  VIADD R10, R4, 0x180 ;  /* 0x00000180040a7836 */ /* 0x000fe20000000000 */
[C---:B------:R-:W-:Y:S01]  /*b870*/  R2UR UR6, R6.reuse ;  /* 0x00000000060672ca */ /* 0x040fe200000e0000 */
[----:B------:R-:W-:Y:S01]  /*b880*/  IMAD.MOV.U32 R11, RZ, RZ, -0x3ffffff0 ;  /* 0xc0000010ff0b7424 */ /* 0x000fe200078e00ff */
[----:B------:R-:W-:Y:S01]  /*b890*/  R2UR UR7, R7 ;  /* 0x00000000070772ca */ /* 0x000fe200000e0000 */
[----:B------:R-:W-:Y:S01]  /*b8a0*/  VIADD R8, R6, 0x100 ;  /* 0x0000010006087836 */ /* 0x000fe20000000000 */
[----:B------:R-:W-:-:S02]  /*b8b0*/  P2R R90, PR, RZ, 0x1 ;  /* 0x00000001ff5a7803 */ /* 0x000fc40000000000 */
[----:B------:R0:W-:Y:S04]  /*b8c0*/  STL.64 [R1], R10 ;  /* 0x0000000a01007387 */ /* 0x0001e80000100a00 */
[----:B------:R-:W2:Y:S05]  /*b8d0*/  LDL R91, [R1+0x30] ;  /* 0x00003000015b7983 */ /* 0x000eaa0000100800 */
[----:B------:R-:W-:Y:S01]  /*b8e0*/  QGMMA.64x128x32.F32.E4M3.E4M3 R24, gdesc[UR4], RZ, !UPT, gsb0 ;  /* 0x01e00000041879f3 */ /* 0x000fe2000c0008ff */
[----:B------:R-:W-:Y:S01]  /*b8f0*/  IMAD.MOV.U32 R9, RZ, RZ, -0x3ffffff0 ;  /* 0xc0000010ff097424 */ /* 0x000fe200078e00ff */
[----:B------:R-:W-:-:S02]  /*b900*/  R2UR UR4, R10 ;  /* 0x000000000a0472ca */ /* 0x000fc400000e0000 */
[----:B------:R-:W-:Y:S02]  /*b910*/  R2UR UR5, R11 ;  /* 0x000000000b0572ca */ /* 0x000fe400000e0000 */
[----:B------:R-:W-:Y:S02]  /*b920*/  R2UR UR6, R8 ;  /* 0x00000000080672ca */ /* 0x000fe400000e0000 */
[----:B------:R-:W-:Y:S01]  /*b930*/  R2UR UR7, R9 ;  /* 0x00000000090772ca */ /* 0x000fe200000e0000 */
[----:B----4-:R-:W-:Y:S02]  /*b940*/  VIADD R20, R4, 0x300 ;  /* 0x0000030004147836 */ /* 0x010fe40000000000 */
[----:B------:R-:W-:Y:S02]  /*b950*/  VIADD R6, R6, 0x200 ;  /* 0x0000020006067836 */ /* 0x000fe40000000000 */
[----:B------:R-:W-:Y:S02]  /*b960*/  IMAD.MOV.U32 R21, RZ, RZ, -0x3ffffff0 ;  /* 0xc0000010ff157424 */ /* 0x000fe400078e00ff */
[----:B------:R-:W-:Y:S01]  /*b970*/  IMAD.MOV.U32 R7, RZ, RZ, -0x3ffffff0 ;  /* 0xc0000010ff077424 */ /* 0x000fe200078e00ff */
[----:B------:R-:W-:-:S02]  /*b980*/  WARPGROUP.DEPBAR.LE gsb0, 0x0 ;  /* 0x00008000000079c5 */ /* 0x000fc40000010000 */
        /* <DEDUP_REMOVED lines=9> */
[----:B------:R-:W-:Y:S01]  /*ba20*/  ULDC UR4, c[0x0][0x988] ;  /* 0x0002620000047ab9 */ /* 0x000fe20000000800 */
[----:B--2---:R-:W-:Y:S01]  /*ba30*/  IADD3 R89, R89, 0x80, -R91 ;  /* 0x0000008059597810 */ /* 0x004fe20007ffe85b */
[----:B------:R-:W-:Y:S02]  /*ba40*/  WARPGROUP.DEPBAR.LE gsb0, 0x0 ;  /* 0x00008000000079c5 */ /* 0x000fe40000010000 */
        /* <DEDUP_REMOVED lines=8> */
[C---:B0-----:R-:W-:Y:S01]  /*bad0*/  FMUL.FTZ R11, R2.reuse, R29 ;  /* 0x0000001d020b7220 */ /* 0x041fe20000410000 */
[----:B------:R-:W-:-:S05]  /*bae0*/  FMUL.FTZ R25, R2, R35 ;  /* 0x0000002302197220 */ /* 0x000fca0000410000 */
[----:B------:R-:W0:Y:S01]  /*baf0*/  MUFU.TANH R7, R7 ;  /* 0x0000000700077308 */ /* 0x000e220000002400 */
[C---:B------:R-:W-:Y:S01]  /*bb00*/  FMUL.FTZ R13, R2.reuse, R32 ;  /* 0x00000020020d7220 */ /* 0x040fe20000410000 */
[C---:B------:R-:W-:Y:S01]  /*bb10*/  FMUL.FTZ R35, R2.reuse, R46 ;  /* 0x0000002e02237220 */ /* 0x040fe20000410000 */
[----:B------:R-:W-:-:S05]  /*bb20*/  FMUL.FTZ R46, R2, R56 ;  /* 0x00000038022e7220 */ /* 0x000fca0000410000 */
[----:B------:R-:W2:Y:S01]  /*bb30*/  MUFU.TANH R6, R6 ;  /* 0x0000000600067308 */ /* 0x000ea20000002400 */
[----:B------:R-:W-:Y:S01]  /*bb40*/  FMUL.FTZ R8, R2, R27 ;  /* 0x0000001b02087220 */ /* 0x000fe20000410000 */
[----:B------:R-:W-:-:S06]  /*bb50*/  IMAD R56, R88, -0x80, R89 ;  /* 0xffffff8058387824 */ /* 0x000fcc00078e0259 */
[----:B------:R-:W3:Y:S01]  /*bb60*/  MUFU.TANH R24, R24 ;  /* 0x0000001800187308 */ /* 0x000ee20000002400 */
[----:B------:R-:W-:-:S07]  /*bb70*/  FMUL.FTZ R14, R2, R34 ;  /* 0x00000022020e7220 */ /* 0x000fce0000410000 */
[----:B------:R-:W4:Y:S08]  /*bb80*/  MUFU.TANH R9, R9 ;  /* 0x0000000900097308 */ /* 0x000f300000002400 */
[----:B------:R-:W5:Y:S01]  /*bb90*/  MUFU.TANH R12, R12 ;  /* 0x0000000c000c7308 */ /* 0x000f620000002400 */
[----:B------:R-:W-:Y:S01]  /*bba0*/  FMUL.FTZ R28, R2, R37 ;  /* 0x00000025021c7220 */ /* 0x000fe20000410000 */
[----:B------:R-:W-:-:S06]  /*bbb0*/  ISETP.GT.AND P1, PT, R56, RZ, PT ;  /* 0x000000ff3800720c */ /* 0x000fcc0003f24270 */
[----:B------:R-:W5:Y:S01]  /*bbc0*/  MUFU.TANH R26, R26 ;  /* 0x0000001a001a7308 */ /* 0x000f620000002400 */
[----:B------:R-:W-:-:S07]  /*bbd0*/  ISETP.GT.AND P2, PT, R56, 0x1, PT ;  /* 0x000000013800780c */ /* 0x000fce0003f44270 */
[----:B------:R-:W5:Y:S01]  /*bbe0*/  MUFU.TANH R11, R11 ;  /* 0x0000000b000b7308 */ /* 0x000f620000002400 */
[C---:B------:R-:W-:Y:S01]  /*bbf0*/  FMUL.FTZ R10, R2.reuse, R30 ;  /* 0x0000001e020a7220 */ /* 0x040fe20000410000 */
[C---:B------:R-:W-:Y:S01]  /*bc00*/  FMUL.FTZ R27, R2.reuse, R38 ;  /* 0x00000026021b7220 */ /* 0x040fe20000410000 */
[----:B------:R-:W-:Y:S01]  /*bc10*/  FMUL.FTZ R30, R2, R40 ;  /* 0x00000028021e7220 */ /* 0x000fe20000410000 */
[----:B------:R-:W-:-:S04]  /*bc20*/  ISETP.GT.AND P3, PT, R56, 0x11, PT ;  /* 0x000000113800780c */ /* 0x000fc80003f64270 */
[----:B------:R-:W5:Y:S01]  /*bc30*/  MUFU.TANH R13, R13 ;  /* 0x0000000d000d7308 */ /* 0x000f620000002400 */
[C---:B------:R-:W-:Y:S01]  /*bc40*/  FMUL.FTZ R38, R2.reuse, R48 ;  /* 0x0000003002267220 */ /* 0x040fe20000410000 */
[----:B------:R-:W-:Y:S01]  /*bc50*/  FMUL.FTZ R40, R2, R49 ;  /* 0x0000003102287220 */ /* 0x000fe20000410000 */
[----:B------:R-:W-:Y:S01]  /*bc60*/  ISETP.GT.AND P6, PT, R56, 0x8, PT ;  /* 0x000000083800780c */ /* 0x000fe20003fc4270 */
[----:B------:R-:W-:Y:S01]  /*bc70*/  FMUL.FTZ R34, R2, R44 ;  /* 0x0000002c02227220 */ /* 0x000fe20000410000 */
[----:B-1----:R-:W-:-:S03]  /*bc80*/  FSEL R3, R3, -INF , P1 ;  /* 0xff80000003037808 */ /* 0x002fc60000800000 */
[----:B------:R-:W1:Y:S01]  /*bc90*/  MUFU.TANH R8, R8 ;  /* 0x0000000800087308 */ /* 0x000e620000002400 */
[----:B0-----:R-:W-:Y:S01]  /*bca0*/  FSEL R7, R7, -INF , P2 ;  /* 0xff80000007077808 */ /* 0x001fe20001000000 */
[C---:B------:R-:W-:Y:S01]  /*bcb0*/  FMUL.FTZ R48, R2.reuse, R57 ;  /* 0x0000003902307220 */ /* 0x040fe20000410000 */
[----:B------:R-:W-:Y:S01]  /*bcc0*/  FMUL.FTZ R49, R2, R59 ;  /* 0x0000003b02317220 */ /* 0x000fe20000410000 */
[----:B------:R-:W-:Y:S01]  /*bcd0*/  ISETP.GT.AND P5, PT, R56, 0x9, PT ;  /* 0x000000093800780c */ /* 0x000fe20003fa4270 */
[C---:B------:R-:W-:Y:S01]  /*bce0*/  FMUL.FTZ R44, R2.reuse, R53 ;  /* 0x00000035022c7220 */ /* 0x040fe20000410000 */
[----:B------:R-:W-:Y:S02]  /*bcf0*/  FMUL.FTZ R59, R2, R67 ;  /* 0x00000043023b7220 */ /* 0x000fe40000410000 */
[----:B------:R-:W0:Y:S01]  /*bd00*/  MUFU.TANH R14, R14 ;  /* 0x0000000e000e7308 */ /* 0x000e220000002400 */
[----:B--2---:R-:W-:Y:S01]  /*bd10*/  FSEL R57, R6, -INF , P1 ;  /* 0xff80000006397808 */ /* 0x004fe20000800000 */
[----:B------:R-:W-:Y:S01]  /*bd20*/  FMUL.FTZ R53, R2, R63 ;  /* 0x0000003f02357220 */ /* 0x000fe20000410000 */
[----:B------:R-:W-:-:S02]  /*bd30*/  ISETP.GT.AND P1, PT, R56, 0x18, PT ;  /* 0x000000183800780c */ /* 0x000fc40003f24270 */
[----:B---3--:R-:W-:-:S03]  /*bd40*/  FSEL R67, R24, -INF , P3 ;  /* 0xff80000018437808 */ /* 0x008fc60001800000 */
[----:B------:R-:W2:Y:S01]  /*bd50*/  MUFU.TANH R28, R28 ;  /* 0x0000001c001c7308 */ /* 0x000ea20000002400 */
[----:B----4-:R-:W-:Y:S02]  /*bd60*/  FSEL R63, R9, -INF , P6 ;  /* 0xff800000093f7808 */ /* 0x010fe40003000000 */
[----:B------:R-:W-:Y:S02]  /*bd70*/  FMNMX.FTZ R24, R3, R7, !PT ;  /* 0x0000000703187209 */ /* 0x000fe40007810000 */
[----:B-----5:R-:W-:Y:S01]  /*bd80*/  FSEL R9, R12, -INF , P5 ;  /* 0xff8000000c097808 */ /* 0x020fe20002800000 */
[----:B------:R-:W-:Y:S01]  /*bd90*/  FMUL.FTZ R12, R2, R69 ;  /* 0x00000045020c7220 */ /* 0x000fe20000410000 */
[----:B------:R-:W-:Y:S01]  /*bda0*/  FSEL R69, R26, -INF , P1 ;  /* 0xff8000001a457808 */ /* 0x000fe20000800000 */
[----:B------:R-:W3:Y:S01]  /*bdb0*/  MUFU.TANH R10, R10 ;  /* 0x0000000a000a7308 */ /* 0x000ee20000002400 */
[----:B------:R-:W-:Y:S01]  /*bdc0*/  ISETP.GT.AND P4, PT, R56, 0x10, PT ;  /* 0x000000103800780c */ /* 0x000fe20003f84270 */
[----:B------:R-:W-:Y:S01]  /*bdd0*/  FMUL.FTZ R32, R2, R41 ;  /* 0x0000002902207220 */ /* 0x000fe20000410000 */
[----:B------:R-:W-:-:S02]  /*bde0*/  FSEL R11, R11, -INF , P5 ;  /* 0xff8000000b0b7808 */ /* 0x000fc40002800000 */
[----:B------:R-:W-:Y:S02]  /*bdf0*/  FMNMX.FTZ R26, R63, R24, !PT ;  /* 0x000000183f1a7209 */ /* 0x000fe40007810000 */
[----:B------:R-:W-:Y:S01]  /*be00*/  FSEL R13, R13, -INF , P4 ;  /* 0xff8000000d0d7808 */ /* 0x000fe20002000000 */
[----:B------:R-:W4:Y:S01]  /*be10*/  MUFU.TANH R30, R30 ;  /* 0x0000001e001e7308 */ /* 0x000f220000002400 */
[----:B------:R-:W-:Y:S01]  /*be20*/  FMNMX.FTZ R26, R11, R26, !PT ;  /* 0x0000001a0b1a7209 */ /* 0x000fe20007810000 */
[----:B------:R-:W-:Y:S01]  /*be30*/  FMUL.FTZ R37, R2, R47 ;  /* 0x0000002f02257220 */ /* 0x000fe20000410000 */
[----:B-1----:R-:W-:Y:S01]  /*be40*/  FSEL R8, R8, -INF , P2 ;  /* 0xff80000008087808 */ /* 0x002fe20001000000 */
[----:B------:R-:W-:Y:S01]  /*be50*/  FMUL.FTZ R47, R2, R58 ;  /* 0x0000003a022f7220 */ /* 0x000fe20000410000 */
[----:B------:R-:W-:Y:S01]  /*be60*/  ISETP.GT.AND P2, PT, R56, 0x19, PT ;  /* 0x000000193800780c */ /* 0x000fe20003f44270 */
[C---:B------:R-:W-:Y:S01]  /*be70*/  FMUL.FTZ R58, R2.reuse, R65 ;  /* 0x00000041023a7220 */ /* 0x040fe20000410000 */
[----:B------:R-:W-:Y:S01]  /*be80*/  FMNMX.FTZ R26, R13, R26, !PT ;  /* 0x0000001a0d1a7209 */ /* 0x000fe20007810000 */
[----:B------:R-:W1:Y:S01]  /*be90*/  MUFU.TANH R32, R32 ;  /* 0x0000002000207308 */ /* 0x000e620000002400 */
[----:B------:R-:W-:Y:S01]  /*bea0*/  FMUL.FTZ R36, R2, R45 ;  /* 0x0000002d02247220 */ /* 0x000fe20000410000 */
[----:B0-----:R-:W-:Y:S01]  /*beb0*/  FSEL R65, R14, -INF , P4 ;  /* 0xff8000000e417808 */ /* 0x001fe20002000000 */
[----:B------:R-:W-:Y:S01]  /*bec0*/  FMUL.FTZ R14, R2, R71 ;  /* 0x00000047020e7220 */ /* 0x000fe20000410000 */
[----:B--2---:R-:W-:Y:S01]  /*bed0*/  FSEL R71, R28, -INF , P2 ;  /* 0xff8000001c477808 */ /* 0x004fe20001000000 */
[C---:B------:R-:W-:Y:S01]  /*bee0*/  FMUL.FTZ R29, R2.reuse, R39 ;  /* 0x00000027021d7220 */ /* 0x040fe20000410000 */
[----:B------:R-:W-:-:S02]  /*bef0*/  FMUL.FTZ R31, R2, R42 ;  /* 0x0000002a021f7220 */ /* 0x000fc40000410000 */
[----:B------:R-:W0:Y:S01]  /*bf00*/  MUFU.TANH R25, R25 ;  /* 0x0000001900197308 */ /* 0x000e220000002400 */
[----:B------:R-:W-:Y:S01]  /*bf10*/  FMNMX.FTZ R28, R67, R26, !PT ;  /* 0x0000001a431c7209 */ /* 0x000fe20007810000 */
[C---:B------:R-:W-:Y:S01]  /*bf20*/  FMUL.FTZ R42, R2.reuse, R52 ;  /* 0x00000034022a7220 */ /* 0x040fe20000410000 */
[----:B------:R-:W-:Y:S01]  /*bf30*/  FMUL.FTZ R52, R2, R61 ;  /* 0x0000003d02347220 */ /* 0x000fe20000410000 */
[----:B---3--:R-:W-:-:S04]  /*bf40*/  FSEL R61, R10, -INF , P6 ;  /* 0xff8000000a3d7808 */ /* 0x008fc80003000000 */
[----:B------:R-:W2:Y:S01]  /*bf50*/  MUFU.TANH R34, R34 ;  /* 0x0000002200227308 */ /* 0x000ea20000002400 */
[----:B------:R-:W-:Y:S02]  /*bf60*/  ISETP.GT.AND P6, PT, R56, 0x20, PT ;  /* 0x000000203800780c */ /* 0x000fe40003fc4270 */
[----:B------:R-:W-:-:S05]  /*bf70*/  FMNMX.FTZ R28, R69, R28, !PT ;  /* 0x0000001c451c7209 */ /* 0x000fca0007810000 */
[----:B------:R-:W3:Y:S01]  /*bf80*/  MUFU.TANH R27, R27 ;  /* 0x0000001b001b7308 */ /* 0x000ee20000002400 */
[----:B------:R-:W-:Y:S01]  /*bf90*/  FMUL.FTZ R33, R2, R43 ;  /* 0x0000002b02217220 */ /* 0x000fe20000410000 */
[----:B------:R-:W-:-:S06]  /*bfa0*/  ISETP.GT.AND P5, PT, R56, 0x21, PT ;  /* 0x000000213800780c */ /* 0x000fcc0003fa4270 */
[----:B------:R-:W5:Y:S01]  /*bfb0*/  MUFU.TANH R36, R36 ;  /* 0x0000002400247308 */ /* 0x000f620000002400 */
[----:B----4-:R-:W-:Y:S02]  /*bfc0*/  FSEL R89, R30, -INF , P6 ;  /* 0xff8000001e597808 */ /* 0x010fe40003000000 */
[----:B------:R-:W-:-:S05]  /*bfd0*/  FMNMX.FTZ R28, R71, R28, !PT ;  /* 0x0000001c471c7209 */ /* 0x000fca0007810000 */
[----:B------:R-:W4:Y:S01]  /*bfe0*/  MUFU.TANH R29, R29 ;  /* 0x0000001d001d7308 */ /* 0x000f220000002400 */
[----:B------:R-:W-:Y:S02]  /*bff0*/  ISETP.GT.AND P4, PT, R56, 0x28, PT ;  /* 0x000000283800780c */ /* 0x000fe40003f84270 */
[----:B-1----:R-:W-:-:S05]  /*c000*/  FSEL R91, R32, -INF , P5 ;  /* 0xff800000205b7808 */ /* 0x002fca0002800000 */
[----:B------:R-:W1:Y:S01]  /*c010*/  MUFU.TANH R38, R38 ;  /* 0x0000002600267308 */ /* 0x000e620000002400 */
[----:B------:R-:W-:Y:S02]  /*c020*/  FMNMX.FTZ R30, R89, R28, !PT ;  /* 0x0000001c591e7209 */ /* 0x000fe40007810000 */
[----:B0-----:R-:W-:-:S05]  /*c030*/  FSEL R25, R25, -INF , P3 ;  /* 0xff80000019197808 */ /* 0x001fca0001800000 */
[----:B------:R-:W0:Y:S01]  /*c040*/  MUFU.TANH R31, R31 ;  /* 0x0000001f001f7308 */ /* 0x000e220000002400 */
[----:B------:R-:W-:Y:S02]  /*c050*/  ISETP.GT.AND P3, PT, R56, 0x29, PT ;  /* 0x000000293800780c */ /* 0x000fe40003f64270 */
[----:B--2---:R-:W-:-:S05]  /*c060*/  FSEL R93, R34, -INF , P4 ;  /* 0xff800000225d7808 */ /* 0x004fca0002000000 */
[----:B------:R-:W2:Y:S01]  /*c070*/  MUFU.TANH R40, R40 ;  /* 0x0000002800287308 */ /* 0x000ea20000002400 */
[----:B------:R-:W-:Y:S01]  /*c080*/  FMNMX.FTZ R30, R91, R30, !PT ;  /* 0x0000001e5b1e7209 */ /* 0x000fe20007810000 */
[----:B------:R-:W-:Y:S01]  /*c090*/  FMUL.FTZ R39, R2, R50 ;  /* 0x0000003202277220 */ /* 0x000fe20000410000 */
[----:B---3--:R-:W-:-:S05]  /*c0a0*/  FSEL R27, R27, -INF , P1 ;  /* 0xff8000001b1b7808 */ /* 0x008fca0000800000 */
[----:B------:R-:W3:Y:S01]  /*c0b0*/  MUFU.TANH R33, R33 ;  /* 0x0000002100217308 */ /* 0x000ee20000002400 */
[----:B------:R-:W-:Y:S02]  /*c0c0*/  ISETP.GT.AND P1, PT, R56, 0x30, PT ;  /* 0x000000303800780c */ /* 0x000fe40003f24270 */
[----:B-----5:R-:W-:-:S05]  /*c0d0*/  FSEL R95, R36, -INF , P3 ;  /* 0xff800000245f7808 */ /* 0x020fca0001800000 */
[----:B------:R-:W5:Y:S01]  /*c0e0*/  MUFU.TANH R42, R42 ;  /* 0x0000002a002a7308 */ /* 0x000f620000002400 */
[----:B------:R-:W-:Y:S01]  /*c0f0*/  FMNMX.FTZ R32, R93, R30, !PT ;  /* 0x0000001e5d207209 */ /* 0x000fe20007810000 */
[----:B------:R-:W-:Y:S01]  /*c100*/  FMUL.FTZ R28, R2, R73 ;  /* 0x00000049021c7220 */ /* 0x000fe20000410000 */
[----:B----4-:R-:W-:-:S05]  /*c110*/  FSEL R29, R29, -INF , P2 ;  /* 0xff8000001d1d7808 */ /* 0x010fca0001000000 */
[----:B------:R-:W4:Y:S01]  /*c120*/  MUFU.TANH R35, R35 ;  /* 0x0000002300237308 */ /* 0x000f220000002400 */
[----:B------:R-:W-:Y:S01]  /*c130*/  FMUL.FTZ R41, R2, R51 ;  /* 0x0000003302297220 */ /* 0x000fe20000410000 */
[----:B------:R-:W-:-:S06]  /*c140*/  ISETP.GT.AND P2, PT, R56, 0x31, PT ;  /* 0x000000313800780c */ /* 0x000fcc0003f44270 */
[----:B------:R-:W4:Y:S01]  /*c150*/  MUFU.TANH R44, R44 ;  /* 0x0000002c002c7308 */ /* 0x000f220000002400 */
[----:B-1----:R-:W-:Y:S01]  /*c160*/  FSEL R73, R38, -INF , P1 ;  /* 0xff80000026497808 */ /* 0x002fe20000800000 */
[----:B------:R-:W-:Y:S01]  /*c170*/  FMUL.FTZ R50, R2, R60 ;  /* 0x0000003c02327220 */ /* 0x000fe20000410000 */
[----:B------:R-:W-:-:S05]  /*c180*/  FMNMX.FTZ R32, R95, R32, !PT ;  /* 0x000000205f207209 */ /* 0x000fca0007810000 */
[----:B------:R-:W1:Y:S01]  /*c190*/  MUFU.TANH R37, R37 ;  /* 0x0000002500257308 */ /* 0x000e620000002400 */
[----:B0-----:R-:W-:Y:S01]  /*c1a0*/  FSEL R31, R31, -INF , P6 ;  /* 0xff8000001f1f7808 */ /* 0x001fe20003000000 */
[----:B------:R-:W-:Y:S01]  /*c1b0*/  FMUL.FTZ R43, R2, R54 ;  /* 0x00000036022b7220 */ /* 0x000fe20000410000 */
[----:B------:R-:W-:-:S05]  /*c1c0*/  ISETP.GT.AND P6, PT, R56, 0x38, PT ;  /* 0x000000383800780c */ /* 0x000fca0003fc4270 */
[----:B------:R-:W0:Y:S01]  /*c1d0*/  MUFU.TANH R46, R46 ;  /* 0x0000002e002e7308 */ /* 0x000e220000002400 */
[----:B--2---:R-:W-:Y:S02]  /*c1e0*/  FSEL R97, R40, -INF , P2 ;  /* 0xff80000028617808 */ /* 0x004fe40001000000 */
[----:B------:R-:W-:-:S05]  /*c1f0*/  FMNMX.FTZ R32, R73, R32, !PT ;  /* 0x0000002049207209 */ /* 0x000fca0007810000 */
[----:B------:R-:W2:Y:S01]  /*c200*/  MUFU.TANH R39, R39 ;  /* 0x0000002700277308 */ /* 0x000ea20000002400 */
[----:B---3--:R-:W-:Y:S01]  /*c210*/  FSEL R33, R33, -INF , P5 ;  /* 0xff80000021217808 */ /* 0x008fe20002800000 */
[C---:B------:R-:W-:Y:S01]  /*c220*/  FMUL.FTZ R30, R2.reuse, R75 ;  /* 0x0000004b021e7220 */ /* 0x040fe20000410000 */
[----:B------:R-:W-:-:S05]  /*c230*/  FMUL.FTZ R45, R2, R55 ;  /* 0x00000037022d7220 */ /* 0x000fca0000410000 */
[----:B------:R-:W3:Y:S01]  /*c240*/  MUFU.TANH R48, R48 ;  /* 0x0000003000307308 */ /* 0x000ee20000002400 */
[----:B------:R-:W-:Y:S01]  /*c250*/  ISETP.GT.AND P5, PT, R56, 0x39, PT ;  /* 0x000000393800780c */ /* 0x000fe20003fa4270 */
[----:B------:R-:W-:Y:S01]  /*c260*/  FMUL.FTZ R54, R2, R64 ;  /* 0x0000004002367220 */ /* 0x000fe20000410000 */
[----:B-----5:R-:W-:Y:S02]  /*c270*/  FSEL R75, R42, -INF , P6 ;  /* 0xff8000002a4b7808 */ /* 0x020fe40003000000 */
[----:B------:R-:W-:-:S03]  /*c280*/  FMNMX.FTZ R32, R97, R32, !PT ;  /* 0x0000002061207209 */ /* 0x000fc60007810000 */
[----:B------:R-:W5:Y:S01]  /*c290*/  MUFU.TANH R41, R41 ;  /* 0x0000002900297308 */ /* 0x000f620000002400 */
[----:B----4-:R-:W-:Y:S02]  /*c2a0*/  FSEL R35, R35, -INF , P4 ;  /* 0xff80000023237808 */ /* 0x010fe40002000000 */
[----:B------:R-:W-:-:S05]  /*c2b0*/  ISETP.GT.AND P4, PT, R56, 0x40, PT ;  /* 0x000000403800780c */ /* 0x000fca0003f84270 */
[----:B------:R-:W4:Y:S01]  /*c2c0*/  MUFU.TANH R50, R50 ;  /* 0x0000003200327308 */ /* 0x000f220000002400 */
[----:B------:R-:W-:Y:S02]  /*c2d0*/  FSEL R101, R44, -INF , P5 ;  /* 0xff8000002c657808 */ /* 0x000fe40002800000 */
[----:B------:R-:W-:-:S05]  /*c2e0*/  FMNMX.FTZ R32, R75, R32, !PT ;  /* 0x000000204b207209 */ /* 0x000fca0007810000 */
[----:B------:R-:W4:Y:S01]  /*c2f0*/  MUFU.TANH R43, R43 ;  /* 0x0000002b002b7308 */ /* 0x000f220000002400 */
[----:B-1----:R-:W-:Y:S02]  /*c300*/  FSEL R37, R37, -INF , P3 ;  /* 0xff80000025257808 */ /* 0x002fe40001800000 */
[----:B------:R-:W-:-:S05]  /*c310*/  ISETP.GT.AND P3, PT, R56, 0x41, PT ;  /* 0x000000413800780c */ /* 0x000fca0003f64270 */
[----:B------:R-:W1:Y:S01]  /*c320*/  MUFU.TANH R52, R52 ;  /* 0x0000003400347308 */ /* 0x000e620000002400 */
[----:B0-----:R-:W-:Y:S02]  /*c330*/  FSEL R103, R46, -INF , P4 ;  /* 0xff8000002e677808 */ /* 0x001fe40002000000 */
[----:B------:R-:W-:-:S05]  /*c340*/  FMNMX.FTZ R32, R101, R32, !PT ;  /* 0x0000002065207209 */ /* 0x000fca0007810000 */
[----:B------:R-:W0:Y:S01]  /*c350*/  MUFU.TANH R45, R45 ;  /* 0x0000002d002d7308 */ /* 0x000e220000002400 */
[----:B------:R-:W-:Y:S01]  /*c360*/  FMUL.FTZ R68, R2, R68 ;  /* 0x0000004402447220 */ /* 0x000fe20000410000 */
[----:B--2---:R-:W-:-:S06]  /*c370*/  FSEL R39, R39, -INF , P1 ;  /* 0xff80000027277808 */ /* 0x004fcc0000800000 */
[----:B------:R-:W2:Y:S01]  /*c380*/  MUFU.TANH R54, R54 ;  /* 0x0000003600367308 */ /* 0x000ea20000002400 */
[----:B------:R-:W-:Y:S02]  /*c390*/  ISETP.GT.AND P1, PT, R56, 0x48, PT ;  /* 0x000000483800780c */ /* 0x000fe40003f24270 */
[----:B---3--:R-:W-:Y:S02]  /*c3a0*/  FSEL R105, R48, -INF , P3 ;  /* 0xff80000030697808 */ /* 0x008fe40001800000 */
[----:B------:R-:W-:-:S03]  /*c3b0*/  FMNMX.FTZ R32, R103, R32, !PT ;  /* 0x0000002067207209 */ /* 0x000fc60007810000 */
[----:B------:R-:W3:Y:S01]  /*c3c0*/  MUFU.TANH R47, R47 ;  /* 0x0000002f002f7308 */ /* 0x000ee20000002400 */
[----:B-----5:R-:W-:Y:S01]  /*c3d0*/  FSEL R41, R41, -INF , P2 ;  /* 0xff80000029297808 */ /* 0x020fe20001000000 */
[C---:B------:R-:W-:Y:S01]  /*c3e0*/  FMUL.FTZ R121, R2.reuse, R77 ;  /* 0x0000004d02797220 */ /* 0x040fe20000410000 */
[----:B------:R-:W-:-:S05]  /*c3f0*/  FMUL.FTZ R51, R2, R62 ;  /* 0x0000003e02337220 */ /* 0x000fca0000410000 */
[----:B------:R-:W5:Y:S01]  /*c400*/  MUFU.TANH R58, R58 ;  /* 0x0000003a003a7308 */ /* 0x000f620000002400 */
[----:B------:R-:W-:Y:S01]  /*c410*/  ISETP.GT.AND P2, PT, R56, 0x49, PT ;  /* 0x000000493800780c */ /* 0x000fe20003f44270 */
[----:B------:R-:W-:Y:S01]  /*c420*/  FMUL.FTZ R24, R2, R72 ;  /* 0x0000004802187220 */ /* 0x000fe20000410000 */
[----:B----4-:R-:W-:Y:S02]  /*c430*/  FSEL R77, R50, -INF , P1 ;  /* 0xff800000324d7808 */ /* 0x010fe40000800000 */
[----:B------:R-:W-:-:S03]  /*c440*/  FMNMX.FTZ R32, R105, R32, !PT ;  /* 0x0000002069207209 */ /* 0x000fc60007810000 */
[----:B------:R-:W4:Y:S01]  /*c450*/  MUFU.TANH R49, R49 ;  /* 0x0000003100317308 */ /* 0x000f220000002400 */
[----:B------:R-:W-:Y:S01]  /*c460*/  FSEL R43, R43, -INF , P6 ;  /* 0xff8000002b2b7808 */ /* 0x000fe20003000000 */
[----:B------:R-:W-:Y:S01]  /*c470*/  FMUL.FTZ R55, R2, R66 ;  /* 0x0000004202377220 */ /* 0x000fe20000410000 */
[----:B------:R-:W-:-:S05]  /*c480*/  ISETP.GT.AND P6, PT, R56, 0x50, PT ;  /* 0x000000503800780c */ /* 0x000fca0003fc4270 */
[----:B------:R-:W4:Y:S01]  /*c490*/  MUFU.TANH R6, R68 ;  /* 0x0000004400067308 */ /* 0x000f220000002400 */
[----:B-1----:R-:W-:Y:S02]  /*c4a0*/  FSEL R107, R52, -INF , P2 ;  /* 0xff800000346b7808 */ /* 0x002fe40001000000 */
        /* <DEDUP_REMOVED lines=9> */
[----:B---3--:R-:W-:Y:S02]  /*c540*/  FSEL R47, R47, -INF , P4 ;  /* 0xff8000002f2f7808 */ /* 0x008fe40002000000 */
[----:B------:R-:W-:-:S05]  /*c550*/  ISETP.GT.AND P4, PT, R56, 0x58, PT ;  /* 0x000000583800780c */ /* 0x000fca0003f84270 */
[----:B------:R-:W3:Y:S01]  /*c560*/  MUFU.TANH R24, R24 ;  /* 0x0000001800187308 */ /* 0x000ee20000002400 */
[----:B-----5:R-:W-:Y:S02]  /*c570*/  FSEL R111, R58, -INF , P5 ;  /* 0xff8000003a6f7808 */ /* 0x020fe40002800000 */
[----:B------:R-:W-:Y:S01]  /*c580*/  FMNMX.FTZ R34, R109, R32, !PT ;  /* 0x000000206d227209 */ /* 0x000fe20007810000 */
[----:B------:R-:W-:-:S04]  /*c590*/  FMUL.FTZ R70, R2, R70 ;  /* 0x0000004602467220 */ /* 0x000fc80000410000 */
[----:B------:R-:W5:Y:S01]  /*c5a0*/  MUFU.TANH R55, R55 ;  /* 0x0000003700377308 */ /* 0x000f620000002400 */
[----:B----4-:R-:W-:Y:S01]  /*c5b0*/  FSEL R49, R49, -INF , P3 ;  /* 0xff80000031317808 */ /* 0x010fe20001800000 */
[----:B------:R-:W-:Y:S01]  /*c5c0*/  FMUL.FTZ R32, R2, R81 ;  /* 0x0000005102207220 */ /* 0x000fe20000410000 */
[----:B------:R-:W-:-:S05]  /*c5d0*/  ISETP.GT.AND P3, PT, R56, 0x59, PT ;  /* 0x000000593800780c */ /* 0x000fca0003f64270 */
[----:B------:R-:W4:Y:S01]  /*c5e0*/  MUFU.TANH R28, R28 ;  /* 0x0000001c001c7308 */ /* 0x000f220000002400 */
[----:B------:R-:W-:Y:S01]  /*c5f0*/  FSEL R81, R6, -INF , P4 ;  /* 0xff80000006517808 */ /* 0x000fe20002000000 */
[----:B------:R-:W-:Y:S01]  /*c600*/  FMUL.FTZ R127, R2, R80 ;  /* 0x00000050027f7220 */ /* 0x000fe20000410000 */
[----:B------:R-:W-:-:S05]  /*c610*/  FMNMX.FTZ R34, R111, R34, !PT ;  /* 0x000000226f227209 */ /* 0x000fca0007810000 */
[----:B------:R-:W4:Y:S01]  /*c620*/  MUFU.TANH R59, R59 ;  /* 0x0000003b003b7308 */ /* 0x000f220000002400 */
[----:B-1----:R-:W-:Y:S01]  /*c630*/  FSEL R53, R53, -INF , P2 ;  /* 0xff80000035357808 */ /* 0x002fe20001000000 */
[----:B------:R-:W-:Y:S01]  /*c640*/  FMUL.FTZ R26, R2, R74 ;  /* 0x0000004a021a7220 */ /* 0x000fe20000410000 */
[----:B------:R-:W-:-:S05]  /*c650*/  ISETP.GT.AND P2, PT, R56, 0x60, PT ;  /* 0x000000603800780c */ /* 0x000fca0003f44270 */
[----:B------:R-:W1:Y:S01]  /*c660*/  MUFU.TANH R123, R123 ;  /* 0x0000007b007b7308 */ /* 0x000e620000002400 */
[----:B0-----:R-:W-:Y:S02]  /*c670*/  FSEL R113, R12, -INF , P3 ;  /* 0xff8000000c717808 */ /* 0x001fe40001800000 */
[----:B------:R-:W-:-:S05]  /*c680*/  FMNMX.FTZ R34, R81, R34, !PT ;  /* 0x0000002251227209 */ /* 0x000fca0007810000 */
[----:B------:R-:W0:Y:S01]  /*c690*/  MUFU.TANH R14, R14 ;  /* 0x0000000e000e7308 */ /* 0x000e220000002400 */
[----:B--2---:R-:W-:-:S07]  /*c6a0*/  FSEL R51, R51, -INF , P1 ;  /* 0xff80000033337808 */ /* 0x004fce0000800000 */
[----:B------:R-:W2:Y:S01]  /*c6b0*/  MUFU.TANH R10, R70 ;  /* 0x00000046000a7308 */ /* 0x000ea20000002400 */
[----:B------:R-:W-:Y:S01]  /*c6c0*/  ISETP.GT.AND P1, PT, R56, 0x61, PT ;  /* 0x000000613800780c */ /* 0x000fe20003f24270 */
[----:B------:R-:W-:Y:S01]  /*c6d0*/  FMUL.FTZ R84, R2, R84 ;  /* 0x0000005402547220 */ /* 0x000fe20000410000 */
[----:B---3--:R-:W-:-:S05]  /*c6e0*/  FSEL R115, R24, -INF , P2 ;  /* 0xff80000018737808 */ /* 0x008fca0001000000 */
[----:B------:R-:W3:Y:S01]  /*c6f0*/  MUFU.TANH R121, R121 ;  /* 0x0000007900797308 */ /* 0x000ee20000002400 */
[----:B------:R-:W-:Y:S02]  /*c700*/  FMNMX.FTZ R34, R113, R34, !PT ;  /* 0x0000002271227209 */ /* 0x000fe40007810000 */
[----:B-----5:R-:W-:-:S05]  /*c710*/  FSEL R55, R55, -INF , P6 ;  /* 0xff80000037377808 */ /* 0x020fca0003000000 */
[----:B------:R-:W5:Y:S01]  /*c720*/  MUFU.TANH R127, R127 ;  /* 0x0000007f007f7308 */ /* 0x000f620000002400 */
[----:B------:R-:W-:Y:S01]  /*c730*/  ISETP.GT.AND P6, PT, R56, 0x68, PT ;  /* 0x000000683800780c */ /* 0x000fe20003fc4270 */
[----:B------:R-:W-:Y:S01]  /*c740*/  FMUL.FTZ R6, R2, R85 ;  /* 0x0000005502067220 */ /* 0x000fe20000410000 */
[----:B----4-:R-:W-:Y:S02]  /*c750*/  FSEL R117, R28, -INF , P1 ;  /* 0xff8000001c757808 */ /* 0x010fe40000800000 */
[----:B------:R-:W-:-:S03]  /*c760*/  FMNMX.FTZ R34, R115, R34, !PT ;  /* 0x0000002273227209 */ /* 0x000fc60007810000 */
[----:B------:R-:W4:Y:S01]  /*c770*/  MUFU.TANH R26, R26 ;  /* 0x0000001a001a7308 */ /* 0x000f220000002400 */
[----:B------:R-:W-:Y:S02]  /*c780*/  FSEL R59, R59, -INF , P5 ;  /* 0xff8000003b3b7808 */ /* 0x000fe40002800000 */
[----:B------:R-:W-:-:S05]  /*c790*/  ISETP.GT.AND P5, PT, R56, 0x69, PT ;  /* 0x000000693800780c */ /* 0x000fca0003fa4270 */
[----:B------:R-:W4:Y:S01]  /*c7a0*/  MUFU.TANH R32, R32 ;  /* 0x0000002000207308 */ /* 0x000f220000002400 */
[----:B-1----:R-:W-:Y:S02]  /*c7b0*/  FSEL R123, R123, -INF , P6 ;  /* 0xff8000007b7b7808 */ /* 0x002fe40003000000 */
[----:B------:R-:W-:Y:S02]  /*c7c0*/  FMNMX.FTZ R34, R117, R34, !PT ;  /* 0x0000002275227209 */ /* 0x000fe40007810000 */
[----:B0-----:R-:W-:-:S03]  /*c7d0*/  FSEL R119, R14, -INF , P3 ;  /* 0xff8000000e777808 */ /* 0x001fc60001800000 */
[----:B------:R-:W0:Y:S01]  /*c7e0*/  MUFU.TANH R30, R30 ;  /* 0x0000001e001e7308 */ /* 0x000e220000002400 */
[----:B------:R-:W-:Y:S02]  /*c7f0*/  FMNMX.FTZ R14, R57, R8, !PT ;  /* 0x00000008390e7209 */ /* 0x000fe40007810000 */
[----:B--2---:R-:W-:-:S05]  /*c800*/  FSEL R85, R10, -INF , P4 ;  /* 0xff8000000a557808 */ /* 0x004fca0002000000 */
[----:B------:R-:W1:Y:S01]  /*c810*/  MUFU.TANH R84, R84 ;  /* 0x0000005400547308 */ /* 0x000e620000002400 */
[----:B------:R-:W-:Y:S02]  /*c820*/  ISETP.GT.AND P4, PT, R56, 0x70, PT ;  /* 0x000000703800780c */ /* 0x000fe40003f84270 */
[----:B---3--:R-:W-:Y:S02]  /*c830*/  FSEL R121, R121, -INF , P5 ;  /* 0xff80000079797808 */ /* 0x008fe40002800000 */
[----:B------:R-:W-:-:S03]  /*c840*/  FMNMX.FTZ R34, R123, R34, !PT ;  /* 0x000000227b227209 */ /* 0x000fc60007810000 */
[----:B------:R-:W2:Y:S01]  /*c850*/  MUFU.TANH R6, R6 ;  /* 0x0000000600067308 */ /* 0x000ea20000002400 */
[----:B------:R-:W-:Y:S02]  /*c860*/  FMNMX.FTZ R14, R61, R14, !PT ;  /* 0x0000000e3d0e7209 */ /* 0x000fe40007810000 */
[----:B------:R-:W-:Y:S02]  /*c870*/  ISETP.GT.AND P3, PT, R56, 0x71, PT ;  /* 0x000000713800780c */ /* 0x000fe40003f64270 */
[----:B-----5:R-:W-:Y:S02]  /*c880*/  FSEL R127, R127, -INF , P4 ;  /* 0xff8000007f7f7808 */ /* 0x020fe40002000000 */
[----:B------:R-:W-:Y:S02]  /*c890*/  FMNMX.FTZ R34, R121, R34, !PT ;  /* 0x0000002279227209 */ /* 0x000fe40007810000 */
[----:B------:R-:W-:Y:S02]  /*c8a0*/  FMNMX.FTZ R14, R9, R14, !PT ;  /* 0x0000000e090e7209 */ /* 0x000fe40007810000 */
[----:B----4-:R-:W-:-:S02]  /*c8b0*/  FSEL R125, R26, -INF , P2 ;  /* 0xff8000001a7d7808 */ /* 0x010fc40001000000 */
[----:B------:R-:W-:Y:S02]  /*c8c0*/  ISETP.GT.AND P2, PT, R56, 0x78, PT ;  /* 0x000000783800780c */ /* 0x000fe40003f44270 */
[----:B------:R-:W-:Y:S02]  /*c8d0*/  FSEL R131, R32, -INF , P3 ;  /* 0xff80000020837808 */ /* 0x000fe40001800000 */
[----:B------:R-:W-:Y:S02]  /*c8e0*/  FMNMX.FTZ R34, R127, R34, !PT ;  /* 0x000000227f227209 */ /* 0x000fe40007810000 */
[----:B------:R-:W-:Y:S02]  /*c8f0*/  FMNMX.FTZ R14, R65, R14, !PT ;  /* 0x0000000e410e7209 */ /* 0x000fe40007810000 */
[----:B0-----:R-:W-:Y:S02]  /*c900*/  FSEL R129, R30, -INF , P1 ;  /* 0xff8000001e817808 */ /* 0x001fe40000800000 */
[----:B------:R-:W-:-:S02]  /*c910*/  ISETP.GT.AND P1, PT, R56, 0x79, PT ;  /* 0x000000793800780c */ /* 0x000fc40003f24270 */
[----:B-1----:R-:W-:Y:S02]  /*c920*/  FSEL R133, R84, -INF , P2 ;  /* 0xff80000054857808 */ /* 0x002fe40001000000 */
        /* <DEDUP_REMOVED lines=26> */
[----:B------:R-:W-:Y:S01]  /*cad0*/  IMAD.U32 R44, RZ, RZ, UR4 ;  /* 0x00000004ff2c7e24 */ /* 0x000fe2000f8e00ff */
[----:B0-----:R-:W-:Y:S01]  /*cae0*/  FMNMX.FTZ R45, R10, R45, !PT ;  /* 0x0000002d0a2d7209 */ /* 0x001fe20007810000 */
[C---:B------:R-:W-:Y:S01]  /*caf0*/  FMUL.FTZ R32, R2.reuse, R82 ;  /* 0x0000005202207220 */ /* 0x040fe20000410000 */
[----:B------:R-:W-:Y:S01]  /*cb00*/  FMNMX.FTZ R34, R59, R34, !PT ;  /* 0x000000223b227209 */ /* 0x000fe20007810000 */
[----:B------:R-:W-:-:S03]  /*cb10*/  FMUL.FTZ R40, R2, R83 ;  /* 0x0000005302287220 */ /* 0x000fc60000410000 */
[----:B------:R-:W0:Y:S01]  /*cb20*/  MUFU.TANH R79, R79 ;  /* 0x0000004f004f7308 */ /* 0x000e220000002400 */
[----:B------:R-:W-:Y:S01]  /*cb30*/  FMNMX.FTZ R34, R85, R34, !PT ;  /* 0x0000002255227209 */ /* 0x000fe20007810000 */
[----:B------:R-:W-:-:S01]  /*cb40*/  FFMA.FTZ R6, R45, R44, -8 ;  /* 0xc10000002d067423 */ /* 0x000fc2000001002c */
[----:B------:R-:W-:Y:S01]  /*cb50*/  FSETP.NEU.FTZ.AND P0, PT, R45, -INF , PT ;  /* 0xff8000002d00780b */ /* 0x000fe20003f1d000 */
[----:B------:R-:W-:Y:S01]  /*cb60*/  FMUL.FTZ R36, R2, R86 ;  /* 0x0000005602247220 */ /* 0x000fe20000410000 */
[----:B------:R-:W-:-:S03]  /*cb70*/  FMNMX.FTZ R46, R119, R34, !PT ;  /* 0x00000022772e7209 */ /* 0x000fc60007810000 */
[----:B------:R-:W2:Y:S01]  /*cb80*/  MUFU.TANH R32, R32 ;  /* 0x0000002000207308 */ /* 0x000ea20000002400 */
[----:B------:R-:W-:Y:S01]  /*cb90*/  FSEL R6, R6, RZ, P0 ;  /* 0x000000ff06067208 */ /* 0x000fe20000000000 */
[----:B------:R-:W-:Y:S01]  /*cba0*/  FMUL.FTZ R38, R2, R87 ;  /* 0x0000005702267220 */ /* 0x000fe20000410000 */
[----:B------:R-:W-:-:S05]  /*cbb0*/  FMNMX.FTZ R46, R125, R46, !PT ;  /* 0x0000002e7d2e7209 */ /* 0x000fca0007810000 */
[----:B------:R-:W3:Y:S01]  /*cbc0*/  MUFU.TANH R40, R40 ;  /* 0x0000002800287308 */ /* 0x000ee20000002400 */
[----:B------:R-:W-:-:S01]  /*cbd0*/  FFMA.FTZ R48, R73, R44, -R6 ;  /* 0x0000002c49307223 */ /* 0x000fc20000010806 */
[----:B-1----:R-:W-:Y:S02]  /*cbe0*/  FSEL R73, R42, -INF , P6 ;  /* 0xff8000002a497808 */ /* 0x002fe40003000000 */
[----:B------:R-:W-:-:S04]  /*cbf0*/  FMNMX.FTZ R46, R129, R46, !PT ;  /* 0x0000002e812e7209 */ /* 0x000fc80007810000 */
[----:B------:R-:W1:Y:S01]  /*cc00*/  MUFU.TANH R36, R36 ;  /* 0x0000002400247308 */ /* 0x000e620000002400 */
[----:B0-----:R-:W-:Y:S02]  /*cc10*/  FSEL R79, R79, -INF , P5 ;  /* 0xff8000004f4f7808 */ /* 0x001fe40002800000 */
[----:B------:R-:W-:Y:S01]  /*cc20*/  FMNMX.FTZ R46, R73, R46, !PT ;  /* 0x0000002e492e7209 */ /* 0x000fe20007810000 */
[----:B------:R-:W-:-:S04]  /*cc30*/  FFMA.FTZ R50, R75, R44, -R6 ;  /* 0x0000002c4b327223 */ /* 0x000fc80000010806 */
[----:B------:R-:W0:Y:S01]  /*cc40*/  MUFU.TANH R38, R38 ;  /* 0x0000002600267308 */ /* 0x000e220000002400 */
[----:B--2---:R-:W-:Y:S02]  /*cc50*/  FSEL R75, R32, -INF , P4 ;  /* 0xff800000204b7808 */ /* 0x004fe40002000000 */
[----:B------:R-:W-:Y:S01]  /*cc60*/  FMNMX.FTZ R46, R79, R46, !PT ;  /* 0x0000002e4f2e7209 */ /* 0x000fe20007810000 */
[----:B------:R-:W-:-:S01]  /*cc70*/  FFMA.FTZ R89, R89, R44, -R6 ;  /* 0x0000002c59597223 */ /* 0x000fc20000010806 */
[----:B---3--:R-:W-:Y:S02]  /*cc80*/  FSEL R87, R40, -INF , P3 ;  /* 0xff80000028577808 */ /* 0x008fe40001800000 */
[----:B------:R-:W-:Y:S01]  /*cc90*/  FMNMX.FTZ R46, R75, R46, !PT ;  /* 0x0000002e4b2e7209 */ /* 0x000fe20007810000 */
[----:B------:R1:W-:Y:S01]  /*cca0*/  MUFU.EX2 R24, R89 ;  /* 0x0000005900187308 */ /* 0x0003e20000000800 */
[----:B------:R-:W-:-:S02]  /*ccb0*/  FFMA.FTZ R93, R93, R44, -R6 ;  /* 0x0000002c5d5d7223 */ /* 0x000fc40000010806 */
[----:B------:R-:W-:-:S02]  /*ccc0*/  FMNMX.FTZ R46, R87, R46, !PT ;  /* 0x0000002e572e7209 */ /* 0x000fc40007810000 */
[----:B-1----:R-:W-:-:S03]  /*ccd0*/  FSEL R89, R36, -INF , P2 ;  /* 0xff80000024597808 */ /* 0x002fc60001000000 */
[----:B------:R0:W-:Y:S01]  /*cce0*/  MUFU.EX2 R28, R93 ;  /* 0x0000005d001c7308 */ /* 0x0001e20000000800 */
[----:B------:R-:W-:Y:S01]  /*ccf0*/  FMNMX.FTZ R46, R89, R46, !PT ;  /* 0x0000002e592e7209 */ /* 0x000fe20007810000 */
[----:B------:R-:W-:Y:S01]  /*cd00*/  FFMA.FTZ R67, R67, R44, -R6 ;  /* 0x0000002c43437223 */ /* 0x000fe20000010806 */
[----:B0-----:R-:W-:-:S05]  /*cd10*/  FSEL R93, R38, -INF , P1 ;  /* 0xff800000265d7808 */ /* 0x001fca0000800000 */
[----:B------:R0:W-:Y:S01]  /*cd20*/  MUFU.EX2 R14, R67 ;  /* 0x00000043000e7308 */ /* 0x0001e20000000800 */
[----:B------:R-:W-:Y:S01]  /*cd30*/  FMNMX.FTZ R46, R93, R46, !PT ;  /* 0x0000002e5d2e7209 */ /* 0x000fe20007810000 */
[----:B0-----:R-:W-:-:S04]  /*cd40*/  FFMA.FTZ R67, R97, R44, -R6 ;  /* 0x0000002c61437223 */ /* 0x001fc80000010806 */
[----:B------:R-:W0:Y:S02]  /*cd50*/  SHFL.BFLY PT, R97, R46, 0x2, 0x1f ;  /* 0x0c401f002e617f89 */ /* 0x000e2400000e0000 */
[----:B------:R0:W-:Y:S01]  /*cd60*/  MUFU.EX2 R34, R50 ;  /* 0x0000003200227308 */ /* 0x0001e20000000800 */
[----:B------:R-:W-:-:S01]  /*cd70*/  FFMA.FTZ R83, R101, R44, -R6 ;  /* 0x0000002c65537223 */ /* 0x000fc20000010806 */
[----:B0-----:R-:W-:-:S05]  /*cd80*/  FMNMX.FTZ R50, R46, R97, !PT ;  /* 0x000000612e327209 */ /* 0x001fca0007810000 */
[----:B------:R-:W0:Y:S02]  /*cd90*/  SHFL.BFLY PT, R101, R50, 0x1, 0x1f ;  /* 0x0c201f0032657f89 */ /* 0x000e2400000e0000 */
[----:B0-----:R-:W-:-:S04]  /*cda0*/  FMNMX.FTZ R76, R50, R101, !PT ;  /* 0x00000065324c7209 */ /* 0x001fc80007810000 */
[C---:B------:R-:W-:Y:S01]  /*cdb0*/  FSETP.NEU.FTZ.AND P1, PT, R76.reuse, -INF , PT ;  /* 0xff8000004c00780b */ /* 0x040fe20003f3d000 */
[----:B------:R-:W-:-:S05]  /*cdc0*/  FFMA.FTZ R52, R76, R44, -8 ;  /* 0xc10000004c347423 */ /* 0x000fca000001002c */
[----:B------:R-:W-:-:S05]  /*cdd0*/  FSEL R52, R52, RZ, P1 ;  /* 0x000000ff34347208 */ /* 0x000fca0000800000 */
[-C--:B------:R-:W-:Y:S02]  /*cde0*/  FFMA.FTZ R62, R49, R44.reuse, -R52 ;  /* 0x0000002c313e7223 */ /* 0x080fe40000010834 */
[----:B------:R-:W2:Y:S01]  /*cdf0*/  LDL R49, [R1+0x1c] ;  /* 0x00001c0001317983 */ /* 0x000ea20000100800 */
        /* <DEDUP_REMOVED lines=22> */
[----:B0-----:R-:W-:-:S01]  /*cf60*/  FFMA.FTZ R48, R127, R44, -R6 ;  /* 0x0000002c7f307223 */ /* 0x001fc20000010806 */
[-CC-:B------:R-:W-:Y:S01]  /*cf70*/  FFMA.FTZ R131, R131, R44.reuse, -R6.reuse ;  /* 0x0000002c83837223 */ /* 0x180fe20000010806 */
[----:B------:R-:W-:-:S01]  /*cf80*/  FFMA.FTZ R50, R133, R44, -R6 ;  /* 0x0000002c85327223 */ /* 0x000fc20000010806 */
[-C--:B------:R-:W-:Y:S01]  /*cf90*/  FFMA.FTZ R103, R135, R44.reuse, -R6 ;  /* 0x0000002c87677223 */ /* 0x080fe20000010806 */
[----:B------:R-:W-:-:S01]  /*cfa0*/  FFMA.FTZ R149, R57, R44, -R52 ;  /* 0x0000002c39957223 */ /* 0x000fc20000010834 */
[-CC-:B------:R-:W-:Y:S01]  /*cfb0*/  FFMA.FTZ R6, R8, R44.reuse, -R52.reuse ;  /* 0x0000002c08067223 */ /* 0x180fe20000010834 */
[----:B------:R-:W-:Y:S01]  /*cfc0*/  MUFU.EX2 R3, R3 ;  /* 0x0000000300037308 */ /* 0x000fe20000000800 */
[----:B------:R-:W-:-:S01]  /*cfd0*/  FFMA.FTZ R56, R61, R44, -R52 ;  /* 0x0000002c3d387223 */ /* 0x000fc20000010834 */
[----:B------:R-:W-:-:S06]  /*cfe0*/  FFMA.FTZ R57, R9, R44, -R52 ;  /* 0x0000002c09397223 */ /* 0x000fcc0000010834 */
[----:B------:R-:W0:Y:S01]  /*cff0*/  MUFU.EX2 R10, R10 ;  /* 0x0000000a000a7308 */ /* 0x000e220000000800 */
[----:B------:R-:W-:-:S07]  /*d000*/  FFMA.FTZ R151, R65, R44, -R52 ;  /* 0x0000002c41977223 */ /* 0x000fce0000010834 */
[----:B------:R-:W-:Y:S08]  /*d010*/  MUFU.EX2 R149, R149 ;  /* 0x0000009500957308 */ /* 0x000ff00000000800 */
[----:B------:R-:W1:Y:S08]  /*d020*/  MUFU.EX2 R6, R6 ;  /* 0x0000000600067308 */ /* 0x000e700000000800 */
[----:B------:R-:W3:Y:S01]  /*d030*/  MUFU.EX2 R7, R7 ;  /* 0x0000000700077308 */ /* 0x000ee20000000800 */
[----:B------:R-:W-:-:S07]  /*d040*/  FFMA.FTZ R8, R25, R44, -R52 ;  /* 0x0000002c19087223 */ /* 0x000fce0000010834 */
[----:B------:R-:W4:Y:S08]  /*d050*/  MUFU.EX2 R56, R56 ;  /* 0x0000003800387308 */ /* 0x000f300000000800 */
[----:B------:R-:W5:Y:S01]  /*d060*/  MUFU.EX2 R12, R12 ;  /* 0x0000000c000c7308 */ /* 0x000f620000000800 */
[----:B------:R-:W-:-:S01]  /*d070*/  FFMA.FTZ R60, R27, R44, -R52 ;  /* 0x0000002c1b3c7223 */ /* 0x000fc20000010834 */
[----:B0-----:R-:W-:-:S06]  /*d080*/  FADD.FTZ R70, R3, R10 ;  /* 0x0000000a03467221 */ /* 0x001fcc0000010000 */
[----:B------:R-:W0:Y:S01]  /*d090*/  MUFU.EX2 R57, R57 ;  /* 0x0000003900397308 */ /* 0x000e220000000800 */
[----:B------:R-:W-:-:S07]  /*d0a0*/  FFMA.FTZ R25, R39, R44, -R52 ;  /* 0x0000002c27197223 */ /* 0x000fce0000010834 */
[----:B------:R-:W0:Y:S01]  /*d0b0*/  MUFU.EX2 R11, R11 ;  /* 0x0000000b000b7308 */ /* 0x000e220000000800 */
[----:B------:R-:W-:-:S01]  /*d0c0*/  FFMA.FTZ R58, R41, R44, -R52 ;  /* 0x0000002c293a7223 */ /* 0x000fc20000010834 */
[----:B-1----:R-:W-:-:S06]  /*d0d0*/  FADD.FTZ R39, R149, R6 ;  /* 0x0000000695277221 */ /* 0x002fcc0000010000 */
[----:B------:R-:W1:Y:S01]  /*d0e0*/  MUFU.EX2 R151, R151 ;  /* 0x0000009700977308 */ /* 0x000e620000000800 */
[----:B------:R-:W-:-:S01]  /*d0f0*/  FFMA.FTZ R29, R29, R44, -R52 ;  /* 0x0000002c1d1d7223 */ /* 0x000fc20000010834 */
[----:B---3--:R-:W-:Y:S01]  /*d100*/  FADD.FTZ R41, R7, R70 ;  /* 0x0000004607297221 */ /* 0x008fe20000010000 */
[----:B------:R-:W3:Y:S05]  /*d110*/  S2R R92, SR_TID.X ;  /* 0x00000000005c7919 */ /* 0x000eea0000002100 */
[----:B------:R-:W1:Y:S01]  /*d120*/  MUFU.EX2 R8, R8 ;  /* 0x0000000800087308 */ /* 0x000e620000000800 */
[----:B----4-:R-:W-:-:S01]  /*d130*/  FADD.FTZ R70, R56, R39 ;  /* 0x0000002738467221 */ /* 0x010fc20000010000 */
[----:B------:R-:W-:Y:S01]  /*d140*/  FFMA.FTZ R9, R31, R44, -R52 ;  /* 0x0000002c1f097223 */ /* 0x000fe20000010834 */
[----:B-----5:R-:W-:-:S05]  /*d150*/  FADD.FTZ R72, R12, R41 ;  /* 0x000000290c487221 */ /* 0x020fca0000010000 */
[----:B------:R-:W4:Y:S01]  /*d160*/  MUFU.EX2 R13, R13 ;  /* 0x0000000d000d7308 */ /* 0x000f220000000800 */
[----:B0-----:R-:W-:-:S01]  /*d170*/  FADD.FTZ R70, R57, R70 ;  /* 0x0000004639467221 */ /* 0x001fc20000010000 */
[----:B------:R-:W-:-:S06]  /*d180*/  FFMA.FTZ R54, R33, R44, -R52 ;  /* 0x0000002c21367223 */ /* 0x000fcc0000010834 */
[----:B------:R-:W0:Y:S01]  /*d190*/  MUFU.EX2 R60, R60 ;  /* 0x0000003c003c7308 */ /* 0x000e220000000800 */
[----:B------:R-:W-:-:S01]  /*d1a0*/  FADD.FTZ R41, R11, R72 ;  /* 0x000000480b297221 */ /* 0x000fc20000010000 */
[----:B------:R-:W-:-:S06]  /*d1b0*/  FFMA.FTZ R33, R35, R44, -R52 ;  /* 0x0000002c23217223 */ /* 0x000fcc0000010834 */
[----:B------:R-:W5:Y:S01]  /*d1c0*/  MUFU.EX2 R26, R26 ;  /* 0x0000001a001a7308 */ /* 0x000f620000000800 */
[----:B------:R-:W-:-:S01]  /*d1d0*/  FFMA.FTZ R35, R43, R44, -R52 ;  /* 0x0000002c2b237223 */ /* 0x000fc20000010834 */
[----:B-1----:R-:W-:-:S06]  /*d1e0*/  FADD.FTZ R43, R151, R70 ;  /* 0x00000046972b7221 */ /* 0x002fcc0000010000 */
[----:B------:R-:W1:Y:S01]  /*d1f0*/  MUFU.EX2 R29, R29 ;  /* 0x0000001d001d7308 */ /* 0x000e620000000800 */
[----:B------:R-:W-:-:S01]  /*d200*/  FADD.FTZ R72, R14, R41 ;  /* 0x000000290e487221 */ /* 0x000fc20000010000 */
[----:B------:R-:W-:Y:S01]  /*d210*/  FFMA.FTZ R27, R47, R44, -R52 ;  /* 0x0000002c2f1b7223 */ /* 0x000fe20000010834 */
[----:B------:R-:W-:-:S05]  /*d220*/  FADD.FTZ R43, R8, R43 ;  /* 0x0000002b082b7221 */ /* 0x000fca0000010000 */
[----:B------:R-:W3:Y:S01]  /*d230*/  MUFU.EX2 R9, R9 ;  /* 0x0000000900097308 */ /* 0x000ee20000000800 */
[----:B------:R-:W-:-:S01]  /*d240*/  FFMA.FTZ R64, R37, R44, -R52 ;  /* 0x0000002c25407223 */ /* 0x000fc20000010834 */
[----:B----4-:R-:W-:-:S06]  /*d250*/  FADD.FTZ R47, R13, R72 ;  /* 0x000000480d2f7221 */ /* 0x010fcc0000010000 */
[----:B------:R-:W4:Y:S01]  /*d260*/  MUFU.EX2 R63, R63 ;  /* 0x0000003f003f7308 */ /* 0x000f220000000800 */
[----:B0-----:R-:W-:-:S01]  /*d270*/  FADD.FTZ R72, R60, R43 ;  /* 0x0000002b3c487221 */ /* 0x001fc20000010000 */
[----:B-----5:R-:W-:-:S06]  /*d280*/  FADD.FTZ R47, R26, R47 ;  /* 0x0000002f1a2f7221 */ /* 0x020fcc0000010000 */
[----:B------:R-:W0:Y:S01]  /*d290*/  MUFU.EX2 R54, R54 ;  /* 0x0000003600367308 */ /* 0x000e220000000800 */
[----:B-1----:R-:W-:-:S01]  /*d2a0*/  FADD.FTZ R72, R29, R72 ;  /* 0x000000481d487221 */ /* 0x002fc20000010000 */
[----:B------:R-:W-:-:S06]  /*d2b0*/  FADD.FTZ R74, R24, R47 ;  /* 0x0000002f184a7221 */ /* 0x000fcc0000010000 */
[----:B------:R-:W1:Y:S08]  /*d2c0*/  MUFU.EX2 R33, R33 ;  /* 0x0000002100217308 */ /* 0x000e700000000800 */
[----:B------:R-:W5:Y:S01]  /*d2d0*/  MUFU.EX2 R69, R69 ;  /* 0x0000004500457308 */ /* 0x000f620000000800 */
[----:B---3--:R-:W-:-:S01]  /*d2e0*/  FADD.FTZ R43, R9, R72 ;  /* 0x00000048092b7221 */ /* 0x008fc20000010000 */
[----:B----4-:R-:W-:-:S06]  /*d2f0*/  FADD.FTZ R47, R63, R74 ;  /* 0x0000004a3f2f7221 */ /* 0x010fcc0000010000 */
[----:B------:R-:W3:Y:S01]  /*d300*/  MUFU.EX2 R64, R64 ;  /* 0x0000004000407308 */ /* 0x000ee20000000800 */
[----:B0-----:R-:W-:-:S01]  /*d310*/  FADD.FTZ R72, R54, R43 ;  /* 0x0000002b36487221 */ /* 0x001fc20000010000 */
[----:B------:R-:W-:-:S06]  /*d320*/  FFMA.FTZ R66, R99, R44, -R52 ;  /* 0x0000002c63427223 */ /* 0x000fcc0000010834 */
[----:B------:R-:W0:Y:S01]  /*d330*/  MUFU.EX2 R25, R25 ;  /* 0x0000001900197308 */ /* 0x000e220000000800 */
[----:B------:R-:W-:-:S01]  /*d340*/  FADD.FTZ R74, R28, R47 ;  /* 0x0000002f1c4a7221 */ /* 0x000fc20000010000 */
[----:B------:R-:W-:-:S06]  /*d350*/  LOP3.LUT R92, R92, 0x7f, RZ, 0xc0, !PT ;  /* 0x0000007f5c5c7812 */ /* 0x000fcc00078ec0ff */
[----:B------:R-:W4:Y:S01]  /*d360*/  MUFU.EX2 R67, R67 ;  /* 0x0000004300437308 */ /* 0x000f220000000800 */
[----:B-1----:R-:W-:-:S01]  /*d370*/  FADD.FTZ R43, R33, R72 ;  /* 0x00000048212b7221 */ /* 0x002fc20000010000 */
[----:B-----5:R-:W-:-:S06]  /*d380*/  FADD.FTZ R47, R69, R74 ;  /* 0x0000004a452f7221 */ /* 0x020fcc0000010000 */
[----:B------:R-:W1:Y:S01]  /*d390*/  MUFU.EX2 R58, R58 ;  /* 0x0000003a003a7308 */ /* 0x000e620000000800 */
[----:B------:R-:W-:Y:S01]  /*d3a0*/  ISETP.NE.AND P1, PT, R92, RZ, PT ;  /* 0x000000ff5c00720c */ /* 0x000fe20003f25270 */
[----:B---3--:R-:W-:-:S06]  /*d3b0*/  FADD.FTZ R72, R64, R43 ;  /* 0x0000002b40487221 */ /* 0x008fcc0000010000 */
[----:B------:R-:W3:Y:S01]  /*d3c0*/  MUFU.EX2 R83, R83 ;  /* 0x0000005300537308 */ /* 0x000ee20000000800 */
[----:B------:R-:W-:-:S07]  /*d3d0*/  FADD.FTZ R74, R30, R47 ;  /* 0x0000002f1e4a7221 */ /* 0x000fce0000010000 */
[----:B------:R-:W5:Y:S01]  /*d3e0*/  MUFU.EX2 R35, R35 ;  /* 0x0000002300237308 */ /* 0x000f620000000800 */
        /* <DEDUP_REMOVED lines=8> */
[----:B------:R-:W-:Y:S01]  /*d470*/  F2FP.SATFINITE.E4M3.F32.PACK_AB_MERGE_C R136, R69, R28, RZ ;  /* 0x0000001c4588723e */ /* 0x000fe200048070ff */
[----:B-1----:R-:W-:-:S05]  /*d480*/  FADD.FTZ R26, R58, R7 ;  /* 0x000000073a1a7221 */ /* 0x002fca0000010000 */
[----:B------:R-:W1:Y:S01]  /*d490*/  MUFU.EX2 R27, R27 ;  /* 0x0000001b001b7308 */ /* 0x000e620000000800 */
[----:B------:R-:W-:-:S07]  /*d4a0*/  FADD.FTZ R28, R34, R13 ;  /* 0x0000000d221c7221 */ /* 0x000fce0000010000 */
[----:B------:R-:W1:Y:S01]  /*d4b0*/  MUFU.EX2 R71, R71 ;  /* 0x0000004700477308 */ /* 0x000e620000000800 */
[----:B------:R-:W-:Y:S01]  /*d4c0*/  @!P1 VIADD R0, R0, 0x19c40 ;  /* 0x00019c4000009836 */ /* 0x000fe20000000000 */
[----:B---3--:R-:W-:Y:S01]  /*d4d0*/  F2FP.SATFINITE.E4M3.F32.PACK_AB_MERGE_C R138, R83, R34, RZ ;  /* 0x00000022538a723e */ /* 0x008fe200048070ff */
[----:B-----5:R-:W-:-:S05]  /*d4e0*/  FADD.FTZ R7, R35, R26 ;  /* 0x0000001a23077221 */ /* 0x020fca0000010000 */
[----:B------:R-:W3:Y:S01]  /*d4f0*/  MUFU.EX2 R62, R62 ;  /* 0x0000003e003e7308 */ /* 0x000ee20000000800 */
[----:B------:R-:W-:-:S01]  /*d500*/  FFMA.FTZ R31, R55, R44, -R52 ;  /* 0x0000002c371f7223 */ /* 0x000fc20000010834 */
[----:B------:R-:W-:-:S06]  /*d510*/  FADD.FTZ R83, R83, R28 ;  /* 0x0000001c53537221 */ /* 0x000fcc0000010000 */
[----:B------:R-:W5:Y:S01]  /*d520*/  MUFU.EX2 R38, R38 ;  /* 0x0000002600267308 */ /* 0x000f620000000800 */
[----:B------:R-:W-:Y:S01]  /*d530*/  @!P1 PRMT R39, RZ, 0x654, R0 ;  /* 0x00000654ff279816 */ /* 0x000fe20000000000 */
[----:B0-----:R-:W-:-:S06]  /*d540*/  FADD.FTZ R28, R66, R7 ;  /* 0x00000007421c7221 */ /* 0x001fcc0000010000 */
[----:B------:R-:W0:Y:S01]  /*d550*/  MUFU.EX2 R95, R95 ;  /* 0x0000005f005f7308 */ /* 0x000e220000000800 */
[----:B----4-:R-:W-:-:S01]  /*d560*/  FADD.FTZ R34, R32, R83 ;  /* 0x0000005320227221 */ /* 0x010fc20000010000 */
[----:B------:R-:W-:Y:S01]  /*d570*/  FFMA.FTZ R59, R59, R44, -R52 ;  /* 0x0000002c3b3b7223 */ /* 0x000fe20000010834 */
[----:B------:R4:W-:Y:S05]  /*d580*/  @!P1 SYNCS.ARRIVE.TRANS64.RED.A1T0 RZ, [R39+URZ], RZ ;  /* 0x000000ff27ff99a7 */ /* 0x0009ea000810043f */
[----:B------:R-:W2:Y:S01]  /*d590*/  MUFU.EX2 R37, R37 ;  /* 0x0000002500257308 */ /* 0x000ea20000000800 */
[----:B-1----:R-:W-:-:S07]  /*d5a0*/  FADD.FTZ R7, R27, R28 ;  /* 0x0000001c1b077221 */ /* 0x002fce0000010000 */
[----:B------:R-:W1:Y:S01]  /*d5b0*/  MUFU.EX2 R68, R68 ;  /* 0x0000004400447308 */ /* 0x000e620000000800 */
[----:B----4-:R-:W-:-:S01]  /*d5c0*/  FFMA.FTZ R39, R85, R44, -R52 ;  /* 0x0000002c55277223 */ /* 0x010fc20000010834 */
[----:B------:R-:W-:-:S06]  /*d5d0*/  FADD.FTZ R13, R71, R34 ;  /* 0x00000022470d7221 */ /* 0x000fcc0000010000 */
[----:B------:R-:W4:Y:S01]  /*d5e0*/  MUFU.EX2 R36, R36 ;  /* 0x0000002400247308 */ /* 0x000f220000000800 */
[----:B------:R-:W-:Y:S01]  /*d5f0*/  F2FP.SATFINITE.E4M3.F32.PACK_AB_MERGE_C R148, R10, R3, R148 ;  /* 0x000000030a94723e */ /* 0x000fe20004807094 */
[----:B------:R-:W-:Y:S01]  /*d600*/  FFMA.FTZ R70, R119, R44, -R52 ;  /* 0x0000002c77467223 */ /* 0x000fe20000010834 */
[----:B------:R-:W-:-:S05]  /*d610*/  F2FP.SATFINITE.E4M3.F32.PACK_AB_MERGE_C R150, R14, R11, R150 ;  /* 0x0000000b0e96723e */ /* 0x000fca0004807096 */
[----:B------:R-:W4:Y:S01]  /*d620*/  MUFU.EX2 R31, R31 ;  /* 0x0000001f001f7308 */ /* 0x000f220000000800 */
[----:B---3--:R-:W-:-:S01]  /*d630*/  FADD.FTZ R10, R62, R7 ;  /* 0x000000073e0a7221 */ /* 0x008fc20000010000 */
[----:B-----5:R-:W-:-:S06]  /*d640*/  FADD.FTZ R14, R38, R13 ;  /* 0x0000000d260e7221 */ /* 0x020fcc0000010000 */
[----:B------:R-:W3:Y:S01]  /*d650*/  MUFU.EX2 R77, R77 ;  /* 0x0000004d004d7308 */ /* 0x000ee20000000800 */
[----:B0-----:R-:W-:Y:S01]  /*d660*/  F2FP.SATFINITE.E4M3.F32.PACK_AB_MERGE_C R140, R95, R38, RZ ;  /* 0x000000265f8c723e */ /* 0x001fe200048070ff */
[----:B--2---:R-:W-:-:S06]  /*d670*/  FADD.FTZ R3, R37, R10 ;  /* 0x0000000a25037221 */ /* 0x004fcc0000010000 */
[----:B------:R-:W-:Y:S01]  /*d680*/  MUFU.EX2 R91, R91 ;  /* 0x0000005b005b7308 */ /* 0x000fe20000000800 */
[----:B------:R-:W-:-:S01]  /*d690*/  FFMA.FTZ R41, R125, R44, -R52 ;  /* 0x0000002c7d297223 */ /* 0x000fc20000010834 */
[----:B------:R-:W-:-:S06]  /*d6a0*/  FADD.FTZ R95, R95, R14 ;  /* 0x0000000e5f5f7221 */ /* 0x000fcc0000010000 */
[----:B------:R-:W0:Y:S08]  /*d6b0*/  MUFU.EX2 R42, R42 ;  /* 0x0000002a002a7308 */ /* 0x000e300000000800 */
[----:B------:R-:W2:Y:S01]  /*d6c0*/  MUFU.EX2 R0, R59 ;  /* 0x0000003b00007308 */ /* 0x000ea20000000800 */
[C---:B-1----:R-:W-:Y:S01]  /*d6d0*/  F2FP.SATFINITE.E4M3.F32.PACK_AB_MERGE_C R141, R68.reuse, R37, RZ ;  /* 0x00000025448d723e */ /* 0x042fe200048070ff */
[----:B------:R-:W-:-:S06]  /*d6e0*/  FADD.FTZ R68, R68, R3 ;  /* 0x0000000344447221 */ /* 0x000fcc0000010000 */
[----:B------:R-:W1:Y:S01]  /*d6f0*/  MUFU.EX2 R39, R39 ;  /* 0x0000002700277308 */ /* 0x000e620000000800 */
[----:B----4-:R-:W-:-:S01]  /*d700*/  FADD.FTZ R10, R36, R95 ;  /* 0x0000005f240a7221 */ /* 0x010fc20000010000 */
[----:B------:R-:W-:-:S06]  /*d710*/  FFMA.FTZ R129, R129, R44, -R52 ;  /* 0x0000002c81817223 */ /* 0x000fcc0000010834 */
[----:B------:R-:W4:Y:S01]  /*d720*/  MUFU.EX2 R70, R70 ;  /* 0x0000004600467308 */ /* 0x000f220000000800 */
[----:B------:R-:W-:-:S01]  /*d730*/  FADD.FTZ R3, R31, R68 ;  /* 0x000000441f037221 */ /* 0x000fc20000010000 */
[----:B------:R-:W-:Y:S01]  /*d740*/  FFMA.FTZ R73, R73, R44, -R52 ;  /* 0x0000002c49497223 */ /* 0x000fe20000010834 */
[----:B---3--:R-:W-:-:S05]  /*d750*/  FADD.FTZ R10, R77, R10 ;  /* 0x0000000a4d0a7221 */ /* 0x008fca0000010000 */
[----:B------:R-:W-:Y:S08]  /*d760*/  MUFU.EX2 R40, R40 ;  /* 0x0000002800287308 */ /* 0x000ff00000000800 */
[----:B------:R-:W-:Y:S08]  /*d770*/  MUFU.EX2 R46, R46 ;  /* 0x0000002e002e7308 */ /* 0x000ff00000000800 */
[----:B------:R-:W3:Y:S01]  /*d780*/  MUFU.EX2 R97, R97 ;  /* 0x0000006100617308 */ /* 0x000ee20000000800 */
[----:B0-----:R-:W-:Y:S01]  /*d790*/  F2FP.SATFINITE.E4M3.F32.PACK_AB_MERGE_C R142, R42, R91, RZ ;  /* 0x0000005b2a8e723e */ /* 0x001fe200048070ff */
[----:B--2---:R-:W-:-:S06]  /*d7a0*/  FADD.FTZ R14, R0, R3 ;  /* 0x00000003000e7221 */ /* 0x004fcc0000010000 */
[----:B------:R-:W0:Y:S01]  /*d7b0*/  MUFU.EX2 R41, R41 ;  /* 0x0000002900297308 */ /* 0x000e220000000800 */
[----:B------:R-:W-:-:S01]  /*d7c0*/  FADD.FTZ R91, R91, R10 ;  /* 0x0000000a5b5b7221 */ /* 0x000fc20000010000 */
[----:B------:R-:W-:-:S06]  /*d7d0*/  FFMA.FTZ R79, R79, R44, -R52 ;  /* 0x0000002c4f4f7223 */ /* 0x000fcc0000010834 */
[----:B------:R-:W2:Y:S01]  /*d7e0*/  MUFU.EX2 R81, R81 ;  /* 0x0000005100517308 */ /* 0x000ea20000000800 */
[----:B------:R-:W-:Y:S01]  /*d7f0*/  F2FP.SATFINITE.E4M3.F32.PACK_AB_MERGE_C R56, R57, R56, RZ ;  /* 0x000000383938723e */ /* 0x000fe200048070ff */
[----:B-1----:R-:W-:-:S06]  /*d800*/  FADD.FTZ R3, R39, R14 ;  /* 0x0000000e27037221 */ /* 0x002fcc0000010000 */
[----:B------:R-:W1:Y:S01]  /*d810*/  MUFU.EX2 R12, R129 ;  /* 0x00000081000c7308 */ /* 0x000e620000000800 */
[----:B------:R-:W-:-:S01]  /*d820*/  FFMA.FTZ R75, R75, R44, -R52 ;  /* 0x0000002c4b4b7223 */ /* 0x000fc20000010834 */
[----:B------:R-:W-:Y:S01]  /*d830*/  FADD.FTZ R91, R42, R91 ;  /* 0x0000005b2a5b7221 */ /* 0x000fe20000010000 */
[----:B----4-:R-:W-:-:S05]  /*d840*/  F2FP.SATFINITE.E4M3.F32.PACK_AB_MERGE_C R143, R70, R39, RZ ;  /* 0x00000027468f723e */ /* 0x010fca00048070ff */
[----:B------:R-:W4:Y:S01]  /*d850*/  MUFU.EX2 R73, R73 ;  /* 0x0000004900497308 */ /* 0x000f220000000800 */
[----:B------:R-:W-:Y:S01]  /*d860*/  F2FP.SATFINITE.E4M3.F32.PACK_AB_MERGE_C R149, R6, R149, R56 ;  /* 0x000000950695723e */ /* 0x000fe20004807038 */
[----:B------:R-:W-:Y:S01]  /*d870*/  FADD.FTZ R70, R70, R3 ;  /* 0x0000000346467221 */ /* 0x000fe20000010000 */
[----:B---3--:R-:W-:Y:S01]  /*d880*/  F2FP.SATFINITE.E4M3.F32.PACK_AB_MERGE_C R144, R97, R46, RZ ;  /* 0x0000002e6190723e */ /* 0x008fe200048070ff */
[----:B------:R-:W-:-:S04]  /*d890*/  FADD.FTZ R6, R40, R91 ;  /* 0x0000005b28067221 */ /* 0x000fc80000010000 */
[----:B------:R-:W3:Y:S01]  /*d8a0*/  MUFU.EX2 R26, R79 ;  /* 0x0000004f001a7308 */ /* 0x000ee20000000800 */
[----:B------:R-:W-:-:S01]  /*d8b0*/  FFMA.FTZ R87, R87, R44, -R52 ;  /* 0x0000002c57577223 */ /* 0x000fc20000010834 */
[----:B------:R-:W-:Y:S01]  /*d8c0*/  F2FP.SATFINITE.E4M3.F32.PACK_AB_MERGE_C R29, R29, R60, RZ ;  /* 0x0000003c1d1d723e */ /* 0x000fe200048070ff */
[----:B------:R-:W-:-:S01]  /*d8d0*/  FFMA.FTZ R89, R89, R44, -R52 ;  /* 0x0000002c59597223 */ /* 0x000fc20000010834 */
[----:B0-----:R-:W-:-:S04]  /*d8e0*/  FADD.FTZ R3, R41, R70 ;  /* 0x0000004629037221 */ /* 0x001fc80000010000 */
[----:B------:R-:W-:Y:S01]  /*d8f0*/  MUFU.EX2 R50, R50 ;  /* 0x0000003200327308 */ /* 0x000fe20000000800 */
[----:B------:R-:W-:-:S01]  /*d900*/  FFMA.FTZ R52, R93, R44, -R52 ;  /* 0x0000002c5d347223 */ /* 0x000fc20000010834 */
[C---:B--2---:R-:W-:Y:S01]  /*d910*/  F2FP.SATFINITE.E4M3.F32.PACK_AB_MERGE_C R144, R81.reuse, R40, R144 ;  /* 0x000000285190723e */ /* 0x044fe20004807090 */
[----:B------:R-:W-:-:S05]  /*d920*/  FADD.FTZ R81, R81, R6 ;  /* 0x0000000651517221 */ /* 0x000fca0000010000 */
[----:B------:R-:W0:Y:S01]  /*d930*/  MUFU.EX2 R103, R103 ;  /* 0x0000006700677308 */ /* 0x000e220000000800 */
[----:B------:R-:W-:Y:S01]  /*d940*/  F2FP.SATFINITE.E4M3.F32.PACK_AB_MERGE_C R151, R8, R151, R29 ;  /* 0x000000970897723e */ /* 0x000fe2000480701d */
[----:B-1----:R-:W-:-:S06]  /*d950*/  FADD.FTZ R8, R12, R3 ;  /* 0x000000030c087221 */ /* 0x002fcc0000010000 */
[----:B------:R-:W1:Y:S08]  /*d960*/  MUFU.EX2 R48, R48 ;  /* 0x0000003000307308 */ /* 0x000e700000000800 */
[----:B------:R-:W2:Y:S01]  /*d970*/  MUFU.EX2 R75, R75 ;  /* 0x0000004b004b7308 */ /* 0x000ea20000000800 */
[----:B------:R-:W-:-:S07]  /*d980*/  FADD.FTZ R46, R46, R81 ;  /* 0x000000512e2e7221 */ /* 0x000fce0000010000 */
[----:B------:R-:W5:Y:S01]  /*d990*/  MUFU.EX2 R101, R131 ;  /* 0x0000008300657308 */ /* 0x000f620000000800 */
[----:B----4-:R-:W-:-:S07]  /*d9a0*/  FADD.FTZ R3, R73, R8 ;  /* 0x0000000849037221 */ /* 0x010fce0000010000 */
[----:B------:R-:W4:Y:S01]  /*d9b0*/  MUFU.EX2 R6, R87 ;  /* 0x0000005700067308 */ /* 0x000f220000000800 */
[----:B------:R-:W-:Y:S02]  /*d9c0*/  VIADD R10, R88, 0xfffffffe ;  /* 0xfffffffe580a7836 */ /* 0x000fe40000000000 */
[----:B------:R-:W-:Y:S01]  /*d9d0*/  FADD.FTZ R97, R97, R46 ;  /* 0x0000002e61617221 */ /* 0x000fe20000010000 */
[----:B---3--:R-:W-:-:S04]  /*d9e0*/  F2FP.SATFINITE.E4M3.F32.PACK_AB_MERGE_C R145, R26, R73, RZ ;  /* 0x000000491a91723e */ /* 0x008fc800048070ff */
[----:B------:R-:W3:Y:S01]  /*d9f0*/  MUFU.EX2 R89, R89 ;  /* 0x0000005900597308 */ /* 0x000ee20000000800 */
[----:B------:R-:W-:-:S07]  /*da00*/  FADD.FTZ R26, R26, R3 ;  /* 0x000000031a1a7221 */ /* 0x000fce0000010000 */
[----:B------:R-:W3:Y:S01]  /*da10*/  MUFU.EX2 R52, R52 ;  /* 0x0000003400347308 */ /* 0x000ee20000000800 */
[----:B0-----:R-:W-:Y:S02]  /*da20*/  F2FP.SATFINITE.E4M3.F32.PACK_AB_MERGE_C R146, R103, R50, RZ ;  /* 0x000000326792723e */ /* 0x001fe400048070ff */
[----:B------:R-:W-:Y:S01]  /*da30*/  F2FP.SATFINITE.E4M3.F32.PACK_AB_MERGE_C R143, R0, R31, R143 ;  /* 0x0000001f008f723e */ /* 0x000fe2000480708f */
[----:B-1----:R-:W-:-:S01]  /*da40*/  FADD.FTZ R0, R48, R97 ;  /* 0x0000006130007221 */ /* 0x002fc20000010000 */
[----:B------:R-:W-:Y:S01]  /*da50*/  ISETP.GE.AND P1, PT, R10, R49, PT ;  /* 0x000000310a00720c */ /* 0x000fe20003f26270 */
[----:B--2---:R-:W-:-:S01]  /*da60*/  FADD.FTZ R3, R75, R26 ;  /* 0x0000001a4b037221 */ /* 0x004fc20000010000 */
[C---:B-----5:R-:W-:Y:S01]  /*da70*/  F2FP.SATFINITE.E4M3.F32.PACK_AB_MERGE_C R146, R101.reuse, R48, R146 ;  /* 0x000000306592723e */ /* 0x060fe20004807092 */
[----:B------:R-:W-:-:S02]  /*da80*/  FADD.FTZ R101, R101, R0 ;  /* 0x0000000065657221 */ /* 0x000fc40000010000 */
[----:B----4-:R-:W-:Y:S01]  /*da90*/  FADD.FTZ R0, R6, R3 ;  /* 0x0000000306007221 */ /* 0x010fe20000010000 */
[----:B------:R-:W-:Y:S01]  /*daa0*/  F2FP.SATFINITE.E4M3.F32.PACK_AB_MERGE_C R137, R64, R33, RZ ;  /* 0x000000214089723e */ /* 0x000fe200048070ff */
[----:B------:R-:W-:-:S02]  /*dab0*/  FADD.FTZ R50, R50, R101 ;  /* 0x0000006532327221 */ /* 0x000fc40000010000 */
[----:B---3--:R-:W-:-:S01]  /*dac0*/  FADD.FTZ R3, R89, R0 ;  /* 0x0000000059037221 */ /* 0x008fc20000010000 */
[----:B------:R-:W-:Y:S02]  /*dad0*/  F2FP.SATFINITE.E4M3.F32.PACK_AB_MERGE_C R139, R66, R35, RZ ;  /* 0x00000023428b723e */ /* 0x000fe400048070ff */
[----:B------:R-:W-:Y:S01]  /*dae0*/  F2FP.SATFINITE.E4M3.F32.PACK_AB_MERGE_C R147, R52, R89, RZ ;  /* 0x000000593493723e */ /* 0x000fe200048070ff */
[----:B------:R-:W-:Y:S01]  /*daf0*/  IMAD.MOV.U32 R89, RZ, RZ, RZ ;  /* 0x000000ffff597224 */ /* 0x000fe200078e00ff */
[----:B------:R-:W-:Y:S01]  /*db00*/  BSSY B0, `(.L_x_9280) ;  /* 0x00002b9000007945 */ /* 0x000fe20003800000 */
[----:B------:R-:W-:Y:S01]  /*db10*/  ISETP.NE.AND P0, PT, R90, RZ, PT ;  /* 0x000000ff5a00720c */ /* 0x000fe20003f05270 */
        /* <DEDUP_REMOVED lines=87> */
.L_x_9293:
[----:B------:R-:W-:-:S04]  /*e090*/  ISETP.NE.AND P1, PT, R6, 0x1, PT ;  /* 0x000000010600780c */ /* 0x000fc80003f25270 */
[----:B------:R-:W-:-:S04]  /*e0a0*/  SEL R156, RZ, 0x1, P1 ;  /* 0x00000001ff9c7807 */ /* 0x000fc80000800000 */
[----:B------:R-:W-:Y:S01]  /*e0b0*/  LOP3.LUT R156, R7, R156, RZ, 0x3c, !PT ;  /* 0x0000009c079c7212 */ /* 0x000fe200078e3cff */
[----:B------:R-:W-:Y:S06]  /*e0c0*/  @!P0 BRA `(.L_x_9282) ;  /* 0x0000000000048947 */ /* 0x000fec0003800000 */
[----:B------:R-:W-:Y:S01]  /*e0d0*/  BPT.TRAP 0x1 ;  /* 0x000000040000795c */ /* 0x000fe20000300000 */
.L_x_9282:
        /* <DEDUP_REMOVED lines=8> */
.L_x_9283:
[----:B------:R-:W-:Y:S01]  /*e160*/  BSSY B1, `(.L_x_9284) ;  /* 0x0000006000017945 */ /* 0x000fe20003800000 */
[----:B------:R-:W-:Y:S02]  /*e170*/  IMAD R24, R154, 0x300, R15 ;  /* 0x000003009a187824 */ /* 0x000fe400078e020f */
[----:B------:R-:W-:Y:S01]  /*e180*/  IMAD.MOV.U32 R25, RZ, RZ, -0x3ffffff0 ;  /* 0xc0000010ff197424 */ /* 0x000fe200078e00ff */
[----:B-1----:R-:W-:Y:S06]  /*e190*/  @P1 BRA `(.L_x_9285) ;  /* 0x0000000000081947 */ /* 0x002fec0003800000 */
[----:B------:R-:W1:Y:S02]  /*e1a0*/  SYNCS.PHASECHK.TRANS64.TRYWAIT P1, [R13+URZ+0x19c30], R8 ;  /* 0x019c30080d0075a7 */ /* 0x000e64000802017f */
[----:B-1----:R-:W-:Y:S05]  /*e1b0*/  @!P1 BRA `(.L_x_9286) ;  /* 0x000000d800b89947 */ /* 0x002fea0003800000 */
.L_x_9285:
[----:B------:R-:W-:Y:S05]  /*e1c0*/  BSYNC B1 ;  /* 0x0000000000017941 */ /* 0x000fea0003800000 */
.L_x_9284:
[C---:B01----:R-:W-:Y:S01]  /*e1d0*/  VIADD R8, R24.reuse, 0x100 ;  /* 0x0000010018087836 */ /* 0x043fe20000000000 */
[C---:B------:R-:W-:Y:S01]  /*e1e0*/  R2UR UR6, R24.reuse ;  /* 0x00000000180672ca */ /* 0x040fe200000e0000 */
[----:B------:R-:W-:Y:S01]  /*e1f0*/  IMAD.MOV.U32 R9, RZ, RZ, -0x3ffffff0 ;  /* 0xc0000010ff097424 */ /* 0x000fe200078e00ff */
[----:B------:R-:W-:Y:S01]  /*e200*/  R2UR UR7, R25 ;  /* 0x00000000190772ca */ /* 0x000fe200000e0000 */
[----:B------:R-:W-:Y:S01]  /*e210*/  VIADD R24, R24, 0x200 ;  /* 0x0000020018187836 */ /* 0x000fe20000000000 */
[----:B------:R-:W-:Y:S02]  /*e220*/  R2UR UR10, R8 ;  /* 0x00000000080a72ca */ /* 0x000fe400000e0000 */
[----:B------:R-:W-:Y:S02]  /*e230*/  R2UR UR11, R9 ;  /* 0x00000000090b72ca */ /* 0x000fe400000e0000 */
[----:B------:R-:W2:Y:S01]  /*e240*/  LDL.64 R8, [R1] ;  /* 0x0000000001087983 */ /* 0x000ea20000100a00 */
[----:B------:R-:W-:Y:S01]  /*e250*/  R2UR UR4, R4 ;  /* 0x00000000040472ca */ /* 0x000fe200000e0000 */
[----:B------:R-:W-:Y:S01]  /*e260*/  IMAD.MOV.U32 R25, RZ, RZ, -0x3ffffff0 ;  /* 0xc0000010ff197424 */ /* 0x000fe200078e00ff */
[----:B------:R-:W-:-:S02]  /*e270*/  R2UR UR5, R5 ;  /* 0x00000000050572ca */ /* 0x000fc400000e0000 */
[----:B------:R-:W-:Y:S02]  /*e280*/  R2UR UR14, R24 ;  /* 0x00000000180e72ca */ /* 0x000fe400000e0000 */
[----:B------:R-:W-:Y:S02]  /*e290*/  R2UR UR15, R25 ;  /* 0x00000000190f72ca */ /* 0x000fe400000e0000 */
[----:B------:R-:W-:-:S07]  /*e2a0*/  WARPGROUP.ARRIVE ;  /* 0x00000000000079c5 */ /* 0x000fce0000000000 */
[----:B------:R-:W-:Y:S01]  /*e2b0*/  QGMMA.64x128x32.F32.E4M3.E4M3 R24, gdesc[UR4], RZ, !UPT, gsb0 ;  /* 0x01e00000041879f3 */ /* 0x000fe2000c0008ff */
[----:B------:R-:W-:Y:S02]  /*e2c0*/  R2UR UR12, R20 ;  /* 0x00000000140c72ca */ /* 0x000fe400000e0000 */
[----:B------:R-:W-:Y:S01]  /*e2d0*/  R2UR UR13, R21 ;  /* 0x00000000150d72ca */ /* 0x000fe200000e0000 */
[----:B------:R-:W-:Y:S02]  /*e2e0*/  WARPGROUP.DEPBAR.LE gsb0, 0x0 ;  /* 0x00008000000079c5 */ /* 0x000fe40000010000 */
[----:B------:R-:W-:Y:S01]  /*e2f0*/  WARPGROUP.ARRIVE ;  /* 0x00000000000079c5 */ /* 0x000fe20000000000 */
[----:B--2---:R-:W-:Y:S02]  /*e300*/  R2UR UR8, R8 ;  /* 0x00000000080872ca */ /* 0x004fe400000e0000 */
[----:B------:R-:W-:-:S13]  /*e310*/  R2UR UR9, R9 ;  /* 0x00000000090972ca */ /* 0x000fda00000e0000 */
[----:B------:R-:W-:Y:S03]  /*e320*/  QGMMA.64x128x32.F32.E4M3.E4M3 R24, gdesc[UR8], R24, gsb0 ;  /* 0x01e00000081879f3 */ /* 0x000fe60008000818 */
[----:B------:R-:W-:Y:S02]  /*e330*/  WARPGROUP.DEPBAR.LE gsb0, 0x0 ;  /* 0x00008000000079c5 */ /* 0x000fe40000010000 */
[----:B------:R-:W-:-:S07]  /*e340*/  WARPGROUP.ARRIVE ;  /* 0x00000000000079c5 */ /* 0x000fce0000000000 */
[----:B------:R-:W-:Y:S03]  /*e350*/  QGMMA.64x128x32.F32.E4M3.E4M3 R24, gdesc[UR12], R24, gsb0 ;  /* 0x01e000000c1879f3 */ /* 0x000fe60008000818 */
[----:B------:R-:W-:Y:S02]  /*e360*/  WARPGROUP.DEPBAR.LE gsb0, 0x0 ;  /* 0x00008000000079c5 */ /* 0x000fe40000010000 */
[----:B------:R-:W-:Y:S05]  /*e370*/  @!P0 BRA `(.L_x_9287) ;  /* 0x0000000000048947 */ /* 0x000fea0003800000 */
[----:B------:R-:W-:Y:S01]  /*e380*/  BPT.TRAP 0x1 ;  /* 0x000000040000795c */ /* 0x000fe20000300000 */
.L_x_9287:
[----:B------:R-:W-:Y:S01]  /*e390*/  SHF.L.U32 R7, R7, 0x1f, RZ ;  /* 0x0000001f07077819 */ /* 0x000fe200000006ff */
[----:B------:R-:W-:-:S04]  /*e3a0*/  IMAD R14, R6, 0x8, R16 ;  /* 0x00000008060e7824 */ /* 0x000fc800078e0210 */
[----:B------:R0:W1:Y:S01]  /*e3b0*/  SYNCS.PHASECHK.TRANS64.TRYWAIT P1, [R14+URZ+0x19c50], R7 ;  /* 0x019c50070e0075a7 */ /* 0x000062000802017f */
[----:B------:R-:W-:Y:S05]  /*e3c0*/  @!P0 BRA `(.L_x_9288) ;  /* 0x0000000000048947 */ /* 0x000fea0003800000 */
[----:B------:R-:W-:Y:S01]  /*e3d0*/  BPT.TRAP 0x1 ;  /* 0x000000040000795c */ /* 0x000fe20000300000 */
.L_x_9288:
[----:B------:R-:W-:Y:S04]  /*e3e0*/  BSSY B1, `(.L_x_9289) ;  /* 0x0000004000017945 */ /* 0x000fe80003800000 */
[----:B-1----:R-:W-:Y:S05]  /*e3f0*/  @P1 BRA `(.L_x_9290) ;  /* 0x0000000000081947 */ /* 0x002fea0003800000 */
[----:B------:R-:W1:Y:S02]  /*e400*/  SYNCS.PHASECHK.TRANS64.TRYWAIT P1, [R14+URZ+0x19c50], R7 ;  /* 0x019c50070e0075a7 */ /* 0x000e64000802017f */
[----:B-1----:R-:W-:Y:S05]  /*e410*/  @!P1 BRA `(.L_x_9291) ;  /* 0x000000d800349947 */ /* 0x002fea0003800000 */
.L_x_9290:
[----:B------:R-:W-:Y:S05]  /*e420*/  BSYNC B1 ;  /* 0x0000000000017941 */ /* 0x000fea0003800000 */
.L_x_9289:
[----:B01----:R-:W-:Y:S01]  /*e430*/  VIADD R7, R16, 0x3000 ;  /* 0x0000300010077836 */ /* 0x003fe20000000000 */
[----:B------:R-:W-:Y:S01]  /*e440*/  WARPGROUP.ARRIVE ;  /* 0x00000000000079c5 */ /* 0x000fe20000000000 */
[----:B------:R-:W-:Y:S02]  /*e450*/  IMAD.MOV.U32 R9, RZ, RZ, 0x40000040 ;  /* 0x40000040ff097424 */ /* 0x000fe400078e00ff */
[C---:B------:R-:W-:Y:S01]  /*e460*/  FMUL.FTZ R77, R2.reuse, R77 ;  /* 0x0000004d024d7220 */ /* 0x040fe20000410000 */
[C---:B------:R-:W-:Y:S01]  /*e470*/  FMUL.FTZ R78, R2.reuse, R78 ;  /* 0x0000004e024e7220 */ /* 0x040fe20000410000 */
[----:B------:R-:W-:Y:S01]  /*e480*/  SHF.R.U32.HI R7, RZ, 0x4, R7 ;  /* 0x00000004ff077819 */ /* 0x000fe20000011607 */
[C---:B------:R-:W-:Y:S01]  /*e490*/  FMUL.FTZ R79, R2.reuse, R79 ;  /* 0x0000004f024f7220 */ /* 0x040fe20000410000 */
[C---:B------:R-:W-:Y:S01]  /*e4a0*/  FMUL.FTZ R80, R2.reuse, R80 ;  /* 0x0000005002507220 */ /* 0x040fe20000410000 */
[C---:B------:R-:W-:Y:S01]  /*e4b0*/  FMUL.FTZ R81, R2.reuse, R81 ;  /* 0x0000005102517220 */ /* 0x040fe20000410000 */
[----:B------:R-:W-:Y:S01]  /*e4c0*/  LOP3.LUT R7, R7, 0x3fff, RZ, 0xc0, !PT ;  /* 0x00003fff07077812 */ /* 0x000fe200078ec0ff */
[----:B------:R-:W-:Y:S01]  /*e4d0*/  MUFU.TANH R77, R77 ;  /* 0x0000004d004d7308 */ /* 0x000fe20000002400 */
[C---:B------:R-:W-:Y:S01]  /*e4e0*/  FMUL.FTZ R82, R2.reuse, R82 ;  /* 0x0000005202527220 */ /* 0x040fe20000410000 */
[C---:B------:R-:W-:Y:S01]  /*e4f0*/  FMUL.FTZ R83, R2.reuse, R83 ;  /* 0x0000005302537220 */ /* 0x040fe20000410000 */
[----:B------:R-:W-:Y:S01]  /*e500*/  LOP3.LUT R7, R7, 0x10000, RZ, 0xfc, !PT ;  /* 0x0001000007077812 */ /* 0x000fe200078efcff */
[C---:B------:R-:W-:Y:S01]  /*e510*/  FMUL.FTZ R84, R2.reuse, R84 ;  /* 0x0000005402547220 */ /* 0x040fe20000410000 */
[C---:B------:R-:W-:Y:S01]  /*e520*/  FMUL.FTZ R85, R2.reuse, R85 ;  /* 0x0000005502557220 */ /* 0x040fe20000410000 */
[C---:B------:R-:W-:Y:S01]  /*e530*/  FMUL.FTZ R86, R2.reuse, R86 ;  /* 0x0000005602567220 */ /* 0x040fe20000410000 */
[----:B------:R-:W-:Y:S01]  /*e540*/  FMUL.FTZ R87, R2, R87 ;  /* 0x0000005702577220 */ /* 0x000fe20000410000 */
[----:B------:R-:W-:Y:S01]  /*e550*/  IMAD R6, R6, 0x300, R7 ;  /* 0x0000030006067824 */ /* 0x000fe200078e0207 */
[----:B------:R-:W-:Y:S01]  /*e560*/  MOV R7, 0x40000040 ;  /* 0x4000004000077802 */ /* 0x000fe20000000f00 */
[----:B------:R-:W-:Y:S01]  /*e570*/  MUFU.TANH R78, R78 ;  /* 0x0000004e004e7308 */ /* 0x000fe20000002400 */
[----:B------:R-:W-:Y:S01]  /*e580*/  ULDC UR4, c[0x0][0x988] ;  /* 0x0002620000047ab9 */ /* 0x000fe20000000800 */
[C---:B------:R-:W-:Y:S01]  /*e590*/  VIADD R8, R6.reuse, 0x2 ;  /* 0x0000000206087836 */ /* 0x040fe20000000000 */
[----:B------:R-:W-:-:S02]  /*e5a0*/  R2UR UR6, R6 ;  /* 0x00000000060672ca */ /* 0x000fc400000e0000 */
        /* <DEDUP_REMOVED lines=9> */
[----:B------:R-:W-:-:S04]  /*e640*/  FMUL.FTZ R42, R2, R45 ;  /* 0x0000002d022a7220 */ /* 0x000fc80000410000 */
[----:B------:R-:W-:Y:S01]  /*e650*/  QGMMA.64x96x32.F32.E4M3.E4M3 R88, R148, gdesc[UR4], R88, gsb0 ;  /* 0x0160000494587df3 */ /* 0x000fe20008000858 */
[----:B------:R-:W-:Y:S01]  /*e660*/  R2UR UR6, R8 ;  /* 0x00000000080672ca */ /* 0x000fe200000e0000 */
[----:B------:R-:W-:Y:S01]  /*e670*/  VIADD R8, R6, 0x4 ;  /* 0x0000000406087836 */ /* 0x000fe20000000000 */
[----:B------:R-:W-:Y:S01]  /*e680*/  R2UR UR7, R9 ;  /* 0x00000000090772ca */ /* 0x000fe200000e0000 */
[----:B------:R-:W-:Y:S01]  /*e690*/  IMAD.MOV.U32 R9, RZ, RZ, 0x40000040 ;  /* 0x40000040ff097424 */ /* 0x000fe200078e00ff */
[----:B------:R-:W-:Y:S01]  /*e6a0*/  MUFU.TANH R24, R24 ;  /* 0x0000001800187308 */ /* 0x000fe20000002400 */
[----:B0-----:R-:W-:-:S07]  /*e6b0*/  FMNMX.FTZ R45, R7, R12, !PT ;  /* 0x0000000c072d7209 */ /* 0x001fce0007810000 */
        /* <DEDUP_REMOVED lines=17> */
[----:B------:R-:W-:Y:S01]  /*e7d0*/  QGMMA.64x96x32.F32.E4M3.E4M3 R88, R136, gdesc[UR4], R88, gsb0 ;  /* 0x0160000488587df3 */ /* 0x000fe20008000858 */
        /* <DEDUP_REMOVED lines=35> */
[----:B------:R-:W-:Y:S01]  /*ea10*/  FMUL.FTZ R58, R2, R59 ;  /* 0x0000003b023a7220 */ /* 0x000fe20000410000 */
[----:B------:R-:W-:Y:S01]  /*ea20*/  FMNMX.FTZ R44, R24, R44, !PT ;  /* 0x0000002c182c7209 */ /* 0x000fe20007810000 */
[C---:B------:R-:W-:Y:S01]  /*ea30*/  FMUL.FTZ R59, R2.reuse, R60 ;  /* 0x0000003c023b7220 */ /* 0x040fe20000410000 */
[C---:B------:R-:W-:Y:S01]  /*ea40*/  FMUL.FTZ R60, R2.reuse, R61 ;  /* 0x0000003d023c7220 */ /* 0x040fe20000410000 */
[----:B------:R-:W2:Y:S01]  /*ea50*/  MUFU.TANH R28, R28 ;  /* 0x0000001c001c7308 */ /* 0x000ea20000002400 */
[----:B---3--:R-:W-:Y:S01]  /*ea60*/  FMNMX.FTZ R45, R25, R45, !PT ;  /* 0x0000002d192d7209 */ /* 0x008fe20007810000 */
[C---:B------:R-:W-:Y:S01]  /*ea70*/  FMUL.FTZ R61, R2.reuse, R62 ;  /* 0x0000003e023d7220 */ /* 0x040fe20000410000 */
[----:B------:R-:W-:Y:S01]  /*ea80*/  FMNMX.FTZ R44, R27, R44, !PT ;  /* 0x0000002c1b2c7209 */ /* 0x000fe20007810000 */
        /* <DEDUP_REMOVED lines=17> */
[----:B------:R-:W-:Y:S01]  /*eba0*/  FMUL.FTZ R75, R2, R76 ;  /* 0x0000004c024b7220 */ /* 0x000fe20000410000 */
[----:B0-----:R-:W-:-:S02]  /*ebb0*/  LOP3.LUT R151, R151, 0x7f, RZ, 0xc0, !PT ;  /* 0x0000007f97977812 */ /* 0x001fc400078ec0ff */
[----:B------:R-:W0:Y:S01]  /*ebc0*/  MUFU.TANH R32, R32 ;  /* 0x0000002000207308 */ /* 0x000e220000002400 */
[----:B---3--:R-:W-:Y:S02]  /*ebd0*/  FMNMX.FTZ R45, R29, R45, !PT ;  /* 0x0000002d1d2d7209 */ /* 0x008fe40007810000 */
[----:B------:R-:W-:Y:S02]  /*ebe0*/  ISETP.NE.AND P1, PT, R151, RZ, PT ;  /* 0x000000ff9700720c */ /* 0x000fe40003f25270 */
[----:B------:R-:W-:-:S03]  /*ebf0*/  FMNMX.FTZ R45, R30, R45, !PT ;  /* 0x0000002d1e2d7209 */ /* 0x000fc60007810000 */
[----:B------:R-:W2:Y:S01]  /*ec00*/  MUFU.TANH R34, R34 ;  /* 0x0000002200227308 */ /* 0x000ea20000002400 */
[----:B-1----:R-:W-:Y:S02]  /*ec10*/  FMNMX.FTZ R44, R31, R44, !PT ;  /* 0x0000002c1f2c7209 */ /* 0x002fe40007810000 */
[----:B------:R-:W-:-:S05]  /*ec20*/  FMNMX.FTZ R45, R33, R45, !PT ;  /* 0x0000002d212d7209 */ /* 0x000fca0007810000 */
[----:B------:R-:W1:Y:S01]  /*ec30*/  MUFU.TANH R35, R35 ;  /* 0x0000002300237308 */ /* 0x000e620000002400 */
[----:B0-----:R-:W-:Y:S01]  /*ec40*/  FMNMX.FTZ R44, R32, R44, !PT ;  /* 0x0000002c202c7209 */ /* 0x001fe20007810000 */
[----:B------:R-:W-:-:S05]  /*ec50*/  @!P1 VIADD R13, R13, 0x19c40 ;  /* 0x00019c400d0d9836 */ /* 0x000fca0000000000 */
[----:B------:R-:W-:Y:S01]  /*ec60*/  @!P1 PRMT R13, RZ, 0x654, R13 ;  /* 0x00000654ff0d9816 */ /* 0x000fe2000000000d */
[----:B------:R-:W0:Y:S01]  /*ec70*/  MUFU.TANH R37, R37 ;  /* 0x0000002500257308 */ /* 0x000e220000002400 */
[----:B--2---:R-:W-:-:S07]  /*ec80*/  FMNMX.FTZ R45, R34, R45, !PT ;  /* 0x0000002d222d7209 */ /* 0x004fce0007810000 */
[----:B------:R-:W2:Y:S01]  /*ec90*/  MUFU.TANH R38, R38 ;  /* 0x0000002600267308 */ /* 0x000ea20000002400 */
[----:B-1----:R-:W-:-:S04]  /*eca0*/  FMNMX.FTZ R44, R35, R44, !PT ;  /* 0x0000002c232c7209 */ /* 0x002fc80007810000 */
[----:B------:R-:W-:-:S03]  /*ecb0*/  FMNMX.FTZ R44, R36, R44, !PT ;  /* 0x0000002c242c7209 */ /* 0x000fc60007810000 */
[----:B------:R-:W1:Y:S01]  /*ecc0*/  MUFU.TANH R40, R40 ;  /* 0x0000002800287308 */ /* 0x000e620000002400 */
[----:B0-----:R-:W-:Y:S02]  /*ecd0*/  FMNMX.FTZ R45, R37, R45, !PT ;  /* 0x0000002d252d7209 */ /* 0x001fe40007810000 */
[----:B------:R-:W-:Y:S01]  /*ece0*/  FMNMX.FTZ R44, R39, R44, !PT ;  /* 0x0000002c272c7209 */ /* 0x000fe20007810000 */
[----:B------:R-:W-:-:S04]  /*ecf0*/  WARPGROUP.DEPBAR.LE gsb0, 0x0 ;  /* 0x00008000000079c5 */ /* 0x000fc80000010000 */
[----:B------:R-:W0:Y:S01]  /*ed00*/  MUFU.TANH R41, R41 ;  /* 0x0000002900297308 */ /* 0x000e220000002400 */
[----:B--2---:R-:W-:Y:S01]  /*ed10*/  FMNMX.FTZ R45, R38, R45, !PT ;  /* 0x0000002d262d7209 */ /* 0x004fe20007810000 */
[----:B------:R-:W-:-:S06]  /*ed20*/  WARPGROUP.ARRIVE ;  /* 0x00000000000079c5 */ /* 0x000fcc0000000000 */
[----:B------:R-:W2:Y:S01]  /*ed30*/  MUFU.TANH R43, R43 ;  /* 0x0000002b002b7308 */ /* 0x000ea20000002400 */
[----:B-1----:R-:W-:Y:S01]  /*ed40*/  FMNMX.FTZ R44, R40, R44, !PT ;  /* 0x0000002c282c7209 */ /* 0x002fe20007810000 */
[----:B------:R-:W-:Y:S06]  /*ed50*/  QGMMA.64x96x32.F32.E4M3.E4M3 R88, R140, gdesc[UR4], R88, gsb0 ;  /* 0x016000048c587df3 */ /* 0x000fec0008000858 */
[----:B------:R-:W1:Y:S01]  /*ed60*/  MUFU.TANH R46, R46 ;  /* 0x0000002e002e7308 */ /* 0x000e620000002400 */
[----:B0-----:R-:W-:-:S04]  /*ed70*/  FMNMX.FTZ R45, R41, R45, !PT ;  /* 0x0000002d292d7209 */ /* 0x001fc80007810000 */
[----:B------:R-:W-:-:S03]  /*ed80*/  FMNMX.FTZ R45, R42, R45, !PT ;  /* 0x0000002d2a2d7209 */ /* 0x000fc60007810000 */
        /* <DEDUP_REMOVED lines=61> */
[----:B0-----:R-:W-:-:S04]  /*f160*/  FMNMX.FTZ R44, R74, R44, !PT ;  /* 0x0000002c4a2c7209 */ /* 0x001fc80007810000 */
[----:B------:R-:W-:Y:S02]  /*f170*/  FMNMX.FTZ R44, R78, R44, !PT ;  /* 0x0000002c4e2c7209 */ /* 0x000fe40007810000 */
[----:B--2---:R-:W-:Y:S02]  /*f180*/  FMNMX.FTZ R45, R75, R45, !PT ;  /* 0x0000002d4b2d7209 */ /* 0x004fe40007810000 */
[----:B------:R-:W-:Y:S02]  /*f190*/  FMNMX.FTZ R44, R79, R44, !PT ;  /* 0x0000002c4f2c7209 */ /* 0x000fe40007810000 */
[----:B------:R-:W-:Y:S02]  /*f1a0*/  FMNMX.FTZ R45, R77, R45, !PT ;  /* 0x0000002d4d2d7209 */ /* 0x000fe40007810000 */
[----:B------:R-:W-:Y:S02]  /*f1b0*/  FMNMX.FTZ R44, R82, R44, !PT ;  /* 0x0000002c522c7209 */ /* 0x000fe40007810000 */
[----:B------:R-:W-:-:S02]  /*f1c0*/  FMNMX.FTZ R45, R80, R45, !PT ;  /* 0x0000002d502d7209 */ /* 0x000fc40007810000 */
[----:B------:R-:W-:Y:S02]  /*f1d0*/  FMNMX.FTZ R44, R83, R44, !PT ;  /* 0x0000002c532c7209 */ /* 0x000fe40007810000 */
[----:B------:R-:W-:Y:S02]  /*f1e0*/  FMNMX.FTZ R45, R81, R45, !PT ;  /* 0x0000002d512d7209 */ /* 0x000fe40007810000 */
[----:B------:R-:W-:Y:S02]  /*f1f0*/  FMNMX.FTZ R44, R86, R44, !PT ;  /* 0x0000002c562c7209 */ /* 0x000fe40007810000 */
[----:B------:R-:W-:Y:S02]  /*f200*/  FMNMX.FTZ R45, R84, R45, !PT ;  /* 0x0000002d542d7209 */ /* 0x000fe40007810000 */
[----:B-1----:R-:W-:Y:S02]  /*f210*/  FMNMX.FTZ R76, R87, R44, !PT ;  /* 0x0000002c574c7209 */ /* 0x002fe40007810000 */
[----:B------:R-:W-:-:S03]  /*f220*/  FMNMX.FTZ R136, R85, R45, !PT ;  /* 0x0000002d55887209 */ /* 0x000fc60007810000 */
[----:B------:R-:W0:Y:S04]  /*f230*/  SHFL.BFLY PT, R44, R76, 0x2, 0x1f ;  /* 0x0c401f004c2c7f89 */ /* 0x000e2800000e0000 */
[----:B------:R-:W1:Y:S01]  /*f240*/  SHFL.BFLY PT, R45, R136, 0x2, 0x1f ;  /* 0x0c401f00882d7f89 */ /* 0x000e6200000e0000 */
[----:B0-----:R-:W-:Y:S01]  /*f250*/  FMNMX.FTZ R76, R76, R44, !PT ;  /* 0x0000002c4c4c7209 */ /* 0x001fe20007810000 */
[----:B------:R-:W-:Y:S01]  /*f260*/  VIADD R44, R6, 0x6 ;  /* 0x00000006062c7836 */ /* 0x000fe20000000000 */
[----:B-1----:R-:W-:-:S03]  /*f270*/  FMNMX.FTZ R136, R136, R45, !PT ;  /* 0x0000002d88887209 */ /* 0x002fc60007810000 */
[----:B------:R-:W0:Y:S01]  /*f280*/  SHFL.BFLY PT, R6, R76, 0x1, 0x1f ;  /* 0x0c201f004c067f89 */ /* 0x000e2200000e0000 */
[----:B------:R-:W-:Y:S01]  /*f290*/  IMAD.MOV.U32 R45, RZ, RZ, 0x40000040 ;  /* 0x40000040ff2d7424 */ /* 0x000fe200078e00ff */
[----:B------:R-:W-:Y:S01]  /*f2a0*/  R2UR UR6, R44 ;  /* 0x000000002c0672ca */ /* 0x000fe200000e0000 */
[----:B------:R-:W-:Y:S01]  /*f2b0*/  IMAD.U32 R44, RZ, RZ, UR4 ;  /* 0x00000004ff2c7e24 */ /* 0x000fe2000f8e00ff */
[----:B------:R-:W1:Y:S02]  /*f2c0*/  SHFL.BFLY PT, R137, R136, 0x1, 0x1f ;  /* 0x0c201f0088897f89 */ /* 0x000e6400000e0000 */
[----:B------:R-:W-:-:S13]  /*f2d0*/  R2UR UR7, R45 ;  /* 0x000000002d0772ca */ /* 0x000fda00000e0000 */
[----:B------:R-:W-:Y:S01]  /*f2e0*/  QGMMA.64x96x32.F32.E4M3.E4M3 R88, R144, gdesc[UR4], R88, gsb0 ;  /* 0x0160000490587df3 */ /* 0x000fe20008000858 */
[----:B0-----:R-:W-:Y:S02]  /*f2f0*/  FMNMX.FTZ R76, R76, R6, !PT ;  /* 0x000000064c4c7209 */ /* 0x001fe40007810000 */
[----:B-1----:R-:W-:-:S05]  /*f300*/  FMNMX.FTZ R45, R136, R137, !PT ;  /* 0x00000089882d7209 */ /* 0x002fca0007810000 */
[----:B------:R-:W-:Y:S01]  /*f310*/  FADD.FTZ R6, -R45, R12 ;  /* 0x0000000c2d067221 */ /* 0x000fe20000010100 */
[----:B------:R-:W-:-:S01]  /*f320*/  FADD.FTZ R12, -R76, R11 ;  /* 0x0000000b4c0c7221 */ /* 0x000fc20000010100 */
[-C--:B------:R-:W-:Y:S02]  /*f330*/  FFMA.FTZ R137, R45, R44.reuse, -8 ;  /* 0xc10000002d897423 */ /* 0x080fe4000001002c */
[-C--:B------:R-:W-:Y:S02]  /*f340*/  FMUL.FTZ R6, R6, R44.reuse ;  /* 0x0000002c06067220 */ /* 0x080fe40000410000 */
[-CC-:B------:R-:W-:Y:S01]  /*f350*/  FFMA.FTZ R7, R7, R44.reuse, -R137.reuse ;  /* 0x0000002c07077223 */ /* 0x180fe20000010889 */
[----:B------:R-:W-:-:S01]  /*f360*/  FFMA.FTZ R8, R8, R44, -R137 ;  /* 0x0000002c08087223 */ /* 0x000fc20000010889 */
[----:B------:R0:W-:Y:S08]  /*f370*/  MUFU.EX2 R11, R6 ;  /* 0x00000006000b7308 */ /* 0x0001f00000000800 */
[----:B------:R-:W1:Y:S01]  /*f380*/  MUFU.EX2 R7, R7 ;  /* 0x0000000700077308 */ /* 0x000e620000000800 */
        /* <DEDUP_REMOVED lines=31> */
[----:B------:R-:W-:Y:S01]  /*f580*/  FFMA.FTZ R85, R76, R44, -8 ;  /* 0xc10000004c557423 */ /* 0x000fe2000001002c */
[----:B------:R-:W-:Y:S01]  /*f590*/  MUFU.EX2 R6, R6 ;  /* 0x0000000600067308 */ /* 0x000fe20000000800 */
[----:B-1----:R-:W-:-:S02]  /*f5a0*/  FFMA.FTZ R0, R11, R0, R7 ;  /* 0x000000000b007223 */ /* 0x002fc40000010007 */
        /* <DEDUP_REMOVED lines=40> */
[----:B------:R-:W-:-:S05]  /*f830*/  WARPGROUP.DEPBAR.LE gsb0, 0x0 ;  /* 0x00008000000079c5 */ /* 0x000fca0000010000 */
        /* <DEDUP_REMOVED lines=121> */
.L_x_9292:
[----:B------:R-:W2:Y:S01]  /*ffd0*/  LDL R13, [R1+0x20] ;  /* 0x00002000010d7983 */ /* 0x000ea20000100800 */
[----:B------:R-:W-:-:S05]  /*ffe0*/  VIADD R14, R14, 0x19c60 ;  /* 0x00019c600e0e7836 */ /* 0x000fca0000000000 */
[----:B--2---:R-:W-:Y:S02]  /*fff0*/  PRMT R14, R13, 0x654, R14 ;  /* 0x000006540d0e7816 */ /* 0x004fe4000000000e */
[----:B------:R-:W2:Y:S01]  /*10000*/  LDL R13, [R1+0x1c] ;  /* 0x00001c00010d7983 */ /* 0x000ea20000100800 */
        /* <DEDUP_REMOVED lines=101> */
[C---:B--2---:R-:W-:Y:S01]  /*10660*/  ISETP.GT.AND P1, PT, R10.reuse, R13, PT ;  /* 0x0000000d0a00720c */ /* 0x044fe20003f24270 */
[----:B------:R-:W-:-:S12]  /*10670*/  VIADD R10, R10, 0xffffffff ;  /* 0xffffffff0a0a7836 */ /* 0x000fd80000000000 */
[----:B0-----:R-:W-:Y:S05]  /*10680*/  @P1 BRA `(.L_x_9293) ;  /* 0xffffffd800801947 */ /* 0x001fea000383ffff */
.L_x_9281:
[----:B------:R-:W-:Y:S05]  /*10690*/  BSYNC B0 ;  /* 0x0000000000007941 */ /* 0x000fea0003800000 */
.L_x_9280:
[----:B------:R-:W-:Y:S06]  /*106a0*/  BAR.ARV 0x8, 0x200 ;  /* 0x0208000000007b1d */ /* 0x000fec0000002000 */
[----:B------:R-:W-:Y:S05]  /*106b0*/  @!P0 BRA `(.L_x_9294) ;  /* 0x0000000000048947 */ /* 0x000fea0003800000 */
[----:B------:R-:W-:Y:S01]  /*106c0*/  BPT.TRAP 0x1 ;  /* 0x000000040000795c */ /* 0x000fe20000300000 */
.L_x_9294:
[----:B------:R-:W-:Y:S01]  /*106d0*/  IMAD R10, R154, 0x8, R16 ;  /* 0x000000089a0a7824 */ /* 0x000fe200078e0210 */
[----:B------:R-:W-:-:S04]  /*106e0*/  SHF.L.U32 R5, R156, 0x1f, RZ ;  /* 0x0000001f9c057819 */ /* 0x000fc800000006ff */
[----:B------:R0:W1:Y:S01]  /*106f0*/  SYNCS.PHASECHK.TRANS64.TRYWAIT P1, [R10+URZ+0x19c50], R5 ;  /* 0x019c50050a0075a7 */ /* 0x000062000802017f */
[----:B------:R-:W-:Y:S05]  /*10700*/  @!P0 BRA `(.L_x_9295) ;  /* 0x0000000000048947 */ /* 0x000fea0003800000 */
[----:B------:R-:W-:Y:S01]  /*10710*/  BPT.TRAP 0x1 ;  /* 0x000000040000795c */ /* 0x000fe20000300000 */
.L_x_9295:
[----:B------:R-:W-:Y:S04]  /*10720*/  BSSY B0, `(.L_x_9296) ;  /* 0x0000004000007945 */ /* 0x000fe80003800000 */
[----:B-1----:R-:W-:Y:S05]  /*10730*/  @P1 BRA `(.L_x_9297) ;  /* 0x0000000000081947 */ /* 0x002fea0003800000 */
[----:B------:R-:W1:Y:S02]  /*10740*/  SYNCS.PHASECHK.TRANS64.TRYWAIT P1, [R10+URZ+0x19c50], R5 ;  /* 0x019c50050a0075a7 */ /* 0x000e64000802017f */
[----:B-1----:R-:W-:Y:S05]  /*10750*/  @!P1 BRA `(.L_x_9298) ;  /* 0x000000b400789947 */ /* 0x002fea0003800000 */
.L_x_9297:
[----:B------:R-:W-:Y:S05]  /*10760*/  BSYNC B0 ;  /* 0x0000000000007941 */ /* 0x000fea0003800000 */
.L_x_9296:
[----:B------:R-:W2:Y:S04]  /*10770*/  LDL R2, [R1+0x44] ;  /* 0x0000440001027983 */ /* 0x000ea80000100800 */
[----:B------:R-:W3:Y:S04]  /*10780*/  LDL R12, [R1+0x28] ;  /* 0x00002800010c7983 */ /* 0x000ee80000100800 */
[----:B------:R-:W4:Y:S01]  /*10790*/  LDL R11, [R1+0x18] ;  /* 0x00001800010b7983 */ /* 0x000f220000100800 */
[----:B------:R-:W-:Y:S01]  /*107a0*/  VIADD R16, R16, 0x3000 ;  /* 0x0000300010107836 */ /* 0x000fe20000000000 */
[----:B------:R-:W-:Y:S01]  /*107b0*/  ULDC.64 UR4, c[0x0][0x9a0] ;  /* 0x0002680000047ab9 */ /* 0x000fe20000000a00 */
[----:B------:R-:W-:Y:S01]  /*107c0*/  WARPGROUP.ARRIVE ;  /* 0x00000000000079c5 */ /* 0x000fe20000000000 */
[----:B------:R-:W-:-:S02]  /*107d0*/  ISETP.NE.U32.AND P1, PT, RZ, UR4, PT ;  /* 0x00000004ff007c0c */ /* 0x000fc4000bf25070 */
[----:B------:R-:W-:Y:S02]  /*107e0*/  SHF.R.U32.HI R16, RZ, 0x4, R16 ;  /* 0x00000004ff107819 */ /* 0x000fe40000011610 */
[----:B------:R-:W-:Y:S02]  /*107f0*/  ISETP.NE.AND.EX P1, PT, RZ, UR5, PT, P1 ;  /* 0x00000005ff007c0c */ /* 0x000fe4000bf25310 */
[----:B------:R-:W-:-:S04]  /*10800*/  LOP3.LUT R16, R16, 0x3fff, RZ, 0xc0, !PT ;  /* 0x00003fff10107812 */ /* 0x000fc800078ec0ff */
[----:B01----:R-:W-:-:S05]  /*10810*/  LOP3.LUT R5, R16, 0x10000, RZ, 0xfc, !PT ;  /* 0x0001000010057812 */ /* 0x003fca00078efcff */
[----:B------:R-:W-:Y:S02]  /*10820*/  IMAD R4, R154, 0x300, R5 ;  /* 0x000003009a047824 */ /* 0x000fe400078e0205 */
[----:B------:R-:W-:Y:S01]  /*10830*/  IMAD.MOV.U32 R5, RZ, RZ, 0x40000040 ;  /* 0x40000040ff057424 */ /* 0x000fe200078e00ff */
[----:B------:R-:W2:Y:S02]  /*10840*/  @P1 LDC.64 R8, c[0x0][0x9c8] ;  /* 0x00027200ff081b82 */ /* 0x000ea40000000a00 */
[----:B------:R-:W-:Y:S02]  /*10850*/  R2UR UR6, R4 ;  /* 0x00000000040672ca */ /* 0x000fe400000e0000 */
[----:B------:R-:W-:-:S04]  /*10860*/  R2UR UR7, R5 ;  /* 0x00000000050772ca */ /* 0x000fc800000e0000 */
[----:B------:R-:W4:Y:S09]  /*10870*/  @P1 LDC.64 R6, c[0x0][0x9d0] ;  /* 0x00027400ff061b82 */ /* 0x000f320000000a00 */
[----:B------:R-:W-:Y:S03]  /*10880*/  QGMMA.64x96x32.F32.E4M3.E4M3 R88, R148, gdesc[UR4], R88, gsb0 ;  /* 0x0160000494587df3 */ /* 0x000fe60008000858 */
[----:B------:R-:W-:-:S02]  /*10890*/  WARPGROUP.DEPBAR.LE gsb0, 0x0 ;  /* 0x00008000000079c5 */ /* 0x000fc40000010000 */
[----:B------:R-:W-:Y:S01]  /*108a0*/  WARPGROUP.ARRIVE ;  /* 0x00000000000079c5 */ /* 0x000fe20000000000 */
        /* <DEDUP_REMOVED lines=10> */
[----:B------:R-:W-:-:S03]  /*10950*/  IMAD.MOV.U32 R5, RZ, RZ, 0x40000040 ;  /* 0x40000040ff057424 */ /* 0x000fc600078e00ff */
[----:B------:R-:W1:Y:S04]  /*10960*/  SHFL.BFLY PT, R9, R0, 0x2, 0x1f ;  /* 0x0c401f0000097f89 */ /* 0x000e6800000e0000 */
[----:B------:R-:W3:Y:S01]  /*10970*/  SHFL.BFLY PT, R12, R3, 0x2, 0x1f ;  /* 0x0c401f00030c7f89 */ /* 0x000ee200000e0000 */
[----:B0-----:R-:W-:Y:S02]  /*10980*/  VIADD R6, R4, 0x2 ;  /* 0x0000000204067836 */ /* 0x001fe40000000000 */
[----:B------:R-:W-:-:S03]  /*10990*/  IMAD.MOV.U32 R7, RZ, RZ, 0x40000040 ;  /* 0x40000040ff077424 */ /* 0x000fc600078e00ff */
[----:B------:R-:W-:Y:S01]  /*109a0*/  R2UR UR6, R6 ;  /* 0x00000000060672ca */ /* 0x000fe200000e0000 */
[C---:B------:R-:W-:Y:S01]  /*109b0*/  VIADD R6, R4.reuse, 0x4 ;  /* 0x0000000404067836 */ /* 0x040fe20000000000 */
[----:B------:R-:W-:Y:S01]  /*109c0*/  R2UR UR7, R7 ;  /* 0x00000000070772ca */ /* 0x000fe200000e0000 */
[----:B------:R-:W-:Y:S02]  /*109d0*/  IMAD.MOV.U32 R7, RZ, RZ, 0x40000040 ;  /* 0x40000040ff077424 */ /* 0x000fe400078e00ff */
[----:B------:R-:W-:Y:S02]  /*109e0*/  VIADD R4, R4, 0x6 ;  /* 0x0000000604047836 */ /* 0x000fe40000000000 */
[----:B-1----:R-:W-:-:S01]  /*109f0*/  FADD.FTZ R9, R9, R0 ;  /* 0x0000000009097221 */ /* 0x002fc20000010000 */
[----:B------:R-:W-:-:S07]  /*10a00*/  IMAD.MOV.U32 R0, RZ, RZ, -0x800000 ;  /* 0xff800000ff007424 */ /* 0x000fce00078e00ff */
[----:B------:R-:W-:Y:S01]  /*10a10*/  QGMMA.64x96x32.F32.E4M3.E4M3 R88, R136, gdesc[UR4], R88, gsb0 ;  /* 0x0160000488587df3 */ /* 0x000fe20008000858 */
[----:B------:R-:W-:Y:S01]  /*10a20*/  R2UR UR6, R6 ;  /* 0x00000000060672ca */ /* 0x000fe200000e0000 */
[----:B---3--:R-:W-:Y:S01]  /*10a30*/  FADD.FTZ R12, R12, R3 ;  /* 0x000000030c0c7221 */ /* 0x008fe20000010000 */
[----:B------:R-:W-:Y:S01]  /*10a40*/  R2UR UR7, R7 ;  /* 0x00000000070772ca */ /* 0x000fe200000e0000 */
[----:B------:R-:W0:Y:S01]  /*10a50*/  SHFL.BFLY PT, R2, R9, 0x1, 0x1f ;  /* 0x0c201f0009027f89 */ /* 0x000e2200000e0000 */
[----:B------:R-:W-:Y:S02]  /*10a60*/  IMAD.MOV.U32 R3, RZ, RZ, RZ ;  /* 0x000000ffff037224 */ /* 0x000fe400078e00ff */
[----:B------:R-:W-:Y:S02]  /*10a70*/  IMAD.MOV.U32 R7, RZ, RZ, RZ ;  /* 0x000000ffff077224 */ /* 0x000fe400078e00ff */
[----:B0-----:R-:W-:-:S01]  /*10a80*/  FADD.FTZ R11, R9, R2 ;  /* 0x00000002090b7221 */ /* 0x001fc20000010000 */
[----:B------:R-:W-:-:S03]  /*10a90*/  IMAD.MOV.U32 R2, RZ, RZ, -0x800000 ;  /* 0xff800000ff027424 */ /* 0x000fc600078e00ff */
[C---:B------:R-:W-:Y:S01]  /*10aa0*/  FMUL.FTZ R14, R11.reuse, 0.00390625 ;  /* 0x3b8000000b0e7820 */ /* 0x040fe20000410000 */
[----:B------:R-:W-:-:S04]  /*10ab0*/  FSETP.NE.FTZ.AND P1, PT, R11, RZ, PT ;  /* 0x000000ff0b00720b */ /* 0x000fc80003f35000 */
[----:B------:R-:W-:-:S09]  /*10ac0*/  FSETP.NE.FTZ.AND P2, PT, R14, RZ, PT ;  /* 0x000000ff0e00720b */ /* 0x000fd20003f55000 */
[----:B------:R-:W-:Y:S01]  /*10ad0*/  @P1 MUFU.RCP R3, R11 ;  /* 0x0000000b00031308 */ /* 0x000fe20000001000 */
[----:B------:R-:W-:Y:S02]  /*10ae0*/  WARPGROUP.DEPBAR.LE gsb0, 0x0 ;  /* 0x00008000000079c5 */ /* 0x000fe40000010000 */
[----:B------:R-:W-:-:S06]  /*10af0*/  WARPGROUP.ARRIVE ;  /* 0x00000000000079c5 */ /* 0x000fcc0000000000 */
[----:B------:R-:W-:Y:S01]  /*10b00*/  QGMMA.64x96x32.F32.E4M3.E4M3 R88, R140, gdesc[UR4], R88, gsb0 ;  /* 0x016000048c587df3 */ /* 0x000fe20008000858 */
[----:B------:R-:W-:Y:S01]  /*10b10*/  R2UR UR6, R4 ;  /* 0x00000000040672ca */ /* 0x000fe200000e0000 */
[----:B------:R-:W-:Y:S01]  /*10b20*/  @P2 FMUL.FTZ R4, R44, 0.69314718246459960938 ;  /* 0x3f3172182c042820 */ /* 0x000fe20000410000 */
[----:B------:R-:W-:Y:S02]  /*10b30*/  R2UR UR7, R5 ;  /* 0x00000000050772ca */ /* 0x000fe400000e0000 */
[----:B------:R-:W0:Y:S02]  /*10b40*/  SHFL.BFLY PT, R5, R12, 0x1, 0x1f ;  /* 0x0c201f000c057f89 */ /* 0x000e2400000e0000 */
[----:B0-----:R-:W-:-:S02]  /*10b50*/  FADD.FTZ R13, R12, R5 ;  /* 0x000000050c0d7221 */ /* 0x001fc40000010000 */
[----:B------:R-:W0:Y:S02]  /*10b60*/  @P2 MUFU.LG2 R5, R14 ;  /* 0x0000000e00052308 */ /* 0x000e240000000c00 */
[C---:B------:R-:W-:Y:S01]  /*10b70*/  FMUL.FTZ R6, R13.reuse, 0.00390625 ;  /* 0x3b8000000d067820 */ /* 0x040fe20000410000 */
[----:B------:R-:W-:-:S04]  /*10b80*/  FSETP.NE.FTZ.AND P1, PT, R13, RZ, PT ;  /* 0x000000ff0d00720b */ /* 0x000fc80003f35000 */
[----:B------:R-:W-:-:S09]  /*10b90*/  FSETP.NE.FTZ.AND P3, PT, R6, RZ, PT ;  /* 0x000000ff0600720b */ /* 0x000fd20003f75000 */
[----:B------:R-:W-:Y:S01]  /*10ba0*/  @P1 MUFU.RCP R7, R13 ;  /* 0x0000000d00071308 */ /* 0x000fe20000001000 */
[----:B0-----:R-:W-:-:S03]  /*10bb0*/  @P2 FMUL.FTZ R5, R5, 0.69314718246459960938 ;  /* 0x3f31721805052820 */ /* 0x001fc60000410000 */
[----:B------:R-:W-:Y:S01]  /*10bc0*/  @P3 FMUL.FTZ R44, R44, 0.69314718246459960938 ;  /* 0x3f3172182c2c3820 */ /* 0x000fe20000410000 */
[----:B------:R-:W-:-:S03]  /*10bd0*/  @P2 FFMA.FTZ R0, R4, R45, R5 ;  /* 0x0000002d04002223 */ /* 0x000fc60000010005 */
[----:B------:R-:W0:Y:S02]  /*10be0*/  @P3 MUFU.LG2 R6, R6 ;  /* 0x0000000600063308 */ /* 0x000e240000000c00 */
[----:B0-----:R-:W-:-:S04]  /*10bf0*/  @P3 FMUL.FTZ R9, R6, 0.69314718246459960938 ;  /* 0x3f31721806093820 */ /* 0x001fc80000410000 */
[----:B------:R-:W-:Y:S01]  /*10c00*/  @P3 FFMA.FTZ R2, R44, R76, R9 ;  /* 0x0000004c2c023223 */ /* 0x000fe20000010009 */
[----:B------:R-:W-:Y:S02]  /*10c10*/  WARPGROUP.DEPBAR.LE gsb0, 0x0 ;  /* 0x00008000000079c5 */ /* 0x000fe40000010000 */
[----:B------:R-:W-:-:S06]  /*10c20*/  WARPGROUP.ARRIVE ;  /* 0x00000000000079c5 */ /* 0x000fcc0000000000 */
[----:B------:R-:W-:Y:S01]  /*10c30*/  QGMMA.64x96x32.F32.E4M3.E4M3 R88, R144, gdesc[UR4], R88, gsb0 ;  /* 0x0160000490587df3 */ /* 0x000fe20008000858 */
[-C--:B--2---:R-:W-:Y:S01]  /*10c40*/  FMUL.FTZ R16, R3, R8.reuse ;  /* 0x0000000803107220 */ /* 0x084fe20000410000 */
[----:B------:R-:W-:Y:S01]  /*10c50*/  FMUL.FTZ R4, R7, R8 ;  /* 0x0000000807047220 */ /* 0x000fe20000410000 */
[----:B------:R-:W-:Y:S02]  /*10c60*/  WARPGROUP.DEPBAR.LE gsb0, 0x0 ;  /* 0x00008000000079c5 */ /* 0x000fe40000010000 */
[----:B------:R-:W-:Y:S05]  /*10c70*/  @!P0 BRA `(.L_x_9299) ;  /* 0x0000000000048947 */ /* 0x000fea0003800000 */
[----:B------:R-:W-:Y:S01]  /*10c80*/  BPT.TRAP 0x1 ;  /* 0x000000040000795c */ /* 0x000fe20000300000 */
.L_x_9299:
[----:B------:R-:W2:Y:S01]  /*10c90*/  LDL.LU R3, [R1+0x20] ;  /* 0x0000200001037983 */ /* 0x000ea20000300800 */
[----:B------:R-:W-:Y:S02]  /*10ca0*/  VIADD R10, R10, 0x19c60 ;  /* 0x00019c600a0a7836 */ /* 0x000fe40000000000 */
[-C--:B------:R-:W-:Y:S01]  /*10cb0*/  FMUL.FTZ R20, R88, R16.reuse ;  /* 0x0000001058147220 */ /* 0x080fe20000410000 */
[----:B------:R-:W-:Y:S01]  /*10cc0*/  FMUL.FTZ R15, R93, R16 ;  /* 0x000000105d0f7220 */ /* 0x000fe20000410000 */
[----:B------:R-:W3:Y:S01]  /*10cd0*/  LDL.LU R24, [R1+0x40] ;  /* 0x0000400001187983 */ /* 0x000ee20000300800 */
[----:B------:R-:W-:-:S05]  /*10ce0*/  VIADD R154, R154, 0x1 ;  /* 0x000000019a9a7836 */ /* 0x000fca0000000000 */
        /* <DEDUP_REMOVED lines=47> */
[----:B--2---:R-:W-:Y:S01]  /*10fe0*/  PRMT R5, R3, 0x654, R10 ;  /* 0x0000065403057816 */ /* 0x004fe2000000000a */
[----:B---3--:R-:W-:-:S03]  /*10ff0*/  VIADD R24, R24, 0x1 ;  /* 0x0000000118187836 */ /* 0x008fc60000000000 */
[----:B------:R0:W-:Y:S02]  /*11000*/  SYNCS.ARRIVE.TRANS64.RED.A1T0 RZ, [R5+URZ], RZ ;  /* 0x000000ff05ff79a7 */ /* 0x0001e4000810043f */
[----:B------:R1:W-:Y:S01]  /*11010*/  STL [R1+0x40], R24 ;  /* 0x0000401801007387 */ /* 0x0003e20000100800 */
[----:B0-----:R-:W-:Y:S01]  /*11020*/  SEL R5, RZ, 0x1, P1 ;  /* 0x00000001ff057807 */ /* 0x001fe20000800000 */
[-C--:B------:R-:W-:Y:S01]  /*11030*/  FMUL.FTZ R10, R104, R16.reuse ;  /* 0x00000010680a7220 */ /* 0x080fe20000410000 */
[----:B------:R-:W-:Y:S02]  /*11040*/  FMUL.FTZ R3, R120, R16 ;  /* 0x0000001078037220 */ /* 0x000fe40000410000 */
[----:B------:R-:W-:-:S07]  /*11050*/  LOP3.LUT R156, R156, R5, RZ, 0x3c, !PT ;  /* 0x000000059c9c7212 */ /* 0x000fce00078e3cff */
.L_x_9247:
[----:B------:R-:W2:Y:S01]  /*11060*/  LDL R88, [R1+0x34] ;  /* 0x0000340001587983 */ /* 0x000ea20000100800 */
[----:B------:R-:W0:Y:S01]  /*11070*/  S2UR UR4, SR_CgaCtaId ;  /* 0x00000000000479c3 */ /* 0x000e220000008800 */
[----:B------:R-:W-:Y:S01]  /*11080*/  MOV R16, 0x400 ;  /* 0x0000040000107802 */ /* 0x000fe20000000f00 */
[----:B------:R-:W-:Y:S01]  /*11090*/  BSSY B0, `(.L_x_9300) ;  /* 0x000033a000007945 */ /* 0x000fe20003800000 */
[----:B0-----:R-:W-:-:S05]  /*110a0*/  IMAD.U32 R4, RZ, RZ, UR4 ;  /* 0x00000004ff047e24 */ /* 0x001fca000f8e00ff */
[----:B------:R0:W-:Y:S01]  /*110b0*/  STL [R1+0x20], R4 ;  /* 0x0000200401007387 */ /* 0x0001e20000100800 */
[----:B------:R-:W-:Y:S01]  /*110c0*/  LEA R16, R4, R16, 0x18 ;  /* 0x0000001004107211 */ /* 0x000fe200078ec0ff */
[----:B------:R-:W-:Y:S06]  /*110d0*/  BAR.SYNC.DEFER_BLOCKING 0x5, 0x200 ;  /* 0x0148000000007b1d */ /* 0x000fec0000010000 */
[----:B------:R0:W3:Y:S02]  /*110e0*/  LDS.128 R28, [R16+0x19cd0] ;  /* 0x019cd000101c7984 */ /* 0x0000e40000000c00 */
[----:B------:R-:W-:Y:S06]  /*110f0*/  BAR.ARV 0x4, 0x200 ;  /* 0x0108000000007b1d */ /* 0x000fec0000002000 */
[----:B--2---:R-:W-:-:S13]  /*11100*/  ISETP.NE.AND P1, PT, R88, RZ, PT ;  /* 0x000000ff5800720c */ /* 0x004fda0003f25270 */
[----:B------:R-:W2:Y:S02]  /*11110*/  @!P1 LDC R88, c[0x0][0xad4] ;  /* 0x0002b500ff589b82 */ /* 0x000ea40000000800 */
[----:B--2---:R0:W-:Y:S01]  /*11120*/  @!P1 STL [R1+0x34], R88 ;  /* 0x0000345801009387 */ /* 0x0041e20000100800 */
[----:B---3--:R-:W-:Y:S05]  /*11130*/  @P0 BRA `(.L_x_9301) ;  /* 0x0000002400f80947 */ /* 0x008fea0003800000 */
[----:B-1----:R-:W2:Y:S01]  /*11140*/  LDL.LU R24, [R1+0x28] ;  /* 0x0000280001187983 */ /* 0x002ea20000300800 */
[----:B------:R-:W-:Y:S01]  /*11150*/  ULDC.64 UR4, c[0x4][0x70] ;  /* 0x01001c0000047ab9 */ /* 0x000fe20000000a00 */
[----:B------:R-:W-:Y:S02]  /*11160*/  ULDC.64 UR6, c[0x0][0xc08] ;  /* 0x0003020000067ab9 */ /* 0x000fe40000000a00 */
[----:B------:R-:W3:Y:S04]  /*11170*/  LDL.LU R5, [R1+0x44] ;  /* 0x0000440001057983 */ /* 0x000ee80000300800 */
[----:B0-----:R-:W4:Y:S01]  /*11180*/  LDL R4, [R1+0x18] ;  /* 0x0000180001047983 */ /* 0x001f220000100800 */
[----:B-----5:R-:W0:Y:S01]  /*11190*/  S2R R25, SR_TID.X ;  /* 0x0000000000197919 */ /* 0x020e220000002100 */
[----:B------:R-:W-:Y:S01]  /*111a0*/  BAR.SYNC.DEFER_BLOCKING 0x1, 0x180 ;  /* 0x0046000000007b1d */ /* 0x000fe20000010000 */
[----:B--2---:R-:W-:-:S02]  /*111b0*/  IMAD.MOV.U32 R38, RZ, RZ, R24 ;  /* 0x000000ffff267224 */ /* 0x004fc400078e0018 */
[----:B---3--:R-:W-:Y:S02]  /*111c0*/  IMAD.MOV.U32 R34, RZ, RZ, R5 ;  /* 0x000000ffff227224 */ /* 0x008fe400078e0005 */
[----:B----4-:R-:W-:Y:S02]  /*111d0*/  IMAD.MOV.U32 R33, RZ, RZ, R4 ;  /* 0x000000ffff217224 */ /* 0x010fe400078e0004 */
[----:B0-----:R-:W-:-:S05]  /*111e0*/  IMAD.SHL.U32 R4, R25, 0x4, RZ ;  /* 0x0000000419047824 */ /* 0x001fca00078e00ff */
[----:B------:R-:W-:-:S04]  /*111f0*/  LOP3.LUT R4, R4, 0xc, RZ, 0xc0, !PT ;  /* 0x0000000c04047812 */ /* 0x000fc800078ec0ff */
[----:B------:R-:W-:-:S04]  /*11200*/  IADD3 R4, P0, R4, UR4, RZ ;  /* 0x0000000404047c10 */ /* 0x000fc8000ff1e0ff */
[----:B------:R-:W-:Y:S01]  /*11210*/  IADD3.X R5, RZ, UR5, RZ, P0, !PT ;  /* 0x00000005ff057c10 */ /* 0x000fe200087fe4ff */
[----:B------:R-:W-:Y:S01]  /*11220*/  IMAD.MOV.U32 R48, RZ, RZ, R33 ;  /* 0x000000ffff307224 */ /* 0x000fe200078e0021 */
[----:B------:R-:W-:-:S03]  /*11230*/  ULDC.64 UR4, c[0x0][0xc00] ;  /* 0x0003000000047ab9 */ /* 0x000fc60000000a00 */
[----:B------:R0:W2:Y:S01]  /*11240*/  LDG.E.CONSTANT R24, desc[UR40][R4.64] ;  /* 0x0000002804187981 */ /* 0x0000a2000c1e9900 */
[----:B------:R-:W-:Y:S01]  /*11250*/  LOP3.LUT P0, R25, R25, 0x3, RZ, 0xc0, !PT ;  /* 0x0000000319197812 */ /* 0x000fe2000780c0ff */
[----:B------:R-:W-:Y:S02]  /*11260*/  IMAD.MOV.U32 R44, RZ, RZ, R38 ;  /* 0x000000ffff2c7224 */ /* 0x000fe400078e0026 */
[----:B------:R-:W-:Y:S01]  /*11270*/  IMAD.MOV.U32 R46, RZ, RZ, R34 ;  /* 0x000000ffff2e7224 */ /* 0x000fe200078e0022 */
[----:B------:R-:W3:Y:S01]  /*11280*/  LDL R4, [R1+0x90] ;  /* 0x0000900001047983 */ /* 0x000ee20000100800 */
[----:B------:R-:W-:Y:S01]  /*11290*/  ISETP.EQ.OR P0, PT, R25, 0x3, !P0 ;  /* 0x000000031900780c */ /* 0x000fe20004702670 */
[----:B------:R-:W-:Y:S01]  /*112a0*/  IMAD.MOV.U32 R92, RZ, RZ, R48 ;  /* 0x000000ffff5c7224 */ /* 0x000fe200078e0030 */
[----:B0-----:R-:W0:Y:S02]  /*112b0*/  S2R R5, SR_SWINHI ;  /* 0x0000000000057919 */ /* 0x001e240000002f00 */
[----:B------:R-:W-:Y:S01]  /*112c0*/  SEL R61, R94, R95, P0 ;  /* 0x0000005f5e3d7207 */ /* 0x000fe20000000000 */
[----:B------:R-:W-:Y:S01]  /*112d0*/  IMAD.MOV.U32 R96, RZ, RZ, R46 ;  /* 0x000000ffff607224 */ /* 0x000fe200078e002e */
[----:B------:R-:W-:Y:S01]  /*112e0*/  SEL R95, R95, R94, P0 ;  /* 0x0000005e5f5f7207 */ /* 0x000fe20000000000 */
[----:B------:R-:W-:Y:S01]  /*112f0*/  IMAD.MOV.U32 R97, RZ, RZ, R44 ;  /* 0x000000ffff617224 */ /* 0x000fe200078e002c */
[----:B------:R-:W4:Y:S01]  /*11300*/  LDL.LU R94, [R1+0x38] ;  /* 0x00003800015e7983 */ /* 0x000f220000300800 */
[----:B------:R-:W-:-:S02]  /*11310*/  SEL R33, R20, R37, P0 ;  /* 0x0000002514217207 */ /* 0x000fc40000000000 */
[----:B------:R-:W-:Y:S01]  /*11320*/  SEL R25, R37, R20, P0 ;  /* 0x0000001425197207 */ /* 0x000fe20000000000 */
[----:B------:R-:W4:Y:S01]  /*11330*/  LDL.LU R87, [R1+0x3c] ;  /* 0x00003c0001577983 */ /* 0x000f220000300800 */
[----:B------:R-:W-:Y:S02]  /*11340*/  SEL R49, R21, R6, P0 ;  /* 0x0000000615317207 */ /* 0x000fe40000000000 */
[----:B------:R-:W-:Y:S01]  /*11350*/  SEL R42, R6, R21, P0 ;  /* 0x00000015062a7207 */ /* 0x000fe20000000000 */
[----:B------:R-:W4:Y:S01]  /*11360*/  LDL R93, [R1+0x8c] ;  /* 0x00008c00015d7983 */ /* 0x000f220000100800 */
[----:B------:R-:W-:Y:S02]  /*11370*/  SEL R55, R12, R129, P0 ;  /* 0x000000810c377207 */ /* 0x000fe40000000000 */
[----:B------:R-:W-:Y:S01]  /*11380*/  SEL R57, R132, R13, P0 ;  /* 0x0000000d84397207 */ /* 0x000fe20000000000 */
[----:B------:R-:W4:Y:S01]  /*11390*/  LDL R89, [R1+0x50] ;  /* 0x0000500001597983 */ /* 0x000f220000100800 */
        /* <DEDUP_REMOVED lines=8> */
[----:B0-----:R-:W-:Y:S02]  /*11420*/  MOV R21, R5 ;  /* 0x0000000500157202 */ /* 0x001fe40000000f00 */
        /* <DEDUP_REMOVED lines=34> */
[----:B---3--:R-:W-:-:S03]  /*11650*/  IMAD.WIDE R12, R4, 0x2, R20 ;  /* 0x00000002040c7825 */ /* 0x008fc600078e0214 */
[C---:B------:R-:W-:Y:S02]  /*11660*/  LOP3.LUT R3, R12.reuse, 0x180, RZ, 0xc0, !PT ;  /* 0x000001800c037812 */ /* 0x040fe400078ec0ff */
[----:B------:R-:W-:Y:S02]  /*11670*/  IADD3 R6, P5, R12, 0x20, RZ ;  /* 0x000000200c067810 */ /* 0x000fe40007fbe0ff */
[----:B------:R-:W-:Y:S02]  /*11680*/  SHF.R.U64 R3, R3, 0x3, RZ ;  /* 0x0000000303037819 */ /* 0x000fe400000012ff */
[----:B------:R-:W-:Y:S02]  /*11690*/  LOP3.LUT R4, R6, 0x180, RZ, 0xc0, !PT ;  /* 0x0000018006047812 */ /* 0x000fe400078ec0ff */
[C---:B------:R-:W-:Y:S02]  /*116a0*/  IADD3 R8, P4, R12.reuse, 0x3000, RZ ;  /* 0x000030000c087810 */ /* 0x040fe40007f9e0ff */
[----:B------:R-:W-:-:S02]  /*116b0*/  IADD3 R35, P3, R12, 0x3020, RZ ;  /* 0x000030200c237810 */ /* 0x000fc40007f7e0ff */
[C---:B------:R-:W-:Y:S02]  /*116c0*/  IADD3 R83, P2, R12.reuse, 0x6000, RZ ;  /* 0x000060000c537810 */ /* 0x040fe40007f5e0ff */
[----:B------:R-:W-:Y:S02]  /*116d0*/  IADD3 R85, P1, R12, 0x6020, RZ ;  /* 0x000060200c557810 */ /* 0x000fe40007f3e0ff */
[----:B------:R-:W-:Y:S02]  /*116e0*/  LOP3.LUT R12, R3, R12, RZ, 0x3c, !PT ;  /* 0x0000000c030c7212 */ /* 0x000fe400078e3cff */
[----:B------:R-:W-:-:S04]  /*116f0*/  SHF.R.U64 R3, R4, 0x3, RZ ;  /* 0x0000000304037819 */ /* 0x000fc800000012ff */
[----:B------:R-:W-:Y:S02]  /*11700*/  LOP3.LUT R14, R3, R6, RZ, 0x3c, !PT ;  /* 0x00000006030e7212 */ /* 0x000fe400078e3cff */
[----:B------:R-:W-:Y:S02]  /*11710*/  LOP3.LUT R6, R83, 0x180, RZ, 0xc0, !PT ;  /* 0x0000018053067812 */ /* 0x000fe400078ec0ff */
[----:B------:R-:W-:Y:S02]  /*11720*/  LOP3.LUT R3, R8, 0x180, RZ, 0xc0, !PT ;  /* 0x0000018008037812 */ /* 0x000fe400078ec0ff */
[----:B------:R-:W-:Y:S02]  /*11730*/  SHF.R.U64 R6, R6, 0x3, RZ ;  /* 0x0000000306067819 */ /* 0x000fe400000012ff */
[----:B------:R-:W-:Y:S02]  /*11740*/  LOP3.LUT R4, R35, 0x180, RZ, 0xc0, !PT ;  /* 0x0000018023047812 */ /* 0x000fe400078ec0ff */
[----:B------:R-:W-:Y:S01]  /*11750*/  LOP3.LUT R28, R85, 0x180, RZ, 0xc0, !PT ;  /* 0x00000180551c7812 */ /* 0x000fe200078ec0ff */
[----:B------:R-:W-:Y:S01]  /*11760*/  IMAD.X R7, RZ, RZ, R13, P2 ;  /* 0x000000ffff077224 */ /* 0x000fe200010e060d */
[----:B------:R-:W-:-:S02]  /*11770*/  SHF.R.U64 R3, R3, 0x3, RZ ;  /* 0x0000000303037819 */ /* 0x000fc400000012ff */
[----:B------:R-:W-:Y:S02]  /*11780*/  LOP3.LUT R6, R6, R83, RZ, 0x3c, !PT ;  /* 0x0000005306067212 */ /* 0x000fe400078e3cff */
[----:B------:R-:W-:Y:S02]  /*11790*/  SHF.R.U64 R4, R4, 0x3, RZ ;  /* 0x0000000304047819 */ /* 0x000fe400000012ff */
[----:B------:R-:W-:Y:S02]  /*117a0*/  SHF.R.U64 R28, R28, 0x3, RZ ;  /* 0x000000031c1c7819 */ /* 0x000fe400000012ff */
[----:B------:R-:W-:Y:S01]  /*117b0*/  LOP3.LUT R10, R3, R8, RZ, 0x3c, !PT ;  /* 0x00000008030a7212 */ /* 0x000fe200078e3cff */
[--C-:B------:R-:W-:Y:S01]  /*117c0*/  IMAD.X R5, RZ, RZ, R13.reuse, P1 ;  /* 0x000000ffff057224 */ /* 0x100fe200008e060d */
[----:B------:R-:W-:Y:S02]  /*117d0*/  LOP3.LUT R8, R4, R35, RZ, 0x3c, !PT ;  /* 0x0000002304087212 */ /* 0x000fe400078e3cff */
[----:B------:R-:W-:Y:S01]  /*117e0*/  MOV R84, R6 ;  /* 0x0000000600547202 */ /* 0x000fe20000000f00 */
[--C-:B------:R-:W-:Y:S01]  /*117f0*/  IMAD.X R15, RZ, RZ, R13.reuse, P5 ;  /* 0x000000ffff0f7224 */ /* 0x100fe200028e060d */
[----:B------:R-:W-:Y:S01]  /*11800*/  LOP3.LUT R4, R28, R85, RZ, 0x3c, !PT ;  /* 0x000000551c047212 */ /* 0x000fe200078e3cff */
[----:B--2---:R0:W-:Y:S01]  /*11810*/  SHFL.IDX PT, R6, R49, R24, 0x1c1f ;  /* 0x001c1f1831067589 */ /* 0x0041e200000e0000 */
[----:B------:R-:W-:-:S02]  /*11820*/  IMAD.X R11, RZ, RZ, R13, P4 ;  /* 0x000000ffff0b7224 */ /* 0x000fc400020e060d */
[----:B------:R-:W-:Y:S01]  /*11830*/  IMAD.X R9, RZ, RZ, R13, P3 ;  /* 0x000000ffff097224 */ /* 0x000fe200018e060d */
[----:B------:R-:W-:Y:S01]  /*11840*/  MOV R3, R12 ;  /* 0x0000000c00037202 */ /* 0x000fe20000000f00 */
[----:B------:R-:W-:Y:S01]  /*11850*/  SHFL.IDX PT, R58, R43, R24, 0x1c1f ;  /* 0x001c1f182b3a7589 */ /* 0x000fe200000e0000 */
[----:B------:R-:W-:Y:S02]  /*11860*/  MOV R85, R4 ;  /* 0x0000000400557202 */ /* 0x000fe40000000f00 */
[----:B0-----:R-:W-:Y:S01]  /*11870*/  LOP3.LUT R49, R24, 0x2, RZ, 0x3c, !PT ;  /* 0x0000000218317812 */ /* 0x001fe200078e3cff */
[----:B------:R-:W-:Y:S01]  /*11880*/  SHFL.IDX PT, R12, R37, R24, 0x1c1f ;  /* 0x001c1f18250c7589 */ /* 0x000fe200000e0000 */
[----:B------:R-:W-:Y:S02]  /*11890*/  MOV R35, R14 ;  /* 0x0000000e00237202 */ /* 0x000fe40000000f00 */
[----:B------:R-:W-:Y:S01]  /*118a0*/  MOV R86, R10 ;  /* 0x0000000a00567202 */ /* 0x000fe20000000f00 */
[----:B------:R-:W-:Y:S01]  /*118b0*/  SHFL.IDX PT, R74, R51, R24, 0x1c1f ;  /* 0x001c1f18334a7589 */ /* 0x000fe200000e0000 */
[----:B------:R-:W-:-:S03]  /*118c0*/  MOV R28, R8 ;  /* 0x00000008001c7202 */ /* 0x000fc60000000f00 */
[----:B------:R-:W-:Y:S04]  /*118d0*/  SHFL.IDX PT, R4, R57, R24, 0x1c1f ;  /* 0x001c1f1839047589 */ /* 0x000fe800000e0000 */
[----:B------:R-:W-:Y:S04]  /*118e0*/  SHFL.IDX PT, R61, R61, R24, 0x1c1f ;  /* 0x001c1f183d3d7589 */ /* 0x000fe800000e0000 */
[----:B------:R-:W0:Y:S04]  /*118f0*/  SHFL.IDX PT, R43, R26, R49, 0x1c1f ;  /* 0x001c1f311a2b7589 */ /* 0x000e2800000e0000 */
[----:B------:R-:W1:Y:S04]  /*11900*/  SHFL.IDX PT, R48, R95, R49, 0x1c1f ;  /* 0x001c1f315f307589 */ /* 0x000e6800000e0000 */
[----:B------:R-:W-:Y:S04]  /*11910*/  SHFL.IDX PT, R33, R33, R24, 0x1c1f ;  /* 0x001c1f1821217589 */ /* 0x000fe800000e0000 */
[----:B------:R-:W-:Y:S04]  /*11920*/  SHFL.IDX PT, R50, R39, R24, 0x1c1f ;  /* 0x001c1f1827327589 */ /* 0x000fe800000e0000 */
[----:B------:R0:W-:Y:S04]  /*11930*/  SHFL.IDX PT, R10, R41, R24, 0x1c1f ;  /* 0x001c1f18290a7589 */ /* 0x0001e800000e0000 */
[----:B------:R1:W-:Y:S04]  /*11940*/  SHFL.IDX PT, R9, R45, R24, 0x1c1f ;  /* 0x001c1f182d097589 */ /* 0x0003e800000e0000 */
[----:B------:R2:W-:Y:S04]  /*11950*/  SHFL.IDX PT, R66, R47, R24, 0x1c1f ;  /* 0x001c1f182f427589 */ /* 0x0005e800000e0000 */
        /* <DEDUP_REMOVED lines=16> */
[----:B------:R-:W4:Y:S04]  /*11a60*/  SHFL.IDX PT, R90, R90, R49, 0x1c1f ;  /* 0x001c1f315a5a7589 */ /* 0x000f2800000e0000 */
[----:B------:R-:W-:Y:S04]  /*11a70*/  SHFL.IDX PT, R57, R34, R49, 0x1c1f ;  /* 0x001c1f3122397589 */ /* 0x000fe800000e0000 */
[----:B------:R-:W4:Y:S04]  /*11a80*/  SHFL.IDX PT, R98, R98, R49, 0x1c1f ;  /* 0x001c1f3162627589 */ /* 0x000f2800000e0000 */
[----:B------:R-:W-:Y:S04]  /*11a90*/  SHFL.IDX PT, R75, R36, R49, 0x1c1f ;  /* 0x001c1f31244b7589 */ /* 0x000fe800000e0000 */
[----:B------:R-:W4:Y:S04]  /*11aa0*/  SHFL.IDX PT, R24, R103, R49, 0x1c1f ;  /* 0x001c1f3167187589 */ /* 0x000f2800000e0000 */
[----:B------:R-:W4:Y:S04]  /*11ab0*/  SHFL.IDX PT, R110, R110, R49, 0x1c1f ;  /* 0x001c1f316e6e7589 */ /* 0x000f2800000e0000 */
[----:B------:R-:W4:Y:S04]  /*11ac0*/  SHFL.IDX PT, R114, R114, R49, 0x1c1f ;  /* 0x001c1f3172727589 */ /* 0x000f2800000e0000 */
[----:B------:R-:W4:Y:S04]  /*11ad0*/  SHFL.IDX PT, R134, R134, R49, 0x1c1f ;  /* 0x001c1f3186867589 */ /* 0x000f2800000e0000 */
[----:B------:R-:W4:Y:S04]  /*11ae0*/  SHFL.IDX PT, R38, R38, R49, 0x1c1f ;  /* 0x001c1f3126267589 */ /* 0x000f2800000e0000 */
[----:B------:R3:W-:Y:S04]  /*11af0*/  SHFL.IDX PT, R77, R40, R49, 0x1c1f ;  /* 0x001c1f31284d7589 */ /* 0x0007e800000e0000 */
[----:B------:R-:W4:Y:S04]  /*11b00*/  SHFL.IDX PT, R106, R106, R49, 0x1c1f ;  /* 0x001c1f316a6a7589 */ /* 0x000f2800000e0000 */
[----:B------:R-:W4:Y:S04]  /*11b10*/  SHFL.IDX PT, R118, R118, R49, 0x1c1f ;  /* 0x001c1f3176767589 */ /* 0x000f2800000e0000 */
[----:B------:R-:W4:Y:S04]  /*11b20*/  SHFL.IDX PT, R79, R122, R49, 0x1c1f ;  /* 0x001c1f317a4f7589 */ /* 0x000f2800000e0000 */
[----:B------:R3:W4:Y:S04]  /*11b30*/  SHFL.IDX PT, R13, R42, R49, 0x1c1f ;  /* 0x001c1f312a0d7589 */ /* 0x00072800000e0000 */
[----:B------:R-:W4:Y:S04]  /*11b40*/  SHFL.IDX PT, R124, R124, R49, 0x1c1f ;  /* 0x001c1f317c7c7589 */ /* 0x000f2800000e0000 */
[----:B------:R-:W4:Y:S04]  /*11b50*/  SHFL.IDX PT, R11, R132, R49, 0x1c1f ;  /* 0x001c1f31840b7589 */ /* 0x000f2800000e0000 */
[----:B------:R-:W4:Y:S04]  /*11b60*/  SHFL.IDX PT, R130, R130, R49, 0x1c1f ;  /* 0x001c1f3182827589 */ /* 0x000f2800000e0000 */
[----:B------:R-:W4:Y:S04]  /*11b70*/  SHFL.IDX PT, R15, R126, R49, 0x1c1f ;  /* 0x001c1f317e0f7589 */ /* 0x000f2800000e0000 */
[----:B------:R4:W4:Y:S01]  /*11b80*/  SHFL.IDX PT, R129, R129, R49, 0x1c1f ;  /* 0x001c1f3181817589 */ /* 0x00092200000e0000 */
[----:B0-----:R-:W-:-:S02]  /*11b90*/  SEL R41, R12, R43, P0 ;  /* 0x0000002b0c297207 */ /* 0x001fc40000000000 */
[----:B-1----:R-:W-:Y:S02]  /*11ba0*/  SEL R45, R61, R48, P0 ;  /* 0x000000303d2d7207 */ /* 0x002fe40000000000 */
[----:B--2---:R-:W-:Y:S02]  /*11bb0*/  SEL R47, R48, R61, P0 ;  /* 0x0000003d302f7207 */ /* 0x004fe40000000000 */
[----:B---3--:R-:W-:Y:S02]  /*11bc0*/  SEL R40, R33, R14, P0 ;  /* 0x0000000e21287207 */ /* 0x008fe40000000000 */
[----:B------:R-:W-:Y:S02]  /*11bd0*/  SEL R42, R14, R33, P0 ;  /* 0x000000210e2a7207 */ /* 0x000fe40000000000 */
[----:B------:R-:W-:Y:S02]  /*11be0*/  SEL R43, R43, R12, P0 ;  /* 0x0000000c2b2b7207 */ /* 0x000fe40000000000 */
[----:B----4-:R-:W-:-:S02]  /*11bf0*/  SEL R44, R59, R90, P0 ;  /* 0x0000005a3b2c7207 */ /* 0x010fc40000000000 */
        /* <DEDUP_REMOVED lines=47> */
[----:B------:R-:W-:Y:S01]  /*11ef0*/  SEL R80, R82, R129, P0 ;  /* 0x0000008152507207 */ /* 0x000fe20000000000 */
[----:B------:R-:W-:Y:S01]  /*11f00*/  STSM.16.M88.4 [R3], R4 ;  /* 0x0000000403007844 */ /* 0x000fe20000000200 */
[----:B------:R-:W-:-:S02]  /*11f10*/  SEL R82, R129, R82, P0 ;  /* 0x0000005281527207 */ /* 0x000fc40000000000 */
[----:B------:R-:W-:Y:S01]  /*11f20*/  F2FP.BF16.F32.PACK_AB R12, R57, R56 ;  /* 0x00000038390c723e */ /* 0x000fe200000010ff */
[----:B------:R0:W-:Y:S01]  /*11f30*/  STSM.16.M88.4 [R35], R8 ;  /* 0x0000000823007844 */ /* 0x0001e20000000200 */
        /* <DEDUP_REMOVED lines=10> */
[----:B0-----:R-:W-:-:S02]  /*11fe0*/  F2FP.BF16.F32.PACK_AB R35, R79, R78 ;  /* 0x0000004e4f23723e */ /* 0x001fc400000010ff */
[----:B------:R-:W-:Y:S02]  /*11ff0*/  F2FP.BF16.F32.PACK_AB R4, R81, R80 ;  /* 0x000000505104723e */ /* 0x000fe400000010ff */
[----:B------:R-:W-:Y:S02]  /*12000*/  F2FP.BF16.F32.PACK_AB R5, R37, R36 ;  /* 0x000000242505723e */ /* 0x000fe400000010ff */
[----:B------:R-:W-:Y:S02]  /*12010*/  F2FP.BF16.F32.PACK_AB R6, R83, R82 ;  /* 0x000000525306723e */ /* 0x000fe400000010ff */
[----:B------:R-:W-:Y:S01]  /*12020*/  F2FP.BF16.F32.PACK_AB R7, R39, R38 ;  /* 0x000000262707723e */ /* 0x000fe200000010ff */
[----:B------:R-:W-:Y:S04]  /*12030*/  STSM.16.M88.4 [R86], R12 ;  /* 0x0000000c56007844 */ /* 0x000fe80000000200 */
[----:B------:R0:W-:Y:S04]  /*12040*/  STSM.16.M88.4 [R28], R24 ;  /* 0x000000181c007844 */ /* 0x0001e80000000200 */
[----:B------:R-:W-:Y:S04]  /*12050*/  STSM.16.M88.4 [R84], R32 ;  /* 0x0000002054007844 */ /* 0x000fe80000000200 */
[----:B------:R1:W-:Y:S01]  /*12060*/  STSM.16.M88.4 [R85], R4 ;  /* 0x0000000455007844 */ /* 0x0003e20000000200 */
[----:B------:R-:W-:Y:S01]  /*12070*/  BAR.SYNC.DEFER_BLOCKING 0x1, 0x180 ;  /* 0x0046000000007b1d */ /* 0x000fe20000010000 */
[----:B------:R-:W-:-:S04]  /*12080*/  ISETP.NE.U32.AND P0, PT, RZ, UR4, PT ;  /* 0x00000004ff007c0c */ /* 0x000fc8000bf05070 */
[----:B------:R-:W-:Y:S02]  /*12090*/  ISETP.NE.AND.EX P0, PT, RZ, UR5, PT, P0 ;  /* 0x00000005ff007c0c */ /* 0x000fe4000bf05300 */
[----:B------:R-:W-:Y:S01]  /*120a0*/  IADD3 R8, P1, R94, UR4, RZ ;  /* 0x000000045e087c10 */ /* 0x000fe2000ff3e0ff */
[----:B------:R-:W-:Y:S01]  /*120b0*/  IMAD.MOV.U32 R3, RZ, RZ, RZ ;  /* 0x000000ffff037224 */ /* 0x000fe200078e00ff */
[----:B------:R-:W-:Y:S01]  /*120c0*/  ISETP.GT.AND P3, PT, R88, 0x1, PT ;  /* 0x000000015800780c */ /* 0x000fe20003f64270 */
[----:B0-----:R-:W-:Y:S01]  /*120d0*/  IMAD.MOV.U32 R24, RZ, RZ, 0x9b8 ;  /* 0x000009b8ff187424 */ /* 0x001fe200078e00ff */
[----:B------:R-:W-:Y:S01]  /*120e0*/  IADD3.X R9, R87, UR5, RZ, P1, !PT ;  /* 0x0000000557097c10 */ /* 0x000fe20008ffe4ff */
[----:B------:R-:W0:Y:S08]  /*120f0*/  LDC R28, c[0x0][0xbe8] ;  /* 0x0002fa00ff1c7b82 */ /* 0x000e300000000800 */
[----:B------:R-:W2:Y:S01]  /*12100*/  LDC.64 R14, c[0x0][0xba8] ;  /* 0x0002ea00ff0e7b82 */ /* 0x000ea20000000a00 */
[----:B------:R-:W3:Y:S01]  /*12110*/  @P0 LDG.E R3, desc[UR40][R8.64] ;  /* 0x0000002808030981 */ /* 0x000ee2000c1e1900 */
[----:B------:R-:W-:-:S06]  /*12120*/  SEL R24, R24, 0x978, P3 ;  /* 0x0000097818187807 */ /* 0x000fcc0001800000 */
[----:B-1----:R-:W1:Y:S01]  /*12130*/  LDC.64 R6, c[0x0][R24+0x220] ;  /* 0x0000880018067b82 */ /* 0x002e620000000a00 */
[----:B------:R-:W-:-:S07]  /*12140*/  ISETP.NE.U32.AND P1, PT, RZ, UR6, PT ;  /* 0x00000006ff007c0c */ /* 0x000fce000bf25070 */
[----:B------:R-:W4:Y:S01]  /*12150*/  LDC.64 R10, c[0x0][R24+0x218] ;  /* 0x00008600180a7b82 */ /* 0x000f220000000a00 */
[----:B------:R-:W-:Y:S02]  /*12160*/  ISETP.NE.AND.EX P1, PT, RZ, UR7, PT, P1 ;  /* 0x00000007ff007c0c */ /* 0x000fe4000bf25310 */
[----:B0-----:R-:W-:-:S05]  /*12170*/  ISETP.NE.AND P4, PT, R28, 0x1, PT ;  /* 0x000000011c00780c */ /* 0x001fca0003f85270 */
[----:B------:R-:W0:Y:S06]  /*12180*/  LDC.64 R12, c[0x0][R24+0x228] ;  /* 0x00008a00180c7b82 */ /* 0x000e2c0000000a00 */
[----:B------:R-:W-:Y:S01]  /*12190*/  @P1 IADD3 R4, P2, R94, UR6, RZ ;  /* 0x000000065e041c10 */ /* 0x000fe2000ff5e0ff */
[----:B------:R-:W-:Y:S01]  /*121a0*/  ULDC UR6, c[0x0][0xa88] ;  /* 0x0002a20000067ab9 */ /* 0x000fe20000000800 */
[----:B------:R-:W3:Y:S01]  /*121b0*/  @P4 LDC R26, c[0x0][0xbec] ;  /* 0x0002fb00ff1a4b82 */ /* 0x000ee20000000800 */
[----:B------:R-:W-:Y:S01]  /*121c0*/  IMAD.U32 R27, RZ, RZ, UR6 ;  /* 0x00000006ff1b7e24 */ /* 0x000fe2000f8e00ff */
[----:B------:R-:W-:-:S05]  /*121d0*/  @P1 IADD3.X R5, R87, UR7, RZ, P2, !PT ;  /* 0x0000000757051c10 */ /* 0x000fca00097fe4ff */
[----:B------:R2:W5:Y:S01]  /*121e0*/  @P1 LDG.E R27, desc[UR40][R4.64] ;  /* 0x00000028041b1981 */ /* 0x000562000c1e1900 */
[----:B------:R-:W-:Y:S01]  /*121f0*/  ISETP.NE.U32.AND P2, PT, RZ, UR4, PT ;  /* 0x00000004ff007c0c */ /* 0x000fe2000bf45070 */
[----:B------:R-:W3:Y:S08]  /*12200*/  @P4 LDC R87, c[0x0][0xbf0] ;  /* 0x0002fc00ff574b82 */ /* 0x000ef00000000800 */
[----:B--2---:R2:W2:Y:S01]  /*12210*/  LDC.64 R4, c[0x0][R24+0x210] ;  /* 0x0000840018047b82 */ /* 0x0044a20000000a00 */
[----:B------:R-:W-:-:S04]  /*12220*/  ISETP.NE.AND.EX P2, PT, RZ, UR5, PT, P2 ;  /* 0x00000005ff007c0c */ /* 0x000fc8000bf45320 */
[----:B------:R-:W-:Y:S02]  /*12230*/  SEL R84, R97, RZ, !P2 ;  /* 0x000000ff61547207 */ /* 0x000fe40005000000 */
[----:B------:R-:W-:Y:S01]  /*12240*/  SEL R25, R96, RZ, !P2 ;  /* 0x000000ff60197207 */ /* 0x000fe20005000000 */
[----:B------:R-:W2:Y:S02]  /*12250*/  @!P3 LDC R14, c[0x0][0xb50] ;  /* 0x0002d400ff0ebb82 */ /* 0x000ea40000000800 */
[----:B-1----:R-:W-:-:S04]  /*12260*/  IMAD R7, R7, R84, RZ ;  /* 0x0000005407077224 */ /* 0x002fc800078e02ff */
[----:B------:R-:W-:Y:S02]  /*12270*/  IMAD R85, R6, R25, R7 ;  /* 0x0000001906557224 */ /* 0x000fe400078e0207 */
[-C--:B----4-:R-:W-:Y:S01]  /*12280*/  IMAD R35, R11, R92.reuse, RZ ;  /* 0x0000005c0b237224 */ /* 0x090fe200078e02ff */
[----:B------:R-:W-:Y:S01]  /*12290*/  SEL R33, R89, RZ, P3 ;  /* 0x000000ff59217207 */ /* 0x000fe20001800000 */
[----:B------:R-:W-:Y:S01]  /*122a0*/  IMAD.WIDE.U32 R10, R10, R92, RZ ;  /* 0x0000005c0a0a7225 */ /* 0x000fe200078e00ff */
[----:B------:R-:W1:Y:S03]  /*122b0*/  @!P3 LDC R15, c[0x0][0xb54] ;  /* 0x0002d500ff0fbb82 */ /* 0x000e660000000800 */
[----:B------:R-:W-:-:S04]  /*122c0*/  IMAD.WIDE.U32 R6, R6, R84, RZ ;  /* 0x0000005406067225 */ /* 0x000fc800078e00ff */
[----:B------:R-:W-:Y:S02]  /*122d0*/  IMAD R25, R91, 0xc0, R93 ;  /* 0x000000c05b197824 */ /* 0x000fe400078e025d */
[----:B------:R-:W-:Y:S02]  /*122e0*/  IMAD.IADD R85, R7, 0x1, R85 ;  /* 0x0000000107557824 */ /* 0x000fe400078e0255 */
[----:B------:R-:W-:Y:S02]  /*122f0*/  IMAD.MOV.U32 R7, RZ, RZ, R25 ;  /* 0x000000ffff077224 */ /* 0x000fe400078e0019 */
[----:B------:R-:W-:Y:S02]  /*12300*/  IMAD.IADD R11, R11, 0x1, R35 ;  /* 0x000000010b0b7824 */ /* 0x000fe400078e0223 */
[-C--:B0-----:R-:W-:Y:S02]  /*12310*/  IMAD R35, R13, R33.reuse, RZ ;  /* 0x000000210d237224 */ /* 0x081fe400078e02ff */
[----:B------:R-:W-:-:S04]  /*12320*/  IMAD.WIDE.U32 R12, R12, R33, RZ ;  /* 0x000000210c0c7225 */ /* 0x000fc800078e00ff */
[----:B------:R-:W-:Y:S01]  /*12330*/  IMAD.IADD R35, R13, 0x1, R35 ;  /* 0x000000010d237824 */ /* 0x000fe200078e0223 */
[--C-:B---3--:R-:W-:Y:S01]  /*12340*/  IADD3 R10, P2, P5, R6, R10, R3.reuse ;  /* 0x0000000a060a7210 */ /* 0x108fe20007d5e003 */
[----:B------:R-:W-:Y:S01]  /*12350*/  @P4 IMAD.HI.U32 R6, R25, R26, RZ ;  /* 0x0000001a19064227 */ /* 0x000fe200078e00ff */
[----:B------:R-:W-:-:S04]  /*12360*/  SHF.R.S32.HI R86, RZ, 0x1f, R3 ;  /* 0x0000001fff567819 */ /* 0x000fc80000011403 */
[----:B------:R-:W-:Y:S02]  /*12370*/  @P4 SHF.R.U32.HI R7, RZ, R87, R6 ;  /* 0x00000057ff074219 */ /* 0x000fe40000011606 */
[----:B------:R-:W-:-:S03]  /*12380*/  IADD3.X R11, R85, R11, R86, P2, P5 ;  /* 0x0000000b550b7210 */ /* 0x000fc600017ea456 */
[--C-:B--2---:R-:W-:Y:S01]  /*12390*/  IMAD.MOV R24, RZ, RZ, -R7.reuse ;  /* 0x000000ffff187224 */ /* 0x104fe200078e0a07 */
[----:B------:R-:W-:Y:S02]  /*123a0*/  IADD3 R12, P2, P5, R7, R10, R12 ;  /* 0x0000000a070c7210 */ /* 0x000fe40007d5e00c */
[----:B------:R-:W-:Y:S01]  /*123b0*/  SHF.R.S32.HI R6, RZ, 0x1f, R7 ;  /* 0x0000001fff067819 */ /* 0x000fe20000011407 */
[----:B------:R-:W-:-:S03]  /*123c0*/  IMAD R7, R28, R24, R25 ;  /* 0x000000181c077224 */ /* 0x000fc600078e0219 */
[----:B------:R-:W-:Y:S01]  /*123d0*/  IADD3.X R13, R6, R11, R35, P2, P5 ;  /* 0x0000000b060d7210 */ /* 0x000fe200017ea423 */
[-C--:B------:R-:W-:Y:S01]  /*123e0*/  IMAD R5, R5, R7.reuse, RZ ;  /* 0x0000000705057224 */ /* 0x080fe200078e02ff */
[----:B------:R-:W-:Y:S01]  /*123f0*/  SHF.R.S32.HI R11, RZ, 0x1f, R7 ;  /* 0x0000001fff0b7819 */ /* 0x000fe20000011407 */
[----:B------:R-:W-:-:S04]  /*12400*/  IMAD.WIDE.U32 R12, R4, R7, R12 ;  /* 0x00000007040c7225 */ /* 0x000fc800078e000c */
[----:B------:R-:W-:Y:S01]  /*12410*/  IMAD R5, R4, R11, R5 ;  /* 0x0000000b04057224 */ /* 0x000fe200078e0205 */
[----:B------:R-:W-:-:S03]  /*12420*/  LEA R10, P2, R12, R14, 0x2 ;  /* 0x0000000e0c0a7211 */ /* 0x000fc600078410ff */
[----:B------:R-:W-:-:S05]  /*12430*/  IMAD.IADD R4, R13, 0x1, R5 ;  /* 0x000000010d047824 */ /* 0x000fca00078e0205 */
[----:B-1----:R-:W-:Y:S01]  /*12440*/  LEA.HI.X R15, R12, R15, R4, 0x2, P2 ;  /* 0x0000000f0c0f7211 */ /* 0x002fe200010f1404 */
[----:B------:R-:W-:Y:S06]  /*12450*/  @P1 BRA `(.L_x_9302) ;  /* 0x0000000000101947 */ /* 0x000fec0003800000 */
[----:B------:R-:W-:Y:S05]  /*12460*/  @!P0 BRA `(.L_x_9302) ;  /* 0x00000000000c8947 */ /* 0x000fea0003800000 */
[----:B------:R-:W2:Y:S04]  /*12470*/  LDG.E R4, desc[UR40][R8.64] ;  /* 0x0000002808047981 */ /* 0x000ea8000c1e1900 */
[----:B-----5:R-:W2:Y:S02]  /*12480*/  LDG.E R27, desc[UR40][R8.64+0x4] ;  /* 0x00000428081b7981 */ /* 0x020ea4000c1e1900 */
[----:B--2---:R-:W-:-:S07]  /*12490*/  IMAD.IADD R27, R27, 0x1, -R4 ;  /* 0x000000011b1b7824 */ /* 0x004fce00078e0a04 */
.L_x_9302:
        /* <DEDUP_REMOVED lines=19> */
[----:B------:R-:W-:Y:S05]  /*125d0*/  @P3 BRA `(.L_x_9303) ;  /* 0x00000008001c3947 */ /* 0x000fea0003800000 */
[----:B------:R-:W2:Y:S01]  /*125e0*/  LDL R87, [R1+0x2c] ;  /* 0x00002c0001577983 */ /* 0x000ea20000100800 */
[----:B------:R-:W1:Y:S01]  /*125f0*/  @P4 LDC R43, c[0x0][0xbec] ;  /* 0x0002fb00ff2b4b82 */ /* 0x000e620000000800 */
[----:B------:R-:W-:Y:S02]  /*12600*/  ULDC.64 UR4, c[0x0][0xaa0] ;  /* 0x0002a80000047ab9 */ /* 0x000fe40000000a00 */
[----:B------:R-:W5:Y:S04]  /*12610*/  LDL R50, [R1+0x98] ;  /* 0x0000980001327983 */ /* 0x000f680000100800 */
[----:B------:R-:W5:Y:S01]  /*12620*/  LDL R49, [R1+0x4c] ;  /* 0x00004c0001317983 */ /* 0x000f620000100800 */
[----:B------:R-:W3:Y:S03]  /*12630*/  @P4 LDC R45, c[0x0][0xbf0] ;  /* 0x0002fc00ff2d4b82 */ /* 0x000ee60000000800 */
[----:B------:R-:W5:Y:S04]  /*12640*/  LDL R48, [R1+0x94] ;  /* 0x0000940001307983 */ /* 0x000f680000100800 */
[----:B------:R-:W5:Y:S01]  /*12650*/  LDL R47, [R1+0x54] ;  /* 0x00005400012f7983 */ /* 0x000f620000100800 */
[----:B------:R-:W4:Y:S02]  /*12660*/  S2R R9, SR_TID.X ;  /* 0x0000000000097919 */ /* 0x000f240000002100 */
[----:B----4-:R-:W-:-:S05]  /*12670*/  VIADD R90, R9, 0xffffff80 ;  /* 0xffffff80095a7836 */ /* 0x010fca0000000000 */
[----:B------:R-:W-:-:S04]  /*12680*/  SHF.R.S32.HI R88, RZ, 0x1f, R90 ;  /* 0x0000001fff587819 */ /* 0x000fc8000001145a */
[----:B------:R-:W-:-:S04]  /*12690*/  LEA.HI R88, R88, R90, RZ, 0x2 ;  /* 0x0000005a58587211 */ /* 0x000fc800078f10ff */
[----:B------:R-:W-:Y:S02]  /*126a0*/  SHF.R.S32.HI R88, RZ, 0x2, R88 ;  /* 0x00000002ff587819 */ /* 0x000fe40000011458 */
[----:B------:R-:W-:-:S04]  /*126b0*/  SHF.R.S32.HI R40, RZ, 0x1f, R90 ;  /* 0x0000001fff287819 */ /* 0x000fc8000001145a */
[----:B------:R-:W-:Y:S01]  /*126c0*/  LEA.HI R40, R40, R90, RZ, 0x2 ;  /* 0x0000005a28287211 */ /* 0x000fe200078f10ff */
[----:B------:R-:W-:-:S03]  /*126d0*/  IMAD R86, R86, UR4, RZ ;  /* 0x0000000456567c24 */ /* 0x000fc6000f8e02ff */
[----:B------:R-:W-:Y:S01]  /*126e0*/  LOP3.LUT R40, R40, 0xfffffffc, RZ, 0xc0, !PT ;  /* 0xfffffffc28287812 */ /* 0x000fe200078ec0ff */
[C---:B------:R-:W-:Y:S02]  /*126f0*/  IMAD R41, R3.reuse, UR5, R86 ;  /* 0x0000000503297c24 */ /* 0x040fe4000f8e0256 */
[----:B0-----:R-:W-:Y:S01]  /*12700*/  IMAD.WIDE.U32 R2, R3, UR4, RZ ;  /* 0x0000000403027c25 */ /* 0x001fe2000f8e00ff */
[----:B------:R-:W-:-:S03]  /*12710*/  ULDC.64 UR4, c[0x0][0xae8] ;  /* 0x0002ba0000047ab9 */ /* 0x000fc60000000a00 */
[----:B------:R-:W-:Y:S02]  /*12720*/  IMAD.IADD R40, R90, 0x1, -R40 ;  /* 0x000000015a287824 */ /* 0x000fe400078e0a28 */
        /* <DEDUP_REMOVED lines=10> */
[----:B------:R-:W-:Y:S01]  /*127d0*/  IMAD R46, R91, 0xc0, R88 ;  /* 0x000000c05b2e7824 */ /* 0x000fe200078e0258 */
[----:B------:R-:W-:Y:S01]  /*127e0*/  BSSY B1, `(.L_x_9304) ;  /* 0x0000053000017945 */ /* 0x000fe20003800000 */
[----:B--2---:R-:W-:-:S04]  /*127f0*/  IMAD R5, R88, 0x20, R87 ;  /* 0x0000002058057824 */ /* 0x004fc800078e0257 */
[----:B------:R-:W-:-:S03]  /*12800*/  IMAD.WIDE R20, R5, 0x2, R20 ;  /* 0x0000000205147825 */ /* 0x000fc600078e0214 */
[C---:B------:R-:W-:Y:S02]  /*12810*/  IADD3 R5, P5, R20.reuse, 0x7800, RZ ;  /* 0x0000780014057810 */ /* 0x040fe40007fbe0ff */
[----:B------:R-:W-:Y:S02]  /*12820*/  LOP3.LUT R7, R20, 0x180, RZ, 0xc0, !PT ;  /* 0x0000018014077812 */ /* 0x000fe400078ec0ff */
[----:B------:R-:W-:Y:S02]  /*12830*/  LOP3.LUT R0, R5, 0x180, RZ, 0xc0, !PT ;  /* 0x0000018005007812 */ /* 0x000fe400078ec0ff */
[----:B------:R-:W-:Y:S02]  /*12840*/  SHF.R.U64 R7, R7, 0x3, RZ ;  /* 0x0000000307077819 */ /* 0x000fe400000012ff */
[----:B------:R-:W-:Y:S02]  /*12850*/  SHF.R.U64 R0, R0, 0x3, RZ ;  /* 0x0000000300007819 */ /* 0x000fe400000012ff */
[----:B------:R-:W-:-:S02]  /*12860*/  IADD3 R9, P0, R20, 0x1800, RZ ;  /* 0x0000180014097810 */ /* 0x000fc40007f1e0ff */
[C---:B------:R-:W-:Y:S02]  /*12870*/  IADD3 R13, P1, R20.reuse, 0x3000, RZ ;  /* 0x00003000140d7810 */ /* 0x040fe40007f3e0ff */
[C---:B------:R-:W-:Y:S02]  /*12880*/  IADD3 R25, P2, R20.reuse, 0x4800, RZ ;  /* 0x0000480014197810 */ /* 0x040fe40007f5e0ff */
[----:B------:R-:W-:Y:S02]  /*12890*/  IADD3 R33, P3, R20, 0x6000, RZ ;  /* 0x0000600014217810 */ /* 0x000fe40007f7e0ff */
[----:B------:R-:W-:Y:S02]  /*128a0*/  LOP3.LUT R20, R7, R20, RZ, 0x3c, !PT ;  /* 0x0000001407147212 */ /* 0x000fe400078e3cff */
[----:B------:R-:W-:Y:S01]  /*128b0*/  LOP3.LUT R36, R0, R5, RZ, 0x3c, !PT ;  /* 0x0000000500247212 */ /* 0x000fe200078e3cff */
[----:B------:R-:W-:Y:S01]  /*128c0*/  IMAD R0, R40, 0x60, R88 ;  /* 0x0000006028007824 */ /* 0x000fe200078e0258 */
[----:B------:R-:W-:Y:S01]  /*128d0*/  LOP3.LUT R8, R9, 0x180, RZ, 0xc0, !PT ;  /* 0x0000018009087812 */ /* 0x000fe200078ec0ff */
[----:B------:R0:W5:Y:S01]  /*128e0*/  LD.E.128 R4, desc[UR40][R20.64] ;  /* 0x0000002814047980 */ /* 0x000162000c101d00 */
[----:B------:R-:W-:-:S02]  /*128f0*/  LOP3.LUT R12, R13, 0x180, RZ, 0xc0, !PT ;  /* 0x000001800d0c7812 */ /* 0x000fc400078ec0ff */
[----:B------:R-:W-:Y:S02]  /*12900*/  LOP3.LUT R24, R25, 0x180, RZ, 0xc0, !PT ;  /* 0x0000018019187812 */ /* 0x000fe400078ec0ff */
[----:B------:R-:W-:Y:S02]  /*12910*/  LOP3.LUT R32, R33, 0x180, RZ, 0xc0, !PT ;  /* 0x0000018021207812 */ /* 0x000fe400078ec0ff */
[----:B------:R-:W-:Y:S01]  /*12920*/  SHF.R.U64 R8, R8, 0x3, RZ ;  /* 0x0000000308087819 */ /* 0x000fe200000012ff */
[----:B0-----:R-:W-:Y:S01]  /*12930*/  IMAD R20, R91, 0xc0, R0 ;  /* 0x000000c05b147824 */ /* 0x001fe200078e0200 */
[----:B------:R-:W-:Y:S02]  /*12940*/  SHF.R.U64 R12, R12, 0x3, RZ ;  /* 0x000000030c0c7819 */ /* 0x000fe400000012ff */
[----:B------:R-:W-:Y:S02]  /*12950*/  SHF.R.U64 R24, R24, 0x3, RZ ;  /* 0x0000000318187819 */ /* 0x000fe400000012ff */
[----:B------:R-:W-:Y:S01]  /*12960*/  SHF.R.U64 R32, R32, 0x3, RZ ;  /* 0x0000000320207819 */ /* 0x000fe200000012ff */
[----:B-1----:R-:W-:Y:S01]  /*12970*/  @P4 IMAD.HI.U32 R0, R20, R43, RZ ;  /* 0x0000002b14004227 */ /* 0x002fe200078e00ff */
[----:B------:R-:W-:-:S02]  /*12980*/  LOP3.LUT R8, R8, R9, RZ, 0x3c, !PT ;  /* 0x0000000908087212 */ /* 0x000fc400078e3cff */
        /* <DEDUP_REMOVED lines=8> */
[----:B------:R-:W5:Y:S01]  /*12a10*/  LD.E.128 R12, desc[UR40][R12.64] ;  /* 0x000000280c0c7980 */ /* 0x000f62000c101d00 */
[----:B------:R-:W-:Y:S01]  /*12a20*/  IMAD.MOV.U32 R21, RZ, RZ, R20 ;  /* 0x000000ffff157224 */ /* 0x000fe200078e0014 */
[----:B---3--:R-:W-:-:S02]  /*12a30*/  @P4 SHF.R.U32.HI R21, RZ, R45, R0 ;  /* 0x0000002dff154219 */ /* 0x008fc40000011600 */
[----:B------:R-:W5:Y:S02]  /*12a40*/  LD.E.128 R8, desc[UR40][R8.64] ;  /* 0x0000002808087980 */ /* 0x000f64000c101d00 */
[--C-:B------:R-:W-:Y:S01]  /*12a50*/  SHF.R.S32.HI R0, RZ, 0x1f, R21.reuse ;  /* 0x0000001fff007819 */ /* 0x100fe20000011415 */
[----:B------:R-:W-:Y:S01]  /*12a60*/  IMAD.MOV R43, RZ, RZ, -R21 ;  /* 0x000000ffff2b7224 */ /* 0x000fe200078e0a15 */
[----:B------:R-:W5:Y:S03]  /*12a70*/  LD.E.128 R24, desc[UR40][R24.64] ;  /* 0x0000002818187980 */ /* 0x000f66000c101d00 */
[----:B------:R-:W-:Y:S01]  /*12a80*/  IMAD R0, R0, UR4, RZ ;  /* 0x0000000400007c24 */ /* 0x000fe2000f8e02ff */
[----:B------:R-:W5:Y:S01]  /*12a90*/  LD.E.128 R32, desc[UR40][R32.64] ;  /* 0x0000002820207980 */ /* 0x000f62000c101d00 */
[----:B------:R-:W-:Y:S02]  /*12aa0*/  IMAD R41, R28, R43, R20 ;  /* 0x0000002b1c297224 */ /* 0x000fe400078e0214 */
[C---:B------:R-:W-:Y:S01]  /*12ab0*/  IMAD R43, R21.reuse, UR5, R0 ;  /* 0x00000005152b7c24 */ /* 0x040fe2000f8e0200 */
[----:B------:R-:W5:Y:S01]  /*12ac0*/  LD.E.128 R36, desc[UR40][R36.64] ;  /* 0x0000002824247980 */ /* 0x000f62000c101d00 */
[----:B------:R-:W-:Y:S01]  /*12ad0*/  IMAD.WIDE.U32 R2, R21, UR4, R2 ;  /* 0x0000000415027c25 */ /* 0x000fe2000f8e0002 */
[----:B------:R-:W-:Y:S01]  /*12ae0*/  SHF.R.S32.HI R0, RZ, 0x1f, R41 ;  /* 0x0000001fff007819 */ /* 0x000fe20000011429 */
[----:B------:R-:W-:Y:S01]  /*12af0*/  ULDC.64 UR4, c[0x0][0xad8] ;  /* 0x0002b60000047ab9 */ /* 0x000fe20000000a00 */
        /* <DEDUP_REMOVED lines=8> */
[----:B------:R-:W-:Y:S01]  /*12b80*/  IMAD.WIDE.U32 R2, R41, UR4, R2 ;  /* 0x0000000429027c25 */ /* 0x000fe2000f8e0002 */
[----:B------:R-:W-:-:S03]  /*12b90*/  ISETP.GE.AND P0, PT, R46, R85, PT ;  /* 0x000000552e00720c */ /* 0x000fc60003f06270 */
[----:B------:R-:W-:Y:S01]  /*12ba0*/  IMAD R21, R41, UR5, R0 ;  /* 0x0000000529157c24 */ /* 0x000fe2000f8e0200 */
[----:B------:R-:W-:Y:S01]  /*12bb0*/  ULDC.64 UR4, c[0x0][0xa80] ;  /* 0x0002a00000047ab9 */ /* 0x000fe20000000a00 */
[----:B------:R-:W-:Y:S01]  /*12bc0*/  VIADD R0, R16, 0x19c20 ;  /* 0x00019c2010007836 */ /* 0x000fe20000000000 */
[----:B------:R-:W-:Y:S01]  /*12bd0*/  LEA R28, P1, R2, UR4, 0x1 ;  /* 0x00000004021c7c11 */ /* 0x000fe2000f8208ff */
[----:B------:R-:W-:-:S03]  /*12be0*/  IMAD.IADD R3, R3, 0x1, R21 ;  /* 0x0000000103037824 */ /* 0x000fc600078e0215 */
[----:B------:R-:W-:Y:S02]  /*12bf0*/  PRMT R0, RZ, 0x654, R0 ;  /* 0x00000654ff007816 */ /* 0x000fe40000000000 */
[----:B------:R-:W-:Y:S01]  /*12c00*/  LEA.HI.X R44, R2, UR5, R3, 0x1, P1 ;  /* 0x00000005022c7c11 */ /* 0x000fe200088f0c03 */
[----:B0-----:R0:W1:Y:S04]  /*12c10*/  SHFL.IDX PT, R20, R28, RZ, 0x1c1f ;  /* 0x001c1fff1c147589 */ /* 0x00106800000e0000 */
[----:B------:R0:W2:Y:S01]  /*12c20*/  SHFL.IDX PT, R21, R44, RZ, 0x1c1f ;  /* 0x001c1fff2c157589 */ /* 0x0000a200000e0000 */
[----:B------:R0:W-:Y:S01]  /*12c30*/  SYNCS.ARRIVE.TRANS64.RED.A1T0 RZ, [R0+URZ], RZ ;  /* 0x000000ff00ff79a7 */ /* 0x0001e2000810043f */
[----:B------:R-:W-:Y:S05]  /*12c40*/  @P0 BRA `(.L_x_9305) ;  /* 0x0000000000300947 */ /* 0x000fea0003800000 */
[----:B------:R-:W-:Y:S02]  /*12c50*/  ULDC UR4, c[0x0][0xac8] ;  /* 0x0002b20000047ab9 */ /* 0x000fe40000000800 */
[----:B-----5:R-:W-:Y:S02]  /*12c60*/  ISETP.GE.AND P1, PT, R49, UR4, PT ;  /* 0x0000000431007c0c */ /* 0x020fe4000bf26270 */
[----:B------:R-:W-:Y:S02]  /*12c70*/  ISETP.GE.AND P2, PT, R47, UR4, PT ;  /* 0x000000042f007c0c */ /* 0x000fe4000bf46270 */
[----:B------:R-:W-:-:S09]  /*12c80*/  ISETP.GE.AND P0, PT, R87, UR4, PT ;  /* 0x0000000457007c0c */ /* 0x000fd2000bf06270 */
[-C--:B-1----:R-:W-:Y:S02]  /*12c90*/  @!P1 LEA R40, P3, R49, R20.reuse, 0x1 ;  /* 0x0000001431289211 */ /* 0x082fe400078608ff */
[----:B------:R-:W-:Y:S02]  /*12ca0*/  @!P2 LEA R42, P4, R47, R20, 0x1 ;  /* 0x000000142f2aa211 */ /* 0x000fe400078808ff */
[----:B--2---:R-:W-:Y:S01]  /*12cb0*/  @!P0 IMAD.WIDE R2, R87, 0x2, R20 ;  /* 0x0000000257028825 */ /* 0x004fe200078e0214 */
[-C--:B------:R-:W-:Y:S02]  /*12cc0*/  @!P1 LEA.HI.X R41, R49, R21.reuse, R50, 0x1, P3 ;  /* 0x0000001531299211 */ /* 0x080fe400018f0c32 */
[----:B------:R-:W-:Y:S02]  /*12cd0*/  @!P2 LEA.HI.X R43, R47, R21, R48, 0x1, P4 ;  /* 0x000000152f2ba211 */ /* 0x000fe400020f0c30 */
[----:B------:R3:W-:Y:S04]  /*12ce0*/  @!P0 ST.E.128 desc[UR40][R2.64], R4 ;  /* 0x0000000402008985 */ /* 0x0007e8000c101d28 */
[----:B------:R3:W-:Y:S04]  /*12cf0*/  @!P1 ST.E.128 desc[UR40][R40.64], R12 ;  /* 0x0000000c28009985 */ /* 0x0007e8000c101d28 */
[----:B------:R3:W-:Y:S02]  /*12d00*/  @!P2 ST.E.128 desc[UR40][R42.64], R32 ;  /* 0x000000202a00a985 */ /* 0x0007e4000c101d28 */
.L_x_9305:
[----:B------:R-:W-:Y:S05]  /*12d10*/  BSYNC B1 ;  /* 0x0000000000017941 */ /* 0x000fea0003800000 */
.L_x_9304:
[----:B0-----:R-:W-:Y:S01]  /*12d20*/  VIADD R0, R46, 0x60 ;  /* 0x000000602e007836 */ /* 0x001fe20000000000 */
[----:B---3-5:R0:W3:Y:S04]  /*12d30*/  SHFL.IDX PT, R5, R44, 0x1, 0x1c1f ;  /* 0x003c1f002c057f89 */ /* 0x0280e800000e0000 */
[----:B------:R-:W-:Y:S01]  /*12d40*/  ISETP.GE.AND P0, PT, R0, R85, PT ;  /* 0x000000550000720c */ /* 0x000fe20003f06270 */
[----:B------:R0:W4:-:S12]  /*12d50*/  SHFL.IDX PT, R4, R28, 0x1, 0x1c1f ;  /* 0x003c1f001c047f89 */ /* 0x00011800000e0000 */
[----:B0-----:R-:W-:Y:S05]  /*12d60*/  @P0 BRA `(.L_x_9306) ;  /* 0x0000001400b00947 */ /* 0x001fea0003800000 */
[----:B------:R-:W-:Y:S02]  /*12d70*/  ULDC UR4, c[0x0][0xac8] ;  /* 0x0002b20000047ab9 */ /* 0x000fe40000000800 */
[----:B------:R-:W-:Y:S02]  /*12d80*/  ISETP.GE.AND P2, PT, R49, UR4, PT ;  /* 0x0000000431007c0c */ /* 0x000fe4000bf46270 */
[----:B------:R-:W-:-:S11]  /*12d90*/  ISETP.GE.AND P1, PT, R87, UR4, PT ;  /* 0x0000000457007c0c */ /* 0x000fd6000bf26270 */
[----:B----4-:R-:W-:Y:S02]  /*12da0*/  @!P2 LEA R6, P0, R49, R4, 0x1 ;  /* 0x000000043106a211 */ /* 0x010fe400078008ff */
        /* <DEDUP_REMOVED lines=10> */
.L_x_9303:
[----:B------:R-:W-:Y:S01]  /*12e50*/  ULDC.64 UR4, c[0x0][0xb08] ;  /* 0x0002c20000047ab9 */ /* 0x000fe20000000a00 */
[----:B------:R-:W2:Y:S01]  /*12e60*/  LDL R98, [R1+0x30] ;  /* 0x0000300001627983 */ /* 0x000ea20000100800 */
[----:B------:R-:W-:Y:S01]  /*12e70*/  IMAD R86, R86, UR4, RZ ;  /* 0x0000000456567c24 */ /* 0x000fe2000f8e02ff */
[----:B0-----:R-:W0:Y:S01]  /*12e80*/  @P4 LDC R0, c[0x0][0xbec] ;  /* 0x0002fb00ff004b82 */ /* 0x001e220000000800 */
[C---:B------:R-:W-:Y:S01]  /*12e90*/  IMAD.WIDE.U32 R4, R3.reuse, UR4, RZ ;  /* 0x0000000403047c25 */ /* 0x040fe2000f8e00ff */
[----:B------:R1:W5:Y:S01]  /*12ea0*/  LDL R97, [R1+0x80] ;  /* 0x0000800001617983 */ /* 0x0003620000100800 */
[----:B------:R-:W-:Y:S02]  /*12eb0*/  ULDC.64 UR6, c[0x0][0xb30] ;  /* 0x0002cc0000067ab9 */ /* 0x000fe40000000a00 */
[----:B------:R-:W-:Y:S01]  /*12ec0*/  IMAD R3, R3, UR5, R86 ;  /* 0x0000000503037c24 */ /* 0x000fe2000f8e0256 */
[----:B------:R-:W-:Y:S01]  /*12ed0*/  ULDC.64 UR4, c[0x0][0xb38] ;  /* 0x0002ce0000047ab9 */ /* 0x000fe20000000a00 */
[----:B------:R1:W5:Y:S01]  /*12ee0*/  LDL R96, [R1+0x68] ;  /* 0x0000680001607983 */ /* 0x0003620000100800 */
[----:B------:R-:W3:Y:S01]  /*12ef0*/  @P4 LDC R9, c[0x0][0xbf0] ;  /* 0x0002fc00ff094b82 */ /* 0x000ee20000000800 */
[----:B------:R-:W-:Y:S01]  /*12f00*/  IMAD.IADD R5, R5, 0x1, R3 ;  /* 0x0000000105057824 */ /* 0x000fe200078e0203 */
[----:B------:R-:W-:Y:S01]  /*12f10*/  SHF.R.S32.HI R3, RZ, 0x1f, R84 ;  /* 0x0000001fff037819 */ /* 0x000fe20000011454 */
[----:B------:R1:W5:Y:S01]  /*12f20*/  LDL R95, [R1+0x7c] ;  /* 0x00007c00015f7983 */ /* 0x0003620000100800 */
[----:B------:R-:W-:-:S03]  /*12f30*/  IMAD.WIDE.U32 R4, R92, UR4, R4 ;  /* 0x000000045c047c25 */ /* 0x000fc6000f8e0004 */
[----:B------:R1:W5:Y:S01]  /*12f40*/  LDL R94, [R1+0x64] ;  /* 0x00006400015e7983 */ /* 0x0003620000100800 */
[----:B------:R-:W-:Y:S01]  /*12f50*/  IMAD R5, R92, UR5, R5 ;  /* 0x000000055c057c24 */ /* 0x000fe2000f8e0205 */
[----:B------:R-:W-:Y:S02]  /*12f60*/  ULDC.64 UR4, c[0x0][0xb40] ;  /* 0x0002d00000047ab9 */ /* 0x000fe40000000a00 */
[----:B------:R1:W5:Y:S04]  /*12f70*/  LDL R93, [R1+0x78] ;  /* 0x00007800015d7983 */ /* 0x0003680000100800 */
[----:B------:R1:W5:Y:S04]  /*12f80*/  LDL R92, [R1+0x60] ;  /* 0x00006000015c7983 */ /* 0x0003680000100800 */
[----:B------:R1:W5:Y:S04]  /*12f90*/  LDL R91, [R1+0x74] ;  /* 0x00007400015b7983 */ /* 0x0003680000100800 */
[----:B------:R1:W5:Y:S04]  /*12fa0*/  LDL R90, [R1+0x5c] ;  /* 0x00005c00015a7983 */ /* 0x0003680000100800 */
[----:B------:R1:W5:Y:S04]  /*12fb0*/  LDL R88, [R1+0x70] ;  /* 0x0000700001587983 */ /* 0x0003680000100800 */
[----:B------:R1:W5:Y:S01]  /*12fc0*/  LDL R86, [R1+0x58] ;  /* 0x0000580001567983 */ /* 0x0003620000100800 */
[----:B------:R-:W-:-:S02]  /*12fd0*/  IMAD R3, R3, UR4, RZ ;  /* 0x0000000403037c24 */ /* 0x000fc4000f8e02ff */
[----:B0-----:R-:W-:-:S04]  /*12fe0*/  @P4 IMAD.HI.U32 R0, R25, R0, RZ ;  /* 0x0000000019004227 */ /* 0x001fc800078e00ff */
[C---:B------:R-:W-:Y:S02]  /*12ff0*/  IMAD R7, R84.reuse, UR5, R3 ;  /* 0x0000000554077c24 */ /* 0x040fe4000f8e0203 */
[----:B------:R-:W-:Y:S01]  /*13000*/  IMAD.WIDE.U32 R4, R84, UR4, R4 ;  /* 0x0000000454047c25 */ /* 0x000fe2000f8e0004 */
[----:B------:R-:W-:-:S03]  /*13010*/  ULDC.64 UR4, c[0x0][0xb48] ;  /* 0x0002d20000047ab9 */ /* 0x000fc60000000a00 */
[----:B------:R-:W-:Y:S01]  /*13020*/  IMAD.MOV.U32 R3, RZ, RZ, R25 ;  /* 0x000000ffff037224 */ /* 0x000fe200078e0019 */
[----:B---3--:R-:W-:Y:S01]  /*13030*/  @P4 SHF.R.U32.HI R3, RZ, R9, R0 ;  /* 0x00000009ff034219 */ /* 0x008fe20000011600 */
[----:B------:R-:W-:-:S03]  /*13040*/  IMAD.IADD R5, R5, 0x1, R7 ;  /* 0x0000000105057824 */ /* 0x000fc600078e0207 */
        /* <DEDUP_REMOVED lines=13> */
[----:B------:R-:W-:Y:S01]  /*13120*/  IMAD.WIDE.U32 R4, R7, UR4, R4 ;  /* 0x0000000407047c25 */ /* 0x000fe2000f8e0004 */
[----:B------:R-:W-:Y:S01]  /*13130*/  ISETP.GE.AND P0, PT, R8, R85, PT ;  /* 0x000000550800720c */ /* 0x000fe20003f06270 */
[----:B------:R-:W-:Y:S02]  /*13140*/  ULDC.64 UR4, c[0x0][0xb00] ;  /* 0x0002c00000047ab9 */ /* 0x000fe40000000a00 */
[----:B------:R-:W-:Y:S01]  /*13150*/  VIADD R2, R16, 0x19c20 ;  /* 0x00019c2010027836 */ /* 0x000fe20000000000 */
[----:B------:R-:W-:Y:S01]  /*13160*/  LEA R26, P1, R4, UR4, 0x2 ;  /* 0x00000004041a7c11 */ /* 0x000fe2000f8210ff */
[----:B------:R-:W-:-:S03]  /*13170*/  IMAD.IADD R3, R5, 0x1, R3 ;  /* 0x0000000105037824 */ /* 0x000fc600078e0203 */
[----:B------:R-:W-:Y:S02]  /*13180*/  PRMT R2, RZ, 0x654, R2 ;  /* 0x00000654ff027816 */ /* 0x000fe40000000002 */
[----:B------:R-:W-:Y:S01]  /*13190*/  LEA.HI.X R27, R4, UR5, R3, 0x2, P1 ;  /* 0x00000005041b7c11 */ /* 0x000fe200088f1403 */
[----:B------:R-:W-:Y:S01]  /*131a0*/  BSSY B1, `(.L_x_9307) ;  /* 0x0000041000017945 */ /* 0x000fe20003800000 */
[----:B------:R0:W-:Y:S03]  /*131b0*/  SYNCS.ARRIVE.TRANS64.RED.A1T0 RZ, [R2+URZ], RZ ;  /* 0x000000ff02ff79a7 */ /* 0x0001e6000810043f */
[----:B------:R1:W3:Y:S04]  /*131c0*/  SHFL.IDX PT, R3, R27, RZ, 0x1c1f ;  /* 0x001c1fff1b037589 */ /* 0x0002e800000e0000 */
[----:B0-----:R1:W0:Y:S01]  /*131d0*/  SHFL.IDX PT, R2, R26, RZ, 0x1c1f ;  /* 0x001c1fff1a027589 */ /* 0x00122200000e0000 */
[----:B--2---:R-:W-:-:S02]  /*131e0*/  VIADD R33, R98, 0x8 ;  /* 0x0000000862217836 */ /* 0x004fc40000000000 */
[C---:B------:R-:W-:Y:S02]  /*131f0*/  VIADD R35, R98.reuse, 0x10 ;  /* 0x0000001062237836 */ /* 0x040fe40000000000 */
[C---:B------:R-:W-:Y:S02]  /*13200*/  VIADD R87, R98.reuse, 0x18 ;  /* 0x0000001862577836 */ /* 0x040fe40000000000 */
[C---:B------:R-:W-:Y:S02]  /*13210*/  VIADD R89, R98.reuse, 0x20 ;  /* 0x0000002062597836 */ /* 0x040fe40000000000 */
[C---:B------:R-:W-:Y:S02]  /*13220*/  VIADD R25, R98.reuse, 0x28 ;  /* 0x0000002862197836 */ /* 0x040fe40000000000 */
[----:B------:R-:W-:Y:S01]  /*13230*/  VIADD R15, R98, 0x30 ;  /* 0x00000030620f7836 */ /* 0x000fe20000000000 */
[----:B------:R-:W-:Y:S02]  /*13240*/  SHF.R.S32.HI R28, RZ, 0x1f, R33 ;  /* 0x0000001fff1c7819 */ /* 0x000fe40000011421 */
[----:B------:R-:W-:-:S02]  /*13250*/  SHF.R.S32.HI R32, RZ, 0x1f, R35 ;  /* 0x0000001fff207819 */ /* 0x000fc40000011423 */
[----:B------:R-:W-:Y:S02]  /*13260*/  SHF.R.S32.HI R34, RZ, 0x1f, R87 ;  /* 0x0000001fff227819 */ /* 0x000fe40000011457 */
[----:B------:R-:W-:Y:S02]  /*13270*/  SHF.R.S32.HI R84, RZ, 0x1f, R89 ;  /* 0x0000001fff547819 */ /* 0x000fe40000011459 */
[----:B------:R-:W-:Y:S02]  /*13280*/  SHF.R.S32.HI R24, RZ, 0x1f, R25 ;  /* 0x0000001fff187819 */ /* 0x000fe40000011419 */
[----:B------:R-:W-:Y:S01]  /*13290*/  SHF.R.S32.HI R0, RZ, 0x1f, R15 ;  /* 0x0000001fff007819 */ /* 0x000fe2000001140f */
[----:B01-3--:R-:W-:Y:S06]  /*132a0*/  @P0 BRA `(.L_x_9308) ;  /* 0x0000000000c00947 */ /* 0x00bfec0003800000 */
[----:B------:R-:W-:Y:S02]  /*132b0*/  ULDC UR4, c[0x0][0xac8] ;  /* 0x0002b20000047ab9 */ /* 0x000fe40000000800 */
[----:B------:R-:W-:Y:S02]  /*132c0*/  ISETP.GE.AND P1, PT, R33, UR4, PT ;  /* 0x0000000421007c0c */ /* 0x000fe4000bf26270 */
[----:B------:R-:W-:Y:S02]  /*132d0*/  ISETP.GE.AND P2, PT, R98, UR4, PT ;  /* 0x0000000462007c0c */ /* 0x000fe4000bf46270 */
[----:B------:R-:W-:Y:S02]  /*132e0*/  ISETP.GE.AND P0, PT, R35, UR4, PT ;  /* 0x0000000423007c0c */ /* 0x000fe4000bf06270 */
[----:B------:R-:W-:Y:S02]  /*132f0*/  ISETP.GE.AND P3, PT, R87, UR4, PT ;  /* 0x0000000457007c0c */ /* 0x000fe4000bf66270 */
[----:B------:R-:W-:-:S05]  /*13300*/  ISETP.GE.AND P4, PT, R89, UR4, PT ;  /* 0x0000000459007c0c */ /* 0x000fca000bf86270 */
[CC--:B------:R-:W-:Y:S02]  /*13310*/  @!P1 LEA R4, P6, R33.reuse, R2.reuse, 0x2 ;  /* 0x0000000221049211 */ /* 0x0c0fe400078c10ff */
[----:B------:R-:W-:Y:S02]  /*13320*/  @!P2 IMAD.WIDE R6, R98, 0x4, R2 ;  /* 0x000000046206a825 */ /* 0x000fe400078e0202 */
[-C--:B------:R-:W-:Y:S02]  /*13330*/  @!P1 LEA.HI.X R5, R33, R3.reuse, R28, 0x2, P6 ;  /* 0x0000000321059211 */ /* 0x080fe400030f141c */
[----:B------:R-:W-:Y:S01]  /*13340*/  @!P0 LEA R8, P5, R35, R2, 0x2 ;  /* 0x0000000223088211 */ /* 0x000fe200078a10ff */
[----:B------:R-:W-:Y:S01]  /*13350*/  @!P2 ST.E.64 desc[UR40][R6.64], R40 ;  /* 0x000000280600a985 */ /* 0x000fe2000c101b28 */
[----:B------:R-:W-:Y:S02]  /*13360*/  ISETP.GE.AND P2, PT, R25, UR4, PT ;  /* 0x0000000419007c0c */ /* 0x000fe4000bf46270 */
[----:B------:R-:W-:Y:S01]  /*13370*/  @!P0 LEA.HI.X R9, R35, R3, R32, 0x2, P5 ;  /* 0x0000000323098211 */ /* 0x000fe200028f1420 */
[----:B------:R0:W-:Y:S01]  /*13380*/  @!P1 ST.E.64 desc[UR40][R4.64], R42 ;  /* 0x0000002a04009985 */ /* 0x0001e2000c101b28 */
[----:B------:R-:W-:-:S02]  /*13390*/  ISETP.GE.AND P1, PT, R15, UR4, PT ;  /* 0x000000040f007c0c */ /* 0x000fc4000bf26270 */
[-C--:B------:R-:W-:Y:S01]  /*133a0*/  @!P3 LEA R10, P6, R87, R2.reuse, 0x2 ;  /* 0x00000002570ab211 */ /* 0x080fe200078c10ff */
[----:B------:R1:W-:Y:S01]  /*133b0*/  @!P0 ST.E.64 desc[UR40][R8.64], R48 ;  /* 0x0000003008008985 */ /* 0x0003e2000c101b28 */
[-C--:B------:R-:W-:Y:S02]  /*133c0*/  @!P4 LEA R20, P5, R89, R2.reuse, 0x2 ;  /* 0x000000025914c211 */ /* 0x080fe400078a10ff */
[-C--:B------:R-:W-:Y:S02]  /*133d0*/  @!P3 LEA.HI.X R11, R87, R3.reuse, R34, 0x2, P6 ;  /* 0x00000003570bb211 */ /* 0x080fe400030f1422 */
[----:B-----5:R-:W-:Y:S02]  /*133e0*/  ISETP.GE.AND P0, PT, R96, UR4, PT ;  /* 0x0000000460007c0c */ /* 0x020fe4000bf06270 */
[----:B------:R-:W-:Y:S01]  /*133f0*/  @!P4 LEA.HI.X R21, R89, R3, R84, 0x2, P5 ;  /* 0x000000035915c211 */ /* 0x000fe200028f1454 */
[----:B------:R2:W-:Y:S01]  /*13400*/  @!P3 ST.E.64 desc[UR40][R10.64], R50 ;  /* 0x000000320a00b985 */ /* 0x0005e2000c101b28 */
[----:B------:R-:W-:-:S02]  /*13410*/  @!P2 LEA R12, P6, R25, R2, 0x2 ;  /* 0x00000002190ca211 */ /* 0x000fc400078c10ff */
[----:B------:R-:W-:Y:S01]  /*13420*/  ISETP.GE.AND P3, PT, R94, UR4, PT ;  /* 0x000000045e007c0c */ /* 0x000fe2000bf66270 */
[----:B------:R-:W-:Y:S01]  /*13430*/  @!P4 ST.E.64 desc[UR40][R20.64], R56 ;  /* 0x000000381400c985 */ /* 0x000fe2000c101b28 */
        /* <DEDUP_REMOVED lines=8> */
[-C--:B-1----:R-:W-:Y:S02]  /*134c0*/  @!P0 LEA R8, P6, R96, R2.reuse, 0x2 ;  /* 0x0000000260088211 */ /* 0x082fe400078c10ff */
[----:B------:R-:W-:Y:S02]  /*134d0*/  @!P3 LEA R6, P1, R94, R2, 0x2 ;  /* 0x000000025e06b211 */ /* 0x000fe400078210ff */
[-C--:B------:R-:W-:Y:S02]  /*134e0*/  @!P0 LEA.HI.X R9, R96, R3.reuse, R97, 0x2, P6 ;  /* 0x0000000360098211 */ /* 0x080fe400030f1461 */
[----:B------:R-:W-:-:S03]  /*134f0*/  @!P3 LEA.HI.X R7, R94, R3, R95, 0x2, P1 ;  /* 0x000000035e07b211 */ /* 0x000fc600008f145f */
[----:B------:R3:W-:Y:S01]  /*13500*/  @!P0 ST.E.64 desc[UR40][R8.64], R66 ;  /* 0x0000004208008985 */ /* 0x0007e2000c101b28 */
[-C--:B--2---:R-:W-:Y:S02]  /*13510*/  @!P5 LEA R10, P0, R92, R2.reuse, 0x2 ;  /* 0x000000025c0ad211 */ /* 0x084fe400078010ff */
[-C--:B0-----:R-:W-:Y:S01]  /*13520*/  @!P4 LEA R12, P1, R90, R2.reuse, 0x2 ;  /* 0x000000025a0cc211 */ /* 0x081fe200078210ff */
        /* <DEDUP_REMOVED lines=8> */
.L_x_9308:
[----:B------:R-:W-:Y:S05]  /*135b0*/  BSYNC B1 ;  /* 0x0000000000017941 */ /* 0x000fea0003800000 */
.L_x_9307:
[----:B------:R-:W-:Y:S01]  /*135c0*/  ISETP.GE.AND P0, PT, R14, R85, PT ;  /* 0x000000550e00720c */ /* 0x000fe20003f06270 */
[----:B---3--:R0:W1:Y:S04]  /*135d0*/  SHFL.IDX PT, R3, R27, 0x1, 0x1c1f ;  /* 0x003c1f001b037f89 */ /* 0x00806800000e0000 */
        /* <DEDUP_REMOVED lines=8> */
[-C--:B--2---:R-:W-:Y:S02]  /*13660*/  @!P3 LEA R4, P1, R33, R2.reuse, 0x2 ;  /* 0x000000022104b211 */ /* 0x084fe400078210ff */
[-C--:B------:R-:W-:Y:S02]  /*13670*/  @!P5 LEA R6, P2, R35, R2.reuse, 0x2 ;  /* 0x000000022306d211 */ /* 0x080fe400078410ff */
[-C--:B-1----:R-:W-:Y:S02]  /*13680*/  @!P3 LEA.HI.X R5, R33, R3.reuse, R28, 0x2, P1 ;  /* 0x000000032105b211 */ /* 0x082fe400008f141c */
[----:B------:R-:W-:Y:S02]  /*13690*/  ISETP.GE.AND P1, PT, R25, UR4, PT ;  /* 0x0000000419007c0c */ /* 0x000fe4000bf26270 */
[----:B------:R-:W-:Y:S01]  /*136a0*/  @!P5 LEA.HI.X R7, R35, R3, R32, 0x2, P2 ;  /* 0x000000032307d211 */ /* 0x000fe200010f1420 */
[----:B------:R-:W-:Y:S01]  /*136b0*/  @!P6 IMAD.WIDE R8, R98, 0x4, R2 ;  /* 0x000000046208e825 */ /* 0x000fe200078e0202 */
[----:B------:R-:W-:-:S04]  /*136c0*/  @!P4 LEA R10, P2, R87, R2, 0x2 ;  /* 0x00000002570ac211 */ /* 0x000fc800078410ff */
[-C--:B------:R-:W-:Y:S01]  /*136d0*/  @!P4 LEA.HI.X R11, R87, R3.reuse, R34, 0x2, P2 ;  /* 0x00000003570bc211 */ /* 0x080fe200010f1422 */
[----:B------:R-:W-:Y:S01]  /*136e0*/  @!P6 ST.E.64 desc[UR40][R8.64], R44 ;  /* 0x0000002c0800e985 */ /* 0x000fe2000c101b28 */
[CC--:B------:R-:W-:Y:S02]  /*136f0*/  @!P0 LEA R12, P2, R89.reuse, R2.reuse, 0x2 ;  /* 0x00000002590c8211 */ /* 0x0c0fe400078410ff */
[----:B-----5:R-:W-:Y:S01]  /*13700*/  ISETP.GE.AND P6, PT, R92, UR4, PT ;  /* 0x000000045c007c0c */ /* 0x020fe2000bfc6270 */
[----:B------:R-:W-:Y:S01]  /*13710*/  @!P3 ST.E.64 desc[UR40][R4.64], R46 ;  /* 0x0000002e0400b985 */ /* 0x000fe2000c101b28 */
[----:B------:R-:W-:Y:S02]  /*13720*/  @!P0 LEA.HI.X R13, R89, R3, R84, 0x2, P2 ;  /* 0x00000003590d8211 */ /* 0x000fe400010f1454 */
[----:B------:R-:W-:Y:S01]  /*13730*/  @!P1 LEA R20, P2, R25, R2, 0x2 ;  /* 0x0000000219149211 */ /* 0x000fe200078410ff */
[----:B------:R0:W-:Y:S01]  /*13740*/  @!P5 ST.E.64 desc[UR40][R6.64], R52 ;  /* 0x000000340600d985 */ /* 0x0001e2000c101b28 */
[----:B------:R-:W-:-:S02]  /*13750*/  ISETP.GE.AND P5, PT, R96, UR4, PT ;  /* 0x0000000460007c0c */ /* 0x000fc4000bfa6270 */
[----:B------:R-:W-:Y:S01]  /*13760*/  @!P1 LEA.HI.X R21, R25, R3, R24, 0x2, P2 ;  /* 0x0000000319159211 */ /* 0x000fe200010f1418 */
[----:B------:R1:W-:Y:S01]  /*13770*/  @!P4 ST.E.64 desc[UR40][R10.64], R54 ;  /* 0x000000360a00c985 */ /* 0x0003e2000c101b28 */
[----:B------:R-:W-:Y:S02]  /*13780*/  ISETP.GE.AND P2, PT, R15, UR4, PT ;  /* 0x000000040f007c0c */ /* 0x000fe4000bf46270 */
[----:B------:R-:W-:Y:S01]  /*13790*/  ISETP.GE.AND P4, PT, R94, UR4, PT ;  /* 0x000000045e007c0c */ /* 0x000fe2000bf86270 */
[----:B------:R2:W-:Y:S01]  /*137a0*/  @!P0 ST.E.64 desc[UR40][R12.64], R60 ;  /* 0x0000003c0c008985 */ /* 0x0005e2000c101b28 */
[----:B------:R-:W-:-:S03]  /*137b0*/  ISETP.GE.AND P0, PT, R90, UR4, PT ;  /* 0x000000045a007c0c */ /* 0x000fc6000bf06270 */
[----:B------:R2:W-:Y:S06]  /*137c0*/  @!P1 ST.E.64 desc[UR40][R20.64], R62 ;  /* 0x0000003e14009985 */ /* 0x0005ec000c101b28 */
[CC--:B------:R-:W-:Y:S02]  /*137d0*/  @!P2 LEA R14, P3, R15.reuse, R2.reuse, 0x2 ;  /* 0x000000020f0ea211 */ /* 0x0c0fe400078610ff */
[----:B0-----:R-:W-:Y:S02]  /*137e0*/  @!P4 LEA R6, P1, R94, R2, 0x2 ;  /* 0x000000025e06c211 */ /* 0x001fe400078210ff */
[----:B------:R-:W-:-:S02]  /*137f0*/  @!P2 LEA.HI.X R15, R15, R3, R0, 0x2, P3 ;  /* 0x000000030f0fa211 */ /* 0x000fc400018f1400 */
[-C--:B------:R-:W-:Y:S02]  /*13800*/  @!P5 LEA R4, P3, R96, R2.reuse, 0x2 ;  /* 0x000000026004d211 */ /* 0x080fe400078610ff */
[-C--:B------:R-:W-:Y:S01]  /*13810*/  @!P4 LEA.HI.X R7, R94, R3.reuse, R95, 0x2, P1 ;  /* 0x000000035e07c211 */ /* 0x080fe200008f145f */
[----:B------:R2:W-:Y:S01]  /*13820*/  @!P2 ST.E.64 desc[UR40][R14.64], R68 ;  /* 0x000000440e00a985 */ /* 0x0005e2000c101b28 */
[-C--:B------:R-:W-:Y:S02]  /*13830*/  @!P5 LEA.HI.X R5, R96, R3.reuse, R97, 0x2, P3 ;  /* 0x000000036005d211 */ /* 0x080fe400018f1461 */
[-C--:B------:R-:W-:Y:S02]  /*13840*/  @!P6 LEA R8, P2, R92, R2.reuse, 0x2 ;  /* 0x000000025c08e211 */ /* 0x080fe400078410ff */
[----:B-1----:R-:W-:Y:S01]  /*13850*/  @!P0 LEA R10, P3, R90, R2, 0x2 ;  /* 0x000000025a0a8211 */ /* 0x002fe200078610ff */
[----:B------:R2:W-:Y:S01]  /*13860*/  @!P5 ST.E.64 desc[UR40][R4.64], R70 ;  /* 0x000000460400d985 */ /* 0x0005e2000c101b28 */
[----:B------:R-:W-:-:S02]  /*13870*/  @!P6 LEA.HI.X R9, R92, R3, R93, 0x2, P2 ;  /* 0x000000035c09e211 */ /* 0x000fc400010f145d */
[----:B------:R-:W-:Y:S01]  /*13880*/  @!P0 LEA.HI.X R11, R90, R3, R91, 0x2, P3 ;  /* 0x000000035a0b8211 */ /* 0x000fe200018f145b */
[----:B------:R2:W-:Y:S04]  /*13890*/  @!P4 ST.E.64 desc[UR40][R6.64], R76 ;  /* 0x0000004c0600c985 */ /* 0x0005e8000c101b28 */
[----:B------:R2:W-:Y:S04]  /*138a0*/  @!P6 ST.E.64 desc[UR40][R8.64], R78 ;  /* 0x0000004e0800e985 */ /* 0x0005e8000c101b28 */
[----:B------:R2:W-:Y:S01]  /*138b0*/  @!P0 ST.E.64 desc[UR40][R10.64], R36 ;  /* 0x000000240a008985 */ /* 0x0005e2000c101b28 */
[----:B------:R-:W-:-:S13]  /*138c0*/  ISETP.GE.AND P0, PT, R86, UR4, PT ;  /* 0x0000000456007c0c */ /* 0x000fda000bf06270 */
[----:B--2---:R-:W-:Y:S05]  /*138d0*/  @P0 BRA `(.L_x_9306) ;  /* 0x0000000800d40947 */ /* 0x004fea0003800000 */
[----:B------:R-:W-:-:S04]  /*138e0*/  LEA R2, P0, R86, R2, 0x2 ;  /* 0x0000000256027211 */ /* 0x000fc800078010ff */
[----:B------:R-:W-:-:S05]  /*138f0*/  LEA.HI.X R3, R86, R3, R88, 0x2, P0 ;  /* 0x0000000356037211 */ /* 0x000fca00000f1458 */
[----:B------:R0:W-:Y:S01]  /*13900*/  ST.E.64 desc[UR40][R2.64], R38 ;  /* 0x0000002602007985 */ /* 0x0001e2000c101b28 */
[----:B------:R-:W-:Y:S05]  /*13910*/  BRA `(.L_x_9306) ;  /* 0x0000000800c47947 */ /* 0x000fea0003800000 */
.L_x_9301:
[----:B0-----:R-:W2:Y:S01]  /*13920*/  LDL.LU R4, [R1+0x38] ;  /* 0x0000380001047983 */ /* 0x001ea20000300800 */
[----:B------:R-:W-:Y:S01]  /*13930*/  ULDC.64 UR6, c[0x0][0xc08] ;  /* 0x0003020000067ab9 */ /* 0x000fe20000000a00 */
[----:B------:R-:W-:Y:S02]  /*13940*/  ULDC.64 UR4, c[0x0][0xc00] ;  /* 0x0003000000047ab9 */ /* 0x000fe40000000a00 */
[----:B------:R-:W3:Y:S01]  /*13950*/  LDL.LU R0, [R1+0x3c] ;  /* 0x00003c0001007983 */ /* 0x000ee20000300800 */
[----:B------:R-:W-:Y:S02]  /*13960*/  ISETP.NE.U32.AND P1, PT, RZ, UR6, PT ;  /* 0x00000006ff007c0c */ /* 0x000fe4000bf25070 */
[----:B------:R-:W-:Y:S01]  /*13970*/  ISETP.NE.U32.AND P0, PT, RZ, UR4, PT ;  /* 0x00000004ff007c0c */ /* 0x000fe2000bf05070 */
[----:B------:R-:W0:Y:S01]  /*13980*/  S2R R6, SR_TID.X ;  /* 0x0000000000067919 */ /* 0x000e220000002100 */
[----:B------:R-:W-:Y:S02]  /*13990*/  ISETP.NE.AND.EX P1, PT, RZ, UR7, PT, P1 ;  /* 0x00000007ff007c0c */ /* 0x000fe4000bf25310 */
[----:B------:R-:W-:-:S02]  /*139a0*/  ISETP.NE.AND.EX P0, PT, RZ, UR5, PT, P0 ;  /* 0x00000005ff007c0c */ /* 0x000fc4000bf05300 */
[----:B------:R-:W-:Y:S02]  /*139b0*/  MOV R15, RZ ;  /* 0x000000ff000f7202 */ /* 0x000fe40000000f00 */
[----:B--2---:R-:W-:-:S04]  /*139c0*/  IADD3 R2, P2, R4, UR4, RZ ;  /* 0x0000000404027c10 */ /* 0x004fc8000ff5e0ff */
[----:B---3--:R-:W-:-:S03]  /*139d0*/  IADD3.X R3, R0, UR5, RZ, P2, !PT ;  /* 0x0000000500037c10 */ /* 0x008fc600097fe4ff */
[----:B------:R-:W-:Y:S01]  /*139e0*/  @P1 IADD3 R4, P2, R4, UR6, RZ ;  /* 0x0000000604041c10 */ /* 0x000fe2000ff5e0ff */
[----:B------:R-:W-:Y:S01]  /*139f0*/  ULDC UR4, c[0x0][0xa88] ;  /* 0x0002a20000047ab9 */ /* 0x000fe20000000800 */
[----:B------:R2:W5:Y:S02]  /*13a00*/  @P0 LDG.E R15, desc[UR40][R2.64] ;  /* 0x00000028020f0981 */ /* 0x000564000c1e1900 */
[----:B------:R-:W-:Y:S01]  /*13a10*/  @P1 IADD3.X R5, R0, UR7, RZ, P2, !PT ;  /* 0x0000000700051c10 */ /* 0x000fe200097fe4ff */
[----:B------:R-:W-:Y:S02]  /*13a20*/  IMAD.U32 R0, RZ, RZ, UR4 ;  /* 0x00000004ff007e24 */ /* 0x000fe4000f8e00ff */
[----:B0-----:R-:W-:-:S04]  /*13a30*/  VIADD R32, R6, 0xffffff80 ;  /* 0xffffff8006207836 */ /* 0x001fc80000000000 */
[----:B------:R2:W5:Y:S01]  /*13a40*/  @P1 LDG.E R0, desc[UR40][R4.64] ;  /* 0x0000002804001981 */ /* 0x000562000c1e1900 */
[----:B------:R-:W-:Y:S02]  /*13a50*/  ISETP.GT.AND P3, PT, R32, 0xbf, PT ;  /* 0x000000bf2000780c */ /* 0x000fe40003f64270 */
[----:B------:R-:W-:Y:S01]  /*13a60*/  ISETP.GT.AND P2, PT, R88, 0x1, PT ;  /* 0x000000015800780c */ /* 0x000fe20003f44270 */
[----:B------:R-:W-:-:S12]  /*13a70*/  @P1 BRA `(.L_x_9309) ;  /* 0x0000000000101947 */ /* 0x000fd80003800000 */
[----:B------:R-:W-:Y:S05]  /*13a80*/  @!P0 BRA `(.L_x_9309) ;  /* 0x00000000000c8947 */ /* 0x000fea0003800000 */
[----:B--2---:R-:W2:Y:S04]  /*13a90*/  LDG.E R5, desc[UR40][R2.64] ;  /* 0x0000002802057981 */ /* 0x004ea8000c1e1900 */
[----:B-----5:R-:W2:Y:S02]  /*13aa0*/  LDG.E R0, desc[UR40][R2.64+0x4] ;  /* 0x0000042802007981 */ /* 0x020ea4000c1e1900 */
[----:B--2---:R-:W-:-:S07]  /*13ab0*/  IMAD.IADD R0, R0, 0x1, -R5 ;  /* 0x0000000100007824 */ /* 0x004fce00078e0a05 */
.L_x_9309:
[----:B--2---:R-:W1:Y:S04]  /*13ac0*/  LDL.LU R2, [R1+0x44] ;  /* 0x0000440001027983 */ /* 0x004e680000300800 */
[----:B------:R-:W2:Y:S01]  /*13ad0*/  LDL.LU R3, [R1+0x28] ;  /* 0x0000280001037983 */ /* 0x000ea20000300800 */
[----:B------:R-:W-:Y:S01]  /*13ae0*/  BSSY B1, `(.L_x_9310) ;  /* 0x0000039000017945 */ /* 0x000fe20003800000 */
[----:B-----5:R-:W-:Y:S02]  /*13af0*/  SHF.R.S32.HI R20, RZ, 0x1f, R15 ;  /* 0x0000001fff147819 */ /* 0x020fe4000001140f */
[----:B-1----:R-:W-:Y:S02]  /*13b00*/  SEL R24, R2, RZ, !P0 ;  /* 0x000000ff02187207 */ /* 0x002fe40004000000 */
        /* <DEDUP_REMOVED lines=9> */
[----:B------:R-:W2:Y:S04]  /*13ba0*/  LDL R12, [R1+0x18] ;  /* 0x00001800010c7983 */ /* 0x000ea80000100800 */
[----:B------:R-:W3:Y:S01]  /*13bb0*/  LDL.LU R34, [R1+0x50] ;  /* 0x0000500001227983 */ /* 0x000ee20000300800 */
[----:B------:R-:W-:Y:S01]  /*13bc0*/  IMAD.MOV.U32 R2, RZ, RZ, 0x9b8 ;  /* 0x000009b8ff027424 */ /* 0x000fe200078e00ff */
[----:B------:R-:W-:Y:S01]  /*13bd0*/  ISETP.GT.AND P3, PT, R88, 0x1, PT ;  /* 0x000000015800780c */ /* 0x000fe20003f64270 */
[----:B------:R-:W-:Y:S01]  /*13be0*/  IMAD.MOV.U32 R21, RZ, RZ, R26 ;  /* 0x000000ffff157224 */ /* 0x000fe200078e001a */
[----:B------:R-:W-:Y:S02]  /*13bf0*/  ISETP.NE.AND P0, PT, R27, 0x1, PT ;  /* 0x000000011b00780c */ /* 0x000fe40003f05270 */
[----:B------:R-:W-:-:S02]  /*13c00*/  SEL R28, R2, 0x978, P3 ;  /* 0x00000978021c7807 */ /* 0x000fc40001800000 */
[----:B------:R-:W0:Y:S08]  /*13c10*/  LDC.64 R2, c[0x0][0xba8] ;  /* 0x0002ea00ff027b82 */ /* 0x000e300000000a00 */
[----:B------:R-:W2:Y:S08]  /*13c20*/  LDC.64 R8, c[0x0][R28+0x218] ;  /* 0x000086001c087b82 */ /* 0x000eb00000000a00 */
[----:B------:R-:W1:Y:S08]  /*13c30*/  LDC.64 R10, c[0x0][R28+0x220] ;  /* 0x000088001c0a7b82 */ /* 0x000e700000000a00 */
[----:B------:R-:W4:Y:S08]  /*13c40*/  LDC.64 R6, c[0x0][R28+0x228] ;  /* 0x00008a001c067b82 */ /* 0x000f300000000a00 */
[----:B------:R-:W5:Y:S08]  /*13c50*/  LDC.64 R4, c[0x0][R28+0x210] ;  /* 0x000084001c047b82 */ /* 0x000f700000000a00 */
[----:B------:R-:W1:Y:S08]  /*13c60*/  @P0 LDC R13, c[0x0][0xbec] ;  /* 0x0002fb00ff0d0b82 */ /* 0x000e700000000800 */
[----:B------:R-:W4:Y:S08]  /*13c70*/  @P0 LDC R35, c[0x0][0xbf0] ;  /* 0x0002fc00ff230b82 */ /* 0x000f300000000800 */
[----:B0-----:R-:W0:Y:S01]  /*13c80*/  @!P3 LDC R2, c[0x0][0xb50] ;  /* 0x0002d400ff02bb82 */ /* 0x001e220000000800 */
[----:B-1----:R-:W-:-:S07]  /*13c90*/  @P0 IMAD.HI.U32 R14, R26, R13, RZ ;  /* 0x0000000d1a0e0227 */ /* 0x002fce00078e00ff */
[----:B------:R-:W1:Y:S01]  /*13ca0*/  @!P3 LDC R3, c[0x0][0xb54] ;  /* 0x0002d500ff03bb82 */ /* 0x000e620000000800 */
[----:B------:R-:W-:Y:S01]  /*13cb0*/  IMAD R11, R11, R25, RZ ;  /* 0x000000190b0b7224 */ /* 0x000fe200078e02ff */
[----:B----4-:R-:W-:-:S03]  /*13cc0*/  @P0 SHF.R.U32.HI R21, RZ, R35, R14 ;  /* 0x00000023ff150219 */ /* 0x010fc6000001160e */
[----:B------:R-:W-:Y:S02]  /*13cd0*/  IMAD R11, R10, R24, R11 ;  /* 0x000000180a0b7224 */ /* 0x000fe400078e020b */
[-C--:B--2---:R-:W-:Y:S02]  /*13ce0*/  IMAD R33, R9, R12.reuse, RZ ;  /* 0x0000000c09217224 */ /* 0x084fe400078e02ff */
[----:B------:R-:W-:Y:S01]  /*13cf0*/  IMAD.WIDE.U32 R12, R8, R12, RZ ;  /* 0x0000000c080c7225 */ /* 0x000fe200078e00ff */
[----:B---3--:R-:W-:-:S03]  /*13d00*/  SEL R35, R34, RZ, P3 ;  /* 0x000000ff22237207 */ /* 0x008fc60001800000 */
[----:B------:R-:W-:-:S04]  /*13d10*/  IMAD.WIDE.U32 R8, R10, R25, RZ ;  /* 0x000000190a087225 */ /* 0x000fc800078e00ff */
[----:B------:R-:W-:Y:S01]  /*13d20*/  IMAD.IADD R13, R33, 0x1, R13 ;  /* 0x00000001210d7824 */ /* 0x000fe200078e020d */
[----:B------:R-:W-:Y:S01]  /*13d30*/  IADD3 R12, P0, P1, R8, R12, R15 ;  /* 0x0000000c080c7210 */ /* 0x000fe2000791e00f */
[----:B------:R-:W-:Y:S02]  /*13d40*/  IMAD.MOV R8, RZ, RZ, -R21 ;  /* 0x000000ffff087224 */ /* 0x000fe400078e0a15 */
[----:B------:R-:W-:Y:S02]  /*13d50*/  IMAD.IADD R11, R9, 0x1, R11 ;  /* 0x00000001090b7824 */ /* 0x000fe400078e020b */
[-C--:B------:R-:W-:Y:S02]  /*13d60*/  IMAD R33, R7, R35.reuse, RZ ;  /* 0x0000002307217224 */ /* 0x080fe400078e02ff */
[----:B------:R-:W-:-:S04]  /*13d70*/  IMAD.WIDE.U32 R6, R6, R35, RZ ;  /* 0x0000002306067225 */ /* 0x000fc800078e00ff */
[----:B------:R-:W-:Y:S01]  /*13d80*/  IMAD R9, R27, R8, R26 ;  /* 0x000000081b097224 */ /* 0x000fe200078e021a */
[----:B------:R-:W-:Y:S01]  /*13d90*/  IADD3.X R8, R11, R13, R20, P0, P1 ;  /* 0x0000000d0b087210 */ /* 0x000fe200007e2414 */
[----:B------:R-:W-:Y:S01]  /*13da0*/  IMAD.IADD R7, R33, 0x1, R7 ;  /* 0x0000000121077824 */ /* 0x000fe200078e0207 */
[----:B------:R-:W-:Y:S01]  /*13db0*/  IADD3 R6, P0, P1, R21, R12, R6 ;  /* 0x0000000c15067210 */ /* 0x000fe2000791e006 */
[----:B-----5:R-:W-:Y:S01]  /*13dc0*/  IMAD R5, R5, R9, RZ ;  /* 0x0000000905057224 */ /* 0x020fe200078e02ff */
[----:B------:R-:W-:Y:S02]  /*13dd0*/  SHF.R.S32.HI R21, RZ, 0x1f, R21 ;  /* 0x0000001fff157819 */ /* 0x000fe40000011415 */
[----:B------:R-:W-:Y:S02]  /*13de0*/  SHF.R.S32.HI R11, RZ, 0x1f, R9 ;  /* 0x0000001fff0b7819 */ /* 0x000fe40000011409 */
[----:B------:R-:W-:-:S03]  /*13df0*/  IADD3.X R7, R21, R8, R7, P0, P1 ;  /* 0x0000000815077210 */ /* 0x000fc600007e2407 */
[C---:B------:R-:W-:Y:S02]  /*13e00*/  IMAD R11, R4.reuse, R11, R5 ;  /* 0x0000000b040b7224 */ /* 0x040fe400078e0205 */
[----:B------:R-:W-:-:S04]  /*13e10*/  IMAD.WIDE.U32 R4, R4, R9, R6 ;  /* 0x0000000904047225 */ /* 0x000fc800078e0006 */
[----:B------:R-:W-:Y:S01]  /*13e20*/  IMAD.IADD R5, R5, 0x1, R11 ;  /* 0x0000000105057824 */ /* 0x000fe200078e020b */
[----:B0-----:R-:W-:-:S04]  /*13e30*/  LEA R2, P0, R4, R2, 0x2 ;  /* 0x0000000204027211 */ /* 0x001fc800078010ff */
[----:B-1----:R-:W-:Y:S01]  /*13e40*/  LEA.HI.X R3, R4, R3, R5, 0x2, P0 ;  /* 0x0000000304037211 */ /* 0x002fe200000f1405 */
[----:B------:R-:W-:-:S05]  /*13e50*/  IMAD.MOV.U32 R5, RZ, RZ, -0x800000 ;  /* 0xff800000ff057424 */ /* 0x000fca00078e00ff */
[----:B------:R0:W-:Y:S03]  /*13e60*/  STG.E desc[UR40][R2.64], R5 ;  /* 0x0000000502007986 */ /* 0x0001e6000c101928 */
.L_x_9311:
[----:B------:R-:W-:Y:S05]  /*13e70*/  BSYNC B1 ;  /* 0x0000000000017941 */ /* 0x000fea0003800000 */
.L_x_9310:
[----:B------:R-:W-:Y:S05]  /*13e80*/  @P2 BRA `(.L_x_9306) ;  /* 0x0000000400682947 */ /* 0x000fea0003800000 */
[----:B------:R-:W2:Y:S01]  /*13e90*/  LDL.LU R28, [R1+0x18] ;  /* 0x00001800011c7983 */ /* 0x000ea20000300800 */
[----:B------:R-:W1:Y:S01]  /*13ea0*/  LDC R11, c[0x0][0xbe8] ;  /* 0x0002fa00ff0b7b82 */ /* 0x000e620000000800 */
[--C-:B------:R-:W-:Y:S01]  /*13eb0*/  SHF.R.S32.HI R4, RZ, 0x1f, R32.reuse ;  /* 0x0000001fff047819 */ /* 0x100fe20000011420 */
[----:B------:R-:W-:Y:S01]  /*13ec0*/  ULDC.64 UR4, c[0x0][0xaa0] ;  /* 0x0002a80000047ab9 */ /* 0x000fe20000000a00 */
[----:B------:R3:W5:Y:S01]  /*13ed0*/  LDL R10, [R1+0x54] ;  /* 0x00005400010a7983 */ /* 0x0007620000100800 */
[----:B------:R-:W-:Y:S01]  /*13ee0*/  SHF.R.S32.HI R13, RZ, 0x1f, R32 ;  /* 0x0000001fff0d7819 */ /* 0x000fe20000011420 */
[----:B------:R-:W-:Y:S02]  /*13ef0*/  ULDC.64 UR6, c[0x0][0xaf0] ;  /* 0x0002bc0000067ab9 */ /* 0x000fe40000000a00 */
[----:B------:R3:W5:Y:S04]  /*13f00*/  LDL R14, [R1+0x94] ;  /* 0x00009400010e7983 */ /* 0x0007680000100800 */
[----:B------:R3:W5:Y:S04]  /*13f10*/  LDL R21, [R1+0x4c] ;  /* 0x00004c0001157983 */ /* 0x0007680000100800 */
[----:B------:R3:W5:Y:S04]  /*13f20*/  LDL R26, [R1+0x98] ;  /* 0x00009800011a7983 */ /* 0x0007680000100800 */
[----:B------:R3:W5:Y:S04]  /*13f30*/  LDL R27, [R1+0x2c] ;  /* 0x00002c00011b7983 */ /* 0x0007680000100800 */
[----:B------:R-:W4:Y:S01]  /*13f40*/  LDL.LU R12, [R1+0x48] ;  /* 0x00004800010c7983 */ /* 0x000f220000300800 */
[----:B-1----:R-:W-:Y:S01]  /*13f50*/  ISETP.NE.AND P0, PT, R11, 0x1, PT ;  /* 0x000000010b00780c */ /* 0x002fe20003f05270 */
[----:B0-----:R-:W-:Y:S01]  /*13f60*/  IMAD R2, R20, UR4, RZ ;  /* 0x0000000414027c24 */ /* 0x001fe2000f8e02ff */
[-C--:B------:R-:W-:Y:S01]  /*13f70*/  LEA.HI R4, R4, R32.reuse, RZ, 0x2 ;  /* 0x0000002004047211 */ /* 0x080fe200078f10ff */
[----:B------:R-:W-:Y:S01]  /*13f80*/  IMAD R6, R24, UR6, RZ ;  /* 0x0000000618067c24 */ /* 0x000fe2000f8e02ff */
[----:B------:R-:W-:Y:S01]  /*13f90*/  LEA.HI R13, R13, R32, RZ, 0x2 ;  /* 0x000000200d0d7211 */ /* 0x000fe200078f10ff */
[C---:B------:R-:W-:Y:S01]  /*13fa0*/  IMAD R5, R15.reuse, UR5, R2 ;  /* 0x000000050f057c24 */ /* 0x040fe2000f8e0202 */
[----:B------:R-:W-:Y:S01]  /*13fb0*/  LOP3.LUT R4, R4, 0xfffffffc, RZ, 0xc0, !PT ;  /* 0xfffffffc04047812 */ /* 0x000fe200078ec0ff */
[----:B------:R-:W-:Y:S01]  /*13fc0*/  IMAD.WIDE.U32 R2, R15, UR4, RZ ;  /* 0x000000040f027c25 */ /* 0x000fe2000f8e00ff */
[----:B------:R-:W-:Y:S01]  /*13fd0*/  SHF.R.S32.HI R13, RZ, 0x2, R13 ;  /* 0x00000002ff0d7819 */ /* 0x000fe2000001140d */
[----:B------:R-:W-:Y:S01]  /*13fe0*/  ULDC.64 UR4, c[0x0][0xae8] ;  /* 0x0002ba0000047ab9 */ /* 0x000fe20000000a00 */
[----:B------:R-:W-:Y:S01]  /*13ff0*/  BSSY B1, `(.L_x_9312) ;  /* 0x0000032000017945 */ /* 0x000fe20003800000 */
[----:B------:R-:W-:-:S02]  /*14000*/  IMAD.IADD R4, R32, 0x1, -R4 ;  /* 0x0000000120047824 */ /* 0x000fc400078e0a04 */
[----:B------:R-:W0:Y:S01]  /*14010*/  @P0 LDC R7, c[0x0][0xbec] ;  /* 0x0002fb00ff070b82 */ /* 0x000e220000000800 */
[----:B------:R-:W-:Y:S02]  /*14020*/  IMAD.IADD R3, R3, 0x1, R5 ;  /* 0x0000000103037824 */ /* 0x000fe400078e0205 */
[----:B------:R-:W-:-:S05]  /*14030*/  IMAD R4, R4, 0x60, R13 ;  /* 0x0000006004047824 */ /* 0x000fca00078e020d */
[----:B------:R-:W1:Y:S01]  /*14040*/  @P0 LDC R9, c[0x0][0xbf0] ;  /* 0x0002fc00ff090b82 */ /* 0x000e620000000800 */
[----:B--2---:R-:W-:-:S04]  /*14050*/  IMAD.WIDE.U32 R2, R28, UR4, R2 ;  /* 0x000000041c027c25 */ /* 0x004fc8000f8e0002 */
[----:B------:R-:W-:Y:S01]  /*14060*/  IMAD R3, R28, UR5, R3 ;  /* 0x000000051c037c24 */ /* 0x000fe2000f8e0203 */
[----:B------:R-:W-:Y:S01]  /*14070*/  ULDC.64 UR4, c[0x0][0xae0] ;  /* 0x0002b80000047ab9 */ /* 0x000fe20000000a00 */
[----:B------:R-:W-:-:S04]  /*14080*/  IMAD.WIDE.U32 R2, R25, UR6, R2 ;  /* 0x0000000619027c25 */ /* 0x000fc8000f8e0002 */
[----:B----4-:R-:W-:-:S04]  /*14090*/  IMAD R8, R12, 0xc0, R4 ;  /* 0x000000c00c087824 */ /* 0x010fc800078e0204 */
[----:B0-----:R-:W-:-:S04]  /*140a0*/  @P0 IMAD.HI.U32 R4, R8, R7, RZ ;  /* 0x0000000708040227 */ /* 0x001fc800078e00ff */
[----:B------:R-:W-:Y:S01]  /*140b0*/  IMAD.MOV.U32 R5, RZ, RZ, R8 ;  /* 0x000000ffff057224 */ /* 0x000fe200078e0008 */
[----:B-1----:R-:W-:Y:S01]  /*140c0*/  @P0 SHF.R.U32.HI R5, RZ, R9, R4 ;  /* 0x00000009ff050219 */ /* 0x002fe20000011604 */
[----:B------:R-:W-:-:S03]  /*140d0*/  IMAD R9, R25, UR7, R6 ;  /* 0x0000000719097c24 */ /* 0x000fc6000f8e0206 */
[--C-:B------:R-:W-:Y:S01]  /*140e0*/  SHF.R.S32.HI R4, RZ, 0x1f, R5.reuse ;  /* 0x0000001fff047819 */ /* 0x100fe20000011405 */
[----:B------:R-:W-:Y:S02]  /*140f0*/  IMAD.MOV R7, RZ, RZ, -R5 ;  /* 0x000000ffff077224 */ /* 0x000fe400078e0a05 */
[----:B------:R-:W-:Y:S02]  /*14100*/  IMAD.IADD R3, R3, 0x1, R9 ;  /* 0x0000000103037824 */ /* 0x000fe400078e0209 */
[----:B------:R-:W-:Y:S02]  /*14110*/  IMAD R7, R11, R7, R8 ;  /* 0x000000070b077224 */ /* 0x000fe400078e0208 */
[----:B------:R-:W-:Y:S02]  /*14120*/  IMAD R4, R4, UR4, RZ ;  /* 0x0000000404047c24 */ /* 0x000fe4000f8e02ff */
[----:B------:R-:W-:-:S04]  /*14130*/  IMAD.WIDE.U32 R2, R5, UR4, R2 ;  /* 0x0000000405027c25 */ /* 0x000fc8000f8e0002 */
[----:B------:R-:W-:Y:S01]  /*14140*/  IMAD R9, R5, UR5, R4 ;  /* 0x0000000505097c24 */ /* 0x000fe2000f8e0204 */
[----:B------:R-:W-:Y:S01]  /*14150*/  SHF.R.S32.HI R4, RZ, 0x1f, R7 ;  /* 0x0000001fff047819 */ /* 0x000fe20000011407 */
[----:B------:R-:W-:Y:S01]  /*14160*/  ULDC.64 UR4, c[0x0][0xad8] ;  /* 0x0002b60000047ab9 */ /* 0x000fe20000000a00 */
[----:B------:R-:W-:Y:S02]  /*14170*/  IMAD R11, R0, R11, RZ ;  /* 0x0000000b000b7224 */ /* 0x000fe400078e02ff */
[----:B------:R-:W-:Y:S02]  /*14180*/  IMAD.IADD R3, R3, 0x1, R9 ;  /* 0x0000000103037824 */ /* 0x000fe400078e0209 */
[----:B------:R-:W-:Y:S02]  /*14190*/  IMAD R4, R4, UR4, RZ ;  /* 0x0000000404047c24 */ /* 0x000fe4000f8e02ff */
[----:B------:R-:W-:Y:S02]  /*141a0*/  IMAD R0, R12, 0xc0, R13 ;  /* 0x000000c00c007824 */ /* 0x000fe400078e020d */
[----:B------:R-:W-:-:S02]  /*141b0*/  IMAD R5, R7, UR5, R4 ;  /* 0x0000000507057c24 */ /* 0x000fc4000f8e0204 */
[----:B------:R-:W-:Y:S01]  /*141c0*/  IMAD.WIDE.U32 R2, R7, UR4, R2 ;  /* 0x0000000407027c25 */ /* 0x000fe2000f8e0002 */
[----:B------:R-:W-:Y:S01]  /*141d0*/  ISETP.GE.AND P0, PT, R0, R11, PT ;  /* 0x0000000b0000720c */ /* 0x000fe20003f06270 */
[----:B------:R-:W-:Y:S02]  /*141e0*/  ULDC.64 UR4, c[0x0][0xa80] ;  /* 0x0002a00000047ab9 */ /* 0x000fe40000000a00 */
[----:B------:R-:W-:Y:S01]  /*141f0*/  IMAD.IADD R3, R3, 0x1, R5 ;  /* 0x0000000103037824 */ /* 0x000fe200078e0205 */
[----:B------:R-:W-:-:S04]  /*14200*/  LEA R4, P1, R2, UR4, 0x1 ;  /* 0x0000000402047c11 */ /* 0x000fc8000f8208ff */
[----:B------:R-:W-:Y:S02]  /*14210*/  LEA.HI.X R5, R2, UR5, R3, 0x1, P1 ;  /* 0x0000000502057c11 */ /* 0x000fe400088f0c03 */
[----:B------:R3:W0:Y:S04]  /*14220*/  SHFL.IDX PT, R2, R4, RZ, 0x1c1f ;  /* 0x001c1fff04027589 */ /* 0x00062800000e0000 */
[----:B------:R3:W1:Y:S01]  /*14230*/  SHFL.IDX PT, R3, R5, RZ, 0x1c1f ;  /* 0x001c1fff05037589 */ /* 0x00066200000e0000 */
[----:B------:R-:W-:Y:S05]  /*14240*/  @P0 BRA `(.L_x_9313) ;  /* 0x0000000000300947 */ /* 0x000fea0003800000 */
[----:B------:R-:W-:Y:S02]  /*14250*/  ULDC UR4, c[0x0][0xac8] ;  /* 0x0002b20000047ab9 */ /* 0x000fe40000000800 */
[----:B-----5:R-:W-:Y:S02]  /*14260*/  ISETP.GE.AND P3, PT, R21, UR4, PT ;  /* 0x0000000415007c0c */ /* 0x020fe4000bf66270 */
[----:B------:R-:W-:Y:S02]  /*14270*/  ISETP.GE.AND P4, PT, R10, UR4, PT ;  /* 0x000000040a007c0c */ /* 0x000fe4000bf86270 */
[----:B------:R-:W-:-:S09]  /*14280*/  ISETP.GE.AND P2, PT, R27, UR4, PT ;  /* 0x000000041b007c0c */ /* 0x000fd2000bf46270 */
[-C--:B0-----:R-:W-:Y:S02]  /*14290*/  @!P3 LEA R8, P0, R21, R2.reuse, 0x1 ;  /* 0x000000021508b211 */ /* 0x081fe400078008ff */
[C---:B------:R-:W-:Y:S02]  /*142a0*/  @!P4 LEA R12, P1, R10.reuse, R2, 0x1 ;  /* 0x000000020a0cc211 */ /* 0x040fe400078208ff */
[----:B-1----:R-:W-:Y:S01]  /*142b0*/  @!P2 IMAD.WIDE R6, R27, 0x2, R2 ;  /* 0x000000021b06a825 */ /* 0x002fe200078e0202 */
[-C--:B------:R-:W-:Y:S02]  /*142c0*/  @!P3 LEA.HI.X R9, R21, R3.reuse, R26, 0x1, P0 ;  /* 0x000000031509b211 */ /* 0x080fe400000f0c1a */
[----:B------:R-:W-:Y:S02]  /*142d0*/  @!P4 LEA.HI.X R13, R10, R3, R14, 0x1, P1 ;  /* 0x000000030a0dc211 */ /* 0x000fe400008f0c0e */
[----:B------:R2:W-:Y:S04]  /*142e0*/  @!P2 ST.E.128 desc[UR40][R6.64], RZ ;  /* 0x000000ff0600a985 */ /* 0x0005e8000c101d28 */
[----:B------:R2:W-:Y:S04]  /*142f0*/  @!P3 ST.E.128 desc[UR40][R8.64], RZ ;  /* 0x000000ff0800b985 */ /* 0x0005e8000c101d28 */
[----:B------:R2:W-:Y:S02]  /*14300*/  @!P4 ST.E.128 desc[UR40][R12.64], RZ ;  /* 0x000000ff0c00c985 */ /* 0x0005e4000c101d28 */
.L_x_9313:
[----:B------:R-:W-:Y:S05]  /*14310*/  BSYNC B1 ;  /* 0x0000000000017941 */ /* 0x000fea0003800000 */
.L_x_9312:
[----:B------:R-:W-:Y:S01]  /*14320*/  VIADD R0, R0, 0x60 ;  /* 0x0000006000007836 */ /* 0x000fe20000000000 */
[----:B-1----:R1:W4:Y:S04]  /*14330*/  SHFL.IDX PT, R3, R5, 0x1, 0x1c1f ;  /* 0x003c1f0005037f89 */ /* 0x00232800000e0000 */
[----:B------:R-:W-:Y:S01]  /*14340*/  ISETP.GE.AND P0, PT, R0, R11, PT ;  /* 0x0000000b0000720c */ /* 0x000fe20003f06270 */
[----:B0-----:R1:W0:-:S12]  /*14350*/  SHFL.IDX PT, R2, R4, 0x1, 0x1c1f ;  /* 0x003c1f0004027f89 */ /* 0x00121800000e0000 */
[----:B-1----:R-:W-:Y:S05]  /*14360*/  @P0 BRA `(.L_x_9306) ;  /* 0x0000000000300947 */ /* 0x002fea0003800000 */
[----:B------:R-:W-:Y:S02]  /*14370*/  ULDC UR4, c[0x0][0xac8] ;  /* 0x0002b20000047ab9 */ /* 0x000fe40000000800 */
[----:B-----5:R-:W-:Y:S02]  /*14380*/  ISETP.GE.AND P3, PT, R21, UR4, PT ;  /* 0x0000000415007c0c */ /* 0x020fe4000bf66270 */
[----:B------:R-:W-:Y:S02]  /*14390*/  ISETP.GE.AND P4, PT, R10, UR4, PT ;  /* 0x000000040a007c0c */ /* 0x000fe4000bf86270 */
[----:B------:R-:W-:-:S09]  /*143a0*/  ISETP.GE.AND P2, PT, R27, UR4, PT ;  /* 0x000000041b007c0c */ /* 0x000fd2000bf46270 */
[-C--:B0-2---:R-:W-:Y:S02]  /*143b0*/  @!P3 LEA R6, P0, R21, R2.reuse, 0x1 ;  /* 0x000000021506b211 */ /* 0x085fe400078008ff */
[C---:B------:R-:W-:Y:S02]  /*143c0*/  @!P4 LEA R8, P1, R10.reuse, R2, 0x1 ;  /* 0x000000020a08c211 */ /* 0x040fe400078208ff */
[----:B---34-:R-:W-:Y:S01]  /*143d0*/  @!P2 IMAD.WIDE R4, R27, 0x2, R2 ;  /* 0x000000021b04a825 */ /* 0x018fe200078e0202 */
[-C--:B------:R-:W-:Y:S02]  /*143e0*/  @!P3 LEA.HI.X R7, R21, R3.reuse, R26, 0x1, P0 ;  /* 0x000000031507b211 */ /* 0x080fe400000f0c1a */
[----:B------:R-:W-:Y:S02]  /*143f0*/  @!P4 LEA.HI.X R9, R10, R3, R14, 0x1, P1 ;  /* 0x000000030a09c211 */ /* 0x000fe400008f0c0e */
[----:B------:R1:W-:Y:S04]  /*14400*/  @!P2 ST.E.128 desc[UR40][R4.64], RZ ;  /* 0x000000ff0400a985 */ /* 0x0003e8000c101d28 */
[----:B------:R1:W-:Y:S04]  /*14410*/  @!P3 ST.E.128 desc[UR40][R6.64], RZ ;  /* 0x000000ff0600b985 */ /* 0x0003e8000c101d28 */
[----:B------:R1:W-:Y:S02]  /*14420*/  @!P4 ST.E.128 desc[UR40][R8.64], RZ ;  /* 0x000000ff0800c985 */ /* 0x0003e4000c101d28 */
.L_x_9306:
[----:B------:R-:W-:Y:S05]  /*14430*/  BSYNC B0 ;  /* 0x0000000000007941 */ /* 0x000fea0003800000 */
.L_x_9300:
[----:B------:R-:W-:Y:S02]  /*14440*/  ULDC UR4, c[0x0][0xc3c] ;  /* 0x00030f0000047ab9 */ /* 0x000fe40000000800 */
[----:B------:R-:W-:-:S13]  /*14450*/  ISETP.GE.AND P0, PT, R31, UR4, PT ;  /* 0x000000041f007c0c */ /* 0x000fda000bf06270 */
[----:B------:R-:W-:Y:S05]  /*14460*/  @!P0 BRA `(.L_x_9314) ;  /* 0xfffffecc00888947 */ /* 0x000fea000383ffff */
[----:B------:R-:W-:Y:S05]  /*14470*/  BRA `(.L_x_9192) ;  /* 0x0000007000907947 */ /* 0x000fea0003800000 */
.L_x_9190:
[----:B------:R-:W-:-:S08]  /*14480*/  NOP ;  /* 0x0000000000007918 */ /* 0x000fd00000000000 */
[----:B--2---:R-:W0:-:S00]  /*14490*/  USETMAXREG.DEALLOC.CTAPOOL 0x20 ;  /* 0x00000020000079c8 */ /* 0x004e0000080e0500 */
        /* <DEDUP_REMOVED lines=13> */
[----:B------:R-:W1:Y:S01]  /*14570*/  LDS.128 R24, [UR4+0x19cd0] ;  /* 0x019cd004ff187984 */ /* 0x000e620008000c00 */
[----:B------:R-:W-:Y:S06]  /*14580*/  BAR.ARV 0x4, 0x200 ;  /* 0x0108000000007b1d */ /* 0x000fec0000002000 */
[----:B------:R-:W-:Y:S05]  /*14590*/  BRA `(.L_x_9316) ;  /* 0x0000000800847947 */ /* 0x000fea0003800000 */
.L_x_9315:
        /* <DEDUP_REMOVED lines=8> */
[----:B------:R-:W1:Y:S08]  /*14620*/  @!P1 LDC.64 R4, c[0x0][0xc80] ;  /* 0x00032000ff049b82 */ /* 0x000e700000000a00 */
[----:B0-----:R-:W0:Y:S01]  /*14630*/  @!P1 LDC.64 R2, c[0x0][0xc78] ;  /* 0x00031e00ff029b82 */ /* 0x001e220000000a00 */
[----:B-1----:R-:W-:-:S05]  /*14640*/  @!P1 IMAD.WIDE.U32 R4, R0, 0x4, R4 ;  /* 0x0000000400049825 */ /* 0x002fca00078e0004 */
[----:B------:R-:W3:Y:S01]  /*14650*/  @!P1 LDG.E R7, desc[UR40][R4.64] ;  /* 0x0000002804079981 */ /* 0x000ee2000c1e1900 */
[----:B0-----:R-:W-:-:S05]  /*14660*/  @!P1 IMAD.WIDE.U32 R2, R0, 0x4, R2 ;  /* 0x0000000400029825 */ /* 0x001fca00078e0002 */
[----:B------:R-:W3:Y:S01]  /*14670*/  @!P1 LDG.E R8, desc[UR40][R2.64] ;  /* 0x0000002802089981 */ /* 0x000ee2000c1e1900 */
[C---:B------:R-:W-:Y:S02]  /*14680*/  ISETP.NE.AND P1, PT, R0.reuse, RZ, PT ;  /* 0x000000ff0000720c */ /* 0x040fe40003f25270 */
[C---:B------:R-:W-:Y:S02]  /*14690*/  ISETP.GE.U32.AND P2, PT, R0.reuse, 0x2, PT ;  /* 0x000000020000780c */ /* 0x040fe40003f46070 */
[C---:B------:R-:W-:Y:S02]  /*146a0*/  ISETP.GE.U32.AND P3, PT, R0.reuse, 0x4, PT ;  /* 0x000000040000780c */ /* 0x040fe40003f66070 */
[C---:B------:R-:W-:Y:S02]  /*146b0*/  ISETP.GE.U32.AND P4, PT, R0.reuse, 0x8, PT ;  /* 0x000000080000780c */ /* 0x040fe40003f86070 */
[----:B------:R-:W-:Y:S01]  /*146c0*/  ISETP.GE.U32.AND P5, PT, R0, 0x10, PT ;  /* 0x000000100000780c */ /* 0x000fe20003fa6070 */
[----:B------:R-:W-:Y:S01]  /*146d0*/  UMOV UR4, URZ ;  /* 0x0000003f00047c82 */ /* 0x000fe20008000000 */
        /* <DEDUP_REMOVED lines=17> */
[----:B0-----:R-:W-:-:S05]  /*147f0*/  IMAD R9, R9, UR5, RZ ;  /* 0x0000000509097c24 */ /* 0x001fca000f8e02ff */
[----:B--2---:R-:W-:Y:S01]  /*14800*/  ISETP.GT.AND P6, PT, R9, UR6, PT ;  /* 0x0000000609007c0c */ /* 0x004fe2000bfc4270 */
[----:B------:R-:W-:-:S12]  /*14810*/  IMAD.MOV.U32 R4, RZ, RZ, R9 ;  /* 0x000000ffff047224 */ /* 0x000fd800078e0009 */
[----:B------:R-:W-:Y:S05]  /*14820*/  @P6 BRA `(.L_x_9317) ;  /* 0x0000000000a06947 */ /* 0x000fea0003800000 */
[----:B------:R-:W-:Y:S01]  /*14830*/  IMAD.MOV.U32 R9, RZ, RZ, R4 ;  /* 0x000000ffff097224 */ /* 0x000fe200078e0004 */
[----:B------:R-:W-:Y:S01]  /*14840*/  UMOV UR4, URZ ;  /* 0x0000003f00047c82 */ /* 0x000fe20008000000 */
[----:B------:R-:W-:-:S05]  /*14850*/  ULDC UR5, c[0x0][0xc38] ;  /* 0x00030e0000057ab9 */ /* 0x000fca0000000800 */
.L_x_9319:
[----:B------:R-:W0:Y:S01]  /*14860*/  LDC R2, c[0x0][0xc3c] ;  /* 0x00030f00ff027b82 */ /* 0x000e220000000800 */
[----:B------:R-:W-:Y:S01]  /*14870*/  UIADD3 UR4, UR4, 0x1f, URZ ;  /* 0x0000001f04047890 */ /* 0x000fe2000fffe03f */
[----:B------:R-:W-:Y:S02]  /*14880*/  ULDC UR7, c[0x0][0xc3c] ;  /* 0x00030f0000077ab9 */ /* 0x000fe40000000800 */
[----:B------:R-:W-:-:S03]  /*14890*/  IMAD.U32 R27, RZ, RZ, UR7 ;  /* 0x00000007ff1b7e24 */ /* 0x000fc6000f8e00ff */
[----:B0-----:R-:W-:-:S13]  /*148a0*/  ISETP.LE.AND P6, PT, R2, UR4, PT ;  /* 0x0000000402007c0c */ /* 0x001fda000bfc3270 */
[----:B------:R-:W-:Y:S05]  /*148b0*/  @P6 BRA `(.L_x_9318) ;  /* 0x0000000400986947 */ /* 0x000fea0003800000 */
[----:B------:R-:W-:Y:S02]  /*148c0*/  VIADD R11, R0, UR4 ;  /* 0x00000004000b7c36 */ /* 0x000fe40008000000 */
[----:B------:R-:W-:Y:S02]  /*148d0*/  IMAD.MOV.U32 R7, RZ, RZ, RZ ;  /* 0x000000ffff077224 */ /* 0x000fe400078e00ff */
[----:B------:R-:W-:Y:S01]  /*148e0*/  IMAD.MOV.U32 R8, RZ, RZ, RZ ;  /* 0x000000ffff087224 */ /* 0x000fe200078e00ff */
[----:B------:R-:W-:-:S13]  /*148f0*/  ISETP.GE.OR P6, PT, R11, R2, !P0 ;  /* 0x000000020b00720c */ /* 0x000fda00047c6670 */
[----:B------:R-:W0:Y:S08]  /*14900*/  @!P6 LDC.64 R4, c[0x0][0xc80] ;  /* 0x00032000ff04eb82 */ /* 0x000e300000000a00 */
[----:B------:R-:W1:Y:S01]  /*14910*/  @!P6 LDC.64 R2, c[0x0][0xc78] ;  /* 0x00031e00ff02eb82 */ /* 0x000e620000000a00 */
[----:B0-----:R-:W-:-:S05]  /*14920*/  @!P6 IMAD.WIDE R4, R11, 0x4, R4 ;  /* 0x000000040b04e825 */ /* 0x001fca00078e0204 */
[----:B------:R-:W2:Y:S01]  /*14930*/  @!P6 LDG.E R7, desc[UR40][R4.64] ;  /* 0x000000280407e981 */ /* 0x000ea2000c1e1900 */
[----:B-1----:R-:W-:-:S05]  /*14940*/  @!P6 IMAD.WIDE R2, R11, 0x4, R2 ;  /* 0x000000040b02e825 */ /* 0x002fca00078e0202 */
        /* <DEDUP_REMOVED lines=22> */
.L_x_9317:
        /* <DEDUP_REMOVED lines=12> */
[----:B0-----:R-:W0:Y:S02]  /*14b70*/  MUFU.RCP R9, R9 ;  /* 0x0000000900097308 */ /* 0x001e240000001000 */
[----:B0-----:R-:W-:-:S06]  /*14b80*/  VIADD R3, R9, 0xffffffe ;  /* 0x0ffffffe09037836 */ /* 0x001fcc0000000000 */
[----:B------:R-:W0:Y:S02]  /*14b90*/  F2I.FTZ.U32.TRUNC.NTZ R3, R3 ;  /* 0x0000000300037305 */ /* 0x000e24000021f000 */
[----:B0-----:R-:W-:Y:S01]  /*14ba0*/  IMAD.MOV R13, RZ, RZ, -R3 ;  /* 0x000000ffff0d7224 */ /* 0x001fe200078e0a03 */
[----:B------:R-:W-:Y:S06]  /*14bb0*/  @!P0 BRA `(.L_x_9320) ;  /* 0x0000000000088947 */ /* 0x000fec0003800000 */
[----:B------:R-:W-:-:S05]  /*14bc0*/  VIADD R5, R27, 0xffffffff ;  /* 0xffffffff1b057836 */ /* 0x000fca0000000000 */
[----:B------:R0:W1:Y:S02]  /*14bd0*/  SHFL.IDX PT, R24, R2, R5, 0x1f ;  /* 0x00001f0502187589 */ /* 0x00006400000e0000 */
.L_x_9320:
[----:B0-----:R-:W-:Y:S02]  /*14be0*/  IMAD.MOV.U32 R5, RZ, RZ, R10 ;  /* 0x000000ffff057224 */ /* 0x001fe400078e000a */
[----:B-1----:R-:W-:Y:S02]  /*14bf0*/  IMAD R24, R24, UR5, R11 ;  /* 0x0000000518187c24 */ /* 0x002fe4000f8e020b */
[----:B------:R-:W0:Y:S01]  /*14c00*/  I2F.RP R12, R5 ;  /* 0x00000005000c7306 */ /* 0x000e220000209400 */
[----:B------:R-:W-:Y:S02]  /*14c10*/  IMAD R9, R13, R4, RZ ;  /* 0x000000040d097224 */ /* 0x000fe400078e02ff */
[----:B------:R-:W-:Y:S01]  /*14c20*/  IMAD.MOV.U32 R2, RZ, RZ, RZ ;  /* 0x000000ffff027224 */ /* 0x000fe200078e00ff */
[----:B------:R-:W-:Y:S01]  /*14c30*/  IADD3 R10, -R24, UR6, RZ ;  /* 0x00000006180a7c10 */ /* 0x000fe2000fffe1ff */
[----:B------:R-:W-:Y:S02]  /*14c40*/  VIADD R27, R27, UR4 ;  /* 0x000000041b1b7c36 */ /* 0x000fe40008000000 */
[----:B------:R-:W-:Y:S01]  /*14c50*/  IMAD.HI.U32 R2, R3, R9, R2 ;  /* 0x0000000903027227 */ /* 0x000fe200078e0002 */
[----:B------:R-:W-:-:S02]  /*14c60*/  IABS R3, R7 ;  /* 0x0000000700037213 */ /* 0x000fc40000000000 */
[----:B------:R-:W-:-:S03]  /*14c70*/  IABS R11, R10 ;  /* 0x0000000a000b7213 */ /* 0x000fc60000000000 */
[----:B------:R-:W-:Y:S02]  /*14c80*/  IMAD.MOV R14, RZ, RZ, -R3 ;  /* 0x000000ffff0e7224 */ /* 0x000fe400078e0a03 */
[----:B------:R-:W-:Y:S01]  /*14c90*/  IMAD.HI.U32 R9, R2, R11, RZ ;  /* 0x0000000b02097227 */ /* 0x000fe200078e00ff */
[----:B0-----:R-:W0:Y:S01]  /*14ca0*/  MUFU.RCP R12, R12 ;  /* 0x0000000c000c7308 */ /* 0x001e220000001000 */
[----:B------:R-:W-:Y:S02]  /*14cb0*/  LOP3.LUT R2, R10, R7, RZ, 0x3c, !PT ;  /* 0x000000070a027212 */ /* 0x000fe400078e3cff */
[----:B------:R-:W-:Y:S02]  /*14cc0*/  IMAD R11, R9, R14, R11 ;  /* 0x0000000e090b7224 */ /* 0x000fe400078e020b */
[----:B------:R-:W-:-:S03]  /*14cd0*/  ISETP.GE.AND P2, PT, R2, RZ, PT ;  /* 0x000000ff0200720c */ /* 0x000fc60003f46270 */
[----:B------:R-:W-:Y:S01]  /*14ce0*/  ISETP.GT.U32.AND P1, PT, R4, R11, PT ;  /* 0x0000000b0400720c */ /* 0x000fe20003f24070 */
[----:B0-----:R-:W-:-:S12]  /*14cf0*/  VIADD R3, R12, 0xffffffe ;  /* 0x0ffffffe0c037836 */ /* 0x001fd80000000000 */
[----:B------:R-:W-:Y:S01]  /*14d00*/  @!P1 IMAD.IADD R11, R11, 0x1, -R4 ;  /* 0x000000010b0b9824 */ /* 0x000fe200078e0a04 */
[----:B------:R-:W0:Y:S01]  /*14d10*/  F2I.FTZ.U32.TRUNC.NTZ R3, R3 ;  /* 0x0000000300037305 */ /* 0x000e22000021f000 */
[----:B------:R-:W-:Y:S01]  /*14d20*/  @!P1 VIADD R9, R9, 0x1 ;  /* 0x0000000109099836 */ /* 0x000fe20000000000 */
[----:B------:R-:W-:Y:S02]  /*14d30*/  ISETP.NE.AND P1, PT, R7, RZ, PT ;  /* 0x000000ff0700720c */ /* 0x000fe40003f25270 */
[----:B------:R-:W-:Y:S02]  /*14d40*/  ISETP.GE.U32.AND P0, PT, R11, R4, PT ;  /* 0x000000040b00720c */ /* 0x000fe40003f06070 */
[----:B------:R-:W-:-:S05]  /*14d50*/  IABS R4, R8 ;  /* 0x0000000800047213 */ /* 0x000fca0000000000 */
[----:B------:R-:W-:Y:S02]  /*14d60*/  IMAD.MOV R4, RZ, RZ, -R4 ;  /* 0x000000ffff047224 */ /* 0x000fe400078e0a04 */
[----:B0-----:R-:W-:-:S04]  /*14d70*/  IMAD.MOV R2, RZ, RZ, -R3 ;  /* 0x000000ffff027224 */ /* 0x001fc800078e0a03 */
[----:B------:R-:W-:Y:S02]  /*14d80*/  @P0 VIADD R9, R9, 0x1 ;  /* 0x0000000109090836 */ /* 0x000fe40000000000 */
[----:B------:R-:W-:Y:S01]  /*14d90*/  IMAD R11, R2, R5, RZ ;  /* 0x00000005020b7224 */ /* 0x000fe200078e02ff */
[----:B------:R-:W-:Y:S01]  /*14da0*/  MOV R2, RZ ;  /* 0x000000ff00027202 */ /* 0x000fe20000000f00 */
[----:B------:R-:W-:Y:S01]  /*14db0*/  @!P2 IMAD.MOV R9, RZ, RZ, -R9 ;  /* 0x000000ffff09a224 */ /* 0x000fe200078e0a09 */
[----:B------:R-:W-:-:S03]  /*14dc0*/  @!P1 LOP3.LUT R9, RZ, R7, RZ, 0x33, !PT ;  /* 0x00000007ff099212 */ /* 0x000fc600078e33ff */
[----:B------:R-:W-:Y:S01]  /*14dd0*/  IMAD.HI.U32 R2, R3, R11, R2 ;  /* 0x0000000b03027227 */ /* 0x000fe200078e0002 */
[----:B------:R-:W-:-:S03]  /*14de0*/  IABS R3, R9 ;  /* 0x0000000900037213 */ /* 0x000fc60000000000 */
[----:B------:R-:W-:Y:S02]  /*14df0*/  IMAD R7, R7, R9, RZ ;  /* 0x0000000907077224 */ /* 0x000fe400078e02ff */
[----:B------:R-:W-:-:S04]  /*14e00*/  IMAD.HI.U32 R2, R2, R3, RZ ;  /* 0x0000000302027227 */ /* 0x000fc800078e00ff */
[----:B------:R-:W-:Y:S01]  /*14e10*/  IMAD R4, R2, R4, R3 ;  /* 0x0000000402047224 */ /* 0x000fe200078e0203 */
[----:B------:R-:W-:Y:S01]  /*14e20*/  LOP3.LUT R3, R9, R8, RZ, 0x3c, !PT ;  /* 0x0000000809037212 */ /* 0x000fe200078e3cff */
[----:B------:R-:W-:-:S03]  /*14e30*/  IMAD.IADD R25, R10, 0x1, -R7 ;  /* 0x000000010a197824 */ /* 0x000fc600078e0a07 */
        /* <DEDUP_REMOVED lines=11> */
[----:B------:R-:W-:-:S04]  /*14ef0*/  IMAD R9, R8, R3, R9 ;  /* 0x0000000308097224 */ /* 0x000fc800078e0209 */
[----:B------:R-:W-:Y:S01]  /*14f00*/  IMAD R26, R9, 0x10000, R2 ;  /* 0x00010000091a7824 */ /* 0x000fe200078e0202 */
[----:B------:R-:W-:Y:S06]  /*14f10*/  BRA `(.L_x_9321) ;  /* 0x00000000000c7947 */ /* 0x000fec0003800000 */
.L_x_9318:
[----:B------:R-:W-:Y:S02]  /*14f20*/  IMAD.MOV.U32 R25, RZ, RZ, RZ ;  /* 0x000000ffff197224 */ /* 0x000fe400078e00ff */
[----:B------:R-:W-:Y:S02]  /*14f30*/  IMAD.U32 R24, RZ, RZ, UR6 ;  /* 0x00000006ff187e24 */ /* 0x000fe4000f8e00ff */
[----:B------:R-:W-:-:S07]  /*14f40*/  IMAD.MOV.U32 R26, RZ, RZ, RZ ;  /* 0x000000ffff1a7224 */ /* 0x000fce00078e00ff */
.L_x_9321:
[----:B------:R-:W-:-:S13]  /*14f50*/  ISETP.NE.AND P0, PT, R0, RZ, PT ;  /* 0x000000ff0000720c */ /* 0x000fda0003f05270 */
[----:B------:R-:W0:Y:S01]  /*14f60*/  @!P0 S2R R3, SR_CgaCtaId ;  /* 0x0000000000038919 */ /* 0x000e220000008800 */
[----:B------:R-:W-:-:S04]  /*14f70*/  @!P0 MOV R0, 0x400 ;  /* 0x0000040000008802 */ /* 0x000fc80000000f00 */
[----:B0-----:R-:W-:-:S05]  /*14f80*/  @!P0 LEA R0, R3, R0, 0x18 ;  /* 0x0000000003008211 */ /* 0x001fca00078ec0ff */
[----:B------:R2:W-:Y:S01]  /*14f90*/  @!P0 STS.128 [R0+0x19cd0], R24 ;  /* 0x019cd01800008388 */ /* 0x0005e20000000c00 */
[----:B------:R-:W-:Y:S06]  /*14fa0*/  BAR.ARV 0x5, 0x200 ;  /* 0x0148000000007b1d */ /* 0x000fec0000002000 */
.L_x_9316:
[----:B--2---:R-:W-:Y:S01]  /*14fb0*/  IMAD.MOV.U32 R0, RZ, RZ, 0x1 ;  /* 0x00000001ff007424 */ /* 0x004fe200078e00ff */
[----:B------:R-:W-:Y:S01]  /*14fc0*/  ULDC UR4, c[0x0][0xc3c] ;  /* 0x00030f0000047ab9 */ /* 0x000fe20000000800 */
[----:B------:R-:W-:Y:S01]  /*14fd0*/  IMAD.MOV.U32 R22, RZ, RZ, RZ ;  /* 0x000000ffff167224 */ /* 0x000fe200078e00ff */
[----:B-1----:R-:W-:Y:S02]  /*14fe0*/  ISETP.GE.AND P0, PT, R27, UR4, PT ;  /* 0x000000041b007c0c */ /* 0x002fe4000bf06270 */
[----:B------:R1:W-:Y:S04]  /*14ff0*/  STL [R1], R0 ;  /* 0x0000000001007387 */ /* 0x0003e80000100800 */
[----:B------:R1:W-:Y:S07]  /*15000*/  STL [R1+0x50], RZ ;  /* 0x000050ff01007387 */ /* 0x0003ee0000100800 */
[----:B------:R-:W-:Y:S05]  /*15010*/  @P0 BRA `(.L_x_9322) ;  /* 0x0000006000ac0947 */ /* 0x000fea0003800000 */
[----:B------:R-:W2:Y:S01]  /*15020*/  LDL R11, [R1+0x4c] ;  /* 0x00004c00010b7983 */ /* 0x000ea20000100800 */
[----:B------:R-:W3:Y:S01]  /*15030*/  S2R R14, SR_TID.X ;  /* 0x00000000000e7919 */ /* 0x000ee20000002100 */
[----:B------:R-:W4:Y:S01]  /*15040*/  S2UR UR5, SR_CgaCtaId ;  /* 0x00000000000579c3 */ /* 0x000f220000008800 */
[----:B------:R-:W-:Y:S01]  /*15050*/  IMAD.SHL.U32 R5, R6, 0x800, RZ ;  /* 0x0000080006057824 */ /* 0x000fe200078e00ff */
[----:B------:R-:W-:Y:S01]  /*15060*/  UMOV UR4, 0x400 ;  /* 0x0000040000047882 */ /* 0x000fe20000000000 */
[C---:B---3--:R-:W-:Y:S02]  /*15070*/  IMAD.SHL.U32 R3, R14.reuse, 0x80, RZ ;  /* 0x000000800e037824 */ /* 0x048fe400078e00ff */
[----:B------:R-:W-:-:S03]  /*15080*/  IMAD.SHL.U32 R4, R14, 0x20, RZ ;  /* 0x000000200e047824 */ /* 0x000fc600078e00ff */
[----:B0-----:R-:W-:Y:S02]  /*15090*/  LOP3.LUT R2, R3, 0x400, RZ, 0xc0, !PT ;  /* 0x0000040003027812 */ /* 0x001fe400078ec0ff */
[----:B------:R-:W-:Y:S02]  /*150a0*/  SHF.R.U32.HI R6, RZ, 0x1, R14 ;  /* 0x00000001ff067819 */ /* 0x000fe4000001160e */
[----:B------:R-:W-:Y:S02]  /*150b0*/  LOP3.LUT R2, R2, 0x800, R5, 0xf8, !PT ;  /* 0x0000080002027812 */ /* 0x000fe400078ef805 */
[----:B------:R-:W-:Y:S02]  /*150c0*/  LOP3.LUT R5, R4, 0x80, RZ, 0xc0, !PT ;  /* 0x0000008004057812 */ /* 0x000fe400078ec0ff */
[C---:B------:R-:W-:Y:S01]  /*150d0*/  LOP3.LUT R13, R14.reuse, 0x7f, RZ, 0xc0, !PT ;  /* 0x0000007f0e0d7812 */ /* 0x040fe200078ec0ff */
[----:B-1----:R-:W-:Y:S01]  /*150e0*/  IMAD.SHL.U32 R0, R14, 0x10, RZ ;  /* 0x000000100e007824 */ /* 0x002fe200078e00ff */
[----:B------:R-:W-:-:S02]  /*150f0*/  LOP3.LUT R5, R5, 0x10, R6, 0xf8, !PT ;  /* 0x0000001005057812 */ /* 0x000fc400078ef806 */
[----:B------:R-:W-:Y:S01]  /*15100*/  LOP3.LUT R6, R6, 0x20, RZ, 0xc0, !PT ;  /* 0x0000002006067812 */ /* 0x000fe200078ec0ff */
[----:B------:R-:W-:Y:S01]  /*15110*/  IMAD.SHL.U32 R7, R13, 0x10, RZ ;  /* 0x000000100d077824 */ /* 0x000fe200078e00ff */
[----:B------:R-:W-:Y:S02]  /*15120*/  LOP3.LUT R4, R4, 0x360, RZ, 0xc0, !PT ;  /* 0x0000036004047812 */ /* 0x000fe400078ec0ff */
[----:B------:R-:W-:Y:S02]  /*15130*/  LOP3.LUT R10, R0, 0x60, RZ, 0xc0, !PT ;  /* 0x00000060000a7812 */ /* 0x000fe400078ec0ff */
[----:B------:R-:W-:Y:S02]  /*15140*/  LOP3.LUT R6, R6, 0x10, R14, 0xf8, !PT ;  /* 0x0000001006067812 */ /* 0x000fe400078ef80e */
[--C-:B------:R-:W-:Y:S02]  /*15150*/  LOP3.LUT R4, R4, 0x400, R7.reuse, 0xf8, !PT ;  /* 0x0000040004047812 */ /* 0x100fe400078ef807 */
[----:B------:R-:W-:Y:S01]  /*15160*/  LOP3.LUT R7, R10, 0x700, R7, 0xf8, !PT ;  /* 0x000007000a077812 */ /* 0x000fe200078ef807 */
[----:B------:R-:W-:Y:S01]  /*15170*/  IMAD.SHL.U32 R10, R14, 0x4, RZ ;  /* 0x000000040e0a7824 */ /* 0x000fe200078e00ff */
[----:B------:R-:W-:Y:S01]  /*15180*/  LOP3.LUT R3, R6, 0x380, R3, 0xf8, !PT ;  /* 0x0000038006037812 */ /* 0x000fe200078ef803 */
[----:B------:R-:W-:Y:S01]  /*15190*/  IMAD.SHL.U32 R9, R14, 0x2, RZ ;  /* 0x000000020e097824 */ /* 0x000fe200078e00ff */
[----:B------:R-:W-:Y:S01]  /*151a0*/  LOP3.LUT R8, R0, 0x90, RZ, 0xc0, !PT ;  /* 0x0000009000087812 */ /* 0x000fe200078ec0ff */
[----:B----4-:R-:W-:Y:S01]  /*151b0*/  ULEA UR4, UR5, UR4, 0x18 ;  /* 0x0000000405047291 */ /* 0x010fe2000f8ec03f */
[----:B------:R-:W-:-:S02]  /*151c0*/  LOP3.LUT P0, RZ, R14, 0x4, RZ, 0xc0, !PT ;  /* 0x000000040eff7812 */ /* 0x000fc4000780c0ff */
[----:B------:R-:W-:Y:S02]  /*151d0*/  LOP3.LUT R3, R3, 0x70, R0, 0x78, !PT ;  /* 0x0000007003037812 */ /* 0x000fe400078e7800 */
[----:B------:R-:W-:Y:S02]  /*151e0*/  LOP3.LUT R5, R5, 0x10, R10, 0x78, !PT ;  /* 0x0000001005057812 */ /* 0x000fe400078e780a */
[----:B------:R-:W-:Y:S02]  /*151f0*/  LOP3.LUT R8, R8, 0x10, R9, 0x78, !PT ;  /* 0x0000001008087812 */ /* 0x000fe400078e7809 */
[----:B------:R-:W-:Y:S01]  /*15200*/  LOP3.LUT R12, R2, R3, RZ, 0xfc, !PT ;  /* 0x00000003020c7212 */ /* 0x000fe200078efcff */
[----:B------:R-:W-:Y:S01]  /*15210*/  IMAD.SHL.U32 R2, R14, 0x40, RZ ;  /* 0x000000400e027824 */ /* 0x000fe200078e00ff */
[----:B------:R-:W-:Y:S01]  /*15220*/  LOP3.LUT R28, R4, R5, RZ, 0xfc, !PT ;  /* 0x00000005041c7212 */ /* 0x000fe200078efcff */
[----:B------:R-:W-:Y:S01]  /*15230*/  IMAD.U32 R17, RZ, RZ, UR4 ;  /* 0x00000004ff117e24 */ /* 0x000fe2000f8e00ff */
[----:B------:R-:W-:-:S02]  /*15240*/  SHF.R.U32.HI R4, RZ, 0x1, R13 ;  /* 0x00000001ff047819 */ /* 0x000fc4000001160d */
[----:B------:R-:W-:Y:S01]  /*15250*/  LOP3.LUT R8, R7, R8, RZ, 0xfc, !PT ;  /* 0x0000000807087212 */ /* 0x000fe200078efcff */
[----:B------:R-:W-:Y:S01]  /*15260*/  VIADD R3, R12, 0x40 ;  /* 0x000000400c037836 */ /* 0x000fe20000000000 */
[----:B------:R-:W-:Y:S01]  /*15270*/  LOP3.LUT R4, R4, 0x40, R2, 0xf8, !PT ;  /* 0x0000004004047812 */ /* 0x000fe200078ef802 */
[----:B------:R-:W-:Y:S01]  /*15280*/  @P0 VIADD R3, R12, 0xffffffc0 ;  /* 0xffffffc00c030836 */ /* 0x000fe20000000000 */
[----:B------:R-:W-:Y:S01]  /*15290*/  IADD3 R2, R17, R8, RZ ;  /* 0x0000000811027210 */ /* 0x000fe20007ffe0ff */
[----:B------:R-:W-:Y:S04]  /*152a0*/  STL [R1+0x4], R12 ;  /* 0x0000040c01007387 */ /* 0x000fe80000100800 */
[----:B------:R0:W-:Y:S04]  /*152b0*/  STL [R1+0x28], R2 ;  /* 0x0000280201007387 */ /* 0x0001e80000100800 */
[----:B------:R1:W-:Y:S01]  /*152c0*/  STL [R1+0x1c], R3 ;  /* 0x00001c0301007387 */ /* 0x0003e20000100800 */
[----:B------:R-:W-:Y:S01]  /*152d0*/  LOP3.LUT R0, R0, 0x10, RZ, 0xc0, !PT ;  /* 0x0000001000007812 */ /* 0x000fe200078ec0ff */
[----:B0-----:R-:W-:Y:S01]  /*152e0*/  IMAD.MOV.U32 R2, RZ, RZ, 0x1 ;  /* 0x00000001ff027424 */ /* 0x001fe200078e00ff */
[----:B------:R-:W-:Y:S01]  /*152f0*/  BSSY B7, `(.L_x_9322) ;  /* 0x00005fd000077945 */ /* 0x000fe20003800000 */
[----:B------:R-:W-:-:S02]  /*15300*/  IMAD.MOV.U32 R29, RZ, RZ, RZ ;  /* 0x000000ffff1d7224 */ /* 0x000fc400078e00ff */
[----:B------:R-:W-:Y:S01]  /*15310*/  IMAD.MOV.U32 R22, RZ, RZ, RZ ;  /* 0x000000ffff167224 */ /* 0x000fe200078e00ff */
[----:B------:R-:W-:Y:S01]  /*15320*/  ULDC.64 UR38, c[0x0][0x198] ;  /* 0x0000660000267ab9 */ /* 0x000fe20000000a00 */
[----:B------:R-:W-:Y:S01]  /*15330*/  ULDC UR36, c[0x0][0xc] ;  /* 0x0000030000247ab9 */ /* 0x000fe20000000800 */
[C---:B--2---:R-:W-:Y:S02]  /*15340*/  LOP3.LUT R4, R11.reuse, 0x1, RZ, 0xfc, !PT ;  /* 0x000000010b047812 */ /* 0x044fe400078efcff */
[----:B-1----:R-:W-:-:S03]  /*15350*/  LOP3.LUT R3, R11, 0x2, RZ, 0xfc, !PT ;  /* 0x000000020b037812 */ /* 0x002fc600078efcff */
[----:B------:R0:W-:Y:S04]  /*15360*/  STL [R1+0x54], R4 ;  /* 0x0000540401007387 */ /* 0x0001e80000100800 */
[----:B------:R1:W-:Y:S04]  /*15370*/  STL [R1+0x34], R3 ;  /* 0x0000340301007387 */ /* 0x0003e80000100800 */
[----:B------:R-:W-:Y:S01]  /*15380*/  STL [R1+0x50], RZ ;  /* 0x000050ff01007387 */ /* 0x000fe20000100800 */
[----:B0-----:R-:W-:-:S03]  /*15390*/  LOP3.LUT R4, R0, 0x20, RZ, 0xfc, !PT ;  /* 0x0000002000047812 */ /* 0x001fc600078efcff */
[----:B------:R-:W-:Y:S01]  /*153a0*/  STL [R1+0x8], R2 ;  /* 0x0000080201007387 */ /* 0x000fe20000100800 */
[----:B-1----:R-:W-:-:S03]  /*153b0*/  LOP3.LUT R3, R0, 0x40, RZ, 0xfc, !PT ;  /* 0x0000004000037812 */ /* 0x002fc600078efcff */
[----:B------:R0:W-:Y:S01]  /*153c0*/  STL [R1], R2 ;  /* 0x0000000201007387 */ /* 0x0001e20000100800 */
[C---:B------:R-:W-:Y:S02]  /*153d0*/  LOP3.LUT R0, R28.reuse, 0x2800, RZ, 0xfc, !PT ;  /* 0x000028001c007812 */ /* 0x040fe400078efcff */
[----:B0-----:R-:W-:-:S07]  /*153e0*/  LOP3.LUT R2, R28, 0x1800, RZ, 0xfc, !PT ;  /* 0x000018001c027812 */ /* 0x001fce00078efcff */
.L_x_9440:
[----:B--2---:R-:W0:Y:S02]  /*153f0*/  LDC.64 R2, c[0x0][0xc88] ;  /* 0x00032200ff027b82 */ /* 0x004e240000000a00 */
[----:B0-----:R-:W-:-:S05]  /*15400*/  IMAD.WIDE R2, R27, 0x4, R2 ;  /* 0x000000041b027825 */ /* 0x001fca00078e0202 */
[----:B---3--:R-:W2:Y:S01]  /*15410*/  LDG.E R19, desc[UR40][R2.64] ;  /* 0x0000002802137981 */ /* 0x008ea2000c1e1900 */
[----:B------:R-:W-:Y:S05]  /*15420*/  YIELD ;  /* 0x0000000000007946 */ /* 0x000fea0003800000 */
[----:B------:R-:W-:Y:S01]  /*15430*/  ULDC.64 UR4, c[0x0][0xa28] ;  /* 0x00028a0000047ab9 */ /* 0x000fe20000000a00 */
[----:B-1----:R-:W-:Y:S02]  /*15440*/  CS2R R8, SRZ ;  /* 0x0000000000087805 */ /* 0x002fe4000001ff00 */
[----:B------:R-:W-:Y:S01]  /*15450*/  ISETP.NE.U32.AND P0, PT, RZ, UR4, PT ;  /* 0x00000004ff007c0c */ /* 0x000fe2000bf05070 */
[----:B------:R-:W-:Y:S01]  /*15460*/  ULDC.64 UR6, c[0x0][0xa08] ;  /* 0x0002820000067ab9 */ /* 0x000fe20000000a00 */
[----:B------:R-:W-:-:S02]  /*15470*/  ULDC.64 UR8, c[0x0][0xa10] ;  /* 0x0002840000087ab9 */ /* 0x000fc40000000a00 */
[----:B------:R-:W-:Y:S02]  /*15480*/  ISETP.NE.AND.EX P0, PT, RZ, UR5, PT, P0 ;  /* 0x00000005ff007c0c */ /* 0x000fe4000bf05300 */
[----:B--2---:R-:W-:-:S11]  /*15490*/  SHF.R.S32.HI R0, RZ, 0x1f, R19 ;  /* 0x0000001fff007819 */ /* 0x004fd60000011413 */
[C---:B------:R-:W-:Y:S01]  /*154a0*/  @P0 LEA R2, P1, R19.reuse, UR4, 0x2 ;  /* 0x0000000413020c11 */ /* 0x040fe2000f8210ff */
[C---:B------:R-:W-:Y:S01]  /*154b0*/  IMAD.SHL.U32 R18, R19.reuse, 0x4, RZ ;  /* 0x0000000413127824 */ /* 0x040fe200078e00ff */
[C-C-:B------:R-:W-:Y:S01]  /*154c0*/  SHF.L.U64.HI R13, R19.reuse, 0x2, R0.reuse ;  /* 0x00000002130d7819 */ /* 0x140fe20000010200 */
[----:B------:R0:W-:Y:S01]  /*154d0*/  STL [R1+0x40], R0 ;  /* 0x0000400001007387 */ /* 0x0001e20000100800 */
[----:B------:R-:W-:Y:S01]  /*154e0*/  @P0 LEA.HI.X R3, R19, UR5, R0, 0x2, P1 ;  /* 0x0000000513030c11 */ /* 0x000fe200088f1400 */
[----:B------:R-:W-:-:S04]  /*154f0*/  ULDC.64 UR4, c[0x0][0xa00] ;  /* 0x0002800000047ab9 */ /* 0x000fc80000000a00 */
[----:B------:R1:W5:Y:S01]  /*15500*/  @P0 LDG.E R8, desc[UR40][R2.64] ;  /* 0x0000002802080981 */ /* 0x000362000c1e1900 */
[----:B------:R-:W-:Y:S01]  /*15510*/  ISETP.NE.U32.AND P0, PT, RZ, UR4, PT ;  /* 0x00000004ff007c0c */ /* 0x000fe2000bf05070 */
[----:B------:R-:W-:Y:S01]  /*15520*/  IMAD.MOV.U32 R12, RZ, RZ, RZ ;  /* 0x000000ffff0c7224 */ /* 0x000fe200078e00ff */
[C---:B------:R-:W-:Y:S01]  /*15530*/  IADD3 R6, P3, R18.reuse, UR6, RZ ;  /* 0x0000000612067c10 */ /* 0x040fe2000ff7e0ff */
[----:B------:R-:W-:Y:S01]  /*15540*/  STL [R1+0x10], R13 ;  /* 0x0000100d01007387 */ /* 0x000fe20000100800 */
[----:B------:R-:W-:Y:S01]  /*15550*/  ISETP.NE.AND.EX P0, PT, RZ, UR5, PT, P0 ;  /* 0x00000005ff007c0c */ /* 0x000fe2000bf05300 */
[----:B0-----:R-:W-:Y:S01]  /*15560*/  IMAD.MOV.U32 R0, RZ, RZ, RZ ;  /* 0x000000ffff007224 */ /* 0x001fe200078e00ff */
[----:B------:R-:W-:Y:S02]  /*15570*/  IADD3.X R7, R13, UR7, RZ, P3, !PT ;  /* 0x000000070d077c10 */ /* 0x000fe40009ffe4ff */
[C---:B------:R-:W-:Y:S02]  /*15580*/  IADD3 R4, P4, R18.reuse, UR8, RZ ;  /* 0x0000000812047c10 */ /* 0x040fe4000ff9e0ff */
[----:B-1----:R-:W-:-:S02]  /*15590*/  IADD3 R2, P2, R18, UR4, RZ ;  /* 0x0000000412027c10 */ /* 0x002fc4000ff5e0ff */
[C---:B------:R-:W-:Y:S02]  /*155a0*/  IADD3.X R5, R13.reuse, UR9, RZ, P4, !PT ;  /* 0x000000090d057c10 */ /* 0x040fe4000a7fe4ff */
[----:B------:R-:W-:Y:S01]  /*155b0*/  IADD3.X R3, R13, UR5, RZ, P2, !PT ;  /* 0x000000050d037c10 */ /* 0x000fe200097fe4ff */
[----:B------:R-:W-:Y:S01]  /*155c0*/  ULDC.64 UR4, c[0x0][0xa18] ;  /* 0x0002860000047ab9 */ /* 0x000fe20000000a00 */
[----:B------:R-:W-:Y:S02]  /*155d0*/  ISETP.NE.U32.AND P1, PT, RZ, UR6, PT ;  /* 0x00000006ff007c0c */ /* 0x000fe4000bf25070 */
[----:B------:R-:W-:Y:S01]  /*155e0*/  ISETP.NE.U32.AND P3, PT, RZ, UR4, PT ;  /* 0x00000004ff007c0c */ /* 0x000fe2000bf65070 */
[----:B------:R-:W2:Y:S01]  /*155f0*/  @P0 LDG.E R9, desc[UR40][R2.64] ;  /* 0x0000002802090981 */ /* 0x000ea2000c1e1900 */
[----:B------:R-:W-:Y:S02]  /*15600*/  ISETP.NE.U32.AND P2, PT, RZ, UR8, PT ;  /* 0x00000008ff007c0c */ /* 0x000fe4000bf45070 */
[----:B------:R-:W-:-:S02]  /*15610*/  ISETP.NE.AND.EX P3, PT, RZ, UR5, PT, P3 ;  /* 0x00000005ff007c0c */ /* 0x000fc4000bf65330 */
[----:B------:R-:W-:Y:S02]  /*15620*/  ISETP.NE.AND.EX P1, PT, RZ, UR7, PT, P1 ;  /* 0x00000007ff007c0c */ /* 0x000fe4000bf25310 */
[----:B------:R-:W-:-:S09]  /*15630*/  ISETP.NE.AND.EX P2, PT, RZ, UR9, PT, P2 ;  /* 0x00000009ff007c0c */ /* 0x000fd2000bf45320 */
[----:B------:R-:W-:Y:S01]  /*15640*/  @P3 IADD3 R10, P4, R18, UR4, RZ ;  /* 0x00000004120a3c10 */ /* 0x000fe2000ff9e0ff */
[----:B------:R-:W-:Y:S01]  /*15650*/  ULDC UR4, c[0x0][0x288] ;  /* 0x0000a20000047ab9 */ /* 0x000fe20000000800 */
[----:B------:R-:W5:Y:S02]  /*15660*/  @P1 LDG.E R12, desc[UR40][R6.64] ;  /* 0x00000028060c1981 */ /* 0x000f64000c1e1900 */
[----:B------:R-:W-:Y:S02]  /*15670*/  @P3 IADD3.X R11, R13, UR5, RZ, P4, !PT ;  /* 0x000000050d0b3c10 */ /* 0x000fe4000a7fe4ff */
[----:B------:R-:W5:Y:S04]  /*15680*/  @P2 LDG.E R0, desc[UR40][R4.64] ;  /* 0x0000002804002981 */ /* 0x000f68000c1e1900 */
        /* <DEDUP_REMOVED lines=12> */
[----:B--2---:R0:W-:Y:S02]  /*15750*/  STL [R1+0x48], R9 ;  /* 0x0000480901007387 */ /* 0x0041e40000100800 */
[----:B0-----:R-:W-:Y:S01]  /*15760*/  IMAD.U32 R9, RZ, RZ, UR4 ;  /* 0x00000004ff097e24 */ /* 0x001fe2000f8e00ff */
[----:B----4-:R-:W-:Y:S06]  /*15770*/  @P3 BRA `(.L_x_9323) ;  /* 0x0000000000143947 */ /* 0x010fec0003800000 */
[----:B------:R-:W-:Y:S05]  /*15780*/  @!P0 BRA `(.L_x_9323) ;  /* 0x0000000000108947 */ /* 0x000fea0003800000 */
[----:B------:R-:W2:Y:S04]  /*15790*/  LDG.E R11, desc[UR40][R2.64] ;  /* 0x00000028020b7981 */ /* 0x000ea8000c1e1900 */
[----:B------:R-:W2:Y:S02]  /*157a0*/  LDG.E R2, desc[UR40][R2.64+0x4] ;  /* 0x0000042802027981 */ /* 0x000ea4000c1e1900 */
[----:B--2---:R-:W-:-:S05]  /*157b0*/  IMAD.IADD R2, R2, 0x1, -R11 ;  /* 0x0000000102027824 */ /* 0x004fca00078e0a0b */
[----:B------:R0:W-:Y:S02]  /*157c0*/  STL [R1+0x48], R2 ;  /* 0x0000480201007387 */ /* 0x0001e40000100800 */
.L_x_9323:
[C---:B------:R-:W-:Y:S01]  /*157d0*/  LOP3.LUT R11, R26.reuse, 0xff000000, RZ, 0xc0, !PT ;  /* 0xff0000001a0b7812 */ /* 0x040fe200078ec0ff */
[----:B------:R-:W-:Y:S01]  /*157e0*/  ULDC.64 UR4, c[0x0][0xa20] ;  /* 0x0002880000047ab9 */ /* 0x000fe20000000a00 */
[----:B0-----:R-:W-:Y:S02]  /*157f0*/  LOP3.LUT R2, R26, 0xff0000, RZ, 0xc0, !PT ;  /* 0x00ff00001a027812 */ /* 0x001fe400078ec0ff */
[----:B------:R-:W-:Y:S02]  /*15800*/  SHF.R.U32.HI R11, RZ, 0x8, R11 ;  /* 0x00000008ff0b7819 */ /* 0x000fe4000001160b */
[----:B------:R-:W-:Y:S02]  /*15810*/  ISETP.NE.U32.AND P0, PT, RZ, UR4, PT ;  /* 0x00000004ff007c0c */ /* 0x000fe4000bf05070 */
[----:B------:R-:W-:Y:S01]  /*15820*/  LEA.HI R11, R2, R11, RZ, 0x10 ;  /* 0x0000000b020b7211 */ /* 0x000fe200078f80ff */
[----:B-----5:R-:W-:Y:S01]  /*15830*/  IMAD.IADD R2, R12, 0x1, R8 ;  /* 0x000000010c027824 */ /* 0x020fe200078e0208 */
[----:B------:R-:W-:-:S02]  /*15840*/  ISETP.NE.AND.EX P0, PT, RZ, UR5, PT, P0 ;  /* 0x00000005ff007c0c */ /* 0x000fc4000bf05300 */
[----:B------:R-:W-:Y:S01]  /*15850*/  LOP3.LUT R16, R26, 0xffff, RZ, 0xc0, !PT ;  /* 0x0000ffff1a107812 */ /* 0x000fe200078ec0ff */
[----:B------:R-:W-:Y:S01]  /*15860*/  IMAD.MOV.U32 R26, RZ, RZ, R19 ;  /* 0x000000ffff1a7224 */ /* 0x000fe200078e0013 */
[----:B------:R0:W-:Y:S09]  /*15870*/  STL [R1+0x18], R2 ;  /* 0x0000180201007387 */ /* 0x0001f20000100800 */
[----:B------:R-:W-:Y:S05]  /*15880*/  @!P0 BRA `(.L_x_9324) ;  /* 0x0000000000108947 */ /* 0x000fea0003800000 */
[----:B0-----:R-:W-:-:S04]  /*15890*/  IADD3 R2, P0, R18, UR4, RZ ;  /* 0x0000000412027c10 */ /* 0x001fc8000ff1e0ff */
[----:B------:R-:W-:-:S05]  /*158a0*/  IADD3.X R3, R13, UR5, RZ, P0, !PT ;  /* 0x000000050d037c10 */ /* 0x000fca00087fe4ff */
[----:B------:R0:W5:Y:S01]  /*158b0*/  LDG.E R9, desc[UR40][R2.64] ;  /* 0x0000002802097981 */ /* 0x000162000c1e1900 */
[----:B------:R-:W-:Y:S05]  /*158c0*/  BRA `(.L_x_9325) ;  /* 0x0000000000107947 */ /* 0x000fea0003800000 */
.L_x_9324:
[----:B------:R-:W-:Y:S05]  /*158d0*/  @!P1 BRA `(.L_x_9325) ;  /* 0x00000000000c9947 */ /* 0x000fea0003800000 */
[----:B------:R-:W2:Y:S04]  /*158e0*/  LDG.E R9, desc[UR40][R6.64] ;  /* 0x0000002806097981 */ /* 0x000ea8000c1e1900 */
[----:B------:R-:W2:Y:S02]  /*158f0*/  LDG.E R6, desc[UR40][R6.64+0x4] ;  /* 0x0000042806067981 */ /* 0x000ea4000c1e1900 */
[----:B--2---:R-:W-:-:S07]  /*15900*/  IMAD.IADD R9, R6, 0x1, -R9 ;  /* 0x0000000106097824 */ /* 0x004fce00078e0a09 */
.L_x_9325:
[----:B0-----:R-:W2:Y:S01]  /*15910*/  @P2 LDG.E R2, desc[UR40][R4.64] ;  /* 0x0000002804022981 */ /* 0x001ea2000c1e1900 */
[----:B-----5:R-:W-:-:S03]  /*15920*/  IMAD.IADD R9, R9, 0x1, -R8 ;  /* 0x0000000109097824 */ /* 0x020fc600078e0a08 */
[----:B------:R-:W2:Y:S01]  /*15930*/  @P2 LDG.E R4, desc[UR40][R4.64+0x4] ;  /* 0x0000042804042981 */ /* 0x000ea2000c1e1900 */
[----:B------:R-:W-:Y:S01]  /*15940*/  BSSY B0, `(.L_x_9326) ;  /* 0x0000029000007945 */ /* 0x000fe20003800000 */
[----:B------:R-:W-:Y:S01]  /*15950*/  LOP3.LUT R21, R11, 0xff, RZ, 0xc0, !PT ;  /* 0x000000ff0b157812 */ /* 0x000fe200078ec0ff */
[----:B--2---:R-:W-:-:S04]  /*15960*/  @P2 IMAD.IADD R10, R4, 0x1, -R2 ;  /* 0x00000001040a2824 */ /* 0x004fc800078e0a02 */
[----:B------:R-:W-:-:S05]  /*15970*/  IMAD.IADD R3, R9, 0x1, R10 ;  /* 0x0000000109037824 */ /* 0x000fca00078e020a */
[C---:B------:R-:W-:Y:S01]  /*15980*/  ISETP.GE.AND P1, PT, R3.reuse, 0x1, PT ;  /* 0x000000010300780c */ /* 0x040fe20003f26270 */
[----:B------:R-:W-:-:S05]  /*15990*/  VIADD R2, R3, 0x7f ;  /* 0x0000007f03027836 */ /* 0x000fca0000000000 */
[----:B------:R-:W-:-:S04]  /*159a0*/  SHF.R.S32.HI R3, RZ, 0x1f, R2 ;  /* 0x0000001fff037819 */ /* 0x000fc80000011402 */
[----:B------:R-:W-:Y:S01]  /*159b0*/  LEA.HI R3, R3, R2, RZ, 0x7 ;  /* 0x0000000203037211 */ /* 0x000fe200078f38ff */
[----:B------:R-:W-:Y:S01]  /*159c0*/  IMAD.MOV.U32 R2, RZ, RZ, RZ ;  /* 0x000000ffff027224 */ /* 0x000fe200078e00ff */
[----:B------:R-:W-:Y:S02]  /*159d0*/  SHF.R.U32.HI R4, RZ, 0x10, R11 ;  /* 0x00000010ff047819 */ /* 0x000fe4000001160b */
        /* <DEDUP_REMOVED lines=31> */
.L_x_9327:
[----:B------:R-:W-:Y:S05]  /*15bd0*/  BSYNC B0 ;  /* 0x0000000000007941 */ /* 0x000fea0003800000 */
.L_x_9326:
[-C--:B------:R-:W-:Y:S01]  /*15be0*/  IMAD R3, R21, R2.reuse, RZ ;  /* 0x0000000215037224 */ /* 0x080fe200078e02ff */
[----:B------:R-:W-:Y:S04]  /*15bf0*/  BSSY B0, `(.L_x_9328) ;  /* 0x0000156000007945 */ /* 0x000fe80003800000 */
[C---:B------:R-:W-:Y:S01]  /*15c00*/  VIADDMNMX R2, R3.reuse, R2, R20, PT ;  /* 0x0000000203027246 */ /* 0x040fe20003800114 */
[----:B------:R-:W-:-:S04]  /*15c10*/  IMAD R3, R3, 0x80, -R9 ;  /* 0x0000008003037824 */ /* 0x000fc800078e0a09 */
[----:B------:R-:W-:Y:S01]  /*15c20*/  IMAD R2, R2, 0x80, -R9 ;  /* 0x0000008002027824 */ /* 0x000fe200078e0a09 */
[----:B------:R-:W-:-:S04]  /*15c30*/  VIMNMX R3, RZ, R3, !PT ;  /* 0x00000003ff037248 */ /* 0x000fc80007fe0100 */
        /* <DEDUP_REMOVED lines=18> */
.L_x_9475:
[----:B-1----:R-:W-:Y:S02]  /*15d60*/  ISETP.NE.AND P0, PT, R14, RZ, PT ;  /* 0x000000ff0e00720c */ /* 0x002fe40003f05270 */
[----:B------:R-:W-:-:S11]  /*15d70*/  PLOP3.LUT P6, PT, PT, PT, PT, 0x8, 0x0 ;  /* 0x000000000000781c */ /* 0x000fd60003fce170 */
[----:B------:R-:W-:Y:S05]  /*15d80*/  @P0 BRA `(.L_x_9331) ;  /* 0x00000000000c0947 */ /* 0x000fea0003800000 */
[----:B------:R-:W-:-:S03]  /*15d90*/  UMOV UR4, 0xffffffff ;  /* 0xffffffff00047882 */ /* 0x000fc60000000000 */
[----:B------:R-:W-:Y:S05]  /*15da0*/  BRA.DIV UR4, `(.L_x_9332) ;  /* 0x00000062042c7947 */ /* 0x000fea000b800000 */
[----:B------:R-:W-:-:S13]  /*15db0*/  ELECT P6, URZ, PT ;  /* 0x00000000003f782f */ /* 0x000fda00038c0000 */
.L_x_9331:
        /* <DEDUP_REMOVED lines=9> */
.L_x_9478:
[----:B------:R-:W-:Y:S05]  /*15e50*/  BSYNC B1 ;  /* 0x0000000000017941 */ /* 0x000fea0003800000 */
.L_x_9333:
[----:B------:R-:W-:Y:S04]  /*15e60*/  BSSY B1, `(.L_x_9335) ;  /* 0x000008c000017945 */ /* 0x000fe80003800000 */
[----:B------:R-:W-:Y:S05]  /*15e70*/  @!P6 BRA `(.L_x_9336) ;  /* 0x000000080028e947 */ /* 0x000fea0003800000 */
[----:B------:R-:W2:Y:S01]  /*15e80*/  LDL R7, [R1+0x8] ;  /* 0x0000080001077983 */ /* 0x000ea20000100800 */
[----:B------:R-:W-:Y:S01]  /*15e90*/  IMAD R8, R29, 0x8, R17 ;  /* 0x000000081d087824 */ /* 0x000fe200078e0211 */
[----:B------:R-:W1:Y:S01]  /*15ea0*/  S2R R6, SR_TID.X ;  /* 0x0000000000067919 */ /* 0x000e620000002100 */
[----:B------:R-:W-:Y:S01]  /*15eb0*/  BSSY B2, `(.L_x_9337) ;  /* 0x0000006000027945 */ /* 0x000fe20003800000 */
[----:B-1----:R-:W-:-:S04]  /*15ec0*/  LOP3.LUT R6, R6, 0x7f, RZ, 0xc0, !PT ;  /* 0x0000007f06067812 */ /* 0x002fc800078ec0ff */
[----:B------:R-:W-:Y:S02]  /*15ed0*/  ISETP.NE.AND P2, PT, R6, RZ, PT ;  /* 0x000000ff0600720c */ /* 0x000fe40003f45270 */
[----:B--2---:R-:W-:-:S04]  /*15ee0*/  SHF.L.U32 R11, R7, 0x1f, RZ ;  /* 0x0000001f070b7819 */ /* 0x004fc800000006ff */
[----:B------:R-:W1:Y:S02]  /*15ef0*/  SYNCS.PHASECHK.TRANS64.TRYWAIT P0, [R8+URZ+0x19ca0], R11 ;  /* 0x019ca00b080075a7 */ /* 0x000e64000800017f */
[----:B-1----:R-:W-:Y:S05]  /*15f00*/  @!P0 BRA `(.L_x_9338) ;  /* 0x0000006000088947 */ /* 0x002fea0003800000 */
.L_x_9479:
[----:B------:R-:W-:Y:S05]  /*15f10*/  BSYNC B2 ;  /* 0x0000000000027941 */ /* 0x000fea0003800000 */
.L_x_9337:
        /* <DEDUP_REMOVED lines=9> */
.L_x_9340:
[----:B------:R-:W-:Y:S05]  /*15fb0*/  BSYNC B2 ;  /* 0x0000000000027941 */ /* 0x000fea0003800000 */
.L_x_9339:
[----:B------:R-:W-:Y:S01]  /*15fc0*/  IMAD.MOV.U32 R23, RZ, RZ, RZ ;  /* 0x000000ffff177224 */ /* 0x000fe200078e00ff */
[----:B------:R-:W-:Y:S01]  /*15fd0*/  UIADD3 UR4, UP0, UR38, 0x570, URZ ;  /* 0x0000057026047890 */ /* 0x000fe2000ff1e03f */
[----:B------:R-:W-:Y:S01]  /*15fe0*/  IMAD R6, R10, 0x80, R0 ;  /* 0x000000800a067824 */ /* 0x000fe200078e0200 */
[----:B------:R-:W-:Y:S01]  /*15ff0*/  PLOP3.LUT P0, PT, PT, PT, PT, 0x80, 0x0 ;  /* 0x000000000000781c */ /* 0x000fe20003f0f070 */
[----:B------:R-:W-:Y:S01]  /*16000*/  IMAD R7, R29, 0x3000, R17 ;  /* 0x000030001d077824 */ /* 0x000fe200078e0211 */
[----:B------:R-:W-:Y:S01]  /*16010*/  R2UR UR10, R23 ;  /* 0x00000000170a72ca */ /* 0x000fe200000e0000 */
[----:B------:R-:W-:Y:S01]  /*16020*/  VIADD R6, R6, 0xffffff80 ;  /* 0xffffff8006067836 */ /* 0x000fe20000000000 */
[----:B------:R-:W-:Y:S01]  /*16030*/  UIADD3.X UR5, URZ, UR39, URZ, UP0, !UPT ;  /* 0x000000273f057290 */ /* 0x000fe200087fe43f */
[----:B0-----:R-:W-:Y:S01]  /*16040*/  VIADD R5, R8, 0x19c90 ;  /* 0x00019c9008057836 */ /* 0x001fe20000000000 */
[----:B------:R-:W-:Y:S01]  /*16050*/  UMOV UR6, 0x0 ;  /* 0x0000000000067882 */ /* 0x000fe20000000000 */
[----:B------:R-:W-:Y:S01]  /*16060*/  VIADD R9, R7, 0x13800 ;  /* 0x0001380007097836 */ /* 0x000fe20000000000 */
[----:B------:R-:W-:-:S09]  /*16070*/  UMOV UR7, 0x12f00000 ;  /* 0x12f0000000077882 */ /* 0x000fd20000000000 */
.L_x_9341:
        /* <DEDUP_REMOVED lines=16> */
.L_x_9342:
        /* <DEDUP_REMOVED lines=16> */
.L_x_9343:
        /* <DEDUP_REMOVED lines=13> */
.L_x_9480:
[----:B------:R-:W-:Y:S05]  /*16350*/  BSYNC B2 ;  /* 0x0000000000027941 */ /* 0x000fea0003800000 */
.L_x_9344:
        /* <DEDUP_REMOVED lines=11> */
.L_x_9347:
[----:B------:R-:W-:Y:S05]  /*16410*/  BSYNC B2 ;  /* 0x0000000000027941 */ /* 0x000fea0003800000 */
.L_x_9346:
        /* <DEDUP_REMOVED lines=8> */
.L_x_9348:
        /* <DEDUP_REMOVED lines=15> */
.L_x_9349:
        /* <DEDUP_REMOVED lines=15> */
.L_x_9350:
        /* <DEDUP_REMOVED lines=10> */
.L_x_9336:
[----:B------:R-:W-:Y:S05]  /*16720*/  BSYNC B1 ;  /* 0x0000000000017941 */ /* 0x000fea0003800000 */
.L_x_9335:
[----:B------:R-:W2:Y:S01]  /*16730*/  LDL.LU R9, [R1+0x8] ;  /* 0x0000080001097983 */ /* 0x000ea20000300800 */
[----:B------:R-:W-:Y:S01]  /*16740*/  VIADD R29, R29, 0x1 ;  /* 0x000000011d1d7836 */ /* 0x000fe20000000000 */
[----:B------:R-:W-:Y:S01]  /*16750*/  PLOP3.LUT P0, PT, PT, PT, PT, 0x8, 0x0 ;  /* 0x000000000000781c */ /* 0x000fe20003f0e170 */
[----:B------:R-:W-:-:S03]  /*16760*/  VIADD R10, R10, 0xfffffffe ;  /* 0xfffffffe0a0a7836 */ /* 0x000fc60000000000 */
[C---:B------:R-:W-:Y:S02]  /*16770*/  ISETP.NE.AND P2, PT, R29.reuse, 0x2, PT ;  /* 0x000000021d00780c */ /* 0x040fe40003f45270 */
[----:B------:R-:W-:Y:S02]  /*16780*/  ISETP.GE.AND P3, PT, R10, R3, PT ;  /* 0x000000030a00720c */ /* 0x000fe40003f66270 */
[----:B0-----:R-:W-:Y:S02]  /*16790*/  SEL R5, RZ, 0x1, P2 ;  /* 0x00000001ff057807 */ /* 0x001fe40001000000 */
[----:B------:R-:W-:Y:S02]  /*167a0*/  SEL R29, R29, RZ, P2 ;  /* 0x000000ff1d1d7207 */ /* 0x000fe40001000000 */
[----:B--2---:R-:W-:-:S05]  /*167b0*/  LOP3.LUT R9, R9, R5, RZ, 0x3c, !PT ;  /* 0x0000000509097212 */ /* 0x004fca00078e3cff */
[----:B------:R0:W-:Y:S02]  /*167c0*/  STL [R1+0x8], R9 ;  /* 0x0000080901007387 */ /* 0x0001e40000100800 */
[----:B------:R-:W-:Y:S05]  /*167d0*/  @!P3 BRA `(.L_x_9329) ;  /* 0x00000008005cb947 */ /* 0x000fea0003800000 */
.L_x_9367:
[----:B------:R-:W-:Y:S05]  /*167e0*/  YIELD ;  /* 0x0000000000007946 */ /* 0x000fea0003800000 */
[----:B------:R-:W-:Y:S04]  /*167f0*/  BSSY B1, `(.L_x_9351) ;  /* 0x000008b000017945 */ /* 0x000fe80003800000 */
[----:B-1----:R-:W-:Y:S05]  /*16800*/  @!P6 BRA `(.L_x_9352) ;  /* 0x000000080024e947 */ /* 0x002fea0003800000 */
[----:B------:R-:W2:Y:S01]  /*16810*/  LDL R6, [R1+0x8] ;  /* 0x0000080001067983 */ /* 0x000ea20000100800 */
[----:B0-----:R-:W-:Y:S01]  /*16820*/  IMAD R9, R29, 0x8, R17 ;  /* 0x000000081d097824 */ /* 0x001fe200078e0211 */
[----:B------:R-:W0:Y:S01]  /*16830*/  S2R R5, SR_TID.X ;  /* 0x0000000000057919 */ /* 0x000e220000002100 */
[----:B------:R-:W-:Y:S01]  /*16840*/  BSSY B2, `(.L_x_9353) ;  /* 0x0000006000027945 */ /* 0x000fe20003800000 */
[----:B0-----:R-:W-:-:S04]  /*16850*/  LOP3.LUT R5, R5, 0x7f, RZ, 0xc0, !PT ;  /* 0x0000007f05057812 */ /* 0x001fc800078ec0ff */
[----:B------:R-:W-:Y:S02]  /*16860*/  ISETP.NE.AND P3, PT, R5, RZ, PT ;  /* 0x000000ff0500720c */ /* 0x000fe40003f65270 */
[----:B--2---:R-:W-:-:S04]  /*16870*/  SHF.L.U32 R8, R6, 0x1f, RZ ;  /* 0x0000001f06087819 */ /* 0x004fc800000006ff */
[----:B------:R-:W0:Y:S02]  /*16880*/  SYNCS.PHASECHK.TRANS64.TRYWAIT P2, [R9+URZ+0x19ca0], R8 ;  /* 0x019ca008090075a7 */ /* 0x000e24000804017f */
[----:B0-----:R-:W-:Y:S05]  /*16890*/  @!P2 BRA `(.L_x_9354) ;  /* 0x0000005400cca947 */ /* 0x001fea0003800000 */
.L_x_9481:
[----:B------:R-:W-:Y:S05]  /*168a0*/  BSYNC B2 ;  /* 0x0000000000027941 */ /* 0x000fea0003800000 */
.L_x_9353:
        /* <DEDUP_REMOVED lines=9> */
.L_x_9356:
[----:B------:R-:W-:Y:S05]  /*16940*/  BSYNC B2 ;  /* 0x0000000000027941 */ /* 0x000fea0003800000 */
.L_x_9355:
        /* <DEDUP_REMOVED lines=8> */
[----:B------:R-:W-:Y:S01]  /*169d0*/  VIADD R11, R7, 0x13800 ;  /* 0x00013800070b7836 */ /* 0x000fe20000000000 */
[----:B------:R-:W-:Y:S01]  /*169e0*/  UMOV UR6, 0x0 ;  /* 0x0000000000067882 */ /* 0x000fe20000000000 */
[----:B------:R-:W-:-:S10]  /*169f0*/  UMOV UR7, 0x12f00000 ;  /* 0x12f0000000077882 */ /* 0x000fd40000000000 */
.L_x_9357:
        /* <DEDUP_REMOVED lines=16> */
.L_x_9358:
        /* <DEDUP_REMOVED lines=16> */
.L_x_9359:
        /* <DEDUP_REMOVED lines=13> */
.L_x_9482:
[----:B------:R-:W-:Y:S05]  /*16cd0*/  BSYNC B2 ;  /* 0x0000000000027941 */ /* 0x000fea0003800000 */
.L_x_9360:
        /* <DEDUP_REMOVED lines=11> */
.L_x_9363:
[----:B------:R-:W-:Y:S05]  /*16d90*/  BSYNC B2 ;  /* 0x0000000000027941 */ /* 0x000fea0003800000 */
.L_x_9362:
        /* <DEDUP_REMOVED lines=8> */
.L_x_9364:
        /* <DEDUP_REMOVED lines=15> */
.L_x_9365:
        /* <DEDUP_REMOVED lines=15> */
.L_x_9366:
        /* <DEDUP_REMOVED lines=10> */
.L_x_9352:
[----:B------:R-:W-:Y:S05]  /*170a0*/  BSYNC B1 ;  /* 0x0000000000017941 */ /* 0x000fea0003800000 */
.L_x_9351:
[----:B------:R-:W2:Y:S01]  /*170b0*/  LDL.LU R8, [R1+0x8] ;  /* 0x0000080001087983 */ /* 0x000ea20000300800 */
[----:B------:R-:W-:Y:S01]  /*170c0*/  VIADD R29, R29, 0x1 ;  /* 0x000000011d1d7836 */ /* 0x000fe20000000000 */
[C---:B------:R-:W-:Y:S01]  /*170d0*/  ISETP.GT.AND P3, PT, R10.reuse, R3, PT ;  /* 0x000000030a00720c */ /* 0x040fe20003f64270 */
[----:B------:R-:W-:-:S03]  /*170e0*/  VIADD R10, R10, 0xffffffff ;  /* 0xffffffff0a0a7836 */ /* 0x000fc60000000000 */
[----:B------:R-:W-:-:S04]  /*170f0*/  ISETP.NE.AND P2, PT, R29, 0x2, PT ;  /* 0x000000021d00780c */ /* 0x000fc80003f45270 */
[----:B------:R-:W-:Y:S02]  /*17100*/  SEL R5, RZ, 0x1, P2 ;  /* 0x00000001ff057807 */ /* 0x000fe40001000000 */
[----:B------:R-:W-:Y:S02]  /*17110*/  SEL R29, R29, RZ, P2 ;  /* 0x000000ff1d1d7207 */ /* 0x000fe40001000000 */
[----:B--2---:R-:W-:-:S05]  /*17120*/  LOP3.LUT R8, R8, R5, RZ, 0x3c, !PT ;  /* 0x0000000508087212 */ /* 0x004fca00078e3cff */
[----:B------:R1:W-:Y:S01]  /*17130*/  STL [R1+0x8], R8 ;  /* 0x0000080801007387 */ /* 0x0003e20000100800 */
[----:B------:R-:W-:Y:S05]  /*17140*/  @P3 BRA `(.L_x_9367) ;  /* 0xfffffff400a43947 */ /* 0x000fea000383ffff */
.L_x_9329:
[----:B------:R-:W-:Y:S05]  /*17150*/  BSYNC B0 ;  /* 0x0000000000007941 */ /* 0x000fea0003800000 */
.L_x_9328:
[----:B------:R-:W-:Y:S05]  /*17160*/  @!P0 WARPSYNC.ALL ;  /* 0x0000000000008948 */ /* 0x000fea0003800000 */
[----:B------:R-:W-:Y:S01]  /*17170*/  @!P0 BAR.SYNC.DEFER_BLOCKING 0xc, 0x200 ;  /* 0x0308000000008b1d */ /* 0x000fe20000010000 */
[----:B------:R-:W-:-:S05]  /*17180*/  IMAD.MOV.U32 R0, RZ, RZ, RZ ;  /* 0x000000ffff007224 */ /* 0x000fca00078e00ff */
[----:B------:R-:W-:Y:S04]  /*17190*/  BSSY B0, `(.L_x_9368) ;  /* 0x000001e000007945 */ /* 0x000fe80003800000 */
[----:B------:R-:W-:Y:S05]  /*171a0*/  @!P1 BRA `(.L_x_9369) ;  /* 0x0000000000709947 */ /* 0x000fea0003800000 */
[----:B------:R-:W-:-:S13]  /*171b0*/  ISETP.NE.AND P0, PT, R4, RZ, PT ;  /* 0x000000ff0400720c */ /* 0x000fda0003f05270 */
[----:B------:R-:W2:Y:S02]  /*171c0*/  @!P0 LDC R4, c[0x0][0x9f0] ;  /* 0x00027c00ff048b82 */ /* 0x000ea40000000800 */
[-C--:B--2---:R-:W-:Y:S02]  /*171d0*/  IABS R0, R4.reuse ;  /* 0x0000000400007213 */ /* 0x084fe40000000000 */
[----:B------:R-:W-:Y:S02]  /*171e0*/  IABS R6, R4 ;  /* 0x0000000400067213 */ /* 0x000fe40000000000 */
[----:B------:R-:W2:Y:S02]  /*171f0*/  I2F.RP R2, R0 ;  /* 0x0000000000027306 */ /* 0x000ea40000209400 */
[----:B------:R-:W-:-:S06]  /*17200*/  IADD3 R6, RZ, -R6, RZ ;  /* 0x80000006ff067210 */ /* 0x000fcc0007ffe0ff */
[----:B--2---:R-:W2:Y:S02]  /*17210*/  MUFU.RCP R2, R2 ;  /* 0x0000000200027308 */ /* 0x004ea40000001000 */
[----:B--2---:R-:W-:-:S06]  /*17220*/  VIADD R2, R2, 0xffffffe ;  /* 0x0ffffffe02027836 */ /* 0x004fcc0000000000 */
[----:B------:R-:W2:Y:S02]  /*17230*/  F2I.FTZ.U32.TRUNC.NTZ R3, R2 ;  /* 0x0000000200037305 */ /* 0x000ea4000021f000 */
[----:B--2---:R-:W-:-:S04]  /*17240*/  IMAD.MOV R2, RZ, RZ, -R3 ;  /* 0x000000ffff027224 */ /* 0x004fc800078e0a03 */
        /* <DEDUP_REMOVED lines=18> */
.L_x_9369:
[----:B------:R-:W-:Y:S05]  /*17370*/  BSYNC B0 ;  /* 0x0000000000007941 */ /* 0x000fea0003800000 */
.L_x_9368:
        /* <DEDUP_REMOVED lines=17> */
[----:B------:R-:W3:Y:S02]  /*17490*/  S2R R4, SR_LTMASK ;  /* 0x0000000000047919 */ /* 0x000ee40000003900 */
[----:B---3--:R-:W-:-:S04]  /*174a0*/  LOP3.LUT R4, R4, UR4, RZ, 0xc0, !PT ;  /* 0x0000000404047c12 */ /* 0x008fc8000f8ec0ff */
[----:B------:R-:W3:Y:S01]  /*174b0*/  POPC R7, R4 ;  /* 0x0000000400077309 */ /* 0x000ee20000000000 */
[----:B--2---:R-:W3:Y:S02]  /*174c0*/  SHFL.IDX PT, R0, R3, R0, 0x1f ;  /* 0x00001f0003007589 */ /* 0x004ee400000e0000 */
[----:B---3--:R-:W-:Y:S01]  /*174d0*/  IADD3 R24, R0, UR36, R7 ;  /* 0x0000002400187c10 */ /* 0x008fe2000fffe007 */
[----:B------:R-:W-:Y:S06]  /*174e0*/  BRA `(.L_x_9371) ;  /* 0x0000003000647947 */ /* 0x000fec0003800000 */
.L_x_9370:
        /* <DEDUP_REMOVED lines=15> */
[----:B-1----:R-:W-:Y:S02]  /*175e0*/  IMAD.MOV.U32 R8, RZ, RZ, 0x70 ;  /* 0x00000070ff087424 */ /* 0x002fe400078e00ff */
[----:B------:R-:W-:Y:S02]  /*175f0*/  IMAD.MOV.U32 R12, RZ, RZ, 0x1 ;  /* 0x00000001ff0c7424 */ /* 0x000fe400078e00ff */
[----:B------:R-:W-:-:S07]  /*17600*/  IMAD.MOV.U32 R13, RZ, RZ, RZ ;  /* 0x000000ffff0d7224 */ /* 0x000fce00078e00ff */
[----:B------:R-:W-:-:S07]  /*17610*/  LEPC R20, `(.L_x_9373) ;  /* 0x000000001014794e */ /* 0x000fce0000000000 */
[----:B0-2---:R-:W-:Y:S05]  /*17620*/  CALL.ABS.NOINC R2 ;  /* 0x0000000002007343 */ /* 0x005fea0003c00000 */
.L_x_9373:
[----:B------:R-:W-:Y:S05]  /*17630*/  BSYNC B6 ;  /* 0x0000000000067941 */ /* 0x000fea0003800000 */
.L_x_9372:
        /* <DEDUP_REMOVED lines=24> */
.L_x_9375:
[----:B------:R-:W-:Y:S05]  /*177c0*/  BSYNC B6 ;  /* 0x0000000000067941 */ /* 0x000fea0003800000 */
.L_x_9374:
[----:B------:R-:W-:Y:S01]  /*177d0*/  IADD3 R23, R17, 0x3000, RZ ;  /* 0x0000300011177810 */ /* 0x000fe20007ffe0ff */
[----:B------:R-:W-:Y:S03]  /*177e0*/  BSSY B6, `(.L_x_9376) ;  /* 0x0000013000067945 */ /* 0x000fe60003800000 */
[----:B------:R-:W-:-:S13]  /*177f0*/  LOP3.LUT P0, RZ, R23, 0x3ff, RZ, 0xc0, !PT ;  /* 0x000003ff17ff7812 */ /* 0x000fda000780c0ff */
        /* <DEDUP_REMOVED lines=17> */
.L_x_9377:
[----:B------:R-:W-:Y:S05]  /*17910*/  BSYNC B6 ;  /* 0x0000000000067941 */ /* 0x000fea0003800000 */
.L_x_9376:
[----:B--2---:R-:W2:Y:S01]  /*17920*/  LDL R2, [R1+0x14] ;  /* 0x0000140001027983 */ /* 0x004ea20000100800 */
[----:B------:R-:W-:Y:S01]  /*17930*/  BSSY B6, `(.L_x_9378) ;  /* 0x0000013000067945 */ /* 0x000fe20003800000 */
[----:B--2---:R-:W-:-:S13]  /*17940*/  LOP3.LUT P6, RZ, R2, 0x1, RZ, 0xc0, !PT ;  /* 0x0000000102ff7812 */ /* 0x004fda00078cc0ff */
        /* <DEDUP_REMOVED lines=17> */
.L_x_9379:
[----:B------:R-:W-:Y:S05]  /*17a60*/  BSYNC B6 ;  /* 0x0000000000067941 */ /* 0x000fea0003800000 */
.L_x_9378:
[----:B------:R-:W2:Y:S01]  /*17a70*/  LDL.LU R20, [R1+0x10] ;  /* 0x0000100001147983 */ /* 0x000ea20000300800 */
[----:B------:R-:W-:Y:S02]  /*17a80*/  ULDC.64 UR4, c[0x0][0x9f8] ;  /* 0x00027e0000047ab9 */ /* 0x000fe40000000a00 */
[----:B------:R-:W-:-:S04]  /*17a90*/  ISETP.NE.U32.AND P0, PT, RZ, UR4, PT ;  /* 0x00000004ff007c0c */ /* 0x000fc8000bf05070 */
[----:B------:R-:W-:-:S13]  /*17aa0*/  ISETP.NE.AND.EX P0, PT, RZ, UR5, PT, P0 ;  /* 0x00000005ff007c0c */ /* 0x000fda000bf05300 */
[----:B------:R-:W-:-:S04]  /*17ab0*/  @P0 IADD3 R2, P1, R18, UR4, RZ ;  /* 0x0000000412020c10 */ /* 0x000fc8000ff3e0ff */
[----:B--2---:R-:W-:Y:S01]  /*17ac0*/  @P0 IADD3.X R3, R20, UR5, RZ, P1, !PT ;  /* 0x0000000514030c10 */ /* 0x004fe20008ffe4ff */
[----:B------:R-:W-:-:S04]  /*17ad0*/  ULDC.64 UR4, c[0x0][0xa08] ;  /* 0x0002820000047ab9 */ /* 0x000fc80000000a00 */
[----:B------:R2:W1:Y:S02]  /*17ae0*/  @P0 LDG.E R26, desc[UR40][R2.64] ;  /* 0x00000028021a0981 */ /* 0x000464000c1e1900 */
[----:B--2---:R-:W2:Y:S02]  /*17af0*/  LDC.64 R2, c[0x0][0x418] ;  /* 0x00010600ff027b82 */ /* 0x004ea40000000a00 */
[----:B--2---:R-:W-:Y:S01]  /*17b00*/  LOP3.LUT P0, RZ, R2, UR4, RZ, 0xfc, !PT ;  /* 0x0000000402ff7c12 */ /* 0x004fe2000f80fcff */
[----:B------:R-:W-:-:S03]  /*17b10*/  UMOV UR4, 0xffffffff ;  /* 0xffffffff00047882 */ /* 0x000fc60000000000 */
[----:B------:R-:W-:Y:S02]  /*17b20*/  LOP3.LUT P0, RZ, R3, UR5, RZ, 0xfc, P0 ;  /* 0x0000000503ff7c12 */ /* 0x000fe4000800fcff */
[----:B-1----:R-:W-:Y:S02]  /*17b30*/  SHF.R.S32.HI R8, RZ, 0x1f, R26 ;  /* 0x0000001fff087819 */ /* 0x002fe4000001141a */
[----:B------:R-:W-:-:S03]  /*17b40*/  SEL R18, R26, RZ, !P0 ;  /* 0x000000ff1a127207 */ /* 0x000fc60004000000 */
[----:B------:R1:W-:Y:S01]  /*17b50*/  STL [R1+0x10], R8 ;  /* 0x0000100801007387 */ /* 0x0003e20000100800 */
[----:B------:R-:W-:Y:S05]  /*17b60*/  BRA.DIV UR4, `(.L_x_9380) ;  /* 0x0000004604407947 */ /* 0x000fea000b800000 */
[----:B------:R-:W2:Y:S02]  /*17b70*/  S2R R0, SR_TID.X ;  /* 0x0000000000007919 */ /* 0x000ea40000002100 */
[----:B--2---:R-:W-:-:S04]  /*17b80*/  SHF.R.U32.HI R0, RZ, 0x5, R0 ;  /* 0x00000005ff007819 */ /* 0x004fc80000011600 */
[----:B------:R-:W-:-:S05]  /*17b90*/  LOP3.LUT R0, R0, 0x3, RZ, 0xc0, !PT ;  /* 0x0000000300007812 */ /* 0x000fca00078ec0ff */
[----:B------:R2:W3:Y:S02]  /*17ba0*/  SHFL.IDX PT, R14, R0, RZ, 0x1f ;  /* 0x00001fff000e7589 */ /* 0x0004e400000e0000 */
.L_x_9485:
        /* <DEDUP_REMOVED lines=10> */
.L_x_9488:
[----:B------:R-:W-:Y:S05]  /*17c50*/  @!P6 BRA `(.L_x_9381) ;  /* 0x00000004009ce947 */ /* 0x000fea0003800000 */
[----:B--2---:R-:W2:Y:S01]  /*17c60*/  LDL R0, [R1+0x30] ;  /* 0x0000300001007983 */ /* 0x004ea20000100800 */
[----:B------:R-:W-:-:S04]  /*17c70*/  ISETP.NE.U32.AND P0, PT, R2, RZ, PT ;  /* 0x000000ff0200720c */ /* 0x000fc80003f05070 */
[----:B------:R-:W-:Y:S01]  /*17c80*/  ISETP.NE.AND.EX P0, PT, R3, RZ, PT, P0 ;  /* 0x000000ff0300720c */ /* 0x000fe20003f05300 */
[----:B--2---:R-:W-:-:S12]  /*17c90*/  VIADD R0, R0, 0xffffffff ;  /* 0xffffffff00007836 */ /* 0x004fd80000000000 */
[----:B------:R-:W-:Y:S05]  /*17ca0*/  @!P0 BRA `(.L_x_9383) ;  /* 0x0000000000448947 */ /* 0x000fea0003800000 */
[----:B------:R-:W2:Y:S01]  /*17cb0*/  LDC R7, c[0x0][0x43c] ;  /* 0x00010f00ff077b82 */ /* 0x000ea20000000800 */
[----:B------:R-:W-:Y:S01]  /*17cc0*/  ULDC.64 UR4, c[0x0][0x428] ;  /* 0x00010a0000047ab9 */ /* 0x000fe20000000a00 */
[----:B--2---:R-:W-:-:S13]  /*17cd0*/  ISETP.NE.AND P0, PT, R7, 0x1, PT ;  /* 0x000000010700780c */ /* 0x004fda0003f05270 */
[----:B------:R-:W2:Y:S02]  /*17ce0*/  @P0 LDC.64 R4, c[0x0][0x440] ;  /* 0x00011000ff040b82 */ /* 0x000ea40000000a00 */
[----:B--2---:R-:W-:-:S04]  /*17cf0*/  @P0 IMAD.HI.U32 R6, R0, R4, RZ ;  /* 0x0000000400060227 */ /* 0x004fc800078e00ff */
        /* <DEDUP_REMOVED lines=12> */
.L_x_9383:
[----:B--2---:R-:W2:Y:S01]  /*17dc0*/  LDL R3, [R1] ;  /* 0x0000000001037983 */ /* 0x004ea20000100800 */
[----:B------:R-:W-:Y:S01]  /*17dd0*/  IMAD R4, R22, 0x8, R17 ;  /* 0x0000000816047824 */ /* 0x000fe200078e0211 */
[----:B------:R-:W3:Y:S02]  /*17de0*/  S2R R2, SR_TID.X ;  /* 0x0000000000027919 */ /* 0x000ee40000002100 */
[----:B---3--:R-:W-:-:S04]  /*17df0*/  LOP3.LUT R2, R2, 0x7f, RZ, 0xc0, !PT ;  /* 0x0000007f02027812 */ /* 0x008fc800078ec0ff */
[----:B------:R-:W-:Y:S02]  /*17e00*/  ISETP.NE.AND P1, PT, R2, RZ, PT ;  /* 0x000000ff0200720c */ /* 0x000fe40003f25270 */
[----:B--2---:R-:W-:-:S04]  /*17e10*/  SHF.L.U32 R3, R3, 0x1f, RZ ;  /* 0x0000001f03037819 */ /* 0x004fc800000006ff */
[----:B------:R-:W2:Y:S02]  /*17e20*/  SYNCS.PHASECHK.TRANS64.TRYWAIT P0, [R4+URZ+0x19c80], R3 ;  /* 0x019c8003040075a7 */ /* 0x000ea4000800017f */
[----:B--2---:R-:W-:Y:S05]  /*17e30*/  @!P0 BRA `(.L_x_9384) ;  /* 0x0000004000e08947 */ /* 0x004fea0003800000 */
.L_x_9489:
        /* <DEDUP_REMOVED lines=8> */
.L_x_9385:
[----:B------:R-:W3:Y:S01]  /*17ec0*/  LDL R5, [R1+0x18] ;  /* 0x0000180001057983 */ /* 0x000ee20000100800 */
[----:B------:R-:W-:Y:S01]  /*17ed0*/  IMAD R2, R22, 0x3000, R17 ;  /* 0x0000300016027824 */ /* 0x000fe200078e0211 */
[----:B------:R-:W-:Y:S01]  /*17ee0*/  R2UR UR9, R4 ;  /* 0x00000000040972ca */ /* 0x000fe200000e0000 */
[----:B------:R-:W-:Y:S01]  /*17ef0*/  UIADD3 UR4, UP0, UR38, 0x470, URZ ;  /* 0x0000047026047890 */ /* 0x000fe2000ff1e03f */
[----:B------:R-:W-:Y:S01]  /*17f00*/  R2UR UR12, R16 ;  /* 0x00000000100c72ca */ /* 0x000fe200000e0000 */
[----:B------:R-:W-:Y:S01]  /*17f10*/  UMOV UR10, URZ ;  /* 0x0000003f000a7c82 */ /* 0x000fe20008000000 */
[----:B------:R-:W-:Y:S01]  /*17f20*/  R2UR UR15, R2 ;  /* 0x00000000020f72ca */ /* 0x000fe200000e0000 */
[----:B------:R-:W-:Y:S01]  /*17f30*/  UIADD3.X UR5, URZ, UR39, URZ, UP0, !UPT ;  /* 0x000000273f057290 */ /* 0x000fe200087fe43f */
[----:B-----5:R-:W-:Y:S01]  /*17f40*/  R2UR UR13, R18 ;  /* 0x00000000120d72ca */ /* 0x020fe200000e0000 */
[----:B------:R-:W-:Y:S01]  /*17f50*/  UMOV UR6, 0x0 ;  /* 0x0000000000067882 */ /* 0x000fe20000000000 */
[----:B------:R-:W-:Y:S01]  /*17f60*/  UMOV UR7, 0x14f00000 ;  /* 0x14f0000000077882 */ /* 0x000fe20000000000 */
[----:B------:R-:W-:-:S04]  /*17f70*/  UMOV UR16, 0x20 ;  /* 0x0000002000107882 */ /* 0x000fc80000000000 */
[----:B------:R-:W-:-:S04]  /*17f80*/  UIADD3 UR9, UR9, 0x19c70, URZ ;  /* 0x00019c7009097890 */ /* 0x000fc8000fffe03f */
[----:B------:R-:W-:Y:S02]  /*17f90*/  UIADD3 UR8, UR15, 0x9000, URZ ;  /* 0x000090000f087890 */ /* 0x000fe4000fffe03f */
[----:B------:R-:W-:Y:S02]  /*17fa0*/  UIADD3 UR14, UR15, 0xa000, URZ ;  /* 0x0000a0000f0e7890 */ /* 0x000fe4000fffe03f */
[----:B------:R-:W-:Y:S01]  /*17fb0*/  UIADD3 UR15, UR15, 0xb000, URZ ;  /* 0x0000b0000f0f7890 */ /* 0x000fe2000fffe03f */
[----:B---3--:R-:W-:-:S05]  /*17fc0*/  IMAD R0, R0, 0x80, R5 ;  /* 0x0000008000007824 */ /* 0x008fca00078e0205 */
[----:B------:R-:W-:-:S13]  /*17fd0*/  R2UR UR11, R0 ;  /* 0x00000000000b72ca */ /* 0x000fda00000e0000 */
[----:B------:R3:W-:Y:S02]  /*17fe0*/  UTMALDG.4D [UR8], [UR4], desc[UR6] ;  /* 0x00000608040075b4 */ /* 0x0007e40008019000 */
[----:B---3--:R-:W-:Y:S01]  /*17ff0*/  UMOV UR8, UR14 ;  /* 0x0000000e00087c82 */ /* 0x008fe20008000000 */
[----:B------:R-:W-:Y:S01]  /*18000*/  UMOV UR10, UR16 ;  /* 0x00000010000a7c82 */ /* 0x000fe20008000000 */
[----:B------:R-:W-:Y:S01]  /*18010*/  UMOV UR14, 0x40 ;  /* 0x00000040000e7882 */ /* 0x000fe20000000000 */
[----:B------:R3:W-:Y:S02]  /*18020*/  UTMALDG.4D [UR8], [UR4], desc[UR6] ;  /* 0x00000608040075b4 */ /* 0x0007e40008019000 */
[----:B---3--:R-:W-:Y:S01]  /*18030*/  UMOV UR8, UR15 ;  /* 0x0000000f00087c82 */ /* 0x008fe20008000000 */
[----:B------:R-:W-:Y:S02]  /*18040*/  UMOV UR10, UR14 ;  /* 0x0000000e000a7c82 */ /* 0x000fe40008000000 */
[----:B------:R3:W-:Y:S01]  /*18050*/  UTMALDG.4D [UR8], [UR4], desc[UR6] ;  /* 0x00000608040075b4 */ /* 0x0007e20008019000 */
[----:B------:R-:W4:Y:S02]  /*18060*/  SYNCS.PHASECHK.TRANS64.TRYWAIT P0, [R4+URZ+0x19c40], R3 ;  /* 0x019c4003040075a7 */ /* 0x000f24000800017f */
[----:B---34-:R-:W-:Y:S05]  /*18070*/  @!P0 BRA `(.L_x_9386) ;  /* 0x0000004000648947 */ /* 0x018fea0003800000 */
.L_x_9490:
[----:B------:R-:W-:Y:S05]  /*18080*/  @P1 BRA `(.L_x_9387) ;  /* 0x00000000001c1947 */ /* 0x000fea0003800000 */
[----:B------:R-:W4:Y:S01]  /*18090*/  S2R R5, SR_TID.X ;  /* 0x0000000000057919 */ /* 0x000f220000002100 */
[----:B--23--:R-:W-:-:S04]  /*180a0*/  MOV R3, 0x3000 ;  /* 0x0000300000037802 */ /* 0x00cfc80000000f00 */
[----:B------:R2:W-:Y:S01]  /*180b0*/  SYNCS.ARRIVE.TRANS64 RZ, [R4+URZ+0x19c30], R3 ;  /* 0x019c300304ff79a7 */ /* 0x0005e2000800003f */
[----:B----4-:R-:W-:-:S04]  /*180c0*/  LOP3.LUT R5, R5, 0x1f, RZ, 0xc0, !PT ;  /* 0x0000001f05057812 */ /* 0x010fc800078ec0ff */
[----:B------:R-:W-:-:S13]  /*180d0*/  ISETP.NE.AND P0, PT, R5, RZ, PT ;  /* 0x000000ff0500720c */ /* 0x000fda0003f05270 */
[----:B--2---:R-:W-:Y:S05]  /*180e0*/  @!P0 BRA `(.L_x_9387) ;  /* 0x0000000000048947 */ /* 0x004fea0003800000 */
[----:B------:R-:W-:Y:S01]  /*180f0*/  BPT.TRAP 0x1 ;  /* 0x000000040000795c */ /* 0x000fe20000300000 */
.L_x_9387:
[----:B--23--:R-:W2:Y:S01]  /*18100*/  LDL.LU R3, [R1+0x14] ;  /* 0x0000140001037983 */ /* 0x00cea20000300800 */
        /* <DEDUP_REMOVED lines=24> */
[----:B--2---:R-:W-:-:S04]  /*18290*/  LOP3.LUT R3, R3, 0xfffffffe, RZ, 0xc0, !PT ;  /* 0xfffffffe03037812 */ /* 0x004fc800078ec0ff */
[----:B------:R-:W-:-:S05]  /*182a0*/  @P0 LOP3.LUT R3, R3, 0x1, RZ, 0xfc, !PT ;  /* 0x0000000103030812 */ /* 0x000fca00078efcff */
[----:B------:R3:W-:Y:S01]  /*182b0*/  STL [R1+0x14], R3 ;  /* 0x0000140301007387 */ /* 0x0007e20000100800 */
[----:B------:R-:W-:Y:S01]  /*182c0*/  NOP ;  /* 0x0000000000007918 */ /* 0x000fe20000000000 */
.L_x_9381:
[----:B------:R-:W4:Y:S04]  /*182d0*/  LDL.LU R4, [R1+0x2c] ;  /* 0x00002c0001047983 */ /* 0x000f280000300800 */
[----:B---3--:R-:W3:Y:S01]  /*182e0*/  LDL.LU R3, [R1+0x40] ;  /* 0x0000400001037983 */ /* 0x008ee20000300800 */
[----:B------:R-:W-:Y:S05]  /*182f0*/  WARPSYNC.ALL ;  /* 0x0000000000007948 */ /* 0x000fea0003800000 */
[----:B------:R-:W-:Y:S01]  /*18300*/  ULDC.64 UR4, c[0x0][0x298] ;  /* 0x0000a60000047ab9 */ /* 0x000fe20000000a00 */
[----:B------:R-:W-:Y:S01]  /*18310*/  ULDC.64 UR6, c[0x0][0xa00] ;  /* 0x0002800000067ab9 */ /* 0x000fe20000000a00 */
[----:B--2---:R-:W-:Y:S01]  /*18320*/  VIADD R0, R17, 0xf000 ;  /* 0x0000f00011007836 */ /* 0x004fe20000000000 */
[----:B------:R-:W-:Y:S01]  /*18330*/  BAR.SYNC.DEFER_BLOCKING 0x8, 0x200 ;  /* 0x0208000000007b1d */ /* 0x000fe20000010000 */
[----:B------:R-:W-:-:S03]  /*18340*/  ISETP.NE.U32.AND P0, PT, RZ, UR6, PT ;  /* 0x00000006ff007c0c */ /* 0x000fc6000bf05070 */
[----:B------:R-:W-:Y:S02]  /*18350*/  LOP3.LUT P1, RZ, R0, 0x9f, RZ, 0xc0, !PT ;  /* 0x0000009f00ff7812 */ /* 0x000fe4000782c0ff */
[----:B------:R-:W-:Y:S01]  /*18360*/  ISETP.NE.AND.EX P0, PT, RZ, UR7, PT, P0 ;  /* 0x00000007ff007c0c */ /* 0x000fe2000bf05300 */
[----:B------:R-:W-:Y:S03]  /*18370*/  BSSY B6, `(.L_x_9388) ;  /* 0x000001c000067945 */ /* 0x000fe60003800000 */
[----:B------:R-:W-:Y:S02]  /*18380*/  SEL R19, R19, RZ, !P0 ;  /* 0x000000ff13137207 */ /* 0x000fe40004000000 */
[----:B----4-:R-:W-:-:S05]  /*18390*/  SHF.R.S32.HI R2, RZ, 0x1f, R4 ;  /* 0x0000001fff027819 */ /* 0x010fca0000011404 */
[----:B------:R-:W-:-:S04]  /*183a0*/  IMAD R2, R2, UR4, RZ ;  /* 0x0000000402027c24 */ /* 0x000fc8000f8e02ff */
[C---:B------:R-:W-:Y:S01]  /*183b0*/  IMAD R0, R4.reuse, UR5, R2 ;  /* 0x0000000504007c24 */ /* 0x040fe2000f8e0202 */
[----:B---3--:R-:W-:Y:S01]  /*183c0*/  SEL R2, R3, RZ, !P0 ;  /* 0x000000ff03027207 */ /* 0x008fe20004000000 */
[----:B------:R-:W-:-:S04]  /*183d0*/  IMAD.WIDE.U32 R4, R4, UR4, RZ ;  /* 0x0000000404047c25 */ /* 0x000fc8000f8e00ff */
[----:B------:R-:W-:Y:S01]  /*183e0*/  IMAD.IADD R0, R5, 0x1, R0 ;  /* 0x0000000105007824 */ /* 0x000fe200078e0200 */
[----:B------:R2:W-:Y:S04]  /*183f0*/  STL.64 [R1+0x38], R4 ;  /* 0x0000380401007387 */ /* 0x0005e80000100a00 */
[----:B------:R2:W-:Y:S04]  /*18400*/  STL [R1+0x40], R2 ;  /* 0x0000400201007387 */ /* 0x0005e80000100800 */
        /* <DEDUP_REMOVED lines=18> */
.L_x_9389:
[----:B------:R-:W-:Y:S05]  /*18530*/  BSYNC B6 ;  /* 0x0000000000067941 */ /* 0x000fea0003800000 */
.L_x_9388:
[----:B------:R-:W3:Y:S01]  /*18540*/  LDL.LU R20, [R1+0x2c] ;  /* 0x00002c0001147983 */ /* 0x000ee20000300800 */
[----:B0-----:R-:W0:Y:S01]  /*18550*/  LDC R9, c[0x0][0x448] ;  /* 0x00011200ff097b82 */ /* 0x001e220000000800 */
[----:B------:R-:W-:Y:S01]  /*18560*/  ULDC.64 UR6, c[0x0][0x2e0] ;  /* 0x0000b80000067ab9 */ /* 0x000fe20000000a00 */
[----:B------:R-:W-:Y:S01]  /*18570*/  ULDC.64 UR4, c[0x0][0x2d8] ;  /* 0x0000b60000047ab9 */ /* 0x000fe20000000a00 */
[----:B--2---:R-:W3:Y:S01]  /*18580*/  LDL.LU.64 R2, [R1+0x38] ;  /* 0x0000380001027983 */ /* 0x004ee20000300a00 */
[----:B------:R-:W-:-:S03]  /*18590*/  ULDC.64 UR8, c[0x0][0x280] ;  /* 0x0000a00000087ab9 */ /* 0x000fc60000000a00 */
[----:B------:R-:W2:Y:S01]  /*185a0*/  LDL.LU R21, [R1+0x40] ;  /* 0x0000400001157983 */ /* 0x000ea20000300800 */
[----:B0-----:R-:W-:-:S13]  /*185b0*/  ISETP.NE.AND P0, PT, R9, 0x1, PT ;  /* 0x000000010900780c */ /* 0x001fda0003f05270 */
[----:B------:R-:W0:Y:S08]  /*185c0*/  @P0 LDC R5, c[0x0][0x44c] ;  /* 0x00011300ff050b82 */ /* 0x000e300000000800 */
[----:B------:R-:W4:Y:S08]  /*185d0*/  @P0 LDC R6, c[0x0][0x450] ;  /* 0x00011400ff060b82 */ /* 0x000f300000000800 */
[----:B-1----:R-:W1:Y:S01]  /*185e0*/  @P0 LDC R8, c[0x0][0x450] ;  /* 0x00011400ff080b82 */ /* 0x002e620000000800 */
[----:B---3--:R-:W-:-:S02]  /*185f0*/  IMAD.MOV.U32 R3, RZ, RZ, R20 ;  /* 0x000000ffff037224 */ /* 0x008fc400078e0014 */
[----:B------:R-:W3:Y:S01]  /*18600*/  S2R R20, SR_TID.X ;  /* 0x0000000000147919 */ /* 0x000ee20000002100 */
[----:B--2---:R-:W-:Y:S02]  /*18610*/  IMAD R0, R21, UR6, RZ ;  /* 0x0000000615007c24 */ /* 0x004fe4000f8e02ff */
[----:B------:R-:W-:-:S04]  /*18620*/  IMAD.WIDE.U32 R2, R16, UR4, R2 ;  /* 0x0000000410027c25 */ /* 0x000fc8000f8e0002 */
[----:B------:R-:W-:Y:S01]  /*18630*/  IMAD R3, R16, UR5, R3 ;  /* 0x0000000510037c24 */ /* 0x000fe2000f8e0203 */
[----:B------:R-:W-:Y:S01]  /*18640*/  ULDC.64 UR4, c[0x0][0x2d0] ;  /* 0x0000b40000047ab9 */ /* 0x000fe20000000a00 */
[C---:B------:R-:W-:Y:S02]  /*18650*/  IMAD R0, R19.reuse, UR7, R0 ;  /* 0x0000000713007c24 */ /* 0x040fe4000f8e0200 */
[----:B------:R-:W-:Y:S01]  /*18660*/  IMAD.WIDE.U32 R2, R19, UR6, R2 ;  /* 0x0000000613027c25 */ /* 0x000fe2000f8e0002 */
[----:B------:R-:W-:-:S03]  /*18670*/  ULDC.64 UR6, c[0x0][0x2c8] ;  /* 0x0000b20000067ab9 */ /* 0x000fc60000000a00 */
[----:B------:R-:W-:Y:S01]  /*18680*/  IMAD.IADD R3, R3, 0x1, R0 ;  /* 0x0000000103037824 */ /* 0x000fe200078e0200 */
[C---:B---3--:R-:W-:Y:S01]  /*18690*/  LOP3.LUT R21, R20.reuse, 0x7f, RZ, 0xc0, !PT ;  /* 0x0000007f14157812 */ /* 0x048fe200078ec0ff */
[----:B------:R-:W-:-:S03]  /*186a0*/  IMAD.SHL.U32 R20, R20, 0x40, RZ ;  /* 0x0000004014147824 */ /* 0x000fc600078e00ff */
[----:B------:R-:W-:-:S04]  /*186b0*/  SHF.R.U32.HI R21, RZ, 0x1, R21 ;  /* 0x00000001ff157819 */ /* 0x000fc80000011615 */
[----:B------:R-:W-:-:S05]  /*186c0*/  LOP3.LUT R20, R21, 0x40, R20, 0xf8, !PT ;  /* 0x0000004015147812 */ /* 0x000fca00078ef814 */
[----:B------:R-:W-:Y:S02]  /*186d0*/  IMAD R0, R25, 0xc0, R20 ;  /* 0x000000c019007824 */ /* 0x000fe400078e0214 */
[----:B------:R2:W5:Y:S02]  /*186e0*/  LDL R20, [R1+0x48] ;  /* 0x0000480001147983 */ /* 0x0005640000100800 */
[----:B0-----:R-:W-:Y:S01]  /*186f0*/  @P0 IMAD.HI.U32 R5, R0, R5, RZ ;  /* 0x0000000500050227 */ /* 0x001fe200078e00ff */
[----:B------:R-:W0:Y:S03]  /*18700*/  S2R R11, SR_TID.X ;  /* 0x00000000000b7919 */ /* 0x000e260000002100 */
[----:B------:R-:W-:Y:S01]  /*18710*/  IMAD.MOV.U32 R4, RZ, RZ, R0 ;  /* 0x000000ffff047224 */ /* 0x000fe200078e0000 */
[----:B----4-:R-:W-:Y:S01]  /*18720*/  @P0 SHF.R.U32.HI R4, RZ, R6, R5 ;  /* 0x00000006ff040219 */ /* 0x010fe20000011605 */
[----:B------:R-:W3:Y:S03]  /*18730*/  S2R R21, SR_TID.X ;  /* 0x0000000000157919 */ /* 0x000ee60000002100 */
[--C-:B------:R-:W-:Y:S01]  /*18740*/  SHF.R.S32.HI R5, RZ, 0x1f, R4.reuse ;  /* 0x0000001fff057819 */ /* 0x100fe20000011404 */
[----:B------:R-:W-:-:S04]  /*18750*/  IMAD.MOV R7, RZ, RZ, -R4 ;  /* 0x000000ffff077224 */ /* 0x000fc800078e0a04 */
[----:B------:R-:W-:-:S04]  /*18760*/  IMAD R5, R5, UR4, RZ ;  /* 0x0000000405057c24 */ /* 0x000fc8000f8e02ff */
[C---:B------:R-:W-:Y:S02]  /*18770*/  IMAD R6, R4.reuse, UR5, R5 ;  /* 0x0000000504067c24 */ /* 0x040fe4000f8e0205 */
[----:B------:R-:W-:-:S04]  /*18780*/  IMAD.WIDE.U32 R4, R4, UR4, R2 ;  /* 0x0000000404047c25 */ /* 0x000fc8000f8e0002 */
[----:B------:R-:W-:Y:S02]  /*18790*/  IMAD.IADD R5, R5, 0x1, R6 ;  /* 0x0000000105057824 */ /* 0x000fe400078e0206 */
[----:B------:R-:W-:Y:S02]  /*187a0*/  IMAD R6, R9, R7, R0 ;  /* 0x0000000709067224 */ /* 0x000fe400078e0200 */
[----:B------:R-:W-:Y:S02]  /*187b0*/  VIADD R0, R0, 0x80 ;  /* 0x0000008000007836 */ /* 0x000fe40000000000 */
[----:B------:R-:W-:Y:S01]  /*187c0*/  IMAD.WIDE.U32 R4, R6, UR6, R4 ;  /* 0x0000000606047c25 */ /* 0x000fe2000f8e0004 */
[----:B------:R-:W-:-:S03]  /*187d0*/  SHF.R.S32.HI R7, RZ, 0x1f, R6 ;  /* 0x0000001fff077819 */ /* 0x000fc60000011406 */
[----:B0-----:R-:W-:Y:S02]  /*187e0*/  IMAD.SHL.U32 R11, R11, 0x10, RZ ;  /* 0x000000100b0b7824 */ /* 0x001fe400078e00ff */
[----:B------:R-:W-:Y:S02]  /*187f0*/  IMAD R7, R7, UR6, RZ ;  /* 0x0000000607077c24 */ /* 0x000fe4000f8e02ff */
[----:B---3--:R-:W-:Y:S01]  /*18800*/  IMAD.SHL.U32 R10, R21, 0x10, RZ ;  /* 0x00000010150a7824 */ /* 0x008fe200078e00ff */
[----:B------:R-:W-:Y:S01]  /*18810*/  LOP3.LUT R11, R11, 0x10, RZ, 0xc0, !PT ;  /* 0x000000100b0b7812 */ /* 0x000fe200078ec0ff */
[----:B------:R-:W-:Y:S01]  /*18820*/  IMAD R7, R6, UR7, R7 ;  /* 0x0000000706077c24 */ /* 0x000fe2000f8e0207 */
[----:B------:R-:W-:Y:S01]  /*18830*/  IADD3 R6, P1, R4, UR8, RZ ;  /* 0x0000000804067c10 */ /* 0x000fe2000ff3e0ff */
[----:B------:R-:W-:Y:S01]  /*18840*/  IMAD.MOV.U32 R4, RZ, RZ, R0 ;  /* 0x000000ffff047224 */ /* 0x000fe200078e0000 */
[----:B------:R-:W-:Y:S02]  /*18850*/  LOP3.LUT R12, R11, 0x20, RZ, 0xfc, !PT ;  /* 0x000000200b0c7812 */ /* 0x000fe400078efcff */
[----:B------:R-:W-:-:S02]  /*18860*/  IADD3.X R5, R5, UR9, R7, P1, !PT ;  /* 0x0000000905057c10 */ /* 0x000fc40008ffe407 */
[----:B------:R-:W0:Y:S01]  /*18870*/  @P0 LDC R7, c[0x0][0x44c] ;  /* 0x00011300ff070b82 */ /* 0x000e220000000800 */
[----:B------:R-:W-:Y:S02]  /*18880*/  LOP3.LUT R10, R10, 0x10, RZ, 0xc0, !PT ;  /* 0x000000100a0a7812 */ /* 0x000fe400078ec0ff */
[----:B------:R-:W-:Y:S01]  /*18890*/  LOP3.LUT R11, R11, 0x40, RZ, 0xfc, !PT ;  /* 0x000000400b0b7812 */ /* 0x000fe200078efcff */
[----:B0-----:R-:W-:-:S05]  /*188a0*/  @P0 IMAD.HI.U32 R7, R0, R7, RZ ;  /* 0x0000000700070227 */ /* 0x001fca00078e00ff */
[----:B-1----:R-:W-:Y:S02]  /*188b0*/  @P0 SHF.R.U32.HI R4, RZ, R8, R7 ;  /* 0x00000008ff040219 */ /* 0x002fe40000011607 */
[----:B------:R2:W5:Y:S03]  /*188c0*/  LDL R8, [R1+0x28] ;  /* 0x0000280001087983 */ /* 0x0005660000100800 */
[----:B------:R-:W-:Y:S02]  /*188d0*/  IMAD.MOV R7, RZ, RZ, -R4 ;  /* 0x000000ffff077224 */ /* 0x000fe400078e0a04 */
[----:B------:R-:W-:-:S04]  /*188e0*/  IMAD.WIDE.U32 R2, R4, UR4, R2 ;  /* 0x0000000404027c25 */ /* 0x000fc8000f8e0002 */
[----:B------:R-:W-:Y:S01]  /*188f0*/  IMAD R0, R9, R7, R0 ;  /* 0x0000000709007224 */ /* 0x000fe200078e0200 */
[----:B------:R-:W-:-:S05]  /*18900*/  SHF.R.S32.HI R7, RZ, 0x1f, R4 ;  /* 0x0000001fff077819 */ /* 0x000fca0000011404 */
[----:B------:R-:W-:Y:S01]  /*18910*/  IMAD R7, R7, UR4, RZ ;  /* 0x0000000407077c24 */ /* 0x000fe2000f8e02ff */
[----:B------:R-:W-:Y:S02]  /*18920*/  ULDC UR4, c[0x0][0x2b8] ;  /* 0x0000ae0000047ab9 */ /* 0x000fe40000000800 */
[----:B------:R-:W-:Y:S01]  /*18930*/  ISETP.GE.AND P2, PT, R10, UR4, PT ;  /* 0x000000040a007c0c */ /* 0x000fe2000bf46270 */
[----:B------:R-:W-:Y:S01]  /*18940*/  IMAD R4, R4, UR5, R7 ;  /* 0x0000000504047c24 */ /* 0x000fe2000f8e0207 */
[----:B------:R-:W-:-:S03]  /*18950*/  ISETP.GE.AND P1, PT, R12, UR4, PT ;  /* 0x000000040c007c0c */ /* 0x000fc6000bf26270 */
[----:B------:R-:W-:Y:S01]  /*18960*/  IMAD.IADD R3, R3, 0x1, R4 ;  /* 0x0000000103037824 */ /* 0x000fe200078e0204 */
[----:B------:R-:W-:Y:S01]  /*18970*/  SHF.R.S32.HI R4, RZ, 0x1f, R0 ;  /* 0x0000001fff047819 */ /* 0x000fe20000011400 */
[----:B------:R-:W-:-:S04]  /*18980*/  IMAD.WIDE.U32 R2, R0, UR6, R2 ;  /* 0x0000000600027c25 */ /* 0x000fc8000f8e0002 */
[----:B------:R-:W-:Y:S01]  /*18990*/  IMAD R4, R4, UR6, RZ ;  /* 0x0000000604047c24 */ /* 0x000fe2000f8e02ff */
[----:B------:R-:W-:-:S03]  /*189a0*/  IADD3 R7, P3, R2, UR8, RZ ;  /* 0x0000000802077c10 */ /* 0x000fc6000ff7e0ff */
[----:B------:R-:W-:Y:S01]  /*189b0*/  IMAD R4, R0, UR7, R4 ;  /* 0x0000000700047c24 */ /* 0x000fe2000f8e0204 */
[----:B------:R-:W-:Y:S01]  /*189c0*/  ISETP.GE.AND P0, PT, R11, UR4, PT ;  /* 0x000000040b007c0c */ /* 0x000fe2000bf06270 */
[----:B------:R-:W-:Y:S01]  /*189d0*/  UMOV UR4, 0xffffffff ;  /* 0xffffffff00047882 */ /* 0x000fe20000000000 */
[----:B------:R-:W-:Y:S02]  /*189e0*/  LOP3.LUT R21, R21, 0x7f, RZ, 0xc0, !PT ;  /* 0x0000007f15157812 */ /* 0x000fe400078ec0ff */
[----:B------:R-:W-:Y:S02]  /*189f0*/  IADD3.X R4, R3, UR9, R4, P3, !PT ;  /* 0x0000000903047c10 */ /* 0x000fe40009ffe404 */
[----:B------:R-:W-:Y:S01]  /*18a00*/  SHF.R.U32.HI R19, RZ, 0x1, R21 ;  /* 0x00000001ff137819 */ /* 0x000fe20000011615 */
[----:B--2---:R-:W-:Y:S06]  /*18a10*/  BRA.DIV UR4, `(.L_x_9390) ;  /* 0x0000003a04107947 */ /* 0x004fec000b800000 */
[----:B------:R-:W0:Y:S01]  /*18a20*/  SHFL.IDX PT, R2, R6, RZ, 0x1e1f ;  /* 0x001e1fff06027589 */ /* 0x000e2200000e0000 */
[----:B-----5:R-:W-:Y:S02]  /*18a30*/  IMAD R0, R20, R9, RZ ;  /* 0x0000000914007224 */ /* 0x020fe400078e02ff */
[----:B------:R-:W-:Y:S01]  /*18a40*/  IMAD R25, R25, 0xc0, R19 ;  /* 0x000000c019197824 */ /* 0x000fe200078e0213 */
[----:B------:R-:W1:Y:S04]  /*18a50*/  SHFL.IDX PT, R3, R5, RZ, 0x1e1f ;  /* 0x001e1fff05037589 */ /* 0x000e6800000e0000 */
[----:B------:R-:W-:Y:S01]  /*18a60*/  ISETP.GE.AND P4, PT, R25, R0, PT ;  /* 0x000000001900720c */ /* 0x000fe20003f86270 */
[----:B------:R-:W2:Y:S04]  /*18a70*/  SHFL.IDX PT, R6, R6, 0x1, 0x1e1f ;  /* 0x003e1f0006067f89 */ /* 0x000ea800000e0000 */
[----:B------:R-:W3:Y:S08]  /*18a80*/  SHFL.IDX PT, R5, R5, 0x1, 0x1e1f ;  /* 0x003e1f0005057f89 */ /* 0x000ef000000e0000 */
[----:B0-----:R-:W-:-:S05]  /*18a90*/  @!P4 IADD3 R2, P3, R10, R2, RZ ;  /* 0x000000020a02c210 */ /* 0x001fca0007f7e0ff */
[----:B-1----:R-:W-:-:S05]  /*18aa0*/  @!P4 IMAD.X R3, RZ, RZ, R3, P3 ;  /* 0x000000ffff03c224 */ /* 0x002fca00018e0603 */
[----:B------:R-:W-:Y:S04]  /*18ab0*/  @!P4 LDGSTS.E.BYPASS.LTC128B.128 [R8+0xf000], desc[UR40][R2.64], !P2 ;  /* 0x0f0000000208cfae */ /* 0x000fe8000d101d68 */
[----:B------:R-:W-:Y:S04]  /*18ac0*/  @!P4 LDGSTS.E.BYPASS.LTC128B.128 [R8+0x10800], desc[UR40][R2.64+0x20], !P1 ;  /* 0x108000200208cfae */ /* 0x000fe8000c901d68 */
[----:B------:R0:W-:Y:S02]  /*18ad0*/  @!P4 LDGSTS.E.BYPASS.LTC128B.128 [R8+0x12000], desc[UR40][R2.64+0x40], !P0 ;  /* 0x120000400208cfae */ /* 0x0001e4000c101d68 */
[----:B0-----:R-:W-:-:S05]  /*18ae0*/  VIADD R2, R25, 0x40 ;  /* 0x0000004019027836 */ /* 0x001fca0000000000 */
[----:B------:R-:W-:-:S13]  /*18af0*/  ISETP.GE.AND P4, PT, R2, R0, PT ;  /* 0x000000000200720c */ /* 0x000fda0003f86270 */
[----:B--2---:R-:W-:-:S04]  /*18b00*/  @!P4 IADD3 R2, P3, R10, R6, RZ ;  /* 0x000000060a02c210 */ /* 0x004fc80007f7e0ff */
[----:B---3--:R-:W-:-:S05]  /*18b10*/  @!P4 IADD3.X R3, RZ, R5, RZ, P3, !PT ;  /* 0x00000005ff03c210 */ /* 0x008fca0001ffe4ff */
[----:B------:R-:W-:Y:S04]  /*18b20*/  @!P4 LDGSTS.E.BYPASS.LTC128B.128 [R8+0xf800], desc[UR40][R2.64], !P2 ;  /* 0x0f8000000208cfae */ /* 0x000fe8000d101d68 */
[----:B------:R-:W-:Y:S04]  /*18b30*/  @!P4 LDGSTS.E.BYPASS.LTC128B.128 [R8+0x11000], desc[UR40][R2.64+0x20], !P1 ;  /* 0x110000200208cfae */ /* 0x000fe8000c901d68 */
[----:B------:R0:W-:Y:S04]  /*18b40*/  @!P4 LDGSTS.E.BYPASS.LTC128B.128 [R8+0x12800], desc[UR40][R2.64+0x40], !P0 ;  /* 0x128000400208cfae */ /* 0x0001e8000c101d68 */
[----:B0-----:R0:W1:Y:S04]  /*18b50*/  SHFL.IDX PT, R3, R4, RZ, 0x1e1f ;  /* 0x001e1fff04037589 */ /* 0x00106800000e0000 */
[----:B------:R0:W2:Y:S02]  /*18b60*/  SHFL.IDX PT, R2, R7, RZ, 0x1e1f ;  /* 0x001e1fff07027589 */ /* 0x0000a400000e0000 */
.L_x_9497:
[----:B------:R-:W-:Y:S01]  /*18b70*/  VIADD R25, R25, 0x80 ;  /* 0x0000008019197836 */ /* 0x000fe20000000000 */
[----:B------:R-:W-:Y:S04]  /*18b80*/  BSSY B0, `(.L_x_9391) ;  /* 0x000000b000007945 */ /* 0x000fe80003800000 */
[----:B------:R-:W-:-:S13]  /*18b90*/  ISETP.GE.AND P3, PT, R25, R0, PT ;  /* 0x000000001900720c */ /* 0x000fda0003f66270 */
[----:B------:R-:W-:Y:S05]  /*18ba0*/  @P3 BRA `(.L_x_9392) ;  /* 0x0000000000203947 */ /* 0x000fea0003800000 */
[----:B--2---:R-:W-:-:S05]  /*18bb0*/  IADD3 R2, P3, R10, R2, RZ ;  /* 0x000000020a027210 */ /* 0x004fca0007f7e0ff */
[----:B-1----:R-:W-:-:S05]  /*18bc0*/  IMAD.X R3, RZ, RZ, R3, P3 ;  /* 0x000000ffff037224 */ /* 0x002fca00018e0603 */
[----:B------:R-:W-:Y:S01]  /*18bd0*/  @!PT LDS RZ, [RZ] ;  /* 0x00000000fffff984 */ /* 0x000fe20000000800 */
[----:B------:R-:W-:Y:S01]  /*18be0*/  @!PT LDS RZ, [RZ] ;  /* 0x00000000fffff984 */ /* 0x000fe20000000800 */
[----:B------:R-:W-:Y:S01]  /*18bf0*/  @!PT LDS RZ, [RZ] ;  /* 0x00000000fffff984 */ /* 0x000fe20000000800 */
[----:B------:R3:W-:Y:S04]  /*18c00*/  LDGSTS.E.BYPASS.LTC128B.128 [R8+0x10000], desc[UR40][R2.64], !P2 ;  /* 0x1000000002087fae */ /* 0x0007e8000d101d68 */
[----:B------:R3:W-:Y:S04]  /*18c10*/  LDGSTS.E.BYPASS.LTC128B.128 [R8+0x11800], desc[UR40][R2.64+0x20], !P1 ;  /* 0x1180002002087fae */ /* 0x0007e8000c901d68 */
[----:B------:R3:W-:Y:S02]  /*18c20*/  LDGSTS.E.BYPASS.LTC128B.128 [R8+0x13000], desc[UR40][R2.64+0x40], !P0 ;  /* 0x1300004002087fae */ /* 0x0007e4000c101d68 */
.L_x_9392:
[----:B------:R-:W-:Y:S05]  /*18c30*/  BSYNC B0 ;  /* 0x0000000000007941 */ /* 0x000fea0003800000 */
.L_x_9391:
[----:B------:R-:W-:Y:S01]  /*18c40*/  NOP ;  /* 0x0000000000007918 */ /* 0x000fe20000000000 */
[----:B------:R-:W-:-:S13]  /*18c50*/  PLOP3.LUT P0, PT, PT, PT, PT, 0x80, 0x0 ;  /* 0x000000000000781c */ /* 0x000fda0003f0f070 */
.L_x_9393:
[----:B------:R-:W-:Y:S02]  /*18c60*/  PLOP3.LUT P1, PT, P1, P0, PT, 0xa2, 0x0 ;  /* 0x000000000000781c */ /* 0x000fe40000f21472 */
[----:B------:R-:W-:-:S08]  /*18c70*/  @P0 R2UR P1, UR4, R17 ;  /* 0x00000000110402ca */ /* 0x000fd00000020000 */
[----:B------:R-:W-:-:S05]  /*18c80*/  @P0 PLOP3.LUT P0, PT, P1, PT, PT, 0x80, 0x0 ;  /* 0x000000000000081c */ /* 0x000fca0000f0f070 */
[----:B------:R-:W-:Y:S01]  /*18c90*/  @!P1 SYNCS.ARRIVE.TRANS64.RED.A0T1 RZ, [UR4+0x19c00], RZ ;  /* 0x019c00ffffff99a7 */ /* 0x000fe20008200404 */
[----:B------:R-:W-:Y:S07]  /*18ca0*/  @!P1 ARRIVES.LDGSTSBAR.64.TRANSCNT [UR4+0x19c00] ;  /* 0x019c0000ff0099b0 */ /* 0x000fee0008000a84 */
[----:B------:R-:W-:Y:S05]  /*18cb0*/  @P0 BRA.U.ANY `(.L_x_9393) ;  /* 0xfffffffd00e80947 */ /* 0x000fea000393ffff */
[----:B--23--:R-:W2:Y:S02]  /*18cc0*/  LDL.LU R2, [R1+0x50] ;  /* 0x0000500001027983 */ /* 0x00cea40000300800 */
        /* <DEDUP_REMOVED lines=11> */
.L_x_9498:
[----:B------:R-:W-:Y:S05]  /*18d80*/  BSYNC B0 ;  /* 0x0000000000007941 */ /* 0x000fea0003800000 */
.L_x_9394:
[----:B------:R-:W3:Y:S04]  /*18d90*/  LDL.LU R2, [R1+0x30] ;  /* 0x0000300001027983 */ /* 0x000ee80000300800 */
[----:B-1----:R-:W4:Y:S01]  /*18da0*/  LDL R3, [R1+0xc] ;  /* 0x00000c0001037983 */ /* 0x002f220000100800 */
[----:B---3--:R-:W-:-:S05]  /*18db0*/  VIADD R2, R2, 0xfffffffe ;  /* 0xfffffffe02027836 */ /* 0x008fca0000000000 */
[----:B----4-:R-:W-:-:S13]  /*18dc0*/  ISETP.GE.AND P0, PT, R2, R3, PT ;  /* 0x000000030200720c */ /* 0x010fda0003f06270 */
[----:B------:R-:W-:Y:S05]  /*18dd0*/  @!P0 BRA `(.L_x_9396) ;  /* 0x00000010004c8947 */ /* 0x000fea0003800000 */
[----:B------:R1:W5:Y:S01]  /*18de0*/  LDL.LU R6, [R1] ;  /* 0x0000000001067983 */ /* 0x0003620000300800 */
[----:B--2---:R-:W-:-:S07]  /*18df0*/  IMAD.MOV.U32 R0, RZ, RZ, R22 ;  /* 0x000000ffff007224 */ /* 0x004fce00078e0016 */
.L_x_9420:
[----:B------:R-:W2:Y:S01]  /*18e00*/  LDL R3, [R1+0x14] ;  /* 0x0000140001037983 */ /* 0x000ea20000100800 */
[----:B------:R-:W-:Y:S01]  /*18e10*/  VIADD R22, R0, 0x1 ;  /* 0x0000000100167836 */ /* 0x000fe20000000000 */
[----:B------:R-:W-:Y:S05]  /*18e20*/  YIELD ;  /* 0x0000000000007946 */ /* 0x000fea0003800000 */
[C---:B------:R-:W-:Y:S01]  /*18e30*/  ISETP.NE.AND P0, PT, R22.reuse, 0x2, PT ;  /* 0x000000021600780c */ /* 0x040fe20003f05270 */
[----:B------:R-:W-:Y:S03]  /*18e40*/  BSSY B0, `(.L_x_9397) ;  /* 0x00000a7000007945 */ /* 0x000fe60003800000 */
[----:B------:R-:W-:-:S02]  /*18e50*/  SEL R22, R22, RZ, P0 ;  /* 0x000000ff16167207 */ /* 0x000fc40000000000 */
[----:B--2---:R-:W-:Y:S02]  /*18e60*/  LOP3.LUT P1, RZ, R3, 0x1, RZ, 0xc0, !PT ;  /* 0x0000000103ff7812 */ /* 0x004fe4000782c0ff */
[----:B------:R-:W-:-:S04]  /*18e70*/  SEL R3, RZ, 0x1, P0 ;  /* 0x00000001ff037807 */ /* 0x000fc80000000000 */
[----:B-----5:R-:W-:-:S05]  /*18e80*/  LOP3.LUT R8, R6, R3, RZ, 0x3c, !PT ;  /* 0x0000000306087212 */ /* 0x020fca00078e3cff */
[----:B------:R2:W-:Y:S02]  /*18e90*/  STL [R1], R8 ;  /* 0x0000000801007387 */ /* 0x0005e40000100800 */
[----:B---3--:R-:W-:Y:S05]  /*18ea0*/  @!P1 BRA `(.L_x_9398) ;  /* 0x0000000800809947 */ /* 0x008fea0003800000 */
[----:B------:R-:W-:Y:S01]  /*18eb0*/  ULDC.64 UR4, c[0x0][0x418] ;  /* 0x0001060000047ab9 */ /* 0x000fe20000000a00 */
[----:B------:R-:W-:Y:S01]  /*18ec0*/  IMAD.MOV.U32 R3, RZ, RZ, R2 ;  /* 0x000000ffff037224 */ /* 0x000fe200078e0002 */
[----:B------:R-:W-:-:S04]  /*18ed0*/  ISETP.NE.U32.AND P0, PT, RZ, UR4, PT ;  /* 0x00000004ff007c0c */ /* 0x000fc8000bf05070 */
[----:B------:R-:W-:-:S13]  /*18ee0*/  ISETP.NE.AND.EX P0, PT, RZ, UR5, PT, P0 ;  /* 0x00000005ff007c0c */ /* 0x000fda000bf05300 */
[----:B------:R-:W-:Y:S05]  /*18ef0*/  @!P0 BRA `(.L_x_9399) ;  /* 0x0000000000488947 */ /* 0x000fea0003800000 */
[----:B------:R-:W3:Y:S01]  /*18f00*/  LDL R9, [R1+0x10] ;  /* 0x0000100001097983 */ /* 0x000ee20000100800 */
[----:B0-----:R-:W0:Y:S01]  /*18f10*/  LDC R7, c[0x0][0x43c] ;  /* 0x00010f00ff077b82 */ /* 0x001e220000000800 */
[----:B------:R-:W-:Y:S01]  /*18f20*/  ULDC.64 UR6, c[0x0][0x428] ;  /* 0x00010a0000067ab9 */ /* 0x000fe20000000a00 */
        /* <DEDUP_REMOVED lines=8> */
[----:B------:R-:W-:-:S03]  /*18fb0*/  IMAD.WIDE.U32 R4, R26, UR6, R4 ;  /* 0x000000061a047c25 */ /* 0x000fc6000f8e0004 */
[----:B------:R-:W-:Y:S01]  /*18fc0*/  LEA R18, P0, R4, UR4, 0x2 ;  /* 0x0000000404127c11 */ /* 0x000fe2000f8010ff */
[----:B---3--:R-:W-:-:S04]  /*18fd0*/  IMAD R7, R9, UR6, RZ ;  /* 0x0000000609077c24 */ /* 0x008fc8000f8e02ff */
[----:B------:R-:W-:-:S04]  /*18fe0*/  IMAD R7, R26, UR7, R7 ;  /* 0x000000071a077c24 */ /* 0x000fc8000f8e0207 */
[----:B------:R-:W-:-:S05]  /*18ff0*/  IMAD.IADD R7, R7, 0x1, R5 ;  /* 0x0000000107077824 */ /* 0x000fca00078e0205 */
[----:B------:R-:W-:-:S05]  /*19000*/  LEA.HI.X R19, R4, UR5, R7, 0x2, P0 ;  /* 0x0000000504137c11 */ /* 0x000fca00080f1407 */
[----:B------:R3:W5:Y:S02]  /*19010*/  LDG.E R18, desc[UR40][R18.64] ;  /* 0x0000002812127981 */ /* 0x000764000c1e1900 */
.L_x_9399:
[----:B0-----:R-:W-:Y:S01]  /*19020*/  IMAD R7, R22, 0x8, R17 ;  /* 0x0000000816077824 */ /* 0x001fe200078e0211 */
[----:B------:R-:W-:Y:S01]  /*19030*/  SHF.L.U32 R5, R8, 0x1f, RZ ;  /* 0x0000001f08057819 */ /* 0x000fe200000006ff */
[----:B------:R-:W0:Y:S01]  /*19040*/  S2R R4, SR_TID.X ;  /* 0x0000000000047919 */ /* 0x000e220000002100 */
[----:B------:R-:W-:Y:S02]  /*19050*/  BSSY B1, `(.L_x_9400) ;  /* 0x0000005000017945 */ /* 0x000fe40003800000 */
[----:B------:R-:W4:Y:S01]  /*19060*/  SYNCS.PHASECHK.TRANS64.TRYWAIT P0, [R7+URZ+0x19c80], R5 ;  /* 0x019c8005070075a7 */ /* 0x000f22000800017f */
[----:B0-----:R-:W-:-:S04]  /*19070*/  LOP3.LUT R4, R4, 0x7f, RZ, 0xc0, !PT ;  /* 0x0000007f04047812 */ /* 0x001fc800078ec0ff */
[----:B------:R-:W-:Y:S01]  /*19080*/  ISETP.NE.AND P1, PT, R4, RZ, PT ;  /* 0x000000ff0400720c */ /* 0x000fe20003f25270 */
[----:B----4-:R-:W-:-:S12]  /*19090*/  @!P0 BRA `(.L_x_9401) ;  /* 0x0000003400688947 */ /* 0x010fd80003800000 */
.L_x_9499:
[----:B------:R-:W-:Y:S05]  /*190a0*/  BSYNC B1 ;  /* 0x0000000000017941 */ /* 0x000fea0003800000 */
.L_x_9400:
[----:B------:R-:W-:Y:S04]  /*190b0*/  BSSY B1, `(.L_x_9402) ;  /* 0x0000009000017945 */ /* 0x000fe80003800000 */
[----:B------:R-:W-:Y:S05]  /*190c0*/  @P1 BRA `(.L_x_9403) ;  /* 0x00000000001c1947 */ /* 0x000fea0003800000 */
[----:B------:R-:W2:Y:S02]  /*190d0*/  S2R R4, SR_TID.X ;  /* 0x0000000000047919 */ /* 0x000ea40000002100 */
[----:B--2---:R-:W-:Y:S01]  /*190e0*/  LOP3.LUT R8, R4, 0x1f, RZ, 0xc0, !PT ;  /* 0x0000001f04087812 */ /* 0x004fe200078ec0ff */
[----:B------:R-:W-:-:S03]  /*190f0*/  IMAD.MOV.U32 R4, RZ, RZ, 0x3000 ;  /* 0x00003000ff047424 */ /* 0x000fc600078e00ff */
[----:B------:R-:W-:Y:S01]  /*19100*/  ISETP.NE.AND P0, PT, R8, RZ, PT ;  /* 0x000000ff0800720c */ /* 0x000fe20003f05270 */
[----:B------:R4:W-:-:S12]  /*19110*/  SYNCS.ARRIVE.TRANS64 RZ, [R7+URZ+0x19c70], R4 ;  /* 0x019c700407ff79a7 */ /* 0x0009d8000800003f */
[----:B----4-:R-:W-:Y:S05]  /*19120*/  @!P0 BRA `(.L_x_9403) ;  /* 0x0000000000048947 */ /* 0x010fea0003800000 */
[----:B------:R-:W-:Y:S01]  /*19130*/  BPT.TRAP 0x1 ;  /* 0x000000040000795c */ /* 0x000fe20000300000 */
.L_x_9403:
[----:B------:R-:W-:Y:S05]  /*19140*/  BSYNC B1 ;  /* 0x0000000000017941 */ /* 0x000fea0003800000 */
.L_x_9402:
[----:B--2---:R-:W2:Y:S01]  /*19150*/  LDL R8, [R1+0x18] ;  /* 0x0000180001087983 */ /* 0x004ea20000100800 */
        /* <DEDUP_REMOVED lines=9> */
[----:B--2---:R-:W-:-:S02]  /*191f0*/  IMAD R8, R3, 0x80, R8 ;  /* 0x0000008003087824 */ /* 0x004fc400078e0208 */
[----:B------:R-:W-:-:S09]  /*19200*/  VIADD R3, R7, 0x19c70 ;  /* 0x00019c7007037836 */ /* 0x000fd20000000000 */
.L_x_9404:
        /* <DEDUP_REMOVED lines=16> */
.L_x_9405:
        /* <DEDUP_REMOVED lines=16> */
.L_x_9406:
        /* <DEDUP_REMOVED lines=13> */
.L_x_9500:
[----:B------:R-:W-:Y:S05]  /*194e0*/  BSYNC B1 ;  /* 0x0000000000017941 */ /* 0x000fea0003800000 */
.L_x_9407:
[----:B------:R-:W-:Y:S01]  /*194f0*/  BSSY B1, `(.L_x_9409) ;  /* 0x000000b000017945 */ /* 0x000fe20003800000 */
[----:B------:R-:W-:Y:S02]  /*19500*/  IMAD.MOV.U32 R10, RZ, RZ, 0x0 ;  /* 0x00000000ff0a7424 */ /* 0x000fe400078e00ff */
[----:B------:R-:W-:Y:S01]  /*19510*/  IMAD.MOV.U32 R11, RZ, RZ, 0x14f00000 ;  /* 0x14f00000ff0b7424 */ /* 0x000fe200078e00ff */
[----:B------:R-:W-:Y:S06]  /*19520*/  @P1 BRA `(.L_x_9410) ;  /* 0x00000000001c1947 */ /* 0x000fec0003800000 */
[----:B------:R-:W4:Y:S02]  /*19530*/  S2R R3, SR_TID.X ;  /* 0x0000000000037919 */ /* 0x000f240000002100 */
[----:B----4-:R-:W-:Y:S01]  /*19540*/  LOP3.LUT R9, R3, 0x1f, RZ, 0xc0, !PT ;  /* 0x0000001f03097812 */ /* 0x010fe200078ec0ff */
[----:B------:R-:W-:-:S03]  /*19550*/  IMAD.MOV.U32 R3, RZ, RZ, 0x3000 ;  /* 0x00003000ff037424 */ /* 0x000fc600078e00ff */
[----:B------:R-:W-:Y:S01]  /*19560*/  ISETP.NE.AND P0, PT, R9, RZ, PT ;  /* 0x000000ff0900720c */ /* 0x000fe20003f05270 */
[----:B------:R4:W-:-:S12]  /*19570*/  SYNCS.ARRIVE.TRANS64 RZ, [R7+URZ+0x19c30], R3 ;  /* 0x019c300307ff79a7 */ /* 0x0009d8000800003f */
[----:B----4-:R-:W-:Y:S05]  /*19580*/  @!P0 BRA `(.L_x_9410) ;  /* 0x0000000000048947 */ /* 0x010fea0003800000 */
[----:B------:R-:W-:Y:S01]  /*19590*/  BPT.TRAP 0x1 ;  /* 0x000000040000795c */ /* 0x000fe20000300000 */
.L_x_9410:
[----:B------:R-:W-:Y:S05]  /*195a0*/  BSYNC B1 ;  /* 0x0000000000017941 */ /* 0x000fea0003800000 */
.L_x_9409:
[----:B------:R-:W-:Y:S01]  /*195b0*/  R2UR UR10, R14 ;  /* 0x000000000e0a72ca */ /* 0x000fe200000e0000 */
[----:B------:R-:W-:Y:S01]  /*195c0*/  UIADD3 UR4, UP0, UR38, 0x370, URZ ;  /* 0x0000037026047890 */ /* 0x000fe2000ff1e03f */
[----:B------:R-:W-:Y:S01]  /*195d0*/  R2UR UR6, R10 ;  /* 0x000000000a0672ca */ /* 0x000fe200000e0000 */
[----:B0-2---:R-:W-:Y:S01]  /*195e0*/  VIADD R7, R7, 0x19c30 ;  /* 0x00019c3007077836 */ /* 0x005fe20000000000 */
[----:B------:R-:W-:Y:S01]  /*195f0*/  R2UR UR7, R11 ;  /* 0x000000000b0772ca */ /* 0x000fe200000e0000 */
[----:B------:R-:W-:Y:S01]  /*19600*/  UIADD3.X UR5, URZ, UR39, URZ, UP0, !UPT ;  /* 0x000000273f057290 */ /* 0x000fe200087fe43f */
[----:B------:R-:W-:Y:S02]  /*19610*/  PLOP3.LUT P0, PT, PT, PT, PT, 0x80, 0x0 ;  /* 0x000000000000781c */ /* 0x000fe40003f0f070 */
[----:B------:R-:W-:-:S11]  /*19620*/  IADD3 R3, R4, 0x13800, RZ ;  /* 0x0001380004037810 */ /* 0x000fd60007ffe0ff */
.L_x_9411:
        /* <DEDUP_REMOVED lines=15> */
.L_x_9412:
        /* <DEDUP_REMOVED lines=15> */
.L_x_9413:
        /* <DEDUP_REMOVED lines=9> */
[----:B----4-:R-:W-:Y:S05]  /*198a0*/  @P0 BRA.U.ANY `(.L_x_9413) ;  /* 0xfffffffd00d80947 */ /* 0x010fea000393ffff */
.L_x_9398:
[----:B------:R-:W-:Y:S05]  /*198b0*/  BSYNC B0 ;  /* 0x0000000000007941 */ /* 0x000fea0003800000 */
.L_x_9397:
[----:B------:R-:W4:Y:S02]  /*198c0*/  LDL R3, [R1+0x54] ;  /* 0x0000540001037983 */ /* 0x000f240000100800 */
[----:B----4-:R-:W-:-:S13]  /*198d0*/  ISETP.NE.AND P0, PT, R3, 0x3, PT ;  /* 0x000000030300780c */ /* 0x010fda0003f05270 */
[----:B------:R-:W-:Y:S05]  /*198e0*/  @!P0 BRA `(.L_x_9414) ;  /* 0x0000000000048947 */ /* 0x000fea0003800000 */
[----:B------:R-:W-:Y:S01]  /*198f0*/  BPT.TRAP 0x1 ;  /* 0x000000040000795c */ /* 0x000fe20000300000 */
.L_x_9414:
[----:B------:R-:W4:Y:S01]  /*19900*/  LDL R5, [R1+0x34] ;  /* 0x0000340001057983 */ /* 0x000f220000100800 */
[----:B0-----:R-:W-:Y:S01]  /*19910*/  LOP3.LUT R4, R6, 0x1, RZ, 0x3c, !PT ;  /* 0x0000000106047812 */ /* 0x001fe200078e3cff */
[----:B------:R-:W-:Y:S01]  /*19920*/  IMAD R3, R0, 0x8, R17 ;  /* 0x0000000800037824 */ /* 0x000fe200078e0211 */
[----:B------:R-:W-:Y:S02]  /*19930*/  BSSY B0, `(.L_x_9415) ;  /* 0x0000005000007945 */ /* 0x000fe40003800000 */
[----:B------:R-:W-:-:S04]  /*19940*/  SHF.L.U32 R4, R4, 0x1f, RZ ;  /* 0x0000001f04047819 */ /* 0x000fc800000006ff */
[----:B------:R-:W0:Y:S01]  /*19950*/  SYNCS.PHASECHK.TRANS64.TRYWAIT P0, [R3+URZ+0x19c70], R4 ;  /* 0x019c7004030075a7 */ /* 0x000e22000800017f */
[----:B----4-:R-:W-:Y:S01]  /*19960*/  ISETP.NE.AND P1, PT, R5, 0x3, PT ;  /* 0x000000030500780c */ /* 0x010fe20003f25270 */
[----:B0-----:R-:W-:-:S12]  /*19970*/  @!P0 BRA `(.L_x_9416) ;  /* 0x0000002c00588947 */ /* 0x001fd80003800000 */
.L_x_9501:
[----:B------:R-:W-:Y:S05]  /*19980*/  BSYNC B0 ;  /* 0x0000000000007941 */ /* 0x000fea0003800000 */
.L_x_9415:
[----:B------:R-:W-:Y:S05]  /*19990*/  @!P1 BRA `(.L_x_9417) ;  /* 0x0000000000049947 */ /* 0x000fea0003800000 */
[----:B------:R-:W-:Y:S01]  /*199a0*/  BPT.TRAP 0x1 ;  /* 0x000000040000795c */ /* 0x000fe20000300000 */
.L_x_9417:
[----:B0-----:R-:W-:Y:S01]  /*199b0*/  SHF.L.U32 R4, R6, 0x1f, RZ ;  /* 0x0000001f06047819 */ /* 0x001fe200000006ff */
[----:B------:R-:W-:-:S03]  /*199c0*/  IMAD R0, R0, 0x3000, RZ ;  /* 0x0000300000007824 */ /* 0x000fc600078e02ff */
[----:B------:R-:W0:Y:S02]  /*199d0*/  SYNCS.PHASECHK.TRANS64.TRYWAIT P0, [R3+URZ+0x19c60], R4 ;  /* 0x019c6004030075a7 */ /* 0x000e24000800017f */
[----:B0-----:R-:W-:Y:S05]  /*199e0*/  @!P0 BRA `(.L_x_9418) ;  /* 0x0000002c00508947 */ /* 0x001fea0003800000 */
.L_x_9502:
[----:B------:R-:W4:Y:S04]  /*199f0*/  LDL R13, [R1+0x4] ;  /* 0x00000400010d7983 */ /* 0x000f280000100800 */
[----:B------:R-:W5:Y:S01]  /*19a00*/  LDL R12, [R1+0x1c] ;  /* 0x00001c00010c7983 */ /* 0x000f620000100800 */
[----:B0-----:R-:W-:Y:S01]  /*19a10*/  LOP3.LUT R4, R0, R28, RZ, 0xfc, !PT ;  /* 0x0000001c00047212 */ /* 0x001fe200078efcff */
[----:B------:R-:W-:Y:S05]  /*19a20*/  WARPSYNC.ALL ;  /* 0x0000000000007948 */ /* 0x000fea0003800000 */
[----:B------:R-:W-:-:S06]  /*19a30*/  IMAD.IADD R4, R17, 0x1, R4 ;  /* 0x0000000111047824 */ /* 0x000fcc00078e0204 */
[----:B------:R-:W2:Y:S02]  /*19a40*/  LDSM.16.MT88.4 R4, [R4+0x9000] ;  /* 0x009000000404783b */ /* 0x000ea40000004200 */
[C-C-:B--2---:R-:W-:Y:S02]  /*19a50*/  PRMT R8, R4.reuse, 0x6420, R5.reuse ;  /* 0x0000642004087816 */ /* 0x144fe40000000005 */
[----:B------:R-:W-:Y:S02]  /*19a60*/  PRMT R9, R4, 0x7531, R5 ;  /* 0x0000753104097816 */ /* 0x000fe40000000005 */
[C-C-:B------:R-:W-:Y:S02]  /*19a70*/  PRMT R10, R6.reuse, 0x6420, R7.reuse ;  /* 0x00006420060a7816 */ /* 0x140fe40000000007 */
[----:B------:R-:W-:Y:S02]  /*19a80*/  PRMT R11, R6, 0x7531, R7 ;  /* 0x00007531060b7816 */ /* 0x000fe40000000007 */
[----:B----4-:R-:W-:-:S02]  /*19a90*/  LOP3.LUT R4, R0, R13, RZ, 0xfc, !PT ;  /* 0x0000000d00047212 */ /* 0x010fc400078efcff */
[----:B-----5:R-:W-:-:S03]  /*19aa0*/  IADD3 R12, R23, R12, R0 ;  /* 0x0000000c170c7210 */ /* 0x020fc60007ffe000 */
        /* <DEDUP_REMOVED lines=23> */
[----:B------:R-:W-:-:S04]  /*19c20*/  LOP3.LUT R13, R28, 0x1800, RZ, 0xfc, !PT ;  /* 0x000018001c0d7812 */ /* 0x000fc800078efcff */
[----:B------:R0:W-:Y:S02]  /*19c30*/  STSM.16.M88.4 [R4], R8 ;  /* 0x0000000804007844 */ /* 0x0001e40000000200 */
[----:B0-----:R-:W-:-:S05]  /*19c40*/  LOP3.LUT R4, R0, 0x800, R28, 0xfe, !PT ;  /* 0x0000080000047812 */ /* 0x001fca00078efe1c */
[----:B------:R-:W-:-:S06]  /*19c50*/  IMAD.IADD R4, R17, 0x1, R4 ;  /* 0x0000000111047824 */ /* 0x000fcc00078e0204 */
[----:B------:R-:W0:Y:S02]  /*19c60*/  LDSM.16.MT88.4 R4, [R4+0x9000] ;  /* 0x009000000404783b */ /* 0x000e240000004200 */
[C-C-:B0-----:R-:W-:Y:S02]  /*19c70*/  PRMT R8, R4.reuse, 0x6420, R5.reuse ;  /* 0x0000642004087816 */ /* 0x141fe40000000005 */
[----:B------:R-:W-:Y:S02]  /*19c80*/  PRMT R9, R4, 0x7531, R5 ;  /* 0x0000753104097816 */ /* 0x000fe40000000005 */
[C-C-:B------:R-:W-:Y:S02]  /*19c90*/  PRMT R10, R6.reuse, 0x6420, R7.reuse ;  /* 0x00006420060a7816 */ /* 0x140fe40000000007 */
[----:B------:R-:W-:Y:S02]  /*19ca0*/  PRMT R11, R6, 0x7531, R7 ;  /* 0x00007531060b7816 */ /* 0x000fe40000000007 */
[----:B------:R-:W-:-:S02]  /*19cb0*/  IADD3 R4, R17, R13, R0 ;  /* 0x0000000d11047210 */ /* 0x000fc40007ffe000 */
[----:B------:R-:W-:Y:S01]  /*19cc0*/  LOP3.LUT R13, R28, 0x2800, RZ, 0xfc, !PT ;  /* 0x000028001c0d7812 */ /* 0x000fe200078efcff */
        /* <DEDUP_REMOVED lines=22> */
.L_x_9419:
[----:B------:R-:W4:Y:S01]  /*19e30*/  S2R R0, SR_TID.X ;  /* 0x0000000000007919 */ /* 0x000f220000002100 */
[----:B--2---:R2:W-:Y:S01]  /*19e40*/  SYNCS.ARRIVE.TRANS64.A1T0 RZ, [R3+URZ+0x19c50], RZ ;  /* 0x019c50ff03ff79a7 */ /* 0x0045e2000810003f */
[----:B------:R0:W5:Y:S01]  /*19e50*/  LDL R6, [R1] ;  /* 0x0000000001067983 */ /* 0x0001620000100800 */
[----:B----4-:R-:W-:-:S03]  /*19e60*/  LOP3.LUT R4, R0, 0x7f, RZ, 0xc0, !PT ;  /* 0x0000007f00047812 */ /* 0x010fc600078ec0ff */
[----:B------:R-:W4:Y:S01]  /*19e70*/  LDL R0, [R1+0xc] ;  /* 0x00000c0001007983 */ /* 0x000f220000100800 */
[----:B------:R-:W-:Y:S01]  /*19e80*/  BAR.SYNC.DEFER_BLOCKING 0x2, 0x80 ;  /* 0x0082000000007b1d */ /* 0x000fe20000010000 */
[----:B------:R-:W-:-:S13]  /*19e90*/  ISETP.NE.AND P0, PT, R4, RZ, PT ;  /* 0x000000ff0400720c */ /* 0x000fda0003f05270 */
[----:B--2---:R-:W-:-:S05]  /*19ea0*/  @!P0 VIADD R3, R3, 0x19c80 ;  /* 0x00019c8003038836 */ /* 0x004fca0000000000 */
[----:B------:R-:W-:-:S04]  /*19eb0*/  @!P0 PRMT R3, RZ, 0x654, R3 ;  /* 0x00000654ff038816 */ /* 0x000fc80000000003 */
[----:B------:R0:W-:Y:S01]  /*19ec0*/  @!P0 SYNCS.ARRIVE.TRANS64.RED.A1T0 RZ, [R3+URZ], RZ ;  /* 0x000000ff03ff89a7 */ /* 0x0001e2000810043f */
[C---:B----4-:R-:W-:Y:S01]  /*19ed0*/  ISETP.GT.AND P0, PT, R2.reuse, R0, PT ;  /* 0x000000000200720c */ /* 0x050fe20003f04270 */
[----:B------:R-:W-:Y:S02]  /*19ee0*/  VIADD R2, R2, 0xffffffff ;  /* 0xffffffff02027836 */ /* 0x000fe40000000000 */
[----:B------:R-:W-:-:S10]  /*19ef0*/  IMAD.MOV.U32 R0, RZ, RZ, R22 ;  /* 0x000000ffff007224 */ /* 0x000fd400078e0016 */
[----:B0-----:R-:W-:Y:S05]  /*19f00*/  @P0 BRA `(.L_x_9420) ;  /* 0xffffffec00bc0947 */ /* 0x001fea000383ffff */
.L_x_9396:
[----:B------:R-:W0:Y:S02]  /*19f10*/  S2R R3, SR_TID.X ;  /* 0x0000000000037919 */ /* 0x000e240000002100 */
[----:B0-----:R-:W-:Y:S02]  /*19f20*/  LOP3.LUT R4, R3, 0x7f, RZ, 0xc0, !PT ;  /* 0x0000007f03047812 */ /* 0x001fe400078ec0ff */
[----:B------:R-:W4:Y:S01]  /*19f30*/  LDL R3, [R1+0x54] ;  /* 0x0000540001037983 */ /* 0x000f220000100800 */
[----:B------:R-:W-:Y:S01]  /*19f40*/  BSSY B0, `(.L_x_9421) ;  /* 0x0000010000007945 */ /* 0x000fe20003800000 */
[----:B------:R-:W-:Y:S02]  /*19f50*/  ISETP.NE.AND P0, PT, R4, RZ, PT ;  /* 0x000000ff0400720c */ /* 0x000fe40003f05270 */
[----:B----4-:R-:W-:-:S11]  /*19f60*/  ISETP.NE.AND P2, PT, R3, 0x3, PT ;  /* 0x000000030300780c */ /* 0x010fd60003f45270 */
[----:B------:R-:W-:Y:S05]  /*19f70*/  @P0 BRA `(.L_x_9422) ;  /* 0x0000000000300947 */ /* 0x000fea0003800000 */
[----:B------:R-:W0:Y:S01]  /*19f80*/  S2R R3, SR_LANEID ;  /* 0x0000000000037919 */ /* 0x000e220000000000 */
[----:B------:R-:W-:Y:S02]  /*19f90*/  VOTEU.ANY UR4, UPT, PT ;  /* 0x0000000000047886 */ /* 0x000fe400038e0100 */
[----:B--2---:R-:W0:Y:S08]  /*19fa0*/  FLO.U32 R0, UR4 ;  /* 0x0000000400007d00 */ /* 0x004e3000080e0000 */
[----:B------:R-:W2:Y:S01]  /*19fb0*/  POPC R4, UR4 ;  /* 0x0000000400047d09 */ /* 0x000ea20008000000 */
[----:B0-----:R-:W-:-:S02]  /*19fc0*/  ISETP.EQ.U32.AND P1, PT, R0, R3, PT ;  /* 0x000000030000720c */ /* 0x001fc40003f22070 */
[----:B------:R-:W2:Y:S11]  /*19fd0*/  LDC.64 R2, c[0x0][0xc60] ;  /* 0x00031800ff027b82 */ /* 0x000eb60000000a00 */
[----:B--2---:R-:W2:Y:S01]  /*19fe0*/  @P1 ATOMG.E.ADD.STRONG.GPU PT, R3, desc[UR40][R2.64], R4 ;  /* 0x00000004020319a8 */ /* 0x004ea200081ee1e8 */
[----:B------:R-:W0:Y:S02]  /*19ff0*/  S2R R5, SR_LTMASK ;  /* 0x0000000000057919 */ /* 0x000e240000003900 */
[----:B0-----:R-:W-:-:S06]  /*1a000*/  LOP3.LUT R5, R5, UR4, RZ, 0xc0, !PT ;  /* 0x0000000405057c12 */ /* 0x001fcc000f8ec0ff */
[----:B------:R-:W0:Y:S01]  /*1a010*/  POPC R5, R5 ;  /* 0x0000000500057309 */ /* 0x000e220000000000 */
[----:B--2---:R-:W0:Y:S02]  /*1a020*/  SHFL.IDX PT, R0, R3, R0, 0x1f ;  /* 0x00001f0003007589 */ /* 0x004e2400000e0000 */
[----:B0-----:R-:W-:-:S07]  /*1a030*/  IADD3 R24, R0, UR36, R5 ;  /* 0x0000002400187c10 */ /* 0x001fce000fffe005 */
.L_x_9422:
[----:B------:R-:W-:Y:S05]  /*1a040*/  BSYNC B0 ;  /* 0x0000000000007941 */ /* 0x000fea0003800000 */
.L_x_9421:
[----:B------:R-:W-:Y:S05]  /*1a050*/  @!P2 BRA `(.L_x_9423) ;  /* 0x000000000004a947 */ /* 0x000fea0003800000 */
[----:B------:R-:W-:Y:S01]  /*1a060*/  BPT.TRAP 0x1 ;  /* 0x000000040000795c */ /* 0x000fe20000300000 */
.L_x_9423:
[----:B--2---:R-:W2:Y:S04]  /*1a070*/  LDL R0, [R1] ;  /* 0x0000000001007983 */ /* 0x004ea80000100800 */
[----:B------:R-:W4:Y:S01]  /*1a080*/  LDL R2, [R1+0x34] ;  /* 0x0000340001027983 */ /* 0x000f220000100800 */
[----:B------:R-:W-:Y:S01]  /*1a090*/  BSSY B0, `(.L_x_9424) ;  /* 0x0000007000007945 */ /* 0x000fe20003800000 */
[----:B--2---:R-:W-:Y:S01]  /*1a0a0*/  LOP3.LUT R3, R0, 0x1, RZ, 0x3c, !PT ;  /* 0x0000000100037812 */ /* 0x004fe200078e3cff */
[----:B------:R-:W-:-:S03]  /*1a0b0*/  IMAD R0, R22, 0x8, R17 ;  /* 0x0000000816007824 */ /* 0x000fc600078e0211 */
[----:B------:R-:W-:Y:S02]  /*1a0c0*/  SHF.L.U32 R3, R3, 0x1f, RZ ;  /* 0x0000001f03037819 */ /* 0x000fe400000006ff */
[----:B----4-:R-:W-:Y:S02]  /*1a0d0*/  ISETP.NE.AND P2, PT, R2, 0x3, PT ;  /* 0x000000030200780c */ /* 0x010fe40003f45270 */
[----:B------:R-:W0:Y:S02]  /*1a0e0*/  SYNCS.PHASECHK.TRANS64.TRYWAIT P1, [R0+URZ+0x19c70], R3 ;  /* 0x019c7003000075a7 */ /* 0x000e24000802017f */
[----:B0-----:R-:W-:Y:S09]  /*1a0f0*/  @!P1 BRA `(.L_x_9425) ;  /* 0x0000002400a09947 */ /* 0x001ff20003800000 */
.L_x_9503:
[----:B------:R-:W-:Y:S05]  /*1a100*/  BSYNC B0 ;  /* 0x0000000000007941 */ /* 0x000fea0003800000 */
.L_x_9424:
[----:B------:R-:W-:Y:S05]  /*1a110*/  @!P2 BRA `(.L_x_9426) ;  /* 0x000000000004a947 */ /* 0x000fea0003800000 */
[----:B------:R-:W-:Y:S01]  /*1a120*/  BPT.TRAP 0x1 ;  /* 0x000000040000795c */ /* 0x000fe20000300000 */
.L_x_9426:
[----:B------:R-:W0:Y:S02]  /*1a130*/  LDL R2, [R1] ;  /* 0x0000000001027983 */ /* 0x000e240000100800 */
[----:B0-----:R-:W-:-:S04]  /*1a140*/  SHF.L.U32 R3, R2, 0x1f, RZ ;  /* 0x0000001f02037819 */ /* 0x001fc800000006ff */
[----:B------:R-:W0:Y:S02]  /*1a150*/  SYNCS.PHASECHK.TRANS64.TRYWAIT P1, [R0+URZ+0x19c60], R3 ;  /* 0x019c6003000075a7 */ /* 0x000e24000802017f */
[----:B0-----:R-:W-:Y:S05]  /*1a160*/  @!P1 BRA `(.L_x_9427) ;  /* 0x0000002400989947 */ /* 0x001fea0003800000 */
.L_x_9504:
[----:B------:R-:W2:Y:S04]  /*1a170*/  LDL R12, [R1+0x4] ;  /* 0x00000400010c7983 */ /* 0x000ea80000100800 */
[----:B------:R-:W4:Y:S01]  /*1a180*/  LDL R13, [R1+0x1c] ;  /* 0x00001c00010d7983 */ /* 0x000f220000100800 */
[----:B------:R-:W-:Y:S01]  /*1a190*/  IMAD R2, R22, 0x3000, RZ ;  /* 0x0000300016027824 */ /* 0x000fe200078e02ff */
[----:B------:R-:W-:Y:S05]  /*1a1a0*/  WARPSYNC.ALL ;  /* 0x0000000000007948 */ /* 0x000fea0003800000 */
[----:B0-----:R-:W-:-:S05]  /*1a1b0*/  LOP3.LUT R3, R2, R28, RZ, 0xfc, !PT ;  /* 0x0000001c02037212 */ /* 0x001fca00078efcff */
[----:B------:R-:W-:-:S05]  /*1a1c0*/  IMAD.IADD R3, R17, 0x1, R3 ;  /* 0x0000000111037824 */ /* 0x000fca00078e0203 */
[----:B-----5:R-:W0:Y:S02]  /*1a1d0*/  LDSM.16.MT88.4 R4, [R3+0x9000] ;  /* 0x009000000304783b */ /* 0x020e240000004200 */
[C-C-:B0-----:R-:W-:Y:S02]  /*1a1e0*/  PRMT R8, R4.reuse, 0x6420, R5.reuse ;  /* 0x0000642004087816 */ /* 0x141fe40000000005 */
[----:B------:R-:W-:Y:S02]  /*1a1f0*/  PRMT R9, R4, 0x7531, R5 ;  /* 0x0000753104097816 */ /* 0x000fe40000000005 */
[C-C-:B------:R-:W-:Y:S02]  /*1a200*/  PRMT R10, R6.reuse, 0x6420, R7.reuse ;  /* 0x00006420060a7816 */ /* 0x140fe40000000007 */
[----:B------:R-:W-:Y:S02]  /*1a210*/  PRMT R11, R6, 0x7531, R7 ;  /* 0x00007531060b7816 */ /* 0x000fe40000000007 */
[----:B--2---:R-:W-:-:S05]  /*1a220*/  LOP3.LUT R3, R2, R12, RZ, 0xfc, !PT ;  /* 0x0000000c02037212 */ /* 0x004fca00078efcff */
[----:B------:R-:W-:-:S05]  /*1a230*/  IMAD.IADD R3, R23, 0x1, R3 ;  /* 0x0000000117037824 */ /* 0x000fca00078e0203 */
        /* <DEDUP_REMOVED lines=12> */
[----:B0-----:R-:W-:-:S05]  /*1a300*/  VIADD R3, R2, 0x2000 ;  /* 0x0000200002037836 */ /* 0x001fca0000000000 */
[C---:B------:R-:W-:Y:S02]  /*1a310*/  LOP3.LUT R4, R3.reuse, R28, RZ, 0xfc, !PT ;  /* 0x0000001c03047212 */ /* 0x040fe400078efcff */
[----:B------:R-:W-:Y:S02]  /*1a320*/  LOP3.LUT R3, R3, R12, RZ, 0xfc, !PT ;  /* 0x0000000c03037212 */ /* 0x000fe400078efcff */
[----:B------:R-:W-:Y:S01]  /*1a330*/  LOP3.LUT R12, R28, 0x1800, RZ, 0xfc, !PT ;  /* 0x000018001c0c7812 */ /* 0x000fe200078efcff */
[----:B------:R-:W-:Y:S02]  /*1a340*/  IMAD.IADD R4, R17, 0x1, R4 ;  /* 0x0000000111047824 */ /* 0x000fe400078e0204 */
[C---:B------:R-:W-:Y:S01]  /*1a350*/  IMAD.IADD R3, R23.reuse, 0x1, R3 ;  /* 0x0000000117037824 */ /* 0x040fe200078e0203 */
[----:B----4-:R-:W-:-:S03]  /*1a360*/  IADD3 R23, R23, R13, R2 ;  /* 0x0000000d17177210 */ /* 0x010fc60007ffe002 */
[----:B------:R-:W0:Y:S02]  /*1a370*/  LDSM.16.MT88.4 R4, [R4+0x9000] ;  /* 0x009000000404783b */ /* 0x000e240000004200 */
[C-C-:B0-----:R-:W-:Y:S02]  /*1a380*/  PRMT R8, R4.reuse, 0x6420, R5.reuse ;  /* 0x0000642004087816 */ /* 0x141fe40000000005 */
[----:B------:R-:W-:Y:S02]  /*1a390*/  PRMT R9, R4, 0x7531, R5 ;  /* 0x0000753104097816 */ /* 0x000fe40000000005 */
[C-C-:B------:R-:W-:Y:S02]  /*1a3a0*/  PRMT R10, R6.reuse, 0x6420, R7.reuse ;  /* 0x00006420060a7816 */ /* 0x140fe40000000007 */
[----:B------:R-:W-:-:S05]  /*1a3b0*/  PRMT R11, R6, 0x7531, R7 ;  /* 0x00007531060b7816 */ /* 0x000fca0000000007 */
[----:B------:R0:W-:Y:S02]  /*1a3c0*/  STSM.16.M88.4 [R3], R8 ;  /* 0x0000000803007844 */ /* 0x0001e40000000200 */
[----:B0-----:R-:W-:-:S05]  /*1a3d0*/  LOP3.LUT R3, R2, 0x800, R28, 0xfe, !PT ;  /* 0x0000080002037812 */ /* 0x001fca00078efe1c */
[----:B------:R-:W-:-:S05]  /*1a3e0*/  IMAD.IADD R3, R17, 0x1, R3 ;  /* 0x0000000111037824 */ /* 0x000fca00078e0203 */
        /* <DEDUP_REMOVED lines=29> */
.L_x_9428:
[----:B------:R-:W4:Y:S01]  /*1a5c0*/  LDL.LU R2, [R1] ;  /* 0x0000000001027983 */ /* 0x000f220000300800 */
[----:B--2---:R2:W-:Y:S01]  /*1a5d0*/  SYNCS.ARRIVE.TRANS64.A1T0 RZ, [R0+URZ+0x19c50], RZ ;  /* 0x019c50ff00ff79a7 */ /* 0x0045e2000810003f */
[----:B------:R-:W-:Y:S01]  /*1a5e0*/  VIADD R22, R22, 0x1 ;  /* 0x0000000116167836 */ /* 0x000fe20000000000 */
[----:B--2---:R-:W-:-:S04]  /*1a5f0*/  @!P0 IADD3 R0, R0, 0x19c80, RZ ;  /* 0x00019c8000008810 */ /* 0x004fc80007ffe0ff */
[----:B------:R-:W-:Y:S01]  /*1a600*/  @!P0 PRMT R0, RZ, 0x654, R0 ;  /* 0x00000654ff008816 */ /* 0x000fe20000000000 */
[----:B------:R-:W-:Y:S06]  /*1a610*/  BAR.SYNC.DEFER_BLOCKING 0x2, 0x80 ;  /* 0x0082000000007b1d */ /* 0x000fec0000010000 */
[----:B------:R2:W-:Y:S01]  /*1a620*/  @!P0 SYNCS.ARRIVE.TRANS64.RED.A1T0 RZ, [R0+URZ], RZ ;  /* 0x000000ff00ff89a7 */ /* 0x0005e2000810043f */
[----:B------:R-:W-:-:S04]  /*1a630*/  ISETP.NE.AND P0, PT, R22, 0x2, PT ;  /* 0x000000021600780c */ /* 0x000fc80003f05270 */
[----:B------:R-:W-:Y:S02]  /*1a640*/  SEL R22, R22, RZ, P0 ;  /* 0x000000ff16167207 */ /* 0x000fe40000000000 */
[----:B--2---:R-:W-:-:S04]  /*1a650*/  SEL R0, RZ, 0x1, P0 ;  /* 0x00000001ff007807 */ /* 0x004fc80000000000 */
[----:B----4-:R-:W-:-:S05]  /*1a660*/  LOP3.LUT R2, R2, R0, RZ, 0x3c, !PT ;  /* 0x0000000002027212 */ /* 0x010fca00078e3cff */
[----:B------:R2:W-:Y:S02]  /*1a670*/  STL [R1], R2 ;  /* 0x0000000201007387 */ /* 0x0005e40000100800 */
.L_x_9371:
[----:B------:R-:W4:Y:S02]  /*1a680*/  LDL R0, [R1+0x14] ;  /* 0x0000140001007983 */ /* 0x000f240000100800 */
[----:B----4-:R-:W-:-:S13]  /*1a690*/  LOP3.LUT P0, RZ, R0, 0x2, RZ, 0xc0, !PT ;  /* 0x0000000200ff7812 */ /* 0x010fda000780c0ff */
[----:B------:R-:W-:Y:S05]  /*1a6a0*/  @!P0 BRA `(.L_x_9429) ;  /* 0x0000000000248947 */ /* 0x000fea0003800000 */
[----:B------:R-:W-:Y:S05]  /*1a6b0*/  WARPSYNC.ALL ;  /* 0x0000000000007948 */ /* 0x000fea0003800000 */
[----:B------:R-:W4:Y:S08]  /*1a6c0*/  S2UR UR5, SR_CgaCtaId ;  /* 0x00000000000579c3 */ /* 0x000f300000008800 */
[----:B------:R-:W-:Y:S06]  /*1a6d0*/  BAR.SYNC.DEFER_BLOCKING 0x5, 0x200 ;  /* 0x0148000000007b1d */ /* 0x000fec0000010000 */
[----:B------:R-:W-:-:S02]  /*1a6e0*/  UMOV UR4, 0x400 ;  /* 0x0000040000047882 */ /* 0x000fc40000000000 */
[----:B----4-:R-:W-:-:S06]  /*1a6f0*/  ULEA UR4, UR5, UR4, 0x18 ;  /* 0x0000000405047291 */ /* 0x010fcc000f8ec03f */
[----:B------:R-:W-:-:S05]  /*1a700*/  IMAD.U32 R17, RZ, RZ, UR4 ;  /* 0x00000004ff117e24 */ /* 0x000fca000f8e00ff */
[----:B------:R4:W0:Y:S01]  /*1a710*/  LDS.128 R24, [R17+0x19cd0] ;  /* 0x019cd00011187984 */ /* 0x0008220000000c00 */
[----:B------:R-:W-:Y:S06]  /*1a720*/  BAR.ARV 0x4, 0x200 ;  /* 0x0108000000007b1d */ /* 0x000fec0000002000 */
[----:B------:R-:W-:Y:S05]  /*1a730*/  BRA `(.L_x_9430) ;  /* 0x0000000800d47947 */ /* 0x000fea0003800000 */
.L_x_9429:
[----:B------:R-:W0:Y:S01]  /*1a740*/  S2R R0, SR_TID.X ;  /* 0x0000000000007919 */ /* 0x000e220000002100 */
[----:B------:R-:W-:Y:S01]  /*1a750*/  UMOV UR4, 0xffffffff ;  /* 0xffffffff00047882 */ /* 0x000fe20000000000 */
[----:B0-----:R-:W-:-:S04]  /*1a760*/  LOP3.LUT R9, R0, 0x1f, RZ, 0xc0, !PT ;  /* 0x0000001f00097812 */ /* 0x001fc800078ec0ff */
[----:B------:R-:W-:Y:S01]  /*1a770*/  ISETP.NE.AND P0, PT, R9, 0x1f, PT ;  /* 0x0000001f0900780c */ /* 0x000fe20003f05270 */
[----:B------:R-:W-:-:S12]  /*1a780*/  BRA.DIV UR4, `(.L_x_9431) ;  /* 0x0000002204247947 */ /* 0x000fd8000b800000 */
[----:B------:R-:W-:Y:S01]  /*1a790*/  IMAD.IADD R0, R27, 0x1, R9 ;  /* 0x000000011b007824 */ /* 0x000fe200078e0209 */
[----:B------:R-:W-:-:S04]  /*1a7a0*/  ULDC UR4, c[0x0][0xc3c] ;  /* 0x00030f0000047ab9 */ /* 0x000fc80000000800 */
[----:B------:R-:W-:-:S13]  /*1a7b0*/  ISETP.GE.OR P1, PT, R0, UR4, !P0 ;  /* 0x0000000400007c0c */ /* 0x000fda000c726670 */
[----:B--2---:R-:W0:Y:S08]  /*1a7c0*/  @!P1 LDC.64 R2, c[0x0][0xc80] ;  /* 0x00032000ff029b82 */ /* 0x004e300000000a00 */
[----:B------:R-:W2:Y:S01]  /*1a7d0*/  @!P1 LDC.64 R4, c[0x0][0xc78] ;  /* 0x00031e00ff049b82 */ /* 0x000ea20000000a00 */
[----:B0-----:R-:W-:-:S05]  /*1a7e0*/  @!P1 IMAD.WIDE R2, R0, 0x4, R2 ;  /* 0x0000000400029825 */ /* 0x001fca00078e0202 */
[----:B------:R2:W4:Y:S02]  /*1a7f0*/  @!P1 LDG.E R7, desc[UR40][R2.64] ;  /* 0x0000002802079981 */ /* 0x000524000c1e1900 */
[----:B--2---:R-:W-:-:S06]  /*1a800*/  @!P1 IMAD.WIDE R2, R0, 0x4, R4 ;  /* 0x0000000400029825 */ /* 0x004fcc00078e0204 */
[----:B------:R-:W2:Y:S01]  /*1a810*/  @!P1 LDG.E R2, desc[UR40][R2.64] ;  /* 0x0000002802029981 */ /* 0x000ea2000c1e1900 */
[----:B------:R-:W-:Y:S01]  /*1a820*/  IMAD.MOV.U32 R5, RZ, RZ, RZ ;  /* 0x000000ffff057224 */ /* 0x000fe200078e00ff */
[C---:B------:R-:W-:Y:S02]  /*1a830*/  ISETP.GE.U32.AND P2, PT, R9.reuse, 0x2, PT ;  /* 0x000000020900780c */ /* 0x040fe40003f46070 */
[C---:B------:R-:W-:Y:S01]  /*1a840*/  ISETP.GE.U32.AND P3, PT, R9.reuse, 0x4, PT ;  /* 0x000000040900780c */ /* 0x040fe20003f66070 */
[----:B------:R-:W-:Y:S01]  /*1a850*/  SHFL.IDX PT, R0, R24, RZ, 0x1f ;  /* 0x00001fff18007589 */ /* 0x000fe200000e0000 */
[C---:B------:R-:W-:Y:S02]  /*1a860*/  ISETP.GE.U32.AND P4, PT, R9.reuse, 0x8, PT ;  /* 0x000000080900780c */ /* 0x040fe40003f86070 */
[----:B------:R-:W-:Y:S01]  /*1a870*/  ISETP.GE.U32.AND P5, PT, R9, 0x10, PT ;  /* 0x000000100900780c */ /* 0x000fe20003fa6070 */
[----:B------:R0:W-:Y:S02]  /*1a880*/  SHFL.IDX PT, R6, R24, 0x1, 0x1f ;  /* 0x00201f0018067f89 */ /* 0x0001e400000e0000 */
[----:B0-----:R-:W-:-:S02]  /*1a890*/  IMAD.MOV.U32 R24, RZ, RZ, RZ ;  /* 0x000000ffff187224 */ /* 0x001fc400078e00ff */
[----:B----4-:R-:W-:Y:S02]  /*1a8a0*/  @!P1 IMAD.MOV.U32 R5, RZ, RZ, R7 ;  /* 0x000000ffff059224 */ /* 0x010fe400078e0007 */
[----:B------:R-:W-:Y:S02]  /*1a8b0*/  IMAD.MOV.U32 R7, RZ, RZ, RZ ;  /* 0x000000ffff077224 */ /* 0x000fe400078e00ff */
[----:B--2---:R-:W-:Y:S01]  /*1a8c0*/  @!P1 IMAD.MOV.U32 R7, RZ, RZ, R2 ;  /* 0x000000ffff079224 */ /* 0x004fe200078e0002 */
        /* <DEDUP_REMOVED lines=17> */
[----:B-1----:R0:W1:Y:S02]  /*1a9e0*/  SHFL.IDX PT, R8, R2, 0x1f, 0x1f ;  /* 0x03e01f0002087f89 */ /* 0x00206400000e0000 */
.L_x_9514:
[----:B------:R-:W-:Y:S02]  /*1a9f0*/  ULDC UR4, c[0x0][0xc38] ;  /* 0x00030e0000047ab9 */ /* 0x000fe40000000800 */
[----:B------:R-:W-:-:S04]  /*1aa00*/  IMAD.U32 R3, RZ, RZ, UR4 ;  /* 0x00000004ff037e24 */ /* 0x000fc8000f8e00ff */
[----:B-1----:R-:W-:-:S04]  /*1aa10*/  IMAD R8, R8, R3, RZ ;  /* 0x0000000308087224 */ /* 0x002fc800078e02ff */
[----:B------:R-:W-:-:S05]  /*1aa20*/  IMAD.IADD R4, R6, 0x1, R8 ;  /* 0x0000000106047824 */ /* 0x000fca00078e0208 */
[----:B------:R-:W-:-:S13]  /*1aa30*/  ISETP.GT.AND P6, PT, R4, R0, PT ;  /* 0x000000000400720c */ /* 0x000fda0003fc4270 */
[----:B------:R-:W-:Y:S05]  /*1aa40*/  @P6 BRA `(.L_x_9432) ;  /* 0x0000000000a46947 */ /* 0x000fea0003800000 */
.L_x_9435:
[----:B0-----:R-:W0:Y:S01]  /*1aa50*/  LDC R2, c[0x0][0xc3c] ;  /* 0x00030f00ff027b82 */ /* 0x001e220000000800 */
[----:B------:R-:W-:-:S05]  /*1aa60*/  VIADD R27, R27, 0x1f ;  /* 0x0000001f1b1b7836 */ /* 0x000fca0000000000 */
[----:B0-----:R-:W-:-:S13]  /*1aa70*/  ISETP.GE.AND P6, PT, R27, R2, PT ;  /* 0x000000021b00720c */ /* 0x001fda0003fc6270 */
[----:B------:R-:W-:Y:S05]  /*1aa80*/  @P6 BRA `(.L_x_9433) ;  /* 0x0000000400bc6947 */ /* 0x000fea0003800000 */
[----:B------:R-:W0:Y:S01]  /*1aa90*/  S2R R3, SR_TID.X ;  /* 0x0000000000037919 */ /* 0x000e220000002100 */
[----:B------:R-:W-:Y:S01]  /*1aaa0*/  IMAD.MOV.U32 R5, RZ, RZ, RZ ;  /* 0x000000ffff057224 */ /* 0x000fe200078e00ff */
[----:B0-----:R-:W-:-:S05]  /*1aab0*/  LOP3.LUT R3, R3, 0x1f, RZ, 0xc0, !PT ;  /* 0x0000001f03037812 */ /* 0x001fca00078ec0ff */
[----:B------:R-:W-:-:S05]  /*1aac0*/  IMAD.IADD R6, R27, 0x1, R3 ;  /* 0x000000011b067824 */ /* 0x000fca00078e0203 */
[----:B------:R-:W-:-:S13]  /*1aad0*/  ISETP.GE.OR P6, PT, R6, R2, !P0 ;  /* 0x000000020600720c */ /* 0x000fda00047c6670 */
[----:B------:R-:W0:Y:S02]  /*1aae0*/  @!P6 LDC.64 R2, c[0x0][0xc80] ;  /* 0x00032000ff02eb82 */ /* 0x000e240000000a00 */
[----:B0-----:R-:W-:-:S05]  /*1aaf0*/  @!P6 IMAD.WIDE R2, R6, 0x4, R2 ;  /* 0x000000040602e825 */ /* 0x001fca00078e0202 */
[----:B------:R0:W2:Y:S01]  /*1ab00*/  @!P6 LDG.E R5, desc[UR40][R2.64] ;  /* 0x000000280205e981 */ /* 0x0000a2000c1e1900 */
[----:B------:R-:W-:Y:S01]  /*1ab10*/  IMAD.MOV.U32 R7, RZ, RZ, RZ ;  /* 0x000000ffff077224 */ /* 0x000fe200078e00ff */
[----:B0-----:R-:W0:Y:S02]  /*1ab20*/  @!P6 LDC.64 R2, c[0x0][0xc78] ;  /* 0x00031e00ff02eb82 */ /* 0x001e240000000a00 */
[----:B0-----:R-:W-:-:S05]  /*1ab30*/  @!P6 IMAD.WIDE R2, R6, 0x4, R2 ;  /* 0x000000040602e825 */ /* 0x001fca00078e0202 */
        /* <DEDUP_REMOVED lines=20> */
.L_x_9522:
[----:B------:R-:W-:Y:S02]  /*1ac80*/  ULDC UR4, c[0x0][0xc38] ;  /* 0x00030e0000047ab9 */ /* 0x000fe40000000800 */
[----:B------:R-:W-:-:S04]  /*1ac90*/  IMAD.U32 R3, RZ, RZ, UR4 ;  /* 0x00000004ff037e24 */ /* 0x000fc8000f8e00ff */
[----:B-1----:R-:W-:-:S05]  /*1aca0*/  IMAD R8, R8, R3, RZ ;  /* 0x0000000308087224 */ /* 0x002fca00078e02ff */
[----:B------:R-:W-:-:S04]  /*1acb0*/  IADD3 R4, R8, R4, RZ ;  /* 0x0000000408047210 */ /* 0x000fc80007ffe0ff */
[----:B------:R-:W-:-:S13]  /*1acc0*/  ISETP.GT.AND P6, PT, R4, R0, PT ;  /* 0x000000000400720c */ /* 0x000fda0003fc4270 */
[----:B------:R-:W-:Y:S05]  /*1acd0*/  @!P6 BRA `(.L_x_9435) ;  /* 0xfffffffc005ce947 */ /* 0x000fea000383ffff */
.L_x_9432:
[----:B------:R-:W-:Y:S01]  /*1ace0*/  IMAD.IADD R8, R4, 0x1, -R8 ;  /* 0x0000000104087824 */ /* 0x000fe200078e0a08 */
[----:B------:R-:W-:-:S03]  /*1acf0*/  UMOV UR4, 0xffffffff ;  /* 0xffffffff00047882 */ /* 0x000fc60000000000 */
[----:B------:R-:W-:-:S05]  /*1ad00*/  IMAD R4, R2, R3, R8 ;  /* 0x0000000302047224 */ /* 0x000fca00078e0208 */
[----:B------:R-:W-:Y:S01]  /*1ad10*/  ISETP.GT.AND P6, PT, R4, R0, PT ;  /* 0x000000000400720c */ /* 0x000fe20003fc4270 */
[----:B------:R-:W-:-:S12]  /*1ad20*/  BRA.DIV UR4, `(.L_x_9436) ;  /* 0x0000002204ec7947 */ /* 0x000fd8000b800000 */
[----:B------:R-:W-:-:S04]  /*1ad30*/  VOTE.ANY R6, PT, !P6 ;  /* 0x0000000000067806 */ /* 0x000fc800070e0100 */
[----:B------:R-:W1:Y:S02]  /*1ad40*/  POPC R4, R6 ;  /* 0x0000000600047309 */ /* 0x000e640000000000 */
[----:B-1----:R1:W2:Y:S04]  /*1ad50*/  SHFL.IDX PT, R5, R5, R4, 0x1f ;  /* 0x00001f0405057589 */ /* 0x0022a800000e0000 */
[----:B------:R1:W4:Y:S02]  /*1ad60*/  SHFL.IDX PT, R7, R7, R4, 0x1f ;  /* 0x00001f0407077589 */ /* 0x00032400000e0000 */
.L_x_9527:
[----:B------:R-:W-:-:S13]  /*1ad70*/  ISETP.NE.AND P0, PT, R6, RZ, PT ;  /* 0x000000ff0600720c */ /* 0x000fda0003f05270 */
[----:B------:R-:W-:Y:S05]  /*1ad80*/  @!P0 BRA `(.L_x_9437) ;  /* 0x0000000000148947 */ /* 0x000fea0003800000 */
[----:B------:R-:W-:Y:S01]  /*1ad90*/  UMOV UR4, 0xffffffff ;  /* 0xffffffff00047882 */ /* 0x000fe20000000000 */
[----:B------:R-:W-:Y:S02]  /*1ada0*/  VIADD R12, R4, 0xffffffff ;  /* 0xffffffff040c7836 */ /* 0x000fe40000000000 */
[----:B------:R-:W-:Y:S05]  /*1adb0*/  BRA.DIV UR4, `(.L_x_9438) ;  /* 0x0000002604247947 */ /* 0x000fea000b800000 */
[----:B0-----:R0:W0:Y:S02]  /*1adc0*/  SHFL.IDX PT, R2, R2, R12, 0x1f ;  /* 0x00001f0c02027589 */ /* 0x00102400000e0000 */
.L_x_9530:
[----:B0-----:R-:W-:-:S07]  /*1add0*/  IMAD.MOV.U32 R24, RZ, RZ, R2 ;  /* 0x000000ffff187224 */ /* 0x001fce00078e0002 */
.L_x_9437:
[----:B------:R-:W-:Y:S01]  /*1ade0*/  IMAD R24, R24, R3, R8 ;  /* 0x0000000318187224 */ /* 0x000fe200078e0208 */
[----:B--2---:R-:W-:Y:S01]  /*1adf0*/  IABS R8, R5 ;  /* 0x0000000500087213 */ /* 0x004fe20000000000 */
[----:B------:R-:W-:Y:S02]  /*1ae00*/  IMAD.IADD R27, R4, 0x1, R27 ;  /* 0x00000001041b7824 */ /* 0x000fe400078e021b */
[----:B------:R-:W-:Y:S01]  /*1ae10*/  IMAD.IADD R25, R0, 0x1, -R24 ;  /* 0x0000000100197824 */ /* 0x000fe200078e0a18 */
[----:B0-----:R-:W0:Y:S04]  /*1ae20*/  I2F.RP R2, R8 ;  /* 0x0000000800027306 */ /* 0x001e280000209400 */
[----:B------:R-:W-:-:S04]  /*1ae30*/  IABS R0, R25 ;  /* 0x0000001900007213 */ /* 0x000fc80000000000 */
[----:B0-----:R-:W0:Y:S02]  /*1ae40*/  MUFU.RCP R2, R2 ;  /* 0x0000000200027308 */ /* 0x001e240000001000 */
[----:B0-----:R-:W-:-:S06]  /*1ae50*/  VIADD R2, R2, 0xffffffe ;  /* 0x0ffffffe02027836 */ /* 0x001fcc0000000000 */
[----:B------:R-:W0:Y:S02]  /*1ae60*/  F2I.FTZ.U32.TRUNC.NTZ R3, R2 ;  /* 0x0000000200037305 */ /* 0x000e24000021f000 */
[----:B0-----:R-:W-:-:S04]  /*1ae70*/  IMAD.MOV R2, RZ, RZ, -R3 ;  /* 0x000000ffff027224 */ /* 0x001fc800078e0a03 */
[----:B------:R-:W-:Y:S02]  /*1ae80*/  IMAD R6, R2, R8, RZ ;  /* 0x0000000802067224 */ /* 0x000fe400078e02ff */
[----:B------:R-:W-:-:S04]  /*1ae90*/  IMAD.MOV.U32 R2, RZ, RZ, RZ ;  /* 0x000000ffff027224 */ /* 0x000fc800078e00ff */
[----:B------:R-:W-:Y:S01]  /*1aea0*/  IMAD.HI.U32 R2, R3, R6, R2 ;  /* 0x0000000603027227 */ /* 0x000fe200078e0002 */
[----:B------:R-:W-:-:S05]  /*1aeb0*/  IABS R3, R5 ;  /* 0x0000000500037213 */ /* 0x000fca0000000000 */
[----:B------:R-:W-:Y:S02]  /*1aec0*/  IMAD.MOV R3, RZ, RZ, -R3 ;  /* 0x000000ffff037224 */ /* 0x000fe400078e0a03 */
        /* <DEDUP_REMOVED lines=41> */
[----:B------:R-:W-:Y:S01]  /*1b160*/  IMAD R26, R0, 0x10000, R2 ;  /* 0x00010000001a7824 */ /* 0x000fe200078e0202 */
[----:B------:R-:W-:Y:S06]  /*1b170*/  BRA `(.L_x_9439) ;  /* 0x00000000001c7947 */ /* 0x000fec0003800000 */
.L_x_9433:
[----:B------:R-:W-:Y:S01]  /*1b180*/  UMOV UR4, URZ ;  /* 0x0000003f00047c82 */ /* 0x000fe20008000000 */
[----:B------:R-:W-:Y:S01]  /*1b190*/  UMOV UR5, URZ ;  /* 0x0000003f00057c82 */ /* 0x000fe20008000000 */
[----:B------:R-:W-:Y:S01]  /*1b1a0*/  ULDC UR6, c[0x0][0xc3c] ;  /* 0x00030f0000067ab9 */ /* 0x000fe20000000800 */
[----:B------:R-:W-:Y:S01]  /*1b1b0*/  MOV R24, R0 ;  /* 0x0000000000187202 */ /* 0x000fe20000000f00 */
[----:B------:R-:W-:Y:S02]  /*1b1c0*/  IMAD.U32 R25, RZ, RZ, UR4 ;  /* 0x00000004ff197e24 */ /* 0x000fe4000f8e00ff */
[----:B------:R-:W-:Y:S02]  /*1b1d0*/  IMAD.U32 R26, RZ, RZ, UR5 ;  /* 0x00000005ff1a7e24 */ /* 0x000fe4000f8e00ff */
[----:B------:R-:W-:-:S07]  /*1b1e0*/  IMAD.U32 R27, RZ, RZ, UR6 ;  /* 0x00000006ff1b7e24 */ /* 0x000fce000f8e00ff */
.L_x_9439:
[----:B------:R-:W0:Y:S01]  /*1b1f0*/  S2R R0, SR_TID.X ;  /* 0x0000000000007919 */ /* 0x000e220000002100 */
[----:B------:R-:W-:Y:S05]  /*1b200*/  WARPSYNC.ALL ;  /* 0x0000000000007948 */ /* 0x000fea0003800000 */
[----:B------:R-:W-:Y:S01]  /*1b210*/  BAR.SYNC.DEFER_BLOCKING 0x4, 0x200 ;  /* 0x0108000000007b1d */ /* 0x000fe20000010000 */
[----:B0-----:R-:W-:-:S04]  /*1b220*/  LOP3.LUT R0, R0, 0x1f, RZ, 0xc0, !PT ;  /* 0x0000001f00007812 */ /* 0x001fc800078ec0ff */
[----:B------:R-:W-:-:S13]  /*1b230*/  ISETP.NE.AND P0, PT, R0, RZ, PT ;  /* 0x000000ff0000720c */ /* 0x000fda0003f05270 */
[----:B------:R-:W0:Y:S01]  /*1b240*/  @!P0 S2R R0, SR_CgaCtaId ;  /* 0x0000000000008919 */ /* 0x000e220000008800 */
[----:B------:R-:W-:-:S04]  /*1b250*/  @!P0 MOV R2, 0x400 ;  /* 0x0000040000028802 */ /* 0x000fc80000000f00 */
[----:B0-----:R-:W-:-:S05]  /*1b260*/  @!P0 LEA R17, R0, R2, 0x18 ;  /* 0x0000000200118211 */ /* 0x001fca00078ec0ff */
[----:B------:R0:W-:Y:S01]  /*1b270*/  @!P0 STS.128 [R17+0x19cd0], R24 ;  /* 0x019cd01811008388 */ /* 0x0001e20000000c00 */
[----:B------:R-:W-:Y:S06]  /*1b280*/  BAR.ARV 0x5, 0x200 ;  /* 0x0148000000007b1d */ /* 0x000fec0000002000 */
.L_x_9430:
[----:B------:R-:W-:Y:S02]  /*1b290*/  ULDC UR4, c[0x0][0xc3c] ;  /* 0x00030f0000047ab9 */ /* 0x000fe40000000800 */
[----:B0-----:R-:W-:-:S13]  /*1b2a0*/  ISETP.GE.AND P0, PT, R27, UR4, PT ;  /* 0x000000041b007c0c */ /* 0x001fda000bf06270 */
[----:B------:R-:W-:Y:S05]  /*1b2b0*/  @!P0 BRA `(.L_x_9440) ;  /* 0xffffffa0004c8947 */ /* 0x000fea000383ffff */
[----:B------:R-:W-:Y:S05]  /*1b2c0*/  BSYNC B7 ;  /* 0x0000000000077941 */ /* 0x000fea0003800000 */
.L_x_9322:
[----:B-1----:R-:W5:Y:S01]  /*1b2d0*/  LDL.LU R0, [R1+0x50] ;  /* 0x0000500001007983 */ /* 0x002f620000300800 */
[----:B------:R-:W-:Y:S01]  /*1b2e0*/  BSSY B0, `(.L_x_9441) ;  /* 0x000000b000007945 */ /* 0x000fe20003800000 */
[----:B------:R-:W1:Y:S01]  /*1b2f0*/  S2R R5, SR_CgaCtaId ;  /* 0x0000000000057919 */ /* 0x000e620000008800 */
[----:B-----5:R-:W-:-:S05]  /*1b300*/  VIADD R0, R0, 0x1 ;  /* 0x0000000100007836 */ /* 0x020fca0000000000 */
[----:B0-2---:R-:W-:-:S04]  /*1b310*/  LEA.HI R2, R0, R0, RZ, 0x1 ;  /* 0x0000000000027211 */ /* 0x005fc800078f08ff */
[----:B------:R-:W-:Y:S02]  /*1b320*/  LOP3.LUT R3, R2, 0xfffffffe, RZ, 0xc0, !PT ;  /* 0xfffffffe02037812 */ /* 0x000fe400078ec0ff */
[----:B------:R-:W-:-:S03]  /*1b330*/  MOV R2, 0x400 ;  /* 0x0000040000027802 */ /* 0x000fc60000000f00 */
[----:B------:R-:W-:Y:S01]  /*1b340*/  IMAD.IADD R0, R0, 0x1, -R3 ;  /* 0x0000000100007824 */ /* 0x000fe200078e0a03 */
[----:B-1----:R-:W-:-:S04]  /*1b350*/  LEA R7, R5, R2, 0x18 ;  /* 0x0000000205077211 */ /* 0x002fc800078ec0ff */
[----:B------:R-:W-:-:S04]  /*1b360*/  SHF.L.U32 R0, R0, 0x1f, RZ ;  /* 0x0000001f00007819 */ /* 0x000fc800000006ff */
[----:B------:R-:W0:Y:S02]  /*1b370*/  SYNCS.PHASECHK.TRANS64.TRYWAIT P0, [R7+URZ+0x19c20], R0 ;  /* 0x019c2000070075a7 */ /* 0x000e24000800017f */
[----:B0-----:R-:W-:Y:S05]  /*1b380*/  @!P0 BRA `(.L_x_9442) ;  /* 0x0000001c00d88947 */ /* 0x001fea0003800000 */
.L_x_9531:
[----:B------:R-:W-:Y:S05]  /*1b390*/  BSYNC B0 ;  /* 0x0000000000007941 */ /* 0x000fea0003800000 */
.L_x_9441:
[----:B------:R-:W-:-:S03]  /*1b3a0*/  UMOV UR4, 0xffffffff ;  /* 0xffffffff00047882 */ /* 0x000fc60000000000 */
[----:B------:R-:W-:Y:S05]  /*1b3b0*/  BRA.DIV UR4, `(.L_x_9443) ;  /* 0x0000001e04e07947 */ /* 0x000fea000b800000 */
[----:B0-----:R-:W0:Y:S02]  /*1b3c0*/  S2R R0, SR_TID.X ;  /* 0x0000000000007919 */ /* 0x001e240000002100 */
[----:B0-----:R-:W-:-:S04]  /*1b3d0*/  SHF.R.U32.HI R0, RZ, 0x5, R0 ;  /* 0x00000005ff007819 */ /* 0x001fc80000011600 */
[----:B------:R-:W-:-:S05]  /*1b3e0*/  LOP3.LUT R0, R0, 0x3, RZ, 0xc0, !PT ;  /* 0x0000000300007812 */ /* 0x000fca00078ec0ff */
[----:B------:R0:W1:Y:S02]  /*1b3f0*/  SHFL.IDX PT, R14, R0, RZ, 0x1f ;  /* 0x00001fff000e7589 */ /* 0x00006400000e0000 */
.L_x_9534:
[----:B-1----:R-:W-:-:S13]  /*1b400*/  ISETP.NE.AND P0, PT, R14, RZ, PT ;  /* 0x000000ff0e00720c */ /* 0x002fda0003f05270 */
[----:B------:R-:W-:Y:S05]  /*1b410*/  @P0 BRA `(.L_x_9192) ;  /* 0x0000000000a80947 */ /* 0x000fea0003800000 */
[----:B------:R-:W-:-:S03]  /*1b420*/  UMOV UR4, 0xffffffff ;  /* 0xffffffff00047882 */ /* 0x000fc60000000000 */
[----:B------:R-:W-:Y:S05]  /*1b430*/  BRA.DIV UR4, `(.L_x_9444) ;  /* 0x0000001e04f47947 */ /* 0x000fea000b800000 */
[----:B------:R-:W-:-:S13]  /*1b440*/  ELECT P6, URZ, PT ;  /* 0x00000000003f782f */ /* 0x000fda00038c0000 */
.L_x_9537:
[----:B------:R-:W-:Y:S05]  /*1b450*/  @!P6 BRA `(.L_x_9192) ;  /* 0x000000000098e947 */ /* 0x000fea0003800000 */
[----:B0-----:R-:W2:Y:S02]  /*1b460*/  LDL.LU R0, [R1+0x4c] ;  /* 0x00004c0001007983 */ /* 0x001ea40000300800 */
[----:B--2---:R-:W-:-:S04]  /*1b470*/  LOP3.LUT R0, R0, 0x2, RZ, 0xfc, !PT ;  /* 0x0000000200007812 */ /* 0x004fc800078efcff */
[----:B------:R-:W-:-:S13]  /*1b480*/  ISETP.NE.AND P0, PT, R0, 0x3, PT ;  /* 0x000000030000780c */ /* 0x000fda0003f05270 */
[----:B------:R-:W-:Y:S05]  /*1b490*/  @!P0 BRA `(.L_x_9445) ;  /* 0x0000000000048947 */ /* 0x000fea0003800000 */
[----:B------:R-:W-:Y:S01]  /*1b4a0*/  BPT.TRAP 0x1 ;  /* 0x000000040000795c */ /* 0x000fe20000300000 */
.L_x_9445:
[----:B------:R-:W2:Y:S01]  /*1b4b0*/  LDL.LU R8, [R1] ;  /* 0x0000000001087983 */ /* 0x000ea20000300800 */
[----:B------:R-:W-:Y:S02]  /*1b4c0*/  VIADD R3, R7, 0x19c40 ;  /* 0x00019c4007037836 */ /* 0x000fe40000000000 */
[C---:B------:R-:W-:Y:S02]  /*1b4d0*/  VIADD R0, R22.reuse, 0x1 ;  /* 0x0000000116007836 */ /* 0x040fe40000000000 */
[----:B------:R-:W-:-:S03]  /*1b4e0*/  IMAD R5, R22, 0x8, R3 ;  /* 0x0000000816057824 */ /* 0x000fc600078e0203 */
[----:B------:R-:W-:-:S04]  /*1b4f0*/  ISETP.NE.AND P2, PT, R0, 0x2, PT ;  /* 0x000000020000780c */ /* 0x000fc80003f45270 */
[----:B------:R-:W-:Y:S02]  /*1b500*/  SEL R2, RZ, 0x1, P2 ;  /* 0x00000001ff027807 */ /* 0x000fe40001000000 */
[----:B------:R-:W-:-:S05]  /*1b510*/  SEL R6, R0, RZ, P2 ;  /* 0x000000ff00067207 */ /* 0x000fca0001000000 */
[----:B------:R-:W-:Y:S01]  /*1b520*/  IMAD R3, R6, 0x8, R3 ;  /* 0x0000000806037824 */ /* 0x000fe200078e0203 */
[C---:B--2---:R-:W-:Y:S02]  /*1b530*/  SHF.L.U32 R4, R8.reuse, 0x1f, RZ ;  /* 0x0000001f08047819 */ /* 0x044fe400000006ff */
[----:B------:R-:W-:Y:S02]  /*1b540*/  LOP3.LUT R0, R8, R2, RZ, 0x3c, !PT ;  /* 0x0000000208007212 */ /* 0x000fe400078e3cff */
[----:B------:R-:W0:Y:S02]  /*1b550*/  SYNCS.PHASECHK.TRANS64.TRYWAIT P1, [R5+URZ], R4 ;  /* 0x00000004050075a7 */ /* 0x000e24000802017f */
[----:B------:R-:W-:Y:S01]  /*1b560*/  SHF.L.U32 R0, R0, 0x1f, RZ ;  /* 0x0000001f00007819 */ /* 0x000fe200000006ff */
[----:B0-----:R-:W-:Y:S06]  /*1b570*/  @!P1 BRA `(.L_x_9446) ;  /* 0x0000001c00c49947 */ /* 0x001fec0003800000 */
.L_x_9538:
[----:B------:R-:W1:Y:S02]  /*1b580*/  SYNCS.PHASECHK.TRANS64.TRYWAIT P1, [R3+URZ], R0 ;  /* 0x00000000030075a7 */ /* 0x000e64000802017f */
[----:B-1----:R-:W-:Y:S05]  /*1b590*/  @!P1 BRA `(.L_x_9447) ;  /* 0x0000001c00d09947 */ /* 0x002fea0003800000 */
.L_x_9539:
[----:B------:R-:W-:Y:S05]  /*1b5a0*/  @!P0 BRA `(.L_x_9448) ;  /* 0x0000000000048947 */ /* 0x000fea0003800000 */
[----:B------:R-:W-:Y:S01]  /*1b5b0*/  BPT.TRAP 0x1 ;  /* 0x000000040000795c */ /* 0x000fe20000300000 */
.L_x_9448:
[----:B-1----:R-:W-:-:S04]  /*1b5c0*/  IMAD R3, R22, 0x8, R7 ;  /* 0x0000000816037824 */ /* 0x002fc800078e0207 */
[----:B------:R-:W1:Y:S02]  /*1b5d0*/  SYNCS.PHASECHK.TRANS64.TRYWAIT P1, [R3+URZ+0x19c60], R4 ;  /* 0x019c6004030075a7 */ /* 0x000e64000802017f */
[----:B-1----:R-:W-:Y:S05]  /*1b5e0*/  @!P1 BRA `(.L_x_9449) ;  /* 0x0000001c00d09947 */ /* 0x002fea0003800000 */
.L_x_9540:
[----:B------:R-:W-:Y:S05]  /*1b5f0*/  @!P0 BRA `(.L_x_9450) ;  /* 0x0000000000048947 */ /* 0x000fea0003800000 */
[----:B------:R-:W-:Y:S01]  /*1b600*/  BPT.TRAP 0x1 ;  /* 0x000000040000795c */ /* 0x000fe20000300000 */
.L_x_9450:
[----:B0-----:R-:W-:-:S04]  /*1b610*/  IMAD R5, R6, 0x8, R7 ;  /* 0x0000000806057824 */ /* 0x001fc800078e0207 */
[----:B------:R-:W0:Y:S02]  /*1b620*/  SYNCS.PHASECHK.TRANS64.TRYWAIT P1, [R5+URZ+0x19c60], R0 ;  /* 0x019c6000050075a7 */ /* 0x000e24000802017f */
[----:B0-----:R-:W-:Y:S05]  /*1b630*/  @!P1 BRA `(.L_x_9451) ;  /* 0x0000001c00d09947 */ /* 0x001fea0003800000 */
.L_x_9541:
[----:B------:R-:W-:Y:S05]  /*1b640*/  @!P0 BRA `(.L_x_9452) ;  /* 0x0000000000048947 */ /* 0x000fea0003800000 */
[----:B------:R-:W-:Y:S01]  /*1b650*/  BPT.TRAP 0x1 ;  /* 0x000000040000795c */ /* 0x000fe20000300000 */
.L_x_9452:
[----:B------:R-:W2:Y:S02]  /*1b660*/  SYNCS.PHASECHK.TRANS64.TRYWAIT P0, [R3+URZ+0x19c80], R4 ;  /* 0x019c8004030075a7 */ /* 0x000ea4000800017f */
[----:B--2---:R-:W-:Y:S05]  /*1b670*/  @!P0 BRA `(.L_x_9453) ;  /* 0x0000001c00d48947 */ /* 0x004fea0003800000 */
.L_x_9454:
[----:B------:R0:W0:Y:S02]  /*1b680*/  SYNCS.PHASECHK.TRANS64.TRYWAIT P0, [R5+URZ+0x19c80], R0 ;  /* 0x019c8000050075a7 */ /* 0x000024000800017f */
[----:B0-----:R-:W-:Y:S05]  /*1b690*/  @!P0 NANOSLEEP.SYNCS 0x989680 ;  /* 0x009896800000895d */ /* 0x001fea0003900000 */
[----:B------:R-:W0:Y:S02]  /*1b6a0*/  @!P0 SYNCS.PHASECHK.TRANS64 P0, [R5+URZ+0x19c80], R0 ;  /* 0x019c8000050085a7 */ /* 0x000e24000800007f */
[----:B0-----:R-:W-:Y:S05]  /*1b6b0*/  @!P0 BRA `(.L_x_9454) ;  /* 0xfffffffc00f08947 */ /* 0x001fea000383ffff */
.L_x_9192:
[----:B------:R-:W-:Y:S05]  /*1b6c0*/  BSYNC B8 ;  /* 0x0000000000087941 */ /* 0x000fea0003800000 */
.L_x_9189:
[----:B------:R-:W-:Y:S05]  /*1b6d0*/  EXIT ;  /* 0x000000000000794d */ /* 0x000fea0003800000 */
.L_x_9210:
[----:B0-----:R0:W1:Y:S02]  /*1b6e0*/  SYNCS.PHASECHK.TRANS64.TRYWAIT P5, [R84+URZ+0x19c90], R87 ;  /* 0x019c9057540075a7 */ /* 0x00106400080a017f */
[----:B-1----:R-:W-:Y:S05]  /*1b6f0*/  @!P5 NANOSLEEP.SYNCS 0x989680 ;  /* 0x009896800000d95d */ /* 0x002fea0003900000 */
[----:B------:R-:W1:Y:S02]  /*1b700*/  @!P5 SYNCS.PHASECHK.TRANS64 P5, [R84+URZ+0x19c90], R87 ;  /* 0x019c90575400d5a7 */ /* 0x000e6400080a007f */
[----:B-1----:R-:W-:Y:S05]  /*1b710*/  @!P5 BRA `(.L_x_9210) ;  /* 0xfffffffc00f0d947 */ /* 0x002fea000383ffff */
[----:B------:R-:W-:Y:S05]  /*1b720*/  BRA `(.L_x_9455) ;  /* 0xfffffe7400107947 */ /* 0x000fea000383ffff */
.L_x_9226:
[----:B-1----:R1:W2:Y:S02]  /*1b730*/  SYNCS.PHASECHK.TRANS64.TRYWAIT P5, [R84+URZ+0x19c90], R87 ;  /* 0x019c9057540075a7 */ /* 0x0022a400080a017f */
[----:B--2---:R-:W-:Y:S05]  /*1b740*/  @!P5 NANOSLEEP.SYNCS 0x989680 ;  /* 0x009896800000d95d */ /* 0x004fea0003900000 */
[----:B------:R-:W2:Y:S02]  /*1b750*/  @!P5 SYNCS.PHASECHK.TRANS64 P5, [R84+URZ+0x19c90], R87 ;  /* 0x019c90575400d5a7 */ /* 0x000ea400080a007f */
[----:B--2---:R-:W-:Y:S05]  /*1b760*/  @!P5 BRA `(.L_x_9226) ;  /* 0xfffffffc00f0d947 */ /* 0x004fea000383ffff */
[----:B------:R-:W-:Y:S05]  /*1b770*/  BRA `(.L_x_9456) ;  /* 0xfffffe8c002c7947 */ /* 0x000fea000383ffff */
.L_x_9235:
[----:B0-----:R0:W1:Y:S02]  /*1b780*/  SYNCS.PHASECHK.TRANS64.TRYWAIT P4, [R84+URZ+0x19c90], R87 ;  /* 0x019c9057540075a7 */ /* 0x001064000808017f */
[----:B-1----:R-:W-:Y:S05]  /*1b790*/  @!P4 NANOSLEEP.SYNCS 0x989680 ;  /* 0x009896800000c95d */ /* 0x002fea0003900000 */
[----:B------:R-:W1:Y:S02]  /*1b7a0*/  @!P4 SYNCS.PHASECHK.TRANS64 P4, [R84+URZ+0x19c90], R87 ;  /* 0x019c90575400c5a7 */ /* 0x000e64000808007f */
[----:B-1----:R-:W-:Y:S05]  /*1b7b0*/  @!P4 BRA `(.L_x_9235) ;  /* 0xfffffffc00f0c947 */ /* 0x002fea000383ffff */
[----:B------:R-:W-:Y:S05]  /*1b7c0*/  BRA `(.L_x_9457) ;  /* 0xfffffeac007c7947 */ /* 0x000fea000383ffff */
.L_x_9239:
[----:B--2---:R2:W0:Y:S02]  /*1b7d0*/  SYNCS.PHASECHK.TRANS64.TRYWAIT P3, [R84+URZ+0x19cb0], R87 ;  /* 0x019cb057540075a7 */ /* 0x004424000806017f */
[----:B0-----:R-:W-:Y:S05]  /*1b7e0*/  @!P3 NANOSLEEP.SYNCS 0x989680 ;  /* 0x009896800000b95d */ /* 0x001fea0003900000 */
[----:B------:R-:W0:Y:S02]  /*1b7f0*/  @!P3 SYNCS.PHASECHK.TRANS64 P3, [R84+URZ+0x19cb0], R87 ;  /* 0x019cb0575400b5a7 */ /* 0x000e24000806007f */
[----:B0-----:R-:W-:Y:S05]  /*1b800*/  @!P3 BRA `(.L_x_9239) ;  /* 0xfffffffc00f0b947 */ /* 0x001fea000383ffff */
[----:B------:R-:W-:Y:S05]  /*1b810*/  BRA `(.L_x_9458) ;  /* 0xfffffeac00ec7947 */ /* 0x000fea000383ffff */
.L_x_9259:
        /* <DEDUP_REMOVED lines=8> */
.L_x_9460:
[----:B------:R-:W-:Y:S05]  /*1b8a0*/  BSYNC B1 ;  /* 0x0000000000017941 */ /* 0x000fea0003800000 */
.L_x_9459:
        /* <DEDUP_REMOVED lines=8> */
.L_x_9461:
[----:B------:R-:W-:Y:S02]  /*1b930*/  IMAD.MOV.U32 R13, RZ, RZ, R28 ;  /* 0x000000ffff0d7224 */ /* 0x000fe400078e001c */
[----:B------:R-:W-:-:S07]  /*1b940*/  IMAD.MOV.U32 R27, RZ, RZ, R14 ;  /* 0x000000ffff1b7224 */ /* 0x000fce00078e000e */
[----:B------:R-:W-:Y:S05]  /*1b950*/  WARPSYNC.COLLECTIVE R15, `(.L_x_9462) ;  /* 0x000000000f087348 */ /* 0x000fea0003c00000 */
[----:B------:R0:W1:Y:S02]  /*1b960*/  SHFL.IDX P6, R14, R13, R12, R11 ;  /* 0x0000000c0d0e7389 */ /* 0x00006400000c000b */
[----:B01----:R-:W-:Y:S01]  /*1b970*/  ENDCOLLECTIVE ;  /* 0x000000000000791b */ /* 0x003fe20003800000 */
.L_x_9462:
[----:B------:R-:W-:Y:S02]  /*1b980*/  IMAD.MOV.U32 R13, RZ, RZ, R30 ;  /* 0x000000ffff0d7224 */ /* 0x000fe400078e001e */
[----:B------:R-:W-:-:S07]  /*1b990*/  IMAD.MOV.U32 R3, RZ, RZ, R14 ;  /* 0x000000ffff037224 */ /* 0x000fce00078e000e */
[----:B------:R-:W-:Y:S05]  /*1b9a0*/  WARPSYNC.COLLECTIVE R15, `(.L_x_9463) ;  /* 0x000000000f087348 */ /* 0x000fea0003c00000 */
[----:B------:R0:W1:Y:S02]  /*1b9b0*/  SHFL.IDX P6, R14, R13, R12, R11 ;  /* 0x0000000c0d0e7389 */ /* 0x00006400000c000b */
[----:B01----:R-:W-:Y:S01]  /*1b9c0*/  ENDCOLLECTIVE ;  /* 0x000000000000791b */ /* 0x003fe20003800000 */
.L_x_9463:
[----:B------:R-:W-:Y:S05]  /*1b9d0*/  BRA `(.L_x_9464) ;  /* 0xfffffebc00707947 */ /* 0x000fea000383ffff */
.L_x_9263:
[----:B-1----:R1:W3:Y:S02]  /*1b9e0*/  SYNCS.PHASECHK.TRANS64.TRYWAIT P0, [R16+URZ+0x19c00], R39 ;  /* 0x019c0027100075a7 */ /* 0x0022e4000800017f */
[----:B---3--:R-:W-:Y:S05]  /*1b9f0*/  @!P0 NANOSLEEP.SYNCS 0x989680 ;  /* 0x009896800000895d */ /* 0x008fea0003900000 */
[----:B------:R-:W3:Y:S02]  /*1ba00*/  @!P0 SYNCS.PHASECHK.TRANS64 P0, [R16+URZ+0x19c00], R39 ;  /* 0x019c0027100085a7 */ /* 0x000ee4000800007f */
[----:B---3--:R-:W-:Y:S05]  /*1ba10*/  @!P0 BRA `(.L_x_9263) ;  /* 0xfffffffc00f08947 */ /* 0x008fea000383ffff */
[----:B------:R-:W-:Y:S05]  /*1ba20*/  BRA `(.L_x_9465) ;  /* 0xfffffec0003c7947 */ /* 0x000fea000383ffff */
.L_x_9269:
[----:B------:R-:W-:Y:S01]  /*1ba30*/  BSSY B1, `(.L_x_9466) ;  /* 0x0000008000017945 */ /* 0x000fe20003800000 */
[----:B------:R-:W-:Y:S01]  /*1ba40*/  IMAD.MOV.U32 R13, RZ, RZ, R25 ;  /* 0x000000ffff0d7224 */ /* 0x000fe200078e0019 */
[----:B------:R-:W-:Y:S01]  /*1ba50*/  MOV R12, RZ ;  /* 0x000000ff000c7202 */ /* 0x000fe20000000f00 */
[----:B------:R-:W-:Y:S02]  /*1ba60*/  IMAD.MOV.U32 R11, RZ, RZ, 0x1e1f ;  /* 0x00001e1fff0b7424 */ /* 0x000fe400078e00ff */
[----:B------:R-:W-:-:S07]  /*1ba70*/  IMAD.MOV.U32 R15, RZ, RZ, -0x1 ;  /* 0xffffffffff0f7424 */ /* 0x000fce00078e00ff */
[----:B------:R-:W-:Y:S05]  /*1ba80*/  WARPSYNC.COLLECTIVE R15, `(.L_x_9467) ;  /* 0x000000000f087348 */ /* 0x000fea0003c00000 */
[----:B------:R0:W1:Y:S02]  /*1ba90*/  SHFL.IDX P6, R14, R13, R12, R11 ;  /* 0x0000000c0d0e7389 */ /* 0x00006400000c000b */
[----:B01----:R-:W-:Y:S01]  /*1baa0*/  ENDCOLLECTIVE ;  /* 0x000000000000791b */ /* 0x003fe20003800000 */
.L_x_9467:
[----:B------:R-:W-:Y:S05]  /*1bab0*/  BSYNC B1 ;  /* 0x0000000000017941 */ /* 0x000fea0003800000 */
.L_x_9466:
        /* <DEDUP_REMOVED lines=8> */
.L_x_9468:
[----:B------:R-:W-:Y:S02]  /*1bb40*/  IMAD.MOV.U32 R13, RZ, RZ, R28 ;  /* 0x000000ffff0d7224 */ /* 0x000fe400078e001c */
[----:B------:R-:W-:-:S07]  /*1bb50*/  IMAD.MOV.U32 R3, RZ, RZ, R14 ;  /* 0x000000ffff037224 */ /* 0x000fce00078e000e */
[----:B------:R-:W-:Y:S05]  /*1bb60*/  WARPSYNC.COLLECTIVE R15, `(.L_x_9469) ;  /* 0x000000000f087348 */ /* 0x000fea0003c00000 */
[----:B------:R0:W1:Y:S02]  /*1bb70*/  SHFL.IDX P6, R14, R13, R12, R11 ;  /* 0x0000000c0d0e7389 */ /* 0x00006400000c000b */
[----:B01----:R-:W-:Y:S01]  /*1bb80*/  ENDCOLLECTIVE ;  /* 0x000000000000791b */ /* 0x003fe20003800000 */
.L_x_9469:
[----:B------:R-:W-:Y:S02]  /*1bb90*/  IMAD.MOV.U32 R13, RZ, RZ, R30 ;  /* 0x000000ffff0d7224 */ /* 0x000fe400078e001e */
[----:B------:R-:W-:-:S07]  /*1bba0*/  IMAD.MOV.U32 R20, RZ, RZ, R14 ;  /* 0x000000ffff147224 */ /* 0x000fce00078e000e */
[----:B------:R-:W-:Y:S05]  /*1bbb0*/  WARPSYNC.COLLECTIVE R15, `(.L_x_9470) ;  /* 0x000000000f087348 */ /* 0x000fea0003c00000 */
[----:B------:R0:W1:Y:S02]  /*1bbc0*/  SHFL.IDX P6, R14, R13, R12, R11 ;  /* 0x0000000c0d0e7389 */ /* 0x00006400000c000b */
[----:B01----:R-:W-:Y:S01]  /*1bbd0*/  ENDCOLLECTIVE ;  /* 0x000000000000791b */ /* 0x003fe20003800000 */
.L_x_9470:
[----:B------:R-:W-:Y:S01]  /*1bbe0*/  IMAD.MOV.U32 R31, RZ, RZ, R14 ;  /* 0x000000ffff1f7224 */ /* 0x000fe200078e000e */
[----:B------:R-:W-:Y:S06]  /*1bbf0*/  BRA `(.L_x_9471) ;  /* 0xfffffed400b87947 */ /* 0x000fec000383ffff */
.L_x_9273:
[----:B-1----:R1:W2:Y:S02]  /*1bc00*/  SYNCS.PHASECHK.TRANS64.TRYWAIT P0, [R16+URZ+0x19c00], R21 ;  /* 0x019c0015100075a7 */ /* 0x0022a4000800017f */
[----:B--2---:R-:W-:Y:S05]  /*1bc10*/  @!P0 NANOSLEEP.SYNCS 0x989680 ;  /* 0x009896800000895d */ /* 0x004fea0003900000 */
[----:B------:R-:W2:Y:S02]  /*1bc20*/  @!P0 SYNCS.PHASECHK.TRANS64 P0, [R16+URZ+0x19c00], R21 ;  /* 0x019c0015100085a7 */ /* 0x000ea4000800007f */
[----:B--2---:R-:W-:Y:S05]  /*1bc30*/  @!P0 BRA `(.L_x_9273) ;  /* 0xfffffffc00f08947 */ /* 0x004fea000383ffff */
[----:B------:R-:W-:Y:S05]  /*1bc40*/  BRA `(.L_x_9472) ;  /* 0xfffffed800787947 */ /* 0x000fea000383ffff */
.L_x_9279:
[----:B-1----:R1:W2:Y:S02]  /*1bc50*/  SYNCS.PHASECHK.TRANS64.TRYWAIT P1, [R0+URZ+0x19c30], R7 ;  /* 0x019c3007000075a7 */ /* 0x0022a4000802017f */
[----:B--2---:R-:W-:Y:S05]  /*1bc60*/  @!P1 NANOSLEEP.SYNCS 0x989680 ;  /* 0x009896800000995d */ /* 0x004fea0003900000 */
[----:B------:R-:W2:Y:S02]  /*1bc70*/  @!P1 SYNCS.PHASECHK.TRANS64 P1, [R0+URZ+0x19c30], R7 ;  /* 0x019c3007000095a7 */ /* 0x000ea4000802007f */
[----:B--2---:R-:W-:Y:S05]  /*1bc80*/  @!P1 BRA `(.L_x_9279) ;  /* 0xfffffffc00f09947 */ /* 0x004fea000383ffff */
[----:B------:R-:W-:Y:S05]  /*1bc90*/  BRA `(.L_x_9278) ;  /* 0xfffffef800d87947 */ /* 0x000fea000383ffff */
.L_x_9286:
[----:B-1----:R1:W2:Y:S02]  /*1bca0*/  SYNCS.PHASECHK.TRANS64.TRYWAIT P1, [R13+URZ+0x19c30], R8 ;  /* 0x019c30080d0075a7 */ /* 0x0022a4000802017f */
[----:B--2---:R-:W-:Y:S05]  /*1bcb0*/  @!P1 NANOSLEEP.SYNCS 0x989680 ;  /* 0x009896800000995d */ /* 0x004fea0003900000 */
[----:B------:R-:W2:Y:S02]  /*1bcc0*/  @!P1 SYNCS.PHASECHK.TRANS64 P1, [R13+URZ+0x19c30], R8 ;  /* 0x019c30080d0095a7 */ /* 0x000ea4000802007f */
[----:B--2---:R-:W-:Y:S05]  /*1bcd0*/  @!P1 BRA `(.L_x_9286) ;  /* 0xfffffffc00f09947 */ /* 0x004fea000383ffff */
[----:B------:R-:W-:Y:S05]  /*1bce0*/  BRA `(.L_x_9285) ;  /* 0xffffff2400347947 */ /* 0x000fea000383ffff */
.L_x_9291:
[----:B-1----:R1:W2:Y:S02]  /*1bcf0*/  SYNCS.PHASECHK.TRANS64.TRYWAIT P1, [R14+URZ+0x19c50], R7 ;  /* 0x019c50070e0075a7 */ /* 0x0022a4000802017f */
[----:B--2---:R-:W-:Y:S05]  /*1bd00*/  @!P1 NANOSLEEP.SYNCS 0x989680 ;  /* 0x009896800000995d */ /* 0x004fea0003900000 */
[----:B------:R-:W2:Y:S02]  /*1bd10*/  @!P1 SYNCS.PHASECHK.TRANS64 P1, [R14+URZ+0x19c50], R7 ;  /* 0x019c50070e0095a7 */ /* 0x000ea4000802007f */
[----:B--2---:R-:W-:Y:S05]  /*1bd20*/  @!P1 BRA `(.L_x_9291) ;  /* 0xfffffffc00f09947 */ /* 0x004fea000383ffff */
[----:B------:R-:W-:Y:S05]  /*1bd30*/  BRA `(.L_x_9290) ;  /* 0xffffff2400b87947 */ /* 0x000fea000383ffff */
.L_x_9298:
[----:B-1----:R1:W2:Y:S02]  /*1bd40*/  SYNCS.PHASECHK.TRANS64.TRYWAIT P1, [R10+URZ+0x19c50], R5 ;  /* 0x019c50050a0075a7 */ /* 0x0022a4000802017f */
[----:B--2---:R-:W-:Y:S05]  /*1bd50*/  @!P1 NANOSLEEP.SYNCS 0x989680 ;  /* 0x009896800000995d */ /* 0x004fea0003900000 */
[----:B------:R-:W2:Y:S02]  /*1bd60*/  @!P1 SYNCS.PHASECHK.TRANS64 P1, [R10+URZ+0x19c50], R5 ;  /* 0x019c50050a0095a7 */ /* 0x000ea4000802007f */
[----:B--2---:R-:W-:Y:S05]  /*1bd70*/  @!P1 BRA `(.L_x_9298) ;  /* 0xfffffffc00f09947 */ /* 0x004fea000383ffff */
[----:B------:R-:W-:Y:S05]  /*1bd80*/  BRA `(.L_x_9297) ;  /* 0xffffff4800747947 */ /* 0x000fea000383ffff */
.L_x_9330:
        /* <DEDUP_REMOVED lines=11> */
.L_x_9474:
[----:B------:R-:W-:Y:S05]  /*1be40*/  BSYNC B1 ;  /* 0x0000000000017941 */ /* 0x000fea0003800000 */
.L_x_9473:
[----:B------:R-:W-:Y:S05]  /*1be50*/  BRA `(.L_x_9475) ;  /* 0xffffff9c00c07947 */ /* 0x000fea000383ffff */
.L_x_9332:
[----:B------:R-:W-:Y:S01]  /*1be60*/  BSSY B1, `(.L_x_9476) ;  /* 0x0000006000017945 */ /* 0x000fe20003800000 */
[----:B------:R-:W-:-:S07]  /*1be70*/  IMAD.MOV.U32 R15, RZ, RZ, -0x1 ;  /* 0xffffffffff0f7424 */ /* 0x000fce00078e00ff */
[----:B0-----:R-:W-:Y:S05]  /*1be80*/  WARPSYNC.COLLECTIVE R15, `(.L_x_9477) ;  /* 0x000000000f0c7348 */ /* 0x001fea0003c00000 */
[----:B------:R-:W-:Y:S02]  /*1be90*/  ELECT P6, UR62, PT ;  /* 0x00000000003e782f */ /* 0x000fe400038c0000 */
[----:B------:R-:W-:Y:S01]  /*1bea0*/  MOV R14, UR62 ;  /* 0x0000003e000e7c02 */ /* 0x000fe20008000f00 */
[----:B0-----:R-:W-:Y:S10]  /*1beb0*/  ENDCOLLECTIVE ;  /* 0x000000000000791b */ /* 0x001ff40003800000 */
.L_x_9477:
[----:B------:R-:W-:Y:S05]  /*1bec0*/  BSYNC B1 ;  /* 0x0000000000017941 */ /* 0x000fea0003800000 */
.L_x_9476:
[----:B------:R-:W-:Y:S05]  /*1bed0*/  BRA `(.L_x_9331) ;  /* 0xffffff9c00b87947 */ /* 0x000fea000383ffff */
.L_x_9334:
[----:B0-----:R0:W1:Y:S02]  /*1bee0*/  SYNCS.PHASECHK.TRANS64.TRYWAIT P0, [R17+URZ+0x19c20], R5 ;  /* 0x019c2005110075a7 */ /* 0x001064000800017f */
[----:B-1----:R-:W-:Y:S05]  /*1bef0*/  @!P0 NANOSLEEP.SYNCS 0x989680 ;  /* 0x009896800000895d */ /* 0x002fea0003900000 */
[----:B------:R-:W1:Y:S02]  /*1bf00*/  @!P0 SYNCS.PHASECHK.TRANS64 P0, [R17+URZ+0x19c20], R5 ;  /* 0x019c2005110085a7 */ /* 0x000e64000800007f */
[----:B-1----:R-:W-:Y:S05]  /*1bf10*/  @!P0 BRA `(.L_x_9334) ;  /* 0xfffffffc00f08947 */ /* 0x002fea000383ffff */
[----:B------:R-:W-:Y:S05]  /*1bf20*/  BRA `(.L_x_9478) ;  /* 0xffffff9c00c87947 */ /* 0x000fea000383ffff */
.L_x_9338:
[----:B-1----:R1:W2:Y:S02]  /*1bf30*/  SYNCS.PHASECHK.TRANS64.TRYWAIT P0, [R8+URZ+0x19ca0], R11 ;  /* 0x019ca00b080075a7 */ /* 0x0022a4000800017f */
[----:B--2---:R-:W-:Y:S05]  /*1bf40*/  @!P0 NANOSLEEP.SYNCS 0x989680 ;  /* 0x009896800000895d */ /* 0x004fea0003900000 */
[----:B------:R-:W2:Y:S02]  /*1bf50*/  @!P0 SYNCS.PHASECHK.TRANS64 P0, [R8+URZ+0x19ca0], R11 ;  /* 0x019ca00b080085a7 */ /* 0x000ea4000800007f */
[----:B--2---:R-:W-:Y:S05]  /*1bf60*/  @!P0 BRA `(.L_x_9338) ;  /* 0xfffffffc00f08947 */ /* 0x004fea000383ffff */
[----:B------:R-:W-:Y:S05]  /*1bf70*/  BRA `(.L_x_9479) ;  /* 0xffffff9c00e47947 */ /* 0x000fea000383ffff */
.L_x_9345:
[----:B0-----:R0:W2:Y:S02]  /*1bf80*/  SYNCS.PHASECHK.TRANS64.TRYWAIT P0, [R8+URZ+0x19cc0], R11 ;  /* 0x019cc00b080075a7 */ /* 0x0010a4000800017f */
[----:B--2---:R-:W-:Y:S05]  /*1bf90*/  @!P0 NANOSLEEP.SYNCS 0x989680 ;  /* 0x009896800000895d */ /* 0x004fea0003900000 */
[----:B------:R-:W2:Y:S02]  /*1bfa0*/  @!P0 SYNCS.PHASECHK.TRANS64 P0, [R8+URZ+0x19cc0], R11 ;  /* 0x019cc00b080085a7 */ /* 0x000ea4000800007f */
[----:B--2---:R-:W-:Y:S05]  /*1bfb0*/  @!P0 BRA `(.L_x_9345) ;  /* 0xfffffffc00f08947 */ /* 0x004fea000383ffff */
[----:B------:R-:W-:Y:S05]  /*1bfc0*/  BRA `(.L_x_9480) ;  /* 0xffffffa000e07947 */ /* 0x000fea000383ffff */
.L_x_9354:
[----:B0-----:R0:W1:Y:S02]  /*1bfd0*/  SYNCS.PHASECHK.TRANS64.TRYWAIT P2, [R9+URZ+0x19ca0], R8 ;  /* 0x019ca008090075a7 */ /* 0x001064000804017f */
[----:B-1----:R-:W-:Y:S05]  /*1bfe0*/  @!P2 NANOSLEEP.SYNCS 0x989680 ;  /* 0x009896800000a95d */ /* 0x002fea0003900000 */
[----:B------:R-:W1:Y:S02]  /*1bff0*/  @!P2 SYNCS.PHASECHK.TRANS64 P2, [R9+URZ+0x19ca0], R8 ;  /* 0x019ca0080900a5a7 */ /* 0x000e64000804007f */
[----:B-1----:R-:W-:Y:S05]  /*1c000*/  @!P2 BRA `(.L_x_9354) ;  /* 0xfffffffc00f0a947 */ /* 0x002fea000383ffff */
[----:B------:R-:W-:Y:S05]  /*1c010*/  BRA `(.L_x_9481) ;  /* 0xffffffa800207947 */ /* 0x000fea000383ffff */
.L_x_9361:
[----:B-1----:R1:W2:Y:S02]  /*1c020*/  SYNCS.PHASECHK.TRANS64.TRYWAIT P2, [R9+URZ+0x19cc0], R8 ;  /* 0x019cc008090075a7 */ /* 0x0022a4000804017f */
[----:B--2---:R-:W-:Y:S05]  /*1c030*/  @!P2 NANOSLEEP.SYNCS 0x989680 ;  /* 0x009896800000a95d */ /* 0x004fea0003900000 */
[----:B------:R-:W2:Y:S02]  /*1c040*/  @!P2 SYNCS.PHASECHK.TRANS64 P2, [R9+URZ+0x19cc0], R8 ;  /* 0x019cc0080900a5a7 */ /* 0x000ea4000804007f */
[----:B--2---:R-:W-:Y:S05]  /*1c050*/  @!P2 BRA `(.L_x_9361) ;  /* 0xfffffffc00f0a947 */ /* 0x004fea000383ffff */
[----:B------:R-:W-:Y:S05]  /*1c060*/  BRA `(.L_x_9482) ;  /* 0xffffffac00187947 */ /* 0x000fea000383ffff */
.L_x_9380:
[----:B------:R-:W2:Y:S01]  /*1c070*/  S2R R20, SR_TID.X ;  /* 0x0000000000147919 */ /* 0x000ea20000002100 */
[----:B------:R-:W-:Y:S01]  /*1c080*/  BSSY B0, `(.L_x_9483) ;  /* 0x000000a000007945 */ /* 0x000fe20003800000 */
[----:B------:R-:W-:Y:S02]  /*1c090*/  IMAD.MOV.U32 R12, RZ, RZ, RZ ;  /* 0x000000ffff0c7224 */ /* 0x000fe400078e00ff */
[----:B------:R-:W-:Y:S02]  /*1c0a0*/  IMAD.MOV.U32 R11, RZ, RZ, 0x1f ;  /* 0x0000001fff0b7424 */ /* 0x000fe400078e00ff */
[----:B------:R-:W-:Y:S01]  /*1c0b0*/  IMAD.MOV.U32 R15, RZ, RZ, -0x1 ;  /* 0xffffffffff0f7424 */ /* 0x000fe200078e00ff */
[----:B--2---:R-:W-:-:S04]  /*1c0c0*/  SHF.R.U32.HI R20, RZ, 0x5, R20 ;  /* 0x00000005ff147819 */ /* 0x004fc80000011614 */
[----:B------:R-:W-:-:S05]  /*1c0d0*/  LOP3.LUT R20, R20, 0x3, RZ, 0xc0, !PT ;  /* 0x0000000314147812 */ /* 0x000fca00078ec0ff */
[----:B------:R-:W-:-:S07]  /*1c0e0*/  IMAD.MOV.U32 R13, RZ, RZ, R20 ;  /* 0x000000ffff0d7224 */ /* 0x000fce00078e0014 */
[----:B01----:R-:W-:Y:S05]  /*1c0f0*/  WARPSYNC.COLLECTIVE R15, `(.L_x_9484) ;  /* 0x000000000f087348 */ /* 0x003fea0003c00000 */
[----:B------:R2:W3:Y:S02]  /*1c100*/  SHFL.IDX P6, R14, R13, R12, R11 ;  /* 0x0000000c0d0e7389 */ /* 0x0004e400000c000b */
[----:B0123--:R-:W-:Y:S01]  /*1c110*/  ENDCOLLECTIVE ;  /* 0x000000000000791b */ /* 0x00ffe20003800000 */
.L_x_9484:
[----:B------:R-:W-:Y:S05]  /*1c120*/  BSYNC B0 ;  /* 0x0000000000007941 */ /* 0x000fea0003800000 */
.L_x_9483:
[----:B------:R-:W-:Y:S05]  /*1c130*/  BRA `(.L_x_9485) ;  /* 0xffffffb8009c7947 */ /* 0x000fea000383ffff */
.L_x_9382:
[----:B------:R-:W-:Y:S01]  /*1c140*/  BSSY B0, `(.L_x_9486) ;  /* 0x0000006000007945 */ /* 0x000fe20003800000 */
[----:B------:R-:W-:-:S07]  /*1c150*/  IMAD.MOV.U32 R15, RZ, RZ, -0x1 ;  /* 0xffffffffff0f7424 */ /* 0x000fce00078e00ff */
[----:B012---:R-:W-:Y:S05]  /*1c160*/  WARPSYNC.COLLECTIVE R15, `(.L_x_9487) ;  /* 0x000000000f0c7348 */ /* 0x007fea0003c00000 */
[----:B------:R-:W-:Y:S02]  /*1c170*/  ELECT P6, UR62, PT ;  /* 0x00000000003e782f */ /* 0x000fe400038c0000 */
[----:B------:R-:W-:Y:S01]  /*1c180*/  MOV R14, UR62 ;  /* 0x0000003e000e7c02 */ /* 0x000fe20008000f00 */
[----:B012---:R-:W-:Y:S10]  /*1c190*/  ENDCOLLECTIVE ;  /* 0x000000000000791b */ /* 0x007ff40003800000 */
.L_x_9487:
[----:B------:R-:W-:Y:S05]  /*1c1a0*/  BSYNC B0 ;  /* 0x0000000000007941 */ /* 0x000fea0003800000 */
.L_x_9486:
[----:B------:R-:W-:Y:S05]  /*1c1b0*/  BRA `(.L_x_9488) ;  /* 0xffffffb800a47947 */ /* 0x000fea000383ffff */
.L_x_9384:
[----:B--2---:R2:W3:Y:S02]  /*1c1c0*/  SYNCS.PHASECHK.TRANS64.TRYWAIT P0, [R4+URZ+0x19c80], R3 ;  /* 0x019c8003040075a7 */ /* 0x0044e4000800017f */
[----:B---3--:R-:W-:Y:S05]  /*1c1d0*/  @!P0 NANOSLEEP.SYNCS 0x989680 ;  /* 0x009896800000895d */ /* 0x008fea0003900000 */
[----:B------:R-:W3:Y:S02]  /*1c1e0*/  @!P0 SYNCS.PHASECHK.TRANS64 P0, [R4+URZ+0x19c80], R3 ;  /* 0x019c8003040085a7 */ /* 0x000ee4000800007f */
[----:B---3--:R-:W-:Y:S05]  /*1c1f0*/  @!P0 BRA `(.L_x_9384) ;  /* 0xfffffffc00f08947 */ /* 0x008fea000383ffff */
[----:B------:R-:W-:Y:S05]  /*1c200*/  BRA `(.L_x_9489) ;  /* 0xffffffbc000c7947 */ /* 0x000fea000383ffff */
.L_x_9386:
[----:B---3--:R3:W4:Y:S02]  /*1c210*/  SYNCS.PHASECHK.TRANS64.TRYWAIT P0, [R4+URZ+0x19c40], R3 ;  /* 0x019c4003040075a7 */ /* 0x008724000800017f */
[----:B----4-:R-:W-:Y:S05]  /*1c220*/  @!P0 NANOSLEEP.SYNCS 0x989680 ;  /* 0x009896800000895d */ /* 0x010fea0003900000 */
[----:B------:R-:W4:Y:S02]  /*1c230*/  @!P0 SYNCS.PHASECHK.TRANS64 P0, [R4+URZ+0x19c40], R3 ;  /* 0x019c4003040085a7 */ /* 0x000f24000800007f */
[----:B----4-:R-:W-:Y:S05]  /*1c240*/  @!P0 BRA `(.L_x_9386) ;  /* 0xfffffffc00f08947 */ /* 0x010fea000383ffff */
[----:B------:R-:W-:Y:S05]  /*1c250*/  BRA `(.L_x_9490) ;  /* 0xffffffbc00887947 */ /* 0x000fea000383ffff */
.L_x_9390:
[----:B------:R-:W-:Y:S01]  /*1c260*/  IMAD.MOV.U32 R13, RZ, RZ, R5 ;  /* 0x000000ffff0d7224 */ /* 0x000fe200078e0005 */
[----:B------:R-:W-:Y:S01]  /*1c270*/  MOV R15, 0xffffffff ;  /* 0xffffffff000f7802 */ /* 0x000fe20000000f00 */
[----:B------:R-:W-:Y:S02]  /*1c280*/  IMAD.MOV.U32 R12, RZ, RZ, RZ ;  /* 0x000000ffff0c7224 */ /* 0x000fe400078e00ff */
[----:B------:R-:W-:Y:S02]  /*1c290*/  IMAD.MOV.U32 R11, RZ, RZ, 0x1e1f ;  /* 0x00001e1fff0b7424 */ /* 0x000fe400078e00ff */
[----:B-----5:R-:W-:Y:S02]  /*1c2a0*/  IMAD R0, R20, R9, RZ ;  /* 0x0000000914007224 */ /* 0x020fe400078e02ff */
[----:B------:R-:W-:-:S07]  /*1c2b0*/  IMAD R25, R25, 0xc0, R19 ;  /* 0x000000c019197824 */ /* 0x000fce00078e0213 */
[----:B------:R-:W-:Y:S05]  /*1c2c0*/  WARPSYNC.COLLECTIVE R15, `(.L_x_9491) ;  /* 0x000000000f087348 */ /* 0x000fea0003c00000 */
[----:B------:R0:W1:Y:S02]  /*1c2d0*/  SHFL.IDX P6, R14, R13, R12, R11 ;  /* 0x0000000c0d0e7389 */ /* 0x00006400000c000b */
[----:B01----:R-:W-:Y:S01]  /*1c2e0*/  ENDCOLLECTIVE ;  /* 0x000000000000791b */ /* 0x003fe20003800000 */
.L_x_9491:
[----:B------:R-:W-:Y:S01]  /*1c2f0*/  ISETP.GE.AND P4, PT, R25, R0, PT ;  /* 0x000000001900720c */ /* 0x000fe20003f86270 */
[----:B------:R-:W-:Y:S02]  /*1c300*/  IMAD.MOV.U32 R13, RZ, RZ, R6 ;  /* 0x000000ffff0d7224 */ /* 0x000fe400078e0006 */
[----:B------:R-:W-:-:S10]  /*1c310*/  IMAD.MOV.U32 R3, RZ, RZ, R14 ;  /* 0x000000ffff037224 */ /* 0x000fd400078e000e */
[----:B------:R-:W-:Y:S05]  /*1c320*/  WARPSYNC.COLLECTIVE R15, `(.L_x_9492) ;  /* 0x000000000f087348 */ /* 0x000fea0003c00000 */
[----:B------:R0:W1:Y:S02]  /*1c330*/  SHFL.IDX P6, R14, R13, R12, R11 ;  /* 0x0000000c0d0e7389 */ /* 0x00006400000c000b */
[----:B01----:R-:W-:Y:S01]  /*1c340*/  ENDCOLLECTIVE ;  /* 0x000000000000791b */ /* 0x003fe20003800000 */
.L_x_9492:
[----:B------:R-:W-:Y:S02]  /*1c350*/  IMAD.MOV.U32 R13, RZ, RZ, R5 ;  /* 0x000000ffff0d7224 */ /* 0x000fe400078e0005 */
[----:B------:R-:W-:Y:S02]  /*1c360*/  IMAD.MOV.U32 R12, RZ, RZ, 0x1 ;  /* 0x00000001ff0c7424 */ /* 0x000fe400078e00ff */
[----:B------:R-:W-:-:S07]  /*1c370*/  IMAD.MOV.U32 R2, RZ, RZ, R14 ;  /* 0x000000ffff027224 */ /* 0x000fce00078e000e */
[----:B------:R-:W-:Y:S05]  /*1c380*/  WARPSYNC.COLLECTIVE R15, `(.L_x_9493) ;  /* 0x000000000f087348 */ /* 0x000fea0003c00000 */
[----:B------:R0:W1:Y:S02]  /*1c390*/  SHFL.IDX P6, R14, R13, R12, R11 ;  /* 0x0000000c0d0e7389 */ /* 0x00006400000c000b */
[----:B01----:R-:W-:Y:S01]  /*1c3a0*/  ENDCOLLECTIVE ;  /* 0x000000000000791b */ /* 0x003fe20003800000 */
.L_x_9493:
[----:B------:R-:W-:-:S05]  /*1c3b0*/  @!P4 IADD3 R2, P3, R10, R2, RZ ;  /* 0x000000020a02c210 */ /* 0x000fca0007f7e0ff */
[----:B------:R-:W-:-:S05]  /*1c3c0*/  @!P4 IMAD.X R3, RZ, RZ, R3, P3 ;  /* 0x000000ffff03c224 */ /* 0x000fca00018e0603 */
        /* <DEDUP_REMOVED lines=11> */
.L_x_9494:
[----:B------:R-:W-:-:S05]  /*1c480*/  VIADD R3, R25, 0x40 ;  /* 0x0000004019037836 */ /* 0x000fca0000000000 */
[----:B------:R-:W-:Y:S01]  /*1c490*/  ISETP.GE.AND P4, PT, R3, R0, PT ;  /* 0x000000000300720c */ /* 0x000fe20003f86270 */
[----:B------:R-:W-:Y:S02]  /*1c4a0*/  IMAD.MOV.U32 R13, RZ, RZ, R4 ;  /* 0x000000ffff0d7224 */ /* 0x000fe400078e0004 */
[----:B------:R-:W-:Y:S02]  /*1c4b0*/  IMAD.MOV.U32 R12, RZ, RZ, RZ ;  /* 0x000000ffff0c7224 */ /* 0x000fe400078e00ff */
[----:B------:R-:W-:-:S08]  /*1c4c0*/  IMAD.MOV.U32 R6, RZ, RZ, R14 ;  /* 0x000000ffff067224 */ /* 0x000fd000078e000e */
[----:B------:R-:W-:Y:S05]  /*1c4d0*/  WARPSYNC.COLLECTIVE R15, `(.L_x_9495) ;  /* 0x000000000f087348 */ /* 0x000fea0003c00000 */
[----:B------:R0:W1:Y:S02]  /*1c4e0*/  SHFL.IDX P6, R14, R13, R12, R11 ;  /* 0x0000000c0d0e7389 */ /* 0x00006400000c000b */
[----:B01----:R-:W-:Y:S01]  /*1c4f0*/  ENDCOLLECTIVE ;  /* 0x000000000000791b */ /* 0x003fe20003800000 */
.L_x_9495:
[----:B------:R-:W-:-:S05]  /*1c500*/  @!P4 IADD3 R2, P3, R10, R6, RZ ;  /* 0x000000060a02c210 */ /* 0x000fca0007f7e0ff */
[----:B------:R-:W-:-:S05]  /*1c510*/  @!P4 IMAD.X R3, RZ, RZ, R5, P3 ;  /* 0x000000ffff03c224 */ /* 0x000fca00018e0605 */
        /* <DEDUP_REMOVED lines=11> */
.L_x_9496:
[----:B------:R-:W-:Y:S01]  /*1c5d0*/  IMAD.MOV.U32 R2, RZ, RZ, R14 ;  /* 0x000000ffff027224 */ /* 0x000fe200078e000e */
[----:B------:R-:W-:Y:S06]  /*1c5e0*/  BRA `(.L_x_9497) ;  /* 0xffffffc400607947 */ /* 0x000fec000383ffff */
.L_x_9395:
[----:B--2---:R2:W3:Y:S02]  /*1c5f0*/  SYNCS.PHASECHK.TRANS64.TRYWAIT P0, [R17+URZ+0x19c20], R0 ;  /* 0x019c2000110075a7 */ /* 0x0044e4000800017f */
[----:B---3--:R-:W-:Y:S05]  /*1c600*/  @!P0 NANOSLEEP.SYNCS 0x989680 ;  /* 0x009896800000895d */ /* 0x008fea0003900000 */
[----:B------:R-:W3:Y:S02]  /*1c610*/  @!P0 SYNCS.PHASECHK.TRANS64 P0, [R17+URZ+0x19c20], R0 ;  /* 0x019c2000110085a7 */ /* 0x000ee4000800007f */
[----:B---3--:R-:W-:Y:S05]  /*1c620*/  @!P0 BRA `(.L_x_9395) ;  /* 0xfffffffc00f08947 */ /* 0x008fea000383ffff */
[----:B------:R-:W-:Y:S05]  /*1c630*/  BRA `(.L_x_9498) ;  /* 0xffffffc400d07947 */ /* 0x000fea000383ffff */
.L_x_9401:
[----:B0-----:R0:W4:Y:S02]  /*1c640*/  SYNCS.PHASECHK.TRANS64.TRYWAIT P0, [R7+URZ+0x19c80], R5 ;  /* 0x019c8005070075a7 */ /* 0x001124000800017f */
[----:B----4-:R-:W-:Y:S05]  /*1c650*/  @!P0 NANOSLEEP.SYNCS 0x989680 ;  /* 0x009896800000895d */ /* 0x010fea0003900000 */
[----:B------:R-:W4:Y:S02]  /*1c660*/  @!P0 SYNCS.PHASECHK.TRANS64 P0, [R7+URZ+0x19c80], R5 ;  /* 0x019c8005070085a7 */ /* 0x000f24000800007f */
[----:B----4-:R-:W-:Y:S05]  /*1c670*/  @!P0 BRA `(.L_x_9401) ;  /* 0xfffffffc00f08947 */ /* 0x010fea000383ffff */
[----:B------:R-:W-:Y:S05]  /*1c680*/  BRA `(.L_x_9499) ;  /* 0xffffffc800847947 */ /* 0x000fea000383ffff */
.L_x_9408:
[----:B--2---:R2:W4:Y:S02]  /*1c690*/  SYNCS.PHASECHK.TRANS64.TRYWAIT P0, [R7+URZ+0x19c40], R5 ;  /* 0x019c4005070075a7 */ /* 0x004524000800017f */
[----:B----4-:R-:W-:Y:S05]  /*1c6a0*/  @!P0 NANOSLEEP.SYNCS 0x989680 ;  /* 0x009896800000895d */ /* 0x010fea0003900000 */
[----:B------:R-:W4:Y:S02]  /*1c6b0*/  @!P0 SYNCS.PHASECHK.TRANS64 P0, [R7+URZ+0x19c40], R5 ;  /* 0x019c4005070085a7 */ /* 0x000f24000800007f */
[----:B----4-:R-:W-:Y:S05]  /*1c6c0*/  @!P0 BRA `(.L_x_9408) ;  /* 0xfffffffc00f08947 */ /* 0x010fea000383ffff */
[----:B------:R-:W-:Y:S05]  /*1c6d0*/  BRA `(.L_x_9500) ;  /* 0xffffffcc00807947 */ /* 0x000fea000383ffff */
.L_x_9416:
[----:B0-----:R0:W4:Y:S02]  /*1c6e0*/  SYNCS.PHASECHK.TRANS64.TRYWAIT P0, [R3+URZ+0x19c70], R4 ;  /* 0x019c7004030075a7 */ /* 0x001124000800017f */
[----:B----4-:R-:W-:Y:S05]  /*1c6f0*/  @!P0 NANOSLEEP.SYNCS 0x989680 ;  /* 0x009896800000895d */ /* 0x010fea0003900000 */
[----:B------:R-:W4:Y:S02]  /*1c700*/  @!P0 SYNCS.PHASECHK.TRANS64 P0, [R3+URZ+0x19c70], R4 ;  /* 0x019c7004030085a7 */ /* 0x000f24000800007f */
[----:B----4-:R-:W-:Y:S05]  /*1c710*/  @!P0 BRA `(.L_x_9416) ;  /* 0xfffffffc00f08947 */ /* 0x010fea000383ffff */
[----:B------:R-:W-:Y:S05]  /*1c720*/  BRA `(.L_x_9501) ;  /* 0xffffffd000947947 */ /* 0x000fea000383ffff */
.L_x_9418:
[----:B0-----:R0:W4:Y:S02]  /*1c730*/  SYNCS.PHASECHK.TRANS64.TRYWAIT P0, [R3+URZ+0x19c60], R4 ;  /* 0x019c6004030075a7 */ /* 0x001124000800017f */
[----:B----4-:R-:W-:Y:S05]  /*1c740*/  @!P0 NANOSLEEP.SYNCS 0x989680 ;  /* 0x009896800000895d */ /* 0x010fea0003900000 */
[----:B------:R-:W4:Y:S02]  /*1c750*/  @!P0 SYNCS.PHASECHK.TRANS64 P0, [R3+URZ+0x19c60], R4 ;  /* 0x019c6004030085a7 */ /* 0x000f24000800007f */
[----:B----4-:R-:W-:Y:S05]  /*1c760*/  @!P0 BRA `(.L_x_9418) ;  /* 0xfffffffc00f08947 */ /* 0x010fea000383ffff */
[----:B------:R-:W-:Y:S05]  /*1c770*/  BRA `(.L_x_9502) ;  /* 0xffffffd0009c7947 */ /* 0x000fea000383ffff */
.L_x_9425:
[----:B0-----:R0:W2:Y:S02]  /*1c780*/  SYNCS.PHASECHK.TRANS64.TRYWAIT P1, [R0+URZ+0x19c70], R3 ;  /* 0x019c7003000075a7 */ /* 0x0010a4000802017f */
[----:B--2---:R-:W-:Y:S05]  /*1c790*/  @!P1 NANOSLEEP.SYNCS 0x989680 ;  /* 0x009896800000995d */ /* 0x004fea0003900000 */
[----:B------:R-:W2:Y:S02]  /*1c7a0*/  @!P1 SYNCS.PHASECHK.TRANS64 P1, [R0+URZ+0x19c70], R3 ;  /* 0x019c7003000095a7 */ /* 0x000ea4000802007f */
[----:B--2---:R-:W-:Y:S05]  /*1c7b0*/  @!P1 BRA `(.L_x_9425) ;  /* 0xfffffffc00f09947 */ /* 0x004fea000383ffff */
[----:B------:R-:W-:Y:S05]  /*1c7c0*/  BRA `(.L_x_9503) ;  /* 0xffffffd8004c7947 */ /* 0x000fea000383ffff */
.L_x_9427:
[----:B0-----:R0:W2:Y:S02]  /*1c7d0*/  SYNCS.PHASECHK.TRANS64.TRYWAIT P1, [R0+URZ+0x19c60], R3 ;  /* 0x019c6003000075a7 */ /* 0x0010a4000802017f */
[----:B--2---:R-:W-:Y:S05]  /*1c7e0*/  @!P1 NANOSLEEP.SYNCS 0x989680 ;  /* 0x009896800000995d */ /* 0x004fea0003900000 */
[----:B------:R-:W2:Y:S02]  /*1c7f0*/  @!P1 SYNCS.PHASECHK.TRANS64 P1, [R0+URZ+0x19c60], R3 ;  /* 0x019c6003000095a7 */ /* 0x000ea4000802007f */
[----:B--2---:R-:W-:Y:S05]  /*1c800*/  @!P1 BRA `(.L_x_9427) ;  /* 0xfffffffc00f09947 */ /* 0x004fea000383ffff */
[----:B------:R-:W-:Y:S05]  /*1c810*/  BRA `(.L_x_9504) ;  /* 0xffffffd800547947 */ /* 0x000fea000383ffff */
.L_x_9431:
[----:B------:R-:W-:Y:S01]  /*1c820*/  BSSY B0, `(.L_x_9505) ;  /* 0x0000008000007945 */ /* 0x000fe20003800000 */
[----:B------:R-:W-:Y:S02]  /*1c830*/  IMAD.MOV.U32 R13, RZ, RZ, R24 ;  /* 0x000000ffff0d7224 */ /* 0x000fe400078e0018 */
[----:B------:R-:W-:Y:S02]  /*1c840*/  IMAD.MOV.U32 R12, RZ, RZ, RZ ;  /* 0x000000ffff0c7224 */ /* 0x000fe400078e00ff */
[----:B------:R-:W-:Y:S02]  /*1c850*/  IMAD.MOV.U32 R11, RZ, RZ, 0x1f ;  /* 0x0000001fff0b7424 */ /* 0x000fe400078e00ff */
[----:B------:R-:W-:-:S07]  /*1c860*/  IMAD.MOV.U32 R15, RZ, RZ, -0x1 ;  /* 0xffffffffff0f7424 */ /* 0x000fce00078e00ff */
[----:B-123--:R-:W-:Y:S05]  /*1c870*/  WARPSYNC.COLLECTIVE R15, `(.L_x_9506) ;  /* 0x000000000f087348 */ /* 0x00efea0003c00000 */
[----:B------:R0:W4:Y:S02]  /*1c880*/  SHFL.IDX P6, R14, R13, R12, R11 ;  /* 0x0000000c0d0e7389 */ /* 0x00012400000c000b */
[----:B01234-:R-:W-:Y:S01]  /*1c890*/  ENDCOLLECTIVE ;  /* 0x000000000000791b */ /* 0x01ffe20003800000 */
.L_x_9506:
[----:B------:R-:W-:Y:S05]  /*1c8a0*/  BSYNC B0 ;  /* 0x0000000000007941 */ /* 0x000fea0003800000 */
.L_x_9505:
[----:B------:R-:W-:Y:S02]  /*1c8b0*/  IMAD.MOV.U32 R13, RZ, RZ, R24 ;  /* 0x000000ffff0d7224 */ /* 0x000fe400078e0018 */
[----:B------:R-:W-:Y:S02]  /*1c8c0*/  IMAD.MOV.U32 R12, RZ, RZ, 0x1 ;  /* 0x00000001ff0c7424 */ /* 0x000fe400078e00ff */
[----:B------:R-:W-:Y:S02]  /*1c8d0*/  IMAD.MOV.U32 R11, RZ, RZ, 0x1f ;  /* 0x0000001fff0b7424 */ /* 0x000fe400078e00ff */
[----:B------:R-:W-:Y:S02]  /*1c8e0*/  IMAD.MOV.U32 R15, RZ, RZ, -0x1 ;  /* 0xffffffffff0f7424 */ /* 0x000fe400078e00ff */
[----:B------:R-:W-:Y:S02]  /*1c8f0*/  IMAD.IADD R8, R27, 0x1, R9 ;  /* 0x000000011b087824 */ /* 0x000fe400078e0209 */
[----:B------:R-:W-:-:S07]  /*1c900*/  IMAD.MOV.U32 R0, RZ, RZ, R14 ;  /* 0x000000ffff007224 */ /* 0x000fce00078e000e */
[----:B------:R-:W-:Y:S05]  /*1c910*/  WARPSYNC.COLLECTIVE R15, `(.L_x_9507) ;  /* 0x000000000f087348 */ /* 0x000fea0003c00000 */
[----:B------:R0:W1:Y:S02]  /*1c920*/  SHFL.IDX P6, R14, R13, R12, R11 ;  /* 0x0000000c0d0e7389 */ /* 0x00006400000c000b */
[----:B01----:R-:W-:Y:S01]  /*1c930*/  ENDCOLLECTIVE ;  /* 0x000000000000791b */ /* 0x003fe20003800000 */
.L_x_9507:
[----:B------:R-:W-:Y:S02]  /*1c940*/  ULDC UR4, c[0x0][0xc3c] ;  /* 0x00030f0000047ab9 */ /* 0x000fe40000000800 */
[----:B------:R-:W-:-:S13]  /*1c950*/  ISETP.GE.OR P1, PT, R8, UR4, !P0 ;  /* 0x0000000408007c0c */ /* 0x000fda000c726670 */
[----:B------:R-:W0:Y:S08]  /*1c960*/  @!P1 LDC.64 R2, c[0x0][0xc80] ;  /* 0x00032000ff029b82 */ /* 0x000e300000000a00 */
[----:B------:R-:W1:Y:S01]  /*1c970*/  @!P1 LDC.64 R4, c[0x0][0xc78] ;  /* 0x00031e00ff049b82 */ /* 0x000e620000000a00 */
[----:B------:R-:W-:Y:S01]  /*1c980*/  IMAD.MOV.U32 R11, RZ, RZ, RZ ;  /* 0x000000ffff0b7224 */ /* 0x000fe200078e00ff */
[----:B------:R-:W-:Y:S01]  /*1c990*/  MOV R6, R14 ;  /* 0x0000000e00067202 */ /* 0x000fe20000000f00 */
[----:B0-----:R-:W-:-:S05]  /*1c9a0*/  @!P1 IMAD.WIDE R2, R8, 0x4, R2 ;  /* 0x0000000408029825 */ /* 0x001fca00078e0202 */
[----:B------:R1:W2:Y:S02]  /*1c9b0*/  @!P1 LDG.E R7, desc[UR40][R2.64] ;  /* 0x0000002802079981 */ /* 0x0002a4000c1e1900 */
[----:B-1----:R-:W-:-:S06]  /*1c9c0*/  @!P1 IMAD.WIDE R2, R8, 0x4, R4 ;  /* 0x0000000408029825 */ /* 0x002fcc00078e0204 */
[----:B------:R-:W3:Y:S01]  /*1c9d0*/  @!P1 LDG.E R2, desc[UR40][R2.64] ;  /* 0x0000002802029981 */ /* 0x000ee2000c1e1900 */
[----:B------:R-:W-:Y:S01]  /*1c9e0*/  IMAD.MOV.U32 R5, RZ, RZ, RZ ;  /* 0x000000ffff057224 */ /* 0x000fe200078e00ff */
[C---:B------:R-:W-:Y:S01]  /*1c9f0*/  ISETP.GE.U32.AND P2, PT, R9.reuse, 0x2, PT ;  /* 0x000000020900780c */ /* 0x040fe20003f46070 */
[----:B------:R-:W-:Y:S01]  /*1ca00*/  IMAD.MOV.U32 R24, RZ, RZ, RZ ;  /* 0x000000ffff187224 */ /* 0x000fe200078e00ff */
[C---:B------:R-:W-:Y:S02]  /*1ca10*/  ISETP.GE.U32.AND P3, PT, R9.reuse, 0x4, PT ;  /* 0x000000040900780c */ /* 0x040fe40003f66070 */
        /* <DEDUP_REMOVED lines=11> */
.L_x_9508:
        /* <DEDUP_REMOVED lines=8> */
.L_x_9509:
        /* <DEDUP_REMOVED lines=8> */
.L_x_9510:
        /* <DEDUP_REMOVED lines=8> */
.L_x_9511:
        /* <DEDUP_REMOVED lines=8> */
.L_x_9512:
        /* <DEDUP_REMOVED lines=9> */
.L_x_9513:
[----:B------:R-:W-:Y:S01]  /*1cd60*/  IMAD.MOV.U32 R8, RZ, RZ, R14 ;  /* 0x000000ffff087224 */ /* 0x000fe200078e000e */
[----:B------:R-:W-:Y:S06]  /*1cd70*/  BRA `(.L_x_9514) ;  /* 0xffffffdc001c7947 */ /* 0x000fec000383ffff */
.L_x_9434:
[----:B------:R-:W-:Y:S01]  /*1cd80*/  BSSY B0, `(.L_x_9515) ;  /* 0x0000008000007945 */ /* 0x000fe20003800000 */
[----:B------:R-:W-:Y:S02]  /*1cd90*/  IMAD.MOV.U32 R13, RZ, RZ, R2 ;  /* 0x000000ffff0d7224 */ /* 0x000fe400078e0002 */
[----:B------:R-:W-:Y:S02]  /*1cda0*/  IMAD.MOV.U32 R12, RZ, RZ, 0x1 ;  /* 0x00000001ff0c7424 */ /* 0x000fe400078e00ff */
[----:B------:R-:W-:Y:S02]  /*1cdb0*/  IMAD.MOV.U32 R11, RZ, RZ, RZ ;  /* 0x000000ffff0b7224 */ /* 0x000fe400078e00ff */
[----:B------:R-:W-:-:S07]  /*1cdc0*/  IMAD.MOV.U32 R15, RZ, RZ, -0x1 ;  /* 0xffffffffff0f7424 */ /* 0x000fce00078e00ff */
[----:B---3--:R-:W-:Y:S05]  /*1cdd0*/  WARPSYNC.COLLECTIVE R15, `(.L_x_9516) ;  /* 0x000000000f087348 */ /* 0x008fea0003c00000 */
[----:B------:R0:W1:Y:S02]  /*1cde0*/  SHFL.UP P6, R14, R13, R12, R11 ;  /* 0x0400000c0d0e7389 */ /* 0x00006400000c000b */
[----:B01-3--:R-:W-:Y:S01]  /*1cdf0*/  ENDCOLLECTIVE ;  /* 0x000000000000791b */ /* 0x00bfe20003800000 */
.L_x_9516:
[----:B------:R-:W-:Y:S05]  /*1ce00*/  BSYNC B0 ;  /* 0x0000000000007941 */ /* 0x000fea0003800000 */
.L_x_9515:
        /* <DEDUP_REMOVED lines=10> */
.L_x_9517:
        /* <DEDUP_REMOVED lines=8> */
.L_x_9518:
        /* <DEDUP_REMOVED lines=8> */
.L_x_9519:
        /* <DEDUP_REMOVED lines=8> */
.L_x_9520:
        /* <DEDUP_REMOVED lines=9> */
.L_x_9521:
[----:B------:R-:W-:Y:S01]  /*1d0c0*/  IMAD.MOV.U32 R8, RZ, RZ, R14 ;  /* 0x000000ffff087224 */ /* 0x000fe200078e000e */
[----:B------:R-:W-:Y:S06]  /*1d0d0*/  BRA `(.L_x_9522) ;  /* 0xffffffd800e87947 */ /* 0x000fec000383ffff */
.L_x_9436:
[----:B------:R-:W-:Y:S01]  /*1d0e0*/  BSSY B0, `(.L_x_9523) ;  /* 0x0000006000007945 */ /* 0x000fe20003800000 */
[----:B------:R-:W-:Y:S01]  /*1d0f0*/  PLOP3.LUT P6, PT, P6, PT, PT, 0x8, 0x0 ;  /* 0x000000000000781c */ /* 0x000fe200037ce170 */
[----:B------:R-:W-:-:S12]  /*1d100*/  IMAD.MOV.U32 R15, RZ, RZ, -0x1 ;  /* 0xffffffffff0f7424 */ /* 0x000fd800078e00ff */
[----:B0--3--:R-:W-:Y:S05]  /*1d110*/  WARPSYNC.COLLECTIVE R15, `(.L_x_9524) ;  /* 0x000000000f087348 */ /* 0x009fea0003c00000 */
[----:B------:R-:W-:Y:S01]  /*1d120*/  VOTE.ANY R14, PT, P6 ;  /* 0x00000000000e7806 */ /* 0x000fe200030e0100 */
[----:B0--3--:R-:W-:Y:S06]  /*1d130*/  ENDCOLLECTIVE ;  /* 0x000000000000791b */ /* 0x009fec0003800000 */
.L_x_9524:
[----:B------:R-:W-:Y:S05]  /*1d140*/  BSYNC B0 ;  /* 0x0000000000007941 */ /* 0x000fea0003800000 */
.L_x_9523:
[----:B------:R-:W-:Y:S02]  /*1d150*/  IMAD.MOV.U32 R6, RZ, RZ, R14 ;  /* 0x000000ffff067224 */ /* 0x000fe400078e000e */
[----:B------:R-:W-:Y:S02]  /*1d160*/  IMAD.MOV.U32 R13, RZ, RZ, R5 ;  /* 0x000000ffff0d7224 */ /* 0x000fe400078e0005 */
[----:B------:R-:W0:Y:S01]  /*1d170*/  POPC R4, R6 ;  /* 0x0000000600047309 */ /* 0x000e220000000000 */
[----:B------:R-:W-:Y:S02]  /*1d180*/  IMAD.MOV.U32 R11, RZ, RZ, 0x1f ;  /* 0x0000001fff0b7424 */ /* 0x000fe400078e00ff */
[----:B------:R-:W-:Y:S02]  /*1d190*/  IMAD.MOV.U32 R15, RZ, RZ, -0x1 ;  /* 0xffffffffff0f7424 */ /* 0x000fe400078e00ff */
[----:B0-----:R-:W-:-:S07]  /*1d1a0*/  IMAD.MOV.U32 R12, RZ, RZ, R4 ;  /* 0x000000ffff0c7224 */ /* 0x001fce00078e0004 */
[----:B------:R-:W-:Y:S05]  /*1d1b0*/  WARPSYNC.COLLECTIVE R15, `(.L_x_9525) ;  /* 0x000000000f087348 */ /* 0x000fea0003c00000 */
[----:B------:R0:W1:Y:S02]  /*1d1c0*/  SHFL.IDX P6, R14, R13, R12, R11 ;  /* 0x0000000c0d0e7389 */ /* 0x00006400000c000b */
[----:B01----:R-:W-:Y:S01]  /*1d1d0*/  ENDCOLLECTIVE ;  /* 0x000000000000791b */ /* 0x003fe20003800000 */
.L_x_9525:
[----:B------:R-:W-:Y:S02]  /*1d1e0*/  IMAD.MOV.U32 R13, RZ, RZ, R7 ;  /* 0x000000ffff0d7224 */ /* 0x000fe400078e0007 */
[----:B------:R-:W-:-:S07]  /*1d1f0*/  IMAD.MOV.U32 R5, RZ, RZ, R14 ;  /* 0x000000ffff057224 */ /* 0x000fce00078e000e */
[----:B------:R-:W-:Y:S05]  /*1d200*/  WARPSYNC.COLLECTIVE R15, `(.L_x_9526) ;  /* 0x000000000f087348 */ /* 0x000fea0003c00000 */
[----:B------:R0:W1:Y:S02]  /*1d210*/  SHFL.IDX P6, R14, R13, R12, R11 ;  /* 0x0000000c0d0e7389 */ /* 0x00006400000c000b */
[----:B01----:R-:W-:Y:S01]  /*1d220*/  ENDCOLLECTIVE ;  /* 0x000000000000791b */ /* 0x003fe20003800000 */
.L_x_9526:
[----:B------:R-:W-:Y:S01]  /*1d230*/  IMAD.MOV.U32 R7, RZ, RZ, R14 ;  /* 0x000000ffff077224 */ /* 0x000fe200078e000e */
[----:B------:R-:W-:Y:S06]  /*1d240*/  BRA `(.L_x_9527) ;  /* 0xffffffd800c87947 */ /* 0x000fec000383ffff */
.L_x_9438:
[----:B------:R-:W-:Y:S01]  /*1d250*/  BSSY B0, `(.L_x_9528) ;  /* 0x0000007000007945 */ /* 0x000fe20003800000 */
[----:B------:R-:W-:Y:S02]  /*1d260*/  IMAD.MOV.U32 R13, RZ, RZ, R2 ;  /* 0x000000ffff0d7224 */ /* 0x000fe400078e0002 */
[----:B------:R-:W-:Y:S02]  /*1d270*/  IMAD.MOV.U32 R11, RZ, RZ, 0x1f ;  /* 0x0000001fff0b7424 */ /* 0x000fe400078e00ff */
[----:B------:R-:W-:-:S07]  /*1d280*/  IMAD.MOV.U32 R15, RZ, RZ, -0x1 ;  /* 0xffffffffff0f7424 */ /* 0x000fce00078e00ff */
[----:B01234-:R-:W-:Y:S05]  /*1d290*/  WARPSYNC.COLLECTIVE R15, `(.L_x_9529) ;  /* 0x000000000f087348 */ /* 0x01ffea0003c00000 */
[----:B------:R0:W0:Y:S02]  /*1d2a0*/  SHFL.IDX P6, R14, R13, R12, R11 ;  /* 0x0000000c0d0e7389 */ /* 0x00002400000c000b */
[----:B01234-:R-:W-:Y:S01]  /*1d2b0*/  ENDCOLLECTIVE ;  /* 0x000000000000791b */ /* 0x01ffe20003800000 */
.L_x_9529:
[----:B------:R-:W-:Y:S05]  /*1d2c0*/  BSYNC B0 ;  /* 0x0000000000007941 */ /* 0x000fea0003800000 */
.L_x_9528:
[----:B------:R-:W-:Y:S01]  /*1d2d0*/  IMAD.MOV.U32 R2, RZ, RZ, R14 ;  /* 0x000000ffff027224 */ /* 0x000fe200078e000e */
[----:B------:R-:W-:Y:S06]  /*1d2e0*/  BRA `(.L_x_9530) ;  /* 0xffffffd800b87947 */ /* 0x000fec000383ffff */
.L_x_9442:
[----:B0-----:R0:W1:Y:S02]  /*1d2f0*/  SYNCS.PHASECHK.TRANS64.TRYWAIT P0, [R7+URZ+0x19c20], R0 ;  /* 0x019c2000070075a7 */ /* 0x001064000800017f */
[----:B-1----:R-:W-:Y:S05]  /*1d300*/  @!P0 NANOSLEEP.SYNCS 0x989680 ;  /* 0x009896800000895d */ /* 0x002fea0003900000 */
[----:B------:R-:W1:Y:S02]  /*1d310*/  @!P0 SYNCS.PHASECHK.TRANS64 P0, [R7+URZ+0x19c20], R0 ;  /* 0x019c2000070085a7 */ /* 0x000e64000800007f */
[----:B-1----:R-:W-:Y:S05]  /*1d320*/  @!P0 BRA `(.L_x_9442) ;  /* 0xfffffffc00f08947 */ /* 0x002fea000383ffff */
[----:B------:R-:W-:Y:S05]  /*1d330*/  BRA `(.L_x_9531) ;  /* 0xffffffe000147947 */ /* 0x000fea000383ffff */
.L_x_9443:
        /* <DEDUP_REMOVED lines=8> */
[----:B0--34-:R-:W-:Y:S05]  /*1d3c0*/  WARPSYNC.COLLECTIVE R15, `(.L_x_9533) ;  /* 0x000000000f087348 */ /* 0x019fea0003c00000 */
[----:B------:R1:W2:Y:S02]  /*1d3d0*/  SHFL.IDX P6, R14, R13, R12, R11 ;  /* 0x0000000c0d0e7389 */ /* 0x0002a400000c000b */
[----:B01234-:R-:W-:Y:S01]  /*1d3e0*/  ENDCOLLECTIVE ;  /* 0x000000000000791b */ /* 0x01ffe20003800000 */
.L_x_9533:
[----:B------:R-:W-:Y:S05]  /*1d3f0*/  BSYNC B0 ;  /* 0x0000000000007941 */ /* 0x000fea0003800000 */
.L_x_9532:
[----:B------:R-:W-:Y:S05]  /*1d400*/  BRA `(.L_x_9534) ;  /* 0xffffffdc00fc7947 */ /* 0x000fea000383ffff */
.L_x_9444:
[----:B------:R-:W-:Y:S01]  /*1d410*/  BSSY B0, `(.L_x_9535) ;  /* 0x0000006000007945 */ /* 0x000fe20003800000 */
[----:B------:R-:W-:-:S07]  /*1d420*/  IMAD.MOV.U32 R15, RZ, RZ, -0x1 ;  /* 0xffffffffff0f7424 */ /* 0x000fce00078e00ff */
[----:B0--34-:R-:W-:Y:S05]  /*1d430*/  WARPSYNC.COLLECTIVE R15, `(.L_x_9536) ;  /* 0x000000000f0c7348 */ /* 0x019fea0003c00000 */
[----:B------:R-:W-:Y:S02]  /*1d440*/  ELECT P6, UR62, PT ;  /* 0x00000000003e782f */ /* 0x000fe400038c0000 */
[----:B------:R-:W-:Y:S01]  /*1d450*/  MOV R14, UR62 ;  /* 0x0000003e000e7c02 */ /* 0x000fe20008000f00 */
[----:B0--34-:R-:W-:Y:S10]  /*1d460*/  ENDCOLLECTIVE ;  /* 0x000000000000791b */ /* 0x019ff40003800000 */
.L_x_9536:
[----:B------:R-:W-:Y:S05]  /*1d470*/  BSYNC B0 ;  /* 0x0000000000007941 */ /* 0x000fea0003800000 */
.L_x_9535:
[----:B------:R-:W-:Y:S05]  /*1d480*/  BRA `(.L_x_9537) ;  /* 0xffffffdc00f07947 */ /* 0x000fea000383ffff */
.L_x_9446:
[----:B0-----:R0:W1:Y:S02]  /*1d490*/  SYNCS.PHASECHK.TRANS64.TRYWAIT P1, [R5+URZ], R4 ;  /* 0x00000004050075a7 */ /* 0x001064000802017f */
[----:B-1----:R-:W-:Y:S05]  /*1d4a0*/  @!P1 NANOSLEEP.SYNCS 0x989680 ;  /* 0x009896800000995d */ /* 0x002fea0003900000 */
[----:B------:R-:W1:Y:S02]  /*1d4b0*/  @!P1 SYNCS.PHASECHK.TRANS64 P1, [R5+URZ], R4 ;  /* 0x00000004050095a7 */ /* 0x000e64000802007f */
[----:B-1----:R-:W-:Y:S05]  /*1d4c0*/  @!P1 BRA `(.L_x_9446) ;  /* 0xfffffffc00f09947 */ /* 0x002fea000383ffff */
[----:B------:R-:W-:Y:S05]  /*1d4d0*/  BRA `(.L_x_9538) ;  /* 0xffffffe000287947 */ /* 0x000fea000383ffff */
.L_x_9447:
[----:B-1----:R1:W2:Y:S02]  /*1d4e0*/  SYNCS.PHASECHK.TRANS64.TRYWAIT P1, [R3+URZ], R0 ;  /* 0x00000000030075a7 */ /* 0x0022a4000802017f */
[----:B--2---:R-:W-:Y:S05]  /*1d4f0*/  @!P1 NANOSLEEP.SYNCS 0x989680 ;  /* 0x009896800000995d */ /* 0x004fea0003900000 */
[----:B------:R-:W2:Y:S02]  /*1d500*/  @!P1 SYNCS.PHASECHK.TRANS64 P1, [R3+URZ], R0 ;  /* 0x00000000030095a7 */ /* 0x000ea4000802007f */
[----:B--2---:R-:W-:Y:S05]  /*1d510*/  @!P1 BRA `(.L_x_9447) ;  /* 0xfffffffc00f09947 */ /* 0x004fea000383ffff */
[----:B------:R-:W-:Y:S05]  /*1d520*/  BRA `(.L_x_9539) ;  /* 0xffffffe0001c7947 */ /* 0x000fea000383ffff */
.L_x_9449:
[----:B-1----:R1:W2:Y:S02]  /*1d530*/  SYNCS.PHASECHK.TRANS64.TRYWAIT P1, [R3+URZ+0x19c60], R4 ;  /* 0x019c6004030075a7 */ /* 0x0022a4000802017f */
[----:B--2---:R-:W-:Y:S05]  /*1d540*/  @!P1 NANOSLEEP.SYNCS 0x989680 ;  /* 0x009896800000995d */ /* 0x004fea0003900000 */
[----:B------:R-:W2:Y:S02]  /*1d550*/  @!P1 SYNCS.PHASECHK.TRANS64 P1, [R3+URZ+0x19c60], R4 ;  /* 0x019c6004030095a7 */ /* 0x000ea4000802007f */
[----:B--2---:R-:W-:Y:S05]  /*1d560*/  @!P1 BRA `(.L_x_9449) ;  /* 0xfffffffc00f09947 */ /* 0x004fea000383ffff */
[----:B------:R-:W-:Y:S05]  /*1d570*/  BRA `(.L_x_9540) ;  /* 0xffffffe0001c7947 */ /* 0x000fea000383ffff */
.L_x_9451:
[----:B0-----:R0:W2:Y:S02]  /*1d580*/  SYNCS.PHASECHK.TRANS64.TRYWAIT P1, [R5+URZ+0x19c60], R0 ;  /* 0x019c6000050075a7 */ /* 0x0010a4000802017f */
[----:B--2---:R-:W-:Y:S05]  /*1d590*/  @!P1 NANOSLEEP.SYNCS 0x989680 ;  /* 0x009896800000995d */ /* 0x004fea0003900000 */
[----:B------:R-:W2:Y:S02]  /*1d5a0*/  @!P1 SYNCS.PHASECHK.TRANS64 P1, [R5+URZ+0x19c60], R0 ;  /* 0x019c6000050095a7 */ /* 0x000ea4000802007f */
[----:B--2---:R-:W-:Y:S05]  /*1d5b0*/  @!P1 BRA `(.L_x_9451) ;  /* 0xfffffffc00f09947 */ /* 0x004fea000383ffff */
[----:B------:R-:W-:Y:S05]  /*1d5c0*/  BRA `(.L_x_9541) ;  /* 0xffffffe0001c7947 */ /* 0x000fea000383ffff */
.L_x_9453:
[----:B--2---:R2:W0:Y:S02]  /*1d5d0*/  SYNCS.PHASECHK.TRANS64.TRYWAIT P0, [R3+URZ+0x19c80], R4 ;  /* 0x019c8004030075a7 */ /* 0x004424000800017f */
[----:B0-----:R-:W-:Y:S05]  /*1d5e0*/  @!P0 NANOSLEEP.SYNCS 0x989680 ;  /* 0x009896800000895d */ /* 0x001fea0003900000 */
[----:B------:R-:W0:Y:S02]  /*1d5f0*/  @!P0 SYNCS.PHASECHK.TRANS64 P0, [R3+URZ+0x19c80], R4 ;  /* 0x019c8004030085a7 */ /* 0x000e24000800007f */
[----:B0-----:R-:W-:Y:S05]  /*1d600*/  @!P0 BRA `(.L_x_9453) ;  /* 0xfffffffc00f08947 */ /* 0x001fea000383ffff */
[----:B------:R-:W-:Y:S05]  /*1d610*/  BRA `(.L_x_9454) ;  /* 0xffffffe000187947 */ /* 0x000fea000383ffff */
.L_x_9542:
        /* <DEDUP_REMOVED lines=14> */
.L_x_13367:


//--------------------- .text._ZN7cutlass13device_kernelIN5flash11enable_sm90INS1_16FlashAttnFwdSm90INS1_25CollectiveMainloopFwdSm90ILi2EN4cute5tupleIJNS5_1CILi1EEES8_S8_EEENS6_IJNS7_ILi192EEENS7_ILi128EEENS7_ILi96EEEEEELi96ENS_12float_e4m3_tEfNS_4arch4Sm90ELb0ELb1ELb1ELb0ELb0ELb0ELb0ELb1ELb1ELb1ELb1ELb0EEENS1_21CollectiveEpilogueFwdINS6_IJSA_SC_SB_EEES9_NS_10bfloat16_tESG_Li384ELb0ELb1ELb1ELb1EEENS1_19SingleTileSchedulerILb0ELb1ELb1ELi192EEEEEEEEEvNT_6ParamsE --------------------------
	.section	.text._ZN7cutlass13device_kernelIN5flash11enable_sm90INS1_16FlashAttnFwdSm90INS1_25CollectiveMainloopFwdSm90ILi2EN4cute5tupleIJNS5_1CILi1EEES8_S8_EEENS6_IJNS7_ILi192EEENS7_ILi128EEENS7_ILi96EEEEEELi96ENS_12float_e4m3_tEfNS_4arch4Sm90ELb0ELb1ELb1ELb0ELb0ELb0ELb0ELb1ELb1ELb1ELb1ELb0EEENS1_21CollectiveEpilogueFwdINS6_IJSA_SC_SB_EEES9_NS_10bfloat16_tESG_Li384ELb0ELb1ELb1ELb1EEENS1_19SingleTileSchedulerILb0ELb1ELb1ELi192EEEEEEEEEvNT_6ParamsE,"ax",@progbits
	.align	128
.text._ZN7cutlass13device_kernelIN5flash11enable_sm90INS1_16FlashAttnFwdSm90INS1_25CollectiveMainloopFwdSm90ILi2EN4cute5tupleIJNS5_1CILi1EEES8_S8_EEENS6_IJNS7_ILi192EEENS7_ILi128EEENS7_ILi96EEEEEELi96ENS_12float_e4m3_tEfNS_4arch4Sm90ELb0ELb1ELb1ELb0ELb0ELb0ELb0ELb1ELb1ELb1ELb1ELb0EEENS1_21CollectiveEpilogueFwdINS6_IJSA_SC_SB_EEES9_NS_10bfloat16_tESG_Li384ELb0ELb1ELb1ELb1EEENS1_19SingleTileSchedulerILb0ELb1ELb1ELi192EEEEEEEEEvNT_6ParamsE:
        .type           _ZN7cutlass13device_kernelIN5flash11enable_sm90INS1_16FlashAttnFwdSm90INS1_25CollectiveMainloopFwdSm90ILi2EN4cute5tupleIJNS5_1CILi1EEES8_S8_EEENS6_IJNS7_ILi192EEENS7_ILi128EEENS7_ILi96EEEEEELi96ENS_12float_e4m3_tEfNS_4arch4Sm90ELb0ELb1ELb1ELb0ELb0ELb0ELb0ELb1ELb1ELb1ELb1ELb0EEENS1_21CollectiveEpilogueFwdINS6_IJSA_SC_SB_EEES9_NS_10bfloat16_tESG_Li384ELb0ELb1ELb1ELb1EEENS1_19SingleTileSchedulerILb0ELb1ELb1ELi192EEEEEEEEEvNT_6ParamsE,@function
        .size           _ZN7cutlass13device_kernelIN5flash11enable_sm90INS1_16FlashAttnFwdSm90INS1_25CollectiveMainloopFwdSm90ILi2EN4cute5tupleIJNS5_1CILi1EEES8_S8_EEENS6_IJNS7_ILi192EEENS7_ILi128EEENS7_ILi96EEEEEELi96ENS_12float_e4m3_tEfNS_4arch4Sm90ELb0ELb1ELb1ELb0ELb0ELb0ELb0ELb1ELb1ELb1ELb1ELb0EEENS1_21CollectiveEpilogueFwdINS6_IJSA_SC_SB_EEES9_NS_10bfloat16_tESG_Li384ELb0ELb1ELb1ELb1EEENS1_19SingleTileSchedulerILb0ELb1ELb1ELi192EEEEEEEEEvNT_6ParamsE,(.L_x_13368 - _ZN7cutlass13device_kernelIN5flash11enable_sm90INS1_16FlashAttnFwdSm90INS1_25CollectiveMainloopFwdSm90ILi2EN4cute5tupleIJNS5_1CILi1EEES8_S8_EEENS6_IJNS7_ILi192EEENS7_ILi128EEENS7_ILi96EEEEEELi96ENS_12float_e4m3_tEfNS_4arch4Sm90ELb0ELb1ELb1ELb0ELb0ELb0ELb0ELb1ELb1ELb1ELb1ELb0EEENS1_21CollectiveEpilogueFwdINS6_IJSA_SC_SB_EEES9_NS_10bfloat16_tESG_Li384ELb0ELb1ELb1ELb1EEENS1_19SingleTileSchedulerILb0ELb1ELb1ELi192EEEEEEEEEvNT_6ParamsE)
        .other          _ZN7cutlass13device_kernelIN5flash11enable_sm90INS1_16FlashAttnFwdSm90INS1_25CollectiveMainloopFwdSm90ILi2EN4cute5tupleIJNS5_1CILi1EEES8_S8_EEENS6_IJNS7_ILi192EEENS7_ILi128EEENS7_ILi96EEEEEELi96ENS_12float_e4m3_tEfNS_4arch4Sm90ELb0ELb1ELb1ELb0ELb0ELb0ELb0ELb1ELb1ELb1ELb1ELb0EEENS1_21CollectiveEpilogueFwdINS6_IJSA_SC_SB_EEES9_NS_10bfloat16_tESG_Li384ELb0ELb1ELb1ELb1EEENS1_19SingleTileSchedulerILb0ELb1ELb1ELi192EEEEEEEEEvNT_6ParamsE,@"STO_CUDA_ENTRY STV_DEFAULT"
_ZN7cutlass13device_kernelIN5flash11enable_sm90INS1_16FlashAttnFwdSm90INS1_25CollectiveMainloopFwdSm90ILi2EN4cute5tupleIJNS5_1CILi1EEES8_S8_EEENS6_IJNS7_ILi192EEENS7_ILi128EEENS7_ILi96EEEEEELi96ENS_12float_e4m3_tEfNS_4arch4Sm90ELb0ELb1ELb1ELb0ELb0ELb0ELb0ELb1ELb1ELb1ELb1ELb0EEENS1_21CollectiveEpilogueFwdINS6_IJSA_SC_SB_EEES9_NS_10bfloat16_tESG_Li384ELb0ELb1ELb1ELb1EEENS1_19SingleTileSchedulerILb0ELb1ELb1ELi192EEEEEEEEEvNT_6ParamsE:
        /* <DEDUP_REMOVED lines=17> */
.L_x_9544:
[----:B------:R-:W-:Y:S05]  /*0110*/  BSYNC B0 ;  /* 0x0000000000007941 */ /* 0x000fea0003800000 */
.L_x_9543:
        /* <DEDUP_REMOVED lines=41> */
.L_x_9545:
        /* <DEDUP_REMOVED lines=22> */
.L_x_9546:
        /* <DEDUP_REMOVED lines=18> */
.L_x_9547:
        /* <DEDUP_REMOVED lines=22> */
.L_x_9548:
        /* <DEDUP_REMOVED lines=22> */
.L_x_9549:
        /* <DEDUP_REMOVED lines=9> */
.L_x_9552:
        /* <DEDUP_REMOVED lines=18> */
[----:B------:R-:W0:Y:S01]  /*0aa0*/  LDC.64 R6, c[0x0][0x418] ;  /* 0x00010600ff067b82 */ /* 0x000e220000000a00 */
[----:B------:R-:W-:Y:S01]  /*0ab0*/  ULDC UR4, c[0x0][0x448] ;  /* 0x0001120000047ab9 */ /* 0x000fe20000000800 */
[----:B------:R-:W1:Y:S01]  /*0ac0*/  S2R R3, SR_TID.X ;  /* 0x0000000000037919 */ /* 0x000e620000002100 */
[----:B------:R-:W-:Y:S02]  /*0ad0*/  UISETP.NE.AND UP1, UPT, UR4, 0x1, UPT ;  /* 0x000000010400788c */ /* 0x000fe4000bf25270 */
[----:B------:R-:W-:-:S03]  /*0ae0*/  USHF.R.S32.HI UR40, URZ, 0x1f, UR39 ;  /* 0x0000001f3f287899 */ /* 0x000fc60008011427 */
[----:B------:R-:W2:Y:S06]  /*0af0*/  S2UR UR42, SR_CTAID.X ;  /* 0x00000000002a79c3 */ /* 0x000eac0000002500 */
[----:B------:R-:W-:Y:S01]  /*0b00*/  @UP1 ULDC UR5, c[0x0][0x44c] ;  /* 0x0001130000051ab9 */ /* 0x000fe20000000800 */
[----:B------:R-:W-:Y:S01]  /*0b10*/  @UP1 ULDC UR9, c[0x0][0x450] ;  /* 0x0001140000091ab9 */ /* 0x000fe20000000800 */
[----:B------:R-:W3:Y:S08]  /*0b20*/  LDC R2, c[0x0][0x288] ;  /* 0x0000a200ff027b82 */ /* 0x000ef00000000800 */
[----:B------:R-:W4:Y:S01]  /*0b30*/  LDC R17, c[0x0][0x424] ;  /* 0x00010900ff117b82 */ /* 0x000f220000000800 */
[----:B0-----:R-:W-:-:S04]  /*0b40*/  ISETP.NE.U32.AND P0, PT, R6, RZ, PT ;  /* 0x000000ff0600720c */ /* 0x001fc80003f05070 */
[----:B------:R-:W-:-:S03]  /*0b50*/  ISETP.NE.AND.EX P0, PT, R7, RZ, PT, P0 ;  /* 0x000000ff0700720c */ /* 0x000fc60003f05300 */
[----:B------:R-:W0:Y:S01]  /*0b60*/  LDC R4, c[0x0][0x2f0] ;  /* 0x0000bc00ff047b82 */ /* 0x000e220000000800 */
[----:B--2---:R-:W-:Y:S01]  /*0b70*/  UIMAD UR42, UR42, 0xc0, URZ ;  /* 0x000000c02a2a78a4 */ /* 0x004fe2000f8e023f */
[----:B-1----:R-:W-:-:S03]  /*0b80*/  VIADD R16, R3, 0xffffff80 ;  /* 0xffffff8003107836 */ /* 0x002fc60000000000 */
[----:B------:R-:W-:Y:S02]  /*0b90*/  @UP1 UIADD3 UR4, UR42, 0xbf, URZ ;  /* 0x000000bf2a041890 */ /* 0x000fe4000fffe03f */
[----:B------:R-:W-:Y:S01]  /*0ba0*/  UIADD3 UR7, UR42, 0xbf, URZ ;  /* 0x000000bf2a077890 */ /* 0x000fe2000fffe03f */
[----:B---3--:R-:W-:Y:S01]  /*0bb0*/  IADD3 R0, -R2, 0x1, RZ ;  /* 0x0000000102007810 */ /* 0x008fe20007ffe1ff */
[----:B------:R-:W-:-:S04]  /*0bc0*/  UIMAD.WIDE.U32 UR4, UR4, UR5, URZ ;  /* 0x00000005040472a5 */ /* 0x000fc8000f8e003f */
[----:B------:R-:W-:Y:S01]  /*0bd0*/  @UP1 USHF.R.U32.HI UR7, URZ, UR9, UR5 ;  /* 0x000000093f071299 */ /* 0x000fe20008011605 */
[----:B----4-:R-:W-:Y:S02]  /*0be0*/  SEL R17, R17, 0x1, P0 ;  /* 0x0000000111117807 */ /* 0x010fe40000000000 */
        /* <DEDUP_REMOVED lines=19> */
.L_x_9555:
[----:B------:R-:W-:-:S11]  /*0d20*/  UISETP.NE.AND UP0, UPT, UR5, 0x1, UPT ;  /* 0x000000010500788c */ /* 0x000fd6000bf05270 */
[----:B------:R-:W-:Y:S02]  /*0d30*/  @UP0 ULDC.64 UR10, c[0x0][0x9e8] ;  /* 0x00027a00000a0ab9 */ /* 0x000fe40000000a00 */
[----:B------:R-:W-:-:S04]  /*0d40*/  UIMAD.WIDE.U32 UR8, UR4, UR10, URZ ;  /* 0x0000000a040872a5 */ /* 0x000fc8000f8e003f */
[----:B------:R-:W-:-:S12]  /*0d50*/  @UP0 USHF.R.U32.HI UR4, URZ, UR11, UR9 ;  /* 0x0000000b3f040299 */ /* 0x000fd80008011609 */
.L_x_9556:
[----:B------:R-:W-:-:S06]  /*0d60*/  UIMAD UR4, UR4, UR5, UR5 ;  /* 0x00000005040472a4 */ /* 0x000fcc000f8e0205 */
[----:B------:R-:W-:-:S07]  /*0d70*/  VIMNMX R0, R0, UR4, PT ;  /* 0x0000000400007c48 */ /* 0x000fce000bfe0100 */
.L_x_9554:
[CC--:B------:R-:W-:Y:S01]  /*0d80*/  IMAD R19, R17.reuse, R4.reuse, -R2 ;  /* 0x0000000411137224 */ /* 0x0c0fe200078e0a02 */
        /* <DEDUP_REMOVED lines=29> */
.L_x_9558:
[----:B------:R-:W-:-:S11]  /*0f60*/  UISETP.NE.AND UP0, UPT, UR5, 0x1, UPT ;  /* 0x000000010500788c */ /* 0x000fd6000bf05270 */
[----:B------:R-:W-:Y:S02]  /*0f70*/  @UP0 ULDC.64 UR10, c[0x0][0x9e8] ;  /* 0x00027a00000a0ab9 */ /* 0x000fe40000000a00 */
[----:B------:R-:W-:-:S04]  /*0f80*/  UIMAD.WIDE.U32 UR8, UR4, UR10, URZ ;  /* 0x0000000a040872a5 */ /* 0x000fc8000f8e003f */
[----:B------:R-:W-:-:S12]  /*0f90*/  @UP0 USHF.R.U32.HI UR4, URZ, UR11, UR9 ;  /* 0x0000000b3f040299 */ /* 0x000fd80008011609 */
.L_x_9559:
[----:B------:R-:W-:-:S04]  /*0fa0*/  UIMAD UR4, UR4, UR5, URZ ;  /* 0x00000005040472a4 */ /* 0x000fc8000f8e023f */
[----:B------:R-:W-:-:S04]  /*0fb0*/  UISETP.LT.AND UP0, UPT, UR7, UR4, UPT ;  /* 0x000000040700728c */ /* 0x000fc8000bf01270 */
[----:B------:R-:W-:-:S12]  /*0fc0*/  USEL UR7, UR7, UR4, !UP0 ;  /* 0x0000000407077287 */ /* 0x000fd8000c000000 */
.L_x_9557:
        /* <DEDUP_REMOVED lines=47> */
.L_x_9560:
        /* <DEDUP_REMOVED lines=70> */
.L_x_9562:
        /* <DEDUP_REMOVED lines=48> */
.L_x_9706:
[----:B------:R-:W-:-:S06]  /*1a20*/  ULOP3.LUT UR4, UR41, 0x1, URZ, 0xfc, !UPT ;  /* 0x0000000129047892 */ /* 0x000fcc000f8efc3f */
[----:B------:R-:W-:-:S05]  /*1a30*/  IMAD.U32 R2, RZ, RZ, UR4 ;  /* 0x00000004ff027e24 */ /* 0x000fca000f8e00ff */
[----:B------:R-:W-:-:S13]  /*1a40*/  ISETP.NE.AND P0, PT, R2, 0x3, PT ;  /* 0x000000030200780c */ /* 0x000fda0003f05270 */
[----:B------:R-:W-:Y:S05]  /*1a50*/  @!P0 BRA `(.L_x_9564) ;  /* 0x0000000000048947 */ /* 0x000fea0003800000 */
[----:B------:R-:W-:Y:S01]  /*1a60*/  BPT.TRAP 0x1 ;  /* 0x000000040000795c */ /* 0x000fe20000300000 */
.L_x_9564:
[----:B------:R1:W2:Y:S01]  /*1a70*/  SYNCS.PHASECHK.TRANS64.TRYWAIT P2, [UR38+0x17030], R8 ;  /* 0x01703008ff0075a7 */ /* 0x0002a20008040166 */
[----:B------:R-:W-:Y:S05]  /*1a80*/  @!P0 BRA `(.L_x_9565) ;  /* 0x0000000000048947 */ /* 0x000fea0003800000 */
[----:B------:R-:W-:Y:S01]  /*1a90*/  BPT.TRAP 0x1 ;  /* 0x000000040000795c */ /* 0x000fe20000300000 */
.L_x_9565:
[----:B------:R-:W-:Y:S01]  /*1aa0*/  IMAD.U32 R6, RZ, RZ, UR43 ;  /* 0x0000002bff067e24 */ /* 0x000fe2000f8e00ff */
[----:B------:R-:W-:-:S04]  /*1ab0*/  ISETP.NE.AND P1, PT, R28, RZ, PT ;  /* 0x000000ff1c00720c */ /* 0x000fc80003f25270 */
[----:B------:R-:W-:Y:S01]  /*1ac0*/  LOP3.LUT R6, R6, 0x10000, RZ, 0xfc, !PT ;  /* 0x0001000006067812 */ /* 0x000fe200078efcff */
[----:B--2---:R-:W-:Y:S08]  /*1ad0*/  @P2 BRA `(.L_x_9566) ;  /* 0x0000000000082947 */ /* 0x004ff00003800000 */
[----:B------:R-:W2:Y:S02]  /*1ae0*/  SYNCS.PHASECHK.TRANS64.TRYWAIT P2, [UR38+0x17030], R8 ;  /* 0x01703008ff0075a7 */ /* 0x000ea40008040166 */
[----:B--2---:R-:W-:Y:S05]  /*1af0*/  @!P2 BRA `(.L_x_9567) ;  /* 0x000001300024a947 */ /* 0x004fea0003800000 */
.L_x_9566:
        /* <DEDUP_REMOVED lines=13> */
[----:B------:R-:W-:Y:S01]  /*1bd0*/  LEA.HI R89, R89, R16, RZ, 0x2 ;  /* 0x0000001059597211 */ /* 0x000fe200078f10ff */
[----:B------:R-:W-:Y:S01]  /*1be0*/  ULOP3.LUT UR20, UR4, 0x10000, URZ, 0xfc, !UPT ;  /* 0x0001000004147892 */ /* 0x000fe2000f8efc3f */
[----:B-1----:R-:W-:Y:S01]  /*1bf0*/  IMAD.HI R8, R88, 0x55555556, RZ ;  /* 0x5555555658087827 */ /* 0x002fe200078e02ff */
[----:B------:R-:W-:Y:S01]  /*1c00*/  ULDC UR25, c[0x0][0x2f0] ;  /* 0x0000bc0000197ab9 */ /* 0x000fe20000000800 */
[----:B------:R-:W-:Y:S01]  /*1c10*/  LOP3.LUT R89, R89, 0xfffffffc, RZ, 0xc0, !PT ;  /* 0xfffffffc59597812 */ /* 0x000fe200078ec0ff */
[----:B------:R-:W-:Y:S01]  /*1c20*/  UIADD3 UR14, UR20, 0x200, URZ ;  /* 0x00000200140e7890 */ /* 0x000fe2000fffe03f */
[----:B------:R-:W-:-:S02]  /*1c30*/  ULDC UR4, c[0x0][0x448] ;  /* 0x0001120000047ab9 */ /* 0x000fc40000000800 */
[----:B------:R-:W-:Y:S01]  /*1c40*/  UMOV UR10, UR20 ;  /* 0x00000014000a7c82 */ /* 0x000fe20008000000 */
[----:B------:R-:W-:Y:S01]  /*1c50*/  IMAD.IADD R89, R16, 0x1, -R89 ;  /* 0x0000000110597824 */ /* 0x000fe200078e0a59 */
[----:B------:R-:W-:Y:S01]  /*1c60*/  QGMMA.64x128x32.F32.E4M3.E4M3 R24, gdesc[UR8], RZ, !UPT, gsb0 ;  /* 0x01e00000081879f3 */ /* 0x000fe2000c0008ff */
[----:B------:R-:W-:Y:S02]  /*1c70*/  UIADD3 UR8, UR12, 0x180, URZ ;  /* 0x000001800c087890 */ /* 0x000fe4000fffe03f */
[----:B------:R-:W-:Y:S01]  /*1c80*/  UIADD3 UR10, UR20, 0x100, URZ ;  /* 0x00000100140a7890 */ /* 0x000fe2000fffe03f */
[----:B------:R-:W-:Y:S01]  /*1c90*/  UMOV UR9, 0xc0000010 ;  /* 0xc000001000097882 */ /* 0x000fe20000000000 */
[----:B------:R-:W-:Y:S01]  /*1ca0*/  UMOV UR11, 0xc0000010 ;  /* 0xc0000010000b7882 */ /* 0x000fe20000000000 */
[----:B------:R-:W-:Y:S02]  /*1cb0*/  UIADD3 UR12, UR12, 0x300, URZ ;  /* 0x000003000c0c7890 */ /* 0x000fe4000fffe03f */
[----:B------:R-:W-:Y:S01]  /*1cc0*/  UISETP.NE.AND UP0, UPT, UR4, 0x1, UPT ;  /* 0x000000010400788c */ /* 0x000fe2000bf05270 */
[----:B------:R-:W-:Y:S01]  /*1cd0*/  ULDC UR6, c[0x0][0x288] ;  /* 0x0000a20000067ab9 */ /* 0x000fe20000000800 */
[----:B------:R-:W-:-:S02]  /*1ce0*/  ULDC UR21, c[0x0][0x9dc] ;  /* 0x0002770000157ab9 */ /* 0x000fc40000000800 */
[----:B------:R-:W-:Y:S02]  /*1cf0*/  ULOP3.LUT UR21, URZ, UR21, URZ, 0x33, !UPT ;  /* 0x000000153f157292 */ /* 0x000fe4000f8e333f */
        /* <DEDUP_REMOVED lines=14> */
[----:B------:R-:W-:Y:S01]  /*1de0*/  FMUL.FTZ R57, R0, R60 ;  /* 0x0000003c00397220 */ /* 0x000fe20000410000 */
[----:B------:R-:W-:-:S02]  /*1df0*/  IMAD.IADD R60, R16, 0x1, -R3 ;  /* 0x00000001103c7824 */ /* 0x000fc400078e0a03 */
[----:B------:R-:W-:Y:S01]  /*1e00*/  FMUL.FTZ R5, R0, R27 ;  /* 0x0000001b00057220 */ /* 0x000fe20000410000 */
[----:B------:R-:W-:Y:S01]  /*1e10*/  LEA.HI R27, R8, R8, RZ, 0x1 ;  /* 0x00000008081b7211 */ /* 0x000fe200078f08ff */
[C---:B------:R-:W-:Y:S01]  /*1e20*/  FMUL.FTZ R2, R0.reuse, R26 ;  /* 0x0000001a00027220 */ /* 0x040fe20000410000 */
[C---:B------:R-:W-:Y:S01]  /*1e30*/  FMUL.FTZ R12, R0.reuse, R34 ;  /* 0x00000022000c7220 */ /* 0x040fe20000410000 */
[----:B------:R-:W-:Y:S01]  /*1e40*/  SHF.R.S32.HI R3, RZ, 0x1f, R60 ;  /* 0x0000001fff037819 */ /* 0x000fe2000001143c */
[C---:B------:R-:W-:Y:S01]  /*1e50*/  FMUL.FTZ R34, R0.reuse, R36 ;  /* 0x0000002400227220 */ /* 0x040fe20000410000 */
[C---:B------:R-:W-:Y:S01]  /*1e60*/  FMUL.FTZ R36, R0.reuse, R37 ;  /* 0x0000002500247220 */ /* 0x040fe20000410000 */
[C---:B------:R-:W-:Y:S01]  /*1e70*/  FMUL.FTZ R37, R0.reuse, R59 ;  /* 0x0000003b00257220 */ /* 0x040fe20000410000 */
[C---:B------:R-:W-:Y:S01]  /*1e80*/  LEA.HI R16, R3.reuse, R60, RZ, 0x2 ;  /* 0x0000003c03107211 */ /* 0x040fe200078f10ff */
[C---:B------:R-:W-:Y:S01]  /*1e90*/  FMUL.FTZ R59, R0.reuse, R64 ;  /* 0x00000040003b7220 */ /* 0x040fe20000410000 */
[----:B------:R-:W-:Y:S01]  /*1ea0*/  LEA.HI R8, R3, R60, RZ, 0x5 ;  /* 0x0000003c03087211 */ /* 0x000fe200078f28ff */
[----:B------:R-:W-:Y:S01]  /*1eb0*/  IMAD R88, R27, -0x3, R88 ;  /* 0xfffffffd1b587824 */ /* 0x000fe200078e0258 */
[--C-:B------:R-:W-:Y:S01]  /*1ec0*/  SHF.R.S32.HI R3, RZ, 0x2, R16.reuse ;  /* 0x00000002ff037819 */ /* 0x100fe20000011410 */
[C---:B------:R-:W-:Y:S01]  /*1ed0*/  FMUL.FTZ R14, R0.reuse, R38 ;  /* 0x00000026000e7220 */ /* 0x040fe20000410000 */
[----:B------:R-:W-:Y:S01]  /*1ee0*/  SHF.R.S32.HI R26, RZ, 0x1f, R16 ;  /* 0x0000001fff1a7819 */ /* 0x000fe20000011410 */
[C---:B------:R-:W-:Y:S01]  /*1ef0*/  FMUL.FTZ R38, R0.reuse, R40 ;  /* 0x0000002800267220 */ /* 0x040fe20000410000 */
[----:B------:R-:W-:Y:S01]  /*1f00*/  SHF.R.S32.HI R8, RZ, 0x5, R8 ;  /* 0x00000005ff087819 */ /* 0x000fe20000011408 */
[----:B------:R-:W-:Y:S01]  /*1f10*/  FMUL.FTZ R40, R0, R41 ;  /* 0x0000002900287220 */ /* 0x000fe20000410000 */
[----:B------:R-:W-:Y:S01]  /*1f20*/  LEA.HI R26, R26, R3, RZ, 0x3 ;  /* 0x000000031a1a7211 */ /* 0x000fe200078f18ff */
[C---:B------:R-:W-:Y:S01]  /*1f30*/  FMUL.FTZ R23, R0.reuse, R46 ;  /* 0x0000002e00177220 */ /* 0x040fe20000410000 */
[C---:B------:R-:W-:Y:S01]  /*1f40*/  LEA.HI R64, R89.reuse, R89, RZ, 0x1 ;  /* 0x0000005959407211 */ /* 0x040fe200078f08ff */
[----:B------:R-:W-:Y:S01]  /*1f50*/  FMUL.FTZ R41, R0, R63 ;  /* 0x0000003f00297220 */ /* 0x000fe20000410000 */
[----:B------:R-:W-:Y:S01]  /*1f60*/  LEA R8, R8, UR42, 0x4 ;  /* 0x0000002a08087c11 */ /* 0x000fe2000f8e20ff */
[----:B------:R-:W-:Y:S01]  /*1f70*/  FMUL.FTZ R46, R0, R48 ;  /* 0x00000030002e7220 */ /* 0x000fe20000410000 */
[----:B------:R-:W-:Y:S01]  /*1f80*/  LOP3.LUT R26, R26, 0xfffffff8, RZ, 0xc0, !PT ;  /* 0xfffffff81a1a7812 */ /* 0x000fe200078ec0ff */
[----:B------:R-:W-:Y:S01]  /*1f90*/  FMUL.FTZ R63, R0, R69 ;  /* 0x00000045003f7220 */ /* 0x000fe20000410000 */
[----:B------:R-:W-:Y:S01]  /*1fa0*/  LOP3.LUT R64, R64, 0x1ffffffe, RZ, 0xc0, !PT ;  /* 0x1ffffffe40407812 */ /* 0x000fe200078ec0ff */
[----:B------:R-:W-:Y:S01]  /*1fb0*/  FMUL.FTZ R11, R0, R35 ;  /* 0x00000023000b7220 */ /* 0x000fe20000410000 */
[----:B------:R-:W-:Y:S01]  /*1fc0*/  IADD3 R3, R8, R3, -R26 ;  /* 0x0000000308037210 */ /* 0x000fe20007ffe81a */
[C---:B------:R-:W-:Y:S01]  /*1fd0*/  FMUL.FTZ R48, R0.reuse, R49 ;  /* 0x0000003100307220 */ /* 0x040fe20000410000 */
[----:B------:R-:W-:Y:S01]  /*1fe0*/  FMUL.FTZ R69, R0, R77 ;  /* 0x0000004d00457220 */ /* 0x000fe20000410000 */
[----:B------:R-:W-:-:S02]  /*1ff0*/  IMAD.IADD R8, R89, 0x1, -R64 ;  /* 0x0000000159087824 */ /* 0x000fc400078e0a40 */
[----:B------:R-:W-:Y:S01]  /*2000*/  FMUL.FTZ R35, R0, R58 ;  /* 0x0000003a00237220 */ /* 0x000fe20000410000 */
[----:B------:R-:W-:Y:S02]  /*2010*/  IMAD R3, R88, 0x40, R3 ;  /* 0x0000004058037824 */ /* 0x000fe400078e0203 */
[C---:B------:R-:W-:Y:S01]  /*2020*/  FMUL.FTZ R49, R0.reuse, R71 ;  /* 0x0000004700317220 */ /* 0x040fe20000410000 */
[C---:B------:R-:W-:Y:S01]  /*2030*/  FMUL.FTZ R58, R0.reuse, R61 ;  /* 0x0000003d003a7220 */ /* 0x040fe20000410000 */
[----:B------:R-:W-:Y:S02]  /*2040*/  IMAD.MOV.U32 R71, RZ, RZ, -0x80 ;  /* 0xffffff80ff477424 */ /* 0x000fe400078e00ff */
[----:B------:R-:W-:Y:S01]  /*2050*/  FMUL.FTZ R61, R0, R65 ;  /* 0x00000041003d7220 */ /* 0x000fe20000410000 */
[----:B------:R-:W-:Y:S01]  /*2060*/  IMAD R8, R8, 0x8, R3 ;  /* 0x0000000808087824 */ /* 0x000fe200078e0203 */
[----:B------:R-:W-:Y:S01]  /*2070*/  LOP3.LUT R65, R16, 0x7ffffffc, RZ, 0xc0, !PT ;  /* 0x7ffffffc10417812 */ /* 0x000fe200078ec0ff */
[----:B------:R-:W-:-:S02]  /*2080*/  IMAD.U32 R3, RZ, RZ, UR38 ;  /* 0x00000026ff037e24 */ /* 0x000fc4000f8e00ff */
[----:B------:R-:W-:Y:S01]  /*2090*/  FMUL.FTZ R22, R0, R47 ;  /* 0x0000002f00167220 */ /* 0x000fe20000410000 */
[----:B------:R-:W-:Y:S01]  /*20a0*/  @P2 IMAD.HI.U32 R64, R8, UR4, RZ ;  /* 0x0000000408402c27 */ /* 0x000fe2000f8e00ff */
[----:B------:R-:W-:-:S03]  /*20b0*/  @UP0 ULDC UR4, c[0x0][0x450] ;  /* 0x0001140000040ab9 */ /* 0x000fc60000000800 */
[C---:B------:R-:W-:Y:S01]  /*20c0*/  FMUL.FTZ R27, R0.reuse, R82 ;  /* 0x00000052001b7220 */ /* 0x040fe20000410000 */
[C---:B------:R-:W-:Y:S01]  /*20d0*/  FMUL.FTZ R47, R0.reuse, R70 ;  /* 0x00000046002f7220 */ /* 0x040fe20000410000 */
[----:B------:R-:W-:Y:S02]  /*20e0*/  @!P1 VIADD R3, R3, 0x17040 ;  /* 0x0001704003039836 */ /* 0x000fe40000000000 */
[----:B------:R-:W-:Y:S01]  /*20f0*/  FMUL.FTZ R4, R0, R24 ;  /* 0x0000001800047220 */ /* 0x000fe20000410000 */
[----:B------:R-:W-:Y:S01]  /*2100*/  IMAD.MOV.U32 R77, RZ, RZ, R8 ;  /* 0x000000ffff4d7224 */ /* 0x000fe200078e0008 */
[----:B------:R-:W-:Y:S01]  /*2110*/  @P3 SHF.R.U32.HI R77, RZ, UR4, R64 ;  /* 0x00000004ff4d3c19 */ /* 0x000fe20008011640 */
[----:B------:R-:W-:Y:S01]  /*2120*/  IMAD R82, R18, R71, 0x80 ;  /* 0x0000008012527424 */ /* 0x000fe200078e0247 */
[----:B------:R-:W-:Y:S01]  /*2130*/  @!P1 PRMT R16, RZ, 0x654, R3 ;  /* 0x00000654ff109816 */ /* 0x000fe20000000003 */
[----:B------:R-:W-:Y:S01]  /*2140*/  ULDC.64 UR4, c[0x0][0x9e0] ;  /* 0x0002780000047ab9 */ /* 0x000fe20000000a00 */
[C---:B------:R-:W-:Y:S01]  /*2150*/  FMUL.FTZ R10, R0.reuse, R30 ;  /* 0x0000001e000a7220 */ /* 0x040fe20000410000 */
[----:B------:R-:W0:Y:S01]  /*2160*/  SHFL.IDX PT, R70, R77, RZ, 0x1c1f ;  /* 0x001c1fff4d467589 */ /* 0x000e2200000e0000 */
[C---:B------:R-:W-:Y:S01]  /*2170*/  FMUL.FTZ R20, R0.reuse, R42 ;  /* 0x0000002a00147220 */ /* 0x040fe20000410000 */
[----:B------:R1:W-:Y:S01]  /*2180*/  @!P1 SYNCS.ARRIVE.TRANS64.RED.A1T0 RZ, [R16+URZ], RZ ;  /* 0x000000ff10ff99a7 */ /* 0x0003e2000810043f */
[C---:B------:R-:W-:Y:S01]  /*2190*/  FMUL.FTZ R30, R0.reuse, R32 ;  /* 0x00000020001e7220 */ /* 0x040fe20000410000 */
[C---:B------:R-:W-:Y:S01]  /*21a0*/  FMUL.FTZ R13, R0.reuse, R39 ;  /* 0x00000027000d7220 */ /* 0x040fe20000410000 */
[C---:B------:R-:W-:Y:S01]  /*21b0*/  FMUL.FTZ R15, R0.reuse, R43 ;  /* 0x0000002b000f7220 */ /* 0x040fe20000410000 */
[C---:B------:R-:W-:Y:S01]  /*21c0*/  FMUL.FTZ R42, R0.reuse, R44 ;  /* 0x0000002c002a7220 */ /* 0x040fe20000410000 */
[----:B------:R-:W-:Y:S01]  /*21d0*/  FMUL.FTZ R24, R0, R50 ;  /* 0x0000003200187220 */ /* 0x000fe20000410000 */
[----:B------:R-:W-:Y:S01]  /*21e0*/  IMAD.IADD R3, R60, 0x1, -R65 ;  /* 0x000000013c037824 */ /* 0x000fe200078e0a41 */
[----:B------:R-:W-:Y:S01]  /*21f0*/  UISETP.GE.AND UP1, UPT, UR5, 0x1, UPT ;  /* 0x000000010500788c */ /* 0x000fe2000bf26270 */
[----:B-1----:R-:W-:-:S02]  /*2200*/  VIADD R16, R82, 0x1 ;  /* 0x0000000152107836 */ /* 0x002fc40000000000 */
        /* <DEDUP_REMOVED lines=27> */
[----:B------:R-:W-:Y:S01]  /*23c0*/  IMAD R16, R3, -0x2, R16 ;  /* 0xfffffffe03107824 */ /* 0x000fe200078e0210 */
[----:B------:R-:W-:Y:S01]  /*23d0*/  PLOP3.LUT P2, PT, PT, PT, UP1, 0x40, 0x0 ;  /* 0x000000000000781c */ /* 0x000fe20003f4e818 */
[----:B------:R-:W-:Y:S01]  /*23e0*/  IMAD.U32 R60, RZ, RZ, UR6 ;  /* 0x00000006ff3c7e24 */ /* 0x000fe2000f8e00ff */
[----:B------:R-:W1:Y:S01]  /*23f0*/  MUFU.TANH R4, R4 ;  /* 0x0000000400047308 */ /* 0x000e620000002400 */
[C---:B------:R-:W-:Y:S01]  /*2400*/  IMAD R71, R17.reuse, UR25, R16 ;  /* 0x0000001911477c24 */ /* 0x040fe2000f8e0210 */
[----:B------:R-:W-:Y:S01]  /*2410*/  LEA R80, R18, 0xffffff80, 0x7 ;  /* 0xffffff8012507811 */ /* 0x000fe200078e38ff */
[----:B------:R-:W-:-:S02]  /*2420*/  IMAD R16, R17, UR25, R82 ;  /* 0x0000001911107c24 */ /* 0x000fc4000f8e0252 */
[----:B------:R-:W-:Y:S02]  /*2430*/  IMAD.IADD R71, R71, 0x1, -R60 ;  /* 0x0000000147477824 */ /* 0x000fe400078e0a3c */
        /* <DEDUP_REMOVED lines=82> */
.L_x_9570:
[----:B------:R-:W-:-:S06]  /*2960*/  UISETP.NE.AND UP2, UPT, UR5, 0x1, UPT ;  /* 0x000000010500788c */ /* 0x000fcc000bf45270 */
[----:B------:R-:W-:-:S05]  /*2970*/  PLOP3.LUT P2, PT, PT, PT, UP2, 0x80, 0x0 ;  /* 0x000000000000781c */ /* 0x000fca0003f4f028 */
[----:B------:R-:W-:-:S08]  /*2980*/  @UP2 ULDC.64 UR6, c[0x0][0x9e8] ;  /* 0x00027a0000062ab9 */ /* 0x000fd00000000a00 */
[----:B------:R-:W-:-:S05]  /*2990*/  @P2 IMAD.HI.U32 R16, R71, UR6, RZ ;  /* 0x0000000647102c27 */ /* 0x000fca000f8e00ff */
[----:B------:R-:W-:-:S07]  /*29a0*/  @P2 SHF.R.U32.HI R71, RZ, UR7, R16 ;  /* 0x00000007ff472c19 */ /* 0x000fce0008011610 */
.L_x_9571:
[----:B------:R-:W-:Y:S05]  /*29b0*/  BSYNC B0 ;  /* 0x0000000000007941 */ /* 0x000fea0003800000 */
.L_x_9569:
[----:B------:R-:W-:-:S04]  /*29c0*/  IMAD R16, R71, UR5, -R80 ;  /* 0x0000000547107c24 */ /* 0x000fc8000f8e0a50 */
[----:B------:R-:W-:-:S05]  /*29d0*/  IMAD R16, R3, -0x2, R16 ;  /* 0xfffffffe03107824 */ /* 0x000fca00078e0210 */
[----:B------:R-:W-:Y:S02]  /*29e0*/  VIMNMX R79, R79, R16, !PT ;  /* 0x000000104f4f7248 */ /* 0x000fe40007fe0100 */
[----:B------:R-:W-:-:S07]  /*29f0*/  VIADDMNMX R76, R16, UR5, R76, PT ;  /* 0x00000005104c7c46 */ /* 0x000fce000b80014c */
.L_x_9568:
[C---:B------:R-:W-:Y:S02]  /*2a00*/  ISETP.GE.AND P4, PT, R82.reuse, 0x9, PT ;  /* 0x000000095200780c */ /* 0x040fe40003f86270 */
[C---:B------:R-:W-:Y:S02]  /*2a10*/  ISETP.GE.AND P2, PT, R82.reuse, 0x2, PT ;  /* 0x000000025200780c */ /* 0x040fe40003f46270 */
[----:B------:R-:W-:Y:S02]  /*2a20*/  ISETP.GE.AND P5, PT, R82, 0xa, PT ;  /* 0x0000000a5200780c */ /* 0x000fe40003fa6270 */
[----:B------:R-:W-:Y:S02]  /*2a30*/  LOP3.LUT R16, R16, 0xfffffffd, RZ, 0xc0, !PT ;  /* 0xfffffffd10107812 */ /* 0x000fe400078ec0ff */
[----:B------:R-:W-:-:S04]  /*2a40*/  ISETP.GT.AND P3, PT, R79, 0x1, !P2 ;  /* 0x000000014f00780c */ /* 0x000fc80005764270 */
[----:B------:R-:W-:Y:S02]  /*2a50*/  ISETP.LT.OR P3, PT, R76, 0x2, P3 ;  /* 0x000000024c00780c */ /* 0x000fe40001f61670 */
[----:B------:R-:W-:Y:S02]  /*2a60*/  @P4 LOP3.LUT R16, R16, 0x2, RZ, 0xfc, !PT ;  /* 0x0000000210104812 */ /* 0x000fe400078efcff */
[----:B------:R-:W-:Y:S02]  /*2a70*/  FSEL R91, R91, -INF , !P3 ;  /* 0xff8000005b5b7808 */ /* 0x000fe40005800000 */
[----:B------:R-:W-:Y:S02]  /*2a80*/  LOP3.LUT R16, R16, 0xfffffffb, RZ, 0xc0, !PT ;  /* 0xfffffffb10107812 */ /* 0x000fe400078ec0ff */
[----:B------:R-:W-:Y:S02]  /*2a90*/  ISETP.GT.AND P4, PT, R79, 0x8, !P4 ;  /* 0x000000084f00780c */ /* 0x000fe40006784270 */
[----:B------:R-:W-:-:S02]  /*2aa0*/  @P5 LOP3.LUT R16, R16, 0x4, RZ, 0xfc, !PT ;  /* 0x0000000410105812 */ /* 0x000fc400078efcff */
[----:B------:R-:W-:Y:S02]  /*2ab0*/  ISETP.GT.AND P3, PT, R79, 0x9, !P5 ;  /* 0x000000094f00780c */ /* 0x000fe40006f64270 */
[----:B------:R-:W-:Y:S02]  /*2ac0*/  ISETP.GE.AND P5, PT, R82, 0x11, PT ;  /* 0x000000115200780c */ /* 0x000fe40003fa6270 */
[C---:B------:R-:W-:Y:S02]  /*2ad0*/  ISETP.LT.OR P4, PT, R76.reuse, 0x9, P4 ;  /* 0x000000094c00780c */ /* 0x040fe40002781670 */
[----:B------:R-:W-:Y:S02]  /*2ae0*/  ISETP.LT.OR P3, PT, R76, 0xa, P3 ;  /* 0x0000000a4c00780c */ /* 0x000fe40001f61670 */
[----:B------:R-:W-:Y:S02]  /*2af0*/  FSEL R75, R28, -INF , !P4 ;  /* 0xff8000001c4b7808 */ /* 0x000fe40006000000 */
[----:B------:R-:W-:-:S02]  /*2b00*/  ISETP.GE.AND P4, PT, R82, 0x12, PT ;  /* 0x000000125200780c */ /* 0x000fc40003f86270 */
[----:B------:R-:W-:Y:S02]  /*2b10*/  LOP3.LUT R16, R16, 0xfffffff7, RZ, 0xc0, !PT ;  /* 0xfffffff710107812 */ /* 0x000fe400078ec0ff */
[----:B0-----:R-:W-:Y:S02]  /*2b20*/  FSEL R74, R29, -INF , !P3 ;  /* 0xff8000001d4a7808 */ /* 0x001fe40005800000 */
        /* <DEDUP_REMOVED lines=11> */
[----:B------:R-:W-:Y:S01]  /*2be0*/  ISETP.GT.AND P3, PT, R79, 0x18, !P4 ;  /* 0x000000184f00780c */ /* 0x000fe20006764270 */
[----:B------:R-:W0:Y:S03]  /*2bf0*/  SHFL.IDX PT, R32, R77, 0x1, 0x1c1f ;  /* 0x003c1f004d207f89 */ /* 0x000e2600000e0000 */
[----:B------:R-:W-:Y:S02]  /*2c00*/  ISETP.LT.OR P3, PT, R76, 0x19, P3 ;  /* 0x000000194c00780c */ /* 0x000fe40001f61670 */
[----:B------:R-:W-:Y:S02]  /*2c10*/  @P4 LOP3.LUT R16, R16, 0x1000000, RZ, 0xfc, !PT ;  /* 0x0100000010104812 */ /* 0x000fe400078efcff */
[----:B------:R-:W-:-:S02]  /*2c20*/  ISETP.GE.AND P4, PT, R82, 0x1a, PT ;  /* 0x0000001a5200780c */ /* 0x000fc40003f86270 */
        /* <DEDUP_REMOVED lines=115> */
[----:B------:R-:W-:Y:S02]  /*3360*/  LOP3.LUT R16, R16, 0xffffffef, RZ, 0xc0, !PT ;  /* 0xffffffef10107812 */ /* 0x000fe400078ec0ff */
        /* <DEDUP_REMOVED lines=15> */
[----:B------:R-:W-:Y:S02]  /*3460*/  ISETP.GE.AND P4, PT, R82, 0x72, PT ;  /* 0x000000725200780c */ /* 0x000fe40003f86270 */
[----:B0-----:R-:W-:Y:S02]  /*3470*/  VIADDMNMX R72, R32, R86, R83, PT ;  /* 0x0000005620487246 */ /* 0x001fe40003800153 */
        /* <DEDUP_REMOVED lines=9> */
[----:B------:R-:W-:Y:S02]  /*3510*/  ISETP.GT.AND P6, PT, R79, RZ, !P6 ;  /* 0x000000ff4f00720c */ /* 0x000fe400077c4270 */
[----:B------:R-:W-:Y:S02]  /*3520*/  LOP3.LUT R16, R16, 0xf7ffffff, RZ, 0xc0, !PT ;  /* 0xf7ffffff10107812 */ /* 0x000fe400078ec0ff */
[----:B------:R-:W-:-:S04]  /*3530*/  ISETP.LT.OR P6, PT, R76, 0x1, P6 ;  /* 0x000000014c00780c */ /* 0x000fc800037c1670 */
[----:B------:R-:W-:Y:S02]  /*3540*/  FSEL R78, R4, -INF , !P6 ;  /* 0xff800000044e7808 */ /* 0x000fe40007000000 */
[----:B------:R-:W-:-:S13]  /*3550*/  ISETP.GE.AND P6, PT, R82, 0x7a, PT ;  /* 0x0000007a5200780c */ /* 0x000fda0003fc6270 */
[----:B------:R-:W-:Y:S02]  /*3560*/  @P6 LOP3.LUT R16, R16, 0x8000000, RZ, 0xfc, !PT ;  /* 0x0800000010106812 */ /* 0x000fe400078efcff */
[----:B------:R-:W-:-:S04]  /*3570*/  ISETP.GT.AND P6, PT, R79, 0x79, !P6 ;  /* 0x000000794f00780c */ /* 0x000fc800077c4270 */
[----:B------:R-:W-:Y:S01]  /*3580*/  ISETP.LT.OR P6, PT, R76, 0x7a, P6 ;  /* 0x0000007a4c00780c */ /* 0x000fe200037c1670 */
[----:B------:R-:W-:-:S03]  /*3590*/  IMAD.IADD R76, R87, 0x1, R32 ;  /* 0x00000001574c7824 */ /* 0x000fc600078e0220 */
        /* <DEDUP_REMOVED lines=17> */
.L_x_9574:
[----:B------:R-:W-:-:S06]  /*36b0*/  UISETP.NE.AND UP2, UPT, UR5, 0x1, UPT ;  /* 0x000000010500788c */ /* 0x000fcc000bf45270 */
[----:B------:R-:W-:-:S05]  /*36c0*/  PLOP3.LUT P6, PT, PT, PT, UP2, 0x80, 0x0 ;  /* 0x000000000000781c */ /* 0x000fca0003fcf028 */
[----:B------:R-:W-:-:S08]  /*36d0*/  @UP2 ULDC.64 UR6, c[0x0][0x9e8] ;  /* 0x00027a0000062ab9 */ /* 0x000fd00000000a00 */
[----:B------:R-:W-:Y:S01]  /*36e0*/  @P6 IMAD.HI.U32 R32, R77, UR6, RZ ;  /* 0x000000064d206c27 */ /* 0x000fe2000f8e00ff */
[----:B------:R-:W-:-:S13]  /*36f0*/  PLOP3.LUT P6, PT, PT, PT, UP2, 0x80, 0x0 ;  /* 0x000000000000781c */ /* 0x000fda0003fcf028 */
[----:B------:R-:W-:-:S07]  /*3700*/  @P6 SHF.R.U32.HI R77, RZ, UR7, R32 ;  /* 0x00000007ff4d6c19 */ /* 0x000fce0008011620 */
.L_x_9575:
[----:B------:R-:W-:Y:S05]  /*3710*/  BSYNC B0 ;  /* 0x0000000000007941 */ /* 0x000fea0003800000 */
.L_x_9573:
[----:B------:R-:W-:-:S04]  /*3720*/  IMAD R32, R77, UR5, -R80 ;  /* 0x000000054d207c24 */ /* 0x000fc8000f8e0a50 */
[----:B------:R-:W-:-:S05]  /*3730*/  IMAD R77, R3, -0x2, R32 ;  /* 0xfffffffe034d7824 */ /* 0x000fca00078e0220 */
[----:B------:R-:W-:Y:S02]  /*3740*/  VIMNMX R76, R76, R77, !PT ;  /* 0x0000004d4c4c7248 */ /* 0x000fe40007fe0100 */
[----:B------:R-:W-:-:S07]  /*3750*/  VIADDMNMX R72, R77, UR5, R72, PT ;  /* 0x000000054d487c46 */ /* 0x000fce000b800148 */
.L_x_9572:
[----:B------:R-:W-:Y:S01]  /*3760*/  ISETP.GT.AND P2, PT, R76, 0x1, !P2 ;  /* 0x000000014c00780c */ /* 0x000fe20005744270 */
[----:B------:R-:W-:Y:S01]  /*3770*/  ULDC UR10, c[0x0][0x988] ;  /* 0x00026200000a7ab9 */ /* 0x000fe20000000800 */
[----:B------:R-:W-:Y:S01]  /*3780*/  LOP3.LUT P6, RZ, R16, 0x8, RZ, 0xc0, !PT ;  /* 0x0000000810ff7812 */ /* 0x000fe200078cc0ff */
[----:B------:R-:W-:Y:S01]  /*3790*/  @UP0 ULDC UR6, c[0x0][0x44c] ;  /* 0x0001130000060ab9 */ /* 0x000fe20000000800 */
[----:B------:R-:W-:Y:S01]  /*37a0*/  ISETP.LT.OR P2, PT, R72, 0x2, P2 ;  /* 0x000000024800780c */ /* 0x000fe20001741670 */
[----:B------:R-:W-:Y:S01]  /*37b0*/  UIMAD.WIDE.U32 UR6, UR42, UR6, URZ ;  /* 0x000000062a0672a5 */ /* 0x000fe2000f8e003f */
[----:B------:R-:W-:Y:S01]  /*37c0*/  ISETP.GT.AND P3, PT, R76, 0x70, !P3 ;  /* 0x000000704c00780c */ /* 0x000fe20005f64270 */
[----:B------:R-:W-:Y:S01]  /*37d0*/  @UP0 ULDC UR14, c[0x0][0x450] ;  /* 0x00011400000e0ab9 */ /* 0x000fe20000000800 */
[----:B------:R-:W-:Y:S01]  /*37e0*/  FSEL R34, R5, -INF , !P2 ;  /* 0xff80000005227808 */ /* 0x000fe20005000000 */
[----:B------:R-:W-:Y:S01]  /*37f0*/  @UP0 USHF.R.U32.HI UR42, URZ, UR14, UR7 ;  /* 0x0000000e3f2a0299 */ /* 0x000fe20008011607 */
[----:B------:R-:W-:-:S02]  /*3800*/  LOP3.LUT P2, RZ, R16, 0x2, RZ, 0xc0, !PT ;  /* 0x0000000210ff7812 */ /* 0x000fc4000784c0ff */
[C---:B------:R-:W-:Y:S02]  /*3810*/  ISETP.GT.AND P4, PT, R76.reuse, 0x71, !P4 ;  /* 0x000000714c00780c */ /* 0x040fe40006784270 */
[----:B------:R-:W-:Y:S02]  /*3820*/  ISETP.GT.AND P2, PT, R76, 0x8, !P2 ;  /* 0x000000084c00780c */ /* 0x000fe40005744270 */
[C---:B------:R-:W-:Y:S02]  /*3830*/  ISETP.LT.OR P3, PT, R72.reuse, 0x71, P3 ;  /* 0x000000714800780c */ /* 0x040fe40001f61670 */
[----:B------:R-:W-:Y:S02]  /*3840*/  ISETP.LT.OR P2, PT, R72, 0x9, P2 ;  /* 0x000000094800780c */ /* 0x000fe40001741670 */
[----:B------:R-:W-:Y:S02]  /*3850*/  ISETP.GT.AND P5, PT, R76, 0x78, !P5 ;  /* 0x000000784c00780c */ /* 0x000fe40006fa4270 */
[----:B------:R-:W-:-:S02]  /*3860*/  FSEL R32, R10, -INF , !P2 ;  /* 0xff8000000a207808 */ /* 0x000fc40005000000 */
[----:B------:R-:W-:Y:S02]  /*3870*/  LOP3.LUT P2, RZ, R16, 0x4, RZ, 0xc0, !PT ;  /* 0x0000000410ff7812 */ /* 0x000fe4000784c0ff */
[----:B------:R-:W-:Y:S02]  /*3880*/  FMNMX.FTZ R10, R78, R91, !PT ;  /* 0x0000005b4e0a7209 */ /* 0x000fe40007810000 */
[----:B------:R-:W-:Y:S02]  /*3890*/  ISETP.GT.AND P2, PT, R76, 0x9, !P2 ;  /* 0x000000094c00780c */ /* 0x000fe40005744270 */
[C---:B------:R-:W-:Y:S02]  /*38a0*/  ISETP.LT.OR P4, PT, R72.reuse, 0x72, P4 ;  /* 0x000000724800780c */ /* 0x040fe40002781670 */
[----:B------:R-:W-:Y:S02]  /*38b0*/  ISETP.LT.OR P2, PT, R72, 0xa, P2 ;  /* 0x0000000a4800780c */ /* 0x000fe40001741670 */
[----:B------:R-:W-:-:S02]  /*38c0*/  FSEL R27, R27, -INF , !P3 ;  /* 0xff8000001b1b7808 */ /* 0x000fc40005800000 */
[----:B------:R-:W-:Y:S02]  /*38d0*/  FSEL R5, R9, -INF , !P2 ;  /* 0xff80000009057808 */ /* 0x000fe40005000000 */
        /* <DEDUP_REMOVED lines=17> */
[----:B------:R-:W-:Y:S02]  /*39f0*/  LOP3.LUT P6, RZ, R16, 0x8000, RZ, 0xc0, !PT ;  /* 0x0000800010ff7812 */ /* 0x000fe400078cc0ff */
        /* <DEDUP_REMOVED lines=65> */
[----:B------:R-:W-:-:S02]  /*3e10*/  ISETP.GT.AND P2, PT, R76, 0x40, !P2 ;  /* 0x000000404c00780c */ /* 0x000fc40005744270 */
[----:B------:R-:W-:Y:S02]  /*3e20*/  R2UR UR11, R19 ;  /* 0x00000000130b72ca */ /* 0x000fe400000e0000 */
[----:B------:R-:W-:Y:S02]  /*3e30*/  ISETP.LT.OR P2, PT, R72, 0x41, P2 ;  /* 0x000000414800780c */ /* 0x000fe40001741670 */
[----:B0-----:R-:W-:Y:S02]  /*3e40*/  FMNMX.FTZ R77, R10, R9, !PT ;  /* 0x000000090a4d7209 */ /* 0x001fe40007810000 */
[----:B------:R-:W-:Y:S02]  /*3e50*/  FSEL R35, R35, -INF , !P2 ;  /* 0xff80000023237808 */ /* 0x000fe40005000000 */
[----:B------:R-:W-:Y:S01]  /*3e60*/  LOP3.LUT P2, RZ, R16, 0x2000, RZ, 0xc0, !PT ;  /* 0x0000200010ff7812 */ /* 0x000fe2000784c0ff */
[----:B------:R-:W0:Y:S03]  /*3e70*/  SHFL.BFLY PT, R80, R77, 0x1, 0x1f ;  /* 0x0c201f004d507f89 */ /* 0x000e2600000e0000 */
[----:B------:R-:W-:Y:S01]  /*3e80*/  ISETP.GT.AND P2, PT, R76, 0x41, !P2 ;  /* 0x000000414c00780c */ /* 0x000fe20005744270 */
[----:B------:R-:W-:-:S03]  /*3e90*/  UIADD3 UR42, UR11, UR42, URZ ;  /* 0x0000002a0b2a7290 */ /* 0x000fc6000fffe03f */
[----:B------:R-:W-:Y:S01]  /*3ea0*/  ISETP.LT.OR P2, PT, R72, 0x42, P2 ;  /* 0x000000424800780c */ /* 0x000fe20001741670 */
[----:B------:R-:W-:-:S03]  /*3eb0*/  UIADD3 UR4, UR42, UR4, URZ ;  /* 0x000000042a047290 */ /* 0x000fc6000fffe03f */
[----:B------:R-:W-:Y:S02]  /*3ec0*/  FSEL R37, R37, -INF , !P2 ;  /* 0xff80000025257808 */ /* 0x000fe40005000000 */
[----:B------:R-:W-:-:S04]  /*3ed0*/  LOP3.LUT P2, RZ, R16, 0x1000, RZ, 0xc0, !PT ;  /* 0x0000100010ff7812 */ /* 0x000fc8000784c0ff */
[----:B------:R-:W-:-:S04]  /*3ee0*/  ISETP.GT.AND P2, PT, R76, 0x48, !P2 ;  /* 0x000000484c00780c */ /* 0x000fc80005744270 */
[----:B------:R-:W-:Y:S02]  /*3ef0*/  ISETP.LT.OR P2, PT, R72, 0x49, P2 ;  /* 0x000000494800780c */ /* 0x000fe40001741670 */
[----:B0-----:R-:W-:Y:S01]  /*3f00*/  FMNMX.FTZ R9, R77, R80, !PT ;  /* 0x000000504d097209 */ /* 0x001fe20007810000 */
[----:B------:R-:W-:Y:S01]  /*3f10*/  IMAD.U32 R80, RZ, RZ, UR10 ;  /* 0x0000000aff507e24 */ /* 0x000fe2000f8e00ff */
        /* <DEDUP_REMOVED lines=34> */
[----:B------:R-:W-:-:S04]  /*4140*/  FSETP.NEU.FTZ.AND P2, PT, R9, -INF , PT ;  /* 0xff8000000900780b */ /* 0x000fc80003f5d000 */
[----:B------:R-:W-:Y:S02]  /*4150*/  FSEL R81, R81, RZ, P2 ;  /* 0x000000ff51517208 */ /* 0x000fe40001000000 */
[----:B------:R-:W-:Y:S02]  /*4160*/  ISETP.GT.AND P2, PT, R76, RZ, !P6 ;  /* 0x000000ff4c00720c */ /* 0x000fe40007744270 */
[----:B------:R-:W-:Y:S01]  /*4170*/  LOP3.LUT P6, RZ, R16, 0x8000000, RZ, 0xc0, !PT ;  /* 0x0800000010ff7812 */ /* 0x000fe200078cc0ff */
[--C-:B------:R-:W-:Y:S01]  /*4180*/  FFMA.FTZ R87, R48, UR10, -R81.reuse ;  /* 0x0000000a30577c23 */ /* 0x100fe20008010851 */
[----:B------:R-:W-:Y:S01]  /*4190*/  ISETP.LT.OR P2, PT, R72, 0x1, P2 ;  /* 0x000000014800780c */ /* 0x000fe20001741670 */
[--C-:B------:R-:W-:Y:S01]  /*41a0*/  FFMA.FTZ R48, R59, UR10, -R81.reuse ;  /* 0x0000000a3b307c23 */ /* 0x100fe20008010851 */
[----:B------:R-:W-:Y:S01]  /*41b0*/  ISETP.GT.AND P6, PT, R76, 0x79, !P6 ;  /* 0x000000794c00780c */ /* 0x000fe200077c4270 */
[--C-:B------:R-:W-:Y:S01]  /*41c0*/  FFMA.FTZ R59, R61, UR10, -R81.reuse ;  /* 0x0000000a3d3b7c23 */ /* 0x100fe20008010851 */
[----:B------:R-:W-:Y:S01]  /*41d0*/  FSEL R79, R2, -INF , !P2 ;  /* 0xff800000024f7808 */ /* 0x000fe20005000000 */
[--C-:B------:R-:W-:Y:S01]  /*41e0*/  FFMA.FTZ R61, R63, UR10, -R81.reuse ;  /* 0x0000000a3f3d7c23 */ /* 0x100fe20008010851 */
[----:B------:R-:W-:Y:S01]  /*41f0*/  LOP3.LUT P2, RZ, R16, 0x4000000, RZ, 0xc0, !PT ;  /* 0x0400000010ff7812 */ /* 0x000fe2000784c0ff */
[--C-:B------:R-:W-:Y:S01]  /*4200*/  FFMA.FTZ R16, R75, UR10, -R81.reuse ;  /* 0x0000000a4b107c23 */ /* 0x100fe20008010851 */
[----:B------:R-:W-:Y:S01]  /*4210*/  FMNMX.FTZ R83, R79, R34, !PT ;  /* 0x000000224f537209 */ /* 0x000fe20007810000 */
[--C-:B------:R-:W-:Y:S01]  /*4220*/  FFMA.FTZ R75, R74, UR10, -R81.reuse ;  /* 0x0000000a4a4b7c23 */ /* 0x100fe20008010851 */
[--C-:B------:R-:W-:Y:S01]  /*4230*/  FFMA.FTZ R74, R71, UR10, -R81.reuse ;  /* 0x0000000a474a7c23 */ /* 0x100fe20008010851 */
[----:B------:R-:W-:Y:S01]  /*4240*/  ISETP.GT.AND P2, PT, R76, 0x69, !P2 ;  /* 0x000000694c00780c */ /* 0x000fe20005744270 */
[--C-:B------:R-:W-:Y:S01]  /*4250*/  FFMA.FTZ R63, R67, UR10, -R81.reuse ;  /* 0x0000000a433f7c23 */ /* 0x100fe20008010851 */
[----:B------:R-:W-:Y:S01]  /*4260*/  FMNMX.FTZ R10, R32, R83, !PT ;  /* 0x00000053200a7209 */ /* 0x000fe20007810000 */
[--C-:B------:R-:W-:Y:S01]  /*4270*/  FFMA.FTZ R67, R69, UR10, -R81.reuse ;  /* 0x0000000a45437c23 */ /* 0x100fe20008010851 */
[----:B------:R-:W-:Y:S01]  /*4280*/  ISETP.LT.OR P2, PT, R72, 0x6a, P2 ;  /* 0x0000006a4800780c */ /* 0x000fe20001741670 */
[----:B------:R-:W-:Y:S01]  /*4290*/  IMAD.U32 R69, RZ, RZ, UR10 ;  /* 0x0000000aff457e24 */ /* 0x000fe2000f8e00ff */
[----:B------:R-:W-:Y:S01]  /*42a0*/  FMNMX.FTZ R83, R5, R10, !PT ;  /* 0x0000000a05537209 */ /* 0x000fe20007810000 */
[--C-:B------:R-:W-:Y:S01]  /*42b0*/  FFMA.FTZ R77, R91, UR10, -R81.reuse ;  /* 0x0000000a5b4d7c23 */ /* 0x100fe20008010851 */
[----:B------:R-:W-:Y:S01]  /*42c0*/  FSEL R21, R21, -INF , !P2 ;  /* 0xff80000015157808 */ /* 0x000fe20005000000 */
[--C-:B------:R-:W-:Y:S01]  /*42d0*/  FFMA.FTZ R91, R56, UR10, -R81.reuse ;  /* 0x0000000a385b7c23 */ /* 0x100fe20008010851 */
[----:B------:R-:W-:Y:S01]  /*42e0*/  FMNMX.FTZ R10, R12, R83, !PT ;  /* 0x000000530c0a7209 */ /* 0x000fe20007810000 */
[--C-:B------:R-:W-:Y:S01]  /*42f0*/  FFMA.FTZ R2, R78, UR10, -R81.reuse ;  /* 0x0000000a4e027c23 */ /* 0x100fe20008010851 */
[----:B------:R-:W-:Y:S01]  /*4300*/  ISETP.LT.OR P6, PT, R72, 0x7a, P6 ;  /* 0x0000007a4800780c */ /* 0x000fe200037c1670 */
[--C-:B------:R-:W-:Y:S01]  /*4310*/  FFMA.FTZ R40, R40, UR10, -R81.reuse ;  /* 0x0000000a28287c23 */ /* 0x100fe20008010851 */
[----:B------:R-:W-:Y:S01]  /*4320*/  FMNMX.FTZ R71, R11, R10, !PT ;  /* 0x0000000a0b477209 */ /* 0x000fe20007810000 */
[----:B------:R-:W-:Y:S01]  /*4330*/  MUFU.EX2 R77, R77 ;  /* 0x0000004d004d7308 */ /* 0x000fe20000000800 */
[----:B------:R-:W-:Y:S01]  /*4340*/  FSEL R65, R65, -INF , !P6 ;  /* 0xff80000041417808 */ /* 0x000fe20007000000 */
        /* <DEDUP_REMOVED lines=24> */
[----:B------:R-:W0:Y:S01]  /*44d0*/  MUFU.EX2 R75, R75 ;  /* 0x0000004b004b7308 */ /* 0x000e220000000800 */
[----:B------:R-:W-:-:S04]  /*44e0*/  FMNMX.FTZ R10, R24, R83, !PT ;  /* 0x00000053180a7209 */ /* 0x000fc80007810000 */
[----:B------:R-:W-:-:S03]  /*44f0*/  FMNMX.FTZ R10, R25, R10, !PT ;  /* 0x0000000a190a7209 */ /* 0x000fc60007810000 */
[----:B------:R-:W-:Y:S01]  /*4500*/  MUFU.EX2 R83, R40 ;  /* 0x0000002800537308 */ /* 0x000fe20000000800 */
[----:B------:R-:W-:-:S04]  /*4510*/  FMNMX.FTZ R10, R31, R10, !PT ;  /* 0x0000000a1f0a7209 */ /* 0x000fc80007810000 */
[----:B------:R-:W-:-:S03]  /*4520*/  FMNMX.FTZ R10, R33, R10, !PT ;  /* 0x0000000a210a7209 */ /* 0x000fc60007810000 */
[----:B------:R1:W-:Y:S01]  /*4530*/  MUFU.EX2 R40, R46 ;  /* 0x0000002e00287308 */ /* 0x0003e20000000800 */
[----:B------:R-:W-:Y:S02]  /*4540*/  FMNMX.FTZ R10, R35, R10, !PT ;  /* 0x0000000a230a7209 */ /* 0x000fe40007810000 */
[----:B0-----:R-:W-:Y:S02]  /*4550*/  F2FP.SATFINITE.E4M3.F32.PACK_AB_MERGE_C R148, R75, R16, RZ ;  /* 0x000000104b94723e */ /* 0x001fe400048070ff */
[----:B------:R-:W-:Y:S02]  /*4560*/  FMNMX.FTZ R10, R37, R10, !PT ;  /* 0x0000000a250a7209 */ /* 0x000fe40007810000 */
[----:B------:R-:W-:Y:S01]  /*4570*/  F2FP.SATFINITE.E4M3.F32.PACK_AB_MERGE_C R148, R77, R2, R148 ;  /* 0x000000024d94723e */ /* 0x000fe20004807094 */
[----:B------:R-:W-:Y:S01]  /*4580*/  MUFU.EX2 R73, R73 ;  /* 0x0000004900497308 */ /* 0x000fe20000000800 */
[----:B------:R-:W-:Y:S01]  /*4590*/  FMNMX.FTZ R10, R39, R10, !PT ;  /* 0x0000000a270a7209 */ /* 0x000fe20007810000 */
[--C-:B-1----:R-:W-:Y:S01]  /*45a0*/  FFMA.FTZ R46, R57, UR10, -R81.reuse ;  /* 0x0000000a392e7c23 */ /* 0x102fe20008010851 */
[----:B------:R-:W-:-:S02]  /*45b0*/  FFMA.FTZ R57, R58, UR10, -R81 ;  /* 0x0000000a3a397c23 */ /* 0x000fc40008010851 */
[----:B------:R-:W-:-:S03]  /*45c0*/  FMNMX.FTZ R10, R41, R10, !PT ;  /* 0x0000000a290a7209 */ /* 0x000fc60007810000 */
[----:B------:R-:W-:Y:S01]  /*45d0*/  MUFU.EX2 R74, R74 ;  /* 0x0000004a004a7308 */ /* 0x000fe20000000800 */
[----:B------:R-:W-:-:S04]  /*45e0*/  FMNMX.FTZ R10, R43, R10, !PT ;  /* 0x0000000a2b0a7209 */ /* 0x000fc80007810000 */
[----:B------:R-:W-:-:S03]  /*45f0*/  FMNMX.FTZ R10, R45, R10, !PT ;  /* 0x0000000a2d0a7209 */ /* 0x000fc60007810000 */
        /* <DEDUP_REMOVED lines=9> */
[----:B------:R-:W1:Y:S01]  /*4690*/  MUFU.EX2 R85, R85 ;  /* 0x0000005500557308 */ /* 0x000e620000000800 */
[----:B------:R-:W-:Y:S02]  /*46a0*/  FMNMX.FTZ R93, R27, R10, !PT ;  /* 0x0000000a1b5d7209 */ /* 0x000fe40007810000 */
[----:B0-----:R-:W-:Y:S02]  /*46b0*/  F2FP.SATFINITE.E4M3.F32.PACK_AB_MERGE_C R150, R71, R70, RZ ;  /* 0x000000464796723e */ /* 0x001fe400048070ff */
[----:B------:R-:W-:Y:S02]  /*46c0*/  FMNMX.FTZ R93, R26, R93, !PT ;  /* 0x0000005d1a5d7209 */ /* 0x000fe40007810000 */
[----:B------:R-:W-:Y:S01]  /*46d0*/  F2FP.SATFINITE.E4M3.F32.PACK_AB_MERGE_C R150, R74, R73, R150 ;  /* 0x000000494a96723e */ /* 0x000fe20004807096 */
[----:B------:R-:W0:Y:S01]  /*46e0*/  MUFU.EX2 R36, R36 ;  /* 0x0000002400247308 */ /* 0x000e220000000800 */
[----:B------:R-:W-:-:S04]  /*46f0*/  FMNMX.FTZ R10, R64, R93, !PT ;  /* 0x0000005d400a7209 */ /* 0x000fc80007810000 */
[----:B------:R-:W-:-:S03]  /*4700*/  FMNMX.FTZ R10, R65, R10, !PT ;  /* 0x0000000a410a7209 */ /* 0x000fc60007810000 */
[----:B------:R-:W-:Y:S01]  /*4710*/  MUFU.EX2 R87, R87 ;  /* 0x0000005700577308 */ /* 0x000fe20000000800 */
[----:B-1----:R-:W-:Y:S01]  /*4720*/  F2FP.SATFINITE.E4M3.F32.PACK_AB_MERGE_C R144, R85, R38, RZ ;  /* 0x000000265590723e */ /* 0x002fe200048070ff */
[----:B------:R-:W1:Y:S06]  /*4730*/  SHFL.BFLY PT, R93, R10, 0x2, 0x1f ;  /* 0x0c401f000a5d7f89 */ /* 0x000e6c00000e0000 */
[----:B------:R-:W-:Y:S01]  /*4740*/  MUFU.EX2 R42, R42 ;  /* 0x0000002a002a7308 */ /* 0x000fe20000000800 */
[----:B0-----:R-:W-:-:S07]  /*4750*/  F2FP.SATFINITE.E4M3.F32.PACK_AB_MERGE_C R144, R83, R36, R144 ;  /* 0x000000245390723e */ /* 0x001fce0004807090 */
[----:B------:R-:W0:Y:S08]  /*4760*/  MUFU.EX2 R89, R89 ;  /* 0x0000005900597308 */ /* 0x000e300000000800 */
[----:B------:R-:W-:Y:S01]  /*4770*/  MUFU.EX2 R46, R46 ;  /* 0x0000002e002e7308 */ /* 0x000fe20000000800 */
[----:B-1----:R-:W-:-:S05]  /*4780*/  FMNMX.FTZ R93, R10, R93, !PT ;  /* 0x0000005d0a5d7209 */ /* 0x002fca0007810000 */
[----:B------:R-:W1:Y:S02]  /*4790*/  SHFL.BFLY PT, R10, R93, 0x1, 0x1f ;  /* 0x0c201f005d0a7f89 */ /* 0x000e6400000e0000 */
[----:B------:R-:W-:Y:S08]  /*47a0*/  MUFU.EX2 R57, R57 ;  /* 0x0000003900397308 */ /* 0x000ff00000000800 */
[----:B------:R-:W-:Y:S08]  /*47b0*/  MUFU.EX2 R44, R44 ;  /* 0x0000002c002c7308 */ /* 0x000ff00000000800 */
[----:B------:R-:W-:Y:S01]  /*47c0*/  MUFU.EX2 R91, R91 ;  /* 0x0000005b005b7308 */ /* 0x000fe20000000800 */
[----:B-1----:R-:W-:-:S07]  /*47d0*/  FMNMX.FTZ R10, R93, R10, !PT ;  /* 0x0000000a5d0a7209 */ /* 0x002fce0007810000 */
[----:B------:R-:W-:Y:S01]  /*47e0*/  MUFU.EX2 R50, R50 ;  /* 0x0000003200327308 */ /* 0x000fe20000000800 */
[C---:B------:R-:W-:Y:S01]  /*47f0*/  FSETP.NEU.FTZ.AND P2, PT, R10.reuse, -INF , PT ;  /* 0xff8000000a00780b */ /* 0x040fe20003f5d000 */
[----:B------:R-:W-:Y:S01]  /*4800*/  FFMA.FTZ R56, R10, R69, -8 ;  /* 0xc10000000a387423 */ /* 0x000fe20000010045 */
[----:B------:R-:W-:-:S05]  /*4810*/  FFMA.FTZ R69, R4, UR10, -R81 ;  /* 0x0000000a04457c23 */ /* 0x000fca0008010851 */
[----:B------:R-:W-:Y:S01]  /*4820*/  MUFU.EX2 R61, R61 ;  /* 0x0000003d003d7308 */ /* 0x000fe20000000800 */
[----:B------:R-:W-:Y:S02]  /*4830*/  FSEL R4, R56, RZ, P2 ;  /* 0x000000ff38047208 */ /* 0x000fe40001000000 */
        /* <DEDUP_REMOVED lines=11> */
[----:B------:R-:W-:Y:S01]  /*48f0*/  FADD.FTZ R31, R2, R77 ;  /* 0x0000004d021f7221 */ /* 0x000fe20000010000 */
[--C-:B------:R-:W-:Y:S01]  /*4900*/  FFMA.FTZ R34, R14, UR10, -R4.reuse ;  /* 0x0000000a0e227c23 */ /* 0x100fe20008010804 */
[--C-:B------:R-:W-:Y:S01]  /*4910*/  FFMA.FTZ R11, R20, UR10, -R4.reuse ;  /* 0x0000000a140b7c23 */ /* 0x100fe20008010804 */
[--C-:B------:R-:W-:Y:S01]  /*4920*/  FFMA.FTZ R14, R15, UR10, -R4.reuse ;  /* 0x0000000a0f0e7c23 */ /* 0x100fe20008010804 */
[----:B------:R-:W1:Y:S01]  /*4930*/  MUFU.EX2 R79, R79 ;  /* 0x0000004f004f7308 */ /* 0x000e620000000800 */
[----:B------:R-:W-:Y:S01]  /*4940*/  FADD.FTZ R62, R16, R31 ;  /* 0x0000001f103e7221 */ /* 0x000fe20000010000 */
[--C-:B------:R-:W-:Y:S01]  /*4950*/  FFMA.FTZ R20, R25, UR10, -R4.reuse ;  /* 0x0000000a19147c23 */ /* 0x100fe20008010804 */
[--C-:B------:R-:W-:Y:S01]  /*4960*/  FFMA.FTZ R25, R33, UR10, -R4.reuse ;  /* 0x0000000a21197c23 */ /* 0x100fe20008010804 */
[----:B------:R-:W-:Y:S01]  /*4970*/  FFMA.FTZ R23, R23, UR10, -R4 ;  /* 0x0000000a17177c23 */ /* 0x000fe20008010804 */
[----:B------:R-:W-:Y:S01]  /*4980*/  FADD.FTZ R62, R75, R62 ;  /* 0x0000003e4b3e7221 */ /* 0x000fe20000010000 */
[--C-:B------:R-:W-:Y:S01]  /*4990*/  FFMA.FTZ R58, R22, UR10, -R4.reuse ;  /* 0x0000000a163a7c23 */ /* 0x100fe20008010804 */
[----:B------:R-:W-:Y:S01]  /*49a0*/  FFMA.FTZ R15, R35, UR10, -R4 ;  /* 0x0000000a230f7c23 */ /* 0x000fe20008010804 */
[----:B------:R-:W2:Y:S01]  /*49b0*/  MUFU.EX2 R32, R32 ;  /* 0x0000002000207308 */ /* 0x000ea20000000800 */
[----:B------:R-:W-:Y:S01]  /*49c0*/  FADD.FTZ R33, R73, R62 ;  /* 0x0000003e49217221 */ /* 0x000fe20000010000 */
[--C-:B------:R-:W-:Y:S01]  /*49d0*/  FFMA.FTZ R22, R37, UR10, -R4.reuse ;  /* 0x0000000a25167c23 */ /* 0x100fe20008010804 */
[--C-:B------:R-:W-:Y:S01]  /*49e0*/  FFMA.FTZ R39, R39, UR10, -R4.reuse ;  /* 0x0000000a27277c23 */ /* 0x100fe20008010804 */
[--C-:B------:R-:W-:Y:S01]  /*49f0*/  FFMA.FTZ R41, R41, UR10, -R4.reuse ;  /* 0x0000000a29297c23 */ /* 0x100fe20008010804 */
[----:B------:R-:W-:Y:S01]  /*4a00*/  FADD.FTZ R33, R74, R33 ;  /* 0x000000214a217221 */ /* 0x000fe20000010000 */
[----:B0-----:R-:W-:Y:S01]  /*4a10*/  F2FP.SATFINITE.E4M3.F32.PACK_AB_MERGE_C R35, R89, R42, RZ ;  /* 0x0000002a5923723e */ /* 0x001fe200048070ff */
[--C-:B------:R-:W-:Y:S01]  /*4a20*/  FFMA.FTZ R43, R43, UR10, -R4.reuse ;  /* 0x0000000a2b2b7c23 */ /* 0x100fe20008010804 */
        /* <DEDUP_REMOVED lines=10> */
[--C-:B------:R-:W-:Y:S01]  /*4ad0*/  FFMA.FTZ R21, R21, UR10, -R4.reuse ;  /* 0x0000000a15157c23 */ /* 0x100fe20008010804 */
[--C-:B------:R-:W-:Y:S01]  /*4ae0*/  FFMA.FTZ R53, R53, UR10, -R4.reuse ;  /* 0x0000000a35357c23 */ /* 0x100fe20008010804 */
[--C-:B------:R-:W-:Y:S01]  /*4af0*/  FFMA.FTZ R55, R55, UR10, -R4.reuse ;  /* 0x0000000a37377c23 */ /* 0x100fe20008010804 */
[--C-:B------:R-:W-:Y:S01]  /*4b00*/  FFMA.FTZ R27, R27, UR10, -R4.reuse ;  /* 0x0000000a1b1b7c23 */ /* 0x100fe20008010804 */
[--C-:B------:R-:W-:Y:S01]  /*4b10*/  FFMA.FTZ R26, R26, UR10, -R4.reuse ;  /* 0x0000000a1a1a7c23 */ /* 0x100fe20008010804 */
[----:B------:R-:W-:Y:S01]  /*4b20*/  FFMA.FTZ R64, R64, UR10, -R4 ;  /* 0x0000000a40407c23 */ /* 0x000fe20008010804 */
[----:B------:R-:W2:Y:S01]  /*4b30*/  MUFU.EX2 R12, R12 ;  /* 0x0000000c000c7308 */ /* 0x000ea20000000800 */
[C---:B0-----:R-:W-:Y:S01]  /*4b40*/  FADD.FTZ R66, R81.reuse, R66 ;  /* 0x0000004251427221 */ /* 0x041fe20000010000 */
[----:B------:R-:W-:Y:S01]  /*4b50*/  F2FP.SATFINITE.E4M3.F32.PACK_AB_MERGE_C R81, R81, R32, RZ ;  /* 0x000000205151723e */ /* 0x000fe200048070ff */
[----:B------:R-:W-:Y:S01]  /*4b60*/  FFMA.FTZ R65, R65, UR10, -R4 ;  /* 0x0000000a41417c23 */ /* 0x000fe20008010804 */
[----:B------:R-:W-:-:S02]  /*4b70*/  F2FP.SATFINITE.E4M3.F32.PACK_AB_MERGE_C R146, R87, R40, R35 ;  /* 0x000000285792723e */ /* 0x000fc40004807023 */
        /* <DEDUP_REMOVED lines=14> */
[----:B-1----:R-:W-:Y:S01]  /*4c60*/  FADD.FTZ R2, R93, R2 ;  /* 0x000000025d027221 */ /* 0x002fe20000010000 */
[----:B------:R-:W-:Y:S01]  /*4c70*/  FADD.FTZ R42, R42, R33 ;  /* 0x000000212a2a7221 */ /* 0x000fe20000010000 */
[----:B------:R-:W-:Y:S02]  /*4c80*/  F2FP.SATFINITE.E4M3.F32.PACK_AB_MERGE_C R33, R57, R46, RZ ;  /* 0x0000002e3921723e */ /* 0x000fe400048070ff */
[----:B------:R-:W-:Y:S01]  /*4c90*/  F2FP.SATFINITE.E4M3.F32.PACK_AB_MERGE_C R34, R93, R34, RZ ;  /* 0x000000225d22723e */ /* 0x000fe200048070ff */
[----:B------:R-:W-:Y:S01]  /*4ca0*/  FADD.FTZ R89, R89, R42 ;  /* 0x0000002a59597221 */ /* 0x000fe20000010000 */
[----:B------:R-:W-:Y:S01]  /*4cb0*/  F2FP.SATFINITE.E4M3.F32.PACK_AB_MERGE_C R140, R91, R44, R33 ;  /* 0x0000002c5b8c723e */ /* 0x000fe20004807021 */
[----:B------:R-:W1:Y:S01]  /*4cc0*/  MUFU.EX2 R23, R23 ;  /* 0x0000001700177308 */ /* 0x000e620000000800 */
[----:B--2---:R-:W-:Y:S01]  /*4cd0*/  FADD.FTZ R31, R11, R2 ;  /* 0x000000020b1f7221 */ /* 0x004fe20000010000 */
[----:B------:R-:W-:Y:S01]  /*4ce0*/  FADD.FTZ R44, R44, R89 ;  /* 0x000000592c2c7221 */ /* 0x000fe20000010000 */
[----:B------:R-:W-:-:S02]  /*4cf0*/  F2FP.SATFINITE.E4M3.F32.PACK_AB_MERGE_C R33, R61, R50, RZ ;  /* 0x000000323d21723e */ /* 0x000fc400048070ff */
[----:B------:R-:W-:Y:S01]  /*4d00*/  F2FP.SATFINITE.E4M3.F32.PACK_AB_MERGE_C R151, R12, R5, R34 ;  /* 0x000000050c97723e */ /* 0x000fe20004807022 */
[----:B------:R-:W-:Y:S02]  /*4d10*/  FADD.FTZ R91, R91, R44 ;  /* 0x0000002c5b5b7221 */ /* 0x000fe40000010000 */
[----:B------:R-:W2:Y:S01]  /*4d20*/  MUFU.EX2 R58, R58 ;  /* 0x0000003a003a7308 */ /* 0x000ea20000000800 */
[----:B0-----:R-:W-:Y:S01]  /*4d30*/  FADD.FTZ R36, R14, R31 ;  /* 0x0000001f0e247221 */ /* 0x001fe20000010000 */
[----:B------:R-:W-:-:S04]  /*4d40*/  FADD.FTZ R46, R46, R91 ;  /* 0x0000005b2e2e7221 */ /* 0x000fc80000010000 */
[----:B------:R-:W-:Y:S02]  /*4d50*/  FADD.FTZ R57, R57, R46 ;  /* 0x0000002e39397221 */ /* 0x000fe40000010000 */
        /* <DEDUP_REMOVED lines=20> */
[----:B------:R-:W-:Y:S01]  /*4ea0*/  MUFU.EX2 R48, R48 ;  /* 0x0000003000307308 */ /* 0x000fe20000000800 */
[----:B0-----:R-:W-:-:S07]  /*4eb0*/  FADD.FTZ R23, R39, R32 ;  /* 0x0000002027177221 */ /* 0x001fce0000010000 */
[----:B------:R-:W0:Y:S01]  /*4ec0*/  MUFU.EX2 R59, R59 ;  /* 0x0000003b003b7308 */ /* 0x000e220000000800 */
[C---:B-1----:R-:W-:Y:S01]  /*4ed0*/  FADD.FTZ R24, R62.reuse, R23 ;  /* 0x000000173e187221 */ /* 0x042fe20000010000 */
[----:B------:R-:W-:-:S04]  /*4ee0*/  F2FP.SATFINITE.E4M3.F32.PACK_AB_MERGE_C R39, R62, R39, RZ ;  /* 0x000000273e27723e */ /* 0x000fc800048070ff */
[----:B------:R-:W-:Y:S02]  /*4ef0*/  F2FP.SATFINITE.E4M3.F32.PACK_AB_MERGE_C R141, R22, R15, R39 ;  /* 0x0000000f168d723e */ /* 0x000fe40004807027 */
[----:B------:R-:W-:Y:S08]  /*4f00*/  MUFU.EX2 R19, R43 ;  /* 0x0000002b00137308 */ /* 0x000ff00000000800 */
[----:B------:R-:W-:Y:S01]  /*4f10*/  MUFU.EX2 R16, R16 ;  /* 0x0000001000107308 */ /* 0x000fe20000000800 */
[----:B0-----:R-:W-:Y:S01]  /*4f20*/  F2FP.SATFINITE.E4M3.F32.PACK_AB_MERGE_C R142, R59, R48, R33 ;  /* 0x000000303b8e723e */ /* 0x001fe20004807021 */
[----:B------:R-:W-:-:S04]  /*4f30*/  FADD.FTZ R48, R48, R57 ;  /* 0x0000003930307221 */ /* 0x000fc80000010000 */
[----:B------:R-:W-:Y:S02]  /*4f40*/  FADD.FTZ R59, R59, R48 ;  /* 0x000000303b3b7221 */ /* 0x000fe40000010000 */
[----:B------:R-:W-:Y:S02]  /*4f50*/  MUFU.EX2 R47, R47 ;  /* 0x0000002f002f7308 */ /* 0x000fe40000000800 */
[----:B------:R-:W-:-:S04]  /*4f60*/  FADD.FTZ R50, R50, R59 ;  /* 0x0000003b32327221 */ /* 0x000fc80000010000 */
[----:B------:R-:W-:Y:S02]  /*4f70*/  FADD.FTZ R61, R61, R50 ;  /* 0x000000323d3d7221 */ /* 0x000fe40000010000 */
[----:B------:R-:W-:Y:S08]  /*4f80*/  MUFU.EX2 R54, R54 ;  /* 0x0000003600367308 */ /* 0x000ff00000000800 */
[----:B------:R-:W0:Y:S08]  /*4f90*/  MUFU.EX2 R67, R67 ;  /* 0x0000004300437308 */ /* 0x000e300000000800 */
[----:B------:R-:W-:Y:S08]  /*4fa0*/  MUFU.EX2 R2, R49 ;  /* 0x0000003100027308 */ /* 0x000ff00000000800 */
[----:B------:R-:W-:Y:S01]  /*4fb0*/  MUFU.EX2 R52, R52 ;  /* 0x0000003400347308 */ /* 0x000fe20000000800 */
[----:B0-----:R-:W-:-:S07]  /*4fc0*/  F2FP.SATFINITE.E4M3.F32.PACK_AB_MERGE_C R23, R67, R54, RZ ;  /* 0x000000364317723e */ /* 0x001fce00048070ff */
[----:B------:R-:W0:Y:S08]  /*4fd0*/  MUFU.EX2 R63, R63 ;  /* 0x0000003f003f7308 */ /* 0x000e300000000800 */
[----:B------:R-:W1:Y:S08]  /*4fe0*/  MUFU.EX2 R51, R51 ;  /* 0x0000003300337308 */ /* 0x000e700000000800 */
[----:B------:R2:W-:Y:S01]  /*4ff0*/  MUFU.EX2 R4, R21 ;  /* 0x0000001500047308 */ /* 0x0005e20000000800 */
[----:B0-----:R-:W-:Y:S01]  /*5000*/  F2FP.SATFINITE.E4M3.F32.PACK_AB_MERGE_C R136, R63, R52, R23 ;  /* 0x000000343f88723e */ /* 0x001fe20004807017 */
[----:B------:R-:W-:-:S04]  /*5010*/  FADD.FTZ R52, R52, R61 ;  /* 0x0000003d34347221 */ /* 0x000fc80000010000 */
[----:B------:R-:W-:Y:S02]  /*5020*/  FADD.FTZ R63, R63, R52 ;  /* 0x000000343f3f7221 */ /* 0x000fe40000010000 */
[----:B------:R-:W0:Y:S01]  /*5030*/  MUFU.EX2 R36, R53 ;  /* 0x0000003500247308 */ /* 0x000e220000000800 */
[----:B--2---:R-:W-:Y:S01]  /*5040*/  FADD.FTZ R21, R19, R24 ;  /* 0x0000001813157221 */ /* 0x004fe20000010000 */
[----:B------:R-:W-:-:S03]  /*5050*/  FADD.FTZ R54, R54, R63 ;  /* 0x0000003f36367221 */ /* 0x000fc60000010000 */
[----:B------:R-:W-:Y:S01]  /*5060*/  FADD.FTZ R24, R16, R21 ;  /* 0x0000001510187221 */ /* 0x000fe20000010000 */
[----:B------:R-:W-:Y:S02]  /*5070*/  FADD.FTZ R67, R67, R54 ;  /* 0x0000003643437221 */ /* 0x000fe40000010000 */
[----:B------:R-:W2:Y:S01]  /*5080*/  MUFU.EX2 R55, R55 ;  /* 0x0000003700377308 */ /* 0x000ea20000000800 */
[----:B------:R-:W-:Y:S01]  /*5090*/  FADD.FTZ R5, R47, R24 ;  /* 0x000000182f057221 */ /* 0x000fe20000010000 */
[----:B------:R-:W-:-:S03]  /*50a0*/  F2FP.SATFINITE.E4M3.F32.PACK_AB_MERGE_C R47, R2, R47, RZ ;  /* 0x0000002f022f723e */ /* 0x000fc600048070ff */
[----:B------:R-:W-:Y:S01]  /*50b0*/  FADD.FTZ R2, R2, R5 ;  /* 0x0000000502027221 */ /* 0x000fe20000010000 */
[----:B------:R-:W-:Y:S02]  /*50c0*/  F2FP.SATFINITE.E4M3.F32.PACK_AB_MERGE_C R143, R16, R19, R47 ;  /* 0x00000013108f723e */ /* 0x000fe4000480702f */
[----:B------:R-:W-:Y:S01]  /*50d0*/  MUFU.EX2 R28, R28 ;  /* 0x0000001c001c7308 */ /* 0x000fe20000000800 */
[----:B-1----:R-:W-:-:S04]  /*50e0*/  FADD.FTZ R5, R51, R2 ;  /* 0x0000000233057221 */ /* 0x002fc80000010000 */
[----:B0-----:R-:W-:-:S03]  /*50f0*/  FADD.FTZ R2, R36, R5 ;  /* 0x0000000524027221 */ /* 0x001fc60000010000 */
[----:B------:R-:W0:Y:S01]  /*5100*/  MUFU.EX2 R69, R69 ;  /* 0x0000004500457308 */ /* 0x000e220000000800 */
[----:B--2---:R-:W-:Y:S01]  /*5110*/  FADD.FTZ R5, R55, R2 ;  /* 0x0000000237057221 */ /* 0x004fe20000010000 */
[----:B------:R-:W-:-:S03]  /*5120*/  F2FP.SATFINITE.E4M3.F32.PACK_AB_MERGE_C R55, R4, R55, RZ ;  /* 0x000000370437723e */ /* 0x000fc600048070ff */
[----:B------:R-:W-:Y:S01]  /*5130*/  FADD.FTZ R4, R4, R5 ;  /* 0x0000000504047221 */ /* 0x000fe20000010000 */
[----:B------:R-:W-:Y:S02]  /*5140*/  F2FP.SATFINITE.E4M3.F32.PACK_AB_MERGE_C R137, R36, R51, R55 ;  /* 0x000000332489723e */ /* 0x000fe40004807037 */
[----:B------:R-:W-:Y:S08]  /*5150*/  MUFU.EX2 R30, R30 ;  /* 0x0000001e001e7308 */ /* 0x000ff00000000800 */
[----:B------:R-:W1:Y:S01]  /*5160*/  MUFU.EX2 R29, R29 ;  /* 0x0000001d001d7308 */ /* 0x000e620000000800 */
[----:B0-----:R-:W-:-:S07]  /*5170*/  F2FP.SATFINITE.E4M3.F32.PACK_AB_MERGE_C R11, R69, R28, RZ ;  /* 0x0000001c450b723e */ /* 0x001fce00048070ff */
[----:B------:R-:W0:Y:S08]  /*5180*/  MUFU.EX2 R27, R27 ;  /* 0x0000001b001b7308 */ /* 0x000e300000000800 */
[----:B------:R-:W2:Y:S01]  /*5190*/  MUFU.EX2 R26, R26 ;  /* 0x0000001a001a7308 */ /* 0x000ea20000000800 */
[----:B-1----:R-:W-:Y:S01]  /*51a0*/  F2FP.SATFINITE.E4M3.F32.PACK_AB_MERGE_C R138, R29, R30, R11 ;  /* 0x0000001e1d8a723e */ /* 0x002fe2000480700b */
[----:B------:R-:W-:-:S04]  /*51b0*/  FADD.FTZ R30, R30, R67 ;  /* 0x000000431e1e7221 */ /* 0x000fc80000010000 */
[----:B------:R-:W-:Y:S02]  /*51c0*/  FADD.FTZ R29, R29, R30 ;  /* 0x0000001e1d1d7221 */ /* 0x000fe40000010000 */
[----:B------:R-:W1:Y:S01]  /*51d0*/  MUFU.EX2 R64, R64 ;  /* 0x0000004000407308 */ /* 0x000e620000000800 */
[----:B0-----:R-:W-:Y:S01]  /*51e0*/  FADD.FTZ R5, R27, R4 ;  /* 0x000000041b057221 */ /* 0x001fe20000010000 */
[----:B------:R-:W-:-:S06]  /*51f0*/  FADD.FTZ R28, R28, R29 ;  /* 0x0000001d1c1c7221 */ /* 0x000fcc0000010000 */
[----:B------:R-:W0:Y:S01]  /*5200*/  MUFU.EX2 R65, R65 ;  /* 0x0000004100417308 */ /* 0x000e220000000800 */
[----:B--2---:R-:W-:-:S04]  /*5210*/  FADD.FTZ R5, R26, R5 ;  /* 0x000000051a057221 */ /* 0x004fc80000010000 */
[----:B-1----:R-:W-:Y:S01]  /*5220*/  FADD.FTZ R4, R64, R5 ;  /* 0x0000000540047221 */ /* 0x002fe20000010000 */
[----:B------:R-:W-:Y:S01]  /*5230*/  FADD.FTZ R5, R69, R28 ;  /* 0x0000001c45057221 */ /* 0x000fe20000010000 */
[C---:B0-----:R-:W-:Y:S02]  /*5240*/  F2FP.SATFINITE.E4M3.F32.PACK_AB_MERGE_C R2, R65.reuse, R64, RZ ;  /* 0x000000404102723e */ /* 0x041fe400048070ff */
        /* <DEDUP_REMOVED lines=14> */
.L_x_9577:
[----:B------:R-:W-:-:S11]  /*5330*/  UISETP.NE.AND UP2, UPT, UR5, 0x1, UPT ;  /* 0x000000010500788c */ /* 0x000fd6000bf45270 */
[----:B------:R-:W-:Y:S02]  /*5340*/  @UP2 ULDC.64 UR14, c[0x0][0x9e8] ;  /* 0x00027a00000e2ab9 */ /* 0x000fe40000000a00 */
[----:B------:R-:W-:-:S04]  /*5350*/  UIMAD.WIDE.U32 UR6, UR11, UR14, URZ ;  /* 0x0000000e0b0672a5 */ /* 0x000fc8000f8e003f */
[----:B------:R-:W-:-:S12]  /*5360*/  @UP2 USHF.R.U32.HI UR11, URZ, UR15, UR7 ;  /* 0x0000000f3f0b2299 */ /* 0x000fd80008011607 */
.L_x_9578:
[----:B------:R-:W-:-:S04]  /*5370*/  UIMAD UR5, UR11, UR5, UR5 ;  /* 0x000000050b0572a4 */ /* 0x000fc8000f8e0205 */
[----:B------:R-:W-:-:S04]  /*5380*/  UISETP.LT.AND UP2, UPT, UR4, UR5, UPT ;  /* 0x000000050400728c */ /* 0x000fc8000bf41270 */
[----:B------:R-:W-:-:S12]  /*5390*/  USEL UR4, UR4, UR5, UP2 ;  /* 0x0000000504047287 */ /* 0x000fd80009000000 */
.L_x_9576:
[----:B------:R-:W-:Y:S01]  /*53a0*/  USHF.R.S32.HI UR5, URZ, 0x1f, UR4 ;  /* 0x0000001f3f057899 */ /* 0x000fe20008011404 */
[----:B------:R-:W0:Y:S01]  /*53b0*/  S2UR UR22, SR_CgaCtaId ;  /* 0x00000000001679c3 */ /* 0x000e220000008800 */
[----:B------:R-:W-:Y:S02]  /*53c0*/  CS2R R88, SRZ ;  /* 0x0000000000587805 */ /* 0x000fe4000001ff00 */
[----:B------:R-:W-:Y:S01]  /*53d0*/  CS2R R90, SRZ ;  /* 0x00000000005a7805 */ /* 0x000fe2000001ff00 */
[----:B------:R-:W-:Y:S01]  /*53e0*/  ULEA.HI UR5, UR5, UR4, URZ, 0x7 ;  /* 0x0000000405057291 */ /* 0x000fe2000f8f383f */
[----:B------:R-:W-:Y:S02]  /*53f0*/  CS2R R92, SRZ ;  /* 0x00000000005c7805 */ /* 0x000fe4000001ff00 */
[----:B------:R-:W-:Y:S01]  /*5400*/  CS2R R94, SRZ ;  /* 0x00000000005e7805 */ /* 0x000fe2000001ff00 */
[----:B------:R-:W-:Y:S01]  /*5410*/  UMOV UR4, URZ ;  /* 0x0000003f00047c82 */ /* 0x000fe20008000000 */
        /* <DEDUP_REMOVED lines=56> */
.L_x_9597:
[----:B------:R-:W-:-:S04]  /*57a0*/  UIADD3 UR4, UR7, 0x1, URZ ;  /* 0x0000000107047890 */ /* 0x000fc8000fffe03f */
[----:B------:R-:W-:-:S04]  /*57b0*/  UISETP.NE.AND UP2, UPT, UR4, 0x2, UPT ;  /* 0x000000020400788c */ /* 0x000fc8000bf45270 */
[----:B------:R-:W-:Y:S02]  /*57c0*/  USEL UR5, URZ, 0x1, UP2 ;  /* 0x000000013f057887 */ /* 0x000fe40009000000 */
[----:B------:R-:W-:Y:S02]  /*57d0*/  USEL UR4, UR4, URZ, UP2 ;  /* 0x0000003f04047287 */ /* 0x000fe40009000000 */
[----:B------:R-:W-:Y:S01]  /*57e0*/  ULOP3.LUT UR5, UR6, UR5, URZ, 0x3c, !UPT ;  /* 0x0000000506057292 */ /* 0x000fe2000f8e3c3f */
[----:B------:R-:W-:Y:S11]  /*57f0*/  @!P0 BRA `(.L_x_9580) ;  /* 0x0000000000048947 */ /* 0x000ff60003800000 */
[----:B------:R-:W-:Y:S01]  /*5800*/  BPT.TRAP 0x1 ;  /* 0x000000040000795c */ /* 0x000fe20000300000 */
.L_x_9580:
[----:B------:R-:W-:Y:S01]  /*5810*/  ULEA UR28, UR4, UR38, 0x3 ;  /* 0x00000026041c7291 */ /* 0x000fe2000f8e183f */
[----:B------:R-:W-:-:S05]  /*5820*/  IMAD.U32 R11, RZ, RZ, UR5 ;  /* 0x00000005ff0b7e24 */ /* 0x000fca000f8e00ff */
[----:B------:R-:W-:-:S04]  /*5830*/  SHF.L.U32 R11, R11, 0x1f, RZ ;  /* 0x0000001f0b0b7819 */ /* 0x000fc800000006ff */
[----:B------:R0:W1:Y:S01]  /*5840*/  SYNCS.PHASECHK.TRANS64.TRYWAIT P2, [UR28+0x17030], R11 ;  /* 0x0170300bff0075a7 */ /* 0x000062000804015c */
[----:B------:R-:W-:Y:S05]  /*5850*/  @!P0 BRA `(.L_x_9581) ;  /* 0x0000000000048947 */ /* 0x000fea0003800000 */
[----:B------:R-:W-:Y:S01]  /*5860*/  BPT.TRAP 0x1 ;  /* 0x000000040000795c */ /* 0x000fe20000300000 */
.L_x_9581:
[----:B-1----:R-:W-:Y:S05]  /*5870*/  @P2 BRA `(.L_x_9582) ;  /* 0x0000000000082947 */ /* 0x002fea0003800000 */
[----:B------:R-:W1:Y:S02]  /*5880*/  SYNCS.PHASECHK.TRANS64.TRYWAIT P2, [UR28+0x17030], R11 ;  /* 0x0170300bff0075a7 */ /* 0x000e64000804015c */
[----:B-1----:R-:W-:Y:S05]  /*5890*/  @!P2 BRA `(.L_x_9583) ;  /* 0x000000f000d4a947 */ /* 0x002fea0003800000 */
.L_x_9582:
[----:B------:R-:W-:Y:S01]  /*58a0*/  R2UR UR16, R6 ;  /* 0x00000000061072ca */ /* 0x000fe200000e0000 */
[----:B------:R-:W-:Y:S01]  /*58b0*/  UIMAD UR18, UR4, 0x300, UR20 ;  /* 0x00000300041278a4 */ /* 0x000fe2000f8e0214 */
[----:B------:R-:W-:Y:S01]  /*58c0*/  R2UR UR17, R7 ;  /* 0x00000000071172ca */ /* 0x000fe200000e0000 */
[----:B------:R-:W-:Y:S01]  /*58d0*/  WARPGROUP.ARRIVE ;  /* 0x00000000000079c5 */ /* 0x000fe20000000000 */
[----:B------:R-:W-:Y:S01]  /*58e0*/  UMOV UR19, 0xc0000010 ;  /* 0xc000001000137882 */ /* 0x000fe20000000000 */
[----:B------:R-:W-:Y:S01]  /*58f0*/  UIADD3 UR10, UR18, 0x100, URZ ;  /* 0x00000100120a7890 */ /* 0x000fe2000fffe03f */
[----:B------:R-:W-:Y:S01]  /*5900*/  UMOV UR11, 0xc0000010 ;  /* 0xc0000010000b7882 */ /* 0x000fe20000000000 */
[----:B------:R-:W-:Y:S01]  /*5910*/  UIADD3 UR14, UR18, 0x200, URZ ;  /* 0x00000200120e7890 */ /* 0x000fe2000fffe03f */
[----:B------:R-:W-:-:S07]  /*5920*/  UMOV UR15, 0xc0000010 ;  /* 0xc0000010000f7882 */ /* 0x000fce0000000000 */
        /* <DEDUP_REMOVED lines=10> */
.L_x_9584:
[----:B------:R-:W-:Y:S01]  /*59d0*/  ULEA UR11, UR7, UR38, 0x3 ;  /* 0x00000026070b7291 */ /* 0x000fe2000f8e183f */
[----:B------:R-:W-:-:S05]  /*59e0*/  IMAD.U32 R13, RZ, RZ, UR6 ;  /* 0x00000006ff0d7e24 */ /* 0x000fca000f8e00ff */
[----:B------:R-:W-:-:S04]  /*59f0*/  SHF.L.U32 R13, R13, 0x1f, RZ ;  /* 0x0000001f0d0d7819 */ /* 0x000fc800000006ff */
[----:B------:R2:W3:Y:S01]  /*5a00*/  SYNCS.PHASECHK.TRANS64.TRYWAIT P2, [UR11+0x17050], R13 ;  /* 0x0170500dff0075a7 */ /* 0x0004e2000804014b */
[----:B------:R-:W-:Y:S05]  /*5a10*/  @!P0 BRA `(.L_x_9585) ;  /* 0x0000000000048947 */ /* 0x000fea0003800000 */
[----:B------:R-:W-:Y:S01]  /*5a20*/  BPT.TRAP 0x1 ;  /* 0x000000040000795c */ /* 0x000fe20000300000 */
.L_x_9585:
[C---:B01----:R-:W-:Y:S01]  /*5a30*/  FMUL.FTZ R11, R0.reuse, R24 ;  /* 0x00000018000b7220 */ /* 0x043fe20000410000 */
[----:B------:R-:W-:-:S05]  /*5a40*/  FMUL.FTZ R12, R0, R25 ;  /* 0x00000019000c7220 */ /* 0x000fca0000410000 */
[----:B------:R-:W0:Y:S08]  /*5a50*/  MUFU.TANH R11, R11 ;  /* 0x0000000b000b7308 */ /* 0x000e300000002400 */
[----:B------:R-:W1:Y:S01]  /*5a60*/  MUFU.TANH R12, R12 ;  /* 0x0000000c000c7308 */ /* 0x000e620000002400 */
[----:B---3--:R-:W-:Y:S05]  /*5a70*/  @P2 BRA `(.L_x_9586) ;  /* 0x0000000000082947 */ /* 0x008fea0003800000 */
[----:B------:R-:W3:Y:S02]  /*5a80*/  SYNCS.PHASECHK.TRANS64.TRYWAIT P2, [UR11+0x17050], R13 ;  /* 0x0170500dff0075a7 */ /* 0x000ee4000804014b */
[----:B---3--:R-:W-:Y:S05]  /*5a90*/  @!P2 BRA `(.L_x_9587) ;  /* 0x000000f0006ca947 */ /* 0x008fea0003800000 */
.L_x_9586:
[----:B------:R-:W-:Y:S01]  /*5aa0*/  UIADD3 UR6, UR38, 0x400, URZ ;  /* 0x0000040026067890 */ /* 0x000fe2000fffe03f */
[----:B------:R-:W-:Y:S01]  /*5ab0*/  WARPGROUP.ARRIVE ;  /* 0x00000000000079c5 */ /* 0x000fe20000000000 */
[----:B------:R-:W-:Y:S01]  /*5ac0*/  PLOP3.LUT P2, PT, PT, PT, UP0, 0x80, 0x0 ;  /* 0x000000000000781c */ /* 0x000fe20003f4f008 */
[C---:B------:R-:W-:Y:S01]  /*5ad0*/  FMUL.FTZ R19, R0.reuse, R31 ;  /* 0x0000001f00137220 */ /* 0x040fe20000410000 */
        /* <DEDUP_REMOVED lines=15> */
[----:B------:R-:W-:Y:S01]  /*5bd0*/  UMOV UR7, 0x40000040 ;  /* 0x4000004000077882 */ /* 0x000fe20000000000 */
[----:B------:R-:W4:Y:S01]  /*5be0*/  LDC R60, c[0x0][0x288] ;  /* 0x0000a200ff3c7b82 */ /* 0x000f220000000800 */
[C---:B------:R-:W-:Y:S01]  /*5bf0*/  FMUL.FTZ R18, R0.reuse, R30 ;  /* 0x0000001e00127220 */ /* 0x040fe20000410000 */
[C---:B------:R-:W-:Y:S01]  /*5c00*/  FMUL.FTZ R78, R0.reuse, R84 ;  /* 0x00000054004e7220 */ /* 0x040fe20000410000 */
[----:B------:R-:W-:Y:S01]  /*5c10*/  UMOV UR6, UR10 ;  /* 0x0000000a00067c82 */ /* 0x000fe20008000000 */
[C---:B------:R-:W-:Y:S01]  /*5c20*/  FMUL.FTZ R30, R0.reuse, R42 ;  /* 0x0000002a001e7220 */ /* 0x040fe20000410000 */
[----:B------:R-:W-:Y:S01]  /*5c30*/  QGMMA.64x96x32.F32.E4M3.E4M3 R88, R148, gdesc[UR4], R88, gsb0 ;  /* 0x0160000494587df3 */ /* 0x000fe20008000858 */
[----:B------:R-:W-:Y:S01]  /*5c40*/  UIADD3 UR6, UR10, 0x2, URZ ;  /* 0x000000020a067890 */ /* 0x000fe2000fffe03f */
[----:B------:R-:W-:Y:S01]  /*5c50*/  IMAD.MOV.U32 R84, RZ, RZ, R8 ;  /* 0x000000ffff547224 */ /* 0x000fe200078e0008 */
[----:B------:R-:W-:Y:S01]  /*5c60*/  UMOV UR7, 0x40000040 ;  /* 0x4000004000077882 */ /* 0x000fe20000000000 */
[C---:B------:R-:W-:Y:S01]  /*5c70*/  FMUL.FTZ R42, R0.reuse, R52 ;  /* 0x00000034002a7220 */ /* 0x040fe20000410000 */
[C---:B------:R-:W-:Y:S01]  /*5c80*/  FMUL.FTZ R52, R0.reuse, R63 ;  /* 0x0000003f00347220 */ /* 0x040fe20000410000 */
[C---:B------:R-:W-:Y:S01]  /*5c90*/  FMUL.FTZ R20, R0.reuse, R32 ;  /* 0x0000002000147220 */ /* 0x040fe20000410000 */
[C---:B------:R-:W-:Y:S01]  /*5ca0*/  FMUL.FTZ R63, R0.reuse, R74 ;  /* 0x0000004a003f7220 */ /* 0x040fe20000410000 */
[----:B------:R-:W-:Y:S01]  /*5cb0*/  FMUL.FTZ R32, R0, R44 ;  /* 0x0000002c00207220 */ /* 0x000fe20000410000 */
[----:B------:R-:W-:-:S02]  /*5cc0*/  IMAD.SHL.U32 R74, R2, 0x80, RZ ;  /* 0x00000080024a7824 */ /* 0x000fc400078e00ff */
[C---:B------:R-:W-:Y:S01]  /*5cd0*/  FMUL.FTZ R44, R0.reuse, R54 ;  /* 0x00000036002c7220 */ /* 0x040fe20000410000 */
[C---:B--23--:R-:W-:Y:S01]  /*5ce0*/  FMUL.FTZ R13, R0.reuse, R26 ;  /* 0x0000001a000d7220 */ /* 0x04cfe20000410000 */
        /* <DEDUP_REMOVED lines=43> */
[----:B------:R-:W2:Y:S03]  /*5fa0*/  MUFU.TANH R13, R13 ;  /* 0x0000000d000d7308 */ /* 0x000ea60000002400 */
[----:B------:R-:W-:-:S04]  /*5fb0*/  IMAD R35, R17, UR25, R80 ;  /* 0x0000001911237c24 */ /* 0x000fc8000f8e0250 */
[----:B----4-:R-:W-:Y:S01]  /*5fc0*/  IMAD.IADD R35, R35, 0x1, -R60 ;  /* 0x0000000123237824 */ /* 0x010fe200078e0a3c */
[----:B------:R-:W3:Y:S03]  /*5fd0*/  MUFU.TANH R14, R14 ;  /* 0x0000000e000e7308 */ /* 0x000ee60000002400 */
[C---:B------:R-:W-:Y:S02]  /*5fe0*/  VIADD R83, R35.reuse, UR26 ;  /* 0x0000001a23537c36 */ /* 0x040fe40008000000 */
[----:B------:R-:W-:-:S03]  /*5ff0*/  VIADD R82, R35, UR21 ;  /* 0x0000001523527c36 */ /* 0x000fc60008000000 */
        /* <DEDUP_REMOVED lines=8> */
[----:B------:R-:W-:Y:S01]  /*6080*/  QGMMA.64x96x32.F32.E4M3.E4M3 R88, R144, gdesc[UR4], R88, gsb0 ;  /* 0x0160000490587df3 */ /* 0x000fe20008000858 */
        /* <DEDUP_REMOVED lines=39> */
[----:B------:R-:W-:Y:S02]  /*6300*/  @UP0 ULDC UR6, c[0x0][0x44c] ;  /* 0x0001130000060ab9 */ /* 0x000fe40000000800 */
[----:B------:R-:W-:Y:S01]  /*6310*/  @P2 IMAD.HI.U32 R34, R8, UR6, RZ ;  /* 0x0000000608222c27 */ /* 0x000fe2000f8e00ff */
[----:B------:R-:W-:Y:S01]  /*6320*/  @UP0 ULDC UR6, c[0x0][0x450] ;  /* 0x0001140000060ab9 */ /* 0x000fe20000000800 */
[----:B------:R-:W-:Y:S02]  /*6330*/  PLOP3.LUT P2, PT, PT, PT, UP1, 0x40, 0x0 ;  /* 0x000000000000781c */ /* 0x000fe40003f4e818 */
[----:B------:R-:W0:Y:S01]  /*6340*/  MUFU.TANH R52, R52 ;  /* 0x0000003400347308 */ /* 0x000e220000002400 */
[----:B------:R-:W-:Y:S01]  /*6350*/  @P3 SHF.R.U32.HI R84, RZ, UR6, R34 ;  /* 0x00000006ff543c19 */ /* 0x000fe20008011622 */
[----:B------:R-:W-:-:S04]  /*6360*/  IMAD.U32 R34, RZ, RZ, UR28 ;  /* 0x0000001cff227e24 */ /* 0x000fc8000f8e00ff */
[----:B------:R-:W-:Y:S02]  /*6370*/  @!P1 VIADD R34, R34, 0x17040 ;  /* 0x0001704022229836 */ /* 0x000fe40000000000 */
[----:B------:R-:W0:Y:S03]  /*6380*/  MUFU.TANH R56, R56 ;  /* 0x0000003800387308 */ /* 0x000e260000002400 */
[----:B------:R-:W-:-:S05]  /*6390*/  @!P1 PRMT R34, RZ, 0x654, R34 ;  /* 0x00000654ff229816 */ /* 0x000fca0000000022 */
        /* <DEDUP_REMOVED lines=12> */
[----:B------:R-:W5:Y:S05]  /*6460*/  SHFL.IDX PT, R136, R84, RZ, 0x1c1f ;  /* 0x001c1fff54887589 */ /* 0x000f6a00000e0000 */
[----:B------:R-:W0:Y:S01]  /*6470*/  MUFU.TANH R67, R67 ;  /* 0x0000004300437308 */ /* 0x000e220000002400 */
[----:B------:R0:W-:Y:S07]  /*6480*/  @!P1 SYNCS.ARRIVE.TRANS64.RED.A1T0 RZ, [R34+URZ], RZ ;  /* 0x000000ff22ff99a7 */ /* 0x0001ee000810043f */
[----:B------:R-:W0:Y:S08]  /*6490*/  MUFU.TANH R70, R70 ;  /* 0x0000004600467308 */ /* 0x000e300000002400 */
[----:B------:R-:W0:Y:S01]  /*64a0*/  MUFU.TANH R68, R68 ;  /* 0x0000004400447308 */ /* 0x000e220000002400 */
[----:B-----5:R-:W-:-:S07]  /*64b0*/  IMAD.IADD R81, R83, 0x1, R136 ;  /* 0x0000000153517824 */ /* 0x020fce00078e0288 */
[----:B------:R-:W0:Y:S01]  /*64c0*/  MUFU.TANH R69, R69 ;  /* 0x0000004500457308 */ /* 0x000e220000002400 */
[----:B------:R-:W-:-:S07]  /*64d0*/  IMAD.IADD R80, R82, 0x1, R136 ;  /* 0x0000000152507824 */ /* 0x000fce00078e0288 */
        /* <DEDUP_REMOVED lines=8> */
[----:B--234-:R-:W-:Y:S05]  /*6560*/  @P2 BRA `(.L_x_9588) ;  /* 0x00000000005c2947 */ /* 0x01cfea0003800000 */
        /* <DEDUP_REMOVED lines=13> */
.L_x_9590:
[----:B------:R-:W-:-:S05]  /*6640*/  IMAD.U32 R86, RZ, RZ, UR27 ;  /* 0x0000001bff567e24 */ /* 0x000fca000f8e00ff */
[----:B------:R-:W-:-:S13]  /*6650*/  ISETP.NE.AND P2, PT, R86, 0x1, PT ;  /* 0x000000015600780c */ /* 0x000fda0003f45270 */
[----:B0-----:R-:W0:Y:S02]  /*6660*/  @P2 LDC.64 R34, c[0x0][0x9e8] ;  /* 0x00027a00ff222b82 */ /* 0x001e240000000a00 */
[----:B0-----:R-:W-:-:S05]  /*6670*/  @P2 IMAD.HI.U32 R34, R85, R34, RZ ;  /* 0x0000002255222227 */ /* 0x001fca00078e00ff */
[----:B------:R-:W-:-:S07]  /*6680*/  @P2 SHF.R.U32.HI R85, RZ, R35, R34 ;  /* 0x00000023ff552219 */ /* 0x000fce0000011622 */
.L_x_9591:
[----:B------:R-:W-:Y:S05]  /*6690*/  BSYNC B0 ;  /* 0x0000000000007941 */ /* 0x000fea0003800000 */
.L_x_9589:
[----:B------:R-:W-:-:S04]  /*66a0*/  IMAD R34, R85, R86, -R74 ;  /* 0x0000005655227224 */ /* 0x000fc800078e0a4a */
[----:B------:R-:W-:-:S05]  /*66b0*/  IMAD R34, R3, -0x2, R34 ;  /* 0xfffffffe03227824 */ /* 0x000fca00078e0222 */
[----:B------:R-:W-:Y:S02]  /*66c0*/  VIADDMNMX R81, R34, R86, R81, PT ;  /* 0x0000005622517246 */ /* 0x000fe40003800151 */
[----:B------:R-:W-:-:S07]  /*66d0*/  VIMNMX R80, R80, R34, !PT ;  /* 0x0000002250507248 */ /* 0x000fce0007fe0100 */
.L_x_9588:
[----:B------:R-:W-:Y:S01]  /*66e0*/  ISETP.GT.AND P2, PT, R2, -0x1, PT ;  /* 0xffffffff0200780c */ /* 0x000fe20003f44270 */
[----:B------:R-:W2:Y:S03]  /*66f0*/  SHFL.IDX PT, R84, R84, 0x1, 0x1c1f ;  /* 0x003c1f0054547f89 */ /* 0x000ea600000e0000 */
[C---:B------:R-:W-:Y:S02]  /*6700*/  ISETP.GT.AND P5, PT, R80.reuse, RZ, P2 ;  /* 0x000000ff5000720c */ /* 0x040fe400017a4270 */
[C---:B------:R-:W-:Y:S02]  /*6710*/  ISETP.GT.AND P4, PT, R80.reuse, 0x1, P2 ;  /* 0x000000015000780c */ /* 0x040fe40001784270 */
[----:B------:R-:W-:Y:S02]  /*6720*/  ISETP.LT.OR P5, PT, R81, 0x1, P5 ;  /* 0x000000015100780c */ /* 0x000fe40002fa1670 */
[----:B------:R-:W-:-:S02]  /*6730*/  ISETP.GT.AND P6, PT, R80, 0x8, P2 ;  /* 0x000000085000780c */ /* 0x000fc400017c4270 */
[----:B0-----:R-:W-:Y:S02]  /*6740*/  FSEL R34, R11, -INF , !P5 ;  /* 0xff8000000b227808 */ /* 0x001fe40006800000 */
[C---:B------:R-:W-:Y:S02]  /*6750*/  ISETP.GT.AND P5, PT, R80.reuse, 0x10, P2 ;  /* 0x000000105000780c */ /* 0x040fe400017a4270 */
[----:B------:R-:W-:Y:S02]  /*6760*/  ISETP.GT.AND P3, PT, R80, 0x9, P2 ;  /* 0x000000095000780c */ /* 0x000fe40001764270 */
[C---:B------:R-:W-:Y:S02]  /*6770*/  ISETP.LT.OR P5, PT, R81.reuse, 0x11, P5 ;  /* 0x000000115100780c */ /* 0x040fe40002fa1670 */
[----:B------:R-:W-:Y:S02]  /*6780*/  ISETP.LT.OR P4, PT, R81, 0x2, P4 ;  /* 0x000000025100780c */ /* 0x000fe40002781670 */
[----:B------:R-:W-:-:S02]  /*6790*/  FSEL R11, R20, -INF , !P5 ;  /* 0xff800000140b7808 */ /* 0x000fc40006800000 */
[----:B------:R-:W-:Y:S01]  /*67a0*/  ISETP.GT.AND P5, PT, R80, 0x20, P2 ;  /* 0x000000205000780c */ /* 0x000fe200017a4270 */
[--C-:B--2---:R-:W-:Y:S01]  /*67b0*/  IMAD.IADD R83, R83, 0x1, R84.reuse ;  /* 0x0000000153537824 */ /* 0x104fe200078e0254 */
[C---:B------:R-:W-:Y:S01]  /*67c0*/  ISETP.LT.OR P6, PT, R81.reuse, 0x9, P6 ;  /* 0x000000095100780c */ /* 0x040fe200037c1670 */
[----:B------:R-:W-:Y:S01]  /*67d0*/  IMAD.IADD R82, R82, 0x1, R84 ;  /* 0x0000000152527824 */ /* 0x000fe200078e0254 */
[C---:B------:R-:W-:Y:S02]  /*67e0*/  ISETP.LT.OR P3, PT, R81.reuse, 0xa, P3 ;  /* 0x0000000a5100780c */ /* 0x040fe40001f61670 */
[----:B------:R-:W-:Y:S02]  /*67f0*/  ISETP.LT.OR P5, PT, R81, 0x21, P5 ;  /* 0x000000215100780c */ /* 0x000fe40002fa1670 */
[----:B-1----:R-:W-:Y:S02]  /*6800*/  FSEL R12, R12, -INF , !P4 ;  /* 0xff8000000c0c7808 */ /* 0x002fe40006000000 */
[----:B------:R-:W-:-:S02]  /*6810*/  FSEL R15, R15, -INF , !P6 ;  /* 0xff8000000f0f7808 */ /* 0x000fc40007000000 */
[----:B------:R-:W-:Y:S02]  /*6820*/  FSEL R16, R16, -INF , !P3 ;  /* 0xff80000010107808 */ /* 0x000fe40005800000 */
[C---:B------:R-:W-:Y:S02]  /*6830*/  ISETP.GT.AND P4, PT, R80.reuse, 0x11, P2 ;  /* 0x000000115000780c */ /* 0x040fe40001784270 */
[C---:B------:R-:W-:Y:S02]  /*6840*/  ISETP.GT.AND P6, PT, R80.reuse, 0x18, P2 ;  /* 0x000000185000780c */ /* 0x040fe400017c4270 */
[----:B------:R-:W-:Y:S02]  /*6850*/  ISETP.GT.AND P3, PT, R80, 0x19, P2 ;  /* 0x000000195000780c */ /* 0x000fe40001764270 */
        /* <DEDUP_REMOVED lines=91> */
.L_x_9594:
[----:B------:R-:W-:-:S05]  /*6e10*/  IMAD.U32 R80, RZ, RZ, UR27 ;  /* 0x0000001bff507e24 */ /* 0x000fca000f8e00ff */
[----:B------:R-:W-:-:S13]  /*6e20*/  ISETP.NE.AND P3, PT, R80, 0x1, PT ;  /* 0x000000015000780c */ /* 0x000fda0003f65270 */
[----:B------:R-:W0:Y:S02]  /*6e30*/  @P3 LDC.64 R20, c[0x0][0x9e8] ;  /* 0x00027a00ff143b82 */ /* 0x000e240000000a00 */
[----:B0-----:R-:W-:-:S05]  /*6e40*/  @P3 IMAD.HI.U32 R20, R81, R20, RZ ;  /* 0x0000001451143227 */ /* 0x001fca00078e00ff */
[----:B------:R-:W-:-:S07]  /*6e50*/  @P3 SHF.R.U32.HI R81, RZ, R21, R20 ;  /* 0x00000015ff513219 */ /* 0x000fce0000011614 */
.L_x_9595:
[----:B------:R-:W-:Y:S05]  /*6e60*/  BSYNC B0 ;  /* 0x0000000000007941 */ /* 0x000fea0003800000 */
.L_x_9593:
[----:B------:R-:W-:-:S04]  /*6e70*/  IMAD R74, R81, R80, -R74 ;  /* 0x00000050514a7224 */ /* 0x000fc800078e0a4a */
[----:B------:R-:W-:-:S05]  /*6e80*/  IMAD R74, R3, -0x2, R74 ;  /* 0xfffffffe034a7824 */ /* 0x000fca00078e024a */
[----:B------:R-:W-:Y:S02]  /*6e90*/  VIADDMNMX R83, R74, R80, R83, PT ;  /* 0x000000504a537246 */ /* 0x000fe40003800153 */
[----:B------:R-:W-:-:S07]  /*6ea0*/  VIMNMX R82, R82, R74, !PT ;  /* 0x0000004a52527248 */ /* 0x000fce0007fe0100 */
.L_x_9592:
[----:B------:R-:W-:Y:S01]  /*6eb0*/  FMNMX.FTZ R21, R34, R9, !PT ;  /* 0x0000000922157209 */ /* 0x000fe20007810000 */
[----:B------:R-:W-:Y:S01]  /*6ec0*/  UMOV UR10, UR24 ;  /* 0x00000018000a7c82 */ /* 0x000fe20008000000 */
[----:B------:R-:W-:Y:S01]  /*6ed0*/  ISETP.GT.AND P5, PT, R82, 0x8, P2 ;  /* 0x000000085200780c */ /* 0x000fe200017a4270 */
[----:B------:R-:W-:Y:S01]  /*6ee0*/  IMAD.U32 R85, RZ, RZ, UR10 ;  /* 0x0000000aff557e24 */ /* 0x000fe2000f8e00ff */
        /* <DEDUP_REMOVED lines=48> */
[----:B0-----:R-:W-:Y:S02]  /*71f0*/  FMNMX.FTZ R74, R21, R20, !PT ;  /* 0x00000014154a7209 */ /* 0x001fe40007810000 */
[----:B------:R-:W-:Y:S02]  /*7200*/  FSEL R21, R14, -INF , !P4 ;  /* 0xff8000000e157808 */ /* 0x000fe40006000000 */
[----:B------:R-:W-:Y:S01]  /*7210*/  ISETP.GT.AND P4, PT, R82, 0x10, P2 ;  /* 0x000000105200780c */ /* 0x000fe20001784270 */
[----:B------:R-:W0:Y:S03]  /*7220*/  SHFL.BFLY PT, R81, R74, 0x1, 0x1f ;  /* 0x0c201f004a517f89 */ /* 0x000e2600000e0000 */
[----:B------:R-:W-:-:S04]  /*7230*/  ISETP.LT.OR P4, PT, R83, 0x11, P4 ;  /* 0x000000115300780c */ /* 0x000fc80002781670 */
[----:B------:R-:W-:Y:S02]  /*7240*/  FSEL R22, R22, -INF , !P4 ;  /* 0xff80000016167808 */ /* 0x000fe40006000000 */
[----:B------:R-:W-:-:S04]  /*7250*/  ISETP.GT.AND P4, PT, R82, 0x19, P2 ;  /* 0x000000195200780c */ /* 0x000fc80001784270 */
[----:B------:R-:W-:-:S04]  /*7260*/  ISETP.LT.OR P4, PT, R83, 0x1a, P4 ;  /* 0x0000001a5300780c */ /* 0x000fc80002781670 */
[----:B------:R-:W-:Y:S02]  /*7270*/  FSEL R27, R27, -INF , !P4 ;  /* 0xff8000001b1b7808 */ /* 0x000fe40006000000 */
[----:B------:R-:W-:-:S04]  /*7280*/  ISETP.GT.AND P4, PT, R82, 0x28, P2 ;  /* 0x000000285200780c */ /* 0x000fc80001784270 */
[----:B------:R-:W-:Y:S02]  /*7290*/  ISETP.LT.OR P4, PT, R83, 0x29, P4 ;  /* 0x000000295300780c */ /* 0x000fe40002781670 */
[----:B0-----:R-:W-:Y:S02]  /*72a0*/  FMNMX.FTZ R20, R74, R81, !PT ;  /* 0x000000514a147209 */ /* 0x001fe40007810000 */
[----:B------:R-:W-:Y:S02]  /*72b0*/  FSEL R36, R36, -INF , !P4 ;  /* 0xff80000024247808 */ /* 0x000fe40006000000 */
[C---:B------:R-:W-:Y:S01]  /*72c0*/  FSETP.NEU.FTZ.AND P6, PT, R20.reuse, -INF , PT ;  /* 0xff8000001400780b */ /* 0x040fe20003fdd000 */
[----:B------:R-:W-:-:S01]  /*72d0*/  FFMA.FTZ R80, R20, R85, -8 ;  /* 0xc100000014507423 */ /* 0x000fc20000010055 */
[----:B------:R-:W-:-:S04]  /*72e0*/  ISETP.GT.AND P4, PT, R82, 0x30, P2 ;  /* 0x000000305200780c */ /* 0x000fc80001784270 */
[----:B------:R-:W-:Y:S02]  /*72f0*/  FSEL R14, R80, RZ, P6 ;  /* 0x000000ff500e7208 */ /* 0x000fe40003000000 */
[----:B------:R-:W-:-:S03]  /*7300*/  ISETP.LT.OR P4, PT, R83, 0x31, P4 ;  /* 0x000000315300780c */ /* 0x000fc60002781670 */
[--C-:B------:R-:W-:Y:S01]  /*7310*/  FFMA.FTZ R74, R12, UR10, -R14.reuse ;  /* 0x0000000a0c4a7c23 */ /* 0x100fe2000801080e */
[----:B------:R-:W-:Y:S01]  /*7320*/  FSEL R12, R23, -INF , !P5 ;  /* 0xff800000170c7808 */ /* 0x000fe20006800000 */
[--C-:B------:R-:W-:Y:S01]  /*7330*/  FFMA.FTZ R81, R35, UR10, -R14.reuse ;  /* 0x0000000a23517c23 */ /* 0x100fe2000801080e */
[----:B------:R-:W-:Y:S01]  /*7340*/  ISETP.GT.AND P5, PT, R82, 0x20, P2 ;  /* 0x000000205200780c */ /* 0x000fe200017a4270 */
[----:B------:R0:W-:Y:S01]  /*7350*/  MUFU.EX2 R23, R74 ;  /* 0x0000004a00177308 */ /* 0x0001e20000000800 */
[----:B------:R-:W-:Y:S01]  /*7360*/  FSEL R40, R40, -INF , !P4 ;  /* 0xff80000028287808 */ /* 0x000fe20006000000 */
[--C-:B------:R-:W-:Y:S01]  /*7370*/  FFMA.FTZ R84, R39, UR10, -R14.reuse ;  /* 0x0000000a27547c23 */ /* 0x100fe2000801080e */
[----:B------:R-:W-:Y:S01]  /*7380*/  ISETP.LT.OR P5, PT, R83, 0x21, P5 ;  /* 0x000000215300780c */ /* 0x000fe20002fa1670 */
[--C-:B------:R-:W-:Y:S01]  /*7390*/  FFMA.FTZ R85, R42, UR10, -R14.reuse ;  /* 0x0000000a2a557c23 */ /* 0x100fe2000801080e */
[----:B------:R-:W-:Y:S01]  /*73a0*/  ISETP.GT.AND P4, PT, R82, 0x39, P2 ;  /* 0x000000395200780c */ /* 0x000fe20001784270 */
[--C-:B------:R-:W-:Y:S01]  /*73b0*/  FFMA.FTZ R34, R34, UR10, -R14.reuse ;  /* 0x0000000a22227c23 */ /* 0x100fe2000801080e */
[----:B------:R-:W-:Y:S01]  /*73c0*/  FSEL R30, R30, -INF , !P5 ;  /* 0xff8000001e1e7808 */ /* 0x000fe20006800000 */
[--C-:B------:R-:W-:Y:S01]  /*73d0*/  FFMA.FTZ R15, R15, UR10, -R14.reuse ;  /* 0x0000000a0f0f7c23 */ /* 0x100fe2000801080e */
[----:B------:R-:W-:Y:S01]  /*73e0*/  ISETP.GT.AND P5, PT, R82, RZ, P2 ;  /* 0x000000ff5200720c */ /* 0x000fe200017a4270 */
[--C-:B------:R-:W-:Y:S01]  /*73f0*/  FFMA.FTZ R16, R16, UR10, -R14.reuse ;  /* 0x0000000a10107c23 */ /* 0x100fe2000801080e */
[----:B------:R-:W-:Y:S01]  /*7400*/  ISETP.LT.OR P4, PT, R83, 0x3a, P4 ;  /* 0x0000003a5300780c */ /* 0x000fe20002781670 */
[--C-:B------:R-:W-:Y:S01]  /*7410*/  FFMA.FTZ R11, R11, UR10, -R14.reuse ;  /* 0x0000000a0b0b7c23 */ /* 0x100fe2000801080e */
[----:B------:R-:W-:Y:S01]  /*7420*/  ISETP.LT.OR P5, PT, R83, 0x1, P5 ;  /* 0x000000015300780c */ /* 0x000fe20002fa1670 */
[--C-:B------:R-:W-:Y:S01]  /*7430*/  FFMA.FTZ R24, R24, UR10, -R14.reuse ;  /* 0x0000000a18187c23 */ /* 0x100fe2000801080e */
[----:B------:R-:W-:Y:S01]  /*7440*/  FSEL R45, R45, -INF , !P4 ;  /* 0xff8000002d2d7808 */ /* 0x000fe20006000000 */
[--C-:B------:R-:W-:Y:S01]  /*7450*/  FFMA.FTZ R25, R25, UR10, -R14.reuse ;  /* 0x0000000a19197c23 */ /* 0x100fe2000801080e */
[----:B------:R-:W-:Y:S01]  /*7460*/  FSEL R13, R13, -INF , !P5 ;  /* 0xff8000000d0d7808 */ /* 0x000fe20006800000 */
[--C-:B------:R-:W-:Y:S01]  /*7470*/  FFMA.FTZ R28, R28, UR10, -R14.reuse ;  /* 0x0000000a1c1c7c23 */ /* 0x100fe2000801080e */
[----:B------:R-:W-:Y:S01]  /*7480*/  ISETP.LT.OR P5, PT, R83, 0x2a, P3 ;  /* 0x0000002a5300780c */ /* 0x000fe20001fa1670 */
[--C-:B------:R-:W-:Y:S01]  /*7490*/  FFMA.FTZ R29, R29, UR10, -R14.reuse ;  /* 0x0000000a1d1d7c23 */ /* 0x100fe2000801080e */
[----:B0-----:R-:W-:Y:S01]  /*74a0*/  FMNMX.FTZ R74, R13, R10, !PT ;  /* 0x0000000a0d4a7209 */ /* 0x001fe20007810000 */
[--C-:B------:R-:W-:Y:S01]  /*74b0*/  FFMA.FTZ R32, R32, UR10, -R14.reuse ;  /* 0x0000000a20207c23 */ /* 0x100fe2000801080e */
[----:B------:R-:W-:Y:S01]  /*74c0*/  ISETP.GT.AND P3, PT, R82, 0x31, P2 ;  /* 0x000000315200780c */ /* 0x000fe20001764270 */
[--C-:B------:R-:W-:Y:S01]  /*74d0*/  FFMA.FTZ R33, R33, UR10, -R14.reuse ;  /* 0x0000000a21217c23 */ /* 0x100fe2000801080e */
[----:B------:R-:W-:Y:S01]  /*74e0*/  FMNMX.FTZ R35, R21, R74, !PT ;  /* 0x0000004a15237209 */ /* 0x000fe20007810000 */
[--C-:B------:R-:W-:Y:S01]  /*74f0*/  FFMA.FTZ R62, R62, UR10, -R14.reuse ;  /* 0x0000000a3e3e7c23 */ /* 0x100fe2000801080e */
[----:B------:R-:W-:Y:S01]  /*7500*/  FSEL R37, R37, -INF , !P5 ;  /* 0xff80000025257808 */ /* 0x000fe20006800000 */
[----:B------:R0:W-:Y:S01]  /*7510*/  MUFU.EX2 R74, R81 ;  /* 0x00000051004a7308 */ /* 0x0001e20000000800 */
[----:B------:R-:W-:Y:S01]  /*7520*/  FMNMX.FTZ R80, R18, R35, !PT ;  /* 0x0000002312507209 */ /* 0x000fe20007810000 */
[--C-:B------:R-:W-:Y:S01]  /*7530*/  FFMA.FTZ R66, R66, UR10, -R14.reuse ;  /* 0x0000000a42427c23 */ /* 0x100fe2000801080e */
[----:B------:R-:W-:Y:S01]  /*7540*/  ISETP.GT.AND P5, PT, R82, 0x38, P2 ;  /* 0x000000385200780c */ /* 0x000fe200017a4270 */
[--C-:B------:R-:W-:Y:S01]  /*7550*/  FFMA.FTZ R70, R70, UR10, -R14.reuse ;  /* 0x0000000a46467c23 */ /* 0x100fe2000801080e */
[----:B------:R-:W-:Y:S01]  /*7560*/  FMNMX.FTZ R35, R19, R80, !PT ;  /* 0x0000005013237209 */ /* 0x000fe20007810000 */
[----:B------:R-:W-:Y:S01]  /*7570*/  FFMA.FTZ R79, R79, UR10, -R14 ;  /* 0x0000000a4f4f7c23 */ /* 0x000fe2000801080e */
[----:B------:R-:W-:Y:S01]  /*7580*/  ISETP.LT.OR P3, PT, R83, 0x32, P3 ;  /* 0x000000325300780c */ /* 0x000fe20001f61670 */
[----:B------:R-:W-:Y:S01]  /*7590*/  MUFU.EX2 R34, R34 ;  /* 0x0000002200227308 */ /* 0x000fe20000000800 */
[----:B------:R-:W-:-:S02]  /*75a0*/  FMNMX.FTZ R35, R22, R35, !PT ;  /* 0x0000002316237209 */ /* 0x000fc40007810000 */
[----:B------:R-:W-:Y:S02]  /*75b0*/  FSEL R41, R41, -INF , !P3 ;  /* 0xff80000029297808 */ /* 0x000fe40005800000 */
[----:B------:R-:W-:Y:S02]  /*75c0*/  FMNMX.FTZ R35, R12, R35, !PT ;  /* 0x000000230c237209 */ /* 0x000fe40007810000 */
[----:B------:R-:W-:Y:S01]  /*75d0*/  ISETP.LT.OR P5, PT, R83, 0x39, P5 ;  /* 0x000000395300780c */ /* 0x000fe20002fa1670 */
[----:B------:R-:W-:Y:S01]  /*75e0*/  MUFU.EX2 R15, R15 ;  /* 0x0000000f000f7308 */ /* 0x000fe20000000800 */
[----:B------:R-:W-:Y:S02]  /*75f0*/  FMNMX.FTZ R80, R26, R35, !PT ;  /* 0x000000231a507209 */ /* 0x000fe40007810000 */
[----:B------:R-:W-:Y:S02]  /*7600*/  ISETP.GT.AND P3, PT, R82, 0x40, P2 ;  /* 0x000000405200780c */ /* 0x000fe40001764270 */
[----:B------:R-:W-:-:S02]  /*7610*/  FMNMX.FTZ R35, R27, R80, !PT ;  /* 0x000000501b237209 */ /* 0x000fc40007810000 */
[----:B------:R-:W-:Y:S01]  /*7620*/  FSEL R44, R44, -INF , !P5 ;  /* 0xff8000002c2c7808 */ /* 0x000fe20006800000 */
[----:B------:R-:W-:Y:S01]  /*7630*/  MUFU.EX2 R16, R16 ;  /* 0x0000001000107308 */ /* 0x000fe20000000800 */
[----:B------:R-:W-:Y:S02]  /*7640*/  FMNMX.FTZ R80, R30, R35, !PT ;  /* 0x000000231e507209 */ /* 0x000fe40007810000 */
[----:B------:R-:W-:Y:S02]  /*7650*/  ISETP.GT.AND P5, PT, R82, 0x41, P2 ;  /* 0x000000415200780c */ /* 0x000fe400017a4270 */
[----:B------:R-:W-:Y:S02]  /*7660*/  FMNMX.FTZ R35, R31, R80, !PT ;  /* 0x000000501f237209 */ /* 0x000fe40007810000 */
[----:B------:R-:W-:Y:S01]  /*7670*/  ISETP.LT.OR P3, PT, R83, 0x41, P3 ;  /* 0x000000415300780c */ /* 0x000fe20001f61670 */
[----:B------:R-:W-:Y:S01]  /*7680*/  MUFU.EX2 R11, R11 ;  /* 0x0000000b000b7308 */ /* 0x000fe20000000800 */
[----:B------:R-:W-:-:S02]  /*7690*/  FMNMX.FTZ R80, R36, R35, !PT ;  /* 0x0000002324507209 */ /* 0x000fc40007810000 */
[----:B------:R-:W-:Y:S02]  /*76a0*/  ISETP.GT.AND P4, PT, R82, 0x48, P2 ;  /* 0x000000485200780c */ /* 0x000fe40001784270 */
[----:B------:R-:W-:Y:S02]  /*76b0*/  FMNMX.FTZ R35, R37, R80, !PT ;  /* 0x0000005025237209 */ /* 0x000fe40007810000 */
[----:B------:R-:W-:Y:S01]  /*76c0*/  ISETP.LT.OR P5, PT, R83, 0x42, P5 ;  /* 0x000000425300780c */ /* 0x000fe20002fa1670 */
[----:B------:R-:W-:Y:S01]  /*76d0*/  MUFU.EX2 R24, R24 ;  /* 0x0000001800187308 */ /* 0x000fe20000000800 */
[----:B------:R-:W-:Y:S02]  /*76e0*/  FMNMX.FTZ R80, R40, R35, !PT ;  /* 0x0000002328507209 */ /* 0x000fe40007810000 */
[----:B------:R-:W-:Y:S02]  /*76f0*/  FSEL R46, R46, -INF , !P3 ;  /* 0xff8000002e2e7808 */ /* 0x000fe40005800000 */
[----:B------:R-:W-:-:S02]  /*7700*/  FMNMX.FTZ R35, R41, R80, !PT ;  /* 0x0000005029237209 */ /* 0x000fc40007810000 */
[----:B------:R-:W-:Y:S01]  /*7710*/  ISETP.GT.AND P3, PT, R82, 0x49, P2 ;  /* 0x000000495200780c */ /* 0x000fe20001764270 */
[----:B------:R-:W-:Y:S01]  /*7720*/  MUFU.EX2 R25, R25 ;  /* 0x0000001900197308 */ /* 0x000fe20000000800 */
[----:B------:R-:W-:Y:S01]  /*7730*/  FMNMX.FTZ R80, R44, R35, !PT ;  /* 0x000000232c507209 */ /* 0x000fe20007810000 */
[----:B------:R-:W-:Y:S01]  /*7740*/  FFMA.FTZ R35, R38, UR10, -R14 ;  /* 0x0000000a26237c23 */ /* 0x000fe2000801080e */
[----:B------:R-:W-:Y:S02]  /*7750*/  FSEL R47, R47, -INF , !P5 ;  /* 0xff8000002f2f7808 */ /* 0x000fe40006800000 */
[----:B0-----:R-:W-:Y:S02]  /*7760*/  FMNMX.FTZ R81, R45, R80, !PT ;  /* 0x000000502d517209 */ /* 0x001fe40007810000 */
[----:B------:R-:W-:Y:S01]  /*7770*/  ISETP.LT.OR P4, PT, R83, 0x49, P4 ;  /* 0x000000495300780c */ /* 0x000fe20002781670 */
[----:B------:R-:W-:Y:S01]  /*7780*/  MUFU.EX2 R28, R28 ;  /* 0x0000001c001c7308 */ /* 0x000fe20000000800 */
[----:B------:R-:W-:-:S02]  /*7790*/  FMNMX.FTZ R38, R46, R81, !PT ;  /* 0x000000512e267209 */ /* 0x000fc40007810000 */
[C---:B------:R-:W-:Y:S02]  /*77a0*/  ISETP.GT.AND P5, PT, R82.reuse, 0x50, P2 ;  /* 0x000000505200780c */ /* 0x040fe400017a4270 */
[----:B------:R-:W-:Y:S02]  /*77b0*/  ISETP.LT.OR P3, PT, R83, 0x4a, P3 ;  /* 0x0000004a5300780c */ /* 0x000fe40001f61670 */
[----:B------:R-:W-:Y:S01]  /*77c0*/  FSEL R51, R51, -INF , !P4 ;  /* 0xff80000033337808 */ /* 0x000fe20006000000 */
[----:B------:R-:W-:Y:S01]  /*77d0*/  MUFU.EX2 R29, R29 ;  /* 0x0000001d001d7308 */ /* 0x000fe20000000800 */
[----:B------:R-:W-:Y:S02]  /*77e0*/  FMNMX.FTZ R80, R47, R38, !PT ;  /* 0x000000262f507209 */ /* 0x000fe40007810000 */
[----:B------:R-:W-:Y:S02]  /*77f0*/  ISETP.GT.AND P4, PT, R82, 0x51, P2 ;  /* 0x000000515200780c */ /* 0x000fe40001784270 */
[----:B------:R-:W-:-:S02]  /*7800*/  FSEL R52, R52, -INF , !P3 ;  /* 0xff80000034347808 */ /* 0x000fc40005800000 */
[----:B------:R-:W-:Y:S01]  /*7810*/  ISETP.LT.OR P5, PT, R83, 0x51, P5 ;  /* 0x000000515300780c */ /* 0x000fe20002fa1670 */
[----:B------:R0:W-:Y:S01]  /*7820*/  MUFU.EX2 R38, R84 ;  /* 0x0000005400267308 */ /* 0x0001e20000000800 */
[----:B------:R-:W-:Y:S02]  /*7830*/  FMNMX.FTZ R39, R51, R80, !PT ;  /* 0x0000005033277209 */ /* 0x000fe40007810000 */
[----:B------:R-:W-:Y:S02]  /*7840*/  ISETP.GT.AND P3, PT, R82, 0x58, P2 ;  /* 0x000000585200780c */ /* 0x000fe40001764270 */
[----:B------:R-:W-:Y:S02]  /*7850*/  ISETP.LT.OR P4, PT, R83, 0x52, P4 ;  /* 0x000000525300780c */ /* 0x000fe40002781670 */
[----:B------:R-:W-:Y:S01]  /*7860*/  FSEL R54, R54, -INF , !P5 ;  /* 0xff80000036367808 */ /* 0x000fe20006800000 */
[----:B------:R-:W-:Y:S01]  /*7870*/  MUFU.EX2 R32, R32 ;  /* 0x0000002000207308 */ /* 0x000fe20000000800 */
[----:B------:R-:W-:Y:S01]  /*7880*/  FMNMX.FTZ R81, R52, R39, !PT ;  /* 0x0000002734517209 */ /* 0x000fe20007810000 */
[----:B0-----:R-:W-:Y:S01]  /*7890*/  FFMA.FTZ R84, R43, UR10, -R14 ;  /* 0x0000000a2b547c23 */ /* 0x001fe2000801080e */
[----:B------:R-:W-:-:S02]  /*78a0*/  ISETP.GT.AND P5, PT, R82, 0x59, P2 ;  /* 0x000000595200780c */ /* 0x000fc400017a4270 */
[----:B------:R-:W-:Y:S02]  /*78b0*/  FSEL R55, R55, -INF , !P4 ;  /* 0xff80000037377808 */ /* 0x000fe40006000000 */
[C---:B------:R-:W-:Y:S01]  /*78c0*/  ISETP.LT.OR P3, PT, R83.reuse, 0x59, P3 ;  /* 0x000000595300780c */ /* 0x040fe20001f61670 */
[----:B------:R-:W-:Y:S01]  /*78d0*/  MUFU.EX2 R33, R33 ;  /* 0x0000002100217308 */ /* 0x000fe20000000800 */
[----:B------:R-:W-:Y:S02]  /*78e0*/  FMNMX.FTZ R42, R54, R81, !PT ;  /* 0x00000051362a7209 */ /* 0x000fe40007810000 */
[----:B------:R-:W-:Y:S02]  /*78f0*/  ISETP.GT.AND P4, PT, R82, 0x60, P2 ;  /* 0x000000605200780c */ /* 0x000fe40001784270 */
[----:B------:R-:W-:Y:S02]  /*7900*/  ISETP.LT.OR P5, PT, R83, 0x5a, P5 ;  /* 0x0000005a5300780c */ /* 0x000fe40002fa1670 */
[----:B------:R-:W-:Y:S01]  /*7910*/  FSEL R58, R58, -INF , !P3 ;  /* 0xff8000003a3a7808 */ /* 0x000fe20005800000 */
[----:B------:R-:W-:Y:S01]  /*7920*/  MUFU.EX2 R35, R35 ;  /* 0x0000002300237308 */ /* 0x000fe20000000800 */
[----:B------:R-:W-:-:S02]  /*7930*/  FMNMX.FTZ R43, R55, R42, !PT ;  /* 0x0000002a372b7209 */ /* 0x000fc40007810000 */
[----:B------:R-:W-:Y:S02]  /*7940*/  ISETP.GT.AND P3, PT, R82, 0x61, P2 ;  /* 0x000000615200780c */ /* 0x000fe40001764270 */
[----:B------:R-:W-:Y:S02]  /*7950*/  FSEL R59, R59, -INF , !P5 ;  /* 0xff8000003b3b7808 */ /* 0x000fe40006800000 */
[----:B------:R-:W-:Y:S01]  /*7960*/  ISETP.LT.OR P4, PT, R83, 0x61, P4 ;  /* 0x000000615300780c */ /* 0x000fe20002781670 */
[----:B------:R-:W-:Y:S01]  /*7970*/  MUFU.EX2 R42, R84 ;  /* 0x00000054002a7308 */ /* 0x000fe20000000800 */
[----:B------:R-:W-:Y:S01]  /*7980*/  FMNMX.FTZ R80, R58, R43, !PT ;  /* 0x0000002b3a507209 */ /* 0x000fe20007810000 */
[--C-:B------:R-:W-:Y:S01]  /*7990*/  FFMA.FTZ R43, R48, UR10, -R14.reuse ;  /* 0x0000000a302b7c23 */ /* 0x100fe2000801080e */
[----:B------:R-:W-:Y:S01]  /*79a0*/  ISETP.GT.AND P5, PT, R82, 0x68, P2 ;  /* 0x000000685200780c */ /* 0x000fe200017a4270 */
[--C-:B------:R-:W-:Y:S01]  /*79b0*/  FFMA.FTZ R48, R49, UR10, -R14.reuse ;  /* 0x0000000a31307c23 */ /* 0x100fe2000801080e */
[----:B------:R-:W-:Y:S01]  /*79c0*/  ISETP.LT.OR P3, PT, R83, 0x62, P3 ;  /* 0x000000625300780c */ /* 0x000fe20001f61670 */
[--C-:B------:R-:W-:Y:S01]  /*79d0*/  FFMA.FTZ R49, R50, UR10, -R14.reuse ;  /* 0x0000000a32317c23 */ /* 0x100fe2000801080e */
[----:B------:R-:W-:Y:S01]  /*79e0*/  FSEL R63, R63, -INF , !P4 ;  /* 0xff8000003f3f7808 */ /* 0x000fe20006000000 */
[--C-:B------:R-:W-:Y:S01]  /*79f0*/  FFMA.FTZ R50, R53, UR10, -R14.reuse ;  /* 0x0000000a35327c23 */ /* 0x100fe2000801080e */
[----:B------:R-:W-:Y:S01]  /*7a00*/  FMNMX.FTZ R80, R59, R80, !PT ;  /* 0x000000503b507209 */ /* 0x000fe20007810000 */
[--C-:B------:R-:W-:Y:S01]  /*7a10*/  FFMA.FTZ R53, R56, UR10, -R14.reuse ;  /* 0x0000000a38357c23 */ /* 0x100fe2000801080e */
[----:B------:R-:W-:Y:S01]  /*7a20*/  ISETP.GT.AND P4, PT, R82, 0x69, P2 ;  /* 0x000000695200780c */ /* 0x000fe20001784270 */
[--C-:B------:R-:W-:Y:S01]  /*7a30*/  FFMA.FTZ R56, R57, UR10, -R14.reuse ;  /* 0x0000000a39387c23 */ /* 0x100fe2000801080e */
[----:B------:R-:W-:Y:S01]  /*7a40*/  FSEL R64, R64, -INF , !P3 ;  /* 0xff80000040407808 */ /* 0x000fe20005800000 */
[--C-:B------:R-:W-:Y:S01]  /*7a50*/  FFMA.FTZ R57, R61, UR10, -R14.reuse ;  /* 0x0000000a3d397c23 */ /* 0x100fe2000801080e */
[----:B------:R-:W-:Y:S01]  /*7a60*/  ISETP.LT.OR P5, PT, R83, 0x69, P5 ;  /* 0x000000695300780c */ /* 0x000fe20002fa1670 */
[--C-:B------:R-:W-:Y:S01]  /*7a70*/  FFMA.FTZ R61, R65, UR10, -R14.reuse ;  /* 0x0000000a413d7c23 */ /* 0x100fe2000801080e */
[----:B------:R-:W-:Y:S01]  /*7a80*/  FMNMX.FTZ R81, R63, R80, !PT ;  /* 0x000000503f517209 */ /* 0x000fe20007810000 */
[--C-:B------:R-:W-:Y:S01]  /*7a90*/  FFMA.FTZ R65, R67, UR10, -R14.reuse ;  /* 0x0000000a43417c23 */ /* 0x100fe2000801080e */
[----:B------:R-:W-:Y:S01]  /*7aa0*/  ISETP.GT.AND P3, PT, R82, 0x70, P2 ;  /* 0x000000705200780c */ /* 0x000fe20001764270 */
[--C-:B------:R-:W-:Y:S01]  /*7ab0*/  FFMA.FTZ R67, R73, UR10, -R14.reuse ;  /* 0x0000000a49437c23 */ /* 0x100fe2000801080e */
[----:B------:R-:W-:Y:S01]  /*7ac0*/  ISETP.LT.OR P4, PT, R83, 0x6a, P4 ;  /* 0x0000006a5300780c */ /* 0x000fe20002781670 */
[----:B------:R-:W-:Y:S01]  /*7ad0*/  FFMA.FTZ R73, R78, UR10, -R14 ;  /* 0x0000000a4e497c23 */ /* 0x000fe2000801080e */
[----:B------:R-:W-:Y:S01]  /*7ae0*/  FSEL R68, R68, -INF , !P5 ;  /* 0xff80000044447808 */ /* 0x000fe20006800000 */
[----:B------:R-:W-:Y:S01]  /*7af0*/  MUFU.EX2 R39, R85 ;  /* 0x0000005500277308 */ /* 0x000fe20000000800 */
[----:B------:R-:W-:-:S02]  /*7b00*/  FMNMX.FTZ R81, R64, R81, !PT ;  /* 0x0000005140517209 */ /* 0x000fc40007810000 */
[----:B------:R-:W-:Y:S02]  /*7b10*/  ISETP.GT.AND P5, PT, R82, 0x71, P2 ;  /* 0x000000715200780c */ /* 0x000fe400017a4270 */
[----:B------:R-:W-:Y:S02]  /*7b20*/  FSEL R69, R69, -INF , !P4 ;  /* 0xff80000045457808 */ /* 0x000fe40006000000 */
[C---:B------:R-:W-:Y:S01]  /*7b30*/  ISETP.LT.OR P3, PT, R83.reuse, 0x71, P3 ;  /* 0x000000715300780c */ /* 0x040fe20001f61670 */
[----:B------:R-:W-:Y:S01]  /*7b40*/  MUFU.EX2 R43, R43 ;  /* 0x0000002b002b7308 */ /* 0x000fe20000000800 */
[----:B------:R-:W-:Y:S02]  /*7b50*/  FMNMX.FTZ R80, R68, R81, !PT ;  /* 0x0000005144507209 */ /* 0x000fe40007810000 */
[----:B------:R-:W-:Y:S02]  /*7b60*/  ISETP.GT.AND P4, PT, R82, 0x78, P2 ;  /* 0x000000785200780c */ /* 0x000fe40001784270 */
[----:B------:R-:W-:-:S02]  /*7b70*/  ISETP.LT.OR P5, PT, R83, 0x72, P5 ;  /* 0x000000725300780c */ /* 0x000fc40002fa1670 */
[----:B------:R-:W-:Y:S01]  /*7b80*/  FSEL R71, R71, -INF , !P3 ;  /* 0xff80000047477808 */ /* 0x000fe20005800000 */
        /* <DEDUP_REMOVED lines=9> */
[----:B------:R-:W-:Y:S01]  /*7c20*/  FMNMX.FTZ R81, R72, R81, !PT ;  /* 0x0000005148517209 */ /* 0x000fe20007810000 */
[----:B------:R-:W-:Y:S01]  /*7c30*/  MUFU.EX2 R50, R50 ;  /* 0x0000003200327308 */ /* 0x000fe20000000800 */
[----:B------:R-:W-:Y:S02]  /*7c40*/  FSEL R77, R77, -INF , !P2 ;  /* 0xff8000004d4d7808 */ /* 0x000fe40005000000 */
[----:B------:R-:W-:Y:S02]  /*7c50*/  FMNMX.FTZ R80, R76, R81, !PT ;  /* 0x000000514c507209 */ /* 0x000fe40007810000 */
[----:B------:R-:W-:-:S02]  /*7c60*/  FSEL R78, R20, RZ, P6 ;  /* 0x000000ff144e7208 */ /* 0x000fc40003000000 */
[----:B------:R-:W-:Y:S01]  /*7c70*/  FMNMX.FTZ R80, R77, R80, !PT ;  /* 0x000000504d507209 */ /* 0x000fe20007810000 */
[----:B------:R-:W-:Y:S02]  /*7c80*/  MUFU.EX2 R53, R53 ;  /* 0x0000003500357308 */ /* 0x000fe40000000800 */
[----:B------:R-:W-:-:S02]  /*7c90*/  FADD.FTZ R9, -R78, R9 ;  /* 0x000000094e097221 */ /* 0x000fc40000010100 */
[----:B------:R-:W0:Y:S02]  /*7ca0*/  SHFL.BFLY PT, R81, R80, 0x2, 0x1f ;  /* 0x0c401f0050517f89 */ /* 0x000e2400000e0000 */
[----:B------:R-:W-:Y:S02]  /*7cb0*/  FMUL.FTZ R9, R9, UR10 ;  /* 0x0000000a09097c20 */ /* 0x000fe40008410000 */
[----:B------:R-:W-:Y:S08]  /*7cc0*/  MUFU.EX2 R78, R79 ;  /* 0x0000004f004e7308 */ /* 0x000ff00000000800 */
[----:B------:R-:W1:Y:S08]  /*7cd0*/  MUFU.EX2 R9, R9 ;  /* 0x0000000900097308 */ /* 0x000e700000000800 */
[----:B------:R-:W-:Y:S01]  /*7ce0*/  MUFU.EX2 R56, R56 ;  /* 0x0000003800387308 */ /* 0x000fe20000000800 */
[----:B0-----:R-:W-:Y:S01]  /*7cf0*/  FMNMX.FTZ R81, R80, R81, !PT ;  /* 0x0000005150517209 */ /* 0x001fe20007810000 */
[----:B------:R-:W-:Y:S01]  /*7d00*/  FFMA.FTZ R80, R75, UR10, -R14 ;  /* 0x0000000a4b507c23 */ /* 0x000fe2000801080e */
[----:B------:R-:W-:-:S05]  /*7d10*/  IMAD.U32 R75, RZ, RZ, UR10 ;  /* 0x0000000aff4b7e24 */ /* 0x000fca000f8e00ff */
[----:B------:R-:W-:Y:S01]  /*7d20*/  MUFU.EX2 R57, R57 ;  /* 0x0000003900397308 */ /* 0x000fe20000000800 */
[----:B------:R-:W0:Y:S01]  /*7d30*/  SHFL.BFLY PT, R82, R81, 0x1, 0x1f ;  /* 0x0c201f0051527f89 */ /* 0x000e2200000e0000 */
[----:B-1----:R-:W-:-:S04]  /*7d40*/  FFMA.FTZ R84, R9, R5, R34 ;  /* 0x0000000509547223 */ /* 0x002fc80000010022 */
[----:B------:R-:W-:Y:S02]  /*7d50*/  FADD.FTZ R84, R23, R84 ;  /* 0x0000005417547221 */ /* 0x000fe40000010000 */
        /* <DEDUP_REMOVED lines=9> */
[----:B------:R-:W-:Y:S02]  /*7df0*/  FADD.FTZ R79, -R79, R10 ;  /* 0x0000000a4f4f7221 */ /* 0x000fe40000010100 */
        /* <DEDUP_REMOVED lines=18> */
[----:B------:R-:W-:-:S01]  /*7f20*/  FADD.FTZ R84, R16, R79 ;  /* 0x0000004f10547221 */ /* 0x000fc20000010000 */
        /* <DEDUP_REMOVED lines=10> */
[----:B------:R-:W-:-:S04]  /*7fd0*/  FFMA.FTZ R69, R69, UR10, -R75 ;  /* 0x0000000a45457c23 */ /* 0x000fc8000801084b */
[----:B------:R-:W1:Y:S08]  /*7fe0*/  MUFU.EX2 R18, R18 ;  /* 0x0000001200127308 */ /* 0x000e700000000800 */
[----:B------:R-:W2:Y:S01]  /*7ff0*/  MUFU.EX2 R19, R19 ;  /* 0x0000001300137308 */ /* 0x000ea20000000800 */
[----:B0-----:R-:W-:-:S04]  /*8000*/  FFMA.FTZ R5, R40, R4, R13 ;  /* 0x0000000428057223 */ /* 0x001fc8000001000d */
[----:B------:R-:W-:-:S03]  /*8010*/  FADD.FTZ R5, R82, R5 ;  /* 0x0000000552057221 */ /* 0x000fc60000010000 */
        /* <DEDUP_REMOVED lines=29> */
[----:B------:R-:W-:Y:S01]  /*81f0*/  FFMA.FTZ R58, R63, UR10, -R75 ;  /* 0x0000000a3f3a7c23 */ /* 0x000fe2000801084b */
[----:B------:R-:W-:-:S04]  /*8200*/  FADD.FTZ R63, R35, R4 ;  /* 0x00000004233f7221 */ /* 0x000fc80000010000 */
[----:B------:R-:W-:Y:S01]  /*8210*/  FADD.FTZ R84, R38, R63 ;  /* 0x0000003f26547221 */ /* 0x000fe20000010000 */
[----:B------:R-:W1:Y:S01]  /*8220*/  MUFU.EX2 R10, R81 ;  /* 0x00000051000a7308 */ /* 0x000e620000000800 */
[----:B--2---:R-:W-:-:S01]  /*8230*/  FADD.FTZ R4, R36, R5 ;  /* 0x0000000524047221 */ /* 0x004fc20000010000 */
[----:B------:R-:W-:Y:S01]  /*8240*/  FFMA.FTZ R63, R64, UR10, -R75 ;  /* 0x0000000a403f7c23 */ /* 0x000fe2000801084b */
[----:B------:R-:W-:-:S01]  /*8250*/  FADD.FTZ R79, R39, R84 ;  /* 0x00000054274f7221 */ /* 0x000fc20000010000 */
[----:B------:R-:W-:-:S03]  /*8260*/  FFMA.FTZ R64, R68, UR10, -R75 ;  /* 0x0000000a44407c23 */ /* 0x000fc6000801084b */
[----:B------:R-:W-:Y:S01]  /*8270*/  FADD.FTZ R84, R42, R79 ;  /* 0x0000004f2a547221 */ /* 0x000fe20000010000 */
[----:B------:R-:W2:Y:S01]  /*8280*/  MUFU.EX2 R45, R45 ;  /* 0x0000002d002d7308 */ /* 0x000ea20000000800 */
[----:B0-----:R-:W-:-:S02]  /*8290*/  FADD.FTZ R5, R41, R4 ;  /* 0x0000000429057221 */ /* 0x001fc40000010000 */
[----:B------:R-:W-:-:S04]  /*82a0*/  FADD.FTZ R79, R43, R84 ;  /* 0x000000542b4f7221 */ /* 0x000fc80000010000 */
[----:B------:R-:W-:Y:S01]  /*82b0*/  FADD.FTZ R68, R48, R79 ;  /* 0x0000004f30447221 */ /* 0x000fe20000010000 */
[----:B------:R-:W0:Y:S01]  /*82c0*/  MUFU.EX2 R44, R44 ;  /* 0x0000002c002c7308 */ /* 0x000e220000000800 */
[----:B-1----:R-:W-:-:S02]  /*82d0*/  FADD.FTZ R4, R10, R5 ;  /* 0x000000050a047221 */ /* 0x002fc40000010000 */
[----:B------:R-:W-:Y:S01]  /*82e0*/  FADD.FTZ R79, R49, R68 ;  /* 0x00000044314f7221 */ /* 0x000fe20000010000 */
[----:B------:R-:W-:-:S03]  /*82f0*/  FFMA.FTZ R68, R71, UR10, -R75 ;  /* 0x0000000a47447c23 */ /* 0x000fc6000801084b */
[----:B------:R-:W-:Y:S01]  /*8300*/  FADD.FTZ R84, R50, R79 ;  /* 0x0000004f32547221 */ /* 0x000fe20000010000 */
[----:B------:R-:W1:Y:S01]  /*8310*/  MUFU.EX2 R47, R47 ;  /* 0x0000002f002f7308 */ /* 0x000e620000000800 */
[----:B--2---:R-:W-:-:S02]  /*8320*/  FADD.FTZ R5, R45, R4 ;  /* 0x000000042d057221 */ /* 0x004fc40000010000 */
[----:B------:R-:W-:-:S04]  /*8330*/  FADD.FTZ R71, R53, R84 ;  /* 0x0000005435477221 */ /* 0x000fc80000010000 */
[----:B------:R-:W-:Y:S01]  /*8340*/  FADD.FTZ R84, R56, R71 ;  /* 0x0000004738547221 */ /* 0x000fe20000010000 */
[----:B------:R-:W2:Y:S01]  /*8350*/  MUFU.EX2 R46, R46 ;  /* 0x0000002e002e7308 */ /* 0x000ea20000000800 */
[----:B0-----:R-:W-:-:S01]  /*8360*/  FADD.FTZ R4, R44, R5 ;  /* 0x000000052c047221 */ /* 0x001fc20000010000 */
[----:B------:R-:W-:Y:S01]  /*8370*/  FFMA.FTZ R71, R72, UR10, -R75 ;  /* 0x0000000a48477c23 */ /* 0x000fe2000801084b */
[----:B------:R-:W-:-:S01]  /*8380*/  FADD.FTZ R79, R57, R84 ;  /* 0x00000054394f7221 */ /* 0x000fc20000010000 */
[--C-:B------:R-:W-:Y:S01]  /*8390*/  FFMA.FTZ R72, R76, UR10, -R75.reuse ;  /* 0x0000000a4c487c23 */ /* 0x100fe2000801084b */
[----:B------:R-:W-:-:S02]  /*83a0*/  FFMA.FTZ R75, R77, UR10, -R75 ;  /* 0x0000000a4d4b7c23 */ /* 0x000fc4000801084b */
[----:B------:R-:W-:Y:S01]  /*83b0*/  FADD.FTZ R84, R62, R79 ;  /* 0x0000004f3e547221 */ /* 0x000fe20000010000 */
[----:B------:R-:W0:Y:S01]  /*83c0*/  MUFU.EX2 R51, R51 ;  /* 0x0000003300337308 */ /* 0x000e220000000800 */
[----:B-1----:R-:W-:-:S02]  /*83d0*/  FADD.FTZ R5, R47, R4 ;  /* 0x000000042f057221 */ /* 0x002fc40000010000 */
[----:B------:R-:W-:-:S04]  /*83e0*/  FADD.FTZ R79, R61, R84 ;  /* 0x000000543d4f7221 */ /* 0x000fc80000010000 */
[----:B------:R-:W-:Y:S01]  /*83f0*/  FADD.FTZ R76, R66, R79 ;  /* 0x0000004f424c7221 */ /* 0x000fe20000010000 */
[----:B------:R-:W1:Y:S01]  /*8400*/  MUFU.EX2 R52, R52 ;  /* 0x0000003400347308 */ /* 0x000e620000000800 */
[----:B--2---:R-:W-:-:S02]  /*8410*/  FADD.FTZ R4, R46, R5 ;  /* 0x000000052e047221 */ /* 0x004fc40000010000 */
[----:B------:R-:W-:-:S05]  /*8420*/  FADD.FTZ R77, R65, R76 ;  /* 0x0000004c414d7221 */ /* 0x000fca0000010000 */
        /* <DEDUP_REMOVED lines=35> */
.L_x_9596:
[----:B------:R-:W-:Y:S01]  /*8660*/  UIADD3 UR6, UR11, 0x17060, URZ ;  /* 0x000170600b067890 */ /* 0x000fe2000fffe03f */
[----:B------:R-:W-:Y:S01]  /*8670*/  ISETP.GT.AND P2, PT, R2, UR23, PT ;  /* 0x0000001702007c0c */ /* 0x000fe2000bf44270 */
        /* <DEDUP_REMOVED lines=90> */
.L_x_9579:
[----:B------:R-:W0:Y:S01]  /*8c20*/  S2UR UR6, SR_CTAID.X ;  /* 0x00000000000679c3 */ /* 0x000e220000002500 */
[----:B------:R-:W-:Y:S01]  /*8c30*/  ULDC UR7, c[0x0][0x448] ;  /* 0x0001120000077ab9 */ /* 0x000fe20000000800 */
[----:B------:R-:W-:Y:S01]  /*8c40*/  IADD3 R60, -R60, 0x1, RZ ;  /* 0x000000013c3c7810 */ /* 0x000fe20007ffe1ff */
[----:B------:R-:W-:Y:S01]  /*8c50*/  UISETP.NE.AND UP0, UPT, UR7, 0x1, UPT ;  /* 0x000000010700788c */ /* 0x000fe2000bf05270 */
[----:B------:R-:W-:Y:S01]  /*8c60*/  ULDC UR15, c[0x0][0x9e4] ;  /* 0x00027900000f7ab9 */ /* 0x000fe20000000800 */
[----:B------:R-:W-:Y:S02]  /*8c70*/  UMOV UR11, 0xc0 ;  /* 0x000000c0000b7882 */ /* 0x000fe40000000000 */
[----:B------:R-:W-:Y:S01]  /*8c80*/  IMAD R60, R17, UR25, R60 ;  /* 0x00000019113c7c24 */ /* 0x000fe2000f8e023c */
[----:B------:R-:W-:-:S04]  /*8c90*/  UISETP.GE.AND UP1, UPT, UR15, 0x1, UPT ;  /* 0x000000010f00788c */ /* 0x000fc8000bf26270 */
[----:B------:R-:W-:Y:S02]  /*8ca0*/  R2UR UR14, R60 ;  /* 0x000000003c0e72ca */ /* 0x000fe400000e0000 */
[----:B------:R-:W-:Y:S01]  /*8cb0*/  PLOP3.LUT P5, PT, PT, PT, UP1, 0x80, 0x0 ;  /* 0x000000000000781c */ /* 0x000fe20003faf018 */
[----:B------:R-:W-:Y:S01]  /*8cc0*/  @UP0 ULDC UR16, c[0x0][0x450] ;  /* 0x0001140000100ab9 */ /* 0x000fe20000000800 */
[----:B0-----:R-:W-:-:S03]  /*8cd0*/  UIMAD UR11, UR6, UR11, 0xbf ;  /* 0x000000bf060b74a4 */ /* 0x001fc6000f8e020b */
        /* <DEDUP_REMOVED lines=17> */
.L_x_9599:
[----:B------:R-:W-:-:S11]  /*8df0*/  UISETP.NE.AND UP1, UPT, UR15, 0x1, UPT ;  /* 0x000000010f00788c */ /* 0x000fd6000bf25270 */
[----:B------:R-:W-:Y:S02]  /*8e00*/  @UP1 ULDC.64 UR16, c[0x0][0x9e8] ;  /* 0x00027a0000101ab9 */ /* 0x000fe40000000a00 */
[----:B------:R-:W-:-:S04]  /*8e10*/  UIMAD.WIDE.U32 UR6, UR11, UR16, URZ ;  /* 0x000000100b0672a5 */ /* 0x000fc8000f8e003f */
[----:B------:R-:W-:-:S12]  /*8e20*/  @UP1 USHF.R.U32.HI UR11, URZ, UR17, UR7 ;  /* 0x000000113f0b1299 */ /* 0x000fd80008011607 */
.L_x_9600:
[----:B------:R-:W-:-:S04]  /*8e30*/  UIMAD UR11, UR11, UR15, URZ ;  /* 0x0000000f0b0b72a4 */ /* 0x000fc8000f8e023f */
[----:B------:R-:W-:-:S04]  /*8e40*/  UISETP.LT.AND UP1, UPT, UR14, UR11, UPT ;  /* 0x0000000b0e00728c */ /* 0x000fc8000bf21270 */
[----:B------:R-:W-:-:S12]  /*8e50*/  USEL UR14, UR14, UR11, !UP1 ;  /* 0x0000000b0e0e7287 */ /* 0x000fd8000c800000 */
.L_x_9598:
        /* <DEDUP_REMOVED lines=13> */
.L_x_9611:
[----:B------:R-:W-:-:S04]  /*8f30*/  UISETP.NE.AND UP1, UPT, UR7, 0x1, UPT ;  /* 0x000000010700788c */ /* 0x000fc8000bf25270 */
[----:B------:R-:W-:-:S04]  /*8f40*/  USEL UR5, URZ, 0x1, UP1 ;  /* 0x000000013f057887 */ /* 0x000fc80008800000 */
[----:B------:R-:W-:Y:S01]  /*8f50*/  ULOP3.LUT UR5, UR6, UR5, URZ, 0x3c, !UPT ;  /* 0x0000000506057292 */ /* 0x000fe2000f8e3c3f */
[----:B------:R-:W-:Y:S11]  /*8f60*/  @!P0 BRA `(.L_x_9602) ;  /* 0x0000000000048947 */ /* 0x000ff60003800000 */
[----:B------:R-:W-:Y:S01]  /*8f70*/  BPT.TRAP 0x1 ;  /* 0x000000040000795c */ /* 0x000fe20000300000 */
.L_x_9602:
        /* <DEDUP_REMOVED lines=9> */
.L_x_9603:
[----:B-1----:R-:W-:Y:S05]  /*9010*/  @P2 BRA `(.L_x_9604) ;  /* 0x0000000000082947 */ /* 0x002fea0003800000 */
[----:B------:R-:W1:Y:S02]  /*9020*/  SYNCS.PHASECHK.TRANS64.TRYWAIT P2, [UR25+0x17030], R9 ;  /* 0x01703009ff0075a7 */ /* 0x000e640008040159 */
[----:B-1----:R-:W-:Y:S05]  /*9030*/  @!P2 BRA `(.L_x_9605) ;  /* 0x000000bc001ca947 */ /* 0x002fea0003800000 */
.L_x_9604:
        /* <DEDUP_REMOVED lines=19> */
.L_x_9606:
[----:B------:R-:W-:Y:S01]  /*9170*/  ULEA UR14, UR7, UR38, 0x3 ;  /* 0x00000026070e7291 */ /* 0x000fe2000f8e183f */
[----:B01----:R-:W-:-:S05]  /*9180*/  IMAD.U32 R9, RZ, RZ, UR6 ;  /* 0x00000006ff097e24 */ /* 0x003fca000f8e00ff */
[----:B------:R-:W-:-:S04]  /*9190*/  SHF.L.U32 R9, R9, 0x1f, RZ ;  /* 0x0000001f09097819 */ /* 0x000fc800000006ff */
[----:B------:R0:W1:Y:S01]  /*91a0*/  SYNCS.PHASECHK.TRANS64.TRYWAIT P2, [UR14+0x17050], R9 ;  /* 0x01705009ff0075a7 */ /* 0x000062000804014e */
[----:B------:R-:W-:Y:S05]  /*91b0*/  @!P0 BRA `(.L_x_9607) ;  /* 0x0000000000048947 */ /* 0x000fea0003800000 */
[----:B------:R-:W-:Y:S01]  /*91c0*/  BPT.TRAP 0x1 ;  /* 0x000000040000795c */ /* 0x000fe20000300000 */
.L_x_9607:
        /* <DEDUP_REMOVED lines=194> */
.L_x_9608:
[----:B------:R-:W-:Y:S01]  /*9df0*/  UIADD3 UR6, UR38, 0x400, URZ ;  /* 0x0000040026067890 */ /* 0x000fe2000fffe03f */
[----:B------:R-:W-:Y:S01]  /*9e00*/  WARPGROUP.ARRIVE ;  /* 0x00000000000079c5 */ /* 0x000fe20000000000 */
[----:B--2---:R-:W-:Y:S01]  /*9e10*/  FMNMX.FTZ R78, R77, R78, !PT ;  /* 0x0000004e4d4e7209 */ /* 0x004fe20007810000 */
[----:B-1----:R-:W1:Y:S01]  /*9e20*/  SHFL.BFLY PT, R10, R79, 0x2, 0x1f ;  /* 0x0c401f004f0a7f89 */ /* 0x002e6200000e0000 */
[----:B------:R-:W-:Y:S01]  /*9e30*/  USHF.R.U32.HI UR6, URZ, 0x4, UR6 ;  /* 0x000000043f067899 */ /* 0x000fe20008011606 */
[----:B------:R-:W-:Y:S02]  /*9e40*/  UMOV UR10, UR24 ;  /* 0x00000018000a7c82 */ /* 0x000fe40008000000 */
[----:B0-----:R-:W0:Y:S01]  /*9e50*/  SHFL.BFLY PT, R9, R78, 0x2, 0x1f ;  /* 0x0c401f004e097f89 */ /* 0x001e2200000e0000 */
[----:B------:R-:W-:Y:S01]  /*9e60*/  ULOP3.LUT UR6, UR6, 0x3fff, URZ, 0xc0, !UPT ;  /* 0x00003fff06067892 */ /* 0x000fe2000f8ec03f */
[----:B------:R-:W-:-:S03]  /*9e70*/  IMAD.U32 R82, RZ, RZ, UR10 ;  /* 0x0000000aff527e24 */ /* 0x000fc6000f8e00ff */
[----:B------:R-:W-:-:S04]  /*9e80*/  ULOP3.LUT UR6, UR6, 0x10000, URZ, 0xfc, !UPT ;  /* 0x0001000006067892 */ /* 0x000fc8000f8efc3f */
[----:B------:R-:W-:-:S03]  /*9e90*/  UIMAD UR11, UR7, 0x300, UR6 ;  /* 0x00000300070b78a4 */ /* 0x000fc6000f8e0206 */
[----:B------:R-:W-:-:S04]  /*9ea0*/  UMOV UR7, 0x40000040 ;  /* 0x4000004000077882 */ /* 0x000fc80000000000 */
[----:B------:R-:W-:Y:S02]  /*9eb0*/  UMOV UR6, UR11 ;  /* 0x0000000b00067c82 */ /* 0x000fe40008000000 */
[----:B------:R-:W-:Y:S01]  /*9ec0*/  QGMMA.64x96x32.F32.E4M3.E4M3 R88, R148, gdesc[UR4], R88, gsb0 ;  /* 0x0160000494587df3 */ /* 0x000fe20008000858 */
[----:B------:R-:W-:Y:S01]  /*9ed0*/  UIADD3 UR6, UR11, 0x2, URZ ;  /* 0x000000020b067890 */ /* 0x000fe2000fffe03f */
[----:B-1----:R-:W-:Y:S01]  /*9ee0*/  FMNMX.FTZ R80, R79, R10, !PT ;  /* 0x0000000a4f507209 */ /* 0x002fe20007810000 */
[----:B------:R-:W-:Y:S01]  /*9ef0*/  UMOV UR7, 0x40000040 ;  /* 0x4000004000077882 */ /* 0x000fe20000000000 */
[----:B------:R-:W-:Y:S01]  /*9f00*/  IMAD.U32 R79, RZ, RZ, UR10 ;  /* 0x0000000aff4f7e24 */ /* 0x000fe2000f8e00ff */
[----:B0-----:R-:W-:Y:S02]  /*9f10*/  FMNMX.FTZ R81, R78, R9, !PT ;  /* 0x000000094e517209 */ /* 0x001fe40007810000 */
[----:B------:R-:W0:Y:S04]  /*9f20*/  SHFL.BFLY PT, R9, R80, 0x1, 0x1f ;  /* 0x0c201f0050097f89 */ /* 0x000e2800000e0000 */
[----:B------:R-:W1:Y:S01]  /*9f30*/  SHFL.BFLY PT, R10, R81, 0x1, 0x1f ;  /* 0x0c201f00510a7f89 */ /* 0x000e6200000e0000 */
[----:B0-----:R-:W-:-:S02]  /*9f40*/  FMNMX.FTZ R9, R80, R9, !PT ;  /* 0x0000000950097209 */ /* 0x001fc40007810000 */
        /* <DEDUP_REMOVED lines=35> */
[C---:B------:R-:W-:Y:S01]  /*a180*/  FADD.FTZ R11, -R10.reuse, R11 ;  /* 0x0000000b0a0b7221 */ /* 0x040fe20000010100 */
[----:B------:R-:W-:-:S01]  /*a190*/  FFMA.FTZ R78, R10, R79, -8 ;  /* 0xc10000000a4e7423 */ /* 0x000fc2000001004f */
        /* <DEDUP_REMOVED lines=35> */
[----:B------:R-:W-:-:S02]  /*a3d0*/  WARPGROUP.DEPBAR.LE gsb0, 0x0 ;  /* 0x00008000000079c5 */ /* 0x000fc40000010000 */
[----:B------:R-:W-:Y:S01]  /*a3e0*/  WARPGROUP.ARRIVE ;  /* 0x00000000000079c5 */ /* 0x000fe20000000000 */
[--C-:B------:R-:W-:Y:S01]  /*a3f0*/  FFMA.FTZ R69, R69, UR10, -R78.reuse ;  /* 0x0000000a45457c23 */ /* 0x100fe2000801084e */
[----:B------:R-:W-:-:S01]  /*a400*/  FFMA.FTZ R72, R72, UR10, -R78 ;  /* 0x0000000a48487c23 */ /* 0x000fc2000801084e */
[----:B------:R-:W-:Y:S01]  /*a410*/  FFMA.FTZ R73, R73, UR10, -R78 ;  /* 0x0000000a49497c23 */ /* 0x000fe2000801084e */
[----:B------:R-:W2:Y:S01]  /*a420*/  MUFU.EX2 R15, R15 ;  /* 0x0000000f000f7308 */ /* 0x000ea20000000800 */
[----:B-1----:R-:W-:-:S01]  /*a430*/  FFMA.FTZ R4, R11, R4, R16 ;  /* 0x000000040b047223 */ /* 0x002fc20000010010 */
[----:B------:R-:W-:Y:S01]  /*a440*/  QGMMA.64x96x32.F32.E4M3.E4M3 R88, R144, gdesc[UR4], R88, gsb0 ;  /* 0x0160000490587df3 */ /* 0x000fe20008000858 */
[----:B------:R-:W-:Y:S01]  /*a450*/  UIADD3 UR6, UR11, 0x4, URZ ;  /* 0x000000040b067890 */ /* 0x000fe2000fffe03f */
[--C-:B------:R-:W-:Y:S01]  /*a460*/  FFMA.FTZ R76, R76, UR10, -R78.reuse ;  /* 0x0000000a4c4c7c23 */ /* 0x100fe2000801084e */
[----:B------:R-:W-:Y:S01]  /*a470*/  UMOV UR7, 0x40000040 ;  /* 0x4000004000077882 */ /* 0x000fe20000000000 */
[----:B------:R-:W-:-:S02]  /*a480*/  FFMA.FTZ R77, R77, UR10, -R78 ;  /* 0x0000000a4d4d7c23 */ /* 0x000fc4000801084e */
        /* <DEDUP_REMOVED lines=30> */
[----:B------:R-:W-:Y:S01]  /*a670*/  QGMMA.64x96x32.F32.E4M3.E4M3 R88, R140, gdesc[UR4], R88, gsb0 ;  /* 0x016000048c587df3 */ /* 0x000fe20008000858 */
[----:B------:R-:W-:Y:S01]  /*a680*/  UIADD3 UR6, UR11, 0x6, URZ ;  /* 0x000000060b067890 */ /* 0x000fe2000fffe03f */
[----:B-1----:R-:W-:-:S04]  /*a690*/  FADD.FTZ R4, R30, R5 ;  /* 0x000000051e047221 */ /* 0x002fc80000010000 */
[----:B------:R-:W1:Y:S01]  /*a6a0*/  MUFU.EX2 R31, R31 ;  /* 0x0000001f001f7308 */ /* 0x000e620000000800 */
[----:B------:R-:W-:-:S07]  /*a6b0*/  UMOV UR7, 0x40000040 ;  /* 0x4000004000077882 */ /* 0x000fce0000000000 */
        /* <DEDUP_REMOVED lines=30> */
[----:B------:R-:W-:Y:S06]  /*a8a0*/  QGMMA.64x96x32.F32.E4M3.E4M3 R88, R136, gdesc[UR4], R88, gsb0 ;  /* 0x0160000488587df3 */ /* 0x000fec0008000858 */
        /* <DEDUP_REMOVED lines=32> */
[----:B--2---:R-:W-:-:S01]  /*aab0*/  FADD.FTZ R5, R59, R4 ;  /* 0x000000043b057221 */ /* 0x004fc20000010000 */
[----:B------:R-:W-:-:S04]  /*aac0*/  IMAD.U32 R4, RZ, RZ, UR25 ;  /* 0x00000019ff047e24 */ /* 0x000fc8000f8e00ff */
[----:B------:R-:W-:Y:S02]  /*aad0*/  @!P1 VIADD R4, R4, 0x17040 ;  /* 0x0001704004049836 */ /* 0x000fe40000000000 */
[----:B------:R-:W2:Y:S01]  /*aae0*/  MUFU.EX2 R64, R64 ;  /* 0x0000004000407308 */ /* 0x000ea20000000800 */
[----:B0-----:R-:W-:-:S02]  /*aaf0*/  FADD.FTZ R79, R61, R80 ;  /* 0x000000503d4f7221 */ /* 0x001fc40000010000 */
[----:B------:R-:W-:-:S04]  /*ab00*/  @!P1 PRMT R4, RZ, 0x654, R4 ;  /* 0x00000654ff049816 */ /* 0x000fc80000000004 */
[----:B------:R0:W-:Y:S01]  /*ab10*/  @!P1 SYNCS.ARRIVE.TRANS64.RED.A1T0 RZ, [R4+URZ], RZ ;  /* 0x000000ff04ff99a7 */ /* 0x0001e2000810043f */
        /* <DEDUP_REMOVED lines=32> */
.L_x_9610:
[----:B------:R-:W-:Y:S01]  /*ad20*/  UIADD3 UR6, UR14, 0x17060, URZ ;  /* 0x000170600e067890 */ /* 0x000fe2000fffe03f */
[----:B------:R-:W-:Y:S01]  /*ad30*/  ISETP.GT.AND P2, PT, R2, UR23, PT ;  /* 0x0000001702007c0c */ /* 0x000fe2000bf44270 */
        /* <DEDUP_REMOVED lines=88> */
.L_x_9601:
        /* <DEDUP_REMOVED lines=11> */
.L_x_9630:
[----:B------:R-:W-:-:S04]  /*b370*/  UIADD3 UR4, UR23, 0x1, URZ ;  /* 0x0000000117047890 */ /* 0x000fc8000fffe03f */
[----:B------:R-:W-:-:S04]  /*b380*/  UISETP.NE.AND UP1, UPT, UR4, 0x2, UPT ;  /* 0x000000020400788c */ /* 0x000fc8000bf25270 */
[----:B------:R-:W-:Y:S02]  /*b390*/  USEL UR5, URZ, 0x1, UP1 ;  /* 0x000000013f057887 */ /* 0x000fe40008800000 */
[----:B------:R-:W-:Y:S02]  /*b3a0*/  USEL UR4, UR4, URZ, UP1 ;  /* 0x0000003f04047287 */ /* 0x000fe40008800000 */
[----:B------:R-:W-:Y:S01]  /*b3b0*/  ULOP3.LUT UR5, UR7, UR5, URZ, 0x3c, !UPT ;  /* 0x0000000507057292 */ /* 0x000fe2000f8e3c3f */
[----:B------:R-:W-:Y:S11]  /*b3c0*/  @!P0 BRA `(.L_x_9613) ;  /* 0x0000000000048947 */ /* 0x000ff60003800000 */
[----:B------:R-:W-:Y:S01]  /*b3d0*/  BPT.TRAP 0x1 ;  /* 0x000000040000795c */ /* 0x000fe20000300000 */
.L_x_9613:
[----:B------:R-:W-:Y:S01]  /*b3e0*/  ULEA UR28, UR4, UR38, 0x3 ;  /* 0x00000026041c7291 */ /* 0x000fe2000f8e183f */
[----:B------:R-:W-:-:S05]  /*b3f0*/  IMAD.U32 R9, RZ, RZ, UR5 ;  /* 0x00000005ff097e24 */ /* 0x000fca000f8e00ff */
[----:B------:R-:W-:-:S04]  /*b400*/  SHF.L.U32 R9, R9, 0x1f, RZ ;  /* 0x0000001f09097819 */ /* 0x000fc800000006ff */
[----:B------:R0:W1:Y:S01]  /*b410*/  SYNCS.PHASECHK.TRANS64.TRYWAIT P2, [UR28+0x17030], R9 ;  /* 0x01703009ff0075a7 */ /* 0x000062000804015c */
[----:B------:R-:W-:Y:S05]  /*b420*/  @!P0 BRA `(.L_x_9614) ;  /* 0x0000000000048947 */ /* 0x000fea0003800000 */
[----:B------:R-:W-:Y:S01]  /*b430*/  BPT.TRAP 0x1 ;  /* 0x000000040000795c */ /* 0x000fe20000300000 */
.L_x_9614:
[----:B-1----:R-:W-:Y:S05]  /*b440*/  @P2 BRA `(.L_x_9615) ;  /* 0x0000000000082947 */ /* 0x002fea0003800000 */
[----:B------:R-:W1:Y:S02]  /*b450*/  SYNCS.PHASECHK.TRANS64.TRYWAIT P2, [UR28+0x17030], R9 ;  /* 0x01703009ff0075a7 */ /* 0x000e64000804015c */
[----:B-1----:R-:W-:Y:S05]  /*b460*/  @!P2 BRA `(.L_x_9616) ;  /* 0x000000980040a947 */ /* 0x002fea0003800000 */
.L_x_9615:
        /* <DEDUP_REMOVED lines=19> */
.L_x_9617:
[----:B------:R-:W-:Y:S01]  /*b5a0*/  ULEA UR14, UR23, UR38, 0x3 ;  /* 0x00000026170e7291 */ /* 0x000fe2000f8e183f */
[----:B-1----:R-:W-:-:S05]  /*b5b0*/  IMAD.U32 R10, RZ, RZ, UR7 ;  /* 0x00000007ff0a7e24 */ /* 0x002fca000f8e00ff */
[----:B------:R-:W-:-:S04]  /*b5c0*/  SHF.L.U32 R10, R10, 0x1f, RZ ;  /* 0x0000001f0a0a7819 */ /* 0x000fc800000006ff */
[----:B------:R1:W2:Y:S01]  /*b5d0*/  SYNCS.PHASECHK.TRANS64.TRYWAIT P2, [UR14+0x17050], R10 ;  /* 0x0170500aff0075a7 */ /* 0x0002a2000804014e */
[----:B------:R-:W-:Y:S05]  /*b5e0*/  @!P0 BRA `(.L_x_9618) ;  /* 0x0000000000048947 */ /* 0x000fea0003800000 */
[----:B------:R-:W-:Y:S01]  /*b5f0*/  BPT.TRAP 0x1 ;  /* 0x000000040000795c */ /* 0x000fe20000300000 */
.L_x_9618:
[C---:B0-----:R-:W-:Y:S01]  /*b600*/  FMUL.FTZ R9, R0.reuse, R24 ;  /* 0x0000001800097220 */ /* 0x041fe20000410000 */
[----:B------:R-:W-:-:S05]  /*b610*/  FMUL.FTZ R13, R0, R25 ;  /* 0x00000019000d7220 */ /* 0x000fca0000410000 */
[----:B------:R-:W0:Y:S08]  /*b620*/  MUFU.TANH R9, R9 ;  /* 0x0000000900097308 */ /* 0x000e300000002400 */
[----:B------:R-:W3:Y:S01]  /*b630*/  MUFU.TANH R13, R13 ;  /* 0x0000000d000d7308 */ /* 0x000ee20000002400 */
[----:B--2---:R-:W-:Y:S05]  /*b640*/  @P2 BRA `(.L_x_9619) ;  /* 0x0000000000082947 */ /* 0x004fea0003800000 */
[----:B------:R-:W2:Y:S02]  /*b650*/  SYNCS.PHASECHK.TRANS64.TRYWAIT P2, [UR14+0x17050], R10 ;  /* 0x0170500aff0075a7 */ /* 0x000ea4000804014e */
[----:B--2---:R-:W-:Y:S05]  /*b660*/  @!P2 BRA `(.L_x_9620) ;  /* 0x0000009400d8a947 */ /* 0x004fea0003800000 */
.L_x_9619:
        /* <DEDUP_REMOVED lines=18> */
[----:B------:R-:W-:Y:S01]  /*b790*/  FMUL.FTZ R61, R0, R74 ;  /* 0x0000004a003d7220 */ /* 0x000fe20000410000 */
[----:B------:R-:W-:-:S02]  /*b7a0*/  IMAD.MOV.U32 R78, RZ, RZ, R8 ;  /* 0x000000ffff4e7224 */ /* 0x000fc400078e0008 */
[----:B------:R-:W-:Y:S01]  /*b7b0*/  FMUL.FTZ R20, R0, R32 ;  /* 0x0000002000147220 */ /* 0x000fe20000410000 */
[----:B------:R-:W-:Y:S02]  /*b7c0*/  IMAD.SHL.U32 R74, R2, 0x80, RZ ;  /* 0x00000080024a7824 */ /* 0x000fe400078e00ff */
[C---:B------:R-:W-:Y:S01]  /*b7d0*/  FMUL.FTZ R32, R0.reuse, R44 ;  /* 0x0000002c00207220 */ /* 0x040fe20000410000 */
[----:B------:R-:W-:Y:S01]  /*b7e0*/  UMOV UR10, UR7 ;  /* 0x00000007000a7c82 */ /* 0x000fe20008000000 */
[C---:B------:R-:W-:Y:S01]  /*b7f0*/  FMUL.FTZ R44, R0.reuse, R53 ;  /* 0x00000035002c7220 */ /* 0x040fe20000410000 */
[----:B------:R-:W-:Y:S01]  /*b800*/  QGMMA.64x96x32.F32.E4M3.E4M3 R88, R148, gdesc[UR8], R88, gsb0 ;  /* 0x0160000894587df3 */ /* 0x000fe20008000858 */
[----:B------:R-:W-:Y:S01]  /*b810*/  UIADD3 UR10, UR7, 0x2, URZ ;  /* 0x00000002070a7890 */ /* 0x000fe2000fffe03f */
[C---:B------:R-:W-:Y:S01]  /*b820*/  FMUL.FTZ R53, R0.reuse, R66 ;  /* 0x0000004200357220 */ /* 0x040fe20000410000 */
[----:B------:R-:W-:Y:S01]  /*b830*/  UMOV UR11, 0x40000040 ;  /* 0x40000040000b7882 */ /* 0x000fe20000000000 */
[C---:B------:R-:W-:Y:S01]  /*b840*/  FMUL.FTZ R25, R0.reuse, R38 ;  /* 0x0000002600197220 */ /* 0x040fe20000410000 */
[C---:B------:R-:W-:Y:S01]  /*b850*/  FMUL.FTZ R66, R0.reuse, R76 ;  /* 0x0000004c00427220 */ /* 0x040fe20000410000 */
[C---:B------:R-:W-:Y:S01]  /*b860*/  FMUL.FTZ R14, R0.reuse, R27 ;  /* 0x0000001b000e7220 */ /* 0x040fe20000410000 */
[C---:B--2---:R-:W-:Y:S01]  /*b870*/  FMUL.FTZ R15, R0.reuse, R28 ;  /* 0x0000001c000f7220 */ /* 0x044fe20000410000 */
[----:B------:R-:W-:Y:S01]  /*b880*/  FMUL.FTZ R38, R0, R48 ;  /* 0x0000003000267220 */ /* 0x000fe20000410000 */
[----:B------:R-:W-:Y:S01]  /*b890*/  IADD3 R76, -R74, 0x1, RZ ;  /* 0x000000014a4c7810 */ /* 0x000fe20007ffe1ff */
        /* <DEDUP_REMOVED lines=34> */
[----:B------:R-:W-:-:S02]  /*bac0*/  IMAD R80, R3, -0x2, R76 ;  /* 0xfffffffe03507824 */ /* 0x000fc400078e024c */
        /* <DEDUP_REMOVED lines=9> */
[----:B------:R-:W-:-:S04]  /*bb60*/  IMAD R80, R17, UR26, R80 ;  /* 0x0000001a11507c24 */ /* 0x000fc8000f8e0250 */
[----:B------:R-:W-:-:S03]  /*bb70*/  VIADD R80, R80, -UR25 ;  /* 0x8000001950507c36 */ /* 0x000fc60008000000 */
[----:B------:R-:W2:Y:S01]  /*bb80*/  MUFU.TANH R14, R14 ;  /* 0x0000000e000e7308 */ /* 0x000ea20000002400 */
[C---:B------:R-:W-:Y:S02]  /*bb90*/  VIADD R84, R80.reuse, UR27 ;  /* 0x0000001b50547c36 */ /* 0x040fe40008000000 */
[----:B------:R-:W-:-:S05]  /*bba0*/  VIADD R83, R80, UR21 ;  /* 0x0000001550537c36 */ /* 0x000fca0008000000 */
[----:B------:R-:W4:Y:S08]  /*bbb0*/  MUFU.TANH R15, R15 ;  /* 0x0000000f000f7308 */ /* 0x000f300000002400 */
        /* <DEDUP_REMOVED lines=29> */
[----:B------:R-:W-:Y:S02]  /*bd90*/  UMOV UR11, 0x40000040 ;  /* 0x40000040000b7882 */ /* 0x000fe40000000000 */
[----:B------:R-:W-:-:S03]  /*bda0*/  @UP0 ULDC UR7, c[0x0][0x44c] ;  /* 0x0001130000070ab9 */ /* 0x000fc60000000800 */
[----:B------:R-:W0:Y:S01]  /*bdb0*/  MUFU.TANH R40, R40 ;  /* 0x0000002800287308 */ /* 0x000e220000002400 */
[----:B------:R-:W-:Y:S01]  /*bdc0*/  @P2 IMAD.HI.U32 R34, R8, UR7, RZ ;  /* 0x0000000708222c27 */ /* 0x000fe2000f8e00ff */
[----:B------:R-:W-:-:S04]  /*bdd0*/  @UP0 ULDC UR7, c[0x0][0x450] ;  /* 0x0001140000070ab9 */ /* 0x000fc80000000800 */
[----:B------:R-:W-:Y:S01]  /*bde0*/  @P2 SHF.R.U32.HI R78, RZ, UR7, R34 ;  /* 0x00000007ff4e2c19 */ /* 0x000fe20008011622 */
[----:B------:R-:W-:Y:S01]  /*bdf0*/  IMAD.U32 R34, RZ, RZ, UR28 ;  /* 0x0000001cff227e24 */ /* 0x000fe2000f8e00ff */
[----:B------:R-:W0:Y:S03]  /*be00*/  MUFU.TANH R39, R39 ;  /* 0x0000002700277308 */ /* 0x000e260000002400 */
[----:B------:R-:W-:-:S05]  /*be10*/  @!P1 VIADD R34, R34, 0x17040 ;  /* 0x0001704022229836 */ /* 0x000fca0000000000 */
        /* <DEDUP_REMOVED lines=16> */
[----:B------:R-:W-:Y:S07]  /*bf20*/  QGMMA.64x96x32.F32.E4M3.E4M3 R88, R136, gdesc[UR8], R88, gsb0 ;  /* 0x0160000888587df3 */ /* 0x000fee0008000858 */
        /* <DEDUP_REMOVED lines=28> */
[----:B------:R-:W0:Y:S01]  /*c0f0*/  MUFU.TANH R76, R76 ;  /* 0x0000004c004c7308 */ /* 0x000e220000002400 */
[----:B-12-4-:R-:W-:Y:S05]  /*c100*/  @!P5 BRA `(.L_x_9621) ;  /* 0x00000000005cd947 */ /* 0x016fea0003800000 */
[----:B0-----:R-:W-:Y:S01]  /*c110*/  IMAD R34, R17, UR26, R136 ;  /* 0x0000001a11227c24 */ /* 0x001fe2000f8e0288 */
        /* <DEDUP_REMOVED lines=12> */
.L_x_9623:
[----:B------:R-:W-:-:S05]  /*c1e0*/  IMAD.U32 R87, RZ, RZ, UR24 ;  /* 0x00000018ff577e24 */ /* 0x000fca000f8e00ff */
[----:B------:R-:W-:-:S13]  /*c1f0*/  ISETP.NE.AND P2, PT, R87, 0x1, PT ;  /* 0x000000015700780c */ /* 0x000fda0003f45270 */
[----:B------:R-:W0:Y:S02]  /*c200*/  @P2 LDC.64 R34, c[0x0][0x9e8] ;  /* 0x00027a00ff222b82 */ /* 0x000e240000000a00 */
[----:B0-----:R-:W-:-:S05]  /*c210*/  @P2 IMAD.HI.U32 R34, R85, R34, RZ ;  /* 0x0000002255222227 */ /* 0x001fca00078e00ff */
[----:B------:R-:W-:-:S07]  /*c220*/  @P2 SHF.R.U32.HI R85, RZ, R35, R34 ;  /* 0x00000023ff552219 */ /* 0x000fce0000011622 */
.L_x_9624:
[----:B------:R-:W-:Y:S05]  /*c230*/  BSYNC B0 ;  /* 0x0000000000007941 */ /* 0x000fea0003800000 */
.L_x_9622:
[----:B------:R-:W-:-:S04]  /*c240*/  IMAD R34, R85, R87, -R74 ;  /* 0x0000005755227224 */ /* 0x000fc800078e0a4a */
[----:B------:R-:W-:-:S05]  /*c250*/  IMAD R34, R3, -0x2, R34 ;  /* 0xfffffffe03227824 */ /* 0x000fca00078e0222 */
[----:B------:R-:W-:Y:S02]  /*c260*/  VIADDMNMX R82, R34, R87, R82, PT ;  /* 0x0000005722527246 */ /* 0x000fe40003800152 */
[----:B------:R-:W-:-:S07]  /*c270*/  VIMNMX R81, R81, R34, !PT ;  /* 0x0000002251517248 */ /* 0x000fce0007fe0100 */
.L_x_9621:
[----:B------:R-:W-:Y:S01]  /*c280*/  ISETP.GT.AND P2, PT, R2, -0x1, PT ;  /* 0xffffffff0200780c */ /* 0x000fe20003f44270 */
[----:B0-----:R-:W0:Y:S03]  /*c290*/  SHFL.IDX PT, R34, R78, 0x1, 0x1c1f ;  /* 0x003c1f004e227f89 */ /* 0x001e2600000e0000 */
[C---:B------:R-:W-:Y:S02]  /*c2a0*/  ISETP.GT.AND P4, PT, R81.reuse, RZ, P2 ;  /* 0x000000ff5100720c */ /* 0x040fe40001784270 */
[----:B------:R-:W-:Y:S02]  /*c2b0*/  ISETP.GT.AND P6, PT, R81, 0x1, P2 ;  /* 0x000000015100780c */ /* 0x000fe400017c4270 */
[C---:B------:R-:W-:Y:S02]  /*c2c0*/  ISETP.LT.OR P4, PT, R82.reuse, 0x1, P4 ;  /* 0x000000015200780c */ /* 0x040fe40002781670 */
[----:B------:R-:W-:-:S02]  /*c2d0*/  ISETP.LT.OR P6, PT, R82, 0x2, P6 ;  /* 0x000000025200780c */ /* 0x000fc400037c1670 */
[----:B------:R-:W-:Y:S02]  /*c2e0*/  FSEL R80, R9, -INF , !P4 ;  /* 0xff80000009507808 */ /* 0x000fe40006000000 */
[----:B---3--:R-:W-:Y:S02]  /*c2f0*/  FSEL R13, R13, -INF , !P6 ;  /* 0xff8000000d0d7808 */ /* 0x008fe40007000000 */
        /* <DEDUP_REMOVED lines=106> */
.L_x_9627:
[----:B------:R-:W-:-:S05]  /*c9a0*/  IMAD.U32 R81, RZ, RZ, UR24 ;  /* 0x00000018ff517e24 */ /* 0x000fca000f8e00ff */
[----:B------:R-:W-:-:S13]  /*c9b0*/  ISETP.NE.AND P3, PT, R81, 0x1, PT ;  /* 0x000000015100780c */ /* 0x000fda0003f65270 */
[----:B------:R-:W0:Y:S02]  /*c9c0*/  @P3 LDC.64 R34, c[0x0][0x9e8] ;  /* 0x00027a00ff223b82 */ /* 0x000e240000000a00 */
[----:B0-----:R-:W-:-:S05]  /*c9d0*/  @P3 IMAD.HI.U32 R34, R9, R34, RZ ;  /* 0x0000002209223227 */ /* 0x001fca00078e00ff */
[----:B------:R-:W-:-:S07]  /*c9e0*/  @P3 SHF.R.U32.HI R9, RZ, R35, R34 ;  /* 0x00000023ff093219 */ /* 0x000fce0000011622 */
.L_x_9628:
[----:B------:R-:W-:Y:S05]  /*c9f0*/  BSYNC B0 ;  /* 0x0000000000007941 */ /* 0x000fea0003800000 */
.L_x_9626:
[----:B------:R-:W-:-:S04]  /*ca00*/  IMAD R74, R9, R81, -R74 ;  /* 0x00000051094a7224 */ /* 0x000fc800078e0a4a */
[----:B------:R-:W-:-:S05]  /*ca10*/  IMAD R74, R3, -0x2, R74 ;  /* 0xfffffffe034a7824 */ /* 0x000fca00078e024a */
[----:B------:R-:W-:Y:S02]  /*ca20*/  VIADDMNMX R84, R74, R81, R84, PT ;  /* 0x000000514a547246 */ /* 0x000fe40003800154 */
[----:B------:R-:W-:-:S07]  /*ca30*/  VIMNMX R83, R83, R74, !PT ;  /* 0x0000004a53537248 */ /* 0x000fce0007fe0100 */
.L_x_9625:
        /* <DEDUP_REMOVED lines=14> */
[C---:B------:R-:W-:Y:S02]  /*cb20*/  ISETP.GT.AND P3, PT, R83.reuse, 0x19, P2 ;  /* 0x000000195300780c */ /* 0x040fe40001764270 */
[----:B------:R-:W-:Y:S02]  /*cb30*/  FMNMX.FTZ R9, R26, R9, !PT ;  /* 0x000000091a097209 */ /* 0x000fe40007810000 */
[----:B------:R-:W-:Y:S02]  /*cb40*/  ISETP.LT.OR P3, PT, R84, 0x1a, P3 ;  /* 0x0000001a5400780c */ /* 0x000fe40001f61670 */
        /* <DEDUP_REMOVED lines=17> */
[----:B------:R-:W-:Y:S02]  /*cc60*/  ISETP.GT.AND P3, PT, R83, RZ, P2 ;  /* 0x000000ff5300720c */ /* 0x000fe40001764270 */
        /* <DEDUP_REMOVED lines=17> */
[----:B------:R-:W-:Y:S02]  /*cd80*/  FMNMX.FTZ R85, R81, R12, !PT ;  /* 0x0000000c51557209 */ /* 0x000fe40007810000 */
[----:B------:R-:W-:Y:S02]  /*cd90*/  FMNMX.FTZ R9, R66, R9, !PT ;  /* 0x0000000942097209 */ /* 0x000fe40007810000 */
[----:B------:R-:W-:-:S02]  /*cda0*/  FSEL R16, R16, -INF , !P6 ;  /* 0xff80000010107808 */ /* 0x000fc40007000000 */
[----:B------:R-:W-:Y:S02]  /*cdb0*/  FMNMX.FTZ R9, R70, R9, !PT ;  /* 0x0000000946097209 */ /* 0x000fe40007810000 */
[----:B------:R-:W-:Y:S02]  /*cdc0*/  FSEL R25, R25, -INF , !P4 ;  /* 0xff80000019197808 */ /* 0x000fe40006000000 */
[----:B------:R-:W-:Y:S02]  /*cdd0*/  FMNMX.FTZ R34, R72, R9, !PT ;  /* 0x0000000948227209 */ /* 0x000fe40007810000 */
[----:B------:R-:W-:Y:S02]  /*cde0*/  FMNMX.FTZ R85, R14, R85, !PT ;  /* 0x000000550e557209 */ /* 0x000fe40007810000 */
[----:B------:R-:W-:Y:S02]  /*cdf0*/  FMNMX.FTZ R34, R75, R34, !PT ;  /* 0x000000224b227209 */ /* 0x000fe40007810000 */
[----:B------:R-:W-:-:S02]  /*ce00*/  ISETP.GT.AND P4, PT, R83, 0x20, P2 ;  /* 0x000000205300780c */ /* 0x000fc40001784270 */
[----:B------:R-:W-:Y:S02]  /*ce10*/  FMNMX.FTZ R34, R77, R34, !PT ;  /* 0x000000224d227209 */ /* 0x000fe40007810000 */
[----:B------:R-:W-:Y:S02]  /*ce20*/  FMNMX.FTZ R10, R16, R85, !PT ;  /* 0x00000055100a7209 */ /* 0x000fe40007810000 */
[----:B------:R-:W-:Y:S02]  /*ce30*/  FMNMX.FTZ R34, R79, R34, !PT ;  /* 0x000000224f227209 */ /* 0x000fe40007810000 */
[----:B------:R-:W-:Y:S02]  /*ce40*/  ISETP.LT.OR P4, PT, R84, 0x21, P4 ;  /* 0x000000215400780c */ /* 0x000fe40002781670 */
[----:B------:R-:W-:Y:S01]  /*ce50*/  FMNMX.FTZ R10, R19, R10, !PT ;  /* 0x0000000a130a7209 */ /* 0x000fe20007810000 */
[----:B------:R-:W0:Y:S01]  /*ce60*/  SHFL.BFLY PT, R9, R34, 0x2, 0x1f ;  /* 0x0c401f0022097f89 */ /* 0x000e2200000e0000 */
[----:B------:R-:W-:-:S02]  /*ce70*/  FSEL R29, R29, -INF , !P4 ;  /* 0xff8000001d1d7808 */ /* 0x000fc40006000000 */
[----:B------:R-:W-:Y:S02]  /*ce80*/  ISETP.GT.AND P4, PT, R83, 0x28, P2 ;  /* 0x000000285300780c */ /* 0x000fe40001784270 */
[----:B------:R-:W-:Y:S02]  /*ce90*/  FMNMX.FTZ R10, R21, R10, !PT ;  /* 0x0000000a150a7209 */ /* 0x000fe40007810000 */
[----:B------:R-:W-:Y:S02]  /*cea0*/  ISETP.LT.OR P4, PT, R84, 0x29, P4 ;  /* 0x000000295400780c */ /* 0x000fe40002781670 */
[----:B------:R-:W-:Y:S02]  /*ceb0*/  FMNMX.FTZ R10, R23, R10, !PT ;  /* 0x0000000a170a7209 */ /* 0x000fe40007810000 */
[----:B------:R-:W-:Y:S02]  /*cec0*/  FSEL R33, R33, -INF , !P4 ;  /* 0xff80000021217808 */ /* 0x000fe40006000000 */
[----:B------:R-:W-:-:S02]  /*ced0*/  ISETP.GT.AND P4, PT, R83, 0x29, P2 ;  /* 0x000000295300780c */ /* 0x000fc40001784270 */
[----:B------:R-:W-:Y:S02]  /*cee0*/  FMNMX.FTZ R10, R25, R10, !PT ;  /* 0x0000000a190a7209 */ /* 0x000fe40007810000 */
[----:B------:R-:W-:Y:S02]  /*cef0*/  ISETP.GT.AND P3, PT, R83, 0x30, P2 ;  /* 0x000000305300780c */ /* 0x000fe40001764270 */
[C---:B------:R-:W-:Y:S02]  /*cf00*/  ISETP.LT.OR P4, PT, R84.reuse, 0x2a, P4 ;  /* 0x0000002a5400780c */ /* 0x040fe40002781670 */
[----:B------:R-:W-:Y:S02]  /*cf10*/  FMNMX.FTZ R10, R27, R10, !PT ;  /* 0x0000000a1b0a7209 */ /* 0x000fe40007810000 */
[----:B------:R-:W-:Y:S02]  /*cf20*/  ISETP.LT.OR P3, PT, R84, 0x31, P3 ;  /* 0x000000315400780c */ /* 0x000fe40001f61670 */
[----:B0-----:R-:W-:-:S02]  /*cf30*/  FMNMX.FTZ R35, R34, R9, !PT ;  /* 0x0000000922237209 */ /* 0x001fc40007810000 */
[----:B------:R-:W-:Y:S02]  /*cf40*/  FSEL R37, R37, -INF , !P4 ;  /* 0xff80000025257808 */ /* 0x000fe40006000000 */
[----:B------:R-:W-:Y:S01]  /*cf50*/  ISETP.GT.AND P4, PT, R83, 0x31, P2 ;  /* 0x000000315300780c */ /* 0x000fe20001784270 */
[----:B------:R-:W0:Y:S01]  /*cf60*/  SHFL.BFLY PT, R74, R35, 0x1, 0x1f ;  /* 0x0c201f00234a7f89 */ /* 0x000e2200000e0000 */
[----:B------:R-:W-:Y:S02]  /*cf70*/  FMNMX.FTZ R10, R29, R10, !PT ;  /* 0x0000000a1d0a7209 */ /* 0x000fe40007810000 */
[----:B------:R-:W-:Y:S02]  /*cf80*/  ISETP.LT.OR P4, PT, R84, 0x32, P4 ;  /* 0x000000325400780c */ /* 0x000fe40002781670 */
[----:B------:R-:W-:Y:S02]  /*cf90*/  FMNMX.FTZ R10, R31, R10, !PT ;  /* 0x0000000a1f0a7209 */ /* 0x000fe40007810000 */
[----:B------:R-:W-:-:S02]  /*cfa0*/  FSEL R41, R41, -INF , !P4 ;  /* 0xff80000029297808 */ /* 0x000fc40006000000 */
[----:B------:R-:W-:Y:S02]  /*cfb0*/  FMNMX.FTZ R10, R33, R10, !PT ;  /* 0x0000000a210a7209 */ /* 0x000fe40007810000 */
[----:B------:R-:W-:Y:S02]  /*cfc0*/  ISETP.GT.AND P4, PT, R83, 0x39, P2 ;  /* 0x000000395300780c */ /* 0x000fe40001784270 */
[----:B------:R-:W-:Y:S02]  /*cfd0*/  FMNMX.FTZ R87, R37, R10, !PT ;  /* 0x0000000a25577209 */ /* 0x000fe40007810000 */
[----:B------:R-:W-:-:S04]  /*cfe0*/  ISETP.LT.OR P4, PT, R84, 0x3a, P4 ;  /* 0x0000003a5400780c */ /* 0x000fc80002781670 */
[----:B------:R-:W-:Y:S02]  /*cff0*/  FSEL R45, R45, -INF , !P4 ;  /* 0xff8000002d2d7808 */ /* 0x000fe40006000000 */
[----:B------:R-:W-:Y:S02]  /*d000*/  ISETP.GT.AND P4, PT, R83, 0x41, P2 ;  /* 0x000000415300780c */ /* 0x000fe40001784270 */
[----:B0-----:R-:W-:Y:S01]  /*d010*/  FMNMX.FTZ R9, R35, R74, !PT ;  /* 0x0000004a23097209 */ /* 0x001fe20007810000 */
[----:B------:R-:W-:Y:S01]  /*d020*/  IMAD.U32 R74, RZ, RZ, UR10 ;  /* 0x0000000aff4a7e24 */ /* 0x000fe2000f8e00ff */
[----:B------:R-:W-:Y:S02]  /*d030*/  ISETP.LT.OR P4, PT, R84, 0x42, P4 ;  /* 0x000000425400780c */ /* 0x000fe40002781670 */
[C---:B------:R-:W-:Y:S01]  /*d040*/  FSETP.NEU.FTZ.AND P6, PT, R9.reuse, -INF , PT ;  /* 0xff8000000900780b */ /* 0x040fe20003fdd000 */
[----:B------:R-:W-:-:S05]  /*d050*/  FFMA.FTZ R35, R9, R74, -8 ;  /* 0xc100000009237423 */ /* 0x000fca000001004a */
[----:B------:R-:W-:-:S05]  /*d060*/  FSEL R35, R35, RZ, P6 ;  /* 0x000000ff23237208 */ /* 0x000fca0003000000 */
[--C-:B------:R-:W-:Y:S01]  /*d070*/  FFMA.FTZ R74, R22, UR10, -R35.reuse ;  /* 0x0000000a164a7c23 */ /* 0x100fe20008010823 */
[----:B------:R-:W-:Y:S01]  /*d080*/  FSEL R22, R39, -INF , !P3 ;  /* 0xff80000027167808 */ /* 0x000fe20005800000 */
[--C-:B------:R-:W-:Y:S01]  /*d090*/  FFMA.FTZ R85, R26, UR10, -R35.reuse ;  /* 0x0000000a1a557c23 */ /* 0x100fe20008010823 */
[----:B------:R-:W-:Y:S01]  /*d0a0*/  ISETP.GT.AND P3, PT, R83, 0x38, P2 ;  /* 0x000000385300780c */ /* 0x000fe20001764270 */
[--C-:B------:R-:W-:Y:S01]  /*d0b0*/  FFMA.FTZ R26, R28, UR10, -R35.reuse ;  /* 0x0000000a1c1a7c23 */ /* 0x100fe20008010823 */
[----:B------:R-:W-:Y:S01]  /*d0c0*/  FMNMX.FTZ R10, R22, R87, !PT ;  /* 0x00000057160a7209 */ /* 0x000fe20007810000 */
[----:B------:R0:W-:Y:S01]  /*d0d0*/  MUFU.EX2 R39, R74 ;  /* 0x0000004a00277308 */ /* 0x0001e20000000800 */
[----:B------:R-:W-:Y:S01]  /*d0e0*/  ISETP.LT.OR P3, PT, R84, 0x39, P3 ;  /* 0x000000395400780c */ /* 0x000fe20001f61670 */
[--C-:B------:R-:W-:Y:S01]  /*d0f0*/  FFMA.FTZ R40, R40, UR10, -R35.reuse ;  /* 0x0000000a28287c23 */ /* 0x100fe20008010823 */
[----:B------:R-:W-:Y:S01]  /*d100*/  FMNMX.FTZ R10, R41, R10, !PT ;  /* 0x0000000a290a7209 */ /* 0x000fe20007810000 */
[--C-:B------:R-:W-:Y:S01]  /*d110*/  FFMA.FTZ R139, R62, UR10, -R35.reuse ;  /* 0x0000000a3e8b7c23 */ /* 0x100fe20008010823 */
[----:B------:R-:W-:Y:S01]  /*d120*/  FSEL R43, R43, -INF , !P3 ;  /* 0xff8000002b2b7808 */ /* 0x000fe20005800000 */
[--C-:B------:R-:W-:Y:S01]  /*d130*/  FFMA.FTZ R44, R44, UR10, -R35.reuse ;  /* 0x0000000a2c2c7c23 */ /* 0x100fe20008010823 */
[----:B------:R-:W-:Y:S01]  /*d140*/  ISETP.GT.AND P3, PT, R83, 0x40, P2 ;  /* 0x000000405300780c */ /* 0x000fe20001764270 */
[--C-:B------:R-:W-:Y:S01]  /*d150*/  FFMA.FTZ R34, R80, UR10, -R35.reuse ;  /* 0x0000000a50227c23 */ /* 0x100fe20008010823 */
[----:B------:R-:W-:Y:S01]  /*d160*/  FMNMX.FTZ R10, R43, R10, !PT ;  /* 0x0000000a2b0a7209 */ /* 0x000fe20007810000 */
[--C-:B0-----:R-:W-:Y:S01]  /*d170*/  FFMA.FTZ R74, R30, UR10, -R35.reuse ;  /* 0x0000000a1e4a7c23 */ /* 0x101fe20008010823 */
[----:B------:R-:W-:Y:S01]  /*d180*/  ISETP.LT.OR P3, PT, R84, 0x41, P3 ;  /* 0x000000415400780c */ /* 0x000fe20001f61670 */
[--C-:B------:R-:W-:Y:S01]  /*d190*/  FFMA.FTZ R30, R32, UR10, -R35.reuse ;  /* 0x0000000a201e7c23 */ /* 0x100fe20008010823 */
[----:B------:R-:W-:Y:S01]  /*d1a0*/  FSEL R28, R47, -INF , !P4 ;  /* 0xff8000002f1c7808 */ /* 0x000fe20006000000 */
[--C-:B------:R-:W-:Y:S01]  /*d1b0*/  FFMA.FTZ R13, R13, UR10, -R35.reuse ;  /* 0x0000000a0d0d7c23 */ /* 0x100fe20008010823 */
[----:B------:R-:W-:Y:S01]  /*d1c0*/  FSEL R46, R46, -INF , !P3 ;  /* 0xff8000002e2e7808 */ /* 0x000fe20005800000 */
[----:B------:R0:W-:Y:S01]  /*d1d0*/  MUFU.EX2 R47, R74 ;  /* 0x0000004a002f7308 */ /* 0x0001e20000000800 */
[----:B------:R-:W-:Y:S01]  /*d1e0*/  ISETP.GT.AND P3, PT, R83, 0x48, P2 ;  /* 0x000000485300780c */ /* 0x000fe20001764270 */
[--C-:B------:R-:W-:Y:S01]  /*d1f0*/  FFMA.FTZ R15, R15, UR10, -R35.reuse ;  /* 0x0000000a0f0f7c23 */ /* 0x100fe20008010823 */
[----:B------:R-:W-:Y:S01]  /*d200*/  ISETP.GT.AND P4, PT, R83, 0x49, P2 ;  /* 0x000000495300780c */ /* 0x000fe20001784270 */
[--C-:B------:R-:W-:Y:S01]  /*d210*/  FFMA.FTZ R18, R18, UR10, -R35.reuse ;  /* 0x0000000a12127c23 */ /* 0x100fe20008010823 */
[----:B------:R-:W-:Y:S01]  /*d220*/  ISETP.LT.OR P3, PT, R84, 0x49, P3 ;  /* 0x000000495400780c */ /* 0x000fe20001f61670 */
[--C-:B------:R-:W-:Y:S01]  /*d230*/  FFMA.FTZ R20, R20, UR10, -R35.reuse ;  /* 0x0000000a14147c23 */ /* 0x100fe20008010823 */
[----:B------:R-:W-:Y:S01]  /*d240*/  FMNMX.FTZ R87, R45, R10, !PT ;  /* 0x0000000a2d577209 */ /* 0x000fe20007810000 */
[--C-:B------:R-:W-:Y:S01]  /*d250*/  FFMA.FTZ R24, R24, UR10, -R35.reuse ;  /* 0x0000000a18187c23 */ /* 0x100fe20008010823 */
[----:B------:R-:W-:Y:S01]  /*d260*/  FSEL R51, R51, -INF , !P3 ;  /* 0xff80000033337808 */ /* 0x000fe20005800000 */
[--C-:B0-----:R-:W-:Y:S01]  /*d270*/  FFMA.FTZ R74, R36, UR10, -R35.reuse ;  /* 0x0000000a244a7c23 */ /* 0x101fe20008010823 */
[----:B------:R-:W-:Y:S01]  /*d280*/  ISETP.GT.AND P3, PT, R83, 0x50, P2 ;  /* 0x000000505300780c */ /* 0x000fe20001764270 */
[--C-:B------:R-:W-:Y:S01]  /*d290*/  FFMA.FTZ R36, R38, UR10, -R35.reuse ;  /* 0x0000000a26247c23 */ /* 0x100fe20008010823 */
[----:B------:R-:W-:Y:S01]  /*d2a0*/  ISETP.LT.OR P4, PT, R84, 0x4a, P4 ;  /* 0x0000004a5400780c */ /* 0x000fe20002781670 */
[--C-:B------:R-:W-:Y:S01]  /*d2b0*/  FFMA.FTZ R38, R42, UR10, -R35.reuse ;  /* 0x0000000a2a267c23 */ /* 0x100fe20008010823 */
[----:B------:R-:W-:Y:S01]  /*d2c0*/  FMNMX.FTZ R87, R46, R87, !PT ;  /* 0x000000572e577209 */ /* 0x000fe20007810000 */
[--C-:B------:R-:W-:Y:S01]  /*d2d0*/  FFMA.FTZ R42, R48, UR10, -R35.reuse ;  /* 0x0000000a302a7c23 */ /* 0x100fe20008010823 */
[----:B------:R-:W-:Y:S01]  /*d2e0*/  ISETP.LT.OR P3, PT, R84, 0x51, P3 ;  /* 0x000000515400780c */ /* 0x000fe20001f61670 */
[--C-:B------:R-:W-:Y:S01]  /*d2f0*/  FFMA.FTZ R48, R56, UR10, -R35.reuse ;  /* 0x0000000a38307c23 */ /* 0x100fe20008010823 */
[----:B------:R-:W-:Y:S01]  /*d300*/  FSEL R52, R52, -INF , !P4 ;  /* 0xff80000034347808 */ /* 0x000fe20006000000 */
[--C-:B------:R-:W-:Y:S01]  /*d310*/  FFMA.FTZ R49, R49, UR10, -R35.reuse ;  /* 0x0000000a31317c23 */ /* 0x100fe20008010823 */
[----:B------:R-:W-:Y:S01]  /*d320*/  ISETP.GT.AND P4, PT, R83, 0x51, P2 ;  /* 0x000000515300780c */ /* 0x000fe20001784270 */
[--C-:B------:R-:W-:Y:S01]  /*d330*/  FFMA.FTZ R65, R65, UR10, -R35.reuse ;  /* 0x0000000a41417c23 */ /* 0x100fe20008010823 */
[----:B------:R-:W-:Y:S01]  /*d340*/  FMNMX.FTZ R10, R28, R87, !PT ;  /* 0x000000571c0a7209 */ /* 0x000fe20007810000 */
[--C-:B------:R-:W-:Y:S01]  /*d350*/  FFMA.FTZ R56, R66, UR10, -R35.reuse ;  /* 0x0000000a42387c23 */ /* 0x100fe20008010823 */
[----:B------:R-:W-:Y:S01]  /*d360*/  FSEL R32, R53, -INF , !P3 ;  /* 0xff80000035207808 */ /* 0x000fe20005800000 */
[----:B------:R0:W-:Y:S01]  /*d370*/  MUFU.EX2 R87, R40 ;  /* 0x0000002800577308 */ /* 0x0001e20000000800 */
[----:B------:R-:W-:Y:S01]  /*d380*/  ISETP.GT.AND P3, PT, R83, 0x58, P2 ;  /* 0x000000585300780c */ /* 0x000fe20001764270 */
[--C-:B------:R-:W-:Y:S01]  /*d390*/  FFMA.FTZ R75, R75, UR10, -R35.reuse ;  /* 0x0000000a4b4b7c23 */ /* 0x100fe20008010823 */
[----:B------:R-:W-:Y:S01]  /*d3a0*/  ISETP.LT.OR P4, PT, R84, 0x52, P4 ;  /* 0x000000525400780c */ /* 0x000fe20002781670 */
[----:B------:R-:W-:Y:S01]  /*d3b0*/  FFMA.FTZ R79, R79, UR10, -R35 ;  /* 0x0000000a4f4f7c23 */ /* 0x000fe20008010823 */
[----:B------:R-:W-:-:S02]  /*d3c0*/  FMNMX.FTZ R137, R51, R10, !PT ;  /* 0x0000000a33897209 */ /* 0x000fc40007810000 */
[----:B------:R-:W-:Y:S01]  /*d3d0*/  ISETP.LT.OR P3, PT, R84, 0x59, P3 ;  /* 0x000000595400780c */ /* 0x000fe20001f61670 */
[----:B------:R-:W-:Y:S01]  /*d3e0*/  MUFU.EX2 R53, R74 ;  /* 0x0000004a00357308 */ /* 0x000fe20000000800 */
[----:B------:R-:W-:Y:S02]  /*d3f0*/  FSEL R55, R55, -INF , !P4 ;  /* 0xff80000037377808 */ /* 0x000fe40006000000 */
[----:B------:R-:W-:Y:S02]  /*d400*/  FMNMX.FTZ R137, R52, R137, !PT ;  /* 0x0000008934897209 */ /* 0x000fe40007810000 */
[----:B------:R-:W-:Y:S02]  /*d410*/  ISETP.GT.AND P4, PT, R83, 0x59, P2 ;  /* 0x000000595300780c */ /* 0x000fe40001784270 */
[----:B------:R-:W-:Y:S01]  /*d420*/  FSEL R57, R57, -INF , !P3 ;  /* 0xff80000039397808 */ /* 0x000fe20005800000 */
[----:B------:R-:W-:Y:S01]  /*d430*/  MUFU.EX2 R34, R34 ;  /* 0x0000002200227308 */ /* 0x000fe20000000800 */
[----:B------:R-:W-:-:S02]  /*d440*/  FMNMX.FTZ R10, R32, R137, !PT ;  /* 0x00000089200a7209 */ /* 0x000fc40007810000 */
[----:B------:R-:W-:Y:S02]  /*d450*/  ISETP.GT.AND P3, PT, R83, 0x60, P2 ;  /* 0x000000605300780c */ /* 0x000fe40001764270 */
[C---:B------:R-:W-:Y:S02]  /*d460*/  ISETP.LT.OR P4, PT, R84.reuse, 0x5a, P4 ;  /* 0x0000005a5400780c */ /* 0x040fe40002781670 */
[----:B------:R-:W-:Y:S01]  /*d470*/  FMNMX.FTZ R10, R55, R10, !PT ;  /* 0x0000000a370a7209 */ /* 0x000fe20007810000 */
[----:B------:R-:W-:Y:S01]  /*d480*/  MUFU.EX2 R13, R13 ;  /* 0x0000000d000d7308 */ /* 0x000fe20000000800 */
[----:B------:R-:W-:Y:S02]  /*d490*/  ISETP.LT.OR P3, PT, R84, 0x61, P3 ;  /* 0x000000615400780c */ /* 0x000fe40001f61670 */
[----:B------:R-:W-:Y:S02]  /*d4a0*/  FSEL R59, R59, -INF , !P4 ;  /* 0xff8000003b3b7808 */ /* 0x000fe40006000000 */
[----:B------:R-:W-:-:S02]  /*d4b0*/  ISETP.GT.AND P4, PT, R83, 0x61, P2 ;  /* 0x000000615300780c */ /* 0x000fc40001784270 */
[----:B------:R-:W-:Y:S01]  /*d4c0*/  FMNMX.FTZ R10, R57, R10, !PT ;  /* 0x0000000a390a7209 */ /* 0x000fe20007810000 */
[----:B------:R-:W-:Y:S01]  /*d4d0*/  MUFU.EX2 R15, R15 ;  /* 0x0000000f000f7308 */ /* 0x000fe20000000800 */
[----:B------:R-:W-:Y:S02]  /*d4e0*/  FSEL R61, R61, -INF , !P3 ;  /* 0xff8000003d3d7808 */ /* 0x000fe40005800000 */
[----:B------:R-:W-:Y:S02]  /*d4f0*/  ISETP.GT.AND P3, PT, R83, 0x68, P2 ;  /* 0x000000685300780c */ /* 0x000fe40001764270 */
[C---:B------:R-:W-:Y:S02]  /*d500*/  ISETP.LT.OR P4, PT, R84.reuse, 0x62, P4 ;  /* 0x000000625400780c */ /* 0x040fe40002781670 */
[----:B------:R-:W-:Y:S01]  /*d510*/  FMNMX.FTZ R10, R59, R10, !PT ;  /* 0x0000000a3b0a7209 */ /* 0x000fe20007810000 */
[----:B------:R-:W-:Y:S01]  /*d520*/  MUFU.EX2 R18, R18 ;  /* 0x0000001200127308 */ /* 0x000fe20000000800 */
[----:B------:R-:W-:-:S02]  /*d530*/  ISETP.LT.OR P3, PT, R84, 0x69, P3 ;  /* 0x000000695400780c */ /* 0x000fc40001f61670 */
[----:B0-----:R-:W-:Y:S02]  /*d540*/  FSEL R40, R63, -INF , !P4 ;  /* 0xff8000003f287808 */ /* 0x001fe40006000000 */
[----:B------:R-:W-:Y:S02]  /*d550*/  ISETP.GT.AND P4, PT, R83, 0x69, P2 ;  /* 0x000000695300780c */ /* 0x000fe40001784270 */
[----:B------:R-:W-:Y:S01]  /*d560*/  FMNMX.FTZ R137, R61, R10, !PT ;  /* 0x0000000a3d897209 */ /* 0x000fe20007810000 */
[----:B------:R0:W-:Y:S01]  /*d570*/  MUFU.EX2 R63, R44 ;  /* 0x0000002c003f7308 */ /* 0x0001e20000000800 */
[----:B------:R-:W-:Y:S02]  /*d580*/  FSEL R67, R67, -INF , !P3 ;  /* 0xff80000043437808 */ /* 0x000fe40005800000 */
[----:B------:R-:W-:Y:S02]  /*d590*/  ISETP.GT.AND P3, PT, R83, 0x70, P2 ;  /* 0x000000705300780c */ /* 0x000fe40001764270 */
[----:B------:R-:W-:-:S02]  /*d5a0*/  ISETP.LT.OR P4, PT, R84, 0x6a, P4 ;  /* 0x0000006a5400780c */ /* 0x000fc40002781670 */
[----:B------:R-:W-:Y:S01]  /*d5b0*/  FMNMX.FTZ R10, R40, R137, !PT ;  /* 0x00000089280a7209 */ /* 0x000fe20007810000 */
[----:B------:R-:W-:Y:S01]  /*d5c0*/  MUFU.EX2 R20, R20 ;  /* 0x0000001400147308 */ /* 0x000fe20000000800 */
[----:B------:R-:W-:Y:S01]  /*d5d0*/  ISETP.LT.OR P3, PT, R84, 0x71, P3 ;  /* 0x000000715400780c */ /* 0x000fe20001f61670 */
[--C-:B0-----:R-:W-:Y:S01]  /*d5e0*/  FFMA.FTZ R44, R50, UR10, -R35.reuse ;  /* 0x0000000a322c7c23 */ /* 0x101fe20008010823 */
[----:B------:R-:W-:Y:S01]  /*d5f0*/  FSEL R68, R68, -INF , !P4 ;  /* 0xff80000044447808 */ /* 0x000fe20006000000 */
[--C-:B------:R-:W-:Y:S01]  /*d600*/  FFMA.FTZ R50, R60, UR10, -R35.reuse ;  /* 0x0000000a3c327c23 */ /* 0x100fe20008010823 */
[----:B------:R-:W-:Y:S01]  /*d610*/  ISETP.GT.AND P4, PT, R83, 0x71, P2 ;  /* 0x000000715300780c */ /* 0x000fe20001784270 */
[----:B------:R-:W-:Y:S01]  /*d620*/  FFMA.FTZ R60, R77, UR10, -R35 ;  /* 0x0000000a4d3c7c23 */ /* 0x000fe20008010823 */
[----:B------:R-:W-:Y:S01]  /*d630*/  FMNMX.FTZ R137, R67, R10, !PT ;  /* 0x0000000a43897209 */ /* 0x000fe20007810000 */
[----:B------:R-:W-:Y:S01]  /*d640*/  MUFU.EX2 R24, R24 ;  /* 0x0000001800187308 */ /* 0x000fe20000000800 */
[----:B------:R-:W-:-:S02]  /*d650*/  FSEL R69, R69, -INF , !P3 ;  /* 0xff80000045457808 */ /* 0x000fc40005800000 */
[C---:B------:R-:W-:Y:S02]  /*d660*/  ISETP.GT.AND P3, PT, R83.reuse, 0x78, P2 ;  /* 0x000000785300780c */ /* 0x040fe40001764270 */
[----:B------:R-:W-:Y:S02]  /*d670*/  ISETP.LT.OR P4, PT, R84, 0x72, P4 ;  /* 0x000000725400780c */ /* 0x000fe40002781670 */
[----:B------:R-:W-:Y:S01]  /*d680*/  FMNMX.FTZ R10, R68, R137, !PT ;  /* 0x00000089440a7209 */ /* 0x000fe20007810000 */
[----:B------:R-:W-:Y:S01]  /*d690*/  MUFU.EX2 R85, R85 ;  /* 0x0000005500557308 */ /* 0x000fe20000000800 */
[----:B------:R-:W-:Y:S01]  /*d6a0*/  ISETP.GT.AND P2, PT, R83, 0x79, P2 ;  /* 0x000000795300780c */ /* 0x000fe20001744270 */
[--C-:B------:R-:W-:Y:S01]  /*d6b0*/  FFMA.FTZ R83, R54, UR10, -R35.reuse ;  /* 0x0000000a36537c23 */ /* 0x100fe20008010823 */
[----:B------:R-:W-:Y:S01]  /*d6c0*/  ISETP.LT.OR P3, PT, R84, 0x79, P3 ;  /* 0x000000795400780c */ /* 0x000fe20001f61670 */
[----:B------:R-:W-:Y:S01]  /*d6d0*/  FFMA.FTZ R54, R64, UR10, -R35 ;  /* 0x0000000a40367c23 */ /* 0x000fe20008010823 */
[----:B------:R-:W-:-:S02]  /*d6e0*/  FSEL R71, R71, -INF , !P4 ;  /* 0xff80000047477808 */ /* 0x000fc40006000000 */
[----:B------:R-:W-:Y:S01]  /*d6f0*/  FMNMX.FTZ R10, R69, R10, !PT ;  /* 0x0000000a450a7209 */ /* 0x000fe20007810000 */
[----:B------:R-:W-:Y:S01]  /*d700*/  MUFU.EX2 R26, R26 ;  /* 0x0000001a001a7308 */ /* 0x000fe20000000800 */
[----:B------:R-:W-:Y:S02]  /*d710*/  ISETP.LT.OR P2, PT, R84, 0x7a, P2 ;  /* 0x0000007a5400780c */ /* 0x000fe40001741670 */
[----:B------:R-:W-:Y:S02]  /*d720*/  FSEL R73, R73, -INF , !P3 ;  /* 0xff80000049497808 */ /* 0x000fe40005800000 */
[----:B------:R-:W-:Y:S02]  /*d730*/  FMNMX.FTZ R10, R71, R10, !PT ;  /* 0x0000000a470a7209 */ /* 0x000fe40007810000 */
[----:B------:R-:W-:Y:S01]  /*d740*/  FSEL R76, R76, -INF , !P2 ;  /* 0xff8000004c4c7808 */ /* 0x000fe20005000000 */
[----:B------:R-:W-:Y:S01]  /*d750*/  MUFU.EX2 R30, R30 ;  /* 0x0000001e001e7308 */ /* 0x000fe20000000800 */
[----:B------:R-:W-:-:S02]  /*d760*/  FMNMX.FTZ R137, R73, R10, !PT ;  /* 0x0000000a49897209 */ /* 0x000fc40007810000 */
[----:B------:R-:W-:Y:S02]  /*d770*/  FSEL R64, R9, RZ, P6 ;  /* 0x000000ff09407208 */ /* 0x000fe40003000000 */
[----:B------:R-:W-:Y:S01]  /*d780*/  FMNMX.FTZ R10, R76, R137, !PT ;  /* 0x000000894c0a7209 */ /* 0x000fe20007810000 */
[--C-:B------:R-:W-:Y:S01]  /*d790*/  FFMA.FTZ R137, R58, UR10, -R35.reuse ;  /* 0x0000000a3a897c23 */ /* 0x100fe20008010823 */
[----:B------:R-:W-:-:S01]  /*d7a0*/  FFMA.FTZ R58, R72, UR10, -R35 ;  /* 0x0000000a483a7c23 */ /* 0x000fc20008010823 */
[----:B------:R-:W-:Y:S01]  /*d7b0*/  FADD.FTZ R64, -R64, R11 ;  /* 0x0000000b40407221 */ /* 0x000fe20000010100 */
[----:B------:R-:W-:Y:S01]  /*d7c0*/  MUFU.EX2 R36, R36 ;  /* 0x0000002400247308 */ /* 0x000fe20000000800 */
[----:B------:R-:W0:Y:S07]  /*d7d0*/  SHFL.BFLY PT, R141, R10, 0x2, 0x1f ;  /* 0x0c401f000a8d7f89 */ /* 0x000e2e00000e0000 */
[----:B------:R-:W-:Y:S08]  /*d7e0*/  MUFU.EX2 R38, R38 ;  /* 0x0000002600267308 */ /* 0x000ff00000000800 */
[----:B------:R-:W-:Y:S08]  /*d7f0*/  MUFU.EX2 R42, R42 ;  /* 0x0000002a002a7308 */ /* 0x000ff00000000800 */
[----:B------:R-:W-:Y:S01]  /*d800*/  MUFU.EX2 R49, R49 ;  /* 0x0000003100317308 */ /* 0x000fe20000000800 */
[----:B0-----:R-:W-:Y:S01]  /*d810*/  FMNMX.FTZ R62, R10, R141, !PT ;  /* 0x0000008d0a3e7209 */ /* 0x001fe20007810000 */
[----:B------:R-:W-:Y:S01]  /*d820*/  FFMA.FTZ R141, R70, UR10, -R35 ;  /* 0x0000000a468d7c23 */ /* 0x000fe20008010823 */
[----:B------:R-:W-:-:S03]  /*d830*/  IMAD.U32 R35, RZ, RZ, UR10 ;  /* 0x0000000aff237e24 */ /* 0x000fc6000f8e00ff */
[----:B------:R-:W0:Y:S02]  /*d840*/  SHFL.BFLY PT, R143, R62, 0x1, 0x1f ;  /* 0x0c201f003e8f7f89 */ /* 0x000e2400000e0000 */
[----:B------:R-:W-:Y:S08]  /*d850*/  MUFU.EX2 R44, R44 ;  /* 0x0000002c002c7308 */ /* 0x000ff00000000800 */
[----:B------:R-:W-:Y:S08]  /*d860*/  MUFU.EX2 R83, R83 ;  /* 0x0000005300537308 */ /* 0x000ff00000000800 */
[----:B------:R-:W-:Y:S01]  /*d870*/  MUFU.EX2 R48, R48 ;  /* 0x0000003000307308 */ /* 0x000fe20000000800 */
[----:B0-----:R-:W-:-:S07]  /*d880*/  FMNMX.FTZ R10, R62, R143, !PT ;  /* 0x0000008f3e0a7209 */ /* 0x001fce0007810000 */
[----:B------:R-:W-:Y:S01]  /*d890*/  MUFU.EX2 R137, R137 ;  /* 0x0000008900897308 */ /* 0x000fe20000000800 */
[C---:B------:R-:W-:Y:S01]  /*d8a0*/  FSETP.NEU.FTZ.AND P2, PT, R10.reuse, -INF , PT ;  /* 0xff8000000a00780b */ /* 0x040fe20003f5d000 */
[----:B------:R-:W-:Y:S01]  /*d8b0*/  FFMA.FTZ R62, R10, R35, -8 ;  /* 0xc10000000a3e7423 */ /* 0x000fe20000010023 */
[----:B------:R-:W-:-:S04]  /*d8c0*/  FMUL.FTZ R35, R64, UR10 ;  /* 0x0000000a40237c20 */ /* 0x000fc80008410000 */
[----:B------:R-:W-:Y:S01]  /*d8d0*/  FSEL R62, R62, RZ, P2 ;  /* 0x000000ff3e3e7208 */ /* 0x000fe20001000000 */
[----:B------:R-:W-:Y:S04]  /*d8e0*/  MUFU.EX2 R50, R50 ;  /* 0x0000003200327308 */ /* 0x000fe80000000800 */
[----:B------:R-:W-:-:S01]  /*d8f0*/  FFMA.FTZ R70, R31, UR10, -R62 ;  /* 0x0000000a1f467c23 */ /* 0x000fc2000801083e */
[----:B------:R-:W-:Y:S01]  /*d900*/  FSEL R31, R10, RZ, P2 ;  /* 0x000000ff0a1f7208 */ /* 0x000fe20001000000 */
[----:B------:R-:W-:-:S01]  /*d910*/  FFMA.FTZ R77, R81, UR10, -R62 ;  /* 0x0000000a514d7c23 */ /* 0x000fc2000801083e */
[--C-:B------:R-:W-:Y:S01]  /*d920*/  FFMA.FTZ R14, R14, UR10, -R62.reuse ;  /* 0x0000000a0e0e7c23 */ /* 0x100fe2000801083e */
[----:B------:R-:W0:Y:S01]  /*d930*/  MUFU.EX2 R35, R35 ;  /* 0x0000002300237308 */ /* 0x000e220000000800 */
[----:B------:R-:W-:-:S01]  /*d940*/  FFMA.FTZ R16, R16, UR10, -R62 ;  /* 0x0000000a10107c23 */ /* 0x000fc2000801083e */
[----:B------:R-:W-:Y:S01]  /*d950*/  FADD.FTZ R31, -R31, R12 ;  /* 0x0000000c1f1f7221 */ /* 0x000fe20000010100 */
        /* <DEDUP_REMOVED lines=23> */
[----:B------:R-:W-:-:S06]  /*dad0*/  FFMA.FTZ R73, R73, UR10, -R62 ;  /* 0x0000000a49497c23 */ /* 0x000fcc000801083e */
[----:B------:R-:W2:Y:S01]  /*dae0*/  MUFU.EX2 R16, R16 ;  /* 0x0000001000107308 */ /* 0x000ea20000000800 */
[----:B-1----:R-:W-:-:S01]  /*daf0*/  FFMA.FTZ R5, R74, R4, R77 ;  /* 0x000000044a057223 */ /* 0x002fc2000001004d */
[----:B------:R-:W-:Y:S01]  /*db00*/  FADD.FTZ R4, R13, R46 ;  /* 0x0000002e0d047221 */ /* 0x000fe20000010000 */
[----:B------:R-:W-:-:S03]  /*db10*/  FFMA.FTZ R46, R52, UR10, -R62 ;  /* 0x0000000a342e7c23 */ /* 0x000fc6000801083e */
[----:B------:R-:W-:Y:S02]  /*db20*/  FADD.FTZ R41, R15, R4 ;  /* 0x000000040f297221 */ /* 0x000fe40000010000 */
[----:B------:R-:W1:Y:S01]  /*db30*/  MUFU.EX2 R19, R19 ;  /* 0x0000001300137308 */ /* 0x000e620000000800 */
[----:B0-----:R-:W-:-:S01]  /*db40*/  FADD.FTZ R5, R14, R5 ;  /* 0x000000050e057221 */ /* 0x001fc20000010000 */
[----:B------:R-:W-:-:S04]  /*db50*/  FADD.FTZ R41, R18, R41 ;  /* 0x0000002912297221 */ /* 0x000fc80000010000 */
[----:B------:R-:W-:Y:S01]  /*db60*/  FADD.FTZ R52, R20, R41 ;  /* 0x0000002914347221 */ /* 0x000fe20000010000 */
[----:B------:R-:W-:-:S01]  /*db70*/  FFMA.FTZ R41, R55, UR10, -R62 ;  /* 0x0000000a37297c23 */ /* 0x000fc2000801083e */
        /* <DEDUP_REMOVED lines=13> */
[----:B-1----:R-:W-:-:S01]  /*dc50*/  FADD.FTZ R43, R39, R52 ;  /* 0x00000034272b7221 */ /* 0x002fc20000010000 */
[----:B--2---:R-:W-:-:S03]  /*dc60*/  FADD.FTZ R5, R25, R4 ;  /* 0x0000000419057221 */ /* 0x004fc60000010000 */
[----:B------:R-:W-:Y:S01]  /*dc70*/  FADD.FTZ R52, R24, R43 ;  /* 0x0000002b18347221 */ /* 0x000fe20000010000 */
[----:B------:R-:W-:-:S02]  /*dc80*/  FFMA.FTZ R43, R57, UR10, -R62 ;  /* 0x0000000a392b7c23 */ /* 0x000fc4000801083e */
[----:B------:R-:W1:Y:S01]  /*dc90*/  MUFU.EX2 R27, R27 ;  /* 0x0000001b001b7308 */ /* 0x000e620000000800 */
[----:B------:R-:W-:-:S04]  /*dca0*/  FADD.FTZ R45, R85, R52 ;  /* 0x00000034552d7221 */ /* 0x000fc80000010000 */
[----:B------:R-:W-:-:S03]  /*dcb0*/  FADD.FTZ R52, R26, R45 ;  /* 0x0000002d1a347221 */ /* 0x000fc60000010000 */
[----:B------:R-:W2:Y:S01]  /*dcc0*/  MUFU.EX2 R72, R72 ;  /* 0x0000004800487308 */ /* 0x000ea20000000800 */
[----:B------:R-:W-:-:S01]  /*dcd0*/  FADD.FTZ R45, R47, R52 ;  /* 0x000000342f2d7221 */ /* 0x000fc20000010000 */
[----:B0-----:R-:W-:Y:S01]  /*dce0*/  FADD.FTZ R4, R70, R5 ;  /* 0x0000000546047221 */ /* 0x001fe20000010000 */
[----:B------:R-:W-:-:S02]  /*dcf0*/  FFMA.FTZ R52, R59, UR10, -R62 ;  /* 0x0000000a3b347c23 */ /* 0x000fc4000801083e */
[----:B------:R-:W-:Y:S01]  /*dd00*/  FADD.FTZ R78, R30, R45 ;  /* 0x0000002d1e4e7221 */ /* 0x000fe20000010000 */
[----:B------:R-:W-:-:S02]  /*dd10*/  FFMA.FTZ R45, R61, UR10, -R62 ;  /* 0x0000000a3d2d7c23 */ /* 0x000fc4000801083e */
        /* <DEDUP_REMOVED lines=12> */
[----:B------:R-:W-:-:S03]  /*dde0*/  FADD.FTZ R5, R63, R4 ;  /* 0x000000043f057221 */ /* 0x000fc60000010000 */
[----:B------:R-:W-:Y:S01]  /*ddf0*/  FADD.FTZ R78, R12, R51 ;  /* 0x000000330c4e7221 */ /* 0x000fe20000010000 */
[----:B------:R-:W-:-:S01]  /*de00*/  FADD.FTZ R4, R42, R5 ;  /* 0x000000052a047221 */ /* 0x000fc20000010000 */
[----:B------:R-:W-:Y:S01]  /*de10*/  FFMA.FTZ R51, R67, UR10, -R62 ;  /* 0x0000000a43337c23 */ /* 0x000fe2000801083e */
[----:B------:R-:W1:Y:S01]  /*de20*/  MUFU.EX2 R28, R28 ;  /* 0x0000001c001c7308 */ /* 0x000e620000000800 */
[----:B--2---:R-:W-:-:S01]  /*de30*/  FADD.FTZ R78, R31, R78 ;  /* 0x0000004e1f4e7221 */ /* 0x004fc20000010000 */
[----:B------:R-:W-:-:S06]  /*de40*/  FADD.FTZ R55, R49, R4 ;  /* 0x0000000431377221 */ /* 0x000fcc0000010000 */
[----:B------:R-:W2:Y:S01]  /*de50*/  MUFU.EX2 R37, R37 ;  /* 0x0000002500257308 */ /* 0x000ea20000000800 */
[----:B0-----:R-:W-:-:S01]  /*de60*/  FADD.FTZ R5, R33, R78 ;  /* 0x0000004e21057221 */ /* 0x001fc20000010000 */
[----:B------:R-:W-:Y:S01]  /*de70*/  FADD.FTZ R78, R44, R55 ;  /* 0x000000372c4e7221 */ /* 0x000fe20000010000 */
[----:B------:R-:W-:-:S03]  /*de80*/  FFMA.FTZ R55, R69, UR10, -R62 ;  /* 0x0000000a45377c23 */ /* 0x000fc6000801083e */
[----:B------:R-:W-:Y:S02]  /*de90*/  FADD.FTZ R57, R83, R78 ;  /* 0x0000004e53397221 */ /* 0x000fe40000010000 */
[----:B------:R-:W0:Y:S01]  /*dea0*/  MUFU.EX2 R46, R46 ;  /* 0x0000002e002e7308 */ /* 0x000e220000000800 */
[----:B-1----:R-:W-:-:S07]  /*deb0*/  FADD.FTZ R4, R28, R5 ;  /* 0x000000051c047221 */ /* 0x002fce0000010000 */
        /* <DEDUP_REMOVED lines=51> */
.L_x_9629:
        /* <DEDUP_REMOVED lines=90> */
.L_x_9612:
[----:B------:R-:W-:Y:S06]  /*e790*/  BAR.ARV 0x8, 0x200 ;  /* 0x0208000000007b1d */ /* 0x000fec0000002000 */
[----:B------:R-:W-:Y:S05]  /*e7a0*/  @!P0 BRA `(.L_x_9631) ;  /* 0x0000000000048947 */ /* 0x000fea0003800000 */
[----:B------:R-:W-:Y:S01]  /*e7b0*/  BPT.TRAP 0x1 ;  /* 0x000000040000795c */ /* 0x000fe20000300000 */
.L_x_9631:
[----:B------:R-:W-:Y:S01]  /*e7c0*/  ULEA UR11, UR4, UR38, 0x3 ;  /* 0x00000026040b7291 */ /* 0x000fe2000f8e183f */
[----:B------:R-:W-:-:S05]  /*e7d0*/  IMAD.U32 R0, RZ, RZ, UR5 ;  /* 0x00000005ff007e24 */ /* 0x000fca000f8e00ff */
[----:B------:R-:W-:-:S04]  /*e7e0*/  SHF.L.U32 R0, R0, 0x1f, RZ ;  /* 0x0000001f00007819 */ /* 0x000fc800000006ff */
[----:B------:R0:W1:Y:S01]  /*e7f0*/  SYNCS.PHASECHK.TRANS64.TRYWAIT P1, [UR11+0x17050], R0 ;  /* 0x01705000ff0075a7 */ /* 0x000062000802014b */
[----:B------:R-:W-:Y:S05]  /*e800*/  @!P0 BRA `(.L_x_9632) ;  /* 0x0000000000048947 */ /* 0x000fea0003800000 */
[----:B------:R-:W-:Y:S01]  /*e810*/  BPT.TRAP 0x1 ;  /* 0x000000040000795c */ /* 0x000fe20000300000 */
.L_x_9632:
[----:B-1----:R-:W-:Y:S05]  /*e820*/  @P1 BRA `(.L_x_9633) ;  /* 0x0000000000081947 */ /* 0x002fea0003800000 */
[----:B------:R-:W1:Y:S02]  /*e830*/  SYNCS.PHASECHK.TRANS64.TRYWAIT P1, [UR11+0x17050], R0 ;  /* 0x01705000ff0075a7 */ /* 0x000e64000802014b */
[----:B-1----:R-:W-:Y:S05]  /*e840*/  @!P1 BRA `(.L_x_9634) ;  /* 0x0000006400789947 */ /* 0x002fea0003800000 */
.L_x_9633:
[----:B------:R-:W-:Y:S01]  /*e850*/  ULDC.64 UR12, c[0x0][0x9a0] ;  /* 0x00026800000c7ab9 */ /* 0x000fe20000000a00 */
[----:B------:R-:W-:Y:S01]  /*e860*/  UIADD3 UR38, UR38, 0x400, URZ ;  /* 0x0000040026267890 */ /* 0x000fe2000fffe03f */
[----:B------:R-:W-:Y:S01]  /*e870*/  WARPGROUP.ARRIVE ;  /* 0x00000000000079c5 */ /* 0x000fe20000000000 */
[----:B------:R-:W-:Y:S01]  /*e880*/  UISETP.NE.U32.AND UP0, UPT, UR12, URZ, UPT ;  /* 0x0000003f0c00728c */ /* 0x000fe2000bf05070 */
[----:B------:R-:W-:Y:S01]  /*e890*/  IMAD.MOV.U32 R6, RZ, RZ, 0x3f800000 ;  /* 0x3f800000ff067424 */ /* 0x000fe200078e00ff */
[----:B------:R-:W-:Y:S02]  /*e8a0*/  USHF.R.U32.HI UR38, URZ, 0x4, UR38 ;  /* 0x000000043f267899 */ /* 0x000fe40008011626 */
[----:B------:R-:W-:Y:S02]  /*e8b0*/  UISETP.NE.AND.EX UP0, UPT, UR13, URZ, UPT, UP0 ;  /* 0x0000003f0d00728c */ /* 0x000fe4000bf05300 */
[----:B------:R-:W-:Y:S01]  /*e8c0*/  ULOP3.LUT UR38, UR38, 0x3fff, URZ, 0xc0, !UPT ;  /* 0x00003fff26267892 */ /* 0x000fe2000f8ec03f */
[----:B------:R-:W-:-:S03]  /*e8d0*/  UMOV UR15, 0x40000040 ;  /* 0x40000040000f7882 */ /* 0x000fc60000000000 */
[----:B------:R-:W-:Y:S01]  /*e8e0*/  ULOP3.LUT UR38, UR38, 0x10000, URZ, 0xfc, !UPT ;  /* 0x0001000026267892 */ /* 0x000fe2000f8efc3f */
[----:B------:R-:W-:-:S04]  /*e8f0*/  PLOP3.LUT P1, PT, PT, PT, UP0, 0x80, 0x0 ;  /* 0x000000000000781c */ /* 0x000fc80003f2f008 */
[----:B------:R-:W-:Y:S01]  /*e900*/  @UP0 ULDC.64 UR8, c[0x0][0x9c8] ;  /* 0x0002720000080ab9 */ /* 0x000fe20000000a00 */
[----:B------:R-:W-:Y:S02]  /*e910*/  @UP0 USHF.R.S32.HI UR14, URZ, 0x1f, UR36 ;  /* 0x0000001f3f0e0899 */ /* 0x000fe40008011424 */
[----:B------:R-:W-:Y:S02]  /*e920*/  @UP0 UIMAD UR5, UR40, UR8, URZ ;  /* 0x00000008280502a4 */ /* 0x000fe4000f8e023f */
[----:B------:R-:W-:Y:S02]  /*e930*/  @UP0 UIMAD.WIDE.U32 UR6, UR39, UR8, URZ ;  /* 0x00000008270602a5 */ /* 0x000fe4000f8e003f */
[----:B------:R-:W-:Y:S01]  /*e940*/  UIMAD UR8, UR4, 0x300, UR38 ;  /* 0x00000300040878a4 */ /* 0x000fe2000f8e0226 */
[----:B------:R-:W-:Y:S01]  /*e950*/  @UP0 ULDC.64 UR16, c[0x0][0x9d0] ;  /* 0x0002740000100ab9 */ /* 0x000fe20000000a00 */
[----:B------:R-:W-:Y:S02]  /*e960*/  @UP0 UIMAD UR5, UR39, UR9, UR5 ;  /* 0x00000009270502a4 */ /* 0x000fe4000f8e0205 */
[----:B------:R-:W-:-:S02]  /*e970*/  @UP0 UIMAD UR4, UR14, UR16, URZ ;  /* 0x000000100e0402a4 */ /* 0x000fc4000f8e023f */
[----:B------:R-:W-:Y:S01]  /*e980*/  @UP0 UIADD3 UR5, UR7, UR5, URZ ;  /* 0x0000000507050290 */ /* 0x000fe2000fffe03f */
[----:B------:R-:W-:Y:S01]  /*e990*/  UMOV UR14, UR8 ;  /* 0x00000008000e7c82 */ /* 0x000fe20008000000 */
[----:B------:R-:W-:Y:S01]  /*e9a0*/  @UP0 UIMAD UR7, UR36, UR17, UR4 ;  /* 0x00000011240702a4 */ /* 0x000fe2000f8e0204 */
[----:B------:R-:W-:Y:S02]  /*e9b0*/  QGMMA.64x96x32.F32.E4M3.E4M3 R88, R148, gdesc[UR12], R88, gsb0 ;  /* 0x0160000c94587df3 */ /* 0x000fe40008000858 */
[----:B------:R-:W-:Y:S02]  /*e9c0*/  @UP0 UMOV UR4, UR6 ;  /* 0x0000000600040c82 */ /* 0x000fe40008000000 */
[----:B------:R-:W-:-:S04]  /*e9d0*/  @UP0 UIMAD.WIDE.U32 UR4, UR36, UR16, UR4 ;  /* 0x00000010240402a5 */ /* 0x000fc8000f8e0004 */
        /* <DEDUP_REMOVED lines=15> */
[----:B0-----:R-:W0:Y:S01]  /*ead0*/  SHFL.BFLY PT, R0, R5, 0x2, 0x1f ;  /* 0x0c401f0005007f89 */ /* 0x001e2200000e0000 */
[----:B------:R-:W-:-:S03]  /*eae0*/  UIADD3 UR8, UR8, 0x6, URZ ;  /* 0x0000000608087890 */ /* 0x000fc6000fffe03f */
[----:B------:R-:W3:Y:S01]  /*eaf0*/  SHFL.BFLY PT, R7, R4, 0x2, 0x1f ;  /* 0x0c401f0004077f89 */ /* 0x000ee200000e0000 */
[----:B------:R-:W-:Y:S02]  /*eb00*/  WARPGROUP.DEPBAR.LE gsb0, 0x0 ;  /* 0x00008000000079c5 */ /* 0x000fe40000010000 */
[----:B------:R-:W-:-:S06]  /*eb10*/  WARPGROUP.ARRIVE ;  /* 0x00000000000079c5 */ /* 0x000fcc0000000000 */
[----:B------:R-:W-:Y:S01]  /*eb20*/  QGMMA.64x96x32.F32.E4M3.E4M3 R88, R140, gdesc[UR4], R88, gsb0 ;  /* 0x016000048c587df3 */ /* 0x000fe20008000858 */
        /* <DEDUP_REMOVED lines=38> */
.L_x_9635:
        /* <DEDUP_REMOVED lines=52> */
.L_x_9561:
[----:B------:R-:W-:Y:S05]  /*f0d0*/  @P0 BRA `(.L_x_9636) ;  /* 0x0000001800ec0947 */ /* 0x000fea0003800000 */
[----:B------:R-:W0:Y:S01]  /*f0e0*/  S2R R9, SR_TID.X ;  /* 0x0000000000097919 */ /* 0x000e220000002100 */
[----:B------:R-:W-:Y:S01]  /*f0f0*/  ULDC.64 UR4, c[0x4][0x70] ;  /* 0x01001c0000047ab9 */ /* 0x000fe20000000a00 */
[----:B------:R-:W1:Y:S01]  /*f100*/  LDC R46, c[0x0][0xbe8] ;  /* 0x0002fa00ff2e7b82 */ /* 0x000e620000000800 */
[----:B------:R-:W-:Y:S01]  /*f110*/  ULDC.64 UR8, c[0x0][0xbd0] ;  /* 0x0002f40000087ab9 */ /* 0x000fe20000000a00 */
[----:B------:R-:W-:Y:S01]  /*f120*/  USHF.R.S32.HI UR7, URZ, 0x1f, UR36 ;  /* 0x0000001f3f077899 */ /* 0x000fe20008011424 */
[----:B------:R-:W-:-:S05]  /*f130*/  ULDC.64 UR10, c[0x0][0xb38] ;  /* 0x0002ce00000a7ab9 */ /* 0x000fca0000000a00 */
[----:B------:R-:W2:Y:S01]  /*f140*/  LDC R72, c[0x0][0xc50] ;  /* 0x00031400ff487b82 */ /* 0x000ea20000000800 */
[----:B0-----:R-:W-:-:S05]  /*f150*/  IMAD.SHL.U32 R7, R9, 0x4, RZ ;  /* 0x0000000409077824 */ /* 0x001fca00078e00ff */
[----:B------:R-:W-:Y:S02]  /*f160*/  LOP3.LUT R7, R7, 0xc, RZ, 0xc0, !PT ;  /* 0x0000000c07077812 */ /* 0x000fe400078ec0ff */
[----:B------:R-:W-:Y:S02]  /*f170*/  BAR.SYNC.DEFER_BLOCKING 0x1, 0x180 ;  /* 0x0046000000007b1d */ /* 0x000fe40000010000 */
[----:B------:R-:W-:-:S05]  /*f180*/  IADD3 R12, P0, R7, UR4, RZ ;  /* 0x00000004070c7c10 */ /* 0x000fca000ff1e0ff */
[----:B------:R-:W-:-:S05]  /*f190*/  IMAD.X R13, RZ, RZ, UR5, P0 ;  /* 0x00000005ff0d7e24 */ /* 0x000fca00080e06ff */
[----:B------:R0:W3:Y:S01]  /*f1a0*/  LDG.E.CONSTANT R12, desc[UR44][R12.64] ;  /* 0x0000002c0c0c7981 */ /* 0x0000e2000c1e9900 */
[----:B------:R-:W-:Y:S01]  /*f1b0*/  LOP3.LUT P0, R7, R9, 0x3, RZ, 0xc0, !PT ;  /* 0x0000000309077812 */ /* 0x000fe2000780c0ff */
[----:B------:R-:W-:Y:S01]  /*f1c0*/  UIMAD.WIDE.U32 UR4, UR36, UR8, URZ ;  /* 0x00000008240472a5 */ /* 0x000fe2000f8e003f */
[----:B-1----:R-:W-:Y:S01]  /*f1d0*/  ISETP.NE.AND P2, PT, R46, 0x1, PT ;  /* 0x000000012e00780c */ /* 0x002fe20003f45270 */
[----:B------:R-:W-:Y:S01]  /*f1e0*/  UIMAD UR6, UR7, UR8, URZ ;  /* 0x00000008070672a4 */ /* 0x000fe2000f8e023f */
[----:B------:R-:W-:Y:S01]  /*f1f0*/  ISETP.EQ.OR P0, PT, R7, 0x3, !P0 ;  /* 0x000000030700780c */ /* 0x000fe20004702670 */
[----:B------:R-:W-:Y:S01]  /*f200*/  UIMAD UR8, UR7, UR10, URZ ;  /* 0x0000000a070872a4 */ /* 0x000fe2000f8e023f */
[----:B------:R-:W-:Y:S01]  /*f210*/  BSSY B0, `(.L_x_9637) ;  /* 0x0000145000007945 */ /* 0x000fe20003800000 */
[----:B------:R-:W-:Y:S01]  /*f220*/  IMAD.U32 R26, RZ, RZ, UR4 ;  /* 0x00000004ff1a7e24 */ /* 0x000fe2000f8e00ff */
[----:B------:R-:W-:Y:S01]  /*f230*/  SEL R73, R3, R4, P0 ;  /* 0x0000000403497207 */ /* 0x000fe20000000000 */
[----:B------:R-:W-:Y:S01]  /*f240*/  UIMAD UR9, UR36, UR9, UR6 ;  /* 0x00000009240972a4 */ /* 0x000fe2000f8e0206 */
[----:B------:R-:W-:Y:S01]  /*f250*/  SEL R3, R4, R3, P0 ;  /* 0x0000000304037207 */ /* 0x000fe20000000000 */
[----:B------:R-:W-:Y:S01]  /*f260*/  VIADD R4, R9, 0xffffff80 ;  /* 0xffffff8009047836 */ /* 0x000fe20000000000 */
[----:B------:R-:W-:Y:S01]  /*f270*/  SEL R55, R15, R6, P0 ;  /* 0x000000060f377207 */ /* 0x000fe20000000000 */
[----:B------:R-:W2:Y:S01]  /*f280*/  S2UR UR4, SR_CTAID.Y ;  /* 0x00000000000479c3 */ /* 0x000ea20000002600 */
[----:B------:R-:W-:Y:S01]  /*f290*/  SEL R15, R6, R15, P0 ;  /* 0x0000000f060f7207 */ /* 0x000fe20000000000 */
[----:B------:R-:W-:Y:S01]  /*f2a0*/  UIADD3 UR9, UR5, UR9, URZ ;  /* 0x0000000905097290 */ /* 0x000fe2000fffe03f */
[----:B------:R-:W-:Y:S01]  /*f2b0*/  SHF.R.S32.HI R23, RZ, 0x1f, R4 ;  /* 0x0000001fff177819 */ /* 0x000fe20000011404 */
[----:B------:R-:W-:Y:S01]  /*f2c0*/  UIMAD.WIDE.U32 UR6, UR36, UR10, URZ ;  /* 0x0000000a240672a5 */ /* 0x000fe2000f8e003f */
[----:B------:R-:W-:Y:S01]  /*f2d0*/  SEL R57, R5, R8, P0 ;  /* 0x0000000805397207 */ /* 0x000fe20000000000 */
[----:B------:R-:W-:Y:S01]  /*f2e0*/  UIMAD UR8, UR36, UR11, UR8 ;  /* 0x0000000b240872a4 */ /* 0x000fe2000f8e0208 */
[----:B------:R-:W-:Y:S01]  /*f2f0*/  LEA.HI R6, R23, R4, RZ, 0x7 ;  /* 0x0000000417067211 */ /* 0x000fe200078f38ff */
[----:B------:R-:W1:Y:S01]  /*f300*/  @P2 LDC R70, c[0x0][0xbec] ;  /* 0x0002fb00ff462b82 */ /* 0x000e620000000800 */
[----:B------:R-:W-:Y:S01]  /*f310*/  SEL R5, R8, R5, P0 ;  /* 0x0000000508057207 */ /* 0x000fe20000000000 */
[----:B------:R-:W-:Y:S01]  /*f320*/  UIADD3 UR8, UR7, UR8, URZ ;  /* 0x0000000807087290 */ /* 0x000fe2000fffe03f */
[----:B------:R-:W-:Y:S01]  /*f330*/  LOP3.LUT R7, R6, 0xffffff80, RZ, 0xc0, !PT ;  /* 0xffffff8006077812 */ /* 0x000fe200078ec0ff */
[----:B------:R-:W-:Y:S01]  /*f340*/  IMAD.U32 R35, RZ, RZ, UR7 ;  /* 0x00000007ff237e24 */ /* 0x000fe2000f8e00ff */
[----:B------:R-:W-:Y:S01]  /*f350*/  SEL R69, R47, R10, P0 ;  /* 0x0000000a2f457207 */ /* 0x000fe20000000000 */
[----:B------:R-:W-:Y:S01]  /*f360*/  IMAD.U32 R34, RZ, RZ, UR6 ;  /* 0x00000006ff227e24 */ /* 0x000fe2000f8e00ff */
[----:B------:R-:W-:Y:S01]  /*f370*/  LEA.HI R23, R23, R4, RZ, 0x2 ;  /* 0x0000000417177211 */ /* 0x000fe200078f10ff */
[----:B------:R-:W-:Y:S01]  /*f380*/  IMAD.IADD R40, R4, 0x1, -R7 ;  /* 0x0000000104287824 */ /* 0x000fe200078e0a07 */
[----:B------:R-:W-:Y:S01]  /*f390*/  SHF.R.S32.HI R8, RZ, 0x7, R6 ;  /* 0x00000007ff087819 */ /* 0x000fe20000011406 */
[----:B------:R-:W4:Y:S01]  /*f3a0*/  @P2 LDC R74, c[0x0][0xbec] ;  /* 0x0002fb00ff4a2b82 */ /* 0x000f220000000800 */
[----:B------:R-:W-:Y:S01]  /*f3b0*/  SEL R47, R10, R47, P0 ;  /* 0x0000002f0a2f7207 */ /* 0x000fe20000000000 */
[----:B------:R-:W-:Y:S01]  /*f3c0*/  IMAD.U32 R35, RZ, RZ, UR8 ;  /* 0x00000008ff237e24 */ /* 0x000fe2000f8e00ff */
[----:B------:R-:W-:Y:S01]  /*f3d0*/  SHF.R.S32.HI R25, RZ, 0x1f, R40 ;  /* 0x0000001fff197819 */ /* 0x000fe20000011428 */
[----:B------:R-:W-:Y:S01]  /*f3e0*/  IMAD.HI R6, R8, 0x55555556, RZ ;  /* 0x5555555608067827 */ /* 0x000fe200078e02ff */
[----:B------:R-:W-:Y:S01]  /*f3f0*/  LOP3.LUT R23, R23, 0xfffffffc, RZ, 0xc0, !PT ;  /* 0xfffffffc17177812 */ /* 0x000fe200078ec0ff */
[----:B------:R-:W-:Y:S01]  /*f400*/  ULDC.64 UR6, c[0x0][0xb48] ;  /* 0x0002d20000067ab9 */ /* 0x000fe20000000a00 */
[----:B------:R-:W-:-:S02]  /*f410*/  LEA.HI R10, R25, R40, RZ, 0x2 ;  /* 0x00000028190a7211 */ /* 0x000fc400078f10ff */
[----:B------:R-:W-:Y:S02]  /*f420*/  SEL R67, R51, R20, P0 ;  /* 0x0000001433437207 */ /* 0x000fe40000000000 */
[--C-:B------:R-:W-:Y:S02]  /*f430*/  SHF.R.S32.HI R16, RZ, 0x2, R10.reuse ;  /* 0x00000002ff107819 */ /* 0x100fe4000001140a */
[----:B------:R-:W-:Y:S02]  /*f440*/  SHF.R.S32.HI R27, RZ, 0x1f, R10 ;  /* 0x0000001fff1b7819 */ /* 0x000fe4000001140a */
[----:B------:R-:W-:Y:S01]  /*f450*/  SEL R51, R20, R51, P0 ;  /* 0x0000003314337207 */ /* 0x000fe20000000000 */
[----:B------:R-:W-:Y:S01]  /*f460*/  IMAD.IADD R20, R4, 0x1, -R23 ;  /* 0x0000000104147824 */ /* 0x000fe200078e0a17 */
[----:B------:R-:W-:Y:S02]  /*f470*/  LEA.HI R23, R6, R6, RZ, 0x1 ;  /* 0x0000000606177211 */ /* 0x000fe400078f08ff */
[----:B------:R-:W-:Y:S01]  /*f480*/  LEA.HI R27, R27, R16, RZ, 0x3 ;  /* 0x000000101b1b7211 */ /* 0x000fe200078f18ff */
[----:B------:R-:W5:Y:S01]  /*f490*/  S2R R6, SR_CTAID.X ;  /* 0x0000000000067919 */ /* 0x000f620000002500 */
[----:B------:R-:W-:-:S02]  /*f4a0*/  SEL R61, R135, R134, P0 ;  /* 0x00000086873d7207 */ /* 0x000fc40000000000 */
[----:B------:R-:W-:Y:S01]  /*f4b0*/  LOP3.LUT R33, R27, 0xfffffff8, RZ, 0xc0, !PT ;  /* 0xfffffff81b217812 */ /* 0x000fe200078ec0ff */
[----:B------:R-:W-:Y:S01]  /*f4c0*/  IMAD R27, R23, -0x3, R8 ;  /* 0xfffffffd171b7824 */ /* 0x000fe200078e0208 */
[----:B------:R-:W-:Y:S02]  /*f4d0*/  LEA.HI R8, R20, R20, RZ, 0x1 ;  /* 0x0000001414087211 */ /* 0x000fe400078f08ff */
[----:B------:R-:W-:Y:S01]  /*f4e0*/  SEL R31, R98, R99, P0 ;  /* 0x00000063621f7207 */ /* 0x000fe20000000000 */
[----:B------:R-:W-:Y:S01]  /*f4f0*/  IMAD.IADD R4, R16, 0x1, -R33 ;  /* 0x0000000110047824 */ /* 0x000fe200078e0a21 */
[----:B------:R-:W-:Y:S02]  /*f500*/  LOP3.LUT R33, R8, 0x1ffffffe, RZ, 0xc0, !PT ;  /* 0x1ffffffe08217812 */ /* 0x000fe400078ec0ff */
[----:B------:R-:W-:Y:S02]  /*f510*/  SEL R21, R110, R111, P0 ;  /* 0x0000006f6e157207 */ /* 0x000fe40000000000 */
[----:B------:R-:W-:Y:S01]  /*f520*/  SEL R19, R14, R93, P0 ;  /* 0x0000005d0e137207 */ /* 0x000fe20000000000 */
[----:B------:R-:W-:Y:S01]  /*f530*/  IMAD.IADD R45, R20, 0x1, -R33 ;  /* 0x00000001142d7824 */ /* 0x000fe200078e0a21 */
[----:B------:R-:W-:-:S02]  /*f540*/  SEL R33, R134, R135, P0 ;  /* 0x0000008786217207 */ /* 0x000fc40000000000 */
[----:B------:R-:W-:Y:S02]  /*f550*/  SEL R14, R93, R14, P0 ;  /* 0x0000000e5d0e7207 */ /* 0x000fe40000000000 */
[----:B------:R-:W-:Y:S02]  /*f560*/  LOP3.LUT R75, R10, 0x7ffffffc, RZ, 0xc0, !PT ;  /* 0x7ffffffc0a4b7812 */ /* 0x000fe400078ec0ff */
[----:B------:R-:W-:Y:S02]  /*f570*/  LEA.HI R25, R25, R40, RZ, 0x5 ;  /* 0x0000002819197211 */ /* 0x000fe400078f28ff */
[----:B------:R-:W-:Y:S02]  /*f580*/  SEL R59, R108, R109, P0 ;  /* 0x0000006d6c3b7207 */ /* 0x000fe40000000000 */
[----:B------:R-:W-:Y:S02]  /*f590*/  SEL R18, R109, R108, P0 ;  /* 0x0000006c6d127207 */ /* 0x000fe40000000000 */
[----:B------:R-:W-:-:S02]  /*f5a0*/  SHF.R.S32.HI R25, RZ, 0x5, R25 ;  /* 0x00000005ff197819 */ /* 0x000fc40000011419 */
[----:B------:R-:W-:Y:S02]  /*f5b0*/  SEL R43, R58, R117, P0 ;  /* 0x000000753a2b7207 */ /* 0x000fe40000000000 */
[----:B------:R-:W-:Y:S01]  /*f5c0*/  SEL R65, R104, R105, P0 ;  /* 0x0000006968417207 */ /* 0x000fe20000000000 */
[----:B------:R-:W-:Y:S01]  /*f5d0*/  IMAD R4, R25, 0x10, R4 ;  /* 0x0000001019047824 */ /* 0x000fe200078e0204 */
[----:B------:R-:W-:Y:S02]  /*f5e0*/  SEL R17, R113, R112, P0 ;  /* 0x0000007071117207 */ /* 0x000fe40000000000 */
[----:B------:R-:W-:Y:S01]  /*f5f0*/  SEL R58, R117, R58, P0 ;  /* 0x0000003a753a7207 */ /* 0x000fe20000000000 */
[----:B------:R-:W-:Y:S01]  /*f600*/  IMAD R4, R27, 0x40, R4 ;  /* 0x000000401b047824 */ /* 0x000fe200078e0204 */
[----:B------:R-:W-:Y:S01]  /*f610*/  SEL R49, R124, R125, P0 ;  /* 0x0000007d7c317207 */ /* 0x000fe20000000000 */
[----:B------:R-:W-:Y:S01]  /*f620*/  IMAD.U32 R27, RZ, RZ, UR5 ;  /* 0x00000005ff1b7e24 */ /* 0x000fe2000f8e00ff */
[----:B------:R-:W-:Y:S01]  /*f630*/  SEL R53, R132, R133, P0 ;  /* 0x0000008584357207 */ /* 0x000fe20000000000 */
[--C-:B------:R-:W-:Y:S01]  /*f640*/  IMAD R45, R45, 0x8, R4.reuse ;  /* 0x000000082d2d7824 */ /* 0x100fe200078e0204 */
[----:B------:R-:W-:Y:S01]  /*f650*/  SEL R29, R90, R91, P0 ;  /* 0x0000005b5a1d7207 */ /* 0x000fe20000000000 */
[----:B-----5:R-:W-:Y:S01]  /*f660*/  IMAD R54, R6, 0xc0, R4 ;  /* 0x000000c006367824 */ /* 0x020fe200078e0204 */
[----:B------:R-:W-:Y:S01]  /*f670*/  SEL R63, R94, R95, P0 ;  /* 0x0000005f5e3f7207 */ /* 0x000fe20000000000 */
[----:B------:R-:W-:Y:S01]  /*f680*/  IMAD R45, R6, 0xc0, R45 ;  /* 0x000000c0062d7824 */ /* 0x000fe200078e022d */
[----:B------:R-:W-:Y:S01]  /*f690*/  SEL R41, R102, R103, P0 ;  /* 0x0000006766297207 */ /* 0x000fe20000000000 */
[----:B------:R-:W-:Y:S01]  /*f6a0*/  IMAD.U32 R27, RZ, RZ, UR9 ;  /* 0x00000009ff1b7e24 */ /* 0x000fe2000f8e00ff */
[----:B------:R-:W-:Y:S01]  /*f6b0*/  SEL R11, R106, R107, P0 ;  /* 0x0000006b6a0b7207 */ /* 0x000fe20000000000 */
[----:B----4-:R-:W-:Y:S01]  /*f6c0*/  @P2 IMAD.HI.U32 R74, R45, R74, RZ ;  /* 0x0000004a2d4a2227 */ /* 0x010fe200078e00ff */
[----:B------:R-:W-:Y:S01]  /*f6d0*/  SEL R9, R114, R115, P0 ;  /* 0x0000007372097207 */ /* 0x000fe20000000000 */
[----:B------:R-:W-:Y:S01]  /*f6e0*/  ULDC.64 UR8, c[0x0][0xb28] ;  /* 0x0002ca0000087ab9 */ /* 0x000fe20000000a00 */
        /* <DEDUP_REMOVED lines=19> */
[C---:B------:R-:W-:Y:S01]  /*f820*/  LOP3.LUT P1, RZ, R40.reuse, 0x3, RZ, 0xc0, !PT ;  /* 0x0000000328ff7812 */ /* 0x040fe2000782c0ff */
[----:B------:R-:W-:Y:S01]  /*f830*/  IMAD.IADD R40, R40, 0x1, -R75 ;  /* 0x0000000128287824 */ /* 0x000fe200078e0a4b */
[----:B---3--:R-:W-:Y:S01]  /*f840*/  LOP3.LUT R44, R12, 0x2, RZ, 0x3c, !PT ;  /* 0x000000020c2c7812 */ /* 0x008fe200078e3cff */
[----:B------:R-:W-:Y:S04]  /*f850*/  SHFL.IDX PT, R60, R33, R12, 0x1c1f ;  /* 0x001c1f0c213c7589 */ /* 0x000fe800000e0000 */
[----:B------:R-:W0:Y:S04]  /*f860*/  SHFL.IDX PT, R61, R61, R44, 0x1c1f ;  /* 0x001c1f2c3d3d7589 */ /* 0x000e2800000e0000 */
[----:B------:R3:W-:Y:S04]  /*f870*/  SHFL.IDX PT, R24, R31, R12, 0x1c1f ;  /* 0x001c1f0c1f187589 */ /* 0x0007e800000e0000 */
[----:B------:R-:W-:Y:S04]  /*f880*/  SHFL.IDX PT, R10, R21, R12, 0x1c1f ;  /* 0x001c1f0c150a7589 */ /* 0x000fe800000e0000 */
[----:B------:R-:W-:Y:S01]  /*f890*/  SHFL.IDX PT, R20, R73, R12, 0x1c1f ;  /* 0x001c1f0c49147589 */ /* 0x000fe200000e0000 */
[----:B---3--:R-:W3:Y:S03]  /*f8a0*/  LDC.64 R30, c[0x0][0xbd8] ;  /* 0x0002f600ff1e7b82 */ /* 0x008ee60000000a00 */
[----:B------:R0:W-:Y:S04]  /*f8b0*/  SHFL.IDX PT, R21, R3, R44, 0x1c1f ;  /* 0x001c1f2c03157589 */ /* 0x0001e800000e0000 */
[----:B------:R-:W-:Y:S04]  /*f8c0*/  SHFL.IDX PT, R19, R19, R12, 0x1c1f ;  /* 0x001c1f0c13137589 */ /* 0x000fe800000e0000 */
[----:B------:R-:W-:Y:S01]  /*f8d0*/  SHFL.IDX PT, R14, R14, R44, 0x1c1f ;  /* 0x001c1f2c0e0e7589 */ /* 0x000fe200000e0000 */
[----:B0-----:R-:W-:-:S03]  /*f8e0*/  SEL R3, R61, R60, P0 ;  /* 0x0000003c3d037207 */ /* 0x001fc60000000000 */
[----:B------:R-:W-:Y:S04]  /*f8f0*/  SHFL.IDX PT, R57, R57, R12, 0x1c1f ;  /* 0x001c1f0c39397589 */ /* 0x000fe800000e0000 */
[----:B------:R0:W4:Y:S04]  /*f900*/  SHFL.IDX PT, R62, R5, R44, 0x1c1f ;  /* 0x001c1f2c053e7589 */ /* 0x00012800000e0000 */
[----:B------:R-:W-:Y:S04]  /*f910*/  SHFL.IDX PT, R59, R59, R12, 0x1c1f ;  /* 0x001c1f0c3b3b7589 */ /* 0x000fe800000e0000 */
[----:B------:R4:W-:Y:S01]  /*f920*/  SHFL.IDX PT, R66, R18, R44, 0x1c1f ;  /* 0x001c1f2c12427589 */ /* 0x0009e200000e0000 */
[----:B0-----:R-:W-:-:S03]  /*f930*/  SEL R5, R60, R61, P0 ;  /* 0x0000003d3c057207 */ /* 0x001fc60000000000 */
[----:B------:R-:W-:Y:S01]  /*f940*/  SHFL.IDX PT, R55, R55, R12, 0x1c1f ;  /* 0x001c1f0c37377589 */ /* 0x000fe200000e0000 */
[----:B------:R-:W0:Y:S03]  /*f950*/  LDC.64 R60, c[0x0][0xb40] ;  /* 0x0002d000ff3c7b82 */ /* 0x000e260000000a00 */
[----:B------:R-:W5:Y:S04]  /*f960*/  SHFL.IDX PT, R64, R15, R44, 0x1c1f ;  /* 0x001c1f2c0f407589 */ /* 0x000f6800000e0000 */
[----:B------:R2:W-:Y:S04]  /*f970*/  SHFL.IDX PT, R48, R69, R12, 0x1c1f ;  /* 0x001c1f0c45307589 */ /* 0x0005e800000e0000 */
[----:B------:R-:W-:Y:S01]  /*f980*/  SHFL.IDX PT, R52, R67, R12, 0x1c1f ;  /* 0x001c1f0c43347589 */ /* 0x000fe200000e0000 */
[----:B----4-:R-:W-:-:S03]  /*f990*/  SEL R18, R57, R62, P0 ;  /* 0x0000003e39127207 */ /* 0x010fc60000000000 */
[----:B------:R-:W-:Y:S01]  /*f9a0*/  SHFL.IDX PT, R16, R41, R12, 0x1c1f ;  /* 0x001c1f0c29107589 */ /* 0x000fe200000e0000 */
[----:B--2---:R-:W2:Y:S03]  /*f9b0*/  @P2 LDC R69, c[0x0][0xbf0] ;  /* 0x0002fc00ff452b82 */ /* 0x004ea60000000800 */
[----:B------:R-:W-:Y:S04]  /*f9c0*/  SHFL.IDX PT, R8, R39, R12, 0x1c1f ;  /* 0x001c1f0c27087589 */ /* 0x000fe800000e0000 */
[----:B------:R-:W-:Y:S01]  /*f9d0*/  SHFL.IDX PT, R4, R37, R12, 0x1c1f ;  /* 0x001c1f0c25047589 */ /* 0x000fe200000e0000 */
[----:B0-----:R-:W-:-:S03]  /*f9e0*/  IMAD.WIDE.U32 R34, R60, UR39, R34 ;  /* 0x000000273c227c25 */ /* 0x001fc6000f8e0022 */
[----:B------:R-:W-:Y:S01]  /*f9f0*/  SHFL.IDX PT, R6, R25, R12, 0x1c1f ;  /* 0x001c1f0c19067589 */ /* 0x000fe200000e0000 */
[----:B-----5:R-:W-:-:S03]  /*fa00*/  SEL R15, R64, R55, P0 ;  /* 0x00000037400f7207 */ /* 0x020fc60000000000 */
[----:B------:R-:W-:Y:S04]  /*fa10*/  SHFL.IDX PT, R67, R17, R44, 0x1c1f ;  /* 0x001c1f2c11437589 */ /* 0x000fe800000e0000 */
        /* <DEDUP_REMOVED lines=10> */
[----:B------:R4:W-:Y:S04]  /*fac0*/  SHFL.IDX PT, R7, R7, R12, 0x1c1f ;  /* 0x001c1f0c07077589 */ /* 0x0009e800000e0000 */
[----:B------:R5:W1:Y:S04]  /*fad0*/  SHFL.IDX PT, R68, R13, R44, 0x1c1f ;  /* 0x001c1f2c0d447589 */ /* 0x000a6800000e0000 */
[----:B------:R-:W-:Y:S01]  /*fae0*/  SHFL.IDX PT, R58, R58, R44, 0x1c1f ;  /* 0x001c1f2c3a3a7589 */ /* 0x000fe200000e0000 */
[----:B----4-:R-:W-:-:S03]  /*faf0*/  SEL R12, R20, R21, P0 ;  /* 0x00000015140c7207 */ /* 0x010fc60000000000 */
[----:B------:R-:W-:Y:S01]  /*fb00*/  SHFL.IDX PT, R50, R125, R44, 0x1c1f ;  /* 0x001c1f2c7d327589 */ /* 0x000fe200000e0000 */
[----:B------:R-:W-:Y:S02]  /*fb10*/  SEL R20, R21, R20, P0 ;  /* 0x0000001415147207 */ /* 0x000fe40000000000 */
[----:B-----5:R-:W-:Y:S01]  /*fb20*/  SEL R13, R19, R14, P0 ;  /* 0x0000000e130d7207 */ /* 0x020fe20000000000 */
[----:B------:R-:W4:Y:S01]  /*fb30*/  SHFL.IDX PT, R47, R47, R44, 0x1c1f ;  /* 0x001c1f2c2f2f7589 */ /* 0x000f2200000e0000 */
[----:B------:R-:W-:Y:S02]  /*fb40*/  SEL R21, R14, R19, P0 ;  /* 0x000000130e157207 */ /* 0x000fe40000000000 */
[----:B------:R-:W-:Y:S01]  /*fb50*/  SEL R14, R62, R57, P0 ;  /* 0x000000393e0e7207 */ /* 0x000fe20000000000 */
[----:B------:R-:W-:Y:S01]  /*fb60*/  SHFL.IDX PT, R56, R133, R44, 0x1c1f ;  /* 0x001c1f2c85387589 */ /* 0x000fe200000e0000 */
[----:B---3--:R-:W-:Y:S01]  /*fb70*/  IMAD.WIDE.U32 R62, R30, UR39, R26 ;  /* 0x000000271e3e7c25 */ /* 0x008fe2000f8e001a */
[----:B------:R-:W-:-:S02]  /*fb80*/  SEL R27, R59, R66, P0 ;  /* 0x000000423b1b7207 */ /* 0x000fc40000000000 */
[----:B------:R-:W3:Y:S01]  /*fb90*/  SHFL.IDX PT, R51, R51, R44, 0x1c1f ;  /* 0x001c1f2c33337589 */ /* 0x000ee200000e0000 */
[----:B------:R-:W-:Y:S01]  /*fba0*/  IMAD R57, RZ, RZ, -UR36 ;  /* 0x80000024ff397e24 */ /* 0x000fe2000f8e02ff */
[----:B------:R-:W-:Y:S01]  /*fbb0*/  SEL R19, R55, R64, P0 ;  /* 0x0000004037137207 */ /* 0x000fe20000000000 */
[----:B------:R-:W-:Y:S01]  /*fbc0*/  IMAD R64, R60, UR40, RZ ;  /* 0x000000283c407c24 */ /* 0x000fe2000f8e02ff */
[----:B------:R-:W-:Y:S01]  /*fbd0*/  SHFL.IDX PT, R41, R95, R44, 0x1c1f ;  /* 0x001c1f2c5f297589 */ /* 0x000fe200000e0000 */
[----:B------:R-:W-:Y:S01]  /*fbe0*/  IMAD.MOV.U32 R55, RZ, RZ, R45 ;  /* 0x000000ffff377224 */ /* 0x000fe200078e002d */
[----:B-1----:R-:W-:Y:S01]  /*fbf0*/  SEL R26, R65, R68, P0 ;  /* 0x00000044411a7207 */ /* 0x002fe20000000000 */
[----:B------:R-:W-:Y:S01]  /*fc00*/  IMAD R61, R61, UR39, R64 ;  /* 0x000000273d3d7c24 */ /* 0x000fe2000f8e0240 */
[----:B------:R-:W-:Y:S01]  /*fc10*/  SHFL.IDX PT, R38, R91, R44, 0x1c1f ;  /* 0x001c1f2c5b267589 */ /* 0x000fe200000e0000 */
[----:B------:R-:W-:Y:S02]  /*fc20*/  IMAD.MOV.U32 R60, RZ, RZ, R34 ;  /* 0x000000ffff3c7224 */ /* 0x000fe400078e0022 */
[----:B------:R-:W-:Y:S01]  /*fc30*/  IMAD.IADD R61, R35, 0x1, R61 ;  /* 0x00000001233d7824 */ /* 0x000fe200078e023d */
        /* <DEDUP_REMOVED lines=9> */
[----:B-1----:R-:W-:Y:S01]  /*fcd0*/  IMAD R44, R30, UR40, RZ ;  /* 0x000000281e2c7c24 */ /* 0x002fe2000f8e02ff */
[----:B------:R-:W-:-:S03]  /*fce0*/  SEL R30, R68, R65, P0 ;  /* 0x00000041441e7207 */ /* 0x000fc60000000000 */
[----:B------:R-:W-:Y:S02]  /*fcf0*/  IMAD R31, R31, UR39, R44 ;  /* 0x000000271f1f7c24 */ /* 0x000fe4000f8e022c */
[----:B------:R-:W-:-:S04]  /*fd00*/  @P2 IMAD.HI.U32 R44, R45, R70, RZ ;  /* 0x000000462d2c2227 */ /* 0x000fc800078e00ff */
[----:B------:R-:W-:Y:S01]  /*fd10*/  IMAD.IADD R63, R63, 0x1, R31 ;  /* 0x000000013f3f7824 */ /* 0x000fe200078e021f */
[----:B------:R-:W-:Y:S01]  /*fd20*/  SEL R31, R66, R59, P0 ;  /* 0x0000003b421f7207 */ /* 0x000fe20000000000 */
[----:B------:R-:W-:Y:S01]  /*fd30*/  IMAD R59, R72, R57, UR4 ;  /* 0x00000004483b7e24 */ /* 0x000fe2000f8e0239 */
[----:B--2---:R-:W-:Y:S01]  /*fd40*/  @P2 SHF.R.U32.HI R55, RZ, R69, R44 ;  /* 0x00000045ff372219 */ /* 0x004fe2000001162c */
[----:B------:R-:W-:Y:S01]  /*fd50*/  ULDC.64 UR4, c[0x0][0xbe0] ;  /* 0x0002f80000047ab9 */ /* 0x000fe20000000a00 */
[----:B------:R-:W-:Y:S01]  /*fd60*/  IMAD.MOV.U32 R57, RZ, RZ, R45 ;  /* 0x000000ffff397224 */ /* 0x000fe200078e002d */
[----:B0-----:R-:W-:Y:S01]  /*fd70*/  @P2 SHF.R.U32.HI R57, RZ, R71, R74 ;  /* 0x00000047ff392219 */ /* 0x001fe2000001164a */
[----:B------:R-:W-:Y:S01]  /*fd80*/  IMAD.WIDE.U32 R60, R59, UR6, R60 ;  /* 0x000000063b3c7c25 */ /* 0x000fe2000f8e003c */
[----:B------:R-:W-:-:S05]  /*fd90*/  SHF.R.S32.HI R44, RZ, 0x1f, R59 ;  /* 0x0000001fff2c7819 */ /* 0x000fca000001143b */
[C---:B------:R-:W-:Y:S02]  /*fda0*/  IMAD R35, R44.reuse, UR4, RZ ;  /* 0x000000042c237c24 */ /* 0x040fe4000f8e02ff */
[----:B------:R-:W-:Y:S02]  /*fdb0*/  IMAD R44, R44, UR6, RZ ;  /* 0x000000062c2c7c24 */ /* 0x000fe4000f8e02ff */
[C---:B------:R-:W-:Y:S02]  /*fdc0*/  IMAD R64, R59.reuse, UR5, R35 ;  /* 0x000000053b407c24 */ /* 0x040fe4000f8e0223 */
[----:B------:R-:W-:Y:S01]  /*fdd0*/  IMAD.WIDE.U32 R34, R59, UR4, R62 ;  /* 0x000000043b227c25 */ /* 0x000fe2000f8e003e */
[----:B------:R-:W-:-:S03]  /*fde0*/  ULDC.64 UR4, c[0x0][0xb30] ;  /* 0x0002cc0000047ab9 */ /* 0x000fc60000000a00 */
[----:B------:R-:W-:Y:S01]  /*fdf0*/  IMAD R63, R59, UR7, R44 ;  /* 0x000000073b3f7c24 */ /* 0x000fe2000f8e022c */
[----:B------:R-:W-:Y:S01]  /*fe00*/  SHF.R.S32.HI R59, RZ, 0x1f, R55 ;  /* 0x0000001fff3b7819 */ /* 0x000fe20000011437 */
[----:B------:R-:W-:Y:S01]  /*fe10*/  IMAD.MOV R62, RZ, RZ, -R57 ;  /* 0x000000ffff3e7224 */ /* 0x000fe200078e0a39 */
[----:B------:R-:W-:Y:S01]  /*fe20*/  IADD3 R34, P2, R55, R34, RZ ;  /* 0x0000002237227210 */ /* 0x000fe20007f5e0ff */
[----:B------:R-:W-:Y:S01]  /*fe30*/  IMAD.MOV R55, RZ, RZ, -R55 ;  /* 0x000000ffff377224 */ /* 0x000fe200078e0a37 */
[----:B------:R-:W-:Y:S01]  /*fe40*/  SHF.R.S32.HI R44, RZ, 0x1f, R57 ;  /* 0x0000001fff2c7819 */ /* 0x000fe20000011439 */
[----:B------:R-:W-:Y:S01]  /*fe50*/  IMAD.IADD R61, R61, 0x1, R63 ;  /* 0x000000013d3d7824 */ /* 0x000fe200078e023f */
[----:B------:R-:W-:Y:S01]  /*fe60*/  IADD3.X R35, R59, R35, R64, P2, !PT ;  /* 0x000000233b237210 */ /* 0x000fe200017fe440 */
[----:B------:R-:W-:Y:S01]  /*fe70*/  IMAD R55, R46, R55, R45 ;  /* 0x000000372e377224 */ /* 0x000fe200078e022d */
[----:B------:R-:W-:Y:S01]  /*fe80*/  ULDC.64 UR6, c[0x0][0xbc8] ;  /* 0x0002f20000067ab9 */ /* 0x000fe20000000a00 */
[----:B------:R-:W-:-:S02]  /*fe90*/  IMAD R44, R44, UR4, RZ ;  /* 0x000000042c2c7c24 */ /* 0x000fc4000f8e02ff */
[----:B------:R-:W-:Y:S02]  /*fea0*/  IMAD R59, R46, R62, R45 ;  /* 0x0000003e2e3b7224 */ /* 0x000fe400078e022d */
[C---:B------:R-:W-:Y:S01]  /*feb0*/  IMAD R63, R57.reuse, UR5, R44 ;  /* 0x00000005393f7c24 */ /* 0x040fe2000f8e022c */
[----:B------:R-:W-:Y:S01]  /*fec0*/  SHF.R.S32.HI R44, RZ, 0x1f, R55 ;  /* 0x0000001fff2c7819 */ /* 0x000fe20000011437 */
[----:B------:R-:W-:Y:S01]  /*fed0*/  IMAD.WIDE.U32 R60, R57, UR4, R60 ;  /* 0x00000004393c7c25 */ /* 0x000fe2000f8e003c */
[----:B------:R-:W-:Y:S01]  /*fee0*/  SHF.R.S32.HI R45, RZ, 0x1f, R59 ;  /* 0x0000001fff2d7819 */ /* 0x000fe2000001143b */
[----:B------:R-:W0:Y:S01]  /*fef0*/  S2UR UR5, SR_CgaCtaId ;  /* 0x00000000000579c3 */ /* 0x000e220000008800 */
[----:B------:R-:W-:Y:S01]  /*ff00*/  UMOV UR4, 0x400 ;  /* 0x0000040000047882 */ /* 0x000fe20000000000 */
[----:B------:R-:W-:Y:S02]  /*ff10*/  IMAD R44, R44, UR6, RZ ;  /* 0x000000062c2c7c24 */ /* 0x000fe4000f8e02ff */
[----:B------:R-:W-:-:S02]  /*ff20*/  IMAD R62, R45, UR8, RZ ;  /* 0x000000082d3e7c24 */ /* 0x000fc4000f8e02ff */
        /* <DEDUP_REMOVED lines=27> */
[----:B------:R-:W2:Y:S01]  /*100e0*/  SHFL.IDX PT, R63, R57, 0x1, 0x1c1f ;  /* 0x003c1f00393f7f89 */ /* 0x000ea200000e0000 */
[----:B----4-:R-:W-:Y:S01]  /*100f0*/  SEL R46, R48, R47, P0 ;  /* 0x0000002f302e7207 */ /* 0x010fe20000000000 */
[----:B0-----:R-:W-:Y:S01]  /*10100*/  IMAD.SHL.U32 R55, R40, 0x2, RZ ;  /* 0x0000000228377824 */ /* 0x001fe200078e00ff */
[----:B------:R-:W-:Y:S01]  /*10110*/  SEL R48, R47, R48, P0 ;  /* 0x000000302f307207 */ /* 0x000fe20000000000 */
[----:B------:R0:W4:Y:S01]  /*10120*/  SHFL.IDX PT, R44, R66, RZ, 0x1c1f ;  /* 0x001c1fff422c7589 */ /* 0x00012200000e0000 */
[----:B------:R-:W-:Y:S02]  /*10130*/  SEL R47, R49, R50, P0 ;  /* 0x00000032312f7207 */ /* 0x000fe40000000000 */
[----:B------:R-:W-:Y:S01]  /*10140*/  SYNCS.ARRIVE.TRANS64.RED.A1T0 RZ, [UR4], RZ ;  /* 0x000000ffffff79a7 */ /* 0x000fe20008100404 */
[----:B------:R-:W-:Y:S01]  /*10150*/  SEL R49, R50, R49, P0 ;  /* 0x0000003132317207 */ /* 0x000fe20000000000 */
[----:B------:R0:W0:Y:S01]  /*10160*/  SHFL.IDX PT, R45, R68, RZ, 0x1c1f ;  /* 0x001c1fff442d7589 */ /* 0x00002200000e0000 */
[----:B---3--:R-:W-:-:S02]  /*10170*/  SEL R50, R52, R51, P0 ;  /* 0x0000003334327207 */ /* 0x008fc40000000000 */
[----:B------:R-:W-:Y:S02]  /*10180*/  SEL R52, R51, R52, P0 ;  /* 0x0000003433347207 */ /* 0x000fe40000000000 */
[----:B------:R-:W-:Y:S02]  /*10190*/  SEL R35, R43, R58, P0 ;  /* 0x0000003a2b237207 */ /* 0x000fe40000000000 */
[----:B------:R-:W-:Y:S02]  /*101a0*/  SEL R51, R53, R56, P0 ;  /* 0x0000003835337207 */ /* 0x000fe40000000000 */
[----:B------:R-:W-:Y:S01]  /*101b0*/  SEL R43, R58, R43, P0 ;  /* 0x0000002b3a2b7207 */ /* 0x000fe20000000000 */
[----:B-1----:R1:W-:Y:S01]  /*101c0*/  @!P2 ST.E desc[UR44][R60.64], R2 ;  /* 0x000000023c00a985 */ /* 0x0023e2000c10192c */
[----:B------:R-:W-:-:S03]  /*101d0*/  SEL R53, R56, R53, P0 ;  /* 0x0000003538357207 */ /* 0x000fc60000000000 */
[----:B--2---:R1:W-:Y:S01]  /*101e0*/  @!P1 ST.E desc[UR44][R62.64], R0 ;  /* 0x000000003e009985 */ /* 0x0043e2000c10192c */
[----:B------:R-:W-:Y:S05]  /*101f0*/  @P3 BRA `(.L_x_9638) ;  /* 0x0000000400183947 */ /* 0x000fea0003800000 */
[C---:B-1----:R-:W-:Y:S01]  /*10200*/  VIADD R0, R55.reuse, 0x8 ;  /* 0x0000000837007836 */ /* 0x042fe20000000000 */
        /* <DEDUP_REMOVED lines=11> */
[--C-:B0---4-:R-:W-:Y:S02]  /*102c0*/  @!P1 IMAD.WIDE R56, R55, 0x4, R44.reuse ;  /* 0x0000000437389825 */ /* 0x111fe400078e022c */
        /* <DEDUP_REMOVED lines=24> */
[----:B-1----:R-:W-:-:S03]  /*10450*/  @!P6 IMAD.WIDE R20, R57, 0x4, R44 ;  /* 0x000000043914e825 */ /* 0x002fc600078e022c */
[----:B------:R-:W-:Y:S01]  /*10460*/  ISETP.GE.AND P3, PT, R54, UR4, PT ;  /* 0x0000000436007c0c */ /* 0x000fe2000bf66270 */
[C---:B------:R-:W-:Y:S01]  /*10470*/  VIADD R56, R55.reuse, 0x48 ;  /* 0x0000004837387836 */ /* 0x040fe20000000000 */
[----:B------:R1:W-:Y:S01]  /*10480*/  @!P6 ST.E.64 desc[UR44][R20.64], R30 ;  /* 0x0000001e1400e985 */ /* 0x0003e2000c101b2c */
[C---:B0-----:R-:W-:Y:S01]  /*10490*/  VIADD R18, R55.reuse, 0x50 ;  /* 0x0000005037127836 */ /* 0x041fe20000000000 */
[----:B------:R-:W-:Y:S01]  /*104a0*/  @!P1 LEA.HI R0, R0, R0, RZ, 0x1 ;  /* 0x0000000000009211 */ /* 0x000fe200078f08ff */
[----:B------:R-:W-:Y:S01]  /*104b0*/  VIADD R19, R55, 0x58 ;  /* 0x0000005837137836 */ /* 0x000fe20000000000 */
[----:B------:R-:W-:Y:S02]  /*104c0*/  ISETP.GE.AND P4, PT, R56, UR4, PT ;  /* 0x0000000438007c0c */ /* 0x000fe4000bf86270 */
[----:B------:R-:W-:Y:S02]  /*104d0*/  ISETP.GE.AND P5, PT, R18, UR4, PT ;  /* 0x0000000412007c0c */ /* 0x000fe4000bfa6270 */
[----:B------:R-:W-:-:S02]  /*104e0*/  ISETP.GE.AND P6, PT, R19, UR4, PT ;  /* 0x0000000413007c0c */ /* 0x000fc4000bfc6270 */
[----:B------:R-:W-:Y:S02]  /*104f0*/  @!P2 LEA.HI R40, R40, R40, RZ, 0x1 ;  /* 0x000000282828a211 */ /* 0x000fe400078f08ff */
[----:B------:R-:W-:Y:S02]  /*10500*/  @!P3 LEA.HI R54, R54, R54, RZ, 0x1 ;  /* 0x000000363636b211 */ /* 0x000fe400078f08ff */
[----:B--2---:R-:W-:Y:S02]  /*10510*/  @!P1 LOP3.LUT R13, R0, 0xfffffffe, RZ, 0xc0, !PT ;  /* 0xfffffffe000d9812 */ /* 0x004fe400078ec0ff */
[----:B------:R-:W-:Y:S02]  /*10520*/  @!P2 LOP3.LUT R15, R40, 0xfffffffe, RZ, 0xc0, !PT ;  /* 0xfffffffe280fa812 */ /* 0x000fe400078ec0ff */
[----:B------:R-:W-:Y:S02]  /*10530*/  @!P4 LEA.HI R56, R56, R56, RZ, 0x1 ;  /* 0x000000383838c211 */ /* 0x000fe400078f08ff */
[----:B------:R-:W-:Y:S01]  /*10540*/  @!P5 LEA.HI R18, R18, R18, RZ, 0x1 ;  /* 0x000000121212d211 */ /* 0x000fe200078f08ff */
[----:B------:R-:W-:Y:S01]  /*10550*/  @!P2 IMAD.WIDE R14, R15, 0x4, R44 ;  /* 0x000000040f0ea825 */ /* 0x000fe200078e022c */
[----:B------:R-:W-:-:S02]  /*10560*/  @!P6 LEA.HI R12, R19, R19, RZ, 0x1 ;  /* 0x00000013130ce211 */ /* 0x000fc400078f08ff */
[----:B------:R-:W-:Y:S02]  /*10570*/  @!P3 LOP3.LUT R19, R54, 0xfffffffe, RZ, 0xc0, !PT ;  /* 0xfffffffe3613b812 */ /* 0x000fe400078ec0ff */
[----:B-1----:R-:W-:Y:S02]  /*10580*/  @!P4 LOP3.LUT R21, R56, 0xfffffffe, RZ, 0xc0, !PT ;  /* 0xfffffffe3815c812 */ /* 0x002fe400078ec0ff */
        /* <DEDUP_REMOVED lines=13> */
.L_x_9638:
[----:B------:R-:W-:Y:S05]  /*10660*/  BSYNC B0 ;  /* 0x0000000000007941 */ /* 0x000fea0003800000 */
.L_x_9637:
        /* <DEDUP_REMOVED lines=24> */
[----:B-1----:R-:W-:Y:S01]  /*107f0*/  SEL R2, R23, R6, P0 ;  /* 0x0000000617027207 */ /* 0x002fe20000000000 */
        /* <DEDUP_REMOVED lines=36> */
[----:B------:R-:W-:Y:S01]  /*10a40*/  ISETP.GE.AND P3, PT, R17, UR4, PT ;  /* 0x0000000411007c0c */ /* 0x000fe2000bf66270 */
[----:B------:R-:W-:Y:S01]  /*10a50*/  VIADD R55, R55, 0x58 ;  /* 0x0000005837377836 */ /* 0x000fe20000000000 */
[----:B------:R-:W-:-:S02]  /*10a60*/  ISETP.GE.AND P4, PT, R18, UR4, PT ;  /* 0x0000000412007c0c */ /* 0x000fc4000bf86270 */
[----:B------:R-:W-:Y:S02]  /*10a70*/  ISETP.GE.AND P5, PT, R19, UR4, PT ;  /* 0x0000000413007c0c */ /* 0x000fe4000bfa6270 */
[----:B------:R-:W-:Y:S02]  /*10a80*/  @!P1 LEA.HI R0, R0, R0, RZ, 0x1 ;  /* 0x0000000000009211 */ /* 0x000fe400078f08ff */
[----:B------:R-:W-:Y:S02]  /*10a90*/  @!P2 LEA.HI R14, R14, R14, RZ, 0x1 ;  /* 0x0000000e0e0ea211 */ /* 0x000fe400078f08ff */
[----:B------:R-:W-:Y:S02]  /*10aa0*/  @!P0 LOP3.LUT R9, R16, 0xfffffffe, RZ, 0xc0, !PT ;  /* 0xfffffffe10098812 */ /* 0x000fe400078ec0ff */
[----:B0-----:R-:W-:Y:S02]  /*10ab0*/  @!P1 LOP3.LUT R11, R0, 0xfffffffe, RZ, 0xc0, !PT ;  /* 0xfffffffe000b9812 */ /* 0x001fe400078ec0ff */
[----:B------:R-:W-:Y:S01]  /*10ac0*/  @!P2 LOP3.LUT R15, R14, 0xfffffffe, RZ, 0xc0, !PT ;  /* 0xfffffffe0e0fa812 */ /* 0x000fe200078ec0ff */
[----:B--2---:R-:W-:Y:S01]  /*10ad0*/  @!P0 IMAD.WIDE R6, R9, 0x4, R12 ;  /* 0x0000000409068825 */ /* 0x004fe200078e020c */
[----:B------:R-:W-:-:S02]  /*10ae0*/  @!P3 LEA.HI R17, R17, R17, RZ, 0x1 ;  /* 0x000000111111b211 */ /* 0x000fc400078f08ff */
[----:B------:R-:W-:Y:S01]  /*10af0*/  @!P4 LEA.HI R18, R18, R18, RZ, 0x1 ;  /* 0x000000121212c211 */ /* 0x000fe200078f08ff */
[--C-:B------:R-:W-:Y:S01]  /*10b00*/  @!P1 IMAD.WIDE R8, R11, 0x4, R12.reuse ;  /* 0x000000040b089825 */ /* 0x100fe200078e020c */
[----:B------:R-:W-:Y:S01]  /*10b10*/  @!P5 LEA.HI R19, R19, R19, RZ, 0x1 ;  /* 0x000000131313d211 */ /* 0x000fe200078f08ff */
[----:B------:R0:W-:Y:S01]  /*10b20*/  @!P0 ST.E.64 desc[UR44][R6.64], R28 ;  /* 0x0000001c06008985 */ /* 0x0001e2000c101b2c */
[----:B------:R-:W-:Y:S01]  /*10b30*/  @!P6 LOP3.LUT R21, R22, 0xfffffffe, RZ, 0xc0, !PT ;  /* 0xfffffffe1615e812 */ /* 0x000fe200078ec0ff */
[--C-:B------:R-:W-:Y:S01]  /*10b40*/  @!P2 IMAD.WIDE R10, R15, 0x4, R12.reuse ;  /* 0x000000040f0aa825 */ /* 0x100fe200078e020c */
[----:B------:R-:W-:Y:S01]  /*10b50*/  @!P3 LOP3.LUT R15, R17, 0xfffffffe, RZ, 0xc0, !PT ;  /* 0xfffffffe110fb812 */ /* 0x000fe200078ec0ff */
[----:B------:R1:W-:Y:S01]  /*10b60*/  @!P1 ST.E.64 desc[UR44][R8.64], R36 ;  /* 0x0000002408009985 */ /* 0x0003e2000c101b2c */
[----:B------:R-:W-:Y:S02]  /*10b70*/  @!P4 LOP3.LUT R17, R18, 0xfffffffe, RZ, 0xc0, !PT ;  /* 0xfffffffe1211c812 */ /* 0x000fe400078ec0ff */
[----:B------:R-:W-:Y:S01]  /*10b80*/  @!P5 LOP3.LUT R19, R19, 0xfffffffe, RZ, 0xc0, !PT ;  /* 0xfffffffe1313d812 */ /* 0x000fe200078ec0ff */
[----:B------:R-:W-:Y:S01]  /*10b90*/  @!P3 IMAD.WIDE R14, R15, 0x4, R12 ;  /* 0x000000040f0eb825 */ /* 0x000fe200078e020c */
[----:B------:R2:W-:Y:S01]  /*10ba0*/  @!P2 ST.E.64 desc[UR44][R10.64], R30 ;  /* 0x0000001e0a00a985 */ /* 0x0005e2000c101b2c */
[----:B------:R-:W-:-:S03]  /*10bb0*/  ISETP.GE.AND P0, PT, R55, UR4, PT ;  /* 0x0000000437007c0c */ /* 0x000fc6000bf06270 */
[----:B------:R2:W-:Y:S01]  /*10bc0*/  @!P3 ST.E.64 desc[UR44][R14.64], R32 ;  /* 0x000000200e00b985 */ /* 0x0005e2000c101b2c */
[----:B0-----:R-:W-:-:S04]  /*10bd0*/  @!P4 IMAD.WIDE R6, R17, 0x4, R12 ;  /* 0x000000041106c825 */ /* 0x001fc800078e020c */
        /* <DEDUP_REMOVED lines=11> */
.L_x_9636:
        /* <DEDUP_REMOVED lines=58> */
.L_x_9551:
        /* <DEDUP_REMOVED lines=18> */
.L_x_9639:
[----:B------:R-:W-:Y:S01]  /*11150*/  ULDC UR8, c[0x0][0xc50] ;  /* 0x0003140000087ab9 */ /* 0x000fe20000000800 */
[----:B------:R-:W-:Y:S01]  /*11160*/  UMOV UR36, UR7 ;  /* 0x0000000700247c82 */ /* 0x000fe20008000000 */
[----:B------:R-:W-:-:S11]  /*11170*/  UISETP.NE.AND UP0, UPT, UR8, 0x1, UPT ;  /* 0x000000010800788c */ /* 0x000fd6000bf05270 */
[----:B------:R-:W-:Y:S01]  /*11180*/  @UP0 ULDC UR4, c[0x0][0xc54] ;  /* 0x0003150000040ab9 */ /* 0x000fe20000000800 */
[----:B------:R-:W-:Y:S01]  /*11190*/  @UP0 ULDC UR6, c[0x0][0xc58] ;  /* 0x0003160000060ab9 */ /* 0x000fe20000000800 */
[----:B------:R-:W-:-:S04]  /*111a0*/  UIMAD.WIDE.U32 UR4, UR7, UR4, URZ ;  /* 0x00000004070472a5 */ /* 0x000fc8000f8e003f */
[----:B------:R-:W-:-:S12]  /*111b0*/  @UP0 USHF.R.U32.HI UR36, URZ, UR6, UR5 ;  /* 0x000000063f240299 */ /* 0x000fd80008011605 */
.L_x_9640:
        /* <DEDUP_REMOVED lines=24> */
[----:B0-----:R-:W-:-:S04]  /*11340*/  UIMAD UR39, UR39, 0xc0, URZ ;  /* 0x000000c0272778a4 */ /* 0x001fc8000f8e023f */
        /* <DEDUP_REMOVED lines=16> */
.L_x_9643:
[----:B------:R-:W-:-:S11]  /*11450*/  UISETP.NE.AND UP0, UPT, UR5, 0x1, UPT ;  /* 0x000000010500788c */ /* 0x000fd6000bf05270 */
[----:B------:R-:W-:Y:S02]  /*11460*/  @UP0 ULDC.64 UR14, c[0x0][0x9e8] ;  /* 0x00027a00000e0ab9 */ /* 0x000fe40000000a00 */
[----:B------:R-:W-:-:S04]  /*11470*/  UIMAD.WIDE.U32 UR8, UR7, UR14, URZ ;  /* 0x0000000e070872a5 */ /* 0x000fc8000f8e003f */
[----:B------:R-:W-:-:S12]  /*11480*/  @UP0 USHF.R.U32.HI UR7, URZ, UR15, UR9 ;  /* 0x0000000f3f070299 */ /* 0x000fd80008011609 */
.L_x_9644:
[----:B------:R-:W-:-:S04]  /*11490*/  UIMAD UR7, UR7, UR5, UR5 ;  /* 0x00000005070772a4 */ /* 0x000fc8000f8e0205 */
[----:B------:R-:W-:-:S04]  /*114a0*/  UISETP.LT.AND UP0, UPT, UR4, UR7, UPT ;  /* 0x000000070400728c */ /* 0x000fc8000bf01270 */
[----:B------:R-:W-:-:S12]  /*114b0*/  USEL UR4, UR4, UR7, UP0 ;  /* 0x0000000704047287 */ /* 0x000fd80008000000 */
.L_x_9642:
        /* <DEDUP_REMOVED lines=30> */
.L_x_9646:
[----:B------:R-:W-:-:S11]  /*116a0*/  UISETP.NE.AND UP0, UPT, UR5, 0x1, UPT ;  /* 0x000000010500788c */ /* 0x000fd6000bf05270 */
[----:B------:R-:W-:Y:S02]  /*116b0*/  @UP0 ULDC.64 UR12, c[0x0][0x9e8] ;  /* 0x00027a00000c0ab9 */ /* 0x000fe40000000a00 */
[----:B------:R-:W-:-:S04]  /*116c0*/  UIMAD.WIDE.U32 UR8, UR4, UR12, URZ ;  /* 0x0000000c040872a5 */ /* 0x000fc8000f8e003f */
[----:B------:R-:W-:-:S12]  /*116d0*/  @UP0 USHF.R.U32.HI UR4, URZ, UR13, UR9 ;  /* 0x0000000d3f040299 */ /* 0x000fd80008011609 */
.L_x_9647:
[----:B------:R-:W-:-:S04]  /*116e0*/  UIMAD UR4, UR4, UR5, URZ ;  /* 0x00000005040472a4 */ /* 0x000fc8000f8e023f */
[----:B------:R-:W-:-:S04]  /*116f0*/  UISETP.LT.AND UP0, UPT, UR7, UR4, UPT ;  /* 0x000000040700728c */ /* 0x000fc8000bf01270 */
[----:B------:R-:W-:-:S12]  /*11700*/  USEL UR7, UR7, UR4, !UP0 ;  /* 0x0000000407077287 */ /* 0x000fd8000c000000 */
.L_x_9645:
        /* <DEDUP_REMOVED lines=20> */
[----:B------:R-:W-:Y:S01]  /*11850*/  IABS R4, UR6 ;  /* 0x0000000600047c13 */ /* 0x000fe20008000000 */
[----:B------:R-:W-:-:S04]  /*11860*/  ULOP3.LUT UR6, UR6, UR11, URZ, 0x3c, !UPT ;  /* 0x0000000b06067292 */ /* 0x000fc8000f8e3c3f */
[----:B------:R-:W-:-:S05]  /*11870*/  IMAD.MOV.U32 R3, RZ, RZ, R4 ;  /* 0x000000ffff037224 */ /* 0x000fca00078e0004 */
        /* <DEDUP_REMOVED lines=23> */
.L_x_9648:
[----:B------:R-:W-:Y:S01]  /*119f0*/  UIMAD UR40, UR40, UR4, UR9 ;  /* 0x00000004282872a4 */ /* 0x000fe2000f8e0209 */
[----:B------:R-:W-:Y:S02]  /*11a00*/  IMAD.U32 R26, RZ, RZ, UR10 ;  /* 0x0000000aff1a7e24 */ /* 0x000fe4000f8e00ff */
[----:B------:R-:W-:Y:S02]  /*11a10*/  IMAD.MOV.U32 R0, RZ, RZ, RZ ;  /* 0x000000ffff007224 */ /* 0x000fe400078e00ff */
[----:B------:R-:W-:Y:S02]  /*11a20*/  IMAD.MOV.U32 R14, RZ, RZ, 0x1 ;  /* 0x00000001ff0e7424 */ /* 0x000fe400078e00ff */
[----:B------:R-:W-:Y:S02]  /*11a30*/  IMAD.U32 R3, RZ, RZ, UR40 ;  /* 0x00000028ff037e24 */ /* 0x000fe4000f8e00ff */
[----:B------:R-:W-:-:S03]  /*11a40*/  IMAD.MOV.U32 R2, RZ, RZ, 0x1 ;  /* 0x00000001ff027424 */ /* 0x000fc600078e00ff */
[----:B------:R-:W-:-:S04]  /*11a50*/  VIADDMNMX R26, R3, UR4, R26, PT ;  /* 0x00000004031a7c46 */ /* 0x000fc8000b80011a */
        /* <DEDUP_REMOVED lines=25> */
.L_x_9649:
[----:B------:R-:W-:-:S06]  /*11bf0*/  UIADD3 UR4, UR38, 0x6400, URZ ;  /* 0x0000640026047890 */ /* 0x000fcc000fffe03f */
[----:B------:R-:W-:-:S05]  /*11c00*/  IMAD.U32 R17, RZ, RZ, UR4 ;  /* 0x00000004ff117e24 */ /* 0x000fca000f8e00ff */
        /* <DEDUP_REMOVED lines=18> */
.L_x_9650:
[----:B------:R-:W-:-:S04]  /*11d30*/  IMAD.U32 R24, RZ, RZ, UR38 ;  /* 0x00000026ff187e24 */ /* 0x000fc8000f8e00ff */
[----:B------:R-:W-:-:S05]  /*11d40*/  VIADD R25, R24, 0x400 ;  /* 0x0000040018197836 */ /* 0x000fca0000000000 */
        /* <DEDUP_REMOVED lines=18> */
.L_x_9651:
        /* <DEDUP_REMOVED lines=18> */
.L_x_9652:
[----:B------:R-:W0:Y:S01]  /*11f90*/  LDC.64 R2, c[0x0][0x9f8] ;  /* 0x00027e00ff027b82 */ /* 0x000e220000000a00 */
[----:B------:R-:W-:Y:S01]  /*11fa0*/  IMAD.MOV.U32 R22, RZ, RZ, R18 ;  /* 0x000000ffff167224 */ /* 0x000fe200078e0012 */
[----:B------:R-:W1:Y:S06]  /*11fb0*/  S2R R17, SR_TID.X ;  /* 0x0000000000117919 */ /* 0x000e6c0000002100 */
[----:B------:R-:W2:Y:S01]  /*11fc0*/  LDC.64 R4, c[0x0][0x418] ;  /* 0x00010600ff047b82 */ /* 0x000ea20000000a00 */
[----:B0-----:R-:W-:-:S04]  /*11fd0*/  ISETP.NE.U32.AND P0, PT, R2, RZ, PT ;  /* 0x000000ff0200720c */ /* 0x001fc80003f05070 */
[----:B------:R-:W-:-:S13]  /*11fe0*/  ISETP.NE.AND.EX P0, PT, R3, RZ, PT, P0 ;  /* 0x000000ff0300720c */ /* 0x000fda0003f05300 */
[----:B------:R-:W0:Y:S02]  /*11ff0*/  @P0 LDC.64 R2, c[0x0][0x9f8] ;  /* 0x00027e00ff020b82 */ /* 0x000e240000000a00 */
[----:B0-----:R-:W-:-:S05]  /*12000*/  @P0 IMAD.WIDE R2, R18, 0x4, R2 ;  /* 0x0000000412020825 */ /* 0x001fca00078e0202 */
[----:B------:R0:W3:Y:S01]  /*12010*/  @P0 LDG.E R22, desc[UR44][R2.64] ;  /* 0x0000002c02160981 */ /* 0x0000e2000c1e1900 */
[--C-:B-1----:R-:W-:Y:S01]  /*12020*/  SHF.R.U32.HI R11, RZ, 0x1, R17.reuse ;  /* 0x00000001ff0b7819 */ /* 0x102fe20000011611 */
[C---:B------:R-:W-:Y:S01]  /*12030*/  IMAD.SHL.U32 R0, R17.reuse, 0x20, RZ ;  /* 0x0000002011007824 */ /* 0x040fe200078e00ff */
[----:B--2---:R-:W-:Y:S01]  /*12040*/  ISETP.NE.U32.AND P0, PT, R4, RZ, PT ;  /* 0x000000ff0400720c */ /* 0x004fe20003f05070 */
[----:B------:R-:W-:Y:S01]  /*12050*/  IMAD.SHL.U32 R7, R17, 0x80, RZ ;  /* 0x0000008011077824 */ /* 0x000fe200078e00ff */
[----:B------:R-:W-:Y:S01]  /*12060*/  LOP3.LUT R6, R11, 0x20, RZ, 0xc0, !PT ;  /* 0x000000200b067812 */ /* 0x000fe200078ec0ff */
[----:B------:R-:W-:Y:S01]  /*12070*/  IMAD.SHL.U32 R10, R16, 0x800, RZ ;  /* 0x00000800100a7824 */ /* 0x000fe200078e00ff */
[----:B------:R-:W-:Y:S01]  /*12080*/  ISETP.NE.AND.EX P2, PT, R5, RZ, PT, P0 ;  /* 0x000000ff0500720c */ /* 0x000fe20003f45300 */
[C---:B------:R-:W-:Y:S01]  /*12090*/  IMAD.SHL.U32 R19, R17.reuse, 0x4, RZ ;  /* 0x0000000411137824 */ /* 0x040fe200078e00ff */
[----:B------:R-:W-:Y:S01]  /*120a0*/  LOP3.LUT R8, R6, 0x10, R17, 0xf8, !PT ;  /* 0x0000001006087812 */ /* 0x000fe200078ef811 */
[----:B0-----:R-:W-:Y:S01]  /*120b0*/  IMAD.SHL.U32 R3, R28, 0x10, RZ ;  /* 0x000000101c037824 */ /* 0x001fe200078e00ff */
[----:B------:R-:W-:Y:S01]  /*120c0*/  LOP3.LUT R6, R0, 0x80, RZ, 0xc0, !PT ;  /* 0x0000008000067812 */ /* 0x000fe200078ec0ff */
[----:B------:R-:W-:Y:S01]  /*120d0*/  IMAD.SHL.U32 R2, R17, 0x10, RZ ;  /* 0x0000001011027824 */ /* 0x000fe200078e00ff */
[----:B------:R-:W-:Y:S01]  /*120e0*/  LOP3.LUT R9, R7, 0x400, RZ, 0xc0, !PT ;  /* 0x0000040007097812 */ /* 0x000fe200078ec0ff */
[----:B------:R-:W-:Y:S01]  /*120f0*/  IMAD.MOV.U32 R27, RZ, RZ, 0x40 ;  /* 0x00000040ff1b7424 */ /* 0x000fe200078e00ff */
[----:B------:R-:W-:Y:S01]  /*12100*/  LOP3.LUT R8, R8, 0x380, R7, 0xf8, !PT ;  /* 0x0000038008087812 */ /* 0x000fe200078ef807 */
[----:B------:R-:W-:Y:S01]  /*12110*/  UMOV UR4, 0xffffffff ;  /* 0xffffffff00047882 */ /* 0x000fe20000000000 */
[----:B------:R-:W-:-:S02]  /*12120*/  LOP3.LUT R6, R6, 0x10, R11, 0xf8, !PT ;  /* 0x0000001006067812 */ /* 0x000fc400078ef80b */
[----:B------:R-:W-:Y:S02]  /*12130*/  LOP3.LUT R0, R0, 0x360, RZ, 0xc0, !PT ;  /* 0x0000036000007812 */ /* 0x000fe400078ec0ff */
[----:B------:R-:W-:Y:S02]  /*12140*/  LOP3.LUT R9, R9, 0x800, R10, 0xf8, !PT ;  /* 0x0000080009097812 */ /* 0x000fe400078ef80a */
[----:B------:R-:W-:Y:S02]  /*12150*/  LOP3.LUT R19, R6, 0x10, R19, 0x78, !PT ;  /* 0x0000001006137812 */ /* 0x000fe400078e7813 */
[----:B------:R-:W-:Y:S02]  /*12160*/  LOP3.LUT R0, R0, 0x400, R3, 0xf8, !PT ;  /* 0x0000040000007812 */ /* 0x000fe400078ef803 */
[----:B------:R-:W-:Y:S02]  /*12170*/  LOP3.LUT R8, R8, 0x70, R2, 0x78, !PT ;  /* 0x0000007008087812 */ /* 0x000fe400078e7802 */
[----:B------:R-:W-:-:S02]  /*12180*/  LOP3.LUT P1, RZ, R17, 0x4, RZ, 0xc0, !PT ;  /* 0x0000000411ff7812 */ /* 0x000fc4000782c0ff */
[--C-:B------:R-:W-:Y:S02]  /*12190*/  SHF.R.U32.HI R29, RZ, 0x3, R17.reuse ;  /* 0x00000003ff1d7819 */ /* 0x100fe40000011611 */
[----:B------:R-:W-:Y:S02]  /*121a0*/  LOP3.LUT R16, R16, 0xfffffffe, RZ, 0xc0, !PT ;  /* 0xfffffffe10107812 */ /* 0x000fe400078ec0ff */
[----:B------:R-:W-:Y:S02]  /*121b0*/  SHF.R.U32.HI R20, RZ, 0x5, R17 ;  /* 0x00000005ff147819 */ /* 0x000fe40000011611 */
[----:B------:R-:W-:Y:S02]  /*121c0*/  LOP3.LUT R19, R0, R19, RZ, 0xfc, !PT ;  /* 0x0000001300137212 */ /* 0x000fe400078efcff */
[----:B------:R-:W-:Y:S02]  /*121d0*/  LOP3.LUT R18, R9, R8, RZ, 0xfc, !PT ;  /* 0x0000000809127212 */ /* 0x000fe400078efcff */
[----:B------:R-:W-:-:S02]  /*121e0*/  LOP3.LUT R29, R29, 0x1, RZ, 0xc0, !PT ;  /* 0x000000011d1d7812 */ /* 0x000fc400078ec0ff */
[----:B------:R-:W-:Y:S02]  /*121f0*/  SEL R27, R27, 0xffffffc0, !P1 ;  /* 0xffffffc01b1b7807 */ /* 0x000fe40004800000 */
[----:B------:R-:W-:Y:S02]  /*12200*/  @P2 LOP3.LUT R16, R16, 0x1, RZ, 0xfc, !PT ;  /* 0x0000000110102812 */ /* 0x000fe400078efcff */
[----:B------:R-:W-:Y:S02]  /*12210*/  LOP3.LUT R20, R20, 0x3, RZ, 0xc0, !PT ;  /* 0x0000000314147812 */ /* 0x000fe400078ec0ff */
[----:B---3--:R-:W-:Y:S02]  /*12220*/  SHF.R.S32.HI R23, RZ, 0x1f, R22 ;  /* 0x0000001fff177819 */ /* 0x008fe40000011416 */
[----:B------:R-:W-:Y:S01]  /*12230*/  SEL R17, R22, RZ, !P2 ;  /* 0x000000ff16117207 */ /* 0x000fe20005000000 */
[----:B------:R-:W-:Y:S06]  /*12240*/  BRA.DIV UR4, `(.L_x_9653) ;  /* 0x0000002e04107947 */ /* 0x000fec000b800000 */
[----:B------:R0:W1:Y:S02]  /*12250*/  SHFL.IDX PT, R14, R20, RZ, 0x1f ;  /* 0x00001fff140e7589 */ /* 0x00006400000e0000 */
.L_x_9708:
[----:B-1----:R-:W-:Y:S02]  /*12260*/  ISETP.NE.AND P0, PT, R14, RZ, PT ;  /* 0x000000ff0e00720c */ /* 0x002fe40003f05270 */
        /* <DEDUP_REMOVED lines=8> */
.L_x_9711:
        /* <DEDUP_REMOVED lines=21> */
.L_x_9656:
[----:B------:R-:W-:Y:S01]  /*12440*/  IMAD.MOV.U32 R3, RZ, RZ, 0x1 ;  /* 0x00000001ff037424 */ /* 0x000fe200078e00ff */
[----:B------:R-:W-:-:S04]  /*12450*/  ISETP.NE.AND P1, PT, R28, RZ, PT ;  /* 0x000000ff1c00720c */ /* 0x000fc80003f25270 */
[----:B------:R-:W-:-:S04]  /*12460*/  SHF.L.U32 R3, R3, 0x1f, RZ ;  /* 0x0000001f03037819 */ /* 0x000fc800000006ff */
[----:B------:R-:W2:Y:S02]  /*12470*/  SYNCS.PHASECHK.TRANS64.TRYWAIT P0, [UR38+0x17080], R3 ;  /* 0x01708003ff0075a7 */ /* 0x000ea40008000166 */
[----:B--2---:R-:W-:Y:S05]  /*12480*/  @!P0 BRA `(.L_x_9657) ;  /* 0x0000002800c08947 */ /* 0x004fea0003800000 */
.L_x_9712:
[----:B------:R-:W-:Y:S05]  /*12490*/  @P1 BRA `(.L_x_9658) ;  /* 0x0000000000181947 */ /* 0x000fea0003800000 */
[----:B-1----:R-:W1:Y:S01]  /*124a0*/  S2R R4, SR_TID.X ;  /* 0x0000000000047919 */ /* 0x002e620000002100 */
[----:B------:R-:W-:-:S04]  /*124b0*/  IMAD.MOV.U32 R2, RZ, RZ, 0x3000 ;  /* 0x00003000ff027424 */ /* 0x000fc800078e00ff */
[----:B------:R3:W-:Y:S01]  /*124c0*/  SYNCS.ARRIVE.TRANS64 RZ, [UR38+0x17070], R2 ;  /* 0x01707002ffff79a7 */ /* 0x0007e20008000026 */
[----:B-1----:R-:W-:-:S13]  /*124d0*/  LOP3.LUT P0, RZ, R4, 0x1f, RZ, 0xc0, !PT ;  /* 0x0000001f04ff7812 */ /* 0x002fda000780c0ff */
[----:B---3--:R-:W-:Y:S05]  /*124e0*/  @!P0 BRA `(.L_x_9658) ;  /* 0x0000000000048947 */ /* 0x008fea0003800000 */
[----:B------:R-:W-:Y:S01]  /*124f0*/  BPT.TRAP 0x1 ;  /* 0x000000040000795c */ /* 0x000fe20000300000 */
.L_x_9658:
        /* <DEDUP_REMOVED lines=28> */
.L_x_9713:
[----:B------:R-:W-:Y:S05]  /*126c0*/  @P1 BRA `(.L_x_9660) ;  /* 0x0000000000181947 */ /* 0x000fea0003800000 */
[----:B-1----:R-:W1:Y:S01]  /*126d0*/  S2R R4, SR_TID.X ;  /* 0x0000000000047919 */ /* 0x002e620000002100 */
[----:B------:R-:W-:-:S04]  /*126e0*/  IMAD.MOV.U32 R2, RZ, RZ, 0x3000 ;  /* 0x00003000ff027424 */ /* 0x000fc800078e00ff */
[----:B------:R4:W-:Y:S01]  /*126f0*/  SYNCS.ARRIVE.TRANS64 RZ, [UR38+0x17030], R2 ;  /* 0x01703002ffff79a7 */ /* 0x0009e20008000026 */
[----:B-1----:R-:W-:-:S13]  /*12700*/  LOP3.LUT P0, RZ, R4, 0x1f, RZ, 0xc0, !PT ;  /* 0x0000001f04ff7812 */ /* 0x002fda000780c0ff */
[----:B----4-:R-:W-:Y:S05]  /*12710*/  @!P0 BRA `(.L_x_9660) ;  /* 0x0000000000048947 */ /* 0x010fea0003800000 */
[----:B------:R-:W-:Y:S01]  /*12720*/  BPT.TRAP 0x1 ;  /* 0x000000040000795c */ /* 0x000fe20000300000 */
.L_x_9660:
        /* <DEDUP_REMOVED lines=29> */
.L_x_9654:
        /* <DEDUP_REMOVED lines=12> */
[----:B------:R-:W-:Y:S01]  /*129c0*/  MOV R2, 0x0 ;  /* 0x0000000000027802 */ /* 0x000fe20000000f00 */
[----:B------:R-:W-:Y:S01]  /*129d0*/  ULDC.64 UR6, c[0x4][0x1c8] ;  /* 0x0100720000067ab9 */ /* 0x000fe20000000a00 */
[----:B------:R-:W-:Y:S01]  /*129e0*/  ULDC.64 UR8, c[0x4][0x1d0] ;  /* 0x0100740000087ab9 */ /* 0x000fe20000000a00 */
[----:B------:R-:W-:Y:S01]  /*129f0*/  ULDC.64 UR4, c[0x4][0x60] ;  /* 0x0100180000047ab9 */ /* 0x000fe20000000a00 */
[----:B-1----:R-:W-:Y:S02]  /*12a00*/  IMAD.U32 R4, RZ, RZ, UR6 ;  /* 0x00000006ff047e24 */ /* 0x002fe4000f8e00ff */
[----:B--23--:R-:W1:Y:S01]  /*12a10*/  LDC.64 R2, c[0x4][R2] ;  /* 0x0100000002027b82 */ /* 0x00ce620000000a00 */
        /* <DEDUP_REMOVED lines=10> */
.L_x_9661:
[----:B------:R-:W4:Y:S01]  /*12ac0*/  S2R R2, SR_TID.X ;  /* 0x0000000000027919 */ /* 0x000f220000002100 */
[----:B0-----:R-:W0:Y:S01]  /*12ad0*/  LDC R20, c[0x0][0x448] ;  /* 0x00011200ff147b82 */ /* 0x001e220000000800 */
[----:B------:R-:W-:Y:S01]  /*12ae0*/  SHF.R.U32.HI R9, RZ, 0x1, R28 ;  /* 0x00000001ff097819 */ /* 0x000fe2000001161c */
[----:B------:R-:W-:Y:S01]  /*12af0*/  UMOV UR42, UR46 ;  /* 0x0000002e002a7c82 */ /* 0x000fe20008000000 */
[----:B------:R-:W5:Y:S01]  /*12b00*/  S2R R12, SR_CTAID.Z ;  /* 0x00000000000c7919 */ /* 0x000f620000002700 */
[----:B------:R-:W-:Y:S01]  /*12b10*/  ULDC.64 UR4, c[0x0][0x2d0] ;  /* 0x0000b40000047ab9 */ /* 0x000fe20000000a00 */
[----:B------:R-:W-:Y:S01]  /*12b20*/  ULDC.64 UR6, c[0x0][0x2c8] ;  /* 0x0000b20000067ab9 */ /* 0x000fe20000000a00 */
[----:B------:R-:W-:Y:S01]  /*12b30*/  ULDC.64 UR8, c[0x0][0x280] ;  /* 0x0000a00000087ab9 */ /* 0x000fe20000000a00 */
[----:B0-----:R-:W-:Y:S02]  /*12b40*/  ISETP.NE.AND P0, PT, R20, 0x1, PT ;  /* 0x000000011400780c */ /* 0x001fe40003f05270 */
[----:B----4-:R-:W-:Y:S01]  /*12b50*/  SHF.R.U32.HI R21, RZ, 0x1, R2 ;  /* 0x00000001ff157819 */ /* 0x010fe20000011602 */
[----:B------:R-:W-:Y:S01]  /*12b60*/  IMAD.SHL.U32 R2, R2, 0x10, RZ ;  /* 0x0000001002027824 */ /* 0x000fe200078e00ff */
[----:B-----5:R-:W-:-:S03]  /*12b70*/  SHF.R.S32.HI R12, RZ, 0x1f, R12 ;  /* 0x0000001fff0c7819 */ /* 0x020fc6000001140c */
[----:B------:R-:W-:Y:S01]  /*12b80*/  IMAD.SHL.U32 R0, R21, 0x20, RZ ;  /* 0x0000002015007824 */ /* 0x000fe200078e00ff */
[----:B------:R-:W-:Y:S01]  /*12b90*/  LOP3.LUT R8, R2, 0x10, RZ, 0xc0, !PT ;  /* 0x0000001002087812 */ /* 0x000fe200078ec0ff */
[----:B------:R-:W-:-:S04]  /*12ba0*/  IMAD.SHL.U32 R21, R28, 0x10, RZ ;  /* 0x000000101c157824 */ /* 0x000fc800078e00ff */
[----:B------:R-:W0:Y:S01]  /*12bb0*/  @P0 LDC R10, c[0x0][0x44c] ;  /* 0x00011300ff0a0b82 */ /* 0x000e220000000800 */
[C---:B------:R-:W-:Y:S01]  /*12bc0*/  IMAD.SHL.U32 R2, R29.reuse, 0x10, RZ ;  /* 0x000000101d027824 */ /* 0x040fe200078e00ff */
[----:B------:R-:W-:Y:S01]  /*12bd0*/  LOP3.LUT R0, R0, 0x60, RZ, 0xc0, !PT ;  /* 0x0000006000007812 */ /* 0x000fe200078ec0ff */
[----:B------:R-:W-:-:S03]  /*12be0*/  IMAD R29, R29, 0x80, R8 ;  /* 0x000000801d1d7824 */ /* 0x000fc600078e0208 */
[----:B------:R-:W-:Y:S02]  /*12bf0*/  LOP3.LUT R0, R0, 0x700, R21, 0xf8, !PT ;  /* 0x0000070000007812 */ /* 0x000fe400078ef815 */
[----:B------:R-:W4:Y:S01]  /*12c00*/  S2R R21, SR_TID.X ;  /* 0x0000000000157919 */ /* 0x000f220000002100 */
[----:B------:R-:W5:Y:S01]  /*12c10*/  @P0 LDC R6, c[0x0][0x450] ;  /* 0x00011400ff060b82 */ /* 0x000f620000000800 */
[----:B------:R-:W-:-:S07]  /*12c20*/  LOP3.LUT R0, R0, R29, R2, 0xf6, !PT ;  /* 0x0000001d00007212 */ /* 0x000fce00078ef602 */
[----:B------:R-:W5:Y:S08]  /*12c30*/  @P0 LDC R7, c[0x0][0x44c] ;  /* 0x00011300ff070b82 */ /* 0x000f700000000800 */
[----:B-1----:R-:W1:Y:S01]  /*12c40*/  @P0 LDC R4, c[0x0][0x450] ;  /* 0x00011400ff040b82 */ /* 0x002e620000000800 */
[----:B----4-:R-:W-:Y:S02]  /*12c50*/  IMAD.SHL.U32 R2, R21, 0x40, RZ ;  /* 0x0000004015027824 */ /* 0x010fe400078e00ff */
[----:B------:R-:W4:Y:S03]  /*12c60*/  S2R R21, SR_CTAID.Z ;  /* 0x0000000000157919 */ /* 0x000f260000002700 */
[----:B------:R-:W-:-:S05]  /*12c70*/  LOP3.LUT R2, R9, 0x40, R2, 0xf8, !PT ;  /* 0x0000004009027812 */ /* 0x000fca00078ef802 */
[----:B------:R-:W-:Y:S02]  /*12c80*/  VIADD R5, R2, UR39 ;  /* 0x0000002702057c36 */ /* 0x000fe40008000000 */
[----:B--23--:R-:W2:Y:S02]  /*12c90*/  LDC.64 R2, c[0x0][0x2e0] ;  /* 0x0000b800ff027b82 */ /* 0x00cea40000000a00 */
[----:B0-----:R-:W-:-:S04]  /*12ca0*/  @P0 IMAD.HI.U32 R13, R5, R10, RZ ;  /* 0x0000000a050d0227 */ /* 0x001fc800078e00ff */
[----:B------:R-:W-:Y:S01]  /*12cb0*/  IMAD.MOV.U32 R11, RZ, RZ, R5 ;  /* 0x000000ffff0b7224 */ /* 0x000fe200078e0005 */
[----:B-----5:R-:W-:Y:S01]  /*12cc0*/  @P0 SHF.R.U32.HI R11, RZ, R6, R13 ;  /* 0x00000006ff0b0219 */ /* 0x020fe2000001160d */
[----:B------:R-:W-:-:S04]  /*12cd0*/  VIADD R6, R5, 0x80 ;  /* 0x0000008005067836 */ /* 0x000fc80000000000 */
[----:B------:R-:W-:-:S04]  /*12ce0*/  @P0 IMAD.HI.U32 R13, R6, R7, RZ ;  /* 0x00000007060d0227 */ /* 0x000fc800078e00ff */
[----:B------:R-:W-:Y:S01]  /*12cf0*/  IMAD.MOV.U32 R7, RZ, RZ, R6 ;  /* 0x000000ffff077224 */ /* 0x000fe200078e0006 */
[----:B-1----:R-:W-:Y:S01]  /*12d00*/  @P0 SHF.R.U32.HI R7, RZ, R4, R13 ;  /* 0x00000004ff070219 */ /* 0x002fe2000001160d */
[----:B--2---:R-:W-:-:S04]  /*12d10*/  IMAD R4, R12, R2, RZ ;  /* 0x000000020c047224 */ /* 0x004fc800078e02ff */
[C---:B----4-:R-:W-:Y:S01]  /*12d20*/  IMAD R13, R21.reuse, R3, R4 ;  /* 0x00000003150d7224 */ /* 0x050fe200078e0204 */
[----:B------:R-:W-:Y:S01]  /*12d30*/  SHF.R.S32.HI R4, RZ, 0x1f, R11 ;  /* 0x0000001fff047819 */ /* 0x000fe2000001140b */
[----:B------:R-:W-:-:S04]  /*12d40*/  IMAD.WIDE.U32 R2, R21, R2, UR42 ;  /* 0x0000002a15027e25 */ /* 0x000fc8000f8e0002 */
[----:B------:R-:W-:Y:S02]  /*12d50*/  IMAD.IADD R3, R3, 0x1, R13 ;  /* 0x0000000103037824 */ /* 0x000fe400078e020d */
[----:B------:R-:W-:Y:S02]  /*12d60*/  IMAD.MOV R13, RZ, RZ, -R11 ;  /* 0x000000ffff0d7224 */ /* 0x000fe400078e0a0b */
[----:B------:R-:W-:Y:S02]  /*12d70*/  IMAD R4, R4, UR4, RZ ;  /* 0x0000000404047c24 */ /* 0x000fe4000f8e02ff */
[----:B------:R-:W-:Y:S02]  /*12d80*/  IMAD R13, R20, R13, R5 ;  /* 0x0000000d140d7224 */ /* 0x000fe400078e0205 */
[C---:B------:R-:W-:Y:S02]  /*12d90*/  IMAD R15, R11.reuse, UR5, R4 ;  /* 0x000000050b0f7c24 */ /* 0x040fe4000f8e0204 */
[----:B------:R-:W-:Y:S01]  /*12da0*/  IMAD.WIDE.U32 R4, R11, UR4, R2 ;  /* 0x000000040b047c25 */ /* 0x000fe2000f8e0002 */
[----:B------:R-:W-:-:S03]  /*12db0*/  SHF.R.S32.HI R10, RZ, 0x1f, R13 ;  /* 0x0000001fff0a7819 */ /* 0x000fc6000001140d */
[----:B------:R-:W-:Y:S02]  /*12dc0*/  IMAD.IADD R5, R5, 0x1, R15 ;  /* 0x0000000105057824 */ /* 0x000fe400078e020f */
[----:B------:R-:W-:Y:S02]  /*12dd0*/  IMAD R10, R10, UR6, RZ ;  /* 0x000000060a0a7c24 */ /* 0x000fe4000f8e02ff */
[----:B------:R-:W-:-:S04]  /*12de0*/  IMAD.WIDE.U32 R4, R13, UR6, R4 ;  /* 0x000000060d047c25 */ /* 0x000fc8000f8e0004 */
[----:B------:R-:W-:Y:S01]  /*12df0*/  IMAD R13, R13, UR7, R10 ;  /* 0x000000070d0d7c24 */ /* 0x000fe2000f8e020a */
[----:B------:R-:W-:Y:S01]  /*12e00*/  SHF.R.S32.HI R10, RZ, 0x1f, R7 ;  /* 0x0000001fff0a7819 */ /* 0x000fe20000011407 */
[----:B------:R-:W-:Y:S01]  /*12e10*/  IMAD.WIDE.U32 R2, R7, UR4, R2 ;  /* 0x0000000407027c25 */ /* 0x000fe2000f8e0002 */
[----:B------:R-:W-:-:S03]  /*12e20*/  IADD3 R4, P0, R4, UR8, RZ ;  /* 0x0000000804047c10 */ /* 0x000fc6000ff1e0ff */
[----:B------:R-:W-:Y:S01]  /*12e30*/  IMAD R10, R10, UR4, RZ ;  /* 0x000000040a0a7c24 */ /* 0x000fe2000f8e02ff */
[----:B------:R-:W-:Y:S01]  /*12e40*/  IADD3.X R5, R5, UR9, R13, P0, !PT ;  /* 0x0000000905057c10 */ /* 0x000fe200087fe40d */
[----:B------:R-:W-:Y:S02]  /*12e50*/  ULDC UR4, c[0x0][0x2b8] ;  /* 0x0000ae0000047ab9 */ /* 0x000fe40000000800 */
[----:B------:R-:W-:Y:S01]  /*12e60*/  IMAD R11, R7, UR5, R10 ;  /* 0x00000005070b7c24 */ /* 0x000fe2000f8e020a */
[----:B------:R-:W-:Y:S01]  /*12e70*/  ISETP.GE.AND P2, PT, R8, UR4, PT ;  /* 0x0000000408007c0c */ /* 0x000fe2000bf46270 */
[----:B------:R-:W-:Y:S02]  /*12e80*/  IMAD.MOV R7, RZ, RZ, -R7 ;  /* 0x000000ffff077224 */ /* 0x000fe400078e0a07 */
[----:B------:R-:W-:Y:S02]  /*12e90*/  IMAD.IADD R3, R3, 0x1, R11 ;  /* 0x0000000103037824 */ /* 0x000fe400078e020b */
[----:B------:R-:W-:-:S04]  /*12ea0*/  IMAD R7, R20, R7, R6 ;  /* 0x0000000714077224 */ /* 0x000fc800078e0206 */
[----:B------:R-:W-:Y:S01]  /*12eb0*/  IMAD.WIDE.U32 R2, R7, UR6, R2 ;  /* 0x0000000607027c25 */ /* 0x000fe2000f8e0002 */
[----:B------:R-:W-:-:S05]  /*12ec0*/  SHF.R.S32.HI R6, RZ, 0x1f, R7 ;  /* 0x0000001fff067819 */ /* 0x000fca0000011407 */
[----:B------:R-:W-:-:S04]  /*12ed0*/  IMAD R6, R6, UR6, RZ ;  /* 0x0000000606067c24 */ /* 0x000fc8000f8e02ff */
[----:B------:R-:W-:Y:S01]  /*12ee0*/  IMAD R7, R7, UR7, R6 ;  /* 0x0000000707077c24 */ /* 0x000fe2000f8e0206 */
[----:B------:R-:W-:Y:S02]  /*12ef0*/  IADD3 R6, P0, R2, UR8, RZ ;  /* 0x0000000802067c10 */ /* 0x000fe4000ff1e0ff */
[----:B------:R-:W-:Y:S02]  /*12f00*/  LOP3.LUT R2, R8, 0x20, RZ, 0xfc, !PT ;  /* 0x0000002008027812 */ /* 0x000fe400078efcff */
[----:B------:R-:W-:Y:S02]  /*12f10*/  IADD3.X R10, R3, UR9, R7, P0, !PT ;  /* 0x00000009030a7c10 */ /* 0x000fe400087fe407 */
[----:B------:R-:W-:Y:S02]  /*12f20*/  ISETP.GE.AND P0, PT, R2, UR4, PT ;  /* 0x0000000402007c0c */ /* 0x000fe4000bf06270 */
[----:B------:R-:W-:-:S04]  /*12f30*/  LOP3.LUT R2, R8, 0x40, RZ, 0xfc, !PT ;  /* 0x0000004008027812 */ /* 0x000fc800078efcff */
        /* <DEDUP_REMOVED lines=9> */
[----:B------:R-:W2:Y:S02]  /*12fd0*/  SHFL.IDX PT, R14, R4, 0x1, 0x1e1f ;  /* 0x003e1f00040e7f89 */ /* 0x000ea400000e0000 */
[----:B------:R-:W-:-:S02]  /*12fe0*/  ISETP.GE.AND P3, PT, R9, R7, PT ;  /* 0x000000070900720c */ /* 0x000fc40003f66270 */
[----:B------:R-:W3:Y:S04]  /*12ff0*/  SHFL.IDX PT, R20, R5, 0x1, 0x1e1f ;  /* 0x003e1f0005147f89 */ /* 0x000ee800000e0000 */
[----:B------:R-:W4:Y:S07]  /*13000*/  SHFL.IDX PT, R10, R10, RZ, 0x1e1f ;  /* 0x001e1fff0a0a7589 */ /* 0x000f2e00000e0000 */
[----:B------:R-:W-:Y:S01]  /*13010*/  @!P3 VIADD R21, R0, UR38 ;  /* 0x000000260015bc36 */ /* 0x000fe20008000000 */
[----:B0-----:R-:W-:-:S05]  /*13020*/  @!P3 IADD3 R29, P4, R8, R3, RZ ;  /* 0x00000003081db210 */ /* 0x001fca0007f9e0ff */
[----:B-1----:R-:W-:Y:S01]  /*13030*/  @!P3 IMAD.X R3, RZ, RZ, R2, P4 ;  /* 0x000000ffff03b224 */ /* 0x002fe200020e0602 */
[----:B------:R-:W-:Y:S01]  /*13040*/  ISETP.GE.AND P4, PT, R12, R7, PT ;  /* 0x000000070c00720c */ /* 0x000fe20003f86270 */
[----:B------:R-:W-:-:S05]  /*13050*/  @!P3 IMAD.MOV.U32 R2, RZ, RZ, R29 ;  /* 0x000000ffff02b224 */ /* 0x000fca00078e001d */
[----:B------:R-:W-:Y:S04]  /*13060*/  @!P3 LDGSTS.E.BYPASS.LTC128B.128 [R21+0xc400], desc[UR44][R2.64], !P2 ;  /* 0x0c4000000215bfae */ /* 0x000fe8000d101d6c */
[----:B------:R-:W-:Y:S03]  /*13070*/  @!P3 LDGSTS.E.BYPASS.LTC128B.128 [R21+0xdc00], desc[UR44][R2.64+0x20], !P0 ;  /* 0x0dc000200215bfae */ /* 0x000fe6000c101d6c */
[----:B------:R-:W-:Y:S01]  /*13080*/  @!P4 VIADD R29, R0, UR38 ;  /* 0x00000026001dcc36 */ /* 0x000fe20008000000 */
[----:B------:R0:W-:Y:S01]  /*13090*/  @!P3 LDGSTS.E.BYPASS.LTC128B.128 [R21+0xf400], desc[UR44][R2.64+0x40], !P1 ;  /* 0x0f4000400215bfae */ /* 0x0001e2000c901d6c */
[----:B--2---:R-:W-:-:S05]  /*130a0*/  @!P4 IADD3 R14, P3, R8, R14, RZ ;  /* 0x0000000e080ec210 */ /* 0x004fca0007f7e0ff */
[----:B---3--:R-:W-:Y:S02]  /*130b0*/  @!P4 IMAD.X R5, RZ, RZ, R20, P3 ;  /* 0x000000ffff05c224 */ /* 0x008fe400018e0614 */
[----:B0-----:R-:W-:Y:S02]  /*130c0*/  @!P4 IMAD.MOV.U32 R2, RZ, RZ, R14 ;  /* 0x000000ffff02c224 */ /* 0x001fe400078e000e */
[----:B------:R-:W-:Y:S01]  /*130d0*/  @!P4 IMAD.MOV.U32 R3, RZ, RZ, R5 ;  /* 0x000000ffff03c224 */ /* 0x000fe200078e0005 */
[----:B------:R0:W1:Y:S04]  /*130e0*/  SHFL.IDX PT, R14, R6, RZ, 0x1e1f ;  /* 0x001e1fff060e7589 */ /* 0x00006800000e0000 */
[----:B------:R0:W-:Y:S04]  /*130f0*/  @!P4 LDGSTS.E.BYPASS.LTC128B.128 [R29+0xcc00], desc[UR44][R2.64], !P2 ;  /* 0x0cc00000021dcfae */ /* 0x0001e8000d101d6c */
[----:B------:R0:W-:Y:S04]  /*13100*/  @!P4 LDGSTS.E.BYPASS.LTC128B.128 [R29+0xe400], desc[UR44][R2.64+0x20], !P0 ;  /* 0x0e400020021dcfae */ /* 0x0001e8000c101d6c */
[----:B----4-:R0:W-:Y:S02]  /*13110*/  @!P4 LDGSTS.E.BYPASS.LTC128B.128 [R29+0xfc00], desc[UR44][R2.64+0x40], !P1 ;  /* 0x0fc00040021dcfae */ /* 0x0101e4000c901d6c */
.L_x_9720:
[----:B0-----:R-:W-:Y:S01]  /*13120*/  VIADD R2, R9, 0x80 ;  /* 0x0000008009027836 */ /* 0x001fe20000000000 */
[----:B------:R-:W-:Y:S01]  /*13130*/  BSSY B0, `(.L_x_9663) ;  /* 0x000000d000007945 */ /* 0x000fe20003800000 */
[----:B------:R-:W-:-:S03]  /*13140*/  IMAD.MOV.U32 R4, RZ, RZ, 0x1 ;  /* 0x00000001ff047424 */ /* 0x000fc600078e00ff */
[----:B------:R-:W-:-:S13]  /*13150*/  ISETP.GE.AND P3, PT, R2, R7, PT ;  /* 0x000000070200720c */ /* 0x000fda0003f66270 */
[----:B------:R-:W-:Y:S05]  /*13160*/  @P3 BRA `(.L_x_9664) ;  /* 0x0000000000243947 */ /* 0x000fea0003800000 */
[----:B-1----:R-:W-:Y:S01]  /*13170*/  IADD3 R2, P3, R8, R14, RZ ;  /* 0x0000000e08027210 */ /* 0x002fe20007f7e0ff */
        /* <DEDUP_REMOVED lines=8> */
.L_x_9664:
[----:B------:R-:W-:Y:S05]  /*13200*/  BSYNC B0 ;  /* 0x0000000000007941 */ /* 0x000fea0003800000 */
.L_x_9663:
[----:B------:R-:W-:Y:S01]  /*13210*/  NOP ;  /* 0x0000000000007918 */ /* 0x000fe20000000000 */
[----:B------:R-:W-:Y:S01]  /*13220*/  SYNCS.ARRIVE.TRANS64.RED.A0T1 RZ, [UR38+0x17000], RZ ;  /* 0x017000ffffff79a7 */ /* 0x000fe20008200426 */
[----:B0-----:R-:W-:Y:S01]  /*13230*/  SHF.L.U32 R3, R4, 0x1f, RZ ;  /* 0x0000001f04037819 */ /* 0x001fe200000006ff */
[----:B------:R-:W-:Y:S01]  /*13240*/  ARRIVES.LDGSTSBAR.64.TRANSCNT [UR38+0x17000] ;  /* 0x01700000ff0079b0 */ /* 0x000fe20008000aa6 */
[----:B------:R-:W-:Y:S01]  /*13250*/  NOP ;  /* 0x0000000000007918 */ /* 0x000fe20000000000 */
[----:B------:R-:W-:Y:S01]  /*13260*/  SYNCS.ARRIVE.TRANS64.A1T0 RZ, [UR38+0x17000], RZ ;  /* 0x017000ffffff79a7 */ /* 0x000fe20008100026 */
[----:B------:R-:W-:-:S05]  /*13270*/  VIADD R0, R26, 0xfffffffe ;  /* 0xfffffffe1a007836 */ /* 0x000fca0000000000 */
[----:B------:R-:W-:Y:S01]  /*13280*/  ISETP.GE.AND P1, PT, R0, UR40, PT ;  /* 0x0000002800007c0c */ /* 0x000fe2000bf26270 */
[----:B------:R-:W0:Y:S02]  /*13290*/  SYNCS.PHASECHK.TRANS64.TRYWAIT P0, [UR38+0x17020], R3 ;  /* 0x01702003ff0075a7 */ /* 0x000e240008000166 */
[----:B0-----:R-:W-:Y:S10]  /*132a0*/  @!P0 BRA `(.L_x_9665) ;  /* 0x0000002000548947 */ /* 0x001ff40003800000 */
.L_x_9721:
[----:B-1----:R-:W-:Y:S01]  /*132b0*/  IMAD.MOV.U32 R14, RZ, RZ, 0x1 ;  /* 0x00000001ff0e7424 */ /* 0x002fe200078e00ff */
[----:B------:R-:W-:Y:S06]  /*132c0*/  @!P1 BRA `(.L_x_9666) ;  /* 0x0000000c00d49947 */ /* 0x000fec0003800000 */
[----:B------:R-:W1:Y:S01]  /*132d0*/  S2R R2, SR_TID.X ;  /* 0x0000000000027919 */ /* 0x000e620000002100 */
[----:B------:R-:W-:Y:S02]  /*132e0*/  IMAD.U32 R21, RZ, RZ, UR41 ;  /* 0x00000029ff157e24 */ /* 0x000fe4000f8e00ff */
[----:B------:R-:W-:Y:S02]  /*132f0*/  IMAD.U32 R26, RZ, RZ, UR41 ;  /* 0x00000029ff1a7e24 */ /* 0x000fe4000f8e00ff */
[----:B------:R-:W-:Y:S01]  /*13300*/  IMAD.IADD R15, R27, 0x1, R18 ;  /* 0x000000011b0f7824 */ /* 0x000fe200078e0212 */
[----:B------:R-:W-:Y:S01]  /*13310*/  LOP3.LUT R21, R21, 0x1, RZ, 0xfc, !PT ;  /* 0x0000000115157812 */ /* 0x000fe200078efcff */
[----:B------:R-:W-:Y:S01]  /*13320*/  IMAD.MOV.U32 R6, RZ, RZ, 0x1 ;  /* 0x00000001ff067424 */ /* 0x000fe200078e00ff */
[----:B------:R-:W-:Y:S01]  /*13330*/  LOP3.LUT R26, R26, 0x2, RZ, 0xfc, !PT ;  /* 0x000000021a1a7812 */ /* 0x000fe200078efcff */
[----:B------:R-:W-:Y:S01]  /*13340*/  IMAD.MOV.U32 R7, RZ, RZ, RZ ;  /* 0x000000ffff077224 */ /* 0x000fe200078e00ff */
[----:B-1----:R-:W-:-:S07]  /*13350*/  LOP3.LUT R20, R2, 0x1f, RZ, 0xc0, !PT ;  /* 0x0000001f02147812 */ /* 0x002fce00078ec0ff */
.L_x_9687:
[----:B------:R-:W-:Y:S01]  /*13360*/  LOP3.LUT P1, RZ, R16, 0x2, RZ, 0xc0, !PT ;  /* 0x0000000210ff7812 */ /* 0x000fe2000782c0ff */
[----:B------:R-:W-:Y:S01]  /*13370*/  VIADD R13, R7, 0x1 ;  /* 0x00000001070d7836 */ /* 0x000fe20000000000 */
[----:B------:R-:W-:Y:S04]  /*13380*/  BSSY B0, `(.L_x_9667) ;  /* 0x0000095000007945 */ /* 0x000fe80003800000 */
[----:B------:R-:W-:-:S04]  /*13390*/  ISETP.NE.AND P0, PT, R13, 0x2, PT ;  /* 0x000000020d00780c */ /* 0x000fc80003f05270 */
[----:B0-----:R-:W-:Y:S02]  /*133a0*/  SEL R3, RZ, 0x1, P0 ;  /* 0x00000001ff037807 */ /* 0x001fe40000000000 */
        /* <DEDUP_REMOVED lines=8> */
[----:B------:R-:W-:Y:S02]  /*13430*/  ULDC.64 UR4, c[0x0][0x428] ;  /* 0x00010a0000047ab9 */ /* 0x000fe40000000a00 */
[----:B------:R-:W-:-:S04]  /*13440*/  IMAD R11, R23, UR4, RZ ;  /* 0x00000004170b7c24 */ /* 0x000fc8000f8e02ff */
[----:B------:R-:W1:Y:S01]  /*13450*/  LDC.64 R4, c[0x0][0x418] ;  /* 0x00010600ff047b82 */ /* 0x000e620000000a00 */
[----:B------:R-:W-:Y:S01]  /*13460*/  IMAD R11, R22, UR5, R11 ;  /* 0x00000005160b7c24 */ /* 0x000fe2000f8e020b */
[----:B0-----:R-:W-:-:S13]  /*13470*/  ISETP.NE.AND P0, PT, R8, 0x1, PT ;  /* 0x000000010800780c */ /* 0x001fda0003f05270 */
[----:B------:R-:W0:Y:S02]  /*13480*/  @P0 LDC.64 R2, c[0x0][0x440] ;  /* 0x00011000ff020b82 */ /* 0x000e240000000a00 */
[----:B0-----:R-:W-:-:S05]  /*13490*/  @P0 IMAD.HI.U32 R2, R0, R2, RZ ;  /* 0x0000000200020227 */ /* 0x001fca00078e00ff */
[----:B------:R-:W-:-:S04]  /*134a0*/  @P0 SHF.R.U32.HI R9, RZ, R3, R2 ;  /* 0x00000003ff090219 */ /* 0x000fc80000011602 */
[--C-:B------:R-:W-:Y:S01]  /*134b0*/  SHF.R.S32.HI R3, RZ, 0x1f, R9.reuse ;  /* 0x0000001fff037819 */ /* 0x100fe20000011409 */
        /* <DEDUP_REMOVED lines=8> */
.L_x_9669:
[----:B0-----:R-:W-:Y:S02]  /*13540*/  LEA R4, R13, UR38, 0x3 ;  /* 0x000000260d047c11 */ /* 0x001fe4000f8e18ff */
[----:B------:R-:W-:Y:S02]  /*13550*/  SHF.L.U32 R3, R14, 0x1f, RZ ;  /* 0x0000001f0e037819 */ /* 0x000fe400000006ff */
[----:B------:R-:W-:Y:S02]  /*13560*/  ISETP.NE.AND P1, PT, R28, RZ, PT ;  /* 0x000000ff1c00720c */ /* 0x000fe40003f25270 */
[----:B------:R-:W0:Y:S02]  /*13570*/  SYNCS.PHASECHK.TRANS64.TRYWAIT P0, [R4+URZ+0x17080], R3 ;  /* 0x01708003040075a7 */ /* 0x000e24000800017f */
[----:B0-----:R-:W-:Y:S09]  /*13580*/  @!P0 BRA `(.L_x_9670) ;  /* 0x0000001c00b08947 */ /* 0x001ff20003800000 */
.L_x_9722:
[----:B------:R-:W-:Y:S04]  /*13590*/  BSSY B1, `(.L_x_9671) ;  /* 0x0000007000017945 */ /* 0x000fe80003800000 */
[----:B------:R-:W-:Y:S05]  /*135a0*/  @P1 BRA `(.L_x_9672) ;  /* 0x0000000000141947 */ /* 0x000fea0003800000 */
[----:B------:R-:W-:Y:S01]  /*135b0*/  ISETP.NE.AND P0, PT, R20, RZ, PT ;  /* 0x000000ff1400720c */ /* 0x000fe20003f05270 */
[----:B------:R-:W-:-:S04]  /*135c0*/  IMAD.MOV.U32 R5, RZ, RZ, 0x3000 ;  /* 0x00003000ff057424 */ /* 0x000fc800078e00ff */
[----:B------:R1:W-:Y:S08]  /*135d0*/  SYNCS.ARRIVE.TRANS64 RZ, [R4+URZ+0x17070], R5 ;  /* 0x0170700504ff79a7 */ /* 0x0003f0000800003f */
[----:B------:R-:W-:Y:S05]  /*135e0*/  @!P0 BRA `(.L_x_9672) ;  /* 0x0000000000048947 */ /* 0x000fea0003800000 */
[----:B------:R-:W-:Y:S01]  /*135f0*/  BPT.TRAP 0x1 ;  /* 0x000000040000795c */ /* 0x000fe20000300000 */
.L_x_9672:
[----:B------:R-:W-:Y:S05]  /*13600*/  BSYNC B1 ;  /* 0x0000000000017941 */ /* 0x000fea0003800000 */
.L_x_9671:
[----:B-1----:R-:W-:Y:S01]  /*13610*/  IMAD R5, R13, 0x3000, R24 ;  /* 0x000030000d057824 */ /* 0x002fe200078e0218 */
        /* <DEDUP_REMOVED lines=14> */
.L_x_9673:
        /* <DEDUP_REMOVED lines=13> */
.L_x_9674:
        /* <DEDUP_REMOVED lines=15> */
.L_x_9675:
        /* <DEDUP_REMOVED lines=10> */
.L_x_9723:
[----:B------:R-:W-:Y:S01]  /*13960*/  BSSY B1, `(.L_x_9677) ;  /* 0x0000009000017945 */ /* 0x000fe20003800000 */
[----:B------:R-:W-:Y:S02]  /*13970*/  IMAD.MOV.U32 R2, RZ, RZ, 0x0 ;  /* 0x00000000ff027424 */ /* 0x000fe400078e00ff */
[----:B01----:R-:W-:Y:S01]  /*13980*/  IMAD.MOV.U32 R3, RZ, RZ, 0x14f00000 ;  /* 0x14f00000ff037424 */ /* 0x003fe200078e00ff */
[----:B------:R-:W-:Y:S06]  /*13990*/  @P1 BRA `(.L_x_9678) ;  /* 0x0000000000141947 */ /* 0x000fec0003800000 */
[----:B------:R-:W-:Y:S01]  /*139a0*/  ISETP.NE.AND P0, PT, R20, RZ, PT ;  /* 0x000000ff1400720c */ /* 0x000fe20003f05270 */
[----:B------:R-:W-:-:S04]  /*139b0*/  IMAD.MOV.U32 R29, RZ, RZ, 0x3000 ;  /* 0x00003000ff1d7424 */ /* 0x000fc800078e00ff */
[----:B------:R0:W-:Y:S08]  /*139c0*/  SYNCS.ARRIVE.TRANS64 RZ, [R4+URZ+0x17030], R29 ;  /* 0x0170301d04ff79a7 */ /* 0x0001f0000800003f */
[----:B------:R-:W-:Y:S05]  /*139d0*/  @!P0 BRA `(.L_x_9678) ;  /* 0x0000000000048947 */ /* 0x000fea0003800000 */
[----:B------:R-:W-:Y:S01]  /*139e0*/  BPT.TRAP 0x1 ;  /* 0x000000040000795c */ /* 0x000fe20000300000 */
.L_x_9678:
[----:B------:R-:W-:Y:S05]  /*139f0*/  BSYNC B1 ;  /* 0x0000000000017941 */ /* 0x000fea0003800000 */
.L_x_9677:
        /* <DEDUP_REMOVED lines=12> */
.L_x_9679:
[----:B------:R-:W-:-:S13]  /*13ac0*/  @P0 ELECT P1, URZ, PT ;  /* 0x00000000003f082f */ /* 0x000fda0003820000 */
[----:B------:R-:W-:Y:S01]  /*13ad0*/  @P1 R2UR UR13, R17 ;  /* 0x00000000110d12ca */ /* 0x000fe200000e0000 */
[----:B------:R-:W-:Y:S01]  /*13ae0*/  UMOV UR12, UR36 ;  /* 0x00000024000c7c82 */ /* 0x000fe20008000000 */
[----:B------:R-:W-:-:S11]  /*13af0*/  @P1 PLOP3.LUT P0, PT, P1, PT, PT, 0x8, 0x0 ;  /* 0x000000000000181c */ /* 0x000fd60000f0e170 */
[----:B------:R1:W-:Y:S01]  /*13b00*/  UTMALDG.4D [UR8], [UR6], desc[UR14] ;  /* 0x00000e08060075b4 */ /* 0x0003e20008019000 */
[----:B------:R-:W-:Y:S01]  /*13b10*/  PLOP3.LUT P1, PT, PT, PT, PT, 0x8, 0x0 ;  /* 0x000000000000781c */ /* 0x000fe20003f2e170 */
[----:B-1----:R-:W-:-:S12]  /*13b20*/  @P0 BRA.U.ANY `(.L_x_9679) ;  /* 0xfffffffd00e40947 */ /* 0x002fd8000393ffff */
[----:B------:R-:W-:Y:S01]  /*13b30*/  R2UR UR10, R10 ;  /* 0x000000000a0a72ca */ /* 0x000fe200000e0000 */
[----:B------:R-:W-:Y:S01]  /*13b40*/  UIADD3 UR8, UR4, 0x11c00, URZ ;  /* 0x00011c0004087890 */ /* 0x000fe2000fffe03f */
[----:B------:R-:W-:Y:S02]  /*13b50*/  R2UR UR14, R2 ;  /* 0x00000000020e72ca */ /* 0x000fe400000e0000 */
[----:B------:R-:W-:Y:S02]  /*13b60*/  R2UR UR15, R3 ;  /* 0x00000000030f72ca */ /* 0x000fe400000e0000 */
[----:B------:R-:W-:Y:S02]  /*13b70*/  R2UR UR11, R8 ;  /* 0x00000000080b72ca */ /* 0x000fe400000e0000 */
[----:B------:R-:W-:-:S13]  /*13b80*/  PLOP3.LUT P0, PT, PT, PT, PT, 0x80, 0x0 ;  /* 0x000000000000781c */ /* 0x000fda0003f0f070 */
.L_x_9680:
        /* <DEDUP_REMOVED lines=13> */
.L_x_9681:
[----:B------:R-:W-:-:S13]  /*13c60*/  @P0 ELECT P1, URZ, PT ;  /* 0x00000000003f082f */ /* 0x000fda0003820000 */
[----:B------:R-:W-:Y:S01]  /*13c70*/  @P1 R2UR UR13, R17 ;  /* 0x00000000110d12ca */ /* 0x000fe200000e0000 */
[----:B------:R-:W-:Y:S01]  /*13c80*/  UMOV UR12, UR36 ;  /* 0x00000024000c7c82 */ /* 0x000fe20008000000 */
[----:B------:R-:W-:-:S11]  /*13c90*/  @P1 PLOP3.LUT P0, PT, P1, PT, PT, 0x8, 0x0 ;  /* 0x000000000000181c */ /* 0x000fd60000f0e170 */
[----:B------:R1:W-:Y:S01]  /*13ca0*/  UTMALDG.4D [UR8], [UR6], desc[UR14] ;  /* 0x00000e08060075b4 */ /* 0x0003e20008019000 */
[----:B------:R-:W-:Y:S01]  /*13cb0*/  PLOP3.LUT P1, PT, PT, PT, PT, 0x8, 0x0 ;  /* 0x000000000000781c */ /* 0x000fe20003f2e170 */
[----:B-1----:R-:W-:-:S12]  /*13cc0*/  @P0 BRA.U.ANY `(.L_x_9681) ;  /* 0xfffffffd00e40947 */ /* 0x002fd8000393ffff */
.L_x_9668:
[----:B------:R-:W-:Y:S05]  /*13cd0*/  BSYNC B0 ;  /* 0x0000000000007941 */ /* 0x000fea0003800000 */
.L_x_9667:
[----:B------:R-:W-:-:S13]  /*13ce0*/  ISETP.NE.AND P0, PT, R21, 0x3, PT ;  /* 0x000000031500780c */ /* 0x000fda0003f05270 */
[----:B------:R-:W-:Y:S05]  /*13cf0*/  @!P0 BRA `(.L_x_9682) ;  /* 0x0000000000048947 */ /* 0x000fea0003800000 */
[----:B------:R-:W-:Y:S01]  /*13d00*/  BPT.TRAP 0x1 ;  /* 0x000000040000795c */ /* 0x000fe20000300000 */
.L_x_9682:
[----:B------:R-:W-:Y:S02]  /*13d10*/  LOP3.LUT R3, R6, 0x1, RZ, 0x3c, !PT ;  /* 0x0000000106037812 */ /* 0x000fe400078e3cff */
[----:B------:R-:W-:Y:S02]  /*13d20*/  LEA R12, R7, UR38, 0x3 ;  /* 0x00000026070c7c11 */ /* 0x000fe4000f8e18ff */
[----:B------:R-:W-:Y:S02]  /*13d30*/  SHF.L.U32 R3, R3, 0x1f, RZ ;  /* 0x0000001f03037819 */ /* 0x000fe400000006ff */
[----:B------:R-:W-:Y:S02]  /*13d40*/  ISETP.NE.AND P1, PT, R26, 0x3, PT ;  /* 0x000000031a00780c */ /* 0x000fe40003f25270 */
[----:B------:R-:W1:Y:S02]  /*13d50*/  SYNCS.PHASECHK.TRANS64.TRYWAIT P0, [R12+URZ+0x17070], R3 ;  /* 0x017070030c0075a7 */ /* 0x000e64000800017f */
[----:B-1----:R-:W-:Y:S09]  /*13d60*/  @!P0 BRA `(.L_x_9683) ;  /* 0x0000001400e08947 */ /* 0x002ff20003800000 */
.L_x_9724:
[----:B------:R-:W-:Y:S05]  /*13d70*/  @!P1 BRA `(.L_x_9684) ;  /* 0x0000000000049947 */ /* 0x000fea0003800000 */
[----:B------:R-:W-:Y:S01]  /*13d80*/  BPT.TRAP 0x1 ;  /* 0x000000040000795c */ /* 0x000fe20000300000 */
.L_x_9684:
[----:B-1----:R-:W-:Y:S01]  /*13d90*/  SHF.L.U32 R3, R6, 0x1f, RZ ;  /* 0x0000001f06037819 */ /* 0x002fe200000006ff */
[----:B------:R-:W-:-:S03]  /*13da0*/  IMAD R2, R7, 0x3000, RZ ;  /* 0x0000300007027824 */ /* 0x000fc600078e02ff */
[----:B------:R-:W1:Y:S02]  /*13db0*/  SYNCS.PHASECHK.TRANS64.TRYWAIT P0, [R12+URZ+0x17060], R3 ;  /* 0x017060030c0075a7 */ /* 0x000e64000800017f */
[----:B-1----:R-:W-:Y:S05]  /*13dc0*/  @!P0 BRA `(.L_x_9685) ;  /* 0x0000001400dc8947 */ /* 0x002fea0003800000 */
.L_x_9725:
[----:B-1----:R-:W-:Y:S01]  /*13dd0*/  LOP3.LUT R3, R2, R19, RZ, 0xfc, !PT ;  /* 0x0000001302037212 */ /* 0x002fe200078efcff */
[----:B------:R-:W-:Y:S05]  /*13de0*/  WARPSYNC.ALL ;  /* 0x0000000000007948 */ /* 0x000fea0003800000 */
[----:B0-----:R-:W0:Y:S02]  /*13df0*/  LDSM.16.MT88.4 R4, [R3+UR38+0x6400] ;  /* 0x006400260304783b */ /* 0x001e240008004200 */
[C-C-:B0-----:R-:W-:Y:S02]  /*13e00*/  PRMT R8, R4.reuse, 0x6420, R5.reuse ;  /* 0x0000642004087816 */ /* 0x141fe40000000005 */
[----:B------:R-:W-:-:S02]  /*13e10*/  PRMT R9, R4, 0x7531, R5 ;  /* 0x0000753104097816 */ /* 0x000fc40000000005 */
[----:B------:R-:W-:Y:S02]  /*13e20*/  LOP3.LUT R4, R2, R18, RZ, 0xfc, !PT ;  /* 0x0000001202047212 */ /* 0x000fe400078efcff */
[C-C-:B------:R-:W-:Y:S02]  /*13e30*/  PRMT R10, R6.reuse, 0x6420, R7.reuse ;  /* 0x00006420060a7816 */ /* 0x140fe40000000007 */
[----:B------:R-:W-:Y:S01]  /*13e40*/  PRMT R11, R6, 0x7531, R7 ;  /* 0x00007531060b7816 */ /* 0x000fe20000000007 */
[----:B------:R-:W-:-:S05]  /*13e50*/  IMAD.IADD R29, R4, 0x1, R25 ;  /* 0x00000001041d7824 */ /* 0x000fca00078e0219 */
        /* <DEDUP_REMOVED lines=14> */
[----:B------:R-:W0:Y:S02]  /*13f40*/  LDSM.16.MT88.4 R4, [R6+UR38+0x6400] ;  /* 0x006400260604783b */ /* 0x000e240008004200 */
[C-C-:B0-----:R-:W-:Y:S02]  /*13f50*/  PRMT R8, R4.reuse, 0x6420, R5.reuse ;  /* 0x0000642004087816 */ /* 0x141fe40000000005 */
[----:B------:R-:W-:Y:S02]  /*13f60*/  PRMT R9, R4, 0x7531, R5 ;  /* 0x0000753104097816 */ /* 0x000fe40000000005 */
[----:B------:R-:W-:-:S02]  /*13f70*/  LOP3.LUT R4, R29, R18, RZ, 0xfc, !PT ;  /* 0x000000121d047212 */ /* 0x000fc400078efcff */
[C-C-:B------:R-:W-:Y:S02]  /*13f80*/  PRMT R10, R6.reuse, 0x6420, R7.reuse ;  /* 0x00006420060a7816 */ /* 0x140fe40000000007 */
        /* <DEDUP_REMOVED lines=29> */
.L_x_9686:
        /* <DEDUP_REMOVED lines=8> */
[C---:B------:R-:W-:Y:S01]  /*141e0*/  ISETP.GT.AND P0, PT, R0.reuse, UR40, PT ;  /* 0x0000002800007c0c */ /* 0x040fe2000bf04270 */
[----:B------:R-:W-:-:S12]  /*141f0*/  VIADD R0, R0, 0xffffffff ;  /* 0xffffffff00007836 */ /* 0x000fd80000000000 */
[----:B-1----:R-:W-:Y:S05]  /*14200*/  @P0 BRA `(.L_x_9687) ;  /* 0xfffffff000540947 */ /* 0x002fea000383ffff */
[----:B------:R-:W-:Y:S05]  /*14210*/  BRA `(.L_x_9688) ;  /* 0x0000000000047947 */ /* 0x000fea0003800000 */
.L_x_9666:
[----:B------:R-:W-:-:S07]  /*14220*/  IMAD.MOV.U32 R13, RZ, RZ, RZ ;  /* 0x000000ffff0d7224 */ /* 0x000fce00078e00ff */
.L_x_9688:
[----:B------:R-:W-:-:S04]  /*14230*/  ULOP3.LUT UR4, UR41, 0x1, URZ, 0xfc, !UPT ;  /* 0x0000000129047892 */ /* 0x000fc8000f8efc3f */
[----:B------:R-:W-:-:S06]  /*14240*/  UISETP.NE.AND UP0, UPT, UR4, 0x3, UPT ;  /* 0x000000030400788c */ /* 0x000fcc000bf05270 */
[----:B------:R-:W-:-:S13]  /*14250*/  PLOP3.LUT P0, PT, PT, PT, UP0, 0x80, 0x0 ;  /* 0x000000000000781c */ /* 0x000fda0003f0f008 */
[----:B------:R-:W-:Y:S05]  /*14260*/  @!P0 BRA `(.L_x_9689) ;  /* 0x0000000000048947 */ /* 0x000fea0003800000 */
[----:B------:R-:W-:Y:S01]  /*14270*/  BPT.TRAP 0x1 ;  /* 0x000000040000795c */ /* 0x000fe20000300000 */
.L_x_9689:
[----:B0-----:R-:W-:Y:S01]  /*14280*/  LOP3.LUT R3, R14, 0x1, RZ, 0x3c, !PT ;  /* 0x000000010e037812 */ /* 0x001fe200078e3cff */
[----:B------:R-:W-:Y:S01]  /*14290*/  BSSY B0, `(.L_x_9690) ;  /* 0x0000005000007945 */ /* 0x000fe20003800000 */
[----:B------:R-:W-:Y:S02]  /*142a0*/  LEA R2, R13, UR38, 0x3 ;  /* 0x000000260d027c11 */ /* 0x000fe4000f8e18ff */
[----:B------:R-:W-:-:S04]  /*142b0*/  SHF.L.U32 R3, R3, 0x1f, RZ ;  /* 0x0000001f03037819 */ /* 0x000fc800000006ff */
[----:B------:R-:W0:Y:S02]  /*142c0*/  SYNCS.PHASECHK.TRANS64.TRYWAIT P0, [R2+URZ+0x17070], R3 ;  /* 0x01707003020075a7 */ /* 0x000e24000800017f */
[----:B0-----:R-:W-:Y:S05]  /*142d0*/  @!P0 BRA `(.L_x_9691) ;  /* 0x0000001000ac8947 */ /* 0x001fea0003800000 */
.L_x_9726:
[----:B------:R-:W-:Y:S05]  /*142e0*/  BSYNC B0 ;  /* 0x0000000000007941 */ /* 0x000fea0003800000 */
.L_x_9690:
[----:B------:R-:W-:-:S06]  /*142f0*/  ULOP3.LUT UR4, UR41, 0x2, URZ, 0xfc, !UPT ;  /* 0x0000000229047892 */ /* 0x000fcc000f8efc3f */
[----:B------:R-:W-:-:S05]  /*14300*/  IMAD.U32 R0, RZ, RZ, UR4 ;  /* 0x00000004ff007e24 */ /* 0x000fca000f8e00ff */
[----:B------:R-:W-:-:S13]  /*14310*/  ISETP.NE.AND P1, PT, R0, 0x3, PT ;  /* 0x000000030000780c */ /* 0x000fda0003f25270 */
[----:B------:R-:W-:Y:S05]  /*14320*/  @!P1 BRA `(.L_x_9692) ;  /* 0x0000000000049947 */ /* 0x000fea0003800000 */
[----:B------:R-:W-:Y:S01]  /*14330*/  BPT.TRAP 0x1 ;  /* 0x000000040000795c */ /* 0x000fe20000300000 */
.L_x_9692:
[----:B------:R-:W-:Y:S01]  /*14340*/  SHF.L.U32 R5, R14, 0x1f, RZ ;  /* 0x0000001f0e057819 */ /* 0x000fe200000006ff */
[----:B------:R-:W-:-:S03]  /*14350*/  IMAD R0, R13, 0x3000, RZ ;  /* 0x000030000d007824 */ /* 0x000fc600078e02ff */
[----:B------:R-:W1:Y:S02]  /*14360*/  SYNCS.PHASECHK.TRANS64.TRYWAIT P0, [R2+URZ+0x17060], R5 ;  /* 0x01706005020075a7 */ /* 0x000e64000800017f */
[----:B0-----:R-:W-:Y:S01]  /*14370*/  LOP3.LUT R3, R0, R19, RZ, 0xfc, !PT ;  /* 0x0000001300037212 */ /* 0x001fe200078efcff */
[----:B-1----:R-:W-:Y:S06]  /*14380*/  @!P0 BRA `(.L_x_9693) ;  /* 0x0000001000948947 */ /* 0x002fec0003800000 */
.L_x_9727:
[----:B------:R-:W-:Y:S05]  /*14390*/  WARPSYNC.ALL ;  /* 0x0000000000007948 */ /* 0x000fea0003800000 */
[----:B0-----:R-:W0:Y:S01]  /*143a0*/  LDSM.16.MT88.4 R4, [R3+UR38+0x6400] ;  /* 0x006400260304783b */ /* 0x001e220008004200 */
[C---:B------:R-:W-:Y:S02]  /*143b0*/  VIADD R15, R0.reuse, 0x1000 ;  /* 0x00001000000f7836 */ /* 0x040fe40000000000 */
[----:B------:R-:W-:-:S03]  /*143c0*/  VIADD R17, R0, 0x2000 ;  /* 0x0000200000117836 */ /* 0x000fc60000000000 */
[-C--:B------:R-:W-:Y:S02]  /*143d0*/  LOP3.LUT R16, R15, R19.reuse, RZ, 0xfc, !PT ;  /* 0x000000130f107212 */ /* 0x080fe400078efcff */
[----:B------:R-:W-:Y:S02]  /*143e0*/  LOP3.LUT R19, R17, R19, RZ, 0xfc, !PT ;  /* 0x0000001311137212 */ /* 0x000fe400078efcff */
[C-C-:B0-----:R-:W-:Y:S02]  /*143f0*/  PRMT R8, R4.reuse, 0x6420, R5.reuse ;  /* 0x0000642004087816 */ /* 0x141fe40000000005 */
[----:B------:R-:W-:Y:S02]  /*14400*/  PRMT R9, R4, 0x7531, R5 ;  /* 0x0000753104097816 */ /* 0x000fe40000000005 */
[----:B------:R-:W-:Y:S02]  /*14410*/  LOP3.LUT R4, R0, R18, RZ, 0xfc, !PT ;  /* 0x0000001200047212 */ /* 0x000fe400078efcff */
[----:B------:R-:W-:-:S02]  /*14420*/  PRMT R10, R6, 0x6420, R7 ;  /* 0x00006420060a7816 */ /* 0x000fc40000000007 */
[----:B------:R-:W-:Y:S01]  /*14430*/  PRMT R11, R6, 0x7531, R7 ;  /* 0x00007531060b7816 */ /* 0x000fe20000000007 */
[----:B------:R-:W-:Y:S01]  /*14440*/  IMAD.IADD R12, R4, 0x1, R25 ;  /* 0x00000001040c7824 */ /* 0x000fe200078e0219 */
[----:B------:R-:W-:-:S04]  /*14450*/  IADD3 R0, R0, R18, R27 ;  /* 0x0000001200007210 */ /* 0x000fc80007ffe01b */
[----:B------:R0:W-:Y:S04]  /*14460*/  STSM.16.M88.4 [R12], R8 ;  /* 0x000000080c007844 */ /* 0x0001e80000000200 */
[----:B------:R-:W1:Y:S01]  /*14470*/  LDSM.16.MT88.4 R4, [R16+UR38+0x6400] ;  /* 0x006400261004783b */ /* 0x000e620008004200 */
[----:B0-----:R-:W-:-:S05]  /*14480*/  LOP3.LUT R12, R17, R18, RZ, 0xfc, !PT ;  /* 0x00000012110c7212 */ /* 0x001fca00078efcff */
[----:B------:R-:W-:Y:S01]  /*14490*/  IMAD.IADD R12, R12, 0x1, R25 ;  /* 0x000000010c0c7824 */ /* 0x000fe200078e0219 */
[C-C-:B-1----:R-:W-:Y:S02]  /*144a0*/  PRMT R8, R4.reuse, 0x6420, R5.reuse ;  /* 0x0000642004087816 */ /* 0x142fe40000000005 */
        /* <DEDUP_REMOVED lines=39> */
.L_x_9694:
[----:B-1----:R1:W-:Y:S01]  /*14720*/  SYNCS.ARRIVE.TRANS64.A1T0 RZ, [R2+URZ+0x17050], RZ ;  /* 0x017050ff02ff79a7 */ /* 0x0023e2000810003f */
[----:B------:R-:W-:Y:S01]  /*14730*/  BAR.SYNC.DEFER_BLOCKING 0x2, 0x80 ;  /* 0x0082000000007b1d */ /* 0x000fe20000010000 */
[----:B------:R-:W-:-:S13]  /*14740*/  ISETP.NE.AND P0, PT, R28, RZ, PT ;  /* 0x000000ff1c00720c */ /* 0x000fda0003f05270 */
[----:B------:R-:W-:Y:S02]  /*14750*/  @!P0 VIADD R0, R2, 0x17080 ;  /* 0x0001708002008836 */ /* 0x000fe40000000000 */
        /* <DEDUP_REMOVED lines=8> */
.L_x_9641:
[----:B------:R-:W1:Y:S01]  /*147e0*/  S2R R4, SR_CgaCtaId ;  /* 0x0000000000047919 */ /* 0x000e620000008800 */
[----:B------:R-:W-:Y:S02]  /*147f0*/  MOV R3, 0x400 ;  /* 0x0000040000037802 */ /* 0x000fe40000000f00 */
[----:B------:R-:W-:Y:S02]  /*14800*/  SHF.L.U32 R2, R2, 0x1f, RZ ;  /* 0x0000001f02027819 */ /* 0x000fe400000006ff */
[----:B-1----:R-:W-:-:S04]  /*14810*/  LEA R7, R4, R3, 0x18 ;  /* 0x0000000304077211 */ /* 0x002fc800078ec0ff */
[----:B------:R-:W1:Y:S02]  /*14820*/  SYNCS.PHASECHK.TRANS64.TRYWAIT P0, [R7+URZ+0x17020], R2 ;  /* 0x01702002070075a7 */ /* 0x000e64000800017f */
[----:B-1----:R-:W-:Y:S05]  /*14830*/  @!P0 BRA `(.L_x_9695) ;  /* 0x0000000c007c8947 */ /* 0x002fea0003800000 */
.L_x_9728:
        /* <DEDUP_REMOVED lines=13> */
.L_x_9696:
        /* <DEDUP_REMOVED lines=12> */
.L_x_9729:
[----:B------:R-:W1:Y:S02]  /*149d0*/  SYNCS.PHASECHK.TRANS64.TRYWAIT P1, [R3+URZ], R2 ;  /* 0x00000002030075a7 */ /* 0x000e64000802017f */
[----:B-1----:R-:W-:Y:S05]  /*149e0*/  @!P1 BRA `(.L_x_9698) ;  /* 0x0000000c00389947 */ /* 0x002fea0003800000 */
.L_x_9730:
[----:B------:R-:W-:Y:S05]  /*149f0*/  @!P0 BRA `(.L_x_9699) ;  /* 0x0000000000048947 */ /* 0x000fea0003800000 */
[----:B------:R-:W-:Y:S01]  /*14a00*/  BPT.TRAP 0x1 ;  /* 0x000000040000795c */ /* 0x000fe20000300000 */
.L_x_9699:
[----:B-1----:R-:W-:-:S04]  /*14a10*/  IMAD R3, R0, 0x8, R7 ;  /* 0x0000000800037824 */ /* 0x002fc800078e0207 */
[----:B------:R-:W1:Y:S02]  /*14a20*/  SYNCS.PHASECHK.TRANS64.TRYWAIT P1, [R3+URZ+0x17060], R4 ;  /* 0x01706004030075a7 */ /* 0x000e64000802017f */
[----:B-1----:R-:W-:Y:S05]  /*14a30*/  @!P1 BRA `(.L_x_9700) ;  /* 0x0000000c00389947 */ /* 0x002fea0003800000 */
.L_x_9731:
[----:B------:R-:W-:Y:S05]  /*14a40*/  @!P0 BRA `(.L_x_9701) ;  /* 0x0000000000048947 */ /* 0x000fea0003800000 */
[----:B------:R-:W-:Y:S01]  /*14a50*/  BPT.TRAP 0x1 ;  /* 0x000000040000795c */ /* 0x000fe20000300000 */
.L_x_9701:
[----:B0-----:R-:W-:-:S04]  /*14a60*/  IMAD R5, R6, 0x8, R7 ;  /* 0x0000000806057824 */ /* 0x001fc800078e0207 */
[----:B------:R-:W0:Y:S02]  /*14a70*/  SYNCS.PHASECHK.TRANS64.TRYWAIT P1, [R5+URZ+0x17060], R2 ;  /* 0x01706002050075a7 */ /* 0x000e24000802017f */
[----:B0-----:R-:W-:Y:S05]  /*14a80*/  @!P1 BRA `(.L_x_9702) ;  /* 0x0000000c00389947 */ /* 0x001fea0003800000 */
.L_x_9732:
[----:B------:R-:W-:Y:S05]  /*14a90*/  @!P0 BRA `(.L_x_9703) ;  /* 0x0000000000048947 */ /* 0x000fea0003800000 */
[----:B------:R-:W-:Y:S01]  /*14aa0*/  BPT.TRAP 0x1 ;  /* 0x000000040000795c */ /* 0x000fe20000300000 */
.L_x_9703:
[----:B------:R-:W2:Y:S02]  /*14ab0*/  SYNCS.PHASECHK.TRANS64.TRYWAIT P0, [R3+URZ+0x17080], R4 ;  /* 0x01708004030075a7 */ /* 0x000ea4000800017f */
[----:B--2---:R-:W-:Y:S05]  /*14ac0*/  @!P0 BRA `(.L_x_9704) ;  /* 0x0000000c003c8947 */ /* 0x004fea0003800000 */
.L_x_9705:
[----:B---3--:R3:W4:Y:S02]  /*14ad0*/  SYNCS.PHASECHK.TRANS64.TRYWAIT P0, [R5+URZ+0x17080], R2 ;  /* 0x01708002050075a7 */ /* 0x008724000800017f */
[----:B----4-:R-:W-:Y:S05]  /*14ae0*/  @!P0 NANOSLEEP.SYNCS 0x989680 ;  /* 0x009896800000895d */ /* 0x010fea0003900000 */
[----:B------:R-:W4:Y:S02]  /*14af0*/  @!P0 SYNCS.PHASECHK.TRANS64 P0, [R5+URZ+0x17080], R2 ;  /* 0x01708002050085a7 */ /* 0x000f24000800007f */
[----:B----4-:R-:W-:Y:S05]  /*14b00*/  @!P0 BRA `(.L_x_9705) ;  /* 0xfffffffc00f08947 */ /* 0x010fea000383ffff */
.L_x_9553:
[----:B------:R-:W-:Y:S05]  /*14b10*/  BSYNC B6 ;  /* 0x0000000000067941 */ /* 0x000fea0003800000 */
.L_x_9550:
[----:B------:R-:W-:Y:S05]  /*14b20*/  EXIT ;  /* 0x000000000000794d */ /* 0x000fea0003800000 */
.L_x_9563:
[----:B0-----:R-:W-:-:S04]  /*14b30*/  IMAD.U32 R3, RZ, RZ, UR38 ;  /* 0x00000026ff037e24 */ /* 0x001fc8000f8e00ff */
[----:B------:R0:W1:Y:S03]  /*14b40*/  SYNCS.PHASECHK.TRANS64.TRYWAIT P0, [R3+URZ+0x17000], R8 ;  /* 0x01700008030075a7 */ /* 0x000066000800017f */
[----:B-1----:R-:W-:Y:S05]  /*14b50*/  @!P0 NANOSLEEP.SYNCS 0x989680 ;  /* 0x009896800000895d */ /* 0x002fea0003900000 */
[----:B------:R-:W1:Y:S02]  /*14b60*/  @!P0 SYNCS.PHASECHK.TRANS64 P0, [R3+URZ+0x17000], R8 ;  /* 0x01700008030085a7 */ /* 0x000e64000800007f */
[----:B-1----:R-:W-:Y:S05]  /*14b70*/  @!P0 BRA `(.L_x_9563) ;  /* 0xfffffffc00ec8947 */ /* 0x002fea000383ffff */
[----:B------:R-:W-:Y:S05]  /*14b80*/  BRA `(.L_x_9706) ;  /* 0xfffffecc00a47947 */ /* 0x000fea000383ffff */
.L_x_9567:
[----:B0-----:R-:W-:-:S04]  /*14b90*/  IMAD.U32 R3, RZ, RZ, UR38 ;  /* 0x00000026ff037e24 */ /* 0x001fc8000f8e00ff */
[----:B------:R0:W2:Y:S03]  /*14ba0*/  SYNCS.PHASECHK.TRANS64.TRYWAIT P2, [R3+URZ+0x17030], R8 ;  /* 0x01703008030075a7 */ /* 0x0000a6000804017f */
[----:B--2---:R-:W-:Y:S05]  /*14bb0*/  @!P2 NANOSLEEP.SYNCS 0x989680 ;  /* 0x009896800000a95d */ /* 0x004fea0003900000 */
[----:B------:R-:W2:Y:S02]  /*14bc0*/  @!P2 SYNCS.PHASECHK.TRANS64 P2, [R3+URZ+0x17030], R8 ;  /* 0x017030080300a5a7 */ /* 0x000ea4000804007f */
[----:B--2---:R-:W-:Y:S05]  /*14bd0*/  @!P2 BRA `(.L_x_9567) ;  /* 0xfffffffc00eca947 */ /* 0x004fea000383ffff */
[----:B------:R-:W-:Y:S05]  /*14be0*/  BRA `(.L_x_9566) ;  /* 0xfffffecc00c47947 */ /* 0x000fea000383ffff */
.L_x_9583:
[----:B-1----:R-:W-:-:S04]  /*14bf0*/  IMAD.U32 R12, RZ, RZ, UR28 ;  /* 0x0000001cff0c7e24 */ /* 0x002fc8000f8e00ff */
[----:B------:R1:W2:Y:S03]  /*14c00*/  SYNCS.PHASECHK.TRANS64.TRYWAIT P2, [R12+URZ+0x17030], R11 ;  /* 0x0170300b0c0075a7 */ /* 0x0002a6000804017f */
[----:B--2---:R-:W-:Y:S05]  /*14c10*/  @!P2 NANOSLEEP.SYNCS 0x989680 ;  /* 0x009896800000a95d */ /* 0x004fea0003900000 */
[----:B------:R-:W2:Y:S02]  /*14c20*/  @!P2 SYNCS.PHASECHK.TRANS64 P2, [R12+URZ+0x17030], R11 ;  /* 0x0170300b0c00a5a7 */ /* 0x000ea4000804007f */
[----:B--2---:R-:W-:Y:S05]  /*14c30*/  @!P2 BRA `(.L_x_9583) ;  /* 0xfffffffc00eca947 */ /* 0x004fea000383ffff */
[----:B------:R-:W-:Y:S05]  /*14c40*/  BRA `(.L_x_9582) ;  /* 0xffffff0c00147947 */ /* 0x000fea000383ffff */
.L_x_9587:
[----:B---3--:R-:W-:-:S04]  /*14c50*/  IMAD.U32 R14, RZ, RZ, UR11 ;  /* 0x0000000bff0e7e24 */ /* 0x008fc8000f8e00ff */
[----:B------:R3:W4:Y:S03]  /*14c60*/  SYNCS.PHASECHK.TRANS64.TRYWAIT P2, [R14+URZ+0x17050], R13 ;  /* 0x0170500d0e0075a7 */ /* 0x000726000804017f */
[----:B----4-:R-:W-:Y:S05]  /*14c70*/  @!P2 NANOSLEEP.SYNCS 0x989680 ;  /* 0x009896800000a95d */ /* 0x010fea0003900000 */
[----:B------:R-:W4:Y:S02]  /*14c80*/  @!P2 SYNCS.PHASECHK.TRANS64 P2, [R14+URZ+0x17050], R13 ;  /* 0x0170500d0e00a5a7 */ /* 0x000f24000804007f */
[----:B----4-:R-:W-:Y:S05]  /*14c90*/  @!P2 BRA `(.L_x_9587) ;  /* 0xfffffffc00eca947 */ /* 0x010fea000383ffff */
[----:B------:R-:W-:Y:S05]  /*14ca0*/  BRA `(.L_x_9586) ;  /* 0xffffff0c007c7947 */ /* 0x000fea000383ffff */
.L_x_9605:
[----:B-1----:R-:W-:-:S04]  /*14cb0*/  IMAD.U32 R10, RZ, RZ, UR25 ;  /* 0x00000019ff0a7e24 */ /* 0x002fc8000f8e00ff */
[----:B------:R1:W2:Y:S03]  /*14cc0*/  SYNCS.PHASECHK.TRANS64.TRYWAIT P2, [R10+URZ+0x17030], R9 ;  /* 0x017030090a0075a7 */ /* 0x0002a6000804017f */
[----:B--2---:R-:W-:Y:S05]  /*14cd0*/  @!P2 NANOSLEEP.SYNCS 0x989680 ;  /* 0x009896800000a95d */ /* 0x004fea0003900000 */
[----:B------:R-:W2:Y:S02]  /*14ce0*/  @!P2 SYNCS.PHASECHK.TRANS64 P2, [R10+URZ+0x17030], R9 ;  /* 0x017030090a00a5a7 */ /* 0x000ea4000804007f */
[----:B--2---:R-:W-:Y:S05]  /*14cf0*/  @!P2 BRA `(.L_x_9605) ;  /* 0xfffffffc00eca947 */ /* 0x004fea000383ffff */
[----:B------:R-:W-:Y:S05]  /*14d00*/  BRA `(.L_x_9604) ;  /* 0xffffff4000cc7947 */ /* 0x000fea000383ffff */
.L_x_9609:
[----:B-1----:R-:W-:-:S04]  /*14d10*/  IMAD.U32 R10, RZ, RZ, UR14 ;  /* 0x0000000eff0a7e24 */ /* 0x002fc8000f8e00ff */
[----:B------:R1:W3:Y:S03]  /*14d20*/  SYNCS.PHASECHK.TRANS64.TRYWAIT P2, [R10+URZ+0x17050], R9 ;  /* 0x017050090a0075a7 */ /* 0x0002e6000804017f */
[----:B---3--:R-:W-:Y:S05]  /*14d30*/  @!P2 NANOSLEEP.SYNCS 0x989680 ;  /* 0x009896800000a95d */ /* 0x008fea0003900000 */
[----:B------:R-:W3:Y:S02]  /*14d40*/  @!P2 SYNCS.PHASECHK.TRANS64 P2, [R10+URZ+0x17050], R9 ;  /* 0x017050090a00a5a7 */ /* 0x000ee4000804007f */
[----:B---3--:R-:W-:Y:S05]  /*14d50*/  @!P2 BRA `(.L_x_9609) ;  /* 0xfffffffc00eca947 */ /* 0x008fea000383ffff */
[----:B------:R-:W-:Y:S05]  /*14d60*/  BRA `(.L_x_9608) ;  /* 0xffffff5000207947 */ /* 0x000fea000383ffff */
.L_x_9616:
[----:B-1----:R-:W-:-:S04]  /*14d70*/  IMAD.U32 R10, RZ, RZ, UR28 ;  /* 0x0000001cff0a7e24 */ /* 0x002fc8000f8e00ff */
[----:B------:R1:W2:Y:S03]  /*14d80*/  SYNCS.PHASECHK.TRANS64.TRYWAIT P2, [R10+URZ+0x17030], R9 ;  /* 0x017030090a0075a7 */ /* 0x0002a6000804017f */
[----:B--2---:R-:W-:Y:S05]  /*14d90*/  @!P2 NANOSLEEP.SYNCS 0x989680 ;  /* 0x009896800000a95d */ /* 0x004fea0003900000 */
[----:B------:R-:W2:Y:S02]  /*14da0*/  @!P2 SYNCS.PHASECHK.TRANS64 P2, [R10+URZ+0x17030], R9 ;  /* 0x017030090a00a5a7 */ /* 0x000ea4000804007f */
[----:B--2---:R-:W-:Y:S05]  /*14db0*/  @!P2 BRA `(.L_x_9616) ;  /* 0xfffffffc00eca947 */ /* 0x004fea000383ffff */
[----:B------:R-:W-:Y:S05]  /*14dc0*/  BRA `(.L_x_9615) ;  /* 0xffffff6400a87947 */ /* 0x000fea000383ffff */
.L_x_9620:
[----:B--2---:R-:W-:-:S04]  /*14dd0*/  IMAD.U32 R15, RZ, RZ, UR14 ;  /* 0x0000000eff0f7e24 */ /* 0x004fc8000f8e00ff */
[----:B------:R2:W4:Y:S03]  /*14de0*/  SYNCS.PHASECHK.TRANS64.TRYWAIT P2, [R15+URZ+0x17050], R10 ;  /* 0x0170500a0f0075a7 */ /* 0x000526000804017f */
[----:B----4-:R-:W-:Y:S05]  /*14df0*/  @!P2 NANOSLEEP.SYNCS 0x989680 ;  /* 0x009896800000a95d */ /* 0x010fea0003900000 */
[----:B------:R-:W4:Y:S02]  /*14e00*/  @!P2 SYNCS.PHASECHK.TRANS64 P2, [R15+URZ+0x17050], R10 ;  /* 0x0170500a0f00a5a7 */ /* 0x000f24000804007f */
[----:B----4-:R-:W-:Y:S05]  /*14e10*/  @!P2 BRA `(.L_x_9620) ;  /* 0xfffffffc00eca947 */ /* 0x010fea000383ffff */
[----:B------:R-:W-:Y:S05]  /*14e20*/  BRA `(.L_x_9619) ;  /* 0xffffff6800107947 */ /* 0x000fea000383ffff */
.L_x_9634:
[----:B-1----:R-:W-:-:S04]  /*14e30*/  IMAD.U32 R3, RZ, RZ, UR11 ;  /* 0x0000000bff037e24 */ /* 0x002fc8000f8e00ff */
[----:B------:R1:W2:Y:S03]  /*14e40*/  SYNCS.PHASECHK.TRANS64.TRYWAIT P1, [R3+URZ+0x17050], R0 ;  /* 0x01705000030075a7 */ /* 0x0002a6000802017f */
[----:B--2---:R-:W-:Y:S05]  /*14e50*/  @!P1 NANOSLEEP.SYNCS 0x989680 ;  /* 0x009896800000995d */ /* 0x004fea0003900000 */
[----:B------:R-:W2:Y:S02]  /*14e60*/  @!P1 SYNCS.PHASECHK.TRANS64 P1, [R3+URZ+0x17050], R0 ;  /* 0x01705000030095a7 */ /* 0x000ea4000802007f */
[----:B--2---:R-:W-:Y:S05]  /*14e70*/  @!P1 BRA `(.L_x_9634) ;  /* 0xfffffffc00ec9947 */ /* 0x004fea000383ffff */
[----:B------:R-:W-:Y:S05]  /*14e80*/  BRA `(.L_x_9633) ;  /* 0xffffff9800707947 */ /* 0x000fea000383ffff */
.L_x_9653:
[----:B------:R-:W-:Y:S02]  /*14e90*/  IMAD.MOV.U32 R13, RZ, RZ, R20 ;  /* 0x000000ffff0d7224 */ /* 0x000fe400078e0014 */
[----:B------:R-:W-:Y:S02]  /*14ea0*/  IMAD.MOV.U32 R12, RZ, RZ, RZ ;  /* 0x000000ffff0c7224 */ /* 0x000fe400078e00ff */
[----:B------:R-:W-:Y:S02]  /*14eb0*/  IMAD.MOV.U32 R11, RZ, RZ, 0x1f ;  /* 0x0000001fff0b7424 */ /* 0x000fe400078e00ff */
[----:B------:R-:W-:-:S07]  /*14ec0*/  IMAD.MOV.U32 R15, RZ, RZ, -0x1 ;  /* 0xffffffffff0f7424 */ /* 0x000fce00078e00ff */
[----:B------:R-:W-:Y:S05]  /*14ed0*/  WARPSYNC.COLLECTIVE R15, `(.L_x_9707) ;  /* 0x000000000f087348 */ /* 0x000fea0003c00000 */
[----:B------:R0:W1:Y:S02]  /*14ee0*/  SHFL.IDX P6, R14, R13, R12, R11 ;  /* 0x0000000c0d0e7389 */ /* 0x00006400000c000b */
[----:B01----:R-:W-:Y:S01]  /*14ef0*/  ENDCOLLECTIVE ;  /* 0x000000000000791b */ /* 0x003fe20003800000 */
.L_x_9707:
[----:B------:R-:W-:Y:S05]  /*14f00*/  BRA `(.L_x_9708) ;  /* 0xffffffd000d47947 */ /* 0x000fea000383ffff */
.L_x_9655:
[----:B------:R-:W-:Y:S01]  /*14f10*/  BSSY B0, `(.L_x_9709) ;  /* 0x0000006000007945 */ /* 0x000fe20003800000 */
[----:B------:R-:W-:-:S07]  /*14f20*/  IMAD.MOV.U32 R15, RZ, RZ, -0x1 ;  /* 0xffffffffff0f7424 */ /* 0x000fce00078e00ff */
[----:B0-----:R-:W-:Y:S05]  /*14f30*/  WARPSYNC.COLLECTIVE R15, `(.L_x_9710) ;  /* 0x000000000f0c7348 */ /* 0x001fea0003c00000 */
[----:B------:R-:W-:Y:S02]  /*14f40*/  ELECT P6, UR62, PT ;  /* 0x00000000003e782f */ /* 0x000fe400038c0000 */
[----:B------:R-:W-:Y:S01]  /*14f50*/  MOV R14, UR62 ;  /* 0x0000003e000e7c02 */ /* 0x000fe20008000f00 */
[----:B0-----:R-:W-:Y:S10]  /*14f60*/  ENDCOLLECTIVE ;  /* 0x000000000000791b */ /* 0x001ff40003800000 */
.L_x_9710:
[----:B------:R-:W-:Y:S05]  /*14f70*/  BSYNC B0 ;  /* 0x0000000000007941 */ /* 0x000fea0003800000 */
.L_x_9709:
[----:B------:R-:W-:Y:S05]  /*14f80*/  BRA `(.L_x_9711) ;  /* 0xffffffd000d87947 */ /* 0x000fea000383ffff */
.L_x_9657:
[----:B--2---:R2:W3:Y:S02]  /*14f90*/  SYNCS.PHASECHK.TRANS64.TRYWAIT P0, [R24+URZ+0x17080], R3 ;  /* 0x01708003180075a7 */ /* 0x0044e4000800017f */
[----:B---3--:R-:W-:Y:S05]  /*14fa0*/  @!P0 NANOSLEEP.SYNCS 0x989680 ;  /* 0x009896800000895d */ /* 0x008fea0003900000 */
[----:B------:R-:W3:Y:S02]  /*14fb0*/  @!P0 SYNCS.PHASECHK.TRANS64 P0, [R24+URZ+0x17080], R3 ;  /* 0x01708003180085a7 */ /* 0x000ee4000800007f */
[----:B---3--:R-:W-:Y:S05]  /*14fc0*/  @!P0 BRA `(.L_x_9657) ;  /* 0xfffffffc00f08947 */ /* 0x008fea000383ffff */
[----:B------:R-:W-:Y:S05]  /*14fd0*/  BRA `(.L_x_9712) ;  /* 0xffffffd4002c7947 */ /* 0x000fea000383ffff */
.L_x_9659:
[----:B---3--:R3:W4:Y:S02]  /*14fe0*/  SYNCS.PHASECHK.TRANS64.TRYWAIT P0, [R24+URZ+0x17040], R3 ;  /* 0x01704003180075a7 */ /* 0x008724000800017f */
[----:B----4-:R-:W-:Y:S05]  /*14ff0*/  @!P0 NANOSLEEP.SYNCS 0x989680 ;  /* 0x009896800000895d */ /* 0x010fea0003900000 */
[----:B------:R-:W4:Y:S02]  /*15000*/  @!P0 SYNCS.PHASECHK.TRANS64 P0, [R24+URZ+0x17040], R3 ;  /* 0x01704003180085a7 */ /* 0x000f24000800007f */
[----:B----4-:R-:W-:Y:S05]  /*15010*/  @!P0 BRA `(.L_x_9659) ;  /* 0xfffffffc00f08947 */ /* 0x010fea000383ffff */
[----:B------:R-:W-:Y:S05]  /*15020*/  BRA `(.L_x_9713) ;  /* 0xffffffd400a47947 */ /* 0x000fea000383ffff */
.L_x_9662:
        /* <DEDUP_REMOVED lines=8> */
.L_x_9714:
[----:B------:R-:W-:Y:S02]  /*150b0*/  IMAD.MOV.U32 R13, RZ, RZ, R4 ;  /* 0x000000ffff0d7224 */ /* 0x000fe400078e0004 */
[----:B------:R-:W-:-:S07]  /*150c0*/  IMAD.MOV.U32 R2, RZ, RZ, R14 ;  /* 0x000000ffff027224 */ /* 0x000fce00078e000e */
[----:B------:R-:W-:Y:S05]  /*150d0*/  WARPSYNC.COLLECTIVE R15, `(.L_x_9715) ;  /* 0x000000000f087348 */ /* 0x000fea0003c00000 */
[----:B------:R0:W1:Y:S02]  /*150e0*/  SHFL.IDX P6, R14, R13, R12, R11 ;  /* 0x0000000c0d0e7389 */ /* 0x00006400000c000b */
[----:B01----:R-:W-:Y:S01]  /*150f0*/  ENDCOLLECTIVE ;  /* 0x000000000000791b */ /* 0x003fe20003800000 */
.L_x_9715:
        /* <DEDUP_REMOVED lines=10> */
.L_x_9716:
[----:B------:R-:W-:-:S05]  /*151a0*/  @!P3 IADD3 R29, P4, R8, R3, RZ ;  /* 0x00000003081db210 */ /* 0x000fca0007f9e0ff */
[----:B------:R-:W-:Y:S02]  /*151b0*/  @!P3 IMAD.X R3, RZ, RZ, R2, P4 ;  /* 0x000000ffff03b224 */ /* 0x000fe400020e0602 */
[----:B------:R-:W-:Y:S02]  /*151c0*/  @!P3 IMAD.MOV.U32 R2, RZ, RZ, R29 ;  /* 0x000000ffff02b224 */ /* 0x000fe400078e001d */
[----:B------:R-:W-:-:S03]  /*151d0*/  IMAD.MOV.U32 R13, RZ, RZ, R4 ;  /* 0x000000ffff0d7224 */ /* 0x000fc600078e0004 */
        /* <DEDUP_REMOVED lines=10> */
.L_x_9717:
        /* <DEDUP_REMOVED lines=10> */
.L_x_9718:
        /* <DEDUP_REMOVED lines=13> */
.L_x_9719:
[----:B------:R-:W-:Y:S05]  /*153f0*/  BRA `(.L_x_9720) ;  /* 0xffffffdc00487947 */ /* 0x000fea000383ffff */
.L_x_9665:
[----:B0-----:R0:W2:Y:S02]  /*15400*/  SYNCS.PHASECHK.TRANS64.TRYWAIT P0, [R24+URZ+0x17020], R3 ;  /* 0x01702003180075a7 */ /* 0x0010a4000800017f */
[----:B--2---:R-:W-:Y:S05]  /*15410*/  @!P0 NANOSLEEP.SYNCS 0x989680 ;  /* 0x009896800000895d */ /* 0x004fea0003900000 */
[----:B------:R-:W2:Y:S02]  /*15420*/  @!P0 SYNCS.PHASECHK.TRANS64 P0, [R24+URZ+0x17020], R3 ;  /* 0x01702003180085a7 */ /* 0x000ea4000800007f */
[----:B--2---:R-:W-:Y:S05]  /*15430*/  @!P0 BRA `(.L_x_9665) ;  /* 0xfffffffc00f08947 */ /* 0x004fea000383ffff */
[----:B------:R-:W-:Y:S05]  /*15440*/  BRA `(.L_x_9721) ;  /* 0xffffffdc00987947 */ /* 0x000fea000383ffff */
.L_x_9670:
[----:B0-----:R0:W1:Y:S02]  /*15450*/  SYNCS.PHASECHK.TRANS64.TRYWAIT P0, [R4+URZ+0x17080], R3 ;  /* 0x01708003040075a7 */ /* 0x001064000800017f */
[----:B-1----:R-:W-:Y:S05]  /*15460*/  @!P0 NANOSLEEP.SYNCS 0x989680 ;  /* 0x009896800000895d */ /* 0x002fea0003900000 */
[----:B------:R-:W1:Y:S02]  /*15470*/  @!P0 SYNCS.PHASECHK.TRANS64 P0, [R4+URZ+0x17080], R3 ;  /* 0x01708003040085a7 */ /* 0x000e64000800007f */
[----:B-1----:R-:W-:Y:S05]  /*15480*/  @!P0 BRA `(.L_x_9670) ;  /* 0xfffffffc00f08947 */ /* 0x002fea000383ffff */
[----:B------:R-:W-:Y:S05]  /*15490*/  BRA `(.L_x_9722) ;  /* 0xffffffe0003c7947 */ /* 0x000fea000383ffff */
.L_x_9676:
[----:B-1----:R1:W2:Y:S02]  /*154a0*/  SYNCS.PHASECHK.TRANS64.TRYWAIT P0, [R4+URZ+0x17040], R3 ;  /* 0x01704003040075a7 */ /* 0x0022a4000800017f */
[----:B--2---:R-:W-:Y:S05]  /*154b0*/  @!P0 NANOSLEEP.SYNCS 0x989680 ;  /* 0x009896800000895d */ /* 0x004fea0003900000 */
[----:B------:R-:W2:Y:S02]  /*154c0*/  @!P0 SYNCS.PHASECHK.TRANS64 P0, [R4+URZ+0x17040], R3 ;  /* 0x01704003040085a7 */ /* 0x000ea4000800007f */
[----:B--2---:R-:W-:Y:S05]  /*154d0*/  @!P0 BRA `(.L_x_9676) ;  /* 0xfffffffc00f08947 */ /* 0x004fea000383ffff */
[----:B------:R-:W-:Y:S05]  /*154e0*/  BRA `(.L_x_9723) ;  /* 0xffffffe4001c7947 */ /* 0x000fea000383ffff */
.L_x_9683:
[----:B-1----:R1:W2:Y:S02]  /*154f0*/  SYNCS.PHASECHK.TRANS64.TRYWAIT P0, [R12+URZ+0x17070], R3 ;  /* 0x017070030c0075a7 */ /* 0x0022a4000800017f */
[----:B--2---:R-:W-:Y:S05]  /*15500*/  @!P0 NANOSLEEP.SYNCS 0x989680 ;  /* 0x009896800000895d */ /* 0x004fea0003900000 */
[----:B------:R-:W2:Y:S02]  /*15510*/  @!P0 SYNCS.PHASECHK.TRANS64 P0, [R12+URZ+0x17070], R3 ;  /* 0x017070030c0085a7 */ /* 0x000ea4000800007f */
[----:B--2---:R-:W-:Y:S05]  /*15520*/  @!P0 BRA `(.L_x_9683) ;  /* 0xfffffffc00f08947 */ /* 0x004fea000383ffff */
[----:B------:R-:W-:Y:S05]  /*15530*/  BRA `(.L_x_9724) ;  /* 0xffffffe8000c7947 */ /* 0x000fea000383ffff */
.L_x_9685:
[----:B-1----:R1:W2:Y:S02]  /*15540*/  SYNCS.PHASECHK.TRANS64.TRYWAIT P0, [R12+URZ+0x17060], R3 ;  /* 0x017060030c0075a7 */ /* 0x0022a4000800017f */
[----:B--2---:R-:W-:Y:S05]  /*15550*/  @!P0 NANOSLEEP.SYNCS 0x989680 ;  /* 0x009896800000895d */ /* 0x004fea0003900000 */
[----:B------:R-:W2:Y:S02]  /*15560*/  @!P0 SYNCS.PHASECHK.TRANS64 P0, [R12+URZ+0x17060], R3 ;  /* 0x017060030c0085a7 */ /* 0x000ea4000800007f */
[----:B--2---:R-:W-:Y:S05]  /*15570*/  @!P0 BRA `(.L_x_9685) ;  /* 0xfffffffc00f08947 */ /* 0x004fea000383ffff */
[----:B------:R-:W-:Y:S05]  /*15580*/  BRA `(.L_x_9725) ;  /* 0xffffffe800107947 */ /* 0x000fea000383ffff */
.L_x_9691:
[----:B0-----:R0:W1:Y:S02]  /*15590*/  SYNCS.PHASECHK.TRANS64.TRYWAIT P0, [R2+URZ+0x17070], R3 ;  /* 0x01707003020075a7 */ /* 0x001064000800017f */
[----:B-1----:R-:W-:Y:S05]  /*155a0*/  @!P0 NANOSLEEP.SYNCS 0x989680 ;  /* 0x009896800000895d */ /* 0x002fea0003900000 */
[----:B------:R-:W1:Y:S02]  /*155b0*/  @!P0 SYNCS.PHASECHK.TRANS64 P0, [R2+URZ+0x17070], R3 ;  /* 0x01707003020085a7 */ /* 0x000e64000800007f */
[----:B-1----:R-:W-:Y:S05]  /*155c0*/  @!P0 BRA `(.L_x_9691) ;  /* 0xfffffffc00f08947 */ /* 0x002fea000383ffff */
[----:B------:R-:W-:Y:S05]  /*155d0*/  BRA `(.L_x_9726) ;  /* 0xffffffec00407947 */ /* 0x000fea000383ffff */
.L_x_9693:
[----:B0-----:R0:W1:Y:S02]  /*155e0*/  SYNCS.PHASECHK.TRANS64.TRYWAIT P0, [R2+URZ+0x17060], R5 ;  /* 0x01706005020075a7 */ /* 0x001064000800017f */
[----:B-1----:R-:W-:Y:S05]  /*155f0*/  @!P0 NANOSLEEP.SYNCS 0x989680 ;  /* 0x009896800000895d */ /* 0x002fea0003900000 */
[----:B------:R-:W1:Y:S02]  /*15600*/  @!P0 SYNCS.PHASECHK.TRANS64 P0, [R2+URZ+0x17060], R5 ;  /* 0x01706005020085a7 */ /* 0x000e64000800007f */
[----:B-1----:R-:W-:Y:S05]  /*15610*/  @!P0 BRA `(.L_x_9693) ;  /* 0xfffffffc00f08947 */ /* 0x002fea000383ffff */
[----:B------:R-:W-:Y:S05]  /*15620*/  BRA `(.L_x_9727) ;  /* 0xffffffec00587947 */ /* 0x000fea000383ffff */
.L_x_9695:
[----:B-1----:R1:W2:Y:S02]  /*15630*/  SYNCS.PHASECHK.TRANS64.TRYWAIT P0, [R7+URZ+0x17020], R2 ;  /* 0x01702002070075a7 */ /* 0x0022a4000800017f */
[----:B--2---:R-:W-:Y:S05]  /*15640*/  @!P0 NANOSLEEP.SYNCS 0x989680 ;  /* 0x009896800000895d */ /* 0x004fea0003900000 */
[----:B------:R-:W2:Y:S02]  /*15650*/  @!P0 SYNCS.PHASECHK.TRANS64 P0, [R7+URZ+0x17020], R2 ;  /* 0x01702002070085a7 */ /* 0x000ea4000800007f */
[----:B--2---:R-:W-:Y:S05]  /*15660*/  @!P0 BRA `(.L_x_9695) ;  /* 0xfffffffc00f08947 */ /* 0x004fea000383ffff */
[----:B------:R-:W-:Y:S05]  /*15670*/  BRA `(.L_x_9728) ;  /* 0xfffffff000707947 */ /* 0x000fea000383ffff */
.L_x_9697:
[----:B0-----:R0:W1:Y:S02]  /*15680*/  SYNCS.PHASECHK.TRANS64.TRYWAIT P1, [R5+URZ], R4 ;  /* 0x00000004050075a7 */ /* 0x001064000802017f */
[----:B-1----:R-:W-:Y:S05]  /*15690*/  @!P1 NANOSLEEP.SYNCS 0x989680 ;  /* 0x009896800000995d */ /* 0x002fea0003900000 */
[----:B------:R-:W1:Y:S02]  /*156a0*/  @!P1 SYNCS.PHASECHK.TRANS64 P1, [R5+URZ], R4 ;  /* 0x00000004050095a7 */ /* 0x000e64000802007f */
[----:B-1----:R-:W-:Y:S05]  /*156b0*/  @!P1 BRA `(.L_x_9697) ;  /* 0xfffffffc00f09947 */ /* 0x002fea000383ffff */
[----:B------:R-:W-:Y:S05]  /*156c0*/  BRA `(.L_x_9729) ;  /* 0xfffffff000c07947 */ /* 0x000fea000383ffff */
.L_x_9698:
[----:B-1----:R1:W2:Y:S02]  /*156d0*/  SYNCS.PHASECHK.TRANS64.TRYWAIT P1, [R3+URZ], R2 ;  /* 0x00000002030075a7 */ /* 0x0022a4000802017f */
[----:B--2---:R-:W-:Y:S05]  /*156e0*/  @!P1 NANOSLEEP.SYNCS 0x989680 ;  /* 0x009896800000995d */ /* 0x004fea0003900000 */
[----:B------:R-:W2:Y:S02]  /*156f0*/  @!P1 SYNCS.PHASECHK.TRANS64 P1, [R3+URZ], R2 ;  /* 0x00000002030095a7 */ /* 0x000ea4000802007f */
[----:B--2---:R-:W-:Y:S05]  /*15700*/  @!P1 BRA `(.L_x_9698) ;  /* 0xfffffffc00f09947 */ /* 0x004fea000383ffff */
[----:B------:R-:W-:Y:S05]  /*15710*/  BRA `(.L_x_9730) ;  /* 0xfffffff000b47947 */ /* 0x000fea000383ffff */
.L_x_9700:
[----:B-1----:R1:W2:Y:S02]  /*15720*/  SYNCS.PHASECHK.TRANS64.TRYWAIT P1, [R3+URZ+0x17060], R4 ;  /* 0x01706004030075a7 */ /* 0x0022a4000802017f */
[----:B--2---:R-:W-:Y:S05]  /*15730*/  @!P1 NANOSLEEP.SYNCS 0x989680 ;  /* 0x009896800000995d */ /* 0x004fea0003900000 */
[----:B------:R-:W2:Y:S02]  /*15740*/  @!P1 SYNCS.PHASECHK.TRANS64 P1, [R3+URZ+0x17060], R4 ;  /* 0x01706004030095a7 */ /* 0x000ea4000802007f */
[----:B--2---:R-:W-:Y:S05]  /*15750*/  @!P1 BRA `(.L_x_9700) ;  /* 0xfffffffc00f09947 */ /* 0x004fea000383ffff */
[----:B------:R-:W-:Y:S05]  /*15760*/  BRA `(.L_x_9731) ;  /* 0xfffffff000b47947 */ /* 0x000fea000383ffff */
.L_x_9702:
[----:B0-----:R0:W2:Y:S02]  /*15770*/  SYNCS.PHASECHK.TRANS64.TRYWAIT P1, [R5+URZ+0x17060], R2 ;  /* 0x01706002050075a7 */ /* 0x0010a4000802017f */
[----:B--2---:R-:W-:Y:S05]  /*15780*/  @!P1 NANOSLEEP.SYNCS 0x989680 ;  /* 0x009896800000995d */ /* 0x004fea0003900000 */
[----:B------:R-:W2:Y:S02]  /*15790*/  @!P1 SYNCS.PHASECHK.TRANS64 P1, [R5+URZ+0x17060], R2 ;  /* 0x01706002050095a7 */ /* 0x000ea4000802007f */
[----:B--2---:R-:W-:Y:S05]  /*157a0*/  @!P1 BRA `(.L_x_9702) ;  /* 0xfffffffc00f09947 */ /* 0x004fea000383ffff */
[----:B------:R-:W-:Y:S05]  /*157b0*/  BRA `(.L_x_9732) ;  /* 0xfffffff000b47947 */ /* 0x000fea000383ffff */
.L_x_9704:
[----:B--2---:R2:W3:Y:S02]  /*157c0*/  SYNCS.PHASECHK.TRANS64.TRYWAIT P0, [R3+URZ+0x17080], R4 ;  /* 0x01708004030075a7 */ /* 0x0044e4000800017f */
[----:B---3--:R-:W-:Y:S05]  /*157d0*/  @!P0 NANOSLEEP.SYNCS 0x989680 ;  /* 0x009896800000895d */ /* 0x008fea0003900000 */
[----:B------:R-:W3:Y:S02]  /*157e0*/  @!P0 SYNCS.PHASECHK.TRANS64 P0, [R3+URZ+0x17080], R4 ;  /* 0x01708004030085a7 */ /* 0x000ee4000800007f */
[----:B---3--:R-:W-:Y:S05]  /*157f0*/  @!P0 BRA `(.L_x_9704) ;  /* 0xfffffffc00f08947 */ /* 0x008fea000383ffff */
[----:B------:R-:W-:Y:S05]  /*15800*/  BRA `(.L_x_9705) ;  /* 0xfffffff000b07947 */ /* 0x000fea000383ffff */
.L_x_9733:
        /* <DEDUP_REMOVED lines=15> */
.L_x_13368:


//--------------------- .text._ZN7cutlass13device_kernelIN5flash11enable_sm90INS1_16FlashAttnFwdSm90INS1_25CollectiveMainloopFwdSm90ILi2EN4cute5tupleIJNS5_1CILi1EEES8_S8_EEENS6_IJNS7_ILi192EEENS7_ILi128EEENS7_ILi96EEEEEELi96ENS_12float_e4m3_tEfNS_4arch4Sm90ELb0ELb1ELb1ELb1ELb0ELb0ELb0ELb1ELb1ELb1ELb1ELb0EEENS1_21CollectiveEpilogueFwdINS6_IJSA_SC_SB_EEES9_NS_10bfloat16_tESG_Li384ELb1ELb1ELb1ELb1EEENS1_36VarlenDynamicPersistentTileSchedulerILi192ELi128ELi384ELi128ELb1ELb1ELb1ELb1ELb0ELb1EEEEEEEEEvNT_6ParamsE --------------------------
	.section	.text._ZN7cutlass13device_kernelIN5flash11enable_sm90INS1_16FlashAttnFwdSm90INS1_25CollectiveMainloopFwdSm90ILi2EN4cute5tupleIJNS5_1CILi1EEES8_S8_EEENS6_IJNS7_ILi192EEENS7_ILi128EEENS7_ILi96EEEEEELi96ENS_12float_e4m3_tEfNS_4arch4Sm90ELb0ELb1ELb1ELb1ELb0ELb0ELb0ELb1ELb1ELb1ELb1ELb0EEENS1_21CollectiveEpilogueFwdINS6_IJSA_SC_SB_EEES9_NS_10bfloat16_tESG_Li384ELb1ELb1ELb1ELb1EEENS1_36VarlenDynamicPersistentTileSchedulerILi192ELi128ELi384ELi128ELb1ELb1ELb1ELb1ELb0ELb1EEEEEEEEEvNT_6ParamsE,"ax",@progbits
	.align	128
.text._ZN7cutlass13device_kernelIN5flash11enable_sm90INS1_16FlashAttnFwdSm90INS1_25CollectiveMainloopFwdSm90ILi2EN4cute5tupleIJNS5_1CILi1EEES8_S8_EEENS6_IJNS7_ILi192EEENS7_ILi128EEENS7_ILi96EEEEEELi96ENS_12float_e4m3_tEfNS_4arch4Sm90ELb0ELb1ELb1ELb1ELb0ELb0ELb0ELb1ELb1ELb1ELb1ELb0EEENS1_21CollectiveEpilogueFwdINS6_IJSA_SC_SB_EEES9_NS_10bfloat16_tESG_Li384ELb1ELb1ELb1ELb1EEENS1_36VarlenDynamicPersistentTileSchedulerILi192ELi128ELi384ELi128ELb1ELb1ELb1ELb1ELb0ELb1EEEEEEEEEvNT_6ParamsE:
        .type           _ZN7cutlass13device_kernelIN5flash11enable_sm90INS1_16FlashAttnFwdSm90INS1_25CollectiveMainloopFwdSm90ILi2EN4cute5tupleIJNS5_1CILi1EEES8_S8_EEENS6_IJNS7_ILi192EEENS7_ILi128EEENS7_ILi96EEEEEELi96ENS_12float_e4m3_tEfNS_4arch4Sm90ELb0ELb1ELb1ELb1ELb0ELb0ELb0ELb1ELb1ELb1ELb1ELb0EEENS1_21CollectiveEpilogueFwdINS6_IJSA_SC_SB_EEES9_NS_10bfloat16_tESG_Li384ELb1ELb1ELb1ELb1EEENS1_36VarlenDynamicPersistentTileSchedulerILi192ELi128ELi384ELi128ELb1ELb1ELb1ELb1ELb0ELb1EEEEEEEEEvNT_6ParamsE,@function
        .size           _ZN7cutlass13device_kernelIN5flash11enable_sm90INS1_16FlashAttnFwdSm90INS1_25CollectiveMainloopFwdSm90ILi2EN4cute5tupleIJNS5_1CILi1EEES8_S8_EEENS6_IJNS7_ILi192EEENS7_ILi128EEENS7_ILi96EEEEEELi96ENS_12float_e4m3_tEfNS_4arch4Sm90ELb0ELb1ELb1ELb1ELb0ELb0ELb0ELb1ELb1ELb1ELb1ELb0EEENS1_21CollectiveEpilogueFwdINS6_IJSA_SC_SB_EEES9_NS_10bfloat16_tESG_Li384ELb1ELb1ELb1ELb1EEENS1_36VarlenDynamicPersistentTileSchedulerILi192ELi128ELi384ELi128ELb1ELb1ELb1ELb1ELb0ELb1EEEEEEEEEvNT_6ParamsE,(.L_x_13369 - _ZN7cutlass13device_kernelIN5flash11enable_sm90INS1_16FlashAttnFwdSm90INS1_25CollectiveMainloopFwdSm90ILi2EN4cute5tupleIJNS5_1CILi1EEES8_S8_EEENS6_IJNS7_ILi192EEENS7_ILi128EEENS7_ILi96EEEEEELi96ENS_12float_e4m3_tEfNS_4arch4Sm90ELb0ELb1ELb1ELb1ELb0ELb0ELb0ELb1ELb1ELb1ELb1ELb0EEENS1_21CollectiveEpilogueFwdINS6_IJSA_SC_SB_EEES9_NS_10bfloat16_tESG_Li384ELb1ELb1ELb1ELb1EEENS1_36VarlenDynamicPersistentTileSchedulerILi192ELi128ELi384ELi128ELb1ELb1ELb1ELb1ELb0ELb1EEEEEEEEEvNT_6ParamsE)
        .other          _ZN7cutlass13device_kernelIN5flash11enable_sm90INS1_16FlashAttnFwdSm90INS1_25CollectiveMainloopFwdSm90ILi2EN4cute5tupleIJNS5_1CILi1EEES8_S8_EEENS6_IJNS7_ILi192EEENS7_ILi128EEENS7_ILi96EEEEEELi96ENS_12float_e4m3_tEfNS_4arch4Sm90ELb0ELb1ELb1ELb1ELb0ELb0ELb0ELb1ELb1ELb1ELb1ELb0EEENS1_21CollectiveEpilogueFwdINS6_IJSA_SC_SB_EEES9_NS_10bfloat16_tESG_Li384ELb1ELb1ELb1ELb1EEENS1_36VarlenDynamicPersistentTileSchedulerILi192ELi128ELi384ELi128ELb1ELb1ELb1ELb1ELb0ELb1EEEEEEEEEvNT_6ParamsE,@"STO_CUDA_ENTRY STV_DEFAULT"
_ZN7cutlass13device_kernelIN5flash11enable_sm90INS1_16FlashAttnFwdSm90INS1_25CollectiveMainloopFwdSm90ILi2EN4cute5tupleIJNS5_1CILi1EEES8_S8_EEENS6_IJNS7_ILi192EEENS7_ILi128EEENS7_ILi96EEEEEELi96ENS_12float_e4m3_tEfNS_4arch4Sm90ELb0ELb1ELb1ELb1ELb0ELb0ELb0ELb1ELb1ELb1ELb1ELb0EEENS1_21CollectiveEpilogueFwdINS6_IJSA_SC_SB_EEES9_NS_10bfloat16_tESG_Li384ELb1ELb1ELb1ELb1EEENS1_36VarlenDynamicPersistentTileSchedulerILi192ELi128ELi384ELi128ELb1ELb1ELb1ELb1ELb0ELb1EEEEEEEEEvNT_6ParamsE:
        /* <DEDUP_REMOVED lines=18> */
.L_x_9735:
[----:B------:R-:W-:Y:S05]  /*0120*/  BSYNC B0 ;  /* 0x0000000000007941 */ /* 0x000fea0003800000 */
.L_x_9734:
        /* <DEDUP_REMOVED lines=41> */
.L_x_9736:
        /* <DEDUP_REMOVED lines=22> */
.L_x_9737:
        /* <DEDUP_REMOVED lines=18> */
.L_x_9738:
        /* <DEDUP_REMOVED lines=22> */
.L_x_9739:
        /* <DEDUP_REMOVED lines=22> */
.L_x_9740:
[----:B------:R-:W-:Y:S01]  /*0900*/  PLOP3.LUT P0, PT, PT, PT, UP0, 0x80, 0x0 ;  /* 0x000000000000781c */ /* 0x000fe20003f0f008 */
[----:B------:R-:W-:Y:S01]  /*0910*/  UMOV UR38, 0x1 ;  /* 0x0000000100267882 */ /* 0x000fe20000000000 */
[----:B------:R-:W-:Y:S01]  /*0920*/  NOP ;  /* 0x0000000000007918 */ /* 0x000fe20000000000 */
[----:B------:R-:W-:Y:S01]  /*0930*/  USEL UR38, UR38, 0x2, !UP0 ;  /* 0x0000000226267887 */ /* 0x000fe2000c000000 */
[----:B------:R-:W-:Y:S01]  /*0940*/  ULDC.64 UR50, c[0x0][0x208] ;  /* 0x0000820000327ab9 */ /* 0x000fe20000000a00 */
[----:B012-4-:R-:W-:Y:S08]  /*0950*/  BAR.SYNC.DEFER_BLOCKING 0x0 ;  /* 0x0000000000007b1d */ /* 0x017ff00000010000 */
[----:B------:R-:W-:Y:S05]  /*0960*/  @!P0 BRA `(.L_x_9741) ;  /* 0x00000120004c8947 */ /* 0x000fea0003800000 */
.L_x_9742:
        /* <DEDUP_REMOVED lines=19> */
[----:B------:R-:W-:Y:S01]  /*0aa0*/  R2UR UR49, R11 ;  /* 0x000000000b3172ca */ /* 0x000fe200000e0000 */
        /* <DEDUP_REMOVED lines=11> */
[----:B------:R-:W-:Y:S02]  /*0b60*/  LOP3.LUT R5, R5, 0xfffffe00, RZ, 0xc0, !PT ;  /* 0xfffffe0005057812 */ /* 0x000fe400078ec0ff */
[----:B------:R-:W-:Y:S02]  /*0b70*/  SHF.R.S32.HI R7, RZ, 0x1f, R12 ;  /* 0x0000001fff077819 */ /* 0x000fe4000001140c */
[----:B------:R-:W-:Y:S02]  /*0b80*/  SHF.R.S32.HI R4, RZ, 0x4, R3 ;  /* 0x00000004ff047819 */ /* 0x000fe40000011403 */
[----:B------:R-:W-:Y:S02]  /*0b90*/  LEA.HI R8, R7, R12, RZ, 0x2 ;  /* 0x0000000c07087211 */ /* 0x000fe400078f10ff */
[----:B------:R-:W-:Y:S02]  /*0ba0*/  LOP3.LUT R2, R3, 0x7fffff0, RZ, 0xc0, !PT ;  /* 0x07fffff003027812 */ /* 0x000fe400078ec0ff */
[----:B------:R-:W-:-:S02]  /*0bb0*/  SHF.R.S32.HI R9, RZ, 0x2, R8 ;  /* 0x00000002ff097819 */ /* 0x000fc40000011408 */
[----:B------:R-:W-:Y:S01]  /*0bc0*/  SHF.R.S32.HI R6, RZ, 0x1f, R8 ;  /* 0x0000001fff067819 */ /* 0x000fe20000011408 */
[----:B------:R-:W-:Y:S01]  /*0bd0*/  IMAD.IADD R2, R13, 0x1, -R2 ;  /* 0x000000010d027824 */ /* 0x000fe200078e0a02 */
[----:B------:R-:W-:Y:S02]  /*0be0*/  LEA.HI R3, R3, R4, RZ, 0x1 ;  /* 0x0000000403037211 */ /* 0x000fe400078f08ff */
[----:B------:R-:W-:Y:S01]  /*0bf0*/  LEA.HI R10, R6, R9, RZ, 0x3 ;  /* 0x00000009060a7211 */ /* 0x000fe200078f18ff */
[----:B------:R-:W-:Y:S01]  /*0c00*/  IMAD.HI R6, R14, 0x55555556, RZ ;  /* 0x555555560e067827 */ /* 0x000fe200078e02ff */
[----:B------:R-:W-:Y:S02]  /*0c10*/  LEA.HI R7, R7, R12, RZ, 0x5 ;  /* 0x0000000c07077211 */ /* 0x000fe400078f28ff */
[----:B------:R-:W-:Y:S01]  /*0c20*/  LOP3.LUT R10, R10, 0xfffffff8, RZ, 0xc0, !PT ;  /* 0xfffffff80a0a7812 */ /* 0x000fe200078ec0ff */
[----:B------:R-:W-:Y:S01]  /*0c30*/  IMAD R2, R2, 0x20, R5 ;  /* 0x0000002002027824 */ /* 0x000fe200078e0205 */
[----:B------:R-:W-:-:S02]  /*0c40*/  LOP3.LUT R3, R3, 0x1ffffffe, RZ, 0xc0, !PT ;  /* 0x1ffffffe03037812 */ /* 0x000fc400078ec0ff */
[----:B------:R-:W-:Y:S01]  /*0c50*/  LEA.HI R6, R6, R6, RZ, 0x1 ;  /* 0x0000000606067211 */ /* 0x000fe200078f08ff */
[----:B------:R-:W-:Y:S01]  /*0c60*/  IMAD.IADD R10, R9, 0x1, -R10 ;  /* 0x00000001090a7824 */ /* 0x000fe200078e0a0a */
[----:B------:R-:W-:Y:S01]  /*0c70*/  SHF.R.S32.HI R7, RZ, 0x5, R7 ;  /* 0x00000005ff077819 */ /* 0x000fe20000011407 */
[----:B------:R-:W-:Y:S01]  /*0c80*/  IMAD.IADD R3, R4, 0x1, -R3 ;  /* 0x0000000104037824 */ /* 0x000fe200078e0a03 */
[----:B------:R-:W-:Y:S01]  /*0c90*/  LEA.HI R0, R0, R13, RZ, 0x2 ;  /* 0x0000000d00007211 */ /* 0x000fe200078f10ff */
[----:B------:R-:W-:Y:S01]  /*0ca0*/  IMAD R6, R6, -0x3, R14 ;  /* 0xfffffffd06067824 */ /* 0x000fe200078e020e */
[----:B------:R-:W-:Y:S01]  /*0cb0*/  LOP3.LUT R8, R8, 0x7ffffffc, RZ, 0xc0, !PT ;  /* 0x7ffffffc08087812 */ /* 0x000fe200078ec0ff */
[----:B------:R-:W-:Y:S01]  /*0cc0*/  IMAD R7, R7, 0x10, R10 ;  /* 0x0000001007077824 */ /* 0x000fe200078e020a */
[----:B------:R-:W-:Y:S01]  /*0cd0*/  LOP3.LUT R4, R0, 0xfffffffc, RZ, 0xc0, !PT ;  /* 0xfffffffc00047812 */ /* 0x000fe200078ec0ff */
[----:B------:R-:W-:Y:S01]  /*0ce0*/  IMAD R2, R3, 0x8, R2 ;  /* 0x0000000803027824 */ /* 0x000fe200078e0202 */
[----:B------:R-:W-:Y:S01]  /*0cf0*/  SHF.R.S32.HI R0, RZ, 0x2, R0 ;  /* 0x00000002ff007819 */ /* 0x000fe20000011400 */
[----:B------:R-:W-:-:S02]  /*0d00*/  IMAD R5, R6, 0x40, R7 ;  /* 0x0000004006057824 */ /* 0x000fc400078e0207 */
[----:B------:R-:W-:Y:S01]  /*0d10*/  IMAD.IADD R4, R13, 0x1, -R4 ;  /* 0x000000010d047824 */ /* 0x000fe200078e0a04 */
[----:B------:R0:W-:Y:S01]  /*0d20*/  STL [R1+0x20], R2 ;  /* 0x0000200201007387 */ /* 0x0001e20000100800 */
[----:B------:R-:W-:Y:S02]  /*0d30*/  IMAD.IADD R8, R12, 0x1, -R8 ;  /* 0x000000010c087824 */ /* 0x000fe400078e0a08 */
[----:B------:R-:W-:Y:S01]  /*0d40*/  IMAD.SHL.U32 R18, R4, 0x8, RZ ;  /* 0x0000000804127824 */ /* 0x000fe200078e00ff */
[----:B------:R1:W-:Y:S01]  /*0d50*/  STL [R1+0x1c], R5 ;  /* 0x00001c0501007387 */ /* 0x0003e20000100800 */
[----:B------:R-:W-:Y:S02]  /*0d60*/  IMAD.SHL.U32 R16, R8, 0x2, RZ ;  /* 0x0000000208107824 */ /* 0x000fe400078e00ff */
[C---:B------:R-:W-:Y:S02]  /*0d70*/  VIADD R19, R18.reuse, 0x20 ;  /* 0x0000002012137836 */ /* 0x040fe40000000000 */
[----:B------:R-:W-:Y:S01]  /*0d80*/  VIADD R23, R18, 0x40 ;  /* 0x0000004012177836 */ /* 0x000fe20000000000 */
[----:B0-----:R-:W-:Y:S01]  /*0d90*/  LEA.HI R2, R4, R4, RZ, 0x1 ;  /* 0x0000000404027211 */ /* 0x001fe200078f08ff */
[C---:B------:R-:W-:Y:S01]  /*0da0*/  VIADD R157, R16.reuse, 0x30 ;  /* 0x00000030109d7836 */ /* 0x040fe20000000000 */
[----:B------:R-:W-:Y:S01]  /*0db0*/  SHF.R.S32.HI R3, RZ, 0x1f, R19 ;  /* 0x0000001fff037819 */ /* 0x000fe20000011413 */
[----:B------:R-:W-:Y:S01]  /*0dc0*/  VIADD R3, R16, 0x20 ;  /* 0x0000002010037836 */ /* 0x000fe20000000000 */
[----:B------:R-:W-:Y:S01]  /*0dd0*/  LOP3.LUT R2, R2, 0x1ffffffe, RZ, 0xc0, !PT ;  /* 0x1ffffffe02027812 */ /* 0x000fe200078ec0ff */
[C---:B------:R-:W-:Y:S01]  /*0de0*/  VIADD R156, R16.reuse, 0x38 ;  /* 0x00000038109c7836 */ /* 0x040fe20000000000 */
[----:B------:R-:W-:Y:S01]  /*0df0*/  SHF.R.S32.HI R0, RZ, 0x1f, R23 ;  /* 0x0000001fff007819 */ /* 0x000fe20000011417 */
        /* <DEDUP_REMOVED lines=16> */
[----:B------:R-:W-:Y:S02]  /*0f00*/  SHF.R.S32.HI R4, RZ, 0x1f, R154 ;  /* 0x0000001fff047819 */ /* 0x000fe4000001149a */
[----:B------:R-:W-:-:S02]  /*0f10*/  SHF.R.S32.HI R3, RZ, 0x1f, R153 ;  /* 0x0000001fff037819 */ /* 0x000fc40000011499 */
[----:B-1----:R-:W-:-:S07]  /*0f20*/  SHF.R.S32.HI R0, RZ, 0x1f, R152 ;  /* 0x0000001fff007819 */ /* 0x002fce0000011498 */
.L_x_9842:
        /* <DEDUP_REMOVED lines=14> */
[----:B------:R-:W-:Y:S01]  /*1010*/  IMAD.U32 R3, RZ, RZ, UR9 ;  /* 0x00000009ff037e24 */ /* 0x000fe2000f8e00ff */
[----:B------:R-:W-:Y:S02]  /*1020*/  @UP1 UIMAD.WIDE UR8, UR49, 0x4, UR10 ;  /* 0x00000004310818a5 */ /* 0x000fe4000f8e020a */
[----:B------:R-:W-:Y:S02]  /*1030*/  ULOP3.LUT UR43, UR6, 0xff0000, URZ, 0xc0, !UPT ;  /* 0x00ff0000062b7892 */ /* 0x000fe4000f8ec03f */
[----:B--2---:R-:W2:Y:S01]  /*1040*/  @P0 LDG.E R2, desc[UR50][R2.64] ;  /* 0x0000003202020981 */ /* 0x004ea2000c1e1900 */
[----:B------:R-:W-:Y:S01]  /*1050*/  ULDC.64 UR10, c[0x0][0xa20] ;  /* 0x00028800000a7ab9 */ /* 0x000fe20000000a00 */
[----:B------:R-:W-:-:S02]  /*1060*/  IMAD.U32 R4, RZ, RZ, UR8 ;  /* 0x00000008ff047e24 */ /* 0x000fc4000f8e00ff */
[----:B---3--:R-:W-:Y:S01]  /*1070*/  IMAD.U32 R5, RZ, RZ, UR9 ;  /* 0x00000009ff057e24 */ /* 0x008fe2000f8e00ff */
        /* <DEDUP_REMOVED lines=30> */
.L_x_9743:
        /* <DEDUP_REMOVED lines=9> */
.L_x_9744:
        /* <DEDUP_REMOVED lines=13> */
.L_x_9745:
[----:B------:R-:W-:Y:S01]  /*13c0*/  ULDC UR6, c[0x0][0x448] ;  /* 0x0001120000067ab9 */ /* 0x000fe20000000800 */
[----:B------:R-:W-:Y:S02]  /*13d0*/  UIMAD UR40, UR5, 0xc0, URZ ;  /* 0x000000c0052878a4 */ /* 0x000fe4000f8e023f */
        /* <DEDUP_REMOVED lines=24> */
.L_x_9747:
[----:B------:R-:W-:-:S11]  /*1560*/  UISETP.NE.AND UP1, UPT, UR5, 0x1, UPT ;  /* 0x000000010500788c */ /* 0x000fd6000bf25270 */
[----:B------:R-:W-:Y:S02]  /*1570*/  @UP1 ULDC.64 UR10, c[0x0][0x9e8] ;  /* 0x00027a00000a1ab9 */ /* 0x000fe40000000a00 */
[----:B------:R-:W-:-:S04]  /*1580*/  UIMAD.WIDE.U32 UR6, UR8, UR10, URZ ;  /* 0x0000000a080672a5 */ /* 0x000fc8000f8e003f */
[----:B------:R-:W-:-:S12]  /*1590*/  @UP1 USHF.R.U32.HI UR8, URZ, UR11, UR7 ;  /* 0x0000000b3f081299 */ /* 0x000fd80008011607 */
.L_x_9748:
[----:B------:R-:W-:-:S04]  /*15a0*/  UIMAD UR8, UR8, UR5, UR5 ;  /* 0x00000005080872a4 */ /* 0x000fc8000f8e0205 */
[----:B------:R-:W-:-:S04]  /*15b0*/  UISETP.LT.AND UP1, UPT, UR4, UR8, UPT ;  /* 0x000000080400728c */ /* 0x000fc8000bf21270 */
[----:B------:R-:W-:-:S12]  /*15c0*/  USEL UR4, UR4, UR8, UP1 ;  /* 0x0000000804047287 */ /* 0x000fd80008800000 */
.L_x_9746:
        /* <DEDUP_REMOVED lines=30> */
.L_x_9750:
[----:B------:R-:W-:-:S11]  /*17b0*/  UISETP.NE.AND UP0, UPT, UR5, 0x1, UPT ;  /* 0x000000010500788c */ /* 0x000fd6000bf05270 */
[----:B------:R-:W-:Y:S02]  /*17c0*/  @UP0 ULDC.64 UR10, c[0x0][0x9e8] ;  /* 0x00027a00000a0ab9 */ /* 0x000fe40000000a00 */
[----:B------:R-:W-:-:S04]  /*17d0*/  UIMAD.WIDE.U32 UR8, UR7, UR10, URZ ;  /* 0x0000000a070872a5 */ /* 0x000fc8000f8e003f */
[----:B------:R-:W-:-:S12]  /*17e0*/  @UP0 USHF.R.U32.HI UR7, URZ, UR11, UR9 ;  /* 0x0000000b3f070299 */ /* 0x000fd80008011609 */
.L_x_9751:
[----:B------:R-:W-:-:S04]  /*17f0*/  UIMAD UR5, UR7, UR5, URZ ;  /* 0x00000005070572a4 */ /* 0x000fc8000f8e023f */
[----:B------:R-:W-:-:S04]  /*1800*/  UISETP.LT.AND UP0, UPT, UR4, UR5, UPT ;  /* 0x000000050400728c */ /* 0x000fc8000bf01270 */
[----:B------:R-:W-:-:S12]  /*1810*/  USEL UR4, UR4, UR5, !UP0 ;  /* 0x0000000504047287 */ /* 0x000fd8000c000000 */
.L_x_9749:
        /* <DEDUP_REMOVED lines=48> */
.L_x_9752:
[----:B------:R-:W-:Y:S01]  /*1b20*/  UIMAD UR44, UR42, UR4, UR44 ;  /* 0x000000042a2c72a4 */ /* 0x000fe2000f8e022c */
[----:B------:R-:W-:Y:S01]  /*1b30*/  IMAD.U32 R88, RZ, RZ, UR6 ;  /* 0x00000006ff587e24 */ /* 0x000fe2000f8e00ff */
[----:B------:R-:W-:Y:S01]  /*1b40*/  PLOP3.LUT P0, PT, PT, PT, PT, 0x80, 0x0 ;  /* 0x000000000000781c */ /* 0x000fe20003f0f070 */
[----:B------:R-:W-:Y:S01]  /*1b50*/  IMAD.U32 R3, RZ, RZ, UR4 ;  /* 0x00000004ff037e24 */ /* 0x000fe2000f8e00ff */
[----:B------:R-:W-:Y:S01]  /*1b60*/  CS2R R20, SRZ ;  /* 0x0000000000147805 */ /* 0x000fe2000001ff00 */
[----:B------:R-:W-:Y:S01]  /*1b70*/  IMAD.MOV.U32 R2, RZ, RZ, RZ ;  /* 0x000000ffff027224 */ /* 0x000fe200078e00ff */
[----:B------:R-:W-:Y:S01]  /*1b80*/  CS2R R40, SRZ ;  /* 0x0000000000287805 */ /* 0x000fe2000001ff00 */
[----:B------:R-:W-:Y:S01]  /*1b90*/  IMAD.MOV.U32 R0, RZ, RZ, RZ ;  /* 0x000000ffff007224 */ /* 0x000fe200078e00ff */
[----:B------:R-:W-:Y:S01]  /*1ba0*/  VIADDMNMX R88, R3, UR44, R88, PT ;  /* 0x0000002c03587c46 */ /* 0x000fe2000b800158 */
[----:B------:R-:W-:Y:S01]  /*1bb0*/  IMAD.MOV.U32 R15, RZ, RZ, RZ ;  /* 0x000000ffff0f7224 */ /* 0x000fe200078e00ff */
[----:B------:R-:W-:Y:S01]  /*1bc0*/  CS2R R38, SRZ ;  /* 0x0000000000267805 */ /* 0x000fe2000001ff00 */
[----:B------:R-:W-:Y:S01]  /*1bd0*/  IMAD.MOV.U32 R93, RZ, RZ, RZ ;  /* 0x000000ffff5d7224 */ /* 0x000fe200078e00ff */
[----:B------:R-:W-:-:S02]  /*1be0*/  ISETP.GT.AND P1, PT, R88, UR44, PT ;  /* 0x0000002c58007c0c */ /* 0x000fc4000bf24270 */
[----:B------:R-:W-:Y:S01]  /*1bf0*/  CS2R R8, SRZ ;  /* 0x0000000000087805 */ /* 0x000fe2000001ff00 */
[----:B------:R-:W-:Y:S01]  /*1c00*/  IMAD.MOV.U32 R95, RZ, RZ, RZ ;  /* 0x000000ffff5f7224 */ /* 0x000fe200078e00ff */
        /* <DEDUP_REMOVED lines=60> */
.L_x_9754:
        /* <DEDUP_REMOVED lines=50> */
.L_x_9949:
[----:B------:R-:W-:Y:S05]  /*22f0*/  @!P0 BRA `(.L_x_9756) ;  /* 0x0000000000048947 */ /* 0x000fea0003800000 */
[----:B------:R-:W-:Y:S01]  /*2300*/  BPT.TRAP 0x1 ;  /* 0x000000040000795c */ /* 0x000fe20000300000 */
.L_x_9756:
[----:B------:R-:W-:Y:S02]  /*2310*/  IMAD.U32 R90, RZ, RZ, UR52 ;  /* 0x00000034ff5a7e24 */ /* 0x000fe4000f8e00ff */
[----:B0-----:R-:W-:-:S03]  /*2320*/  IMAD.U32 R3, RZ, RZ, UR53 ;  /* 0x00000035ff037e24 */ /* 0x001fc6000f8e00ff */
[----:B------:R-:W-:Y:S02]  /*2330*/  LEA R90, R90, UR46, 0x3 ;  /* 0x0000002e5a5a7c11 */ /* 0x000fe4000f8e18ff */
[----:B------:R-:W-:-:S04]  /*2340*/  SHF.L.U32 R3, R3, 0x1f, RZ ;  /* 0x0000001f03037819 */ /* 0x000fc800000006ff */
[----:B------:R0:W1:Y:S01]  /*2350*/  SYNCS.PHASECHK.TRANS64.TRYWAIT P2, [R90+URZ+0x19c30], R3 ;  /* 0x019c30035a0075a7 */ /* 0x000062000804017f */
[----:B------:R-:W-:Y:S05]  /*2360*/  @!P0 BRA `(.L_x_9757) ;  /* 0x0000000000048947 */ /* 0x000fea0003800000 */
[----:B------:R-:W-:Y:S01]  /*2370*/  BPT.TRAP 0x1 ;  /* 0x000000040000795c */ /* 0x000fe20000300000 */
.L_x_9757:
[----:B------:R-:W2:Y:S02]  /*2380*/  S2R R2, SR_TID.X ;  /* 0x0000000000027919 */ /* 0x000ea40000002100 */
[----:B--2---:R-:W-:Y:S01]  /*2390*/  LOP3.LUT P1, RZ, R2, 0x7f, RZ, 0xc0, !PT ;  /* 0x0000007f02ff7812 */ /* 0x004fe2000782c0ff */
[----:B-1----:R-:W-:-:S12]  /*23a0*/  @P2 BRA `(.L_x_9758) ;  /* 0x0000000000082947 */ /* 0x002fd80003800000 */
[----:B------:R-:W1:Y:S02]  /*23b0*/  SYNCS.PHASECHK.TRANS64.TRYWAIT P2, [R90+URZ+0x19c30], R3 ;  /* 0x019c30035a0075a7 */ /* 0x000e64000804017f */
[----:B-1----:R-:W-:Y:S05]  /*23c0*/  @!P2 BRA `(.L_x_9759) ;  /* 0x0000016c0090a947 */ /* 0x002fea0003800000 */
.L_x_9758:
        /* <DEDUP_REMOVED lines=34> */
[----:B------:R-:W-:Y:S02]  /*25f0*/  ULDC.64 UR10, c[0x0][0x9e0] ;  /* 0x00027800000a7ab9 */ /* 0x000fe40000000a00 */
[----:B------:R-:W-:Y:S01]  /*2600*/  UISETP.GE.AND UP1, UPT, UR11, 0x1, UPT ;  /* 0x000000010b00788c */ /* 0x000fe2000bf26270 */
[----:B------:R-:W-:Y:S02]  /*2610*/  WARPGROUP.DEPBAR.LE gsb0, 0x0 ;  /* 0x00008000000079c5 */ /* 0x000fe40000010000 */
[C---:B------:R-:W-:Y:S01]  /*2620*/  FMUL.FTZ R94, R0.reuse, R32 ;  /* 0x00000020005e7220 */ /* 0x040fe20000410000 */
[C---:B------:R-:W-:Y:S01]  /*2630*/  FMUL.FTZ R32, R0.reuse, R66 ;  /* 0x0000004200207220 */ /* 0x040fe20000410000 */
        /* <DEDUP_REMOVED lines=8> */
[----:B------:R-:W-:Y:S01]  /*26c0*/  IMAD.MOV.U32 R43, RZ, RZ, -0x80 ;  /* 0xffffff80ff2b7424 */ /* 0x000fe200078e00ff */
[----:B------:R-:W-:Y:S01]  /*26d0*/  @P3 SHF.R.U32.HI R66, RZ, UR6, R36 ;  /* 0x00000006ff423c19 */ /* 0x000fe20008011624 */
        /* <DEDUP_REMOVED lines=62> */
[C-C-:B------:R-:W-:Y:S01]  /*2ac0*/  IADD3 R42, -R16.reuse, 0x1, R73.reuse ;  /* 0x00000001102a7810 */ /* 0x140fe20007ffe149 */
[----:B------:R2:W-:Y:S01]  /*2ad0*/  @!P1 SYNCS.ARRIVE.TRANS64.RED.A1T0 RZ, [R90+URZ], RZ ;  /* 0x000000ff5aff99a7 */ /* 0x0005e2000810043f */
[----:B------:R-:W-:-:S02]  /*2ae0*/  IADD3 R72, -R16, UR41, R73 ;  /* 0x0000002910487c10 */ /* 0x000fc4000fffe149 */
[----:B------:R-:W-:Y:S02]  /*2af0*/  IADD3 R42, -R43, UR41, R42 ;  /* 0x000000292b2a7c10 */ /* 0x000fe4000fffe12a */
[----:B------:R-:W-:Y:S01]  /*2b00*/  LEA R68, R88, 0xffffff80, 0x7 ;  /* 0xffffff8058447811 */ /* 0x000fe200078e38ff */
[----:B------:R-:W3:Y:S02]  /*2b10*/  MUFU.TANH R89, R89 ;  /* 0x0000005900597308 */ /* 0x000ee40000002400 */
[C---:B------:R-:W-:Y:S02]  /*2b20*/  VIADD R75, R42.reuse, UR10 ;  /* 0x0000000a2a4b7c36 */ /* 0x040fe40008000000 */
[----:B------:R-:W-:-:S03]  /*2b30*/  VIADD R74, R42, UR17 ;  /* 0x000000112a4a7c36 */ /* 0x000fc60008000000 */
[----:B0-----:R-:W-:Y:S01]  /*2b40*/  VIADDMNMX R70, R45, R75, R72, PT ;  /* 0x0000004b2d467246 */ /* 0x001fe20003800148 */
[----:B------:R-:W0:Y:S01]  /*2b50*/  MUFU.TANH R3, R3 ;  /* 0x0000000300037308 */ /* 0x000e220000002400 */
        /* <DEDUP_REMOVED lines=76> */
.L_x_9762:
[----:B------:R-:W-:-:S06]  /*3020*/  UISETP.NE.AND UP2, UPT, UR11, 0x1, UPT ;  /* 0x000000010b00788c */ /* 0x000fcc000bf45270 */
[----:B------:R-:W-:-:S05]  /*3030*/  PLOP3.LUT P2, PT, PT, PT, UP2, 0x80, 0x0 ;  /* 0x000000000000781c */ /* 0x000fca0003f4f028 */
[----:B------:R-:W-:-:S08]  /*3040*/  @UP2 ULDC.64 UR6, c[0x0][0x9e8] ;  /* 0x00027a0000062ab9 */ /* 0x000fd00000000a00 */
[----:B------:R-:W-:-:S05]  /*3050*/  @P2 IMAD.HI.U32 R42, R43, UR6, RZ ;  /* 0x000000062b2a2c27 */ /* 0x000fca000f8e00ff */
[----:B------:R-:W-:-:S07]  /*3060*/  @P2 SHF.R.U32.HI R43, RZ, UR7, R42 ;  /* 0x00000007ff2b2c19 */ /* 0x000fce000801162a */
.L_x_9763:
[----:B------:R-:W-:Y:S05]  /*3070*/  BSYNC B0 ;  /* 0x0000000000007941 */ /* 0x000fea0003800000 */
.L_x_9761:
[----:B------:R-:W-:-:S04]  /*3080*/  IMAD R43, R43, UR11, -R68 ;  /* 0x0000000b2b2b7c24 */ /* 0x000fc8000f8e0a44 */
[----:B------:R-:W-:-:S05]  /*3090*/  IMAD.IADD R43, R43, 0x1, -R16 ;  /* 0x000000012b2b7824 */ /* 0x000fca00078e0a10 */
[----:B------:R-:W-:Y:S02]  /*30a0*/  VIMNMX R71, R71, R43, !PT ;  /* 0x0000002b47477248 */ /* 0x000fe40007fe0100 */
[----:B------:R-:W-:-:S07]  /*30b0*/  VIADDMNMX R70, R43, UR11, R70, PT ;  /* 0x0000000b2b467c46 */ /* 0x000fce000b800146 */
.L_x_9760:
        /* <DEDUP_REMOVED lines=12> */
[C---:B------:R-:W-:Y:S02]  /*3180*/  ISETP.GE.AND P5, PT, R73.reuse, 0x11, PT ;  /* 0x000000114900780c */ /* 0x040fe40003fa6270 */
[C---:B------:R-:W-:Y:S02]  /*3190*/  ISETP.LT.OR P4, PT, R70.reuse, 0x9, P4 ;  /* 0x000000094600780c */ /* 0x040fe40002781670 */
[----:B------:R-:W-:Y:S02]  /*31a0*/  ISETP.LT.OR P3, PT, R70, 0xa, P3 ;  /* 0x0000000a4600780c */ /* 0x000fe40001f61670 */
[----:B0-----:R-:W-:Y:S02]  /*31b0*/  FSEL R92, R92, -INF , !P4 ;  /* 0xff8000005c5c7808 */ /* 0x001fe40006000000 */
        /* <DEDUP_REMOVED lines=166> */
[----:B------:R-:W-:-:S04]  /*3c20*/  ISETP.LT.OR P6, PT, R70, 0x7a, P6 ;  /* 0x0000007a4600780c */ /* 0x000fc800037c1670 */
[----:B------:R-:W-:Y:S02]  /*3c30*/  FSEL R2, R67, -INF , !P6 ;  /* 0xff80000043027808 */ /* 0x000fe40007000000 */
[----:B------:R-:W0:Y:S01]  /*3c40*/  SHFL.IDX PT, R67, R66, 0x1, 0x1c1f ;  /* 0x003c1f0042437f89 */ /* 0x000e2200000e0000 */
[----:B------:R-:W-:Y:S02]  /*3c50*/  PLOP3.LUT P6, PT, PT, PT, UP1, 0x40, 0x0 ;  /* 0x000000000000781c */ /* 0x000fe40003fce818 */
[----:B0-----:R-:W-:Y:S01]  /*3c60*/  VIADDMNMX R73, R67, R75, R72, PT ;  /* 0x0000004b43497246 */ /* 0x001fe20003800148 */
[----:B------:R-:W-:-:S10]  /*3c70*/  IMAD.IADD R74, R74, 0x1, R67 ;  /* 0x000000014a4a7824 */ /* 0x000fd400078e0243 */
        /* <DEDUP_REMOVED lines=15> */
.L_x_9766:
[----:B------:R-:W-:-:S06]  /*3d70*/  UISETP.NE.AND UP2, UPT, UR11, 0x1, UPT ;  /* 0x000000010b00788c */ /* 0x000fcc000bf45270 */
[----:B------:R-:W-:-:S05]  /*3d80*/  PLOP3.LUT P6, PT, PT, PT, UP2, 0x80, 0x0 ;  /* 0x000000000000781c */ /* 0x000fca0003fcf028 */
[----:B------:R-:W-:-:S08]  /*3d90*/  @UP2 ULDC.64 UR6, c[0x0][0x9e8] ;  /* 0x00027a0000062ab9 */ /* 0x000fd00000000a00 */
[----:B------:R-:W-:Y:S01]  /*3da0*/  @P6 IMAD.HI.U32 R66, R67, UR6, RZ ;  /* 0x0000000643426c27 */ /* 0x000fe2000f8e00ff */
[----:B------:R-:W-:-:S13]  /*3db0*/  PLOP3.LUT P6, PT, PT, PT, UP2, 0x80, 0x0 ;  /* 0x000000000000781c */ /* 0x000fda0003fcf028 */
[----:B------:R-:W-:-:S07]  /*3dc0*/  @P6 SHF.R.U32.HI R67, RZ, UR7, R66 ;  /* 0x00000007ff436c19 */ /* 0x000fce0008011642 */
.L_x_9767:
[----:B------:R-:W-:Y:S05]  /*3dd0*/  BSYNC B0 ;  /* 0x0000000000007941 */ /* 0x000fea0003800000 */
.L_x_9765:
[----:B------:R-:W-:-:S04]  /*3de0*/  IMAD R67, R67, UR11, -R68 ;  /* 0x0000000b43437c24 */ /* 0x000fc8000f8e0a44 */
[----:B------:R-:W-:-:S05]  /*3df0*/  IMAD.IADD R67, R67, 0x1, -R16 ;  /* 0x0000000143437824 */ /* 0x000fca00078e0a10 */
[----:B------:R-:W-:Y:S02]  /*3e00*/  VIMNMX R74, R74, R67, !PT ;  /* 0x000000434a4a7248 */ /* 0x000fe40007fe0100 */
[----:B------:R-:W-:-:S07]  /*3e10*/  VIADDMNMX R73, R67, UR11, R73, PT ;  /* 0x0000000b43497c46 */ /* 0x000fce000b800149 */
.L_x_9764:
        /* <DEDUP_REMOVED lines=9> */
[----:B------:R-:W-:Y:S01]  /*3eb0*/  UMOV UR7, UR40 ;  /* 0x0000002800077c82 */ /* 0x000fe20008000000 */
[----:B------:R-:W-:Y:S01]  /*3ec0*/  LOP3.LUT P2, RZ, R22, 0x2, RZ, 0xc0, !PT ;  /* 0x0000000216ff7812 */ /* 0x000fe2000784c0ff */
        /* <DEDUP_REMOVED lines=9> */
[----:B------:R-:W-:-:S02]  /*3f60*/  LOP3.LUT P2, RZ, R22, 0x4, RZ, 0xc0, !PT ;  /* 0x0000000416ff7812 */ /* 0x000fc4000784c0ff */
[C---:B------:R-:W-:Y:S02]  /*3f70*/  ISETP.LT.OR P4, PT, R73.reuse, 0x72, P4 ;  /* 0x000000724900780c */ /* 0x040fe40002781670 */
[----:B------:R-:W-:Y:S02]  /*3f80*/  ISETP.GT.AND P2, PT, R74, 0x9, !P2 ;  /* 0x000000094a00780c */ /* 0x000fe40005744270 */
[----:B------:R-:W-:Y:S02]  /*3f90*/  FSEL R28, R28, -INF , !P3 ;  /* 0xff8000001c1c7808 */ /* 0x000fe40005800000 */
[C---:B------:R-:W-:Y:S02]  /*3fa0*/  ISETP.LT.OR P2, PT, R73.reuse, 0xa, P2 ;  /* 0x0000000a4900780c */ /* 0x040fe40001741670 */
[----:B------:R-:W-:Y:S02]  /*3fb0*/  ISETP.LT.OR P5, PT, R73, 0x79, P5 ;  /* 0x000000794900780c */ /* 0x000fe40002fa1670 */
[----:B------:R-:W-:-:S02]  /*3fc0*/  FSEL R6, R6, -INF , !P2 ;  /* 0xff80000006067808 */ /* 0x000fc40005000000 */
[----:B------:R-:W-:Y:S02]  /*3fd0*/  ISETP.GT.AND P2, PT, R74, 0x10, !P6 ;  /* 0x000000104a00780c */ /* 0x000fe40007744270 */
[C---:B------:R-:W-:Y:S02]  /*3fe0*/  LOP3.LUT P6, RZ, R22.reuse, 0x8000, RZ, 0xc0, !PT ;  /* 0x0000800016ff7812 */ /* 0x040fe400078cc0ff */
[----:B------:R-:W-:Y:S02]  /*3ff0*/  ISETP.LT.OR P2, PT, R73, 0x11, P2 ;  /* 0x000000114900780c */ /* 0x000fe40001741670 */
[----:B------:R-:W-:Y:S02]  /*4000*/  FSEL R31, R31, -INF , !P4 ;  /* 0xff8000001f1f7808 */ /* 0x000fe40006000000 */
[----:B------:R-:W-:Y:S02]  /*4010*/  FSEL R66, R7, -INF , !P2 ;  /* 0xff80000007427808 */ /* 0x000fe40005000000 */
[----:B------:R-:W-:-:S02]  /*4020*/  LOP3.LUT P2, RZ, R22, 0x2000000, RZ, 0xc0, !PT ;  /* 0x0200000016ff7812 */ /* 0x000fc4000784c0ff */
[----:B------:R-:W-:Y:S02]  /*4030*/  FMNMX.FTZ R7, R69, R89, !PT ;  /* 0x0000005945077209 */ /* 0x000fe40007810000 */
[----:B------:R-:W-:Y:S02]  /*4040*/  ISETP.GT.AND P2, PT, R74, 0x11, !P2 ;  /* 0x000000114a00780c */ /* 0x000fe40005744270 */
[----:B------:R-:W-:Y:S02]  /*4050*/  FSEL R36, R36, -INF , !P5 ;  /* 0xff80000024247808 */ /* 0x000fe40006800000 */
[----:B------:R-:W-:-:S04]  /*4060*/  ISETP.LT.OR P2, PT, R73, 0x12, P2 ;  /* 0x000000124900780c */ /* 0x000fc80001741670 */
        /* <DEDUP_REMOVED lines=72> */
[----:B------:R-:W-:Y:S01]  /*44f0*/  LOP3.LUT P6, RZ, R22, 0x10, RZ, 0xc0, !PT ;  /* 0x0000001016ff7812 */ /* 0x000fe200078cc0ff */
[----:B------:R-:W0:Y:S01]  /*4500*/  SHFL.BFLY PT, R8, R7, 0x2, 0x1f ;  /* 0x0c401f0007087f89 */ /* 0x000e2200000e0000 */
[----:B------:R-:W-:-:S04]  /*4510*/  ISETP.LT.OR P2, PT, R73, 0x41, P2 ;  /* 0x000000414900780c */ /* 0x000fc80001741670 */
[----:B------:R-:W-:Y:S02]  /*4520*/  FSEL R26, R26, -INF , !P2 ;  /* 0xff8000001a1a7808 */ /* 0x000fe40005000000 */
[----:B------:R-:W-:-:S04]  /*4530*/  LOP3.LUT P2, RZ, R22, 0x2000, RZ, 0xc0, !PT ;  /* 0x0000200016ff7812 */ /* 0x000fc8000784c0ff */
[----:B------:R-:W-:-:S04]  /*4540*/  ISETP.GT.AND P2, PT, R74, 0x41, !P2 ;  /* 0x000000414a00780c */ /* 0x000fc80005744270 */
[----:B------:R-:W-:-:S04]  /*4550*/  ISETP.LT.OR P2, PT, R73, 0x42, P2 ;  /* 0x000000424900780c */ /* 0x000fc80001741670 */
[----:B------:R-:W-:Y:S02]  /*4560*/  FSEL R27, R27, -INF , !P2 ;  /* 0xff8000001b1b7808 */ /* 0x000fe40005000000 */
[----:B------:R-:W-:Y:S02]  /*4570*/  LOP3.LUT P2, RZ, R22, 0x1000, RZ, 0xc0, !PT ;  /* 0x0000100016ff7812 */ /* 0x000fe4000784c0ff */
[----:B0-----:R-:W-:Y:S02]  /*4580*/  FMNMX.FTZ R68, R7, R8, !PT ;  /* 0x0000000807447209 */ /* 0x001fe40007810000 */
[----:B------:R-:W-:-:S03]  /*4590*/  ISETP.GT.AND P2, PT, R74, 0x48, !P2 ;  /* 0x000000484a00780c */ /* 0x000fc60005744270 */
        /* <DEDUP_REMOVED lines=8> */
[----:B0-----:R-:W-:Y:S01]  /*4620*/  FMNMX.FTZ R8, R68, R71, !PT ;  /* 0x0000004744087209 */ /* 0x001fe20007810000 */
[----:B------:R-:W-:Y:S01]  /*4630*/  IMAD.U32 R71, RZ, RZ, UR6 ;  /* 0x00000006ff477e24 */ /* 0x000fe2000f8e00ff */
[----:B------:R-:W-:-:S03]  /*4640*/  ISETP.GT.AND P2, PT, R74, 0x50, !P2 ;  /* 0x000000504a00780c */ /* 0x000fc60005744270 */
[----:B------:R-:W-:Y:S01]  /*4650*/  FFMA.FTZ R76, R8, R71, -8 ;  /* 0xc1000000084c7423 */ /* 0x000fe20000010047 */
        /* <DEDUP_REMOVED lines=30> */
[----:B------:R-:W-:-:S01]  /*4840*/  FFMA.FTZ R77, R41, UR6, -R76 ;  /* 0x00000006294d7c23 */ /* 0x000fc2000801084c */
[----:B------:R-:W-:Y:S01]  /*4850*/  ISETP.LT.OR P2, PT, R73, 0x1, P2 ;  /* 0x000000014900780c */ /* 0x000fe20001741670 */
[----:B------:R-:W-:-:S01]  /*4860*/  FFMA.FTZ R41, R48, UR6, -R76 ;  /* 0x0000000630297c23 */ /* 0x000fc2000801084c */
[----:B------:R-:W-:Y:S01]  /*4870*/  ISETP.GT.AND P6, PT, R74, 0x79, !P6 ;  /* 0x000000794a00780c */ /* 0x000fe200077c4270 */
[----:B------:R-:W-:-:S01]  /*4880*/  FFMA.FTZ R48, R47, UR6, -R76 ;  /* 0x000000062f307c23 */ /* 0x000fc2000801084c */
[----:B------:R-:W-:Y:S01]  /*4890*/  FSEL R75, R3, -INF , !P2 ;  /* 0xff800000034b7808 */ /* 0x000fe20005000000 */
[----:B------:R-:W-:-:S01]  /*48a0*/  FFMA.FTZ R47, R49, UR6, -R76 ;  /* 0x00000006312f7c23 */ /* 0x000fc2000801084c */
[----:B------:R-:W-:Y:S01]  /*48b0*/  LOP3.LUT P2, RZ, R22, 0x4000000, RZ, 0xc0, !PT ;  /* 0x0400000016ff7812 */ /* 0x000fe2000784c0ff */
[----:B------:R-:W-:-:S01]  /*48c0*/  FFMA.FTZ R49, R51, UR6, -R76 ;  /* 0x0000000633317c23 */ /* 0x000fc2000801084c */
[----:B------:R-:W-:Y:S01]  /*48d0*/  FMNMX.FTZ R72, R75, R4, !PT ;  /* 0x000000044b487209 */ /* 0x000fe20007810000 */
        /* <DEDUP_REMOVED lines=8> */
[----:B------:R-:W-:-:S01]  /*4960*/  FFMA.FTZ R59, R61, UR6, -R76 ;  /* 0x000000063d3b7c23 */ /* 0x000fc2000801084c */
[----:B------:R-:W-:Y:S01]  /*4970*/  FSEL R25, R25, -INF , !P2 ;  /* 0xff80000019197808 */ /* 0x000fe20005000000 */
        /* <DEDUP_REMOVED lines=32> */
[----:B------:R-:W0:Y:S01]  /*4b80*/  MUFU.EX2 R70, R70 ;  /* 0x0000004600467308 */ /* 0x000e220000000800 */
[----:B------:R-:W-:Y:S01]  /*4b90*/  FMNMX.FTZ R7, R15, R78, !PT ;  /* 0x0000004e0f077209 */ /* 0x000fe20007810000 */
[----:B------:R-:W-:-:S03]  /*4ba0*/  FFMA.FTZ R62, R62, UR6, -R76 ;  /* 0x000000063e3e7c23 */ /* 0x000fc6000801084c */
        /* <DEDUP_REMOVED lines=33> */
[----:B0-----:R-:W-:Y:S01]  /*4dc0*/  F2FP.SATFINITE.E4M3.F32.PACK_AB_MERGE_C R144, R46, R77, RZ ;  /* 0x0000004d2e90723e */ /* 0x001fe200048070ff */
[----:B------:R-:W0:Y:S03]  /*4dd0*/  SHFL.BFLY PT, R7, R74, 0x2, 0x1f ;  /* 0x0c401f004a077f89 */ /* 0x000e2600000e0000 */
[----:B------:R-:W-:-:S03]  /*4de0*/  F2FP.SATFINITE.E4M3.F32.PACK_AB_MERGE_C R144, R42, R43, R144 ;  /* 0x0000002b2a90723e */ /* 0x000fc60004807090 */
[----:B------:R-:W-:Y:S08]  /*4df0*/  MUFU.EX2 R47, R47 ;  /* 0x0000002f002f7308 */ /* 0x000ff00000000800 */
[----:B------:R-:W1:Y:S08]  /*4e00*/  MUFU.EX2 R50, R50 ;  /* 0x0000003200327308 */ /* 0x000e700000000800 */
[----:B------:R-:W-:Y:S01]  /*4e10*/  MUFU.EX2 R51, R51 ;  /* 0x0000003300337308 */ /* 0x000fe20000000800 */
[----:B0-----:R-:W-:Y:S01]  /*4e20*/  FMNMX.FTZ R73, R74, R7, !PT ;  /* 0x000000074a497209 */ /* 0x001fe20007810000 */
[--C-:B------:R-:W-:Y:S01]  /*4e30*/  FFMA.FTZ R74, R63, UR6, -R76.reuse ;  /* 0x000000063f4a7c23 */ /* 0x100fe2000801084c */
[----:B------:R-:W-:-:S03]  /*4e40*/  FFMA.FTZ R63, R2, UR6, -R76 ;  /* 0x00000006023f7c23 */ /* 0x000fc6000801084c */
[----:B------:R-:W0:Y:S02]  /*4e50*/  SHFL.BFLY PT, R78, R73, 0x1, 0x1f ;  /* 0x0c201f00494e7f89 */ /* 0x000e2400000e0000 */
[----:B------:R-:W2:Y:S01]  /*4e60*/  MUFU.EX2 R54, R54 ;  /* 0x0000003600367308 */ /* 0x000ea20000000800 */
[----:B-1----:R-:W-:-:S04]  /*4e70*/  F2FP.SATFINITE.E4M3.F32.PACK_AB_MERGE_C R146, R50, R47, RZ ;  /* 0x0000002f3292723e */ /* 0x002fc800048070ff */
[----:B------:R-:W-:-:S03]  /*4e80*/  F2FP.SATFINITE.E4M3.F32.PACK_AB_MERGE_C R146, R48, R41, R146 ;  /* 0x000000293092723e */ /* 0x000fc60004807092 */
[----:B------:R-:W-:Y:S08]  /*4e90*/  MUFU.EX2 R49, R49 ;  /* 0x0000003100317308 */ /* 0x000ff00000000800 */
[----:B------:R-:W1:Y:S01]  /*4ea0*/  MUFU.EX2 R52, R52 ;  /* 0x0000003400347308 */ /* 0x000e620000000800 */
[----:B--2---:R-:W-:Y:S02]  /*4eb0*/  F2FP.SATFINITE.E4M3.F32.PACK_AB_MERGE_C R140, R54, R51, RZ ;  /* 0x00000033368c723e */ /* 0x004fe400048070ff */
[----:B0-----:R-:W-:Y:S01]  /*4ec0*/  FMNMX.FTZ R7, R73, R78, !PT ;  /* 0x0000004e49077209 */ /* 0x001fe20007810000 */
[----:B------:R-:W-:-:S04]  /*4ed0*/  IMAD.U32 R78, RZ, RZ, UR6 ;  /* 0x00000006ff4e7e24 */ /* 0x000fc8000f8e00ff */
[----:B------:R-:W-:Y:S01]  /*4ee0*/  MUFU.EX2 R55, R55 ;  /* 0x0000003700377308 */ /* 0x000fe20000000800 */
[C---:B------:R-:W-:Y:S01]  /*4ef0*/  FSETP.NEU.FTZ.AND P2, PT, R7.reuse, -INF , PT ;  /* 0xff8000000700780b */ /* 0x040fe20003f5d000 */
[----:B------:R-:W-:-:S05]  /*4f00*/  FFMA.FTZ R65, R7, R78, -8 ;  /* 0xc100000007417423 */ /* 0x000fca000001004e */
[----:B------:R-:W-:Y:S01]  /*4f10*/  FSEL R2, R65, RZ, P2 ;  /* 0x000000ff41027208 */ /* 0x000fe20001000000 */
[----:B------:R-:W-:Y:S01]  /*4f20*/  MUFU.EX2 R58, R58 ;  /* 0x0000003a003a7308 */ /* 0x000fe20000000800 */
[----:B-1----:R-:W-:Y:S02]  /*4f30*/  F2FP.SATFINITE.E4M3.F32.PACK_AB_MERGE_C R140, R52, R49, R140 ;  /* 0x00000031348c723e */ /* 0x002fe4000480708c */
        /* <DEDUP_REMOVED lines=43> */
[----:B------:R-:W-:-:S02]  /*51f0*/  FFMA.FTZ R36, R36, UR6, -R2 ;  /* 0x0000000624247c23 */ /* 0x000fc40008010802 */
[----:B------:R-:W-:-:S01]  /*5200*/  FADD.FTZ R69, R43, R30 ;  /* 0x0000001e2b457221 */ /* 0x000fc20000010000 */
[----:B------:R-:W-:Y:S01]  /*5210*/  FFMA.FTZ R30, R33, UR6, -R2 ;  /* 0x00000006211e7c23 */ /* 0x000fe20008010802 */
        /* <DEDUP_REMOVED lines=16> */
[----:B0-----:R-:W-:-:S01]  /*5320*/  FADD.FTZ R33, R76, R33 ;  /* 0x000000214c217221 */ /* 0x001fc20000010000 */
[----:B------:R-:W-:-:S04]  /*5330*/  F2FP.SATFINITE.E4M3.F32.PACK_AB_MERGE_C R9, R76, R9, RZ ;  /* 0x000000094c09723e */ /* 0x000fc800048070ff */
[----:B------:R-:W-:Y:S02]  /*5340*/  F2FP.SATFINITE.E4M3.F32.PACK_AB_MERGE_C R151, R67, R66, R9 ;  /* 0x000000424397723e */ /* 0x000fe40004807009 */
        /* <DEDUP_REMOVED lines=17> */
[----:B-1----:R-:W-:-:S07]  /*5460*/  FADD.FTZ R33, R15, R38 ;  /* 0x000000260f217221 */ /* 0x002fce0000010000 */
[----:B------:R-:W-:Y:S01]  /*5470*/  MUFU.EX2 R53, R53 ;  /* 0x0000003500357308 */ /* 0x000fe20000000800 */
[----:B--2---:R-:W-:-:S01]  /*5480*/  FADD.FTZ R33, R24, R33 ;  /* 0x0000002118217221 */ /* 0x004fc20000010000 */
[----:B------:R-:W-:-:S04]  /*5490*/  F2FP.SATFINITE.E4M3.F32.PACK_AB_MERGE_C R15, R24, R15, RZ ;  /* 0x0000000f180f723e */ /* 0x000fc800048070ff */
[----:B------:R-:W-:Y:S02]  /*54a0*/  F2FP.SATFINITE.E4M3.F32.PACK_AB_MERGE_C R147, R14, R13, R15 ;  /* 0x0000000d0e93723e */ /* 0x000fe4000480700f */
[----:B------:R-:W1:Y:S08]  /*54b0*/  MUFU.EX2 R56, R56 ;  /* 0x0000003800387308 */ /* 0x000e700000000800 */
[----:B------:R-:W2:Y:S08]  /*54c0*/  MUFU.EX2 R21, R21 ;  /* 0x0000001500157308 */ /* 0x000eb00000000800 */
[----:B------:R-:W3:Y:S08]  /*54d0*/  MUFU.EX2 R26, R26 ;  /* 0x0000001a001a7308 */ /* 0x000ef00000000800 */
[----:B------:R4:W-:Y:S08]  /*54e0*/  MUFU.EX2 R34, R35 ;  /* 0x0000002300227308 */ /* 0x0009f00000000800 */
[----:B------:R-:W5:Y:S01]  /*54f0*/  MUFU.EX2 R27, R27 ;  /* 0x0000001b001b7308 */ /* 0x000f620000000800 */
[----:B----4-:R-:W-:-:S04]  /*5500*/  FADD.FTZ R35, R49, R50 ;  /* 0x0000003231237221 */ /* 0x010fc80000010000 */
[----:B------:R-:W-:Y:S01]  /*5510*/  FADD.FTZ R52, R52, R35 ;  /* 0x0000002334347221 */ /* 0x000fe20000010000 */
[----:B------:R-:W-:Y:S01]  /*5520*/  F2FP.SATFINITE.E4M3.F32.PACK_AB_MERGE_C R35, R6, R5, RZ ;  /* 0x000000050623723e */ /* 0x000fe200048070ff */
[----:B0-----:R-:W-:Y:S01]  /*5530*/  FADD.FTZ R6, R20, R33 ;  /* 0x0000002114067221 */ /* 0x001fe20000010000 */
[----:B------:R-:W0:Y:S01]  /*5540*/  MUFU.EX2 R29, R29 ;  /* 0x0000001d001d7308 */ /* 0x000e220000000800 */
[----:B------:R-:W-:Y:S01]  /*5550*/  F2FP.SATFINITE.E4M3.F32.PACK_AB_MERGE_C R5, R58, R55, RZ ;  /* 0x000000373a05723e */ /* 0x000fe200048070ff */
[----:B------:R-:W-:Y:S01]  /*5560*/  FADD.FTZ R51, R51, R52 ;  /* 0x0000003433337221 */ /* 0x000fe20000010000 */
[----:B------:R-:W-:Y:S02]  /*5570*/  F2FP.SATFINITE.E4M3.F32.PACK_AB_MERGE_C R149, R4, R65, R35 ;  /* 0x000000410495723e */ /* 0x000fe40004807023 */
[----:B-1----:R-:W-:Y:S01]  /*5580*/  F2FP.SATFINITE.E4M3.F32.PACK_AB_MERGE_C R142, R56, R53, R5 ;  /* 0x00000035388e723e */ /* 0x002fe20004807005 */
[----:B--2---:R-:W-:-:S01]  /*5590*/  FADD.FTZ R5, R21, R6 ;  /* 0x0000000615057221 */ /* 0x004fc20000010000 */
[----:B------:R-:W-:Y:S01]  /*55a0*/  FADD.FTZ R54, R54, R51 ;  /* 0x0000003336367221 */ /* 0x000fe20000010000 */
[----:B------:R-:W1:Y:S02]  /*55b0*/  MUFU.EX2 R30, R30 ;  /* 0x0000001e001e7308 */ /* 0x000e640000000800 */
[----:B---3--:R-:W-:-:S01]  /*55c0*/  FADD.FTZ R6, R26, R5 ;  /* 0x000000051a067221 */ /* 0x008fc20000010000 */
[----:B------:R-:W-:Y:S01]  /*55d0*/  FADD.FTZ R53, R53, R54 ;  /* 0x0000003635357221 */ /* 0x000fe20000010000 */
[----:B-----5:R-:W-:-:S02]  /*55e0*/  F2FP.SATFINITE.E4M3.F32.PACK_AB_MERGE_C R26, R27, R26, RZ ;  /* 0x0000001a1b1a723e */ /* 0x020fc400048070ff */
[----:B------:R-:W-:Y:S01]  /*55f0*/  FADD.FTZ R6, R27, R6 ;  /* 0x000000061b067221 */ /* 0x000fe20000010000 */
[----:B------:R-:W-:-:S01]  /*5600*/  FADD.FTZ R56, R56, R53 ;  /* 0x0000003538387221 */ /* 0x000fc20000010000 */
[----:B------:R-:W2:Y:S01]  /*5610*/  MUFU.EX2 R3, R3 ;  /* 0x0000000300037308 */ /* 0x000ea20000000800 */
[----:B------:R-:W-:Y:S01]  /*5620*/  F2FP.SATFINITE.E4M3.F32.PACK_AB_MERGE_C R141, R21, R20, R26 ;  /* 0x00000014158d723e */ /* 0x000fe2000480701a */
[----:B0-----:R-:W-:Y:S01]  /*5630*/  FADD.FTZ R5, R29, R6 ;  /* 0x000000061d057221 */ /* 0x001fe20000010000 */
[----:B------:R-:W-:-:S04]  /*5640*/  FADD.FTZ R55, R55, R56 ;  /* 0x0000003837377221 */ /* 0x000fc80000010000 */
[----:B------:R-:W-:Y:S01]  /*5650*/  FADD.FTZ R58, R58, R55 ;  /* 0x000000373a3a7221 */ /* 0x000fe20000010000 */
[----:B------:R-:W-:Y:S01]  /*5660*/  MUFU.EX2 R59, R59 ;  /* 0x0000003b003b7308 */ /* 0x000fe20000000800 */
[----:B-1----:R-:W-:-:S07]  /*5670*/  FADD.FTZ R6, R30, R5 ;  /* 0x000000051e067221 */ /* 0x002fce0000010000 */
[----:B------:R-:W0:Y:S01]  /*5680*/  MUFU.EX2 R74, R74 ;  /* 0x0000004a004a7308 */ /* 0x000e220000000800 */
[----:B--2---:R-:W-:-:S01]  /*5690*/  FADD.FTZ R5, R3, R6 ;  /* 0x0000000603057221 */ /* 0x004fc20000010000 */
        /* <DEDUP_REMOVED lines=31> */
[----:B------:R-:W-:Y:S02]  /*5890*/  MUFU.EX2 R36, R36 ;  /* 0x0000002400247308 */ /* 0x000fe40000000800 */
[----:B------:R-:W-:-:S04]  /*58a0*/  FADD.FTZ R4, R62, R61 ;  /* 0x0000003d3e047221 */ /* 0x000fc80000010000 */
[----:B------:R-:W-:Y:S02]  /*58b0*/  FADD.FTZ R4, R63, R4 ;  /* 0x000000043f047221 */ /* 0x000fe40000010000 */
[----:B------:R1:W0:Y:S02]  /*58c0*/  MUFU.EX2 R3, R2 ;  /* 0x0000000200037308 */ /* 0x0002240000000800 */
[----:B-1----:R-:W-:-:S04]  /*58d0*/  FADD.FTZ R2, R28, R25 ;  /* 0x000000191c027221 */ /* 0x002fc80000010000 */
        /* <DEDUP_REMOVED lines=17> */
.L_x_9769:
[----:B------:R-:W-:-:S11]  /*59f0*/  UISETP.NE.AND UP2, UPT, UR11, 0x1, UPT ;  /* 0x000000010b00788c */ /* 0x000fd6000bf45270 */
[----:B------:R-:W-:Y:S02]  /*5a00*/  @UP2 ULDC.64 UR18, c[0x0][0x9e8] ;  /* 0x00027a0000122ab9 */ /* 0x000fe40000000a00 */
[----:B------:R-:W-:-:S04]  /*5a10*/  UIMAD.WIDE.U32 UR14, UR7, UR18, URZ ;  /* 0x00000012070e72a5 */ /* 0x000fc8000f8e003f */
[----:B------:R-:W-:-:S12]  /*5a20*/  @UP2 USHF.R.U32.HI UR7, URZ, UR19, UR15 ;  /* 0x000000133f072299 */ /* 0x000fd8000801160f */
.L_x_9770:
[----:B------:R-:W-:-:S04]  /*5a30*/  UIMAD UR7, UR7, UR11, UR11 ;  /* 0x0000000b070772a4 */ /* 0x000fc8000f8e020b */
[----:B------:R-:W-:-:S04]  /*5a40*/  UISETP.LT.AND UP2, UPT, UR10, UR7, UPT ;  /* 0x000000070a00728c */ /* 0x000fc8000bf41270 */
[----:B------:R-:W-:-:S12]  /*5a50*/  USEL UR10, UR10, UR7, UP2 ;  /* 0x000000070a0a7287 */ /* 0x000fd80009000000 */
.L_x_9768:
        /* <DEDUP_REMOVED lines=58> */
.L_x_9789:
[----:B------:R-:W-:-:S04]  /*5e00*/  UIADD3 UR20, UR52, 0x1, URZ ;  /* 0x0000000134147890 */ /* 0x000fc8000fffe03f */
[----:B------:R-:W-:-:S04]  /*5e10*/  UISETP.NE.AND UP2, UPT, UR20, 0x2, UPT ;  /* 0x000000021400788c */ /* 0x000fc8000bf45270 */
[----:B------:R-:W-:Y:S02]  /*5e20*/  USEL UR21, URZ, 0x1, UP2 ;  /* 0x000000013f157887 */ /* 0x000fe40009000000 */
[----:B------:R-:W-:Y:S02]  /*5e30*/  USEL UR20, UR20, URZ, UP2 ;  /* 0x0000003f14147287 */ /* 0x000fe40009000000 */
[----:B------:R-:W-:Y:S01]  /*5e40*/  ULOP3.LUT UR21, UR53, UR21, URZ, 0x3c, !UPT ;  /* 0x0000001535157292 */ /* 0x000fe2000f8e3c3f */
[----:B------:R-:W-:Y:S11]  /*5e50*/  @!P0 BRA `(.L_x_9772) ;  /* 0x0000000000048947 */ /* 0x000ff60003800000 */
[----:B------:R-:W-:Y:S01]  /*5e60*/  BPT.TRAP 0x1 ;  /* 0x000000040000795c */ /* 0x000fe20000300000 */
.L_x_9772:
[----:B------:R-:W-:Y:S01]  /*5e70*/  ULEA UR24, UR20, UR46, 0x3 ;  /* 0x0000002e14187291 */ /* 0x000fe2000f8e183f */
[----:B------:R-:W-:-:S05]  /*5e80*/  IMAD.U32 R5, RZ, RZ, UR21 ;  /* 0x00000015ff057e24 */ /* 0x000fca000f8e00ff */
[----:B------:R-:W-:-:S04]  /*5e90*/  SHF.L.U32 R5, R5, 0x1f, RZ ;  /* 0x0000001f05057819 */ /* 0x000fc800000006ff */
[----:B------:R0:W1:Y:S01]  /*5ea0*/  SYNCS.PHASECHK.TRANS64.TRYWAIT P2, [UR24+0x19c30], R5 ;  /* 0x019c3005ff0075a7 */ /* 0x0000620008040158 */
[----:B------:R-:W-:Y:S05]  /*5eb0*/  @!P0 BRA `(.L_x_9773) ;  /* 0x0000000000048947 */ /* 0x000fea0003800000 */
[----:B------:R-:W-:Y:S01]  /*5ec0*/  BPT.TRAP 0x1 ;  /* 0x000000040000795c */ /* 0x000fe20000300000 */
.L_x_9773:
[----:B-1----:R-:W-:Y:S05]  /*5ed0*/  @P2 BRA `(.L_x_9774) ;  /* 0x0000000000082947 */ /* 0x002fea0003800000 */
[----:B------:R-:W1:Y:S02]  /*5ee0*/  SYNCS.PHASECHK.TRANS64.TRYWAIT P2, [UR24+0x19c30], R5 ;  /* 0x019c3005ff0075a7 */ /* 0x000e640008040158 */
[----:B-1----:R-:W-:Y:S05]  /*5ef0*/  @!P2 BRA `(.L_x_9775) ;  /* 0x0000013000d8a947 */ /* 0x002fea0003800000 */
.L_x_9774:
        /* <DEDUP_REMOVED lines=17> */
.L_x_9776:
[----:B------:R-:W-:Y:S01]  /*6010*/  ULEA UR11, UR52, UR46, 0x3 ;  /* 0x0000002e340b7291 */ /* 0x000fe2000f8e183f */
[----:B01----:R-:W-:-:S05]  /*6020*/  IMAD.U32 R5, RZ, RZ, UR53 ;  /* 0x00000035ff057e24 */ /* 0x003fca000f8e00ff */
[----:B------:R-:W-:-:S04]  /*6030*/  SHF.L.U32 R5, R5, 0x1f, RZ ;  /* 0x0000001f05057819 */ /* 0x000fc800000006ff */
[----:B------:R0:W1:Y:S01]  /*6040*/  SYNCS.PHASECHK.TRANS64.TRYWAIT P2, [UR11+0x19c50], R5 ;  /* 0x019c5005ff0075a7 */ /* 0x000062000804014b */
[----:B------:R-:W-:Y:S05]  /*6050*/  @!P0 BRA `(.L_x_9777) ;  /* 0x0000000000048947 */ /* 0x000fea0003800000 */
[----:B------:R-:W-:Y:S01]  /*6060*/  BPT.TRAP 0x1 ;  /* 0x000000040000795c */ /* 0x000fe20000300000 */
.L_x_9777:
[----:B-1----:R-:W-:Y:S05]  /*6070*/  @P2 BRA `(.L_x_9778) ;  /* 0x0000000000082947 */ /* 0x002fea0003800000 */
[----:B------:R-:W1:Y:S02]  /*6080*/  SYNCS.PHASECHK.TRANS64.TRYWAIT P2, [UR11+0x19c50], R5 ;  /* 0x019c5005ff0075a7 */ /* 0x000e64000804014b */
[----:B-1----:R-:W-:Y:S05]  /*6090*/  @!P2 BRA `(.L_x_9779) ;  /* 0x000001300088a947 */ /* 0x002fea0003800000 */
.L_x_9778:
        /* <DEDUP_REMOVED lines=13> */
[----:B------:R-:W-:Y:S01]  /*6170*/  FMUL.FTZ R70, R0, R79 ;  /* 0x0000004f00467220 */ /* 0x000fe20000410000 */
[----:B------:R-:W-:-:S02]  /*6180*/  VIADD R79, R17, UR40 ;  /* 0x00000028114f7c36 */ /* 0x000fc40008000000 */
        /* <DEDUP_REMOVED lines=10> */
[----:B------:R-:W-:Y:S01]  /*6230*/  QGMMA.64x96x32.F32.E4M3.E4M3 R88, R148, gdesc[UR4], R88, gsb0 ;  /* 0x0160000494587df3 */ /* 0x000fe20008000858 */
[----:B------:R-:W-:Y:S01]  /*6240*/  UIADD3 UR6, UR10, 0x2, URZ ;  /* 0x000000020a067890 */ /* 0x000fe2000fffe03f */
[----:B------:R-:W-:Y:S01]  /*6250*/  IMAD.U32 R35, RZ, RZ, UR24 ;  /* 0x00000018ff237e24 */ /* 0x000fe2000f8e00ff */
        /* <DEDUP_REMOVED lines=50> */
[C---:B------:R-:W-:Y:S01]  /*6580*/  FMUL.FTZ R75, R0.reuse, R86 ;  /* 0x00000056004b7220 */ /* 0x040fe20000410000 */
        /* <DEDUP_REMOVED lines=58> */
[----:B------:R-:W-:-:S04]  /*6930*/  @!P1 VIADD R34, R35, 0x19c40 ;  /* 0x00019c4023229836 */ /* 0x000fc80000000000 */
[----:B------:R-:W5:Y:S01]  /*6940*/  SHFL.IDX PT, R85, R79, RZ, 0x1c1f ;  /* 0x001c1fff4f557589 */ /* 0x000f6200000e0000 */
[----:B------:R-:W-:Y:S01]  /*6950*/  @!P1 PRMT R34, RZ, 0x654, R34 ;  /* 0x00000654ff229816 */ /* 0x000fe20000000022 */
        /* <DEDUP_REMOVED lines=13> */
[----:B------:R1:W-:Y:S05]  /*6a30*/  @!P1 SYNCS.ARRIVE.TRANS64.RED.A1T0 RZ, [R34+URZ], RZ ;  /* 0x000000ff22ff99a7 */ /* 0x0003ea000810043f */
[----:B------:R-:W0:Y:S01]  /*6a40*/  MUFU.TANH R63, R63 ;  /* 0x0000003f003f7308 */ /* 0x000e220000002400 */
[----:B-1----:R-:W-:-:S07]  /*6a50*/  IADD3 R34, -R16, 0x1, -R76 ;  /* 0x0000000110227810 */ /* 0x002fce0007ffe94c */
[----:B------:R-:W1:Y:S01]  /*6a60*/  MUFU.TANH R64, R64 ;  /* 0x0000004000407308 */ /* 0x000e620000002400 */
[----:B------:R-:W-:-:S07]  /*6a70*/  IADD3 R82, -R82, UR41, R34 ;  /* 0x0000002952527c10 */ /* 0x000fce000fffe122 */
[----:B------:R-:W0:Y:S01]  /*6a80*/  MUFU.TANH R67, R67 ;  /* 0x0000004300437308 */ /* 0x000e220000002400 */
[C---:B------:R-:W-:Y:S02]  /*6a90*/  VIADD R81, R82.reuse, UR23 ;  /* 0x0000001752517c36 */ /* 0x040fe40008000000 */
[----:B------:R-:W-:Y:S02]  /*6aa0*/  VIADD R82, R82, UR17 ;  /* 0x0000001152527c36 */ /* 0x000fe40008000000 */
[--C-:B-----5:R-:W-:Y:S02]  /*6ab0*/  IMAD.IADD R83, R81, 0x1, R85.reuse ;  /* 0x0000000151537824 */ /* 0x120fe400078e0255 */
[----:B------:R-:W-:Y:S01]  /*6ac0*/  IMAD.IADD R84, R82, 0x1, R85 ;  /* 0x0000000152547824 */ /* 0x000fe200078e0255 */
        /* <DEDUP_REMOVED lines=25> */
.L_x_9782:
[----:B------:R-:W-:-:S05]  /*6c60*/  IMAD.U32 R86, RZ, RZ, UR22 ;  /* 0x00000016ff567e24 */ /* 0x000fca000f8e00ff */
[----:B------:R-:W-:-:S13]  /*6c70*/  ISETP.NE.AND P2, PT, R86, 0x1, PT ;  /* 0x000000015600780c */ /* 0x000fda0003f45270 */
[----:B------:R-:W1:Y:S02]  /*6c80*/  @P2 LDC.64 R34, c[0x0][0x9e8] ;  /* 0x00027a00ff222b82 */ /* 0x000e640000000a00 */
[----:B-1----:R-:W-:-:S05]  /*6c90*/  @P2 IMAD.HI.U32 R34, R85, R34, RZ ;  /* 0x0000002255222227 */ /* 0x002fca00078e00ff */
[----:B------:R-:W-:-:S07]  /*6ca0*/  @P2 SHF.R.U32.HI R85, RZ, R35, R34 ;  /* 0x00000023ff552219 */ /* 0x000fce0000011622 */
.L_x_9783:
[----:B------:R-:W-:Y:S05]  /*6cb0*/  BSYNC B0 ;  /* 0x0000000000007941 */ /* 0x000fea0003800000 */
.L_x_9781:
[----:B------:R-:W-:-:S04]  /*6cc0*/  IMAD R85, R85, R86, -R76 ;  /* 0x0000005655557224 */ /* 0x000fc800078e0a4c */
[----:B------:R-:W-:-:S05]  /*6cd0*/  IMAD.IADD R85, R85, 0x1, -R16 ;  /* 0x0000000155557824 */ /* 0x000fca00078e0a10 */
[----:B------:R-:W-:Y:S02]  /*6ce0*/  VIMNMX R84, R84, R85, !PT ;  /* 0x0000005554547248 */ /* 0x000fe40007fe0100 */
[----:B------:R-:W-:-:S07]  /*6cf0*/  VIADDMNMX R83, R85, R86, R83, PT ;  /* 0x0000005655537246 */ /* 0x000fce0003800153 */
.L_x_9780:
[----:B------:R-:W-:Y:S01]  /*6d00*/  ISETP.GT.AND P2, PT, R2, -0x1, PT ;  /* 0xffffffff0200780c */ /* 0x000fe20003f44270 */
[----:B------:R-:W1:Y:S03]  /*6d10*/  SHFL.IDX PT, R79, R79, 0x1, 0x1c1f ;  /* 0x003c1f004f4f7f89 */ /* 0x000e6600000e0000 */
        /* <DEDUP_REMOVED lines=113> */
.L_x_9786:
[----:B------:R-:W-:-:S05]  /*7430*/  IMAD.U32 R83, RZ, RZ, UR22 ;  /* 0x00000016ff537e24 */ /* 0x000fca000f8e00ff */
[----:B------:R-:W-:-:S13]  /*7440*/  ISETP.NE.AND P3, PT, R83, 0x1, PT ;  /* 0x000000015300780c */ /* 0x000fda0003f65270 */
[----:B------:R-:W0:Y:S02]  /*7450*/  @P3 LDC.64 R34, c[0x0][0x9e8] ;  /* 0x00027a00ff223b82 */ /* 0x000e240000000a00 */
[----:B0-----:R-:W-:-:S05]  /*7460*/  @P3 IMAD.HI.U32 R34, R79, R34, RZ ;  /* 0x000000224f223227 */ /* 0x001fca00078e00ff */
[----:B------:R-:W-:-:S07]  /*7470*/  @P3 SHF.R.U32.HI R79, RZ, R35, R34 ;  /* 0x00000023ff4f3219 */ /* 0x000fce0000011622 */
.L_x_9787:
[----:B------:R-:W-:Y:S05]  /*7480*/  BSYNC B0 ;  /* 0x0000000000007941 */ /* 0x000fea0003800000 */
.L_x_9785:
[----:B------:R-:W-:-:S04]  /*7490*/  IMAD R76, R79, R83, -R76 ;  /* 0x000000534f4c7224 */ /* 0x000fc800078e0a4c */
[----:B------:R-:W-:-:S05]  /*74a0*/  IMAD.IADD R76, R76, 0x1, -R16 ;  /* 0x000000014c4c7824 */ /* 0x000fca00078e0a10 */
[----:B------:R-:W-:Y:S02]  /*74b0*/  VIMNMX R82, R82, R76, !PT ;  /* 0x0000004c52527248 */ /* 0x000fe40007fe0100 */
[----:B------:R-:W-:-:S07]  /*74c0*/  VIADDMNMX R81, R76, R83, R81, PT ;  /* 0x000000534c517246 */ /* 0x000fce0003800151 */
.L_x_9784:
        /* <DEDUP_REMOVED lines=38> */
[----:B------:R-:W-:Y:S02]  /*7730*/  ISETP.GT.AND P4, PT, R82, RZ, P2 ;  /* 0x000000ff5200720c */ /* 0x000fe40001784270 */
        /* <DEDUP_REMOVED lines=9> */
[----:B------:R-:W-:-:S02]  /*77d0*/  FMNMX.FTZ R79, R9, R7, !PT ;  /* 0x00000007094f7209 */ /* 0x000fc40007810000 */
[----:B------:R-:W-:Y:S02]  /*77e0*/  FMNMX.FTZ R35, R65, R34, !PT ;  /* 0x0000002241237209 */ /* 0x000fe40007810000 */
[----:B------:R-:W-:Y:S02]  /*77f0*/  ISETP.GT.AND P6, PT, R82, 0x10, P2 ;  /* 0x000000105200780c */ /* 0x000fe400017c4270 */
[----:B------:R-:W-:Y:S02]  /*7800*/  FMNMX.FTZ R34, R66, R35, !PT ;  /* 0x0000002342227209 */ /* 0x000fe40007810000 */
[----:B------:R-:W-:Y:S02]  /*7810*/  FSEL R13, R13, -INF , !P5 ;  /* 0xff8000000d0d7808 */ /* 0x000fe40006800000 */
[----:B------:R-:W-:Y:S02]  /*7820*/  FMNMX.FTZ R35, R67, R34, !PT ;  /* 0x0000002243237209 */ /* 0x000fe40007810000 */
[----:B------:R-:W-:-:S02]  /*7830*/  ISETP.LT.OR P6, PT, R81, 0x11, P6 ;  /* 0x000000115100780c */ /* 0x000fc400037c1670 */
        /* <DEDUP_REMOVED lines=10> */
[----:B------:R-:W-:Y:S01]  /*78e0*/  ISETP.LT.OR P6, PT, R81, 0x21, P6 ;  /* 0x000000215100780c */ /* 0x000fe200037c1670 */
[----:B------:R-:W0:Y:S01]  /*78f0*/  SHFL.BFLY PT, R35, R34, 0x2, 0x1f ;  /* 0x0c401f0022237f89 */ /* 0x000e2200000e0000 */
[----:B------:R-:W-:-:S02]  /*7900*/  ISETP.GT.AND P5, PT, R82, 0x28, P2 ;  /* 0x000000285200780c */ /* 0x000fc400017a4270 */
[----:B------:R-:W-:Y:S02]  /*7910*/  FSEL R31, R31, -INF , !P6 ;  /* 0xff8000001f1f7808 */ /* 0x000fe40007000000 */
[----:B------:R-:W-:Y:S02]  /*7920*/  ISETP.LT.OR P5, PT, R81, 0x29, P5 ;  /* 0x000000295100780c */ /* 0x000fe40002fa1670 */
[C---:B------:R-:W-:Y:S02]  /*7930*/  ISETP.GT.AND P6, PT, R82.reuse, 0x30, P2 ;  /* 0x000000305200780c */ /* 0x040fe400017c4270 */
[----:B------:R-:W-:Y:S02]  /*7940*/  FSEL R37, R37, -INF , !P5 ;  /* 0xff80000025257808 */ /* 0x000fe40006800000 */
[----:B------:R-:W-:Y:S02]  /*7950*/  ISETP.LT.OR P6, PT, R81, 0x31, P6 ;  /* 0x000000315100780c */ /* 0x000fe400037c1670 */
[----:B------:R-:W-:-:S02]  /*7960*/  ISETP.GT.AND P5, PT, R82, 0x38, P2 ;  /* 0x000000385200780c */ /* 0x000fc400017a4270 */
[----:B------:R-:W-:Y:S02]  /*7970*/  FSEL R41, R41, -INF , !P6 ;  /* 0xff80000029297808 */ /* 0x000fe40007000000 */
[----:B------:R-:W-:Y:S02]  /*7980*/  ISETP.LT.OR P5, PT, R81, 0x39, P5 ;  /* 0x000000395100780c */ /* 0x000fe40002fa1670 */
[----:B------:R-:W-:Y:S02]  /*7990*/  ISETP.GT.AND P6, PT, R82, 0x40, P2 ;  /* 0x000000405200780c */ /* 0x000fe400017c4270 */
[----:B------:R-:W-:Y:S02]  /*79a0*/  FSEL R45, R45, -INF , !P5 ;  /* 0xff8000002d2d7808 */ /* 0x000fe40006800000 */
[----:B------:R-:W-:Y:S02]  /*79b0*/  ISETP.LT.OR P6, PT, R81, 0x41, P6 ;  /* 0x000000415100780c */ /* 0x000fe400037c1670 */
[----:B0-----:R-:W-:-:S02]  /*79c0*/  FMNMX.FTZ R34, R34, R35, !PT ;  /* 0x0000002322227209 */ /* 0x001fc40007810000 */
[C---:B------:R-:W-:Y:S02]  /*79d0*/  ISETP.GT.AND P5, PT, R82.reuse, 0x48, P2 ;  /* 0x000000485200780c */ /* 0x040fe400017a4270 */
[----:B------:R-:W-:Y:S01]  /*79e0*/  FSEL R49, R49, -INF , !P6 ;  /* 0xff80000031317808 */ /* 0x000fe20007000000 */
[----:B------:R-:W0:Y:S01]  /*79f0*/  SHFL.BFLY PT, R35, R34, 0x1, 0x1f ;  /* 0x0c201f0022237f89 */ /* 0x000e2200000e0000 */
[----:B------:R-:W-:Y:S02]  /*7a00*/  ISETP.LT.OR P5, PT, R81, 0x49, P5 ;  /* 0x000000495100780c */ /* 0x000fe40002fa1670 */
[----:B------:R-:W-:Y:S02]  /*7a10*/  ISETP.GT.AND P6, PT, R82, 0x50, P2 ;  /* 0x000000505200780c */ /* 0x000fe400017c4270 */
[----:B------:R-:W-:Y:S02]  /*7a20*/  FSEL R53, R53, -INF , !P5 ;  /* 0xff80000035357808 */ /* 0x000fe40006800000 */
[----:B------:R-:W-:-:S02]  /*7a30*/  ISETP.LT.OR P6, PT, R81, 0x51, P6 ;  /* 0x000000515100780c */ /* 0x000fc400037c1670 */
[C---:B------:R-:W-:Y:S02]  /*7a40*/  ISETP.GT.AND P5, PT, R82.reuse, 0x58, P2 ;  /* 0x000000585200780c */ /* 0x040fe400017a4270 */
[----:B------:R-:W-:Y:S02]  /*7a50*/  FSEL R55, R55, -INF , !P6 ;  /* 0xff80000037377808 */ /* 0x000fe40007000000 */
[----:B------:R-:W-:Y:S02]  /*7a60*/  ISETP.LT.OR P5, PT, R81, 0x59, P5 ;  /* 0x000000595100780c */ /* 0x000fe40002fa1670 */
[----:B------:R-:W-:Y:S02]  /*7a70*/  ISETP.GT.AND P6, PT, R82, 0x60, P2 ;  /* 0x000000605200780c */ /* 0x000fe400017c4270 */
[----:B------:R-:W-:Y:S02]  /*7a80*/  FSEL R59, R59, -INF , !P5 ;  /* 0xff8000003b3b7808 */ /* 0x000fe40006800000 */
[----:B------:R-:W-:-:S02]  /*7a90*/  ISETP.LT.OR P6, PT, R81, 0x61, P6 ;  /* 0x000000615100780c */ /* 0x000fc400037c1670 */
[----:B------:R-:W-:Y:S02]  /*7aa0*/  ISETP.GT.AND P5, PT, R82, 0x68, P2 ;  /* 0x000000685200780c */ /* 0x000fe400017a4270 */
[----:B------:R-:W-:Y:S02]  /*7ab0*/  FSEL R63, R63, -INF , !P6 ;  /* 0xff8000003f3f7808 */ /* 0x000fe40007000000 */
[----:B0-----:R-:W-:Y:S02]  /*7ac0*/  FMNMX.FTZ R34, R34, R35, !PT ;  /* 0x0000002322227209 */ /* 0x001fe40007810000 */
[----:B------:R-:W-:Y:S02]  /*7ad0*/  ISETP.GT.AND P6, PT, R82, 0x69, P2 ;  /* 0x000000695200780c */ /* 0x000fe400017c4270 */
[----:B------:R-:W-:Y:S02]  /*7ae0*/  FSETP.NEU.FTZ.AND P3, PT, R34, -INF , PT ;  /* 0xff8000002200780b */ /* 0x000fe40003f7d000 */
[----:B------:R-:W-:-:S02]  /*7af0*/  ISETP.LT.OR P5, PT, R81, 0x69, P5 ;  /* 0x000000695100780c */ /* 0x000fc40002fa1670 */
[----:B------:R-:W-:Y:S02]  /*7b00*/  FSEL R35, R34, RZ, P3 ;  /* 0x000000ff22237208 */ /* 0x000fe40001800000 */
[----:B------:R-:W-:Y:S02]  /*7b10*/  FSEL R69, R69, -INF , !P5 ;  /* 0xff80000045457808 */ /* 0x000fe40006800000 */
[----:B------:R-:W-:Y:S01]  /*7b20*/  ISETP.LT.OR P6, PT, R81, 0x6a, P6 ;  /* 0x0000006a5100780c */ /* 0x000fe200037c1670 */
[----:B------:R-:W-:-:S01]  /*7b30*/  FADD.FTZ R8, -R35, R8 ;  /* 0x0000000823087221 */ /* 0x000fc20000010100 */
[----:B------:R-:W-:Y:S01]  /*7b40*/  IMAD.U32 R35, RZ, RZ, UR6 ;  /* 0x00000006ff237e24 */ /* 0x000fe2000f8e00ff */
[----:B------:R-:W-:Y:S02]  /*7b50*/  ISETP.GT.AND P5, PT, R82, 0x71, P2 ;  /* 0x000000715200780c */ /* 0x000fe400017a4270 */
[----:B------:R-:W-:Y:S01]  /*7b60*/  FSEL R70, R70, -INF , !P6 ;  /* 0xff80000046467808 */ /* 0x000fe20007000000 */
[----:B------:R-:W-:-:S01]  /*7b70*/  FFMA.FTZ R35, R34, R35, -8 ;  /* 0xc100000022237423 */ /* 0x000fc20000010023 */
[----:B------:R-:W-:Y:S01]  /*7b80*/  ISETP.GT.AND P4, PT, R82, 0x78, P2 ;  /* 0x000000785200780c */ /* 0x000fe20001784270 */
[----:B------:R-:W-:Y:S01]  /*7b90*/  FMUL.FTZ R8, R8, UR6 ;  /* 0x0000000608087c20 */ /* 0x000fe20008410000 */
[----:B------:R-:W-:-:S02]  /*7ba0*/  ISETP.LT.OR P5, PT, R81, 0x72, P5 ;  /* 0x000000725100780c */ /* 0x000fc40002fa1670 */
[----:B------:R-:W-:Y:S02]  /*7bb0*/  FSEL R35, R35, RZ, P3 ;  /* 0x000000ff23237208 */ /* 0x000fe40001800000 */
[----:B------:R-:W-:Y:S01]  /*7bc0*/  ISETP.GT.AND P3, PT, R82, 0x1, P2 ;  /* 0x000000015200780c */ /* 0x000fe20001764270 */
[----:B------:R-:W-:Y:S01]  /*7bd0*/  MUFU.EX2 R8, R8 ;  /* 0x0000000800087308 */ /* 0x000fe20000000800 */
        /* <DEDUP_REMOVED lines=10> */
[----:B------:R-:W-:Y:S01]  /*7c80*/  FMNMX.FTZ R76, R10, R79, !PT ;  /* 0x0000004f0a4c7209 */ /* 0x000fe20007810000 */
[--C-:B------:R-:W-:Y:S01]  /*7c90*/  FFMA.FTZ R15, R15, UR6, -R35.reuse ;  /* 0x000000060f0f7c23 */ /* 0x100fe20008010823 */
        /* <DEDUP_REMOVED lines=51> */
[----:B------:R-:W-:Y:S01]  /*7fd0*/  FFMA.FTZ R35, R80, UR6, -R35 ;  /* 0x0000000650237c23 */ /* 0x000fe20008010823 */
[----:B------:R-:W-:Y:S01]  /*7fe0*/  FSEL R56, R56, -INF , !P3 ;  /* 0xff80000038387808 */ /* 0x000fe20005800000 */
[----:B------:R-:W0:Y:S01]  /*7ff0*/  MUFU.EX2 R5, R5 ;  /* 0x0000000500057308 */ /* 0x000e220000000800 */
[----:B------:R-:W-:-:S02]  /*8000*/  FMNMX.FTZ R76, R46, R79, !PT ;  /* 0x0000004f2e4c7209 */ /* 0x000fc40007810000 */
[----:B------:R-:W-:Y:S02]  /*8010*/  ISETP.GT.AND P3, PT, R82, 0x61, P2 ;  /* 0x000000615200780c */ /* 0x000fe40001764270 */
[----:B------:R-:W-:Y:S02]  /*8020*/  FMNMX.FTZ R79, R49, R76, !PT ;  /* 0x0000004c314f7209 */ /* 0x000fe40007810000 */
[----:B------:R-:W-:Y:S01]  /*8030*/  ISETP.LT.OR P3, PT, R81, 0x62, P3 ;  /* 0x000000625100780c */ /* 0x000fe20001f61670 */
[----:B------:R-:W1:Y:S01]  /*8040*/  MUFU.EX2 R6, R6 ;  /* 0x0000000600067308 */ /* 0x000e620000000800 */
[----:B------:R-:W-:Y:S02]  /*8050*/  FMNMX.FTZ R76, R50, R79, !PT ;  /* 0x0000004f324c7209 */ /* 0x000fe40007810000 */
[----:B------:R-:W-:Y:S02]  /*8060*/  FSEL R64, R64, -INF , !P3 ;  /* 0xff80000040407808 */ /* 0x000fe40005800000 */
[----:B------:R-:W-:-:S02]  /*8070*/  FMNMX.FTZ R79, R53, R76, !PT ;  /* 0x0000004c354f7209 */ /* 0x000fc40007810000 */
[----:B------:R-:W-:Y:S01]  /*8080*/  ISETP.GT.AND P3, PT, R82, 0x70, P2 ;  /* 0x000000705200780c */ /* 0x000fe20001764270 */
[----:B------:R-:W-:Y:S01]  /*8090*/  MUFU.EX2 R11, R11 ;  /* 0x0000000b000b7308 */ /* 0x000fe20000000800 */
[----:B------:R-:W-:Y:S02]  /*80a0*/  FMNMX.FTZ R76, R54, R79, !PT ;  /* 0x0000004f364c7209 */ /* 0x000fe40007810000 */
[----:B------:R-:W-:Y:S02]  /*80b0*/  ISETP.LT.OR P3, PT, R81, 0x71, P3 ;  /* 0x000000715100780c */ /* 0x000fe40001f61670 */
[----:B------:R-:W-:Y:S02]  /*80c0*/  FMNMX.FTZ R79, R55, R76, !PT ;  /* 0x0000004c374f7209 */ /* 0x000fe40007810000 */
[----:B------:R-:W-:Y:S01]  /*80d0*/  FSEL R71, R71, -INF , !P3 ;  /* 0xff80000047477808 */ /* 0x000fe20005800000 */
        /* <DEDUP_REMOVED lines=9> */
[----:B------:R-:W-:Y:S01]  /*8170*/  FSEL R77, R77, -INF , !P2 ;  /* 0xff8000004d4d7808 */ /* 0x000fe20005000000 */
        /* <DEDUP_REMOVED lines=11> */
[----:B------:R-:W2:Y:S02]  /*8230*/  SHFL.BFLY PT, R79, R76, 0x2, 0x1f ;  /* 0x0c401f004c4f7f89 */ /* 0x000ea400000e0000 */
[----:B------:R-:W-:Y:S08]  /*8240*/  MUFU.EX2 R30, R30 ;  /* 0x0000001e001e7308 */ /* 0x000ff00000000800 */
[----:B------:R-:W-:Y:S08]  /*8250*/  MUFU.EX2 R33, R33 ;  /* 0x0000002100217308 */ /* 0x000ff00000000800 */
[----:B------:R-:W-:Y:S01]  /*8260*/  MUFU.EX2 R36, R36 ;  /* 0x0000002400247308 */ /* 0x000fe20000000800 */
[----:B--2---:R-:W-:-:S07]  /*8270*/  FMNMX.FTZ R79, R76, R79, !PT ;  /* 0x0000004f4c4f7209 */ /* 0x004fce0007810000 */
[----:B------:R2:W-:Y:S08]  /*8280*/  MUFU.EX2 R76, R39 ;  /* 0x00000027004c7308 */ /* 0x0005f00000000800 */
[----:B------:R-:W-:Y:S01]  /*8290*/  MUFU.EX2 R40, R40 ;  /* 0x0000002800287308 */ /* 0x000fe20000000800 */
[----:B--2---:R-:W2:Y:S07]  /*82a0*/  SHFL.BFLY PT, R39, R79, 0x1, 0x1f ;  /* 0x0c201f004f277f89 */ /* 0x004eae00000e0000 */
[----:B------:R-:W-:Y:S08]  /*82b0*/  MUFU.EX2 R43, R43 ;  /* 0x0000002b002b7308 */ /* 0x000ff00000000800 */
[----:B------:R-:W-:Y:S08]  /*82c0*/  MUFU.EX2 R44, R44 ;  /* 0x0000002c002c7308 */ /* 0x000ff00000000800 */
[----:B------:R-:W-:Y:S01]  /*82d0*/  MUFU.EX2 R47, R47 ;  /* 0x0000002f002f7308 */ /* 0x000fe20000000800 */
[----:B--2---:R-:W-:-:S04]  /*82e0*/  FMNMX.FTZ R39, R79, R39, !PT ;  /* 0x000000274f277209 */ /* 0x004fc80007810000 */
[----:B------:R-:W-:-:S03]  /*82f0*/  FSETP.NEU.FTZ.AND P2, PT, R39, -INF , PT ;  /* 0xff8000002700780b */ /* 0x000fc60003f5d000 */
[----:B------:R-:W-:Y:S01]  /*8300*/  MUFU.EX2 R48, R48 ;  /* 0x0000003000307308 */ /* 0x000fe20000000800 */
[----:B------:R-:W-:-:S05]  /*8310*/  FSEL R80, R39, RZ, P2 ;  /* 0x000000ff27507208 */ /* 0x000fca0001000000 */
[----:B------:R-:W-:Y:S01]  /*8320*/  FADD.FTZ R7, -R80, R7 ;  /* 0x0000000750077221 */ /* 0x000fe20000010100 */
[----:B------:R-:W-:Y:S01]  /*8330*/  IMAD.U32 R80, RZ, RZ, UR6 ;  /* 0x00000006ff507e24 */ /* 0x000fe2000f8e00ff */
[----:B------:R-:W-:Y:S02]  /*8340*/  MUFU.EX2 R51, R51 ;  /* 0x0000003300337308 */ /* 0x000fe40000000800 */
        /* <DEDUP_REMOVED lines=36> */
[----:B------:R-:W-:Y:S08]  /*8590*/  MUFU.EX2 R79, R10 ;  /* 0x0000000a004f7308 */ /* 0x000ff00000000800 */
[----:B------:R0:W2:Y:S08]  /*85a0*/  MUFU.EX2 R80, R9 ;  /* 0x0000000900507308 */ /* 0x0000b00000000800 */
[----:B------:R-:W3:Y:S01]  /*85b0*/  MUFU.EX2 R13, R13 ;  /* 0x0000000d000d7308 */ /* 0x000ee20000000800 */
[----:B0-----:R-:W-:-:S04]  /*85c0*/  FFMA.FTZ R9, R8, R4, R5 ;  /* 0x0000000408097223 */ /* 0x001fc80000010005 */
[----:B-1----:R-:W-:-:S03]  /*85d0*/  FADD.FTZ R10, R6, R9 ;  /* 0x00000009060a7221 */ /* 0x002fc60000010000 */
[----:B------:R-:W0:Y:S01]  /*85e0*/  MUFU.EX2 R14, R14 ;  /* 0x0000000e000e7308 */ /* 0x000e220000000800 */
[----:B--2---:R-:W-:-:S01]  /*85f0*/  FFMA.FTZ R4, R7, R3, R80 ;  /* 0x0000000307047223 */ /* 0x004fc20000010050 */
[----:B------:R-:W-:-:S03]  /*8600*/  FADD.FTZ R3, R11, R10 ;  /* 0x0000000a0b037221 */ /* 0x000fc60000010000 */
[----:B------:R-:W-:-:S03]  /*8610*/  FADD.FTZ R4, R79, R4 ;  /* 0x000000044f047221 */ /* 0x000fc60000010000 */
[----:B------:R-:W1:Y:S01]  /*8620*/  MUFU.EX2 R21, R21 ;  /* 0x0000001500157308 */ /* 0x000e620000000800 */
[----:B---3--:R-:W-:-:S01]  /*8630*/  FADD.FTZ R9, R13, R4 ;  /* 0x000000040d097221 */ /* 0x008fc20000010000 */
        /* <DEDUP_REMOVED lines=100> */
.L_x_9788:
[----:B------:R-:W-:Y:S01]  /*8c80*/  UIADD3 UR7, UR11, 0x19c60, URZ ;  /* 0x00019c600b077890 */ /* 0x000fe2000fffe03f */
[----:B------:R-:W-:Y:S01]  /*8c90*/  ISETP.GT.AND P2, PT, R2, UR18, PT ;  /* 0x0000001202007c0c */ /* 0x000fe2000bf44270 */
        /* <DEDUP_REMOVED lines=88> */
[----:B------:R-:W-:Y:S01]  /*9220*/  IMAD.MOV.U32 R7, RZ, RZ, R39 ;  /* 0x000000ffff077224 */ /* 0x000fe200078e0027 */
[----:B------:R-:W-:Y:S01]  /*9230*/  UMOV UR52, UR20 ;  /* 0x0000001400347c82 */ /* 0x000fe20008000000 */
[----:B------:R-:W-:Y:S01]  /*9240*/  IMAD.MOV.U32 R8, RZ, RZ, R34 ;  /* 0x000000ffff087224 */ /* 0x000fe200078e0022 */
[----:B------:R-:W-:-:S06]  /*9250*/  UMOV UR53, UR21 ;  /* 0x0000001500357c82 */ /* 0x000fcc0008000000 */
.L_x_9771:
[----:B------:R-:W-:Y:S01]  /*9260*/  ULDC UR7, c[0x0][0x448] ;  /* 0x0001120000077ab9 */ /* 0x000fe20000000800 */
[----:B------:R-:W-:Y:S01]  /*9270*/  ULDC UR15, c[0x0][0x9e4] ;  /* 0x00027900000f7ab9 */ /* 0x000fe20000000800 */
[----:B------:R-:W-:Y:S02]  /*9280*/  UISETP.NE.AND UP0, UPT, UR7, 0x1, UPT ;  /* 0x000000010700788c */ /* 0x000fe4000bf05270 */
[----:B------:R-:W-:Y:S02]  /*9290*/  UISETP.GE.AND UP1, UPT, UR15, 0x1, UPT ;  /* 0x000000010f00788c */ /* 0x000fe4000bf26270 */
[----:B------:R-:W-:Y:S02]  /*92a0*/  UIADD3 UR7, UR40, 0xbf, URZ ;  /* 0x000000bf28077890 */ /* 0x000fe4000fffe03f */
[----:B------:R-:W-:Y:S02]  /*92b0*/  UIADD3 UR14, UR41, 0x1, -UR36 ;  /* 0x00000001290e7890 */ /* 0x000fe4000fffe824 */
[----:B------:R-:W-:-:S03]  /*92c0*/  PLOP3.LUT P6, PT, PT, PT, UP1, 0x80, 0x0 ;  /* 0x000000000000781c */ /* 0x000fc60003fcf018 */
[----:B------:R-:W-:Y:S01]  /*92d0*/  @UP0 ULDC UR10, c[0x0][0x44c] ;  /* 0x00011300000a0ab9 */ /* 0x000fe20000000800 */
[----:B------:R-:W-:Y:S01]  /*92e0*/  @UP0 ULDC UR18, c[0x0][0x450] ;  /* 0x0001140000120ab9 */ /* 0x000fe20000000800 */
        /* <DEDUP_REMOVED lines=16> */
.L_x_9791:
[----:B------:R-:W-:-:S11]  /*93f0*/  UISETP.NE.AND UP1, UPT, UR15, 0x1, UPT ;  /* 0x000000010f00788c */ /* 0x000fd6000bf25270 */
[----:B------:R-:W-:Y:S02]  /*9400*/  @UP1 ULDC.64 UR18, c[0x0][0x9e8] ;  /* 0x00027a0000121ab9 */ /* 0x000fe40000000a00 */
[----:B------:R-:W-:-:S04]  /*9410*/  UIMAD.WIDE.U32 UR10, UR7, UR18, URZ ;  /* 0x00000012070a72a5 */ /* 0x000fc8000f8e003f */
[----:B------:R-:W-:-:S12]  /*9420*/  @UP1 USHF.R.U32.HI UR7, URZ, UR19, UR11 ;  /* 0x000000133f071299 */ /* 0x000fd8000801160b */
.L_x_9792:
[----:B------:R-:W-:-:S04]  /*9430*/  UIMAD UR7, UR7, UR15, URZ ;  /* 0x0000000f070772a4 */ /* 0x000fc8000f8e023f */
[----:B------:R-:W-:-:S04]  /*9440*/  UISETP.LT.AND UP1, UPT, UR14, UR7, UPT ;  /* 0x000000070e00728c */ /* 0x000fc8000bf21270 */
[----:B------:R-:W-:-:S12]  /*9450*/  USEL UR14, UR14, UR7, !UP1 ;  /* 0x000000070e0e7287 */ /* 0x000fd8000c800000 */
.L_x_9790:
        /* <DEDUP_REMOVED lines=13> */
.L_x_9803:
[----:B------:R-:W-:-:S04]  /*9530*/  UISETP.NE.AND UP1, UPT, UR21, 0x1, UPT ;  /* 0x000000011500788c */ /* 0x000fc8000bf25270 */
[----:B------:R-:W-:-:S04]  /*9540*/  USEL UR53, URZ, 0x1, UP1 ;  /* 0x000000013f357887 */ /* 0x000fc80008800000 */
[----:B------:R-:W-:Y:S01]  /*9550*/  ULOP3.LUT UR53, UR20, UR53, URZ, 0x3c, !UPT ;  /* 0x0000003514357292 */ /* 0x000fe2000f8e3c3f */
[----:B------:R-:W-:Y:S11]  /*9560*/  @!P0 BRA `(.L_x_9794) ;  /* 0x0000000000048947 */ /* 0x000ff60003800000 */
[----:B------:R-:W-:Y:S01]  /*9570*/  BPT.TRAP 0x1 ;  /* 0x000000040000795c */ /* 0x000fe20000300000 */
.L_x_9794:
        /* <DEDUP_REMOVED lines=9> */
.L_x_9795:
[----:B-1----:R-:W-:Y:S05]  /*9610*/  @P2 BRA `(.L_x_9796) ;  /* 0x0000000000082947 */ /* 0x002fea0003800000 */
[----:B------:R-:W1:Y:S02]  /*9620*/  SYNCS.PHASECHK.TRANS64.TRYWAIT P2, [UR22+0x19c30], R7 ;  /* 0x019c3007ff0075a7 */ /* 0x000e640008040156 */
[----:B-1----:R-:W-:Y:S05]  /*9630*/  @!P2 BRA `(.L_x_9797) ;  /* 0x000000fc0038a947 */ /* 0x002fea0003800000 */
.L_x_9796:
        /* <DEDUP_REMOVED lines=17> */
.L_x_9798:
[----:B------:R-:W-:Y:S01]  /*9750*/  ULEA UR11, UR21, UR46, 0x3 ;  /* 0x0000002e150b7291 */ /* 0x000fe2000f8e183f */
[----:B01----:R-:W-:-:S05]  /*9760*/  IMAD.U32 R7, RZ, RZ, UR20 ;  /* 0x00000014ff077e24 */ /* 0x003fca000f8e00ff */
[----:B------:R-:W-:-:S04]  /*9770*/  SHF.L.U32 R7, R7, 0x1f, RZ ;  /* 0x0000001f07077819 */ /* 0x000fc800000006ff */
[----:B------:R0:W1:Y:S01]  /*9780*/  SYNCS.PHASECHK.TRANS64.TRYWAIT P2, [UR11+0x19c50], R7 ;  /* 0x019c5007ff0075a7 */ /* 0x000062000804014b */
[----:B------:R-:W-:Y:S05]  /*9790*/  @!P0 BRA `(.L_x_9799) ;  /* 0x0000000000048947 */ /* 0x000fea0003800000 */
[----:B------:R-:W-:Y:S01]  /*97a0*/  BPT.TRAP 0x1 ;  /* 0x000000040000795c */ /* 0x000fe20000300000 */
.L_x_9799:
[----:B-1----:R-:W-:Y:S05]  /*97b0*/  @P2 BRA `(.L_x_9800) ;  /* 0x0000000000082947 */ /* 0x002fea0003800000 */
[----:B------:R-:W1:Y:S02]  /*97c0*/  SYNCS.PHASECHK.TRANS64.TRYWAIT P2, [UR11+0x19c50], R7 ;  /* 0x019c5007ff0075a7 */ /* 0x000e64000804014b */
[----:B-1----:R-:W-:Y:S05]  /*97d0*/  @!P2 BRA `(.L_x_9801) ;  /* 0x000000f800e8a947 */ /* 0x002fea0003800000 */
.L_x_9800:
        /* <DEDUP_REMOVED lines=25> */
[----:B------:R-:W-:Y:S01]  /*9970*/  QGMMA.64x96x32.F32.E4M3.E4M3 R88, R148, gdesc[UR4], R88, gsb0 ;  /* 0x0160000494587df3 */ /* 0x000fe20008000858 */
[----:B------:R-:W0:Y:S01]  /*9980*/  MUFU.TANH R11, R11 ;  /* 0x0000000b000b7308 */ /* 0x000e220000002400 */
[----:B-1----:R-:W-:Y:S01]  /*9990*/  FMNMX.FTZ R8, R9, R5, !PT ;  /* 0x0000000509087209 */ /* 0x002fe20007810000 */
[----:B------:R-:W-:Y:S01]  /*99a0*/  UIADD3 UR6, UR10, 0x2, URZ ;  /* 0x000000020a067890 */ /* 0x000fe2000fffe03f */
[C---:B------:R-:W-:Y:S01]  /*99b0*/  FMUL.FTZ R31, R0.reuse, R40 ;  /* 0x00000028001f7220 */ /* 0x040fe20000410000 */
[----:B------:R-:W-:Y:S01]  /*99c0*/  UMOV UR7, 0x40000040 ;  /* 0x4000004000077882 */ /* 0x000fe20000000000 */
        /* <DEDUP_REMOVED lines=63> */
[----:B------:R-:W-:-:S04]  /*9dc0*/  FMUL.FTZ R78, R0, R87 ;  /* 0x00000057004e7220 */ /* 0x000fc80000410000 */
        /* <DEDUP_REMOVED lines=14> */
[----:B------:R-:W-:Y:S01]  /*9eb0*/  QGMMA.64x96x32.F32.E4M3.E4M3 R88, R144, gdesc[UR4], R88, gsb0 ;  /* 0x0160000490587df3 */ /* 0x000fe20008000858 */
[----:B------:R-:W-:-:S05]  /*9ec0*/  UIADD3 UR6, UR10, 0x4, URZ ;  /* 0x000000040a067890 */ /* 0x000fca000fffe03f */
[----:B------:R-:W0:Y:S01]  /*9ed0*/  MUFU.TANH R32, R32 ;  /* 0x0000002000207308 */ /* 0x000e220000002400 */
[----:B-1----:R-:W-:Y:S01]  /*9ee0*/  FMNMX.FTZ R8, R31, R8, !PT ;  /* 0x000000081f087209 */ /* 0x002fe20007810000 */
[----:B------:R-:W-:-:S06]  /*9ef0*/  UMOV UR7, 0x40000040 ;  /* 0x4000004000077882 */ /* 0x000fcc0000000000 */
        /* <DEDUP_REMOVED lines=66> */
[----:B------:R-:W-:-:S05]  /*a320*/  UMOV UR6, UR19 ;  /* 0x0000001300067c82 */ /* 0x000fca0008000000 */
        /* <DEDUP_REMOVED lines=28> */
[----:B------:R-:W-:-:S06]  /*a4f0*/  WARPGROUP.DEPBAR.LE gsb0, 0x0 ;  /* 0x00008000000079c5 */ /* 0x000fcc0000010000 */
[----:B------:R-:W2:Y:S01]  /*a500*/  MUFU.TANH R76, R76 ;  /* 0x0000004c004c7308 */ /* 0x000ea20000002400 */
[----:B0-----:R-:W-:-:S07]  /*a510*/  FMNMX.FTZ R8, R75, R8, !PT ;  /* 0x000000084b087209 */ /* 0x001fce0007810000 */
[----:B------:R-:W0:Y:S01]  /*a520*/  MUFU.TANH R77, R77 ;  /* 0x0000004d004d7308 */ /* 0x000e220000002400 */
[----:B-1----:R-:W-:-:S07]  /*a530*/  FMNMX.FTZ R7, R74, R7, !PT ;  /* 0x000000074a077209 */ /* 0x002fce0007810000 */
[----:B------:R-:W1:Y:S01]  /*a540*/  MUFU.TANH R78, R78 ;  /* 0x0000004e004e7308 */ /* 0x000e620000002400 */
[----:B--2---:R-:W-:-:S05]  /*a550*/  FMNMX.FTZ R8, R76, R8, !PT ;  /* 0x000000084c087209 */ /* 0x004fca0007810000 */
[----:B------:R-:W2:Y:S01]  /*a560*/  SHFL.BFLY PT, R80, R8, 0x2, 0x1f ;  /* 0x0c401f0008507f89 */ /* 0x000ea200000e0000 */
[----:B0-----:R-:W-:-:S04]  /*a570*/  FMNMX.FTZ R7, R77, R7, !PT ;  /* 0x000000074d077209 */ /* 0x001fc80007810000 */
[----:B-1----:R-:W-:-:S05]  /*a580*/  FMNMX.FTZ R7, R78, R7, !PT ;  /* 0x000000074e077209 */ /* 0x002fca0007810000 */
[----:B------:R-:W0:Y:S01]  /*a590*/  SHFL.BFLY PT, R79, R7, 0x2, 0x1f ;  /* 0x0c401f00074f7f89 */ /* 0x000e2200000e0000 */
[----:B--2---:R-:W-:-:S05]  /*a5a0*/  FMNMX.FTZ R8, R8, R80, !PT ;  /* 0x0000005008087209 */ /* 0x004fca0007810000 */
[----:B------:R-:W1:Y:S01]  /*a5b0*/  SHFL.BFLY PT, R80, R8, 0x1, 0x1f ;  /* 0x0c201f0008507f89 */ /* 0x000e6200000e0000 */
[----:B0-----:R-:W-:-:S05]  /*a5c0*/  FMNMX.FTZ R7, R7, R79, !PT ;  /* 0x0000004f07077209 */ /* 0x001fca0007810000 */
[----:B------:R-:W0:Y:S01]  /*a5d0*/  SHFL.BFLY PT, R79, R7, 0x1, 0x1f ;  /* 0x0c201f00074f7f89 */ /* 0x000e2200000e0000 */
[----:B-1----:R-:W-:-:S05]  /*a5e0*/  FMNMX.FTZ R8, R8, R80, !PT ;  /* 0x0000005008087209 */ /* 0x002fca0007810000 */
[----:B------:R-:W-:-:S04]  /*a5f0*/  FADD.FTZ R5, -R8, R5 ;  /* 0x0000000508057221 */ /* 0x000fc80000010100 */
[----:B------:R-:W-:Y:S01]  /*a600*/  FMUL.FTZ R5, R5, UR6 ;  /* 0x0000000605057c20 */ /* 0x000fe20008410000 */
[----:B0-----:R-:W-:Y:S01]  /*a610*/  FMNMX.FTZ R7, R7, R79, !PT ;  /* 0x0000004f07077209 */ /* 0x001fe20007810000 */
[----:B------:R-:W-:-:S04]  /*a620*/  IMAD.U32 R79, RZ, RZ, UR6 ;  /* 0x00000006ff4f7e24 */ /* 0x000fc8000f8e00ff */
[----:B------:R-:W-:Y:S01]  /*a630*/  FADD.FTZ R80, -R7, R6 ;  /* 0x0000000607507221 */ /* 0x000fe20000010100 */
[----:B------:R-:W-:-:S01]  /*a640*/  FFMA.FTZ R79, R8, R79, -8 ;  /* 0xc1000000084f7423 */ /* 0x000fc2000001004f */
[----:B------:R0:W-:Y:S03]  /*a650*/  MUFU.EX2 R6, R5 ;  /* 0x0000000500067308 */ /* 0x0001e60000000800 */
[----:B------:R-:W-:-:S01]  /*a660*/  FFMA.FTZ R9, R9, UR6, -R79 ;  /* 0x0000000609097c23 */ /* 0x000fc2000801084f */
[--C-:B------:R-:W-:Y:S01]  /*a670*/  FFMA.FTZ R10, R10, UR6, -R79.reuse ;  /* 0x000000060a0a7c23 */ /* 0x100fe2000801084f */
[----:B------:R-:W-:-:S01]  /*a680*/  FFMA.FTZ R13, R13, UR6, -R79 ;  /* 0x000000060d0d7c23 */ /* 0x000fc2000801084f */
[--C-:B------:R-:W-:Y:S01]  /*a690*/  FFMA.FTZ R14, R14, UR6, -R79.reuse ;  /* 0x000000060e0e7c23 */ /* 0x100fe2000801084f */
[----:B------:R-:W-:-:S01]  /*a6a0*/  FFMA.FTZ R21, R21, UR6, -R79 ;  /* 0x0000000615157c23 */ /* 0x000fc2000801084f */
[----:B------:R-:W-:Y:S01]  /*a6b0*/  FFMA.FTZ R24, R24, UR6, -R79 ;  /* 0x0000000618187c23 */ /* 0x000fe2000801084f */
[----:B0-----:R-:W-:Y:S01]  /*a6c0*/  FMUL.FTZ R5, R80, UR6 ;  /* 0x0000000650057c20 */ /* 0x001fe20008410000 */
[----:B------:R-:W-:-:S02]  /*a6d0*/  IMAD.U32 R80, RZ, RZ, UR6 ;  /* 0x00000006ff507e24 */ /* 0x000fc4000f8e00ff */
        /* <DEDUP_REMOVED lines=27> */
[----:B------:R-:W0:Y:S03]  /*a890*/  MUFU.EX2 R9, R9 ;  /* 0x0000000900097308 */ /* 0x000e260000000800 */
        /* <DEDUP_REMOVED lines=39> */
[----:B------:R-:W-:Y:S01]  /*ab10*/  FFMA.FTZ R78, R78, UR6, -R79 ;  /* 0x000000064e4e7c23 */ /* 0x000fe2000801084f */
[----:B------:R-:W-:-:S04]  /*ab20*/  IMAD.U32 R79, RZ, RZ, UR22 ;  /* 0x00000016ff4f7e24 */ /* 0x000fc8000f8e00ff */
[----:B------:R-:W-:Y:S01]  /*ab30*/  @!P1 VIADD R79, R79, 0x19c40 ;  /* 0x00019c404f4f9836 */ /* 0x000fe20000000000 */
[----:B------:R-:W0:Y:S01]  /*ab40*/  MUFU.EX2 R15, R15 ;  /* 0x0000000f000f7308 */ /* 0x000e220000000800 */
[----:B--2---:R-:W-:-:S03]  /*ab50*/  FADD.FTZ R3, R12, R3 ;  /* 0x000000030c037221 */ /* 0x004fc60000010000 */
[----:B------:R-:W-:-:S04]  /*ab60*/  @!P1 PRMT R79, RZ, 0x654, R79 ;  /* 0x00000654ff4f9816 */ /* 0x000fc8000000004f */
[----:B------:R-:W2:Y:S01]  /*ab70*/  MUFU.EX2 R14, R14 ;  /* 0x0000000e000e7308 */ /* 0x000ea20000000800 */
[----:B-1----:R-:W-:-:S01]  /*ab80*/  FADD.FTZ R4, R13, R4 ;  /* 0x000000040d047221 */ /* 0x002fc20000010000 */
[----:B------:R1:W-:Y:S06]  /*ab90*/  @!P1 SYNCS.ARRIVE.TRANS64.RED.A1T0 RZ, [R79+URZ], RZ ;  /* 0x000000ff4fff99a7 */ /* 0x0003ec000810043f */
        /* <DEDUP_REMOVED lines=118> */
.L_x_9802:
        /* <DEDUP_REMOVED lines=90> */
.L_x_9793:
        /* <DEDUP_REMOVED lines=9> */
.L_x_9822:
[----:B------:R-:W-:-:S04]  /*b930*/  UISETP.NE.AND UP1, UPT, UR20, 0x1, UPT ;  /* 0x000000011400788c */ /* 0x000fc8000bf25270 */
[----:B------:R-:W-:-:S04]  /*b940*/  USEL UR53, URZ, 0x1, UP1 ;  /* 0x000000013f357887 */ /* 0x000fc80008800000 */
[----:B------:R-:W-:Y:S01]  /*b950*/  ULOP3.LUT UR53, UR19, UR53, URZ, 0x3c, !UPT ;  /* 0x0000003513357292 */ /* 0x000fe2000f8e3c3f */
[----:B------:R-:W-:Y:S11]  /*b960*/  @!P0 BRA `(.L_x_9805) ;  /* 0x0000000000048947 */ /* 0x000ff60003800000 */
[----:B------:R-:W-:Y:S01]  /*b970*/  BPT.TRAP 0x1 ;  /* 0x000000040000795c */ /* 0x000fe20000300000 */
.L_x_9805:
        /* <DEDUP_REMOVED lines=9> */
.L_x_9806:
[----:B-1----:R-:W-:Y:S05]  /*ba10*/  @P2 BRA `(.L_x_9807) ;  /* 0x0000000000082947 */ /* 0x002fea0003800000 */
[----:B------:R-:W1:Y:S02]  /*ba20*/  SYNCS.PHASECHK.TRANS64.TRYWAIT P2, [UR23+0x19c30], R7 ;  /* 0x019c3007ff0075a7 */ /* 0x000e640008040157 */
[----:B-1----:R-:W-:Y:S05]  /*ba30*/  @!P2 BRA `(.L_x_9808) ;  /* 0x000000d80068a947 */ /* 0x002fea0003800000 */
.L_x_9807:
        /* <DEDUP_REMOVED lines=17> */
.L_x_9809:
[----:B------:R-:W-:Y:S01]  /*bb50*/  ULEA UR11, UR20, UR46, 0x3 ;  /* 0x0000002e140b7291 */ /* 0x000fe2000f8e183f */
[----:B01----:R-:W-:-:S05]  /*bb60*/  IMAD.U32 R7, RZ, RZ, UR19 ;  /* 0x00000013ff077e24 */ /* 0x003fca000f8e00ff */
[----:B------:R-:W-:-:S04]  /*bb70*/  SHF.L.U32 R7, R7, 0x1f, RZ ;  /* 0x0000001f07077819 */ /* 0x000fc800000006ff */
[----:B------:R0:W1:Y:S01]  /*bb80*/  SYNCS.PHASECHK.TRANS64.TRYWAIT P2, [UR11+0x19c50], R7 ;  /* 0x019c5007ff0075a7 */ /* 0x000062000804014b */
[----:B------:R-:W-:Y:S05]  /*bb90*/  @!P0 BRA `(.L_x_9810) ;  /* 0x0000000000048947 */ /* 0x000fea0003800000 */
[----:B------:R-:W-:Y:S01]  /*bba0*/  BPT.TRAP 0x1 ;  /* 0x000000040000795c */ /* 0x000fe20000300000 */
.L_x_9810:
[----:B-1----:R-:W-:Y:S05]  /*bbb0*/  @P2 BRA `(.L_x_9811) ;  /* 0x0000000000082947 */ /* 0x002fea0003800000 */
[----:B------:R-:W1:Y:S02]  /*bbc0*/  SYNCS.PHASECHK.TRANS64.TRYWAIT P2, [UR11+0x19c50], R7 ;  /* 0x019c5007ff0075a7 */ /* 0x000e64000804014b */
[----:B-1----:R-:W-:Y:S05]  /*bbd0*/  @!P2 BRA `(.L_x_9812) ;  /* 0x000000d80018a947 */ /* 0x002fea0003800000 */
.L_x_9811:
        /* <DEDUP_REMOVED lines=15> */
[C---:B-1----:R-:W-:Y:S01]  /*bcd0*/  FMUL.FTZ R8, R0.reuse, R25 ;  /* 0x0000001900087220 */ /* 0x042fe20000410000 */
[----:B------:R-:W-:Y:S01]  /*bce0*/  UIMAD UR10, UR20, 0x300, UR6 ;  /* 0x00000300140a78a4 */ /* 0x000fe2000f8e0206 */
[C---:B------:R-:W-:Y:S01]  /*bcf0*/  FMUL.FTZ R25, R0.reuse, R36 ;  /* 0x0000002400197220 */ /* 0x040fe20000410000 */
[C---:B0-----:R-:W-:Y:S01]  /*bd00*/  FMUL.FTZ R7, R0.reuse, R24 ;  /* 0x0000001800077220 */ /* 0x041fe20000410000 */
[C---:B------:R-:W-:Y:S01]  /*bd10*/  FMUL.FTZ R36, R0.reuse, R46 ;  /* 0x0000002e00247220 */ /* 0x040fe20000410000 */
[C---:B------:R-:W-:Y:S01]  /*bd20*/  FMUL.FTZ R24, R0.reuse, R35 ;  /* 0x0000002300187220 */ /* 0x040fe20000410000 */
[C---:B------:R-:W-:Y:S01]  /*bd30*/  FMUL.FTZ R46, R0.reuse, R55 ;  /* 0x00000037002e7220 */ /* 0x040fe20000410000 */
[C---:B------:R-:W-:Y:S01]  /*bd40*/  FMUL.FTZ R55, R0.reuse, R66 ;  /* 0x0000004200377220 */ /* 0x040fe20000410000 */
[----:B------:R-:W-:Y:S01]  /*bd50*/  UMOV UR6, UR10 ;  /* 0x0000000a00067c82 */ /* 0x000fe20008000000 */
[----:B------:R-:W-:Y:S01]  /*bd60*/  IMAD.U32 R35, RZ, RZ, UR23 ;  /* 0x00000017ff237e24 */ /* 0x000fe2000f8e00ff */
[----:B------:R-:W-:Y:S01]  /*bd70*/  QGMMA.64x96x32.F32.E4M3.E4M3 R88, R148, gdesc[UR4], R88, gsb0 ;  /* 0x0160000494587df3 */ /* 0x000fe20008000858 */
        /* <DEDUP_REMOVED lines=106> */
[----:B------:R-:W-:-:S03]  /*c420*/  @UP0 ULDC UR6, c[0x0][0x450] ;  /* 0x0001140000060ab9 */ /* 0x000fc60000000800 */
        /* <DEDUP_REMOVED lines=53> */
.L_x_9815:
[----:B------:R-:W-:-:S05]  /*c780*/  IMAD.U32 R86, RZ, RZ, UR22 ;  /* 0x00000016ff567e24 */ /* 0x000fca000f8e00ff */
[----:B------:R-:W-:-:S13]  /*c790*/  ISETP.NE.AND P2, PT, R86, 0x1, PT ;  /* 0x000000015600780c */ /* 0x000fda0003f45270 */
[----:B------:R-:W1:Y:S02]  /*c7a0*/  @P2 LDC.64 R34, c[0x0][0x9e8] ;  /* 0x00027a00ff222b82 */ /* 0x000e640000000a00 */
[----:B-1----:R-:W-:-:S05]  /*c7b0*/  @P2 IMAD.HI.U32 R34, R85, R34, RZ ;  /* 0x0000002255222227 */ /* 0x002fca00078e00ff */
[----:B------:R-:W-:-:S07]  /*c7c0*/  @P2 SHF.R.U32.HI R85, RZ, R35, R34 ;  /* 0x00000023ff552219 */ /* 0x000fce0000011622 */
.L_x_9816:
[----:B------:R-:W-:Y:S05]  /*c7d0*/  BSYNC B0 ;  /* 0x0000000000007941 */ /* 0x000fea0003800000 */
.L_x_9814:
[----:B------:R-:W-:-:S04]  /*c7e0*/  IMAD R85, R85, R86, -R77 ;  /* 0x0000005655557224 */ /* 0x000fc800078e0a4d */
[----:B------:R-:W-:-:S05]  /*c7f0*/  IMAD.IADD R85, R85, 0x1, -R16 ;  /* 0x0000000155557824 */ /* 0x000fca00078e0a10 */
[----:B------:R-:W-:Y:S02]  /*c800*/  VIMNMX R84, R84, R85, !PT ;  /* 0x0000005554547248 */ /* 0x000fe40007fe0100 */
[----:B------:R-:W-:-:S07]  /*c810*/  VIADDMNMX R83, R85, R86, R83, PT ;  /* 0x0000005655537246 */ /* 0x000fce0003800153 */
.L_x_9813:
[----:B------:R-:W-:Y:S01]  /*c820*/  ISETP.GT.AND P2, PT, R2, -0x1, PT ;  /* 0xffffffff0200780c */ /* 0x000fe20003f44270 */
[----:B------:R-:W1:Y:S03]  /*c830*/  SHFL.IDX PT, R79, R79, 0x1, 0x1c1f ;  /* 0x003c1f004f4f7f89 */ /* 0x000e6600000e0000 */
[C---:B------:R-:W-:Y:S02]  /*c840*/  ISETP.GT.AND P4, PT, R84.reuse, RZ, P2 ;  /* 0x000000ff5400720c */ /* 0x040fe40001784270 */
[----:B------:R-:W-:Y:S02]  /*c850*/  ISETP.GT.AND P5, PT, R84, 0x1, P2 ;  /* 0x000000015400780c */ /* 0x000fe400017a4270 */
[C---:B------:R-:W-:Y:S02]  /*c860*/  ISETP.LT.OR P4, PT, R83.reuse, 0x1, P4 ;  /* 0x000000015300780c */ /* 0x040fe40002781670 */
[----:B------:R-:W-:-:S02]  /*c870*/  ISETP.LT.OR P5, PT, R83, 0x2, P5 ;  /* 0x000000025300780c */ /* 0x000fc40002fa1670 */
[----:B0-----:R-:W-:Y:S02]  /*c880*/  FSEL R7, R7, -INF , !P4 ;  /* 0xff80000007077808 */ /* 0x001fe40006000000 */
[----:B------:R-:W-:Y:S02]  /*c890*/  FSEL R85, R8, -INF , !P5 ;  /* 0xff80000008557808 */ /* 0x000fe40006800000 */
[C---:B------:R-:W-:Y:S02]  /*c8a0*/  ISETP.GT.AND P3, PT, R84.reuse, 0x8, P2 ;  /* 0x000000085400780c */ /* 0x040fe40001764270 */
[C---:B------:R-:W-:Y:S02]  /*c8b0*/  ISETP.GT.AND P4, PT, R84.reuse, 0x9, P2 ;  /* 0x000000095400780c */ /* 0x040fe40001784270 */
[----:B------:R-:W-:Y:S02]  /*c8c0*/  ISETP.GT.AND P5, PT, R84, 0x10, P2 ;  /* 0x000000105400780c */ /* 0x000fe400017a4270 */
[----:B------:R-:W-:-:S02]  /*c8d0*/  ISETP.LT.OR P3, PT, R83, 0x9, P3 ;  /* 0x000000095300780c */ /* 0x000fc40001f61670 */
[----:B------:R-:W-:Y:S01]  /*c8e0*/  ISETP.LT.OR P4, PT, R83, 0xa, P4 ;  /* 0x0000000a5300780c */ /* 0x000fe20002781670 */
[--C-:B-1----:R-:W-:Y:S01]  /*c8f0*/  IMAD.IADD R81, R81, 0x1, R79.reuse ;  /* 0x0000000151517824 */ /* 0x102fe200078e024f */
        /* <DEDUP_REMOVED lines=100> */
.L_x_9819:
[----:B------:R-:W-:-:S05]  /*cf40*/  IMAD.U32 R8, RZ, RZ, UR22 ;  /* 0x00000016ff087e24 */ /* 0x000fca000f8e00ff */
[----:B------:R-:W-:-:S13]  /*cf50*/  ISETP.NE.AND P3, PT, R8, 0x1, PT ;  /* 0x000000010800780c */ /* 0x000fda0003f65270 */
[----:B------:R-:W0:Y:S02]  /*cf60*/  @P3 LDC.64 R34, c[0x0][0x9e8] ;  /* 0x00027a00ff223b82 */ /* 0x000e240000000a00 */
[----:B0-----:R-:W-:-:S05]  /*cf70*/  @P3 IMAD.HI.U32 R34, R79, R34, RZ ;  /* 0x000000224f223227 */ /* 0x001fca00078e00ff */
[----:B------:R-:W-:-:S07]  /*cf80*/  @P3 SHF.R.U32.HI R79, RZ, R35, R34 ;  /* 0x00000023ff4f3219 */ /* 0x000fce0000011622 */
.L_x_9820:
[----:B------:R-:W-:Y:S05]  /*cf90*/  BSYNC B0 ;  /* 0x0000000000007941 */ /* 0x000fea0003800000 */
.L_x_9818:
[----:B------:R-:W-:-:S04]  /*cfa0*/  IMAD R77, R79, R8, -R77 ;  /* 0x000000084f4d7224 */ /* 0x000fc800078e0a4d */
[----:B------:R-:W-:-:S05]  /*cfb0*/  IMAD.IADD R77, R77, 0x1, -R16 ;  /* 0x000000014d4d7824 */ /* 0x000fca00078e0a10 */
[----:B------:R-:W-:Y:S02]  /*cfc0*/  VIMNMX R82, R82, R77, !PT ;  /* 0x0000004d52527248 */ /* 0x000fe40007fe0100 */
[----:B------:R-:W-:-:S07]  /*cfd0*/  VIADDMNMX R81, R77, R8, R81, PT ;  /* 0x000000084d517246 */ /* 0x000fce0003800151 */
.L_x_9817:
        /* <DEDUP_REMOVED lines=65> */
[C---:B------:R-:W-:Y:S01]  /*d3f0*/  ISETP.LT.OR P4, PT, R81.reuse, 0x42, P4 ;  /* 0x000000425100780c */ /* 0x040fe20002781670 */
[----:B------:R-:W0:Y:S01]  /*d400*/  SHFL.BFLY PT, R34, R8, 0x2, 0x1f ;  /* 0x0c401f0008227f89 */ /* 0x000e2200000e0000 */
[----:B------:R-:W-:-:S02]  /*d410*/  ISETP.LT.OR P5, PT, R81, 0x49, P5 ;  /* 0x000000495100780c */ /* 0x000fc40002fa1670 */
[----:B------:R-:W-:Y:S02]  /*d420*/  FSEL R50, R50, -INF , !P4 ;  /* 0xff80000032327808 */ /* 0x000fe40006000000 */
[----:B------:R-:W-:Y:S02]  /*d430*/  ISETP.GT.AND P4, PT, R82, 0x50, P2 ;  /* 0x000000505200780c */ /* 0x000fe40001784270 */
[----:B------:R-:W-:Y:S02]  /*d440*/  FSEL R52, R52, -INF , !P5 ;  /* 0xff80000034347808 */ /* 0x000fe40006800000 */
[----:B------:R-:W-:Y:S02]  /*d450*/  ISETP.GT.AND P5, PT, R82, 0x51, P2 ;  /* 0x000000515200780c */ /* 0x000fe400017a4270 */
[C---:B------:R-:W-:Y:S02]  /*d460*/  ISETP.LT.OR P4, PT, R81.reuse, 0x51, P4 ;  /* 0x000000515100780c */ /* 0x040fe40002781670 */
[----:B------:R-:W-:-:S02]  /*d470*/  ISETP.LT.OR P5, PT, R81, 0x52, P5 ;  /* 0x000000525100780c */ /* 0x000fc40002fa1670 */
[----:B------:R-:W-:Y:S02]  /*d480*/  FSEL R55, R55, -INF , !P4 ;  /* 0xff80000037377808 */ /* 0x000fe40006000000 */
[----:B------:R-:W-:Y:S02]  /*d490*/  ISETP.GT.AND P4, PT, R82, 0x59, P2 ;  /* 0x000000595200780c */ /* 0x000fe40001784270 */
[----:B------:R-:W-:Y:S02]  /*d4a0*/  FSEL R56, R56, -INF , !P5 ;  /* 0xff80000038387808 */ /* 0x000fe40006800000 */
[----:B------:R-:W-:Y:S02]  /*d4b0*/  ISETP.GT.AND P5, PT, R82, 0x60, P2 ;  /* 0x000000605200780c */ /* 0x000fe400017a4270 */
[----:B------:R-:W-:Y:S02]  /*d4c0*/  ISETP.LT.OR P4, PT, R81, 0x5a, P4 ;  /* 0x0000005a5100780c */ /* 0x000fe40002781670 */
[----:B0-----:R-:W-:-:S02]  /*d4d0*/  FMNMX.FTZ R8, R8, R34, !PT ;  /* 0x0000002208087209 */ /* 0x001fc40007810000 */
[----:B------:R-:W-:Y:S02]  /*d4e0*/  ISETP.LT.OR P5, PT, R81, 0x61, P5 ;  /* 0x000000615100780c */ /* 0x000fe40002fa1670 */
[----:B------:R-:W-:Y:S01]  /*d4f0*/  FSEL R60, R60, -INF , !P4 ;  /* 0xff8000003c3c7808 */ /* 0x000fe20006000000 */
[----:B------:R-:W0:Y:S01]  /*d500*/  SHFL.BFLY PT, R34, R8, 0x1, 0x1f ;  /* 0x0c201f0008227f89 */ /* 0x000e2200000e0000 */
[C---:B------:R-:W-:Y:S02]  /*d510*/  ISETP.GT.AND P4, PT, R82.reuse, 0x68, P2 ;  /* 0x000000685200780c */ /* 0x040fe40001784270 */
[----:B------:R-:W-:Y:S02]  /*d520*/  FSEL R63, R63, -INF , !P5 ;  /* 0xff8000003f3f7808 */ /* 0x000fe40006800000 */
[----:B------:R-:W-:Y:S02]  /*d530*/  ISETP.GT.AND P5, PT, R82, 0x69, P2 ;  /* 0x000000695200780c */ /* 0x000fe400017a4270 */
[----:B------:R-:W-:-:S02]  /*d540*/  ISETP.LT.OR P4, PT, R81, 0x69, P4 ;  /* 0x000000695100780c */ /* 0x000fc40002781670 */
[C---:B------:R-:W-:Y:S02]  /*d550*/  ISETP.LT.OR P5, PT, R81.reuse, 0x6a, P5 ;  /* 0x0000006a5100780c */ /* 0x040fe40002fa1670 */
[----:B------:R-:W-:Y:S02]  /*d560*/  FSEL R68, R68, -INF , !P4 ;  /* 0xff80000044447808 */ /* 0x000fe40006000000 */
[----:B------:R-:W-:Y:S02]  /*d570*/  ISETP.GT.AND P4, PT, R82, 0x70, P2 ;  /* 0x000000705200780c */ /* 0x000fe40001784270 */
[----:B------:R-:W-:Y:S02]  /*d580*/  FSEL R70, R70, -INF , !P5 ;  /* 0xff80000046467808 */ /* 0x000fe40006800000 */
[----:B------:R-:W-:Y:S02]  /*d590*/  ISETP.GT.AND P5, PT, R82, 0x71, P2 ;  /* 0x000000715200780c */ /* 0x000fe400017a4270 */
[----:B------:R-:W-:-:S02]  /*d5a0*/  ISETP.LT.OR P4, PT, R81, 0x71, P4 ;  /* 0x000000715100780c */ /* 0x000fc40002781670 */
[----:B------:R-:W-:Y:S02]  /*d5b0*/  ISETP.LT.OR P5, PT, R81, 0x72, P5 ;  /* 0x000000725100780c */ /* 0x000fe40002fa1670 */
[----:B------:R-:W-:Y:S02]  /*d5c0*/  FSEL R71, R71, -INF , !P4 ;  /* 0xff80000047477808 */ /* 0x000fe40006000000 */
[----:B0-----:R-:W-:Y:S02]  /*d5d0*/  FMNMX.FTZ R8, R8, R34, !PT ;  /* 0x0000002208087209 */ /* 0x001fe40007810000 */
[----:B------:R-:W-:Y:S02]  /*d5e0*/  FSEL R72, R72, -INF , !P5 ;  /* 0xff80000048487808 */ /* 0x000fe40006800000 */
        /* <DEDUP_REMOVED lines=53> */
[----:B------:R-:W-:Y:S01]  /*d940*/  FFMA.FTZ R34, R80, UR6, -R34 ;  /* 0x0000000650227c23 */ /* 0x000fe20008010822 */
        /* <DEDUP_REMOVED lines=23> */
[C---:B------:R-:W-:Y:S02]  /*dac0*/  ISETP.GT.AND P3, PT, R82.reuse, 0x78, P2 ;  /* 0x000000785200780c */ /* 0x040fe40001764270 */
[----:B------:R-:W-:Y:S02]  /*dad0*/  FMNMX.FTZ R35, R9, R5, !PT ;  /* 0x0000000509237209 */ /* 0x000fe40007810000 */
[----:B------:R-:W-:Y:S01]  /*dae0*/  ISETP.GT.AND P2, PT, R82, 0x79, P2 ;  /* 0x000000795200780c */ /* 0x000fe20001744270 */
[----:B------:R-:W-:Y:S01]  /*daf0*/  MUFU.EX2 R29, R29 ;  /* 0x0000001d001d7308 */ /* 0x000fe20000000800 */
[----:B------:R-:W-:Y:S02]  /*db00*/  FMNMX.FTZ R35, R10, R35, !PT ;  /* 0x000000230a237209 */ /* 0x000fe40007810000 */
[----:B------:R-:W-:-:S02]  /*db10*/  ISETP.LT.OR P3, PT, R81, 0x79, P3 ;  /* 0x000000795100780c */ /* 0x000fc40001f61670 */
[----:B------:R-:W-:Y:S02]  /*db20*/  FMNMX.FTZ R35, R12, R35, !PT ;  /* 0x000000230c237209 */ /* 0x000fe40007810000 */
[----:B------:R-:W-:Y:S01]  /*db30*/  ISETP.LT.OR P2, PT, R81, 0x7a, P2 ;  /* 0x0000007a5100780c */ /* 0x000fe20001741670 */
[----:B------:R-:W-:Y:S01]  /*db40*/  MUFU.EX2 R31, R31 ;  /* 0x0000001f001f7308 */ /* 0x000fe20000000800 */
[----:B------:R-:W-:Y:S02]  /*db50*/  FMNMX.FTZ R35, R14, R35, !PT ;  /* 0x000000230e237209 */ /* 0x000fe40007810000 */
[----:B------:R-:W-:Y:S02]  /*db60*/  FSEL R74, R74, -INF , !P3 ;  /* 0xff8000004a4a7808 */ /* 0x000fe40005800000 */
[----:B------:R-:W-:Y:S02]  /*db70*/  FMNMX.FTZ R35, R20, R35, !PT ;  /* 0x0000002314237209 */ /* 0x000fe40007810000 */
        /* <DEDUP_REMOVED lines=43> */
[----:B------:R-:W1:Y:S08]  /*de30*/  MUFU.EX2 R35, R7 ;  /* 0x0000000700237308 */ /* 0x000e700000000800 */
[----:B------:R-:W-:Y:S08]  /*de40*/  MUFU.EX2 R62, R62 ;  /* 0x0000003e003e7308 */ /* 0x000ff00000000800 */
[----:B------:R-:W-:Y:S01]  /*de50*/  MUFU.EX2 R65, R65 ;  /* 0x0000004100417308 */ /* 0x000fe20000000800 */
[----:B-1----:R-:W-:-:S04]  /*de60*/  FFMA.FTZ R4, R6, R4, R35 ;  /* 0x0000000406047223 */ /* 0x002fc80000010023 */
[----:B------:R-:W-:Y:S01]  /*de70*/  FADD.FTZ R4, R85, R4 ;  /* 0x0000000455047221 */ /* 0x000fe20000010000 */
[----:B0-----:R-:W-:Y:S02]  /*de80*/  FMNMX.FTZ R79, R77, R79, !PT ;  /* 0x0000004f4d4f7209 */ /* 0x001fe40007810000 */
[----:B------:R-:W-:Y:S01]  /*de90*/  MUFU.EX2 R66, R66 ;  /* 0x0000004200427308 */ /* 0x000fe20000000800 */
[----:B------:R-:W-:-:S02]  /*dea0*/  FADD.FTZ R4, R11, R4 ;  /* 0x000000040b047221 */ /* 0x000fc40000010000 */
[----:B------:R-:W0:Y:S02]  /*deb0*/  SHFL.BFLY PT, R7, R79, 0x1, 0x1f ;  /* 0x0c201f004f077f89 */ /* 0x000e2400000e0000 */
[----:B------:R-:W-:-:S03]  /*dec0*/  FADD.FTZ R4, R13, R4 ;  /* 0x000000040d047221 */ /* 0x000fc60000010000 */
[----:B------:R-:W-:Y:S01]  /*ded0*/  MUFU.EX2 R67, R67 ;  /* 0x0000004300437308 */ /* 0x000fe20000000800 */
[----:B------:R-:W-:-:S04]  /*dee0*/  FADD.FTZ R4, R15, R4 ;  /* 0x000000040f047221 */ /* 0x000fc80000010000 */
[----:B------:R-:W-:-:S03]  /*def0*/  FADD.FTZ R4, R21, R4 ;  /* 0x0000000415047221 */ /* 0x000fc60000010000 */
[----:B------:R-:W-:Y:S08]  /*df00*/  MUFU.EX2 R69, R69 ;  /* 0x0000004500457308 */ /* 0x000ff00000000800 */
[----:B------:R-:W-:Y:S01]  /*df10*/  MUFU.EX2 R73, R73 ;  /* 0x0000004900497308 */ /* 0x000fe20000000800 */
[----:B0-----:R-:W-:-:S04]  /*df20*/  FMNMX.FTZ R7, R79, R7, !PT ;  /* 0x000000074f077209 */ /* 0x001fc80007810000 */
        /* <DEDUP_REMOVED lines=45> */
[----:B------:R-:W-:Y:S01]  /*e200*/  MUFU.EX2 R20, R20 ;  /* 0x0000001400147308 */ /* 0x000fe20000000800 */
[----:B0-----:R-:W-:-:S04]  /*e210*/  FFMA.FTZ R10, R5, R3, R34 ;  /* 0x00000003050a7223 */ /* 0x001fc80000010022 */
[----:B-1----:R-:W-:-:S03]  /*e220*/  FADD.FTZ R3, R75, R10 ;  /* 0x0000000a4b037221 */ /* 0x002fc60000010000 */
[----:B------:R-:W0:Y:S01]  /*e230*/  MUFU.EX2 R77, R14 ;  /* 0x0000000e004d7308 */ /* 0x000e220000000800 */
[----:B--2---:R-:W-:-:S07]  /*e240*/  FADD.FTZ R10, R12, R3 ;  /* 0x000000030c0a7221 */ /* 0x004fce0000010000 */
[----:B------:R-:W1:Y:S08]  /*e250*/  MUFU.EX2 R81, R24 ;  /* 0x0000001800517308 */ /* 0x000e700000000800 */
[----:B------:R-:W2:Y:S01]  /*e260*/  MUFU.EX2 R27, R27 ;  /* 0x0000001b001b7308 */ /* 0x000ea20000000800 */
[----:B0-----:R-:W-:-:S04]  /*e270*/  FADD.FTZ R3, R77, R10 ;  /* 0x0000000a4d037221 */ /* 0x001fc80000010000 */
        /* <DEDUP_REMOVED lines=77> */
[----:B--2---:R-:W-:-:S04]  /*e750*/  FADD.FTZ R10, R74, R147 ;  /* 0x000000934a0a7221 */ /* 0x004fc80000010000 */
[----:B0-----:R-:W-:Y:S01]  /*e760*/  FADD.FTZ R3, R145, R10 ;  /* 0x0000000a91037221 */ /* 0x001fe20000010000 */
[----:B------:R-:W-:Y:S06]  /*e770*/  @!P0 BRA `(.L_x_9821) ;  /* 0x0000000000048947 */ /* 0x000fec0003800000 */
[----:B------:R-:W-:Y:S01]  /*e780*/  BPT.TRAP 0x1 ;  /* 0x000000040000795c */ /* 0x000fe20000300000 */
.L_x_9821:
        /* <DEDUP_REMOVED lines=90> */
.L_x_9804:
[----:B------:R-:W-:Y:S06]  /*ed30*/  BAR.ARV 0x8, 0x200 ;  /* 0x0208000000007b1d */ /* 0x000fec0000002000 */
[----:B------:R-:W-:Y:S05]  /*ed40*/  @!P0 BRA `(.L_x_9823) ;  /* 0x0000000000048947 */ /* 0x000fea0003800000 */
[----:B------:R-:W-:Y:S01]  /*ed50*/  BPT.TRAP 0x1 ;  /* 0x000000040000795c */ /* 0x000fe20000300000 */
.L_x_9823:
[----:B------:R-:W-:Y:S01]  /*ed60*/  ULEA UR14, UR52, UR46, 0x3 ;  /* 0x0000002e340e7291 */ /* 0x000fe2000f8e183f */
[----:B------:R-:W-:-:S05]  /*ed70*/  IMAD.U32 R0, RZ, RZ, UR53 ;  /* 0x00000035ff007e24 */ /* 0x000fca000f8e00ff */
[----:B------:R-:W-:-:S04]  /*ed80*/  SHF.L.U32 R0, R0, 0x1f, RZ ;  /* 0x0000001f00007819 */ /* 0x000fc800000006ff */
[----:B------:R0:W1:Y:S01]  /*ed90*/  SYNCS.PHASECHK.TRANS64.TRYWAIT P1, [UR14+0x19c50], R0 ;  /* 0x019c5000ff0075a7 */ /* 0x000062000802014e */
[----:B------:R-:W-:Y:S05]  /*eda0*/  @!P0 BRA `(.L_x_9824) ;  /* 0x0000000000048947 */ /* 0x000fea0003800000 */
[----:B------:R-:W-:Y:S01]  /*edb0*/  BPT.TRAP 0x1 ;  /* 0x000000040000795c */ /* 0x000fe20000300000 */
.L_x_9824:
[----:B-1----:R-:W-:Y:S05]  /*edc0*/  @P1 BRA `(.L_x_9825) ;  /* 0x0000000000081947 */ /* 0x002fea0003800000 */
[----:B------:R-:W1:Y:S02]  /*edd0*/  SYNCS.PHASECHK.TRANS64.TRYWAIT P1, [UR14+0x19c50], R0 ;  /* 0x019c5000ff0075a7 */ /* 0x000e64000802014e */
[----:B-1----:R-:W-:Y:S05]  /*ede0*/  @!P1 BRA `(.L_x_9826) ;  /* 0x000000a400ac9947 */ /* 0x002fea0003800000 */
.L_x_9825:
[----:B------:R-:W-:Y:S01]  /*edf0*/  ULDC.64 UR4, c[0x0][0x9a0] ;  /* 0x0002680000047ab9 */ /* 0x000fe20000000a00 */
[----:B------:R-:W-:Y:S01]  /*ee00*/  UIADD3 UR46, UR46, 0x3000, URZ ;  /* 0x000030002e2e7890 */ /* 0x000fe2000fffe03f */
[----:B------:R-:W-:Y:S01]  /*ee10*/  WARPGROUP.ARRIVE ;  /* 0x00000000000079c5 */ /* 0x000fe20000000000 */
[----:B------:R-:W-:Y:S01]  /*ee20*/  UISETP.NE.U32.AND UP0, UPT, UR4, URZ, UPT ;  /* 0x0000003f0400728c */ /* 0x000fe2000bf05070 */
[----:B-1----:R-:W-:Y:S01]  /*ee30*/  IMAD.MOV.U32 R5, RZ, RZ, 0x3f800000 ;  /* 0x3f800000ff057424 */ /* 0x002fe200078e00ff */
[----:B------:R-:W-:Y:S02]  /*ee40*/  USHF.R.U32.HI UR46, URZ, 0x4, UR46 ;  /* 0x000000043f2e7899 */ /* 0x000fe4000801162e */
[----:B------:R-:W-:Y:S02]  /*ee50*/  UISETP.NE.AND.EX UP0, UPT, UR5, URZ, UPT, UP0 ;  /* 0x0000003f0500728c */ /* 0x000fe4000bf05300 */
[----:B------:R-:W-:-:S04]  /*ee60*/  ULOP3.LUT UR46, UR46, 0x3fff, URZ, 0xc0, !UPT ;  /* 0x00003fff2e2e7892 */ /* 0x000fc8000f8ec03f */
[----:B------:R-:W-:Y:S01]  /*ee70*/  ULOP3.LUT UR46, UR46, 0x10000, URZ, 0xfc, !UPT ;  /* 0x000100002e2e7892 */ /* 0x000fe2000f8efc3f */
[----:B------:R-:W-:-:S04]  /*ee80*/  PLOP3.LUT P1, PT, PT, PT, UP0, 0x80, 0x0 ;  /* 0x000000000000781c */ /* 0x000fc80003f2f008 */
[----:B------:R-:W-:Y:S01]  /*ee90*/  @UP0 USHF.R.S32.HI UR7, URZ, 0x1f, UR49 ;  /* 0x0000001f3f070899 */ /* 0x000fe20008011431 */
[----:B------:R-:W-:Y:S01]  /*eea0*/  @UP0 ULDC.64 UR10, c[0x0][0x9c8] ;  /* 0x00027200000a0ab9 */ /* 0x000fe20000000a00 */
[----:B------:R-:W-:Y:S02]  /*eeb0*/  @UP0 ULDC.64 UR12, c[0x0][0x9d0] ;  /* 0x00027400000c0ab9 */ /* 0x000fe40000000a00 */
[----:B------:R-:W-:Y:S02]  /*eec0*/  @UP0 UIMAD UR7, UR7, UR10, URZ ;  /* 0x0000000a070702a4 */ /* 0x000fe4000f8e023f */
[----:B------:R-:W-:Y:S02]  /*eed0*/  @UP0 UIMAD.WIDE.U32 UR8, UR49, UR10, URZ ;  /* 0x0000000a310802a5 */ /* 0x000fe4000f8e003f */
[----:B------:R-:W-:Y:S02]  /*eee0*/  @UP0 UIMAD UR10, UR49, UR11, UR7 ;  /* 0x0000000b310a02a4 */ /* 0x000fe4000f8e0207 */
[----:B------:R-:W-:-:S02]  /*eef0*/  UIMAD UR7, UR52, 0x300, UR46 ;  /* 0x00000300340778a4 */ /* 0x000fc4000f8e022e */
[----:B------:R-:W-:Y:S01]  /*ef00*/  @UP0 UIADD3 UR9, UR9, UR10, URZ ;  /* 0x0000000a09090290 */ /* 0x000fe2000fffe03f */
[----:B------:R-:W-:-:S03]  /*ef10*/  UMOV UR11, 0x40000040 ;  /* 0x40000040000b7882 */ /* 0x000fc60000000000 */
[----:B------:R-:W-:Y:S01]  /*ef20*/  @UP0 UIMAD.WIDE.U32 UR8, UR37, UR12, UR8 ;  /* 0x0000000c250802a5 */ /* 0x000fe2000f8e0008 */
[----:B------:R-:W-:-:S08]  /*ef30*/  UMOV UR10, UR7 ;  /* 0x00000007000a7c82 */ /* 0x000fd00008000000 */
[----:B------:R-:W-:Y:S01]  /*ef40*/  QGMMA.64x96x32.F32.E4M3.E4M3 R88, R148, gdesc[UR8], R88, gsb0 ;  /* 0x0160000894587df3 */ /* 0x000fe20008000858 */
        /* <DEDUP_REMOVED lines=8> */
[----:B------:R-:W-:Y:S02]  /*efd0*/  WARPGROUP.DEPBAR.LE gsb0, 0x0 ;  /* 0x00008000000079c5 */ /* 0x000fe40000010000 */
[----:B------:R-:W-:-:S06]  /*efe0*/  WARPGROUP.ARRIVE ;  /* 0x00000000000079c5 */ /* 0x000fcc0000000000 */
[----:B------:R-:W-:Y:S01]  /*eff0*/  QGMMA.64x96x32.F32.E4M3.E4M3 R88, R144, gdesc[UR8], R88, gsb0 ;  /* 0x0160000890587df3 */ /* 0x000fe20008000858 */
[----:B------:R-:W-:Y:S01]  /*f000*/  UIADD3 UR10, UR7, 0x4, URZ ;  /* 0x00000004070a7890 */ /* 0x000fe2000fffe03f */
[----:B------:R-:W-:Y:S01]  /*f010*/  UMOV UR11, 0x40000040 ;  /* 0x40000040000b7882 */ /* 0x000fe20000000000 */
        /* <DEDUP_REMOVED lines=44> */
.L_x_9827:
        /* <DEDUP_REMOVED lines=58> */
.L_x_9753:
        /* <DEDUP_REMOVED lines=23> */
[----:B------:R-:W-:-:S03]  /*f7f0*/  LOP3.LUT P0, R6, R45, 0x3, RZ, 0xc0, !PT ;  /* 0x000000032d067812 */ /* 0x000fc6000780c0ff */
[----:B------:R-:W3:Y:S01]  /*f800*/  LDL R5, [R1+0x20] ;  /* 0x0000200001057983 */ /* 0x000ee20000100800 */
[----:B------:R-:W-:Y:S01]  /*f810*/  ISETP.EQ.OR P0, PT, R6, 0x3, !P0 ;  /* 0x000000030600780c */ /* 0x000fe20004702670 */
[----:B------:R-:W-:Y:S01]  /*f820*/  UIMAD.WIDE UR8, UR39, 0x4, UR8 ;  /* 0x00000004270878a5 */ /* 0x000fe2000f8e0208 */
[----:B0-----:R-:W0:Y:S02]  /*f830*/  S2R R4, SR_SWINHI ;  /* 0x0000000000047919 */ /* 0x001e240000002f00 */
        /* <DEDUP_REMOVED lines=50> */
[----:B--2---:R-:W-:Y:S04]  /*fb60*/  SHFL.IDX PT, R69, R69, R14, 0x1c1f ;  /* 0x001c1f0e45457589 */ /* 0x004fe800000e0000 */
[----:B------:R-:W-:Y:S04]  /*fb70*/  SHFL.IDX PT, R70, R45, R14, 0x1c1f ;  /* 0x001c1f0e2d467589 */ /* 0x000fe800000e0000 */
[----:B------:R-:W-:Y:S01]  /*fb80*/  SHFL.IDX PT, R47, R47, R14, 0x1c1f ;  /* 0x001c1f0e2f2f7589 */ /* 0x000fe200000e0000 */
[----:B---3--:R-:W-:-:S03]  /*fb90*/  IMAD.WIDE R10, R5, 0x2, R74 ;  /* 0x00000002050a7825 */ /* 0x008fc600078e024a */
[----:B------:R-:W-:Y:S01]  /*fba0*/  SHFL.IDX PT, R48, R71, R14, 0x1c1f ;  /* 0x001c1f0e47307589 */ /* 0x000fe200000e0000 */
[----:B------:R-:W-:-:S03]  /*fbb0*/  IADD3 R77, P5, R10, 0x20, RZ ;  /* 0x000000200a4d7810 */ /* 0x000fc60007fbe0ff */
[----:B------:R-:W-:Y:S01]  /*fbc0*/  SHFL.IDX PT, R50, R81, R14, 0x1c1f ;  /* 0x001c1f0e51327589 */ /* 0x000fe200000e0000 */
[C---:B------:R-:W-:Y:S02]  /*fbd0*/  IADD3 R99, P4, R10.reuse, 0x3000, RZ ;  /* 0x000030000a637810 */ /* 0x040fe40007f9e0ff */
[----:B------:R-:W-:Y:S01]  /*fbe0*/  LOP3.LUT R4, R77, 0x180, RZ, 0xc0, !PT ;  /* 0x000001804d047812 */ /* 0x000fe200078ec0ff */
[--C-:B------:R-:W-:Y:S01]  /*fbf0*/  IMAD.X R13, RZ, RZ, R11.reuse, P5 ;  /* 0x000000ffff0d7224 */ /* 0x100fe200028e060b */
[----:B------:R-:W-:Y:S01]  /*fc00*/  IADD3 R105, P1, R10, 0x6020, RZ ;  /* 0x000060200a697810 */ /* 0x000fe20007f3e0ff */
[--C-:B------:R-:W-:Y:S01]  /*fc10*/  IMAD.X R9, RZ, RZ, R11.reuse, P4 ;  /* 0x000000ffff097224 */ /* 0x100fe200020e060b */
[----:B------:R-:W-:Y:S01]  /*fc20*/  SHF.R.U64 R4, R4, 0x3, RZ ;  /* 0x0000000304047819 */ /* 0x000fe200000012ff */
[----:B------:R-:W-:Y:S01]  /*fc30*/  SHFL.IDX PT, R49, R49, R14, 0x1c1f ;  /* 0x001c1f0e31317589 */ /* 0x000fe200000e0000 */
[----:B------:R-:W-:Y:S02]  /*fc40*/  IADD3 R101, P3, R10, 0x3020, RZ ;  /* 0x000030200a657810 */ /* 0x000fe40007f7e0ff */
[----:B------:R-:W-:Y:S01]  /*fc50*/  LOP3.LUT R12, R4, R77, RZ, 0x3c, !PT ;  /* 0x0000004d040c7212 */ /* 0x000fe200078e3cff */
[----:B------:R-:W-:Y:S01]  /*fc60*/  SHFL.IDX PT, R54, R53, R14, 0x1c1f ;  /* 0x001c1f0e35367589 */ /* 0x000fe200000e0000 */
[----:B------:R-:W-:Y:S01]  /*fc70*/  LOP3.LUT R4, R99, 0x180, RZ, 0xc0, !PT ;  /* 0x0000018063047812 */ /* 0x000fe200078ec0ff */
[----:B------:R-:W-:Y:S01]  /*fc80*/  IMAD.X R7, RZ, RZ, R11, P3 ;  /* 0x000000ffff077224 */ /* 0x000fe200018e060b */
[----:B------:R-:W-:Y:S01]  /*fc90*/  IADD3 R103, P2, R10, 0x6000, RZ ;  /* 0x000060000a677810 */ /* 0x000fe20007f5e0ff */
[----:B------:R-:W-:Y:S01]  /*fca0*/  SHFL.IDX PT, R46, R57, R14, 0x1c1f ;  /* 0x001c1f0e392e7589 */ /* 0x000fe200000e0000 */
[----:B------:R-:W-:-:S02]  /*fcb0*/  LOP3.LUT R44, R105, 0x180, RZ, 0xc0, !PT ;  /* 0x00000180692c7812 */ /* 0x000fc400078ec0ff */
[----:B------:R-:W-:Y:S01]  /*fcc0*/  LOP3.LUT R5, R10, 0x180, RZ, 0xc0, !PT ;  /* 0x000001800a057812 */ /* 0x000fe200078ec0ff */
[----:B------:R-:W-:Y:S01]  /*fcd0*/  IMAD.X R79, RZ, RZ, R11, P2 ;  /* 0x000000ffff4f7224 */ /* 0x000fe200010e060b */
[----:B------:R-:W-:Y:S01]  /*fce0*/  SHF.R.U64 R4, R4, 0x3, RZ ;  /* 0x0000000304047819 */ /* 0x000fe200000012ff */
[----:B------:R-:W-:Y:S01]  /*fcf0*/  SHFL.IDX PT, R58, R73, R14, 0x1c1f ;  /* 0x001c1f0e493a7589 */ /* 0x000fe200000e0000 */
[----:B------:R-:W-:Y:S02]  /*fd00*/  LOP3.LUT R6, R101, 0x180, RZ, 0xc0, !PT ;  /* 0x0000018065067812 */ /* 0x000fe400078ec0ff */
[----:B------:R-:W-:Y:S01]  /*fd10*/  LOP3.LUT R38, R103, 0x180, RZ, 0xc0, !PT ;  /* 0x0000018067267812 */ /* 0x000fe200078ec0ff */
[----:B------:R-:W-:Y:S01]  /*fd20*/  SHFL.IDX PT, R45, R87, R14, 0x1c1f ;  /* 0x001c1f0e572d7589 */ /* 0x000fe200000e0000 */
[----:B------:R-:W-:Y:S02]  /*fd30*/  SHF.R.U64 R44, R44, 0x3, RZ ;  /* 0x000000032c2c7819 */ /* 0x000fe400000012ff */
[----:B------:R-:W-:Y:S01]  /*fd40*/  SHF.R.U64 R5, R5, 0x3, RZ ;  /* 0x0000000305057819 */ /* 0x000fe200000012ff */
[----:B------:R-:W-:Y:S01]  /*fd50*/  SHFL.IDX PT, R52, R91, R14, 0x1c1f ;  /* 0x001c1f0e5b347589 */ /* 0x000fe200000e0000 */
[----:B------:R-:W-:-:S02]  /*fd60*/  LOP3.LUT R8, R4, R99, RZ, 0x3c, !PT ;  /* 0x0000006304087212 */ /* 0x000fc400078e3cff */
[----:B------:R-:W-:Y:S01]  /*fd70*/  SHF.R.U64 R6, R6, 0x3, RZ ;  /* 0x0000000306067819 */ /* 0x000fe200000012ff */
[----:B------:R-:W-:Y:S01]  /*fd80*/  SHFL.IDX PT, R51, R51, R14, 0x1c1f ;  /* 0x001c1f0e33337589 */ /* 0x000fe200000e0000 */
[----:B------:R-:W-:Y:S02]  /*fd90*/  SHF.R.U64 R38, R38, 0x3, RZ ;  /* 0x0000000326267819 */ /* 0x000fe400000012ff */
[----:B------:R-:W-:Y:S01]  /*fda0*/  LOP3.LUT R4, R44, R105, RZ, 0x3c, !PT ;  /* 0x000000692c047212 */ /* 0x000fe200078e3cff */
[----:B------:R-:W-:Y:S01]  /*fdb0*/  SHFL.IDX PT, R84, R83, R14, 0x1c1f ;  /* 0x001c1f0e53547589 */ /* 0x000fe200000e0000 */
[----:B------:R-:W-:Y:S02]  /*fdc0*/  LOP3.LUT R44, R14, 0x2, RZ, 0x3c, !PT ;  /* 0x000000020e2c7812 */ /* 0x000fe400078e3cff */
[----:B------:R-:W-:Y:S01]  /*fdd0*/  LOP3.LUT R10, R5, R10, RZ, 0x3c, !PT ;  /* 0x0000000a050a7212 */ /* 0x000fe200078e3cff */
[----:B------:R-:W-:Y:S01]  /*fde0*/  IMAD.X R5, RZ, RZ, R11, P1 ;  /* 0x000000ffff057224 */ /* 0x000fe200008e060b */
[----:B------:R-:W-:Y:S01]  /*fdf0*/  LOP3.LUT R6, R6, R101, RZ, 0x3c, !PT ;  /* 0x0000006506067212 */ /* 0x000fe200078e3cff */
[----:B------:R-:W0:Y:S01]  /*fe00*/  SHFL.IDX PT, R66, R39, R44, 0x1c1f ;  /* 0x001c1f2c27427589 */ /* 0x000e2200000e0000 */
[----:B------:R-:W-:-:S02]  /*fe10*/  LOP3.LUT R78, R38, R103, RZ, 0x3c, !PT ;  /* 0x00000067264e7212 */ /* 0x000fc400078e3cff */
[----:B------:R-:W-:Y:S01]  /*fe20*/  MOV R80, R12 ;  /* 0x0000000c00507202 */ /* 0x000fe20000000f00 */
[----:B------:R-:W1:Y:S01]  /*fe30*/  SHFL.IDX PT, R15, R15, R44, 0x1c1f ;  /* 0x001c1f2c0f0f7589 */ /* 0x000e6200000e0000 */
[----:B------:R-:W-:Y:S02]  /*fe40*/  MOV R77, R8 ;  /* 0x00000008004d7202 */ /* 0x000fe40000000f00 */
[----:B------:R-:W-:Y:S01]  /*fe50*/  MOV R78, R78 ;  /* 0x0000004e004e7202 */ /* 0x000fe20000000f00 */
[----:B------:R-:W-:Y:S01]  /*fe60*/  SHFL.IDX PT, R12, R55, R14, 0x1c1f ;  /* 0x001c1f0e370c7589 */ /* 0x000fe200000e0000 */
[----:B------:R-:W-:Y:S02]  /*fe70*/  MOV R10, R10 ;  /* 0x0000000a000a7202 */ /* 0x000fe40000000f00 */
[----:B------:R-:W-:Y:S01]  /*fe80*/  MOV R76, R6 ;  /* 0x00000006004c7202 */ /* 0x000fe20000000f00 */
[----:B------:R-:W-:Y:S01]  /*fe90*/  SHFL.IDX PT, R9, R59, R14, 0x1c1f ;  /* 0x001c1f0e3b097589 */ /* 0x000fe200000e0000 */
[----:B------:R-:W-:-:S03]  /*fea0*/  MOV R79, R4 ;  /* 0x00000004004f7202 */ /* 0x000fc60000000f00 */
[----:B------:R-:W2:Y:S04]  /*feb0*/  SHFL.IDX PT, R20, R20, R44, 0x1c1f ;  /* 0x001c1f2c14147589 */ /* 0x000ea800000e0000 */
[----:B------:R-:W3:Y:S04]  /*fec0*/  SHFL.IDX PT, R55, R40, R44, 0x1c1f ;  /* 0x001c1f2c28377589 */ /* 0x000ee800000e0000 */
[----:B------:R-:W4:Y:S01]  /*fed0*/  SHFL.IDX PT, R59, R135, R44, 0x1c1f ;  /* 0x001c1f2c873b7589 */ /* 0x000f2200000e0000 */
[----:B0-----:R-:W-:Y:S02]  /*fee0*/  SEL R68, R69, R66, P0 ;  /* 0x0000004245447207 */ /* 0x001fe40000000000 */
[----:B------:R-:W-:Y:S01]  /*fef0*/  SEL R66, R66, R69, P0 ;  /* 0x0000004542427207 */ /* 0x000fe20000000000 */
[----:B------:R4:W0:Y:S01]  /*ff00*/  SHFL.IDX PT, R62, R21, R44, 0x1c1f ;  /* 0x001c1f2c153e7589 */ /* 0x00082200000e0000 */
[----:B-1----:R-:W-:-:S02]  /*ff10*/  SEL R72, R70, R15, P0 ;  /* 0x0000000f46487207 */ /* 0x002fc40000000000 */
[----:B------:R-:W-:Y:S01]  /*ff20*/  SEL R70, R15, R70, P0 ;  /* 0x000000460f467207 */ /* 0x000fe20000000000 */
[----:B------:R-:W-:Y:S04]  /*ff30*/  SHFL.IDX PT, R81, R30, R44, 0x1c1f ;  /* 0x001c1f2c1e517589 */ /* 0x000fe800000e0000 */
[----:B------:R-:W1:Y:S04]  /*ff40*/  SHFL.IDX PT, R33, R33, R44, 0x1c1f ;  /* 0x001c1f2c21217589 */ /* 0x000e6800000e0000 */
[----:B------:R-:W-:Y:S01]  /*ff50*/  SHFL.IDX PT, R36, R36, R44, 0x1c1f ;  /* 0x001c1f2c24247589 */ /* 0x000fe200000e0000 */
[----:B--2---:R-:W-:-:S02]  /*ff60*/  SEL R73, R47, R20, P0 ;  /* 0x000000142f497207 */ /* 0x004fc40000000000 */
[----:B------:R-:W-:Y:S01]  /*ff70*/  SEL R71, R20, R47, P0 ;  /* 0x0000002f14477207 */ /* 0x000fe20000000000 */
[----:B------:R-:W-:Y:S01]  /*ff80*/  SHFL.IDX PT, R38, R61, R14, 0x1c1f ;  /* 0x001c1f0e3d267589 */ /* 0x000fe200000e0000 */
[----:B---3--:R-:W-:-:S03]  /*ff90*/  SEL R69, R48, R55, P0 ;  /* 0x0000003730457207 */ /* 0x008fc60000000000 */
[----:B------:R-:W2:Y:S01]  /*ffa0*/  SHFL.IDX PT, R6, R63, R14, 0x1c1f ;  /* 0x001c1f0e3f067589 */ /* 0x000ea200000e0000 */
[----:B----4-:R-:W-:-:S03]  /*ffb0*/  SEL R21, R59, R52, P0 ;  /* 0x000000343b157207 */ /* 0x010fc60000000000 */
[----:B------:R-:W-:Y:S01]  /*ffc0*/  SHFL.IDX PT, R5, R65, R14, 0x1c1f ;  /* 0x001c1f0e41057589 */ /* 0x000fe200000e0000 */
[----:B0-----:R-:W-:Y:S02]  /*ffd0*/  SEL R64, R49, R62, P0 ;  /* 0x0000003e31407207 */ /* 0x001fe40000000000 */
[----:B------:R-:W-:Y:S01]  /*ffe0*/  SEL R62, R62, R49, P0 ;  /* 0x000000313e3e7207 */ /* 0x000fe20000000000 */
[----:B------:R0:W-:Y:S04]  /*fff0*/  SHFL.IDX PT, R4, R67, R14, 0x1c1f ;  /* 0x001c1f0e43047589 */ /* 0x0001e800000e0000 */
[----:B------:R-:W-:Y:S01]  /*10000*/  SHFL.IDX PT, R82, R85, R14, 0x1c1f ;  /* 0x001c1f0e55527589 */ /* 0x000fe200000e0000 */
[----:B-1----:R-:W-:Y:S02]  /*10010*/  SEL R60, R58, R33, P0 ;  /* 0x000000213a3c7207 */ /* 0x002fe40000000000 */
[----:B------:R-:W-:Y:S01]  /*10020*/  SEL R58, R33, R58, P0 ;  /* 0x0000003a213a7207 */ /* 0x000fe20000000000 */
[----:B------:R-:W-:Y:S01]  /*10030*/  SHFL.IDX PT, R13, R97, R14, 0x1c1f ;  /* 0x001c1f0e610d7589 */ /* 0x000fe200000e0000 */
[----:B0-----:R-:W-:-:S03]  /*10040*/  SEL R67, R55, R48, P0 ;  /* 0x0000003037437207 */ /* 0x001fc60000000000 */
[----:B------:R-:W-:Y:S01]  /*10050*/  SHFL.IDX PT, R11, R93, R14, 0x1c1f ;  /* 0x001c1f0e5d0b7589 */ /* 0x000fe200000e0000 */
[----:B------:R-:W-:-:S03]  /*10060*/  F2FP.BF16.F32.PACK_AB R15, R67, R66 ;  /* 0x00000042430f723e */ /* 0x000fc600000010ff */
[----:B------:R-:W-:Y:S01]  /*10070*/  SHFL.IDX PT, R8, R95, R14, 0x1c1f ;  /* 0x001c1f0e5f087589 */ /* 0x000fe200000e0000 */
[----:B--2---:R-:W-:-:S03]  /*10080*/  SEL R39, R81, R6, P0 ;  /* 0x0000000651277207 */ /* 0x004fc60000000000 */
[----:B------:R-:W-:Y:S04]  /*10090*/  SHFL.IDX PT, R7, R89, R14, 0x1c1f ;  /* 0x001c1f0e59077589 */ /* 0x000fe800000e0000 */
[----:B------:R-:W0:Y:S04]  /*100a0*/  SHFL.IDX PT, R24, R24, R44, 0x1c1f ;  /* 0x001c1f2c18187589 */ /* 0x000e2800000e0000 */
[----:B------:R-:W1:Y:S04]  /*100b0*/  SHFL.IDX PT, R53, R26, R44, 0x1c1f ;  /* 0x001c1f2c1a357589 */ /* 0x000e6800000e0000 */
[----:B------:R-:W2:Y:S04]  /*100c0*/  SHFL.IDX PT, R57, R34, R44, 0x1c1f ;  /* 0x001c1f2c22397589 */ /* 0x000ea800000e0000 */
[----:B------:R3:W4:Y:S04]  /*100d0*/  SHFL.IDX PT, R30, R41, R44, 0x1c1f ;  /* 0x001c1f2c291e7589 */ /* 0x00072800000e0000 */
[----:B------:R-:W-:Y:S04]  /*100e0*/  SHFL.IDX PT, R14, R31, R44, 0x1c1f ;  /* 0x001c1f2c1f0e7589 */ /* 0x000fe800000e0000 */
[----:B------:R1:W-:Y:S01]  /*100f0*/  SHFL.IDX PT, R26, R42, R44, 0x1c1f ;  /* 0x001c1f2c2a1a7589 */ /* 0x0003e200000e0000 */
[----:B---3--:R-:W-:Y:S01]  /*10100*/  SEL R41, R6, R81, P0 ;  /* 0x0000005106297207 */ /* 0x008fe20000000000 */
[----:B------:R-:W-:-:S02]  /*10110*/  IMAD.U32 R81, RZ, RZ, UR9 ;  /* 0x00000009ff517e24 */ /* 0x000fc4000f8e00ff */
[----:B------:R-:W3:Y:S01]  /*10120*/  SHFL.IDX PT, R25, R25, R44, 0x1c1f ;  /* 0x001c1f2c19197589 */ /* 0x000ee200000e0000 */
[----:B0-----:R-:W-:Y:S02]  /*10130*/  SEL R65, R51, R24, P0 ;  /* 0x0000001833417207 */ /* 0x001fe40000000000 */
[----:B------:R-:W-:Y:S01]  /*10140*/  SEL R63, R24, R51, P0 ;  /* 0x00000033183f7207 */ /* 0x000fe20000000000 */
[----:B------:R-:W0:Y:S01]  /*10150*/  SHFL.IDX PT, R27, R27, R44, 0x1c1f ;  /* 0x001c1f2c1b1b7589 */ /* 0x000e2200000e0000 */
[----:B-1----:R-:W-:Y:S02]  /*10160*/  SEL R55, R53, R12, P0 ;  /* 0x0000000c35377207 */ /* 0x002fe40000000000 */
[----:B------:R-:W-:Y:S01]  /*10170*/  SEL R42, R36, R45, P0 ;  /* 0x0000002d242a7207 */ /* 0x000fe20000000000 */
[----:B------:R-:W-:Y:S01]  /*10180*/  SHFL.IDX PT, R37, R37, R44, 0x1c1f ;  /* 0x001c1f2c25257589 */ /* 0x000fe200000e0000 */
[----:B--2---:R-:W-:Y:S02]  /*10190*/  SEL R61, R50, R57, P0 ;  /* 0x00000039323d7207 */ /* 0x004fe40000000000 */
[----:B------:R-:W-:Y:S01]  /*101a0*/  F2FP.BF16.F32.PACK_AB R24, R65, R64 ;  /* 0x000000404118723e */ /* 0x000fe200000010ff */
[----:B------:R-:W1:Y:S01]  /*101b0*/  SHFL.IDX PT, R35, R35, R44, 0x1c1f ;  /* 0x001c1f2c23237589 */ /* 0x000e6200000e0000 */
[----:B----4-:R-:W-:-:S03]  /*101c0*/  SEL R34, R30, R11, P0 ;  /* 0x0000000b1e227207 */ /* 0x010fc60000000000 */
[----:B------:R-:W2:Y:S04]  /*101d0*/  SHFL.IDX PT, R28, R28, R44, 0x1c1f ;  /* 0x001c1f2c1c1c7589 */ /* 0x000ea800000e0000 */
[----:B------:R4:W2:Y:S04]  /*101e0*/  SHFL.IDX PT, R83, R29, R44, 0x1c1f ;  /* 0x001c1f2c1d537589 */ /* 0x0008a800000e0000 */
[----:B------:R1:W2:Y:S01]  /*101f0*/  SHFL.IDX PT, R87, R43, R44, 0x1c1f ;  /* 0x001c1f2c2b577589 */ /* 0x0002a200000e0000 */
[----:B---3--:R-:W-:Y:S02]  /*10200*/  SEL R56, R54, R25, P0 ;  /* 0x0000001936387207 */ /* 0x008fe40000000000 */
[----:B------:R-:W-:Y:S01]  /*10210*/  SEL R54, R25, R54, P0 ;  /* 0x0000003619367207 */ /* 0x000fe20000000000 */
[----:B------:R3:W2:Y:S01]  /*10220*/  SHFL.IDX PT, R85, R32, R44, 0x1c1f ;  /* 0x001c1f2c20557589 */ /* 0x0006a200000e0000 */
[----:B0-----:R-:W-:-:S02]  /*10230*/  SEL R48, R46, R27, P0 ;  /* 0x0000001b2e307207 */ /* 0x001fc40000000000 */
[----:B----4-:R-:W-:Y:S01]  /*10240*/  SEL R29, R52, R59, P0 ;  /* 0x0000003b341d7207 */ /* 0x010fe20000000000 */
[----:B------:R0:W4:Y:S01]  /*10250*/  SHFL.IDX PT, R130, R130, R44, 0x1c1f ;  /* 0x001c1f2c82827589 */ /* 0x00012200000e0000 */
[----:B------:R-:W-:Y:S02]  /*10260*/  SEL R59, R57, R50, P0 ;  /* 0x00000032393b7207 */ /* 0x000fe40000000000 */
[----:B------:R-:W-:Y:S02]  /*10270*/  SEL R57, R12, R53, P0 ;  /* 0x000000350c397207 */ /* 0x000fe40000000000 */
[----:B-1----:R-:W-:Y:S02]  /*10280*/  SEL R43, R26, R13, P0 ;  /* 0x0000000d1a2b7207 */ /* 0x002fe40000000000 */
[----:B---3--:R-:W-:Y:S02]  /*10290*/  SEL R32, R5, R14, P0 ;  /* 0x0000000e05207207 */ /* 0x008fe40000000000 */
[----:B------:R-:W-:-:S02]  /*102a0*/  F2FP.BF16.F32.PACK_AB R12, R73, R72 ;  /* 0x00000048490c723e */ /* 0x000fc400000010ff */
[----:B0-----:R-:W-:Y:S02]  /*102b0*/  SEL R44, R45, R36, P0 ;  /* 0x000000242d2c7207 */ /* 0x001fe40000000000 */
[----:B------:R-:W-:Y:S02]  /*102c0*/  SEL R36, R11, R30, P0 ;  /* 0x0000001e0b247207 */ /* 0x000fe40000000000 */
[----:B------:R-:W-:Y:S02]  /*102d0*/  SEL R45, R13, R26, P0 ;  /* 0x0000001a0d2d7207 */ /* 0x000fe40000000000 */
[----:B------:R-:W-:Y:S02]  /*102e0*/  SEL R30, R14, R5, P0 ;  /* 0x000000050e1e7207 */ /* 0x000fe40000000000 */
[----:B------:R-:W-:Y:S02]  /*102f0*/  F2FP.BF16.F32.PACK_AB R13, R69, R68 ;  /* 0x00000044450d723e */ /* 0x000fe400000010ff */
[----:B------:R-:W-:-:S02]  /*10300*/  F2FP.BF16.F32.PACK_AB R14, R71, R70 ;  /* 0x00000046470e723e */ /* 0x000fc400000010ff */
[----:B------:R-:W-:Y:S02]  /*10310*/  SEL R52, R84, R35, P0 ;  /* 0x0000002354347207 */ /* 0x000fe40000000000 */
[----:B------:R-:W-:Y:S01]  /*10320*/  SEL R50, R35, R84, P0 ;  /* 0x0000005423327207 */ /* 0x000fe20000000000 */
[----:B------:R-:W-:Y:S01]  /*10330*/  STSM.16.M88.4 [R10], R12 ;  /* 0x0000000c0a007844 */ /* 0x000fe20000000200 */
[----:B------:R-:W-:Y:S02]  /*10340*/  SEL R53, R82, R37, P0 ;  /* 0x0000002552357207 */ /* 0x000fe40000000000 */
[----:B------:R-:W-:Y:S02]  /*10350*/  SEL R51, R37, R82, P0 ;  /* 0x0000005225337207 */ /* 0x000fe40000000000 */
[----:B------:R-:W-:Y:S02]  /*10360*/  SEL R46, R27, R46, P0 ;  /* 0x0000002e1b2e7207 */ /* 0x000fe40000000000 */
[----:B--2---:R-:W-:-:S02]  /*10370*/  SEL R49, R9, R28, P0 ;  /* 0x0000001c09317207 */ /* 0x004fc40000000000 */
[----:B------:R-:W-:Y:S02]  /*10380*/  SEL R47, R28, R9, P0 ;  /* 0x000000091c2f7207 */ /* 0x000fe40000000000 */
[----:B------:R-:W-:Y:S02]  /*10390*/  SEL R40, R38, R83, P0 ;  /* 0x0000005326287207 */ /* 0x000fe40000000000 */
[----:B------:R-:W-:Y:S02]  /*103a0*/  F2FP.BF16.F32.PACK_AB R25, R61, R60 ;  /* 0x0000003c3d19723e */ /* 0x000fe400000010ff */
[----:B------:R-:W-:Y:S02]  /*103b0*/  F2FP.BF16.F32.PACK_AB R26, R63, R62 ;  /* 0x0000003e3f1a723e */ /* 0x000fe400000010ff */
[----:B------:R-:W-:Y:S02]  /*103c0*/  F2FP.BF16.F32.PACK_AB R27, R59, R58 ;  /* 0x0000003a3b1b723e */ /* 0x000fe400000010ff */
[----:B------:R-:W-:-:S02]  /*103d0*/  SEL R38, R83, R38, P0 ;  /* 0x0000002653267207 */ /* 0x000fc40000000000 */
[----:B------:R-:W-:Y:S01]  /*103e0*/  SEL R37, R8, R87, P0 ;  /* 0x0000005708257207 */ /* 0x000fe20000000000 */
[----:B------:R0:W-:Y:S01]  /*103f0*/  STSM.16.M88.4 [R80], R24 ;  /* 0x0000001850007844 */ /* 0x0001e20000000200 */
[----:B------:R-:W-:Y:S02]  /*10400*/  SEL R35, R87, R8, P0 ;  /* 0x0000000857237207 */ /* 0x000fe40000000000 */
[----:B------:R-:W-:Y:S02]  /*10410*/  SEL R33, R4, R85, P0 ;  /* 0x0000005504217207 */ /* 0x000fe40000000000 */
[----:B------:R-:W-:Y:S02]  /*10420*/  SEL R31, R85, R4, P0 ;  /* 0x00000004551f7207 */ /* 0x000fe40000000000 */
[----:B----4-:R-:W-:Y:S02]  /*10430*/  SEL R28, R7, R130, P0 ;  /* 0x00000082071c7207 */ /* 0x010fe40000000000 */
[----:B------:R-:W-:-:S02]  /*10440*/  SEL R20, R130, R7, P0 ;  /* 0x0000000782147207 */ /* 0x000fc40000000000 */
[----:B------:R-:W-:Y:S02]  /*10450*/  F2FP.BF16.F32.PACK_AB R4, R57, R56 ;  /* 0x000000383904723e */ /* 0x000fe400000010ff */
[----:B------:R-:W-:Y:S02]  /*10460*/  F2FP.BF16.F32.PACK_AB R5, R53, R52 ;  /* 0x000000343505723e */ /* 0x000fe400000010ff */
[----:B------:R-:W-:Y:S01]  /*10470*/  F2FP.BF16.F32.PACK_AB R6, R55, R54 ;  /* 0x000000363706723e */ /* 0x000fe200000010ff */
[----:B0-----:R-:W-:Y:S01]  /*10480*/  IMAD.U32 R80, RZ, RZ, UR8 ;  /* 0x00000008ff507e24 */ /* 0x001fe2000f8e00ff */
[----:B------:R-:W-:Y:S01]  /*10490*/  F2FP.BF16.F32.PACK_AB R7, R51, R50 ;  /* 0x000000323307723e */ /* 0x000fe200000010ff */
[----:B------:R-:W-:Y:S01]  /*104a0*/  ULDC.64 UR8, c[0x0][0xc08] ;  /* 0x0003020000087ab9 */ /* 0x000fe20000000a00 */
        /* <DEDUP_REMOVED lines=17> */
[----:B------:R3:W-:Y:S01]  /*105c0*/  STSM.16.M88.4 [R79], R24 ;  /* 0x000000184f007844 */ /* 0x0007e20000000200 */
[----:B------:R-:W-:Y:S01]  /*105d0*/  ISETP.NE.AND.EX P0, PT, RZ, UR11, PT, P0 ;  /* 0x0000000bff007c0c */ /* 0x000fe2000bf05300 */
[----:B------:R-:W-:-:S12]  /*105e0*/  BAR.SYNC.DEFER_BLOCKING 0x1, 0x180 ;  /* 0x0046000000007b1d */ /* 0x000fd80000010000 */
[----:B------:R-:W4:Y:S01]  /*105f0*/  @P0 LDG.E R82, desc[UR50][R80.64] ;  /* 0x0000003250520981 */ /* 0x000f22000c1e1900 */
[----:B0-----:R-:W-:Y:S01]  /*10600*/  ISETP.NE.AND P1, PT, R77, 0x1, PT ;  /* 0x000000014d00780c */ /* 0x001fe20003f25270 */
[----:B------:R-:W-:Y:S02]  /*10610*/  UISETP.NE.U32.AND UP0, UPT, UR8, URZ, UPT ;  /* 0x0000003f0800728c */ /* 0x000fe4000bf05070 */
[----:B------:R-:W-:Y:S02]  /*10620*/  UISETP.GT.AND UP1, UPT, UR43, 0x1, UPT ;  /* 0x000000012b00788c */ /* 0x000fe4000bf24270 */
[----:B------:R-:W-:Y:S01]  /*10630*/  UISETP.NE.AND.EX UP0, UPT, UR9, URZ, UPT, UP0 ;  /* 0x0000003f0900728c */ /* 0x000fe2000bf05300 */
[----:B------:R-:W-:Y:S01]  /*10640*/  UMOV UR18, 0x9b8 ;  /* 0x000009b800127882 */ /* 0x000fe20000000000 */
[----:B------:R-:W-:-:S06]  /*10650*/  ULDC UR4, c[0x0][0xa88] ;  /* 0x0002a20000047ab9 */ /* 0x000fcc0000000800 */
[----:B------:R-:W0:Y:S01]  /*10660*/  @P1 LDC R6, c[0x0][0xbec] ;  /* 0x0002fb00ff061b82 */ /* 0x000e220000000800 */
[----:B------:R-:W-:Y:S01]  /*10670*/  USEL UR18, UR18, 0x978, UP1 ;  /* 0x0000097812127887 */ /* 0x000fe20008800000 */
[----:B------:R-:W-:Y:S01]  /*10680*/  PLOP3.LUT P4, PT, PT, PT, UP0, 0x80, 0x0 ;  /* 0x000000000000781c */ /* 0x000fe20003f8f008 */
[----:B------:R-:W-:Y:S01]  /*10690*/  @UP0 ULDC.64 UR8, c[0x0][0xc08] ;  /* 0x0003020000080ab9 */ /* 0x000fe20000000a00 */
[----:B-1----:R-:W-:Y:S01]  /*106a0*/  IMAD.U32 R76, RZ, RZ, UR4 ;  /* 0x00000004ff4c7e24 */ /* 0x002fe2000f8e00ff */
[----:B------:R-:W-:-:S03]  /*106b0*/  @UP0 UIMAD.WIDE UR8, UR39, 0x4, UR8 ;  /* 0x00000004270808a5 */ /* 0x000fc6000f8e0208 */
[----:B------:R-:W1:Y:S01]  /*106c0*/  @P1 LDC R9, c[0x0][0xbf0] ;  /* 0x0002fc00ff091b82 */ /* 0x000e620000000800 */
[----:B------:R-:W-:Y:S02]  /*106d0*/  UISETP.NE.U32.AND UP0, UPT, UR10, URZ, UPT ;  /* 0x0000003f0a00728c */ /* 0x000fe4000bf05070 */
[----:B------:R-:W-:Y:S01]  /*106e0*/  IMAD.U32 R4, RZ, RZ, UR8 ;  /* 0x00000008ff047e24 */ /* 0x000fe2000f8e00ff */
[----:B------:R-:W-:Y:S01]  /*106f0*/  USEL UR16, UR42, URZ, UP1 ;  /* 0x0000003f2a107287 */ /* 0x000fe20008800000 */
[----:B------:R-:W-:Y:S01]  /*10700*/  IMAD.U32 R5, RZ, RZ, UR9 ;  /* 0x00000009ff057e24 */ /* 0x000fe2000f8e00ff */
[----:B------:R-:W-:Y:S01]  /*10710*/  UISETP.NE.AND.EX UP0, UPT, UR11, URZ, UPT, UP0 ;  /* 0x0000003f0b00728c */ /* 0x000fe2000bf05300 */
[----:B------:R-:W-:Y:S01]  /*10720*/  ULDC.64 UR12, c[0x0][UR18+0x218] ;  /* 0x00008600120c7abb */ /* 0x000fe20008000a00 */
[----:B------:R-:W-:Y:S01]  /*10730*/  UMOV UR4, URZ ;  /* 0x0000003f00047c82 */ /* 0x000fe20008000000 */
[----:B------:R-:W-:Y:S01]  /*10740*/  UIMAD.WIDE.U32 UR8, UR12, UR37, URZ ;  /* 0x000000250c0872a5 */ /* 0x000fe2000f8e003f */
[----:B--2---:R-:W-:Y:S01]  /*10750*/  VIADD R13, R17, UR40 ;  /* 0x00000028110d7c36 */ /* 0x004fe20008000000 */
[----:B------:R-:W-:Y:S01]  /*10760*/  ULDC.64 UR14, c[0x0][UR18+0x228] ;  /* 0x00008a00120e7abb */ /* 0x000fe20008000a00 */
[----:B------:R-:W-:Y:S01]  /*10770*/  UIMAD UR12, UR13, UR37, URZ ;  /* 0x000000250d0c72a4 */ /* 0x000fe2000f8e023f */
[----:B------:R0:W5:Y:S01]  /*10780*/  @P4 LDG.E R76, desc[UR50][R4.64] ;  /* 0x00000032044c4981 */ /* 0x000162000c1e1900 */
[----:B------:R-:W-:Y:S01]  /*10790*/  USHF.R.S32.HI UR17, URZ, 0x1f, UR39 ;  /* 0x0000001f3f117899 */ /* 0x000fe20008011427 */
[----:B------:R-:W-:Y:S01]  /*107a0*/  IMAD.MOV.U32 R7, RZ, RZ, R13 ;  /* 0x000000ffff077224 */ /* 0x000fe200078e000d */
[----:B------:R-:W-:-:S02]  /*107b0*/  USEL UR7, UR39, URZ, !UP0 ;  /* 0x0000003f27077287 */ /* 0x000fc4000c000000 */
[----:B------:R-:W-:Y:S01]  /*107c0*/  UIMAD.WIDE.U32 UR20, UR14, UR16, URZ ;  /* 0x000000100e1472a5 */ /* 0x000fe2000f8e003f */
[----:B------:R-:W-:Y:S01]  /*107d0*/  ULDC.64 UR10, c[0x0][UR18+0x220] ;  /* 0x00008800120a7abb */ /* 0x000fe20008000a00 */
[----:B------:R-:W-:Y:S02]  /*107e0*/  UIMAD UR14, UR15, UR16, URZ ;  /* 0x000000100f0e72a4 */ /* 0x000fe4000f8e023f */
[----:B------:R-:W-:Y:S01]  /*107f0*/  UIADD3 UR15, UR9, UR12, URZ ;  /* 0x0000000c090f7290 */ /* 0x000fe2000fffe03f */
[----:B0-----:R-:W-:Y:S01]  /*10800*/  @P1 IMAD.HI.U32 R4, R13, R6, RZ ;  /* 0x000000060d041227 */ /* 0x001fe200078e00ff */
[----:B------:R-:W-:Y:S02]  /*10810*/  USEL UR17, UR17, URZ, !UP0 ;  /* 0x0000003f11117287 */ /* 0x000fe4000c000000 */
[----:B------:R-:W-:Y:S01]  /*10820*/  UIMAD UR9, UR11, UR7, URZ ;  /* 0x000000070b0972a4 */ /* 0x000fe2000f8e023f */
[----:B------:R-:W-:Y:S01]  /*10830*/  IMAD.U32 R5, RZ, RZ, UR21 ;  /* 0x00000015ff057e24 */ /* 0x000fe2000f8e00ff */
[----:B------:R-:W-:Y:S01]  /*10840*/  UIMAD.WIDE.U32 UR12, UR10, UR7, URZ ;  /* 0x000000070a0c72a5 */ /* 0x000fe2000f8e003f */
[----:B-1----:R-:W-:Y:S01]  /*10850*/  @P1 SHF.R.U32.HI R7, RZ, R9, R4 ;  /* 0x00000009ff071219 */ /* 0x002fe20000011604 */
[----:B------:R-:W-:Y:S01]  /*10860*/  UIMAD UR9, UR10, UR17, UR9 ;  /* 0x000000110a0972a4 */ /* 0x000fe2000f8e0209 */
[----:B------:R-:W-:Y:S01]  /*10870*/  IMAD.U32 R4, RZ, RZ, UR20 ;  /* 0x00000014ff047e24 */ /* 0x000fe2000f8e00ff */
[----:B------:R-:W-:Y:S01]  /*10880*/  UIADD3 UR14, UR21, UR14, URZ ;  /* 0x0000000e150e7290 */ /* 0x000fe2000fffe03f */
[--C-:B------:R-:W-:Y:S01]  /*10890*/  SHF.R.S32.HI R5, RZ, 0x1f, R7.reuse ;  /* 0x0000001fff057819 */ /* 0x100fe20000011407 */
[----:B------:R-:W-:Y:S01]  /*108a0*/  UIADD3 UR9, UR13, UR9, URZ ;  /* 0x000000090d097290 */ /* 0x000fe2000fffe03f */
[----:B------:R-:W-:-:S03]  /*108b0*/  IMAD.MOV R6, RZ, RZ, -R7 ;  /* 0x000000ffff067224 */ /* 0x000fc600078e0a07 */
[----:B------:R-:W-:Y:S02]  /*108c0*/  IMAD.U32 R8, RZ, RZ, UR14 ;  /* 0x0000000eff087e24 */ /* 0x000fe4000f8e00ff */
[----:B------:R-:W-:-:S05]  /*108d0*/  IMAD R9, R77, R6, R13 ;  /* 0x000000064d097224 */ /* 0x000fca00078e020d */
        /* <DEDUP_REMOVED lines=22> */
.L_x_9830:
        /* <DEDUP_REMOVED lines=32> */
[----:B------:R-:W-:Y:S01]  /*10c40*/  LEA.HI R2, R2, R79, RZ, 0x2 ;  /* 0x0000004f02027211 */ /* 0x000fe200078f10ff */
[----:B------:R-:W-:Y:S01]  /*10c50*/  UIMAD UR10, UR11, UR12, URZ ;  /* 0x0000000c0b0a72a4 */ /* 0x000fe2000f8e023f */
[----:B------:R-:W-:Y:S02]  /*10c60*/  IADD3 R5, P5, R74, 0x7800, RZ ;  /* 0x000078004a057810 */ /* 0x000fe40007fbe0ff */
[----:B------:R-:W-:Y:S02]  /*10c70*/  LOP3.LUT R2, R2, 0xfffffffc, RZ, 0xc0, !PT ;  /* 0xfffffffc02027812 */ /* 0x000fe400078ec0ff */
[----:B------:R-:W-:Y:S01]  /*10c80*/  LOP3.LUT R0, R5, 0x180, RZ, 0xc0, !PT ;  /* 0x0000018005007812 */ /* 0x000fe200078ec0ff */
[----:B------:R-:W-:Y:S01]  /*10c90*/  UIMAD UR10, UR4, UR13, UR10 ;  /* 0x0000000d040a72a4 */ /* 0x000fe2000f8e020a */
[----:B------:R-:W-:Y:S01]  /*10ca0*/  IADD3 R9, P0, R74, 0x1800, RZ ;  /* 0x000018004a097810 */ /* 0x000fe20007f1e0ff */
[----:B------:R-:W-:Y:S01]  /*10cb0*/  UIMAD.WIDE.U32 UR8, UR4, UR12, URZ ;  /* 0x0000000c040872a5 */ /* 0x000fe2000f8e003f */
[----:B------:R-:W-:Y:S01]  /*10cc0*/  SHF.R.U64 R0, R0, 0x3, RZ ;  /* 0x0000000300007819 */ /* 0x000fe200000012ff */
[----:B------:R-:W-:Y:S01]  /*10cd0*/  IMAD.IADD R2, R79, 0x1, -R2 ;  /* 0x000000014f027824 */ /* 0x000fe200078e0a02 */
[----:B------:R-:W-:Y:S01]  /*10ce0*/  IADD3 R13, P2, R74, 0x3000, RZ ;  /* 0x000030004a0d7810 */ /* 0x000fe20007f5e0ff */
[----:B------:R-:W-:Y:S01]  /*10cf0*/  UIADD3 UR9, UR9, UR10, URZ ;  /* 0x0000000a09097290 */ /* 0x000fe2000fffe03f */
[----:B------:R-:W-:Y:S01]  /*10d00*/  LOP3.LUT R32, R0, R5, RZ, 0x3c, !PT ;  /* 0x0000000500207212 */ /* 0x000fe200078e3cff */
[----:B------:R-:W-:Y:S01]  /*10d10*/  IMAD R0, R2, 0x60, R78 ;  /* 0x0000006002007824 */ /* 0x000fe200078e024e */
[----:B------:R-:W-:Y:S01]  /*10d20*/  ULDC.64 UR10, c[0x0][0xae8] ;  /* 0x0002ba00000a7ab9 */ /* 0x000fe20000000a00 */
[----:B------:R-:W-:Y:S01]  /*10d30*/  IADD3 R25, P3, R74, 0x4800, RZ ;  /* 0x000048004a197810 */ /* 0x000fe20007f7e0ff */
[----:B------:R-:W-:Y:S01]  /*10d40*/  UIMAD.WIDE.U32 UR8, UR37, UR10, UR8 ;  /* 0x0000000a250872a5 */ /* 0x000fe2000f8e0008 */
[----:B------:R-:W-:Y:S01]  /*10d50*/  VIADD R36, R0, UR40 ;  /* 0x0000002800247c36 */ /* 0x000fe20008000000 */
[----:B------:R-:W-:Y:S01]  /*10d60*/  IADD3 R29, P4, R74, 0x6000, RZ ;  /* 0x000060004a1d7810 */ /* 0x000fe20007f9e0ff */
[----:B------:R-:W-:Y:S01]  /*10d70*/  USHF.R.S32.HI UR4, URZ, 0x1f, UR7 ;  /* 0x0000001f3f047899 */ /* 0x000fe20008011407 */
[----:B------:R-:W-:Y:S01]  /*10d80*/  LOP3.LUT R8, R9, 0x180, RZ, 0xc0, !PT ;  /* 0x0000018009087812 */ /* 0x000fe200078ec0ff */
[----:B------:R-:W-:Y:S01]  /*10d90*/  UIMAD UR9, UR37, UR11, UR9 ;  /* 0x0000000b250972a4 */ /* 0x000fe2000f8e0209 */
[----:B-1----:R-:W-:Y:S01]  /*10da0*/  @P1 IMAD.HI.U32 R0, R36, R21, RZ ;  /* 0x0000001524001227 */ /* 0x002fe200078e00ff */
[----:B------:R-:W-:Y:S01]  /*10db0*/  LOP3.LUT R12, R13, 0x180, RZ, 0xc0, !PT ;  /* 0x000001800d0c7812 */ /* 0x000fe200078ec0ff */
[----:B------:R-:W-:Y:S01]  /*10dc0*/  ULDC.64 UR10, c[0x0][0xaf0] ;  /* 0x0002bc00000a7ab9 */ /* 0x000fe20000000a00 */
[----:B------:R-:W-:Y:S01]  /*10dd0*/  LOP3.LUT R24, R25, 0x180, RZ, 0xc0, !PT ;  /* 0x0000018019187812 */ /* 0x000fe200078ec0ff */
[----:B------:R-:W-:Y:S01]  /*10de0*/  UIMAD UR4, UR4, UR10, URZ ;  /* 0x0000000a040472a4 */ /* 0x000fe2000f8e023f */
[----:B------:R-:W-:Y:S01]  /*10df0*/  LOP3.LUT R28, R29, 0x180, RZ, 0xc0, !PT ;  /* 0x000001801d1c7812 */ /* 0x000fe200078ec0ff */
[----:B------:R-:W-:Y:S01]  /*10e00*/  IMAD.MOV.U32 R37, RZ, RZ, R36 ;  /* 0x000000ffff257224 */ /* 0x000fe200078e0024 */
[----:B------:R-:W-:Y:S01]  /*10e10*/  LOP3.LUT R7, R74, 0x180, RZ, 0xc0, !PT ;  /* 0x000001804a077812 */ /* 0x000fe200078ec0ff */
[----:B------:R-:W-:Y:S01]  /*10e20*/  UIMAD UR4, UR7, UR11, UR4 ;  /* 0x0000000b070472a4 */ /* 0x000fe2000f8e0204 */
[----:B--2---:R-:W-:Y:S01]  /*10e30*/  @P1 SHF.R.U32.HI R37, RZ, R39, R0 ;  /* 0x00000027ff251219 */ /* 0x004fe20000011600 */
[----:B------:R-:W-:Y:S01]  /*10e40*/  UIMAD.WIDE.U32 UR8, UR7, UR10, UR8 ;  /* 0x0000000a070872a5 */ /* 0x000fe2000f8e0008 */
[----:B------:R-:W-:Y:S01]  /*10e50*/  SHF.R.U64 R8, R8, 0x3, RZ ;  /* 0x0000000308087819 */ /* 0x000fe200000012ff */
[----:B------:R-:W-:Y:S01]  /*10e60*/  IMAD.X R33, RZ, RZ, R75, P5 ;  /* 0x000000ffff217224 */ /* 0x000fe200028e064b */
[----:B------:R-:W-:-:S02]  /*10e70*/  SHF.R.U64 R12, R12, 0x3, RZ ;  /* 0x000000030c0c7819 */ /* 0x000fc400000012ff */
        /* <DEDUP_REMOVED lines=20> */
[----:B------:R0:W5:Y:S01]  /*10fc0*/  LD.E.128 R4, desc[UR50][R74.64] ;  /* 0x000000324a047980 */ /* 0x000162000c101d00 */
[----:B------:R-:W-:Y:S01]  /*10fd0*/  IMAD.U32 R20, RZ, RZ, UR8 ;  /* 0x00000008ff147e24 */ /* 0x000fe2000f8e00ff */
[----:B------:R-:W-:Y:S01]  /*10fe0*/  ULDC.64 UR8, c[0x0][0xad8] ;  /* 0x0002b60000087ab9 */ /* 0x000fe20000000a00 */
[----:B------:R-:W-:Y:S01]  /*10ff0*/  IMAD.U32 R21, RZ, RZ, UR4 ;  /* 0x00000004ff157e24 */ /* 0x000fe2000f8e00ff */
[----:B------:R-:W5:Y:S01]  /*11000*/  LD.E.128 R12, desc[UR50][R12.64] ;  /* 0x000000320c0c7980 */ /* 0x000f62000c101d00 */
[C---:B------:R-:W-:Y:S01]  /*11010*/  IMAD R39, R37.reuse, UR11, R0 ;  /* 0x0000000b25277c24 */ /* 0x040fe2000f8e0200 */
[----:B------:R-:W-:Y:S02]  /*11020*/  SHF.R.S32.HI R0, RZ, 0x1f, R77 ;  /* 0x0000001fff007819 */ /* 0x000fe4000001144d */
        /* <DEDUP_REMOVED lines=10> */
[----:B------:R-:W-:-:S02]  /*110d0*/  IMAD.IADD R21, R21, 0x1, R39 ;  /* 0x0000000115157824 */ /* 0x000fc400078e0227 */
[----:B------:R-:W-:Y:S02]  /*110e0*/  IMAD R0, R0, UR8, RZ ;  /* 0x0000000800007c24 */ /* 0x000fe4000f8e02ff */
[----:B------:R-:W-:Y:S02]  /*110f0*/  VIADD R41, R78, UR40 ;  /* 0x000000284e297c36 */ /* 0x000fe40008000000 */
        /* <DEDUP_REMOVED lines=10> */
[----:B------:R-:W-:Y:S02]  /*111a0*/  BSSY B1, `(.L_x_9832) ;  /* 0x0000012000017945 */ /* 0x000fe40003800000 */
[----:B------:R0:W-:Y:S01]  /*111b0*/  SYNCS.ARRIVE.TRANS64.RED.A1T0 RZ, [R3+URZ], RZ ;  /* 0x000000ff03ff79a7 */ /* 0x0001e2000810043f */
        /* <DEDUP_REMOVED lines=10> */
[----:B0-2---:R-:W-:Y:S01]  /*11260*/  @!P0 IMAD.WIDE R2, R18, 0x2, R20 ;  /* 0x0000000212028825 */ /* 0x005fe200078e0214 */
[-C--:B------:R-:W-:Y:S02]  /*11270*/  @!P1 LEA.HI.X R37, R19, R21.reuse, R43, 0x1, P3 ;  /* 0x0000001513259211 */ /* 0x080fe400018f0c2b */
[----:B------:R-:W-:Y:S02]  /*11280*/  @!P2 LEA.HI.X R39, R23, R21, R42, 0x1, P4 ;  /* 0x000000151727a211 */ /* 0x000fe400020f0c2a */
[----:B-----5:R3:W-:Y:S04]  /*11290*/  @!P0 ST.E.128 desc[UR50][R2.64], R4 ;  /* 0x0000000402008985 */ /* 0x0207e8000c101d32 */
[----:B------:R3:W-:Y:S04]  /*112a0*/  @!P1 ST.E.128 desc[UR50][R36.64], R12 ;  /* 0x0000000c24009985 */ /* 0x0007e8000c101d32 */
[----:B------:R3:W-:Y:S02]  /*112b0*/  @!P2 ST.E.128 desc[UR50][R38.64], R28 ;  /* 0x0000001c2600a985 */ /* 0x0007e4000c101d32 */
.L_x_9833:
[----:B------:R-:W-:Y:S05]  /*112c0*/  BSYNC B1 ;  /* 0x0000000000017941 */ /* 0x000fea0003800000 */
.L_x_9832:
        /* <DEDUP_REMOVED lines=19> */
.L_x_9831:
[----:B------:R-:W-:Y:S01]  /*11400*/  ULDC.64 UR12, c[0x0][0xb08] ;  /* 0x0002c200000c7ab9 */ /* 0x000fe20000000a00 */
[----:B------:R-:W0:Y:S01]  /*11410*/  @P1 LDC R0, c[0x0][0xbec] ;  /* 0x0002fb00ff001b82 */ /* 0x000e220000000800 */
[----:B------:R-:W-:Y:S01]  /*11420*/  UIMAD UR10, UR11, UR12, URZ ;  /* 0x0000000c0b0a72a4 */ /* 0x000fe2000f8e023f */
[----:B------:R-:W-:Y:S01]  /*11430*/  IMAD.MOV.U32 R7, RZ, RZ, R13 ;  /* 0x000000ffff077224 */ /* 0x000fe200078e000d */
[----:B------:R-:W-:Y:S01]  /*11440*/  UIMAD.WIDE.U32 UR8, UR4, UR12, URZ ;  /* 0x0000000c040872a5 */ /* 0x000fe2000f8e003f */
[----:B------:R-:W-:Y:S01]  /*11450*/  ISETP.GE.AND P0, PT, R11, R76, PT ;  /* 0x0000004c0b00720c */ /* 0x000fe20003f06270 */
[----:B------:R-:W-:Y:S01]  /*11460*/  UIMAD UR10, UR4, UR13, UR10 ;  /* 0x0000000d040a72a4 */ /* 0x000fe2000f8e020a */
[C---:B------:R-:W-:Y:S01]  /*11470*/  VIADD R26, R16.reuse, 0x8 ;  /* 0x00000008101a7836 */ /* 0x040fe20000000000 */
[----:B------:R-:W-:Y:S01]  /*11480*/  USHF.R.S32.HI UR4, URZ, 0x1f, UR7 ;  /* 0x0000001f3f047899 */ /* 0x000fe20008011407 */
[----:B------:R-:W1:Y:S01]  /*11490*/  @P1 LDC R5, c[0x0][0xbf0] ;  /* 0x0002fc00ff051b82 */ /* 0x000e620000000800 */
[----:B------:R-:W-:Y:S01]  /*114a0*/  UIADD3 UR9, UR9, UR10, URZ ;  /* 0x0000000a09097290 */ /* 0x000fe2000fffe03f */
[C---:B------:R-:W-:Y:S01]  /*114b0*/  VIADD R84, R16.reuse, 0x28 ;  /* 0x0000002810547836 */ /* 0x040fe20000000000 */
[----:B------:R-:W-:Y:S01]  /*114c0*/  BSSY B1, `(.L_x_9835) ;  /* 0x000006c000017945 */ /* 0x000fe20003800000 */
[----:B------:R-:W-:Y:S01]  /*114d0*/  ULDC.64 UR10, c[0x0][0xb38] ;  /* 0x0002ce00000a7ab9 */ /* 0x000fe20000000a00 */
[C---:B------:R-:W-:Y:S01]  /*114e0*/  VIADD R86, R16.reuse, 0x20 ;  /* 0x0000002010567836 */ /* 0x040fe20000000000 */
[----:B------:R-:W-:Y:S01]  /*114f0*/  UIMAD.WIDE.U32 UR8, UR37, UR10, UR8 ;  /* 0x0000000a250872a5 */ /* 0x000fe2000f8e0008 */
[C---:B------:R-:W-:Y:S01]  /*11500*/  VIADD R88, R16.reuse, 0x18 ;  /* 0x0000001810587836 */ /* 0x040fe20000000000 */
[----:B------:R-:W-:Y:S01]  /*11510*/  SHF.R.S32.HI R24, RZ, 0x1f, R16 ;  /* 0x0000001fff187819 */ /* 0x000fe20000011410 */
[C---:B------:R-:W-:Y:S01]  /*11520*/  VIADD R90, R16.reuse, 0x10 ;  /* 0x00000010105a7836 */ /* 0x040fe20000000000 */
[----:B------:R-:W-:Y:S01]  /*11530*/  UIMAD UR9, UR37, UR11, UR9 ;  /* 0x0000000b250972a4 */ /* 0x000fe2000f8e0209 */
[----:B------:R-:W-:Y:S01]  /*11540*/  SHF.R.S32.HI R74, RZ, 0x1f, R26 ;  /* 0x0000001fff4a7819 */ /* 0x000fe2000001141a */
[C---:B------:R-:W-:Y:S01]  /*11550*/  VIADD R83, R16.reuse, 0x28 ;  /* 0x0000002810537836 */ /* 0x040fe20000000000 */
[----:B------:R-:W-:Y:S01]  /*11560*/  ULDC.64 UR10, c[0x0][0xb40] ;  /* 0x0002d000000a7ab9 */ /* 0x000fe20000000a00 */
[----:B------:R-:W-:Y:S01]  /*11570*/  SHF.R.S32.HI R75, RZ, 0x1f, R152 ;  /* 0x0000001fff4b7819 */ /* 0x000fe20000011498 */
[----:B------:R-:W-:Y:S01]  /*11580*/  UIMAD UR4, UR4, UR10, URZ ;  /* 0x0000000a040472a4 */ /* 0x000fe2000f8e023f */
[----:B0-----:R-:W-:Y:S01]  /*11590*/  @P1 IMAD.HI.U32 R0, R13, R0, RZ ;  /* 0x000000000d001227 */ /* 0x001fe200078e00ff */
[----:B------:R-:W-:Y:S01]  /*115a0*/  UIMAD.WIDE.U32 UR8, UR7, UR10, UR8 ;  /* 0x0000000a070872a5 */ /* 0x000fe2000f8e0008 */
[----:B------:R-:W-:Y:S01]  /*115b0*/  SHF.R.S32.HI R78, RZ, 0x1f, R153 ;  /* 0x0000001fff4e7819 */ /* 0x000fe20000011499 */
[----:B------:R-:W-:Y:S01]  /*115c0*/  UIMAD UR4, UR7, UR11, UR4 ;  /* 0x0000000b070472a4 */ /* 0x000fe2000f8e0204 */
[----:B------:R-:W-:Y:S01]  /*115d0*/  SHF.R.S32.HI R79, RZ, 0x1f, R154 ;  /* 0x0000001fff4f7819 */ /* 0x000fe2000001149a */
[C---:B------:R-:W-:Y:S01]  /*115e0*/  VIADD R85, R16.reuse, 0x20 ;  /* 0x0000002010557836 */ /* 0x040fe20000000000 */
[----:B------:R-:W-:Y:S01]  /*115f0*/  ULDC.64 UR10, c[0x0][0xb48] ;  /* 0x0002d200000a7ab9 */ /* 0x000fe20000000a00 */
[----:B------:R-:W-:Y:S01]  /*11600*/  UIADD3 UR9, UR9, UR4, URZ ;  /* 0x0000000409097290 */ /* 0x000fe2000fffe03f */
[----:B-1----:R-:W-:Y:S01]  /*11610*/  @P1 SHF.R.U32.HI R7, RZ, R5, R0 ;  /* 0x00000005ff071219 */ /* 0x002fe20000011600 */
[----:B------:R-:W-:Y:S01]  /*11620*/  VIADD R87, R16, 0x18 ;  /* 0x0000001810577836 */ /* 0x000fe20000000000 */
        /* <DEDUP_REMOVED lines=20> */
[----:B------:R-:W-:-:S03]  /*11770*/  SHF.R.S32.HI R90, RZ, 0x1f, R90 ;  /* 0x0000001fff5a7819 */ /* 0x000fc6000001145a */
[----:B------:R-:W-:Y:S02]  /*11780*/  IMAD R0, R0, UR8, RZ ;  /* 0x0000000800007c24 */ /* 0x000fe4000f8e02ff */
[----:B------:R-:W-:Y:S02]  /*11790*/  IMAD.IADD R5, R5, 0x1, R9 ;  /* 0x0000000105057824 */ /* 0x000fe400078e0209 */
[C---:B------:R-:W-:Y:S02]  /*117a0*/  IMAD R7, R77.reuse, UR9, R0 ;  /* 0x000000094d077c24 */ /* 0x040fe4000f8e0200 */
[----:B------:R-:W-:Y:S01]  /*117b0*/  IMAD.WIDE.U32 R4, R77, UR8, R4 ;  /* 0x000000084d047c25 */ /* 0x000fe2000f8e0004 */
[----:B------:R-:W-:-:S03]  /*117c0*/  ULDC.64 UR8, c[0x0][0xb00] ;  /* 0x0002c00000087ab9 */ /* 0x000fc60000000a00 */
[----:B------:R-:W-:Y:S01]  /*117d0*/  VIADD R2, R3, 0x19c20 ;  /* 0x00019c2003027836 */ /* 0x000fe20000000000 */
[----:B------:R-:W-:Y:S01]  /*117e0*/  LEA R0, P1, R4, UR8, 0x2 ;  /* 0x0000000804007c11 */ /* 0x000fe2000f8210ff */
[----:B------:R-:W-:Y:S02]  /*117f0*/  IMAD.IADD R3, R5, 0x1, R7 ;  /* 0x0000000105037824 */ /* 0x000fe400078e0207 */
[----:B------:R-:W-:Y:S01]  /*11800*/  VIADD R89, R16, 0x10 ;  /* 0x0000001010597836 */ /* 0x000fe20000000000 */
[----:B------:R-:W-:Y:S01]  /*11810*/  PRMT R2, RZ, 0x654, R2 ;  /* 0x00000654ff027816 */ /* 0x000fe20000000002 */
[----:B------:R0:W1:Y:S01]  /*11820*/  SHFL.IDX PT, R27, R0, RZ, 0x1c1f ;  /* 0x001c1fff001b7589 */ /* 0x00006200000e0000 */
[----:B------:R-:W-:Y:S02]  /*11830*/  LEA.HI.X R14, R4, UR9, R3, 0x2, P1 ;  /* 0x00000009040e7c11 */ /* 0x000fe400088f1403 */
[----:B------:R0:W-:Y:S03]  /*11840*/  SYNCS.ARRIVE.TRANS64.RED.A1T0 RZ, [R2+URZ], RZ ;  /* 0x000000ff02ff79a7 */ /* 0x0001e6000810043f */
[----:B------:R0:W2:Y:S01]  /*11850*/  SHFL.IDX PT, R25, R14, RZ, 0x1c1f ;  /* 0x001c1fff0e197589 */ /* 0x0000a200000e0000 */
[----:B------:R-:W-:Y:S05]  /*11860*/  @P0 BRA `(.L_x_9836) ;  /* 0x0000000000c40947 */ /* 0x000fea0003800000 */
[----:B------:R-:W-:Y:S02]  /*11870*/  ULDC UR4, c[0x0][0xac8] ;  /* 0x0002b20000047ab9 */ /* 0x000fe40000000800 */
[----:B------:R-:W-:Y:S02]  /*11880*/  ISETP.GE.AND P2, PT, R16, UR4, PT ;  /* 0x0000000410007c0c */ /* 0x000fe4000bf46270 */
[----:B------:R-:W-:Y:S02]  /*11890*/  ISETP.GE.AND P4, PT, R26, UR4, PT ;  /* 0x000000041a007c0c */ /* 0x000fe4000bf86270 */
[----:B------:R-:W-:Y:S02]  /*118a0*/  ISETP.GE.AND P3, PT, R89, UR4, PT ;  /* 0x0000000459007c0c */ /* 0x000fe4000bf66270 */
[----:B------:R-:W-:-:S07]  /*118b0*/  ISETP.GE.AND P0, PT, R87, UR4, PT ;  /* 0x0000000457007c0c */ /* 0x000fce000bf06270 */
[-C--:B01----:R-:W-:Y:S02]  /*118c0*/  @!P2 LEA R2, P1, R16, R27.reuse, 0x2 ;  /* 0x0000001b1002a211 */ /* 0x083fe400078210ff */
[----:B------:R-:W-:Y:S02]  /*118d0*/  @!P4 LEA R4, P6, R26, R27, 0x2 ;  /* 0x0000001b1a04c211 */ /* 0x000fe400078c10ff */
[-C--:B--2---:R-:W-:Y:S02]  /*118e0*/  @!P2 LEA.HI.X R3, R16, R25.reuse, R24, 0x2, P1 ;  /* 0x000000191003a211 */ /* 0x084fe400008f1418 */
[----:B------:R-:W-:Y:S02]  /*118f0*/  ISETP.GE.AND P1, PT, R85, UR4, PT ;  /* 0x0000000455007c0c */ /* 0x000fe4000bf26270 */
[----:B------:R-:W-:Y:S01]  /*11900*/  @!P4 LEA.HI.X R5, R26, R25, R74, 0x2, P6 ;  /* 0x000000191a05c211 */ /* 0x000fe200030f144a */
[----:B------:R0:W-:Y:S01]  /*11910*/  @!P2 ST.E.64 desc[UR50][R2.64], R72 ;  /* 0x000000480200a985 */ /* 0x0001e2000c101b32 */
[----:B------:R-:W-:-:S02]  /*11920*/  ISETP.GE.AND P2, PT, R83, UR4, PT ;  /* 0x0000000453007c0c */ /* 0x000fc4000bf46270 */
[----:B------:R-:W-:Y:S01]  /*11930*/  @!P3 LEA R6, P5, R89, R27, 0x2 ;  /* 0x0000001b5906b211 */ /* 0x000fe200078a10ff */
[----:B------:R1:W-:Y:S01]  /*11940*/  @!P4 ST.E.64 desc[UR50][R4.64], R70 ;  /* 0x000000460400c985 */ /* 0x0003e2000c101b32 */
[----:B------:R-:W-:Y:S02]  /*11950*/  ISETP.GE.AND P4, PT, R157, UR4, PT ;  /* 0x000000049d007c0c */ /* 0x000fe4000bf86270 */
[----:B------:R-:W-:Y:S02]  /*11960*/  @!P3 LEA.HI.X R7, R89, R25, R90, 0x2, P5 ;  /* 0x000000195907b211 */ /* 0x000fe400028f145a */
[-C--:B------:R-:W-:Y:S02]  /*11970*/  @!P0 LEA R8, P6, R87, R27.reuse, 0x2 ;  /* 0x0000001b57088211 */ /* 0x080fe400078c10ff */
[----:B------:R-:W-:Y:S01]  /*11980*/  @!P1 LEA R10, P5, R85, R27, 0x2 ;  /* 0x0000001b550a9211 */ /* 0x000fe200078a10ff */
[----:B------:R2:W-:Y:S01]  /*11990*/  @!P3 ST.E.64 desc[UR50][R6.64], R64 ;  /* 0x000000400600b985 */ /* 0x0005e2000c101b32 */
[----:B------:R-:W-:-:S02]  /*119a0*/  @!P0 LEA.HI.X R9, R87, R25, R88, 0x2, P6 ;  /* 0x0000001957098211 */ /* 0x000fc400030f1458 */
[----:B------:R-:W-:Y:S02]  /*119b0*/  ISETP.GE.AND P3, PT, R156, UR4, PT ;  /* 0x000000049c007c0c */ /* 0x000fe4000bf66270 */
[----:B------:R-:W-:Y:S01]  /*119c0*/  @!P2 LEA R12, P6, R83, R27, 0x2 ;  /* 0x0000001b530ca211 */ /* 0x000fe200078c10ff */
[----:B------:R3:W-:Y:S01]  /*119d0*/  @!P0 ST.E.64 desc[UR50][R8.64], R62 ;  /* 0x0000003e08008985 */ /* 0x0007e2000c101b32 */
[-C--:B------:R-:W-:Y:S02]  /*119e0*/  @!P1 LEA.HI.X R11, R85, R25.reuse, R86, 0x2, P5 ;  /* 0x00000019550b9211 */ /* 0x080fe400028f1456 */
        /* <DEDUP_REMOVED lines=10> */
[-C--:B-1----:R-:W-:Y:S02]  /*11a90*/  @!P3 LEA R4, P6, R156, R27.reuse, 0x2 ;  /* 0x0000001b9c04b211 */ /* 0x082fe400078c10ff */
[----:B--2---:R-:W-:-:S02]  /*11aa0*/  @!P0 LEA R6, P4, R155, R27, 0x2 ;  /* 0x0000001b9b068211 */ /* 0x004fc400078810ff */
[-C--:B------:R-:W-:Y:S02]  /*11ab0*/  @!P3 LEA.HI.X R5, R156, R25.reuse, R81, 0x2, P6 ;  /* 0x000000199c05b211 */ /* 0x080fe400030f1451 */
[----:B------:R-:W-:-:S03]  /*11ac0*/  @!P0 LEA.HI.X R7, R155, R25, R80, 0x2, P4 ;  /* 0x000000199b078211 */ /* 0x000fc600020f1450 */
[----:B------:R1:W-:Y:S01]  /*11ad0*/  @!P3 ST.E.64 desc[UR50][R4.64], R46 ;  /* 0x0000002e0400b985 */ /* 0x0003e2000c101b32 */
[-C--:B---3--:R-:W-:Y:S02]  /*11ae0*/  @!P5 LEA R8, P3, R154, R27.reuse, 0x2 ;  /* 0x0000001b9a08d211 */ /* 0x088fe400078610ff */
[CC--:B----4-:R-:W-:Y:S01]  /*11af0*/  @!P2 LEA R10, P4, R153.reuse, R27.reuse, 0x2 ;  /* 0x0000001b990aa211 */ /* 0x0d0fe200078810ff */
[----:B------:R1:W-:Y:S01]  /*11b00*/  @!P0 ST.E.64 desc[UR50][R6.64], R40 ;  /* 0x0000002806008985 */ /* 0x0003e2000c101b32 */
[----:B0-----:R-:W-:Y:S02]  /*11b10*/  @!P1 LEA R12, P6, R152, R27, 0x2 ;  /* 0x0000001b980c9211 */ /* 0x001fe400078c10ff */
[-C--:B------:R-:W-:Y:S02]  /*11b20*/  @!P5 LEA.HI.X R9, R154, R25.reuse, R79, 0x2, P3 ;  /* 0x000000199a09d211 */ /* 0x080fe400018f144f */
[-C--:B------:R-:W-:Y:S02]  /*11b30*/  @!P2 LEA.HI.X R11, R153, R25.reuse, R78, 0x2, P4 ;  /* 0x00000019990ba211 */ /* 0x080fe400020f144e */
[----:B------:R-:W-:Y:S01]  /*11b40*/  @!P1 LEA.HI.X R13, R152, R25, R75, 0x2, P6 ;  /* 0x00000019980d9211 */ /* 0x000fe200030f144b */
[----:B------:R1:W-:Y:S04]  /*11b50*/  @!P5 ST.E.64 desc[UR50][R8.64], R38 ;  /* 0x000000260800d985 */ /* 0x0003e8000c101b32 */
[----:B------:R1:W-:Y:S04]  /*11b60*/  @!P2 ST.E.64 desc[UR50][R10.64], R32 ;  /* 0x000000200a00a985 */ /* 0x0003e8000c101b32 */
[----:B------:R1:W-:Y:S02]  /*11b70*/  @!P1 ST.E.64 desc[UR50][R12.64], R30 ;  /* 0x0000001e0c009985 */ /* 0x0003e4000c101b32 */
.L_x_9836:
[----:B------:R-:W-:Y:S05]  /*11b80*/  BSYNC B1 ;  /* 0x0000000000017941 */ /* 0x000fea0003800000 */
.L_x_9835:
[----:B------:R-:W-:Y:S01]  /*11b90*/  ISETP.GE.AND P0, PT, R15, R76, PT ;  /* 0x0000004c0f00720c */ /* 0x000fe20003f06270 */
[----:B--2---:R2:W3:Y:S04]  /*11ba0*/  SHFL.IDX PT, R25, R14, 0x1, 0x1c1f ;  /* 0x003c1f000e197f89 */ /* 0x0044e800000e0000 */
[----:B-1----:R2:W1:Y:S08]  /*11bb0*/  SHFL.IDX PT, R27, R0, 0x1, 0x1c1f ;  /* 0x003c1f00001b7f89 */ /* 0x00247000000e0000 */
[----:B--2---:R-:W-:Y:S05]  /*11bc0*/  @P0 BRA `(.L_x_9834) ;  /* 0x0000000c009c0947 */ /* 0x004fea0003800000 */
[----:B------:R-:W-:Y:S02]  /*11bd0*/  ULDC UR4, c[0x0][0xac8] ;  /* 0x0002b20000047ab9 */ /* 0x000fe40000000800 */
[----:B------:R-:W-:Y:S02]  /*11be0*/  ISETP.GE.AND P5, PT, R16, UR4, PT ;  /* 0x0000000410007c0c */ /* 0x000fe4000bfa6270 */
[----:B------:R-:W-:Y:S02]  /*11bf0*/  ISETP.GE.AND P0, PT, R26, UR4, PT ;  /* 0x000000041a007c0c */ /* 0x000fe4000bf06270 */
[----:B------:R-:W-:Y:S02]  /*11c00*/  ISETP.GE.AND P2, PT, R89, UR4, PT ;  /* 0x0000000459007c0c */ /* 0x000fe4000bf46270 */
[----:B------:R-:W-:-:S07]  /*11c10*/  ISETP.GE.AND P4, PT, R87, UR4, PT ;  /* 0x0000000457007c0c */ /* 0x000fce000bf86270 */
[-C--:B01----:R-:W-:Y:S02]  /*11c20*/  @!P5 LEA R2, P1, R16, R27.reuse, 0x2 ;  /* 0x0000001b1002d211 */ /* 0x083fe400078210ff */
[----:B------:R-:W-:Y:S02]  /*11c30*/  @!P0 LEA R4, P3, R26, R27, 0x2 ;  /* 0x0000001b1a048211 */ /* 0x000fe400078610ff */
[-C--:B---3--:R-:W-:Y:S02]  /*11c40*/  @!P5 LEA.HI.X R3, R16, R25.reuse, R24, 0x2, P1 ;  /* 0x000000191003d211 */ /* 0x088fe400008f1418 */
        /* <DEDUP_REMOVED lines=8> */
[----:B------:R-:W-:Y:S02]  /*11cd0*/  @!P4 LEA.HI.X R9, R87, R25, R88, 0x2, P5 ;  /* 0x000000195709c211 */ /* 0x000fe400028f1458 */
[----:B------:R-:W-:Y:S01]  /*11ce0*/  ISETP.GE.AND P1, PT, R157, UR4, PT ;  /* 0x000000049d007c0c */ /* 0x000fe2000bf26270 */
[----:B------:R2:W-:Y:S01]  /*11cf0*/  @!P2 ST.E.64 desc[UR50][R6.64], R60 ;  /* 0x0000003c0600a985 */ /* 0x0005e2000c101b32 */
[----:B------:R-:W-:-:S02]  /*11d00*/  @!P3 LEA R10, P6, R85, R27, 0x2 ;  /* 0x0000001b550ab211 */ /* 0x000fc400078c10ff */
[----:B------:R-:W-:Y:S01]  /*11d10*/  ISETP.GE.AND P2, PT, R156, UR4, PT ;  /* 0x000000049c007c0c */ /* 0x000fe2000bf46270 */
[----:B------:R3:W-:Y:S01]  /*11d20*/  @!P4 ST.E.64 desc[UR50][R8.64], R58 ;  /* 0x0000003a0800c985 */ /* 0x0007e2000c101b32 */
[----:B------:R-:W-:Y:S02]  /*11d30*/  @!P3 LEA.HI.X R11, R85, R25, R86, 0x2, P6 ;  /* 0x00000019550bb211 */ /* 0x000fe400030f1456 */
[----:B0-----:R-:W-:Y:S02]  /*11d40*/  @!P0 LEA R2, P4, R83, R27, 0x2 ;  /* 0x0000001b53028211 */ /* 0x001fe400078810ff */
[----:B------:R-:W-:Y:S01]  /*11d50*/  ISETP.GE.AND P5, PT, R155, UR4, PT ;  /* 0x000000049b007c0c */ /* 0x000fe2000bfa6270 */
[----:B------:R0:W-:Y:S01]  /*11d60*/  @!P3 ST.E.64 desc[UR50][R10.64], R52 ;  /* 0x000000340a00b985 */ /* 0x0001e2000c101b32 */
[----:B------:R-:W-:Y:S02]  /*11d70*/  @!P0 LEA.HI.X R3, R83, R25, R84, 0x2, P4 ;  /* 0x0000001953038211 */ /* 0x000fe400020f1454 */
[----:B------:R-:W-:-:S02]  /*11d80*/  ISETP.GE.AND P4, PT, R154, UR4, PT ;  /* 0x000000049a007c0c */ /* 0x000fc4000bf86270 */
[----:B------:R-:W-:Y:S01]  /*11d90*/  ISETP.GE.AND P3, PT, R153, UR4, PT ;  /* 0x0000000499007c0c */ /* 0x000fe2000bf66270 */
[----:B------:R4:W-:Y:S01]  /*11da0*/  @!P0 ST.E.64 desc[UR50][R2.64], R50 ;  /* 0x0000003202008985 */ /* 0x0009e2000c101b32 */
[----:B-1----:R-:W-:-:S04]  /*11db0*/  @!P1 LEA R4, P6, R157, R27, 0x2 ;  /* 0x0000001b9d049211 */ /* 0x002fc800078c10ff */
[----:B------:R-:W-:Y:S02]  /*11dc0*/  @!P1 LEA.HI.X R5, R157, R25, R82, 0x2, P6 ;  /* 0x000000199d059211 */ /* 0x000fe400030f1452 */
[CC--:B--2---:R-:W-:Y:S02]  /*11dd0*/  @!P2 LEA R6, P6, R156.reuse, R27.reuse, 0x2 ;  /* 0x0000001b9c06a211 */ /* 0x0c4fe400078c10ff */
[----:B---3--:R-:W-:Y:S01]  /*11de0*/  @!P5 LEA R8, P0, R155, R27, 0x2 ;  /* 0x0000001b9b08d211 */ /* 0x008fe200078010ff */
[----:B------:R4:W-:Y:S01]  /*11df0*/  @!P1 ST.E.64 desc[UR50][R4.64], R44 ;  /* 0x0000002c04009985 */ /* 0x0009e2000c101b32 */
[----:B------:R-:W-:Y:S02]  /*11e00*/  @!P2 LEA.HI.X R7, R156, R25, R81, 0x2, P6 ;  /* 0x000000199c07a211 */ /* 0x000fe400030f1451 */
        /* <DEDUP_REMOVED lines=15> */
.L_x_9829:
        /* <DEDUP_REMOVED lines=30> */
.L_x_9837:
        /* <DEDUP_REMOVED lines=58> */
.L_x_9839:
[----:B------:R-:W-:Y:S05]  /*12480*/  BSYNC B1 ;  /* 0x0000000000017941 */ /* 0x000fea0003800000 */
.L_x_9838:
        /* <DEDUP_REMOVED lines=13> */
[----:B------:R-:W-:Y:S01]  /*12560*/  BSSY B1, `(.L_x_9840) ;  /* 0x000003c000017945 */ /* 0x000fe20003800000 */
[----:B------:R-:W-:Y:S01]  /*12570*/  SHF.R.S32.HI R6, RZ, 0x2, R6 ;  /* 0x00000002ff067819 */ /* 0x000fe20000011406 */
[----:B------:R-:W-:Y:S01]  /*12580*/  UIADD3 UR9, UR9, UR10, URZ ;  /* 0x0000000a09097290 */ /* 0x000fe2000fffe03f */
[----:B------:R-:W-:Y:S01]  /*12590*/  SHF.R.S32.HI R10, RZ, 0x1f, R23 ;  /* 0x0000001fff0a7819 */ /* 0x000fe20000011417 */
[----:B------:R-:W-:Y:S01]  /*125a0*/  IMAD.IADD R2, R8, 0x1, -R2 ;  /* 0x0000000108027824 */ /* 0x000fe200078e0a02 */
[----:B------:R-:W-:Y:S01]  /*125b0*/  ULDC.64 UR10, c[0x0][0xae8] ;  /* 0x0002ba00000a7ab9 */ /* 0x000fe20000000a00 */
[----:B------:R-:W-:Y:S01]  /*125c0*/  SHF.R.S32.HI R14, RZ, 0x1f, R19 ;  /* 0x0000001fff0e7819 */ /* 0x000fe20000011413 */
[----:B------:R-:W-:Y:S01]  /*125d0*/  UIMAD.WIDE.U32 UR8, UR37, UR10, UR8 ;  /* 0x0000000a250872a5 */ /* 0x000fe2000f8e0008 */
[----:B------:R-:W-:-:S03]  /*125e0*/  IMAD R2, R2, 0x60, R6 ;  /* 0x0000006002027824 */ /* 0x000fc600078e0206 */
[----:B------:R-:W-:Y:S01]  /*125f0*/  UIMAD UR9, UR37, UR11, UR9 ;  /* 0x0000000b250972a4 */ /* 0x000fe2000f8e0209 */
[----:B0-----:R-:W-:Y:S01]  /*12600*/  VIADD R4, R2, UR40 ;  /* 0x0000002802047c36 */ /* 0x001fe20008000000 */
[----:B-1----:R-:W-:Y:S01]  /*12610*/  ISETP.NE.AND P0, PT, R11, 0x1, PT ;  /* 0x000000010b00780c */ /* 0x002fe20003f05270 */
[----:B------:R-:W-:Y:S02]  /*12620*/  ULDC.64 UR10, c[0x0][0xaf0] ;  /* 0x0002bc00000a7ab9 */ /* 0x000fe40000000a00 */
[----:B------:R-:W-:Y:S01]  /*12630*/  IMAD.MOV.U32 R5, RZ, RZ, R4 ;  /* 0x000000ffff057224 */ /* 0x000fe200078e0004 */
[----:B------:R-:W-:Y:S02]  /*12640*/  UIMAD UR12, UR12, UR10, URZ ;  /* 0x0000000a0c0c72a4 */ /* 0x000fe4000f8e023f */
[----:B------:R-:W-:Y:S02]  /*12650*/  UIMAD.WIDE.U32 UR8, UR7, UR10, UR8 ;  /* 0x0000000a070872a5 */ /* 0x000fe4000f8e0008 */
[----:B------:R-:W-:-:S03]  /*12660*/  UIMAD UR4, UR7, UR11, UR12 ;  /* 0x0000000b070472a4 */ /* 0x000fc6000f8e020c */
[----:B------:R-:W-:Y:S01]  /*12670*/  ULDC.64 UR10, c[0x0][0xae0] ;  /* 0x0002b800000a7ab9 */ /* 0x000fe20000000a00 */
[----:B------:R-:W-:Y:S01]  /*12680*/  UIADD3 UR4, UR9, UR4, URZ ;  /* 0x0000000409047290 */ /* 0x000fe2000fffe03f */
        /* <DEDUP_REMOVED lines=10> */
[----:B------:R-:W-:Y:S01]  /*12730*/  IMAD.U32 R2, RZ, RZ, UR8 ;  /* 0x00000008ff027e24 */ /* 0x000fe2000f8e00ff */
[----:B------:R-:W-:Y:S01]  /*12740*/  ULDC.64 UR8, c[0x0][0xad8] ;  /* 0x0002b60000087ab9 */ /* 0x000fe20000000a00 */
[C---:B------:R-:W-:Y:S01]  /*12750*/  IMAD R9, R5.reuse, UR11, R4 ;  /* 0x0000000b05097c24 */ /* 0x040fe2000f8e0204 */
[----:B------:R-:W-:Y:S01]  /*12760*/  SHF.R.S32.HI R4, RZ, 0x1f, R7 ;  /* 0x0000001fff047819 */ /* 0x000fe20000011407 */
[----:B------:R-:W-:-:S04]  /*12770*/  IMAD.WIDE.U32 R2, R5, UR10, R2 ;  /* 0x0000000a05027c25 */ /* 0x000fc8000f8e0002 */
[----:B------:R-:W-:Y:S02]  /*12780*/  IMAD R4, R4, UR8, RZ ;  /* 0x0000000804047c24 */ /* 0x000fe4000f8e02ff */
[----:B------:R-:W-:Y:S02]  /*12790*/  IMAD.IADD R3, R3, 0x1, R9 ;  /* 0x0000000103037824 */ /* 0x000fe400078e0209 */
[----:B-----5:R-:W-:Y:S02]  /*127a0*/  IMAD R11, R0, R11, RZ ;  /* 0x0000000b000b7224 */ /* 0x020fe400078e02ff */
[----:B------:R-:W-:Y:S02]  /*127b0*/  VIADD R0, R6, UR40 ;  /* 0x0000002806007c36 */ /* 0x000fe40008000000 */
        /* <DEDUP_REMOVED lines=14> */
[-C--:B-1----:R-:W-:Y:S02]  /*128a0*/  @!P3 LEA R8, P0, R19, R2.reuse, 0x1 ;  /* 0x000000021308b211 */ /* 0x082fe400078008ff */
[----:B------:R-:W-:Y:S02]  /*128b0*/  @!P4 LEA R12, P1, R23, R2, 0x1 ;  /* 0x00000002170cc211 */ /* 0x000fe400078208ff */
[----:B--2---:R-:W-:Y:S01]  /*128c0*/  @!P2 IMAD.WIDE R6, R18, 0x2, R2 ;  /* 0x000000021206a825 */ /* 0x004fe200078e0202 */
[-C--:B------:R-:W-:Y:S02]  /*128d0*/  @!P3 LEA.HI.X R9, R19, R3.reuse, R14, 0x1, P0 ;  /* 0x000000031309b211 */ /* 0x080fe400000f0c0e */
[----:B------:R-:W-:Y:S02]  /*128e0*/  @!P4 LEA.HI.X R13, R23, R3, R10, 0x1, P1 ;  /* 0x00000003170dc211 */ /* 0x000fe400008f0c0a */
[----:B------:R3:W-:Y:S04]  /*128f0*/  @!P2 ST.E.128 desc[UR50][R6.64], RZ ;  /* 0x000000ff0600a985 */ /* 0x0007e8000c101d32 */
[----:B------:R3:W-:Y:S04]  /*12900*/  @!P3 ST.E.128 desc[UR50][R8.64], RZ ;  /* 0x000000ff0800b985 */ /* 0x0007e8000c101d32 */
[----:B------:R3:W-:Y:S02]  /*12910*/  @!P4 ST.E.128 desc[UR50][R12.64], RZ ;  /* 0x000000ff0c00c985 */ /* 0x0007e4000c101d32 */
.L_x_9841:
[----:B------:R-:W-:Y:S05]  /*12920*/  BSYNC B1 ;  /* 0x0000000000017941 */ /* 0x000fea0003800000 */
.L_x_9840:
        /* <DEDUP_REMOVED lines=9> */
[-C--:B-1-3--:R-:W-:Y:S02]  /*129c0*/  @!P3 LEA R6, P0, R19, R2.reuse, 0x1 ;  /* 0x000000021306b211 */ /* 0x08afe400078008ff */
[----:B------:R-:W-:Y:S02]  /*129d0*/  @!P4 LEA R8, P1, R23, R2, 0x1 ;  /* 0x000000021708c211 */ /* 0x000fe400078208ff */
[----:B0---4-:R-:W-:Y:S01]  /*129e0*/  @!P2 IMAD.WIDE R4, R18, 0x2, R2 ;  /* 0x000000021204a825 */ /* 0x011fe200078e0202 */
[-C--:B------:R-:W-:Y:S02]  /*129f0*/  @!P3 LEA.HI.X R7, R19, R3.reuse, R14, 0x1, P0 ;  /* 0x000000031307b211 */ /* 0x080fe400000f0c0e */
[----:B------:R-:W-:Y:S02]  /*12a00*/  @!P4 LEA.HI.X R9, R23, R3, R10, 0x1, P1 ;  /* 0x000000031709c211 */ /* 0x000fe400008f0c0a */
[----:B------:R2:W-:Y:S04]  /*12a10*/  @!P2 ST.E.128 desc[UR50][R4.64], RZ ;  /* 0x000000ff0400a985 */ /* 0x0005e8000c101d32 */
[----:B------:R2:W-:Y:S04]  /*12a20*/  @!P3 ST.E.128 desc[UR50][R6.64], RZ ;  /* 0x000000ff0600b985 */ /* 0x0005e8000c101d32 */
[----:B------:R2:W-:Y:S02]  /*12a30*/  @!P4 ST.E.128 desc[UR50][R8.64], RZ ;  /* 0x000000ff0800c985 */ /* 0x0005e4000c101d32 */
.L_x_9834:
[----:B------:R-:W-:Y:S05]  /*12a40*/  BSYNC B0 ;  /* 0x0000000000007941 */ /* 0x000fea0003800000 */
.L_x_9828:
[----:B------:R-:W-:Y:S02]  /*12a50*/  ULDC UR4, c[0x0][0xc3c] ;  /* 0x00030f0000047ab9 */ /* 0x000fe40000000800 */
[----:B------:R-:W-:-:S06]  /*12a60*/  UISETP.GE.AND UP0, UPT, UR49, UR4, UPT ;  /* 0x000000043100728c */ /* 0x000fcc000bf06270 */
[----:B------:R-:W-:-:S13]  /*12a70*/  PLOP3.LUT P0, PT, PT, PT, UP0, 0x80, 0x0 ;  /* 0x000000000000781c */ /* 0x000fda0003f0f008 */
[----:B------:R-:W-:Y:S05]  /*12a80*/  @!P0 BRA `(.L_x_9842) ;  /* 0xfffffee400288947 */ /* 0x000fea000383ffff */
[----:B------:R-:W-:Y:S05]  /*12a90*/  EXIT ;  /* 0x000000000000794d */ /* 0x000fea0003800000 */
.L_x_9741:
        /* <DEDUP_REMOVED lines=20> */
.L_x_9843:
        /* <DEDUP_REMOVED lines=9> */
[----:B------:R0:W2:Y:S01]  /*12c70*/  @!P1 LDG.E R7, desc[UR50][R4.64] ;  /* 0x0000003204079981 */ /* 0x0000a2000c1e1900 */
[----:B-1----:R-:W-:-:S05]  /*12c80*/  @!P1 IMAD.WIDE.U32 R2, R0, 0x4, R2 ;  /* 0x0000000400029825 */ /* 0x002fca00078e0002 */
[----:B------:R-:W2:Y:S01]  /*12c90*/  @!P1 LDG.E R8, desc[UR50][R2.64] ;  /* 0x0000003202089981 */ /* 0x000ea2000c1e1900 */
[C---:B------:R-:W-:Y:S01]  /*12ca0*/  ISETP.NE.AND P1, PT, R0.reuse, RZ, PT ;  /* 0x000000ff0000720c */ /* 0x040fe20003f25270 */
[----:B0-----:R-:W0:Y:S01]  /*12cb0*/  LDC R5, c[0x0][0xc38] ;  /* 0x00030e00ff057b82 */ /* 0x001e220000000800 */
[C---:B------:R-:W-:Y:S02]  /*12cc0*/  ISETP.GE.U32.AND P2, PT, R0.reuse, 0x2, PT ;  /* 0x000000020000780c */ /* 0x040fe40003f46070 */
[C---:B------:R-:W-:Y:S02]  /*12cd0*/  ISETP.GE.U32.AND P3, PT, R0.reuse, 0x4, PT ;  /* 0x000000040000780c */ /* 0x040fe40003f66070 */
[C---:B------:R-:W-:Y:S02]  /*12ce0*/  ISETP.GE.U32.AND P4, PT, R0.reuse, 0x8, PT ;  /* 0x000000080000780c */ /* 0x040fe40003f86070 */
[----:B------:R-:W-:Y:S01]  /*12cf0*/  ISETP.GE.U32.AND P5, PT, R0, 0x10, PT ;  /* 0x000000100000780c */ /* 0x000fe20003fa6070 */
[----:B------:R-:W-:Y:S01]  /*12d00*/  UMOV UR42, URZ ;  /* 0x0000003f002a7c82 */ /* 0x000fe20008000000 */
        /* <DEDUP_REMOVED lines=13> */
[----:B------:R-:W1:Y:S01]  /*12de0*/  SHFL.UP PT, R2, R3, 0x10, RZ ;  /* 0x0600000003027989 */ /* 0x000e6200000e00ff */
[----:B------:R-:W2:Y:S01]  /*12df0*/  S2R R9, SR_CTAID.X ;  /* 0x0000000000097919 */ /* 0x000ea20000002500 */
[----:B-1----:R-:W-:-:S05]  /*12e00*/  SEL R2, R2, RZ, P5 ;  /* 0x000000ff02027207 */ /* 0x002fca0002800000 */
[----:B------:R-:W-:-:S05]  /*12e10*/  IMAD.IADD R2, R3, 0x1, R2 ;  /* 0x0000000103027824 */ /* 0x000fca00078e0202 */
[----:B------:R-:W0:Y:S02]  /*12e20*/  SHFL.IDX PT, R10, R2, 0x1f, 0x1f ;  /* 0x03e01f00020a7f89 */ /* 0x000e2400000e0000 */
[----:B0-----:R-:W-:-:S05]  /*12e30*/  IMAD R10, R10, R5, RZ ;  /* 0x000000050a0a7224 */ /* 0x001fca00078e02ff */
[----:B--2---:R-:W-:Y:S01]  /*12e40*/  ISETP.GT.AND P6, PT, R10, R9, PT ;  /* 0x000000090a00720c */ /* 0x004fe20003fc4270 */
[----:B------:R-:W-:-:S12]  /*12e50*/  IMAD.MOV.U32 R11, RZ, RZ, R10 ;  /* 0x000000ffff0b7224 */ /* 0x000fd800078e000a */
[----:B------:R-:W-:Y:S05]  /*12e60*/  @P6 BRA `(.L_x_9845) ;  /* 0x0000000000a46947 */ /* 0x000fea0003800000 */
[----:B------:R-:W-:Y:S01]  /*12e70*/  IMAD.MOV.U32 R10, RZ, RZ, R11 ;  /* 0x000000ffff0a7224 */ /* 0x000fe200078e000b */
[----:B------:R-:W-:Y:S01]  /*12e80*/  UMOV UR42, URZ ;  /* 0x0000003f002a7c82 */ /* 0x000fe20008000000 */
[----:B------:R-:W-:-:S05]  /*12e90*/  ULDC UR5, c[0x0][0xc3c] ;  /* 0x00030f0000057ab9 */ /* 0x000fca0000000800 */
.L_x_9847:
[----:B------:R-:W-:-:S03]  /*12ea0*/  UIADD3 UR4, UR42, 0x1f, URZ ;  /* 0x0000001f2a047890 */ /* 0x000fc6000fffe03f */
[----:B------:R-:W-:Y:S01]  /*12eb0*/  ULDC UR42, c[0x0][0xc3c] ;  /* 0x00030f00002a7ab9 */ /* 0x000fe20000000800 */
[----:B------:R-:W-:-:S06]  /*12ec0*/  UISETP.GE.AND UP0, UPT, UR4, UR5, UPT ;  /* 0x000000050400728c */ /* 0x000fcc000bf06270 */
[----:B------:R-:W-:-:S13]  /*12ed0*/  PLOP3.LUT P6, PT, PT, PT, UP0, 0x40, 0x0 ;  /* 0x000000000000781c */ /* 0x000fda0003fce808 */
[----:B------:R-:W-:Y:S05]  /*12ee0*/  @!P6 BRA `(.L_x_9846) ;  /* 0x0000000800d4e947 */ /* 0x000fea0003800000 */
[----:B------:R-:W-:Y:S01]  /*12ef0*/  UMOV UR42, UR4 ;  /* 0x00000004002a7c82 */ /* 0x000fe20008000000 */
[----:B------:R-:W-:Y:S02]  /*12f00*/  IMAD.MOV.U32 R7, RZ, RZ, RZ ;  /* 0x000000ffff077224 */ /* 0x000fe400078e00ff */
[----:B------:R-:W-:Y:S02]  /*12f10*/  VIADD R11, R0, UR42 ;  /* 0x0000002a000b7c36 */ /* 0x000fe40008000000 */
[----:B------:R-:W-:-:S03]  /*12f20*/  IMAD.MOV.U32 R8, RZ, RZ, RZ ;  /* 0x000000ffff087224 */ /* 0x000fc600078e00ff */
[----:B------:R-:W-:-:S13]  /*12f30*/  ISETP.GE.OR P6, PT, R11, UR5, !P0 ;  /* 0x000000050b007c0c */ /* 0x000fda000c7c6670 */
[----:B------:R-:W0:Y:S08]  /*12f40*/  @!P6 LDC.64 R4, c[0x0][0xc80] ;  /* 0x00032000ff04eb82 */ /* 0x000e300000000a00 */
[----:B------:R-:W1:Y:S01]  /*12f50*/  @!P6 LDC.64 R2, c[0x0][0xc78] ;  /* 0x00031e00ff02eb82 */ /* 0x000e620000000a00 */
[----:B0-----:R-:W-:-:S05]  /*12f60*/  @!P6 IMAD.WIDE R4, R11, 0x4, R4 ;  /* 0x000000040b04e825 */ /* 0x001fca00078e0204 */
[----:B------:R0:W2:Y:S01]  /*12f70*/  @!P6 LDG.E R7, desc[UR50][R4.64] ;  /* 0x000000320407e981 */ /* 0x0000a2000c1e1900 */
[----:B-1----:R-:W-:-:S05]  /*12f80*/  @!P6 IMAD.WIDE R2, R11, 0x4, R2 ;  /* 0x000000040b02e825 */ /* 0x002fca00078e0202 */
[----:B------:R-:W2:Y:S01]  /*12f90*/  @!P6 LDG.E R8, desc[UR50][R2.64] ;  /* 0x000000320208e981 */ /* 0x000ea2000c1e1900 */
[----:B0-----:R-:W0:Y:S01]  /*12fa0*/  LDC R5, c[0x0][0xc38] ;  /* 0x00030e00ff057b82 */ /* 0x001e220000000800 */
        /* <DEDUP_REMOVED lines=21> */
.L_x_9845:
[----:B------:R-:W-:Y:S02]  /*13100*/  IMAD.IADD R11, R10, 0x1, -R11 ;  /* 0x000000010a0b7824 */ /* 0x000fe400078e0a0b */
[----:B------:R-:W-:Y:S02]  /*13110*/  IMAD.MOV.U32 R10, RZ, RZ, RZ ;  /* 0x000000ffff0a7224 */ /* 0x000fe400078e00ff */
[----:B------:R-:W-:-:S05]  /*13120*/  IMAD R4, R2, R5, R11 ;  /* 0x0000000502047224 */ /* 0x000fca00078e020b */
[----:B------:R-:W-:-:S13]  /*13130*/  ISETP.GT.AND P0, PT, R4, R9, PT ;  /* 0x000000090400720c */ /* 0x000fda0003f04270 */
[----:B------:R-:W-:Y:S02]  /*13140*/  VOTEU.ANY UR5, UPT, !P0 ;  /* 0x0000000000057886 */ /* 0x000fe400040e0100 */
[----:B------:R-:W-:Y:S02]  /*13150*/  UPOPC UR4, UR5 ;  /* 0x00000005000472bf */ /* 0x000fe40008000000 */
[----:B------:R-:W-:Y:S02]  /*13160*/  ISETP.NE.AND P0, PT, RZ, UR5, PT ;  /* 0x00000005ff007c0c */ /* 0x000fe4000bf05270 */
[----:B------:R-:W-:Y:S02]  /*13170*/  UIADD3 UR42, UR4, UR42, URZ ;  /* 0x0000002a042a7290 */ /* 0x000fe4000fffe03f */
[----:B------:R-:W-:Y:S02]  /*13180*/  IMAD.U32 R3, RZ, RZ, UR4 ;  /* 0x00000004ff037e24 */ /* 0x000fe4000f8e00ff */
[----:B------:R-:W-:-:S03]  /*13190*/  IMAD.U32 R4, RZ, RZ, UR4 ;  /* 0x00000004ff047e24 */ /* 0x000fc6000f8e00ff */
[----:B------:R-:W0:Y:S04]  /*131a0*/  SHFL.IDX PT, R8, R8, R3, 0x1f ;  /* 0x00001f0308087589 */ /* 0x000e2800000e0000 */
[----:B------:R1:W2:Y:S01]  /*131b0*/  SHFL.IDX PT, R4, R7, R4, 0x1f ;  /* 0x00001f0407047589 */ /* 0x0002a200000e0000 */
[----:B0-----:R-:W-:Y:S01]  /*131c0*/  ISETP.NE.AND P1, PT, R8, 0x1, PT ;  /* 0x000000010800780c */ /* 0x001fe20003f25270 */
[----:B-1----:R-:W-:-:S12]  /*131d0*/  @!P0 BRA `(.L_x_9848) ;  /* 0x00000000000c8947 */ /* 0x002fd80003800000 */
[----:B------:R-:W-:-:S06]  /*131e0*/  UIADD3 UR4, UR4, -0x1, URZ ;  /* 0xffffffff04047890 */ /* 0x000fcc000fffe03f */
[----:B------:R-:W-:-:S05]  /*131f0*/  IMAD.U32 R3, RZ, RZ, UR4 ;  /* 0x00000004ff037e24 */ /* 0x000fca000f8e00ff */
[----:B------:R0:W1:Y:S02]  /*13200*/  SHFL.IDX PT, R10, R2, R3, 0x1f ;  /* 0x00001f03020a7589 */ /* 0x00006400000e0000 */
.L_x_9848:
[----:B01----:R-:W-:-:S04]  /*13210*/  IMAD R2, R10, R5, R11 ;  /* 0x000000050a027224 */ /* 0x003fc800078e020b */
[----:B------:R-:W-:Y:S01]  /*13220*/  IMAD.IADD R7, R9, 0x1, -R2 ;  /* 0x0000000109077824 */ /* 0x000fe200078e0a02 */
[----:B------:R0:W-:Y:S01]  /*13230*/  STL [R1], R2 ;  /* 0x0000000201007387 */ /* 0x0001e20000100800 */
[----:B------:R-:W-:Y:S05]  /*13240*/  @!P1 BRA `(.L_x_9849) ;  /* 0x0000000000ec9947 */ /* 0x000fea0003800000 */
[----:B--2---:R-:W-:Y:S02]  /*13250*/  IABS R9, R4 ;  /* 0x0000000400097213 */ /* 0x004fe40000000000 */
[----:B------:R-:W-:Y:S02]  /*13260*/  IABS R5, R8 ;  /* 0x0000000800057213 */ /* 0x000fe40000000000 */
[----:B------:R-:W1:Y:S08]  /*13270*/  I2F.RP R10, R9 ;  /* 0x00000009000a7306 */ /* 0x000e700000209400 */
[----:B-1----:R-:W0:Y:S02]  /*13280*/  MUFU.RCP R10, R10 ;  /* 0x0000000a000a7308 */ /* 0x002e240000001000 */
[----:B0-----:R-:W-:Y:S01]  /*13290*/  VIADD R2, R10, 0xffffffe ;  /* 0x0ffffffe0a027836 */ /* 0x001fe20000000000 */
[----:B------:R-:W-:-:S05]  /*132a0*/  IABS R10, R7 ;  /* 0x00000007000a7213 */ /* 0x000fca0000000000 */
[----:B------:R0:W1:Y:S02]  /*132b0*/  F2I.FTZ.U32.TRUNC.NTZ R3, R2 ;  /* 0x0000000200037305 */ /* 0x000064000021f000 */
[----:B0-----:R-:W-:Y:S02]  /*132c0*/  IMAD.MOV.U32 R2, RZ, RZ, RZ ;  /* 0x000000ffff027224 */ /* 0x001fe400078e00ff */
[----:B-1----:R-:W-:-:S04]  /*132d0*/  IMAD.MOV R12, RZ, RZ, -R3 ;  /* 0x000000ffff0c7224 */ /* 0x002fc800078e0a03 */
[----:B------:R-:W-:Y:S01]  /*132e0*/  IMAD R11, R12, R9, RZ ;  /* 0x000000090c0b7224 */ /* 0x000fe200078e02ff */
[----:B------:R-:W-:-:S03]  /*132f0*/  IABS R12, R4 ;  /* 0x00000004000c7213 */ /* 0x000fc60000000000 */
[----:B------:R-:W-:Y:S02]  /*13300*/  IMAD.HI.U32 R3, R3, R11, R2 ;  /* 0x0000000b03037227 */ /* 0x000fe400078e0002 */
[----:B------:R-:W0:Y:S02]  /*13310*/  I2F.RP R11, R5 ;  /* 0x00000005000b7306 */ /* 0x000e240000209400 */
[----:B------:R-:W-:Y:S01]  /*13320*/  IMAD.MOV R13, RZ, RZ, -R12 ;  /* 0x000000ffff0d7224 */ /* 0x000fe200078e0a0c */
[----:B------:R-:W-:Y:S01]  /*13330*/  IABS R12, R8 ;  /* 0x00000008000c7213 */ /* 0x000fe20000000000 */
[----:B------:R-:W-:-:S04]  /*13340*/  IMAD.HI.U32 R2, R3, R10, RZ ;  /* 0x0000000a03027227 */ /* 0x000fc800078e00ff */
[----:B------:R-:W-:Y:S02]  /*13350*/  IMAD R10, R2, R13, R10 ;  /* 0x0000000d020a7224 */ /* 0x000fe400078e020a */
[----:B------:R-:W-:-:S03]  /*13360*/  IMAD.MOV R12, RZ, RZ, -R12 ;  /* 0x000000ffff0c7224 */ /* 0x000fc600078e0a0c */
[----:B------:R-:W-:Y:S01]  /*13370*/  ISETP.GT.U32.AND P1, PT, R9, R10, PT ;  /* 0x0000000a0900720c */ /* 0x000fe20003f24070 */
[----:B0-----:R-:W0:-:S12]  /*13380*/  MUFU.RCP R11, R11 ;  /* 0x0000000b000b7308 */ /* 0x001e180000001000 */
[----:B------:R-:W-:Y:S02]  /*13390*/  @!P1 IMAD.IADD R10, R10, 0x1, -R9 ;  /* 0x000000010a0a9824 */ /* 0x000fe400078e0a09 */
[----:B------:R-:W-:Y:S01]  /*133a0*/  @!P1 VIADD R2, R2, 0x1 ;  /* 0x0000000102029836 */ /* 0x000fe20000000000 */
[----:B------:R-:W-:Y:S02]  /*133b0*/  ISETP.NE.AND P1, PT, R4, RZ, PT ;  /* 0x000000ff0400720c */ /* 0x000fe40003f25270 */
[----:B------:R-:W-:Y:S01]  /*133c0*/  ISETP.GE.U32.AND P0, PT, R10, R9, PT ;  /* 0x000000090a00720c */ /* 0x000fe20003f06070 */
[----:B0-----:R-:W-:Y:S01]  /*133d0*/  VIADD R3, R11, 0xffffffe ;  /* 0x0ffffffe0b037836 */ /* 0x001fe20000000000 */
[----:B------:R-:W-:-:S04]  /*133e0*/  LOP3.LUT R9, R7, R4, RZ, 0x3c, !PT ;  /* 0x0000000407097212 */ /* 0x000fc800078e3cff */
[----:B------:R-:W-:Y:S01]  /*133f0*/  ISETP.GE.AND P2, PT, R9, RZ, PT ;  /* 0x000000ff0900720c */ /* 0x000fe20003f46270 */
[----:B------:R-:W0:Y:S06]  /*13400*/  F2I.FTZ.U32.TRUNC.NTZ R3, R3 ;  /* 0x0000000300037305 */ /* 0x000e2c000021f000 */
[----:B------:R-:W-:-:S04]  /*13410*/  @P0 VIADD R2, R2, 0x1 ;  /* 0x0000000102020836 */ /* 0x000fc80000000000 */
[----:B------:R-:W-:-:S04]  /*13420*/  IMAD.MOV.U32 R11, RZ, RZ, R2 ;  /* 0x000000ffff0b7224 */ /* 0x000fc800078e0002 */
[----:B------:R-:W-:Y:S01]  /*13430*/  @!P2 IMAD.MOV R11, RZ, RZ, -R11 ;  /* 0x000000ffff0ba224 */ /* 0x000fe200078e0a0b */
[----:B------:R-:W-:Y:S01]  /*13440*/  @!P1 LOP3.LUT R11, RZ, R4, RZ, 0x33, !PT ;  /* 0x00000004ff0b9212 */ /* 0x000fe200078e33ff */
[----:B0-----:R-:W-:-:S03]  /*13450*/  IMAD.MOV R2, RZ, RZ, -R3 ;  /* 0x000000ffff027224 */ /* 0x001fc600078e0a03 */
[----:B------:R-:W-:Y:S01]  /*13460*/  IABS R10, R11 ;  /* 0x0000000b000a7213 */ /* 0x000fe20000000000 */
[----:B------:R-:W-:Y:S02]  /*13470*/  IMAD R9, R2, R5, RZ ;  /* 0x0000000502097224 */ /* 0x000fe400078e02ff */
[----:B------:R-:W-:-:S04]  /*13480*/  IMAD.MOV.U32 R2, RZ, RZ, RZ ;  /* 0x000000ffff027224 */ /* 0x000fc800078e00ff */
[----:B------:R-:W-:-:S04]  /*13490*/  IMAD.HI.U32 R2, R3, R9, R2 ;  /* 0x0000000903027227 */ /* 0x000fc800078e0002 */
[----:B------:R-:W-:Y:S02]  /*134a0*/  IMAD.MOV.U32 R3, RZ, RZ, R10 ;  /* 0x000000ffff037224 */ /* 0x000fe400078e000a */
[----:B------:R-:W-:Y:S02]  /*134b0*/  IMAD.MOV.U32 R10, RZ, RZ, R12 ;  /* 0x000000ffff0a7224 */ /* 0x000fe400078e000c */
        /* <DEDUP_REMOVED lines=9> */
[----:B------:R-:W-:-:S12]  /*13550*/  IMAD.MOV R5, RZ, RZ, -R11 ;  /* 0x000000ffff057224 */ /* 0x000fd800078e0a0b */
[----:B------:R-:W-:-:S04]  /*13560*/  @P0 VIADD R2, R2, 0x1 ;  /* 0x0000000102020836 */ /* 0x000fc80000000000 */
[----:B------:R-:W-:Y:S01]  /*13570*/  @!P2 IMAD.MOV R2, RZ, RZ, -R2 ;  /* 0x000000ffff02a224 */ /* 0x000fe200078e0a02 */
[----:B------:R-:W-:-:S05]  /*13580*/  @!P1 LOP3.LUT R2, RZ, R8, RZ, 0x33, !PT ;  /* 0x00000008ff029212 */ /* 0x000fca00078e33ff */
[----:B------:R-:W-:-:S04]  /*13590*/  IMAD.MOV R3, RZ, RZ, -R2 ;  /* 0x000000ffff037224 */ /* 0x000fc800078e0a02 */
[C---:B------:R-:W-:Y:S02]  /*135a0*/  IMAD R3, R8.reuse, R3, R11 ;  /* 0x0000000308037224 */ /* 0x040fe400078e020b */
[----:B------:R-:W-:Y:S02]  /*135b0*/  IMAD R8, R8, 0x1000000, R2 ;  /* 0x0100000008087824 */ /* 0x000fe400078e0202 */
[----:B------:R-:W-:Y:S02]  /*135c0*/  IMAD R2, R4, R5, R7 ;  /* 0x0000000504027224 */ /* 0x000fe400078e0207 */
[----:B------:R-:W-:-:S05]  /*135d0*/  IMAD R3, R3, 0x10000, R8 ;  /* 0x0001000003037824 */ /* 0x000fca00078e0208 */
[----:B------:R1:W-:Y:S01]  /*135e0*/  STL [R1+0x8], R3 ;  /* 0x0000080301007387 */ /* 0x0003e20000100800 */
[----:B------:R-:W-:Y:S05]  /*135f0*/  BRA `(.L_x_9850) ;  /* 0x0000000400007947 */ /* 0x000fea0003800000 */
.L_x_9849:
        /* <DEDUP_REMOVED lines=33> */
[----:B------:R-:W-:Y:S02]  /*13810*/  IMAD R8, R8, R2, R7 ;  /* 0x0000000208087224 */ /* 0x000fe400078e0207 */
[----:B------:R-:W-:Y:S01]  /*13820*/  IMAD.MOV.U32 R2, RZ, RZ, RZ ;  /* 0x000000ffff027224 */ /* 0x000fe200078e00ff */
[----:B------:R-:W-:Y:S02]  /*13830*/  VIADDMNMX R5, R3, R5, R10, PT ;  /* 0x0000000503057246 */ /* 0x000fe4000380010a */
[----:B------:R-:W-:-:S02]  /*13840*/  IABS R12, R8 ;  /* 0x00000008000c7213 */ /* 0x000fc40000000000 */
[----:B------:R-:W-:Y:S02]  /*13850*/  IABS R10, R5 ;  /* 0x00000005000a7213 */ /* 0x000fe40000000000 */
[----:B------:R-:W-:Y:S02]  /*13860*/  IADD3 R9, R9, 0x1000000, R8 ;  /* 0x0100000009097810 */ /* 0x000fe40007ffe008 */
[----:B------:R-:W0:Y:S08]  /*13870*/  I2F.RP R11, R10 ;  /* 0x0000000a000b7306 */ /* 0x000e300000209400 */
[----:B0-----:R-:W0:Y:S02]  /*13880*/  MUFU.RCP R11, R11 ;  /* 0x0000000b000b7308 */ /* 0x001e240000001000 */
[----:B0-----:R-:W-:-:S06]  /*13890*/  VIADD R3, R11, 0xffffffe ;  /* 0x0ffffffe0b037836 */ /* 0x001fcc0000000000 */
[----:B------:R-:W0:Y:S02]  /*138a0*/  F2I.FTZ.U32.TRUNC.NTZ R3, R3 ;  /* 0x0000000300037305 */ /* 0x000e24000021f000 */
[----:B0-----:R-:W-:-:S04]  /*138b0*/  IMAD.MOV R13, RZ, RZ, -R3 ;  /* 0x000000ffff0d7224 */ /* 0x001fc800078e0a03 */
[----:B------:R-:W-:Y:S01]  /*138c0*/  IMAD R7, R13, R10, RZ ;  /* 0x0000000a0d077224 */ /* 0x000fe200078e02ff */
[----:B------:R-:W-:-:S03]  /*138d0*/  IABS R13, R5 ;  /* 0x00000005000d7213 */ /* 0x000fc60000000000 */
[----:B------:R-:W-:-:S04]  /*138e0*/  IMAD.HI.U32 R2, R3, R7, R2 ;  /* 0x0000000703027227 */ /* 0x000fc800078e0002 */
[----:B------:R-:W-:Y:S02]  /*138f0*/  IMAD.MOV.U32 R7, RZ, RZ, R12 ;  /* 0x000000ffff077224 */ /* 0x000fe400078e000c */
        /* <DEDUP_REMOVED lines=10> */
[----:B------:R-:W-:-:S06]  /*139a0*/  IMAD.MOV R3, RZ, RZ, -R5 ;  /* 0x000000ffff037224 */ /* 0x000fcc00078e0a05 */
[----:B------:R-:W-:-:S06]  /*139b0*/  @P0 VIADD R2, R2, 0x1 ;  /* 0x0000000102020836 */ /* 0x000fcc0000000000 */
[----:B------:R-:W-:Y:S01]  /*139c0*/  @!P2 IMAD.MOV R2, RZ, RZ, -R2 ;  /* 0x000000ffff02a224 */ /* 0x000fe200078e0a02 */
[----:B------:R-:W-:-:S05]  /*139d0*/  @!P1 LOP3.LUT R2, RZ, R5, RZ, 0x33, !PT ;  /* 0x00000005ff029212 */ /* 0x000fca00078e33ff */
[----:B------:R-:W-:-:S05]  /*139e0*/  IMAD R3, R2, R3, R9 ;  /* 0x0000000302037224 */ /* 0x000fca00078e0209 */
[----:B------:R0:W-:Y:S02]  /*139f0*/  STL [R1+0x8], R3 ;  /* 0x0000080301007387 */ /* 0x0001e40000100800 */
.L_x_9850:
[----:B01----:R-:W-:-:S05]  /*13a00*/  LOP3.LUT R3, RZ, R2, RZ, 0x33, !PT ;  /* 0x00000002ff037212 */ /* 0x003fca00078e33ff */
[----:B------:R-:W-:-:S05]  /*13a10*/  IMAD.IADD R2, R4, 0x1, R3 ;  /* 0x0000000104027824 */ /* 0x000fca00078e0203 */
[----:B------:R1:W-:Y:S01]  /*13a20*/  STL [R1+0x4], R2 ;  /* 0x0000040201007387 */ /* 0x0003e20000100800 */
[----:B------:R-:W-:Y:S05]  /*13a30*/  BRA `(.L_x_9851) ;  /* 0x00000000000c7947 */ /* 0x000fea0003800000 */
.L_x_9846:
[----:B------:R0:W-:Y:S04]  /*13a40*/  STL [R1], R9 ;  /* 0x0000000901007387 */ /* 0x0001e80000100800 */
[----:B------:R0:W-:Y:S04]  /*13a50*/  STL [R1+0x4], RZ ;  /* 0x000004ff01007387 */ /* 0x0001e80000100800 */
[----:B------:R0:W-:Y:S02]  /*13a60*/  STL [R1+0x8], RZ ;  /* 0x000008ff01007387 */ /* 0x0001e40000100800 */
.L_x_9851:
[----:B------:R-:W2:Y:S04]  /*13a70*/  LDL R8, [R1] ;  /* 0x0000000001087983 */ /* 0x000ea80000100800 */
[----:B0-----:R-:W2:Y:S04]  /*13a80*/  LDL R9, [R1+0x4] ;  /* 0x0000040001097983 */ /* 0x001ea80000100800 */
[----:B------:R-:W2:Y:S01]  /*13a90*/  LDL R10, [R1+0x8] ;  /* 0x00000800010a7983 */ /* 0x000ea20000100800 */
[----:B------:R-:W-:Y:S01]  /*13aa0*/  ISETP.NE.AND P0, PT, R0, RZ, PT ;  /* 0x000000ff0000720c */ /* 0x000fe20003f05270 */
[----:B-1----:R-:W-:-:S12]  /*13ab0*/  IMAD.U32 R2, RZ, RZ, UR42 ;  /* 0x0000002aff027e24 */ /* 0x002fd8000f8e00ff */
[----:B------:R-:W0:Y:S01]  /*13ac0*/  @!P0 S2R R3, SR_CgaCtaId ;  /* 0x0000000000038919 */ /* 0x000e220000008800 */
[----:B------:R-:W-:Y:S01]  /*13ad0*/  @!P0 MOV R0, 0x400 ;  /* 0x0000040000008802 */ /* 0x000fe20000000f00 */
[----:B------:R-:W-:-:S03]  /*13ae0*/  @!P0 IMAD.MOV.U32 R11, RZ, RZ, R2 ;  /* 0x000000ffff0b8224 */ /* 0x000fc600078e0002 */
[----:B0-----:R-:W-:-:S05]  /*13af0*/  @!P0 LEA R0, R3, R0, 0x18 ;  /* 0x0000000003008211 */ /* 0x001fca00078ec0ff */
[----:B--2---:R0:W-:Y:S01]  /*13b00*/  @!P0 STS.128 [R0+0x19cd0], R8 ;  /* 0x019cd00800008388 */ /* 0x0041e20000000c00 */
[----:B------:R-:W-:Y:S06]  /*13b10*/  BAR.ARV 0x5, 0x200 ;  /* 0x0148000000007b1d */ /* 0x000fec0000002000 */
.L_x_9844:
[----:B------:R-:W-:Y:S01]  /*13b20*/  ULDC UR4, c[0x0][0xc3c] ;  /* 0x00030f0000047ab9 */ /* 0x000fe20000000800 */
[----:B------:R2:W-:Y:S01]  /*13b30*/  STL [R1+0x18], RZ ;  /* 0x000018ff01007387 */ /* 0x0005e20000100800 */
[----:B------:R-:W-:Y:S01]  /*13b40*/  UISETP.GE.AND UP0, UPT, UR42, UR4, UPT ;  /* 0x000000042a00728c */ /* 0x000fe2000bf06270 */
[----:B------:R-:W-:Y:S02]  /*13b50*/  IMAD.MOV.U32 R24, RZ, RZ, 0x1 ;  /* 0x00000001ff187424 */ /* 0x000fe400078e00ff */
[----:B------:R-:W-:-:S03]  /*13b60*/  IMAD.MOV.U32 R18, RZ, RZ, RZ ;  /* 0x000000ffff127224 */ /* 0x000fc600078e00ff */
[----:B------:R-:W-:-:S13]  /*13b70*/  PLOP3.LUT P0, PT, PT, PT, UP0, 0x80, 0x0 ;  /* 0x000000000000781c */ /* 0x000fda0003f0f008 */
[----:B--2---:R-:W-:Y:S05]  /*13b80*/  @P0 BRA `(.L_x_9852) ;  /* 0x0000005000840947 */ /* 0x004fea0003800000 */
[----:B------:R-:W0:Y:S01]  /*13b90*/  S2R R12, SR_TID.X ;  /* 0x00000000000c7919 */ /* 0x000e220000002100 */
[----:B------:R-:W2:Y:S01]  /*13ba0*/  S2UR UR5, SR_CgaCtaId ;  /* 0x00000000000579c3 */ /* 0x000ea20000008800 */
        /* <DEDUP_REMOVED lines=9> */
[----:B--2---:R-:W-:-:S06]  /*13c40*/  ULEA UR4, UR5, UR4, 0x18 ;  /* 0x0000000405047291 */ /* 0x004fcc000f8ec03f */
[----:B------:R-:W-:Y:S01]  /*13c50*/  IMAD.U32 R16, RZ, RZ, UR4 ;  /* 0x00000004ff107e24 */ /* 0x000fe2000f8e00ff */
[C---:B0-----:R-:W-:Y:S01]  /*13c60*/  LOP3.LUT R11, R12.reuse, 0x7f, RZ, 0xc0, !PT ;  /* 0x0000007f0c0b7812 */ /* 0x041fe200078ec0ff */
[C---:B------:R-:W-:Y:S01]  /*13c70*/  IMAD.SHL.U32 R0, R12.reuse, 0x10, RZ ;  /* 0x000000100c007824 */ /* 0x040fe200078e00ff */
[C---:B------:R-:W-:Y:S01]  /*13c80*/  LOP3.LUT P0, RZ, R12.reuse, 0x4, RZ, 0xc0, !PT ;  /* 0x000000040cff7812 */ /* 0x040fe2000780c0ff */
[----:B------:R-:W-:Y:S02]  /*13c90*/  IMAD.SHL.U32 R2, R12, 0x20, RZ ;  /* 0x000000200c027824 */ /* 0x000fe400078e00ff */
[----:B------:R-:W-:Y:S01]  /*13ca0*/  IMAD.SHL.U32 R4, R11, 0x10, RZ ;  /* 0x000000100b047824 */ /* 0x000fe200078e00ff */
[----:B------:R-:W-:Y:S01]  /*13cb0*/  LOP3.LUT R3, R0, 0x60, RZ, 0xc0, !PT ;  /* 0x0000006000037812 */ /* 0x000fe200078ec0ff */
[----:B-1----:R-:W-:Y:S01]  /*13cc0*/  IMAD.SHL.U32 R9, R12, 0x4, RZ ;  /* 0x000000040c097824 */ /* 0x002fe200078e00ff */
[----:B------:R-:W-:Y:S01]  /*13cd0*/  LOP3.LUT R23, R2, 0x360, RZ, 0xc0, !PT ;  /* 0x0000036002177812 */ /* 0x000fe200078ec0ff */
[----:B------:R-:W-:Y:S01]  /*13ce0*/  IMAD.SHL.U32 R8, R12, 0x2, RZ ;  /* 0x000000020c087824 */ /* 0x000fe200078e00ff */
[----:B------:R-:W-:-:S02]  /*13cf0*/  LOP3.LUT R10, R3, 0x700, R4, 0xf8, !PT ;  /* 0x00000700030a7812 */ /* 0x000fc400078ef804 */
[----:B------:R-:W-:Y:S02]  /*13d00*/  SHF.R.U32.HI R3, RZ, 0x1, R12 ;  /* 0x00000001ff037819 */ /* 0x000fe4000001160c */
[----:B------:R-:W-:Y:S02]  /*13d10*/  LOP3.LUT R2, R2, 0x80, RZ, 0xc0, !PT ;  /* 0x0000008002027812 */ /* 0x000fe400078ec0ff */
[----:B------:R-:W-:Y:S01]  /*13d20*/  LOP3.LUT R23, R23, 0x400, R4, 0xf8, !PT ;  /* 0x0000040017177812 */ /* 0x000fe200078ef804 */
[----:B------:R-:W-:Y:S01]  /*13d30*/  IMAD.SHL.U32 R4, R12, 0x80, RZ ;  /* 0x000000800c047824 */ /* 0x000fe200078e00ff */
[----:B------:R-:W-:Y:S02]  /*13d40*/  LOP3.LUT R2, R2, 0x10, R3, 0xf8, !PT ;  /* 0x0000001002027812 */ /* 0x000fe400078ef803 */
[----:B------:R-:W-:Y:S02]  /*13d50*/  LOP3.LUT R3, R3, 0x20, RZ, 0xc0, !PT ;  /* 0x0000002003037812 */ /* 0x000fe400078ec0ff */
[----:B------:R-:W-:-:S02]  /*13d60*/  LOP3.LUT R2, R2, 0x10, R9, 0x78, !PT ;  /* 0x0000001002027812 */ /* 0x000fc400078e7809 */
[----:B------:R-:W-:Y:S02]  /*13d70*/  LOP3.LUT R3, R3, 0x10, R12, 0xf8, !PT ;  /* 0x0000001003037812 */ /* 0x000fe400078ef80c */
[----:B------:R-:W-:Y:S02]  /*13d80*/  LOP3.LUT R5, R4, 0x400, RZ, 0xc0, !PT ;  /* 0x0000040004057812 */ /* 0x000fe400078ec0ff */
[----:B------:R-:W-:Y:S02]  /*13d90*/  LOP3.LUT R3, R3, 0x380, R4, 0xf8, !PT ;  /* 0x0000038003037812 */ /* 0x000fe400078ef804 */
[----:B------:R-:W-:Y:S02]  /*13da0*/  LOP3.LUT R7, R0, 0x90, RZ, 0xc0, !PT ;  /* 0x0000009000077812 */ /* 0x000fe400078ec0ff */
[----:B------:R-:W-:Y:S02]  /*13db0*/  LOP3.LUT R23, R23, R2, RZ, 0xfc, !PT ;  /* 0x0000000217177212 */ /* 0x000fe400078efcff */
[----:B------:R-:W-:-:S02]  /*13dc0*/  LOP3.LUT R5, R5, 0x800, R6, 0xf8, !PT ;  /* 0x0000080005057812 */ /* 0x000fc400078ef806 */
[----:B------:R-:W-:Y:S02]  /*13dd0*/  LOP3.LUT R2, R3, 0x70, R0, 0x78, !PT ;  /* 0x0000007003027812 */ /* 0x000fe400078e7800 */
[----:B------:R-:W-:Y:S02]  /*13de0*/  LOP3.LUT R7, R7, 0x10, R8, 0x78, !PT ;  /* 0x0000001007077812 */ /* 0x000fe400078e7808 */
[----:B------:R-:W-:Y:S01]  /*13df0*/  LOP3.LUT R25, R5, R2, RZ, 0xfc, !PT ;  /* 0x0000000205197212 */ /* 0x000fe200078efcff */
[----:B------:R-:W-:Y:S01]  /*13e00*/  IMAD.SHL.U32 R2, R12, 0x40, RZ ;  /* 0x000000400c027824 */ /* 0x000fe200078e00ff */
[----:B------:R-:W-:Y:S02]  /*13e10*/  LOP3.LUT R7, R10, R7, RZ, 0xfc, !PT ;  /* 0x000000070a077212 */ /* 0x000fe400078efcff */
[----:B------:R-:W-:Y:S01]  /*13e20*/  SHF.R.U32.HI R4, RZ, 0x1, R11 ;  /* 0x00000001ff047819 */ /* 0x000fe2000001160b */
[C---:B------:R-:W-:Y:S01]  /*13e30*/  VIADD R3, R25.reuse, 0x40 ;  /* 0x0000004019037836 */ /* 0x040fe20000000000 */
[----:B------:R-:W-:Y:S01]  /*13e40*/  LOP3.LUT R0, R0, 0x10, RZ, 0xc0, !PT ;  /* 0x0000001000007812 */ /* 0x000fe200078ec0ff */
[----:B------:R-:W-:Y:S01]  /*13e50*/  @P0 VIADD R3, R25, 0xffffffc0 ;  /* 0xffffffc019030836 */ /* 0x000fe20000000000 */
[----:B------:R-:W-:Y:S01]  /*13e60*/  LOP3.LUT R4, R4, 0x40, R2, 0xf8, !PT ;  /* 0x0000004004047812 */ /* 0x000fe200078ef802 */
[----:B------:R-:W-:Y:S01]  /*13e70*/  IMAD.IADD R2, R16, 0x1, R7 ;  /* 0x0000000110027824 */ /* 0x000fe200078e0207 */
[----:B------:R-:W-:-:S04]  /*13e80*/  LOP3.LUT R4, R0, 0x20, RZ, 0xfc, !PT ;  /* 0x0000002000047812 */ /* 0x000fc800078efcff */
[----:B------:R0:W-:Y:S04]  /*13e90*/  STL [R1+0x14], R2 ;  /* 0x0000140201007387 */ /* 0x0001e80000100800 */
[----:B------:R1:W-:Y:S01]  /*13ea0*/  STL [R1+0x10], R3 ;  /* 0x0000100301007387 */ /* 0x0003e20000100800 */
[C---:B0-----:R-:W-:Y:S02]  /*13eb0*/  LOP3.LUT R2, R23.reuse, 0x1800, RZ, 0xfc, !PT ;  /* 0x0000180017027812 */ /* 0x041fe400078efcff */
[----:B-1----:R-:W-:Y:S02]  /*13ec0*/  LOP3.LUT R3, R0, 0x40, RZ, 0xfc, !PT ;  /* 0x0000004000037812 */ /* 0x002fe400078efcff */
[----:B------:R-:W-:-:S07]  /*13ed0*/  LOP3.LUT R0, R23, 0x2800, RZ, 0xfc, !PT ;  /* 0x0000280017007812 */ /* 0x000fce00078efcff */
.L_x_9932:
[----:B------:R-:W-:Y:S01]  /*13ee0*/  ULDC.64 UR4, c[0x0][0xa28] ;  /* 0x00028a0000047ab9 */ /* 0x000fe20000000a00 */
[----:B------:R-:W-:Y:S01]  /*13ef0*/  ULDC.64 UR8, c[0x0][0xa00] ;  /* 0x0002800000087ab9 */ /* 0x000fe20000000a00 */
[----:B------:R-:W-:Y:S01]  /*13f00*/  UISETP.NE.U32.AND UP0, UPT, UR4, URZ, UPT ;  /* 0x0000003f0400728c */ /* 0x000fe2000bf05070 */
[----:B------:R-:W-:Y:S01]  /*13f10*/  ISETP.NE.U32.AND P0, PT, RZ, UR8, PT ;  /* 0x00000008ff007c0c */ /* 0x000fe2000bf05070 */
[----:B------:R-:W-:Y:S01]  /*13f20*/  ULDC.64 UR6, c[0x0][0xa00] ;  /* 0x0002800000067ab9 */ /* 0x000fe20000000a00 */
[----:B-12---:R-:W-:Y:S01]  /*13f30*/  IMAD.MOV.U32 R4, RZ, RZ, RZ ;  /* 0x000000ffff047224 */ /* 0x006fe200078e00ff */
[----:B------:R-:W-:Y:S01]  /*13f40*/  UISETP.NE.AND.EX UP0, UPT, UR5, URZ, UPT, UP0 ;  /* 0x0000003f0500728c */ /* 0x000fe2000bf05300 */
[----:B------:R-:W-:Y:S01]  /*13f50*/  ISETP.NE.AND.EX P0, PT, RZ, UR9, PT, P0 ;  /* 0x00000009ff007c0c */ /* 0x000fe2000bf05300 */
[----:B------:R-:W-:Y:S01]  /*13f60*/  UIMAD.WIDE UR6, UR42, 0x4, UR6 ;  /* 0x000000042a0678a5 */ /* 0x000fe2000f8e0206 */
[----:B------:R-:W2:Y:S01]  /*13f70*/  LDL.LU R5, [R1+0x8] ;  /* 0x0000080001057983 */ /* 0x000ea20000300800 */
[----:B------:R-:W-:Y:S01]  /*13f80*/  ULDC.64 UR10, c[0x0][0xa18] ;  /* 0x00028600000a7ab9 */ /* 0x000fe20000000a00 */
[----:B0-----:R-:W0:Y:S01]  /*13f90*/  LDC R6, c[0x0][0x288] ;  /* 0x0000a200ff067b82 */ /* 0x001e220000000800 */
        /* <DEDUP_REMOVED lines=36> */
[----:B------:R-:W-:Y:S02]  /*141e0*/  SHF.R.U32.HI R3, RZ, 0x8, R3 ;  /* 0x00000008ff037819 */ /* 0x000fe40000011603 */
[----:B---3--:R-:W-:-:S05]  /*141f0*/  @P0 R2UR UR43, R0 ;  /* 0x00000000002b02ca */ /* 0x008fca00000e0000 */
[----:B------:R-:W-:Y:S01]  /*14200*/  ULOP3.LUT UR36, UR36, 0xffff, URZ, 0xc0, !UPT ;  /* 0x0000ffff24247892 */ /* 0x000fe2000f8ec03f */
[----:B------:R-:W0:Y:S02]  /*14210*/  LDC R0, c[0x0][0x424] ;  /* 0x00010900ff007b82 */ /* 0x000e240000000800 */
[----:B0-----:R-:W-:Y:S02]  /*14220*/  SEL R5, R0, 0x1, P2 ;  /* 0x0000000100057807 */ /* 0x001fe40001000000 */
[----:B------:R-:W-:Y:S01]  /*14230*/  LEA.HI R0, R2, R3, RZ, 0x10 ;  /* 0x0000000302007211 */ /* 0x000fe200078f80ff */
[----:B----4-:R0:W-:Y:S01]  /*14240*/  STL [R1+0xc], R6 ;  /* 0x00000c0601007387 */ /* 0x0101e20000100800 */
[----:B------:R-:W-:Y:S02]  /*14250*/  IMAD.MOV.U32 R9, RZ, RZ, R6 ;  /* 0x000000ffff097224 */ /* 0x000fe400078e0006 */
        /* <DEDUP_REMOVED lines=10> */
.L_x_9853:
[----:B-----5:R-:W-:Y:S01]  /*14300*/  IMAD.IADD R29, R29, 0x1, R4 ;  /* 0x000000011d1d7824 */ /* 0x020fe200078e0204 */
[----:B------:R-:W-:Y:S06]  /*14310*/  @!P3 BRA `(.L_x_9854) ;  /* 0x000000000018b947 */ /* 0x000fec0003800000 */
[----:B------:R-:W-:Y:S02]  /*14320*/  ULDC.64 UR4, c[0x0][0xa20] ;  /* 0x0002880000047ab9 */ /* 0x000fe40000000a00 */
[----:B------:R-:W-:-:S06]  /*14330*/  UIMAD.WIDE UR4, UR42, 0x4, UR4 ;  /* 0x000000042a0478a5 */ /* 0x000fcc000f8e0204 */
[----:B------:R-:W-:Y:S02]  /*14340*/  IMAD.U32 R2, RZ, RZ, UR4 ;  /* 0x00000004ff027e24 */ /* 0x000fe4000f8e00ff */
[----:B------:R-:W-:-:S05]  /*14350*/  IMAD.U32 R3, RZ, RZ, UR5 ;  /* 0x00000005ff037e24 */ /* 0x000fca000f8e00ff */
[----:B------:R1:W5:Y:S01]  /*14360*/  LDG.E R6, desc[UR50][R2.64] ;  /* 0x0000003202067981 */ /* 0x000362000c1e1900 */
[----:B------:R-:W-:Y:S05]  /*14370*/  BRA `(.L_x_9855) ;  /* 0x0000000000187947 */ /* 0x000fea0003800000 */
.L_x_9854:
[----:B------:R-:W-:Y:S05]  /*14380*/  @!P1 BRA `(.L_x_9855) ;  /* 0x0000000000149947 */ /* 0x000fea0003800000 */
[----:B------:R-:W-:Y:S02]  /*14390*/  IMAD.U32 R2, RZ, RZ, UR8 ;  /* 0x00000008ff027e24 */ /* 0x000fe4000f8e00ff */
[----:B------:R-:W-:-:S05]  /*143a0*/  IMAD.U32 R3, RZ, RZ, UR9 ;  /* 0x00000009ff037e24 */ /* 0x000fca000f8e00ff */
[----:B------:R-:W2:Y:S04]  /*143b0*/  LDG.E R5, desc[UR50][R2.64] ;  /* 0x0000003202057981 */ /* 0x000ea8000c1e1900 */
[----:B------:R-:W2:Y:S02]  /*143c0*/  LDG.E R6, desc[UR50][R2.64+0x4] ;  /* 0x0000043202067981 */ /* 0x000ea4000c1e1900 */
[----:B--2---:R-:W-:-:S07]  /*143d0*/  IMAD.IADD R6, R6, 0x1, -R5 ;  /* 0x0000000106067824 */ /* 0x004fce00078e0a05 */
.L_x_9855:
[----:B-1----:R-:W2:Y:S01]  /*143e0*/  LDL.LU R3, [R1+0x4] ;  /* 0x0000040001037983 */ /* 0x002ea20000300800 */
[----:B------:R-:W1:Y:S01]  /*143f0*/  LDC R2, c[0x0][0x448] ;  /* 0x00011200ff027b82 */ /* 0x000e620000000800 */
[----:B-----5:R-:W-:Y:S01]  /*14400*/  IMAD.IADD R6, R6, 0x1, -R4 ;  /* 0x0000000106067824 */ /* 0x020fe200078e0a04 */
[----:B-1----:R-:W-:-:S13]  /*14410*/  ISETP.NE.AND P1, PT, R2, 0x1, PT ;  /* 0x000000010200780c */ /* 0x002fda0003f25270 */
[----:B------:R-:W1:Y:S08]  /*14420*/  @P1 LDC R4, c[0x0][0x44c] ;  /* 0x00011300ff041b82 */ /* 0x000e700000000800 */
[----:B------:R-:W3:Y:S01]  /*14430*/  @P1 LDC R2, c[0x0][0x450] ;  /* 0x00011400ff021b82 */ /* 0x000ee20000000800 */
[----:B--2---:R-:W-:-:S04]  /*14440*/  IMAD R10, R3, 0xc0, RZ ;  /* 0x000000c0030a7824 */ /* 0x004fc800078e02ff */
[----:B------:R-:W-:Y:S01]  /*14450*/  VIADD R3, R10, 0xbf ;  /* 0x000000bf0a037836 */ /* 0x000fe20000000000 */
[----:B------:R2:W-:Y:S03]  /*14460*/  STL [R1+0x4], R10 ;  /* 0x0000040a01007387 */ /* 0x0005e60000100800 */
[----:B-1----:R-:W-:-:S05]  /*14470*/  @P1 IMAD.HI.U32 R5, R3, R4, RZ ;  /* 0x0000000403051227 */ /* 0x002fca00078e00ff */
        /* <DEDUP_REMOVED lines=17> */
.L_x_9857:
[----:B------:R-:W-:-:S13]  /*14590*/  ISETP.NE.AND P0, PT, R3, 0x1, PT ;  /* 0x000000010300780c */ /* 0x000fda0003f05270 */
[----:B------:R-:W1:Y:S02]  /*145a0*/  @P0 LDC.64 R4, c[0x0][0x9e8] ;  /* 0x00027a00ff040b82 */ /* 0x000e640000000a00 */
[----:B-1----:R-:W-:-:S05]  /*145b0*/  @P0 IMAD.HI.U32 R4, R8, R4, RZ ;  /* 0x0000000408040227 */ /* 0x002fca00078e00ff */
[----:B------:R-:W-:-:S07]  /*145c0*/  @P0 SHF.R.U32.HI R8, RZ, R5, R4 ;  /* 0x00000005ff080219 */ /* 0x000fce0000011604 */
.L_x_9858:
[----:B------:R-:W-:-:S05]  /*145d0*/  IMAD R5, R8, R3, R3 ;  /* 0x0000000308057224 */ /* 0x000fca00078e0203 */
[----:B------:R-:W-:-:S07]  /*145e0*/  VIMNMX R2, R2, R5, PT ;  /* 0x0000000502027248 */ /* 0x000fce0003fe0100 */
.L_x_9856:
[----:B------:R-:W1:Y:S01]  /*145f0*/  @P1 LDC R5, c[0x0][0x44c] ;  /* 0x00011300ff051b82 */ /* 0x000e620000000800 */
[----:B------:R-:W-:Y:S01]  /*14600*/  IMAD.MOV.U32 R7, RZ, RZ, R10 ;  /* 0x000000ffff077224 */ /* 0x000fe200078e000a */
[----:B------:R-:W-:Y:S01]  /*14610*/  ULDC UR4, c[0x0][0x9dc] ;  /* 0x0002770000047ab9 */ /* 0x000fe20000000800 */
[----:B------:R-:W-:-:S05]  /*14620*/  VIADD R2, R2, 0x7f ;  /* 0x0000007f02027836 */ /* 0x000fca0000000000 */
[----:B------:R-:W2:Y:S01]  /*14630*/  @P1 LDC R4, c[0x0][0x450] ;  /* 0x00011400ff041b82 */ /* 0x000ea20000000800 */
[----:B-1----:R-:W-:-:S05]  /*14640*/  @P1 IMAD.HI.U32 R5, R10, R5, RZ ;  /* 0x000000050a051227 */ /* 0x002fca00078e00ff */
[----:B--2---:R-:W-:Y:S02]  /*14650*/  @P1 SHF.R.U32.HI R7, RZ, R4, R5 ;  /* 0x00000004ff071219 */ /* 0x004fe40000011605 */
[----:B------:R-:W-:Y:S02]  /*14660*/  SHF.R.S32.HI R5, RZ, 0x1f, R2 ;  /* 0x0000001fff057819 */ /* 0x000fe40000011402 */
[----:B------:R-:W-:Y:S01]  /*14670*/  IADD3 R7, R7, R6, -R9 ;  /* 0x0000000607077210 */ /* 0x000fe20007ffe809 */
[----:B------:R-:W-:Y:S01]  /*14680*/  VIADD R6, R6, 0x7f ;  /* 0x0000007f06067836 */ /* 0x000fe20000000000 */
[----:B------:R-:W-:-:S04]  /*14690*/  LEA.HI R2, R5, R2, RZ, 0x7 ;  /* 0x0000000205027211 */ /* 0x000fc800078f38ff */
[----:B------:R-:W-:Y:S02]  /*146a0*/  SHF.R.S32.HI R5, RZ, 0x1f, R6 ;  /* 0x0000001fff057819 */ /* 0x000fe40000011406 */
[----:B------:R-:W-:Y:S02]  /*146b0*/  SHF.R.S32.HI R2, RZ, 0x7, R2 ;  /* 0x00000007ff027819 */ /* 0x000fe40000011402 */
[----:B------:R-:W-:-:S04]  /*146c0*/  LEA.HI R5, R5, R6, RZ, 0x7 ;  /* 0x0000000605057211 */ /* 0x000fc800078f38ff */
        /* <DEDUP_REMOVED lines=13> */
.L_x_9860:
[----:B------:R-:W-:-:S13]  /*147a0*/  ISETP.NE.AND P0, PT, R3, 0x1, PT ;  /* 0x000000010300780c */ /* 0x000fda0003f05270 */
[----:B------:R-:W1:Y:S02]  /*147b0*/  @P0 LDC.64 R4, c[0x0][0x9e8] ;  /* 0x00027a00ff040b82 */ /* 0x000e640000000a00 */
[----:B-1----:R-:W-:-:S05]  /*147c0*/  @P0 IMAD.HI.U32 R4, R7, R4, RZ ;  /* 0x0000000407040227 */ /* 0x002fca00078e00ff */
[----:B------:R-:W-:-:S07]  /*147d0*/  @P0 SHF.R.U32.HI R7, RZ, R5, R4 ;  /* 0x00000005ff070219 */ /* 0x000fce0000011604 */
.L_x_9861:
[----:B------:R-:W-:-:S05]  /*147e0*/  IMAD R3, R7, R3, RZ ;  /* 0x0000000307037224 */ /* 0x000fca00078e02ff */
[----:B------:R-:W-:-:S07]  /*147f0*/  VIMNMX R2, R2, R3, !PT ;  /* 0x0000000302027248 */ /* 0x000fce0007fe0100 */
.L_x_9859:
[----:B------:R-:W-:Y:S02]  /*14800*/  SHF.R.U32.HI R4, RZ, 0x10, R0 ;  /* 0x00000010ff047819 */ /* 0x000fe40000011600 */
[----:B------:R-:W-:Y:S02]  /*14810*/  SHF.R.S32.HI R3, RZ, 0x1f, R2 ;  /* 0x0000001fff037819 */ /* 0x000fe40000011402 */
[----:B------:R-:W-:Y:S02]  /*14820*/  ISETP.NE.AND P0, PT, R4, RZ, PT ;  /* 0x000000ff0400720c */ /* 0x000fe40003f05270 */
[----:B------:R-:W-:Y:S01]  /*14830*/  LEA.HI R3, R3, R2, RZ, 0x7 ;  /* 0x0000000203037211 */ /* 0x000fe200078f38ff */
[----:B------:R-:W-:-:S03]  /*14840*/  IMAD.MOV.U32 R2, RZ, RZ, RZ ;  /* 0x000000ffff027224 */ /* 0x000fc600078e00ff */
[----:B------:R-:W-:-:S04]  /*14850*/  SHF.R.S32.HI R3, RZ, 0x7, R3 ;  /* 0x00000007ff037819 */ /* 0x000fc80000011403 */
[----:B------:R-:W-:-:S03]  /*14860*/  VIMNMX R27, RZ, R3, !PT ;  /* 0x00000003ff1b7248 */ /* 0x000fc60007fe0100 */
[----:B------:R-:W1:Y:S01]  /*14870*/  @!P0 LDC R4, c[0x0][0x9f0] ;  /* 0x00027c00ff048b82 */ /* 0x000e620000000800 */
[----:B------:R-:W-:-:S13]  /*14880*/  ISETP.GT.AND P1, PT, R6, R27, PT ;  /* 0x0000001b0600720c */ /* 0x000fda0003f24270 */
[----:B------:R-:W-:Y:S05]  /*14890*/  @!P1 BRA `(.L_x_9862) ;  /* 0x00000000006c9947 */ /* 0x000fea0003800000 */
[-C--:B-1----:R-:W-:Y:S02]  /*148a0*/  IABS R5, R4.reuse ;  /* 0x0000000400057213 */ /* 0x082fe40000000000 */
[----:B------:R-:W-:Y:S02]  /*148b0*/  IABS R8, R4 ;  /* 0x0000000400087213 */ /* 0x000fe40000000000 */
[----:B0-----:R-:W0:Y:S03]  /*148c0*/  I2F.RP R9, R5 ;  /* 0x0000000500097306 */ /* 0x001e260000209400 */
        /* <DEDUP_REMOVED lines=24> */
.L_x_9862:
[----:B------:R-:W-:Y:S01]  /*14a50*/  LOP3.LUT R0, R0, 0xff, RZ, 0xc0, !PT ;  /* 0x000000ff00007812 */ /* 0x000fe200078ec0ff */
[----:B------:R-:W-:Y:S04]  /*14a60*/  BSSY B7, `(.L_x_9863) ;  /* 0x0000329000077945 */ /* 0x000fe80003800000 */
[----:B------:R-:W-:-:S05]  /*14a70*/  IMAD R27, R0, R2, R27 ;  /* 0x00000002001b7224 */ /* 0x000fca00078e021b */
[----:B------:R-:W-:-:S04]  /*14a80*/  VIADDMNMX R3, R27, R2, R6, PT ;  /* 0x000000021b037246 */ /* 0x000fc80003800106 */
        /* <DEDUP_REMOVED lines=13> */
[----:B---3--:R-:W2:Y:S01]  /*14b60*/  @P0 ATOMG.E.ADD.STRONG.GPU PT, R3, desc[UR50][R2.64], R5 ;  /* 0x00000005020309a8 */ /* 0x008ea200081ee1f2 */
[----:B-1----:R-:W1:Y:S02]  /*14b70*/  S2R R4, SR_LTMASK ;  /* 0x0000000000047919 */ /* 0x002e640000003900 */
[----:B-1----:R-:W-:-:S04]  /*14b80*/  LOP3.LUT R4, R4, UR4, RZ, 0xc0, !PT ;  /* 0x0000000404047c12 */ /* 0x002fc8000f8ec0ff */
[----:B------:R-:W1:Y:S01]  /*14b90*/  POPC R7, R4 ;  /* 0x0000000400077309 */ /* 0x000e620000000000 */
[----:B--2---:R-:W1:Y:S02]  /*14ba0*/  SHFL.IDX PT, R0, R3, R0, 0x1f ;  /* 0x00001f0003007589 */ /* 0x004e6400000e0000 */
[----:B-1----:R-:W-:-:S05]  /*14bb0*/  IADD3 R0, R0, UR40, R7 ;  /* 0x0000002800007c10 */ /* 0x002fca000fffe007 */
[----:B------:R2:W-:Y:S01]  /*14bc0*/  STL [R1], R0 ;  /* 0x0000000001007387 */ /* 0x0005e20000100800 */
[----:B------:R-:W-:Y:S05]  /*14bd0*/  BRA `(.L_x_9865) ;  /* 0x0000003000447947 */ /* 0x000fea0003800000 */
.L_x_9864:
        /* <DEDUP_REMOVED lines=20> */
.L_x_9867:
[----:B------:R-:W-:Y:S05]  /*14d20*/  BSYNC B6 ;  /* 0x0000000000067941 */ /* 0x000fea0003800000 */
.L_x_9866:
        /* <DEDUP_REMOVED lines=22> */
.L_x_9869:
[----:B------:R-:W-:Y:S05]  /*14e90*/  BSYNC B6 ;  /* 0x0000000000067941 */ /* 0x000fea0003800000 */
.L_x_9868:
        /* <DEDUP_REMOVED lines=20> */
.L_x_9871:
[----:B------:R-:W-:Y:S05]  /*14fe0*/  BSYNC B6 ;  /* 0x0000000000067941 */ /* 0x000fea0003800000 */
.L_x_9870:
        /* <DEDUP_REMOVED lines=19> */
.L_x_9873:
[----:B------:R-:W-:Y:S05]  /*15120*/  BSYNC B6 ;  /* 0x0000000000067941 */ /* 0x000fea0003800000 */
.L_x_9872:
        /* <DEDUP_REMOVED lines=18> */
[----:B----4-:R-:W-:Y:S02]  /*15250*/  SHF.R.S32.HI R28, RZ, 0x1f, R26 ;  /* 0x0000001fff1c7819 */ /* 0x010fe4000001141a */
[----:B------:R-:W-:Y:S01]  /*15260*/  SEL R17, R26, RZ, !P0 ;  /* 0x000000ff1a117207 */ /* 0x000fe20004000000 */
[----:B------:R-:W-:Y:S08]  /*15270*/  BRA.DIV UR4, `(.L_x_9874) ;  /* 0x0000004204a07947 */ /* 0x000ff0000b800000 */
[----:B------:R2:W3:Y:S02]  /*15280*/  SHFL.IDX PT, R14, R20, RZ, 0x1f ;  /* 0x00001fff140e7589 */ /* 0x0004e400000e0000 */
.L_x_9951:
[----:B---3--:R-:W-:Y:S02]  /*15290*/  ISETP.NE.AND P0, PT, R14, RZ, PT ;  /* 0x000000ff0e00720c */ /* 0x008fe40003f05270 */
[----:B------:R-:W-:Y:S02]  /*152a0*/  PLOP3.LUT P1, PT, PT, PT, PT, 0x8, 0x0 ;  /* 0x000000000000781c */ /* 0x000fe40003f2e170 */
[----:B------:R-:W-:-:S11]  /*152b0*/  LOP3.LUT R22, R22, 0xfffffffe, RZ, 0xc0, !PT ;  /* 0xfffffffe16167812 */ /* 0x000fd600078ec0ff */
[----:B------:R-:W-:Y:S01]  /*152c0*/  @P1 LOP3.LUT R22, R22, 0x1, RZ, 0xfc, !PT ;  /* 0x0000000116161812 */ /* 0x000fe200078efcff */
[----:B------:R-:W-:Y:S06]  /*152d0*/  @P0 BRA `(.L_x_9875) ;  /* 0x0000000400b80947 */ /* 0x000fec0003800000 */
[----:B------:R-:W3:Y:S01]  /*152e0*/  LDL R0, [R1+0x8] ;  /* 0x0000080001007983 */ /* 0x000ee20000100800 */
[----:B------:R-:W-:Y:S01]  /*152f0*/  UMOV UR4, 0xffffffff ;  /* 0xffffffff00047882 */ /* 0x000fe20000000000 */
[----:B---3--:R-:W-:Y:S02]  /*15300*/  VIADD R0, R0, 0xffffffff ;  /* 0xffffffff00007836 */ /* 0x008fe40000000000 */
[----:B------:R-:W-:Y:S05]  /*15310*/  BRA.DIV UR4, `(.L_x_9876) ;  /* 0x0000004204987947 */ /* 0x000fea000b800000 */
[----:B------:R-:W-:-:S13]  /*15320*/  ELECT P6, URZ, PT ;  /* 0x00000000003f782f */ /* 0x000fda00038c0000 */
.L_x_9954:
[----:B------:R-:W-:Y:S05]  /*15330*/  @!P6 BRA `(.L_x_9875) ;  /* 0x0000000400a0e947 */ /* 0x000fea0003800000 */
[----:B------:R-:W-:-:S04]  /*15340*/  ISETP.NE.U32.AND P0, PT, R2, RZ, PT ;  /* 0x000000ff0200720c */ /* 0x000fc80003f05070 */
[----:B------:R-:W-:-:S13]  /*15350*/  ISETP.NE.AND.EX P0, PT, R3, RZ, PT, P0 ;  /* 0x000000ff0300720c */ /* 0x000fda0003f05300 */
[----:B------:R-:W-:Y:S05]  /*15360*/  @!P0 BRA `(.L_x_9877) ;  /* 0x0000000000448947 */ /* 0x000fea0003800000 */
[----:B------:R-:W3:Y:S01]  /*15370*/  LDC R7, c[0x0][0x43c] ;  /* 0x00010f00ff077b82 */ /* 0x000ee20000000800 */
[----:B------:R-:W-:Y:S01]  /*15380*/  ULDC.64 UR4, c[0x0][0x428] ;  /* 0x00010a0000047ab9 */ /* 0x000fe20000000a00 */
[----:B---3--:R-:W-:-:S13]  /*15390*/  ISETP.NE.AND P0, PT, R7, 0x1, PT ;  /* 0x000000010700780c */ /* 0x008fda0003f05270 */
        /* <DEDUP_REMOVED lines=14> */
.L_x_9877:
[----:B-1----:R-:W-:Y:S01]  /*15480*/  IMAD R4, R18, 0x8, R16 ;  /* 0x0000000812047824 */ /* 0x002fe200078e0210 */
[----:B---3--:R-:W-:Y:S01]  /*15490*/  SHF.L.U32 R3, R24, 0x1f, RZ ;  /* 0x0000001f18037819 */ /* 0x008fe200000006ff */
[----:B------:R-:W1:Y:S03]  /*154a0*/  S2R R2, SR_TID.X ;  /* 0x0000000000027919 */ /* 0x000e660000002100 */
[----:B------:R-:W3:Y:S01]  /*154b0*/  SYNCS.PHASECHK.TRANS64.TRYWAIT P0, [R4+URZ+0x19c80], R3 ;  /* 0x019c8003040075a7 */ /* 0x000ee2000800017f */
[----:B-1----:R-:W-:-:S04]  /*154c0*/  LOP3.LUT R2, R2, 0x7f, RZ, 0xc0, !PT ;  /* 0x0000007f02027812 */ /* 0x002fc800078ec0ff */
[----:B------:R-:W-:Y:S01]  /*154d0*/  ISETP.NE.AND P1, PT, R2, RZ, PT ;  /* 0x000000ff0200720c */ /* 0x000fe20003f25270 */
[----:B---3--:R-:W-:-:S12]  /*154e0*/  @!P0 BRA `(.L_x_9878) ;  /* 0x0000004000448947 */ /* 0x008fd80003800000 */
.L_x_9955:
        /* <DEDUP_REMOVED lines=8> */
.L_x_9879:
[----:B------:R-:W-:Y:S01]  /*15570*/  IMAD R2, R18, 0x3000, R16 ;  /* 0x0000300012027824 */ /* 0x000fe200078e0210 */
[----:B------:R-:W-:Y:S01]  /*15580*/  R2UR UR33, R4 ;  /* 0x00000000042172ca */ /* 0x000fe200000e0000 */
[----:B------:R-:W-:Y:S01]  /*15590*/  IMAD R0, R0, 0x80, R29 ;  /* 0x0000008000007824 */ /* 0x000fe200078e021d */
[----:B-----5:R-:W-:Y:S01]  /*155a0*/  R2UR UR37, R17 ;  /* 0x00000000112572ca */ /* 0x020fe200000e0000 */
[----:B------:R-:W-:Y:S01]  /*155b0*/  UIADD3 UR4, UP0, UR46, 0x470, URZ ;  /* 0x000004702e047890 */ /* 0x000fe2000ff1e03f */
[----:B------:R-:W-:Y:S01]  /*155c0*/  R2UR UR8, R2 ;  /* 0x00000000020872ca */ /* 0x000fe200000e0000 */
[----:B------:R-:W-:Y:S01]  /*155d0*/  UMOV UR6, 0x0 ;  /* 0x0000000000067882 */ /* 0x000fe20000000000 */
[----:B------:R-:W-:Y:S01]  /*155e0*/  R2UR UR35, R0 ;  /* 0x00000000002372ca */ /* 0x000fe200000e0000 */
[----:B------:R-:W-:Y:S01]  /*155f0*/  UIADD3.X UR5, URZ, UR47, URZ, UP0, !UPT ;  /* 0x0000002f3f057290 */ /* 0x000fe200087fe43f */
[----:B------:R-:W-:Y:S01]  /*15600*/  UMOV UR7, 0x14f00000 ;  /* 0x14f0000000077882 */ /* 0x000fe20000000000 */
[----:B------:R-:W-:Y:S01]  /*15610*/  UMOV UR34, URZ ;  /* 0x0000003f00227c82 */ /* 0x000fe20008000000 */
[----:B------:R-:W-:Y:S01]  /*15620*/  UMOV UR18, 0x20 ;  /* 0x0000002000127882 */ /* 0x000fe20000000000 */
[----:B------:R-:W-:-:S02]  /*15630*/  UMOV UR20, UR36 ;  /* 0x0000002400147c82 */ /* 0x000fc40008000000 */
[----:B------:R-:W-:Y:S02]  /*15640*/  UIADD3 UR33, UR33, 0x19c70, URZ ;  /* 0x00019c7021217890 */ /* 0x000fe4000fffe03f */
[----:B------:R-:W-:Y:S01]  /*15650*/  UMOV UR21, UR37 ;  /* 0x0000002500157c82 */ /* 0x000fe20008000000 */
[----:B------:R-:W-:Y:S01]  /*15660*/  UMOV UR10, 0x40 ;  /* 0x00000040000a7882 */ /* 0x000fe20000000000 */
        /* <DEDUP_REMOVED lines=12> */
[----:B------:R-:W4:Y:S02]  /*15730*/  SYNCS.PHASECHK.TRANS64.TRYWAIT P0, [R4+URZ+0x19c40], R3 ;  /* 0x019c4003040075a7 */ /* 0x000f24000800017f */
[----:B---34-:R-:W-:Y:S05]  /*15740*/  @!P0 BRA `(.L_x_9880) ;  /* 0x0000003c00c08947 */ /* 0x018fea0003800000 */
.L_x_9956:
[----:B------:R-:W-:Y:S05]  /*15750*/  @P1 BRA `(.L_x_9881) ;  /* 0x00000000001c1947 */ /* 0x000fea0003800000 */
[----:B------:R-:W4:Y:S01]  /*15760*/  S2R R5, SR_TID.X ;  /* 0x0000000000057919 */ /* 0x000f220000002100 */
[----:B-1-3--:R-:W-:-:S04]  /*15770*/  IMAD.MOV.U32 R3, RZ, RZ, 0x3000 ;  /* 0x00003000ff037424 */ /* 0x00afc800078e00ff */
[----:B------:R1:W-:Y:S01]  /*15780*/  SYNCS.ARRIVE.TRANS64 RZ, [R4+URZ+0x19c30], R3 ;  /* 0x019c300304ff79a7 */ /* 0x0003e2000800003f */
[----:B----4-:R-:W-:-:S04]  /*15790*/  LOP3.LUT R5, R5, 0x1f, RZ, 0xc0, !PT ;  /* 0x0000001f05057812 */ /* 0x010fc800078ec0ff */
[----:B------:R-:W-:-:S13]  /*157a0*/  ISETP.NE.AND P0, PT, R5, RZ, PT ;  /* 0x000000ff0500720c */ /* 0x000fda0003f05270 */
[----:B-1----:R-:W-:Y:S05]  /*157b0*/  @!P0 BRA `(.L_x_9881) ;  /* 0x0000000000048947 */ /* 0x002fea0003800000 */
[----:B------:R-:W-:Y:S01]  /*157c0*/  BPT.TRAP 0x1 ;  /* 0x000000040000795c */ /* 0x000fe20000300000 */
.L_x_9881:
        /* <DEDUP_REMOVED lines=31> */
.L_x_9875:
[----:B------:R-:W-:Y:S05]  /*159c0*/  WARPSYNC.ALL ;  /* 0x0000000000007948 */ /* 0x000fea0003800000 */
[----:B------:R-:W-:Y:S01]  /*159d0*/  VIADD R0, R16, 0xf000 ;  /* 0x0000f00010007836 */ /* 0x000fe20000000000 */
[----:B------:R-:W-:Y:S01]  /*159e0*/  USHF.R.S32.HI UR4, URZ, 0x1f, UR43 ;  /* 0x0000001f3f047899 */ /* 0x000fe2000801142b */
[----:B------:R-:W-:Y:S01]  /*159f0*/  BAR.SYNC.DEFER_BLOCKING 0x8, 0x200 ;  /* 0x0208000000007b1d */ /* 0x000fe20000010000 */
[----:B------:R-:W-:Y:S02]  /*15a00*/  USHF.R.S32.HI UR37, URZ, 0x1f, UR42 ;  /* 0x0000001f3f257899 */ /* 0x000fe4000801142a */
        /* <DEDUP_REMOVED lines=17> */
[----:B-1-3--:R-:W-:Y:S02]  /*15b20*/  IMAD.U32 R4, RZ, RZ, UR6 ;  /* 0x00000006ff047e24 */ /* 0x00afe4000f8e00ff */
        /* <DEDUP_REMOVED lines=9> */
[----:B--2---:R-:W-:-:S07]  /*15bc0*/  LEPC R20, `(.L_x_9883) ;  /* 0x000000001014794e */ /* 0x004fce0000000000 */
[----:B01----:R-:W-:Y:S05]  /*15bd0*/  CALL.ABS.NOINC R2 ;  /* 0x0000000002007343 */ /* 0x003fea0003c00000 */
.L_x_9883:
[----:B------:R-:W-:Y:S05]  /*15be0*/  BSYNC B6 ;  /* 0x0000000000067941 */ /* 0x000fea0003800000 */
.L_x_9882:
[----:B------:R-:W4:Y:S01]  /*15bf0*/  LDL R12, [R1+0x4] ;  /* 0x00000400010c7983 */ /* 0x000f220000100800 */
[----:B0-----:R-:W0:Y:S01]  /*15c00*/  LDC R9, c[0x0][0x448] ;  /* 0x00011200ff097b82 */ /* 0x001e220000000800 */
[----:B------:R-:W-:Y:S01]  /*15c10*/  ULDC.64 UR6, c[0x0][0x2d8] ;  /* 0x0000b60000067ab9 */ /* 0x000fe20000000a00 */
[----:B------:R-:W-:Y:S01]  /*15c20*/  UMOV UR44, UR48 ;  /* 0x00000030002c7c82 */ /* 0x000fe20008000000 */
[----:B------:R-:W0:Y:S01]  /*15c30*/  S2R R2, SR_TID.X ;  /* 0x0000000000027919 */ /* 0x000e220000002100 */
[----:B------:R-:W-:Y:S01]  /*15c40*/  UIMAD.WIDE.U32 UR4, UR36, UR6, UR44 ;  /* 0x00000006240472a5 */ /* 0x000fe2000f8e002c */
[----:B------:R-:W-:Y:S01]  /*15c50*/  ULDC.64 UR8, c[0x0][0x2e0] ;  /* 0x0000b80000087ab9 */ /* 0x000fe20000000a00 */
[----:B--2---:R-:W2:Y:S02]  /*15c60*/  S2R R20, SR_TID.X ;  /* 0x0000000000147919 */ /* 0x004ea40000002100 */
[----:B------:R-:W-:Y:S02]  /*15c70*/  UIMAD UR5, UR36, UR7, UR5 ;  /* 0x00000007240572a4 */ /* 0x000fe4000f8e0205 */
[----:B------:R-:W-:Y:S01]  /*15c80*/  UIMAD UR6, UR37, UR8, URZ ;  /* 0x00000008250672a4 */ /* 0x000fe2000f8e023f */
[----:B------:R-:W2:Y:S01]  /*15c90*/  S2R R10, SR_TID.X ;  /* 0x00000000000a7919 */ /* 0x000ea20000002100 */
[----:B------:R-:W-:-:S02]  /*15ca0*/  UIMAD.WIDE.U32 UR4, UR43, UR8, UR4 ;  /* 0x000000082b0472a5 */ /* 0x000fc4000f8e0004 */
[----:B------:R-:W-:-:S03]  /*15cb0*/  UIMAD UR6, UR43, UR9, UR6 ;  /* 0x000000092b0672a4 */ /* 0x000fc6000f8e0206 */
[----:B------:R-:W-:Y:S01]  /*15cc0*/  ULDC.64 UR8, c[0x0][0x280] ;  /* 0x0000a00000087ab9 */ /* 0x000fe20000000a00 */
[----:B-1-3--:R-:W-:Y:S01]  /*15cd0*/  IMAD.U32 R4, RZ, RZ, UR4 ;  /* 0x00000004ff047e24 */ /* 0x00afe2000f8e00ff */
[----:B------:R-:W-:Y:S02]  /*15ce0*/  UIADD3 UR6, UR5, UR6, URZ ;  /* 0x0000000605067290 */ /* 0x000fe4000fffe03f */
[----:B------:R-:W-:Y:S01]  /*15cf0*/  IMAD.U32 R5, RZ, RZ, UR5 ;  /* 0x00000005ff057e24 */ /* 0x000fe2000f8e00ff */
[----:B------:R-:W-:Y:S01]  /*15d00*/  ULDC.64 UR4, c[0x0][0x2d0] ;  /* 0x0000b40000047ab9 */ /* 0x000fe20000000a00 */
[----:B0-----:R-:W-:Y:S02]  /*15d10*/  ISETP.NE.AND P1, PT, R9, 0x1, PT ;  /* 0x000000010900780c */ /* 0x001fe40003f25270 */
[----:B------:R-:W-:-:S11]  /*15d20*/  LOP3.LUT R21, R2, 0x7f, RZ, 0xc0, !PT ;  /* 0x0000007f02157812 */ /* 0x000fd600078ec0ff */
[----:B------:R-:W0:Y:S01]  /*15d30*/  @P1 LDC R3, c[0x0][0x44c] ;  /* 0x00011300ff031b82 */ /* 0x000e220000000800 */
[----:B--2---:R-:W-:Y:S01]  /*15d40*/  IMAD.SHL.U32 R20, R20, 0x40, RZ ;  /* 0x0000004014147824 */ /* 0x004fe200078e00ff */
[----:B------:R-:W-:Y:S01]  /*15d50*/  SHF.R.U32.HI R21, RZ, 0x1, R21 ;  /* 0x00000001ff157819 */ /* 0x000fe20000011615 */
[----:B------:R-:W-:-:S03]  /*15d60*/  IMAD.SHL.U32 R10, R10, 0x10, RZ ;  /* 0x000000100a0a7824 */ /* 0x000fc600078e00ff */
[----:B------:R-:W-:Y:S02]  /*15d70*/  LOP3.LUT R20, R21, 0x40, R20, 0xf8, !PT ;  /* 0x0000004015147812 */ /* 0x000fe400078ef814 */
[----:B------:R-:W1:Y:S01]  /*15d80*/  @P1 LDC R2, c[0x0][0x450] ;  /* 0x00011400ff021b82 */ /* 0x000e620000000800 */
[----:B------:R-:W2:Y:S01]  /*15d90*/  S2R R21, SR_TID.X ;  /* 0x0000000000157919 */ /* 0x000ea20000002100 */
[----:B------:R-:W-:-:S04]  /*15da0*/  LOP3.LUT R10, R10, 0x10, RZ, 0xc0, !PT ;  /* 0x000000100a0a7812 */ /* 0x000fc800078ec0ff */
[C---:B------:R-:W-:Y:S02]  /*15db0*/  LOP3.LUT R11, R10.reuse, 0x20, RZ, 0xfc, !PT ;  /* 0x000000200a0b7812 */ /* 0x040fe400078efcff */
[----:B------:R-:W-:Y:S01]  /*15dc0*/  LOP3.LUT R10, R10, 0x40, RZ, 0xfc, !PT ;  /* 0x000000400a0a7812 */ /* 0x000fe200078efcff */
[----:B----4-:R-:W-:Y:S02]  /*15dd0*/  IMAD.IADD R0, R20, 0x1, R12 ;  /* 0x0000000114007824 */ /* 0x010fe400078e020c */
[----:B--2---:R-:W-:Y:S02]  /*15de0*/  IMAD.SHL.U32 R20, R21, 0x10, RZ ;  /* 0x0000001015147824 */ /* 0x004fe400078e00ff */
[----:B0-----:R-:W-:-:S03]  /*15df0*/  @P1 IMAD.HI.U32 R3, R0, R3, RZ ;  /* 0x0000000300031227 */ /* 0x001fc600078e00ff */
[----:B------:R-:W-:Y:S01]  /*15e00*/  LOP3.LUT R20, R20, 0x10, RZ, 0xc0, !PT ;  /* 0x0000001014147812 */ /* 0x000fe200078ec0ff */
[----:B------:R-:W-:Y:S01]  /*15e10*/  IMAD.MOV.U32 R7, RZ, RZ, R0 ;  /* 0x000000ffff077224 */ /* 0x000fe200078e0000 */
[----:B-1----:R-:W-:Y:S01]  /*15e20*/  @P1 SHF.R.U32.HI R7, RZ, R2, R3 ;  /* 0x00000002ff071219 */ /* 0x002fe20000011603 */
[----:B------:R-:W-:Y:S02]  /*15e30*/  IMAD.MOV.U32 R2, RZ, RZ, R4 ;  /* 0x000000ffff027224 */ /* 0x000fe400078e0004 */
[----:B------:R-:W-:Y:S01]  /*15e40*/  IMAD.U32 R3, RZ, RZ, UR6 ;  /* 0x00000006ff037e24 */ /* 0x000fe2000f8e00ff */
[--C-:B------:R-:W-:Y:S01]  /*15e50*/  SHF.R.S32.HI R4, RZ, 0x1f, R7.reuse ;  /* 0x0000001fff047819 */ /* 0x100fe20000011407 */
[----:B------:R-:W-:Y:S01]  /*15e60*/  IMAD.MOV R6, RZ, RZ, -R7 ;  /* 0x000000ffff067224 */ /* 0x000fe200078e0a07 */
[----:B------:R-:W-:-:S03]  /*15e70*/  ULDC.64 UR6, c[0x0][0x2c8] ;  /* 0x0000b20000067ab9 */ /* 0x000fc60000000a00 */
[----:B------:R-:W-:Y:S02]  /*15e80*/  IMAD R4, R4, UR4, RZ ;  /* 0x0000000404047c24 */ /* 0x000fe4000f8e02ff */
[----:B------:R-:W-:Y:S02]  /*15e90*/  IMAD R6, R9, R6, R0 ;  /* 0x0000000609067224 */ /* 0x000fe400078e0200 */
[C---:B------:R-:W-:Y:S02]  /*15ea0*/  IMAD R8, R7.reuse, UR5, R4 ;  /* 0x0000000507087c24 */ /* 0x040fe4000f8e0204 */
[----:B------:R-:W-:Y:S01]  /*15eb0*/  IMAD.WIDE.U32 R4, R7, UR4, R2 ;  /* 0x0000000407047c25 */ /* 0x000fe2000f8e0002 */
[----:B------:R-:W-:-:S03]  /*15ec0*/  SHF.R.S32.HI R7, RZ, 0x1f, R6 ;  /* 0x0000001fff077819 */ /* 0x000fc60000011406 */
[----:B------:R-:W-:Y:S02]  /*15ed0*/  IMAD.IADD R5, R5, 0x1, R8 ;  /* 0x0000000105057824 */ /* 0x000fe400078e0208 */
[----:B------:R-:W-:Y:S01]  /*15ee0*/  IMAD R7, R7, UR6, RZ ;  /* 0x0000000607077c24 */ /* 0x000fe2000f8e02ff */
[----:B------:R-:W0:Y:S01]  /*15ef0*/  @P1 LDC R8, c[0x0][0x450] ;  /* 0x00011400ff081b82 */ /* 0x000e220000000800 */
[----:B------:R-:W-:-:S04]  /*15f00*/  IMAD.WIDE.U32 R4, R6, UR6, R4 ;  /* 0x0000000606047c25 */ /* 0x000fc8000f8e0004 */
[----:B------:R-:W-:Y:S01]  /*15f10*/  IMAD R7, R6, UR7, R7 ;  /* 0x0000000706077c24 */ /* 0x000fe2000f8e0207 */
[----:B------:R-:W-:Y:S01]  /*15f20*/  IADD3 R6, P0, R4, UR8, RZ ;  /* 0x0000000804067c10 */ /* 0x000fe2000ff1e0ff */
[----:B------:R-:W-:Y:S01]  /*15f30*/  VIADD R0, R0, 0x80 ;  /* 0x0000008000007836 */ /* 0x000fe20000000000 */
[----:B------:R-:W1:Y:S02]  /*15f40*/  @P1 LDC R4, c[0x0][0x44c] ;  /* 0x00011300ff041b82 */ /* 0x000e640000000800 */
[----:B------:R-:W-:Y:S01]  /*15f50*/  IADD3.X R5, R5, UR9, R7, P0, !PT ;  /* 0x0000000905057c10 */ /* 0x000fe200087fe407 */
[----:B-1----:R-:W-:-:S04]  /*15f60*/  @P1 IMAD.HI.U32 R7, R0, R4, RZ ;  /* 0x0000000400071227 */ /* 0x002fc800078e00ff */
[----:B------:R-:W-:Y:S01]  /*15f70*/  IMAD.MOV.U32 R4, RZ, RZ, R0 ;  /* 0x000000ffff047224 */ /* 0x000fe200078e0000 */
[----:B0-----:R-:W-:-:S05]  /*15f80*/  @P1 SHF.R.U32.HI R4, RZ, R8, R7 ;  /* 0x00000008ff041219 */ /* 0x001fca0000011607 */
        /* <DEDUP_REMOVED lines=8> */
[----:B------:R-:W-:Y:S02]  /*16010*/  SHF.R.S32.HI R4, RZ, 0x1f, R0 ;  /* 0x0000001fff047819 */ /* 0x000fe40000011400 */
[----:B------:R-:W-:Y:S01]  /*16020*/  ISETP.GE.AND P1, PT, R11, UR4, PT ;  /* 0x000000040b007c0c */ /* 0x000fe2000bf26270 */
[----:B------:R-:W-:Y:S02]  /*16030*/  IMAD.IADD R3, R3, 0x1, R7 ;  /* 0x0000000103037824 */ /* 0x000fe400078e0207 */
[----:B------:R-:W-:-:S02]  /*16040*/  IMAD R4, R4, UR6, RZ ;  /* 0x0000000604047c24 */ /* 0x000fc4000f8e02ff */
[----:B------:R-:W-:-:S04]  /*16050*/  IMAD.WIDE.U32 R2, R0, UR6, R2 ;  /* 0x0000000600027c25 */ /* 0x000fc8000f8e0002 */
[----:B------:R-:W-:Y:S01]  /*16060*/  IMAD R4, R0, UR7, R4 ;  /* 0x0000000700047c24 */ /* 0x000fe2000f8e0204 */
[----:B------:R-:W-:-:S04]  /*16070*/  IADD3 R8, P0, R2, UR8, RZ ;  /* 0x0000000802087c10 */ /* 0x000fc8000ff1e0ff */
[----:B------:R-:W-:Y:S02]  /*16080*/  IADD3.X R7, R3, UR9, R4, P0, !PT ;  /* 0x0000000903077c10 */ /* 0x000fe400087fe404 */
[----:B------:R-:W-:Y:S02]  /*16090*/  ISETP.GE.AND P0, PT, R10, UR4, PT ;  /* 0x000000040a007c0c */ /* 0x000fe4000bf06270 */
[----:B------:R0:W5:Y:S01]  /*160a0*/  LDL R10, [R1+0x14] ;  /* 0x00001400010a7983 */ /* 0x0001620000100800 */
[----:B------:R-:W-:Y:S01]  /*160b0*/  UMOV UR4, 0xffffffff ;  /* 0xffffffff00047882 */ /* 0x000fe20000000000 */
[----:B------:R-:W-:-:S04]  /*160c0*/  LOP3.LUT R21, R21, 0x7f, RZ, 0xc0, !PT ;  /* 0x0000007f15157812 */ /* 0x000fc800078ec0ff */
[----:B------:R-:W-:Y:S01]  /*160d0*/  SHF.R.U32.HI R21, RZ, 0x1, R21 ;  /* 0x00000001ff157819 */ /* 0x000fe20000011615 */
[----:B------:R-:W-:Y:S06]  /*160e0*/  BRA.DIV UR4, `(.L_x_9884) ;  /* 0x00000036046c7947 */ /* 0x000fec000b800000 */
[----:B------:R-:W2:Y:S04]  /*160f0*/  LDL.LU R3, [R1+0xc] ;  /* 0x00000c0001037983 */ /* 0x000ea80000300800 */
[----:B------:R-:W3:Y:S04]  /*16100*/  LDL.LU R11, [R1+0x4] ;  /* 0x00000400010b7983 */ /* 0x000ee80000300800 */
[----:B------:R-:W-:Y:S04]  /*16110*/  SHFL.IDX PT, R2, R5, RZ, 0x1e1f ;  /* 0x001e1fff05027589 */ /* 0x000fe800000e0000 */
[----:B------:R-:W-:Y:S04]  /*16120*/  SHFL.IDX PT, R5, R5, 0x1, 0x1e1f ;  /* 0x003e1f0005057f89 */ /* 0x000fe800000e0000 */
[----:B------:R-:W-:Y:S01]  /*16130*/  SHFL.IDX PT, R7, R7, RZ, 0x1e1f ;  /* 0x001e1fff07077589 */ /* 0x000fe200000e0000 */
[----:B--2---:R-:W-:-:S03]  /*16140*/  IMAD R0, R3, R9, RZ ;  /* 0x0000000903007224 */ /* 0x004fc600078e02ff */
[----:B------:R-:W1:Y:S01]  /*16150*/  SHFL.IDX PT, R3, R6, RZ, 0x1e1f ;  /* 0x001e1fff06037589 */ /* 0x000e6200000e0000 */
[----:B---3--:R-:W-:-:S03]  /*16160*/  IMAD.IADD R4, R21, 0x1, R11 ;  /* 0x0000000115047824 */ /* 0x008fc600078e020b */
[----:B------:R-:W2:Y:S02]  /*16170*/  SHFL.IDX PT, R6, R6, 0x1, 0x1e1f ;  /* 0x003e1f0006067f89 */ /* 0x000ea400000e0000 */
[----:B------:R-:W-:-:S13]  /*16180*/  ISETP.GE.AND P4, PT, R4, R0, PT ;  /* 0x000000000400720c */ /* 0x000fda0003f86270 */
[----:B-1----:R-:W-:-:S05]  /*16190*/  @!P4 IADD3 R3, P3, R20, R3, RZ ;  /* 0x000000031403c210 */ /* 0x002fca0007f7e0ff */
[----:B------:R-:W-:-:S05]  /*161a0*/  @!P4 IMAD.X R2, RZ, RZ, R2, P3 ;  /* 0x000000ffff02c224 */ /* 0x000fca00018e0602 */
[----:B------:R-:W-:-:S04]  /*161b0*/  @!P4 LOP3.LUT R3, R3, R2, RZ, 0x3c, !PT ;  /* 0x000000020303c212 */ /* 0x000fc800078e3cff */
[----:B------:R-:W-:-:S04]  /*161c0*/  @!P4 LOP3.LUT R2, R3, R2, RZ, 0x3c, !PT ;  /* 0x000000020302c212 */ /* 0x000fc800078e3cff */
[----:B------:R-:W-:-:S05]  /*161d0*/  @!P4 LOP3.LUT R3, R3, R2, RZ, 0x3c, !PT ;  /* 0x000000020303c212 */ /* 0x000fca00078e3cff */
[----:B-----5:R-:W-:Y:S04]  /*161e0*/  @!P4 LDGSTS.E.BYPASS.LTC128B.128 [R10+0xf000], desc[UR50][R2.64], !P2 ;  /* 0x0f000000020acfae */ /* 0x020fe8000d101d72 */
[----:B------:R-:W-:Y:S04]  /*161f0*/  @!P4 LDGSTS.E.BYPASS.LTC128B.128 [R10+0x10800], desc[UR50][R2.64+0x20], !P1 ;  /* 0x10800020020acfae */ /* 0x000fe8000c901d72 */
[----:B------:R1:W-:Y:S02]  /*16200*/  @!P4 LDGSTS.E.BYPASS.LTC128B.128 [R10+0x12000], desc[UR50][R2.64+0x40], !P0 ;  /* 0x12000040020acfae */ /* 0x0003e4000c101d72 */
[----:B-1----:R-:W-:-:S05]  /*16210*/  VIADD R2, R4, 0x40 ;  /* 0x0000004004027836 */ /* 0x002fca0000000000 */
[----:B------:R-:W-:-:S13]  /*16220*/  ISETP.GE.AND P4, PT, R2, R0, PT ;  /* 0x000000000200720c */ /* 0x000fda0003f86270 */
[----:B--2---:R-:W-:-:S05]  /*16230*/  @!P4 IADD3 R2, P3, R20, R6, RZ ;  /* 0x000000061402c210 */ /* 0x004fca0007f7e0ff */
[----:B------:R-:W-:-:S05]  /*16240*/  @!P4 IMAD.X R3, RZ, RZ, R5, P3 ;  /* 0x000000ffff03c224 */ /* 0x000fca00018e0605 */
[----:B------:R-:W-:Y:S04]  /*16250*/  @!P4 LDGSTS.E.BYPASS.LTC128B.128 [R10+0xf800], desc[UR50][R2.64], !P2 ;  /* 0x0f800000020acfae */ /* 0x000fe8000d101d72 */
[----:B------:R-:W-:Y:S04]  /*16260*/  @!P4 LDGSTS.E.BYPASS.LTC128B.128 [R10+0x11000], desc[UR50][R2.64+0x20], !P1 ;  /* 0x11000020020acfae */ /* 0x000fe8000c901d72 */
[----:B------:R1:W-:Y:S04]  /*16270*/  @!P4 LDGSTS.E.BYPASS.LTC128B.128 [R10+0x12800], desc[UR50][R2.64+0x40], !P0 ;  /* 0x12800040020acfae */ /* 0x0003e8000c101d72 */
[----:B-1----:R1:W2:Y:S02]  /*16280*/  SHFL.IDX PT, R2, R8, RZ, 0x1e1f ;  /* 0x001e1fff08027589 */ /* 0x0022a400000e0000 */
.L_x_9963:
[----:B------:R-:W-:Y:S01]  /*16290*/  VIADD R4, R4, 0x80 ;  /* 0x0000008004047836 */ /* 0x000fe20000000000 */
[----:B------:R-:W-:Y:S04]  /*162a0*/  BSSY B0, `(.L_x_9885) ;  /* 0x000000b000007945 */ /* 0x000fe80003800000 */
[----:B------:R-:W-:-:S13]  /*162b0*/  ISETP.GE.AND P3, PT, R4, R0, PT ;  /* 0x000000000400720c */ /* 0x000fda0003f66270 */
[----:B------:R-:W-:Y:S05]  /*162c0*/  @P3 BRA `(.L_x_9886) ;  /* 0x0000000000203947 */ /* 0x000fea0003800000 */
[----:B--2---:R-:W-:-:S05]  /*162d0*/  IADD3 R2, P3, R20, R2, RZ ;  /* 0x0000000214027210 */ /* 0x004fca0007f7e0ff */
[----:B------:R-:W-:-:S05]  /*162e0*/  IMAD.X R3, RZ, RZ, R7, P3 ;  /* 0x000000ffff037224 */ /* 0x000fca00018e0607 */
[----:B------:R-:W-:Y:S01]  /*162f0*/  @!PT LDS RZ, [RZ] ;  /* 0x00000000fffff984 */ /* 0x000fe20000000800 */
[----:B------:R-:W-:Y:S01]  /*16300*/  @!PT LDS RZ, [RZ] ;  /* 0x00000000fffff984 */ /* 0x000fe20000000800 */
[----:B------:R-:W-:Y:S01]  /*16310*/  @!PT LDS RZ, [RZ] ;  /* 0x00000000fffff984 */ /* 0x000fe20000000800 */
[----:B------:R3:W-:Y:S04]  /*16320*/  LDGSTS.E.BYPASS.LTC128B.128 [R10+0x10000], desc[UR50][R2.64], !P2 ;  /* 0x10000000020a7fae */ /* 0x0007e8000d101d72 */
[----:B------:R3:W-:Y:S04]  /*16330*/  LDGSTS.E.BYPASS.LTC128B.128 [R10+0x11800], desc[UR50][R2.64+0x20], !P1 ;  /* 0x11800020020a7fae */ /* 0x0007e8000c901d72 */
[----:B------:R3:W-:Y:S02]  /*16340*/  LDGSTS.E.BYPASS.LTC128B.128 [R10+0x13000], desc[UR50][R2.64+0x40], !P0 ;  /* 0x13000040020a7fae */ /* 0x0007e4000c101d72 */
.L_x_9886:
[----:B------:R-:W-:Y:S05]  /*16350*/  BSYNC B0 ;  /* 0x0000000000007941 */ /* 0x000fea0003800000 */
.L_x_9885:
[----:B------:R-:W-:Y:S01]  /*16360*/  NOP ;  /* 0x0000000000007918 */ /* 0x000fe20000000000 */
[----:B------:R-:W-:-:S13]  /*16370*/  PLOP3.LUT P0, PT, PT, PT, PT, 0x80, 0x0 ;  /* 0x000000000000781c */ /* 0x000fda0003f0f070 */
.L_x_9887:
        /* <DEDUP_REMOVED lines=18> */
.L_x_9964:
[----:B------:R-:W-:Y:S05]  /*164a0*/  BSYNC B0 ;  /* 0x0000000000007941 */ /* 0x000fea0003800000 */
.L_x_9888:
[----:B------:R-:W3:Y:S02]  /*164b0*/  LDL.LU R0, [R1+0x8] ;  /* 0x0000080001007983 */ /* 0x000ee40000300800 */
[----:B---3--:R-:W-:-:S05]  /*164c0*/  VIADD R2, R0, 0xfffffffe ;  /* 0xfffffffe00027836 */ /* 0x008fca0000000000 */
[----:B------:R-:W-:-:S13]  /*164d0*/  ISETP.GE.AND P0, PT, R2, R27, PT ;  /* 0x0000001b0200720c */ /* 0x000fda0003f06270 */
[----:B------:R-:W-:Y:S05]  /*164e0*/  @!P0 BRA `(.L_x_9890) ;  /* 0x0000001000348947 */ /* 0x000fea0003800000 */
[----:B------:R-:W-:Y:S02]  /*164f0*/  IMAD.MOV.U32 R0, RZ, RZ, R18 ;  /* 0x000000ffff007224 */ /* 0x000fe400078e0012 */
[----:B-1----:R-:W-:-:S07]  /*16500*/  IMAD.MOV.U32 R8, RZ, RZ, R24 ;  /* 0x000000ffff087224 */ /* 0x002fce00078e0018 */
.L_x_9914:
[----:B------:R-:W-:Y:S01]  /*16510*/  LOP3.LUT P1, RZ, R22, 0x1, RZ, 0xc0, !PT ;  /* 0x0000000116ff7812 */ /* 0x000fe2000782c0ff */
[----:B------:R-:W-:Y:S01]  /*16520*/  VIADD R18, R0, 0x1 ;  /* 0x0000000100127836 */ /* 0x000fe20000000000 */
[----:B------:R-:W-:Y:S05]  /*16530*/  YIELD ;  /* 0x0000000000007946 */ /* 0x000fea0003800000 */
[----:B------:R-:W-:Y:S01]  /*16540*/  ISETP.NE.AND P0, PT, R18, 0x2, PT ;  /* 0x000000021200780c */ /* 0x000fe20003f05270 */
[----:B------:R-:W-:Y:S03]  /*16550*/  BSSY B0, `(.L_x_9891) ;  /* 0x00000a3000007945 */ /* 0x000fe60003800000 */
[----:B--2---:R-:W-:-:S02]  /*16560*/  SEL R3, RZ, 0x1, P0 ;  /* 0x00000001ff037807 */ /* 0x004fc40000000000 */
[----:B------:R-:W-:Y:S02]  /*16570*/  SEL R18, R18, RZ, P0 ;  /* 0x000000ff12127207 */ /* 0x000fe40000000000 */
[----:B------:R-:W-:Y:S01]  /*16580*/  LOP3.LUT R24, R8, R3, RZ, 0x3c, !PT ;  /* 0x0000000308187212 */ /* 0x000fe200078e3cff */
[----:B------:R-:W-:Y:S06]  /*16590*/  @!P1 BRA `(.L_x_9892) ;  /* 0x0000000800789947 */ /* 0x000fec0003800000 */
[----:B------:R-:W-:Y:S01]  /*165a0*/  ULDC.64 UR4, c[0x0][0x418] ;  /* 0x0001060000047ab9 */ /* 0x000fe20000000a00 */
[----:B------:R-:W-:Y:S01]  /*165b0*/  IMAD.MOV.U32 R3, RZ, RZ, R2 ;  /* 0x000000ffff037224 */ /* 0x000fe200078e0002 */
[----:B------:R-:W-:-:S04]  /*165c0*/  ISETP.NE.U32.AND P0, PT, RZ, UR4, PT ;  /* 0x00000004ff007c0c */ /* 0x000fc8000bf05070 */
[----:B------:R-:W-:-:S13]  /*165d0*/  ISETP.NE.AND.EX P0, PT, RZ, UR5, PT, P0 ;  /* 0x00000005ff007c0c */ /* 0x000fda000bf05300 */
        /* <DEDUP_REMOVED lines=18> */
.L_x_9893:
[----:B------:R-:W2:Y:S01]  /*16700*/  S2R R4, SR_TID.X ;  /* 0x0000000000047919 */ /* 0x000ea20000002100 */
[----:B-1----:R-:W-:Y:S01]  /*16710*/  IMAD R6, R18, 0x8, R16 ;  /* 0x0000000812067824 */ /* 0x002fe200078e0210 */
[----:B------:R-:W-:Y:S01]  /*16720*/  BSSY B1, `(.L_x_9894) ;  /* 0x0000006000017945 */ /* 0x000fe20003800000 */
[----:B--2---:R-:W-:Y:S02]  /*16730*/  LOP3.LUT R5, R4, 0x7f, RZ, 0xc0, !PT ;  /* 0x0000007f04057812 */ /* 0x004fe400078ec0ff */
[----:B------:R-:W-:Y:S02]  /*16740*/  SHF.L.U32 R4, R24, 0x1f, RZ ;  /* 0x0000001f18047819 */ /* 0x000fe400000006ff */
[----:B------:R-:W-:Y:S02]  /*16750*/  ISETP.NE.AND P1, PT, R5, RZ, PT ;  /* 0x000000ff0500720c */ /* 0x000fe40003f25270 */
[----:B------:R-:W1:Y:S02]  /*16760*/  SYNCS.PHASECHK.TRANS64.TRYWAIT P0, [R6+URZ+0x19c80], R4 ;  /* 0x019c8004060075a7 */ /* 0x000e64000800017f */
[----:B-1----:R-:W-:Y:S09]  /*16770*/  @!P0 BRA `(.L_x_9895) ;  /* 0x0000003000d48947 */ /* 0x002ff20003800000 */
.L_x_9965:
[----:B------:R-:W-:Y:S05]  /*16780*/  BSYNC B1 ;  /* 0x0000000000017941 */ /* 0x000fea0003800000 */
.L_x_9894:
        /* <DEDUP_REMOVED lines=9> */
.L_x_9897:
[----:B------:R-:W-:Y:S05]  /*16820*/  BSYNC B1 ;  /* 0x0000000000017941 */ /* 0x000fea0003800000 */
.L_x_9896:
        /* <DEDUP_REMOVED lines=11> */
.L_x_9898:
        /* <DEDUP_REMOVED lines=16> */
.L_x_9899:
        /* <DEDUP_REMOVED lines=16> */
.L_x_9900:
        /* <DEDUP_REMOVED lines=10> */
[----:B------:R-:W2:Y:S01]  /*16b80*/  SYNCS.PHASECHK.TRANS64.TRYWAIT P0, [R6+URZ+0x19c40], R4 ;  /* 0x019c4004060075a7 */ /* 0x000ea2000800017f */
[----:B------:R-:W-:Y:S04]  /*16b90*/  BSSY B1, `(.L_x_9901) ;  /* 0x0000002000017945 */ /* 0x000fe80003800000 */
[----:B--2---:R-:W-:Y:S05]  /*16ba0*/  @!P0 BRA `(.L_x_9902) ;  /* 0x0000002c00dc8947 */ /* 0x004fea0003800000 */
.L_x_9966:
[----:B------:R-:W-:Y:S05]  /*16bb0*/  BSYNC B1 ;  /* 0x0000000000017941 */ /* 0x000fea0003800000 */
.L_x_9901:
[----:B------:R-:W-:Y:S01]  /*16bc0*/  BSSY B1, `(.L_x_9903) ;  /* 0x000000b000017945 */ /* 0x000fe20003800000 */
[----:B-12---:R-:W-:Y:S02]  /*16bd0*/  IMAD.MOV.U32 R4, RZ, RZ, 0x0 ;  /* 0x00000000ff047424 */ /* 0x006fe400078e00ff */
        /* <DEDUP_REMOVED lines=9> */
.L_x_9904:
[----:B------:R-:W-:Y:S05]  /*16c70*/  BSYNC B1 ;  /* 0x0000000000017941 */ /* 0x000fea0003800000 */
.L_x_9903:
        /* <DEDUP_REMOVED lines=8> */
.L_x_9905:
        /* <DEDUP_REMOVED lines=15> */
.L_x_9906:
        /* <DEDUP_REMOVED lines=15> */
.L_x_9907:
        /* <DEDUP_REMOVED lines=10> */
.L_x_9892:
[----:B------:R-:W-:Y:S05]  /*16f80*/  BSYNC B0 ;  /* 0x0000000000007941 */ /* 0x000fea0003800000 */
.L_x_9891:
[----:B------:R-:W-:-:S06]  /*16f90*/  UISETP.NE.AND UP0, UPT, UR39, 0x3, UPT ;  /* 0x000000032700788c */ /* 0x000fcc000bf05270 */
[----:B------:R-:W-:-:S13]  /*16fa0*/  PLOP3.LUT P0, PT, PT, PT, UP0, 0x80, 0x0 ;  /* 0x000000000000781c */ /* 0x000fda0003f0f008 */
[----:B------:R-:W-:Y:S05]  /*16fb0*/  @!P0 BRA `(.L_x_9908) ;  /* 0x0000000000048947 */ /* 0x000fea0003800000 */
[----:B------:R-:W-:Y:S01]  /*16fc0*/  BPT.TRAP 0x1 ;  /* 0x000000040000795c */ /* 0x000fe20000300000 */
.L_x_9908:
[----:B------:R-:W-:Y:S01]  /*16fd0*/  IMAD.U32 R3, RZ, RZ, UR41 ;  /* 0x00000029ff037e24 */ /* 0x000fe2000f8e00ff */
[----:B------:R-:W-:Y:S01]  /*16fe0*/  LOP3.LUT R4, R8, 0x1, RZ, 0x3c, !PT ;  /* 0x0000000108047812 */ /* 0x000fe200078e3cff */
[----:B------:R-:W-:Y:S03]  /*16ff0*/  BSSY B0, `(.L_x_9909) ;  /* 0x0000006000007945 */ /* 0x000fe60003800000 */
[----:B------:R-:W-:Y:S01]  /*17000*/  ISETP.NE.AND P1, PT, R3, 0x3, PT ;  /* 0x000000030300780c */ /* 0x000fe20003f25270 */
[----:B------:R-:W-:Y:S01]  /*17010*/  IMAD R3, R0, 0x8, R16 ;  /* 0x0000000800037824 */ /* 0x000fe200078e0210 */
[----:B------:R-:W-:-:S04]  /*17020*/  SHF.L.U32 R4, R4, 0x1f, RZ ;  /* 0x0000001f04047819 */ /* 0x000fc800000006ff */
[----:B------:R-:W1:Y:S02]  /*17030*/  SYNCS.PHASECHK.TRANS64.TRYWAIT P0, [R3+URZ+0x19c70], R4 ;  /* 0x019c7004030075a7 */ /* 0x000e64000800017f */
[----:B-1----:R-:W-:Y:S05]  /*17040*/  @!P0 BRA `(.L_x_9910) ;  /* 0x0000002800c88947 */ /* 0x002fea0003800000 */
.L_x_9967:
[----:B------:R-:W-:Y:S05]  /*17050*/  BSYNC B0 ;  /* 0x0000000000007941 */ /* 0x000fea0003800000 */
.L_x_9909:
[----:B------:R-:W-:Y:S05]  /*17060*/  @!P1 BRA `(.L_x_9911) ;  /* 0x0000000000049947 */ /* 0x000fea0003800000 */
[----:B------:R-:W-:Y:S01]  /*17070*/  BPT.TRAP 0x1 ;  /* 0x000000040000795c */ /* 0x000fe20000300000 */
.L_x_9911:
[----:B-1----:R-:W-:Y:S01]  /*17080*/  SHF.L.U32 R4, R8, 0x1f, RZ ;  /* 0x0000001f08047819 */ /* 0x002fe200000006ff */
[----:B------:R-:W-:-:S03]  /*17090*/  IMAD R0, R0, 0x3000, RZ ;  /* 0x0000300000007824 */ /* 0x000fc600078e02ff */
[----:B------:R-:W1:Y:S02]  /*170a0*/  SYNCS.PHASECHK.TRANS64.TRYWAIT P0, [R3+URZ+0x19c60], R4 ;  /* 0x019c6004030075a7 */ /* 0x000e64000800017f */
[----:B-1----:R-:W-:Y:S05]  /*170b0*/  @!P0 BRA `(.L_x_9912) ;  /* 0x0000002800c08947 */ /* 0x002fea0003800000 */
.L_x_9968:
[----:B------:R-:W2:Y:S01]  /*170c0*/  LDL R12, [R1+0x10] ;  /* 0x00001000010c7983 */ /* 0x000ea20000100800 */
[----:B-1----:R-:W-:Y:S01]  /*170d0*/  LOP3.LUT R4, R0, R23, RZ, 0xfc, !PT ;  /* 0x0000001700047212 */ /* 0x002fe200078efcff */
[----:B------:R-:W-:Y:S05]  /*170e0*/  WARPSYNC.ALL ;  /* 0x0000000000007948 */ /* 0x000fea0003800000 */
[----:B------:R-:W-:Y:S01]  /*170f0*/  IMAD.IADD R4, R16, 0x1, R4 ;  /* 0x0000000110047824 */ /* 0x000fe200078e0204 */
[----:B------:R-:W-:-:S05]  /*17100*/  LOP3.LUT R13, R23, 0x1800, RZ, 0xfc, !PT ;  /* 0x00001800170d7812 */ /* 0x000fca00078efcff */
        /* <DEDUP_REMOVED lines=30> */
[----:B-1----:R-:W-:-:S05]  /*172f0*/  LOP3.LUT R4, R0, 0x800, R23, 0xfe, !PT ;  /* 0x0000080000047812 */ /* 0x002fca00078efe17 */
[----:B------:R-:W-:-:S06]  /*17300*/  IMAD.IADD R4, R16, 0x1, R4 ;  /* 0x0000000110047824 */ /* 0x000fcc00078e0204 */
[----:B------:R-:W1:Y:S01]  /*17310*/  LDSM.16.MT88.4 R4, [R4+0x9000] ;  /* 0x009000000404783b */ /* 0x000e620000004200 */
[--C-:B--2---:R-:W-:Y:S02]  /*17320*/  IADD3 R12, R19, R12, R0.reuse ;  /* 0x0000000c130c7210 */ /* 0x104fe40007ffe000 */
[C-C-:B-1----:R-:W-:Y:S02]  /*17330*/  PRMT R8, R4.reuse, 0x6420, R5.reuse ;  /* 0x0000642004087816 */ /* 0x142fe40000000005 */
[----:B------:R-:W-:Y:S02]  /*17340*/  PRMT R9, R4, 0x7531, R5 ;  /* 0x0000753104097816 */ /* 0x000fe40000000005 */
[C-C-:B------:R-:W-:Y:S02]  /*17350*/  PRMT R10, R6.reuse, 0x6420, R7.reuse ;  /* 0x00006420060a7816 */ /* 0x140fe40000000007 */
[----:B------:R-:W-:Y:S02]  /*17360*/  PRMT R11, R6, 0x7531, R7 ;  /* 0x00007531060b7816 */ /* 0x000fe40000000007 */
[----:B------:R-:W-:-:S02]  /*17370*/  IADD3 R4, R16, R13, R0 ;  /* 0x0000000d10047210 */ /* 0x000fc40007ffe000 */
[----:B------:R-:W-:Y:S01]  /*17380*/  LOP3.LUT R13, R23, 0x2800, RZ, 0xfc, !PT ;  /* 0x00002800170d7812 */ /* 0x000fe200078efcff */
[----:B------:R-:W-:Y:S04]  /*17390*/  STSM.16.M88.4 [R12], R8 ;  /* 0x000000080c007844 */ /* 0x000fe80000000200 */
[----:B------:R-:W1:Y:S02]  /*173a0*/  LDSM.16.MT88.4 R4, [R4+0x9000] ;  /* 0x009000000404783b */ /* 0x000e640000004200 */
[C-C-:B-1----:R-:W-:Y:S02]  /*173b0*/  PRMT R8, R4.reuse, 0x6420, R5.reuse ;  /* 0x0000642004087816 */ /* 0x142fe40000000005 */
[----:B------:R-:W-:Y:S02]  /*173c0*/  PRMT R9, R4, 0x7531, R5 ;  /* 0x0000753104097816 */ /* 0x000fe40000000005 */
[----:B------:R-:W-:-:S02]  /*173d0*/  PRMT R10, R6, 0x6420, R7 ;  /* 0x00006420060a7816 */ /* 0x000fc40000000007 */
[----:B------:R-:W-:Y:S02]  /*173e0*/  PRMT R11, R6, 0x7531, R7 ;  /* 0x00007531060b7816 */ /* 0x000fe40000000007 */
[----:B------:R-:W-:-:S03]  /*173f0*/  IADD3 R4, R16, R13, R0 ;  /* 0x0000000d10047210 */ /* 0x000fc60007ffe000 */
[----:B------:R-:W-:Y:S04]  /*17400*/  STSM.16.M88.4 [R12+0x1000], R8 ;  /* 0x001000080c007844 */ /* 0x000fe80000000200 */
[----:B------:R-:W1:Y:S02]  /*17410*/  LDSM.16.MT88.4 R4, [R4+0x9000] ;  /* 0x009000000404783b */ /* 0x000e640000004200 */
        /* <DEDUP_REMOVED lines=13> */
.L_x_9913:
[----:B------:R-:W3:Y:S01]  /*174f0*/  S2R R0, SR_TID.X ;  /* 0x0000000000007919 */ /* 0x000ee20000002100 */
[----:B--2---:R2:W-:Y:S01]  /*17500*/  SYNCS.ARRIVE.TRANS64.A1T0 RZ, [R3+URZ+0x19c50], RZ ;  /* 0x019c50ff03ff79a7 */ /* 0x0045e2000810003f */
[----:B-1----:R-:W-:Y:S01]  /*17510*/  IMAD.MOV.U32 R8, RZ, RZ, R24 ;  /* 0x000000ffff087224 */ /* 0x002fe200078e0018 */
[----:B---3--:R-:W-:Y:S01]  /*17520*/  LOP3.LUT R0, R0, 0x7f, RZ, 0xc0, !PT ;  /* 0x0000007f00007812 */ /* 0x008fe200078ec0ff */
[----:B------:R-:W-:Y:S03]  /*17530*/  BAR.SYNC.DEFER_BLOCKING 0x2, 0x80 ;  /* 0x0082000000007b1d */ /* 0x000fe60000010000 */
[----:B------:R-:W-:Y:S01]  /*17540*/  ISETP.NE.AND P0, PT, R0, RZ, PT ;  /* 0x000000ff0000720c */ /* 0x000fe20003f05270 */
[----:B------:R-:W-:-:S12]  /*17550*/  IMAD.MOV.U32 R0, RZ, RZ, R18 ;  /* 0x000000ffff007224 */ /* 0x000fd800078e0012 */
[----:B--2---:R-:W-:-:S05]  /*17560*/  @!P0 VIADD R3, R3, 0x19c80 ;  /* 0x00019c8003038836 */ /* 0x004fca0000000000 */
[----:B------:R-:W-:-:S04]  /*17570*/  @!P0 PRMT R3, RZ, 0x654, R3 ;  /* 0x00000654ff038816 */ /* 0x000fc80000000003 */
[----:B------:R3:W-:Y:S01]  /*17580*/  @!P0 SYNCS.ARRIVE.TRANS64.RED.A1T0 RZ, [R3+URZ], RZ ;  /* 0x000000ff03ff89a7 */ /* 0x0007e2000810043f */
[C---:B------:R-:W-:Y:S01]  /*17590*/  ISETP.GT.AND P0, PT, R2.reuse, R27, PT ;  /* 0x0000001b0200720c */ /* 0x040fe20003f04270 */
[----:B------:R-:W-:-:S12]  /*175a0*/  VIADD R2, R2, 0xffffffff ;  /* 0xffffffff02027836 */ /* 0x000fd80000000000 */
[----:B---3--:R-:W-:Y:S05]  /*175b0*/  @P0 BRA `(.L_x_9914) ;  /* 0xffffffec00d40947 */ /* 0x008fea000383ffff */
.L_x_9890:
[----:B--2---:R-:W2:Y:S01]  /*175c0*/  S2R R3, SR_TID.X ;  /* 0x0000000000037919 */ /* 0x004ea20000002100 */
[----:B------:R-:W-:Y:S01]  /*175d0*/  BSSY B0, `(.L_x_9915) ;  /* 0x0000011000007945 */ /* 0x000fe20003800000 */
        /* <DEDUP_REMOVED lines=10> */
[----:B------:R-:W3:Y:S02]  /*17680*/  S2R R4, SR_LTMASK ;  /* 0x0000000000047919 */ /* 0x000ee40000003900 */
[----:B---3--:R-:W-:-:S04]  /*17690*/  LOP3.LUT R4, R4, UR4, RZ, 0xc0, !PT ;  /* 0x0000000404047c12 */ /* 0x008fc8000f8ec0ff */
[----:B------:R-:W3:Y:S01]  /*176a0*/  POPC R7, R4 ;  /* 0x0000000400077309 */ /* 0x000ee20000000000 */
[----:B--2---:R-:W3:Y:S02]  /*176b0*/  SHFL.IDX PT, R0, R3, R0, 0x1f ;  /* 0x00001f0003007589 */ /* 0x004ee400000e0000 */
[----:B---3--:R-:W-:-:S05]  /*176c0*/  IADD3 R0, R0, UR40, R7 ;  /* 0x0000002800007c10 */ /* 0x008fca000fffe007 */
[----:B------:R2:W-:Y:S02]  /*176d0*/  STL [R1], R0 ;  /* 0x0000000001007387 */ /* 0x0005e40000100800 */
.L_x_9916:
[----:B------:R-:W-:Y:S05]  /*176e0*/  BSYNC B0 ;  /* 0x0000000000007941 */ /* 0x000fea0003800000 */
.L_x_9915:
[----:B------:R-:W-:-:S06]  /*176f0*/  UISETP.NE.AND UP0, UPT, UR39, 0x3, UPT ;  /* 0x000000032700788c */ /* 0x000fcc000bf05270 */
[----:B------:R-:W-:-:S13]  /*17700*/  PLOP3.LUT P1, PT, PT, PT, UP0, 0x80, 0x0 ;  /* 0x000000000000781c */ /* 0x000fda0003f2f008 */
[----:B------:R-:W-:Y:S05]  /*17710*/  @!P1 BRA `(.L_x_9917) ;  /* 0x0000000000049947 */ /* 0x000fea0003800000 */
[----:B------:R-:W-:Y:S01]  /*17720*/  BPT.TRAP 0x1 ;  /* 0x000000040000795c */ /* 0x000fe20000300000 */
.L_x_9917:
[----:B------:R-:W-:Y:S01]  /*17730*/  LOP3.LUT R3, R24, 0x1, RZ, 0x3c, !PT ;  /* 0x0000000118037812 */ /* 0x000fe200078e3cff */
[----:B--2---:R-:W-:Y:S01]  /*17740*/  IMAD R0, R18, 0x8, R16 ;  /* 0x0000000812007824 */ /* 0x004fe200078e0210 */
[----:B------:R-:W-:Y:S01]  /*17750*/  BSSY B0, `(.L_x_9918) ;  /* 0x0000006000007945 */ /* 0x000fe20003800000 */
[----:B------:R-:W-:Y:S01]  /*17760*/  IMAD.U32 R2, RZ, RZ, UR41 ;  /* 0x00000029ff027e24 */ /* 0x000fe2000f8e00ff */
[----:B------:R-:W-:-:S04]  /*17770*/  SHF.L.U32 R3, R3, 0x1f, RZ ;  /* 0x0000001f03037819 */ /* 0x000fc800000006ff */
[----:B------:R-:W2:Y:S01]  /*17780*/  SYNCS.PHASECHK.TRANS64.TRYWAIT P1, [R0+URZ+0x19c70], R3 ;  /* 0x019c7003000075a7 */ /* 0x000ea2000802017f */
[----:B------:R-:W-:Y:S01]  /*17790*/  ISETP.NE.AND P2, PT, R2, 0x3, PT ;  /* 0x000000030200780c */ /* 0x000fe20003f45270 */
[----:B--2---:R-:W-:-:S12]  /*177a0*/  @!P1 BRA `(.L_x_9919) ;  /* 0x0000002400189947 */ /* 0x004fd80003800000 */
.L_x_9969:
[----:B------:R-:W-:Y:S05]  /*177b0*/  BSYNC B0 ;  /* 0x0000000000007941 */ /* 0x000fea0003800000 */
.L_x_9918:
[----:B------:R-:W-:Y:S05]  /*177c0*/  @!P2 BRA `(.L_x_9920) ;  /* 0x000000000004a947 */ /* 0x000fea0003800000 */
[----:B------:R-:W-:Y:S01]  /*177d0*/  BPT.TRAP 0x1 ;  /* 0x000000040000795c */ /* 0x000fe20000300000 */
.L_x_9920:
[----:B--2---:R-:W-:-:S04]  /*177e0*/  SHF.L.U32 R3, R24, 0x1f, RZ ;  /* 0x0000001f18037819 */ /* 0x004fc800000006ff */
[----:B------:R-:W2:Y:S02]  /*177f0*/  SYNCS.PHASECHK.TRANS64.TRYWAIT P1, [R0+URZ+0x19c60], R3 ;  /* 0x019c6003000075a7 */ /* 0x000ea4000802017f */
[----:B--2---:R-:W-:Y:S05]  /*17800*/  @!P1 BRA `(.L_x_9921) ;  /* 0x0000002400149947 */ /* 0x004fea0003800000 */
.L_x_9970:
[----:B------:R-:W3:Y:S01]  /*17810*/  LDL R15, [R1+0x10] ;  /* 0x00001000010f7983 */ /* 0x000ee20000100800 */
[----:B------:R-:W-:Y:S01]  /*17820*/  IMAD R2, R18, 0x3000, RZ ;  /* 0x0000300012027824 */ /* 0x000fe200078e02ff */
[----:B------:R-:W-:Y:S05]  /*17830*/  WARPSYNC.ALL ;  /* 0x0000000000007948 */ /* 0x000fea0003800000 */
[----:B--2---:R-:W-:Y:S02]  /*17840*/  LOP3.LUT R3, R2, R23, RZ, 0xfc, !PT ;  /* 0x0000001702037212 */ /* 0x004fe400078efcff */
[----:B------:R-:W-:-:S03]  /*17850*/  LOP3.LUT R14, R23, 0x1800, RZ, 0xfc, !PT ;  /* 0x00001800170e7812 */ /* 0x000fc600078efcff */
[----:B------:R-:W-:Y:S02]  /*17860*/  IMAD.IADD R6, R16, 0x1, R3 ;  /* 0x0000000110067824 */ /* 0x000fe400078e0203 */
[----:B------:R-:W-:-:S04]  /*17870*/  VIADD R3, R2, 0x1000 ;  /* 0x0000100002037836 */ /* 0x000fc80000000000 */
[----:B------:R-:W1:Y:S02]  /*17880*/  LDSM.16.MT88.4 R4, [R6+0x9000] ;  /* 0x009000000604783b */ /* 0x000e640000004200 */
[C-C-:B-1----:R-:W-:Y:S02]  /*17890*/  PRMT R8, R4.reuse, 0x6420, R5.reuse ;  /* 0x0000642004087816 */ /* 0x142fe40000000005 */
        /* <DEDUP_REMOVED lines=10> */
[----:B------:R-:W1:Y:S01]  /*17940*/  LDSM.16.MT88.4 R4, [R4+0x9000] ;  /* 0x009000000404783b */ /* 0x000e620000004200 */
[----:B------:R-:W-:Y:S01]  /*17950*/  VIADD R3, R2, 0x2000 ;  /* 0x0000200002037836 */ /* 0x000fe20000000000 */
[C-C-:B-1----:R-:W-:Y:S02]  /*17960*/  PRMT R8, R4.reuse, 0x6420, R5.reuse ;  /* 0x0000642004087816 */ /* 0x142fe40000000005 */
        /* <DEDUP_REMOVED lines=8> */
[----:B------:R1:W2:Y:S02]  /*179f0*/  LDSM.16.MT88.4 R4, [R12+0x9000] ;  /* 0x009000000c04783b */ /* 0x0002a40000004200 */
[----:B-1----:R-:W-:Y:S02]  /*17a00*/  IADD3 R12, R16, R14, R2 ;  /* 0x0000000e100c7210 */ /* 0x002fe40007ffe002 */
[----:B------:R-:W-:Y:S02]  /*17a10*/  LOP3.LUT R14, R23, 0x2800, RZ, 0xfc, !PT ;  /* 0x00002800170e7812 */ /* 0x000fe400078efcff */
[----:B--2---:R-:W-:-:S02]  /*17a20*/  PRMT R8, R4, 0x6420, R5 ;  /* 0x0000642004087816 */ /* 0x004fc40000000005 */
[----:B------:R-:W-:Y:S02]  /*17a30*/  PRMT R9, R4, 0x7531, R5 ;  /* 0x0000753104097816 */ /* 0x000fe40000000005 */
[----:B------:R-:W-:Y:S02]  /*17a40*/  LOP3.LUT R5, R2, 0x800, R23, 0xfe, !PT ;  /* 0x0000080002057812 */ /* 0x000fe400078efe17 */
[C-C-:B------:R-:W-:Y:S02]  /*17a50*/  PRMT R10, R6.reuse, 0x6420, R7.reuse ;  /* 0x00006420060a7816 */ /* 0x140fe40000000007 */
[----:B------:R-:W-:Y:S01]  /*17a60*/  PRMT R11, R6, 0x7531, R7 ;  /* 0x00007531060b7816 */ /* 0x000fe20000000007 */
[----:B------:R-:W-:-:S04]  /*17a70*/  IMAD.IADD R13, R16, 0x1, R5 ;  /* 0x00000001100d7824 */ /* 0x000fc800078e0205 */
[----:B------:R-:W-:Y:S04]  /*17a80*/  STSM.16.M88.4 [R3], R8 ;  /* 0x0000000803007844 */ /* 0x000fe80000000200 */
[----:B------:R-:W1:Y:S02]  /*17a90*/  LDSM.16.MT88.4 R4, [R13+0x9000] ;  /* 0x009000000d04783b */ /* 0x000e640000004200 */
[C-C-:B-1----:R-:W-:Y:S02]  /*17aa0*/  PRMT R8, R4.reuse, 0x6420, R5.reuse ;  /* 0x0000642004087816 */ /* 0x142fe40000000005 */
[----:B------:R-:W-:Y:S02]  /*17ab0*/  PRMT R9, R4, 0x7531, R5 ;  /* 0x0000753104097816 */ /* 0x000fe40000000005 */
[----:B------:R-:W-:-:S02]  /*17ac0*/  PRMT R10, R6, 0x6420, R7 ;  /* 0x00006420060a7816 */ /* 0x000fc40000000007 */
[----:B------:R-:W-:Y:S02]  /*17ad0*/  PRMT R11, R6, 0x7531, R7 ;  /* 0x00007531060b7816 */ /* 0x000fe40000000007 */
[----:B---3--:R-:W-:-:S05]  /*17ae0*/  IADD3 R19, R19, R15, R2 ;  /* 0x0000000f13137210 */ /* 0x008fca0007ffe002 */
        /* <DEDUP_REMOVED lines=22> */
.L_x_9922:
[----:B--2---:R2:W-:Y:S01]  /*17c50*/  SYNCS.ARRIVE.TRANS64.A1T0 RZ, [R0+URZ+0x19c50], RZ ;  /* 0x019c50ff00ff79a7 */ /* 0x0045e2000810003f */
[----:B------:R-:W-:Y:S02]  /*17c60*/  @!P0 VIADD R2, R0, 0x19c80 ;  /* 0x00019c8000028836 */ /* 0x000fe40000000000 */
[----:B------:R-:W-:-:S03]  /*17c70*/  VIADD R18, R18, 0x1 ;  /* 0x0000000112127836 */ /* 0x000fc60000000000 */
[----:B------:R-:W-:Y:S01]  /*17c80*/  @!P0 PRMT R2, RZ, 0x654, R2 ;  /* 0x00000654ff028816 */ /* 0x000fe20000000002 */
[----:B------:R-:W-:Y:S06]  /*17c90*/  BAR.SYNC.DEFER_BLOCKING 0x2, 0x80 ;  /* 0x0082000000007b1d */ /* 0x000fec0000010000 */
[----:B------:R2:W-:Y:S01]  /*17ca0*/  @!P0 SYNCS.ARRIVE.TRANS64.RED.A1T0 RZ, [R2+URZ], RZ ;  /* 0x000000ff02ff89a7 */ /* 0x0005e2000810043f */
[----:B------:R-:W-:-:S04]  /*17cb0*/  ISETP.NE.AND P0, PT, R18, 0x2, PT ;  /* 0x000000021200780c */ /* 0x000fc80003f05270 */
[----:B------:R-:W-:Y:S02]  /*17cc0*/  SEL R3, RZ, 0x1, P0 ;  /* 0x00000001ff037807 */ /* 0x000fe40000000000 */
[----:B------:R-:W-:Y:S02]  /*17cd0*/  SEL R18, R18, RZ, P0 ;  /* 0x000000ff12127207 */ /* 0x000fe40000000000 */
[----:B--2---:R-:W-:-:S07]  /*17ce0*/  LOP3.LUT R24, R24, R3, RZ, 0x3c, !PT ;  /* 0x0000000318187212 */ /* 0x004fce00078e3cff */
.L_x_9865:
[----:B------:R-:W-:Y:S05]  /*17cf0*/  BSYNC B7 ;  /* 0x0000000000077941 */ /* 0x000fea0003800000 */
.L_x_9863:
        /* <DEDUP_REMOVED lines=8> */
[----:B-1----:R1:W-:Y:S01]  /*17d80*/  STL.64 [R1], R4 ;  /* 0x0000000401007387 */ /* 0x0023e20000100a00 */
[----:B--2---:R-:W-:-:S03]  /*17d90*/  IMAD.MOV.U32 R0, RZ, RZ, R7 ;  /* 0x000000ffff007224 */ /* 0x004fc600078e0007 */
[----:B------:R1:W-:Y:S02]  /*17da0*/  STL [R1+0x8], R6 ;  /* 0x0000080601007387 */ /* 0x0003e40000100800 */
[----:B------:R-:W-:Y:S01]  /*17db0*/  R2UR UR42, R0 ;  /* 0x00000000002a72ca */ /* 0x000fe200000e0000 */
[----:B------:R-:W-:Y:S06]  /*17dc0*/  BAR.ARV 0x4, 0x200 ;  /* 0x0108000000007b1d */ /* 0x000fec0000002000 */
[----:B------:R-:W-:Y:S08]  /*17dd0*/  BRA `(.L_x_9924) ;  /* 0x0000000c00e07947 */ /* 0x000ff00003800000 */
.L_x_9923:
[----:B--2---:R-:W0:Y:S01]  /*17de0*/  LDL.LU R0, [R1] ;  /* 0x0000000001007983 */ /* 0x004e220000300800 */
[----:B------:R-:W-:Y:S01]  /*17df0*/  ULDC UR4, c[0x0][0xc3c] ;  /* 0x00030f0000047ab9 */ /* 0x000fe20000000800 */
[----:B------:R-:W1:Y:S02]  /*17e00*/  S2R R2, SR_TID.X ;  /* 0x0000000000027919 */ /* 0x000e640000002100 */
[----:B-1----:R-:W-:-:S04]  /*17e10*/  LOP3.LUT R10, R2, 0x1f, RZ, 0xc0, !PT ;  /* 0x0000001f020a7812 */ /* 0x002fc800078ec0ff */
[C---:B------:R-:W-:Y:S01]  /*17e20*/  ISETP.NE.AND P0, PT, R10.reuse, 0x1f, PT ;  /* 0x0000001f0a00780c */ /* 0x040fe20003f05270 */
[----:B------:R-:W-:-:S05]  /*17e30*/  VIADD R7, R10, UR42 ;  /* 0x0000002a0a077c36 */ /* 0x000fca0008000000 */
[----:B------:R-:W-:Y:S01]  /*17e40*/  ISETP.GE.OR P1, PT, R7, UR4, !P0 ;  /* 0x0000000407007c0c */ /* 0x000fe2000c726670 */
[----:B------:R-:W-:Y:S02]  /*17e50*/  IMAD.MOV.U32 R8, RZ, RZ, RZ ;  /* 0x000000ffff087224 */ /* 0x000fe400078e00ff */
[----:B0-----:R-:W-:-:S10]  /*17e60*/  IMAD.MOV.U32 R9, RZ, RZ, R0 ;  /* 0x000000ffff097224 */ /* 0x001fd400078e0000 */
        /* <DEDUP_REMOVED lines=12> */
[----:B------:R-:W-:Y:S02]  /*17f30*/  ISETP.GE.U32.AND P5, PT, R10, 0x10, PT ;  /* 0x000000100a00780c */ /* 0x000fe40003fa6070 */
[----:B------:R-:W-:Y:S01]  /*17f40*/  SHFL.IDX PT, R10, R9, 0x1, 0x1f ;  /* 0x00201f00090a7f89 */ /* 0x000fe200000e0000 */
[----:B--2---:R-:W-:-:S05]  /*17f50*/  IMAD R4, R8, R0, RZ ;  /* 0x0000000008047224 */ /* 0x004fca00078e02ff */
[----:B------:R-:W0:Y:S02]  /*17f60*/  SHFL.UP PT, R5, R4, 0x1, RZ ;  /* 0x0420000004057989 */ /* 0x000e2400000e00ff */
[----:B0-----:R-:W-:-:S05]  /*17f70*/  SEL R5, R5, RZ, P1 ;  /* 0x000000ff05057207 */ /* 0x001fca0000800000 */
[----:B------:R-:W-:Y:S02]  /*17f80*/  IMAD.IADD R5, R4, 0x1, R5 ;  /* 0x0000000104057824 */ /* 0x000fe400078e0205 */
[----:B------:R-:W-:Y:S04]  /*17f90*/  SHFL.IDX PT, R4, R9, RZ, 0x1f ;  /* 0x00001fff09047589 */ /* 0x000fe800000e0000 */
        /* <DEDUP_REMOVED lines=19> */
.L_x_9927:
        /* <DEDUP_REMOVED lines=14> */
[----:B0-----:R-:W-:-:S05]  /*181b0*/  @!P6 IMAD.WIDE R2, R7, 0x4, R2 ;  /* 0x000000040702e825 */ /* 0x001fca00078e0202 */
        /* <DEDUP_REMOVED lines=23> */
.L_x_9925:
[----:B------:R-:W-:-:S04]  /*18330*/  IMAD.IADD R6, R6, 0x1, -R3 ;  /* 0x0000000106067824 */ /* 0x000fc800078e0a03 */
[----:B------:R-:W-:-:S05]  /*18340*/  IMAD R3, R2, R7, R6 ;  /* 0x0000000702037224 */ /* 0x000fca00078e0206 */
[----:B------:R-:W-:-:S13]  /*18350*/  ISETP.GT.AND P0, PT, R3, R4, PT ;  /* 0x000000040300720c */ /* 0x000fda0003f04270 */
[----:B------:R-:W-:Y:S02]  /*18360*/  VOTEU.ANY UR5, UPT, !P0 ;  /* 0x0000000000057886 */ /* 0x000fe400040e0100 */
[----:B------:R-:W-:Y:S01]  /*18370*/  ISETP.NE.AND P0, PT, RZ, UR5, PT ;  /* 0x00000005ff007c0c */ /* 0x000fe2000bf05270 */
[----:B------:R-:W-:-:S06]  /*18380*/  UPOPC UR4, UR5 ;  /* 0x00000005000472bf */ /* 0x000fcc0008000000 */
[----:B------:R-:W-:Y:S02]  /*18390*/  IMAD.U32 R3, RZ, RZ, UR4 ;  /* 0x00000004ff037e24 */ /* 0x000fe4000f8e00ff */
[----:B------:R-:W-:-:S03]  /*183a0*/  IMAD.U32 R9, RZ, RZ, UR4 ;  /* 0x00000004ff097e24 */ /* 0x000fc6000f8e00ff */
[----:B------:R0:W1:Y:S04]  /*183b0*/  SHFL.IDX PT, R0, R0, R3, 0x1f ;  /* 0x00001f0300007589 */ /* 0x00006800000e0000 */
[----:B------:R0:W2:Y:S01]  /*183c0*/  SHFL.IDX PT, R8, R8, R9, 0x1f ;  /* 0x00001f0908087589 */ /* 0x0000a200000e0000 */
[----:B------:R-:W-:Y:S05]  /*183d0*/  @!P0 BRA `(.L_x_9928) ;  /* 0x00000000000c8947 */ /* 0x000fea0003800000 */
[----:B------:R-:W-:-:S06]  /*183e0*/  UIADD3 UR5, UR4, -0x1, URZ ;  /* 0xffffffff04057890 */ /* 0x000fcc000fffe03f */
[----:B------:R-:W-:-:S06]  /*183f0*/  IMAD.U32 R5, RZ, RZ, UR5 ;  /* 0x00000005ff057e24 */ /* 0x000fcc000f8e00ff */
[----:B------:R3:W4:Y:S02]  /*18400*/  SHFL.IDX PT, R5, R2, R5, 0x1f ;  /* 0x00001f0502057589 */ /* 0x00072400000e0000 */
.L_x_9928:
[----:B0---4-:R-:W-:Y:S01]  /*18410*/  IMAD R3, R5, R7, R6 ;  /* 0x0000000705037224 */ /* 0x011fe200078e0206 */
[----:B--2---:R-:W-:Y:S01]  /*18420*/  ISETP.NE.AND P0, PT, R8, 0x1, PT ;  /* 0x000000010800780c */ /* 0x004fe20003f05270 */
[----:B------:R-:W-:Y:S02]  /*18430*/  UIADD3 UR42, UR4, UR42, URZ ;  /* 0x0000002a042a7290 */ /* 0x000fe4000fffe03f */
[----:B------:R-:W-:Y:S01]  /*18440*/  IMAD.IADD R4, R4, 0x1, -R3 ;  /* 0x0000000104047824 */ /* 0x000fe200078e0a03 */
[----:B------:R0:W-:Y:S09]  /*18450*/  STL [R1], R3 ;  /* 0x0000000301007387 */ /* 0x0001f20000100800 */
[----:B------:R-:W-:Y:S05]  /*18460*/  @!P0 BRA `(.L_x_9929) ;  /* 0x0000000000e08947 */ /* 0x000fea0003800000 */
[----:B-1----:R-:W-:Y:S01]  /*18470*/  IABS R6, R0 ;  /* 0x0000000000067213 */ /* 0x002fe20000000000 */
[----:B---3--:R-:W-:-:S03]  /*18480*/  IMAD.MOV.U32 R2, RZ, RZ, RZ ;  /* 0x000000ffff027224 */ /* 0x008fc600078e00ff */
[----:B------:R-:W1:Y:S08]  /*18490*/  I2F.RP R5, R6 ;  /* 0x0000000600057306 */ /* 0x000e700000209400 */
[----:B-1----:R-:W1:Y:S02]  /*184a0*/  MUFU.RCP R5, R5 ;  /* 0x0000000500057308 */ /* 0x002e640000001000 */
[----:B-1----:R-:W-:-:S06]  /*184b0*/  VIADD R7, R5, 0xffffffe ;  /* 0x0ffffffe05077836 */ /* 0x002fcc0000000000 */
[----:B0-----:R-:W0:Y:S02]  /*184c0*/  F2I.FTZ.U32.TRUNC.NTZ R3, R7 ;  /* 0x0000000700037305 */ /* 0x001e24000021f000 */
[----:B0-----:R-:W-:-:S04]  /*184d0*/  IMAD.MOV R9, RZ, RZ, -R3 ;  /* 0x000000ffff097224 */ /* 0x001fc800078e0a03 */
[----:B------:R-:W-:-:S04]  /*184e0*/  IMAD R9, R9, R6, RZ ;  /* 0x0000000609097224 */ /* 0x000fc800078e02ff */
[----:B------:R-:W-:Y:S01]  /*184f0*/  IMAD.HI.U32 R3, R3, R9, R2 ;  /* 0x0000000903037227 */ /* 0x000fe200078e0002 */
[----:B------:R-:W-:Y:S02]  /*18500*/  IABS R2, R4 ;  /* 0x0000000400027213 */ /* 0x000fe40000000000 */
[----:B------:R-:W-:-:S03]  /*18510*/  IABS R9, R0 ;  /* 0x0000000000097213 */ /* 0x000fc60000000000 */
[----:B------:R-:W-:-:S04]  /*18520*/  IMAD.HI.U32 R5, R3, R2, RZ ;  /* 0x0000000203057227 */ /* 0x000fc800078e00ff */
[----:B------:R-:W-:-:S04]  /*18530*/  IMAD.MOV R9, RZ, RZ, -R9 ;  /* 0x000000ffff097224 */ /* 0x000fc800078e0a09 */
[----:B------:R-:W-:Y:S02]  /*18540*/  IMAD R3, R5, R9, R2 ;  /* 0x0000000905037224 */ /* 0x000fe400078e0202 */
[----:B------:R-:W-:-:S03]  /*18550*/  IMAD.MOV.U32 R2, RZ, RZ, RZ ;  /* 0x000000ffff027224 */ /* 0x000fc600078e00ff */
        /* <DEDUP_REMOVED lines=41> */
.L_x_9929:
[----:B------:R-:W-:Y:S02]  /*187f0*/  ULDC.64 UR4, c[0x0][0xc90] ;  /* 0x0003240000047ab9 */ /* 0x000fe40000000a00 */
[----:B------:R-:W-:-:S06]  /*18800*/  UIMAD.WIDE UR4, UR42, 0x4, UR4 ;  /* 0x000000042a0478a5 */ /* 0x000fcc000f8e0204 */
[----:B---3--:R-:W-:Y:S02]  /*18810*/  IMAD.U32 R2, RZ, RZ, UR4 ;  /* 0x00000004ff027e24 */ /* 0x008fe4000f8e00ff */
[----:B0-----:R-:W-:-:S05]  /*18820*/  IMAD.U32 R3, RZ, RZ, UR5 ;  /* 0x00000005ff037e24 */ /* 0x001fca000f8e00ff */
[----:B------:R0:W1:Y:S02]  /*18830*/  LDG.E R6, desc[UR50][R2.64] ;  /* 0x0000003202067981 */ /* 0x000064000c1e1900 */
[----:B0-----:R-:W-:Y:S02]  /*18840*/  IMAD.MOV.U32 R2, RZ, RZ, RZ ;  /* 0x000000ffff027224 */ /* 0x001fe400078e00ff */
[----:B-1----:R-:W-:-:S05]  /*18850*/  IMAD R5, R0, R6, RZ ;  /* 0x0000000600057224 */ /* 0x002fca00078e02ff */
        /* <DEDUP_REMOVED lines=40> */
[----:B------:R-:W-:-:S04]  /*18ae0*/  IMAD.HI.U32 R2, R2, R3, RZ ;  /* 0x0000000302027227 */ /* 0x000fc800078e00ff */
[----:B------:R-:W-:Y:S01]  /*18af0*/  IMAD R4, R2, R4, R3 ;  /* 0x0000000402047224 */ /* 0x000fe200078e0203 */
[----:B------:R-:W-:Y:S02]  /*18b00*/  LOP3.LUT R3, R5, R6, RZ, 0x3c, !PT ;  /* 0x0000000605037212 */ /* 0x000fe400078e3cff */
[----:B------:R-:W-:Y:S02]  /*18b10*/  IADD3 R5, R8, 0x1000000, R5 ;  /* 0x0100000008057810 */ /* 0x000fe40007ffe005 */
        /* <DEDUP_REMOVED lines=12> */
.L_x_9930:
[----:B01----:R-:W-:-:S05]  /*18be0*/  LOP3.LUT R3, RZ, R2, RZ, 0x33, !PT ;  /* 0x00000002ff037212 */ /* 0x003fca00078e33ff */
[----:B------:R-:W-:-:S05]  /*18bf0*/  IMAD.IADD R0, R0, 0x1, R3 ;  /* 0x0000000100007824 */ /* 0x000fca00078e0203 */
[----:B------:R0:W-:Y:S01]  /*18c00*/  STL [R1+0x4], R0 ;  /* 0x0000040001007387 */ /* 0x0001e20000100800 */
[----:B------:R-:W-:Y:S05]  /*18c10*/  BRA `(.L_x_9931) ;  /* 0x0000000000107947 */ /* 0x000fea0003800000 */
.L_x_9926:
[----:B------:R1:W-:Y:S01]  /*18c20*/  STL [R1], R4 ;  /* 0x0000000401007387 */ /* 0x0003e20000100800 */
[----:B------:R-:W-:-:S03]  /*18c30*/  ULDC UR42, c[0x0][0xc3c] ;  /* 0x00030f00002a7ab9 */ /* 0x000fc60000000800 */
[----:B------:R1:W-:Y:S04]  /*18c40*/  STL [R1+0x4], RZ ;  /* 0x000004ff01007387 */ /* 0x0003e80000100800 */
[----:B------:R1:W-:Y:S02]  /*18c50*/  STL [R1+0x8], RZ ;  /* 0x000008ff01007387 */ /* 0x0003e40000100800 */
.L_x_9931:
[----:B------:R-:W2:Y:S04]  /*18c60*/  LDL R3, [R1+0x4] ;  /* 0x0000040001037983 */ /* 0x000ea80000100800 */
[----:B------:R-:W3:Y:S04]  /*18c70*/  LDL R2, [R1+0x8] ;  /* 0x0000080001027983 */ /* 0x000ee80000100800 */
[----:B-1----:R-:W4:Y:S01]  /*18c80*/  LDL R4, [R1] ;  /* 0x0000000001047983 */ /* 0x002f220000100800 */
[----:B0-----:R-:W0:Y:S02]  /*18c90*/  S2R R0, SR_TID.X ;  /* 0x0000000000007919 */ /* 0x001e240000002100 */
        /* <DEDUP_REMOVED lines=12> */
.L_x_9924:
[----:B------:R-:W-:Y:S02]  /*18d60*/  ULDC UR4, c[0x0][0xc3c] ;  /* 0x00030f0000047ab9 */ /* 0x000fe40000000800 */
[----:B------:R-:W-:-:S06]  /*18d70*/  UISETP.GE.AND UP0, UPT, UR42, UR4, UPT ;  /* 0x000000042a00728c */ /* 0x000fcc000bf06270 */
[----:B------:R-:W-:-:S13]  /*18d80*/  PLOP3.LUT P0, PT, PT, PT, UP0, 0x80, 0x0 ;  /* 0x000000000000781c */ /* 0x000fda0003f0f008 */
[----:B------:R-:W-:Y:S05]  /*18d90*/  @!P0 BRA `(.L_x_9932) ;  /* 0xffffffb000508947 */ /* 0x000fea000383ffff */
.L_x_9852:
[----:B0-----:R-:W3:Y:S01]  /*18da0*/  LDL.LU R0, [R1+0x18] ;  /* 0x0000180001007983 */ /* 0x001ee20000300800 */
[----:B------:R-:W-:Y:S01]  /*18db0*/  BSSY B0, `(.L_x_9933) ;  /* 0x000000b000007945 */ /* 0x000fe20003800000 */
[----:B-12---:R-:W0:Y:S01]  /*18dc0*/  S2R R5, SR_CgaCtaId ;  /* 0x0000000000057919 */ /* 0x006e220000008800 */
        /* <DEDUP_REMOVED lines=9> */
.L_x_9971:
[----:B------:R-:W-:Y:S05]  /*18e60*/  BSYNC B0 ;  /* 0x0000000000007941 */ /* 0x000fea0003800000 */
.L_x_9933:
[----:B------:R-:W-:-:S03]  /*18e70*/  UMOV UR4, 0xffffffff ;  /* 0xffffffff00047882 */ /* 0x000fc60000000000 */
[----:B------:R-:W-:Y:S05]  /*18e80*/  BRA.DIV UR4, `(.L_x_9935) ;  /* 0x0000000e049c7947 */ /* 0x000fea000b800000 */
[----:B0-----:R-:W0:Y:S02]  /*18e90*/  S2R R0, SR_TID.X ;  /* 0x0000000000007919 */ /* 0x001e240000002100 */
[----:B0-----:R-:W-:-:S04]  /*18ea0*/  SHF.R.U32.HI R0, RZ, 0x5, R0 ;  /* 0x00000005ff007819 */ /* 0x001fc80000011600 */
[----:B------:R-:W-:-:S05]  /*18eb0*/  LOP3.LUT R0, R0, 0x3, RZ, 0xc0, !PT ;  /* 0x0000000300007812 */ /* 0x000fca00078ec0ff */
[----:B------:R0:W1:Y:S02]  /*18ec0*/  SHFL.IDX PT, R14, R0, RZ, 0x1f ;  /* 0x00001fff000e7589 */ /* 0x00006400000e0000 */
.L_x_9974:
[----:B-1----:R-:W-:Y:S01]  /*18ed0*/  ISETP.NE.AND P0, PT, R14, RZ, PT ;  /* 0x000000ff0e00720c */ /* 0x002fe20003f05270 */
[----:B------:R-:W-:-:S12]  /*18ee0*/  BSSY B0, `(.L_x_9936) ;  /* 0x000002b000007945 */ /* 0x000fd80003800000 */
[----:B------:R-:W-:Y:S05]  /*18ef0*/  @P0 BRA `(.L_x_9937) ;  /* 0x0000000000a40947 */ /* 0x000fea0003800000 */
[----:B------:R-:W-:-:S03]  /*18f00*/  UMOV UR4, 0xffffffff ;  /* 0xffffffff00047882 */ /* 0x000fc60000000000 */
[----:B------:R-:W-:Y:S05]  /*18f10*/  BRA.DIV UR4, `(.L_x_9938) ;  /* 0x0000000e04ac7947 */ /* 0x000fea000b800000 */
[----:B------:R-:W-:-:S13]  /*18f20*/  ELECT P6, URZ, PT ;  /* 0x00000000003f782f */ /* 0x000fda00038c0000 */
.L_x_9977:
[----:B------:R-:W-:Y:S05]  /*18f30*/  @!P6 BRA `(.L_x_9937) ;  /* 0x000000000094e947 */ /* 0x000fea0003800000 */
[----:B------:R-:W-:-:S06]  /*18f40*/  ULOP3.LUT UR4, UR38, 0x2, URZ, 0xfc, !UPT ;  /* 0x0000000226047892 */ /* 0x000fcc000f8efc3f */
[----:B0-----:R-:W-:-:S05]  /*18f50*/  IMAD.U32 R0, RZ, RZ, UR4 ;  /* 0x00000004ff007e24 */ /* 0x001fca000f8e00ff */
[----:B------:R-:W-:-:S13]  /*18f60*/  ISETP.NE.AND P0, PT, R0, 0x3, PT ;  /* 0x000000030000780c */ /* 0x000fda0003f05270 */
[----:B------:R-:W-:Y:S05]  /*18f70*/  @!P0 BRA `(.L_x_9939) ;  /* 0x0000000000048947 */ /* 0x000fea0003800000 */
[----:B------:R-:W-:Y:S01]  /*18f80*/  BPT.TRAP 0x1 ;  /* 0x000000040000795c */ /* 0x000fe20000300000 */
.L_x_9939:
        /* <DEDUP_REMOVED lines=12> */
.L_x_9978:
[----:B------:R-:W1:Y:S02]  /*19050*/  SYNCS.PHASECHK.TRANS64.TRYWAIT P1, [R3+URZ], R0 ;  /* 0x00000000030075a7 */ /* 0x000e64000802017f */
[----:B-1----:R-:W-:Y:S05]  /*19060*/  @!P1 BRA `(.L_x_9941) ;  /* 0x0000000c008c9947 */ /* 0x002fea0003800000 */
.L_x_9979:
[----:B------:R-:W-:Y:S05]  /*19070*/  @!P0 BRA `(.L_x_9942) ;  /* 0x0000000000048947 */ /* 0x000fea0003800000 */
[----:B------:R-:W-:Y:S01]  /*19080*/  BPT.TRAP 0x1 ;  /* 0x000000040000795c */ /* 0x000fe20000300000 */
.L_x_9942:
[----:B-1----:R-:W-:-:S04]  /*19090*/  IMAD R3, R18, 0x8, R9 ;  /* 0x0000000812037824 */ /* 0x002fc800078e0209 */
[----:B------:R-:W1:Y:S02]  /*190a0*/  SYNCS.PHASECHK.TRANS64.TRYWAIT P1, [R3+URZ+0x19c60], R2 ;  /* 0x019c6002030075a7 */ /* 0x000e64000802017f */
[----:B-1----:R-:W-:Y:S05]  /*190b0*/  @!P1 BRA `(.L_x_9943) ;  /* 0x0000000c008c9947 */ /* 0x002fea0003800000 */
.L_x_9980:
[----:B------:R-:W-:Y:S05]  /*190c0*/  @!P0 BRA `(.L_x_9944) ;  /* 0x0000000000048947 */ /* 0x000fea0003800000 */
[----:B------:R-:W-:Y:S01]  /*190d0*/  BPT.TRAP 0x1 ;  /* 0x000000040000795c */ /* 0x000fe20000300000 */
.L_x_9944:
[----:B------:R-:W-:-:S04]  /*190e0*/  IMAD R5, R4, 0x8, R9 ;  /* 0x0000000804057824 */ /* 0x000fc800078e0209 */
[----:B------:R-:W2:Y:S02]  /*190f0*/  SYNCS.PHASECHK.TRANS64.TRYWAIT P1, [R5+URZ+0x19c60], R0 ;  /* 0x019c6000050075a7 */ /* 0x000ea4000802017f */
[----:B--2---:R-:W-:Y:S05]  /*19100*/  @!P1 BRA `(.L_x_9945) ;  /* 0x0000000c008c9947 */ /* 0x004fea0003800000 */
.L_x_9981:
[----:B------:R-:W-:Y:S05]  /*19110*/  @!P0 BRA `(.L_x_9946) ;  /* 0x0000000000048947 */ /* 0x000fea0003800000 */
[----:B------:R-:W-:Y:S01]  /*19120*/  BPT.TRAP 0x1 ;  /* 0x000000040000795c */ /* 0x000fe20000300000 */
.L_x_9946:
[----:B------:R-:W3:Y:S02]  /*19130*/  SYNCS.PHASECHK.TRANS64.TRYWAIT P0, [R3+URZ+0x19c80], R2 ;  /* 0x019c8002030075a7 */ /* 0x000ee4000800017f */
[----:B---3--:R-:W-:Y:S05]  /*19140*/  @!P0 BRA `(.L_x_9947) ;  /* 0x0000000c00908947 */ /* 0x008fea0003800000 */
.L_x_9948:
[----:B----4-:R4:W0:Y:S02]  /*19150*/  SYNCS.PHASECHK.TRANS64.TRYWAIT P0, [R5+URZ+0x19c80], R0 ;  /* 0x019c8000050075a7 */ /* 0x010824000800017f */
[----:B0-----:R-:W-:Y:S05]  /*19160*/  @!P0 NANOSLEEP.SYNCS 0x989680 ;  /* 0x009896800000895d */ /* 0x001fea0003900000 */
[----:B------:R-:W0:Y:S02]  /*19170*/  @!P0 SYNCS.PHASECHK.TRANS64 P0, [R5+URZ+0x19c80], R0 ;  /* 0x019c8000050085a7 */ /* 0x000e24000800007f */
[----:B0-----:R-:W-:Y:S05]  /*19180*/  @!P0 BRA `(.L_x_9948) ;  /* 0xfffffffc00f08947 */ /* 0x001fea000383ffff */
.L_x_9937:
[----:B------:R-:W-:Y:S05]  /*19190*/  BSYNC B0 ;  /* 0x0000000000007941 */ /* 0x000fea0003800000 */
.L_x_9936:
[----:B------:R-:W-:Y:S05]  /*191a0*/  EXIT ;  /* 0x000000000000794d */ /* 0x000fea0003800000 */
.L_x_9755:
[----:B0-----:R-:W-:-:S04]  /*191b0*/  IMAD.U32 R3, RZ, RZ, UR46 ;  /* 0x0000002eff037e24 */ /* 0x001fc8000f8e00ff */
[----:B------:R0:W1:Y:S03]  /*191c0*/  SYNCS.PHASECHK.TRANS64.TRYWAIT P1, [R3+URZ+0x19c00], R6 ;  /* 0x019c0006030075a7 */ /* 0x000066000802017f */
[----:B-1----:R-:W-:Y:S05]  /*191d0*/  @!P1 NANOSLEEP.SYNCS 0x989680 ;  /* 0x009896800000995d */ /* 0x002fea0003900000 */
[----:B------:R-:W1:Y:S02]  /*191e0*/  @!P1 SYNCS.PHASECHK.TRANS64 P1, [R3+URZ+0x19c00], R6 ;  /* 0x019c0006030095a7 */ /* 0x000e64000802007f */
[----:B-1----:R-:W-:Y:S05]  /*191f0*/  @!P1 BRA `(.L_x_9755) ;  /* 0xfffffffc00ec9947 */ /* 0x002fea000383ffff */
[----:B------:R-:W-:Y:S05]  /*19200*/  BRA `(.L_x_9949) ;  /* 0xfffffe9000387947 */ /* 0x000fea000383ffff */
.L_x_9759:
[----:B-1----:R1:W2:Y:S02]  /*19210*/  SYNCS.PHASECHK.TRANS64.TRYWAIT P2, [R90+URZ+0x19c30], R3 ;  /* 0x019c30035a0075a7 */ /* 0x0022a4000804017f */
[----:B--2---:R-:W-:Y:S05]  /*19220*/  @!P2 NANOSLEEP.SYNCS 0x989680 ;  /* 0x009896800000a95d */ /* 0x004fea0003900000 */
[----:B------:R-:W2:Y:S02]  /*19230*/  @!P2 SYNCS.PHASECHK.TRANS64 P2, [R90+URZ+0x19c30], R3 ;  /* 0x019c30035a00a5a7 */ /* 0x000ea4000804007f */
[----:B--2---:R-:W-:Y:S05]  /*19240*/  @!P2 BRA `(.L_x_9759) ;  /* 0xfffffffc00f0a947 */ /* 0x004fea000383ffff */
[----:B------:R-:W-:Y:S05]  /*19250*/  BRA `(.L_x_9758) ;  /* 0xfffffe90005c7947 */ /* 0x000fea000383ffff */
.L_x_9775:
[----:B-1----:R-:W-:-:S04]  /*19260*/  IMAD.U32 R6, RZ, RZ, UR24 ;  /* 0x00000018ff067e24 */ /* 0x002fc8000f8e00ff */
[----:B------:R1:W2:Y:S03]  /*19270*/  SYNCS.PHASECHK.TRANS64.TRYWAIT P2, [R6+URZ+0x19c30], R5 ;  /* 0x019c3005060075a7 */ /* 0x0002a6000804017f */
[----:B--2---:R-:W-:Y:S05]  /*19280*/  @!P2 NANOSLEEP.SYNCS 0x989680 ;  /* 0x009896800000a95d */ /* 0x004fea0003900000 */
[----:B------:R-:W2:Y:S02]  /*19290*/  @!P2 SYNCS.PHASECHK.TRANS64 P2, [R6+URZ+0x19c30], R5 ;  /* 0x019c30050600a5a7 */ /* 0x000ea4000804007f */
[----:B--2---:R-:W-:Y:S05]  /*192a0*/  @!P2 BRA `(.L_x_9775) ;  /* 0xfffffffc00eca947 */ /* 0x004fea000383ffff */
[----:B------:R-:W-:Y:S05]  /*192b0*/  BRA `(.L_x_9774) ;  /* 0xfffffecc00107947 */ /* 0x000fea000383ffff */
.L_x_9779:
[----:B-1----:R-:W-:-:S04]  /*192c0*/  IMAD.U32 R6, RZ, RZ, UR11 ;  /* 0x0000000bff067e24 */ /* 0x002fc8000f8e00ff */
[----:B------:R1:W2:Y:S03]  /*192d0*/  SYNCS.PHASECHK.TRANS64.TRYWAIT P2, [R6+URZ+0x19c50], R5 ;  /* 0x019c5005060075a7 */ /* 0x0002a6000804017f */
[----:B--2---:R-:W-:Y:S05]  /*192e0*/  @!P2 NANOSLEEP.SYNCS 0x989680 ;  /* 0x009896800000a95d */ /* 0x004fea0003900000 */
[----:B------:R-:W2:Y:S02]  /*192f0*/  @!P2 SYNCS.PHASECHK.TRANS64 P2, [R6+URZ+0x19c50], R5 ;  /* 0x019c50050600a5a7 */ /* 0x000ea4000804007f */
[----:B--2---:R-:W-:Y:S05]  /*19300*/  @!P2 BRA `(.L_x_9779) ;  /* 0xfffffffc00eca947 */ /* 0x004fea000383ffff */
[----:B------:R-:W-:Y:S05]  /*19310*/  BRA `(.L_x_9778) ;  /* 0xfffffecc00607947 */ /* 0x000fea000383ffff */
.L_x_9797:
[----:B-1----:R-:W-:-:S04]  /*19320*/  IMAD.U32 R8, RZ, RZ, UR22 ;  /* 0x00000016ff087e24 */ /* 0x002fc8000f8e00ff */
[----:B------:R1:W2:Y:S03]  /*19330*/  SYNCS.PHASECHK.TRANS64.TRYWAIT P2, [R8+URZ+0x19c30], R7 ;  /* 0x019c3007080075a7 */ /* 0x0002a6000804017f */
[----:B--2---:R-:W-:Y:S05]  /*19340*/  @!P2 NANOSLEEP.SYNCS 0x989680 ;  /* 0x009896800000a95d */ /* 0x004fea0003900000 */
[----:B------:R-:W2:Y:S02]  /*19350*/  @!P2 SYNCS.PHASECHK.TRANS64 P2, [R8+URZ+0x19c30], R7 ;  /* 0x019c30070800a5a7 */ /* 0x000ea4000804007f */
[----:B--2---:R-:W-:Y:S05]  /*19360*/  @!P2 BRA `(.L_x_9797) ;  /* 0xfffffffc00eca947 */ /* 0x004fea000383ffff */
[----:B------:R-:W-:Y:S05]  /*19370*/  BRA `(.L_x_9796) ;  /* 0xffffff0000b07947 */ /* 0x000fea000383ffff */
.L_x_9801:
[----:B-1----:R-:W-:-:S04]  /*19380*/  IMAD.U32 R8, RZ, RZ, UR11 ;  /* 0x0000000bff087e24 */ /* 0x002fc8000f8e00ff */
[----:B------:R1:W2:Y:S03]  /*19390*/  SYNCS.PHASECHK.TRANS64.TRYWAIT P2, [R8+URZ+0x19c50], R7 ;  /* 0x019c5007080075a7 */ /* 0x0002a6000804017f */
[----:B--2---:R-:W-:Y:S05]  /*193a0*/  @!P2 NANOSLEEP.SYNCS 0x989680 ;  /* 0x009896800000a95d */ /* 0x004fea0003900000 */
[----:B------:R-:W2:Y:S02]  /*193b0*/  @!P2 SYNCS.PHASECHK.TRANS64 P2, [R8+URZ+0x19c50], R7 ;  /* 0x019c50070800a5a7 */ /* 0x000ea4000804007f */
[----:B--2---:R-:W-:Y:S05]  /*193c0*/  @!P2 BRA `(.L_x_9801) ;  /* 0xfffffffc00eca947 */ /* 0x004fea000383ffff */
[----:B------:R-:W-:Y:S05]  /*193d0*/  BRA `(.L_x_9800) ;  /* 0xffffff0400007947 */ /* 0x000fea000383ffff */
.L_x_9808:
[----:B-1----:R-:W-:-:S04]  /*193e0*/  IMAD.U32 R8, RZ, RZ, UR23 ;  /* 0x00000017ff087e24 */ /* 0x002fc8000f8e00ff */
[----:B------:R1:W2:Y:S03]  /*193f0*/  SYNCS.PHASECHK.TRANS64.TRYWAIT P2, [R8+URZ+0x19c30], R7 ;  /* 0x019c3007080075a7 */ /* 0x0002a6000804017f */
[----:B--2---:R-:W-:Y:S05]  /*19400*/  @!P2 NANOSLEEP.SYNCS 0x989680 ;  /* 0x009896800000a95d */ /* 0x004fea0003900000 */
[----:B------:R-:W2:Y:S02]  /*19410*/  @!P2 SYNCS.PHASECHK.TRANS64 P2, [R8+URZ+0x19c30], R7 ;  /* 0x019c30070800a5a7 */ /* 0x000ea4000804007f */
[----:B--2---:R-:W-:Y:S05]  /*19420*/  @!P2 BRA `(.L_x_9808) ;  /* 0xfffffffc00eca947 */ /* 0x004fea000383ffff */
[----:B------:R-:W-:Y:S05]  /*19430*/  BRA `(.L_x_9807) ;  /* 0xffffff2400807947 */ /* 0x000fea000383ffff */
.L_x_9812:
[----:B-1----:R-:W-:-:S04]  /*19440*/  IMAD.U32 R8, RZ, RZ, UR11 ;  /* 0x0000000bff087e24 */ /* 0x002fc8000f8e00ff */
[----:B------:R1:W2:Y:S03]  /*19450*/  SYNCS.PHASECHK.TRANS64.TRYWAIT P2, [R8+URZ+0x19c50], R7 ;  /* 0x019c5007080075a7 */ /* 0x0002a6000804017f */
[----:B--2---:R-:W-:Y:S05]  /*19460*/  @!P2 NANOSLEEP.SYNCS 0x989680 ;  /* 0x009896800000a95d */ /* 0x004fea0003900000 */
[----:B------:R-:W2:Y:S02]  /*19470*/  @!P2 SYNCS.PHASECHK.TRANS64 P2, [R8+URZ+0x19c50], R7 ;  /* 0x019c50070800a5a7 */ /* 0x000ea4000804007f */
[----:B--2---:R-:W-:Y:S05]  /*19480*/  @!P2 BRA `(.L_x_9812) ;  /* 0xfffffffc00eca947 */ /* 0x004fea000383ffff */
[----:B------:R-:W-:Y:S05]  /*19490*/  BRA `(.L_x_9811) ;  /* 0xffffff2400d07947 */ /* 0x000fea000383ffff */
.L_x_9826:
[----:B-1----:R-:W-:-:S04]  /*194a0*/  IMAD.U32 R5, RZ, RZ, UR14 ;  /* 0x0000000eff057e24 */ /* 0x002fc8000f8e00ff */
[----:B------:R1:W2:Y:S03]  /*194b0*/  SYNCS.PHASECHK.TRANS64.TRYWAIT P1, [R5+URZ+0x19c50], R0 ;  /* 0x019c5000050075a7 */ /* 0x0002a6000802017f */
[----:B--2---:R-:W-:Y:S05]  /*194c0*/  @!P1 NANOSLEEP.SYNCS 0x989680 ;  /* 0x009896800000995d */ /* 0x004fea0003900000 */
[----:B------:R-:W2:Y:S02]  /*194d0*/  @!P1 SYNCS.PHASECHK.TRANS64 P1, [R5+URZ+0x19c50], R0 ;  /* 0x019c5000050095a7 */ /* 0x000ea4000802007f */
[----:B--2---:R-:W-:Y:S05]  /*194e0*/  @!P1 BRA `(.L_x_9826) ;  /* 0xfffffffc00ec9947 */ /* 0x004fea000383ffff */
[----:B------:R-:W-:Y:S05]  /*194f0*/  BRA `(.L_x_9825) ;  /* 0xffffff58003c7947 */ /* 0x000fea000383ffff */
.L_x_9874:
[----:B------:R-:W-:Y:S02]  /*19500*/  IMAD.MOV.U32 R13, RZ, RZ, R20 ;  /* 0x000000ffff0d7224 */ /* 0x000fe400078e0014 */
[----:B------:R-:W-:Y:S02]  /*19510*/  IMAD.MOV.U32 R12, RZ, RZ, RZ ;  /* 0x000000ffff0c7224 */ /* 0x000fe400078e00ff */
[----:B------:R-:W-:Y:S02]  /*19520*/  IMAD.MOV.U32 R11, RZ, RZ, 0x1f ;  /* 0x0000001fff0b7424 */ /* 0x000fe400078e00ff */
[----:B------:R-:W-:-:S07]  /*19530*/  IMAD.MOV.U32 R15, RZ, RZ, -0x1 ;  /* 0xffffffffff0f7424 */ /* 0x000fce00078e00ff */
[----:B01----:R-:W-:Y:S05]  /*19540*/  WARPSYNC.COLLECTIVE R15, `(.L_x_9950) ;  /* 0x000000000f087348 */ /* 0x003fea0003c00000 */
[----:B------:R2:W3:Y:S02]  /*19550*/  SHFL.IDX P6, R14, R13, R12, R11 ;  /* 0x0000000c0d0e7389 */ /* 0x0004e400000c000b */
[----:B0123--:R-:W-:Y:S01]  /*19560*/  ENDCOLLECTIVE ;  /* 0x000000000000791b */ /* 0x00ffe20003800000 */
.L_x_9950:
[----:B------:R-:W-:Y:S05]  /*19570*/  BRA `(.L_x_9951) ;  /* 0xffffffbc00447947 */ /* 0x000fea000383ffff */
.L_x_9876:
[----:B------:R-:W-:Y:S01]  /*19580*/  BSSY B0, `(.L_x_9952) ;  /* 0x0000006000007945 */ /* 0x000fe20003800000 */
[----:B------:R-:W-:-:S07]  /*19590*/  IMAD.MOV.U32 R15, RZ, RZ, -0x1 ;  /* 0xffffffffff0f7424 */ /* 0x000fce00078e00ff */
[----:B012---:R-:W-:Y:S05]  /*195a0*/  WARPSYNC.COLLECTIVE R15, `(.L_x_9953) ;  /* 0x000000000f0c7348 */ /* 0x007fea0003c00000 */
[----:B------:R-:W-:Y:S02]  /*195b0*/  ELECT P6, UR62, PT ;  /* 0x00000000003e782f */ /* 0x000fe400038c0000 */
[----:B------:R-:W-:Y:S01]  /*195c0*/  MOV R14, UR62 ;  /* 0x0000003e000e7c02 */ /* 0x000fe20008000f00 */
[----:B012---:R-:W-:Y:S10]  /*195d0*/  ENDCOLLECTIVE ;  /* 0x000000000000791b */ /* 0x007ff40003800000 */
.L_x_9953:
[----:B------:R-:W-:Y:S05]  /*195e0*/  BSYNC B0 ;  /* 0x0000000000007941 */ /* 0x000fea0003800000 */
.L_x_9952:
[----:B------:R-:W-:Y:S05]  /*195f0*/  BRA `(.L_x_9954) ;  /* 0xffffffbc004c7947 */ /* 0x000fea000383ffff */
.L_x_9878:
[----:B-1----:R1:W3:Y:S02]  /*19600*/  SYNCS.PHASECHK.TRANS64.TRYWAIT P0, [R4+URZ+0x19c80], R3 ;  /* 0x019c8003040075a7 */ /* 0x0022e4000800017f */
[----:B---3--:R-:W-:Y:S05]  /*19610*/  @!P0 NANOSLEEP.SYNCS 0x989680 ;  /* 0x009896800000895d */ /* 0x008fea0003900000 */
[----:B------:R-:W3:Y:S02]  /*19620*/  @!P0 SYNCS.PHASECHK.TRANS64 P0, [R4+URZ+0x19c80], R3 ;  /* 0x019c8003040085a7 */ /* 0x000ee4000800007f */
[----:B---3--:R-:W-:Y:S05]  /*19630*/  @!P0 BRA `(.L_x_9878) ;  /* 0xfffffffc00f08947 */ /* 0x008fea000383ffff */
[----:B------:R-:W-:Y:S05]  /*19640*/  BRA `(.L_x_9955) ;  /* 0xffffffbc00a87947 */ /* 0x000fea000383ffff */
.L_x_9880:
[----:B---3--:R3:W4:Y:S02]  /*19650*/  SYNCS.PHASECHK.TRANS64.TRYWAIT P0, [R4+URZ+0x19c40], R3 ;  /* 0x019c4003040075a7 */ /* 0x008724000800017f */
[----:B----4-:R-:W-:Y:S05]  /*19660*/  @!P0 NANOSLEEP.SYNCS 0x989680 ;  /* 0x009896800000895d */ /* 0x010fea0003900000 */
[----:B------:R-:W4:Y:S02]  /*19670*/  @!P0 SYNCS.PHASECHK.TRANS64 P0, [R4+URZ+0x19c40], R3 ;  /* 0x019c4003040085a7 */ /* 0x000f24000800007f */
[----:B----4-:R-:W-:Y:S05]  /*19680*/  @!P0 BRA `(.L_x_9880) ;  /* 0xfffffffc00f08947 */ /* 0x010fea000383ffff */
[----:B------:R-:W-:Y:S05]  /*19690*/  BRA `(.L_x_9956) ;  /* 0xffffffc0002c7947 */ /* 0x000fea000383ffff */
.L_x_9884:
[----:B------:R-:W2:Y:S01]  /*196a0*/  LDL.LU R11, [R1+0xc] ;  /* 0x00000c00010b7983 */ /* 0x000ea20000300800 */
[----:B------:R-:W-:Y:S02]  /*196b0*/  IMAD.MOV.U32 R4, RZ, RZ, R12 ;  /* 0x000000ffff047224 */ /* 0x000fe400078e000c */
[----:B------:R-:W-:Y:S02]  /*196c0*/  IMAD.MOV.U32 R13, RZ, RZ, R5 ;  /* 0x000000ffff0d7224 */ /* 0x000fe400078e0005 */
[----:B------:R-:W-:Y:S02]  /*196d0*/  IMAD.MOV.U32 R12, RZ, RZ, RZ ;  /* 0x000000ffff0c7224 */ /* 0x000fe400078e00ff */
[----:B------:R-:W-:Y:S02]  /*196e0*/  IMAD.MOV.U32 R15, RZ, RZ, -0x1 ;  /* 0xffffffffff0f7424 */ /* 0x000fe400078e00ff */
[----:B------:R-:W-:Y:S02]  /*196f0*/  IMAD.IADD R4, R21, 0x1, R4 ;  /* 0x0000000115047824 */ /* 0x000fe400078e0204 */
[----:B--2---:R-:W-:-:S02]  /*19700*/  IMAD R0, R11, R9, RZ ;  /* 0x000000090b007224 */ /* 0x004fc400078e02ff */
[----:B------:R-:W-:-:S03]  /*19710*/  IMAD.MOV.U32 R11, RZ, RZ, 0x1e1f ;  /* 0x00001e1fff0b7424 */ /* 0x000fc600078e00ff */
[----:B------:R-:W-:-:S13]  /*19720*/  ISETP.GE.AND P4, PT, R4, R0, PT ;  /* 0x000000000400720c */ /* 0x000fda0003f86270 */
[----:B0----5:R-:W-:Y:S05]  /*19730*/  WARPSYNC.COLLECTIVE R15, `(.L_x_9957) ;  /* 0x000000000f087348 */ /* 0x021fea0003c00000 */
[----:B------:R1:W2:Y:S02]  /*19740*/  SHFL.IDX P6, R14, R13, R12, R11 ;  /* 0x0000000c0d0e7389 */ /* 0x0002a400000c000b */
[----:B012--5:R-:W-:Y:S01]  /*19750*/  ENDCOLLECTIVE ;  /* 0x000000000000791b */ /* 0x027fe20003800000 */
.L_x_9957:
[----:B------:R-:W-:Y:S02]  /*19760*/  IMAD.MOV.U32 R13, RZ, RZ, R6 ;  /* 0x000000ffff0d7224 */ /* 0x000fe400078e0006 */
[----:B------:R-:W-:-:S07]  /*19770*/  IMAD.MOV.U32 R2, RZ, RZ, R14 ;  /* 0x000000ffff027224 */ /* 0x000fce00078e000e */
[----:B------:R-:W-:Y:S05]  /*19780*/  WARPSYNC.COLLECTIVE R15, `(.L_x_9958) ;  /* 0x000000000f087348 */ /* 0x000fea0003c00000 */
[----:B------:R0:W1:Y:S02]  /*19790*/  SHFL.IDX P6, R14, R13, R12, R11 ;  /* 0x0000000c0d0e7389 */ /* 0x00006400000c000b */
[----:B01----:R-:W-:Y:S01]  /*197a0*/  ENDCOLLECTIVE ;  /* 0x000000000000791b */ /* 0x003fe20003800000 */
.L_x_9958:
[----:B------:R-:W-:Y:S02]  /*197b0*/  IMAD.MOV.U32 R13, RZ, RZ, R5 ;  /* 0x000000ffff0d7224 */ /* 0x000fe400078e0005 */
[----:B------:R-:W-:Y:S02]  /*197c0*/  IMAD.MOV.U32 R12, RZ, RZ, 0x1 ;  /* 0x00000001ff0c7424 */ /* 0x000fe400078e00ff */
[----:B------:R-:W-:-:S07]  /*197d0*/  IMAD.MOV.U32 R3, RZ, RZ, R14 ;  /* 0x000000ffff037224 */ /* 0x000fce00078e000e */
[----:B------:R-:W-:Y:S05]  /*197e0*/  WARPSYNC.COLLECTIVE R15, `(.L_x_9959) ;  /* 0x000000000f087348 */ /* 0x000fea0003c00000 */
[----:B------:R0:W1:Y:S02]  /*197f0*/  SHFL.IDX P6, R14, R13, R12, R11 ;  /* 0x0000000c0d0e7389 */ /* 0x00006400000c000b */
[----:B01----:R-:W-:Y:S01]  /*19800*/  ENDCOLLECTIVE ;  /* 0x000000000000791b */ /* 0x003fe20003800000 */
.L_x_9959:
        /* <DEDUP_REMOVED lines=10> */
.L_x_9960:
        /* <DEDUP_REMOVED lines=12> */
.L_x_9961:
        /* <DEDUP_REMOVED lines=8> */
.L_x_9962:
[----:B------:R-:W-:-:S05]  /*199f0*/  @!P4 IMAD.X R3, RZ, RZ, R5, P3 ;  /* 0x000000ffff03c224 */ /* 0x000fca00018e0605 */
        /* <DEDUP_REMOVED lines=8> */
.L_x_9889:
[----:B--2---:R2:W3:Y:S02]  /*19a80*/  SYNCS.PHASECHK.TRANS64.TRYWAIT P0, [R16+URZ+0x19c20], R3 ;  /* 0x019c2003100075a7 */ /* 0x0044e4000800017f */
[----:B---3--:R-:W-:Y:S05]  /*19a90*/  @!P0 NANOSLEEP.SYNCS 0x989680 ;  /* 0x009896800000895d */ /* 0x008fea0003900000 */
[----:B------:R-:W3:Y:S02]  /*19aa0*/  @!P0 SYNCS.PHASECHK.TRANS64 P0, [R16+URZ+0x19c20], R3 ;  /* 0x019c2003100085a7 */ /* 0x000ee4000800007f */
[----:B---3--:R-:W-:Y:S05]  /*19ab0*/  @!P0 BRA `(.L_x_9889) ;  /* 0xfffffffc00f08947 */ /* 0x008fea000383ffff */
[----:B------:R-:W-:Y:S05]  /*19ac0*/  BRA `(.L_x_9964) ;  /* 0xffffffc800747947 */ /* 0x000fea000383ffff */
.L_x_9895:
[----:B-1----:R1:W2:Y:S02]  /*19ad0*/  SYNCS.PHASECHK.TRANS64.TRYWAIT P0, [R6+URZ+0x19c80], R4 ;  /* 0x019c8004060075a7 */ /* 0x0022a4000800017f */
[----:B--2---:R-:W-:Y:S05]  /*19ae0*/  @!P0 NANOSLEEP.SYNCS 0x989680 ;  /* 0x009896800000895d */ /* 0x004fea0003900000 */
[----:B------:R-:W2:Y:S02]  /*19af0*/  @!P0 SYNCS.PHASECHK.TRANS64 P0, [R6+URZ+0x19c80], R4 ;  /* 0x019c8004060085a7 */ /* 0x000ea4000800007f */
[----:B--2---:R-:W-:Y:S05]  /*19b00*/  @!P0 BRA `(.L_x_9895) ;  /* 0xfffffffc00f08947 */ /* 0x004fea000383ffff */
[----:B------:R-:W-:Y:S05]  /*19b10*/  BRA `(.L_x_9965) ;  /* 0xffffffcc00187947 */ /* 0x000fea000383ffff */
.L_x_9902:
[----:B--2---:R2:W3:Y:S02]  /*19b20*/  SYNCS.PHASECHK.TRANS64.TRYWAIT P0, [R6+URZ+0x19c40], R4 ;  /* 0x019c4004060075a7 */ /* 0x0044e4000800017f */
[----:B---3--:R-:W-:Y:S05]  /*19b30*/  @!P0 NANOSLEEP.SYNCS 0x989680 ;  /* 0x009896800000895d */ /* 0x008fea0003900000 */
[----:B------:R-:W3:Y:S02]  /*19b40*/  @!P0 SYNCS.PHASECHK.TRANS64 P0, [R6+URZ+0x19c40], R4 ;  /* 0x019c4004060085a7 */ /* 0x000ee4000800007f */
[----:B---3--:R-:W-:Y:S05]  /*19b50*/  @!P0 BRA `(.L_x_9902) ;  /* 0xfffffffc00f08947 */ /* 0x008fea000383ffff */
[----:B------:R-:W-:Y:S05]  /*19b60*/  BRA `(.L_x_9966) ;  /* 0xffffffd000107947 */ /* 0x000fea000383ffff */
.L_x_9910:
[----:B-1----:R1:W2:Y:S02]  /*19b70*/  SYNCS.PHASECHK.TRANS64.TRYWAIT P0, [R3+URZ+0x19c70], R4 ;  /* 0x019c7004030075a7 */ /* 0x0022a4000800017f */
[----:B--2---:R-:W-:Y:S05]  /*19b80*/  @!P0 NANOSLEEP.SYNCS 0x989680 ;  /* 0x009896800000895d */ /* 0x004fea0003900000 */
[----:B------:R-:W2:Y:S02]  /*19b90*/  @!P0 SYNCS.PHASECHK.TRANS64 P0, [R3+URZ+0x19c70], R4 ;  /* 0x019c7004030085a7 */ /* 0x000ea4000800007f */
[----:B--2---:R-:W-:Y:S05]  /*19ba0*/  @!P0 BRA `(.L_x_9910) ;  /* 0xfffffffc00f08947 */ /* 0x004fea000383ffff */
[----:B------:R-:W-:Y:S05]  /*19bb0*/  BRA `(.L_x_9967) ;  /* 0xffffffd400247947 */ /* 0x000fea000383ffff */
.L_x_9912:
[----:B-1----:R1:W2:Y:S02]  /*19bc0*/  SYNCS.PHASECHK.TRANS64.TRYWAIT P0, [R3+URZ+0x19c60], R4 ;  /* 0x019c6004030075a7 */ /* 0x0022a4000800017f */
[----:B--2---:R-:W-:Y:S05]  /*19bd0*/  @!P0 NANOSLEEP.SYNCS 0x989680 ;  /* 0x009896800000895d */ /* 0x004fea0003900000 */
[----:B------:R-:W2:Y:S02]  /*19be0*/  @!P0 SYNCS.PHASECHK.TRANS64 P0, [R3+URZ+0x19c60], R4 ;  /* 0x019c6004030085a7 */ /* 0x000ea4000800007f */
[----:B--2---:R-:W-:Y:S05]  /*19bf0*/  @!P0 BRA `(.L_x_9912) ;  /* 0xfffffffc00f08947 */ /* 0x004fea000383ffff */
[----:B------:R-:W-:Y:S05]  /*19c00*/  BRA `(.L_x_9968) ;  /* 0xffffffd4002c7947 */ /* 0x000fea000383ffff */
.L_x_9919:
[----:B--2---:R2:W3:Y:S02]  /*19c10*/  SYNCS.PHASECHK.TRANS64.TRYWAIT P1, [R0+URZ+0x19c70], R3 ;  /* 0x019c7003000075a7 */ /* 0x0044e4000802017f */
[----:B---3--:R-:W-:Y:S05]  /*19c20*/  @!P1 NANOSLEEP.SYNCS 0x989680 ;  /* 0x009896800000995d */ /* 0x008fea0003900000 */
[----:B------:R-:W3:Y:S02]  /*19c30*/  @!P1 SYNCS.PHASECHK.TRANS64 P1, [R0+URZ+0x19c70], R3 ;  /* 0x019c7003000095a7 */ /* 0x000ee4000802007f */
[----:B---3--:R-:W-:Y:S05]  /*19c40*/  @!P1 BRA `(.L_x_9919) ;  /* 0xfffffffc00f09947 */ /* 0x008fea000383ffff */
[----:B------:R-:W-:Y:S05]  /*19c50*/  BRA `(.L_x_9969) ;  /* 0xffffffd800d47947 */ /* 0x000fea000383ffff */
.L_x_9921:
[----:B--2---:R2:W3:Y:S02]  /*19c60*/  SYNCS.PHASECHK.TRANS64.TRYWAIT P1, [R0+URZ+0x19c60], R3 ;  /* 0x019c6003000075a7 */ /* 0x0044e4000802017f */
[----:B---3--:R-:W-:Y:S05]  /*19c70*/  @!P1 NANOSLEEP.SYNCS 0x989680 ;  /* 0x009896800000995d */ /* 0x008fea0003900000 */
[----:B------:R-:W3:Y:S02]  /*19c80*/  @!P1 SYNCS.PHASECHK.TRANS64 P1, [R0+URZ+0x19c60], R3 ;  /* 0x019c6003000095a7 */ /* 0x000ee4000802007f */
[----:B---3--:R-:W-:Y:S05]  /*19c90*/  @!P1 BRA `(.L_x_9921) ;  /* 0xfffffffc00f09947 */ /* 0x008fea000383ffff */
[----:B------:R-:W-:Y:S05]  /*19ca0*/  BRA `(.L_x_9970) ;  /* 0xffffffd800d87947 */ /* 0x000fea000383ffff */
.L_x_9934:
[----:B0-----:R0:W1:Y:S02]  /*19cb0*/  SYNCS.PHASECHK.TRANS64.TRYWAIT P0, [R9+URZ+0x19c20], R0 ;  /* 0x019c2000090075a7 */ /* 0x001064000800017f */
[----:B-1----:R-:W-:Y:S05]  /*19cc0*/  @!P0 NANOSLEEP.SYNCS 0x989680 ;  /* 0x009896800000895d */ /* 0x002fea0003900000 */
[----:B------:R-:W1:Y:S02]  /*19cd0*/  @!P0 SYNCS.PHASECHK.TRANS64 P0, [R9+URZ+0x19c20], R0 ;  /* 0x019c2000090085a7 */ /* 0x000e64000800007f */
[----:B-1----:R-:W-:Y:S05]  /*19ce0*/  @!P0 BRA `(.L_x_9934) ;  /* 0xfffffffc00f08947 */ /* 0x002fea000383ffff */
[----:B------:R-:W-:Y:S05]  /*19cf0*/  BRA `(.L_x_9971) ;  /* 0xfffffff000587947 */ /* 0x000fea000383ffff */
.L_x_9935:
        /* <DEDUP_REMOVED lines=11> */
.L_x_9973:
[----:B------:R-:W-:Y:S05]  /*19db0*/  BSYNC B0 ;  /* 0x0000000000007941 */ /* 0x000fea0003800000 */
.L_x_9972:
[----:B------:R-:W-:Y:S05]  /*19dc0*/  BRA `(.L_x_9974) ;  /* 0xfffffff000407947 */ /* 0x000fea000383ffff */
.L_x_9938:
[----:B------:R-:W-:Y:S01]  /*19dd0*/  BSSY B1, `(.L_x_9975) ;  /* 0x0000006000017945 */ /* 0x000fe20003800000 */
[----:B------:R-:W-:-:S07]  /*19de0*/  IMAD.MOV.U32 R15, RZ, RZ, -0x1 ;  /* 0xffffffffff0f7424 */ /* 0x000fce00078e00ff */
[----:B0-----:R-:W-:Y:S05]  /*19df0*/  WARPSYNC.COLLECTIVE R15, `(.L_x_9976) ;  /* 0x000000000f0c7348 */ /* 0x001fea0003c00000 */
[----:B------:R-:W-:Y:S02]  /*19e00*/  ELECT P6, UR62, PT ;  /* 0x00000000003e782f */ /* 0x000fe400038c0000 */
[----:B------:R-:W-:Y:S01]  /*19e10*/  MOV R14, UR62 ;  /* 0x0000003e000e7c02 */ /* 0x000fe20008000f00 */
[----:B0-----:R-:W-:Y:S10]  /*19e20*/  ENDCOLLECTIVE ;  /* 0x000000000000791b */ /* 0x001ff40003800000 */
.L_x_9976:
[----:B------:R-:W-:Y:S05]  /*19e30*/  BSYNC B1 ;  /* 0x0000000000017941 */ /* 0x000fea0003800000 */
.L_x_9975:
[----:B------:R-:W-:Y:S05]  /*19e40*/  BRA `(.L_x_9977) ;  /* 0xfffffff000387947 */ /* 0x000fea000383ffff */
.L_x_9940:
[----:B0-----:R0:W1:Y:S02]  /*19e50*/  SYNCS.PHASECHK.TRANS64.TRYWAIT P1, [R7+URZ], R2 ;  /* 0x00000002070075a7 */ /* 0x001064000802017f */
[----:B-1----:R-:W-:Y:S05]  /*19e60*/  @!P1 NANOSLEEP.SYNCS 0x989680 ;  /* 0x009896800000995d */ /* 0x002fea0003900000 */
[----:B------:R-:W1:Y:S02]  /*19e70*/  @!P1 SYNCS.PHASECHK.TRANS64 P1, [R7+URZ], R2 ;  /* 0x00000002070095a7 */ /* 0x000e64000802007f */
[----:B-1----:R-:W-:Y:S05]  /*19e80*/  @!P1 BRA `(.L_x_9940) ;  /* 0xfffffffc00f09947 */ /* 0x002fea000383ffff */
[----:B------:R-:W-:Y:S05]  /*19e90*/  BRA `(.L_x_9978) ;  /* 0xfffffff0006c7947 */ /* 0x000fea000383ffff */
.L_x_9941:
[----:B-1----:R1:W2:Y:S02]  /*19ea0*/  SYNCS.PHASECHK.TRANS64.TRYWAIT P1, [R3+URZ], R0 ;  /* 0x00000000030075a7 */ /* 0x0022a4000802017f */
[----:B--2---:R-:W-:Y:S05]  /*19eb0*/  @!P1 NANOSLEEP.SYNCS 0x989680 ;  /* 0x009896800000995d */ /* 0x004fea0003900000 */
[----:B------:R-:W2:Y:S02]  /*19ec0*/  @!P1 SYNCS.PHASECHK.TRANS64 P1, [R3+URZ], R0 ;  /* 0x00000000030095a7 */ /* 0x000ea4000802007f */
[----:B--2---:R-:W-:Y:S05]  /*19ed0*/  @!P1 BRA `(.L_x_9941) ;  /* 0xfffffffc00f09947 */ /* 0x004fea000383ffff */
[----:B------:R-:W-:Y:S05]  /*19ee0*/  BRA `(.L_x_9979) ;  /* 0xfffffff000607947 */ /* 0x000fea000383ffff */
.L_x_9943:
[----:B-1----:R1:W2:Y:S02]  /*19ef0*/  SYNCS.PHASECHK.TRANS64.TRYWAIT P1, [R3+URZ+0x19c60], R2 ;  /* 0x019c6002030075a7 */ /* 0x0022a4000802017f */
[----:B--2---:R-:W-:Y:S05]  /*19f00*/  @!P1 NANOSLEEP.SYNCS 0x989680 ;  /* 0x009896800000995d */ /* 0x004fea0003900000 */
[----:B------:R-:W2:Y:S02]  /*19f10*/  @!P1 SYNCS.PHASECHK.TRANS64 P1, [R3+URZ+0x19c60], R2 ;  /* 0x019c6002030095a7 */ /* 0x000ea4000802007f */
[----:B--2---:R-:W-:Y:S05]  /*19f20*/  @!P1 BRA `(.L_x_9943) ;  /* 0xfffffffc00f09947 */ /* 0x004fea000383ffff */
[----:B------:R-:W-:Y:S05]  /*19f30*/  BRA `(.L_x_9980) ;  /* 0xfffffff000607947 */ /* 0x000fea000383ffff */
.L_x_9945:
[----:B--2---:R2:W3:Y:S02]  /*19f40*/  SYNCS.PHASECHK.TRANS64.TRYWAIT P1, [R5+URZ+0x19c60], R0 ;  /* 0x019c6000050075a7 */ /* 0x0044e4000802017f */
[----:B---3--:R-:W-:Y:S05]  /*19f50*/  @!P1 NANOSLEEP.SYNCS 0x989680 ;  /* 0x009896800000995d */ /* 0x008fea0003900000 */
[----:B------:R-:W3:Y:S02]  /*19f60*/  @!P1 SYNCS.PHASECHK.TRANS64 P1, [R5+URZ+0x19c60], R0 ;  /* 0x019c6000050095a7 */ /* 0x000ee4000802007f */
[----:B---3--:R-:W-:Y:S05]  /*19f70*/  @!P1 BRA `(.L_x_9945) ;  /* 0xfffffffc00f09947 */ /* 0x008fea000383ffff */
[----:B------:R-:W-:Y:S05]  /*19f80*/  BRA `(.L_x_9981) ;  /* 0xfffffff000607947 */ /* 0x000fea000383ffff */
.L_x_9947:
[----:B---3--:R3:W4:Y:S02]  /*19f90*/  SYNCS.PHASECHK.TRANS64.TRYWAIT P0, [R3+URZ+0x19c80], R2 ;  /* 0x019c8002030075a7 */ /* 0x008724000800017f */
[----:B----4-:R-:W-:Y:S05]  /*19fa0*/  @!P0 NANOSLEEP.SYNCS 0x989680 ;  /* 0x009896800000895d */ /* 0x010fea0003900000 */
[----:B------:R-:W4:Y:S02]  /*19fb0*/  @!P0 SYNCS.PHASECHK.TRANS64 P0, [R3+URZ+0x19c80], R2 ;  /* 0x019c8002030085a7 */ /* 0x000f24000800007f */
[----:B----4-:R-:W-:Y:S05]  /*19fc0*/  @!P0 BRA `(.L_x_9947) ;  /* 0xfffffffc00f08947 */ /* 0x010fea000383ffff */
[----:B------:R-:W-:Y:S05]  /*19fd0*/  BRA `(.L_x_9948) ;  /* 0xfffffff0005c7947 */ /* 0x000fea000383ffff */
.L_x_9982:
        /* <DEDUP_REMOVED lines=10> */
.L_x_13369:


//--------------------- .text._ZN7cutlass13device_kernelIN5flash11enable_sm90INS1_16FlashAttnFwdSm90INS1_25CollectiveMainloopFwdSm90ILi2EN4cute5tupleIJNS5_1CILi1EEES8_S8_EEENS6_IJNS7_ILi192EEENS7_ILi128EEENS7_ILi96EEEEEELi96ENS_12float_e4m3_tEfNS_4arch4Sm90ELb0ELb1ELb1ELb1ELb0ELb1ELb0ELb1ELb1ELb1ELb1ELb0EEENS1_21CollectiveEpilogueFwdINS6_IJSA_SC_SB_EEES9_NS_10bfloat16_tESG_Li384ELb1ELb1ELb1ELb1EEENS1_36VarlenDynamicPersistentTileSchedulerILi192ELi128ELi384ELi128ELb1ELb1ELb1ELb1ELb0ELb1EEEEEEEEEvNT_6ParamsE --------------------------
	.section	.text._ZN7cutlass13device_kernelIN5flash11enable_sm90INS1_16FlashAttnFwdSm90INS1_25CollectiveMainloopFwdSm90ILi2EN4cute5tupleIJNS5_1CILi1EEES8_S8_EEENS6_IJNS7_ILi192EEENS7_ILi128EEENS7_ILi96EEEEEELi96ENS_12float_e4m3_tEfNS_4arch4Sm90ELb0ELb1ELb1ELb1ELb0ELb1ELb0ELb1ELb1ELb1ELb1ELb0EEENS1_21CollectiveEpilogueFwdINS6_IJSA_SC_SB_EEES9_NS_10bfloat16_tESG_Li384ELb1ELb1ELb1ELb1EEENS1_36VarlenDynamicPersistentTileSchedulerILi192ELi128ELi384ELi128ELb1ELb1ELb1ELb1ELb0ELb1EEEEEEEEEvNT_6ParamsE,"ax",@progbits
	.align	128
.text._ZN7cutlass13device_kernelIN5flash11enable_sm90INS1_16FlashAttnFwdSm90INS1_25CollectiveMainloopFwdSm90ILi2EN4cute5tupleIJNS5_1CILi1EEES8_S8_EEENS6_IJNS7_ILi192EEENS7_ILi128EEENS7_ILi96EEEEEELi96ENS_12float_e4m3_tEfNS_4arch4Sm90ELb0ELb1ELb1ELb1ELb0ELb1ELb0ELb1ELb1ELb1ELb1ELb0EEENS1_21CollectiveEpilogueFwdINS6_IJSA_SC_SB_EEES9_NS_10bfloat16_tESG_Li384ELb1ELb1ELb1ELb1EEENS1_36VarlenDynamicPersistentTileSchedulerILi192ELi128ELi384ELi128ELb1ELb1ELb1ELb1ELb0ELb1EEEEEEEEEvNT_6ParamsE:
        .type           _ZN7cutlass13device_kernelIN5flash11enable_sm90INS1_16FlashAttnFwdSm90INS1_25CollectiveMainloopFwdSm90ILi2EN4cute5tupleIJNS5_1CILi1EEES8_S8_EEENS6_IJNS7_ILi192EEENS7_ILi128EEENS7_ILi96EEEEEELi96ENS_12float_e4m3_tEfNS_4arch4Sm90ELb0ELb1ELb1ELb1ELb0ELb1ELb0ELb1ELb1ELb1ELb1ELb0EEENS1_21CollectiveEpilogueFwdINS6_IJSA_SC_SB_EEES9_NS_10bfloat16_tESG_Li384ELb1ELb1ELb1ELb1EEENS1_36VarlenDynamicPersistentTileSchedulerILi192ELi128ELi384ELi128ELb1ELb1ELb1ELb1ELb0ELb1EEEEEEEEEvNT_6ParamsE,@function
        .size           _ZN7cutlass13device_kernelIN5flash11enable_sm90INS1_16FlashAttnFwdSm90INS1_25CollectiveMainloopFwdSm90ILi2EN4cute5tupleIJNS5_1CILi1EEES8_S8_EEENS6_IJNS7_ILi192EEENS7_ILi128EEENS7_ILi96EEEEEELi96ENS_12float_e4m3_tEfNS_4arch4Sm90ELb0ELb1ELb1ELb1ELb0ELb1ELb0ELb1ELb1ELb1ELb1ELb0EEENS1_21CollectiveEpilogueFwdINS6_IJSA_SC_SB_EEES9_NS_10bfloat16_tESG_Li384ELb1ELb1ELb1ELb1EEENS1_36VarlenDynamicPersistentTileSchedulerILi192ELi128ELi384ELi128ELb1ELb1ELb1ELb1ELb0ELb1EEEEEEEEEvNT_6ParamsE,(.L_x_13370 - _ZN7cutlass13device_kernelIN5flash11enable_sm90INS1_16FlashAttnFwdSm90INS1_25CollectiveMainloopFwdSm90ILi2EN4cute5tupleIJNS5_1CILi1EEES8_S8_EEENS6_IJNS7_ILi192EEENS7_ILi128EEENS7_ILi96EEEEEELi96ENS_12float_e4m3_tEfNS_4arch4Sm90ELb0ELb1ELb1ELb1ELb0ELb1ELb0ELb1ELb1ELb1ELb1ELb0EEENS1_21CollectiveEpilogueFwdINS6_IJSA_SC_SB_EEES9_NS_10bfloat16_tESG_Li384ELb1ELb1ELb1ELb1EEENS1_36VarlenDynamicPersistentTileSchedulerILi192ELi128ELi384ELi128ELb1ELb1ELb1ELb1ELb0ELb1EEEEEEEEEvNT_6ParamsE)
        .other          _ZN7cutlass13device_kernelIN5flash11enable_sm90INS1_16FlashAttnFwdSm90INS1_25CollectiveMainloopFwdSm90ILi2EN4cute5tupleIJNS5_1CILi1EEES8_S8_EEENS6_IJNS7_ILi192EEENS7_ILi128EEENS7_ILi96EEEEEELi96ENS_12float_e4m3_tEfNS_4arch4Sm90ELb0ELb1ELb1ELb1ELb0ELb1ELb0ELb1ELb1ELb1ELb1ELb0EEENS1_21CollectiveEpilogueFwdINS6_IJSA_SC_SB_EEES9_NS_10bfloat16_tESG_Li384ELb1ELb1ELb1ELb1EEENS1_36VarlenDynamicPersistentTileSchedulerILi192ELi128ELi384ELi128ELb1ELb1ELb1ELb1ELb0ELb1EEEEEEEEEvNT_6ParamsE,@"STO_CUDA_ENTRY STV_DEFAULT"
_ZN7cutlass13device_kernelIN5flash11enable_sm90INS1_16FlashAttnFwdSm90INS1_25CollectiveMainloopFwdSm90ILi2EN4cute5tupleIJNS5_1CILi1EEES8_S8_EEENS6_IJNS7_ILi192EEENS7_ILi128EEENS7_ILi96EEEEEELi96ENS_12float_e4m3_tEfNS_4arch4Sm90ELb0ELb1ELb1ELb1ELb0ELb1ELb0ELb1ELb1ELb1ELb1ELb0EEENS1_21CollectiveEpilogueFwdINS6_IJSA_SC_SB_EEES9_NS_10bfloat16_tESG_Li384ELb1ELb1ELb1ELb1EEENS1_36VarlenDynamicPersistentTileSchedulerILi192ELi128ELi384ELi128ELb1ELb1ELb1ELb1ELb0ELb1EEEEEEEEEvNT_6ParamsE:
        /* <DEDUP_REMOVED lines=24> */
.L_x_9984:
[----:B------:R-:W-:Y:S05]  /*0180*/  BSYNC B0 ;  /* 0x0000000000007941 */ /* 0x000fea0003800000 */
.L_x_9983:
        /* <DEDUP_REMOVED lines=41> */
.L_x_9985:
        /* <DEDUP_REMOVED lines=22> */
.L_x_9986:
        /* <DEDUP_REMOVED lines=18> */
.L_x_9987:
        /* <DEDUP_REMOVED lines=22> */
.L_x_9988:
        /* <DEDUP_REMOVED lines=22> */
.L_x_9989:
        /* <DEDUP_REMOVED lines=8> */
.L_x_9992:
[----:B------:R-:W-:-:S08]  /*09e0*/  NOP ;  /* 0x0000000000007918 */ /* 0x000fd00000000000 */
[----:B------:R-:W0:Y:S02]  /*09f0*/  USETMAXREG.TRY_ALLOC.CTAPOOL UP0, 0xa0 ;  /* 0x000000a0000079c8 */ /* 0x000e240008000600 */
[----:B0-----:R-:W-:-:S13]  /*0a00*/  PLOP3.LUT P0, PT, PT, PT, UP0, 0x80, 0x0 ;  /* 0x000000000000781c */ /* 0x001fda0003f0f008 */
[----:B------:R-:W-:Y:S05]  /*0a10*/  @!P0 BRA `(.L_x_9992) ;  /* 0xfffffffc00f08947 */ /* 0x000fea000383ffff */
[----:B------:R-:W0:Y:S08]  /*0a20*/  S2UR UR4, SR_CgaCtaId ;  /* 0x00000000000479c3 */ /* 0x000e300000008800 */
[----:B------:R-:W-:Y:S06]  /*0a30*/  BAR.ARV 0x8, 0x200 ;  /* 0x0208000000007b1d */ /* 0x000fec0000002000 */
[----:B------:R-:W-:-:S02]  /*0a40*/  MOV R16, 0x400 ;  /* 0x0000040000107802 */ /* 0x000fc40000000f00 */
[----:B------:R-:W-:Y:S01]  /*0a50*/  BAR.SYNC.DEFER_BLOCKING 0x5, 0x200 ;  /* 0x0148000000007b1d */ /* 0x000fe20000010000 */
[----:B0-----:R-:W-:-:S05]  /*0a60*/  IMAD.U32 R0, RZ, RZ, UR4 ;  /* 0x00000004ff007e24 */ /* 0x001fca000f8e00ff */
[----:B------:R-:W-:Y:S01]  /*0a70*/  ULDC UR4, c[0x0][0xc3c] ;  /* 0x00030f0000047ab9 */ /* 0x000fe20000000800 */
[----:B------:R-:W-:Y:S01]  /*0a80*/  LEA R16, R0, R16, 0x18 ;  /* 0x0000001000107211 */ /* 0x000fe200078ec0ff */
[----:B------:R-:W-:Y:S04]  /*0a90*/  STL [R1+0x18], R0 ;  /* 0x0000180001007387 */ /* 0x000fe80000100800 */
[----:B------:R-:W0:Y:S01]  /*0aa0*/  LDS.128 R8, [R16+0x19cd0] ;  /* 0x019cd00010087984 */ /* 0x000e220000000c00 */
[----:B------:R-:W-:Y:S06]  /*0ab0*/  BAR.ARV 0x4, 0x200 ;  /* 0x0108000000007b1d */ /* 0x000fec0000002000 */
[----:B0-----:R-:W-:-:S13]  /*0ac0*/  ISETP.GE.AND P0, PT, R11, UR4, PT ;  /* 0x000000040b007c0c */ /* 0x001fda000bf06270 */
[----:B------:R-:W-:Y:S05]  /*0ad0*/  @P0 BRA `(.L_x_9993) ;  /* 0x0000024c003c0947 */ /* 0x000fea0003800000 */
[----:B------:R-:W0:Y:S01]  /*0ae0*/  S2R R0, SR_TID.X ;  /* 0x0000000000007919 */ /* 0x000e220000002100 */
[----:B------:R-:W-:Y:S01]  /*0af0*/  IMAD.MOV.U32 R22, RZ, RZ, RZ ;  /* 0x000000ffff167224 */ /* 0x000fe200078e00ff */
[----:B------:R-:W-:Y:S01]  /*0b00*/  ULOP3.LUT UR38, UR37, 0x1, URZ, 0xfc, !UPT ;  /* 0x0000000125267892 */ /* 0x000fe2000f8efc3f */
[----:B0-----:R-:W-:-:S05]  /*0b10*/  VIADD R27, R0, 0xffffff80 ;  /* 0xffffff80001b7836 */ /* 0x001fca0000000000 */
[----:B------:R-:W-:Y:S02]  /*0b20*/  SHF.R.S32.HI R0, RZ, 0x1f, R27 ;  /* 0x0000001fff007819 */ /* 0x000fe4000001141b */
[-C--:B------:R-:W-:Y:S02]  /*0b30*/  LEA.HI R3, R27, R27.reuse, RZ, 0x1 ;  /* 0x0000001b1b037211 */ /* 0x080fe400078f08ff */
[CC--:B------:R-:W-:Y:S02]  /*0b40*/  LEA.HI R2, R0.reuse, R27.reuse, RZ, 0x5 ;  /* 0x0000001b00027211 */ /* 0x0c0fe400078f28ff */
[----:B------:R-:W-:Y:S02]  /*0b50*/  LEA.HI R6, R0, R27, RZ, 0x4 ;  /* 0x0000001b00067211 */ /* 0x000fe400078f20ff */
[----:B------:R-:W-:Y:S01]  /*0b60*/  SHF.R.S32.HI R154, RZ, 0x1, R3 ;  /* 0x00000001ff9a7819 */ /* 0x000fe20000011403 */
[----:B------:R-:W-:Y:S01]  /*0b70*/  IMAD.SHL.U32 R4, R2, 0x10, RZ ;  /* 0x0000001002047824 */ /* 0x000fe200078e00ff */
[----:B------:R-:W-:-:S04]  /*0b80*/  LOP3.LUT R2, R6, 0x7fffff0, RZ, 0xc0, !PT ;  /* 0x07fffff006027812 */ /* 0x000fc800078ec0ff */
[----:B------:R-:W-:Y:S01]  /*0b90*/  LOP3.LUT R5, R4, 0xfffffe00, RZ, 0xc0, !PT ;  /* 0xfffffe0004057812 */ /* 0x000fe200078ec0ff */
[----:B------:R-:W-:Y:S01]  /*0ba0*/  IMAD.IADD R4, R27, 0x1, -R2 ;  /* 0x000000011b047824 */ /* 0x000fe200078e0a02 */
[----:B------:R-:W-:-:S03]  /*0bb0*/  LEA.HI R2, R0, R27, RZ, 0x7 ;  /* 0x0000001b00027211 */ /* 0x000fc600078f38ff */
[----:B------:R-:W-:Y:S01]  /*0bc0*/  IMAD R13, R4, 0x20, R5 ;  /* 0x00000020040d7824 */ /* 0x000fe200078e0205 */
[----:B------:R-:W-:Y:S02]  /*0bd0*/  LOP3.LUT R7, R2, 0xffffff80, RZ, 0xc0, !PT ;  /* 0xffffff8002077812 */ /* 0x000fe400078ec0ff */
[----:B------:R-:W-:Y:S02]  /*0be0*/  SHF.R.S32.HI R5, RZ, 0x1f, R3 ;  /* 0x0000001fff057819 */ /* 0x000fe40000011403 */
[----:B------:R-:W-:Y:S01]  /*0bf0*/  LOP3.LUT R3, R3, 0xfffffffe, RZ, 0xc0, !PT ;  /* 0xfffffffe03037812 */ /* 0x000fe200078ec0ff */
[----:B------:R-:W-:Y:S01]  /*0c00*/  IMAD.IADD R21, R27, 0x1, -R7 ;  /* 0x000000011b157824 */ /* 0x000fe200078e0a07 */
[----:B------:R-:W-:Y:S02]  /*0c10*/  LEA.HI R5, R5, R154, RZ, 0x2 ;  /* 0x0000009a05057211 */ /* 0x000fe400078f10ff */
[----:B------:R-:W-:Y:S01]  /*0c20*/  SHF.R.S32.HI R7, RZ, 0x4, R6 ;  /* 0x00000004ff077819 */ /* 0x000fe20000011406 */
[----:B------:R-:W-:Y:S01]  /*0c30*/  IMAD.IADD R26, R27, 0x1, -R3 ;  /* 0x000000011b1a7824 */ /* 0x000fe200078e0a03 */
[----:B------:R-:W-:-:S02]  /*0c40*/  LOP3.LUT R5, R5, 0x7fffffc, RZ, 0xc0, !PT ;  /* 0x07fffffc05057812 */ /* 0x000fc400078ec0ff */
[----:B------:R-:W-:Y:S01]  /*0c50*/  SHF.R.S32.HI R3, RZ, 0x1f, R21 ;  /* 0x0000001fff037819 */ /* 0x000fe20000011415 */
[----:B------:R-:W-:Y:S01]  /*0c60*/  IMAD.SHL.U32 R24, R26, 0x8, RZ ;  /* 0x000000081a187824 */ /* 0x000fe200078e00ff */
[----:B------:R-:W-:Y:S01]  /*0c70*/  LEA.HI R4, R0, R27, RZ, 0x3 ;  /* 0x0000001b00047211 */ /* 0x000fe200078f18ff */
[----:B------:R-:W-:Y:S01]  /*0c80*/  IMAD.IADD R5, R154, 0x1, -R5 ;  /* 0x000000019a057824 */ /* 0x000fe200078e0a05 */
[----:B------:R-:W-:Y:S01]  /*0c90*/  LEA.HI R8, R3, R21, RZ, 0x2 ;  /* 0x0000001503087211 */ /* 0x000fe200078f10ff */
[----:B------:R-:W-:Y:S01]  /*0ca0*/  VIADD R14, R24, 0x20 ;  /* 0x00000020180e7836 */ /* 0x000fe20000000000 */
[----:B------:R-:W-:Y:S01]  /*0cb0*/  LEA.HI R6, R6, R7, RZ, 0x1 ;  /* 0x0000000706067211 */ /* 0x000fe200078f08ff */
[----:B------:R-:W-:Y:S01]  /*0cc0*/  IMAD R17, R7, 0x8, R5 ;  /* 0x0000000807117824 */ /* 0x000fe200078e0205 */
[----:B------:R-:W-:Y:S01]  /*0cd0*/  SHF.R.S32.HI R12, RZ, 0x2, R8 ;  /* 0x00000002ff0c7819 */ /* 0x000fe20000011408 */
[----:B------:R-:W-:Y:S01]  /*0ce0*/  IMAD.IADD R5, R24, 0x1, R14 ;  /* 0x0000000118057824 */ /* 0x000fe200078e020e */
[----:B------:R-:W-:Y:S01]  /*0cf0*/  SHF.R.S32.HI R15, RZ, 0x1f, R8 ;  /* 0x0000001fff0f7819 */ /* 0x000fe20000011408 */
[----:B------:R-:W-:Y:S01]  /*0d00*/  STL [R1+0x8], R24 ;  /* 0x0000081801007387 */ /* 0x000fe20000100800 */
[----:B------:R-:W-:Y:S01]  /*0d10*/  SHF.R.S32.HI R18, RZ, 0x7, R2 ;  /* 0x00000007ff127819 */ /* 0x000fe20000011402 */
[----:B------:R-:W-:Y:S01]  /*0d20*/  IMAD.SHL.U32 R17, R17, 0x20, RZ ;  /* 0x0000002011117824 */ /* 0x000fe200078e00ff */
[----:B------:R-:W-:Y:S01]  /*0d30*/  SHF.R.S32.HI R4, RZ, 0x3, R4 ;  /* 0x00000003ff047819 */ /* 0x000fe20000011404 */
[----:B------:R0:W-:Y:S01]  /*0d40*/  STL [R1+0x28], R14 ;  /* 0x0000280e01007387 */ /* 0x0001e20000100800 */
[----:B------:R-:W-:Y:S01]  /*0d50*/  LOP3.LUT R6, R6, 0x1ffffffe, RZ, 0xc0, !PT ;  /* 0x1ffffffe06067812 */ /* 0x000fe200078ec0ff */
[----:B------:R-:W-:Y:S01]  /*0d60*/  IMAD.HI R2, R18, 0x55555556, RZ ;  /* 0x5555555612027827 */ /* 0x000fe200078e02ff */
[----:B------:R-:W-:-:S02]  /*0d70*/  LEA.HI R15, R15, R12, RZ, 0x3 ;  /* 0x0000000c0f0f7211 */ /* 0x000fc400078f18ff */
[----:B------:R-:W-:Y:S01]  /*0d80*/  LEA.HI R3, R3, R21, RZ, 0x5 ;  /* 0x0000001503037211 */ /* 0x000fe200078f28ff */
[----:B------:R-:W-:Y:S01]  /*0d90*/  IMAD.SHL.U32 R4, R4, 0x80, RZ ;  /* 0x0000008004047824 */ /* 0x000fe200078e00ff */
[----:B------:R-:W-:Y:S01]  /*0da0*/  LOP3.LUT R15, R15, 0xfffffff8, RZ, 0xc0, !PT ;  /* 0xfffffff80f0f7812 */ /* 0x000fe200078ec0ff */
[----:B------:R-:W-:Y:S01]  /*0db0*/  IMAD.IADD R6, R7, 0x1, -R6 ;  /* 0x0000000107067824 */ /* 0x000fe200078e0a06 */
[----:B------:R-:W-:Y:S01]  /*0dc0*/  LEA.HI R2, R2, R2, RZ, 0x1 ;  /* 0x0000000202027211 */ /* 0x000fe200078f08ff */
[----:B------:R-:W-:Y:S01]  /*0dd0*/  IMAD.SHL.U32 R152, R26, 0x10, RZ ;  /* 0x000000101a987824 */ /* 0x000fe200078e00ff */
[----:B0-----:R-:W-:Y:S01]  /*0de0*/  SHF.R.S32.HI R14, RZ, 0x1f, R5 ;  /* 0x0000001fff0e7819 */ /* 0x001fe20000011405 */
[----:B------:R-:W-:Y:S01]  /*0df0*/  IMAD.IADD R12, R12, 0x1, -R15 ;  /* 0x000000010c0c7824 */ /* 0x000fe200078e0a0f */
[----:B------:R-:W-:Y:S01]  /*0e00*/  SHF.R.S32.HI R3, RZ, 0x5, R3 ;  /* 0x00000005ff037819 */ /* 0x000fe20000011403 */
[----:B------:R-:W-:Y:S01]  /*0e10*/  IMAD R2, R2, -0x3, R18 ;  /* 0xfffffffd02027824 */ /* 0x000fe200078e0212 */
[-C--:B------:R-:W-:Y:S01]  /*0e20*/  LEA.HI R7, R14, R5.reuse, RZ, 0x4 ;  /* 0x000000050e077211 */ /* 0x080fe200078f20ff */
[----:B------:R-:W-:Y:S01]  /*0e30*/  IMAD R6, R6, 0x8, R13 ;  /* 0x0000000806067824 */ /* 0x000fe200078e020d */
[----:B------:R-:W-:Y:S01]  /*0e40*/  LEA.HI R5, R14, R5, RZ, 0x5 ;  /* 0x000000050e057211 */ /* 0x000fe200078f28ff */
[----:B------:R-:W-:Y:S01]  /*0e50*/  IMAD R3, R3, 0x10, R12 ;  /* 0x0000001003037824 */ /* 0x000fe200078e020c */
[----:B------:R-:W-:-:S02]  /*0e60*/  LOP3.LUT R23, R4, 0x80, RZ, 0xc0, !PT ;  /* 0x0000008004177812 */ /* 0x000fc400078ec0ff */
[----:B------:R-:W-:Y:S02]  /*0e70*/  CS2R R18, SRZ ;  /* 0x0000000000127805 */ /* 0x000fe4000001ff00 */
[----:B------:R-:W-:Y:S01]  /*0e80*/  SHF.R.S32.HI R5, RZ, 0x5, R5 ;  /* 0x00000005ff057819 */ /* 0x000fe20000011405 */
[----:B------:R-:W-:Y:S01]  /*0e90*/  IMAD R3, R2, 0x40, R3 ;  /* 0x0000004002037824 */ /* 0x000fe200078e0203 */
[----:B------:R-:W-:Y:S01]  /*0ea0*/  SHF.R.U32.HI R20, RZ, 0x3, R23 ;  /* 0x00000003ff147819 */ /* 0x000fe20000011617 */
[----:B------:R-:W-:Y:S01]  /*0eb0*/  STL [R1+0x1c], R23 ;  /* 0x00001c1701007387 */ /* 0x000fe20000100800 */
[----:B------:R-:W-:Y:S01]  /*0ec0*/  LOP3.LUT R4, R23, 0x10, R7, 0xf8, !PT ;  /* 0x0000001017047812 */ /* 0x000fe200078ef807 */
[----:B------:R-:W-:Y:S01]  /*0ed0*/  IMAD R5, R5, 0x1800, R17 ;  /* 0x0000180005057824 */ /* 0x000fe200078e0211 */
[----:B------:R-:W-:Y:S01]  /*0ee0*/  LEA.HI R0, R0, R27, RZ, 0x2 ;  /* 0x0000001b00007211 */ /* 0x000fe200078f10ff */
[----:B------:R-:W-:Y:S01]  /*0ef0*/  STL [R1+0x2c], R17 ;  /* 0x00002c1101007387 */ /* 0x000fe20000100800 */
[----:B------:R-:W-:-:S02]  /*0f00*/  LOP3.LUT R4, R4, R20, RZ, 0x3c, !PT ;  /* 0x0000001404047212 */ /* 0x000fc400078e3cff */
[----:B------:R-:W-:Y:S01]  /*0f10*/  LOP3.LUT R2, R0, 0xfffffffc, RZ, 0xc0, !PT ;  /* 0xfffffffc00027812 */ /* 0x000fe200078ec0ff */
[----:B------:R-:W-:Y:S01]  /*0f20*/  STL [R1+0x74], R20 ;  /* 0x0000741401007387 */ /* 0x000fe20000100800 */
[----:B------:R-:W-:Y:S01]  /*0f30*/  IADD3 R4, R16, R5, R4 ;  /* 0x0000000510047210 */ /* 0x000fe20007ffe004 */
[----:B------:R-:W-:Y:S01]  /*0f40*/  VIADD R5, R24, 0x10 ;  /* 0x0000001018057836 */ /* 0x000fe20000000000 */
[----:B------:R-:W-:Y:S01]  /*0f50*/  LOP3.LUT R8, R8, 0x7ffffffc, RZ, 0xc0, !PT ;  /* 0x7ffffffc08087812 */ /* 0x000fe200078ec0ff */
[----:B------:R0:W-:Y:S04]  /*0f60*/  STL [R1+0x7c], R6 ;  /* 0x00007c0601007387 */ /* 0x0001e80000100800 */
[----:B------:R1:W-:Y:S01]  /*0f70*/  STL [R1+0x70], R4 ;  /* 0x0000700401007387 */ /* 0x0003e20000100800 */
[----:B------:R-:W-:-:S03]  /*0f80*/  IMAD.IADD R8, R21, 0x1, -R8 ;  /* 0x0000000115087824 */ /* 0x000fc600078e0a08 */
[----:B------:R-:W-:Y:S01]  /*0f90*/  STL [R1+0x44], R9 ;  /* 0x0000440901007387 */ /* 0x000fe20000100800 */
[----:B0-----:R-:W-:Y:S01]  /*0fa0*/  IMAD.IADD R6, R27, 0x1, -R2 ;  /* 0x000000011b067824 */ /* 0x001fe200078e0a02 */
[----:B------:R-:W-:Y:S02]  /*0fb0*/  SHF.R.S32.HI R2, RZ, 0x2, R0 ;  /* 0x00000002ff027819 */ /* 0x000fe40000011400 */
[----:B------:R-:W-:Y:S01]  /*0fc0*/  STL [R1+0x48], R10 ;  /* 0x0000480a01007387 */ /* 0x000fe20000100800 */
[----:B------:R-:W-:Y:S01]  /*0fd0*/  SHF.R.S32.HI R0, RZ, 0x1f, R154 ;  /* 0x0000001fff007819 */ /* 0x000fe2000001149a */
[C---:B-1----:R-:W-:Y:S01]  /*0fe0*/  IMAD.SHL.U32 R4, R6.reuse, 0x8, RZ ;  /* 0x0000000806047824 */ /* 0x042fe200078e00ff */
[----:B------:R-:W-:Y:S01]  /*0ff0*/  LEA.HI R0, R6, R6, RZ, 0x1 ;  /* 0x0000000606007211 */ /* 0x000fe200078f08ff */
[----:B------:R-:W-:Y:S03]  /*1000*/  STL [R1+0x4c], R11 ;  /* 0x00004c0b01007387 */ /* 0x000fe60000100800 */
[----:B------:R-:W-:Y:S01]  /*1010*/  LOP3.LUT R2, R0, 0x1ffffffe, RZ, 0xc0, !PT ;  /* 0x1ffffffe00027812 */ /* 0x000fe200078ec0ff */
[----:B------:R-:W-:Y:S01]  /*1020*/  STL [R1+0x78], R3 ;  /* 0x0000780301007387 */ /* 0x000fe20000100800 */
[----:B------:R-:W-:Y:S01]  /*1030*/  LOP3.LUT R0, R23, 0x10, R152, 0xf8, !PT ;  /* 0x0000001017007812 */ /* 0x000fe200078ef898 */
[----:B------:R-:W-:-:S02]  /*1040*/  IMAD.SHL.U32 R23, R8, 0x2, RZ ;  /* 0x0000000208177824 */ /* 0x000fc400078e00ff */
[----:B------:R-:W-:Y:S01]  /*1050*/  STL [R1+0x5c], RZ ;  /* 0x00005cff01007387 */ /* 0x000fe20000100800 */
[----:B------:R-:W-:Y:S01]  /*1060*/  LOP3.LUT R0, R0, R20, RZ, 0x3c, !PT ;  /* 0x0000001400007212 */ /* 0x000fe200078e3cff */
[----:B------:R-:W-:Y:S02]  /*1070*/  IMAD.IADD R2, R6, 0x1, -R2 ;  /* 0x0000000106027824 */ /* 0x000fe400078e0a02 */
[----:B------:R-:W-:Y:S01]  /*1080*/  STL [R1+0x4], RZ ;  /* 0x000004ff01007387 */ /* 0x000fe20000100800 */
[----:B------:R-:W-:Y:S02]  /*1090*/  VIADD R6, R23, 0x48 ;  /* 0x0000004817067836 */ /* 0x000fe40000000000 */
[----:B------:R-:W-:Y:S01]  /*10a0*/  IMAD.IADD R0, R17, 0x1, R0 ;  /* 0x0000000111007824 */ /* 0x000fe200078e0200 */
[----:B------:R0:W-:Y:S02]  /*10b0*/  STL [R1+0x24], R5 ;  /* 0x0000240501007387 */ /* 0x0001e40000100800 */
[----:B------:R-:W-:-:S02]  /*10c0*/  SHF.R.S32.HI R6, RZ, 0x1f, R6 ;  /* 0x0000001fff067819 */ /* 0x000fc40000011406 */
[----:B------:R1:W-:Y:S01]  /*10d0*/  STL [R1+0x50], R4 ;  /* 0x0000500401007387 */ /* 0x0003e20000100800 */
[C---:B0-----:R-:W-:Y:S02]  /*10e0*/  VIADD R5, R4.reuse, 0x20 ;  /* 0x0000002004057836 */ /* 0x041fe40000000000 */
[----:B-1----:R-:W-:-:S03]  /*10f0*/  VIADD R4, R4, 0x40 ;  /* 0x0000004004047836 */ /* 0x002fc60000000000 */
[----:B------:R0:W-:Y:S04]  /*1100*/  STL [R1+0x60], R5 ;  /* 0x0000600501007387 */ /* 0x0001e80000100800 */
[----:B------:R1:W-:Y:S01]  /*1110*/  STL [R1+0x68], R4 ;  /* 0x0000680401007387 */ /* 0x0003e20000100800 */
[----:B0-----:R-:W-:Y:S02]  /*1120*/  SHF.R.S32.HI R5, RZ, 0x1f, R5 ;  /* 0x0000001fff057819 */ /* 0x001fe40000011405 */
[----:B-1----:R-:W-:-:S03]  /*1130*/  SHF.R.S32.HI R4, RZ, 0x1f, R4 ;  /* 0x0000001fff047819 */ /* 0x002fc60000011404 */
[----:B------:R0:W-:Y:S04]  /*1140*/  STL [R1+0x84], R5 ;  /* 0x0000840501007387 */ /* 0x0001e80000100800 */
[----:B------:R1:W-:Y:S04]  /*1150*/  STL [R1+0x80], R4 ;  /* 0x0000800401007387 */ /* 0x0003e80000100800 */
[----:B------:R2:W-:Y:S01]  /*1160*/  STL [R1+0x3c], R0 ;  /* 0x00003c0001007387 */ /* 0x0005e20000100800 */
[C---:B0-----:R-:W-:Y:S02]  /*1170*/  VIADD R5, R23.reuse, 0x50 ;  /* 0x0000005017057836 */ /* 0x041fe40000000000 */
[----:B-1----:R-:W-:Y:S01]  /*1180*/  VIADD R4, R23, 0x58 ;  /* 0x0000005817047836 */ /* 0x002fe20000000000 */
[----:B--2---:R-:W-:-:S04]  /*1190*/  SHF.R.S32.HI R0, RZ, 0x4, R7 ;  /* 0x00000004ff007819 */ /* 0x004fc80000011407 */
[----:B------:R-:W-:Y:S01]  /*11a0*/  SHF.R.S32.HI R4, RZ, 0x1f, R4 ;  /* 0x0000001fff047819 */ /* 0x000fe20000011404 */
[----:B------:R0:W-:Y:S02]  /*11b0*/  STL [R1+0x6c], R0 ;  /* 0x00006c0001007387 */ /* 0x0001e40000100800 */
[----:B0-----:R-:W-:Y:S01]  /*11c0*/  SHF.R.S32.HI R0, RZ, 0x1f, R5 ;  /* 0x0000001fff007819 */ /* 0x001fe20000011405 */
[----:B------:R-:W-:-:S05]  /*11d0*/  IMAD R0, R2, 0x8, R3 ;  /* 0x0000000802007824 */ /* 0x000fca00078e0203 */
[----:B------:R0:W-:Y:S02]  /*11e0*/  STL [R1+0x30], R0 ;  /* 0x0000300001007387 */ /* 0x0001e40000100800 */
.L_x_10192:
[----:B---3--:R-:W2:Y:S01]  /*11f0*/  LDL.LU R12, [R1+0x48] ;  /* 0x00004800010c7983 */ /* 0x008ea20000300800 */
[----:B------:R-:W-:Y:S01]  /*1200*/  ULDC.64 UR4, c[0x0][0xa28] ;  /* 0x00028a0000047ab9 */ /* 0x000fe20000000a00 */
[----:B-1--4-:R-:W1:Y:S01]  /*1210*/  LDC.64 R4, c[0x0][0xa08] ;  /* 0x00028200ff047b82 */ /* 0x012e620000000a00 */
[----:B-----5:R-:W-:Y:S01]  /*1220*/  IMAD.MOV.U32 R27, RZ, RZ, RZ ;  /* 0x000000ffff1b7224 */ /* 0x020fe200078e00ff */
[----:B------:R-:W1:Y:S01]  /*1230*/  LDL R31, [R1+0x4c] ;  /* 0x00004c00011f7983 */ /* 0x000e620000100800 */
[----:B------:R-:W-:Y:S01]  /*1240*/  ISETP.NE.U32.AND P0, PT, RZ, UR4, PT ;  /* 0x00000004ff007c0c */ /* 0x000fe2000bf05070 */
[----:B------:R-:W-:Y:S01]  /*1250*/  IMAD.MOV.U32 R11, RZ, RZ, RZ ;  /* 0x000000ffff0b7224 */ /* 0x000fe200078e00ff */
[----:B------:R-:W-:Y:S02]  /*1260*/  ULDC.64 UR6, c[0x0][0xa20] ;  /* 0x0002880000067ab9 */ /* 0x000fe40000000a00 */
[----:B------:R-:W-:Y:S01]  /*1270*/  ISETP.NE.AND.EX P0, PT, RZ, UR5, PT, P0 ;  /* 0x00000005ff007c0c */ /* 0x000fe2000bf05300 */
[----:B------:R-:W-:-:S02]  /*1280*/  ULDC.64 UR4, c[0x0][0xa18] ;  /* 0x0002860000047ab9 */ /* 0x000fc40000000a00 */
[----:B------:R-:W-:-:S04]  /*1290*/  ISETP.NE.U32.AND P1, PT, RZ, UR4, PT ;  /* 0x00000004ff007c0c */ /* 0x000fc8000bf25070 */
[----:B------:R-:W-:Y:S01]  /*12a0*/  ISETP.NE.AND.EX P1, PT, RZ, UR5, PT, P1 ;  /* 0x00000005ff007c0c */ /* 0x000fe2000bf25310 */
[----:B------:R-:W-:Y:S02]  /*12b0*/  ULDC.64 UR4, c[0x0][0xa08] ;  /* 0x0002820000047ab9 */ /* 0x000fe40000000a00 */
[----:B------:R-:W-:-:S03]  /*12c0*/  ISETP.NE.U32.AND P3, PT, RZ, UR4, PT ;  /* 0x00000004ff007c0c */ /* 0x000fc6000bf65070 */
[----:B------:R-:W3:Y:S01]  /*12d0*/  @P0 LDC.64 R2, c[0x0][0xa28] ;  /* 0x00028a00ff020b82 */ /* 0x000ee20000000a00 */
[----:B------:R-:W-:-:S07]  /*12e0*/  ISETP.NE.AND.EX P3, PT, RZ, UR5, PT, P3 ;  /* 0x00000005ff007c0c */ /* 0x000fce000bf65330 */
[----:B------:R-:W4:Y:S01]  /*12f0*/  @P1 LDC.64 R6, c[0x0][0xa18] ;  /* 0x00028600ff061b82 */ /* 0x000f220000000a00 */
[----:B------:R-:W-:Y:S02]  /*1300*/  ULDC UR4, c[0x0][0x288] ;  /* 0x0000a20000047ab9 */ /* 0x000fe40000000800 */
[----:B------:R-:W-:Y:S01]  /*1310*/  IMAD.U32 R155, RZ, RZ, UR4 ;  /* 0x00000004ff9b7e24 */ /* 0x000fe2000f8e00ff */
[----:B------:R-:W-:Y:S01]  /*1320*/  ULDC.64 UR4, c[0x0][0x418] ;  /* 0x0001060000047ab9 */ /* 0x000fe20000000a00 */
[----:B-1----:R-:W-:-:S04]  /*1330*/  IMAD.WIDE R8, R31, 0x4, R4 ;  /* 0x000000041f087825 */ /* 0x002fc800078e0204 */
[C---:B----4-:R-:W-:Y:S01]  /*1340*/  @P1 IMAD.WIDE R4, R31.reuse, 0x4, R6 ;  /* 0x000000041f041825 */ /* 0x050fe200078e0206 */
[----:B------:R-:W5:Y:S01]  /*1350*/  @P3 LDG.E R27, desc[UR42][R8.64] ;  /* 0x0000002a081b3981 */ /* 0x000f62000c1e1900 */
[----:B--2---:R-:W-:Y:S02]  /*1360*/  LOP3.LUT R30, R12, 0xffff, RZ, 0xc0, !PT ;  /* 0x0000ffff0c1e7812 */ /* 0x004fe400078ec0ff */
[----:B---3--:R-:W-:Y:S01]  /*1370*/  @P0 IMAD.WIDE R2, R31, 0x4, R2 ;  /* 0x000000041f020825 */ /* 0x008fe200078e0202 */
[----:B------:R-:W5:Y:S04]  /*1380*/  @P1 LDG.E R155, desc[UR42][R4.64] ;  /* 0x0000002a049b1981 */ /* 0x000f68000c1e1900 */
[----:B------:R1:W-:Y:S04]  /*1390*/  STL [R1+0x58], R31 ;  /* 0x0000581f01007387 */ /* 0x0003e80000100800 */
[----:B------:R1:W-:Y:S01]  /*13a0*/  STL [R1+0x38], R30 ;  /* 0x0000381e01007387 */ /* 0x0003e20000100800 */
[----:B------:R-:W-:-:S03]  /*13b0*/  UISETP.NE.U32.AND UP0, UPT, UR4, URZ, UPT ;  /* 0x0000003f0400728c */ /* 0x000fc6000bf05070 */
[----:B------:R-:W-:Y:S01]  /*13c0*/  ULDC UR4, c[0x0][0x424] ;  /* 0x0001090000047ab9 */ /* 0x000fe20000000800 */
[----:B------:R-:W-:Y:S01]  /*13d0*/  UISETP.NE.AND.EX UP0, UPT, UR5, URZ, UPT, UP0 ;  /* 0x0000003f0500728c */ /* 0x000fe2000bf05300 */
[----:B------:R2:W5:Y:S01]  /*13e0*/  @P0 LDG.E R11, desc[UR42][R2.64] ;  /* 0x0000002a020b0981 */ /* 0x000562000c1e1900 */
[----:B------:R-:W-:Y:S01]  /*13f0*/  ISETP.NE.U32.AND P2, PT, RZ, UR6, PT ;  /* 0x00000006ff007c0c */ /* 0x000fe2000bf45070 */
[----:B------:R-:W-:Y:S01]  /*1400*/  ULDC UR5, c[0x0][0x2f0] ;  /* 0x0000bc0000057ab9 */ /* 0x000fe20000000800 */
[----:B------:R-:W-:Y:S01]  /*1410*/  USEL UR4, UR4, 0x1, UP0 ;  /* 0x0000000104047887 */ /* 0x000fe20008000000 */
[C---:B0-----:R-:W-:Y:S02]  /*1420*/  LOP3.LUT R0, R12.reuse, 0xff0000, RZ, 0xc0, !PT ;  /* 0x00ff00000c007812 */ /* 0x041fe400078ec0ff */
[----:B--2---:R-:W-:Y:S01]  /*1430*/  LOP3.LUT R2, R12, 0xff000000, RZ, 0xc0, !PT ;  /* 0xff0000000c027812 */ /* 0x004fe200078ec0ff */
[----:B------:R-:W-:Y:S01]  /*1440*/  UIMAD UR4, UR4, UR5, URZ ;  /* 0x00000005040472a4 */ /* 0x000fe2000f8e023f */
[----:B------:R-:W-:-:S02]  /*1450*/  ISETP.NE.AND.EX P2, PT, RZ, UR7, PT, P2 ;  /* 0x00000007ff007c0c */ /* 0x000fc4000bf45320 */
[----:B------:R-:W-:Y:S01]  /*1460*/  SHF.R.U32.HI R3, RZ, 0x8, R2 ;  /* 0x00000008ff037819 */ /* 0x000fe20000011602 */
[----:B------:R-:W-:-:S03]  /*1470*/  ULDC UR5, c[0x0][0x348] ;  /* 0x0000d20000057ab9 */ /* 0x000fc60000000800 */
[----:B------:R-:W-:Y:S01]  /*1480*/  LEA.HI R10, R0, R3, RZ, 0x10 ;  /* 0x00000003000a7211 */ /* 0x000fe200078f80ff */
        /* <DEDUP_REMOVED lines=10> */
.L_x_9994:
[----:B------:R-:W-:Y:S02]  /*1530*/  IMAD.U32 R26, RZ, RZ, UR5 ;  /* 0x00000005ff1a7e24 */ /* 0x000fe4000f8e00ff */
[----:B------:R-:W-:Y:S01]  /*1540*/  IMAD.U32 R28, RZ, RZ, UR4 ;  /* 0x00000004ff1c7e24 */ /* 0x000fe2000f8e00ff */
[----:B------:R-:W-:Y:S06]  /*1550*/  @!P2 BRA `(.L_x_9995) ;  /* 0x000000000010a947 */ /* 0x000fec0003800000 */
[----:B------:R-:W0:Y:S02]  /*1560*/  LDC.64 R28, c[0x0][0xa20] ;  /* 0x00028800ff1c7b82 */ /* 0x000e240000000a00 */
[----:B0-----:R-:W-:-:S06]  /*1570*/  IMAD.WIDE R28, R31, 0x4, R28 ;  /* 0x000000041f1c7825 */ /* 0x001fcc00078e021c */
[----:B------:R0:W5:Y:S01]  /*1580*/  LDG.E R28, desc[UR42][R28.64] ;  /* 0x0000002a1c1c7981 */ /* 0x000162000c1e1900 */
[----:B------:R-:W-:Y:S05]  /*1590*/  BRA `(.L_x_9996) ;  /* 0x0000000000107947 */ /* 0x000fea0003800000 */
.L_x_9995:
[----:B------:R-:W-:Y:S05]  /*15a0*/  @!P3 BRA `(.L_x_9996) ;  /* 0x00000000000cb947 */ /* 0x000fea0003800000 */
[----:B------:R-:W2:Y:S04]  /*15b0*/  LDG.E R3, desc[UR42][R8.64] ;  /* 0x0000002a08037981 */ /* 0x000ea8000c1e1900 */
[----:B------:R-:W2:Y:S02]  /*15c0*/  LDG.E R28, desc[UR42][R8.64+0x4] ;  /* 0x0000042a081c7981 */ /* 0x000ea4000c1e1900 */
[----:B--2---:R-:W-:-:S07]  /*15d0*/  IMAD.IADD R28, R28, 0x1, -R3 ;  /* 0x000000011c1c7824 */ /* 0x004fce00078e0a03 */
.L_x_9996:
[----:B------:R-:W-:Y:S01]  /*15e0*/  ULDC.64 UR4, c[0x0][0xa10] ;  /* 0x0002840000047ab9 */ /* 0x000fe20000000a00 */
[----:B------:R-:W2:Y:S01]  /*15f0*/  LDL R12, [R1+0x44] ;  /* 0x00004400010c7983 */ /* 0x000ea20000100800 */
[----:B------:R-:W-:Y:S01]  /*1600*/  ISETP.NE.U32.AND P0, PT, RZ, UR4, PT ;  /* 0x00000004ff007c0c */ /* 0x000fe2000bf05070 */
[----:B------:R-:W1:Y:S03]  /*1610*/  LDC R2, c[0x0][0x448] ;  /* 0x00011200ff027b82 */ /* 0x000e660000000800 */
[----:B------:R-:W-:Y:S01]  /*1620*/  ISETP.NE.AND.EX P0, PT, RZ, UR5, PT, P0 ;  /* 0x00000005ff007c0c */ /* 0x000fe2000bf05300 */
[----:B------:R-:W-:Y:S02]  /*1630*/  ULDC.64 UR4, c[0x0][0xa30] ;  /* 0x00028c0000047ab9 */ /* 0x000fe40000000a00 */
[----:B------:R-:W-:-:S04]  /*1640*/  ISETP.NE.U32.AND P1, PT, RZ, UR4, PT ;  /* 0x00000004ff007c0c */ /* 0x000fc8000bf25070 */
[----:B------:R-:W-:-:S06]  /*1650*/  ISETP.NE.AND.EX P1, PT, RZ, UR5, PT, P1 ;  /* 0x00000005ff007c0c */ /* 0x000fcc000bf25310 */
[----:B------:R-:W3:Y:S08]  /*1660*/  @P0 LDC.64 R4, c[0x0][0xa10] ;  /* 0x00028400ff040b82 */ /* 0x000ef00000000a00 */
[----:B------:R-:W4:Y:S01]  /*1670*/  @P1 LDC.64 R6, c[0x0][0xa30] ;  /* 0x00028c00ff061b82 */ /* 0x000f220000000a00 */
[----:B---3--:R-:W-:-:S05]  /*1680*/  @P0 IMAD.WIDE R4, R31, 0x4, R4 ;  /* 0x000000041f040825 */ /* 0x008fca00078e0204 */
[----:B------:R-:W3:Y:S04]  /*1690*/  @P0 LDG.E R0, desc[UR42][R4.64] ;  /* 0x0000002a04000981 */ /* 0x000ee8000c1e1900 */
[----:B------:R-:W3:Y:S01]  /*16a0*/  @P0 LDG.E R9, desc[UR42][R4.64+0x4] ;  /* 0x0000042a04090981 */ /* 0x000ee2000c1e1900 */
[----:B-----5:R-:W-:Y:S02]  /*16b0*/  IMAD.MOV.U32 R24, RZ, RZ, R28 ;  /* 0x000000ffff187224 */ /* 0x020fe400078e001c */
[----:B----4-:R-:W-:-:S05]  /*16c0*/  @P1 IMAD.WIDE R6, R31, 0x4, R6 ;  /* 0x000000041f061825 */ /* 0x010fca00078e0206 */
[----:B------:R4:W5:Y:S01]  /*16d0*/  @P1 LDG.E R24, desc[UR42][R6.64] ;  /* 0x0000002a06181981 */ /* 0x000962000c1e1900 */
[----:B-1----:R-:W-:Y:S01]  /*16e0*/  ISETP.NE.AND P1, PT, R2, 0x1, PT ;  /* 0x000000010200780c */ /* 0x002fe20003f25270 */
[----:B------:R-:W-:Y:S01]  /*16f0*/  IMAD.IADD R11, R28, 0x1, -R11 ;  /* 0x000000011c0b7824 */ /* 0x000fe200078e0a0b */
[----:B------:R-:W1:Y:S11]  /*1700*/  LDC.64 R2, c[0x0][0x9e0] ;  /* 0x00027800ff027b82 */ /* 0x000e760000000a00 */
[----:B------:R-:W0:Y:S08]  /*1710*/  @P1 LDC R13, c[0x0][0x44c] ;  /* 0x00011300ff0d1b82 */ /* 0x000e300000000800 */
[----:B------:R-:W4:Y:S01]  /*1720*/  @P1 LDC R8, c[0x0][0x450] ;  /* 0x00011400ff081b82 */ /* 0x000f220000000800 */
[----:B-1----:R-:W-:Y:S01]  /*1730*/  ISETP.GE.AND P2, PT, R3, 0x1, PT ;  /* 0x000000010300780c */ /* 0x002fe20003f46270 */
[----:B--2---:R-:W-:-:S05]  /*1740*/  IMAD R14, R12, 0xc0, RZ ;  /* 0x000000c00c0e7824 */ /* 0x004fca00078e02ff */
[----:B------:R1:W-:Y:S01]  /*1750*/  STL [R1+0x10], R14 ;  /* 0x0000100e01007387 */ /* 0x0003e20000100800 */
[----:B---3--:R-:W-:Y:S02]  /*1760*/  @P0 IMAD.IADD R26, R9, 0x1, -R0 ;  /* 0x00000001091a0824 */ /* 0x008fe400078e0a00 */
[----:B------:R-:W-:Y:S02]  /*1770*/  VIADD R0, R14, 0xbf ;  /* 0x000000bf0e007836 */ /* 0x000fe40000000000 */
[----:B------:R-:W-:Y:S02]  /*1780*/  IMAD.IADD R12, R11, 0x1, R26 ;  /* 0x000000010b0c7824 */ /* 0x000fe400078e021a */
[----:B0-----:R-:W-:-:S03]  /*1790*/  @P1 IMAD.HI.U32 R5, R0, R13, RZ ;  /* 0x0000000d00051227 */ /* 0x001fc600078e00ff */
[----:B------:R1:W-:Y:S01]  /*17a0*/  STL [R1], R12 ;  /* 0x0000000c01007387 */ /* 0x0003e20000100800 */
[----:B------:R-:W-:Y:S01]  /*17b0*/  IMAD.MOV.U32 R4, RZ, RZ, R0 ;  /* 0x000000ffff047224 */ /* 0x000fe200078e0000 */
[----:B----4-:R-:W-:Y:S01]  /*17c0*/  @P1 SHF.R.U32.HI R4, RZ, R8, R5 ;  /* 0x00000008ff041219 */ /* 0x010fe20000011605 */
[C---:B------:R-:W-:Y:S01]  /*17d0*/  VIADD R0, R12.reuse, 0x7f ;  /* 0x0000007f0c007836 */ /* 0x040fe20000000000 */
[----:B------:R-:W-:-:S04]  /*17e0*/  IADD3 R87, R12, 0x1, -R155 ;  /* 0x000000010c577810 */ /* 0x000fc80007ffe89b */
[----:B------:R-:W-:Y:S01]  /*17f0*/  SHF.R.S32.HI R5, RZ, 0x1f, R0 ;  /* 0x0000001fff057819 */ /* 0x000fe20000011400 */
[----:B------:R-:W-:-:S03]  /*1800*/  IMAD.IADD R9, R87, 0x1, R4 ;  /* 0x0000000157097824 */ /* 0x000fc600078e0204 */
[----:B------:R-:W-:Y:S01]  /*1810*/  LEA.HI R5, R5, R0, RZ, 0x7 ;  /* 0x0000000005057211 */ /* 0x000fe200078f38ff */
[----:B------:R-:W-:-:S03]  /*1820*/  IMAD.IADD R2, R9, 0x1, R2 ;  /* 0x0000000109027824 */ /* 0x000fc600078e0202 */
[----:B------:R-:W-:Y:S01]  /*1830*/  SHF.R.S32.HI R88, RZ, 0x7, R5 ;  /* 0x00000007ff587819 */ /* 0x000fe20000011405 */
[----:B-1----:R-:W-:Y:S06]  /*1840*/  @!P2 BRA `(.L_x_9997) ;  /* 0x000000000048a947 */ /* 0x002fec0003800000 */
        /* <DEDUP_REMOVED lines=11> */
.L_x_9999:
[----:B------:R-:W-:-:S13]  /*1900*/  ISETP.NE.AND P0, PT, R3, 0x1, PT ;  /* 0x000000010300780c */ /* 0x000fda0003f05270 */
[----:B------:R-:W0:Y:S02]  /*1910*/  @P0 LDC.64 R4, c[0x0][0x9e8] ;  /* 0x00027a00ff040b82 */ /* 0x000e240000000a00 */
[----:B0-----:R-:W-:-:S05]  /*1920*/  @P0 IMAD.HI.U32 R4, R0, R4, RZ ;  /* 0x0000000400040227 */ /* 0x001fca00078e00ff */
[----:B------:R-:W-:-:S07]  /*1930*/  @P0 SHF.R.U32.HI R0, RZ, R5, R4 ;  /* 0x00000005ff000219 */ /* 0x000fce0000011604 */
.L_x_10000:
[----:B------:R-:W-:Y:S05]  /*1940*/  BSYNC B0 ;  /* 0x0000000000007941 */ /* 0x000fea0003800000 */
.L_x_9998:
[----:B------:R-:W-:-:S05]  /*1950*/  IMAD R5, R0, R3, R3 ;  /* 0x0000000300057224 */ /* 0x000fca00078e0203 */
[----:B------:R-:W-:-:S07]  /*1960*/  VIMNMX R2, R2, R5, PT ;  /* 0x0000000502027248 */ /* 0x000fce0003fe0100 */
.L_x_9997:
[----:B------:R-:W0:Y:S01]  /*1970*/  @P1 LDC R4, c[0x0][0x44c] ;  /* 0x00011300ff041b82 */ /* 0x000e220000000800 */
[----:B------:R-:W-:Y:S01]  /*1980*/  VIADD R2, R2, 0x7f ;  /* 0x0000007f02027836 */ /* 0x000fe20000000000 */
[----:B------:R-:W-:Y:S01]  /*1990*/  ULDC UR4, c[0x0][0x9dc] ;  /* 0x0002770000047ab9 */ /* 0x000fe20000000800 */
[----:B------:R-:W-:Y:S02]  /*19a0*/  IMAD.MOV.U32 R0, RZ, RZ, R14 ;  /* 0x000000ffff007224 */ /* 0x000fe400078e000e */
[----:B------:R-:W-:Y:S01]  /*19b0*/  IMAD.IADD R89, R12, 0x1, -R155 ;  /* 0x000000010c597824 */ /* 0x000fe200078e0a9b */
[----:B------:R-:W-:Y:S02]  /*19c0*/  SHF.R.S32.HI R5, RZ, 0x1f, R2 ;  /* 0x0000001fff057819 */ /* 0x000fe40000011402 */
[----:B------:R-:W1:Y:S02]  /*19d0*/  @P1 LDC R7, c[0x0][0x450] ;  /* 0x00011400ff071b82 */ /* 0x000e640000000800 */
[----:B------:R-:W-:-:S04]  /*19e0*/  LEA.HI R5, R5, R2, RZ, 0x7 ;  /* 0x0000000205057211 */ /* 0x000fc800078f38ff */
[----:B------:R-:W-:-:S04]  /*19f0*/  SHF.R.S32.HI R5, RZ, 0x7, R5 ;  /* 0x00000007ff057819 */ /* 0x000fc80000011405 */
        /* <DEDUP_REMOVED lines=16> */
.L_x_10003:
[----:B------:R-:W-:-:S13]  /*1b00*/  ISETP.NE.AND P0, PT, R3, 0x1, PT ;  /* 0x000000010300780c */ /* 0x000fda0003f05270 */
[----:B------:R-:W0:Y:S02]  /*1b10*/  @P0 LDC.64 R4, c[0x0][0x9e8] ;  /* 0x00027a00ff040b82 */ /* 0x000e240000000a00 */
[----:B0-----:R-:W-:-:S05]  /*1b20*/  @P0 IMAD.HI.U32 R4, R0, R4, RZ ;  /* 0x0000000400040227 */ /* 0x001fca00078e00ff */
[----:B------:R-:W-:-:S07]  /*1b30*/  @P0 SHF.R.U32.HI R0, RZ, R5, R4 ;  /* 0x00000005ff000219 */ /* 0x000fce0000011604 */
.L_x_10004:
[----:B------:R-:W-:Y:S05]  /*1b40*/  BSYNC B0 ;  /* 0x0000000000007941 */ /* 0x000fea0003800000 */
.L_x_10002:
[----:B------:R-:W-:-:S05]  /*1b50*/  IMAD R3, R0, R3, RZ ;  /* 0x0000000300037224 */ /* 0x000fca00078e02ff */
[----:B------:R-:W-:-:S07]  /*1b60*/  VIMNMX R2, R2, R3, !PT ;  /* 0x0000000302027248 */ /* 0x000fce0007fe0100 */
.L_x_10001:
[----:B------:R-:W-:Y:S01]  /*1b70*/  SHF.R.S32.HI R3, RZ, 0x1f, R2 ;  /* 0x0000001fff037819 */ /* 0x000fe20000011402 */
[----:B------:R-:W-:Y:S01]  /*1b80*/  BSSY B0, `(.L_x_10005) ;  /* 0x000002a000007945 */ /* 0x000fe20003800000 */
[----:B------:R-:W-:Y:S01]  /*1b90*/  LOP3.LUT R12, R10, 0xff, RZ, 0xc0, !PT ;  /* 0x000000ff0a0c7812 */ /* 0x000fe200078ec0ff */
[----:B------:R-:W-:Y:S01]  /*1ba0*/  IMAD.MOV.U32 R0, RZ, RZ, RZ ;  /* 0x000000ffff007224 */ /* 0x000fe200078e00ff */
[----:B------:R-:W-:Y:S02]  /*1bb0*/  LEA.HI R3, R3, R2, RZ, 0x7 ;  /* 0x0000000203037211 */ /* 0x000fe400078f38ff */
[----:B------:R-:W-:Y:S01]  /*1bc0*/  SHF.R.U32.HI R4, RZ, 0x10, R10 ;  /* 0x00000010ff047819 */ /* 0x000fe2000001160a */
[----:B------:R0:W-:Y:S01]  /*1bd0*/  STL [R1+0x64], R12 ;  /* 0x0000640c01007387 */ /* 0x0001e20000100800 */
[----:B------:R-:W-:-:S03]  /*1be0*/  SHF.R.S32.HI R3, RZ, 0x7, R3 ;  /* 0x00000007ff037819 */ /* 0x000fc60000011403 */
[----:B------:R0:W-:Y:S01]  /*1bf0*/  STL [R1+0x54], R4 ;  /* 0x0000540401007387 */ /* 0x0001e20000100800 */
        /* <DEDUP_REMOVED lines=34> */
.L_x_10006:
[----:B------:R-:W-:Y:S05]  /*1e20*/  BSYNC B0 ;  /* 0x0000000000007941 */ /* 0x000fea0003800000 */
.L_x_10005:
[----:B------:R-:W-:Y:S01]  /*1e30*/  IMAD R3, R12, R0, R9 ;  /* 0x000000000c037224 */ /* 0x000fe200078e0209 */
        /* <DEDUP_REMOVED lines=35> */
.L_x_10009:
[----:B------:R-:W-:Y:S05]  /*2070*/  BSYNC B6 ;  /* 0x0000000000067941 */ /* 0x000fea0003800000 */
.L_x_10008:
        /* <DEDUP_REMOVED lines=20> */
.L_x_10011:
[----:B------:R-:W-:Y:S05]  /*21c0*/  BSYNC B6 ;  /* 0x0000000000067941 */ /* 0x000fea0003800000 */
.L_x_10010:
[----:B------:R-:W-:Y:S01]  /*21d0*/  ULDC.64 UR4, c[0x0][0x9f8] ;  /* 0x00027e0000047ab9 */ /* 0x000fe20000000a00 */
[----:B------:R-:W-:Y:S01]  /*21e0*/  IMAD.MOV.U32 R0, RZ, RZ, R31 ;  /* 0x000000ffff007224 */ /* 0x000fe200078e001f */
[----:B------:R-:W-:Y:S01]  /*21f0*/  ISETP.NE.U32.AND P0, PT, RZ, UR4, PT ;  /* 0x00000004ff007c0c */ /* 0x000fe2000bf05070 */
[----:B------:R-:W2:Y:S01]  /*2200*/  LDL.64 R14, [R1+0x8] ;  /* 0x00000800010e7983 */ /* 0x000ea20000100a00 */
[----:B------:R-:W0:Y:S03]  /*2210*/  LDC.64 R6, c[0x0][0x300] ;  /* 0x0000c000ff067b82 */ /* 0x000e260000000a00 */
[----:B------:R-:W2:Y:S01]  /*2220*/  LDL.64 R32, [R1+0x8] ;  /* 0x0000080001207983 */ /* 0x000ea20000100a00 */
[----:B------:R-:W-:Y:S01]  /*2230*/  ISETP.NE.AND.EX P0, PT, RZ, UR5, PT, P0 ;  /* 0x00000005ff007c0c */ /* 0x000fe2000bf05300 */
[----:B------:R-:W-:Y:S01]  /*2240*/  IMAD.IADD R27, R27, 0x1, R28 ;  /* 0x000000011b1b7824 */ /* 0x000fe200078e021c */
[----:B------:R-:W-:Y:S01]  /*2250*/  SHF.R.S32.HI R153, RZ, 0x1f, R152 ;  /* 0x0000001fff997819 */ /* 0x000fe20000011498 */
[----:B------:R-:W-:Y:S01]  /*2260*/  ULDC.64 UR4, c[0x0][0x308] ;  /* 0x0000c20000047ab9 */ /* 0x000fe20000000a00 */
[----:B------:R-:W-:Y:S01]  /*2270*/  ULDC.64 UR6, c[0x0][0x330] ;  /* 0x0000cc0000067ab9 */ /* 0x000fe20000000a00 */
[----:B------:R-:W-:Y:S01]  /*2280*/  ULDC.64 UR8, c[0x0][0xa08] ;  /* 0x0002820000087ab9 */ /* 0x000fe20000000a00 */
[----:B------:R-:W1:Y:S08]  /*2290*/  LDC.64 R62, c[0x0][0x408] ;  /* 0x00010200ff3e7b82 */ /* 0x000e700000000a00 */
[----:B------:R-:W3:Y:S01]  /*22a0*/  @P0 LDC.64 R4, c[0x0][0x9f8] ;  /* 0x00027e00ff040b82 */ /* 0x000ee20000000a00 */
[----:B------:R-:W-:Y:S01]  /*22b0*/  SHF.R.S32.HI R20, RZ, 0x1f, R154 ;  /* 0x0000001fff147819 */ /* 0x000fe2000001149a */
[----:B------:R-:W4:Y:S06]  /*22c0*/  LDL R28, [R1+0x74] ;  /* 0x00007400011c7983 */ /* 0x000f2c0000100800 */
[----:B------:R-:W1:Y:S01]  /*22d0*/  LDC R13, c[0x0][0x3f4] ;  /* 0x0000fd00ff0d7b82 */ /* 0x000e620000000800 */
[----:B---3--:R-:W-:-:S05]  /*22e0*/  @P0 IMAD.WIDE R4, R31, 0x4, R4 ;  /* 0x000000041f040825 */ /* 0x008fca00078e0204 */
[----:B------:R3:W4:Y:S01]  /*22f0*/  @P0 LDG.E R0, desc[UR42][R4.64] ;  /* 0x0000002a04000981 */ /* 0x000722000c1e1900 */
[----:B------:R-:W-:Y:S01]  /*2300*/  SHF.R.S32.HI R3, RZ, 0x1f, R27 ;  /* 0x0000001fff037819 */ /* 0x000fe2000001141b */
[----:B0-----:R-:W-:-:S04]  /*2310*/  IMAD.WIDE.U32 R8, R27, R6, RZ ;  /* 0x000000061b087225 */ /* 0x001fc800078e00ff */
[----:B------:R-:W-:-:S04]  /*2320*/  IMAD R10, R3, R6, RZ ;  /* 0x00000006030a7224 */ /* 0x000fc800078e02ff */
[----:B------:R-:W-:-:S04]  /*2330*/  IMAD R11, R27, R7, R10 ;  /* 0x000000071b0b7224 */ /* 0x000fc800078e020a */
[----:B------:R-:W-:Y:S02]  /*2340*/  IMAD.IADD R9, R9, 0x1, R11 ;  /* 0x0000000109097824 */ /* 0x000fe400078e020b */
[----:B------:R-:W-:-:S04]  /*2350*/  IMAD.WIDE.U32 R56, R30, UR6, R152 ;  /* 0x000000061e387c25 */ /* 0x000fc8000f8e0098 */
[----:B---3--:R-:W-:Y:S01]  /*2360*/  IMAD.WIDE.U32 R4, R30, UR4, R8 ;  /* 0x000000041e047c25 */ /* 0x008fe2000f8e0008 */
[----:B------:R-:W-:-:S03]  /*2370*/  ISETP.NE.U32.AND P0, PT, RZ, UR8, PT ;  /* 0x00000008ff007c0c */ /* 0x000fc6000bf05070 */
[C---:B------:R-:W-:Y:S02]  /*2380*/  IMAD R57, R30.reuse, UR7, R57 ;  /* 0x000000071e397c24 */ /* 0x040fe4000f8e0239 */
[----:B------:R-:W-:Y:S01]  /*2390*/  IMAD R59, R30, UR5, R5 ;  /* 0x000000051e3b7c24 */ /* 0x000fe2000f8e0205 */
[----:B------:R-:W-:Y:S01]  /*23a0*/  ISETP.NE.AND.EX P0, PT, RZ, UR9, PT, P0 ;  /* 0x00000009ff007c0c */ /* 0x000fe2000bf05300 */
[----:B------:R-:W3:Y:S01]  /*23b0*/  LDL R30, [R1+0x1c] ;  /* 0x00001c00011e7983 */ /* 0x000ee20000100800 */
[----:B------:R-:W-:Y:S01]  /*23c0*/  IMAD.MOV.U32 R58, RZ, RZ, R4 ;  /* 0x000000ffff3a7224 */ /* 0x000fe200078e0004 */
[----:B------:R-:W-:Y:S01]  /*23d0*/  ULDC.64 UR4, c[0x0][0x310] ;  /* 0x0000c40000047ab9 */ /* 0x000fe20000000a00 */
[----:B------:R-:W-:Y:S01]  /*23e0*/  IMAD.WIDE.U32 R8, R154, R6, R152 ;  /* 0x000000069a087225 */ /* 0x000fe200078e0098 */
[----:B------:R-:W-:-:S03]  /*23f0*/  ULDC.64 UR6, c[0x0][0x338] ;  /* 0x0000ce0000067ab9 */ /* 0x000fc60000000a00 */
[----:B--2---:R-:W-:Y:S02]  /*2400*/  IMAD.MOV.U32 R32, RZ, RZ, R14 ;  /* 0x000000ffff207224 */ /* 0x004fe400078e000e */
[----:B------:R-:W-:-:S03]  /*2410*/  IMAD R14, R20, R6, RZ ;  /* 0x00000006140e7224 */ /* 0x000fc600078e02ff */
[----:B------:R-:W-:Y:S01]  /*2420*/  SHF.R.S32.HI R33, RZ, 0x1f, R32 ;  /* 0x0000001fff217819 */ /* 0x000fe20000011420 */
[----:B------:R-:W-:-:S04]  /*2430*/  IMAD R14, R154, R7, R14 ;  /* 0x000000079a0e7224 */ /* 0x000fc800078e020e */
[----:B------:R0:W-:Y:S01]  /*2440*/  STL [R1+0xc], R33 ;  /* 0x00000c2101007387 */ /* 0x0001e20000100800 */
[----:B----4-:R-:W-:Y:S02]  /*2450*/  SHF.R.S32.HI R5, RZ, 0x1f, R0 ;  /* 0x0000001fff057819 */ /* 0x010fe40000011400 */
[----:B------:R-:W-:Y:S02]  /*2460*/  SEL R11, R0, RZ, !P0 ;  /* 0x000000ff000b7207 */ /* 0x000fe40004000000 */
[----:B------:R-:W-:Y:S01]  /*2470*/  SEL R12, R5, RZ, !P0 ;  /* 0x000000ff050c7207 */ /* 0x000fe20004000000 */
[----:B------:R-:W-:Y:S01]  /*2480*/  VIADD R80, R152, 0x20 ;  /* 0x0000002098507836 */ /* 0x000fe20000000000 */
[----:B------:R-:W2:Y:S01]  /*2490*/  LDC.64 R4, c[0x0][0x3f8] ;  /* 0x0000fe00ff047b82 */ /* 0x000ea20000000a00 */
[----:B------:R-:W-:-:S04]  /*24a0*/  IMAD.WIDE.U32 R58, R11, UR4, R58 ;  /* 0x000000040b3a7c25 */ /* 0x000fc8000f8e003a */
[----:B------:R-:W-:Y:S01]  /*24b0*/  IMAD R0, R12, UR4, RZ ;  /* 0x000000040c007c24 */ /* 0x000fe2000f8e02ff */
[----:B------:R-:W-:Y:S02]  /*24c0*/  ULDC UR4, c[0x0][0x2f4] ;  /* 0x0000bd0000047ab9 */ /* 0x000fe40000000800 */
[----:B------:R-:W-:Y:S01]  /*24d0*/  ISETP.GE.AND P0, PT, R152, UR4, PT ;  /* 0x0000000498007c0c */ /* 0x000fe2000bf06270 */
[----:B------:R-:W-:-:S03]  /*24e0*/  IMAD R75, R11, UR5, R0 ;  /* 0x000000050b4b7c24 */ /* 0x000fc6000f8e0200 */
[----:B------:R-:W-:Y:S01]  /*24f0*/  SEL R0, RZ, 0x1, P0 ;  /* 0x00000001ff007807 */ /* 0x000fe20000000000 */
[----:B------:R-:W-:Y:S01]  /*2500*/  IMAD.IADD R75, R59, 0x1, R75 ;  /* 0x000000013b4b7824 */ /* 0x000fe200078e024b */
[----:B------:R-:W-:-:S04]  /*2510*/  IADD3 R74, P0, R58, R8, RZ ;  /* 0x000000083a4a7210 */ /* 0x000fc80007f1e0ff */
[----:B------:R-:W-:Y:S02]  /*2520*/  IADD3.X R73, R75, R9, R14, P0, !PT ;  /* 0x000000094b497210 */ /* 0x000fe400007fe40e */
[----:B------:R-:W4:Y:S01]  /*2530*/  LDL R14, [R1+0x2c] ;  /* 0x00002c00010e7983 */ /* 0x000f220000100800 */
[----:B------:R-:W-:-:S04]  /*2540*/  ISETP.GE.AND P1, PT, R80, UR4, PT ;  /* 0x0000000450007c0c */ /* 0x000fc8000bf26270 */
[----:B------:R-:W-:Y:S01]  /*2550*/  SEL R10, RZ, 0xffffffff, P1 ;  /* 0xffffffffff0a7807 */ /* 0x000fe20000800000 */
[----:B-1----:R-:W-:Y:S01]  /*2560*/  IMAD R9, R20, R62, RZ ;  /* 0x0000003e14097224 */ /* 0x002fe200078e02ff */
[----:B------:R-:W-:-:S03]  /*2570*/  ISETP.GE.AND P0, PT, R152, R13, PT ;  /* 0x0000000d9800720c */ /* 0x000fc60003f06270 */
[----:B------:R-:W-:Y:S01]  /*2580*/  IMAD.SHL.U32 R15, R10, 0x2, RZ ;  /* 0x000000020a0f7824 */ /* 0x000fe200078e00ff */
[----:B------:R-:W-:Y:S01]  /*2590*/  ISETP.GE.AND P2, PT, R80, R13, PT ;  /* 0x0000000d5000720c */ /* 0x000fe20003f46270 */
[----:B------:R-:W-:Y:S01]  /*25a0*/  IMAD R29, R154, R63, R9 ;  /* 0x0000003f9a1d7224 */ /* 0x000fe200078e0209 */
[----:B------:R-:W-:Y:S02]  /*25b0*/  SEL R9, R13, RZ, P0 ;  /* 0x000000ff0d097207 */ /* 0x000fe40000000000 */
[----:B------:R-:W-:Y:S02]  /*25c0*/  LOP3.LUT R0, R15, 0x2, R0, 0xe2, !PT ;  /* 0x000000020f007812 */ /* 0x000fe400078ee200 */
[----:B------:R-:W-:Y:S01]  /*25d0*/  SEL R15, R13, RZ, P2 ;  /* 0x000000ff0d0f7207 */ /* 0x000fe20001000000 */
[----:B--2---:R-:W-:Y:S02]  /*25e0*/  IMAD R8, R20, R4, RZ ;  /* 0x0000000414087224 */ /* 0x004fe400078e02ff */
[----:B------:R-:W-:-:S02]  /*25f0*/  IMAD.IADD R9, R152, 0x1, R9 ;  /* 0x0000000198097824 */ /* 0x000fc400078e0209 */
[----:B------:R-:W-:Y:S02]  /*2600*/  IMAD.IADD R15, R80, 0x1, R15 ;  /* 0x00000001500f7824 */ /* 0x000fe400078e020f */
[----:B------:R-:W-:Y:S01]  /*2610*/  IMAD R21, R154, R5, R8 ;  /* 0x000000059a157224 */ /* 0x000fe200078e0208 */
[----:B------:R-:W-:Y:S02]  /*2620*/  SHF.R.S32.HI R8, RZ, 0x1f, R9 ;  /* 0x0000001fff087819 */ /* 0x000fe40000011409 */
[----:B------:R-:W-:Y:S01]  /*2630*/  SHF.R.S32.HI R10, RZ, 0x1f, R15 ;  /* 0x0000001fff0a7819 */ /* 0x000fe2000001140f */
[----:B------:R-:W-:Y:S01]  /*2640*/  IMAD R12, R12, UR6, RZ ;  /* 0x000000060c0c7c24 */ /* 0x000fe2000f8e02ff */
[----:B------:R-:W-:Y:S02]  /*2650*/  LEA.HI R72, R8, R9, RZ, 0x4 ;  /* 0x0000000908487211 */ /* 0x000fe400078f20ff */
[----:B------:R-:W-:Y:S02]  /*2660*/  LEA.HI R71, R10, R15, RZ, 0x4 ;  /* 0x0000000f0a477211 */ /* 0x000fe400078f20ff */
[----:B------:R-:W-:-:S02]  /*2670*/  LEA.HI R8, R8, R9, RZ, 0x5 ;  /* 0x0000000908087211 */ /* 0x000fc400078f28ff */
[----:B------:R-:W-:Y:S01]  /*2680*/  LEA.HI R10, R10, R15, RZ, 0x5 ;  /* 0x0000000f0a0a7211 */ /* 0x000fe200078f28ff */
[----:B------:R-:W-:-:S04]  /*2690*/  IMAD.WIDE.U32 R56, R11, UR6, R56 ;  /* 0x000000060b387c25 */ /* 0x000fc8000f8e0038 */
[----:B------:R-:W-:Y:S02]  /*26a0*/  IMAD R11, R11, UR7, R12 ;  /* 0x000000070b0b7c24 */ /* 0x000fe4000f8e020c */
[----:B------:R-:W-:Y:S01]  /*26b0*/  IMAD.SHL.U32 R9, R8, 0x80, RZ ;  /* 0x0000008008097824 */ /* 0x000fe200078e00ff */
[----:B---3--:R-:W-:Y:S01]  /*26c0*/  LOP3.LUT R8, R30, 0x10, R72, 0xf8, !PT ;  /* 0x000000101e087812 */ /* 0x008fe200078ef848 */
[----:B------:R-:W-:Y:S01]  /*26d0*/  IMAD.SHL.U32 R12, R10, 0x80, RZ ;  /* 0x000000800a0c7824 */ /* 0x000fe200078e00ff */
[----:B------:R-:W-:Y:S02]  /*26e0*/  LOP3.LUT R10, R30, 0x10, R71, 0xf8, !PT ;  /* 0x000000101e0a7812 */ /* 0x000fe400078ef847 */
[----:B------:R-:W1:Y:S01]  /*26f0*/  S2R R30, SR_TID.X ;  /* 0x00000000001e7919 */ /* 0x000e620000002100 */
[----:B-----5:R-:W-:Y:S01]  /*2700*/  SHF.R.S32.HI R15, RZ, 0x1f, R24 ;  /* 0x0000001fff0f7819 */ /* 0x020fe20000011418 */
[----:B------:R-:W-:Y:S01]  /*2710*/  IMAD.WIDE.U32 R54, R154, R4, R32 ;  /* 0x000000049a367225 */ /* 0x000fe200078e0020 */
[----:B------:R-:W-:-:S02]  /*2720*/  LOP3.LUT R9, R9, 0xfffff000, RZ, 0xc0, !PT ;  /* 0xfffff00009097812 */ /* 0x000fc400078ec0ff */
[----:B------:R-:W-:Y:S01]  /*2730*/  LOP3.LUT R8, R8, R28, RZ, 0x3c, !PT ;  /* 0x0000001c08087212 */ /* 0x000fe200078e3cff */
[----:B------:R-:W-:Y:S01]  /*2740*/  IMAD.WIDE.U32 R52, R154, R4, R152 ;  /* 0x000000049a347225 */ /* 0x000fe200078e0098 */
[----:B------:R-:W-:-:S03]  /*2750*/  P2R R81, PR, RZ, 0x4 ;  /* 0x00000004ff517803 */ /* 0x000fc60000000000 */
[----:B------:R-:W-:Y:S01]  /*2760*/  IMAD.WIDE.U32 R50, R154, R62, R32 ;  /* 0x0000003e9a327225 */ /* 0x000fe200078e0020 */
[----:B------:R-:W-:-:S03]  /*2770*/  LOP3.LUT R12, R12, 0xfffff000, RZ, 0xc0, !PT ;  /* 0xfffff0000c0c7812 */ /* 0x000fc600078ec0ff */
[----:B------:R-:W-:Y:S01]  /*2780*/  IMAD.WIDE.U32 R48, R154, R62, R152 ;  /* 0x0000003e9a307225 */ /* 0x000fe200078e0098 */
[----:B------:R-:W-:Y:S02]  /*2790*/  LOP3.LUT R69, R10, R28, RZ, 0x3c, !PT ;  /* 0x0000001c0a457212 */ /* 0x000fe400078e3cff */
[----:B------:R-:W-:Y:S01]  /*27a0*/  IADD3 R46, P2, R154, R27, RZ ;  /* 0x0000001b9a2e7210 */ /* 0x000fe20007f5e0ff */
[----:B------:R-:W-:Y:S02]  /*27b0*/  IMAD.IADD R55, R55, 0x1, R21 ;  /* 0x0000000137377824 */ /* 0x000fe400078e0215 */
[----:B------:R-:W-:Y:S02]  /*27c0*/  IMAD.IADD R53, R21, 0x1, R53 ;  /* 0x0000000115357824 */ /* 0x000fe400078e0235 */
[----:B------:R-:W-:Y:S02]  /*27d0*/  IMAD.IADD R51, R51, 0x1, R29 ;  /* 0x0000000133337824 */ /* 0x000fe400078e021d */
[----:B------:R-:W-:Y:S01]  /*27e0*/  IMAD.IADD R49, R29, 0x1, R49 ;  /* 0x000000011d317824 */ /* 0x000fe200078e0231 */
[----:B------:R-:W-:Y:S01]  /*27f0*/  SHF.L.U64.HI R68, R6, 0x7, R7 ;  /* 0x0000000706447819 */ /* 0x000fe20000010207 */
[----:B------:R-:W-:Y:S01]  /*2800*/  IMAD.WIDE.U32 R54, R24, R4, R54 ;  /* 0x0000000418367225 */ /* 0x000fe200078e0036 */
[----:B------:R-:W-:-:S03]  /*2810*/  LOP3.LUT R7, R71, 0xfffffff0, RZ, 0xc0, !PT ;  /* 0xfffffff047077812 */ /* 0x000fc600078ec0ff */
[----:B------:R-:W-:Y:S02]  /*2820*/  VIADD R64, R152, 0x40 ;  /* 0x0000004098407836 */ /* 0x000fe40000000000 */
[----:B------:R-:W-:Y:S01]  /*2830*/  IMAD.X R47, R20, 0x1, R3, P2 ;  /* 0x00000001142f7824 */ /* 0x000fe200010e0603 */
[----:B------:R-:W-:Y:S01]  /*2840*/  LOP3.LUT R20, R72, 0xfffffff0, RZ, 0xc0, !PT ;  /* 0xfffffff048147812 */ /* 0x000fe200078ec0ff */
[----:B------:R-:W-:Y:S01]  /*2850*/  IMAD.WIDE.U32 R52, R24, R4, R52 ;  /* 0x0000000418347225 */ /* 0x000fe200078e0034 */
[----:B------:R-:W-:-:S03]  /*2860*/  SHF.L.U64.HI R66, R4, 0x7, R5 ;  /* 0x0000000704427819 */ /* 0x000fc60000010205 */
[----:B------:R-:W-:Y:S01]  /*2870*/  IMAD.WIDE.U32 R50, R24, R62, R50 ;  /* 0x0000003e18327225 */ /* 0x000fe200078e0032 */
[----:B------:R-:W-:-:S03]  /*2880*/  LOP3.LUT R45, R0, 0x1, RZ, 0xc0, !PT ;  /* 0x00000001002d7812 */ /* 0x000fc600078ec0ff */
[----:B------:R-:W-:Y:S01]  /*2890*/  IMAD.WIDE.U32 R48, R24, R62, R48 ;  /* 0x0000003e18307225 */ /* 0x000fe200078e0030 */
[----:B------:R-:W-:Y:S02]  /*28a0*/  LOP3.LUT R44, R0, 0x2, RZ, 0xc0, !PT ;  /* 0x00000002002c7812 */ /* 0x000fe400078ec0ff */
[----:B------:R-:W-:Y:S01]  /*28b0*/  ISETP.GE.AND P1, PT, R64, UR4, PT ;  /* 0x0000000440007c0c */ /* 0x000fe2000bf26270 */
[----:B------:R-:W-:Y:S01]  /*28c0*/  IMAD.SHL.U32 R67, R6, 0x80, RZ ;  /* 0x0000008006437824 */ /* 0x000fe200078e00ff */
[----:B------:R-:W-:Y:S01]  /*28d0*/  SHF.R.S32.HI R3, RZ, 0x1f, R7 ;  /* 0x0000001fff037819 */ /* 0x000fe20000011407 */
[----:B------:R-:W-:Y:S02]  /*28e0*/  IMAD.SHL.U32 R65, R4, 0x80, RZ ;  /* 0x0000008004417824 */ /* 0x000fe400078e00ff */
[----:B------:R-:W-:Y:S02]  /*28f0*/  IMAD.SHL.U32 R60, R13, 0x2, RZ ;  /* 0x000000020d3c7824 */ /* 0x000fe400078e00ff */
[----:B------:R-:W-:Y:S01]  /*2900*/  IMAD.IADD R0, R57, 0x1, R11 ;  /* 0x0000000139007824 */ /* 0x000fe200078e020b */
[----:B----4-:R-:W-:Y:S01]  /*2910*/  IADD3 R70, R8, R9, R14 ;  /* 0x0000000908467210 */ /* 0x010fe20007ffe00e */
[----:B------:R-:W-:-:S02]  /*2920*/  IMAD R8, R15, R4, RZ ;  /* 0x000000040f087224 */ /* 0x000fc400078e02ff */
[----:B------:R-:W-:Y:S01]  /*2930*/  IMAD R15, R15, R62, RZ ;  /* 0x0000003e0f0f7224 */ /* 0x000fe200078e02ff */
[----:B------:R-:W-:Y:S01]  /*2940*/  IADD3 R69, R69, R12, R14 ;  /* 0x0000000c45457210 */ /* 0x000fe20007ffe00e */
[C---:B------:R-:W-:Y:S01]  /*2950*/  IMAD R21, R24.reuse, R5, R8 ;  /* 0x0000000518157224 */ /* 0x040fe200078e0208 */
[----:B-1----:R-:W-:Y:S01]  /*2960*/  SHF.R.U32.HI R14, RZ, 0x7, R30 ;  /* 0x00000007ff0e7819 */ /* 0x002fe2000001161e */
[----:B------:R-:W-:Y:S01]  /*2970*/  IMAD R15, R24, R63, R15 ;  /* 0x0000003f180f7224 */ /* 0x000fe200078e020f */
[C---:B------:R-:W-:Y:S01]  /*2980*/  SHF.L.U64.HI R63, R62.reuse, 0x7, R63 ;  /* 0x000000073e3f7819 */ /* 0x040fe2000001023f */
[----:B------:R-:W-:Y:S01]  /*2990*/  IMAD.IADD R27, R55, 0x1, R21 ;  /* 0x00000001371b7824 */ /* 0x000fe200078e0215 */
[----:B------:R-:W-:Y:S01]  /*29a0*/  SHF.R.S32.HI R4, RZ, 0x1f, R20 ;  /* 0x0000001fff047819 */ /* 0x000fe20000011414 */
[----:B------:R-:W-:Y:S02]  /*29b0*/  IMAD.SHL.U32 R62, R62, 0x80, RZ ;  /* 0x000000803e3e7824 */ /* 0x000fe400078e00ff */
[----:B------:R-:W-:-:S02]  /*29c0*/  VIADD R61, R14, 0x8 ;  /* 0x000000080e3d7836 */ /* 0x000fc40000000000 */
[----:B------:R-:W-:Y:S02]  /*29d0*/  IMAD.IADD R21, R21, 0x1, R53 ;  /* 0x0000000115157824 */ /* 0x000fe400078e0235 */
[----:B------:R-:W-:Y:S02]  /*29e0*/  IMAD.IADD R6, R51, 0x1, R15 ;  /* 0x0000000133067824 */ /* 0x000fe400078e020f */
[----:B0-----:R-:W-:-:S07]  /*29f0*/  IMAD.IADD R5, R15, 0x1, R49 ;  /* 0x000000010f057824 */ /* 0x001fce00078e0231 */
.L_x_10051:
[----:B------:R-:W2:Y:S01]  /*2a00*/  LDL R8, [R1+0x3c] ;  /* 0x00003c0001087983 */ /* 0x000ea20000100800 */
[----:B0-----:R-:W0:Y:S01]  /*2a10*/  LDC R86, c[0x0][0x3f4] ;  /* 0x0000fd00ff567b82 */ /* 0x001e220000000800 */
[----:B------:R-:W-:Y:S01]  /*2a20*/  VIADD R10, R2, 0xffffffff ;  /* 0xffffffff020a7836 */ /* 0x000fe20000000000 */
[----:B------:R-:W-:Y:S05]  /*2a30*/  YIELD ;  /* 0x0000000000007946 */ /* 0x000fea0003800000 */
[----:B---3--:R-:W-:Y:S01]  /*2a40*/  SHF.R.S32.HI R12, RZ, 0x1f, R10 ;  /* 0x0000001fff0c7819 */ /* 0x008fe2000001140a */
[----:B----4-:R-:W1:Y:S01]  /*2a50*/  LDC.64 R76, c[0x0][0x2e8] ;  /* 0x0000ba00ff4c7b82 */ /* 0x010e620000000a00 */
[-C--:B------:R-:W-:Y:S01]  /*2a60*/  IMAD R2, R68, R10.reuse, RZ ;  /* 0x0000000a44027224 */ /* 0x080fe200078e02ff */
[----:B------:R-:W-:Y:S01]  /*2a70*/  BSSY B0, `(.L_x_10012) ;  /* 0x00003f9000007945 */ /* 0x000fe20003800000 */
[----:B------:R-:W-:Y:S01]  /*2a80*/  IMAD.WIDE.U32 R36, R67, R10, RZ ;  /* 0x0000000a43247225 */ /* 0x000fe200078e00ff */
[----:B------:R-:W-:-:S03]  /*2a90*/  ISETP.GT.AND P2, PT, R10, R25, PT ;  /* 0x000000190a00720c */ /* 0x000fc60003f44270 */
[----:B------:R-:W-:Y:S02]  /*2aa0*/  IMAD R79, R12, R67, R2 ;  /* 0x000000430c4f7224 */ /* 0x000fe400078e0202 */
[----:B------:R-:W-:Y:S02]  /*2ab0*/  IMAD.MOV.U32 R2, RZ, RZ, R10 ;  /* 0x000000ffff027224 */ /* 0x000fe400078e000a */
[----:B------:R-:W-:Y:S01]  /*2ac0*/  IMAD.IADD R79, R37, 0x1, R79 ;  /* 0x00000001254f7824 */ /* 0x000fe200078e024f */
[----:B0-----:R-:W-:Y:S02]  /*2ad0*/  ISETP.GE.AND P3, PT, R86, 0x1, PT ;  /* 0x000000015600780c */ /* 0x001fe40003f66270 */
[----:B-1----:R-:W-:-:S04]  /*2ae0*/  IADD3 R32, P4, P5, R36, R76, R74 ;  /* 0x0000004c24207210 */ /* 0x002fc80007d9e04a */
[----:B------:R-:W-:Y:S01]  /*2af0*/  IADD3.X R33, R79, R77, R73, P4, P5 ;  /* 0x0000004d4f217210 */ /* 0x000fe200027ea449 */
[----:B--2---:R-:W-:-:S04]  /*2b00*/  IMAD R83, R19, 0x3000, R8 ;  /* 0x0000300013537824 */ /* 0x004fc800078e0208 */
[----:B------:R-:W-:Y:S02]  /*2b10*/  IMAD.IADD R83, R16, 0x1, R83 ;  /* 0x0000000110537824 */ /* 0x000fe400078e0253 */
[----:B------:R-:W-:Y:S05]  /*2b20*/  @!P3 BRA `(.L_x_10013) ;  /* 0x0000003c0058b947 */ /* 0x000fea0003800000 */
[----:B------:R-:W-:Y:S01]  /*2b30*/  ULDC.U8 UR4, c[0x0][0x410] ;  /* 0x0001040000047ab9 */ /* 0x000fe20000000000 */
[-C--:B------:R-:W-:Y:S01]  /*2b40*/  IMAD R8, R66, R10.reuse, RZ ;  /* 0x0000000a42087224 */ /* 0x080fe200078e02ff */
[----:B------:R-:W-:Y:S01]  /*2b50*/  ISETP.NE.AND P3, PT, RZ, UR4, PT ;  /* 0x00000004ff007c0c */ /* 0x000fe2000bf65270 */
[----:B------:R-:W-:Y:S02]  /*2b60*/  IMAD R11, R63, R10, RZ ;  /* 0x0000000a3f0b7224 */ /* 0x000fe400078e02ff */
        /* <DEDUP_REMOVED lines=18> */
[----:B------:R-:W2:Y:S01]  /*2c90*/  LDL.64 R90, [R1+0x8] ;  /* 0x00000800015a7983 */ /* 0x000ea20000100a00 */
[----:B------:R-:W-:Y:S01]  /*2ca0*/  ULDC.64 UR4, c[0x0][0x3e8] ;  /* 0x0000fa0000047ab9 */ /* 0x000fe20000000a00 */
[----:B------:R-:W-:Y:S02]  /*2cb0*/  ULDC.64 UR6, c[0x0][0x400] ;  /* 0x0001000000067ab9 */ /* 0x000fe40000000a00 */
[----:B------:R-:W3:Y:S04]  /*2cc0*/  LDL R82, [R1+0x24] ;  /* 0x0000240001527983 */ /* 0x000ee80000100800 */
[----:B------:R-:W4:Y:S01]  /*2cd0*/  LDL R78, [R1+0x28] ;  /* 0x00002800014e7983 */ /* 0x000f220000100800 */
[----:B------:R-:W-:Y:S02]  /*2ce0*/  IADD3 R40, P3, P5, R54, UR4, R40 ;  /* 0x0000000436287c10 */ /* 0x000fe4000fd7e028 */
[----:B------:R-:W-:-:S02]  /*2cf0*/  CS2R R34, SRZ ;  /* 0x0000000000227805 */ /* 0x000fc4000001ff00 */
[----:B------:R-:W-:Y:S02]  /*2d00*/  CS2R R36, SRZ ;  /* 0x0000000000247805 */ /* 0x000fe4000001ff00 */
[----:B------:R-:W-:Y:S02]  /*2d10*/  IADD3.X R41, R27, UR5, R42, P3, P5 ;  /* 0x000000051b297c10 */ /* 0x000fe40009fea42a */
[----:B------:R-:W-:-:S04]  /*2d20*/  IADD3 R38, P3, P5, R50, UR6, R38 ;  /* 0x0000000632267c10 */ /* 0x000fc8000fd7e026 */
[----:B------:R-:W-:Y:S02]  /*2d30*/  IADD3.X R39, R6, UR7, R43, P3, P5 ;  /* 0x0000000706277c10 */ /* 0x000fe40009fea42b */
[----:B------:R-:W-:Y:S02]  /*2d40*/  CS2R R28, SRZ ;  /* 0x00000000001c7805 */ /* 0x000fe4000001ff00 */
[----:B------:R-:W-:Y:S02]  /*2d50*/  CS2R R12, SRZ ;  /* 0x00000000000c7805 */ /* 0x000fe4000001ff00 */
[----:B------:R-:W-:Y:S02]  /*2d60*/  CS2R R30, SRZ ;  /* 0x00000000001e7805 */ /* 0x000fe4000001ff00 */
[----:B------:R-:W-:Y:S02]  /*2d70*/  CS2R R14, SRZ ;  /* 0x00000000000e7805 */ /* 0x000fe4000001ff00 */
[----:B--2---:R-:W-:-:S02]  /*2d80*/  ISETP.GE.AND P5, PT, R90, R86, PT ;  /* 0x000000565a00720c */ /* 0x004fc40003fa6270 */
[----:B---3--:R-:W-:-:S11]  /*2d90*/  ISETP.GE.AND P3, PT, R82, R86, PT ;  /* 0x000000565200720c */ /* 0x008fd60003f66270 */
[----:B------:R0:W5:Y:S04]  /*2da0*/  @!P5 LDG.E.64 R34, desc[UR42][R40.64] ;  /* 0x0000002a2822d981 */ /* 0x000168000c1e1b00 */
[----:B------:R0:W5:Y:S01]  /*2db0*/  @!P5 LDG.E.64 R36, desc[UR42][R38.64] ;  /* 0x0000002a2624d981 */ /* 0x000162000c1e1b00 */
[----:B----4-:R-:W-:-:S03]  /*2dc0*/  ISETP.GE.AND P5, PT, R78, R86, PT ;  /* 0x000000564e00720c */ /* 0x010fc60003fa6270 */
[----:B------:R0:W5:Y:S04]  /*2dd0*/  @!P3 LDG.E.64 R28, desc[UR42][R40.64+0x10] ;  /* 0x0000102a281cb981 */ /* 0x000168000c1e1b00 */
[----:B------:R0:W5:Y:S06]  /*2de0*/  @!P3 LDG.E.64 R30, desc[UR42][R38.64+0x10] ;  /* 0x0000102a261eb981 */ /* 0x00016c000c1e1b00 */
[----:B------:R0:W5:Y:S04]  /*2df0*/  @!P5 LDG.E.64 R12, desc[UR42][R40.64+0x20] ;  /* 0x0000202a280cd981 */ /* 0x000168000c1e1b00 */
[----:B------:R0:W5:Y:S02]  /*2e00*/  @!P5 LDG.E.64 R14, desc[UR42][R38.64+0x20] ;  /* 0x0000202a260ed981 */ /* 0x000164000c1e1b00 */
.L_x_10016:
[----:B------:R-:W-:Y:S05]  /*2e10*/  BSYNC B1 ;  /* 0x0000000000017941 */ /* 0x000fea0003800000 */
.L_x_10015:
[----:B------:R-:W-:Y:S01]  /*2e20*/  UISETP.NE.AND UP0, UPT, UR38, 0x3, UPT ;  /* 0x000000032600788c */ /* 0x000fe2000bf05270 */
[----:B0----5:R-:W-:Y:S02]  /*2e30*/  IMAD.MOV.U32 R38, RZ, RZ, R12 ;  /* 0x000000ffff267224 */ /* 0x021fe400078e000c */
[----:B------:R-:W-:Y:S02]  /*2e40*/  IMAD.MOV.U32 R41, RZ, RZ, R28 ;  /* 0x000000ffff297224 */ /* 0x000fe400078e001c */
[----:B------:R-:W-:Y:S01]  /*2e50*/  IMAD.MOV.U32 R42, RZ, RZ, R34 ;  /* 0x000000ffff2a7224 */ /* 0x000fe200078e0022 */
[----:B------:R-:W-:Y:S01]  /*2e60*/  PLOP3.LUT P3, PT, PT, PT, UP0, 0x80, 0x0 ;  /* 0x000000000000781c */ /* 0x000fe20003f6f008 */
[----:B------:R-:W-:Y:S02]  /*2e70*/  IMAD.MOV.U32 R39, RZ, RZ, R14 ;  /* 0x000000ffff277224 */ /* 0x000fe400078e000e */
[----:B------:R-:W-:Y:S02]  /*2e80*/  IMAD.MOV.U32 R40, RZ, RZ, R30 ;  /* 0x000000ffff287224 */ /* 0x000fe400078e001e */
[----:B------:R-:W-:-:S08]  /*2e90*/  IMAD.MOV.U32 R43, RZ, RZ, R36 ;  /* 0x000000ffff2b7224 */ /* 0x000fd000078e0024 */
[----:B------:R-:W-:Y:S05]  /*2ea0*/  @!P3 BRA `(.L_x_10017) ;  /* 0x000000000004b947 */ /* 0x000fea0003800000 */
[----:B------:R-:W-:Y:S01]  /*2eb0*/  BPT.TRAP 0x1 ;  /* 0x000000040000795c */ /* 0x000fe20000300000 */
.L_x_10017:
[----:B------:R-:W2:Y:S01]  /*2ec0*/  LDL R8, [R1+0x4] ;  /* 0x0000040001087983 */ /* 0x000ea20000100800 */
[----:B------:R-:W-:Y:S01]  /*2ed0*/  IMAD R82, R19, 0x8, R16 ;  /* 0x0000000813527824 */ /* 0x000fe200078e0210 */
[----:B------:R-:W-:Y:S01]  /*2ee0*/  BSSY B1, `(.L_x_10018) ;  /* 0x0000004000017945 */ /* 0x000fe20003800000 */
[----:B--2---:R-:W-:-:S04]  /*2ef0*/  SHF.L.U32 R85, R8, 0x1f, RZ ;  /* 0x0000001f08557819 */ /* 0x004fc800000006ff */
[----:B------:R-:W0:Y:S02]  /*2f00*/  SYNCS.PHASECHK.TRANS64.TRYWAIT P5, [R82+URZ+0x19c90], R85 ;  /* 0x019c9055520075a7 */ /* 0x000e2400080a017f */
[----:B0-----:R-:W-:Y:S05]  /*2f10*/  @!P5 BRA `(.L_x_10019) ;  /* 0x000002280034d947 */ /* 0x001fea0003800000 */
.L_x_10353:
[----:B------:R-:W-:Y:S05]  /*2f20*/  BSYNC B1 ;  /* 0x0000000000017941 */ /* 0x000fea0003800000 */
.L_x_10018:
[----:B------:R-:W-:Y:S05]  /*2f30*/  @P4 BRA `(.L_x_10020) ;  /* 0x0000003800b04947 */ /* 0x000fea0003800000 */
[----:B------:R-:W-:Y:S01]  /*2f40*/  ISETP.NE.AND P4, PT, R45, RZ, PT ;  /* 0x000000ff2d00720c */ /* 0x000fe20003f85270 */
[----:B------:R-:W-:-:S12]  /*2f50*/  BSSY B1, `(.L_x_10021) ;  /* 0x0000074000017945 */ /* 0x000fd80003800000 */
[----:B------:R-:W-:Y:S05]  /*2f60*/  @!P4 BRA `(.L_x_10022) ;  /* 0x0000000400c8c947 */ /* 0x000fea0003800000 */
[----:B------:R-:W2:Y:S01]  /*2f70*/  LDL.64 R76, [R1+0x8] ;  /* 0x00000800014c7983 */ /* 0x000ea20000100a00 */
[----:B------:R-:W-:Y:S03]  /*2f80*/  BSSY B2, `(.L_x_10023) ;  /* 0x000006f000027945 */ /* 0x000fe60003800000 */
[----:B------:R1:W3:Y:S01]  /*2f90*/  LDS.128 R8, [R83+0x13800] ;  /* 0x0138000053087984 */ /* 0x0002e20000000c00 */
[----:B--2---:R-:W-:-:S13]  /*2fa0*/  ISETP.GE.AND P4, PT, R76, R86, PT ;  /* 0x000000564c00720c */ /* 0x004fda0003f86270 */
[----:B-1-3--:R-:W-:Y:S05]  /*2fb0*/  @P4 BRA `(.L_x_10024) ;  /* 0x0000000400ac4947 */ /* 0x00afea0003800000 */
        /* <DEDUP_REMOVED lines=11> */
[----:B------:R-:W-:Y:S02]  /*3070*/  IMAD.SHL.U32 R37, R77, 0x100, RZ ;  /* 0x000001004d257824 */ /* 0x000fe400078e00ff */
[----:B------:R-:W-:Y:S01]  /*3080*/  IMAD.MOV.U32 R36, RZ, RZ, R8 ;  /* 0x000000ffff247224 */ /* 0x000fe200078e0008 */
        /* <DEDUP_REMOVED lines=36> */
[--C-:B------:R-:W-:Y:S02]  /*32d0*/  HADD2.F32 R42, -RZ, R36.reuse.H1_H1 ;  /* 0x30000024ff2a7230 */ /* 0x100fe40000004100 */
[----:B------:R-:W-:Y:S01]  /*32e0*/  FMUL.FTZ R91, R77, R79 ;  /* 0x0000004f4d5b7220 */ /* 0x000fe20000410000 */
[----:B------:R-:W-:Y:S01]  /*32f0*/  HADD2.F32 R37, -RZ, R36.H0_H0 ;  /* 0x20000024ff257230 */ /* 0x000fe20000004100 */
[----:B------:R-:W-:Y:S01]  /*3300*/  F2FP.SATFINITE.E4M3.F32.PACK_AB_MERGE_C R9, R9, R8, R43 ;  /* 0x000000080909723e */ /* 0x000fe2000480702b */
[----:B------:R-:W-:-:S02]  /*3310*/  HADD2.F32 R36, -RZ, R78.H1_H1 ;  /* 0x3000004eff247230 */ /* 0x000fc40000004100 */
[-C--:B------:R-:W-:Y:S01]  /*3320*/  FMUL.FTZ R92, R42, R90.reuse ;  /* 0x0000005a2a5c7220 */ /* 0x080fe20000410000 */
[----:B------:R-:W-:Y:S02]  /*3330*/  HADD2.F32 R78, -RZ, R78.H0_H0 ;  /* 0x2000004eff4e7230 */ /* 0x000fe40000004100 */
[----:B------:R-:W-:Y:S01]  /*3340*/  FMUL.FTZ R79, R37, R90 ;  /* 0x0000005a254f7220 */ /* 0x000fe20000410000 */
[-C--:B------:R-:W-:Y:S01]  /*3350*/  FFMA.FTZ R91, R76, R36.reuse, -R91 ;  /* 0x000000244c5b7223 */ /* 0x080fe2000001085b */
[----:B------:R-:W-:Y:S01]  /*3360*/  FFMA.FTZ R94, R77, R36, R94 ;  /* 0x000000244d5e7223 */ /* 0x000fe2000001005e */
[-C--:B------:R-:W-:Y:S01]  /*3370*/  FFMA.FTZ R36, R37, R78.reuse, -R92 ;  /* 0x0000004e25247223 */ /* 0x080fe2000001085c */
[----:B------:R-:W-:Y:S01]  /*3380*/  F2FP.F16.E4M3.UNPACK_B R76, R11.H1 ;  /* 0x0000000bff4c723e */ /* 0x000fe200030006ff */
[----:B------:R-:W-:Y:S01]  /*3390*/  FFMA.FTZ R37, R42, R78, R79 ;  /* 0x0000004e2a257223 */ /* 0x000fe2000001004f */
[----:B------:R-:W-:Y:S02]  /*33a0*/  F2FP.F16.E4M3.UNPACK_B R78, R35.H1 ;  /* 0x00000023ff4e723e */ /* 0x000fe400030006ff */
[----:B------:R-:W-:Y:S01]  /*33b0*/  F2FP.SATFINITE.E4M3.F32.PACK_AB_MERGE_C R42, R94, R91, RZ ;  /* 0x0000005b5e2a723e */ /* 0x000fe200048070ff */
[--C-:B------:R-:W-:Y:S01]  /*33c0*/  HADD2.F32 R91, -RZ, R76.reuse.H0_H0 ;  /* 0x2000004cff5b7230 */ /* 0x100fe20000004100 */
[----:B------:R-:W-:Y:S01]  /*33d0*/  F2FP.F16.E4M3.UNPACK_B R79, R10.H1 ;  /* 0x0000000aff4f723e */ /* 0x000fe200030006ff */
[----:B------:R-:W-:Y:S01]  /*33e0*/  HADD2.F32 R92, -RZ, R76.H1_H1 ;  /* 0x3000004cff5c7230 */ /* 0x000fe20000004100 */
[-C--:B------:R-:W-:Y:S01]  /*33f0*/  F2FP.F16.E4M3.UNPACK_B R76, R34.reuse.H1 ;  /* 0x00000022ff4c723e */ /* 0x080fe200030006ff */
        /* <DEDUP_REMOVED lines=14> */
[----:B------:R-:W-:Y:S01]  /*34e0*/  F2FP.F16.E4M3.UNPACK_B R10, R10 ;  /* 0x0000000aff0a723e */ /* 0x000fe200020006ff */
[----:B------:R-:W-:Y:S01]  /*34f0*/  FFMA.FTZ R11, R92, R94, R97 ;  /* 0x0000005e5c0b7223 */ /* 0x000fe20000010061 */
[----:B------:R-:W-:-:S02]  /*3500*/  HADD2.F32 R92, -RZ, R78.H0_H0 ;  /* 0x2000004eff5c7230 */ /* 0x000fc40000004100 */
[-C--:B------:R-:W-:Y:S01]  /*3510*/  FFMA.FTZ R94, R90, R93.reuse, R95 ;  /* 0x0000005d5a5e7223 */ /* 0x080fe2000001005f */
[--C-:B------:R-:W-:Y:S02]  /*3520*/  HADD2.F32 R90, -RZ, R91.reuse.H0_H0 ;  /* 0x2000005bff5a7230 */ /* 0x100fe40000004100 */
[----:B------:R-:W-:Y:S01]  /*3530*/  FFMA.FTZ R79, R79, R93, -R96 ;  /* 0x0000005d4f4f7223 */ /* 0x000fe20000010860 */
[--C-:B------:R-:W-:Y:S01]  /*3540*/  HADD2.F32 R78, -RZ, R10.reuse.H0_H0 ;  /* 0x2000000aff4e7230 */ /* 0x100fe20000004100 */
[----:B------:R-:W-:Y:S01]  /*3550*/  F2FP.SATFINITE.E4M3.F32.PACK_AB_MERGE_C R11, R11, R34, RZ ;  /* 0x000000220b0b723e */ /* 0x000fe200048070ff */
[----:B------:R-:W-:Y:S01]  /*3560*/  HADD2.F32 R91, -RZ, R91.H1_H1 ;  /* 0x3000005bff5b7230 */ /* 0x000fe20000004100 */
[----:B------:R-:W-:Y:S01]  /*3570*/  F2FP.SATFINITE.E4M3.F32.PACK_AB_MERGE_C R8, R37, R36, R42 ;  /* 0x000000242508723e */ /* 0x000fe2000480702a */
[----:B------:R-:W-:Y:S01]  /*3580*/  HADD2.F32 R10, -RZ, R10.H1_H1 ;  /* 0x3000000aff0a7230 */ /* 0x000fe20000004100 */
[----:B------:R-:W-:Y:S01]  /*3590*/  F2FP.SATFINITE.E4M3.F32.PACK_AB_MERGE_C R79, R94, R79, RZ ;  /* 0x0000004f5e4f723e */ /* 0x000fe200048070ff */
[----:B------:R-:W-:-:S02]  /*35a0*/  HADD2.F32 R77, -RZ, R77.H0_H0 ;  /* 0x2000004dff4d7230 */ /* 0x000fc40000004100 */
[CC--:B------:R-:W-:Y:S01]  /*35b0*/  FMUL.FTZ R95, R91.reuse, R92.reuse ;  /* 0x0000005c5b5f7220 */ /* 0x0c0fe20000410000 */
        /* <DEDUP_REMOVED lines=11> */
.L_x_10024:
[----:B------:R-:W-:Y:S05]  /*3670*/  BSYNC B2 ;  /* 0x0000000000027941 */ /* 0x000fea0003800000 */
.L_x_10023:
[----:B------:R1:W-:Y:S02]  /*3680*/  STG.E.128 desc[UR42][R32.64], R8 ;  /* 0x0000000820007986 */ /* 0x0003e4000c101d2a */
.L_x_10022:
[----:B------:R-:W-:Y:S05]  /*3690*/  BSYNC B1 ;  /* 0x0000000000017941 */ /* 0x000fea0003800000 */
.L_x_10021:
        /* <DEDUP_REMOVED lines=115> */
.L_x_10028:
[----:B------:R-:W-:Y:S05]  /*3dd0*/  BSYNC B2 ;  /* 0x0000000000027941 */ /* 0x000fea0003800000 */
.L_x_10027:
[----:B------:R2:W-:Y:S02]  /*3de0*/  STG.E.128 desc[UR42][R32.64+0x20], R8 ;  /* 0x0000200820007986 */ /* 0x0005e4000c101d2a */
.L_x_10026:
[----:B------:R-:W-:Y:S05]  /*3df0*/  BSYNC B1 ;  /* 0x0000000000017941 */ /* 0x000fea0003800000 */
.L_x_10025:
        /* <DEDUP_REMOVED lines=16> */
[----:B------:R-:W-:Y:S01]  /*3f00*/  IMAD.MOV.U32 R13, RZ, RZ, R9 ;  /* 0x000000ffff0d7224 */ /* 0x000fe200078e0009 */
[----:B------:R-:W-:Y:S01]  /*3f10*/  LOP3.LUT R30, R29, 0xff00, R28, 0xf8, !PT ;  /* 0x0000ff001d1e7812 */ /* 0x000fe200078ef81c */
[----:B------:R-:W-:Y:S01]  /*3f20*/  IMAD.U32 R9, R34, 0x10000, RZ ;  /* 0x0001000022097824 */ /* 0x000fe200078e00ff */
[----:B------:R-:W-:Y:S01]  /*3f30*/  LOP3.LUT R12, R15, 0xff00, R12, 0xf8, !PT ;  /* 0x0000ff000f0c7812 */ /* 0x000fe200078ef80c */
[----:B------:R-:W-:Y:S01]  /*3f40*/  IMAD.MOV.U32 R14, RZ, RZ, R8 ;  /* 0x000000ffff0e7224 */ /* 0x000fe200078e0008 */
[----:B------:R-:W-:Y:S01]  /*3f50*/  F2FP.F16.E4M3.UNPACK_B R28, R39.H1 ;  /* 0x00000027ff1c723e */ /* 0x000fe200030006ff */
[----:B------:R-:W-:Y:S01]  /*3f60*/  IMAD.U32 R15, R31, 0x10000, RZ ;  /* 0x000100001f0f7824 */ /* 0x000fe200078e00ff */
        /* <DEDUP_REMOVED lines=53> */
[----:B------:R-:W-:-:S02]  /*42c0*/  HADD2.F32 R37, -RZ, R36.H1_H1 ;  /* 0x30000024ff257230 */ /* 0x000fc40000004100 */
[----:B------:R-:W-:Y:S01]  /*42d0*/  FMUL.FTZ R9, R31, R40 ;  /* 0x000000281f097220 */ /* 0x000fe20000410000 */
[----:B------:R-:W-:Y:S01]  /*42e0*/  HADD2.F32 R12, -RZ, R30.H1_H1 ;  /* 0x3000001eff0c7230 */ /* 0x000fe20000004100 */
[----:B------:R-:W-:Y:S01]  /*42f0*/  F2FP.F16.E4M3.UNPACK_B R11, R11 ;  /* 0x0000000bff0b723e */ /* 0x000fe200020006ff */
[----:B------:R-:W-:Y:S02]  /*4300*/  HADD2.F32 R41, -RZ, R38.H1_H1 ;  /* 0x30000026ff297230 */ /* 0x000fe40000004100 */
[----:B------:R-:W-:Y:S01]  /*4310*/  FFMA.FTZ R42, R34, R37, -R9 ;  /* 0x00000025222a7223 */ /* 0x000fe20000010809 */
[----:B------:R-:W-:Y:S01]  /*4320*/  HADD2.F32 R30, -RZ, R30.H0_H0 ;  /* 0x2000001eff1e7230 */ /* 0x000fe20000004100 */
[----:B------:R-:W-:Y:S01]  /*4330*/  F2FP.F16.E4M3.UNPACK_B R10, R10 ;  /* 0x0000000aff0a723e */ /* 0x000fe200020006ff */
[----:B------:R-:W-:Y:S02]  /*4340*/  HADD2.F32 R9, -RZ, R35.H1_H1 ;  /* 0x30000023ff097230 */ /* 0x000fe40000004100 */
[-C--:B------:R-:W-:Y:S01]  /*4350*/  FMUL.FTZ R43, R12, R41.reuse ;  /* 0x000000290c2b7220 */ /* 0x080fe20000410000 */
[----:B------:R-:W-:Y:S01]  /*4360*/  FMUL.FTZ R40, R34, R40 ;  /* 0x0000002822287220 */ /* 0x000fe20000410000 */
[----:B------:R-:W-:Y:S01]  /*4370*/  FMUL.FTZ R41, R30, R41 ;  /* 0x000000291e297220 */ /* 0x000fe20000410000 */
[----:B------:R-:W-:-:S02]  /*4380*/  HADD2.F32 R38, -RZ, R38.H0_H0 ;  /* 0x20000026ff267230 */ /* 0x000fc40000004100 */
[----:B------:R-:W-:Y:S01]  /*4390*/  FFMA.FTZ R43, R30, R9, -R43 ;  /* 0x000000091e2b7223 */ /* 0x000fe2000001082b */
[----:B------:R-:W-:Y:S01]  /*43a0*/  FFMA.FTZ R77, R31, R37, R40 ;  /* 0x000000251f4d7223 */ /* 0x000fe20000010028 */
[----:B------:R-:W-:Y:S01]  /*43b0*/  FFMA.FTZ R34, R12, R9, R41 ;  /* 0x000000090c227223 */ /* 0x000fe20000010029 */
[--C-:B------:R-:W-:Y:S02]  /*43c0*/  HADD2.F32 R12, -RZ, R11.reuse.H0_H0 ;  /* 0x2000000bff0c7230 */ /* 0x100fe40000004100 */
[--C-:B------:R-:W-:Y:S01]  /*43d0*/  HADD2.F32 R9, -RZ, R10.reuse.H0_H0 ;  /* 0x2000000aff097230 */ /* 0x100fe20000004100 */
[----:B------:R-:W-:Y:S01]  /*43e0*/  F2FP.SATFINITE.E4M3.F32.PACK_AB_MERGE_C R42, R77, R42, RZ ;  /* 0x0000002a4d2a723e */ /* 0x000fe200048070ff */
[----:B------:R-:W-:Y:S02]  /*43f0*/  HADD2.F32 R11, -RZ, R11.H1_H1 ;  /* 0x3000000bff0b7230 */ /* 0x000fe40000004100 */
[----:B------:R-:W-:Y:S01]  /*4400*/  FMUL.FTZ R40, R12, R39 ;  /* 0x000000270c287220 */ /* 0x000fe20000410000 */
[----:B------:R-:W-:-:S02]  /*4410*/  HADD2.F32 R10, -RZ, R10.H1_H1 ;  /* 0x3000000aff0a7230 */ /* 0x000fc40000004100 */
        /* <DEDUP_REMOVED lines=14> */
.L_x_10030:
[----:B------:R-:W-:Y:S05]  /*4500*/  BSYNC B1 ;  /* 0x0000000000017941 */ /* 0x000fea0003800000 */
.L_x_10029:
[----:B------:R1:W-:Y:S01]  /*4510*/  STG.E.128 desc[UR42][R32.64+0x40], R8 ;  /* 0x0000400820007986 */ /* 0x0003e2000c101d2a */
[----:B------:R-:W-:Y:S05]  /*4520*/  BRA `(.L_x_10020) ;  /* 0x0000002400347947 */ /* 0x000fea0003800000 */
.L_x_10014:
        /* <DEDUP_REMOVED lines=11> */
[----:B------:R-:W-:Y:S01]  /*45e0*/  ULDC.64 UR4, c[0x0][0x3e8] ;  /* 0x0000fa0000047ab9 */ /* 0x000fe20000000a00 */
[----:B------:R-:W-:Y:S01]  /*45f0*/  ULDC.64 UR6, c[0x0][0x400] ;  /* 0x0001000000067ab9 */ /* 0x000fe20000000a00 */
[----:B------:R-:W-:Y:S02]  /*4600*/  IADD3 R40, P3, P5, R52, UR4, R40 ;  /* 0x0000000434287c10 */ /* 0x000fe4000fd7e028 */
[----:B------:R-:W-:Y:S02]  /*4610*/  CS2R R10, SRZ ;  /* 0x00000000000a7805 */ /* 0x000fe4000001ff00 */
[----:B------:R-:W-:Y:S02]  /*4620*/  CS2R R8, SRZ ;  /* 0x0000000000087805 */ /* 0x000fe4000001ff00 */
[----:B------:R-:W-:Y:S02]  /*4630*/  CS2R R30, SRZ ;  /* 0x00000000001e7805 */ /* 0x000fe4000001ff00 */
[----:B------:R-:W-:-:S02]  /*4640*/  IADD3.X R41, R21, UR5, R42, P3, P5 ;  /* 0x0000000515297c10 */ /* 0x000fc40009fea42a */
[----:B------:R-:W-:Y:S02]  /*4650*/  CS2R R28, SRZ ;  /* 0x00000000001c7805 */ /* 0x000fe4000001ff00 */
[----:B------:R-:W-:-:S04]  /*4660*/  IADD3 R38, P3, P5, R48, UR6, R38 ;  /* 0x0000000630267c10 */ /* 0x000fc8000fd7e026 */
[----:B------:R-:W-:Y:S02]  /*4670*/  IADD3.X R39, R5, UR7, R43, P3, P5 ;  /* 0x0000000705277c10 */ /* 0x000fe40009fea42b */
[-C--:B------:R-:W-:Y:S02]  /*4680*/  ISETP.GE.AND P3, PT, R152, R86.reuse, PT ;  /* 0x000000569800720c */ /* 0x080fe40003f66270 */
[----:B------:R-:W-:-:S11]  /*4690*/  ISETP.GE.AND P5, PT, R80, R86, PT ;  /* 0x000000565000720c */ /* 0x000fd60003fa6270 */
[----:B------:R0:W5:Y:S04]  /*46a0*/  @!P3 LDG.E.128 R12, desc[UR42][R40.64] ;  /* 0x0000002a280cb981 */ /* 0x000168000c1e1d00 */
[----:B------:R0:W5:Y:S04]  /*46b0*/  @!P5 LDG.E.128 R8, desc[UR42][R40.64+0x20] ;  /* 0x0000202a2808d981 */ /* 0x000168000c1e1d00 */
[----:B------:R0:W5:Y:S04]  /*46c0*/  @!P3 LDG.E.128 R32, desc[UR42][R38.64] ;  /* 0x0000002a2620b981 */ /* 0x000168000c1e1d00 */
[----:B------:R0:W5:Y:S02]  /*46d0*/  @!P5 LDG.E.128 R28, desc[UR42][R38.64+0x20] ;  /* 0x0000202a261cd981 */ /* 0x000164000c1e1d00 */
.L_x_10032:
[----:B------:R-:W-:Y:S05]  /*46e0*/  BSYNC B1 ;  /* 0x0000000000017941 */ /* 0x000fea0003800000 */
.L_x_10031:
        /* <DEDUP_REMOVED lines=9> */
[----:B------:R-:W-:-:S04]  /*4780*/  IMAD.MOV.U32 R100, RZ, RZ, R32 ;  /* 0x000000ffff647224 */ /* 0x000fc800078e0020 */
[----:B------:R-:W-:Y:S05]  /*4790*/  @!P3 BRA `(.L_x_10033) ;  /* 0x000000000004b947 */ /* 0x000fea0003800000 */
[----:B------:R-:W-:Y:S01]  /*47a0*/  BPT.TRAP 0x1 ;  /* 0x000000040000795c */ /* 0x000fe20000300000 */
.L_x_10033:
[----:B0-----:R-:W2:Y:S01]  /*47b0*/  LDL R38, [R1+0x4] ;  /* 0x0000040001267983 */ /* 0x001ea20000100800 */
[----:B------:R-:W-:Y:S01]  /*47c0*/  IMAD R82, R19, 0x8, R16 ;  /* 0x0000000813527824 */ /* 0x000fe200078e0210 */
[----:B------:R-:W-:Y:S01]  /*47d0*/  BSSY B1, `(.L_x_10034) ;  /* 0x0000004000017945 */ /* 0x000fe20003800000 */
[----:B--2---:R-:W-:-:S04]  /*47e0*/  SHF.L.U32 R85, R38, 0x1f, RZ ;  /* 0x0000001f26557819 */ /* 0x004fc800000006ff */
[----:B------:R-:W0:Y:S02]  /*47f0*/  SYNCS.PHASECHK.TRANS64.TRYWAIT P5, [R82+URZ+0x19c90], R85 ;  /* 0x019c9055520075a7 */ /* 0x000e2400080a017f */
[----:B0-----:R-:W-:Y:S05]  /*4800*/  @!P5 BRA `(.L_x_10035) ;  /* 0x00000210000cd947 */ /* 0x001fea0003800000 */
.L_x_10354:
[----:B------:R-:W-:Y:S05]  /*4810*/  BSYNC B1 ;  /* 0x0000000000017941 */ /* 0x000fea0003800000 */
.L_x_10034:
[----:B------:R-:W-:Y:S05]  /*4820*/  @P4 BRA `(.L_x_10020) ;  /* 0x0000002000744947 */ /* 0x000fea0003800000 */
[----:B------:R-:W1:Y:S01]  /*4830*/  LDC R94, c[0x0][0x2f4] ;  /* 0x0000bd00ff5e7b82 */ /* 0x000e620000000800 */
[----:B------:R-:W-:Y:S01]  /*4840*/  ISETP.NE.AND P4, PT, R45, RZ, PT ;  /* 0x000000ff2d00720c */ /* 0x000fe20003f85270 */
[----:B------:R-:W-:Y:S01]  /*4850*/  ULDC.64 UR4, c[0x0][0x300] ;  /* 0x0000c00000047ab9 */ /* 0x000fe20000000a00 */
[----:B------:R-:W-:Y:S01]  /*4860*/  SHF.R.S32.HI R38, RZ, 0x1f, R154 ;  /* 0x0000001fff267819 */ /* 0x000fe2000001149a */
[----:B------:R-:W-:Y:S01]  /*4870*/  IMAD.MOV.U32 R78, RZ, RZ, R36 ;  /* 0x000000ffff4e7224 */ /* 0x000fe200078e0024 */
[----:B------:R-:W-:Y:S03]  /*4880*/  BSSY B1, `(.L_x_10036) ;  /* 0x0000104000017945 */ /* 0x000fe60003800000 */
[----:B------:R-:W-:Y:S02]  /*4890*/  IMAD R37, R38, UR4, RZ ;  /* 0x0000000426257c24 */ /* 0x000fe4000f8e02ff */
[----:B------:R-:W-:-:S04]  /*48a0*/  IMAD.WIDE.U32 R78, R154, UR4, R78 ;  /* 0x000000049a4e7c25 */ /* 0x000fc8000f8e004e */
[----:B------:R-:W-:-:S04]  /*48b0*/  IMAD R37, R154, UR5, R37 ;  /* 0x000000059a257c24 */ /* 0x000fc8000f8e0225 */
[----:B------:R-:W-:Y:S02]  /*48c0*/  IMAD.IADD R95, R37, 0x1, R79 ;  /* 0x00000001255f7824 */ /* 0x000fe400078e024f */
[----:B-1----:R-:W-:Y:S01]  /*48d0*/  IMAD.IADD R96, R94, 0x1, -R60 ;  /* 0x000000015e607824 */ /* 0x002fe200078e0a3c */
[----:B------:R-:W-:Y:S06]  /*48e0*/  @!P4 BRA `(.L_x_10037) ;  /* 0x0000000c00f4c947 */ /* 0x000fec0003800000 */
[----:B------:R-:W2:Y:S04]  /*48f0*/  LDL R40, [R1+0x1c] ;  /* 0x00001c0001287983 */ /* 0x000ea80000100800 */
[----:B------:R-:W3:Y:S04]  /*4900*/  LDL R39, [R1+0x74] ;  /* 0x0000740001277983 */ /* 0x000ee80000100800 */
[----:B------:R-:W4:Y:S01]  /*4910*/  LDL R38, [R1+0x2c] ;  /* 0x00002c0001267983 */ /* 0x000f220000100800 */
[----:B------:R-:W-:Y:S01]  /*4920*/  SEL R36, R60, R96, !P0 ;  /* 0x000000603c247207 */ /* 0x000fe20004000000 */
[----:B------:R-:W-:Y:S01]  /*4930*/  BSSY B2, `(.L_x_10038) ;  /* 0x00000ec000027945 */ /* 0x000fe20003800000 */
[----:B------:R-:W-:-:S02]  /*4940*/  ISETP.GE.AND P4, PT, R152, R86, PT ;  /* 0x000000569800720c */ /* 0x000fc40003f86270 */
[----:B------:R-:W-:-:S04]  /*4950*/  SHF.R.S32.HI R37, RZ, 0x1f, R36 ;  /* 0x0000001fff257819 */ /* 0x000fc80000011424 */
[----:B------:R-:W-:-:S04]  /*4960*/  LEA.HI R37, R37, R36, RZ, 0x5 ;  /* 0x0000002425257211 */ /* 0x000fc800078f28ff */
[----:B------:R-:W-:-:S04]  /*4970*/  SHF.R.S32.HI R37, RZ, 0x5, R37 ;  /* 0x00000005ff257819 */ /* 0x000fc80000011425 */
[----:B------:R-:W-:-:S04]  /*4980*/  LEA.HI.SX32 R37, R72, R37, 0x1c ;  /* 0x0000002548257211 */ /* 0x000fc800078fe2ff */
[C---:B------:R-:W-:Y:S01]  /*4990*/  LEA.HI R36, R37.reuse, R37, RZ, 0x1 ;  /* 0x0000002525247211 */ /* 0x040fe200078f08ff */
[----:B------:R-:W-:-:S04]  /*49a0*/  IMAD.SHL.U32 R101, R37, 0x10, RZ ;  /* 0x0000001025657824 */ /* 0x000fc800078e00ff */
[----:B------:R-:W-:-:S05]  /*49b0*/  IMAD.SHL.U32 R37, R36, 0x800, RZ ;  /* 0x0000080024257824 */ /* 0x000fca00078e00ff */
[----:B------:R-:W-:Y:S02]  /*49c0*/  LOP3.LUT R37, R37, 0xfffff000, RZ, 0xc0, !PT ;  /* 0xfffff00025257812 */ /* 0x000fe400078ec0ff */
[----:B--2---:R-:W-:-:S04]  /*49d0*/  LOP3.LUT R36, R40, 0x10, R101, 0xf8, !PT ;  /* 0x0000001028247812 */ /* 0x004fc800078ef865 */
[----:B---3--:R-:W-:-:S04]  /*49e0*/  LOP3.LUT R36, R36, R39, RZ, 0x3c, !PT ;  /* 0x0000002724247212 */ /* 0x008fc800078e3cff */
[----:B----4-:R-:W-:Y:S01]  /*49f0*/  IADD3 R36, R36, R37, R38 ;  /* 0x0000002524247210 */ /* 0x010fe20007ffe026 */
[----:B------:R-:W-:-:S04]  /*4a00*/  IMAD R37, R19, 0x3000, R70 ;  /* 0x0000300013257824 */ /* 0x000fc800078e0246 */
[----:B------:R-:W-:Y:S02]  /*4a10*/  IMAD R39, R19, 0x3000, R36 ;  /* 0x0000300013277824 */ /* 0x000fe400078e0224 */
[C---:B------:R-:W-:Y:S02]  /*4a20*/  IMAD.IADD R37, R16.reuse, 0x1, R37 ;  /* 0x0000000110257824 */ /* 0x040fe400078e0225 */
[----:B------:R-:W-:-:S04]  /*4a30*/  IMAD.IADD R40, R16, 0x1, R39 ;  /* 0x0000000110287824 */ /* 0x000fc800078e0227 */
[----:B------:R-:W1:Y:S04]  /*4a40*/  LDS.128 R36, [R37+0x13800] ;  /* 0x0138000025247984 */ /* 0x000e680000000c00 */
[----:B------:R-:W2:Y:S01]  /*4a50*/  LDS.128 R40, [R40+0x13800] ;  /* 0x0138000028287984 */ /* 0x000ea20000000c00 */
[----:B------:R-:W-:Y:S05]  /*4a60*/  @P4 BRA `(.L_x_10039) ;  /* 0x0000000c00604947 */ /* 0x000fea0003800000 */
[----:B------:R-:W-:Y:S02]  /*4a70*/  LOP3.LUT R14, R13, 0xff, RZ, 0xc0, !PT ;  /* 0x000000ff0d0e7812 */ /* 0x000fe400078ec0ff */
[--C-:B------:R-:W-:Y:S02]  /*4a80*/  SHF.R.U32.HI R105, RZ, 0x18, R13.reuse ;  /* 0x00000018ff697819 */ /* 0x100fe4000001160d */
[--C-:B------:R-:W-:Y:S02]  /*4a90*/  SHF.R.U32.HI R12, RZ, 0x10, R13.reuse ;  /* 0x00000010ff0c7819 */ /* 0x100fe4000001160d */
[----:B------:R-:W-:Y:S02]  /*4aa0*/  SHF.R.U32.HI R32, RZ, 0x8, R13 ;  /* 0x00000008ff207819 */ /* 0x000fe4000001160d */
[----:B------:R-:W-:Y:S01]  /*4ab0*/  LOP3.LUT R102, R15, 0xff, RZ, 0xc0, !PT ;  /* 0x000000ff0f667812 */ /* 0x000fe200078ec0ff */
[----:B------:R-:W-:Y:S01]  /*4ac0*/  IMAD.U32 R12, R12, 0x10000, RZ ;  /* 0x000100000c0c7824 */ /* 0x000fe200078e00ff */
[----:B------:R-:W-:-:S02]  /*4ad0*/  SHF.R.U32.HI R106, RZ, 0x18, R15 ;  /* 0x00000018ff6a7819 */ /* 0x000fc4000001160f */
[--C-:B------:R-:W-:Y:S02]  /*4ae0*/  SHF.R.U32.HI R13, RZ, 0x10, R15.reuse ;  /* 0x00000010ff0d7819 */ /* 0x100fe4000001160f */
[----:B------:R-:W-:Y:S02]  /*4af0*/  SHF.R.U32.HI R34, RZ, 0x8, R15 ;  /* 0x00000008ff227819 */ /* 0x000fe4000001160f */
[--C-:B------:R-:W-:Y:S02]  /*4b00*/  SHF.R.U32.HI R104, RZ, 0x8, R33.reuse ;  /* 0x00000008ff687819 */ /* 0x100fe40000011621 */
[----:B------:R-:W-:Y:S02]  /*4b10*/  PRMT R105, R105, 0x654, R14 ;  /* 0x0000065469697816 */ /* 0x000fe4000000000e */
[----:B------:R-:W-:Y:S01]  /*4b20*/  SHF.R.U32.HI R103, RZ, 0x10, R33 ;  /* 0x00000010ff677819 */ /* 0x000fe20000011621 */
[----:B------:R-:W-:Y:S01]  /*4b30*/  IMAD.SHL.U32 R104, R104, 0x100, RZ ;  /* 0x0000010068687824 */ /* 0x000fe200078e00ff */
[----:B------:R-:W-:-:S02]  /*4b40*/  LOP3.LUT R107, R33, 0xff, RZ, 0xc0, !PT ;  /* 0x000000ff216b7812 */ /* 0x000fc400078ec0ff */
[--C-:B------:R-:W-:Y:S01]  /*4b50*/  SHF.R.U32.HI R14, RZ, 0x10, R35.reuse ;  /* 0x00000010ff0e7819 */ /* 0x100fe20000011623 */
[----:B------:R-:W-:Y:S01]  /*4b60*/  IMAD.U32 R103, R103, 0x10000, RZ ;  /* 0x0001000067677824 */ /* 0x000fe200078e00ff */
[----:B------:R-:W-:Y:S02]  /*4b70*/  SHF.R.U32.HI R15, RZ, 0x8, R35 ;  /* 0x00000008ff0f7819 */ /* 0x000fe40000011623 */
[----:B------:R-:W-:Y:S02]  /*4b80*/  LOP3.LUT R108, R35, 0xff, RZ, 0xc0, !PT ;  /* 0x000000ff236c7812 */ /* 0x000fe400078ec0ff */
[----:B------:R-:W-:Y:S01]  /*4b90*/  SHF.R.U32.HI R33, RZ, 0x18, R33 ;  /* 0x00000018ff217819 */ /* 0x000fe20000011621 */
[----:B------:R-:W-:Y:S01]  /*4ba0*/  IMAD.SHL.U32 R15, R15, 0x100, RZ ;  /* 0x000001000f0f7824 */ /* 0x000fe200078e00ff */
[----:B------:R-:W-:Y:S02]  /*4bb0*/  SHF.R.U32.HI R35, RZ, 0x18, R35 ;  /* 0x00000018ff237819 */ /* 0x000fe40000011623 */
[----:B------:R-:W-:Y:S01]  /*4bc0*/  PRMT R102, R106, 0x654, R102 ;  /* 0x000006546a667816 */ /* 0x000fe20000000066 */
[----:B------:R-:W-:Y:S01]  /*4bd0*/  IMAD.SHL.U32 R106, R32, 0x100, RZ ;  /* 0x00000100206a7824 */ /* 0x000fe200078e00ff */
[----:B------:R-:W-:-:S02]  /*4be0*/  PRMT R33, R33, 0x654, R107 ;  /* 0x0000065421217816 */ /* 0x000fc4000000006b */
[----:B------:R-:W-:Y:S01]  /*4bf0*/  PRMT R32, R35, 0x654, R108 ;  /* 0x0000065423207816 */ /* 0x000fe2000000006c */
[----:B------:R-:W-:Y:S01]  /*4c00*/  IMAD.SHL.U32 R35, R34, 0x100, RZ ;  /* 0x0000010022237824 */ /* 0x000fe200078e00ff */
[----:B------:R-:W-:Y:S02]  /*4c10*/  LOP3.LUT R105, R105, 0xff00, R106, 0xf8, !PT ;  /* 0x0000ff0069697812 */ /* 0x000fe400078ef86a */
[----:B------:R-:W-:Y:S02]  /*4c20*/  LOP3.LUT R104, R33, 0xff00, R104, 0xf8, !PT ;  /* 0x0000ff0021687812 */ /* 0x000fe400078ef868 */
[----:B------:R-:W-:Y:S02]  /*4c30*/  LOP3.LUT R35, R102, 0xff00, R35, 0xf8, !PT ;  /* 0x0000ff0066237812 */ /* 0x000fe400078ef823 */
[----:B------:R-:W-:Y:S02]  /*4c40*/  LOP3.LUT R102, R105, 0xff0000, R12, 0xf8, !PT ;  /* 0x00ff000069667812 */ /* 0x000fe400078ef80c */
[----:B------:R-:W-:-:S02]  /*4c50*/  LOP3.LUT R12, R104, 0xff0000, R103, 0xf8, !PT ;  /* 0x00ff0000680c7812 */ /* 0x000fc400078ef867 */
[----:B--2---:R-:W-:Y:S02]  /*4c60*/  F2FP.F16.E4M3.UNPACK_B R103, R41 ;  /* 0x00000029ff67723e */ /* 0x004fe400020006ff */
[----:B------:R-:W-:Y:S02]  /*4c70*/  F2FP.F16.E4M3.UNPACK_B R105, R12 ;  /* 0x0000000cff69723e */ /* 0x000fe400020006ff */
[-C--:B-1----:R-:W-:Y:S01]  /*4c80*/  F2FP.F16.E4M3.UNPACK_B R33, R37.reuse ;  /* 0x00000025ff21723e */ /* 0x082fe200020006ff */
        /* <DEDUP_REMOVED lines=24> */
[--C-:B------:R-:W-:Y:S02]  /*4e10*/  HADD2.F32 R108, -RZ, R106.reuse.H0_H0 ;  /* 0x2000006aff6c7230 */ /* 0x100fe40000004100 */
[----:B------:R-:W-:-:S02]  /*4e20*/  HADD2.F32 R106, -RZ, R106.H1_H1 ;  /* 0x3000006aff6a7230 */ /* 0x000fc40000004100 */
        /* <DEDUP_REMOVED lines=11> */
[----:B------:R-:W-:Y:S01]  /*4ee0*/  LOP3.LUT R106, R32, 0xff00, R15, 0xf8, !PT ;  /* 0x0000ff00206a7812 */ /* 0x000fe200078ef80f */
[----:B------:R-:W-:Y:S02]  /*4ef0*/  IMAD.U32 R32, R13, 0x10000, RZ ;  /* 0x000100000d207824 */ /* 0x000fe400078e00ff */
[----:B------:R-:W-:Y:S01]  /*4f00*/  IMAD.U32 R13, R14, 0x10000, RZ ;  /* 0x000100000e0d7824 */ /* 0x000fe200078e00ff */
[----:B------:R-:W-:Y:S01]  /*4f10*/  F2FP.SATFINITE.E4M3.F32.PACK_AB_MERGE_C R41, R105, R41, RZ ;  /* 0x000000296929723e */ /* 0x000fe200048070ff */
[----:B------:R-:W-:Y:S01]  /*4f20*/  IMAD.MOV.U32 R15, RZ, RZ, R43 ;  /* 0x000000ffff0f7224 */ /* 0x000fe200078e002b */
[----:B------:R-:W-:Y:S02]  /*4f30*/  LOP3.LUT R14, R35, 0xff0000, R32, 0xf8, !PT ;  /* 0x00ff0000230e7812 */ /* 0x000fe400078ef820 */
[----:B------:R-:W-:-:S02]  /*4f40*/  LOP3.LUT R13, R106, 0xff0000, R13, 0xf8, !PT ;  /* 0x00ff00006a0d7812 */ /* 0x000fc400078ef80d */
[----:B------:R-:W-:Y:S02]  /*4f50*/  F2FP.F16.E4M3.UNPACK_B R32, R15 ;  /* 0x0000000fff20723e */ /* 0x000fe400020006ff */
        /* <DEDUP_REMOVED lines=19> */
[--C-:B------:R-:W-:Y:S01]  /*5090*/  HADD2.F32 R108, -RZ, R13.reuse.H0_H0 ;  /* 0x2000000dff6c7230 */ /* 0x100fe20000004100 */
[----:B------:R-:W-:Y:S01]  /*50a0*/  F2FP.SATFINITE.E4M3.F32.PACK_AB_MERGE_C R103, R103, R104, R41 ;  /* 0x000000686767723e */ /* 0x000fe20004807029 */
[CC--:B------:R-:W-:Y:S01]  /*50b0*/  FFMA.FTZ R35, R37.reuse, R106.reuse, -R35 ;  /* 0x0000006a25237223 */ /* 0x0c0fe20000010823 */
[----:B------:R-:W-:Y:S01]  /*50c0*/  FMUL.FTZ R37, R37, R43 ;  /* 0x0000002b25257220 */ /* 0x000fe20000410000 */
[----:B------:R-:W-:Y:S01]  /*50d0*/  HADD2.F32 R43, -RZ, R14.H0_H0 ;  /* 0x2000000eff2b7230 */ /* 0x000fe20000004100 */
[----:B------:R-:W-:Y:S01]  /*50e0*/  F2FP.F16.E4M3.UNPACK_B R41, R97.H1 ;  /* 0x00000061ff29723e */ /* 0x000fe200030006ff */
[----:B------:R-:W-:Y:S02]  /*50f0*/  HADD2.F32 R13, -RZ, R13.H1_H1 ;  /* 0x3000000dff0d7230 */ /* 0x000fe40000004100 */
[----:B------:R-:W-:Y:S01]  /*5100*/  FFMA.FTZ R32, R32, R106, R37 ;  /* 0x0000006a20207223 */ /* 0x000fe20000010025 */
[----:B------:R-:W-:Y:S01]  /*5110*/  F2FP.F16.E4M3.UNPACK_B R37, R39.H1 ;  /* 0x00000027ff25723e */ /* 0x000fe200030006ff */
[--C-:B------:R-:W-:Y:S01]  /*5120*/  HADD2.F32 R39, -RZ, R15.reuse.H0_H0 ;  /* 0x2000000fff277230 */ /* 0x100fe20000004100 */
[----:B------:R-:W-:Y:S01]  /*5130*/  F2FP.SATFINITE.E4M3.F32.PACK_AB_MERGE_C R12, R102, R12, RZ ;  /* 0x0000000c660c723e */ /* 0x000fe200048070ff */
[----:B------:R-:W-:Y:S01]  /*5140*/  HADD2.F32 R15, -RZ, R15.H1_H1 ;  /* 0x3000000fff0f7230 */ /* 0x000fe20000004100 */
[----:B------:R-:W-:Y:S01]  /*5150*/  F2FP.F16.E4M3.UNPACK_B R97, R97 ;  /* 0x00000061ff61723e */ /* 0x000fe200020006ff */
[----:B------:R-:W-:-:S02]  /*5160*/  HADD2.F32 R106, -RZ, R37.H0_H0 ;  /* 0x20000025ff6a7230 */ /* 0x000fc40000004100 */
[CC--:B------:R-:W-:Y:S01]  /*5170*/  FMUL.FTZ R109, R39.reuse, R108.reuse ;  /* 0x0000006c276d7220 */ /* 0x0c0fe20000410000 */
[----:B------:R-:W-:Y:S02]  /*5180*/  HADD2.F32 R37, -RZ, R37.H1_H1 ;  /* 0x30000025ff257230 */ /* 0x000fe40000004100 */
[----:B------:R-:W-:Y:S02]  /*5190*/  HADD2.F32 R14, -RZ, R14.H1_H1 ;  /* 0x3000000eff0e7230 */ /* 0x000fe40000004100 */
        /* <DEDUP_REMOVED lines=78> */
[----:B------:R-:W-:Y:S01]  /*5680*/  F2FP.SATFINITE.E4M3.F32.PACK_AB_MERGE_C R40, R40, R109, RZ ;  /* 0x0000006d2828723e */ /* 0x000fe200048070ff */
        /* <DEDUP_REMOVED lines=13> */
[----:B------:R-:W-:Y:S01]  /*5760*/  FMUL.FTZ R98, R38, R98 ;  /* 0x0000006226627220 */ /* 0x000fe20000410000 */
[----:B------:R-:W-:Y:S01]  /*5770*/  F2FP.SATFINITE.E4M3.F32.PACK_AB_MERGE_C R43, R32, R107, R14 ;  /* 0x0000006b202b723e */ /* 0x000fe2000480700e */
[-C--:B------:R-:W-:Y:S01]  /*5780*/  FFMA.FTZ R41, R38, R99.reuse, -R41 ;  /* 0x0000006326297223 */ /* 0x080fe20000010829 */
[----:B------:R-:W-:Y:S02]  /*5790*/  IMAD.MOV.U32 R37, RZ, RZ, R103 ;  /* 0x000000ffff257224 */ /* 0x000fe400078e0067 */
[----:B------:R-:W-:Y:S02]  /*57a0*/  FFMA.FTZ R99, R42, R99, R98 ;  /* 0x000000632a637223 */ /* 0x000fe40000010062 */
[----:B------:R-:W-:Y:S01]  /*57b0*/  F2FP.SATFINITE.E4M3.F32.PACK_AB_MERGE_C R38, R41, R102, R40 ;  /* 0x000000662926723e */ /* 0x000fe20004807028 */
[----:B------:R-:W-:-:S02]  /*57c0*/  IMAD.MOV.U32 R40, RZ, RZ, R13 ;  /* 0x000000ffff287224 */ /* 0x000fc400078e000d */
[----:B------:R-:W-:Y:S02]  /*57d0*/  F2FP.SATFINITE.E4M3.F32.PACK_AB_MERGE_C R42, R99, R108, R15 ;  /* 0x0000006c632a723e */ /* 0x000fe4000480700f */
[----:B------:R-:W-:-:S07]  /*57e0*/  F2FP.SATFINITE.E4M3.F32.PACK_AB_MERGE_C R41, R33, R34, R12 ;  /* 0x000000222129723e */ /* 0x000fce000480700c */
.L_x_10039:
[----:B------:R-:W-:Y:S05]  /*57f0*/  BSYNC B2 ;  /* 0x0000000000027941 */ /* 0x000fea0003800000 */
.L_x_10038:
        /* <DEDUP_REMOVED lines=11> */
[----:B--2---:R1:W-:Y:S03]  /*58b0*/  @!P4 STG.E.128 desc[UR42][R14.64], R40 ;  /* 0x000000280e00c986 */ /* 0x0043e6000c101d2a */
.L_x_10037:
[----:B------:R-:W-:Y:S05]  /*58c0*/  BSYNC B1 ;  /* 0x0000000000017941 */ /* 0x000fea0003800000 */
.L_x_10036:
[----:B------:R-:W-:-:S13]  /*58d0*/  ISETP.NE.AND P4, PT, R44, RZ, PT ;  /* 0x000000ff2c00720c */ /* 0x000fda0003f85270 */
[----:B------:R-:W-:Y:S05]  /*58e0*/  @!P4 BRA `(.L_x_10020) ;  /* 0x000000100044c947 */ /* 0x000fea0003800000 */
[----:B------:R-:W2:Y:S04]  /*58f0*/  LDL R32, [R1+0x1c] ;  /* 0x00001c0001207983 */ /* 0x000ea80000100800 */
[----:B-1----:R-:W3:Y:S04]  /*5900*/  LDL R15, [R1+0x74] ;  /* 0x00007400010f7983 */ /* 0x002ee80000100800 */
[----:B------:R-:W4:Y:S01]  /*5910*/  LDL R14, [R1+0x2c] ;  /* 0x00002c00010e7983 */ /* 0x000f220000100800 */
[----:B------:R-:W-:Y:S01]  /*5920*/  ISETP.NE.AND P5, PT, R81, RZ, PT ;  /* 0x000000ff5100720c */ /* 0x000fe20003fa5270 */
[----:B------:R-:W-:Y:S03]  /*5930*/  BSSY B1, `(.L_x_10040) ;  /* 0x00000eb000017945 */ /* 0x000fe60003800000 */
[----:B------:R-:W-:-:S02]  /*5940*/  SEL R96, R60, R96, !P5 ;  /* 0x000000603c607207 */ /* 0x000fc40006800000 */
[----:B------:R-:W-:Y:S02]  /*5950*/  IADD3 R37, P4, P5, R58, R78, R7 ;  /* 0x0000004e3a257210 */ /* 0x000fe40007d9e007 */
[----:B------:R-:W-:Y:S02]  /*5960*/  SHF.R.S32.HI R13, RZ, 0x1f, R96 ;  /* 0x0000001fff0d7819 */ /* 0x000fe40000011460 */
[----:B------:R-:W-:Y:S02]  /*5970*/  IADD3.X R38, R75, R95, R3, P4, P5 ;  /* 0x0000005f4b267210 */ /* 0x000fe400027ea403 */
[----:B------:R-:W-:Y:S02]  /*5980*/  LEA.HI R13, R13, R96, RZ, 0x5 ;  /* 0x000000600d0d7211 */ /* 0x000fe400078f28ff */
[----:B------:R-:W-:Y:S02]  /*5990*/  ISETP.GE.AND P5, PT, R80, R86, PT ;  /* 0x000000565000720c */ /* 0x000fe40003fa6270 */
[----:B------:R-:W-:-:S02]  /*59a0*/  SHF.R.S32.HI R12, RZ, 0x5, R13 ;  /* 0x00000005ff0c7819 */ /* 0x000fc4000001140d */
[----:B------:R-:W-:Y:S02]  /*59b0*/  IADD3 R36, P4, R37, R76, RZ ;  /* 0x0000004c25247210 */ /* 0x000fe40007f9e0ff */
[----:B------:R-:W-:-:S03]  /*59c0*/  LEA.HI.SX32 R12, R71, R12, 0x1c ;  /* 0x0000000c470c7211 */ /* 0x000fc600078fe2ff */
[----:B------:R-:W-:Y:S01]  /*59d0*/  IMAD.X R37, R38, 0x1, R77, P4 ;  /* 0x0000000126257824 */ /* 0x000fe200020e064d */
        /* <DEDUP_REMOVED lines=14> */
[--C-:B------:R-:W-:Y:S02]  /*5ac0*/  SHF.R.U32.HI R41, RZ, 0x18, R9.reuse ;  /* 0x00000018ff297819 */ /* 0x100fe40000011609 */
[----:B------:R-:W-:Y:S02]  /*5ad0*/  LOP3.LUT R10, R9, 0xff, RZ, 0xc0, !PT ;  /* 0x000000ff090a7812 */ /* 0x000fe400078ec0ff */
[----:B------:R-:W-:Y:S02]  /*5ae0*/  SHF.R.U32.HI R8, RZ, 0x8, R9 ;  /* 0x00000008ff087819 */ /* 0x000fe40000011609 */
[--C-:B------:R-:W-:Y:S02]  /*5af0*/  SHF.R.U32.HI R43, RZ, 0x18, R29.reuse ;  /* 0x00000018ff2b7819 */ /* 0x100fe4000001161d */
[----:B------:R-:W-:Y:S02]  /*5b00*/  LOP3.LUT R42, R29, 0xff, RZ, 0xc0, !PT ;  /* 0x000000ff1d2a7812 */ /* 0x000fe400078ec0ff */
[----:B------:R-:W-:-:S02]  /*5b10*/  SHF.R.U32.HI R40, RZ, 0x8, R29 ;  /* 0x00000008ff287819 */ /* 0x000fc4000001161d */
[----:B------:R-:W-:Y:S01]  /*5b20*/  PRMT R10, R41, 0x654, R10 ;  /* 0x00000654290a7816 */ /* 0x000fe2000000000a */
[----:B------:R-:W-:Y:S01]  /*5b30*/  IMAD.SHL.U32 R41, R8, 0x100, RZ ;  /* 0x0000010008297824 */ /* 0x000fe200078e00ff */
[----:B------:R-:W-:Y:S02]  /*5b40*/  SHF.R.U32.HI R38, RZ, 0x8, R11 ;  /* 0x00000008ff267819 */ /* 0x000fe4000001160b */
[----:B------:R-:W-:Y:S02]  /*5b50*/  SHF.R.U32.HI R30, RZ, 0x10, R9 ;  /* 0x00000010ff1e7819 */ /* 0x000fe40000011609 */
[----:B------:R-:W-:Y:S01]  /*5b60*/  PRMT R42, R43, 0x654, R42 ;  /* 0x000006542b2a7816 */ /* 0x000fe2000000002a */
[----:B------:R-:W-:Y:S01]  /*5b70*/  IMAD.SHL.U32 R43, R40, 0x100, RZ ;  /* 0x00000100282b7824 */ /* 0x000fe200078e00ff */
[----:B------:R-:W-:Y:S02]  /*5b80*/  SHF.R.U32.HI R9, RZ, 0x18, R11 ;  /* 0x00000018ff097819 */ /* 0x000fe4000001160b */
[----:B------:R-:W-:-:S02]  /*5b90*/  LOP3.LUT R28, R11, 0xff, RZ, 0xc0, !PT ;  /* 0x000000ff0b1c7812 */ /* 0x000fc400078ec0ff */
[----:B------:R-:W-:Y:S02]  /*5ba0*/  SHF.R.U32.HI R11, RZ, 0x10, R11 ;  /* 0x00000010ff0b7819 */ /* 0x000fe4000001160b */
[----:B------:R-:W-:Y:S01]  /*5bb0*/  LOP3.LUT R10, R10, 0xff00, R41, 0xf8, !PT ;  /* 0x0000ff000a0a7812 */ /* 0x000fe200078ef829 */
[----:B------:R-:W-:Y:S01]  /*5bc0*/  IMAD.SHL.U32 R41, R38, 0x100, RZ ;  /* 0x0000010026297824 */ /* 0x000fe200078e00ff */
[----:B------:R-:W-:Y:S01]  /*5bd0*/  PRMT R28, R9, 0x654, R28 ;  /* 0x00000654091c7816 */ /* 0x000fe2000000001c */
[----:B------:R-:W-:Y:S01]  /*5be0*/  IMAD.U32 R9, R30, 0x10000, RZ ;  /* 0x000100001e097824 */ /* 0x000fe200078e00ff */
[----:B------:R-:W-:Y:S01]  /*5bf0*/  SHF.R.U32.HI R86, RZ, 0x8, R31 ;  /* 0x00000008ff567819 */ /* 0x000fe2000001161f */
[----:B------:R-:W-:Y:S01]  /*5c00*/  IMAD.U32 R11, R11, 0x10000, RZ ;  /* 0x000100000b0b7824 */ /* 0x000fe200078e00ff */
[----:B------:R-:W-:Y:S02]  /*5c10*/  LOP3.LUT R42, R42, 0xff00, R43, 0xf8, !PT ;  /* 0x0000ff002a2a7812 */ /* 0x000fe400078ef82b */
[----:B------:R-:W-:Y:S01]  /*5c20*/  F2FP.F16.E4M3.UNPACK_B R43, R93.H1 ;  /* 0x0000005dff2b723e */ /* 0x000fe200030006ff */
[----:B------:R-:W-:Y:S01]  /*5c30*/  IMAD.SHL.U32 R97, R86, 0x100, RZ ;  /* 0x0000010056617824 */ /* 0x000fe200078e00ff */
[----:B--2---:R-:W-:-:S02]  /*5c40*/  F2FP.F16.E4M3.UNPACK_B R30, R32.H1 ;  /* 0x00000020ff1e723e */ /* 0x004fc400030006ff */
[----:B-1----:R-:W-:Y:S02]  /*5c50*/  F2FP.F16.E4M3.UNPACK_B R38, R12.H1 ;  /* 0x0000000cff26723e */ /* 0x002fe400030006ff */
[----:B------:R-:W-:Y:S01]  /*5c60*/  SHF.R.U32.HI R29, RZ, 0x10, R29 ;  /* 0x00000010ff1d7819 */ /* 0x000fe2000001161d */
[----:B------:R-:W-:Y:S01]  /*5c70*/  HADD2.F32 R40, -RZ, R30.H0_H0 ;  /* 0x2000001eff287230 */ /* 0x000fe20000004100 */
[----:B------:R-:W-:Y:S02]  /*5c80*/  LOP3.LUT R96, R31, 0xff0000ff, RZ, 0xc0, !PT ;  /* 0xff0000ff1f607812 */ /* 0x000fe400078ec0ff */
[----:B------:R-:W-:Y:S01]  /*5c90*/  LOP3.LUT R8, R28, 0xff00, R41, 0xf8, !PT ;  /* 0x0000ff001c087812 */ /* 0x000fe200078ef829 */
[----:B------:R-:W-:Y:S01]  /*5ca0*/  HADD2.F32 R28, -RZ, R38.H0_H0 ;  /* 0x20000026ff1c7230 */ /* 0x000fe20000004100 */
[----:B------:R-:W-:Y:S02]  /*5cb0*/  SHF.R.U32.HI R31, RZ, 0x10, R31 ;  /* 0x00000010ff1f7819 */ /* 0x000fe4000001161f */
[----:B------:R-:W-:Y:S01]  /*5cc0*/  LOP3.LUT R10, R10, 0xff0000, R9, 0xf8, !PT ;  /* 0x00ff00000a0a7812 */ /* 0x000fe200078ef809 */
[----:B------:R-:W-:Y:S01]  /*5cd0*/  HADD2.F32 R9, -RZ, R43.H0_H0 ;  /* 0x2000002bff097230 */ /* 0x000fe20000004100 */
[----:B------:R-:W-:-:S02]  /*5ce0*/  F2FP.F16.E4M3.UNPACK_B R41, R90.H1 ;  /* 0x0000005aff29723e */ /* 0x000fc400030006ff */
[----:B------:R-:W-:Y:S01]  /*5cf0*/  LOP3.LUT R8, R8, 0xff0000, R11, 0xf8, !PT ;  /* 0x00ff000008087812 */ /* 0x000fe200078ef80b */
[----:B------:R-:W-:Y:S01]  /*5d00*/  IMAD.U32 R11, R29, 0x10000, RZ ;  /* 0x000100001d0b7824 */ /* 0x000fe200078e00ff */
[----:B------:R-:W-:Y:S01]  /*5d10*/  LOP3.LUT R96, R96, 0xff00, R97, 0xf8, !PT ;  /* 0x0000ff0060607812 */ /* 0x000fe200078ef861 */
[----:B------:R-:W-:Y:S02]  /*5d20*/  IMAD.U32 R29, R31, 0x10000, RZ ;  /* 0x000100001f1d7824 */ /* 0x000fe400078e00ff */
[-C--:B------:R-:W-:Y:S01]  /*5d30*/  FMUL.FTZ R97, R40, R9.reuse ;  /* 0x0000000928617220 */ /* 0x080fe20000410000 */
        /* <DEDUP_REMOVED lines=18> */
[----:B------:R-:W-:Y:S01]  /*5e60*/  F2FP.F16.E4M3.UNPACK_B R96, R91.H1 ;  /* 0x0000005bff60723e */ /* 0x000fe200030006ff */
        /* <DEDUP_REMOVED lines=14> */
[-C--:B------:R-:W-:Y:S01]  /*5f50*/  FMUL.FTZ R43, R41, R93.reuse ;  /* 0x0000005d292b7220 */ /* 0x080fe20000410000 */
[----:B------:R-:W-:Y:S02]  /*5f60*/  HADD2.F32 R99, -RZ, R42.H0_H0 ;  /* 0x2000002aff637230 */ /* 0x000fe40000004100 */
[----:B------:R-:W-:Y:S01]  /*5f70*/  FMUL.FTZ R98, R38, R93 ;  /* 0x0000005d26627220 */ /* 0x000fe20000410000 */
[----:B------:R-:W-:-:S02]  /*5f80*/  HADD2.F32 R40, -RZ, R86.H0_H0 ;  /* 0x20000056ff287230 */ /* 0x000fc40000004100 */
[----:B------:R-:W-:Y:S01]  /*5f90*/  FFMA.FTZ R43, R38, R90, -R43 ;  /* 0x0000005a262b7223 */ /* 0x000fe2000001082b */
[----:B------:R-:W-:Y:S01]  /*5fa0*/  F2FP.F16.E4M3.UNPACK_B R38, R14.H1 ;  /* 0x0000000eff26723e */ /* 0x000fe200030006ff */
[----:B------:R-:W-:Y:S01]  /*5fb0*/  FFMA.FTZ R41, R41, R90, R98 ;  /* 0x0000005a29297223 */ /* 0x000fe20000010062 */
[----:B------:R-:W-:Y:S02]  /*5fc0*/  HADD2.F32 R90, -RZ, R42.H1_H1 ;  /* 0x3000002aff5a7230 */ /* 0x000fe40000004100 */
[----:B------:R-:W-:Y:S01]  /*5fd0*/  FMUL.FTZ R101, R40, R99 ;  /* 0x0000006328657220 */ /* 0x000fe20000410000 */
[----:B------:R-:W-:Y:S01]  /*5fe0*/  HADD2.F32 R97, -RZ, R96.H0_H0 ;  /* 0x20000060ff617230 */ /* 0x000fe20000004100 */
[----:B------:R-:W-:Y:S01]  /*5ff0*/  F2FP.F16.E4M3.UNPACK_B R92, R92 ;  /* 0x0000005cff5c723e */ /* 0x000fe200020006ff */
[--C-:B------:R-:W-:Y:S01]  /*6000*/  HADD2.F32 R42, -RZ, R38.reuse.H0_H0 ;  /* 0x20000026ff2a7230 */ /* 0x100fe20000004100 */
[----:B------:R-:W-:Y:S01]  /*6010*/  F2FP.F16.E4M3.UNPACK_B R14, R14 ;  /* 0x0000000eff0e723e */ /* 0x000fe200020006ff */
[----:B------:R-:W-:Y:S01]  /*6020*/  HADD2.F32 R93, -RZ, R38.H1_H1 ;  /* 0x30000026ff5d7230 */ /* 0x000fe20000004100 */
[----:B------:R-:W-:Y:S01]  /*6030*/  F2FP.F16.E4M3.UNPACK_B R91, R91 ;  /* 0x0000005bff5b723e */ /* 0x000fe200020006ff */
[----:B------:R-:W-:-:S02]  /*6040*/  HADD2.F32 R86, -RZ, R86.H1_H1 ;  /* 0x30000056ff567230 */ /* 0x000fc40000004100 */
[C---:B------:R-:W-:Y:S01]  /*6050*/  FMUL.FTZ R99, R42.reuse, R99 ;  /* 0x000000632a637220 */ /* 0x040fe20000410000 */
[-C--:B------:R-:W-:Y:S01]  /*6060*/  FFMA.FTZ R38, R42, R97.reuse, -R101 ;  /* 0x000000612a267223 */ /* 0x080fe20000010865 */
[----:B------:R-:W-:Y:S02]  /*6070*/  HADD2.F32 R96, -RZ, R96.H1_H1 ;  /* 0x30000060ff607230 */ /* 0x000fe40000004100 */
[CC--:B------:R-:W-:Y:S01]  /*6080*/  FMUL.FTZ R101, R93.reuse, R90.reuse ;  /* 0x0000005a5d657220 */ /* 0x0c0fe20000410000 */
[----:B------:R-:W-:Y:S01]  /*6090*/  FFMA.FTZ R40, R40, R97, R99 ;  /* 0x0000006128287223 */ /* 0x000fe20000010063 */
[C---:B------:R-:W-:Y:S01]  /*60a0*/  FMUL.FTZ R42, R86.reuse, R90 ;  /* 0x0000005a562a7220 */ /* 0x040fe20000410000 */
[--C-:B------:R-:W-:Y:S02]  /*60b0*/  HADD2.F32 R103, -RZ, R92.reuse.H1_H1 ;  /* 0x3000005cff677230 */ /* 0x100fe40000004100 */
[----:B------:R-:W-:Y:S01]  /*60c0*/  FFMA.FTZ R97, R86, R96, R101 ;  /* 0x0000006056617223 */ /* 0x000fe20000010065 */
[----:B------:R-:W-:Y:S01]  /*60d0*/  F2FP.F16.E4M3.UNPACK_B R86, R34 ;  /* 0x00000022ff56723e */ /* 0x000fe200020006ff */
[----:B------:R-:W-:Y:S01]  /*60e0*/  FFMA.FTZ R93, R93, R96, -R42 ;  /* 0x000000605d5d7223 */ /* 0x000fe2000001082a */
[----:B------:R-:W-:Y:S01]  /*60f0*/  HADD2.F32 R101, -RZ, R92.H0_H0 ;  /* 0x2000005cff657230 */ /* 0x000fe20000004100 */
[----:B------:R-:W-:Y:S01]  /*6100*/  F2FP.SATFINITE.E4M3.F32.PACK_AB_MERGE_C R12, R12, R29, RZ ;  /* 0x0000001d0c0c723e */ /* 0x000fe200048070ff */
[----:B------:R-:W-:Y:S01]  /*6110*/  HADD2.F32 R34, -RZ, R14.H0_H0 ;  /* 0x2000000eff227230 */ /* 0x000fe20000004100 */
[----:B------:R-:W-:Y:S01]  /*6120*/  F2FP.SATFINITE.E4M3.F32.PACK_AB_MERGE_C R28, R31, R28, RZ ;  /* 0x0000001c1f1c723e */ /* 0x000fe200048070ff */
[--C-:B------:R-:W-:Y:S01]  /*6130*/  HADD2.F32 R90, -RZ, R86.reuse.H0_H0 ;  /* 0x20000056ff5a7230 */ /* 0x100fe20000004100 */
[----:B------:R-:W-:Y:S01]  /*6140*/  F2FP.SATFINITE.E4M3.F32.PACK_AB_MERGE_C R12, R43, R30, R12 ;  /* 0x0000001e2b0c723e */ /* 0x000fe2000480700c */
[----:B------:R-:W-:Y:S01]  /*6150*/  HADD2.F32 R86, -RZ, R86.H1_H1 ;  /* 0x30000056ff567230 */ /* 0x000fe20000004100 */
[----:B------:R-:W-:Y:S01]  /*6160*/  F2FP.F16.E4M3.UNPACK_B R31, R33 ;  /* 0x00000021ff1f723e */ /* 0x000fe200020006ff */
[----:B------:R-:W-:-:S02]  /*6170*/  HADD2.F32 R42, -RZ, R14.H1_H1 ;  /* 0x3000000eff2a7230 */ /* 0x000fc40000004100 */
[----:B------:R-:W-:Y:S01]  /*6180*/  FMUL.FTZ R105, R90, R101 ;  /* 0x000000655a697220 */ /* 0x000fe20000410000 */
[--C-:B------:R-:W-:Y:S02]  /*6190*/  HADD2.F32 R99, -RZ, R91.reuse.H0_H0 ;  /* 0x2000005bff637230 */ /* 0x100fe40000004100 */
[----:B------:R-:W-:Y:S01]  /*61a0*/  FMUL.FTZ R107, R86, R103 ;  /* 0x00000067566b7220 */ /* 0x000fe20000410000 */
[----:B------:R-:W-:Y:S02]  /*61b0*/  HADD2.F32 R91, -RZ, R91.H1_H1 ;  /* 0x3000005bff5b7230 */ /* 0x000fe40000004100 */
[----:B------:R-:W-:Y:S01]  /*61c0*/  FMUL.FTZ R101, R34, R101 ;  /* 0x0000006522657220 */ /* 0x000fe20000410000 */
[----:B------:R-:W-:Y:S01]  /*61d0*/  FMUL.FTZ R103, R42, R103 ;  /* 0x000000672a677220 */ /* 0x000fe20000410000 */
[----:B------:R-:W-:Y:S01]  /*61e0*/  F2FP.F16.E4M3.UNPACK_B R30, R11 ;  /* 0x0000000bff1e723e */ /* 0x000fe200020006ff */
[----:B------:R-:W-:Y:S01]  /*61f0*/  FFMA.FTZ R14, R34, R99, -R105 ;  /* 0x00000063220e7223 */ /* 0x000fe20000010869 */
[----:B------:R-:W-:Y:S01]  /*6200*/  F2FP.F16.E4M3.UNPACK_B R29, R13 ;  /* 0x0000000dff1d723e */ /* 0x000fe200020006ff */
[----:B------:R-:W-:Y:S01]  /*6210*/  FFMA.FTZ R34, R90, R99, R101 ;  /* 0x000000635a227223 */ /* 0x000fe20000010065 */
[-C--:B------:R-:W-:Y:S01]  /*6220*/  FFMA.FTZ R103, R86, R91.reuse, R103 ;  /* 0x0000005b56677223 */ /* 0x080fe20000010067 */
[----:B------:R-:W-:Y:S01]  /*6230*/  FFMA.FTZ R107, R42, R91, -R107 ;  /* 0x0000005b2a6b7223 */ /* 0x000fe2000001086b */
[----:B------:R-:W-:Y:S01]  /*6240*/  F2FP.SATFINITE.E4M3.F32.PACK_AB_MERGE_C R93, R93, R38, RZ ;  /* 0x000000265d5d723e */ /* 0x000fe200048070ff */
[----:B------:R-:W-:Y:S01]  /*6250*/  HADD2.F32 R38, -RZ, R31.H0_H0 ;  /* 0x2000001fff267230 */ /* 0x000fe20000004100 */
[----:B------:R-:W-:Y:S01]  /*6260*/  F2FP.SATFINITE.E4M3.F32.PACK_AB_MERGE_C R40, R97, R40, RZ ;  /* 0x000000286128723e */ /* 0x000fe200048070ff */
[----:B------:R-:W-:Y:S01]  /*6270*/  HADD2.F32 R91, -RZ, R30.H0_H0 ;  /* 0x2000001eff5b7230 */ /* 0x000fe20000004100 */
[----:B------:R-:W-:Y:S01]  /*6280*/  F2FP.SATFINITE.E4M3.F32.PACK_AB_MERGE_C R32, R41, R32, R28 ;  /* 0x000000202920723e */ /* 0x000fe2000480701c */
[----:B------:R-:W-:Y:S01]  /*6290*/  HADD2.F32 R28, -RZ, R29.H0_H0 ;  /* 0x2000001dff1c7230 */ /* 0x000fe20000004100 */
[----:B------:R-:W-:-:S02]  /*62a0*/  F2FP.F16.E4M3.UNPACK_B R41, R10 ;  /* 0x0000000aff29723e */ /* 0x000fc400020006ff */
[----:B------:R-:W-:Y:S01]  /*62b0*/  F2FP.SATFINITE.E4M3.F32.PACK_AB_MERGE_C R34, R103, R34, R40 ;  /* 0x000000226722723e */ /* 0x000fe20004807028 */
[----:B------:R-:W-:Y:S01]  /*62c0*/  HADD2.F32 R40, -RZ, R31.H1_H1 ;  /* 0x3000001fff287230 */ /* 0x000fe20000004100 */
[----:B------:R-:W-:Y:S01]  /*62d0*/  F2FP.SATFINITE.E4M3.F32.PACK_AB_MERGE_C R14, R107, R14, R93 ;  /* 0x0000000e6b0e723e */ /* 0x000fe2000480705d */
[----:B------:R-:W-:Y:S02]  /*62e0*/  HADD2.F32 R43, -RZ, R41.H0_H0 ;  /* 0x20000029ff2b7230 */ /* 0x000fe40000004100 */
[-C--:B------:R-:W-:Y:S01]  /*62f0*/  FMUL.FTZ R93, R38, R91.reuse ;  /* 0x0000005b265d7220 */ /* 0x080fe20000410000 */
        /* <DEDUP_REMOVED lines=10> */
[----:B------:R-:W-:Y:S01]  /*63a0*/  HADD2.F32 R38, -RZ, R33.H0_H0 ;  /* 0x20000021ff267230 */ /* 0x000fe20000004100 */
[----:B------:R-:W-:Y:S01]  /*63b0*/  F2FP.F16.E4M3.UNPACK_B R31, R13.H1 ;  /* 0x0000000dff1f723e */ /* 0x000fe200030006ff */
[-C--:B------:R-:W-:Y:S01]  /*63c0*/  FFMA.FTZ R13, R30, R41.reuse, -R43 ;  /* 0x000000291e0d7223 */ /* 0x080fe2000001082b */
[----:B------:R-:W-:Y:S01]  /*63d0*/  FFMA.FTZ R30, R40, R41, R91 ;  /* 0x00000029281e7223 */ /* 0x000fe2000001005b */
[----:B------:R-:W-:Y:S01]  /*63e0*/  F2FP.F16.E4M3.UNPACK_B R10, R10.H1 ;  /* 0x0000000aff0a723e */ /* 0x000fe200030006ff */
[----:B------:R-:W-:Y:S02]  /*63f0*/  HADD2.F32 R40, -RZ, R42.H0_H0 ;  /* 0x2000002aff287230 */ /* 0x000fe40000004100 */
        /* <DEDUP_REMOVED lines=11> */
[C---:B------:R-:W-:Y:S01]  /*64b0*/  FMUL.FTZ R38, R31.reuse, R86 ;  /* 0x000000561f267220 */ /* 0x040fe20000410000 */
[-C--:B------:R-:W-:Y:S01]  /*64c0*/  F2FP.F16.E4M3.UNPACK_B R33, R35.reuse ;  /* 0x00000023ff21723e */ /* 0x080fe200020006ff */
[-C--:B------:R-:W-:Y:S01]  /*64d0*/  FFMA.FTZ R31, R31, R42.reuse, -R40 ;  /* 0x0000002a1f1f7223 */ /* 0x080fe20000010828 */
[----:B------:R-:W-:Y:S01]  /*64e0*/  F2FP.F16.E4M3.UNPACK_B R43, R35.H1 ;  /* 0x00000023ff2b723e */ /* 0x000fe200030006ff */
        /* <DEDUP_REMOVED lines=46> */
[----:B------:R-:W-:-:S07]  /*67d0*/  F2FP.SATFINITE.E4M3.F32.PACK_AB_MERGE_C R35, R9, R42, R91 ;  /* 0x0000002a0923723e */ /* 0x000fce000480705b */
.L_x_10041:
[----:B------:R-:W-:Y:S05]  /*67e0*/  BSYNC B1 ;  /* 0x0000000000017941 */ /* 0x000fea0003800000 */
.L_x_10040:
[----:B-1----:R3:W-:Y:S01]  /*67f0*/  STG.E.128 desc[UR42][R36.64], R12 ;  /* 0x0000000c24007986 */ /* 0x0027e2000c101d2a */
[----:B------:R-:W-:-:S13]  /*6800*/  ISETP.GE.AND P4, PT, R39, R94, PT ;  /* 0x0000005e2700720c */ /* 0x000fda0003f86270 */
[----:B------:R-:W-:Y:S05]  /*6810*/  @P4 BRA `(.L_x_10020) ;  /* 0x0000000000784947 */ /* 0x000fea0003800000 */
[--C-:B------:R-:W-:Y:S02]  /*6820*/  IADD3 R79, P4, P5, R58, R78, R39.reuse ;  /* 0x0000004e3a4f7210 */ /* 0x100fe40007d9e027 */
[----:B------:R-:W-:-:S04]  /*6830*/  SHF.R.S32.HI R8, RZ, 0x1f, R39 ;  /* 0x0000001fff087819 */ /* 0x000fc80000011427 */
[----:B------:R-:W-:Y:S02]  /*6840*/  IADD3.X R8, R75, R95, R8, P4, P5 ;  /* 0x0000005f4b087210 */ /* 0x000fe400027ea408 */
[----:B------:R-:W-:-:S05]  /*6850*/  IADD3 R76, P4, R79, R76, RZ ;  /* 0x0000004c4f4c7210 */ /* 0x000fca0007f9e0ff */
[----:B------:R-:W-:-:S05]  /*6860*/  IMAD.X R77, R8, 0x1, R77, P4 ;  /* 0x00000001084d7824 */ /* 0x000fca00020e064d */
[----:B--2---:R4:W-:Y:S01]  /*6870*/  STG.E.128 desc[UR42][R76.64], R32 ;  /* 0x000000204c007986 */ /* 0x0049e2000c101d2a */
[----:B------:R-:W-:Y:S05]  /*6880*/  BRA `(.L_x_10020) ;  /* 0x00000000005c7947 */ /* 0x000fea0003800000 */
.L_x_10013:
[----:B------:R-:W-:-:S06]  /*6890*/  UISETP.NE.AND UP0, UPT, UR38, 0x3, UPT ;  /* 0x000000032600788c */ /* 0x000fcc000bf05270 */
[----:B------:R-:W-:-:S13]  /*68a0*/  PLOP3.LUT P3, PT, PT, PT, UP0, 0x80, 0x0 ;  /* 0x000000000000781c */ /* 0x000fda0003f6f008 */
[----:B------:R-:W-:Y:S05]  /*68b0*/  @!P3 BRA `(.L_x_10042) ;  /* 0x000000000004b947 */ /* 0x000fea0003800000 */
[----:B------:R-:W-:Y:S01]  /*68c0*/  BPT.TRAP 0x1 ;  /* 0x000000040000795c */ /* 0x000fe20000300000 */
.L_x_10042:
[----:B------:R-:W2:Y:S01]  /*68d0*/  LDL R8, [R1+0x4] ;  /* 0x0000040001087983 */ /* 0x000ea20000100800 */
[----:B------:R-:W-:Y:S01]  /*68e0*/  IMAD R82, R19, 0x8, R16 ;  /* 0x0000000813527824 */ /* 0x000fe200078e0210 */
[----:B------:R-:W-:Y:S01]  /*68f0*/  BSSY B1, `(.L_x_10043) ;  /* 0x0000007000017945 */ /* 0x000fe20003800000 */
[----:B------:R-:W-:-:S05]  /*6900*/  IMAD R84, R2, -0x80, R26 ;  /* 0xffffff8002547824 */ /* 0x000fca00078e021a */
[----:B------:R-:W-:-:S04]  /*6910*/  VIMNMX R84, R84, 0x80, PT ;  /* 0x0000008054547848 */ /* 0x000fc80003fe0100 */
[----:B------:R-:W-:Y:S02]  /*6920*/  ISETP.GE.AND P4, PT, R154, R84, PT ;  /* 0x000000549a00720c */ /* 0x000fe40003f86270 */
[----:B--2---:R-:W-:-:S04]  /*6930*/  SHF.L.U32 R85, R8, 0x1f, RZ ;  /* 0x0000001f08557819 */ /* 0x004fc800000006ff */
[----:B------:R-:W0:Y:S02]  /*6940*/  SYNCS.PHASECHK.TRANS64.TRYWAIT P5, [R82+URZ+0x19c90], R85 ;  /* 0x019c9055520075a7 */ /* 0x000e2400080a017f */
[----:B0-----:R-:W-:Y:S05]  /*6950*/  @!P5 BRA `(.L_x_10044) ;  /* 0x000001ec00ccd947 */ /* 0x001fea0003800000 */
.L_x_10355:
[----:B------:R-:W-:Y:S05]  /*6960*/  BSYNC B1 ;  /* 0x0000000000017941 */ /* 0x000fea0003800000 */
.L_x_10043:
[----:B------:R-:W-:Y:S05]  /*6970*/  @P4 BRA `(.L_x_10020) ;  /* 0x0000000000204947 */ /* 0x000fea0003800000 */
[----:B------:R-:W-:Y:S01]  /*6980*/  ISETP.NE.AND P4, PT, R45, RZ, PT ;  /* 0x000000ff2d00720c */ /* 0x000fe20003f85270 */
[----:B------:R-:W1:Y:S01]  /*6990*/  @!P1 LDS.128 R8, [R83+0x15800] ;  /* 0x0158000053089984 */ /* 0x000e620000000c00 */
[----:B------:R-:W-:-:S11]  /*69a0*/  ISETP.NE.AND P5, PT, R44, RZ, PT ;  /* 0x000000ff2c00720c */ /* 0x000fd60003fa5270 */
[----:B------:R-:W2:Y:S04]  /*69b0*/  @P4 LDS.128 R12, [R83+0x13800] ;  /* 0x01380000530c4984 */ /* 0x000ea80000000c00 */
[----:B------:R-:W3:Y:S04]  /*69c0*/  @P5 LDS.128 R28, [R83+0x14800] ;  /* 0x01480000531c5984 */ /* 0x000ee80000000c00 */
[----:B-1----:R1:W-:Y:S04]  /*69d0*/  @!P1 STG.E.128 desc[UR42][R32.64+0x40], R8 ;  /* 0x0000400820009986 */ /* 0x0023e8000c101d2a */
[----:B--2---:R1:W-:Y:S04]  /*69e0*/  @P4 STG.E.128 desc[UR42][R32.64], R12 ;  /* 0x0000000c20004986 */ /* 0x0043e8000c101d2a */
[----:B---3--:R1:W-:Y:S02]  /*69f0*/  @P5 STG.E.128 desc[UR42][R32.64+0x20], R28 ;  /* 0x0000201c20005986 */ /* 0x0083e4000c101d2a */
.L_x_10020:
[----:B------:R-:W-:Y:S05]  /*6a00*/  BSYNC B0 ;  /* 0x0000000000007941 */ /* 0x000fea0003800000 */
.L_x_10012:
        /* <DEDUP_REMOVED lines=17> */
.L_x_10046:
[----:B------:R-:W-:Y:S05]  /*6b20*/  BSYNC B0 ;  /* 0x0000000000007941 */ /* 0x000fea0003800000 */
.L_x_10045:
[----:B------:R-:W2:Y:S01]  /*6b30*/  SYNCS.PHASECHK.TRANS64.TRYWAIT P5, [R82+URZ+0x19cb0], R85 ;  /* 0x019cb055520075a7 */ /* 0x000ea200080a017f */
[----:B------:R-:W-:Y:S01]  /*6b40*/  BSSY B0, `(.L_x_10047) ;  /* 0x0000003000007945 */ /* 0x000fe20003800000 */
[----:B------:R-:W-:-:S03]  /*6b50*/  ISETP.GE.AND P3, PT, R154, R84, PT ;  /* 0x000000549a00720c */ /* 0x000fc60003f66270 */
[----:B--2---:R-:W-:Y:S10]  /*6b60*/  @!P5 BRA `(.L_x_10048) ;  /* 0x000001ec005cd947 */ /* 0x004ff40003800000 */
.L_x_10356:
[----:B------:R-:W-:Y:S05]  /*6b70*/  BSYNC B0 ;  /* 0x0000000000007941 */ /* 0x000fea0003800000 */
.L_x_10047:
[----:B------:R-:W-:Y:S04]  /*6b80*/  BSSY B0, `(.L_x_10049) ;  /* 0x0000016000007945 */ /* 0x000fe80003800000 */
[----:B------:R-:W-:Y:S05]  /*6b90*/  @P3 BRA `(.L_x_10050) ;  /* 0x0000000000503947 */ /* 0x000fea0003800000 */
[----:B------:R-:W-:Y:S01]  /*6ba0*/  ULDC UR8, c[0x0][0x2f4] ;  /* 0x0000bd0000087ab9 */ /* 0x000fe20000000800 */
[----:B---3--:R-:W-:Y:S01]  /*6bb0*/  IMAD.WIDE R12, R2, 0x80, R46 ;  /* 0x00000080020c7825 */ /* 0x008fe200078e022e */
[----:B------:R-:W-:Y:S01]  /*6bc0*/  ISETP.GE.AND P5, PT, R152, UR8, PT ;  /* 0x0000000898007c0c */ /* 0x000fe2000bfa6270 */
[----:B------:R-:W-:Y:S01]  /*6bd0*/  ULDC.64 UR4, c[0x0][0x328] ;  /* 0x0000ca0000047ab9 */ /* 0x000fe20000000a00 */
[----:B------:R-:W-:Y:S01]  /*6be0*/  ULDC.64 UR6, c[0x0][0x318] ;  /* 0x0000c60000067ab9 */ /* 0x000fe20000000a00 */
[----:B------:R-:W-:Y:S02]  /*6bf0*/  IMAD.MOV.U32 R14, RZ, RZ, R56 ;  /* 0x000000ffff0e7224 */ /* 0x000fe400078e0038 */
[----:B------:R-:W-:Y:S02]  /*6c00*/  IMAD.MOV.U32 R15, RZ, RZ, R0 ;  /* 0x000000ffff0f7224 */ /* 0x000fe400078e0000 */
[----:B------:R-:W-:Y:S02]  /*6c10*/  IMAD R13, R13, UR4, RZ ;  /* 0x000000040d0d7c24 */ /* 0x000fe4000f8e02ff */
[----:B------:R-:W-:-:S04]  /*6c20*/  IMAD.WIDE.U32 R14, R12, UR4, R14 ;  /* 0x000000040c0e7c25 */ /* 0x000fc8000f8e000e */
[----:B-1----:R-:W1:Y:S01]  /*6c30*/  @!P5 LDS.128 R8, [R83+0x9000] ;  /* 0x009000005308d984 */ /* 0x002e620000000c00 */
[----:B------:R-:W-:Y:S01]  /*6c40*/  IMAD R13, R12, UR5, R13 ;  /* 0x000000050c0d7c24 */ /* 0x000fe2000f8e020d */
[----:B------:R-:W-:-:S04]  /*6c50*/  IADD3 R28, P3, R14, UR6, RZ ;  /* 0x000000060e1c7c10 */ /* 0x000fc8000ff7e0ff */
[----:B------:R-:W-:Y:S02]  /*6c60*/  IADD3.X R29, R15, UR7, R13, P3, !PT ;  /* 0x000000070f1d7c10 */ /* 0x000fe40009ffe40d */
[----:B------:R-:W-:-:S03]  /*6c70*/  ISETP.GE.AND P3, PT, R80, UR8, PT ;  /* 0x0000000850007c0c */ /* 0x000fc6000bf66270 */
[----:B-1----:R-:W-:Y:S01]  /*6c80*/  @!P5 STG.E.128 desc[UR42][R28.64], R8 ;  /* 0x000000081c00d986 */ /* 0x002fe2000c101d2a */
[----:B------:R-:W-:-:S09]  /*6c90*/  ISETP.GE.AND P5, PT, R64, UR8, PT ;  /* 0x0000000840007c0c */ /* 0x000fd2000bfa6270 */
[----:B------:R-:W1:Y:S04]  /*6ca0*/  @!P3 LDS.128 R8, [R83+0xa000] ;  /* 0x00a000005308b984 */ /* 0x000e680000000c00 */
[----:B------:R-:W3:Y:S04]  /*6cb0*/  @!P5 LDS.128 R12, [R83+0xb000] ;  /* 0x00b00000530cd984 */ /* 0x000ee80000000c00 */
[----:B-1----:R1:W-:Y:S04]  /*6cc0*/  @!P3 STG.E.128 desc[UR42][R28.64+0x20], R8 ;  /* 0x000020081c00b986 */ /* 0x0023e8000c101d2a */
[----:B---3--:R1:W-:Y:S02]  /*6cd0*/  @!P5 STG.E.128 desc[UR42][R28.64+0x40], R12 ;  /* 0x0000400c1c00d986 */ /* 0x0083e4000c101d2a */
.L_x_10050:
[----:B------:R-:W-:Y:S05]  /*6ce0*/  BSYNC B0 ;  /* 0x0000000000007941 */ /* 0x000fea0003800000 */
.L_x_10049:
[----:B-1----:R-:W5:Y:S01]  /*6cf0*/  LDL.LU R9, [R1+0x4] ;  /* 0x0000040001097983 */ /* 0x002f620000300800 */
[----:B0-2---:R-:W-:Y:S01]  /*6d00*/  @!P4 VIADD R82, R82, 0x19cc0 ;  /* 0x00019cc05252c836 */ /* 0x005fe20000000000 */
[----:B------:R-:W-:Y:S01]  /*6d10*/  PLOP3.LUT P3, PT, PT, PT, PT, 0x8, 0x0 ;  /* 0x000000000000781c */ /* 0x000fe20003f6e170 */
        /* <DEDUP_REMOVED lines=13> */
[----:B-----5:R-:W-:-:S05]  /*6df0*/  LOP3.LUT R9, R9, R8, RZ, 0x3c, !PT ;  /* 0x0000000809097212 */ /* 0x020fca00078e3cff */
[----:B------:R0:W-:Y:S01]  /*6e00*/  STL [R1+0x4], R9 ;  /* 0x0000040901007387 */ /* 0x0001e20000100800 */
[----:B------:R-:W-:Y:S05]  /*6e10*/  @P2 BRA `(.L_x_10051) ;  /* 0xffffffb800f82947 */ /* 0x000fea000383ffff */
.L_x_10007:
[----:B------:R-:W2:Y:S01]  /*6e20*/  LDL R8, [R1+0x10] ;  /* 0x0000100001087983 */ /* 0x000ea20000100800 */
[----:B------:R-:W1:Y:S01]  /*6e30*/  LDC R0, c[0x0][0x448] ;  /* 0x00011200ff007b82 */ /* 0x000e620000000800 */
[----:B------:R-:W-:Y:S07]  /*6e40*/  BSSY B0, `(.L_x_10052) ;  /* 0x000000d000007945 */ /* 0x000fee0003800000 */
[----:B------:R-:W3:Y:S01]  /*6e50*/  LDC.64 R2, c[0x0][0x9e0] ;  /* 0x00027800ff027b82 */ /* 0x000ee20000000a00 */
[----:B-1----:R-:W-:-:S02]  /*6e60*/  ISETP.NE.AND P1, PT, R0, 0x1, PT ;  /* 0x000000010000780c */ /* 0x002fc40003f25270 */
[----:B---3--:R-:W-:-:S11]  /*6e70*/  ISETP.GE.AND P2, PT, R3, 0x1, PT ;  /* 0x000000010300780c */ /* 0x008fd60003f46270 */
[----:B------:R-:W1:Y:S08]  /*6e80*/  @P1 LDC R5, c[0x0][0x44c] ;  /* 0x00011300ff051b82 */ /* 0x000e700000000800 */
[----:B------:R-:W3:Y:S01]  /*6e90*/  @P1 LDC R4, c[0x0][0x450] ;  /* 0x00011400ff041b82 */ /* 0x000ee20000000800 */
[----:B--2---:R-:W-:-:S04]  /*6ea0*/  VIADD R0, R8, 0xbf ;  /* 0x000000bf08007836 */ /* 0x004fc80000000000 */
[----:B-1----:R-:W-:-:S05]  /*6eb0*/  @P1 IMAD.HI.U32 R5, R0, R5, RZ ;  /* 0x0000000500051227 */ /* 0x002fca00078e00ff */
[----:B---3--:R-:W-:-:S05]  /*6ec0*/  @P1 SHF.R.U32.HI R0, RZ, R4, R5 ;  /* 0x00000004ff001219 */ /* 0x008fca0000011605 */
[----:B------:R-:W-:Y:S01]  /*6ed0*/  IMAD.IADD R5, R87, 0x1, R0 ;  /* 0x0000000157057824 */ /* 0x000fe200078e0200 */
[----:B------:R-:W-:Y:S06]  /*6ee0*/  @P3 BRA `(.L_x_10053) ;  /* 0x0000000000083947 */ /* 0x000fec0003800000 */
[----:B------:R-:W1:Y:S02]  /*6ef0*/  FENCE.VIEW.ASYNC.G ;  /* 0x00000000000073c6 */ /* 0x000e640000000100 */
[----:B-1----:R-:W-:Y:S06]  /*6f00*/  BAR.ARV 0xc, 0x200 ;  /* 0x0308000000007b1d */ /* 0x002fec0000002000 */
.L_x_10053:
[----:B------:R-:W-:Y:S05]  /*6f10*/  BSYNC B0 ;  /* 0x0000000000007941 */ /* 0x000fea0003800000 */
.L_x_10052:
        /* <DEDUP_REMOVED lines=13> */
.L_x_10056:
[----:B------:R-:W-:-:S13]  /*6ff0*/  ISETP.NE.AND P0, PT, R3, 0x1, PT ;  /* 0x000000010300780c */ /* 0x000fda0003f05270 */
[----:B------:R-:W1:Y:S02]  /*7000*/  @P0 LDC.64 R4, c[0x0][0x9e8] ;  /* 0x00027a00ff040b82 */ /* 0x000e640000000a00 */
[----:B-1----:R-:W-:-:S05]  /*7010*/  @P0 IMAD.HI.U32 R4, R0, R4, RZ ;  /* 0x0000000400040227 */ /* 0x002fca00078e00ff */
[----:B------:R-:W-:-:S07]  /*7020*/  @P0 SHF.R.U32.HI R0, RZ, R5, R4 ;  /* 0x00000005ff000219 */ /* 0x000fce0000011604 */
.L_x_10057:
[----:B------:R-:W-:Y:S05]  /*7030*/  BSYNC B0 ;  /* 0x0000000000007941 */ /* 0x000fea0003800000 */
.L_x_10055:
[----:B------:R-:W-:-:S05]  /*7040*/  IMAD R5, R0, R3, R3 ;  /* 0x0000000300057224 */ /* 0x000fca00078e0203 */
[----:B------:R-:W-:-:S07]  /*7050*/  VIMNMX R2, R2, R5, PT ;  /* 0x0000000502027248 */ /* 0x000fce0003fe0100 */
.L_x_10054:
[----:B------:R-:W1:Y:S01]  /*7060*/  @P1 LDC R0, c[0x0][0x44c] ;  /* 0x00011300ff001b82 */ /* 0x000e620000000800 */
[----:B------:R-:W-:Y:S01]  /*7070*/  VIADD R2, R2, 0x7f ;  /* 0x0000007f02027836 */ /* 0x000fe20000000000 */
[----:B------:R-:W-:-:S04]  /*7080*/  ULDC UR4, c[0x0][0x9dc] ;  /* 0x0002770000047ab9 */ /* 0x000fc80000000800 */
[----:B------:R-:W-:Y:S02]  /*7090*/  SHF.R.S32.HI R5, RZ, 0x1f, R2 ;  /* 0x0000001fff057819 */ /* 0x000fe40000011402 */
[----:B------:R-:W2:Y:S02]  /*70a0*/  @P1 LDC R7, c[0x0][0x450] ;  /* 0x00011400ff071b82 */ /* 0x000ea40000000800 */
[----:B------:R-:W-:-:S04]  /*70b0*/  LEA.HI R5, R5, R2, RZ, 0x7 ;  /* 0x0000000205057211 */ /* 0x000fc800078f38ff */
[----:B------:R-:W-:-:S04]  /*70c0*/  SHF.R.S32.HI R5, RZ, 0x7, R5 ;  /* 0x00000007ff057819 */ /* 0x000fc80000011405 */
[----:B0-----:R-:W-:Y:S01]  /*70d0*/  VIMNMX R9, R88, R5, PT ;  /* 0x0000000558097248 */ /* 0x001fe20003fe0100 */
[----:B-1----:R-:W-:-:S04]  /*70e0*/  @P1 IMAD.HI.U32 R4, R8, R0, RZ ;  /* 0x0000000008041227 */ /* 0x002fc800078e00ff */
[----:B------:R-:W-:Y:S01]  /*70f0*/  IMAD.MOV.U32 R0, RZ, RZ, R8 ;  /* 0x000000ffff007224 */ /* 0x000fe200078e0008 */
        /* <DEDUP_REMOVED lines=14> */
.L_x_10060:
[----:B------:R-:W-:-:S13]  /*71e0*/  ISETP.NE.AND P0, PT, R3, 0x1, PT ;  /* 0x000000010300780c */ /* 0x000fda0003f05270 */
[----:B------:R-:W0:Y:S02]  /*71f0*/  @P0 LDC.64 R4, c[0x0][0x9e8] ;  /* 0x00027a00ff040b82 */ /* 0x000e240000000a00 */
[----:B0-----:R-:W-:-:S05]  /*7200*/  @P0 IMAD.HI.U32 R4, R0, R4, RZ ;  /* 0x0000000400040227 */ /* 0x001fca00078e00ff */
[----:B------:R-:W-:-:S07]  /*7210*/  @P0 SHF.R.U32.HI R0, RZ, R5, R4 ;  /* 0x00000005ff000219 */ /* 0x000fce0000011604 */
.L_x_10061:
[----:B------:R-:W-:Y:S05]  /*7220*/  BSYNC B0 ;  /* 0x0000000000007941 */ /* 0x000fea0003800000 */
.L_x_10059:
[----:B------:R-:W-:-:S05]  /*7230*/  IMAD R3, R0, R3, RZ ;  /* 0x0000000300037224 */ /* 0x000fca00078e02ff */
[----:B------:R-:W-:-:S07]  /*7240*/  VIMNMX R2, R2, R3, !PT ;  /* 0x0000000302027248 */ /* 0x000fce0007fe0100 */
.L_x_10058:
[----:B------:R-:W-:Y:S01]  /*7250*/  SHF.R.S32.HI R3, RZ, 0x1f, R2 ;  /* 0x0000001fff037819 */ /* 0x000fe20000011402 */
[----:B------:R-:W-:Y:S01]  /*7260*/  BSSY B0, `(.L_x_10062) ;  /* 0x0000027000007945 */ /* 0x000fe20003800000 */
[----:B------:R-:W-:Y:S02]  /*7270*/  IMAD.MOV.U32 R88, RZ, RZ, RZ ;  /* 0x000000ffff587224 */ /* 0x000fe400078e00ff */
[----:B------:R-:W-:-:S04]  /*7280*/  LEA.HI R3, R3, R2, RZ, 0x7 ;  /* 0x0000000203037211 */ /* 0x000fc800078f38ff */
[----:B------:R-:W-:-:S04]  /*7290*/  SHF.R.S32.HI R3, RZ, 0x7, R3 ;  /* 0x00000007ff037819 */ /* 0x000fc80000011403 */
[----:B------:R-:W-:-:S04]  /*72a0*/  VIMNMX R11, RZ, R3, !PT ;  /* 0x00000003ff0b7248 */ /* 0x000fc80007fe0100 */
[----:B------:R-:W-:-:S13]  /*72b0*/  ISETP.GT.AND P0, PT, R9, R11, PT ;  /* 0x0000000b0900720c */ /* 0x000fda0003f04270 */
        /* <DEDUP_REMOVED lines=33> */
.L_x_10063:
[----:B------:R-:W-:Y:S05]  /*74d0*/  BSYNC B0 ;  /* 0x0000000000007941 */ /* 0x000fea0003800000 */
.L_x_10062:
[----:B------:R-:W2:Y:S01]  /*74e0*/  LDL R0, [R1+0x64] ;  /* 0x0000640001007983 */ /* 0x000ea20000100800 */
[----:B------:R-:W-:Y:S02]  /*74f0*/  PLOP3.LUT P0, PT, PT, PT, PT, 0x80, 0x0 ;  /* 0x000000000000781c */ /* 0x000fe40003f0f070 */
[----:B------:R-:W-:Y:S02]  /*7500*/  CS2R R92, SRZ ;  /* 0x00000000005c7805 */ /* 0x000fe4000001ff00 */
[----:B------:R-:W-:Y:S01]  /*7510*/  CS2R R2, SRZ ;  /* 0x0000000000027805 */ /* 0x000fe2000001ff00 */
[----:B------:R-:W-:Y:S01]  /*7520*/  IMAD.MOV.U32 R15, RZ, RZ, RZ ;  /* 0x000000ffff0f7224 */ /* 0x000fe200078e00ff */
[----:B------:R-:W-:Y:S01]  /*7530*/  CS2R R102, SRZ ;  /* 0x0000000000667805 */ /* 0x000fe2000001ff00 */
[----:B----4-:R-:W-:Y:S01]  /*7540*/  IMAD.MOV.U32 R32, RZ, RZ, RZ ;  /* 0x000000ffff207224 */ /* 0x010fe200078e00ff */
        /* <DEDUP_REMOVED lines=21> */
[----:B--2---:R-:W-:Y:S01]  /*76a0*/  IMAD R4, R0, R88, R11 ;  /* 0x0000005800047224 */ /* 0x004fe200078e020b */
[----:B------:R-:W-:Y:S01]  /*76b0*/  CS2R R10, SRZ ;  /* 0x00000000000a7805 */ /* 0x000fe2000001ff00 */
        /* <DEDUP_REMOVED lines=38> */
.L_x_10066:
[----:B------:R-:W-:Y:S05]  /*7920*/  BSYNC B6 ;  /* 0x0000000000067941 */ /* 0x000fea0003800000 */
.L_x_10065:
[----:B------:R-:W2:Y:S01]  /*7930*/  LDL R21, [R1+0x4c] ;  /* 0x00004c0001157983 */ /* 0x000ea20000100800 */
[----:B------:R-:W-:Y:S01]  /*7940*/  ULDC.64 UR6, c[0x0][0x998] ;  /* 0x0002660000067ab9 */ /* 0x000fe20000000a00 */
[----:B------:R-:W-:Y:S02]  /*7950*/  ULDC.64 UR4, c[0x0][0x990] ;  /* 0x0002640000047ab9 */ /* 0x000fe40000000a00 */
[----:B------:R-:W3:Y:S01]  /*7960*/  LDL R20, [R1+0x38] ;  /* 0x0000380001147983 */ /* 0x000ee20000100800 */
[----:B------:R-:W-:Y:S02]  /*7970*/  ISETP.NE.U32.AND P1, PT, RZ, UR6, PT ;  /* 0x00000006ff007c0c */ /* 0x000fe4000bf25070 */
[----:B------:R-:W-:Y:S02]  /*7980*/  ISETP.NE.U32.AND P0, PT, RZ, UR4, PT ;  /* 0x00000004ff007c0c */ /* 0x000fe4000bf05070 */
[----:B------:R-:W-:Y:S02]  /*7990*/  ISETP.NE.AND.EX P1, PT, RZ, UR7, PT, P1 ;  /* 0x00000007ff007c0c */ /* 0x000fe4000bf25310 */
[----:B------:R-:W-:-:S11]  /*79a0*/  ISETP.NE.AND.EX P0, PT, RZ, UR5, PT, P0 ;  /* 0x00000005ff007c0c */ /* 0x000fd6000bf05300 */
[----:B------:R-:W0:Y:S08]  /*79b0*/  @P1 LDC.64 R8, c[0x0][0x9b8] ;  /* 0x00026e00ff081b82 */ /* 0x000e300000000a00 */
[----:B------:R-:W1:Y:S08]  /*79c0*/  @P0 LDC.64 R6, c[0x0][0x9a8] ;  /* 0x00026a00ff060b82 */ /* 0x000e700000000a00 */
[----:B------:R-:W3:Y:S08]  /*79d0*/  @P0 LDC.64 R10, c[0x0][0x9b0] ;  /* 0x00026c00ff0a0b82 */ /* 0x000ef00000000a00 */
[----:B------:R-:W4:Y:S01]  /*79e0*/  @P1 LDC.64 R12, c[0x0][0x9c0] ;  /* 0x00027000ff0c1b82 */ /* 0x000f220000000a00 */
[----:B--2---:R-:W-:-:S02]  /*79f0*/  @P1 SHF.R.S32.HI R5, RZ, 0x1f, R21 ;  /* 0x0000001fff051819 */ /* 0x004fc40000011415 */
[----:B------:R-:W-:-:S03]  /*7a00*/  @P0 SHF.R.S32.HI R3, RZ, 0x1f, R21 ;  /* 0x0000001fff030819 */ /* 0x000fc60000011415 */
[----:B0-----:R-:W-:Y:S02]  /*7a10*/  @P1 IMAD R2, R5, R8, RZ ;  /* 0x0000000805021224 */ /* 0x001fe400078e02ff */
[-C--:B-1----:R-:W-:Y:S02]  /*7a20*/  @P0 IMAD R0, R3, R6.reuse, RZ ;  /* 0x0000000603000224 */ /* 0x082fe400078e02ff */
[C---:B------:R-:W-:Y:S02]  /*7a30*/  @P1 IMAD R9, R21.reuse, R9, R2 ;  /* 0x0000000915091224 */ /* 0x040fe400078e0202 */
[C---:B------:R-:W-:Y:S02]  /*7a40*/  @P0 IMAD R7, R21.reuse, R7, R0 ;  /* 0x0000000715070224 */ /* 0x040fe400078e0200 */
[----:B------:R-:W-:-:S04]  /*7a50*/  @P0 IMAD.WIDE.U32 R2, R21, R6, RZ ;  /* 0x0000000615020225 */ /* 0x000fc800078e00ff */
[----:B------:R-:W-:-:S04]  /*7a60*/  @P1 IMAD.WIDE.U32 R4, R21, R8, RZ ;  /* 0x0000000815041225 */ /* 0x000fc800078e00ff */
[----:B------:R-:W-:Y:S02]  /*7a70*/  @P0 IMAD.IADD R3, R3, 0x1, R7 ;  /* 0x0000000103030824 */ /* 0x000fe400078e0207 */
[----:B------:R-:W-:Y:S02]  /*7a80*/  @P1 IMAD.IADD R5, R5, 0x1, R9 ;  /* 0x0000000105051824 */ /* 0x000fe400078e0209 */
[----:B---3--:R-:W-:-:S04]  /*7a90*/  @P0 IMAD.WIDE.U32 R2, R20, R10, R2 ;  /* 0x0000000a14020225 */ /* 0x008fc800078e0002 */
[----:B----4-:R-:W-:Y:S01]  /*7aa0*/  @P1 IMAD.WIDE.U32 R6, R20, R12, R4 ;  /* 0x0000000c14061225 */ /* 0x010fe200078e0004 */
[----:B------:R-:W-:Y:S01]  /*7ab0*/  @P0 LEA R4, P2, R2, UR4, 0x2 ;  /* 0x0000000402040c11 */ /* 0x000fe2000f8410ff */
[----:B------:R-:W-:Y:S02]  /*7ac0*/  ULDC UR4, c[0x0][0x3f4] ;  /* 0x0000fd0000047ab9 */ /* 0x000fe40000000800 */
[----:B------:R-:W-:Y:S01]  /*7ad0*/  @P0 IMAD R5, R20, R11, R3 ;  /* 0x0000000b14050224 */ /* 0x000fe200078e0203 */
[----:B------:R-:W-:Y:S01]  /*7ae0*/  @P1 LEA R8, P3, R6, UR6, 0x2 ;  /* 0x0000000606081c11 */ /* 0x000fe2000f8610ff */
[----:B------:R-:W-:Y:S02]  /*7af0*/  @P1 IMAD R3, R20, R13, R7 ;  /* 0x0000000d14031224 */ /* 0x000fe400078e0207 */
        /* <DEDUP_REMOVED lines=21> */
.L_x_10070:
[----:B-1----:R1:W2:Y:S02]  /*7c50*/  SYNCS.PHASECHK.TRANS64.TRYWAIT P0, [R16+URZ+0x19c00], R3 ;  /* 0x019c0003100075a7 */ /* 0x0022a4000800017f */
[----:B--2---:R-:W-:Y:S05]  /*7c60*/  @!P0 NANOSLEEP.SYNCS 0x989680 ;  /* 0x009896800000895d */ /* 0x004fea0003900000 */
[----:B------:R-:W2:Y:S02]  /*7c70*/  @!P0 SYNCS.PHASECHK.TRANS64 P0, [R16+URZ+0x19c00], R3 ;  /* 0x019c0003100085a7 */ /* 0x000ea4000800007f */
[----:B--2---:R-:W-:Y:S05]  /*7c80*/  @!P0 BRA `(.L_x_10070) ;  /* 0xfffffffc00f08947 */ /* 0x004fea000383ffff */
.L_x_10069:
[----:B------:R-:W-:Y:S05]  /*7c90*/  BSYNC B0 ;  /* 0x0000000000007941 */ /* 0x000fea0003800000 */
.L_x_10068:
[----:B------:R-:W-:Y:S05]  /*7ca0*/  BRA `(.L_x_10071) ;  /* 0x0000004400647947 */ /* 0x000fea0003800000 */
.L_x_10067:
        /* <DEDUP_REMOVED lines=30> */
.L_x_10073:
[----:B------:R-:W-:Y:S05]  /*7e90*/  BSYNC B6 ;  /* 0x0000000000067941 */ /* 0x000fea0003800000 */
.L_x_10072:
[----:B------:R-:W2:Y:S01]  /*7ea0*/  LDL R21, [R1+0x10] ;  /* 0x0000100001157983 */ /* 0x000ea20000100800 */
[----:B------:R-:W-:-:S03]  /*7eb0*/  ULDC.U8 UR4, c[0x0][0x410] ;  /* 0x0001040000047ab9 */ /* 0x000fc60000000000 */
[----:B------:R-:W3:Y:S01]  /*7ec0*/  LDL R20, [R1+0x3c] ;  /* 0x00003c0001147983 */ /* 0x000ee20000100800 */
[----:B------:R-:W-:Y:S01]  /*7ed0*/  ISETP.NE.AND P0, PT, RZ, UR4, PT ;  /* 0x00000004ff007c0c */ /* 0x000fe2000bf05270 */
[----:B------:R-:W-:Y:S01]  /*7ee0*/  BSSY B0, `(.L_x_10074) ;  /* 0x000042d000007945 */ /* 0x000fe20003800000 */
[----:B--2---:R-:W-:Y:S02]  /*7ef0*/  IMAD.IADD R10, R154, 0x1, R21 ;  /* 0x000000019a0a7824 */ /* 0x004fe400078e0215 */
[----:B---3--:R-:W-:-:S09]  /*7f00*/  IMAD.IADD R37, R16, 0x1, R20 ;  /* 0x0000000110257824 */ /* 0x008fd200078e0214 */
        /* <DEDUP_REMOVED lines=33> */
.L_x_10362:
[----:B------:R-:W5:Y:S01]  /*8120*/  LDL R6, [R1+0x5c] ;  /* 0x00005c0001067983 */ /* 0x000f620000100800 */
[----:B------:R-:W-:Y:S01]  /*8130*/  IMAD R39, R155, R20, RZ ;  /* 0x000000149b277224 */ /* 0x000fe200078e02ff */
[----:B------:R-:W-:Y:S01]  /*8140*/  BSSY B1, `(.L_x_10077) ;  /* 0x000002f000017945 */ /* 0x000fe20003800000 */
[----:B------:R-:W-:Y:S02]  /*8150*/  CS2R R26, SRZ ;  /* 0x00000000001a7805 */ /* 0x000fe4000001ff00 */
[----:B0-----:R-:W-:Y:S02]  /*8160*/  CS2R R12, SRZ ;  /* 0x00000000000c7805 */ /* 0x001fe4000001ff00 */
[----:B------:R-:W-:Y:S02]  /*8170*/  CS2R R8, SRZ ;  /* 0x0000000000087805 */ /* 0x000fe4000001ff00 */
[----:B------:R-:W-:Y:S02]  /*8180*/  ISETP.GE.AND P0, PT, R10, R39, PT ;  /* 0x000000270a00720c */ /* 0x000fe40003f06270 */
[----:B------:R-:W-:-:S02]  /*8190*/  CS2R R24, SRZ ;  /* 0x0000000000187805 */ /* 0x000fc4000001ff00 */
        /* <DEDUP_REMOVED lines=9> */
[----:B------:R-:W3:Y:S04]  /*8230*/  LDL.64 R28, [R1+0x8] ;  /* 0x00000800011c7983 */ /* 0x000ee80000100a00 */
[----:B------:R-:W4:Y:S01]  /*8240*/  LDL R15, [R1+0x28] ;  /* 0x00002800010f7983 */ /* 0x000f220000100800 */
[----:B------:R-:W-:Y:S02]  /*8250*/  CS2R R20, SRZ ;  /* 0x0000000000147805 */ /* 0x000fe4000001ff00 */
[----:B------:R-:W-:Y:S02]  /*8260*/  CS2R R12, SRZ ;  /* 0x00000000000c7805 */ /* 0x000fe4000001ff00 */
[----:B------:R-:W-:Y:S02]  /*8270*/  CS2R R24, SRZ ;  /* 0x0000000000187805 */ /* 0x000fe4000001ff00 */
[----:B------:R-:W-:-:S02]  /*8280*/  CS2R R26, SRZ ;  /* 0x00000000001a7805 */ /* 0x000fc4000001ff00 */
[----:B------:R-:W-:Y:S02]  /*8290*/  CS2R R10, SRZ ;  /* 0x00000000000a7805 */ /* 0x000fe4000001ff00 */
[----:B--2---:R-:W-:Y:S02]  /*82a0*/  ISETP.GE.AND P2, PT, R34, UR4, PT ;  /* 0x0000000422007c0c */ /* 0x004fe4000bf46270 */
[----:B------:R-:W-:Y:S02]  /*82b0*/  SHF.R.S32.HI R7, RZ, 0x1f, R34 ;  /* 0x0000001fff077819 */ /* 0x000fe40000011422 */
[----:B---3--:R-:W-:Y:S02]  /*82c0*/  ISETP.GE.AND P1, PT, R28, UR4, PT ;  /* 0x000000041c007c0c */ /* 0x008fe4000bf26270 */
[----:B----4-:R-:W-:Y:S02]  /*82d0*/  ISETP.GE.AND P0, PT, R15, UR4, PT ;  /* 0x000000040f007c0c */ /* 0x010fe4000bf06270 */
[----:B------:R-:W-:-:S05]  /*82e0*/  SHF.R.S32.HI R9, RZ, 0x1f, R15 ;  /* 0x0000001fff097819 */ /* 0x000fca000001140f */
[CC--:B------:R-:W-:Y:S02]  /*82f0*/  @!P2 IADD3 R32, P6, R34.reuse, R3.reuse, RZ ;  /* 0x000000032220a210 */ /* 0x0c0fe40007fde0ff */
[-C--:B------:R-:W-:Y:S02]  /*8300*/  @!P2 IADD3 R34, P5, R34, R14.reuse, RZ ;  /* 0x0000000e2222a210 */ /* 0x080fe40007fbe0ff */
[-C--:B------:R-:W-:Y:S01]  /*8310*/  @!P1 IADD3 R30, P3, R28, R3.reuse, RZ ;  /* 0x000000031c1e9210 */ /* 0x080fe20007f7e0ff */
[--C-:B-1----:R-:W-:Y:S02]  /*8320*/  @!P2 IMAD.X R33, R0, 0x1, R7.reuse, P6 ;  /* 0x000000010021a824 */ /* 0x102fe400030e0607 */
[----:B------:R-:W-:Y:S01]  /*8330*/  @!P2 IMAD.X R35, R4, 0x1, R7, P5 ;  /* 0x000000010423a824 */ /* 0x000fe200028e0607 */
[C---:B------:R-:W-:Y:S02]  /*8340*/  @!P0 IADD3 R6, P4, R15.reuse, R3, RZ ;  /* 0x000000030f068210 */ /* 0x040fe40007f9e0ff */
[----:B------:R-:W-:Y:S01]  /*8350*/  @!P1 SHF.R.S32.HI R3, RZ, 0x1f, R28 ;  /* 0x0000001fff039819 */ /* 0x000fe2000001141c */
[----:B------:R0:W5:Y:S01]  /*8360*/  @!P2 LD.E.64 R20, desc[UR42][R32.64] ;  /* 0x0000002a2014a980 */ /* 0x000162000c101b00 */
[-C--:B------:R-:W-:Y:S01]  /*8370*/  @!P1 IADD3 R28, P6, R28, R14.reuse, RZ ;  /* 0x0000000e1c1c9210 */ /* 0x080fe20007fde0ff */
[C---:B------:R-:W-:Y:S01]  /*8380*/  @!P0 IMAD.X R7, R0.reuse, 0x1, R9, P4 ;  /* 0x0000000100078824 */ /* 0x040fe200020e0609 */
[----:B------:R-:W-:Y:S01]  /*8390*/  @!P0 IADD3 R14, P5, R15, R14, RZ ;  /* 0x0000000e0f0e8210 */ /* 0x000fe20007fbe0ff */
[--C-:B------:R-:W-:Y:S01]  /*83a0*/  @!P1 IMAD.X R31, R0, 0x1, R3.reuse, P3 ;  /* 0x00000001001f9824 */ /* 0x100fe200018e0603 */
[----:B------:R0:W5:Y:S01]  /*83b0*/  @!P2 LD.E.64 R12, desc[UR42][R34.64] ;  /* 0x0000002a220ca980 */ /* 0x000162000c101b00 */
[----:B------:R-:W-:-:S02]  /*83c0*/  @!P1 IMAD.X R29, R4, 0x1, R3, P6 ;  /* 0x00000001041d9824 */ /* 0x000fc400030e0603 */
[----:B------:R-:W-:Y:S01]  /*83d0*/  @!P0 IMAD.X R15, R4, 0x1, R9, P5 ;  /* 0x00000001040f8824 */ /* 0x000fe200028e0609 */
[----:B------:R-:W-:Y:S01]  /*83e0*/  CS2R R8, SRZ ;  /* 0x0000000000087805 */ /* 0x000fe2000001ff00 */
[----:B------:R0:W5:Y:S04]  /*83f0*/  @!P1 LD.E.64 R24, desc[UR42][R30.64] ;  /* 0x0000002a1e189980 */ /* 0x000168000c101b00 */
[----:B------:R0:W5:Y:S04]  /*8400*/  @!P1 LD.E.64 R26, desc[UR42][R28.64] ;  /* 0x0000002a1c1a9980 */ /* 0x000168000c101b00 */
[----:B------:R0:W5:Y:S04]  /*8410*/  @!P0 LD.E.64 R10, desc[UR42][R6.64] ;  /* 0x0000002a060a8980 */ /* 0x000168000c101b00 */
[----:B------:R0:W5:Y:S02]  /*8420*/  @!P0 LD.E.64 R8, desc[UR42][R14.64] ;  /* 0x0000002a0e088980 */ /* 0x000164000c101b00 */
.L_x_10078:
[----:B------:R-:W-:Y:S05]  /*8430*/  BSYNC B1 ;  /* 0x0000000000017941 */ /* 0x000fea0003800000 */
.L_x_10077:
[----:B-1----:R-:W2:Y:S01]  /*8440*/  LDL.LU R0, [R1+0x44] ;  /* 0x0000440001007983 */ /* 0x002ea20000300800 */
[----:B------:R-:W1:Y:S01]  /*8450*/  SYNCS.PHASECHK.TRANS64.TRYWAIT P0, [R16+URZ+0x19c00], R5 ;  /* 0x019c0005100075a7 */ /* 0x000e62000800017f */
[----:B------:R-:W-:Y:S01]  /*8460*/  BSSY B1, `(.L_x_10079) ;  /* 0x0000005000017945 */ /* 0x000fe20003800000 */
[----:B--2---:R-:W-:-:S05]  /*8470*/  IMAD R0, R0, -0xc0, R39 ;  /* 0xffffff4000007824 */ /* 0x004fca00078e0227 */
[----:B------:R-:W-:-:S04]  /*8480*/  VIMNMX R3, R0, 0xc0, PT ;  /* 0x000000c000037848 */ /* 0x000fc80003fe0100 */
[----:B------:R-:W-:Y:S01]  /*8490*/  ISETP.GE.AND P1, PT, R154, R3, PT ;  /* 0x000000039a00720c */ /* 0x000fe20003f26270 */
[----:B-1----:R-:W-:-:S12]  /*84a0*/  @!P0 BRA `(.L_x_10080) ;  /* 0x000001d4008c8947 */ /* 0x002fd80003800000 */
.L_x_10363:
[----:B------:R-:W-:Y:S05]  /*84b0*/  BSYNC B1 ;  /* 0x0000000000017941 */ /* 0x000fea0003800000 */
.L_x_10079:
[----:B------:R-:W-:Y:S05]  /*84c0*/  @P1 BRA `(.L_x_10081) ;  /* 0x0000003c00381947 */ /* 0x000fea0003800000 */
[----:B0-----:R-:W2:Y:S01]  /*84d0*/  LDL.64 R6, [R1+0x8] ;  /* 0x0000080001067983 */ /* 0x001ea20000100a00 */
[----:B------:R-:W2:Y:S03]  /*84e0*/  LDC R0, c[0x0][0x3f4] ;  /* 0x0000fd00ff007b82 */ /* 0x000ea60000000800 */
[----:B---3--:R-:W3:Y:S04]  /*84f0*/  LDL R4, [R1+0x24] ;  /* 0x0000240001047983 */ /* 0x008ee80000100800 */
[----:B------:R-:W4:Y:S01]  /*8500*/  LDL R3, [R1+0x28] ;  /* 0x0000280001037983 */ /* 0x000f220000100800 */
[----:B------:R-:W-:Y:S01]  /*8510*/  BSSY B1, `(.L_x_10082) ;  /* 0x000007b000017945 */ /* 0x000fe20003800000 */
[----:B--2---:R-:W-:-:S02]  /*8520*/  ISETP.GE.AND P0, PT, R6, R0, PT ;  /* 0x000000000600720c */ /* 0x004fc40003f06270 */
[-C--:B---3--:R-:W-:Y:S02]  /*8530*/  ISETP.GE.AND P1, PT, R4, R0.reuse, PT ;  /* 0x000000000400720c */ /* 0x088fe40003f26270 */
[----:B----4-:R-:W-:-:S09]  /*8540*/  ISETP.GE.AND P2, PT, R3, R0, PT ;  /* 0x000000000300720c */ /* 0x010fd20003f46270 */
[----:B------:R-:W-:Y:S05]  /*8550*/  @P0 BRA `(.L_x_10083) ;  /* 0x0000000400d80947 */ /* 0x000fea0003800000 */
[----:B-1----:R-:W0:Y:S01]  /*8560*/  LDS.128 R4, [R37+0xf000] ;  /* 0x00f0000025047984 */ /* 0x002e220000000c00 */
        /* <DEDUP_REMOVED lines=22> */
[--C-:B------:R-:W-:Y:S02]  /*86d0*/  LOP3.LUT R29, R29, 0xff0000, R26.reuse, 0xf8, !PT ;  /* 0x00ff00001d1d7812 */ /* 0x100fe400078ef81a */
[----:B------:R-:W-:Y:S02]  /*86e0*/  LOP3.LUT R31, R31, 0xff000000, R27, 0xf8, !PT ;  /* 0xff0000001f1f7812 */ /* 0x000fe400078ef81b */
[----:B------:R-:W-:Y:S02]  /*86f0*/  LOP3.LUT R27, R15, 0xff000000, R25, 0xf8, !PT ;  /* 0xff0000000f1b7812 */ /* 0x000fe400078ef819 */
[----:B------:R-:W-:-:S02]  /*8700*/  LOP3.LUT R30, R29, 0xff000000, R26, 0xf8, !PT ;  /* 0xff0000001d1e7812 */ /* 0x000fc400078ef81a */
[--C-:B------:R-:W-:Y:S02]  /*8710*/  LOP3.LUT R3, R3, 0xff0000, R24.reuse, 0xf8, !PT ;  /* 0x00ff000003037812 */ /* 0x100fe400078ef818 */
[-C--:B0-----:R-:W-:Y:S02]  /*8720*/  F2FP.F16.E4M3.UNPACK_B R0, R6.reuse.H1 ;  /* 0x00000006ff00723e */ /* 0x081fe400030006ff */
[----:B------:R-:W-:Y:S02]  /*8730*/  F2FP.F16.E4M3.UNPACK_B R32, R31 ;  /* 0x0000001fff20723e */ /* 0x000fe400020006ff */
[----:B------:R-:W-:Y:S01]  /*8740*/  F2FP.F16.E4M3.UNPACK_B R26, R27 ;  /* 0x0000001bff1a723e */ /* 0x000fe200020006ff */
[----:B------:R-:W-:Y:S01]  /*8750*/  HADD2.F32 R15, -RZ, R0.H1_H1 ;  /* 0x30000000ff0f7230 */ /* 0x000fe20000004100 */
[----:B------:R-:W-:Y:S01]  /*8760*/  LOP3.LUT R28, R3, 0xff000000, R24, 0xf8, !PT ;  /* 0xff000000031c7812 */ /* 0x000fe200078ef818 */
[----:B------:R-:W-:Y:S01]  /*8770*/  HADD2.F32 R33, -RZ, R32.H1_H1 ;  /* 0x30000020ff217230 */ /* 0x000fe20000004100 */
[----:B------:R-:W-:Y:S01]  /*8780*/  F2FP.F16.E4M3.UNPACK_B R3, R6 ;  /* 0x00000006ff03723e */ /* 0x000fe200020006ff */
[----:B------:R-:W-:Y:S01]  /*8790*/  HADD2.F32 R29, -RZ, R26.H1_H1 ;  /* 0x3000001aff1d7230 */ /* 0x000fe20000004100 */
[-C--:B------:R-:W-:Y:S01]  /*87a0*/  F2FP.F16.E4M3.UNPACK_B R24, R7.reuse ;  /* 0x00000007ff18723e */ /* 0x080fe200020006ff */
[----:B------:R-:W-:Y:S01]  /*87b0*/  HADD2.F32 R14, -RZ, R0.H0_H0 ;  /* 0x20000000ff0e7230 */ /* 0x000fe20000004100 */
[----:B------:R-:W-:Y:S01]  /*87c0*/  F2FP.F16.E4M3.UNPACK_B R25, R7.H1 ;  /* 0x00000007ff19723e */ /* 0x000fe200030006ff */
[C---:B------:R-:W-:Y:S01]  /*87d0*/  FMUL.FTZ R35, R15.reuse, R33 ;  /* 0x000000210f237220 */ /* 0x040fe20000410000 */
[----:B------:R-:W-:Y:S01]  /*87e0*/  F2FP.F16.E4M3.UNPACK_B R6, R5 ;  /* 0x00000005ff06723e */ /* 0x000fe200020006ff */
[----:B------:R-:W-:Y:S01]  /*87f0*/  FMUL.FTZ R34, R15, R29 ;  /* 0x0000001d0f227220 */ /* 0x000fe20000410000 */
[----:B------:R-:W-:Y:S01]  /*8800*/  F2FP.F16.E4M3.UNPACK_B R7, R5.H1 ;  /* 0x00000005ff07723e */ /* 0x000fe200030006ff */
[----:B------:R-:W-:Y:S01]  /*8810*/  HADD2.F32 R32, -RZ, R32.H0_H0 ;  /* 0x20000020ff207230 */ /* 0x000fe20000004100 */
[----:B------:R-:W-:Y:S01]  /*8820*/  F2FP.F16.E4M3.UNPACK_B R31, R31.H1 ;  /* 0x0000001fff1f723e */ /* 0x000fe200030006ff */
[----:B------:R-:W-:-:S02]  /*8830*/  HADD2.F32 R5, -RZ, R3.H1_H1 ;  /* 0x30000003ff057230 */ /* 0x000fc40000004100 */
[C---:B------:R-:W-:Y:S01]  /*8840*/  FFMA.FTZ R35, R14.reuse, R29, -R35 ;  /* 0x0000001d0e237223 */ /* 0x040fe20000010823 */
[----:B------:R-:W-:Y:S02]  /*8850*/  HADD2.F32 R26, -RZ, R26.H0_H0 ;  /* 0x2000001aff1a7230 */ /* 0x000fe40000004100 */
[----:B------:R-:W-:Y:S01]  /*8860*/  FFMA.FTZ R38, R14, R33, R34 ;  /* 0x000000210e267223 */ /* 0x000fe20000010022 */
[----:B------:R-:W-:Y:S01]  /*8870*/  HADD2.F32 R3, -RZ, R3.H0_H0 ;  /* 0x20000003ff037230 */ /* 0x000fe20000004100 */
[----:B------:R-:W-:Y:S01]  /*8880*/  F2FP.F16.E4M3.UNPACK_B R27, R27.H1 ;  /* 0x0000001bff1b723e */ /* 0x000fe200030006ff */
[C---:B------:R-:W-:Y:S01]  /*8890*/  FMUL.FTZ R14, R5.reuse, R32 ;  /* 0x00000020050e7220 */ /* 0x040fe20000410000 */
[----:B------:R-:W-:Y:S01]  /*88a0*/  FMUL.FTZ R29, R5, R26 ;  /* 0x0000001a051d7220 */ /* 0x000fe20000410000 */
[----:B------:R-:W-:Y:S01]  /*88b0*/  HADD2.F32 R5, -RZ, R24.H1_H1 ;  /* 0x30000018ff057230 */ /* 0x000fe20000004100 */
[----:B------:R-:W-:Y:S01]  /*88c0*/  F2FP.F16.E4M3.UNPACK_B R0, R4 ;  /* 0x00000004ff00723e */ /* 0x000fe200020006ff */
[----:B------:R-:W-:-:S02]  /*88d0*/  HADD2.F32 R15, -RZ, R31.H0_H0 ;  /* 0x2000001fff0f7230 */ /* 0x000fc40000004100 */
[C---:B------:R-:W-:Y:S01]  /*88e0*/  FFMA.FTZ R33, R3.reuse, R26, -R14 ;  /* 0x0000001a03217223 */ /* 0x040fe2000001080e */
        /* <DEDUP_REMOVED lines=61> */
.L_x_10083:
[----:B------:R-:W-:Y:S05]  /*8cc0*/  BSYNC B1 ;  /* 0x0000000000017941 */ /* 0x000fea0003800000 */
.L_x_10082:
[----:B------:R-:W-:Y:S04]  /*8cd0*/  BSSY B1, `(.L_x_10084) ;  /* 0x000007c000017945 */ /* 0x000fe80003800000 */
[----:B------:R-:W-:Y:S05]  /*8ce0*/  @P1 BRA `(.L_x_10085) ;  /* 0x0000000400e81947 */ /* 0x000fea0003800000 */
[----:B01----:R-:W0:Y:S01]  /*8cf0*/  LDS.128 R4, [R37+0x10800] ;  /* 0x0108000025047984 */ /* 0x003e220000000c00 */
        /* <DEDUP_REMOVED lines=121> */
.L_x_10085:
[----:B------:R-:W-:Y:S05]  /*9490*/  BSYNC B1 ;  /* 0x0000000000017941 */ /* 0x000fea0003800000 */
.L_x_10084:
[----:B------:R-:W-:Y:S05]  /*94a0*/  @P2 BRA `(.L_x_10081) ;  /* 0x0000002c00402947 */ /* 0x000fea0003800000 */
[----:B012---:R-:W0:Y:S01]  /*94b0*/  LDS.128 R4, [R37+0x12000] ;  /* 0x0120000025047984 */ /* 0x007e220000000c00 */
        /* <DEDUP_REMOVED lines=118> */
.L_x_10075:
        /* <DEDUP_REMOVED lines=32> */
.L_x_10369:
[----:B------:R-:W5:Y:S01]  /*9e20*/  LDL R13, [R1+0x5c] ;  /* 0x00005c00010d7983 */ /* 0x000f620000100800 */
        /* <DEDUP_REMOVED lines=16> */
[----:B------:R-:W3:Y:S01]  /*9f30*/  LDL R29, [R1+0x6c] ;  /* 0x00006c00011d7983 */ /* 0x000ee20000100800 */
        /* <DEDUP_REMOVED lines=12> */
[----:B--2---:R-:W-:-:S02]  /*a000*/  @!P4 IADD3 R32, P0, R152, R3, RZ ;  /* 0x000000039820c210 */ /* 0x004fc40007f1e0ff */
[----:B----4-:R-:W-:-:S03]  /*a010*/  @!P4 IADD3 R28, P1, R152, R21, RZ ;  /* 0x00000015981cc210 */ /* 0x010fc60007f3e0ff */
[----:B-1----:R-:W-:-:S05]  /*a020*/  @!P4 IMAD.X R33, R0, 0x1, R5, P0 ;  /* 0x000000010021c824 */ /* 0x002fca00000e0605 */
[----:B------:R0:W5:Y:S01]  /*a030*/  @!P4 LD.E.128 R12, desc[UR42][R32.64] ;  /* 0x0000002a200cc980 */ /* 0x000162000c101d00 */
[----:B---3--:R-:W-:Y:S02]  /*a040*/  @!P5 IMAD.SHL.U32 R4, R29, 0x10, RZ ;  /* 0x000000101d04d824 */ /* 0x008fe400078e00ff */
[----:B------:R-:W-:-:S03]  /*a050*/  @!P4 IMAD.X R29, R20, 0x1, R5, P1 ;  /* 0x00000001141dc824 */ /* 0x000fc600008e0605 */
[-C--:B------:R-:W-:Y:S02]  /*a060*/  @!P5 IADD3 R30, P2, R3, R4.reuse, RZ ;  /* 0x00000004031ed210 */ /* 0x080fe40007f5e0ff */
[----:B------:R-:W-:Y:S02]  /*a070*/  @!P5 IADD3 R34, P3, R21, R4, RZ ;  /* 0x000000041522d210 */ /* 0x000fe40007f7e0ff */
[----:B------:R-:W-:Y:S02]  /*a080*/  @!P5 SHF.R.S32.HI R3, RZ, 0x1f, R4 ;  /* 0x0000001fff03d819 */ /* 0x000fe40000011404 */
[----:B------:R-:W-:-:S03]  /*a090*/  CS2R R4, SRZ ;  /* 0x0000000000047805 */ /* 0x000fc6000001ff00 */
[--C-:B------:R-:W-:Y:S02]  /*a0a0*/  @!P5 IMAD.X R31, R0, 0x1, R3.reuse, P2 ;  /* 0x00000001001fd824 */ /* 0x100fe400010e0603 */
[----:B------:R-:W-:Y:S01]  /*a0b0*/  @!P5 IMAD.X R35, R20, 0x1, R3, P3 ;  /* 0x000000011423d824 */ /* 0x000fe200018e0603 */
[----:B------:R0:W5:Y:S04]  /*a0c0*/  @!P4 LD.E.128 R4, desc[UR42][R28.64] ;  /* 0x0000002a1c04c980 */ /* 0x000168000c101d00 */
[----:B------:R0:W5:Y:S04]  /*a0d0*/  @!P5 LD.E.128 R24, desc[UR42][R30.64] ;  /* 0x0000002a1e18d980 */ /* 0x000168000c101d00 */
[----:B------:R0:W5:Y:S02]  /*a0e0*/  @!P5 LD.E.128 R8, desc[UR42][R34.64] ;  /* 0x0000002a2208d980 */ /* 0x000164000c101d00 */
.L_x_10088:
[----:B------:R-:W-:Y:S05]  /*a0f0*/  BSYNC B1 ;  /* 0x0000000000017941 */ /* 0x000fea0003800000 */
.L_x_10087:
[----:B-1----:R-:W2:Y:S01]  /*a100*/  LDL.LU R0, [R1+0x44] ;  /* 0x0000440001007983 */ /* 0x002ea20000300800 */
[----:B------:R-:W1:Y:S01]  /*a110*/  SYNCS.PHASECHK.TRANS64.TRYWAIT P0, [R16+URZ+0x19c00], R39 ;  /* 0x019c0027100075a7 */ /* 0x000e62000800017f */
[----:B------:R-:W-:Y:S01]  /*a120*/  BSSY B1, `(.L_x_10089) ;  /* 0x0000005000017945 */ /* 0x000fe20003800000 */
[----:B--2---:R-:W-:-:S05]  /*a130*/  IMAD R0, R0, -0xc0, R41 ;  /* 0xffffff4000007824 */ /* 0x004fca00078e0229 */
[----:B------:R-:W-:-:S04]  /*a140*/  VIMNMX R3, R0, 0xc0, PT ;  /* 0x000000c000037848 */ /* 0x000fc80003fe0100 */
[----:B------:R-:W-:Y:S01]  /*a150*/  ISETP.GE.AND P1, PT, R154, R3, PT ;  /* 0x000000039a00720c */ /* 0x000fe20003f26270 */
[----:B-1----:R-:W-:-:S12]  /*a160*/  @!P0 BRA `(.L_x_10090) ;  /* 0x000001b800e08947 */ /* 0x002fd80003800000 */
.L_x_10370:
[----:B------:R-:W-:Y:S05]  /*a170*/  BSYNC B1 ;  /* 0x0000000000017941 */ /* 0x000fea0003800000 */
.L_x_10089:
[----:B------:R-:W-:Y:S05]  /*a180*/  @P1 BRA `(.L_x_10081) ;  /* 0x0000002000081947 */ /* 0x000fea0003800000 */
[----:B------:R2:W5:Y:S01]  /*a190*/  LDL R63, [R1+0x1c] ;  /* 0x00001c00013f7983 */ /* 0x0005620000100800 */
[----:B------:R-:W0:Y:S03]  /*a1a0*/  LDC R3, c[0x0][0x3f4] ;  /* 0x0000fd00ff037b82 */ /* 0x000e260000000800 */
[----:B------:R2:W5:Y:S04]  /*a1b0*/  LDL R62, [R1+0x2c] ;  /* 0x00002c00013e7983 */ /* 0x0005680000100800 */
[----:B------:R2:W5:Y:S01]  /*a1c0*/  LDL R60, [R1+0x74] ;  /* 0x00007400013c7983 */ /* 0x0005620000100800 */
[C---:B------:R-:W-:Y:S01]  /*a1d0*/  VIADD R0, R152.reuse, 0x20 ;  /* 0x0000002098007836 */ /* 0x040fe20000000000 */
[----:B------:R-:W-:Y:S01]  /*a1e0*/  BSSY B1, `(.L_x_10091) ;  /* 0x00000fd000017945 */ /* 0x000fe20003800000 */
[----:B0-----:R-:W-:-:S03]  /*a1f0*/  ISETP.GE.AND P0, PT, R152, R3, PT ;  /* 0x000000039800720c */ /* 0x001fc60003f06270 */
[----:B------:R-:W-:-:S10]  /*a200*/  ISETP.GE.AND P1, PT, R0, R3, PT ;  /* 0x000000030000720c */ /* 0x000fd40003f26270 */
[----:B--2---:R-:W-:Y:S05]  /*a210*/  @P0 BRA `(.L_x_10092) ;  /* 0x0000000c00e40947 */ /* 0x004fea0003800000 */
[----:B----4-:R-:W0:Y:S01]  /*a220*/  S2R R21, SR_TID.X ;  /* 0x0000000000157919 */ /* 0x010e220000002100 */
[----:B---3-5:R-:W-:Y:S02]  /*a230*/  SHF.R.U32.HI R20, RZ, 0x8, R12 ;  /* 0x00000008ff147819 */ /* 0x028fe4000001160c */
[----:B------:R-:W-:Y:S02]  /*a240*/  LOP3.LUT R0, R12, 0xff, RZ, 0xc0, !PT ;  /* 0x000000ff0c007812 */ /* 0x000fe400078ec0ff */
[----:B------:R-:W-:Y:S02]  /*a250*/  SHF.R.U32.HI R30, RZ, 0x8, R14 ;  /* 0x00000008ff1e7819 */ /* 0x000fe4000001160e */
[----:B------:R-:W-:Y:S02]  /*a260*/  SHF.R.U32.HI R29, RZ, 0x8, R13 ;  /* 0x00000008ff1d7819 */ /* 0x000fe4000001160d */
[----:B------:R-:W-:Y:S02]  /*a270*/  LOP3.LUT R28, R13, 0xff, RZ, 0xc0, !PT ;  /* 0x000000ff0d1c7812 */ /* 0x000fe400078ec0ff */
[----:B------:R-:W-:-:S02]  /*a280*/  LOP3.LUT R29, R29, 0xff, RZ, 0xc0, !PT ;  /* 0x000000ff1d1d7812 */ /* 0x000fc400078ec0ff */
[----:B------:R-:W-:Y:S02]  /*a290*/  SHF.R.U32.HI R45, RZ, 0x8, R7 ;  /* 0x00000008ff2d7819 */ /* 0x000fe40000011607 */
[----:B------:R-:W-:Y:S02]  /*a2a0*/  PRMT R38, R29, 0x7604, R28 ;  /* 0x000076041d267816 */ /* 0x000fe4000000001c */
[----:B------:R-:W-:Y:S02]  /*a2b0*/  SHF.R.U32.HI R29, RZ, 0x8, R15 ;  /* 0x00000008ff1d7819 */ /* 0x000fe4000001160f */
[----:B------:R-:W-:Y:S02]  /*a2c0*/  LOP3.LUT R28, R15, 0xff, RZ, 0xc0, !PT ;  /* 0x000000ff0f1c7812 */ /* 0x000fe400078ec0ff */
[----:B------:R-:W-:Y:S02]  /*a2d0*/  LOP3.LUT R29, R29, 0xff, RZ, 0xc0, !PT ;  /* 0x000000ff1d1d7812 */ /* 0x000fe400078ec0ff */
[----:B------:R-:W-:-:S02]  /*a2e0*/  SHF.R.U32.HI R40, RZ, 0x8, R5 ;  /* 0x00000008ff287819 */ /* 0x000fc40000011605 */
[----:B------:R-:W-:Y:S02]  /*a2f0*/  LOP3.LUT R44, R7, 0xff, RZ, 0xc0, !PT ;  /* 0x000000ff072c7812 */ /* 0x000fe400078ec0ff */
[----:B------:R-:W-:Y:S02]  /*a300*/  LOP3.LUT R45, R45, 0xff, RZ, 0xc0, !PT ;  /* 0x000000ff2d2d7812 */ /* 0x000fe400078ec0ff */
[----:B------:R-:W-:Y:S02]  /*a310*/  SHF.R.U32.HI R43, RZ, 0x8, R6 ;  /* 0x00000008ff2b7819 */ /* 0x000fe40000011606 */
[----:B------:R-:W-:Y:S01]  /*a320*/  LOP3.LUT R40, R40, 0xff, RZ, 0xc0, !PT ;  /* 0x000000ff28287812 */ /* 0x000fe200078ec0ff */
[----:B0-----:R-:W-:Y:S01]  /*a330*/  VIADD R31, R21, 0xffffff80 ;  /* 0xffffff80151f7836 */ /* 0x001fe20000000000 */
[----:B------:R-:W-:Y:S02]  /*a340*/  LOP3.LUT R21, R20, 0xff, RZ, 0xc0, !PT ;  /* 0x000000ff14157812 */ /* 0x000fe400078ec0ff */
[----:B------:R-:W-:-:S02]  /*a350*/  LOP3.LUT R20, R14, 0xff, RZ, 0xc0, !PT ;  /* 0x000000ff0e147812 */ /* 0x000fc400078ec0ff */
[----:B------:R-:W-:Y:S02]  /*a360*/  LEA.HI R32, R31, R31, RZ, 0x1 ;  /* 0x0000001f1f207211 */ /* 0x000fe400078f08ff */
[----:B-1----:R-:W-:Y:S02]  /*a370*/  PRMT R39, R21, 0x7604, R0 ;  /* 0x0000760415277816 */ /* 0x002fe40000000000 */
[----:B------:R-:W-:Y:S02]  /*a380*/  LOP3.LUT R32, R32, 0xfffffffe, RZ, 0xc0, !PT ;  /* 0xfffffffe20207812 */ /* 0x000fe400078ec0ff */
[----:B------:R-:W-:Y:S02]  /*a390*/  SHF.R.U32.HI R21, RZ, 0x8, R4 ;  /* 0x00000008ff157819 */ /* 0x000fe40000011604 */
[----:B------:R-:W-:Y:S01]  /*a3a0*/  PRMT R44, R45, 0x7604, R44 ;  /* 0x000076042d2c7816 */ /* 0x000fe2000000002c */
[----:B------:R-:W-:Y:S01]  /*a3b0*/  IMAD.IADD R32, R31, 0x1, -R32 ;  /* 0x000000011f207824 */ /* 0x000fe200078e0a20 */
[----:B------:R-:W-:-:S02]  /*a3c0*/  LOP3.LUT R31, R30, 0xff, RZ, 0xc0, !PT ;  /* 0x000000ff1e1f7812 */ /* 0x000fc400078ec0ff */
[----:B------:R-:W-:Y:S02]  /*a3d0*/  LOP3.LUT R33, R21, 0xff, RZ, 0xc0, !PT ;  /* 0x000000ff15217812 */ /* 0x000fe400078ec0ff */
        /* <DEDUP_REMOVED lines=14> */
[----:B------:R-:W-:Y:S01]  /*a4c0*/  LOP3.LUT R42, R6, 0xff, RZ, 0xc0, !PT ;  /* 0x000000ff062a7812 */ /* 0x000fe200078ec0ff */
[----:B------:R-:W1:Y:S01]  /*a4d0*/  LDS.128 R32, [R0+0xf000] ;  /* 0x00f0000000207984 */ /* 0x000e620000000c00 */
[----:B------:R-:W-:Y:S02]  /*a4e0*/  LOP3.LUT R43, R43, 0xff, RZ, 0xc0, !PT ;  /* 0x000000ff2b2b7812 */ /* 0x000fe400078ec0ff */
[----:B------:R-:W-:Y:S02]  /*a4f0*/  SHF.R.U32.HI R45, RZ, 0x10, R5 ;  /* 0x00000010ff2d7819 */ /* 0x000fe40000011605 */
[----:B------:R-:W-:Y:S02]  /*a500*/  PRMT R40, R40, 0x7604, R21 ;  /* 0x0000760428287816 */ /* 0x000fe40000000015 */
[----:B------:R-:W-:Y:S01]  /*a510*/  SHF.R.U32.HI R21, RZ, 0x10, R13 ;  /* 0x00000010ff157819 */ /* 0x000fe2000001160d */
[----:B------:R-:W-:Y:S01]  /*a520*/  IMAD.U32 R45, R45, 0x10000, RZ ;  /* 0x000100002d2d7824 */ /* 0x000fe200078e00ff */
        /* <DEDUP_REMOVED lines=13> */
[----:B------:R-:W-:Y:S02]  /*a600*/  F2FP.F16.E4M3.UNPACK_B R48, R49 ;  /* 0x00000031ff30723e */ /* 0x000fe400020006ff */
[----:B------:R-:W-:-:S02]  /*a610*/  SHF.R.U32.HI R53, RZ, 0x10, R7 ;  /* 0x00000010ff357819 */ /* 0x000fc40000011607 */
[----:B------:R-:W-:Y:S01]  /*a620*/  LOP3.LUT R20, R39, 0xff000000, R12, 0xf8, !PT ;  /* 0xff00000027147812 */ /* 0x000fe200078ef80c */
[--C-:B------:R-:W-:Y:S01]  /*a630*/  HADD2.F32 R50, -RZ, R48.reuse.H0_H0 ;  /* 0x20000030ff327230 */ /* 0x100fe20000004100 */
[----:B------:R-:W-:Y:S01]  /*a640*/  LOP3.LUT R42, R43, 0xff000000, R15, 0xf8, !PT ;  /* 0xff0000002b2a7812 */ /* 0x000fe200078ef80f */
[----:B------:R-:W-:Y:S01]  /*a650*/  IMAD.U32 R53, R53, 0x10000, RZ ;  /* 0x0001000035357824 */ /* 0x000fe200078e00ff */
[-C--:B0-----:R-:W-:Y:S01]  /*a660*/  F2FP.F16.E4M3.UNPACK_B R15, R28.reuse ;  /* 0x0000001cff0f723e */ /* 0x081fe200020006ff */
[----:B------:R-:W-:Y:S01]  /*a670*/  HADD2.F32 R48, -RZ, R48.H1_H1 ;  /* 0x30000030ff307230 */ /* 0x000fe20000004100 */
[----:B-1----:R-:W-:Y:S02]  /*a680*/  F2FP.F16.E4M3.UNPACK_B R21, R33 ;  /* 0x00000021ff15723e */ /* 0x002fe400020006ff */
[----:B------:R-:W-:Y:S02]  /*a690*/  F2FP.F16.E4M3.UNPACK_B R39, R28.H1 ;  /* 0x0000001cff27723e */ /* 0x000fe400030006ff */
[----:B------:R-:W-:-:S02]  /*a6a0*/  LOP3.LUT R12, R41, 0xff000000, R14, 0xf8, !PT ;  /* 0xff000000290c7812 */ /* 0x000fc400078ef80e */
[----:B------:R-:W-:Y:S02]  /*a6b0*/  LOP3.LUT R38, R47, 0xff000000, R4, 0xf8, !PT ;  /* 0xff0000002f267812 */ /* 0x000fe400078ef804 */
[----:B------:R-:W-:Y:S02]  /*a6c0*/  F2FP.F16.E4M3.UNPACK_B R28, R45 ;  /* 0x0000002dff1c723e */ /* 0x000fe400020006ff */
[----:B------:R-:W-:Y:S01]  /*a6d0*/  LOP3.LUT R4, R51, 0xff000000, R6, 0xf8, !PT ;  /* 0xff00000033047812 */ /* 0x000fe200078ef806 */
[--C-:B------:R-:W-:Y:S01]  /*a6e0*/  HADD2.F32 R6, -RZ, R21.reuse.H0_H0 ;  /* 0x20000015ff067230 */ /* 0x100fe20000004100 */
[-C--:B------:R-:W-:Y:S01]  /*a6f0*/  F2FP.F16.E4M3.UNPACK_B R14, R29.reuse ;  /* 0x0000001dff0e723e */ /* 0x080fe200020006ff */
[----:B------:R-:W-:Y:S01]  /*a700*/  HADD2.F32 R21, -RZ, R21.H1_H1 ;  /* 0x30000015ff157230 */ /* 0x000fe20000004100 */
[----:B------:R-:W-:Y:S01]  /*a710*/  F2FP.F16.E4M3.UNPACK_B R40, R29.H1 ;  /* 0x0000001dff28723e */ /* 0x000fe200030006ff */
[----:B------:R-:W-:Y:S01]  /*a720*/  HADD2.F32 R29, -RZ, R28.H0_H0 ;  /* 0x2000001cff1d7230 */ /* 0x000fe20000004100 */
[-C--:B------:R-:W-:Y:S01]  /*a730*/  F2FP.F16.E4M3.UNPACK_B R43, R31.reuse ;  /* 0x0000001fff2b723e */ /* 0x080fe200020006ff */
[--C-:B------:R-:W-:Y:S01]  /*a740*/  HADD2.F32 R13, -RZ, R14.reuse.H0_H0 ;  /* 0x2000000eff0d7230 */ /* 0x100fe20000004100 */
[----:B------:R-:W-:Y:S01]  /*a750*/  F2FP.F16.E4M3.UNPACK_B R46, R31.H1 ;  /* 0x0000001fff2e723e */ /* 0x000fe200030006ff */
[----:B------:R-:W-:Y:S01]  /*a760*/  HADD2.F32 R14, -RZ, R14.H1_H1 ;  /* 0x3000000eff0e7230 */ /* 0x000fe20000004100 */
[----:B------:R-:W-:Y:S01]  /*a770*/  F2FP.F16.E4M3.UNPACK_B R31, R32 ;  /* 0x00000020ff1f723e */ /* 0x000fe200020006ff */
[----:B------:R-:W-:Y:S01]  /*a780*/  FMUL.FTZ R51, R21, R48 ;  /* 0x0000003015337220 */ /* 0x000fe20000410000 */
[----:B------:R-:W-:Y:S01]  /*a790*/  F2FP.F16.E4M3.UNPACK_B R41, R32.H1 ;  /* 0x00000020ff29723e */ /* 0x000fe200030006ff */
[----:B------:R-:W-:Y:S01]  /*a7a0*/  FMUL.FTZ R32, R6, R50 ;  /* 0x0000003206207220 */ /* 0x000fe20000410000 */
[----:B------:R-:W-:-:S02]  /*a7b0*/  LOP3.LUT R53, R44, 0xff0000, R53, 0xf8, !PT ;  /* 0x00ff00002c357812 */ /* 0x000fc400078ef835 */
[-C--:B------:R-:W-:Y:S02]  /*a7c0*/  F2FP.F16.E4M3.UNPACK_B R44, R35.reuse ;  /* 0x00000023ff2c723e */ /* 0x080fe400020006ff */
[----:B------:R-:W-:Y:S01]  /*a7d0*/  F2FP.F16.E4M3.UNPACK_B R47, R35.H1 ;  /* 0x00000023ff2f723e */ /* 0x000fe200030006ff */
[----:B------:R-:W-:Y:S01]  /*a7e0*/  FMUL.FTZ R35, R6, R29 ;  /* 0x0000001d06237220 */ /* 0x000fe20000410000 */
[----:B------:R-:W-:Y:S01]  /*a7f0*/  F2FP.F16.E4M3.UNPACK_B R33, R33.H1 ;  /* 0x00000021ff21723e */ /* 0x000fe200030006ff */
[C---:B------:R-:W-:Y:S01]  /*a800*/  FFMA.FTZ R6, R13.reuse, R29, -R32 ;  /* 0x0000001d0d067223 */ /* 0x040fe20000010820 */
[----:B------:R-:W-:Y:S01]  /*a810*/  F2FP.F16.E4M3.UNPACK_B R49, R49.H1 ;  /* 0x00000031ff31723e */ /* 0x000fe200030006ff */
[----:B------:R-:W-:Y:S01]  /*a820*/  HADD2.F32 R32, -RZ, R28.H1_H1 ;  /* 0x3000001cff207230 */ /* 0x000fe20000004100 */
[----:B------:R-:W-:Y:S01]  /*a830*/  F2FP.F16.E4M3.UNPACK_B R45, R45.H1 ;  /* 0x0000002dff2d723e */ /* 0x000fe200030006ff */
[----:B------:R-:W-:Y:S01]  /*a840*/  FFMA.FTZ R13, R13, R50, R35 ;  /* 0x000000320d0d7223 */ /* 0x000fe20000010023 */
[----:B------:R-:W-:Y:S01]  /*a850*/  HADD2.F32 R28, -RZ, R33.H0_H0 ;  /* 0x20000021ff1c7230 */ /* 0x000fe20000004100 */
[----:B------:R-:W-:Y:S01]  /*a860*/  LOP3.LUT R53, R53, 0xff000000, R7, 0xf8, !PT ;  /* 0xff00000035357812 */ /* 0x000fe200078ef807 */
        /* <DEDUP_REMOVED lines=13> */
[-C--:B------:R-:W-:Y:S01]  /*a940*/  F2FP.F16.E4M3.UNPACK_B R7, R34.reuse ;  /* 0x00000022ff07723e */ /* 0x080fe200020006ff */
[----:B------:R-:W-:Y:S01]  /*a950*/  HADD2.F32 R52, -RZ, R51.H0_H0 ;  /* 0x20000033ff347230 */ /* 0x000fe20000004100 */
[----:B------:R-:W-:Y:S01]  /*a960*/  F2FP.F16.E4M3.UNPACK_B R34, R34.H1 ;  /* 0x00000022ff22723e */ /* 0x000fe200030006ff */
[----:B------:R-:W-:Y:S01]  /*a970*/  HADD2.F32 R35, -RZ, R44.H0_H0 ;  /* 0x2000002cff237230 */ /* 0x000fe20000004100 */
[-C--:B------:R-:W-:Y:S01]  /*a980*/  F2FP.F16.E4M3.UNPACK_B R5, R30.reuse ;  /* 0x0000001eff05723e */ /* 0x080fe200020006ff */
        /* <DEDUP_REMOVED lines=10> */
[C---:B------:R-:W-:Y:S01]  /*aa30*/  FMUL.FTZ R55, R33.reuse, R50 ;  /* 0x0000003221377220 */ /* 0x040fe20000410000 */
[----:B------:R-:W-:Y:S01]  /*aa40*/  HADD2.F32 R49, -RZ, R48.H1_H1 ;  /* 0x30000030ff317230 */ /* 0x000fe20000004100 */
[----:B------:R-:W-:Y:S01]  /*aa50*/  F2FP.F16.E4M3.UNPACK_B R52, R53.H1 ;  /* 0x00000035ff34723e */ /* 0x000fe200030006ff */
[----:B------:R-:W-:Y:S01]  /*aa60*/  FMUL.FTZ R57, R33, R45 ;  /* 0x0000002d21397220 */ /* 0x000fe20000410000 */
[----:B------:R-:W-:Y:S01]  /*aa70*/  F2FP.F16.E4M3.UNPACK_B R48, R42.H1 ;  /* 0x0000002aff30723e */ /* 0x000fe200030006ff */
[----:B------:R-:W-:-:S02]  /*aa80*/  HADD2.F32 R51, -RZ, R51.H1_H1 ;  /* 0x30000033ff337230 */ /* 0x000fc40000004100 */
[C---:B------:R-:W-:Y:S01]  /*aa90*/  FFMA.FTZ R33, R40.reuse, R45, -R55 ;  /* 0x0000002d28217223 */ /* 0x040fe20000010837 */
[----:B------:R-:W-:Y:S02]  /*aaa0*/  HADD2.F32 R44, -RZ, R44.H1_H1 ;  /* 0x3000002cff2c7230 */ /* 0x000fe40000004100 */
[----:B------:R-:W-:Y:S01]  /*aab0*/  FFMA.FTZ R40, R40, R50, R57 ;  /* 0x0000003228287223 */ /* 0x000fe20000010039 */
[----:B------:R-:W-:Y:S02]  /*aac0*/  HADD2.F32 R53, -RZ, R52.H0_H0 ;  /* 0x20000034ff357230 */ /* 0x000fe40000004100 */
[----:B------:R-:W-:Y:S02]  /*aad0*/  HADD2.F32 R42, -RZ, R47.H0_H0 ;  /* 0x2000002fff2a7230 */ /* 0x000fe40000004100 */
[C---:B------:R-:W-:Y:S01]  /*aae0*/  FMUL.FTZ R54, R44.reuse, R51 ;  /* 0x000000332c367220 */ /* 0x040fe20000410000 */
[----:B------:R-:W-:Y:S02]  /*aaf0*/  HADD2.F32 R50, -RZ, R48.H0_H0 ;  /* 0x20000030ff327230 */ /* 0x000fe40000004100 */
[----:B------:R-:W-:Y:S01]  /*ab00*/  FMUL.FTZ R44, R44, R49 ;  /* 0x000000312c2c7220 */ /* 0x000fe20000410000 */
[----:B------:R-:W-:-:S02]  /*ab10*/  HADD2.F32 R43, -RZ, R43.H1_H1 ;  /* 0x3000002bff2b7230 */ /* 0x000fc40000004100 */
[C---:B------:R-:W-:Y:S01]  /*ab20*/  FMUL.FTZ R56, R42.reuse, R53 ;  /* 0x000000352a387220 */ /* 0x040fe20000410000 */
[----:B------:R-:W-:Y:S02]  /*ab30*/  HADD2.F32 R45, -RZ, R46.H0_H0 ;  /* 0x2000002eff2d7230 */ /* 0x000fe40000004100 */
[-C--:B------:R-:W-:Y:S01]  /*ab40*/  FMUL.FTZ R58, R42, R50.reuse ;  /* 0x000000322a3a7220 */ /* 0x080fe20000410000 */
        /* <DEDUP_REMOVED lines=9> */
[----:B------:R-:W-:Y:S01]  /*abe0*/  F2FP.SATFINITE.E4M3.F32.PACK_AB_MERGE_C R29, R40, R29, RZ ;  /* 0x0000001d281d723e */ /* 0x000fe200048070ff */
[----:B------:R-:W-:-:S02]  /*abf0*/  HADD2.F32 R54, -RZ, R53.H0_H0 ;  /* 0x20000035ff367230 */ /* 0x000fc40000004100 */
[----:B------:R-:W-:Y:S02]  /*ac00*/  HADD2.F32 R47, -RZ, R41.H0_H0 ;  /* 0x20000029ff2f7230 */ /* 0x000fe40000004100 */
        /* <DEDUP_REMOVED lines=11> */
[C---:B------:R-:W-:Y:S01]  /*acc0*/  FFMA.FTZ R47, R46.reuse, R51, -R59 ;  /* 0x000000332e2f7223 */ /* 0x040fe2000001083b */
[----:B------:R-:W-:Y:S02]  /*acd0*/  HADD2.F32 R54, -RZ, R53.H1_H1 ;  /* 0x30000035ff367230 */ /* 0x000fe40000004100 */
[----:B------:R-:W-:Y:S01]  /*ace0*/  FFMA.FTZ R46, R46, R55, R56 ;  /* 0x000000372e2e7223 */ /* 0x000fe20000010038 */
        /* <DEDUP_REMOVED lines=49> */
[--C-:B------:R-:W-:Y:S02]  /*b000*/  HADD2.F32 R34, -RZ, R4.reuse.H1_H1 ;  /* 0x30000004ff227230 */ /* 0x100fe40000004100 */
[----:B------:R-:W-:Y:S02]  /*b010*/  HADD2.F32 R7, -RZ, R7.H1_H1 ;  /* 0x30000007ff077230 */ /* 0x000fe40000004100 */
[----:B------:R-:W-:Y:S02]  /*b020*/  HADD2.F32 R31, -RZ, R4.H0_H0 ;  /* 0x20000004ff1f7230 */ /* 0x000fe40000004100 */
[----:B------:R-:W-:-:S02]  /*b030*/  HADD2.F32 R4, -RZ, R5.H0_H0 ;  /* 0x20000005ff047230 */ /* 0x000fc40000004100 */
[C---:B------:R-:W-:Y:S01]  /*b040*/  FMUL.FTZ R38, R7.reuse, R34 ;  /* 0x0000002207267220 */ /* 0x040fe20000410000 */
[----:B------:R-:W-:Y:S02]  /*b050*/  HADD2.F32 R5, -RZ, R5.H1_H1 ;  /* 0x30000005ff057230 */ /* 0x000fe40000004100 */
[C---:B------:R-:W-:Y:S01]  /*b060*/  FMUL.FTZ R41, R12.reuse, R31 ;  /* 0x0000001f0c297220 */ /* 0x040fe20000410000 */
[-C--:B------:R-:W-:Y:S01]  /*b070*/  FMUL.FTZ R7, R7, R30.reuse ;  /* 0x0000001e07077220 */ /* 0x080fe20000410000 */
[-C--:B------:R-:W-:Y:S01]  /*b080*/  FMUL.FTZ R12, R12, R15.reuse ;  /* 0x0000000f0c0c7220 */ /* 0x080fe20000410000 */
[C---:B------:R-:W-:Y:S02]  /*b090*/  FFMA.FTZ R38, R5.reuse, R30, -R38 ;  /* 0x0000001e05267223 */ /* 0x040fe40000010826 */
        /* <DEDUP_REMOVED lines=15> */
[----:B------:R-:W-:-:S05]  /*b190*/  F2FP.SATFINITE.E4M3.F32.PACK_AB_MERGE_C R14, R34, R31, R51 ;  /* 0x0000001f220e723e */ /* 0x000fca0004807033 */
[----:B------:R0:W-:Y:S02]  /*b1a0*/  STS.128 [R0+0xf000], R12 ;  /* 0x00f0000c00007388 */ /* 0x0001e40000000c00 */
.L_x_10092:
[----:B------:R-:W-:Y:S05]  /*b1b0*/  BSYNC B1 ;  /* 0x0000000000017941 */ /* 0x000fea0003800000 */
.L_x_10091:
[----:B------:R-:W-:Y:S05]  /*b1c0*/  @P1 BRA `(.L_x_10081) ;  /* 0x0000000c00f81947 */ /* 0x000fea0003800000 */
[----:B----4-:R-:W2:Y:S04]  /*b1d0*/  LDL R21, [R1+0x6c] ;  /* 0x00006c0001157983 */ /* 0x010ea80000100800 */
[----:B------:R-:W4:Y:S01]  /*b1e0*/  LDL R49, [R1+0x70] ;  /* 0x0000700001317983 */ /* 0x000f220000100800 */
[----:B0----5:R-:W-:Y:S02]  /*b1f0*/  SHF.R.U32.HI R0, RZ, 0x8, R24 ;  /* 0x00000008ff007819 */ /* 0x021fe40000011618 */
[----:B------:R-:W-:Y:S02]  /*b200*/  LOP3.LUT R5, R24, 0xff, RZ, 0xc0, !PT ;  /* 0x000000ff18057812 */ /* 0x000fe400078ec0ff */
[----:B------:R-:W-:Y:S02]  /*b210*/  LOP3.LUT R0, R0, 0xff, RZ, 0xc0, !PT ;  /* 0x000000ff00007812 */ /* 0x000fe400078ec0ff */
[----:B------:R-:W-:-:S02]  /*b220*/  SHF.R.U32.HI R14, RZ, 0x8, R25 ;  /* 0x00000008ff0e7819 */ /* 0x000fc40000011619 */
[----:B---3--:R-:W-:Y:S02]  /*b230*/  PRMT R20, R0, 0x7604, R5 ;  /* 0x0000760400147816 */ /* 0x008fe40000000005 */
[----:B------:R-:W-:Y:S02]  /*b240*/  LOP3.LUT R7, R25, 0xff, RZ, 0xc0, !PT ;  /* 0x000000ff19077812 */ /* 0x000fe400078ec0ff */
[----:B------:R-:W-:Y:S02]  /*b250*/  SHF.R.U32.HI R6, RZ, 0x8, R27 ;  /* 0x00000008ff067819 */ /* 0x000fe4000001161b */
[----:B------:R-:W-:Y:S02]  /*b260*/  LOP3.LUT R0, R14, 0xff, RZ, 0xc0, !PT ;  /* 0x000000ff0e007812 */ /* 0x000fe400078ec0ff */
[----:B------:R-:W-:Y:S02]  /*b270*/  LOP3.LUT R13, R27, 0xff, RZ, 0xc0, !PT ;  /* 0x000000ff1b0d7812 */ /* 0x000fe400078ec0ff */
[----:B------:R-:W-:-:S02]  /*b280*/  LOP3.LUT R6, R6, 0xff, RZ, 0xc0, !PT ;  /* 0x000000ff06067812 */ /* 0x000fc400078ec0ff */
[----:B------:R-:W-:Y:S02]  /*b290*/  PRMT R28, R0, 0x7604, R7 ;  /* 0x00007604001c7816 */ /* 0x000fe40000000007 */
[----:B------:R-:W-:Y:S02]  /*b2a0*/  SHF.R.U32.HI R12, RZ, 0x8, R8 ;  /* 0x00000008ff0c7819 */ /* 0x000fe40000011608 */
[----:B------:R-:W-:Y:S02]  /*b2b0*/  PRMT R32, R6, 0x7604, R13 ;  /* 0x0000760406207816 */ /* 0x000fe4000000000d */
[----:B------:R-:W-:Y:S02]  /*b2c0*/  LOP3.LUT R15, R8, 0xff, RZ, 0xc0, !PT ;  /* 0x000000ff080f7812 */ /* 0x000fe400078ec0ff */
[----:B------:R-:W-:Y:S02]  /*b2d0*/  LOP3.LUT R12, R12, 0xff, RZ, 0xc0, !PT ;  /* 0x000000ff0c0c7812 */ /* 0x000fe400078ec0ff */
[----:B------:R-:W-:-:S02]  /*b2e0*/  SHF.R.U32.HI R13, RZ, 0x8, R10 ;  /* 0x00000008ff0d7819 */ /* 0x000fc4000001160a */
[----:B------:R-:W-:Y:S02]  /*b2f0*/  PRMT R33, R12, 0x7604, R15 ;  /* 0x000076040c217816 */ /* 0x000fe4000000000f */
[----:B------:R-:W-:Y:S02]  /*b300*/  LOP3.LUT R14, R13, 0xff, RZ, 0xc0, !PT ;  /* 0x000000ff0d0e7812 */ /* 0x000fe400078ec0ff */
        /* <DEDUP_REMOVED lines=8> */
[----:B------:R-:W-:Y:S02]  /*b390*/  SHF.R.U32.HI R29, RZ, 0x8, R11 ;  /* 0x00000008ff1d7819 */ /* 0x000fe4000001160b */
[----:B------:R-:W-:-:S02]  /*b3a0*/  LOP3.LUT R34, R11, 0xff, RZ, 0xc0, !PT ;  /* 0x000000ff0b227812 */ /* 0x000fc400078ec0ff */
[----:B------:R-:W-:-:S04]  /*b3b0*/  SHF.R.U32.HI R31, RZ, 0x10, R27 ;  /* 0x00000010ff1f7819 */ /* 0x000fc8000001161b */
[----:B------:R-:W-:-:S04]  /*b3c0*/  LOP3.LUT R31, R31, 0xff, RZ, 0xc0, !PT ;  /* 0x000000ff1f1f7812 */ /* 0x000fc800078ec0ff */
[----:B------:R-:W-:Y:S02]  /*b3d0*/  PRMT R31, R31, 0x7054, R32 ;  /* 0x000070541f1f7816 */ /* 0x000fe40000000020 */
[----:B------:R-:W-:-:S04]  /*b3e0*/  SHF.R.U32.HI R32, RZ, 0x10, R11 ;  /* 0x00000010ff207819 */ /* 0x000fc8000001160b */
[----:B------:R-:W-:Y:S02]  /*b3f0*/  LOP3.LUT R32, R32, 0xff, RZ, 0xc0, !PT ;  /* 0x000000ff20207812 */ /* 0x000fe400078ec0ff */
[----:B--2---:R-:W-:Y:S02]  /*b400*/  LEA.HI R3, R3, R21, RZ, 0x1c ;  /* 0x0000001503037211 */ /* 0x004fe400078fe0ff */
[----:B------:R-:W-:Y:S02]  /*b410*/  LOP3.LUT R21, R10, 0xff, RZ, 0xc0, !PT ;  /* 0x000000ff0a157812 */ /* 0x000fe400078ec0ff */
[C---:B------:R-:W-:Y:S01]  /*b420*/  LEA.HI R0, R3.reuse, R3, RZ, 0x1 ;  /* 0x0000000303007211 */ /* 0x040fe200078f08ff */
[----:B------:R-:W-:Y:S01]  /*b430*/  IMAD.SHL.U32 R3, R3, 0x10, RZ ;  /* 0x0000001003037824 */ /* 0x000fe200078e00ff */
[----:B------:R-:W-:Y:S01]  /*b440*/  PRMT R37, R14, 0x7604, R21 ;  /* 0x000076040e257816 */ /* 0x000fe20000000015 */
[----:B----4-:R-:W-:Y:S01]  /*b450*/  LDS.128 R4, [R49+0xf000] ;  /* 0x00f0000031047984 */ /* 0x010fe20000000c00 */
[----:B------:R-:W-:-:S02]  /*b460*/  SHF.R.S32.HI R0, RZ, 0x1, R0 ;  /* 0x00000001ff007819 */ /* 0x000fc40000011400 */
[----:B------:R-:W-:Y:S02]  /*b470*/  LOP3.LUT R3, R63, 0x10, R3, 0xf8, !PT ;  /* 0x000000103f037812 */ /* 0x000fe400078ef803 */
[----:B------:R-:W-:Y:S01]  /*b480*/  SHF.R.U32.HI R21, RZ, 0x10, R25 ;  /* 0x00000010ff157819 */ /* 0x000fe20000011619 */
[----:B------:R-:W-:Y:S01]  /*b490*/  IMAD R13, R0, 0x1800, R62 ;  /* 0x00001800000d7824 */ /* 0x000fe200078e023e */
[----:B------:R-:W-:Y:S02]  /*b4a0*/  LOP3.LUT R0, R3, R60, RZ, 0x3c, !PT ;  /* 0x0000003c03007212 */ /* 0x000fe400078e3cff */
[----:B------:R-:W-:Y:S02]  /*b4b0*/  LOP3.LUT R3, R29, 0xff, RZ, 0xc0, !PT ;  /* 0x000000ff1d037812 */ /* 0x000fe400078ec0ff */
[----:B------:R-:W-:Y:S02]  /*b4c0*/  IADD3 R0, R16, R13, R0 ;  /* 0x0000000d10007210 */ /* 0x000fe40007ffe000 */
[----:B------:R-:W-:-:S02]  /*b4d0*/  LOP3.LUT R21, R21, 0xff, RZ, 0xc0, !PT ;  /* 0x000000ff15157812 */ /* 0x000fc400078ec0ff */
[----:B-1----:R-:W-:Y:S01]  /*b4e0*/  PRMT R39, R3, 0x7604, R34 ;  /* 0x0000760403277816 */ /* 0x002fe20000000022 */
[----:B------:R-:W0:Y:S01]  /*b4f0*/  LDS.128 R12, [R0+0xf000] ;  /* 0x00f00000000c7984 */ /* 0x000e220000000c00 */
[----:B------:R-:W-:Y:S02]  /*b500*/  SHF.R.U32.HI R3, RZ, 0x10, R24 ;  /* 0x00000010ff037819 */ /* 0x000fe40000011618 */
[----:B------:R-:W-:Y:S02]  /*b510*/  PRMT R21, R21, 0x7054, R28 ;  /* 0x0000705415157816 */ /* 0x000fe4000000001c */
[----:B------:R-:W-:Y:S02]  /*b520*/  SHF.R.U32.HI R28, RZ, 0x10, R9 ;  /* 0x00000010ff1c7819 */ /* 0x000fe40000011609 */
[----:B------:R-:W-:Y:S02]  /*b530*/  LOP3.LUT R3, R3, 0xff, RZ, 0xc0, !PT ;  /* 0x000000ff03037812 */ /* 0x000fe400078ec0ff */
[----:B------:R-:W-:-:S02]  /*b540*/  SHF.R.U32.HI R29, RZ, 0x10, R26 ;  /* 0x00000010ff1d7819 */ /* 0x000fc4000001161a */
[----:B------:R-:W-:Y:S02]  /*b550*/  LOP3.LUT R28, R28, 0xff, RZ, 0xc0, !PT ;  /* 0x000000ff1c1c7812 */ /* 0x000fe400078ec0ff */
[----:B------:R-:W-:Y:S02]  /*b560*/  PRMT R3, R3, 0x7054, R20 ;  /* 0x0000705403037816 */ /* 0x000fe40000000014 */
[----:B------:R-:W-:Y:S02]  /*b570*/  LOP3.LUT R29, R29, 0xff, RZ, 0xc0, !PT ;  /* 0x000000ff1d1d7812 */ /* 0x000fe400078ec0ff */
[----:B------:R-:W-:Y:S02]  /*b580*/  SHF.R.U32.HI R20, RZ, 0x10, R8 ;  /* 0x00000010ff147819 */ /* 0x000fe40000011608 */
[----:B------:R-:W-:Y:S02]  /*b590*/  PRMT R35, R28, 0x7054, R35 ;  /* 0x000070541c237816 */ /* 0x000fe40000000023 */
[----:B------:R-:W-:-:S02]  /*b5a0*/  PRMT R29, R29, 0x7054, R30 ;  /* 0x000070541d1d7816 */ /* 0x000fc4000000001e */
[----:B------:R-:W-:Y:S02]  /*b5b0*/  LOP3.LUT R20, R20, 0xff, RZ, 0xc0, !PT ;  /* 0x000000ff14147812 */ /* 0x000fe400078ec0ff */
[----:B------:R-:W-:Y:S02]  /*b5c0*/  SHF.R.U32.HI R30, RZ, 0x10, R10 ;  /* 0x00000010ff1e7819 */ /* 0x000fe4000001160a */
[----:B------:R-:W-:Y:S02]  /*b5d0*/  PRMT R39, R32, 0x7054, R39 ;  /* 0x0000705420277816 */ /* 0x000fe40000000027 */
[----:B------:R-:W-:Y:S02]  /*b5e0*/  LOP3.LUT R38, R35, 0xff000000, R9, 0xf8, !PT ;  /* 0xff00000023267812 */ /* 0x000fe400078ef809 */
[----:B------:R-:W-:Y:S02]  /*b5f0*/  LOP3.LUT R28, R21, 0xff000000, R25, 0xf8, !PT ;  /* 0xff000000151c7812 */ /* 0x000fe400078ef819 */
[----:B------:R-:W-:-:S02]  /*b600*/  PRMT R33, R20, 0x7054, R33 ;  /* 0x0000705414217816 */ /* 0x000fc40000000021 */
[----:B------:R-:W-:Y:S02]  /*b610*/  LOP3.LUT R30, R30, 0xff, RZ, 0xc0, !PT ;  /* 0x000000ff1e1e7812 */ /* 0x000fe400078ec0ff */
[----:B------:R-:W-:Y:S02]  /*b620*/  LOP3.LUT R20, R3, 0xff000000, R24, 0xf8, !PT ;  /* 0xff00000003147812 */ /* 0x000fe400078ef818 */
[----:B------:R-:W-:Y:S02]  /*b630*/  LOP3.LUT R41, R39, 0xff000000, R11, 0xf8, !PT ;  /* 0xff00000027297812 */ /* 0x000fe400078ef80b */
[----:B------:R-:W-:Y:S02]  /*b640*/  LOP3.LUT R34, R31, 0xff000000, R27, 0xf8, !PT ;  /* 0xff0000001f227812 */ /* 0x000fe400078ef81b */
[----:B------:R-:W-:Y:S02]  /*b650*/  F2FP.F16.E4M3.UNPACK_B R39, R38 ;  /* 0x00000026ff27723e */ /* 0x000fe400020006ff */
[----:B0-----:R-:W-:-:S02]  /*b660*/  F2FP.F16.E4M3.UNPACK_B R24, R13 ;  /* 0x0000000dff18723e */ /* 0x001fc400020006ff */
[----:B------:R-:W-:Y:S01]  /*b670*/  F2FP.F16.E4M3.UNPACK_B R27, R28 ;  /* 0x0000001cff1b723e */ /* 0x000fe200020006ff */
[--C-:B------:R-:W-:Y:S01]  /*b680*/  HADD2.F32 R40, -RZ, R39.reuse.H0_H0 ;  /* 0x20000027ff287230 */ /* 0x100fe20000004100 */
[----:B------:R-:W-:Y:S01]  /*b690*/  PRMT R37, R30, 0x7054, R37 ;  /* 0x000070541e257816 */ /* 0x000fe20000000025 */
[----:B------:R-:W-:Y:S01]  /*b6a0*/  HADD2.F32 R39, -RZ, R39.H1_H1 ;  /* 0x30000027ff277230 */ /* 0x000fe20000004100 */
[-C--:B------:R-:W-:Y:S01]  /*b6b0*/  F2FP.F16.E4M3.UNPACK_B R11, R5.reuse ;  /* 0x00000005ff0b723e */ /* 0x080fe200020006ff */
[----:B------:R-:W-:Y:S01]  /*b6c0*/  HADD2.F32 R32, -RZ, R27.H0_H0 ;  /* 0x2000001bff207230 */ /* 0x000fe20000004100 */
[----:B------:R-:W-:Y:S01]  /*b6d0*/  F2FP.F16.E4M3.UNPACK_B R25, R5.H1 ;  /* 0x00000005ff19723e */ /* 0x000fe200030006ff */
[--C-:B------:R-:W-:Y:S01]  /*b6e0*/  HADD2.F32 R5, -RZ, R24.reuse.H0_H0 ;  /* 0x20000018ff057230 */ /* 0x100fe20000004100 */
[----:B------:R-:W-:Y:S01]  /*b6f0*/  LOP3.LUT R21, R33, 0xff000000, R8, 0xf8, !PT ;  /* 0xff00000021157812 */ /* 0x000fe200078ef808 */
[----:B------:R-:W-:Y:S01]  /*b700*/  HADD2.F32 R9, -RZ, R11.H0_H0 ;  /* 0x2000000bff097230 */ /* 0x000fe20000004100 */
[----:B------:R-:W-:Y:S01]  /*b710*/  LOP3.LUT R8, R37, 0xff000000, R10, 0xf8, !PT ;  /* 0xff00000025087812 */ /* 0x000fe200078ef80a */
[----:B------:R-:W-:Y:S01]  /*b720*/  HADD2.F32 R27, -RZ, R27.H1_H1 ;  /* 0x3000001bff1b7230 */ /* 0x000fe20000004100 */
[-C--:B------:R-:W-:Y:S01]  /*b730*/  F2FP.F16.E4M3.UNPACK_B R33, R15.reuse ;  /* 0x0000000fff21723e */ /* 0x080fe200020006ff */
[----:B------:R-:W-:Y:S01]  /*b740*/  HADD2.F32 R24, -RZ, R24.H1_H1 ;  /* 0x30000018ff187230 */ /* 0x000fe20000004100 */
[----:B------:R-:W-:Y:S01]  /*b750*/  F2FP.F16.E4M3.UNPACK_B R37, R15.H1 ;  /* 0x0000000fff25723e */ /* 0x000fe200030006ff */
[----:B------:R-:W-:Y:S01]  /*b760*/  HADD2.F32 R11, -RZ, R11.H1_H1 ;  /* 0x3000000bff0b7230 */ /* 0x000fe20000004100 */
[----:B------:R-:W-:-:S02]  /*b770*/  LOP3.LUT R3, R29, 0xff000000, R26, 0xf8, !PT ;  /* 0xff0000001d037812 */ /* 0x000fc400078ef81a */
[-C--:B------:R-:W-:Y:S01]  /*b780*/  F2FP.F16.E4M3.UNPACK_B R15, R12.reuse ;  /* 0x0000000cff0f723e */ /* 0x080fe200020006ff */
[----:B------:R-:W-:Y:S01]  /*b790*/  FMUL.FTZ R42, R24, R39 ;  /* 0x00000027182a7220 */ /* 0x000fe20000410000 */
[----:B------:R-:W-:Y:S01]  /*b7a0*/  F2FP.F16.E4M3.UNPACK_B R31, R12.H1 ;  /* 0x0000000cff1f723e */ /* 0x000fe200030006ff */
[C---:B------:R-:W-:Y:S01]  /*b7b0*/  FMUL.FTZ R12, R5.reuse, R40 ;  /* 0x00000028050c7220 */ /* 0x040fe20000410000 */
[----:B------:R-:W-:Y:S01]  /*b7c0*/  F2FP.F16.E4M3.UNPACK_B R26, R13.H1 ;  /* 0x0000000dff1a723e */ /* 0x000fe200030006ff */
[----:B------:R-:W-:Y:S01]  /*b7d0*/  FMUL.FTZ R13, R5, R32 ;  /* 0x00000020050d7220 */ /* 0x000fe20000410000 */
[----:B------:R-:W-:Y:S01]  /*b7e0*/  F2FP.F16.E4M3.UNPACK_B R38, R38.H1 ;  /* 0x00000026ff26723e */ /* 0x000fe200030006ff */
[C---:B------:R-:W-:Y:S01]  /*b7f0*/  FFMA.FTZ R5, R9.reuse, R32, -R12 ;  /* 0x0000002009057223 */ /* 0x040fe2000001080c */
[----:B------:R-:W-:Y:S01]  /*b800*/  F2FP.F16.E4M3.UNPACK_B R28, R28.H1 ;  /* 0x0000001cff1c723e */ /* 0x000fe200030006ff */
[----:B------:R-:W-:Y:S01]  /*b810*/  FFMA.FTZ R9, R9, R40, R13 ;  /* 0x0000002809097223 */ /* 0x000fe2000001000d */
[----:B------:R-:W-:-:S02]  /*b820*/  HADD2.F32 R12, -RZ, R26.H0_H0 ;  /* 0x2000001aff0c7230 */ /* 0x000fc40000004100 */
[-C--:B------:R-:W-:Y:S01]  /*b830*/  FMUL.FTZ R44, R24, R27.reuse ;  /* 0x0000001b182c7220 */ /* 0x080fe20000410000 */
[----:B------:R-:W-:Y:S02]  /*b840*/  HADD2.F32 R40, -RZ, R38.H0_H0 ;  /* 0x20000026ff287230 */ /* 0x000fe40000004100 */
[C---:B------:R-:W-:Y:S01]  /*b850*/  FFMA.FTZ R24, R11.reuse, R27, -R42 ;  /* 0x0000001b0b187223 */ /* 0x040fe2000001082a */
[----:B------:R-:W-:Y:S01]  /*b860*/  HADD2.F32 R32, -RZ, R28.H0_H0 ;  /* 0x2000001cff207230 */ /* 0x000fe20000004100 */
[----:B------:R-:W-:Y:S01]  /*b870*/  F2FP.F16.E4M3.UNPACK_B R42, R41 ;  /* 0x00000029ff2a723e */ /* 0x000fe200020006ff */
[----:B------:R-:W-:Y:S02]  /*b880*/  HADD2.F32 R13, -RZ, R25.H0_H0 ;  /* 0x20000019ff0d7230 */ /* 0x000fe40000004100 */
[C---:B------:R-:W-:Y:S01]  /*b890*/  FMUL.FTZ R46, R12.reuse, R40 ;  /* 0x000000280c2e7220 */ /* 0x040fe20000410000 */
[----:B------:R-:W-:Y:S01]  /*b8a0*/  F2FP.F16.E4M3.UNPACK_B R30, R7 ;  /* 0x00000007ff1e723e */ /* 0x000fe200020006ff */
[-C--:B------:R-:W-:Y:S01]  /*b8b0*/  FMUL.FTZ R43, R12, R32.reuse ;  /* 0x000000200c2b7220 */ /* 0x080fe20000410000 */
[----:B------:R-:W-:Y:S01]  /*b8c0*/  FFMA.FTZ R12, R11, R39, R44 ;  /* 0x000000270b0c7223 */ /* 0x000fe2000001002c */
[----:B------:R-:W-:Y:S01]  /*b8d0*/  FFMA.FTZ R11, R13, R32, -R46 ;  /* 0x000000200d0b7223 */ /* 0x000fe2000001082e */
[----:B------:R-:W-:-:S02]  /*b8e0*/  HADD2.F32 R26, -RZ, R26.H1_H1 ;  /* 0x3000001aff1a7230 */ /* 0x000fc40000004100 */
[----:B------:R-:W-:Y:S01]  /*b8f0*/  FFMA.FTZ R13, R13, R40, R43 ;  /* 0x000000280d0d7223 */ /* 0x000fe2000001002b */
[----:B------:R-:W-:Y:S01]  /*b900*/  HADD2.F32 R40, -RZ, R38.H1_H1 ;  /* 0x30000026ff287230 */ /* 0x000fe20000004100 */
[----:B------:R-:W-:Y:S01]  /*b910*/  F2FP.F16.E4M3.UNPACK_B R38, R34 ;  /* 0x00000022ff26723e */ /* 0x000fe200020006ff */
[----:B------:R-:W-:Y:S01]  /*b920*/  HADD2.F32 R28, -RZ, R28.H1_H1 ;  /* 0x3000001cff1c7230 */ /* 0x000fe20000004100 */
[----:B------:R-:W-:Y:S01]  /*b930*/  F2FP.F16.E4M3.UNPACK_B R35, R7.H1 ;  /* 0x00000007ff23723e */ /* 0x000fe200030006ff */
[----:B------:R-:W-:Y:S02]  /*b940*/  HADD2.F32 R43, -RZ, R42.H0_H0 ;  /* 0x2000002aff2b7230 */ /* 0x000fe40000004100 */
[C---:B------:R-:W-:Y:S01]  /*b950*/  FMUL.FTZ R44, R26.reuse, R40 ;  /* 0x000000281a2c7220 */ /* 0x040fe20000410000 */
[----:B------:R-:W-:Y:S02]  /*b960*/  HADD2.F32 R27, -RZ, R33.H0_H0 ;  /* 0x20000021ff1b7230 */ /* 0x000fe40000004100 */
[----:B------:R-:W-:Y:S01]  /*b970*/  FMUL.FTZ R45, R26, R28 ;  /* 0x0000001c1a2d7220 */ /* 0x000fe20000410000 */
[----:B------:R-:W-:Y:S01]  /*b980*/  HADD2.F32 R25, -RZ, R25.H1_H1 ;  /* 0x30000019ff197230 */ /* 0x000fe20000004100 */
[----:B------:R-:W-:Y:S01]  /*b990*/  F2FP.F16.E4M3.UNPACK_B R29, R4.H1 ;  /* 0x00000004ff1d723e */ /* 0x000fe200030006ff */
[----:B------:R-:W-:-:S02]  /*b9a0*/  HADD2.F32 R39, -RZ, R38.H0_H0 ;  /* 0x20000026ff277230 */ /* 0x000fc40000004100 */
[----:B------:R-:W-:Y:S01]  /*b9b0*/  FMUL.FTZ R47, R27, R43 ;  /* 0x0000002b1b2f7220 */ /* 0x000fe20000410000 */
[----:B------:R-:W-:Y:S02]  /*b9c0*/  HADD2.F32 R32, -RZ, R30.H0_H0 ;  /* 0x2000001eff207230 */ /* 0x000fe40000004100 */
[C---:B------:R-:W-:Y:S01]  /*b9d0*/  FFMA.FTZ R26, R25.reuse, R28, -R44 ;  /* 0x0000001c191a7223 */ /* 0x040fe2000001082c */
[----:B------:R-:W-:Y:S01]  /*b9e0*/  FFMA.FTZ R28, R25, R40, R45 ;  /* 0x00000028191c7223 */ /* 0x000fe2000001002d */
[----:B------:R-:W-:Y:S01]  /*b9f0*/  FMUL.FTZ R46, R27, R39 ;  /* 0x000000271b2e7220 */ /* 0x000fe20000410000 */
[----:B------:R-:W-:Y:S01]  /*ba00*/  F2FP.F16.E4M3.UNPACK_B R40, R41.H1 ;  /* 0x00000029ff28723e */ /* 0x000fe200030006ff */
[----:B------:R-:W-:Y:S01]  /*ba10*/  FFMA.FTZ R27, R32, R39, -R47 ;  /* 0x00000027201b7223 */ /* 0x000fe2000001082f */
[----:B------:R-:W-:Y:S01]  /*ba20*/  HADD2.F32 R39, -RZ, R38.H1_H1 ;  /* 0x30000026ff277230 */ /* 0x000fe20000004100 */
[----:B------:R-:W-:Y:S01]  /*ba30*/  F2FP.F16.E4M3.UNPACK_B R38, R34.H1 ;  /* 0x00000022ff26723e */ /* 0x000fe200030006ff */
[----:B------:R-:W-:-:S02]  /*ba40*/  HADD2.F32 R42, -RZ, R42.H1_H1 ;  /* 0x3000002aff2a7230 */ /* 0x000fc40000004100 */
[----:B------:R-:W-:Y:S01]  /*ba50*/  FFMA.FTZ R25, R32, R43, R46 ;  /* 0x0000002b20197223 */ /* 0x000fe2000001002e */
[----:B------:R-:W-:Y:S01]  /*ba60*/  HADD2.F32 R33, -RZ, R33.H1_H1 ;  /* 0x30000021ff217230 */ /* 0x000fe20000004100 */
[----:B------:R-:W-:Y:S01]  /*ba70*/  F2FP.F16.E4M3.UNPACK_B R10, R4 ;  /* 0x00000004ff0a723e */ /* 0x000fe200020006ff */
[----:B------:R-:W-:Y:S01]  /*ba80*/  HADD2.F32 R43, -RZ, R40.H0_H0 ;  /* 0x20000028ff2b7230 */ /* 0x000fe20000004100 */
[----:B------:R-:W-:Y:S01]  /*ba90*/  F2FP.F16.E4M3.UNPACK_B R4, R6 ;  /* 0x00000006ff04723e */ /* 0x000fe200020006ff */
        /* <DEDUP_REMOVED lines=24> */
[--C-:B------:R-:W-:Y:S02]  /*bc20*/  HADD2.F32 R42, -RZ, R40.reuse.H0_H0 ;  /* 0x20000028ff2a7230 */ /* 0x100fe40000004100 */
[-C--:B------:R-:W-:Y:S01]  /*bc30*/  FMUL.FTZ R50, R38, R41.reuse ;  /* 0x0000002926327220 */ /* 0x080fe20000410000 */
[----:B------:R-:W-:Y:S02]  /*bc40*/  HADD2.F32 R39, -RZ, R29.H0_H0 ;  /* 0x2000001dff277230 */ /* 0x000fe40000004100 */
[C---:B------:R-:W-:Y:S01]  /*bc50*/  FMUL.FTZ R46, R37.reuse, R44 ;  /* 0x0000002c252e7220 */ /* 0x040fe20000410000 */
[----:B------:R-:W-:Y:S02]  /*bc60*/  HADD2.F32 R31, -RZ, R31.H1_H1 ;  /* 0x3000001fff1f7230 */ /* 0x000fe40000004100 */
[-C--:B------:R-:W-:Y:S01]  /*bc70*/  FMUL.FTZ R47, R37, R42.reuse ;  /* 0x0000002a252f7220 */ /* 0x080fe20000410000 */
[----:B------:R-:W-:Y:S01]  /*bc80*/  FFMA.FTZ R38, R35, R41, -R48 ;  /* 0x0000002923267223 */ /* 0x000fe20000010830 */
[----:B------:R-:W-:Y:S01]  /*bc90*/  FFMA.FTZ R37, R39, R42, -R46 ;  /* 0x0000002a27257223 */ /* 0x000fe2000001082e */
[----:B------:R-:W-:-:S02]  /*bca0*/  HADD2.F32 R42, -RZ, R40.H1_H1 ;  /* 0x30000028ff2a7230 */ /* 0x000fc40000004100 */
[----:B------:R-:W-:Y:S01]  /*bcb0*/  FFMA.FTZ R39, R39, R44, R47 ;  /* 0x0000002c27277223 */ /* 0x000fe2000001002f */
[----:B------:R-:W-:Y:S01]  /*bcc0*/  HADD2.F32 R44, -RZ, R43.H1_H1 ;  /* 0x3000002bff2c7230 */ /* 0x000fe20000004100 */
[----:B------:R-:W-:Y:S01]  /*bcd0*/  F2FP.F16.E4M3.UNPACK_B R41, R21 ;  /* 0x00000015ff29723e */ /* 0x000fe200020006ff */
[----:B------:R-:W-:Y:S01]  /*bce0*/  HADD2.F32 R29, -RZ, R29.H1_H1 ;  /* 0x3000001dff1d7230 */ /* 0x000fe20000004100 */
[----:B------:R-:W-:Y:S01]  /*bcf0*/  F2FP.F16.E4M3.UNPACK_B R40, R20 ;  /* 0x00000014ff28723e */ /* 0x000fe200020006ff */
[C---:B------:R-:W-:Y:S01]  /*bd00*/  FMUL.FTZ R43, R31.reuse, R42 ;  /* 0x0000002a1f2b7220 */ /* 0x040fe20000410000 */
[----:B------:R-:W-:Y:S01]  /*bd10*/  FMUL.FTZ R20, R31, R44 ;  /* 0x0000002c1f147220 */ /* 0x000fe20000410000 */
[----:B------:R-:W-:Y:S02]  /*bd20*/  HADD2.F32 R31, -RZ, R41.H0_H0 ;  /* 0x20000029ff1f7230 */ /* 0x000fe40000004100 */
[----:B------:R-:W-:Y:S01]  /*bd30*/  FFMA.FTZ R35, R35, R45, R50 ;  /* 0x0000002d23237223 */ /* 0x000fe20000010032 */
[----:B------:R-:W-:-:S02]  /*bd40*/  HADD2.F32 R21, -RZ, R15.H0_H0 ;  /* 0x2000000fff157230 */ /* 0x000fc40000004100 */
[C---:B------:R-:W-:Y:S01]  /*bd50*/  FFMA.FTZ R46, R29.reuse, R42, -R20 ;  /* 0x0000002a1d2e7223 */ /* 0x040fe20000010814 */
        /* <DEDUP_REMOVED lines=12> */
[----:B------:R-:W-:Y:S01]  /*be20*/  F2FP.F16.E4M3.UNPACK_B R20, R3.H1 ;  /* 0x00000003ff14723e */ /* 0x000fe200030006ff */
[----:B------:R-:W-:Y:S02]  /*be30*/  HADD2.F32 R10, -RZ, R10.H1_H1 ;  /* 0x3000000aff0a7230 */ /* 0x000fe40000004100 */
[C---:B------:R-:W-:Y:S01]  /*be40*/  FMUL.FTZ R45, R15.reuse, R41 ;  /* 0x000000290f2d7220 */ /* 0x040fe20000410000 */
[----:B------:R-:W-:Y:S01]  /*be50*/  FMUL.FTZ R44, R15, R40 ;  /* 0x000000280f2c7220 */ /* 0x000fe20000410000 */
[----:B------:R-:W-:Y:S01]  /*be60*/  HADD2.F32 R31, -RZ, R29.H0_H0 ;  /* 0x2000001dff1f7230 */ /* 0x000fe20000004100 */
[----:B------:R-:W-:Y:S01]  /*be70*/  F2FP.F16.E4M3.UNPACK_B R3, R3 ;  /* 0x00000003ff03723e */ /* 0x000fe200020006ff */
        /* <DEDUP_REMOVED lines=14> */
[----:B------:R-:W-:Y:S01]  /*bf60*/  F2FP.F16.E4M3.UNPACK_B R10, R8 ;  /* 0x00000008ff0a723e */ /* 0x000fe200020006ff */
[-C--:B------:R-:W-:Y:S01]  /*bf70*/  FMUL.FTZ R14, R14, R20.reuse ;  /* 0x000000140e0e7220 */ /* 0x080fe20000410000 */
[--C-:B------:R-:W-:Y:S02]  /*bf80*/  HADD2.F32 R8, -RZ, R3.reuse.H0_H0 ;  /* 0x20000003ff087230 */ /* 0x100fe40000004100 */
[----:B------:R-:W-:Y:S01]  /*bf90*/  FFMA.FTZ R44, R7, R20, -R44 ;  /* 0x00000014072c7223 */ /* 0x000fe2000001082c */
[----:B------:R-:W-:-:S02]  /*bfa0*/  HADD2.F32 R15, -RZ, R3.H1_H1 ;  /* 0x30000003ff0f7230 */ /* 0x000fc40000004100 */
[----:B------:R-:W-:Y:S01]  /*bfb0*/  FFMA.FTZ R50, R7, R29, R14 ;  /* 0x0000001d07327223 */ /* 0x000fe2000001000e */
[----:B------:R-:W-:Y:S01]  /*bfc0*/  HADD2.F32 R14, -RZ, R10.H0_H0 ;  /* 0x2000000aff0e7230 */ /* 0x000fe20000004100 */
[----:B------:R-:W-:Y:S01]  /*bfd0*/  F2FP.SATFINITE.E4M3.F32.PACK_AB_MERGE_C R13, R28, R13, RZ ;  /* 0x0000000d1c0d723e */ /* 0x000fe200048070ff */
[----:B------:R-:W-:Y:S01]  /*bfe0*/  HADD2.F32 R7, -RZ, R6.H0_H0 ;  /* 0x20000006ff077230 */ /* 0x000fe20000004100 */
[----:B------:R-:W-:Y:S01]  /*bff0*/  F2FP.SATFINITE.E4M3.F32.PACK_AB_MERGE_C R44, R44, R45, RZ ;  /* 0x0000002d2c2c723e */ /* 0x000fe200048070ff */
[----:B------:R-:W-:Y:S01]  /*c000*/  HADD2.F32 R21, -RZ, R10.H1_H1 ;  /* 0x3000000aff157230 */ /* 0x000fe20000004100 */
[----:B------:R-:W-:Y:S01]  /*c010*/  F2FP.SATFINITE.E4M3.F32.PACK_AB_MERGE_C R34, R35, R34, RZ ;  /* 0x000000222322723e */ /* 0x000fe200048070ff */
        /* <DEDUP_REMOVED lines=21> */
[----:B------:R2:W-:Y:S01]  /*c170*/  STS.128 [R49+0xf000], R4 ;  /* 0x00f0000431007388 */ /* 0x0005e20000000c00 */
[----:B------:R-:W-:Y:S02]  /*c180*/  F2FP.SATFINITE.E4M3.F32.PACK_AB_MERGE_C R8, R41, R42, R8 ;  /* 0x0000002a2908723e */ /* 0x000fe40004807008 */
[----:B------:R-:W-:-:S05]  /*c190*/  F2FP.SATFINITE.E4M3.F32.PACK_AB_MERGE_C R10, R21, R10, R31 ;  /* 0x0000000a150a723e */ /* 0x000fca000480701f */
[----:B------:R2:W-:Y:S02]  /*c1a0*/  STS.128 [R0+0xf000], R8 ;  /* 0x00f0000800007388 */ /* 0x0005e40000000c00 */
.L_x_10081:
[----:B------:R-:W-:Y:S05]  /*c1b0*/  BSYNC B0 ;  /* 0x0000000000007941 */ /* 0x000fea0003800000 */
.L_x_10074:
        /* <DEDUP_REMOVED lines=8> */
.L_x_10071:
[----:B0-2---:R-:W-:Y:S01]  /*c240*/  IMAD.U32 R0, RZ, RZ, UR38 ;  /* 0x00000026ff007e24 */ /* 0x005fe2000f8e00ff */
[----:B------:R-:W-:-:S04]  /*c250*/  LOP3.LUT R17, R17, 0xfffffffe, RZ, 0xc0, !PT ;  /* 0xfffffffe11117812 */ /* 0x000fc800078ec0ff */
[----:B------:R-:W-:-:S13]  /*c260*/  ISETP.NE.AND P0, PT, R0, 0x3, PT ;  /* 0x000000030000780c */ /* 0x000fda0003f05270 */
[----:B------:R-:W-:Y:S01]  /*c270*/  @P0 LOP3.LUT R17, R17, 0x1, RZ, 0xfc, !PT ;  /* 0x0000000111110812 */ /* 0x000fe200078efcff */
[----:B------:R-:W-:Y:S06]  /*c280*/  @!P0 BRA `(.L_x_10093) ;  /* 0x0000000000048947 */ /* 0x000fec0003800000 */
[----:B------:R-:W-:Y:S01]  /*c290*/  BPT.TRAP 0x1 ;  /* 0x000000040000795c */ /* 0x000fe20000300000 */
.L_x_10093:
[----:B-1----:R-:W-:Y:S01]  /*c2a0*/  IMAD R3, R18, 0x8, R16 ;  /* 0x0000000812037824 */ /* 0x002fe200078e0210 */
[----:B------:R-:W-:-:S04]  /*c2b0*/  SHF.L.U32 R0, R22, 0x1f, RZ ;  /* 0x0000001f16007819 */ /* 0x000fc800000006ff */
[----:B------:R0:W1:Y:S01]  /*c2c0*/  SYNCS.PHASECHK.TRANS64.TRYWAIT P1, [R3+URZ+0x19c30], R0 ;  /* 0x019c3000030075a7 */ /* 0x000062000802017f */
[----:B------:R-:W-:Y:S05]  /*c2d0*/  @!P0 BRA `(.L_x_10094) ;  /* 0x0000000000048947 */ /* 0x000fea0003800000 */
[----:B------:R-:W-:Y:S01]  /*c2e0*/  BPT.TRAP 0x1 ;  /* 0x000000040000795c */ /* 0x000fe20000300000 */
.L_x_10094:
[----:B---3-5:R-:W2:Y:S02]  /*c2f0*/  S2R R4, SR_TID.X ;  /* 0x0000000000047919 */ /* 0x028ea40000002100 */
[----:B--2---:R-:W-:-:S04]  /*c300*/  LOP3.LUT R4, R4, 0x7f, RZ, 0xc0, !PT ;  /* 0x0000007f04047812 */ /* 0x004fc800078ec0ff */
[----:B------:R-:W-:Y:S01]  /*c310*/  ISETP.NE.AND P0, PT, R4, RZ, PT ;  /* 0x000000ff0400720c */ /* 0x000fe20003f05270 */
[----:B-1----:R-:W-:-:S12]  /*c320*/  @P1 BRA `(.L_x_10095) ;  /* 0x0000000000081947 */ /* 0x002fd80003800000 */
[----:B------:R-:W1:Y:S02]  /*c330*/  SYNCS.PHASECHK.TRANS64.TRYWAIT P1, [R3+URZ+0x19c30], R0 ;  /* 0x019c3000030075a7 */ /* 0x000e64000802017f */
[----:B-1----:R-:W-:Y:S05]  /*c340*/  @!P1 BRA `(.L_x_10096) ;  /* 0x00000198007c9947 */ /* 0x002fea0003800000 */
.L_x_10095:
[----:B------:R-:W-:Y:S05]  /*c350*/  WARPSYNC.ALL ;  /* 0x0000000000007948 */ /* 0x000fea0003800000 */
[----:B01----:R-:W-:Y:S01]  /*c360*/  VIADD R0, R16, 0x13800 ;  /* 0x0001380010007836 */ /* 0x003fe20000000000 */
[----:B------:R-:W-:Y:S01]  /*c370*/  LOP3.LUT R6, R36, 0x10000, RZ, 0xfc, !PT ;  /* 0x0001000024067812 */ /* 0x000fe200078efcff */
[----:B------:R-:W-:Y:S01]  /*c380*/  IMAD.MOV.U32 R7, RZ, RZ, -0x3ffffff0 ;  /* 0xc0000010ff077424 */ /* 0x000fe200078e00ff */
[----:B------:R-:W0:Y:S01]  /*c390*/  LDC R95, c[0x0][0x448] ;  /* 0x00011200ff5f7b82 */ /* 0x000e220000000800 */
[----:B------:R-:W-:Y:S01]  /*c3a0*/  IMAD.MOV.U32 R5, RZ, RZ, -0x3ffffff0 ;  /* 0xc0000010ff057424 */ /* 0x000fe200078e00ff */
[----:B------:R-:W-:Y:S01]  /*c3b0*/  SHF.R.U32.HI R0, RZ, 0x4, R0 ;  /* 0x00000004ff007819 */ /* 0x000fe20000011600 */
[----:B------:R-:W-:-:S02]  /*c3c0*/  IMAD.MOV.U32 R157, RZ, RZ, -0x3ffffff0 ;  /* 0xc0000010ff9d7424 */ /* 0x000fc400078e00ff */
[----:B------:R-:W-:Y:S01]  /*c3d0*/  IMAD.MOV.U32 R9, RZ, RZ, -0x3ffffff0 ;  /* 0xc0000010ff097424 */ /* 0x000fe200078e00ff */
[----:B------:R-:W-:Y:S01]  /*c3e0*/  LOP3.LUT R0, R0, 0x3fff, RZ, 0xc0, !PT ;  /* 0x00003fff00007812 */ /* 0x000fe200078ec0ff */
[----:B------:R-:W-:Y:S01]  /*c3f0*/  IMAD.MOV.U32 R11, RZ, RZ, -0x3ffffff0 ;  /* 0xc0000010ff0b7424 */ /* 0x000fe200078e00ff */
[----:B------:R-:W-:Y:S01]  /*c400*/  LOP3.LUT R17, R17, 0xffffffbf, RZ, 0xc0, !PT ;  /* 0xffffffbf11117812 */ /* 0x000fe200078ec0ff */
[----:B------:R-:W-:Y:S01]  /*c410*/  @!P0 VIADD R3, R3, 0x19c40 ;  /* 0x00019c4003038836 */ /* 0x000fe20000000000 */
[----:B------:R-:W-:Y:S01]  /*c420*/  LOP3.LUT R4, R0, 0x10000, RZ, 0xfc, !PT ;  /* 0x0001000000047812 */ /* 0x000fe200078efcff */
[----:B------:R-:W-:-:S04]  /*c430*/  ULDC UR36, c[0x0][0x9dc] ;  /* 0x0002770000247ab9 */ /* 0x000fc80000000800 */
[----:B------:R1:W-:Y:S01]  /*c440*/  STL [R1+0x14], R4 ;  /* 0x0000140401007387 */ /* 0x0003e20000100800 */
[----:B------:R-:W-:Y:S02]  /*c450*/  R2UR UR4, R6 ;  /* 0x00000000060472ca */ /* 0x000fe400000e0000 */
[----:B------:R-:W-:Y:S01]  /*c460*/  R2UR UR5, R7 ;  /* 0x00000000070572ca */ /* 0x000fe200000e0000 */
[----:B------:R-:W-:Y:S01]  /*c470*/  WARPGROUP.ARRIVE ;  /* 0x00000000000079c5 */ /* 0x000fe20000000000 */
[----:B------:R-:W-:Y:S01]  /*c480*/  R2UR UR7, R5 ;  /* 0x00000000050772ca */ /* 0x000fe200000e0000 */
[----:B------:R-:W2:Y:S01]  /*c490*/  LDL R12, [R1+0x30] ;  /* 0x00003000010c7983 */ /* 0x000ea20000100800 */
[----:B-1----:R-:W-:-:S03]  /*c4a0*/  IMAD R4, R18, 0x300, R4 ;  /* 0x0000030012047824 */ /* 0x002fc600078e0204 */
[----:B------:R-:W2:Y:S02]  /*c4b0*/  LDL R93, [R1+0x10] ;  /* 0x00001000015d7983 */ /* 0x000ea40000100800 */
[----:B------:R-:W-:Y:S02]  /*c4c0*/  R2UR UR6, R4 ;  /* 0x00000000040672ca */ /* 0x000fe400000e0000 */
[----:B------:R-:W3:Y:S11]  /*c4d0*/  LDL R97, [R1] ;  /* 0x0000000001617983 */ /* 0x000ef60000100800 */
[----:B------:R-:W-:Y:S01]  /*c4e0*/  QGMMA.64x128x32.F32.E4M3.E4M3 R24, gdesc[UR4], RZ, !UPT, gsb0 ;  /* 0x01e00000041879f3 */ /* 0x000fe2000c0008ff */
[----:B------:R-:W-:-:S02]  /*c4f0*/  VIADD R156, R6, 0x180 ;  /* 0x00000180069c7836 */ /* 0x000fc40000000000 */
[----:B------:R-:W-:Y:S01]  /*c500*/  VIADD R8, R4, 0x100 ;  /* 0x0000010004087836 */ /* 0x000fe20000000000 */
[----:B------:R-:W-:Y:S02]  /*c510*/  R2UR UR5, R157 ;  /* 0x000000009d0572ca */ /* 0x000fe400000e0000 */
[----:B------:R-:W-:Y:S02]  /*c520*/  R2UR UR4, R156 ;  /* 0x000000009c0472ca */ /* 0x000fe400000e0000 */
[----:B------:R-:W-:Y:S02]  /*c530*/  R2UR UR6, R8 ;  /* 0x00000000080672ca */ /* 0x000fe400000e0000 */
[----:B------:R-:W-:Y:S01]  /*c540*/  R2UR UR7, R9 ;  /* 0x00000000090772ca */ /* 0x000fe200000e0000 */
[----:B------:R-:W-:Y:S02]  /*c550*/  VIADD R10, R6, 0x300 ;  /* 0x00000300060a7836 */ /* 0x000fe40000000000 */
[----:B------:R-:W-:-:S02]  /*c560*/  VIADD R4, R4, 0x200 ;  /* 0x0000020004047836 */ /* 0x000fc40000000000 */
[----:B------:R-:W-:Y:S01]  /*c570*/  IMAD.MOV.U32 R5, RZ, RZ, -0x3ffffff0 ;  /* 0xc0000010ff057424 */ /* 0x000fe200078e00ff */
[----:B------:R-:W-:Y:S02]  /*c580*/  WARPGROUP.DEPBAR.LE gsb0, 0x0 ;  /* 0x00008000000079c5 */ /* 0x000fe40000010000 */
[----:B------:R-:W-:-:S06]  /*c590*/  WARPGROUP.ARRIVE ;  /* 0x00000000000079c5 */ /* 0x000fcc0000000000 */
[----:B------:R-:W-:Y:S01]  /*c5a0*/  QGMMA.64x128x32.F32.E4M3.E4M3 R24, gdesc[UR4], R24, gsb0 ;  /* 0x01e00000041879f3 */ /* 0x000fe20008000818 */
[----:B------:R-:W-:Y:S02]  /*c5b0*/  R2UR UR4, R10 ;  /* 0x000000000a0472ca */ /* 0x000fe400000e0000 */
[----:B------:R-:W-:Y:S02]  /*c5c0*/  R2UR UR5, R11 ;  /* 0x000000000b0572ca */ /* 0x000fe400000e0000 */
[----:B------:R-:W-:Y:S02]  /*c5d0*/  R2UR UR6, R4 ;  /* 0x00000000040672ca */ /* 0x000fe400000e0000 */
[----:B------:R-:W-:Y:S02]  /*c5e0*/  R2UR UR7, R5 ;  /* 0x00000000050772ca */ /* 0x000fe400000e0000 */
[----:B0-----:R-:W-:-:S13]  /*c5f0*/  ISETP.NE.AND P1, PT, R95, 0x1, PT ;  /* 0x000000015f00780c */ /* 0x001fda0003f25270 */
[----:B------:R-:W0:Y:S08]  /*c600*/  @P1 LDC R5, c[0x0][0x44c] ;  /* 0x00011300ff051b82 */ /* 0x000e300000000800 */
[----:B------:R-:W1:Y:S01]  /*c610*/  @P1 LDC R13, c[0x0][0x450] ;  /* 0x00011400ff0d1b82 */ /* 0x000e620000000800 */
[----:B------:R-:W-:Y:S02]  /*c620*/  WARPGROUP.DEPBAR.LE gsb0, 0x0 ;  /* 0x00008000000079c5 */ /* 0x000fe40000010000 */
[----:B------:R-:W-:-:S06]  /*c630*/  WARPGROUP.ARRIVE ;  /* 0x00000000000079c5 */ /* 0x000fcc0000000000 */
[----:B------:R-:W-:Y:S01]  /*c640*/  QGMMA.64x128x32.F32.E4M3.E4M3 R24, gdesc[UR4], R24, gsb0 ;  /* 0x01e00000041879f3 */ /* 0x000fe20008000818 */
[----:B------:R-:W-:Y:S01]  /*c650*/  @P1 LOP3.LUT R17, R17, 0x40, RZ, 0xfc, !PT ;  /* 0x0000004011111812 */ /* 0x000fe200078efcff */
[----:B------:R-:W-:-:S03]  /*c660*/  ULOP3.LUT UR36, URZ, UR36, URZ, 0x33, !UPT ;  /* 0x000000243f247292 */ /* 0x000fc6000f8e333f */
[----:B------:R-:W-:Y:S01]  /*c670*/  LOP3.LUT R17, R17, 0xffffffdf, RZ, 0xc0, !PT ;  /* 0xffffffdf11117812 */ /* 0x000fe200078ec0ff */
        /* <DEDUP_REMOVED lines=9> */
[----:B--2---:R-:W-:-:S04]  /*c710*/  IMAD.IADD R78, R12, 0x1, R93 ;  /* 0x000000010c4e7824 */ /* 0x004fc800078e025d */
[----:B0-----:R-:W-:-:S05]  /*c720*/  @P1 IMAD.HI.U32 R4, R78, R5, RZ ;  /* 0x000000054e041227 */ /* 0x001fca00078e00ff */
[----:B-1----:R-:W-:Y:S02]  /*c730*/  @P1 SHF.R.U32.HI R78, RZ, R13, R4 ;  /* 0x0000000dff4e1219 */ /* 0x002fe40000011604 */
[----:B------:R-:W0:Y:S01]  /*c740*/  LDC.64 R12, c[0x0][0x9e0] ;  /* 0x00027800ff0c7b82 */ /* 0x000e220000000a00 */
[C---:B----4-:R-:W-:Y:S01]  /*c750*/  FMUL.FTZ R21, R2.reuse, R28 ;  /* 0x0000001c02157220 */ /* 0x050fe20000410000 */
        /* <DEDUP_REMOVED lines=27> */
[----:B------:R-:W1:Y:S01]  /*c910*/  SHFL.IDX PT, R84, R78, RZ, 0x1c1f ;  /* 0x001c1fff4e547589 */ /* 0x000e6200000e0000 */
        /* <DEDUP_REMOVED lines=30> */
[----:B------:R2:W-:Y:S01]  /*cb00*/  @!P0 SYNCS.ARRIVE.TRANS64.RED.A1T0 RZ, [R4+URZ], RZ ;  /* 0x000000ff04ff89a7 */ /* 0x0005e2000810043f */
[----:B0-----:R-:W-:Y:S01]  /*cb10*/  ISETP.GE.AND P1, PT, R13, 0x1, PT ;  /* 0x000000010d00780c */ /* 0x001fe20003f26270 */
[----:B------:R-:W0:Y:S01]  /*cb20*/  MUFU.TANH R9, R9 ;  /* 0x0000000900097308 */ /* 0x000e220000002400 */
[----:B--2---:R-:W-:-:S07]  /*cb30*/  IADD3 R4, -R23, 0x1, R82 ;  /* 0x0000000117047810 */ /* 0x004fce0007ffe152 */
[----:B------:R-:W2:Y:S01]  /*cb40*/  MUFU.TANH R14, R14 ;  /* 0x0000000e000e7308 */ /* 0x000ea20000002400 */
[----:B---3--:R-:W-:-:S07]  /*cb50*/  IADD3 R85, -R155, R4, R97 ;  /* 0x000000049b557210 */ /* 0x008fce0007ffe161 */
[----:B------:R-:W3:Y:S01]  /*cb60*/  MUFU.TANH R0, R0 ;  /* 0x0000000000007308 */ /* 0x000ee20000002400 */
[----:B------:R-:W-:-:S07]  /*cb70*/  VIADD R87, R85, UR36 ;  /* 0x0000002455577c36 */ /* 0x000fce0008000000 */
[----:B------:R-:W4:Y:S01]  /*cb80*/  MUFU.TANH R8, R8 ;  /* 0x0000000800087308 */ /* 0x000f220000002400 */
[----:B------:R-:W-:-:S07]  /*cb90*/  FMUL.FTZ R86, R2, R86 ;  /* 0x0000005602567220 */ /* 0x000fce0000410000 */
        /* <DEDUP_REMOVED lines=60> */
[----:B------:R-:W-:Y:S01]  /*cf60*/  IADD3 R90, -R23, R97, R82 ;  /* 0x00000061175a7210 */ /* 0x000fe20007ffe152 */
[----:B-1----:R-:W-:Y:S01]  /*cf70*/  IMAD.IADD R83, R87, 0x1, R84 ;  /* 0x0000000157537824 */ /* 0x002fe200078e0254 */
[----:B------:R-:W-:-:S02]  /*cf80*/  @P1 LOP3.LUT R17, R17, 0x20, RZ, 0xfc, !PT ;  /* 0x0000002011111812 */ /* 0x000fc400078efcff */
[----:B------:R-:W-:-:S03]  /*cf90*/  LEA R80, R88, 0xffffff80, 0x7 ;  /* 0xffffff8058507811 */ /* 0x000fc600078e38ff */
[----:B------:R1:W0:Y:S02]  /*cfa0*/  MUFU.TANH R3, R86 ;  /* 0x0000005600037308 */ /* 0x0002240000002400 */
[----:B-1----:R-:W-:Y:S01]  /*cfb0*/  VIADDMNMX R86, R84, R85, R90, PT ;  /* 0x0000005554567246 */ /* 0x002fe2000380015a */
[----:B--234-:R-:W-:Y:S06]  /*cfc0*/  @!P1 BRA `(.L_x_10097) ;  /* 0x0000000000509947 */ /* 0x01cfec0003800000 */
        /* <DEDUP_REMOVED lines=11> */
.L_x_10099:
[----:B------:R-:W-:-:S13]  /*d080*/  ISETP.NE.AND P1, PT, R13, 0x1, PT ;  /* 0x000000010d00780c */ /* 0x000fda0003f25270 */
[----:B------:R-:W1:Y:S02]  /*d090*/  @P1 LDC.64 R4, c[0x0][0x9e8] ;  /* 0x00027a00ff041b82 */ /* 0x000e640000000a00 */
[----:B-1----:R-:W-:-:S05]  /*d0a0*/  @P1 IMAD.HI.U32 R4, R91, R4, RZ ;  /* 0x000000045b041227 */ /* 0x002fca00078e00ff */
[----:B------:R-:W-:-:S07]  /*d0b0*/  @P1 SHF.R.U32.HI R91, RZ, R5, R4 ;  /* 0x00000005ff5b1219 */ /* 0x000fce0000011604 */
.L_x_10100:
[----:B------:R-:W-:Y:S05]  /*d0c0*/  BSYNC B0 ;  /* 0x0000000000007941 */ /* 0x000fea0003800000 */
.L_x_10098:
[----:B------:R-:W-:-:S04]  /*d0d0*/  IMAD R4, R91, R13, -R80 ;  /* 0x0000000d5b047224 */ /* 0x000fc800078e0a50 */
[----:B------:R-:W-:-:S05]  /*d0e0*/  IMAD.IADD R4, R4, 0x1, -R23 ;  /* 0x0000000104047824 */ /* 0x000fca00078e0a17 */
[----:B------:R-:W-:Y:S02]  /*d0f0*/  VIMNMX R83, R83, R4, !PT ;  /* 0x0000000453537248 */ /* 0x000fe40007fe0100 */
[----:B------:R-:W-:-:S07]  /*d100*/  VIADDMNMX R86, R4, R13, R86, PT ;  /* 0x0000000d04567246 */ /* 0x000fce0003800156 */
.L_x_10097:
[C---:B------:R-:W-:Y:S01]  /*d110*/  ISETP.GE.AND P1, PT, R82.reuse, 0x2, PT ;  /* 0x000000025200780c */ /* 0x040fe20003f26270 */
[----:B------:R-:W1:Y:S01]  /*d120*/  SHFL.IDX PT, R78, R78, 0x1, 0x1c1f ;  /* 0x003c1f004e4e7f89 */ /* 0x000e6200000e0000 */
[C---:B------:R-:W-:Y:S02]  /*d130*/  ISETP.GE.AND P5, PT, R82.reuse, 0x9, PT ;  /* 0x000000095200780c */ /* 0x040fe40003fa6270 */
[----:B------:R-:W-:Y:S02]  /*d140*/  ISETP.GT.AND P2, PT, R83, 0x1, !P1 ;  /* 0x000000015300780c */ /* 0x000fe40004f44270 */
[----:B------:R-:W-:Y:S02]  /*d150*/  ISETP.GE.AND P3, PT, R82, 0xa, PT ;  /* 0x0000000a5200780c */ /* 0x000fe40003f66270 */
[----:B------:R-:W-:Y:S02]  /*d160*/  ISETP.LT.OR P2, PT, R86, 0x2, P2 ;  /* 0x000000025600780c */ /* 0x000fe40001741670 */
[----:B------:R-:W-:-:S02]  /*d170*/  LOP3.LUT R17, R17, 0xf7ffffff, RZ, 0xc0, !PT ;  /* 0xf7ffffff11117812 */ /* 0x000fc400078ec0ff */
[----:B------:R-:W-:Y:S02]  /*d180*/  FSEL R14, R14, -INF , !P2 ;  /* 0xff8000000e0e7808 */ /* 0x000fe40005000000 */
[----:B------:R-:W-:Y:S02]  /*d190*/  ISETP.GT.AND P2, PT, R83, 0x8, !P5 ;  /* 0x000000085300780c */ /* 0x000fe40006f44270 */
[----:B------:R-:W-:Y:S02]  /*d1a0*/  ISETP.GE.AND P6, PT, R82, 0x71, PT ;  /* 0x000000715200780c */ /* 0x000fe40003fc6270 */
[----:B------:R-:W-:Y:S02]  /*d1b0*/  ISETP.LT.OR P2, PT, R86, 0x9, P2 ;  /* 0x000000095600780c */ /* 0x000fe40001741670 */
[----:B------:R-:W-:Y:S02]  /*d1c0*/  @P3 LOP3.LUT R17, R17, 0x8000000, RZ, 0xfc, !PT ;  /* 0x0800000011113812 */ /* 0x000fe400078efcff */
[----:B0-----:R-:W-:-:S02]  /*d1d0*/  FSEL R84, R21, -INF , !P2 ;  /* 0xff80000015547808 */ /* 0x001fc40005000000 */
[----:B------:R-:W-:Y:S01]  /*d1e0*/  ISETP.GT.AND P2, PT, R83, 0x9, !P3 ;  /* 0x000000095300780c */ /* 0x000fe20005f44270 */
[----:B-1----:R-:W-:Y:S01]  /*d1f0*/  IMAD.IADD R87, R87, 0x1, R78 ;  /* 0x0000000157577824 */ /* 0x002fe200078e024e */
[----:B------:R-:W-:Y:S02]  /*d200*/  ISETP.GE.AND P3, PT, R82, 0x11, PT ;  /* 0x000000115200780c */ /* 0x000fe40003f66270 */
[----:B------:R-:W-:Y:S02]  /*d210*/  ISETP.LT.OR P2, PT, R86, 0xa, P2 ;  /* 0x0000000a5600780c */ /* 0x000fe40001741670 */
[----:B------:R-:W-:Y:S02]  /*d220*/  LOP3.LUT R17, R17, 0xfbffffff, RZ, 0xc0, !PT ;  /* 0xfbffffff11117812 */ /* 0x000fe400078ec0ff */
[----:B------:R-:W-:Y:S02]  /*d230*/  FSEL R24, R24, -INF , !P2 ;  /* 0xff80000018187808 */ /* 0x000fe40005000000 */
[----:B------:R-:W-:-:S02]  /*d240*/  ISETP.GT.AND P2, PT, R83, 0x10, !P3 ;  /* 0x000000105300780c */ /* 0x000fc40005f44270 */
[----:B------:R-:W-:Y:S02]  /*d250*/  ISETP.GE.AND P4, PT, R82, 0x1, PT ;  /* 0x000000015200780c */ /* 0x000fe40003f86270 */
[----:B------:R-:W-:Y:S02]  /*d260*/  ISETP.LT.OR P2, PT, R86, 0x11, P2 ;  /* 0x000000115600780c */ /* 0x000fe40001741670 */
[----:B------:R-:W-:Y:S02]  /*d270*/  @P3 LOP3.LUT R17, R17, 0x4000000, RZ, 0xfc, !PT ;  /* 0x0400000011113812 */ /* 0x000fe400078efcff */
[----:B------:R-:W-:Y:S02]  /*d280*/  ISETP.GE.AND P3, PT, R82, 0x12, PT ;  /* 0x000000125200780c */ /* 0x000fe40003f66270 */
[----:B------:R-:W-:Y:S02]  /*d290*/  LOP3.LUT R17, R17, 0xfdffffff, RZ, 0xc0, !PT ;  /* 0xfdffffff11117812 */ /* 0x000fe400078ec0ff */
[----:B------:R-:W-:-:S02]  /*d2a0*/  FSEL R92, R27, -INF , !P2 ;  /* 0xff8000001b5c7808 */ /* 0x000fc40005000000 */
[----:B------:R-:W-:Y:S02]  /*d2b0*/  ISETP.GT.AND P2, PT, R83, 0x11, !P3 ;  /* 0x000000115300780c */ /* 0x000fe40005f44270 */
[----:B------:R-:W-:Y:S02]  /*d2c0*/  VIADDMNMX R90, R78, R85, R90, PT ;  /* 0x000000554e5a7246 */ /* 0x000fe4000380015a */
        /* <DEDUP_REMOVED lines=134> */
[----:B------:R-:W-:Y:S02]  /*db30*/  ISETP.GT.AND P2, PT, R83, 0x70, !P6 ;  /* 0x000000705300780c */ /* 0x000fe40007744270 */
[----:B------:R-:W-:Y:S02]  /*db40*/  @P3 LOP3.LUT R17, R17, 0x2, RZ, 0xfc, !PT ;  /* 0x0000000211113812 */ /* 0x000fe400078efcff */
[----:B------:R-:W-:Y:S02]  /*db50*/  ISETP.LT.OR P2, PT, R86, 0x71, P2 ;  /* 0x000000715600780c */ /* 0x000fe40001741670 */
[----:B------:R-:W-:Y:S02]  /*db60*/  ISETP.GE.AND P3, PT, R82, 0x72, PT ;  /* 0x000000725200780c */ /* 0x000fe40003f66270 */
[----:B------:R-:W-:-:S02]  /*db70*/  FSEL R118, R75, -INF , !P2 ;  /* 0xff8000004b767808 */ /* 0x000fc40005000000 */
        /* <DEDUP_REMOVED lines=31> */
.L_x_10103:
[----:B------:R-:W-:-:S13]  /*dd70*/  ISETP.NE.AND P3, PT, R13, 0x1, PT ;  /* 0x000000010d00780c */ /* 0x000fda0003f65270 */
[----:B------:R-:W0:Y:S02]  /*dd80*/  @P3 LDC.64 R4, c[0x0][0x9e8] ;  /* 0x00027a00ff043b82 */ /* 0x000e240000000a00 */
[----:B0-----:R-:W-:-:S05]  /*dd90*/  @P3 IMAD.HI.U32 R4, R9, R4, RZ ;  /* 0x0000000409043227 */ /* 0x001fca00078e00ff */
[----:B------:R-:W-:-:S07]  /*dda0*/  @P3 SHF.R.U32.HI R9, RZ, R5, R4 ;  /* 0x00000005ff093219 */ /* 0x000fce0000011604 */
.L_x_10104:
[----:B------:R-:W-:Y:S05]  /*ddb0*/  BSYNC B0 ;  /* 0x0000000000007941 */ /* 0x000fea0003800000 */
.L_x_10102:
[----:B------:R-:W-:-:S04]  /*ddc0*/  IMAD R80, R9, R13, -R80 ;  /* 0x0000000d09507224 */ /* 0x000fc800078e0a50 */
[----:B------:R-:W-:-:S05]  /*ddd0*/  IMAD.IADD R80, R80, 0x1, -R23 ;  /* 0x0000000150507824 */ /* 0x000fca00078e0a17 */
[----:B------:R-:W-:Y:S02]  /*dde0*/  VIMNMX R87, R87, R80, !PT ;  /* 0x0000005057577248 */ /* 0x000fe40007fe0100 */
[----:B------:R-:W-:-:S07]  /*ddf0*/  VIADDMNMX R90, R80, R13, R90, PT ;  /* 0x0000000d505a7246 */ /* 0x000fce000380015a */
.L_x_10101:
[C---:B------:R-:W-:Y:S01]  /*de00*/  ISETP.GT.AND P1, PT, R87.reuse, 0x1, !P1 ;  /* 0x000000015700780c */ /* 0x040fe20004f24270 */
[----:B------:R-:W-:Y:S01]  /*de10*/  ULDC UR4, c[0x0][0x988] ;  /* 0x0002620000047ab9 */ /* 0x000fe20000000800 */
[----:B------:R-:W-:Y:S02]  /*de20*/  ISETP.GT.AND P5, PT, R87, 0x8, !P5 ;  /* 0x000000085700780c */ /* 0x000fe40006fa4270 */
[C---:B------:R-:W-:Y:S02]  /*de30*/  ISETP.LT.OR P1, PT, R90.reuse, 0x2, P1 ;  /* 0x000000025a00780c */ /* 0x040fe40000f21670 */
[----:B------:R-:W-:Y:S02]  /*de40*/  ISETP.LT.OR P5, PT, R90, 0x9, P5 ;  /* 0x000000095a00780c */ /* 0x000fe40002fa1670 */
[----:B------:R-:W-:Y:S02]  /*de50*/  FSEL R4, R8, -INF , !P1 ;  /* 0xff80000008047808 */ /* 0x000fe40004800000 */
[----:B------:R-:W-:-:S02]  /*de60*/  LOP3.LUT P1, RZ, R17, 0x8000000, RZ, 0xc0, !PT ;  /* 0x0800000011ff7812 */ /* 0x000fc4000782c0ff */
[----:B------:R-:W-:Y:S02]  /*de70*/  FSEL R78, R15, -INF , !P5 ;  /* 0xff8000000f4e7808 */ /* 0x000fe40006800000 */
[----:B------:R-:W-:Y:S02]  /*de80*/  ISETP.GT.AND P1, PT, R87, 0x9, !P1 ;  /* 0x000000095700780c */ /* 0x000fe40004f24270 */
[C---:B------:R-:W-:Y:S02]  /*de90*/  LOP3.LUT P5, RZ, R17.reuse, 0x4000000, RZ, 0xc0, !PT ;  /* 0x0400000011ff7812 */ /* 0x040fe400078ac0ff */
[----:B------:R-:W-:Y:S02]  /*dea0*/  ISETP.LT.OR P1, PT, R90, 0xa, P1 ;  /* 0x0000000a5a00780c */ /* 0x000fe40000f21670 */
[----:B------:R-:W-:Y:S02]  /*deb0*/  LOP3.LUT P3, RZ, R17, 0x2000000, RZ, 0xc0, !PT ;  /* 0x0200000011ff7812 */ /* 0x000fe4000786c0ff */
[----:B------:R-:W-:-:S02]  /*dec0*/  FSEL R20, R20, -INF , !P1 ;  /* 0xff80000014147808 */ /* 0x000fc40004800000 */
[----:B------:R-:W-:Y:S02]  /*ded0*/  ISETP.GT.AND P1, PT, R87, 0x10, !P5 ;  /* 0x000000105700780c */ /* 0x000fe40006f24270 */
[----:B------:R-:W-:Y:S02]  /*dee0*/  FMNMX.FTZ R5, R21, R14, !PT ;  /* 0x0000000e15057209 */ /* 0x000fe40007810000 */
[----:B------:R-:W-:Y:S02]  /*def0*/  ISETP.LT.OR P1, PT, R90, 0x11, P1 ;  /* 0x000000115a00780c */ /* 0x000fe40000f21670 */
[----:B------:R-:W-:Y:S02]  /*df00*/  FMNMX.FTZ R5, R84, R5, !PT ;  /* 0x0000000554057209 */ /* 0x000fe40007810000 */
[----:B------:R-:W-:Y:S02]  /*df10*/  FSEL R80, R25, -INF , !P1 ;  /* 0xff80000019507808 */ /* 0x000fe40004800000 */
        /* <DEDUP_REMOVED lines=13> */
[----:B------:R-:W-:Y:S02]  /*dff0*/  LOP3.LUT P5, RZ, R17, 0x8000, RZ, 0xc0, !PT ;  /* 0x0000800011ff7812 */ /* 0x000fe400078ac0ff */
[----:B------:R-:W-:Y:S02]  /*e000*/  ISETP.GT.AND P1, PT, R87, 0x19, !P1 ;  /* 0x000000195700780c */ /* 0x000fe40004f24270 */
[----:B------:R-:W-:Y:S02]  /*e010*/  FMNMX.FTZ R5, R96, R5, !PT ;  /* 0x0000000560057209 */ /* 0x000fe40007810000 */
[----:B------:R-:W-:Y:S02]  /*e020*/  ISETP.LT.OR P1, PT, R90, 0x1a, P1 ;  /* 0x0000001a5a00780c */ /* 0x000fe40000f21670 */
[----:B------:R-:W-:Y:S02]  /*e030*/  FMNMX.FTZ R5, R36, R5, !PT ;  /* 0x0000000524057209 */ /* 0x000fe40007810000 */
[----:B------:R-:W-:-:S02]  /*e040*/  FSEL R30, R30, -INF , !P1 ;  /* 0xff8000001e1e7808 */ /* 0x000fc40004800000 */
[C---:B------:R-:W-:Y:S02]  /*e050*/  LOP3.LUT P1, RZ, R17.reuse, 0x400000, RZ, 0xc0, !PT ;  /* 0x0040000011ff7812 */ /* 0x040fe4000782c0ff */
[----:B------:R-:W-:Y:S02]  /*e060*/  LOP3.LUT P3, RZ, R17, 0x4000, RZ, 0xc0, !PT ;  /* 0x0000400011ff7812 */ /* 0x000fe4000786c0ff */
        /* <DEDUP_REMOVED lines=27> */
[----:B------:R-:W-:-:S02]  /*e220*/  ISETP.GT.AND P4, PT, R87, RZ, !P4 ;  /* 0x000000ff5700720c */ /* 0x000fc40006784270 */
[----:B------:R-:W-:Y:S02]  /*e230*/  ISETP.GT.AND P1, PT, R87, 0x30, !P1 ;  /* 0x000000305700780c */ /* 0x000fe40004f24270 */
[----:B------:R-:W-:Y:S02]  /*e240*/  FMNMX.FTZ R5, R60, R5, !PT ;  /* 0x000000053c057209 */ /* 0x000fe40007810000 */
[C---:B------:R-:W-:Y:S02]  /*e250*/  ISETP.LT.OR P1, PT, R90.reuse, 0x31, P1 ;  /* 0x000000315a00780c */ /* 0x040fe40000f21670 */
[----:B------:R-:W-:Y:S02]  /*e260*/  ISETP.LT.OR P4, PT, R90, 0x1, P4 ;  /* 0x000000015a00780c */ /* 0x000fe40002781670 */
[----:B------:R-:W-:Y:S02]  /*e270*/  FSEL R126, R41, -INF , !P1 ;  /* 0xff800000297e7808 */ /* 0x000fe40004800000 */
[----:B------:R-:W-:-:S02]  /*e280*/  LOP3.LUT P1, RZ, R17, 0x20000, RZ, 0xc0, !PT ;  /* 0x0002000011ff7812 */ /* 0x000fc4000782c0ff */
[----:B------:R-:W-:Y:S02]  /*e290*/  FMNMX.FTZ R5, R110, R5, !PT ;  /* 0x000000056e057209 */ /* 0x000fe40007810000 */
[----:B------:R-:W-:Y:S02]  /*e2a0*/  ISETP.GT.AND P1, PT, R87, 0x31, !P1 ;  /* 0x000000315700780c */ /* 0x000fe40004f24270 */
[----:B------:R-:W-:Y:S02]  /*e2b0*/  FSEL R0, R0, -INF , !P4 ;  /* 0xff80000000007808 */ /* 0x000fe40006000000 */
        /* <DEDUP_REMOVED lines=41> */
[----:B------:R-:W-:Y:S01]  /*e550*/  LOP3.LUT P1, RZ, R17, 0x400, RZ, 0xc0, !PT ;  /* 0x0000040011ff7812 */ /* 0x000fe2000782c0ff */
[----:B------:R-:W0:Y:S01]  /*e560*/  SHFL.BFLY PT, R5, R8, 0x2, 0x1f ;  /* 0x0c401f0008057f89 */ /* 0x000e2200000e0000 */
        /* <DEDUP_REMOVED lines=16> */
[----:B0-----:R-:W-:Y:S02]  /*e670*/  FMNMX.FTZ R15, R8, R5, !PT ;  /* 0x00000005080f7209 */ /* 0x001fe40007810000 */
[----:B------:R-:W-:Y:S02]  /*e680*/  ISETP.LT.OR P1, PT, R90, 0x59, P1 ;  /* 0x000000595a00780c */ /* 0x000fe40000f21670 */
[----:B------:R-:W-:Y:S01]  /*e690*/  FMNMX.FTZ R33, R130, R33, !PT ;  /* 0x0000002182217209 */ /* 0x000fe20007810000 */
[----:B------:R-:W0:Y:S01]  /*e6a0*/  SHFL.BFLY PT, R142, R15, 0x1, 0x1f ;  /* 0x0c201f000f8e7f89 */ /* 0x000e2200000e0000 */
        /* <DEDUP_REMOVED lines=14> */
[----:B------:R-:W-:Y:S01]  /*e790*/  FSEL R138, R65, -INF , !P1 ;  /* 0xff800000418a7808 */ /* 0x000fe20004800000 */
[----:B------:R-:W-:Y:S01]  /*e7a0*/  IMAD.U32 R65, RZ, RZ, UR4 ;  /* 0x00000004ff417e24 */ /* 0x000fe2000f8e00ff */
[C---:B------:R-:W-:Y:S02]  /*e7b0*/  LOP3.LUT P1, RZ, R17.reuse, 0x8, RZ, 0xc0, !PT ;  /* 0x0000000811ff7812 */ /* 0x040fe4000782c0ff */
[----:B------:R-:W-:Y:S02]  /*e7c0*/  LOP3.LUT P3, RZ, R17, 0x2, RZ, 0xc0, !PT ;  /* 0x0000000211ff7812 */ /* 0x000fe4000786c0ff */
[----:B------:R-:W-:Y:S02]  /*e7d0*/  ISETP.GT.AND P1, PT, R87, 0x61, !P1 ;  /* 0x000000615700780c */ /* 0x000fe40004f24270 */
[----:B------:R-:W-:Y:S02]  /*e7e0*/  FMNMX.FTZ R37, R136, R35, !PT ;  /* 0x0000002388257209 */ /* 0x000fe40007810000 */
[----:B------:R-:W-:-:S02]  /*e7f0*/  ISETP.LT.OR P1, PT, R90, 0x62, P1 ;  /* 0x000000625a00780c */ /* 0x000fc40000f21670 */
[----:B------:R-:W-:Y:S02]  /*e800*/  FMNMX.FTZ R37, R62, R37, !PT ;  /* 0x000000253e257209 */ /* 0x000fe40007810000 */
[----:B------:R-:W-:Y:S02]  /*e810*/  FSEL R66, R66, -INF , !P1 ;  /* 0xff80000042427808 */ /* 0x000fe40004800000 */
[----:B------:R-:W-:Y:S02]  /*e820*/  ISETP.GT.AND P1, PT, R87, 0x68, !P5 ;  /* 0x000000685700780c */ /* 0x000fe40006f24270 */
[----:B0-----:R-:W-:Y:S02]  /*e830*/  FMNMX.FTZ R9, R15, R142, !PT ;  /* 0x0000008e0f097209 */ /* 0x001fe40007810000 */
[----:B------:R-:W-:Y:S02]  /*e840*/  ISETP.LT.OR P1, PT, R90, 0x69, P1 ;  /* 0x000000695a00780c */ /* 0x000fe40000f21670 */
[----:B------:R-:W-:Y:S01]  /*e850*/  FMNMX.FTZ R37, R138, R37, !PT ;  /* 0x000000258a257209 */ /* 0x000fe20007810000 */
[----:B------:R-:W-:-:S01]  /*e860*/  FFMA.FTZ R5, R9, R65, -8 ;  /* 0xc100000009057423 */ /* 0x000fc20000010041 */
[----:B------:R-:W-:-:S02]  /*e870*/  FSEL R140, R69, -INF , !P1 ;  /* 0xff800000458c7808 */ /* 0x000fc40004800000 */
[----:B------:R-:W-:Y:S02]  /*e880*/  ISETP.GT.AND P1, PT, R87, 0x69, !P3 ;  /* 0x000000695700780c */ /* 0x000fe40005f24270 */
[----:B------:R-:W-:Y:S02]  /*e890*/  LOP3.LUT P5, RZ, R17, 0x10000000, RZ, 0xc0, !PT ;  /* 0x1000000011ff7812 */ /* 0x000fe400078ac0ff */
[----:B------:R-:W-:Y:S02]  /*e8a0*/  ISETP.LT.OR P1, PT, R90, 0x6a, P1 ;  /* 0x0000006a5a00780c */ /* 0x000fe40000f21670 */
[----:B------:R-:W-:Y:S02]  /*e8b0*/  ISETP.GT.AND P6, PT, R87, 0x70, !P6 ;  /* 0x000000705700780c */ /* 0x000fe400077c4270 */
[----:B------:R-:W-:Y:S02]  /*e8c0*/  FSEL R70, R70, -INF , !P1 ;  /* 0xff80000046467808 */ /* 0x000fe40004800000 */
[----:B------:R-:W-:-:S02]  /*e8d0*/  FSETP.NEU.FTZ.AND P1, PT, R9, -INF , PT ;  /* 0xff8000000900780b */ /* 0x000fc40003f3d000 */
[----:B------:R-:W-:Y:S02]  /*e8e0*/  FMNMX.FTZ R37, R66, R37, !PT ;  /* 0x0000002542257209 */ /* 0x000fe40007810000 */
[----:B------:R-:W-:Y:S02]  /*e8f0*/  FSEL R5, R5, RZ, P1 ;  /* 0x000000ff05057208 */ /* 0x000fe40000800000 */
[----:B------:R-:W-:Y:S02]  /*e900*/  ISETP.LT.OR P6, PT, R90, 0x71, P6 ;  /* 0x000000715a00780c */ /* 0x000fe400037c1670 */
[----:B------:R-:W-:Y:S01]  /*e910*/  ISETP.GT.AND P1, PT, R87, 0x71, !P5 ;  /* 0x000000715700780c */ /* 0x000fe20006f24270 */
[----:B------:R-:W-:-:S01]  /*e920*/  FFMA.FTZ R8, R21, R65, -R5 ;  /* 0x0000004115087223 */ /* 0x000fc20000010805 */
[----:B------:R-:W-:Y:S01]  /*e930*/  FMNMX.FTZ R39, R140, R37, !PT ;  /* 0x000000258c277209 */ /* 0x000fe20007810000 */
[----:B------:R-:W-:-:S01]  /*e940*/  FFMA.FTZ R21, R84, R65, -R5 ;  /* 0x0000004154157223 */ /* 0x000fc20000010805 */
[----:B------:R-:W-:Y:S01]  /*e950*/  LOP3.LUT P3, RZ, R17, 0x20000000, RZ, 0xc0, !PT ;  /* 0x2000000011ff7812 */ /* 0x000fe2000786c0ff */
[----:B------:R-:W-:-:S01]  /*e960*/  FFMA.FTZ R84, R52, R65, -R5 ;  /* 0x0000004134547223 */ /* 0x000fc20000010805 */
[----:B------:R-:W-:Y:S01]  /*e970*/  FSEL R74, R74, -INF , !P6 ;  /* 0xff8000004a4a7808 */ /* 0x000fe20007000000 */
[----:B------:R0:W-:Y:S01]  /*e980*/  MUFU.EX2 R15, R8 ;  /* 0x00000008000f7308 */ /* 0x0001e20000000800 */
[C---:B------:R-:W-:Y:S01]  /*e990*/  ISETP.GT.AND P2, PT, R87.reuse, 0x78, !P2 ;  /* 0x000000785700780c */ /* 0x040fe20005744270 */
[-CC-:B------:R-:W-:Y:S01]  /*e9a0*/  FFMA.FTZ R92, R92, R65.reuse, -R5.reuse ;  /* 0x000000415c5c7223 */ /* 0x180fe20000010805 */
[----:B------:R-:W-:Y:S01]  /*e9b0*/  ISETP.LT.OR P1, PT, R90, 0x72, P1 ;  /* 0x000000725a00780c */ /* 0x000fe20000f21670 */
[--C-:B------:R-:W-:Y:S01]  /*e9c0*/  FFMA.FTZ R94, R94, R65, -R5.reuse ;  /* 0x000000415e5e7223 */ /* 0x100fe20000010805 */
[----:B------:R-:W-:Y:S01]  /*e9d0*/  FMNMX.FTZ R39, R70, R39, !PT ;  /* 0x0000002746277209 */ /* 0x000fe20007810000 */
[-CC-:B------:R-:W-:Y:S01]  /*e9e0*/  FFMA.FTZ R14, R14, R65.reuse, -R5.reuse ;  /* 0x000000410e0e7223 */ /* 0x180fe20000010805 */
[----:B------:R-:W-:Y:S01]  /*e9f0*/  ISETP.GT.AND P3, PT, R87, 0x79, !P3 ;  /* 0x000000795700780c */ /* 0x000fe20005f64270 */
[----:B------:R1:W-:Y:S01]  /*ea00*/  MUFU.EX2 R25, R92 ;  /* 0x0000005c00197308 */ /* 0x0003e20000000800 */
[----:B------:R-:W-:Y:S01]  /*ea10*/  ISETP.LT.OR P2, PT, R90, 0x79, P2 ;  /* 0x000000795a00780c */ /* 0x000fe20001741670 */
[-CC-:B------:R-:W-:Y:S01]  /*ea20*/  FFMA.FTZ R24, R24, R65.reuse, -R5.reuse ;  /* 0x0000004118187223 */ /* 0x180fe20000010805 */
[----:B------:R-:W-:Y:S01]  /*ea30*/  FSEL R72, R72, -INF , !P1 ;  /* 0xff80000048487808 */ /* 0x000fe20004800000 */
[--C-:B------:R-:W-:Y:S01]  /*ea40*/  FFMA.FTZ R28, R28, R65, -R5.reuse ;  /* 0x000000411c1c7223 */ /* 0x100fe20000010805 */
[----:B------:R-:W-:Y:S01]  /*ea50*/  FMNMX.FTZ R39, R74, R39, !PT ;  /* 0x000000274a277209 */ /* 0x000fe20007810000 */
[-CC-:B------:R-:W-:Y:S01]  /*ea60*/  FFMA.FTZ R32, R32, R65.reuse, -R5.reuse ;  /* 0x0000004120207223 */ /* 0x180fe20000010805 */
[----:B------:R-:W-:Y:S01]  /*ea70*/  ISETP.LT.OR P3, PT, R90, 0x7a, P3 ;  /* 0x0000007a5a00780c */ /* 0x000fe20001f61670 */
[----:B------:R2:W-:Y:S01]  /*ea80*/  MUFU.EX2 R27, R94 ;  /* 0x0000005e001b7308 */ /* 0x0005e20000000800 */
        /* <DEDUP_REMOVED lines=8> */
[----:B------:R-:W-:-:S01]  /*eb10*/  FFMA.FTZ R100, R100, R65, -R5 ;  /* 0x0000004164647223 */ /* 0x000fc20000010805 */
[--C-:B------:R-:W-:Y:S01]  /*eb20*/  FFMA.FTZ R44, R44, R65, -R5.reuse ;  /* 0x000000412c2c7223 */ /* 0x100fe20000010805 */
        /* <DEDUP_REMOVED lines=14> */
[----:B-1----:R-:W-:-:S01]  /*ec10*/  FFMA.FTZ R92, R116, R65, -R5 ;  /* 0x00000041745c7223 */ /* 0x002fc20000010805 */
[-CC-:B------:R-:W-:Y:S01]  /*ec20*/  FFMA.FTZ R47, R118, R65.reuse, -R5.reuse ;  /* 0x00000041762f7223 */ /* 0x180fe20000010805 */
[----:B--2---:R-:W-:-:S01]  /*ec30*/  FFMA.FTZ R94, R120, R65, -R5 ;  /* 0x00000041785e7223 */ /* 0x004fc20000010805 */
[----:B------:R-:W-:Y:S01]  /*ec40*/  MUFU.EX2 R14, R14 ;  /* 0x0000000e000e7308 */ /* 0x000fe20000000800 */
[----:B------:R-:W-:-:S07]  /*ec50*/  ISETP.NE.AND P5, PT, R95, 0x1, PT ;  /* 0x000000015f00780c */ /* 0x000fce0003fa5270 */
[----:B------:R-:W-:Y:S01]  /*ec60*/  MUFU.EX2 R21, R21 ;  /* 0x0000001500157308 */ /* 0x000fe20000000800 */
[----:B0-----:R-:W-:-:S07]  /*ec70*/  FMNMX.FTZ R49, R8, R43, !PT ;  /* 0x0000002b08317209 */ /* 0x001fce0007810000 */
[----:B------:R-:W0:Y:S01]  /*ec80*/  MUFU.EX2 R24, R24 ;  /* 0x0000001800187308 */ /* 0x000e220000000800 */
[----:B------:R-:W1:Y:S07]  /*ec90*/  SHFL.BFLY PT, R8, R49, 0x1, 0x1f ;  /* 0x0c201f0031087f89 */ /* 0x000e6e00000e0000 */
[----:B------:R-:W-:Y:S08]  /*eca0*/  MUFU.EX2 R28, R28 ;  /* 0x0000001c001c7308 */ /* 0x000ff00000000800 */
[----:B------:R-:W2:Y:S01]  /*ecb0*/  MUFU.EX2 R32, R32 ;  /* 0x0000002000207308 */ /* 0x000ea20000000800 */
[----:B0-----:R-:W-:-:S04]  /*ecc0*/  F2FP.SATFINITE.E4M3.F32.PACK_AB_MERGE_C R148, R24, R21, RZ ;  /* 0x000000151894723e */ /* 0x001fc800048070ff */
[----:B------:R-:W-:-:S03]  /*ecd0*/  F2FP.SATFINITE.E4M3.F32.PACK_AB_MERGE_C R148, R14, R15, R148 ;  /* 0x0000000f0e94723e */ /* 0x000fc60004807094 */
[----:B------:R-:W-:Y:S01]  /*ece0*/  MUFU.EX2 R29, R96 ;  /* 0x00000060001d7308 */ /* 0x000fe20000000800 */
[----:B-1----:R-:W-:Y:S01]  /*ecf0*/  FMNMX.FTZ R8, R49, R8, !PT ;  /* 0x0000000831087209 */ /* 0x002fe20007810000 */
[-CC-:B------:R-:W-:Y:S01]  /*ed00*/  FFMA.FTZ R49, R76, R65.reuse, -R5.reuse ;  /* 0x000000414c317223 */ /* 0x180fe20000010805 */
[----:B------:R-:W-:-:S02]  /*ed10*/  FFMA.FTZ R76, R82, R65, -R5 ;  /* 0x00000041524c7223 */ /* 0x000fc40000010805 */
[C---:B------:R-:W-:Y:S01]  /*ed20*/  FSETP.NEU.FTZ.AND P1, PT, R8.reuse, -INF , PT ;  /* 0xff8000000800780b */ /* 0x040fe20003f3d000 */
[----:B------:R-:W-:-:S02]  /*ed30*/  FFMA.FTZ R51, R8, R65, -8 ;  /* 0xc100000008337423 */ /* 0x000fc40000010041 */
[----:B------:R-:W-:Y:S01]  /*ed40*/  MUFU.EX2 R36, R36 ;  /* 0x0000002400247308 */ /* 0x000fe20000000800 */
[----:B--2---:R-:W-:Y:S02]  /*ed50*/  F2FP.SATFINITE.E4M3.F32.PACK_AB_MERGE_C R150, R32, R27, RZ ;  /* 0x0000001b2096723e */ /* 0x004fe400048070ff */
[----:B------:R-:W-:-:S02]  /*ed60*/  FSEL R5, R51, RZ, P1 ;  /* 0x000000ff33057208 */ /* 0x000fc40000800000 */
[----:B------:R-:W-:-:S03]  /*ed70*/  F2FP.SATFINITE.E4M3.F32.PACK_AB_MERGE_C R150, R28, R25, R150 ;  /* 0x000000191c96723e */ /* 0x000fc60004807096 */
[-CC-:B------:R-:W-:Y:S01]  /*ed80*/  FFMA.FTZ R0, R0, R65.reuse, -R5.reuse ;  /* 0x0000004100007223 */ /* 0x180fe20000010805 */
[----:B------:R-:W-:-:S01]  /*ed90*/  FFMA.FTZ R51, R4, R65, -R5 ;  /* 0x0000004104337223 */ /* 0x000fc20000010805 */
[-CC-:B------:R-:W-:Y:S01]  /*eda0*/  FFMA.FTZ R4, R78, R65.reuse, -R5.reuse ;  /* 0x000000414e047223 */ /* 0x180fe20000010805 */
[----:B------:R-:W-:-:S01]  /*edb0*/  FFMA.FTZ R53, R20, R65, -R5 ;  /* 0x0000004114357223 */ /* 0x000fc20000010805 */
        /* <DEDUP_REMOVED lines=8> */
[----:B------:R-:W-:Y:S01]  /*ee40*/  FFMA.FTZ R59, R34, R65, -R5 ;  /* 0x00000041223b7223 */ /* 0x000fe20000010805 */
[----:B------:R-:W-:-:S01]  /*ee50*/  FADD.FTZ R78, R24, R71 ;  /* 0x00000047184e7221 */ /* 0x000fc20000010000 */
[----:B------:R-:W0:Y:S01]  /*ee60*/  MUFU.EX2 R51, R51 ;  /* 0x0000003300337308 */ /* 0x000e220000000800 */
[----:B------:R-:W-:-:S01]  /*ee70*/  FFMA.FTZ R34, R124, R65, -R5 ;  /* 0x000000417c227223 */ /* 0x000fc20000010805 */
[----:B------:R-:W-:Y:S01]  /*ee80*/  FFMA.FTZ R61, R38, R65, -R5 ;  /* 0x00000041263d7223 */ /* 0x000fe20000010805 */
[----:B------:R-:W-:-:S01]  /*ee90*/  FADD.FTZ R75, R25, R78 ;  /* 0x0000004e194b7221 */ /* 0x000fc20000010000 */
[-CC-:B------:R-:W-:Y:S01]  /*eea0*/  FFMA.FTZ R38, R126, R65.reuse, -R5.reuse ;  /* 0x000000417e267223 */ /* 0x180fe20000010805 */
[----:B------:R-:W-:-:S01]  /*eeb0*/  FFMA.FTZ R63, R42, R65, -R5 ;  /* 0x000000412a3f7223 */ /* 0x000fc20000010805 */
[----:B------:R-:W-:Y:S01]  /*eec0*/  FFMA.FTZ R42, R128, R65, -R5 ;  /* 0x00000041802a7223 */ /* 0x000fe20000010805 */
[----:B------:R-:W-:-:S01]  /*eed0*/  FADD.FTZ R80, R28, R75 ;  /* 0x0000004b1c507221 */ /* 0x000fc20000010000 */
[----:B------:R-:W1:Y:S01]  /*eee0*/  MUFU.EX2 R4, R4 ;  /* 0x0000000400047308 */ /* 0x000e620000000800 */
[----:B------:R-:W-:-:S01]  /*eef0*/  FFMA.FTZ R67, R46, R65, -R5 ;  /* 0x000000412e437223 */ /* 0x000fc20000010805 */
[----:B------:R-:W-:Y:S01]  /*ef00*/  FFMA.FTZ R46, R130, R65, -R5 ;  /* 0x00000041822e7223 */ /* 0x000fe20000010805 */
[----:B------:R-:W-:-:S01]  /*ef10*/  FADD.FTZ R75, R27, R80 ;  /* 0x000000501b4b7221 */ /* 0x000fc20000010000 */
        /* <DEDUP_REMOVED lines=13> */
[----:B-1----:R-:W-:-:S07]  /*eff0*/  FADD.FTZ R78, R4, R73 ;  /* 0x00000049044e7221 */ /* 0x002fce0000010000 */
[----:B------:R-:W1:Y:S01]  /*f000*/  MUFU.EX2 R55, R55 ;  /* 0x0000003700377308 */ /* 0x000e620000000800 */
[----:B--2---:R-:W-:-:S01]  /*f010*/  FADD.FTZ R73, R53, R78 ;  /* 0x0000004e35497221 */ /* 0x004fc20000010000 */
[----:B------:R-:W-:Y:S01]  /*f020*/  FADD.FTZ R78, R32, R75 ;  /* 0x0000004b204e7221 */ /* 0x000fe20000010000 */
[----:B------:R-:W-:-:S04]  /*f030*/  F2FP.SATFINITE.E4M3.F32.PACK_AB_MERGE_C R149, R53, R4, RZ ;  /* 0x000000043595723e */ /* 0x000fc800048070ff */
[----:B------:R-:W-:Y:S01]  /*f040*/  F2FP.SATFINITE.E4M3.F32.PACK_AB_MERGE_C R149, R51, R0, R149 ;  /* 0x000000003395723e */ /* 0x000fe20004807095 */
        /* <DEDUP_REMOVED lines=16> */
[----:B------:R-:W-:-:S06]  /*f150*/  FFMA.FTZ R15, R62, R65, -R5 ;  /* 0x000000413e0f7223 */ /* 0x000fcc0000010805 */
[----:B------:R-:W2:Y:S01]  /*f160*/  MUFU.EX2 R33, R100 ;  /* 0x0000006400217308 */ /* 0x000ea20000000800 */
[C---:B0-----:R-:W-:Y:S01]  /*f170*/  F2FP.SATFINITE.E4M3.F32.PACK_AB_MERGE_C R144, R40.reuse, R31, RZ ;  /* 0x0000001f2890723e */ /* 0x041fe200048070ff */
[----:B------:R-:W-:-:S03]  /*f180*/  FADD.FTZ R40, R40, R25 ;  /* 0x0000001928287221 */ /* 0x000fc60000010000 */
[----:B------:R-:W-:-:S03]  /*f190*/  F2FP.SATFINITE.E4M3.F32.PACK_AB_MERGE_C R144, R36, R29, R144 ;  /* 0x0000001d2490723e */ /* 0x000fc60004807090 */
        /* <DEDUP_REMOVED lines=9> */
[----:B------:R-:W-:Y:S01]  /*f230*/  MUFU.EX2 R35, R102 ;  /* 0x0000006600237308 */ /* 0x000fe20000000800 */
[----:B--2---:R-:W-:-:S01]  /*f240*/  FADD.FTZ R27, R61, R24 ;  /* 0x000000183d1b7221 */ /* 0x004fc20000010000 */
[----:B------:R-:W-:-:S04]  /*f250*/  F2FP.SATFINITE.E4M3.F32.PACK_AB_MERGE_C R34, R61, R34, RZ ;  /* 0x000000223d22723e */ /* 0x000fc800048070ff */
[----:B------:R-:W-:Y:S02]  /*f260*/  F2FP.SATFINITE.E4M3.F32.PACK_AB_MERGE_C R145, R59, R30, R34 ;  /* 0x0000001e3b91723e */ /* 0x000fe40004807022 */
[----:B------:R-:W1:Y:S01]  /*f270*/  MUFU.EX2 R48, R48 ;  /* 0x0000003000307308 */ /* 0x000e620000000800 */
[----:B0-----:R-:W-:-:S01]  /*f280*/  FADD.FTZ R32, R38, R27 ;  /* 0x0000001b26207221 */ /* 0x001fc20000010000 */
[----:B------:R-:W-:-:S06]  /*f290*/  FFMA.FTZ R27, R140, R65, -R5 ;  /* 0x000000418c1b7223 */ /* 0x000fcc0000010805 */
[----:B------:R-:W0:Y:S08]  /*f2a0*/  MUFU.EX2 R63, R63 ;  /* 0x0000003f003f7308 */ /* 0x000e300000000800 */
[----:B------:R-:W-:Y:S01]  /*f2b0*/  MUFU.EX2 R3, R3 ;  /* 0x0000000300037308 */ /* 0x000fe20000000800 */
[----:B-1----:R-:W-:Y:S01]  /*f2c0*/  F2FP.SATFINITE.E4M3.F32.PACK_AB_MERGE_C R146, R48, R35, RZ ;  /* 0x000000233092723e */ /* 0x002fe200048070ff */
[----:B------:R-:W-:Y:S01]  /*f2d0*/  FADD.FTZ R35, R35, R28 ;  /* 0x0000001c23237221 */ /* 0x000fe20000010000 */
[----:B------:R-:W-:-:S01]  /*f2e0*/  FFMA.FTZ R28, R66, R65, -R5 ;  /* 0x00000041421c7223 */ /* 0x000fc20000010805 */
[----:B------:R-:W-:Y:S01]  /*f2f0*/  FFMA.FTZ R5, R90, R65, -R5 ;  /* 0x000000415a057223 */ /* 0x000fe20000010805 */
[----:B------:R-:W-:Y:S01]  /*f300*/  F2FP.SATFINITE.E4M3.F32.PACK_AB_MERGE_C R146, R44, R33, R146 ;  /* 0x000000212c92723e */ /* 0x000fe20004807092 */
[----:B------:R-:W-:-:S02]  /*f310*/  FADD.FTZ R48, R48, R35 ;  /* 0x0000002330307221 */ /* 0x000fc40000010000 */
        /* <DEDUP_REMOVED lines=11> */
[----:B------:R-:W-:Y:S01]  /*f3d0*/  FADD.FTZ R84, R84, R37 ;  /* 0x0000002554547221 */ /* 0x000fe20000010000 */
[----:B------:R-:W-:Y:S01]  /*f3e0*/  IMAD.MOV.U32 R140, RZ, RZ, R24 ;  /* 0x000000ffff8c7224 */ /* 0x000fe200078e0018 */
[----:B------:R-:W1:Y:S01]  /*f3f0*/  MUFU.EX2 R69, R69 ;  /* 0x0000004500457308 */ /* 0x000e620000000800 */
[----:B0-----:R-:W-:-:S01]  /*f400*/  FADD.FTZ R29, R67, R32 ;  /* 0x00000020431d7221 */ /* 0x001fc20000010000 */
[----:B------:R-:W-:-:S04]  /*f410*/  F2FP.SATFINITE.E4M3.F32.PACK_AB_MERGE_C R42, R67, R42, RZ ;  /* 0x0000002a432a723e */ /* 0x000fc800048070ff */
[----:B------:R-:W-:Y:S02]  /*f420*/  F2FP.SATFINITE.E4M3.F32.PACK_AB_MERGE_C R147, R63, R38, R42 ;  /* 0x000000263f93723e */ /* 0x000fe4000480702a */
        /* <DEDUP_REMOVED lines=8> */
[----:B------:R-:W-:Y:S01]  /*f4b0*/  MUFU.EX2 R41, R41 ;  /* 0x0000002900297308 */ /* 0x000fe20000000800 */
[----:B--2---:R-:W-:-:S01]  /*f4c0*/  FADD.FTZ R29, R71, R26 ;  /* 0x0000001a471d7221 */ /* 0x004fc20000010000 */
[----:B------:R-:W-:-:S04]  /*f4d0*/  F2FP.SATFINITE.E4M3.F32.PACK_AB_MERGE_C R50, R71, R50, RZ ;  /* 0x000000324732723e */ /* 0x000fc800048070ff */
[----:B------:R-:W-:Y:S02]  /*f4e0*/  F2FP.SATFINITE.E4M3.F32.PACK_AB_MERGE_C R141, R69, R46, R50 ;  /* 0x0000002e458d723e */ /* 0x000fe40004807032 */
[----:B------:R-:W0:Y:S01]  /*f4f0*/  MUFU.EX2 R64, R64 ;  /* 0x0000004000407308 */ /* 0x000e220000000800 */
[----:B-1----:R-:W-:-:S07]  /*f500*/  FADD.FTZ R26, R54, R29 ;  /* 0x0000001d361a7221 */ /* 0x002fce0000010000 */
[----:B------:R-:W1:Y:S08]  /*f510*/  MUFU.EX2 R21, R21 ;  /* 0x0000001500157308 */ /* 0x000e700000000800 */
[----:B------:R-:W-:Y:S01]  /*f520*/  MUFU.EX2 R39, R39 ;  /* 0x0000002700277308 */ /* 0x000fe20000000800 */
[----:B0-----:R-:W-:-:S07]  /*f530*/  F2FP.SATFINITE.E4M3.F32.PACK_AB_MERGE_C R142, R64, R41, RZ ;  /* 0x00000029408e723e */ /* 0x001fce00048070ff */
[----:B------:R-:W0:Y:S01]  /*f540*/  MUFU.EX2 R60, R60 ;  /* 0x0000003c003c7308 */ /* 0x000e220000000800 */
[----:B-1----:R-:W-:-:S02]  /*f550*/  FADD.FTZ R29, R21, R26 ;  /* 0x0000001a151d7221 */ /* 0x002fc40000010000 */
[----:B------:R-:W1:Y:S05]  /*f560*/  @P5 LDC R26, c[0x0][0x44c] ;  /* 0x00011300ff1a5b82 */ /* 0x000e6a0000000800 */
[----:B------:R-:W2:Y:S08]  /*f570*/  MUFU.EX2 R14, R14 ;  /* 0x0000000e000e7308 */ /* 0x000eb00000000800 */
[----:B------:R-:W3:Y:S01]  /*f580*/  MUFU.EX2 R15, R15 ;  /* 0x0000000f000f7308 */ /* 0x000ee20000000800 */
[----:B0-----:R-:W-:Y:S01]  /*f590*/  F2FP.SATFINITE.E4M3.F32.PACK_AB_MERGE_C R142, R60, R39, R142 ;  /* 0x000000273c8e723e */ /* 0x001fe2000480708e */
[----:B------:R-:W-:-:S04]  /*f5a0*/  FADD.FTZ R39, R39, R56 ;  /* 0x0000003827277221 */ /* 0x000fc80000010000 */
[----:B------:R-:W-:Y:S02]  /*f5b0*/  FADD.FTZ R60, R60, R39 ;  /* 0x000000273c3c7221 */ /* 0x000fe40000010000 */
[----:B------:R-:W0:Y:S01]  /*f5c0*/  MUFU.EX2 R25, R25 ;  /* 0x0000001900197308 */ /* 0x000e220000000800 */
[----:B--2---:R-:W-:-:S01]  /*f5d0*/  FADD.FTZ R0, R14, R29 ;  /* 0x0000001d0e007221 */ /* 0x004fc20000010000 */
[----:B------:R-:W-:Y:S01]  /*f5e0*/  FADD.FTZ R41, R41, R60 ;  /* 0x0000003c29297221 */ /* 0x000fe20000010000 */
[----:B------:R-:W2:Y:S01]  /*f5f0*/  @P5 LDC R29, c[0x0][0x450] ;  /* 0x00011400ff1d5b82 */ /* 0x000ea20000000800 */
[----:B-1----:R-:W-:-:S04]  /*f600*/  @P5 IMAD.HI.U32 R26, R93, R26, RZ ;  /* 0x0000001a5d1a5227 */ /* 0x002fc800078e00ff */
[----:B------:R-:W-:Y:S01]  /*f610*/  FADD.FTZ R64, R64, R41 ;  /* 0x0000002940407221 */ /* 0x000fe20000010000 */
[----:B------:R-:W-:Y:S01]  /*f620*/  MUFU.EX2 R45, R45 ;  /* 0x0000002d002d7308 */ /* 0x000fe20000000800 */
[----:B---3--:R-:W-:-:S01]  /*f630*/  FADD.FTZ R0, R15, R0 ;  /* 0x000000000f007221 */ /* 0x008fc20000010000 */
        /* <DEDUP_REMOVED lines=10> */
[----:B------:R-:W3:Y:S01]  /*f6e0*/  MUFU.EX2 R4, R70 ;  /* 0x0000004600047308 */ /* 0x000ee20000000800 */
        /* <DEDUP_REMOVED lines=8> */
[C---:B---3--:R-:W-:Y:S01]  /*f770*/  F2FP.SATFINITE.E4M3.F32.PACK_AB_MERGE_C R27, R4.reuse, R27, RZ ;  /* 0x0000001b041b723e */ /* 0x048fe200048070ff */
[----:B------:R-:W-:-:S03]  /*f780*/  FADD.FTZ R4, R4, R15 ;  /* 0x0000000f04047221 */ /* 0x000fc60000010000 */
[----:B------:R-:W-:-:S03]  /*f790*/  F2FP.SATFINITE.E4M3.F32.PACK_AB_MERGE_C R137, R28, R25, R27 ;  /* 0x000000191c89723e */ /* 0x000fc6000480701b */
[----:B------:R-:W0:Y:S01]  /*f7a0*/  MUFU.EX2 R76, R76 ;  /* 0x0000004c004c7308 */ /* 0x000e220000000800 */
[----:B-1----:R-:W-:-:S01]  /*f7b0*/  FADD.FTZ R15, R3, R4 ;  /* 0x00000004030f7221 */ /* 0x002fc20000010000 */
[----:B------:R-:W-:Y:S01]  /*f7c0*/  IMAD.MOV.U32 R4, RZ, RZ, R93 ;  /* 0x000000ffff047224 */ /* 0x000fe200078e005d */
[----:B--2---:R-:W-:Y:S02]  /*f7d0*/  @P5 SHF.R.U32.HI R4, RZ, R29, R26 ;  /* 0x0000001dff045219 */ /* 0x004fe4000001161a */
[----:B------:R-:W-:-:S03]  /*f7e0*/  ISETP.GE.AND P5, PT, R13, 0x1, PT ;  /* 0x000000010d00780c */ /* 0x000fc60003fa6270 */
[----:B------:R-:W-:Y:S01]  /*f7f0*/  MUFU.EX2 R47, R47 ;  /* 0x0000002f002f7308 */ /* 0x000fe20000000800 */
[----:B------:R-:W-:-:S04]  /*f800*/  IMAD.IADD R89, R89, 0x1, R4 ;  /* 0x0000000159597824 */ /* 0x000fc800078e0204 */
[----:B------:R-:W-:-:S03]  /*f810*/  IMAD.IADD R12, R89, 0x1, R12 ;  /* 0x00000001590c7824 */ /* 0x000fc600078e020c */
[----:B------:R-:W1:Y:S01]  /*f820*/  MUFU.EX2 R94, R94 ;  /* 0x0000005e005e7308 */ /* 0x000e620000000800 */
[----:B0-----:R-:W-:-:S07]  /*f830*/  F2FP.SATFINITE.E4M3.F32.PACK_AB_MERGE_C R0, R76, R49, RZ ;  /* 0x000000314c00723e */ /* 0x001fce00048070ff */
[----:B------:R-:W0:Y:S08]  /*f840*/  MUFU.EX2 R72, R72 ;  /* 0x0000004800487308 */ /* 0x000e300000000800 */
[----:B------:R-:W-:Y:S01]  /*f850*/  MUFU.EX2 R52, R52 ;  /* 0x0000003400347308 */ /* 0x000fe20000000800 */
[----:B-1----:R-:W-:Y:S01]  /*f860*/  F2FP.SATFINITE.E4M3.F32.PACK_AB_MERGE_C R138, R94, R47, R0 ;  /* 0x0000002f5e8a723e */ /* 0x002fe20004807000 */
[----:B------:R-:W-:-:S04]  /*f870*/  FADD.FTZ R47, R47, R92 ;  /* 0x0000005c2f2f7221 */ /* 0x000fc80000010000 */
[----:B------:R-:W-:Y:S02]  /*f880*/  FADD.FTZ R94, R94, R47 ;  /* 0x0000002f5e5e7221 */ /* 0x000fe40000010000 */
[----:B------:R-:W1:Y:S01]  /*f890*/  MUFU.EX2 R5, R5 ;  /* 0x0000000500057308 */ /* 0x000e620000000800 */
[----:B0-----:R-:W-:-:S01]  /*f8a0*/  FADD.FTZ R15, R72, R15 ;  /* 0x0000000f480f7221 */ /* 0x001fc20000010000 */
[----:B------:R-:W-:-:S04]  /*f8b0*/  FADD.FTZ R49, R49, R94 ;  /* 0x0000005e31317221 */ /* 0x000fc80000010000 */
[----:B------:R-:W-:Y:S01]  /*f8c0*/  FADD.FTZ R4, R76, R49 ;  /* 0x000000314c047221 */ /* 0x000fe20000010000 */
[----:B-1----:R-:W-:Y:S01]  /*f8d0*/  F2FP.SATFINITE.E4M3.F32.PACK_AB_MERGE_C R0, R5, R52, RZ ;  /* 0x000000340500723e */ /* 0x002fe200048070ff */
[----:B------:R-:W-:-:S03]  /*f8e0*/  FADD.FTZ R52, R52, R15 ;  /* 0x0000000f34347221 */ /* 0x000fc60000010000 */
[----:B------:R-:W-:Y:S01]  /*f8f0*/  F2FP.SATFINITE.E4M3.F32.PACK_AB_MERGE_C R139, R72, R3, R0 ;  /* 0x00000003488b723e */ /* 0x000fe20004807000 */
[----:B------:R-:W-:-:S01]  /*f900*/  FADD.FTZ R3, R5, R52 ;  /* 0x0000003405037221 */ /* 0x000fc20000010000 */
        /* <DEDUP_REMOVED lines=13> */
.L_x_10107:
[----:B------:R-:W-:-:S13]  /*f9e0*/  ISETP.NE.AND P1, PT, R13, 0x1, PT ;  /* 0x000000010d00780c */ /* 0x000fda0003f25270 */
[----:B------:R-:W0:Y:S02]  /*f9f0*/  @P1 LDC.64 R14, c[0x0][0x9e8] ;  /* 0x00027a00ff0e1b82 */ /* 0x000e240000000a00 */
[----:B0-----:R-:W-:-:S05]  /*fa00*/  @P1 IMAD.HI.U32 R14, R5, R14, RZ ;  /* 0x0000000e050e1227 */ /* 0x001fca00078e00ff */
[----:B------:R-:W-:-:S07]  /*fa10*/  @P1 SHF.R.U32.HI R5, RZ, R15, R14 ;  /* 0x0000000fff051219 */ /* 0x000fce000001160e */
.L_x_10108:
[----:B------:R-:W-:Y:S05]  /*fa20*/  BSYNC B0 ;  /* 0x0000000000007941 */ /* 0x000fea0003800000 */
.L_x_10106:
[----:B------:R-:W-:-:S05]  /*fa30*/  IMAD R5, R5, R13, R13 ;  /* 0x0000000d05057224 */ /* 0x000fca00078e020d */
[----:B------:R-:W-:-:S07]  /*fa40*/  VIMNMX R12, R12, R5, PT ;  /* 0x000000050c0c7248 */ /* 0x000fce0003fe0100 */
.L_x_10105:
[----:B------:R-:W2:Y:S01]  /*fa50*/  LDL R13, [R1+0x34] ;  /* 0x00003400010d7983 */ /* 0x000ea20000100800 */
        /* <DEDUP_REMOVED lines=10> */
[----:B------:R-:W-:Y:S01]  /*fb00*/  BSSY B1, `(.L_x_10109) ;  /* 0x00003b3000017945 */ /* 0x000fe20003800000 */
        /* <DEDUP_REMOVED lines=24> */
[----:B--2---:R-:W-:-:S04]  /*fc90*/  VIMNMX R13, R13, R5, !PT ;  /* 0x000000050d0d7248 */ /* 0x004fc80007fe0100 */
[----:B------:R-:W-:Y:S01]  /*fca0*/  ISETP.GE.AND P1, PT, R0, R13, PT ;  /* 0x0000000d0000720c */ /* 0x000fe20003f26270 */
[----:B------:R0:W-:-:S12]  /*fcb0*/  STL [R1+0x20], R13 ;  /* 0x0000200d01007387 */ /* 0x0001d80000100800 */
[----:B0-----:R-:W-:Y:S05]  /*fcc0*/  @!P1 BRA `(.L_x_10110) ;  /* 0x0000003800589947 */ /* 0x001fea0003800000 */
[----:B------:R-:W-:Y:S01]  /*fcd0*/  BSSY B0, `(.L_x_10111) ;  /* 0x0000391000007945 */ /* 0x000fe20003800000 */
        /* <DEDUP_REMOVED lines=24> */
.L_x_10131:
[----:B------:R-:W-:Y:S02]  /*fe60*/  IMAD.U32 R12, RZ, RZ, UR38 ;  /* 0x00000026ff0c7e24 */ /* 0x000fe4000f8e00ff */
[----:B------:R-:W-:-:S03]  /*fe70*/  VIADD R5, R18, 0x1 ;  /* 0x0000000112057836 */ /* 0x000fc60000000000 */
[----:B------:R-:W-:Y:S02]  /*fe80*/  ISETP.NE.AND P2, PT, R12, 0x3, PT ;  /* 0x000000030c00780c */ /* 0x000fe40003f45270 */
[----:B------:R-:W-:-:S04]  /*fe90*/  ISETP.NE.AND P1, PT, R5, 0x2, PT ;  /* 0x000000020500780c */ /* 0x000fc80003f25270 */
[----:B------:R-:W-:Y:S02]  /*fea0*/  SEL R13, RZ, 0x1, P1 ;  /* 0x00000001ff0d7807 */ /* 0x000fe40000800000 */
[----:B------:R-:W-:Y:S02]  /*feb0*/  SEL R5, R5, RZ, P1 ;  /* 0x000000ff05057207 */ /* 0x000fe40000800000 */
[----:B------:R-:W-:-:S03]  /*fec0*/  LOP3.LUT R20, R22, R13, RZ, 0x3c, !PT ;  /* 0x0000000d16147212 */ /* 0x000fc600078e3cff */
[----:B------:R-:W-:Y:S05]  /*fed0*/  @!P2 BRA `(.L_x_10112) ;  /* 0x000000000004a947 */ /* 0x000fea0003800000 */
[----:B------:R-:W-:Y:S01]  /*fee0*/  BPT.TRAP 0x1 ;  /* 0x000000040000795c */ /* 0x000fe20000300000 */
.L_x_10112:
[----:B------:R-:W-:Y:S01]  /*fef0*/  IMAD R21, R5, 0x8, R16 ;  /* 0x0000000805157824 */ /* 0x000fe200078e0210 */
[----:B------:R-:W-:-:S04]  /*ff00*/  SHF.L.U32 R12, R20, 0x1f, RZ ;  /* 0x0000001f140c7819 */ /* 0x000fc800000006ff */
[----:B------:R0:W1:Y:S01]  /*ff10*/  SYNCS.PHASECHK.TRANS64.TRYWAIT P1, [R21+URZ+0x19c30], R12 ;  /* 0x019c300c150075a7 */ /* 0x000062000802017f */
[----:B------:R-:W-:Y:S05]  /*ff20*/  @!P2 BRA `(.L_x_10113) ;  /* 0x000000000004a947 */ /* 0x000fea0003800000 */
[----:B------:R-:W-:Y:S01]  /*ff30*/  BPT.TRAP 0x1 ;  /* 0x000000040000795c */ /* 0x000fe20000300000 */
.L_x_10113:
[----:B------:R-:W2:Y:S01]  /*ff40*/  LDL R13, [R1+0x14] ;  /* 0x00001400010d7983 */ /* 0x000ea20000100800 */
[----:B------:R-:W-:Y:S01]  /*ff50*/  BSSY B2, `(.L_x_10114) ;  /* 0x0000006000027945 */ /* 0x000fe20003800000 */
[----:B------:R-:W-:Y:S02]  /*ff60*/  IMAD.MOV.U32 R15, RZ, RZ, -0x3ffffff0 ;  /* 0xc0000010ff0f7424 */ /* 0x000fe400078e00ff */
[----:B--2---:R-:W-:Y:S01]  /*ff70*/  IMAD R14, R5, 0x300, R13 ;  /* 0x00000300050e7824 */ /* 0x004fe200078e020d */
[----:B-1----:R-:W-:Y:S06]  /*ff80*/  @P1 BRA `(.L_x_10115) ;  /* 0x0000000000081947 */ /* 0x002fec0003800000 */
[----:B------:R-:W1:Y:S02]  /*ff90*/  SYNCS.PHASECHK.TRANS64.TRYWAIT P1, [R21+URZ+0x19c30], R12 ;  /* 0x019c300c150075a7 */ /* 0x000e64000802017f */
[----:B-1----:R-:W-:Y:S05]  /*ffa0*/  @!P1 BRA `(.L_x_10116) ;  /* 0x0000015c00789947 */ /* 0x002fea0003800000 */
.L_x_10115:
[----:B------:R-:W-:Y:S05]  /*ffb0*/  BSYNC B2 ;  /* 0x0000000000027941 */ /* 0x000fea0003800000 */
.L_x_10114:
[C---:B------:R-:W-:Y:S01]  /*ffc0*/  R2UR UR6, R14.reuse ;  /* 0x000000000e0672ca */ /* 0x040fe200000e0000 */
[----:B------:R-:W-:Y:S01]  /*ffd0*/  WARPGROUP.ARRIVE ;  /* 0x00000000000079c5 */ /* 0x000fe20000000000 */
[----:B------:R-:W-:Y:S01]  /*ffe0*/  R2UR UR7, R15 ;  /* 0x000000000f0772ca */ /* 0x000fe200000e0000 */
[----:B01----:R-:W-:Y:S01]  /*fff0*/  VIADD R12, R14, 0x100 ;  /* 0x000001000e0c7836 */ /* 0x003fe20000000000 */
[----:B------:R-:W-:Y:S01]  /*10000*/  R2UR UR4, R6 ;  /* 0x00000000060472ca */ /* 0x000fe200000e0000 */
[----:B------:R-:W-:Y:S01]  /*10010*/  IMAD.MOV.U32 R13, RZ, RZ, -0x3ffffff0 ;  /* 0xc0000010ff0d7424 */ /* 0x000fe200078e00ff */
[----:B------:R-:W-:Y:S01]  /*10020*/  R2UR UR5, R7 ;  /* 0x00000000070572ca */ /* 0x000fe200000e0000 */
[----:B------:R-:W-:Y:S01]  /*10030*/  VIADD R14, R14, 0x200 ;  /* 0x000002000e0e7836 */ /* 0x000fe20000000000 */
[----:B------:R-:W-:Y:S01]  /*10040*/  R2UR UR10, R12 ;  /* 0x000000000c0a72ca */ /* 0x000fe200000e0000 */
[----:B------:R-:W-:Y:S01]  /*10050*/  IMAD.MOV.U32 R15, RZ, RZ, -0x3ffffff0 ;  /* 0xc0000010ff0f7424 */ /* 0x000fe200078e00ff */
[----:B------:R-:W-:Y:S01]  /*10060*/  R2UR UR11, R13 ;  /* 0x000000000d0b72ca */ /* 0x000fe200000e0000 */
[----:B------:R-:W-:Y:S01]  /*10070*/  IMAD.U32 R13, RZ, RZ, UR38 ;  /* 0x00000026ff0d7e24 */ /* 0x000fe2000f8e00ff */
[----:B------:R-:W-:-:S02]  /*10080*/  R2UR UR8, R156 ;  /* 0x000000009c0872ca */ /* 0x000fc400000e0000 */
[----:B------:R-:W-:Y:S02]  /*10090*/  R2UR UR9, R157 ;  /* 0x000000009d0972ca */ /* 0x000fe400000e0000 */
[----:B------:R-:W-:Y:S02]  /*100a0*/  R2UR UR14, R14 ;  /* 0x000000000e0e72ca */ /* 0x000fe400000e0000 */
[----:B------:R-:W-:Y:S01]  /*100b0*/  R2UR UR15, R15 ;  /* 0x000000000f0f72ca */ /* 0x000fe200000e0000 */
[----:B------:R-:W-:Y:S01]  /*100c0*/  QGMMA.64x128x32.F32.E4M3.E4M3 R24, gdesc[UR4], RZ, !UPT, gsb0 ;  /* 0x01e00000041879f3 */ /* 0x000fe2000c0008ff */
[----:B------:R-:W-:Y:S02]  /*100d0*/  R2UR UR12, R10 ;  /* 0x000000000a0c72ca */ /* 0x000fe400000e0000 */
[----:B------:R-:W-:Y:S02]  /*100e0*/  R2UR UR13, R11 ;  /* 0x000000000b0d72ca */ /* 0x000fe400000e0000 */
[----:B------:R-:W-:Y:S01]  /*100f0*/  ISETP.NE.AND P2, PT, R13, 0x3, PT ;  /* 0x000000030d00780c */ /* 0x000fe20003f45270 */
[----:B------:R-:W-:-:S02]  /*10100*/  WARPGROUP.DEPBAR.LE gsb0, 0x0 ;  /* 0x00008000000079c5 */ /* 0x000fc40000010000 */
[----:B------:R-:W-:-:S06]  /*10110*/  WARPGROUP.ARRIVE ;  /* 0x00000000000079c5 */ /* 0x000fcc0000000000 */
[----:B------:R-:W-:Y:S03]  /*10120*/  QGMMA.64x128x32.F32.E4M3.E4M3 R24, gdesc[UR8], R24, gsb0 ;  /* 0x01e00000081879f3 */ /* 0x000fe60008000818 */
[----:B------:R-:W-:Y:S02]  /*10130*/  WARPGROUP.DEPBAR.LE gsb0, 0x0 ;  /* 0x00008000000079c5 */ /* 0x000fe40000010000 */
[----:B------:R-:W-:-:S07]  /*10140*/  WARPGROUP.ARRIVE ;  /* 0x00000000000079c5 */ /* 0x000fce0000000000 */
[----:B------:R-:W-:Y:S03]  /*10150*/  QGMMA.64x128x32.F32.E4M3.E4M3 R24, gdesc[UR12], R24, gsb0 ;  /* 0x01e000000c1879f3 */ /* 0x000fe60008000818 */
[----:B------:R-:W-:Y:S02]  /*10160*/  WARPGROUP.DEPBAR.LE gsb0, 0x0 ;  /* 0x00008000000079c5 */ /* 0x000fe40000010000 */
[----:B------:R-:W-:Y:S05]  /*10170*/  @!P2 BRA `(.L_x_10117) ;  /* 0x000000000004a947 */ /* 0x000fea0003800000 */
[----:B------:R-:W-:Y:S01]  /*10180*/  BPT.TRAP 0x1 ;  /* 0x000000040000795c */ /* 0x000fe20000300000 */
.L_x_10117:
[----:B------:R-:W-:Y:S01]  /*10190*/  SHF.L.U32 R12, R22, 0x1f, RZ ;  /* 0x0000001f160c7819 */ /* 0x000fe200000006ff */
[----:B------:R-:W-:-:S04]  /*101a0*/  IMAD R22, R18, 0x8, R16 ;  /* 0x0000000812167824 */ /* 0x000fc800078e0210 */
[----:B------:R0:W1:Y:S01]  /*101b0*/  SYNCS.PHASECHK.TRANS64.TRYWAIT P1, [R22+URZ+0x19c50], R12 ;  /* 0x019c500c160075a7 */ /* 0x000062000802017f */
[----:B------:R-:W-:Y:S05]  /*101c0*/  @!P2 BRA `(.L_x_10118) ;  /* 0x000000000004a947 */ /* 0x000fea0003800000 */
[----:B------:R-:W-:Y:S01]  /*101d0*/  BPT.TRAP 0x1 ;  /* 0x000000040000795c */ /* 0x000fe20000300000 */
.L_x_10118:
[----:B------:R-:W-:Y:S04]  /*101e0*/  BSSY B2, `(.L_x_10119) ;  /* 0x0000004000027945 */ /* 0x000fe80003800000 */
[----:B-1----:R-:W-:Y:S05]  /*101f0*/  @P1 BRA `(.L_x_10120) ;  /* 0x0000000000081947 */ /* 0x002fea0003800000 */
[----:B------:R-:W1:Y:S02]  /*10200*/  SYNCS.PHASECHK.TRANS64.TRYWAIT P1, [R22+URZ+0x19c50], R12 ;  /* 0x019c500c160075a7 */ /* 0x000e64000802017f */
[----:B-1----:R-:W-:Y:S05]  /*10210*/  @!P1 BRA `(.L_x_10121) ;  /* 0x0000015800f09947 */ /* 0x002fea0003800000 */
.L_x_10120:
[----:B------:R-:W-:Y:S05]  /*10220*/  BSYNC B2 ;  /* 0x0000000000027941 */ /* 0x000fea0003800000 */
.L_x_10119:
[----:B01----:R-:W-:Y:S01]  /*10230*/  VIADD R12, R16, 0x3000 ;  /* 0x00003000100c7836 */ /* 0x003fe20000000000 */
[----:B------:R-:W-:Y:S01]  /*10240*/  WARPGROUP.ARRIVE ;  /* 0x00000000000079c5 */ /* 0x000fe20000000000 */
[----:B------:R-:W-:Y:S01]  /*10250*/  IMAD.MOV.U32 R13, RZ, RZ, 0x40000040 ;  /* 0x40000040ff0d7424 */ /* 0x000fe200078e00ff */
[----:B------:R-:W-:Y:S02]  /*10260*/  LOP3.LUT P4, RZ, R17, 0x20, RZ, 0xc0, !PT ;  /* 0x0000002011ff7812 */ /* 0x000fe4000788c0ff */
[----:B------:R-:W-:Y:S02]  /*10270*/  SHF.R.U32.HI R12, RZ, 0x4, R12 ;  /* 0x00000004ff0c7819 */ /* 0x000fe4000001160c */
[----:B------:R-:W-:Y:S02]  /*10280*/  R2UR UR7, R13 ;  /* 0x000000000d0772ca */ /* 0x000fe400000e0000 */
[----:B------:R-:W-:-:S04]  /*10290*/  LOP3.LUT R12, R12, 0x3fff, RZ, 0xc0, !PT ;  /* 0x00003fff0c0c7812 */ /* 0x000fc800078ec0ff */
[----:B------:R-:W-:-:S05]  /*102a0*/  LOP3.LUT R12, R12, 0x10000, RZ, 0xfc, !PT ;  /* 0x000100000c0c7812 */ /* 0x000fca00078efcff */
[----:B------:R-:W-:-:S05]  /*102b0*/  IMAD R12, R18, 0x300, R12 ;  /* 0x00000300120c7824 */ /* 0x000fca00078e020c */
[----:B------:R-:W-:-:S13]  /*102c0*/  R2UR UR6, R12 ;  /* 0x000000000c0672ca */ /* 0x000fda00000e0000 */
[----:B------:R-:W-:Y:S01]  /*102d0*/  QGMMA.64x96x32.F32.E4M3.E4M3 R88, R148, gdesc[UR4], R88, gsb0 ;  /* 0x0160000494587df3 */ /* 0x000fe20008000858 */
        /* <DEDUP_REMOVED lines=8> */
[----:B------:R-:W2:Y:S01]  /*10360*/  LDL R150, [R1+0x10] ;  /* 0x0000100001967983 */ /* 0x000ea20000100800 */
[----:B------:R-:W-:Y:S01]  /*10370*/  VIADD R12, R12, 0x6 ;  /* 0x000000060c0c7836 */ /* 0x000fe20000000000 */
[----:B------:R-:W0:Y:S02]  /*10380*/  LDC R149, c[0x0][0x448] ;  /* 0x00011200ff957b82 */ /* 0x000e240000000800 */
[----:B------:R-:W2:Y:S02]  /*10390*/  LDL R151, [R1+0x30] ;  /* 0x0000300001977983 */ /* 0x000ea40000100800 */
[----:B------:R-:W-:Y:S01]  /*103a0*/  QGMMA.64x96x32.F32.E4M3.E4M3 R88, R144, gdesc[UR4], R88, gsb0 ;  /* 0x0160000490587df3 */ /* 0x000fe20008000858 */
[----:B------:R-:W-:Y:S01]  /*103b0*/  R2UR UR6, R14 ;  /* 0x000000000e0672ca */ /* 0x000fe200000e0000 */
[----:B------:R-:W-:Y:S01]  /*103c0*/  IMAD.MOV.U32 R13, RZ, RZ, 0x40000040 ;  /* 0x40000040ff0d7424 */ /* 0x000fe200078e00ff */
        /* <DEDUP_REMOVED lines=18> */
[----:B0-----:R-:W-:Y:S01]  /*104f0*/  ISETP.NE.AND P1, PT, R149, 0x1, PT ;  /* 0x000000019500780c */ /* 0x001fe20003f25270 */
        /* <DEDUP_REMOVED lines=9> */
[----:B------:R-:W-:Y:S01]  /*10590*/  @!P0 VIADD R21, R21, 0x19c40 ;  /* 0x00019c4015158836 */ /* 0x000fe20000000000 */
[----:B------:R-:W0:Y:S02]  /*105a0*/  MUFU.TANH R14, R14 ;  /* 0x0000000e000e7308 */ /* 0x000e240000002400 */
[----:B------:R-:W1:Y:S01]  /*105b0*/  @P1 LDC R45, c[0x0][0x44c] ;  /* 0x00011300ff2d1b82 */ /* 0x000e620000000800 */
[----:B------:R-:W-:-:S02]  /*105c0*/  WARPGROUP.DEPBAR.LE gsb0, 0x0 ;  /* 0x00008000000079c5 */ /* 0x000fc40000010000 */
[----:B------:R-:W-:Y:S01]  /*105d0*/  WARPGROUP.ARRIVE ;  /* 0x00000000000079c5 */ /* 0x000fe20000000000 */
[C---:B------:R-:W-:Y:S01]  /*105e0*/  FMUL.FTZ R78, R2.reuse, R83 ;  /* 0x00000053024e7220 */ /* 0x040fe20000410000 */
[----:B------:R-:W-:Y:S01]  /*105f0*/  FMUL.FTZ R47, R2, R50 ;  /* 0x00000032022f7220 */ /* 0x000fe20000410000 */
[----:B------:R-:W3:Y:S03]  /*10600*/  MUFU.TANH R15, R15 ;  /* 0x0000000f000f7308 */ /* 0x000ee60000002400 */
        /* <DEDUP_REMOVED lines=11> */
[----:B------:R-:W4:Y:S01]  /*106c0*/  @P1 LDC R44, c[0x0][0x450] ;  /* 0x00011400ff2c1b82 */ /* 0x000f220000000800 */
        /* <DEDUP_REMOVED lines=14> */
[----:B------:R-:W-:Y:S01]  /*107b0*/  @!P0 PRMT R21, RZ, 0x654, R21 ;  /* 0x00000654ff158816 */ /* 0x000fe20000000015 */
[----:B------:R-:W-:-:S06]  /*107c0*/  FMUL.FTZ R86, R2, R86 ;  /* 0x0000005602567220 */ /* 0x000fcc0000410000 */
        /* <DEDUP_REMOVED lines=11> */
[----:B------:R-:W5:Y:S01]  /*10880*/  LDL R140, [R1] ;  /* 0x00000000018c7983 */ /* 0x000f620000100800 */
[----:B------:R-:W-:Y:S01]  /*10890*/  WARPGROUP.ARRIVE ;  /* 0x00000000000079c5 */ /* 0x000fe20000000000 */
[C---:B------:R-:W-:Y:S01]  /*108a0*/  FMUL.FTZ R75, R2.reuse, R79 ;  /* 0x0000004f024b7220 */ /* 0x040fe20000410000 */
[C---:B------:R-:W-:Y:S02]  /*108b0*/  FMUL.FTZ R53, R2.reuse, R56 ;  /* 0x0000003802357220 */ /* 0x040fe40000410000 */
[----:B------:R-:W0:Y:S02]  /*108c0*/  MUFU.TANH R12, R12 ;  /* 0x0000000c000c7308 */ /* 0x000e240000002400 */
[----:B------:R-:W-:Y:S01]  /*108d0*/  QGMMA.64x96x32.F32.E4M3.E4M3 R88, R136, gdesc[UR4], R88, gsb0 ;  /* 0x0160000488587df3 */ /* 0x000fe20008000858 */
        /* <DEDUP_REMOVED lines=11> */
[----:B------:R-:W-:Y:S01]  /*10990*/  IMAD.SHL.U32 R82, R0, 0x80, RZ ;  /* 0x0000008000527824 */ /* 0x000fe200078e00ff */
[----:B------:R-:W0:Y:S08]  /*109a0*/  MUFU.TANH R13, R13 ;  /* 0x0000000d000d7308 */ /* 0x000e300000002400 */
[----:B------:R-:W0:Y:S08]  /*109b0*/  MUFU.TANH R24, R24 ;  /* 0x0000001800187308 */ /* 0x000e300000002400 */
[----:B------:R-:W0:Y:S08]  /*109c0*/  MUFU.TANH R26, R26 ;  /* 0x0000001a001a7308 */ /* 0x000e300000002400 */
[----:B------:R-:W0:Y:S08]  /*109d0*/  MUFU.TANH R29, R29 ;  /* 0x0000001d001d7308 */ /* 0x000e300000002400 */
[----:B------:R-:W0:Y:S08]  /*109e0*/  MUFU.TANH R31, R31 ;  /* 0x0000001f001f7308 */ /* 0x000e300000002400 */
[----:B------:R-:W0:Y:S08]  /*109f0*/  MUFU.TANH R34, R34 ;  /* 0x0000002200227308 */ /* 0x000e300000002400 */
[----:B------:R-:W0:Y:S01]  /*10a00*/  MUFU.TANH R36, R36 ;  /* 0x0000002400247308 */ /* 0x000e220000002400 */
[----:B--2---:R-:W-:-:S04]  /*10a10*/  IMAD.IADD R81, R151, 0x1, R150 ;  /* 0x0000000197517824 */ /* 0x004fc800078e0296 */
[----:B-1----:R-:W-:-:S03]  /*10a20*/  @P1 IMAD.HI.U32 R45, R81, R45, RZ ;  /* 0x0000002d512d1227 */ /* 0x002fc600078e00ff */
[----:B------:R-:W1:Y:S01]  /*10a30*/  MUFU.TANH R39, R39 ;  /* 0x0000002700277308 */ /* 0x000e620000002400 */
[----:B------:R-:W-:Y:S01]  /*10a40*/  IMAD.MOV.U32 R84, RZ, RZ, R81 ;  /* 0x000000ffff547224 */ /* 0x000fe200078e0051 */
[----:B----4-:R-:W-:Y:S01]  /*10a50*/  @P1 SHF.R.U32.HI R84, RZ, R44, R45 ;  /* 0x0000002cff541219 */ /* 0x010fe2000001162d */
[----:B------:R-:W-:Y:S01]  /*10a60*/  FMUL.FTZ R81, R2, R87 ;  /* 0x0000005702517220 */ /* 0x000fe20000410000 */
[----:B------:R-:W-:-:S04]  /*10a70*/  IADD3 R87, -R23, 0x1, -R82 ;  /* 0x0000000117577810 */ /* 0x000fc80007ffe952 */
[----:B------:R-:W2:Y:S08]  /*10a80*/  MUFU.TANH R41, R41 ;  /* 0x0000002900297308 */ /* 0x000eb00000002400 */
[----:B------:R-:W4:Y:S08]  /*10a90*/  MUFU.TANH R42, R42 ;  /* 0x0000002a002a7308 */ /* 0x000f300000002400 */
[----:B------:R-:W0:Y:S08]  /*10aa0*/  MUFU.TANH R43, R43 ;  /* 0x0000002b002b7308 */ /* 0x000e300000002400 */
[----:B------:R-:W0:Y:S08]  /*10ab0*/  MUFU.TANH R46, R46 ;  /* 0x0000002e002e7308 */ /* 0x000e300000002400 */
[----:B------:R-:W0:Y:S01]  /*10ac0*/  MUFU.TANH R47, R47 ;  /* 0x0000002f002f7308 */ /* 0x000e220000002400 */
[----:B------:R-:W-:-:S02]  /*10ad0*/  WARPGROUP.DEPBAR.LE gsb0, 0x0 ;  /* 0x00008000000079c5 */ /* 0x000fc40000010000 */
[----:B------:R-:W3:Y:S01]  /*10ae0*/  SHFL.IDX PT, R138, R84, RZ, 0x1c1f ;  /* 0x001c1fff548a7589 */ /* 0x000ee200000e0000 */
[----:B------:R1:W-:Y:S04]  /*10af0*/  @!P0 SYNCS.ARRIVE.TRANS64.RED.A1T0 RZ, [R21+URZ], RZ ;  /* 0x000000ff15ff89a7 */ /* 0x0003e8000810043f */
        /* <DEDUP_REMOVED lines=23> */
[----:B-----5:R-:W-:-:S07]  /*10c70*/  IADD3 R87, -R155, R87, R140 ;  /* 0x000000579b577210 */ /* 0x020fce0007ffe18c */
        /* <DEDUP_REMOVED lines=13> */
[----:B-1----:R1:W0:Y:S02]  /*10d50*/  MUFU.TANH R21, R86 ;  /* 0x0000005600157308 */ /* 0x0022240000002400 */
[----:B-1----:R-:W-:-:S02]  /*10d60*/  VIADD R86, R87, UR39 ;  /* 0x0000002757567c36 */ /* 0x002fc40008000000 */
[----:B------:R-:W-:Y:S02]  /*10d70*/  VIADD R87, R87, UR36 ;  /* 0x0000002457577c36 */ /* 0x000fe40008000000 */
[--C-:B---3--:R-:W-:Y:S02]  /*10d80*/  IMAD.IADD R136, R86, 0x1, R138.reuse ;  /* 0x0000000156887824 */ /* 0x108fe400078e028a */
[----:B------:R-:W-:Y:S01]  /*10d90*/  IMAD.IADD R137, R87, 0x1, R138 ;  /* 0x0000000157897824 */ /* 0x000fe200078e028a */
[----:B--2-4-:R-:W-:Y:S06]  /*10da0*/  @!P4 BRA `(.L_x_10122) ;  /* 0x000000000058c947 */ /* 0x014fec0003800000 */
[----:B------:R-:W-:Y:S01]  /*10db0*/  IADD3 R138, -R155, R140, R138 ;  /* 0x0000008c9b8a7210 */ /* 0x000fe20007ffe18a */
[----:B------:R-:W-:Y:S03]  /*10dc0*/  BSSY B2, `(.L_x_10123) ;  /* 0x0000010000027945 */ /* 0x000fe60003800000 */
        /* <DEDUP_REMOVED lines=10> */
.L_x_10124:
[----:B------:R-:W-:-:S05]  /*10e70*/  IMAD.U32 R139, RZ, RZ, UR46 ;  /* 0x0000002eff8b7e24 */ /* 0x000fca000f8e00ff */
[----:B------:R-:W-:-:S13]  /*10e80*/  ISETP.NE.AND P1, PT, R139, 0x1, PT ;  /* 0x000000018b00780c */ /* 0x000fda0003f25270 */
[----:B------:R-:W1:Y:S02]  /*10e90*/  @P1 LDC.64 R44, c[0x0][0x9e8] ;  /* 0x00027a00ff2c1b82 */ /* 0x000e640000000a00 */
[----:B-1----:R-:W-:-:S05]  /*10ea0*/  @P1 IMAD.HI.U32 R44, R138, R44, RZ ;  /* 0x0000002c8a2c1227 */ /* 0x002fca00078e00ff */
[----:B------:R-:W-:-:S07]  /*10eb0*/  @P1 SHF.R.U32.HI R138, RZ, R45, R44 ;  /* 0x0000002dff8a1219 */ /* 0x000fce000001162c */
.L_x_10125:
[----:B------:R-:W-:Y:S05]  /*10ec0*/  BSYNC B2 ;  /* 0x0000000000027941 */ /* 0x000fea0003800000 */
.L_x_10123:
[----:B------:R-:W-:-:S04]  /*10ed0*/  IMAD R138, R138, R139, -R82 ;  /* 0x0000008b8a8a7224 */ /* 0x000fc800078e0a52 */
[----:B------:R-:W-:-:S05]  /*10ee0*/  IMAD.IADD R138, R138, 0x1, -R23 ;  /* 0x000000018a8a7824 */ /* 0x000fca00078e0a17 */
[----:B------:R-:W-:Y:S02]  /*10ef0*/  VIMNMX R137, R137, R138, !PT ;  /* 0x0000008a89897248 */ /* 0x000fe40007fe0100 */
[----:B------:R-:W-:-:S07]  /*10f00*/  VIADDMNMX R136, R138, R139, R136, PT ;  /* 0x0000008b8a887246 */ /* 0x000fce0003800188 */
.L_x_10122:
        /* <DEDUP_REMOVED lines=9> */
[----:B------:R-:W-:Y:S02]  /*10fa0*/  ISETP.GT.AND P1, PT, R137, 0x9, P3 ;  /* 0x000000098900780c */ /* 0x000fe40001f24270 */
[C---:B------:R-:W-:Y:S02]  /*10fb0*/  ISETP.LT.OR P2, PT, R136.reuse, 0x9, P2 ;  /* 0x000000098800780c */ /* 0x040fe40001741670 */
[----:B------:R-:W-:-:S02]  /*10fc0*/  ISETP.LT.OR P1, PT, R136, 0xa, P1 ;  /* 0x0000000a8800780c */ /* 0x000fc40000f21670 */
[----:B------:R-:W-:Y:S01]  /*10fd0*/  FSEL R18, R18, -INF , !P2 ;  /* 0xff80000012127808 */ /* 0x000fe20005000000 */
[--C-:B-1----:R-:W-:Y:S01]  /*10fe0*/  IMAD.IADD R86, R86, 0x1, R84.reuse ;  /* 0x0000000156567824 */ /* 0x102fe200078e0254 */
[----:B------:R-:W-:Y:S01]  /*10ff0*/  FSEL R24, R24, -INF , !P1 ;  /* 0xff80000018187808 */ /* 0x000fe20004800000 */
[----:B------:R-:W-:Y:S01]  /*11000*/  IMAD.IADD R87, R87, 0x1, R84 ;  /* 0x0000000157577824 */ /* 0x000fe200078e0254 */
[C---:B------:R-:W-:Y:S02]  /*11010*/  ISETP.GT.AND P2, PT, R137.reuse, 0x10, P3 ;  /* 0x000000108900780c */ /* 0x040fe40001f44270 */
[----:B------:R-:W-:Y:S02]  /*11020*/  ISETP.GT.AND P1, PT, R137, 0x11, P3 ;  /* 0x000000118900780c */ /* 0x000fe40001f24270 */
[C---:B------:R-:W-:Y:S02]  /*11030*/  ISETP.LT.OR P2, PT, R136.reuse, 0x11, P2 ;  /* 0x000000118800780c */ /* 0x040fe40001741670 */
[----:B------:R-:W-:-:S02]  /*11040*/  ISETP.LT.OR P1, PT, R136, 0x12, P1 ;  /* 0x000000128800780c */ /* 0x000fc40000f21670 */
[----:B------:R-:W-:Y:S02]  /*11050*/  FSEL R27, R27, -INF , !P2 ;  /* 0xff8000001b1b7808 */ /* 0x000fe40005000000 */
[----:B------:R-:W-:Y:S02]  /*11060*/  FSEL R28, R28, -INF , !P1 ;  /* 0xff8000001c1c7808 */ /* 0x000fe40004800000 */
        /* <DEDUP_REMOVED lines=91> */
.L_x_10128:
[----:B------:R-:W-:-:S05]  /*11620*/  IMAD.U32 R65, RZ, RZ, UR46 ;  /* 0x0000002eff417e24 */ /* 0x000fca000f8e00ff */
[----:B------:R-:W-:-:S13]  /*11630*/  ISETP.NE.AND P1, PT, R65, 0x1, PT ;  /* 0x000000014100780c */ /* 0x000fda0003f25270 */
[----:B------:R-:W0:Y:S02]  /*11640*/  @P1 LDC.64 R44, c[0x0][0x9e8] ;  /* 0x00027a00ff2c1b82 */ /* 0x000e240000000a00 */
[----:B0-----:R-:W-:-:S05]  /*11650*/  @P1 IMAD.HI.U32 R44, R84, R44, RZ ;  /* 0x0000002c542c1227 */ /* 0x001fca00078e00ff */
[----:B------:R-:W-:-:S07]  /*11660*/  @P1 SHF.R.U32.HI R84, RZ, R45, R44 ;  /* 0x0000002dff541219 */ /* 0x000fce000001162c */
.L_x_10129:
[----:B------:R-:W-:Y:S05]  /*11670*/  BSYNC B2 ;  /* 0x0000000000027941 */ /* 0x000fea0003800000 */
.L_x_10127:
[----:B------:R-:W-:-:S04]  /*11680*/  IMAD R82, R84, R65, -R82 ;  /* 0x0000004154527224 */ /* 0x000fc800078e0a52 */
[----:B------:R-:W-:-:S05]  /*11690*/  IMAD.IADD R82, R82, 0x1, -R23 ;  /* 0x0000000152527824 */ /* 0x000fca00078e0a17 */
[----:B------:R-:W-:Y:S02]  /*116a0*/  VIMNMX R87, R87, R82, !PT ;  /* 0x0000005257577248 */ /* 0x000fe40007fe0100 */
[----:B------:R-:W-:-:S07]  /*116b0*/  VIADDMNMX R86, R82, R65, R86, PT ;  /* 0x0000004152567246 */ /* 0x000fce0003800156 */
.L_x_10126:
[C---:B------:R-:W-:Y:S01]  /*116c0*/  ISETP.GT.AND P1, PT, R87.reuse, 0x1, P3 ;  /* 0x000000015700780c */ /* 0x040fe20001f24270 */
[----:B------:R-:W-:Y:S01]  /*116d0*/  IMAD.U32 R65, RZ, RZ, UR45 ;  /* 0x0000002dff417e24 */ /* 0x000fe2000f8e00ff */
[----:B------:R-:W-:Y:S01]  /*116e0*/  ISETP.GT.AND P2, PT, R87, 0x8, P3 ;  /* 0x000000085700780c */ /* 0x000fe20001f44270 */
[----:B------:R-:W-:Y:S01]  /*116f0*/  IMAD.U32 R136, RZ, RZ, UR38 ;  /* 0x00000026ff887e24 */ /* 0x000fe2000f8e00ff */
[C---:B------:R-:W-:Y:S02]  /*11700*/  ISETP.LT.OR P1, PT, R86.reuse, 0x2, P1 ;  /* 0x000000025600780c */ /* 0x040fe40000f21670 */
[----:B------:R-:W-:Y:S02]  /*11710*/  ISETP.LT.OR P2, PT, R86, 0x9, P2 ;  /* 0x000000095600780c */ /* 0x000fe40001741670 */
[----:B------:R-:W-:Y:S02]  /*11720*/  FSEL R15, R15, -INF , !P1 ;  /* 0xff8000000f0f7808 */ /* 0x000fe40004800000 */
[----:B------:R-:W-:-:S02]  /*11730*/  ISETP.GT.AND P1, PT, R87, 0x9, P3 ;  /* 0x000000095700780c */ /* 0x000fc40001f24270 */
[----:B------:R-:W-:Y:S02]  /*11740*/  FSEL R25, R25, -INF , !P2 ;  /* 0xff80000019197808 */ /* 0x000fe40005000000 */
[----:B------:R-:W-:Y:S02]  /*11750*/  ISETP.LT.OR P1, PT, R86, 0xa, P1 ;  /* 0x0000000a5600780c */ /* 0x000fe40000f21670 */
[C---:B------:R-:W-:Y:S02]  /*11760*/  ISETP.GT.AND P2, PT, R87.reuse, 0x10, P3 ;  /* 0x000000105700780c */ /* 0x040fe40001f44270 */
[----:B------:R-:W-:Y:S02]  /*11770*/  FSEL R26, R26, -INF , !P1 ;  /* 0xff8000001a1a7808 */ /* 0x000fe40004800000 */
[----:B------:R-:W-:Y:S02]  /*11780*/  ISETP.GT.AND P1, PT, R87, 0x11, P3 ;  /* 0x000000115700780c */ /* 0x000fe40001f24270 */
[----:B------:R-:W-:-:S02]  /*11790*/  ISETP.LT.OR P2, PT, R86, 0x11, P2 ;  /* 0x000000115600780c */ /* 0x000fc40001741670 */
[----:B------:R-:W-:Y:S02]  /*117a0*/  ISETP.LT.OR P1, PT, R86, 0x12, P1 ;  /* 0x000000125600780c */ /* 0x000fe40000f21670 */
[----:B------:R-:W-:Y:S02]  /*117b0*/  FSEL R29, R29, -INF , !P2 ;  /* 0xff8000001d1d7808 */ /* 0x000fe40005000000 */
[----:B------:R-:W-:Y:S02]  /*117c0*/  FSEL R30, R30, -INF , !P1 ;  /* 0xff8000001e1e7808 */ /* 0x000fe40004800000 */
[C---:B------:R-:W-:Y:S02]  /*117d0*/  ISETP.GT.AND P1, PT, R87.reuse, 0x19, P3 ;  /* 0x000000195700780c */ /* 0x040fe40001f24270 */
[----:B------:R-:W-:Y:S02]  /*117e0*/  ISETP.GT.AND P2, PT, R87, 0x18, P3 ;  /* 0x000000185700780c */ /* 0x000fe40001f44270 */
[----:B------:R-:W-:-:S02]  /*117f0*/  ISETP.LT.OR P1, PT, R86, 0x1a, P1 ;  /* 0x0000001a5600780c */ /* 0x000fc40000f21670 */
[----:B------:R-:W-:Y:S02]  /*11800*/  ISETP.LT.OR P2, PT, R86, 0x19, P2 ;  /* 0x000000195600780c */ /* 0x000fe40001741670 */
[----:B------:R-:W-:Y:S02]  /*11810*/  FSEL R34, R34, -INF , !P1 ;  /* 0xff80000022227808 */ /* 0x000fe40004800000 */
[----:B------:R-:W-:Y:S02]  /*11820*/  ISETP.GT.AND P1, PT, R87, 0x21, P3 ;  /* 0x000000215700780c */ /* 0x000fe40001f24270 */
[----:B------:R-:W-:Y:S02]  /*11830*/  FSEL R33, R33, -INF , !P2 ;  /* 0xff80000021217808 */ /* 0x000fe40005000000 */
[----:B------:R-:W-:Y:S02]  /*11840*/  ISETP.LT.OR P1, PT, R86, 0x22, P1 ;  /* 0x000000225600780c */ /* 0x000fe40000f21670 */
[----:B------:R-:W-:-:S02]  /*11850*/  ISETP.GT.AND P2, PT, R87, 0x20, P3 ;  /* 0x000000205700780c */ /* 0x000fc40001f44270 */
[----:B------:R-:W-:Y:S02]  /*11860*/  FSEL R44, R38, -INF , !P1 ;  /* 0xff800000262c7808 */ /* 0x000fe40004800000 */
[----:B------:R-:W-:Y:S02]  /*11870*/  FMNMX.FTZ R38, R12, R9, !PT ;  /* 0x000000090c267209 */ /* 0x000fe40007810000 */
[----:B------:R-:W-:Y:S02]  /*11880*/  ISETP.LT.OR P2, PT, R86, 0x21, P2 ;  /* 0x000000215600780c */ /* 0x000fe40001741670 */
[----:B------:R-:W-:Y:S02]  /*11890*/  FMNMX.FTZ R38, R14, R38, !PT ;  /* 0x000000260e267209 */ /* 0x000fe40007810000 */
[----:B------:R-:W-:Y:S02]  /*118a0*/  FSEL R37, R37, -INF , !P2 ;  /* 0xff80000025257808 */ /* 0x000fe40005000000 */
[----:B------:R-:W-:-:S02]  /*118b0*/  FMNMX.FTZ R38, R18, R38, !PT ;  /* 0x0000002612267209 */ /* 0x000fc40007810000 */
[C---:B------:R-:W-:Y:S02]  /*118c0*/  ISETP.GT.AND P2, PT, R87.reuse, 0x28, P3 ;  /* 0x000000285700780c */ /* 0x040fe40001f44270 */
[----:B------:R-:W-:Y:S02]  /*118d0*/  FMNMX.FTZ R38, R24, R38, !PT ;  /* 0x0000002618267209 */ /* 0x000fe40007810000 */
[----:B------:R-:W-:Y:S02]  /*118e0*/  ISETP.GT.AND P1, PT, R87, 0x29, P3 ;  /* 0x000000295700780c */ /* 0x000fe40001f24270 */
[----:B------:R-:W-:Y:S02]  /*118f0*/  FMNMX.FTZ R38, R27, R38, !PT ;  /* 0x000000261b267209 */ /* 0x000fe40007810000 */
[----:B------:R-:W-:Y:S02]  /*11900*/  ISETP.LT.OR P2, PT, R86, 0x29, P2 ;  /* 0x000000295600780c */ /* 0x000fe40001741670 */
[----:B------:R-:W-:-:S02]  /*11910*/  FMNMX.FTZ R38, R28, R38, !PT ;  /* 0x000000261c267209 */ /* 0x000fc40007810000 */
[----:B------:R-:W-:Y:S02]  /*11920*/  ISETP.LT.OR P1, PT, R86, 0x2a, P1 ;  /* 0x0000002a5600780c */ /* 0x000fe40000f21670 */
[----:B------:R-:W-:Y:S02]  /*11930*/  FMNMX.FTZ R38, R31, R38, !PT ;  /* 0x000000261f267209 */ /* 0x000fe40007810000 */
[----:B------:R-:W-:Y:S02]  /*11940*/  FSEL R41, R41, -INF , !P2 ;  /* 0xff80000029297808 */ /* 0x000fe40005000000 */
        /* <DEDUP_REMOVED lines=39> */
[----:B------:R-:W-:Y:S02]  /*11bc0*/  ISETP.GT.AND P2, PT, R87, 0x48, P3 ;  /* 0x000000485700780c */ /* 0x000fe40001f44270 */
        /* <DEDUP_REMOVED lines=10> */
[C---:B------:R-:W-:Y:S01]  /*11c70*/  ISETP.GT.AND P2, PT, R87.reuse, 0x50, P3 ;  /* 0x000000505700780c */ /* 0x040fe20001f44270 */
[----:B------:R-:W0:Y:S01]  /*11c80*/  SHFL.BFLY PT, R45, R38, 0x2, 0x1f ;  /* 0x0c401f00262d7f89 */ /* 0x000e2200000e0000 */
[----:B------:R-:W-:-:S02]  /*11c90*/  ISETP.GT.AND P1, PT, R87, 0x51, P3 ;  /* 0x000000515700780c */ /* 0x000fc40001f24270 */
[----:B------:R-:W-:Y:S02]  /*11ca0*/  LOP3.LUT R17, R17, 0xbfffffff, RZ, 0xc0, !PT ;  /* 0xbfffffff11117812 */ /* 0x000fe400078ec0ff */
[C---:B------:R-:W-:Y:S02]  /*11cb0*/  ISETP.LT.OR P2, PT, R86.reuse, 0x51, P2 ;  /* 0x000000515600780c */ /* 0x040fe40001741670 */
[----:B------:R-:W-:Y:S02]  /*11cc0*/  ISETP.LT.OR P1, PT, R86, 0x52, P1 ;  /* 0x000000525600780c */ /* 0x000fe40000f21670 */
[----:B------:R-:W-:Y:S02]  /*11cd0*/  @P0 LOP3.LUT R17, R17, 0x40000000, RZ, 0xfc, !PT ;  /* 0x4000000011110812 */ /* 0x000fe400078efcff */
[----:B------:R-:W-:Y:S02]  /*11ce0*/  ISETP.GT.AND P0, PT, R87, RZ, P3 ;  /* 0x000000ff5700720c */ /* 0x000fe40001f04270 */
[----:B------:R-:W-:-:S02]  /*11cf0*/  FSEL R63, R63, -INF , !P2 ;  /* 0xff8000003f3f7808 */ /* 0x000fc40005000000 */
[----:B------:R-:W-:Y:S02]  /*11d00*/  FSEL R64, R64, -INF , !P1 ;  /* 0xff80000040407808 */ /* 0x000fe40004800000 */
[C---:B------:R-:W-:Y:S02]  /*11d10*/  ISETP.GT.AND P2, PT, R87.reuse, 0x58, P3 ;  /* 0x000000585700780c */ /* 0x040fe40001f44270 */
[----:B------:R-:W-:Y:S02]  /*11d20*/  ISETP.GT.AND P1, PT, R87, 0x59, P3 ;  /* 0x000000595700780c */ /* 0x000fe40001f24270 */
[C---:B------:R-:W-:Y:S02]  /*11d30*/  ISETP.LT.OR P2, PT, R86.reuse, 0x59, P2 ;  /* 0x000000595600780c */ /* 0x040fe40001741670 */
[----:B------:R-:W-:Y:S02]  /*11d40*/  ISETP.LT.OR P1, PT, R86, 0x5a, P1 ;  /* 0x0000005a5600780c */ /* 0x000fe40000f21670 */
[----:B------:R-:W-:-:S02]  /*11d50*/  LOP3.LUT R17, R17, 0xfffffff7, RZ, 0xc0, !PT ;  /* 0xfffffff711117812 */ /* 0x000fc400078ec0ff */
[----:B0-----:R-:W-:Y:S02]  /*11d60*/  FMNMX.FTZ R38, R38, R45, !PT ;  /* 0x0000002d26267209 */ /* 0x001fe40007810000 */
[----:B------:R-:W-:Y:S02]  /*11d70*/  FSEL R67, R67, -INF , !P2 ;  /* 0xff80000043437808 */ /* 0x000fe40005000000 */
[----:B------:R-:W-:Y:S01]  /*11d80*/  FSEL R68, R68, -INF , !P1 ;  /* 0xff80000044447808 */ /* 0x000fe20004800000 */
[----:B------:R-:W0:Y:S01]  /*11d90*/  SHFL.BFLY PT, R45, R38, 0x1, 0x1f ;  /* 0x0c201f00262d7f89 */ /* 0x000e2200000e0000 */
[C---:B------:R-:W-:Y:S02]  /*11da0*/  ISETP.GT.AND P2, PT, R87.reuse, 0x60, P3 ;  /* 0x000000605700780c */ /* 0x040fe40001f44270 */
[----:B------:R-:W-:Y:S02]  /*11db0*/  ISETP.GT.AND P1, PT, R87, 0x61, P3 ;  /* 0x000000615700780c */ /* 0x000fe40001f24270 */
[----:B------:R-:W-:-:S02]  /*11dc0*/  @P0 LOP3.LUT R17, R17, 0x8, RZ, 0xfc, !PT ;  /* 0x0000000811110812 */ /* 0x000fc400078efcff */
[----:B------:R-:W-:Y:S02]  /*11dd0*/  ISETP.GT.AND P0, PT, R87, 0x79, P3 ;  /* 0x000000795700780c */ /* 0x000fe40001f04270 */
[C---:B------:R-:W-:Y:S02]  /*11de0*/  ISETP.LT.OR P2, PT, R86.reuse, 0x61, P2 ;  /* 0x000000615600780c */ /* 0x040fe40001741670 */
[----:B------:R-:W-:Y:S02]  /*11df0*/  ISETP.LT.OR P1, PT, R86, 0x62, P1 ;  /* 0x000000625600780c */ /* 0x000fe40000f21670 */
[----:B------:R-:W-:Y:S02]  /*11e00*/  FSEL R69, R69, -INF , !P2 ;  /* 0xff80000045457808 */ /* 0x000fe40005000000 */
[----:B------:R-:W-:Y:S02]  /*11e10*/  FSEL R70, R70, -INF , !P1 ;  /* 0xff80000046467808 */ /* 0x000fe40004800000 */
[----:B------:R-:W-:-:S02]  /*11e20*/  ISETP.GT.AND P4, PT, R87, 0x68, P3 ;  /* 0x000000685700780c */ /* 0x000fc40001f84270 */
[C---:B------:R-:W-:Y:S02]  /*11e30*/  ISETP.GT.AND P5, PT, R87.reuse, 0x69, P3 ;  /* 0x000000695700780c */ /* 0x040fe40001fa4270 */
[C---:B------:R-:W-:Y:S02]  /*11e40*/  ISETP.GT.AND P6, PT, R87.reuse, 0x70, P3 ;  /* 0x000000705700780c */ /* 0x040fe40001fc4270 */
[C---:B------:R-:W-:Y:S02]  /*11e50*/  ISETP.GT.AND P2, PT, R87.reuse, 0x71, P3 ;  /* 0x000000715700780c */ /* 0x040fe40001f44270 */
[----:B------:R-:W-:Y:S02]  /*11e60*/  ISETP.GT.AND P1, PT, R87, 0x78, P3 ;  /* 0x000000785700780c */ /* 0x000fe40001f24270 */
[C---:B------:R-:W-:Y:S02]  /*11e70*/  LOP3.LUT P3, RZ, R17.reuse, 0x8, RZ, 0xc0, !PT ;  /* 0x0000000811ff7812 */ /* 0x040fe4000786c0ff */
[----:B------:R-:W-:-:S02]  /*11e80*/  LOP3.LUT R17, R17, 0xfffffffd, RZ, 0xc0, !PT ;  /* 0xfffffffd11117812 */ /* 0x000fc400078ec0ff */
[----:B0-----:R-:W-:Y:S02]  /*11e90*/  FMNMX.FTZ R38, R38, R45, !PT ;  /* 0x0000002d26267209 */ /* 0x001fe40007810000 */
[----:B------:R-:W-:Y:S02]  /*11ea0*/  @P0 LOP3.LUT R17, R17, 0x2, RZ, 0xfc, !PT ;  /* 0x0000000211110812 */ /* 0x000fe400078efcff */
[----:B------:R-:W-:Y:S01]  /*11eb0*/  ISETP.LT.OR P0, PT, R86, 0x69, P4 ;  /* 0x000000695600780c */ /* 0x000fe20002701670 */
[----:B------:R-:W-:-:S01]  /*11ec0*/  FFMA.FTZ R82, R38, R65, -8 ;  /* 0xc100000026527423 */ /* 0x000fc20000010041 */
[C---:B------:R-:W-:Y:S02]  /*11ed0*/  LOP3.LUT P4, RZ, R17.reuse, 0x2, RZ, 0xc0, !PT ;  /* 0x0000000211ff7812 */ /* 0x040fe4000788c0ff */
[----:B------:R-:W-:Y:S02]  /*11ee0*/  LOP3.LUT R17, R17, 0xffffffef, RZ, 0xc0, !PT ;  /* 0xffffffef11117812 */ /* 0x000fe400078ec0ff */
[----:B------:R-:W-:-:S02]  /*11ef0*/  ISETP.LT.OR P3, PT, R86, 0x1, P3 ;  /* 0x000000015600780c */ /* 0x000fc40001f61670 */
[C---:B------:R-:W-:Y:S02]  /*11f00*/  ISETP.LT.OR P6, PT, R86.reuse, 0x71, P6 ;  /* 0x000000715600780c */ /* 0x040fe400037c1670 */
[----:B------:R-:W-:Y:S02]  /*11f10*/  FSEL R13, R13, -INF , !P3 ;  /* 0xff8000000d0d7808 */ /* 0x000fe40005800000 */
[C---:B------:R-:W-:Y:S02]  /*11f20*/  ISETP.LT.OR P2, PT, R86.reuse, 0x72, P2 ;  /* 0x000000725600780c */ /* 0x040fe40001741670 */
[----:B------:R-:W-:Y:S02]  /*11f30*/  @P0 LOP3.LUT R17, R17, 0x10, RZ, 0xfc, !PT ;  /* 0x0000001011110812 */ /* 0x000fe400078efcff */
[----:B------:R-:W-:Y:S02]  /*11f40*/  ISETP.LT.OR P0, PT, R86, 0x6a, P5 ;  /* 0x0000006a5600780c */ /* 0x000fe40002f01670 */
[----:B------:R-:W-:-:S02]  /*11f50*/  FSETP.NEU.FTZ.AND P5, PT, R38, -INF , PT ;  /* 0xff8000002600780b */ /* 0x000fc40003fbd000 */
[----:B------:R-:W-:Y:S02]  /*11f60*/  FSEL R75, R75, -INF , !P0 ;  /* 0xff8000004b4b7808 */ /* 0x000fe40004000000 */
[----:B------:R-:W-:Y:S02]  /*11f70*/  FSEL R45, R38, RZ, P5 ;  /* 0x000000ff262d7208 */ /* 0x000fe40002800000 */
[----:B------:R-:W-:Y:S02]  /*11f80*/  FSEL R82, R82, RZ, P5 ;  /* 0x000000ff52527208 */ /* 0x000fe40002800000 */
[----:B------:R-:W-:Y:S01]  /*11f90*/  LOP3.LUT P5, RZ, R17, 0x10, RZ, 0xc0, !PT ;  /* 0x0000001011ff7812 */ /* 0x000fe200078ac0ff */
[----:B------:R-:W-:-:S01]  /*11fa0*/  FADD.FTZ R9, -R45, R9 ;  /* 0x000000092d097221 */ /* 0x000fc20000010100 */
[----:B------:R-:W-:Y:S01]  /*11fb0*/  FMNMX.FTZ R45, R13, R8, !PT ;  /* 0x000000080d2d7209 */ /* 0x000fe20007810000 */
[----:B------:R-:W-:-:S01]  /*11fc0*/  FFMA.FTZ R43, R43, R65, -R82 ;  /* 0x000000412b2b7223 */ /* 0x000fc20000010852 */
[----:B------:R-:W-:Y:S01]  /*11fd0*/  FSEL R74, R74, -INF , !P5 ;  /* 0xff8000004a4a7808 */ /* 0x000fe20006800000 */
[----:B------:R-:W-:-:S01]  /*11fe0*/  FFMA.FTZ R12, R12, R65, -R82 ;  /* 0x000000410c0c7223 */ /* 0x000fc20000010852 */
[----:B------:R-:W-:Y:S01]  /*11ff0*/  FMNMX.FTZ R45, R15, R45, !PT ;  /* 0x0000002d0f2d7209 */ /* 0x000fe20007810000 */
[----:B------:R-:W-:-:S01]  /*12000*/  FFMA.FTZ R14, R14, R65, -R82 ;  /* 0x000000410e0e7223 */ /* 0x000fc20000010852 */
[----:B------:R-:W-:Y:S01]  /*12010*/  FSEL R76, R76, -INF , !P6 ;  /* 0xff8000004c4c7808 */ /* 0x000fe20007000000 */
[----:B------:R-:W-:-:S01]  /*12020*/  FFMA.FTZ R18, R18, R65, -R82 ;  /* 0x0000004112127223 */ /* 0x000fc20000010852 */
[----:B------:R-:W-:Y:S01]  /*12030*/  FMNMX.FTZ R45, R25, R45, !PT ;  /* 0x0000002d192d7209 */ /* 0x000fe20007810000 */
[----:B------:R-:W-:-:S01]  /*12040*/  FFMA.FTZ R24, R24, R65, -R82 ;  /* 0x0000004118187223 */ /* 0x000fc20000010852 */
[----:B------:R-:W-:Y:S01]  /*12050*/  ISETP.LT.OR P1, PT, R86, 0x79, P1 ;  /* 0x000000795600780c */ /* 0x000fe20000f21670 */
        /* <DEDUP_REMOVED lines=42> */
[----:B------:R-:W-:Y:S01]  /*12300*/  MUFU.EX2 R85, R43 ;  /* 0x0000002b00557308 */ /* 0x000fe20000000800 */
[----:B------:R-:W-:Y:S01]  /*12310*/  FMUL.FTZ R9, R9, R65 ;  /* 0x0000004109097220 */ /* 0x000fe20000410000 */
[----:B------:R-:W-:-:S02]  /*12320*/  ISETP.NE.AND P5, PT, R136, 0x3, PT ;  /* 0x000000038800780c */ /* 0x000fc40003fa5270 */
[----:B------:R-:W-:Y:S02]  /*12330*/  FMNMX.FTZ R45, R51, R45, !PT ;  /* 0x0000002d332d7209 */ /* 0x000fe40007810000 */
[----:B------:R-:W-:Y:S02]  /*12340*/  LOP3.LUT P0, RZ, R17, 0x40000000, RZ, 0xc0, !PT ;  /* 0x4000000011ff7812 */ /* 0x000fe4000780c0ff */
[----:B------:R-:W-:Y:S01]  /*12350*/  FMNMX.FTZ R45, R52, R45, !PT ;  /* 0x0000002d342d7209 */ /* 0x000fe20007810000 */
[----:B------:R-:W-:Y:S03]  /*12360*/  MUFU.EX2 R12, R12 ;  /* 0x0000000c000c7308 */ /* 0x000fe60000000800 */
[----:B------:R-:W-:-:S04]  /*12370*/  FMNMX.FTZ R45, R55, R45, !PT ;  /* 0x0000002d372d7209 */ /* 0x000fc80007810000 */
        /* <DEDUP_REMOVED lines=8> */
[----:B0-----:R-:W-:-:S02]  /*12400*/  FFMA.FTZ R4, R9, R4, R12 ;  /* 0x0000000409047223 */ /* 0x001fc4000001000c */
[----:B------:R-:W-:-:S04]  /*12410*/  FMNMX.FTZ R45, R67, R45, !PT ;  /* 0x0000002d432d7209 */ /* 0x000fc80007810000 */
[----:B------:R-:W-:Y:S01]  /*12420*/  FMNMX.FTZ R45, R68, R45, !PT ;  /* 0x0000002d442d7209 */ /* 0x000fe20007810000 */
[----:B------:R-:W-:Y:S01]  /*12430*/  MUFU.EX2 R24, R24 ;  /* 0x0000001800187308 */ /* 0x000fe20000000800 */
[----:B-1----:R-:W-:-:S02]  /*12440*/  FADD.FTZ R4, R14, R4 ;  /* 0x000000040e047221 */ /* 0x002fc40000010000 */
        /* <DEDUP_REMOVED lines=23> */
[----:B------:R-:W-:-:S03]  /*125c0*/  FSETP.NEU.FTZ.AND P1, PT, R43, -INF , PT ;  /* 0xff8000002b00780b */ /* 0x000fc60003f3d000 */
[----:B------:R-:W-:Y:S01]  /*125d0*/  MUFU.EX2 R53, R53 ;  /* 0x0000003500357308 */ /* 0x000fe20000000800 */
[----:B------:R-:W-:-:S05]  /*125e0*/  FSEL R45, R43, RZ, P1 ;  /* 0x000000ff2b2d7208 */ /* 0x000fca0000800000 */
[----:B------:R-:W-:Y:S01]  /*125f0*/  FADD.FTZ R8, -R45, R8 ;  /* 0x000000082d087221 */ /* 0x000fe20000010100 */
[----:B------:R-:W-:-:S01]  /*12600*/  FFMA.FTZ R45, R43, R65, -8 ;  /* 0xc10000002b2d7423 */ /* 0x000fc20000010041 */
[----:B------:R-:W-:Y:S02]  /*12610*/  MUFU.EX2 R54, R54 ;  /* 0x0000003600367308 */ /* 0x000fe40000000800 */
[----:B------:R-:W-:Y:S02]  /*12620*/  FMUL.FTZ R8, R8, R65 ;  /* 0x0000004108087220 */ /* 0x000fe40000410000 */
[----:B------:R-:W-:-:S04]  /*12630*/  FSEL R84, R45, RZ, P1 ;  /* 0x000000ff2d547208 */ /* 0x000fc80000800000 */
        /* <DEDUP_REMOVED lines=42> */
[----:B------:R-:W-:Y:S01]  /*128e0*/  FADD.FTZ R3, R27, R3 ;  /* 0x000000031b037221 */ /* 0x000fe20000010000 */
[----:B------:R-:W-:-:S03]  /*128f0*/  FFMA.FTZ R81, R81, R65, -R84 ;  /* 0x0000004151517223 */ /* 0x000fc60000010854 */
        /* <DEDUP_REMOVED lines=99> */
.L_x_10130:
[----:B------:R-:W2:Y:S01]  /*12f30*/  LDL R45, [R1+0x18] ;  /* 0x00001800012d7983 */ /* 0x000ea20000100800 */
[----:B------:R-:W-:-:S05]  /*12f40*/  VIADD R22, R22, 0x19c60 ;  /* 0x00019c6016167836 */ /* 0x000fca0000000000 */
[----:B--2---:R-:W-:Y:S02]  /*12f50*/  PRMT R22, R45, 0x654, R22 ;  /* 0x000006542d167816 */ /* 0x004fe40000000016 */
[----:B------:R-:W2:Y:S01]  /*12f60*/  LDL R45, [R1+0x20] ;  /* 0x00002000012d7983 */ /* 0x000ea20000100800 */
        /* <DEDUP_REMOVED lines=81> */
[----:B------:R-:W-:-:S02]  /*13480*/  IMAD.MOV.U32 R8, RZ, RZ, R43 ;  /* 0x000000ffff087224 */ /* 0x000fc400078e002b */
[----:B------:R-:W-:Y:S02]  /*13490*/  IMAD.MOV.U32 R9, RZ, RZ, R38 ;  /* 0x000000ffff097224 */ /* 0x000fe400078e0026 */
[----:B0-----:R-:W-:Y:S02]  /*134a0*/  IMAD.MOV.U32 R22, RZ, RZ, R20 ;  /* 0x000000ffff167224 */ /* 0x001fe400078e0014 */
        /* <DEDUP_REMOVED lines=19> */
[----:B------:R-:W-:Y:S05]  /*135e0*/  BSYNC B0 ;  /* 0x0000000000007941 */ /* 0x000fea0003800000 */
.L_x_10111:
[----:B------:R-:W-:Y:S02]  /*135f0*/  IMAD.MOV.U32 R8, RZ, RZ, R43 ;  /* 0x000000ffff087224 */ /* 0x000fe400078e002b */
[----:B------:R-:W-:Y:S02]  /*13600*/  IMAD.MOV.U32 R9, RZ, RZ, R38 ;  /* 0x000000ffff097224 */ /* 0x000fe400078e0026 */
[----:B------:R-:W-:Y:S02]  /*13610*/  IMAD.MOV.U32 R18, RZ, RZ, R5 ;  /* 0x000000ffff127224 */ /* 0x000fe400078e0005 */
[----:B------:R-:W-:-:S07]  /*13620*/  IMAD.MOV.U32 R22, RZ, RZ, R20 ;  /* 0x000000ffff167224 */ /* 0x000fce00078e0014 */
.L_x_10110:
[----:B------:R-:W-:Y:S05]  /*13630*/  BSYNC B1 ;  /* 0x0000000000017941 */ /* 0x000fea0003800000 */
.L_x_10109:
[----:B------:R-:W2:Y:S01]  /*13640*/  LDL R5, [R1+0x10] ;  /* 0x0000100001057983 */ /* 0x000ea20000100800 */
[----:B------:R-:W0:Y:S03]  /*13650*/  LDC R12, c[0x0][0x448] ;  /* 0x00011200ff0c7b82 */ /* 0x000e260000000800 */
[----:B------:R-:W3:Y:S01]  /*13660*/  LDL R14, [R1] ;  /* 0x00000000010e7983 */ /* 0x000ee20000100800 */
[----:B------:R-:W-:Y:S01]  /*13670*/  LOP3.LUT R17, R17, 0xffffffdf, RZ, 0xc0, !PT ;  /* 0xffffffdf11117812 */ /* 0x000fe200078ec0ff */
[----:B------:R-:W-:-:S03]  /*13680*/  ULDC UR4, c[0x0][0x9dc] ;  /* 0x0002770000047ab9 */ /* 0x000fc60000000800 */
[----:B------:R-:W1:Y:S01]  /*13690*/  LDC R15, c[0x0][0x9e4] ;  /* 0x00027900ff0f7b82 */ /* 0x000e620000000800 */
[----:B0-----:R-:W-:-:S13]  /*136a0*/  ISETP.NE.AND P1, PT, R12, 0x1, PT ;  /* 0x000000010c00780c */ /* 0x001fda0003f25270 */
[----:B------:R-:W0:Y:S01]  /*136b0*/  @P1 LDC R12, c[0x0][0x44c] ;  /* 0x00011300ff0c1b82 */ /* 0x000e220000000800 */
[----:B------:R-:W-:-:S04]  /*136c0*/  @P1 LOP3.LUT R17, R17, 0x20, RZ, 0xfc, !PT ;  /* 0x0000002011111812 */ /* 0x000fc800078efcff */
[----:B------:R-:W-:-:S03]  /*136d0*/  LOP3.LUT R17, R17, 0xffffffbf, RZ, 0xc0, !PT ;  /* 0xffffffbf11117812 */ /* 0x000fc600078ec0ff */
[----:B------:R-:W4:Y:S01]  /*136e0*/  @P1 LDC R13, c[0x0][0x450] ;  /* 0x00011400ff0d1b82 */ /* 0x000f220000000800 */
[----:B--2---:R-:W-:-:S04]  /*136f0*/  VIADD R5, R5, 0xbf ;  /* 0x000000bf05057836 */ /* 0x004fc80000000000 */
[----:B0-----:R-:W-:Y:S01]  /*13700*/  @P1 IMAD.HI.U32 R12, R5, R12, RZ ;  /* 0x0000000c050c1227 */ /* 0x001fe200078e00ff */
[----:B---3--:R-:W-:-:S04]  /*13710*/  IADD3 R14, R14, 0x1, -R155 ;  /* 0x000000010e0e7810 */ /* 0x008fc80007ffe89b */
[----:B----4-:R-:W-:Y:S02]  /*13720*/  @P1 SHF.R.U32.HI R5, RZ, R13, R12 ;  /* 0x0000000dff051219 */ /* 0x010fe4000001160c */
        /* <DEDUP_REMOVED lines=15> */
.L_x_10134:
[----:B------:R-:W-:-:S13]  /*13820*/  ISETP.NE.AND P1, PT, R15, 0x1, PT ;  /* 0x000000010f00780c */ /* 0x000fda0003f25270 */
[----:B------:R-:W0:Y:S02]  /*13830*/  @P1 LDC.64 R12, c[0x0][0x9e8] ;  /* 0x00027a00ff0c1b82 */ /* 0x000e240000000a00 */
[----:B0-----:R-:W-:-:S05]  /*13840*/  @P1 IMAD.HI.U32 R12, R5, R12, RZ ;  /* 0x0000000c050c1227 */ /* 0x001fca00078e00ff */
[----:B------:R-:W-:-:S07]  /*13850*/  @P1 SHF.R.U32.HI R5, RZ, R13, R12 ;  /* 0x0000000dff051219 */ /* 0x000fce000001160c */
.L_x_10135:
[----:B------:R-:W-:Y:S05]  /*13860*/  BSYNC B0 ;  /* 0x0000000000007941 */ /* 0x000fea0003800000 */
.L_x_10133:
[----:B------:R-:W-:-:S05]  /*13870*/  IMAD R5, R5, R15, RZ ;  /* 0x0000000f05057224 */ /* 0x000fca00078e02ff */
[----:B------:R-:W-:-:S07]  /*13880*/  VIMNMX R14, R14, R5, !PT ;  /* 0x000000050e0e7248 */ /* 0x000fce0007fe0100 */
.L_x_10132:
[----:B------:R-:W2:Y:S01]  /*13890*/  LDL R12, [R1+0x34] ;  /* 0x00003400010c7983 */ /* 0x000ea20000100800 */
[----:B------:R-:W-:Y:S01]  /*138a0*/  VIADD R14, R14, 0x7f ;  /* 0x0000007f0e0e7836 */ /* 0x000fe20000000000 */
[----:B------:R-:W-:Y:S04]  /*138b0*/  BSSY B0, `(.L_x_10136) ;  /* 0x000026e000007945 */ /* 0x000fe80003800000 */
[----:B------:R-:W-:-:S04]  /*138c0*/  SHF.R.S32.HI R5, RZ, 0x1f, R14 ;  /* 0x0000001fff057819 */ /* 0x000fc8000001140e */
[----:B------:R-:W-:-:S04]  /*138d0*/  LEA.HI R5, R5, R14, RZ, 0x7 ;  /* 0x0000000e05057211 */ /* 0x000fc800078f38ff */
[----:B------:R-:W-:-:S04]  /*138e0*/  SHF.R.S32.HI R5, RZ, 0x7, R5 ;  /* 0x00000007ff057819 */ /* 0x000fc80000011405 */
[----:B--2---:R-:W-:-:S04]  /*138f0*/  VIMNMX R21, R12, R5, !PT ;  /* 0x000000050c157248 */ /* 0x004fc80007fe0100 */
[----:B------:R-:W-:-:S13]  /*13900*/  ISETP.GE.AND P1, PT, R0, R21, PT ;  /* 0x000000150000720c */ /* 0x000fda0003f26270 */
[----:B------:R-:W-:Y:S05]  /*13910*/  @!P1 BRA `(.L_x_10137) ;  /* 0x00000024009c9947 */ /* 0x000fea0003800000 */
[----:B------:R-:W-:Y:S01]  /*13920*/  BSSY B1, `(.L_x_10137) ;  /* 0x0000266000017945 */ /* 0x000fe20003800000 */
[----:B------:R-:W-:Y:S02]  /*13930*/  IMAD.MOV.U32 R5, RZ, RZ, R8 ;  /* 0x000000ffff057224 */ /* 0x000fe400078e0008 */
[----:B------:R-:W-:Y:S02]  /*13940*/  IMAD.MOV.U32 R14, RZ, RZ, R9 ;  /* 0x000000ffff0e7224 */ /* 0x000fe400078e0009 */
[----:B------:R-:W-:Y:S02]  /*13950*/  IMAD.MOV.U32 R13, RZ, RZ, R22 ;  /* 0x000000ffff0d7224 */ /* 0x000fe400078e0016 */
[----:B------:R-:W-:-:S07]  /*13960*/  IMAD.MOV.U32 R12, RZ, RZ, R18 ;  /* 0x000000ffff0c7224 */ /* 0x000fce00078e0012 */
.L_x_10149:
[----:B------:R-:W-:Y:S01]  /*13970*/  IMAD.U32 R8, RZ, RZ, UR38 ;  /* 0x00000026ff087e24 */ /* 0x000fe2000f8e00ff */
[----:B------:R-:W-:-:S04]  /*13980*/  ISETP.NE.AND P1, PT, R12, 0x1, PT ;  /* 0x000000010c00780c */ /* 0x000fc80003f25270 */
[----:B------:R-:W-:Y:S02]  /*13990*/  ISETP.NE.AND P2, PT, R8, 0x3, PT ;  /* 0x000000030800780c */ /* 0x000fe40003f45270 */
[----:B------:R-:W-:-:S04]  /*139a0*/  SEL R22, RZ, 0x1, P1 ;  /* 0x00000001ff167807 */ /* 0x000fc80000800000 */
[----:B------:R-:W-:-:S07]  /*139b0*/  LOP3.LUT R22, R13, R22, RZ, 0x3c, !PT ;  /* 0x000000160d167212 */ /* 0x000fce00078e3cff */
[----:B0-----:R-:W-:Y:S05]  /*139c0*/  @!P2 BRA `(.L_x_10138) ;  /* 0x000000000004a947 */ /* 0x001fea0003800000 */
[----:B------:R-:W-:Y:S01]  /*139d0*/  BPT.TRAP 0x1 ;  /* 0x000000040000795c */ /* 0x000fe20000300000 */
.L_x_10138:
        /* <DEDUP_REMOVED lines=8> */
.L_x_10139:
[----:B------:R-:W2:Y:S01]  /*13a60*/  LDL R9, [R1+0x14] ;  /* 0x0000140001097983 */ /* 0x000ea20000100800 */
[----:B------:R-:W-:Y:S01]  /*13a70*/  BSSY B2, `(.L_x_10140) ;  /* 0x0000006000027945 */ /* 0x000fe20003800000 */
[----:B------:R-:W-:Y:S02]  /*13a80*/  IMAD.MOV.U32 R25, RZ, RZ, -0x3ffffff0 ;  /* 0xc0000010ff197424 */ /* 0x000fe400078e00ff */
[----:B--2---:R-:W-:Y:S01]  /*13a90*/  IMAD R24, R18, 0x300, R9 ;  /* 0x0000030012187824 */ /* 0x004fe200078e0209 */
[----:B-1----:R-:W-:Y:S06]  /*13aa0*/  @P1 BRA `(.L_x_10141) ;  /* 0x0000000000081947 */ /* 0x002fec0003800000 */
[----:B------:R-:W1:Y:S02]  /*13ab0*/  SYNCS.PHASECHK.TRANS64.TRYWAIT P1, [R15+URZ+0x19c30], R8 ;  /* 0x019c30080f0075a7 */ /* 0x000e64000802017f */
[----:B-1----:R-:W-:Y:S05]  /*13ac0*/  @!P1 BRA `(.L_x_10142) ;  /* 0x0000012000d89947 */ /* 0x002fea0003800000 */
.L_x_10141:
[----:B------:R-:W-:Y:S05]  /*13ad0*/  BSYNC B2 ;  /* 0x0000000000027941 */ /* 0x000fea0003800000 */
.L_x_10140:
[C---:B------:R-:W-:Y:S01]  /*13ae0*/  R2UR UR6, R24.reuse ;  /* 0x00000000180672ca */ /* 0x040fe200000e0000 */
[C---:B01----:R-:W-:Y:S01]  /*13af0*/  VIADD R8, R24.reuse, 0x100 ;  /* 0x0000010018087836 */ /* 0x043fe20000000000 */
[----:B------:R-:W-:Y:S01]  /*13b00*/  R2UR UR7, R25 ;  /* 0x00000000190772ca */ /* 0x000fe200000e0000 */
[----:B------:R-:W-:Y:S01]  /*13b10*/  VIADD R24, R24, 0x200 ;  /* 0x0000020018187836 */ /* 0x000fe20000000000 */
[----:B------:R-:W-:Y:S01]  /*13b20*/  R2UR UR4, R6 ;  /* 0x00000000060472ca */ /* 0x000fe200000e0000 */
[----:B------:R-:W-:Y:S01]  /*13b30*/  IMAD.MOV.U32 R25, RZ, RZ, -0x3ffffff0 ;  /* 0xc0000010ff197424 */ /* 0x000fe200078e00ff */
[----:B------:R-:W-:Y:S01]  /*13b40*/  R2UR UR5, R7 ;  /* 0x00000000070572ca */ /* 0x000fe200000e0000 */
[----:B------:R-:W-:Y:S01]  /*13b50*/  IMAD.MOV.U32 R9, RZ, RZ, -0x3ffffff0 ;  /* 0xc0000010ff097424 */ /* 0x000fe200078e00ff */
[----:B------:R-:W-:Y:S01]  /*13b60*/  R2UR UR14, R24 ;  /* 0x00000000180e72ca */ /* 0x000fe200000e0000 */
[----:B------:R-:W-:Y:S01]  /*13b70*/  IMAD.U32 R20, RZ, RZ, UR38 ;  /* 0x00000026ff147e24 */ /* 0x000fe2000f8e00ff */
[----:B------:R-:W-:-:S02]  /*13b80*/  R2UR UR15, R25 ;  /* 0x00000000190f72ca */ /* 0x000fc400000e0000 */
[----:B------:R-:W-:Y:S01]  /*13b90*/  WARPGROUP.ARRIVE ;  /* 0x00000000000079c5 */ /* 0x000fe20000000000 */
[----:B------:R-:W-:Y:S02]  /*13ba0*/  R2UR UR10, R8 ;  /* 0x00000000080a72ca */ /* 0x000fe400000e0000 */
[----:B------:R-:W-:Y:S02]  /*13bb0*/  R2UR UR11, R9 ;  /* 0x00000000090b72ca */ /* 0x000fe400000e0000 */
[----:B------:R-:W-:Y:S02]  /*13bc0*/  R2UR UR8, R156 ;  /* 0x000000009c0872ca */ /* 0x000fe400000e0000 */
[----:B------:R-:W-:Y:S01]  /*13bd0*/  QGMMA.64x128x32.F32.E4M3.E4M3 R24, gdesc[UR4], RZ, !UPT, gsb0 ;  /* 0x01e00000041879f3 */ /* 0x000fe2000c0008ff */
[----:B------:R-:W-:Y:S02]  /*13be0*/  R2UR UR9, R157 ;  /* 0x000000009d0972ca */ /* 0x000fe400000e0000 */
[----:B------:R-:W-:-:S02]  /*13bf0*/  R2UR UR12, R10 ;  /* 0x000000000a0c72ca */ /* 0x000fc400000e0000 */
[----:B------:R-:W-:Y:S02]  /*13c00*/  R2UR UR13, R11 ;  /* 0x000000000b0d72ca */ /* 0x000fe400000e0000 */
[----:B------:R-:W-:Y:S01]  /*13c10*/  ISETP.NE.AND P2, PT, R20, 0x3, PT ;  /* 0x000000031400780c */ /* 0x000fe20003f45270 */
[----:B------:R-:W-:Y:S02]  /*13c20*/  WARPGROUP.DEPBAR.LE gsb0, 0x0 ;  /* 0x00008000000079c5 */ /* 0x000fe40000010000 */
        /* <DEDUP_REMOVED lines=8> */
.L_x_10143:
[----:B------:R-:W-:Y:S01]  /*13cb0*/  SHF.L.U32 R8, R13, 0x1f, RZ ;  /* 0x0000001f0d087819 */ /* 0x000fe200000006ff */
[----:B------:R-:W-:-:S04]  /*13cc0*/  IMAD R20, R12, 0x8, R16 ;  /* 0x000000080c147824 */ /* 0x000fc800078e0210 */
[----:B------:R0:W1:Y:S01]  /*13cd0*/  SYNCS.PHASECHK.TRANS64.TRYWAIT P1, [R20+URZ+0x19c50], R8 ;  /* 0x019c5008140075a7 */ /* 0x000062000802017f */
[----:B------:R-:W-:Y:S05]  /*13ce0*/  @!P2 BRA `(.L_x_10144) ;  /* 0x000000000004a947 */ /* 0x000fea0003800000 */
[----:B------:R-:W-:Y:S01]  /*13cf0*/  BPT.TRAP 0x1 ;  /* 0x000000040000795c */ /* 0x000fe20000300000 */
.L_x_10144:
[----:B------:R-:W-:Y:S04]  /*13d00*/  BSSY B2, `(.L_x_10145) ;  /* 0x0000004000027945 */ /* 0x000fe80003800000 */
[----:B-1----:R-:W-:Y:S05]  /*13d10*/  @P1 BRA `(.L_x_10146) ;  /* 0x0000000000081947 */ /* 0x002fea0003800000 */
[----:B------:R-:W1:Y:S02]  /*13d20*/  SYNCS.PHASECHK.TRANS64.TRYWAIT P1, [R20+URZ+0x19c50], R8 ;  /* 0x019c5008140075a7 */ /* 0x000e64000802017f */
[----:B-1----:R-:W-:Y:S05]  /*13d30*/  @!P1 BRA `(.L_x_10147) ;  /* 0x0000012000509947 */ /* 0x002fea0003800000 */
.L_x_10146:
[----:B------:R-:W-:Y:S05]  /*13d40*/  BSYNC B2 ;  /* 0x0000000000027941 */ /* 0x000fea0003800000 */
.L_x_10145:
[----:B01----:R-:W-:Y:S01]  /*13d50*/  VIADD R8, R16, 0x3000 ;  /* 0x0000300010087836 */ /* 0x003fe20000000000 */
[----:B------:R-:W-:Y:S01]  /*13d60*/  WARPGROUP.ARRIVE ;  /* 0x00000000000079c5 */ /* 0x000fe20000000000 */
[----:B------:R-:W-:Y:S02]  /*13d70*/  IMAD.MOV.U32 R9, RZ, RZ, 0x40000040 ;  /* 0x40000040ff097424 */ /* 0x000fe400078e00ff */
[----:B------:R-:W-:Y:S01]  /*13d80*/  IMAD.MOV.U32 R13, RZ, RZ, 0x40000040 ;  /* 0x40000040ff0d7424 */ /* 0x000fe200078e00ff */
[----:B------:R-:W-:Y:S01]  /*13d90*/  SHF.R.U32.HI R8, RZ, 0x4, R8 ;  /* 0x00000004ff087819 */ /* 0x000fe20000011608 */
[----:B------:R-:W-:Y:S01]  /*13da0*/  @!P0 VIADD R15, R15, 0x19c40 ;  /* 0x00019c400f0f8836 */ /* 0x000fe20000000000 */
[----:B------:R-:W-:Y:S02]  /*13db0*/  R2UR UR7, R9 ;  /* 0x00000000090772ca */ /* 0x000fe400000e0000 */
[----:B------:R-:W-:Y:S02]  /*13dc0*/  LOP3.LUT R8, R8, 0x3fff, RZ, 0xc0, !PT ;  /* 0x00003fff08087812 */ /* 0x000fe400078ec0ff */
[----:B------:R-:W-:-:S02]  /*13dd0*/  @!P0 PRMT R15, RZ, 0x654, R15 ;  /* 0x00000654ff0f8816 */ /* 0x000fc4000000000f */
[----:B------:R-:W-:-:S05]  /*13de0*/  LOP3.LUT R8, R8, 0x10000, RZ, 0xfc, !PT ;  /* 0x0001000008087812 */ /* 0x000fca00078efcff */
[----:B------:R-:W-:-:S04]  /*13df0*/  IMAD R8, R12, 0x300, R8 ;  /* 0x000003000c087824 */ /* 0x000fc800078e0208 */
[C---:B------:R-:W-:Y:S01]  /*13e00*/  VIADD R12, R8.reuse, 0x2 ;  /* 0x00000002080c7836 */ /* 0x040fe20000000000 */
[----:B------:R-:W-:-:S13]  /*13e10*/  R2UR UR6, R8 ;  /* 0x00000000080672ca */ /* 0x000fda00000e0000 */
[----:B------:R-:W-:Y:S01]  /*13e20*/  QGMMA.64x96x32.F32.E4M3.E4M3 R88, R148, gdesc[UR4], R88, gsb0 ;  /* 0x0160000494587df3 */ /* 0x000fe20008000858 */
[----:B------:R-:W-:Y:S01]  /*13e30*/  R2UR UR6, R12 ;  /* 0x000000000c0672ca */ /* 0x000fe200000e0000 */
[C---:B------:R-:W-:Y:S01]  /*13e40*/  VIADD R12, R8.reuse, 0x4 ;  /* 0x00000004080c7836 */ /* 0x040fe20000000000 */
[----:B------:R-:W-:Y:S01]  /*13e50*/  R2UR UR7, R13 ;  /* 0x000000000d0772ca */ /* 0x000fe200000e0000 */
[----:B------:R-:W-:Y:S02]  /*13e60*/  IMAD.MOV.U32 R13, RZ, RZ, 0x40000040 ;  /* 0x40000040ff0d7424 */ /* 0x000fe400078e00ff */
[----:B------:R-:W-:Y:S01]  /*13e70*/  VIADD R8, R8, 0x6 ;  /* 0x0000000608087836 */ /* 0x000fe20000000000 */
[----:B------:R-:W-:Y:S02]  /*13e80*/  WARPGROUP.DEPBAR.LE gsb0, 0x0 ;  /* 0x00008000000079c5 */ /* 0x000fe40000010000 */
[----:B------:R-:W-:Y:S01]  /*13e90*/  WARPGROUP.ARRIVE ;  /* 0x00000000000079c5 */ /* 0x000fe20000000000 */
[----:B------:R-:W-:-:S06]  /*13ea0*/  IMAD.U32 R151, RZ, RZ, UR38 ;  /* 0x00000026ff977e24 */ /* 0x000fcc000f8e00ff */
        /* <DEDUP_REMOVED lines=34> */
[----:B0-----:R-:W-:Y:S01]  /*140d0*/  FMNMX.FTZ R65, R12, R14, !PT ;  /* 0x0000000e0c417209 */ /* 0x001fe20007810000 */
[----:B------:R-:W-:Y:S01]  /*140e0*/  FMUL.FTZ R34, R2, R36 ;  /* 0x0000002402227220 */ /* 0x000fe20000410000 */
[----:B-1----:R-:W-:Y:S01]  /*140f0*/  FMNMX.FTZ R9, R24, R5, !PT ;  /* 0x0000000518097209 */ /* 0x002fe20007810000 */
[C---:B------:R-:W-:Y:S01]  /*14100*/  FMUL.FTZ R36, R2.reuse, R38 ;  /* 0x0000002602247220 */ /* 0x040fe20000410000 */
[C---:B------:R-:W-:Y:S01]  /*14110*/  FMUL.FTZ R38, R2.reuse, R40 ;  /* 0x0000002802267220 */ /* 0x040fe20000410000 */
[C---:B------:R-:W-:Y:S01]  /*14120*/  FMUL.FTZ R40, R2.reuse, R42 ;  /* 0x0000002a02287220 */ /* 0x040fe20000410000 */
[C---:B------:R-:W-:Y:S01]  /*14130*/  FMUL.FTZ R42, R2.reuse, R44 ;  /* 0x0000002c022a7220 */ /* 0x040fe20000410000 */
[----:B------:R-:W0:Y:S01]  /*14140*/  MUFU.TANH R26, R26 ;  /* 0x0000001a001a7308 */ /* 0x000e220000002400 */
[----:B--2---:R-:W-:Y:S01]  /*14150*/  FMNMX.FTZ R65, R13, R65, !PT ;  /* 0x000000410d417209 */ /* 0x004fe20007810000 */
        /* <DEDUP_REMOVED lines=41> */
[----:B------:R-:W-:Y:S01]  /*143f0*/  FMUL.FTZ R86, R2, R87 ;  /* 0x0000005702567220 */ /* 0x000fe20000410000 */
[----:B------:R-:W-:-:S04]  /*14400*/  ISETP.NE.AND P1, PT, R151, 0x3, PT ;  /* 0x000000039700780c */ /* 0x000fc80003f25270 */
        /* <DEDUP_REMOVED lines=10> */
[----:B------:R-:W-:Y:S01]  /*144b0*/  QGMMA.64x96x32.F32.E4M3.E4M3 R88, R140, gdesc[UR4], R88, gsb0 ;  /* 0x016000048c587df3 */ /* 0x000fe20008000858 */
[----:B------:R-:W-:-:S05]  /*144c0*/  R2UR UR6, R8 ;  /* 0x00000000080672ca */ /* 0x000fca00000e0000 */
        /* <DEDUP_REMOVED lines=108> */
[----:B-1----:R-:W-:Y:S01]  /*14b90*/  FMNMX.FTZ R65, R65, R9, !PT ;  /* 0x0000000941417209 */ /* 0x002fe20007810000 */
[----:B------:R-:W-:-:S04]  /*14ba0*/  IMAD.MOV.U32 R9, RZ, RZ, 0x40000040 ;  /* 0x40000040ff097424 */ /* 0x000fc800078e00ff */
[----:B------:R-:W1:Y:S01]  /*14bb0*/  SHFL.BFLY PT, R141, R65, 0x1, 0x1f ;  /* 0x0c201f00418d7f89 */ /* 0x000e6200000e0000 */
[----:B------:R-:W-:-:S13]  /*14bc0*/  R2UR UR7, R9 ;  /* 0x00000000090772ca */ /* 0x000fda00000e0000 */
[----:B------:R-:W-:Y:S01]  /*14bd0*/  QGMMA.64x96x32.F32.E4M3.E4M3 R88, R136, gdesc[UR4], R88, gsb0 ;  /* 0x0160000488587df3 */ /* 0x000fe20008000858 */
[----:B0-----:R-:W-:-:S05]  /*14be0*/  FMNMX.FTZ R9, R87, R140, !PT ;  /* 0x0000008c57097209 */ /* 0x001fca0007810000 */
[----:B------:R-:W-:Y:S01]  /*14bf0*/  FADD.FTZ R14, -R9, R14 ;  /* 0x0000000e090e7221 */ /* 0x000fe20000010100 */
[----:B-1----:R-:W-:Y:S01]  /*14c00*/  FMNMX.FTZ R8, R65, R141, !PT ;  /* 0x0000008d41087209 */ /* 0x002fe20007810000 */
[----:B------:R-:W-:-:S04]  /*14c10*/  IMAD.U32 R65, RZ, RZ, UR44 ;  /* 0x0000002cff417e24 */ /* 0x000fc8000f8e00ff */
[----:B------:R-:W-:Y:S01]  /*14c20*/  FADD.FTZ R5, -R8, R5 ;  /* 0x0000000508057221 */ /* 0x000fe20000010100 */
[----:B------:R-:W-:-:S03]  /*14c30*/  FMUL.FTZ R14, R14, R65 ;  /* 0x000000410e0e7220 */ /* 0x000fc60000410000 */
[----:B------:R-:W-:-:S03]  /*14c40*/  FMUL.FTZ R5, R5, R65 ;  /* 0x0000004105057220 */ /* 0x000fc60000410000 */
[----:B------:R-:W-:Y:S08]  /*14c50*/  MUFU.EX2 R14, R14 ;  /* 0x0000000e000e7308 */ /* 0x000ff00000000800 */
[----:B------:R-:W-:Y:S01]  /*14c60*/  MUFU.EX2 R5, R5 ;  /* 0x0000000500057308 */ /* 0x000fe20000000800 */
[----:B------:R-:W-:Y:S02]  /*14c70*/  WARPGROUP.DEPBAR.LE gsb0, 0x0 ;  /* 0x00008000000079c5 */ /* 0x000fe40000010000 */
[-C--:B------:R-:W-:Y:S01]  /*14c80*/  FFMA.FTZ R136, R9, R65.reuse, -8 ;  /* 0xc100000009887423 */ /* 0x080fe20000010041 */
[----:B------:R0:W-:Y:S03]  /*14c90*/  @!P0 SYNCS.ARRIVE.TRANS64.RED.A1T0 RZ, [R15+URZ], RZ ;  /* 0x000000ff0fff89a7 */ /* 0x0001e6000810043f */
        /* <DEDUP_REMOVED lines=33> */
[----:B------:R-:W1:Y:S03]  /*14eb0*/  MUFU.EX2 R12, R12 ;  /* 0x0000000c000c7308 */ /* 0x000e660000000800 */
        /* <DEDUP_REMOVED lines=30> */
[----:B---3--:R-:W-:-:S01]  /*150a0*/  FFMA.FTZ R3, R5, R3, R24 ;  /* 0x0000000305037223 */ /* 0x008fc20000010018 */
[-CC-:B------:R-:W-:Y:S01]  /*150b0*/  FFMA.FTZ R73, R73, R65.reuse, -R136.reuse ;  /* 0x0000004149497223 */ /* 0x180fe20000010888 */
[----:B------:R-:W-:-:S01]  /*150c0*/  FFMA.FTZ R74, R74, R65, -R136 ;  /* 0x000000414a4a7223 */ /* 0x000fc20000010888 */
[-CC-:B------:R-:W-:Y:S01]  /*150d0*/  FFMA.FTZ R77, R77, R65.reuse, -R136.reuse ;  /* 0x000000414d4d7223 */ /* 0x180fe20000010888 */
[----:B------:R-:W-:-:S01]  /*150e0*/  FFMA.FTZ R78, R78, R65, -R136 ;  /* 0x000000414e4e7223 */ /* 0x000fc20000010888 */
[-CC-:B------:R-:W-:Y:S01]  /*150f0*/  FFMA.FTZ R81, R81, R65.reuse, -R136.reuse ;  /* 0x0000004151517223 */ /* 0x180fe20000010888 */
[----:B------:R-:W-:-:S01]  /*15100*/  FFMA.FTZ R82, R82, R65, -R136 ;  /* 0x0000004152527223 */ /* 0x000fc20000010888 */
[----:B------:R-:W3:Y:S01]  /*15110*/  MUFU.EX2 R28, R28 ;  /* 0x0000001c001c7308 */ /* 0x000ee20000000800 */
[----:B-1----:R-:W-:-:S01]  /*15120*/  FADD.FTZ R3, R25, R3 ;  /* 0x0000000319037221 */ /* 0x002fc20000010000 */
[-CC-:B------:R-:W-:Y:S01]  /*15130*/  FFMA.FTZ R85, R85, R65.reuse, -R136.reuse ;  /* 0x0000004155557223 */ /* 0x180fe20000010888 */
[----:B------:R-:W-:-:S05]  /*15140*/  FFMA.FTZ R86, R86, R65, -R136 ;  /* 0x0000004156567223 */ /* 0x000fca0000010888 */
        /* <DEDUP_REMOVED lines=115> */
[----:B--2---:R-:W-:-:S01]  /*15880*/  FADD.FTZ R3, R85, R3 ;  /* 0x0000000355037221 */ /* 0x004fc20000010000 */
[----:B---3--:R-:W-:-:S03]  /*15890*/  FADD.FTZ R4, R84, R4 ;  /* 0x0000000454047221 */ /* 0x008fc60000010000 */
[----:B-1----:R-:W-:Y:S01]  /*158a0*/  FADD.FTZ R3, R86, R3 ;  /* 0x0000000356037221 */ /* 0x002fe20000010000 */
[----:B0-----:R-:W-:Y:S06]  /*158b0*/  @!P1 BRA `(.L_x_10148) ;  /* 0x0000000000049947 */ /* 0x001fec0003800000 */
[----:B------:R-:W-:Y:S01]  /*158c0*/  BPT.TRAP 0x1 ;  /* 0x000000040000795c */ /* 0x000fe20000300000 */
.L_x_10148:
[----:B------:R-:W2:Y:S01]  /*158d0*/  LDL R15, [R1+0x18] ;  /* 0x00001800010f7983 */ /* 0x000ea20000100800 */
[----:B------:R-:W-:Y:S01]  /*158e0*/  ISETP.GT.AND P1, PT, R0, R21, PT ;  /* 0x000000150000720c */ /* 0x000fe20003f24270 */
        /* <DEDUP_REMOVED lines=102> */
[----:B--2---:R-:W-:-:S04]  /*15f50*/  PRMT R20, R15, 0x654, R20 ;  /* 0x000006540f147816 */ /* 0x004fc80000000014 */
[----:B------:R0:W-:Y:S01]  /*15f60*/  SYNCS.ARRIVE.TRANS64.RED.A1T0 RZ, [R20+URZ], RZ ;  /* 0x000000ff14ff79a7 */ /* 0x0001e2000810043f */
[----:B------:R-:W-:Y:S05]  /*15f70*/  @P1 BRA `(.L_x_10149) ;  /* 0xffffffd8007c1947 */ /* 0x000fea000383ffff */
[----:B------:R-:W-:Y:S05]  /*15f80*/  BSYNC B1 ;  /* 0x0000000000017941 */ /* 0x000fea0003800000 */
.L_x_10137:
[----:B------:R-:W-:Y:S05]  /*15f90*/  BSYNC B0 ;  /* 0x0000000000007941 */ /* 0x000fea0003800000 */
.L_x_10136:
[----:B------:R-:W2:Y:S01]  /*15fa0*/  LDL R5, [R1+0x34] ;  /* 0x0000340001057983 */ /* 0x000ea20000100800 */
[----:B------:R-:W-:Y:S01]  /*15fb0*/  BSSY B0, `(.L_x_10150) ;  /* 0x0000381000007945 */ /* 0x000fe20003800000 */
[----:B--2---:R-:W-:-:S13]  /*15fc0*/  ISETP.GE.AND P1, PT, R0, R5, PT ;  /* 0x000000050000720c */ /* 0x004fda0003f26270 */
[----:B------:R-:W-:Y:S05]  /*15fd0*/  @!P1 BRA `(.L_x_10151) ;  /* 0x0000003400f89947 */ /* 0x000fea0003800000 */
[----:B------:R-:W-:Y:S02]  /*15fe0*/  IMAD.MOV.U32 R5, RZ, RZ, R8 ;  /* 0x000000ffff057224 */ /* 0x000fe400078e0008 */
[----:B------:R-:W-:Y:S02]  /*15ff0*/  IMAD.MOV.U32 R14, RZ, RZ, R9 ;  /* 0x000000ffff0e7224 */ /* 0x000fe400078e0009 */
[----:B------:R-:W-:Y:S02]  /*16000*/  IMAD.MOV.U32 R13, RZ, RZ, R22 ;  /* 0x000000ffff0d7224 */ /* 0x000fe400078e0016 */
[----:B------:R-:W-:-:S07]  /*16010*/  IMAD.MOV.U32 R12, RZ, RZ, R18 ;  /* 0x000000ffff0c7224 */ /* 0x000fce00078e0012 */
.L_x_10171:
[----:B------:R-:W-:Y:S01]  /*16020*/  IMAD.U32 R8, RZ, RZ, UR38 ;  /* 0x00000026ff087e24 */ /* 0x000fe2000f8e00ff */
[----:B------:R-:W-:-:S04]  /*16030*/  ISETP.NE.AND P1, PT, R12, 0x1, PT ;  /* 0x000000010c00780c */ /* 0x000fc80003f25270 */
[----:B------:R-:W-:Y:S02]  /*16040*/  ISETP.NE.AND P2, PT, R8, 0x3, PT ;  /* 0x000000030800780c */ /* 0x000fe40003f45270 */
[----:B------:R-:W-:-:S04]  /*16050*/  SEL R22, RZ, 0x1, P1 ;  /* 0x00000001ff167807 */ /* 0x000fc80000800000 */
[----:B------:R-:W-:-:S07]  /*16060*/  LOP3.LUT R22, R13, R22, RZ, 0x3c, !PT ;  /* 0x000000160d167212 */ /* 0x000fce00078e3cff */
[----:B------:R-:W-:Y:S05]  /*16070*/  @!P2 BRA `(.L_x_10152) ;  /* 0x000000000004a947 */ /* 0x000fea0003800000 */
[----:B------:R-:W-:Y:S01]  /*16080*/  BPT.TRAP 0x1 ;  /* 0x000000040000795c */ /* 0x000fe20000300000 */
.L_x_10152:
[----:B------:R-:W-:Y:S01]  /*16090*/  VIADD R18, R12, 0x1 ;  /* 0x000000010c127836 */ /* 0x000fe20000000000 */
[----:B------:R-:W-:-:S04]  /*160a0*/  SHF.L.U32 R9, R22, 0x1f, RZ ;  /* 0x0000001f16097819 */ /* 0x000fc800000006ff */
[----:B------:R-:W-:-:S04]  /*160b0*/  ISETP.NE.AND P1, PT, R18, 0x2, PT ;  /* 0x000000021200780c */ /* 0x000fc80003f25270 */
[----:B------:R-:W-:-:S05]  /*160c0*/  SEL R18, R18, RZ, P1 ;  /* 0x000000ff12127207 */ /* 0x000fca0000800000 */
[----:B0-----:R-:W-:-:S04]  /*160d0*/  IMAD R20, R18, 0x8, R16 ;  /* 0x0000000812147824 */ /* 0x001fc800078e0210 */
[----:B------:R0:W1:Y:S01]  /*160e0*/  SYNCS.PHASECHK.TRANS64.TRYWAIT P1, [R20+URZ+0x19c30], R9 ;  /* 0x019c3009140075a7 */ /* 0x000062000802017f */
[----:B------:R-:W-:Y:S05]  /*160f0*/  @!P2 BRA `(.L_x_10153) ;  /* 0x000000000004a947 */ /* 0x000fea0003800000 */
[----:B------:R-:W-:Y:S01]  /*16100*/  BPT.TRAP 0x1 ;  /* 0x000000040000795c */ /* 0x000fe20000300000 */
.L_x_10153:
[----:B------:R-:W2:Y:S01]  /*16110*/  LDL R8, [R1+0x14] ;  /* 0x0000140001087983 */ /* 0x000ea20000100800 */
[----:B------:R-:W-:Y:S01]  /*16120*/  BSSY B1, `(.L_x_10154) ;  /* 0x0000006000017945 */ /* 0x000fe20003800000 */
[----:B------:R-:W-:Y:S02]  /*16130*/  IMAD.MOV.U32 R25, RZ, RZ, -0x3ffffff0 ;  /* 0xc0000010ff197424 */ /* 0x000fe400078e00ff */
[----:B--2---:R-:W-:Y:S01]  /*16140*/  IMAD R24, R18, 0x300, R8 ;  /* 0x0000030012187824 */ /* 0x004fe200078e0208 */
[----:B-1----:R-:W-:Y:S06]  /*16150*/  @P1 BRA `(.L_x_10155) ;  /* 0x0000000000081947 */ /* 0x002fec0003800000 */
[----:B------:R-:W1:Y:S02]  /*16160*/  SYNCS.PHASECHK.TRANS64.TRYWAIT P1, [R20+URZ+0x19c30], R9 ;  /* 0x019c3009140075a7 */ /* 0x000e64000802017f */
[----:B-1----:R-:W-:Y:S05]  /*16170*/  @!P1 BRA `(.L_x_10156) ;  /* 0x000000fc00549947 */ /* 0x002fea0003800000 */
.L_x_10155:
[----:B------:R-:W-:Y:S05]  /*16180*/  BSYNC B1 ;  /* 0x0000000000017941 */ /* 0x000fea0003800000 */
.L_x_10154:
[C---:B------:R-:W-:Y:S01]  /*16190*/  R2UR UR6, R24.reuse ;  /* 0x00000000180672ca */ /* 0x040fe200000e0000 */
[C---:B------:R-:W-:Y:S01]  /*161a0*/  VIADD R8, R24.reuse, 0x100 ;  /* 0x0000010018087836 */ /* 0x040fe20000000000 */
[----:B------:R-:W-:Y:S01]  /*161b0*/  R2UR UR7, R25 ;  /* 0x00000000190772ca */ /* 0x000fe200000e0000 */
[----:B------:R-:W-:Y:S01]  /*161c0*/  VIADD R24, R24, 0x200 ;  /* 0x0000020018187836 */ /* 0x000fe20000000000 */
[----:B------:R-:W-:Y:S01]  /*161d0*/  R2UR UR4, R6 ;  /* 0x00000000060472ca */ /* 0x000fe200000e0000 */
[----:B------:R-:W-:Y:S01]  /*161e0*/  IMAD.MOV.U32 R25, RZ, RZ, -0x3ffffff0 ;  /* 0xc0000010ff197424 */ /* 0x000fe200078e00ff */
[----:B------:R-:W-:Y:S01]  /*161f0*/  R2UR UR5, R7 ;  /* 0x00000000070572ca */ /* 0x000fe200000e0000 */
[----:B01----:R-:W-:Y:S01]  /*16200*/  IMAD.MOV.U32 R9, RZ, RZ, -0x3ffffff0 ;  /* 0xc0000010ff097424 */ /* 0x003fe200078e00ff */
        /* <DEDUP_REMOVED lines=21> */
.L_x_10157:
[----:B------:R-:W-:Y:S01]  /*16360*/  SHF.L.U32 R8, R13, 0x1f, RZ ;  /* 0x0000001f0d087819 */ /* 0x000fe200000006ff */
[----:B------:R-:W-:-:S04]  /*16370*/  IMAD R15, R12, 0x8, R16 ;  /* 0x000000080c0f7824 */ /* 0x000fc800078e0210 */
[----:B------:R0:W1:Y:S01]  /*16380*/  SYNCS.PHASECHK.TRANS64.TRYWAIT P1, [R15+URZ+0x19c50], R8 ;  /* 0x019c50080f0075a7 */ /* 0x000062000802017f */
[----:B------:R-:W-:Y:S05]  /*16390*/  @!P2 BRA `(.L_x_10158) ;  /* 0x000000000004a947 */ /* 0x000fea0003800000 */
[----:B------:R-:W-:Y:S01]  /*163a0*/  BPT.TRAP 0x1 ;  /* 0x000000040000795c */ /* 0x000fe20000300000 */
.L_x_10158:
[----:B------:R-:W-:Y:S04]  /*163b0*/  BSSY B1, `(.L_x_10159) ;  /* 0x0000004000017945 */ /* 0x000fe80003800000 */
[----:B-1----:R-:W-:Y:S05]  /*163c0*/  @P1 BRA `(.L_x_10160) ;  /* 0x0000000000081947 */ /* 0x002fea0003800000 */
[----:B------:R-:W1:Y:S02]  /*163d0*/  SYNCS.PHASECHK.TRANS64.TRYWAIT P1, [R15+URZ+0x19c50], R8 ;  /* 0x019c50080f0075a7 */ /* 0x000e64000802017f */
[----:B-1----:R-:W-:Y:S05]  /*163e0*/  @!P1 BRA `(.L_x_10161) ;  /* 0x000000f800cc9947 */ /* 0x002fea0003800000 */
.L_x_10160:
[----:B------:R-:W-:Y:S05]  /*163f0*/  BSYNC B1 ;  /* 0x0000000000017941 */ /* 0x000fea0003800000 */
.L_x_10159:
[----:B01----:R-:W-:Y:S01]  /*16400*/  VIADD R8, R16, 0x3000 ;  /* 0x0000300010087836 */ /* 0x003fe20000000000 */
[----:B------:R-:W-:Y:S01]  /*16410*/  WARPGROUP.ARRIVE ;  /* 0x00000000000079c5 */ /* 0x000fe20000000000 */
[----:B------:R-:W-:-:S03]  /*16420*/  IMAD.MOV.U32 R9, RZ, RZ, 0x40000040 ;  /* 0x40000040ff097424 */ /* 0x000fc600078e00ff */
        /* <DEDUP_REMOVED lines=45> */
[----:B------:R-:W-:Y:S01]  /*16700*/  FMUL.FTZ R21, R2, R28 ;  /* 0x0000001c02157220 */ /* 0x000fe20000410000 */
[----:B------:R-:W0:Y:S07]  /*16710*/  MUFU.TANH R12, R12 ;  /* 0x0000000c000c7308 */ /* 0x000e2e0000002400 */
[----:B------:R-:W1:Y:S01]  /*16720*/  @P1 LDC R45, c[0x0][0x44c] ;  /* 0x00011300ff2d1b82 */ /* 0x000e620000000800 */
[----:B------:R-:W-:-:S02]  /*16730*/  WARPGROUP.DEPBAR.LE gsb0, 0x0 ;  /* 0x00008000000079c5 */ /* 0x000fc40000010000 */
[----:B------:R-:W-:Y:S01]  /*16740*/  WARPGROUP.ARRIVE ;  /* 0x00000000000079c5 */ /* 0x000fe20000000000 */
[C---:B------:R-:W-:Y:S01]  /*16750*/  FMUL.FTZ R78, R2.reuse, R80 ;  /* 0x00000050024e7220 */ /* 0x040fe20000410000 */
[C---:B------:R-:W-:Y:S01]  /*16760*/  FMUL.FTZ R28, R2.reuse, R33 ;  /* 0x00000021021c7220 */ /* 0x040fe20000410000 */
[C---:B------:R-:W-:Y:S01]  /*16770*/  FMUL.FTZ R33, R2.reuse, R38 ;  /* 0x0000002602217220 */ /* 0x040fe20000410000 */
[C---:B------:R-:W-:Y:S01]  /*16780*/  FMUL.FTZ R38, R2.reuse, R43 ;  /* 0x0000002b02267220 */ /* 0x040fe20000410000 */
[----:B------:R-:W-:Y:S01]  /*16790*/  FMUL.FTZ R43, R2, R48 ;  /* 0x00000030022b7220 */ /* 0x000fe20000410000 */
        /* <DEDUP_REMOVED lines=10> */
[----:B------:R-:W3:Y:S01]  /*16840*/  @P1 LDC R44, c[0x0][0x450] ;  /* 0x00011400ff2c1b82 */ /* 0x000ee20000000800 */
        /* <DEDUP_REMOVED lines=22> */
[----:B------:R-:W-:-:S07]  /*169b0*/  FMUL.FTZ R85, R2, R85 ;  /* 0x0000005502557220 */ /* 0x000fce0000410000 */
        /* <DEDUP_REMOVED lines=16> */
[----:B------:R-:W-:Y:S01]  /*16ac0*/  FMUL.FTZ R79, R2, R81 ;  /* 0x00000051024f7220 */ /* 0x000fe20000410000 */
[----:B------:R-:W-:Y:S02]  /*16ad0*/  IMAD.SHL.U32 R82, R0, 0x80, RZ ;  /* 0x0000008000527824 */ /* 0x000fe400078e00ff */
[----:B------:R-:W-:-:S02]  /*16ae0*/  FMUL.FTZ R81, R2, R87 ;  /* 0x0000005702517220 */ /* 0x000fc40000410000 */
[----:B------:R-:W0:Y:S01]  /*16af0*/  MUFU.TANH R8, R8 ;  /* 0x0000000800087308 */ /* 0x000e220000002400 */
[----:B------:R-:W-:-:S07]  /*16b00*/  IADD3 R87, -R23, 0x1, -R82 ;  /* 0x0000000117577810 */ /* 0x000fce0007ffe952 */
        /* <DEDUP_REMOVED lines=9> */
[----:B------:R-:W1:Y:S08]  /*16ba0*/  MUFU.TANH R39, R39 ;  /* 0x0000002700277308 */ /* 0x000e700000002400 */
[----:B------:R-:W2:Y:S08]  /*16bb0*/  MUFU.TANH R40, R40 ;  /* 0x0000002800287308 */ /* 0x000eb00000002400 */
[----:B------:R-:W0:Y:S08]  /*16bc0*/  MUFU.TANH R41, R41 ;  /* 0x0000002900297308 */ /* 0x000e300000002400 */
[----:B------:R-:W0:Y:S08]  /*16bd0*/  MUFU.TANH R42, R42 ;  /* 0x0000002a002a7308 */ /* 0x000e300000002400 */
[----:B------:R-:W0:Y:S08]  /*16be0*/  MUFU.TANH R43, R43 ;  /* 0x0000002b002b7308 */ /* 0x000e300000002400 */
[----:B------:R-:W0:Y:S01]  /*16bf0*/  MUFU.TANH R46, R46 ;  /* 0x0000002e002e7308 */ /* 0x000e220000002400 */
[----:B------:R-:W-:-:S02]  /*16c00*/  WARPGROUP.DEPBAR.LE gsb0, 0x0 ;  /* 0x00008000000079c5 */ /* 0x000fc40000010000 */
[----:B------:R-:W4:Y:S01]  /*16c10*/  LDC R139, c[0x0][0x9e4] ;  /* 0x00027900ff8b7b82 */ /* 0x000f220000000800 */
[C---:B------:R-:W-:Y:S01]  /*16c20*/  FMUL.FTZ R136, R2.reuse, R77 ;  /* 0x0000004d02887220 */ /* 0x040fe20000410000 */
[C---:B------:R-:W-:Y:S01]  /*16c30*/  FMUL.FTZ R77, R2.reuse, R83 ;  /* 0x00000053024d7220 */ /* 0x040fe20000410000 */
[C---:B------:R-:W-:Y:S01]  /*16c40*/  FMUL.FTZ R83, R2.reuse, R84 ;  /* 0x0000005402537220 */ /* 0x040fe20000410000 */
[----:B------:R-:W-:Y:S01]  /*16c50*/  IMAD.MOV.U32 R84, RZ, RZ, R80 ;  /* 0x000000ffff547224 */ /* 0x000fe200078e0050 */
[----:B---3--:R-:W-:Y:S01]  /*16c60*/  @P1 SHF.R.U32.HI R84, RZ, R44, R45 ;  /* 0x0000002cff541219 */ /* 0x008fe2000001162d */
[----:B------:R-:W3:Y:S04]  /*16c70*/  MUFU.TANH R47, R47 ;  /* 0x0000002f002f7308 */ /* 0x000ee80000002400 */
[----:B------:R-:W1:Y:S01]  /*16c80*/  SHFL.IDX PT, R138, R84, RZ, 0x1c1f ;  /* 0x001c1fff548a7589 */ /* 0x000e6200000e0000 */
[----:B------:R-:W-:Y:S01]  /*16c90*/  FMUL.FTZ R80, R2, R86 ;  /* 0x0000005602507220 */ /* 0x000fe20000410000 */
[----:B------:R-:W-:-:S02]  /*16ca0*/  @!P0 VIADD R44, R20, 0x19c40 ;  /* 0x00019c40142c8836 */ /* 0x000fc40000000000 */
[----:B------:R-:W0:Y:S08]  /*16cb0*/  MUFU.TANH R48, R48 ;  /* 0x0000003000307308 */ /* 0x000e300000002400 */
[----:B------:R-:W0:Y:S01]  /*16cc0*/  MUFU.TANH R49, R49 ;  /* 0x0000003100317308 */ /* 0x000e220000002400 */
[----:B----4-:R-:W-:-:S07]  /*16cd0*/  ISETP.GE.AND P4, PT, R139, 0x1, PT ;  /* 0x000000018b00780c */ /* 0x010fce0003f86270 */
[----:B------:R-:W4:Y:S01]  /*16ce0*/  MUFU.TANH R50, R50 ;  /* 0x0000003200327308 */ /* 0x000f220000002400 */
[----:B------:R-:W-:-:S04]  /*16cf0*/  @!P0 PRMT R44, RZ, 0x654, R44 ;  /* 0x00000654ff2c8816 */ /* 0x000fc8000000002c */
[----:B------:R0:W-:Y:S03]  /*16d00*/  @!P0 SYNCS.ARRIVE.TRANS64.RED.A1T0 RZ, [R44+URZ], RZ ;  /* 0x000000ff2cff89a7 */ /* 0x0001e6000810043f */
        /* <DEDUP_REMOVED lines=20> */
[----:B------:R-:W0:Y:S01]  /*16e50*/  MUFU.TANH R72, R72 ;  /* 0x0000004800487308 */ /* 0x000e220000002400 */
[----:B------:R-:W-:-:S07]  /*16e60*/  VIADD R137, R87, UR47 ;  /* 0x0000002f57897c36 */ /* 0x000fce0008000000 */
        /* <DEDUP_REMOVED lines=13> */
[----:B------:R-:W-:-:S02]  /*16f40*/  VIADD R87, R87, UR36 ;  /* 0x0000002457577c36 */ /* 0x000fc40008000000 */
[----:B-1----:R-:W-:-:S05]  /*16f50*/  IMAD.IADD R86, R137, 0x1, R138 ;  /* 0x0000000189567824 */ /* 0x002fca00078e028a */
[----:B------:R1:W0:Y:S02]  /*16f60*/  MUFU.TANH R20, R85 ;  /* 0x0000005500147308 */ /* 0x0002240000002400 */
[----:B-1----:R-:W-:Y:S01]  /*16f70*/  IMAD.IADD R85, R87, 0x1, R138 ;  /* 0x0000000157557824 */ /* 0x002fe200078e028a */
[----:B--234-:R-:W-:Y:S06]  /*16f80*/  @!P4 BRA `(.L_x_10162) ;  /* 0x000000000058c947 */ /* 0x01cfec0003800000 */
        /* <DEDUP_REMOVED lines=12> */
.L_x_10164:
[----:B------:R-:W-:-:S05]  /*17050*/  IMAD.U32 R139, RZ, RZ, UR41 ;  /* 0x00000029ff8b7e24 */ /* 0x000fca000f8e00ff */
[----:B------:R-:W-:-:S13]  /*17060*/  ISETP.NE.AND P1, PT, R139, 0x1, PT ;  /* 0x000000018b00780c */ /* 0x000fda0003f25270 */
[----:B0-----:R-:W0:Y:S02]  /*17070*/  @P1 LDC.64 R44, c[0x0][0x9e8] ;  /* 0x00027a00ff2c1b82 */ /* 0x001e240000000a00 */
[----:B0-----:R-:W-:-:S05]  /*17080*/  @P1 IMAD.HI.U32 R44, R138, R44, RZ ;  /* 0x0000002c8a2c1227 */ /* 0x001fca00078e00ff */
[----:B------:R-:W-:-:S07]  /*17090*/  @P1 SHF.R.U32.HI R138, RZ, R45, R44 ;  /* 0x0000002dff8a1219 */ /* 0x000fce000001162c */
.L_x_10165:
[----:B------:R-:W-:Y:S05]  /*170a0*/  BSYNC B1 ;  /* 0x0000000000017941 */ /* 0x000fea0003800000 */
.L_x_10163:
[----:B------:R-:W-:-:S04]  /*170b0*/  IMAD R138, R138, R139, -R82 ;  /* 0x0000008b8a8a7224 */ /* 0x000fc800078e0a52 */
[----:B------:R-:W-:-:S05]  /*170c0*/  IMAD.IADD R138, R138, 0x1, -R23 ;  /* 0x000000018a8a7824 */ /* 0x000fca00078e0a17 */
[----:B------:R-:W-:Y:S02]  /*170d0*/  VIMNMX R85, R85, R138, !PT ;  /* 0x0000008a55557248 */ /* 0x000fe40007fe0100 */
[----:B------:R-:W-:-:S07]  /*170e0*/  VIADDMNMX R86, R138, R139, R86, PT ;  /* 0x0000008b8a567246 */ /* 0x000fce0003800156 */
.L_x_10162:
        /* <DEDUP_REMOVED lines=113> */
.L_x_10168:
[----:B------:R-:W-:-:S05]  /*17800*/  IMAD.U32 R9, RZ, RZ, UR41 ;  /* 0x00000029ff097e24 */ /* 0x000fca000f8e00ff */
[----:B------:R-:W-:-:S13]  /*17810*/  ISETP.NE.AND P1, PT, R9, 0x1, PT ;  /* 0x000000010900780c */ /* 0x000fda0003f25270 */
[----:B------:R-:W0:Y:S02]  /*17820*/  @P1 LDC.64 R20, c[0x0][0x9e8] ;  /* 0x00027a00ff141b82 */ /* 0x000e240000000a00 */
[----:B0-----:R-:W-:-:S05]  /*17830*/  @P1 IMAD.HI.U32 R20, R84, R20, RZ ;  /* 0x0000001454141227 */ /* 0x001fca00078e00ff */
[----:B------:R-:W-:-:S07]  /*17840*/  @P1 SHF.R.U32.HI R84, RZ, R21, R20 ;  /* 0x00000015ff541219 */ /* 0x000fce0000011614 */
.L_x_10169:
[----:B------:R-:W-:Y:S05]  /*17850*/  BSYNC B1 ;  /* 0x0000000000017941 */ /* 0x000fea0003800000 */
.L_x_10167:
[----:B------:R-:W-:-:S04]  /*17860*/  IMAD R82, R84, R9, -R82 ;  /* 0x0000000954527224 */ /* 0x000fc800078e0a52 */
[----:B------:R-:W-:-:S05]  /*17870*/  IMAD.IADD R82, R82, 0x1, -R23 ;  /* 0x0000000152527824 */ /* 0x000fca00078e0a17 */
[----:B------:R-:W-:Y:S02]  /*17880*/  VIMNMX R87, R87, R82, !PT ;  /* 0x0000005257577248 */ /* 0x000fe40007fe0100 */
[----:B------:R-:W-:-:S07]  /*17890*/  VIADDMNMX R137, R82, R9, R137, PT ;  /* 0x0000000952897246 */ /* 0x000fce0003800189 */
.L_x_10166:
        /* <DEDUP_REMOVED lines=15> */
[----:B------:R-:W-:Y:S02]  /*17990*/  FMNMX.FTZ R9, R44, R14, !PT ;  /* 0x0000000e2c097209 */ /* 0x000fe40007810000 */
[----:B------:R-:W-:Y:S02]  /*179a0*/  FSEL R29, R29, -INF , !P2 ;  /* 0xff8000001d1d7808 */ /* 0x000fe40005000000 */
[----:B------:R-:W-:Y:S02]  /*179b0*/  FSEL R30, R30, -INF , !P1 ;  /* 0xff8000001e1e7808 */ /* 0x000fe40004800000 */
[C---:B------:R-:W-:Y:S02]  /*179c0*/  ISETP.GT.AND P2, PT, R87.reuse, 0x18, P3 ;  /* 0x000000185700780c */ /* 0x040fe40001f44270 */
[----:B------:R-:W-:-:S02]  /*179d0*/  ISETP.GT.AND P1, PT, R87, 0x19, P3 ;  /* 0x000000195700780c */ /* 0x000fc40001f24270 */
[----:B------:R-:W-:Y:S02]  /*179e0*/  FMNMX.FTZ R9, R12, R9, !PT ;  /* 0x000000090c097209 */ /* 0x000fe40007810000 */
[C---:B------:R-:W-:Y:S02]  /*179f0*/  ISETP.LT.OR P2, PT, R137.reuse, 0x19, P2 ;  /* 0x000000198900780c */ /* 0x040fe40001741670 */
[----:B------:R-:W-:Y:S02]  /*17a00*/  ISETP.LT.OR P1, PT, R137, 0x1a, P1 ;  /* 0x0000001a8900780c */ /* 0x000fe40000f21670 */
[----:B------:R-:W-:Y:S02]  /*17a10*/  FMNMX.FTZ R9, R45, R9, !PT ;  /* 0x000000092d097209 */ /* 0x000fe40007810000 */
[----:B------:R-:W-:Y:S02]  /*17a20*/  FSEL R33, R33, -INF , !P2 ;  /* 0xff80000021217808 */ /* 0x000fe40005000000 */
[----:B------:R-:W-:-:S02]  /*17a30*/  FSEL R34, R34, -INF , !P1 ;  /* 0xff80000022227808 */ /* 0x000fc40004800000 */
[C---:B------:R-:W-:Y:S02]  /*17a40*/  ISETP.GT.AND P2, PT, R87.reuse, 0x20, P3 ;  /* 0x000000205700780c */ /* 0x040fe40001f44270 */
[----:B------:R-:W-:Y:S02]  /*17a50*/  ISETP.GT.AND P1, PT, R87, 0x21, P3 ;  /* 0x000000215700780c */ /* 0x000fe40001f24270 */
[----:B------:R-:W-:Y:S02]  /*17a60*/  FMNMX.FTZ R9, R24, R9, !PT ;  /* 0x0000000918097209 */ /* 0x000fe40007810000 */
[C---:B------:R-:W-:Y:S02]  /*17a70*/  ISETP.LT.OR P2, PT, R137.reuse, 0x21, P2 ;  /* 0x000000218900780c */ /* 0x040fe40001741670 */
[----:B------:R-:W-:Y:S02]  /*17a80*/  ISETP.LT.OR P1, PT, R137, 0x22, P1 ;  /* 0x000000228900780c */ /* 0x000fe40000f21670 */
[----:B------:R-:W-:-:S02]  /*17a90*/  FMNMX.FTZ R9, R27, R9, !PT ;  /* 0x000000091b097209 */ /* 0x000fc40007810000 */
[----:B------:R-:W-:Y:S02]  /*17aa0*/  FSEL R37, R37, -INF , !P2 ;  /* 0xff80000025257808 */ /* 0x000fe40005000000 */
[----:B------:R-:W-:Y:S02]  /*17ab0*/  FSEL R38, R38, -INF , !P1 ;  /* 0xff80000026267808 */ /* 0x000fe40004800000 */
[----:B------:R-:W-:Y:S02]  /*17ac0*/  FMNMX.FTZ R9, R28, R9, !PT ;  /* 0x000000091c097209 */ /* 0x000fe40007810000 */
[C---:B------:R-:W-:Y:S02]  /*17ad0*/  ISETP.GT.AND P2, PT, R87.reuse, 0x28, P3 ;  /* 0x000000285700780c */ /* 0x040fe40001f44270 */
[----:B------:R-:W-:Y:S02]  /*17ae0*/  ISETP.GT.AND P1, PT, R87, 0x29, P3 ;  /* 0x000000295700780c */ /* 0x000fe40001f24270 */
[----:B------:R-:W-:-:S02]  /*17af0*/  FMNMX.FTZ R9, R31, R9, !PT ;  /* 0x000000091f097209 */ /* 0x000fc40007810000 */
[C---:B------:R-:W-:Y:S02]  /*17b00*/  ISETP.LT.OR P2, PT, R137.reuse, 0x29, P2 ;  /* 0x000000298900780c */ /* 0x040fe40001741670 */
[----:B------:R-:W-:Y:S02]  /*17b10*/  ISETP.LT.OR P1, PT, R137, 0x2a, P1 ;  /* 0x0000002a8900780c */ /* 0x000fe40000f21670 */
[----:B------:R-:W-:Y:S02]  /*17b20*/  FMNMX.FTZ R9, R32, R9, !PT ;  /* 0x0000000920097209 */ /* 0x000fe40007810000 */
[----:B------:R-:W-:Y:S02]  /*17b30*/  FSEL R41, R41, -INF , !P2 ;  /* 0xff80000029297808 */ /* 0x000fe40005000000 */
[----:B------:R-:W-:Y:S02]  /*17b40*/  FSEL R42, R42, -INF , !P1 ;  /* 0xff8000002a2a7808 */ /* 0x000fe40004800000 */
[----:B------:R-:W-:-:S02]  /*17b50*/  ISETP.GT.AND P2, PT, R87, 0x30, P3 ;  /* 0x000000305700780c */ /* 0x000fc40001f44270 */
[----:B------:R-:W-:Y:S02]  /*17b60*/  ISETP.GT.AND P1, PT, R87, 0x31, P3 ;  /* 0x000000315700780c */ /* 0x000fe40001f24270 */
[----:B------:R-:W-:Y:S02]  /*17b70*/  FMNMX.FTZ R9, R35, R9, !PT ;  /* 0x0000000923097209 */ /* 0x000fe40007810000 */
[C---:B------:R-:W-:Y:S02]  /*17b80*/  ISETP.LT.OR P2, PT, R137.reuse, 0x31, P2 ;  /* 0x000000318900780c */ /* 0x040fe40001741670 */
[----:B------:R-:W-:Y:S02]  /*17b90*/  ISETP.LT.OR P1, PT, R137, 0x32, P1 ;  /* 0x000000328900780c */ /* 0x000fe40000f21670 */
[----:B------:R-:W-:Y:S02]  /*17ba0*/  FMNMX.FTZ R9, R36, R9, !PT ;  /* 0x0000000924097209 */ /* 0x000fe40007810000 */
[----:B------:R-:W-:-:S02]  /*17bb0*/  FSEL R47, R47, -INF , !P2 ;  /* 0xff8000002f2f7808 */ /* 0x000fc40005000000 */
[----:B------:R-:W-:Y:S02]  /*17bc0*/  FSEL R48, R48, -INF , !P1 ;  /* 0xff80000030307808 */ /* 0x000fe40004800000 */
[C---:B------:R-:W-:Y:S02]  /*17bd0*/  ISETP.GT.AND P2, PT, R87.reuse, 0x38, P3 ;  /* 0x000000385700780c */ /* 0x040fe40001f44270 */
[----:B------:R-:W-:Y:S02]  /*17be0*/  ISETP.GT.AND P1, PT, R87, 0x39, P3 ;  /* 0x000000395700780c */ /* 0x000fe40001f24270 */
[----:B------:R-:W-:Y:S02]  /*17bf0*/  FMNMX.FTZ R9, R39, R9, !PT ;  /* 0x0000000927097209 */ /* 0x000fe40007810000 */
[C---:B------:R-:W-:Y:S02]  /*17c00*/  ISETP.LT.OR P2, PT, R137.reuse, 0x39, P2 ;  /* 0x000000398900780c */ /* 0x040fe40001741670 */
[----:B------:R-:W-:-:S02]  /*17c10*/  ISETP.LT.OR P1, PT, R137, 0x3a, P1 ;  /* 0x0000003a8900780c */ /* 0x000fc40000f21670 */
[----:B------:R-:W-:Y:S02]  /*17c20*/  FMNMX.FTZ R9, R40, R9, !PT ;  /* 0x0000000928097209 */ /* 0x000fe40007810000 */
[----:B------:R-:W-:Y:S02]  /*17c30*/  FSEL R51, R51, -INF , !P2 ;  /* 0xff80000033337808 */ /* 0x000fe40005000000 */
[----:B------:R-:W-:Y:S02]  /*17c40*/  FSEL R52, R52, -INF , !P1 ;  /* 0xff80000034347808 */ /* 0x000fe40004800000 */
        /* <DEDUP_REMOVED lines=8> */
[----:B------:R-:W-:-:S02]  /*17cd0*/  FMNMX.FTZ R9, R49, R9, !PT ;  /* 0x0000000931097209 */ /* 0x000fc40007810000 */
        /* <DEDUP_REMOVED lines=8> */
[C---:B------:R-:W-:Y:S02]  /*17d60*/  ISETP.GT.AND P2, PT, R87.reuse, 0x50, P3 ;  /* 0x000000505700780c */ /* 0x040fe40001f44270 */
[----:B------:R-:W-:Y:S02]  /*17d70*/  ISETP.GT.AND P1, PT, R87, 0x51, P3 ;  /* 0x000000515700780c */ /* 0x000fe40001f24270 */
[----:B------:R-:W-:Y:S02]  /*17d80*/  FMNMX.FTZ R9, R54, R9, !PT ;  /* 0x0000000936097209 */ /* 0x000fe40007810000 */
[----:B------:R-:W-:-:S02]  /*17d90*/  ISETP.LT.OR P2, PT, R137, 0x51, P2 ;  /* 0x000000518900780c */ /* 0x000fc40001741670 */
[----:B------:R-:W-:Y:S02]  /*17da0*/  ISETP.LT.OR P1, PT, R137, 0x52, P1 ;  /* 0x000000528900780c */ /* 0x000fe40000f21670 */
[----:B------:R-:W-:Y:S02]  /*17db0*/  LOP3.LUT R17, R17, 0xbfffffff, RZ, 0xc0, !PT ;  /* 0xbfffffff11117812 */ /* 0x000fe400078ec0ff */
[----:B------:R-:W-:Y:S02]  /*17dc0*/  FMNMX.FTZ R9, R57, R9, !PT ;  /* 0x0000000939097209 */ /* 0x000fe40007810000 */
[----:B------:R-:W-:Y:S02]  /*17dd0*/  FSEL R63, R63, -INF , !P2 ;  /* 0xff8000003f3f7808 */ /* 0x000fe40005000000 */
[----:B------:R-:W-:Y:S02]  /*17de0*/  FSEL R64, R64, -INF , !P1 ;  /* 0xff80000040407808 */ /* 0x000fe40004800000 */
[----:B------:R-:W-:-:S02]  /*17df0*/  ISETP.GT.AND P2, PT, R87, 0x58, P3 ;  /* 0x000000585700780c */ /* 0x000fc40001f44270 */
[----:B------:R-:W-:Y:S02]  /*17e00*/  ISETP.GT.AND P1, PT, R87, 0x59, P3 ;  /* 0x000000595700780c */ /* 0x000fe40001f24270 */
[----:B------:R-:W-:Y:S02]  /*17e10*/  @P0 LOP3.LUT R17, R17, 0x40000000, RZ, 0xfc, !PT ;  /* 0x4000000011110812 */ /* 0x000fe400078efcff */
[----:B------:R-:W-:Y:S02]  /*17e20*/  FMNMX.FTZ R9, R58, R9, !PT ;  /* 0x000000093a097209 */ /* 0x000fe40007810000 */
[----:B------:R-:W-:Y:S02]  /*17e30*/  ISETP.GT.AND P0, PT, R87, RZ, P3 ;  /* 0x000000ff5700720c */ /* 0x000fe40001f04270 */
        /* <DEDUP_REMOVED lines=8> */
[----:B------:R-:W-:Y:S02]  /*17ec0*/  LOP3.LUT R17, R17, 0xfffffff7, RZ, 0xc0, !PT ;  /* 0xfffffff711117812 */ /* 0x000fe400078ec0ff */
[C---:B------:R-:W-:Y:S02]  /*17ed0*/  ISETP.LT.OR P2, PT, R137.reuse, 0x61, P2 ;  /* 0x000000618900780c */ /* 0x040fe40001741670 */
[----:B------:R-:W-:Y:S02]  /*17ee0*/  ISETP.LT.OR P1, PT, R137, 0x62, P1 ;  /* 0x000000628900780c */ /* 0x000fe40000f21670 */
[----:B------:R-:W-:Y:S02]  /*17ef0*/  FMNMX.FTZ R9, R138, R9, !PT ;  /* 0x000000098a097209 */ /* 0x000fe40007810000 */
[----:B------:R-:W-:Y:S02]  /*17f00*/  @P0 LOP3.LUT R17, R17, 0x8, RZ, 0xfc, !PT ;  /* 0x0000000811110812 */ /* 0x000fe400078efcff */
[----:B------:R-:W-:-:S02]  /*17f10*/  FSEL R69, R69, -INF , !P2 ;  /* 0xff80000045457808 */ /* 0x000fc40005000000 */
[----:B------:R-:W-:Y:S02]  /*17f20*/  FSEL R70, R70, -INF , !P1 ;  /* 0xff80000046467808 */ /* 0x000fe40004800000 */
[----:B------:R-:W-:Y:S02]  /*17f30*/  FMNMX.FTZ R9, R66, R9, !PT ;  /* 0x0000000942097209 */ /* 0x000fe40007810000 */
[C---:B------:R-:W-:Y:S02]  /*17f40*/  ISETP.GT.AND P4, PT, R87.reuse, 0x68, P3 ;  /* 0x000000685700780c */ /* 0x040fe40001f84270 */
[C---:B------:R-:W-:Y:S02]  /*17f50*/  ISETP.GT.AND P5, PT, R87.reuse, 0x69, P3 ;  /* 0x000000695700780c */ /* 0x040fe40001fa4270 */
[C---:B------:R-:W-:Y:S02]  /*17f60*/  ISETP.GT.AND P6, PT, R87.reuse, 0x70, P3 ;  /* 0x000000705700780c */ /* 0x040fe40001fc4270 */
[----:B------:R-:W-:-:S02]  /*17f70*/  ISETP.GT.AND P2, PT, R87, 0x71, P3 ;  /* 0x000000715700780c */ /* 0x000fc40001f44270 */
[C---:B------:R-:W-:Y:S02]  /*17f80*/  ISETP.GT.AND P1, PT, R87.reuse, 0x78, P3 ;  /* 0x000000785700780c */ /* 0x040fe40001f24270 */
[----:B------:R-:W-:Y:S02]  /*17f90*/  ISETP.GT.AND P0, PT, R87, 0x79, P3 ;  /* 0x000000795700780c */ /* 0x000fe40001f04270 */
[----:B------:R-:W-:Y:S02]  /*17fa0*/  LOP3.LUT P3, RZ, R17, 0x8, RZ, 0xc0, !PT ;  /* 0x0000000811ff7812 */ /* 0x000fe4000786c0ff */
[----:B------:R-:W-:Y:S02]  /*17fb0*/  FMNMX.FTZ R9, R71, R9, !PT ;  /* 0x0000000947097209 */ /* 0x000fe40007810000 */
[----:B------:R-:W-:Y:S02]  /*17fc0*/  ISETP.LT.OR P3, PT, R137, 0x1, P3 ;  /* 0x000000018900780c */ /* 0x000fe40001f61670 */
[----:B------:R-:W-:-:S02]  /*17fd0*/  FMNMX.FTZ R9, R72, R9, !PT ;  /* 0x0000000948097209 */ /* 0x000fc40007810000 */
[----:B------:R-:W-:Y:S02]  /*17fe0*/  FSEL R21, R8, -INF , !P3 ;  /* 0xff80000008157808 */ /* 0x000fe40005800000 */
[----:B------:R-:W-:Y:S02]  /*17ff0*/  FMNMX.FTZ R9, R74, R9, !PT ;  /* 0x000000094a097209 */ /* 0x000fe40007810000 */
        /* <DEDUP_REMOVED lines=8> */
[----:B------:R-:W-:Y:S02]  /*18080*/  FMNMX.FTZ R8, R29, R8, !PT ;  /* 0x000000081d087209 */ /* 0x000fe40007810000 */
[----:B------:R-:W-:-:S02]  /*18090*/  FMNMX.FTZ R9, R85, R9, !PT ;  /* 0x0000000955097209 */ /* 0x000fc40007810000 */
[----:B------:R-:W-:Y:S02]  /*180a0*/  FMNMX.FTZ R8, R30, R8, !PT ;  /* 0x000000081e087209 */ /* 0x000fe40007810000 */
[----:B------:R-:W-:Y:S01]  /*180b0*/  LOP3.LUT R17, R17, 0xfffffffd, RZ, 0xc0, !PT ;  /* 0xfffffffd11117812 */ /* 0x000fe200078ec0ff */
[----:B------:R-:W0:Y:S01]  /*180c0*/  SHFL.BFLY PT, R20, R9, 0x2, 0x1f ;  /* 0x0c401f0009147f89 */ /* 0x000e2200000e0000 */
[----:B------:R-:W-:Y:S02]  /*180d0*/  FMNMX.FTZ R8, R33, R8, !PT ;  /* 0x0000000821087209 */ /* 0x000fe40007810000 */
[----:B------:R-:W-:Y:S02]  /*180e0*/  @P0 LOP3.LUT R17, R17, 0x2, RZ, 0xfc, !PT ;  /* 0x0000000211110812 */ /* 0x000fe400078efcff */
[----:B------:R-:W-:Y:S02]  /*180f0*/  FMNMX.FTZ R8, R34, R8, !PT ;  /* 0x0000000822087209 */ /* 0x000fe40007810000 */
[----:B------:R-:W-:-:S02]  /*18100*/  ISETP.LT.OR P0, PT, R137, 0x69, P4 ;  /* 0x000000698900780c */ /* 0x000fc40002701670 */
[----:B------:R-:W-:Y:S02]  /*18110*/  FMNMX.FTZ R8, R37, R8, !PT ;  /* 0x0000000825087209 */ /* 0x000fe40007810000 */
[C---:B------:R-:W-:Y:S02]  /*18120*/  LOP3.LUT P4, RZ, R17.reuse, 0x2, RZ, 0xc0, !PT ;  /* 0x0000000211ff7812 */ /* 0x040fe4000788c0ff */
[----:B------:R-:W-:Y:S02]  /*18130*/  FMNMX.FTZ R8, R38, R8, !PT ;  /* 0x0000000826087209 */ /* 0x000fe40007810000 */
[----:B------:R-:W-:Y:S02]  /*18140*/  LOP3.LUT R17, R17, 0xffffffef, RZ, 0xc0, !PT ;  /* 0xffffffef11117812 */ /* 0x000fe400078ec0ff */
[----:B------:R-:W-:Y:S02]  /*18150*/  FMNMX.FTZ R8, R41, R8, !PT ;  /* 0x0000000829087209 */ /* 0x000fe40007810000 */
[----:B------:R-:W-:-:S02]  /*18160*/  ISETP.LT.OR P6, PT, R137, 0x71, P6 ;  /* 0x000000718900780c */ /* 0x000fc400037c1670 */
[----:B------:R-:W-:Y:S02]  /*18170*/  FMNMX.FTZ R8, R42, R8, !PT ;  /* 0x000000082a087209 */ /* 0x000fe40007810000 */
[----:B------:R-:W-:Y:S02]  /*18180*/  @P0 LOP3.LUT R17, R17, 0x10, RZ, 0xfc, !PT ;  /* 0x0000001011110812 */ /* 0x000fe400078efcff */
[----:B0-----:R-:W-:Y:S02]  /*18190*/  FMNMX.FTZ R9, R9, R20, !PT ;  /* 0x0000001409097209 */ /* 0x001fe40007810000 */
[----:B------:R-:W-:Y:S02]  /*181a0*/  FMNMX.FTZ R8, R47, R8, !PT ;  /* 0x000000082f087209 */ /* 0x000fe40007810000 */
[----:B------:R-:W-:Y:S01]  /*181b0*/  ISETP.LT.OR P0, PT, R137, 0x6a, P5 ;  /* 0x0000006a8900780c */ /* 0x000fe20002f01670 */
[----:B------:R-:W0:Y:S01]  /*181c0*/  SHFL.BFLY PT, R20, R9, 0x1, 0x1f ;  /* 0x0c201f0009147f89 */ /* 0x000e2200000e0000 */
[----:B------:R-:W-:-:S02]  /*181d0*/  FMNMX.FTZ R8, R48, R8, !PT ;  /* 0x0000000830087209 */ /* 0x000fc40007810000 */
[----:B------:R-:W-:Y:S02]  /*181e0*/  FSEL R75, R75, -INF , !P0 ;  /* 0xff8000004b4b7808 */ /* 0x000fe40004000000 */
[----:B------:R-:W-:Y:S02]  /*181f0*/  FMNMX.FTZ R8, R51, R8, !PT ;  /* 0x0000000833087209 */ /* 0x000fe40007810000 */
[----:B------:R-:W-:Y:S02]  /*18200*/  ISETP.LT.OR P2, PT, R137, 0x72, P2 ;  /* 0x000000728900780c */ /* 0x000fe40001741670 */
[----:B------:R-:W-:Y:S02]  /*18210*/  FMNMX.FTZ R8, R52, R8, !PT ;  /* 0x0000000834087209 */ /* 0x000fe40007810000 */
[----:B------:R-:W-:Y:S02]  /*18220*/  FSEL R76, R76, -INF , !P6 ;  /* 0xff8000004c4c7808 */ /* 0x000fe40007000000 */
[----:B------:R-:W-:-:S02]  /*18230*/  FMNMX.FTZ R8, R55, R8, !PT ;  /* 0x0000000837087209 */ /* 0x000fc40007810000 */
[----:B------:R-:W-:Y:S02]  /*18240*/  ISETP.LT.OR P1, PT, R137, 0x79, P1 ;  /* 0x000000798900780c */ /* 0x000fe40000f21670 */
[----:B------:R-:W-:Y:S02]  /*18250*/  FMNMX.FTZ R8, R56, R8, !PT ;  /* 0x0000000838087209 */ /* 0x000fe40007810000 */
[----:B------:R-:W-:Y:S02]  /*18260*/  FSEL R77, R77, -INF , !P2 ;  /* 0xff8000004d4d7808 */ /* 0x000fe40005000000 */
[----:B------:R-:W-:Y:S02]  /*18270*/  FMNMX.FTZ R8, R59, R8, !PT ;  /* 0x000000083b087209 */ /* 0x000fe40007810000 */
[----:B------:R-:W-:Y:S02]  /*18280*/  ISETP.LT.OR P4, PT, R137, 0x7a, P4 ;  /* 0x0000007a8900780c */ /* 0x000fe40002781670 */
[----:B0-----:R-:W-:-:S02]  /*18290*/  FMNMX.FTZ R9, R9, R20, !PT ;  /* 0x0000001409097209 */ /* 0x001fc40007810000 */
[----:B------:R-:W-:Y:S02]  /*182a0*/  FMNMX.FTZ R8, R60, R8, !PT ;  /* 0x000000083c087209 */ /* 0x000fe40007810000 */
[----:B------:R-:W-:Y:S02]  /*182b0*/  FSETP.NEU.FTZ.AND P5, PT, R9, -INF , PT ;  /* 0xff8000000900780b */ /* 0x000fe40003fbd000 */
[----:B------:R-:W-:Y:S02]  /*182c0*/  FMNMX.FTZ R8, R63, R8, !PT ;  /* 0x000000083f087209 */ /* 0x000fe40007810000 */
[----:B------:R-:W-:Y:S02]  /*182d0*/  FSEL R20, R9, RZ, P5 ;  /* 0x000000ff09147208 */ /* 0x000fe40002800000 */
[----:B------:R-:W-:Y:S02]  /*182e0*/  FMNMX.FTZ R8, R64, R8, !PT ;  /* 0x0000000840087209 */ /* 0x000fe40007810000 */
[----:B------:R-:W-:Y:S01]  /*182f0*/  FSEL R80, R80, -INF , !P1 ;  /* 0xff80000050507808 */ /* 0x000fe20004800000 */
[----:B------:R-:W-:-:S01]  /*18300*/  FADD.FTZ R14, -R20, R14 ;  /* 0x0000000e140e7221 */ /* 0x000fc20000010100 */
[----:B------:R-:W-:Y:S01]  /*18310*/  FMNMX.FTZ R8, R67, R8, !PT ;  /* 0x0000000843087209 */ /* 0x000fe20007810000 */
[----:B------:R-:W-:-:S01]  /*18320*/  FFMA.FTZ R20, R9, R65, -8 ;  /* 0xc100000009147423 */ /* 0x000fc20000010041 */
[----:B------:R-:W-:Y:S01]  /*18330*/  FSEL R81, R81, -INF , !P4 ;  /* 0xff80000051517808 */ /* 0x000fe20006000000 */
[----:B------:R-:W-:Y:S01]  /*18340*/  FMUL.FTZ R14, R14, R65 ;  /* 0x000000410e0e7220 */ /* 0x000fe20000410000 */
[----:B------:R-:W-:-:S02]  /*18350*/  FMNMX.FTZ R8, R68, R8, !PT ;  /* 0x0000000844087209 */ /* 0x000fc40007810000 */
[----:B------:R-:W-:Y:S02]  /*18360*/  FSEL R20, R20, RZ, P5 ;  /* 0x000000ff14147208 */ /* 0x000fe40002800000 */
[----:B------:R-:W-:Y:S01]  /*18370*/  LOP3.LUT P5, RZ, R17, 0x10, RZ, 0xc0, !PT ;  /* 0x0000001011ff7812 */ /* 0x000fe200078ac0ff */
[----:B------:R-:W-:Y:S01]  /*18380*/  MUFU.EX2 R14, R14 ;  /* 0x0000000e000e7308 */ /* 0x000fe20000000800 */
[----:B------:R-:W-:Y:S01]  /*18390*/  FMNMX.FTZ R8, R69, R8, !PT ;  /* 0x0000000845087209 */ /* 0x000fe20007810000 */
[-CC-:B------:R-:W-:Y:S01]  /*183a0*/  FFMA.FTZ R44, R44, R65.reuse, -R20.reuse ;  /* 0x000000412c2c7223 */ /* 0x180fe20000010814 */
[----:B------:R-:W-:Y:S01]  /*183b0*/  FSEL R73, R73, -INF , !P5 ;  /* 0xff80000049497808 */ /* 0x000fe20006800000 */
[-CC-:B------:R-:W-:Y:S01]  /*183c0*/  FFMA.FTZ R12, R12, R65.reuse, -R20.reuse ;  /* 0x000000410c0c7223 */ /* 0x180fe20000010814 */
[----:B------:R-:W-:Y:S01]  /*183d0*/  FMNMX.FTZ R8, R70, R8, !PT ;  /* 0x0000000846087209 */ /* 0x000fe20007810000 */
[-CC-:B------:R-:W-:Y:S01]  /*183e0*/  FFMA.FTZ R45, R45, R65.reuse, -R20.reuse ;  /* 0x000000412d2d7223 */ /* 0x180fe20000010814 */
[----:B------:R-:W-:-:S01]  /*183f0*/  FFMA.FTZ R24, R24, R65, -R20 ;  /* 0x0000004118187223 */ /* 0x000fc20000010814 */
[----:B------:R-:W0:Y:S01]  /*18400*/  MUFU.EX2 R44, R44 ;  /* 0x0000002c002c7308 */ /* 0x000e220000000800 */
[----:B------:R-:W-:Y:S01]  /*18410*/  FMNMX.FTZ R8, R73, R8, !PT ;  /* 0x0000000849087209 */ /* 0x000fe20007810000 */
[-CC-:B------:R-:W-:Y:S01]  /*18420*/  FFMA.FTZ R27, R27, R65.reuse, -R20.reuse ;  /* 0x000000411b1b7223 */ /* 0x180fe20000010814 */
[----:B------:R-:W-:-:S01]  /*18430*/  FFMA.FTZ R28, R28, R65, -R20 ;  /* 0x000000411c1c7223 */ /* 0x000fc20000010814 */
[-CC-:B------:R-:W-:Y:S01]  /*18440*/  FFMA.FTZ R31, R31, R65.reuse, -R20.reuse ;  /* 0x000000411f1f7223 */ /* 0x180fe20000010814 */
[----:B------:R-:W-:Y:S01]  /*18450*/  FMNMX.FTZ R8, R75, R8, !PT ;  /* 0x000000084b087209 */ /* 0x000fe20007810000 */
[-CC-:B------:R-:W-:Y:S01]  /*18460*/  FFMA.FTZ R32, R32, R65.reuse, -R20.reuse ;  /* 0x0000004120207223 */ /* 0x180fe20000010814 */
[----:B------:R-:W-:-:S01]  /*18470*/  FFMA.FTZ R35, R35, R65, -R20 ;  /* 0x0000004123237223 */ /* 0x000fc20000010814 */
[----:B------:R-:W1:Y:S01]  /*18480*/  MUFU.EX2 R12, R12 ;  /* 0x0000000c000c7308 */ /* 0x000e620000000800 */
[----:B------:R-:W-:Y:S01]  /*18490*/  FMNMX.FTZ R8, R76, R8, !PT ;  /* 0x000000084c087209 */ /* 0x000fe20007810000 */
[-CC-:B------:R-:W-:Y:S01]  /*184a0*/  FFMA.FTZ R36, R36, R65.reuse, -R20.reuse ;  /* 0x0000004124247223 */ /* 0x180fe20000010814 */
[----:B------:R-:W-:-:S01]  /*184b0*/  FFMA.FTZ R39, R39, R65, -R20 ;  /* 0x0000004127277223 */ /* 0x000fc20000010814 */
[-CC-:B------:R-:W-:Y:S01]  /*184c0*/  FFMA.FTZ R40, R40, R65.reuse, -R20.reuse ;  /* 0x0000004128287223 */ /* 0x180fe20000010814 */
[----:B------:R-:W-:Y:S01]  /*184d0*/  FMNMX.FTZ R8, R77, R8, !PT ;  /* 0x000000084d087209 */ /* 0x000fe20007810000 */
[-CC-:B------:R-:W-:Y:S01]  /*184e0*/  FFMA.FTZ R43, R43, R65.reuse, -R20.reuse ;  /* 0x000000412b2b7223 */ /* 0x180fe20000010814 */
[----:B------:R-:W-:-:S01]  /*184f0*/  FFMA.FTZ R46, R46, R65, -R20 ;  /* 0x000000412e2e7223 */ /* 0x000fc20000010814 */
[----:B------:R-:W-:Y:S01]  /*18500*/  MUFU.EX2 R45, R45 ;  /* 0x0000002d002d7308 */ /* 0x000fe20000000800 */
[----:B------:R-:W-:Y:S01]  /*18510*/  FMNMX.FTZ R8, R80, R8, !PT ;  /* 0x0000000850087209 */ /* 0x000fe20007810000 */
[----:B0-----:R-:W-:Y:S01]  /*18520*/  FFMA.FTZ R4, R14, R4, R44 ;  /* 0x000000040e047223 */ /* 0x001fe2000001002c */
[----:B------:R-:W-:-:S01]  /*18530*/  FFMA.FTZ R49, R49, R65, -R20 ;  /* 0x0000004131317223 */ /* 0x000fc20000010814 */
[-CC-:B------:R-:W-:Y:S01]  /*18540*/  FFMA.FTZ R50, R50, R65.reuse, -R20.reuse ;  /* 0x0000004132327223 */ /* 0x180fe20000010814 */
[----:B------:R-:W-:Y:S01]  /*18550*/  FMNMX.FTZ R8, R81, R8, !PT ;  /* 0x0000000851087209 */ /* 0x000fe20007810000 */
[-CC-:B------:R-:W-:Y:S01]  /*18560*/  FFMA.FTZ R53, R53, R65.reuse, -R20.reuse ;  /* 0x0000004135357223 */ /* 0x180fe20000010814 */
[----:B------:R-:W-:-:S01]  /*18570*/  FFMA.FTZ R54, R54, R65, -R20 ;  /* 0x0000004136367223 */ /* 0x000fc20000010814 */
[----:B------:R-:W-:Y:S01]  /*18580*/  MUFU.EX2 R24, R24 ;  /* 0x0000001800187308 */ /* 0x000fe20000000800 */
[----:B-1----:R-:W-:-:S01]  /*18590*/  FADD.FTZ R4, R12, R4 ;  /* 0x000000040c047221 */ /* 0x002fc20000010000 */
[----:B------:R-:W0:Y:S01]  /*185a0*/  SHFL.BFLY PT, R82, R8, 0x2, 0x1f ;  /* 0x0c401f0008527f89 */ /* 0x000e2200000e0000 */
        /* <DEDUP_REMOVED lines=15> */
[----:B------:R-:W-:Y:S01]  /*186a0*/  FFMA.FTZ R20, R85, R65, -R20 ;  /* 0x0000004155147223 */ /* 0x000fe20000010814 */
[----:B------:R-:W-:-:S02]  /*186b0*/  ISETP.NE.AND P5, PT, R84, 0x3, PT ;  /* 0x000000035400780c */ /* 0x000fc40003fa5270 */
[----:B------:R-:W-:-:S03]  /*186c0*/  LOP3.LUT P0, RZ, R17, 0x40000000, RZ, 0xc0, !PT ;  /* 0x4000000011ff7812 */ /* 0x000fc6000780c0ff */
        /* <DEDUP_REMOVED lines=8> */
[----:B------:R-:W-:-:S04]  /*18750*/  FSETP.NEU.FTZ.AND P1, PT, R8, -INF , PT ;  /* 0xff8000000800780b */ /* 0x000fc80003f3d000 */
[----:B------:R-:W-:-:S03]  /*18760*/  FSEL R82, R8, RZ, P1 ;  /* 0x000000ff08527208 */ /* 0x000fc60000800000 */
[----:B------:R-:W-:Y:S02]  /*18770*/  MUFU.EX2 R40, R40 ;  /* 0x0000002800287308 */ /* 0x000fe40000000800 */
[----:B------:R-:W-:-:S01]  /*18780*/  FADD.FTZ R5, -R82, R5 ;  /* 0x0000000552057221 */ /* 0x000fc20000010100 */
[----:B------:R-:W-:-:S03]  /*18790*/  FFMA.FTZ R82, R8, R65, -8 ;  /* 0xc100000008527423 */ /* 0x000fc60000010041 */
[----:B------:R-:W-:Y:S02]  /*187a0*/  FMUL.FTZ R5, R5, R65 ;  /* 0x0000004105057220 */ /* 0x000fe40000410000 */
[----:B------:R-:W-:Y:S01]  /*187b0*/  MUFU.EX2 R43, R43 ;  /* 0x0000002b002b7308 */ /* 0x000fe20000000800 */
[----:B------:R-:W-:-:S05]  /*187c0*/  FSEL R82, R82, RZ, P1 ;  /* 0x000000ff52527208 */ /* 0x000fca0000800000 */
        /* <DEDUP_REMOVED lines=38> */
[----:B-1----:R-:W-:Y:S01]  /*18a30*/  FADD.FTZ R82, R13, R3 ;  /* 0x000000030d527221 */ /* 0x002fe20000010000 */
[----:B------:R-:W-:-:S03]  /*18a40*/  FADD.FTZ R3, R45, R4 ;  /* 0x000000042d037221 */ /* 0x000fc60000010000 */
        /* <DEDUP_REMOVED lines=108> */
.L_x_10170:
        /* <DEDUP_REMOVED lines=106> */
[----:B-1----:R-:W-:Y:S05]  /*197b0*/  @P1 BRA `(.L_x_10171) ;  /* 0xffffffc800181947 */ /* 0x002fea000383ffff */
.L_x_10151:
[----:B------:R-:W-:Y:S05]  /*197c0*/  BSYNC B0 ;  /* 0x0000000000007941 */ /* 0x000fea0003800000 */
.L_x_10150:
[----:B------:R-:W-:Y:S01]  /*197d0*/  IMAD.U32 R15, RZ, RZ, UR38 ;  /* 0x00000026ff0f7e24 */ /* 0x000fe2000f8e00ff */
[----:B------:R-:W-:Y:S06]  /*197e0*/  BAR.ARV 0x8, 0x200 ;  /* 0x0208000000007b1d */ /* 0x000fec0000002000 */
[----:B------:R-:W-:-:S13]  /*197f0*/  ISETP.NE.AND P1, PT, R15, 0x3, PT ;  /* 0x000000030f00780c */ /* 0x000fda0003f25270 */
[----:B------:R-:W-:Y:S05]  /*19800*/  @!P1 BRA `(.L_x_10172) ;  /* 0x0000000000049947 */ /* 0x000fea0003800000 */
[----:B------:R-:W-:Y:S01]  /*19810*/  BPT.TRAP 0x1 ;  /* 0x000000040000795c */ /* 0x000fe20000300000 */
.L_x_10172:
[----:B------:R-:W-:Y:S01]  /*19820*/  IMAD R5, R18, 0x8, R16 ;  /* 0x0000000812057824 */ /* 0x000fe200078e0210 */
[----:B------:R-:W-:-:S04]  /*19830*/  SHF.L.U32 R0, R22, 0x1f, RZ ;  /* 0x0000001f16007819 */ /* 0x000fc800000006ff */
[----:B------:R1:W2:Y:S01]  /*19840*/  SYNCS.PHASECHK.TRANS64.TRYWAIT P0, [R5+URZ+0x19c50], R0 ;  /* 0x019c5000050075a7 */ /* 0x0002a2000800017f */
[----:B------:R-:W-:Y:S05]  /*19850*/  @!P1 BRA `(.L_x_10173) ;  /* 0x0000000000049947 */ /* 0x000fea0003800000 */
[----:B------:R-:W-:Y:S01]  /*19860*/  BPT.TRAP 0x1 ;  /* 0x000000040000795c */ /* 0x000fe20000300000 */
.L_x_10173:
[----:B------:R-:W-:Y:S04]  /*19870*/  BSSY B0, `(.L_x_10174) ;  /* 0x0000004000007945 */ /* 0x000fe80003800000 */
[----:B--2---:R-:W-:Y:S05]  /*19880*/  @P0 BRA `(.L_x_10175) ;  /* 0x0000000000080947 */ /* 0x004fea0003800000 */
[----:B------:R-:W2:Y:S02]  /*19890*/  SYNCS.PHASECHK.TRANS64.TRYWAIT P0, [R5+URZ+0x19c50], R0 ;  /* 0x019c5000050075a7 */ /* 0x000ea4000800017f */
[----:B--2---:R-:W-:Y:S05]  /*198a0*/  @!P0 BRA `(.L_x_10176) ;  /* 0x000000c400b08947 */ /* 0x004fea0003800000 */
.L_x_10175:
[----:B------:R-:W-:Y:S05]  /*198b0*/  BSYNC B0 ;  /* 0x0000000000007941 */ /* 0x000fea0003800000 */
.L_x_10174:
[----:B------:R-:W3:Y:S01]  /*198c0*/  LDL.LU R14, [R1+0x4c] ;  /* 0x00004c00010e7983 */ /* 0x000ee20000300800 */
[----:B------:R-:W-:-:S03]  /*198d0*/  ULDC.64 UR4, c[0x0][0x9a0] ;  /* 0x0002680000047ab9 */ /* 0x000fc60000000a00 */
[----:B------:R-:W4:Y:S01]  /*198e0*/  LDL R2, [R1+0x38] ;  /* 0x0000380001027983 */ /* 0x000f220000100800 */
[----:B------:R-:W-:Y:S01]  /*198f0*/  VIADD R16, R16, 0x3000 ;  /* 0x0000300010107836 */ /* 0x000fe20000000000 */
[----:B------:R-:W-:Y:S01]  /*19900*/  ISETP.NE.U32.AND P0, PT, RZ, UR4, PT ;  /* 0x00000004ff007c0c */ /* 0x000fe2000bf05070 */
[----:B------:R-:W-:-:S03]  /*19910*/  WARPGROUP.ARRIVE ;  /* 0x00000000000079c5 */ /* 0x000fc60000000000 */
[----:B------:R-:W-:Y:S02]  /*19920*/  SHF.R.U32.HI R16, RZ, 0x4, R16 ;  /* 0x00000004ff107819 */ /* 0x000fe40000011610 */
[----:B------:R-:W-:Y:S02]  /*19930*/  ISETP.NE.AND.EX P0, PT, RZ, UR5, PT, P0 ;  /* 0x00000005ff007c0c */ /* 0x000fe4000bf05300 */
[----:B------:R-:W-:-:S04]  /*19940*/  LOP3.LUT R16, R16, 0x3fff, RZ, 0xc0, !PT ;  /* 0x00003fff10107812 */ /* 0x000fc800078ec0ff */
[----:B------:R-:W-:-:S05]  /*19950*/  LOP3.LUT R11, R16, 0x10000, RZ, 0xfc, !PT ;  /* 0x00010000100b7812 */ /* 0x000fca00078efcff */
[----:B------:R-:W-:Y:S02]  /*19960*/  IMAD R10, R18, 0x300, R11 ;  /* 0x00000300120a7824 */ /* 0x000fe400078e020b */
[----:B------:R-:W-:Y:S01]  /*19970*/  IMAD.MOV.U32 R11, RZ, RZ, 0x40000040 ;  /* 0x40000040ff0b7424 */ /* 0x000fe200078e00ff */
[----:B------:R-:W1:Y:S02]  /*19980*/  @P0 LDC.64 R6, c[0x0][0x9c8] ;  /* 0x00027200ff060b82 */ /* 0x000e640000000a00 */
[----:B------:R-:W-:Y:S02]  /*19990*/  R2UR UR6, R10 ;  /* 0x000000000a0672ca */ /* 0x000fe400000e0000 */
[----:B------:R-:W-:-:S04]  /*199a0*/  R2UR UR7, R11 ;  /* 0x000000000b0772ca */ /* 0x000fc800000e0000 */
[----:B------:R-:W4:Y:S09]  /*199b0*/  @P0 LDC.64 R12, c[0x0][0x9d0] ;  /* 0x00027400ff0c0b82 */ /* 0x000f320000000a00 */
[----:B------:R-:W-:Y:S03]  /*199c0*/  QGMMA.64x96x32.F32.E4M3.E4M3 R88, R148, gdesc[UR4], R88, gsb0 ;  /* 0x0160000494587df3 */ /* 0x000fe60008000858 */
[----:B------:R-:W-:-:S02]  /*199d0*/  WARPGROUP.DEPBAR.LE gsb0, 0x0 ;  /* 0x00008000000079c5 */ /* 0x000fc40000010000 */
[----:B------:R-:W-:Y:S01]  /*199e0*/  WARPGROUP.ARRIVE ;  /* 0x00000000000079c5 */ /* 0x000fe20000000000 */
[----:B---3--:R-:W-:-:S05]  /*199f0*/  @P0 SHF.R.S32.HI R15, RZ, 0x1f, R14 ;  /* 0x0000001fff0f0819 */ /* 0x008fca000001140e */
[----:B-12---:R-:W-:-:S04]  /*19a00*/  @P0 IMAD R0, R15, R6, RZ ;  /* 0x000000060f000224 */ /* 0x006fc800078e02ff */
[C---:B------:R-:W-:Y:S02]  /*19a10*/  @P0 IMAD R11, R14.reuse, R7, R0 ;  /* 0x000000070e0b0224 */ /* 0x040fe400078e0200 */
[----:B------:R-:W-:-:S04]  /*19a20*/  @P0 IMAD.WIDE.U32 R6, R14, R6, RZ ;  /* 0x000000060e060225 */ /* 0x000fc800078e00ff */
[----:B------:R-:W-:Y:S02]  /*19a30*/  @P0 IMAD.IADD R7, R7, 0x1, R11 ;  /* 0x0000000107070824 */ /* 0x000fe400078e020b */
[----:B------:R-:W-:Y:S02]  /*19a40*/  IMAD.MOV.U32 R14, RZ, RZ, 0x3f800000 ;  /* 0x3f800000ff0e7424 */ /* 0x000fe400078e00ff */
[----:B----4-:R-:W-:-:S04]  /*19a50*/  @P0 IMAD.WIDE.U32 R6, R2, R12, R6 ;  /* 0x0000000c02060225 */ /* 0x010fc800078e0006 */
[----:B------:R-:W-:Y:S01]  /*19a60*/  @P0 IMAD R13, R2, R13, R7 ;  /* 0x0000000d020d0224 */ /* 0x000fe200078e0207 */
[----:B------:R-:W-:-:S04]  /*19a70*/  @P0 LEA R12, P1, R6, UR4, 0x2 ;  /* 0x00000004060c0c11 */ /* 0x000fc8000f8210ff */
[----:B------:R-:W-:-:S05]  /*19a80*/  @P0 LEA.HI.X R13, R6, UR5, R13, 0x2, P1 ;  /* 0x00000005060d0c11 */ /* 0x000fca00088f140d */
[----:B------:R1:W2:Y:S01]  /*19a90*/  @P0 LDG.E R14, desc[UR42][R12.64] ;  /* 0x0000002a0c0e0981 */ /* 0x0002a2000c1e1900 */
[----:B------:R-:W-:Y:S02]  /*19aa0*/  VIADD R6, R10, 0x2 ;  /* 0x000000020a067836 */ /* 0x000fe40000000000 */
[----:B------:R-:W-:Y:S01]  /*19ab0*/  IMAD.MOV.U32 R7, RZ, RZ, 0x40000040 ;  /* 0x40000040ff077424 */ /* 0x000fe200078e00ff */
[----:B------:R-:W3:Y:S01]  /*19ac0*/  SHFL.BFLY PT, R2, R3, 0x2, 0x1f ;  /* 0x0c401f0003027f89 */ /* 0x000ee200000e0000 */
[----:B------:R-:W-:Y:S01]  /*19ad0*/  IMAD.MOV.U32 R11, RZ, RZ, 0x40000040 ;  /* 0x40000040ff0b7424 */ /* 0x000fe200078e00ff */
[----:B------:R-:W-:Y:S01]  /*19ae0*/  R2UR UR6, R6 ;  /* 0x00000000060672ca */ /* 0x000fe200000e0000 */
[C---:B------:R-:W-:Y:S01]  /*19af0*/  VIADD R6, R10.reuse, 0x4 ;  /* 0x000000040a067836 */ /* 0x040fe20000000000 */
[----:B------:R-:W-:Y:S01]  /*19b00*/  R2UR UR7, R7 ;  /* 0x00000000070772ca */ /* 0x000fe200000e0000 */
[----:B------:R-:W-:Y:S02]  /*19b10*/  IMAD.MOV.U32 R7, RZ, RZ, 0x40000040 ;  /* 0x40000040ff077424 */ /* 0x000fe400078e00ff */
[----:B------:R-:W-:-:S02]  /*19b20*/  VIADD R10, R10, 0x6 ;  /* 0x000000060a0a7836 */ /* 0x000fc40000000000 */
[----:B0-----:R-:W-:-:S05]  /*19b30*/  IMAD.U32 R20, RZ, RZ, UR38 ;  /* 0x00000026ff147e24 */ /* 0x001fca000f8e00ff */
[----:B------:R-:W-:-:S03]  /*19b40*/  ISETP.NE.AND P3, PT, R20, 0x3, PT ;  /* 0x000000031400780c */ /* 0x000fc60003f65270 */
[----:B------:R-:W-:Y:S01]  /*19b50*/  QGMMA.64x96x32.F32.E4M3.E4M3 R88, R144, gdesc[UR4], R88, gsb0 ;  /* 0x0160000490587df3 */ /* 0x000fe20008000858 */
[----:B------:R-:W-:Y:S02]  /*19b60*/  R2UR UR6, R6 ;  /* 0x00000000060672ca */ /* 0x000fe400000e0000 */
[----:B------:R-:W-:Y:S02]  /*19b70*/  R2UR UR7, R7 ;  /* 0x00000000070772ca */ /* 0x000fe400000e0000 */
[----:B------:R-:W0:Y:S01]  /*19b80*/  SHFL.BFLY PT, R7, R4, 0x2, 0x1f ;  /* 0x0c401f0004077f89 */ /* 0x000e2200000e0000 */
[----:B---3--:R-:W-:-:S01]  /*19b90*/  FADD.FTZ R2, R2, R3 ;  /* 0x0000000302027221 */ /* 0x008fc20000010000 */
[----:B------:R-:W-:Y:S02]  /*19ba0*/  IMAD.MOV.U32 R3, RZ, RZ, RZ ;  /* 0x000000ffff037224 */ /* 0x000fe400078e00ff */
[----:B0-----:R-:W-:-:S05]  /*19bb0*/  FADD.FTZ R7, R7, R4 ;  /* 0x0000000407077221 */ /* 0x001fca0000010000 */
[----:B------:R-:W1:Y:S02]  /*19bc0*/  SHFL.BFLY PT, R0, R7, 0x1, 0x1f ;  /* 0x0c201f0007007f89 */ /* 0x000e6400000e0000 */
[----:B-1----:R-:W-:-:S01]  /*19bd0*/  FADD.FTZ R12, R7, R0 ;  /* 0x00000000070c7221 */ /* 0x002fc20000010000 */
[----:B------:R-:W-:-:S03]  /*19be0*/  IMAD.MOV.U32 R0, RZ, RZ, -0x800000 ;  /* 0xff800000ff007424 */ /* 0x000fc600078e00ff */
[C---:B------:R-:W-:Y:S01]  /*19bf0*/  FMUL.FTZ R6, R12.reuse, 0.00390625 ;  /* 0x3b8000000c067820 */ /* 0x040fe20000410000 */
[----:B------:R-:W-:-:S04]  /*19c00*/  FSETP.NE.FTZ.AND P0, PT, R12, RZ, PT ;  /* 0x000000ff0c00720b */ /* 0x000fc80003f15000 */
[----:B------:R-:W-:-:S09]  /*19c10*/  FSETP.NE.FTZ.AND P1, PT, R6, RZ, PT ;  /* 0x000000ff0600720b */ /* 0x000fd20003f35000 */
[----:B------:R-:W-:Y:S04]  /*19c20*/  @P0 MUFU.RCP R3, R12 ;  /* 0x0000000c00030308 */ /* 0x000fe80000001000 */
[----:B------:R-:W-:-:S04]  /*19c30*/  @P1 FMUL.FTZ R4, R65, 0.69314718246459960938 ;  /* 0x3f31721841041820 */ /* 0x000fc80000410000 */
[----:B------:R-:W0:Y:S02]  /*19c40*/  @P1 MUFU.LG2 R6, R6 ;  /* 0x0000000600061308 */ /* 0x000e240000000c00 */
[----:B0-----:R-:W-:-:S04]  /*19c50*/  @P1 FMUL.FTZ R7, R6, 0.69314718246459960938 ;  /* 0x3f31721806071820 */ /* 0x001fc80000410000 */
[----:B------:R-:W-:Y:S01]  /*19c60*/  @P1 FFMA.FTZ R0, R4, R9, R7 ;  /* 0x0000000904001223 */ /* 0x000fe20000010007 */
[----:B------:R-:W-:Y:S02]  /*19c70*/  WARPGROUP.DEPBAR.LE gsb0, 0x0 ;  /* 0x00008000000079c5 */ /* 0x000fe40000010000 */
[----:B------:R-:W-:-:S06]  /*19c80*/  WARPGROUP.ARRIVE ;  /* 0x00000000000079c5 */ /* 0x000fcc0000000000 */
[----:B------:R-:W-:Y:S01]  /*19c90*/  QGMMA.64x96x32.F32.E4M3.E4M3 R88, R140, gdesc[UR4], R88, gsb0 ;  /* 0x016000048c587df3 */ /* 0x000fe20008000858 */
[----:B------:R-:W-:Y:S02]  /*19ca0*/  R2UR UR6, R10 ;  /* 0x000000000a0672ca */ /* 0x000fe400000e0000 */
[----:B------:R-:W-:Y:S02]  /*19cb0*/  R2UR UR7, R11 ;  /* 0x000000000b0772ca */ /* 0x000fe400000e0000 */
[----:B------:R-:W0:Y:S02]  /*19cc0*/  SHFL.BFLY PT, R11, R2, 0x1, 0x1f ;  /* 0x0c201f00020b7f89 */ /* 0x000e2400000e0000 */
[----:B0-----:R-:W-:-:S01]  /*19cd0*/  FADD.FTZ R15, R2, R11 ;  /* 0x0000000b020f7221 */ /* 0x001fc20000010000 */
[----:B------:R-:W-:Y:S02]  /*19ce0*/  IMAD.MOV.U32 R11, RZ, RZ, RZ ;  /* 0x000000ffff0b7224 */ /* 0x000fe400078e00ff */
[----:B------:R-:W-:-:S02]  /*19cf0*/  IMAD.MOV.U32 R2, RZ, RZ, -0x800000 ;  /* 0xff800000ff027424 */ /* 0x000fc400078e00ff */
        /* <DEDUP_REMOVED lines=16> */
.L_x_10177:
        /* <DEDUP_REMOVED lines=59> */
[----:B------:R-:W-:-:S03]  /*1a1b0*/  FMUL.FTZ R3, R116, R4 ;  /* 0x0000000474037220 */ /* 0x000fc60000410000 */
[----:B------:R-:W-:-:S07]  /*1a1c0*/  LOP3.LUT R22, R22, R5, RZ, 0x3c, !PT ;  /* 0x0000000516167212 */ /* 0x000fce00078e3cff */
.L_x_10064:
[----:B------:R-:W2:Y:S01]  /*1a1d0*/  LDL R90, [R1+0x54] ;  /* 0x00005400015a7983 */ /* 0x000ea20000100800 */
[----:B------:R-:W0:Y:S01]  /*1a1e0*/  S2UR UR4, SR_CgaCtaId ;  /* 0x00000000000479c3 */ /* 0x000e220000008800 */
[----:B------:R-:W-:Y:S01]  /*1a1f0*/  MOV R16, 0x400 ;  /* 0x0000040000107802 */ /* 0x000fe20000000f00 */
[----:B------:R-:W-:Y:S01]  /*1a200*/  BSSY B0, `(.L_x_10178) ;  /* 0x0000336000007945 */ /* 0x000fe20003800000 */
[----:B0-----:R-:W-:-:S05]  /*1a210*/  IMAD.U32 R4, RZ, RZ, UR4 ;  /* 0x00000004ff047e24 */ /* 0x001fca000f8e00ff */
[----:B------:R-:W-:Y:S01]  /*1a220*/  LEA R16, R4, R16, 0x18 ;  /* 0x0000001004107211 */ /* 0x000fe200078ec0ff */
[----:B------:R-:W-:Y:S06]  /*1a230*/  BAR.SYNC.DEFER_BLOCKING 0x5, 0x200 ;  /* 0x0148000000007b1d */ /* 0x000fec0000010000 */
[----:B------:R-:W-:Y:S04]  /*1a240*/  STL [R1+0x18], R4 ;  /* 0x0000180401007387 */ /* 0x000fe80000100800 */
[----:B------:R-:W0:Y:S04]  /*1a250*/  LDS.128 R36, [R16+0x19cd0] ;  /* 0x019cd00010247984 */ /* 0x000e280000000c00 */
[----:B0-----:R0:W-:Y:S04]  /*1a260*/  STL.64 [R1+0x40], R36 ;  /* 0x0000402401007387 */ /* 0x0011e80000100a00 */
[----:B------:R0:W-:Y:S01]  /*1a270*/  STL.64 [R1+0x48], R38 ;  /* 0x0000482601007387 */ /* 0x0001e20000100a00 */
[----:B------:R-:W-:Y:S06]  /*1a280*/  BAR.ARV 0x4, 0x200 ;  /* 0x0108000000007b1d */ /* 0x000fec0000002000 */
[----:B--2---:R-:W-:-:S13]  /*1a290*/  ISETP.NE.AND P1, PT, R90, RZ, PT ;  /* 0x000000ff5a00720c */ /* 0x004fda0003f25270 */
[----:B------:R-:W2:Y:S02]  /*1a2a0*/  @!P1 LDC R90, c[0x0][0xad4] ;  /* 0x0002b500ff5a9b82 */ /* 0x000ea40000000800 */
[----:B--2---:R0:W-:Y:S01]  /*1a2b0*/  @!P1 STL [R1+0x54], R90 ;  /* 0x0000545a01009387 */ /* 0x0041e20000100800 */
[----:B------:R-:W-:Y:S05]  /*1a2c0*/  @P0 BRA `(.L_x_10179) ;  /* 0x0000002400ec0947 */ /* 0x000fea0003800000 */
[----:B------:R-:W2:Y:S01]  /*1a2d0*/  LDL R4, [R1+0x38] ;  /* 0x0000380001047983 */ /* 0x000ea20000100800 */
[----:B------:R-:W-:Y:S01]  /*1a2e0*/  ULDC.64 UR4, c[0x4][0x70] ;  /* 0x01001c0000047ab9 */ /* 0x000fe20000000a00 */
[----:B------:R-:W-:Y:S01]  /*1a2f0*/  ULDC.64 UR6, c[0x0][0xc08] ;  /* 0x0003020000067ab9 */ /* 0x000fe20000000a00 */
[----:B-1----:R-:W1:Y:S01]  /*1a300*/  S2R R13, SR_TID.X ;  /* 0x00000000000d7919 */ /* 0x002e620000002100 */
[----:B------:R-:W-:Y:S01]  /*1a310*/  BAR.SYNC.DEFER_BLOCKING 0x1, 0x180 ;  /* 0x0046000000007b1d */ /* 0x000fe20000010000 */
[----:B--2---:R-:W-:Y:S02]  /*1a320*/  IMAD.MOV.U32 R20, RZ, RZ, R4 ;  /* 0x000000ffff147224 */ /* 0x004fe400078e0004 */
[----:B-1----:R-:W-:-:S05]  /*1a330*/  IMAD.SHL.U32 R4, R13, 0x4, RZ ;  /* 0x000000040d047824 */ /* 0x002fca00078e00ff */
[----:B------:R-:W-:-:S04]  /*1a340*/  LOP3.LUT R4, R4, 0xc, RZ, 0xc0, !PT ;  /* 0x0000000c04047812 */ /* 0x000fc800078ec0ff */
[----:B------:R-:W-:-:S05]  /*1a350*/  IADD3 R4, P0, R4, UR4, RZ ;  /* 0x0000000404047c10 */ /* 0x000fca000ff1e0ff */
[----:B------:R-:W-:Y:S01]  /*1a360*/  IMAD.X R5, RZ, RZ, UR5, P0 ;  /* 0x00000005ff057e24 */ /* 0x000fe200080e06ff */
[----:B------:R-:W-:-:S04]  /*1a370*/  ULDC.64 UR4, c[0x0][0xc00] ;  /* 0x0003000000047ab9 */ /* 0x000fc80000000a00 */
[----:B------:R1:W2:Y:S01]  /*1a380*/  LDG.E.CONSTANT R14, desc[UR42][R4.64] ;  /* 0x0000002a040e7981 */ /* 0x0002a2000c1e9900 */
[----:B------:R-:W-:Y:S01]  /*1a390*/  LOP3.LUT P0, R13, R13, 0x3, RZ, 0xc0, !PT ;  /* 0x000000030d0d7812 */ /* 0x000fe2000780c0ff */
[----:B0-----:R-:W-:Y:S02]  /*1a3a0*/  IMAD.MOV.U32 R36, RZ, RZ, R20 ;  /* 0x000000ffff247224 */ /* 0x001fe400078e0014 */
[----:B------:R-:W3:Y:S01]  /*1a3b0*/  LDL R4, [R1+0x7c] ;  /* 0x00007c0001047983 */ /* 0x000ee20000100800 */
[----:B------:R-:W-:Y:S01]  /*1a3c0*/  ISETP.EQ.OR P0, PT, R13, 0x3, !P0 ;  /* 0x000000030d00780c */ /* 0x000fe20004702670 */
[----:B------:R-:W-:Y:S01]  /*1a3d0*/  IMAD.MOV.U32 R89, RZ, RZ, R36 ;  /* 0x000000ffff597224 */ /* 0x000fe200078e0024 */
[----:B-1----:R-:W0:Y:S02]  /*1a3e0*/  S2R R5, SR_SWINHI ;  /* 0x0000000000057919 */ /* 0x002e240000002f00 */
[----:B------:R-:W-:Y:S02]  /*1a3f0*/  SEL R33, R92, R93, P0 ;  /* 0x0000005d5c217207 */ /* 0x000fe40000000000 */
[----:B-----5:R-:W-:-:S02]  /*1a400*/  SEL R24, R93, R92, P0 ;  /* 0x0000005c5d187207 */ /* 0x020fc40000000000 */
[----:B------:R-:W4:Y:S01]  /*1a410*/  LDL.LU R93, [R1+0x58] ;  /* 0x00005800015d7983 */ /* 0x000f220000300800 */
[----:B------:R-:W-:Y:S02]  /*1a420*/  SEL R35, R25, R10, P0 ;  /* 0x0000000a19237207 */ /* 0x000fe40000000000 */
[----:B------:R-:W-:Y:S01]  /*1a430*/  SEL R55, R11, R34, P0 ;  /* 0x000000220b377207 */ /* 0x000fe20000000000 */
[----:B------:R-:W4:Y:S01]  /*1a440*/  LDL R92, [R1+0x30] ;  /* 0x00003000015c7983 */ /* 0x000f220000100800 */
[----:B------:R-:W-:Y:S02]  /*1a450*/  SEL R25, R10, R25, P0 ;  /* 0x000000190a197207 */ /* 0x000fe40000000000 */
[----:B------:R-:W-:Y:S01]  /*1a460*/  SEL R34, R34, R11, P0 ;  /* 0x0000000b22227207 */ /* 0x000fe20000000000 */
[----:B------:R-:W4:Y:S01]  /*1a470*/  LDL R88, [R1+0x64] ;  /* 0x0000640001587983 */ /* 0x000f220000100800 */
        /* <DEDUP_REMOVED lines=10> */
[----:B0-----:R-:W-:Y:S02]  /*1a520*/  MOV R21, R5 ;  /* 0x0000000500157202 */ /* 0x001fe40000000f00 */
[----:B------:R-:W-:Y:S02]  /*1a530*/  SEL R26, R26, R9, P0 ;  /* 0x000000091a1a7207 */ /* 0x000fe40000000000 */
[----:B------:R-:W-:Y:S02]  /*1a540*/  SEL R41, R7, R28, P0 ;  /* 0x0000001c07297207 */ /* 0x000fe40000000000 */
[----:B------:R-:W-:-:S02]  /*1a550*/  SEL R28, R28, R7, P0 ;  /* 0x000000071c1c7207 */ /* 0x000fc40000000000 */
[----:B------:R-:W-:Y:S02]  /*1a560*/  SEL R57, R32, R91, P0 ;  /* 0x0000005b20397207 */ /* 0x000fe40000000000 */
[----:B------:R-:W-:Y:S02]  /*1a570*/  SEL R32, R91, R32, P0 ;  /* 0x000000205b207207 */ /* 0x000fe40000000000 */
[----:B------:R-:W-:Y:S01]  /*1a580*/  SEL R59, R98, R99, P0 ;  /* 0x00000063623b7207 */ /* 0x000fe20000000000 */
[----:B------:R-:W4:Y:S01]  /*1a590*/  LDL R91, [R1+0x10] ;  /* 0x00001000015b7983 */ /* 0x000f220000100800 */
        /* <DEDUP_REMOVED lines=39> */
[----:B------:R-:W-:-:S04]  /*1a810*/  LOP3.LUT R3, R8, 0x180, RZ, 0xc0, !PT ;  /* 0x0000018008037812 */ /* 0x000fc800078ec0ff */
[----:B------:R-:W-:Y:S01]  /*1a820*/  SHF.R.U64 R3, R3, 0x3, RZ ;  /* 0x0000000303037819 */ /* 0x000fe200000012ff */
[----:B------:R-:W-:Y:S01]  /*1a830*/  IMAD.X R9, RZ, RZ, R11, P4 ;  /* 0x000000ffff097224 */ /* 0x000fe200020e060b */
[----:B------:R-:W-:Y:S02]  /*1a840*/  LOP3.LUT R4, R79, 0x180, RZ, 0xc0, !PT ;  /* 0x000001804f047812 */ /* 0x000fe400078ec0ff */
[----:B------:R-:W-:Y:S02]  /*1a850*/  LOP3.LUT R6, R81, 0x180, RZ, 0xc0, !PT ;  /* 0x0000018051067812 */ /* 0x000fe400078ec0ff */
[----:B------:R-:W-:Y:S02]  /*1a860*/  LOP3.LUT R8, R3, R8, RZ, 0x3c, !PT ;  /* 0x0000000803087212 */ /* 0x000fe400078e3cff */
[----:B------:R-:W-:Y:S02]  /*1a870*/  LOP3.LUT R36, R85, 0x180, RZ, 0xc0, !PT ;  /* 0x0000018055247812 */ /* 0x000fe400078ec0ff */
[----:B------:R-:W-:-:S02]  /*1a880*/  SHF.R.U64 R4, R4, 0x3, RZ ;  /* 0x0000000304047819 */ /* 0x000fc400000012ff */
[----:B------:R-:W-:Y:S01]  /*1a890*/  SHF.R.U64 R6, R6, 0x3, RZ ;  /* 0x0000000306067819 */ /* 0x000fe200000012ff */
[--C-:B------:R-:W-:Y:S01]  /*1a8a0*/  IMAD.X R13, RZ, RZ, R11.reuse, P5 ;  /* 0x000000ffff0d7224 */ /* 0x100fe200028e060b */
[----:B------:R-:W-:Y:S01]  /*1a8b0*/  SHF.R.U64 R36, R36, 0x3, RZ ;  /* 0x0000000324247819 */ /* 0x000fe200000012ff */
[--C-:B------:R-:W-:Y:S01]  /*1a8c0*/  IMAD.X R83, RZ, RZ, R11.reuse, P3 ;  /* 0x000000ffff537224 */ /* 0x100fe200018e060b */
[----:B------:R-:W-:Y:S01]  /*1a8d0*/  MOV R86, R8 ;  /* 0x0000000800567202 */ /* 0x000fe20000000f00 */
[--C-:B------:R-:W-:Y:S01]  /*1a8e0*/  IMAD.X R7, RZ, RZ, R11.reuse, P2 ;  /* 0x000000ffff077224 */ /* 0x100fe200010e060b */
[----:B--2---:R0:W-:Y:S01]  /*1a8f0*/  SHFL.IDX PT, R8, R45, R14, 0x1c1f ;  /* 0x001c1f0e2d087589 */ /* 0x0041e200000e0000 */
[----:B------:R-:W-:Y:S01]  /*1a900*/  LOP3.LUT R82, R4, R79, RZ, 0x3c, !PT ;  /* 0x0000004f04527212 */ /* 0x000fe200078e3cff */
[----:B------:R-:W-:Y:S01]  /*1a910*/  IMAD.X R5, RZ, RZ, R11, P1 ;  /* 0x000000ffff057224 */ /* 0x000fe200008e060b */
[----:B------:R-:W-:Y:S02]  /*1a920*/  LOP3.LUT R6, R6, R81, RZ, 0x3c, !PT ;  /* 0x0000005106067212 */ /* 0x000fe400078e3cff */
[----:B------:R-:W-:Y:S01]  /*1a930*/  LOP3.LUT R4, R36, R85, RZ, 0x3c, !PT ;  /* 0x0000005524047212 */ /* 0x000fe200078e3cff */
[----:B------:R-:W-:Y:S01]  /*1a940*/  SHFL.IDX PT, R54, R39, R14, 0x1c1f ;  /* 0x001c1f0e27367589 */ /* 0x000fe200000e0000 */
[----:B0-----:R-:W-:-:S03]  /*1a950*/  LOP3.LUT R45, R14, 0x2, RZ, 0x3c, !PT ;  /* 0x000000020e2d7812 */ /* 0x001fc600078e3cff */
[----:B------:R-:W-:Y:S01]  /*1a960*/  SHFL.IDX PT, R31, R31, R14, 0x1c1f ;  /* 0x001c1f0e1f1f7589 */ /* 0x000fe200000e0000 */
[----:B------:R-:W-:Y:S01]  /*1a970*/  MOV R85, R12 ;  /* 0x0000000c00557202 */ /* 0x000fe20000000f00 */
[----:B------:R-:W4:Y:S01]  /*1a980*/  LDC.64 R80, c[0x0][0xc00] ;  /* 0x00030000ff507b82 */ /* 0x000f220000000a00 */
[----:B------:R-:W-:Y:S01]  /*1a990*/  MOV R82, R82 ;  /* 0x0000005200527202 */ /* 0x000fe20000000f00 */
[----:B------:R-:W-:Y:S01]  /*1a9a0*/  SHFL.IDX PT, R12, R33, R14, 0x1c1f ;  /* 0x001c1f0e210c7589 */ /* 0x000fe200000e0000 */
[----:B------:R-:W-:-:S03]  /*1a9b0*/  MOV R83, R6 ;  /* 0x0000000600537202 */ /* 0x000fc60000000f00 */
[----:B------:R-:W-:Y:S01]  /*1a9c0*/  SHFL.IDX PT, R39, R24, R45, 0x1c1f ;  /* 0x001c1f2d18277589 */ /* 0x000fe200000e0000 */
[----:B------:R-:W-:-:S03]  /*1a9d0*/  MOV R3, R10 ;  /* 0x0000000a00037202 */ /* 0x000fc60000000f00 */
[----:B------:R-:W0:Y:S01]  /*1a9e0*/  SHFL.IDX PT, R38, R15, R45, 0x1c1f ;  /* 0x001c1f2d0f267589 */ /* 0x000e2200000e0000 */
[----:B------:R-:W-:-:S03]  /*1a9f0*/  MOV R84, R4 ;  /* 0x0000000400547202 */ /* 0x000fc60000000f00 */
[----:B------:R-:W-:Y:S04]  /*1aa00*/  SHFL.IDX PT, R57, R57, R14, 0x1c1f ;  /* 0x001c1f0e39397589 */ /* 0x000fe800000e0000 */
[----:B------:R-:W-:Y:S04]  /*1aa10*/  SHFL.IDX PT, R55, R55, R14, 0x1c1f ;  /* 0x001c1f0e37377589 */ /* 0x000fe800000e0000 */
[----:B------:R-:W-:Y:S04]  /*1aa20*/  SHFL.IDX PT, R74, R71, R14, 0x1c1f ;  /* 0x001c1f0e474a7589 */ /* 0x000fe800000e0000 */
[----:B------:R-:W-:Y:S04]  /*1aa30*/  SHFL.IDX PT, R7, R75, R14, 0x1c1f ;  /* 0x001c1f0e4b077589 */ /* 0x000fe800000e0000 */
[----:B------:R-:W1:Y:S04]  /*1aa40*/  SHFL.IDX PT, R32, R32, R45, 0x1c1f ;  /* 0x001c1f2d20207589 */ /* 0x000e6800000e0000 */
[----:B------:R-:W2:Y:S04]  /*1aa50*/  SHFL.IDX PT, R34, R34, R45, 0x1c1f ;  /* 0x001c1f2d22227589 */ /* 0x000ea800000e0000 */
[----:B------:R-:W-:Y:S04]  /*1aa60*/  SHFL.IDX PT, R46, R35, R14, 0x1c1f ;  /* 0x001c1f0e232e7589 */ /* 0x000fe800000e0000 */
[----:B------:R-:W-:Y:S04]  /*1aa70*/  SHFL.IDX PT, R70, R47, R14, 0x1c1f ;  /* 0x001c1f0e2f467589 */ /* 0x000fe800000e0000 */
[----:B------:R-:W-:Y:S04]  /*1aa80*/  SHFL.IDX PT, R78, R51, R14, 0x1c1f ;  /* 0x001c1f0e334e7589 */ /* 0x000fe800000e0000 */
[----:B------:R-:W-:Y:S04]  /*1aa90*/  SHFL.IDX PT, R59, R59, R14, 0x1c1f ;  /* 0x001c1f0e3b3b7589 */ /* 0x000fe800000e0000 */
[----:B------:R-:W3:Y:S04]  /*1aaa0*/  SHFL.IDX PT, R25, R25, R45, 0x1c1f ;  /* 0x001c1f2d19197589 */ /* 0x000ee800000e0000 */
[----:B------:R-:W-:Y:S04]  /*1aab0*/  SHFL.IDX PT, R71, R120, R45, 0x1c1f ;  /* 0x001c1f2d78477589 */ /* 0x000fe800000e0000 */
[----:B------:R-:W4:Y:S04]  /*1aac0*/  SHFL.IDX PT, R98, R98, R45, 0x1c1f ;  /* 0x001c1f2d62627589 */ /* 0x000f2800000e0000 */
[----:B------:R-:W-:Y:S04]  /*1aad0*/  SHFL.IDX PT, R79, R128, R45, 0x1c1f ;  /* 0x001c1f2d804f7589 */ /* 0x000fe800000e0000 */
[----:B------:R-:W4:Y:S04]  /*1aae0*/  SHFL.IDX PT, R75, R122, R45, 0x1c1f ;  /* 0x001c1f2d7a4b7589 */ /* 0x000f2800000e0000 */
        /* <DEDUP_REMOVED lines=13> */
[----:B------:R-:W4:Y:S04]  /*1abc0*/  SHFL.IDX PT, R26, R26, R45, 0x1c1f ;  /* 0x001c1f2d1a1a7589 */ /* 0x000f2800000e0000 */
[----:B------:R-:W-:Y:S04]  /*1abd0*/  SHFL.IDX PT, R27, R27, R45, 0x1c1f ;  /* 0x001c1f2d1b1b7589 */ /* 0x000fe800000e0000 */
[----:B------:R-:W4:Y:S04]  /*1abe0*/  SHFL.IDX PT, R24, R103, R45, 0x1c1f ;  /* 0x001c1f2d67187589 */ /* 0x000f2800000e0000 */
[----:B------:R-:W-:Y:S04]  /*1abf0*/  SHFL.IDX PT, R60, R111, R45, 0x1c1f ;  /* 0x001c1f2d6f3c7589 */ /* 0x000fe800000e0000 */
[----:B------:R-:W4:Y:S04]  /*1ac00*/  SHFL.IDX PT, R106, R106, R45, 0x1c1f ;  /* 0x001c1f2d6a6a7589 */ /* 0x000f2800000e0000 */
[----:B------:R-:W4:Y:S04]  /*1ac10*/  SHFL.IDX PT, R28, R28, R45, 0x1c1f ;  /* 0x001c1f2d1c1c7589 */ /* 0x000f2800000e0000 */
[----:B------:R-:W-:Y:S04]  /*1ac20*/  SHFL.IDX PT, R67, R30, R45, 0x1c1f ;  /* 0x001c1f2d1e437589 */ /* 0x000fe800000e0000 */
[----:B------:R-:W4:Y:S04]  /*1ac30*/  SHFL.IDX PT, R29, R29, R45, 0x1c1f ;  /* 0x001c1f2d1d1d7589 */ /* 0x000f2800000e0000 */
[----:B------:R-:W-:Y:S04]  /*1ac40*/  SHFL.IDX PT, R14, R125, R45, 0x1c1f ;  /* 0x001c1f2d7d0e7589 */ /* 0x000fe800000e0000 */
[----:B------:R-:W-:Y:S04]  /*1ac50*/  SHFL.IDX PT, R133, R133, R45, 0x1c1f ;  /* 0x001c1f2d85857589 */ /* 0x000fe800000e0000 */
[----:B------:R-:W4:Y:S04]  /*1ac60*/  SHFL.IDX PT, R15, R114, R45, 0x1c1f ;  /* 0x001c1f2d720f7589 */ /* 0x000f2800000e0000 */
[----:B------:R-:W4:Y:S04]  /*1ac70*/  SHFL.IDX PT, R126, R126, R45, 0x1c1f ;  /* 0x001c1f2d7e7e7589 */ /* 0x000f2800000e0000 */
[----:B------:R-:W4:Y:S04]  /*1ac80*/  SHFL.IDX PT, R13, R130, R45, 0x1c1f ;  /* 0x001c1f2d820d7589 */ /* 0x000f2800000e0000 */
[----:B------:R4:W4:Y:S01]  /*1ac90*/  SHFL.IDX PT, R119, R119, R45, 0x1c1f ;  /* 0x001c1f2d77777589 */ /* 0x00092200000e0000 */
[----:B0-----:R-:W-:-:S02]  /*1aca0*/  SEL R36, R31, R38, P0 ;  /* 0x000000261f247207 */ /* 0x001fc40000000000 */
[----:B-1----:R-:W-:Y:S02]  /*1acb0*/  SEL R37, R12, R39, P0 ;  /* 0x000000270c257207 */ /* 0x002fe40000000000 */
[----:B------:R-:W-:Y:S02]  /*1acc0*/  SEL R38, R38, R31, P0 ;  /* 0x0000001f26267207 */ /* 0x000fe40000000000 */
[----:B------:R-:W-:Y:S02]  /*1acd0*/  SEL R39, R39, R12, P0 ;  /* 0x0000000c27277207 */ /* 0x000fe40000000000 */
[----:B------:R-:W-:Y:S02]  /*1ace0*/  SEL R40, R57, R32, P0 ;  /* 0x0000002039287207 */ /* 0x000fe40000000000 */
[----:B------:R-:W-:Y:S02]  /*1acf0*/  SEL R42, R32, R57, P0 ;  /* 0x00000039202a7207 */ /* 0x000fe40000000000 */
[----:B--2---:R-:W-:-:S02]  /*1ad00*/  SEL R41, R55, R34, P0 ;  /* 0x0000002237297207 */ /* 0x004fc40000000000 */
[----:B---3--:R-:W-:Y:S02]  /*1ad10*/  SEL R43, R34, R55, P0 ;  /* 0x00000037222b7207 */ /* 0x008fe40000000000 */
        /* <DEDUP_REMOVED lines=65> */
[----:B------:R-:W-:Y:S01]  /*1b130*/  F2FP.BF16.F32.PACK_AB R7, R35, R34 ;  /* 0x000000222307723e */ /* 0x000fe200000010ff */
[----:B------:R-:W-:Y:S04]  /*1b140*/  STSM.16.M88.4 [R86], R12 ;  /* 0x0000000c56007844 */ /* 0x000fe80000000200 */
[----:B------:R0:W-:Y:S04]  /*1b150*/  STSM.16.M88.4 [R82], R24 ;  /* 0x0000001852007844 */ /* 0x0001e80000000200 */
[----:B------:R-:W-:Y:S04]  /*1b160*/  STSM.16.M88.4 [R83], R28 ;  /* 0x0000001c53007844 */ /* 0x000fe80000000200 */
[----:B------:R2:W-:Y:S01]  /*1b170*/  STSM.16.M88.4 [R84], R4 ;  /* 0x0000000454007844 */ /* 0x0005e20000000200 */
[----:B------:R-:W-:Y:S01]  /*1b180*/  ISETP.NE.U32.AND P0, PT, RZ, UR4, PT ;  /* 0x00000004ff007c0c */ /* 0x000fe2000bf05070 */
[----:B------:R-:W-:-:S02]  /*1b190*/  IMAD.MOV.U32 R3, RZ, RZ, RZ ;  /* 0x000000ffff037224 */ /* 0x000fc400078e00ff */
[----:B-1----:R-:W-:Y:S01]  /*1b1a0*/  IMAD.WIDE R8, R93, 0x4, R80 ;  /* 0x000000045d087825 */ /* 0x002fe200078e0250 */
[----:B------:R-:W-:Y:S01]  /*1b1b0*/  ISETP.NE.AND.EX P0, PT, RZ, UR5, PT, P0 ;  /* 0x00000005ff007c0c */ /* 0x000fe2000bf05300 */
[----:B------:R-:W-:Y:S01]  /*1b1c0*/  BAR.SYNC.DEFER_BLOCKING 0x1, 0x180 ;  /* 0x0046000000007b1d */ /* 0x000fe20000010000 */
[----:B------:R-:W-:Y:S01]  /*1b1d0*/  ISETP.NE.U32.AND P1, PT, RZ, UR6, PT ;  /* 0x00000006ff007c0c */ /* 0x000fe2000bf25070 */
[----:B0-----:R-:W-:Y:S01]  /*1b1e0*/  IMAD.MOV.U32 R24, RZ, RZ, 0x9b8 ;  /* 0x000009b8ff187424 */ /* 0x001fe200078e00ff */
[----:B------:R-:W-:-:S05]  /*1b1f0*/  ISETP.GT.AND P3, PT, R90, 0x1, PT ;  /* 0x000000015a00780c */ /* 0x000fca0003f64270 */
[----:B------:R-:W0:Y:S01]  /*1b200*/  LDC R80, c[0x0][0xbe8] ;  /* 0x0002fa00ff507b82 */ /* 0x000e220000000800 */
[----:B------:R-:W-:-:S07]  /*1b210*/  ISETP.NE.U32.AND P2, PT, RZ, UR4, PT ;  /* 0x00000004ff007c0c */ /* 0x000fce000bf45070 */
[----:B------:R-:W1:Y:S01]  /*1b220*/  LDC.64 R14, c[0x0][0xba8] ;  /* 0x0002ea00ff0e7b82 */ /* 0x000e620000000a00 */
[----:B------:R-:W3:Y:S01]  /*1b230*/  @P0 LDG.E R3, desc[UR42][R8.64] ;  /* 0x0000002a08030981 */ /* 0x000ee2000c1e1900 */
[----:B------:R-:W-:Y:S02]  /*1b240*/  ISETP.NE.AND.EX P1, PT, RZ, UR7, PT, P1 ;  /* 0x00000007ff007c0c */ /* 0x000fe4000bf25310 */
[----:B------:R-:W-:-:S04]  /*1b250*/  SEL R24, R24, 0x978, P3 ;  /* 0x0000097818187807 */ /* 0x000fc80001800000 */
[----:B--2---:R-:W2:Y:S08]  /*1b260*/  LDC.64 R6, c[0x0][R24+0x220] ;  /* 0x0000880018067b82 */ /* 0x004eb00000000a00 */
[----:B------:R-:W4:Y:S08]  /*1b270*/  @P1 LDC.64 R4, c[0x0][0xc08] ;  /* 0x00030200ff041b82 */ /* 0x000f300000000a00 */
[----:B------:R-:W1:Y:S01]  /*1b280*/  LDC.64 R10, c[0x0][R24+0x218] ;  /* 0x00008600180a7b82 */ /* 0x000e620000000a00 */
[----:B------:R-:W-:Y:S01]  /*1b290*/  ULDC UR6, c[0x0][0xa88] ;  /* 0x0002a20000067ab9 */ /* 0x000fe20000000800 */
[----:B0-----:R-:W-:-:S06]  /*1b2a0*/  ISETP.NE.AND P4, PT, R80, 0x1, PT ;  /* 0x000000015000780c */ /* 0x001fcc0003f85270 */
[----:B------:R-:W0:Y:S01]  /*1b2b0*/  LDC.64 R12, c[0x0][R24+0x228] ;  /* 0x00008a00180c7b82 */ /* 0x000e220000000a00 */
[----:B------:R-:W-:Y:S02]  /*1b2c0*/  IMAD.U32 R85, RZ, RZ, UR6 ;  /* 0x00000006ff557e24 */ /* 0x000fe4000f8e00ff */
[----:B----4-:R-:W-:-:S05]  /*1b2d0*/  @P1 IMAD.WIDE R4, R93, 0x4, R4 ;  /* 0x000000045d041825 */ /* 0x010fca00078e0204 */
[----:B------:R-:W4:Y:S01]  /*1b2e0*/  @P4 LDC R26, c[0x0][0xbec] ;  /* 0x0002fb00ff1a4b82 */ /* 0x000f220000000800 */
[----:B------:R2:W5:Y:S01]  /*1b2f0*/  @P1 LDG.E R85, desc[UR42][R4.64] ;  /* 0x0000002a04551981 */ /* 0x000562000c1e1900 */
[----:B------:R-:W-:-:S06]  /*1b300*/  ISETP.NE.AND.EX P2, PT, RZ, UR5, PT, P2 ;  /* 0x00000005ff007c0c */ /* 0x000fcc000bf45320 */
[----:B------:R-:W4:Y:S08]  /*1b310*/  @P4 LDC R87, c[0x0][0xbf0] ;  /* 0x0002fc00ff574b82 */ /* 0x000f300000000800 */
[----:B--2---:R2:W2:Y:S01]  /*1b320*/  LDC.64 R4, c[0x0][R24+0x210] ;  /* 0x0000840018047b82 */ /* 0x0044a20000000a00 */
[----:B------:R-:W-:Y:S02]  /*1b330*/  SHF.R.S32.HI R25, RZ, 0x1f, R93 ;  /* 0x0000001fff197819 */ /* 0x000fe4000001145d */
[----:B------:R-:W-:-:S02]  /*1b340*/  SEL R81, R93, RZ, !P2 ;  /* 0x000000ff5d517207 */ /* 0x000fc40005000000 */
[----:B------:R-:W-:-:S03]  /*1b350*/  SEL R25, R25, RZ, !P2 ;  /* 0x000000ff19197207 */ /* 0x000fc60005000000 */
[----:B------:R-:W-:Y:S01]  /*1b360*/  IMAD R7, R7, R81, RZ ;  /* 0x0000005107077224 */ /* 0x000fe200078e02ff */
[----:B------:R-:W-:Y:S01]  /*1b370*/  SEL R27, R88, RZ, P3 ;  /* 0x000000ff581b7207 */ /* 0x000fe20001800000 */
[----:B-1----:R-:W1:Y:S02]  /*1b380*/  @!P3 LDC R14, c[0x0][0xb50] ;  /* 0x0002d400ff0ebb82 */ /* 0x002e640000000800 */
[C---:B------:R-:W-:Y:S02]  /*1b390*/  IMAD R31, R6.reuse, R25, R7 ;  /* 0x00000019061f7224 */ /* 0x040fe400078e0207 */
[----:B------:R-:W-:-:S04]  /*1b3a0*/  IMAD.WIDE.U32 R6, R6, R81, RZ ;  /* 0x0000005106067225 */ /* 0x000fc800078e00ff */
[-C--:B------:R-:W-:Y:S01]  /*1b3b0*/  IMAD R29, R11, R89.reuse, RZ ;  /* 0x000000590b1d7224 */ /* 0x080fe200078e02ff */
[----:B------:R-:W1:Y:S01]  /*1b3c0*/  @!P3 LDC R15, c[0x0][0xb54] ;  /* 0x0002d500ff0fbb82 */ /* 0x000e620000000800 */
[----:B------:R-:W-:-:S04]  /*1b3d0*/  IMAD.WIDE.U32 R10, R10, R89, RZ ;  /* 0x000000590a0a7225 */ /* 0x000fc800078e00ff */
[----:B------:R-:W-:Y:S02]  /*1b3e0*/  IMAD.IADD R25, R92, 0x1, R91 ;  /* 0x000000015c197824 */ /* 0x000fe400078e025b */
[----:B------:R-:W-:Y:S02]  /*1b3f0*/  IMAD.IADD R28, R11, 0x1, R29 ;  /* 0x000000010b1c7824 */ /* 0x000fe400078e021d */
[----:B------:R-:W-:Y:S02]  /*1b400*/  IMAD.IADD R11, R7, 0x1, R31 ;  /* 0x00000001070b7824 */ /* 0x000fe400078e021f */
[----:B------:R-:W-:Y:S02]  /*1b410*/  IMAD.MOV.U32 R7, RZ, RZ, R25 ;  /* 0x000000ffff077224 */ /* 0x000fe400078e0019 */
[-C--:B0-----:R-:W-:Y:S02]  /*1b420*/  IMAD R29, R13, R27.reuse, RZ ;  /* 0x0000001b0d1d7224 */ /* 0x081fe400078e02ff */
[----:B------:R-:W-:-:S04]  /*1b430*/  IMAD.WIDE.U32 R12, R12, R27, RZ ;  /* 0x0000001b0c0c7225 */ /* 0x000fc800078e00ff */
[----:B------:R-:W-:Y:S01]  /*1b440*/  IMAD.IADD R29, R13, 0x1, R29 ;  /* 0x000000010d1d7824 */ /* 0x000fe200078e021d */
[--C-:B---3--:R-:W-:Y:S01]  /*1b450*/  IADD3 R10, P2, P5, R6, R10, R3.reuse ;  /* 0x0000000a060a7210 */ /* 0x108fe20007d5e003 */
[----:B----4-:R-:W-:Y:S01]  /*1b460*/  @P4 IMAD.HI.U32 R6, R25, R26, RZ ;  /* 0x0000001a19064227 */ /* 0x010fe200078e00ff */
        /* <DEDUP_REMOVED lines=12> */
[----:B-1----:R-:W-:-:S03]  /*1b530*/  LEA R14, P2, R12, R14, 0x2 ;  /* 0x0000000e0c0e7211 */ /* 0x002fc600078410ff */
[----:B------:R-:W-:-:S05]  /*1b540*/  IMAD.IADD R4, R13, 0x1, R5 ;  /* 0x000000010d047824 */ /* 0x000fca00078e0205 */
[----:B------:R-:W-:Y:S01]  /*1b550*/  LEA.HI.X R15, R12, R15, R4, 0x2, P2 ;  /* 0x0000000f0c0f7211 */ /* 0x000fe200010f1404 */
[----:B------:R-:W-:Y:S06]  /*1b560*/  @P1 BRA `(.L_x_10180) ;  /* 0x0000000000101947 */ /* 0x000fec0003800000 */
[----:B------:R-:W-:Y:S05]  /*1b570*/  @!P0 BRA `(.L_x_10180) ;  /* 0x00000000000c8947 */ /* 0x000fea0003800000 */
[----:B------:R-:W2:Y:S04]  /*1b580*/  LDG.E R4, desc[UR42][R8.64] ;  /* 0x0000002a08047981 */ /* 0x000ea8000c1e1900 */
[----:B-----5:R-:W2:Y:S02]  /*1b590*/  LDG.E R85, desc[UR42][R8.64+0x4] ;  /* 0x0000042a08557981 */ /* 0x020ea4000c1e1900 */
[----:B--2---:R-:W-:-:S07]  /*1b5a0*/  IMAD.IADD R85, R85, 0x1, -R4 ;  /* 0x0000000155557824 */ /* 0x004fce00078e0a04 */
.L_x_10180:
        /* <DEDUP_REMOVED lines=13> */
[----:B--2---:R-:W-:-:S04]  /*1b680*/  IMAD.IADD R11, R9, 0x1, R91 ;  /* 0x00000001090b7824 */ /* 0x004fc800078e025b */
[C---:B------:R-:W-:Y:S01]  /*1b690*/  VIADD R9, R11.reuse, 0x8 ;  /* 0x000000080b097836 */ /* 0x040fe20000000000 */
[----:B------:R-:W-:-:S04]  /*1b6a0*/  ISETP.GE.OR P1, PT, R11, R82, P0 ;  /* 0x000000520b00720c */ /* 0x000fc80000726670 */
[----:B------:R-:W-:-:S09]  /*1b6b0*/  ISETP.GE.OR P0, PT, R9, R82, P0 ;  /* 0x000000520900720c */ /* 0x000fd20000706670 */
[----:B0-----:R0:W-:Y:S04]  /*1b6c0*/  @!P1 ST.E desc[UR42][R4.64], R0 ;  /* 0x0000000004009985 */ /* 0x0011e8000c10192a */
[----:B------:R0:W-:Y:S01]  /*1b6d0*/  @!P0 ST.E desc[UR42][R6.64], R2 ;  /* 0x0000000206008985 */ /* 0x0001e2000c10192a */
[----:B------:R-:W-:Y:S05]  /*1b6e0*/  @P3 BRA `(.L_x_10181) ;  /* 0x00000008001c3947 */ /* 0x000fea0003800000 */
[----:B------:R-:W0:Y:S01]  /*1b6f0*/  LDL R84, [R1+0x50] ;  /* 0x0000500001547983 */ /* 0x000e220000100800 */
[----:B------:R-:W1:Y:S01]  /*1b700*/  @P4 LDC R39, c[0x0][0xbec] ;  /* 0x0002fb00ff274b82 */ /* 0x000e620000000800 */
[----:B------:R-:W-:Y:S02]  /*1b710*/  ULDC.64 UR4, c[0x0][0xaa0] ;  /* 0x0002a80000047ab9 */ /* 0x000fe40000000a00 */
[----:B------:R-:W5:Y:S04]  /*1b720*/  LDL R46, [R1+0x84] ;  /* 0x00008400012e7983 */ /* 0x000f680000100800 */
[----:B------:R-:W5:Y:S01]  /*1b730*/  LDL R45, [R1+0x60] ;  /* 0x00006000012d7983 */ /* 0x000f620000100800 */
[----:B------:R-:W2:Y:S03]  /*1b740*/  @P4 LDC R41, c[0x0][0xbf0] ;  /* 0x0002fc00ff294b82 */ /* 0x000ea60000000800 */
[----:B------:R-:W5:Y:S04]  /*1b750*/  LDL R44, [R1+0x80] ;  /* 0x00008000012c7983 */ /* 0x000f680000100800 */
[----:B------:R-:W5:Y:S01]  /*1b760*/  LDL R42, [R1+0x68] ;  /* 0x00006800012a7983 */ /* 0x000f620000100800 */
[----:B------:R-:W3:Y:S02]  /*1b770*/  S2R R8, SR_TID.X ;  /* 0x0000000000087919 */ /* 0x000ee40000002100 */
[----:B---3--:R-:W-:-:S05]  /*1b780*/  VIADD R87, R8, 0xffffff80 ;  /* 0xffffff8008577836 */ /* 0x008fca0000000000 */
[----:B------:R-:W-:-:S04]  /*1b790*/  SHF.R.S32.HI R86, RZ, 0x1f, R87 ;  /* 0x0000001fff567819 */ /* 0x000fc80000011457 */
[----:B------:R-:W-:-:S04]  /*1b7a0*/  LEA.HI R86, R86, R87, RZ, 0x2 ;  /* 0x0000005756567211 */ /* 0x000fc800078f10ff */
[----:B------:R-:W-:Y:S02]  /*1b7b0*/  SHF.R.S32.HI R86, RZ, 0x2, R86 ;  /* 0x00000002ff567819 */ /* 0x000fe40000011456 */
[----:B------:R-:W-:-:S04]  /*1b7c0*/  SHF.R.S32.HI R36, RZ, 0x1f, R87 ;  /* 0x0000001fff247819 */ /* 0x000fc80000011457 */
[----:B------:R-:W-:-:S04]  /*1b7d0*/  LEA.HI R36, R36, R87, RZ, 0x2 ;  /* 0x0000005724247211 */ /* 0x000fc800078f10ff */
[----:B------:R-:W-:-:S05]  /*1b7e0*/  LOP3.LUT R36, R36, 0xfffffffc, RZ, 0xc0, !PT ;  /* 0xfffffffc24247812 */ /* 0x000fca00078ec0ff */
[----:B------:R-:W-:Y:S02]  /*1b7f0*/  IMAD.IADD R36, R87, 0x1, -R36 ;  /* 0x0000000157247824 */ /* 0x000fe400078e0a24 */
[C---:B------:R-:W-:Y:S01]  /*1b800*/  IMAD.IADD R43, R86.reuse, 0x1, R91 ;  /* 0x00000001562b7824 */ /* 0x040fe200078e025b */
[----:B------:R-:W-:Y:S01]  /*1b810*/  BSSY B1, `(.L_x_10182) ;  /* 0x0000061000017945 */ /* 0x000fe20003800000 */
[----:B0-----:R-:W-:-:S04]  /*1b820*/  IMAD R5, R86, 0x20, R84 ;  /* 0x0000002056057824 */ /* 0x001fc800078e0254 */
[----:B------:R-:W-:-:S03]  /*1b830*/  IMAD.WIDE R20, R5, 0x2, R20 ;  /* 0x0000000205147825 */ /* 0x000fc600078e0214 */
[----:B------:R-:W-:-:S04]  /*1b840*/  IADD3 R5, P5, R20, 0x7800, RZ ;  /* 0x0000780014057810 */ /* 0x000fc80007fbe0ff */
[----:B------:R-:W-:-:S04]  /*1b850*/  LOP3.LUT R0, R5, 0x180, RZ, 0xc0, !PT ;  /* 0x0000018005007812 */ /* 0x000fc800078ec0ff */
[----:B------:R-:W-:Y:S02]  /*1b860*/  SHF.R.U64 R0, R0, 0x3, RZ ;  /* 0x0000000300007819 */ /* 0x000fe400000012ff */
[----:B------:R-:W-:Y:S02]  /*1b870*/  LOP3.LUT R7, R20, 0x180, RZ, 0xc0, !PT ;  /* 0x0000018014077812 */ /* 0x000fe400078ec0ff */
[----:B------:R-:W-:Y:S01]  /*1b880*/  LOP3.LUT R32, R0, R5, RZ, 0x3c, !PT ;  /* 0x0000000500207212 */ /* 0x000fe200078e3cff */
[----:B------:R-:W-:Y:S01]  /*1b890*/  IMAD R0, R83, UR4, RZ ;  /* 0x0000000453007c24 */ /* 0x000fe2000f8e02ff */
[C---:B------:R-:W-:Y:S02]  /*1b8a0*/  IADD3 R9, P0, R20.reuse, 0x1800, RZ ;  /* 0x0000180014097810 */ /* 0x040fe40007f1e0ff */
[C---:B------:R-:W-:Y:S01]  /*1b8b0*/  IADD3 R13, P1, R20.reuse, 0x3000, RZ ;  /* 0x00003000140d7810 */ /* 0x040fe20007f3e0ff */
[C---:B------:R-:W-:Y:S01]  /*1b8c0*/  IMAD R37, R3.reuse, UR5, R0 ;  /* 0x0000000503257c24 */ /* 0x040fe2000f8e0200 */
[C---:B------:R-:W-:Y:S01]  /*1b8d0*/  IADD3 R25, P2, R20.reuse, 0x4800, RZ ;  /* 0x0000480014197810 */ /* 0x040fe20007f5e0ff */
[----:B------:R-:W-:Y:S01]  /*1b8e0*/  IMAD.WIDE.U32 R2, R3, UR4, RZ ;  /* 0x0000000403027c25 */ /* 0x000fe2000f8e00ff */
[----:B------:R-:W-:Y:S01]  /*1b8f0*/  IADD3 R29, P3, R20, 0x6000, RZ ;  /* 0x00006000141d7810 */ /* 0x000fe20007f7e0ff */
[----:B------:R-:W-:Y:S01]  /*1b900*/  ULDC.64 UR4, c[0x0][0xae8] ;  /* 0x0002ba0000047ab9 */ /* 0x000fe20000000a00 */
[----:B------:R-:W-:Y:S01]  /*1b910*/  SHF.R.U64 R7, R7, 0x3, RZ ;  /* 0x0000000307077819 */ /* 0x000fe200000012ff */
[----:B------:R-:W-:Y:S01]  /*1b920*/  IMAD R0, R36, 0x60, R86 ;  /* 0x0000006024007824 */ /* 0x000fe200078e0256 */
[----:B------:R-:W-:Y:S01]  /*1b930*/  LOP3.LUT R8, R9, 0x180, RZ, 0xc0, !PT ;  /* 0x0000018009087812 */ /* 0x000fe200078ec0ff */
[----:B------:R-:W-:Y:S01]  /*1b940*/  IMAD.IADD R3, R3, 0x1, R37 ;  /* 0x0000000103037824 */ /* 0x000fe200078e0225 */
[----:B------:R-:W-:-:S02]  /*1b950*/  LOP3.LUT R12, R13, 0x180, RZ, 0xc0, !PT ;  /* 0x000001800d0c7812 */ /* 0x000fc400078ec0ff */
[----:B------:R-:W-:Y:S02]  /*1b960*/  LOP3.LUT R24, R25, 0x180, RZ, 0xc0, !PT ;  /* 0x0000018019187812 */ /* 0x000fe400078ec0ff */
[----:B------:R-:W-:Y:S02]  /*1b970*/  LOP3.LUT R28, R29, 0x180, RZ, 0xc0, !PT ;  /* 0x000001801d1c7812 */ /* 0x000fe400078ec0ff */
[----:B------:R-:W-:Y:S01]  /*1b980*/  LOP3.LUT R20, R7, R20, RZ, 0x3c, !PT ;  /* 0x0000001407147212 */ /* 0x000fe200078e3cff */
[----:B------:R-:W-:Y:S01]  /*1b990*/  IMAD.IADD R36, R91, 0x1, R0 ;  /* 0x000000015b247824 */ /* 0x000fe200078e0200 */
[----:B------:R-:W-:Y:S01]  /*1b9a0*/  SHF.R.U64 R8, R8, 0x3, RZ ;  /* 0x0000000308087819 */ /* 0x000fe200000012ff */
[----:B------:R-:W-:Y:S01]  /*1b9b0*/  IMAD.WIDE.U32 R2, R89, UR4, R2 ;  /* 0x0000000459027c25 */ /* 0x000fe2000f8e0002 */
[----:B------:R-:W-:Y:S01]  /*1b9c0*/  SHF.R.U64 R12, R12, 0x3, RZ ;  /* 0x000000030c0c7819 */ /* 0x000fe200000012ff */
[----:B------:R0:W5:Y:S01]  /*1b9d0*/  LD.E.128 R4, desc[UR42][R20.64] ;  /* 0x0000002a14047980 */ /* 0x000162000c101d00 */
[----:B------:R-:W-:-:S02]  /*1b9e0*/  SHF.R.U64 R24, R24, 0x3, RZ ;  /* 0x0000000318187819 */ /* 0x000fc400000012ff */
[----:B------:R-:W-:Y:S01]  /*1b9f0*/  SHF.R.U64 R28, R28, 0x3, RZ ;  /* 0x000000031c1c7819 */ /* 0x000fe200000012ff */
[----:B-1----:R-:W-:Y:S01]  /*1ba00*/  @P4 IMAD.HI.U32 R0, R36, R39, RZ ;  /* 0x0000002724004227 */ /* 0x002fe200078e00ff */
[----:B------:R-:W-:Y:S02]  /*1ba10*/  LOP3.LUT R8, R8, R9, RZ, 0x3c, !PT ;  /* 0x0000000908087212 */ /* 0x000fe400078e3cff */
[----:B------:R-:W-:Y:S01]  /*1ba20*/  LOP3.LUT R12, R12, R13, RZ, 0x3c, !PT ;  /* 0x0000000d0c0c7212 */ /* 0x000fe200078e3cff */
[----:B------:R-:W-:Y:S01]  /*1ba30*/  IMAD R3, R89, UR5, R3 ;  /* 0x0000000559037c24 */ /* 0x000fe2000f8e0203 */
[----:B0-----:R-:W-:Y:S01]  /*1ba40*/  SHF.R.S32.HI R20, RZ, 0x1f, R81 ;  /* 0x0000001fff147819 */ /* 0x001fe20000011451 */
[--C-:B------:R-:W-:Y:S01]  /*1ba50*/  IMAD.X R9, RZ, RZ, R21.reuse, P0 ;  /* 0x000000ffff097224 */ /* 0x100fe200000e0615 */
[----:B------:R-:W-:Y:S01]  /*1ba60*/  LOP3.LUT R24, R24, R25, RZ, 0x3c, !PT ;  /* 0x0000001918187212 */ /* 0x000fe200078e3cff */
[--C-:B------:R-:W-:Y:S01]  /*1ba70*/  IMAD.X R13, RZ, RZ, R21.reuse, P1 ;  /* 0x000000ffff0d7224 */ /* 0x100fe200008e0615 */
[----:B------:R-:W-:Y:S01]  /*1ba80*/  LOP3.LUT R28, R28, R29, RZ, 0x3c, !PT ;  /* 0x0000001d1c1c7212 */ /* 0x000fe200078e3cff */
[--C-:B------:R-:W-:Y:S01]  /*1ba90*/  IMAD.X R25, RZ, RZ, R21.reuse, P2 ;  /* 0x000000ffff197224 */ /* 0x100fe200010e0615 */
[----:B------:R-:W-:Y:S01]  /*1baa0*/  ULDC.64 UR4, c[0x0][0xaf0] ;  /* 0x0002bc0000047ab9 */ /* 0x000fe20000000a00 */
[--C-:B------:R-:W-:Y:S01]  /*1bab0*/  IMAD.X R29, RZ, RZ, R21.reuse, P3 ;  /* 0x000000ffff1d7224 */ /* 0x100fe200018e0615 */
[----:B------:R-:W5:Y:S01]  /*1bac0*/  LD.E.128 R8, desc[UR42][R8.64] ;  /* 0x0000002a08087980 */ /* 0x000f62000c101d00 */
[----:B------:R-:W-:-:S02]  /*1bad0*/  IMAD.X R33, RZ, RZ, R21, P5 ;  /* 0x000000ffff217224 */ /* 0x000fc400028e0615 */
[----:B------:R-:W-:Y:S01]  /*1bae0*/  IMAD.MOV.U32 R21, RZ, RZ, R36 ;  /* 0x000000ffff157224 */ /* 0x000fe200078e0024 */
[----:B--2---:R-:W-:Y:S01]  /*1baf0*/  @P4 SHF.R.U32.HI R21, RZ, R41, R0 ;  /* 0x00000029ff154219 */ /* 0x004fe20000011600 */
[----:B------:R-:W-:Y:S01]  /*1bb00*/  IMAD R20, R20, UR4, RZ ;  /* 0x0000000414147c24 */ /* 0x000fe2000f8e02ff */
[----:B------:R-:W5:Y:S01]  /*1bb10*/  LD.E.128 R12, desc[UR42][R12.64] ;  /* 0x0000002a0c0c7980 */ /* 0x000f62000c101d00 */
[C---:B------:R-:W-:Y:S01]  /*1bb20*/  IMAD.WIDE.U32 R2, R81.reuse, UR4, R2 ;  /* 0x0000000451027c25 */ /* 0x040fe2000f8e0002 */
[--C-:B------:R-:W-:Y:S02]  /*1bb30*/  SHF.R.S32.HI R0, RZ, 0x1f, R21.reuse ;  /* 0x0000001fff007819 */ /* 0x100fe40000011415 */
[----:B------:R-:W5:Y:S01]  /*1bb40*/  LD.E.128 R24, desc[UR42][R24.64] ;  /* 0x0000002a18187980 */ /* 0x000f62000c101d00 */
[----:B------:R-:W-:Y:S01]  /*1bb50*/  IMAD R37, R81, UR5, R20 ;  /* 0x0000000551257c24 */ /* 0x000fe2000f8e0214 */
[----:B------:R-:W-:Y:S01]  /*1bb60*/  ULDC.64 UR4, c[0x0][0xae0] ;  /* 0x0002b80000047ab9 */ /* 0x000fe20000000a00 */
[----:B------:R-:W-:Y:S01]  /*1bb70*/  IMAD.MOV R39, RZ, RZ, -R21 ;  /* 0x000000ffff277224 */ /* 0x000fe200078e0a15 */
[----:B------:R-:W5:Y:S01]  /*1bb80*/  LD.E.128 R28, desc[UR42][R28.64] ;  /* 0x0000002a1c1c7980 */ /* 0x000f62000c101d00 */
[----:B------:R-:W-:-:S02]  /*1bb90*/  IMAD.IADD R3, R3, 0x1, R37 ;  /* 0x0000000103037824 */ /* 0x000fc400078e0225 */
[----:B------:R-:W-:Y:S01]  /*1bba0*/  IMAD R0, R0, UR4, RZ ;  /* 0x0000000400007c24 */ /* 0x000fe2000f8e02ff */
[----:B------:R-:W5:Y:S01]  /*1bbb0*/  LD.E.128 R32, desc[UR42][R32.64] ;  /* 0x0000002a20207980 */ /* 0x000f62000c101d00 */
[----:B------:R-:W-:Y:S02]  /*1bbc0*/  IMAD R37, R80, R39, R36 ;  /* 0x0000002750257224 */ /* 0x000fe400078e0224 */
[C---:B------:R-:W-:Y:S01]  /*1bbd0*/  IMAD R39, R21.reuse, UR5, R0 ;  /* 0x0000000515277c24 */ /* 0x040fe2000f8e0200 */
[----:B------:R-:W-:Y:S01]  /*1bbe0*/  @!PT LDS RZ, [RZ] ;  /* 0x00000000fffff984 */ /* 0x000fe20000000800 */
[----:B------:R-:W-:Y:S01]  /*1bbf0*/  @!PT LDS RZ, [RZ] ;  /* 0x00000000fffff984 */ /* 0x000fe20000000800 */
[----:B------:R-:W-:Y:S01]  /*1bc00*/  @!PT LDS RZ, [RZ] ;  /* 0x00000000fffff984 */ /* 0x000fe20000000800 */
[----:B------:R-:W-:Y:S01]  /*1bc10*/  @!PT LDS RZ, [RZ] ;  /* 0x00000000fffff984 */ /* 0x000fe20000000800 */
[----:B------:R0:W-:Y:S06]  /*1bc20*/  MEMBAR.ALL.CTA ;  /* 0x0000000000007992 */ /* 0x0001ec0000008000 */
[----:B0-----:R-:W0:Y:S01]  /*1bc30*/  FENCE.VIEW.ASYNC.S ;  /* 0x00000000000073c6 */ /* 0x001e220000000000 */
[----:B------:R-:W-:Y:S01]  /*1bc40*/  IMAD.WIDE.U32 R2, R21, UR4, R2 ;  /* 0x0000000415027c25 */ /* 0x000fe2000f8e0002 */
[----:B------:R-:W-:Y:S01]  /*1bc50*/  SHF.R.S32.HI R0, RZ, 0x1f, R37 ;  /* 0x0000001fff007819 */ /* 0x000fe20000011425 */
[----:B------:R-:W-:-:S02]  /*1bc60*/  ULDC.64 UR4, c[0x0][0xad8] ;  /* 0x0002b60000047ab9 */ /* 0x000fc40000000a00 */
[----:B------:R-:W-:Y:S02]  /*1bc70*/  IMAD.IADD R3, R3, 0x1, R39 ;  /* 0x0000000103037824 */ /* 0x000fe400078e0227 */
        /* <DEDUP_REMOVED lines=10> */
[----:B0-----:R0:W1:Y:S01]  /*1bd20*/  SHFL.IDX PT, R20, R40, RZ, 0x1c1f ;  /* 0x001c1fff28147589 */ /* 0x00106200000e0000 */
[----:B------:R0:W-:Y:S03]  /*1bd30*/  SYNCS.ARRIVE.TRANS64.RED.A1T0 RZ, [R0+URZ], RZ ;  /* 0x000000ff00ff79a7 */ /* 0x0001e6000810043f */
[----:B------:R0:W2:Y:S01]  /*1bd40*/  SHFL.IDX PT, R21, R41, RZ, 0x1c1f ;  /* 0x001c1fff29157589 */ /* 0x0000a200000e0000 */
[----:B------:R-:W-:Y:S05]  /*1bd50*/  @P0 BRA `(.L_x_10183) ;  /* 0x0000000000300947 */ /* 0x000fea0003800000 */
[----:B------:R-:W-:Y:S02]  /*1bd60*/  ULDC UR4, c[0x0][0xac8] ;  /* 0x0002b20000047ab9 */ /* 0x000fe40000000800 */
[----:B-----5:R-:W-:Y:S02]  /*1bd70*/  ISETP.GE.AND P1, PT, R45, UR4, PT ;  /* 0x000000042d007c0c */ /* 0x020fe4000bf26270 */
[----:B------:R-:W-:Y:S02]  /*1bd80*/  ISETP.GE.AND P2, PT, R42, UR4, PT ;  /* 0x000000042a007c0c */ /* 0x000fe4000bf46270 */
[----:B------:R-:W-:-:S09]  /*1bd90*/  ISETP.GE.AND P0, PT, R84, UR4, PT ;  /* 0x0000000454007c0c */ /* 0x000fd2000bf06270 */
[CC--:B-1----:R-:W-:Y:S02]  /*1bda0*/  @!P1 LEA R36, P3, R45.reuse, R20.reuse, 0x1 ;  /* 0x000000142d249211 */ /* 0x0c2fe400078608ff */
[----:B------:R-:W-:Y:S02]  /*1bdb0*/  @!P2 LEA R38, P4, R42, R20, 0x1 ;  /* 0x000000142a26a211 */ /* 0x000fe400078808ff */
[----:B--2---:R-:W-:Y:S01]  /*1bdc0*/  @!P0 IMAD.WIDE R2, R84, 0x2, R20 ;  /* 0x0000000254028825 */ /* 0x004fe200078e0214 */
[-C--:B------:R-:W-:Y:S02]  /*1bdd0*/  @!P1 LEA.HI.X R37, R45, R21.reuse, R46, 0x1, P3 ;  /* 0x000000152d259211 */ /* 0x080fe400018f0c2e */
[----:B------:R-:W-:Y:S02]  /*1bde0*/  @!P2 LEA.HI.X R39, R42, R21, R44, 0x1, P4 ;  /* 0x000000152a27a211 */ /* 0x000fe400020f0c2c */
[----:B------:R3:W-:Y:S04]  /*1bdf0*/  @!P0 ST.E.128 desc[UR42][R2.64], R4 ;  /* 0x0000000402008985 */ /* 0x0007e8000c101d2a */
[----:B------:R3:W-:Y:S04]  /*1be00*/  @!P1 ST.E.128 desc[UR42][R36.64], R12 ;  /* 0x0000000c24009985 */ /* 0x0007e8000c101d2a */
[----:B------:R3:W-:Y:S02]  /*1be10*/  @!P2 ST.E.128 desc[UR42][R38.64], R28 ;  /* 0x0000001c2600a985 */ /* 0x0007e4000c101d2a */
.L_x_10183:
[----:B------:R-:W-:Y:S05]  /*1be20*/  BSYNC B1 ;  /* 0x0000000000017941 */ /* 0x000fea0003800000 */
.L_x_10182:
[----:B---3--:R-:W-:Y:S01]  /*1be30*/  VIADD R3, R43, 0x60 ;  /* 0x000000602b037836 */ /* 0x008fe20000000000 */
[----:B-----5:R3:W4:Y:S04]  /*1be40*/  SHFL.IDX PT, R5, R41, 0x1, 0x1c1f ;  /* 0x003c1f0029057f89 */ /* 0x02072800000e0000 */
[----:B------:R-:W-:Y:S01]  /*1be50*/  ISETP.GE.AND P0, PT, R3, R82, PT ;  /* 0x000000520300720c */ /* 0x000fe20003f06270 */
[----:B------:R3:W0:-:S12]  /*1be60*/  SHFL.IDX PT, R4, R40, 0x1, 0x1c1f ;  /* 0x003c1f0028047f89 */ /* 0x00061800000e0000 */
[----:B---3--:R-:W-:Y:S05]  /*1be70*/  @P0 BRA `(.L_x_10184) ;  /* 0x0000001400b80947 */ /* 0x008fea0003800000 */
[----:B------:R-:W-:Y:S02]  /*1be80*/  ULDC UR4, c[0x0][0xac8] ;  /* 0x0002b20000047ab9 */ /* 0x000fe40000000800 */
[----:B------:R-:W-:Y:S02]  /*1be90*/  ISETP.GE.AND P2, PT, R45, UR4, PT ;  /* 0x000000042d007c0c */ /* 0x000fe4000bf46270 */
[----:B------:R-:W-:-:S11]  /*1bea0*/  ISETP.GE.AND P1, PT, R84, UR4, PT ;  /* 0x0000000454007c0c */ /* 0x000fd6000bf26270 */
[C---:B0-----:R-:W-:Y:S02]  /*1beb0*/  @!P2 LEA R6, P0, R45.reuse, R4, 0x1 ;  /* 0x000000042d06a211 */ /* 0x041fe400078008ff */
[----:B----4-:R-:W-:Y:S02]  /*1bec0*/  @!P1 IMAD.WIDE R2, R84, 0x2, R4 ;  /* 0x0000000254029825 */ /* 0x010fe400078e0204 */
        /* <DEDUP_REMOVED lines=9> */
.L_x_10181:
[----:B0-----:R-:W0:Y:S01]  /*1bf60*/  @P4 LDC R6, c[0x0][0xbec] ;  /* 0x0002fb00ff064b82 */ /* 0x001e220000000800 */
[----:B------:R-:W-:Y:S01]  /*1bf70*/  ULDC.64 UR4, c[0x0][0xb08] ;  /* 0x0002c20000047ab9 */ /* 0x000fe20000000a00 */
[----:B------:R-:W-:Y:S01]  /*1bf80*/  ULDC.64 UR6, c[0x0][0xb30] ;  /* 0x0002cc0000067ab9 */ /* 0x000fe20000000a00 */
[----:B------:R-:W-:Y:S01]  /*1bf90*/  IMAD R0, R83, UR4, RZ ;  /* 0x0000000453007c24 */ /* 0x000fe2000f8e02ff */
[----:B------:R-:W-:Y:S01]  /*1bfa0*/  ISETP.GE.AND P0, PT, R11, R82, PT ;  /* 0x000000520b00720c */ /* 0x000fe20003f06270 */
[C---:B------:R-:W-:Y:S01]  /*1bfb0*/  IMAD.WIDE.U32 R4, R3.reuse, UR4, RZ ;  /* 0x0000000403047c25 */ /* 0x040fe2000f8e00ff */
[----:B------:R-:W-:Y:S02]  /*1bfc0*/  BSSY B1, `(.L_x_10185) ;  /* 0x0000074000017945 */ /* 0x000fe40003800000 */
[----:B------:R-:W1:Y:S01]  /*1bfd0*/  @P4 LDC R13, c[0x0][0xbf0] ;  /* 0x0002fc00ff0d4b82 */ /* 0x000e620000000800 */
[----:B------:R-:W-:Y:S01]  /*1bfe0*/  IMAD R3, R3, UR5, R0 ;  /* 0x0000000503037c24 */ /* 0x000fe2000f8e0200 */
[----:B------:R-:W-:Y:S01]  /*1bff0*/  ULDC.64 UR4, c[0x0][0xb38] ;  /* 0x0002ce0000047ab9 */ /* 0x000fe20000000a00 */
[----:B------:R-:W-:Y:S01]  /*1c000*/  SHF.R.S32.HI R0, RZ, 0x1f, R81 ;  /* 0x0000001fff007819 */ /* 0x000fe20000011451 */
[----:B------:R-:W-:-:S02]  /*1c010*/  VIADD R84, R23, 0x10 ;  /* 0x0000001017547836 */ /* 0x000fc40000000000 */
[----:B------:R-:W-:Y:S02]  /*1c020*/  IMAD.IADD R5, R5, 0x1, R3 ;  /* 0x0000000105057824 */ /* 0x000fe400078e0203 */
[----:B------:R-:W-:Y:S01]  /*1c030*/  VIADD R86, R23, 0x18 ;  /* 0x0000001817567836 */ /* 0x000fe20000000000 */
[----:B------:R-:W-:Y:S01]  /*1c040*/  SHF.R.S32.HI R85, RZ, 0x1f, R84 ;  /* 0x0000001fff557819 */ /* 0x000fe20000011454 */
[----:B------:R-:W-:-:S03]  /*1c050*/  IMAD.WIDE.U32 R4, R89, UR4, R4 ;  /* 0x0000000459047c25 */ /* 0x000fc6000f8e0004 */
[----:B------:R-:W-:Y:S01]  /*1c060*/  SHF.R.S32.HI R87, RZ, 0x1f, R86 ;  /* 0x0000001fff577819 */ /* 0x000fe20000011456 */
[----:B------:R-:W-:Y:S01]  /*1c070*/  IMAD R5, R89, UR5, R5 ;  /* 0x0000000559057c24 */ /* 0x000fe2000f8e0205 */
[----:B------:R-:W-:Y:S01]  /*1c080*/  ULDC.64 UR4, c[0x0][0xb40] ;  /* 0x0002d00000047ab9 */ /* 0x000fe20000000a00 */
[----:B0-----:R-:W-:-:S04]  /*1c090*/  @P4 IMAD.HI.U32 R6, R25, R6, RZ ;  /* 0x0000000619064227 */ /* 0x001fc800078e00ff */
[----:B------:R-:W-:Y:S02]  /*1c0a0*/  IMAD R0, R0, UR4, RZ ;  /* 0x0000000400007c24 */ /* 0x000fe4000f8e02ff */
[----:B------:R-:W-:-:S04]  /*1c0b0*/  IMAD.WIDE.U32 R2, R81, UR4, R4 ;  /* 0x0000000451027c25 */ /* 0x000fc8000f8e0004 */
[----:B------:R-:W-:Y:S01]  /*1c0c0*/  IMAD R7, R81, UR5, R0 ;  /* 0x0000000551077c24 */ /* 0x000fe2000f8e0200 */
[----:B------:R-:W-:Y:S01]  /*1c0d0*/  ULDC.64 UR4, c[0x0][0xb48] ;  /* 0x0002d20000047ab9 */ /* 0x000fe20000000a00 */
[----:B------:R-:W-:Y:S01]  /*1c0e0*/  IMAD.MOV.U32 R5, RZ, RZ, R25 ;  /* 0x000000ffff057224 */ /* 0x000fe200078e0019 */
[----:B-1----:R-:W-:Y:S01]  /*1c0f0*/  @P4 SHF.R.U32.HI R5, RZ, R13, R6 ;  /* 0x0000000dff054219 */ /* 0x002fe20000011606 */
[----:B------:R-:W-:Y:S02]  /*1c100*/  IMAD.IADD R3, R3, 0x1, R7 ;  /* 0x0000000103037824 */ /* 0x000fe400078e0207 */
[----:B------:R-:W-:Y:S01]  /*1c110*/  VIADD R4, R16, 0x19c20 ;  /* 0x00019c2010047836 */ /* 0x000fe20000000000 */
[--C-:B------:R-:W-:Y:S01]  /*1c120*/  SHF.R.S32.HI R0, RZ, 0x1f, R5.reuse ;  /* 0x0000001fff007819 */ /* 0x100fe20000011405 */
[----:B------:R-:W-:Y:S02]  /*1c130*/  IMAD.MOV R7, RZ, RZ, -R5 ;  /* 0x000000ffff077224 */ /* 0x000fe400078e0a05 */
[----:B------:R-:W-:Y:S01]  /*1c140*/  IMAD.WIDE.U32 R2, R88, UR4, R2 ;  /* 0x0000000458027c25 */ /* 0x000fe2000f8e0002 */
[----:B------:R-:W-:-:S03]  /*1c150*/  PRMT R4, RZ, 0x654, R4 ;  /* 0x00000654ff047816 */ /* 0x000fc60000000004 */
[----:B------:R-:W-:Y:S01]  /*1c160*/  IMAD R7, R80, R7, R25 ;  /* 0x0000000750077224 */ /* 0x000fe200078e0219 */
[----:B------:R0:W-:Y:S01]  /*1c170*/  SYNCS.ARRIVE.TRANS64.RED.A1T0 RZ, [R4+URZ], RZ ;  /* 0x000000ff04ff79a7 */ /* 0x0001e2000810043f */
[----:B------:R-:W-:Y:S01]  /*1c180*/  IMAD R0, R0, UR6, RZ ;  /* 0x0000000600007c24 */ /* 0x000fe2000f8e02ff */
[----:B------:R-:W-:Y:S01]  /*1c190*/  SHF.R.S32.HI R80, RZ, 0x1f, R23 ;  /* 0x0000001fff507819 */ /* 0x000fe20000011417 */
        /* <DEDUP_REMOVED lines=11> */
[C---:B------:R-:W-:Y:S01]  /*1c250*/  LEA R26, P1, R2.reuse, UR4, 0x2 ;  /* 0x00000004021a7c11 */ /* 0x040fe2000f8210ff */
[C---:B------:R-:W-:Y:S02]  /*1c260*/  VIADD R81, R23.reuse, 0x8 ;  /* 0x0000000817517836 */ /* 0x040fe40000000000 */
[C---:B------:R-:W-:Y:S01]  /*1c270*/  VIADD R88, R23.reuse, 0x20 ;  /* 0x0000002017587836 */ /* 0x040fe20000000000 */
        /* <DEDUP_REMOVED lines=21> */
[----:B------:R-:W-:Y:S01]  /*1c3d0*/  SHF.R.S32.HI R95, RZ, 0x1f, R95 ;  /* 0x0000001fff5f7819 */ /* 0x000fe2000001145f */
[----:B0-----:R-:W-:Y:S06]  /*1c3e0*/  @P0 BRA `(.L_x_10186) ;  /* 0x0000000000c40947 */ /* 0x001fec0003800000 */
        /* <DEDUP_REMOVED lines=8> */
[----:B------:R-:W-:Y:S02]  /*1c470*/  ISETP.GE.AND P1, PT, R88, UR4, PT ;  /* 0x0000000458007c0c */ /* 0x000fe4000bf26270 */
[----:B------:R-:W-:Y:S01]  /*1c480*/  @!P4 LEA.HI.X R7, R81, R30, R83, 0x2, P6 ;  /* 0x0000001e5107c211 */ /* 0x000fe200030f1453 */
[----:B------:R-:W-:Y:S01]  /*1c490*/  @!P2 ST.E.64 desc[UR42][R4.64], R36 ;  /* 0x000000240400a985 */ /* 0x000fe2000c101b2a */
[----:B------:R-:W-:-:S02]  /*1c4a0*/  ISETP.GE.AND P2, PT, R24, UR4, PT ;  /* 0x0000000418007c0c */ /* 0x000fc4000bf46270 */
[-C--:B------:R-:W-:Y:S01]  /*1c4b0*/  @!P3 LEA R2, P5, R84, R31.reuse, 0x2 ;  /* 0x0000001f5402b211 */ /* 0x080fe200078a10ff */
[----:B------:R-:W-:Y:S01]  /*1c4c0*/  @!P4 ST.E.64 desc[UR42][R6.64], R38 ;  /* 0x000000260600c985 */ /* 0x000fe2000c101b2a */
[----:B------:R-:W-:Y:S02]  /*1c4d0*/  ISETP.GE.AND P4, PT, R20, UR4, PT ;  /* 0x0000000414007c0c */ /* 0x000fe4000bf86270 */
[-C--:B------:R-:W-:Y:S02]  /*1c4e0*/  @!P3 LEA.HI.X R3, R84, R30.reuse, R85, 0x2, P5 ;  /* 0x0000001e5403b211 */ /* 0x080fe400028f1455 */
[-C--:B------:R-:W-:Y:S02]  /*1c4f0*/  @!P0 LEA R10, P6, R86, R31.reuse, 0x2 ;  /* 0x0000001f560a8211 */ /* 0x080fe400078c10ff */
[----:B------:R-:W-:Y:S01]  /*1c500*/  @!P1 LEA R14, P5, R88, R31, 0x2 ;  /* 0x0000001f580e9211 */ /* 0x000fe200078a10ff */
[----:B------:R0:W-:Y:S01]  /*1c510*/  @!P3 ST.E.64 desc[UR42][R2.64], R44 ;  /* 0x0000002c0200b985 */ /* 0x0001e2000c101b2a */
[----:B------:R-:W-:-:S02]  /*1c520*/  @!P0 LEA.HI.X R11, R86, R30, R87, 0x2, P6 ;  /* 0x0000001e560b8211 */ /* 0x000fc400030f1457 */
[----:B------:R-:W-:Y:S02]  /*1c530*/  ISETP.GE.AND P3, PT, R8, UR4, PT ;  /* 0x0000000408007c0c */ /* 0x000fe4000bf66270 */
[----:B------:R-:W-:Y:S01]  /*1c540*/  @!P2 LEA R12, P6, R24, R31, 0x2 ;  /* 0x0000001f180ca211 */ /* 0x000fe200078c10ff */
[----:B------:R-:W-:Y:S01]  /*1c550*/  @!P0 ST.E.64 desc[UR42][R10.64], R46 ;  /* 0x0000002e0a008985 */ /* 0x000fe2000c101b2a */
[-C--:B------:R-:W-:Y:S02]  /*1c560*/  @!P1 LEA.HI.X R15, R88, R30.reuse, R89, 0x2, P5 ;  /* 0x0000001e580f9211 */ /* 0x080fe400028f1459 */
[----:B------:R-:W-:Y:S02]  /*1c570*/  @!P2 LEA.HI.X R13, R24, R30, R29, 0x2, P6 ;  /* 0x0000001e180da211 */ /* 0x000fe400030f141d */
[----:B------:R-:W-:Y:S01]  /*1c580*/  ISETP.GE.AND P0, PT, R0, UR4, PT ;  /* 0x0000000400007c0c */ /* 0x000fe2000bf06270 */
[----:B------:R-:W-:Y:S01]  /*1c590*/  @!P1 ST.E.64 desc[UR42][R14.64], R52 ;  /* 0x000000340e009985 */ /* 0x000fe2000c101b2a */
[----:B------:R-:W-:-:S02]  /*1c5a0*/  ISETP.GE.AND P5, PT, R94, UR4, PT ;  /* 0x000000045e007c0c */ /* 0x000fc4000bfa6270 */
[-C--:B0-----:R-:W-:Y:S01]  /*1c5b0*/  @!P4 LEA R2, P1, R20, R31.reuse, 0x2 ;  /* 0x0000001f1402c211 */ /* 0x081fe200078210ff */
[----:B------:R0:W-:Y:S01]  /*1c5c0*/  @!P2 ST.E.64 desc[UR42][R12.64], R54 ;  /* 0x000000360c00a985 */ /* 0x0001e2000c101b2a */
[----:B------:R-:W-:Y:S02]  /*1c5d0*/  ISETP.GE.AND P2, PT, R92, UR4, PT ;  /* 0x000000045c007c0c */ /* 0x000fe4000bf46270 */
[----:B------:R-:W-:Y:S02]  /*1c5e0*/  @!P4 LEA.HI.X R3, R20, R30, R27, 0x2, P1 ;  /* 0x0000001e1403c211 */ /* 0x000fe400008f141b */
[----:B------:R-:W-:Y:S02]  /*1c5f0*/  ISETP.GE.AND P1, PT, R90, UR4, PT ;  /* 0x000000045a007c0c */ /* 0x000fe4000bf26270 */
[-C--:B------:R-:W-:Y:S01]  /*1c600*/  @!P3 LEA R6, P6, R8, R31.reuse, 0x2 ;  /* 0x0000001f0806b211 */ /* 0x080fe200078c10ff */
[----:B------:R3:W-:Y:S01]  /*1c610*/  @!P4 ST.E.64 desc[UR42][R2.64], R60 ;  /* 0x0000003c0200c985 */ /* 0x0007e2000c101b2a */
[----:B------:R-:W-:-:S02]  /*1c620*/  @!P0 LEA R4, P4, R0, R31, 0x2 ;  /* 0x0000001f00048211 */ /* 0x000fc400078810ff */
[-C--:B------:R-:W-:Y:S02]  /*1c630*/  @!P3 LEA.HI.X R7, R8, R30.reuse, R25, 0x2, P6 ;  /* 0x0000001e0807b211 */ /* 0x080fe400030f1419 */
[-C--:B------:R-:W-:Y:S02]  /*1c640*/  @!P0 LEA.HI.X R5, R0, R30.reuse, R21, 0x2, P4 ;  /* 0x0000001e00058211 */ /* 0x080fe400020f1415 */
[-C--:B0-----:R-:W-:Y:S01]  /*1c650*/  @!P2 LEA R12, P4, R92, R31.reuse, 0x2 ;  /* 0x0000001f5c0ca211 */ /* 0x081fe200078810ff */
[----:B------:R3:W-:Y:S01]  /*1c660*/  @!P3 ST.E.64 desc[UR42][R6.64], R62 ;  /* 0x0000003e0600b985 */ /* 0x0007e2000c101b2a */
[-C--:B------:R-:W-:Y:S02]  /*1c670*/  @!P5 LEA R10, P3, R94, R31.reuse, 0x2 ;  /* 0x0000001f5e0ad211 */ /* 0x080fe400078610ff */
[----:B------:R-:W-:Y:S01]  /*1c680*/  @!P1 LEA R14, P6, R90, R31, 0x2 ;  /* 0x0000001f5a0e9211 */ /* 0x000fe200078c10ff */
[----:B------:R3:W-:Y:S01]  /*1c690*/  @!P0 ST.E.64 desc[UR42][R4.64], R68 ;  /* 0x0000004404008985 */ /* 0x0007e2000c101b2a */
[----:B------:R-:W-:-:S02]  /*1c6a0*/  @!P5 LEA.HI.X R11, R94, R30, R95, 0x2, P3 ;  /* 0x0000001e5e0bd211 */ /* 0x000fc400018f145f */
[-C--:B------:R-:W-:Y:S02]  /*1c6b0*/  @!P2 LEA.HI.X R13, R92, R30.reuse, R93, 0x2, P4 ;  /* 0x0000001e5c0da211 */ /* 0x080fe400020f145d */
[----:B------:R-:W-:Y:S01]  /*1c6c0*/  @!P1 LEA.HI.X R15, R90, R30, R91, 0x2, P6 ;  /* 0x0000001e5a0f9211 */ /* 0x000fe200030f145b */
[----:B------:R3:W-:Y:S04]  /*1c6d0*/  @!P5 ST.E.64 desc[UR42][R10.64], R70 ;  /* 0x000000460a00d985 */ /* 0x0007e8000c101b2a */
[----:B------:R3:W-:Y:S04]  /*1c6e0*/  @!P2 ST.E.64 desc[UR42][R12.64], R76 ;  /* 0x0000004c0c00a985 */ /* 0x0007e8000c101b2a */
[----:B------:R3:W-:Y:S02]  /*1c6f0*/  @!P1 ST.E.64 desc[UR42][R14.64], R78 ;  /* 0x0000004e0e009985 */ /* 0x0007e4000c101b2a */
.L_x_10186:
[----:B------:R-:W-:Y:S05]  /*1c700*/  BSYNC B1 ;  /* 0x0000000000017941 */ /* 0x000fea0003800000 */
.L_x_10185:
[----:B------:R-:W-:Y:S01]  /*1c710*/  ISETP.GE.AND P0, PT, R9, R82, PT ;  /* 0x000000520900720c */ /* 0x000fe20003f06270 */
[----:B------:R-:W0:Y:S04]  /*1c720*/  SHFL.IDX PT, R28, R28, 0x1, 0x1c1f ;  /* 0x003c1f001c1c7f89 */ /* 0x000e2800000e0000 */
[----:B-1----:R1:W4:Y:S08]  /*1c730*/  SHFL.IDX PT, R31, R26, 0x1, 0x1c1f ;  /* 0x003c1f001a1f7f89 */ /* 0x00233000000e0000 */
[----:B-1----:R-:W-:Y:S05]  /*1c740*/  @P0 BRA `(.L_x_10184) ;  /* 0x0000000c00840947 */ /* 0x002fea0003800000 */
[----:B------:R-:W-:Y:S02]  /*1c750*/  ULDC UR4, c[0x0][0xac8] ;  /* 0x0002b20000047ab9 */ /* 0x000fe40000000800 */
[----:B------:R-:W-:Y:S02]  /*1c760*/  ISETP.GE.AND P5, PT, R81, UR4, PT ;  /* 0x0000000451007c0c */ /* 0x000fe4000bfa6270 */
[----:B------:R-:W-:Y:S02]  /*1c770*/  ISETP.GE.AND P3, PT, R23, UR4, PT ;  /* 0x0000000417007c0c */ /* 0x000fe4000bf66270 */
[----:B------:R-:W-:Y:S02]  /*1c780*/  ISETP.GE.AND P4, PT, R84, UR4, PT ;  /* 0x0000000454007c0c */ /* 0x000fe4000bf86270 */
[----:B------:R-:W-:-:S07]  /*1c790*/  ISETP.GE.AND P0, PT, R86, UR4, PT ;  /* 0x0000000456007c0c */ /* 0x000fce000bf06270 */
[-C--:B---34-:R-:W-:Y:S02]  /*1c7a0*/  @!P5 LEA R2, P1, R81, R31.reuse, 0x2 ;  /* 0x0000001f5102d211 */ /* 0x098fe400078210ff */
[-C--:B------:R-:W-:Y:S02]  /*1c7b0*/  @!P3 LEA R6, P2, R23, R31.reuse, 0x2 ;  /* 0x0000001f1706b211 */ /* 0x080fe400078410ff */
[-C--:B0-----:R-:W-:Y:S02]  /*1c7c0*/  @!P5 LEA.HI.X R3, R81, R28.reuse, R83, 0x2, P1 ;  /* 0x0000001c5103d211 */ /* 0x081fe400008f1453 */
[----:B------:R-:W-:Y:S02]  /*1c7d0*/  ISETP.GE.AND P1, PT, R88, UR4, PT ;  /* 0x0000000458007c0c */ /* 0x000fe4000bf26270 */
[----:B------:R-:W-:Y:S02]  /*1c7e0*/  @!P3 LEA.HI.X R7, R23, R28, R80, 0x2, P2 ;  /* 0x0000001c1707b211 */ /* 0x000fe400010f1450 */
[----:B------:R-:W-:-:S02]  /*1c7f0*/  @!P4 LEA R10, P2, R84, R31, 0x2 ;  /* 0x0000001f540ac211 */ /* 0x000fc400078410ff */
[-C--:B------:R-:W-:Y:S01]  /*1c800*/  @!P0 LEA R4, P6, R86, R31.reuse, 0x2 ;  /* 0x0000001f56048211 */ /* 0x080fe200078c10ff */
[----:B------:R0:W-:Y:S01]  /*1c810*/  @!P3 ST.E.64 desc[UR42][R6.64], R40 ;  /* 0x000000280600b985 */ /* 0x0001e2000c101b2a */
[-C--:B------:R-:W-:Y:S02]  /*1c820*/  @!P4 LEA.HI.X R11, R84, R28.reuse, R85, 0x2, P2 ;  /* 0x0000001c540bc211 */ /* 0x080fe400010f1455 */
[----:B------:R-:W-:Y:S01]  /*1c830*/  ISETP.GE.AND P2, PT, R24, UR4, PT ;  /* 0x0000000418007c0c */ /* 0x000fe2000bf46270 */
[----:B------:R1:W-:Y:S01]  /*1c840*/  @!P5 ST.E.64 desc[UR42][R2.64], R42 ;  /* 0x0000002a0200d985 */ /* 0x0003e2000c101b2a */
[----:B------:R-:W-:Y:S02]  /*1c850*/  @!P0 LEA.HI.X R5, R86, R28, R87, 0x2, P6 ;  /* 0x0000001c56058211 */ /* 0x000fe400030f1457 */
[----:B------:R-:W-:Y:S01]  /*1c860*/  ISETP.GE.AND P3, PT, R20, UR4, PT ;  /* 0x0000000414007c0c */ /* 0x000fe2000bf66270 */
[----:B------:R3:W-:Y:S01]  /*1c870*/  @!P4 ST.E.64 desc[UR42][R10.64], R48 ;  /* 0x000000300a00c985 */ /* 0x0007e2000c101b2a */
[----:B------:R-:W-:-:S02]  /*1c880*/  @!P1 LEA R12, P6, R88, R31, 0x2 ;  /* 0x0000001f580c9211 */ /* 0x000fc400078c10ff */
[----:B------:R-:W-:Y:S01]  /*1c890*/  ISETP.GE.AND P5, PT, R8, UR4, PT ;  /* 0x0000000408007c0c */ /* 0x000fe2000bfa6270 */
[----:B------:R4:W-:Y:S01]  /*1c8a0*/  @!P0 ST.E.64 desc[UR42][R4.64], R50 ;  /* 0x0000003204008985 */ /* 0x0009e2000c101b2a */
[-C--:B------:R-:W-:Y:S02]  /*1c8b0*/  @!P1 LEA.HI.X R13, R88, R28.reuse, R89, 0x2, P6 ;  /* 0x0000001c580d9211 */ /* 0x080fe400030f1459 */
[----:B------:R-:W-:Y:S02]  /*1c8c0*/  ISETP.GE.AND P4, PT, R0, UR4, PT ;  /* 0x0000000400007c0c */ /* 0x000fe4000bf86270 */
[----:B------:R-:W-:Y:S01]  /*1c8d0*/  @!P2 LEA R14, P6, R24, R31, 0x2 ;  /* 0x0000001f180ea211 */ /* 0x000fe200078c10ff */
[----:B------:R4:W-:Y:S01]  /*1c8e0*/  @!P1 ST.E.64 desc[UR42][R12.64], R56 ;  /* 0x000000380c009985 */ /* 0x0009e2000c101b2a */
[----:B------:R-:W-:Y:S02]  /*1c8f0*/  ISETP.GE.AND P1, PT, R94, UR4, PT ;  /* 0x000000045e007c0c */ /* 0x000fe4000bf26270 */
[----:B------:R-:W-:-:S02]  /*1c900*/  @!P2 LEA.HI.X R15, R24, R28, R29, 0x2, P6 ;  /* 0x0000001c180fa211 */ /* 0x000fc400030f141d */
[----:B------:R-:W-:Y:S02]  /*1c910*/  ISETP.GE.AND P0, PT, R92, UR4, PT ;  /* 0x000000045c007c0c */ /* 0x000fe4000bf06270 */
[CC--:B------:R-:W-:Y:S01]  /*1c920*/  @!P3 LEA R26, P6, R20.reuse, R31.reuse, 0x2 ;  /* 0x0000001f141ab211 */ /* 0x0c0fe200078c10ff */
[----:B------:R4:W-:Y:S03]  /*1c930*/  @!P2 ST.E.64 desc[UR42][R14.64], R58 ;  /* 0x0000003a0e00a985 */ /* 0x0009e6000c101b2a */
[----:B------:R-:W-:Y:S02]  /*1c940*/  @!P3 LEA.HI.X R27, R20, R28, R27, 0x2, P6 ;  /* 0x0000001c141bb211 */ /* 0x000fe400030f141b */
[----:B0-----:R-:W-:-:S03]  /*1c950*/  @!P5 LEA R6, P6, R8, R31, 0x2 ;  /* 0x0000001f0806d211 */ /* 0x001fc600078c10ff */
[----:B------:R4:W-:Y:S01]  /*1c960*/  @!P3 ST.E.64 desc[UR42][R26.64], R64 ;  /* 0x000000401a00b985 */ /* 0x0009e2000c101b2a */
[-C--:B------:R-:W-:Y:S02]  /*1c970*/  @!P5 LEA.HI.X R7, R8, R28.reuse, R25, 0x2, P6 ;  /* 0x0000001c0807d211 */ /* 0x080fe400030f1419 */
[-C--:B-1----:R-:W-:Y:S02]  /*1c980*/  @!P4 LEA R2, P6, R0, R31.reuse, 0x2 ;  /* 0x0000001f0002c211 */ /* 0x082fe400078c10ff */
[-C--:B------:R-:W-:Y:S01]  /*1c990*/  @!P1 LEA R8, P2, R94, R31.reuse, 0x2 ;  /* 0x0000001f5e089211 */ /* 0x080fe200078410ff */
[----:B------:R4:W-:Y:S01]  /*1c9a0*/  @!P5 ST.E.64 desc[UR42][R6.64], R66 ;  /* 0x000000420600d985 */ /* 0x0009e2000c101b2a */
[----:B---3--:R-:W-:Y:S02]  /*1c9b0*/  @!P0 LEA R10, P3, R92, R31, 0x2 ;  /* 0x0000001f5c0a8211 */ /* 0x008fe400078610ff */
[-C--:B------:R-:W-:Y:S02]  /*1c9c0*/  @!P4 LEA.HI.X R3, R0, R28.reuse, R21, 0x2, P6 ;  /* 0x0000001c0003c211 */ /* 0x080fe400030f1415 */
[----:B------:R-:W-:-:S02]  /*1c9d0*/  @!P1 LEA.HI.X R9, R94, R28, R95, 0x2, P2 ;  /* 0x0000001c5e099211 */ /* 0x000fc400010f145f */
        /* <DEDUP_REMOVED lines=10> */
.L_x_10179:
[----:B------:R-:W2:Y:S01]  /*1ca80*/  LDL R7, [R1+0x58] ;  /* 0x0000580001077983 */ /* 0x000ea20000100800 */
[----:B------:R-:W-:Y:S01]  /*1ca90*/  ULDC.64 UR4, c[0x0][0xc08] ;  /* 0x0003020000047ab9 */ /* 0x000fe20000000a00 */
[----:B------:R-:W2:Y:S01]  /*1caa0*/  LDC.64 R2, c[0x0][0xc00] ;  /* 0x00030000ff027b82 */ /* 0x000ea20000000a00 */
[----:B------:R-:W-:Y:S01]  /*1cab0*/  ISETP.NE.U32.AND P0, PT, RZ, UR4, PT ;  /* 0x00000004ff007c0c */ /* 0x000fe2000bf05070 */
[----:B------:R-:W-:Y:S01]  /*1cac0*/  IMAD.MOV.U32 R15, RZ, RZ, RZ ;  /* 0x000000ffff0f7224 */ /* 0x000fe200078e00ff */
[----:B------:R-:W3:Y:S02]  /*1cad0*/  S2R R6, SR_TID.X ;  /* 0x0000000000067919 */ /* 0x000ee40000002100 */
[----:B------:R-:W-:Y:S01]  /*1cae0*/  ISETP.NE.AND.EX P1, PT, RZ, UR5, PT, P0 ;  /* 0x00000005ff007c0c */ /* 0x000fe2000bf25300 */
[----:B------:R-:W-:Y:S02]  /*1caf0*/  ULDC.64 UR4, c[0x0][0xc00] ;  /* 0x0003000000047ab9 */ /* 0x000fe40000000a00 */
[----:B------:R-:W-:-:S04]  /*1cb00*/  ISETP.NE.U32.AND P0, PT, RZ, UR4, PT ;  /* 0x00000004ff007c0c */ /* 0x000fc8000bf05070 */
[----:B------:R-:W-:-:S06]  /*1cb10*/  ISETP.NE.AND.EX P0, PT, RZ, UR5, PT, P0 ;  /* 0x00000005ff007c0c */ /* 0x000fcc000bf05300 */
[----:B------:R-:W4:Y:S01]  /*1cb20*/  @P1 LDC.64 R4, c[0x0][0xc08] ;  /* 0x00030200ff041b82 */ /* 0x000f220000000a00 */
[----:B------:R-:W-:Y:S02]  /*1cb30*/  ULDC UR4, c[0x0][0xa88] ;  /* 0x0002a20000047ab9 */ /* 0x000fe40000000800 */
[----:B------:R-:W-:Y:S02]  /*1cb40*/  IMAD.U32 R0, RZ, RZ, UR4 ;  /* 0x00000004ff007e24 */ /* 0x000fe4000f8e00ff */
[----:B--2---:R-:W-:-:S04]  /*1cb50*/  IMAD.WIDE R2, R7, 0x4, R2 ;  /* 0x0000000407027825 */ /* 0x004fc800078e0202 */
[----:B----4-:R-:W-:Y:S01]  /*1cb60*/  @P1 IMAD.WIDE R4, R7, 0x4, R4 ;  /* 0x0000000407041825 */ /* 0x010fe200078e0204 */
[----:B------:R2:W5:Y:S03]  /*1cb70*/  @P0 LDG.E R15, desc[UR42][R2.64] ;  /* 0x0000002a020f0981 */ /* 0x000566000c1e1900 */
[----:B---3--:R-:W-:Y:S01]  /*1cb80*/  VIADD R30, R6, 0xffffff80 ;  /* 0xffffff80061e7836 */ /* 0x008fe20000000000 */
[----:B------:R2:W5:Y:S01]  /*1cb90*/  @P1 LDG.E R0, desc[UR42][R4.64] ;  /* 0x0000002a04001981 */ /* 0x000562000c1e1900 */
[----:B------:R-:W-:Y:S02]  /*1cba0*/  ISETP.GT.AND P2, PT, R90, 0x1, PT ;  /* 0x000000015a00780c */ /* 0x000fe40003f44270 */
[----:B-----5:R-:W-:Y:S02]  /*1cbb0*/  SHF.R.S32.HI R24, RZ, 0x1f, R7 ;  /* 0x0000001fff187819 */ /* 0x020fe40000011407 */
[----:B------:R-:W-:Y:S01]  /*1cbc0*/  ISETP.GT.AND P3, PT, R30, 0xbf, PT ;  /* 0x000000bf1e00780c */ /* 0x000fe20003f64270 */
[----:B------:R-:W-:-:S12]  /*1cbd0*/  @P1 BRA `(.L_x_10187) ;  /* 0x0000000000101947 */ /* 0x000fd80003800000 */
[----:B------:R-:W-:Y:S05]  /*1cbe0*/  @!P0 BRA `(.L_x_10187) ;  /* 0x00000000000c8947 */ /* 0x000fea0003800000 */
[----:B--2---:R-:W2:Y:S04]  /*1cbf0*/  LDG.E R5, desc[UR42][R2.64] ;  /* 0x0000002a02057981 */ /* 0x004ea8000c1e1900 */
[----:B------:R-:W2:Y:S02]  /*1cc00*/  LDG.E R0, desc[UR42][R2.64+0x4] ;  /* 0x0000042a02007981 */ /* 0x000ea4000c1e1900 */
[----:B--2---:R-:W-:-:S07]  /*1cc10*/  IMAD.IADD R0, R0, 0x1, -R5 ;  /* 0x0000000100007824 */ /* 0x004fce00078e0a05 */
.L_x_10187:
[----:B------:R-:W-:Y:S01]  /*1cc20*/  BSSY B1, `(.L_x_10188) ;  /* 0x0000038000017945 */ /* 0x000fe20003800000 */
[----:B------:R-:W-:Y:S02]  /*1cc30*/  SEL R25, R7, RZ, !P0 ;  /* 0x000000ff07197207 */ /* 0x000fe40004000000 */
[----:B------:R-:W-:Y:S02]  /*1cc40*/  SEL R24, R24, RZ, !P0 ;  /* 0x000000ff18187207 */ /* 0x000fe40004000000 */
[----:B------:R-:W-:Y:S01]  /*1cc50*/  SHF.R.S32.HI R20, RZ, 0x1f, R15 ;  /* 0x0000001fff147819 */ /* 0x000fe2000001140f */
[----:B------:R-:W-:Y:S06]  /*1cc60*/  @P3 BRA `(.L_x_10189) ;  /* 0x0000000000cc3947 */ /* 0x000fec0003800000 */
[----:B--2---:R-:W2:Y:S01]  /*1cc70*/  LDL R3, [R1+0x10] ;  /* 0x0000100001037983 */ /* 0x004ea20000100800 */
[----:B------:R-:W3:Y:S02]  /*1cc80*/  LDC R29, c[0x0][0xbe8] ;  /* 0x0002fa00ff1d7b82 */ /* 0x000ee40000000800 */
[----:B---3--:R-:W-:Y:S01]  /*1cc90*/  IMAD R2, R0, R29, RZ ;  /* 0x0000001d00027224 */ /* 0x008fe200078e02ff */
[----:B--2---:R-:W-:-:S04]  /*1cca0*/  IADD3 R27, R3, -0x80, R6 ;  /* 0xffffff80031b7810 */ /* 0x004fc80007ffe006 */
        /* <DEDUP_REMOVED lines=9> */
[----:B------:R-:W4:Y:S08]  /*1cd40*/  LDC.64 R2, c[0x0][0xba8] ;  /* 0x0002ea00ff027b82 */ /* 0x000f300000000a00 */
[----:B------:R-:W5:Y:S08]  /*1cd50*/  LDC.64 R8, c[0x0][R26+0x220] ;  /* 0x000088001a087b82 */ /* 0x000f700000000a00 */
[----:B------:R-:W2:Y:S08]  /*1cd60*/  LDC.64 R6, c[0x0][R26+0x218] ;  /* 0x000086001a067b82 */ /* 0x000eb00000000a00 */
[----:B------:R-:W0:Y:S08]  /*1cd70*/  LDC.64 R10, c[0x0][R26+0x228] ;  /* 0x00008a001a0a7b82 */ /* 0x000e300000000a00 */
[----:B------:R-:W0:Y:S08]  /*1cd80*/  LDC.64 R4, c[0x0][R26+0x210] ;  /* 0x000084001a047b82 */ /* 0x000e300000000a00 */
[----:B------:R-:W1:Y:S08]  /*1cd90*/  @P0 LDC R14, c[0x0][0xbec] ;  /* 0x0002fb00ff0e0b82 */ /* 0x000e700000000800 */
[----:B------:R-:W0:Y:S01]  /*1cda0*/  @P0 LDC R33, c[0x0][0xbf0] ;  /* 0x0002fc00ff210b82 */ /* 0x000e220000000800 */
[----:B-----5:R-:W-:-:S07]  /*1cdb0*/  IMAD R9, R9, R25, RZ ;  /* 0x0000001909097224 */ /* 0x020fce00078e02ff */
[----:B----4-:R-:W4:Y:S01]  /*1cdc0*/  @!P3 LDC R2, c[0x0][0xb50] ;  /* 0x0002d400ff02bb82 */ /* 0x010f220000000800 */
[----:B------:R-:W-:Y:S02]  /*1cdd0*/  IMAD R9, R8, R24, R9 ;  /* 0x0000001808097224 */ /* 0x000fe400078e0209 */
[----:B-1----:R-:W-:-:S05]  /*1cde0*/  @P0 IMAD.HI.U32 R14, R27, R14, RZ ;  /* 0x0000000e1b0e0227 */ /* 0x002fca00078e00ff */
[----:B------:R-:W1:Y:S01]  /*1cdf0*/  @!P3 LDC R3, c[0x0][0xb54] ;  /* 0x0002d500ff03bb82 */ /* 0x000e620000000800 */
[----:B0-----:R-:W-:Y:S01]  /*1ce00*/  @P0 SHF.R.U32.HI R21, RZ, R33, R14 ;  /* 0x00000021ff150219 */ /* 0x001fe2000001160e */
        /* <DEDUP_REMOVED lines=13> */
[----:B------:R-:W-:Y:S01]  /*1cee0*/  IADD3 R6, P0, P1, R21, R12, R6 ;  /* 0x0000000c15067210 */ /* 0x000fe2000791e006 */
[----:B------:R-:W-:Y:S01]  /*1cef0*/  IMAD R5, R5, R9, RZ ;  /* 0x0000000905057224 */ /* 0x000fe200078e02ff */
[----:B------:R-:W-:Y:S02]  /*1cf00*/  SHF.R.S32.HI R21, RZ, 0x1f, R21 ;  /* 0x0000001fff157819 */ /* 0x000fe40000011415 */
[----:B------:R-:W-:Y:S02]  /*1cf10*/  SHF.R.S32.HI R11, RZ, 0x1f, R9 ;  /* 0x0000001fff0b7819 */ /* 0x000fe40000011409 */
[----:B------:R-:W-:-:S03]  /*1cf20*/  IADD3.X R7, R21, R8, R7, P0, P1 ;  /* 0x0000000815077210 */ /* 0x000fc600007e2407 */
[C---:B------:R-:W-:Y:S02]  /*1cf30*/  IMAD R11, R4.reuse, R11, R5 ;  /* 0x0000000b040b7224 */ /* 0x040fe400078e0205 */
[----:B------:R-:W-:-:S04]  /*1cf40*/  IMAD.WIDE.U32 R4, R4, R9, R6 ;  /* 0x0000000904047225 */ /* 0x000fc800078e0006 */
[----:B------:R-:W-:Y:S01]  /*1cf50*/  IMAD.IADD R5, R5, 0x1, R11 ;  /* 0x0000000105057824 */ /* 0x000fe200078e020b */
[----:B----4-:R-:W-:-:S04]  /*1cf60*/  LEA R2, P0, R4, R2, 0x2 ;  /* 0x0000000204027211 */ /* 0x010fc800078010ff */
[----:B-1----:R-:W-:Y:S01]  /*1cf70*/  LEA.HI.X R3, R4, R3, R5, 0x2, P0 ;  /* 0x0000000304037211 */ /* 0x002fe200000f1405 */
[----:B------:R-:W-:-:S05]  /*1cf80*/  IMAD.MOV.U32 R5, RZ, RZ, -0x800000 ;  /* 0xff800000ff057424 */ /* 0x000fca00078e00ff */
[----:B------:R3:W-:Y:S03]  /*1cf90*/  STG.E desc[UR42][R2.64], R5 ;  /* 0x0000000502007986 */ /* 0x0007e6000c10192a */
.L_x_10189:
[----:B------:R-:W-:Y:S05]  /*1cfa0*/  BSYNC B1 ;  /* 0x0000000000017941 */ /* 0x000fea0003800000 */
.L_x_10188:
[----:B------:R-:W-:Y:S05]  /*1cfb0*/  @P2 BRA `(.L_x_10184) ;  /* 0x0000000400682947 */ /* 0x000fea0003800000 */
[----:B------:R-:W4:Y:S01]  /*1cfc0*/  LDL.LU R28, [R1+0x38] ;  /* 0x00003800011c7983 */ /* 0x000f220000300800 */
[----:B------:R-:W0:Y:S01]  /*1cfd0*/  LDC R11, c[0x0][0xbe8] ;  /* 0x0002fa00ff0b7b82 */ /* 0x000e220000000800 */
[--C-:B--2---:R-:W-:Y:S01]  /*1cfe0*/  SHF.R.S32.HI R4, RZ, 0x1f, R30.reuse ;  /* 0x0000001fff047819 */ /* 0x104fe2000001141e */
        /* <DEDUP_REMOVED lines=8> */
[----:B-1----:R-:W2:Y:S01]  /*1d070*/  LDL.LU R13, [R1+0x10] ;  /* 0x00001000010d7983 */ /* 0x002ea20000300800 */
[----:B0-----:R-:W-:Y:S01]  /*1d080*/  ISETP.NE.AND P0, PT, R11, 0x1, PT ;  /* 0x000000010b00780c */ /* 0x001fe20003f05270 */
[----:B---3--:R-:W-:Y:S01]  /*1d090*/  IMAD R2, R20, UR4, RZ ;  /* 0x0000000414027c24 */ /* 0x008fe2000f8e02ff */
        /* <DEDUP_REMOVED lines=14> */
[----:B----4-:R-:W-:-:S04]  /*1d180*/  IMAD.WIDE.U32 R2, R28, UR4, R2 ;  /* 0x000000041c027c25 */ /* 0x010fc8000f8e0002 */
[----:B------:R-:W-:Y:S01]  /*1d190*/  IMAD R3, R28, UR5, R3 ;  /* 0x000000051c037c24 */ /* 0x000fe2000f8e0203 */
[----:B------:R-:W-:Y:S01]  /*1d1a0*/  ULDC.64 UR4, c[0x0][0xae0] ;  /* 0x0002b80000047ab9 */ /* 0x000fe20000000a00 */
[----:B------:R-:W-:-:S04]  /*1d1b0*/  IMAD.WIDE.U32 R2, R25, UR6, R2 ;  /* 0x0000000619027c25 */ /* 0x000fc8000f8e0002 */
[----:B--2---:R-:W-:-:S04]  /*1d1c0*/  IMAD.IADD R8, R13, 0x1, R4 ;  /* 0x000000010d087824 */ /* 0x004fc800078e0204 */
        /* <DEDUP_REMOVED lines=16> */
[----:B------:R-:W-:Y:S02]  /*1d2d0*/  IMAD.IADD R0, R12, 0x1, R13 ;  /* 0x000000010c007824 */ /* 0x000fe400078e020d */
[----:B------:R-:W-:-:S02]  /*1d2e0*/  IMAD R5, R7, UR5, R4 ;  /* 0x0000000507057c24 */ /* 0x000fc4000f8e0204 */
[----:B------:R-:W-:Y:S01]  /*1d2f0*/  IMAD.WIDE.U32 R2, R7, UR4, R2 ;  /* 0x0000000407027c25 */ /* 0x000fe2000f8e0002 */
[----:B------:R-:W-:Y:S01]  /*1d300*/  ISETP.GE.AND P0, PT, R0, R11, PT ;  /* 0x0000000b0000720c */ /* 0x000fe20003f06270 */
[----:B------:R-:W-:Y:S02]  /*1d310*/  ULDC.64 UR4, c[0x0][0xa80] ;  /* 0x0002a00000047ab9 */ /* 0x000fe40000000a00 */
        /* <DEDUP_REMOVED lines=9> */
[----:B------:R-:W-:-:S09]  /*1d3b0*/  ISETP.GE.AND P2, PT, R27, UR4, PT ;  /* 0x000000041b007c0c */ /* 0x000fd2000bf46270 */
[-C--:B-1----:R-:W-:Y:S02]  /*1d3c0*/  @!P3 LEA R8, P0, R21, R2.reuse, 0x1 ;  /* 0x000000021508b211 */ /* 0x082fe400078008ff */
[C---:B------:R-:W-:Y:S02]  /*1d3d0*/  @!P4 LEA R12, P1, R10.reuse, R2, 0x1 ;  /* 0x000000020a0cc211 */ /* 0x040fe400078208ff */
[----:B--2---:R-:W-:Y:S01]  /*1d3e0*/  @!P2 IMAD.WIDE R6, R27, 0x2, R2 ;  /* 0x000000021b06a825 */ /* 0x004fe200078e0202 */
[-C--:B------:R-:W-:Y:S02]  /*1d3f0*/  @!P3 LEA.HI.X R9, R21, R3.reuse, R26, 0x1, P0 ;  /* 0x000000031509b211 */ /* 0x080fe400000f0c1a */
[----:B------:R-:W-:Y:S02]  /*1d400*/  @!P4 LEA.HI.X R13, R10, R3, R14, 0x1, P1 ;  /* 0x000000030a0dc211 */ /* 0x000fe400008f0c0e */
[----:B------:R3:W-:Y:S04]  /*1d410*/  @!P2 ST.E.128 desc[UR42][R6.64], RZ ;  /* 0x000000ff0600a985 */ /* 0x0007e8000c101d2a */
[----:B------:R3:W-:Y:S04]  /*1d420*/  @!P3 ST.E.128 desc[UR42][R8.64], RZ ;  /* 0x000000ff0800b985 */ /* 0x0007e8000c101d2a */
[----:B------:R3:W-:Y:S02]  /*1d430*/  @!P4 ST.E.128 desc[UR42][R12.64], RZ ;  /* 0x000000ff0c00c985 */ /* 0x0007e4000c101d2a */
.L_x_10191:
[----:B------:R-:W-:Y:S05]  /*1d440*/  BSYNC B1 ;  /* 0x0000000000017941 */ /* 0x000fea0003800000 */
.L_x_10190:
[----:B------:R-:W-:Y:S01]  /*1d450*/  VIADD R0, R0, 0x60 ;  /* 0x0000006000007836 */ /* 0x000fe20000000000 */
[----:B--2---:R4:W2:Y:S04]  /*1d460*/  SHFL.IDX PT, R3, R5, 0x1, 0x1c1f ;  /* 0x003c1f0005037f89 */ /* 0x0048a800000e0000 */
[----:B------:R-:W-:Y:S01]  /*1d470*/  ISETP.GE.AND P0, PT, R0, R11, PT ;  /* 0x0000000b0000720c */ /* 0x000fe20003f06270 */
[----:B-1----:R4:W1:-:S12]  /*1d480*/  SHFL.IDX PT, R2, R4, 0x1, 0x1c1f ;  /* 0x003c1f0004027f89 */ /* 0x00285800000e0000 */
[----:B----4-:R-:W-:Y:S05]  /*1d490*/  @P0 BRA `(.L_x_10184) ;  /* 0x0000000000300947 */ /* 0x010fea0003800000 */
[----:B------:R-:W-:Y:S02]  /*1d4a0*/  ULDC UR4, c[0x0][0xac8] ;  /* 0x0002b20000047ab9 */ /* 0x000fe40000000800 */
[----:B-----5:R-:W-:Y:S02]  /*1d4b0*/  ISETP.GE.AND P3, PT, R21, UR4, PT ;  /* 0x0000000415007c0c */ /* 0x020fe4000bf66270 */
[----:B------:R-:W-:Y:S02]  /*1d4c0*/  ISETP.GE.AND P4, PT, R10, UR4, PT ;  /* 0x000000040a007c0c */ /* 0x000fe4000bf86270 */
[----:B------:R-:W-:-:S09]  /*1d4d0*/  ISETP.GE.AND P2, PT, R27, UR4, PT ;  /* 0x000000041b007c0c */ /* 0x000fd2000bf46270 */
[-C--:B-1-3--:R-:W-:Y:S02]  /*1d4e0*/  @!P3 LEA R6, P0, R21, R2.reuse, 0x1 ;  /* 0x000000021506b211 */ /* 0x08afe400078008ff */
[C---:B------:R-:W-:Y:S02]  /*1d4f0*/  @!P4 LEA R8, P1, R10.reuse, R2, 0x1 ;  /* 0x000000020a08c211 */ /* 0x040fe400078208ff */
[----:B0-2---:R-:W-:Y:S01]  /*1d500*/  @!P2 IMAD.WIDE R4, R27, 0x2, R2 ;  /* 0x000000021b04a825 */ /* 0x005fe200078e0202 */
[-C--:B------:R-:W-:Y:S02]  /*1d510*/  @!P3 LEA.HI.X R7, R21, R3.reuse, R26, 0x1, P0 ;  /* 0x000000031507b211 */ /* 0x080fe400000f0c1a */
[----:B------:R-:W-:Y:S02]  /*1d520*/  @!P4 LEA.HI.X R9, R10, R3, R14, 0x1, P1 ;  /* 0x000000030a09c211 */ /* 0x000fe400008f0c0e */
[----:B------:R4:W-:Y:S04]  /*1d530*/  @!P2 ST.E.128 desc[UR42][R4.64], RZ ;  /* 0x000000ff0400a985 */ /* 0x0009e8000c101d2a */
[----:B------:R4:W-:Y:S04]  /*1d540*/  @!P3 ST.E.128 desc[UR42][R6.64], RZ ;  /* 0x000000ff0600b985 */ /* 0x0009e8000c101d2a */
[----:B------:R4:W-:Y:S02]  /*1d550*/  @!P4 ST.E.128 desc[UR42][R8.64], RZ ;  /* 0x000000ff0800c985 */ /* 0x0009e4000c101d2a */
.L_x_10184:
[----:B------:R-:W-:Y:S05]  /*1d560*/  BSYNC B0 ;  /* 0x0000000000007941 */ /* 0x000fea0003800000 */
.L_x_10178:
[----:B0-----:R-:W2:Y:S01]  /*1d570*/  LDL R0, [R1+0x4c] ;  /* 0x00004c0001007983 */ /* 0x001ea20000100800 */
[----:B------:R-:W-:Y:S02]  /*1d580*/  ULDC UR4, c[0x0][0xc3c] ;  /* 0x00030f0000047ab9 */ /* 0x000fe40000000800 */
[----:B--2---:R-:W-:-:S13]  /*1d590*/  ISETP.GE.AND P0, PT, R0, UR4, PT ;  /* 0x0000000400007c0c */ /* 0x004fda000bf06270 */
[----:B------:R-:W-:Y:S05]  /*1d5a0*/  @!P0 BRA `(.L_x_10192) ;  /* 0xfffffe3c00108947 */ /* 0x000fea000383ffff */
[----:B------:R-:W-:Y:S05]  /*1d5b0*/  BRA `(.L_x_9993) ;  /* 0x0000008000847947 */ /* 0x000fea0003800000 */
.L_x_9991:
        /* <DEDUP_REMOVED lines=13> */
[----:B------:R-:W0:Y:S01]  /*1d690*/  LDS.128 R24, [UR4+0x19cd0] ;  /* 0x019cd004ff187984 */ /* 0x000e220008000c00 */
[----:B------:R-:W-:Y:S06]  /*1d6a0*/  BAR.ARV 0x4, 0x200 ;  /* 0x0108000000007b1d */ /* 0x000fec0000002000 */
[----:B------:R-:W-:Y:S05]  /*1d6b0*/  BRA `(.L_x_10194) ;  /* 0x0000000c008c7947 */ /* 0x000fea0003800000 */
.L_x_10193:
[----:B------:R-:W0:Y:S01]  /*1d6c0*/  S2R R0, SR_TID.X ;  /* 0x0000000000007919 */ /* 0x000e220000002100 */
[----:B------:R-:W-:Y:S01]  /*1d6d0*/  ULDC UR4, c[0x0][0xc3c] ;  /* 0x00030f0000047ab9 */ /* 0x000fe20000000800 */
[----:B------:R-:W-:Y:S01]  /*1d6e0*/  IMAD.MOV.U32 R8, RZ, RZ, RZ ;  /* 0x000000ffff087224 */ /* 0x000fe200078e00ff */
        /* <DEDUP_REMOVED lines=8> */
[----:B------:R-:W3:Y:S01]  /*1d770*/  @!P1 LDG.E R25, desc[UR42][R4.64] ;  /* 0x0000002a04199981 */ /* 0x000ee2000c1e1900 */
[----:B--2---:R-:W-:-:S05]  /*1d780*/  @!P1 IMAD.WIDE.U32 R2, R0, 0x4, R2 ;  /* 0x0000000400029825 */ /* 0x004fca00078e0002 */
        /* <DEDUP_REMOVED lines=25> */
[----:B-1----:R-:W-:Y:S01]  /*1d920*/  ISETP.GT.AND P6, PT, R7, UR6, PT ;  /* 0x0000000607007c0c */ /* 0x002fe2000bfc4270 */
[----:B------:R-:W-:-:S12]  /*1d930*/  IMAD.MOV.U32 R4, RZ, RZ, R7 ;  /* 0x000000ffff047224 */ /* 0x000fd800078e0007 */
[----:B------:R-:W-:Y:S05]  /*1d940*/  @P6 BRA `(.L_x_10195) ;  /* 0x0000000000a06947 */ /* 0x000fea0003800000 */
[----:B------:R-:W-:Y:S01]  /*1d950*/  IMAD.MOV.U32 R7, RZ, RZ, R4 ;  /* 0x000000ffff077224 */ /* 0x000fe200078e0004 */
[----:B------:R-:W-:Y:S01]  /*1d960*/  UMOV UR4, URZ ;  /* 0x0000003f00047c82 */ /* 0x000fe20008000000 */
[----:B------:R-:W-:-:S05]  /*1d970*/  ULDC UR5, c[0x0][0xc38] ;  /* 0x00030e0000057ab9 */ /* 0x000fca0000000800 */
.L_x_10197:
        /* <DEDUP_REMOVED lines=37> */
.L_x_10195:
        /* <DEDUP_REMOVED lines=8> */
[----:B------:R1:W2:Y:S01]  /*1dc50*/  SHFL.IDX PT, R25, R25, R27, 0x1f ;  /* 0x00001f1b19197589 */ /* 0x0002a200000e0000 */
[----:B0-----:R-:W-:-:S07]  /*1dc60*/  ISETP.NE.AND P1, PT, R8, 0x1, PT ;  /* 0x000000010800780c */ /* 0x001fce0003f25270 */
[----:B-1----:R-:W-:Y:S06]  /*1dc70*/  @!P0 BRA `(.L_x_10198) ;  /* 0x0000000000088947 */ /* 0x002fec0003800000 */
[----:B------:R-:W-:-:S05]  /*1dc80*/  VIADD R3, R27, 0xffffffff ;  /* 0xffffffff1b037836 */ /* 0x000fca0000000000 */
[----:B------:R0:W1:Y:S02]  /*1dc90*/  SHFL.IDX PT, R24, R2, R3, 0x1f ;  /* 0x00001f0302187589 */ /* 0x00006400000e0000 */
.L_x_10198:
[----:B-1----:R-:W-:Y:S02]  /*1dca0*/  IMAD R24, R24, UR5, R5 ;  /* 0x0000000518187c24 */ /* 0x002fe4000f8e0205 */
[----:B------:R-:W-:-:S03]  /*1dcb0*/  VIADD R27, R27, UR4 ;  /* 0x000000041b1b7c36 */ /* 0x000fc60008000000 */
[----:B------:R-:W-:Y:S01]  /*1dcc0*/  IADD3 R4, -R24, UR6, RZ ;  /* 0x0000000618047c10 */ /* 0x000fe2000fffe1ff */
[----:B------:R-:W-:Y:S06]  /*1dcd0*/  @!P1 BRA `(.L_x_10199) ;  /* 0x0000000000e49947 */ /* 0x000fec0003800000 */
[-C--:B--2---:R-:W-:Y:S02]  /*1dce0*/  IABS R7, R25.reuse ;  /* 0x0000001900077213 */ /* 0x084fe40000000000 */
[----:B------:R-:W-:Y:S02]  /*1dcf0*/  IABS R5, R8 ;  /* 0x0000000800057213 */ /* 0x000fe40000000000 */
[----:B------:R-:W1:Y:S08]  /*1dd00*/  I2F.RP R9, R7 ;  /* 0x0000000700097306 */ /* 0x000e700000209400 */
[----:B-1----:R-:W0:Y:S02]  /*1dd10*/  MUFU.RCP R9, R9 ;  /* 0x0000000900097308 */ /* 0x002e240000001000 */
[----:B0-----:R-:W-:Y:S01]  /*1dd20*/  VIADD R2, R9, 0xffffffe ;  /* 0x0ffffffe09027836 */ /* 0x001fe20000000000 */
[----:B------:R-:W-:-:S05]  /*1dd30*/  IABS R9, R25 ;  /* 0x0000001900097213 */ /* 0x000fca0000000000 */
[----:B------:R0:W1:Y:S01]  /*1dd40*/  F2I.FTZ.U32.TRUNC.NTZ R3, R2 ;  /* 0x0000000200037305 */ /* 0x000062000021f000 */
[----:B------:R-:W-:Y:S02]  /*1dd50*/  IMAD.MOV R9, RZ, RZ, -R9 ;  /* 0x000000ffff097224 */ /* 0x000fe400078e0a09 */
[----:B0-----:R-:W-:Y:S02]  /*1dd60*/  IMAD.MOV.U32 R2, RZ, RZ, RZ ;  /* 0x000000ffff027224 */ /* 0x001fe400078e00ff */
[----:B-1----:R-:W-:-:S04]  /*1dd70*/  IMAD.MOV R10, RZ, RZ, -R3 ;  /* 0x000000ffff0a7224 */ /* 0x002fc800078e0a03 */
[----:B------:R-:W-:Y:S01]  /*1dd80*/  IMAD R11, R10, R7, RZ ;  /* 0x000000070a0b7224 */ /* 0x000fe200078e02ff */
[----:B------:R-:W-:-:S03]  /*1dd90*/  IABS R10, R4 ;  /* 0x00000004000a7213 */ /* 0x000fc60000000000 */
[----:B------:R-:W-:Y:S02]  /*1dda0*/  IMAD.HI.U32 R3, R3, R11, R2 ;  /* 0x0000000b03037227 */ /* 0x000fe400078e0002 */
[----:B------:R-:W0:Y:S04]  /*1ddb0*/  I2F.RP R11, R5 ;  /* 0x00000005000b7306 */ /* 0x000e280000209400 */
[----:B------:R-:W-:-:S04]  /*1ddc0*/  IMAD.HI.U32 R2, R3, R10, RZ ;  /* 0x0000000a03027227 */ /* 0x000fc800078e00ff */
[----:B------:R-:W-:-:S05]  /*1ddd0*/  IMAD R10, R2, R9, R10 ;  /* 0x00000009020a7224 */ /* 0x000fca00078e020a */
        /* <DEDUP_REMOVED lines=14> */
[----:B0-----:R-:W-:-:S04]  /*1dec0*/  IMAD.MOV R9, RZ, RZ, -R3 ;  /* 0x000000ffff097224 */ /* 0x001fc800078e0a03 */
[----:B------:R-:W-:-:S04]  /*1ded0*/  IMAD.MOV.U32 R2, RZ, RZ, R9 ;  /* 0x000000ffff027224 */ /* 0x000fc800078e0009 */
[----:B------:R-:W-:Y:S02]  /*1dee0*/  IMAD R9, R2, R5, RZ ;  /* 0x0000000502097224 */ /* 0x000fe400078e02ff */
[----:B------:R-:W-:-:S04]  /*1def0*/  IMAD.MOV.U32 R2, RZ, RZ, RZ ;  /* 0x000000ffff027224 */ /* 0x000fc800078e00ff */
[----:B------:R-:W-:Y:S01]  /*1df00*/  IMAD.HI.U32 R2, R3, R9, R2 ;  /* 0x0000000903027227 */ /* 0x000fe200078e0002 */
[----:B------:R-:W-:Y:S02]  /*1df10*/  IABS R9, R8 ;  /* 0x0000000800097213 */ /* 0x000fe40000000000 */
[----:B------:R-:W-:-:S03]  /*1df20*/  IABS R3, R7 ;  /* 0x0000000700037213 */ /* 0x000fc60000000000 */
[----:B------:R-:W-:Y:S02]  /*1df30*/  IMAD.MOV R10, RZ, RZ, -R9 ;  /* 0x000000ffff0a7224 */ /* 0x000fe400078e0a09 */
[----:B------:R-:W-:-:S04]  /*1df40*/  IMAD.HI.U32 R2, R2, R3, RZ ;  /* 0x0000000302027227 */ /* 0x000fc800078e00ff */
[----:B------:R-:W-:Y:S01]  /*1df50*/  IMAD R10, R2, R10, R3 ;  /* 0x0000000a020a7224 */ /* 0x000fe200078e0203 */
[----:B------:R-:W-:-:S04]  /*1df60*/  LOP3.LUT R3, R7, R8, RZ, 0x3c, !PT ;  /* 0x0000000807037212 */ /* 0x000fc800078e3cff */
[----:B------:R-:W-:Y:S02]  /*1df70*/  ISETP.GT.U32.AND P1, PT, R5, R10, PT ;  /* 0x0000000a0500720c */ /* 0x000fe40003f24070 */
[----:B------:R-:W-:Y:S01]  /*1df80*/  ISETP.GE.AND P2, PT, R3, RZ, PT ;  /* 0x000000ff0300720c */ /* 0x000fe20003f46270 */
[----:B------:R-:W-:-:S10]  /*1df90*/  IMAD.MOV R3, RZ, RZ, -R7 ;  /* 0x000000ffff037224 */ /* 0x000fd400078e0a07 */
[----:B------:R-:W-:Y:S02]  /*1dfa0*/  @!P1 IMAD.IADD R10, R10, 0x1, -R5 ;  /* 0x000000010a0a9824 */ /* 0x000fe400078e0a05 */
[----:B------:R-:W-:Y:S01]  /*1dfb0*/  @!P1 VIADD R2, R2, 0x1 ;  /* 0x0000000102029836 */ /* 0x000fe20000000000 */
[----:B------:R-:W-:Y:S02]  /*1dfc0*/  ISETP.NE.AND P1, PT, R8, RZ, PT ;  /* 0x000000ff0800720c */ /* 0x000fe40003f25270 */
[----:B------:R-:W-:-:S13]  /*1dfd0*/  ISETP.GE.U32.AND P0, PT, R10, R5, PT ;  /* 0x000000050a00720c */ /* 0x000fda0003f06070 */
[----:B------:R-:W-:-:S04]  /*1dfe0*/  @P0 VIADD R2, R2, 0x1 ;  /* 0x0000000102020836 */ /* 0x000fc80000000000 */
[----:B------:R-:W-:Y:S01]  /*1dff0*/  @!P2 IMAD.MOV R2, RZ, RZ, -R2 ;  /* 0x000000ffff02a224 */ /* 0x000fe200078e0a02 */
[----:B------:R-:W-:-:S05]  /*1e000*/  @!P1 LOP3.LUT R2, RZ, R8, RZ, 0x33, !PT ;  /* 0x00000008ff029212 */ /* 0x000fca00078e33ff */
[----:B------:R-:W-:-:S04]  /*1e010*/  IMAD.MOV R5, RZ, RZ, -R2 ;  /* 0x000000ffff057224 */ /* 0x000fc800078e0a02 */
[C---:B------:R-:W-:Y:S02]  /*1e020*/  IMAD R7, R8.reuse, R5, R7 ;  /* 0x0000000508077224 */ /* 0x040fe400078e0207 */
[----:B------:R-:W-:Y:S02]  /*1e030*/  IMAD R8, R8, 0x1000000, R2 ;  /* 0x0100000008087824 */ /* 0x000fe400078e0202 */
[----:B------:R-:W-:Y:S02]  /*1e040*/  IMAD R2, R25, R3, R4 ;  /* 0x0000000319027224 */ /* 0x000fe400078e0204 */
[----:B------:R-:W-:Y:S01]  /*1e050*/  IMAD R26, R7, 0x10000, R8 ;  /* 0x00010000071a7824 */ /* 0x000fe200078e0208 */
[----:B------:R-:W-:Y:S06]  /*1e060*/  BRA `(.L_x_10200) ;  /* 0x0000000000f07947 */ /* 0x000fec0003800000 */
.L_x_10199:
[----:B0-----:R-:W0:Y:S02]  /*1e070*/  LDC.64 R2, c[0x0][0xc90] ;  /* 0x00032400ff027b82 */ /* 0x001e240000000a00 */
        /* <DEDUP_REMOVED lines=32> */
[----:B------:R-:W-:Y:S02]  /*1e280*/  VIADDMNMX R8, R3, UR5, R8, PT ;  /* 0x0000000503087c46 */ /* 0x000fe4000b800108 */
[----:B------:R-:W-:-:S02]  /*1e290*/  IADD3 R7, R7, 0x1000000, R11 ;  /* 0x0100000007077810 */ /* 0x000fc40007ffe00b */
[-C--:B------:R-:W-:Y:S01]  /*1e2a0*/  IABS R9, R8.reuse ;  /* 0x0000000800097213 */ /* 0x080fe20000000000 */
[----:B------:R-:W-:Y:S01]  /*1e2b0*/  IMAD.MOV R26, RZ, RZ, -R8 ;  /* 0x000000ffff1a7224 */ /* 0x000fe200078e0a08 */
[----:B------:R-:W-:Y:S02]  /*1e2c0*/  IABS R4, R8 ;  /* 0x0000000800047213 */ /* 0x000fe40000000000 */
[----:B------:R-:W0:Y:S03]  /*1e2d0*/  I2F.RP R10, R9 ;  /* 0x00000009000a7306 */ /* 0x000e260000209400 */
[----:B------:R-:W-:-:S05]  /*1e2e0*/  IMAD.MOV R4, RZ, RZ, -R4 ;  /* 0x000000ffff047224 */ /* 0x000fca00078e0a04 */
[----:B0-----:R-:W0:Y:S02]  /*1e2f0*/  MUFU.RCP R10, R10 ;  /* 0x0000000a000a7308 */ /* 0x001e240000001000 */
[----:B0-----:R-:W-:-:S06]  /*1e300*/  VIADD R3, R10, 0xffffffe ;  /* 0x0ffffffe0a037836 */ /* 0x001fcc0000000000 */
[----:B------:R-:W0:Y:S02]  /*1e310*/  F2I.FTZ.U32.TRUNC.NTZ R3, R3 ;  /* 0x0000000300037305 */ /* 0x000e24000021f000 */
[----:B0-----:R-:W-:-:S04]  /*1e320*/  IMAD.MOV R12, RZ, RZ, -R3 ;  /* 0x000000ffff0c7224 */ /* 0x001fc800078e0a03 */
[----:B------:R-:W-:-:S04]  /*1e330*/  IMAD R5, R12, R9, RZ ;  /* 0x000000090c057224 */ /* 0x000fc800078e02ff */
[----:B------:R-:W-:Y:S01]  /*1e340*/  IMAD.HI.U32 R2, R3, R5, R2 ;  /* 0x0000000503027227 */ /* 0x000fe200078e0002 */
        /* <DEDUP_REMOVED lines=13> */
[----:B------:R-:W-:-:S07]  /*1e420*/  IMAD R26, R2, R26, R7 ;  /* 0x0000001a021a7224 */ /* 0x000fce00078e0207 */
.L_x_10200:
[----:B------:R-:W-:-:S05]  /*1e430*/  LOP3.LUT R2, RZ, R2, RZ, 0x33, !PT ;  /* 0x00000002ff027212 */ /* 0x000fca00078e33ff */
[----:B------:R-:W-:Y:S01]  /*1e440*/  IMAD.IADD R25, R25, 0x1, R2 ;  /* 0x0000000119197824 */ /* 0x000fe200078e0202 */
[----:B------:R-:W-:Y:S06]  /*1e450*/  BRA `(.L_x_10201) ;  /* 0x00000000000c7947 */ /* 0x000fec0003800000 */
.L_x_10196:
[----:B------:R-:W-:Y:S02]  /*1e460*/  IMAD.MOV.U32 R25, RZ, RZ, RZ ;  /* 0x000000ffff197224 */ /* 0x000fe400078e00ff */
[----:B------:R-:W-:Y:S02]  /*1e470*/  IMAD.U32 R24, RZ, RZ, UR6 ;  /* 0x00000006ff187e24 */ /* 0x000fe4000f8e00ff */
[----:B------:R-:W-:-:S07]  /*1e480*/  IMAD.MOV.U32 R26, RZ, RZ, RZ ;  /* 0x000000ffff1a7224 */ /* 0x000fce00078e00ff */
.L_x_10201:
[----:B------:R-:W-:-:S13]  /*1e490*/  ISETP.NE.AND P0, PT, R0, RZ, PT ;  /* 0x000000ff0000720c */ /* 0x000fda0003f05270 */
[----:B------:R-:W0:Y:S01]  /*1e4a0*/  @!P0 S2R R3, SR_CgaCtaId ;  /* 0x0000000000038919 */ /* 0x000e220000008800 */
[----:B------:R-:W-:-:S04]  /*1e4b0*/  @!P0 MOV R0, 0x400 ;  /* 0x0000040000008802 */ /* 0x000fc80000000f00 */
[----:B0-----:R-:W-:-:S05]  /*1e4c0*/  @!P0 LEA R0, R3, R0, 0x18 ;  /* 0x0000000003008211 */ /* 0x001fca00078ec0ff */
[----:B------:R1:W-:Y:S01]  /*1e4d0*/  @!P0 STS.128 [R0+0x19cd0], R24 ;  /* 0x019cd01800008388 */ /* 0x0003e20000000c00 */
[----:B------:R-:W-:Y:S06]  /*1e4e0*/  BAR.ARV 0x5, 0x200 ;  /* 0x0148000000007b1d */ /* 0x000fec0000002000 */
.L_x_10194:
[----:B-1----:R-:W-:Y:S01]  /*1e4f0*/  IMAD.MOV.U32 R0, RZ, RZ, 0x1 ;  /* 0x00000001ff007424 */ /* 0x002fe200078e00ff */
[----:B------:R-:W-:Y:S01]  /*1e500*/  ULDC UR4, c[0x0][0xc3c] ;  /* 0x00030f0000047ab9 */ /* 0x000fe20000000800 */
[----:B------:R-:W-:Y:S01]  /*1e510*/  IMAD.MOV.U32 R23, RZ, RZ, RZ ;  /* 0x000000ffff177224 */ /* 0x000fe200078e00ff */
[----:B0-----:R-:W-:Y:S02]  /*1e520*/  ISETP.GE.AND P0, PT, R27, UR4, PT ;  /* 0x000000041b007c0c */ /* 0x001fe4000bf06270 */
[----:B------:R0:W-:Y:S04]  /*1e530*/  STL [R1], R0 ;  /* 0x0000000001007387 */ /* 0x0001e80000100800 */
[----:B------:R0:W-:Y:S07]  /*1e540*/  STL [R1+0x48], RZ ;  /* 0x000048ff01007387 */ /* 0x0001ee0000100800 */
[----:B------:R-:W-:Y:S05]  /*1e550*/  @P0 BRA `(.L_x_10202) ;  /* 0x0000006c00a00947 */ /* 0x000fea0003800000 */
[----:B------:R-:W1:Y:S01]  /*1e560*/  S2R R13, SR_TID.X ;  /* 0x00000000000d7919 */ /* 0x000e620000002100 */
[----:B------:R-:W2:Y:S01]  /*1e570*/  S2UR UR5, SR_CgaCtaId ;  /* 0x00000000000579c3 */ /* 0x000ea20000008800 */
[----:B------:R-:W-:Y:S01]  /*1e580*/  UMOV UR4, 0x400 ;  /* 0x0000040000047882 */ /* 0x000fe20000000000 */
[----:B------:R-:W-:Y:S01]  /*1e590*/  BSSY B7, `(.L_x_10202) ;  /* 0x00006e4000077945 */ /* 0x000fe20003800000 */
[----:B------:R-:W-:Y:S01]  /*1e5a0*/  IMAD.MOV.U32 R29, RZ, RZ, RZ ;  /* 0x000000ffff1d7224 */ /* 0x000fe200078e00ff */
[----:B------:R-:W-:Y:S01]  /*1e5b0*/  ULDC.64 UR40, c[0x0][0x198] ;  /* 0x0000660000287ab9 */ /* 0x000fe20000000a00 */
[----:B------:R-:W-:Y:S01]  /*1e5c0*/  IMAD.MOV.U32 R23, RZ, RZ, RZ ;  /* 0x000000ffff177224 */ /* 0x000fe200078e00ff */
[----:B------:R-:W-:Y:S02]  /*1e5d0*/  ULOP3.LUT UR36, UR37, 0x1, URZ, 0xfc, !UPT ;  /* 0x0000000125247892 */ /* 0x000fe4000f8efc3f */
[----:B------:R-:W-:Y:S01]  /*1e5e0*/  ULOP3.LUT UR39, UR37, 0x2, URZ, 0xfc, !UPT ;  /* 0x0000000225277892 */ /* 0x000fe2000f8efc3f */
[----:B------:R-:W-:Y:S01]  /*1e5f0*/  ULDC UR38, c[0x0][0xc] ;  /* 0x0000030000267ab9 */ /* 0x000fe20000000800 */
[----:B--2---:R-:W-:-:S06]  /*1e600*/  ULEA UR4, UR5, UR4, 0x18 ;  /* 0x0000000405047291 */ /* 0x004fcc000f8ec03f */
[----:B------:R-:W-:Y:S01]  /*1e610*/  IMAD.U32 R19, RZ, RZ, UR4 ;  /* 0x00000004ff137e24 */ /* 0x000fe2000f8e00ff */
[C---:B-1----:R-:W-:Y:S01]  /*1e620*/  LOP3.LUT R12, R13.reuse, 0x7f, RZ, 0xc0, !PT ;  /* 0x0000007f0d0c7812 */ /* 0x042fe200078ec0ff */
[C---:B------:R-:W-:Y:S01]  /*1e630*/  IMAD.SHL.U32 R2, R13.reuse, 0x20, RZ ;  /* 0x000000200d027824 */ /* 0x040fe200078e00ff */
[----:B------:R-:W-:Y:S01]  /*1e640*/  SHF.R.U32.HI R3, RZ, 0x1, R13 ;  /* 0x00000001ff037819 */ /* 0x000fe2000001160d */
[C---:B0-----:R-:W-:Y:S01]  /*1e650*/  IMAD.SHL.U32 R0, R13.reuse, 0x10, RZ ;  /* 0x000000100d007824 */ /* 0x041fe200078e00ff */
[C---:B------:R-:W-:Y:S01]  /*1e660*/  LOP3.LUT P0, RZ, R13.reuse, 0x4, RZ, 0xc0, !PT ;  /* 0x000000040dff7812 */ /* 0x040fe2000780c0ff */
[----:B------:R-:W-:Y:S01]  /*1e670*/  IMAD.SHL.U32 R5, R12, 0x10, RZ ;  /* 0x000000100c057824 */ /* 0x000fe200078e00ff */
[C---:B------:R-:W-:Y:S01]  /*1e680*/  LOP3.LUT R28, R2.reuse, 0x360, RZ, 0xc0, !PT ;  /* 0x00000360021c7812 */ /* 0x040fe200078ec0ff */
[C---:B------:R-:W-:Y:S01]  /*1e690*/  IMAD.SHL.U32 R7, R13.reuse, 0x2, RZ ;  /* 0x000000020d077824 */ /* 0x040fe200078e00ff */
[----:B------:R-:W-:Y:S01]  /*1e6a0*/  LOP3.LUT R2, R2, 0x80, RZ, 0xc0, !PT ;  /* 0x0000008002027812 */ /* 0x000fe200078ec0ff */
[----:B------:R-:W-:Y:S01]  /*1e6b0*/  IMAD.SHL.U32 R11, R13, 0x4, RZ ;  /* 0x000000040d0b7824 */ /* 0x000fe200078e00ff */
[----:B------:R-:W-:-:S02]  /*1e6c0*/  LOP3.LUT R8, R0, 0x60, RZ, 0xc0, !PT ;  /* 0x0000006000087812 */ /* 0x000fc400078ec0ff */
[----:B------:R-:W-:Y:S02]  /*1e6d0*/  LOP3.LUT R4, R0, 0x90, RZ, 0xc0, !PT ;  /* 0x0000009000047812 */ /* 0x000fe400078ec0ff */
[----:B------:R-:W-:Y:S02]  /*1e6e0*/  LOP3.LUT R2, R2, 0x10, R3, 0xf8, !PT ;  /* 0x0000001002027812 */ /* 0x000fe400078ef803 */
[----:B------:R-:W-:Y:S02]  /*1e6f0*/  LOP3.LUT R3, R3, 0x20, RZ, 0xc0, !PT ;  /* 0x0000002003037812 */ /* 0x000fe400078ec0ff */
[----:B------:R-:W-:Y:S02]  /*1e700*/  LOP3.LUT R9, R8, 0x700, R5, 0xf8, !PT ;  /* 0x0000070008097812 */ /* 0x000fe400078ef805 */
[----:B------:R-:W-:Y:S01]  /*1e710*/  LOP3.LUT R8, R4, 0x10, R7, 0x78, !PT ;  /* 0x0000001004087812 */ /* 0x000fe200078e7807 */
[----:B------:R-:W-:Y:S01]  /*1e720*/  IMAD.SHL.U32 R4, R13, 0x80, RZ ;  /* 0x000000800d047824 */ /* 0x000fe200078e00ff */
[----:B------:R-:W-:Y:S01]  /*1e730*/  LOP3.LUT R28, R28, 0x400, R5, 0xf8, !PT ;  /* 0x000004001c1c7812 */ /* 0x000fe200078ef805 */
[----:B------:R-:W-:Y:S01]  /*1e740*/  IMAD.SHL.U32 R7, R6, 0x800, RZ ;  /* 0x0000080006077824 */ /* 0x000fe200078e00ff */
[----:B------:R-:W-:-:S02]  /*1e750*/  LOP3.LUT R5, R3, 0x10, R13, 0xf8, !PT ;  /* 0x0000001003057812 */ /* 0x000fc400078ef80d */
[----:B------:R-:W-:Y:S02]  /*1e760*/  LOP3.LUT R6, R4, 0x400, RZ, 0xc0, !PT ;  /* 0x0000040004067812 */ /* 0x000fe400078ec0ff */
[----:B------:R-:W-:Y:S02]  /*1e770*/  LOP3.LUT R5, R5, 0x380, R4, 0xf8, !PT ;  /* 0x0000038005057812 */ /* 0x000fe400078ef804 */
[----:B------:R-:W-:Y:S01]  /*1e780*/  LOP3.LUT R3, R2, 0x10, R11, 0x78, !PT ;  /* 0x0000001002037812 */ /* 0x000fe200078e780b */
[----:B------:R-:W-:Y:S01]  /*1e790*/  IMAD.SHL.U32 R2, R13, 0x40, RZ ;  /* 0x000000400d027824 */ /* 0x000fe200078e00ff */
[----:B------:R-:W-:Y:S02]  /*1e7a0*/  LOP3.LUT R6, R6, 0x800, R7, 0xf8, !PT ;  /* 0x0000080006067812 */ /* 0x000fe400078ef807 */
[----:B------:R-:W-:Y:S02]  /*1e7b0*/  LOP3.LUT R5, R5, 0x70, R0, 0x78, !PT ;  /* 0x0000007005057812 */ /* 0x000fe400078e7800 */
[----:B------:R-:W-:-:S02]  /*1e7c0*/  LOP3.LUT R8, R9, R8, RZ, 0xfc, !PT ;  /* 0x0000000809087212 */ /* 0x000fc400078efcff */
[----:B------:R-:W-:Y:S02]  /*1e7d0*/  SHF.R.U32.HI R4, RZ, 0x1, R12 ;  /* 0x00000001ff047819 */ /* 0x000fe4000001160c */
[----:B------:R-:W-:Y:S01]  /*1e7e0*/  LOP3.LUT R10, R6, R5, RZ, 0xfc, !PT ;  /* 0x00000005060a7212 */ /* 0x000fe200078efcff */
[----:B------:R-:W-:Y:S01]  /*1e7f0*/  IMAD.MOV.U32 R5, RZ, RZ, 0x1 ;  /* 0x00000001ff057424 */ /* 0x000fe200078e00ff */
[----:B------:R-:W-:Y:S01]  /*1e800*/  LOP3.LUT R4, R4, 0x40, R2, 0xf8, !PT ;  /* 0x0000004004047812 */ /* 0x000fe200078ef802 */
[----:B------:R-:W-:Y:S01]  /*1e810*/  IMAD.IADD R2, R19, 0x1, R8 ;  /* 0x0000000113027824 */ /* 0x000fe200078e0208 */
[----:B------:R-:W-:Y:S01]  /*1e820*/  LOP3.LUT R28, R28, R3, RZ, 0xfc, !PT ;  /* 0x000000031c1c7212 */ /* 0x000fe200078efcff */
[----:B------:R-:W-:Y:S01]  /*1e830*/  STL [R1+0x4], R10 ;  /* 0x0000040a01007387 */ /* 0x000fe20000100800 */
[----:B------:R-:W-:Y:S01]  /*1e840*/  VIADD R3, R10, 0x40 ;  /* 0x000000400a037836 */ /* 0x000fe20000000000 */
[----:B------:R-:W-:Y:S01]  /*1e850*/  LOP3.LUT R0, R0, 0x10, RZ, 0xc0, !PT ;  /* 0x0000001000007812 */ /* 0x000fe200078ec0ff */
[----:B------:R-:W-:Y:S01]  /*1e860*/  @P0 VIADD R3, R10, 0xffffffc0 ;  /* 0xffffffc00a030836 */ /* 0x000fe20000000000 */
[----:B------:R-:W-:Y:S02]  /*1e870*/  STL [R1+0x8], R5 ;  /* 0x0000080501007387 */ /* 0x000fe40000100800 */
[----:B------:R-:W-:-:S02]  /*1e880*/  LOP3.LUT R4, R0, 0x20, RZ, 0xfc, !PT ;  /* 0x0000002000047812 */ /* 0x000fc400078efcff */
[----:B------:R0:W-:Y:S04]  /*1e890*/  STL [R1+0x28], R2 ;  /* 0x0000280201007387 */ /* 0x0001e80000100800 */
[----:B------:R-:W-:Y:S04]  /*1e8a0*/  STL [R1+0x48], RZ ;  /* 0x000048ff01007387 */ /* 0x000fe80000100800 */
[----:B------:R1:W-:Y:S01]  /*1e8b0*/  STL [R1+0x14], R3 ;  /* 0x0000140301007387 */ /* 0x0003e20000100800 */
[----:B0-----:R-:W-:-:S05]  /*1e8c0*/  IMAD.MOV.U32 R2, RZ, RZ, 0x1 ;  /* 0x00000001ff027424 */ /* 0x001fca00078e00ff */
[----:B------:R0:W-:Y:S01]  /*1e8d0*/  STL [R1], R2 ;  /* 0x0000000201007387 */ /* 0x0001e20000100800 */
[----:B-1----:R-:W-:Y:S02]  /*1e8e0*/  LOP3.LUT R3, R0, 0x40, RZ, 0xfc, !PT ;  /* 0x0000004000037812 */ /* 0x002fe400078efcff */
[C---:B------:R-:W-:Y:S02]  /*1e8f0*/  LOP3.LUT R0, R28.reuse, 0x2800, RZ, 0xfc, !PT ;  /* 0x000028001c007812 */ /* 0x040fe400078efcff */
[----:B0-----:R-:W-:-:S07]  /*1e900*/  LOP3.LUT R2, R28, 0x1800, RZ, 0xfc, !PT ;  /* 0x000018001c027812 */ /* 0x001fce00078efcff */
.L_x_10338:
[----:B------:R-:W-:Y:S05]  /*1e910*/  YIELD ;  /* 0x0000000000007946 */ /* 0x000fea0003800000 */
[----:B------:R-:W-:Y:S01]  /*1e920*/  ULDC.64 UR4, c[0x0][0xa28] ;  /* 0x00028a0000047ab9 */ /* 0x000fe20000000a00 */
[----:B------:R-:W-:Y:S02]  /*1e930*/  CS2R R6, SRZ ;  /* 0x0000000000067805 */ /* 0x000fe4000001ff00 */
[----:B------:R-:W-:Y:S01]  /*1e940*/  ISETP.NE.U32.AND P0, PT, RZ, UR4, PT ;  /* 0x00000004ff007c0c */ /* 0x000fe2000bf05070 */
[----:B0-----:R-:W0:Y:S01]  /*1e950*/  LDC.64 R10, c[0x0][0xa00] ;  /* 0x00028000ff0a7b82 */ /* 0x001e220000000a00 */
[----:B------:R-:W-:Y:S01]  /*1e960*/  IMAD.MOV.U32 R0, RZ, RZ, RZ ;  /* 0x000000ffff007224 */ /* 0x000fe200078e00ff */
[----:B------:R-:W-:Y:S01]  /*1e970*/  ULDC.64 UR6, c[0x0][0xa08] ;  /* 0x0002820000067ab9 */ /* 0x000fe20000000a00 */
[----:B------:R-:W-:Y:S01]  /*1e980*/  ISETP.NE.AND.EX P0, PT, RZ, UR5, PT, P0 ;  /* 0x00000005ff007c0c */ /* 0x000fe2000bf05300 */
[----:B------:R-:W-:Y:S01]  /*1e990*/  ULDC.64 UR4, c[0x0][0xa18] ;  /* 0x0002860000047ab9 */ /* 0x000fe20000000a00 */
[----:B------:R-:W-:-:S03]  /*1e9a0*/  ULDC.64 UR8, c[0x0][0xa10] ;  /* 0x0002840000087ab9 */ /* 0x000fc60000000a00 */
[----:B-1----:R-:W1:Y:S08]  /*1e9b0*/  LDC.64 R4, c[0x0][0xa08] ;  /* 0x00028200ff047b82 */ /* 0x002e700000000a00 */
[----:B--23--:R-:W2:Y:S02]  /*1e9c0*/  @P0 LDC.64 R2, c[0x0][0xa28] ;  /* 0x00028a00ff020b82 */ /* 0x00cea40000000a00 */
[----:B--2---:R-:W-:-:S05]  /*1e9d0*/  @P0 IMAD.WIDE R2, R27, 0x4, R2 ;  /* 0x000000041b020825 */ /* 0x004fca00078e0202 */
[----:B------:R2:W5:Y:S01]  /*1e9e0*/  @P0 LDG.E R7, desc[UR42][R2.64] ;  /* 0x0000002a02070981 */ /* 0x000562000c1e1900 */
[----:B------:R-:W-:Y:S01]  /*1e9f0*/  ISETP.NE.U32.AND P0, PT, RZ, UR4, PT ;  /* 0x00000004ff007c0c */ /* 0x000fe2000bf05070 */
[C---:B0-----:R-:W-:Y:S01]  /*1ea00*/  IMAD.WIDE R10, R27.reuse, 0x4, R10 ;  /* 0x000000041b0a7825 */ /* 0x041fe200078e020a */
[----:B------:R-:W-:Y:S02]  /*1ea10*/  ISETP.NE.U32.AND P2, PT, RZ, UR6, PT ;  /* 0x00000006ff007c0c */ /* 0x000fe4000bf45070 */
[----:B------:R-:W-:Y:S01]  /*1ea20*/  ISETP.NE.AND.EX P0, PT, RZ, UR5, PT, P0 ;  /* 0x00000005ff007c0c */ /* 0x000fe2000bf05300 */
[----:B------:R-:W-:Y:S01]  /*1ea30*/  ULDC.64 UR4, c[0x0][0xa00] ;  /* 0x0002800000047ab9 */ /* 0x000fe20000000a00 */
[----:B------:R-:W-:Y:S01]  /*1ea40*/  ISETP.NE.U32.AND P4, PT, RZ, UR8, PT ;  /* 0x00000008ff007c0c */ /* 0x000fe2000bf85070 */
[----:B------:R-:W-:Y:S01]  /*1ea50*/  IMAD.MOV.U32 R9, RZ, RZ, RZ ;  /* 0x000000ffff097224 */ /* 0x000fe200078e00ff */
[----:B------:R-:W-:Y:S01]  /*1ea60*/  ISETP.NE.U32.AND P1, PT, RZ, UR4, PT ;  /* 0x00000004ff007c0c */ /* 0x000fe2000bf25070 */
[----:B--2---:R-:W0:Y:S01]  /*1ea70*/  LDC.64 R2, c[0x0][0xa10] ;  /* 0x00028400ff027b82 */ /* 0x004e220000000a00 */
[----:B-1----:R-:W-:-:S02]  /*1ea80*/  IMAD.WIDE R4, R27, 0x4, R4 ;  /* 0x000000041b047825 */ /* 0x002fc400078e0204 */
[----:B------:R-:W-:-:S05]  /*1ea90*/  ISETP.NE.AND.EX P3, PT, RZ, UR5, PT, P1 ;  /* 0x00000005ff007c0c */ /* 0x000fca000bf65310 */
        /* <DEDUP_REMOVED lines=21> */
[----:B--2---:R0:W-:Y:S01]  /*1ebf0*/  STL [R1+0x24], R0 ;  /* 0x0000240001007387 */ /* 0x0041e20000100800 */
[----:B------:R-:W-:Y:S02]  /*1ec00*/  IMAD.MOV.U32 R13, RZ, RZ, R0 ;  /* 0x000000ffff0d7224 */ /* 0x000fe400078e0000 */
[----:B0-----:R-:W-:Y:S01]  /*1ec10*/  IMAD.U32 R0, RZ, RZ, UR4 ;  /* 0x00000004ff007e24 */ /* 0x001fe2000f8e00ff */
[----:B---3--:R-:W-:Y:S06]  /*1ec20*/  @P0 BRA `(.L_x_10203) ;  /* 0x0000000000140947 */ /* 0x008fec0003800000 */
[----:B------:R-:W-:Y:S05]  /*1ec30*/  @!P3 BRA `(.L_x_10203) ;  /* 0x000000000010b947 */ /* 0x000fea0003800000 */
[----:B------:R-:W2:Y:S04]  /*1ec40*/  LDG.E R12, desc[UR42][R10.64] ;  /* 0x0000002a0a0c7981 */ /* 0x000ea8000c1e1900 */
[----:B------:R-:W2:Y:S02]  /*1ec50*/  LDG.E R10, desc[UR42][R10.64+0x4] ;  /* 0x0000042a0a0a7981 */ /* 0x000ea4000c1e1900 */
[----:B--2---:R-:W-:-:S05]  /*1ec60*/  IMAD.IADD R13, R10, 0x1, -R12 ;  /* 0x000000010a0d7824 */ /* 0x004fca00078e0a0c */
[----:B------:R0:W-:Y:S02]  /*1ec70*/  STL [R1+0x24], R13 ;  /* 0x0000240d01007387 */ /* 0x0001e40000100800 */
.L_x_10203:
[----:B-----5:R-:W-:Y:S01]  /*1ec80*/  IMAD.IADD R9, R9, 0x1, R7 ;  /* 0x0000000109097824 */ /* 0x020fe200078e0207 */
[----:B------:R-:W-:Y:S01]  /*1ec90*/  ULDC.64 UR4, c[0x0][0xa20] ;  /* 0x0002880000047ab9 */ /* 0x000fe20000000a00 */
[C---:B------:R-:W-:Y:S02]  /*1eca0*/  LOP3.LUT R11, R26.reuse, 0xff000000, RZ, 0xc0, !PT ;  /* 0xff0000001a0b7812 */ /* 0x040fe400078ec0ff */
[----:B------:R-:W-:Y:S01]  /*1ecb0*/  ISETP.NE.U32.AND P0, PT, RZ, UR4, PT ;  /* 0x00000004ff007c0c */ /* 0x000fe2000bf05070 */
[----:B------:R1:W-:Y:S01]  /*1ecc0*/  STL [R1+0x10], R9 ;  /* 0x0000100901007387 */ /* 0x0003e20000100800 */
[----:B------:R-:W-:Y:S02]  /*1ecd0*/  SHF.R.U32.HI R11, RZ, 0x8, R11 ;  /* 0x00000008ff0b7819 */ /* 0x000fe4000001160b */
[----:B------:R-:W-:Y:S02]  /*1ece0*/  ISETP.NE.AND.EX P0, PT, RZ, UR5, PT, P0 ;  /* 0x00000005ff007c0c */ /* 0x000fe4000bf05300 */
[----:B------:R-:W-:-:S02]  /*1ecf0*/  LOP3.LUT R10, R26, 0xff0000, RZ, 0xc0, !PT ;  /* 0x00ff00001a0a7812 */ /* 0x000fc400078ec0ff */
[----:B------:R-:W-:Y:S02]  /*1ed00*/  LOP3.LUT R16, R26, 0xffff, RZ, 0xc0, !PT ;  /* 0x0000ffff1a107812 */ /* 0x000fe400078ec0ff */
[----:B------:R-:W-:-:S07]  /*1ed10*/  LEA.HI R11, R10, R11, RZ, 0x10 ;  /* 0x0000000b0a0b7211 */ /* 0x000fce00078f80ff */
[----:B-1----:R-:W-:Y:S05]  /*1ed20*/  @!P0 BRA `(.L_x_10204) ;  /* 0x0000000000108947 */ /* 0x002fea0003800000 */
[----:B------:R-:W1:Y:S02]  /*1ed30*/  LDC.64 R4, c[0x0][0xa20] ;  /* 0x00028800ff047b82 */ /* 0x000e640000000a00 */
[----:B-1----:R-:W-:-:S05]  /*1ed40*/  IMAD.WIDE R4, R27, 0x4, R4 ;  /* 0x000000041b047825 */ /* 0x002fca00078e0204 */
[----:B------:R1:W5:Y:S01]  /*1ed50*/  LDG.E R0, desc[UR42][R4.64] ;  /* 0x0000002a04007981 */ /* 0x000362000c1e1900 */
[----:B------:R-:W-:Y:S05]  /*1ed60*/  BRA `(.L_x_10205) ;  /* 0x0000000000107947 */ /* 0x000fea0003800000 */
.L_x_10204:
[----:B------:R-:W-:Y:S05]  /*1ed70*/  @!P1 BRA `(.L_x_10205) ;  /* 0x00000000000c9947 */ /* 0x000fea0003800000 */
[----:B------:R-:W2:Y:S04]  /*1ed80*/  LDG.E R0, desc[UR42][R4.64] ;  /* 0x0000002a04007981 */ /* 0x000ea8000c1e1900 */
[----:B------:R-:W2:Y:S02]  /*1ed90*/  LDG.E R4, desc[UR42][R4.64+0x4] ;  /* 0x0000042a04047981 */ /* 0x000ea4000c1e1900 */
[----:B--2---:R-:W-:-:S07]  /*1eda0*/  IMAD.IADD R0, R4, 0x1, -R0 ;  /* 0x0000000104007824 */ /* 0x004fce00078e0a00 */
.L_x_10205:
[----:B-1----:R-:W2:Y:S04]  /*1edb0*/  @P2 LDG.E R4, desc[UR42][R2.64] ;  /* 0x0000002a02042981 */ /* 0x002ea8000c1e1900 */
[----:B------:R1:W2:Y:S01]  /*1edc0*/  @P2 LDG.E R3, desc[UR42][R2.64+0x4] ;  /* 0x0000042a02032981 */ /* 0x0002a2000c1e1900 */
[----:B------:R-:W-:Y:S02]  /*1edd0*/  IMAD R12, R25, 0xc0, RZ ;  /* 0x000000c0190c7824 */ /* 0x000fe400078e02ff */
[----:B-----5:R-:W-:Y:S02]  /*1ede0*/  IMAD.IADD R7, R0, 0x1, -R7 ;  /* 0x0000000100077824 */ /* 0x020fe400078e0a07 */
[----:B------:R-:W-:Y:S01]  /*1edf0*/  VIADD R9, R12, 0xbf ;  /* 0x000000bf0c097836 */ /* 0x000fe20000000000 */
[----:B------:R3:W-:Y:S01]  /*1ee00*/  STL [R1+0x20], R12 ;  /* 0x0000200c01007387 */ /* 0x0007e20000100800 */
[----:B-1----:R-:W1:Y:S02]  /*1ee10*/  LDC R2, c[0x0][0x448] ;  /* 0x00011200ff027b82 */ /* 0x002e640000000800 */
[----:B-1----:R-:W-:-:S13]  /*1ee20*/  ISETP.NE.AND P1, PT, R2, 0x1, PT ;  /* 0x000000010200780c */ /* 0x002fda0003f25270 */
[----:B------:R-:W1:Y:S08]  /*1ee30*/  @P1 LDC R2, c[0x0][0x44c] ;  /* 0x00011300ff021b82 */ /* 0x000e700000000800 */
[----:B------:R-:W4:Y:S01]  /*1ee40*/  @P1 LDC R5, c[0x0][0x450] ;  /* 0x00011400ff051b82 */ /* 0x000f220000000800 */
[----:B-1----:R-:W-:-:S05]  /*1ee50*/  @P1 IMAD.HI.U32 R2, R9, R2, RZ ;  /* 0x0000000209021227 */ /* 0x002fca00078e00ff */
[----:B----4-:R-:W-:Y:S01]  /*1ee60*/  @P1 SHF.R.U32.HI R9, RZ, R5, R2 ;  /* 0x00000005ff091219 */ /* 0x010fe20000011602 */
[----:B--2---:R-:W-:-:S04]  /*1ee70*/  @P2 IMAD.IADD R8, R3, 0x1, -R4 ;  /* 0x0000000103082824 */ /* 0x004fc800078e0a04 */
[----:B------:R-:W-:-:S04]  /*1ee80*/  IMAD.IADD R0, R7, 0x1, R8 ;  /* 0x0000000107007824 */ /* 0x000fc800078e0208 */
[C---:B------:R-:W-:Y:S01]  /*1ee90*/  VIADD R21, R0.reuse, 0x7f ;  /* 0x0000007f00157836 */ /* 0x040fe20000000000 */
[----:B------:R-:W-:-:S04]  /*1eea0*/  IADD3 R20, R0, 0x1, -R13 ;  /* 0x0000000100147810 */ /* 0x000fc80007ffe80d */
[----:B------:R-:W-:Y:S01]  /*1eeb0*/  SHF.R.S32.HI R2, RZ, 0x1f, R21 ;  /* 0x0000001fff027819 */ /* 0x000fe20000011415 */
[----:B------:R-:W-:-:S03]  /*1eec0*/  IMAD.IADD R9, R20, 0x1, R9 ;  /* 0x0000000114097824 */ /* 0x000fc600078e0209 */
[----:B------:R-:W-:Y:S02]  /*1eed0*/  LEA.HI R21, R2, R21, RZ, 0x7 ;  /* 0x0000001502157211 */ /* 0x000fe400078f38ff */
[----:B------:R-:W1:Y:S02]  /*1eee0*/  LDC.64 R2, c[0x0][0x9e0] ;  /* 0x00027800ff027b82 */ /* 0x000e640000000a00 */
[----:B------:R-:W-:Y:S02]  /*1eef0*/  SHF.R.S32.HI R21, RZ, 0x7, R21 ;  /* 0x00000007ff157819 */ /* 0x000fe40000011415 */
[----:B-1----:R-:W-:Y:S01]  /*1ef00*/  ISETP.GE.AND P3, PT, R3, 0x1, PT ;  /* 0x000000010300780c */ /* 0x002fe20003f66270 */
[----:B------:R-:W-:-:S12]  /*1ef10*/  IMAD.IADD R2, R9, 0x1, R2 ;  /* 0x0000000109027824 */ /* 0x000fd800078e0202 */
[----:B---3--:R-:W-:Y:S05]  /*1ef20*/  @!P3 BRA `(.L_x_10206) ;  /* 0x000000000048b947 */ /* 0x008fea0003800000 */
        /* <DEDUP_REMOVED lines=11> */
.L_x_10208:
[----:B------:R-:W-:-:S13]  /*1efe0*/  ISETP.NE.AND P0, PT, R3, 0x1, PT ;  /* 0x000000010300780c */ /* 0x000fda0003f05270 */
[----:B------:R-:W1:Y:S02]  /*1eff0*/  @P0 LDC.64 R4, c[0x0][0x9e8] ;  /* 0x00027a00ff040b82 */ /* 0x000e640000000a00 */
[----:B-1----:R-:W-:-:S05]  /*1f000*/  @P0 IMAD.HI.U32 R4, R10, R4, RZ ;  /* 0x000000040a040227 */ /* 0x002fca00078e00ff */
[----:B------:R-:W-:-:S07]  /*1f010*/  @P0 SHF.R.U32.HI R10, RZ, R5, R4 ;  /* 0x00000005ff0a0219 */ /* 0x000fce0000011604 */
.L_x_10209:
[----:B------:R-:W-:Y:S05]  /*1f020*/  BSYNC B0 ;  /* 0x0000000000007941 */ /* 0x000fea0003800000 */
.L_x_10207:
[----:B------:R-:W-:-:S05]  /*1f030*/  IMAD R10, R10, R3, R3 ;  /* 0x000000030a0a7224 */ /* 0x000fca00078e0203 */
[----:B------:R-:W-:-:S07]  /*1f040*/  VIMNMX R2, R2, R10, PT ;  /* 0x0000000a02027248 */ /* 0x000fce0003fe0100 */
.L_x_10206:
[----:B------:R-:W1:Y:S01]  /*1f050*/  @P1 LDC R5, c[0x0][0x44c] ;  /* 0x00011300ff051b82 */ /* 0x000e620000000800 */
[----:B------:R-:W-:Y:S01]  /*1f060*/  VIADD R2, R2, 0x7f ;  /* 0x0000007f02027836 */ /* 0x000fe20000000000 */
[----:B------:R-:W-:Y:S01]  /*1f070*/  ULDC UR4, c[0x0][0x9dc] ;  /* 0x0002770000047ab9 */ /* 0x000fe20000000800 */
[----:B------:R-:W-:Y:S02]  /*1f080*/  IMAD.MOV.U32 R4, RZ, RZ, R12 ;  /* 0x000000ffff047224 */ /* 0x000fe400078e000c */
[----:B------:R-:W-:-:S03]  /*1f090*/  IMAD.IADD R18, R0, 0x1, -R13 ;  /* 0x0000000100127824 */ /* 0x000fc600078e0a0d */
[----:B------:R-:W2:Y:S01]  /*1f0a0*/  @P1 LDC R9, c[0x0][0x450] ;  /* 0x00011400ff091b82 */ /* 0x000ea20000000800 */
[----:B-1----:R-:W-:-:S05]  /*1f0b0*/  @P1 IMAD.HI.U32 R5, R12, R5, RZ ;  /* 0x000000050c051227 */ /* 0x002fca00078e00ff */
[----:B--2---:R-:W-:Y:S02]  /*1f0c0*/  @P1 SHF.R.U32.HI R4, RZ, R9, R5 ;  /* 0x00000009ff041219 */ /* 0x004fe40000011605 */
[----:B------:R-:W-:-:S04]  /*1f0d0*/  SHF.R.S32.HI R5, RZ, 0x1f, R2 ;  /* 0x0000001fff057819 */ /* 0x000fc80000011402 */
[----:B------:R-:W-:Y:S01]  /*1f0e0*/  LEA.HI R5, R5, R2, RZ, 0x7 ;  /* 0x0000000205057211 */ /* 0x000fe200078f38ff */
[----:B------:R-:W-:-:S03]  /*1f0f0*/  IMAD.IADD R2, R18, 0x1, R4 ;  /* 0x0000000112027824 */ /* 0x000fc600078e0204 */
[----:B------:R-:W-:Y:S01]  /*1f100*/  SHF.R.S32.HI R5, RZ, 0x7, R5 ;  /* 0x00000007ff057819 */ /* 0x000fe20000011405 */
[----:B------:R-:W-:-:S03]  /*1f110*/  VIADD R0, R2, -UR4 ;  /* 0x8000000402007c36 */ /* 0x000fc60008000000 */
[----:B------:R-:W-:Y:S01]  /*1f120*/  VIMNMX R9, R21, R5, PT ;  /* 0x0000000515097248 */ /* 0x000fe20003fe0100 */
        /* <DEDUP_REMOVED lines=11> */
.L_x_10212:
[----:B------:R-:W-:-:S13]  /*1f1e0*/  ISETP.NE.AND P0, PT, R3, 0x1, PT ;  /* 0x000000010300780c */ /* 0x000fda0003f05270 */
[----:B------:R-:W1:Y:S02]  /*1f1f0*/  @P0 LDC.64 R4, c[0x0][0x9e8] ;  /* 0x00027a00ff040b82 */ /* 0x000e640000000a00 */
[----:B-1----:R-:W-:-:S05]  /*1f200*/  @P0 IMAD.HI.U32 R4, R2, R4, RZ ;  /* 0x0000000402040227 */ /* 0x002fca00078e00ff */
[----:B------:R-:W-:-:S07]  /*1f210*/  @P0 SHF.R.U32.HI R2, RZ, R5, R4 ;  /* 0x00000005ff020219 */ /* 0x000fce0000011604 */
.L_x_10213:
[----:B------:R-:W-:Y:S05]  /*1f220*/  BSYNC B0 ;  /* 0x0000000000007941 */ /* 0x000fea0003800000 */
.L_x_10211:
[----:B------:R-:W-:-:S05]  /*1f230*/  IMAD R2, R2, R3, RZ ;  /* 0x0000000302027224 */ /* 0x000fca00078e02ff */
[----:B------:R-:W-:-:S07]  /*1f240*/  VIMNMX R0, R0, R2, !PT ;  /* 0x0000000200007248 */ /* 0x000fce0007fe0100 */
.L_x_10210:
        /* <DEDUP_REMOVED lines=40> */
.L_x_10215:
[----:B------:R-:W-:Y:S05]  /*1f4d0*/  BSYNC B0 ;  /* 0x0000000000007941 */ /* 0x000fea0003800000 */
.L_x_10214:
[-C--:B------:R-:W-:Y:S01]  /*1f4e0*/  IMAD R4, R26, R2.reuse, R4 ;  /* 0x000000021a047224 */ /* 0x080fe200078e0204 */
[----:B------:R-:W-:Y:S04]  /*1f4f0*/  BSSY B0, `(.L_x_10216) ;  /* 0x0000156000007945 */ /* 0x000fe80003800000 */
[C---:B------:R-:W-:Y:S01]  /*1f500*/  VIADDMNMX R2, R4.reuse, R2, R9, PT ;  /* 0x0000000204027246 */ /* 0x040fe20003800109 */
[----:B------:R-:W-:-:S04]  /*1f510*/  IMAD R4, R4, 0x80, -R7 ;  /* 0x0000008004047824 */ /* 0x000fc800078e0a07 */
[----:B------:R-:W-:Y:S01]  /*1f520*/  IMAD R2, R2, 0x80, -R7 ;  /* 0x0000008002027824 */ /* 0x000fe200078e0a07 */
[----:B------:R-:W-:-:S04]  /*1f530*/  VIMNMX R4, RZ, R4, !PT ;  /* 0x00000004ff047248 */ /* 0x000fc80007fe0100 */
[----:B------:R-:W-:Y:S02]  /*1f540*/  VIMNMX R2, R2, R8, PT ;  /* 0x0000000802027248 */ /* 0x000fe40003fe0100 */
[----:B------:R-:W-:Y:S02]  /*1f550*/  SHF.R.U32.HI R3, RZ, 0x7, R4 ;  /* 0x00000007ff037819 */ /* 0x000fe40000011604 */
[----:B------:R-:W-:-:S13]  /*1f560*/  ISETP.GT.AND P0, PT, R2, R4, PT ;  /* 0x000000040200720c */ /* 0x000fda0003f04270 */
[----:B------:R-:W-:-:S05]  /*1f570*/  @P0 VIADD R2, R2, 0x7f ;  /* 0x0000007f02020836 */ /* 0x000fca0000000000 */
[----:B------:R-:W-:-:S04]  /*1f580*/  @P0 SHF.R.S32.HI R4, RZ, 0x1f, R2 ;  /* 0x0000001fff040819 */ /* 0x000fc80000011402 */
[----:B------:R-:W-:Y:S01]  /*1f590*/  @P0 LEA.HI R2, R4, R2, RZ, 0x7 ;  /* 0x0000000204020211 */ /* 0x000fe200078f38ff */
[----:B------:R-:W-:-:S03]  /*1f5a0*/  IMAD.MOV.U32 R4, RZ, RZ, R3 ;  /* 0x000000ffff047224 */ /* 0x000fc600078e0003 */
        /* <DEDUP_REMOVED lines=11> */
.L_x_10373:
[----:B--2---:R-:W-:Y:S02]  /*1f660*/  ISETP.NE.AND P0, PT, R14, RZ, PT ;  /* 0x000000ff0e00720c */ /* 0x004fe40003f05270 */
[----:B------:R-:W-:-:S11]  /*1f670*/  PLOP3.LUT P6, PT, PT, PT, PT, 0x8, 0x0 ;  /* 0x000000000000781c */ /* 0x000fd60003fce170 */
[----:B------:R-:W-:Y:S05]  /*1f680*/  @P0 BRA `(.L_x_10219) ;  /* 0x00000000000c0947 */ /* 0x000fea0003800000 */
[----:B------:R-:W-:-:S03]  /*1f690*/  UMOV UR4, 0xffffffff ;  /* 0xffffffff00047882 */ /* 0x000fc60000000000 */
[----:B------:R-:W-:Y:S05]  /*1f6a0*/  BRA.DIV UR4, `(.L_x_10220) ;  /* 0x0000006a04787947 */ /* 0x000fea000b800000 */
[----:B------:R-:W-:-:S13]  /*1f6b0*/  ELECT P6, URZ, PT ;  /* 0x00000000003f782f */ /* 0x000fda00038c0000 */
.L_x_10219:
        /* <DEDUP_REMOVED lines=9> */
.L_x_10376:
[----:B------:R-:W-:Y:S05]  /*1f750*/  BSYNC B1 ;  /* 0x0000000000017941 */ /* 0x000fea0003800000 */
.L_x_10221:
[----:B------:R-:W-:Y:S04]  /*1f760*/  BSSY B1, `(.L_x_10223) ;  /* 0x000008c000017945 */ /* 0x000fe80003800000 */
[----:B------:R-:W-:Y:S05]  /*1f770*/  @!P6 BRA `(.L_x_10224) ;  /* 0x000000080028e947 */ /* 0x000fea0003800000 */
[----:B------:R-:W2:Y:S01]  /*1f780*/  LDL R8, [R1+0x8] ;  /* 0x0000080001087983 */ /* 0x000ea20000100800 */
[----:B------:R-:W-:Y:S01]  /*1f790*/  IMAD R9, R29, 0x8, R19 ;  /* 0x000000081d097824 */ /* 0x000fe200078e0213 */
[----:B------:R-:W3:Y:S01]  /*1f7a0*/  S2R R7, SR_TID.X ;  /* 0x0000000000077919 */ /* 0x000ee20000002100 */
[----:B------:R-:W-:Y:S01]  /*1f7b0*/  BSSY B2, `(.L_x_10225) ;  /* 0x0000006000027945 */ /* 0x000fe20003800000 */
[----:B---3--:R-:W-:-:S04]  /*1f7c0*/  LOP3.LUT R7, R7, 0x7f, RZ, 0xc0, !PT ;  /* 0x0000007f07077812 */ /* 0x008fc800078ec0ff */
[----:B------:R-:W-:Y:S02]  /*1f7d0*/  ISETP.NE.AND P1, PT, R7, RZ, PT ;  /* 0x000000ff0700720c */ /* 0x000fe40003f25270 */
[----:B--2---:R-:W-:-:S04]  /*1f7e0*/  SHF.L.U32 R11, R8, 0x1f, RZ ;  /* 0x0000001f080b7819 */ /* 0x004fc800000006ff */
[----:B------:R-:W2:Y:S02]  /*1f7f0*/  SYNCS.PHASECHK.TRANS64.TRYWAIT P0, [R9+URZ+0x19ca0], R11 ;  /* 0x019ca00b090075a7 */ /* 0x000ea4000800017f */
[----:B--2---:R-:W-:Y:S05]  /*1f800*/  @!P0 BRA `(.L_x_10226) ;  /* 0x0000006800548947 */ /* 0x004fea0003800000 */
.L_x_10377:
[----:B------:R-:W-:Y:S05]  /*1f810*/  BSYNC B2 ;  /* 0x0000000000027941 */ /* 0x000fea0003800000 */
.L_x_10225:
        /* <DEDUP_REMOVED lines=9> */
.L_x_10228:
[----:B------:R-:W-:Y:S05]  /*1f8b0*/  BSYNC B2 ;  /* 0x0000000000027941 */ /* 0x000fea0003800000 */
.L_x_10227:
        /* <DEDUP_REMOVED lines=8> */
[----:B-1----:R-:W-:Y:S01]  /*1f940*/  VIADD R5, R9, 0x19c90 ;  /* 0x00019c9009057836 */ /* 0x002fe20000000000 */
[----:B------:R-:W-:Y:S01]  /*1f950*/  UMOV UR6, 0x0 ;  /* 0x0000000000067882 */ /* 0x000fe20000000000 */
[----:B------:R-:W-:Y:S01]  /*1f960*/  VIADD R10, R8, 0x13800 ;  /* 0x00013800080a7836 */ /* 0x000fe20000000000 */
[----:B------:R-:W-:-:S09]  /*1f970*/  UMOV UR7, 0x12f00000 ;  /* 0x12f0000000077882 */ /* 0x000fd20000000000 */
.L_x_10229:
        /* <DEDUP_REMOVED lines=16> */
.L_x_10230:
        /* <DEDUP_REMOVED lines=16> */
.L_x_10231:
        /* <DEDUP_REMOVED lines=13> */
.L_x_10378:
[----:B------:R-:W-:Y:S05]  /*1fc50*/  BSYNC B2 ;  /* 0x0000000000027941 */ /* 0x000fea0003800000 */
.L_x_10232:
[----:B------:R-:W-:Y:S01]  /*1fc60*/  BSSY B2, `(.L_x_10234) ;  /* 0x000000b000027945 */ /* 0x000fe20003800000 */
[----:B------:R-:W-:Y:S02]  /*1fc70*/  IMAD.MOV.U32 R10, RZ, RZ, 0x0 ;  /* 0x00000000ff0a7424 */ /* 0x000fe400078e00ff */
[----:B0-2---:R-:W-:Y:S01]  /*1fc80*/  IMAD.MOV.U32 R11, RZ, RZ, 0x12f00000 ;  /* 0x12f00000ff0b7424 */ /* 0x005fe200078e00ff */
        /* <DEDUP_REMOVED lines=8> */
.L_x_10235:
[----:B------:R-:W-:Y:S05]  /*1fd10*/  BSYNC B2 ;  /* 0x0000000000027941 */ /* 0x000fea0003800000 */
.L_x_10234:
        /* <DEDUP_REMOVED lines=8> */
.L_x_10236:
        /* <DEDUP_REMOVED lines=15> */
.L_x_10237:
        /* <DEDUP_REMOVED lines=15> */
.L_x_10238:
        /* <DEDUP_REMOVED lines=10> */
.L_x_10224:
[----:B------:R-:W-:Y:S05]  /*20020*/  BSYNC B1 ;  /* 0x0000000000017941 */ /* 0x000fea0003800000 */
.L_x_10223:
[----:B-1----:R-:W2:Y:S01]  /*20030*/  LDL.LU R5, [R1+0x8] ;  /* 0x0000080001057983 */ /* 0x002ea20000300800 */
[----:B------:R-:W-:Y:S01]  /*20040*/  VIADD R29, R29, 0x1 ;  /* 0x000000011d1d7836 */ /* 0x000fe20000000000 */
[----:B------:R-:W-:Y:S01]  /*20050*/  PLOP3.LUT P0, PT, PT, PT, PT, 0x8, 0x0 ;  /* 0x000000000000781c */ /* 0x000fe20003f0e170 */
[----:B------:R-:W-:-:S03]  /*20060*/  VIADD R10, R4, 0xfffffffe ;  /* 0xfffffffe040a7836 */ /* 0x000fc60000000000 */
[C---:B------:R-:W-:Y:S02]  /*20070*/  ISETP.NE.AND P1, PT, R29.reuse, 0x2, PT ;  /* 0x000000021d00780c */ /* 0x040fe40003f25270 */
[----:B------:R-:W-:Y:S02]  /*20080*/  ISETP.GE.AND P2, PT, R10, R3, PT ;  /* 0x000000030a00720c */ /* 0x000fe40003f46270 */
[----:B------:R-:W-:Y:S02]  /*20090*/  SEL R4, RZ, 0x1, P1 ;  /* 0x00000001ff047807 */ /* 0x000fe40000800000 */
[----:B------:R-:W-:Y:S02]  /*200a0*/  SEL R29, R29, RZ, P1 ;  /* 0x000000ff1d1d7207 */ /* 0x000fe40000800000 */
[----:B--2---:R-:W-:-:S05]  /*200b0*/  LOP3.LUT R5, R5, R4, RZ, 0x3c, !PT ;  /* 0x0000000405057212 */ /* 0x004fca00078e3cff */
[----:B------:R1:W-:Y:S02]  /*200c0*/  STL [R1+0x8], R5 ;  /* 0x0000080501007387 */ /* 0x0003e40000100800 */
[----:B------:R-:W-:Y:S05]  /*200d0*/  @!P2 BRA `(.L_x_10217) ;  /* 0x00000008005ca947 */ /* 0x000fea0003800000 */
.L_x_10255:
[----:B------:R-:W-:Y:S05]  /*200e0*/  YIELD ;  /* 0x0000000000007946 */ /* 0x000fea0003800000 */
[----:B------:R-:W-:Y:S04]  /*200f0*/  BSSY B1, `(.L_x_10239) ;  /* 0x000008b000017945 */ /* 0x000fe80003800000 */
[----:B--2---:R-:W-:Y:S05]  /*20100*/  @!P6 BRA `(.L_x_10240) ;  /* 0x000000080024e947 */ /* 0x004fea0003800000 */
[----:B-1----:R-:W2:Y:S01]  /*20110*/  LDL R5, [R1+0x8] ;  /* 0x0000080001057983 */ /* 0x002ea20000100800 */
        /* <DEDUP_REMOVED lines=8> */
.L_x_10379:
[----:B------:R-:W-:Y:S05]  /*201a0*/  BSYNC B2 ;  /* 0x0000000000027941 */ /* 0x000fea0003800000 */
.L_x_10241:
        /* <DEDUP_REMOVED lines=9> */
.L_x_10244:
[----:B------:R-:W-:Y:S05]  /*20240*/  BSYNC B2 ;  /* 0x0000000000027941 */ /* 0x000fea0003800000 */
.L_x_10243:
        /* <DEDUP_REMOVED lines=11> */
.L_x_10245:
        /* <DEDUP_REMOVED lines=16> */
.L_x_10246:
        /* <DEDUP_REMOVED lines=16> */
.L_x_10247:
        /* <DEDUP_REMOVED lines=13> */
.L_x_10380:
[----:B------:R-:W-:Y:S05]  /*205d0*/  BSYNC B2 ;  /* 0x0000000000027941 */ /* 0x000fea0003800000 */
.L_x_10248:
        /* <DEDUP_REMOVED lines=11> */
.L_x_10251:
[----:B------:R-:W-:Y:S05]  /*20690*/  BSYNC B2 ;  /* 0x0000000000027941 */ /* 0x000fea0003800000 */
.L_x_10250:
        /* <DEDUP_REMOVED lines=8> */
.L_x_10252:
        /* <DEDUP_REMOVED lines=15> */
.L_x_10253:
        /* <DEDUP_REMOVED lines=15> */
.L_x_10254:
        /* <DEDUP_REMOVED lines=10> */
.L_x_10240:
[----:B------:R-:W-:Y:S05]  /*209a0*/  BSYNC B1 ;  /* 0x0000000000017941 */ /* 0x000fea0003800000 */
.L_x_10239:
        /* <DEDUP_REMOVED lines=10> */
.L_x_10217:
[----:B------:R-:W-:Y:S05]  /*20a50*/  BSYNC B0 ;  /* 0x0000000000007941 */ /* 0x000fea0003800000 */
.L_x_10216:
        /* <DEDUP_REMOVED lines=8> */
[----:B----4-:R-:W-:-:S05]  /*20ae0*/  @P1 IMAD.HI.U32 R4, R3, R4, RZ ;  /* 0x0000000403041227 */ /* 0x010fca00078e00ff */
[----:B-----5:R-:W-:-:S05]  /*20af0*/  @P1 SHF.R.U32.HI R3, RZ, R2, R4 ;  /* 0x00000002ff031219 */ /* 0x020fca0000011604 */
[----:B------:R-:W-:Y:S02]  /*20b00*/  IMAD.IADD R20, R20, 0x1, R3 ;  /* 0x0000000114147824 */ /* 0x000fe400078e0203 */
[----:B------:R-:W3:Y:S02]  /*20b10*/  LDC.64 R2, c[0x0][0x9e0] ;  /* 0x00027800ff027b82 */ /* 0x000ee40000000a00 */
[----:B---3--:R-:W-:Y:S01]  /*20b20*/  ISETP.GE.AND P2, PT, R3, 0x1, PT ;  /* 0x000000010300780c */ /* 0x008fe20003f46270 */
[----:B------:R-:W-:-:S12]  /*20b30*/  IMAD.IADD R2, R20, 0x1, R2 ;  /* 0x0000000114027824 */ /* 0x000fd800078e0202 */
[----:B------:R-:W-:Y:S05]  /*20b40*/  @!P2 BRA `(.L_x_10256) ;  /* 0x000000000048a947 */ /* 0x000fea0003800000 */
[C---:B------:R-:W-:Y:S01]  /*20b50*/  ISETP.GT.AND P0, PT, R20.reuse, RZ, PT ;  /* 0x000000ff1400720c */ /* 0x040fe20003f04270 */
[----:B------:R-:W-:Y:S01]  /*20b60*/  BSSY B0, `(.L_x_10257) ;  /* 0x000000e000007945 */ /* 0x000fe20003800000 */
[----:B------:R-:W-:-:S11]  /*20b70*/  VIADD R6, R20, 0xffffffff ;  /* 0xffffffff14067836 */ /* 0x000fd60000000000 */
[----:B------:R-:W-:Y:S05]  /*20b80*/  @P0 BRA `(.L_x_10258) ;  /* 0x00000000001c0947 */ /* 0x000fea0003800000 */
[----:B------:R-:W-:Y:S01]  /*20b90*/  ISETP.NE.AND P0, PT, R3, 0x1, PT ;  /* 0x000000010300780c */ /* 0x000fe20003f05270 */
[----:B------:R-:W-:-:S12]  /*20ba0*/  IMAD.MOV R6, RZ, RZ, -R20 ;  /* 0x000000ffff067224 */ /* 0x000fd800078e0a14 */
[----:B-1----:R-:W1:Y:S02]  /*20bb0*/  @P0 LDC.64 R4, c[0x0][0x9e8] ;  /* 0x00027a00ff040b82 */ /* 0x002e640000000a00 */
[----:B-1----:R-:W-:-:S05]  /*20bc0*/  @P0 IMAD.HI.U32 R4, R6, R4, RZ ;  /* 0x0000000406040227 */ /* 0x002fca00078e00ff */
[----:B------:R-:W-:-:S04]  /*20bd0*/  @P0 SHF.R.U32.HI R6, RZ, R5, R4 ;  /* 0x00000005ff060219 */ /* 0x000fc80000011604 */
[----:B------:R-:W-:Y:S01]  /*20be0*/  LOP3.LUT R6, RZ, R6, RZ, 0x33, !PT ;  /* 0x00000006ff067212 */ /* 0x000fe200078e33ff */
[----:B------:R-:W-:Y:S06]  /*20bf0*/  BRA `(.L_x_10259) ;  /* 0x0000000000107947 */ /* 0x000fec0003800000 */
.L_x_10258:
[----:B------:R-:W-:-:S13]  /*20c00*/  ISETP.NE.AND P0, PT, R3, 0x1, PT ;  /* 0x000000010300780c */ /* 0x000fda0003f05270 */
[----:B-1----:R-:W1:Y:S02]  /*20c10*/  @P0 LDC.64 R4, c[0x0][0x9e8] ;  /* 0x00027a00ff040b82 */ /* 0x002e640000000a00 */
[----:B-1----:R-:W-:-:S05]  /*20c20*/  @P0 IMAD.HI.U32 R4, R6, R4, RZ ;  /* 0x0000000406040227 */ /* 0x002fca00078e00ff */
[----:B------:R-:W-:-:S07]  /*20c30*/  @P0 SHF.R.U32.HI R6, RZ, R5, R4 ;  /* 0x00000005ff060219 */ /* 0x000fce0000011604 */
.L_x_10259:
[----:B------:R-:W-:Y:S05]  /*20c40*/  BSYNC B0 ;  /* 0x0000000000007941 */ /* 0x000fea0003800000 */
.L_x_10257:
[----:B------:R-:W-:-:S05]  /*20c50*/  IMAD R6, R6, R3, R3 ;  /* 0x0000000306067224 */ /* 0x000fca00078e0203 */
[----:B------:R-:W-:-:S07]  /*20c60*/  VIMNMX R2, R2, R6, PT ;  /* 0x0000000602027248 */ /* 0x000fce0003fe0100 */
.L_x_10256:
[----:B------:R-:W-:Y:S01]  /*20c70*/  VIADD R2, R2, 0x7f ;  /* 0x0000007f02027836 */ /* 0x000fe20000000000 */
[----:B------:R-:W-:Y:S01]  /*20c80*/  ULDC UR4, c[0x0][0x9dc] ;  /* 0x0002770000047ab9 */ /* 0x000fe20000000800 */
[----:B-1----:R-:W-:-:S03]  /*20c90*/  IMAD.MOV.U32 R5, RZ, RZ, R7 ;  /* 0x000000ffff057224 */ /* 0x002fc600078e0007 */
[----:B------:R-:W-:-:S04]  /*20ca0*/  SHF.R.S32.HI R4, RZ, 0x1f, R2 ;  /* 0x0000001fff047819 */ /* 0x000fc80000011402 */
[----:B------:R-:W-:Y:S02]  /*20cb0*/  LEA.HI R4, R4, R2, RZ, 0x7 ;  /* 0x0000000204047211 */ /* 0x000fe400078f38ff */
[----:B------:R-:W1:Y:S02]  /*20cc0*/  @P1 LDC R2, c[0x0][0x450] ;  /* 0x00011400ff021b82 */ /* 0x000e640000000800 */
[----:B------:R-:W-:-:S04]  /*20cd0*/  SHF.R.S32.HI R4, RZ, 0x7, R4 ;  /* 0x00000007ff047819 */ /* 0x000fc80000011404 */
[----:B------:R-:W-:Y:S02]  /*20ce0*/  VIMNMX R6, R21, R4, PT ;  /* 0x0000000415067248 */ /* 0x000fe40003fe0100 */
[----:B------:R-:W3:Y:S02]  /*20cf0*/  @P1 LDC R4, c[0x0][0x44c] ;  /* 0x00011300ff041b82 */ /* 0x000ee40000000800 */
[----:B---3--:R-:W-:-:S05]  /*20d00*/  @P1 IMAD.HI.U32 R4, R7, R4, RZ ;  /* 0x0000000407041227 */ /* 0x008fca00078e00ff */
        /* <DEDUP_REMOVED lines=14> */
.L_x_10262:
[----:B------:R-:W-:-:S13]  /*20df0*/  ISETP.NE.AND P0, PT, R3, 0x1, PT ;  /* 0x000000010300780c */ /* 0x000fda0003f05270 */
[----:B------:R-:W1:Y:S02]  /*20e00*/  @P0 LDC.64 R4, c[0x0][0x9e8] ;  /* 0x00027a00ff040b82 */ /* 0x000e640000000a00 */
[----:B-1----:R-:W-:-:S05]  /*20e10*/  @P0 IMAD.HI.U32 R4, R7, R4, RZ ;  /* 0x0000000407040227 */ /* 0x002fca00078e00ff */
[----:B------:R-:W-:-:S07]  /*20e20*/  @P0 SHF.R.U32.HI R7, RZ, R5, R4 ;  /* 0x00000005ff070219 */ /* 0x000fce0000011604 */
.L_x_10263:
[----:B------:R-:W-:Y:S05]  /*20e30*/  BSYNC B0 ;  /* 0x0000000000007941 */ /* 0x000fea0003800000 */
.L_x_10261:
[----:B------:R-:W-:-:S05]  /*20e40*/  IMAD R3, R7, R3, RZ ;  /* 0x0000000307037224 */ /* 0x000fca00078e02ff */
[----:B------:R-:W-:-:S07]  /*20e50*/  VIMNMX R2, R2, R3, !PT ;  /* 0x0000000302027248 */ /* 0x000fce0007fe0100 */
.L_x_10260:
[----:B------:R-:W-:Y:S01]  /*20e60*/  ISETP.NE.AND P1, PT, R0, RZ, PT ;  /* 0x000000ff0000720c */ /* 0x000fe20003f25270 */
[----:B------:R-:W-:Y:S01]  /*20e70*/  BSSY B0, `(.L_x_10264) ;  /* 0x0000024000007945 */ /* 0x000fe20003800000 */
[----:B------:R-:W-:-:S04]  /*20e80*/  SHF.R.S32.HI R3, RZ, 0x1f, R2 ;  /* 0x0000001fff037819 */ /* 0x000fc80000011402 */
[----:B------:R-:W-:Y:S01]  /*20e90*/  LEA.HI R3, R3, R2, RZ, 0x7 ;  /* 0x0000000203037211 */ /* 0x000fe200078f38ff */
[----:B------:R-:W-:-:S03]  /*20ea0*/  IMAD.MOV.U32 R2, RZ, RZ, RZ ;  /* 0x000000ffff027224 */ /* 0x000fc600078e00ff */
[----:B------:R-:W-:-:S03]  /*20eb0*/  SHF.R.S32.HI R3, RZ, 0x7, R3 ;  /* 0x00000007ff037819 */ /* 0x000fc60000011403 */
[----:B------:R-:W1:Y:S01]  /*20ec0*/  @!P1 LDC R0, c[0x0][0x9f0] ;  /* 0x00027c00ff009b82 */ /* 0x000e620000000800 */
[----:B------:R-:W-:-:S04]  /*20ed0*/  VIMNMX R4, RZ, R3, !PT ;  /* 0x00000003ff047248 */ /* 0x000fc80007fe0100 */
[----:B------:R-:W-:-:S13]  /*20ee0*/  ISETP.GT.AND P0, PT, R6, R4, PT ;  /* 0x000000040600720c */ /* 0x000fda0003f04270 */
[----:B------:R-:W-:Y:S05]  /*20ef0*/  @!P0 BRA `(.L_x_10265) ;  /* 0x00000000006c8947 */ /* 0x000fea0003800000 */
[-C--:B-1----:R-:W-:Y:S02]  /*20f00*/  IABS R5, R0.reuse ;  /* 0x0000000000057213 */ /* 0x082fe40000000000 */
[----:B--2---:R-:W-:Y:S02]  /*20f10*/  IABS R8, R0 ;  /* 0x0000000000087213 */ /* 0x004fe40000000000 */
[----:B------:R-:W1:Y:S03]  /*20f20*/  I2F.RP R2, R5 ;  /* 0x0000000500027306 */ /* 0x000e660000209400 */
[----:B------:R-:W-:-:S05]  /*20f30*/  IMAD.MOV R8, RZ, RZ, -R8 ;  /* 0x000000ffff087224 */ /* 0x000fca00078e0a08 */
[----:B-1----:R-:W1:Y:S02]  /*20f40*/  MUFU.RCP R2, R2 ;  /* 0x0000000200027308 */ /* 0x002e640000001000 */
[----:B-1----:R-:W-:-:S06]  /*20f50*/  VIADD R2, R2, 0xffffffe ;  /* 0x0ffffffe02027836 */ /* 0x002fcc0000000000 */
[----:B------:R-:W1:Y:S02]  /*20f60*/  F2I.FTZ.U32.TRUNC.NTZ R3, R2 ;  /* 0x0000000200037305 */ /* 0x000e64000021f000 */
[----:B-1----:R-:W-:-:S04]  /*20f70*/  IMAD.MOV R2, RZ, RZ, -R3 ;  /* 0x000000ffff027224 */ /* 0x002fc800078e0a03 */
        /* <DEDUP_REMOVED lines=19> */
.L_x_10265:
[----:B------:R-:W-:Y:S05]  /*210b0*/  BSYNC B0 ;  /* 0x0000000000007941 */ /* 0x000fea0003800000 */
.L_x_10264:
[----:B------:R-:W-:-:S05]  /*210c0*/  IMAD R26, R26, R2, R4 ;  /* 0x000000021a1a7224 */ /* 0x000fca00078e0204 */
[----:B-1----:R-:W-:-:S04]  /*210d0*/  VIADDMNMX R0, R26, R2, R6, PT ;  /* 0x000000021a007246 */ /* 0x002fc80003800106 */
        /* <DEDUP_REMOVED lines=9> */
[----:B------:R-:W3:Y:S01]  /*21170*/  LDC.64 R2, c[0x0][0xc60] ;  /* 0x00031800ff027b82 */ /* 0x000ee20000000a00 */
[----:B------:R-:W1:Y:S02]  /*21180*/  FLO.U32 R0, UR4 ;  /* 0x0000000400007d00 */ /* 0x000e6400080e0000 */
[----:B-1----:R-:W-:-:S06]  /*21190*/  ISETP.EQ.U32.AND P0, PT, R0, R5, PT ;  /* 0x000000050000720c */ /* 0x002fcc0003f02070 */
[----:B------:R-:W3:Y:S07]  /*211a0*/  POPC R5, UR4 ;  /* 0x0000000400057d09 */ /* 0x000eee0008000000 */
[----:B---3--:R-:W3:Y:S01]  /*211b0*/  @P0 ATOMG.E.ADD.STRONG.GPU PT, R3, desc[UR42][R2.64], R5 ;  /* 0x00000005020309a8 */ /* 0x008ee200081ee1ea */
[----:B------:R-:W1:Y:S02]  /*211c0*/  S2R R4, SR_LTMASK ;  /* 0x0000000000047919 */ /* 0x000e640000003900 */
[----:B-1----:R-:W-:-:S04]  /*211d0*/  LOP3.LUT R4, R4, UR4, RZ, 0xc0, !PT ;  /* 0x0000000404047c12 */ /* 0x002fc8000f8ec0ff */
[----:B------:R-:W1:Y:S01]  /*211e0*/  POPC R7, R4 ;  /* 0x0000000400077309 */ /* 0x000e620000000000 */
[----:B---3--:R-:W1:Y:S02]  /*211f0*/  SHFL.IDX PT, R0, R3, R0, 0x1f ;  /* 0x00001f0003007589 */ /* 0x008e6400000e0000 */
[----:B-1----:R-:W-:Y:S01]  /*21200*/  IADD3 R24, R0, UR38, R7 ;  /* 0x0000002600187c10 */ /* 0x002fe2000fffe007 */
[----:B------:R-:W-:Y:S06]  /*21210*/  BRA `(.L_x_10267) ;  /* 0x0000003000587947 */ /* 0x000fec0003800000 */
.L_x_10266:
        /* <DEDUP_REMOVED lines=15> */
[----:B--2---:R-:W-:Y:S02]  /*21310*/  IMAD.MOV.U32 R8, RZ, RZ, 0x70 ;  /* 0x00000070ff087424 */ /* 0x004fe400078e00ff */
[----:B------:R-:W-:Y:S02]  /*21320*/  IMAD.MOV.U32 R12, RZ, RZ, 0x1 ;  /* 0x00000001ff0c7424 */ /* 0x000fe400078e00ff */
[----:B0-----:R-:W-:-:S07]  /*21330*/  IMAD.MOV.U32 R13, RZ, RZ, RZ ;  /* 0x000000ffff0d7224 */ /* 0x001fce00078e00ff */
[----:B------:R-:W-:-:S07]  /*21340*/  LEPC R20, `(.L_x_10269) ;  /* 0x000000001014794e */ /* 0x000fce0000000000 */
[----:B-1----:R-:W-:Y:S05]  /*21350*/  CALL.ABS.NOINC R2 ;  /* 0x0000000002007343 */ /* 0x002fea0003c00000 */
.L_x_10269:
[----:B------:R-:W-:Y:S05]  /*21360*/  BSYNC B6 ;  /* 0x0000000000067941 */ /* 0x000fea0003800000 */
.L_x_10268:
        /* <DEDUP_REMOVED lines=22> */
.L_x_10271:
[----:B------:R-:W-:Y:S05]  /*214d0*/  BSYNC B6 ;  /* 0x0000000000067941 */ /* 0x000fea0003800000 */
.L_x_10270:
        /* <DEDUP_REMOVED lines=20> */
.L_x_10273:
[----:B------:R-:W-:Y:S05]  /*21620*/  BSYNC B6 ;  /* 0x0000000000067941 */ /* 0x000fea0003800000 */
.L_x_10272:
        /* <DEDUP_REMOVED lines=19> */
.L_x_10275:
[----:B------:R-:W-:Y:S05]  /*21760*/  BSYNC B6 ;  /* 0x0000000000067941 */ /* 0x000fea0003800000 */
.L_x_10274:
[----:B------:R-:W-:Y:S01]  /*21770*/  ULDC.64 UR4, c[0x0][0x9f8] ;  /* 0x00027e0000047ab9 */ /* 0x000fe20000000a00 */
[----:B------:R-:W-:Y:S01]  /*21780*/  IMAD.MOV.U32 R25, RZ, RZ, R27 ;  /* 0x000000ffff197224 */ /* 0x000fe200078e001b */
[----:B------:R-:W-:-:S04]  /*21790*/  ISETP.NE.U32.AND P0, PT, RZ, UR4, PT ;  /* 0x00000004ff007c0c */ /* 0x000fc8000bf05070 */
[----:B------:R-:W-:Y:S01]  /*217a0*/  ISETP.NE.AND.EX P0, PT, RZ, UR5, PT, P0 ;  /* 0x00000005ff007c0c */ /* 0x000fe2000bf05300 */
[----:B------:R-:W-:-:S12]  /*217b0*/  ULDC.64 UR4, c[0x0][0xa08] ;  /* 0x0002820000047ab9 */ /* 0x000fd80000000a00 */
[----:B------:R-:W1:Y:S02]  /*217c0*/  @P0 LDC.64 R2, c[0x0][0x9f8] ;  /* 0x00027e00ff020b82 */ /* 0x000e640000000a00 */
[----:B-1----:R-:W-:-:S05]  /*217d0*/  @P0 IMAD.WIDE R2, R27, 0x4, R2 ;  /* 0x000000041b020825 */ /* 0x002fca00078e0202 */
[----:B------:R1:W2:Y:S02]  /*217e0*/  @P0 LDG.E R25, desc[UR42][R2.64] ;  /* 0x0000002a02190981 */ /* 0x0002a4000c1e1900 */
[----:B-1----:R-:W1:Y:S02]  /*217f0*/  LDC.64 R2, c[0x0][0x418] ;  /* 0x00010600ff027b82 */ /* 0x002e640000000a00 */
[----:B-1----:R-:W-:Y:S01]  /*21800*/  LOP3.LUT P0, RZ, R2, UR4, RZ, 0xfc, !PT ;  /* 0x0000000402ff7c12 */ /* 0x002fe2000f80fcff */
[----:B------:R-:W-:-:S03]  /*21810*/  UMOV UR4, 0xffffffff ;  /* 0xffffffff00047882 */ /* 0x000fc60000000000 */
[----:B------:R-:W-:Y:S02]  /*21820*/  LOP3.LUT P0, RZ, R3, UR5, RZ, 0xfc, P0 ;  /* 0x0000000503ff7c12 */ /* 0x000fe4000800fcff */
[----:B--2---:R-:W-:Y:S02]  /*21830*/  SHF.R.S32.HI R8, RZ, 0x1f, R25 ;  /* 0x0000001fff087819 */ /* 0x004fe40000011419 */
[----:B------:R-:W-:-:S03]  /*21840*/  SEL R18, R25, RZ, !P0 ;  /* 0x000000ff19127207 */ /* 0x000fc60004000000 */
[----:B------:R1:W-:Y:S01]  /*21850*/  STL [R1+0xc], R8 ;  /* 0x00000c0801007387 */ /* 0x0003e20000100800 */
[----:B------:R-:W-:Y:S05]  /*21860*/  BRA.DIV UR4, `(.L_x_10276) ;  /* 0x0000004a048c7947 */ /* 0x000fea000b800000 */
[----:B------:R-:W2:Y:S02]  /*21870*/  S2R R0, SR_TID.X ;  /* 0x0000000000007919 */ /* 0x000ea40000002100 */
[----:B--2---:R-:W-:-:S04]  /*21880*/  SHF.R.U32.HI R0, RZ, 0x5, R0 ;  /* 0x00000005ff007819 */ /* 0x004fc80000011600 */
[----:B------:R-:W-:-:S05]  /*21890*/  LOP3.LUT R0, R0, 0x3, RZ, 0xc0, !PT ;  /* 0x0000000300007812 */ /* 0x000fca00078ec0ff */
[----:B------:R2:W3:Y:S02]  /*218a0*/  SHFL.IDX PT, R14, R0, RZ, 0x1f ;  /* 0x00001fff000e7589 */ /* 0x0004e400000e0000 */
.L_x_10383:
        /* <DEDUP_REMOVED lines=8> */
.L_x_10386:
        /* <DEDUP_REMOVED lines=23> */
.L_x_10279:
        /* <DEDUP_REMOVED lines=8> */
.L_x_10387:
        /* <DEDUP_REMOVED lines=8> */
.L_x_10281:
        /* <DEDUP_REMOVED lines=28> */
.L_x_10388:
[----:B------:R-:W-:Y:S05]  /*21d60*/  @P1 BRA `(.L_x_10283) ;  /* 0x00000000001c1947 */ /* 0x000fea0003800000 */
[----:B------:R-:W4:Y:S01]  /*21d70*/  S2R R5, SR_TID.X ;  /* 0x0000000000057919 */ /* 0x000f220000002100 */
[----:B--23--:R-:W-:-:S04]  /*21d80*/  IMAD.MOV.U32 R3, RZ, RZ, 0x3000 ;  /* 0x00003000ff037424 */ /* 0x00cfc800078e00ff */
[----:B------:R2:W-:Y:S01]  /*21d90*/  SYNCS.ARRIVE.TRANS64 RZ, [R4+URZ+0x19c30], R3 ;  /* 0x019c300304ff79a7 */ /* 0x0005e2000800003f */
[----:B----4-:R-:W-:-:S04]  /*21da0*/  LOP3.LUT R5, R5, 0x1f, RZ, 0xc0, !PT ;  /* 0x0000001f05057812 */ /* 0x010fc800078ec0ff */
[----:B------:R-:W-:-:S13]  /*21db0*/  ISETP.NE.AND P0, PT, R5, RZ, PT ;  /* 0x000000ff0500720c */ /* 0x000fda0003f05270 */
[----:B--2---:R-:W-:Y:S05]  /*21dc0*/  @!P0 BRA `(.L_x_10283) ;  /* 0x0000000000048947 */ /* 0x004fea0003800000 */
[----:B------:R-:W-:Y:S01]  /*21dd0*/  BPT.TRAP 0x1 ;  /* 0x000000040000795c */ /* 0x000fe20000300000 */
.L_x_10283:
        /* <DEDUP_REMOVED lines=10> */
[----:B------:R-:W-:Y:S01]  /*21e80*/  UMOV UR16, 0x20 ;  /* 0x0000002000107882 */ /* 0x000fe20000000000 */
[----:B------:R-:W-:-:S02]  /*21e90*/  PLOP3.LUT P0, PT, PT, PT, PT, 0x80, 0x0 ;  /* 0x000000000000781c */ /* 0x000fc40003f0f070 */
[----:B------:R-:W-:Y:S01]  /*21ea0*/  UIADD3 UR8, UR15, 0x13800, URZ ;  /* 0x000138000f087890 */ /* 0x000fe2000fffe03f */
[----:B------:R-:W-:Y:S01]  /*21eb0*/  LOP3.LUT R17, R17, 0xfffffffe, RZ, 0xc0, !PT ;  /* 0xfffffffe11117812 */ /* 0x000fe200078ec0ff */
[----:B------:R-:W-:Y:S02]  /*21ec0*/  UIADD3 UR9, UR9, 0x19c30, URZ ;  /* 0x00019c3009097890 */ /* 0x000fe4000fffe03f */
[----:B------:R-:W-:Y:S02]  /*21ed0*/  UIADD3 UR14, UR15, 0x14800, URZ ;  /* 0x000148000f0e7890 */ /* 0x000fe4000fffe03f */
[----:B------:R-:W-:-:S05]  /*21ee0*/  UIADD3 UR15, UR15, 0x15800, URZ ;  /* 0x000158000f0f7890 */ /* 0x000fca000fffe03f */
[----:B------:R4:W-:Y:S01]  /*21ef0*/  UTMALDG.4D [UR8], [UR4], desc[UR6] ;  /* 0x00000608040075b4 */ /* 0x0009e20008019000 */
[----:B------:R-:W-:Y:S01]  /*21f00*/  @P0 LOP3.LUT R17, R17, 0x1, RZ, 0xfc, !PT ;  /* 0x0000000111110812 */ /* 0x000fe200078efcff */
[----:B----4-:R-:W-:Y:S01]  /*21f10*/  UMOV UR8, UR14 ;  /* 0x0000000e00087c82 */ /* 0x010fe20008000000 */
[----:B------:R-:W-:Y:S01]  /*21f20*/  UMOV UR10, UR16 ;  /* 0x00000010000a7c82 */ /* 0x000fe20008000000 */
[----:B------:R-:W-:Y:S01]  /*21f30*/  UMOV UR14, 0x40 ;  /* 0x00000040000e7882 */ /* 0x000fe20000000000 */
[----:B------:R4:W-:Y:S02]  /*21f40*/  UTMALDG.4D [UR8], [UR4], desc[UR6] ;  /* 0x00000608040075b4 */ /* 0x0009e40008019000 */
[----:B----4-:R-:W-:Y:S01]  /*21f50*/  UMOV UR8, UR15 ;  /* 0x0000000f00087c82 */ /* 0x010fe20008000000 */
[----:B------:R-:W-:Y:S02]  /*21f60*/  UMOV UR10, UR14 ;  /* 0x0000000e000a7c82 */ /* 0x000fe40008000000 */
[----:B------:R4:W-:Y:S02]  /*21f70*/  UTMALDG.4D [UR8], [UR4], desc[UR6] ;  /* 0x00000608040075b4 */ /* 0x0009e40008019000 */
[----:B----4-:R-:W-:Y:S01]  /*21f80*/  NOP ;  /* 0x0000000000007918 */ /* 0x010fe20000000000 */
.L_x_10277:
[----:B--23--:R-:W2:Y:S01]  /*21f90*/  LDL.LU R3, [R1+0x2c] ;  /* 0x00002c0001037983 */ /* 0x00cea20000300800 */
[----:B------:R-:W-:Y:S05]  /*21fa0*/  WARPSYNC.ALL ;  /* 0x0000000000007948 */ /* 0x000fea0003800000 */
[----:B------:R-:W-:Y:S01]  /*21fb0*/  ULDC.64 UR4, c[0x0][0x298] ;  /* 0x0000a60000047ab9 */ /* 0x000fe20000000a00 */
[----:B------:R-:W-:Y:S01]  /*21fc0*/  VIADD R0, R19, 0xf000 ;  /* 0x0000f00013007836 */ /* 0x000fe20000000000 */
[----:B------:R-:W-:Y:S01]  /*21fd0*/  ULDC.64 UR6, c[0x0][0xa00] ;  /* 0x0002800000067ab9 */ /* 0x000fe20000000a00 */
[----:B------:R-:W-:Y:S01]  /*21fe0*/  BSSY B6, `(.L_x_10284) ;  /* 0x0000022000067945 */ /* 0x000fe20003800000 */
[----:B------:R-:W-:Y:S01]  /*21ff0*/  BAR.SYNC.DEFER_BLOCKING 0x8, 0x200 ;  /* 0x0208000000007b1d */ /* 0x000fe20000010000 */
[----:B------:R-:W-:-:S02]  /*22000*/  ISETP.NE.U32.AND P0, PT, RZ, UR6, PT ;  /* 0x00000006ff007c0c */ /* 0x000fc4000bf05070 */
[----:B------:R-:W-:Y:S02]  /*22010*/  LOP3.LUT P1, RZ, R0, 0x9f, RZ, 0xc0, !PT ;  /* 0x0000009f00ff7812 */ /* 0x000fe4000782c0ff */
[----:B------:R-:W-:Y:S02]  /*22020*/  ISETP.NE.AND.EX P0, PT, RZ, UR7, PT, P0 ;  /* 0x00000007ff007c0c */ /* 0x000fe4000bf05300 */
[----:B--2---:R-:W-:Y:S01]  /*22030*/  SHF.R.S32.HI R2, RZ, 0x1f, R3 ;  /* 0x0000001fff027819 */ /* 0x004fe20000011403 */
[----:B------:R-:W-:-:S04]  /*22040*/  IMAD.WIDE.U32 R4, R3, UR4, RZ ;  /* 0x0000000403047c25 */ /* 0x000fc8000f8e00ff */
[----:B------:R-:W-:Y:S01]  /*22050*/  IMAD R2, R2, UR4, RZ ;  /* 0x0000000402027c24 */ /* 0x000fe2000f8e02ff */
[----:B------:R2:W-:Y:S03]  /*22060*/  STL.64 [R1+0x38], R4 ;  /* 0x0000380401007387 */ /* 0x0005e60000100a00 */
[----:B------:R-:W-:Y:S01]  /*22070*/  IMAD R0, R3, UR5, R2 ;  /* 0x0000000503007c24 */ /* 0x000fe2000f8e0202 */
[----:B------:R-:W-:-:S03]  /*22080*/  SHF.R.S32.HI R2, RZ, 0x1f, R27 ;  /* 0x0000001fff027819 */ /* 0x000fc6000001141b */
[----:B------:R-:W-:Y:S01]  /*22090*/  IMAD.IADD R3, R5, 0x1, R0 ;  /* 0x0000000105037824 */ /* 0x000fe200078e0200 */
[----:B------:R-:W-:Y:S02]  /*220a0*/  SEL R0, R27, RZ, !P0 ;  /* 0x000000ff1b007207 */ /* 0x000fe40004000000 */
[----:B------:R-:W-:Y:S02]  /*220b0*/  SEL R2, R2, RZ, !P0 ;  /* 0x000000ff02027207 */ /* 0x000fe40004000000 */
[----:B------:R2:W-:Y:S04]  /*220c0*/  STL [R1+0x34], R3 ;  /* 0x0000340301007387 */ /* 0x0005e80000100800 */
        /* <DEDUP_REMOVED lines=16> */
[----:B0-----:R-:W-:-:S07]  /*221d0*/  IMAD.MOV.U32 R13, RZ, RZ, RZ ;  /* 0x000000ffff0d7224 */ /* 0x001fce00078e00ff */
[----:B------:R-:W-:-:S07]  /*221e0*/  LEPC R20, `(.L_x_10285) ;  /* 0x000000001014794e */ /* 0x000fce0000000000 */
[----:B--2---:R-:W-:Y:S05]  /*221f0*/  CALL.ABS.NOINC R2 ;  /* 0x0000000002007343 */ /* 0x004fea0003c00000 */
.L_x_10285:
[----:B------:R-:W-:Y:S05]  /*22200*/  BSYNC B6 ;  /* 0x0000000000067941 */ /* 0x000fea0003800000 */
.L_x_10284:
[----:B------:R-:W3:Y:S01]  /*22210*/  LDL.LU R20, [R1+0x34] ;  /* 0x0000340001147983 */ /* 0x000ee20000300800 */
[----:B------:R-:W4:Y:S01]  /*22220*/  LDC R9, c[0x0][0x448] ;  /* 0x00011200ff097b82 */ /* 0x000f220000000800 */
[----:B------:R-:W-:Y:S01]  /*22230*/  ULDC.64 UR6, c[0x0][0x2e0] ;  /* 0x0000b80000067ab9 */ /* 0x000fe20000000a00 */
[----:B------:R-:W-:Y:S01]  /*22240*/  ULDC.64 UR4, c[0x0][0x2d8] ;  /* 0x0000b60000047ab9 */ /* 0x000fe20000000a00 */
[----:B--2---:R-:W3:Y:S01]  /*22250*/  LDL.LU.64 R2, [R1+0x38] ;  /* 0x0000380001027983 */ /* 0x004ee20000300a00 */
[----:B------:R-:W-:-:S03]  /*22260*/  ULDC.64 UR8, c[0x0][0x280] ;  /* 0x0000a00000087ab9 */ /* 0x000fc60000000a00 */
[----:B------:R-:W2:Y:S04]  /*22270*/  LDL.LU R21, [R1+0x44] ;  /* 0x0000440001157983 */ /* 0x000ea80000300800 */
[----:B------:R-:W2:Y:S04]  /*22280*/  LDL.LU R4, [R1+0x2c] ;  /* 0x00002c0001047983 */ /* 0x000ea80000300800 */
[----:B------:R-:W2:Y:S01]  /*22290*/  LDL R12, [R1+0x20] ;  /* 0x00002000010c7983 */ /* 0x000ea20000100800 */
[----:B------:R-:W0:Y:S01]  /*222a0*/  S2R R10, SR_TID.X ;  /* 0x00000000000a7919 */ /* 0x000e220000002100 */
[----:B----4-:R-:W-:-:S13]  /*222b0*/  ISETP.NE.AND P1, PT, R9, 0x1, PT ;  /* 0x000000010900780c */ /* 0x010fda0003f25270 */
[----:B------:R-:W4:Y:S08]  /*222c0*/  @P1 LDC R5, c[0x0][0x44c] ;  /* 0x00011300ff051b82 */ /* 0x000f300000000800 */
[----:B------:R-:W4:Y:S01]  /*222d0*/  @P1 LDC R6, c[0x0][0x450] ;  /* 0x00011400ff061b82 */ /* 0x000f220000000800 */
[----:B0-----:R-:W-:-:S07]  /*222e0*/  IMAD.SHL.U32 R10, R10, 0x10, RZ ;  /* 0x000000100a0a7824 */ /* 0x001fce00078e00ff */
[----:B-1----:R-:W0:Y:S01]  /*222f0*/  @P1 LDC R8, c[0x0][0x450] ;  /* 0x00011400ff081b82 */ /* 0x002e220000000800 */
[----:B------:R-:W-:-:S04]  /*22300*/  LOP3.LUT R10, R10, 0x10, RZ, 0xc0, !PT ;  /* 0x000000100a0a7812 */ /* 0x000fc800078ec0ff */
[C---:B------:R-:W-:Y:S02]  /*22310*/  LOP3.LUT R11, R10.reuse, 0x20, RZ, 0xfc, !PT ;  /* 0x000000200a0b7812 */ /* 0x040fe400078efcff */
[----:B------:R-:W-:Y:S01]  /*22320*/  LOP3.LUT R10, R10, 0x40, RZ, 0xfc, !PT ;  /* 0x000000400a0a7812 */ /* 0x000fe200078efcff */
[----:B---3--:R-:W-:Y:S02]  /*22330*/  IMAD.MOV.U32 R3, RZ, RZ, R20 ;  /* 0x000000ffff037224 */ /* 0x008fe400078e0014 */
[----:B------:R-:W1:Y:S01]  /*22340*/  S2R R20, SR_TID.X ;  /* 0x0000000000147919 */ /* 0x000e620000002100 */
        /* <DEDUP_REMOVED lines=8> */
[C---:B-1----:R-:W-:Y:S01]  /*223d0*/  LOP3.LUT R21, R20.reuse, 0x7f, RZ, 0xc0, !PT ;  /* 0x0000007f14157812 */ /* 0x042fe200078ec0ff */
[----:B------:R-:W-:-:S03]  /*223e0*/  IMAD.SHL.U32 R20, R20, 0x40, RZ ;  /* 0x0000004014147824 */ /* 0x000fc600078e00ff */
[----:B------:R-:W-:-:S04]  /*223f0*/  SHF.R.U32.HI R21, RZ, 0x1, R21 ;  /* 0x00000001ff157819 */ /* 0x000fc80000011615 */
[----:B------:R-:W-:Y:S02]  /*22400*/  LOP3.LUT R20, R21, 0x40, R20, 0xf8, !PT ;  /* 0x0000004015147812 */ /* 0x000fe400078ef814 */
[----:B------:R-:W1:Y:S03]  /*22410*/  S2R R21, SR_TID.X ;  /* 0x0000000000157919 */ /* 0x000e660000002100 */
[----:B------:R-:W-:-:S04]  /*22420*/  IMAD.IADD R0, R20, 0x1, R12 ;  /* 0x0000000114007824 */ /* 0x000fc800078e020c */
[----:B----4-:R-:W-:-:S04]  /*22430*/  @P1 IMAD.HI.U32 R5, R0, R5, RZ ;  /* 0x0000000500051227 */ /* 0x010fc800078e00ff */
[----:B------:R-:W-:Y:S01]  /*22440*/  IMAD.MOV.U32 R4, RZ, RZ, R0 ;  /* 0x000000ffff047224 */ /* 0x000fe200078e0000 */
[----:B------:R-:W-:-:S04]  /*22450*/  @P1 SHF.R.U32.HI R4, RZ, R6, R5 ;  /* 0x00000006ff041219 */ /* 0x000fc80000011605 */
        /* <DEDUP_REMOVED lines=10> */
[C---:B-1----:R-:W-:Y:S01]  /*22500*/  IMAD.SHL.U32 R20, R21.reuse, 0x10, RZ ;  /* 0x0000001015147824 */ /* 0x042fe200078e00ff */
[----:B------:R-:W-:Y:S01]  /*22510*/  LOP3.LUT R21, R21, 0x7f, RZ, 0xc0, !PT ;  /* 0x0000007f15157812 */ /* 0x000fe200078ec0ff */
[----:B------:R-:W-:-:S03]  /*22520*/  IMAD R7, R7, UR6, RZ ;  /* 0x0000000607077c24 */ /* 0x000fc6000f8e02ff */
[----:B------:R-:W-:Y:S01]  /*22530*/  LOP3.LUT R20, R20, 0x10, RZ, 0xc0, !PT ;  /* 0x0000001014147812 */ /* 0x000fe200078ec0ff */
[----:B------:R-:W-:Y:S01]  /*22540*/  IMAD R7, R6, UR7, R7 ;  /* 0x0000000706077c24 */ /* 0x000fe2000f8e0207 */
[----:B------:R-:W-:Y:S01]  /*22550*/  IADD3 R6, P0, R4, UR8, RZ ;  /* 0x0000000804067c10 */ /* 0x000fe2000ff1e0ff */
[----:B------:R-:W-:-:S03]  /*22560*/  IMAD.MOV.U32 R4, RZ, RZ, R0 ;  /* 0x000000ffff047224 */ /* 0x000fc600078e0000 */
[----:B------:R-:W-:Y:S02]  /*22570*/  IADD3.X R5, R5, UR9, R7, P0, !PT ;  /* 0x0000000905057c10 */ /* 0x000fe400087fe407 */
[----:B------:R-:W1:Y:S02]  /*22580*/  @P1 LDC R7, c[0x0][0x44c] ;  /* 0x00011300ff071b82 */ /* 0x000e640000000800 */
[----:B-1----:R-:W-:-:S05]  /*22590*/  @P1 IMAD.HI.U32 R7, R0, R7, RZ ;  /* 0x0000000700071227 */ /* 0x002fca00078e00ff */
        /* <DEDUP_REMOVED lines=9> */
[----:B------:R0:W5:Y:S01]  /*22630*/  LDL R10, [R1+0x28] ;  /* 0x00002800010a7983 */ /* 0x0001620000100800 */
[----:B------:R-:W-:Y:S02]  /*22640*/  ISETP.GE.AND P2, PT, R20, UR4, PT ;  /* 0x0000000414007c0c */ /* 0x000fe4000bf46270 */
[----:B------:R-:W-:Y:S01]  /*22650*/  IMAD.IADD R3, R3, 0x1, R4 ;  /* 0x0000000103037824 */ /* 0x000fe200078e0204 */
[----:B------:R-:W-:Y:S02]  /*22660*/  SHF.R.S32.HI R4, RZ, 0x1f, R0 ;  /* 0x0000001fff047819 */ /* 0x000fe40000011400 */
[----:B------:R-:W-:Y:S01]  /*22670*/  ISETP.GE.AND P1, PT, R11, UR4, PT ;  /* 0x000000040b007c0c */ /* 0x000fe2000bf26270 */
[----:B------:R-:W-:-:S04]  /*22680*/  IMAD.WIDE.U32 R2, R0, UR6, R2 ;  /* 0x0000000600027c25 */ /* 0x000fc8000f8e0002 */
[----:B------:R-:W-:Y:S01]  /*22690*/  IMAD R4, R4, UR6, RZ ;  /* 0x0000000604047c24 */ /* 0x000fe2000f8e02ff */
[----:B------:R-:W-:-:S03]  /*226a0*/  IADD3 R8, P3, R2, UR8, RZ ;  /* 0x0000000802087c10 */ /* 0x000fc6000ff7e0ff */
[----:B------:R-:W-:Y:S01]  /*226b0*/  IMAD R4, R0, UR7, R4 ;  /* 0x0000000700047c24 */ /* 0x000fe2000f8e0204 */
[----:B------:R-:W-:Y:S01]  /*226c0*/  UMOV UR4, 0xffffffff ;  /* 0xffffffff00047882 */ /* 0x000fe20000000000 */
[----:B------:R-:W-:-:S03]  /*226d0*/  SHF.R.U32.HI R21, RZ, 0x1, R21 ;  /* 0x00000001ff157819 */ /* 0x000fc60000011615 */
[----:B------:R-:W-:Y:S01]  /*226e0*/  IADD3.X R7, R3, UR9, R4, P3, !PT ;  /* 0x0000000903077c10 */ /* 0x000fe20009ffe404 */
[----:B0-----:R-:W-:Y:S06]  /*226f0*/  BRA.DIV UR4, `(.L_x_10286) ;  /* 0x0000003e04647947 */ /* 0x001fec000b800000 */
[----:B------:R-:W2:Y:S04]  /*22700*/  LDL.LU R12, [R1+0x24] ;  /* 0x00002400010c7983 */ /* 0x000ea80000300800 */
[----:B------:R-:W3:Y:S04]  /*22710*/  LDL.LU R11, [R1+0x20] ;  /* 0x00002000010b7983 */ /* 0x000ee80000300800 */
[----:B------:R-:W0:Y:S04]  /*22720*/  SHFL.IDX PT, R3, R6, RZ, 0x1e1f ;  /* 0x001e1fff06037589 */ /* 0x000e2800000e0000 */
[----:B------:R-:W1:Y:S04]  /*22730*/  SHFL.IDX PT, R2, R5, RZ, 0x1e1f ;  /* 0x001e1fff05027589 */ /* 0x000e6800000e0000 */
[----:B------:R-:W4:Y:S04]  /*22740*/  SHFL.IDX PT, R6, R6, 0x1, 0x1e1f ;  /* 0x003e1f0006067f89 */ /* 0x000f2800000e0000 */
[----:B------:R-:W4:Y:S01]  /*22750*/  SHFL.IDX PT, R5, R5, 0x1, 0x1e1f ;  /* 0x003e1f0005057f89 */ /* 0x000f2200000e0000 */
[----:B--2---:R-:W-:-:S02]  /*22760*/  IMAD R4, R12, R9, RZ ;  /* 0x000000090c047224 */ /* 0x004fc400078e02ff */
[----:B---3--:R-:W-:-:S05]  /*22770*/  IMAD.IADD R0, R21, 0x1, R11 ;  /* 0x0000000115007824 */ /* 0x008fca00078e020b */
[----:B------:R-:W-:-:S13]  /*22780*/  ISETP.GE.AND P4, PT, R0, R4, PT ;  /* 0x000000040000720c */ /* 0x000fda0003f86270 */
[----:B0-----:R-:W-:-:S05]  /*22790*/  @!P4 IADD3 R3, P3, R20, R3, RZ ;  /* 0x000000031403c210 */ /* 0x001fca0007f7e0ff */
[----:B-1----:R-:W-:-:S05]  /*227a0*/  @!P4 IMAD.X R2, RZ, RZ, R2, P3 ;  /* 0x000000ffff02c224 */ /* 0x002fca00018e0602 */
        /* <DEDUP_REMOVED lines=8> */
[----:B----4-:R-:W-:-:S05]  /*22830*/  @!P4 IADD3 R2, P3, R20, R6, RZ ;  /* 0x000000061402c210 */ /* 0x010fca0007f7e0ff */
[----:B------:R-:W-:-:S05]  /*22840*/  @!P4 IMAD.X R3, RZ, RZ, R5, P3 ;  /* 0x000000ffff03c224 */ /* 0x000fca00018e0605 */
[----:B------:R-:W-:Y:S04]  /*22850*/  @!P4 LDGSTS.E.BYPASS.LTC128B.128 [R10+0xf800], desc[UR42][R2.64], !P2 ;  /* 0x0f800000020acfae */ /* 0x000fe8000d101d6a */
[----:B------:R-:W-:Y:S04]  /*22860*/  @!P4 LDGSTS.E.BYPASS.LTC128B.128 [R10+0x11000], desc[UR42][R2.64+0x20], !P1 ;  /* 0x11000020020acfae */ /* 0x000fe8000c901d6a */
[----:B------:R0:W-:Y:S04]  /*22870*/  @!P4 LDGSTS.E.BYPASS.LTC128B.128 [R10+0x12800], desc[UR42][R2.64+0x40], !P0 ;  /* 0x12800040020acfae */ /* 0x0001e8000c101d6a */
[----:B0-----:R0:W1:Y:S04]  /*22880*/  SHFL.IDX PT, R3, R7, RZ, 0x1e1f ;  /* 0x001e1fff07037589 */ /* 0x00106800000e0000 */
[----:B------:R0:W2:Y:S02]  /*22890*/  SHFL.IDX PT, R2, R8, RZ, 0x1e1f ;  /* 0x001e1fff08027589 */ /* 0x0000a400000e0000 */
.L_x_10395:
        /* <DEDUP_REMOVED lines=12> */
.L_x_10288:
[----:B------:R-:W-:Y:S05]  /*22960*/  BSYNC B0 ;  /* 0x0000000000007941 */ /* 0x000fea0003800000 */
.L_x_10287:
[----:B------:R-:W-:Y:S01]  /*22970*/  NOP ;  /* 0x0000000000007918 */ /* 0x000fe20000000000 */
[----:B------:R-:W-:-:S13]  /*22980*/  PLOP3.LUT P0, PT, PT, PT, PT, 0x80, 0x0 ;  /* 0x000000000000781c */ /* 0x000fda0003f0f070 */
.L_x_10289:
        /* <DEDUP_REMOVED lines=18> */
.L_x_10396:
[----:B------:R-:W-:Y:S05]  /*22ab0*/  BSYNC B0 ;  /* 0x0000000000007941 */ /* 0x000fea0003800000 */
.L_x_10290:
[----:B------:R-:W3:Y:S02]  /*22ac0*/  LDL.LU R2, [R1+0x30] ;  /* 0x0000300001027983 */ /* 0x000ee40000300800 */
[----:B---3--:R-:W-:-:S05]  /*22ad0*/  VIADD R2, R2, 0xfffffffe ;  /* 0xfffffffe02027836 */ /* 0x008fca0000000000 */
[----:B------:R-:W-:-:S13]  /*22ae0*/  ISETP.GE.AND P0, PT, R2, R26, PT ;  /* 0x0000001a0200720c */ /* 0x000fda0003f06270 */
[----:B------:R-:W-:Y:S05]  /*22af0*/  @!P0 BRA `(.L_x_10292) ;  /* 0x0000001000448947 */ /* 0x000fea0003800000 */
[----:B0-----:R0:W5:Y:S01]  /*22b00*/  LDL.LU R8, [R1] ;  /* 0x0000000001087983 */ /* 0x0011620000300800 */
[----:B--2---:R-:W-:-:S07]  /*22b10*/  IMAD.MOV.U32 R0, RZ, RZ, R23 ;  /* 0x000000ffff007224 */ /* 0x004fce00078e0017 */
.L_x_10316:
[----:B------:R-:W-:Y:S01]  /*22b20*/  VIADD R23, R0, 0x1 ;  /* 0x0000000100177836 */ /* 0x000fe20000000000 */
[----:B------:R-:W-:Y:S01]  /*22b30*/  LOP3.LUT P1, RZ, R17, 0x1, RZ, 0xc0, !PT ;  /* 0x0000000111ff7812 */ /* 0x000fe2000782c0ff */
[----:B------:R-:W-:Y:S05]  /*22b40*/  YIELD ;  /* 0x0000000000007946 */ /* 0x000fea0003800000 */
[----:B------:R-:W-:Y:S01]  /*22b50*/  ISETP.NE.AND P0, PT, R23, 0x2, PT ;  /* 0x000000021700780c */ /* 0x000fe20003f05270 */
[----:B------:R-:W-:Y:S03]  /*22b60*/  BSSY B0, `(.L_x_10293) ;  /* 0x00000a6000007945 */ /* 0x000fe60003800000 */
[----:B-1----:R-:W-:-:S02]  /*22b70*/  SEL R3, RZ, 0x1, P0 ;  /* 0x00000001ff037807 */ /* 0x002fc40000000000 */
[----:B------:R-:W-:Y:S02]  /*22b80*/  SEL R23, R23, RZ, P0 ;  /* 0x000000ff17177207 */ /* 0x000fe40000000000 */
[----:B-----5:R-:W-:-:S05]  /*22b90*/  LOP3.LUT R9, R8, R3, RZ, 0x3c, !PT ;  /* 0x0000000308097212 */ /* 0x020fca00078e3cff */
        /* <DEDUP_REMOVED lines=9> */
[----:B------:R-:W-:Y:S01]  /*22c30*/  ULDC.64 UR6, c[0x0][0x428] ;  /* 0x00010a0000067ab9 */ /* 0x000fe20000000a00 */
[----:B---3--:R-:W-:-:S13]  /*22c40*/  ISETP.NE.AND P0, PT, R3, 0x1, PT ;  /* 0x000000010300780c */ /* 0x008fda0003f05270 */
[----:B------:R-:W3:Y:S02]  /*22c50*/  @P0 LDC.64 R4, c[0x0][0x440] ;  /* 0x00011000ff040b82 */ /* 0x000ee40000000a00 */
[----:B---3--:R-:W-:-:S04]  /*22c60*/  @P0 IMAD.HI.U32 R6, R2, R4, RZ ;  /* 0x0000000402060227 */ /* 0x008fc800078e00ff */
[----:B------:R-:W-:Y:S01]  /*22c70*/  IMAD.MOV.U32 R4, RZ, RZ, R2 ;  /* 0x000000ffff047224 */ /* 0x000fe200078e0002 */
[----:B------:R-:W-:-:S05]  /*22c80*/  @P0 SHF.R.U32.HI R4, RZ, R5, R6 ;  /* 0x00000005ff040219 */ /* 0x000fca0000011606 */
[----:B------:R-:W-:-:S04]  /*22c90*/  IMAD.MOV R5, RZ, RZ, -R4 ;  /* 0x000000ffff057224 */ /* 0x000fc800078e0a04 */
[----:B------:R-:W-:Y:S01]  /*22ca0*/  IMAD R3, R3, R5, R2 ;  /* 0x0000000503037224 */ /* 0x000fe200078e0202 */
[----:B------:R-:W-:-:S03]  /*22cb0*/  SHF.R.S32.HI R5, RZ, 0x1f, R4 ;  /* 0x0000001fff057819 */ /* 0x000fc60000011404 */
[----:B------:R-:W-:-:S04]  /*22cc0*/  IMAD.WIDE.U32 R4, R25, UR6, R4 ;  /* 0x0000000619047c25 */ /* 0x000fc8000f8e0004 */
[----:B--2---:R-:W-:-:S04]  /*22cd0*/  IMAD R6, R7, UR6, RZ ;  /* 0x0000000607067c24 */ /* 0x004fc8000f8e02ff */
[----:B------:R-:W-:-:S04]  /*22ce0*/  IMAD R6, R25, UR7, R6 ;  /* 0x0000000719067c24 */ /* 0x000fc8000f8e0206 */
[----:B------:R-:W-:Y:S01]  /*22cf0*/  IMAD.IADD R5, R6, 0x1, R5 ;  /* 0x0000000106057824 */ /* 0x000fe200078e0205 */
[----:B------:R-:W-:-:S04]  /*22d00*/  LEA R6, P0, R4, UR4, 0x2 ;  /* 0x0000000404067c11 */ /* 0x000fc8000f8010ff */
[----:B------:R-:W-:-:S05]  /*22d10*/  LEA.HI.X R7, R4, UR5, R5, 0x2, P0 ;  /* 0x0000000504077c11 */ /* 0x000fca00080f1405 */
[----:B------:R2:W5:Y:S04]  /*22d20*/  LDG.E R18, desc[UR42][R6.64] ;  /* 0x0000002a06127981 */ /* 0x000568000c1e1900 */
.L_x_10295:
        /* <DEDUP_REMOVED lines=8> */
.L_x_10397:
[----:B------:R-:W-:Y:S05]  /*22db0*/  BSYNC B1 ;  /* 0x0000000000017941 */ /* 0x000fea0003800000 */
.L_x_10296:
        /* <DEDUP_REMOVED lines=9> */
.L_x_10299:
[----:B------:R-:W-:Y:S05]  /*22e50*/  BSYNC B1 ;  /* 0x0000000000017941 */ /* 0x000fea0003800000 */
.L_x_10298:
[----:B------:R-:W3:Y:S01]  /*22e60*/  LDL R7, [R1+0x10] ;  /* 0x0000100001077983 */ /* 0x000ee20000100800 */
[----:B------:R-:W-:Y:S01]  /*22e70*/  IMAD.MOV.U32 R14, RZ, RZ, RZ ;  /* 0x000000ffff0e7224 */ /* 0x000fe200078e00ff */
[----:B------:R-:W-:Y:S01]  /*22e80*/  UIADD3 UR4, UP0, UR40, 0x470, URZ ;  /* 0x0000047028047890 */ /* 0x000fe2000ff1e03f */
[----:B------:R-:W-:Y:S01]  /*22e90*/  IMAD R4, R23, 0x3000, R19 ;  /* 0x0000300017047824 */ /* 0x000fe200078e0213 */
[----:B------:R-:W-:Y:S01]  /*22ea0*/  PLOP3.LUT P0, PT, PT, PT, PT, 0x80, 0x0 ;  /* 0x000000000000781c */ /* 0x000fe20003f0f070 */
[----:B------:R-:W-:Y:S01]  /*22eb0*/  UMOV UR6, 0x0 ;  /* 0x0000000000067882 */ /* 0x000fe20000000000 */
[----:B------:R-:W-:Y:S01]  /*22ec0*/  R2UR UR10, R14 ;  /* 0x000000000e0a72ca */ /* 0x000fe200000e0000 */
[----:B-1----:R-:W-:Y:S01]  /*22ed0*/  VIADD R9, R4, 0x9000 ;  /* 0x0000900004097836 */ /* 0x002fe20000000000 */
[----:B------:R-:W-:Y:S01]  /*22ee0*/  UIADD3.X UR5, URZ, UR41, URZ, UP0, !UPT ;  /* 0x000000293f057290 */ /* 0x000fe200087fe43f */
[----:B------:R-:W-:Y:S01]  /*22ef0*/  UMOV UR7, 0x14f00000 ;  /* 0x14f0000000077882 */ /* 0x000fe20000000000 */
[----:B---3--:R-:W-:-:S02]  /*22f00*/  IMAD R7, R3, 0x80, R7 ;  /* 0x0000008003077824 */ /* 0x008fc400078e0207 */
[----:B------:R-:W-:-:S09]  /*22f10*/  VIADD R3, R6, 0x19c70 ;  /* 0x00019c7006037836 */ /* 0x000fd20000000000 */
.L_x_10300:
        /* <DEDUP_REMOVED lines=16> */
.L_x_10301:
        /* <DEDUP_REMOVED lines=16> */
.L_x_10302:
        /* <DEDUP_REMOVED lines=13> */
.L_x_10398:
[----:B------:R-:W-:Y:S05]  /*231f0*/  BSYNC B1 ;  /* 0x0000000000017941 */ /* 0x000fea0003800000 */
.L_x_10303:
        /* <DEDUP_REMOVED lines=11> */
.L_x_10306:
[----:B------:R-:W-:Y:S05]  /*232b0*/  BSYNC B1 ;  /* 0x0000000000017941 */ /* 0x000fea0003800000 */
.L_x_10305:
        /* <DEDUP_REMOVED lines=8> */
.L_x_10307:
        /* <DEDUP_REMOVED lines=15> */
.L_x_10308:
        /* <DEDUP_REMOVED lines=15> */
.L_x_10309:
        /* <DEDUP_REMOVED lines=10> */
.L_x_10294:
[----:B------:R-:W-:Y:S05]  /*235c0*/  BSYNC B0 ;  /* 0x0000000000007941 */ /* 0x000fea0003800000 */
.L_x_10293:
[----:B------:R-:W-:-:S06]  /*235d0*/  UISETP.NE.AND UP0, UPT, UR36, 0x3, UPT ;  /* 0x000000032400788c */ /* 0x000fcc000bf05270 */
[----:B------:R-:W-:-:S13]  /*235e0*/  PLOP3.LUT P0, PT, PT, PT, UP0, 0x80, 0x0 ;  /* 0x000000000000781c */ /* 0x000fda0003f0f008 */
[----:B------:R-:W-:Y:S05]  /*235f0*/  @!P0 BRA `(.L_x_10310) ;  /* 0x0000000000048947 */ /* 0x000fea0003800000 */
[----:B------:R-:W-:Y:S01]  /*23600*/  BPT.TRAP 0x1 ;  /* 0x000000040000795c */ /* 0x000fe20000300000 */
.L_x_10310:
        /* <DEDUP_REMOVED lines=8> */
.L_x_10399:
[----:B------:R-:W-:Y:S05]  /*23690*/  BSYNC B0 ;  /* 0x0000000000007941 */ /* 0x000fea0003800000 */
.L_x_10311:
[----:B------:R-:W-:Y:S05]  /*236a0*/  @!P1 BRA `(.L_x_10313) ;  /* 0x0000000000049947 */ /* 0x000fea0003800000 */
[----:B------:R-:W-:Y:S01]  /*236b0*/  BPT.TRAP 0x1 ;  /* 0x000000040000795c */ /* 0x000fe20000300000 */
.L_x_10313:
[----:B--2---:R-:W-:Y:S01]  /*236c0*/  SHF.L.U32 R4, R8, 0x1f, RZ ;  /* 0x0000001f08047819 */ /* 0x004fe200000006ff */
[----:B------:R-:W-:-:S03]  /*236d0*/  IMAD R0, R0, 0x3000, RZ ;  /* 0x0000300000007824 */ /* 0x000fc600078e02ff */
[----:B------:R-:W2:Y:S02]  /*236e0*/  SYNCS.PHASECHK.TRANS64.TRYWAIT P0, [R3+URZ+0x19c60], R4 ;  /* 0x019c6004030075a7 */ /* 0x000ea4000800017f */
[----:B--2---:R-:W-:Y:S05]  /*236f0*/  @!P0 BRA `(.L_x_10314) ;  /* 0x0000003000ac8947 */ /* 0x004fea0003800000 */
.L_x_10400:
[----:B------:R-:W3:Y:S04]  /*23700*/  LDL R13, [R1+0x4] ;  /* 0x00000400010d7983 */ /* 0x000ee80000100800 */
[----:B------:R-:W4:Y:S01]  /*23710*/  LDL R12, [R1+0x14] ;  /* 0x00001400010c7983 */ /* 0x000f220000100800 */
[----:B--2---:R-:W-:Y:S01]  /*23720*/  LOP3.LUT R4, R0, R28, RZ, 0xfc, !PT ;  /* 0x0000001c00047212 */ /* 0x004fe200078efcff */
[----:B------:R-:W-:Y:S05]  /*23730*/  WARPSYNC.ALL ;  /* 0x0000000000007948 */ /* 0x000fea0003800000 */
[----:B------:R-:W-:-:S06]  /*23740*/  IMAD.IADD R4, R19, 0x1, R4 ;  /* 0x0000000113047824 */ /* 0x000fcc00078e0204 */
[----:B------:R-:W2:Y:S02]  /*23750*/  LDSM.16.MT88.4 R4, [R4+0x9000] ;  /* 0x009000000404783b */ /* 0x000ea40000004200 */
[C-C-:B--2---:R-:W-:Y:S02]  /*23760*/  PRMT R8, R4.reuse, 0x6420, R5.reuse ;  /* 0x0000642004087816 */ /* 0x144fe40000000005 */
[----:B-1----:R-:W-:Y:S02]  /*23770*/  PRMT R9, R4, 0x7531, R5 ;  /* 0x0000753104097816 */ /* 0x002fe40000000005 */
[C-C-:B------:R-:W-:Y:S02]  /*23780*/  PRMT R10, R6.reuse, 0x6420, R7.reuse ;  /* 0x00006420060a7816 */ /* 0x140fe40000000007 */
[----:B------:R-:W-:Y:S02]  /*23790*/  PRMT R11, R6, 0x7531, R7 ;  /* 0x00007531060b7816 */ /* 0x000fe40000000007 */
[----:B---3--:R-:W-:-:S02]  /*237a0*/  LOP3.LUT R4, R0, R13, RZ, 0xfc, !PT ;  /* 0x0000000d00047212 */ /* 0x008fc400078efcff */
[----:B----4-:R-:W-:-:S03]  /*237b0*/  IADD3 R12, R22, R12, R0 ;  /* 0x0000000c160c7210 */ /* 0x010fc60007ffe000 */
        /* <DEDUP_REMOVED lines=23> */
[----:B------:R-:W-:-:S04]  /*23930*/  LOP3.LUT R13, R28, 0x1800, RZ, 0xfc, !PT ;  /* 0x000018001c0d7812 */ /* 0x000fc800078efcff */
[----:B------:R1:W-:Y:S02]  /*23940*/  STSM.16.M88.4 [R4], R8 ;  /* 0x0000000804007844 */ /* 0x0003e40000000200 */
[----:B-1----:R-:W-:-:S05]  /*23950*/  LOP3.LUT R4, R0, 0x800, R28, 0xfe, !PT ;  /* 0x0000080000047812 */ /* 0x002fca00078efe1c */
[----:B------:R-:W-:-:S06]  /*23960*/  IMAD.IADD R4, R19, 0x1, R4 ;  /* 0x0000000113047824 */ /* 0x000fcc00078e0204 */
[----:B------:R-:W1:Y:S02]  /*23970*/  LDSM.16.MT88.4 R4, [R4+0x9000] ;  /* 0x009000000404783b */ /* 0x000e640000004200 */
        /* <DEDUP_REMOVED lines=28> */
.L_x_10315:
[----:B-1----:R3:W5:Y:S01]  /*23b40*/  LDL R8, [R1] ;  /* 0x0000000001087983 */ /* 0x0027620000100800 */
[----:B--2---:R1:W-:Y:S01]  /*23b50*/  SYNCS.ARRIVE.TRANS64.A1T0 RZ, [R3+URZ+0x19c50], RZ ;  /* 0x019c50ff03ff79a7 */ /* 0x0043e2000810003f */
[----:B------:R-:W2:Y:S02]  /*23b60*/  S2R R0, SR_TID.X ;  /* 0x0000000000007919 */ /* 0x000ea40000002100 */
        /* <DEDUP_REMOVED lines=9> */
[----:B---3--:R-:W-:Y:S05]  /*23c00*/  @P0 BRA `(.L_x_10316) ;  /* 0xffffffec00c40947 */ /* 0x008fea000383ffff */
.L_x_10292:
[----:B-1----:R-:W1:Y:S01]  /*23c10*/  S2R R3, SR_TID.X ;  /* 0x0000000000037919 */ /* 0x002e620000002100 */
[----:B------:R-:W-:Y:S01]  /*23c20*/  BSSY B0, `(.L_x_10317) ;  /* 0x0000010000007945 */ /* 0x000fe20003800000 */
[----:B-1----:R-:W-:-:S04]  /*23c30*/  LOP3.LUT R3, R3, 0x7f, RZ, 0xc0, !PT ;  /* 0x0000007f03037812 */ /* 0x002fc800078ec0ff */
[----:B------:R-:W-:-:S13]  /*23c40*/  ISETP.NE.AND P0, PT, R3, RZ, PT ;  /* 0x000000ff0300720c */ /* 0x000fda0003f05270 */
[----:B------:R-:W-:Y:S05]  /*23c50*/  @P0 BRA `(.L_x_10318) ;  /* 0x0000000000300947 */ /* 0x000fea0003800000 */
[----:B------:R-:W1:Y:S01]  /*23c60*/  S2R R5, SR_LANEID ;  /* 0x0000000000057919 */ /* 0x000e620000000000 */
[----:B------:R-:W-:Y:S01]  /*23c70*/  VOTEU.ANY UR4, UPT, PT ;  /* 0x0000000000047886 */ /* 0x000fe200038e0100 */
[----:B------:R-:W3:Y:S01]  /*23c80*/  LDC.64 R2, c[0x0][0xc60] ;  /* 0x00031800ff027b82 */ /* 0x000ee20000000a00 */
[----:B--2---:R-:W1:Y:S02]  /*23c90*/  FLO.U32 R0, UR4 ;  /* 0x0000000400007d00 */ /* 0x004e6400080e0000 */
[----:B-1----:R-:W-:-:S06]  /*23ca0*/  ISETP.EQ.U32.AND P1, PT, R0, R5, PT ;  /* 0x000000050000720c */ /* 0x002fcc0003f22070 */
[----:B------:R-:W3:Y:S07]  /*23cb0*/  POPC R5, UR4 ;  /* 0x0000000400057d09 */ /* 0x000eee0008000000 */
[----:B---3--:R-:W2:Y:S01]  /*23cc0*/  @P1 ATOMG.E.ADD.STRONG.GPU PT, R3, desc[UR42][R2.64], R5 ;  /* 0x00000005020319a8 */ /* 0x008ea200081ee1ea */
[----:B------:R-:W1:Y:S02]  /*23cd0*/  S2R R4, SR_LTMASK ;  /* 0x0000000000047919 */ /* 0x000e640000003900 */
[----:B-1----:R-:W-:-:S04]  /*23ce0*/  LOP3.LUT R4, R4, UR4, RZ, 0xc0, !PT ;  /* 0x0000000404047c12 */ /* 0x002fc8000f8ec0ff */
[----:B0-----:R-:W0:Y:S01]  /*23cf0*/  POPC R7, R4 ;  /* 0x0000000400077309 */ /* 0x001e220000000000 */
[----:B--2---:R-:W0:Y:S02]  /*23d00*/  SHFL.IDX PT, R0, R3, R0, 0x1f ;  /* 0x00001f0003007589 */ /* 0x004e2400000e0000 */
[----:B0-----:R-:W-:-:S07]  /*23d10*/  IADD3 R24, R0, UR38, R7 ;  /* 0x0000002600187c10 */ /* 0x001fce000fffe007 */
.L_x_10318:
[----:B------:R-:W-:Y:S05]  /*23d20*/  BSYNC B0 ;  /* 0x0000000000007941 */ /* 0x000fea0003800000 */
.L_x_10317:
[----:B------:R-:W-:-:S06]  /*23d30*/  UISETP.NE.AND UP0, UPT, UR36, 0x3, UPT ;  /* 0x000000032400788c */ /* 0x000fcc000bf05270 */
[----:B------:R-:W-:-:S13]  /*23d40*/  PLOP3.LUT P1, PT, PT, PT, UP0, 0x80, 0x0 ;  /* 0x000000000000781c */ /* 0x000fda0003f2f008 */
[----:B------:R-:W-:Y:S05]  /*23d50*/  @!P1 BRA `(.L_x_10319) ;  /* 0x0000000000049947 */ /* 0x000fea0003800000 */
[----:B------:R-:W-:Y:S01]  /*23d60*/  BPT.TRAP 0x1 ;  /* 0x000000040000795c */ /* 0x000fe20000300000 */
.L_x_10319:
[----:B--2---:R-:W2:Y:S01]  /*23d70*/  LDL R0, [R1] ;  /* 0x0000000001007983 */ /* 0x004ea20000100800 */
[----:B------:R-:W-:Y:S01]  /*23d80*/  IMAD.U32 R2, RZ, RZ, UR39 ;  /* 0x00000027ff027e24 */ /* 0x000fe2000f8e00ff */
[----:B------:R-:W-:Y:S04]  /*23d90*/  BSSY B0, `(.L_x_10320) ;  /* 0x0000007000007945 */ /* 0x000fe80003800000 */
[----:B------:R-:W-:Y:S02]  /*23da0*/  ISETP.NE.AND P2, PT, R2, 0x3, PT ;  /* 0x000000030200780c */ /* 0x000fe40003f45270 */
[----:B--2---:R-:W-:Y:S01]  /*23db0*/  LOP3.LUT R3, R0, 0x1, RZ, 0x3c, !PT ;  /* 0x0000000100037812 */ /* 0x004fe200078e3cff */
[----:B------:R-:W-:-:S03]  /*23dc0*/  IMAD R0, R23, 0x8, R19 ;  /* 0x0000000817007824 */ /* 0x000fc600078e0213 */
[----:B------:R-:W-:-:S04]  /*23dd0*/  SHF.L.U32 R3, R3, 0x1f, RZ ;  /* 0x0000001f03037819 */ /* 0x000fc800000006ff */
[----:B------:R-:W1:Y:S02]  /*23de0*/  SYNCS.PHASECHK.TRANS64.TRYWAIT P1, [R0+URZ+0x19c70], R3 ;  /* 0x019c7003000075a7 */ /* 0x000e64000802017f */
[----:B-1----:R-:W-:Y:S05]  /*23df0*/  @!P1 BRA `(.L_x_10321) ;  /* 0x0000002c00009947 */ /* 0x002fea0003800000 */
.L_x_10401:
[----:B------:R-:W-:Y:S05]  /*23e00*/  BSYNC B0 ;  /* 0x0000000000007941 */ /* 0x000fea0003800000 */
.L_x_10320:
[----:B------:R-:W-:Y:S05]  /*23e10*/  @!P2 BRA `(.L_x_10322) ;  /* 0x000000000004a947 */ /* 0x000fea0003800000 */
[----:B------:R-:W-:Y:S01]  /*23e20*/  BPT.TRAP 0x1 ;  /* 0x000000040000795c */ /* 0x000fe20000300000 */
.L_x_10322:
[----:B------:R-:W1:Y:S02]  /*23e30*/  LDL R2, [R1] ;  /* 0x0000000001027983 */ /* 0x000e640000100800 */
[----:B-1----:R-:W-:-:S04]  /*23e40*/  SHF.L.U32 R3, R2, 0x1f, RZ ;  /* 0x0000001f02037819 */ /* 0x002fc800000006ff */
[----:B------:R-:W1:Y:S02]  /*23e50*/  SYNCS.PHASECHK.TRANS64.TRYWAIT P1, [R0+URZ+0x19c60], R3 ;  /* 0x019c6003000075a7 */ /* 0x000e64000802017f */
[----:B-1----:R-:W-:Y:S05]  /*23e60*/  @!P1 BRA `(.L_x_10323) ;  /* 0x0000002800f89947 */ /* 0x002fea0003800000 */
.L_x_10402:
[----:B------:R-:W1:Y:S04]  /*23e70*/  LDL R13, [R1+0x4] ;  /* 0x00000400010d7983 */ /* 0x000e680000100800 */
[----:B------:R-:W2:Y:S01]  /*23e80*/  LDL R15, [R1+0x14] ;  /* 0x00001400010f7983 */ /* 0x000ea20000100800 */
[----:B------:R-:W-:Y:S01]  /*23e90*/  IMAD R2, R23, 0x3000, RZ ;  /* 0x0000300017027824 */ /* 0x000fe200078e02ff */
[----:B------:R-:W-:Y:S05]  /*23ea0*/  WARPSYNC.ALL ;  /* 0x0000000000007948 */ /* 0x000fea0003800000 */
[----:B------:R-:W-:-:S02]  /*23eb0*/  LOP3.LUT R4, R2, R28, RZ, 0xfc, !PT ;  /* 0x0000001c02047212 */ /* 0x000fc400078efcff */
[----:B------:R-:W-:-:S03]  /*23ec0*/  LOP3.LUT R14, R28, 0x1800, RZ, 0xfc, !PT ;  /* 0x000018001c0e7812 */ /* 0x000fc600078efcff */
[----:B------:R-:W-:-:S06]  /*23ed0*/  IMAD.IADD R5, R19, 0x1, R4 ;  /* 0x0000000113057824 */ /* 0x000fcc00078e0204 */
[----:B0-----:R-:W0:Y:S02]  /*23ee0*/  LDSM.16.MT88.4 R4, [R5+0x9000] ;  /* 0x009000000504783b */ /* 0x001e240000004200 */
[C-C-:B0----5:R-:W-:Y:S02]  /*23ef0*/  PRMT R8, R4.reuse, 0x6420, R5.reuse ;  /* 0x0000642004087816 */ /* 0x161fe40000000005 */
[----:B------:R-:W-:Y:S02]  /*23f00*/  PRMT R9, R4, 0x7531, R5 ;  /* 0x0000753104097816 */ /* 0x000fe40000000005 */
[C-C-:B------:R-:W-:Y:S02]  /*23f10*/  PRMT R10, R6.reuse, 0x6420, R7.reuse ;  /* 0x00006420060a7816 */ /* 0x140fe40000000007 */
[----:B------:R-:W-:Y:S02]  /*23f20*/  PRMT R11, R6, 0x7531, R7 ;  /* 0x00007531060b7816 */ /* 0x000fe40000000007 */
[----:B-1----:R-:W-:-:S05]  /*23f30*/  LOP3.LUT R3, R2, R13, RZ, 0xfc, !PT ;  /* 0x0000000d02037212 */ /* 0x002fca00078efcff */
        /* <DEDUP_REMOVED lines=16> */
[C---:B------:R-:W-:Y:S02]  /*24040*/  IMAD.IADD R12, R19.reuse, 0x1, R4 ;  /* 0x00000001130c7824 */ /* 0x040fe400078e0204 */
[C---:B------:R-:W-:Y:S01]  /*24050*/  IMAD.IADD R3, R22.reuse, 0x1, R3 ;  /* 0x0000000116037824 */ /* 0x040fe200078e0203 */
[--C-:B--2---:R-:W-:Y:S02]  /*24060*/  IADD3 R22, R22, R15, R2.reuse ;  /* 0x0000000f16167210 */ /* 0x104fe40007ffe002 */
        /* <DEDUP_REMOVED lines=37> */
.L_x_10324:
[----:B------:R-:W2:Y:S01]  /*242c0*/  LDL.LU R3, [R1] ;  /* 0x0000000001037983 */ /* 0x000ea20000300800 */
        /* <DEDUP_REMOVED lines=9> */
[----:B--2---:R-:W-:-:S05]  /*24360*/  LOP3.LUT R3, R3, R0, RZ, 0x3c, !PT ;  /* 0x0000000003037212 */ /* 0x004fca00078e3cff */
[----:B------:R3:W-:Y:S02]  /*24370*/  STL [R1], R3 ;  /* 0x0000000301007387 */ /* 0x0007e40000100800 */
.L_x_10267:
[----:B------:R-:W-:-:S13]  /*24380*/  LOP3.LUT P0, RZ, R17, 0x2, RZ, 0xc0, !PT ;  /* 0x0000000211ff7812 */ /* 0x000fda000780c0ff */
[----:B------:R-:W-:Y:S05]  /*24390*/  @!P0 BRA `(.L_x_10325) ;  /* 0x0000000000248947 */ /* 0x000fea0003800000 */
[----:B------:R-:W-:Y:S05]  /*243a0*/  WARPSYNC.ALL ;  /* 0x0000000000007948 */ /* 0x000fea0003800000 */
[----:B------:R-:W1:Y:S08]  /*243b0*/  S2UR UR5, SR_CgaCtaId ;  /* 0x00000000000579c3 */ /* 0x000e700000008800 */
[----:B------:R-:W-:Y:S06]  /*243c0*/  BAR.SYNC.DEFER_BLOCKING 0x5, 0x200 ;  /* 0x0148000000007b1d */ /* 0x000fec0000010000 */
[----:B------:R-:W-:-:S02]  /*243d0*/  UMOV UR4, 0x400 ;  /* 0x0000040000047882 */ /* 0x000fc40000000000 */
[----:B-1----:R-:W-:-:S06]  /*243e0*/  ULEA UR4, UR5, UR4, 0x18 ;  /* 0x0000000405047291 */ /* 0x002fcc000f8ec03f */
[----:B------:R-:W-:-:S05]  /*243f0*/  IMAD.U32 R19, RZ, RZ, UR4 ;  /* 0x00000004ff137e24 */ /* 0x000fca000f8e00ff */
[----:B------:R1:W4:Y:S01]  /*24400*/  LDS.128 R24, [R19+0x19cd0] ;  /* 0x019cd00013187984 */ /* 0x0003220000000c00 */
[----:B------:R-:W-:Y:S06]  /*24410*/  BAR.ARV 0x4, 0x200 ;  /* 0x0108000000007b1d */ /* 0x000fec0000002000 */
[----:B------:R-:W-:Y:S05]  /*24420*/  BRA `(.L_x_10326) ;  /* 0x0000000c00dc7947 */ /* 0x000fea0003800000 */
.L_x_10325:
        /* <DEDUP_REMOVED lines=8> */
[----:B---3--:R-:W0:Y:S08]  /*244b0*/  @!P1 LDC.64 R2, c[0x0][0xc80] ;  /* 0x00032000ff029b82 */ /* 0x008e300000000a00 */
[----:B------:R-:W1:Y:S01]  /*244c0*/  @!P1 LDC.64 R4, c[0x0][0xc78] ;  /* 0x00031e00ff049b82 */ /* 0x000e620000000a00 */
[----:B0-----:R-:W-:-:S05]  /*244d0*/  @!P1 IMAD.WIDE R2, R0, 0x4, R2 ;  /* 0x0000000400029825 */ /* 0x001fca00078e0202 */
[----:B------:R1:W3:Y:S02]  /*244e0*/  @!P1 LDG.E R7, desc[UR42][R2.64] ;  /* 0x0000002a02079981 */ /* 0x0002e4000c1e1900 */
[----:B-1----:R-:W-:-:S05]  /*244f0*/  @!P1 IMAD.WIDE R2, R0, 0x4, R4 ;  /* 0x0000000400029825 */ /* 0x002fca00078e0204 */
[----:B------:R-:W4:Y:S01]  /*24500*/  @!P1 LDG.E R4, desc[UR42][R2.64] ;  /* 0x0000002a02049981 */ /* 0x000f22000c1e1900 */
        /* <DEDUP_REMOVED lines=8> */
[----:B---3--:R-:W-:Y:S02]  /*24590*/  @!P1 IMAD.MOV.U32 R25, RZ, RZ, R7 ;  /* 0x000000ffff199224 */ /* 0x008fe400078e0007 */
[----:B------:R-:W-:Y:S02]  /*245a0*/  IMAD.MOV.U32 R7, RZ, RZ, RZ ;  /* 0x000000ffff077224 */ /* 0x000fe400078e00ff */
[----:B----4-:R-:W-:Y:S01]  /*245b0*/  @!P1 IMAD.MOV.U32 R7, RZ, RZ, R4 ;  /* 0x000000ffff079224 */ /* 0x010fe200078e0004 */
        /* <DEDUP_REMOVED lines=18> */
.L_x_10412:
[----:B------:R-:W-:Y:S02]  /*246e0*/  ULDC UR4, c[0x0][0xc38] ;  /* 0x00030e0000047ab9 */ /* 0x000fe40000000800 */
[----:B------:R-:W-:-:S04]  /*246f0*/  IMAD.U32 R5, RZ, RZ, UR4 ;  /* 0x00000004ff057e24 */ /* 0x000fc8000f8e00ff */
[----:B-1----:R-:W-:-:S04]  /*24700*/  IMAD R3, R3, R5, RZ ;  /* 0x0000000503037224 */ /* 0x002fc800078e02ff */
[----:B------:R-:W-:-:S05]  /*24710*/  IMAD.IADD R4, R6, 0x1, R3 ;  /* 0x0000000106047824 */ /* 0x000fca00078e0203 */
[----:B------:R-:W-:-:S13]  /*24720*/  ISETP.GT.AND P6, PT, R4, R0, PT ;  /* 0x000000000400720c */ /* 0x000fda0003fc4270 */
[----:B------:R-:W-:Y:S05]  /*24730*/  @P6 BRA `(.L_x_10328) ;  /* 0x0000000000a46947 */ /* 0x000fea0003800000 */
.L_x_10331:
        /* <DEDUP_REMOVED lines=11> */
[----:B------:R0:W3:Y:S01]  /*247f0*/  @!P6 LDG.E R25, desc[UR42][R2.64] ;  /* 0x0000002a0219e981 */ /* 0x0000e2000c1e1900 */
[----:B------:R-:W-:Y:S01]  /*24800*/  IMAD.MOV.U32 R7, RZ, RZ, RZ ;  /* 0x000000ffff077224 */ /* 0x000fe200078e00ff */
[----:B0-----:R-:W0:Y:S02]  /*24810*/  @!P6 LDC.64 R2, c[0x0][0xc78] ;  /* 0x00031e00ff02eb82 */ /* 0x001e240000000a00 */
[----:B0-----:R-:W-:-:S05]  /*24820*/  @!P6 IMAD.WIDE R2, R5, 0x4, R2 ;  /* 0x000000040502e825 */ /* 0x001fca00078e0202 */
[----:B------:R-:W3:Y:S01]  /*24830*/  @!P6 LDG.E R7, desc[UR42][R2.64] ;  /* 0x0000002a0207e981 */ /* 0x000ee2000c1e1900 */
[----:B------:R-:W-:Y:S01]  /*24840*/  UMOV UR4, 0xffffffff ;  /* 0xffffffff00047882 */ /* 0x000fe20000000000 */
[----:B---3--:R-:W-:Y:S02]  /*24850*/  IMAD R2, R7, R25, RZ ;  /* 0x0000001907027224 */ /* 0x008fe400078e02ff */
        /* <DEDUP_REMOVED lines=17> */
.L_x_10420:
[----:B------:R-:W-:Y:S02]  /*24970*/  ULDC UR4, c[0x0][0xc38] ;  /* 0x00030e0000047ab9 */ /* 0x000fe40000000800 */
[----:B------:R-:W-:-:S04]  /*24980*/  IMAD.U32 R5, RZ, RZ, UR4 ;  /* 0x00000004ff057e24 */ /* 0x000fc8000f8e00ff */
[----:B-1----:R-:W-:-:S04]  /*24990*/  IMAD R3, R3, R5, RZ ;  /* 0x0000000503037224 */ /* 0x002fc800078e02ff */
[----:B------:R-:W-:-:S05]  /*249a0*/  IMAD.IADD R4, R3, 0x1, R4 ;  /* 0x0000000103047824 */ /* 0x000fca00078e0204 */
[----:B------:R-:W-:-:S13]  /*249b0*/  ISETP.GT.AND P6, PT, R4, R0, PT ;  /* 0x000000000400720c */ /* 0x000fda0003fc4270 */
[----:B------:R-:W-:Y:S05]  /*249c0*/  @!P6 BRA `(.L_x_10331) ;  /* 0xfffffffc005ce947 */ /* 0x000fea000383ffff */
.L_x_10328:
[----:B------:R-:W-:Y:S01]  /*249d0*/  IMAD.IADD R4, R4, 0x1, -R3 ;  /* 0x0000000104047824 */ /* 0x000fe200078e0a03 */
[----:B------:R-:W-:-:S03]  /*249e0*/  UMOV UR4, 0xffffffff ;  /* 0xffffffff00047882 */ /* 0x000fc60000000000 */
[----:B------:R-:W-:-:S05]  /*249f0*/  IMAD R3, R2, R5, R4 ;  /* 0x0000000502037224 */ /* 0x000fca00078e0204 */
[----:B------:R-:W-:Y:S01]  /*24a00*/  ISETP.GT.AND P6, PT, R3, R0, PT ;  /* 0x000000000300720c */ /* 0x000fe20003fc4270 */
[----:B------:R-:W-:-:S12]  /*24a10*/  BRA.DIV UR4, `(.L_x_10332) ;  /* 0x0000002a04247947 */ /* 0x000fd8000b800000 */
[----:B------:R-:W-:-:S04]  /*24a20*/  VOTE.ANY R3, PT, !P6 ;  /* 0x0000000000037806 */ /* 0x000fc800070e0100 */
[----:B------:R-:W1:Y:S02]  /*24a30*/  POPC R6, R3 ;  /* 0x0000000300067309 */ /* 0x000e640000000000 */
[----:B-1----:R1:W3:Y:S01]  /*24a40*/  SHFL.IDX PT, R25, R25, R6, 0x1f ;  /* 0x00001f0619197589 */ /* 0x0022e200000e0000 */
[----:B------:R-:W-:-:S03]  /*24a50*/  IMAD.IADD R27, R6, 0x1, R27 ;  /* 0x00000001061b7824 */ /* 0x000fc600078e021b */
[----:B------:R1:W4:Y:S04]  /*24a60*/  SHFL.IDX PT, R7, R7, R6, 0x1f ;  /* 0x00001f0607077589 */ /* 0x00032800000e0000 */
.L_x_10425:
[----:B------:R-:W-:-:S13]  /*24a70*/  ISETP.NE.AND P0, PT, R3, RZ, PT ;  /* 0x000000ff0300720c */ /* 0x000fda0003f05270 */
[----:B------:R-:W-:Y:S05]  /*24a80*/  @!P0 BRA `(.L_x_10333) ;  /* 0x0000000000108947 */ /* 0x000fea0003800000 */
[----:B------:R-:W-:Y:S01]  /*24a90*/  UMOV UR4, 0xffffffff ;  /* 0xffffffff00047882 */ /* 0x000fe20000000000 */
[----:B-1----:R-:W-:Y:S02]  /*24aa0*/  VIADD R6, R6, 0xffffffff ;  /* 0xffffffff06067836 */ /* 0x002fe40000000000 */
[----:B------:R-:W-:Y:S05]  /*24ab0*/  BRA.DIV UR4, `(.L_x_10334) ;  /* 0x0000002a045c7947 */ /* 0x000fea000b800000 */
[----:B------:R1:W0:Y:S02]  /*24ac0*/  SHFL.IDX PT, R24, R2, R6, 0x1f ;  /* 0x00001f0602187589 */ /* 0x00022400000e0000 */
.L_x_10333:
[----:B----4-:R-:W-:Y:S01]  /*24ad0*/  ISETP.NE.AND P0, PT, R7, 0x1, PT ;  /* 0x000000010700780c */ /* 0x010fe20003f05270 */
[----:B0-----:R-:W-:-:S04]  /*24ae0*/  IMAD R24, R24, R5, R4 ;  /* 0x0000000518187224 */ /* 0x001fc800078e0204 */
[----:B------:R-:W-:-:S08]  /*24af0*/  IMAD.IADD R0, R0, 0x1, -R24 ;  /* 0x0000000100007824 */ /* 0x000fd000078e0a18 */
[----:B------:R-:W-:Y:S05]  /*24b00*/  @!P0 BRA `(.L_x_10335) ;  /* 0x0000000000e08947 */ /* 0x000fea0003800000 */
[----:B---3--:R-:W-:-:S04]  /*24b10*/  IABS R4, R25 ;  /* 0x0000001900047213 */ /* 0x008fc80000000000 */
[----:B------:R-:W0:Y:S08]  /*24b20*/  I2F.RP R5, R4 ;  /* 0x0000000400057306 */ /* 0x000e300000209400 */
[----:B0-----:R-:W2:Y:S02]  /*24b30*/  MUFU.RCP R5, R5 ;  /* 0x0000000500057308 */ /* 0x001ea40000001000 */
[----:B--2---:R-:W-:-:S06]  /*24b40*/  VIADD R8, R5, 0xffffffe ;  /* 0x0ffffffe05087836 */ /* 0x004fcc0000000000 */
        /* <DEDUP_REMOVED lines=50> */
[----:B------:R-:W-:Y:S01]  /*24e70*/  IMAD R26, R3, 0x10000, R26 ;  /* 0x00010000031a7824 */ /* 0x000fe200078e021a */
[----:B------:R-:W-:Y:S06]  /*24e80*/  BRA `(.L_x_10336) ;  /* 0x0000000000f47947 */ /* 0x000fec0003800000 */
.L_x_10335:
[----:B-1----:R-:W0:Y:S02]  /*24e90*/  LDC.64 R2, c[0x0][0xc90] ;  /* 0x00032400ff027b82 */ /* 0x002e240000000a00 */
[----:B0-----:R-:W-:-:S05]  /*24ea0*/  IMAD.WIDE R2, R27, 0x4, R2 ;  /* 0x000000041b027825 */ /* 0x001fca00078e0202 */
        /* <DEDUP_REMOVED lines=8> */
[----:B--2---:R-:W-:Y:S02]  /*24f30*/  IMAD R8, R2, R7, RZ ;  /* 0x0000000702087224 */ /* 0x004fe400078e02ff */
        /* <DEDUP_REMOVED lines=49> */
[----:B------:R-:W-:-:S07]  /*25250*/  IMAD.MOV.U32 R0, RZ, RZ, R2 ;  /* 0x000000ffff007224 */ /* 0x000fce00078e0002 */
.L_x_10336:
[----:B------:R-:W-:-:S05]  /*25260*/  LOP3.LUT R0, RZ, R0, RZ, 0x33, !PT ;  /* 0x00000000ff007212 */ /* 0x000fca00078e33ff */
[----:B------:R-:W-:Y:S01]  /*25270*/  IMAD.IADD R25, R25, 0x1, R0 ;  /* 0x0000000119197824 */ /* 0x000fe200078e0200 */
[----:B------:R-:W-:Y:S06]  /*25280*/  BRA `(.L_x_10337) ;  /* 0x00000000001c7947 */ /* 0x000fec0003800000 */
.L_x_10329:
[----:B------:R-:W-:Y:S01]  /*25290*/  UMOV UR4, URZ ;  /* 0x0000003f00047c82 */ /* 0x000fe20008000000 */
[----:B------:R-:W-:Y:S01]  /*252a0*/  UMOV UR5, URZ ;  /* 0x0000003f00057c82 */ /* 0x000fe20008000000 */
[----:B------:R-:W-:Y:S01]  /*252b0*/  ULDC UR6, c[0x0][0xc3c] ;  /* 0x00030f0000067ab9 */ /* 0x000fe20000000800 */
[----:B------:R-:W-:Y:S02]  /*252c0*/  IMAD.MOV.U32 R24, RZ, RZ, R0 ;  /* 0x000000ffff187224 */ /* 0x000fe400078e0000 */
[----:B------:R-:W-:Y:S02]  /*252d0*/  IMAD.U32 R25, RZ, RZ, UR4 ;  /* 0x00000004ff197e24 */ /* 0x000fe4000f8e00ff */
[----:B------:R-:W-:Y:S02]  /*252e0*/  IMAD.U32 R26, RZ, RZ, UR5 ;  /* 0x00000005ff1a7e24 */ /* 0x000fe4000f8e00ff */
[----:B------:R-:W-:-:S07]  /*252f0*/  IMAD.U32 R27, RZ, RZ, UR6 ;  /* 0x00000006ff1b7e24 */ /* 0x000fce000f8e00ff */
.L_x_10337:
        /* <DEDUP_REMOVED lines=10> */
.L_x_10326:
[----:B------:R-:W-:Y:S02]  /*253a0*/  ULDC UR4, c[0x0][0xc3c] ;  /* 0x00030f0000047ab9 */ /* 0x000fe40000000800 */
[----:B----4-:R-:W-:-:S13]  /*253b0*/  ISETP.GE.AND P0, PT, R27, UR4, PT ;  /* 0x000000041b007c0c */ /* 0x010fda000bf06270 */
[----:B------:R-:W-:Y:S05]  /*253c0*/  @!P0 BRA `(.L_x_10338) ;  /* 0xffffff9400508947 */ /* 0x000fea000383ffff */
[----:B------:R-:W-:Y:S05]  /*253d0*/  BSYNC B7 ;  /* 0x0000000000077941 */ /* 0x000fea0003800000 */
.L_x_10202:
[----:B0-----:R-:W4:Y:S01]  /*253e0*/  LDL.LU R0, [R1+0x48] ;  /* 0x0000480001007983 */ /* 0x001f220000300800 */
[----:B------:R-:W-:Y:S01]  /*253f0*/  BSSY B0, `(.L_x_10339) ;  /* 0x000000b000007945 */ /* 0x000fe20003800000 */
[----:B------:R-:W0:Y:S01]  /*25400*/  S2R R5, SR_CgaCtaId ;  /* 0x0000000000057919 */ /* 0x000e220000008800 */
[----:B----4-:R-:W-:-:S05]  /*25410*/  VIADD R0, R0, 0x1 ;  /* 0x0000000100007836 */ /* 0x010fca0000000000 */
[----:B---3--:R-:W-:-:S04]  /*25420*/  LEA.HI R2, R0, R0, RZ, 0x1 ;  /* 0x0000000000027211 */ /* 0x008fc800078f08ff */
[----:B------:R-:W-:Y:S02]  /*25430*/  LOP3.LUT R3, R2, 0xfffffffe, RZ, 0xc0, !PT ;  /* 0xfffffffe02037812 */ /* 0x000fe400078ec0ff */
[----:B------:R-:W-:-:S03]  /*25440*/  MOV R2, 0x400 ;  /* 0x0000040000027802 */ /* 0x000fc60000000f00 */
[----:B------:R-:W-:Y:S01]  /*25450*/  IMAD.IADD R0, R0, 0x1, -R3 ;  /* 0x0000000100007824 */ /* 0x000fe200078e0a03 */
[----:B0-----:R-:W-:-:S04]  /*25460*/  LEA R6, R5, R2, 0x18 ;  /* 0x0000000205067211 */ /* 0x001fc800078ec0ff */
[----:B------:R-:W-:-:S04]  /*25470*/  SHF.L.U32 R0, R0, 0x1f, RZ ;  /* 0x0000001f00007819 */ /* 0x000fc800000006ff */
[----:B------:R-:W0:Y:S02]  /*25480*/  SYNCS.PHASECHK.TRANS64.TRYWAIT P0, [R6+URZ+0x19c20], R0 ;  /* 0x019c2000060075a7 */ /* 0x000e24000800017f */
[----:B0-----:R-:W-:Y:S05]  /*25490*/  @!P0 BRA `(.L_x_10340) ;  /* 0x0000002000108947 */ /* 0x001fea0003800000 */
.L_x_10428:
[----:B------:R-:W-:Y:S05]  /*254a0*/  BSYNC B0 ;  /* 0x0000000000007941 */ /* 0x000fea0003800000 */
.L_x_10339:
[----:B------:R-:W-:-:S03]  /*254b0*/  UMOV UR4, 0xffffffff ;  /* 0xffffffff00047882 */ /* 0x000fc60000000000 */
[----:B------:R-:W-:Y:S05]  /*254c0*/  BRA.DIV UR4, `(.L_x_10341) ;  /* 0x0000002204187947 */ /* 0x000fea000b800000 */
[----:B0-----:R-:W0:Y:S02]  /*254d0*/  S2R R0, SR_TID.X ;  /* 0x0000000000007919 */ /* 0x001e240000002100 */
[----:B0-----:R-:W-:-:S04]  /*254e0*/  SHF.R.U32.HI R0, RZ, 0x5, R0 ;  /* 0x00000005ff007819 */ /* 0x001fc80000011600 */
[----:B------:R-:W-:-:S05]  /*254f0*/  LOP3.LUT R0, R0, 0x3, RZ, 0xc0, !PT ;  /* 0x0000000300007812 */ /* 0x000fca00078ec0ff */
[----:B------:R0:W3:Y:S02]  /*25500*/  SHFL.IDX PT, R14, R0, RZ, 0x1f ;  /* 0x00001fff000e7589 */ /* 0x0000e400000e0000 */
.L_x_10431:
[----:B---3--:R-:W-:-:S13]  /*25510*/  ISETP.NE.AND P0, PT, R14, RZ, PT ;  /* 0x000000ff0e00720c */ /* 0x008fda0003f05270 */
[----:B------:R-:W-:Y:S05]  /*25520*/  @P0 BRA `(.L_x_9993) ;  /* 0x0000000000a80947 */ /* 0x000fea0003800000 */
[----:B------:R-:W-:-:S03]  /*25530*/  UMOV UR4, 0xffffffff ;  /* 0xffffffff00047882 */ /* 0x000fc60000000000 */
[----:B------:R-:W-:Y:S05]  /*25540*/  BRA.DIV UR4, `(.L_x_10342) ;  /* 0x00000022042c7947 */ /* 0x000fea000b800000 */
[----:B------:R-:W-:-:S13]  /*25550*/  ELECT P6, URZ, PT ;  /* 0x00000000003f782f */ /* 0x000fda00038c0000 */
.L_x_10434:
[----:B------:R-:W-:Y:S05]  /*25560*/  @!P6 BRA `(.L_x_9993) ;  /* 0x000000000098e947 */ /* 0x000fea0003800000 */
[----:B------:R-:W-:-:S06]  /*25570*/  ULOP3.LUT UR4, UR37, 0x2, URZ, 0xfc, !UPT ;  /* 0x0000000225047892 */ /* 0x000fcc000f8efc3f */
[----:B0-----:R-:W-:-:S05]  /*25580*/  IMAD.U32 R0, RZ, RZ, UR4 ;  /* 0x00000004ff007e24 */ /* 0x001fca000f8e00ff */
[----:B------:R-:W-:-:S13]  /*25590*/  ISETP.NE.AND P0, PT, R0, 0x3, PT ;  /* 0x000000030000780c */ /* 0x000fda0003f05270 */
[----:B------:R-:W-:Y:S05]  /*255a0*/  @!P0 BRA `(.L_x_10343) ;  /* 0x0000000000048947 */ /* 0x000fea0003800000 */
[----:B------:R-:W-:Y:S01]  /*255b0*/  BPT.TRAP 0x1 ;  /* 0x000000040000795c */ /* 0x000fe20000300000 */
.L_x_10343:
[----:B--2---:R-:W2:Y:S01]  /*255c0*/  LDL.LU R8, [R1] ;  /* 0x0000000001087983 */ /* 0x004ea20000300800 */
        /* <DEDUP_REMOVED lines=12> */
.L_x_10435:
[----:B------:R-:W2:Y:S02]  /*25690*/  SYNCS.PHASECHK.TRANS64.TRYWAIT P1, [R9+URZ], R0 ;  /* 0x00000000090075a7 */ /* 0x000ea4000802017f */
[----:B--2---:R-:W-:Y:S05]  /*256a0*/  @!P1 BRA `(.L_x_10345) ;  /* 0x0000002000089947 */ /* 0x004fea0003800000 */
.L_x_10436:
[----:B------:R-:W-:Y:S05]  /*256b0*/  @!P0 BRA `(.L_x_10346) ;  /* 0x0000000000048947 */ /* 0x000fea0003800000 */
[----:B------:R-:W-:Y:S01]  /*256c0*/  BPT.TRAP 0x1 ;  /* 0x000000040000795c */ /* 0x000fe20000300000 */
.L_x_10346:
[----:B------:R-:W-:-:S04]  /*256d0*/  IMAD R23, R23, 0x8, R6 ;  /* 0x0000000817177824 */ /* 0x000fc800078e0206 */
[----:B------:R-:W3:Y:S02]  /*256e0*/  SYNCS.PHASECHK.TRANS64.TRYWAIT P1, [R23+URZ+0x19c60], R4 ;  /* 0x019c6004170075a7 */ /* 0x000ee4000802017f */
[----:B---3--:R-:W-:Y:S05]  /*256f0*/  @!P1 BRA `(.L_x_10347) ;  /* 0x0000002000089947 */ /* 0x008fea0003800000 */
.L_x_10437:
[----:B------:R-:W-:Y:S05]  /*25700*/  @!P0 BRA `(.L_x_10348) ;  /* 0x0000000000048947 */ /* 0x000fea0003800000 */
[----:B------:R-:W-:Y:S01]  /*25710*/  BPT.TRAP 0x1 ;  /* 0x000000040000795c */ /* 0x000fe20000300000 */
.L_x_10348:
[----:B------:R-:W-:-:S04]  /*25720*/  IMAD R7, R7, 0x8, R6 ;  /* 0x0000000807077824 */ /* 0x000fc800078e0206 */
[----:B------:R-:W4:Y:S02]  /*25730*/  SYNCS.PHASECHK.TRANS64.TRYWAIT P1, [R7+URZ+0x19c60], R0 ;  /* 0x019c6000070075a7 */ /* 0x000f24000802017f */
[----:B----4-:R-:W-:Y:S05]  /*25740*/  @!P1 BRA `(.L_x_10349) ;  /* 0x0000002000089947 */ /* 0x010fea0003800000 */
.L_x_10438:
[----:B------:R-:W-:Y:S05]  /*25750*/  @!P0 BRA `(.L_x_10350) ;  /* 0x0000000000048947 */ /* 0x000fea0003800000 */
[----:B------:R-:W-:Y:S01]  /*25760*/  BPT.TRAP 0x1 ;  /* 0x000000040000795c */ /* 0x000fe20000300000 */
.L_x_10350:
[----:B------:R-:W5:Y:S02]  /*25770*/  SYNCS.PHASECHK.TRANS64.TRYWAIT P0, [R23+URZ+0x19c80], R4 ;  /* 0x019c8004170075a7 */ /* 0x000f64000800017f */
[----:B-----5:R-:W-:Y:S05]  /*25780*/  @!P0 BRA `(.L_x_10351) ;  /* 0x00000020000c8947 */ /* 0x020fea0003800000 */
.L_x_10352:
[----:B------:R0:W0:Y:S02]  /*25790*/  SYNCS.PHASECHK.TRANS64.TRYWAIT P0, [R7+URZ+0x19c80], R0 ;  /* 0x019c8000070075a7 */ /* 0x000024000800017f */
[----:B0-----:R-:W-:Y:S05]  /*257a0*/  @!P0 NANOSLEEP.SYNCS 0x989680 ;  /* 0x009896800000895d */ /* 0x001fea0003900000 */
[----:B------:R-:W0:Y:S02]  /*257b0*/  @!P0 SYNCS.PHASECHK.TRANS64 P0, [R7+URZ+0x19c80], R0 ;  /* 0x019c8000070085a7 */ /* 0x000e24000800007f */
[----:B0-----:R-:W-:Y:S05]  /*257c0*/  @!P0 BRA `(.L_x_10352) ;  /* 0xfffffffc00f08947 */ /* 0x001fea000383ffff */
.L_x_9993:
[----:B------:R-:W-:Y:S05]  /*257d0*/  BSYNC B8 ;  /* 0x0000000000087941 */ /* 0x000fea0003800000 */
.L_x_9990:
[----:B------:R-:W-:Y:S05]  /*257e0*/  EXIT ;  /* 0x000000000000794d */ /* 0x000fea0003800000 */
.L_x_10019:
[----:B0-----:R0:W1:Y:S02]  /*257f0*/  SYNCS.PHASECHK.TRANS64.TRYWAIT P5, [R82+URZ+0x19c90], R85 ;  /* 0x019c9055520075a7 */ /* 0x00106400080a017f */
[----:B-1----:R-:W-:Y:S05]  /*25800*/  @!P5 NANOSLEEP.SYNCS 0x989680 ;  /* 0x009896800000d95d */ /* 0x002fea0003900000 */
[----:B------:R-:W1:Y:S02]  /*25810*/  @!P5 SYNCS.PHASECHK.TRANS64 P5, [R82+URZ+0x19c90], R85 ;  /* 0x019c90555200d5a7 */ /* 0x000e6400080a007f */
[----:B-1----:R-:W-:Y:S05]  /*25820*/  @!P5 BRA `(.L_x_10019) ;  /* 0xfffffffc00f0d947 */ /* 0x002fea000383ffff */
[----:B------:R-:W-:Y:S05]  /*25830*/  BRA `(.L_x_10353) ;  /* 0xfffffdd400b87947 */ /* 0x000fea000383ffff */
.L_x_10035:
[----:B0-----:R0:W1:Y:S02]  /*25840*/  SYNCS.PHASECHK.TRANS64.TRYWAIT P5, [R82+URZ+0x19c90], R85 ;  /* 0x019c9055520075a7 */ /* 0x00106400080a017f */
[----:B-1----:R-:W-:Y:S05]  /*25850*/  @!P5 NANOSLEEP.SYNCS 0x989680 ;  /* 0x009896800000d95d */ /* 0x002fea0003900000 */
[----:B------:R-:W1:Y:S02]  /*25860*/  @!P5 SYNCS.PHASECHK.TRANS64 P5, [R82+URZ+0x19c90], R85 ;  /* 0x019c90555200d5a7 */ /* 0x000e6400080a007f */
[----:B-1----:R-:W-:Y:S05]  /*25870*/  @!P5 BRA `(.L_x_10035) ;  /* 0xfffffffc00f0d947 */ /* 0x002fea000383ffff */
[----:B------:R-:W-:Y:S05]  /*25880*/  BRA `(.L_x_10354) ;  /* 0xfffffdec00e07947 */ /* 0x000fea000383ffff */
.L_x_10044:
[----:B0-----:R0:W1:Y:S02]  /*25890*/  SYNCS.PHASECHK.TRANS64.TRYWAIT P5, [R82+URZ+0x19c90], R85 ;  /* 0x019c9055520075a7 */ /* 0x00106400080a017f */
[----:B-1----:R-:W-:Y:S05]  /*258a0*/  @!P5 NANOSLEEP.SYNCS 0x989680 ;  /* 0x009896800000d95d */ /* 0x002fea0003900000 */
[----:B------:R-:W1:Y:S02]  /*258b0*/  @!P5 SYNCS.PHASECHK.TRANS64 P5, [R82+URZ+0x19c90], R85 ;  /* 0x019c90555200d5a7 */ /* 0x000e6400080a007f */
[----:B-1----:R-:W-:Y:S05]  /*258c0*/  @!P5 BRA `(.L_x_10044) ;  /* 0xfffffffc00f0d947 */ /* 0x002fea000383ffff */
[----:B------:R-:W-:Y:S05]  /*258d0*/  BRA `(.L_x_10355) ;  /* 0xfffffe1000207947 */ /* 0x000fea000383ffff */
.L_x_10048:
[----:B--2---:R2:W0:Y:S02]  /*258e0*/  SYNCS.PHASECHK.TRANS64.TRYWAIT P5, [R82+URZ+0x19cb0], R85 ;  /* 0x019cb055520075a7 */ /* 0x00442400080a017f */
[----:B0-----:R-:W-:Y:S05]  /*258f0*/  @!P5 NANOSLEEP.SYNCS 0x989680 ;  /* 0x009896800000d95d */ /* 0x001fea0003900000 */
[----:B------:R-:W0:Y:S02]  /*25900*/  @!P5 SYNCS.PHASECHK.TRANS64 P5, [R82+URZ+0x19cb0], R85 ;  /* 0x019cb0555200d5a7 */ /* 0x000e2400080a007f */
[----:B0-----:R-:W-:Y:S05]  /*25910*/  @!P5 BRA `(.L_x_10048) ;  /* 0xfffffffc00f0d947 */ /* 0x001fea000383ffff */
[----:B------:R-:W-:Y:S05]  /*25920*/  BRA `(.L_x_10356) ;  /* 0xfffffe1000907947 */ /* 0x000fea000383ffff */
.L_x_10076:
[----:B------:R-:W-:Y:S01]  /*25930*/  BSSY B1, `(.L_x_10357) ;  /* 0x0000007000017945 */ /* 0x000fe20003800000 */
[----:B------:R-:W-:Y:S02]  /*25940*/  IMAD.MOV.U32 R12, RZ, RZ, RZ ;  /* 0x000000ffff0c7224 */ /* 0x000fe400078e00ff */
[----:B------:R-:W-:Y:S02]  /*25950*/  IMAD.MOV.U32 R11, RZ, RZ, 0x1e1f ;  /* 0x00001e1fff0b7424 */ /* 0x000fe400078e00ff */
[----:B------:R-:W-:-:S07]  /*25960*/  IMAD.MOV.U32 R15, RZ, RZ, -0x1 ;  /* 0xffffffffff0f7424 */ /* 0x000fce00078e00ff */
[----:B------:R-:W-:Y:S05]  /*25970*/  WARPSYNC.COLLECTIVE R15, `(.L_x_10358) ;  /* 0x000000000f087348 */ /* 0x000fea0003c00000 */
[----:B------:R0:W1:Y:S02]  /*25980*/  SHFL.IDX P6, R14, R13, R12, R11 ;  /* 0x0000000c0d0e7389 */ /* 0x00006400000c000b */
[----:B01----:R-:W-:Y:S01]  /*25990*/  ENDCOLLECTIVE ;  /* 0x000000000000791b */ /* 0x003fe20003800000 */
.L_x_10358:
[----:B------:R-:W-:Y:S05]  /*259a0*/  BSYNC B1 ;  /* 0x0000000000017941 */ /* 0x000fea0003800000 */
.L_x_10357:
        /* <DEDUP_REMOVED lines=8> */
.L_x_10359:
[----:B------:R-:W-:Y:S02]  /*25a30*/  IMAD.MOV.U32 R13, RZ, RZ, R4 ;  /* 0x000000ffff0d7224 */ /* 0x000fe400078e0004 */
[----:B------:R-:W-:-:S07]  /*25a40*/  IMAD.MOV.U32 R3, RZ, RZ, R14 ;  /* 0x000000ffff037224 */ /* 0x000fce00078e000e */
[----:B------:R-:W-:Y:S05]  /*25a50*/  WARPSYNC.COLLECTIVE R15, `(.L_x_10360) ;  /* 0x000000000f087348 */ /* 0x000fea0003c00000 */
[----:B------:R0:W1:Y:S02]  /*25a60*/  SHFL.IDX P6, R14, R13, R12, R11 ;  /* 0x0000000c0d0e7389 */ /* 0x00006400000c000b */
[----:B01----:R-:W-:Y:S01]  /*25a70*/  ENDCOLLECTIVE ;  /* 0x000000000000791b */ /* 0x003fe20003800000 */
.L_x_10360:
[----:B------:R-:W-:Y:S02]  /*25a80*/  IMAD.MOV.U32 R13, RZ, RZ, R5 ;  /* 0x000000ffff0d7224 */ /* 0x000fe400078e0005 */
[----:B------:R-:W-:-:S07]  /*25a90*/  IMAD.MOV.U32 R4, RZ, RZ, R14 ;  /* 0x000000ffff047224 */ /* 0x000fce00078e000e */
[----:B------:R-:W-:Y:S05]  /*25aa0*/  WARPSYNC.COLLECTIVE R15, `(.L_x_10361) ;  /* 0x000000000f087348 */ /* 0x000fea0003c00000 */
[----:B------:R0:W1:Y:S02]  /*25ab0*/  SHFL.IDX P6, R14, R13, R12, R11 ;  /* 0x0000000c0d0e7389 */ /* 0x00006400000c000b */
[----:B01----:R-:W-:Y:S01]  /*25ac0*/  ENDCOLLECTIVE ;  /* 0x000000000000791b */ /* 0x003fe20003800000 */
.L_x_10361:
[----:B------:R-:W-:Y:S05]  /*25ad0*/  BRA `(.L_x_10362) ;  /* 0xfffffe2400907947 */ /* 0x000fea000383ffff */
.L_x_10080:
[----:B-1----:R1:W2:Y:S02]  /*25ae0*/  SYNCS.PHASECHK.TRANS64.TRYWAIT P0, [R16+URZ+0x19c00], R5 ;  /* 0x019c0005100075a7 */ /* 0x0022a4000800017f */
[----:B--2---:R-:W-:Y:S05]  /*25af0*/  @!P0 NANOSLEEP.SYNCS 0x989680 ;  /* 0x009896800000895d */ /* 0x004fea0003900000 */
[----:B------:R-:W2:Y:S02]  /*25b00*/  @!P0 SYNCS.PHASECHK.TRANS64 P0, [R16+URZ+0x19c00], R5 ;  /* 0x019c0005100085a7 */ /* 0x000ea4000800007f */
[----:B--2---:R-:W-:Y:S05]  /*25b10*/  @!P0 BRA `(.L_x_10080) ;  /* 0xfffffffc00f08947 */ /* 0x004fea000383ffff */
[----:B------:R-:W-:Y:S05]  /*25b20*/  BRA `(.L_x_10363) ;  /* 0xfffffe2800607947 */ /* 0x000fea000383ffff */
.L_x_10086:
[----:B------:R-:W-:Y:S01]  /*25b30*/  BSSY B1, `(.L_x_10364) ;  /* 0x0000007000017945 */ /* 0x000fe20003800000 */
[----:B------:R-:W-:Y:S02]  /*25b40*/  IMAD.MOV.U32 R12, RZ, RZ, RZ ;  /* 0x000000ffff0c7224 */ /* 0x000fe400078e00ff */
[----:B------:R-:W-:Y:S02]  /*25b50*/  IMAD.MOV.U32 R11, RZ, RZ, 0x1e1f ;  /* 0x00001e1fff0b7424 */ /* 0x000fe400078e00ff */
[----:B------:R-:W-:-:S07]  /*25b60*/  IMAD.MOV.U32 R15, RZ, RZ, -0x1 ;  /* 0xffffffffff0f7424 */ /* 0x000fce00078e00ff */
[----:B------:R-:W-:Y:S05]  /*25b70*/  WARPSYNC.COLLECTIVE R15, `(.L_x_10365) ;  /* 0x000000000f087348 */ /* 0x000fea0003c00000 */
[----:B------:R0:W1:Y:S02]  /*25b80*/  SHFL.IDX P6, R14, R13, R12, R11 ;  /* 0x0000000c0d0e7389 */ /* 0x00006400000c000b */
[----:B01----:R-:W-:Y:S01]  /*25b90*/  ENDCOLLECTIVE ;  /* 0x000000000000791b */ /* 0x003fe20003800000 */
.L_x_10365:
[----:B------:R-:W-:Y:S05]  /*25ba0*/  BSYNC B1 ;  /* 0x0000000000017941 */ /* 0x000fea0003800000 */
.L_x_10364:
        /* <DEDUP_REMOVED lines=8> */
.L_x_10366:
[----:B------:R-:W-:Y:S02]  /*25c30*/  IMAD.MOV.U32 R13, RZ, RZ, R20 ;  /* 0x000000ffff0d7224 */ /* 0x000fe400078e0014 */
[----:B------:R-:W-:-:S07]  /*25c40*/  IMAD.MOV.U32 R3, RZ, RZ, R14 ;  /* 0x000000ffff037224 */ /* 0x000fce00078e000e */
[----:B------:R-:W-:Y:S05]  /*25c50*/  WARPSYNC.COLLECTIVE R15, `(.L_x_10367) ;  /* 0x000000000f087348 */ /* 0x000fea0003c00000 */
[----:B------:R0:W1:Y:S02]  /*25c60*/  SHFL.IDX P6, R14, R13, R12, R11 ;  /* 0x0000000c0d0e7389 */ /* 0x00006400000c000b */
[----:B01----:R-:W-:Y:S01]  /*25c70*/  ENDCOLLECTIVE ;  /* 0x000000000000791b */ /* 0x003fe20003800000 */
.L_x_10367:
[----:B------:R-:W-:Y:S02]  /*25c80*/  IMAD.MOV.U32 R13, RZ, RZ, R21 ;  /* 0x000000ffff0d7224 */ /* 0x000fe400078e0015 */
[----:B------:R-:W-:-:S07]  /*25c90*/  IMAD.MOV.U32 R20, RZ, RZ, R14 ;  /* 0x000000ffff147224 */ /* 0x000fce00078e000e */
[----:B------:R-:W-:Y:S05]  /*25ca0*/  WARPSYNC.COLLECTIVE R15, `(.L_x_10368) ;  /* 0x000000000f087348 */ /* 0x000fea0003c00000 */
[----:B------:R0:W1:Y:S02]  /*25cb0*/  SHFL.IDX P6, R14, R13, R12, R11 ;  /* 0x0000000c0d0e7389 */ /* 0x00006400000c000b */
[----:B01----:R-:W-:Y:S01]  /*25cc0*/  ENDCOLLECTIVE ;  /* 0x000000000000791b */ /* 0x003fe20003800000 */
.L_x_10368:
[----:B------:R-:W-:Y:S01]  /*25cd0*/  IMAD.MOV.U32 R21, RZ, RZ, R14 ;  /* 0x000000ffff157224 */ /* 0x000fe200078e000e */
[----:B------:R-:W-:Y:S06]  /*25ce0*/  BRA `(.L_x_10369) ;  /* 0xfffffe40004c7947 */ /* 0x000fec000383ffff */
.L_x_10090:
[----:B-1----:R1:W2:Y:S02]  /*25cf0*/  SYNCS.PHASECHK.TRANS64.TRYWAIT P0, [R16+URZ+0x19c00], R39 ;  /* 0x019c0027100075a7 */ /* 0x0022a4000800017f */
[----:B--2---:R-:W-:Y:S05]  /*25d00*/  @!P0 NANOSLEEP.SYNCS 0x989680 ;  /* 0x009896800000895d */ /* 0x004fea0003900000 */
[----:B------:R-:W2:Y:S02]  /*25d10*/  @!P0 SYNCS.PHASECHK.TRANS64 P0, [R16+URZ+0x19c00], R39 ;  /* 0x019c0027100085a7 */ /* 0x000ea4000800007f */
[----:B--2---:R-:W-:Y:S05]  /*25d20*/  @!P0 BRA `(.L_x_10090) ;  /* 0xfffffffc00f08947 */ /* 0x004fea000383ffff */
[----:B------:R-:W-:Y:S05]  /*25d30*/  BRA `(.L_x_10370) ;  /* 0xfffffe44000c7947 */ /* 0x000fea000383ffff */
.L_x_10096:
[----:B-1----:R1:W2:Y:S02]  /*25d40*/  SYNCS.PHASECHK.TRANS64.TRYWAIT P1, [R3+URZ+0x19c30], R0 ;  /* 0x019c3000030075a7 */ /* 0x0022a4000802017f */
[----:B--2---:R-:W-:Y:S05]  /*25d50*/  @!P1 NANOSLEEP.SYNCS 0x989680 ;  /* 0x009896800000995d */ /* 0x004fea0003900000 */
[----:B------:R-:W2:Y:S02]  /*25d60*/  @!P1 SYNCS.PHASECHK.TRANS64 P1, [R3+URZ+0x19c30], R0 ;  /* 0x019c3000030095a7 */ /* 0x000ea4000802007f */
[----:B--2---:R-:W-:Y:S05]  /*25d70*/  @!P1 BRA `(.L_x_10096) ;  /* 0xfffffffc00f09947 */ /* 0x004fea000383ffff */
[----:B------:R-:W-:Y:S05]  /*25d80*/  BRA `(.L_x_10095) ;  /* 0xfffffe6400707947 */ /* 0x000fea000383ffff */
.L_x_10116:
[----:B-1----:R1:W2:Y:S02]  /*25d90*/  SYNCS.PHASECHK.TRANS64.TRYWAIT P1, [R21+URZ+0x19c30], R12 ;  /* 0x019c300c150075a7 */ /* 0x0022a4000802017f */
[----:B--2---:R-:W-:Y:S05]  /*25da0*/  @!P1 NANOSLEEP.SYNCS 0x989680 ;  /* 0x009896800000995d */ /* 0x004fea0003900000 */
[----:B------:R-:W2:Y:S02]  /*25db0*/  @!P1 SYNCS.PHASECHK.TRANS64 P1, [R21+URZ+0x19c30], R12 ;  /* 0x019c300c150095a7 */ /* 0x000ea4000802007f */
[----:B--2---:R-:W-:Y:S05]  /*25dc0*/  @!P1 BRA `(.L_x_10116) ;  /* 0xfffffffc00f09947 */ /* 0x004fea000383ffff */
[----:B------:R-:W-:Y:S05]  /*25dd0*/  BRA `(.L_x_10115) ;  /* 0xfffffea000747947 */ /* 0x000fea000383ffff */
.L_x_10121:
[----:B-1----:R1:W2:Y:S02]  /*25de0*/  SYNCS.PHASECHK.TRANS64.TRYWAIT P1, [R22+URZ+0x19c50], R12 ;  /* 0x019c500c160075a7 */ /* 0x0022a4000802017f */
[----:B--2---:R-:W-:Y:S05]  /*25df0*/  @!P1 NANOSLEEP.SYNCS 0x989680 ;  /* 0x009896800000995d */ /* 0x004fea0003900000 */
[----:B------:R-:W2:Y:S02]  /*25e00*/  @!P1 SYNCS.PHASECHK.TRANS64 P1, [R22+URZ+0x19c50], R12 ;  /* 0x019c500c160095a7 */ /* 0x000ea4000802007f */
[----:B--2---:R-:W-:Y:S05]  /*25e10*/  @!P1 BRA `(.L_x_10121) ;  /* 0xfffffffc00f09947 */ /* 0x004fea000383ffff */
[----:B------:R-:W-:Y:S05]  /*25e20*/  BRA `(.L_x_10120) ;  /* 0xfffffea000fc7947 */ /* 0x000fea000383ffff */
.L_x_10142:
[----:B-1----:R1:W2:Y:S02]  /*25e30*/  SYNCS.PHASECHK.TRANS64.TRYWAIT P1, [R15+URZ+0x19c30], R8 ;  /* 0x019c30080f0075a7 */ /* 0x0022a4000802017f */
[----:B--2---:R-:W-:Y:S05]  /*25e40*/  @!P1 NANOSLEEP.SYNCS 0x989680 ;  /* 0x009896800000995d */ /* 0x004fea0003900000 */
[----:B------:R-:W2:Y:S02]  /*25e50*/  @!P1 SYNCS.PHASECHK.TRANS64 P1, [R15+URZ+0x19c30], R8 ;  /* 0x019c30080f0095a7 */ /* 0x000ea4000802007f */
[----:B--2---:R-:W-:Y:S05]  /*25e60*/  @!P1 BRA `(.L_x_10142) ;  /* 0xfffffffc00f09947 */ /* 0x004fea000383ffff */
[----:B------:R-:W-:Y:S05]  /*25e70*/  BRA `(.L_x_10141) ;  /* 0xfffffedc00147947 */ /* 0x000fea000383ffff */
.L_x_10147:
[----:B-1----:R1:W2:Y:S02]  /*25e80*/  SYNCS.PHASECHK.TRANS64.TRYWAIT P1, [R20+URZ+0x19c50], R8 ;  /* 0x019c5008140075a7 */ /* 0x0022a4000802017f */
[----:B--2---:R-:W-:Y:S05]  /*25e90*/  @!P1 NANOSLEEP.SYNCS 0x989680 ;  /* 0x009896800000995d */ /* 0x004fea0003900000 */
[----:B------:R-:W2:Y:S02]  /*25ea0*/  @!P1 SYNCS.PHASECHK.TRANS64 P1, [R20+URZ+0x19c50], R8 ;  /* 0x019c5008140095a7 */ /* 0x000ea4000802007f */
[----:B--2---:R-:W-:Y:S05]  /*25eb0*/  @!P1 BRA `(.L_x_10147) ;  /* 0xfffffffc00f09947 */ /* 0x004fea000383ffff */
[----:B------:R-:W-:Y:S05]  /*25ec0*/  BRA `(.L_x_10146) ;  /* 0xfffffedc009c7947 */ /* 0x000fea000383ffff */
.L_x_10156:
[----:B-1----:R1:W2:Y:S02]  /*25ed0*/  SYNCS.PHASECHK.TRANS64.TRYWAIT P1, [R20+URZ+0x19c30], R9 ;  /* 0x019c3009140075a7 */ /* 0x0022a4000802017f */
[----:B--2---:R-:W-:Y:S05]  /*25ee0*/  @!P1 NANOSLEEP.SYNCS 0x989680 ;  /* 0x009896800000995d */ /* 0x004fea0003900000 */
[----:B------:R-:W2:Y:S02]  /*25ef0*/  @!P1 SYNCS.PHASECHK.TRANS64 P1, [R20+URZ+0x19c30], R9 ;  /* 0x019c3009140095a7 */ /* 0x000ea4000802007f */
[----:B--2---:R-:W-:Y:S05]  /*25f00*/  @!P1 BRA `(.L_x_10156) ;  /* 0xfffffffc00f09947 */ /* 0x004fea000383ffff */
[----:B------:R-:W-:Y:S05]  /*25f10*/  BRA `(.L_x_10155) ;  /* 0xffffff0000987947 */ /* 0x000fea000383ffff */
.L_x_10161:
[----:B-1----:R1:W2:Y:S02]  /*25f20*/  SYNCS.PHASECHK.TRANS64.TRYWAIT P1, [R15+URZ+0x19c50], R8 ;  /* 0x019c50080f0075a7 */ /* 0x0022a4000802017f */
[----:B--2---:R-:W-:Y:S05]  /*25f30*/  @!P1 NANOSLEEP.SYNCS 0x989680 ;  /* 0x009896800000995d */ /* 0x004fea0003900000 */
[----:B------:R-:W2:Y:S02]  /*25f40*/  @!P1 SYNCS.PHASECHK.TRANS64 P1, [R15+URZ+0x19c50], R8 ;  /* 0x019c50080f0095a7 */ /* 0x000ea4000802007f */
[----:B--2---:R-:W-:Y:S05]  /*25f50*/  @!P1 BRA `(.L_x_10161) ;  /* 0xfffffffc00f09947 */ /* 0x004fea000383ffff */
[----:B------:R-:W-:Y:S05]  /*25f60*/  BRA `(.L_x_10160) ;  /* 0xffffff0400207947 */ /* 0x000fea000383ffff */
.L_x_10176:
[----:B--2---:R2:W3:Y:S02]  /*25f70*/  SYNCS.PHASECHK.TRANS64.TRYWAIT P0, [R5+URZ+0x19c50], R0 ;  /* 0x019c5000050075a7 */ /* 0x0044e4000800017f */
[----:B---3--:R-:W-:Y:S05]  /*25f80*/  @!P0 NANOSLEEP.SYNCS 0x989680 ;  /* 0x009896800000895d */ /* 0x008fea0003900000 */
[----:B------:R-:W3:Y:S02]  /*25f90*/  @!P0 SYNCS.PHASECHK.TRANS64 P0, [R5+URZ+0x19c50], R0 ;  /* 0x019c5000050085a7 */ /* 0x000ee4000800007f */
[----:B---3--:R-:W-:Y:S05]  /*25fa0*/  @!P0 BRA `(.L_x_10176) ;  /* 0xfffffffc00f08947 */ /* 0x008fea000383ffff */
[----:B------:R-:W-:Y:S05]  /*25fb0*/  BRA `(.L_x_10175) ;  /* 0xffffff38003c7947 */ /* 0x000fea000383ffff */
.L_x_10218:
        /* <DEDUP_REMOVED lines=11> */
.L_x_10372:
[----:B------:R-:W-:Y:S05]  /*26070*/  BSYNC B1 ;  /* 0x0000000000017941 */ /* 0x000fea0003800000 */
.L_x_10371:
[----:B------:R-:W-:Y:S05]  /*26080*/  BRA `(.L_x_10373) ;  /* 0xffffff9400747947 */ /* 0x000fea000383ffff */
.L_x_10220:
[----:B------:R-:W-:Y:S01]  /*26090*/  BSSY B1, `(.L_x_10374) ;  /* 0x0000006000017945 */ /* 0x000fe20003800000 */
[----:B------:R-:W-:-:S07]  /*260a0*/  IMAD.MOV.U32 R15, RZ, RZ, -0x1 ;  /* 0xffffffffff0f7424 */ /* 0x000fce00078e00ff */
[----:B01----:R-:W-:Y:S05]  /*260b0*/  WARPSYNC.COLLECTIVE R15, `(.L_x_10375) ;  /* 0x000000000f0c7348 */ /* 0x003fea0003c00000 */
[----:B------:R-:W-:Y:S02]  /*260c0*/  ELECT P6, UR62, PT ;  /* 0x00000000003e782f */ /* 0x000fe400038c0000 */
[----:B------:R-:W-:Y:S01]  /*260d0*/  MOV R14, UR62 ;  /* 0x0000003e000e7c02 */ /* 0x000fe20008000f00 */
[----:B01----:R-:W-:Y:S10]  /*260e0*/  ENDCOLLECTIVE ;  /* 0x000000000000791b */ /* 0x003ff40003800000 */
.L_x_10375:
[----:B------:R-:W-:Y:S05]  /*260f0*/  BSYNC B1 ;  /* 0x0000000000017941 */ /* 0x000fea0003800000 */
.L_x_10374:
[----:B------:R-:W-:Y:S05]  /*26100*/  BRA `(.L_x_10219) ;  /* 0xffffff94006c7947 */ /* 0x000fea000383ffff */
.L_x_10222:
[----:B-1----:R1:W2:Y:S02]  /*26110*/  SYNCS.PHASECHK.TRANS64.TRYWAIT P0, [R19+URZ+0x19c20], R5 ;  /* 0x019c2005130075a7 */ /* 0x0022a4000800017f */
[----:B--2---:R-:W-:Y:S05]  /*26120*/  @!P0 NANOSLEEP.SYNCS 0x989680 ;  /* 0x009896800000895d */ /* 0x004fea0003900000 */
[----:B------:R-:W2:Y:S02]  /*26130*/  @!P0 SYNCS.PHASECHK.TRANS64 P0, [R19+URZ+0x19c20], R5 ;  /* 0x019c2005130085a7 */ /* 0x000ea4000800007f */
[----:B--2---:R-:W-:Y:S05]  /*26140*/  @!P0 BRA `(.L_x_10222) ;  /* 0xfffffffc00f08947 */ /* 0x004fea000383ffff */
[----:B------:R-:W-:Y:S05]  /*26150*/  BRA `(.L_x_10376) ;  /* 0xffffff94007c7947 */ /* 0x000fea000383ffff */
.L_x_10226:
[----:B--2---:R2:W3:Y:S02]  /*26160*/  SYNCS.PHASECHK.TRANS64.TRYWAIT P0, [R9+URZ+0x19ca0], R11 ;  /* 0x019ca00b090075a7 */ /* 0x0044e4000800017f */
[----:B---3--:R-:W-:Y:S05]  /*26170*/  @!P0 NANOSLEEP.SYNCS 0x989680 ;  /* 0x009896800000895d */ /* 0x008fea0003900000 */
[----:B------:R-:W3:Y:S02]  /*26180*/  @!P0 SYNCS.PHASECHK.TRANS64 P0, [R9+URZ+0x19ca0], R11 ;  /* 0x019ca00b090085a7 */ /* 0x000ee4000800007f */
[----:B---3--:R-:W-:Y:S05]  /*26190*/  @!P0 BRA `(.L_x_10226) ;  /* 0xfffffffc00f08947 */ /* 0x008fea000383ffff */
[----:B------:R-:W-:Y:S05]  /*261a0*/  BRA `(.L_x_10377) ;  /* 0xffffff9400987947 */ /* 0x000fea000383ffff */
.L_x_10233:
[----:B0-----:R0:W1:Y:S02]  /*261b0*/  SYNCS.PHASECHK.TRANS64.TRYWAIT P0, [R9+URZ+0x19cc0], R11 ;  /* 0x019cc00b090075a7 */ /* 0x001064000800017f */
[----:B-1----:R-:W-:Y:S05]  /*261c0*/  @!P0 NANOSLEEP.SYNCS 0x989680 ;  /* 0x009896800000895d */ /* 0x002fea0003900000 */
[----:B------:R-:W1:Y:S02]  /*261d0*/  @!P0 SYNCS.PHASECHK.TRANS64 P0, [R9+URZ+0x19cc0], R11 ;  /* 0x019cc00b090085a7 */ /* 0x000e64000800007f */
[----:B-1----:R-:W-:Y:S05]  /*261e0*/  @!P0 BRA `(.L_x_10233) ;  /* 0xfffffffc00f08947 */ /* 0x002fea000383ffff */
[----:B------:R-:W-:Y:S05]  /*261f0*/  BRA `(.L_x_10378) ;  /* 0xffffff9800947947 */ /* 0x000fea000383ffff */
.L_x_10242:
[----:B-1----:R1:W2:Y:S02]  /*26200*/  SYNCS.PHASECHK.TRANS64.TRYWAIT P1, [R9+URZ+0x19ca0], R8 ;  /* 0x019ca008090075a7 */ /* 0x0022a4000802017f */
[----:B--2---:R-:W-:Y:S05]  /*26210*/  @!P1 NANOSLEEP.SYNCS 0x989680 ;  /* 0x009896800000995d */ /* 0x004fea0003900000 */
[----:B------:R-:W2:Y:S02]  /*26220*/  @!P1 SYNCS.PHASECHK.TRANS64 P1, [R9+URZ+0x19ca0], R8 ;  /* 0x019ca008090095a7 */ /* 0x000ea4000802007f */
[----:B--2---:R-:W-:Y:S05]  /*26230*/  @!P1 BRA `(.L_x_10242) ;  /* 0xfffffffc00f09947 */ /* 0x004fea000383ffff */
[----:B------:R-:W-:Y:S05]  /*26240*/  BRA `(.L_x_10379) ;  /* 0xffffff9c00d47947 */ /* 0x000fea000383ffff */
.L_x_10249:
[----:B--2---:R2:W3:Y:S02]  /*26250*/  SYNCS.PHASECHK.TRANS64.TRYWAIT P1, [R9+URZ+0x19cc0], R8 ;  /* 0x019cc008090075a7 */ /* 0x0044e4000802017f */
[----:B---3--:R-:W-:Y:S05]  /*26260*/  @!P1 NANOSLEEP.SYNCS 0x989680 ;  /* 0x009896800000995d */ /* 0x008fea0003900000 */
[----:B------:R-:W3:Y:S02]  /*26270*/  @!P1 SYNCS.PHASECHK.TRANS64 P1, [R9+URZ+0x19cc0], R8 ;  /* 0x019cc008090095a7 */ /* 0x000ee4000802007f */
[----:B---3--:R-:W-:Y:S05]  /*26280*/  @!P1 BRA `(.L_x_10249) ;  /* 0xfffffffc00f09947 */ /* 0x008fea000383ffff */
[----:B------:R-:W-:Y:S05]  /*26290*/  BRA `(.L_x_10380) ;  /* 0xffffffa000cc7947 */ /* 0x000fea000383ffff */
.L_x_10276:
[----:B------:R-:W2:Y:S01]  /*262a0*/  S2R R20, SR_TID.X ;  /* 0x0000000000147919 */ /* 0x000ea20000002100 */
[----:B------:R-:W-:Y:S01]  /*262b0*/  BSSY B0, `(.L_x_10381) ;  /* 0x000000a000007945 */ /* 0x000fe20003800000 */
[----:B------:R-:W-:Y:S02]  /*262c0*/  IMAD.MOV.U32 R12, RZ, RZ, RZ ;  /* 0x000000ffff0c7224 */ /* 0x000fe400078e00ff */
[----:B------:R-:W-:Y:S02]  /*262d0*/  IMAD.MOV.U32 R11, RZ, RZ, 0x1f ;  /* 0x0000001fff0b7424 */ /* 0x000fe400078e00ff */
[----:B------:R-:W-:Y:S01]  /*262e0*/  IMAD.MOV.U32 R15, RZ, RZ, -0x1 ;  /* 0xffffffffff0f7424 */ /* 0x000fe200078e00ff */
[----:B--2---:R-:W-:-:S04]  /*262f0*/  SHF.R.U32.HI R20, RZ, 0x5, R20 ;  /* 0x00000005ff147819 */ /* 0x004fc80000011614 */
[----:B------:R-:W-:-:S05]  /*26300*/  LOP3.LUT R20, R20, 0x3, RZ, 0xc0, !PT ;  /* 0x0000000314147812 */ /* 0x000fca00078ec0ff */
[----:B0-----:R-:W-:-:S07]  /*26310*/  IMAD.MOV.U32 R13, RZ, RZ, R20 ;  /* 0x000000ffff0d7224 */ /* 0x001fce00078e0014 */
[----:B-1----:R-:W-:Y:S05]  /*26320*/  WARPSYNC.COLLECTIVE R15, `(.L_x_10382) ;  /* 0x000000000f087348 */ /* 0x002fea0003c00000 */
[----:B------:R0:W2:Y:S02]  /*26330*/  SHFL.IDX P6, R14, R13, R12, R11 ;  /* 0x0000000c0d0e7389 */ /* 0x0000a400000c000b */
[----:B012---:R-:W-:Y:S01]  /*26340*/  ENDCOLLECTIVE ;  /* 0x000000000000791b */ /* 0x007fe20003800000 */
.L_x_10382:
[----:B------:R-:W-:Y:S05]  /*26350*/  BSYNC B0 ;  /* 0x0000000000007941 */ /* 0x000fea0003800000 */
.L_x_10381:
[----:B------:R-:W-:Y:S05]  /*26360*/  BRA `(.L_x_10383) ;  /* 0xffffffb400507947 */ /* 0x000fea000383ffff */
.L_x_10278:
[----:B------:R-:W-:Y:S01]  /*26370*/  BSSY B0, `(.L_x_10384) ;  /* 0x0000006000007945 */ /* 0x000fe20003800000 */
[----:B------:R-:W-:-:S07]  /*26380*/  IMAD.MOV.U32 R15, RZ, RZ, -0x1 ;  /* 0xffffffffff0f7424 */ /* 0x000fce00078e00ff */
[----:B012---:R-:W-:Y:S05]  /*26390*/  WARPSYNC.COLLECTIVE R15, `(.L_x_10385) ;  /* 0x000000000f0c7348 */ /* 0x007fea0003c00000 */
[----:B------:R-:W-:Y:S02]  /*263a0*/  ELECT P6, UR62, PT ;  /* 0x00000000003e782f */ /* 0x000fe400038c0000 */
[----:B------:R-:W-:Y:S01]  /*263b0*/  MOV R14, UR62 ;  /* 0x0000003e000e7c02 */ /* 0x000fe20008000f00 */
[----:B012---:R-:W-:Y:S10]  /*263c0*/  ENDCOLLECTIVE ;  /* 0x000000000000791b */ /* 0x007ff40003800000 */
.L_x_10385:
[----:B------:R-:W-:Y:S05]  /*263d0*/  BSYNC B0 ;  /* 0x0000000000007941 */ /* 0x000fea0003800000 */
.L_x_10384:
[----:B------:R-:W-:Y:S05]  /*263e0*/  BRA `(.L_x_10386) ;  /* 0xffffffb400507947 */ /* 0x000fea000383ffff */
.L_x_10280:
[----:B--2---:R2:W3:Y:S02]  /*263f0*/  SYNCS.PHASECHK.TRANS64.TRYWAIT P0, [R4+URZ+0x19c80], R3 ;  /* 0x019c8003040075a7 */ /* 0x0044e4000800017f */
[----:B---3--:R-:W-:Y:S05]  /*26400*/  @!P0 NANOSLEEP.SYNCS 0x989680 ;  /* 0x009896800000895d */ /* 0x008fea0003900000 */
[----:B------:R-:W3:Y:S02]  /*26410*/  @!P0 SYNCS.PHASECHK.TRANS64 P0, [R4+URZ+0x19c80], R3 ;  /* 0x019c8003040085a7 */ /* 0x000ee4000800007f */
[----:B---3--:R-:W-:Y:S05]  /*26420*/  @!P0 BRA `(.L_x_10280) ;  /* 0xfffffffc00f08947 */ /* 0x008fea000383ffff */
[----:B------:R-:W-:Y:S05]  /*26430*/  BRA `(.L_x_10387) ;  /* 0xffffffb400b87947 */ /* 0x000fea000383ffff */
.L_x_10282:
[----:B---3--:R3:W4:Y:S02]  /*26440*/  SYNCS.PHASECHK.TRANS64.TRYWAIT P0, [R4+URZ+0x19c40], R3 ;  /* 0x019c4003040075a7 */ /* 0x008724000800017f */
[----:B----4-:R-:W-:Y:S05]  /*26450*/  @!P0 NANOSLEEP.SYNCS 0x989680 ;  /* 0x009896800000895d */ /* 0x010fea0003900000 */
[----:B------:R-:W4:Y:S02]  /*26460*/  @!P0 SYNCS.PHASECHK.TRANS64 P0, [R4+URZ+0x19c40], R3 ;  /* 0x019c4003040085a7 */ /* 0x000f24000800007f */
[----:B----4-:R-:W-:Y:S05]  /*26470*/  @!P0 BRA `(.L_x_10282) ;  /* 0xfffffffc00f08947 */ /* 0x010fea000383ffff */
[----:B------:R-:W-:Y:S05]  /*26480*/  BRA `(.L_x_10388) ;  /* 0xffffffb800347947 */ /* 0x000fea000383ffff */
.L_x_10286:
        /* <DEDUP_REMOVED lines=9> */
[----:B-----5:R-:W-:Y:S05]  /*26520*/  WARPSYNC.COLLECTIVE R15, `(.L_x_10389) ;  /* 0x000000000f087348 */ /* 0x020fea0003c00000 */
[----:B------:R0:W1:Y:S02]  /*26530*/  SHFL.IDX P6, R14, R13, R12, R11 ;  /* 0x0000000c0d0e7389 */ /* 0x00006400000c000b */
[----:B01---5:R-:W-:Y:S01]  /*26540*/  ENDCOLLECTIVE ;  /* 0x000000000000791b */ /* 0x023fe20003800000 */
.L_x_10389:
[----:B------:R-:W-:Y:S02]  /*26550*/  IMAD.MOV.U32 R13, RZ, RZ, R6 ;  /* 0x000000ffff0d7224 */ /* 0x000fe400078e0006 */
[----:B------:R-:W-:-:S07]  /*26560*/  IMAD.MOV.U32 R2, RZ, RZ, R14 ;  /* 0x000000ffff027224 */ /* 0x000fce00078e000e */
[----:B------:R-:W-:Y:S05]  /*26570*/  WARPSYNC.COLLECTIVE R15, `(.L_x_10390) ;  /* 0x000000000f087348 */ /* 0x000fea0003c00000 */
[----:B------:R0:W1:Y:S02]  /*26580*/  SHFL.IDX P6, R14, R13, R12, R11 ;  /* 0x0000000c0d0e7389 */ /* 0x00006400000c000b */
[----:B01----:R-:W-:Y:S01]  /*26590*/  ENDCOLLECTIVE ;  /* 0x000000000000791b */ /* 0x003fe20003800000 */
.L_x_10390:
[----:B------:R-:W-:Y:S02]  /*265a0*/  IMAD.MOV.U32 R13, RZ, RZ, R5 ;  /* 0x000000ffff0d7224 */ /* 0x000fe400078e0005 */
[----:B------:R-:W-:Y:S02]  /*265b0*/  IMAD.MOV.U32 R12, RZ, RZ, 0x1 ;  /* 0x00000001ff0c7424 */ /* 0x000fe400078e00ff */
[----:B------:R-:W-:-:S07]  /*265c0*/  IMAD.MOV.U32 R3, RZ, RZ, R14 ;  /* 0x000000ffff037224 */ /* 0x000fce00078e000e */
[----:B------:R-:W-:Y:S05]  /*265d0*/  WARPSYNC.COLLECTIVE R15, `(.L_x_10391) ;  /* 0x000000000f087348 */ /* 0x000fea0003c00000 */
[----:B------:R0:W1:Y:S02]  /*265e0*/  SHFL.IDX P6, R14, R13, R12, R11 ;  /* 0x0000000c0d0e7389 */ /* 0x00006400000c000b */
[----:B01----:R-:W-:Y:S01]  /*265f0*/  ENDCOLLECTIVE ;  /* 0x000000000000791b */ /* 0x003fe20003800000 */
.L_x_10391:
        /* <DEDUP_REMOVED lines=10> */
.L_x_10392:
[----:B------:R-:W-:Y:S01]  /*266a0*/  @!PT LDS RZ, [RZ] ;  /* 0x00000000fffff984 */ /* 0x000fe20000000800 */
[----:B------:R-:W-:Y:S01]  /*266b0*/  @!PT LDS RZ, [RZ] ;  /* 0x00000000fffff984 */ /* 0x000fe20000000800 */
[----:B------:R-:W-:Y:S01]  /*266c0*/  @!PT LDS RZ, [RZ] ;  /* 0x00000000fffff984 */ /* 0x000fe20000000800 */
[----:B------:R-:W-:Y:S04]  /*266d0*/  @!P4 LDGSTS.E.BYPASS.LTC128B.128 [R10+0xf000], desc[UR42][R2.64], !P2 ;  /* 0x0f000000020acfae */ /* 0x000fe8000d101d6a */
[----:B------:R-:W-:Y:S04]  /*266e0*/  @!P4 LDGSTS.E.BYPASS.LTC128B.128 [R10+0x10800], desc[UR42][R2.64+0x20], !P1 ;  /* 0x10800020020acfae */ /* 0x000fe8000c901d6a */
[----:B------:R0:W-:Y:S01]  /*266f0*/  @!P4 LDGSTS.E.BYPASS.LTC128B.128 [R10+0x12000], desc[UR42][R2.64+0x40], !P0 ;  /* 0x12000040020acfae */ /* 0x0001e2000c101d6a */
[----:B------:R-:W-:Y:S02]  /*26700*/  IMAD.MOV.U32 R13, RZ, RZ, R7 ;  /* 0x000000ffff0d7224 */ /* 0x000fe400078e0007 */
[----:B------:R-:W-:-:S02]  /*26710*/  IMAD.MOV.U32 R12, RZ, RZ, RZ ;  /* 0x000000ffff0c7224 */ /* 0x000fc400078e00ff */
[----:B0-----:R-:W-:Y:S02]  /*26720*/  VIADD R3, R0, 0x40 ;  /* 0x0000004000037836 */ /* 0x001fe40000000000 */
[----:B------:R-:W-:-:S07]  /*26730*/  IMAD.MOV.U32 R6, RZ, RZ, R14 ;  /* 0x000000ffff067224 */ /* 0x000fce00078e000e */
[----:B------:R-:W-:Y:S05]  /*26740*/  WARPSYNC.COLLECTIVE R15, `(.L_x_10393) ;  /* 0x000000000f087348 */ /* 0x000fea0003c00000 */
[----:B------:R0:W1:Y:S02]  /*26750*/  SHFL.IDX P6, R14, R13, R12, R11 ;  /* 0x0000000c0d0e7389 */ /* 0x00006400000c000b */
[----:B01----:R-:W-:Y:S01]  /*26760*/  ENDCOLLECTIVE ;  /* 0x000000000000791b */ /* 0x003fe20003800000 */
.L_x_10393:
[----:B------:R-:W-:-:S13]  /*26770*/  ISETP.GE.AND P4, PT, R3, R4, PT ;  /* 0x000000040300720c */ /* 0x000fda0003f86270 */
[----:B------:R-:W-:Y:S01]  /*26780*/  @!P4 IADD3 R2, P3, R20, R6, RZ ;  /* 0x000000061402c210 */ /* 0x000fe20007f7e0ff */
[----:B------:R-:W-:-:S04]  /*26790*/  IMAD.MOV.U32 R13, RZ, RZ, R8 ;  /* 0x000000ffff0d7224 */ /* 0x000fc800078e0008 */
[----:B------:R-:W-:-:S05]  /*267a0*/  @!P4 IMAD.X R3, RZ, RZ, R5, P3 ;  /* 0x000000ffff03c224 */ /* 0x000fca00018e0605 */
        /* <DEDUP_REMOVED lines=10> */
.L_x_10394:
[----:B------:R-:W-:Y:S01]  /*26850*/  IMAD.MOV.U32 R2, RZ, RZ, R14 ;  /* 0x000000ffff027224 */ /* 0x000fe200078e000e */
[----:B------:R-:W-:Y:S06]  /*26860*/  BRA `(.L_x_10395) ;  /* 0xffffffc0000c7947 */ /* 0x000fec000383ffff */
.L_x_10291:
[----:B--2---:R2:W3:Y:S02]  /*26870*/  SYNCS.PHASECHK.TRANS64.TRYWAIT P0, [R19+URZ+0x19c20], R0 ;  /* 0x019c2000130075a7 */ /* 0x0044e4000800017f */
[----:B---3--:R-:W-:Y:S05]  /*26880*/  @!P0 NANOSLEEP.SYNCS 0x989680 ;  /* 0x009896800000895d */ /* 0x008fea0003900000 */
[----:B------:R-:W3:Y:S02]  /*26890*/  @!P0 SYNCS.PHASECHK.TRANS64 P0, [R19+URZ+0x19c20], R0 ;  /* 0x019c2000130085a7 */ /* 0x000ee4000800007f */
[----:B---3--:R-:W-:Y:S05]  /*268a0*/  @!P0 BRA `(.L_x_10291) ;  /* 0xfffffffc00f08947 */ /* 0x008fea000383ffff */
[----:B------:R-:W-:Y:S05]  /*268b0*/  BRA `(.L_x_10396) ;  /* 0xffffffc0007c7947 */ /* 0x000fea000383ffff */
.L_x_10297:
[----:B--2---:R2:W3:Y:S02]  /*268c0*/  SYNCS.PHASECHK.TRANS64.TRYWAIT P0, [R6+URZ+0x19c80], R5 ;  /* 0x019c8005060075a7 */ /* 0x0044e4000800017f */
[----:B---3--:R-:W-:Y:S05]  /*268d0*/  @!P0 NANOSLEEP.SYNCS 0x989680 ;  /* 0x009896800000895d */ /* 0x008fea0003900000 */
[----:B------:R-:W3:Y:S02]  /*268e0*/  @!P0 SYNCS.PHASECHK.TRANS64 P0, [R6+URZ+0x19c80], R5 ;  /* 0x019c8005060085a7 */ /* 0x000ee4000800007f */
[----:B---3--:R-:W-:Y:S05]  /*268f0*/  @!P0 BRA `(.L_x_10297) ;  /* 0xfffffffc00f08947 */ /* 0x008fea000383ffff */
[----:B------:R-:W-:Y:S05]  /*26900*/  BRA `(.L_x_10397) ;  /* 0xffffffc400287947 */ /* 0x000fea000383ffff */
.L_x_10304:
[----:B-1----:R1:W3:Y:S02]  /*26910*/  SYNCS.PHASECHK.TRANS64.TRYWAIT P0, [R6+URZ+0x19c40], R5 ;  /* 0x019c4005060075a7 */ /* 0x0022e4000800017f */
[----:B---3--:R-:W-:Y:S05]  /*26920*/  @!P0 NANOSLEEP.SYNCS 0x989680 ;  /* 0x009896800000895d */ /* 0x008fea0003900000 */
[----:B------:R-:W3:Y:S02]  /*26930*/  @!P0 SYNCS.PHASECHK.TRANS64 P0, [R6+URZ+0x19c40], R5 ;  /* 0x019c4005060085a7 */ /* 0x000ee4000800007f */
[----:B---3--:R-:W-:Y:S05]  /*26940*/  @!P0 BRA `(.L_x_10304) ;  /* 0xfffffffc00f08947 */ /* 0x008fea000383ffff */
[----:B------:R-:W-:Y:S05]  /*26950*/  BRA `(.L_x_10398) ;  /* 0xffffffc800247947 */ /* 0x000fea000383ffff */
.L_x_10312:
[----:B--2---:R2:W3:Y:S02]  /*26960*/  SYNCS.PHASECHK.TRANS64.TRYWAIT P0, [R3+URZ+0x19c70], R4 ;  /* 0x019c7004030075a7 */ /* 0x0044e4000800017f */
[----:B---3--:R-:W-:Y:S05]  /*26970*/  @!P0 NANOSLEEP.SYNCS 0x989680 ;  /* 0x009896800000895d */ /* 0x008fea0003900000 */
[----:B------:R-:W3:Y:S02]  /*26980*/  @!P0 SYNCS.PHASECHK.TRANS64 P0, [R3+URZ+0x19c70], R4 ;  /* 0x019c7004030085a7 */ /* 0x000ee4000800007f */
[----:B---3--:R-:W-:Y:S05]  /*26990*/  @!P0 BRA `(.L_x_10312) ;  /* 0xfffffffc00f08947 */ /* 0x008fea000383ffff */
[----:B------:R-:W-:Y:S05]  /*269a0*/  BRA `(.L_x_10399) ;  /* 0xffffffcc00387947 */ /* 0x000fea000383ffff */
.L_x_10314:
[----:B--2---:R2:W3:Y:S02]  /*269b0*/  SYNCS.PHASECHK.TRANS64.TRYWAIT P0, [R3+URZ+0x19c60], R4 ;  /* 0x019c6004030075a7 */ /* 0x0044e4000800017f */
[----:B---3--:R-:W-:Y:S05]  /*269c0*/  @!P0 NANOSLEEP.SYNCS 0x989680 ;  /* 0x009896800000895d */ /* 0x008fea0003900000 */
[----:B------:R-:W3:Y:S02]  /*269d0*/  @!P0 SYNCS.PHASECHK.TRANS64 P0, [R3+URZ+0x19c60], R4 ;  /* 0x019c6004030085a7 */ /* 0x000ee4000800007f */
[----:B---3--:R-:W-:Y:S05]  /*269e0*/  @!P0 BRA `(.L_x_10314) ;  /* 0xfffffffc00f08947 */ /* 0x008fea000383ffff */
[----:B------:R-:W-:Y:S05]  /*269f0*/  BRA `(.L_x_10400) ;  /* 0xffffffcc00407947 */ /* 0x000fea000383ffff */
.L_x_10321:
[----:B-1----:R1:W2:Y:S02]  /*26a00*/  SYNCS.PHASECHK.TRANS64.TRYWAIT P1, [R0+URZ+0x19c70], R3 ;  /* 0x019c7003000075a7 */ /* 0x0022a4000802017f */
[----:B--2---:R-:W-:Y:S05]  /*26a10*/  @!P1 NANOSLEEP.SYNCS 0x989680 ;  /* 0x009896800000995d */ /* 0x004fea0003900000 */
[----:B------:R-:W2:Y:S02]  /*26a20*/  @!P1 SYNCS.PHASECHK.TRANS64 P1, [R0+URZ+0x19c70], R3 ;  /* 0x019c7003000095a7 */ /* 0x000ea4000802007f */
[----:B--2---:R-:W-:Y:S05]  /*26a30*/  @!P1 BRA `(.L_x_10321) ;  /* 0xfffffffc00f09947 */ /* 0x004fea000383ffff */
[----:B------:R-:W-:Y:S05]  /*26a40*/  BRA `(.L_x_10401) ;  /* 0xffffffd000ec7947 */ /* 0x000fea000383ffff */
.L_x_10323:
[----:B-1----:R1:W2:Y:S02]  /*26a50*/  SYNCS.PHASECHK.TRANS64.TRYWAIT P1, [R0+URZ+0x19c60], R3 ;  /* 0x019c6003000075a7 */ /* 0x0022a4000802017f */
[----:B--2---:R-:W-:Y:S05]  /*26a60*/  @!P1 NANOSLEEP.SYNCS 0x989680 ;  /* 0x009896800000995d */ /* 0x004fea0003900000 */
[----:B------:R-:W2:Y:S02]  /*26a70*/  @!P1 SYNCS.PHASECHK.TRANS64 P1, [R0+URZ+0x19c60], R3 ;  /* 0x019c6003000095a7 */ /* 0x000ea4000802007f */
[----:B--2---:R-:W-:Y:S05]  /*26a80*/  @!P1 BRA `(.L_x_10323) ;  /* 0xfffffffc00f09947 */ /* 0x004fea000383ffff */
[----:B------:R-:W-:Y:S05]  /*26a90*/  BRA `(.L_x_10402) ;  /* 0xffffffd000f47947 */ /* 0x000fea000383ffff */
.L_x_10327:
[----:B------:R-:W-:Y:S01]  /*26aa0*/  BSSY B0, `(.L_x_10403) ;  /* 0x0000008000007945 */ /* 0x000fe20003800000 */
[----:B------:R-:W-:Y:S02]  /*26ab0*/  IMAD.MOV.U32 R13, RZ, RZ, R24 ;  /* 0x000000ffff0d7224 */ /* 0x000fe400078e0018 */
[----:B------:R-:W-:Y:S02]  /*26ac0*/  IMAD.MOV.U32 R12, RZ, RZ, RZ ;  /* 0x000000ffff0c7224 */ /* 0x000fe400078e00ff */
[----:B------:R-:W-:Y:S02]  /*26ad0*/  IMAD.MOV.U32 R11, RZ, RZ, 0x1f ;  /* 0x0000001fff0b7424 */ /* 0x000fe400078e00ff */
[----:B------:R-:W-:-:S07]  /*26ae0*/  IMAD.MOV.U32 R15, RZ, RZ, -0x1 ;  /* 0xffffffffff0f7424 */ /* 0x000fce00078e00ff */
[----:B--23--:R-:W-:Y:S05]  /*26af0*/  WARPSYNC.COLLECTIVE R15, `(.L_x_10404) ;  /* 0x000000000f087348 */ /* 0x00cfea0003c00000 */
[----:B------:R0:W1:Y:S02]  /*26b00*/  SHFL.IDX P6, R14, R13, R12, R11 ;  /* 0x0000000c0d0e7389 */ /* 0x00006400000c000b */
[----:B0123--:R-:W-:Y:S01]  /*26b10*/  ENDCOLLECTIVE ;  /* 0x000000000000791b */ /* 0x00ffe20003800000 */
.L_x_10404:
[----:B------:R-:W-:Y:S05]  /*26b20*/  BSYNC B0 ;  /* 0x0000000000007941 */ /* 0x000fea0003800000 */
.L_x_10403:
        /* <DEDUP_REMOVED lines=9> */
.L_x_10405:
[----:B------:R-:W-:Y:S02]  /*26bc0*/  ULDC UR4, c[0x0][0xc3c] ;  /* 0x00030f0000047ab9 */ /* 0x000fe40000000800 */
[----:B------:R-:W-:-:S13]  /*26bd0*/  ISETP.GE.OR P1, PT, R8, UR4, !P0 ;  /* 0x0000000408007c0c */ /* 0x000fda000c726670 */
[----:B------:R-:W0:Y:S08]  /*26be0*/  @!P1 LDC.64 R2, c[0x0][0xc80] ;  /* 0x00032000ff029b82 */ /* 0x000e300000000a00 */
[----:B------:R-:W1:Y:S01]  /*26bf0*/  @!P1 LDC.64 R4, c[0x0][0xc78] ;  /* 0x00031e00ff049b82 */ /* 0x000e620000000a00 */
[----:B------:R-:W-:Y:S01]  /*26c00*/  CS2R R24, SRZ ;  /* 0x0000000000187805 */ /* 0x000fe2000001ff00 */
[----:B------:R-:W-:-:S02]  /*26c10*/  IMAD.MOV.U32 R11, RZ, RZ, RZ ;  /* 0x000000ffff0b7224 */ /* 0x000fc400078e00ff */
[----:B------:R-:W-:Y:S02]  /*26c20*/  IMAD.MOV.U32 R6, RZ, RZ, R14 ;  /* 0x000000ffff067224 */ /* 0x000fe400078e000e */
[----:B0-----:R-:W-:-:S05]  /*26c30*/  @!P1 IMAD.WIDE R2, R8, 0x4, R2 ;  /* 0x0000000408029825 */ /* 0x001fca00078e0202 */
[----:B------:R1:W2:Y:S02]  /*26c40*/  @!P1 LDG.E R7, desc[UR42][R2.64] ;  /* 0x0000002a02079981 */ /* 0x0002a4000c1e1900 */
[----:B-1----:R-:W-:-:S05]  /*26c50*/  @!P1 IMAD.WIDE R2, R8, 0x4, R4 ;  /* 0x0000000408029825 */ /* 0x002fca00078e0204 */
[----:B------:R-:W3:Y:S01]  /*26c60*/  @!P1 LDG.E R4, desc[UR42][R2.64] ;  /* 0x0000002a02049981 */ /* 0x000ee2000c1e1900 */
[C---:B------:R-:W-:Y:S02]  /*26c70*/  ISETP.GE.U32.AND P2, PT, R9.reuse, 0x2, PT ;  /* 0x000000020900780c */ /* 0x040fe40003f46070 */
        /* <DEDUP_REMOVED lines=12> */
.L_x_10406:
[----:B------:R-:W-:Y:S01]  /*26d40*/  IMAD.MOV.U32 R12, RZ, RZ, 0x2 ;  /* 0x00000002ff0c7424 */ /* 0x000fe200078e00ff */
[----:B------:R-:W-:-:S05]  /*26d50*/  SEL R3, R14, RZ, P1 ;  /* 0x000000ff0e037207 */ /* 0x000fca0000800000 */
[----:B------:R-:W-:-:S04]  /*26d60*/  IMAD.IADD R2, R2, 0x1, R3 ;  /* 0x0000000102027824 */ /* 0x000fc800078e0203 */
[----:B------:R-:W-:-:S07]  /*26d70*/  IMAD.MOV.U32 R13, RZ, RZ, R2 ;  /* 0x000000ffff0d7224 */ /* 0x000fce00078e0002 */
[----:B------:R-:W-:Y:S05]  /*26d80*/  WARPSYNC.COLLECTIVE R15, `(.L_x_10407) ;  /* 0x000000000f087348 */ /* 0x000fea0003c00000 */
[----:B------:R0:W1:Y:S02]  /*26d90*/  SHFL.UP P6, R14, R13, R12, R11 ;  /* 0x0400000c0d0e7389 */ /* 0x00006400000c000b */
[----:B01----:R-:W-:Y:S01]  /*26da0*/  ENDCOLLECTIVE ;  /* 0x000000000000791b */ /* 0x003fe20003800000 */
.L_x_10407:
[----:B------:R-:W-:Y:S01]  /*26db0*/  IMAD.MOV.U32 R12, RZ, RZ, 0x4 ;  /* 0x00000004ff0c7424 */ /* 0x000fe200078e00ff */
[----:B------:R-:W-:-:S05]  /*26dc0*/  SEL R3, R14, RZ, P2 ;  /* 0x000000ff0e037207 */ /* 0x000fca0001000000 */
[----:B------:R-:W-:-:S04]  /*26dd0*/  IMAD.IADD R2, R2, 0x1, R3 ;  /* 0x0000000102027824 */ /* 0x000fc800078e0203 */
[----:B------:R-:W-:-:S07]  /*26de0*/  IMAD.MOV.U32 R13, RZ, RZ, R2 ;  /* 0x000000ffff0d7224 */ /* 0x000fce00078e0002 */
[----:B------:R-:W-:Y:S05]  /*26df0*/  WARPSYNC.COLLECTIVE R15, `(.L_x_10408) ;  /* 0x000000000f087348 */ /* 0x000fea0003c00000 */
[----:B------:R0:W1:Y:S02]  /*26e00*/  SHFL.UP P6, R14, R13, R12, R11 ;  /* 0x0400000c0d0e7389 */ /* 0x00006400000c000b */
[----:B01----:R-:W-:Y:S01]  /*26e10*/  ENDCOLLECTIVE ;  /* 0x000000000000791b */ /* 0x003fe20003800000 */
.L_x_10408:
[----:B------:R-:W-:Y:S01]  /*26e20*/  IMAD.MOV.U32 R12, RZ, RZ, 0x8 ;  /* 0x00000008ff0c7424 */ /* 0x000fe200078e00ff */
[----:B------:R-:W-:-:S05]  /*26e30*/  SEL R3, R14, RZ, P3 ;  /* 0x000000ff0e037207 */ /* 0x000fca0001800000 */
[----:B------:R-:W-:-:S04]  /*26e40*/  IMAD.IADD R2, R2, 0x1, R3 ;  /* 0x0000000102027824 */ /* 0x000fc800078e0203 */
[----:B------:R-:W-:-:S07]  /*26e50*/  IMAD.MOV.U32 R13, RZ, RZ, R2 ;  /* 0x000000ffff0d7224 */ /* 0x000fce00078e0002 */
[----:B------:R-:W-:Y:S05]  /*26e60*/  WARPSYNC.COLLECTIVE R15, `(.L_x_10409) ;  /* 0x000000000f087348 */ /* 0x000fea0003c00000 */
[----:B------:R0:W1:Y:S02]  /*26e70*/  SHFL.UP P6, R14, R13, R12, R11 ;  /* 0x0400000c0d0e7389 */ /* 0x00006400000c000b */
[----:B01----:R-:W-:Y:S01]  /*26e80*/  ENDCOLLECTIVE ;  /* 0x000000000000791b */ /* 0x003fe20003800000 */
.L_x_10409:
[----:B------:R-:W-:Y:S01]  /*26e90*/  IMAD.MOV.U32 R12, RZ, RZ, 0x10 ;  /* 0x00000010ff0c7424 */ /* 0x000fe200078e00ff */
[----:B------:R-:W-:-:S05]  /*26ea0*/  SEL R3, R14, RZ, P4 ;  /* 0x000000ff0e037207 */ /* 0x000fca0002000000 */
[----:B------:R-:W-:-:S04]  /*26eb0*/  IMAD.IADD R2, R2, 0x1, R3 ;  /* 0x0000000102027824 */ /* 0x000fc800078e0203 */
[----:B------:R-:W-:-:S07]  /*26ec0*/  IMAD.MOV.U32 R13, RZ, RZ, R2 ;  /* 0x000000ffff0d7224 */ /* 0x000fce00078e0002 */
[----:B------:R-:W-:Y:S05]  /*26ed0*/  WARPSYNC.COLLECTIVE R15, `(.L_x_10410) ;  /* 0x000000000f087348 */ /* 0x000fea0003c00000 */
[----:B------:R0:W1:Y:S02]  /*26ee0*/  SHFL.UP P6, R14, R13, R12, R11 ;  /* 0x0400000c0d0e7389 */ /* 0x00006400000c000b */
[----:B01----:R-:W-:Y:S01]  /*26ef0*/  ENDCOLLECTIVE ;  /* 0x000000000000791b */ /* 0x003fe20003800000 */
.L_x_10410:
[----:B------:R-:W-:Y:S02]  /*26f00*/  IMAD.MOV.U32 R12, RZ, RZ, 0x1f ;  /* 0x0000001fff0c7424 */ /* 0x000fe400078e00ff */
[----:B------:R-:W-:Y:S01]  /*26f10*/  IMAD.MOV.U32 R11, RZ, RZ, 0x1f ;  /* 0x0000001fff0b7424 */ /* 0x000fe200078e00ff */
[----:B------:R-:W-:-:S05]  /*26f20*/  SEL R3, R14, RZ, P5 ;  /* 0x000000ff0e037207 */ /* 0x000fca0002800000 */
[----:B------:R-:W-:-:S04]  /*26f30*/  IMAD.IADD R2, R2, 0x1, R3 ;  /* 0x0000000102027824 */ /* 0x000fc800078e0203 */
[----:B------:R-:W-:-:S07]  /*26f40*/  IMAD.MOV.U32 R13, RZ, RZ, R2 ;  /* 0x000000ffff0d7224 */ /* 0x000fce00078e0002 */
[----:B------:R-:W-:Y:S05]  /*26f50*/  WARPSYNC.COLLECTIVE R15, `(.L_x_10411) ;  /* 0x000000000f087348 */ /* 0x000fea0003c00000 */
[----:B------:R0:W1:Y:S02]  /*26f60*/  SHFL.IDX P6, R14, R13, R12, R11 ;  /* 0x0000000c0d0e7389 */ /* 0x00006400000c000b */
[----:B01----:R-:W-:Y:S01]  /*26f70*/  ENDCOLLECTIVE ;  /* 0x000000000000791b */ /* 0x003fe20003800000 */
.L_x_10411:
[----:B------:R-:W-:Y:S01]  /*26f80*/  IMAD.MOV.U32 R3, RZ, RZ, R14 ;  /* 0x000000ffff037224 */ /* 0x000fe200078e000e */
[----:B------:R-:W-:Y:S06]  /*26f90*/  BRA `(.L_x_10412) ;  /* 0xffffffd400d07947 */ /* 0x000fec000383ffff */
.L_x_10330:
[----:B------:R-:W-:Y:S01]  /*26fa0*/  BSSY B0, `(.L_x_10413) ;  /* 0x0000008000007945 */ /* 0x000fe20003800000 */
[----:B------:R-:W-:Y:S02]  /*26fb0*/  IMAD.MOV.U32 R13, RZ, RZ, R2 ;  /* 0x000000ffff0d7224 */ /* 0x000fe400078e0002 */
[----:B------:R-:W-:Y:S02]  /*26fc0*/  IMAD.MOV.U32 R12, RZ, RZ, 0x1 ;  /* 0x00000001ff0c7424 */ /* 0x000fe400078e00ff */
[----:B------:R-:W-:Y:S02]  /*26fd0*/  IMAD.MOV.U32 R11, RZ, RZ, RZ ;  /* 0x000000ffff0b7224 */ /* 0x000fe400078e00ff */
[----:B------:R-:W-:-:S07]  /*26fe0*/  IMAD.MOV.U32 R15, RZ, RZ, -0x1 ;  /* 0xffffffffff0f7424 */ /* 0x000fce00078e00ff */
[----:B--2---:R-:W-:Y:S05]  /*26ff0*/  WARPSYNC.COLLECTIVE R15, `(.L_x_10414) ;  /* 0x000000000f087348 */ /* 0x004fea0003c00000 */
[----:B------:R0:W1:Y:S02]  /*27000*/  SHFL.UP P6, R14, R13, R12, R11 ;  /* 0x0400000c0d0e7389 */ /* 0x00006400000c000b */
[----:B012---:R-:W-:Y:S01]  /*27010*/  ENDCOLLECTIVE ;  /* 0x000000000000791b */ /* 0x007fe20003800000 */
.L_x_10414:
[----:B------:R-:W-:Y:S05]  /*27020*/  BSYNC B0 ;  /* 0x0000000000007941 */ /* 0x000fea0003800000 */
.L_x_10413:
[----:B------:R-:W-:Y:S01]  /*27030*/  SEL R3, R14, RZ, P1 ;  /* 0x000000ff0e037207 */ /* 0x000fe20000800000 */
[----:B------:R-:W-:Y:S02]  /*27040*/  IMAD.MOV.U32 R12, RZ, RZ, 0x2 ;  /* 0x00000002ff0c7424 */ /* 0x000fe400078e00ff */
[----:B------:R-:W-:Y:S02]  /*27050*/  IMAD.MOV.U32 R11, RZ, RZ, RZ ;  /* 0x000000ffff0b7224 */ /* 0x000fe400078e00ff */
[----:B------:R-:W-:Y:S02]  /*27060*/  IMAD.IADD R2, R2, 0x1, R3 ;  /* 0x0000000102027824 */ /* 0x000fe400078e0203 */
[----:B------:R-:W-:Y:S02]  /*27070*/  IMAD.MOV.U32 R15, RZ, RZ, -0x1 ;  /* 0xffffffffff0f7424 */ /* 0x000fe400078e00ff */
[----:B------:R-:W-:-:S07]  /*27080*/  IMAD.MOV.U32 R13, RZ, RZ, R2 ;  /* 0x000000ffff0d7224 */ /* 0x000fce00078e0002 */
[----:B------:R-:W-:Y:S05]  /*27090*/  WARPSYNC.COLLECTIVE R15, `(.L_x_10415) ;  /* 0x000000000f087348 */ /* 0x000fea0003c00000 */
[----:B------:R0:W1:Y:S02]  /*270a0*/  SHFL.UP P6, R14, R13, R12, R11 ;  /* 0x0400000c0d0e7389 */ /* 0x00006400000c000b */
[----:B01----:R-:W-:Y:S01]  /*270b0*/  ENDCOLLECTIVE ;  /* 0x000000000000791b */ /* 0x003fe20003800000 */
.L_x_10415:
[----:B------:R-:W-:Y:S01]  /*270c0*/  IMAD.MOV.U32 R12, RZ, RZ, 0x4 ;  /* 0x00000004ff0c7424 */ /* 0x000fe200078e00ff */
[----:B------:R-:W-:-:S05]  /*270d0*/  SEL R3, R14, RZ, P2 ;  /* 0x000000ff0e037207 */ /* 0x000fca0001000000 */
[----:B------:R-:W-:-:S04]  /*270e0*/  IMAD.IADD R2, R2, 0x1, R3 ;  /* 0x0000000102027824 */ /* 0x000fc800078e0203 */
[----:B------:R-:W-:-:S07]  /*270f0*/  IMAD.MOV.U32 R13, RZ, RZ, R2 ;  /* 0x000000ffff0d7224 */ /* 0x000fce00078e0002 */
[----:B------:R-:W-:Y:S05]  /*27100*/  WARPSYNC.COLLECTIVE R15, `(.L_x_10416) ;  /* 0x000000000f087348 */ /* 0x000fea0003c00000 */
[----:B------:R0:W1:Y:S02]  /*27110*/  SHFL.UP P6, R14, R13, R12, R11 ;  /* 0x0400000c0d0e7389 */ /* 0x00006400000c000b */
[----:B01----:R-:W-:Y:S01]  /*27120*/  ENDCOLLECTIVE ;  /* 0x000000000000791b */ /* 0x003fe20003800000 */
.L_x_10416:
[----:B------:R-:W-:Y:S01]  /*27130*/  IMAD.MOV.U32 R12, RZ, RZ, 0x8 ;  /* 0x00000008ff0c7424 */ /* 0x000fe200078e00ff */
[----:B------:R-:W-:-:S05]  /*27140*/  SEL R3, R14, RZ, P3 ;  /* 0x000000ff0e037207 */ /* 0x000fca0001800000 */
[----:B------:R-:W-:-:S04]  /*27150*/  IMAD.IADD R2, R2, 0x1, R3 ;  /* 0x0000000102027824 */ /* 0x000fc800078e0203 */
[----:B------:R-:W-:-:S07]  /*27160*/  IMAD.MOV.U32 R13, RZ, RZ, R2 ;  /* 0x000000ffff0d7224 */ /* 0x000fce00078e0002 */
[----:B------:R-:W-:Y:S05]  /*27170*/  WARPSYNC.COLLECTIVE R15, `(.L_x_10417) ;  /* 0x000000000f087348 */ /* 0x000fea0003c00000 */
[----:B------:R0:W1:Y:S02]  /*27180*/  SHFL.UP P6, R14, R13, R12, R11 ;  /* 0x0400000c0d0e7389 */ /* 0x00006400000c000b */
[----:B01----:R-:W-:Y:S01]  /*27190*/  ENDCOLLECTIVE ;  /* 0x000000000000791b */ /* 0x003fe20003800000 */
.L_x_10417:
[----:B------:R-:W-:Y:S01]  /*271a0*/  IMAD.MOV.U32 R12, RZ, RZ, 0x10 ;  /* 0x00000010ff0c7424 */ /* 0x000fe200078e00ff */
[----:B------:R-:W-:-:S05]  /*271b0*/  SEL R3, R14, RZ, P4 ;  /* 0x000000ff0e037207 */ /* 0x000fca0002000000 */
[----:B------:R-:W-:-:S04]  /*271c0*/  IMAD.IADD R2, R2, 0x1, R3 ;  /* 0x0000000102027824 */ /* 0x000fc800078e0203 */
[----:B------:R-:W-:-:S07]  /*271d0*/  IMAD.MOV.U32 R13, RZ, RZ, R2 ;  /* 0x000000ffff0d7224 */ /* 0x000fce00078e0002 */
[----:B------:R-:W-:Y:S05]  /*271e0*/  WARPSYNC.COLLECTIVE R15, `(.L_x_10418) ;  /* 0x000000000f087348 */ /* 0x000fea0003c00000 */
[----:B------:R0:W1:Y:S02]  /*271f0*/  SHFL.UP P6, R14, R13, R12, R11 ;  /* 0x0400000c0d0e7389 */ /* 0x00006400000c000b */
[----:B01----:R-:W-:Y:S01]  /*27200*/  ENDCOLLECTIVE ;  /* 0x000000000000791b */ /* 0x003fe20003800000 */
.L_x_10418:
        /* <DEDUP_REMOVED lines=8> */
.L_x_10419:
[----:B------:R-:W-:Y:S01]  /*27290*/  IMAD.MOV.U32 R3, RZ, RZ, R14 ;  /* 0x000000ffff037224 */ /* 0x000fe200078e000e */
[----:B------:R-:W-:Y:S06]  /*272a0*/  BRA `(.L_x_10420) ;  /* 0xffffffd400b07947 */ /* 0x000fec000383ffff */
.L_x_10332:
[----:B------:R-:W-:Y:S01]  /*272b0*/  BSSY B0, `(.L_x_10421) ;  /* 0x0000006000007945 */ /* 0x000fe20003800000 */
[----:B------:R-:W-:Y:S01]  /*272c0*/  PLOP3.LUT P6, PT, P6, PT, PT, 0x8, 0x0 ;  /* 0x000000000000781c */ /* 0x000fe200037ce170 */
[----:B------:R-:W-:-:S12]  /*272d0*/  IMAD.MOV.U32 R15, RZ, RZ, -0x1 ;  /* 0xffffffffff0f7424 */ /* 0x000fd800078e00ff */
[----:B0-2---:R-:W-:Y:S05]  /*272e0*/  WARPSYNC.COLLECTIVE R15, `(.L_x_10422) ;  /* 0x000000000f087348 */ /* 0x005fea0003c00000 */
[----:B------:R-:W-:Y:S01]  /*272f0*/  VOTE.ANY R14, PT, P6 ;  /* 0x00000000000e7806 */ /* 0x000fe200030e0100 */
[----:B0-2---:R-:W-:Y:S06]  /*27300*/  ENDCOLLECTIVE ;  /* 0x000000000000791b */ /* 0x005fec0003800000 */
.L_x_10422:
[----:B------:R-:W-:Y:S05]  /*27310*/  BSYNC B0 ;  /* 0x0000000000007941 */ /* 0x000fea0003800000 */
.L_x_10421:
[----:B------:R-:W-:Y:S02]  /*27320*/  IMAD.MOV.U32 R3, RZ, RZ, R14 ;  /* 0x000000ffff037224 */ /* 0x000fe400078e000e */
[----:B------:R-:W-:Y:S02]  /*27330*/  IMAD.MOV.U32 R13, RZ, RZ, R25 ;  /* 0x000000ffff0d7224 */ /* 0x000fe400078e0019 */
[----:B------:R-:W0:Y:S01]  /*27340*/  POPC R6, R3 ;  /* 0x0000000300067309 */ /* 0x000e220000000000 */
[----:B------:R-:W-:Y:S02]  /*27350*/  IMAD.MOV.U32 R11, RZ, RZ, 0x1f ;  /* 0x0000001fff0b7424 */ /* 0x000fe400078e00ff */
[----:B------:R-:W-:Y:S02]  /*27360*/  IMAD.MOV.U32 R15, RZ, RZ, -0x1 ;  /* 0xffffffffff0f7424 */ /* 0x000fe400078e00ff */
[----:B0-----:R-:W-:Y:S02]  /*27370*/  IMAD.MOV.U32 R12, RZ, RZ, R6 ;  /* 0x000000ffff0c7224 */ /* 0x001fe400078e0006 */
[----:B------:R-:W-:-:S07]  /*27380*/  IMAD.IADD R27, R6, 0x1, R27 ;  /* 0x00000001061b7824 */ /* 0x000fce00078e021b */
[----:B------:R-:W-:Y:S05]  /*27390*/  WARPSYNC.COLLECTIVE R15, `(.L_x_10423) ;  /* 0x000000000f087348 */ /* 0x000fea0003c00000 */
[----:B------:R0:W1:Y:S02]  /*273a0*/  SHFL.IDX P6, R14, R13, R12, R11 ;  /* 0x0000000c0d0e7389 */ /* 0x00006400000c000b */
[----:B01----:R-:W-:Y:S01]  /*273b0*/  ENDCOLLECTIVE ;  /* 0x000000000000791b */ /* 0x003fe20003800000 */
.L_x_10423:
[----:B------:R-:W-:Y:S02]  /*273c0*/  IMAD.MOV.U32 R13, RZ, RZ, R7 ;  /* 0x000000ffff0d7224 */ /* 0x000fe400078e0007 */
[----:B------:R-:W-:-:S07]  /*273d0*/  IMAD.MOV.U32 R25, RZ, RZ, R14 ;  /* 0x000000ffff197224 */ /* 0x000fce00078e000e */
[----:B------:R-:W-:Y:S05]  /*273e0*/  WARPSYNC.COLLECTIVE R15, `(.L_x_10424) ;  /* 0x000000000f087348 */ /* 0x000fea0003c00000 */
[----:B------:R0:W1:Y:S02]  /*273f0*/  SHFL.IDX P6, R14, R13, R12, R11 ;  /* 0x0000000c0d0e7389 */ /* 0x00006400000c000b */
[----:B01----:R-:W-:Y:S01]  /*27400*/  ENDCOLLECTIVE ;  /* 0x000000000000791b */ /* 0x003fe20003800000 */
.L_x_10424:
[----:B------:R-:W-:Y:S01]  /*27410*/  IMAD.MOV.U32 R7, RZ, RZ, R14 ;  /* 0x000000ffff077224 */ /* 0x000fe200078e000e */
[----:B------:R-:W-:Y:S06]  /*27420*/  BRA `(.L_x_10425) ;  /* 0xffffffd400907947 */ /* 0x000fec000383ffff */
.L_x_10334:
[----:B------:R-:W-:Y:S01]  /*27430*/  BSSY B0, `(.L_x_10426) ;  /* 0x0000008000007945 */ /* 0x000fe20003800000 */
[----:B------:R-:W-:Y:S02]  /*27440*/  IMAD.MOV.U32 R13, RZ, RZ, R2 ;  /* 0x000000ffff0d7224 */ /* 0x000fe400078e0002 */
[----:B------:R-:W-:Y:S02]  /*27450*/  IMAD.MOV.U32 R12, RZ, RZ, R6 ;  /* 0x000000ffff0c7224 */ /* 0x000fe400078e0006 */
[----:B------:R-:W-:Y:S02]  /*27460*/  IMAD.MOV.U32 R11, RZ, RZ, 0x1f ;  /* 0x0000001fff0b7424 */ /* 0x000fe400078e00ff */
[----:B------:R-:W-:-:S07]  /*27470*/  IMAD.MOV.U32 R15, RZ, RZ, -0x1 ;  /* 0xffffffffff0f7424 */ /* 0x000fce00078e00ff */
[----:B0-234-:R-:W-:Y:S05]  /*27480*/  WARPSYNC.COLLECTIVE R15, `(.L_x_10427) ;  /* 0x000000000f087348 */ /* 0x01dfea0003c00000 */
[----:B------:R1:W0:Y:S02]  /*27490*/  SHFL.IDX P6, R14, R13, R12, R11 ;  /* 0x0000000c0d0e7389 */ /* 0x00022400000c000b */
[----:B01234-:R-:W-:Y:S01]  /*274a0*/  ENDCOLLECTIVE ;  /* 0x000000000000791b */ /* 0x01ffe20003800000 */
.L_x_10427:
[----:B------:R-:W-:Y:S05]  /*274b0*/  BSYNC B0 ;  /* 0x0000000000007941 */ /* 0x000fea0003800000 */
.L_x_10426:
[----:B------:R-:W-:Y:S01]  /*274c0*/  IMAD.MOV.U32 R24, RZ, RZ, R14 ;  /* 0x000000ffff187224 */ /* 0x000fe200078e000e */
[----:B------:R-:W-:Y:S06]  /*274d0*/  BRA `(.L_x_10333) ;  /* 0xffffffd4007c7947 */ /* 0x000fec000383ffff */
.L_x_10340:
[----:B0-----:R0:W3:Y:S02]  /*274e0*/  SYNCS.PHASECHK.TRANS64.TRYWAIT P0, [R6+URZ+0x19c20], R0 ;  /* 0x019c2000060075a7 */ /* 0x0010e4000800017f */
[----:B---3--:R-:W-:Y:S05]  /*274f0*/  @!P0 NANOSLEEP.SYNCS 0x989680 ;  /* 0x009896800000895d */ /* 0x008fea0003900000 */
[----:B------:R-:W3:Y:S02]  /*27500*/  @!P0 SYNCS.PHASECHK.TRANS64 P0, [R6+URZ+0x19c20], R0 ;  /* 0x019c2000060085a7 */ /* 0x000ee4000800007f */
[----:B---3--:R-:W-:Y:S05]  /*27510*/  @!P0 BRA `(.L_x_10340) ;  /* 0xfffffffc00f08947 */ /* 0x008fea000383ffff */
[----:B------:R-:W-:Y:S05]  /*27520*/  BRA `(.L_x_10428) ;  /* 0xffffffdc00dc7947 */ /* 0x000fea000383ffff */
.L_x_10341:
[----:B------:R-:W3:Y:S01]  /*27530*/  S2R R2, SR_TID.X ;  /* 0x0000000000027919 */ /* 0x000ee20000002100 */
[----:B------:R-:W-:Y:S01]  /*27540*/  BSSY B0, `(.L_x_10429) ;  /* 0x000000a000007945 */ /* 0x000fe20003800000 */
[----:B------:R-:W-:Y:S02]  /*27550*/  IMAD.MOV.U32 R12, RZ, RZ, RZ ;  /* 0x000000ffff0c7224 */ /* 0x000fe400078e00ff */
[----:B------:R-:W-:Y:S02]  /*27560*/  IMAD.MOV.U32 R11, RZ, RZ, 0x1f ;  /* 0x0000001fff0b7424 */ /* 0x000fe400078e00ff */
[----:B------:R-:W-:Y:S01]  /*27570*/  IMAD.MOV.U32 R15, RZ, RZ, -0x1 ;  /* 0xffffffffff0f7424 */ /* 0x000fe200078e00ff */
[----:B---3--:R-:W-:-:S04]  /*27580*/  SHF.R.U32.HI R2, RZ, 0x5, R2 ;  /* 0x00000005ff027819 */ /* 0x008fc80000011602 */
[----:B------:R-:W-:-:S05]  /*27590*/  LOP3.LUT R2, R2, 0x3, RZ, 0xc0, !PT ;  /* 0x0000000302027812 */ /* 0x000fca00078ec0ff */
[----:B------:R-:W-:-:S07]  /*275a0*/  IMAD.MOV.U32 R13, RZ, RZ, R2 ;  /* 0x000000ffff0d7224 */ /* 0x000fce00078e0002 */
[----:B012---:R-:W-:Y:S05]  /*275b0*/  WARPSYNC.COLLECTIVE R15, `(.L_x_10430) ;  /* 0x000000000f087348 */ /* 0x007fea0003c00000 */
[----:B------:R3:W4:Y:S02]  /*275c0*/  SHFL.IDX P6, R14, R13, R12, R11 ;  /* 0x0000000c0d0e7389 */ /* 0x00072400000c000b */
[----:B01234-:R-:W-:Y:S01]  /*275d0*/  ENDCOLLECTIVE ;  /* 0x000000000000791b */ /* 0x01ffe20003800000 */
.L_x_10430:
[----:B------:R-:W-:Y:S05]  /*275e0*/  BSYNC B0 ;  /* 0x0000000000007941 */ /* 0x000fea0003800000 */
.L_x_10429:
[----:B------:R-:W-:Y:S05]  /*275f0*/  BRA `(.L_x_10431) ;  /* 0xffffffdc00c47947 */ /* 0x000fea000383ffff */
.L_x_10342:
[----:B------:R-:W-:Y:S01]  /*27600*/  BSSY B0, `(.L_x_10432) ;  /* 0x0000006000007945 */ /* 0x000fe20003800000 */
[----:B------:R-:W-:-:S07]  /*27610*/  IMAD.MOV.U32 R15, RZ, RZ, -0x1 ;  /* 0xffffffffff0f7424 */ /* 0x000fce00078e00ff */
[----:B012---:R-:W-:Y:S05]  /*27620*/  WARPSYNC.COLLECTIVE R15, `(.L_x_10433) ;  /* 0x000000000f0c7348 */ /* 0x007fea0003c00000 */
[----:B------:R-:W-:Y:S02]  /*27630*/  ELECT P6, UR62, PT ;  /* 0x00000000003e782f */ /* 0x000fe400038c0000 */
[----:B------:R-:W-:Y:S01]  /*27640*/  MOV R14, UR62 ;  /* 0x0000003e000e7c02 */ /* 0x000fe20008000f00 */
[----:B012---:R-:W-:Y:S10]  /*27650*/  ENDCOLLECTIVE ;  /* 0x000000000000791b */ /* 0x007ff40003800000 */
.L_x_10433:
[----:B------:R-:W-:Y:S05]  /*27660*/  BSYNC B0 ;  /* 0x0000000000007941 */ /* 0x000fea0003800000 */
.L_x_10432:
[----:B------:R-:W-:Y:S05]  /*27670*/  BRA `(.L_x_10434) ;  /* 0xffffffdc00b87947 */ /* 0x000fea000383ffff */
.L_x_10344:
[----:B0-----:R0:W2:Y:S02]  /*27680*/  SYNCS.PHASECHK.TRANS64.TRYWAIT P1, [R5+URZ], R4 ;  /* 0x00000004050075a7 */ /* 0x0010a4000802017f */
[----:B--2---:R-:W-:Y:S05]  /*27690*/  @!P1 NANOSLEEP.SYNCS 0x989680 ;  /* 0x009896800000995d */ /* 0x004fea0003900000 */
[----:B------:R-:W2:Y:S02]  /*276a0*/  @!P1 SYNCS.PHASECHK.TRANS64 P1, [R5+URZ], R4 ;  /* 0x00000004050095a7 */ /* 0x000ea4000802007f */
[----:B--2---:R-:W-:Y:S05]  /*276b0*/  @!P1 BRA `(.L_x_10344) ;  /* 0xfffffffc00f09947 */ /* 0x004fea000383ffff */
[----:B------:R-:W-:Y:S05]  /*276c0*/  BRA `(.L_x_10435) ;  /* 0xffffffdc00f07947 */ /* 0x000fea000383ffff */
.L_x_10345:
[----:B--2---:R2:W3:Y:S02]  /*276d0*/  SYNCS.PHASECHK.TRANS64.TRYWAIT P1, [R9+URZ], R0 ;  /* 0x00000000090075a7 */ /* 0x0044e4000802017f */
[----:B---3--:R-:W-:Y:S05]  /*276e0*/  @!P1 NANOSLEEP.SYNCS 0x989680 ;  /* 0x009896800000995d */ /* 0x008fea0003900000 */
[----:B------:R-:W3:Y:S02]  /*276f0*/  @!P1 SYNCS.PHASECHK.TRANS64 P1, [R9+URZ], R0 ;  /* 0x00000000090095a7 */ /* 0x000ee4000802007f */
[----:B---3--:R-:W-:Y:S05]  /*27700*/  @!P1 BRA `(.L_x_10345) ;  /* 0xfffffffc00f09947 */ /* 0x008fea000383ffff */
[----:B------:R-:W-:Y:S05]  /*27710*/  BRA `(.L_x_10436) ;  /* 0xffffffdc00e47947 */ /* 0x000fea000383ffff */
.L_x_10347:
[----:B---3--:R3:W4:Y:S02]  /*27720*/  SYNCS.PHASECHK.TRANS64.TRYWAIT P1, [R23+URZ+0x19c60], R4 ;  /* 0x019c6004170075a7 */ /* 0x008724000802017f */
[----:B----4-:R-:W-:Y:S05]  /*27730*/  @!P1 NANOSLEEP.SYNCS 0x989680 ;  /* 0x009896800000995d */ /* 0x010fea0003900000 */
[----:B------:R-:W4:Y:S02]  /*27740*/  @!P1 SYNCS.PHASECHK.TRANS64 P1, [R23+URZ+0x19c60], R4 ;  /* 0x019c6004170095a7 */ /* 0x000f24000802007f */
[----:B----4-:R-:W-:Y:S05]  /*27750*/  @!P1 BRA `(.L_x_10347) ;  /* 0xfffffffc00f09947 */ /* 0x010fea000383ffff */
[----:B------:R-:W-:Y:S05]  /*27760*/  BRA `(.L_x_10437) ;  /* 0xffffffdc00e47947 */ /* 0x000fea000383ffff */
.L_x_10349:
[----:B----4-:R4:W0:Y:S02]  /*27770*/  SYNCS.PHASECHK.TRANS64.TRYWAIT P1, [R7+URZ+0x19c60], R0 ;  /* 0x019c6000070075a7 */ /* 0x010824000802017f */
[----:B0-----:R-:W-:Y:S05]  /*27780*/  @!P1 NANOSLEEP.SYNCS 0x989680 ;  /* 0x009896800000995d */ /* 0x001fea0003900000 */
[----:B------:R-:W0:Y:S02]  /*27790*/  @!P1 SYNCS.PHASECHK.TRANS64 P1, [R7+URZ+0x19c60], R0 ;  /* 0x019c6000070095a7 */ /* 0x000e24000802007f */
[----:B0-----:R-:W-:Y:S05]  /*277a0*/  @!P1 BRA `(.L_x_10349) ;  /* 0xfffffffc00f09947 */ /* 0x001fea000383ffff */
[----:B------:R-:W-:Y:S05]  /*277b0*/  BRA `(.L_x_10438) ;  /* 0xffffffdc00e47947 */ /* 0x000fea000383ffff */
.L_x_10351:
[----:B------:R0:W0:Y:S02]  /*277c0*/  SYNCS.PHASECHK.TRANS64.TRYWAIT P0, [R23+URZ+0x19c80], R4 ;  /* 0x019c8004170075a7 */ /* 0x000024000800017f */
[----:B0-----:R-:W-:Y:S05]  /*277d0*/  @!P0 NANOSLEEP.SYNCS 0x989680 ;  /* 0x009896800000895d */ /* 0x001fea0003900000 */
[----:B------:R-:W0:Y:S02]  /*277e0*/  @!P0 SYNCS.PHASECHK.TRANS64 P0, [R23+URZ+0x19c80], R4 ;  /* 0x019c8004170085a7 */ /* 0x000e24000800007f */
[----:B0-----:R-:W-:Y:S05]  /*277f0*/  @!P0 BRA `(.L_x_10351) ;  /* 0xfffffffc00f08947 */ /* 0x001fea000383ffff */
[----:B------:R-:W-:Y:S05]  /*27800*/  BRA `(.L_x_10352) ;  /* 0xffffffdc00e07947 */ /* 0x000fea000383ffff */
.L_x_10439:
        /* <DEDUP_REMOVED lines=15> */
.L_x_13370:


//--------------------- .text._ZN7cutlass13device_kernelIN5flash11enable_sm90INS1_16FlashAttnFwdSm90INS1_25CollectiveMainloopFwdSm90ILi2EN4cute5tupleIJNS5_1CILi1EEES8_S8_EEENS6_IJNS7_ILi192EEENS7_ILi128EEENS7_ILi96EEEEEELi96ENS_12float_e4m3_tEfNS_4arch4Sm90ELb1ELb0ELb1ELb0ELb0ELb0ELb0ELb1ELb1ELb1ELb1ELb0EEENS1_21CollectiveEpilogueFwdINS6_IJSA_SC_SB_EEES9_NS_10bfloat16_tESG_Li384ELb0ELb1ELb1ELb1EEENS1_19SingleTileSchedulerILb0ELb1ELb1ELi192EEEEEEEEEvNT_6ParamsE --------------------------
	.section	.text._ZN7cutlass13device_kernelIN5flash11enable_sm90INS1_16FlashAttnFwdSm90INS1_25CollectiveMainloopFwdSm90ILi2EN4cute5tupleIJNS5_1CILi1EEES8_S8_EEENS6_IJNS7_ILi192EEENS7_ILi128EEENS7_ILi96EEEEEELi96ENS_12float_e4m3_tEfNS_4arch4Sm90ELb1ELb0ELb1ELb0ELb0ELb0ELb0ELb1ELb1ELb1ELb1ELb0EEENS1_21CollectiveEpilogueFwdINS6_IJSA_SC_SB_EEES9_NS_10bfloat16_tESG_Li384ELb0ELb1ELb1ELb1EEENS1_19SingleTileSchedulerILb0ELb1ELb1ELi192EEEEEEEEEvNT_6ParamsE,"ax",@progbits
	.align	128
.text._ZN7cutlass13device_kernelIN5flash11enable_sm90INS1_16FlashAttnFwdSm90INS1_25CollectiveMainloopFwdSm90ILi2EN4cute5tupleIJNS5_1CILi1EEES8_S8_EEENS6_IJNS7_ILi192EEENS7_ILi128EEENS7_ILi96EEEEEELi96ENS_12float_e4m3_tEfNS_4arch4Sm90ELb1ELb0ELb1ELb0ELb0ELb0ELb0ELb1ELb1ELb1ELb1ELb0EEENS1_21CollectiveEpilogueFwdINS6_IJSA_SC_SB_EEES9_NS_10bfloat16_tESG_Li384ELb0ELb1ELb1ELb1EEENS1_19SingleTileSchedulerILb0ELb1ELb1ELi192EEEEEEEEEvNT_6ParamsE:
        .type           _ZN7cutlass13device_kernelIN5flash11enable_sm90INS1_16FlashAttnFwdSm90INS1_25CollectiveMainloopFwdSm90ILi2EN4cute5tupleIJNS5_1CILi1EEES8_S8_EEENS6_IJNS7_ILi192EEENS7_ILi128EEENS7_ILi96EEEEEELi96ENS_12float_e4m3_tEfNS_4arch4Sm90ELb1ELb0ELb1ELb0ELb0ELb0ELb0ELb1ELb1ELb1ELb1ELb0EEENS1_21CollectiveEpilogueFwdINS6_IJSA_SC_SB_EEES9_NS_10bfloat16_tESG_Li384ELb0ELb1ELb1ELb1EEENS1_19SingleTileSchedulerILb0ELb1ELb1ELi192EEEEEEEEEvNT_6ParamsE,@function
        .size           _ZN7cutlass13device_kernelIN5flash11enable_sm90INS1_16FlashAttnFwdSm90INS1_25CollectiveMainloopFwdSm90ILi2EN4cute5tupleIJNS5_1CILi1EEES8_S8_EEENS6_IJNS7_ILi192EEENS7_ILi128EEENS7_ILi96EEEEEELi96ENS_12float_e4m3_tEfNS_4arch4Sm90ELb1ELb0ELb1ELb0ELb0ELb0ELb0ELb1ELb1ELb1ELb1ELb0EEENS1_21CollectiveEpilogueFwdINS6_IJSA_SC_SB_EEES9_NS_10bfloat16_tESG_Li384ELb0ELb1ELb1ELb1EEENS1_19SingleTileSchedulerILb0ELb1ELb1ELi192EEEEEEEEEvNT_6ParamsE,(.L_x_13371 - _ZN7cutlass13device_kernelIN5flash11enable_sm90INS1_16FlashAttnFwdSm90INS1_25CollectiveMainloopFwdSm90ILi2EN4cute5tupleIJNS5_1CILi1EEES8_S8_EEENS6_IJNS7_ILi192EEENS7_ILi128EEENS7_ILi96EEEEEELi96ENS_12float_e4m3_tEfNS_4arch4Sm90ELb1ELb0ELb1ELb0ELb0ELb0ELb0ELb1ELb1ELb1ELb1ELb0EEENS1_21CollectiveEpilogueFwdINS6_IJSA_SC_SB_EEES9_NS_10bfloat16_tESG_Li384ELb0ELb1ELb1ELb1EEENS1_19SingleTileSchedulerILb0ELb1ELb1ELi192EEEEEEEEEvNT_6ParamsE)
        .other          _ZN7cutlass13device_kernelIN5flash11enable_sm90INS1_16FlashAttnFwdSm90INS1_25CollectiveMainloopFwdSm90ILi2EN4cute5tupleIJNS5_1CILi1EEES8_S8_EEENS6_IJNS7_ILi192EEENS7_ILi128EEENS7_ILi96EEEEEELi96ENS_12float_e4m3_tEfNS_4arch4Sm90ELb1ELb0ELb1ELb0ELb0ELb0ELb0ELb1ELb1ELb1ELb1ELb0EEENS1_21CollectiveEpilogueFwdINS6_IJSA_SC_SB_EEES9_NS_10bfloat16_tESG_Li384ELb0ELb1ELb1ELb1EEENS1_19SingleTileSchedulerILb0ELb1ELb1ELi192EEEEEEEEEvNT_6ParamsE,@"STO_CUDA_ENTRY STV_DEFAULT"
_ZN7cutlass13device_kernelIN5flash11enable_sm90INS1_16FlashAttnFwdSm90INS1_25CollectiveMainloopFwdSm90ILi2EN4cute5tupleIJNS5_1CILi1EEES8_S8_EEENS6_IJNS7_ILi192EEENS7_ILi128EEENS7_ILi96EEEEEELi96ENS_12float_e4m3_tEfNS_4arch4Sm90ELb1ELb0ELb1ELb0ELb0ELb0ELb0ELb1ELb1ELb1ELb1ELb0EEENS1_21CollectiveEpilogueFwdINS6_IJSA_SC_SB_EEES9_NS_10bfloat16_tESG_Li384ELb0ELb1ELb1ELb1EEENS1_19SingleTileSchedulerILb0ELb1ELb1ELi192EEEEEEEEEvNT_6ParamsE:
        /* <DEDUP_REMOVED lines=17> */
.L_x_10441:
[----:B------:R-:W-:Y:S05]  /*0110*/  BSYNC B0 ;  /* 0x0000000000007941 */ /* 0x000fea0003800000 */
.L_x_10440:
        /* <DEDUP_REMOVED lines=41> */
.L_x_10442:
        /* <DEDUP_REMOVED lines=22> */
.L_x_10443:
        /* <DEDUP_REMOVED lines=18> */
.L_x_10444:
        /* <DEDUP_REMOVED lines=22> */
.L_x_10445:
        /* <DEDUP_REMOVED lines=22> */
.L_x_10446:
        /* <DEDUP_REMOVED lines=9> */
.L_x_10449:
        /* <DEDUP_REMOVED lines=18> */
[----:B------:R-:W0:Y:S01]  /*0aa0*/  S2UR UR41, SR_CTAID.X ;  /* 0x00000000002979c3 */ /* 0x000e220000002500 */
[----:B------:R-:W-:Y:S01]  /*0ab0*/  ULDC UR4, c[0x0][0x448] ;  /* 0x0001120000047ab9 */ /* 0x000fe20000000800 */
[----:B------:R-:W-:Y:S01]  /*0ac0*/  ULDC UR37, c[0x0][0x424] ;  /* 0x0001090000257ab9 */ /* 0x000fe20000000800 */
[----:B------:R-:W-:Y:S01]  /*0ad0*/  UISETP.NE.AND UP1, UPT, UR4, 0x1, UPT ;  /* 0x000000010400788c */ /* 0x000fe2000bf25270 */
[----:B------:R-:W-:Y:S02]  /*0ae0*/  ULDC UR7, c[0x0][0x288] ;  /* 0x0000a20000077ab9 */ /* 0x000fe40000000800 */
[----:B------:R-:W-:Y:S01]  /*0af0*/  ULDC.64 UR4, c[0x0][0x418] ;  /* 0x0001060000047ab9 */ /* 0x000fe20000000a00 */
[----:B------:R-:W-:Y:S02]  /*0b00*/  UIADD3 UR7, -UR7, 0x80, URZ ;  /* 0x0000008007077890 */ /* 0x000fe4000fffe13f */
[----:B------:R-:W-:Y:S01]  /*0b10*/  UISETP.NE.U32.AND UP0, UPT, UR4, URZ, UPT ;  /* 0x0000003f0400728c */ /* 0x000fe2000bf05070 */
[----:B------:R-:W-:Y:S01]  /*0b20*/  ULDC UR8, c[0x0][0x2f0] ;  /* 0x0000bc0000087ab9 */ /* 0x000fe20000000800 */
[----:B------:R-:W-:-:S02]  /*0b30*/  USHF.R.U32.HI UR10, URZ, 0x10, UR38 ;  /* 0x000000103f0a7899 */ /* 0x000fc40008011626 */
[----:B------:R-:W-:Y:S01]  /*0b40*/  UISETP.NE.AND.EX UP0, UPT, UR5, URZ, UPT, UP0 ;  /* 0x0000003f0500728c */ /* 0x000fe2000bf05300 */
[----:B------:R-:W-:Y:S02]  /*0b50*/  @UP1 ULDC UR9, c[0x0][0x450] ;  /* 0x0001140000091ab9 */ /* 0x000fe40000000800 */
[----:B------:R-:W-:Y:S01]  /*0b60*/  @UP1 ULDC UR5, c[0x0][0x44c] ;  /* 0x0001130000051ab9 */ /* 0x000fe20000000800 */
[----:B------:R-:W-:Y:S02]  /*0b70*/  USEL UR37, UR37, 0x1, UP0 ;  /* 0x0000000125257887 */ /* 0x000fe40008000000 */
[----:B------:R-:W-:Y:S02]  /*0b80*/  ULOP3.LUT UR38, UR38, 0xffff, URZ, 0xc0, !UPT ;  /* 0x0000ffff26267892 */ /* 0x000fe4000f8ec03f */
[----:B------:R-:W-:Y:S02]  /*0b90*/  UIMAD UR7, UR37, UR8, UR7 ;  /* 0x00000008250772a4 */ /* 0x000fe4000f8e0207 */
[----:B0-----:R-:W-:-:S04]  /*0ba0*/  UIMAD UR41, UR41, 0xc0, URZ ;  /* 0x000000c0292978a4 */ /* 0x001fc8000f8e023f */
[----:B------:R-:W-:Y:S02]  /*0bb0*/  @UP1 UIADD3 UR4, UR41, 0xbf, URZ ;  /* 0x000000bf29041890 */ /* 0x000fe4000fffe03f */
[----:B------:R-:W-:Y:S02]  /*0bc0*/  UIADD3 UR6, UR41, 0xbf, URZ ;  /* 0x000000bf29067890 */ /* 0x000fe4000fffe03f */
[----:B------:R-:W-:Y:S02]  /*0bd0*/  UIMAD.WIDE.U32 UR4, UR4, UR5, URZ ;  /* 0x00000005040472a5 */ /* 0x000fe4000f8e003f */
[----:B------:R-:W-:Y:S02]  /*0be0*/  UIMAD UR4, UR37, UR8, 0x7f ;  /* 0x0000007f250474a4 */ /* 0x000fe4000f8e0208 */
[----:B------:R-:W-:Y:S02]  /*0bf0*/  @UP1 USHF.R.U32.HI UR6, URZ, UR9, UR5 ;  /* 0x000000093f061299 */ /* 0x000fe40008011605 */
[----:B------:R-:W-:-:S02]  /*0c00*/  USHF.R.S32.HI UR5, URZ, 0x1f, UR4 ;  /* 0x0000001f3f057899 */ /* 0x000fc40008011404 */
[----:B------:R-:W-:Y:S02]  /*0c10*/  UIADD3 UR6, UR7, UR6, URZ ;  /* 0x0000000607067290 */ /* 0x000fe4000fffe03f */
[----:B------:R-:W-:Y:S02]  /*0c20*/  ULEA.HI UR5, UR5, UR4, URZ, 0x7 ;  /* 0x0000000405057291 */ /* 0x000fe4000f8f383f */
[----:B------:R-:W-:Y:S02]  /*0c30*/  USHF.R.S32.HI UR7, URZ, 0x1f, UR6 ;  /* 0x0000001f3f077899 */ /* 0x000fe40008011406 */
[----:B------:R-:W-:Y:S02]  /*0c40*/  USHF.R.S32.HI UR5, URZ, 0x7, UR5 ;  /* 0x000000073f057899 */ /* 0x000fe40008011405 */
[----:B------:R-:W-:Y:S01]  /*0c50*/  ULEA.HI UR7, UR7, UR6, URZ, 0x7 ;  /* 0x0000000607077291 */ /* 0x000fe2000f8f383f */
[----:B------:R-:W-:-:S03]  /*0c60*/  UMOV UR4, URZ ;  /* 0x0000003f00047c82 */ /* 0x000fc60008000000 */
[----:B------:R-:W-:-:S04]  /*0c70*/  USHF.R.S32.HI UR7, URZ, 0x7, UR7 ;  /* 0x000000073f077899 */ /* 0x000fc80008011407 */
        /* <DEDUP_REMOVED lines=8> */
[----:B------:R-:W-:Y:S01]  /*0d00*/  UIADD3 UR6, UR10, -0x1, UR9 ;  /* 0xffffffff0a067890 */ /* 0x000fe2000fffe009 */
[----:B------:R-:W-:-:S03]  /*0d10*/  UMOV UR4, URZ ;  /* 0x0000003f00047c82 */ /* 0x000fc60008000000 */
        /* <DEDUP_REMOVED lines=30> */
.L_x_10451:
[----:B------:R-:W-:Y:S01]  /*0f00*/  UIMAD UR38, UR38, UR4, URZ ;  /* 0x00000004262672a4 */ /* 0x000fe2000f8e023f */
[----:B------:R-:W-:Y:S01]  /*0f10*/  IMAD.U32 R0, RZ, RZ, UR9 ;  /* 0x00000009ff007e24 */ /* 0x000fe2000f8e00ff */
[----:B------:R-:W0:Y:S01]  /*0f20*/  S2R R2, SR_TID.X ;  /* 0x0000000000027919 */ /* 0x000e220000002100 */
[----:B------:R-:W-:Y:S01]  /*0f30*/  IMAD.U32 R3, RZ, RZ, UR4 ;  /* 0x00000004ff037e24 */ /* 0x000fe2000f8e00ff */
[----:B------:R-:W-:Y:S01]  /*0f40*/  USHF.R.S32.HI UR45, URZ, 0x1f, UR44 ;  /* 0x0000001f3f2d7899 */ /* 0x000fe2000801142c */
[----:B------:R-:W-:Y:S02]  /*0f50*/  PLOP3.LUT P0, PT, PT, PT, PT, 0x80, 0x0 ;  /* 0x000000000000781c */ /* 0x000fe40003f0f070 */
[----:B------:R-:W-:Y:S02]  /*0f60*/  CS2R R14, SRZ ;  /* 0x00000000000e7805 */ /* 0x000fe4000001ff00 */
[----:B------:R-:W-:Y:S02]  /*0f70*/  CS2R R94, SRZ ;  /* 0x00000000005e7805 */ /* 0x000fe4000001ff00 */
[----:B------:R-:W-:-:S02]  /*0f80*/  VIADDMNMX R0, R3, UR38, R0, PT ;  /* 0x0000002603007c46 */ /* 0x000fc4000b800100 */
[----:B------:R-:W-:Y:S01]  /*0f90*/  CS2R R90, SRZ ;  /* 0x00000000005a7805 */ /* 0x000fe2000001ff00 */
[----:B------:R-:W-:Y:S01]  /*0fa0*/  IMAD.MOV.U32 R93, RZ, RZ, RZ ;  /* 0x000000ffff5d7224 */ /* 0x000fe200078e00ff */
[----:B------:R-:W-:Y:S02]  /*0fb0*/  CS2R R4, SRZ ;  /* 0x0000000000047805 */ /* 0x000fe4000001ff00 */
[----:B------:R-:W-:Y:S01]  /*0fc0*/  R2UR UR46, R0 ;  /* 0x00000000002e72ca */ /* 0x000fe200000e0000 */
        /* <DEDUP_REMOVED lines=21> */
[----:B0-----:R-:W-:Y:S01]  /*1120*/  VIADD R16, R2, 0xffffff80 ;  /* 0xffffff8002107836 */ /* 0x001fe20000000000 */
        /* <DEDUP_REMOVED lines=43> */
.L_x_10453:
        /* <DEDUP_REMOVED lines=48> */
.L_x_10550:
[----:B------:R-:W-:-:S06]  /*16e0*/  ULOP3.LUT UR4, UR40, 0x1, URZ, 0xfc, !UPT ;  /* 0x0000000128047892 */ /* 0x000fcc000f8efc3f */
[----:B------:R-:W-:-:S05]  /*16f0*/  IMAD.U32 R2, RZ, RZ, UR4 ;  /* 0x00000004ff027e24 */ /* 0x000fca000f8e00ff */
[----:B------:R-:W-:-:S13]  /*1700*/  ISETP.NE.AND P0, PT, R2, 0x3, PT ;  /* 0x000000030200780c */ /* 0x000fda0003f05270 */
[----:B------:R-:W-:Y:S05]  /*1710*/  @!P0 BRA `(.L_x_10455) ;  /* 0x0000000000048947 */ /* 0x000fea0003800000 */
[----:B------:R-:W-:Y:S01]  /*1720*/  BPT.TRAP 0x1 ;  /* 0x000000040000795c */ /* 0x000fe20000300000 */
.L_x_10455:
[----:B------:R1:W2:Y:S01]  /*1730*/  SYNCS.PHASECHK.TRANS64.TRYWAIT P2, [UR39+0x17030], R6 ;  /* 0x01703006ff0075a7 */ /* 0x0002a20008040167 */
[----:B------:R-:W-:Y:S05]  /*1740*/  @!P0 BRA `(.L_x_10456) ;  /* 0x0000000000048947 */ /* 0x000fea0003800000 */
[----:B------:R-:W-:Y:S01]  /*1750*/  BPT.TRAP 0x1 ;  /* 0x000000040000795c */ /* 0x000fe20000300000 */
.L_x_10456:
[----:B------:R-:W-:Y:S01]  /*1760*/  IMAD.U32 R4, RZ, RZ, UR47 ;  /* 0x0000002fff047e24 */ /* 0x000fe2000f8e00ff */
[----:B------:R-:W-:-:S04]  /*1770*/  ISETP.NE.AND P1, PT, R29, RZ, PT ;  /* 0x000000ff1d00720c */ /* 0x000fc80003f25270 */
[----:B------:R-:W-:Y:S01]  /*1780*/  LOP3.LUT R4, R4, 0x10000, RZ, 0xfc, !PT ;  /* 0x0001000004047812 */ /* 0x000fe200078efcff */
[----:B--2---:R-:W-:Y:S08]  /*1790*/  @P2 BRA `(.L_x_10457) ;  /* 0x0000000000082947 */ /* 0x004ff00003800000 */
[----:B------:R-:W2:Y:S02]  /*17a0*/  SYNCS.PHASECHK.TRANS64.TRYWAIT P2, [UR39+0x17030], R6 ;  /* 0x01703006ff0075a7 */ /* 0x000ea40008040167 */
[----:B--2---:R-:W-:Y:S05]  /*17b0*/  @!P2 BRA `(.L_x_10458) ;  /* 0x000000dc0074a947 */ /* 0x004fea0003800000 */
.L_x_10457:
        /* <DEDUP_REMOVED lines=17> */
[C---:B------:R-:W-:Y:S01]  /*18d0*/  IMAD.IADD R7, R16.reuse, 0x1, -R3 ;  /* 0x0000000110077824 */ /* 0x040fe200078e0a03 */
[----:B------:R-:W-:Y:S01]  /*18e0*/  UIADD3 UR10, UR22, 0x100, URZ ;  /* 0x00000100160a7890 */ /* 0x000fe2000fffe03f */
[----:B------:R-:W-:Y:S01]  /*18f0*/  LOP3.LUT R93, R93, 0xfffffffc, RZ, 0xc0, !PT ;  /* 0xfffffffc5d5d7812 */ /* 0x000fe200078ec0ff */
[----:B------:R-:W-:Y:S01]  /*1900*/  UIADD3 UR8, UR12, 0x180, URZ ;  /* 0x000001800c087890 */ /* 0x000fe2000fffe03f */
[----:B------:R-:W-:Y:S01]  /*1910*/  IMAD.HI R20, R17, 0x55555556, RZ ;  /* 0x5555555611147827 */ /* 0x000fe200078e02ff */
[----:B------:R-:W-:Y:S01]  /*1920*/  UIADD3 UR12, UR12, 0x300, URZ ;  /* 0x000003000c0c7890 */ /* 0x000fe2000fffe03f */
[----:B------:R-:W-:Y:S01]  /*1930*/  QGMMA.64x128x32.F32.E4M3.E4M3 R24, gdesc[UR20], RZ, !UPT, gsb0 ;  /* 0x01e00000141879f3 */ /* 0x000fe2000c0008ff */
[----:B------:R-:W-:Y:S01]  /*1940*/  UIADD3 UR14, UR22, 0x200, URZ ;  /* 0x00000200160e7890 */ /* 0x000fe2000fffe03f */
[----:B-1----:R-:W-:Y:S01]  /*1950*/  SHF.R.S32.HI R6, RZ, 0x1f, R7 ;  /* 0x0000001fff067819 */ /* 0x002fe20000011407 */
[----:B------:R-:W-:Y:S01]  /*1960*/  IMAD.IADD R93, R16, 0x1, -R93 ;  /* 0x00000001105d7824 */ /* 0x000fe200078e0a5d */
[----:B------:R-:W-:Y:S01]  /*1970*/  ULDC UR4, c[0x0][0x448] ;  /* 0x0001120000047ab9 */ /* 0x000fe20000000800 */
[----:B------:R-:W-:Y:S01]  /*1980*/  LEA.HI R20, R20, R20, RZ, 0x1 ;  /* 0x0000001414147211 */ /* 0x000fe200078f08ff */
[----:B------:R-:W-:Y:S01]  /*1990*/  UISETP.NE.AND UP0, UPT, UR4, 0x1, UPT ;  /* 0x000000010400788c */ /* 0x000fe2000bf05270 */
[CC--:B------:R-:W-:Y:S01]  /*19a0*/  LEA.HI R10, R6.reuse, R7.reuse, RZ, 0x2 ;  /* 0x00000007060a7211 */ /* 0x0c0fe200078f10ff */
[----:B------:R-:W-:Y:S01]  /*19b0*/  ULDC UR6, c[0x0][0x2f0] ;  /* 0x0000bc0000067ab9 */ /* 0x000fe20000000800 */
[----:B------:R-:W-:Y:S01]  /*19c0*/  LEA.HI R6, R6, R7, RZ, 0x5 ;  /* 0x0000000706067211 */ /* 0x000fe200078f28ff */
[----:B------:R-:W-:Y:S01]  /*19d0*/  IMAD R20, R20, -0x3, R17 ;  /* 0xfffffffd14147824 */ /* 0x000fe200078e0211 */
[--C-:B------:R-:W-:Y:S01]  /*19e0*/  SHF.R.S32.HI R3, RZ, 0x2, R10.reuse ;  /* 0x00000002ff037819 */ /* 0x100fe2000001140a */
[----:B------:R-:W-:Y:S01]  /*19f0*/  UMOV UR4, 0xffffff80 ;  /* 0xffffff8000047882 */ /* 0x000fe20000000000 */
[----:B------:R-:W-:Y:S01]  /*1a00*/  SHF.R.S32.HI R16, RZ, 0x1f, R10 ;  /* 0x0000001fff107819 */ /* 0x000fe2000001140a */
[----:B------:R-:W-:Y:S01]  /*1a10*/  UIMAD UR4, UR46, UR4, 0x80 ;  /* 0x000000802e0474a4 */ /* 0x000fe2000f8e0204 */
[----:B------:R-:W-:Y:S01]  /*1a20*/  SHF.R.S32.HI R6, RZ, 0x5, R6 ;  /* 0x00000005ff067819 */ /* 0x000fe20000011406 */
[----:B------:R-:W-:Y:S01]  /*1a30*/  IMAD.U32 R17, RZ, RZ, UR6 ;  /* 0x00000006ff117e24 */ /* 0x000fe2000f8e00ff */
[----:B------:R-:W-:Y:S01]  /*1a40*/  LEA.HI R16, R16, R3, RZ, 0x3 ;  /* 0x0000000310107211 */ /* 0x000fe200078f18ff */
[----:B------:R-:W-:Y:S01]  /*1a50*/  @UP0 ULDC UR5, c[0x0][0x44c] ;  /* 0x0001130000050ab9 */ /* 0x000fe20000000800 */
[----:B------:R-:W-:Y:S01]  /*1a60*/  LEA R22, R6, UR41, 0x4 ;  /* 0x0000002906167c11 */ /* 0x000fe2000f8e20ff */
[----:B------:R-:W-:Y:S01]  /*1a70*/  ULDC UR7, c[0x0][0x288] ;  /* 0x0000a20000077ab9 */ /* 0x000fe20000000800 */
[----:B------:R-:W-:Y:S01]  /*1a80*/  LOP3.LUT R16, R16, 0xfffffff8, RZ, 0xc0, !PT ;  /* 0xfffffff810107812 */ /* 0x000fe200078ec0ff */
[----:B------:R-:W-:Y:S01]  /*1a90*/  UIADD3 UR46, UR46, -0x2, URZ ;  /* 0xfffffffe2e2e7890 */ /* 0x000fe2000fffe03f */
[----:B------:R-:W-:Y:S01]  /*1aa0*/  LEA.HI R6, R93, R93, RZ, 0x1 ;  /* 0x0000005d5d067211 */ /* 0x000fe200078f08ff */
[----:B------:R-:W0:Y:S01]  /*1ab0*/  S2UR UR20, SR_CgaCtaId ;  /* 0x00000000001479c3 */ /* 0x000e220000008800 */
[----:B------:R-:W-:-:S02]  /*1ac0*/  IADD3 R3, R22, R3, -R16 ;  /* 0x0000000316037210 */ /* 0x000fc40007ffe810 */
[----:B------:R-:W-:Y:S02]  /*1ad0*/  CS2R R94, SRZ ;  /* 0x00000000005e7805 */ /* 0x000fe4000001ff00 */
[----:B------:R-:W-:Y:S02]  /*1ae0*/  LOP3.LUT R6, R6, 0x1ffffffe, RZ, 0xc0, !PT ;  /* 0x1ffffffe06067812 */ /* 0x000fe400078ec0ff */
[----:B------:R-:W-:Y:S02]  /*1af0*/  CS2R R96, SRZ ;  /* 0x0000000000607805 */ /* 0x000fe4000001ff00 */
[----:B------:R-:W-:Y:S01]  /*1b00*/  PLOP3.LUT P2, PT, PT, PT, UP0, 0x80, 0x0 ;  /* 0x000000000000781c */ /* 0x000fe20003f4f008 */
[----:B------:R-:W-:Y:S01]  /*1b10*/  IMAD R3, R20, 0x40, R3 ;  /* 0x0000004014037824 */ /* 0x000fe200078e0203 */
[----:B------:R-:W-:Y:S01]  /*1b20*/  LOP3.LUT R10, R10, 0x7ffffffc, RZ, 0xc0, !PT ;  /* 0x7ffffffc0a0a7812 */ /* 0x000fe200078ec0ff */
[----:B------:R-:W-:Y:S01]  /*1b30*/  IMAD.IADD R6, R93, 0x1, -R6 ;  /* 0x000000015d067824 */ /* 0x000fe200078e0a06 */
[----:B------:R-:W-:-:S02]  /*1b40*/  CS2R R92, SRZ ;  /* 0x00000000005c7805 */ /* 0x000fc4000001ff00 */
[----:B------:R-:W-:Y:S02]  /*1b50*/  CS2R R98, SRZ ;  /* 0x0000000000627805 */ /* 0x000fe4000001ff00 */
[----:B------:R-:W-:Y:S01]  /*1b60*/  CS2R R100, SRZ ;  /* 0x0000000000647805 */ /* 0x000fe2000001ff00 */
[----:B------:R-:W-:Y:S01]  /*1b70*/  IMAD R6, R6, 0x8, R3 ;  /* 0x0000000806067824 */ /* 0x000fe200078e0203 */
[----:B------:R-:W-:Y:S01]  /*1b80*/  CS2R R102, SRZ ;  /* 0x0000000000667805 */ /* 0x000fe2000001ff00 */
[----:B------:R-:W-:Y:S01]  /*1b90*/  IMAD.IADD R7, R7, 0x1, -R10 ;  /* 0x0000000107077824 */ /* 0x000fe200078e0a0a */
[----:B------:R-:W-:Y:S01]  /*1ba0*/  CS2R R104, SRZ ;  /* 0x0000000000687805 */ /* 0x000fe2000001ff00 */
[----:B------:R-:W-:Y:S01]  /*1bb0*/  IMAD.MOV.U32 R3, RZ, RZ, R6 ;  /* 0x000000ffff037224 */ /* 0x000fe200078e0006 */
[----:B------:R-:W-:Y:S01]  /*1bc0*/  CS2R R106, SRZ ;  /* 0x00000000006a7805 */ /* 0x000fe2000001ff00 */
[----:B------:R-:W-:Y:S01]  /*1bd0*/  @P2 IMAD.HI.U32 R16, R6, UR5, RZ ;  /* 0x0000000506102c27 */ /* 0x000fe2000f8e00ff */
[----:B------:R-:W-:Y:S01]  /*1be0*/  @UP0 ULDC UR5, c[0x0][0x450] ;  /* 0x0001140000050ab9 */ /* 0x000fe20000000800 */
[----:B------:R-:W-:-:S02]  /*1bf0*/  CS2R R108, SRZ ;  /* 0x00000000006c7805 */ /* 0x000fc4000001ff00 */
[----:B------:R-:W-:Y:S02]  /*1c00*/  CS2R R110, SRZ ;  /* 0x00000000006e7805 */ /* 0x000fe4000001ff00 */
[----:B------:R-:W-:Y:S02]  /*1c10*/  CS2R R112, SRZ ;  /* 0x0000000000707805 */ /* 0x000fe4000001ff00 */
[----:B------:R-:W-:Y:S01]  /*1c20*/  @P2 SHF.R.U32.HI R3, RZ, UR5, R16 ;  /* 0x00000005ff032c19 */ /* 0x000fe20008011610 */
[----:B------:R-:W-:Y:S01]  /*1c30*/  UIADD3 UR5, UR4, 0x1, URZ ;  /* 0x0000000104057890 */ /* 0x000fe2000fffe03f */
[----:B------:R-:W-:Y:S01]  /*1c40*/  CS2R R114, SRZ ;  /* 0x0000000000727805 */ /* 0x000fe2000001ff00 */
[----:B------:R-:W-:Y:S01]  /*1c50*/  UIMAD UR4, UR37, UR6, UR4 ;  /* 0x00000006250472a4 */ /* 0x000fe2000f8e0204 */
[----:B------:R-:W-:Y:S01]  /*1c60*/  CS2R R116, SRZ ;  /* 0x0000000000747805 */ /* 0x000fe2000001ff00 */
[----:B------:R-:W1:Y:S01]  /*1c70*/  SHFL.IDX PT, R16, R3, RZ, 0x1c1f ;  /* 0x001c1fff03107589 */ /* 0x000e6200000e0000 */
[----:B------:R-:W-:Y:S01]  /*1c80*/  UIMAD UR6, UR37, UR6, -UR7 ;  /* 0x00000006250672a4 */ /* 0x000fe2000f8e0a07 */
[----:B------:R-:W-:Y:S01]  /*1c90*/  IMAD.U32 R10, RZ, RZ, UR5 ;  /* 0x00000005ff0a7e24 */ /* 0x000fe2000f8e00ff */
[----:B------:R-:W-:Y:S01]  /*1ca0*/  CS2R R118, SRZ ;  /* 0x0000000000767805 */ /* 0x000fe2000001ff00 */
[----:B------:R-:W2:Y:S01]  /*1cb0*/  SHFL.IDX PT, R3, R3, 0x1, 0x1c1f ;  /* 0x003c1f0003037f89 */ /* 0x000ea200000e0000 */
[----:B------:R-:W-:Y:S01]  /*1cc0*/  CS2R R120, SRZ ;  /* 0x0000000000787805 */ /* 0x000fe2000001ff00 */
[----:B------:R-:W-:Y:S01]  /*1cd0*/  IMAD R10, R7, -0x2, R10 ;  /* 0xfffffffe070a7824 */ /* 0x000fe200078e020a */
[----:B------:R-:W-:-:S02]  /*1ce0*/  CS2R R122, SRZ ;  /* 0x00000000007a7805 */ /* 0x000fc4000001ff00 */
[----:B------:R-:W-:Y:S02]  /*1cf0*/  CS2R R124, SRZ ;  /* 0x00000000007c7805 */ /* 0x000fe4000001ff00 */
[----:B------:R-:W-:Y:S01]  /*1d00*/  CS2R R126, SRZ ;  /* 0x00000000007e7805 */ /* 0x000fe2000001ff00 */
[----:B------:R-:W-:Y:S01]  /*1d10*/  IMAD R10, R17, UR37, R10 ;  /* 0x00000025110a7c24 */ /* 0x000fe2000f8e020a */
[----:B------:R-:W-:Y:S02]  /*1d20*/  CS2R R128, SRZ ;  /* 0x0000000000807805 */ /* 0x000fe4000001ff00 */
[----:B------:R-:W-:Y:S02]  /*1d30*/  CS2R R130, SRZ ;  /* 0x0000000000827805 */ /* 0x000fe4000001ff00 */
[----:B------:R-:W-:Y:S02]  /*1d40*/  CS2R R132, SRZ ;  /* 0x0000000000847805 */ /* 0x000fe4000001ff00 */
[----:B------:R-:W-:Y:S01]  /*1d50*/  CS2R R134, SRZ ;  /* 0x0000000000867805 */ /* 0x000fe2000001ff00 */
        /* <DEDUP_REMOVED lines=12> */
[----:B------:R-:W-:Y:S02]  /*1e20*/  IMAD.U32 R26, RZ, RZ, UR4 ;  /* 0x00000004ff1a7e24 */ /* 0x000fe4000f8e00ff */
[C---:B------:R-:W-:Y:S01]  /*1e30*/  FMUL.FTZ R12, R0.reuse, R32 ;  /* 0x00000020000c7220 */ /* 0x040fe20000410000 */
[----:B------:R-:W3:Y:S01]  /*1e40*/  MUFU.TANH R2, R2 ;  /* 0x0000000200027308 */ /* 0x000ee20000002400 */
[C---:B------:R-:W-:Y:S01]  /*1e50*/  FMUL.FTZ R28, R0.reuse, R29 ;  /* 0x0000001d001c7220 */ /* 0x040fe20000410000 */
[C---:B------:R-:W-:Y:S01]  /*1e60*/  FMUL.FTZ R32, R0.reuse, R69 ;  /* 0x0000004500207220 */ /* 0x040fe20000410000 */
[C---:B------:R-:W-:Y:S01]  /*1e70*/  FMUL.FTZ R89, R0.reuse, R41 ;  /* 0x0000002900597220 */ /* 0x040fe20000410000 */
[----:B------:R-:W-:Y:S01]  /*1e80*/  FMUL.FTZ R69, R0, R80 ;  /* 0x0000005000457220 */ /* 0x000fe20000410000 */
[----:B------:R-:W-:-:S02]  /*1e90*/  IMAD R41, R7, -0x2, R26 ;  /* 0xfffffffe07297824 */ /* 0x000fc400078e021a */
[----:B------:R-:W-:Y:S01]  /*1ea0*/  FMUL.FTZ R90, R0, R33 ;  /* 0x00000021005a7220 */ /* 0x000fe20000410000 */
[----:B------:R-:W-:Y:S01]  /*1eb0*/  VIADD R80, R10, -UR7 ;  /* 0x800000070a507c36 */ /* 0x000fe20008000000 */
[----:B------:R-:W4:Y:S01]  /*1ec0*/  MUFU.TANH R88, R88 ;  /* 0x0000005800587308 */ /* 0x000f220000002400 */
[C---:B------:R-:W-:Y:S01]  /*1ed0*/  FMUL.FTZ R36, R0.reuse, R36 ;  /* 0x0000002400247220 */ /* 0x040fe20000410000 */
[C---:B------:R-:W-:Y:S01]  /*1ee0*/  FMUL.FTZ R33, R0.reuse, R37 ;  /* 0x0000002500217220 */ /* 0x040fe20000410000 */
[----:B------:R-:W-:Y:S01]  /*1ef0*/  FMUL.FTZ R37, R0, R53 ;  /* 0x0000003500257220 */ /* 0x000fe20000410000 */
[----:B-1----:R-:W-:Y:S01]  /*1f00*/  VIADDMNMX R80, R16, R80, R41, PT ;  /* 0x0000005010507246 */ /* 0x002fe20003800129 */
[C---:B------:R-:W-:Y:S01]  /*1f10*/  FMUL.FTZ R13, R0.reuse, R56 ;  /* 0x00000038000d7220 */ /* 0x040fe20000410000 */
[C---:B------:R-:W-:Y:S01]  /*1f20*/  FMUL.FTZ R9, R0.reuse, R49 ;  /* 0x0000003100097220 */ /* 0x040fe20000410000 */
[----:B------:R-:W-:Y:S01]  /*1f30*/  FMUL.FTZ R8, R0, R40 ;  /* 0x0000002800087220 */ /* 0x000fe20000410000 */
[----:B------:R-:W1:Y:S01]  /*1f40*/  MUFU.TANH R11, R11 ;  /* 0x0000000b000b7308 */ /* 0x000e620000002400 */
[----:B------:R-:W-:Y:S01]  /*1f50*/  ISETP.GT.AND P3, PT, R80, RZ, PT ;  /* 0x000000ff5000720c */ /* 0x000fe20003f64270 */
[----:B------:R-:W-:Y:S01]  /*1f60*/  FMUL.FTZ R21, R0, R45 ;  /* 0x0000002d00157220 */ /* 0x000fe20000410000 */
[----:B------:R-:W-:Y:S01]  /*1f70*/  ISETP.GT.AND P4, PT, R80, 0x1, PT ;  /* 0x000000015000780c */ /* 0x000fe20003f84270 */
[----:B------:R-:W-:Y:S01]  /*1f80*/  FMUL.FTZ R24, R0, R44 ;  /* 0x0000002c00187220 */ /* 0x000fe20000410000 */
[----:B------:R-:W-:Y:S01]  /*1f90*/  ISETP.GT.AND P5, PT, R80, 0x8, PT ;  /* 0x000000085000780c */ /* 0x000fe20003fa4270 */
[----:B------:R-:W-:Y:S01]  /*1fa0*/  FMUL.FTZ R18, R0, R48 ;  /* 0x0000003000127220 */ /* 0x000fe20000410000 */
[----:B---3--:R-:W-:Y:S01]  /*1fb0*/  FSEL R56, R2, -INF , P3 ;  /* 0xff80000002387808 */ /* 0x008fe20001800000 */
[----:B------:R-:W3:Y:S01]  /*1fc0*/  MUFU.TANH R28, R28 ;  /* 0x0000001c001c7308 */ /* 0x000ee20000002400 */
[----:B----4-:R-:W-:Y:S01]  /*1fd0*/  FSEL R53, R88, -INF , P4 ;  /* 0xff80000058357808 */ /* 0x010fe20002000000 */
[----:B------:R-:W-:Y:S01]  /*1fe0*/  FMUL.FTZ R48, R0, R38 ;  /* 0x0000002600307220 */ /* 0x000fe20000410000 */
[----:B------:R-:W-:Y:S01]  /*1ff0*/  ISETP.GT.AND P3, PT, R80, 0x9, PT ;  /* 0x000000095000780c */ /* 0x000fe20003f64270 */
[----:B------:R-:W-:Y:S01]  /*2000*/  FMUL.FTZ R22, R0, R27 ;  /* 0x0000001b00167220 */ /* 0x000fe20000410000 */
[----:B------:R-:W-:Y:S01]  /*2010*/  FMNMX.FTZ R2, R56, R53, !PT ;  /* 0x0000003538027209 */ /* 0x000fe20007810000 */
[----:B------:R-:W-:Y:S01]  /*2020*/  FMUL.FTZ R27, R0, R31 ;  /* 0x0000001f001b7220 */ /* 0x000fe20000410000 */
[----:B------:R-:W-:Y:S01]  /*2030*/  ISETP.GT.AND P4, PT, R80, 0x10, PT ;  /* 0x000000105000780c */ /* 0x000fe20003f84270 */
[----:B------:R-:W4:Y:S01]  /*2040*/  MUFU.TANH R12, R12 ;  /* 0x0000000c000c7308 */ /* 0x000f220000002400 */
        /* <DEDUP_REMOVED lines=9> */
[----:B------:R-:W-:Y:S01]  /*20e0*/  FMUL.FTZ R61, R0, R65 ;  /* 0x00000041003d7220 */ /* 0x000fe20000410000 */
[----:B------:R-:W-:Y:S01]  /*20f0*/  ISETP.GT.AND P3, PT, R80, 0x11, PT ;  /* 0x000000115000780c */ /* 0x000fe20003f64270 */
[C---:B------:R-:W-:Y:S01]  /*2100*/  FMUL.FTZ R60, R0.reuse, R68 ;  /* 0x00000044003c7220 */ /* 0x040fe20000410000 */
[----:B------:R-:W-:Y:S01]  /*2110*/  FMNMX.FTZ R11, R45, R2, !PT ;  /* 0x000000022d0b7209 */ /* 0x000fe20007810000 */
[C---:B------:R-:W-:Y:S01]  /*2120*/  FMUL.FTZ R29, R0.reuse, R72 ;  /* 0x00000048001d7220 */ /* 0x040fe20000410000 */
[----:B------:R-:W-:Y:S01]  /*2130*/  FMUL.FTZ R64, R0, R73 ;  /* 0x0000004900407220 */ /* 0x000fe20000410000 */
[----:B------:R-:W3:Y:S01]  /*2140*/  MUFU.TANH R36, R36 ;  /* 0x0000002400247308 */ /* 0x000ee20000002400 */
[----:B----4-:R-:W-:Y:S01]  /*2150*/  FSEL R44, R12, -INF , P4 ;  /* 0xff8000000c2c7808 */ /* 0x010fe20002000000 */
[----:B------:R-:W-:Y:S01]  /*2160*/  FMUL.FTZ R65, R0, R76 ;  /* 0x0000004c00417220 */ /* 0x000fe20000410000 */
[----:B------:R-:W-:Y:S01]  /*2170*/  ISETP.GT.AND P4, PT, R80, 0x18, PT ;  /* 0x000000185000780c */ /* 0x000fe20003f84270 */
[----:B------:R-:W-:Y:S01]  /*2180*/  FMUL.FTZ R68, R0, R77 ;  /* 0x0000004d00447220 */ /* 0x000fe20000410000 */
[----:B------:R-:W-:Y:S01]  /*2190*/  FMNMX.FTZ R11, R44, R11, !PT ;  /* 0x0000000b2c0b7209 */ /* 0x000fe20007810000 */
[C---:B------:R-:W-:Y:S01]  /*21a0*/  FMUL.FTZ R72, R0.reuse, R81 ;  /* 0x0000005100487220 */ /* 0x040fe20000410000 */
[----:B------:R-:W-:Y:S01]  /*21b0*/  FMUL.FTZ R73, R0, R84 ;  /* 0x0000005400497220 */ /* 0x000fe20000410000 */
[----:B------:R-:W4:Y:S01]  /*21c0*/  MUFU.TANH R33, R33 ;  /* 0x0000002100217308 */ /* 0x000f220000002400 */
[----:B-1----:R-:W-:Y:S01]  /*21d0*/  FSEL R38, R90, -INF , P3 ;  /* 0xff8000005a267808 */ /* 0x002fe20001800000 */
[----:B------:R-:W-:Y:S01]  /*21e0*/  FMUL.FTZ R25, R0, R30 ;  /* 0x0000001e00197220 */ /* 0x000fe20000410000 */
[----:B------:R-:W-:Y:S01]  /*21f0*/  ISETP.GT.AND P3, PT, R80, 0x19, PT ;  /* 0x000000195000780c */ /* 0x000fe20003f64270 */
[----:B------:R-:W-:Y:S01]  /*2200*/  FMUL.FTZ R30, R0, R34 ;  /* 0x00000022001e7220 */ /* 0x000fe20000410000 */
[----:B------:R-:W-:Y:S01]  /*2210*/  FMNMX.FTZ R11, R38, R11, !PT ;  /* 0x0000000b260b7209 */ /* 0x000fe20007810000 */
[C---:B------:R-:W-:Y:S01]  /*2220*/  FMUL.FTZ R76, R0.reuse, R85 ;  /* 0x00000055004c7220 */ /* 0x040fe20000410000 */
[----:B------:R-:W-:Y:S01]  /*2230*/  FMUL.FTZ R57, R0, R42 ;  /* 0x0000002a00397220 */ /* 0x000fe20000410000 */
[----:B------:R-:W1:Y:S01]  /*2240*/  MUFU.TANH R8, R8 ;  /* 0x0000000800087308 */ /* 0x000e620000002400 */
[----:B---3--:R-:W-:Y:S01]  /*2250*/  FSEL R36, R36, -INF , P4 ;  /* 0xff80000024247808 */ /* 0x008fe20002000000 */
[----:B------:R-:W-:Y:S01]  /*2260*/  FMUL.FTZ R40, R0, R35 ;  /* 0x0000002300287220 */ /* 0x000fe20000410000 */
[----:B------:R-:W-:Y:S01]  /*2270*/  ISETP.GT.AND P4, PT, R80, 0x20, PT ;  /* 0x000000205000780c */ /* 0x000fe20003f84270 */
[----:B------:R-:W-:Y:S01]  /*2280*/  FMUL.FTZ R52, R0, R39 ;  /* 0x0000002700347220 */ /* 0x000fe20000410000 */
[----:B------:R-:W-:Y:S01]  /*2290*/  FMNMX.FTZ R2, R36, R11, !PT ;  /* 0x0000000b24027209 */ /* 0x000fe20007810000 */
[C---:B------:R-:W-:Y:S01]  /*22a0*/  FMUL.FTZ R77, R0.reuse, R54 ;  /* 0x00000036004d7220 */ /* 0x040fe20000410000 */
[C---:B------:R-:W-:Y:S01]  /*22b0*/  FMUL.FTZ R43, R0.reuse, R43 ;  /* 0x0000002b002b7220 */ /* 0x040fe20000410000 */
[----:B------:R-:W3:Y:S01]  /*22c0*/  MUFU.TANH R89, R89 ;  /* 0x0000005900597308 */ /* 0x000ee20000002400 */
[----:B----4-:R-:W-:Y:S01]  /*22d0*/  FSEL R33, R33, -INF , P3 ;  /* 0xff80000021217808 */ /* 0x010fe20001800000 */
[----:B------:R-:W-:Y:S01]  /*22e0*/  FMUL.FTZ R46, R0, R46 ;  /* 0x0000002e002e7220 */ /* 0x000fe20000410000 */
[----:B------:R-:W-:Y:S01]  /*22f0*/  ISETP.GT.AND P3, PT, R80, 0x21, PT ;  /* 0x000000215000780c */ /* 0x000fe20003f64270 */
[C---:B------:R-:W-:Y:S01]  /*2300*/  FMUL.FTZ R47, R0.reuse, R47 ;  /* 0x0000002f002f7220 */ /* 0x040fe20000410000 */
[----:B------:R-:W-:Y:S01]  /*2310*/  FMNMX.FTZ R2, R33, R2, !PT ;  /* 0x0000000221027209 */ /* 0x000fe20007810000 */
[C---:B------:R-:W-:Y:S01]  /*2320*/  FMUL.FTZ R50, R0.reuse, R50 ;  /* 0x0000003200327220 */ /* 0x040fe20000410000 */
[----:B------:R-:W-:Y:S01]  /*2330*/  FMUL.FTZ R51, R0, R51 ;  /* 0x0000003300337220 */ /* 0x000fe20000410000 */
[----:B------:R-:W4:Y:S01]  /*2340*/  MUFU.TANH R24, R24 ;  /* 0x0000001800187308 */ /* 0x000f220000002400 */
[----:B-1----:R-:W-:Y:S01]  /*2350*/  FSEL R31, R8, -INF , P4 ;  /* 0xff800000081f7808 */ /* 0x002fe20002000000 */
[----:B------:R-:W-:Y:S01]  /*2360*/  FMUL.FTZ R55, R0, R55 ;  /* 0x0000003700377220 */ /* 0x000fe20000410000 */
[----:B------:R-:W-:Y:S01]  /*2370*/  ISETP.GT.AND P4, PT, R80, 0x28, PT ;  /* 0x000000285000780c */ /* 0x000fe20003f84270 */
[C---:B------:R-:W-:Y:S01]  /*2380*/  FMUL.FTZ R58, R0.reuse, R58 ;  /* 0x0000003a003a7220 */ /* 0x040fe20000410000 */
[----:B------:R-:W-:Y:S01]  /*2390*/  FMNMX.FTZ R11, R31, R2, !PT ;  /* 0x000000021f0b7209 */ /* 0x000fe20007810000 */
[C---:B------:R-:W-:Y:S01]  /*23a0*/  FMUL.FTZ R59, R0.reuse, R59 ;  /* 0x0000003b003b7220 */ /* 0x040fe20000410000 */
[----:B------:R-:W-:Y:S01]  /*23b0*/  FMUL.FTZ R70, R0, R70 ;  /* 0x0000004600467220 */ /* 0x000fe20000410000 */
[----:B------:R-:W1:Y:S01]  /*23c0*/  MUFU.TANH R21, R21 ;  /* 0x0000001500157308 */ /* 0x000e620000002400 */
[----:B---3--:R-:W-:Y:S01]  /*23d0*/  FSEL R28, R89, -INF , P3 ;  /* 0xff800000591c7808 */ /* 0x008fe20001800000 */
[----:B------:R-:W-:Y:S01]  /*23e0*/  @UP0 ULDC UR4, c[0x0][0x44c] ;  /* 0x0001130000040ab9 */ /* 0x000fe20000000800 */
[----:B------:R-:W-:Y:S01]  /*23f0*/  ISETP.GT.AND P3, PT, R80, 0x29, PT ;  /* 0x000000295000780c */ /* 0x000fe20003f64270 */
[----:B------:R-:W-:Y:S01]  /*2400*/  UIMAD.WIDE.U32 UR4, UR41, UR4, URZ ;  /* 0x00000004290472a5 */ /* 0x000fe2000f8e003f */
[----:B------:R-:W-:-:S02]  /*2410*/  FMNMX.FTZ R11, R28, R11, !PT ;  /* 0x0000000b1c0b7209 */ /* 0x000fc40007810000 */
[----:B------:R-:W-:Y:S01]  /*2420*/  CS2R R88, SRZ ;  /* 0x0000000000587805 */ /* 0x000fe2000001ff00 */
[----:B------:R-:W3:Y:S01]  /*2430*/  MUFU.TANH R18, R18 ;  /* 0x0000001200127308 */ /* 0x000ee20000002400 */
[----:B----4-:R-:W-:Y:S02]  /*2440*/  FSEL R24, R24, -INF , P4 ;  /* 0xff80000018187808 */ /* 0x010fe40002000000 */
[----:B------:R-:W-:Y:S02]  /*2450*/  ISETP.GT.AND P4, PT, R80, 0x30, PT ;  /* 0x000000305000780c */ /* 0x000fe40003f84270 */
[----:B------:R-:W-:-:S03]  /*2460*/  FMNMX.FTZ R2, R24, R11, !PT ;  /* 0x0000000b18027209 */ /* 0x000fc60007810000 */
[----:B------:R-:W4:Y:S01]  /*2470*/  MUFU.TANH R9, R9 ;  /* 0x0000000900097308 */ /* 0x000f220000002400 */
[----:B-1----:R-:W-:Y:S02]  /*2480*/  FSEL R21, R21, -INF , P3 ;  /* 0xff80000015157808 */ /* 0x002fe40001800000 */
[----:B------:R-:W-:Y:S02]  /*2490*/  ISETP.GT.AND P3, PT, R80, 0x31, PT ;  /* 0x000000315000780c */ /* 0x000fe40003f64270 */
[----:B------:R-:W-:-:S03]  /*24a0*/  FMNMX.FTZ R11, R21, R2, !PT ;  /* 0x00000002150b7209 */ /* 0x000fc60007810000 */
[----:B------:R-:W1:Y:S01]  /*24b0*/  MUFU.TANH R14, R14 ;  /* 0x0000000e000e7308 */ /* 0x000e620000002400 */
[----:B---3--:R-:W-:Y:S02]  /*24c0*/  FSEL R18, R18, -INF , P4 ;  /* 0xff80000012127808 */ /* 0x008fe40002000000 */
[----:B------:R-:W-:Y:S02]  /*24d0*/  ISETP.GT.AND P4, PT, R80, 0x38, PT ;  /* 0x000000385000780c */ /* 0x000fe40003f84270 */
[----:B------:R-:W-:-:S03]  /*24e0*/  FMNMX.FTZ R2, R18, R11, !PT ;  /* 0x0000000b12027209 */ /* 0x000fc60007810000 */
        /* <DEDUP_REMOVED lines=18> */
[----:B------:R-:W-:Y:S02]  /*2610*/  CS2R R90, SRZ ;  /* 0x00000000005a7805 */ /* 0x000fe4000001ff00 */
[----:B------:R-:W-:Y:S02]  /*2620*/  ISETP.GT.AND P3, PT, R80, 0x49, PT ;  /* 0x000000495000780c */ /* 0x000fe40003f64270 */
[----:B------:R-:W-:Y:S01]  /*2630*/  FMNMX.FTZ R16, R2, R11, !PT ;  /* 0x0000000b02107209 */ /* 0x000fe20007810000 */
[----:B------:R-:W1:Y:S01]  /*2640*/  MUFU.TANH R15, R15 ;  /* 0x0000000f000f7308 */ /* 0x000e620000002400 */
[----:B---3--:R-:W-:Y:S02]  /*2650*/  FSEL R9, R23, -INF , P4 ;  /* 0xff80000017097808 */ /* 0x008fe40002000000 */
[----:B------:R-:W-:-:S02]  /*2660*/  ISETP.GT.AND P4, PT, R80, 0x50, PT ;  /* 0x000000505000780c */ /* 0x000fc40003f84270 */
        /* <DEDUP_REMOVED lines=10> */
[----:B---3--:R-:W-:Y:S01]  /*2710*/  FSEL R16, R61, -INF , P3 ;  /* 0xff8000003d107808 */ /* 0x008fe20001800000 */
[----:B------:R-:W-:Y:S01]  /*2720*/  FMUL.FTZ R61, R0, R63 ;  /* 0x0000003f003d7220 */ /* 0x000fe20000410000 */
[----:B------:R-:W-:Y:S01]  /*2730*/  ISETP.GT.AND P3, PT, R80, 0x59, PT ;  /* 0x000000595000780c */ /* 0x000fe20003f64270 */
[----:B------:R-:W-:Y:S01]  /*2740*/  FMUL.FTZ R63, R0, R83 ;  /* 0x00000053003f7220 */ /* 0x000fe20000410000 */
[----:B------:R-:W-:-:S03]  /*2750*/  FMNMX.FTZ R26, R16, R11, !PT ;  /* 0x0000000b101a7209 */ /* 0x000fc60007810000 */
[----:B------:R-:W3:Y:S01]  /*2760*/  MUFU.TANH R29, R29 ;  /* 0x0000001d001d7308 */ /* 0x000ee20000002400 */
[----:B----4-:R-:W-:Y:S01]  /*2770*/  FSEL R19, R60, -INF , P4 ;  /* 0xff8000003c137808 */ /* 0x010fe20002000000 */
[----:B------:R-:W-:Y:S01]  /*2780*/  FMUL.FTZ R60, R0, R62 ;  /* 0x0000003e003c7220 */ /* 0x000fe20000410000 */
[----:B------:R-:W-:Y:S01]  /*2790*/  ISETP.GT.AND P4, PT, R80, 0x60, PT ;  /* 0x000000605000780c */ /* 0x000fe20003f84270 */
[----:B------:R-:W-:-:S04]  /*27a0*/  FMUL.FTZ R62, R0, R79 ;  /* 0x0000004f003e7220 */ /* 0x000fc80000410000 */
[----:B------:R-:W4:Y:S01]  /*27b0*/  MUFU.TANH R64, R64 ;  /* 0x0000004000407308 */ /* 0x000f220000002400 */
[----:B-1----:R-:W-:Y:S02]  /*27c0*/  FSEL R23, R32, -INF , P3 ;  /* 0xff80000020177808 */ /* 0x002fe40001800000 */
[----:B------:R-:W-:Y:S02]  /*27d0*/  FMNMX.FTZ R32, R19, R26, !PT ;  /* 0x0000001a13207209 */ /* 0x000fe40007810000 */
[C---:B------:R-:W-:Y:S02]  /*27e0*/  ISETP.GT.AND P3, PT, R80.reuse, 0x61, PT ;  /* 0x000000615000780c */ /* 0x040fe40003f64270 */
[----:B------:R-:W-:Y:S01]  /*27f0*/  FMNMX.FTZ R11, R23, R32, !PT ;  /* 0x00000020170b7209 */ /* 0x000fe20007810000 */
[----:B------:R-:W1:Y:S01]  /*2800*/  MUFU.TANH R65, R65 ;  /* 0x0000004100417308 */ /* 0x000e620000002400 */
[----:B---3--:R-:W-:Y:S02]  /*2810*/  FSEL R26, R29, -INF , P4 ;  /* 0xff8000001d1a7808 */ /* 0x008fe40002000000 */
[----:B------:R-:W-:-:S02]  /*2820*/  ISETP.GT.AND P4, PT, R80, 0x68, PT ;  /* 0x000000685000780c */ /* 0x000fc40003f84270 */
[----:B------:R-:W-:-:S03]  /*2830*/  FMNMX.FTZ R34, R26, R11, !PT ;  /* 0x0000000b1a227209 */ /* 0x000fc60007810000 */
[----:B------:R-:W3:Y:S01]  /*2840*/  MUFU.TANH R68, R68 ;  /* 0x0000004400447308 */ /* 0x000ee20000002400 */
[----:B----4-:R-:W-:Y:S01]  /*2850*/  FSEL R29, R64, -INF , P3 ;  /* 0xff800000401d7808 */ /* 0x010fe20001800000 */
[----:B------:R-:W-:Y:S01]  /*2860*/  FMUL.FTZ R64, R0, R71 ;  /* 0x0000004700407220 */ /* 0x000fe20000410000 */
[----:B------:R-:W-:Y:S01]  /*2870*/  ISETP.GT.AND P3, PT, R80, 0x69, PT ;  /* 0x000000695000780c */ /* 0x000fe20003f64270 */
[----:B------:R-:W-:Y:S01]  /*2880*/  FMUL.FTZ R71, R0, R87 ;  /* 0x0000005700477220 */ /* 0x000fe20000410000 */
[----:B------:R-:W-:-:S03]  /*2890*/  FMNMX.FTZ R11, R29, R34, !PT ;  /* 0x000000221d0b7209 */ /* 0x000fc60007810000 */
[----:B------:R-:W4:Y:S01]  /*28a0*/  MUFU.TANH R69, R69 ;  /* 0x0000004500457308 */ /* 0x000f220000002400 */
[----:B-1----:R-:W-:Y:S01]  /*28b0*/  FSEL R32, R65, -INF , P4 ;  /* 0xff80000041207808 */ /* 0x002fe20002000000 */
[----:B------:R-:W-:Y:S01]  /*28c0*/  FMUL.FTZ R65, R0, R74 ;  /* 0x0000004a00417220 */ /* 0x000fe20000410000 */
[----:B------:R-:W-:Y:S02]  /*28d0*/  ISETP.GT.AND P4, PT, R80, 0x70, PT ;  /* 0x000000705000780c */ /* 0x000fe40003f84270 */
[----:B------:R-:W-:Y:S02]  /*28e0*/  FMNMX.FTZ R11, R32, R11, !PT ;  /* 0x0000000b200b7209 */ /* 0x000fe40007810000 */
[----:B--2---:R-:W-:Y:S01]  /*28f0*/  IADD3 R74, R3, -UR7, R10 ;  /* 0x80000007034a7c10 */ /* 0x004fe2000fffe00a */
[----:B------:R-:W1:Y:S01]  /*2900*/  MUFU.TANH R72, R72 ;  /* 0x0000004800487308 */ /* 0x000e620000002400 */
[----:B---3--:R-:W-:Y:S01]  /*2910*/  FSEL R34, R68, -INF , P3 ;  /* 0xff80000044227808 */ /* 0x008fe20001800000 */
[----:B------:R-:W-:Y:S01]  /*2920*/  FMUL.FTZ R68, R0, R75 ;  /* 0x0000004b00447220 */ /* 0x000fe20000410000 */
[----:B------:R-:W-:Y:S01]  /*2930*/  ISETP.GT.AND P3, PT, R80, 0x71, PT ;  /* 0x000000715000780c */ /* 0x000fe20003f64270 */
[----:B------:R-:W-:Y:S01]  /*2940*/  @UP0 ULDC UR7, c[0x0][0x450] ;  /* 0x0001140000070ab9 */ /* 0x000fe20000000800 */
[----:B------:R-:W-:Y:S01]  /*2950*/  FMNMX.FTZ R42, R34, R11, !PT ;  /* 0x0000000b222a7209 */ /* 0x000fe20007810000 */
[----:B------:R-:W-:Y:S01]  /*2960*/  @UP0 USHF.R.U32.HI UR41, URZ, UR7, UR5 ;  /* 0x000000073f290299 */ /* 0x000fe20008011605 */
[----:B------:R-:W-:Y:S01]  /*2970*/  VIMNMX R74, R41, R74, PT ;  /* 0x0000004a294a7248 */ /* 0x000fe20003fe0100 */
[----:B------:R-:W2:Y:S01]  /*2980*/  MUFU.TANH R73, R73 ;  /* 0x0000004900497308 */ /* 0x000ea20000002400 */
[----:B----4-:R-:W-:Y:S01]  /*2990*/  FSEL R37, R69, -INF , P4 ;  /* 0xff80000045257808 */ /* 0x010fe20002000000 */
[----:B------:R-:W-:Y:S01]  /*29a0*/  FMUL.FTZ R69, R0, R67 ;  /* 0x0000004300457220 */ /* 0x000fe20000410000 */
[----:B------:R-:W-:Y:S01]  /*29b0*/  ISETP.GT.AND P4, PT, R80, 0x78, PT ;  /* 0x000000785000780c */ /* 0x000fe20003f84270 */
[----:B------:R-:W-:Y:S01]  /*29c0*/  FMUL.FTZ R67, R0, R78 ;  /* 0x0000004e00437220 */ /* 0x000fe20000410000 */
[----:B------:R-:W-:Y:S01]  /*29d0*/  FMNMX.FTZ R42, R37, R42, !PT ;  /* 0x0000002a252a7209 */ /* 0x000fe20007810000 */
[----:B------:R-:W-:Y:S01]  /*29e0*/  UIADD3 UR6, UR6, UR41, URZ ;  /* 0x0000002906067290 */ /* 0x000fe2000fffe03f */
[----:B------:R-:W-:Y:S01]  /*29f0*/  ISETP.GT.AND P5, PT, R74, 0x8, PT ;  /* 0x000000084a00780c */ /* 0x000fe20003fa4270 */
[----:B------:R-:W3:Y:S01]  /*2a00*/  MUFU.TANH R76, R76 ;  /* 0x0000004c004c7308 */ /* 0x000ee20000002400 */
[----:B-1----:R-:W-:Y:S01]  /*2a10*/  FSEL R35, R72, -INF , P3 ;  /* 0xff80000048237808 */ /* 0x002fe20001800000 */
[----:B------:R-:W-:Y:S01]  /*2a20*/  FMUL.FTZ R72, R0, R66 ;  /* 0x0000004200487220 */ /* 0x000fe20000410000 */
[----:B------:R-:W-:Y:S01]  /*2a30*/  ISETP.GT.AND P3, PT, R80, 0x79, PT ;  /* 0x000000795000780c */ /* 0x000fe20003f64270 */
[----:B------:R-:W-:Y:S01]  /*2a40*/  FMUL.FTZ R66, R0, R82 ;  /* 0x0000005200427220 */ /* 0x000fe20000410000 */
[----:B------:R-:W-:Y:S01]  /*2a50*/  FMNMX.FTZ R54, R35, R42, !PT ;  /* 0x0000002a23367209 */ /* 0x000fe20007810000 */
[----:B------:R-:W-:-:S02]  /*2a60*/  USHF.R.S32.HI UR4, URZ, 0x1f, UR6 ;  /* 0x0000001f3f047899 */ /* 0x000fc40008011406 */
[----:B------:R-:W1:Y:S01]  /*2a70*/  MUFU.TANH R20, R20 ;  /* 0x0000001400147308 */ /* 0x000e620000002400 */
[----:B--2---:R-:W-:Y:S01]  /*2a80*/  FSEL R39, R73, -INF , P4 ;  /* 0xff80000049277808 */ /* 0x004fe20002000000 */
[----:B------:R-:W-:Y:S01]  /*2a90*/  FMUL.FTZ R73, R0, R86 ;  /* 0x0000005600497220 */ /* 0x000fe20000410000 */
[----:B------:R-:W-:Y:S01]  /*2aa0*/  ISETP.GT.AND P4, PT, R74, 0x1, PT ;  /* 0x000000014a00780c */ /* 0x000fe20003f84270 */
[----:B------:R-:W-:Y:S01]  /*2ab0*/  ULEA.HI UR4, UR4, UR6, URZ, 0x7 ;  /* 0x0000000604047291 */ /* 0x000fe2000f8f383f */
[----:B------:R-:W-:Y:S01]  /*2ac0*/  FMNMX.FTZ R11, R39, R54, !PT ;  /* 0x00000036270b7209 */ /* 0x000fe20007810000 */
[----:B------:R-:W-:Y:S02]  /*2ad0*/  UMOV UR5, URZ ;  /* 0x0000003f00057c82 */ /* 0x000fe40008000000 */
[----:B------:R-:W2:Y:S01]  /*2ae0*/  MUFU.TANH R22, R22 ;  /* 0x0000001600167308 */ /* 0x000ea20000002400 */
[----:B---3--:R-:W-:Y:S01]  /*2af0*/  FSEL R42, R76, -INF , P3 ;  /* 0xff8000004c2a7808 */ /* 0x008fe20001800000 */
[----:B------:R-:W-:-:S03]  /*2b00*/  USHF.R.S32.HI UR4, URZ, 0x7, UR4 ;  /* 0x000000073f047899 */ /* 0x000fc60008011404 */
[----:B------:R-:W-:Y:S01]  /*2b10*/  FMNMX.FTZ R11, R42, R11, !PT ;  /* 0x0000000b2a0b7209 */ /* 0x000fe20007810000 */
[----:B------:R-:W-:Y:S02]  /*2b20*/  UISETP.LT.AND UP1, UPT, UR38, UR4, UPT ;  /* 0x000000042600728c */ /* 0x000fe4000bf21270 */
[----:B------:R-:W3:Y:S02]  /*2b30*/  MUFU.TANH R25, R25 ;  /* 0x0000001900197308 */ /* 0x000ee40000002400 */
[----:B------:R-:W4:Y:S01]  /*2b40*/  SHFL.BFLY PT, R54, R11, 0x2, 0x1f ;  /* 0x0c401f000b367f89 */ /* 0x000f2200000e0000 */
[----:B------:R-:W-:-:S03]  /*2b50*/  USEL UR21, UR38, UR4, !UP1 ;  /* 0x0000000426157287 */ /* 0x000fc6000c800000 */
[----:B------:R-:W-:Y:S01]  /*2b60*/  UMOV UR4, URZ ;  /* 0x0000003f00047c82 */ /* 0x000fe20008000000 */
[----:B------:R-:W-:Y:S01]  /*2b70*/  UISETP.GE.AND UP1, UPT, UR46, UR21, UPT ;  /* 0x000000152e00728c */ /* 0x000fe2000bf26270 */
[----:B------:R-:W5:Y:S08]  /*2b80*/  MUFU.TANH R27, R27 ;  /* 0x0000001b001b7308 */ /* 0x000f700000002400 */
[----:B------:R-:W0:Y:S08]  /*2b90*/  MUFU.TANH R30, R30 ;  /* 0x0000001e001e7308 */ /* 0x000e300000002400 */
[----:B------:R-:W0:Y:S01]  /*2ba0*/  MUFU.TANH R40, R40 ;  /* 0x0000002800287308 */ /* 0x000e220000002400 */
[----:B----4-:R-:W-:-:S05]  /*2bb0*/  FMNMX.FTZ R54, R11, R54, !PT ;  /* 0x000000360b367209 */ /* 0x010fca0007810000 */
[----:B------:R-:W4:Y:S02]  /*2bc0*/  SHFL.BFLY PT, R11, R54, 0x1, 0x1f ;  /* 0x0c201f00360b7f89 */ /* 0x000f2400000e0000 */
[----:B------:R-:W0:Y:S08]  /*2bd0*/  MUFU.TANH R48, R48 ;  /* 0x0000003000307308 */ /* 0x000e300000002400 */
[----:B------:R-:W0:Y:S08]  /*2be0*/  MUFU.TANH R52, R52 ;  /* 0x0000003400347308 */ /* 0x000e300000002400 */
[----:B------:R-:W0:Y:S01]  /*2bf0*/  MUFU.TANH R57, R57 ;  /* 0x0000003900397308 */ /* 0x000e220000002400 */
[----:B----4-:R-:W-:Y:S01]  /*2c00*/  FMNMX.FTZ R11, R54, R11, !PT ;  /* 0x0000000b360b7209 */ /* 0x010fe20007810000 */
[----:B------:R-:W-:-:S06]  /*2c10*/  IMAD.U32 R54, RZ, RZ, UR10 ;  /* 0x0000000aff367e24 */ /* 0x000fcc000f8e00ff */
[----:B------:R-:W4:Y:S01]  /*2c20*/  MUFU.TANH R43, R43 ;  /* 0x0000002b002b7308 */ /* 0x000f220000002400 */
[C---:B------:R-:W-:Y:S01]  /*2c30*/  FSETP.NEU.FTZ.AND P3, PT, R11.reuse, -INF , PT ;  /* 0xff8000000b00780b */ /* 0x040fe20003f7d000 */
[----:B------:R-:W-:-:S05]  /*2c40*/  FFMA.FTZ R54, R11, R54, -8 ;  /* 0xc10000000b367423 */ /* 0x000fca0000010036 */
[----:B------:R-:W-:Y:S01]  /*2c50*/  FSEL R54, R54, RZ, P3 ;  /* 0x000000ff36367208 */ /* 0x000fe20001800000 */
[----:B------:R-:W4:Y:S01]  /*2c60*/  MUFU.TANH R46, R46 ;  /* 0x0000002e002e7308 */ /* 0x000f220000002400 */
[----:B------:R-:W-:-:S03]  /*2c70*/  ISETP.GT.AND P3, PT, R74, RZ, PT ;  /* 0x000000ff4a00720c */ /* 0x000fc60003f64270 */
[--C-:B------:R-:W-:Y:S01]  /*2c80*/  FFMA.FTZ R75, R56, UR10, -R54.reuse ;  /* 0x0000000a384b7c23 */ /* 0x100fe20008010836 */
[----:B-1----:R-:W-:Y:S01]  /*2c90*/  FSEL R41, R20, -INF , P3 ;  /* 0xff80000014297808 */ /* 0x002fe20001800000 */
[--C-:B------:R-:W-:Y:S01]  /*2ca0*/  FFMA.FTZ R10, R53, UR10, -R54.reuse ;  /* 0x0000000a350a7c23 */ /* 0x100fe20008010836 */
[----:B--2---:R-:W-:Y:S01]  /*2cb0*/  FSEL R56, R22, -INF , P4 ;  /* 0xff80000016387808 */ /* 0x004fe20002000000 */
[--C-:B------:R-:W-:Y:S01]  /*2cc0*/  FFMA.FTZ R20, R49, UR10, -R54.reuse ;  /* 0x0000000a31147c23 */ /* 0x100fe20008010836 */
[----:B------:R-:W-:Y:S01]  /*2cd0*/  ISETP.GT.AND P3, PT, R74, 0x9, PT ;  /* 0x000000094a00780c */ /* 0x000fe20003f64270 */
[----:B------:R-:W1:Y:S01]  /*2ce0*/  MUFU.TANH R47, R47 ;  /* 0x0000002f002f7308 */ /* 0x000e620000002400 */
[----:B---3--:R-:W-:Y:S01]  /*2cf0*/  FSEL R53, R25, -INF , P5 ;  /* 0xff80000019357808 */ /* 0x008fe20002800000 */
[--C-:B------:R-:W-:Y:S01]  /*2d00*/  FFMA.FTZ R25, R45, UR10, -R54.reuse ;  /* 0x0000000a2d197c23 */ /* 0x100fe20008010836 */
[----:B------:R-:W-:Y:S01]  /*2d10*/  FMNMX.FTZ R22, R41, R56, !PT ;  /* 0x0000003829167209 */ /* 0x000fe20007810000 */
[--C-:B------:R-:W-:Y:S01]  /*2d20*/  FFMA.FTZ R44, R44, UR10, -R54.reuse ;  /* 0x0000000a2c2c7c23 */ /* 0x100fe20008010836 */
[----:B------:R-:W-:Y:S01]  /*2d30*/  ISETP.GT.AND P4, PT, R74, 0x10, PT ;  /* 0x000000104a00780c */ /* 0x000fe20003f84270 */
[--C-:B------:R-:W-:Y:S01]  /*2d40*/  FFMA.FTZ R38, R38, UR10, -R54.reuse ;  /* 0x0000000a26267c23 */ /* 0x100fe20008010836 */
[----:B-----5:R-:W-:Y:S01]  /*2d50*/  FSEL R49, R27, -INF , P3 ;  /* 0xff8000001b317808 */ /* 0x020fe20001800000 */
[----:B------:R2:W-:Y:S01]  /*2d60*/  MUFU.EX2 R3, R75 ;  /* 0x0000004b00037308 */ /* 0x0005e20000000800 */
        /* <DEDUP_REMOVED lines=19> */
[--C-:B------:R-:W-:Y:S01]  /*2ea0*/  FFMA.FTZ R14, R14, UR10, -R54.reuse ;  /* 0x0000000a0e0e7c23 */ /* 0x100fe20008010836 */
[----:B------:R-:W-:Y:S01]  /*2eb0*/  ISETP.GT.AND P4, PT, R74, 0x20, PT ;  /* 0x000000204a00780c */ /* 0x000fe20003f84270 */
[--C-:B------:R-:W-:Y:S01]  /*2ec0*/  FFMA.FTZ R16, R16, UR10, -R54.reuse ;  /* 0x0000000a10107c23 */ /* 0x100fe20008010836 */
[----:B------:R-:W-:Y:S01]  /*2ed0*/  FSEL R52, R52, -INF , P3 ;  /* 0xff80000034347808 */ /* 0x000fe20001800000 */
[----:B------:R-:W5:Y:S01]  /*2ee0*/  MUFU.TANH R51, R51 ;  /* 0x0000003300337308 */ /* 0x000f620000002400 */
[----:B--2---:R-:W-:Y:S01]  /*2ef0*/  FMNMX.FTZ R75, R48, R27, !PT ;  /* 0x0000001b304b7209 */ /* 0x004fe20007810000 */
[--C-:B---3--:R-:W-:Y:S01]  /*2f00*/  FFMA.FTZ R44, R36, UR10, -R54.reuse ;  /* 0x0000000a242c7c23 */ /* 0x108fe20008010836 */
[----:B------:R-:W-:Y:S01]  /*2f10*/  ISETP.GT.AND P3, PT, R74, 0x21, PT ;  /* 0x000000214a00780c */ /* 0x000fe20003f64270 */
[----:B------:R-:W-:Y:S01]  /*2f20*/  FFMA.FTZ R42, R42, UR10, -R54 ;  /* 0x0000000a2a2a7c23 */ /* 0x000fe20008010836 */
[----:B------:R-:W-:-:S02]  /*2f30*/  FSEL R57, R57, -INF , P4 ;  /* 0xff80000039397808 */ /* 0x000fc40002000000 */
[----:B------:R-:W-:Y:S01]  /*2f40*/  FMNMX.FTZ R30, R52, R75, !PT ;  /* 0x0000004b341e7209 */ /* 0x000fe20007810000 */
[----:B------:R-:W2:Y:S01]  /*2f50*/  MUFU.TANH R77, R77 ;  /* 0x0000004d004d7308 */ /* 0x000ea20000002400 */
[C---:B------:R-:W-:Y:S02]  /*2f60*/  ISETP.GT.AND P4, PT, R74.reuse, 0x28, PT ;  /* 0x000000284a00780c */ /* 0x040fe40003f84270 */
[----:B----4-:R-:W-:Y:S02]  /*2f70*/  FSEL R43, R43, -INF , P3 ;  /* 0xff8000002b2b7808 */ /* 0x010fe40001800000 */
[----:B------:R-:W-:Y:S02]  /*2f80*/  FMNMX.FTZ R36, R57, R30, !PT ;  /* 0x0000001e39247209 */ /* 0x000fe40007810000 */
[----:B------:R-:W-:Y:S01]  /*2f90*/  ISETP.GT.AND P3, PT, R74, 0x29, PT ;  /* 0x000000294a00780c */ /* 0x000fe20003f64270 */
[----:B------:R-:W3:Y:S01]  /*2fa0*/  MUFU.TANH R55, R55 ;  /* 0x0000003700377308 */ /* 0x000ee20000002400 */
[----:B------:R-:W-:-:S02]  /*2fb0*/  FSEL R46, R46, -INF , P4 ;  /* 0xff8000002e2e7808 */ /* 0x000fc40002000000 */
[----:B------:R-:W-:Y:S02]  /*2fc0*/  FMNMX.FTZ R75, R43, R36, !PT ;  /* 0x000000242b4b7209 */ /* 0x000fe40007810000 */
[----:B------:R-:W-:Y:S02]  /*2fd0*/  ISETP.GT.AND P4, PT, R74, 0x30, PT ;  /* 0x000000304a00780c */ /* 0x000fe40003f84270 */
[----:B-1----:R-:W-:Y:S01]  /*2fe0*/  FSEL R47, R47, -INF , P3 ;  /* 0xff8000002f2f7808 */ /* 0x002fe20001800000 */
[----:B------:R-:W1:Y:S01]  /*2ff0*/  MUFU.TANH R58, R58 ;  /* 0x0000003a003a7308 */ /* 0x000e620000002400 */
[----:B------:R-:W-:Y:S02]  /*3000*/  FMNMX.FTZ R36, R46, R75, !PT ;  /* 0x0000004b2e247209 */ /* 0x000fe40007810000 */
[----:B------:R-:W-:Y:S02]  /*3010*/  ISETP.GT.AND P3, PT, R74, 0x31, PT ;  /* 0x000000314a00780c */ /* 0x000fe40003f64270 */
[----:B0-----:R-:W-:-:S02]  /*3020*/  FSEL R50, R50, -INF , P4 ;  /* 0xff80000032327808 */ /* 0x001fc40002000000 */
[----:B------:R-:W-:Y:S01]  /*3030*/  FMNMX.FTZ R75, R47, R36, !PT ;  /* 0x000000242f4b7209 */ /* 0x000fe20007810000 */
[----:B------:R-:W0:Y:S01]  /*3040*/  MUFU.TANH R59, R59 ;  /* 0x0000003b003b7308 */ /* 0x000e220000002400 */
[----:B------:R-:W-:Y:S02]  /*3050*/  ISETP.GT.AND P4, PT, R74, 0x38, PT ;  /* 0x000000384a00780c */ /* 0x000fe40003f84270 */
[----:B-----5:R-:W-:Y:S02]  /*3060*/  FSEL R51, R51, -INF , P3 ;  /* 0xff80000033337808 */ /* 0x020fe40001800000 */
[----:B------:R-:W-:Y:S02]  /*3070*/  FMNMX.FTZ R36, R50, R75, !PT ;  /* 0x0000004b32247209 */ /* 0x000fe40007810000 */
[----:B------:R-:W-:Y:S01]  /*3080*/  ISETP.GT.AND P3, PT, R74, 0x39, PT ;  /* 0x000000394a00780c */ /* 0x000fe20003f64270 */
[----:B------:R-:W4:Y:S01]  /*3090*/  MUFU.TANH R60, R60 ;  /* 0x0000003c003c7308 */ /* 0x000f220000002400 */
[----:B--2---:R-:W-:-:S02]  /*30a0*/  FSEL R77, R77, -INF , P4 ;  /* 0xff8000004d4d7808 */ /* 0x004fc40002000000 */
[----:B------:R-:W-:Y:S02]  /*30b0*/  FMNMX.FTZ R36, R51, R36, !PT ;  /* 0x0000002433247209 */ /* 0x000fe40007810000 */
[C---:B------:R-:W-:Y:S02]  /*30c0*/  ISETP.GT.AND P4, PT, R74.reuse, 0x40, PT ;  /* 0x000000404a00780c */ /* 0x040fe40003f84270 */
[----:B---3--:R-:W-:Y:S01]  /*30d0*/  FSEL R55, R55, -INF , P3 ;  /* 0xff80000037377808 */ /* 0x008fe20001800000 */
[----:B------:R-:W2:Y:S01]  /*30e0*/  MUFU.TANH R61, R61 ;  /* 0x0000003d003d7308 */ /* 0x000ea20000002400 */
[----:B------:R-:W-:Y:S02]  /*30f0*/  FMNMX.FTZ R36, R77, R36, !PT ;  /* 0x000000244d247209 */ /* 0x000fe40007810000 */
[----:B------:R-:W-:Y:S02]  /*3100*/  ISETP.GT.AND P3, PT, R74, 0x41, PT ;  /* 0x000000414a00780c */ /* 0x000fe40003f64270 */
[----:B-1----:R-:W-:-:S02]  /*3110*/  FSEL R58, R58, -INF , P4 ;  /* 0xff8000003a3a7808 */ /* 0x002fc40002000000 */
[----:B------:R-:W-:Y:S01]  /*3120*/  FMNMX.FTZ R75, R55, R36, !PT ;  /* 0x00000024374b7209 */ /* 0x000fe20007810000 */
[----:B------:R-:W1:Y:S01]  /*3130*/  MUFU.TANH R72, R72 ;  /* 0x0000004800487308 */ /* 0x000e620000002400 */
[----:B------:R-:W-:Y:S02]  /*3140*/  ISETP.GT.AND P4, PT, R74, 0x48, PT ;  /* 0x000000484a00780c */ /* 0x000fe40003f84270 */
[----:B0-----:R-:W-:Y:S02]  /*3150*/  FSEL R59, R59, -INF , P3 ;  /* 0xff8000003b3b7808 */ /* 0x001fe40001800000 */
[----:B------:R-:W-:Y:S02]  /*3160*/  FMNMX.FTZ R36, R58, R75, !PT ;  /* 0x0000004b3a247209 */ /* 0x000fe40007810000 */
[----:B------:R-:W-:Y:S01]  /*3170*/  ISETP.GT.AND P3, PT, R74, 0x49, PT ;  /* 0x000000494a00780c */ /* 0x000fe20003f64270 */
[----:B------:R-:W0:Y:S01]  /*3180*/  MUFU.TANH R69, R69 ;  /* 0x0000004500457308 */ /* 0x000e220000002400 */
[----:B----4-:R-:W-:-:S02]  /*3190*/  FSEL R60, R60, -INF , P4 ;  /* 0xff8000003c3c7808 */ /* 0x010fc40002000000 */
[----:B------:R-:W-:Y:S02]  /*31a0*/  FMNMX.FTZ R75, R59, R36, !PT ;  /* 0x000000243b4b7209 */ /* 0x000fe40007810000 */
[----:B------:R-:W-:Y:S02]  /*31b0*/  ISETP.GT.AND P4, PT, R74, 0x50, PT ;  /* 0x000000504a00780c */ /* 0x000fe40003f84270 */
[----:B--2---:R-:W-:Y:S01]  /*31c0*/  FSEL R61, R61, -INF , P3 ;  /* 0xff8000003d3d7808 */ /* 0x004fe20001800000 */
        /* <DEDUP_REMOVED lines=11> */
[----:B--2---:R-:W-:-:S02]  /*3280*/  FSEL R70, R70, -INF , P4 ;  /* 0xff80000046467808 */ /* 0x004fc40002000000 */
[----:B------:R-:W-:Y:S02]  /*3290*/  FMNMX.FTZ R75, R69, R36, !PT ;  /* 0x00000024454b7209 */ /* 0x000fe40007810000 */
[----:B------:R-:W-:Y:S02]  /*32a0*/  ISETP.GT.AND P4, PT, R74, 0x60, PT ;  /* 0x000000604a00780c */ /* 0x000fe40003f84270 */
[----:B------:R-:W-:Y:S01]  /*32b0*/  FMNMX.FTZ R75, R70, R75, !PT ;  /* 0x0000004b464b7209 */ /* 0x000fe20007810000 */
[----:B------:R-:W2:Y:S01]  /*32c0*/  MUFU.TANH R68, R68 ;  /* 0x0000004400447308 */ /* 0x000ea20000002400 */
[----:B-1----:R-:W-:Y:S02]  /*32d0*/  FSEL R64, R64, -INF , P3 ;  /* 0xff80000040407808 */ /* 0x002fe40001800000 */
[----:B------:R-:W-:Y:S02]  /*32e0*/  ISETP.GT.AND P3, PT, R74, 0x61, PT ;  /* 0x000000614a00780c */ /* 0x000fe40003f64270 */
[----:B------:R-:W-:-:S03]  /*32f0*/  FMNMX.FTZ R36, R64, R75, !PT ;  /* 0x0000004b40247209 */ /* 0x000fc60007810000 */
[----:B------:R-:W1:Y:S01]  /*3300*/  MUFU.TANH R67, R67 ;  /* 0x0000004300437308 */ /* 0x000e620000002400 */
[----:B0-----:R-:W-:Y:S02]  /*3310*/  FSEL R65, R65, -INF , P4 ;  /* 0xff80000041417808 */ /* 0x001fe40002000000 */
[----:B------:R-:W-:Y:S02]  /*3320*/  ISETP.GT.AND P4, PT, R74, 0x68, PT ;  /* 0x000000684a00780c */ /* 0x000fe40003f84270 */
[----:B------:R-:W-:-:S03]  /*3330*/  FMNMX.FTZ R75, R65, R36, !PT ;  /* 0x00000024414b7209 */ /* 0x000fc60007810000 */
[----:B------:R-:W0:Y:S01]  /*3340*/  MUFU.TANH R62, R62 ;  /* 0x0000003e003e7308 */ /* 0x000e220000002400 */
[----:B--2---:R-:W-:Y:S02]  /*3350*/  FSEL R68, R68, -INF , P3 ;  /* 0xff80000044447808 */ /* 0x004fe40001800000 */
[----:B------:R-:W-:Y:S02]  /*3360*/  ISETP.GT.AND P3, PT, R74, 0x69, PT ;  /* 0x000000694a00780c */ /* 0x000fe40003f64270 */
[----:B------:R-:W-:Y:S01]  /*3370*/  FMNMX.FTZ R36, R68, R75, !PT ;  /* 0x0000004b44247209 */ /* 0x000fe20007810000 */
[--C-:B------:R-:W-:Y:S01]  /*3380*/  FFMA.FTZ R75, R12, UR10, -R54.reuse ;  /* 0x0000000a0c4b7c23 */ /* 0x100fe20008010836 */
[----:B------:R-:W-:Y:S01]  /*3390*/  FFMA.FTZ R12, R8, UR10, -R54 ;  /* 0x0000000a080c7c23 */ /* 0x000fe20008010836 */
[----:B------:R-:W2:Y:S01]  /*33a0*/  MUFU.TANH R66, R66 ;  /* 0x0000004200427308 */ /* 0x000ea20000002400 */
[----:B-1----:R-:W-:Y:S02]  /*33b0*/  FSEL R67, R67, -INF , P4 ;  /* 0xff80000043437808 */ /* 0x002fe40002000000 */
[----:B------:R-:W-:-:S02]  /*33c0*/  ISETP.GT.AND P4, PT, R74, 0x70, PT ;  /* 0x000000704a00780c */ /* 0x000fc40003f84270 */
        /* <DEDUP_REMOVED lines=9> */
[----:B------:R-:W2:Y:S01]  /*3460*/  MUFU.TANH R71, R71 ;  /* 0x0000004700477308 */ /* 0x000ea20000002400 */
[----:B-1----:R-:W-:Y:S02]  /*3470*/  FSEL R63, R63, -INF , P3 ;  /* 0xff8000003f3f7808 */ /* 0x002fe40001800000 */
[----:B------:R-:W-:Y:S02]  /*3480*/  ISETP.GT.AND P3, PT, R74, 0x79, PT ;  /* 0x000000794a00780c */ /* 0x000fe40003f64270 */
[----:B------:R-:W-:-:S03]  /*3490*/  FMNMX.FTZ R8, R63, R8, !PT ;  /* 0x000000083f087209 */ /* 0x000fc60007810000 */
[----:B------:R-:W-:Y:S01]  /*34a0*/  MUFU.EX2 R30, R44 ;  /* 0x0000002c001e7308 */ /* 0x000fe20000000800 */
[----:B0-----:R-:W-:-:S04]  /*34b0*/  FSEL R73, R73, -INF , P4 ;  /* 0xff80000049497808 */ /* 0x001fc80002000000 */
[----:B------:R-:W-:-:S03]  /*34c0*/  FMNMX.FTZ R79, R73, R8, !PT ;  /* 0x00000008494f7209 */ /* 0x000fc60007810000 */
[----:B------:R0:W-:Y:S01]  /*34d0*/  MUFU.EX2 R27, R38 ;  /* 0x00000026001b7308 */ /* 0x0001e20000000800 */
[----:B--2---:R-:W-:Y:S01]  /*34e0*/  FSEL R36, R71, -INF , P3 ;  /* 0xff80000047247808 */ /* 0x004fe20001800000 */
[--C-:B------:R-:W-:Y:S01]  /*34f0*/  FFMA.FTZ R71, R2, UR10, -R54.reuse ;  /* 0x0000000a02477c23 */ /* 0x100fe20008010836 */
[--C-:B------:R-:W-:Y:S01]  /*3500*/  FFMA.FTZ R2, R9, UR10, -R54.reuse ;  /* 0x0000000a09027c23 */ /* 0x100fe20008010836 */
[--C-:B------:R-:W-:Y:S01]  /*3510*/  FFMA.FTZ R9, R13, UR10, -R54.reuse ;  /* 0x0000000a0d097c23 */ /* 0x100fe20008010836 */
[----:B------:R-:W-:Y:S01]  /*3520*/  FMNMX.FTZ R79, R36, R79, !PT ;  /* 0x0000004f244f7209 */ /* 0x000fe20007810000 */
[--C-:B------:R-:W-:Y:S01]  /*3530*/  FFMA.FTZ R13, R15, UR10, -R54.reuse ;  /* 0x0000000a0f0d7c23 */ /* 0x100fe20008010836 */
[--C-:B------:R-:W-:Y:S01]  /*3540*/  FFMA.FTZ R15, R19, UR10, -R54.reuse ;  /* 0x0000000a130f7c23 */ /* 0x100fe20008010836 */
[--C-:B------:R-:W-:Y:S01]  /*3550*/  FFMA.FTZ R19, R26, UR10, -R54.reuse ;  /* 0x0000000a1a137c23 */ /* 0x100fe20008010836 */
[--C-:B------:R-:W-:Y:S01]  /*3560*/  FFMA.FTZ R26, R29, UR10, -R54.reuse ;  /* 0x0000000a1d1a7c23 */ /* 0x100fe20008010836 */
[----:B------:R-:W1:Y:S01]  /*3570*/  SHFL.BFLY PT, R8, R79, 0x2, 0x1f ;  /* 0x0c401f004f087f89 */ /* 0x000e6200000e0000 */
[----:B------:R-:W-:Y:S01]  /*3580*/  FFMA.FTZ R29, R37, UR10, -R54 ;  /* 0x0000000a251d7c23 */ /* 0x000fe20008010836 */
[----:B------:R-:W-:-:S02]  /*3590*/  IMAD.U32 R37, RZ, RZ, UR10 ;  /* 0x0000000aff257e24 */ /* 0x000fc4000f8e00ff */
[--C-:B0-----:R-:W-:Y:S01]  /*35a0*/  FFMA.FTZ R38, R23, UR10, -R54.reuse ;  /* 0x0000000a17267c23 */ /* 0x101fe20008010836 */
[--C-:B------:R-:W-:Y:S01]  /*35b0*/  FFMA.FTZ R23, R32, UR10, -R54.reuse ;  /* 0x0000000a20177c23 */ /* 0x100fe20008010836 */
[----:B------:R-:W-:Y:S01]  /*35c0*/  MUFU.EX2 R10, R10 ;  /* 0x0000000a000a7308 */ /* 0x000fe20000000800 */
[--C-:B------:R-:W-:Y:S01]  /*35d0*/  FFMA.FTZ R32, R34, UR10, -R54.reuse ;  /* 0x0000000a22207c23 */ /* 0x100fe20008010836 */
[--C-:B------:R-:W-:Y:S01]  /*35e0*/  FFMA.FTZ R34, R35, UR10, -R54.reuse ;  /* 0x0000000a23227c23 */ /* 0x100fe20008010836 */
[----:B------:R-:W-:-:S05]  /*35f0*/  FFMA.FTZ R35, R39, UR10, -R54 ;  /* 0x0000000a27237c23 */ /* 0x000fca0008010836 */
[----:B------:R-:W-:Y:S08]  /*3600*/  MUFU.EX2 R20, R20 ;  /* 0x0000001400147308 */ /* 0x000ff00000000800 */
[----:B------:R-:W0:Y:S01]  /*3610*/  MUFU.EX2 R25, R25 ;  /* 0x0000001900197308 */ /* 0x000e220000000800 */
[----:B-1----:R-:W-:-:S05]  /*3620*/  FMNMX.FTZ R44, R79, R8, !PT ;  /* 0x000000084f2c7209 */ /* 0x002fca0007810000 */
[----:B------:R-:W1:Y:S02]  /*3630*/  SHFL.BFLY PT, R79, R44, 0x1, 0x1f ;  /* 0x0c201f002c4f7f89 */ /* 0x000e6400000e0000 */
[----:B------:R-:W2:Y:S08]  /*3640*/  MUFU.EX2 R33, R33 ;  /* 0x0000002100217308 */ /* 0x000eb00000000800 */
[----:B------:R-:W-:Y:S01]  /*3650*/  MUFU.EX2 R31, R31 ;  /* 0x0000001f001f7308 */ /* 0x000fe20000000800 */
[----:B0-----:R-:W-:-:S04]  /*3660*/  F2FP.SATFINITE.E4M3.F32.PACK_AB_MERGE_C R148, R25, R20, RZ ;  /* 0x000000141994723e */ /* 0x001fc800048070ff */
[----:B------:R-:W-:-:S03]  /*3670*/  F2FP.SATFINITE.E4M3.F32.PACK_AB_MERGE_C R148, R10, R3, R148 ;  /* 0x000000030a94723e */ /* 0x000fc60004807094 */
[----:B------:R-:W-:Y:S01]  /*3680*/  MUFU.EX2 R28, R28 ;  /* 0x0000001c001c7308 */ /* 0x000fe20000000800 */
[----:B--2---:R-:W-:-:S04]  /*3690*/  F2FP.SATFINITE.E4M3.F32.PACK_AB_MERGE_C R150, R33, R30, RZ ;  /* 0x0000001e2196723e */ /* 0x004fc800048070ff */
[----:B------:R-:W-:Y:S02]  /*36a0*/  F2FP.SATFINITE.E4M3.F32.PACK_AB_MERGE_C R150, R27, R22, R150 ;  /* 0x000000161b96723e */ /* 0x000fe40004807096 */
[----:B-1----:R-:W-:Y:S01]  /*36b0*/  FMNMX.FTZ R8, R44, R79, !PT ;  /* 0x0000004f2c087209 */ /* 0x002fe20007810000 */
[----:B------:R-:W-:Y:S03]  /*36c0*/  MUFU.EX2 R24, R24 ;  /* 0x0000001800187308 */ /* 0x000fe60000000800 */
[C---:B------:R-:W-:Y:S01]  /*36d0*/  FSETP.NEU.FTZ.AND P3, PT, R8.reuse, -INF , PT ;  /* 0xff8000000800780b */ /* 0x040fe20003f7d000 */
[----:B------:R-:W-:-:S04]  /*36e0*/  FFMA.FTZ R37, R8, R37, -8 ;  /* 0xc100000008257423 */ /* 0x000fc80000010025 */
        /* <DEDUP_REMOVED lines=10> */
[----:B------:R-:W-:Y:S01]  /*3790*/  FFMA.FTZ R74, R55, UR10, -R76 ;  /* 0x0000000a374a7c23 */ /* 0x000fe2000801084c */
[----:B------:R-:W-:Y:S01]  /*37a0*/  FADD.FTZ R55, R3, R10 ;  /* 0x0000000a03377221 */ /* 0x000fe20000010000 */
[--C-:B------:R-:W-:Y:S01]  /*37b0*/  FFMA.FTZ R49, R47, UR10, -R76.reuse ;  /* 0x0000000a2f317c23 */ /* 0x100fe2000801084c */
[--C-:B------:R-:W-:Y:S01]  /*37c0*/  FFMA.FTZ R45, R48, UR10, -R76.reuse ;  /* 0x0000000a302d7c23 */ /* 0x100fe2000801084c */
[--C-:B------:R-:W-:Y:S01]  /*37d0*/  FFMA.FTZ R47, R50, UR10, -R76.reuse ;  /* 0x0000000a322f7c23 */ /* 0x100fe2000801084c */
[--C-:B------:R-:W-:Y:S01]  /*37e0*/  FFMA.FTZ R50, R51, UR10, -R76.reuse ;  /* 0x0000000a33327c23 */ /* 0x100fe2000801084c */
[--C-:B------:R-:W-:Y:S01]  /*37f0*/  FFMA.FTZ R51, R58, UR10, -R76.reuse ;  /* 0x0000000a3a337c23 */ /* 0x100fe2000801084c */
[----:B------:R-:W0:Y:S01]  /*3800*/  MUFU.EX2 R44, R44 ;  /* 0x0000002c002c7308 */ /* 0x000e220000000800 */
[----:B------:R-:W-:Y:S01]  /*3810*/  FADD.FTZ R78, R20, R55 ;  /* 0x00000037144e7221 */ /* 0x000fe20000010000 */
[--C-:B------:R-:W-:Y:S01]  /*3820*/  FFMA.FTZ R48, R57, UR10, -R76.reuse ;  /* 0x0000000a39307c23 */ /* 0x100fe2000801084c */
[--C-:B------:R-:W-:Y:S01]  /*3830*/  FFMA.FTZ R52, R52, UR10, -R76.reuse ;  /* 0x0000000a34347c23 */ /* 0x100fe2000801084c */
[--C-:B------:R-:W-:Y:S01]  /*3840*/  FFMA.FTZ R57, R60, UR10, -R76.reuse ;  /* 0x0000000a3c397c23 */ /* 0x100fe2000801084c */
[--C-:B------:R-:W-:Y:S01]  /*3850*/  FFMA.FTZ R60, R61, UR10, -R76.reuse ;  /* 0x0000000a3d3c7c23 */ /* 0x100fe2000801084c */
[----:B------:R-:W-:Y:S01]  /*3860*/  FFMA.FTZ R56, R59, UR10, -R76 ;  /* 0x0000000a3b387c23 */ /* 0x000fe2000801084c */
[----:B------:R-:W-:Y:S01]  /*3870*/  FADD.FTZ R61, R25, R78 ;  /* 0x0000004e193d7221 */ /* 0x000fe20000010000 */
[----:B------:R-:W1:Y:S01]  /*3880*/  MUFU.EX2 R39, R39 ;  /* 0x0000002700277308 */ /* 0x000e620000000800 */
[--C-:B------:R-:W-:Y:S01]  /*3890*/  FFMA.FTZ R55, R72, UR10, -R76.reuse ;  /* 0x0000000a48377c23 */ /* 0x100fe2000801084c */
[--C-:B------:R-:W-:Y:S01]  /*38a0*/  FFMA.FTZ R43, R43, UR10, -R76.reuse ;  /* 0x0000000a2b2b7c23 */ /* 0x100fe2000801084c */
[----:B------:R-:W-:Y:S01]  /*38b0*/  FADD.FTZ R78, R22, R61 ;  /* 0x0000003d164e7221 */ /* 0x000fe20000010000 */
[--C-:B------:R-:W-:Y:S01]  /*38c0*/  FFMA.FTZ R53, R77, UR10, -R76.reuse ;  /* 0x0000000a4d357c23 */ /* 0x100fe2000801084c */
[--C-:B------:R-:W-:Y:S01]  /*38d0*/  FFMA.FTZ R46, R46, UR10, -R76.reuse ;  /* 0x0000000a2e2e7c23 */ /* 0x100fe2000801084c */
[----:B------:R-:W-:Y:S01]  /*38e0*/  FFMA.FTZ R69, R69, UR10, -R76 ;  /* 0x0000000a45457c23 */ /* 0x000fe2000801084c */
[----:B------:R-:W-:Y:S01]  /*38f0*/  FADD.FTZ R77, R27, R78 ;  /* 0x0000004e1b4d7221 */ /* 0x000fe20000010000 */
[----:B------:R-:W2:Y:S01]  /*3900*/  MUFU.EX2 R54, R54 ;  /* 0x0000003600367308 */ /* 0x000ea20000000800 */
[----:B0-----:R-:W-:Y:S01]  /*3910*/  FADD.FTZ R58, R37, R44 ;  /* 0x0000002c253a7221 */ /* 0x001fe20000010000 */
[--C-:B------:R-:W-:Y:S01]  /*3920*/  FFMA.FTZ R64, R64, UR10, -R76.reuse ;  /* 0x0000000a40407c23 */ /* 0x100fe2000801084c */
[----:B------:R-:W-:Y:S01]  /*3930*/  FADD.FTZ R78, R30, R77 ;  /* 0x0000004d1e4e7221 */ /* 0x000fe20000010000 */
[----:B------:R-:W-:Y:S01]  /*3940*/  F2FP.SATFINITE.E4M3.F32.PACK_AB_MERGE_C R144, R21, R24, RZ ;  /* 0x000000181590723e */ /* 0x000fe200048070ff */
[--C-:B------:R-:W-:Y:S01]  /*3950*/  FFMA.FTZ R70, R70, UR10, -R76.reuse ;  /* 0x0000000a46467c23 */ /* 0x100fe2000801084c */
[----:B------:R-:W-:Y:S01]  /*3960*/  FFMA.FTZ R65, R65, UR10, -R76 ;  /* 0x0000000a41417c23 */ /* 0x000fe2000801084c */
[----:B------:R-:W-:Y:S01]  /*3970*/  FADD.FTZ R78, R33, R78 ;  /* 0x0000004e214e7221 */ /* 0x000fe20000010000 */
[----:B------:R-:W0:Y:S01]  /*3980*/  MUFU.EX2 R41, R41 ;  /* 0x0000002900297308 */ /* 0x000e220000000800 */
[----:B-1----:R-:W-:Y:S01]  /*3990*/  FADD.FTZ R59, R39, R58 ;  /* 0x0000003a273b7221 */ /* 0x002fe20000010000 */
[----:B------:R-:W-:-:S02]  /*39a0*/  IMAD.U32 R58, RZ, RZ, UR39 ;  /* 0x00000027ff3a7e24 */ /* 0x000fc4000f8e00ff */
[--C-:B------:R-:W-:Y:S01]  /*39b0*/  FFMA.FTZ R68, R68, UR10, -R76.reuse ;  /* 0x0000000a44447c23 */ /* 0x100fe2000801084c */
[--C-:B------:R-:W-:Y:S01]  /*39c0*/  FFMA.FTZ R67, R67, UR10, -R76.reuse ;  /* 0x0000000a43437c23 */ /* 0x100fe2000801084c */
[--C-:B------:R-:W-:Y:S01]  /*39d0*/  FFMA.FTZ R62, R62, UR10, -R76.reuse ;  /* 0x0000000a3e3e7c23 */ /* 0x100fe2000801084c */
[----:B------:R-:W-:Y:S02]  /*39e0*/  @!P1 VIADD R58, R58, 0x17040 ;  /* 0x000170403a3a9836 */ /* 0x000fe40000000000 */
[--C-:B------:R-:W-:Y:S01]  /*39f0*/  FFMA.FTZ R66, R66, UR10, -R76.reuse ;  /* 0x0000000a42427c23 */ /* 0x100fe2000801084c */
[----:B------:R-:W1:Y:S01]  /*3a00*/  MUFU.EX2 R40, R40 ;  /* 0x0000002800287308 */ /* 0x000e620000000800 */
[----:B--2---:R-:W-:Y:S01]  /*3a10*/  FADD.FTZ R72, R54, R59 ;  /* 0x0000003b36487221 */ /* 0x004fe20000010000 */
[----:B------:R-:W-:Y:S01]  /*3a20*/  FFMA.FTZ R63, R63, UR10, -R76 ;  /* 0x0000000a3f3f7c23 */ /* 0x000fe2000801084c */
[----:B------:R-:W-:Y:S01]  /*3a30*/  @!P1 PRMT R59, RZ, 0x654, R58 ;  /* 0x00000654ff3b9816 */ /* 0x000fe2000000003a */
[--C-:B------:R-:W-:Y:S01]  /*3a40*/  FFMA.FTZ R73, R73, UR10, -R76.reuse ;  /* 0x0000000a49497c23 */ /* 0x100fe2000801084c */
[----:B------:R-:W-:Y:S01]  /*3a50*/  FFMA.FTZ R36, R36, UR10, -R76 ;  /* 0x0000000a24247c23 */ /* 0x000fe2000801084c */
[----:B------:R-:W-:Y:S01]  /*3a60*/  F2FP.SATFINITE.E4M3.F32.PACK_AB_MERGE_C R39, R54, R39, RZ ;  /* 0x000000273627723e */ /* 0x000fe200048070ff */
[----:B------:R2:W-:Y:S01]  /*3a70*/  @!P1 SYNCS.ARRIVE.TRANS64.RED.A1T0 RZ, [R59+URZ], RZ ;  /* 0x000000ff3bff99a7 */ /* 0x0005e2000810043f */
[----:B------:R-:W2:Y:S01]  /*3a80*/  MUFU.EX2 R45, R45 ;  /* 0x0000002d002d7308 */ /* 0x000ea20000000800 */
[----:B0-----:R-:W-:Y:S01]  /*3a90*/  FADD.FTZ R61, R41, R72 ;  /* 0x00000048293d7221 */ /* 0x001fe20000010000 */
[----:B------:R-:W-:-:S02]  /*3aa0*/  F2FP.SATFINITE.E4M3.F32.PACK_AB_MERGE_C R144, R28, R31, R144 ;  /* 0x0000001f1c90723e */ /* 0x000fc40004807090 */
[----:B------:R-:W-:-:S04]  /*3ab0*/  F2FP.SATFINITE.E4M3.F32.PACK_AB_MERGE_C R149, R44, R37, R39 ;  /* 0x000000252c95723e */ /* 0x000fc80004807027 */
[----:B------:R-:W0:Y:S01]  /*3ac0*/  MUFU.EX2 R52, R52 ;  /* 0x0000003400347308 */ /* 0x000e220000000800 */
[----:B-1----:R-:W-:Y:S01]  /*3ad0*/  FADD.FTZ R72, R40, R61 ;  /* 0x0000003d28487221 */ /* 0x002fe20000010000 */
[----:B------:R-:W-:-:S04]  /*3ae0*/  FADD.FTZ R61, R31, R78 ;  /* 0x0000004e1f3d7221 */ /* 0x000fc80000010000 */
[----:B------:R-:W-:Y:S02]  /*3af0*/  FADD.FTZ R61, R28, R61 ;  /* 0x0000003d1c3d7221 */ /* 0x000fe40000010000 */
[----:B------:R-:W1:Y:S01]  /*3b00*/  MUFU.EX2 R48, R48 ;  /* 0x0000003000307308 */ /* 0x000e620000000800 */
[----:B--2---:R-:W-:Y:S01]  /*3b10*/  FADD.FTZ R59, R45, R72 ;  /* 0x000000482d3b7221 */ /* 0x004fe20000010000 */
[----:B------:R-:W-:-:S06]  /*3b20*/  FADD.FTZ R78, R24, R61 ;  /* 0x0000003d184e7221 */ /* 0x000fcc0000010000 */
        /* <DEDUP_REMOVED lines=10> */
[----:B------:R-:W-:Y:S08]  /*3bd0*/  MUFU.EX2 R17, R17 ;  /* 0x0000001100117308 */ /* 0x000ff00000000800 */
[----:B------:R-:W0:Y:S01]  /*3be0*/  MUFU.EX2 R47, R47 ;  /* 0x0000002f002f7308 */ /* 0x000e220000000800 */
[C---:B-1----:R-:W-:Y:S01]  /*3bf0*/  FADD.FTZ R72, R49.reuse, R72 ;  /* 0x0000004831487221 */ /* 0x042fe20000010000 */
[----:B------:R-:W-:-:S04]  /*3c00*/  F2FP.SATFINITE.E4M3.F32.PACK_AB_MERGE_C R46, R49, R46, RZ ;  /* 0x0000002e312e723e */ /* 0x000fc800048070ff */
[----:B------:R-:W-:Y:S02]  /*3c10*/  F2FP.SATFINITE.E4M3.F32.PACK_AB_MERGE_C R145, R43, R48, R46 ;  /* 0x000000302b91723e */ /* 0x000fe4000480702e */
[----:B------:R-:W-:Y:S08]  /*3c20*/  MUFU.EX2 R14, R14 ;  /* 0x0000000e000e7308 */ /* 0x000ff00000000800 */
[----:B------:R-:W1:Y:S01]  /*3c30*/  MUFU.EX2 R50, R50 ;  /* 0x0000003200327308 */ /* 0x000e620000000800 */
[----:B0-----:R-:W-:-:S07]  /*3c40*/  FADD.FTZ R61, R47, R72 ;  /* 0x000000482f3d7221 */ /* 0x001fce0000010000 */
[----:B------:R-:W0:Y:S08]  /*3c50*/  MUFU.EX2 R75, R75 ;  /* 0x0000004b004b7308 */ /* 0x000e300000000800 */
[----:B------:R2:W-:Y:S01]  /*3c60*/  MUFU.EX2 R58, R69 ;  /* 0x00000045003a7308 */ /* 0x0005e20000000800 */
[----:B-1----:R-:W-:-:S07]  /*3c70*/  FADD.FTZ R20, R50, R61 ;  /* 0x0000003d32147221 */ /* 0x002fce0000010000 */
[----:B------:R-:W1:Y:S01]  /*3c80*/  MUFU.EX2 R53, R53 ;  /* 0x0000003500357308 */ /* 0x000e620000000800 */
[----:B--2---:R-:W-:Y:S01]  /*3c90*/  FADD.FTZ R69, R21, R78 ;  /* 0x0000004e15457221 */ /* 0x004fe20000010000 */
[----:B0-----:R-:W-:-:S03]  /*3ca0*/  F2FP.SATFINITE.E4M3.F32.PACK_AB_MERGE_C R146, R75, R14, RZ ;  /* 0x0000000e4b92723e */ /* 0x001fc600048070ff */
[----:B------:R-:W-:Y:S01]  /*3cb0*/  FADD.FTZ R78, R18, R69 ;  /* 0x00000045124e7221 */ /* 0x000fe20000010000 */
[C---:B------:R-:W-:Y:S02]  /*3cc0*/  F2FP.SATFINITE.E4M3.F32.PACK_AB_MERGE_C R146, R17.reuse, R18, R146 ;  /* 0x000000121192723e */ /* 0x040fe40004807092 */
[----:B------:R-:W-:Y:S01]  /*3cd0*/  MUFU.EX2 R12, R12 ;  /* 0x0000000c000c7308 */ /* 0x000fe20000000800 */
[----:B------:R-:W-:-:S07]  /*3ce0*/  FADD.FTZ R69, R17, R78 ;  /* 0x0000004e11457221 */ /* 0x000fce0000010000 */
[----:B------:R-:W0:Y:S01]  /*3cf0*/  MUFU.EX2 R74, R74 ;  /* 0x0000004a004a7308 */ /* 0x000e220000000800 */
[----:B-1----:R-:W-:-:S07]  /*3d00*/  FADD.FTZ R21, R53, R20 ;  /* 0x0000001435157221 */ /* 0x002fce0000010000 */
[----:B------:R-:W-:Y:S08]  /*3d10*/  MUFU.EX2 R71, R71 ;  /* 0x0000004700477308 */ /* 0x000ff00000000800 */
[----:B------:R-:W1:Y:S01]  /*3d20*/  MUFU.EX2 R51, R51 ;  /* 0x0000003300337308 */ /* 0x000e620000000800 */
[----:B0-----:R-:W-:-:S04]  /*3d30*/  F2FP.SATFINITE.E4M3.F32.PACK_AB_MERGE_C R53, R74, R53, RZ ;  /* 0x000000354a35723e */ /* 0x001fc800048070ff */
[----:B------:R-:W-:-:S03]  /*3d40*/  F2FP.SATFINITE.E4M3.F32.PACK_AB_MERGE_C R147, R50, R47, R53 ;  /* 0x0000002f3293723e */ /* 0x000fc60004807035 */
[----:B------:R-:W0:Y:S08]  /*3d50*/  MUFU.EX2 R2, R2 ;  /* 0x0000000200027308 */ /* 0x000e300000000800 */
[----:B------:R2:W-:Y:S08]  /*3d60*/  MUFU.EX2 R59, R64 ;  /* 0x00000040003b7308 */ /* 0x0005f00000000800 */
[----:B------:R-:W3:Y:S01]  /*3d70*/  MUFU.EX2 R56, R56 ;  /* 0x0000003800387308 */ /* 0x000ee20000000800 */
[----:B--2---:R-:W-:Y:S01]  /*3d80*/  FADD.FTZ R64, R14, R69 ;  /* 0x000000450e407221 */ /* 0x004fe20000010000 */
[----:B------:R-:W-:-:S03]  /*3d90*/  FADD.FTZ R14, R74, R21 ;  /* 0x000000154a0e7221 */ /* 0x000fc60000010000 */
[----:B------:R-:W-:Y:S01]  /*3da0*/  FADD.FTZ R25, R75, R64 ;  /* 0x000000404b197221 */ /* 0x000fe20000010000 */
[----:B-1----:R-:W-:Y:S02]  /*3db0*/  FADD.FTZ R3, R51, R14 ;  /* 0x0000000e33037221 */ /* 0x002fe40000010000 */
[----:B------:R-:W1:Y:S01]  /*3dc0*/  MUFU.EX2 R9, R9 ;  /* 0x0000000900097308 */ /* 0x000e620000000800 */
[----:B------:R-:W-:-:S04]  /*3dd0*/  FADD.FTZ R20, R12, R25 ;  /* 0x000000190c147221 */ /* 0x000fc80000010000 */
[----:B------:R-:W-:-:S03]  /*3de0*/  FADD.FTZ R21, R71, R20 ;  /* 0x0000001447157221 */ /* 0x000fc60000010000 */
[----:B------:R-:W2:Y:S01]  /*3df0*/  MUFU.EX2 R57, R57 ;  /* 0x0000003900397308 */ /* 0x000ea20000000800 */
[----:B0-----:R-:W-:Y:S01]  /*3e00*/  FADD.FTZ R14, R2, R21 ;  /* 0x00000015020e7221 */ /* 0x001fe20000010000 */
[----:B---3--:R-:W-:-:S06]  /*3e10*/  FADD.FTZ R10, R56, R3 ;  /* 0x00000003380a7221 */ /* 0x008fcc0000010000 */
[----:B------:R-:W-:Y:S01]  /*3e20*/  MUFU.EX2 R15, R15 ;  /* 0x0000000f000f7308 */ /* 0x000fe20000000800 */
[C---:B-1----:R-:W-:Y:S01]  /*3e30*/  FADD.FTZ R14, R9.reuse, R14 ;  /* 0x0000000e090e7221 */ /* 0x042fe20000010000 */
[----:B------:R-:W-:-:S04]  /*3e40*/  F2FP.SATFINITE.E4M3.F32.PACK_AB_MERGE_C R140, R9, R2, RZ ;  /* 0x00000002098c723e */ /* 0x000fc800048070ff */
[----:B------:R-:W-:Y:S02]  /*3e50*/  F2FP.SATFINITE.E4M3.F32.PACK_AB_MERGE_C R140, R71, R12, R140 ;  /* 0x0000000c478c723e */ /* 0x000fe4000480708c */
[----:B------:R-:W0:Y:S01]  /*3e60*/  MUFU.EX2 R38, R38 ;  /* 0x0000002600267308 */ /* 0x000e220000000800 */
[----:B--2---:R-:W-:-:S07]  /*3e70*/  FADD.FTZ R3, R57, R10 ;  /* 0x0000000a39037221 */ /* 0x004fce0000010000 */
[----:B------:R-:W1:Y:S08]  /*3e80*/  MUFU.EX2 R13, R13 ;  /* 0x0000000d000d7308 */ /* 0x000e700000000800 */
[----:B------:R-:W2:Y:S01]  /*3e90*/  MUFU.EX2 R60, R60 ;  /* 0x0000003c003c7308 */ /* 0x000ea20000000800 */
[----:B0-----:R-:W-:-:S07]  /*3ea0*/  F2FP.SATFINITE.E4M3.F32.PACK_AB_MERGE_C R10, R38, R15, RZ ;  /* 0x0000000f260a723e */ /* 0x001fce00048070ff */
[----:B------:R-:W0:Y:S01]  /*3eb0*/  MUFU.EX2 R16, R16 ;  /* 0x0000001000107308 */ /* 0x000e220000000800 */
[----:B-1----:R-:W-:-:S07]  /*3ec0*/  FADD.FTZ R9, R13, R14 ;  /* 0x0000000e0d097221 */ /* 0x002fce0000010000 */
[----:B------:R-:W1:Y:S01]  /*3ed0*/  MUFU.EX2 R55, R55 ;  /* 0x0000003700377308 */ /* 0x000e620000000800 */
[C---:B--2---:R-:W-:Y:S01]  /*3ee0*/  FADD.FTZ R2, R60.reuse, R3 ;  /* 0x000000033c027221 */ /* 0x044fe20000010000 */
[----:B------:R-:W-:-:S04]  /*3ef0*/  F2FP.SATFINITE.E4M3.F32.PACK_AB_MERGE_C R57, R60, R57, RZ ;  /* 0x000000393c39723e */ /* 0x000fc800048070ff */
[----:B------:R-:W-:Y:S02]  /*3f00*/  F2FP.SATFINITE.E4M3.F32.PACK_AB_MERGE_C R141, R56, R51, R57 ;  /* 0x00000033388d723e */ /* 0x000fe40004807039 */
[----:B------:R-:W2:Y:S01]  /*3f10*/  MUFU.EX2 R70, R70 ;  /* 0x0000004600467308 */ /* 0x000ea20000000800 */
[C---:B0-----:R-:W-:Y:S01]  /*3f20*/  F2FP.SATFINITE.E4M3.F32.PACK_AB_MERGE_C R142, R16.reuse, R13, R10 ;  /* 0x0000000d108e723e */ /* 0x041fe2000480700a */
[----:B------:R-:W-:-:S04]  /*3f30*/  FADD.FTZ R16, R16, R9 ;  /* 0x0000000910107221 */ /* 0x000fc80000010000 */
[----:B------:R-:W-:Y:S02]  /*3f40*/  FADD.FTZ R15, R15, R16 ;  /* 0x000000100f0f7221 */ /* 0x000fe40000010000 */
[----:B------:R-:W-:Y:S01]  /*3f50*/  MUFU.EX2 R23, R23 ;  /* 0x0000001700177308 */ /* 0x000fe20000000800 */
[----:B-1----:R-:W-:Y:S01]  /*3f60*/  FADD.FTZ R3, R55, R2 ;  /* 0x0000000237037221 */ /* 0x002fe20000010000 */
[----:B------:R-:W-:-:S03]  /*3f70*/  FADD.FTZ R38, R38, R15 ;  /* 0x0000000f26267221 */ /* 0x000fc60000010000 */
[----:B------:R-:W-:-:S03]  /*3f80*/  FADD.FTZ R3, R58, R3 ;  /* 0x000000033a037221 */ /* 0x000fc60000010000 */
[----:B------:R-:W0:Y:S01]  /*3f90*/  MUFU.EX2 R32, R32 ;  /* 0x0000002000207308 */ /* 0x000e220000000800 */
[----:B--2---:R-:W-:-:S04]  /*3fa0*/  FADD.FTZ R2, R70, R3 ;  /* 0x0000000346027221 */ /* 0x004fc80000010000 */
[C---:B------:R-:W-:Y:S01]  /*3fb0*/  FADD.FTZ R2, R59.reuse, R2 ;  /* 0x000000023b027221 */ /* 0x040fe20000010000 */
[----:B------:R-:W-:Y:S02]  /*3fc0*/  F2FP.SATFINITE.E4M3.F32.PACK_AB_MERGE_C R59, R59, R70, RZ ;  /* 0x000000463b3b723e */ /* 0x000fe400048070ff */
[----:B------:R-:W1:Y:S02]  /*3fd0*/  MUFU.EX2 R19, R19 ;  /* 0x0000001300137308 */ /* 0x000e640000000800 */
[----:B------:R-:W-:-:S06]  /*3fe0*/  F2FP.SATFINITE.E4M3.F32.PACK_AB_MERGE_C R143, R58, R55, R59 ;  /* 0x000000373a8f723e */ /* 0x000fcc000480703b */
[----:B------:R-:W2:Y:S01]  /*3ff0*/  MUFU.EX2 R26, R26 ;  /* 0x0000001a001a7308 */ /* 0x000ea20000000800 */
[----:B0-----:R-:W-:-:S07]  /*4000*/  F2FP.SATFINITE.E4M3.F32.PACK_AB_MERGE_C R9, R32, R23, RZ ;  /* 0x000000172009723e */ /* 0x001fce00048070ff */
[----:B------:R-:W0:Y:S01]  /*4010*/  MUFU.EX2 R65, R65 ;  /* 0x0000004100417308 */ /* 0x000e220000000800 */
[----:B-1----:R-:W-:-:S07]  /*4020*/  FADD.FTZ R3, R19, R38 ;  /* 0x0000002613037221 */ /* 0x002fce0000010000 */
[----:B------:R-:W1:Y:S01]  /*4030*/  MUFU.EX2 R68, R68 ;  /* 0x0000004400447308 */ /* 0x000e620000000800 */
[C---:B--2---:R-:W-:Y:S01]  /*4040*/  F2FP.SATFINITE.E4M3.F32.PACK_AB_MERGE_C R136, R26.reuse, R19, R9 ;  /* 0x000000131a88723e */ /* 0x044fe20004807009 */
[----:B------:R-:W-:-:S04]  /*4050*/  FADD.FTZ R26, R26, R3 ;  /* 0x000000031a1a7221 */ /* 0x000fc80000010000 */
[----:B------:R-:W-:Y:S02]  /*4060*/  FADD.FTZ R23, R23, R26 ;  /* 0x0000001a17177221 */ /* 0x000fe40000010000 */
[----:B------:R-:W2:Y:S01]  /*4070*/  MUFU.EX2 R67, R67 ;  /* 0x0000004300437308 */ /* 0x000ea20000000800 */
[----:B0-----:R-:W-:Y:S01]  /*4080*/  FADD.FTZ R3, R65, R2 ;  /* 0x0000000241037221 */ /* 0x001fe20000010000 */
[----:B------:R-:W-:-:S06]  /*4090*/  FADD.FTZ R32, R32, R23 ;  /* 0x0000001720207221 */ /* 0x000fcc0000010000 */
[----:B------:R-:W-:Y:S01]  /*40a0*/  MUFU.EX2 R35, R35 ;  /* 0x0000002300237308 */ /* 0x000fe20000000800 */
[----:B-1----:R-:W-:-:S07]  /*40b0*/  FADD.FTZ R2, R68, R3 ;  /* 0x0000000344027221 */ /* 0x002fce0000010000 */
[----:B------:R-:W0:Y:S01]  /*40c0*/  MUFU.EX2 R42, R42 ;  /* 0x0000002a002a7308 */ /* 0x000e220000000800 */
[----:B--2---:R-:W-:-:S07]  /*40d0*/  FADD.FTZ R3, R67, R2 ;  /* 0x0000000243037221 */ /* 0x004fce0000010000 */
        /* <DEDUP_REMOVED lines=54> */
.L_x_10469:
[----:B------:R-:W-:-:S04]  /*4440*/  UISETP.NE.AND UP1, UPT, UR7, 0x1, UPT ;  /* 0x000000010700788c */ /* 0x000fc8000bf25270 */
[----:B------:R-:W-:-:S04]  /*4450*/  USEL UR5, URZ, 0x1, UP1 ;  /* 0x000000013f057887 */ /* 0x000fc80008800000 */
[----:B------:R-:W-:Y:S01]  /*4460*/  ULOP3.LUT UR5, UR6, UR5, URZ, 0x3c, !UPT ;  /* 0x0000000506057292 */ /* 0x000fe2000f8e3c3f */
[----:B------:R-:W-:Y:S11]  /*4470*/  @!P0 BRA `(.L_x_10460) ;  /* 0x0000000000048947 */ /* 0x000ff60003800000 */
[----:B------:R-:W-:Y:S01]  /*4480*/  BPT.TRAP 0x1 ;  /* 0x000000040000795c */ /* 0x000fe20000300000 */
.L_x_10460:
        /* <DEDUP_REMOVED lines=9> */
.L_x_10461:
[----:B-1----:R-:W-:Y:S05]  /*4520*/  @P3 BRA `(.L_x_10462) ;  /* 0x0000000000083947 */ /* 0x002fea0003800000 */
[----:B------:R-:W1:Y:S02]  /*4530*/  SYNCS.PHASECHK.TRANS64.TRYWAIT P3, [UR26+0x17030], R8 ;  /* 0x01703008ff0075a7 */ /* 0x000e64000806015a */
[----:B-1----:R-:W-:Y:S05]  /*4540*/  @!P3 BRA `(.L_x_10463) ;  /* 0x000000b00028b947 */ /* 0x002fea0003800000 */
.L_x_10462:
        /* <DEDUP_REMOVED lines=19> */
.L_x_10464:
[----:B------:R-:W-:Y:S01]  /*4680*/  ULEA UR14, UR7, UR39, 0x3 ;  /* 0x00000027070e7291 */ /* 0x000fe2000f8e183f */
[----:B01----:R-:W-:-:S05]  /*4690*/  IMAD.U32 R8, RZ, RZ, UR6 ;  /* 0x00000006ff087e24 */ /* 0x003fca000f8e00ff */
[----:B------:R-:W-:-:S04]  /*46a0*/  SHF.L.U32 R8, R8, 0x1f, RZ ;  /* 0x0000001f08087819 */ /* 0x000fc800000006ff */
[----:B------:R0:W1:Y:S01]  /*46b0*/  SYNCS.PHASECHK.TRANS64.TRYWAIT P3, [UR14+0x17050], R8 ;  /* 0x01705008ff0075a7 */ /* 0x000062000806014e */
[----:B------:R-:W-:Y:S05]  /*46c0*/  @!P0 BRA `(.L_x_10465) ;  /* 0x0000000000048947 */ /* 0x000fea0003800000 */
[----:B------:R-:W-:Y:S01]  /*46d0*/  BPT.TRAP 0x1 ;  /* 0x000000040000795c */ /* 0x000fe20000300000 */
.L_x_10465:
        /* <DEDUP_REMOVED lines=61> */
[----:B------:R-:W1:Y:S02]  /*4ab0*/  SYNCS.PHASECHK.TRANS64.TRYWAIT P3, [UR14+0x17050], R8 ;  /* 0x01705008ff0075a7 */ /* 0x000e64000806014e */
[----:B-1----:R-:W-:Y:S05]  /*4ac0*/  @!P3 BRA `(.L_x_10467) ;  /* 0x000000a800e0b947 */ /* 0x002fea0003800000 */
.L_x_10466:
[----:B------:R-:W-:Y:S01]  /*4ad0*/  @UP0 ULDC UR6, c[0x0][0x44c] ;  /* 0x0001130000060ab9 */ /* 0x000fe20000000800 */
[----:B-1----:R-:W-:Y:S02]  /*4ae0*/  IMAD.MOV.U32 R41, RZ, RZ, R6 ;  /* 0x000000ffff297224 */ /* 0x002fe400078e0006 */
[----:B0-----:R-:W-:Y:S01]  /*4af0*/  FMUL.FTZ R8, R0, R54 ;  /* 0x0000003600087220 */ /* 0x001fe20000410000 */
[----:B------:R-:W-:Y:S01]  /*4b00*/  @P2 IMAD.HI.U32 R42, R6, UR6, RZ ;  /* 0x00000006062a2c27 */ /* 0x000fe2000f8e00ff */
[----:B------:R-:W-:-:S03]  /*4b10*/  @UP0 ULDC UR6, c[0x0][0x450] ;  /* 0x0001140000060ab9 */ /* 0x000fc60000000800 */
[C---:B------:R-:W-:Y:S01]  /*4b20*/  FMUL.FTZ R43, R0.reuse, R56 ;  /* 0x00000038002b7220 */ /* 0x040fe20000410000 */
[C---:B------:R-:W-:Y:S01]  /*4b30*/  FMUL.FTZ R45, R0.reuse, R57 ;  /* 0x00000039002d7220 */ /* 0x040fe20000410000 */
[----:B------:R-:W-:Y:S01]  /*4b40*/  IMAD.MOV.U32 R46, RZ, RZ, -0x2 ;  /* 0xfffffffeff2e7424 */ /* 0x000fe200078e00ff */
[----:B------:R-:W-:Y:S01]  /*4b50*/  @P2 SHF.R.U32.HI R41, RZ, UR6, R42 ;  /* 0x00000006ff292c19 */ /* 0x000fe2000801162a */
[----:B------:R-:W-:Y:S01]  /*4b60*/  UMOV UR6, 0xffffff80 ;  /* 0xffffff8000067882 */ /* 0x000fe20000000000 */
[----:B------:R-:W-:Y:S01]  /*4b70*/  IMAD.U32 R47, RZ, RZ, UR24 ;  /* 0x00000018ff2f7e24 */ /* 0x000fe2000f8e00ff */
[----:B------:R-:W-:Y:S01]  /*4b80*/  UIMAD UR6, UR46, UR6, 0x1 ;  /* 0x000000012e0674a4 */ /* 0x000fe2000f8e0206 */
[----:B------:R-:W0:Y:S01]  /*4b90*/  MUFU.TANH R43, R43 ;  /* 0x0000002b002b7308 */ /* 0x000e220000002400 */
[----:B------:R-:W1:Y:S01]  /*4ba0*/  SHFL.IDX PT, R49, R41, RZ, 0x1c1f ;  /* 0x001c1fff29317589 */ /* 0x000e6200000e0000 */
[C---:B------:R-:W-:Y:S01]  /*4bb0*/  FMUL.FTZ R51, R0.reuse, R61 ;  /* 0x0000003d00337220 */ /* 0x040fe20000410000 */
[C---:B------:R-:W-:Y:S01]  /*4bc0*/  FMUL.FTZ R44, R0.reuse, R58 ;  /* 0x0000003a002c7220 */ /* 0x040fe20000410000 */
[----:B------:R-:W-:Y:S01]  /*4bd0*/  FMUL.FTZ R53, R0, R65 ;  /* 0x0000004100357220 */ /* 0x000fe20000410000 */
[----:B------:R-:W-:-:S02]  /*4be0*/  IMAD R46, R7, R46, UR6 ;  /* 0x00000006072e7e24 */ /* 0x000fc4000f8e022e */
[C---:B------:R-:W-:Y:S01]  /*4bf0*/  FMUL.FTZ R42, R0.reuse, R55 ;  /* 0x00000037002a7220 */ /* 0x040fe20000410000 */
[C---:B------:R-:W-:Y:S01]  /*4c00*/  FMUL.FTZ R55, R0.reuse, R69 ;  /* 0x0000004500377220 */ /* 0x040fe20000410000 */
[----:B------:R-:W2:Y:S01]  /*4c10*/  MUFU.TANH R45, R45 ;  /* 0x0000002d002d7308 */ /* 0x000ea20000002400 */
[----:B------:R-:W-:Y:S02]  /*4c20*/  IMAD R46, R47, UR37, R46 ;  /* 0x000000252f2e7c24 */ /* 0x000fe4000f8e022e */
[C---:B------:R-:W-:Y:S01]  /*4c30*/  FMUL.FTZ R57, R0.reuse, R72 ;  /* 0x0000004800397220 */ /* 0x040fe20000410000 */
[C---:B------:R-:W-:Y:S01]  /*4c40*/  FMUL.FTZ R47, R0.reuse, R59 ;  /* 0x0000003b002f7220 */ /* 0x040fe20000410000 */
[C---:B------:R-:W-:Y:S01]  /*4c50*/  FMUL.FTZ R59, R0.reuse, R77 ;  /* 0x0000004d003b7220 */ /* 0x040fe20000410000 */
[C---:B------:R-:W-:Y:S01]  /*4c60*/  FMUL.FTZ R84, R0.reuse, R84 ;  /* 0x0000005400547220 */ /* 0x040fe20000410000 */
[C---:B------:R-:W-:Y:S01]  /*4c70*/  FMUL.FTZ R85, R0.reuse, R85 ;  /* 0x0000005500557220 */ /* 0x040fe20000410000 */
[----:B------:R-:W-:Y:S01]  /*4c80*/  UIADD3 UR6, UR39, 0x400, URZ ;  /* 0x0000040027067890 */ /* 0x000fe2000fffe03f */
[----:B------:R-:W-:Y:S01]  /*4c90*/  MUFU.TANH R51, R51 ;  /* 0x0000003300337308 */ /* 0x000fe20000002400 */
[----:B------:R-:W3:Y:S01]  /*4ca0*/  SHFL.IDX PT, R77, R41, 0x1, 0x1c1f ;  /* 0x003c1f00294d7f89 */ /* 0x000ee200000e0000 */
[----:B------:R-:W-:Y:S01]  /*4cb0*/  WARPGROUP.ARRIVE ;  /* 0x00000000000079c5 */ /* 0x000fe20000000000 */
[----:B------:R-:W-:Y:S01]  /*4cc0*/  USHF.R.U32.HI UR6, URZ, 0x4, UR6 ;  /* 0x000000043f067899 */ /* 0x000fe20008011606 */
[C---:B------:R-:W-:Y:S01]  /*4cd0*/  FMUL.FTZ R63, R0.reuse, R63 ;  /* 0x0000003f003f7220 */ /* 0x040fe20000410000 */
[----:B------:R-:W-:Y:S01]  /*4ce0*/  UMOV UR10, UR23 ;  /* 0x00000017000a7c82 */ /* 0x000fe20008000000 */
[C---:B------:R-:W-:Y:S01]  /*4cf0*/  FMUL.FTZ R69, R0.reuse, R74 ;  /* 0x0000004a00457220 */ /* 0x040fe20000410000 */
[----:B------:R-:W-:Y:S01]  /*4d00*/  ULOP3.LUT UR6, UR6, 0x3fff, URZ, 0xc0, !UPT ;  /* 0x00003fff06067892 */ /* 0x000fe2000f8ec03f */
[----:B------:R-:W-:Y:S01]  /*4d10*/  MUFU.TANH R53, R53 ;  /* 0x0000003500357308 */ /* 0x000fe20000002400 */
[----:B-1----:R-:W-:Y:S01]  /*4d20*/  IADD3 R48, R49, -UR25, R46 ;  /* 0x8000001931307c10 */ /* 0x002fe2000fffe02e */
[C---:B------:R-:W-:Y:S01]  /*4d30*/  FMUL.FTZ R49, R0.reuse, R60 ;  /* 0x0000003c00317220 */ /* 0x040fe20000410000 */
[----:B------:R-:W-:Y:S01]  /*4d40*/  ULOP3.LUT UR6, UR6, 0x10000, URZ, 0xfc, !UPT ;  /* 0x0001000006067892 */ /* 0x000fe2000f8efc3f */
[----:B------:R-:W-:Y:S01]  /*4d50*/  FMUL.FTZ R74, R0, R83 ;  /* 0x00000053004a7220 */ /* 0x000fe20000410000 */
[----:B------:R-:W-:-:S02]  /*4d60*/  ISETP.GT.AND P3, PT, R48, RZ, PT ;  /* 0x000000ff3000720c */ /* 0x000fc40003f64270 */
[C---:B------:R-:W-:Y:S01]  /*4d70*/  ISETP.GT.AND P4, PT, R48.reuse, 0x1, PT ;  /* 0x000000013000780c */ /* 0x040fe20003f84270 */
[----:B------:R-:W1:Y:S01]  /*4d80*/  MUFU.TANH R49, R49 ;  /* 0x0000003100317308 */ /* 0x000e620000002400 */
[----:B------:R-:W-:Y:S01]  /*4d90*/  FSEL R50, R11, -INF , P3 ;  /* 0xff8000000b327808 */ /* 0x000fe20001800000 */
[----:B------:R-:W-:Y:S01]  /*4da0*/  UIMAD UR11, UR7, 0x300, UR6 ;  /* 0x00000300070b78a4 */ /* 0x000fe2000f8e0206 */
[----:B------:R-:W-:Y:S02]  /*4db0*/  ISETP.GT.AND P3, PT, R48, 0x8, PT ;  /* 0x000000083000780c */ /* 0x000fe40003f64270 */
[----:B------:R-:W-:Y:S01]  /*4dc0*/  FSEL R12, R12, -INF , P4 ;  /* 0xff8000000c0c7808 */ /* 0x000fe20002000000 */
[----:B------:R-:W-:Y:S01]  /*4dd0*/  UMOV UR7, 0x40000040 ;  /* 0x4000004000077882 */ /* 0x000fe20000000000 */
[----:B------:R-:W-:Y:S01]  /*4de0*/  FMNMX.FTZ R11, R50, R9, !PT ;  /* 0x00000009320b7209 */ /* 0x000fe20007810000 */
[----:B------:R-:W-:Y:S01]  /*4df0*/  MUFU.TANH R55, R55 ;  /* 0x0000003700377308 */ /* 0x000fe20000002400 */
[----:B------:R-:W-:Y:S01]  /*4e00*/  ISETP.GT.AND P4, PT, R48, 0x9, PT ;  /* 0x000000093000780c */ /* 0x000fe20003f84270 */
[----:B------:R-:W-:Y:S01]  /*4e10*/  UMOV UR6, UR11 ;  /* 0x0000000b00067c82 */ /* 0x000fe20008000000 */
[----:B------:R-:W-:Y:S01]  /*4e20*/  FSEL R15, R15, -INF , P3 ;  /* 0xff8000000f0f7808 */ /* 0x000fe20001800000 */
[----:B------:R-:W-:Y:S01]  /*4e30*/  QGMMA.64x96x32.F32.E4M3.E4M3 R88, R148, gdesc[UR4], R88, gsb0 ;  /* 0x0160000494587df3 */ /* 0x000fe20008000858 */
[----:B------:R-:W-:Y:S01]  /*4e40*/  FMNMX.FTZ R52, R12, R11, !PT ;  /* 0x0000000b0c347209 */ /* 0x000fe20007810000 */
[----:B------:R-:W-:Y:S01]  /*4e50*/  UIADD3 UR6, UR11, 0x2, URZ ;  /* 0x000000020b067890 */ /* 0x000fe2000fffe03f */
[----:B------:R-:W-:Y:S01]  /*4e60*/  ISETP.GT.AND P3, PT, R48, 0x10, PT ;  /* 0x000000103000780c */ /* 0x000fe20003f64270 */
[----:B------:R-:W-:Y:S01]  /*4e70*/  MUFU.TANH R57, R57 ;  /* 0x0000003900397308 */ /* 0x000fe20000002400 */
[----:B------:R-:W-:Y:S01]  /*4e80*/  FSEL R16, R16, -INF , P4 ;  /* 0xff80000010107808 */ /* 0x000fe20002000000 */
[----:B------:R-:W-:Y:S01]  /*4e90*/  UMOV UR7, 0x40000040 ;  /* 0x4000004000077882 */ /* 0x000fe20000000000 */
        /* <DEDUP_REMOVED lines=9> */
[----:B------:R-:W4:Y:S01]  /*4f30*/  MUFU.TANH R52, R52 ;  /* 0x0000003400347308 */ /* 0x000f220000002400 */
[----:B------:R-:W-:-:S02]  /*4f40*/  ISETP.GT.AND P4, PT, R48, 0x19, PT ;  /* 0x000000193000780c */ /* 0x000fc40003f84270 */
[----:B------:R-:W-:Y:S02]  /*4f50*/  FSEL R23, R23, -INF , P3 ;  /* 0xff80000017177808 */ /* 0x000fe40001800000 */
[----:B------:R-:W-:Y:S02]  /*4f60*/  FMNMX.FTZ R54, R20, R11, !PT ;  /* 0x0000000b14367209 */ /* 0x000fe40007810000 */
[----:B------:R-:W-:Y:S01]  /*4f70*/  ISETP.GT.AND P3, PT, R48, 0x20, PT ;  /* 0x000000203000780c */ /* 0x000fe20003f64270 */
[----:B------:R-:W-:Y:S01]  /*4f80*/  MUFU.TANH R84, R84 ;  /* 0x0000005400547308 */ /* 0x000fe20000002400 */
[----:B------:R-:W-:Y:S02]  /*4f90*/  FSEL R24, R24, -INF , P4 ;  /* 0xff80000018187808 */ /* 0x000fe40002000000 */
[----:B------:R-:W-:Y:S01]  /*4fa0*/  FMNMX.FTZ R11, R23, R54, !PT ;  /* 0x00000036170b7209 */ /* 0x000fe20007810000 */
[----:B------:R-:W-:Y:S01]  /*4fb0*/  FMUL.FTZ R54, R0, R68 ;  /* 0x0000004400367220 */ /* 0x000fe20000410000 */
[----:B------:R-:W-:Y:S01]  /*4fc0*/  ISETP.GT.AND P4, PT, R48, 0x21, PT ;  /* 0x000000213000780c */ /* 0x000fe20003f84270 */
[----:B------:R-:W-:Y:S01]  /*4fd0*/  FMUL.FTZ R68, R0, R71 ;  /* 0x0000004700447220 */ /* 0x000fe20000410000 */
[----:B------:R-:W-:Y:S01]  /*4fe0*/  FSEL R27, R27, -INF , P3 ;  /* 0xff8000001b1b7808 */ /* 0x000fe20001800000 */
[----:B------:R-:W-:Y:S01]  /*4ff0*/  MUFU.TANH R85, R85 ;  /* 0x0000005500557308 */ /* 0x000fe20000002400 */
[----:B------:R-:W-:Y:S01]  /*5000*/  FMNMX.FTZ R56, R24, R11, !PT ;  /* 0x0000000b18387209 */ /* 0x000fe20007810000 */
[----:B------:R-:W-:Y:S01]  /*5010*/  FMUL.FTZ R71, R0, R78 ;  /* 0x0000004e00477220 */ /* 0x000fe20000410000 */
[----:B------:R-:W-:Y:S01]  /*5020*/  ISETP.GT.AND P3, PT, R48, 0x28, PT ;  /* 0x000000283000780c */ /* 0x000fe20003f64270 */
[----:B------:R-:W-:Y:S01]  /*5030*/  IMAD.U32 R78, RZ, RZ, UR10 ;  /* 0x0000000aff4e7e24 */ /* 0x000fe2000f8e00ff */
[----:B------:R-:W-:-:S02]  /*5040*/  FSEL R28, R28, -INF , P4 ;  /* 0xff8000001c1c7808 */ /* 0x000fc40002000000 */
[----:B------:R-:W-:Y:S01]  /*5050*/  FMNMX.FTZ R11, R27, R56, !PT ;  /* 0x000000381b0b7209 */ /* 0x000fe20007810000 */
[----:B------:R-:W5:Y:S01]  /*5060*/  MUFU.TANH R54, R54 ;  /* 0x0000003600367308 */ /* 0x000f620000002400 */
        /* <DEDUP_REMOVED lines=14> */
[----:B------:R-:W-:Y:S01]  /*5150*/  FMUL.FTZ R56, R0, R73 ;  /* 0x0000004900387220 */ /* 0x000fe20000410000 */
[----:B------:R-:W-:Y:S01]  /*5160*/  ISETP.GT.AND P4, PT, R48, 0x39, PT ;  /* 0x000000393000780c */ /* 0x000fe20003f84270 */
[----:B------:R-:W-:Y:S01]  /*5170*/  MUFU.TANH R44, R44 ;  /* 0x0000002c002c7308 */ /* 0x000fe20000002400 */
[----:B------:R-:W-:Y:S01]  /*5180*/  FSEL R39, R39, -INF , P3 ;  /* 0xff80000027277808 */ /* 0x000fe20001800000 */
[----:B------:R-:W-:Y:S01]  /*5190*/  FMUL.FTZ R73, R0, R82 ;  /* 0x0000005200497220 */ /* 0x000fe20000410000 */
[----:B------:R-:W-:Y:S02]  /*51a0*/  FMNMX.FTZ R58, R36, R11, !PT ;  /* 0x0000000b243a7209 */ /* 0x000fe40007810000 */
[----:B------:R-:W-:Y:S02]  /*51b0*/  ISETP.GT.AND P3, PT, R48, 0x40, PT ;  /* 0x000000403000780c */ /* 0x000fe40003f64270 */
[----:B------:R-:W-:Y:S01]  /*51c0*/  FSEL R40, R40, -INF , P4 ;  /* 0xff80000028287808 */ /* 0x000fe20002000000 */
[----:B------:R-:W3:Y:S01]  /*51d0*/  MUFU.TANH R56, R56 ;  /* 0x0000003800387308 */ /* 0x000ee20000002400 */
[----:B------:R-:W-:Y:S01]  /*51e0*/  FMNMX.FTZ R11, R39, R58, !PT ;  /* 0x0000003a270b7209 */ /* 0x000fe20007810000 */
[----:B------:R-:W-:Y:S01]  /*51f0*/  FMUL.FTZ R58, R0, R76 ;  /* 0x0000004c003a7220 */ /* 0x000fe20000410000 */
[----:B------:R-:W-:-:S02]  /*5200*/  ISETP.GT.AND P4, PT, R48, 0x41, PT ;  /* 0x000000413000780c */ /* 0x000fc40003f84270 */
[----:B0-----:R-:W-:Y:S02]  /*5210*/  FSEL R43, R43, -INF , P3 ;  /* 0xff8000002b2b7808 */ /* 0x001fe40001800000 */
[----:B------:R-:W-:Y:S01]  /*5220*/  FMNMX.FTZ R60, R40, R11, !PT ;  /* 0x0000000b283c7209 */ /* 0x000fe20007810000 */
[----:B------:R-:W0:Y:S01]  /*5230*/  MUFU.TANH R58, R58 ;  /* 0x0000003a003a7308 */ /* 0x000e220000002400 */
[C---:B------:R-:W-:Y:S02]  /*5240*/  ISETP.GT.AND P3, PT, R48.reuse, 0x48, PT ;  /* 0x000000483000780c */ /* 0x040fe40003f64270 */
[----:B--2---:R-:W-:Y:S02]  /*5250*/  FSEL R45, R45, -INF , P4 ;  /* 0xff8000002d2d7808 */ /* 0x004fe40002000000 */
[----:B------:R-:W-:Y:S02]  /*5260*/  FMNMX.FTZ R60, R43, R60, !PT ;  /* 0x0000003c2b3c7209 */ /* 0x000fe40007810000 */
[----:B------:R-:W-:Y:S01]  /*5270*/  ISETP.GT.AND P4, PT, R48, 0x49, PT ;  /* 0x000000493000780c */ /* 0x000fe20003f84270 */
[----:B------:R-:W-:Y:S01]  /*5280*/  MUFU.TANH R47, R47 ;  /* 0x0000002f002f7308 */ /* 0x000fe20000002400 */
[----:B-1----:R-:W-:-:S02]  /*5290*/  FSEL R49, R49, -INF , P3 ;  /* 0xff80000031317808 */ /* 0x002fc40001800000 */
[----:B------:R-:W-:Y:S02]  /*52a0*/  FMNMX.FTZ R60, R45, R60, !PT ;  /* 0x0000003c2d3c7209 */ /* 0x000fe40007810000 */
[----:B------:R-:W-:Y:S02]  /*52b0*/  ISETP.GT.AND P3, PT, R48, 0x50, PT ;  /* 0x000000503000780c */ /* 0x000fe40003f64270 */
[----:B------:R-:W-:Y:S01]  /*52c0*/  FSEL R51, R51, -INF , P4 ;  /* 0xff80000033337808 */ /* 0x000fe20002000000 */
[----:B------:R-:W-:Y:S01]  /*52d0*/  MUFU.TANH R63, R63 ;  /* 0x0000003f003f7308 */ /* 0x000fe20000002400 */
[----:B------:R-:W-:Y:S01]  /*52e0*/  FMNMX.FTZ R64, R49, R60, !PT ;  /* 0x0000003c31407209 */ /* 0x000fe20007810000 */
[----:B------:R-:W-:Y:S01]  /*52f0*/  FMUL.FTZ R60, R0, R80 ;  /* 0x00000050003c7220 */ /* 0x000fe20000410000 */
[----:B------:R-:W-:Y:S02]  /*5300*/  ISETP.GT.AND P4, PT, R48, 0x51, PT ;  /* 0x000000513000780c */ /* 0x000fe40003f84270 */
[----:B----4-:R-:W-:-:S02]  /*5310*/  FSEL R52, R52, -INF , P3 ;  /* 0xff80000034347808 */ /* 0x010fc40001800000 */
[----:B------:R-:W-:Y:S01]  /*5320*/  FMNMX.FTZ R11, R51, R64, !PT ;  /* 0x00000040330b7209 */ /* 0x000fe20007810000 */
[----:B------:R-:W1:Y:S01]  /*5330*/  MUFU.TANH R60, R60 ;  /* 0x0000003c003c7308 */ /* 0x000e620000002400 */
[----:B------:R-:W-:Y:S01]  /*5340*/  ISETP.GT.AND P3, PT, R48, 0x58, PT ;  /* 0x000000583000780c */ /* 0x000fe20003f64270 */
[----:B------:R-:W-:Y:S02]  /*5350*/  WARPGROUP.DEPBAR.LE gsb0, 0x0 ;  /* 0x00008000000079c5 */ /* 0x000fe40000010000 */
[----:B------:R-:W-:Y:S01]  /*5360*/  FSEL R53, R53, -INF , P4 ;  /* 0xff80000035357808 */ /* 0x000fe20002000000 */
[----:B------:R-:W-:Y:S01]  /*5370*/  WARPGROUP.ARRIVE ;  /* 0x00000000000079c5 */ /* 0x000fe20000000000 */
[----:B------:R-:W-:Y:S01]  /*5380*/  FMNMX.FTZ R64, R52, R11, !PT ;  /* 0x0000000b34407209 */ /* 0x000fe20007810000 */
[----:B------:R-:W-:Y:S01]  /*5390*/  FMUL.FTZ R11, R0, R81 ;  /* 0x00000051000b7220 */ /* 0x000fe20000410000 */
[----:B------:R-:W-:Y:S01]  /*53a0*/  ISETP.GT.AND P4, PT, R48, 0x59, PT ;  /* 0x000000593000780c */ /* 0x000fe20003f84270 */
[----:B------:R-:W-:Y:S01]  /*53b0*/  MUFU.TANH R68, R68 ;  /* 0x0000004400447308 */ /* 0x000fe20000002400 */
[----:B-----5:R-:W-:Y:S01]  /*53c0*/  FSEL R54, R54, -INF , P3 ;  /* 0xff80000036367808 */ /* 0x020fe20001800000 */
[----:B------:R-:W-:Y:S01]  /*53d0*/  QGMMA.64x96x32.F32.E4M3.E4M3 R88, R144, gdesc[UR4], R88, gsb0 ;  /* 0x0160000490587df3 */ /* 0x000fe20008000858 */
[----:B------:R-:W-:Y:S01]  /*53e0*/  FMNMX.FTZ R61, R53, R64, !PT ;  /* 0x00000040353d7209 */ /* 0x000fe20007810000 */
[----:B------:R-:W-:Y:S01]  /*53f0*/  UIADD3 UR6, UR11, 0x4, URZ ;  /* 0x000000040b067890 */ /* 0x000fe2000fffe03f */
[----:B------:R-:W-:Y:S01]  /*5400*/  ISETP.GT.AND P3, PT, R48, 0x60, PT ;  /* 0x000000603000780c */ /* 0x000fe20003f64270 */
[----:B------:R-:W-:Y:S01]  /*5410*/  UMOV UR7, 0x40000040 ;  /* 0x4000004000077882 */ /* 0x000fe20000000000 */
[----:B------:R-:W-:Y:S01]  /*5420*/  FSEL R55, R55, -INF , P4 ;  /* 0xff80000037377808 */ /* 0x000fe20002000000 */
[----:B------:R-:W2:Y:S01]  /*5430*/  MUFU.TANH R11, R11 ;  /* 0x0000000b000b7308 */ /* 0x000ea20000002400 */
[----:B------:R-:W-:-:S02]  /*5440*/  FMNMX.FTZ R64, R54, R61, !PT ;  /* 0x0000003d36407209 */ /* 0x000fc40007810000 */
[C---:B------:R-:W-:Y:S02]  /*5450*/  ISETP.GT.AND P4, PT, R48.reuse, 0x61, PT ;  /* 0x000000613000780c */ /* 0x040fe40003f84270 */
[----:B------:R-:W-:Y:S02]  /*5460*/  FSEL R57, R57, -INF , P3 ;  /* 0xff80000039397808 */ /* 0x000fe40001800000 */
[----:B------:R-:W-:Y:S01]  /*5470*/  FMNMX.FTZ R64, R55, R64, !PT ;  /* 0x0000004037407209 */ /* 0x000fe20007810000 */
[----:B------:R-:W-:Y:S01]  /*5480*/  MUFU.TANH R69, R69 ;  /* 0x0000004500457308 */ /* 0x000fe20000002400 */
[----:B------:R-:W-:Y:S02]  /*5490*/  ISETP.GT.AND P3, PT, R48, 0x68, PT ;  /* 0x000000683000780c */ /* 0x000fe40003f64270 */
[----:B---3--:R-:W-:Y:S02]  /*54a0*/  FSEL R56, R56, -INF , P4 ;  /* 0xff80000038387808 */ /* 0x008fe40002000000 */
[----:B------:R-:W-:-:S02]  /*54b0*/  FMNMX.FTZ R61, R57, R64, !PT ;  /* 0x00000040393d7209 */ /* 0x000fc40007810000 */
[----:B------:R-:W-:Y:S01]  /*54c0*/  ISETP.GT.AND P4, PT, R48, 0x69, PT ;  /* 0x000000693000780c */ /* 0x000fe20003f84270 */
[----:B------:R-:W-:Y:S01]  /*54d0*/  MUFU.TANH R71, R71 ;  /* 0x0000004700477308 */ /* 0x000fe20000002400 */
[----:B0-----:R-:W-:Y:S02]  /*54e0*/  FSEL R58, R58, -INF , P3 ;  /* 0xff8000003a3a7808 */ /* 0x001fe40001800000 */
[----:B------:R-:W-:Y:S02]  /*54f0*/  FMNMX.FTZ R61, R56, R61, !PT ;  /* 0x0000003d383d7209 */ /* 0x000fe40007810000 */
[----:B------:R-:W-:Y:S02]  /*5500*/  ISETP.GT.AND P3, PT, R48, 0x70, PT ;  /* 0x000000703000780c */ /* 0x000fe40003f64270 */
[----:B------:R-:W-:Y:S01]  /*5510*/  FSEL R59, R59, -INF , P4 ;  /* 0xff8000003b3b7808 */ /* 0x000fe20002000000 */
[----:B------:R-:W-:Y:S01]  /*5520*/  MUFU.TANH R73, R73 ;  /* 0x0000004900497308 */ /* 0x000fe20000002400 */
[----:B------:R-:W-:Y:S01]  /*5530*/  FMNMX.FTZ R64, R58, R61, !PT ;  /* 0x0000003d3a407209 */ /* 0x000fe20007810000 */
[----:B------:R-:W-:Y:S01]  /*5540*/  FMUL.FTZ R61, R0, R62 ;  /* 0x0000003e003d7220 */ /* 0x000fe20000410000 */
[----:B------:R-:W-:-:S02]  /*5550*/  ISETP.GT.AND P4, PT, R48, 0x71, PT ;  /* 0x000000713000780c */ /* 0x000fc40003f84270 */
[----:B-1----:R-:W-:Y:S02]  /*5560*/  FSEL R60, R60, -INF , P3 ;  /* 0xff8000003c3c7808 */ /* 0x002fe40001800000 */
[----:B------:R-:W-:Y:S01]  /*5570*/  FMNMX.FTZ R65, R59, R64, !PT ;  /* 0x000000403b417209 */ /* 0x000fe20007810000 */
[----:B------:R-:W-:Y:S01]  /*5580*/  MUFU.TANH R61, R61 ;  /* 0x0000003d003d7308 */ /* 0x000fe20000002400 */
[----:B------:R-:W-:Y:S02]  /*5590*/  ISETP.GT.AND P3, PT, R48, 0x78, PT ;  /* 0x000000783000780c */ /* 0x000fe40003f64270 */
[----:B--2---:R-:W-:Y:S02]  /*55a0*/  FSEL R62, R11, -INF , P4 ;  /* 0xff8000000b3e7808 */ /* 0x004fe40002000000 */
[----:B------:R-:W-:Y:S02]  /*55b0*/  FMNMX.FTZ R65, R60, R65, !PT ;  /* 0x000000413c417209 */ /* 0x000fe40007810000 */
[----:B------:R-:W-:Y:S01]  /*55c0*/  ISETP.GT.AND P4, PT, R48, 0x79, PT ;  /* 0x000000793000780c */ /* 0x000fe20003f84270 */
[----:B------:R-:W-:Y:S01]  /*55d0*/  MUFU.TANH R74, R74 ;  /* 0x0000004a004a7308 */ /* 0x000fe20000002400 */
[----:B------:R-:W-:-:S02]  /*55e0*/  FSEL R48, R84, -INF , P3 ;  /* 0xff80000054307808 */ /* 0x000fc40001800000 */
[----:B------:R-:W-:Y:S02]  /*55f0*/  FMNMX.FTZ R65, R62, R65, !PT ;  /* 0x000000413e417209 */ /* 0x000fe40007810000 */
[----:B------:R-:W-:Y:S02]  /*5600*/  FSEL R64, R85, -INF , P4 ;  /* 0xff80000055407808 */ /* 0x000fe40002000000 */
[----:B------:R-:W-:Y:S01]  /*5610*/  FMNMX.FTZ R11, R48, R65, !PT ;  /* 0x00000041300b7209 */ /* 0x000fe20007810000 */
[C---:B------:R-:W-:Y:S01]  /*5620*/  FMUL.FTZ R65, R0.reuse, R66 ;  /* 0x0000004200417220 */ /* 0x040fe20000410000 */
[----:B------:R-:W-:Y:S01]  /*5630*/  IADD3 R46, R77, -UR25, R46 ;  /* 0x800000194d2e7c10 */ /* 0x000fe2000fffe02e */
[----:B------:R-:W-:Y:S01]  /*5640*/  FMUL.FTZ R66, R0, R67 ;  /* 0x0000004300427220 */ /* 0x000fe20000410000 */
[----:B------:R-:W-:Y:S01]  /*5650*/  FMNMX.FTZ R11, R64, R11, !PT ;  /* 0x0000000b400b7209 */ /* 0x000fe20007810000 */
[----:B------:R-:W-:Y:S01]  /*5660*/  FMUL.FTZ R67, R0, R70 ;  /* 0x0000004600437220 */ /* 0x000fe20000410000 */
[C---:B------:R-:W-:Y:S01]  /*5670*/  ISETP.GT.AND P4, PT, R46.reuse, RZ, PT ;  /* 0x000000ff2e00720c */ /* 0x040fe20003f84270 */
[----:B------:R-:W-:Y:S01]  /*5680*/  MUFU.TANH R65, R65 ;  /* 0x0000004100417308 */ /* 0x000fe20000002400 */
[----:B------:R-:W-:Y:S01]  /*5690*/  ISETP.GT.AND P5, PT, R46, 0x1, PT ;  /* 0x000000012e00780c */ /* 0x000fe20003fa4270 */
[----:B------:R-:W0:Y:S01]  /*56a0*/  SHFL.BFLY PT, R72, R11, 0x2, 0x1f ;  /* 0x0c401f000b487f89 */ /* 0x000e2200000e0000 */
[----:B------:R-:W-:Y:S01]  /*56b0*/  FSEL R13, R13, -INF , P4 ;  /* 0xff8000000d0d7808 */ /* 0x000fe20002000000 */
[----:B------:R-:W-:Y:S01]  /*56c0*/  FMUL.FTZ R70, R0, R75 ;  /* 0x0000004b00467220 */ /* 0x000fe20000410000 */
[----:B------:R-:W-:Y:S01]  /*56d0*/  ISETP.GT.AND P4, PT, R46, 0x8, PT ;  /* 0x000000082e00780c */ /* 0x000fe20003f84270 */
[----:B------:R-:W-:Y:S01]  /*56e0*/  FMUL.FTZ R75, R0, R86 ;  /* 0x00000056004b7220 */ /* 0x000fe20000410000 */
[----:B------:R-:W-:Y:S01]  /*56f0*/  FSEL R14, R14, -INF , P5 ;  /* 0xff8000000e0e7808 */ /* 0x000fe20002800000 */
[----:B------:R-:W1:Y:S01]  /*5700*/  MUFU.TANH R66, R66 ;  /* 0x0000004200427308 */ /* 0x000e620000002400 */
[----:B------:R-:W-:-:S02]  /*5710*/  ISETP.GT.AND P5, PT, R46, 0x9, PT ;  /* 0x000000092e00780c */ /* 0x000fc40003fa4270 */
[----:B------:R-:W-:Y:S02]  /*5720*/  FSEL R17, R17, -INF , P4 ;  /* 0xff80000011117808 */ /* 0x000fe40002000000 */
[----:B------:R-:W-:Y:S02]  /*5730*/  ISETP.GT.AND P4, PT, R46, 0x10, PT ;  /* 0x000000102e00780c */ /* 0x000fe40003f84270 */
[----:B------:R-:W-:Y:S01]  /*5740*/  FSEL R18, R18, -INF , P5 ;  /* 0xff80000012127808 */ /* 0x000fe20002800000 */
[----:B------:R-:W-:Y:S01]  /*5750*/  MUFU.TANH R67, R67 ;  /* 0x0000004300437308 */ /* 0x000fe20000002400 */
[C---:B------:R-:W-:Y:S02]  /*5760*/  ISETP.GT.AND P5, PT, R46.reuse, 0x11, PT ;  /* 0x000000112e00780c */ /* 0x040fe40003fa4270 */
[----:B------:R-:W-:Y:S02]  /*5770*/  FSEL R21, R21, -INF , P4 ;  /* 0xff80000015157808 */ /* 0x000fe40002000000 */
[----:B------:R-:W-:-:S02]  /*5780*/  ISETP.GT.AND P4, PT, R46, 0x18, PT ;  /* 0x000000182e00780c */ /* 0x000fc40003f84270 */
[----:B------:R-:W-:Y:S01]  /*5790*/  FSEL R22, R22, -INF , P5 ;  /* 0xff80000016167808 */ /* 0x000fe20002800000 */
[----:B------:R-:W2:Y:S01]  /*57a0*/  MUFU.TANH R70, R70 ;  /* 0x0000004600467308 */ /* 0x000ea20000002400 */
[----:B------:R-:W-:Y:S02]  /*57b0*/  ISETP.GT.AND P5, PT, R46, 0x19, PT ;  /* 0x000000192e00780c */ /* 0x000fe40003fa4270 */
[----:B0-----:R-:W-:Y:S01]  /*57c0*/  FMNMX.FTZ R76, R11, R72, !PT ;  /* 0x000000480b4c7209 */ /* 0x001fe20007810000 */
[----:B------:R-:W-:Y:S01]  /*57d0*/  FMUL.FTZ R72, R0, R79 ;  /* 0x0000004f00487220 */ /* 0x000fe20000410000 */
[----:B------:R-:W-:Y:S02]  /*57e0*/  FSEL R25, R25, -INF , P4 ;  /* 0xff80000019197808 */ /* 0x000fe40002000000 */
[----:B------:R-:W-:Y:S01]  /*57f0*/  ISETP.GT.AND P4, PT, R46, 0x20, PT ;  /* 0x000000202e00780c */ /* 0x000fe20003f84270 */
[----:B------:R-:W0:Y:S01]  /*5800*/  SHFL.BFLY PT, R11, R76, 0x1, 0x1f ;  /* 0x0c201f004c0b7f89 */ /* 0x000e2200000e0000 */
[----:B------:R-:W-:Y:S01]  /*5810*/  FSEL R26, R26, -INF , P5 ;  /* 0xff8000001a1a7808 */ /* 0x000fe20002800000 */
[----:B------:R-:W3:Y:S01]  /*5820*/  MUFU.TANH R72, R72 ;  /* 0x0000004800487308 */ /* 0x000ee20000002400 */
[----:B------:R-:W-:-:S02]  /*5830*/  ISETP.GT.AND P5, PT, R46, 0x21, PT ;  /* 0x000000212e00780c */ /* 0x000fc40003fa4270 */
[----:B------:R-:W-:Y:S02]  /*5840*/  FSEL R29, R29, -INF , P4 ;  /* 0xff8000001d1d7808 */ /* 0x000fe40002000000 */
[----:B------:R-:W-:Y:S02]  /*5850*/  ISETP.GT.AND P4, PT, R46, 0x28, PT ;  /* 0x000000282e00780c */ /* 0x000fe40003f84270 */
[----:B------:R-:W-:Y:S01]  /*5860*/  FSEL R30, R30, -INF , P5 ;  /* 0xff8000001e1e7808 */ /* 0x000fe20002800000 */
[----:B------:R-:W4:Y:S01]  /*5870*/  MUFU.TANH R75, R75 ;  /* 0x0000004b004b7308 */ /* 0x000f220000002400 */
[C---:B------:R-:W-:Y:S02]  /*5880*/  ISETP.GT.AND P5, PT, R46.reuse, 0x29, PT ;  /* 0x000000292e00780c */ /* 0x040fe40003fa4270 */
[----:B------:R-:W-:Y:S02]  /*5890*/  FSEL R33, R33, -INF , P4 ;  /* 0xff80000021217808 */ /* 0x000fe40002000000 */
[----:B------:R-:W-:-:S02]  /*58a0*/  ISETP.GT.AND P4, PT, R46, 0x30, PT ;  /* 0x000000302e00780c */ /* 0x000fc40003f84270 */
[----:B------:R-:W-:Y:S01]  /*58b0*/  FSEL R34, R34, -INF , P5 ;  /* 0xff80000022227808 */ /* 0x000fe20002800000 */
[----:B------:R-:W-:Y:S02]  /*58c0*/  WARPGROUP.DEPBAR.LE gsb0, 0x0 ;  /* 0x00008000000079c5 */ /* 0x000fe40000010000 */
[----:B------:R-:W-:Y:S01]  /*58d0*/  ISETP.GT.AND P5, PT, R46, 0x31, PT ;  /* 0x000000312e00780c */ /* 0x000fe20003fa4270 */
[----:B------:R-:W-:Y:S01]  /*58e0*/  WARPGROUP.ARRIVE ;  /* 0x00000000000079c5 */ /* 0x000fe20000000000 */
[----:B------:R-:W-:Y:S02]  /*58f0*/  FSEL R37, R37, -INF , P4 ;  /* 0xff80000025257808 */ /* 0x000fe40002000000 */
[----:B0-----:R-:W-:Y:S01]  /*5900*/  FMNMX.FTZ R11, R76, R11, !PT ;  /* 0x0000000b4c0b7209 */ /* 0x001fe20007810000 */
[----:B------:R-:W-:Y:S01]  /*5910*/  FMUL.FTZ R76, R0, R87 ;  /* 0x00000057004c7220 */ /* 0x000fe20000410000 */
[----:B------:R-:W-:Y:S01]  /*5920*/  ISETP.GT.AND P4, PT, R46, 0x38, PT ;  /* 0x000000382e00780c */ /* 0x000fe20003f84270 */
[----:B------:R-:W-:Y:S01]  /*5930*/  QGMMA.64x96x32.F32.E4M3.E4M3 R88, R140, gdesc[UR4], R88, gsb0 ;  /* 0x016000048c587df3 */ /* 0x000fe20008000858 */
[C---:B------:R-:W-:Y:S01]  /*5940*/  FSETP.NEU.FTZ.AND P3, PT, R11.reuse, -INF , PT ;  /* 0xff8000000b00780b */ /* 0x040fe20003f7d000 */
[----:B------:R-:W-:-:S01]  /*5950*/  FFMA.FTZ R78, R11, R78, -8 ;  /* 0xc10000000b4e7423 */ /* 0x000fc2000001004e */
[----:B------:R-:W-:Y:S01]  /*5960*/  FSEL R38, R38, -INF , P5 ;  /* 0xff80000026267808 */ /* 0x000fe20002800000 */
[----:B------:R-:W0:Y:S01]  /*5970*/  MUFU.TANH R76, R76 ;  /* 0x0000004c004c7308 */ /* 0x000e220000002400 */
[----:B------:R-:W-:Y:S01]  /*5980*/  ISETP.GT.AND P5, PT, R46, 0x39, PT ;  /* 0x000000392e00780c */ /* 0x000fe20003fa4270 */
[----:B------:R-:W-:Y:S01]  /*5990*/  UIADD3 UR6, UR11, 0x6, URZ ;  /* 0x000000060b067890 */ /* 0x000fe2000fffe03f */
[----:B------:R-:W-:Y:S01]  /*59a0*/  FSEL R41, R78, RZ, P3 ;  /* 0x000000ff4e297208 */ /* 0x000fe20001800000 */
[----:B------:R-:W-:Y:S01]  /*59b0*/  UMOV UR7, 0x40000040 ;  /* 0x4000004000077882 */ /* 0x000fe20000000000 */
[----:B------:R-:W-:-:S02]  /*59c0*/  FSEL R42, R42, -INF , P5 ;  /* 0xff8000002a2a7808 */ /* 0x000fc40002800000 */
[----:B------:R-:W-:Y:S01]  /*59d0*/  ISETP.GT.AND P5, PT, R46, 0x41, PT ;  /* 0x000000412e00780c */ /* 0x000fe20003fa4270 */
[----:B------:R-:W-:-:S01]  /*59e0*/  FFMA.FTZ R77, R12, UR10, -R41 ;  /* 0x0000000a0c4d7c23 */ /* 0x000fc20008010829 */
[--C-:B------:R-:W-:Y:S01]  /*59f0*/  FFMA.FTZ R12, R15, UR10, -R41.reuse ;  /* 0x0000000a0f0c7c23 */ /* 0x100fe20008010829 */
[----:B------:R-:W-:Y:S01]  /*5a00*/  FMNMX.FTZ R15, R13, R10, !PT ;  /* 0x0000000a0d0f7209 */ /* 0x000fe20007810000 */
[--C-:B------:R-:W-:Y:S01]  /*5a10*/  FFMA.FTZ R80, R16, UR10, -R41.reuse ;  /* 0x0000000a10507c23 */ /* 0x100fe20008010829 */
[----:B------:R-:W-:Y:S01]  /*5a20*/  FSEL R47, R47, -INF , P5 ;  /* 0xff8000002f2f7808 */ /* 0x000fe20002800000 */
[--C-:B------:R-:W-:Y:S01]  /*5a30*/  FFMA.FTZ R50, R50, UR10, -R41.reuse ;  /* 0x0000000a32327c23 */ /* 0x100fe20008010829 */
[----:B------:R-:W-:Y:S01]  /*5a40*/  FMNMX.FTZ R16, R14, R15, !PT ;  /* 0x0000000f0e107209 */ /* 0x000fe20007810000 */
[--C-:B------:R-:W-:Y:S01]  /*5a50*/  FFMA.FTZ R56, R56, UR10, -R41.reuse ;  /* 0x0000000a38387c23 */ /* 0x100fe20008010829 */
[----:B------:R5:W-:Y:S01]  /*5a60*/  MUFU.EX2 R15, R80 ;  /* 0x00000050000f7308 */ /* 0x000be20000000800 */
[----:B------:R-:W-:Y:S01]  /*5a70*/  ISETP.GT.AND P5, PT, R46, 0x49, PT ;  /* 0x000000492e00780c */ /* 0x000fe20003fa4270 */
[--C-:B------:R-:W-:Y:S01]  /*5a80*/  FFMA.FTZ R48, R48, UR10, -R41.reuse ;  /* 0x0000000a30307c23 */ /* 0x100fe20008010829 */
[----:B------:R-:W-:Y:S01]  /*5a90*/  FMNMX.FTZ R79, R17, R16, !PT ;  /* 0x00000010114f7209 */ /* 0x000fe20007810000 */
[----:B------:R-:W-:Y:S01]  /*5aa0*/  FFMA.FTZ R16, R19, UR10, -R41 ;  /* 0x0000000a13107c23 */ /* 0x000fe20008010829 */
[----:B------:R-:W-:-:S02]  /*5ab0*/  FSEL R63, R63, -INF , P5 ;  /* 0xff8000003f3f7808 */ /* 0x000fc40002800000 */
[----:B------:R-:W-:Y:S01]  /*5ac0*/  FMNMX.FTZ R78, R18, R79, !PT ;  /* 0x0000004f124e7209 */ /* 0x000fe20007810000 */
[----:B------:R-:W-:Y:S01]  /*5ad0*/  MUFU.EX2 R50, R50 ;  /* 0x0000003200327308 */ /* 0x000fe20000000800 */
[----:B-----5:R-:W-:-:S01]  /*5ae0*/  FFMA.FTZ R80, R20, UR10, -R41 ;  /* 0x0000000a14507c23 */ /* 0x020fc20008010829 */
[----:B------:R-:W-:Y:S02]  /*5af0*/  ISETP.GT.AND P5, PT, R46, 0x51, PT ;  /* 0x000000512e00780c */ /* 0x000fe40003fa4270 */
[----:B------:R-:W-:Y:S02]  /*5b00*/  FMNMX.FTZ R19, R21, R78, !PT ;  /* 0x0000004e15137209 */ /* 0x000fe40007810000 */
[----:B-1----:R-:W-:Y:S02]  /*5b10*/  FSEL R66, R66, -INF , P5 ;  /* 0xff80000042427808 */ /* 0x002fe40002800000 */
[----:B------:R-:W-:Y:S01]  /*5b20*/  FMNMX.FTZ R20, R22, R19, !PT ;  /* 0x0000001316147209 */ /* 0x000fe20007810000 */
[----:B------:R-:W-:Y:S01]  /*5b30*/  MUFU.EX2 R77, R77 ;  /* 0x0000004d004d7308 */ /* 0x000fe20000000800 */
[----:B------:R-:W-:-:S02]  /*5b40*/  ISETP.GT.AND P5, PT, R46, 0x59, PT ;  /* 0x000000592e00780c */ /* 0x000fc40003fa4270 */
[----:B------:R-:W-:Y:S01]  /*5b50*/  FMNMX.FTZ R79, R25, R20, !PT ;  /* 0x00000014194f7209 */ /* 0x000fe20007810000 */
[----:B------:R-:W-:-:S01]  /*5b60*/  FFMA.FTZ R20, R23, UR10, -R41 ;  /* 0x0000000a17147c23 */ /* 0x000fc20008010829 */
[----:B------:R-:W-:Y:S02]  /*5b70*/  FSEL R68, R68, -INF , P5 ;  /* 0xff80000044447808 */ /* 0x000fe40002800000 */
[----:B------:R-:W-:Y:S01]  /*5b80*/  FMNMX.FTZ R78, R26, R79, !PT ;  /* 0x0000004f1a4e7209 */ /* 0x000fe20007810000 */
[----:B------:R1:W-:Y:S01]  /*5b90*/  MUFU.EX2 R19, R80 ;  /* 0x0000005000137308 */ /* 0x0003e20000000800 */
[----:B------:R-:W-:Y:S02]  /*5ba0*/  ISETP.GT.AND P5, PT, R46, 0x61, PT ;  /* 0x000000612e00780c */ /* 0x000fe40003fa4270 */
[----:B------:R-:W-:Y:S02]  /*5bb0*/  FMNMX.FTZ R23, R29, R78, !PT ;  /* 0x0000004e1d177209 */ /* 0x000fe40007810000 */
[----:B--2---:R-:W-:-:S02]  /*5bc0*/  FSEL R70, R70, -INF , P5 ;  /* 0xff80000046467808 */ /* 0x004fc40002800000 */
[----:B------:R-:W-:Y:S01]  /*5bd0*/  ISETP.GT.AND P5, PT, R46, 0x69, PT ;  /* 0x000000692e00780c */ /* 0x000fe20003fa4270 */
[----:B------:R-:W-:Y:S01]  /*5be0*/  MUFU.EX2 R12, R12 ;  /* 0x0000000c000c7308 */ /* 0x000fe20000000800 */
[----:B-1----:R-:W-:-:S01]  /*5bf0*/  FFMA.FTZ R80, R24, UR10, -R41 ;  /* 0x0000000a18507c23 */ /* 0x002fc20008010829 */
[----:B------:R-:W-:Y:S02]  /*5c00*/  FMNMX.FTZ R24, R30, R23, !PT ;  /* 0x000000171e187209 */ /* 0x000fe40007810000 */
[----:B---3--:R-:W-:Y:S02]  /*5c10*/  FSEL R72, R72, -INF , P5 ;  /* 0xff80000048487808 */ /* 0x008fe40002800000 */
[----:B------:R-:W-:Y:S01]  /*5c20*/  FMNMX.FTZ R79, R33, R24, !PT ;  /* 0x00000018214f7209 */ /* 0x000fe20007810000 */
[----:B------:R-:W-:-:S01]  /*5c30*/  FFMA.FTZ R24, R27, UR10, -R41 ;  /* 0x0000000a1b187c23 */ /* 0x000fc20008010829 */
[----:B------:R-:W-:Y:S01]  /*5c40*/  FSEL R27, R8, -INF , P4 ;  /* 0xff800000081b7808 */ /* 0x000fe20002000000 */
[----:B------:R1:W-:Y:S01]  /*5c50*/  MUFU.EX2 R23, R80 ;  /* 0x0000005000177308 */ /* 0x0003e20000000800 */
[----:B------:R-:W-:-:S02]  /*5c60*/  FMNMX.FTZ R78, R34, R79, !PT ;  /* 0x0000004f224e7209 */ /* 0x000fc40007810000 */
[----:B------:R-:W-:Y:S02]  /*5c70*/  ISETP.GT.AND P4, PT, R46, 0x40, PT ;  /* 0x000000402e00780c */ /* 0x000fe40003f84270 */
        /* <DEDUP_REMOVED lines=9> */
[----:B------:R2:W-:Y:S01]  /*5d10*/  MUFU.EX2 R79, R78 ;  /* 0x0000004e004f7308 */ /* 0x0005e20000000800 */
[----:B------:R-:W-:Y:S01]  /*5d20*/  FSEL R61, R61, -INF , P4 ;  /* 0xff8000003d3d7808 */ /* 0x000fe20002000000 */
[--C-:B-1----:R-:W-:Y:S01]  /*5d30*/  FFMA.FTZ R80, R49, UR10, -R41.reuse ;  /* 0x0000000a31507c23 */ /* 0x102fe20008010829 */
[----:B------:R-:W-:Y:S01]  /*5d40*/  FMNMX.FTZ R81, R42, R81, !PT ;  /* 0x000000512a517209 */ /* 0x000fe20007810000 */
[--C-:B------:R-:W-:Y:S01]  /*5d50*/  FFMA.FTZ R49, R52, UR10, -R41.reuse ;  /* 0x0000000a34317c23 */ /* 0x100fe20008010829 */
[----:B------:R-:W-:Y:S01]  /*5d60*/  ISETP.GT.AND P4, PT, R46, 0x50, PT ;  /* 0x000000502e00780c */ /* 0x000fe20003f84270 */
[--C-:B------:R-:W-:Y:S01]  /*5d70*/  FFMA.FTZ R52, R53, UR10, -R41.reuse ;  /* 0x0000000a35347c23 */ /* 0x100fe20008010829 */
[----:B------:R-:W-:Y:S01]  /*5d80*/  FMNMX.FTZ R8, R44, R81, !PT ;  /* 0x000000512c087209 */ /* 0x000fe20007810000 */
[--C-:B------:R-:W-:Y:S01]  /*5d90*/  FFMA.FTZ R53, R57, UR10, -R41.reuse ;  /* 0x0000000a39357c23 */ /* 0x100fe20008010829 */
[----:B------:R-:W-:Y:S01]  /*5da0*/  FSEL R65, R65, -INF , P4 ;  /* 0xff80000041417808 */ /* 0x000fe20002000000 */
[--C-:B--2---:R-:W-:Y:S01]  /*5db0*/  FFMA.FTZ R78, R36, UR10, -R41.reuse ;  /* 0x0000000a244e7c23 */ /* 0x104fe20008010829 */
[----:B------:R-:W-:Y:S01]  /*5dc0*/  FMNMX.FTZ R8, R47, R8, !PT ;  /* 0x000000082f087209 */ /* 0x000fe20007810000 */
[--C-:B------:R-:W-:Y:S01]  /*5dd0*/  FFMA.FTZ R36, R39, UR10, -R41.reuse ;  /* 0x0000000a27247c23 */ /* 0x100fe20008010829 */
[----:B------:R-:W-:Y:S01]  /*5de0*/  ISETP.GT.AND P4, PT, R46, 0x58, PT ;  /* 0x000000582e00780c */ /* 0x000fe20003f84270 */
[--C-:B------:R-:W-:Y:S01]  /*5df0*/  FFMA.FTZ R57, R60, UR10, -R41.reuse ;  /* 0x0000000a3c397c23 */ /* 0x100fe20008010829 */
[----:B------:R-:W-:Y:S01]  /*5e00*/  FMNMX.FTZ R8, R61, R8, !PT ;  /* 0x000000083d087209 */ /* 0x000fe20007810000 */
[----:B------:R-:W-:Y:S01]  /*5e10*/  FFMA.FTZ R60, R62, UR10, -R41 ;  /* 0x0000000a3e3c7c23 */ /* 0x000fe20008010829 */
[----:B------:R-:W-:Y:S01]  /*5e20*/  FSEL R67, R67, -INF , P4 ;  /* 0xff80000043437808 */ /* 0x000fe20002000000 */
[----:B------:R-:W-:Y:S01]  /*5e30*/  MUFU.EX2 R16, R16 ;  /* 0x0000001000107308 */ /* 0x000fe20000000800 */
[----:B------:R-:W-:-:S02]  /*5e40*/  FMNMX.FTZ R8, R63, R8, !PT ;  /* 0x000000083f087209 */ /* 0x000fc40007810000 */
[----:B------:R-:W-:Y:S02]  /*5e50*/  ISETP.GT.AND P4, PT, R46, 0x60, PT ;  /* 0x000000602e00780c */ /* 0x000fe40003f84270 */
[----:B------:R-:W-:Y:S02]  /*5e60*/  FMNMX.FTZ R35, R65, R8, !PT ;  /* 0x0000000841237209 */ /* 0x000fe40007810000 */
[----:B------:R-:W-:Y:S01]  /*5e70*/  FSEL R69, R69, -INF , P4 ;  /* 0xff80000045457808 */ /* 0x000fe20002000000 */
[----:B------:R-:W-:Y:S01]  /*5e80*/  MUFU.EX2 R20, R20 ;  /* 0x0000001400147308 */ /* 0x000fe20000000800 */
[----:B------:R-:W-:Y:S02]  /*5e90*/  FMNMX.FTZ R8, R66, R35, !PT ;  /* 0x0000002342087209 */ /* 0x000fe40007810000 */
[----:B------:R-:W-:Y:S02]  /*5ea0*/  ISETP.GT.AND P4, PT, R46, 0x68, PT ;  /* 0x000000682e00780c */ /* 0x000fe40003f84270 */
[----:B------:R-:W-:-:S02]  /*5eb0*/  FMNMX.FTZ R81, R67, R8, !PT ;  /* 0x0000000843517209 */ /* 0x000fc40007810000 */
[----:B------:R-:W-:Y:S01]  /*5ec0*/  FSEL R71, R71, -INF , P4 ;  /* 0xff80000047477808 */ /* 0x000fe20002000000 */
[----:B------:R1:W-:Y:S01]  /*5ed0*/  MUFU.EX2 R35, R78 ;  /* 0x0000004e00237308 */ /* 0x0003e20000000800 */
[----:B------:R-:W-:Y:S01]  /*5ee0*/  FMNMX.FTZ R8, R68, R81, !PT ;  /* 0x0000005144087209 */ /* 0x000fe20007810000 */
[----:B------:R-:W-:Y:S02]  /*5ef0*/  WARPGROUP.DEPBAR.LE gsb0, 0x0 ;  /* 0x00008000000079c5 */ /* 0x000fe40000010000 */
[C---:B------:R-:W-:Y:S01]  /*5f00*/  ISETP.GT.AND P4, PT, R46.reuse, 0x70, PT ;  /* 0x000000702e00780c */ /* 0x040fe20003f84270 */
[----:B------:R-:W-:Y:S01]  /*5f10*/  WARPGROUP.ARRIVE ;  /* 0x00000000000079c5 */ /* 0x000fe20000000000 */
[----:B------:R-:W-:Y:S02]  /*5f20*/  FMNMX.FTZ R39, R69, R8, !PT ;  /* 0x0000000845277209 */ /* 0x000fe40007810000 */
[----:B------:R-:W-:Y:S01]  /*5f30*/  ISETP.GT.AND P5, PT, R46, 0x71, PT ;  /* 0x000000712e00780c */ /* 0x000fe20003fa4270 */
[----:B-1----:R-:W-:-:S01]  /*5f40*/  FFMA.FTZ R78, R40, UR10, -R41 ;  /* 0x0000000a284e7c23 */ /* 0x002fc20008010829 */
[----:B------:R-:W-:Y:S01]  /*5f50*/  FMNMX.FTZ R8, R70, R39, !PT ;  /* 0x0000002746087209 */ /* 0x000fe20007810000 */
[----:B------:R-:W-:-:S01]  /*5f60*/  FFMA.FTZ R40, R43, UR10, -R41 ;  /* 0x0000000a2b287c23 */ /* 0x000fc20008010829 */
[----:B------:R-:W-:Y:S01]  /*5f70*/  FSEL R73, R73, -INF , P4 ;  /* 0xff80000049497808 */ /* 0x000fe20002000000 */
[----:B------:R1:W-:Y:S01]  /*5f80*/  MUFU.EX2 R39, R78 ;  /* 0x0000004e00277308 */ /* 0x0003e20000000800 */
[----:B------:R-:W-:Y:S01]  /*5f90*/  FMNMX.FTZ R81, R71, R8, !PT ;  /* 0x0000000847517209 */ /* 0x000fe20007810000 */
[----:B------:R-:W-:Y:S01]  /*5fa0*/  QGMMA.64x96x32.F32.E4M3.E4M3 R88, R136, gdesc[UR4], R88, gsb0 ;  /* 0x0160000488587df3 */ /* 0x000fe20008000858 */
[----:B------:R-:W-:-:S02]  /*5fb0*/  ISETP.GT.AND P4, PT, R46, 0x78, PT ;  /* 0x000000782e00780c */ /* 0x000fc40003f84270 */
[----:B------:R-:W-:Y:S02]  /*5fc0*/  FMNMX.FTZ R8, R72, R81, !PT ;  /* 0x0000005148087209 */ /* 0x000fe40007810000 */
[----:B------:R-:W-:Y:S01]  /*5fd0*/  FSEL R74, R74, -INF , P5 ;  /* 0xff8000004a4a7808 */ /* 0x000fe20002800000 */
[----:B------:R-:W-:Y:S01]  /*5fe0*/  MUFU.EX2 R24, R24 ;  /* 0x0000001800187308 */ /* 0x000fe20000000800 */
[----:B------:R-:W-:Y:S01]  /*5ff0*/  FMNMX.FTZ R43, R73, R8, !PT ;  /* 0x00000008492b7209 */ /* 0x000fe20007810000 */
[--C-:B-1----:R-:W-:Y:S01]  /*6000*/  FFMA.FTZ R78, R45, UR10, -R41.reuse ;  /* 0x0000000a2d4e7c23 */ /* 0x102fe20008010829 */
[----:B------:R-:W-:Y:S01]  /*6010*/  ISETP.GT.AND P5, PT, R46, 0x79, PT ;  /* 0x000000792e00780c */ /* 0x000fe20003fa4270 */
[--C-:B------:R-:W-:Y:S01]  /*6020*/  FFMA.FTZ R46, R51, UR10, -R41.reuse ;  /* 0x0000000a332e7c23 */ /* 0x100fe20008010829 */
[----:B----4-:R-:W-:Y:S01]  /*6030*/  FSEL R75, R75, -INF , P4 ;  /* 0xff8000004b4b7808 */ /* 0x010fe20002000000 */
[--C-:B------:R-:W-:Y:S01]  /*6040*/  FFMA.FTZ R51, R54, UR10, -R41.reuse ;  /* 0x0000000a36337c23 */ /* 0x100fe20008010829 */
[----:B------:R-:W-:Y:S01]  /*6050*/  FMNMX.FTZ R8, R74, R43, !PT ;  /* 0x0000002b4a087209 */ /* 0x000fe20007810000 */
[--C-:B------:R-:W-:Y:S01]  /*6060*/  FFMA.FTZ R54, R55, UR10, -R41.reuse ;  /* 0x0000000a37367c23 */ /* 0x100fe20008010829 */
[----:B0-----:R-:W-:Y:S01]  /*6070*/  FSEL R76, R76, -INF , P5 ;  /* 0xff8000004c4c7808 */ /* 0x001fe20002800000 */
[--C-:B------:R-:W-:Y:S01]  /*6080*/  FFMA.FTZ R55, R58, UR10, -R41.reuse ;  /* 0x0000000a3a377c23 */ /* 0x100fe20008010829 */
[----:B------:R-:W-:Y:S01]  /*6090*/  FMNMX.FTZ R45, R75, R8, !PT ;  /* 0x000000084b2d7209 */ /* 0x000fe20007810000 */
[----:B------:R-:W-:Y:S01]  /*60a0*/  FFMA.FTZ R58, R59, UR10, -R41 ;  /* 0x0000000a3b3a7c23 */ /* 0x000fe20008010829 */
[----:B------:R-:W-:-:S02]  /*60b0*/  IMAD.U32 R59, RZ, RZ, UR10 ;  /* 0x0000000aff3b7e24 */ /* 0x000fc4000f8e00ff */
[----:B------:R-:W-:Y:S01]  /*60c0*/  FFMA.FTZ R41, R64, UR10, -R41 ;  /* 0x0000000a40297c23 */ /* 0x000fe20008010829 */
[----:B------:R-:W-:Y:S01]  /*60d0*/  FMNMX.FTZ R8, R76, R45, !PT ;  /* 0x0000002d4c087209 */ /* 0x000fe20007810000 */
[----:B------:R-:W-:Y:S01]  /*60e0*/  MUFU.EX2 R43, R78 ;  /* 0x0000004e002b7308 */ /* 0x000fe20000000800 */
[----:B------:R-:W-:-:S03]  /*60f0*/  FSEL R64, R11, RZ, P3 ;  /* 0x000000ff0b407208 */ /* 0x000fc60001800000 */
[----:B------:R-:W0:Y:S02]  /*6100*/  SHFL.BFLY PT, R81, R8, 0x2, 0x1f ;  /* 0x0c401f0008517f89 */ /* 0x000e2400000e0000 */
[----:B------:R-:W-:-:S02]  /*6110*/  FADD.FTZ R64, -R64, R9 ;  /* 0x0000000940407221 */ /* 0x000fc40000010100 */
        /* <DEDUP_REMOVED lines=17> */
[----:B------:R-:W-:Y:S01]  /*6230*/  FMUL.FTZ R27, R64, UR10 ;  /* 0x0000000a401b7c20 */ /* 0x000fe20008410000 */
[----:B------:R-:W-:-:S01]  /*6240*/  FFMA.FTZ R13, R13, UR10, -R62 ;  /* 0x0000000a0d0d7c23 */ /* 0x000fc2000801083e */
[----:B------:R-:W-:Y:S01]  /*6250*/  FMUL.FTZ R10, R59, UR10 ;  /* 0x0000000a3b0a7c20 */ /* 0x000fe20008410000 */
        /* <DEDUP_REMOVED lines=33> */
[----:B------:R-:W-:-:S02]  /*6470*/  WARPGROUP.DEPBAR.LE gsb0, 0x0 ;  /* 0x00008000000079c5 */ /* 0x000fc40000010000 */
[----:B------:R-:W2:Y:S01]  /*6480*/  MUFU.EX2 R17, R17 ;  /* 0x0000001100117308 */ /* 0x000ea20000000800 */
[----:B-1----:R-:W-:-:S01]  /*6490*/  FFMA.FTZ R3, R10, R2, R13 ;  /* 0x000000020a037223 */ /* 0x002fc2000001000d */
[----:B------:R-:W-:-:S04]  /*64a0*/  FADD.FTZ R78, R16, R63 ;  /* 0x0000003f104e7221 */ /* 0x000fc80000010000 */
[----:B------:R-:W-:Y:S02]  /*64b0*/  FADD.FTZ R63, R19, R78 ;  /* 0x0000004e133f7221 */ /* 0x000fe40000010000 */
[----:B------:R-:W1:Y:S01]  /*64c0*/  MUFU.EX2 R18, R18 ;  /* 0x0000001200127308 */ /* 0x000e620000000800 */
[----:B0-----:R-:W-:-:S01]  /*64d0*/  FADD.FTZ R2, R14, R3 ;  /* 0x000000030e027221 */ /* 0x001fc20000010000 */
[----:B------:R-:W-:Y:S01]  /*64e0*/  FADD.FTZ R78, R20, R63 ;  /* 0x0000003f144e7221 */ /* 0x000fe20000010000 */
[----:B------:R-:W-:-:S03]  /*64f0*/  FFMA.FTZ R63, R67, UR10, -R62 ;  /* 0x0000000a433f7c23 */ /* 0x000fc6000801083e */
[----:B------:R-:W-:Y:S02]  /*6500*/  FADD.FTZ R65, R23, R78 ;  /* 0x0000004e17417221 */ /* 0x000fe40000010000 */
[----:B------:R-:W0:Y:S01]  /*6510*/  MUFU.EX2 R21, R21 ;  /* 0x0000001500157308 */ /* 0x000e220000000800 */
[----:B--2---:R-:W-:-:S01]  /*6520*/  FADD.FTZ R3, R17, R2 ;  /* 0x0000000211037221 */ /* 0x004fc20000010000 */
[----:B------:R-:W-:-:S04]  /*6530*/  FADD.FTZ R78, R24, R65 ;  /* 0x00000041184e7221 */ /* 0x000fc80000010000 */
[----:B------:R-:W-:Y:S02]  /*6540*/  FADD.FTZ R65, R79, R78 ;  /* 0x0000004e4f417221 */ /* 0x000fe40000010000 */
[----:B------:R-:W2:Y:S01]  /*6550*/  MUFU.EX2 R22, R22 ;  /* 0x0000001600167308 */ /* 0x000ea20000000800 */
[----:B-1----:R-:W-:-:S01]  /*6560*/  FADD.FTZ R2, R18, R3 ;  /* 0x0000000312027221 */ /* 0x002fc20000010000 */
[----:B------:R-:W-:Y:S01]  /*6570*/  FADD.FTZ R78, R28, R65 ;  /* 0x000000411c4e7221 */ /* 0x000fe20000010000 */
[----:B------:R-:W-:-:S03]  /*6580*/  FFMA.FTZ R65, R69, UR10, -R62 ;  /* 0x0000000a45417c23 */ /* 0x000fc6000801083e */
[----:B------:R-:W-:Y:S02]  /*6590*/  FADD.FTZ R67, R31, R78 ;  /* 0x0000004e1f437221 */ /* 0x000fe40000010000 */
[----:B------:R-:W1:Y:S01]  /*65a0*/  MUFU.EX2 R25, R25 ;  /* 0x0000001900197308 */ /* 0x000e620000000800 */
[----:B0-----:R-:W-:-:S01]  /*65b0*/  FADD.FTZ R3, R21, R2 ;  /* 0x0000000215037221 */ /* 0x001fc20000010000 */
[----:B------:R-:W-:-:S04]  /*65c0*/  FADD.FTZ R78, R32, R67 ;  /* 0x00000043204e7221 */ /* 0x000fc80000010000 */
[----:B------:R-:W-:Y:S02]  /*65d0*/  FADD.FTZ R67, R35, R78 ;  /* 0x0000004e23437221 */ /* 0x000fe40000010000 */
[----:B------:R-:W0:Y:S01]  /*65e0*/  MUFU.EX2 R26, R26 ;  /* 0x0000001a001a7308 */ /* 0x000e220000000800 */
[----:B--2---:R-:W-:-:S01]  /*65f0*/  FADD.FTZ R2, R22, R3 ;  /* 0x0000000316027221 */ /* 0x004fc20000010000 */
[----:B------:R-:W-:Y:S01]  /*6600*/  FADD.FTZ R78, R36, R67 ;  /* 0x00000043244e7221 */ /* 0x000fe20000010000 */
[----:B------:R-:W-:-:S03]  /*6610*/  FFMA.FTZ R67, R71, UR10, -R62 ;  /* 0x0000000a47437c23 */ /* 0x000fc6000801083e */
        /* <DEDUP_REMOVED lines=33> */
[----:B0-----:R-:W-:-:S01]  /*6830*/  FADD.FTZ R78, R64, R69 ;  /* 0x00000045404e7221 */ /* 0x001fc20000010000 */
[--C-:B------:R-:W-:Y:S01]  /*6840*/  FFMA.FTZ R69, R73, UR10, -R62.reuse ;  /* 0x0000000a49457c23 */ /* 0x100fe2000801083e */
[----:B------:R-:W-:Y:S02]  /*6850*/  IMAD.U32 R73, RZ, RZ, UR26 ;  /* 0x0000001aff497e24 */ /* 0x000fe4000f8e00ff */
        /* <DEDUP_REMOVED lines=17> */
[----:B------:R-:W-:-:S05]  /*6970*/  @!P1 VIADD R2, R73, 0x17040 ;  /* 0x0001704049029836 */ /* 0x000fca0000000000 */
[----:B------:R-:W-:Y:S01]  /*6980*/  @!P1 PRMT R2, RZ, 0x654, R2 ;  /* 0x00000654ff029816 */ /* 0x000fe20000000002 */
[----:B------:R-:W1:Y:S01]  /*6990*/  MUFU.EX2 R70, R70 ;  /* 0x0000004600467308 */ /* 0x000e620000000800 */
[----:B0-----:R-:W-:-:S02]  /*69a0*/  FADD.FTZ R71, R65, R78 ;  /* 0x0000004e41477221 */ /* 0x001fc40000010000 */
[----:B------:R0:W-:Y:S05]  /*69b0*/  @!P1 SYNCS.ARRIVE.TRANS64.RED.A1T0 RZ, [R2+URZ], RZ ;  /* 0x000000ff02ff99a7 */ /* 0x0001ea000810043f */
[----:B------:R-:W3:Y:S01]  /*69c0*/  MUFU.EX2 R55, R55 ;  /* 0x0000003700377308 */ /* 0x000ee20000000800 */
[----:B--2---:R-:W-:-:S07]  /*69d0*/  FADD.FTZ R78, R56, R3 ;  /* 0x00000003384e7221 */ /* 0x004fce0000010000 */
[----:B------:R-:W2:Y:S01]  /*69e0*/  MUFU.EX2 R67, R67 ;  /* 0x0000004300437308 */ /* 0x000ea20000000800 */
[----:B-1----:R-:W-:-:S07]  /*69f0*/  FADD.FTZ R80, R70, R71 ;  /* 0x0000004746507221 */ /* 0x002fce0000010000 */
[----:B------:R-:W0:Y:S01]  /*6a00*/  MUFU.EX2 R58, R58 ;  /* 0x0000003a003a7308 */ /* 0x000e220000000800 */
[----:B---3--:R-:W-:-:S07]  /*6a10*/  FADD.FTZ R3, R55, R78 ;  /* 0x0000004e37037221 */ /* 0x008fce0000010000 */
        /* <DEDUP_REMOVED lines=22> */
.L_x_10468:
        /* <DEDUP_REMOVED lines=91> */
.L_x_10459:
        /* <DEDUP_REMOVED lines=8> */
.L_x_10480:
[----:B------:R-:W-:-:S04]  /*71b0*/  UIADD3 UR4, UR7, 0x1, URZ ;  /* 0x0000000107047890 */ /* 0x000fc8000fffe03f */
[----:B------:R-:W-:-:S04]  /*71c0*/  UISETP.NE.AND UP0, UPT, UR4, 0x2, UPT ;  /* 0x000000020400788c */ /* 0x000fc8000bf05270 */
[----:B------:R-:W-:Y:S02]  /*71d0*/  USEL UR5, URZ, 0x1, UP0 ;  /* 0x000000013f057887 */ /* 0x000fe40008000000 */
[----:B------:R-:W-:Y:S02]  /*71e0*/  USEL UR4, UR4, URZ, UP0 ;  /* 0x0000003f04047287 */ /* 0x000fe40008000000 */
[----:B------:R-:W-:Y:S01]  /*71f0*/  ULOP3.LUT UR5, UR6, UR5, URZ, 0x3c, !UPT ;  /* 0x0000000506057292 */ /* 0x000fe2000f8e3c3f */
[----:B------:R-:W-:Y:S11]  /*7200*/  @!P0 BRA `(.L_x_10471) ;  /* 0x0000000000048947 */ /* 0x000ff60003800000 */
[----:B------:R-:W-:Y:S01]  /*7210*/  BPT.TRAP 0x1 ;  /* 0x000000040000795c */ /* 0x000fe20000300000 */
.L_x_10471:
[----:B------:R-:W-:Y:S01]  /*7220*/  ULEA UR23, UR4, UR39, 0x3 ;  /* 0x0000002704177291 */ /* 0x000fe2000f8e183f */
[----:B------:R-:W-:-:S05]  /*7230*/  IMAD.U32 R8, RZ, RZ, UR5 ;  /* 0x00000005ff087e24 */ /* 0x000fca000f8e00ff */
[----:B------:R-:W-:-:S04]  /*7240*/  SHF.L.U32 R8, R8, 0x1f, RZ ;  /* 0x0000001f08087819 */ /* 0x000fc800000006ff */
[----:B------:R0:W1:Y:S01]  /*7250*/  SYNCS.PHASECHK.TRANS64.TRYWAIT P2, [UR23+0x17030], R8 ;  /* 0x01703008ff0075a7 */ /* 0x0000620008040157 */
[----:B------:R-:W-:Y:S05]  /*7260*/  @!P0 BRA `(.L_x_10472) ;  /* 0x0000000000048947 */ /* 0x000fea0003800000 */
[----:B------:R-:W-:Y:S01]  /*7270*/  BPT.TRAP 0x1 ;  /* 0x000000040000795c */ /* 0x000fe20000300000 */
.L_x_10472:
[----:B-1----:R-:W-:Y:S05]  /*7280*/  @P2 BRA `(.L_x_10473) ;  /* 0x0000000000082947 */ /* 0x002fea0003800000 */
[----:B------:R-:W1:Y:S02]  /*7290*/  SYNCS.PHASECHK.TRANS64.TRYWAIT P2, [UR23+0x17030], R8 ;  /* 0x01703008ff0075a7 */ /* 0x000e640008040157 */
[----:B-1----:R-:W-:Y:S05]  /*72a0*/  @!P2 BRA `(.L_x_10474) ;  /* 0x000000840000a947 */ /* 0x002fea0003800000 */
.L_x_10473:
        /* <DEDUP_REMOVED lines=19> */
.L_x_10475:
[----:B------:R-:W-:Y:S01]  /*73e0*/  ULEA UR14, UR7, UR39, 0x3 ;  /* 0x00000027070e7291 */ /* 0x000fe2000f8e183f */
[----:B01----:R-:W-:-:S05]  /*73f0*/  IMAD.U32 R8, RZ, RZ, UR6 ;  /* 0x00000006ff087e24 */ /* 0x003fca000f8e00ff */
[----:B------:R-:W-:-:S04]  /*7400*/  SHF.L.U32 R8, R8, 0x1f, RZ ;  /* 0x0000001f08087819 */ /* 0x000fc800000006ff */
[----:B------:R0:W1:Y:S01]  /*7410*/  SYNCS.PHASECHK.TRANS64.TRYWAIT P2, [UR14+0x17050], R8 ;  /* 0x01705008ff0075a7 */ /* 0x000062000804014e */
[----:B------:R-:W-:Y:S05]  /*7420*/  @!P0 BRA `(.L_x_10476) ;  /* 0x0000000000048947 */ /* 0x000fea0003800000 */
[----:B------:R-:W-:Y:S01]  /*7430*/  BPT.TRAP 0x1 ;  /* 0x000000040000795c */ /* 0x000fe20000300000 */
.L_x_10476:
        /* <DEDUP_REMOVED lines=194> */
.L_x_10477:
[----:B------:R-:W-:Y:S01]  /*8060*/  UIADD3 UR6, UR39, 0x400, URZ ;  /* 0x0000040027067890 */ /* 0x000fe2000fffe03f */
[----:B------:R-:W-:Y:S01]  /*8070*/  WARPGROUP.ARRIVE ;  /* 0x00000000000079c5 */ /* 0x000fe20000000000 */
[----:B--2---:R-:W-:Y:S01]  /*8080*/  FMNMX.FTZ R76, R73, R76, !PT ;  /* 0x0000004c494c7209 */ /* 0x004fe20007810000 */
[----:B-1----:R-:W1:Y:S01]  /*8090*/  SHFL.BFLY PT, R11, R74, 0x2, 0x1f ;  /* 0x0c401f004a0b7f89 */ /* 0x002e6200000e0000 */
[----:B------:R-:W-:Y:S01]  /*80a0*/  USHF.R.U32.HI UR6, URZ, 0x4, UR6 ;  /* 0x000000043f067899 */ /* 0x000fe20008011606 */
[----:B------:R-:W-:Y:S02]  /*80b0*/  UMOV UR10, UR21 ;  /* 0x00000015000a7c82 */ /* 0x000fe40008000000 */
[----:B------:R-:W2:Y:S01]  /*80c0*/  SHFL.BFLY PT, R77, R76, 0x2, 0x1f ;  /* 0x0c401f004c4d7f89 */ /* 0x000ea200000e0000 */
[----:B------:R-:W-:-:S04]  /*80d0*/  ULOP3.LUT UR6, UR6, 0x3fff, URZ, 0xc0, !UPT ;  /* 0x00003fff06067892 */ /* 0x000fc8000f8ec03f */
        /* <DEDUP_REMOVED lines=8> */
[----:B--2---:R-:W-:-:S03]  /*8160*/  FMNMX.FTZ R77, R76, R77, !PT ;  /* 0x0000004d4c4d7209 */ /* 0x004fc60007810000 */
[----:B0-----:R-:W0:Y:S04]  /*8170*/  SHFL.BFLY PT, R8, R75, 0x1, 0x1f ;  /* 0x0c201f004b087f89 */ /* 0x001e2800000e0000 */
[----:B------:R-:W1:Y:S01]  /*8180*/  SHFL.BFLY PT, R78, R77, 0x1, 0x1f ;  /* 0x0c201f004d4e7f89 */ /* 0x000e6200000e0000 */
[----:B0-----:R-:W-:Y:S01]  /*8190*/  FMNMX.FTZ R11, R75, R8, !PT ;  /* 0x000000084b0b7209 */ /* 0x001fe20007810000 */
[----:B------:R-:W-:Y:S01]  /*81a0*/  IMAD.U32 R75, RZ, RZ, UR10 ;  /* 0x0000000aff4b7e24 */ /* 0x000fe2000f8e00ff */
[----:B-1----:R-:W-:Y:S01]  /*81b0*/  FMNMX.FTZ R8, R77, R78, !PT ;  /* 0x0000004e4d087209 */ /* 0x002fe20007810000 */
[----:B------:R-:W-:Y:S02]  /*81c0*/  IMAD.U32 R78, RZ, RZ, UR10 ;  /* 0x0000000aff4e7e24 */ /* 0x000fe4000f8e00ff */
[----:B------:R-:W-:-:S02]  /*81d0*/  FADD.FTZ R6, -R11, R6 ;  /* 0x000000060b067221 */ /* 0x000fc40000010100 */
[----:B------:R-:W-:Y:S01]  /*81e0*/  FFMA.FTZ R74, R11, R78, -8 ;  /* 0xc10000000b4a7423 */ /* 0x000fe2000001004e */
[----:B------:R-:W-:-:S01]  /*81f0*/  FADD.FTZ R7, -R8, R7 ;  /* 0x0000000708077221 */ /* 0x000fc20000010100 */
[----:B------:R-:W-:Y:S02]  /*8200*/  FMUL.FTZ R6, R6, UR10 ;  /* 0x0000000a06067c20 */ /* 0x000fe40008410000 */
        /* <DEDUP_REMOVED lines=34> */
[----:B------:R-:W-:Y:S02]  /*8430*/  MUFU.EX2 R6, R6 ;  /* 0x0000000600067308 */ /* 0x000fe40000000800 */
        /* <DEDUP_REMOVED lines=30> */
[----:B------:R-:W-:-:S02]  /*8620*/  WARPGROUP.DEPBAR.LE gsb0, 0x0 ;  /* 0x00008000000079c5 */ /* 0x000fc40000010000 */
[----:B------:R-:W-:Y:S01]  /*8630*/  WARPGROUP.ARRIVE ;  /* 0x00000000000079c5 */ /* 0x000fe20000000000 */
[----:B------:R-:W0:Y:S01]  /*8640*/  MUFU.EX2 R10, R10 ;  /* 0x0000000a000a7308 */ /* 0x000e220000000800 */
[----:B------:R-:W-:-:S01]  /*8650*/  FFMA.FTZ R64, R64, UR10, -R74 ;  /* 0x0000000a40407c23 */ /* 0x000fc2000801084a */
[--C-:B------:R-:W-:Y:S01]  /*8660*/  FFMA.FTZ R65, R65, UR10, -R74.reuse ;  /* 0x0000000a41417c23 */ /* 0x100fe2000801084a */
[----:B------:R-:W-:-:S01]  /*8670*/  FFMA.FTZ R68, R68, UR10, -R74 ;  /* 0x0000000a44447c23 */ /* 0x000fc2000801084a */
[----:B------:R-:W-:Y:S01]  /*8680*/  FFMA.FTZ R69, R69, UR10, -R74 ;  /* 0x0000000a45457c23 */ /* 0x000fe2000801084a */
[----:B------:R-:W-:Y:S01]  /*8690*/  QGMMA.64x96x32.F32.E4M3.E4M3 R88, R144, gdesc[UR4], R88, gsb0 ;  /* 0x0160000490587df3 */ /* 0x000fe20008000858 */
[----:B------:R-:W-:Y:S01]  /*86a0*/  UIADD3 UR6, UR11, 0x4, URZ ;  /* 0x000000040b067890 */ /* 0x000fe2000fffe03f */
[----:B-1----:R-:W-:Y:S01]  /*86b0*/  FFMA.FTZ R2, R7, R2, R12 ;  /* 0x0000000207027223 */ /* 0x002fe2000001000c */
[----:B------:R-:W-:Y:S01]  /*86c0*/  UMOV UR7, 0x40000040 ;  /* 0x4000004000077882 */ /* 0x000fe20000000000 */
[----:B------:R-:W1:Y:S01]  /*86d0*/  MUFU.EX2 R13, R13 ;  /* 0x0000000d000d7308 */ /* 0x000e620000000800 */
[----:B------:R-:W-:-:S01]  /*86e0*/  FFMA.FTZ R72, R72, UR10, -R74 ;  /* 0x0000000a48487c23 */ /* 0x000fc2000801084a */
        /* <DEDUP_REMOVED lines=32> */
[----:B------:R-:W-:Y:S01]  /*88f0*/  UIADD3 UR6, UR11, 0x6, URZ ;  /* 0x000000060b067890 */ /* 0x000fe2000fffe03f */
[----:B------:R-:W-:-:S04]  /*8900*/  UMOV UR7, 0x40000040 ;  /* 0x4000004000077882 */ /* 0x000fc80000000000 */
        /* <DEDUP_REMOVED lines=92> */
[----:B-1----:R-:W-:-:S07]  /*8ed0*/  FADD.FTZ R3, R67, R2 ;  /* 0x0000000243037221 */ /* 0x002fce0000010000 */
[----:B------:R1:W2:Y:S08]  /*8ee0*/  MUFU.EX2 R77, R72 ;  /* 0x00000048004d7308 */ /* 0x0002b00000000800 */
[----:B------:R-:W3:Y:S01]  /*8ef0*/  MUFU.EX2 R71, R71 ;  /* 0x0000004700477308 */ /* 0x000ee20000000800 */
[----:B-1----:R-:W-:-:S01]  /*8f00*/  FADD.FTZ R72, R68, R75 ;  /* 0x0000004b44487221 */ /* 0x002fc20000010000 */
[----:B0-----:R-:W-:-:S03]  /*8f10*/  FADD.FTZ R2, R70, R3 ;  /* 0x0000000346027221 */ /* 0x001fc60000010000 */
[----:B------:R-:W-:-:S03]  /*8f20*/  FADD.FTZ R72, R69, R72 ;  /* 0x0000004845487221 */ /* 0x000fc60000010000 */
[----:B------:R-:W0:Y:S01]  /*8f30*/  MUFU.EX2 R73, R73 ;  /* 0x0000004900497308 */ /* 0x000e220000000800 */
[----:B--2---:R-:W-:-:S01]  /*8f40*/  FADD.FTZ R72, R77, R72 ;  /* 0x000000484d487221 */ /* 0x004fc20000010000 */
[----:B---3--:R-:W-:-:S03]  /*8f50*/  FADD.FTZ R3, R71, R2 ;  /* 0x0000000247037221 */ /* 0x008fc60000010000 */
[----:B0-----:R-:W-:Y:S01]  /*8f60*/  FADD.FTZ R2, R73, R72 ;  /* 0x0000004849027221 */ /* 0x001fe20000010000 */
[----:B------:R-:W-:Y:S06]  /*8f70*/  @!P0 BRA `(.L_x_10479) ;  /* 0x0000000000048947 */ /* 0x000fec0003800000 */
[----:B------:R-:W-:Y:S01]  /*8f80*/  BPT.TRAP 0x1 ;  /* 0x000000040000795c */ /* 0x000fe20000300000 */
.L_x_10479:
        /* <DEDUP_REMOVED lines=91> */
.L_x_10470:
[----:B------:R-:W-:Y:S06]  /*9540*/  BAR.ARV 0x8, 0x200 ;  /* 0x0208000000007b1d */ /* 0x000fec0000002000 */
[----:B------:R-:W-:Y:S05]  /*9550*/  @!P0 BRA `(.L_x_10481) ;  /* 0x0000000000048947 */ /* 0x000fea0003800000 */
[----:B------:R-:W-:Y:S01]  /*9560*/  BPT.TRAP 0x1 ;  /* 0x000000040000795c */ /* 0x000fe20000300000 */
.L_x_10481:
[----:B------:R-:W-:Y:S01]  /*9570*/  ULEA UR11, UR4, UR39, 0x3 ;  /* 0x00000027040b7291 */ /* 0x000fe2000f8e183f */
[----:B------:R-:W-:-:S05]  /*9580*/  IMAD.U32 R0, RZ, RZ, UR5 ;  /* 0x00000005ff007e24 */ /* 0x000fca000f8e00ff */
[----:B------:R-:W-:-:S04]  /*9590*/  SHF.L.U32 R0, R0, 0x1f, RZ ;  /* 0x0000001f00007819 */ /* 0x000fc800000006ff */
[----:B------:R0:W1:Y:S01]  /*95a0*/  SYNCS.PHASECHK.TRANS64.TRYWAIT P1, [UR11+0x17050], R0 ;  /* 0x01705000ff0075a7 */ /* 0x000062000802014b */
[----:B------:R-:W-:Y:S05]  /*95b0*/  @!P0 BRA `(.L_x_10482) ;  /* 0x0000000000048947 */ /* 0x000fea0003800000 */
[----:B------:R-:W-:Y:S01]  /*95c0*/  BPT.TRAP 0x1 ;  /* 0x000000040000795c */ /* 0x000fe20000300000 */
.L_x_10482:
[----:B-1----:R-:W-:Y:S05]  /*95d0*/  @P1 BRA `(.L_x_10483) ;  /* 0x0000000000081947 */ /* 0x002fea0003800000 */
[----:B------:R-:W1:Y:S02]  /*95e0*/  SYNCS.PHASECHK.TRANS64.TRYWAIT P1, [UR11+0x17050], R0 ;  /* 0x01705000ff0075a7 */ /* 0x000e64000802014b */
[----:B-1----:R-:W-:Y:S05]  /*95f0*/  @!P1 BRA `(.L_x_10484) ;  /* 0x00000060005c9947 */ /* 0x002fea0003800000 */
.L_x_10483:
        /* <DEDUP_REMOVED lines=84> */
.L_x_10485:
        /* <DEDUP_REMOVED lines=52> */
.L_x_10452:
        /* <DEDUP_REMOVED lines=104> */
[----:B0-----:R-:W-:-:S02]  /*a500*/  SEL R13, R105, R104, P0 ;  /* 0x00000068690d7207 */ /* 0x001fc40000000000 */
        /* <DEDUP_REMOVED lines=240> */
.L_x_10488:
[----:B------:R-:W-:Y:S05]  /*b410*/  BSYNC B0 ;  /* 0x0000000000007941 */ /* 0x000fea0003800000 */
.L_x_10487:
        /* <DEDUP_REMOVED lines=98> */
.L_x_10486:
        /* <DEDUP_REMOVED lines=58> */
.L_x_10448:
        /* <DEDUP_REMOVED lines=18> */
.L_x_10489:
[----:B------:R-:W-:Y:S01]  /*bf00*/  ULDC UR39, c[0x0][0xc50] ;  /* 0x0003140000277ab9 */ /* 0x000fe20000000800 */
[----:B------:R-:W-:Y:S01]  /*bf10*/  UMOV UR36, UR6 ;  /* 0x0000000600247c82 */ /* 0x000fe20008000000 */
[----:B------:R-:W-:-:S11]  /*bf20*/  UISETP.NE.AND UP0, UPT, UR39, 0x1, UPT ;  /* 0x000000012700788c */ /* 0x000fd6000bf05270 */
[----:B------:R-:W-:Y:S01]  /*bf30*/  @UP0 ULDC UR4, c[0x0][0xc54] ;  /* 0x0003150000040ab9 */ /* 0x000fe20000000800 */
[----:B------:R-:W-:Y:S01]  /*bf40*/  @UP0 ULDC UR7, c[0x0][0xc58] ;  /* 0x0003160000070ab9 */ /* 0x000fe20000000800 */
[----:B------:R-:W-:-:S04]  /*bf50*/  UIMAD.WIDE.U32 UR4, UR6, UR4, URZ ;  /* 0x00000004060472a5 */ /* 0x000fc8000f8e003f */
[----:B------:R-:W-:-:S12]  /*bf60*/  @UP0 USHF.R.U32.HI UR36, URZ, UR7, UR5 ;  /* 0x000000073f240299 */ /* 0x000fd80008011605 */
.L_x_10490:
        /* <DEDUP_REMOVED lines=10> */
[----:B------:R-:W-:Y:S02]  /*c010*/  UISETP.NE.AND UP1, UPT, UR7, 0x1, UPT ;  /* 0x000000010700788c */ /* 0x000fe4000bf25270 */
[----:B------:R-:W-:Y:S01]  /*c020*/  UISETP.NE.U32.AND UP0, UPT, UR4, URZ, UPT ;  /* 0x0000003f0400728c */ /* 0x000fe2000bf05070 */
[----:B------:R-:W-:Y:S02]  /*c030*/  ULDC UR7, c[0x0][0x424] ;  /* 0x0001090000077ab9 */ /* 0x000fe40000000800 */
[----:B------:R-:W-:Y:S01]  /*c040*/  ULDC UR4, c[0x0][0x288] ;  /* 0x0000a20000047ab9 */ /* 0x000fe20000000800 */
[----:B------:R-:W-:Y:S02]  /*c050*/  UISETP.NE.AND.EX UP0, UPT, UR5, URZ, UPT, UP0 ;  /* 0x0000003f0500728c */ /* 0x000fe4000bf05300 */
[----:B------:R-:W-:Y:S01]  /*c060*/  UIADD3 UR9, -UR4, 0x80, URZ ;  /* 0x0000008004097890 */ /* 0x000fe2000fffe13f */
[----:B------:R-:W-:-:S02]  /*c070*/  UMOV UR5, 0xc0 ;  /* 0x000000c000057882 */ /* 0x000fc40000000000 */
[----:B------:R-:W-:Y:S01]  /*c080*/  @UP1 ULDC UR4, c[0x0][0x44c] ;  /* 0x0001130000041ab9 */ /* 0x000fe20000000800 */
[----:B------:R-:W-:Y:S01]  /*c090*/  USEL UR7, UR7, 0x1, UP0 ;  /* 0x0000000107077887 */ /* 0x000fe20008000000 */
[----:B------:R-:W-:Y:S01]  /*c0a0*/  ULDC UR8, c[0x0][0x2f0] ;  /* 0x0000bc0000087ab9 */ /* 0x000fe20000000800 */
[----:B------:R-:W-:Y:S02]  /*c0b0*/  @UP1 ULDC UR10, c[0x0][0x450] ;  /* 0x00011400000a1ab9 */ /* 0x000fe40000000800 */
[----:B------:R-:W-:Y:S02]  /*c0c0*/  UIMAD UR9, UR7, UR8, UR9 ;  /* 0x00000008070972a4 */ /* 0x000fe4000f8e0209 */
[----:B------:R-:W-:Y:S02]  /*c0d0*/  UIMAD UR7, UR7, UR8, 0x7f ;  /* 0x0000007f070774a4 */ /* 0x000fe4000f8e0208 */
[----:B0-----:R-:W-:-:S04]  /*c0e0*/  UIMAD UR6, UR6, UR5, 0xbf ;  /* 0x000000bf060674a4 */ /* 0x001fc8000f8e0205 */
        /* <DEDUP_REMOVED lines=9> */
[----:B------:R-:W-:Y:S02]  /*c180*/  USHF.R.S32.HI UR4, URZ, 0x7, UR4 ;  /* 0x000000073f047899 */ /* 0x000fe40008011404 */
[----:B------:R-:W-:Y:S02]  /*c190*/  ULOP3.LUT UR39, UR39, 0xffff, URZ, 0xc0, !UPT ;  /* 0x0000ffff27277892 */ /* 0x000fe4000f8ec03f */
[----:B------:R-:W-:-:S04]  /*c1a0*/  UISETP.LT.AND UP0, UPT, UR5, UR4, UPT ;  /* 0x000000040500728c */ /* 0x000fc8000bf01270 */
[----:B------:R-:W-:Y:S02]  /*c1b0*/  USEL UR9, UR5, UR4, UP0 ;  /* 0x0000000405097287 */ /* 0x000fe40008000000 */
[----:B------:R-:W-:Y:S02]  /*c1c0*/  UISETP.NE.AND UP0, UPT, UR10, URZ, UPT ;  /* 0x0000003f0a00728c */ /* 0x000fe4000bf05270 */
[----:B------:R-:W-:Y:S01]  /*c1d0*/  UISETP.GE.AND UP1, UPT, UR9, 0x1, UPT ;  /* 0x000000010900788c */ /* 0x000fe2000bf26270 */
[----:B------:R-:W-:-:S05]  /*c1e0*/  UMOV UR4, URZ ;  /* 0x0000003f00047c82 */ /* 0x000fca0008000000 */
        /* <DEDUP_REMOVED lines=36> */
.L_x_10492:
[----:B------:R-:W-:Y:S01]  /*c430*/  UIMAD UR39, UR39, UR4, URZ ;  /* 0x00000004272772a4 */ /* 0x000fe2000f8e023f */
[----:B------:R-:W-:Y:S02]  /*c440*/  IMAD.U32 R17, RZ, RZ, UR9 ;  /* 0x00000009ff117e24 */ /* 0x000fe4000f8e00ff */
[----:B------:R-:W-:-:S03]  /*c450*/  IMAD.MOV.U32 R2, RZ, RZ, 0x1 ;  /* 0x00000001ff027424 */ /* 0x000fc600078e00ff */
        /* <DEDUP_REMOVED lines=28> */
.L_x_10493:
        /* <DEDUP_REMOVED lines=20> */
.L_x_10494:
        /* <DEDUP_REMOVED lines=20> */
.L_x_10495:
        /* <DEDUP_REMOVED lines=18> */
.L_x_10496:
        /* <DEDUP_REMOVED lines=10> */
[----:B------:R-:W-:Y:S01]  /*ca60*/  IMAD.SHL.U32 R0, R20, 0x20, RZ ;  /* 0x0000002014007824 */ /* 0x000fe200078e00ff */
[----:B--2---:R-:W-:Y:S01]  /*ca70*/  ISETP.NE.U32.AND P0, PT, R4, RZ, PT ;  /* 0x000000ff0400720c */ /* 0x004fe20003f05070 */
[----:B------:R-:W-:Y:S01]  /*ca80*/  IMAD.SHL.U32 R7, R20, 0x80, RZ ;  /* 0x0000008014077824 */ /* 0x000fe200078e00ff */
[----:B------:R-:W-:Y:S01]  /*ca90*/  LOP3.LUT R6, R10, 0x20, RZ, 0xc0, !PT ;  /* 0x000000200a067812 */ /* 0x000fe200078ec0ff */
[----:B------:R-:W-:Y:S01]  /*caa0*/  IMAD.SHL.U32 R16, R16, 0x800, RZ ;  /* 0x0000080010107824 */ /* 0x000fe200078e00ff */
[----:B------:R-:W-:Y:S01]  /*cab0*/  UMOV UR4, 0xffffffff ;  /* 0xffffffff00047882 */ /* 0x000fe20000000000 */
[----:B------:R-:W-:Y:S01]  /*cac0*/  IMAD.SHL.U32 R19, R20, 0x4, RZ ;  /* 0x0000000414137824 */ /* 0x000fe200078e00ff */
[----:B------:R-:W-:Y:S01]  /*cad0*/  LOP3.LUT R8, R6, 0x10, R20, 0xf8, !PT ;  /* 0x0000001006087812 */ /* 0x000fe200078ef814 */
[----:B0-----:R-:W-:Y:S01]  /*cae0*/  IMAD.SHL.U32 R3, R29, 0x10, RZ ;  /* 0x000000101d037824 */ /* 0x001fe200078e00ff */
[----:B------:R-:W-:Y:S01]  /*caf0*/  LOP3.LUT R6, R0, 0x80, RZ, 0xc0, !PT ;  /* 0x0000008000067812 */ /* 0x000fe200078ec0ff */
[----:B------:R-:W-:Y:S01]  /*cb00*/  IMAD.SHL.U32 R2, R20, 0x10, RZ ;  /* 0x0000001014027824 */ /* 0x000fe200078e00ff */
[----:B------:R-:W-:Y:S01]  /*cb10*/  LOP3.LUT R9, R7, 0x400, RZ, 0xc0, !PT ;  /* 0x0000040007097812 */ /* 0x000fe200078ec0ff */
[----:B------:R-:W-:Y:S01]  /*cb20*/  IMAD.MOV.U32 R28, RZ, RZ, 0x40 ;  /* 0x00000040ff1c7424 */ /* 0x000fe200078e00ff */
[----:B------:R-:W-:-:S02]  /*cb30*/  LOP3.LUT R8, R8, 0x380, R7, 0xf8, !PT ;  /* 0x0000038008087812 */ /* 0x000fc400078ef807 */
[----:B------:R-:W-:Y:S02]  /*cb40*/  LOP3.LUT R6, R6, 0x10, R10, 0xf8, !PT ;  /* 0x0000001006067812 */ /* 0x000fe400078ef80a */
[----:B------:R-:W-:Y:S02]  /*cb50*/  LOP3.LUT R0, R0, 0x360, RZ, 0xc0, !PT ;  /* 0x0000036000007812 */ /* 0x000fe400078ec0ff */
[----:B------:R-:W-:Y:S02]  /*cb60*/  LOP3.LUT R9, R9, 0x800, R16, 0xf8, !PT ;  /* 0x0000080009097812 */ /* 0x000fe400078ef810 */
[----:B------:R-:W-:Y:S02]  /*cb70*/  LOP3.LUT R19, R6, 0x10, R19, 0x78, !PT ;  /* 0x0000001006137812 */ /* 0x000fe400078e7813 */
[----:B------:R-:W-:Y:S02]  /*cb80*/  LOP3.LUT R0, R0, 0x400, R3, 0xf8, !PT ;  /* 0x0000040000007812 */ /* 0x000fe400078ef803 */
[----:B------:R-:W-:-:S02]  /*cb90*/  LOP3.LUT R8, R8, 0x70, R2, 0x78, !PT ;  /* 0x0000007008087812 */ /* 0x000fc400078e7802 */
[----:B------:R-:W-:Y:S02]  /*cba0*/  LOP3.LUT P1, RZ, R20, 0x4, RZ, 0xc0, !PT ;  /* 0x0000000414ff7812 */ /* 0x000fe4000782c0ff */
[----:B------:R-:W-:Y:S02]  /*cbb0*/  ISETP.NE.AND.EX P2, PT, R5, RZ, PT, P0 ;  /* 0x000000ff0500720c */ /* 0x000fe40003f45300 */
[----:B------:R-:W-:Y:S02]  /*cbc0*/  LOP3.LUT R19, R0, R19, RZ, 0xfc, !PT ;  /* 0x0000001300137212 */ /* 0x000fe400078efcff */
[----:B------:R-:W-:Y:S02]  /*cbd0*/  LOP3.LUT R18, R9, R8, RZ, 0xfc, !PT ;  /* 0x0000000809127212 */ /* 0x000fe400078efcff */
[----:B------:R-:W-:Y:S02]  /*cbe0*/  SEL R28, R28, 0xffffffc0, !P1 ;  /* 0xffffffc01c1c7807 */ /* 0x000fe40004800000 */
[----:B------:R-:W-:-:S02]  /*cbf0*/  P2R R25, PR, RZ, 0x4 ;  /* 0x00000004ff197803 */ /* 0x000fc40000000000 */
[----:B---3--:R-:W-:Y:S02]  /*cc00*/  SHF.R.S32.HI R23, RZ, 0x1f, R22 ;  /* 0x0000001fff177819 */ /* 0x008fe40000011416 */
[----:B------:R-:W-:Y:S01]  /*cc10*/  SEL R16, R22, RZ, !P2 ;  /* 0x000000ff16107207 */ /* 0x000fe20005000000 */
[----:B------:R-:W-:Y:S06]  /*cc20*/  BRA.DIV UR4, `(.L_x_10497) ;  /* 0x0000002a04e87947 */ /* 0x000fec000b800000 */
[----:B------:R0:W1:Y:S02]  /*cc30*/  SHFL.IDX PT, R14, R24, RZ, 0x1f ;  /* 0x00001fff180e7589 */ /* 0x00006400000e0000 */
.L_x_10552:
[----:B-1----:R-:W-:Y:S02]  /*cc40*/  ISETP.NE.AND P0, PT, R14, RZ, PT ;  /* 0x000000ff0e00720c */ /* 0x002fe40003f05270 */
[----:B------:R-:W-:-:S04]  /*cc50*/  PLOP3.LUT P1, PT, PT, PT, PT, 0x8, 0x0 ;  /* 0x000000000000781c */ /* 0x000fc80003f2e170 */
[----:B0-----:R-:W-:-:S07]  /*cc60*/  P2R R24, PR, RZ, 0x2 ;  /* 0x00000002ff187803 */ /* 0x001fce0000000000 */
[----:B------:R-:W-:Y:S05]  /*cc70*/  @P0 BRA `(.L_x_10498) ;  /* 0x0000000400900947 */ /* 0x000fea0003800000 */
[----:B------:R-:W-:Y:S01]  /*cc80*/  UMOV UR4, 0xffffffff ;  /* 0xffffffff00047882 */ /* 0x000fe20000000000 */
[----:B------:R-:W-:Y:S02]  /*cc90*/  VIADD R0, R17, 0xffffffff ;  /* 0xffffffff11007836 */ /* 0x000fe40000000000 */
[----:B------:R-:W-:Y:S05]  /*cca0*/  BRA.DIV UR4, `(.L_x_10499) ;  /* 0x0000002a04e87947 */ /* 0x000fea000b800000 */
[----:B------:R-:W-:-:S13]  /*ccb0*/  ELECT P6, URZ, PT ;  /* 0x00000000003f782f */ /* 0x000fda00038c0000 */
.L_x_10555:
[----:B------:R-:W-:Y:S05]  /*ccc0*/  @!P6 BRA `(.L_x_10498) ;  /* 0x00000004007ce947 */ /* 0x000fea0003800000 */
[----:B------:R-:W-:Y:S01]  /*ccd0*/  IMAD.MOV.U32 R16, RZ, RZ, R22 ;  /* 0x000000ffff107224 */ /* 0x000fe200078e0016 */
[----:B------:R-:W-:Y:S06]  /*cce0*/  @!P2 BRA `(.L_x_10500) ;  /* 0x000000000048a947 */ /* 0x000fec0003800000 */
[----:B------:R-:W0:Y:S01]  /*ccf0*/  LDC R7, c[0x0][0x43c] ;  /* 0x00010f00ff077b82 */ /* 0x000e220000000800 */
[----:B------:R-:W-:Y:S01]  /*cd00*/  IMAD.MOV.U32 R6, RZ, RZ, R0 ;  /* 0x000000ffff067224 */ /* 0x000fe200078e0000 */
[----:B------:R-:W-:Y:S02]  /*cd10*/  ULDC.64 UR4, c[0x0][0x428] ;  /* 0x00010a0000047ab9 */ /* 0x000fe40000000a00 */
[----:B------:R-:W-:-:S04]  /*cd20*/  IMAD R9, R23, UR4, RZ ;  /* 0x0000000417097c24 */ /* 0x000fc8000f8e02ff */
        /* <DEDUP_REMOVED lines=14> */
.L_x_10500:
[----:B------:R-:W-:Y:S01]  /*ce10*/  IMAD.MOV.U32 R3, RZ, RZ, 0x1 ;  /* 0x00000001ff037424 */ /* 0x000fe200078e00ff */
[----:B------:R-:W-:-:S04]  /*ce20*/  ISETP.NE.AND P1, PT, R29, RZ, PT ;  /* 0x000000ff1d00720c */ /* 0x000fc80003f25270 */
[----:B------:R-:W-:-:S04]  /*ce30*/  SHF.L.U32 R3, R3, 0x1f, RZ ;  /* 0x0000001f03037819 */ /* 0x000fc800000006ff */
[----:B------:R-:W1:Y:S02]  /*ce40*/  SYNCS.PHASECHK.TRANS64.TRYWAIT P0, [UR38+0x17080], R3 ;  /* 0x01708003ff0075a7 */ /* 0x000e640008000166 */
[----:B-1----:R-:W-:Y:S05]  /*ce50*/  @!P0 BRA `(.L_x_10501) ;  /* 0x00000028009c8947 */ /* 0x002fea0003800000 */
.L_x_10556:
[----:B------:R-:W-:Y:S05]  /*ce60*/  @P1 BRA `(.L_x_10502) ;  /* 0x0000000000181947 */ /* 0x000fea0003800000 */
[----:B0-----:R-:W0:Y:S01]  /*ce70*/  S2R R4, SR_TID.X ;  /* 0x0000000000047919 */ /* 0x001e220000002100 */
[----:B------:R-:W-:-:S04]  /*ce80*/  IMAD.MOV.U32 R2, RZ, RZ, 0x3000 ;  /* 0x00003000ff027424 */ /* 0x000fc800078e00ff */
[----:B------:R2:W-:Y:S01]  /*ce90*/  SYNCS.ARRIVE.TRANS64 RZ, [UR38+0x17070], R2 ;  /* 0x01707002ffff79a7 */ /* 0x0005e20008000026 */
[----:B0-----:R-:W-:-:S13]  /*cea0*/  LOP3.LUT P0, RZ, R4, 0x1f, RZ, 0xc0, !PT ;  /* 0x0000001f04ff7812 */ /* 0x001fda000780c0ff */
[----:B--2---:R-:W-:Y:S05]  /*ceb0*/  @!P0 BRA `(.L_x_10502) ;  /* 0x0000000000048947 */ /* 0x004fea0003800000 */
[----:B------:R-:W-:Y:S01]  /*cec0*/  BPT.TRAP 0x1 ;  /* 0x000000040000795c */ /* 0x000fe20000300000 */
.L_x_10502:
        /* <DEDUP_REMOVED lines=28> */
.L_x_10557:
[----:B------:R-:W-:Y:S05]  /*d090*/  @P1 BRA `(.L_x_10504) ;  /* 0x0000000000181947 */ /* 0x000fea0003800000 */
[----:B0-----:R-:W0:Y:S01]  /*d0a0*/  S2R R4, SR_TID.X ;  /* 0x0000000000047919 */ /* 0x001e220000002100 */
[----:B------:R-:W-:-:S04]  /*d0b0*/  IMAD.MOV.U32 R2, RZ, RZ, 0x3000 ;  /* 0x00003000ff027424 */ /* 0x000fc800078e00ff */
[----:B------:R3:W-:Y:S01]  /*d0c0*/  SYNCS.ARRIVE.TRANS64 RZ, [UR38+0x17030], R2 ;  /* 0x01703002ffff79a7 */ /* 0x0007e20008000026 */
[----:B0-----:R-:W-:-:S13]  /*d0d0*/  LOP3.LUT P0, RZ, R4, 0x1f, RZ, 0xc0, !PT ;  /* 0x0000001f04ff7812 */ /* 0x001fda000780c0ff */
[----:B---3--:R-:W-:Y:S05]  /*d0e0*/  @!P0 BRA `(.L_x_10504) ;  /* 0x0000000000048947 */ /* 0x008fea0003800000 */
[----:B------:R-:W-:Y:S01]  /*d0f0*/  BPT.TRAP 0x1 ;  /* 0x000000040000795c */ /* 0x000fe20000300000 */
.L_x_10504:
        /* <DEDUP_REMOVED lines=26> */
[----:B------:R3:W-:Y:S02]  /*d2a0*/  UTMALDG.4D [UR32], [UR4], desc[UR6] ;  /* 0x00000620040075b4 */ /* 0x0007e40008019000 */
[----:B---3--:R-:W-:Y:S01]  /*d2b0*/  NOP ;  /* 0x0000000000007918 */ /* 0x008fe20000000000 */
.L_x_10498:
        /* <DEDUP_REMOVED lines=16> */
[----:B0-----:R-:W-:Y:S02]  /*d3c0*/  IMAD.U32 R4, RZ, RZ, UR6 ;  /* 0x00000006ff047e24 */ /* 0x001fe4000f8e00ff */
[----:B-12---:R-:W0:Y:S01]  /*d3d0*/  LDC.64 R2, c[0x4][R2] ;  /* 0x0100000002027b82 */ /* 0x006e220000000a00 */
        /* <DEDUP_REMOVED lines=10> */
.L_x_10505:
[----:B------:R-:W3:Y:S01]  /*d480*/  S2R R2, SR_TID.X ;  /* 0x0000000000027919 */ /* 0x000ee20000002100 */
[----:B------:R-:W-:Y:S01]  /*d490*/  IMAD.SHL.U32 R20, R29, 0x10, RZ ;  /* 0x000000101d147824 */ /* 0x000fe200078e00ff */
[----:B------:R-:W4:Y:S01]  /*d4a0*/  LDC R9, c[0x0][0x448] ;  /* 0x00011200ff097b82 */ /* 0x000f220000000800 */
[----:B------:R-:W-:Y:S01]  /*d4b0*/  SHF.R.U32.HI R10, RZ, 0x1, R29 ;  /* 0x00000001ff0a7819 */ /* 0x000fe2000001161d */
[----:B------:R-:W5:Y:S01]  /*d4c0*/  S2R R15, SR_CTAID.X ;  /* 0x00000000000f7919 */ /* 0x000f620000002500 */
[----:B------:R-:W-:Y:S01]  /*d4d0*/  UMOV UR4, UR44 ;  /* 0x0000002c00047c82 */ /* 0x000fe20008000000 */
[----:B------:R-:W-:Y:S01]  /*d4e0*/  UMOV UR5, UR41 ;  /* 0x0000002900057c82 */ /* 0x000fe20008000000 */
[----:B------:R-:W-:Y:S01]  /*d4f0*/  ULDC.64 UR6, c[0x0][0x2c8] ;  /* 0x0000b20000067ab9 */ /* 0x000fe20000000a00 */
[----:B------:R-:W0:Y:S01]  /*d500*/  S2R R11, SR_CTAID.Z ;  /* 0x00000000000b7919 */ /* 0x000e220000002700 */
[----:B------:R-:W-:Y:S01]  /*d510*/  ULDC.64 UR8, c[0x0][0x280] ;  /* 0x0000a00000087ab9 */ /* 0x000fe20000000a00 */
[----:B----4-:R-:W-:-:S02]  /*d520*/  ISETP.NE.AND P1, PT, R9, 0x1, PT ;  /* 0x000000010900780c */ /* 0x010fc40003f25270 */
[----:B---3--:R-:W-:-:S05]  /*d530*/  SHF.R.U32.HI R21, RZ, 0x1, R2 ;  /* 0x00000001ff157819 */ /* 0x008fca0000011602 */
[----:B------:R-:W-:-:S06]  /*d540*/  IMAD.SHL.U32 R0, R21, 0x20, RZ ;  /* 0x0000002015007824 */ /* 0x000fcc00078e00ff */
[----:B------:R-:W3:Y:S01]  /*d550*/  @P1 LDC R12, c[0x0][0x44c] ;  /* 0x00011300ff0c1b82 */ /* 0x000ee20000000800 */
[----:B0-----:R-:W-:Y:S02]  /*d560*/  SHF.R.S32.HI R21, RZ, 0x1f, R11 ;  /* 0x0000001fff157819 */ /* 0x001fe4000001140b */
[----:B------:R-:W-:-:S04]  /*d570*/  LOP3.LUT R0, R0, 0x60, RZ, 0xc0, !PT ;  /* 0x0000006000007812 */ /* 0x000fc800078ec0ff */
[----:B------:R-:W-:Y:S01]  /*d580*/  LOP3.LUT R0, R0, 0x700, R20, 0xf8, !PT ;  /* 0x0000070000007812 */ /* 0x000fe200078ef814 */
[----:B------:R-:W0:Y:S01]  /*d590*/  @P1 LDC R4, c[0x0][0x450] ;  /* 0x00011400ff041b82 */ /* 0x000e220000000800 */
[----:B------:R-:W-:Y:S01]  /*d5a0*/  SHF.R.U32.HI R20, RZ, 0x3, R2 ;  /* 0x00000003ff147819 */ /* 0x000fe20000011602 */
[----:B------:R-:W-:-:S03]  /*d5b0*/  IMAD.SHL.U32 R2, R2, 0x10, RZ ;  /* 0x0000001002027824 */ /* 0x000fc600078e00ff */
[----:B------:R-:W-:Y:S02]  /*d5c0*/  LOP3.LUT R20, R20, 0x1, RZ, 0xc0, !PT ;  /* 0x0000000114147812 */ /* 0x000fe400078ec0ff */
[----:B------:R-:W-:-:S03]  /*d5d0*/  LOP3.LUT R6, R2, 0x10, RZ, 0xc0, !PT ;  /* 0x0000001002067812 */ /* 0x000fc600078ec0ff */
[C---:B------:R-:W-:Y:S02]  /*d5e0*/  IMAD.SHL.U32 R2, R20.reuse, 0x10, RZ ;  /* 0x0000001014027824 */ /* 0x040fe400078e00ff */
[----:B-12---:R-:W-:Y:S02]  /*d5f0*/  IMAD R3, R20, 0x80, R6 ;  /* 0x0000008014037824 */ /* 0x006fe400078e0206 */
[----:B------:R-:W1:Y:S03]  /*d600*/  S2R R20, SR_TID.X ;  /* 0x0000000000147919 */ /* 0x000e660000002100 */
[----:B------:R-:W-:Y:S02]  /*d610*/  LOP3.LUT R0, R0, R3, R2, 0xf6, !PT ;  /* 0x0000000300007212 */ /* 0x000fe400078ef602 */
[----:B------:R-:W2:Y:S01]  /*d620*/  LDC.64 R2, c[0x0][0x2e0] ;  /* 0x0000b800ff027b82 */ /* 0x000ea20000000a00 */
[----:B-1----:R-:W-:-:S02]  /*d630*/  IMAD.SHL.U32 R5, R20, 0x40, RZ ;  /* 0x0000004014057824 */ /* 0x002fc400078e00ff */
[----:B------:R-:W1:Y:S03]  /*d640*/  S2R R20, SR_CTAID.Z ;  /* 0x0000000000147919 */ /* 0x000e660000002700 */
[----:B------:R-:W-:-:S05]  /*d650*/  LOP3.LUT R8, R10, 0x40, R5, 0xf8, !PT ;  /* 0x000000400a087812 */ /* 0x000fca00078ef805 */
[----:B-----5:R-:W-:-:S04]  /*d660*/  IMAD R7, R15, 0xc0, R8 ;  /* 0x000000c00f077824 */ /* 0x020fc800078e0208 */
[----:B---3--:R-:W-:-:S04]  /*d670*/  @P1 IMAD.HI.U32 R5, R7, R12, RZ ;  /* 0x0000000c07051227 */ /* 0x008fc800078e00ff */
[----:B------:R-:W-:Y:S01]  /*d680*/  IMAD.MOV.U32 R8, RZ, RZ, R7 ;  /* 0x000000ffff087224 */ /* 0x000fe200078e0007 */
[----:B0-----:R-:W-:Y:S01]  /*d690*/  @P1 SHF.R.U32.HI R8, RZ, R4, R5 ;  /* 0x00000004ff081219 */ /* 0x001fe20000011605 */
[----:B--2---:R-:W-:-:S04]  /*d6a0*/  IMAD R4, R21, R2, RZ ;  /* 0x0000000215047224 */ /* 0x004fc800078e02ff */
[----:B------:R-:W-:-:S04]  /*d6b0*/  IMAD.MOV R12, RZ, RZ, -R8 ;  /* 0x000000ffff0c7224 */ /* 0x000fc800078e0a08 */
[----:B------:R-:W-:Y:S02]  /*d6c0*/  IMAD R12, R9, R12, R7 ;  /* 0x0000000c090c7224 */ /* 0x000fe400078e0207 */
[----:B------:R-:W-:-:S03]  /*d6d0*/  VIADD R7, R7, 0x80 ;  /* 0x0000008007077836 */ /* 0x000fc60000000000 */
[----:B------:R-:W-:Y:S01]  /*d6e0*/  SHF.R.S32.HI R13, RZ, 0x1f, R12 ;  /* 0x0000001fff0d7819 */ /* 0x000fe2000001140c */
[C---:B-1----:R-:W-:Y:S01]  /*d6f0*/  IMAD R5, R20.reuse, R3, R4 ;  /* 0x0000000314057224 */ /* 0x042fe200078e0204 */
[----:B------:R-:W-:Y:S01]  /*d700*/  SHF.R.S32.HI R4, RZ, 0x1f, R8 ;  /* 0x0000001fff047819 */ /* 0x000fe20000011408 */
[----:B------:R-:W-:Y:S01]  /*d710*/  IMAD.WIDE.U32 R2, R20, R2, UR4 ;  /* 0x0000000414027e25 */ /* 0x000fe2000f8e0002 */
[----:B------:R-:W-:-:S03]  /*d720*/  ULDC.64 UR4, c[0x0][0x2d0] ;  /* 0x0000b40000047ab9 */ /* 0x000fc60000000a00 */
[----:B------:R-:W-:Y:S02]  /*d730*/  IMAD.IADD R3, R3, 0x1, R5 ;  /* 0x0000000103037824 */ /* 0x000fe400078e0205 */
[----:B------:R-:W-:Y:S02]  /*d740*/  IMAD R5, R4, UR4, RZ ;  /* 0x0000000404057c24 */ /* 0x000fe4000f8e02ff */
[----:B------:R-:W-:Y:S02]  /*d750*/  IMAD R13, R13, UR6, RZ ;  /* 0x000000060d0d7c24 */ /* 0x000fe4000f8e02ff */
[C---:B------:R-:W-:Y:S02]  /*d760*/  IMAD R11, R8.reuse, UR5, R5 ;  /* 0x00000005080b7c24 */ /* 0x040fe4000f8e0205 */
[----:B------:R-:W-:Y:S02]  /*d770*/  IMAD.WIDE.U32 R4, R8, UR4, R2 ;  /* 0x0000000408047c25 */ /* 0x000fe4000f8e0002 */
[----:B------:R-:W0:Y:S02]  /*d780*/  @P1 LDC R8, c[0x0][0x44c] ;  /* 0x00011300ff081b82 */ /* 0x000e240000000800 */
[----:B------:R-:W-:-:S02]  /*d790*/  IMAD.IADD R5, R5, 0x1, R11 ;  /* 0x0000000105057824 */ /* 0x000fc400078e020b */
[C---:B------:R-:W-:Y:S02]  /*d7a0*/  IMAD R13, R12.reuse, UR7, R13 ;  /* 0x000000070c0d7c24 */ /* 0x040fe4000f8e020d */
[----:B------:R-:W-:Y:S02]  /*d7b0*/  IMAD.WIDE.U32 R4, R12, UR6, R4 ;  /* 0x000000060c047c25 */ /* 0x000fe4000f8e0004 */
[----:B------:R-:W1:Y:S01]  /*d7c0*/  @P1 LDC R11, c[0x0][0x450] ;  /* 0x00011400ff0b1b82 */ /* 0x000e620000000800 */
[----:B------:R-:W-:-:S04]  /*d7d0*/  IADD3 R4, P0, R4, UR8, RZ ;  /* 0x0000000804047c10 */ /* 0x000fc8000ff1e0ff */
[----:B------:R-:W-:Y:S01]  /*d7e0*/  IADD3.X R5, R5, UR9, R13, P0, !PT ;  /* 0x0000000905057c10 */ /* 0x000fe200087fe40d */
[----:B------:R-:W-:Y:S02]  /*d7f0*/  IMAD.MOV.U32 R13, RZ, RZ, R7 ;  /* 0x000000ffff0d7224 */ /* 0x000fe400078e0007 */
[----:B0-----:R-:W-:-:S05]  /*d800*/  @P1 IMAD.HI.U32 R8, R7, R8, RZ ;  /* 0x0000000807081227 */ /* 0x001fca00078e00ff */
[----:B-1----:R-:W-:-:S04]  /*d810*/  @P1 SHF.R.U32.HI R13, RZ, R11, R8 ;  /* 0x0000000bff0d1219 */ /* 0x002fc80000011608 */
[--C-:B------:R-:W-:Y:S01]  /*d820*/  SHF.R.S32.HI R8, RZ, 0x1f, R13.reuse ;  /* 0x0000001fff087819 */ /* 0x100fe2000001140d */
[----:B------:R-:W-:Y:S02]  /*d830*/  IMAD.MOV R12, RZ, RZ, -R13 ;  /* 0x000000ffff0c7224 */ /* 0x000fe400078e0a0d */
[----:B------:R-:W-:-:S04]  /*d840*/  IMAD.WIDE.U32 R2, R13, UR4, R2 ;  /* 0x000000040d027c25 */ /* 0x000fc8000f8e0002 */
[----:B------:R-:W-:Y:S02]  /*d850*/  IMAD R7, R9, R12, R7 ;  /* 0x0000000c09077224 */ /* 0x000fe400078e0207 */
[----:B------:R-:W-:Y:S01]  /*d860*/  IMAD R8, R8, UR4, RZ ;  /* 0x0000000408087c24 */ /* 0x000fe2000f8e02ff */
[----:B------:R-:W-:Y:S02]  /*d870*/  ULDC UR4, c[0x0][0x2b8] ;  /* 0x0000ae0000047ab9 */ /* 0x000fe40000000800 */
[----:B------:R-:W-:Y:S01]  /*d880*/  ISETP.GE.AND P2, PT, R6, UR4, PT ;  /* 0x0000000406007c0c */ /* 0x000fe2000bf46270 */
[----:B------:R-:W-:Y:S01]  /*d890*/  IMAD R13, R13, UR5, R8 ;  /* 0x000000050d0d7c24 */ /* 0x000fe2000f8e0208 */
[----:B------:R-:W-:-:S03]  /*d8a0*/  SHF.R.S32.HI R8, RZ, 0x1f, R7 ;  /* 0x0000001fff087819 */ /* 0x000fc60000011407 */
[----:B------:R-:W-:Y:S02]  /*d8b0*/  IMAD.IADD R3, R3, 0x1, R13 ;  /* 0x0000000103037824 */ /* 0x000fe400078e020d */
[----:B------:R-:W-:Y:S02]  /*d8c0*/  IMAD R8, R8, UR6, RZ ;  /* 0x0000000608087c24 */ /* 0x000fe4000f8e02ff */
[----:B------:R-:W-:-:S04]  /*d8d0*/  IMAD.WIDE.U32 R2, R7, UR6, R2 ;  /* 0x0000000607027c25 */ /* 0x000fc8000f8e0002 */
[----:B------:R-:W-:Y:S01]  /*d8e0*/  IMAD R11, R7, UR7, R8 ;  /* 0x00000007070b7c24 */ /* 0x000fe2000f8e0208 */
[----:B------:R-:W-:-:S04]  /*d8f0*/  LOP3.LUT R7, R6, 0x20, RZ, 0xfc, !PT ;  /* 0x0000002006077812 */ /* 0x000fc800078efcff */
[----:B------:R-:W-:Y:S02]  /*d900*/  ISETP.GE.AND P0, PT, R7, UR4, PT ;  /* 0x0000000407007c0c */ /* 0x000fe4000bf06270 */
[----:B------:R-:W-:-:S04]  /*d910*/  LOP3.LUT R7, R6, 0x40, RZ, 0xfc, !PT ;  /* 0x0000004006077812 */ /* 0x000fc800078efcff */
[----:B------:R-:W-:Y:S01]  /*d920*/  ISETP.GE.AND P1, PT, R7, UR4, PT ;  /* 0x0000000407007c0c */ /* 0x000fe2000bf26270 */
[----:B------:R-:W-:Y:S01]  /*d930*/  UMOV UR4, 0xffffffff ;  /* 0xffffffff00047882 */ /* 0x000fe20000000000 */
[----:B------:R-:W-:-:S04]  /*d940*/  IADD3 R7, P3, R2, UR8, RZ ;  /* 0x0000000802077c10 */ /* 0x000fc8000ff7e0ff */
[----:B------:R-:W-:Y:S01]  /*d950*/  IADD3.X R8, R3, UR9, R11, P3, !PT ;  /* 0x0000000903087c10 */ /* 0x000fe20009ffe40b */
[----:B------:R-:W-:Y:S08]  /*d960*/  BRA.DIV UR4, `(.L_x_10506) ;  /* 0x0000002204007947 */ /* 0x000ff0000b800000 */
[----:B------:R-:W0:Y:S01]  /*d970*/  SHFL.IDX PT, R3, R4, RZ, 0x1e1f ;  /* 0x001e1fff04037589 */ /* 0x000e2200000e0000 */
[----:B------:R-:W-:Y:S01]  /*d980*/  ULDC UR4, c[0x0][0x288] ;  /* 0x0000a20000047ab9 */ /* 0x000fe20000000800 */
[----:B------:R-:W-:Y:S02]  /*d990*/  IMAD R10, R15, 0xc0, R10 ;  /* 0x000000c00f0a7824 */ /* 0x000fe400078e020a */
[----:B------:R-:W1:Y:S01]  /*d9a0*/  SHFL.IDX PT, R2, R5, RZ, 0x1e1f ;  /* 0x001e1fff05027589 */ /* 0x000e6200000e0000 */
[----:B------:R-:W-:Y:S02]  /*d9b0*/  IMAD R9, R9, UR4, RZ ;  /* 0x0000000409097c24 */ /* 0x000fe4000f8e02ff */
[C---:B------:R-:W-:Y:S01]  /*d9c0*/  VIADD R12, R10.reuse, 0x40 ;  /* 0x000000400a0c7836 */ /* 0x040fe20000000000 */
[----:B------:R2:W3:Y:S02]  /*d9d0*/  SHFL.IDX PT, R14, R4, 0x1, 0x1e1f ;  /* 0x003e1f00040e7f89 */ /* 0x0004e400000e0000 */
[----:B------:R-:W-:-:S02]  /*d9e0*/  ISETP.GE.AND P3, PT, R10, R9, PT ;  /* 0x000000090a00720c */ /* 0x000fc40003f66270 */
[----:B------:R-:W4:Y:S04]  /*d9f0*/  SHFL.IDX PT, R5, R5, 0x1, 0x1e1f ;  /* 0x003e1f0005057f89 */ /* 0x000f2800000e0000 */
[----:B------:R-:W2:Y:S07]  /*da00*/  SHFL.IDX PT, R8, R8, RZ, 0x1e1f ;  /* 0x001e1fff08087589 */ /* 0x000eae00000e0000 */
[----:B------:R-:W-:Y:S01]  /*da10*/  @!P3 VIADD R21, R0, UR38 ;  /* 0x000000260015bc36 */ /* 0x000fe20008000000 */
[----:B0-----:R-:W-:-:S05]  /*da20*/  @!P3 IADD3 R20, P4, R6, R3, RZ ;  /* 0x000000030614b210 */ /* 0x001fca0007f9e0ff */
[----:B-1----:R-:W-:Y:S01]  /*da30*/  @!P3 IMAD.X R3, RZ, RZ, R2, P4 ;  /* 0x000000ffff03b224 */ /* 0x002fe200020e0602 */
[----:B------:R-:W-:Y:S01]  /*da40*/  ISETP.GE.AND P4, PT, R12, R9, PT ;  /* 0x000000090c00720c */ /* 0x000fe20003f86270 */
[----:B------:R-:W-:-:S05]  /*da50*/  @!P3 IMAD.MOV.U32 R2, RZ, RZ, R20 ;  /* 0x000000ffff02b224 */ /* 0x000fca00078e0014 */
[----:B------:R-:W-:Y:S04]  /*da60*/  @!P3 LDGSTS.E.BYPASS.LTC128B.128 [R21+0xc400], desc[UR42][R2.64], !P2 ;  /* 0x0c4000000215bfae */ /* 0x000fe8000d101d6a */
[----:B------:R-:W-:Y:S03]  /*da70*/  @!P3 LDGSTS.E.BYPASS.LTC128B.128 [R21+0xdc00], desc[UR42][R2.64+0x20], !P0 ;  /* 0x0dc000200215bfae */ /* 0x000fe6000c101d6a */
[----:B--2---:R-:W-:Y:S01]  /*da80*/  @!P4 VIADD R4, R0, UR38 ;  /* 0x000000260004cc36 */ /* 0x004fe20008000000 */
[----:B------:R0:W-:Y:S01]  /*da90*/  @!P3 LDGSTS.E.BYPASS.LTC128B.128 [R21+0xf400], desc[UR42][R2.64+0x40], !P1 ;  /* 0x0f4000400215bfae */ /* 0x0001e2000c901d6a */
[----:B---3--:R-:W-:-:S05]  /*daa0*/  @!P4 IADD3 R14, P3, R6, R14, RZ ;  /* 0x0000000e060ec210 */ /* 0x008fca0007f7e0ff */
[----:B----4-:R-:W-:Y:S02]  /*dab0*/  @!P4 IMAD.X R5, RZ, RZ, R5, P3 ;  /* 0x000000ffff05c224 */ /* 0x010fe400018e0605 */
[----:B0-----:R-:W-:Y:S02]  /*dac0*/  @!P4 IMAD.MOV.U32 R2, RZ, RZ, R14 ;  /* 0x000000ffff02c224 */ /* 0x001fe400078e000e */
[----:B------:R-:W-:Y:S01]  /*dad0*/  @!P4 IMAD.MOV.U32 R3, RZ, RZ, R5 ;  /* 0x000000ffff03c224 */ /* 0x000fe200078e0005 */
[----:B------:R0:W1:Y:S04]  /*dae0*/  SHFL.IDX PT, R14, R7, RZ, 0x1e1f ;  /* 0x001e1fff070e7589 */ /* 0x00006800000e0000 */
[----:B------:R0:W-:Y:S04]  /*daf0*/  @!P4 LDGSTS.E.BYPASS.LTC128B.128 [R4+0xcc00], desc[UR42][R2.64], !P2 ;  /* 0x0cc000000204cfae */ /* 0x0001e8000d101d6a */
[----:B------:R0:W-:Y:S04]  /*db00*/  @!P4 LDGSTS.E.BYPASS.LTC128B.128 [R4+0xe400], desc[UR42][R2.64+0x20], !P0 ;  /* 0x0e4000200204cfae */ /* 0x0001e8000c101d6a */
[----:B------:R0:W-:Y:S02]  /*db10*/  @!P4 LDGSTS.E.BYPASS.LTC128B.128 [R4+0xfc00], desc[UR42][R2.64+0x40], !P1 ;  /* 0x0fc000400204cfae */ /* 0x0001e4000c901d6a */
.L_x_10564:
[----:B------:R-:W-:Y:S01]  /*db20*/  VIADD R10, R10, 0x80 ;  /* 0x000000800a0a7836 */ /* 0x000fe20000000000 */
[----:B------:R-:W-:Y:S01]  /*db30*/  BSSY B0, `(.L_x_10507) ;  /* 0x000000d000007945 */ /* 0x000fe20003800000 */
[----:B0-----:R-:W-:-:S03]  /*db40*/  IMAD.MOV.U32 R4, RZ, RZ, 0x1 ;  /* 0x00000001ff047424 */ /* 0x001fc600078e00ff */
        /* <DEDUP_REMOVED lines=11> */
.L_x_10508:
[----:B------:R-:W-:Y:S05]  /*dc00*/  BSYNC B0 ;  /* 0x0000000000007941 */ /* 0x000fea0003800000 */
.L_x_10507:
        /* <DEDUP_REMOVED lines=10> */
.L_x_10565:
[----:B-1----:R-:W-:Y:S01]  /*dcb0*/  IMAD.MOV.U32 R14, RZ, RZ, 0x1 ;  /* 0x00000001ff0e7424 */ /* 0x002fe200078e00ff */
[----:B------:R-:W-:Y:S06]  /*dcc0*/  @!P1 BRA `(.L_x_10510) ;  /* 0x0000000c00d49947 */ /* 0x000fec0003800000 */
[----:B------:R-:W1:Y:S01]  /*dcd0*/  S2R R2, SR_TID.X ;  /* 0x0000000000027919 */ /* 0x000e620000002100 */
[----:B------:R-:W-:Y:S02]  /*dce0*/  IMAD.U32 R21, RZ, RZ, UR40 ;  /* 0x00000028ff157e24 */ /* 0x000fe4000f8e00ff */
[----:B------:R-:W-:Y:S02]  /*dcf0*/  IMAD.IADD R15, R28, 0x1, R18 ;  /* 0x000000011c0f7824 */ /* 0x000fe400078e0212 */
[----:B------:R-:W-:Y:S01]  /*dd00*/  IMAD.MOV.U32 R4, RZ, RZ, 0x1 ;  /* 0x00000001ff047424 */ /* 0x000fe200078e00ff */
[----:B------:R-:W-:Y:S01]  /*dd10*/  LOP3.LUT R21, R21, 0x1, RZ, 0xfc, !PT ;  /* 0x0000000115157812 */ /* 0x000fe200078efcff */
[----:B------:R-:W-:Y:S01]  /*dd20*/  IMAD.MOV.U32 R5, RZ, RZ, RZ ;  /* 0x000000ffff057224 */ /* 0x000fe200078e00ff */
[----:B-1----:R-:W-:-:S07]  /*dd30*/  LOP3.LUT R20, R2, 0x1f, RZ, 0xc0, !PT ;  /* 0x0000001f02147812 */ /* 0x002fce00078ec0ff */
.L_x_10531:
[----:B------:R-:W-:Y:S01]  /*dd40*/  ISETP.NE.AND P1, PT, R24, RZ, PT ;  /* 0x000000ff1800720c */ /* 0x000fe20003f25270 */
[----:B------:R-:W-:Y:S01]  /*dd50*/  VIADD R13, R5, 0x1 ;  /* 0x00000001050d7836 */ /* 0x000fe20000000000 */
[----:B------:R-:W-:Y:S04]  /*dd60*/  BSSY B0, `(.L_x_10511) ;  /* 0x0000095000007945 */ /* 0x000fe80003800000 */
[----:B------:R-:W-:-:S04]  /*dd70*/  ISETP.NE.AND P0, PT, R13, 0x2, PT ;  /* 0x000000020d00780c */ /* 0x000fc80003f05270 */
[----:B0-----:R-:W-:Y:S02]  /*dd80*/  SEL R3, RZ, 0x1, P0 ;  /* 0x00000001ff037807 */ /* 0x001fe40000000000 */
[----:B------:R-:W-:Y:S02]  /*dd90*/  SEL R13, R13, RZ, P0 ;  /* 0x000000ff0d0d7207 */ /* 0x000fe40000000000 */
[----:B------:R-:W-:Y:S01]  /*dda0*/  LOP3.LUT R14, R4, R3, RZ, 0x3c, !PT ;  /* 0x00000003040e7212 */ /* 0x000fe200078e3cff */
[----:B------:R-:W-:Y:S06]  /*ddb0*/  @!P1 BRA `(.L_x_10512) ;  /* 0x00000008003c9947 */ /* 0x000fec0003800000 */
[----:B------:R-:W-:Y:S01]  /*ddc0*/  ISETP.NE.AND P1, PT, R25, RZ, PT ;  /* 0x000000ff1900720c */ /* 0x000fe20003f25270 */
        /* <DEDUP_REMOVED lines=21> */
.L_x_10513:
[----:B------:R-:W-:Y:S02]  /*df20*/  LEA R6, R13, UR38, 0x3 ;  /* 0x000000260d067c11 */ /* 0x000fe4000f8e18ff */
[----:B------:R-:W-:Y:S02]  /*df30*/  SHF.L.U32 R3, R14, 0x1f, RZ ;  /* 0x0000001f0e037819 */ /* 0x000fe400000006ff */
[----:B------:R-:W-:Y:S02]  /*df40*/  ISETP.NE.AND P1, PT, R29, RZ, PT ;  /* 0x000000ff1d00720c */ /* 0x000fe40003f25270 */
[----:B------:R-:W1:Y:S02]  /*df50*/  SYNCS.PHASECHK.TRANS64.TRYWAIT P0, [R6+URZ+0x17080], R3 ;  /* 0x01708003060075a7 */ /* 0x000e64000800017f */
[----:B-1----:R-:W-:Y:S09]  /*df60*/  @!P0 BRA `(.L_x_10514) ;  /* 0x0000001c00888947 */ /* 0x002ff20003800000 */
.L_x_10566:
[----:B------:R-:W-:Y:S04]  /*df70*/  BSSY B1, `(.L_x_10515) ;  /* 0x0000007000017945 */ /* 0x000fe80003800000 */
[----:B------:R-:W-:Y:S05]  /*df80*/  @P1 BRA `(.L_x_10516) ;  /* 0x0000000000141947 */ /* 0x000fea0003800000 */
[----:B------:R-:W-:Y:S01]  /*df90*/  ISETP.NE.AND P0, PT, R20, RZ, PT ;  /* 0x000000ff1400720c */ /* 0x000fe20003f05270 */
[----:B------:R-:W-:-:S04]  /*dfa0*/  IMAD.MOV.U32 R7, RZ, RZ, 0x3000 ;  /* 0x00003000ff077424 */ /* 0x000fc800078e00ff */
[----:B------:R2:W-:Y:S08]  /*dfb0*/  SYNCS.ARRIVE.TRANS64 RZ, [R6+URZ+0x17070], R7 ;  /* 0x0170700706ff79a7 */ /* 0x0005f0000800003f */
[----:B------:R-:W-:Y:S05]  /*dfc0*/  @!P0 BRA `(.L_x_10516) ;  /* 0x0000000000048947 */ /* 0x000fea0003800000 */
[----:B------:R-:W-:Y:S01]  /*dfd0*/  BPT.TRAP 0x1 ;  /* 0x000000040000795c */ /* 0x000fe20000300000 */
.L_x_10516:
[----:B------:R-:W-:Y:S05]  /*dfe0*/  BSYNC B1 ;  /* 0x0000000000017941 */ /* 0x000fea0003800000 */
.L_x_10515:
        /* <DEDUP_REMOVED lines=15> */
.L_x_10517:
        /* <DEDUP_REMOVED lines=13> */
.L_x_10518:
        /* <DEDUP_REMOVED lines=15> */
.L_x_10519:
        /* <DEDUP_REMOVED lines=10> */
.L_x_10567:
[----:B------:R-:W-:Y:S01]  /*e340*/  BSSY B1, `(.L_x_10521) ;  /* 0x0000009000017945 */ /* 0x000fe20003800000 */
[----:B------:R-:W-:Y:S02]  /*e350*/  IMAD.MOV.U32 R2, RZ, RZ, 0x0 ;  /* 0x00000000ff027424 */ /* 0x000fe400078e00ff */
[----:B-12---:R-:W-:Y:S01]  /*e360*/  IMAD.MOV.U32 R3, RZ, RZ, 0x14f00000 ;  /* 0x14f00000ff037424 */ /* 0x006fe200078e00ff */
[----:B------:R-:W-:Y:S06]  /*e370*/  @P1 BRA `(.L_x_10522) ;  /* 0x0000000000141947 */ /* 0x000fec0003800000 */
[----:B------:R-:W-:Y:S01]  /*e380*/  ISETP.NE.AND P0, PT, R20, RZ, PT ;  /* 0x000000ff1400720c */ /* 0x000fe20003f05270 */
[----:B------:R-:W-:-:S04]  /*e390*/  IMAD.MOV.U32 R12, RZ, RZ, 0x3000 ;  /* 0x00003000ff0c7424 */ /* 0x000fc800078e00ff */
[----:B------:R1:W-:Y:S08]  /*e3a0*/  SYNCS.ARRIVE.TRANS64 RZ, [R6+URZ+0x17030], R12 ;  /* 0x0170300c06ff79a7 */ /* 0x0003f0000800003f */
[----:B------:R-:W-:Y:S05]  /*e3b0*/  @!P0 BRA `(.L_x_10522) ;  /* 0x0000000000048947 */ /* 0x000fea0003800000 */
[----:B------:R-:W-:Y:S01]  /*e3c0*/  BPT.TRAP 0x1 ;  /* 0x000000040000795c */ /* 0x000fe20000300000 */
.L_x_10522:
[----:B------:R-:W-:Y:S05]  /*e3d0*/  BSYNC B1 ;  /* 0x0000000000017941 */ /* 0x000fea0003800000 */
.L_x_10521:
        /* <DEDUP_REMOVED lines=12> */
.L_x_10523:
        /* <DEDUP_REMOVED lines=13> */
.L_x_10524:
        /* <DEDUP_REMOVED lines=13> */
.L_x_10525:
[----:B------:R-:W-:-:S13]  /*e640*/  @P0 ELECT P1, URZ, PT ;  /* 0x00000000003f082f */ /* 0x000fda0003820000 */
[----:B------:R-:W-:Y:S01]  /*e650*/  @P1 R2UR UR13, R16 ;  /* 0x00000000100d12ca */ /* 0x000fe200000e0000 */
[----:B------:R-:W-:Y:S01]  /*e660*/  UMOV UR12, UR36 ;  /* 0x00000024000c7c82 */ /* 0x000fe20008000000 */
[----:B------:R-:W-:-:S11]  /*e670*/  @P1 PLOP3.LUT P0, PT, P1, PT, PT, 0x8, 0x0 ;  /* 0x000000000000181c */ /* 0x000fd60000f0e170 */
[----:B------:R2:W-:Y:S01]  /*e680*/  UTMALDG.4D [UR8], [UR6], desc[UR14] ;  /* 0x00000e08060075b4 */ /* 0x0005e20008019000 */
[----:B------:R-:W-:Y:S01]  /*e690*/  PLOP3.LUT P1, PT, PT, PT, PT, 0x8, 0x0 ;  /* 0x000000000000781c */ /* 0x000fe20003f2e170 */
[----:B--2---:R-:W-:-:S12]  /*e6a0*/  @P0 BRA.U.ANY `(.L_x_10525) ;  /* 0xfffffffd00e40947 */ /* 0x004fd8000393ffff */
.L_x_10512:
[----:B------:R-:W-:Y:S05]  /*e6b0*/  BSYNC B0 ;  /* 0x0000000000007941 */ /* 0x000fea0003800000 */
.L_x_10511:
[----:B------:R-:W-:-:S13]  /*e6c0*/  ISETP.NE.AND P0, PT, R21, 0x3, PT ;  /* 0x000000031500780c */ /* 0x000fda0003f05270 */
[----:B------:R-:W-:Y:S05]  /*e6d0*/  @!P0 BRA `(.L_x_10526) ;  /* 0x0000000000048947 */ /* 0x000fea0003800000 */
[----:B------:R-:W-:Y:S01]  /*e6e0*/  BPT.TRAP 0x1 ;  /* 0x000000040000795c */ /* 0x000fe20000300000 */
.L_x_10526:
[----:B------:R-:W-:Y:S01]  /*e6f0*/  LOP3.LUT R2, R4, 0x1, RZ, 0x3c, !PT ;  /* 0x0000000104027812 */ /* 0x000fe200078e3cff */
[----:B-1----:R-:W-:Y:S01]  /*e700*/  IMAD.U32 R6, RZ, RZ, UR40 ;  /* 0x00000028ff067e24 */ /* 0x002fe2000f8e00ff */
[----:B------:R-:W-:Y:S02]  /*e710*/  LEA R3, R5, UR38, 0x3 ;  /* 0x0000002605037c11 */ /* 0x000fe4000f8e18ff */
[----:B------:R-:W-:Y:S02]  /*e720*/  SHF.L.U32 R2, R2, 0x1f, RZ ;  /* 0x0000001f02027819 */ /* 0x000fe400000006ff */
[----:B------:R-:W-:Y:S02]  /*e730*/  LOP3.LUT R6, R6, 0x2, RZ, 0xfc, !PT ;  /* 0x0000000206067812 */ /* 0x000fe400078efcff */
[----:B------:R-:W1:Y:S02]  /*e740*/  SYNCS.PHASECHK.TRANS64.TRYWAIT P0, [R3+URZ+0x17070], R2 ;  /* 0x01707002030075a7 */ /* 0x000e64000800017f */
[----:B------:R-:W-:Y:S01]  /*e750*/  ISETP.NE.AND P1, PT, R6, 0x3, PT ;  /* 0x000000030600780c */ /* 0x000fe20003f25270 */
[----:B-1----:R-:W-:-:S12]  /*e760*/  @!P0 BRA `(.L_x_10527) ;  /* 0x0000001400b08947 */ /* 0x002fd80003800000 */
.L_x_10568:
[----:B------:R-:W-:Y:S05]  /*e770*/  @!P1 BRA `(.L_x_10528) ;  /* 0x0000000000049947 */ /* 0x000fea0003800000 */
[----:B------:R-:W-:Y:S01]  /*e780*/  BPT.TRAP 0x1 ;  /* 0x000000040000795c */ /* 0x000fe20000300000 */
.L_x_10528:
[----:B------:R-:W-:Y:S01]  /*e790*/  SHF.L.U32 R4, R4, 0x1f, RZ ;  /* 0x0000001f04047819 */ /* 0x000fe200000006ff */
[----:B-1----:R-:W-:-:S03]  /*e7a0*/  IMAD R2, R5, 0x3000, RZ ;  /* 0x0000300005027824 */ /* 0x002fc600078e02ff */
[----:B------:R-:W1:Y:S02]  /*e7b0*/  SYNCS.PHASECHK.TRANS64.TRYWAIT P0, [R3+URZ+0x17060], R4 ;  /* 0x01706004030075a7 */ /* 0x000e64000800017f */
[----:B-1----:R-:W-:Y:S05]  /*e7c0*/  @!P0 BRA `(.L_x_10529) ;  /* 0x0000001400ac8947 */ /* 0x002fea0003800000 */
.L_x_10569:
[C---:B------:R-:W-:Y:S01]  /*e7d0*/  LOP3.LUT R12, R2.reuse, R19, RZ, 0xfc, !PT ;  /* 0x00000013020c7212 */ /* 0x040fe200078efcff */
[----:B------:R-:W-:Y:S05]  /*e7e0*/  WARPSYNC.ALL ;  /* 0x0000000000007948 */ /* 0x000fea0003800000 */
[----:B-1----:R-:W1:Y:S01]  /*e7f0*/  LDSM.16.MT88.4 R4, [R12+UR38+0x6400] ;  /* 0x006400260c04783b */ /* 0x002e620008004200 */
[----:B0-----:R-:W-:Y:S01]  /*e800*/  VIADD R17, R2, 0x1000 ;  /* 0x0000100002117836 */ /* 0x001fe20000000000 */
        /* <DEDUP_REMOVED lines=8> */
[----:B------:R-:W-:Y:S03]  /*e890*/  STSM.16.M88.4 [R4], R8 ;  /* 0x0000000804007844 */ /* 0x000fe60000000200 */
[----:B------:R-:W-:Y:S01]  /*e8a0*/  IMAD.IADD R17, R27, 0x1, R17 ;  /* 0x000000011b117824 */ /* 0x000fe200078e0211 */
[----:B------:R-:W0:Y:S02]  /*e8b0*/  LDSM.16.MT88.4 R4, [R5+UR38+0x6400] ;  /* 0x006400260504783b */ /* 0x000e240008004200 */
[----:B0-----:R-:W-:-:S02]  /*e8c0*/  PRMT R8, R4, 0x6420, R5 ;  /* 0x0000642004087816 */ /* 0x001fc40000000005 */
[----:B------:R-:W-:Y:S02]  /*e8d0*/  PRMT R9, R4, 0x7531, R5 ;  /* 0x0000753104097816 */ /* 0x000fe40000000005 */
[C-C-:B------:R-:W-:Y:S02]  /*e8e0*/  PRMT R10, R6.reuse, 0x6420, R7.reuse ;  /* 0x00006420060a7816 */ /* 0x140fe40000000007 */
[----:B------:R-:W-:-:S05]  /*e8f0*/  PRMT R11, R6, 0x7531, R7 ;  /* 0x00007531060b7816 */ /* 0x000fca0000000007 */
[----:B------:R0:W-:Y:S02]  /*e900*/  STSM.16.M88.4 [R17], R8 ;  /* 0x0000000811007844 */ /* 0x0001e40000000200 */
[----:B0-----:R-:W-:Y:S01]  /*e910*/  VIADD R17, R2, 0x2000 ;  /* 0x0000200002117836 */ /* 0x001fe20000000000 */
[----:B------:R-:W-:-:S04]  /*e920*/  IADD3 R2, R27, R15, R2 ;  /* 0x0000000f1b027210 */ /* 0x000fc80007ffe002 */
        /* <DEDUP_REMOVED lines=35> */
.L_x_10530:
        /* <DEDUP_REMOVED lines=12> */
.L_x_10510:
[----:B------:R-:W-:-:S07]  /*ec20*/  IMAD.MOV.U32 R13, RZ, RZ, RZ ;  /* 0x000000ffff0d7224 */ /* 0x000fce00078e00ff */
.L_x_10532:
[----:B------:R-:W-:-:S04]  /*ec30*/  ULOP3.LUT UR4, UR40, 0x1, URZ, 0xfc, !UPT ;  /* 0x0000000128047892 */ /* 0x000fc8000f8efc3f */
[----:B------:R-:W-:-:S06]  /*ec40*/  UISETP.NE.AND UP0, UPT, UR4, 0x3, UPT ;  /* 0x000000030400788c */ /* 0x000fcc000bf05270 */
[----:B------:R-:W-:-:S13]  /*ec50*/  PLOP3.LUT P0, PT, PT, PT, UP0, 0x80, 0x0 ;  /* 0x000000000000781c */ /* 0x000fda0003f0f008 */
[----:B------:R-:W-:Y:S05]  /*ec60*/  @!P0 BRA `(.L_x_10533) ;  /* 0x0000000000048947 */ /* 0x000fea0003800000 */
[----:B------:R-:W-:Y:S01]  /*ec70*/  BPT.TRAP 0x1 ;  /* 0x000000040000795c */ /* 0x000fe20000300000 */
.L_x_10533:
[----:B0-----:R-:W-:Y:S01]  /*ec80*/  LOP3.LUT R3, R14, 0x1, RZ, 0x3c, !PT ;  /* 0x000000010e037812 */ /* 0x001fe200078e3cff */
[----:B------:R-:W-:Y:S01]  /*ec90*/  BSSY B0, `(.L_x_10534) ;  /* 0x0000005000007945 */ /* 0x000fe20003800000 */
[----:B------:R-:W-:Y:S02]  /*eca0*/  LEA R2, R13, UR38, 0x3 ;  /* 0x000000260d027c11 */ /* 0x000fe4000f8e18ff */
[----:B------:R-:W-:-:S04]  /*ecb0*/  SHF.L.U32 R3, R3, 0x1f, RZ ;  /* 0x0000001f03037819 */ /* 0x000fc800000006ff */
[----:B------:R-:W0:Y:S02]  /*ecc0*/  SYNCS.PHASECHK.TRANS64.TRYWAIT P0, [R2+URZ+0x17070], R3 ;  /* 0x01707003020075a7 */ /* 0x000e24000800017f */
[----:B0-----:R-:W-:Y:S05]  /*ecd0*/  @!P0 BRA `(.L_x_10535) ;  /* 0x00000010007c8947 */ /* 0x001fea0003800000 */
.L_x_10570:
[----:B------:R-:W-:Y:S05]  /*ece0*/  BSYNC B0 ;  /* 0x0000000000007941 */ /* 0x000fea0003800000 */
.L_x_10534:
[----:B------:R-:W-:-:S06]  /*ecf0*/  ULOP3.LUT UR4, UR40, 0x2, URZ, 0xfc, !UPT ;  /* 0x0000000228047892 */ /* 0x000fcc000f8efc3f */
[----:B------:R-:W-:-:S05]  /*ed00*/  IMAD.U32 R0, RZ, RZ, UR4 ;  /* 0x00000004ff007e24 */ /* 0x000fca000f8e00ff */
[----:B------:R-:W-:-:S13]  /*ed10*/  ISETP.NE.AND P1, PT, R0, 0x3, PT ;  /* 0x000000030000780c */ /* 0x000fda0003f25270 */
[----:B------:R-:W-:Y:S05]  /*ed20*/  @!P1 BRA `(.L_x_10536) ;  /* 0x0000000000049947 */ /* 0x000fea0003800000 */
[----:B------:R-:W-:Y:S01]  /*ed30*/  BPT.TRAP 0x1 ;  /* 0x000000040000795c */ /* 0x000fe20000300000 */
.L_x_10536:
[----:B------:R-:W-:Y:S01]  /*ed40*/  SHF.L.U32 R5, R14, 0x1f, RZ ;  /* 0x0000001f0e057819 */ /* 0x000fe200000006ff */
[----:B------:R-:W-:-:S03]  /*ed50*/  IMAD R0, R13, 0x3000, RZ ;  /* 0x000030000d007824 */ /* 0x000fc600078e02ff */
[----:B------:R-:W1:Y:S02]  /*ed60*/  SYNCS.PHASECHK.TRANS64.TRYWAIT P0, [R2+URZ+0x17060], R5 ;  /* 0x01706005020075a7 */ /* 0x000e64000800017f */
[----:B0-----:R-:W-:Y:S01]  /*ed70*/  LOP3.LUT R3, R0, R19, RZ, 0xfc, !PT ;  /* 0x0000001300037212 */ /* 0x001fe200078efcff */
[----:B-1----:R-:W-:Y:S06]  /*ed80*/  @!P0 BRA `(.L_x_10537) ;  /* 0x0000001000648947 */ /* 0x002fec0003800000 */
.L_x_10571:
        /* <DEDUP_REMOVED lines=57> */
.L_x_10538:
        /* <DEDUP_REMOVED lines=12> */
.L_x_10491:
[----:B------:R-:W1:Y:S01]  /*f1e0*/  S2R R4, SR_CgaCtaId ;  /* 0x0000000000047919 */ /* 0x000e620000008800 */
[----:B------:R-:W-:Y:S02]  /*f1f0*/  MOV R3, 0x400 ;  /* 0x0000040000037802 */ /* 0x000fe40000000f00 */
[----:B------:R-:W-:Y:S02]  /*f200*/  SHF.L.U32 R2, R2, 0x1f, RZ ;  /* 0x0000001f02027819 */ /* 0x000fe400000006ff */
[----:B-1----:R-:W-:-:S04]  /*f210*/  LEA R7, R4, R3, 0x18 ;  /* 0x0000000304077211 */ /* 0x002fc800078ec0ff */
[----:B------:R-:W1:Y:S02]  /*f220*/  SYNCS.PHASECHK.TRANS64.TRYWAIT P0, [R7+URZ+0x17020], R2 ;  /* 0x01702002070075a7 */ /* 0x000e64000800017f */
[----:B-1----:R-:W-:Y:S05]  /*f230*/  @!P0 BRA `(.L_x_10539) ;  /* 0x0000000c004c8947 */ /* 0x002fea0003800000 */
.L_x_10572:
        /* <DEDUP_REMOVED lines=13> */
.L_x_10540:
        /* <DEDUP_REMOVED lines=12> */
.L_x_10573:
[----:B------:R-:W1:Y:S02]  /*f3d0*/  SYNCS.PHASECHK.TRANS64.TRYWAIT P1, [R3+URZ], R2 ;  /* 0x00000002030075a7 */ /* 0x000e64000802017f */
[----:B-1----:R-:W-:Y:S05]  /*f3e0*/  @!P1 BRA `(.L_x_10542) ;  /* 0x0000000c00089947 */ /* 0x002fea0003800000 */
.L_x_10574:
[----:B------:R-:W-:Y:S05]  /*f3f0*/  @!P0 BRA `(.L_x_10543) ;  /* 0x0000000000048947 */ /* 0x000fea0003800000 */
[----:B------:R-:W-:Y:S01]  /*f400*/  BPT.TRAP 0x1 ;  /* 0x000000040000795c */ /* 0x000fe20000300000 */
.L_x_10543:
[----:B-1----:R-:W-:-:S04]  /*f410*/  IMAD R3, R0, 0x8, R7 ;  /* 0x0000000800037824 */ /* 0x002fc800078e0207 */
[----:B------:R-:W1:Y:S02]  /*f420*/  SYNCS.PHASECHK.TRANS64.TRYWAIT P1, [R3+URZ+0x17060], R4 ;  /* 0x01706004030075a7 */ /* 0x000e64000802017f */
[----:B-1----:R-:W-:Y:S05]  /*f430*/  @!P1 BRA `(.L_x_10544) ;  /* 0x0000000c00089947 */ /* 0x002fea0003800000 */
.L_x_10575:
[----:B------:R-:W-:Y:S05]  /*f440*/  @!P0 BRA `(.L_x_10545) ;  /* 0x0000000000048947 */ /* 0x000fea0003800000 */
[----:B------:R-:W-:Y:S01]  /*f450*/  BPT.TRAP 0x1 ;  /* 0x000000040000795c */ /* 0x000fe20000300000 */
.L_x_10545:
[----:B0-----:R-:W-:-:S04]  /*f460*/  IMAD R5, R6, 0x8, R7 ;  /* 0x0000000806057824 */ /* 0x001fc800078e0207 */
[----:B------:R-:W0:Y:S02]  /*f470*/  SYNCS.PHASECHK.TRANS64.TRYWAIT P1, [R5+URZ+0x17060], R2 ;  /* 0x01706002050075a7 */ /* 0x000e24000802017f */
[----:B0-----:R-:W-:Y:S05]  /*f480*/  @!P1 BRA `(.L_x_10546) ;  /* 0x0000000c00089947 */ /* 0x001fea0003800000 */
.L_x_10576:
[----:B------:R-:W-:Y:S05]  /*f490*/  @!P0 BRA `(.L_x_10547) ;  /* 0x0000000000048947 */ /* 0x000fea0003800000 */
[----:B------:R-:W-:Y:S01]  /*f4a0*/  BPT.TRAP 0x1 ;  /* 0x000000040000795c */ /* 0x000fe20000300000 */
.L_x_10547:
[----:B------:R-:W2:Y:S02]  /*f4b0*/  SYNCS.PHASECHK.TRANS64.TRYWAIT P0, [R3+URZ+0x17080], R4 ;  /* 0x01708004030075a7 */ /* 0x000ea4000800017f */
[----:B--2---:R-:W-:Y:S05]  /*f4c0*/  @!P0 BRA `(.L_x_10548) ;  /* 0x0000000c000c8947 */ /* 0x004fea0003800000 */
.L_x_10549:
[----:B---3--:R3:W4:Y:S02]  /*f4d0*/  SYNCS.PHASECHK.TRANS64.TRYWAIT P0, [R5+URZ+0x17080], R2 ;  /* 0x01708002050075a7 */ /* 0x008724000800017f */
[----:B----4-:R-:W-:Y:S05]  /*f4e0*/  @!P0 NANOSLEEP.SYNCS 0x989680 ;  /* 0x009896800000895d */ /* 0x010fea0003900000 */
[----:B------:R-:W4:Y:S02]  /*f4f0*/  @!P0 SYNCS.PHASECHK.TRANS64 P0, [R5+URZ+0x17080], R2 ;  /* 0x01708002050085a7 */ /* 0x000f24000800007f */
[----:B----4-:R-:W-:Y:S05]  /*f500*/  @!P0 BRA `(.L_x_10549) ;  /* 0xfffffffc00f08947 */ /* 0x010fea000383ffff */
.L_x_10450:
[----:B------:R-:W-:Y:S05]  /*f510*/  BSYNC B6 ;  /* 0x0000000000067941 */ /* 0x000fea0003800000 */
.L_x_10447:
[----:B------:R-:W-:Y:S05]  /*f520*/  EXIT ;  /* 0x000000000000794d */ /* 0x000fea0003800000 */
.L_x_10454:
[----:B0-----:R-:W-:-:S04]  /*f530*/  IMAD.U32 R3, RZ, RZ, UR39 ;  /* 0x00000027ff037e24 */ /* 0x001fc8000f8e00ff */
[----:B------:R0:W1:Y:S03]  /*f540*/  SYNCS.PHASECHK.TRANS64.TRYWAIT P0, [R3+URZ+0x17000], R6 ;  /* 0x01700006030075a7 */ /* 0x000066000800017f */
[----:B-1----:R-:W-:Y:S05]  /*f550*/  @!P0 NANOSLEEP.SYNCS 0x989680 ;  /* 0x009896800000895d */ /* 0x002fea0003900000 */
[----:B------:R-:W1:Y:S02]  /*f560*/  @!P0 SYNCS.PHASECHK.TRANS64 P0, [R3+URZ+0x17000], R6 ;  /* 0x01700006030085a7 */ /* 0x000e64000800007f */
[----:B-1----:R-:W-:Y:S05]  /*f570*/  @!P0 BRA `(.L_x_10454) ;  /* 0xfffffffc00ec8947 */ /* 0x002fea000383ffff */
[----:B------:R-:W-:Y:S05]  /*f580*/  BRA `(.L_x_10550) ;  /* 0xffffff2000547947 */ /* 0x000fea000383ffff */
.L_x_10458:
[----:B0-----:R-:W-:-:S04]  /*f590*/  IMAD.U32 R3, RZ, RZ, UR39 ;  /* 0x00000027ff037e24 */ /* 0x001fc8000f8e00ff */
[----:B------:R0:W2:Y:S03]  /*f5a0*/  SYNCS.PHASECHK.TRANS64.TRYWAIT P2, [R3+URZ+0x17030], R6 ;  /* 0x01703006030075a7 */ /* 0x0000a6000804017f */
[----:B--2---:R-:W-:Y:S05]  /*f5b0*/  @!P2 NANOSLEEP.SYNCS 0x989680 ;  /* 0x009896800000a95d */ /* 0x004fea0003900000 */
[----:B------:R-:W2:Y:S02]  /*f5c0*/  @!P2 SYNCS.PHASECHK.TRANS64 P2, [R3+URZ+0x17030], R6 ;  /* 0x017030060300a5a7 */ /* 0x000ea4000804007f */
[----:B--2---:R-:W-:Y:S05]  /*f5d0*/  @!P2 BRA `(.L_x_10458) ;  /* 0xfffffffc00eca947 */ /* 0x004fea000383ffff */
[----:B------:R-:W-:Y:S05]  /*f5e0*/  BRA `(.L_x_10457) ;  /* 0xffffff2000747947 */ /* 0x000fea000383ffff */
.L_x_10463:
[----:B-1----:R-:W-:-:S04]  /*f5f0*/  IMAD.U32 R11, RZ, RZ, UR26 ;  /* 0x0000001aff0b7e24 */ /* 0x002fc8000f8e00ff */
[----:B------:R1:W2:Y:S03]  /*f600*/  SYNCS.PHASECHK.TRANS64.TRYWAIT P3, [R11+URZ+0x17030], R8 ;  /* 0x017030080b0075a7 */ /* 0x0002a6000806017f */
[----:B--2---:R-:W-:Y:S05]  /*f610*/  @!P3 NANOSLEEP.SYNCS 0x989680 ;  /* 0x009896800000b95d */ /* 0x004fea0003900000 */
[----:B------:R-:W2:Y:S02]  /*f620*/  @!P3 SYNCS.PHASECHK.TRANS64 P3, [R11+URZ+0x17030], R8 ;  /* 0x017030080b00b5a7 */ /* 0x000ea4000806007f */
[----:B--2---:R-:W-:Y:S05]  /*f630*/  @!P3 BRA `(.L_x_10463) ;  /* 0xfffffffc00ecb947 */ /* 0x004fea000383ffff */
[----:B------:R-:W-:Y:S05]  /*f640*/  BRA `(.L_x_10462) ;  /* 0xffffff4c00c07947 */ /* 0x000fea000383ffff */
.L_x_10467:
[----:B-1----:R-:W-:-:S04]  /*f650*/  IMAD.U32 R41, RZ, RZ, UR14 ;  /* 0x0000000eff297e24 */ /* 0x002fc8000f8e00ff */
[----:B------:R1:W2:Y:S03]  /*f660*/  SYNCS.PHASECHK.TRANS64.TRYWAIT P3, [R41+URZ+0x17050], R8 ;  /* 0x01705008290075a7 */ /* 0x0002a6000806017f */
[----:B--2---:R-:W-:Y:S05]  /*f670*/  @!P3 NANOSLEEP.SYNCS 0x989680 ;  /* 0x009896800000b95d */ /* 0x004fea0003900000 */
[----:B------:R-:W2:Y:S02]  /*f680*/  @!P3 SYNCS.PHASECHK.TRANS64 P3, [R41+URZ+0x17050], R8 ;  /* 0x017050082900b5a7 */ /* 0x000ea4000806007f */
[----:B--2---:R-:W-:Y:S05]  /*f690*/  @!P3 BRA `(.L_x_10467) ;  /* 0xfffffffc00ecb947 */ /* 0x004fea000383ffff */
[----:B------:R-:W-:Y:S05]  /*f6a0*/  BRA `(.L_x_10466) ;  /* 0xffffff5400087947 */ /* 0x000fea000383ffff */
.L_x_10474:
[----:B-1----:R-:W-:-:S04]  /*f6b0*/  IMAD.U32 R9, RZ, RZ, UR23 ;  /* 0x00000017ff097e24 */ /* 0x002fc8000f8e00ff */
[----:B------:R1:W2:Y:S03]  /*f6c0*/  SYNCS.PHASECHK.TRANS64.TRYWAIT P2, [R9+URZ+0x17030], R8 ;  /* 0x01703008090075a7 */ /* 0x0002a6000804017f */
[----:B--2---:R-:W-:Y:S05]  /*f6d0*/  @!P2 NANOSLEEP.SYNCS 0x989680 ;  /* 0x009896800000a95d */ /* 0x004fea0003900000 */
[----:B------:R-:W2:Y:S02]  /*f6e0*/  @!P2 SYNCS.PHASECHK.TRANS64 P2, [R9+URZ+0x17030], R8 ;  /* 0x017030080900a5a7 */ /* 0x000ea4000804007f */
[----:B--2---:R-:W-:Y:S05]  /*f6f0*/  @!P2 BRA `(.L_x_10474) ;  /* 0xfffffffc00eca947 */ /* 0x004fea000383ffff */
[----:B------:R-:W-:Y:S05]  /*f700*/  BRA `(.L_x_10473) ;  /* 0xffffff7800e87947 */ /* 0x000fea000383ffff */
.L_x_10478:
[----:B-1----:R-:W-:-:S04]  /*f710*/  IMAD.U32 R11, RZ, RZ, UR14 ;  /* 0x0000000eff0b7e24 */ /* 0x002fc8000f8e00ff */
[----:B------:R1:W3:Y:S03]  /*f720*/  SYNCS.PHASECHK.TRANS64.TRYWAIT P2, [R11+URZ+0x17050], R8 ;  /* 0x017050080b0075a7 */ /* 0x0002e6000804017f */
[----:B---3--:R-:W-:Y:S05]  /*f730*/  @!P2 NANOSLEEP.SYNCS 0x989680 ;  /* 0x009896800000a95d */ /* 0x008fea0003900000 */
[----:B------:R-:W3:Y:S02]  /*f740*/  @!P2 SYNCS.PHASECHK.TRANS64 P2, [R11+URZ+0x17050], R8 ;  /* 0x017050080b00a5a7 */ /* 0x000ee4000804007f */
[----:B---3--:R-:W-:Y:S05]  /*f750*/  @!P2 BRA `(.L_x_10478) ;  /* 0xfffffffc00eca947 */ /* 0x008fea000383ffff */
[----:B------:R-:W-:Y:S05]  /*f760*/  BRA `(.L_x_10477) ;  /* 0xffffff88003c7947 */ /* 0x000fea000383ffff */
.L_x_10484:
[----:B-1----:R-:W-:-:S04]  /*f770*/  IMAD.U32 R5, RZ, RZ, UR11 ;  /* 0x0000000bff057e24 */ /* 0x002fc8000f8e00ff */
[----:B------:R1:W2:Y:S03]  /*f780*/  SYNCS.PHASECHK.TRANS64.TRYWAIT P1, [R5+URZ+0x17050], R0 ;  /* 0x01705000050075a7 */ /* 0x0002a6000802017f */
[----:B--2---:R-:W-:Y:S05]  /*f790*/  @!P1 NANOSLEEP.SYNCS 0x989680 ;  /* 0x009896800000995d */ /* 0x004fea0003900000 */
[----:B------:R-:W2:Y:S02]  /*f7a0*/  @!P1 SYNCS.PHASECHK.TRANS64 P1, [R5+URZ+0x17050], R0 ;  /* 0x01705000050095a7 */ /* 0x000ea4000802007f */
[----:B--2---:R-:W-:Y:S05]  /*f7b0*/  @!P1 BRA `(.L_x_10484) ;  /* 0xfffffffc00ec9947 */ /* 0x004fea000383ffff */
[----:B------:R-:W-:Y:S05]  /*f7c0*/  BRA `(.L_x_10483) ;  /* 0xffffff9c008c7947 */ /* 0x000fea000383ffff */
.L_x_10497:
[----:B------:R-:W-:Y:S02]  /*f7d0*/  IMAD.MOV.U32 R13, RZ, RZ, R24 ;  /* 0x000000ffff0d7224 */ /* 0x000fe400078e0018 */
[----:B------:R-:W-:Y:S02]  /*f7e0*/  IMAD.MOV.U32 R12, RZ, RZ, RZ ;  /* 0x000000ffff0c7224 */ /* 0x000fe400078e00ff */
[----:B------:R-:W-:Y:S02]  /*f7f0*/  IMAD.MOV.U32 R11, RZ, RZ, 0x1f ;  /* 0x0000001fff0b7424 */ /* 0x000fe400078e00ff */
[----:B------:R-:W-:-:S07]  /*f800*/  IMAD.MOV.U32 R15, RZ, RZ, -0x1 ;  /* 0xffffffffff0f7424 */ /* 0x000fce00078e00ff */
[----:B------:R-:W-:Y:S05]  /*f810*/  WARPSYNC.COLLECTIVE R15, `(.L_x_10551) ;  /* 0x000000000f087348 */ /* 0x000fea0003c00000 */
[----:B------:R0:W1:Y:S02]  /*f820*/  SHFL.IDX P6, R14, R13, R12, R11 ;  /* 0x0000000c0d0e7389 */ /* 0x00006400000c000b */
[----:B01----:R-:W-:Y:S01]  /*f830*/  ENDCOLLECTIVE ;  /* 0x000000000000791b */ /* 0x003fe20003800000 */
.L_x_10551:
[----:B------:R-:W-:Y:S05]  /*f840*/  BRA `(.L_x_10552) ;  /* 0xffffffd000fc7947 */ /* 0x000fea000383ffff */
.L_x_10499:
[----:B------:R-:W-:Y:S01]  /*f850*/  BSSY B0, `(.L_x_10553) ;  /* 0x0000006000007945 */ /* 0x000fe20003800000 */
[----:B------:R-:W-:-:S07]  /*f860*/  IMAD.MOV.U32 R15, RZ, RZ, -0x1 ;  /* 0xffffffffff0f7424 */ /* 0x000fce00078e00ff */
[----:B------:R-:W-:Y:S05]  /*f870*/  WARPSYNC.COLLECTIVE R15, `(.L_x_10554) ;  /* 0x000000000f0c7348 */ /* 0x000fea0003c00000 */
[----:B------:R-:W-:Y:S02]  /*f880*/  ELECT P6, UR62, PT ;  /* 0x00000000003e782f */ /* 0x000fe400038c0000 */
[----:B------:R-:W-:Y:S01]  /*f890*/  MOV R14, UR62 ;  /* 0x0000003e000e7c02 */ /* 0x000fe20008000f00 */
[----:B------:R-:W-:Y:S10]  /*f8a0*/  ENDCOLLECTIVE ;  /* 0x000000000000791b */ /* 0x000ff40003800000 */
.L_x_10554:
[----:B------:R-:W-:Y:S05]  /*f8b0*/  BSYNC B0 ;  /* 0x0000000000007941 */ /* 0x000fea0003800000 */
.L_x_10553:
[----:B------:R-:W-:Y:S05]  /*f8c0*/  BRA `(.L_x_10555) ;  /* 0xffffffd000fc7947 */ /* 0x000fea000383ffff */
.L_x_10501:
[----:B-1----:R1:W2:Y:S02]  /*f8d0*/  SYNCS.PHASECHK.TRANS64.TRYWAIT P0, [R26+URZ+0x17080], R3 ;  /* 0x017080031a0075a7 */ /* 0x0022a4000800017f */
[----:B--2---:R-:W-:Y:S05]  /*f8e0*/  @!P0 NANOSLEEP.SYNCS 0x989680 ;  /* 0x009896800000895d */ /* 0x004fea0003900000 */
[----:B------:R-:W2:Y:S02]  /*f8f0*/  @!P0 SYNCS.PHASECHK.TRANS64 P0, [R26+URZ+0x17080], R3 ;  /* 0x017080031a0085a7 */ /* 0x000ea4000800007f */
[----:B--2---:R-:W-:Y:S05]  /*f900*/  @!P0 BRA `(.L_x_10501) ;  /* 0xfffffffc00f08947 */ /* 0x004fea000383ffff */
[----:B------:R-:W-:Y:S05]  /*f910*/  BRA `(.L_x_10556) ;  /* 0xffffffd400507947 */ /* 0x000fea000383ffff */
.L_x_10503:
[----:B--2---:R2:W3:Y:S02]  /*f920*/  SYNCS.PHASECHK.TRANS64.TRYWAIT P0, [R26+URZ+0x17040], R3 ;  /* 0x017040031a0075a7 */ /* 0x0044e4000800017f */
[----:B---3--:R-:W-:Y:S05]  /*f930*/  @!P0 NANOSLEEP.SYNCS 0x989680 ;  /* 0x009896800000895d */ /* 0x008fea0003900000 */
[----:B------:R-:W3:Y:S02]  /*f940*/  @!P0 SYNCS.PHASECHK.TRANS64 P0, [R26+URZ+0x17040], R3 ;  /* 0x017040031a0085a7 */ /* 0x000ee4000800007f */
[----:B---3--:R-:W-:Y:S05]  /*f950*/  @!P0 BRA `(.L_x_10503) ;  /* 0xfffffffc00f08947 */ /* 0x008fea000383ffff */
[----:B------:R-:W-:Y:S05]  /*f960*/  BRA `(.L_x_10557) ;  /* 0xffffffd400c87947 */ /* 0x000fea000383ffff */
.L_x_10506:
[----:B------:R-:W-:Y:S02]  /*f970*/  IMAD R10, R15, 0xc0, R10 ;  /* 0x000000c00f0a7824 */ /* 0x000fe400078e020a */
[----:B------:R-:W-:Y:S02]  /*f980*/  IMAD.MOV.U32 R13, RZ, RZ, R5 ;  /* 0x000000ffff0d7224 */ /* 0x000fe400078e0005 */
[----:B------:R-:W-:Y:S02]  /*f990*/  IMAD.MOV.U32 R12, RZ, RZ, RZ ;  /* 0x000000ffff0c7224 */ /* 0x000fe400078e00ff */
[----:B------:R-:W-:Y:S02]  /*f9a0*/  IMAD.MOV.U32 R11, RZ, RZ, 0x1e1f ;  /* 0x00001e1fff0b7424 */ /* 0x000fe400078e00ff */
[----:B------:R-:W-:-:S07]  /*f9b0*/  IMAD.MOV.U32 R15, RZ, RZ, -0x1 ;  /* 0xffffffffff0f7424 */ /* 0x000fce00078e00ff */
[----:B------:R-:W-:Y:S05]  /*f9c0*/  WARPSYNC.COLLECTIVE R15, `(.L_x_10558) ;  /* 0x000000000f087348 */ /* 0x000fea0003c00000 */
[----:B------:R0:W1:Y:S02]  /*f9d0*/  SHFL.IDX P6, R14, R13, R12, R11 ;  /* 0x0000000c0d0e7389 */ /* 0x00006400000c000b */
[----:B01----:R-:W-:Y:S01]  /*f9e0*/  ENDCOLLECTIVE ;  /* 0x000000000000791b */ /* 0x003fe20003800000 */
.L_x_10558:
[----:B------:R-:W-:Y:S02]  /*f9f0*/  IMAD.MOV.U32 R13, RZ, RZ, R4 ;  /* 0x000000ffff0d7224 */ /* 0x000fe400078e0004 */
[----:B------:R-:W-:-:S07]  /*fa00*/  IMAD.MOV.U32 R2, RZ, RZ, R14 ;  /* 0x000000ffff027224 */ /* 0x000fce00078e000e */
[----:B------:R-:W-:Y:S05]  /*fa10*/  WARPSYNC.COLLECTIVE R15, `(.L_x_10559) ;  /* 0x000000000f087348 */ /* 0x000fea0003c00000 */
[----:B------:R0:W1:Y:S02]  /*fa20*/  SHFL.IDX P6, R14, R13, R12, R11 ;  /* 0x0000000c0d0e7389 */ /* 0x00006400000c000b */
[----:B01----:R-:W-:Y:S01]  /*fa30*/  ENDCOLLECTIVE ;  /* 0x000000000000791b */ /* 0x003fe20003800000 */
.L_x_10559:
        /* <DEDUP_REMOVED lines=10> */
.L_x_10560:
        /* <DEDUP_REMOVED lines=14> */
.L_x_10561:
        /* <DEDUP_REMOVED lines=10> */
.L_x_10562:
        /* <DEDUP_REMOVED lines=13> */
.L_x_10563:
[----:B------:R-:W-:Y:S05]  /*fd30*/  BRA `(.L_x_10564) ;  /* 0xffffffdc00787947 */ /* 0x000fea000383ffff */
.L_x_10509:
[----:B0-----:R0:W2:Y:S02]  /*fd40*/  SYNCS.PHASECHK.TRANS64.TRYWAIT P0, [R26+URZ+0x17020], R3 ;  /* 0x017020031a0075a7 */ /* 0x0010a4000800017f */
[----:B--2---:R-:W-:Y:S05]  /*fd50*/  @!P0 NANOSLEEP.SYNCS 0x989680 ;  /* 0x009896800000895d */ /* 0x004fea0003900000 */
[----:B------:R-:W2:Y:S02]  /*fd60*/  @!P0 SYNCS.PHASECHK.TRANS64 P0, [R26+URZ+0x17020], R3 ;  /* 0x017020031a0085a7 */ /* 0x000ea4000800007f */
[----:B--2---:R-:W-:Y:S05]  /*fd70*/  @!P0 BRA `(.L_x_10509) ;  /* 0xfffffffc00f08947 */ /* 0x004fea000383ffff */
[----:B------:R-:W-:Y:S05]  /*fd80*/  BRA `(.L_x_10565) ;  /* 0xffffffdc00c87947 */ /* 0x000fea000383ffff */
.L_x_10514:
[----:B-1----:R1:W2:Y:S02]  /*fd90*/  SYNCS.PHASECHK.TRANS64.TRYWAIT P0, [R6+URZ+0x17080], R3 ;  /* 0x01708003060075a7 */ /* 0x0022a4000800017f */
[----:B--2---:R-:W-:Y:S05]  /*fda0*/  @!P0 NANOSLEEP.SYNCS 0x989680 ;  /* 0x009896800000895d */ /* 0x004fea0003900000 */
[----:B------:R-:W2:Y:S02]  /*fdb0*/  @!P0 SYNCS.PHASECHK.TRANS64 P0, [R6+URZ+0x17080], R3 ;  /* 0x01708003060085a7 */ /* 0x000ea4000800007f */
[----:B--2---:R-:W-:Y:S05]  /*fdc0*/  @!P0 BRA `(.L_x_10514) ;  /* 0xfffffffc00f08947 */ /* 0x004fea000383ffff */
[----:B------:R-:W-:Y:S05]  /*fdd0*/  BRA `(.L_x_10566) ;  /* 0xffffffe000647947 */ /* 0x000fea000383ffff */
.L_x_10520:
[----:B--2---:R2:W3:Y:S02]  /*fde0*/  SYNCS.PHASECHK.TRANS64.TRYWAIT P0, [R6+URZ+0x17040], R3 ;  /* 0x01704003060075a7 */ /* 0x0044e4000800017f */
[----:B---3--:R-:W-:Y:S05]  /*fdf0*/  @!P0 NANOSLEEP.SYNCS 0x989680 ;  /* 0x009896800000895d */ /* 0x008fea0003900000 */
[----:B------:R-:W3:Y:S02]  /*fe00*/  @!P0 SYNCS.PHASECHK.TRANS64 P0, [R6+URZ+0x17040], R3 ;  /* 0x01704003060085a7 */ /* 0x000ee4000800007f */
[----:B---3--:R-:W-:Y:S05]  /*fe10*/  @!P0 BRA `(.L_x_10520) ;  /* 0xfffffffc00f08947 */ /* 0x008fea000383ffff */
[----:B------:R-:W-:Y:S05]  /*fe20*/  BRA `(.L_x_10567) ;  /* 0xffffffe400447947 */ /* 0x000fea000383ffff */
.L_x_10527:
[----:B-1----:R1:W2:Y:S02]  /*fe30*/  SYNCS.PHASECHK.TRANS64.TRYWAIT P0, [R3+URZ+0x17070], R2 ;  /* 0x01707002030075a7 */ /* 0x0022a4000800017f */
[----:B--2---:R-:W-:Y:S05]  /*fe40*/  @!P0 NANOSLEEP.SYNCS 0x989680 ;  /* 0x009896800000895d */ /* 0x004fea0003900000 */
[----:B------:R-:W2:Y:S02]  /*fe50*/  @!P0 SYNCS.PHASECHK.TRANS64 P0, [R3+URZ+0x17070], R2 ;  /* 0x01707002030085a7 */ /* 0x000ea4000800007f */
[----:B--2---:R-:W-:Y:S05]  /*fe60*/  @!P0 BRA `(.L_x_10527) ;  /* 0xfffffffc00f08947 */ /* 0x004fea000383ffff */
[----:B------:R-:W-:Y:S05]  /*fe70*/  BRA `(.L_x_10568) ;  /* 0xffffffe8003c7947 */ /* 0x000fea000383ffff */
.L_x_10529:
[----:B-1----:R1:W2:Y:S02]  /*fe80*/  SYNCS.PHASECHK.TRANS64.TRYWAIT P0, [R3+URZ+0x17060], R4 ;  /* 0x01706004030075a7 */ /* 0x0022a4000800017f */
[----:B--2---:R-:W-:Y:S05]  /*fe90*/  @!P0 NANOSLEEP.SYNCS 0x989680 ;  /* 0x009896800000895d */ /* 0x004fea0003900000 */
[----:B------:R-:W2:Y:S02]  /*fea0*/  @!P0 SYNCS.PHASECHK.TRANS64 P0, [R3+URZ+0x17060], R4 ;  /* 0x01706004030085a7 */ /* 0x000ea4000800007f */
[----:B--2---:R-:W-:Y:S05]  /*feb0*/  @!P0 BRA `(.L_x_10529) ;  /* 0xfffffffc00f08947 */ /* 0x004fea000383ffff */
[----:B------:R-:W-:Y:S05]  /*fec0*/  BRA `(.L_x_10569) ;  /* 0xffffffe800407947 */ /* 0x000fea000383ffff */
.L_x_10535:
[----:B0-----:R0:W1:Y:S02]  /*fed0*/  SYNCS.PHASECHK.TRANS64.TRYWAIT P0, [R2+URZ+0x17070], R3 ;  /* 0x01707003020075a7 */ /* 0x001064000800017f */
[----:B-1----:R-:W-:Y:S05]  /*fee0*/  @!P0 NANOSLEEP.SYNCS 0x989680 ;  /* 0x009896800000895d */ /* 0x002fea0003900000 */
[----:B------:R-:W1:Y:S02]  /*fef0*/  @!P0 SYNCS.PHASECHK.TRANS64 P0, [R2+URZ+0x17070], R3 ;  /* 0x01707003020085a7 */ /* 0x000e64000800007f */
[----:B-1----:R-:W-:Y:S05]  /*ff00*/  @!P0 BRA `(.L_x_10535) ;  /* 0xfffffffc00f08947 */ /* 0x002fea000383ffff */
[----:B------:R-:W-:Y:S05]  /*ff10*/  BRA `(.L_x_10570) ;  /* 0xffffffec00707947 */ /* 0x000fea000383ffff */
.L_x_10537:
[----:B0-----:R0:W1:Y:S02]  /*ff20*/  SYNCS.PHASECHK.TRANS64.TRYWAIT P0, [R2+URZ+0x17060], R5 ;  /* 0x01706005020075a7 */ /* 0x001064000800017f */
[----:B-1----:R-:W-:Y:S05]  /*ff30*/  @!P0 NANOSLEEP.SYNCS 0x989680 ;  /* 0x009896800000895d */ /* 0x002fea0003900000 */
[----:B------:R-:W1:Y:S02]  /*ff40*/  @!P0 SYNCS.PHASECHK.TRANS64 P0, [R2+URZ+0x17060], R5 ;  /* 0x01706005020085a7 */ /* 0x000e64000800007f */
[----:B-1----:R-:W-:Y:S05]  /*ff50*/  @!P0 BRA `(.L_x_10537) ;  /* 0xfffffffc00f08947 */ /* 0x002fea000383ffff */
[----:B------:R-:W-:Y:S05]  /*ff60*/  BRA `(.L_x_10571) ;  /* 0xffffffec00887947 */ /* 0x000fea000383ffff */
.L_x_10539:
[----:B-1----:R1:W2:Y:S02]  /*ff70*/  SYNCS.PHASECHK.TRANS64.TRYWAIT P0, [R7+URZ+0x17020], R2 ;  /* 0x01702002070075a7 */ /* 0x0022a4000800017f */
[----:B--2---:R-:W-:Y:S05]  /*ff80*/  @!P0 NANOSLEEP.SYNCS 0x989680 ;  /* 0x009896800000895d */ /* 0x004fea0003900000 */
[----:B------:R-:W2:Y:S02]  /*ff90*/  @!P0 SYNCS.PHASECHK.TRANS64 P0, [R7+URZ+0x17020], R2 ;  /* 0x01702002070085a7 */ /* 0x000ea4000800007f */
[----:B--2---:R-:W-:Y:S05]  /*ffa0*/  @!P0 BRA `(.L_x_10539) ;  /* 0xfffffffc00f08947 */ /* 0x004fea000383ffff */
[----:B------:R-:W-:Y:S05]  /*ffb0*/  BRA `(.L_x_10572) ;  /* 0xfffffff000a07947 */ /* 0x000fea000383ffff */
.L_x_10541:
[----:B0-----:R0:W1:Y:S02]  /*ffc0*/  SYNCS.PHASECHK.TRANS64.TRYWAIT P1, [R5+URZ], R4 ;  /* 0x00000004050075a7 */ /* 0x001064000802017f */
[----:B-1----:R-:W-:Y:S05]  /*ffd0*/  @!P1 NANOSLEEP.SYNCS 0x989680 ;  /* 0x009896800000995d */ /* 0x002fea0003900000 */
[----:B------:R-:W1:Y:S02]  /*ffe0*/  @!P1 SYNCS.PHASECHK.TRANS64 P1, [R5+URZ], R4 ;  /* 0x00000004050095a7 */ /* 0x000e64000802007f */
[----:B-1----:R-:W-:Y:S05]  /*fff0*/  @!P1 BRA `(.L_x_10541) ;  /* 0xfffffffc00f09947 */ /* 0x002fea000383ffff */
[----:B------:R-:W-:Y:S05]  /*10000*/  BRA `(.L_x_10573) ;  /* 0xfffffff000f07947 */ /* 0x000fea000383ffff */
.L_x_10542:
[----:B-1----:R1:W2:Y:S02]  /*10010*/  SYNCS.PHASECHK.TRANS64.TRYWAIT P1, [R3+URZ], R2 ;  /* 0x00000002030075a7 */ /* 0x0022a4000802017f */
[----:B--2---:R-:W-:Y:S05]  /*10020*/  @!P1 NANOSLEEP.SYNCS 0x989680 ;  /* 0x009896800000995d */ /* 0x004fea0003900000 */
[----:B------:R-:W2:Y:S02]  /*10030*/  @!P1 SYNCS.PHASECHK.TRANS64 P1, [R3+URZ], R2 ;  /* 0x00000002030095a7 */ /* 0x000ea4000802007f */
[----:B--2---:R-:W-:Y:S05]  /*10040*/  @!P1 BRA `(.L_x_10542) ;  /* 0xfffffffc00f09947 */ /* 0x004fea000383ffff */
[----:B------:R-:W-:Y:S05]  /*10050*/  BRA `(.L_x_10574) ;  /* 0xfffffff000e47947 */ /* 0x000fea000383ffff */
.L_x_10544:
[----:B-1----:R1:W2:Y:S02]  /*10060*/  SYNCS.PHASECHK.TRANS64.TRYWAIT P1, [R3+URZ+0x17060], R4 ;  /* 0x01706004030075a7 */ /* 0x0022a4000802017f */
[----:B--2---:R-:W-:Y:S05]  /*10070*/  @!P1 NANOSLEEP.SYNCS 0x989680 ;  /* 0x009896800000995d */ /* 0x004fea0003900000 */
[----:B------:R-:W2:Y:S02]  /*10080*/  @!P1 SYNCS.PHASECHK.TRANS64 P1, [R3+URZ+0x17060], R4 ;  /* 0x01706004030095a7 */ /* 0x000ea4000802007f */
[----:B--2---:R-:W-:Y:S05]  /*10090*/  @!P1 BRA `(.L_x_10544) ;  /* 0xfffffffc00f09947 */ /* 0x004fea000383ffff */
[----:B------:R-:W-:Y:S05]  /*100a0*/  BRA `(.L_x_10575) ;  /* 0xfffffff000e47947 */ /* 0x000fea000383ffff */
.L_x_10546:
[----:B0-----:R0:W2:Y:S02]  /*100b0*/  SYNCS.PHASECHK.TRANS64.TRYWAIT P1, [R5+URZ+0x17060], R2 ;  /* 0x01706002050075a7 */ /* 0x0010a4000802017f */
[----:B--2---:R-:W-:Y:S05]  /*100c0*/  @!P1 NANOSLEEP.SYNCS 0x989680 ;  /* 0x009896800000995d */ /* 0x004fea0003900000 */
[----:B------:R-:W2:Y:S02]  /*100d0*/  @!P1 SYNCS.PHASECHK.TRANS64 P1, [R5+URZ+0x17060], R2 ;  /* 0x01706002050095a7 */ /* 0x000ea4000802007f */
[----:B--2---:R-:W-:Y:S05]  /*100e0*/  @!P1 BRA `(.L_x_10546) ;  /* 0xfffffffc00f09947 */ /* 0x004fea000383ffff */
[----:B------:R-:W-:Y:S05]  /*100f0*/  BRA `(.L_x_10576) ;  /* 0xfffffff000e47947 */ /* 0x000fea000383ffff */
.L_x_10548:
[----:B--2---:R2:W3:Y:S02]  /*10100*/  SYNCS.PHASECHK.TRANS64.TRYWAIT P0, [R3+URZ+0x17080], R4 ;  /* 0x01708004030075a7 */ /* 0x0044e4000800017f */
[----:B---3--:R-:W-:Y:S05]  /*10110*/  @!P0 NANOSLEEP.SYNCS 0x989680 ;  /* 0x009896800000895d */ /* 0x008fea0003900000 */
[----:B------:R-:W3:Y:S02]  /*10120*/  @!P0 SYNCS.PHASECHK.TRANS64 P0, [R3+URZ+0x17080], R4 ;  /* 0x01708004030085a7 */ /* 0x000ee4000800007f */
[----:B---3--:R-:W-:Y:S05]  /*10130*/  @!P0 BRA `(.L_x_10548) ;  /* 0xfffffffc00f08947 */ /* 0x008fea000383ffff */
[----:B------:R-:W-:Y:S05]  /*10140*/  BRA `(.L_x_10549) ;  /* 0xfffffff000e07947 */ /* 0x000fea000383ffff */
.L_x_10577:
        /* <DEDUP_REMOVED lines=11> */
.L_x_13371:


//--------------------- .text._ZN7cutlass13device_kernelIN5flash11enable_sm90INS1_16FlashAttnFwdSm90INS1_25CollectiveMainloopFwdSm90ILi2EN4cute5tupleIJNS5_1CILi1EEES8_S8_EEENS6_IJNS7_ILi192EEENS7_ILi128EEENS7_ILi96EEEEEELi96ENS_12float_e4m3_tEfNS_4arch4Sm90ELb1ELb0ELb1ELb1ELb0ELb0ELb0ELb1ELb1ELb1ELb1ELb0EEENS1_21CollectiveEpilogueFwdINS6_IJSA_SC_SB_EEES9_NS_10bfloat16_tESG_Li384ELb1ELb1ELb1ELb1EEENS1_36VarlenDynamicPersistentTileSchedulerILi192ELi128ELi384ELi128ELb1ELb1ELb1ELb1ELb1ELb1EEEEEEEEEvNT_6ParamsE --------------------------
	.section	.text._ZN7cutlass13device_kernelIN5flash11enable_sm90INS1_16FlashAttnFwdSm90INS1_25CollectiveMainloopFwdSm90ILi2EN4cute5tupleIJNS5_1CILi1EEES8_S8_EEENS6_IJNS7_ILi192EEENS7_ILi128EEENS7_ILi96EEEEEELi96ENS_12float_e4m3_tEfNS_4arch4Sm90ELb1ELb0ELb1ELb1ELb0ELb0ELb0ELb1ELb1ELb1ELb1ELb0EEENS1_21CollectiveEpilogueFwdINS6_IJSA_SC_SB_EEES9_NS_10bfloat16_tESG_Li384ELb1ELb1ELb1ELb1EEENS1_36VarlenDynamicPersistentTileSchedulerILi192ELi128ELi384ELi128ELb1ELb1ELb1ELb1ELb1ELb1EEEEEEEEEvNT_6ParamsE,"ax",@progbits
	.align	128
.text._ZN7cutlass13device_kernelIN5flash11enable_sm90INS1_16FlashAttnFwdSm90INS1_25CollectiveMainloopFwdSm90ILi2EN4cute5tupleIJNS5_1CILi1EEES8_S8_EEENS6_IJNS7_ILi192EEENS7_ILi128EEENS7_ILi96EEEEEELi96ENS_12float_e4m3_tEfNS_4arch4Sm90ELb1ELb0ELb1ELb1ELb0ELb0ELb0ELb1ELb1ELb1ELb1ELb0EEENS1_21CollectiveEpilogueFwdINS6_IJSA_SC_SB_EEES9_NS_10bfloat16_tESG_Li384ELb1ELb1ELb1ELb1EEENS1_36VarlenDynamicPersistentTileSchedulerILi192ELi128ELi384ELi128ELb1ELb1ELb1ELb1ELb1ELb1EEEEEEEEEvNT_6ParamsE:
        .type           _ZN7cutlass13device_kernelIN5flash11enable_sm90INS1_16FlashAttnFwdSm90INS1_25CollectiveMainloopFwdSm90ILi2EN4cute5tupleIJNS5_1CILi1EEES8_S8_EEENS6_IJNS7_ILi192EEENS7_ILi128EEENS7_ILi96EEEEEELi96ENS_12float_e4m3_tEfNS_4arch4Sm90ELb1ELb0ELb1ELb1ELb0ELb0ELb0ELb1ELb1ELb1ELb1ELb0EEENS1_21CollectiveEpilogueFwdINS6_IJSA_SC_SB_EEES9_NS_10bfloat16_tESG_Li384ELb1ELb1ELb1ELb1EEENS1_36VarlenDynamicPersistentTileSchedulerILi192ELi128ELi384ELi128ELb1ELb1ELb1ELb1ELb1ELb1EEEEEEEEEvNT_6ParamsE,@function
        .size           _ZN7cutlass13device_kernelIN5flash11enable_sm90INS1_16FlashAttnFwdSm90INS1_25CollectiveMainloopFwdSm90ILi2EN4cute5tupleIJNS5_1CILi1EEES8_S8_EEENS6_IJNS7_ILi192EEENS7_ILi128EEENS7_ILi96EEEEEELi96ENS_12float_e4m3_tEfNS_4arch4Sm90ELb1ELb0ELb1ELb1ELb0ELb0ELb0ELb1ELb1ELb1ELb1ELb0EEENS1_21CollectiveEpilogueFwdINS6_IJSA_SC_SB_EEES9_NS_10bfloat16_tESG_Li384ELb1ELb1ELb1ELb1EEENS1_36VarlenDynamicPersistentTileSchedulerILi192ELi128ELi384ELi128ELb1ELb1ELb1ELb1ELb1ELb1EEEEEEEEEvNT_6ParamsE,(.L_x_13372 - _ZN7cutlass13device_kernelIN5flash11enable_sm90INS1_16FlashAttnFwdSm90INS1_25CollectiveMainloopFwdSm90ILi2EN4cute5tupleIJNS5_1CILi1EEES8_S8_EEENS6_IJNS7_ILi192EEENS7_ILi128EEENS7_ILi96EEEEEELi96ENS_12float_e4m3_tEfNS_4arch4Sm90ELb1ELb0ELb1ELb1ELb0ELb0ELb0ELb1ELb1ELb1ELb1ELb0EEENS1_21CollectiveEpilogueFwdINS6_IJSA_SC_SB_EEES9_NS_10bfloat16_tESG_Li384ELb1ELb1ELb1ELb1EEENS1_36VarlenDynamicPersistentTileSchedulerILi192ELi128ELi384ELi128ELb1ELb1ELb1ELb1ELb1ELb1EEEEEEEEEvNT_6ParamsE)
        .other          _ZN7cutlass13device_kernelIN5flash11enable_sm90INS1_16FlashAttnFwdSm90INS1_25CollectiveMainloopFwdSm90ILi2EN4cute5tupleIJNS5_1CILi1EEES8_S8_EEENS6_IJNS7_ILi192EEENS7_ILi128EEENS7_ILi96EEEEEELi96ENS_12float_e4m3_tEfNS_4arch4Sm90ELb1ELb0ELb1ELb1ELb0ELb0ELb0ELb1ELb1ELb1ELb1ELb0EEENS1_21CollectiveEpilogueFwdINS6_IJSA_SC_SB_EEES9_NS_10bfloat16_tESG_Li384ELb1ELb1ELb1ELb1EEENS1_36VarlenDynamicPersistentTileSchedulerILi192ELi128ELi384ELi128ELb1ELb1ELb1ELb1ELb1ELb1EEEEEEEEEvNT_6ParamsE,@"STO_CUDA_ENTRY STV_DEFAULT"
_ZN7cutlass13device_kernelIN5flash11enable_sm90INS1_16FlashAttnFwdSm90INS1_25CollectiveMainloopFwdSm90ILi2EN4cute5tupleIJNS5_1CILi1EEES8_S8_EEENS6_IJNS7_ILi192EEENS7_ILi128EEENS7_ILi96EEEEEELi96ENS_12float_e4m3_tEfNS_4arch4Sm90ELb1ELb0ELb1ELb1ELb0ELb0ELb0ELb1ELb1ELb1ELb1ELb0EEENS1_21CollectiveEpilogueFwdINS6_IJSA_SC_SB_EEES9_NS_10bfloat16_tESG_Li384ELb1ELb1ELb1ELb1EEENS1_36VarlenDynamicPersistentTileSchedulerILi192ELi128ELi384ELi128ELb1ELb1ELb1ELb1ELb1ELb1EEEEEEEEEvNT_6ParamsE:
        /* <DEDUP_REMOVED lines=18> */
.L_x_10579:
[----:B------:R-:W-:Y:S05]  /*0120*/  BSYNC B0 ;  /* 0x0000000000007941 */ /* 0x000fea0003800000 */
.L_x_10578:
        /* <DEDUP_REMOVED lines=41> */
.L_x_10580:
        /* <DEDUP_REMOVED lines=22> */
.L_x_10581:
        /* <DEDUP_REMOVED lines=18> */
.L_x_10582:
        /* <DEDUP_REMOVED lines=22> */
.L_x_10583:
        /* <DEDUP_REMOVED lines=22> */
.L_x_10584:
[----:B------:R-:W-:Y:S01]  /*0900*/  PLOP3.LUT P0, PT, PT, PT, UP0, 0x80, 0x0 ;  /* 0x000000000000781c */ /* 0x000fe20003f0f008 */
[----:B------:R-:W-:Y:S01]  /*0910*/  UMOV UR40, 0x1 ;  /* 0x0000000100287882 */ /* 0x000fe20000000000 */
[----:B------:R-:W-:Y:S01]  /*0920*/  NOP ;  /* 0x0000000000007918 */ /* 0x000fe20000000000 */
[----:B------:R-:W-:Y:S01]  /*0930*/  USEL UR40, UR40, 0x2, !UP0 ;  /* 0x0000000228287887 */ /* 0x000fe2000c000000 */
[----:B------:R-:W-:Y:S01]  /*0940*/  ULDC.64 UR44, c[0x0][0x208] ;  /* 0x00008200002c7ab9 */ /* 0x000fe20000000a00 */
[----:B012-4-:R-:W-:Y:S08]  /*0950*/  BAR.SYNC.DEFER_BLOCKING 0x0 ;  /* 0x0000000000007b1d */ /* 0x017ff00000010000 */
[----:B------:R-:W-:Y:S05]  /*0960*/  @!P0 BRA `(.L_x_10585) ;  /* 0x000000cc00908947 */ /* 0x000fea0003800000 */
.L_x_10586:
        /* <DEDUP_REMOVED lines=91> */
[----:B-1----:R-:W-:-:S07]  /*0f20*/  SHF.R.S32.HI R0, RZ, 0x1f, R152 ;  /* 0x0000001fff007819 */ /* 0x002fce0000011498 */
.L_x_10639:
[----:B012-4-:R-:W0:Y:S01]  /*0f30*/  LDC.64 R2, c[0x0][0xc88] ;  /* 0x00032200ff027b82 */ /* 0x017e220000000a00 */
        /* <DEDUP_REMOVED lines=21> */
[----:B---3--:R-:W-:-:S03]  /*1090*/  IMAD.U32 R4, RZ, RZ, UR10 ;  /* 0x0000000aff047e24 */ /* 0x008fc6000f8e00ff */
        /* <DEDUP_REMOVED lines=33> */
.L_x_10587:
        /* <DEDUP_REMOVED lines=8> */
.L_x_10588:
        /* <DEDUP_REMOVED lines=13> */
.L_x_10589:
[----:B------:R-:W-:Y:S01]  /*1400*/  ULDC UR6, c[0x0][0x448] ;  /* 0x0001120000067ab9 */ /* 0x000fe20000000800 */
[----:B------:R-:W-:Y:S02]  /*1410*/  UIMAD UR39, UR5, 0xc0, URZ ;  /* 0x000000c0052778a4 */ /* 0x000fe4000f8e023f */
        /* <DEDUP_REMOVED lines=60> */
.L_x_10590:
[----:B------:R-:W-:Y:S01]  /*17e0*/  UIMAD UR43, UR41, UR4, URZ ;  /* 0x00000004292b72a4 */ /* 0x000fe2000f8e023f */
[----:B------:R-:W-:Y:S01]  /*17f0*/  IMAD.U32 R0, RZ, RZ, UR9 ;  /* 0x00000009ff007e24 */ /* 0x000fe2000f8e00ff */
[----:B------:R-:W-:Y:S01]  /*1800*/  PLOP3.LUT P0, PT, PT, PT, PT, 0x80, 0x0 ;  /* 0x000000000000781c */ /* 0x000fe20003f0f070 */
[----:B------:R-:W-:Y:S01]  /*1810*/  IMAD.U32 R3, RZ, RZ, UR4 ;  /* 0x00000004ff037e24 */ /* 0x000fe2000f8e00ff */
[----:B------:R-:W-:Y:S01]  /*1820*/  CS2R R14, SRZ ;  /* 0x00000000000e7805 */ /* 0x000fe2000001ff00 */
[----:B------:R-:W-:Y:S01]  /*1830*/  IMAD.MOV.U32 R2, RZ, RZ, RZ ;  /* 0x000000ffff027224 */ /* 0x000fe200078e00ff */
[----:B------:R-:W-:Y:S01]  /*1840*/  CS2R R42, SRZ ;  /* 0x00000000002a7805 */ /* 0x000fe2000001ff00 */
[----:B------:R-:W-:Y:S01]  /*1850*/  IMAD.MOV.U32 R13, RZ, RZ, RZ ;  /* 0x000000ffff0d7224 */ /* 0x000fe200078e00ff */
[----:B------:R-:W-:Y:S02]  /*1860*/  VIADDMNMX R0, R3, UR43, R0, PT ;  /* 0x0000002b03007c46 */ /* 0x000fe4000b800100 */
[----:B------:R-:W-:Y:S01]  /*1870*/  CS2R R40, SRZ ;  /* 0x0000000000287805 */ /* 0x000fe2000001ff00 */
[----:B------:R-:W-:Y:S01]  /*1880*/  IMAD.MOV.U32 R93, RZ, RZ, RZ ;  /* 0x000000ffff5d7224 */ /* 0x000fe200078e00ff */
[----:B------:R-:W-:-:S02]  /*1890*/  CS2R R6, SRZ ;  /* 0x0000000000067805 */ /* 0x000fc4000001ff00 */
[----:B------:R-:W-:Y:S01]  /*18a0*/  R2UR UR54, R0 ;  /* 0x00000000003672ca */ /* 0x000fe200000e0000 */
        /* <DEDUP_REMOVED lines=66> */
.L_x_10592:
        /* <DEDUP_REMOVED lines=42> */
.L_x_10740:
[----:B------:R-:W-:Y:S05]  /*1f70*/  @!P1 BRA `(.L_x_10594) ;  /* 0x0000000000049947 */ /* 0x000fea0003800000 */
[----:B------:R-:W-:Y:S01]  /*1f80*/  BPT.TRAP 0x1 ;  /* 0x000000040000795c */ /* 0x000fe20000300000 */
.L_x_10594:
[----:B0-----:R-:W-:Y:S02]  /*1f90*/  IMAD.U32 R2, RZ, RZ, UR48 ;  /* 0x00000030ff027e24 */ /* 0x001fe4000f8e00ff */
[----:B------:R-:W-:-:S03]  /*1fa0*/  IMAD.U32 R3, RZ, RZ, UR49 ;  /* 0x00000031ff037e24 */ /* 0x000fc6000f8e00ff */
[----:B------:R-:W-:Y:S02]  /*1fb0*/  LEA R2, R2, UR47, 0x3 ;  /* 0x0000002f02027c11 */ /* 0x000fe4000f8e18ff */
[----:B------:R-:W-:-:S04]  /*1fc0*/  SHF.L.U32 R3, R3, 0x1f, RZ ;  /* 0x0000001f03037819 */ /* 0x000fc800000006ff */
[----:B------:R0:W1:Y:S01]  /*1fd0*/  SYNCS.PHASECHK.TRANS64.TRYWAIT P2, [R2+URZ+0x19c30], R3 ;  /* 0x019c3003020075a7 */ /* 0x000062000804017f */
[----:B------:R-:W-:Y:S05]  /*1fe0*/  @!P1 BRA `(.L_x_10595) ;  /* 0x0000000000049947 */ /* 0x000fea0003800000 */
[----:B------:R-:W-:Y:S01]  /*1ff0*/  BPT.TRAP 0x1 ;  /* 0x000000040000795c */ /* 0x000fe20000300000 */
.L_x_10595:
[----:B------:R-:W2:Y:S02]  /*2000*/  S2R R4, SR_TID.X ;  /* 0x0000000000047919 */ /* 0x000ea40000002100 */
[----:B--2---:R-:W-:Y:S01]  /*2010*/  LOP3.LUT P0, RZ, R4, 0x7f, RZ, 0xc0, !PT ;  /* 0x0000007f04ff7812 */ /* 0x004fe2000780c0ff */
[----:B-1----:R-:W-:-:S12]  /*2020*/  @P2 BRA `(.L_x_10596) ;  /* 0x0000000000082947 */ /* 0x002fd80003800000 */
[----:B------:R-:W1:Y:S02]  /*2030*/  SYNCS.PHASECHK.TRANS64.TRYWAIT P2, [R2+URZ+0x19c30], R3 ;  /* 0x019c3003020075a7 */ /* 0x000e64000804017f */
[----:B-1----:R-:W-:Y:S05]  /*2040*/  @!P2 BRA `(.L_x_10597) ;  /* 0x0000011800e4a947 */ /* 0x002fea0003800000 */
.L_x_10596:
[----:B------:R-:W-:Y:S05]  /*2050*/  WARPSYNC.ALL ;  /* 0x0000000000007948 */ /* 0x000fea0003800000 */
[----:B------:R-:W-:Y:S01]  /*2060*/  UIADD3 UR4, UR47, 0x13800, URZ ;  /* 0x000138002f047890 */ /* 0x000fe2000fffe03f */
[----:B------:R-:W-:Y:S01]  /*2070*/  WARPGROUP.ARRIVE ;  /* 0x00000000000079c5 */ /* 0x000fe20000000000 */
[----:B------:R-:W-:Y:S01]  /*2080*/  ULOP3.LUT UR12, UR55, 0x10000, URZ, 0xfc, !UPT ;  /* 0x00010000370c7892 */ /* 0x000fe2000f8efc3f */
[----:B------:R-:W-:Y:S01]  /*2090*/  CS2R R98, SRZ ;  /* 0x0000000000627805 */ /* 0x000fe2000001ff00 */
[----:B------:R-:W-:Y:S01]  /*20a0*/  USHF.R.U32.HI UR4, URZ, 0x4, UR4 ;  /* 0x000000043f047899 */ /* 0x000fe20008011604 */
[----:B------:R-:W-:Y:S01]  /*20b0*/  CS2R R100, SRZ ;  /* 0x0000000000647805 */ /* 0x000fe2000001ff00 */
[----:B------:R-:W-:Y:S01]  /*20c0*/  UMOV UR13, 0xc0000010 ;  /* 0xc0000010000d7882 */ /* 0x000fe20000000000 */
[----:B------:R-:W-:Y:S01]  /*20d0*/  UMOV UR15, 0xc0000010 ;  /* 0xc0000010000f7882 */ /* 0x000fe20000000000 */
[----:B------:R-:W-:Y:S01]  /*20e0*/  ULOP3.LUT UR4, UR4, 0x3fff, URZ, 0xc0, !UPT ;  /* 0x00003fff04047892 */ /* 0x000fe2000f8ec03f */
[----:B------:R-:W-:Y:S01]  /*20f0*/  CS2R R102, SRZ ;  /* 0x0000000000667805 */ /* 0x000fe2000001ff00 */
[----:B------:R-:W-:Y:S01]  /*2100*/  UMOV UR5, 0xc0000010 ;  /* 0xc000001000057882 */ /* 0x000fe20000000000 */
[----:B------:R-:W-:Y:S01]  /*2110*/  UMOV UR7, 0xc0000010 ;  /* 0xc000001000077882 */ /* 0x000fe20000000000 */
[----:B------:R-:W-:Y:S01]  /*2120*/  ULOP3.LUT UR16, UR4, 0x10000, URZ, 0xfc, !UPT ;  /* 0x0001000004107892 */ /* 0x000fe2000f8efc3f */
[----:B------:R-:W-:Y:S01]  /*2130*/  CS2R R104, SRZ ;  /* 0x0000000000687805 */ /* 0x000fe2000001ff00 */
[----:B------:R-:W-:Y:S01]  /*2140*/  UIADD3 UR4, UR12, 0x180, URZ ;  /* 0x000001800c047890 */ /* 0x000fe2000fffe03f */
[----:B------:R-:W-:Y:S01]  /*2150*/  CS2R R106, SRZ ;  /* 0x00000000006a7805 */ /* 0x000fe2000001ff00 */
[----:B------:R-:W-:Y:S01]  /*2160*/  UIMAD UR14, UR48, 0x300, UR16 ;  /* 0x00000300300e78a4 */ /* 0x000fe2000f8e0210 */
        /* <DEDUP_REMOVED lines=10> */
[----:B------:R-:W-:Y:S01]  /*2210*/  ULDC UR19, c[0x0][0x988] ;  /* 0x0002620000137ab9 */ /* 0x000fe20000000800 */
        /* <DEDUP_REMOVED lines=21> */
[----:B------:R-:W-:Y:S01]  /*2370*/  @UP0 ULDC UR11, c[0x0][0x450] ;  /* 0x00011400000b0ab9 */ /* 0x000fe20000000800 */
[----:B------:R-:W-:Y:S01]  /*2380*/  UMOV UR10, UR39 ;  /* 0x00000027000a7c82 */ /* 0x000fe20008000000 */
[----:B------:R-:W-:Y:S02]  /*2390*/  WARPGROUP.DEPBAR.LE gsb0, 0x0 ;  /* 0x00008000000079c5 */ /* 0x000fe40000010000 */
[C---:B------:R-:W-:Y:S01]  /*23a0*/  FMUL.FTZ R6, R0.reuse, R49 ;  /* 0x0000003100067220 */ /* 0x040fe20000410000 */
[C---:B------:R-:W-:Y:S01]  /*23b0*/  FMUL.FTZ R26, R0.reuse, R26 ;  /* 0x0000001a001a7220 */ /* 0x040fe20000410000 */
[----:B------:R-:W-:Y:S02]  /*23c0*/  VIADD R49, R17, UR39 ;  /* 0x0000002711317c36 */ /* 0x000fe40008000000 */
[C---:B------:R-:W-:Y:S01]  /*23d0*/  FMUL.FTZ R10, R0.reuse, R44 ;  /* 0x0000002c000a7220 */ /* 0x040fe20000410000 */
[C---:B------:R-:W-:Y:S01]  /*23e0*/  FMUL.FTZ R14, R0.reuse, R33 ;  /* 0x00000021000e7220 */ /* 0x040fe20000410000 */
[----:B------:R2:W3:Y:S01]  /*23f0*/  MUFU.TANH R97, R26 ;  /* 0x0000001a00617308 */ /* 0x0004e20000002400 */
[C---:B------:R-:W-:Y:S01]  /*2400*/  FMUL.FTZ R27, R0.reuse, R27 ;  /* 0x0000001b001b7220 */ /* 0x040fe20000410000 */
[C---:B------:R-:W-:Y:S01]  /*2410*/  FMUL.FTZ R50, R0.reuse, R50 ;  /* 0x0000003200327220 */ /* 0x040fe20000410000 */
[C---:B------:R-:W-:Y:S01]  /*2420*/  FMUL.FTZ R30, R0.reuse, R30 ;  /* 0x0000001e001e7220 */ /* 0x040fe20000410000 */
[C---:B------:R-:W-:Y:S01]  /*2430*/  FMUL.FTZ R13, R0.reuse, R37 ;  /* 0x00000025000d7220 */ /* 0x040fe20000410000 */
[C---:B------:R-:W-:Y:S01]  /*2440*/  FMUL.FTZ R9, R0.reuse, R45 ;  /* 0x0000002d00097220 */ /* 0x040fe20000410000 */
[----:B------:R-:W-:Y:S01]  /*2450*/  FMUL.FTZ R51, R0, R51 ;  /* 0x0000003300337220 */ /* 0x000fe20000410000 */
[----:B------:R-:W-:Y:S01]  /*2460*/  IMAD.U32 R45, RZ, RZ, UR53 ;  /* 0x00000035ff2d7e24 */ /* 0x000fe2000f8e00ff */
[----:B------:R-:W4:Y:S01]  /*2470*/  MUFU.TANH R95, R27 ;  /* 0x0000001b005f7308 */ /* 0x000f220000002400 */
[----:B--2---:R-:W-:Y:S01]  /*2480*/  @P2 IMAD.HI.U32 R26, R49, UR6, RZ ;  /* 0x00000006311a2c27 */ /* 0x004fe2000f8e00ff */
[----:B------:R-:W-:-:S03]  /*2490*/  @UP0 ULDC UR6, c[0x0][0x450] ;  /* 0x0001140000060ab9 */ /* 0x000fc60000000800 */
[C---:B------:R-:W-:Y:S01]  /*24a0*/  FMUL.FTZ R31, R0.reuse, R31 ;  /* 0x0000001f001f7220 */ /* 0x040fe20000410000 */
[C---:B------:R-:W-:Y:S01]  /*24b0*/  FMUL.FTZ R20, R0.reuse, R29 ;  /* 0x0000001d00147220 */ /* 0x040fe20000410000 */
[C---:B------:R-:W-:Y:S01]  /*24c0*/  FMUL.FTZ R34, R0.reuse, R34 ;  /* 0x0000002200227220 */ /* 0x040fe20000410000 */
[----:B------:R-:W-:Y:S01]  /*24d0*/  @P2 SHF.R.U32.HI R49, RZ, UR6, R26 ;  /* 0x00000006ff312c19 */ /* 0x000fe2000801161a */
[----:B------:R-:W-:Y:S01]  /*24e0*/  UMOV UR6, 0xffffff80 ;  /* 0xffffff8000067882 */ /* 0x000fe20000000000 */
[----:B------:R2:W-:Y:S01]  /*24f0*/  MUFU.TANH R37, R50 ;  /* 0x0000003200257308 */ /* 0x0005e20000002400 */
[----:B------:R-:W-:Y:S01]  /*2500*/  UIMAD UR6, UR54, UR6, 0x80 ;  /* 0x00000080360674a4 */ /* 0x000fe2000f8e0206 */
[C---:B------:R-:W-:Y:S01]  /*2510*/  FMUL.FTZ R35, R0.reuse, R35 ;  /* 0x0000002300237220 */ /* 0x040fe20000410000 */
[----:B------:R-:W5:Y:S01]  /*2520*/  SHFL.IDX PT, R44, R49, 0x1, 0x1c1f ;  /* 0x003c1f00312c7f89 */ /* 0x000f6200000e0000 */
[C---:B------:R-:W-:Y:S01]  /*2530*/  FMUL.FTZ R38, R0.reuse, R38 ;  /* 0x0000002600267220 */ /* 0x040fe20000410000 */
[C---:B------:R-:W-:Y:S01]  /*2540*/  FMUL.FTZ R88, R0.reuse, R24 ;  /* 0x0000001800587220 */ /* 0x040fe20000410000 */
[C---:B------:R-:W-:Y:S01]  /*2550*/  FMUL.FTZ R39, R0.reuse, R39 ;  /* 0x0000002700277220 */ /* 0x040fe20000410000 */
[----:B------:R-:W-:Y:S01]  /*2560*/  IMAD.U32 R33, RZ, RZ, UR6 ;  /* 0x00000006ff217e24 */ /* 0x000fe2000f8e00ff */
[----:B------:R-:W4:Y:S01]  /*2570*/  MUFU.TANH R30, R30 ;  /* 0x0000001e001e7308 */ /* 0x000f220000002400 */
[C---:B------:R-:W-:Y:S01]  /*2580*/  FMUL.FTZ R24, R0.reuse, R25 ;  /* 0x0000001900187220 */ /* 0x040fe20000410000 */
[C---:B------:R-:W-:Y:S01]  /*2590*/  FMUL.FTZ R25, R0.reuse, R28 ;  /* 0x0000001c00197220 */ /* 0x040fe20000410000 */
[----:B------:R-:W-:Y:S01]  /*25a0*/  FMUL.FTZ R42, R0, R42 ;  /* 0x0000002a002a7220 */ /* 0x000fe20000410000 */
[--C-:B--2---:R-:W-:Y:S01]  /*25b0*/  IADD3 R50, -R16, 0x1, R33.reuse ;  /* 0x0000000110327810 */ /* 0x104fe20007ffe121 */
[C---:B------:R-:W-:Y:S01]  /*25c0*/  FMUL.FTZ R5, R0.reuse, R53 ;  /* 0x0000003500057220 */ /* 0x040fe20000410000 */
[C---:B------:R-:W-:Y:S01]  /*25d0*/  FMUL.FTZ R43, R0.reuse, R43 ;  /* 0x0000002b002b7220 */ /* 0x040fe20000410000 */
[C---:B------:R-:W-:Y:S01]  /*25e0*/  FMUL.FTZ R46, R0.reuse, R46 ;  /* 0x0000002e002e7220 */ /* 0x040fe20000410000 */
[----:B------:R2:W-:Y:S01]  /*25f0*/  MUFU.TANH R29, R51 ;  /* 0x00000033001d7308 */ /* 0x0005e20000002400 */
[----:B------:R-:W-:Y:S01]  /*2600*/  IADD3 R50, -R45, UR52, R50 ;  /* 0x000000342d327c10 */ /* 0x000fe2000fffe132 */
[C---:B------:R-:W-:Y:S01]  /*2610*/  FMUL.FTZ R26, R0.reuse, R55 ;  /* 0x00000037001a7220 */ /* 0x040fe20000410000 */
[C---:B------:R-:W-:Y:S01]  /*2620*/  FMUL.FTZ R47, R0.reuse, R47 ;  /* 0x0000002f002f7220 */ /* 0x040fe20000410000 */
[C---:B------:R-:W-:Y:S01]  /*2630*/  FMUL.FTZ R11, R0.reuse, R41 ;  /* 0x00000029000b7220 */ /* 0x040fe20000410000 */
[C---:B01----:R-:W-:Y:S01]  /*2640*/  FMUL.FTZ R3, R0.reuse, R57 ;  /* 0x0000003900037220 */ /* 0x043fe20000410000 */
[C---:B------:R-:W-:Y:S01]  /*2650*/  FMUL.FTZ R63, R0.reuse, R63 ;  /* 0x0000003f003f7220 */ /* 0x040fe20000410000 */
[----:B------:R-:W-:Y:S01]  /*2660*/  FMUL.FTZ R54, R0, R54 ;  /* 0x0000003600367220 */ /* 0x000fe20000410000 */
[----:B------:R-:W0:Y:S01]  /*2670*/  MUFU.TANH R31, R31 ;  /* 0x0000001f001f7308 */ /* 0x000e220000002400 */
[----:B--2---:R-:W-:Y:S01]  /*2680*/  IADD3 R51, -R16, UR52, R33 ;  /* 0x0000003410337c10 */ /* 0x004fe2000fffe121 */
[C---:B------:R-:W-:Y:S01]  /*2690*/  FMUL.FTZ R15, R0.reuse, R36 ;  /* 0x00000024000f7220 */ /* 0x040fe20000410000 */
[C---:B------:R-:W-:Y:S01]  /*26a0*/  FMUL.FTZ R27, R0.reuse, R58 ;  /* 0x0000003a001b7220 */ /* 0x040fe20000410000 */
[----:B------:R-:W-:Y:S01]  /*26b0*/  FMUL.FTZ R59, R0, R59 ;  /* 0x0000003b003b7220 */ /* 0x000fe20000410000 */
[----:B-----5:R-:W-:Y:S01]  /*26c0*/  VIADDMNMX R44, R44, R50, R51, PT ;  /* 0x000000322c2c7246 */ /* 0x020fe20003800133 */
        /* <DEDUP_REMOVED lines=8> */
[C---:B------:R-:W-:Y:S01]  /*2750*/  FMUL.FTZ R71, R0.reuse, R71 ;  /* 0x0000004700477220 */ /* 0x040fe20000410000 */
[----:B---3--:R-:W-:Y:S01]  /*2760*/  FSEL R97, R97, -INF , P3 ;  /* 0xff80000061617808 */ /* 0x008fe20001800000 */
[----:B------:R-:W2:Y:S01]  /*2770*/  MUFU.TANH R35, R35 ;  /* 0x0000002300237308 */ /* 0x000ea20000002400 */
[----:B----4-:R-:W-:Y:S01]  /*2780*/  FSEL R95, R95, -INF , P4 ;  /* 0xff8000005f5f7808 */ /* 0x010fe20002000000 */
[----:B------:R-:W-:Y:S01]  /*2790*/  FMUL.FTZ R74, R0, R74 ;  /* 0x0000004a004a7220 */ /* 0x000fe20000410000 */
[----:B------:R-:W-:Y:S01]  /*27a0*/  ISETP.GT.AND P3, PT, R44, 0x9, PT ;  /* 0x000000092c00780c */ /* 0x000fe20003f64270 */
[----:B------:R-:W-:Y:S01]  /*27b0*/  FMUL.FTZ R75, R0, R75 ;  /* 0x0000004b004b7220 */ /* 0x000fe20000410000 */
[----:B------:R-:W-:Y:S01]  /*27c0*/  FSEL R93, R30, -INF , P5 ;  /* 0xff8000001e5d7808 */ /* 0x000fe20002800000 */
[----:B------:R-:W-:Y:S01]  /*27d0*/  FMUL.FTZ R78, R0, R78 ;  /* 0x0000004e004e7220 */ /* 0x000fe20000410000 */
[----:B------:R-:W-:Y:S01]  /*27e0*/  FMNMX.FTZ R28, R97, R95, !PT ;  /* 0x0000005f611c7209 */ /* 0x000fe20007810000 */
[----:B------:R-:W3:Y:S01]  /*27f0*/  MUFU.TANH R38, R38 ;  /* 0x0000002600267308 */ /* 0x000ee20000002400 */
[----:B------:R-:W-:Y:S01]  /*2800*/  ISETP.GT.AND P4, PT, R44, 0x10, PT ;  /* 0x000000102c00780c */ /* 0x000fe20003f84270 */
[C---:B------:R-:W-:Y:S01]  /*2810*/  FMUL.FTZ R79, R0.reuse, R79 ;  /* 0x0000004f004f7220 */ /* 0x040fe20000410000 */
[----:B0-----:R-:W-:Y:S01]  /*2820*/  FSEL R53, R31, -INF , P3 ;  /* 0xff8000001f357808 */ /* 0x001fe20001800000 */
[C---:B------:R-:W-:Y:S01]  /*2830*/  FMUL.FTZ R82, R0.reuse, R82 ;  /* 0x0000005200527220 */ /* 0x040fe20000410000 */
[----:B------:R-:W-:Y:S01]  /*2840*/  FMNMX.FTZ R28, R93, R28, !PT ;  /* 0x0000001c5d1c7209 */ /* 0x000fe20007810000 */
[----:B------:R-:W-:Y:S01]  /*2850*/  FMUL.FTZ R83, R0, R83 ;  /* 0x0000005300537220 */ /* 0x000fe20000410000 */
[----:B------:R-:W-:Y:S01]  /*2860*/  ISETP.GT.AND P3, PT, R44, 0x11, PT ;  /* 0x000000112c00780c */ /* 0x000fe20003f64270 */
[----:B------:R-:W0:Y:S01]  /*2870*/  MUFU.TANH R39, R39 ;  /* 0x0000002700277308 */ /* 0x000e220000002400 */
[----:B-1----:R-:W-:Y:S01]  /*2880*/  FSEL R91, R34, -INF , P4 ;  /* 0xff800000225b7808 */ /* 0x002fe20002000000 */
[C---:B------:R-:W-:Y:S01]  /*2890*/  FMUL.FTZ R12, R0.reuse, R40 ;  /* 0x00000028000c7220 */ /* 0x040fe20000410000 */
[----:B------:R-:W-:Y:S01]  /*28a0*/  FMNMX.FTZ R28, R53, R28, !PT ;  /* 0x0000001c351c7209 */ /* 0x000fe20007810000 */
[----:B------:R-:W-:Y:S01]  /*28b0*/  FMUL.FTZ R86, R0, R86 ;  /* 0x0000005600567220 */ /* 0x000fe20000410000 */
[----:B------:R-:W-:Y:S01]  /*28c0*/  ISETP.GT.AND P4, PT, R44, 0x18, PT ;  /* 0x000000182c00780c */ /* 0x000fe20003f84270 */
[C---:B------:R-:W-:Y:S01]  /*28d0*/  FMUL.FTZ R87, R0.reuse, R87 ;  /* 0x0000005700577220 */ /* 0x040fe20000410000 */
[----:B--2---:R-:W-:Y:S01]  /*28e0*/  FSEL R55, R35, -INF , P3 ;  /* 0xff80000023377808 */ /* 0x004fe20001800000 */
[----:B------:R-:W1:Y:S01]  /*28f0*/  MUFU.TANH R42, R42 ;  /* 0x0000002a002a7308 */ /* 0x000e620000002400 */
[----:B------:R-:W-:Y:S01]  /*2900*/  FMNMX.FTZ R30, R91, R28, !PT ;  /* 0x0000001c5b1e7209 */ /* 0x000fe20007810000 */
[----:B------:R-:W-:Y:S01]  /*2910*/  FMUL.FTZ R28, R0, R67 ;  /* 0x00000043001c7220 */ /* 0x000fe20000410000 */
[----:B------:R-:W-:Y:S01]  /*2920*/  ISETP.GT.AND P3, PT, R44, 0x19, PT ;  /* 0x000000192c00780c */ /* 0x000fe20003f64270 */
[----:B------:R-:W-:Y:S01]  /*2930*/  FMUL.FTZ R8, R0, R48 ;  /* 0x0000003000087220 */ /* 0x000fe20000410000 */
[----:B---3--:R-:W-:Y:S01]  /*2940*/  FSEL R89, R38, -INF , P4 ;  /* 0xff80000026597808 */ /* 0x008fe20002000000 */
[----:B------:R-:W-:Y:S01]  /*2950*/  FMUL.FTZ R7, R0, R52 ;  /* 0x0000003400077220 */ /* 0x000fe20000410000 */
[----:B------:R-:W-:Y:S01]  /*2960*/  FMNMX.FTZ R30, R55, R30, !PT ;  /* 0x0000001e371e7209 */ /* 0x000fe20007810000 */
[----:B------:R-:W-:Y:S01]  /*2970*/  MUFU.TANH R43, R43 ;  /* 0x0000002b002b7308 */ /* 0x000fe20000002400 */
        /* <DEDUP_REMOVED lines=13> */
[----:B------:R-:W-:Y:S01]  /*2a50*/  @UP0 ULDC UR6, c[0x0][0x44c] ;  /* 0x0001130000060ab9 */ /* 0x000fe20000000800 */
[----:B------:R-:W-:Y:S01]  /*2a60*/  FMNMX.FTZ R30, R67, R30, !PT ;  /* 0x0000001e431e7209 */ /* 0x000fe20007810000 */
[----:B------:R0:W1:Y:S01]  /*2a70*/  MUFU.TANH R41, R47 ;  /* 0x0000002f00297308 */ /* 0x0000620000002400 */
[----:B------:R-:W-:-:S04]  /*2a80*/  UIMAD.WIDE.U32 UR6, UR39, UR6, URZ ;  /* 0x00000006270672a5 */ /* 0x000fc8000f8e003f */
[----:B------:R-:W-:-:S03]  /*2a90*/  @UP0 USHF.R.U32.HI UR10, URZ, UR11, UR7 ;  /* 0x0000000b3f0a0299 */ /* 0x000fc60008011607 */
[----:B------:R2:W-:Y:S01]  /*2aa0*/  MUFU.TANH R36, R63 ;  /* 0x0000003f00247308 */ /* 0x0005e20000002400 */
[----:B0-----:R-:W-:Y:S01]  /*2ab0*/  FSEL R47, R46, -INF , P4 ;  /* 0xff8000002e2f7808 */ /* 0x001fe20002000000 */
[----:B------:R-:W-:Y:S01]  /*2ac0*/  UIADD3 UR6, UR10, UR52, -UR53 ;  /* 0x000000340a067290 */ /* 0x000fe2000fffe835 */
[----:B------:R-:W-:-:S03]  /*2ad0*/  ISETP.GT.AND P4, PT, R44, 0x30, PT ;  /* 0x000000302c00780c */ /* 0x000fc60003f84270 */
[----:B------:R-:W-:Y:S01]  /*2ae0*/  USHF.R.S32.HI UR7, URZ, 0x1f, UR6 ;  /* 0x0000001f3f077899 */ /* 0x000fe20008011406 */
[----:B------:R-:W-:Y:S01]  /*2af0*/  FSEL R37, R37, -INF , P4 ;  /* 0xff80000025257808 */ /* 0x000fe20002000000 */
[----:B------:R-:W0:Y:S01]  /*2b00*/  MUFU.TANH R54, R54 ;  /* 0x0000003600367308 */ /* 0x000e220000002400 */
[----:B--2---:R-:W-:Y:S01]  /*2b10*/  FSEL R63, R43, -INF , P3 ;  /* 0xff8000002b3f7808 */ /* 0x004fe20001800000 */
[----:B------:R-:W-:Y:S01]  /*2b20*/  ULEA.HI UR7, UR7, UR6, URZ, 0x7 ;  /* 0x0000000607077291 */ /* 0x000fe2000f8f383f */
[C---:B------:R-:W-:Y:S02]  /*2b30*/  ISETP.GT.AND P3, PT, R44.reuse, 0x29, PT ;  /* 0x000000292c00780c */ /* 0x040fe40003f64270 */
[----:B------:R-:W-:Y:S01]  /*2b40*/  FMNMX.FTZ R30, R63, R30, !PT ;  /* 0x0000001e3f1e7209 */ /* 0x000fe20007810000 */
[----:B------:R-:W-:Y:S01]  /*2b50*/  USHF.R.S32.HI UR7, URZ, 0x7, UR7 ;  /* 0x000000073f077899 */ /* 0x000fe20008011407 */
[----:B-1----:R-:W-:Y:S01]  /*2b60*/  FSEL R41, R41, -INF , P3 ;  /* 0xff80000029297808 */ /* 0x002fe20001800000 */
[----:B------:R-:W1:Y:S01]  /*2b70*/  MUFU.TANH R26, R26 ;  /* 0x0000001a001a7308 */ /* 0x000e620000002400 */
[----:B------:R-:W-:Y:S01]  /*2b80*/  FMNMX.FTZ R30, R47, R30, !PT ;  /* 0x0000001e2f1e7209 */ /* 0x000fe20007810000 */
[----:B------:R-:W-:Y:S01]  /*2b90*/  UISETP.LT.AND UP1, UPT, UR43, UR7, UPT ;  /* 0x000000072b00728c */ /* 0x000fe2000bf21270 */
[----:B------:R-:W-:-:S02]  /*2ba0*/  ISETP.GT.AND P3, PT, R44, 0x31, PT ;  /* 0x000000312c00780c */ /* 0x000fc40003f64270 */
[----:B------:R-:W-:Y:S01]  /*2bb0*/  FMNMX.FTZ R30, R41, R30, !PT ;  /* 0x0000001e291e7209 */ /* 0x000fe20007810000 */
[----:B------:R-:W-:Y:S01]  /*2bc0*/  USEL UR17, UR43, UR7, !UP1 ;  /* 0x000000072b117287 */ /* 0x000fe2000c800000 */
[----:B------:R-:W-:Y:S01]  /*2bd0*/  ISETP.GT.AND P4, PT, R44, 0x38, PT ;  /* 0x000000382c00780c */ /* 0x000fe20003f84270 */
[----:B------:R-:W2:Y:S01]  /*2be0*/  MUFU.TANH R27, R27 ;  /* 0x0000001b001b7308 */ /* 0x000ea20000002400 */
[----:B------:R-:W-:Y:S01]  /*2bf0*/  FMNMX.FTZ R31, R37, R30, !PT ;  /* 0x0000001e251f7209 */ /* 0x000fe20007810000 */
[----:B------:R-:W-:-:S06]  /*2c00*/  UISETP.GE.AND UP1, UPT, UR18, UR17, UPT ;  /* 0x000000111200728c */ /* 0x000fcc000bf26270 */
[----:B------:R-:W3:Y:S08]  /*2c10*/  MUFU.TANH R59, R59 ;  /* 0x0000003b003b7308 */ /* 0x000ef00000002400 */
[----:B------:R4:W-:Y:S08]  /*2c20*/  MUFU.TANH R38, R28 ;  /* 0x0000001c00267308 */ /* 0x0009f00000002400 */
[----:B------:R-:W5:Y:S01]  /*2c30*/  MUFU.TANH R62, R62 ;  /* 0x0000003e003e7308 */ /* 0x000f620000002400 */
[----:B----4-:R-:W-:-:S02]  /*2c40*/  FSEL R28, R29, -INF , P3 ;  /* 0xff8000001d1c7808 */ /* 0x010fc40001800000 */
[----:B------:R-:W-:Y:S02]  /*2c50*/  ISETP.GT.AND P3, PT, R44, 0x39, PT ;  /* 0x000000392c00780c */ /* 0x000fe40003f64270 */
[----:B0-----:R-:W-:Y:S02]  /*2c60*/  FSEL R29, R54, -INF , P4 ;  /* 0xff800000361d7808 */ /* 0x001fe40002000000 */
[----:B------:R-:W-:Y:S01]  /*2c70*/  FMNMX.FTZ R30, R28, R31, !PT ;  /* 0x0000001f1c1e7209 */ /* 0x000fe20007810000 */
[----:B------:R-:W0:Y:S01]  /*2c80*/  MUFU.TANH R66, R66 ;  /* 0x0000004200427308 */ /* 0x000e220000002400 */
[----:B------:R-:W-:Y:S02]  /*2c90*/  ISETP.GT.AND P4, PT, R44, 0x40, PT ;  /* 0x000000402c00780c */ /* 0x000fe40003f84270 */
[----:B-1----:R-:W-:Y:S02]  /*2ca0*/  FSEL R26, R26, -INF , P3 ;  /* 0xff8000001a1a7808 */ /* 0x002fe40001800000 */
[----:B------:R-:W-:-:S02]  /*2cb0*/  FMNMX.FTZ R31, R29, R30, !PT ;  /* 0x0000001e1d1f7209 */ /* 0x000fc40007810000 */
[----:B------:R-:W-:Y:S01]  /*2cc0*/  ISETP.GT.AND P3, PT, R44, 0x41, PT ;  /* 0x000000412c00780c */ /* 0x000fe20003f64270 */
[----:B------:R-:W1:Y:S01]  /*2cd0*/  MUFU.TANH R70, R70 ;  /* 0x0000004600467308 */ /* 0x000e620000002400 */
[----:B--2---:R-:W-:Y:S02]  /*2ce0*/  FSEL R27, R27, -INF , P4 ;  /* 0xff8000001b1b7808 */ /* 0x004fe40002000000 */
[----:B------:R-:W-:Y:S02]  /*2cf0*/  FMNMX.FTZ R32, R26, R31, !PT ;  /* 0x0000001f1a207209 */ /* 0x000fe40007810000 */
[----:B------:R-:W-:Y:S02]  /*2d00*/  ISETP.GT.AND P4, PT, R44, 0x48, PT ;  /* 0x000000482c00780c */ /* 0x000fe40003f84270 */
[----:B---3--:R-:W-:Y:S01]  /*2d10*/  FSEL R30, R59, -INF , P3 ;  /* 0xff8000003b1e7808 */ /* 0x008fe20001800000 */
[----:B------:R-:W2:Y:S01]  /*2d20*/  MUFU.TANH R71, R71 ;  /* 0x0000004700477308 */ /* 0x000ea20000002400 */
[----:B------:R-:W-:-:S02]  /*2d30*/  FMNMX.FTZ R33, R27, R32, !PT ;  /* 0x000000201b217209 */ /* 0x000fc40007810000 */
[----:B------:R-:W-:Y:S02]  /*2d40*/  ISETP.GT.AND P3, PT, R44, 0x49, PT ;  /* 0x000000492c00780c */ /* 0x000fe40003f64270 */
[----:B-----5:R-:W-:Y:S01]  /*2d50*/  FSEL R31, R62, -INF , P4 ;  /* 0xff8000003e1f7808 */ /* 0x020fe20002000000 */
[----:B------:R-:W-:Y:S01]  /*2d60*/  FMUL.FTZ R62, R0, R61 ;  /* 0x0000003d003e7220 */ /* 0x000fe20000410000 */
[----:B------:R-:W-:Y:S01]  /*2d70*/  FMNMX.FTZ R34, R30, R33, !PT ;  /* 0x000000211e227209 */ /* 0x000fe20007810000 */
[----:B------:R-:W3:Y:S01]  /*2d80*/  MUFU.TANH R74, R74 ;  /* 0x0000004a004a7308 */ /* 0x000ee20000002400 */
[----:B------:R-:W-:Y:S02]  /*2d90*/  ISETP.GT.AND P4, PT, R44, 0x50, PT ;  /* 0x000000502c00780c */ /* 0x000fe40003f84270 */
[----:B------:R-:W-:Y:S02]  /*2da0*/  FSEL R32, R36, -INF , P3 ;  /* 0xff80000024207808 */ /* 0x000fe40001800000 */
[----:B------:R-:W-:-:S02]  /*2db0*/  FMNMX.FTZ R33, R31, R34, !PT ;  /* 0x000000221f217209 */ /* 0x000fc40007810000 */
[----:B------:R-:W-:Y:S01]  /*2dc0*/  ISETP.GT.AND P3, PT, R44, 0x51, PT ;  /* 0x000000512c00780c */ /* 0x000fe20003f64270 */
[----:B------:R-:W4:Y:S01]  /*2dd0*/  MUFU.TANH R75, R75 ;  /* 0x0000004b004b7308 */ /* 0x000f220000002400 */
[----:B0-----:R-:W-:Y:S01]  /*2de0*/  FSEL R34, R66, -INF , P4 ;  /* 0xff80000042227808 */ /* 0x001fe20002000000 */
[----:B------:R-:W-:Y:S01]  /*2df0*/  FMUL.FTZ R66, R0, R69 ;  /* 0x0000004500427220 */ /* 0x000fe20000410000 */
[----:B------:R-:W-:Y:S01]  /*2e00*/  FMNMX.FTZ R35, R32, R33, !PT ;  /* 0x0000002120237209 */ /* 0x000fe20007810000 */
[----:B------:R-:W-:Y:S01]  /*2e10*/  FMUL.FTZ R69, R0, R73 ;  /* 0x0000004900457220 */ /* 0x000fe20000410000 */
[----:B------:R-:W-:Y:S01]  /*2e20*/  FSEL R33, R38, -INF , P3 ;  /* 0xff80000026217808 */ /* 0x000fe20001800000 */
[----:B------:R-:W-:Y:S01]  /*2e30*/  FMUL.FTZ R73, R0, R80 ;  /* 0x0000005000497220 */ /* 0x000fe20000410000 */
[----:B------:R-:W-:Y:S01]  /*2e40*/  ISETP.GT.AND P4, PT, R44, 0x58, PT ;  /* 0x000000582c00780c */ /* 0x000fe20003f84270 */
[----:B------:R-:W0:Y:S01]  /*2e50*/  MUFU.TANH R43, R78 ;  /* 0x0000004e002b7308 */ /* 0x000e220000002400 */
[----:B------:R-:W-:-:S02]  /*2e60*/  FMNMX.FTZ R38, R34, R35, !PT ;  /* 0x0000002322267209 */ /* 0x000fc40007810000 */
[----:B------:R-:W-:Y:S02]  /*2e70*/  ISETP.GT.AND P3, PT, R44, 0x59, PT ;  /* 0x000000592c00780c */ /* 0x000fe40003f64270 */
[----:B-1----:R-:W-:Y:S01]  /*2e80*/  FSEL R36, R70, -INF , P4 ;  /* 0xff80000046247808 */ /* 0x002fe20002000000 */
[----:B------:R-:W-:Y:S01]  /*2e90*/  FMUL.FTZ R70, R0, R72 ;  /* 0x0000004800467220 */ /* 0x000fe20000410000 */
[----:B------:R-:W-:Y:S01]  /*2ea0*/  FMNMX.FTZ R39, R33, R38, !PT ;  /* 0x0000002621277209 */ /* 0x000fe20007810000 */
[----:B------:R-:W1:Y:S01]  /*2eb0*/  MUFU.TANH R42, R79 ;  /* 0x0000004f002a7308 */ /* 0x000e620000002400 */
[----:B------:R-:W-:Y:S01]  /*2ec0*/  ISETP.GT.AND P4, PT, R44, 0x60, PT ;  /* 0x000000602c00780c */ /* 0x000fe20003f84270 */
[C---:B------:R-:W-:Y:S01]  /*2ed0*/  FMUL.FTZ R72, R0.reuse, R76 ;  /* 0x0000004c00487220 */ /* 0x040fe20000410000 */
[----:B--2---:R-:W-:Y:S01]  /*2ee0*/  FSEL R35, R71, -INF , P3 ;  /* 0xff80000047237808 */ /* 0x004fe20001800000 */
[----:B------:R-:W-:Y:S01]  /*2ef0*/  FMUL.FTZ R71, R0, R77 ;  /* 0x0000004d00477220 */ /* 0x000fe20000410000 */
[----:B------:R-:W-:Y:S01]  /*2f00*/  FMNMX.FTZ R38, R36, R39, !PT ;  /* 0x0000002724267209 */ /* 0x000fe20007810000 */
[----:B------:R-:W2:Y:S01]  /*2f10*/  SHFL.IDX PT, R77, R49, RZ, 0x1c1f ;  /* 0x001c1fff314d7589 */ /* 0x000ea200000e0000 */
[----:B------:R-:W-:Y:S01]  /*2f20*/  ISETP.GT.AND P3, PT, R44, 0x61, PT ;  /* 0x000000612c00780c */ /* 0x000fe20003f64270 */
[----:B------:R-:W5:Y:S01]  /*2f30*/  MUFU.TANH R46, R82 ;  /* 0x00000052002e7308 */ /* 0x000f620000002400 */
[----:B---3--:R-:W-:Y:S01]  /*2f40*/  FSEL R39, R74, -INF , P4 ;  /* 0xff8000004a277808 */ /* 0x008fe20002000000 */
[C---:B------:R-:W-:Y:S01]  /*2f50*/  FMUL.FTZ R74, R0.reuse, R81 ;  /* 0x00000051004a7220 */ /* 0x040fe20000410000 */
[----:B------:R-:W-:Y:S01]  /*2f60*/  FMNMX.FTZ R40, R35, R38, !PT ;  /* 0x0000002623287209 */ /* 0x000fe20007810000 */
[----:B------:R-:W-:Y:S01]  /*2f70*/  FMUL.FTZ R76, R0, R84 ;  /* 0x00000054004c7220 */ /* 0x000fe20000410000 */
[----:B------:R-:W-:-:S02]  /*2f80*/  ISETP.GT.AND P4, PT, R44, 0x68, PT ;  /* 0x000000682c00780c */ /* 0x000fc40003f84270 */
[----:B----4-:R-:W-:Y:S01]  /*2f90*/  FSEL R38, R75, -INF , P3 ;  /* 0xff8000004b267808 */ /* 0x010fe20001800000 */
[----:B------:R-:W3:Y:S01]  /*2fa0*/  MUFU.TANH R83, R83 ;  /* 0x0000005300537308 */ /* 0x000ee20000002400 */
[----:B------:R-:W-:Y:S01]  /*2fb0*/  FMNMX.FTZ R45, R39, R40, !PT ;  /* 0x00000028272d7209 */ /* 0x000fe20007810000 */
[----:B------:R-:W-:Y:S01]  /*2fc0*/  FMUL.FTZ R75, R0, R85 ;  /* 0x00000055004b7220 */ /* 0x000fe20000410000 */
[----:B------:R-:W-:Y:S02]  /*2fd0*/  ISETP.GT.AND P3, PT, R44, 0x69, PT ;  /* 0x000000692c00780c */ /* 0x000fe40003f64270 */
[----:B0-----:R-:W-:Y:S02]  /*2fe0*/  FSEL R43, R43, -INF , P4 ;  /* 0xff8000002b2b7808 */ /* 0x001fe40002000000 */
[----:B------:R-:W-:Y:S01]  /*2ff0*/  FMNMX.FTZ R40, R38, R45, !PT ;  /* 0x0000002d26287209 */ /* 0x000fe20007810000 */
[----:B------:R-:W0:Y:S01]  /*3000*/  MUFU.TANH R86, R86 ;  /* 0x0000005600567308 */ /* 0x000e220000002400 */
[----:B------:R-:W-:-:S02]  /*3010*/  ISETP.GT.AND P4, PT, R44, 0x70, PT ;  /* 0x000000702c00780c */ /* 0x000fc40003f84270 */
[----:B-1----:R-:W-:Y:S02]  /*3020*/  FSEL R42, R42, -INF , P3 ;  /* 0xff8000002a2a7808 */ /* 0x002fe40001800000 */
[----:B------:R-:W-:Y:S02]  /*3030*/  FMNMX.FTZ R45, R43, R40, !PT ;  /* 0x000000282b2d7209 */ /* 0x000fe40007810000 */
[----:B------:R-:W-:Y:S01]  /*3040*/  ISETP.GT.AND P3, PT, R44, 0x71, PT ;  /* 0x000000712c00780c */ /* 0x000fe20003f64270 */
[----:B------:R-:W1:Y:S01]  /*3050*/  MUFU.TANH R87, R87 ;  /* 0x0000005700577308 */ /* 0x000e620000002400 */
[----:B-----5:R-:W-:Y:S02]  /*3060*/  FSEL R46, R46, -INF , P4 ;  /* 0xff8000002e2e7808 */ /* 0x020fe40002000000 */
[----:B------:R-:W-:Y:S02]  /*3070*/  FMNMX.FTZ R45, R42, R45, !PT ;  /* 0x0000002d2a2d7209 */ /* 0x000fe40007810000 */
[----:B------:R-:W-:-:S02]  /*3080*/  ISETP.GT.AND P4, PT, R44, 0x78, PT ;  /* 0x000000782c00780c */ /* 0x000fc40003f84270 */
[----:B---3--:R-:W-:Y:S01]  /*3090*/  FSEL R40, R83, -INF , P3 ;  /* 0xff80000053287808 */ /* 0x008fe20001800000 */
[----:B------:R-:W-:Y:S01]  /*30a0*/  MUFU.TANH R88, R88 ;  /* 0x0000005800587308 */ /* 0x000fe20000002400 */
[----:B------:R-:W-:Y:S02]  /*30b0*/  FMNMX.FTZ R59, R46, R45, !PT ;  /* 0x0000002d2e3b7209 */ /* 0x000fe40007810000 */
[----:B------:R-:W-:Y:S02]  /*30c0*/  ISETP.GT.AND P3, PT, R44, 0x79, PT ;  /* 0x000000792c00780c */ /* 0x000fe40003f64270 */
[----:B0-----:R-:W-:Y:S02]  /*30d0*/  FSEL R45, R86, -INF , P4 ;  /* 0xff800000562d7808 */ /* 0x001fe40002000000 */
[----:B------:R-:W-:Y:S01]  /*30e0*/  FMNMX.FTZ R48, R40, R59, !PT ;  /* 0x0000003b28307209 */ /* 0x000fe20007810000 */
[----:B------:R-:W0:Y:S01]  /*30f0*/  MUFU.TANH R24, R24 ;  /* 0x0000001800187308 */ /* 0x000e220000002400 */
[----:B-1----:R-:W-:-:S02]  /*3100*/  FSEL R44, R87, -INF , P3 ;  /* 0xff800000572c7808 */ /* 0x002fc40001800000 */
[----:B------:R-:W-:Y:S02]  /*3110*/  FMNMX.FTZ R59, R45, R48, !PT ;  /* 0x000000302d3b7209 */ /* 0x000fe40007810000 */
[----:B--2---:R-:W-:Y:S02]  /*3120*/  VIADDMNMX R77, R77, R50, R51, PT ;  /* 0x000000324d4d7246 */ /* 0x004fe40003800133 */
[----:B------:R-:W-:Y:S01]  /*3130*/  FMNMX.FTZ R59, R44, R59, !PT ;  /* 0x0000003b2c3b7209 */ /* 0x000fe20007810000 */
[----:B------:R-:W1:Y:S01]  /*3140*/  MUFU.TANH R25, R25 ;  /* 0x0000001900197308 */ /* 0x000e620000002400 */
[C---:B------:R-:W-:Y:S02]  /*3150*/  ISETP.GT.AND P4, PT, R77.reuse, 0x1, PT ;  /* 0x000000014d00780c */ /* 0x040fe40003f84270 */
[----:B------:R-:W-:Y:S01]  /*3160*/  ISETP.GT.AND P5, PT, R77, 0x8, PT ;  /* 0x000000084d00780c */ /* 0x000fe20003fa4270 */
[----:B------:R-:W2:Y:S04]  /*3170*/  SHFL.BFLY PT, R48, R59, 0x2, 0x1f ;  /* 0x0c401f003b307f89 */ /* 0x000ea800000e0000 */
[----:B------:R-:W-:Y:S01]  /*3180*/  MUFU.TANH R20, R20 ;  /* 0x0000001400147308 */ /* 0x000fe20000002400 */
[----:B0-----:R-:W-:-:S02]  /*3190*/  FSEL R51, R24, -INF , P4 ;  /* 0xff80000018337808 */ /* 0x001fc40002000000 */
[----:B------:R-:W-:-:S05]  /*31a0*/  ISETP.GT.AND P4, PT, R77, 0x10, PT ;  /* 0x000000104d00780c */ /* 0x000fca0003f84270 */
[----:B------:R-:W0:Y:S01]  /*31b0*/  MUFU.TANH R21, R21 ;  /* 0x0000001500157308 */ /* 0x000e220000002400 */
[----:B-1----:R-:W-:-:S07]  /*31c0*/  FSEL R25, R25, -INF , P5 ;  /* 0xff80000019197808 */ /* 0x002fce0002800000 */
[----:B------:R-:W-:Y:S01]  /*31d0*/  MUFU.TANH R14, R14 ;  /* 0x0000000e000e7308 */ /* 0x000fe20000002400 */
[----:B--2---:R-:W-:-:S07]  /*31e0*/  FMNMX.FTZ R48, R59, R48, !PT ;  /* 0x000000303b307209 */ /* 0x004fce0007810000 */
[----:B------:R-:W1:Y:S01]  /*31f0*/  MUFU.TANH R15, R15 ;  /* 0x0000000f000f7308 */ /* 0x000e620000002400 */
[----:B------:R-:W2:Y:S01]  /*3200*/  SHFL.BFLY PT, R59, R48, 0x1, 0x1f ;  /* 0x0c201f00303b7f89 */ /* 0x000ea200000e0000 */
[----:B0-----:R-:W-:Y:S02]  /*3210*/  FSEL R21, R21, -INF , P4 ;  /* 0xff80000015157808 */ /* 0x001fe40002000000 */
[----:B------:R-:W-:-:S04]  /*3220*/  ISETP.GT.AND P4, PT, R77, 0x18, PT ;  /* 0x000000184d00780c */ /* 0x000fc80003f84270 */
[----:B------:R-:W-:Y:S08]  /*3230*/  MUFU.TANH R13, R13 ;  /* 0x0000000d000d7308 */ /* 0x000ff00000002400 */
[----:B------:R-:W0:Y:S01]  /*3240*/  MUFU.TANH R12, R12 ;  /* 0x0000000c000c7308 */ /* 0x000e220000002400 */
[----:B-1----:R-:W-:Y:S02]  /*3250*/  FSEL R15, R15, -INF , P4 ;  /* 0xff8000000f0f7808 */ /* 0x002fe40002000000 */
[----:B------:R-:W-:-:S05]  /*3260*/  ISETP.GT.AND P4, PT, R77, 0x20, PT ;  /* 0x000000204d00780c */ /* 0x000fca0003f84270 */
[----:B------:R-:W1:Y:S01]  /*3270*/  MUFU.TANH R11, R11 ;  /* 0x0000000b000b7308 */ /* 0x000e620000002400 */
[----:B--2---:R-:W-:Y:S01]  /*3280*/  FMNMX.FTZ R59, R48, R59, !PT ;  /* 0x0000003b303b7209 */ /* 0x004fe20007810000 */
[----:B------:R-:W-:-:S03]  /*3290*/  IMAD.U32 R48, RZ, RZ, UR19 ;  /* 0x00000013ff307e24 */ /* 0x000fc6000f8e00ff */
[C---:B------:R-:W-:Y:S01]  /*32a0*/  FSETP.NEU.FTZ.AND P3, PT, R59.reuse, -INF , PT ;  /* 0xff8000003b00780b */ /* 0x040fe20003f7d000 */
[----:B------:R-:W-:-:S02]  /*32b0*/  FFMA.FTZ R48, R59, R48, -8 ;  /* 0xc10000003b307423 */ /* 0x000fc40000010030 */
[----:B------:R-:W2:Y:S01]  /*32c0*/  MUFU.TANH R10, R10 ;  /* 0x0000000a000a7308 */ /* 0x000ea20000002400 */
[----:B0-----:R-:W-:Y:S02]  /*32d0*/  FSEL R12, R12, -INF , P4 ;  /* 0xff8000000c0c7808 */ /* 0x001fe40002000000 */
[----:B------:R-:W-:Y:S02]  /*32e0*/  FSEL R48, R48, RZ, P3 ;  /* 0x000000ff30307208 */ /* 0x000fe40001800000 */
[C---:B------:R-:W-:Y:S02]  /*32f0*/  ISETP.GT.AND P3, PT, R77.reuse, RZ, PT ;  /* 0x000000ff4d00720c */ /* 0x040fe40003f64270 */
[----:B------:R-:W-:Y:S01]  /*3300*/  ISETP.GT.AND P4, PT, R77, 0x28, PT ;  /* 0x000000284d00780c */ /* 0x000fe20003f84270 */
[----:B------:R-:W0:Y:S01]  /*3310*/  MUFU.TANH R9, R9 ;  /* 0x0000000900097308 */ /* 0x000e220000002400 */
[----:B------:R-:W-:Y:S01]  /*3320*/  FSEL R88, R88, -INF , P3 ;  /* 0xff80000058587808 */ /* 0x000fe20001800000 */
[--C-:B------:R-:W-:Y:S01]  /*3330*/  FFMA.FTZ R63, R63, UR19, -R48.reuse ;  /* 0x000000133f3f7c23 */ /* 0x100fe20008010830 */
[----:B------:R-:W-:Y:S01]  /*3340*/  ISETP.GT.AND P3, PT, R77, 0x9, PT ;  /* 0x000000094d00780c */ /* 0x000fe20003f64270 */
[--C-:B------:R-:W-:Y:S01]  /*3350*/  FFMA.FTZ R67, R67, UR19, -R48.reuse ;  /* 0x0000001343437c23 */ /* 0x100fe20008010830 */
[----:B------:R-:W-:Y:S01]  /*3360*/  FMNMX.FTZ R52, R88, R51, !PT ;  /* 0x0000003358347209 */ /* 0x000fe20007810000 */
[--C-:B------:R-:W-:Y:S01]  /*3370*/  FFMA.FTZ R49, R97, UR19, -R48.reuse ;  /* 0x0000001361317c23 */ /* 0x100fe20008010830 */
[----:B------:R-:W-:Y:S01]  /*3380*/  FSEL R20, R20, -INF , P3 ;  /* 0xff80000014147808 */ /* 0x000fe20001800000 */
[----:B------:R-:W3:Y:S01]  /*3390*/  MUFU.TANH R8, R8 ;  /* 0x0000000800087308 */ /* 0x000ee20000002400 */
[----:B------:R-:W-:Y:S01]  /*33a0*/  FMNMX.FTZ R61, R25, R52, !PT ;  /* 0x00000034193d7209 */ /* 0x000fe20007810000 */
[--C-:B------:R-:W-:Y:S01]  /*33b0*/  FFMA.FTZ R50, R95, UR19, -R48.reuse ;  /* 0x000000135f327c23 */ /* 0x100fe20008010830 */
[----:B------:R-:W-:Y:S01]  /*33c0*/  ISETP.GT.AND P3, PT, R77, 0x11, PT ;  /* 0x000000114d00780c */ /* 0x000fe20003f64270 */
[--C-:B------:R-:W-:Y:S01]  /*33d0*/  FFMA.FTZ R93, R93, UR19, -R48.reuse ;  /* 0x000000135d5d7c23 */ /* 0x100fe20008010830 */
[----:B------:R-:W-:Y:S01]  /*33e0*/  FMNMX.FTZ R52, R20, R61, !PT ;  /* 0x0000003d14347209 */ /* 0x000fe20007810000 */
[--C-:B------:R-:W-:Y:S01]  /*33f0*/  FFMA.FTZ R53, R53, UR19, -R48.reuse ;  /* 0x0000001335357c23 */ /* 0x100fe20008010830 */
[----:B------:R-:W-:Y:S01]  /*3400*/  FSEL R14, R14, -INF , P3 ;  /* 0xff8000000e0e7808 */ /* 0x000fe20001800000 */
[----:B------:R-:W4:Y:S01]  /*3410*/  MUFU.TANH R6, R6 ;  /* 0x0000000600067308 */ /* 0x000f220000002400 */
[----:B------:R-:W-:Y:S01]  /*3420*/  FMNMX.FTZ R61, R21, R52, !PT ;  /* 0x00000034153d7209 */ /* 0x000fe20007810000 */
[--C-:B------:R-:W-:Y:S01]  /*3430*/  FFMA.FTZ R91, R91, UR19, -R48.reuse ;  /* 0x000000135b5b7c23 */ /* 0x100fe20008010830 */
[----:B------:R-:W-:Y:S01]  /*3440*/  ISETP.GT.AND P3, PT, R77, 0x19, PT ;  /* 0x000000194d00780c */ /* 0x000fe20003f64270 */
[--C-:B------:R-:W-:Y:S01]  /*3450*/  FFMA.FTZ R55, R55, UR19, -R48.reuse ;  /* 0x0000001337377c23 */ /* 0x100fe20008010830 */
[----:B------:R-:W-:Y:S01]  /*3460*/  FMNMX.FTZ R54, R14, R61, !PT ;  /* 0x0000003d0e367209 */ /* 0x000fe20007810000 */
[--C-:B------:R-:W-:Y:S01]  /*3470*/  FFMA.FTZ R89, R89, UR19, -R48.reuse ;  /* 0x0000001359597c23 */ /* 0x100fe20008010830 */
[----:B------:R-:W-:Y:S01]  /*3480*/  FSEL R13, R13, -INF , P3 ;  /* 0xff8000000d0d7808 */ /* 0x000fe20001800000 */
[----:B------:R-:W5:Y:S01]  /*3490*/  MUFU.TANH R7, R7 ;  /* 0x0000000700077308 */ /* 0x000f620000002400 */
[----:B------:R-:W-:Y:S01]  /*34a0*/  FMNMX.FTZ R54, R15, R54, !PT ;  /* 0x000000360f367209 */ /* 0x000fe20007810000 */
[--C-:B------:R-:W-:Y:S01]  /*34b0*/  FFMA.FTZ R57, R57, UR19, -R48.reuse ;  /* 0x0000001339397c23 */ /* 0x100fe20008010830 */
[----:B------:R-:W-:Y:S01]  /*34c0*/  ISETP.GT.AND P3, PT, R77, 0x21, PT ;  /* 0x000000214d00780c */ /* 0x000fe20003f64270 */
[--C-:B------:R-:W-:Y:S01]  /*34d0*/  FFMA.FTZ R47, R47, UR19, -R48.reuse ;  /* 0x000000132f2f7c23 */ /* 0x100fe20008010830 */
[----:B------:R-:W-:Y:S01]  /*34e0*/  FMNMX.FTZ R61, R13, R54, !PT ;  /* 0x000000360d3d7209 */ /* 0x000fe20007810000 */
[--C-:B------:R-:W-:Y:S01]  /*34f0*/  FFMA.FTZ R37, R37, UR19, -R48.reuse ;  /* 0x0000001325257c23 */ /* 0x100fe20008010830 */
[----:B-1----:R-:W-:Y:S01]  /*3500*/  FSEL R11, R11, -INF , P3 ;  /* 0xff8000000b0b7808 */ /* 0x002fe20001800000 */
[----:B------:R-:W1:Y:S01]  /*3510*/  MUFU.TANH R5, R5 ;  /* 0x0000000500057308 */ /* 0x000e620000002400 */
[----:B------:R-:W-:Y:S01]  /*3520*/  FMNMX.FTZ R56, R12, R61, !PT ;  /* 0x0000003d0c387209 */ /* 0x000fe20007810000 */
[--C-:B------:R-:W-:Y:S01]  /*3530*/  FFMA.FTZ R28, R28, UR19, -R48.reuse ;  /* 0x000000131c1c7c23 */ /* 0x100fe20008010830 */
[----:B------:R-:W-:Y:S01]  /*3540*/  ISETP.GT.AND P3, PT, R77, 0x29, PT ;  /* 0x000000294d00780c */ /* 0x000fe20003f64270 */
[--C-:B------:R-:W-:Y:S01]  /*3550*/  FFMA.FTZ R29, R29, UR19, -R48.reuse ;  /* 0x000000131d1d7c23 */ /* 0x100fe20008010830 */
[----:B--2---:R-:W-:Y:S01]  /*3560*/  FSEL R54, R10, -INF , P4 ;  /* 0xff8000000a367808 */ /* 0x004fe20002000000 */
[--C-:B------:R-:W-:Y:S01]  /*3570*/  FFMA.FTZ R26, R26, UR19, -R48.reuse ;  /* 0x000000131a1a7c23 */ /* 0x100fe20008010830 */
[----:B------:R-:W-:Y:S01]  /*3580*/  FMNMX.FTZ R61, R11, R56, !PT ;  /* 0x000000380b3d7209 */ /* 0x000fe20007810000 */
[----:B------:R-:W2:Y:S01]  /*3590*/  MUFU.TANH R4, R4 ;  /* 0x0000000400047308 */ /* 0x000ea20000002400 */
[----:B------:R-:W-:Y:S01]  /*35a0*/  ISETP.GT.AND P4, PT, R77, 0x30, PT ;  /* 0x000000304d00780c */ /* 0x000fe20003f84270 */
[--C-:B------:R-:W-:Y:S01]  /*35b0*/  FFMA.FTZ R27, R27, UR19, -R48.reuse ;  /* 0x000000131b1b7c23 */ /* 0x100fe20008010830 */
[----:B0-----:R-:W-:Y:S01]  /*35c0*/  FSEL R9, R9, -INF , P3 ;  /* 0xff80000009097808 */ /* 0x001fe20001800000 */
[----:B------:R-:W-:Y:S01]  /*35d0*/  FFMA.FTZ R30, R30, UR19, -R48 ;  /* 0x000000131e1e7c23 */ /* 0x000fe20008010830 */
[----:B------:R-:W-:-:S02]  /*35e0*/  FMNMX.FTZ R56, R54, R61, !PT ;  /* 0x0000003d36387209 */ /* 0x000fc40007810000 */
[----:B------:R-:W-:Y:S02]  /*35f0*/  CS2R R94, SRZ ;  /* 0x00000000005e7805 */ /* 0x000fe4000001ff00 */
[----:B------:R-:W-:Y:S01]  /*3600*/  ISETP.GT.AND P3, PT, R77, 0x31, PT ;  /* 0x000000314d00780c */ /* 0x000fe20003f64270 */
[----:B------:R-:W0:Y:S01]  /*3610*/  MUFU.TANH R3, R3 ;  /* 0x0000000300037308 */ /* 0x000e220000002400 */
[----:B---3--:R-:W-:Y:S02]  /*3620*/  FSEL R8, R8, -INF , P4 ;  /* 0xff80000008087808 */ /* 0x008fe40002000000 */
[----:B------:R-:W-:Y:S02]  /*3630*/  CS2R R96, SRZ ;  /* 0x0000000000607805 */ /* 0x000fe4000001ff00 */
[----:B------:R-:W-:Y:S02]  /*3640*/  FMNMX.FTZ R61, R9, R56, !PT ;  /* 0x00000038093d7209 */ /* 0x000fe40007810000 */
[----:B------:R-:W-:-:S02]  /*3650*/  ISETP.GT.AND P4, PT, R77, 0x38, PT ;  /* 0x000000384d00780c */ /* 0x000fc40003f84270 */
[----:B----4-:R-:W-:Y:S01]  /*3660*/  FSEL R6, R6, -INF , P3 ;  /* 0xff80000006067808 */ /* 0x010fe20001800000 */
[----:B------:R-:W3:Y:S01]  /*3670*/  MUFU.TANH R60, R60 ;  /* 0x0000003c003c7308 */ /* 0x000ee20000002400 */
[----:B------:R-:W-:Y:S02]  /*3680*/  FMNMX.FTZ R61, R8, R61, !PT ;  /* 0x0000003d083d7209 */ /* 0x000fe40007810000 */
[----:B------:R-:W-:Y:S02]  /*3690*/  ISETP.GT.AND P3, PT, R77, 0x39, PT ;  /* 0x000000394d00780c */ /* 0x000fe40003f64270 */
[----:B-----5:R-:W-:Y:S02]  /*36a0*/  FSEL R56, R7, -INF , P4 ;  /* 0xff80000007387808 */ /* 0x020fe40002000000 */
[----:B------:R-:W-:Y:S01]  /*36b0*/  FMNMX.FTZ R61, R6, R61, !PT ;  /* 0x0000003d063d7209 */ /* 0x000fe20007810000 */
[----:B------:R-:W4:Y:S01]  /*36c0*/  MUFU.TANH R62, R62 ;  /* 0x0000003e003e7308 */ /* 0x000f220000002400 */
[----:B------:R-:W-:-:S02]  /*36d0*/  ISETP.GT.AND P4, PT, R77, 0x40, PT ;  /* 0x000000404d00780c */ /* 0x000fc40003f84270 */
[----:B-1----:R-:W-:Y:S02]  /*36e0*/  FSEL R5, R5, -INF , P3 ;  /* 0xff80000005057808 */ /* 0x002fe40001800000 */
[----:B------:R-:W-:Y:S02]  /*36f0*/  FMNMX.FTZ R78, R56, R61, !PT ;  /* 0x0000003d384e7209 */ /* 0x000fe40007810000 */
[----:B------:R-:W-:Y:S01]  /*3700*/  ISETP.GT.AND P3, PT, R77, 0x41, PT ;  /* 0x000000414d00780c */ /* 0x000fe20003f64270 */
[----:B------:R-:W-:Y:S01]  /*3710*/  MUFU.TANH R64, R64 ;  /* 0x0000004000407308 */ /* 0x000fe20000002400 */
[----:B--2---:R-:W-:Y:S02]  /*3720*/  FSEL R58, R4, -INF , P4 ;  /* 0xff800000043a7808 */ /* 0x004fe40002000000 */
[----:B------:R-:W-:Y:S02]  /*3730*/  FMNMX.FTZ R61, R5, R78, !PT ;  /* 0x0000004e053d7209 */ /* 0x000fe40007810000 */
[----:B------:R-:W-:-:S02]  /*3740*/  ISETP.GT.AND P4, PT, R77, 0x48, PT ;  /* 0x000000484d00780c */ /* 0x000fc40003f84270 */
[----:B0-----:R-:W-:Y:S01]  /*3750*/  FSEL R3, R3, -INF , P3 ;  /* 0xff80000003037808 */ /* 0x001fe20001800000 */
[----:B------:R-:W0:Y:S01]  /*3760*/  MUFU.TANH R65, R65 ;  /* 0x0000004100417308 */ /* 0x000e220000002400 */
[----:B------:R-:W-:Y:S02]  /*3770*/  FMNMX.FTZ R78, R58, R61, !PT ;  /* 0x0000003d3a4e7209 */ /* 0x000fe40007810000 */
[----:B------:R-:W-:Y:S02]  /*3780*/  ISETP.GT.AND P3, PT, R77, 0x49, PT ;  /* 0x000000494d00780c */ /* 0x000fe40003f64270 */
[----:B---3--:R-:W-:Y:S02]  /*3790*/  FSEL R61, R60, -INF , P4 ;  /* 0xff8000003c3d7808 */ /* 0x008fe40002000000 */
[----:B------:R-:W-:Y:S01]  /*37a0*/  FMNMX.FTZ R78, R3, R78, !PT ;  /* 0x0000004e034e7209 */ /* 0x000fe20007810000 */
[----:B------:R-:W1:Y:S01]  /*37b0*/  MUFU.TANH R68, R68 ;  /* 0x0000004400447308 */ /* 0x000e620000002400 */
[----:B------:R-:W-:-:S02]  /*37c0*/  ISETP.GT.AND P4, PT, R77, 0x50, PT ;  /* 0x000000504d00780c */ /* 0x000fc40003f84270 */
[----:B----4-:R-:W-:Y:S02]  /*37d0*/  FSEL R62, R62, -INF , P3 ;  /* 0xff8000003e3e7808 */ /* 0x010fe40001800000 */
[----:B------:R-:W-:-:S03]  /*37e0*/  ISETP.GT.AND P3, PT, R77, 0x51, PT ;  /* 0x000000514d00780c */ /* 0x000fc60003f64270 */
[----:B------:R-:W2:Y:S08]  /*37f0*/  MUFU.TANH R66, R66 ;  /* 0x0000004200427308 */ /* 0x000eb00000002400 */
[----:B------:R3:W-:Y:S08]  /*3800*/  MUFU.EX2 R4, R63 ;  /* 0x0000003f00047308 */ /* 0x0007f00000000800 */
[----:B------:R4:W-:Y:S01]  /*3810*/  MUFU.EX2 R7, R67 ;  /* 0x0000004300077308 */ /* 0x0009e20000000800 */
[----:B---3--:R-:W-:Y:S01]  /*3820*/  FMNMX.FTZ R63, R61, R78, !PT ;  /* 0x0000004e3d3f7209 */ /* 0x008fe20007810000 */
[--C-:B------:R-:W-:Y:S01]  /*3830*/  FFMA.FTZ R78, R35, UR19, -R48.reuse ;  /* 0x00000013234e7c23 */ /* 0x100fe20008010830 */
[----:B------:R-:W-:-:S01]  /*3840*/  FFMA.FTZ R35, R38, UR19, -R48 ;  /* 0x0000001326237c23 */ /* 0x000fc20008010830 */
[----:B------:R-:W-:Y:S01]  /*3850*/  FFMA.FTZ R38, R46, UR19, -R48 ;  /* 0x000000132e267c23 */ /* 0x000fe20008010830 */
[----:B------:R-:W-:-:S02]  /*3860*/  FMNMX.FTZ R60, R62, R63, !PT ;  /* 0x0000003f3e3c7209 */ /* 0x000fc40007810000 */
[----:B0-----:R-:W-:Y:S01]  /*3870*/  FSEL R63, R65, -INF , P3 ;  /* 0xff800000413f7808 */ /* 0x001fe20001800000 */
[----:B------:R-:W0:Y:S01]  /*3880*/  MUFU.TANH R70, R70 ;  /* 0x0000004600467308 */ /* 0x000e220000002400 */
[----:B----4-:R-:W-:-:S01]  /*3890*/  FFMA.FTZ R67, R41, UR19, -R48 ;  /* 0x0000001329437c23 */ /* 0x010fc20008010830 */
[----:B------:R-:W-:Y:S02]  /*38a0*/  FSEL R41, R64, -INF , P4 ;  /* 0xff80000040297808 */ /* 0x000fe40002000000 */
[----:B------:R-:W-:Y:S02]  /*38b0*/  ISETP.GT.AND P4, PT, R77, 0x58, PT ;  /* 0x000000584d00780c */ /* 0x000fe40003f84270 */
[----:B------:R-:W-:Y:S02]  /*38c0*/  FMNMX.FTZ R60, R41, R60, !PT ;  /* 0x0000003c293c7209 */ /* 0x000fe40007810000 */
[----:B------:R-:W3:Y:S01]  /*38d0*/  MUFU.TANH R69, R69 ;  /* 0x0000004500457308 */ /* 0x000ee20000002400 */
[----:B------:R-:W-:-:S02]  /*38e0*/  ISETP.GT.AND P3, PT, R77, 0x59, PT ;  /* 0x000000594d00780c */ /* 0x000fc40003f64270 */
[----:B-1----:R-:W-:Y:S01]  /*38f0*/  FSEL R65, R68, -INF , P4 ;  /* 0xff80000044417808 */ /* 0x002fe20002000000 */
[----:B------:R-:W-:-:S01]  /*3900*/  FFMA.FTZ R68, R32, UR19, -R48 ;  /* 0x0000001320447c23 */ /* 0x000fc20008010830 */
[----:B------:R-:W-:Y:S01]  /*3910*/  FMNMX.FTZ R60, R63, R60, !PT ;  /* 0x0000003c3f3c7209 */ /* 0x000fe20007810000 */
[----:B------:R-:W-:-:S01]  /*3920*/  FFMA.FTZ R32, R33, UR19, -R48 ;  /* 0x0000001321207c23 */ /* 0x000fc20008010830 */
[C---:B------:R-:W-:Y:S01]  /*3930*/  ISETP.GT.AND P4, PT, R77.reuse, 0x60, PT ;  /* 0x000000604d00780c */ /* 0x040fe20003f84270 */
[----:B------:R-:W1:Y:S01]  /*3940*/  MUFU.TANH R72, R72 ;  /* 0x0000004800487308 */ /* 0x000e620000002400 */
[----:B--2---:R-:W-:Y:S01]  /*3950*/  FSEL R66, R66, -INF , P3 ;  /* 0xff80000042427808 */ /* 0x004fe20001800000 */
[--C-:B------:R-:W-:Y:S01]  /*3960*/  FFMA.FTZ R33, R36, UR19, -R48.reuse ;  /* 0x0000001324217c23 */ /* 0x100fe20008010830 */
[----:B------:R-:W-:Y:S01]  /*3970*/  ISETP.GT.AND P3, PT, R77, 0x61, PT ;  /* 0x000000614d00780c */ /* 0x000fe20003f64270 */
[--C-:B------:R-:W-:Y:S01]  /*3980*/  FFMA.FTZ R36, R39, UR19, -R48.reuse ;  /* 0x0000001327247c23 */ /* 0x100fe20008010830 */
[----:B0-----:R-:W-:Y:S01]  /*3990*/  FSEL R70, R70, -INF , P4 ;  /* 0xff80000046467808 */ /* 0x001fe20002000000 */
[----:B------:R-:W-:Y:S01]  /*39a0*/  FFMA.FTZ R39, R42, UR19, -R48 ;  /* 0x000000132a277c23 */ /* 0x000fe20008010830 */
[----:B------:R-:W-:Y:S01]  /*39b0*/  ISETP.GT.AND P4, PT, R77, 0x68, PT ;  /* 0x000000684d00780c */ /* 0x000fe20003f84270 */
[----:B------:R-:W0:Y:S01]  /*39c0*/  MUFU.TANH R71, R71 ;  /* 0x0000004700477308 */ /* 0x000e220000002400 */
[----:B---3--:R-:W-:-:S02]  /*39d0*/  FSEL R69, R69, -INF , P3 ;  /* 0xff80000045457808 */ /* 0x008fc40001800000 */
[----:B------:R-:W-:-:S05]  /*39e0*/  ISETP.GT.AND P3, PT, R77, 0x69, PT ;  /* 0x000000694d00780c */ /* 0x000fca0003f64270 */
[----:B------:R2:W-:Y:S01]  /*39f0*/  MUFU.EX2 R64, R67 ;  /* 0x0000004300407308 */ /* 0x0005e20000000800 */
[----:B-1----:R-:W-:Y:S02]  /*3a00*/  FSEL R72, R72, -INF , P4 ;  /* 0xff80000048487808 */ /* 0x002fe40002000000 */
[----:B------:R-:W-:-:S05]  /*3a10*/  ISETP.GT.AND P4, PT, R77, 0x70, PT ;  /* 0x000000704d00780c */ /* 0x000fca0003f84270 */
[----:B------:R-:W1:Y:S01]  /*3a20*/  MUFU.TANH R73, R73 ;  /* 0x0000004900497308 */ /* 0x000e620000002400 */
[----:B--2---:R-:W-:Y:S02]  /*3a30*/  FMNMX.FTZ R67, R65, R60, !PT ;  /* 0x0000003c41437209 */ /* 0x004fe40007810000 */
[----:B0-----:R-:W-:Y:S02]  /*3a40*/  FSEL R71, R71, -INF , P3 ;  /* 0xff80000047477808 */ /* 0x001fe40001800000 */
[----:B------:R-:W-:Y:S02]  /*3a50*/  FMNMX.FTZ R67, R66, R67, !PT ;  /* 0x0000004342437209 */ /* 0x000fe40007810000 */
[----:B------:R-:W-:Y:S01]  /*3a60*/  ISETP.GT.AND P3, PT, R77, 0x71, PT ;  /* 0x000000714d00780c */ /* 0x000fe20003f64270 */
[----:B------:R-:W0:Y:S01]  /*3a70*/  MUFU.TANH R74, R74 ;  /* 0x0000004a004a7308 */ /* 0x000e220000002400 */
[----:B------:R-:W-:-:S04]  /*3a80*/  FMNMX.FTZ R60, R70, R67, !PT ;  /* 0x00000043463c7209 */ /* 0x000fc80007810000 */
[----:B------:R-:W-:-:S03]  /*3a90*/  FMNMX.FTZ R67, R69, R60, !PT ;  /* 0x0000003c45437209 */ /* 0x000fc60007810000 */
[----:B------:R-:W2:Y:S01]  /*3aa0*/  MUFU.TANH R76, R76 ;  /* 0x0000004c004c7308 */ /* 0x000ea20000002400 */
[----:B------:R-:W-:Y:S02]  /*3ab0*/  FMNMX.FTZ R60, R72, R67, !PT ;  /* 0x00000043483c7209 */ /* 0x000fe40007810000 */
[----:B-1----:R-:W-:Y:S02]  /*3ac0*/  FSEL R73, R73, -INF , P4 ;  /* 0xff80000049497808 */ /* 0x002fe40002000000 */
[----:B------:R-:W-:Y:S02]  /*3ad0*/  FMNMX.FTZ R60, R71, R60, !PT ;  /* 0x0000003c473c7209 */ /* 0x000fe40007810000 */
[----:B------:R-:W-:Y:S01]  /*3ae0*/  ISETP.GT.AND P4, PT, R77, 0x78, PT ;  /* 0x000000784d00780c */ /* 0x000fe20003f84270 */
[----:B------:R-:W1:Y:S01]  /*3af0*/  MUFU.TANH R75, R75 ;  /* 0x0000004b004b7308 */ /* 0x000e620000002400 */
[----:B0-----:R-:W-:Y:S02]  /*3b00*/  FSEL R74, R74, -INF , P3 ;  /* 0xff8000004a4a7808 */ /* 0x001fe40001800000 */
[----:B------:R-:W-:-:S02]  /*3b10*/  FMNMX.FTZ R67, R73, R60, !PT ;  /* 0x0000003c49437209 */ /* 0x000fc40007810000 */
[----:B------:R-:W-:Y:S02]  /*3b20*/  ISETP.GT.AND P3, PT, R77, 0x79, PT ;  /* 0x000000794d00780c */ /* 0x000fe40003f64270 */
[----:B------:R-:W-:Y:S01]  /*3b30*/  FMNMX.FTZ R67, R74, R67, !PT ;  /* 0x000000434a437209 */ /* 0x000fe20007810000 */
[----:B------:R-:W-:Y:S01]  /*3b40*/  MUFU.EX2 R49, R49 ;  /* 0x0000003100317308 */ /* 0x000fe20000000800 */
[----:B--2---:R-:W-:-:S04]  /*3b50*/  FSEL R76, R76, -INF , P4 ;  /* 0xff8000004c4c7808 */ /* 0x004fc80002000000 */
[----:B------:R-:W-:Y:S01]  /*3b60*/  FMNMX.FTZ R60, R76, R67, !PT ;  /* 0x000000434c3c7209 */ /* 0x000fe20007810000 */
[----:B------:R-:W-:-:S01]  /*3b70*/  FFMA.FTZ R67, R31, UR19, -R48 ;  /* 0x000000131f437c23 */ /* 0x000fc20008010830 */
[--C-:B------:R-:W-:Y:S01]  /*3b80*/  FFMA.FTZ R31, R34, UR19, -R48.reuse ;  /* 0x00000013221f7c23 */ /* 0x100fe20008010830 */
[----:B------:R-:W-:-:S01]  /*3b90*/  FFMA.FTZ R34, R43, UR19, -R48 ;  /* 0x000000132b227c23 */ /* 0x000fc20008010830 */
[----:B-1----:R-:W-:Y:S01]  /*3ba0*/  FSEL R75, R75, -INF , P3 ;  /* 0xff8000004b4b7808 */ /* 0x002fe20001800000 */
[----:B------:R-:W-:-:S01]  /*3bb0*/  FFMA.FTZ R43, R40, UR19, -R48 ;  /* 0x00000013282b7c23 */ /* 0x000fc20008010830 */
[--C-:B------:R-:W-:Y:S01]  /*3bc0*/  FFMA.FTZ R40, R45, UR19, -R48.reuse ;  /* 0x000000132d287c23 */ /* 0x100fe20008010830 */
[----:B------:R-:W-:-:S01]  /*3bd0*/  FFMA.FTZ R45, R44, UR19, -R48 ;  /* 0x000000132c2d7c23 */ /* 0x000fc20008010830 */
[----:B------:R-:W-:Y:S01]  /*3be0*/  FMNMX.FTZ R60, R75, R60, !PT ;  /* 0x0000003c4b3c7209 */ /* 0x000fe20007810000 */
[----:B------:R-:W-:Y:S04]  /*3bf0*/  MUFU.EX2 R50, R50 ;  /* 0x0000003200327308 */ /* 0x000fe80000000800 */
[----:B------:R-:W0:Y:S04]  /*3c00*/  SHFL.BFLY PT, R77, R60, 0x2, 0x1f ;  /* 0x0c401f003c4d7f89 */ /* 0x000e2800000e0000 */
[----:B------:R1:W-:Y:S08]  /*3c10*/  MUFU.EX2 R24, R93 ;  /* 0x0000005d00187308 */ /* 0x0003f00000000800 */
[----:B------:R-:W2:Y:S01]  /*3c20*/  MUFU.EX2 R53, R53 ;  /* 0x0000003500357308 */ /* 0x000ea20000000800 */
[----:B-1----:R-:W-:-:S07]  /*3c30*/  CS2R R92, SRZ ;  /* 0x00000000005c7805 */ /* 0x002fce000001ff00 */
[----:B------:R1:W-:Y:S01]  /*3c40*/  MUFU.EX2 R52, R91 ;  /* 0x0000005b00347308 */ /* 0x0003e20000000800 */
[----:B0-----:R-:W-:-:S07]  /*3c50*/  FMNMX.FTZ R77, R60, R77, !PT ;  /* 0x0000004d3c4d7209 */ /* 0x001fce0007810000 */
[----:B------:R-:W-:Y:S01]  /*3c60*/  MUFU.EX2 R55, R55 ;  /* 0x0000003700377308 */ /* 0x000fe20000000800 */
[----:B------:R-:W0:Y:S01]  /*3c70*/  SHFL.BFLY PT, R60, R77, 0x1, 0x1f ;  /* 0x0c201f004d3c7f89 */ /* 0x000e2200000e0000 */
[----:B--2---:R-:W-:Y:S02]  /*3c80*/  F2FP.SATFINITE.E4M3.F32.PACK_AB_MERGE_C R149, R53, R24, RZ ;  /* 0x000000183595723e */ /* 0x004fe400048070ff */
[----:B-1----:R-:W-:Y:S02]  /*3c90*/  CS2R R90, SRZ ;  /* 0x00000000005a7805 */ /* 0x002fe4000001ff00 */
[----:B------:R-:W-:Y:S02]  /*3ca0*/  F2FP.SATFINITE.E4M3.F32.PACK_AB_MERGE_C R149, R50, R49, R149 ;  /* 0x000000313295723e */ /* 0x000fe40004807095 */
[----:B------:R-:W-:Y:S08]  /*3cb0*/  MUFU.EX2 R10, R89 ;  /* 0x00000059000a7308 */ /* 0x000ff00000000800 */
[----:B------:R-:W1:Y:S08]  /*3cc0*/  MUFU.EX2 R57, R57 ;  /* 0x0000003900397308 */ /* 0x000e700000000800 */
[----:B------:R-:W2:Y:S01]  /*3cd0*/  MUFU.EX2 R47, R47 ;  /* 0x0000002f002f7308 */ /* 0x000ea20000000800 */
[----:B0-----:R-:W-:Y:S01]  /*3ce0*/  FMNMX.FTZ R60, R77, R60, !PT ;  /* 0x0000003c4d3c7209 */ /* 0x001fe20007810000 */
[----:B------:R-:W-:-:S03]  /*3cf0*/  IMAD.U32 R77, RZ, RZ, UR19 ;  /* 0x00000013ff4d7e24 */ /* 0x000fc6000f8e00ff */
[C---:B------:R-:W-:Y:S01]  /*3d00*/  FSETP.NEU.FTZ.AND P3, PT, R60.reuse, -INF , PT ;  /* 0xff8000003c00780b */ /* 0x040fe20003f7d000 */
[----:B------:R-:W-:-:S02]  /*3d10*/  FFMA.FTZ R42, R60, R77, -8 ;  /* 0xc10000003c2a7423 */ /* 0x000fc4000001004d */
[----:B------:R-:W-:Y:S01]  /*3d20*/  MUFU.EX2 R37, R37 ;  /* 0x0000002500257308 */ /* 0x000fe20000000800 */
[----:B-1----:R-:W-:Y:S02]  /*3d30*/  F2FP.SATFINITE.E4M3.F32.PACK_AB_MERGE_C R151, R57, R10, RZ ;  /* 0x0000000a3997723e */ /* 0x002fe400048070ff */
[----:B------:R-:W-:Y:S02]  /*3d40*/  FSEL R44, R42, RZ, P3 ;  /* 0x000000ff2a2c7208 */ /* 0x000fe40001800000 */
[----:B------:R-:W-:Y:S02]  /*3d50*/  PLOP3.LUT P3, PT, PT, PT, UP1, 0x80, 0x0 ;  /* 0x000000000000781c */ /* 0x000fe40003f6f018 */
[----:B------:R-:W-:Y:S01]  /*3d60*/  F2FP.SATFINITE.E4M3.F32.PACK_AB_MERGE_C R151, R55, R52, R151 ;  /* 0x000000343797723e */ /* 0x000fe20004807097 */
        /* <DEDUP_REMOVED lines=29> */
[----:B--2---:R-:W-:Y:S01]  /*3f40*/  F2FP.SATFINITE.E4M3.F32.PACK_AB_MERGE_C R145, R64, R47, RZ ;  /* 0x0000002f4091723e */ /* 0x004fe200048070ff */
[----:B------:R-:W2:Y:S01]  /*3f50*/  MUFU.EX2 R46, R46 ;  /* 0x0000002e002e7308 */ /* 0x000ea20000000800 */
[----:B0-----:R-:W-:-:S01]  /*3f60*/  FADD.FTZ R58, R42, R51 ;  /* 0x000000332a3a7221 */ /* 0x001fc20000010000 */
[--C-:B------:R-:W-:Y:S01]  /*3f70*/  FFMA.FTZ R72, R72, UR19, -R44.reuse ;  /* 0x0000001348487c23 */ /* 0x100fe2000801082c */
[----:B------:R-:W-:Y:S01]  /*3f80*/  F2FP.SATFINITE.E4M3.F32.PACK_AB_MERGE_C R145, R4, R7, R145 ;  /* 0x000000070491723e */ /* 0x000fe20004807091 */
[--C-:B------:R-:W-:Y:S01]  /*3f90*/  FFMA.FTZ R71, R71, UR19, -R44.reuse ;  /* 0x0000001347477c23 */ /* 0x100fe2000801082c */
[----:B------:R-:W-:-:S01]  /*3fa0*/  FFMA.FTZ R73, R73, UR19, -R44 ;  /* 0x0000001349497c23 */ /* 0x000fc2000801082c */
[--C-:B------:R-:W-:Y:S01]  /*3fb0*/  FFMA.FTZ R74, R74, UR19, -R44.reuse ;  /* 0x000000134a4a7c23 */ /* 0x100fe2000801082c */
[----:B------:R-:W-:-:S01]  /*3fc0*/  FFMA.FTZ R76, R76, UR19, -R44 ;  /* 0x000000134c4c7c23 */ /* 0x000fc2000801082c */
[----:B------:R-:W0:Y:S01]  /*3fd0*/  MUFU.EX2 R20, R20 ;  /* 0x0000001400147308 */ /* 0x000e220000000800 */
[----:B-1----:R-:W-:-:S01]  /*3fe0*/  FADD.FTZ R61, R25, R58 ;  /* 0x0000003a193d7221 */ /* 0x002fc20000010000 */
[----:B------:R-:W-:Y:S01]  /*3ff0*/  FFMA.FTZ R58, R41, UR19, -R44 ;  /* 0x00000013293a7c23 */ /* 0x000fe2000801082c */
[----:B------:R-:W-:Y:S01]  /*4000*/  @!P0 VIADD R41, R2, 0x19c40 ;  /* 0x00019c4002298836 */ /* 0x000fe20000000000 */
[----:B------:R-:W-:-:S04]  /*4010*/  CS2R R88, SRZ ;  /* 0x0000000000587805 */ /* 0x000fc8000001ff00 */
[----:B------:R-:W1:Y:S01]  /*4020*/  MUFU.EX2 R21, R21 ;  /* 0x0000001500157308 */ /* 0x000e620000000800 */
[----:B--2---:R-:W-:-:S01]  /*4030*/  FADD.FTZ R61, R46, R61 ;  /* 0x0000003d2e3d7221 */ /* 0x004fc20000010000 */
[----:B------:R-:W-:Y:S02]  /*4040*/  @!P0 PRMT R41, RZ, 0x654, R41 ;  /* 0x00000654ff298816 */ /* 0x000fe40000000029 */
[----:B------:R-:W-:Y:S02]  /*4050*/  F2FP.SATFINITE.E4M3.F32.PACK_AB_MERGE_C R148, R46, R25, RZ ;  /* 0x000000192e94723e */ /* 0x000fe400048070ff */
[----:B------:R2:W-:Y:S02]  /*4060*/  @!P0 SYNCS.ARRIVE.TRANS64.RED.A1T0 RZ, [R41+URZ], RZ ;  /* 0x000000ff29ff89a7 */ /* 0x0005e4000810043f */
[----:B------:R-:W3:Y:S01]  /*4070*/  MUFU.EX2 R14, R14 ;  /* 0x0000000e000e7308 */ /* 0x000ee20000000800 */
[----:B0-----:R-:W-:-:S01]  /*4080*/  FADD.FTZ R62, R20, R61 ;  /* 0x0000003d143e7221 */ /* 0x001fc20000010000 */
[----:B------:R-:W-:Y:S01]  /*4090*/  FADD.FTZ R61, R55, R80 ;  /* 0x00000050373d7221 */ /* 0x000fe20000010000 */
[----:B------:R-:W-:-:S03]  /*40a0*/  F2FP.SATFINITE.E4M3.F32.PACK_AB_MERGE_C R148, R51, R42, R148 ;  /* 0x0000002a3394723e */ /* 0x000fc60004807094 */
[----:B------:R-:W-:Y:S01]  /*40b0*/  FADD.FTZ R82, R10, R61 ;  /* 0x0000003d0a527221 */ /* 0x000fe20000010000 */
[----:B------:R-:W-:-:S01]  /*40c0*/  FFMA.FTZ R61, R65, UR19, -R44 ;  /* 0x00000013413d7c23 */ /* 0x000fc2000801082c */
[----:B------:R-:W0:Y:S01]  /*40d0*/  MUFU.EX2 R13, R13 ;  /* 0x0000000d000d7308 */ /* 0x000e220000000800 */
[----:B-1----:R-:W-:-:S01]  /*40e0*/  FADD.FTZ R79, R21, R62 ;  /* 0x0000003e154f7221 */ /* 0x002fc20000010000 */
[----:B------:R-:W-:Y:S01]  /*40f0*/  FADD.FTZ R82, R57, R82 ;  /* 0x0000005239527221 */ /* 0x000fe20000010000 */
[----:B------:R-:W-:-:S05]  /*4100*/  FFMA.FTZ R62, R66, UR19, -R44 ;  /* 0x00000013423e7c23 */ /* 0x000fca000801082c */
[----:B------:R-:W1:Y:S01]  /*4110*/  MUFU.EX2 R12, R12 ;  /* 0x0000000c000c7308 */ /* 0x000e620000000800 */
[----:B---3--:R-:W-:-:S01]  /*4120*/  FADD.FTZ R80, R14, R79 ;  /* 0x0000004f0e507221 */ /* 0x008fc20000010000 */
[----:B------:R-:W-:-:S06]  /*4130*/  FADD.FTZ R79, R7, R82 ;  /* 0x00000052074f7221 */ /* 0x000fcc0000010000 */
[----:B------:R-:W3:Y:S01]  /*4140*/  MUFU.EX2 R11, R11 ;  /* 0x0000000b000b7308 */ /* 0x000ee20000000800 */
[----:B0-----:R-:W-:-:S07]  /*4150*/  FADD.FTZ R65, R13, R80 ;  /* 0x000000500d417221 */ /* 0x001fce0000010000 */
[----:B------:R-:W0:Y:S01]  /*4160*/  MUFU.EX2 R15, R15 ;  /* 0x0000000f000f7308 */ /* 0x000e220000000800 */
[----:B-1----:R-:W-:-:S07]  /*4170*/  FADD.FTZ R66, R12, R65 ;  /* 0x000000410c427221 */ /* 0x002fce0000010000 */
[----:B------:R-:W1:Y:S01]  /*4180*/  MUFU.EX2 R48, R48 ;  /* 0x0000003000307308 */ /* 0x000e620000000800 */
[----:B---3--:R-:W-:-:S07]  /*4190*/  FADD.FTZ R66, R11, R66 ;  /* 0x000000420b427221 */ /* 0x008fce0000010000 */
[----:B------:R-:W3:Y:S08]  /*41a0*/  MUFU.EX2 R8, R8 ;  /* 0x0000000800087308 */ /* 0x000ef00000000800 */
[----:B------:R4:W-:Y:S08]  /*41b0*/  MUFU.EX2 R2, R58 ;  /* 0x0000003a00027308 */ /* 0x0009f00000000800 */
[----:B------:R-:W5:Y:S01]  /*41c0*/  MUFU.EX2 R28, R28 ;  /* 0x0000001c001c7308 */ /* 0x000f620000000800 */
[----:B----4-:R-:W-:-:S01]  /*41d0*/  FFMA.FTZ R58, R70, UR19, -R44 ;  /* 0x00000013463a7c23 */ /* 0x010fc2000801082c */
[----:B------:R-:W-:Y:S01]  /*41e0*/  FADD.FTZ R70, R4, R79 ;  /* 0x0000004f04467221 */ /* 0x000fe20000010000 */
[----:B------:R-:W-:-:S03]  /*41f0*/  FFMA.FTZ R44, R75, UR19, -R44 ;  /* 0x000000134b2c7c23 */ /* 0x000fc6000801082c */
[----:B------:R-:W-:Y:S02]  /*4200*/  FADD.FTZ R65, R47, R70 ;  /* 0x000000462f417221 */ /* 0x000fe40000010000 */
[----:B------:R-:W4:Y:S08]  /*4210*/  MUFU.EX2 R9, R9 ;  /* 0x0000000900097308 */ /* 0x000f300000000800 */
[----:B------:R-:W4:Y:S08]  /*4220*/  MUFU.EX2 R29, R29 ;  /* 0x0000001d001d7308 */ /* 0x000f300000000800 */
[----:B------:R-:W4:Y:S08]  /*4230*/  MUFU.EX2 R54, R54 ;  /* 0x0000003600367308 */ /* 0x000f300000000800 */
[----:B--2---:R0:W-:Y:S08]  /*4240*/  MUFU.EX2 R41, R63 ;  /* 0x0000003f00297308 */ /* 0x0041f00000000800 */
[----:B------:R-:W2:Y:S01]  /*4250*/  MUFU.EX2 R26, R26 ;  /* 0x0000001a001a7308 */ /* 0x000ea20000000800 */
[----:B0-----:R-:W-:-:S01]  /*4260*/  FADD.FTZ R63, R15, R66 ;  /* 0x000000420f3f7221 */ /* 0x001fc20000010000 */
[----:B------:R-:W-:-:S03]  /*4270*/  FADD.FTZ R66, R64, R65 ;  /* 0x0000004140427221 */ /* 0x000fc60000010000 */
[----:B-1----:R-:W-:Y:S01]  /*4280*/  FADD.FTZ R63, R48, R63 ;  /* 0x0000003f303f7221 */ /* 0x002fe20000010000 */
[----:B------:R-:W-:-:S01]  /*4290*/  FADD.FTZ R65, R37, R66 ;  /* 0x0000004225417221 */ /* 0x000fc20000010000 */
[----:B------:R-:W-:Y:S01]  /*42a0*/  F2FP.SATFINITE.E4M3.F32.PACK_AB_MERGE_C R48, R48, R15, RZ ;  /* 0x0000000f3030723e */ /* 0x000fe200048070ff */
[----:B------:R-:W0:Y:S01]  /*42b0*/  MUFU.EX2 R77, R77 ;  /* 0x0000004d004d7308 */ /* 0x000e220000000800 */
[----:B---3--:R-:W-:-:S01]  /*42c0*/  FADD.FTZ R66, R8, R63 ;  /* 0x0000003f08427221 */ /* 0x008fc20000010000 */
[----:B-----5:R-:W-:Y:S01]  /*42d0*/  FADD.FTZ R24, R28, R65 ;  /* 0x000000411c187221 */ /* 0x020fe20000010000 */
[----:B------:R-:W-:Y:S02]  /*42e0*/  F2FP.SATFINITE.E4M3.F32.PACK_AB_MERGE_C R144, R11, R12, R48 ;  /* 0x0000000c0b90723e */ /* 0x000fe40004807030 */
[----:B----4-:R-:W-:Y:S01]  /*42f0*/  FADD.FTZ R57, R9, R66 ;  /* 0x0000004209397221 */ /* 0x010fe20000010000 */
[----:B------:R-:W-:-:S01]  /*4300*/  FADD.FTZ R63, R29, R24 ;  /* 0x000000181d3f7221 */ /* 0x000fc20000010000 */
[----:B------:R-:W-:Y:S01]  /*4310*/  F2FP.SATFINITE.E4M3.F32.PACK_AB_MERGE_C R24, R13, R14, RZ ;  /* 0x0000000e0d18723e */ /* 0x000fe200048070ff */
[----:B------:R-:W1:Y:S01]  /*4320*/  MUFU.EX2 R27, R27 ;  /* 0x0000001b001b7308 */ /* 0x000e620000000800 */
[----:B------:R-:W-:-:S01]  /*4330*/  FADD.FTZ R10, R54, R57 ;  /* 0x00000039360a7221 */ /* 0x000fc20000010000 */
[C---:B--2---:R-:W-:Y:S01]  /*4340*/  F2FP.SATFINITE.E4M3.F32.PACK_AB_MERGE_C R147, R26.reuse, R29, RZ ;  /* 0x0000001d1a93723e */ /* 0x044fe200048070ff */
[----:B------:R-:W-:-:S01]  /*4350*/  FADD.FTZ R26, R26, R63 ;  /* 0x0000003f1a1a7221 */ /* 0x000fc20000010000 */
[----:B------:R-:W-:-:S02]  /*4360*/  F2FP.SATFINITE.E4M3.F32.PACK_AB_MERGE_C R150, R21, R20, R24 ;  /* 0x000000141596723e */ /* 0x000fc40004807018 */
[----:B------:R-:W-:Y:S02]  /*4370*/  F2FP.SATFINITE.E4M3.F32.PACK_AB_MERGE_C R147, R28, R37, R147 ;  /* 0x000000251c93723e */ /* 0x000fe40004807093 */
        /* <DEDUP_REMOVED lines=21> */
[----:B--2---:R-:W-:-:S01]  /*44d0*/  FADD.FTZ R13, R56, R13 ;  /* 0x0000000d380d7221 */ /* 0x004fc20000010000 */
[----:B------:R-:W-:-:S03]  /*44e0*/  F2FP.SATFINITE.E4M3.F32.PACK_AB_MERGE_C R14, R56, R3, RZ ;  /* 0x00000003380e723e */ /* 0x000fc600048070ff */
[----:B------:R-:W-:Y:S01]  /*44f0*/  FADD.FTZ R10, R2, R13 ;  /* 0x0000000d020a7221 */ /* 0x000fe20000010000 */
[----:B------:R-:W-:Y:S02]  /*4500*/  F2FP.SATFINITE.E4M3.F32.PACK_AB_MERGE_C R140, R6, R5, R14 ;  /* 0x00000005068c723e */ /* 0x000fe4000480700e */
        /* <DEDUP_REMOVED lines=9> */
[----:B------:R-:W-:Y:S01]  /*45a0*/  MUFU.EX2 R34, R34 ;  /* 0x0000002200227308 */ /* 0x000fe20000000800 */
[----:B-1----:R-:W-:-:S01]  /*45b0*/  FADD.FTZ R7, R78, R7 ;  /* 0x000000074e077221 */ /* 0x002fc20000010000 */
[----:B------:R-:W-:-:S04]  /*45c0*/  F2FP.SATFINITE.E4M3.F32.PACK_AB_MERGE_C R143, R78, R33, RZ ;  /* 0x000000214e8f723e */ /* 0x000fc800048070ff */
[----:B------:R-:W-:Y:S02]  /*45d0*/  F2FP.SATFINITE.E4M3.F32.PACK_AB_MERGE_C R143, R32, R31, R143 ;  /* 0x0000001f208f723e */ /* 0x000fe4000480708f */
[----:B------:R-:W0:Y:S01]  /*45e0*/  MUFU.EX2 R39, R39 ;  /* 0x0000002700277308 */ /* 0x000e220000000800 */
[----:B--2---:R-:W-:-:S01]  /*45f0*/  FADD.FTZ R3, R62, R3 ;  /* 0x000000033e037221 */ /* 0x004fc20000010000 */
[----:B------:R-:W-:-:S04]  /*4600*/  F2FP.SATFINITE.E4M3.F32.PACK_AB_MERGE_C R61, R62, R61, RZ ;  /* 0x0000003d3e3d723e */ /* 0x000fc800048070ff */
[----:B------:R-:W-:Y:S02]  /*4610*/  F2FP.SATFINITE.E4M3.F32.PACK_AB_MERGE_C R142, R41, R2, R61 ;  /* 0x00000002298e723e */ /* 0x000fe4000480703d */
        /* <DEDUP_REMOVED lines=9> */
[----:B------:R-:W-:-:S04]  /*46b0*/  FADD.FTZ R35, R35, R10 ;  /* 0x0000000a23237221 */ /* 0x000fc80000010000 */
[----:B------:R-:W-:Y:S02]  /*46c0*/  FADD.FTZ R34, R34, R35 ;  /* 0x0000002322227221 */ /* 0x000fe40000010000 */
[----:B------:R-:W0:Y:S01]  /*46d0*/  MUFU.EX2 R71, R71 ;  /* 0x0000004700477308 */ /* 0x000e220000000800 */
[----:B-1----:R-:W-:-:S01]  /*46e0*/  FADD.FTZ R7, R53, R4 ;  /* 0x0000000435077221 */ /* 0x002fc20000010000 */
[----:B------:R-:W-:-:S06]  /*46f0*/  FADD.FTZ R39, R39, R34 ;  /* 0x0000002227277221 */ /* 0x000fcc0000010000 */
[----:B------:R-:W-:Y:S01]  /*4700*/  MUFU.EX2 R40, R40 ;  /* 0x0000002800287308 */ /* 0x000fe20000000800 */
[----:B--2---:R-:W-:-:S07]  /*4710*/  FADD.FTZ R4, R72, R7 ;  /* 0x0000000748047221 */ /* 0x004fce0000010000 */
[----:B------:R-:W1:Y:S01]  /*4720*/  MUFU.EX2 R45, R45 ;  /* 0x0000002d002d7308 */ /* 0x000e620000000800 */
[----:B0-----:R-:W-:-:S01]  /*4730*/  FADD.FTZ R4, R71, R4 ;  /* 0x0000000447047221 */ /* 0x001fc20000010000 */
[----:B------:R-:W-:-:S04]  /*4740*/  F2FP.SATFINITE.E4M3.F32.PACK_AB_MERGE_C R72, R71, R72, RZ ;  /* 0x000000484748723e */ /* 0x000fc800048070ff */
[----:B------:R-:W-:Y:S02]  /*4750*/  F2FP.SATFINITE.E4M3.F32.PACK_AB_MERGE_C R136, R53, R58, R72 ;  /* 0x0000003a3588723e */ /* 0x000fe40004807048 */
[----:B------:R-:W0:Y:S08]  /*4760*/  MUFU.EX2 R38, R38 ;  /* 0x0000002600267308 */ /* 0x000e300000000800 */
        /* <DEDUP_REMOVED lines=11> */
[----:B0-----:R-:W-:-:S01]  /*4820*/  FADD.FTZ R7, R74, R7 ;  /* 0x000000074a077221 */ /* 0x001fc20000010000 */
[----:B------:R-:W-:Y:S01]  /*4830*/  FADD.FTZ R2, R45, R2 ;  /* 0x000000022d027221 */ /* 0x000fe20000010000 */
[C---:B-1----:R-:W-:Y:S02]  /*4840*/  F2FP.SATFINITE.E4M3.F32.PACK_AB_MERGE_C R4, R3.reuse, R76, RZ ;  /* 0x0000004c0304723e */ /* 0x042fe400048070ff */
[----:B------:R-:W-:Y:S02]  /*4850*/  FADD.FTZ R76, R76, R7 ;  /* 0x000000074c4c7221 */ /* 0x000fe40000010000 */
[----:B------:R-:W-:Y:S02]  /*4860*/  F2FP.SATFINITE.E4M3.F32.PACK_AB_MERGE_C R138, R74, R73, R4 ;  /* 0x000000494a8a723e */ /* 0x000fe40004807004 */
        /* <DEDUP_REMOVED lines=31> */
.L_x_10608:
[----:B------:R-:W-:-:S04]  /*4a60*/  UISETP.NE.AND UP1, UPT, UR21, 0x1, UPT ;  /* 0x000000011500788c */ /* 0x000fc8000bf25270 */
[----:B------:R-:W-:-:S04]  /*4a70*/  USEL UR49, URZ, 0x1, UP1 ;  /* 0x000000013f317887 */ /* 0x000fc80008800000 */
[----:B------:R-:W-:Y:S01]  /*4a80*/  ULOP3.LUT UR49, UR20, UR49, URZ, 0x3c, !UPT ;  /* 0x0000003114317292 */ /* 0x000fe2000f8e3c3f */
[----:B------:R-:W-:Y:S11]  /*4a90*/  @!P1 BRA `(.L_x_10599) ;  /* 0x0000000000049947 */ /* 0x000ff60003800000 */
[----:B------:R-:W-:Y:S01]  /*4aa0*/  BPT.TRAP 0x1 ;  /* 0x000000040000795c */ /* 0x000fe20000300000 */
.L_x_10599:
        /* <DEDUP_REMOVED lines=9> */
.L_x_10600:
[----:B-1----:R-:W-:Y:S05]  /*4b40*/  @P3 BRA `(.L_x_10601) ;  /* 0x0000000000083947 */ /* 0x002fea0003800000 */
[----:B------:R-:W1:Y:S02]  /*4b50*/  SYNCS.PHASECHK.TRANS64.TRYWAIT P3, [UR22+0x19c30], R6 ;  /* 0x019c3006ff0075a7 */ /* 0x000e640008060156 */
[----:B-1----:R-:W-:Y:S05]  /*4b60*/  @!P3 BRA `(.L_x_10602) ;  /* 0x000000f00030b947 */ /* 0x002fea0003800000 */
.L_x_10601:
        /* <DEDUP_REMOVED lines=17> */
.L_x_10603:
[----:B------:R-:W-:Y:S01]  /*4c80*/  ULEA UR11, UR21, UR47, 0x3 ;  /* 0x0000002f150b7291 */ /* 0x000fe2000f8e183f */
[----:B01----:R-:W-:-:S05]  /*4c90*/  IMAD.U32 R6, RZ, RZ, UR20 ;  /* 0x00000014ff067e24 */ /* 0x003fca000f8e00ff */
[----:B------:R-:W-:-:S04]  /*4ca0*/  SHF.L.U32 R6, R6, 0x1f, RZ ;  /* 0x0000001f06067819 */ /* 0x000fc800000006ff */
[----:B------:R0:W1:Y:S01]  /*4cb0*/  SYNCS.PHASECHK.TRANS64.TRYWAIT P3, [UR11+0x19c50], R6 ;  /* 0x019c5006ff0075a7 */ /* 0x000062000806014b */
[----:B------:R-:W-:Y:S05]  /*4cc0*/  @!P1 BRA `(.L_x_10604) ;  /* 0x0000000000049947 */ /* 0x000fea0003800000 */
[----:B------:R-:W-:Y:S01]  /*4cd0*/  BPT.TRAP 0x1 ;  /* 0x000000040000795c */ /* 0x000fe20000300000 */
.L_x_10604:
[----:B-1----:R-:W-:Y:S05]  /*4ce0*/  @P3 BRA `(.L_x_10605) ;  /* 0x0000000000083947 */ /* 0x002fea0003800000 */
[----:B------:R-:W1:Y:S02]  /*4cf0*/  SYNCS.PHASECHK.TRANS64.TRYWAIT P3, [UR11+0x19c50], R6 ;  /* 0x019c5006ff0075a7 */ /* 0x000e64000806014b */
[----:B-1----:R-:W-:Y:S05]  /*4d00*/  @!P3 BRA `(.L_x_10606) ;  /* 0x000000ec00e0b947 */ /* 0x002fea0003800000 */
.L_x_10605:
        /* <DEDUP_REMOVED lines=10> */
[C---:B01----:R-:W-:Y:S01]  /*4db0*/  FMUL.FTZ R6, R0.reuse, R24 ;  /* 0x0000001800067220 */ /* 0x043fe20000410000 */
[C---:B------:R-:W-:Y:S01]  /*4dc0*/  FMUL.FTZ R24, R0.reuse, R36 ;  /* 0x0000002400187220 */ /* 0x040fe20000410000 */
[----:B------:R-:W-:Y:S01]  /*4dd0*/  ULOP3.LUT UR6, UR6, 0x10000, URZ, 0xfc, !UPT ;  /* 0x0001000006067892 */ /* 0x000fe2000f8efc3f */
[C---:B------:R-:W-:Y:S01]  /*4de0*/  FMUL.FTZ R36, R0.reuse, R48 ;  /* 0x0000003000247220 */ /* 0x040fe20000410000 */
[C---:B------:R-:W-:Y:S01]  /*4df0*/  FMUL.FTZ R11, R0.reuse, R29 ;  /* 0x0000001d000b7220 */ /* 0x040fe20000410000 */
[C---:B------:R-:W-:Y:S01]  /*4e00*/  FMUL.FTZ R29, R0.reuse, R41 ;  /* 0x00000029001d7220 */ /* 0x040fe20000410000 */
[----:B------:R-:W-:Y:S01]  /*4e10*/  UIMAD UR10, UR21, 0x300, UR6 ;  /* 0x00000300150a78a4 */ /* 0x000fe2000f8e0206 */
[----:B------:R-:W-:Y:S01]  /*4e20*/  FMUL.FTZ R41, R0, R53 ;  /* 0x0000003500297220 */ /* 0x000fe20000410000 */
[----:B------:R-:W-:-:S02]  /*4e30*/  IMAD.U32 R53, RZ, RZ, UR52 ;  /* 0x00000034ff357e24 */ /* 0x000fc4000f8e00ff */
[C---:B------:R-:W-:Y:S01]  /*4e40*/  FMUL.FTZ R7, R0.reuse, R26 ;  /* 0x0000001a00077220 */ /* 0x040fe20000410000 */
[C---:B------:R-:W-:Y:S01]  /*4e50*/  FMUL.FTZ R26, R0.reuse, R38 ;  /* 0x00000026001a7220 */ /* 0x040fe20000410000 */
[C---:B------:R-:W-:Y:S01]  /*4e60*/  FMUL.FTZ R8, R0.reuse, R25 ;  /* 0x0000001900087220 */ /* 0x040fe20000410000 */
[C---:B------:R-:W-:Y:S01]  /*4e70*/  FMUL.FTZ R38, R0.reuse, R50 ;  /* 0x0000003200267220 */ /* 0x040fe20000410000 */
[----:B------:R-:W-:Y:S01]  /*4e80*/  UMOV UR6, UR10 ;  /* 0x0000000a00067c82 */ /* 0x000fe20008000000 */
[----:B------:R-:W0:Y:S01]  /*4e90*/  MUFU.TANH R6, R6 ;  /* 0x0000000600067308 */ /* 0x000e220000002400 */
[----:B------:R-:W-:Y:S01]  /*4ea0*/  QGMMA.64x96x32.F32.E4M3.E4M3 R88, R148, gdesc[UR4], R88, gsb0 ;  /* 0x0160000494587df3 */ /* 0x000fe20008000858 */
[----:B------:R-:W-:Y:S01]  /*4eb0*/  UIADD3 UR6, UR10, 0x2, URZ ;  /* 0x000000020a067890 */ /* 0x000fe2000fffe03f */
[C---:B------:R-:W-:Y:S01]  /*4ec0*/  FMUL.FTZ R10, R0.reuse, R28 ;  /* 0x0000001c000a7220 */ /* 0x040fe20000410000 */
[----:B------:R-:W-:Y:S01]  /*4ed0*/  UMOV UR7, 0x40000040 ;  /* 0x4000004000077882 */ /* 0x000fe20000000000 */
        /* <DEDUP_REMOVED lines=56> */
[----:B------:R-:W-:Y:S01]  /*5260*/  QGMMA.64x96x32.F32.E4M3.E4M3 R88, R144, gdesc[UR4], R88, gsb0 ;  /* 0x0160000490587df3 */ /* 0x000fe20008000858 */
[----:B------:R-:W-:Y:S01]  /*5270*/  UIADD3 UR6, UR10, 0x4, URZ ;  /* 0x000000040a067890 */ /* 0x000fe2000fffe03f */
[----:B------:R-:W-:-:S05]  /*5280*/  UMOV UR7, 0x40000040 ;  /* 0x4000004000077882 */ /* 0x000fca0000000000 */
        /* <DEDUP_REMOVED lines=17> */
[----:B------:R-:W-:Y:S01]  /*53a0*/  QGMMA.64x96x32.F32.E4M3.E4M3 R88, R140, gdesc[UR4], R88, gsb0 ;  /* 0x016000048c587df3 */ /* 0x000fe20008000858 */
        /* <DEDUP_REMOVED lines=19> */
[----:B------:R-:W-:Y:S02]  /*54e0*/  @UP0 ULDC UR6, c[0x0][0x44c] ;  /* 0x0001130000060ab9 */ /* 0x000fe40000000800 */
[----:B------:R-:W-:Y:S01]  /*54f0*/  @P2 IMAD.HI.U32 R45, R47, UR6, RZ ;  /* 0x000000062f2d2c27 */ /* 0x000fe2000f8e00ff */
[----:B------:R-:W-:-:S03]  /*5500*/  @UP0 ULDC UR6, c[0x0][0x450] ;  /* 0x0001140000060ab9 */ /* 0x000fc60000000800 */
[----:B------:R-:W-:Y:S01]  /*5510*/  MUFU.TANH R42, R42 ;  /* 0x0000002a002a7308 */ /* 0x000fe20000002400 */
[----:B------:R-:W-:Y:S01]  /*5520*/  @P2 SHF.R.U32.HI R47, RZ, UR6, R45 ;  /* 0x00000006ff2f2c19 */ /* 0x000fe2000801162d */
[----:B------:R-:W-:Y:S01]  /*5530*/  UMOV UR6, 0xffffff80 ;  /* 0xffffff8000067882 */ /* 0x000fe20000000000 */
[----:B------:R-:W-:Y:S01]  /*5540*/  FMUL.FTZ R45, R0, R58 ;  /* 0x0000003a002d7220 */ /* 0x000fe20000410000 */
[----:B------:R-:W-:Y:S02]  /*5550*/  UIMAD UR6, UR18, UR6, 0x1 ;  /* 0x00000001120674a4 */ /* 0x000fe4000f8e0206 */
[----:B------:R-:W0:Y:S02]  /*5560*/  SHFL.IDX PT, R48, R47, RZ, 0x1c1f ;  /* 0x001c1fff2f307589 */ /* 0x000e2400000e0000 */
[----:B------:R-:W-:Y:S02]  /*5570*/  MUFU.TANH R43, R43 ;  /* 0x0000002b002b7308 */ /* 0x000fe40000002400 */
[----:B------:R-:W-:Y:S01]  /*5580*/  IADD3 R50, R53, UR6, -R16 ;  /* 0x0000000635327c10 */ /* 0x000fe2000fffe810 */
[----:B------:R-:W1:Y:S04]  /*5590*/  SHFL.IDX PT, R47, R47, 0x1, 0x1c1f ;  /* 0x003c1f002f2f7f89 */ /* 0x000e6800000e0000 */
[----:B------:R-:W-:Y:S01]  /*55a0*/  VIADD R50, R50, -UR53 ;  /* 0x8000003532327c36 */ /* 0x000fe20008000000 */
[----:B------:R-:W-:Y:S08]  /*55b0*/  MUFU.TANH R45, R45 ;  /* 0x0000002d002d7308 */ /* 0x000ff00000002400 */
[----:B------:R-:W-:Y:S01]  /*55c0*/  MUFU.TANH R49, R49 ;  /* 0x0000003100317308 */ /* 0x000fe20000002400 */
[----:B0-----:R-:W-:-:S07]  /*55d0*/  IMAD.IADD R53, R50, 0x1, R48 ;  /* 0x0000000132357824 */ /* 0x001fce00078e0230 */
[----:B------:R-:W0:Y:S01]  /*55e0*/  MUFU.TANH R48, R64 ;  /* 0x0000004000307308 */ /* 0x000e220000002400 */
[C---:B------:R-:W-:Y:S01]  /*55f0*/  ISETP.GT.AND P3, PT, R53.reuse, RZ, PT ;  /* 0x000000ff3500720c */ /* 0x040fe20003f64270 */
[----:B-1----:R-:W-:Y:S01]  /*5600*/  IMAD.IADD R47, R50, 0x1, R47 ;  /* 0x00000001322f7824 */ /* 0x002fe200078e022f */
[----:B------:R-:W-:Y:S02]  /*5610*/  ISETP.GT.AND P4, PT, R53, 0x1, PT ;  /* 0x000000013500780c */ /* 0x000fe40003f84270 */
[----:B------:R-:W-:-:S03]  /*5620*/  FSEL R6, R6, -INF , P3 ;  /* 0xff80000006067808 */ /* 0x000fc60001800000 */
[----:B------:R-:W-:Y:S01]  /*5630*/  MUFU.TANH R59, R59 ;  /* 0x0000003b003b7308 */ /* 0x000fe20000002400 */
[C---:B------:R-:W-:Y:S02]  /*5640*/  ISETP.GT.AND P3, PT, R53.reuse, 0x8, PT ;  /* 0x000000083500780c */ /* 0x040fe40003f64270 */
[----:B------:R-:W-:Y:S02]  /*5650*/  FSEL R8, R8, -INF , P4 ;  /* 0xff80000008087808 */ /* 0x000fe40002000000 */
[----:B------:R-:W-:Y:S02]  /*5660*/  FMNMX.FTZ R55, R6, R5, !PT ;  /* 0x0000000506377209 */ /* 0x000fe40007810000 */
[----:B------:R-:W-:Y:S01]  /*5670*/  ISETP.GT.AND P4, PT, R53, 0x9, PT ;  /* 0x000000093500780c */ /* 0x000fe20003f84270 */
[----:B------:R-:W-:Y:S01]  /*5680*/  MUFU.TANH R61, R61 ;  /* 0x0000003d003d7308 */ /* 0x000fe20000002400 */
[----:B--2---:R-:W-:Y:S02]  /*5690*/  FSEL R10, R10, -INF , P3 ;  /* 0xff8000000a0a7808 */ /* 0x004fe40001800000 */
        /* <DEDUP_REMOVED lines=8> */
[----:B------:R-:W-:Y:S01]  /*5720*/  MUFU.TANH R67, R67 ;  /* 0x0000004300437308 */ /* 0x000fe20000002400 */
[----:B------:R-:W-:-:S02]  /*5730*/  ISETP.GT.AND P3, PT, R53, 0x18, PT ;  /* 0x000000183500780c */ /* 0x000fc40003f64270 */
[----:B-----5:R-:W-:Y:S02]  /*5740*/  FSEL R15, R15, -INF , P4 ;  /* 0xff8000000f0f7808 */ /* 0x020fe40002000000 */
[----:B------:R-:W-:Y:S02]  /*5750*/  FMNMX.FTZ R55, R14, R55, !PT ;  /* 0x000000370e377209 */ /* 0x000fe40007810000 */
[----:B------:R-:W-:Y:S01]  /*5760*/  ISETP.GT.AND P4, PT, R53, 0x19, PT ;  /* 0x000000193500780c */ /* 0x000fe20003f84270 */
[----:B------:R-:W-:Y:S01]  /*5770*/  MUFU.TANH R70, R70 ;  /* 0x0000004600467308 */ /* 0x000fe20000002400 */
        /* <DEDUP_REMOVED lines=15> */
[----:B------:R-:W-:Y:S01]  /*5870*/  FSEL R33, R33, -INF , P4 ;  /* 0xff80000021217808 */ /* 0x000fe20002000000 */
[----:B------:R-:W-:Y:S02]  /*5880*/  WARPGROUP.DEPBAR.LE gsb0, 0x0 ;  /* 0x00008000000079c5 */ /* 0x000fe40000010000 */
        /* <DEDUP_REMOVED lines=25> */
[C---:B------:R-:W-:Y:S02]  /*5a20*/  ISETP.GT.AND P5, PT, R53.reuse, 0x51, PT ;  /* 0x000000513500780c */ /* 0x040fe40003fa4270 */
[----:B0-----:R-:W-:Y:S02]  /*5a30*/  FSEL R48, R48, -INF , P4 ;  /* 0xff80000030307808 */ /* 0x001fe40002000000 */
[----:B------:R-:W-:Y:S02]  /*5a40*/  FMNMX.FTZ R55, R52, R55, !PT ;  /* 0x0000003734377209 */ /* 0x000fe40007810000 */
[----:B------:R-:W-:-:S02]  /*5a50*/  ISETP.GT.AND P6, PT, R53, 0x58, PT ;  /* 0x000000583500780c */ /* 0x000fc40003fc4270 */
[----:B------:R-:W-:Y:S02]  /*5a60*/  FSEL R54, R54, -INF , P5 ;  /* 0xff80000036367808 */ /* 0x000fe40002800000 */
[----:B------:R-:W-:Y:S02]  /*5a70*/  FMNMX.FTZ R55, R48, R55, !PT ;  /* 0x0000003730377209 */ /* 0x000fe40007810000 */
[C---:B------:R-:W-:Y:S02]  /*5a80*/  ISETP.GT.AND P3, PT, R53.reuse, 0x59, PT ;  /* 0x000000593500780c */ /* 0x040fe40003f64270 */
[----:B------:R-:W-:Y:S02]  /*5a90*/  FSEL R68, R68, -INF , P6 ;  /* 0xff80000044447808 */ /* 0x000fe40003000000 */
[----:B------:R-:W-:Y:S02]  /*5aa0*/  FMNMX.FTZ R55, R54, R55, !PT ;  /* 0x0000003736377209 */ /* 0x000fe40007810000 */
[----:B------:R-:W-:-:S02]  /*5ab0*/  ISETP.GT.AND P4, PT, R53, 0x60, PT ;  /* 0x000000603500780c */ /* 0x000fc40003f84270 */
[----:B------:R-:W-:Y:S02]  /*5ac0*/  FSEL R69, R69, -INF , P3 ;  /* 0xff80000045457808 */ /* 0x000fe40001800000 */
[----:B------:R-:W-:Y:S02]  /*5ad0*/  FMNMX.FTZ R55, R68, R55, !PT ;  /* 0x0000003744377209 */ /* 0x000fe40007810000 */
[C---:B------:R-:W-:Y:S02]  /*5ae0*/  ISETP.GT.AND P5, PT, R53.reuse, 0x61, PT ;  /* 0x000000613500780c */ /* 0x040fe40003fa4270 */
[C---:B------:R-:W-:Y:S02]  /*5af0*/  ISETP.GT.AND P6, PT, R53.reuse, 0x68, PT ;  /* 0x000000683500780c */ /* 0x040fe40003fc4270 */
[----:B------:R-:W-:Y:S02]  /*5b00*/  ISETP.GT.AND P3, PT, R53, 0x69, PT ;  /* 0x000000693500780c */ /* 0x000fe40003f64270 */
[----:B------:R-:W-:-:S02]  /*5b10*/  FSEL R72, R72, -INF , P4 ;  /* 0xff80000048487808 */ /* 0x000fc40002000000 */
[----:B------:R-:W-:Y:S02]  /*5b20*/  FMNMX.FTZ R55, R69, R55, !PT ;  /* 0x0000003745377209 */ /* 0x000fe40007810000 */
[----:B------:R-:W-:Y:S02]  /*5b30*/  FSEL R73, R73, -INF , P5 ;  /* 0xff80000049497808 */ /* 0x000fe40002800000 */
[----:B------:R-:W-:Y:S02]  /*5b40*/  FSEL R76, R76, -INF , P6 ;  /* 0xff8000004c4c7808 */ /* 0x000fe40003000000 */
[----:B------:R-:W-:Y:S02]  /*5b50*/  FSEL R77, R77, -INF , P3 ;  /* 0xff8000004d4d7808 */ /* 0x000fe40001800000 */
[C---:B------:R-:W-:Y:S02]  /*5b60*/  ISETP.GT.AND P4, PT, R53.reuse, 0x70, PT ;  /* 0x000000703500780c */ /* 0x040fe40003f84270 */
[----:B------:R-:W-:-:S02]  /*5b70*/  ISETP.GT.AND P5, PT, R53, 0x71, PT ;  /* 0x000000713500780c */ /* 0x000fc40003fa4270 */
[C---:B------:R-:W-:Y:S02]  /*5b80*/  ISETP.GT.AND P6, PT, R53.reuse, 0x78, PT ;  /* 0x000000783500780c */ /* 0x040fe40003fc4270 */
[----:B------:R-:W-:Y:S01]  /*5b90*/  ISETP.GT.AND P3, PT, R53, 0x79, PT ;  /* 0x000000793500780c */ /* 0x000fe20003f64270 */
[----:B------:R-:W-:Y:S01]  /*5ba0*/  FMUL.FTZ R53, R0, R85 ;  /* 0x0000005500357220 */ /* 0x000fe20000410000 */
[----:B------:R-:W-:Y:S02]  /*5bb0*/  FMNMX.FTZ R56, R72, R55, !PT ;  /* 0x0000003748387209 */ /* 0x000fe40007810000 */
[----:B------:R-:W-:Y:S02]  /*5bc0*/  FSEL R80, R80, -INF , P4 ;  /* 0xff80000050507808 */ /* 0x000fe40002000000 */
[----:B------:R-:W-:Y:S01]  /*5bd0*/  FMNMX.FTZ R55, R73, R56, !PT ;  /* 0x0000003849377209 */ /* 0x000fe20007810000 */
[----:B------:R-:W0:Y:S01]  /*5be0*/  MUFU.TANH R53, R53 ;  /* 0x0000003500357308 */ /* 0x000e220000002400 */
[----:B------:R-:W-:-:S02]  /*5bf0*/  FSEL R81, R81, -INF , P5 ;  /* 0xff80000051517808 */ /* 0x000fc40002800000 */
[----:B------:R-:W-:Y:S02]  /*5c00*/  FMNMX.FTZ R55, R76, R55, !PT ;  /* 0x000000374c377209 */ /* 0x000fe40007810000 */
[----:B------:R-:W-:Y:S02]  /*5c10*/  FSEL R84, R84, -INF , P6 ;  /* 0xff80000054547808 */ /* 0x000fe40003000000 */
[----:B------:R-:W-:Y:S02]  /*5c20*/  FMNMX.FTZ R56, R77, R55, !PT ;  /* 0x000000374d387209 */ /* 0x000fe40007810000 */
[----:B------:R1:W-:Y:S01]  /*5c30*/  MUFU.TANH R55, R62 ;  /* 0x0000003e00377308 */ /* 0x0003e20000002400 */
[C---:B------:R-:W-:Y:S02]  /*5c40*/  ISETP.GT.AND P5, PT, R47.reuse, RZ, PT ;  /* 0x000000ff2f00720c */ /* 0x040fe40003fa4270 */
[----:B------:R-:W-:Y:S02]  /*5c50*/  FMNMX.FTZ R56, R80, R56, !PT ;  /* 0x0000003850387209 */ /* 0x000fe40007810000 */
[----:B------:R-:W-:-:S02]  /*5c60*/  ISETP.GT.AND P4, PT, R47, 0x1, PT ;  /* 0x000000012f00780c */ /* 0x000fc40003f84270 */
[----:B------:R-:W-:Y:S02]  /*5c70*/  FMNMX.FTZ R57, R81, R56, !PT ;  /* 0x0000003851397209 */ /* 0x000fe40007810000 */
[----:B0-----:R-:W-:Y:S01]  /*5c80*/  FSEL R53, R53, -INF , P3 ;  /* 0xff80000035357808 */ /* 0x001fe20001800000 */
[----:B-1----:R-:W-:Y:S01]  /*5c90*/  FMUL.FTZ R62, R0, R71 ;  /* 0x00000047003e7220 */ /* 0x002fe20000410000 */
[----:B------:R-:W-:Y:S01]  /*5ca0*/  FMNMX.FTZ R60, R84, R57, !PT ;  /* 0x00000039543c7209 */ /* 0x000fe20007810000 */
[----:B------:R-:W-:Y:S01]  /*5cb0*/  IMAD.U32 R71, RZ, RZ, UR19 ;  /* 0x00000013ff477e24 */ /* 0x000fe2000f8e00ff */
[----:B------:R-:W-:Y:S01]  /*5cc0*/  ISETP.GT.AND P6, PT, R47, 0x8, PT ;  /* 0x000000082f00780c */ /* 0x000fe20003fc4270 */
[C---:B------:R-:W-:Y:S01]  /*5cd0*/  FMUL.FTZ R57, R0.reuse, R66 ;  /* 0x0000004200397220 */ /* 0x040fe20000410000 */
[----:B------:R-:W-:Y:S01]  /*5ce0*/  FMNMX.FTZ R60, R53, R60, !PT ;  /* 0x0000003c353c7209 */ /* 0x000fe20007810000 */
[----:B------:R0:W1:Y:S01]  /*5cf0*/  MUFU.TANH R56, R63 ;  /* 0x0000003f00387308 */ /* 0x0000620000002400 */
[----:B------:R-:W-:Y:S01]  /*5d00*/  FSEL R9, R9, -INF , P4 ;  /* 0xff80000009097808 */ /* 0x000fe20002000000 */
[----:B------:R-:W-:Y:S01]  /*5d10*/  FMUL.FTZ R66, R0, R79 ;  /* 0x0000004f00427220 */ /* 0x000fe20000410000 */
[----:B------:R-:W-:Y:S01]  /*5d20*/  FSEL R12, R12, -INF , P6 ;  /* 0xff8000000c0c7808 */ /* 0x000fe20003000000 */
[----:B------:R-:W2:Y:S01]  /*5d30*/  SHFL.BFLY PT, R58, R60, 0x2, 0x1f ;  /* 0x0c401f003c3a7f89 */ /* 0x000ea200000e0000 */
[----:B------:R-:W-:-:S02]  /*5d40*/  ISETP.GT.AND P4, PT, R47, 0x10, PT ;  /* 0x000000102f00780c */ /* 0x000fc40003f84270 */
[----:B------:R-:W-:Y:S01]  /*5d50*/  ISETP.GT.AND P6, PT, R47, 0x11, PT ;  /* 0x000000112f00780c */ /* 0x000fe20003fc4270 */
[----:B------:R-:W3:Y:S01]  /*5d60*/  MUFU.TANH R57, R57 ;  /* 0x0000003900397308 */ /* 0x000ee20000002400 */
[----:B------:R-:W-:Y:S01]  /*5d70*/  FSEL R20, R20, -INF , P4 ;  /* 0xff80000014147808 */ /* 0x000fe20002000000 */
[C---:B0-----:R-:W-:Y:S01]  /*5d80*/  FMUL.FTZ R63, R0.reuse, R74 ;  /* 0x0000004a003f7220 */ /* 0x041fe20000410000 */
[----:B------:R-:W-:Y:S01]  /*5d90*/  FSEL R21, R21, -INF , P6 ;  /* 0xff80000015157808 */ /* 0x000fe20003000000 */
[----:B------:R-:W-:Y:S01]  /*5da0*/  FMUL.FTZ R74, R0, R87 ;  /* 0x00000057004a7220 */ /* 0x000fe20000410000 */
[C---:B------:R-:W-:Y:S02]  /*5db0*/  ISETP.GT.AND P4, PT, R47.reuse, 0x19, PT ;  /* 0x000000192f00780c */ /* 0x040fe40003f84270 */
[----:B------:R-:W-:Y:S01]  /*5dc0*/  ISETP.GT.AND P6, PT, R47, 0x20, PT ;  /* 0x000000202f00780c */ /* 0x000fe20003fc4270 */
[----:B------:R-:W0:Y:S01]  /*5dd0*/  MUFU.TANH R62, R62 ;  /* 0x0000003e003e7308 */ /* 0x000e220000002400 */
[----:B------:R-:W-:-:S02]  /*5de0*/  FSEL R27, R27, -INF , P4 ;  /* 0xff8000001b1b7808 */ /* 0x000fc40002000000 */
[----:B------:R-:W-:Y:S02]  /*5df0*/  FSEL R30, R30, -INF , P6 ;  /* 0xff8000001e1e7808 */ /* 0x000fe40003000000 */
[C---:B------:R-:W-:Y:S02]  /*5e00*/  ISETP.GT.AND P4, PT, R47.reuse, 0x28, PT ;  /* 0x000000282f00780c */ /* 0x040fe40003f84270 */
[----:B------:R-:W-:Y:S01]  /*5e10*/  ISETP.GT.AND P6, PT, R47, 0x29, PT ;  /* 0x000000292f00780c */ /* 0x000fe20003fc4270 */
[----:B------:R-:W-:Y:S01]  /*5e20*/  MUFU.TANH R63, R63 ;  /* 0x0000003f003f7308 */ /* 0x000fe20000002400 */
[----:B------:R-:W-:Y:S02]  /*5e30*/  FSEL R34, R34, -INF , P4 ;  /* 0xff80000022227808 */ /* 0x000fe40002000000 */
[----:B------:R-:W-:Y:S02]  /*5e40*/  FSEL R35, R35, -INF , P6 ;  /* 0xff80000023237808 */ /* 0x000fe40003000000 */
[----:B--2---:R-:W-:Y:S01]  /*5e50*/  FMNMX.FTZ R60, R60, R58, !PT ;  /* 0x0000003a3c3c7209 */ /* 0x004fe20007810000 */
[----:B------:R-:W-:Y:S01]  /*5e60*/  FMUL.FTZ R58, R0, R75 ;  /* 0x0000004b003a7220 */ /* 0x000fe20000410000 */
[C---:B------:R-:W-:Y:S01]  /*5e70*/  ISETP.GT.AND P4, PT, R47.reuse, 0x31, PT ;  /* 0x000000312f00780c */ /* 0x040fe20003f84270 */
[----:B------:R-:W-:Y:S01]  /*5e80*/  MUFU.TANH R66, R66 ;  /* 0x0000004200427308 */ /* 0x000fe20000002400 */
[----:B------:R-:W-:Y:S01]  /*5e90*/  ISETP.GT.AND P6, PT, R47, 0x38, PT ;  /* 0x000000382f00780c */ /* 0x000fe20003fc4270 */
[----:B------:R-:W2:Y:S01]  /*5ea0*/  SHFL.BFLY PT, R64, R60, 0x1, 0x1f ;  /* 0x0c201f003c407f89 */ /* 0x000ea200000e0000 */
[----:B------:R-:W-:-:S02]  /*5eb0*/  FSEL R39, R39, -INF , P4 ;  /* 0xff80000027277808 */ /* 0x000fc40002000000 */
[----:B------:R-:W-:Y:S02]  /*5ec0*/  FSEL R42, R42, -INF , P6 ;  /* 0xff8000002a2a7808 */ /* 0x000fe40003000000 */
[C---:B------:R-:W-:Y:S01]  /*5ed0*/  ISETP.GT.AND P4, PT, R47.reuse, 0x40, PT ;  /* 0x000000402f00780c */ /* 0x040fe20003f84270 */
[----:B------:R-:W4:Y:S01]  /*5ee0*/  MUFU.TANH R58, R58 ;  /* 0x0000003a003a7308 */ /* 0x000f220000002400 */
[----:B------:R-:W-:Y:S02]  /*5ef0*/  ISETP.GT.AND P6, PT, R47, 0x41, PT ;  /* 0x000000412f00780c */ /* 0x000fe40003fc4270 */
[----:B------:R-:W-:Y:S02]  /*5f00*/  FSEL R45, R45, -INF , P4 ;  /* 0xff8000002d2d7808 */ /* 0x000fe40002000000 */
[----:B------:R-:W-:Y:S02]  /*5f10*/  FSEL R49, R49, -INF , P6 ;  /* 0xff80000031317808 */ /* 0x000fe40003000000 */
[C---:B------:R-:W-:Y:S01]  /*5f20*/  ISETP.GT.AND P4, PT, R47.reuse, 0x49, PT ;  /* 0x000000492f00780c */ /* 0x040fe20003f84270 */
[----:B------:R-:W5:Y:S01]  /*5f30*/  MUFU.TANH R74, R74 ;  /* 0x0000004a004a7308 */ /* 0x000f620000002400 */
[----:B------:R-:W-:-:S02]  /*5f40*/  ISETP.GT.AND P6, PT, R47, 0x50, PT ;  /* 0x000000502f00780c */ /* 0x000fc40003fc4270 */
[----:B-1----:R-:W-:Y:S02]  /*5f50*/  FSEL R56, R56, -INF , P4 ;  /* 0xff80000038387808 */ /* 0x002fe40002000000 */
[----:B---3--:R-:W-:Y:S02]  /*5f60*/  FSEL R57, R57, -INF , P6 ;  /* 0xff80000039397808 */ /* 0x008fe40003000000 */
[C---:B------:R-:W-:Y:S02]  /*5f70*/  ISETP.GT.AND P4, PT, R47.reuse, 0x58, PT ;  /* 0x000000582f00780c */ /* 0x040fe40003f84270 */
[----:B------:R-:W-:Y:S02]  /*5f80*/  ISETP.GT.AND P6, PT, R47, 0x59, PT ;  /* 0x000000592f00780c */ /* 0x000fe40003fc4270 */
[----:B--2---:R-:W-:Y:S01]  /*5f90*/  FMNMX.FTZ R60, R60, R64, !PT ;  /* 0x000000403c3c7209 */ /* 0x004fe20007810000 */
[----:B------:R-:W-:Y:S01]  /*5fa0*/  FMUL.FTZ R64, R0, R86 ;  /* 0x0000005600407220 */ /* 0x000fe20000410000 */
[----:B------:R-:W-:-:S02]  /*5fb0*/  FSEL R61, R61, -INF , P4 ;  /* 0xff8000003d3d7808 */ /* 0x000fc40002000000 */
[C---:B------:R-:W-:Y:S01]  /*5fc0*/  FSETP.NEU.FTZ.AND P3, PT, R60.reuse, -INF , PT ;  /* 0xff8000003c00780b */ /* 0x040fe20003f7d000 */
[----:B------:R-:W-:-:S01]  /*5fd0*/  FFMA.FTZ R71, R60, R71, -8 ;  /* 0xc10000003c477423 */ /* 0x000fc20000010047 */
[----:B0-----:R-:W-:Y:S01]  /*5fe0*/  FSEL R62, R62, -INF , P6 ;  /* 0xff8000003e3e7808 */ /* 0x001fe20003000000 */
[----:B------:R-:W0:Y:S01]  /*5ff0*/  MUFU.TANH R64, R64 ;  /* 0x0000004000407308 */ /* 0x000e220000002400 */
[----:B------:R-:W-:Y:S02]  /*6000*/  ISETP.GT.AND P4, PT, R47, 0x61, PT ;  /* 0x000000612f00780c */ /* 0x000fe40003f84270 */
[----:B------:R-:W-:Y:S02]  /*6010*/  FSEL R71, R71, RZ, P3 ;  /* 0x000000ff47477208 */ /* 0x000fe40001800000 */
[----:B------:R-:W-:Y:S02]  /*6020*/  ISETP.GT.AND P6, PT, R47, 0x68, PT ;  /* 0x000000682f00780c */ /* 0x000fe40003fc4270 */
[----:B----4-:R-:W-:Y:S01]  /*6030*/  FSEL R58, R58, -INF , P4 ;  /* 0xff8000003a3a7808 */ /* 0x010fe20002000000 */
[----:B------:R-:W-:-:S01]  /*6040*/  FFMA.FTZ R75, R10, UR19, -R71 ;  /* 0x000000130a4b7c23 */ /* 0x000fc20008010847 */
[----:B------:R-:W-:Y:S01]  /*6050*/  FSEL R10, R7, -INF , P5 ;  /* 0xff800000070a7808 */ /* 0x000fe20002800000 */
[----:B------:R-:W-:-:S01]  /*6060*/  FFMA.FTZ R6, R6, UR19, -R71 ;  /* 0x0000001306067c23 */ /* 0x000fc20008010847 */
[----:B------:R-:W-:Y:S01]  /*6070*/  ISETP.GT.AND P5, PT, R47, 0x9, PT ;  /* 0x000000092f00780c */ /* 0x000fe20003fa4270 */
[----:B------:R1:W-:Y:S01]  /*6080*/  MUFU.EX2 R7, R75 ;  /* 0x0000004b00077308 */ /* 0x0003e20000000800 */
        /* <DEDUP_REMOVED lines=51> */
[C---:B------:R-:W-:Y:S01]  /*63c0*/  ISETP.GT.AND P4, PT, R47.reuse, 0x70, PT ;  /* 0x000000702f00780c */ /* 0x040fe20003f84270 */
[----:B------:R-:W-:Y:S01]  /*63d0*/  MUFU.EX2 R8, R8 ;  /* 0x0000000800087308 */ /* 0x000fe20000000800 */
[----:B------:R-:W-:Y:S02]  /*63e0*/  FMNMX.FTZ R50, R42, R50, !PT ;  /* 0x000000322a327209 */ /* 0x000fe40007810000 */
[----:B------:R-:W-:Y:S02]  /*63f0*/  ISETP.GT.AND P6, PT, R47, 0x71, PT ;  /* 0x000000712f00780c */ /* 0x000fe40003fc4270 */
[----:B------:R-:W-:-:S02]  /*6400*/  FMNMX.FTZ R50, R43, R50, !PT ;  /* 0x000000322b327209 */ /* 0x000fc40007810000 */
[----:B------:R-:W-:Y:S01]  /*6410*/  FSEL R67, R67, -INF , P4 ;  /* 0xff80000043437808 */ /* 0x000fe20002000000 */
[----:B------:R-:W-:Y:S01]  /*6420*/  MUFU.EX2 R11, R11 ;  /* 0x0000000b000b7308 */ /* 0x000fe20000000800 */
[----:B------:R-:W-:Y:S02]  /*6430*/  FMNMX.FTZ R50, R45, R50, !PT ;  /* 0x000000322d327209 */ /* 0x000fe40007810000 */
[----:B------:R-:W-:Y:S02]  /*6440*/  FSEL R70, R70, -INF , P6 ;  /* 0xff80000046467808 */ /* 0x000fe40003000000 */
[----:B------:R-:W-:Y:S02]  /*6450*/  FMNMX.FTZ R50, R49, R50, !PT ;  /* 0x0000003231327209 */ /* 0x000fe40007810000 */
[----:B------:R-:W-:Y:S01]  /*6460*/  ISETP.GT.AND P4, PT, R47, 0x79, PT ;  /* 0x000000792f00780c */ /* 0x000fe20003f84270 */
[----:B------:R-:W-:Y:S01]  /*6470*/  MUFU.EX2 R14, R14 ;  /* 0x0000000e000e7308 */ /* 0x000fe20000000800 */
[----:B------:R-:W-:-:S02]  /*6480*/  FMNMX.FTZ R50, R55, R50, !PT ;  /* 0x0000003237327209 */ /* 0x000fc40007810000 */
[----:B-----5:R-:W-:Y:S02]  /*6490*/  FSEL R74, R74, -INF , P4 ;  /* 0xff8000004a4a7808 */ /* 0x020fe40002000000 */
[----:B-1----:R-:W-:Y:S02]  /*64a0*/  FMNMX.FTZ R75, R56, R50, !PT ;  /* 0x00000032384b7209 */ /* 0x002fe40007810000 */
[----:B------:R-:W-:Y:S01]  /*64b0*/  FSEL R50, R59, -INF , P5 ;  /* 0xff8000003b327808 */ /* 0x000fe20002800000 */
[----:B------:R-:W-:Y:S01]  /*64c0*/  MUFU.EX2 R15, R15 ;  /* 0x0000000f000f7308 */ /* 0x000fe20000000800 */
[----:B------:R-:W-:Y:S02]  /*64d0*/  FMNMX.FTZ R75, R57, R75, !PT ;  /* 0x0000004b394b7209 */ /* 0x000fe40007810000 */
[----:B------:R-:W-:Y:S02]  /*64e0*/  ISETP.GT.AND P5, PT, R47, 0x60, PT ;  /* 0x000000602f00780c */ /* 0x000fe40003fa4270 */
[----:B------:R-:W-:-:S02]  /*64f0*/  FMNMX.FTZ R75, R50, R75, !PT ;  /* 0x0000004b324b7209 */ /* 0x000fc40007810000 */
[----:B------:R-:W-:Y:S01]  /*6500*/  FSEL R63, R63, -INF , P5 ;  /* 0xff8000003f3f7808 */ /* 0x000fe20002800000 */
[----:B------:R-:W-:Y:S01]  /*6510*/  MUFU.EX2 R24, R24 ;  /* 0x0000001800187308 */ /* 0x000fe20000000800 */
[----:B------:R-:W-:Y:S02]  /*6520*/  FMNMX.FTZ R75, R61, R75, !PT ;  /* 0x0000004b3d4b7209 */ /* 0x000fe40007810000 */
[----:B------:R-:W-:Y:S02]  /*6530*/  ISETP.GT.AND P5, PT, R47, 0x69, PT ;  /* 0x000000692f00780c */ /* 0x000fe40003fa4270 */
[----:B------:R-:W-:Y:S02]  /*6540*/  FMNMX.FTZ R75, R62, R75, !PT ;  /* 0x0000004b3e4b7209 */ /* 0x000fe40007810000 */
[----:B------:R-:W-:Y:S01]  /*6550*/  FSEL R66, R66, -INF , P5 ;  /* 0xff80000042427808 */ /* 0x000fe20002800000 */
[----:B------:R-:W-:Y:S01]  /*6560*/  MUFU.EX2 R25, R25 ;  /* 0x0000001900197308 */ /* 0x000fe20000000800 */
[----:B------:R-:W-:-:S02]  /*6570*/  FMNMX.FTZ R75, R63, R75, !PT ;  /* 0x0000004b3f4b7209 */ /* 0x000fc40007810000 */
[----:B------:R-:W-:Y:S01]  /*6580*/  ISETP.GT.AND P5, PT, R47, 0x78, PT ;  /* 0x000000782f00780c */ /* 0x000fe20003fa4270 */
[----:B------:R-:W-:-:S01]  /*6590*/  FFMA.FTZ R47, R51, UR19, -R71 ;  /* 0x00000013332f7c23 */ /* 0x000fc20008010847 */
[----:B------:R-:W-:Y:S01]  /*65a0*/  FMNMX.FTZ R75, R58, R75, !PT ;  /* 0x0000004b3a4b7209 */ /* 0x000fe20007810000 */
[----:B------:R-:W-:-:S01]  /*65b0*/  FFMA.FTZ R51, R52, UR19, -R71 ;  /* 0x0000001334337c23 */ /* 0x000fc20008010847 */
[----:B0-----:R-:W-:Y:S01]  /*65c0*/  FSEL R64, R64, -INF , P5 ;  /* 0xff80000040407808 */ /* 0x001fe20002800000 */
[----:B------:R-:W-:Y:S01]  /*65d0*/  MUFU.EX2 R28, R28 ;  /* 0x0000001c001c7308 */ /* 0x000fe20000000800 */
[----:B------:R-:W-:Y:S02]  /*65e0*/  FMNMX.FTZ R75, R65, R75, !PT ;  /* 0x0000004b414b7209 */ /* 0x000fe40007810000 */
[----:B------:R-:W-:Y:S02]  /*65f0*/  FSEL R82, R60, RZ, P3 ;  /* 0x000000ff3c527208 */ /* 0x000fe40001800000 */
[----:B------:R-:W-:-:S03]  /*6600*/  FMNMX.FTZ R75, R66, R75, !PT ;  /* 0x0000004b424b7209 */ /* 0x000fc60007810000 */
[----:B------:R-:W-:Y:S01]  /*6610*/  FADD.FTZ R82, -R82, R5 ;  /* 0x0000000552527221 */ /* 0x000fe20000010100 */
[----:B------:R-:W-:Y:S01]  /*6620*/  FMNMX.FTZ R75, R67, R75, !PT ;  /* 0x0000004b434b7209 */ /* 0x000fe20007810000 */
[----:B------:R-:W-:Y:S02]  /*6630*/  MUFU.EX2 R29, R29 ;  /* 0x0000001d001d7308 */ /* 0x000fe40000000800 */
[----:B------:R-:W-:Y:S01]  /*6640*/  FMUL.FTZ R79, R82, UR19 ;  /* 0x00000013524f7c20 */ /* 0x000fe20008410000 */
        /* <DEDUP_REMOVED lines=14> */
[----:B------:R-:W-:-:S01]  /*6730*/  FFMA.FTZ R77, R80, UR19, -R71 ;  /* 0x00000013504d7c23 */ /* 0x000fc20008010847 */
[----:B------:R-:W-:Y:S01]  /*6740*/  IMAD.U32 R80, RZ, RZ, UR19 ;  /* 0x00000013ff507e24 */ /* 0x000fe2000f8e00ff */
        /* <DEDUP_REMOVED lines=23> */
[----:B------:R-:W-:Y:S01]  /*68c0*/  FSEL R39, R59, RZ, P4 ;  /* 0x000000ff3b277208 */ /* 0x000fe20002000000 */
[----:B------:R-:W-:Y:S01]  /*68d0*/  MUFU.EX2 R71, R71 ;  /* 0x0000004700477308 */ /* 0x000fe20000000800 */
        /* <DEDUP_REMOVED lines=21> */
[----:B------:R-:W-:-:S03]  /*6a30*/  FFMA.FTZ R74, R74, UR19, -R80 ;  /* 0x000000134a4a7c23 */ /* 0x000fc60008010850 */
[----:B------:R-:W2:Y:S01]  /*6a40*/  MUFU.EX2 R10, R10 ;  /* 0x0000000a000a7308 */ /* 0x000ea20000000800 */
[----:B0-----:R-:W-:-:S04]  /*6a50*/  FFMA.FTZ R3, R39, R3, R6 ;  /* 0x0000000327037223 */ /* 0x001fc80000010006 */
[----:B------:R-:W-:-:S03]  /*6a60*/  FADD.FTZ R86, R8, R3 ;  /* 0x0000000308567221 */ /* 0x000fc60000010000 */
[----:B------:R-:W0:Y:S01]  /*6a70*/  MUFU.EX2 R9, R9 ;  /* 0x0000000900097308 */ /* 0x000e220000000800 */
[----:B-1----:R-:W-:-:S01]  /*6a80*/  FFMA.FTZ R49, R4, R2, R71 ;  /* 0x0000000204317223 */ /* 0x002fc20000010047 */
[----:B------:R-:W-:-:S06]  /*6a90*/  FADD.FTZ R86, R7, R86 ;  /* 0x0000005607567221 */ /* 0x000fcc0000010000 */
        /* <DEDUP_REMOVED lines=26> */
[----:B------:R2:W-:Y:S01]  /*6c40*/  MUFU.EX2 R49, R57 ;  /* 0x0000003900317308 */ /* 0x0005e20000000800 */
[----:B0-----:R-:W-:-:S07]  /*6c50*/  FADD.FTZ R2, R34, R3 ;  /* 0x0000000322027221 */ /* 0x001fce0000010000 */
[----:B------:R-:W0:Y:S01]  /*6c60*/  MUFU.EX2 R38, R38 ;  /* 0x0000002600267308 */ /* 0x000e220000000800 */
[----:B--2---:R-:W-:-:S01]  /*6c70*/  FADD.FTZ R57, R29, R86 ;  /* 0x000000561d397221 */ /* 0x004fc20000010000 */
[----:B-1----:R-:W-:-:S03]  /*6c80*/  FADD.FTZ R3, R35, R2 ;  /* 0x0000000223037221 */ /* 0x002fc60000010000 */
[----:B------:R-:W-:-:S03]  /*6c90*/  FADD.FTZ R86, R32, R57 ;  /* 0x0000003920567221 */ /* 0x000fc60000010000 */
[----:B------:R-:W1:Y:S01]  /*6ca0*/  MUFU.EX2 R5, R75 ;  /* 0x0000004b00057308 */ /* 0x000e620000000800 */
[----:B------:R-:W-:-:S04]  /*6cb0*/  FADD.FTZ R57, R33, R86 ;  /* 0x0000005621397221 */ /* 0x000fc80000010000 */
[----:B------:R-:W-:-:S03]  /*6cc0*/  FADD.FTZ R86, R36, R57 ;  /* 0x0000003924567221 */ /* 0x000fc60000010000 */
[----:B------:R-:W2:Y:S01]  /*6cd0*/  MUFU.EX2 R42, R42 ;  /* 0x0000002a002a7308 */ /* 0x000ea20000000800 */
[----:B0-----:R-:W-:-:S07]  /*6ce0*/  FADD.FTZ R2, R38, R3 ;  /* 0x0000000326027221 */ /* 0x001fce0000010000 */
[----:B------:R-:W0:Y:S01]  /*6cf0*/  MUFU.EX2 R43, R43 ;  /* 0x0000002b002b7308 */ /* 0x000e220000000800 */
[----:B-1----:R-:W-:-:S07]  /*6d00*/  FADD.FTZ R3, R5, R2 ;  /* 0x0000000205037221 */ /* 0x002fce0000010000 */
[----:B------:R1:W-:Y:S01]  /*6d10*/  MUFU.EX2 R55, R61 ;  /* 0x0000003d00377308 */ /* 0x0003e20000000800 */
[----:B--2---:R-:W-:-:S07]  /*6d20*/  FADD.FTZ R2, R42, R3 ;  /* 0x000000032a027221 */ /* 0x004fce0000010000 */
[----:B------:R-:W2:Y:S01]  /*6d30*/  MUFU.EX2 R82, R82 ;  /* 0x0000005200527308 */ /* 0x000ea20000000800 */
[----:B-1----:R-:W-:-:S04]  /*6d40*/  FADD.FTZ R61, R37, R86 ;  /* 0x00000056253d7221 */ /* 0x002fc80000010000 */
[----:B------:R-:W-:-:S03]  /*6d50*/  FADD.FTZ R86, R40, R61 ;  /* 0x0000003d28567221 */ /* 0x000fc60000010000 */
[----:B------:R-:W-:Y:S01]  /*6d60*/  MUFU.EX2 R45, R45 ;  /* 0x0000002d002d7308 */ /* 0x000fe20000000800 */
[----:B------:R-:W-:-:S04]  /*6d70*/  FADD.FTZ R61, R41, R86 ;  /* 0x00000056293d7221 */ /* 0x000fc80000010000 */
[----:B------:R-:W-:-:S03]  /*6d80*/  FADD.FTZ R3, R44, R61 ;  /* 0x0000003d2c037221 */ /* 0x000fc60000010000 */
[----:B------:R-:W1:Y:S01]  /*6d90*/  MUFU.EX2 R51, R51 ;  /* 0x0000003300337308 */ /* 0x000e620000000800 */
[----:B------:R-:W-:-:S04]  /*6da0*/  FADD.FTZ R86, R46, R3 ;  /* 0x000000032e567221 */ /* 0x000fc80000010000 */
[----:B------:R-:W-:-:S03]  /*6db0*/  FADD.FTZ R86, R47, R86 ;  /* 0x000000562f567221 */ /* 0x000fc60000010000 */
[----:B------:R-:W3:Y:S08]  /*6dc0*/  MUFU.EX2 R56, R56 ;  /* 0x0000003800387308 */ /* 0x000ef00000000800 */
[----:B------:R-:W4:Y:S08]  /*6dd0*/  MUFU.EX2 R48, R48 ;  /* 0x0000003000307308 */ /* 0x000f300000000800 */
[----:B------:R0:W-:Y:S08]  /*6de0*/  MUFU.EX2 R57, R63 ;  /* 0x0000003f00397308 */ /* 0x0001f00000000800 */
[----:B------:R-:W5:Y:S01]  /*6df0*/  MUFU.EX2 R54, R54 ;  /* 0x0000003600367308 */ /* 0x000f620000000800 */
[----:B0-----:R-:W-:-:S04]  /*6e00*/  FADD.FTZ R63, R43, R2 ;  /* 0x000000022b3f7221 */ /* 0x001fc80000010000 */
[----:B--2---:R-:W-:Y:S01]  /*6e10*/  FADD.FTZ R2, R82, R63 ;  /* 0x0000003f52027221 */ /* 0x004fe20000010000 */
[----:B-1----:R-:W-:-:S02]  /*6e20*/  FADD.FTZ R63, R51, R86 ;  /* 0x00000056333f7221 */ /* 0x002fc40000010000 */
[----:B------:R-:W-:Y:S01]  /*6e30*/  MUFU.EX2 R50, R50 ;  /* 0x0000003200327308 */ /* 0x000fe20000000800 */
[----:B------:R-:W-:-:S04]  /*6e40*/  FADD.FTZ R3, R45, R2 ;  /* 0x000000022d037221 */ /* 0x000fc80000010000 */
[----:B---3--:R-:W-:Y:S01]  /*6e50*/  FADD.FTZ R2, R56, R3 ;  /* 0x0000000338027221 */ /* 0x008fe20000010000 */
[----:B----4-:R-:W-:-:S02]  /*6e60*/  FADD.FTZ R3, R48, R63 ;  /* 0x0000003f30037221 */ /* 0x010fc40000010000 */
[----:B------:R-:W0:Y:S02]  /*6e70*/  MUFU.EX2 R68, R68 ;  /* 0x0000004400447308 */ /* 0x000e240000000800 */
[----:B-----5:R-:W-:-:S06]  /*6e80*/  FADD.FTZ R3, R54, R3 ;  /* 0x0000000336037221 */ /* 0x020fcc0000010000 */
[----:B------:R-:W1:Y:S08]  /*6e90*/  MUFU.EX2 R69, R69 ;  /* 0x0000004500457308 */ /* 0x000e700000000800 */
[----:B------:R-:W-:Y:S01]  /*6ea0*/  MUFU.EX2 R62, R62 ;  /* 0x0000003e003e7308 */ /* 0x000fe20000000800 */
[----:B0-----:R-:W-:-:S07]  /*6eb0*/  FADD.FTZ R86, R68, R3 ;  /* 0x0000000344567221 */ /* 0x001fce0000010000 */
[----:B------:R-:W0:Y:S08]  /*6ec0*/  MUFU.EX2 R52, R52 ;  /* 0x0000003400347308 */ /* 0x000e300000000800 */
[----:B------:R2:W-:Y:S08]  /*6ed0*/  MUFU.EX2 R61, R65 ;  /* 0x00000041003d7308 */ /* 0x0005f00000000800 */
[----:B------:R-:W3:Y:S01]  /*6ee0*/  MUFU.EX2 R72, R72 ;  /* 0x0000004800487308 */ /* 0x000ee20000000800 */
[----:B--2---:R-:W-:-:S04]  /*6ef0*/  FADD.FTZ R65, R49, R2 ;  /* 0x0000000231417221 */ /* 0x004fc80000010000 */
[----:B------:R-:W-:Y:S01]  /*6f00*/  FADD.FTZ R2, R50, R65 ;  /* 0x0000004132027221 */ /* 0x000fe20000010000 */
[----:B-1----:R-:W-:-:S02]  /*6f10*/  FADD.FTZ R65, R69, R86 ;  /* 0x0000005645417221 */ /* 0x002fc40000010000 */
[----:B------:R-:W1:Y:S01]  /*6f20*/  MUFU.EX2 R58, R58 ;  /* 0x0000003a003a7308 */ /* 0x000e620000000800 */
[----:B------:R-:W-:-:S01]  /*6f30*/  FADD.FTZ R3, R55, R2 ;  /* 0x0000000237037221 */ /* 0x000fc20000010000 */
[----:B------:R-:W-:Y:S02]  /*6f40*/  IMAD.U32 R2, RZ, RZ, UR22 ;  /* 0x00000016ff027e24 */ /* 0x000fe4000f8e00ff */
[----:B0-----:R-:W-:-:S01]  /*6f50*/  FADD.FTZ R65, R52, R65 ;  /* 0x0000004134417221 */ /* 0x001fc20000010000 */
[----:B------:R-:W-:Y:S01]  /*6f60*/  FADD.FTZ R80, R62, R3 ;  /* 0x000000033e507221 */ /* 0x000fe20000010000 */
[----:B------:R-:W-:Y:S02]  /*6f70*/  @!P0 VIADD R2, R2, 0x19c40 ;  /* 0x00019c4002028836 */ /* 0x000fe40000000000 */
[----:B------:R-:W0:Y:S01]  /*6f80*/  MUFU.EX2 R73, R73 ;  /* 0x0000004900497308 */ /* 0x000e220000000800 */
[----:B------:R-:W-:-:S01]  /*6f90*/  FADD.FTZ R3, R57, R80 ;  /* 0x0000005039037221 */ /* 0x000fc20000010000 */
[----:B---3--:R-:W-:Y:S01]  /*6fa0*/  FADD.FTZ R86, R72, R65 ;  /* 0x0000004148567221 */ /* 0x008fe20000010000 */
[----:B------:R-:W-:-:S04]  /*6fb0*/  @!P0 PRMT R2, RZ, 0x654, R2 ;  /* 0x00000654ff028816 */ /* 0x000fc80000000002 */
[----:B------:R2:W-:Y:S01]  /*6fc0*/  @!P0 SYNCS.ARRIVE.TRANS64.RED.A1T0 RZ, [R2+URZ], RZ ;  /* 0x000000ff02ff89a7 */ /* 0x0005e2000810043f */
[----:B------:R-:W2:Y:S01]  /*6fd0*/  MUFU.EX2 R76, R76 ;  /* 0x0000004c004c7308 */ /* 0x000ea20000000800 */
[----:B-1----:R-:W-:-:S07]  /*6fe0*/  FADD.FTZ R80, R58, R3 ;  /* 0x000000033a507221 */ /* 0x002fce0000010000 */
[----:B------:R-:W-:Y:S01]  /*6ff0*/  MUFU.EX2 R66, R66 ;  /* 0x0000004200427308 */ /* 0x000fe20000000800 */
[----:B0-----:R-:W-:-:S07]  /*7000*/  FADD.FTZ R3, R73, R86 ;  /* 0x0000005649037221 */ /* 0x001fce0000010000 */
[----:B------:R-:W0:Y:S01]  /*7010*/  MUFU.EX2 R77, R77 ;  /* 0x0000004d004d7308 */ /* 0x000e220000000800 */
[----:B--2---:R-:W-:-:S07]  /*7020*/  FADD.FTZ R2, R76, R3 ;  /* 0x000000034c027221 */ /* 0x004fce0000010000 */
[----:B------:R1:W2:Y:S08]  /*7030*/  MUFU.EX2 R63, R67 ;  /* 0x00000043003f7308 */ /* 0x0002b00000000800 */
[----:B------:R-:W3:Y:S01]  /*7040*/  MUFU.EX2 R78, R81 ;  /* 0x00000051004e7308 */ /* 0x000ee20000000800 */
[----:B-1----:R-:W-:-:S01]  /*7050*/  FADD.FTZ R67, R61, R80 ;  /* 0x000000503d437221 */ /* 0x002fc20000010000 */
[----:B0-----:R-:W-:-:S03]  /*7060*/  FADD.FTZ R3, R77, R2 ;  /* 0x000000024d037221 */ /* 0x001fc60000010000 */
        /* <DEDUP_REMOVED lines=15> */
.L_x_10607:
        /* <DEDUP_REMOVED lines=91> */
.L_x_10598:
        /* <DEDUP_REMOVED lines=8> */
.L_x_10619:
[----:B------:R-:W-:-:S04]  /*7790*/  UIADD3 UR48, UR20, 0x1, URZ ;  /* 0x0000000114307890 */ /* 0x000fc8000fffe03f */
[----:B------:R-:W-:-:S04]  /*77a0*/  UISETP.NE.AND UP0, UPT, UR48, 0x2, UPT ;  /* 0x000000023000788c */ /* 0x000fc8000bf05270 */
[----:B------:R-:W-:Y:S02]  /*77b0*/  USEL UR49, URZ, 0x1, UP0 ;  /* 0x000000013f317887 */ /* 0x000fe40008000000 */
[----:B------:R-:W-:Y:S02]  /*77c0*/  USEL UR48, UR48, URZ, UP0 ;  /* 0x0000003f30307287 */ /* 0x000fe40008000000 */
[----:B------:R-:W-:Y:S01]  /*77d0*/  ULOP3.LUT UR49, UR17, UR49, URZ, 0x3c, !UPT ;  /* 0x0000003111317292 */ /* 0x000fe2000f8e3c3f */
[----:B------:R-:W-:Y:S11]  /*77e0*/  @!P1 BRA `(.L_x_10610) ;  /* 0x0000000000049947 */ /* 0x000ff60003800000 */
[----:B------:R-:W-:Y:S01]  /*77f0*/  BPT.TRAP 0x1 ;  /* 0x000000040000795c */ /* 0x000fe20000300000 */
.L_x_10610:
[----:B------:R-:W-:Y:S01]  /*7800*/  ULEA UR6, UR48, UR47, 0x3 ;  /* 0x0000002f30067291 */ /* 0x000fe2000f8e183f */
[----:B------:R-:W-:-:S05]  /*7810*/  IMAD.U32 R6, RZ, RZ, UR49 ;  /* 0x00000031ff067e24 */ /* 0x000fca000f8e00ff */
[----:B------:R-:W-:-:S04]  /*7820*/  SHF.L.U32 R6, R6, 0x1f, RZ ;  /* 0x0000001f06067819 */ /* 0x000fc800000006ff */
[----:B------:R0:W1:Y:S01]  /*7830*/  SYNCS.PHASECHK.TRANS64.TRYWAIT P2, [UR6+0x19c30], R6 ;  /* 0x019c3006ff0075a7 */ /* 0x0000620008040146 */
[----:B------:R-:W-:Y:S05]  /*7840*/  @!P1 BRA `(.L_x_10611) ;  /* 0x0000000000049947 */ /* 0x000fea0003800000 */
[----:B------:R-:W-:Y:S01]  /*7850*/  BPT.TRAP 0x1 ;  /* 0x000000040000795c */ /* 0x000fe20000300000 */
.L_x_10611:
[----:B-1----:R-:W-:Y:S05]  /*7860*/  @P2 BRA `(.L_x_10612) ;  /* 0x0000000000082947 */ /* 0x002fea0003800000 */
[----:B------:R-:W1:Y:S02]  /*7870*/  SYNCS.PHASECHK.TRANS64.TRYWAIT P2, [UR6+0x19c30], R6 ;  /* 0x019c3006ff0075a7 */ /* 0x000e640008040146 */
[----:B-1----:R-:W-:Y:S05]  /*7880*/  @!P2 BRA `(.L_x_10613) ;  /* 0x000000c40018a947 */ /* 0x002fea0003800000 */
.L_x_10612:
        /* <DEDUP_REMOVED lines=17> */
.L_x_10614:
[----:B------:R-:W-:Y:S01]  /*79a0*/  ULEA UR11, UR20, UR47, 0x3 ;  /* 0x0000002f140b7291 */ /* 0x000fe2000f8e183f */
[----:B01----:R-:W-:-:S05]  /*79b0*/  IMAD.U32 R6, RZ, RZ, UR17 ;  /* 0x00000011ff067e24 */ /* 0x003fca000f8e00ff */
[----:B------:R-:W-:-:S04]  /*79c0*/  SHF.L.U32 R6, R6, 0x1f, RZ ;  /* 0x0000001f06067819 */ /* 0x000fc800000006ff */
[----:B------:R0:W1:Y:S01]  /*79d0*/  SYNCS.PHASECHK.TRANS64.TRYWAIT P2, [UR11+0x19c50], R6 ;  /* 0x019c5006ff0075a7 */ /* 0x000062000804014b */
[----:B------:R-:W-:Y:S05]  /*79e0*/  @!P1 BRA `(.L_x_10615) ;  /* 0x0000000000049947 */ /* 0x000fea0003800000 */
[----:B------:R-:W-:Y:S01]  /*79f0*/  BPT.TRAP 0x1 ;  /* 0x000000040000795c */ /* 0x000fe20000300000 */
.L_x_10615:
[----:B-1----:R-:W-:Y:S05]  /*7a00*/  @P2 BRA `(.L_x_10616) ;  /* 0x0000000000082947 */ /* 0x002fea0003800000 */
[----:B------:R-:W1:Y:S02]  /*7a10*/  SYNCS.PHASECHK.TRANS64.TRYWAIT P2, [UR11+0x19c50], R6 ;  /* 0x019c5006ff0075a7 */ /* 0x000e64000804014b */
[----:B-1----:R-:W-:Y:S05]  /*7a20*/  @!P2 BRA `(.L_x_10617) ;  /* 0x000000c000c8a947 */ /* 0x002fea0003800000 */
.L_x_10616:
[C---:B01----:R-:W-:Y:S01]  /*7a30*/  FMUL.FTZ R6, R0.reuse, R24 ;  /* 0x0000001800067220 */ /* 0x043fe20000410000 */
        /* <DEDUP_REMOVED lines=9> */
[----:B------:R-:W-:Y:S01]  /*7ad0*/  UIADD3 UR6, UR47, 0x3000, URZ ;  /* 0x000030002f067890 */ /* 0x000fe2000fffe03f */
[C---:B------:R-:W-:Y:S01]  /*7ae0*/  FMUL.FTZ R15, R0.reuse, R33 ;  /* 0x00000021000f7220 */ /* 0x040fe20000410000 */
[C---:B------:R-:W-:Y:S01]  /*7af0*/  FMUL.FTZ R20, R0.reuse, R34 ;  /* 0x0000002200147220 */ /* 0x040fe20000410000 */
[C---:B------:R-:W-:Y:S01]  /*7b00*/  FMUL.FTZ R24, R0.reuse, R36 ;  /* 0x0000002400187220 */ /* 0x040fe20000410000 */
[----:B------:R-:W1:Y:S01]  /*7b10*/  MUFU.TANH R7, R7 ;  /* 0x0000000700077308 */ /* 0x000e620000002400 */
[----:B------:R-:W-:Y:S01]  /*7b20*/  USHF.R.U32.HI UR6, URZ, 0x4, UR6 ;  /* 0x000000043f067899 */ /* 0x000fe20008011606 */
[C---:B------:R-:W-:Y:S01]  /*7b30*/  FMUL.FTZ R36, R0.reuse, R48 ;  /* 0x0000003000247220 */ /* 0x040fe20000410000 */
[C---:B------:R-:W-:Y:S01]  /*7b40*/  FMUL.FTZ R48, R0.reuse, R60 ;  /* 0x0000003c00307220 */ /* 0x040fe20000410000 */
[C---:B------:R-:W-:Y:S01]  /*7b50*/  FMUL.FTZ R21, R0.reuse, R35 ;  /* 0x0000002300157220 */ /* 0x040fe20000410000 */
[----:B------:R-:W-:Y:S01]  /*7b60*/  ULOP3.LUT UR6, UR6, 0x3fff, URZ, 0xc0, !UPT ;  /* 0x00003fff06067892 */ /* 0x000fe2000f8ec03f */
[C---:B------:R-:W-:Y:S01]  /*7b70*/  FMUL.FTZ R35, R0.reuse, R47 ;  /* 0x0000002f00237220 */ /* 0x040fe20000410000 */
[----:B------:R-:W-:Y:S01]  /*7b80*/  FMUL.FTZ R47, R0, R59 ;  /* 0x0000003b002f7220 */ /* 0x000fe20000410000 */
[----:B------:R-:W2:Y:S01]  /*7b90*/  MUFU.TANH R8, R8 ;  /* 0x0000000800087308 */ /* 0x000ea20000002400 */
[----:B0-----:R-:W-:Y:S01]  /*7ba0*/  FMNMX.FTZ R60, R6, R5, !PT ;  /* 0x00000005063c7209 */ /* 0x001fe20007810000 */
[C---:B------:R-:W-:Y:S01]  /*7bb0*/  FMUL.FTZ R25, R0.reuse, R37 ;  /* 0x0000002500197220 */ /* 0x040fe20000410000 */
[C---:B------:R-:W-:Y:S01]  /*7bc0*/  FMUL.FTZ R26, R0.reuse, R38 ;  /* 0x00000026001a7220 */ /* 0x040fe20000410000 */
[----:B------:R-:W-:Y:S01]  /*7bd0*/  ULOP3.LUT UR6, UR6, 0x10000, URZ, 0xfc, !UPT ;  /* 0x0001000006067892 */ /* 0x000fe2000f8efc3f */
[C---:B------:R-:W-:Y:S01]  /*7be0*/  FMUL.FTZ R27, R0.reuse, R39 ;  /* 0x00000027001b7220 */ /* 0x040fe20000410000 */
[C---:B------:R-:W-:Y:S01]  /*7bf0*/  FMUL.FTZ R28, R0.reuse, R40 ;  /* 0x00000028001c7220 */ /* 0x040fe20000410000 */
[----:B------:R-:W-:Y:S01]  /*7c00*/  WARPGROUP.ARRIVE ;  /* 0x00000000000079c5 */ /* 0x000fe20000000000 */
[----:B------:R-:W0:Y:S01]  /*7c10*/  MUFU.TANH R9, R9 ;  /* 0x0000000900097308 */ /* 0x000e220000002400 */
[----:B-1----:R-:W-:Y:S01]  /*7c20*/  FMNMX.FTZ R60, R7, R60, !PT ;  /* 0x0000003c073c7209 */ /* 0x002fe20007810000 */
[----:B------:R-:W-:Y:S01]  /*7c30*/  UIMAD UR10, UR20, 0x300, UR6 ;  /* 0x00000300140a78a4 */ /* 0x000fe2000f8e0206 */
[C---:B------:R-:W-:Y:S01]  /*7c40*/  FMUL.FTZ R29, R0.reuse, R41 ;  /* 0x00000029001d7220 */ /* 0x040fe20000410000 */
[C---:B------:R-:W-:Y:S01]  /*7c50*/  FMUL.FTZ R30, R0.reuse, R42 ;  /* 0x0000002a001e7220 */ /* 0x040fe20000410000 */
[----:B------:R-:W-:Y:S01]  /*7c60*/  UMOV UR7, 0x40000040 ;  /* 0x4000004000077882 */ /* 0x000fe20000000000 */
[C---:B------:R-:W-:Y:S01]  /*7c70*/  FMUL.FTZ R31, R0.reuse, R43 ;  /* 0x0000002b001f7220 */ /* 0x040fe20000410000 */
[----:B------:R-:W-:Y:S01]  /*7c80*/  FMUL.FTZ R32, R0, R44 ;  /* 0x0000002c00207220 */ /* 0x000fe20000410000 */
[----:B------:R-:W1:Y:S01]  /*7c90*/  MUFU.TANH R10, R10 ;  /* 0x0000000a000a7308 */ /* 0x000e620000002400 */
[----:B--2---:R-:W-:Y:S01]  /*7ca0*/  FMNMX.FTZ R59, R8, R4, !PT ;  /* 0x00000004083b7209 */ /* 0x004fe20007810000 */
[----:B------:R-:W-:Y:S01]  /*7cb0*/  UMOV UR6, UR10 ;  /* 0x0000000a00067c82 */ /* 0x000fe20008000000 */
[C---:B------:R-:W-:Y:S01]  /*7cc0*/  FMUL.FTZ R33, R0.reuse, R45 ;  /* 0x0000002d00217220 */ /* 0x040fe20000410000 */
[----:B------:R-:W-:Y:S01]  /*7cd0*/  QGMMA.64x96x32.F32.E4M3.E4M3 R88, R148, gdesc[UR4], R88, gsb0 ;  /* 0x0160000494587df3 */ /* 0x000fe20008000858 */
        /* <DEDUP_REMOVED lines=51> */
[----:B------:R-:W2:Y:S01]  /*8010*/  MUFU.TANH R21, R21 ;  /* 0x0000001500157308 */ /* 0x000ea20000002400 */
[----:B0-----:R-:W-:Y:S01]  /*8020*/  FMNMX.FTZ R60, R15, R60, !PT ;  /* 0x0000003c0f3c7209 */ /* 0x001fe20007810000 */
[----:B------:R-:W-:-:S06]  /*8030*/  UMOV UR7, 0x40000040 ;  /* 0x4000004000077882 */ /* 0x000fcc0000000000 */
        /* <DEDUP_REMOVED lines=18> */
[----:B------:R-:W-:Y:S01]  /*8160*/  QGMMA.64x96x32.F32.E4M3.E4M3 R88, R144, gdesc[UR4], R88, gsb0 ;  /* 0x0160000490587df3 */ /* 0x000fe20008000858 */
        /* <DEDUP_REMOVED lines=69> */
[----:B------:R-:W-:Y:S06]  /*85c0*/  QGMMA.64x96x32.F32.E4M3.E4M3 R88, R136, gdesc[UR4], R88, gsb0 ;  /* 0x0160000488587df3 */ /* 0x000fec0008000858 */
        /* <DEDUP_REMOVED lines=28> */
[----:B------:R-:W-:-:S04]  /*8790*/  WARPGROUP.DEPBAR.LE gsb0, 0x0 ;  /* 0x00008000000079c5 */ /* 0x000fc80000010000 */
[----:B------:R-:W1:Y:S01]  /*87a0*/  SHFL.BFLY PT, R79, R60, 0x2, 0x1f ;  /* 0x0c401f003c4f7f89 */ /* 0x000e6200000e0000 */
[----:B--2---:R-:W-:-:S04]  /*87b0*/  FMNMX.FTZ R59, R76, R59, !PT ;  /* 0x0000003b4c3b7209 */ /* 0x004fc80007810000 */
[----:B0-----:R-:W-:-:S05]  /*87c0*/  FMNMX.FTZ R59, R77, R59, !PT ;  /* 0x0000003b4d3b7209 */ /* 0x001fca0007810000 */
[----:B------:R-:W0:Y:S01]  /*87d0*/  SHFL.BFLY PT, R78, R59, 0x2, 0x1f ;  /* 0x0c401f003b4e7f89 */ /* 0x000e2200000e0000 */
[----:B-1----:R-:W-:-:S05]  /*87e0*/  FMNMX.FTZ R60, R60, R79, !PT ;  /* 0x0000004f3c3c7209 */ /* 0x002fca0007810000 */
[----:B------:R-:W1:Y:S01]  /*87f0*/  SHFL.BFLY PT, R79, R60, 0x1, 0x1f ;  /* 0x0c201f003c4f7f89 */ /* 0x000e6200000e0000 */
[----:B0-----:R-:W-:-:S05]  /*8800*/  FMNMX.FTZ R59, R59, R78, !PT ;  /* 0x0000004e3b3b7209 */ /* 0x001fca0007810000 */
[----:B------:R-:W0:Y:S01]  /*8810*/  SHFL.BFLY PT, R78, R59, 0x1, 0x1f ;  /* 0x0c201f003b4e7f89 */ /* 0x000e2200000e0000 */
[----:B-1----:R-:W-:Y:S02]  /*8820*/  FMNMX.FTZ R60, R60, R79, !PT ;  /* 0x0000004f3c3c7209 */ /* 0x002fe40007810000 */
[----:B0-----:R-:W-:-:S03]  /*8830*/  FMNMX.FTZ R59, R59, R78, !PT ;  /* 0x0000004e3b3b7209 */ /* 0x001fc60007810000 */
[----:B------:R-:W-:Y:S01]  /*8840*/  FADD.FTZ R78, -R60, R5 ;  /* 0x000000053c4e7221 */ /* 0x000fe20000010100 */
[----:B------:R-:W-:-:S03]  /*8850*/  IMAD.U32 R5, RZ, RZ, UR19 ;  /* 0x00000013ff057e24 */ /* 0x000fc6000f8e00ff */
[----:B------:R-:W-:Y:S01]  /*8860*/  FMUL.FTZ R80, R78, UR19 ;  /* 0x000000134e507c20 */ /* 0x000fe20008410000 */
[----:B------:R-:W-:-:S03]  /*8870*/  FADD.FTZ R78, -R59, R4 ;  /* 0x000000043b4e7221 */ /* 0x000fc60000010100 */
[----:B------:R-:W-:Y:S01]  /*8880*/  MUFU.EX2 R4, R80 ;  /* 0x0000005000047308 */ /* 0x000fe20000000800 */
[----:B------:R-:W-:Y:S01]  /*8890*/  FMUL.FTZ R81, R78, UR19 ;  /* 0x000000134e517c20 */ /* 0x000fe20008410000 */
        /* <DEDUP_REMOVED lines=33> */
[----:B------:R-:W-:Y:S01]  /*8ab0*/  FFMA.FTZ R78, R75, UR19, -R78 ;  /* 0x000000134b4e7c23 */ /* 0x000fe2000801084e */
        /* <DEDUP_REMOVED lines=40> */
[----:B------:R-:W-:-:S04]  /*8d40*/  FFMA.FTZ R75, R77, UR19, -R75 ;  /* 0x000000134d4b7c23 */ /* 0x000fc8000801084b */
[----:B------:R-:W3:Y:S08]  /*8d50*/  MUFU.EX2 R12, R12 ;  /* 0x0000000c000c7308 */ /* 0x000ef00000000800 */
[----:B------:R-:W4:Y:S08]  /*8d60*/  MUFU.EX2 R10, R10 ;  /* 0x0000000a000a7308 */ /* 0x000f300000000800 */
[----:B------:R-:W5:Y:S08]  /*8d70*/  MUFU.EX2 R13, R13 ;  /* 0x0000000d000d7308 */ /* 0x000f700000000800 */
[----:B------:R-:W5:Y:S08]  /*8d80*/  MUFU.EX2 R11, R11 ;  /* 0x0000000b000b7308 */ /* 0x000f700000000800 */
[----:B------:R-:W5:Y:S08]  /*8d90*/  MUFU.EX2 R20, R20 ;  /* 0x0000001400147308 */ /* 0x000f700000000800 */
[----:B------:R-:W5:Y:S08]  /*8da0*/  MUFU.EX2 R14, R14 ;  /* 0x0000000e000e7308 */ /* 0x000f700000000800 */
[----:B------:R0:W-:Y:S08]  /*8db0*/  MUFU.EX2 R74, R78 ;  /* 0x0000004e004a7308 */ /* 0x0001f00000000800 */
[----:B------:R-:W5:Y:S01]  /*8dc0*/  MUFU.EX2 R21, R21 ;  /* 0x0000001500157308 */ /* 0x000f620000000800 */
[----:B0-----:R-:W-:-:S01]  /*8dd0*/  FADD.FTZ R78, R6, R3 ;  /* 0x00000003064e7221 */ /* 0x001fc20000010000 */
[----:B--2---:R-:W-:-:S03]  /*8de0*/  FADD.FTZ R3, R9, R2 ;  /* 0x0000000209037221 */ /* 0x004fc60000010000 */
[----:B-1----:R-:W-:Y:S01]  /*8df0*/  FADD.FTZ R81, R7, R78 ;  /* 0x0000004e07517221 */ /* 0x002fe20000010000 */
[----:B---3--:R-:W-:-:S02]  /*8e00*/  FADD.FTZ R2, R12, R3 ;  /* 0x000000030c027221 */ /* 0x008fc40000010000 */
[----:B------:R-:W0:Y:S01]  /*8e10*/  MUFU.EX2 R15, R15 ;  /* 0x0000000f000f7308 */ /* 0x000e220000000800 */
[----:B----4-:R-:W-:-:S01]  /*8e20*/  FADD.FTZ R78, R10, R81 ;  /* 0x000000510a4e7221 */ /* 0x010fc20000010000 */
[----:B-----5:R-:W-:-:S03]  /*8e30*/  FADD.FTZ R3, R13, R2 ;  /* 0x000000020d037221 */ /* 0x020fc60000010000 */
[----:B------:R-:W-:Y:S01]  /*8e40*/  FADD.FTZ R81, R11, R78 ;  /* 0x0000004e0b517221 */ /* 0x000fe20000010000 */
[----:B------:R-:W-:-:S02]  /*8e50*/  FADD.FTZ R2, R20, R3 ;  /* 0x0000000314027221 */ /* 0x000fc40000010000 */
[----:B------:R-:W1:Y:S01]  /*8e60*/  MUFU.EX2 R26, R26 ;  /* 0x0000001a001a7308 */ /* 0x000e620000000800 */
[----:B------:R-:W-:-:S01]  /*8e70*/  FADD.FTZ R78, R14, R81 ;  /* 0x000000510e4e7221 */ /* 0x000fc20000010000 */
        /* <DEDUP_REMOVED lines=65> */
[----:B------:R-:W-:-:S05]  /*9290*/  IMAD.U32 R2, RZ, RZ, UR48 ;  /* 0x00000030ff027e24 */ /* 0x000fca000f8e00ff */
[----:B------:R-:W-:Y:S01]  /*92a0*/  @!P0 LEA R2, R2, UR47, 0x3 ;  /* 0x0000002f02028c11 */ /* 0x000fe2000f8e18ff */
[----:B------:R-:W1:Y:S01]  /*92b0*/  MUFU.EX2 R56, R56 ;  /* 0x0000003800387308 */ /* 0x000e620000000800 */
[----:B--2---:R-:W-:-:S03]  /*92c0*/  FADD.FTZ R77, R53, R78 ;  /* 0x0000004e354d7221 */ /* 0x004fc60000010000 */
[----:B------:R-:W-:-:S04]  /*92d0*/  @!P0 VIADD R2, R2, 0x19c40 ;  /* 0x00019c4002028836 */ /* 0x000fc80000000000 */
[----:B------:R-:W2:Y:S01]  /*92e0*/  MUFU.EX2 R61, R61 ;  /* 0x0000003d003d7308 */ /* 0x000ea20000000800 */
[----:B0-----:R-:W-:-:S01]  /*92f0*/  FADD.FTZ R78, R58, R3 ;  /* 0x000000033a4e7221 */ /* 0x001fc20000010000 */
[----:B------:R-:W-:-:S04]  /*9300*/  @!P0 PRMT R2, RZ, 0x654, R2 ;  /* 0x00000654ff028816 */ /* 0x000fc80000000002 */
[----:B------:R0:W-:Y:S02]  /*9310*/  @!P0 SYNCS.ARRIVE.TRANS64.RED.A1T0 RZ, [R2+URZ], RZ ;  /* 0x000000ff02ff89a7 */ /* 0x0001e4000810043f */
        /* <DEDUP_REMOVED lines=31> */
[----:B------:R-:W-:Y:S01]  /*9510*/  FADD.FTZ R3, R74, R77 ;  /* 0x0000004d4a037221 */ /* 0x000fe20000010000 */
[----:B--2---:R-:W-:-:S01]  /*9520*/  FADD.FTZ R2, R75, R2 ;  /* 0x000000024b027221 */ /* 0x004fc20000010000 */
[----:B------:R-:W-:Y:S06]  /*9530*/  @!P1 BRA `(.L_x_10618) ;  /* 0x0000000000049947 */ /* 0x000fec0003800000 */
[----:B------:R-:W-:Y:S01]  /*9540*/  BPT.TRAP 0x1 ;  /* 0x000000040000795c */ /* 0x000fe20000300000 */
.L_x_10618:
        /* <DEDUP_REMOVED lines=91> */
.L_x_10609:
[----:B------:R-:W-:Y:S06]  /*9b00*/  BAR.ARV 0x8, 0x200 ;  /* 0x0208000000007b1d */ /* 0x000fec0000002000 */
[----:B------:R-:W-:Y:S05]  /*9b10*/  @!P1 BRA `(.L_x_10620) ;  /* 0x0000000000049947 */ /* 0x000fea0003800000 */
[----:B------:R-:W-:Y:S01]  /*9b20*/  BPT.TRAP 0x1 ;  /* 0x000000040000795c */ /* 0x000fe20000300000 */
.L_x_10620:
[----:B------:R-:W-:Y:S01]  /*9b30*/  ULEA UR5, UR48, UR47, 0x3 ;  /* 0x0000002f30057291 */ /* 0x000fe2000f8e183f */
[----:B------:R-:W-:-:S05]  /*9b40*/  IMAD.U32 R0, RZ, RZ, UR49 ;  /* 0x00000031ff007e24 */ /* 0x000fca000f8e00ff */
[----:B------:R-:W-:-:S04]  /*9b50*/  SHF.L.U32 R0, R0, 0x1f, RZ ;  /* 0x0000001f00007819 */ /* 0x000fc800000006ff */
[----:B------:R0:W1:Y:S01]  /*9b60*/  SYNCS.PHASECHK.TRANS64.TRYWAIT P0, [UR5+0x19c50], R0 ;  /* 0x019c5000ff0075a7 */ /* 0x0000620008000145 */
[----:B------:R-:W-:Y:S05]  /*9b70*/  @!P1 BRA `(.L_x_10621) ;  /* 0x0000000000049947 */ /* 0x000fea0003800000 */
[----:B------:R-:W-:Y:S01]  /*9b80*/  BPT.TRAP 0x1 ;  /* 0x000000040000795c */ /* 0x000fe20000300000 */
.L_x_10621:
[----:B-1----:R-:W-:Y:S05]  /*9b90*/  @P0 BRA `(.L_x_10622) ;  /* 0x0000000000080947 */ /* 0x002fea0003800000 */
[----:B------:R-:W1:Y:S02]  /*9ba0*/  SYNCS.PHASECHK.TRANS64.TRYWAIT P0, [UR5+0x19c50], R0 ;  /* 0x019c5000ff0075a7 */ /* 0x000e640008000145 */
[----:B-1----:R-:W-:Y:S05]  /*9bb0*/  @!P0 BRA `(.L_x_10623) ;  /* 0x000000a0007c8947 */ /* 0x002fea0003800000 */
.L_x_10622:
[----:B------:R-:W-:Y:S01]  /*9bc0*/  UIADD3 UR47, UR47, 0x3000, URZ ;  /* 0x000030002f2f7890 */ /* 0x000fe2000fffe03f */
[----:B------:R-:W-:Y:S01]  /*9bd0*/  WARPGROUP.ARRIVE ;  /* 0x00000000000079c5 */ /* 0x000fe20000000000 */
[----:B------:R-:W-:Y:S01]  /*9be0*/  ULDC.64 UR8, c[0x0][0x9a0] ;  /* 0x0002680000087ab9 */ /* 0x000fe20000000a00 */
[----:B------:R-:W-:Y:S01]  /*9bf0*/  UMOV UR7, 0x40000040 ;  /* 0x4000004000077882 */ /* 0x000fe20000000000 */
[----:B------:R-:W-:Y:S01]  /*9c00*/  USHF.R.U32.HI UR47, URZ, 0x4, UR47 ;  /* 0x000000043f2f7899 */ /* 0x000fe2000801162f */
[----:B------:R-:W-:-:S03]  /*9c10*/  ISETP.NE.U32.AND P0, PT, RZ, UR8, PT ;  /* 0x00000008ff007c0c */ /* 0x000fc6000bf05070 */
[----:B------:R-:W-:Y:S01]  /*9c20*/  ULOP3.LUT UR47, UR47, 0x3fff, URZ, 0xc0, !UPT ;  /* 0x00003fff2f2f7892 */ /* 0x000fe2000f8ec03f */
[----:B------:R-:W-:-:S03]  /*9c30*/  ISETP.NE.AND.EX P0, PT, RZ, UR9, PT, P0 ;  /* 0x00000009ff007c0c */ /* 0x000fc6000bf05300 */
[----:B------:R-:W-:-:S04]  /*9c40*/  ULOP3.LUT UR4, UR47, 0x10000, URZ, 0xfc, !UPT ;  /* 0x000100002f047892 */ /* 0x000fc8000f8efc3f */
[----:B------:R-:W-:-:S06]  /*9c50*/  UIMAD UR4, UR48, 0x300, UR4 ;  /* 0x00000300300478a4 */ /* 0x000fcc000f8e0204 */
[----:B------:R-:W0:Y:S01]  /*9c60*/  @P0 LDC.64 R8, c[0x0][0x9c8] ;  /* 0x00027200ff080b82 */ /* 0x000e220000000a00 */
[----:B------:R-:W-:Y:S02]  /*9c70*/  UMOV UR6, UR4 ;  /* 0x0000000400067c82 */ /* 0x000fe40008000000 */
[----:B------:R-:W-:Y:S05]  /*9c80*/  QGMMA.64x96x32.F32.E4M3.E4M3 R88, R148, gdesc[UR4], R88, gsb0 ;  /* 0x0160000494587df3 */ /* 0x000fea0008000858 */
[----:B-1----:R-:W1:Y:S01]  /*9c90*/  @P0 LDC.64 R4, c[0x0][0x9d0] ;  /* 0x00027400ff040b82 */ /* 0x002e620000000a00 */
[C---:B0-----:R-:W-:Y:S02]  /*9ca0*/  @P0 IMAD R0, R8.reuse, UR37, RZ ;  /* 0x0000002508000c24 */ /* 0x041fe4000f8e02ff */
[----:B------:R-:W-:-:S04]  /*9cb0*/  @P0 IMAD.WIDE.U32 R6, R8, UR36, RZ ;  /* 0x0000002408060c25 */ /* 0x000fc8000f8e00ff */
[----:B------:R-:W-:-:S04]  /*9cc0*/  @P0 IMAD R9, R9, UR36, R0 ;  /* 0x0000002409090c24 */ /* 0x000fc8000f8e0200 */
[----:B------:R-:W-:Y:S02]  /*9cd0*/  @P0 IMAD.IADD R7, R7, 0x1, R9 ;  /* 0x0000000107070824 */ /* 0x000fe400078e0209 */
[----:B-1----:R-:W-:-:S04]  /*9ce0*/  @P0 IMAD.WIDE.U32 R6, R4, UR38, R6 ;  /* 0x0000002604060c25 */ /* 0x002fc8000f8e0006 */
[----:B------:R-:W-:Y:S01]  /*9cf0*/  @P0 IMAD R5, R5, UR38, R7 ;  /* 0x0000002605050c24 */ /* 0x000fe2000f8e0207 */
[----:B------:R-:W-:-:S04]  /*9d00*/  @P0 LEA R4, P2, R6, UR8, 0x2 ;  /* 0x0000000806040c11 */ /* 0x000fc8000f8410ff */
[----:B------:R-:W-:Y:S01]  /*9d10*/  @P0 LEA.HI.X R5, R6, UR9, R5, 0x2, P2 ;  /* 0x0000000906050c11 */ /* 0x000fe200090f1405 */
[----:B------:R-:W-:-:S06]  /*9d20*/  IMAD.MOV.U32 R6, RZ, RZ, 0x3f800000 ;  /* 0x3f800000ff067424 */ /* 0x000fcc00078e00ff */
        /* <DEDUP_REMOVED lines=8> */
[----:B------:R-:W1:Y:S04]  /*9db0*/  SHFL.BFLY PT, R0, R3, 0x2, 0x1f ;  /* 0x0c401f0003007f89 */ /* 0x000e6800000e0000 */
[----:B------:R-:W3:Y:S01]  /*9dc0*/  SHFL.BFLY PT, R7, R2, 0x2, 0x1f ;  /* 0x0c401f0002077f89 */ /* 0x000ee200000e0000 */
[----:B------:R-:W-:Y:S02]  /*9dd0*/  WARPGROUP.DEPBAR.LE gsb0, 0x0 ;  /* 0x00008000000079c5 */ /* 0x000fe40000010000 */
[----:B------:R-:W-:-:S06]  /*9de0*/  WARPGROUP.ARRIVE ;  /* 0x00000000000079c5 */ /* 0x000fcc0000000000 */
[----:B------:R-:W-:Y:S01]  /*9df0*/  QGMMA.64x96x32.F32.E4M3.E4M3 R88, R140, gdesc[UR4], R88, gsb0 ;  /* 0x016000048c587df3 */ /* 0x000fe20008000858 */
[----:B------:R-:W-:Y:S01]  /*9e00*/  UIADD3 UR6, UR4, 0x6, URZ ;  /* 0x0000000604067890 */ /* 0x000fe2000fffe03f */
[----:B------:R-:W-:Y:S01]  /*9e10*/  UMOV UR7, 0x40000040 ;  /* 0x4000004000077882 */ /* 0x000fe20000000000 */
[----:B-1----:R-:W-:-:S01]  /*9e20*/  FADD.FTZ R0, R0, R3 ;  /* 0x0000000300007221 */ /* 0x002fc20000010000 */
[----:B---3--:R-:W-:-:S04]  /*9e30*/  FADD.FTZ R7, R7, R2 ;  /* 0x0000000207077221 */ /* 0x008fc80000010000 */
[----:B0-----:R-:W0:Y:S04]  /*9e40*/  SHFL.BFLY PT, R5, R0, 0x1, 0x1f ;  /* 0x0c201f0000057f89 */ /* 0x001e2800000e0000 */
        /* <DEDUP_REMOVED lines=33> */
.L_x_10624:
        /* <DEDUP_REMOVED lines=58> */
.L_x_10591:
        /* <DEDUP_REMOVED lines=80> */
[----:B---3--:R-:W-:Y:S01]  /*a900*/  IMAD.WIDE R8, R5, 0x2, R76 ;  /* 0x0000000205087825 */ /* 0x008fe200078e024c */
[----:B0-----:R-:W-:-:S02]  /*a910*/  LOP3.LUT R49, R12, 0x2, RZ, 0x3c, !PT ;  /* 0x000000020c317812 */ /* 0x001fc400078e3cff */
        /* <DEDUP_REMOVED lines=10> */
[----:B------:R-:W-:Y:S01]  /*a9c0*/  IADD3 R103, P2, R8, 0x6000, RZ ;  /* 0x0000600008677810 */ /* 0x000fe20007f5e0ff */
[----:B------:R-:W-:Y:S01]  /*a9d0*/  IMAD.X R79, RZ, RZ, R9, P3 ;  /* 0x000000ffff4f7224 */ /* 0x000fe200018e0609 */
[----:B------:R-:W-:Y:S01]  /*a9e0*/  LOP3.LUT R10, R4, R97, RZ, 0x3c, !PT ;  /* 0x00000061040a7212 */ /* 0x000fe200078e3cff */
[----:B------:R-:W0:Y:S01]  /*a9f0*/  SHFL.IDX PT, R13, R13, R49, 0x1c1f ;  /* 0x001c1f310d0d7589 */ /* 0x000e2200000e0000 */
[----:B------:R-:W-:-:S02]  /*aa00*/  LOP3.LUT R5, R8, 0x180, RZ, 0xc0, !PT ;  /* 0x0000018008057812 */ /* 0x000fc400078ec0ff */
[----:B------:R-:W-:Y:S01]  /*aa10*/  LOP3.LUT R4, R99, 0x180, RZ, 0xc0, !PT ;  /* 0x0000018063047812 */ /* 0x000fe200078ec0ff */
[----:B------:R-:W1:Y:S01]  /*aa20*/  SHFL.IDX PT, R68, R41, R49, 0x1c1f ;  /* 0x001c1f3129447589 */ /* 0x000e6200000e0000 */
[----:B------:R-:W-:Y:S02]  /*aa30*/  IADD3 R105, P1, R8, 0x6020, RZ ;  /* 0x0000602008697810 */ /* 0x000fe40007f3e0ff */
[----:B------:R-:W-:Y:S01]  /*aa40*/  LOP3.LUT R38, R101, 0x180, RZ, 0xc0, !PT ;  /* 0x0000018065267812 */ /* 0x000fe200078ec0ff */
[----:B------:R-:W2:Y:S01]  /*aa50*/  SHFL.IDX PT, R42, R42, R49, 0x1c1f ;  /* 0x001c1f312a2a7589 */ /* 0x000ea200000e0000 */
[----:B------:R-:W-:Y:S01]  /*aa60*/  LOP3.LUT R40, R103, 0x180, RZ, 0xc0, !PT ;  /* 0x0000018067287812 */ /* 0x000fe200078ec0ff */
[----:B------:R-:W-:Y:S01]  /*aa70*/  IMAD.X R81, RZ, RZ, R9, P1 ;  /* 0x000000ffff517224 */ /* 0x000fe200008e0609 */
[----:B------:R-:W-:Y:S01]  /*aa80*/  SHF.R.U64 R5, R5, 0x3, RZ ;  /* 0x0000000305057819 */ /* 0x000fe200000012ff */
[----:B------:R-:W-:Y:S01]  /*aa90*/  SHFL.IDX PT, R52, R47, R12, 0x1c1f ;  /* 0x001c1f0c2f347589 */ /* 0x000fe200000e0000 */
[----:B------:R-:W-:-:S02]  /*aaa0*/  SHF.R.U64 R4, R4, 0x3, RZ ;  /* 0x0000000304047819 */ /* 0x000fc400000012ff */
[----:B------:R-:W-:Y:S01]  /*aab0*/  LOP3.LUT R48, R105, 0x180, RZ, 0xc0, !PT ;  /* 0x0000018069307812 */ /* 0x000fe200078ec0ff */
[----:B------:R-:W3:Y:S01]  /*aac0*/  SHFL.IDX PT, R51, R14, R49, 0x1c1f ;  /* 0x001c1f310e337589 */ /* 0x000ee200000e0000 */
[----:B------:R-:W-:Y:S02]  /*aad0*/  SHF.R.U64 R38, R38, 0x3, RZ ;  /* 0x0000000326267819 */ /* 0x000fe400000012ff */
[----:B------:R-:W-:Y:S01]  /*aae0*/  SHF.R.U64 R40, R40, 0x3, RZ ;  /* 0x0000000328287819 */ /* 0x000fe200000012ff */
[----:B------:R-:W-:Y:S01]  /*aaf0*/  SHFL.IDX PT, R56, R53, R12, 0x1c1f ;  /* 0x001c1f0c35387589 */ /* 0x000fe200000e0000 */
[----:B------:R-:W-:Y:S01]  /*ab00*/  LOP3.LUT R8, R5, R8, RZ, 0x3c, !PT ;  /* 0x0000000805087212 */ /* 0x000fe200078e3cff */
[----:B------:R-:W-:Y:S01]  /*ab10*/  IMAD.X R5, RZ, RZ, R9, P2 ;  /* 0x000000ffff057224 */ /* 0x000fe200010e0609 */
[----:B------:R-:W-:Y:S01]  /*ab20*/  LOP3.LUT R6, R4, R99, RZ, 0x3c, !PT ;  /* 0x0000006304067212 */ /* 0x000fe200078e3cff */
[----:B------:R3:W-:Y:S01]  /*ab30*/  SHFL.IDX PT, R54, R73, R12, 0x1c1f ;  /* 0x001c1f0c49367589 */ /* 0x0007e200000e0000 */
[----:B------:R-:W-:-:S02]  /*ab40*/  SHF.R.U64 R48, R48, 0x3, RZ ;  /* 0x0000000330307819 */ /* 0x000fc400000012ff */
[----:B------:R-:W-:Y:S01]  /*ab50*/  LOP3.LUT R78, R38, R101, RZ, 0x3c, !PT ;  /* 0x00000065264e7212 */ /* 0x000fe200078e3cff */
[----:B------:R-:W-:Y:S01]  /*ab60*/  SHFL.IDX PT, R47, R85, R12, 0x1c1f ;  /* 0x001c1f0c552f7589 */ /* 0x000fe200000e0000 */
[----:B------:R-:W-:Y:S02]  /*ab70*/  LOP3.LUT R4, R40, R103, RZ, 0x3c, !PT ;  /* 0x0000006728047212 */ /* 0x000fe400078e3cff */
[----:B------:R-:W-:Y:S01]  /*ab80*/  MOV R82, R10 ;  /* 0x0000000a00527202 */ /* 0x000fe20000000f00 */
[----:B------:R-:W-:Y:S01]  /*ab90*/  SHFL.IDX PT, R40, R61, R12, 0x1c1f ;  /* 0x001c1f0c3d287589 */ /* 0x000fe200000e0000 */
[----:B------:R-:W-:Y:S02]  /*aba0*/  MOV R38, R6 ;  /* 0x0000000600267202 */ /* 0x000fe40000000f00 */
[----:B------:R-:W-:Y:S01]  /*abb0*/  MOV R78, R78 ;  /* 0x0000004e004e7202 */ /* 0x000fe20000000f00 */
[----:B------:R-:W4:Y:S01]  /*abc0*/  SHFL.IDX PT, R61, R32, R49, 0x1c1f ;  /* 0x001c1f31203d7589 */ /* 0x000f2200000e0000 */
[----:B------:R-:W-:-:S02]  /*abd0*/  LOP3.LUT R80, R48, R105, RZ, 0x3c, !PT ;  /* 0x0000006930507212 */ /* 0x000fc400078e3cff */
[----:B------:R-:W-:Y:S01]  /*abe0*/  MOV R9, R8 ;  /* 0x0000000800097202 */ /* 0x000fe20000000f00 */
[----:B------:R-:W-:Y:S01]  /*abf0*/  SHFL.IDX PT, R11, R55, R12, 0x1c1f ;  /* 0x001c1f0c370b7589 */ /* 0x000fe200000e0000 */
[----:B------:R-:W-:Y:S02]  /*ac00*/  MOV R79, R4 ;  /* 0x00000004004f7202 */ /* 0x000fe40000000f00 */
[----:B------:R-:W-:Y:S01]  /*ac10*/  MOV R80, R80 ;  /* 0x0000005000507202 */ /* 0x000fe20000000f00 */
[----:B------:R-:W-:Y:S01]  /*ac20*/  SHFL.IDX PT, R7, R59, R12, 0x1c1f ;  /* 0x001c1f0c3b077589 */ /* 0x000fe200000e0000 */
[----:B0-----:R-:W-:Y:S02]  /*ac30*/  SEL R74, R72, R13, P0 ;  /* 0x0000000d484a7207 */ /* 0x001fe40000000000 */
[----:B-1----:R-:W-:Y:S01]  /*ac40*/  SEL R70, R67, R68, P0 ;  /* 0x0000004443467207 */ /* 0x002fe20000000000 */
[----:B------:R-:W0:Y:S01]  /*ac50*/  SHFL.IDX PT, R15, R15, R49, 0x1c1f ;  /* 0x001c1f310f0f7589 */ /* 0x000e2200000e0000 */
[----:B--2---:R-:W-:-:S02]  /*ac60*/  SEL R71, R69, R42, P0 ;  /* 0x0000002a45477207 */ /* 0x004fc40000000000 */
[----:B------:R-:W-:Y:S01]  /*ac70*/  SEL R72, R13, R72, P0 ;  /* 0x000000480d487207 */ /* 0x000fe20000000000 */
[----:B------:R-:W1:Y:S01]  /*ac80*/  SHFL.IDX PT, R33, R33, R49, 0x1c1f ;  /* 0x001c1f3121217589 */ /* 0x000e6200000e0000 */
[----:B---3--:R-:W-:Y:S02]  /*ac90*/  SEL R73, R51, R52, P0 ;  /* 0x0000003433497207 */ /* 0x008fe40000000000 */
[----:B------:R-:W-:Y:S01]  /*aca0*/  SEL R68, R68, R67, P0 ;  /* 0x0000004344447207 */ /* 0x000fe20000000000 */
[----:B------:R-:W-:Y:S01]  /*acb0*/  SHFL.IDX PT, R36, R36, R49, 0x1c1f ;  /* 0x001c1f3124247589 */ /* 0x000fe200000e0000 */
[----:B------:R-:W-:Y:S02]  /*acc0*/  SEL R69, R42, R69, P0 ;  /* 0x000000452a457207 */ /* 0x000fe40000000000 */
[----:B------:R-:W-:Y:S01]  /*acd0*/  F2FP.BF16.F32.PACK_AB R13, R71, R70 ;  /* 0x00000046470d723e */ /* 0x000fe200000010ff */
[----:B------:R-:W-:Y:S01]  /*ace0*/  SHFL.IDX PT, R48, R57, R12, 0x1c1f ;  /* 0x001c1f0c39307589 */ /* 0x000fe200000e0000 */
[----:B----4-:R-:W-:-:S02]  /*acf0*/  SEL R62, R60, R61, P0 ;  /* 0x0000003d3c3e7207 */ /* 0x010fc40000000000 */
[----:B------:R-:W-:Y:S01]  /*ad00*/  SEL R60, R61, R60, P0 ;  /* 0x0000003c3d3c7207 */ /* 0x000fe20000000000 */
[----:B------:R1:W-:Y:S04]  /*ad10*/  SHFL.IDX PT, R5, R63, R12, 0x1c1f ;  /* 0x001c1f0c3f057589 */ /* 0x0003e800000e0000 */
[----:B------:R-:W-:Y:S04]  /*ad20*/  SHFL.IDX PT, R31, R31, R12, 0x1c1f ;  /* 0x001c1f0c1f1f7589 */ /* 0x000fe800000e0000 */
[----:B------:R-:W-:Y:S01]  /*ad30*/  SHFL.IDX PT, R4, R65, R12, 0x1c1f ;  /* 0x001c1f0c41047589 */ /* 0x000fe200000e0000 */
[----:B0-----:R-:W-:-:S02]  /*ad40*/  SEL R66, R64, R15, P0 ;  /* 0x0000000f40427207 */ /* 0x001fc40000000000 */
[----:B------:R-:W-:Y:S01]  /*ad50*/  SEL R64, R15, R64, P0 ;  /* 0x000000400f407207 */ /* 0x000fe20000000000 */
[----:B------:R0:W-:Y:S01]  /*ad60*/  SHFL.IDX PT, R55, R75, R12, 0x1c1f ;  /* 0x001c1f0c4b377589 */ /* 0x0001e200000e0000 */
[----:B-1----:R-:W-:Y:S02]  /*ad70*/  SEL R63, R54, R33, P0 ;  /* 0x00000021363f7207 */ /* 0x002fe40000000000 */
[----:B------:R-:W-:Y:S01]  /*ad80*/  SEL R61, R33, R54, P0 ;  /* 0x00000036213d7207 */ /* 0x000fe20000000000 */
[----:B------:R-:W-:Y:S01]  /*ad90*/  SHFL.IDX PT, R83, R83, R12, 0x1c1f ;  /* 0x001c1f0c53537589 */ /* 0x000fe200000e0000 */
[----:B------:R-:W-:-:S03]  /*ada0*/  F2FP.BF16.F32.PACK_AB R15, R69, R68 ;  /* 0x00000044450f723e */ /* 0x000fc600000010ff */
[----:B------:R-:W-:Y:S01]  /*adb0*/  SHFL.IDX PT, R45, R87, R12, 0x1c1f ;  /* 0x001c1f0c572d7589 */ /* 0x000fe200000e0000 */
[----:B0-----:R-:W-:-:S03]  /*adc0*/  SEL R75, R52, R51, P0 ;  /* 0x00000033344b7207 */ /* 0x001fc60000000000 */
[----:B------:R-:W-:Y:S04]  /*add0*/  SHFL.IDX PT, R10, R93, R12, 0x1c1f ;  /* 0x001c1f0c5d0a7589 */ /* 0x000fe800000e0000 */
[----:B------:R-:W-:Y:S04]  /*ade0*/  SHFL.IDX PT, R8, R95, R12, 0x1c1f ;  /* 0x001c1f0c5f087589 */ /* 0x000fe800000e0000 */
[----:B------:R-:W-:Y:S04]  /*adf0*/  SHFL.IDX PT, R58, R91, R12, 0x1c1f ;  /* 0x001c1f0c5b3a7589 */ /* 0x000fe800000e0000 */
[----:B------:R-:W-:Y:S04]  /*ae00*/  SHFL.IDX PT, R6, R89, R12, 0x1c1f ;  /* 0x001c1f0c59067589 */ /* 0x000fe800000e0000 */
[----:B------:R-:W0:Y:S04]  /*ae10*/  SHFL.IDX PT, R59, R134, R49, 0x1c1f ;  /* 0x001c1f31863b7589 */ /* 0x000e2800000e0000 */
[----:B------:R-:W1:Y:S04]  /*ae20*/  SHFL.IDX PT, R53, R20, R49, 0x1c1f ;  /* 0x001c1f3114357589 */ /* 0x000e6800000e0000 */
[----:B------:R-:W2:Y:S04]  /*ae30*/  SHFL.IDX PT, R34, R34, R49, 0x1c1f ;  /* 0x001c1f3122227589 */ /* 0x000ea800000e0000 */
[----:B------:R-:W-:Y:S04]  /*ae40*/  SHFL.IDX PT, R14, R43, R49, 0x1c1f ;  /* 0x001c1f312b0e7589 */ /* 0x000fe800000e0000 */
[----:B------:R0:W-:Y:S04]  /*ae50*/  SHFL.IDX PT, R57, R21, R49, 0x1c1f ;  /* 0x001c1f3115397589 */ /* 0x0001e800000e0000 */
[----:B------:R-:W3:Y:S04]  /*ae60*/  SHFL.IDX PT, R12, R35, R49, 0x1c1f ;  /* 0x001c1f31230c7589 */ /* 0x000ee800000e0000 */
[----:B------:R-:W4:Y:S01]  /*ae70*/  SHFL.IDX PT, R25, R25, R49, 0x1c1f ;  /* 0x001c1f3119197589 */ /* 0x000f2200000e0000 */
[----:B0-----:R-:W-:-:S03]  /*ae80*/  SEL R21, R59, R58, P0 ;  /* 0x0000003a3b157207 */ /* 0x001fc60000000000 */
[----:B------:R-:W0:Y:S01]  /*ae90*/  SHFL.IDX PT, R27, R27, R49, 0x1c1f ;  /* 0x001c1f311b1b7589 */ /* 0x000e2200000e0000 */
[----:B-1----:R-:W-:Y:S02]  /*aea0*/  SEL R67, R50, R53, P0 ;  /* 0x0000003532437207 */ /* 0x002fe40000000000 */
[----:B------:R-:W-:Y:S01]  /*aeb0*/  SEL R65, R53, R50, P0 ;  /* 0x0000003235417207 */ /* 0x000fe20000000000 */
[----:B------:R-:W-:Y:S01]  /*aec0*/  SHFL.IDX PT, R24, R24, R49, 0x1c1f ;  /* 0x001c1f3118187589 */ /* 0x000fe200000e0000 */
[----:B--2---:R-:W-:Y:S02]  /*aed0*/  SEL R54, R55, R34, P0 ;  /* 0x0000002237367207 */ /* 0x004fe40000000000 */
[----:B------:R-:W-:Y:S01]  /*aee0*/  SEL R52, R34, R55, P0 ;  /* 0x0000003722347207 */ /* 0x000fe20000000000 */
[----:B------:R-:W1:Y:S04]  /*aef0*/  SHFL.IDX PT, R26, R26, R49, 0x1c1f ;  /* 0x001c1f311a1a7589 */ /* 0x000e6800000e0000 */
[----:B------:R-:W2:Y:S04]  /*af00*/  SHFL.IDX PT, R30, R30, R49, 0x1c1f ;  /* 0x001c1f311e1e7589 */ /* 0x000ea800000e0000 */
[----:B------:R-:W2:Y:S01]  /*af10*/  SHFL.IDX PT, R37, R37, R49, 0x1c1f ;  /* 0x001c1f3125257589 */ /* 0x000ea200000e0000 */
[----:B---3--:R-:W-:-:S02]  /*af20*/  SEL R55, R83, R12, P0 ;  /* 0x0000000c53377207 */ /* 0x008fc40000000000 */
[----:B------:R-:W-:Y:S01]  /*af30*/  SEL R53, R12, R83, P0 ;  /* 0x000000530c357207 */ /* 0x000fe20000000000 */
[----:B------:R-:W3:Y:S01]  /*af40*/  SHFL.IDX PT, R28, R28, R49, 0x1c1f ;  /* 0x001c1f311c1c7589 */ /* 0x000ee200000e0000 */
[----:B----4-:R-:W-:Y:S01]  /*af50*/  SEL R50, R48, R25, P0 ;  /* 0x0000001930327207 */ /* 0x010fe20000000000 */
[----:B------:R-:W-:Y:S01]  /*af60*/  IMAD.U32 R83, RZ, RZ, UR9 ;  /* 0x00000009ff537e24 */ /* 0x000fe2000f8e00ff */
[----:B------:R-:W-:Y:S01]  /*af70*/  F2FP.BF16.F32.PACK_AB R12, R75, R74 ;  /* 0x0000004a4b0c723e */ /* 0x000fe200000010ff */
[----:B------:R4:W3:Y:S01]  /*af80*/  SHFL.IDX PT, R85, R44, R49, 0x1c1f ;  /* 0x001c1f312c557589 */ /* 0x0008e200000e0000 */
[----:B0-----:R-:W-:Y:S02]  /*af90*/  SEL R42, R40, R27, P0 ;  /* 0x0000001b282a7207 */ /* 0x001fe40000000000 */
[----:B------:R-:W-:Y:S01]  /*afa0*/  SEL R48, R25, R48, P0 ;  /* 0x0000003019307207 */ /* 0x000fe20000000000 */
[----:B------:R0:W3:Y:S01]  /*afb0*/  SHFL.IDX PT, R81, R29, R49, 0x1c1f ;  /* 0x001c1f311d517589 */ /* 0x0000e200000e0000 */
[----:B------:R-:W-:-:S02]  /*afc0*/  SEL R40, R27, R40, P0 ;  /* 0x000000281b287207 */ /* 0x000fc40000000000 */
[----:B------:R-:W-:Y:S01]  /*afd0*/  F2FP.BF16.F32.PACK_AB R25, R63, R62 ;  /* 0x0000003e3f19723e */ /* 0x000fe200000010ff */
[----:B------:R0:W3:Y:S01]  /*afe0*/  SHFL.IDX PT, R87, R46, R49, 0x1c1f ;  /* 0x001c1f312e577589 */ /* 0x0000e200000e0000 */
[----:B-1----:R-:W-:Y:S02]  /*aff0*/  SEL R51, R7, R26, P0 ;  /* 0x0000001a07337207 */ /* 0x002fe40000000000 */
[----:B----4-:R-:W-:Y:S02]  /*b000*/  SEL R44, R36, R47, P0 ;  /* 0x0000002f242c7207 */ /* 0x010fe40000000000 */
[----:B--2---:R-:W-:Y:S02]  /*b010*/  SEL R32, R31, R30, P0 ;  /* 0x0000001e1f207207 */ /* 0x004fe40000000000 */
[----:B0-----:R-:W-:Y:S02]  /*b020*/  SEL R29, R58, R59, P0 ;  /* 0x0000003b3a1d7207 */ /* 0x001fe40000000000 */
[----:B------:R-:W-:-:S02]  /*b030*/  SEL R58, R56, R57, P0 ;  /* 0x00000039383a7207 */ /* 0x000fc40000000000 */
[----:B------:R-:W-:Y:S02]  /*b040*/  SEL R46, R47, R36, P0 ;  /* 0x000000242f2e7207 */ /* 0x000fe40000000000 */
[----:B------:R-:W-:Y:S02]  /*b050*/  SEL R47, R45, R14, P0 ;  /* 0x0000000e2d2f7207 */ /* 0x000fe40000000000 */
[----:B------:R-:W-:Y:S02]  /*b060*/  SEL R45, R14, R45, P0 ;  /* 0x0000002d0e2d7207 */ /* 0x000fe40000000000 */
[----:B------:R-:W-:Y:S02]  /*b070*/  SEL R56, R57, R56, P0 ;  /* 0x0000003839387207 */ /* 0x000fe40000000000 */
[----:B------:R-:W-:Y:S02]  /*b080*/  F2FP.BF16.F32.PACK_AB R14, R73, R72 ;  /* 0x00000048490e723e */ /* 0x000fe400000010ff */
[----:B------:R-:W-:-:S02]  /*b090*/  SEL R59, R11, R24, P0 ;  /* 0x000000180b3b7207 */ /* 0x000fc40000000000 */
[----:B------:R-:W-:Y:S01]  /*b0a0*/  SEL R57, R24, R11, P0 ;  /* 0x0000000b18397207 */ /* 0x000fe20000000000 */
[----:B------:R-:W-:Y:S01]  /*b0b0*/  STSM.16.M88.4 [R9], R12 ;  /* 0x0000000c09007844 */ /* 0x000fe20000000200 */
[----:B------:R-:W-:Y:S02]  /*b0c0*/  SEL R49, R26, R7, P0 ;  /* 0x000000071a317207 */ /* 0x000fe40000000000 */
[----:B------:R-:W-:Y:S02]  /*b0d0*/  SEL R36, R10, R37, P0 ;  /* 0x000000250a247207 */ /* 0x000fe40000000000 */
[----:B------:R-:W-:Y:S02]  /*b0e0*/  SEL R34, R37, R10, P0 ;  /* 0x0000000a25227207 */ /* 0x000fe40000000000 */
[----:B------:R-:W-:Y:S02]  /*b0f0*/  F2FP.BF16.F32.PACK_AB R24, R67, R66 ;  /* 0x000000424318723e */ /* 0x000fe400000010ff */
[----:B------:R-:W-:-:S02]  /*b100*/  F2FP.BF16.F32.PACK_AB R26, R65, R64 ;  /* 0x00000040411a723e */ /* 0x000fc400000010ff */
[----:B------:R-:W-:Y:S02]  /*b110*/  F2FP.BF16.F32.PACK_AB R27, R61, R60 ;  /* 0x0000003c3d1b723e */ /* 0x000fe400000010ff */
[----:B---3--:R-:W-:Y:S02]  /*b120*/  SEL R43, R5, R28, P0 ;  /* 0x0000001c052b7207 */ /* 0x008fe40000000000 */
[----:B------:R-:W-:Y:S01]  /*b130*/  SEL R41, R28, R5, P0 ;  /* 0x000000051c297207 */ /* 0x000fe20000000000 */
[----:B------:R0:W-:Y:S01]  /*b140*/  STSM.16.M88.4 [R82], R24 ;  /* 0x0000001852007844 */ /* 0x0001e20000000200 */
[----:B------:R-:W-:Y:S02]  /*b150*/  SEL R37, R8, R85, P0 ;  /* 0x0000005508257207 */ /* 0x000fe40000000000 */
[----:B------:R-:W-:Y:S02]  /*b160*/  SEL R35, R85, R8, P0 ;  /* 0x0000000855237207 */ /* 0x000fe40000000000 */
[----:B------:R-:W-:-:S02]  /*b170*/  SEL R30, R30, R31, P0 ;  /* 0x0000001f1e1e7207 */ /* 0x000fc40000000000 */
[----:B------:R-:W-:Y:S02]  /*b180*/  SEL R33, R4, R81, P0 ;  /* 0x0000005104217207 */ /* 0x000fe40000000000 */
[----:B------:R-:W-:Y:S02]  /*b190*/  SEL R31, R81, R4, P0 ;  /* 0x00000004511f7207 */ /* 0x000fe40000000000 */
[----:B------:R-:W-:Y:S02]  /*b1a0*/  SEL R28, R6, R87, P0 ;  /* 0x00000057061c7207 */ /* 0x000fe40000000000 */
[----:B------:R-:W-:Y:S02]  /*b1b0*/  SEL R20, R87, R6, P0 ;  /* 0x0000000657147207 */ /* 0x000fe40000000000 */
[----:B------:R-:W-:Y:S01]  /*b1c0*/  F2FP.BF16.F32.PACK_AB R4, R59, R58 ;  /* 0x0000003a3b04723e */ /* 0x000fe200000010ff */
[----:B0-----:R-:W-:Y:S01]  /*b1d0*/  IMAD.U32 R82, RZ, RZ, UR8 ;  /* 0x00000008ff527e24 */ /* 0x001fe2000f8e00ff */
[----:B------:R-:W-:Y:S01]  /*b1e0*/  F2FP.BF16.F32.PACK_AB R5, R55, R54 ;  /* 0x000000363705723e */ /* 0x000fe200000010ff */
[----:B------:R-:W-:Y:S01]  /*b1f0*/  ULDC.64 UR8, c[0x0][0xc08] ;  /* 0x0003020000087ab9 */ /* 0x000fe20000000a00 */
        /* <DEDUP_REMOVED lines=19> */
[----:B------:R-:W-:Y:S01]  /*b330*/  BAR.SYNC.DEFER_BLOCKING 0x1, 0x180 ;  /* 0x0046000000007b1d */ /* 0x000fe20000010000 */
[----:B------:R-:W-:-:S07]  /*b340*/  ISETP.NE.AND.EX P0, PT, RZ, UR11, PT, P0 ;  /* 0x0000000bff007c0c */ /* 0x000fce000bf05300 */
[----:B0-----:R-:W0:Y:S06]  /*b350*/  LDC R78, c[0x0][0xbe8] ;  /* 0x0002fa00ff4e7b82 */ /* 0x001e2c0000000800 */
[----:B------:R-:W3:Y:S01]  /*b360*/  @P0 LDG.E R81, desc[UR44][R82.64] ;  /* 0x0000002c52510981 */ /* 0x000ee2000c1e1900 */
[----:B------:R-:W-:Y:S01]  /*b370*/  UISETP.NE.U32.AND UP0, UPT, UR8, URZ, UPT ;  /* 0x0000003f0800728c */ /* 0x000fe2000bf05070 */
[----:B------:R-:W-:-:S03]  /*b380*/  ULDC UR4, c[0x0][0xa88] ;  /* 0x0002a20000047ab9 */ /* 0x000fc60000000800 */
[----:B------:R-:W-:Y:S01]  /*b390*/  UISETP.NE.AND.EX UP0, UPT, UR9, URZ, UPT, UP0 ;  /* 0x0000003f0900728c */ /* 0x000fe2000bf05300 */
[----:B0-----:R-:W-:Y:S01]  /*b3a0*/  ISETP.NE.AND P1, PT, R78, 0x1, PT ;  /* 0x000000014e00780c */ /* 0x001fe20003f25270 */
[----:B------:R-:W-:Y:S01]  /*b3b0*/  UMOV UR16, 0x9b8 ;  /* 0x000009b800107882 */ /* 0x000fe20000000000 */
[----:B------:R-:W-:-:S03]  /*b3c0*/  IMAD.U32 R9, RZ, RZ, UR4 ;  /* 0x00000004ff097e24 */ /* 0x000fc6000f8e00ff */
[----:B------:R-:W-:-:S05]  /*b3d0*/  PLOP3.LUT P4, PT, PT, PT, UP0, 0x80, 0x0 ;  /* 0x000000000000781c */ /* 0x000fca0003f8f008 */
[----:B------:R-:W-:-:S03]  /*b3e0*/  @UP0 ULEA UR8, UP1, UR36, UR8, 0x2 ;  /* 0x0000000824080291 */ /* 0x000fc6000f82103f */
[----:B------:R-:W0:Y:S01]  /*b3f0*/  @P1 LDC R6, c[0x0][0xbec] ;  /* 0x0002fb00ff061b82 */ /* 0x000e220000000800 */
[----:B------:R-:W-:Y:S02]  /*b400*/  @UP0 ULEA.HI.X UR9, UR36, UR9, UR37, 0x2, UP1 ;  /* 0x0000000924090291 */ /* 0x000fe400088f1425 */
[----:B------:R-:W-:Y:S01]  /*b410*/  UISETP.GT.AND UP1, UPT, UR42, 0x1, UPT ;  /* 0x000000012a00788c */ /* 0x000fe2000bf24270 */
[----:B------:R-:W-:-:S04]  /*b420*/  IMAD.U32 R4, RZ, RZ, UR8 ;  /* 0x00000008ff047e24 */ /* 0x000fc8000f8e00ff */
[----:B------:R-:W4:Y:S01]  /*b430*/  @P1 LDC R11, c[0x0][0xbf0] ;  /* 0x0002fc00ff0b1b82 */ /* 0x000f220000000800 */
[----:B------:R-:W-:Y:S01]  /*b440*/  USEL UR16, UR16, 0x978, UP1 ;  /* 0x0000097810107887 */ /* 0x000fe20008800000 */
[----:B------:R-:W-:Y:S01]  /*b450*/  IMAD.U32 R5, RZ, RZ, UR9 ;  /* 0x00000009ff057e24 */ /* 0x000fe2000f8e00ff */
[----:B------:R-:W-:Y:S01]  /*b460*/  UISETP.NE.U32.AND UP0, UPT, UR10, URZ, UPT ;  /* 0x0000003f0a00728c */ /* 0x000fe2000bf05070 */
[----:B-1----:R-:W-:Y:S01]  /*b470*/  VIADD R15, R17, UR39 ;  /* 0x00000027110f7c36 */ /* 0x002fe20008000000 */
[----:B------:R-:W-:Y:S02]  /*b480*/  UMOV UR4, URZ ;  /* 0x0000003f00047c82 */ /* 0x000fe40008000000 */
[----:B------:R-:W-:Y:S01]  /*b490*/  UISETP.NE.AND.EX UP0, UPT, UR11, URZ, UPT, UP0 ;  /* 0x0000003f0b00728c */ /* 0x000fe2000bf05300 */
[----:B------:R0:W5:Y:S01]  /*b4a0*/  @P4 LDG.E R9, desc[UR44][R4.64] ;  /* 0x0000002c04094981 */ /* 0x000162000c1e1900 */
[----:B------:R-:W-:Y:S01]  /*b4b0*/  USEL UR7, UR41, URZ, UP1 ;  /* 0x0000003f29077287 */ /* 0x000fe20008800000 */
[----:B------:R-:W-:Y:S01]  /*b4c0*/  IMAD.MOV.U32 R7, RZ, RZ, R15 ;  /* 0x000000ffff077224 */ /* 0x000fe200078e000f */
[----:B------:R-:W-:-:S02]  /*b4d0*/  USEL UR36, UR36, URZ, !UP0 ;  /* 0x0000003f24247287 */ /* 0x000fc4000c000000 */
[----:B------:R-:W-:Y:S01]  /*b4e0*/  ULDC.64 UR10, c[0x0][UR16+0x218] ;  /* 0x00008600100a7abb */ /* 0x000fe20008000a00 */
[----:B------:R-:W-:Y:S01]  /*b4f0*/  ULDC.64 UR14, c[0x0][UR16+0x228] ;  /* 0x00008a00100e7abb */ /* 0x000fe20008000a00 */
[----:B------:R-:W-:Y:S01]  /*b500*/  ULDC.64 UR12, c[0x0][UR16+0x220] ;  /* 0x00008800100c7abb */ /* 0x000fe20008000a00 */
[----:B------:R-:W-:Y:S02]  /*b510*/  UIMAD.WIDE.U32 UR8, UR10, UR38, URZ ;  /* 0x000000260a0872a5 */ /* 0x000fe4000f8e003f */
[----:B------:R-:W-:Y:S01]  /*b520*/  UIMAD.WIDE.U32 UR18, UR14, UR7, URZ ;  /* 0x000000070e1272a5 */ /* 0x000fe2000f8e003f */
[----:B0-----:R-:W-:Y:S01]  /*b530*/  @P1 IMAD.HI.U32 R4, R15, R6, RZ ;  /* 0x000000060f041227 */ /* 0x001fe200078e00ff */
[----:B------:R-:W-:Y:S02]  /*b540*/  UIMAD UR10, UR11, UR38, URZ ;  /* 0x000000260b0a72a4 */ /* 0x000fe4000f8e023f */
[----:B------:R-:W-:Y:S02]  /*b550*/  UIMAD UR14, UR15, UR7, URZ ;  /* 0x000000070f0e72a4 */ /* 0x000fe4000f8e023f */
[----:B------:R-:W-:Y:S01]  /*b560*/  USEL UR37, UR37, URZ, !UP0 ;  /* 0x0000003f25257287 */ /* 0x000fe2000c000000 */
[----:B----4-:R-:W-:Y:S01]  /*b570*/  @P1 SHF.R.U32.HI R7, RZ, R11, R4 ;  /* 0x0000000bff071219 */ /* 0x010fe20000011604 */
        /* <DEDUP_REMOVED lines=34> */
.L_x_10627:
        /* <DEDUP_REMOVED lines=37> */
[----:B------:R-:W-:Y:S01]  /*b9f0*/  UIMAD.WIDE.U32 UR8, UR4, UR10, URZ ;  /* 0x0000000a040872a5 */ /* 0x000fe2000f8e003f */
[----:B------:R-:W-:Y:S01]  /*ba00*/  IADD3 R9, P0, R76, 0x1800, RZ ;  /* 0x000018004c097810 */ /* 0x000fe20007f1e0ff */
[----:B------:R-:W-:Y:S01]  /*ba10*/  UIMAD UR7, UR4, UR11, UR7 ;  /* 0x0000000b040772a4 */ /* 0x000fe2000f8e0207 */
[----:B------:R-:W-:Y:S01]  /*ba20*/  SHF.R.U64 R0, R0, 0x3, RZ ;  /* 0x0000000300007819 */ /* 0x000fe200000012ff */
[----:B------:R-:W-:Y:S01]  /*ba30*/  IMAD.IADD R2, R80, 0x1, -R2 ;  /* 0x0000000150027824 */ /* 0x000fe200078e0a02 */
[----:B------:R-:W-:Y:S01]  /*ba40*/  ULDC.64 UR10, c[0x0][0xae8] ;  /* 0x0002ba00000a7ab9 */ /* 0x000fe20000000a00 */
[----:B------:R-:W-:Y:S01]  /*ba50*/  UIADD3 UR9, UR9, UR7, URZ ;  /* 0x0000000709097290 */ /* 0x000fe2000fffe03f */
[----:B------:R-:W-:Y:S01]  /*ba60*/  LOP3.LUT R32, R0, R5, RZ, 0x3c, !PT ;  /* 0x0000000500207212 */ /* 0x000fe200078e3cff */
[----:B------:R-:W-:Y:S01]  /*ba70*/  IMAD R0, R2, 0x60, R79 ;  /* 0x0000006002007824 */ /* 0x000fe200078e024f */
[C---:B------:R-:W-:Y:S01]  /*ba80*/  IADD3 R13, P2, R76.reuse, 0x3000, RZ ;  /* 0x000030004c0d7810 */ /* 0x040fe20007f5e0ff */
[----:B------:R-:W-:Y:S01]  /*ba90*/  UIMAD.WIDE.U32 UR8, UR38, UR10, UR8 ;  /* 0x0000000a260872a5 */ /* 0x000fe2000f8e0008 */
[----:B------:R-:W-:Y:S01]  /*baa0*/  IADD3 R25, P3, R76, 0x4800, RZ ;  /* 0x000048004c197810 */ /* 0x000fe20007f7e0ff */
[----:B------:R-:W-:Y:S01]  /*bab0*/  VIADD R2, R0, UR39 ;  /* 0x0000002700027c36 */ /* 0x000fe20008000000 */
[----:B------:R-:W-:Y:S01]  /*bac0*/  USHF.R.S32.HI UR4, URZ, 0x1f, UR36 ;  /* 0x0000001f3f047899 */ /* 0x000fe20008011424 */
[----:B------:R-:W-:Y:S01]  /*bad0*/  IADD3 R29, P4, R76, 0x6000, RZ ;  /* 0x000060004c1d7810 */ /* 0x000fe20007f9e0ff */
[----:B------:R-:W-:Y:S01]  /*bae0*/  UIMAD UR9, UR38, UR11, UR9 ;  /* 0x0000000b260972a4 */ /* 0x000fe2000f8e0209 */
[----:B-1----:R-:W-:Y:S01]  /*baf0*/  @P1 IMAD.HI.U32 R0, R2, R21, RZ ;  /* 0x0000001502001227 */ /* 0x002fe200078e00ff */
[----:B------:R-:W-:Y:S01]  /*bb00*/  LOP3.LUT R8, R9, 0x180, RZ, 0xc0, !PT ;  /* 0x0000018009087812 */ /* 0x000fe200078ec0ff */
[----:B------:R-:W-:Y:S01]  /*bb10*/  ULDC.64 UR10, c[0x0][0xaf0] ;  /* 0x0002bc00000a7ab9 */ /* 0x000fe20000000a00 */
[----:B------:R-:W-:Y:S01]  /*bb20*/  LOP3.LUT R12, R13, 0x180, RZ, 0xc0, !PT ;  /* 0x000001800d0c7812 */ /* 0x000fe200078ec0ff */
[----:B------:R-:W-:Y:S01]  /*bb30*/  UIMAD UR4, UR4, UR10, URZ ;  /* 0x0000000a040472a4 */ /* 0x000fe2000f8e023f */
[----:B------:R-:W-:Y:S01]  /*bb40*/  LOP3.LUT R24, R25, 0x180, RZ, 0xc0, !PT ;  /* 0x0000018019187812 */ /* 0x000fe200078ec0ff */
[----:B------:R-:W-:Y:S01]  /*bb50*/  IMAD.X R33, RZ, RZ, R77, P5 ;  /* 0x000000ffff217224 */ /* 0x000fe200028e064d */
[----:B------:R-:W-:Y:S01]  /*bb60*/  LOP3.LUT R28, R29, 0x180, RZ, 0xc0, !PT ;  /* 0x000001801d1c7812 */ /* 0x000fe200078ec0ff */
[----:B------:R-:W-:Y:S01]  /*bb70*/  IMAD.MOV.U32 R37, RZ, RZ, R2 ;  /* 0x000000ffff257224 */ /* 0x000fe200078e0002 */
[----:B------:R-:W-:Y:S01]  /*bb80*/  LOP3.LUT R7, R76, 0x180, RZ, 0xc0, !PT ;  /* 0x000001804c077812 */ /* 0x000fe200078ec0ff */
[----:B------:R-:W-:Y:S01]  /*bb90*/  UIMAD UR4, UR36, UR11, UR4 ;  /* 0x0000000b240472a4 */ /* 0x000fe2000f8e0204 */
[----:B--2---:R-:W-:Y:S01]  /*bba0*/  @P1 SHF.R.U32.HI R37, RZ, R41, R0 ;  /* 0x00000029ff251219 */ /* 0x004fe20000011600 */
[----:B------:R-:W-:Y:S01]  /*bbb0*/  UIMAD.WIDE.U32 UR36, UR36, UR10, UR8 ;  /* 0x0000000a242472a5 */ /* 0x000fe2000f8e0008 */
[----:B------:R-:W-:Y:S01]  /*bbc0*/  SHF.R.U64 R8, R8, 0x3, RZ ;  /* 0x0000000308087819 */ /* 0x000fe200000012ff */
[----:B------:R-:W5:Y:S01]  /*bbd0*/  LD.E.128 R32, desc[UR44][R32.64] ;  /* 0x0000002c20207980 */ /* 0x000f62000c101d00 */
        /* <DEDUP_REMOVED lines=30> */
[----:B------:R-:W5:Y:S01]  /*bdc0*/  LD.E.128 R28, desc[UR44][R28.64] ;  /* 0x0000002c1c1c7980 */ /* 0x000f62000c101d00 */
[----:B------:R-:W-:Y:S01]  /*bdd0*/  @!PT LDS RZ, [RZ] ;  /* 0x00000000fffff984 */ /* 0x000fe20000000800 */
[----:B------:R-:W-:Y:S01]  /*bde0*/  @!PT LDS RZ, [RZ] ;  /* 0x00000000fffff984 */ /* 0x000fe20000000800 */
[----:B------:R-:W-:Y:S01]  /*bdf0*/  @!PT LDS RZ, [RZ] ;  /* 0x00000000fffff984 */ /* 0x000fe20000000800 */
[----:B------:R-:W-:Y:S01]  /*be00*/  @!PT LDS RZ, [RZ] ;  /* 0x00000000fffff984 */ /* 0x000fe20000000800 */
[----:B------:R1:W-:Y:S06]  /*be10*/  MEMBAR.ALL.CTA ;  /* 0x0000000000007992 */ /* 0x0003ec0000008000 */
[----:B-1----:R-:W1:Y:S01]  /*be20*/  FENCE.VIEW.ASYNC.S ;  /* 0x00000000000073c6 */ /* 0x002e620000000000 */
[----:B------:R-:W-:Y:S02]  /*be30*/  IMAD.IADD R21, R21, 0x1, R43 ;  /* 0x0000000115157824 */ /* 0x000fe400078e022b */
[----:B------:R-:W-:-:S02]  /*be40*/  IMAD R0, R0, UR8, RZ ;  /* 0x0000000800007c24 */ /* 0x000fc4000f8e02ff */
        /* <DEDUP_REMOVED lines=29> */
.L_x_10630:
[----:B------:R-:W-:Y:S05]  /*c020*/  BSYNC B1 ;  /* 0x0000000000017941 */ /* 0x000fea0003800000 */
.L_x_10629:
        /* <DEDUP_REMOVED lines=19> */
.L_x_10628:
        /* <DEDUP_REMOVED lines=19> */
[C---:B------:R-:W-:Y:S01]  /*c290*/  VIADD R89, R16.reuse, 0x10 ;  /* 0x0000001010597836 */ /* 0x040fe20000000000 */
[----:B------:R2:W-:Y:S01]  /*c2a0*/  SYNCS.ARRIVE.TRANS64.RED.A1T0 RZ, [R2+URZ], RZ ;  /* 0x000000ff02ff79a7 */ /* 0x0005e2000810043f */
[----:B------:R-:W-:Y:S01]  /*c2b0*/  ULDC.64 UR10, c[0x0][0xb40] ;  /* 0x0002d000000a7ab9 */ /* 0x000fe20000000a00 */
[----:B------:R-:W-:Y:S01]  /*c2c0*/  SHF.R.S32.HI R27, RZ, 0x1f, R22 ;  /* 0x0000001fff1b7819 */ /* 0x000fe20000011416 */
[----:B------:R-:W-:Y:S01]  /*c2d0*/  UIMAD UR4, UR4, UR10, URZ ;  /* 0x0000000a040472a4 */ /* 0x000fe2000f8e023f */
[----:B------:R-:W-:Y:S01]  /*c2e0*/  SHF.R.S32.HI R26, RZ, 0x1f, R152 ;  /* 0x0000001fff1a7819 */ /* 0x000fe20000011498 */
[----:B0-----:R-:W-:Y:S01]  /*c2f0*/  @P1 IMAD.HI.U32 R0, R15, R0, RZ ;  /* 0x000000000f001227 */ /* 0x001fe200078e00ff */
[----:B------:R-:W-:Y:S01]  /*c300*/  SHF.R.S32.HI R76, RZ, 0x1f, R153 ;  /* 0x0000001fff4c7819 */ /* 0x000fe20000011499 */
[----:B------:R-:W-:Y:S01]  /*c310*/  UIMAD UR4, UR36, UR11, UR4 ;  /* 0x0000000b240472a4 */ /* 0x000fe2000f8e0204 */
[----:B------:R-:W-:Y:S01]  /*c320*/  SHF.R.S32.HI R77, RZ, 0x1f, R154 ;  /* 0x0000001fff4d7819 */ /* 0x000fe2000001149a */
[----:B------:R-:W-:Y:S01]  /*c330*/  UIMAD.WIDE.U32 UR36, UR36, UR10, UR8 ;  /* 0x0000000a242472a5 */ /* 0x000fe2000f8e0008 */
[----:B------:R-:W-:Y:S01]  /*c340*/  SHF.R.S32.HI R79, RZ, 0x1f, R155 ;  /* 0x0000001fff4f7819 */ /* 0x000fe2000001149b */
[C---:B------:R-:W-:Y:S01]  /*c350*/  VIADD R82, R16.reuse, 0x28 ;  /* 0x0000002810527836 */ /* 0x040fe20000000000 */
[----:B------:R-:W-:Y:S01]  /*c360*/  ULDC.64 UR10, c[0x0][0xb48] ;  /* 0x0002d200000a7ab9 */ /* 0x000fe20000000a00 */
[----:B------:R-:W-:Y:S01]  /*c370*/  UIADD3 UR9, UR37, UR4, URZ ;  /* 0x0000000425097290 */ /* 0x000fe2000fffe03f */
[----:B-1----:R-:W-:Y:S01]  /*c380*/  @P1 SHF.R.U32.HI R7, RZ, R5, R0 ;  /* 0x00000005ff071219 */ /* 0x002fe20000011600 */
[----:B------:R-:W-:Y:S01]  /*c390*/  VIADD R84, R16, 0x20 ;  /* 0x0000002010547836 */ /* 0x000fe20000000000 */
        /* <DEDUP_REMOVED lines=28> */
[C---:B------:R-:W-:Y:S02]  /*c560*/  VIADD R86, R16.reuse, 0x18 ;  /* 0x0000001810567836 */ /* 0x040fe40000000000 */
[----:B------:R-:W-:Y:S01]  /*c570*/  VIADD R88, R16, 0x10 ;  /* 0x0000001010587836 */ /* 0x000fe20000000000 */
        /* <DEDUP_REMOVED lines=12> */
[-C--:B------:R-:W-:Y:S02]  /*c640*/  @!P1 LEA.HI.X R7, R22, R5.reuse, R27, 0x2, P6 ;  /* 0x0000000516079211 */ /* 0x080fe400030f141b */
[----:B------:R-:W-:Y:S01]  /*c650*/  @!P0 LEA R8, P5, R88, R4, 0x2 ;  /* 0x0000000458088211 */ /* 0x000fe200078a10ff */
[----:B------:R0:W-:Y:S01]  /*c660*/  @!P2 ST.E.64 desc[UR44][R2.64], R74 ;  /* 0x0000004a0200a985 */ /* 0x0001e2000c101b2c */
        /* <DEDUP_REMOVED lines=37> */
.L_x_10633:
[----:B------:R-:W-:Y:S05]  /*c8c0*/  BSYNC B1 ;  /* 0x0000000000017941 */ /* 0x000fea0003800000 */
.L_x_10632:
[----:B------:R-:W-:Y:S01]  /*c8d0*/  ISETP.GE.AND P0, PT, R25, R38, PT ;  /* 0x000000261900720c */ /* 0x000fe20003f06270 */
[----:B01----:R0:W1:Y:S04]  /*c8e0*/  SHFL.IDX PT, R5, R24, 0x1, 0x1c1f ;  /* 0x003c1f0018057f89 */ /* 0x00306800000e0000 */
[----:B------:R0:W3:Y:S08]  /*c8f0*/  SHFL.IDX PT, R4, R0, 0x1, 0x1c1f ;  /* 0x003c1f0000047f89 */ /* 0x0000f000000e0000 */
[----:B0-----:R-:W-:Y:S05]  /*c900*/  @P0 BRA `(.L_x_10631) ;  /* 0x0000000c00940947 */ /* 0x001fea0003800000 */
[----:B------:R-:W-:Y:S02]  /*c910*/  ULDC UR4, c[0x0][0xac8] ;  /* 0x0002b20000047ab9 */ /* 0x000fe40000000800 */
[----:B------:R-:W-:Y:S02]  /*c920*/  ISETP.GE.AND P5, PT, R22, UR4, PT ;  /* 0x0000000416007c0c */ /* 0x000fe4000bfa6270 */
[----:B------:R-:W-:Y:S02]  /*c930*/  ISETP.GE.AND P1, PT, R16, UR4, PT ;  /* 0x0000000410007c0c */ /* 0x000fe4000bf26270 */
[----:B------:R-:W-:Y:S02]  /*c940*/  ISETP.GE.AND P2, PT, R88, UR4, PT ;  /* 0x0000000458007c0c */ /* 0x000fe4000bf46270 */
[----:B------:R-:W-:Y:S02]  /*c950*/  ISETP.GE.AND P4, PT, R86, UR4, PT ;  /* 0x0000000456007c0c */ /* 0x000fe4000bf86270 */
[----:B------:R-:W-:-:S05]  /*c960*/  ISETP.GE.AND P3, PT, R84, UR4, PT ;  /* 0x0000000454007c0c */ /* 0x000fca000bf66270 */
[-C--:B---3--:R-:W-:Y:S02]  /*c970*/  @!P5 LEA R6, P0, R22, R4.reuse, 0x2 ;  /* 0x000000041606d211 */ /* 0x088fe400078010ff */
[----:B-12---:R-:W-:Y:S02]  /*c980*/  @!P1 IMAD.WIDE R2, R16, 0x4, R4 ;  /* 0x0000000410029825 */ /* 0x006fe400078e0204 */
        /* <DEDUP_REMOVED lines=42> */
.L_x_10626:
        /* <DEDUP_REMOVED lines=31> */
.L_x_10634:
        /* <DEDUP_REMOVED lines=56> */
.L_x_10636:
[----:B------:R-:W-:Y:S05]  /*d1a0*/  BSYNC B1 ;  /* 0x0000000000017941 */ /* 0x000fea0003800000 */
.L_x_10635:
        /* <DEDUP_REMOVED lines=27> */
[----:B------:R-:W-:-:S04]  /*d360*/  UIMAD UR37, UR37, UR10, URZ ;  /* 0x0000000a252572a4 */ /* 0x000fc8000f8e023f */
        /* <DEDUP_REMOVED lines=45> */
.L_x_10638:
[----:B------:R-:W-:Y:S05]  /*d640*/  BSYNC B1 ;  /* 0x0000000000017941 */ /* 0x000fea0003800000 */
.L_x_10637:
        /* <DEDUP_REMOVED lines=17> */
.L_x_10631:
[----:B------:R-:W-:Y:S05]  /*d760*/  BSYNC B0 ;  /* 0x0000000000007941 */ /* 0x000fea0003800000 */
.L_x_10625:
[----:B------:R-:W-:Y:S02]  /*d770*/  ULDC UR4, c[0x0][0xc3c] ;  /* 0x00030f0000047ab9 */ /* 0x000fe40000000800 */
[----:B------:R-:W-:-:S13]  /*d780*/  ISETP.GE.AND P0, PT, R39, UR4, PT ;  /* 0x0000000427007c0c */ /* 0x000fda000bf06270 */
[----:B------:R-:W-:Y:S05]  /*d790*/  @!P0 BRA `(.L_x_10639) ;  /* 0xffffff3400e48947 */ /* 0x000fea000383ffff */
[----:B------:R-:W-:Y:S05]  /*d7a0*/  EXIT ;  /* 0x000000000000794d */ /* 0x000fea0003800000 */
.L_x_10585:
        /* <DEDUP_REMOVED lines=14> */
[----:B-1----:R1:W-:Y:S01]  /*d890*/  STL.64 [R1], R8 ;  /* 0x0000000801007387 */ /* 0x0023e20000100a00 */
[----:B0-----:R-:W-:-:S03]  /*d8a0*/  IMAD.MOV.U32 R0, RZ, RZ, R11 ;  /* 0x000000ffff007224 */ /* 0x001fc600078e000b */
[----:B------:R1:W-:Y:S02]  /*d8b0*/  STL [R1+0x8], R10 ;  /* 0x0000080a01007387 */ /* 0x0003e40000100800 */
[----:B------:R-:W-:Y:S01]  /*d8c0*/  R2UR UR43, R0 ;  /* 0x00000000002b72ca */ /* 0x000fe200000e0000 */
[----:B------:R-:W-:Y:S06]  /*d8d0*/  BAR.ARV 0x4, 0x200 ;  /* 0x0108000000007b1d */ /* 0x000fec0000002000 */
[----:B------:R-:W-:Y:S08]  /*d8e0*/  BRA `(.L_x_10641) ;  /* 0x0000000c00d07947 */ /* 0x000ff00003800000 */
.L_x_10640:
[----:B0-----:R-:W0:Y:S01]  /*d8f0*/  S2R R0, SR_TID.X ;  /* 0x0000000000007919 */ /* 0x001e220000002100 */
        /* <DEDUP_REMOVED lines=43> */
.L_x_10644:
        /* <DEDUP_REMOVED lines=38> */
.L_x_10642:
        /* <DEDUP_REMOVED lines=17> */
.L_x_10645:
        /* <DEDUP_REMOVED lines=63> */
.L_x_10646:
        /* <DEDUP_REMOVED lines=64> */
.L_x_10647:
[----:B01----:R-:W-:-:S05]  /*e710*/  LOP3.LUT R3, RZ, R2, RZ, 0x33, !PT ;  /* 0x00000002ff037212 */ /* 0x003fca00078e33ff */
[----:B------:R-:W-:-:S05]  /*e720*/  IMAD.IADD R2, R4, 0x1, R3 ;  /* 0x0000000104027824 */ /* 0x000fca00078e0203 */
[----:B------:R1:W-:Y:S01]  /*e730*/  STL [R1+0x4], R2 ;  /* 0x0000040201007387 */ /* 0x0003e20000100800 */
[----:B------:R-:W-:Y:S05]  /*e740*/  BRA `(.L_x_10648) ;  /* 0x00000000000c7947 */ /* 0x000fea0003800000 */
.L_x_10643:
[----:B------:R0:W-:Y:S04]  /*e750*/  STL [R1], R9 ;  /* 0x0000000901007387 */ /* 0x0001e80000100800 */
[----:B------:R0:W-:Y:S04]  /*e760*/  STL [R1+0x4], RZ ;  /* 0x000004ff01007387 */ /* 0x0001e80000100800 */
[----:B------:R0:W-:Y:S02]  /*e770*/  STL [R1+0x8], RZ ;  /* 0x000008ff01007387 */ /* 0x0001e40000100800 */
.L_x_10648:
        /* <DEDUP_REMOVED lines=11> */
.L_x_10641:
        /* <DEDUP_REMOVED lines=9> */
[----:B------:R-:W-:Y:S01]  /*e8c0*/  UMOV UR4, 0x400 ;  /* 0x0000040000047882 */ /* 0x000fe20000000000 */
[----:B------:R-:W-:Y:S01]  /*e8d0*/  IMAD.SHL.U32 R7, R6, 0x800, RZ ;  /* 0x0000080006077824 */ /* 0x000fe200078e00ff */
        /* <DEDUP_REMOVED lines=9> */
[C---:B01----:R-:W-:Y:S01]  /*e970*/  LOP3.LUT R10, R12.reuse, 0x7f, RZ, 0xc0, !PT ;  /* 0x0000007f0c0a7812 */ /* 0x043fe200078ec0ff */
[C---:B------:R-:W-:Y:S01]  /*e980*/  IMAD.SHL.U32 R2, R12.reuse, 0x20, RZ ;  /* 0x000000200c027824 */ /* 0x040fe200078e00ff */
[C---:B------:R-:W-:Y:S01]  /*e990*/  LOP3.LUT P0, RZ, R12.reuse, 0x4, RZ, 0xc0, !PT ;  /* 0x000000040cff7812 */ /* 0x040fe2000780c0ff */
[----:B------:R-:W-:Y:S02]  /*e9a0*/  IMAD.SHL.U32 R0, R12, 0x10, RZ ;  /* 0x000000100c007824 */ /* 0x000fe400078e00ff */
[----:B------:R-:W-:Y:S01]  /*e9b0*/  IMAD.SHL.U32 R3, R10, 0x10, RZ ;  /* 0x000000100a037824 */ /* 0x000fe200078e00ff */
[----:B------:R-:W-:Y:S01]  /*e9c0*/  LOP3.LUT R22, R2, 0x360, RZ, 0xc0, !PT ;  /* 0x0000036002167812 */ /* 0x000fe200078ec0ff */
[----:B------:R-:W-:Y:S01]  /*e9d0*/  IMAD.SHL.U32 R13, R12, 0x4, RZ ;  /* 0x000000040c0d7824 */ /* 0x000fe200078e00ff */
[----:B------:R-:W-:Y:S01]  /*e9e0*/  LOP3.LUT R4, R0, 0x60, RZ, 0xc0, !PT ;  /* 0x0000006000047812 */ /* 0x000fe200078ec0ff */
[----:B------:R-:W-:Y:S01]  /*e9f0*/  IMAD.SHL.U32 R9, R12, 0x2, RZ ;  /* 0x000000020c097824 */ /* 0x000fe200078e00ff */
[----:B------:R-:W-:-:S02]  /*ea00*/  LOP3.LUT R22, R22, 0x400, R3, 0xf8, !PT ;  /* 0x0000040016167812 */ /* 0x000fc400078ef803 */
[----:B------:R-:W-:Y:S01]  /*ea10*/  LOP3.LUT R11, R4, 0x700, R3, 0xf8, !PT ;  /* 0x00000700040b7812 */ /* 0x000fe200078ef803 */
[----:B------:R-:W-:Y:S01]  /*ea20*/  IMAD.SHL.U32 R4, R12, 0x80, RZ ;  /* 0x000000800c047824 */ /* 0x000fe200078e00ff */
[----:B------:R-:W-:Y:S02]  /*ea30*/  SHF.R.U32.HI R3, RZ, 0x1, R12 ;  /* 0x00000001ff037819 */ /* 0x000fe4000001160c */
[----:B------:R-:W-:Y:S02]  /*ea40*/  LOP3.LUT R2, R2, 0x80, RZ, 0xc0, !PT ;  /* 0x0000008002027812 */ /* 0x000fe400078ec0ff */
[----:B------:R-:W-:Y:S02]  /*ea50*/  LOP3.LUT R8, R0, 0x90, RZ, 0xc0, !PT ;  /* 0x0000009000087812 */ /* 0x000fe400078ec0ff */
[----:B------:R-:W-:Y:S02]  /*ea60*/  LOP3.LUT R2, R2, 0x10, R3, 0xf8, !PT ;  /* 0x0000001002027812 */ /* 0x000fe400078ef803 */
[----:B------:R-:W-:-:S02]  /*ea70*/  LOP3.LUT R3, R3, 0x20, RZ, 0xc0, !PT ;  /* 0x0000002003037812 */ /* 0x000fc400078ec0ff */
[----:B------:R-:W-:Y:S02]  /*ea80*/  LOP3.LUT R8, R8, 0x10, R9, 0x78, !PT ;  /* 0x0000001008087812 */ /* 0x000fe400078e7809 */
[----:B------:R-:W-:Y:S02]  /*ea90*/  LOP3.LUT R5, R3, 0x10, R12, 0xf8, !PT ;  /* 0x0000001003057812 */ /* 0x000fe400078ef80c */
[----:B------:R-:W-:Y:S01]  /*eaa0*/  LOP3.LUT R3, R2, 0x10, R13, 0x78, !PT ;  /* 0x0000001002037812 */ /* 0x000fe200078e780d */
[----:B------:R-:W-:Y:S01]  /*eab0*/  IMAD.SHL.U32 R2, R12, 0x40, RZ ;  /* 0x000000400c027824 */ /* 0x000fe200078e00ff */
[----:B------:R-:W-:Y:S02]  /*eac0*/  LOP3.LUT R6, R4, 0x400, RZ, 0xc0, !PT ;  /* 0x0000040004067812 */ /* 0x000fe400078ec0ff */
[----:B------:R-:W-:Y:S02]  /*ead0*/  LOP3.LUT R5, R5, 0x380, R4, 0xf8, !PT ;  /* 0x0000038005057812 */ /* 0x000fe400078ef804 */
[----:B------:R-:W-:-:S02]  /*eae0*/  LOP3.LUT R22, R22, R3, RZ, 0xfc, !PT ;  /* 0x0000000316167212 */ /* 0x000fc400078efcff */
[----:B------:R-:W-:Y:S02]  /*eaf0*/  LOP3.LUT R11, R11, R8, RZ, 0xfc, !PT ;  /* 0x000000080b0b7212 */ /* 0x000fe400078efcff */
[----:B------:R-:W-:Y:S02]  /*eb00*/  SHF.R.U32.HI R3, RZ, 0x1, R10 ;  /* 0x00000001ff037819 */ /* 0x000fe4000001160a */
[----:B------:R-:W-:Y:S02]  /*eb10*/  LOP3.LUT R6, R6, 0x800, R7, 0xf8, !PT ;  /* 0x0000080006067812 */ /* 0x000fe400078ef807 */
[----:B------:R-:W-:Y:S02]  /*eb20*/  LOP3.LUT R5, R5, 0x70, R0, 0x78, !PT ;  /* 0x0000007005057812 */ /* 0x000fe400078e7800 */
[----:B------:R-:W-:Y:S01]  /*eb30*/  LOP3.LUT R3, R3, 0x40, R2, 0xf8, !PT ;  /* 0x0000004003037812 */ /* 0x000fe200078ef802 */
[----:B------:R-:W-:Y:S01]  /*eb40*/  IMAD.IADD R2, R16, 0x1, R11 ;  /* 0x0000000110027824 */ /* 0x000fe200078e020b */
[----:B------:R-:W-:-:S02]  /*eb50*/  LOP3.LUT R24, R6, R5, RZ, 0xfc, !PT ;  /* 0x0000000506187212 */ /* 0x000fc400078efcff */
[----:B------:R-:W-:Y:S02]  /*eb60*/  LOP3.LUT R0, R0, 0x10, RZ, 0xc0, !PT ;  /* 0x0000001000007812 */ /* 0x000fe400078ec0ff */
[----:B------:R0:W-:Y:S01]  /*eb70*/  STL [R1+0x10], R2 ;  /* 0x0000100201007387 */ /* 0x0001e20000100800 */
[----:B------:R-:W-:Y:S01]  /*eb80*/  VIADD R29, R24, 0x40 ;  /* 0x00000040181d7836 */ /* 0x000fe20000000000 */
[----:B------:R-:W-:Y:S01]  /*eb90*/  LOP3.LUT R4, R0, 0x20, RZ, 0xfc, !PT ;  /* 0x0000002000047812 */ /* 0x000fe200078efcff */
[----:B------:R-:W-:Y:S01]  /*eba0*/  @P0 VIADD R29, R24, 0xffffffc0 ;  /* 0xffffffc0181d0836 */ /* 0x000fe20000000000 */
[----:B------:R-:W-:Y:S02]  /*ebb0*/  LOP3.LUT R3, R0, 0x40, RZ, 0xfc, !PT ;  /* 0x0000004000037812 */ /* 0x000fe400078efcff */
[C---:B------:R-:W-:Y:S02]  /*ebc0*/  LOP3.LUT R0, R22.reuse, 0x2800, RZ, 0xfc, !PT ;  /* 0x0000280016007812 */ /* 0x040fe400078efcff */
[----:B0-----:R-:W-:-:S07]  /*ebd0*/  LOP3.LUT R2, R22, 0x1800, RZ, 0xfc, !PT ;  /* 0x0000180016027812 */ /* 0x001fce00078efcff */
.L_x_10723:
[----:B------:R-:W-:Y:S01]  /*ebe0*/  ULDC.64 UR4, c[0x0][0xc88] ;  /* 0x0003220000047ab9 */ /* 0x000fe20000000a00 */
[----:B------:R-:W-:Y:S01]  /*ebf0*/  ULDC.64 UR6, c[0x0][0xa18] ;  /* 0x0002860000067ab9 */ /* 0x000fe20000000a00 */
[----:B------:R-:W-:Y:S01]  /*ec00*/  UIMAD.WIDE UR4, UR43, 0x4, UR4 ;  /* 0x000000042b0478a5 */ /* 0x000fe2000f8e0204 */
[----:B0-----:R-:W0:Y:S01]  /*ec10*/  LDC R0, c[0x0][0x288] ;  /* 0x0000a200ff007b82 */ /* 0x001e220000000800 */
[----:B------:R-:W-:Y:S01]  /*ec20*/  ULDC.64 UR8, c[0x0][0xa08] ;  /* 0x0002820000087ab9 */ /* 0x000fe20000000a00 */
[----:B--2---:R-:W2:Y:S03]  /*ec30*/  LDL.LU R9, [R1+0x8] ;  /* 0x0000080001097983 */ /* 0x004ea60000300800 */
[----:B------:R-:W-:Y:S02]  /*ec40*/  IMAD.U32 R2, RZ, RZ, UR4 ;  /* 0x00000004ff027e24 */ /* 0x000fe4000f8e00ff */
[----:B------:R-:W-:Y:S01]  /*ec50*/  IMAD.U32 R3, RZ, RZ, UR5 ;  /* 0x00000005ff037e24 */ /* 0x000fe2000f8e00ff */
[----:B------:R-:W-:Y:S01]  /*ec60*/  UISETP.NE.U32.AND UP1, UPT, UR6, URZ, UPT ;  /* 0x0000003f0600728c */ /* 0x000fe2000bf25070 */
[----:B-1----:R-:W1:Y:S01]  /*ec70*/  LDC.64 R6, c[0x0][0x418] ;  /* 0x00010600ff067b82 */ /* 0x002e620000000a00 */
[----:B------:R-:W-:-:S02]  /*ec80*/  ULDC.64 UR4, c[0x0][0xa28] ;  /* 0x00028a0000047ab9 */ /* 0x000fc40000000a00 */
[----:B------:R-:W3:Y:S01]  /*ec90*/  LDG.E R2, desc[UR44][R2.64] ;  /* 0x0000002c02027981 */ /* 0x000ee2000c1e1900 */
[----:B------:R-:W-:Y:S02]  /*eca0*/  UISETP.NE.AND.EX UP1, UPT, UR7, URZ, UPT, UP1 ;  /* 0x0000003f0700728c */ /* 0x000fe4000bf25310 */
[----:B------:R-:W-:-:S04]  /*ecb0*/  UISETP.NE.U32.AND UP0, UPT, UR4, URZ, UPT ;  /* 0x0000003f0400728c */ /* 0x000fc8000bf05070 */
[----:B------:R-:W-:Y:S01]  /*ecc0*/  PLOP3.LUT P3, PT, PT, PT, UP1, 0x80, 0x0 ;  /* 0x000000000000781c */ /* 0x000fe20003f6f018 */
[----:B------:R-:W-:-:S06]  /*ecd0*/  UISETP.NE.AND.EX UP0, UPT, UR5, URZ, UPT, UP0 ;  /* 0x0000003f0500728c */ /* 0x000fcc000bf05300 */
[----:B------:R-:W-:Y:S02]  /*ece0*/  PLOP3.LUT P4, PT, PT, PT, UP0, 0x80, 0x0 ;  /* 0x000000000000781c */ /* 0x000fe40003f8f008 */
[----:B---3--:R-:W-:-:S13]  /*ecf0*/  R2UR UR49, R2 ;  /* 0x00000000023172ca */ /* 0x008fda00000e0000 */
[----:B------:R-:W-:Y:S02]  /*ed00*/  USHF.R.S32.HI UR48, URZ, 0x1f, UR49 ;  /* 0x0000001f3f307899 */ /* 0x000fe40008011431 */
[----:B------:R-:W-:Y:S02]  /*ed10*/  USHF.L.U32 UR46, UR49, 0x2, URZ ;  /* 0x00000002312e7899 */ /* 0x000fe4000800063f */
[----:B------:R-:W-:Y:S02]  /*ed20*/  USHF.L.U64.HI UR47, UR49, 0x2, UR48 ;  /* 0x00000002312f7899 */ /* 0x000fe40008010230 */
[----:B------:R-:W-:-:S04]  /*ed30*/  @UP1 UIADD3 UR6, UP2, UR46, UR6, URZ ;  /* 0x000000062e061290 */ /* 0x000fc8000ff5e03f */
[----:B------:R-:W-:Y:S02]  /*ed40*/  @UP1 UIADD3.X UR7, UR47, UR7, URZ, UP2, !UPT ;  /* 0x000000072f071290 */ /* 0x000fe400097fe43f */
[----:B------:R-:W-:Y:S01]  /*ed50*/  IMAD.U32 R2, RZ, RZ, UR6 ;  /* 0x00000006ff027e24 */ /* 0x000fe2000f8e00ff */
[----:B------:R-:W-:-:S03]  /*ed60*/  @UP0 ULEA UR4, UP1, UR49, UR4, 0x2 ;  /* 0x0000000431040291 */ /* 0x000fc6000f82103f */
[----:B------:R-:W-:Y:S01]  /*ed70*/  IMAD.U32 R3, RZ, RZ, UR7 ;  /* 0x00000007ff037e24 */ /* 0x000fe2000f8e00ff */
[----:B------:R-:W-:Y:S01]  /*ed80*/  @UP0 ULEA.HI.X UR5, UR49, UR5, UR48, 0x2, UP1 ;  /* 0x0000000531050291 */ /* 0x000fe200088f1430 */
[----:B------:R-:W-:-:S03]  /*ed90*/  ULDC.64 UR6, c[0x0][0xa00] ;  /* 0x0002800000067ab9 */ /* 0x000fc60000000a00 */
[----:B0-----:R0:W3:Y:S01]  /*eda0*/  @P3 LDG.E R0, desc[UR44][R2.64] ;  /* 0x0000002c02003981 */ /* 0x0010e2000c1e1900 */
[----:B------:R-:W-:Y:S02]  /*edb0*/  ISETP.NE.U32.AND P0, PT, RZ, UR6, PT ;  /* 0x00000006ff007c0c */ /* 0x000fe4000bf05070 */
[----:B------:R-:W-:Y:S02]  /*edc0*/  ISETP.NE.U32.AND P2, PT, RZ, UR8, PT ;  /* 0x00000008ff007c0c */ /* 0x000fe4000bf45070 */
[----:B------:R-:W-:Y:S02]  /*edd0*/  ISETP.NE.AND.EX P0, PT, RZ, UR7, PT, P0 ;  /* 0x00000007ff007c0c */ /* 0x000fe4000bf05300 */
[----:B-1----:R-:W-:Y:S01]  /*ede0*/  ISETP.NE.U32.AND P1, PT, R6, RZ, PT ;  /* 0x000000ff0600720c */ /* 0x002fe20003f25070 */
[----:B0-----:R-:W-:Y:S02]  /*edf0*/  IMAD.U32 R2, RZ, RZ, UR4 ;  /* 0x00000004ff027e24 */ /* 0x001fe4000f8e00ff */
[----:B------:R-:W-:Y:S01]  /*ee00*/  IMAD.U32 R3, RZ, RZ, UR5 ;  /* 0x00000005ff037e24 */ /* 0x000fe2000f8e00ff */
[----:B------:R-:W-:-:S02]  /*ee10*/  UIADD3 UR4, UP0, UR46, UR6, URZ ;  /* 0x000000062e047290 */ /* 0x000fc4000ff1e03f */
[----:B------:R-:W-:Y:S02]  /*ee20*/  UIADD3 UR6, UP1, UR46, UR8, URZ ;  /* 0x000000082e067290 */ /* 0x000fe4000ff3e03f */
[----:B------:R0:W4:Y:S01]  /*ee30*/  @P4 LDG.E R8, desc[UR44][R2.64] ;  /* 0x0000002c02084981 */ /* 0x000122000c1e1900 */
[----:B------:R-:W-:Y:S01]  /*ee40*/  UIADD3.X UR5, UR47, UR7, URZ, UP0, !UPT ;  /* 0x000000072f057290 */ /* 0x000fe200087fe43f */
[----:B------:R-:W-:Y:S01]  /*ee50*/  ISETP.NE.AND.EX P2, PT, RZ, UR9, PT, P2 ;  /* 0x00000009ff007c0c */ /* 0x000fe2000bf45320 */
[----:B------:R-:W-:Y:S01]  /*ee60*/  UIADD3.X UR7, UR47, UR9, URZ, UP1, !UPT ;  /* 0x000000092f077290 */ /* 0x000fe20008ffe43f */
[----:B------:R-:W-:Y:S02]  /*ee70*/  IMAD.U32 R4, RZ, RZ, UR6 ;  /* 0x00000006ff047e24 */ /* 0x000fe4000f8e00ff */
[----:B0-----:R-:W-:Y:S02]  /*ee80*/  IMAD.U32 R2, RZ, RZ, UR4 ;  /* 0x00000004ff027e24 */ /* 0x001fe4000f8e00ff */
[----:B------:R-:W-:-:S02]  /*ee90*/  IMAD.U32 R3, RZ, RZ, UR5 ;  /* 0x00000005ff037e24 */ /* 0x000fc4000f8e00ff */
[----:B------:R-:W-:-:S05]  /*eea0*/  IMAD.U32 R5, RZ, RZ, UR7 ;  /* 0x00000007ff057e24 */ /* 0x000fca000f8e00ff */
[----:B------:R-:W5:Y:S04]  /*eeb0*/  @P2 LDG.E R6, desc[UR44][R4.64] ;  /* 0x0000002c04062981 */ /* 0x000f68000c1e1900 */
[----:B---3--:R0:W-:Y:S01]  /*eec0*/  STL [R1+0xc], R0 ;  /* 0x00000c0001007387 */ /* 0x0081e20000100800 */
[----:B------:R-:W-:-:S03]  /*eed0*/  IMAD.MOV.U32 R10, RZ, RZ, R0 ;  /* 0x000000ffff0a7224 */ /* 0x000fc600078e0000 */
[----:B0-----:R-:W3:Y:S01]  /*eee0*/  @P0 LDG.E R0, desc[UR44][R2.64] ;  /* 0x0000002c02000981 */ /* 0x001ee2000c1e1900 */
[----:B------:R-:W-:Y:S01]  /*eef0*/  UMOV UR4, URZ ;  /* 0x0000003f00047c82 */ /* 0x000fe20008000000 */
[----:B------:R-:W-:Y:S02]  /*ef00*/  ISETP.NE.AND.EX P1, PT, R7, RZ, PT, P1 ;  /* 0x000000ff0700720c */ /* 0x000fe40003f25310 */
        /* <DEDUP_REMOVED lines=18> */
.L_x_10650:
[----:B------:R-:W-:Y:S01]  /*f030*/  ULDC.64 UR6, c[0x0][0xa20] ;  /* 0x0002880000067ab9 */ /* 0x000fe20000000a00 */
[----:B------:R-:W-:Y:S01]  /*f040*/  SEL R7, R7, 0x1, P1 ;  /* 0x0000000107077807 */ /* 0x000fe20000800000 */
[----:B------:R-:W-:Y:S01]  /*f050*/  ULOP3.LUT UR36, UR36, 0xffff, URZ, 0xc0, !UPT ;  /* 0x0000ffff24247892 */ /* 0x000fe2000f8ec03f */
[----:B------:R-:W-:Y:S01]  /*f060*/  ISETP.NE.U32.AND P0, PT, RZ, UR6, PT ;  /* 0x00000006ff007c0c */ /* 0x000fe2000bf05070 */
[----:B------:R-:W-:Y:S01]  /*f070*/  UIADD3 UR39, UR39, UR4, URZ ;  /* 0x0000000427277290 */ /* 0x000fe2000fffe03f */
[----:B------:R-:W-:Y:S02]  /*f080*/  IMAD.U32 R25, RZ, RZ, UR49 ;  /* 0x00000031ff197e24 */ /* 0x000fe4000f8e00ff */
[----:B------:R-:W-:Y:S01]  /*f090*/  ISETP.NE.AND.EX P0, PT, RZ, UR7, PT, P0 ;  /* 0x00000007ff007c0c */ /* 0x000fe2000bf05300 */
[----:B------:R-:W-:-:S12]  /*f0a0*/  IMAD R2, R7, R8, RZ ;  /* 0x0000000807027224 */ /* 0x000fd800078e02ff */
[----:B------:R-:W-:Y:S05]  /*f0b0*/  @!P0 BRA `(.L_x_10651) ;  /* 0x0000000000188947 */ /* 0x000fea0003800000 */
[----:B------:R-:W-:-:S04]  /*f0c0*/  UIADD3 UR5, UP0, UR46, UR6, URZ ;  /* 0x000000062e057290 */ /* 0x000fc8000ff1e03f */
[----:B------:R-:W-:Y:S02]  /*f0d0*/  UIADD3.X UR6, UR47, UR7, URZ, UP0, !UPT ;  /* 0x000000072f067290 */ /* 0x000fe400087fe43f */
[----:B------:R-:W-:-:S04]  /*f0e0*/  IMAD.U32 R2, RZ, RZ, UR5 ;  /* 0x00000005ff027e24 */ /* 0x000fc8000f8e00ff */
[----:B------:R-:W-:-:S05]  /*f0f0*/  IMAD.U32 R3, RZ, RZ, UR6 ;  /* 0x00000006ff037e24 */ /* 0x000fca000f8e00ff */
[----:B------:R1:W5:Y:S01]  /*f100*/  LDG.E R2, desc[UR44][R2.64] ;  /* 0x0000002c02027981 */ /* 0x000362000c1e1900 */
[----:B------:R-:W-:Y:S05]  /*f110*/  BRA `(.L_x_10652) ;  /* 0x0000000000107947 */ /* 0x000fea0003800000 */
.L_x_10651:
[----:B------:R-:W-:Y:S05]  /*f120*/  @!P2 BRA `(.L_x_10652) ;  /* 0x00000000000ca947 */ /* 0x000fea0003800000 */
[----:B------:R-:W2:Y:S04]  /*f130*/  LDG.E R3, desc[UR44][R4.64] ;  /* 0x0000002c04037981 */ /* 0x000ea8000c1e1900 */
[----:B------:R-:W2:Y:S02]  /*f140*/  LDG.E R2, desc[UR44][R4.64+0x4] ;  /* 0x0000042c04027981 */ /* 0x000ea4000c1e1900 */
[----:B--2---:R-:W-:-:S07]  /*f150*/  IMAD.IADD R2, R2, 0x1, -R3 ;  /* 0x0000000102027824 */ /* 0x004fce00078e0a03 */
.L_x_10652:
[----:B------:R-:W2:Y:S01]  /*f160*/  LDL R5, [R1+0x4] ;  /* 0x0000040001057983 */ /* 0x000ea20000100800 */
[----:B-1----:R-:W1:Y:S01]  /*f170*/  LDC R3, c[0x0][0x448] ;  /* 0x00011200ff037b82 */ /* 0x002e620000000800 */
[----:B-----5:R-:W-:Y:S01]  /*f180*/  VIADD R2, R2, -UR4 ;  /* 0x8000000402027c36 */ /* 0x020fe20008000000 */
[----:B------:R-:W-:Y:S02]  /*f190*/  LOP3.LUT R26, R0, 0xff, RZ, 0xc0, !PT ;  /* 0x000000ff001a7812 */ /* 0x000fe400078ec0ff */
[----:B-1----:R-:W-:-:S13]  /*f1a0*/  ISETP.NE.AND P0, PT, R3, 0x1, PT ;  /* 0x000000010300780c */ /* 0x002fda0003f05270 */
[----:B------:R-:W1:Y:S08]  /*f1b0*/  @P0 LDC R6, c[0x0][0x44c] ;  /* 0x00011300ff060b82 */ /* 0x000e700000000800 */
[----:B------:R-:W3:Y:S01]  /*f1c0*/  @P0 LDC R4, c[0x0][0x450] ;  /* 0x00011400ff040b82 */ /* 0x000ee20000000800 */
[----:B--2---:R-:W-:-:S04]  /*f1d0*/  IMAD R3, R5, 0xc0, RZ ;  /* 0x000000c005037824 */ /* 0x004fc800078e02ff */
[----:B------:R-:W-:-:S04]  /*f1e0*/  VIADD R3, R3, 0xbf ;  /* 0x000000bf03037836 */ /* 0x000fc80000000000 */
[----:B-1----:R-:W-:-:S05]  /*f1f0*/  @P0 IMAD.HI.U32 R5, R3, R6, RZ ;  /* 0x0000000603050227 */ /* 0x002fca00078e00ff */
[----:B---3--:R-:W-:Y:S02]  /*f200*/  @P0 SHF.R.U32.HI R3, RZ, R4, R5 ;  /* 0x00000004ff030219 */ /* 0x008fe40000011605 */
        /* <DEDUP_REMOVED lines=8> */
[----:B------:R-:W-:Y:S02]  /*f290*/  SHF.R.S32.HI R4, RZ, 0x7, R5 ;  /* 0x00000007ff047819 */ /* 0x000fe40000011405 */
[----:B------:R-:W-:-:S02]  /*f2a0*/  SHF.R.U32.HI R5, RZ, 0x10, R0 ;  /* 0x00000010ff057819 */ /* 0x000fc40000011600 */
[----:B------:R-:W-:Y:S01]  /*f2b0*/  VIMNMX R4, R3, R4, PT ;  /* 0x0000000403047248 */ /* 0x000fe20003fe0100 */
[----:B------:R-:W-:Y:S01]  /*f2c0*/  IMAD.MOV.U32 R3, RZ, RZ, RZ ;  /* 0x000000ffff037224 */ /* 0x000fe200078e00ff */
[----:B------:R-:W-:Y:S02]  /*f2d0*/  ISETP.NE.AND P0, PT, R5, RZ, PT ;  /* 0x000000ff0500720c */ /* 0x000fe40003f05270 */
[----:B------:R-:W-:-:S11]  /*f2e0*/  ISETP.GE.AND P1, PT, R4, 0x1, PT ;  /* 0x000000010400780c */ /* 0x000fd60003f26270 */
[----:B------:R-:W1:Y:S02]  /*f2f0*/  @!P0 LDC R5, c[0x0][0x9f0] ;  /* 0x00027c00ff058b82 */ /* 0x000e640000000800 */
[----:B------:R-:W-:Y:S05]  /*f300*/  @!P1 BRA `(.L_x_10653) ;  /* 0x0000000000689947 */ /* 0x000fea0003800000 */
[-C--:B-1----:R-:W-:Y:S02]  /*f310*/  IABS R0, R5.reuse ;  /* 0x0000000500007213 */ /* 0x082fe40000000000 */
[----:B------:R-:W-:Y:S02]  /*f320*/  IABS R7, R5 ;  /* 0x0000000500077213 */ /* 0x000fe40000000000 */
        /* <DEDUP_REMOVED lines=24> */
.L_x_10653:
[-C--:B------:R-:W-:Y:S01]  /*f4b0*/  IMAD R26, R26, R3.reuse, RZ ;  /* 0x000000031a1a7224 */ /* 0x080fe200078e02ff */
[----:B------:R-:W-:Y:S04]  /*f4c0*/  BSSY B7, `(.L_x_10654) ;  /* 0x000031f000077945 */ /* 0x000fe80003800000 */
        /* <DEDUP_REMOVED lines=8> */
[----:B-1----:R-:W1:Y:S01]  /*f550*/  S2R R5, SR_LANEID ;  /* 0x0000000000057919 */ /* 0x002e620000000000 */
        /* <DEDUP_REMOVED lines=11> */
[----:B------:R2:W-:Y:S01]  /*f610*/  STL [R1], R0 ;  /* 0x0000000001007387 */ /* 0x0005e20000100800 */
[----:B------:R-:W-:Y:S05]  /*f620*/  BRA `(.L_x_10656) ;  /* 0x0000003000207947 */ /* 0x000fea0003800000 */
.L_x_10655:
        /* <DEDUP_REMOVED lines=20> */
.L_x_10658:
[----:B------:R-:W-:Y:S05]  /*f770*/  BSYNC B6 ;  /* 0x0000000000067941 */ /* 0x000fea0003800000 */
.L_x_10657:
        /* <DEDUP_REMOVED lines=21> */
.L_x_10660:
[----:B------:R-:W-:Y:S05]  /*f8d0*/  BSYNC B6 ;  /* 0x0000000000067941 */ /* 0x000fea0003800000 */
.L_x_10659:
        /* <DEDUP_REMOVED lines=20> */
.L_x_10662:
[----:B------:R-:W-:Y:S05]  /*fa20*/  BSYNC B6 ;  /* 0x0000000000067941 */ /* 0x000fea0003800000 */
.L_x_10661:
[----:B------:R-:W-:Y:S01]  /*fa30*/  ISETP.NE.AND P6, PT, R17, RZ, PT ;  /* 0x000000ff1100720c */ /* 0x000fe20003fc5270 */
        /* <DEDUP_REMOVED lines=18> */
.L_x_10664:
[----:B------:R-:W-:Y:S05]  /*fb60*/  BSYNC B6 ;  /* 0x0000000000067941 */ /* 0x000fea0003800000 */
.L_x_10663:
        /* <DEDUP_REMOVED lines=21> */
.L_x_10742:
[----:B---3--:R-:W-:Y:S02]  /*fcc0*/  ISETP.NE.AND P0, PT, R14, RZ, PT ;  /* 0x000000ff0e00720c */ /* 0x008fe40003f05270 */
[----:B------:R-:W-:-:S04]  /*fcd0*/  PLOP3.LUT P1, PT, PT, PT, PT, 0x8, 0x0 ;  /* 0x000000000000781c */ /* 0x000fc80003f2e170 */
[----:B------:R-:W-:-:S07]  /*fce0*/  P2R R28, PR, RZ, 0x2 ;  /* 0x00000002ff1c7803 */ /* 0x000fce0000000000 */
[----:B------:R-:W-:Y:S05]  /*fcf0*/  @P0 BRA `(.L_x_10666) ;  /* 0x0000000400b40947 */ /* 0x000fea0003800000 */
[----:B------:R-:W3:Y:S01]  /*fd00*/  LDL R0, [R1+0x8] ;  /* 0x0000080001007983 */ /* 0x000ee20000100800 */
[----:B------:R-:W-:Y:S01]  /*fd10*/  UMOV UR4, 0xffffffff ;  /* 0xffffffff00047882 */ /* 0x000fe20000000000 */
[----:B---3--:R-:W-:Y:S02]  /*fd20*/  VIADD R0, R0, 0xffffffff ;  /* 0xffffffff00007836 */ /* 0x008fe40000000000 */
[----:B------:R-:W-:Y:S05]  /*fd30*/  BRA.DIV UR4, `(.L_x_10667) ;  /* 0x0000004204547947 */ /* 0x000fea000b800000 */
[----:B------:R-:W-:-:S13]  /*fd40*/  ELECT P6, URZ, PT ;  /* 0x00000000003f782f */ /* 0x000fda00038c0000 */
.L_x_10745:
        /* <DEDUP_REMOVED lines=21> */
.L_x_10668:
[----:B------:R-:W-:Y:S01]  /*fea0*/  IMAD R4, R18, 0x8, R16 ;  /* 0x0000000812047824 */ /* 0x000fe200078e0210 */
[----:B---3--:R-:W-:Y:S01]  /*feb0*/  SHF.L.U32 R3, R23, 0x1f, RZ ;  /* 0x0000001f17037819 */ /* 0x008fe200000006ff */
[----:B------:R-:W3:Y:S03]  /*fec0*/  S2R R2, SR_TID.X ;  /* 0x0000000000027919 */ /* 0x000ee60000002100 */
[----:B------:R-:W4:Y:S01]  /*fed0*/  SYNCS.PHASECHK.TRANS64.TRYWAIT P0, [R4+URZ+0x19c80], R3 ;  /* 0x019c8003040075a7 */ /* 0x000f22000800017f */
[----:B---3--:R-:W-:-:S04]  /*fee0*/  LOP3.LUT R2, R2, 0x7f, RZ, 0xc0, !PT ;  /* 0x0000007f02027812 */ /* 0x008fc800078ec0ff */
[----:B------:R-:W-:Y:S01]  /*fef0*/  ISETP.NE.AND P1, PT, R2, RZ, PT ;  /* 0x000000ff0200720c */ /* 0x000fe20003f25270 */
[----:B----4-:R-:W-:-:S12]  /*ff00*/  @!P0 BRA `(.L_x_10669) ;  /* 0x0000004000008947 */ /* 0x010fd80003800000 */
.L_x_10746:
[----:B------:R-:W-:Y:S05]  /*ff10*/  @P1 BRA `(.L_x_10670) ;  /* 0x00000000001c1947 */ /* 0x000fea0003800000 */
[----:B------:R-:W1:Y:S02]  /*ff20*/  S2R R2, SR_TID.X ;  /* 0x0000000000027919 */ /* 0x000e640000002100 */
[----:B-1----:R-:W-:Y:S01]  /*ff30*/  LOP3.LUT R5, R2, 0x1f, RZ, 0xc0, !PT ;  /* 0x0000001f02057812 */ /* 0x002fe200078ec0ff */
[----:B------:R-:W-:-:S03]  /*ff40*/  IMAD.MOV.U32 R2, RZ, RZ, 0x3000 ;  /* 0x00003000ff027424 */ /* 0x000fc600078e00ff */
[----:B------:R-:W-:Y:S01]  /*ff50*/  ISETP.NE.AND P0, PT, R5, RZ, PT ;  /* 0x000000ff0500720c */ /* 0x000fe20003f05270 */
[----:B------:R4:W-:-:S12]  /*ff60*/  SYNCS.ARRIVE.TRANS64 RZ, [R4+URZ+0x19c70], R2 ;  /* 0x019c700204ff79a7 */ /* 0x0009d8000800003f */
[----:B----4-:R-:W-:Y:S05]  /*ff70*/  @!P0 BRA `(.L_x_10670) ;  /* 0x0000000000048947 */ /* 0x010fea0003800000 */
[----:B------:R-:W-:Y:S01]  /*ff80*/  BPT.TRAP 0x1 ;  /* 0x000000040000795c */ /* 0x000fe20000300000 */
.L_x_10670:
        /* <DEDUP_REMOVED lines=28> */
[----:B------:R-:W0:Y:S02]  /*10150*/  SYNCS.PHASECHK.TRANS64.TRYWAIT P0, [R4+URZ+0x19c40], R3 ;  /* 0x019c4003040075a7 */ /* 0x000e24000800017f */
[----:B0---4-:R-:W-:Y:S05]  /*10160*/  @!P0 BRA `(.L_x_10671) ;  /* 0x0000003c007c8947 */ /* 0x011fea0003800000 */
.L_x_10747:
[----:B------:R-:W-:Y:S05]  /*10170*/  @P1 BRA `(.L_x_10672) ;  /* 0x00000000001c1947 */ /* 0x000fea0003800000 */
[----:B-1----:R-:W1:Y:S01]  /*10180*/  S2R R5, SR_TID.X ;  /* 0x0000000000057919 */ /* 0x002e620000002100 */
[----:B0--3--:R-:W-:-:S04]  /*10190*/  IMAD.MOV.U32 R3, RZ, RZ, 0x3000 ;  /* 0x00003000ff037424 */ /* 0x009fc800078e00ff */
[----:B------:R4:W-:Y:S01]  /*101a0*/  SYNCS.ARRIVE.TRANS64 RZ, [R4+URZ+0x19c30], R3 ;  /* 0x019c300304ff79a7 */ /* 0x0009e2000800003f */
[----:B-1----:R-:W-:-:S04]  /*101b0*/  LOP3.LUT R5, R5, 0x1f, RZ, 0xc0, !PT ;  /* 0x0000001f05057812 */ /* 0x002fc800078ec0ff */
[----:B------:R-:W-:-:S13]  /*101c0*/  ISETP.NE.AND P0, PT, R5, RZ, PT ;  /* 0x000000ff0500720c */ /* 0x000fda0003f05270 */
[----:B----4-:R-:W-:Y:S05]  /*101d0*/  @!P0 BRA `(.L_x_10672) ;  /* 0x0000000000048947 */ /* 0x010fea0003800000 */
[----:B------:R-:W-:Y:S01]  /*101e0*/  BPT.TRAP 0x1 ;  /* 0x000000040000795c */ /* 0x000fe20000300000 */
.L_x_10672:
        /* <DEDUP_REMOVED lines=15> */
[----:B------:R-:W-:-:S02]  /*102e0*/  UIADD3 UR25, UR25, 0x19c30, URZ ;  /* 0x00019c3019197890 */ /* 0x000fc4000fffe03f */
[----:B------:R-:W-:Y:S01]  /*102f0*/  UIADD3 UR16, UR8, 0x14800, URZ ;  /* 0x0001480008107890 */ /* 0x000fe2000fffe03f */
[----:B------:R-:W-:Y:S01]  /*10300*/  P2R R28, PR, RZ, 0x1 ;  /* 0x00000001ff1c7803 */ /* 0x000fe20000000000 */
        /* <DEDUP_REMOVED lines=12> */
.L_x_10666:
        /* <DEDUP_REMOVED lines=21> */
[----:B0--3--:R-:W-:Y:S02]  /*10520*/  IMAD.U32 R4, RZ, RZ, UR6 ;  /* 0x00000006ff047e24 */ /* 0x009fe4000f8e00ff */
[----:B------:R-:W0:Y:S01]  /*10530*/  LDC.64 R2, c[0x4][R2] ;  /* 0x0100000002027b82 */ /* 0x000e220000000a00 */
        /* <DEDUP_REMOVED lines=9> */
[----:B0-----:R-:W-:Y:S05]  /*105d0*/  CALL.ABS.NOINC R2 ;  /* 0x0000000002007343 */ /* 0x001fea0003c00000 */
.L_x_10674:
[----:B------:R-:W-:Y:S05]  /*105e0*/  BSYNC B6 ;  /* 0x0000000000067941 */ /* 0x000fea0003800000 */
.L_x_10673:
[----:B------:R-:W1:Y:S01]  /*105f0*/  LDL R21, [R1+0x4] ;  /* 0x0000040001157983 */ /* 0x000e620000100800 */
[----:B------:R-:W4:Y:S01]  /*10600*/  LDC R9, c[0x0][0x448] ;  /* 0x00011200ff097b82 */ /* 0x000f220000000800 */
[----:B------:R-:W-:Y:S01]  /*10610*/  ULDC.64 UR6, c[0x0][0x2d8] ;  /* 0x0000b60000067ab9 */ /* 0x000fe20000000a00 */
[----:B------:R-:W2:Y:S01]  /*10620*/  S2R R2, SR_TID.X ;  /* 0x0000000000027919 */ /* 0x000ea20000002100 */
[----:B------:R-:W-:Y:S01]  /*10630*/  UMOV UR4, UR46 ;  /* 0x0000002e00047c82 */ /* 0x000fe20008000000 */
[----:B------:R-:W-:Y:S01]  /*10640*/  UMOV UR5, UR37 ;  /* 0x0000002500057c82 */ /* 0x000fe20008000000 */
[----:B------:R-:W-:Y:S01]  /*10650*/  ULDC.64 UR8, c[0x0][0x2e0] ;  /* 0x0000b80000087ab9 */ /* 0x000fe20000000a00 */
[----:B------:R-:W-:Y:S01]  /*10660*/  ULDC.64 UR10, c[0x0][0x280] ;  /* 0x0000a000000a7ab9 */ /* 0x000fe20000000a00 */
[----:B----4-:R-:W-:Y:S02]  /*10670*/  ISETP.NE.AND P1, PT, R9, 0x1, PT ;  /* 0x000000010900780c */ /* 0x010fe40003f25270 */
[----:B--2---:R-:W-:-:S11]  /*10680*/  LOP3.LUT R20, R2, 0x7f, RZ, 0xc0, !PT ;  /* 0x0000007f02147812 */ /* 0x004fd600078ec0ff */
[----:B0--3--:R-:W0:Y:S01]  /*10690*/  @P1 LDC R3, c[0x0][0x44c] ;  /* 0x00011300ff031b82 */ /* 0x009e220000000800 */
[----:B------:R-:W-:Y:S01]  /*106a0*/  IMAD.SHL.U32 R2, R2, 0x40, RZ ;  /* 0x0000004002027824 */ /* 0x000fe200078e00ff */
[----:B------:R-:W-:-:S06]  /*106b0*/  SHF.R.U32.HI R20, RZ, 0x1, R20 ;  /* 0x00000001ff147819 */ /* 0x000fcc0000011614 */
[----:B------:R-:W2:Y:S01]  /*106c0*/  @P1 LDC R0, c[0x0][0x450] ;  /* 0x00011400ff001b82 */ /* 0x000ea20000000800 */
        /* <DEDUP_REMOVED lines=10> */
[----:B------:R-:W3:Y:S02]  /*10770*/  S2R R8, SR_TID.X ;  /* 0x0000000000087919 */ /* 0x000ee40000002100 */
[----:B---3--:R-:W-:-:S05]  /*10780*/  IMAD.SHL.U32 R10, R8, 0x10, RZ ;  /* 0x00000010080a7824 */ /* 0x008fca00078e00ff */
[----:B------:R-:W-:-:S04]  /*10790*/  LOP3.LUT R10, R10, 0x10, RZ, 0xc0, !PT ;  /* 0x000000100a0a7812 */ /* 0x000fc800078ec0ff */
[C---:B------:R-:W-:Y:S02]  /*107a0*/  LOP3.LUT R11, R10.reuse, 0x20, RZ, 0xfc, !PT ;  /* 0x000000200a0b7812 */ /* 0x040fe400078efcff */
[----:B------:R-:W-:Y:S01]  /*107b0*/  LOP3.LUT R10, R10, 0x40, RZ, 0xfc, !PT ;  /* 0x000000400a0a7812 */ /* 0x000fe200078efcff */
[----:B-1----:R-:W-:-:S04]  /*107c0*/  IMAD R5, R21, 0xc0, R2 ;  /* 0x000000c015057824 */ /* 0x002fc800078e0202 */
[----:B0-----:R-:W-:-:S04]  /*107d0*/  @P1 IMAD.HI.U32 R3, R5, R3, RZ ;  /* 0x0000000305031227 */ /* 0x001fc800078e00ff */
[----:B------:R-:W-:Y:S01]  /*107e0*/  IMAD.MOV.U32 R2, RZ, RZ, R5 ;  /* 0x000000ffff027224 */ /* 0x000fe200078e0005 */
[----:B--2---:R-:W-:-:S04]  /*107f0*/  @P1 SHF.R.U32.HI R2, RZ, R0, R3 ;  /* 0x00000000ff021219 */ /* 0x004fc80000011603 */
        /* <DEDUP_REMOVED lines=71> */
.L_x_10754:
        /* <DEDUP_REMOVED lines=12> */
.L_x_10677:
[----:B------:R-:W-:Y:S05]  /*10d30*/  BSYNC B0 ;  /* 0x0000000000007941 */ /* 0x000fea0003800000 */
.L_x_10676:
[----:B------:R-:W-:Y:S01]  /*10d40*/  NOP ;  /* 0x0000000000007918 */ /* 0x000fe20000000000 */
[----:B------:R-:W-:-:S13]  /*10d50*/  PLOP3.LUT P0, PT, PT, PT, PT, 0x80, 0x0 ;  /* 0x000000000000781c */ /* 0x000fda0003f0f070 */
.L_x_10678:
        /* <DEDUP_REMOVED lines=21> */
.L_x_10755:
[----:B------:R-:W-:Y:S05]  /*10eb0*/  BSYNC B0 ;  /* 0x0000000000007941 */ /* 0x000fea0003800000 */
.L_x_10679:
[----:B------:R-:W-:Y:S05]  /*10ec0*/  @!P1 BRA `(.L_x_10681) ;  /* 0x0000001000309947 */ /* 0x000fea0003800000 */
[----:B0-----:R-:W-:Y:S02]  /*10ed0*/  IMAD.MOV.U32 R8, RZ, RZ, R23 ;  /* 0x000000ffff087224 */ /* 0x001fe400078e0017 */
[----:B------:R-:W-:-:S07]  /*10ee0*/  IMAD.MOV.U32 R0, RZ, RZ, R18 ;  /* 0x000000ffff007224 */ /* 0x000fce00078e0012 */
.L_x_10705:
[----:B------:R-:W-:Y:S01]  /*10ef0*/  ISETP.NE.AND P1, PT, R28, RZ, PT ;  /* 0x000000ff1c00720c */ /* 0x000fe20003f25270 */
        /* <DEDUP_REMOVED lines=30> */
.L_x_10684:
        /* <DEDUP_REMOVED lines=8> */
.L_x_10756:
[----:B------:R-:W-:Y:S05]  /*11160*/  BSYNC B1 ;  /* 0x0000000000017941 */ /* 0x000fea0003800000 */
.L_x_10685:
        /* <DEDUP_REMOVED lines=9> */
.L_x_10688:
[----:B------:R-:W-:Y:S05]  /*11200*/  BSYNC B1 ;  /* 0x0000000000017941 */ /* 0x000fea0003800000 */
.L_x_10687:
        /* <DEDUP_REMOVED lines=11> */
.L_x_10689:
        /* <DEDUP_REMOVED lines=16> */
.L_x_10690:
        /* <DEDUP_REMOVED lines=16> */
.L_x_10691:
        /* <DEDUP_REMOVED lines=13> */
.L_x_10757:
[----:B------:R-:W-:Y:S05]  /*11590*/  BSYNC B1 ;  /* 0x0000000000017941 */ /* 0x000fea0003800000 */
.L_x_10692:
        /* <DEDUP_REMOVED lines=11> */
.L_x_10695:
[----:B------:R-:W-:Y:S05]  /*11650*/  BSYNC B1 ;  /* 0x0000000000017941 */ /* 0x000fea0003800000 */
.L_x_10694:
        /* <DEDUP_REMOVED lines=8> */
.L_x_10696:
        /* <DEDUP_REMOVED lines=15> */
.L_x_10697:
        /* <DEDUP_REMOVED lines=15> */
.L_x_10698:
        /* <DEDUP_REMOVED lines=10> */
.L_x_10683:
[----:B------:R-:W-:Y:S05]  /*11960*/  BSYNC B0 ;  /* 0x0000000000007941 */ /* 0x000fea0003800000 */
.L_x_10682:
[----:B------:R-:W-:-:S06]  /*11970*/  UISETP.NE.AND UP0, UPT, UR38, 0x3, UPT ;  /* 0x000000032600788c */ /* 0x000fcc000bf05270 */
[----:B------:R-:W-:-:S13]  /*11980*/  PLOP3.LUT P0, PT, PT, PT, UP0, 0x80, 0x0 ;  /* 0x000000000000781c */ /* 0x000fda0003f0f008 */
[----:B------:R-:W-:Y:S05]  /*11990*/  @!P0 BRA `(.L_x_10699) ;  /* 0x0000000000048947 */ /* 0x000fea0003800000 */
[----:B------:R-:W-:Y:S01]  /*119a0*/  BPT.TRAP 0x1 ;  /* 0x000000040000795c */ /* 0x000fe20000300000 */
.L_x_10699:
        /* <DEDUP_REMOVED lines=8> */
.L_x_10758:
[----:B------:R-:W-:Y:S05]  /*11a30*/  BSYNC B0 ;  /* 0x0000000000007941 */ /* 0x000fea0003800000 */
.L_x_10700:
[----:B------:R-:W-:Y:S05]  /*11a40*/  @!P1 BRA `(.L_x_10702) ;  /* 0x0000000000049947 */ /* 0x000fea0003800000 */
[----:B------:R-:W-:Y:S01]  /*11a50*/  BPT.TRAP 0x1 ;  /* 0x000000040000795c */ /* 0x000fe20000300000 */
.L_x_10702:
[----:B0-----:R-:W-:Y:S01]  /*11a60*/  SHF.L.U32 R4, R8, 0x1f, RZ ;  /* 0x0000001f08047819 */ /* 0x001fe200000006ff */
[----:B------:R-:W-:-:S03]  /*11a70*/  IMAD R0, R0, 0x3000, RZ ;  /* 0x0000300000007824 */ /* 0x000fc600078e02ff */
[----:B------:R-:W0:Y:S02]  /*11a80*/  SYNCS.PHASECHK.TRANS64.TRYWAIT P0, [R3+URZ+0x19c60], R4 ;  /* 0x019c6004030075a7 */ /* 0x000e24000800017f */
[----:B0-----:R-:W-:Y:S05]  /*11a90*/  @!P0 BRA `(.L_x_10703) ;  /* 0x0000002800948947 */ /* 0x001fea0003800000 */
.L_x_10759:
[----:B0-----:R-:W-:Y:S01]  /*11aa0*/  LOP3.LUT R4, R0, R22, RZ, 0xfc, !PT ;  /* 0x0000001600047212 */ /* 0x001fe200078efcff */
[----:B------:R-:W-:Y:S05]  /*11ab0*/  WARPSYNC.ALL ;  /* 0x0000000000007948 */ /* 0x000fea0003800000 */
[----:B------:R-:W-:Y:S01]  /*11ac0*/  IMAD.IADD R4, R16, 0x1, R4 ;  /* 0x0000000110047824 */ /* 0x000fe200078e0204 */
[----:B------:R-:W-:Y:S02]  /*11ad0*/  LOP3.LUT R13, R22, 0x1800, RZ, 0xfc, !PT ;  /* 0x00001800160d7812 */ /* 0x000fe400078efcff */
[----:B------:R-:W-:-:S03]  /*11ae0*/  IADD3 R12, R19, R29, R0 ;  /* 0x0000001d130c7210 */ /* 0x000fc60007ffe000 */
        /* <DEDUP_REMOVED lines=61> */
.L_x_10704:
        /* <DEDUP_REMOVED lines=13> */
.L_x_10681:
        /* <DEDUP_REMOVED lines=18> */
.L_x_10707:
[----:B------:R-:W-:Y:S05]  /*120b0*/  BSYNC B0 ;  /* 0x0000000000007941 */ /* 0x000fea0003800000 */
.L_x_10706:
[----:B------:R-:W-:-:S06]  /*120c0*/  UISETP.NE.AND UP0, UPT, UR38, 0x3, UPT ;  /* 0x000000032600788c */ /* 0x000fcc000bf05270 */
[----:B------:R-:W-:-:S13]  /*120d0*/  PLOP3.LUT P1, PT, PT, PT, UP0, 0x80, 0x0 ;  /* 0x000000000000781c */ /* 0x000fda0003f2f008 */
[----:B------:R-:W-:Y:S05]  /*120e0*/  @!P1 BRA `(.L_x_10708) ;  /* 0x0000000000049947 */ /* 0x000fea0003800000 */
[----:B------:R-:W-:Y:S01]  /*120f0*/  BPT.TRAP 0x1 ;  /* 0x000000040000795c */ /* 0x000fe20000300000 */
.L_x_10708:
        /* <DEDUP_REMOVED lines=8> */
.L_x_10760:
[----:B------:R-:W-:Y:S05]  /*12180*/  BSYNC B0 ;  /* 0x0000000000007941 */ /* 0x000fea0003800000 */
.L_x_10709:
[----:B------:R-:W-:Y:S05]  /*12190*/  @!P2 BRA `(.L_x_10711) ;  /* 0x000000000004a947 */ /* 0x000fea0003800000 */
[----:B------:R-:W-:Y:S01]  /*121a0*/  BPT.TRAP 0x1 ;  /* 0x000000040000795c */ /* 0x000fe20000300000 */
.L_x_10711:
[----:B-1----:R-:W-:-:S04]  /*121b0*/  SHF.L.U32 R3, R23, 0x1f, RZ ;  /* 0x0000001f17037819 */ /* 0x002fc800000006ff */
[----:B------:R-:W1:Y:S02]  /*121c0*/  SYNCS.PHASECHK.TRANS64.TRYWAIT P1, [R0+URZ+0x19c60], R3 ;  /* 0x019c6003000075a7 */ /* 0x000e64000802017f */
[----:B-1----:R-:W-:Y:S05]  /*121d0*/  @!P1 BRA `(.L_x_10712) ;  /* 0x0000002000ec9947 */ /* 0x002fea0003800000 */
.L_x_10761:
        /* <DEDUP_REMOVED lines=67> */
.L_x_10713:
        /* <DEDUP_REMOVED lines=10> */
.L_x_10656:
[----:B------:R-:W-:Y:S05]  /*126b0*/  BSYNC B7 ;  /* 0x0000000000077941 */ /* 0x000fea0003800000 */
.L_x_10654:
[----:B--2---:R-:W2:Y:S02]  /*126c0*/  LDL R0, [R1+0x18] ;  /* 0x0000180001007983 */ /* 0x004ea40000100800 */
[----:B--2---:R-:W-:-:S13]  /*126d0*/  ISETP.NE.AND P0, PT, R0, RZ, PT ;  /* 0x000000ff0000720c */ /* 0x004fda0003f05270 */
[----:B------:R-:W-:Y:S05]  /*126e0*/  @!P0 BRA `(.L_x_10714) ;  /* 0x0000000000308947 */ /* 0x000fea0003800000 */
[----:B------:R-:W2:Y:S08]  /*126f0*/  S2UR UR5, SR_CgaCtaId ;  /* 0x00000000000579c3 */ /* 0x000eb00000008800 */
[----:B------:R-:W-:Y:S06]  /*12700*/  BAR.SYNC.DEFER_BLOCKING 0x5, 0x200 ;  /* 0x0148000000007b1d */ /* 0x000fec0000010000 */
[----:B------:R-:W-:-:S02]  /*12710*/  UMOV UR4, 0x400 ;  /* 0x0000040000047882 */ /* 0x000fc40000000000 */
[----:B--2---:R-:W-:-:S06]  /*12720*/  ULEA UR4, UR5, UR4, 0x18 ;  /* 0x0000000405047291 */ /* 0x004fcc000f8ec03f */
[----:B------:R-:W-:-:S05]  /*12730*/  IMAD.U32 R16, RZ, RZ, UR4 ;  /* 0x00000004ff107e24 */ /* 0x000fca000f8e00ff */
[----:B-1----:R-:W1:Y:S04]  /*12740*/  LDS.128 R4, [R16+0x19cd0] ;  /* 0x019cd00010047984 */ /* 0x002e680000000c00 */
[----:B-1----:R1:W-:Y:S01]  /*12750*/  STL.64 [R1], R4 ;  /* 0x0000000401007387 */ /* 0x0023e20000100a00 */
[----:B------:R-:W-:-:S03]  /*12760*/  IMAD.MOV.U32 R0, RZ, RZ, R7 ;  /* 0x000000ffff007224 */ /* 0x000fc600078e0007 */
[----:B------:R1:W-:Y:S02]  /*12770*/  STL [R1+0x8], R6 ;  /* 0x0000080601007387 */ /* 0x0003e40000100800 */
[----:B------:R-:W-:Y:S01]  /*12780*/  R2UR UR43, R0 ;  /* 0x00000000002b72ca */ /* 0x000fe200000e0000 */
[----:B------:R-:W-:Y:S06]  /*12790*/  BAR.ARV 0x4, 0x200 ;  /* 0x0108000000007b1d */ /* 0x000fec0000002000 */
[----:B------:R-:W-:Y:S08]  /*127a0*/  BRA `(.L_x_10715) ;  /* 0x0000000c00e07947 */ /* 0x000ff00003800000 */
.L_x_10714:
[----:B------:R-:W2:Y:S01]  /*127b0*/  LDL.LU R0, [R1] ;  /* 0x0000000001007983 */ /* 0x000ea20000300800 */
        /* <DEDUP_REMOVED lines=46> */
.L_x_10718:
        /* <DEDUP_REMOVED lines=38> */
.L_x_10716:
        /* <DEDUP_REMOVED lines=14> */
.L_x_10719:
        /* <DEDUP_REMOVED lines=62> */
.L_x_10720:
        /* <DEDUP_REMOVED lines=63> */
.L_x_10721:
[----:B01----:R-:W-:-:S05]  /*135b0*/  LOP3.LUT R3, RZ, R2, RZ, 0x33, !PT ;  /* 0x00000002ff037212 */ /* 0x003fca00078e33ff */
[----:B------:R-:W-:-:S05]  /*135c0*/  IMAD.IADD R0, R0, 0x1, R3 ;  /* 0x0000000100007824 */ /* 0x000fca00078e0203 */
[----:B------:R1:W-:Y:S01]  /*135d0*/  STL [R1+0x4], R0 ;  /* 0x0000040001007387 */ /* 0x0003e20000100800 */
[----:B------:R-:W-:Y:S05]  /*135e0*/  BRA `(.L_x_10722) ;  /* 0x0000000000107947 */ /* 0x000fea0003800000 */
.L_x_10717:
[----:B------:R0:W-:Y:S01]  /*135f0*/  STL [R1], R4 ;  /* 0x0000000401007387 */ /* 0x0001e20000100800 */
[----:B------:R-:W-:-:S03]  /*13600*/  ULDC UR43, c[0x0][0xc3c] ;  /* 0x00030f00002b7ab9 */ /* 0x000fc60000000800 */
[----:B------:R0:W-:Y:S04]  /*13610*/  STL [R1+0x4], RZ ;  /* 0x000004ff01007387 */ /* 0x0001e80000100800 */
[----:B------:R0:W-:Y:S02]  /*13620*/  STL [R1+0x8], RZ ;  /* 0x000008ff01007387 */ /* 0x0001e40000100800 */
.L_x_10722:
[----:B------:R-:W2:Y:S04]  /*13630*/  LDL R3, [R1+0x4] ;  /* 0x0000040001037983 */ /* 0x000ea80000100800 */
[----:B------:R-:W3:Y:S04]  /*13640*/  LDL R2, [R1+0x8] ;  /* 0x0000080001027983 */ /* 0x000ee80000100800 */
[----:B0-----:R-:W4:Y:S01]  /*13650*/  LDL R4, [R1] ;  /* 0x0000000001047983 */ /* 0x001f220000100800 */
        /* <DEDUP_REMOVED lines=13> */
.L_x_10715:
[----:B------:R-:W-:Y:S02]  /*13730*/  ULDC UR4, c[0x0][0xc3c] ;  /* 0x00030f0000047ab9 */ /* 0x000fe40000000800 */
[----:B------:R-:W-:-:S06]  /*13740*/  UISETP.GE.AND UP0, UPT, UR43, UR4, UPT ;  /* 0x000000042b00728c */ /* 0x000fcc000bf06270 */
[----:B------:R-:W-:-:S13]  /*13750*/  PLOP3.LUT P0, PT, PT, PT, UP0, 0x80, 0x0 ;  /* 0x000000000000781c */ /* 0x000fda0003f0f008 */
[----:B------:R-:W-:Y:S05]  /*13760*/  @!P0 BRA `(.L_x_10723) ;  /* 0xffffffb4001c8947 */ /* 0x000fea000383ffff */
.L_x_10649:
        /* <DEDUP_REMOVED lines=12> */
.L_x_10762:
[----:B------:R-:W-:Y:S05]  /*13830*/  BSYNC B0 ;  /* 0x0000000000007941 */ /* 0x000fea0003800000 */
.L_x_10724:
[----:B------:R-:W-:-:S03]  /*13840*/  UMOV UR4, 0xffffffff ;  /* 0xffffffff00047882 */ /* 0x000fc60000000000 */
[----:B------:R-:W-:Y:S05]  /*13850*/  BRA.DIV UR4, `(.L_x_10726) ;  /* 0x0000000e04747947 */ /* 0x000fea000b800000 */
[----:B0-----:R-:W0:Y:S02]  /*13860*/  S2R R0, SR_TID.X ;  /* 0x0000000000007919 */ /* 0x001e240000002100 */
[----:B0-----:R-:W-:-:S04]  /*13870*/  SHF.R.U32.HI R0, RZ, 0x5, R0 ;  /* 0x00000005ff007819 */ /* 0x001fc80000011600 */
[----:B------:R-:W-:-:S05]  /*13880*/  LOP3.LUT R0, R0, 0x3, RZ, 0xc0, !PT ;  /* 0x0000000300007812 */ /* 0x000fca00078ec0ff */
[----:B------:R0:W1:Y:S02]  /*13890*/  SHFL.IDX PT, R14, R0, RZ, 0x1f ;  /* 0x00001fff000e7589 */ /* 0x00006400000e0000 */
.L_x_10765:
[----:B-1----:R-:W-:Y:S01]  /*138a0*/  ISETP.NE.AND P0, PT, R14, RZ, PT ;  /* 0x000000ff0e00720c */ /* 0x002fe20003f05270 */
[----:B------:R-:W-:-:S12]  /*138b0*/  BSSY B0, `(.L_x_10727) ;  /* 0x000002b000007945 */ /* 0x000fd80003800000 */
[----:B------:R-:W-:Y:S05]  /*138c0*/  @P0 BRA `(.L_x_10728) ;  /* 0x0000000000a40947 */ /* 0x000fea0003800000 */
[----:B------:R-:W-:-:S03]  /*138d0*/  UMOV UR4, 0xffffffff ;  /* 0xffffffff00047882 */ /* 0x000fc60000000000 */
[----:B------:R-:W-:Y:S05]  /*138e0*/  BRA.DIV UR4, `(.L_x_10729) ;  /* 0x0000000e04847947 */ /* 0x000fea000b800000 */
[----:B------:R-:W-:-:S13]  /*138f0*/  ELECT P6, URZ, PT ;  /* 0x00000000003f782f */ /* 0x000fda00038c0000 */
.L_x_10768:
[----:B------:R-:W-:Y:S05]  /*13900*/  @!P6 BRA `(.L_x_10728) ;  /* 0x000000000094e947 */ /* 0x000fea0003800000 */
[----:B------:R-:W-:-:S06]  /*13910*/  ULOP3.LUT UR4, UR40, 0x2, URZ, 0xfc, !UPT ;  /* 0x0000000228047892 */ /* 0x000fcc000f8efc3f */
[----:B0-----:R-:W-:-:S05]  /*13920*/  IMAD.U32 R0, RZ, RZ, UR4 ;  /* 0x00000004ff007e24 */ /* 0x001fca000f8e00ff */
[----:B------:R-:W-:-:S13]  /*13930*/  ISETP.NE.AND P0, PT, R0, 0x3, PT ;  /* 0x000000030000780c */ /* 0x000fda0003f05270 */
[----:B------:R-:W-:Y:S05]  /*13940*/  @!P0 BRA `(.L_x_10730) ;  /* 0x0000000000048947 */ /* 0x000fea0003800000 */
[----:B------:R-:W-:Y:S01]  /*13950*/  BPT.TRAP 0x1 ;  /* 0x000000040000795c */ /* 0x000fe20000300000 */
.L_x_10730:
        /* <DEDUP_REMOVED lines=12> */
.L_x_10769:
[----:B------:R-:W1:Y:S02]  /*13a20*/  SYNCS.PHASECHK.TRANS64.TRYWAIT P1, [R3+URZ], R0 ;  /* 0x00000000030075a7 */ /* 0x000e64000802017f */
[----:B-1----:R-:W-:Y:S05]  /*13a30*/  @!P1 BRA `(.L_x_10732) ;  /* 0x0000000c00649947 */ /* 0x002fea0003800000 */
.L_x_10770:
[----:B------:R-:W-:Y:S05]  /*13a40*/  @!P0 BRA `(.L_x_10733) ;  /* 0x0000000000048947 */ /* 0x000fea0003800000 */
[----:B------:R-:W-:Y:S01]  /*13a50*/  BPT.TRAP 0x1 ;  /* 0x000000040000795c */ /* 0x000fe20000300000 */
.L_x_10733:
[----:B-1----:R-:W-:-:S04]  /*13a60*/  IMAD R3, R18, 0x8, R7 ;  /* 0x0000000812037824 */ /* 0x002fc800078e0207 */
[----:B------:R-:W1:Y:S02]  /*13a70*/  SYNCS.PHASECHK.TRANS64.TRYWAIT P1, [R3+URZ+0x19c60], R4 ;  /* 0x019c6004030075a7 */ /* 0x000e64000802017f */
[----:B-1----:R-:W-:Y:S05]  /*13a80*/  @!P1 BRA `(.L_x_10734) ;  /* 0x0000000c00649947 */ /* 0x002fea0003800000 */
.L_x_10771:
[----:B------:R-:W-:Y:S05]  /*13a90*/  @!P0 BRA `(.L_x_10735) ;  /* 0x0000000000048947 */ /* 0x000fea0003800000 */
[----:B------:R-:W-:Y:S01]  /*13aa0*/  BPT.TRAP 0x1 ;  /* 0x000000040000795c */ /* 0x000fe20000300000 */
.L_x_10735:
[----:B0-----:R-:W-:-:S04]  /*13ab0*/  IMAD R5, R6, 0x8, R7 ;  /* 0x0000000806057824 */ /* 0x001fc800078e0207 */
[----:B------:R-:W0:Y:S02]  /*13ac0*/  SYNCS.PHASECHK.TRANS64.TRYWAIT P1, [R5+URZ+0x19c60], R0 ;  /* 0x019c6000050075a7 */ /* 0x000e24000802017f */
[----:B0-----:R-:W-:Y:S05]  /*13ad0*/  @!P1 BRA `(.L_x_10736) ;  /* 0x0000000c00649947 */ /* 0x001fea0003800000 */
.L_x_10772:
[----:B------:R-:W-:Y:S05]  /*13ae0*/  @!P0 BRA `(.L_x_10737) ;  /* 0x0000000000048947 */ /* 0x000fea0003800000 */
[----:B------:R-:W-:Y:S01]  /*13af0*/  BPT.TRAP 0x1 ;  /* 0x000000040000795c */ /* 0x000fe20000300000 */
.L_x_10737:
[----:B------:R-:W2:Y:S02]  /*13b00*/  SYNCS.PHASECHK.TRANS64.TRYWAIT P0, [R3+URZ+0x19c80], R4 ;  /* 0x019c8004030075a7 */ /* 0x000ea4000800017f */
[----:B--2---:R-:W-:Y:S05]  /*13b10*/  @!P0 BRA `(.L_x_10738) ;  /* 0x0000000c00688947 */ /* 0x004fea0003800000 */
.L_x_10739:
[----:B---3--:R3:W4:Y:S02]  /*13b20*/  SYNCS.PHASECHK.TRANS64.TRYWAIT P0, [R5+URZ+0x19c80], R0 ;  /* 0x019c8000050075a7 */ /* 0x008724000800017f */
[----:B----4-:R-:W-:Y:S05]  /*13b30*/  @!P0 NANOSLEEP.SYNCS 0x989680 ;  /* 0x009896800000895d */ /* 0x010fea0003900000 */
[----:B------:R-:W4:Y:S02]  /*13b40*/  @!P0 SYNCS.PHASECHK.TRANS64 P0, [R5+URZ+0x19c80], R0 ;  /* 0x019c8000050085a7 */ /* 0x000f24000800007f */
[----:B----4-:R-:W-:Y:S05]  /*13b50*/  @!P0 BRA `(.L_x_10739) ;  /* 0xfffffffc00f08947 */ /* 0x010fea000383ffff */
.L_x_10728:
[----:B------:R-:W-:Y:S05]  /*13b60*/  BSYNC B0 ;  /* 0x0000000000007941 */ /* 0x000fea0003800000 */
.L_x_10727:
[----:B------:R-:W-:Y:S05]  /*13b70*/  EXIT ;  /* 0x000000000000794d */ /* 0x000fea0003800000 */
.L_x_10593:
[----:B0-----:R-:W-:-:S04]  /*13b80*/  IMAD.U32 R3, RZ, RZ, UR47 ;  /* 0x0000002fff037e24 */ /* 0x001fc8000f8e00ff */
[----:B------:R0:W1:Y:S03]  /*13b90*/  SYNCS.PHASECHK.TRANS64.TRYWAIT P0, [R3+URZ+0x19c00], R2 ;  /* 0x019c0002030075a7 */ /* 0x000066000800017f */
[----:B-1----:R-:W-:Y:S05]  /*13ba0*/  @!P0 NANOSLEEP.SYNCS 0x989680 ;  /* 0x009896800000895d */ /* 0x002fea0003900000 */
[----:B------:R-:W1:Y:S02]  /*13bb0*/  @!P0 SYNCS.PHASECHK.TRANS64 P0, [R3+URZ+0x19c00], R2 ;  /* 0x019c0002030085a7 */ /* 0x000e64000800007f */
[----:B-1----:R-:W-:Y:S05]  /*13bc0*/  @!P0 BRA `(.L_x_10593) ;  /* 0xfffffffc00ec8947 */ /* 0x002fea000383ffff */
[----:B------:R-:W-:Y:S05]  /*13bd0*/  BRA `(.L_x_10740) ;  /* 0xfffffee000e47947 */ /* 0x000fea000383ffff */
.L_x_10597:
[----:B-1----:R1:W2:Y:S02]  /*13be0*/  SYNCS.PHASECHK.TRANS64.TRYWAIT P2, [R2+URZ+0x19c30], R3 ;  /* 0x019c3003020075a7 */ /* 0x0022a4000804017f */
[----:B--2---:R-:W-:Y:S05]  /*13bf0*/  @!P2 NANOSLEEP.SYNCS 0x989680 ;  /* 0x009896800000a95d */ /* 0x004fea0003900000 */
[----:B------:R-:W2:Y:S02]  /*13c00*/  @!P2 SYNCS.PHASECHK.TRANS64 P2, [R2+URZ+0x19c30], R3 ;  /* 0x019c30030200a5a7 */ /* 0x000ea4000804007f */
[----:B--2---:R-:W-:Y:S05]  /*13c10*/  @!P2 BRA `(.L_x_10597) ;  /* 0xfffffffc00f0a947 */ /* 0x004fea000383ffff */
[----:B------:R-:W-:Y:S05]  /*13c20*/  BRA `(.L_x_10596) ;  /* 0xfffffee400087947 */ /* 0x000fea000383ffff */
.L_x_10602:
[----:B-1----:R-:W-:-:S04]  /*13c30*/  IMAD.U32 R7, RZ, RZ, UR22 ;  /* 0x00000016ff077e24 */ /* 0x002fc8000f8e00ff */
[----:B------:R1:W2:Y:S03]  /*13c40*/  SYNCS.PHASECHK.TRANS64.TRYWAIT P3, [R7+URZ+0x19c30], R6 ;  /* 0x019c3006070075a7 */ /* 0x0002a6000806017f */
[----:B--2---:R-:W-:Y:S05]  /*13c50*/  @!P3 NANOSLEEP.SYNCS 0x989680 ;  /* 0x009896800000b95d */ /* 0x004fea0003900000 */
[----:B------:R-:W2:Y:S02]  /*13c60*/  @!P3 SYNCS.PHASECHK.TRANS64 P3, [R7+URZ+0x19c30], R6 ;  /* 0x019c30060700b5a7 */ /* 0x000ea4000806007f */
[----:B--2---:R-:W-:Y:S05]  /*13c70*/  @!P3 BRA `(.L_x_10602) ;  /* 0xfffffffc00ecb947 */ /* 0x004fea000383ffff */
[----:B------:R-:W-:Y:S05]  /*13c80*/  BRA `(.L_x_10601) ;  /* 0xffffff0c00b87947 */ /* 0x000fea000383ffff */
.L_x_10606:
[----:B-1----:R-:W-:-:S04]  /*13c90*/  IMAD.U32 R7, RZ, RZ, UR11 ;  /* 0x0000000bff077e24 */ /* 0x002fc8000f8e00ff */
[----:B------:R1:W2:Y:S03]  /*13ca0*/  SYNCS.PHASECHK.TRANS64.TRYWAIT P3, [R7+URZ+0x19c50], R6 ;  /* 0x019c5006070075a7 */ /* 0x0002a6000806017f */
[----:B--2---:R-:W-:Y:S05]  /*13cb0*/  @!P3 NANOSLEEP.SYNCS 0x989680 ;  /* 0x009896800000b95d */ /* 0x004fea0003900000 */
[----:B------:R-:W2:Y:S02]  /*13cc0*/  @!P3 SYNCS.PHASECHK.TRANS64 P3, [R7+URZ+0x19c50], R6 ;  /* 0x019c50060700b5a7 */ /* 0x000ea4000806007f */
[----:B--2---:R-:W-:Y:S05]  /*13cd0*/  @!P3 BRA `(.L_x_10606) ;  /* 0xfffffffc00ecb947 */ /* 0x004fea000383ffff */
[----:B------:R-:W-:Y:S05]  /*13ce0*/  BRA `(.L_x_10605) ;  /* 0xffffff1000087947 */ /* 0x000fea000383ffff */
.L_x_10613:
[----:B-1----:R-:W-:-:S04]  /*13cf0*/  IMAD.U32 R7, RZ, RZ, UR6 ;  /* 0x00000006ff077e24 */ /* 0x002fc8000f8e00ff */
[----:B------:R1:W2:Y:S03]  /*13d00*/  SYNCS.PHASECHK.TRANS64.TRYWAIT P2, [R7+URZ+0x19c30], R6 ;  /* 0x019c3006070075a7 */ /* 0x0002a6000804017f */
[----:B--2---:R-:W-:Y:S05]  /*13d10*/  @!P2 NANOSLEEP.SYNCS 0x989680 ;  /* 0x009896800000a95d */ /* 0x004fea0003900000 */
[----:B------:R-:W2:Y:S02]  /*13d20*/  @!P2 SYNCS.PHASECHK.TRANS64 P2, [R7+URZ+0x19c30], R6 ;  /* 0x019c30060700a5a7 */ /* 0x000ea4000804007f */
[----:B--2---:R-:W-:Y:S05]  /*13d30*/  @!P2 BRA `(.L_x_10613) ;  /* 0xfffffffc00eca947 */ /* 0x004fea000383ffff */
[----:B------:R-:W-:Y:S05]  /*13d40*/  BRA `(.L_x_10612) ;  /* 0xffffff3800d07947 */ /* 0x000fea000383ffff */
.L_x_10617:
[----:B-1----:R-:W-:-:S04]  /*13d50*/  IMAD.U32 R7, RZ, RZ, UR11 ;  /* 0x0000000bff077e24 */ /* 0x002fc8000f8e00ff */
[----:B------:R1:W2:Y:S03]  /*13d60*/  SYNCS.PHASECHK.TRANS64.TRYWAIT P2, [R7+URZ+0x19c50], R6 ;  /* 0x019c5006070075a7 */ /* 0x0002a6000804017f */
[----:B--2---:R-:W-:Y:S05]  /*13d70*/  @!P2 NANOSLEEP.SYNCS 0x989680 ;  /* 0x009896800000a95d */ /* 0x004fea0003900000 */
[----:B------:R-:W2:Y:S02]  /*13d80*/  @!P2 SYNCS.PHASECHK.TRANS64 P2, [R7+URZ+0x19c50], R6 ;  /* 0x019c50060700a5a7 */ /* 0x000ea4000804007f */
[----:B--2---:R-:W-:Y:S05]  /*13d90*/  @!P2 BRA `(.L_x_10617) ;  /* 0xfffffffc00eca947 */ /* 0x004fea000383ffff */
[----:B------:R-:W-:Y:S05]  /*13da0*/  BRA `(.L_x_10616) ;  /* 0xffffff3c00207947 */ /* 0x000fea000383ffff */
.L_x_10623:
[----:B-1----:R-:W-:-:S04]  /*13db0*/  IMAD.U32 R5, RZ, RZ, UR5 ;  /* 0x00000005ff057e24 */ /* 0x002fc8000f8e00ff */
[----:B------:R1:W2:Y:S03]  /*13dc0*/  SYNCS.PHASECHK.TRANS64.TRYWAIT P0, [R5+URZ+0x19c50], R0 ;  /* 0x019c5000050075a7 */ /* 0x0002a6000800017f */
[----:B--2---:R-:W-:Y:S05]  /*13dd0*/  @!P0 NANOSLEEP.SYNCS 0x989680 ;  /* 0x009896800000895d */ /* 0x004fea0003900000 */
[----:B------:R-:W2:Y:S02]  /*13de0*/  @!P0 SYNCS.PHASECHK.TRANS64 P0, [R5+URZ+0x19c50], R0 ;  /* 0x019c5000050085a7 */ /* 0x000ea4000800007f */
[----:B--2---:R-:W-:Y:S05]  /*13df0*/  @!P0 BRA `(.L_x_10623) ;  /* 0xfffffffc00ec8947 */ /* 0x004fea000383ffff */
[----:B------:R-:W-:Y:S05]  /*13e00*/  BRA `(.L_x_10622) ;  /* 0xffffff5c006c7947 */ /* 0x000fea000383ffff */
.L_x_10665:
[----:B------:R-:W-:Y:S02]  /*13e10*/  IMAD.MOV.U32 R13, RZ, RZ, R20 ;  /* 0x000000ffff0d7224 */ /* 0x000fe400078e0014 */
[----:B------:R-:W-:Y:S02]  /*13e20*/  IMAD.MOV.U32 R12, RZ, RZ, RZ ;  /* 0x000000ffff0c7224 */ /* 0x000fe400078e00ff */
[----:B------:R-:W-:Y:S02]  /*13e30*/  IMAD.MOV.U32 R11, RZ, RZ, 0x1f ;  /* 0x0000001fff0b7424 */ /* 0x000fe400078e00ff */
[----:B------:R-:W-:-:S07]  /*13e40*/  IMAD.MOV.U32 R15, RZ, RZ, -0x1 ;  /* 0xffffffffff0f7424 */ /* 0x000fce00078e00ff */
[----:B01----:R-:W-:Y:S05]  /*13e50*/  WARPSYNC.COLLECTIVE R15, `(.L_x_10741) ;  /* 0x000000000f087348 */ /* 0x003fea0003c00000 */
[----:B------:R2:W3:Y:S02]  /*13e60*/  SHFL.IDX P6, R14, R13, R12, R11 ;  /* 0x0000000c0d0e7389 */ /* 0x0004e400000c000b */
[----:B0123--:R-:W-:Y:S01]  /*13e70*/  ENDCOLLECTIVE ;  /* 0x000000000000791b */ /* 0x00ffe20003800000 */
.L_x_10741:
[----:B------:R-:W-:Y:S05]  /*13e80*/  BRA `(.L_x_10742) ;  /* 0xffffffbc008c7947 */ /* 0x000fea000383ffff */
.L_x_10667:
[----:B------:R-:W-:Y:S01]  /*13e90*/  BSSY B0, `(.L_x_10743) ;  /* 0x0000006000007945 */ /* 0x000fe20003800000 */
[----:B------:R-:W-:-:S07]  /*13ea0*/  IMAD.MOV.U32 R15, RZ, RZ, -0x1 ;  /* 0xffffffffff0f7424 */ /* 0x000fce00078e00ff */
[----:B012---:R-:W-:Y:S05]  /*13eb0*/  WARPSYNC.COLLECTIVE R15, `(.L_x_10744) ;  /* 0x000000000f0c7348 */ /* 0x007fea0003c00000 */
[----:B------:R-:W-:Y:S02]  /*13ec0*/  ELECT P6, UR62, PT ;  /* 0x00000000003e782f */ /* 0x000fe400038c0000 */
[----:B------:R-:W-:Y:S01]  /*13ed0*/  MOV R14, UR62 ;  /* 0x0000003e000e7c02 */ /* 0x000fe20008000f00 */
[----:B012---:R-:W-:Y:S10]  /*13ee0*/  ENDCOLLECTIVE ;  /* 0x000000000000791b */ /* 0x007ff40003800000 */
.L_x_10744:
[----:B------:R-:W-:Y:S05]  /*13ef0*/  BSYNC B0 ;  /* 0x0000000000007941 */ /* 0x000fea0003800000 */
.L_x_10743:
[----:B------:R-:W-:Y:S05]  /*13f00*/  BRA `(.L_x_10745) ;  /* 0xffffffbc00907947 */ /* 0x000fea000383ffff */
.L_x_10669:
[----:B---3--:R3:W4:Y:S02]  /*13f10*/  SYNCS.PHASECHK.TRANS64.TRYWAIT P0, [R4+URZ+0x19c80], R3 ;  /* 0x019c8003040075a7 */ /* 0x008724000800017f */
[----:B----4-:R-:W-:Y:S05]  /*13f20*/  @!P0 NANOSLEEP.SYNCS 0x989680 ;  /* 0x009896800000895d */ /* 0x010fea0003900000 */
[----:B------:R-:W4:Y:S02]  /*13f30*/  @!P0 SYNCS.PHASECHK.TRANS64 P0, [R4+URZ+0x19c80], R3 ;  /* 0x019c8003040085a7 */ /* 0x000f24000800007f */
[----:B----4-:R-:W-:Y:S05]  /*13f40*/  @!P0 BRA `(.L_x_10669) ;  /* 0xfffffffc00f08947 */ /* 0x010fea000383ffff */
[----:B------:R-:W-:Y:S05]  /*13f50*/  BRA `(.L_x_10746) ;  /* 0xffffffbc00ec7947 */ /* 0x000fea000383ffff */
.L_x_10671:
[----:B0-----:R0:W4:Y:S02]  /*13f60*/  SYNCS.PHASECHK.TRANS64.TRYWAIT P0, [R4+URZ+0x19c40], R3 ;  /* 0x019c4003040075a7 */ /* 0x001124000800017f */
[----:B----4-:R-:W-:Y:S05]  /*13f70*/  @!P0 NANOSLEEP.SYNCS 0x989680 ;  /* 0x009896800000895d */ /* 0x010fea0003900000 */
[----:B------:R-:W4:Y:S02]  /*13f80*/  @!P0 SYNCS.PHASECHK.TRANS64 P0, [R4+URZ+0x19c40], R3 ;  /* 0x019c4003040085a7 */ /* 0x000f24000800007f */
[----:B----4-:R-:W-:Y:S05]  /*13f90*/  @!P0 BRA `(.L_x_10671) ;  /* 0xfffffffc00f08947 */ /* 0x010fea000383ffff */
[----:B------:R-:W-:Y:S05]  /*13fa0*/  BRA `(.L_x_10747) ;  /* 0xffffffc000707947 */ /* 0x000fea000383ffff */
.L_x_10675:
        /* <DEDUP_REMOVED lines=13> */
.L_x_10748:
[----:B------:R-:W-:Y:S02]  /*14080*/  IMAD.MOV.U32 R13, RZ, RZ, R6 ;  /* 0x000000ffff0d7224 */ /* 0x000fe400078e0006 */
[----:B------:R-:W-:-:S07]  /*14090*/  IMAD.MOV.U32 R2, RZ, RZ, R14 ;  /* 0x000000ffff027224 */ /* 0x000fce00078e000e */
[----:B------:R-:W-:Y:S05]  /*140a0*/  WARPSYNC.COLLECTIVE R15, `(.L_x_10749) ;  /* 0x000000000f087348 */ /* 0x000fea0003c00000 */
[----:B------:R0:W1:Y:S02]  /*140b0*/  SHFL.IDX P6, R14, R13, R12, R11 ;  /* 0x0000000c0d0e7389 */ /* 0x00006400000c000b */
[----:B01----:R-:W-:Y:S01]  /*140c0*/  ENDCOLLECTIVE ;  /* 0x000000000000791b */ /* 0x003fe20003800000 */
.L_x_10749:
[----:B------:R-:W-:Y:S02]  /*140d0*/  IMAD.MOV.U32 R13, RZ, RZ, R0 ;  /* 0x000000ffff0d7224 */ /* 0x000fe400078e0000 */
[----:B------:R-:W-:Y:S02]  /*140e0*/  IMAD.MOV.U32 R12, RZ, RZ, 0x1 ;  /* 0x00000001ff0c7424 */ /* 0x000fe400078e00ff */
[----:B------:R-:W-:-:S07]  /*140f0*/  IMAD.MOV.U32 R3, RZ, RZ, R14 ;  /* 0x000000ffff037224 */ /* 0x000fce00078e000e */
[----:B------:R-:W-:Y:S05]  /*14100*/  WARPSYNC.COLLECTIVE R15, `(.L_x_10750) ;  /* 0x000000000f087348 */ /* 0x000fea0003c00000 */
[----:B------:R0:W1:Y:S02]  /*14110*/  SHFL.IDX P6, R14, R13, R12, R11 ;  /* 0x0000000c0d0e7389 */ /* 0x00006400000c000b */
[----:B01----:R-:W-:Y:S01]  /*14120*/  ENDCOLLECTIVE ;  /* 0x000000000000791b */ /* 0x003fe20003800000 */
.L_x_10750:
        /* <DEDUP_REMOVED lines=10> */
.L_x_10751:
        /* <DEDUP_REMOVED lines=12> */
.L_x_10752:
        /* <DEDUP_REMOVED lines=8> */
.L_x_10753:
        /* <DEDUP_REMOVED lines=10> */
.L_x_10680:
[----:B-1----:R1:W2:Y:S02]  /*143b0*/  SYNCS.PHASECHK.TRANS64.TRYWAIT P0, [R16+URZ+0x19c20], R3 ;  /* 0x019c2003100075a7 */ /* 0x0022a4000800017f */
[----:B--2---:R-:W-:Y:S05]  /*143c0*/  @!P0 NANOSLEEP.SYNCS 0x989680 ;  /* 0x009896800000895d */ /* 0x004fea0003900000 */
[----:B------:R-:W2:Y:S02]  /*143d0*/  @!P0 SYNCS.PHASECHK.TRANS64 P0, [R16+URZ+0x19c20], R3 ;  /* 0x019c2003100085a7 */ /* 0x000ea4000800007f */
[----:B--2---:R-:W-:Y:S05]  /*143e0*/  @!P0 BRA `(.L_x_10680) ;  /* 0xfffffffc00f08947 */ /* 0x004fea000383ffff */
[----:B------:R-:W-:Y:S05]  /*143f0*/  BRA `(.L_x_10755) ;  /* 0xffffffc800ac7947 */ /* 0x000fea000383ffff */
.L_x_10686:
[----:B0-----:R0:W1:Y:S02]  /*14400*/  SYNCS.PHASECHK.TRANS64.TRYWAIT P0, [R6+URZ+0x19c80], R4 ;  /* 0x019c8004060075a7 */ /* 0x001064000800017f */
[----:B-1----:R-:W-:Y:S05]  /*14410*/  @!P0 NANOSLEEP.SYNCS 0x989680 ;  /* 0x009896800000895d */ /* 0x002fea0003900000 */
[----:B------:R-:W1:Y:S02]  /*14420*/  @!P0 SYNCS.PHASECHK.TRANS64 P0, [R6+URZ+0x19c80], R4 ;  /* 0x019c8004060085a7 */ /* 0x000e64000800007f */
[----:B-1----:R-:W-:Y:S05]  /*14430*/  @!P0 BRA `(.L_x_10686) ;  /* 0xfffffffc00f08947 */ /* 0x002fea000383ffff */
[----:B------:R-:W-:Y:S05]  /*14440*/  BRA `(.L_x_10756) ;  /* 0xffffffcc00447947 */ /* 0x000fea000383ffff */
.L_x_10693:
[----:B-1----:R1:W2:Y:S02]  /*14450*/  SYNCS.PHASECHK.TRANS64.TRYWAIT P0, [R6+URZ+0x19c40], R4 ;  /* 0x019c4004060075a7 */ /* 0x0022a4000800017f */
[----:B--2---:R-:W-:Y:S05]  /*14460*/  @!P0 NANOSLEEP.SYNCS 0x989680 ;  /* 0x009896800000895d */ /* 0x004fea0003900000 */
[----:B------:R-:W2:Y:S02]  /*14470*/  @!P0 SYNCS.PHASECHK.TRANS64 P0, [R6+URZ+0x19c40], R4 ;  /* 0x019c4004060085a7 */ /* 0x000ea4000800007f */
[----:B--2---:R-:W-:Y:S05]  /*14480*/  @!P0 BRA `(.L_x_10693) ;  /* 0xfffffffc00f08947 */ /* 0x004fea000383ffff */
[----:B------:R-:W-:Y:S05]  /*14490*/  BRA `(.L_x_10757) ;  /* 0xffffffd0003c7947 */ /* 0x000fea000383ffff */
.L_x_10701:
[----:B0-----:R0:W1:Y:S02]  /*144a0*/  SYNCS.PHASECHK.TRANS64.TRYWAIT P0, [R3+URZ+0x19c70], R4 ;  /* 0x019c7004030075a7 */ /* 0x001064000800017f */
[----:B-1----:R-:W-:Y:S05]  /*144b0*/  @!P0 NANOSLEEP.SYNCS 0x989680 ;  /* 0x009896800000895d */ /* 0x002fea0003900000 */
[----:B------:R-:W1:Y:S02]  /*144c0*/  @!P0 SYNCS.PHASECHK.TRANS64 P0, [R3+URZ+0x19c70], R4 ;  /* 0x019c7004030085a7 */ /* 0x000e64000800007f */
[----:B-1----:R-:W-:Y:S05]  /*144d0*/  @!P0 BRA `(.L_x_10701) ;  /* 0xfffffffc00f08947 */ /* 0x002fea000383ffff */
[----:B------:R-:W-:Y:S05]  /*144e0*/  BRA `(.L_x_10758) ;  /* 0xffffffd400507947 */ /* 0x000fea000383ffff */
.L_x_10703:
[----:B0-----:R0:W1:Y:S02]  /*144f0*/  SYNCS.PHASECHK.TRANS64.TRYWAIT P0, [R3+URZ+0x19c60], R4 ;  /* 0x019c6004030075a7 */ /* 0x001064000800017f */
[----:B-1----:R-:W-:Y:S05]  /*14500*/  @!P0 NANOSLEEP.SYNCS 0x989680 ;  /* 0x009896800000895d */ /* 0x002fea0003900000 */
[----:B------:R-:W1:Y:S02]  /*14510*/  @!P0 SYNCS.PHASECHK.TRANS64 P0, [R3+URZ+0x19c60], R4 ;  /* 0x019c6004030085a7 */ /* 0x000e64000800007f */
[----:B-1----:R-:W-:Y:S05]  /*14520*/  @!P0 BRA `(.L_x_10703) ;  /* 0xfffffffc00f08947 */ /* 0x002fea000383ffff */
[----:B------:R-:W-:Y:S05]  /*14530*/  BRA `(.L_x_10759) ;  /* 0xffffffd400587947 */ /* 0x000fea000383ffff */
.L_x_10710:
[----:B-1----:R1:W2:Y:S02]  /*14540*/  SYNCS.PHASECHK.TRANS64.TRYWAIT P1, [R0+URZ+0x19c70], R3 ;  /* 0x019c7003000075a7 */ /* 0x0022a4000802017f */
[----:B--2---:R-:W-:Y:S05]  /*14550*/  @!P1 NANOSLEEP.SYNCS 0x989680 ;  /* 0x009896800000995d */ /* 0x004fea0003900000 */
[----:B------:R-:W2:Y:S02]  /*14560*/  @!P1 SYNCS.PHASECHK.TRANS64 P1, [R0+URZ+0x19c70], R3 ;  /* 0x019c7003000095a7 */ /* 0x000ea4000802007f */
[----:B--2---:R-:W-:Y:S05]  /*14570*/  @!P1 BRA `(.L_x_10710) ;  /* 0xfffffffc00f09947 */ /* 0x004fea000383ffff */
[----:B------:R-:W-:Y:S05]  /*14580*/  BRA `(.L_x_10760) ;  /* 0xffffffd800fc7947 */ /* 0x000fea000383ffff */
.L_x_10712:
[----:B-1----:R1:W2:Y:S02]  /*14590*/  SYNCS.PHASECHK.TRANS64.TRYWAIT P1, [R0+URZ+0x19c60], R3 ;  /* 0x019c6003000075a7 */ /* 0x0022a4000802017f */
[----:B--2---:R-:W-:Y:S05]  /*145a0*/  @!P1 NANOSLEEP.SYNCS 0x989680 ;  /* 0x009896800000995d */ /* 0x004fea0003900000 */
[----:B------:R-:W2:Y:S02]  /*145b0*/  @!P1 SYNCS.PHASECHK.TRANS64 P1, [R0+URZ+0x19c60], R3 ;  /* 0x019c6003000095a7 */ /* 0x000ea4000802007f */
[----:B--2---:R-:W-:Y:S05]  /*145c0*/  @!P1 BRA `(.L_x_10712) ;  /* 0xfffffffc00f09947 */ /* 0x004fea000383ffff */
[----:B------:R-:W-:Y:S05]  /*145d0*/  BRA `(.L_x_10761) ;  /* 0xffffffdc00007947 */ /* 0x000fea000383ffff */
.L_x_10725:
[----:B0-----:R0:W1:Y:S02]  /*145e0*/  SYNCS.PHASECHK.TRANS64.TRYWAIT P0, [R7+URZ+0x19c20], R0 ;  /* 0x019c2000070075a7 */ /* 0x001064000800017f */
[----:B-1----:R-:W-:Y:S05]  /*145f0*/  @!P0 NANOSLEEP.SYNCS 0x989680 ;  /* 0x009896800000895d */ /* 0x002fea0003900000 */
[----:B------:R-:W1:Y:S02]  /*14600*/  @!P0 SYNCS.PHASECHK.TRANS64 P0, [R7+URZ+0x19c20], R0 ;  /* 0x019c2000070085a7 */ /* 0x000e64000800007f */
[----:B-1----:R-:W-:Y:S05]  /*14610*/  @!P0 BRA `(.L_x_10725) ;  /* 0xfffffffc00f08947 */ /* 0x002fea000383ffff */
[----:B------:R-:W-:Y:S05]  /*14620*/  BRA `(.L_x_10762) ;  /* 0xfffffff000807947 */ /* 0x000fea000383ffff */
.L_x_10726:
        /* <DEDUP_REMOVED lines=11> */
.L_x_10764:
[----:B------:R-:W-:Y:S05]  /*146e0*/  BSYNC B0 ;  /* 0x0000000000007941 */ /* 0x000fea0003800000 */
.L_x_10763:
[----:B------:R-:W-:Y:S05]  /*146f0*/  BRA `(.L_x_10765) ;  /* 0xfffffff000687947 */ /* 0x000fea000383ffff */
.L_x_10729:
[----:B------:R-:W-:Y:S01]  /*14700*/  BSSY B1, `(.L_x_10766) ;  /* 0x0000006000017945 */ /* 0x000fe20003800000 */
[----:B------:R-:W-:-:S07]  /*14710*/  IMAD.MOV.U32 R15, RZ, RZ, -0x1 ;  /* 0xffffffffff0f7424 */ /* 0x000fce00078e00ff */
[----:B0-----:R-:W-:Y:S05]  /*14720*/  WARPSYNC.COLLECTIVE R15, `(.L_x_10767) ;  /* 0x000000000f0c7348 */ /* 0x001fea0003c00000 */
[----:B------:R-:W-:Y:S02]  /*14730*/  ELECT P6, UR62, PT ;  /* 0x00000000003e782f */ /* 0x000fe400038c0000 */
[----:B------:R-:W-:Y:S01]  /*14740*/  MOV R14, UR62 ;  /* 0x0000003e000e7c02 */ /* 0x000fe20008000f00 */
[----:B0-----:R-:W-:Y:S10]  /*14750*/  ENDCOLLECTIVE ;  /* 0x000000000000791b */ /* 0x001ff40003800000 */
.L_x_10767:
[----:B------:R-:W-:Y:S05]  /*14760*/  BSYNC B1 ;  /* 0x0000000000017941 */ /* 0x000fea0003800000 */
.L_x_10766:
[----:B------:R-:W-:Y:S05]  /*14770*/  BRA `(.L_x_10768) ;  /* 0xfffffff000607947 */ /* 0x000fea000383ffff */
.L_x_10731:
[----:B0-----:R0:W1:Y:S02]  /*14780*/  SYNCS.PHASECHK.TRANS64.TRYWAIT P1, [R5+URZ], R4 ;  /* 0x00000004050075a7 */ /* 0x001064000802017f */
[----:B-1----:R-:W-:Y:S05]  /*14790*/  @!P1 NANOSLEEP.SYNCS 0x989680 ;  /* 0x009896800000995d */ /* 0x002fea0003900000 */
[----:B------:R-:W1:Y:S02]  /*147a0*/  @!P1 SYNCS.PHASECHK.TRANS64 P1, [R5+URZ], R4 ;  /* 0x00000004050095a7 */ /* 0x000e64000802007f */
[----:B-1----:R-:W-:Y:S05]  /*147b0*/  @!P1 BRA `(.L_x_10731) ;  /* 0xfffffffc00f09947 */ /* 0x002fea000383ffff */
[----:B------:R-:W-:Y:S05]  /*147c0*/  BRA `(.L_x_10769) ;  /* 0xfffffff000947947 */ /* 0x000fea000383ffff */
.L_x_10732:
[----:B-1----:R1:W2:Y:S02]  /*147d0*/  SYNCS.PHASECHK.TRANS64.TRYWAIT P1, [R3+URZ], R0 ;  /* 0x00000000030075a7 */ /* 0x0022a4000802017f */
[----:B--2---:R-:W-:Y:S05]  /*147e0*/  @!P1 NANOSLEEP.SYNCS 0x989680 ;  /* 0x009896800000995d */ /* 0x004fea0003900000 */
[----:B------:R-:W2:Y:S02]  /*147f0*/  @!P1 SYNCS.PHASECHK.TRANS64 P1, [R3+URZ], R0 ;  /* 0x00000000030095a7 */ /* 0x000ea4000802007f */
[----:B--2---:R-:W-:Y:S05]  /*14800*/  @!P1 BRA `(.L_x_10732) ;  /* 0xfffffffc00f09947 */ /* 0x004fea000383ffff */
[----:B------:R-:W-:Y:S05]  /*14810*/  BRA `(.L_x_10770) ;  /* 0xfffffff000887947 */ /* 0x000fea000383ffff */
.L_x_10734:
[----:B-1----:R1:W2:Y:S02]  /*14820*/  SYNCS.PHASECHK.TRANS64.TRYWAIT P1, [R3+URZ+0x19c60], R4 ;  /* 0x019c6004030075a7 */ /* 0x0022a4000802017f */
[----:B--2---:R-:W-:Y:S05]  /*14830*/  @!P1 NANOSLEEP.SYNCS 0x989680 ;  /* 0x009896800000995d */ /* 0x004fea0003900000 */
[----:B------:R-:W2:Y:S02]  /*14840*/  @!P1 SYNCS.PHASECHK.TRANS64 P1, [R3+URZ+0x19c60], R4 ;  /* 0x019c6004030095a7 */ /* 0x000ea4000802007f */
[----:B--2---:R-:W-:Y:S05]  /*14850*/  @!P1 BRA `(.L_x_10734) ;  /* 0xfffffffc00f09947 */ /* 0x004fea000383ffff */
[----:B------:R-:W-:Y:S05]  /*14860*/  BRA `(.L_x_10771) ;  /* 0xfffffff000887947 */ /* 0x000fea000383ffff */
.L_x_10736:
[----:B0-----:R0:W2:Y:S02]  /*14870*/  SYNCS.PHASECHK.TRANS64.TRYWAIT P1, [R5+URZ+0x19c60], R0 ;  /* 0x019c6000050075a7 */ /* 0x0010a4000802017f */
[----:B--2---:R-:W-:Y:S05]  /*14880*/  @!P1 NANOSLEEP.SYNCS 0x989680 ;  /* 0x009896800000995d */ /* 0x004fea0003900000 */
[----:B------:R-:W2:Y:S02]  /*14890*/  @!P1 SYNCS.PHASECHK.TRANS64 P1, [R5+URZ+0x19c60], R0 ;  /* 0x019c6000050095a7 */ /* 0x000ea4000802007f */
[----:B--2---:R-:W-:Y:S05]  /*148a0*/  @!P1 BRA `(.L_x_10736) ;  /* 0xfffffffc00f09947 */ /* 0x004fea000383ffff */
[----:B------:R-:W-:Y:S05]  /*148b0*/  BRA `(.L_x_10772) ;  /* 0xfffffff000887947 */ /* 0x000fea000383ffff */
.L_x_10738:
[----:B--2---:R2:W3:Y:S02]  /*148c0*/  SYNCS.PHASECHK.TRANS64.TRYWAIT P0, [R3+URZ+0x19c80], R4 ;  /* 0x019c8004030075a7 */ /* 0x0044e4000800017f */
[----:B---3--:R-:W-:Y:S05]  /*148d0*/  @!P0 NANOSLEEP.SYNCS 0x989680 ;  /* 0x009896800000895d */ /* 0x008fea0003900000 */
[----:B------:R-:W3:Y:S02]  /*148e0*/  @!P0 SYNCS.PHASECHK.TRANS64 P0, [R3+URZ+0x19c80], R4 ;  /* 0x019c8004030085a7 */ /* 0x000ee4000800007f */
[----:B---3--:R-:W-:Y:S05]  /*148f0*/  @!P0 BRA `(.L_x_10738) ;  /* 0xfffffffc00f08947 */ /* 0x008fea000383ffff */
[----:B------:R-:W-:Y:S05]  /*14900*/  BRA `(.L_x_10739) ;  /* 0xfffffff000847947 */ /* 0x000fea000383ffff */
.L_x_10773:
        /* <DEDUP_REMOVED lines=15> */
.L_x_13372:


//--------------------- .text._ZN7cutlass13device_kernelIN5flash11enable_sm90INS1_16FlashAttnFwdSm90INS1_25CollectiveMainloopFwdSm90ILi2EN4cute5tupleIJNS5_1CILi1EEES8_S8_EEENS6_IJNS7_ILi192EEENS7_ILi128EEENS7_ILi96EEEEEELi96ENS_12float_e4m3_tEfNS_4arch4Sm90ELb1ELb0ELb1ELb1ELb0ELb1ELb0ELb1ELb1ELb1ELb1ELb0EEENS1_21CollectiveEpilogueFwdINS6_IJSA_SC_SB_EEES9_NS_10bfloat16_tESG_Li384ELb1ELb1ELb1ELb1EEENS1_36VarlenDynamicPersistentTileSchedulerILi192ELi128ELi384ELi128ELb1ELb1ELb1ELb1ELb1ELb1EEEEEEEEEvNT_6ParamsE --------------------------
	.section	.text._ZN7cutlass13device_kernelIN5flash11enable_sm90INS1_16FlashAttnFwdSm90INS1_25CollectiveMainloopFwdSm90ILi2EN4cute5tupleIJNS5_1CILi1EEES8_S8_EEENS6_IJNS7_ILi192EEENS7_ILi128EEENS7_ILi96EEEEEELi96ENS_12float_e4m3_tEfNS_4arch4Sm90ELb1ELb0ELb1ELb1ELb0ELb1ELb0ELb1ELb1ELb1ELb1ELb0EEENS1_21CollectiveEpilogueFwdINS6_IJSA_SC_SB_EEES9_NS_10bfloat16_tESG_Li384ELb1ELb1ELb1ELb1EEENS1_36VarlenDynamicPersistentTileSchedulerILi192ELi128ELi384ELi128ELb1ELb1ELb1ELb1ELb1ELb1EEEEEEEEEvNT_6ParamsE,"ax",@progbits
	.align	128
.text._ZN7cutlass13device_kernelIN5flash11enable_sm90INS1_16FlashAttnFwdSm90INS1_25CollectiveMainloopFwdSm90ILi2EN4cute5tupleIJNS5_1CILi1EEES8_S8_EEENS6_IJNS7_ILi192EEENS7_ILi128EEENS7_ILi96EEEEEELi96ENS_12float_e4m3_tEfNS_4arch4Sm90ELb1ELb0ELb1ELb1ELb0ELb1ELb0ELb1ELb1ELb1ELb1ELb0EEENS1_21CollectiveEpilogueFwdINS6_IJSA_SC_SB_EEES9_NS_10bfloat16_tESG_Li384ELb1ELb1ELb1ELb1EEENS1_36VarlenDynamicPersistentTileSchedulerILi192ELi128ELi384ELi128ELb1ELb1ELb1ELb1ELb1ELb1EEEEEEEEEvNT_6ParamsE:
        .type           _ZN7cutlass13device_kernelIN5flash11enable_sm90INS1_16FlashAttnFwdSm90INS1_25CollectiveMainloopFwdSm90ILi2EN4cute5tupleIJNS5_1CILi1EEES8_S8_EEENS6_IJNS7_ILi192EEENS7_ILi128EEENS7_ILi96EEEEEELi96ENS_12float_e4m3_tEfNS_4arch4Sm90ELb1ELb0ELb1ELb1ELb0ELb1ELb0ELb1ELb1ELb1ELb1ELb0EEENS1_21CollectiveEpilogueFwdINS6_IJSA_SC_SB_EEES9_NS_10bfloat16_tESG_Li384ELb1ELb1ELb1ELb1EEENS1_36VarlenDynamicPersistentTileSchedulerILi192ELi128ELi384ELi128ELb1ELb1ELb1ELb1ELb1ELb1EEEEEEEEEvNT_6ParamsE,@function
        .size           _ZN7cutlass13device_kernelIN5flash11enable_sm90INS1_16FlashAttnFwdSm90INS1_25CollectiveMainloopFwdSm90ILi2EN4cute5tupleIJNS5_1CILi1EEES8_S8_EEENS6_IJNS7_ILi192EEENS7_ILi128EEENS7_ILi96EEEEEELi96ENS_12float_e4m3_tEfNS_4arch4Sm90ELb1ELb0ELb1ELb1ELb0ELb1ELb0ELb1ELb1ELb1ELb1ELb0EEENS1_21CollectiveEpilogueFwdINS6_IJSA_SC_SB_EEES9_NS_10bfloat16_tESG_Li384ELb1ELb1ELb1ELb1EEENS1_36VarlenDynamicPersistentTileSchedulerILi192ELi128ELi384ELi128ELb1ELb1ELb1ELb1ELb1ELb1EEEEEEEEEvNT_6ParamsE,(.L_x_13373 - _ZN7cutlass13device_kernelIN5flash11enable_sm90INS1_16FlashAttnFwdSm90INS1_25CollectiveMainloopFwdSm90ILi2EN4cute5tupleIJNS5_1CILi1EEES8_S8_EEENS6_IJNS7_ILi192EEENS7_ILi128EEENS7_ILi96EEEEEELi96ENS_12float_e4m3_tEfNS_4arch4Sm90ELb1ELb0ELb1ELb1ELb0ELb1ELb0ELb1ELb1ELb1ELb1ELb0EEENS1_21CollectiveEpilogueFwdINS6_IJSA_SC_SB_EEES9_NS_10bfloat16_tESG_Li384ELb1ELb1ELb1ELb1EEENS1_36VarlenDynamicPersistentTileSchedulerILi192ELi128ELi384ELi128ELb1ELb1ELb1ELb1ELb1ELb1EEEEEEEEEvNT_6ParamsE)
        .other          _ZN7cutlass13device_kernelIN5flash11enable_sm90INS1_16FlashAttnFwdSm90INS1_25CollectiveMainloopFwdSm90ILi2EN4cute5tupleIJNS5_1CILi1EEES8_S8_EEENS6_IJNS7_ILi192EEENS7_ILi128EEENS7_ILi96EEEEEELi96ENS_12float_e4m3_tEfNS_4arch4Sm90ELb1ELb0ELb1ELb1ELb0ELb1ELb0ELb1ELb1ELb1ELb1ELb0EEENS1_21CollectiveEpilogueFwdINS6_IJSA_SC_SB_EEES9_NS_10bfloat16_tESG_Li384ELb1ELb1ELb1ELb1EEENS1_36VarlenDynamicPersistentTileSchedulerILi192ELi128ELi384ELi128ELb1ELb1ELb1ELb1ELb1ELb1EEEEEEEEEvNT_6ParamsE,@"STO_CUDA_ENTRY STV_DEFAULT"
_ZN7cutlass13device_kernelIN5flash11enable_sm90INS1_16FlashAttnFwdSm90INS1_25CollectiveMainloopFwdSm90ILi2EN4cute5tupleIJNS5_1CILi1EEES8_S8_EEENS6_IJNS7_ILi192EEENS7_ILi128EEENS7_ILi96EEEEEELi96ENS_12float_e4m3_tEfNS_4arch4Sm90ELb1ELb0ELb1ELb1ELb0ELb1ELb0ELb1ELb1ELb1ELb1ELb0EEENS1_21CollectiveEpilogueFwdINS6_IJSA_SC_SB_EEES9_NS_10bfloat16_tESG_Li384ELb1ELb1ELb1ELb1EEENS1_36VarlenDynamicPersistentTileSchedulerILi192ELi128ELi384ELi128ELb1ELb1ELb1ELb1ELb1ELb1EEEEEEEEEvNT_6ParamsE:
        /* <DEDUP_REMOVED lines=23> */
.L_x_10775:
[----:B------:R-:W-:Y:S05]  /*0170*/  BSYNC B0 ;  /* 0x0000000000007941 */ /* 0x000fea0003800000 */
.L_x_10774:
        /* <DEDUP_REMOVED lines=40> */
.L_x_10776:
        /* <DEDUP_REMOVED lines=22> */
.L_x_10777:
        /* <DEDUP_REMOVED lines=18> */
.L_x_10778:
        /* <DEDUP_REMOVED lines=22> */
.L_x_10779:
        /* <DEDUP_REMOVED lines=22> */
.L_x_10780:
        /* <DEDUP_REMOVED lines=9> */
.L_x_10783:
        /* <DEDUP_REMOVED lines=18> */
[-C--:B------:R-:W-:Y:S02]  /*0af0*/  LEA.HI R3, R21, R21.reuse, RZ, 0x1 ;  /* 0x0000001515037211 */ /* 0x080fe400078f08ff */
[----:B------:R-:W-:Y:S02]  /*0b00*/  SHF.R.S32.HI R0, RZ, 0x1f, R21 ;  /* 0x0000001fff007819 */ /* 0x000fe40000011415 */
[--C-:B------:R-:W-:Y:S02]  /*0b10*/  SHF.R.S32.HI R19, RZ, 0x1, R3.reuse ;  /* 0x00000001ff137819 */ /* 0x100fe40000011403 */
[----:B------:R-:W-:Y:S02]  /*0b20*/  SHF.R.S32.HI R6, RZ, 0x1f, R3 ;  /* 0x0000001fff067819 */ /* 0x000fe40000011403 */
[----:B------:R-:W-:Y:S02]  /*0b30*/  LOP3.LUT R3, R3, 0xfffffffe, RZ, 0xc0, !PT ;  /* 0xfffffffe03037812 */ /* 0x000fe400078ec0ff */
[----:B------:R-:W-:-:S02]  /*0b40*/  LEA.HI R2, R0, R21, RZ, 0x5 ;  /* 0x0000001500027211 */ /* 0x000fc400078f28ff */
[----:B------:R-:W-:Y:S01]  /*0b50*/  LEA.HI R5, R0, R21, RZ, 0x4 ;  /* 0x0000001500057211 */ /* 0x000fe200078f20ff */
[----:B------:R-:W-:Y:S01]  /*0b60*/  IMAD.IADD R20, R21, 0x1, -R3 ;  /* 0x0000000115147824 */ /* 0x000fe200078e0a03 */
[----:B------:R-:W-:Y:S01]  /*0b70*/  LEA.HI R6, R6, R19, RZ, 0x2 ;  /* 0x0000001306067211 */ /* 0x000fe200078f10ff */
[----:B------:R-:W-:Y:S01]  /*0b80*/  IMAD.SHL.U32 R4, R2, 0x10, RZ ;  /* 0x0000001002047824 */ /* 0x000fe200078e00ff */
[----:B------:R-:W-:Y:S01]  /*0b90*/  LOP3.LUT R2, R5, 0x7fffff0, RZ, 0xc0, !PT ;  /* 0x07fffff005027812 */ /* 0x000fe200078ec0ff */
[----:B------:R-:W-:Y:S01]  /*0ba0*/  IMAD.SHL.U32 R154, R20, 0x8, RZ ;  /* 0x00000008149a7824 */ /* 0x000fe200078e00ff */
[----:B------:R-:W-:Y:S02]  /*0bb0*/  LOP3.LUT R6, R6, 0x7fffffc, RZ, 0xc0, !PT ;  /* 0x07fffffc06067812 */ /* 0x000fe400078ec0ff */
[----:B------:R-:W-:Y:S01]  /*0bc0*/  LOP3.LUT R7, R4, 0xfffffe00, RZ, 0xc0, !PT ;  /* 0xfffffe0004077812 */ /* 0x000fe200078ec0ff */
[----:B------:R-:W-:Y:S02]  /*0bd0*/  VIADD R13, R154, 0x20 ;  /* 0x000000209a0d7836 */ /* 0x000fe40000000000 */
[----:B------:R-:W-:Y:S01]  /*0be0*/  IMAD.IADD R4, R21, 0x1, -R2 ;  /* 0x0000000115047824 */ /* 0x000fe200078e0a02 */
[----:B------:R-:W-:Y:S01]  /*0bf0*/  LEA.HI R2, R0, R21, RZ, 0x7 ;  /* 0x0000001500027211 */ /* 0x000fe200078f38ff */
[----:B------:R-:W-:Y:S01]  /*0c00*/  IMAD.IADD R6, R19, 0x1, -R6 ;  /* 0x0000000113067824 */ /* 0x000fe200078e0a06 */
[----:B------:R0:W-:Y:S01]  /*0c10*/  STL [R1+0xc], R13 ;  /* 0x00000c0d01007387 */ /* 0x0001e20000100800 */
[----:B------:R-:W-:Y:S01]  /*0c20*/  IMAD R9, R4, 0x20, R7 ;  /* 0x0000002004097824 */ /* 0x000fe200078e0207 */
[----:B------:R-:W-:-:S02]  /*0c30*/  LOP3.LUT R7, R2, 0xffffff80, RZ, 0xc0, !PT ;  /* 0xffffff8002077812 */ /* 0x000fc400078ec0ff */
[----:B------:R-:W2:Y:S01]  /*0c40*/  LDL.LU R17, [R1+0x4c] ;  /* 0x00004c0001117983 */ /* 0x000ea20000300800 */
[----:B------:R-:W-:Y:S02]  /*0c50*/  LEA.HI R4, R0, R21, RZ, 0x3 ;  /* 0x0000001500047211 */ /* 0x000fe400078f18ff */
[----:B------:R-:W-:Y:S01]  /*0c60*/  IMAD.IADD R15, R21, 0x1, -R7 ;  /* 0x00000001150f7824 */ /* 0x000fe200078e0a07 */
[----:B------:R-:W-:Y:S02]  /*0c70*/  SHF.R.S32.HI R7, RZ, 0x4, R5 ;  /* 0x00000004ff077819 */ /* 0x000fe40000011405 */
[----:B------:R-:W-:Y:S02]  /*0c80*/  SHF.R.S32.HI R18, RZ, 0x7, R2 ;  /* 0x00000007ff127819 */ /* 0x000fe40000011402 */
[----:B------:R-:W-:Y:S01]  /*0c90*/  LEA.HI R5, R5, R7, RZ, 0x1 ;  /* 0x0000000705057211 */ /* 0x000fe200078f08ff */
[----:B------:R-:W-:Y:S01]  /*0ca0*/  IMAD R11, R7, 0x8, R6 ;  /* 0x00000008070b7824 */ /* 0x000fe200078e0206 */
[----:B------:R-:W-:Y:S01]  /*0cb0*/  SHF.R.S32.HI R8, RZ, 0x1f, R15 ;  /* 0x0000001fff087819 */ /* 0x000fe2000001140f */
[----:B------:R-:W-:Y:S01]  /*0cc0*/  IMAD.IADD R6, R154, 0x1, R13 ;  /* 0x000000019a067824 */ /* 0x000fe200078e020d */
[----:B------:R-:W-:-:S02]  /*0cd0*/  LOP3.LUT R2, R5, 0x1ffffffe, RZ, 0xc0, !PT ;  /* 0x1ffffffe05027812 */ /* 0x000fc400078ec0ff */
[----:B------:R-:W-:Y:S02]  /*0ce0*/  LEA.HI R10, R8, R15, RZ, 0x2 ;  /* 0x0000000f080a7211 */ /* 0x000fe400078f10ff */
[----:B------:R-:W-:Y:S01]  /*0cf0*/  SHF.R.S32.HI R4, RZ, 0x3, R4 ;  /* 0x00000003ff047819 */ /* 0x000fe20000011404 */
[----:B------:R-:W-:Y:S01]  /*0d00*/  IMAD.IADD R2, R7, 0x1, -R2 ;  /* 0x0000000107027824 */ /* 0x000fe200078e0a02 */
[--C-:B------:R-:W-:Y:S02]  /*0d10*/  SHF.R.S32.HI R5, RZ, 0x2, R10.reuse ;  /* 0x00000002ff057819 */ /* 0x100fe4000001140a */
[----:B------:R-:W-:Y:S02]  /*0d20*/  SHF.R.S32.HI R12, RZ, 0x1f, R10 ;  /* 0x0000001fff0c7819 */ /* 0x000fe4000001140a */
[----:B------:R-:W-:Y:S01]  /*0d30*/  SHF.R.S32.HI R7, RZ, 0x1f, R6 ;  /* 0x0000001fff077819 */ /* 0x000fe20000011406 */
[----:B------:R-:W-:Y:S01]  /*0d40*/  IMAD.SHL.U32 R4, R4, 0x80, RZ ;  /* 0x0000008004047824 */ /* 0x000fe200078e00ff */
[----:B------:R-:W-:-:S02]  /*0d50*/  LEA.HI R12, R12, R5, RZ, 0x3 ;  /* 0x000000050c0c7211 */ /* 0x000fc400078f18ff */
[CC--:B------:R-:W-:Y:S02]  /*0d60*/  LEA.HI R14, R7.reuse, R6.reuse, RZ, 0x4 ;  /* 0x00000006070e7211 */ /* 0x0c0fe400078f20ff */
[----:B------:R-:W-:Y:S02]  /*0d70*/  LEA.HI R6, R7, R6, RZ, 0x5 ;  /* 0x0000000607067211 */ /* 0x000fe400078f28ff */
[----:B------:R-:W-:Y:S02]  /*0d80*/  LOP3.LUT R157, R4, 0x80, RZ, 0xc0, !PT ;  /* 0x00000080049d7812 */ /* 0x000fe400078ec0ff */
[----:B------:R-:W-:Y:S02]  /*0d90*/  LOP3.LUT R12, R12, 0xfffffff8, RZ, 0xc0, !PT ;  /* 0xfffffff80c0c7812 */ /* 0x000fe400078ec0ff */
[----:B------:R-:W-:Y:S01]  /*0da0*/  LEA.HI R8, R8, R15, RZ, 0x5 ;  /* 0x0000000f08087211 */ /* 0x000fe200078f28ff */
[----:B------:R-:W-:Y:S01]  /*0db0*/  IMAD.SHL.U32 R11, R11, 0x20, RZ ;  /* 0x000000200b0b7824 */ /* 0x000fe200078e00ff */
[----:B------:R-:W-:-:S02]  /*0dc0*/  SHF.R.S32.HI R6, RZ, 0x5, R6 ;  /* 0x00000005ff067819 */ /* 0x000fc40000011406 */
[----:B0-----:R-:W-:Y:S02]  /*0dd0*/  SHF.R.U32.HI R13, RZ, 0x3, R157 ;  /* 0x00000003ff0d7819 */ /* 0x001fe4000001169d */
[----:B------:R-:W-:Y:S01]  /*0de0*/  LOP3.LUT R4, R157, 0x10, R14, 0xf8, !PT ;  /* 0x000000109d047812 */ /* 0x000fe200078ef80e */
[----:B------:R-:W-:Y:S01]  /*0df0*/  IMAD.IADD R5, R5, 0x1, -R12 ;  /* 0x0000000105057824 */ /* 0x000fe200078e0a0c */
[----:B------:R-:W-:Y:S01]  /*0e00*/  SHF.R.S32.HI R8, RZ, 0x5, R8 ;  /* 0x00000005ff087819 */ /* 0x000fe20000011408 */
[----:B------:R-:W-:Y:S01]  /*0e10*/  IMAD R7, R6, 0x1800, R11 ;  /* 0x0000180006077824 */ /* 0x000fe200078e020b */
[----:B------:R-:W-:Y:S01]  /*0e20*/  LOP3.LUT R4, R4, R13, RZ, 0x3c, !PT ;  /* 0x0000000d04047212 */ /* 0x000fe200078e3cff */
[----:B------:R-:W-:-:S04]  /*0e30*/  IMAD.HI R3, R18, 0x55555556, RZ ;  /* 0x5555555612037827 */ /* 0x000fc800078e02ff */
[----:B------:R-:W-:Y:S02]  /*0e40*/  IMAD R8, R8, 0x10, R5 ;  /* 0x0000001008087824 */ /* 0x000fe400078e0205 */
[----:B------:R-:W-:Y:S01]  /*0e50*/  IMAD R5, R2, 0x8, R9 ;  /* 0x0000000802057824 */ /* 0x000fe200078e0209 */
[----:B------:R-:W-:Y:S01]  /*0e60*/  IADD3 R2, R16, R7, R4 ;  /* 0x0000000710027210 */ /* 0x000fe20007ffe004 */
[----:B------:R-:W-:Y:S01]  /*0e70*/  STL [R1+0x10], R11 ;  /* 0x0000100b01007387 */ /* 0x000fe20000100800 */
[----:B------:R-:W-:Y:S02]  /*0e80*/  LEA.HI R0, R0, R21, RZ, 0x2 ;  /* 0x0000001500007211 */ /* 0x000fe400078f10ff */
[----:B------:R-:W-:Y:S01]  /*0e90*/  LEA.HI R3, R3, R3, RZ, 0x1 ;  /* 0x0000000303037211 */ /* 0x000fe200078f08ff */
[----:B------:R-:W-:Y:S04]  /*0ea0*/  STL [R1+0x88], R5 ;  /* 0x0000880501007387 */ /* 0x000fe80000100800 */
[----:B------:R0:W-:Y:S01]  /*0eb0*/  STL [R1+0x80], R2 ;  /* 0x0000800201007387 */ /* 0x0001e20000100800 */
[----:B------:R-:W-:Y:S01]  /*0ec0*/  IMAD R3, R3, -0x3, R18 ;  /* 0xfffffffd03037824 */ /* 0x000fe200078e0212 */
[----:B0-----:R-:W-:-:S03]  /*0ed0*/  LOP3.LUT R2, R0, 0xfffffffc, RZ, 0xc0, !PT ;  /* 0xfffffffc00027812 */ /* 0x001fc600078ec0ff */
[----:B------:R-:W-:Y:S02]  /*0ee0*/  IMAD R3, R3, 0x40, R8 ;  /* 0x0000004003037824 */ /* 0x000fe400078e0208 */
[----:B------:R-:W-:Y:S01]  /*0ef0*/  IMAD.IADD R6, R21, 0x1, -R2 ;  /* 0x0000000115067824 */ /* 0x000fe200078e0a02 */
[----:B------:R-:W-:Y:S01]  /*0f00*/  SHF.R.S32.HI R2, RZ, 0x2, R0 ;  /* 0x00000002ff027819 */ /* 0x000fe20000011400 */
[----:B------:R-:W-:Y:S01]  /*0f10*/  VIADD R5, R154, 0x10 ;  /* 0x000000109a057836 */ /* 0x000fe20000000000 */
[----:B------:R-:W-:Y:S01]  /*0f20*/  SHF.R.S32.HI R0, RZ, 0x1f, R19 ;  /* 0x0000001fff007819 */ /* 0x000fe20000011413 */
[----:B------:R-:W-:Y:S01]  /*0f30*/  IMAD.SHL.U32 R22, R20, 0x10, RZ ;  /* 0x0000001014167824 */ /* 0x000fe200078e00ff */
[C---:B------:R-:W-:Y:S01]  /*0f40*/  LEA.HI R0, R6.reuse, R6, RZ, 0x1 ;  /* 0x0000000606007211 */ /* 0x040fe200078f08ff */
[----:B------:R-:W-:Y:S01]  /*0f50*/  IMAD.SHL.U32 R4, R6, 0x8, RZ ;  /* 0x0000000806047824 */ /* 0x000fe200078e00ff */
[----:B------:R-:W-:Y:S01]  /*0f60*/  STL [R1+0x84], R3 ;  /* 0x0000840301007387 */ /* 0x000fe20000100800 */
[----:B------:R-:W-:-:S03]  /*0f70*/  LOP3.LUT R10, R10, 0x7ffffffc, RZ, 0xc0, !PT ;  /* 0x7ffffffc0a0a7812 */ /* 0x000fc600078ec0ff */
[----:B------:R-:W-:Y:S01]  /*0f80*/  STL [R1+0x50], RZ ;  /* 0x000050ff01007387 */ /* 0x000fe20000100800 */
[----:B------:R-:W-:-:S03]  /*0f90*/  LOP3.LUT R2, R0, 0x1ffffffe, RZ, 0xc0, !PT ;  /* 0x1ffffffe00027812 */ /* 0x000fc600078ec0ff */
[----:B------:R0:W-:Y:S01]  /*0fa0*/  STL [R1+0x8], R5 ;  /* 0x0000080501007387 */ /* 0x0001e20000100800 */
[----:B------:R-:W-:Y:S01]  /*0fb0*/  LOP3.LUT R0, R157, 0x10, R22, 0xf8, !PT ;  /* 0x000000109d007812 */ /* 0x000fe200078ef816 */
[----:B------:R-:W-:Y:S02]  /*0fc0*/  IMAD.IADD R10, R15, 0x1, -R10 ;  /* 0x000000010f0a7824 */ /* 0x000fe400078e0a0a */
[----:B------:R1:W-:Y:S01]  /*0fd0*/  STL [R1+0x40], R4 ;  /* 0x0000400401007387 */ /* 0x0003e20000100800 */
[----:B------:R-:W-:Y:S01]  /*0fe0*/  LOP3.LUT R0, R0, R13, RZ, 0x3c, !PT ;  /* 0x0000000d00007212 */ /* 0x000fe200078e3cff */
[C---:B0-----:R-:W-:Y:S02]  /*0ff0*/  VIADD R5, R4.reuse, 0x20 ;  /* 0x0000002004057836 */ /* 0x041fe40000000000 */
[----:B-1----:R-:W-:-:S03]  /*1000*/  VIADD R4, R4, 0x40 ;  /* 0x0000004004047836 */ /* 0x002fc60000000000 */
[----:B------:R0:W-:Y:S01]  /*1010*/  STL [R1+0x58], R5 ;  /* 0x0000580501007387 */ /* 0x0001e20000100800 */
[----:B------:R-:W-:Y:S02]  /*1020*/  IMAD.IADD R2, R6, 0x1, -R2 ;  /* 0x0000000106027824 */ /* 0x000fe400078e0a02 */
[----:B------:R-:W-:Y:S01]  /*1030*/  IMAD.SHL.U32 R6, R10, 0x2, RZ ;  /* 0x000000020a067824 */ /* 0x000fe200078e00ff */
[----:B------:R1:W-:Y:S01]  /*1040*/  STL [R1+0x60], R4 ;  /* 0x0000600401007387 */ /* 0x0003e20000100800 */
[----:B------:R-:W-:Y:S01]  /*1050*/  IMAD.IADD R0, R11, 0x1, R0 ;  /* 0x000000010b007824 */ /* 0x000fe200078e0200 */
[----:B0-----:R-:W-:Y:S02]  /*1060*/  SHF.R.S32.HI R5, RZ, 0x1f, R5 ;  /* 0x0000001fff057819 */ /* 0x001fe40000011405 */
[----:B-1----:R-:W-:-:S03]  /*1070*/  SHF.R.S32.HI R4, RZ, 0x1f, R4 ;  /* 0x0000001fff047819 */ /* 0x002fc60000011404 */
[----:B------:R0:W-:Y:S01]  /*1080*/  STL [R1+0x90], R5 ;  /* 0x0000900501007387 */ /* 0x0001e20000100800 */
[----:B------:R-:W-:-:S03]  /*1090*/  SHF.R.S32.HI R7, RZ, 0x4, R14 ;  /* 0x00000004ff077819 */ /* 0x000fc6000001140e */
[----:B------:R-:W-:Y:S04]  /*10a0*/  STL [R1+0x24], R6 ;  /* 0x0000240601007387 */ /* 0x000fe80000100800 */
[----:B------:R1:W-:Y:S01]  /*10b0*/  STL [R1+0x8c], R4 ;  /* 0x00008c0401007387 */ /* 0x0003e20000100800 */
[----:B0-----:R-:W-:-:S03]  /*10c0*/  VIADD R5, R6, 0x48 ;  /* 0x0000004806057836 */ /* 0x001fc60000000000 */
[----:B------:R0:W-:Y:S01]  /*10d0*/  STL [R1+0x34], R0 ;  /* 0x0000340001007387 */ /* 0x0001e20000100800 */
[----:B-1----:R-:W-:-:S03]  /*10e0*/  VIADD R4, R6, 0x50 ;  /* 0x0000005006047836 */ /* 0x002fc60000000000 */
[----:B------:R1:W-:Y:S01]  /*10f0*/  STL [R1+0x6c], R5 ;  /* 0x00006c0501007387 */ /* 0x0003e20000100800 */
[----:B0-----:R-:W-:Y:S01]  /*1100*/  VIADD R0, R6, 0x58 ;  /* 0x0000005806007836 */ /* 0x001fe20000000000 */
[----:B------:R-:W-:Y:S02]  /*1110*/  SHF.R.S32.HI R6, RZ, 0x1f, R5 ;  /* 0x0000001fff067819 */ /* 0x000fe40000011405 */
[----:B------:R-:W-:Y:S04]  /*1120*/  STL [R1+0x70], R7 ;  /* 0x0000700701007387 */ /* 0x000fe80000100800 */
[----:B------:R0:W-:Y:S01]  /*1130*/  STL [R1+0x68], R4 ;  /* 0x0000680401007387 */ /* 0x0001e20000100800 */
[----:B-1----:R-:W-:-:S03]  /*1140*/  SHF.R.S32.HI R5, RZ, 0x1f, R4 ;  /* 0x0000001fff057819 */ /* 0x002fc60000011404 */
[----:B------:R-:W-:Y:S04]  /*1150*/  STL [R1+0x7c], R6 ;  /* 0x00007c0601007387 */ /* 0x000fe80000100800 */
[----:B------:R1:W-:Y:S01]  /*1160*/  STL [R1+0x64], R0 ;  /* 0x0000640001007387 */ /* 0x0003e20000100800 */
[----:B0-----:R-:W-:-:S03]  /*1170*/  SHF.R.S32.HI R4, RZ, 0x1f, R0 ;  /* 0x0000001fff047819 */ /* 0x001fc60000011400 */
[----:B------:R0:W-:Y:S01]  /*1180*/  STL [R1+0x78], R5 ;  /* 0x0000780501007387 */ /* 0x0001e20000100800 */
[----:B-1----:R-:W-:-:S05]  /*1190*/  IMAD R0, R2, 0x8, R3 ;  /* 0x0000000802007824 */ /* 0x002fca00078e0203 */
[----:B------:R0:W-:Y:S04]  /*11a0*/  STL [R1+0x38], R0 ;  /* 0x0000380001007387 */ /* 0x0001e80000100800 */
[----:B------:R0:W-:Y:S01]  /*11b0*/  STL [R1+0x74], R4 ;  /* 0x0000740401007387 */ /* 0x0001e20000100800 */
[----:B------:R-:W-:Y:S02]  /*11c0*/  IMAD.MOV.U32 R156, RZ, RZ, RZ ;  /* 0x000000ffff9c7224 */ /* 0x000fe400078e00ff */
[----:B------:R-:W-:Y:S02]  /*11d0*/  IMAD.MOV.U32 R152, RZ, RZ, RZ ;  /* 0x000000ffff987224 */ /* 0x000fe400078e00ff */
[----:B------:R-:W-:Y:S01]  /*11e0*/  IMAD.MOV.U32 R18, RZ, RZ, RZ ;  /* 0x000000ffff127224 */ /* 0x000fe200078e00ff */
[----:B--2---:R-:W-:Y:S01]  /*11f0*/  LOP3.LUT R153, R17, 0x1, RZ, 0xfc, !PT ;  /* 0x0000000111997812 */ /* 0x004fe200078efcff */
[----:B0-----:R-:W-:-:S07]  /*1200*/  IMAD.MOV.U32 R17, RZ, RZ, RZ ;  /* 0x000000ffff117224 */ /* 0x001fce00078e00ff */
.L_x_10920:
[----:B012-4-:R-:W0:Y:S01]  /*1210*/  LDC.64 R2, c[0x0][0xc88] ;  /* 0x00032200ff027b82 */ /* 0x017e220000000a00 */
[----:B------:R-:W-:Y:S01]  /*1220*/  ULDC.64 UR4, c[0x0][0xa28] ;  /* 0x00028a0000047ab9 */ /* 0x000fe20000000a00 */
[----:B------:R-:W-:Y:S01]  /*1230*/  ULDC.64 UR8, c[0x0][0xa18] ;  /* 0x0002860000087ab9 */ /* 0x000fe20000000a00 */
[----:B------:R-:W-:Y:S01]  /*1240*/  ULDC.64 UR6, c[0x0][0xa08] ;  /* 0x0002820000067ab9 */ /* 0x000fe20000000a00 */
[----:B0-----:R-:W-:-:S05]  /*1250*/  IMAD.WIDE R2, R31, 0x4, R2 ;  /* 0x000000041f027825 */ /* 0x001fca00078e0202 */
[----:B---3--:R-:W2:Y:S01]  /*1260*/  LDG.E R32, desc[UR40][R2.64] ;  /* 0x0000002802207981 */ /* 0x008ea2000c1e1900 */
[----:B------:R-:W-:Y:S01]  /*1270*/  ISETP.NE.U32.AND P2, PT, RZ, UR4, PT ;  /* 0x00000004ff007c0c */ /* 0x000fe2000bf45070 */
[----:B------:R-:W-:Y:S01]  /*1280*/  IMAD.MOV.U32 R9, RZ, RZ, RZ ;  /* 0x000000ffff097224 */ /* 0x000fe200078e00ff */
[----:B------:R-:W-:Y:S01]  /*1290*/  ISETP.NE.U32.AND P1, PT, RZ, UR8, PT ;  /* 0x00000008ff007c0c */ /* 0x000fe2000bf25070 */
[----:B-----5:R-:W-:Y:S01]  /*12a0*/  IMAD.MOV.U32 R27, RZ, RZ, RZ ;  /* 0x000000ffff1b7224 */ /* 0x020fe200078e00ff */
        /* <DEDUP_REMOVED lines=11> */
[----:B------:R0:W-:Y:S01]  /*1360*/  STL [R1+0x54], R0 ;  /* 0x0000540001007387 */ /* 0x0001e20000100800 */
[----:B------:R-:W-:-:S03]  /*1370*/  IADD3 R6, P4, R34, UR6, RZ ;  /* 0x0000000622067c10 */ /* 0x000fc6000ff9e0ff */
[----:B------:R1:W5:Y:S01]  /*1380*/  @P2 LDG.E R9, desc[UR40][R2.64] ;  /* 0x0000002802092981 */ /* 0x000362000c1e1900 */
[----:B------:R-:W-:Y:S02]  /*1390*/  @P1 IADD3 R4, P2, R34, UR8, RZ ;  /* 0x0000000822041c10 */ /* 0x000fe4000ff5e0ff */
[C---:B------:R-:W-:Y:S01]  /*13a0*/  IADD3.X R7, R33.reuse, UR7, RZ, P4, !PT ;  /* 0x0000000721077c10 */ /* 0x040fe2000a7fe4ff */
[----:B------:R-:W-:Y:S01]  /*13b0*/  STL [R1+0x48], R34 ;  /* 0x0000482201007387 */ /* 0x000fe20000100800 */
[----:B------:R-:W-:Y:S01]  /*13c0*/  @P1 IADD3.X R5, R33, UR9, RZ, P2, !PT ;  /* 0x0000000921051c10 */ /* 0x000fe200097fe4ff */
[----:B0-----:R-:W-:Y:S01]  /*13d0*/  IMAD.U32 R0, RZ, RZ, UR4 ;  /* 0x00000004ff007e24 */ /* 0x001fe2000f8e00ff */
[----:B------:R-:W-:Y:S01]  /*13e0*/  LOP3.LUT R31, R30, 0xffff, RZ, 0xc0, !PT ;  /* 0x0000ffff1e1f7812 */ /* 0x000fe200078ec0ff */
[----:B------:R0:W5:Y:S01]  /*13f0*/  @P0 LDG.E R27, desc[UR40][R6.64] ;  /* 0x00000028061b0981 */ /* 0x000162000c1e1900 */
[----:B------:R-:W-:Y:S01]  /*1400*/  ULDC.64 UR4, c[0x0][0x418] ;  /* 0x0001060000047ab9 */ /* 0x000fe20000000a00 */
[----:B------:R-:W-:-:S02]  /*1410*/  ULDC.64 UR8, c[0x0][0xa20] ;  /* 0x0002880000087ab9 */ /* 0x000fc40000000a00 */
[----:B------:R-:W2:Y:S04]  /*1420*/  @P1 LDG.E R0, desc[UR40][R4.64] ;  /* 0x0000002804001981 */ /* 0x000ea8000c1e1900 */
[----:B------:R-:W-:Y:S01]  /*1430*/  STL [R1+0x4c], R33 ;  /* 0x00004c2101007387 */ /* 0x000fe20000100800 */
[----:B------:R-:W-:Y:S01]  /*1440*/  UISETP.NE.U32.AND UP0, UPT, UR4, URZ, UPT ;  /* 0x0000003f0400728c */ /* 0x000fe2000bf05070 */
[----:B-1----:R-:W-:Y:S02]  /*1450*/  LOP3.LUT R2, R30, 0xff000000, RZ, 0xc0, !PT ;  /* 0xff0000001e027812 */ /* 0x002fe400078ec0ff */
[----:B------:R-:W-:Y:S01]  /*1460*/  ULDC UR4, c[0x0][0x424] ;  /* 0x0001090000047ab9 */ /* 0x000fe20000000800 */
[----:B------:R-:W-:Y:S01]  /*1470*/  UISETP.NE.AND.EX UP0, UPT, UR5, URZ, UPT, UP0 ;  /* 0x0000003f0500728c */ /* 0x000fe2000bf05300 */
[----:B------:R-:W-:-:S02]  /*1480*/  ISETP.NE.U32.AND P2, PT, RZ, UR8, PT ;  /* 0x00000008ff007c0c */ /* 0x000fc4000bf45070 */
[----:B------:R-:W-:Y:S01]  /*1490*/  ULDC UR5, c[0x0][0x2f0] ;  /* 0x0000bc0000057ab9 */ /* 0x000fe20000000800 */
[----:B------:R-:W-:Y:S01]  /*14a0*/  USEL UR4, UR4, 0x1, UP0 ;  /* 0x0000000104047887 */ /* 0x000fe20008000000 */
[----:B------:R-:W-:Y:S02]  /*14b0*/  SHF.R.U32.HI R3, RZ, 0x8, R2 ;  /* 0x00000008ff037819 */ /* 0x000fe40000011602 */
[----:B------:R-:W-:Y:S01]  /*14c0*/  ISETP.NE.AND.EX P2, PT, RZ, UR9, PT, P2 ;  /* 0x00000009ff007c0c */ /* 0x000fe2000bf45320 */
[----:B------:R-:W-:-:S03]  /*14d0*/  UIMAD UR4, UR4, UR5, URZ ;  /* 0x00000005040472a4 */ /* 0x000fc6000f8e023f */
[----:B------:R-:W-:Y:S01]  /*14e0*/  ULDC UR5, c[0x0][0x348] ;  /* 0x0000d20000057ab9 */ /* 0x000fe20000000800 */
[----:B--2---:R1:W-:Y:S04]  /*14f0*/  STL [R1+0x20], R0 ;  /* 0x0000200001007387 */ /* 0x0043e80000100800 */
[----:B------:R0:W-:Y:S01]  /*1500*/  STL [R1+0x30], R31 ;  /* 0x0000301f01007387 */ /* 0x0001e20000100800 */
[----:B------:R-:W-:Y:S01]  /*1510*/  IMAD.MOV.U32 R10, RZ, RZ, R0 ;  /* 0x000000ffff0a7224 */ /* 0x000fe200078e0000 */
[----:B-1----:R-:W-:-:S04]  /*1520*/  LOP3.LUT R0, R30, 0xff0000, RZ, 0xc0, !PT ;  /* 0x00ff00001e007812 */ /* 0x002fc800078ec0ff */
[----:B------:R-:W-:Y:S01]  /*1530*/  LEA.HI R8, R0, R3, RZ, 0x10 ;  /* 0x0000000300087211 */ /* 0x000fe200078f80ff */
[----:B------:R-:W-:Y:S06]  /*1540*/  @P1 BRA `(.L_x_10785) ;  /* 0x0000000000281947 */ /* 0x000fec0003800000 */
[----:B------:R-:W-:Y:S02]  /*1550*/  ULDC.64 UR6, c[0x0][0xa00] ;  /* 0x0002800000067ab9 */ /* 0x000fe40000000a00 */
[----:B------:R-:W-:-:S04]  /*1560*/  ISETP.NE.U32.AND P1, PT, RZ, UR6, PT ;  /* 0x00000006ff007c0c */ /* 0x000fc8000bf25070 */
[----:B------:R-:W-:-:S13]  /*1570*/  ISETP.NE.AND.EX P1, PT, RZ, UR7, PT, P1 ;  /* 0x00000007ff007c0c */ /* 0x000fda000bf25310 */
[----:B------:R-:W-:Y:S05]  /*1580*/  @!P1 BRA `(.L_x_10785) ;  /* 0x0000000000189947 */ /* 0x000fea0003800000 */
[----:B------:R-:W1:Y:S02]  /*1590*/  LDC.64 R2, c[0x0][0xa00] ;  /* 0x00028000ff027b82 */ /* 0x000e640000000a00 */
[----:B-1----:R-:W-:-:S05]  /*15a0*/  IMAD.WIDE R2, R32, 0x4, R2 ;  /* 0x0000000420027825 */ /* 0x002fca00078e0202 */
[----:B------:R-:W2:Y:S04]  /*15b0*/  LDG.E R0, desc[UR40][R2.64] ;  /* 0x0000002802007981 */ /* 0x000ea8000c1e1900 */
[----:B------:R-:W2:Y:S02]  /*15c0*/  LDG.E R5, desc[UR40][R2.64+0x4] ;  /* 0x0000042802057981 */ /* 0x000ea4000c1e1900 */
[----:B--2---:R-:W-:-:S05]  /*15d0*/  IMAD.IADD R10, R5, 0x1, -R0 ;  /* 0x00000001050a7824 */ /* 0x004fca00078e0a00 */
[----:B------:R1:W-:Y:S02]  /*15e0*/  STL [R1+0x20], R10 ;  /* 0x0000200a01007387 */ /* 0x0003e40000100800 */
.L_x_10785:
[----:B------:R-:W-:Y:S02]  /*15f0*/  IMAD.U32 R26, RZ, RZ, UR5 ;  /* 0x00000005ff1a7e24 */ /* 0x000fe4000f8e00ff */
[----:B------:R-:W-:Y:S01]  /*1600*/  IMAD.U32 R28, RZ, RZ, UR4 ;  /* 0x00000004ff1c7e24 */ /* 0x000fe2000f8e00ff */
[----:B------:R-:W-:Y:S06]  /*1610*/  @!P2 BRA `(.L_x_10786) ;  /* 0x000000000010a947 */ /* 0x000fec0003800000 */
[----:B------:R-:W-:-:S04]  /*1620*/  IADD3 R2, P0, R34, UR8, RZ ;  /* 0x0000000822027c10 */ /* 0x000fc8000ff1e0ff */
[----:B------:R-:W-:-:S05]  /*1630*/  IADD3.X R3, R33, UR9, RZ, P0, !PT ;  /* 0x0000000921037c10 */ /* 0x000fca00087fe4ff */
[----:B------:R2:W5:Y:S01]  /*1640*/  LDG.E R28, desc[UR40][R2.64] ;  /* 0x00000028021c7981 */ /* 0x000562000c1e1900 */
[----:B------:R-:W-:Y:S05]  /*1650*/  BRA `(.L_x_10787) ;  /* 0x0000000000107947 */ /* 0x000fea0003800000 */
.L_x_10786:
[----:B------:R-:W-:Y:S05]  /*1660*/  @!P0 BRA `(.L_x_10787) ;  /* 0x00000000000c8947 */ /* 0x000fea0003800000 */
[----:B------:R-:W2:Y:S04]  /*1670*/  LDG.E R3, desc[UR40][R6.64] ;  /* 0x0000002806037981 */ /* 0x000ea8000c1e1900 */
[----:B------:R-:W2:Y:S02]  /*1680*/  LDG.E R28, desc[UR40][R6.64+0x4] ;  /* 0x00000428061c7981 */ /* 0x000ea4000c1e1900 */
[----:B--2---:R-:W-:-:S07]  /*1690*/  IMAD.IADD R28, R28, 0x1, -R3 ;  /* 0x000000011c1c7824 */ /* 0x004fce00078e0a03 */
.L_x_10787:
[----:B------:R-:W-:Y:S01]  /*16a0*/  ULDC.64 UR4, c[0x0][0xa10] ;  /* 0x0002840000047ab9 */ /* 0x000fe20000000a00 */
[----:B0-----:R-:W0:Y:S01]  /*16b0*/  LDC R6, c[0x0][0x448] ;  /* 0x00011200ff067b82 */ /* 0x001e220000000800 */
[----:B------:R-:W-:-:S04]  /*16c0*/  ISETP.NE.U32.AND P0, PT, RZ, UR4, PT ;  /* 0x00000004ff007c0c */ /* 0x000fc8000bf05070 */
[----:B------:R-:W-:Y:S01]  /*16d0*/  ISETP.NE.AND.EX P0, PT, RZ, UR5, PT, P0 ;  /* 0x00000005ff007c0c */ /* 0x000fe2000bf05300 */
[----:B------:R-:W-:-:S12]  /*16e0*/  ULDC.64 UR4, c[0x0][0xa30] ;  /* 0x00028c0000047ab9 */ /* 0x000fd80000000a00 */
[----:B--2---:R-:W2:Y:S02]  /*16f0*/  @P0 LDC.64 R2, c[0x0][0xa10] ;  /* 0x00028400ff020b82 */ /* 0x004ea40000000a00 */
[----:B--2---:R-:W-:-:S05]  /*1700*/  @P0 IMAD.WIDE R2, R32, 0x4, R2 ;  /* 0x0000000420020825 */ /* 0x004fca00078e0202 */
[----:B------:R-:W2:Y:S04]  /*1710*/  @P0 LDG.E R0, desc[UR40][R2.64] ;  /* 0x0000002802000981 */ /* 0x000ea8000c1e1900 */
[----:B------:R3:W2:Y:S01]  /*1720*/  @P0 LDG.E R7, desc[UR40][R2.64+0x4] ;  /* 0x0000042802070981 */ /* 0x0006a2000c1e1900 */
[----:B------:R-:W-:Y:S01]  /*1730*/  ISETP.NE.U32.AND P1, PT, RZ, UR4, PT ;  /* 0x00000004ff007c0c */ /* 0x000fe2000bf25070 */
[----:B-----5:R-:W-:-:S03]  /*1740*/  IMAD.MOV.U32 R24, RZ, RZ, R28 ;  /* 0x000000ffff187224 */ /* 0x020fc600078e001c */
[----:B------:R-:W-:-:S13]  /*1750*/  ISETP.NE.AND.EX P1, PT, RZ, UR5, PT, P1 ;  /* 0x00000005ff007c0c */ /* 0x000fda000bf25310 */
[----:B------:R-:W-:-:S04]  /*1760*/  @P1 IADD3 R4, P2, R34, UR4, RZ ;  /* 0x0000000422041c10 */ /* 0x000fc8000ff5e0ff */
[----:B------:R-:W-:-:S05]  /*1770*/  @P1 IADD3.X R5, R33, UR5, RZ, P2, !PT ;  /* 0x0000000521051c10 */ /* 0x000fca00097fe4ff */
[----:B------:R4:W5:Y:S01]  /*1780*/  @P1 LDG.E R24, desc[UR40][R4.64] ;  /* 0x0000002804181981 */ /* 0x000962000c1e1900 */
[----:B0-----:R-:W-:Y:S01]  /*1790*/  ISETP.NE.AND P1, PT, R6, 0x1, PT ;  /* 0x000000010600780c */ /* 0x001fe20003f25270 */
[----:B------:R-:W-:Y:S01]  /*17a0*/  IMAD R12, R29, 0xc0, RZ ;  /* 0x000000c01d0c7824 */ /* 0x000fe200078e02ff */
[----:B------:R-:W-:Y:S01]  /*17b0*/  BSSY B0, `(.L_x_10788) ;  /* 0x000003a000007945 */ /* 0x000fe20003800000 */
[----:B------:R-:W-:Y:S02]  /*17c0*/  IMAD.IADD R9, R28, 0x1, -R9 ;  /* 0x000000011c097824 */ /* 0x000fe400078e0a09 */
[----:B---3--:R-:W-:Y:S01]  /*17d0*/  VIADD R2, R12, 0xbf ;  /* 0x000000bf0c027836 */ /* 0x008fe20000000000 */
[----:B------:R0:W-:Y:S07]  /*17e0*/  STL [R1+0x1c], R12 ;  /* 0x00001c0c01007387 */ /* 0x0001ee0000100800 */
[----:B------:R-:W3:Y:S01]  /*17f0*/  @P1 LDC R11, c[0x0][0x44c] ;  /* 0x00011300ff0b1b82 */ /* 0x000ee20000000800 */
[----:B0-----:R-:W-:-:S07]  /*1800*/  LOP3.LUT R12, R8, 0xff, RZ, 0xc0, !PT ;  /* 0x000000ff080c7812 */ /* 0x001fce00078ec0ff */
[----:B------:R-:W0:Y:S01]  /*1810*/  @P1 LDC R3, c[0x0][0x450] ;  /* 0x00011400ff031b82 */ /* 0x000e220000000800 */
[----:B--2---:R-:W-:Y:S02]  /*1820*/  @P0 IMAD.IADD R26, R7, 0x1, -R0 ;  /* 0x00000001071a0824 */ /* 0x004fe400078e0a00 */
[----:B---3--:R-:W-:-:S04]  /*1830*/  @P1 IMAD.HI.U32 R0, R2, R11, RZ ;  /* 0x0000000b02001227 */ /* 0x008fc800078e00ff */
[----:B----4-:R-:W-:Y:S01]  /*1840*/  IMAD.IADD R4, R9, 0x1, R26 ;  /* 0x0000000109047824 */ /* 0x010fe200078e021a */
[----:B0-----:R-:W-:-:S03]  /*1850*/  @P1 SHF.R.U32.HI R2, RZ, R3, R0 ;  /* 0x00000003ff021219 */ /* 0x001fc60000011600 */
[C---:B------:R-:W-:Y:S01]  /*1860*/  VIADD R0, R4.reuse, 0x7f ;  /* 0x0000007f04007836 */ /* 0x040fe20000000000 */
[----:B------:R-:W-:Y:S01]  /*1870*/  IADD3 R88, R4, 0x80, -R10 ;  /* 0x0000008004587810 */ /* 0x000fe20007ffe80a */
[----:B------:R0:W-:Y:S03]  /*1880*/  STL [R1+0x28], R4 ;  /* 0x0000280401007387 */ /* 0x0001e60000100800 */
[----:B------:R-:W-:Y:S01]  /*1890*/  SHF.R.S32.HI R3, RZ, 0x1f, R0 ;  /* 0x0000001fff037819 */ /* 0x000fe20000011400 */
[----:B------:R-:W-:Y:S01]  /*18a0*/  IMAD.IADD R2, R88, 0x1, R2 ;  /* 0x0000000158027824 */ /* 0x000fe200078e0202 */
[----:B------:R2:W-:Y:S02]  /*18b0*/  STL [R1+0x5c], R12 ;  /* 0x00005c0c01007387 */ /* 0x0005e40000100800 */
[----:B------:R-:W-:Y:S02]  /*18c0*/  LEA.HI R3, R3, R0, RZ, 0x7 ;  /* 0x0000000003037211 */ /* 0x000fe400078f38ff */
[----:B------:R-:W-:-:S02]  /*18d0*/  SHF.R.S32.HI R5, RZ, 0x1f, R2 ;  /* 0x0000001fff057819 */ /* 0x000fc40000011402 */
[----:B0-----:R-:W-:Y:S02]  /*18e0*/  SHF.R.U32.HI R4, RZ, 0x10, R8 ;  /* 0x00000010ff047819 */ /* 0x001fe40000011608 */
[----:B------:R-:W-:Y:S02]  /*18f0*/  LEA.HI R5, R5, R2, RZ, 0x7 ;  /* 0x0000000205057211 */ /* 0x000fe400078f38ff */
[----:B------:R-:W-:Y:S01]  /*1900*/  SHF.R.S32.HI R89, RZ, 0x7, R3 ;  /* 0x00000007ff597819 */ /* 0x000fe20000011403 */
[----:B------:R2:W-:Y:S01]  /*1910*/  STL [R1+0x44], R4 ;  /* 0x0000440401007387 */ /* 0x0005e20000100800 */
[----:B------:R-:W-:-:S04]  /*1920*/  SHF.R.S32.HI R0, RZ, 0x7, R5 ;  /* 0x00000007ff007819 */ /* 0x000fc80000011405 */
[----:B------:R-:W-:Y:S01]  /*1930*/  VIMNMX R6, R89, R0, PT ;  /* 0x0000000059067248 */ /* 0x000fe20003fe0100 */
[----:B------:R-:W-:-:S03]  /*1940*/  IMAD.MOV.U32 R0, RZ, RZ, RZ ;  /* 0x000000ffff007224 */ /* 0x000fc600078e00ff */
[----:B------:R-:W-:-:S13]  /*1950*/  ISETP.GE.AND P0, PT, R6, 0x1, PT ;  /* 0x000000010600780c */ /* 0x000fda0003f06270 */
[----:B--2---:R-:W-:Y:S05]  /*1960*/  @!P0 BRA `(.L_x_10789) ;  /* 0x0000000000788947 */ /* 0x004fea0003800000 */
[----:B------:R-:W-:Y:S01]  /*1970*/  ISETP.NE.AND P0, PT, R4, RZ, PT ;  /* 0x000000ff0400720c */ /* 0x000fe20003f05270 */
[----:B------:R-:W-:-:S03]  /*1980*/  ULDC UR4, c[0x0][0x9f0] ;  /* 0x00027c0000047ab9 */ /* 0x000fc60000000800 */
[----:B------:R-:W-:-:S04]  /*1990*/  SEL R11, R4, UR4, P0 ;  /* 0x00000004040b7c07 */ /* 0x000fc80008000000 */
[-C--:B------:R-:W-:Y:S02]  /*19a0*/  IABS R5, R11.reuse ;  /* 0x0000000b00057213 */ /* 0x080fe40000000000 */
[----:B------:R-:W-:Y:S02]  /*19b0*/  IADD3 R0, R11, -0x1, R6 ;  /* 0xffffffff0b007810 */ /* 0x000fe40007ffe006 */
[----:B------:R-:W0:Y:S01]  /*19c0*/  I2F.RP R4, R5 ;  /* 0x0000000500047306 */ /* 0x000e220000209400 */
[----:B-1----:R-:W-:-:S05]  /*19d0*/  IABS R10, R11 ;  /* 0x0000000b000a7213 */ /* 0x002fca0000000000 */
        /* <DEDUP_REMOVED lines=23> */
.L_x_10789:
[----:B------:R-:W-:Y:S05]  /*1b50*/  BSYNC B0 ;  /* 0x0000000000007941 */ /* 0x000fea0003800000 */
.L_x_10788:
        /* <DEDUP_REMOVED lines=27> */
[----:B-1----:R-:W-:Y:S02]  /*1d10*/  IMAD.U32 R10, RZ, RZ, UR6 ;  /* 0x00000006ff0a7e24 */ /* 0x002fe4000f8e00ff */
[----:B------:R-:W-:Y:S02]  /*1d20*/  IMAD.U32 R6, RZ, RZ, UR4 ;  /* 0x00000004ff067e24 */ /* 0x000fe4000f8e00ff */
[----:B------:R-:W-:-:S02]  /*1d30*/  IMAD.U32 R7, RZ, RZ, UR5 ;  /* 0x00000005ff077e24 */ /* 0x000fc4000f8e00ff */
[----:B------:R-:W-:Y:S02]  /*1d40*/  IMAD.U32 R11, RZ, RZ, UR7 ;  /* 0x00000007ff0b7e24 */ /* 0x000fe4000f8e00ff */
[----:B------:R-:W-:Y:S02]  /*1d50*/  IMAD.MOV.U32 R8, RZ, RZ, 0x70 ;  /* 0x00000070ff087424 */ /* 0x000fe400078e00ff */
[----:B------:R-:W-:Y:S02]  /*1d60*/  IMAD.MOV.U32 R12, RZ, RZ, 0x1 ;  /* 0x00000001ff0c7424 */ /* 0x000fe400078e00ff */
[----:B0-----:R-:W-:-:S07]  /*1d70*/  IMAD.MOV.U32 R13, RZ, RZ, RZ ;  /* 0x000000ffff0d7224 */ /* 0x001fce00078e00ff */
[----:B------:R-:W-:-:S07]  /*1d80*/  LEPC R20, `(.L_x_10792) ;  /* 0x000000001014794e */ /* 0x000fce0000000000 */
[----:B--2--5:R-:W-:Y:S05]  /*1d90*/  CALL.ABS.NOINC R14 ;  /* 0x000000000e007343 */ /* 0x024fea0003c00000 */
.L_x_10792:
[----:B------:R-:W-:Y:S05]  /*1da0*/  BSYNC B6 ;  /* 0x0000000000067941 */ /* 0x000fea0003800000 */
.L_x_10791:
        /* <DEDUP_REMOVED lines=20> */
.L_x_10794:
[----:B------:R-:W-:Y:S05]  /*1ef0*/  BSYNC B6 ;  /* 0x0000000000067941 */ /* 0x000fea0003800000 */
.L_x_10793:
[----:B------:R-:W-:Y:S01]  /*1f00*/  ULDC.64 UR4, c[0x0][0x9f8] ;  /* 0x00027e0000047ab9 */ /* 0x000fe20000000a00 */
[----:B------:R-:W-:Y:S01]  /*1f10*/  IMAD.MOV.U32 R0, RZ, RZ, R32 ;  /* 0x000000ffff007224 */ /* 0x000fe200078e0020 */
[----:B------:R-:W-:Y:S01]  /*1f20*/  ISETP.NE.U32.AND P0, PT, RZ, UR4, PT ;  /* 0x00000004ff007c0c */ /* 0x000fe2000bf05070 */
[----:B------:R-:W2:Y:S01]  /*1f30*/  LDL R20, [R1+0x10] ;  /* 0x0000100001147983 */ /* 0x000ea20000100800 */
[----:B------:R-:W0:Y:S01]  /*1f40*/  LDC.64 R68, c[0x0][0x300] ;  /* 0x0000c000ff447b82 */ /* 0x000e220000000a00 */
[----:B------:R-:W-:Y:S01]  /*1f50*/  IMAD.IADD R30, R27, 0x1, R28 ;  /* 0x000000011b1e7824 */ /* 0x000fe200078e021c */
[----:B------:R-:W-:Y:S01]  /*1f60*/  ISETP.NE.AND.EX P0, PT, RZ, UR5, PT, P0 ;  /* 0x00000005ff007c0c */ /* 0x000fe2000bf05300 */
[----:B------:R-:W-:Y:S01]  /*1f70*/  ULDC.64 UR8, c[0x0][0xa08] ;  /* 0x0002820000087ab9 */ /* 0x000fe20000000a00 */
[----:B------:R-:W-:Y:S01]  /*1f80*/  SHF.R.S32.HI R23, RZ, 0x1f, R22 ;  /* 0x0000001fff177819 */ /* 0x000fe20000011416 */
[----:B------:R-:W-:-:S03]  /*1f90*/  ULDC.64 UR6, c[0x0][0x330] ;  /* 0x0000cc0000067ab9 */ /* 0x000fc60000000a00 */
[----:B------:R-:W3:Y:S07]  /*1fa0*/  LDC.64 R66, c[0x0][0x3f8] ;  /* 0x0000fe00ff427b82 */ /* 0x000eee0000000a00 */
[----:B------:R-:W-:Y:S01]  /*1fb0*/  @P0 IADD3 R4, P1, R34, UR4, RZ ;  /* 0x0000000422040c10 */ /* 0x000fe2000ff3e0ff */
[----:B------:R-:W4:Y:S03]  /*1fc0*/  LDC R61, c[0x0][0x3f4] ;  /* 0x0000fd00ff3d7b82 */ /* 0x000f260000000800 */
[----:B------:R-:W-:Y:S01]  /*1fd0*/  @P0 IADD3.X R5, R33, UR5, RZ, P1, !PT ;  /* 0x0000000521050c10 */ /* 0x000fe20008ffe4ff */
[----:B------:R-:W-:-:S04]  /*1fe0*/  ULDC.64 UR4, c[0x0][0x308] ;  /* 0x0000c20000047ab9 */ /* 0x000fc80000000a00 */
[----:B------:R1:W2:Y:S01]  /*1ff0*/  @P0 LDG.E R0, desc[UR40][R4.64] ;  /* 0x0000002804000981 */ /* 0x0002a2000c1e1900 */
[----:B------:R-:W-:Y:S01]  /*2000*/  SHF.R.S32.HI R3, RZ, 0x1f, R30 ;  /* 0x0000001fff037819 */ /* 0x000fe2000001141e */
[----:B0-----:R-:W-:Y:S01]  /*2010*/  IMAD.WIDE.U32 R6, R30, R68, RZ ;  /* 0x000000441e067225 */ /* 0x001fe200078e00ff */
[----:B------:R-:W-:-:S03]  /*2020*/  ISETP.NE.U32.AND P0, PT, RZ, UR8, PT ;  /* 0x00000008ff007c0c */ /* 0x000fc6000bf05070 */
[----:B------:R-:W-:Y:S01]  /*2030*/  IMAD R8, R3, R68, RZ ;  /* 0x0000004403087224 */ /* 0x000fe200078e02ff */
[----:B------:R-:W-:Y:S01]  /*2040*/  ISETP.NE.AND.EX P0, PT, RZ, UR9, PT, P0 ;  /* 0x00000009ff007c0c */ /* 0x000fe2000bf05300 */
[----:B------:R-:W-:Y:S02]  /*2050*/  VIADD R81, R22, 0x20 ;  /* 0x0000002016517836 */ /* 0x000fe40000000000 */
[----:B------:R-:W-:Y:S01]  /*2060*/  IMAD R9, R30, R69, R8 ;  /* 0x000000451e097224 */ /* 0x000fe200078e0208 */
[----:B------:R-:W-:Y:S01]  /*2070*/  SHF.R.S32.HI R14, RZ, 0x1f, R19 ;  /* 0x0000001fff0e7819 */ /* 0x000fe20000011413 */
[----:B------:R-:W-:-:S04]  /*2080*/  IMAD.WIDE.U32 R56, R31, UR6, R22 ;  /* 0x000000061f387c25 */ /* 0x000fc8000f8e0016 */
[----:B------:R-:W-:Y:S02]  /*2090*/  IMAD.IADD R7, R7, 0x1, R9 ;  /* 0x0000000107077824 */ /* 0x000fe400078e0209 */
[----:B------:R-:W-:Y:S02]  /*20a0*/  IMAD R12, R14, R68, RZ ;  /* 0x000000440e0c7224 */ /* 0x000fe400078e02ff */
[----:B-1----:R-:W-:-:S04]  /*20b0*/  IMAD.WIDE.U32 R4, R31, UR4, R6 ;  /* 0x000000041f047c25 */ /* 0x002fc8000f8e0006 */
[----:B------:R-:W-:Y:S01]  /*20c0*/  IMAD R59, R31, UR5, R5 ;  /* 0x000000051f3b7c24 */ /* 0x000fe2000f8e0205 */
[----:B------:R-:W-:Y:S01]  /*20d0*/  ULDC.64 UR4, c[0x0][0x310] ;  /* 0x0000c40000047ab9 */ /* 0x000fe20000000a00 */
[----:B------:R-:W-:Y:S02]  /*20e0*/  IMAD.MOV.U32 R58, RZ, RZ, R4 ;  /* 0x000000ffff3a7224 */ /* 0x000fe400078e0004 */
[----:B------:R-:W-:-:S04]  /*20f0*/  IMAD.WIDE.U32 R6, R19, R68, R22 ;  /* 0x0000004413067225 */ /* 0x000fc800078e0016 */
[----:B------:R-:W-:Y:S01]  /*2100*/  IMAD R12, R19, R69, R12 ;  /* 0x00000045130c7224 */ /* 0x000fe200078e020c */
[----:B----4-:R-:W-:Y:S02]  /*2110*/  ISETP.GE.AND P2, PT, R81, R61, PT ;  /* 0x0000003d5100720c */ /* 0x010fe40003f46270 */
[----:B------:R-:W-:Y:S01]  /*2120*/  SHF.R.S32.HI R155, RZ, 0x1f, R154 ;  /* 0x0000001fff9b7819 */ /* 0x000fe2000001149a */
[----:B---3--:R-:W-:-:S04]  /*2130*/  IMAD.WIDE.U32 R52, R19, R66, R22 ;  /* 0x0000004213347225 */ /* 0x008fc800078e0016 */
[----:B------:R-:W-:-:S04]  /*2140*/  IMAD.WIDE.U32 R54, R19, R66, R154 ;  /* 0x0000004213367225 */ /* 0x000fc800078e009a */
[----:B------:R-:W-:Y:S01]  /*2150*/  IMAD R57, R31, UR7, R57 ;  /* 0x000000071f397c24 */ /* 0x000fe2000f8e0239 */
[----:B------:R-:W-:Y:S01]  /*2160*/  ULDC.64 UR6, c[0x0][0x338] ;  /* 0x0000ce0000067ab9 */ /* 0x000fe20000000a00 */
[----:B------:R-:W-:Y:S02]  /*2170*/  SHF.R.U32.HI R21, RZ, 0x3, R157 ;  /* 0x00000003ff157819 */ /* 0x000fe4000001169d */
[----:B-----5:R-:W-:Y:S02]  /*2180*/  SHF.R.S32.HI R13, RZ, 0x1f, R24 ;  /* 0x0000001fff0d7819 */ /* 0x020fe40000011418 */
[----:B------:R-:W-:Y:S01]  /*2190*/  P2R R82, PR, RZ, 0x4 ;  /* 0x00000004ff527803 */ /* 0x000fe20000000000 */
[----:B------:R-:W-:Y:S01]  /*21a0*/  VIADD R65, R22, 0x40 ;  /* 0x0000004016417836 */ /* 0x000fe20000000000 */
[C---:B------:R-:W-:Y:S01]  /*21b0*/  SHF.L.U64.HI R69, R68.reuse, 0x7, R69 ;  /* 0x0000000744457819 */ /* 0x040fe20000010245 */
[----:B------:R-:W-:Y:S01]  /*21c0*/  IMAD.SHL.U32 R68, R68, 0x80, RZ ;  /* 0x0000008044447824 */ /* 0x000fe200078e00ff */
[----:B--2---:R-:W-:-:S02]  /*21d0*/  SHF.R.S32.HI R5, RZ, 0x1f, R0 ;  /* 0x0000001fff057819 */ /* 0x004fc40000011400 */
[----:B------:R-:W-:Y:S02]  /*21e0*/  SEL R9, R0, RZ, !P0 ;  /* 0x000000ff00097207 */ /* 0x000fe40004000000 */
[----:B------:R-:W-:Y:S02]  /*21f0*/  SEL R10, R5, RZ, !P0 ;  /* 0x000000ff050a7207 */ /* 0x000fe40004000000 */
[----:B------:R-:W0:Y:S01]  /*2200*/  LDC.64 R4, c[0x0][0x408] ;  /* 0x00010200ff047b82 */ /* 0x000e220000000a00 */
[----:B------:R-:W-:-:S04]  /*2210*/  IMAD.WIDE.U32 R58, R9, UR4, R58 ;  /* 0x00000004093a7c25 */ /* 0x000fc8000f8e003a */
[----:B------:R-:W-:Y:S01]  /*2220*/  IMAD R0, R10, UR4, RZ ;  /* 0x000000040a007c24 */ /* 0x000fe2000f8e02ff */
[----:B------:R-:W-:Y:S02]  /*2230*/  ULDC UR4, c[0x0][0x2f4] ;  /* 0x0000bd0000047ab9 */ /* 0x000fe40000000800 */
[----:B------:R-:W-:Y:S01]  /*2240*/  ISETP.GE.AND P1, PT, R81, UR4, PT ;  /* 0x0000000451007c0c */ /* 0x000fe2000bf26270 */
[----:B------:R-:W-:Y:S01]  /*2250*/  IMAD R75, R9, UR5, R0 ;  /* 0x00000005094b7c24 */ /* 0x000fe2000f8e0200 */
[----:B------:R-:W-:Y:S02]  /*2260*/  ISETP.GE.AND P0, PT, R22, UR4, PT ;  /* 0x0000000416007c0c */ /* 0x000fe4000bf06270 */
[----:B------:R-:W-:Y:S01]  /*2270*/  SEL R8, RZ, 0xffffffff, P1 ;  /* 0xffffffffff087807 */ /* 0x000fe20000800000 */
[----:B------:R-:W-:Y:S01]  /*2280*/  IMAD.IADD R75, R59, 0x1, R75 ;  /* 0x000000013b4b7824 */ /* 0x000fe200078e024b */
[----:B------:R-:W-:Y:S02]  /*2290*/  SEL R0, RZ, 0x1, P0 ;  /* 0x00000001ff007807 */ /* 0x000fe40000000000 */
[----:B------:R-:W-:Y:S01]  /*22a0*/  IADD3 R80, P0, R58, R6, RZ ;  /* 0x000000063a507210 */ /* 0x000fe20007f1e0ff */
[----:B------:R-:W-:-:S02]  /*22b0*/  IMAD.SHL.U32 R11, R8, 0x2, RZ ;  /* 0x00000002080b7824 */ /* 0x000fc400078e00ff */
[----:B------:R-:W-:Y:S01]  /*22c0*/  IMAD R6, R14, R66, RZ ;  /* 0x000000420e067224 */ /* 0x000fe200078e02ff */
[----:B------:R-:W-:Y:S02]  /*22d0*/  IADD3.X R74, R75, R7, R12, P0, !PT ;  /* 0x000000074b4a7210 */ /* 0x000fe400007fe40c */
[----:B------:R-:W-:Y:S02]  /*22e0*/  ISETP.GE.AND P0, PT, R22, R61, PT ;  /* 0x0000003d1600720c */ /* 0x000fe40003f06270 */
[----:B------:R-:W-:Y:S01]  /*22f0*/  LOP3.LUT R0, R11, 0x2, R0, 0xe2, !PT ;  /* 0x000000020b007812 */ /* 0x000fe200078ee200 */
[----:B------:R-:W-:Y:S01]  /*2300*/  IMAD R11, R19, R67, R6 ;  /* 0x00000043130b7224 */ /* 0x000fe200078e0206 */
[C---:B------:R-:W-:Y:S01]  /*2310*/  SEL R7, R61.reuse, RZ, P0 ;  /* 0x000000ff3d077207 */ /* 0x040fe20000000000 */
[----:B0-----:R-:W-:Y:S01]  /*2320*/  IMAD R8, R14, R4, RZ ;  /* 0x000000040e087224 */ /* 0x001fe200078e02ff */
[----:B------:R-:W-:-:S03]  /*2330*/  SEL R6, R61, RZ, P2 ;  /* 0x000000ff3d067207 */ /* 0x000fc60001000000 */
[----:B------:R-:W-:Y:S02]  /*2340*/  IMAD R15, R19, R5, R8 ;  /* 0x00000005130f7224 */ /* 0x000fe400078e0208 */
[----:B------:R-:W-:Y:S02]  /*2350*/  IMAD.IADD R7, R22, 0x1, R7 ;  /* 0x0000000116077824 */ /* 0x000fe400078e0207 */
[----:B------:R-:W-:Y:S02]  /*2360*/  IMAD.IADD R8, R81, 0x1, R6 ;  /* 0x0000000151087824 */ /* 0x000fe400078e0206 */
[----:B------:R-:W-:Y:S01]  /*2370*/  IMAD.IADD R55, R55, 0x1, R11 ;  /* 0x0000000137377824 */ /* 0x000fe200078e020b */
[----:B------:R-:W-:Y:S01]  /*2380*/  SHF.R.S32.HI R6, RZ, 0x1f, R7 ;  /* 0x0000001fff067819 */ /* 0x000fe20000011407 */
[----:B------:R-:W-:Y:S01]  /*2390*/  IMAD.IADD R53, R11, 0x1, R53 ;  /* 0x000000010b357824 */ /* 0x000fe200078e0235 */
[----:B------:R-:W-:Y:S01]  /*23a0*/  SHF.R.S32.HI R11, RZ, 0x1f, R8 ;  /* 0x0000001fff0b7819 */ /* 0x000fe20000011408 */
[----:B------:R-:W-:Y:S01]  /*23b0*/  IMAD R10, R10, UR6, RZ ;  /* 0x000000060a0a7c24 */ /* 0x000fe2000f8e02ff */
[----:B------:R-:W-:-:S02]  /*23c0*/  LEA.HI R73, R6, R7, RZ, 0x4 ;  /* 0x0000000706497211 */ /* 0x000fc400078f20ff */
[CC--:B------:R-:W-:Y:S02]  /*23d0*/  LEA.HI R72, R11.reuse, R8.reuse, RZ, 0x4 ;  /* 0x000000080b487211 */ /* 0x0c0fe400078f20ff */
[----:B------:R-:W-:Y:S02]  /*23e0*/  LEA.HI R6, R6, R7, RZ, 0x5 ;  /* 0x0000000706067211 */ /* 0x000fe400078f28ff */
[----:B------:R-:W-:Y:S01]  /*23f0*/  LEA.HI R8, R11, R8, RZ, 0x5 ;  /* 0x000000080b087211 */ /* 0x000fe200078f28ff */
[----:B------:R-:W-:-:S04]  /*2400*/  IMAD.WIDE.U32 R56, R9, UR6, R56 ;  /* 0x0000000609387c25 */ /* 0x000fc8000f8e0038 */
[----:B------:R-:W-:Y:S02]  /*2410*/  IMAD R9, R9, UR7, R10 ;  /* 0x0000000709097c24 */ /* 0x000fe4000f8e020a */
[----:B------:R-:W-:Y:S01]  /*2420*/  IMAD.SHL.U32 R7, R6, 0x80, RZ ;  /* 0x0000008006077824 */ /* 0x000fe200078e00ff */
[C---:B------:R-:W-:Y:S01]  /*2430*/  LOP3.LUT R6, R157.reuse, 0x10, R73, 0xf8, !PT ;  /* 0x000000109d067812 */ /* 0x040fe200078ef849 */
[----:B------:R-:W-:Y:S01]  /*2440*/  IMAD.SHL.U32 R10, R8, 0x80, RZ ;  /* 0x00000080080a7824 */ /* 0x000fe200078e00ff */
[----:B------:R-:W-:Y:S02]  /*2450*/  LOP3.LUT R8, R157, 0x10, R72, 0xf8, !PT ;  /* 0x000000109d087812 */ /* 0x000fe400078ef848 */
[----:B------:R-:W-:Y:S02]  /*2460*/  LOP3.LUT R7, R7, 0xfffff000, RZ, 0xc0, !PT ;  /* 0xfffff00007077812 */ /* 0x000fe400078ec0ff */
[----:B------:R-:W-:Y:S02]  /*2470*/  LOP3.LUT R6, R6, R21, RZ, 0x3c, !PT ;  /* 0x0000001506067212 */ /* 0x000fe400078e3cff */
[----:B------:R-:W-:-:S02]  /*2480*/  LOP3.LUT R10, R10, 0xfffff000, RZ, 0xc0, !PT ;  /* 0xfffff0000a0a7812 */ /* 0x000fc400078ec0ff */
[----:B------:R-:W-:Y:S02]  /*2490*/  LOP3.LUT R11, R8, R21, RZ, 0x3c, !PT ;  /* 0x00000015080b7212 */ /* 0x000fe400078e3cff */
[--C-:B------:R-:W-:Y:S02]  /*24a0*/  IADD3 R71, R6, R7, R20.reuse ;  /* 0x0000000706477210 */ /* 0x100fe40007ffe014 */
[----:B------:R-:W-:Y:S02]  /*24b0*/  IADD3 R70, R11, R10, R20 ;  /* 0x0000000a0b467210 */ /* 0x000fe40007ffe014 */
[----:B------:R-:W0:Y:S01]  /*24c0*/  S2R R20, SR_TID.X ;  /* 0x0000000000147919 */ /* 0x000e220000002100 */
[----:B------:R-:W-:-:S04]  /*24d0*/  IMAD.WIDE.U32 R50, R19, R4, R154 ;  /* 0x0000000413327225 */ /* 0x000fc800078e009a */
[C---:B------:R-:W-:Y:S01]  /*24e0*/  IMAD.WIDE.U32 R48, R19.reuse, R4, R22 ;  /* 0x0000000413307225 */ /* 0x040fe200078e0016 */
[----:B------:R-:W-:-:S03]  /*24f0*/  IADD3 R30, P2, R19, R30, RZ ;  /* 0x0000001e131e7210 */ /* 0x000fc60007f5e0ff */
[----:B------:R-:W-:Y:S02]  /*2500*/  IMAD R6, R13, R66, RZ ;  /* 0x000000420d067224 */ /* 0x000fe400078e02ff */
[----:B------:R-:W-:Y:S02]  /*2510*/  IMAD.IADD R51, R51, 0x1, R15 ;  /* 0x0000000133337824 */ /* 0x000fe400078e020f */
[----:B------:R-:W-:Y:S02]  /*2520*/  IMAD.IADD R49, R15, 0x1, R49 ;  /* 0x000000010f317824 */ /* 0x000fe400078e0231 */
[----:B------:R-:W-:Y:S01]  /*2530*/  IMAD R13, R13, R4, RZ ;  /* 0x000000040d0d7224 */ /* 0x000fe200078e02ff */
[----:B------:R-:W-:Y:S01]  /*2540*/  LOP3.LUT R7, R72, 0xfffffff0, RZ, 0xc0, !PT ;  /* 0xfffffff048077812 */ /* 0x000fe200078ec0ff */
[C---:B------:R-:W-:Y:S02]  /*2550*/  IMAD R21, R24.reuse, R67, R6 ;  /* 0x0000004318157224 */ /* 0x040fe400078e0206 */
[----:B------:R-:W-:Y:S01]  /*2560*/  IMAD.WIDE.U32 R54, R24, R66, R54 ;  /* 0x0000004218367225 */ /* 0x000fe200078e0036 */
[----:B------:R-:W-:-:S03]  /*2570*/  SHF.L.U64.HI R67, R66, 0x7, R67 ;  /* 0x0000000742437819 */ /* 0x000fc60000010243 */
[----:B------:R-:W-:Y:S01]  /*2580*/  IMAD.WIDE.U32 R52, R24, R66, R52 ;  /* 0x0000004218347225 */ /* 0x000fe200078e0034 */
[----:B0-----:R-:W-:-:S03]  /*2590*/  SHF.R.U32.HI R20, RZ, 0x7, R20 ;  /* 0x00000007ff147819 */ /* 0x001fc60000011614 */
[C---:B------:R-:W-:Y:S02]  /*25a0*/  IMAD R13, R24.reuse, R5, R13 ;  /* 0x00000005180d7224 */ /* 0x040fe400078e020d */
[----:B------:R-:W-:-:S04]  /*25b0*/  IMAD.WIDE.U32 R50, R24, R4, R50 ;  /* 0x0000000418327225 */ /* 0x000fc800078e0032 */
[----:B------:R-:W-:Y:S01]  /*25c0*/  VIADD R62, R20, 0x8 ;  /* 0x00000008143e7836 */ /* 0x000fe20000000000 */
[----:B------:R-:W-:Y:S01]  /*25d0*/  LOP3.LUT R20, R73, 0xfffffff0, RZ, 0xc0, !PT ;  /* 0xfffffff049147812 */ /* 0x000fe200078ec0ff */
[----:B------:R-:W-:Y:S01]  /*25e0*/  IMAD.WIDE.U32 R48, R24, R4, R48 ;  /* 0x0000000418307225 */ /* 0x000fe200078e0030 */
[----:B------:R-:W-:Y:S02]  /*25f0*/  SHF.L.U64.HI R64, R4, 0x7, R5 ;  /* 0x0000000704407819 */ /* 0x000fe40000010205 */
[----:B------:R-:W-:Y:S01]  /*2600*/  LOP3.LUT R60, R0, 0x1, RZ, 0xc0, !PT ;  /* 0x00000001003c7812 */ /* 0x000fe200078ec0ff */
[----:B------:R-:W-:Y:S01]  /*2610*/  IMAD.SHL.U32 R63, R4, 0x80, RZ ;  /* 0x00000080043f7824 */ /* 0x000fe200078e00ff */
[----:B------:R-:W-:Y:S01]  /*2620*/  LOP3.LUT R28, R0, 0x2, RZ, 0xc0, !PT ;  /* 0x00000002001c7812 */ /* 0x000fe200078ec0ff */
[----:B------:R-:W-:Y:S01]  /*2630*/  IMAD.X R31, R14, 0x1, R3, P2 ;  /* 0x000000010e1f7824 */ /* 0x000fe200010e0603 */
[----:B------:R-:W-:Y:S01]  /*2640*/  ISETP.GE.AND P1, PT, R65, UR4, PT ;  /* 0x0000000441007c0c */ /* 0x000fe2000bf26270 */
[----:B------:R-:W-:Y:S01]  /*2650*/  IMAD.IADD R27, R55, 0x1, R21 ;  /* 0x00000001371b7824 */ /* 0x000fe200078e0215 */
[----:B------:R-:W-:Y:S01]  /*2660*/  SHF.R.S32.HI R4, RZ, 0x1f, R20 ;  /* 0x0000001fff047819 */ /* 0x000fe20000011414 */
[----:B------:R-:W-:Y:S01]  /*2670*/  IMAD.SHL.U32 R66, R66, 0x80, RZ ;  /* 0x0000008042427824 */ /* 0x000fe200078e00ff */
[----:B------:R-:W-:Y:S01]  /*2680*/  SHF.R.S32.HI R3, RZ, 0x1f, R7 ;  /* 0x0000001fff037819 */ /* 0x000fe20000011407 */
[----:B------:R-:W-:-:S02]  /*2690*/  IMAD.SHL.U32 R61, R61, 0x2, RZ ;  /* 0x000000023d3d7824 */ /* 0x000fc400078e00ff */
[----:B------:R-:W-:Y:S02]  /*26a0*/  IMAD.IADD R21, R21, 0x1, R53 ;  /* 0x0000000115157824 */ /* 0x000fe400078e0235 */
[----:B------:R-:W-:Y:S02]  /*26b0*/  IMAD.IADD R6, R51, 0x1, R13 ;  /* 0x0000000133067824 */ /* 0x000fe400078e020d */
[----:B------:R-:W-:Y:S02]  /*26c0*/  IMAD.IADD R5, R13, 0x1, R49 ;  /* 0x000000010d057824 */ /* 0x000fe400078e0231 */
[----:B------:R-:W-:-:S07]  /*26d0*/  IMAD.IADD R0, R57, 0x1, R9 ;  /* 0x0000000139007824 */ /* 0x000fce00078e0209 */
.L_x_10834:
[----:B-1----:R-:W2:Y:S01]  /*26e0*/  LDL R8, [R1+0x34] ;  /* 0x0000340001087983 */ /* 0x002ea20000100800 */
[----:B------:R-:W0:Y:S01]  /*26f0*/  LDC R87, c[0x0][0x3f4] ;  /* 0x0000fd00ff577b82 */ /* 0x000e220000000800 */
[----:B------:R-:W-:Y:S01]  /*2700*/  VIADD R2, R2, 0xffffffff ;  /* 0xffffffff02027836 */ /* 0x000fe20000000000 */
[----:B------:R-:W-:Y:S05]  /*2710*/  YIELD ;  /* 0x0000000000007946 */ /* 0x000fea0003800000 */
[----:B------:R-:W-:Y:S01]  /*2720*/  SHF.R.S32.HI R11, RZ, 0x1f, R2 ;  /* 0x0000001fff0b7819 */ /* 0x000fe20000011402 */
[----:B----4-:R-:W1:Y:S01]  /*2730*/  LDC.64 R76, c[0x0][0x2e8] ;  /* 0x0000ba00ff4c7b82 */ /* 0x010e620000000a00 */
[-C--:B------:R-:W-:Y:S01]  /*2740*/  IMAD R9, R69, R2.reuse, RZ ;  /* 0x0000000245097224 */ /* 0x080fe200078e02ff */
[----:B------:R-:W-:Y:S01]  /*2750*/  BSSY B0, `(.L_x_10795) ;  /* 0x00003f2000007945 */ /* 0x000fe20003800000 */
[----:B---3--:R-:W-:Y:S01]  /*2760*/  IMAD.WIDE.U32 R40, R68, R2, RZ ;  /* 0x0000000244287225 */ /* 0x008fe200078e00ff */
[----:B------:R-:W-:-:S03]  /*2770*/  ISETP.GT.AND P2, PT, R2, R25, PT ;  /* 0x000000190200720c */ /* 0x000fc60003f44270 */
[----:B------:R-:W-:-:S04]  /*2780*/  IMAD R79, R11, R68, R9 ;  /* 0x000000440b4f7224 */ /* 0x000fc800078e0209 */
        /* <DEDUP_REMOVED lines=30> */
[----:B------:R-:W-:Y:S01]  /*2970*/  ULDC.64 UR4, c[0x0][0x3e8] ;  /* 0x0000fa0000047ab9 */ /* 0x000fe20000000a00 */
[----:B------:R-:W-:Y:S02]  /*2980*/  ULDC.64 UR6, c[0x0][0x400] ;  /* 0x0001000000067ab9 */ /* 0x000fe40000000a00 */
[----:B------:R-:W3:Y:S01]  /*2990*/  LDL R10, [R1+0xc] ;  /* 0x00000c00010a7983 */ /* 0x000ee20000100800 */
[----:B------:R-:W-:Y:S02]  /*29a0*/  IADD3 R44, P3, P5, R54, UR4, R44 ;  /* 0x00000004362c7c10 */ /* 0x000fe4000fd7e02c */
[----:B------:R-:W-:Y:S02]  /*29b0*/  CS2R R38, SRZ ;  /* 0x0000000000267805 */ /* 0x000fe4000001ff00 */
[----:B------:R-:W-:Y:S02]  /*29c0*/  CS2R R40, SRZ ;  /* 0x0000000000287805 */ /* 0x000fe4000001ff00 */
[----:B------:R-:W-:-:S02]  /*29d0*/  IADD3.X R45, R27, UR5, R78, P3, P5 ;  /* 0x000000051b2d7c10 */ /* 0x000fc40009fea44e */
[----:B------:R-:W-:-:S04]  /*29e0*/  IADD3 R42, P3, P5, R50, UR6, R42 ;  /* 0x00000006322a7c10 */ /* 0x000fc8000fd7e02a */
[----:B------:R-:W-:Y:S02]  /*29f0*/  IADD3.X R43, R6, UR7, R46, P3, P5 ;  /* 0x00000007062b7c10 */ /* 0x000fe40009fea42e */
[----:B------:R-:W-:Y:S02]  /*2a00*/  ISETP.GE.AND P5, PT, R154, R87, PT ;  /* 0x000000579a00720c */ /* 0x000fe40003fa6270 */
[----:B------:R-:W-:Y:S02]  /*2a10*/  CS2R R32, SRZ ;  /* 0x0000000000207805 */ /* 0x000fe4000001ff00 */
[----:B------:R-:W-:Y:S02]  /*2a20*/  CS2R R12, SRZ ;  /* 0x00000000000c7805 */ /* 0x000fe4000001ff00 */
[----:B------:R-:W-:Y:S02]  /*2a30*/  CS2R R34, SRZ ;  /* 0x0000000000227805 */ /* 0x000fe4000001ff00 */
[----:B------:R-:W-:-:S05]  /*2a40*/  CS2R R14, SRZ ;  /* 0x00000000000e7805 */ /* 0x000fca000001ff00 */
[----:B------:R0:W5:Y:S04]  /*2a50*/  @!P5 LDG.E.64 R38, desc[UR40][R44.64] ;  /* 0x000000282c26d981 */ /* 0x000168000c1e1b00 */
[----:B------:R0:W5:Y:S01]  /*2a60*/  @!P5 LDG.E.64 R40, desc[UR40][R42.64] ;  /* 0x000000282a28d981 */ /* 0x000162000c1e1b00 */
[-C--:B--2---:R-:W-:Y:S02]  /*2a70*/  ISETP.GE.AND P3, PT, R47, R87.reuse, PT ;  /* 0x000000572f00720c */ /* 0x084fe40003f66270 */
[----:B---3--:R-:W-:-:S11]  /*2a80*/  ISETP.GE.AND P5, PT, R10, R87, PT ;  /* 0x000000570a00720c */ /* 0x008fd60003fa6270 */
[----:B------:R0:W5:Y:S04]  /*2a90*/  @!P3 LDG.E.64 R32, desc[UR40][R44.64+0x10] ;  /* 0x000010282c20b981 */ /* 0x000168000c1e1b00 */
[----:B------:R0:W5:Y:S04]  /*2aa0*/  @!P5 LDG.E.64 R12, desc[UR40][R44.64+0x20] ;  /* 0x000020282c0cd981 */ /* 0x000168000c1e1b00 */
[----:B------:R0:W5:Y:S04]  /*2ab0*/  @!P3 LDG.E.64 R34, desc[UR40][R42.64+0x10] ;  /* 0x000010282a22b981 */ /* 0x000168000c1e1b00 */
[----:B------:R0:W5:Y:S02]  /*2ac0*/  @!P5 LDG.E.64 R14, desc[UR40][R42.64+0x20] ;  /* 0x000020282a0ed981 */ /* 0x000164000c1e1b00 */
.L_x_10799:
[----:B------:R-:W-:Y:S05]  /*2ad0*/  BSYNC B1 ;  /* 0x0000000000017941 */ /* 0x000fea0003800000 */
.L_x_10798:
        /* <DEDUP_REMOVED lines=9> */
.L_x_10800:
[----:B------:R-:W-:Y:S01]  /*2b70*/  IMAD R83, R17, 0x8, R16 ;  /* 0x0000000811537824 */ /* 0x000fe200078e0210 */
[----:B------:R-:W-:Y:S01]  /*2b80*/  SHF.L.U32 R86, R156, 0x1f, RZ ;  /* 0x0000001f9c567819 */ /* 0x000fe200000006ff */
[----:B------:R-:W-:Y:S03]  /*2b90*/  BSSY B1, `(.L_x_10801) ;  /* 0x0000003000017945 */ /* 0x000fe60003800000 */
[----:B------:R-:W0:Y:S02]  /*2ba0*/  SYNCS.PHASECHK.TRANS64.TRYWAIT P5, [R83+URZ+0x19c90], R86 ;  /* 0x019c9056530075a7 */ /* 0x000e2400080a017f */
[----:B0-----:R-:W-:Y:S05]  /*2bb0*/  @!P5 BRA `(.L_x_10802) ;  /* 0x000001c800dcd947 */ /* 0x001fea0003800000 */
.L_x_11065:
[----:B------:R-:W-:Y:S05]  /*2bc0*/  BSYNC B1 ;  /* 0x0000000000017941 */ /* 0x000fea0003800000 */
.L_x_10801:
        /* <DEDUP_REMOVED lines=70> */
[-C--:B------:R-:W-:Y:S02]  /*3030*/  F2FP.F16.E4M3.UNPACK_B R78, R39.reuse.H1 ;  /* 0x00000027ff4e723e */ /* 0x080fe400030006ff */
[----:B------:R-:W-:Y:S01]  /*3040*/  F2FP.F16.E4M3.UNPACK_B R79, R10.H1 ;  /* 0x0000000aff4f723e */ /* 0x000fe200030006ff */
[--C-:B------:R-:W-:Y:S01]  /*3050*/  HADD2.F32 R90, -RZ, R76.reuse.H0_H0 ;  /* 0x2000004cff5a7230 */ /* 0x100fe20000004100 */
[----:B------:R-:W-:Y:S01]  /*3060*/  F2FP.F16.E4M3.UNPACK_B R77, R39 ;  /* 0x00000027ff4d723e */ /* 0x000fe200020006ff */
[----:B------:R-:W-:Y:S01]  /*3070*/  HADD2.F32 R93, -RZ, R76.H1_H1 ;  /* 0x3000004cff5d7230 */ /* 0x000fe20000004100 */
[-C--:B------:R-:W-:Y:S01]  /*3080*/  F2FP.F16.E4M3.UNPACK_B R76, R38.reuse.H1 ;  /* 0x00000026ff4c723e */ /* 0x080fe200030006ff */
        /* <DEDUP_REMOVED lines=9> */
[-C--:B------:R-:W-:Y:S01]  /*3120*/  FMUL.FTZ R98, R91, R96.reuse ;  /* 0x000000605b627220 */ /* 0x080fe20000410000 */
[----:B------:R-:W-:Y:S01]  /*3130*/  HADD2.F32 R94, -RZ, R38.H1_H1 ;  /* 0x30000026ff5e7230 */ /* 0x000fe20000004100 */
[----:B------:R-:W-:Y:S01]  /*3140*/  F2FP.F16.E4M3.UNPACK_B R92, R11 ;  /* 0x0000000bff5c723e */ /* 0x000fe200020006ff */
[----:B------:R-:W-:Y:S01]  /*3150*/  FMUL.FTZ R96, R79, R96 ;  /* 0x000000604f607220 */ /* 0x000fe20000410000 */
[----:B------:R-:W-:Y:S01]  /*3160*/  F2FP.F16.E4M3.UNPACK_B R10, R10 ;  /* 0x0000000aff0a723e */ /* 0x000fe200020006ff */
[-C--:B------:R-:W-:Y:S01]  /*3170*/  FFMA.FTZ R39, R90, R95.reuse, -R39 ;  /* 0x0000005f5a277223 */ /* 0x080fe20000010827 */
[----:B------:R-:W-:Y:S01]  /*3180*/  FFMA.FTZ R90, R93, R95, R100 ;  /* 0x0000005f5d5a7223 */ /* 0x000fe20000010064 */
[----:B------:R-:W-:Y:S01]  /*3190*/  FFMA.FTZ R11, R79, R94, -R98 ;  /* 0x0000005e4f0b7223 */ /* 0x000fe20000010862 */
[----:B------:R-:W-:-:S02]  /*31a0*/  HADD2.F32 R79, -RZ, R92.H0_H0 ;  /* 0x2000005cff4f7230 */ /* 0x000fc40000004100 */
[----:B------:R-:W-:Y:S01]  /*31b0*/  FFMA.FTZ R96, R91, R94, R96 ;  /* 0x0000005e5b607223 */ /* 0x000fe20000010060 */
[----:B------:R-:W-:Y:S01]  /*31c0*/  HADD2.F32 R93, -RZ, R78.H0_H0 ;  /* 0x2000004eff5d7230 */ /* 0x000fe20000004100 */
[----:B------:R-:W-:Y:S01]  /*31d0*/  F2FP.SATFINITE.E4M3.F32.PACK_AB_MERGE_C R39, R90, R39, RZ ;  /* 0x000000275a27723e */ /* 0x000fe200048070ff */
[----:B------:R-:W-:Y:S01]  /*31e0*/  HADD2.F32 R92, -RZ, R92.H1_H1 ;  /* 0x3000005cff5c7230 */ /* 0x000fe20000004100 */
[----:B------:R-:W-:Y:S01]  /*31f0*/  F2FP.SATFINITE.E4M3.F32.PACK_AB_MERGE_C R8, R41, R40, R46 ;  /* 0x000000282908723e */ /* 0x000fe2000480702e */
[--C-:B------:R-:W-:Y:S02]  /*3200*/  HADD2.F32 R78, -RZ, R10.reuse.H0_H0 ;  /* 0x2000000aff4e7230 */ /* 0x100fe40000004100 */
[----:B------:R-:W-:Y:S01]  /*3210*/  FMUL.FTZ R95, R79, R93 ;  /* 0x0000005d4f5f7220 */ /* 0x000fe20000410000 */
[----:B------:R-:W-:Y:S01]  /*3220*/  HADD2.F32 R10, -RZ, R10.H1_H1 ;  /* 0x3000000aff0a7230 */ /* 0x000fe20000004100 */
[----:B------:R-:W-:Y:S01]  /*3230*/  F2FP.SATFINITE.E4M3.F32.PACK_AB_MERGE_C R11, R96, R11, RZ ;  /* 0x0000000b600b723e */ /* 0x000fe200048070ff */
[----:B------:R-:W-:-:S02]  /*3240*/  HADD2.F32 R91, -RZ, R77.H0_H0 ;  /* 0x2000004dff5b7230 */ /* 0x000fc40000004100 */
[----:B------:R-:W-:Y:S02]  /*3250*/  HADD2.F32 R77, -RZ, R38.H0_H0 ;  /* 0x20000026ff4d7230 */ /* 0x000fe40000004100 */
[----:B------:R-:W-:Y:S01]  /*3260*/  FMUL.FTZ R38, R92, R93 ;  /* 0x0000005d5c267220 */ /* 0x000fe20000410000 */
[----:B------:R-:W-:Y:S02]  /*3270*/  HADD2.F32 R76, -RZ, R76.H0_H0 ;  /* 0x2000004cff4c7230 */ /* 0x000fe40000004100 */
[-C--:B------:R-:W-:Y:S01]  /*3280*/  FMUL.FTZ R93, R10, R91.reuse ;  /* 0x0000005b0a5d7220 */ /* 0x080fe20000410000 */
[----:B------:R-:W-:-:S03]  /*3290*/  FMUL.FTZ R91, R78, R91 ;  /* 0x0000005b4e5b7220 */ /* 0x000fc60000410000 */
[-C--:B------:R-:W-:Y:S01]  /*32a0*/  FFMA.FTZ R93, R78, R77.reuse, -R93 ;  /* 0x0000004d4e5d7223 */ /* 0x080fe2000001085d */
[----:B------:R-:W-:Y:S01]  /*32b0*/  FFMA.FTZ R10, R10, R77, R91 ;  /* 0x0000004d0a0a7223 */ /* 0x000fe2000001005b */
[-C--:B------:R-:W-:Y:S01]  /*32c0*/  FFMA.FTZ R38, R79, R76.reuse, -R38 ;  /* 0x0000004c4f267223 */ /* 0x080fe20000010826 */
[----:B------:R-:W-:-:S03]  /*32d0*/  FFMA.FTZ R95, R92, R76, R95 ;  /* 0x0000004c5c5f7223 */ /* 0x000fc6000001005f */
[----:B------:R-:W-:Y:S02]  /*32e0*/  F2FP.SATFINITE.E4M3.F32.PACK_AB_MERGE_C R10, R10, R93, R11 ;  /* 0x0000005d0a0a723e */ /* 0x000fe4000480700b */
[----:B------:R-:W-:-:S07]  /*32f0*/  F2FP.SATFINITE.E4M3.F32.PACK_AB_MERGE_C R11, R95, R38, R39 ;  /* 0x000000265f0b723e */ /* 0x000fce0004807027 */
.L_x_10807:
[----:B------:R-:W-:Y:S05]  /*3300*/  BSYNC B2 ;  /* 0x0000000000027941 */ /* 0x000fea0003800000 */
.L_x_10806:
[----:B--2---:R1:W-:Y:S02]  /*3310*/  STG.E.128 desc[UR40][R36.64], R8 ;  /* 0x0000000824007986 */ /* 0x0043e4000c101d28 */
.L_x_10805:
[----:B------:R-:W-:Y:S05]  /*3320*/  BSYNC B1 ;  /* 0x0000000000017941 */ /* 0x000fea0003800000 */
.L_x_10804:
        /* <DEDUP_REMOVED lines=69> */
[-C--:B------:R-:W-:Y:S01]  /*3780*/  F2FP.F16.E4M3.UNPACK_B R78, R33.reuse.H1 ;  /* 0x00000021ff4e723e */ /* 0x080fe200030006ff */
[--C-:B------:R-:W-:Y:S01]  /*3790*/  HADD2.F32 R44, -RZ, R40.reuse.H0_H0 ;  /* 0x20000028ff2c7230 */ /* 0x100fe20000004100 */
[----:B------:R-:W-:Y:S01]  /*37a0*/  F2FP.F16.E4M3.UNPACK_B R41, R10.H1 ;  /* 0x0000000aff29723e */ /* 0x000fe200030006ff */
[----:B------:R-:W-:Y:S01]  /*37b0*/  HADD2.F32 R45, -RZ, R40.H1_H1 ;  /* 0x30000028ff2d7230 */ /* 0x000fe20000004100 */
[----:B------:R-:W-:Y:S02]  /*37c0*/  F2FP.F16.E4M3.UNPACK_B R77, R33 ;  /* 0x00000021ff4d723e */ /* 0x000fe400020006ff */
[----:B------:R-:W-:Y:S01]  /*37d0*/  F2FP.SATFINITE.E4M3.F32.PACK_AB_MERGE_C R39, R76, R39, RZ ;  /* 0x000000274c27723e */ /* 0x000fe200048070ff */
        /* <DEDUP_REMOVED lines=8> */
[----:B------:R-:W-:Y:S02]  /*3860*/  HADD2.F32 R41, -RZ, R41.H0_H0 ;  /* 0x20000029ff297230 */ /* 0x000fe40000004100 */
[----:B------:R-:W-:Y:S01]  /*3870*/  FMUL.FTZ R92, R33, R90 ;  /* 0x0000005a215c7220 */ /* 0x000fe20000410000 */
[----:B------:R-:W-:Y:S02]  /*3880*/  HADD2.F32 R76, -RZ, R46.H1_H1 ;  /* 0x3000002eff4c7230 */ /* 0x000fe40000004100 */
[----:B------:R-:W-:Y:S01]  /*3890*/  FFMA.FTZ R32, R44, R47, -R79 ;  /* 0x0000002f2c207223 */ /* 0x000fe2000001084f */
[----:B------:R-:W-:Y:S01]  /*38a0*/  F2FP.F16.E4M3.UNPACK_B R10, R10 ;  /* 0x0000000aff0a723e */ /* 0x000fe200020006ff */
[----:B------:R-:W-:Y:S01]  /*38b0*/  FMUL.FTZ R90, R41, R90 ;  /* 0x0000005a295a7220 */ /* 0x000fe20000410000 */
[----:B------:R-:W-:Y:S01]  /*38c0*/  F2FP.F16.E4M3.UNPACK_B R44, R11 ;  /* 0x0000000bff2c723e */ /* 0x000fe200020006ff */
[----:B------:R-:W-:Y:S01]  /*38d0*/  FFMA.FTZ R11, R45, R47, R94 ;  /* 0x0000002f2d0b7223 */ /* 0x000fe2000001005e */
[-C--:B------:R-:W-:Y:S01]  /*38e0*/  FFMA.FTZ R92, R41, R76.reuse, -R92 ;  /* 0x0000004c295c7223 */ /* 0x080fe2000001085c */
[----:B------:R-:W-:Y:S01]  /*38f0*/  FFMA.FTZ R45, R33, R76, R90 ;  /* 0x0000004c212d7223 */ /* 0x000fe2000001005a */
[----:B------:R-:W-:Y:S01]  /*3900*/  HADD2.F32 R33, -RZ, R10.H0_H0 ;  /* 0x2000000aff217230 */ /* 0x000fe20000004100 */
[----:B------:R-:W-:Y:S01]  /*3910*/  F2FP.SATFINITE.E4M3.F32.PACK_AB_MERGE_C R9, R9, R8, R38 ;  /* 0x000000080909723e */ /* 0x000fe20004807026 */
[----:B------:R-:W-:Y:S01]  /*3920*/  HADD2.F32 R41, -RZ, R44.H0_H0 ;  /* 0x2000002cff297230 */ /* 0x000fe20000004100 */
[----:B------:R-:W-:Y:S01]  /*3930*/  F2FP.SATFINITE.E4M3.F32.PACK_AB_MERGE_C R11, R11, R32, RZ ;  /* 0x000000200b0b723e */ /* 0x000fe200048070ff */
[----:B------:R-:W-:Y:S01]  /*3940*/  HADD2.F32 R10, -RZ, R10.H1_H1 ;  /* 0x3000000aff0a7230 */ /* 0x000fe20000004100 */
[----:B------:R-:W-:Y:S01]  /*3950*/  F2FP.SATFINITE.E4M3.F32.PACK_AB_MERGE_C R45, R45, R92, RZ ;  /* 0x0000005c2d2d723e */ /* 0x000fe200048070ff */
[----:B------:R-:W-:Y:S01]  /*3960*/  HADD2.F32 R77, -RZ, R77.H0_H0 ;  /* 0x2000004dff4d7230 */ /* 0x000fe20000004100 */
[----:B------:R-:W-:Y:S01]  /*3970*/  F2FP.SATFINITE.E4M3.F32.PACK_AB_MERGE_C R8, R35, R34, R39 ;  /* 0x000000222308723e */ /* 0x000fe20004807027 */
[----:B------:R-:W-:-:S02]  /*3980*/  HADD2.F32 R44, -RZ, R44.H1_H1 ;  /* 0x3000002cff2c7230 */ /* 0x000fc40000004100 */
[----:B------:R-:W-:Y:S02]  /*3990*/  HADD2.F32 R78, -RZ, R78.H0_H0 ;  /* 0x2000004eff4e7230 */ /* 0x000fe40000004100 */
[-C--:B------:R-:W-:Y:S01]  /*39a0*/  FMUL.FTZ R76, R10, R77.reuse ;  /* 0x0000004d0a4c7220 */ /* 0x080fe20000410000 */
        /* <DEDUP_REMOVED lines=11> */
.L_x_10811:
[----:B------:R-:W-:Y:S05]  /*3a60*/  BSYNC B2 ;  /* 0x0000000000027941 */ /* 0x000fea0003800000 */
.L_x_10810:
[----:B------:R2:W-:Y:S02]  /*3a70*/  STG.E.128 desc[UR40][R36.64+0x20], R8 ;  /* 0x0000200824007986 */ /* 0x0005e4000c101d28 */
.L_x_10809:
[----:B------:R-:W-:Y:S05]  /*3a80*/  BSYNC B1 ;  /* 0x0000000000017941 */ /* 0x000fea0003800000 */
.L_x_10808:
        /* <DEDUP_REMOVED lines=112> */
.L_x_10813:
[----:B------:R-:W-:Y:S05]  /*4190*/  BSYNC B1 ;  /* 0x0000000000017941 */ /* 0x000fea0003800000 */
.L_x_10812:
[----:B------:R1:W-:Y:S01]  /*41a0*/  STG.E.128 desc[UR40][R36.64+0x40], R8 ;  /* 0x0000400824007986 */ /* 0x0003e2000c101d28 */
[----:B------:R-:W-:Y:S05]  /*41b0*/  BRA `(.L_x_10803) ;  /* 0x00000024002c7947 */ /* 0x000fea0003800000 */
.L_x_10797:
        /* <DEDUP_REMOVED lines=27> */
.L_x_10815:
[----:B------:R-:W-:Y:S05]  /*4370*/  BSYNC B1 ;  /* 0x0000000000017941 */ /* 0x000fea0003800000 */
.L_x_10814:
[----:B------:R-:W-:Y:S01]  /*4380*/  ISETP.NE.AND P3, PT, R153, 0x3, PT ;  /* 0x000000039900780c */ /* 0x000fe20003f65270 */
[----:B-----5:R-:W-:Y:S01]  /*4390*/  IMAD.MOV.U32 R91, RZ, RZ, R10 ;  /* 0x000000ffff5b7224 */ /* 0x020fe200078e000a */
[----:B------:R-:W-:Y:S01]  /*43a0*/  MOV R90, R8 ;  /* 0x00000008005a7202 */ /* 0x000fe20000000f00 */
        /* <DEDUP_REMOVED lines=8> */
.L_x_10816:
[----:B------:R-:W-:Y:S01]  /*4430*/  IMAD R83, R17, 0x8, R16 ;  /* 0x0000000811537824 */ /* 0x000fe200078e0210 */
[----:B------:R-:W-:Y:S01]  /*4440*/  SHF.L.U32 R86, R156, 0x1f, RZ ;  /* 0x0000001f9c567819 */ /* 0x000fe200000006ff */
[----:B------:R-:W-:Y:S03]  /*4450*/  BSSY B1, `(.L_x_10817) ;  /* 0x0000003000017945 */ /* 0x000fe60003800000 */
[----:B------:R-:W1:Y:S02]  /*4460*/  SYNCS.PHASECHK.TRANS64.TRYWAIT P5, [R83+URZ+0x19c90], R86 ;  /* 0x019c9056530075a7 */ /* 0x000e6400080a017f */
[----:B-1----:R-:W-:Y:S05]  /*4470*/  @!P5 BRA `(.L_x_10818) ;  /* 0x000001b000c0d947 */ /* 0x002fea0003800000 */
.L_x_11066:
[----:B------:R-:W-:Y:S05]  /*4480*/  BSYNC B1 ;  /* 0x0000000000017941 */ /* 0x000fea0003800000 */
.L_x_10817:
        /* <DEDUP_REMOVED lines=109> */
[----:B------:R-:W-:Y:S02]  /*4b60*/  IMAD.U32 R106, R13, 0x10000, RZ ;  /* 0x000100000d6a7824 */ /* 0x000fe400078e00ff */
[----:B------:R-:W-:Y:S01]  /*4b70*/  IMAD.U32 R13, R14, 0x10000, RZ ;  /* 0x000100000e0d7824 */ /* 0x000fe200078e00ff */
[----:B------:R-:W-:Y:S02]  /*4b80*/  F2FP.SATFINITE.E4M3.F32.PACK_AB_MERGE_C R45, R105, R45, RZ ;  /* 0x0000002d692d723e */ /* 0x000fe400048070ff */
[----:B------:R-:W-:Y:S02]  /*4b90*/  LOP3.LUT R14, R39, 0xff0000, R106, 0xf8, !PT ;  /* 0x00ff0000270e7812 */ /* 0x000fe400078ef86a */
[----:B------:R-:W-:Y:S02]  /*4ba0*/  LOP3.LUT R13, R36, 0xff0000, R13, 0xf8, !PT ;  /* 0x00ff0000240d7812 */ /* 0x000fe400078ef80d */
[----:B------:R-:W-:-:S02]  /*4bb0*/  F2FP.F16.E4M3.UNPACK_B R36, R15 ;  /* 0x0000000fff24723e */ /* 0x000fc400020006ff */
        /* <DEDUP_REMOVED lines=19> */
[--C-:B------:R-:W-:Y:S01]  /*4cf0*/  HADD2.F32 R108, -RZ, R13.reuse.H0_H0 ;  /* 0x2000000dff6c7230 */ /* 0x100fe20000004100 */
        /* <DEDUP_REMOVED lines=117> */
.L_x_10822:
[----:B------:R-:W-:Y:S05]  /*5450*/  BSYNC B2 ;  /* 0x0000000000027941 */ /* 0x000fea0003800000 */
.L_x_10821:
        /* <DEDUP_REMOVED lines=12> */
.L_x_10820:
[----:B------:R-:W-:Y:S05]  /*5520*/  BSYNC B1 ;  /* 0x0000000000017941 */ /* 0x000fea0003800000 */
.L_x_10819:
[----:B------:R-:W-:-:S13]  /*5530*/  ISETP.NE.AND P4, PT, R28, RZ, PT ;  /* 0x000000ff1c00720c */ /* 0x000fda0003f85270 */
[----:B------:R-:W-:Y:S05]  /*5540*/  @!P4 BRA `(.L_x_10803) ;  /* 0x000000100048c947 */ /* 0x000fea0003800000 */
[----:B0-----:R-:W2:Y:S01]  /*5550*/  LDL R14, [R1+0x10] ;  /* 0x00001000010e7983 */ /* 0x001ea20000100800 */
[----:B------:R-:W-:Y:S01]  /*5560*/  ISETP.NE.AND P5, PT, R82, RZ, PT ;  /* 0x000000ff5200720c */ /* 0x000fe20003fa5270 */
[----:B------:R-:W-:Y:S01]  /*5570*/  BSSY B1, `(.L_x_10823) ;  /* 0x00000f0000017945 */ /* 0x000fe20003800000 */
[----:B------:R-:W-:Y:S02]  /*5580*/  SHF.R.U32.HI R15, RZ, 0x3, R157 ;  /* 0x00000003ff0f7819 */ /* 0x000fe4000001169d */
[----:B------:R-:W-:Y:S02]  /*5590*/  SEL R96, R61, R96, !P5 ;  /* 0x000000603d607207 */ /* 0x000fe40006800000 */
[----:B------:R-:W-:Y:S02]  /*55a0*/  IADD3 R41, P4, P5, R58, R78, R7 ;  /* 0x0000004e3a297210 */ /* 0x000fe40007d9e007 */
[----:B------:R-:W-:Y:S02]  /*55b0*/  SHF.R.S32.HI R13, RZ, 0x1f, R96 ;  /* 0x0000001fff0d7819 */ /* 0x000fe40000011460 */
[----:B------:R-:W-:-:S02]  /*55c0*/  IADD3.X R44, R75, R95, R3, P4, P5 ;  /* 0x0000005f4b2c7210 */ /* 0x000fc400027ea403 */
[----:B------:R-:W-:Y:S02]  /*55d0*/  LEA.HI R13, R13, R96, RZ, 0x5 ;  /* 0x000000600d0d7211 */ /* 0x000fe400078f28ff */
[----:B------:R-:W-:Y:S02]  /*55e0*/  ISETP.GE.AND P5, PT, R81, R87, PT ;  /* 0x000000575100720c */ /* 0x000fe40003fa6270 */
[----:B------:R-:W-:Y:S02]  /*55f0*/  SHF.R.S32.HI R13, RZ, 0x5, R13 ;  /* 0x00000005ff0d7819 */ /* 0x000fe4000001140d */
[----:B------:R-:W-:Y:S02]  /*5600*/  IADD3 R40, P4, R41, R76, RZ ;  /* 0x0000004c29287210 */ /* 0x000fe40007f9e0ff */
[----:B------:R-:W-:-:S03]  /*5610*/  LEA.HI.SX32 R13, R72, R13, 0x1c ;  /* 0x0000000d480d7211 */ /* 0x000fc600078fe2ff */
[----:B------:R-:W-:Y:S01]  /*5620*/  IMAD.X R41, R44, 0x1, R77, P4 ;  /* 0x000000012c297824 */ /* 0x000fe200020e064d */
        /* <DEDUP_REMOVED lines=14> */
[----:B0-----:R-:W-:Y:S01]  /*5710*/  IMAD.MOV.U32 R32, RZ, RZ, R12 ;  /* 0x000000ffff207224 */ /* 0x001fe200078e000c */
[----:B------:R-:W-:Y:S02]  /*5720*/  F2FP.F16.E4M3.UNPACK_B R34, R93.H1 ;  /* 0x0000005dff22723e */ /* 0x000fe400030006ff */
[----:B--2---:R-:W-:Y:S02]  /*5730*/  F2FP.F16.E4M3.UNPACK_B R10, R36.H1 ;  /* 0x00000024ff0a723e */ /* 0x004fe400030006ff */
[----:B------:R-:W-:Y:S01]  /*5740*/  F2FP.F16.E4M3.UNPACK_B R12, R32.H1 ;  /* 0x00000020ff0c723e */ /* 0x000fe200030006ff */
[----:B------:R-:W-:Y:S01]  /*5750*/  HADD2.F32 R46, -RZ, R34.H0_H0 ;  /* 0x20000022ff2e7230 */ /* 0x000fe20000004100 */
[----:B------:R-:W-:Y:S01]  /*5760*/  F2FP.F16.E4M3.UNPACK_B R44, R90.H1 ;  /* 0x0000005aff2c723e */ /* 0x000fe200030006ff */
[----:B------:R-:W-:Y:S01]  /*5770*/  HADD2.F32 R43, -RZ, R10.H0_H0 ;  /* 0x2000000aff2b7230 */ /* 0x000fe20000004100 */
[----:B------:R-:W-:Y:S01]  /*5780*/  F2FP.F16.E4M3.UNPACK_B R36, R36 ;  /* 0x00000024ff24723e */ /* 0x000fe200020006ff */
[----:B------:R-:W-:Y:S01]  /*5790*/  HADD2.F32 R8, -RZ, R12.H0_H0 ;  /* 0x2000000cff087230 */ /* 0x000fe20000004100 */
[----:B------:R-:W-:Y:S01]  /*57a0*/  SHF.R.U32.HI R96, RZ, 0x10, R11 ;  /* 0x00000010ff607819 */ /* 0x000fe2000001160b */
[----:B------:R-:W-:-:S02]  /*57b0*/  HADD2.F32 R45, -RZ, R44.H0_H0 ;  /* 0x2000002cff2d7230 */ /* 0x000fc40000004100 */
[CC--:B------:R-:W-:Y:S01]  /*57c0*/  FMUL.FTZ R47, R43.reuse, R46.reuse ;  /* 0x0000002e2b2f7220 */ /* 0x0c0fe20000410000 */
[----:B------:R-:W-:Y:S02]  /*57d0*/  HADD2.F32 R12, -RZ, R12.H1_H1 ;  /* 0x3000000cff0c7230 */ /* 0x000fe40000004100 */
[C---:B------:R-:W-:Y:S01]  /*57e0*/  FMUL.FTZ R46, R8.reuse, R46 ;  /* 0x0000002e082e7220 */ /* 0x040fe20000410000 */
[----:B------:R-:W-:Y:S01]  /*57f0*/  F2FP.F16.E4M3.UNPACK_B R101, R92.H1 ;  /* 0x0000005cff65723e */ /* 0x000fe200030006ff */
[-C--:B------:R-:W-:Y:S01]  /*5800*/  FFMA.FTZ R8, R8, R45.reuse, -R47 ;  /* 0x0000002d08087223 */ /* 0x080fe2000001082f */
[----:B------:R-:W-:Y:S01]  /*5810*/  HADD2.F32 R47, -RZ, R34.H1_H1 ;  /* 0x30000022ff2f7230 */ /* 0x000fe20000004100 */
[----:B------:R-:W-:Y:S01]  /*5820*/  F2FP.F16.E4M3.UNPACK_B R102, R38.H1 ;  /* 0x00000026ff66723e */ /* 0x000fe200030006ff */
[----:B------:R-:W-:Y:S02]  /*5830*/  HADD2.F32 R34, -RZ, R10.H1_H1 ;  /* 0x3000000aff227230 */ /* 0x000fe40000004100 */
[----:B------:R-:W-:Y:S01]  /*5840*/  FFMA.FTZ R10, R43, R45, R46 ;  /* 0x0000002d2b0a7223 */ /* 0x000fe2000001002e */
[----:B------:R-:W-:Y:S01]  /*5850*/  HADD2.F32 R45, -RZ, R44.H1_H1 ;  /* 0x3000002cff2d7230 */ /* 0x000fe20000004100 */
[----:B------:R-:W-:Y:S01]  /*5860*/  F2FP.F16.E4M3.UNPACK_B R44, R32 ;  /* 0x00000020ff2c723e */ /* 0x000fe200020006ff */
[----:B------:R-:W-:-:S02]  /*5870*/  HADD2.F32 R109, -RZ, R101.H0_H0 ;  /* 0x20000065ff6d7230 */ /* 0x000fc40000004100 */
[-C--:B------:R-:W-:Y:S01]  /*5880*/  FMUL.FTZ R43, R34, R47.reuse ;  /* 0x0000002f222b7220 */ /* 0x080fe20000410000 */
[C---:B------:R-:W-:Y:S01]  /*5890*/  FMUL.FTZ R47, R12.reuse, R47 ;  /* 0x0000002f0c2f7220 */ /* 0x040fe20000410000 */
[----:B------:R-:W-:Y:S01]  /*58a0*/  F2FP.F16.E4M3.UNPACK_B R46, R90 ;  /* 0x0000005aff2e723e */ /* 0x000fe200020006ff */
[----:B------:R-:W-:Y:S02]  /*58b0*/  HADD2.F32 R105, -RZ, R102.H0_H0 ;  /* 0x20000066ff697230 */ /* 0x000fe40000004100 */
[----:B------:R-:W-:Y:S01]  /*58c0*/  FFMA.FTZ R12, R12, R45, -R43 ;  /* 0x0000002d0c0c7223 */ /* 0x000fe2000001082b */
[----:B------:R-:W-:Y:S01]  /*58d0*/  F2FP.F16.E4M3.UNPACK_B R43, R93 ;  /* 0x0000005dff2b723e */ /* 0x000fe200020006ff */
[----:B------:R-:W-:Y:S01]  /*58e0*/  FFMA.FTZ R32, R34, R45, R47 ;  /* 0x0000002d22207223 */ /* 0x000fe2000001002f */
[----:B------:R-:W-:Y:S01]  /*58f0*/  HADD2.F32 R45, -RZ, R36.H0_H0 ;  /* 0x20000024ff2d7230 */ /* 0x000fe20000004100 */
[----:B------:R-:W-:Y:S01]  /*5900*/  F2FP.F16.E4M3.UNPACK_B R103, R14.H1 ;  /* 0x0000000eff67723e */ /* 0x000fe200030006ff */
[----:B------:R-:W-:Y:S01]  /*5910*/  HADD2.F32 R34, -RZ, R44.H0_H0 ;  /* 0x2000002cff227230 */ /* 0x000fe20000004100 */
[----:B------:R-:W-:Y:S01]  /*5920*/  SHF.R.U32.HI R97, RZ, 0x18, R33 ;  /* 0x00000018ff617819 */ /* 0x000fe20000011621 */
[--C-:B------:R-:W-:Y:S01]  /*5930*/  HADD2.F32 R87, -RZ, R43.reuse.H0_H0 ;  /* 0x2000002bff577230 */ /* 0x100fe20000004100 */
[----:B------:R-:W-:Y:S01]  /*5940*/  LOP3.LUT R98, R33, 0xff, RZ, 0xc0, !PT ;  /* 0x000000ff21627812 */ /* 0x000fe200078ec0ff */
[----:B------:R-:W-:Y:S01]  /*5950*/  HADD2.F32 R47, -RZ, R46.H0_H0 ;  /* 0x2000002eff2f7230 */ /* 0x000fe20000004100 */
[----:B------:R-:W-:Y:S01]  /*5960*/  F2FP.F16.E4M3.UNPACK_B R104, R91.H1 ;  /* 0x0000005bff68723e */ /* 0x000fe200030006ff */
[----:B------:R-:W-:-:S02]  /*5970*/  HADD2.F32 R43, -RZ, R43.H1_H1 ;  /* 0x3000002bff2b7230 */ /* 0x000fc40000004100 */
[-C--:B------:R-:W-:Y:S01]  /*5980*/  FMUL.FTZ R93, R45, R87.reuse ;  /* 0x000000572d5d7220 */ /* 0x080fe20000410000 */
[C---:B------:R-:W-:Y:S01]  /*5990*/  FMUL.FTZ R90, R34.reuse, R87 ;  /* 0x00000057225a7220 */ /* 0x040fe20000410000 */
[----:B------:R-:W-:Y:S01]  /*59a0*/  HADD2.F32 R36, -RZ, R36.H1_H1 ;  /* 0x30000024ff247230 */ /* 0x000fe20000004100 */
[----:B------:R-:W-:Y:S01]  /*59b0*/  PRMT R97, R97, 0x654, R98 ;  /* 0x0000065461617816 */ /* 0x000fe20000000062 */
[----:B------:R-:W-:Y:S02]  /*59c0*/  HADD2.F32 R44, -RZ, R44.H1_H1 ;  /* 0x3000002cff2c7230 */ /* 0x000fe40000004100 */
[-C--:B------:R-:W-:Y:S01]  /*59d0*/  FFMA.FTZ R34, R34, R47.reuse, -R93 ;  /* 0x0000002f22227223 */ /* 0x080fe2000001085d */
[----:B------:R-:W-:Y:S01]  /*59e0*/  FFMA.FTZ R45, R45, R47, R90 ;  /* 0x0000002f2d2d7223 */ /* 0x000fe2000001005a */
[----:B------:R-:W-:Y:S02]  /*59f0*/  HADD2.F32 R47, -RZ, R46.H1_H1 ;  /* 0x3000002eff2f7230 */ /* 0x000fe40000004100 */
[-C--:B------:R-:W-:Y:S01]  /*5a00*/  FMUL.FTZ R87, R36, R43.reuse ;  /* 0x0000002b24577220 */ /* 0x080fe20000410000 */
[----:B------:R-:W-:Y:S01]  /*5a10*/  FMUL.FTZ R93, R44, R43 ;  /* 0x0000002b2c5d7220 */ /* 0x000fe20000410000 */
[----:B------:R-:W-:Y:S01]  /*5a20*/  SHF.R.U32.HI R46, RZ, 0x18, R9 ;  /* 0x00000018ff2e7819 */ /* 0x000fe20000011609 */
[----:B------:R-:W-:-:S02]  /*5a30*/  HADD2.F32 R107, -RZ, R103.H0_H0 ;  /* 0x20000067ff6b7230 */ /* 0x000fc40000004100 */
[-C--:B------:R-:W-:Y:S01]  /*5a40*/  FFMA.FTZ R43, R44, R47.reuse, -R87 ;  /* 0x0000002f2c2b7223 */ /* 0x080fe20000010857 */
[----:B------:R-:W-:Y:S01]  /*5a50*/  FFMA.FTZ R36, R36, R47, R93 ;  /* 0x0000002f24247223 */ /* 0x000fe2000001005d */
[--C-:B------:R-:W-:Y:S01]  /*5a60*/  SHF.R.U32.HI R47, RZ, 0x8, R9.reuse ;  /* 0x00000008ff2f7819 */ /* 0x100fe20000011609 */
[----:B------:R-:W-:Y:S01]  /*5a70*/  HADD2.F32 R106, -RZ, R104.H0_H0 ;  /* 0x20000068ff6a7230 */ /* 0x000fe20000004100 */
[----:B------:R-:W-:Y:S01]  /*5a80*/  LOP3.LUT R44, R9, 0xff, RZ, 0xc0, !PT ;  /* 0x000000ff092c7812 */ /* 0x000fe200078ec0ff */
[-C--:B------:R-:W-:Y:S01]  /*5a90*/  FMUL.FTZ R108, R105, R109.reuse ;  /* 0x0000006d696c7220 */ /* 0x080fe20000410000 */
[----:B------:R-:W-:Y:S01]  /*5aa0*/  SHF.R.U32.HI R90, RZ, 0x10, R9 ;  /* 0x00000010ff5a7819 */ /* 0x000fe20000011609 */
[----:B------:R-:W-:Y:S01]  /*5ab0*/  IMAD.SHL.U32 R47, R47, 0x100, RZ ;  /* 0x000001002f2f7824 */ /* 0x000fe200078e00ff */
[--C-:B------:R-:W-:Y:S01]  /*5ac0*/  SHF.R.U32.HI R9, RZ, 0x18, R11.reuse ;  /* 0x00000018ff097819 */ /* 0x100fe2000001160b */
[----:B------:R-:W-:Y:S01]  /*5ad0*/  FMUL.FTZ R109, R107, R109 ;  /* 0x0000006d6b6d7220 */ /* 0x000fe20000410000 */
[----:B------:R-:W-:Y:S01]  /*5ae0*/  LOP3.LUT R87, R11, 0xff, RZ, 0xc0, !PT ;  /* 0x000000ff0b577812 */ /* 0x000fe200078ec0ff */
[----:B------:R-:W-:Y:S01]  /*5af0*/  HADD2.F32 R101, -RZ, R101.H1_H1 ;  /* 0x30000065ff657230 */ /* 0x000fe20000004100 */
[----:B------:R-:W-:Y:S01]  /*5b00*/  SHF.R.U32.HI R93, RZ, 0x8, R11 ;  /* 0x00000008ff5d7819 */ /* 0x000fe2000001160b */
[----:B------:R-:W-:Y:S01]  /*5b10*/  HADD2.F32 R102, -RZ, R102.H1_H1 ;  /* 0x30000066ff667230 */ /* 0x000fe20000004100 */
[----:B------:R-:W-:Y:S01]  /*5b20*/  PRMT R44, R46, 0x654, R44 ;  /* 0x000006542e2c7816 */ /* 0x000fe2000000002c */
[-C--:B------:R-:W-:Y:S01]  /*5b30*/  FFMA.FTZ R108, R107, R106.reuse, -R108 ;  /* 0x0000006a6b6c7223 */ /* 0x080fe2000001086c */
[----:B------:R-:W-:Y:S01]  /*5b40*/  SHF.R.U32.HI R11, RZ, 0x8, R33 ;  /* 0x00000008ff0b7819 */ /* 0x000fe20000011621 */
[----:B------:R-:W-:Y:S01]  /*5b50*/  FFMA.FTZ R109, R105, R106, R109 ;  /* 0x0000006a696d7223 */ /* 0x000fe2000001006d */
[----:B------:R-:W-:Y:S01]  /*5b60*/  PRMT R87, R9, 0x654, R87 ;  /* 0x0000065409577816 */ /* 0x000fe20000000057 */
[----:B------:R-:W-:Y:S01]  /*5b70*/  HADD2.F32 R106, -RZ, R103.H1_H1 ;  /* 0x30000067ff6a7230 */ /* 0x000fe20000004100 */
[----:B------:R-:W-:Y:S01]  /*5b80*/  LOP3.LUT R9, R44, 0xff00, R47, 0xf8, !PT ;  /* 0x0000ff002c097812 */ /* 0x000fe200078ef82f */
[----:B------:R-:W-:Y:S01]  /*5b90*/  IMAD.SHL.U32 R44, R93, 0x100, RZ ;  /* 0x000001005d2c7824 */ /* 0x000fe200078e00ff */
[----:B------:R-:W-:Y:S01]  /*5ba0*/  F2FP.F16.E4M3.UNPACK_B R92, R92 ;  /* 0x0000005cff5c723e */ /* 0x000fe200020006ff */
[----:B------:R-:W-:Y:S01]  /*5bb0*/  IMAD.SHL.U32 R46, R11, 0x100, RZ ;  /* 0x000001000b2e7824 */ /* 0x000fe200078e00ff */
[----:B------:R-:W-:Y:S01]  /*5bc0*/  F2FP.F16.E4M3.UNPACK_B R47, R38 ;  /* 0x00000026ff2f723e */ /* 0x000fe200020006ff */
[----:B------:R-:W-:Y:S01]  /*5bd0*/  HADD2.F32 R103, -RZ, R104.H1_H1 ;  /* 0x30000068ff677230 */ /* 0x000fe20000004100 */
[----:B------:R-:W-:Y:S01]  /*5be0*/  LOP3.LUT R11, R87, 0xff00, R44, 0xf8, !PT ;  /* 0x0000ff00570b7812 */ /* 0x000fe200078ef82c */
[--C-:B------:R-:W-:Y:S01]  /*5bf0*/  HADD2.F32 R93, -RZ, R92.reuse.H0_H0 ;  /* 0x2000005cff5d7230 */ /* 0x100fe20000004100 */
[----:B------:R-:W-:Y:S01]  /*5c00*/  LOP3.LUT R44, R97, 0xff00, R46, 0xf8, !PT ;  /* 0x0000ff00612c7812 */ /* 0x000fe200078ef82e */
[----:B------:R-:W-:Y:S01]  /*5c10*/  HADD2.F32 R92, -RZ, R92.H1_H1 ;  /* 0x3000005cff5c7230 */ /* 0x000fe20000004100 */
[----:B------:R-:W-:Y:S01]  /*5c20*/  SHF.R.U32.HI R33, RZ, 0x10, R33 ;  /* 0x00000010ff217819 */ /* 0x000fe20000011621 */
[----:B------:R-:W-:Y:S01]  /*5c30*/  FMUL.FTZ R105, R102, R101 ;  /* 0x0000006566697220 */ /* 0x000fe20000410000 */
[----:B------:R-:W-:Y:S01]  /*5c40*/  F2FP.F16.E4M3.UNPACK_B R46, R14 ;  /* 0x0000000eff2e723e */ /* 0x000fe200020006ff */
[----:B------:R-:W-:Y:S01]  /*5c50*/  HADD2.F32 R14, -RZ, R47.H0_H0 ;  /* 0x2000002fff0e7230 */ /* 0x000fe20000004100 */
[----:B------:R-:W-:Y:S01]  /*5c60*/  F2FP.F16.E4M3.UNPACK_B R91, R91 ;  /* 0x0000005bff5b723e */ /* 0x000fe200020006ff */
[----:B------:R-:W-:Y:S01]  /*5c70*/  IMAD.U32 R33, R33, 0x10000, RZ ;  /* 0x0001000021217824 */ /* 0x000fe200078e00ff */
[----:B------:R-:W-:Y:S01]  /*5c80*/  F2FP.SATFINITE.E4M3.F32.PACK_AB_MERGE_C R12, R12, R8, RZ ;  /* 0x000000080c0c723e */ /* 0x000fe200048070ff */
[----:B------:R-:W-:-:S02]  /*5c90*/  HADD2.F32 R38, -RZ, R46.H0_H0 ;  /* 0x2000002eff267230 */ /* 0x000fc40000004100 */
[-C--:B------:R-:W-:Y:S01]  /*5ca0*/  FMUL.FTZ R97, R14, R93.reuse ;  /* 0x0000005d0e617220 */ /* 0x080fe20000410000 */
[----:B------:R-:W-:Y:S01]  /*5cb0*/  HADD2.F32 R47, -RZ, R47.H1_H1 ;  /* 0x3000002fff2f7230 */ /* 0x000fe20000004100 */
[----:B------:R-:W-:Y:S01]  /*5cc0*/  LOP3.LUT R44, R44, 0xff0000, R33, 0xf8, !PT ;  /* 0x00ff00002c2c7812 */ /* 0x000fe200078ef821 */
[----:B------:R-:W-:Y:S02]  /*5cd0*/  IMAD.U32 R90, R90, 0x10000, RZ ;  /* 0x000100005a5a7824 */ /* 0x000fe400078e00ff */
[----:B------:R-:W-:Y:S01]  /*5ce0*/  FMUL.FTZ R93, R38, R93 ;  /* 0x0000005d265d7220 */ /* 0x000fe20000410000 */
[--C-:B------:R-:W-:Y:S02]  /*5cf0*/  HADD2.F32 R87, -RZ, R91.reuse.H0_H0 ;  /* 0x2000005bff577230 */ /* 0x100fe40000004100 */
[----:B------:R-:W-:Y:S01]  /*5d00*/  FFMA.FTZ R105, R106, R103, -R105 ;  /* 0x000000676a697223 */ /* 0x000fe20000010869 */
[----:B------:R-:W-:Y:S02]  /*5d10*/  HADD2.F32 R46, -RZ, R46.H1_H1 ;  /* 0x3000002eff2e7230 */ /* 0x000fe40000004100 */
[----:B------:R-:W-:Y:S01]  /*5d20*/  FMUL.FTZ R33, R47, R92 ;  /* 0x0000005c2f217220 */ /* 0x000fe20000410000 */
[----:B------:R-:W-:Y:S01]  /*5d30*/  HADD2.F32 R91, -RZ, R91.H1_H1 ;  /* 0x3000005bff5b7230 */ /* 0x000fe20000004100 */
[----:B------:R-:W-:Y:S01]  /*5d40*/  F2FP.SATFINITE.E4M3.F32.PACK_AB_MERGE_C R10, R32, R10, RZ ;  /* 0x0000000a200a723e */ /* 0x000fe200048070ff */
[-C--:B------:R-:W-:Y:S01]  /*5d50*/  FFMA.FTZ R14, R14, R87.reuse, R93 ;  /* 0x000000570e0e7223 */ /* 0x080fe2000001005d */
[----:B------:R-:W-:Y:S01]  /*5d60*/  F2FP.SATFINITE.E4M3.F32.PACK_AB_MERGE_C R12, R43, R34, R12 ;  /* 0x000000222b0c723e */ /* 0x000fe2000480700c */
[----:B------:R-:W-:Y:S01]  /*5d70*/  FFMA.FTZ R38, R38, R87, -R97 ;  /* 0x0000005726267223 */ /* 0x000fe20000010861 */
[----:B------:R-:W-:Y:S01]  /*5d80*/  LOP3.LUT R9, R9, 0xff0000, R90, 0xf8, !PT ;  /* 0x00ff000009097812 */ /* 0x000fe200078ef85a */
[C---:B------:R-:W-:Y:S01]  /*5d90*/  FFMA.FTZ R93, R46.reuse, R91, -R33 ;  /* 0x0000005b2e5d7223 */ /* 0x040fe20000010821 */
[----:B------:R-:W-:Y:S01]  /*5da0*/  F2FP.F16.E4M3.UNPACK_B R32, R37 ;  /* 0x00000025ff20723e */ /* 0x000fe200020006ff */
[----:B------:R-:W-:Y:S01]  /*5db0*/  FMUL.FTZ R92, R46, R92 ;  /* 0x0000005c2e5c7220 */ /* 0x000fe20000410000 */
[----:B------:R-:W-:Y:S01]  /*5dc0*/  F2FP.F16.E4M3.UNPACK_B R43, R44 ;  /* 0x0000002cff2b723e */ /* 0x000fe200020006ff */
[----:B------:R-:W-:Y:S01]  /*5dd0*/  IMAD.U32 R96, R96, 0x10000, RZ ;  /* 0x0001000060607824 */ /* 0x000fe200078e00ff */
[----:B------:R-:W-:Y:S01]  /*5de0*/  F2FP.SATFINITE.E4M3.F32.PACK_AB_MERGE_C R8, R105, R108, RZ ;  /* 0x0000006c6908723e */ /* 0x000fe200048070ff */
[--C-:B------:R-:W-:Y:S01]  /*5df0*/  HADD2.F32 R34, -RZ, R32.reuse.H0_H0 ;  /* 0x20000020ff227230 */ /* 0x100fe20000004100 */
[----:B------:R-:W-:Y:S01]  /*5e00*/  F2FP.SATFINITE.E4M3.F32.PACK_AB_MERGE_C R36, R36, R45, R10 ;  /* 0x0000002d2424723e */ /* 0x000fe2000480700a */
[--C-:B------:R-:W-:Y:S01]  /*5e10*/  HADD2.F32 R87, -RZ, R43.reuse.H0_H0 ;  /* 0x2000002bff577230 */ /* 0x100fe20000004100 */
[----:B------:R-:W-:Y:S01]  /*5e20*/  F2FP.F16.E4M3.UNPACK_B R10, R13 ;  /* 0x0000000dff0a723e */ /* 0x000fe200020006ff */
[----:B------:R-:W-:Y:S01]  /*5e30*/  FFMA.FTZ R33, R47, R91, R92 ;  /* 0x0000005b2f217223 */ /* 0x000fe2000001005c */
[----:B------:R-:W-:Y:S01]  /*5e40*/  F2FP.F16.E4M3.UNPACK_B R45, R9 ;  /* 0x00000009ff2d723e */ /* 0x000fe200020006ff */
[----:B------:R-:W-:Y:S01]  /*5e50*/  HADD2.F32 R46, -RZ, R43.H1_H1 ;  /* 0x3000002bff2e7230 */ /* 0x000fe20000004100 */
[----:B------:R-:W-:Y:S01]  /*5e60*/  F2FP.SATFINITE.E4M3.F32.PACK_AB_MERGE_C R8, R93, R38, R8 ;  /* 0x000000265d08723e */ /* 0x000fe20004807008 */
[----:B------:R-:W-:-:S02]  /*5e70*/  HADD2.F32 R38, -RZ, R32.H1_H1 ;  /* 0x30000020ff267230 */ /* 0x000fc40000004100 */
[-C--:B------:R-:W-:Y:S01]  /*5e80*/  FMUL.FTZ R91, R34, R87.reuse ;  /* 0x00000057225b7220 */ /* 0x080fe20000410000 */
[--C-:B------:R-:W-:Y:S01]  /*5e90*/  HADD2.F32 R32, -RZ, R10.reuse.H0_H0 ;  /* 0x2000000aff207230 */ /* 0x100fe20000004100 */
[----:B------:R-:W-:Y:S01]  /*5ea0*/  SHF.R.U32.HI R99, RZ, 0x8, R35 ;  /* 0x00000008ff637819 */ /* 0x000fe20000011623 */
[--C-:B------:R-:W-:Y:S02]  /*5eb0*/  HADD2.F32 R47, -RZ, R45.reuse.H0_H0 ;  /* 0x2000002dff2f7230 */ /* 0x100fe40000004100 */
[----:B------:R-:W-:Y:S01]  /*5ec0*/  FMUL.FTZ R90, R38, R46 ;  /* 0x0000002e265a7220 */ /* 0x000fe20000410000 */
[----:B------:R-:W-:Y:S02]  /*5ed0*/  HADD2.F32 R43, -RZ, R10.H1_H1 ;  /* 0x3000000aff2b7230 */ /* 0x000fe40000004100 */
[C---:B------:R-:W-:Y:S01]  /*5ee0*/  FMUL.FTZ R87, R32.reuse, R87 ;  /* 0x0000005720577220 */ /* 0x040fe20000410000 */
[----:B------:R-:W-:Y:S02]  /*5ef0*/  HADD2.F32 R45, -RZ, R45.H1_H1 ;  /* 0x3000002dff2d7230 */ /* 0x000fe40000004100 */
[-C--:B------:R-:W-:Y:S01]  /*5f00*/  FFMA.FTZ R32, R32, R47.reuse, -R91 ;  /* 0x0000002f20207223 */ /* 0x080fe2000001085b */
[----:B------:R-:W-:Y:S01]  /*5f10*/  F2FP.F16.E4M3.UNPACK_B R44, R44.H1 ;  /* 0x0000002cff2c723e */ /* 0x000fe200030006ff */
[C---:B------:R-:W-:Y:S01]  /*5f20*/  FMUL.FTZ R91, R43.reuse, R46 ;  /* 0x0000002e2b5b7220 */ /* 0x040fe20000410000 */
[----:B------:R-:W-:Y:S01]  /*5f30*/  FFMA.FTZ R10, R34, R47, R87 ;  /* 0x0000002f220a7223 */ /* 0x000fe20000010057 */
[----:B------:R-:W-:Y:S01]  /*5f40*/  F2FP.F16.E4M3.UNPACK_B R34, R13.H1 ;  /* 0x0000000dff22723e */ /* 0x000fe200030006ff */
[-C--:B------:R-:W-:Y:S01]  /*5f50*/  FFMA.FTZ R43, R43, R45.reuse, -R90 ;  /* 0x0000002d2b2b7223 */ /* 0x080fe2000001085a */
[----:B------:R-:W-:Y:S01]  /*5f60*/  FFMA.FTZ R13, R38, R45, R91 ;  /* 0x0000002d260d7223 */ /* 0x000fe2000001005b */
[----:B------:R-:W-:Y:S01]  /*5f70*/  F2FP.F16.E4M3.UNPACK_B R45, R37.H1 ;  /* 0x00000025ff2d723e */ /* 0x000fe200030006ff */
[----:B------:R-:W-:Y:S01]  /*5f80*/  IMAD.SHL.U32 R99, R99, 0x100, RZ ;  /* 0x0000010063637824 */ /* 0x000fe200078e00ff */
[----:B------:R-:W-:Y:S01]  /*5f90*/  LOP3.LUT R100, R35, 0xff0000ff, RZ, 0xc0, !PT ;  /* 0xff0000ff23647812 */ /* 0x000fe200078ec0ff */
[--C-:B------:R-:W-:Y:S01]  /*5fa0*/  HADD2.F32 R37, -RZ, R34.reuse.H0_H0 ;  /* 0x20000022ff257230 */ /* 0x100fe20000004100 */
[----:B------:R-:W-:Y:S01]  /*5fb0*/  SHF.R.U32.HI R35, RZ, 0x10, R35 ;  /* 0x00000010ff237819 */ /* 0x000fe20000011623 */
[----:B------:R-:W-:Y:S01]  /*5fc0*/  HADD2.F32 R38, -RZ, R34.H1_H1 ;  /* 0x30000022ff267230 */ /* 0x000fe20000004100 */
[----:B------:R-:W-:Y:S01]  /*5fd0*/  F2FP.F16.E4M3.UNPACK_B R34, R9.H1 ;  /* 0x00000009ff22723e */ /* 0x000fe200030006ff */
[--C-:B------:R-:W-:Y:S01]  /*5fe0*/  HADD2.F32 R9, -RZ, R45.reuse.H0_H0 ;  /* 0x2000002dff097230 */ /* 0x100fe20000004100 */
[----:B------:R-:W-:Y:S01]  /*5ff0*/  LOP3.LUT R100, R100, 0xff00, R99, 0xf8, !PT ;  /* 0x0000ff0064647812 */ /* 0x000fe200078ef863 */
[----:B------:R-:W-:Y:S01]  /*6000*/  HADD2.F32 R90, -RZ, R44.H0_H0 ;  /* 0x2000002cff5a7230 */ /* 0x000fe20000004100 */
[----:B------:R-:W-:Y:S01]  /*6010*/  LOP3.LUT R11, R11, 0xff0000, R96, 0xf8, !PT ;  /* 0x00ff00000b0b7812 */ /* 0x000fe200078ef860 */
[----:B------:R-:W-:-:S02]  /*6020*/  HADD2.F32 R45, -RZ, R45.H1_H1 ;  /* 0x3000002dff2d7230 */ /* 0x000fc40000004100 */
[----:B------:R-:W-:Y:S01]  /*6030*/  FMUL.FTZ R101, R106, R101 ;  /* 0x000000656a657220 */ /* 0x000fe20000410000 */
[----:B------:R-:W-:Y:S02]  /*6040*/  HADD2.F32 R47, -RZ, R44.H1_H1 ;  /* 0x3000002cff2f7230 */ /* 0x000fe40000004100 */
[----:B------:R-:W-:Y:S02]  /*6050*/  IMAD.U32 R35, R35, 0x10000, RZ ;  /* 0x0001000023237824 */ /* 0x000fe400078e00ff */
[----:B------:R-:W-:Y:S01]  /*6060*/  FFMA.FTZ R102, R102, R103, R101 ;  /* 0x0000006766667223 */ /* 0x000fe20000010065 */
[--C-:B------:R-:W-:Y:S02]  /*6070*/  HADD2.F32 R44, -RZ, R34.reuse.H0_H0 ;  /* 0x20000022ff2c7230 */ /* 0x100fe40000004100 */
[-C--:B------:R-:W-:Y:S01]  /*6080*/  FMUL.FTZ R87, R45, R47.reuse ;  /* 0x0000002f2d577220 */ /* 0x080fe20000410000 */
[----:B------:R-:W-:Y:S02]  /*6090*/  HADD2.F32 R46, -RZ, R34.H1_H1 ;  /* 0x30000022ff2e7230 */ /* 0x000fe40000004100 */
[-C--:B------:R-:W-:Y:S01]  /*60a0*/  FMUL.FTZ R34, R9, R90.reuse ;  /* 0x0000005a09227220 */ /* 0x080fe20000410000 */
[----:B------:R-:W-:Y:S01]  /*60b0*/  FMUL.FTZ R92, R38, R47 ;  /* 0x0000002f265c7220 */ /* 0x000fe20000410000 */
[----:B------:R-:W-:Y:S01]  /*60c0*/  LOP3.LUT R35, R100, 0xff0000, R35, 0xf8, !PT ;  /* 0x00ff000064237812 */ /* 0x000fe200078ef823 */
[C---:B------:R-:W-:Y:S01]  /*60d0*/  FMUL.FTZ R90, R37.reuse, R90 ;  /* 0x0000005a255a7220 */ /* 0x040fe20000410000 */
[----:B------:R-:W-:Y:S01]  /*60e0*/  FFMA.FTZ R34, R37, R44, -R34 ;  /* 0x0000002c25227223 */ /* 0x000fe20000010822 */
[-C--:B------:R-:W-:Y:S01]  /*60f0*/  FFMA.FTZ R37, R38, R46.reuse, -R87 ;  /* 0x0000002e26257223 */ /* 0x080fe20000010857 */
[----:B------:R-:W-:Y:S01]  /*6100*/  FFMA.FTZ R38, R45, R46, R92 ;  /* 0x0000002e2d267223 */ /* 0x000fe2000001005c */
[----:B------:R-:W-:Y:S01]  /*6110*/  FFMA.FTZ R9, R9, R44, R90 ;  /* 0x0000002c09097223 */ /* 0x000fe2000001005a */
[----:B------:R-:W-:-:S02]  /*6120*/  F2FP.F16.E4M3.UNPACK_B R46, R39 ;  /* 0x00000027ff2e723e */ /* 0x000fc400020006ff */
[----:B------:R-:W-:Y:S02]  /*6130*/  F2FP.F16.E4M3.UNPACK_B R45, R35 ;  /* 0x00000023ff2d723e */ /* 0x000fe400020006ff */
[-C--:B------:R-:W-:Y:S01]  /*6140*/  F2FP.F16.E4M3.UNPACK_B R44, R15.reuse ;  /* 0x0000000fff2c723e */ /* 0x080fe200020006ff */
[--C-:B------:R-:W-:Y:S01]  /*6150*/  HADD2.F32 R93, -RZ, R46.reuse.H0_H0 ;  /* 0x2000002eff5d7230 */ /* 0x100fe20000004100 */
[----:B------:R-:W-:Y:S01]  /*6160*/  F2FP.F16.E4M3.UNPACK_B R47, R15.H1 ;  /* 0x0000000fff2f723e */ /* 0x000fe200030006ff */
[----:B------:R-:W-:Y:S01]  /*6170*/  HADD2.F32 R92, -RZ, R45.H0_H0 ;  /* 0x2000002dff5c7230 */ /* 0x000fe20000004100 */
[----:B------:R-:W-:Y:S01]  /*6180*/  F2FP.F16.E4M3.UNPACK_B R15, R11 ;  /* 0x0000000bff0f723e */ /* 0x000fe200020006ff */
[----:B------:R-:W-:Y:S01]  /*6190*/  HADD2.F32 R46, -RZ, R46.H1_H1 ;  /* 0x3000002eff2e7230 */ /* 0x000fe20000004100 */
[----:B------:R-:W-:Y:S01]  /*61a0*/  F2FP.F16.E4M3.UNPACK_B R90, R39.H1 ;  /* 0x00000027ff5a723e */ /* 0x000fe200030006ff */
[----:B------:R-:W-:Y:S01]  /*61b0*/  HADD2.F32 R39, -RZ, R44.H0_H0 ;  /* 0x2000002cff277230 */ /* 0x000fe20000004100 */
[----:B------:R-:W-:Y:S01]  /*61c0*/  F2FP.F16.E4M3.UNPACK_B R91, R35.H1 ;  /* 0x00000023ff5b723e */ /* 0x000fe200030006ff */
[----:B------:R-:W-:Y:S01]  /*61d0*/  HADD2.F32 R96, -RZ, R15.H0_H0 ;  /* 0x2000000fff607230 */ /* 0x000fe20000004100 */
[----:B------:R-:W-:Y:S01]  /*61e0*/  F2FP.F16.E4M3.UNPACK_B R35, R11.H1 ;  /* 0x0000000bff23723e */ /* 0x000fe200030006ff */
[----:B------:R-:W-:-:S02]  /*61f0*/  HADD2.F32 R87, -RZ, R90.H0_H0 ;  /* 0x2000005aff577230 */ /* 0x000fc40000004100 */
[-C--:B------:R-:W-:Y:S01]  /*6200*/  FMUL.FTZ R100, R93, R92.reuse ;  /* 0x0000005c5d647220 */ /* 0x080fe20000410000 */
[--C-:B------:R-:W-:Y:S02]  /*6210*/  HADD2.F32 R98, -RZ, R91.reuse.H0_H0 ;  /* 0x2000005bff627230 */ /* 0x100fe40000004100 */
[C---:B------:R-:W-:Y:S01]  /*6220*/  FMUL.FTZ R104, R39.reuse, R92 ;  /* 0x0000005c27687220 */ /* 0x040fe20000410000 */
[----:B------:R-:W-:Y:S02]  /*6230*/  HADD2.F32 R90, -RZ, R90.H1_H1 ;  /* 0x3000005aff5a7230 */ /* 0x000fe40000004100 */
[-C--:B------:R-:W-:Y:S01]  /*6240*/  FFMA.FTZ R11, R39, R96.reuse, -R100 ;  /* 0x00000060270b7223 */ /* 0x080fe20000010864 */
[----:B------:R-:W-:Y:S02]  /*6250*/  HADD2.F32 R91, -RZ, R91.H1_H1 ;  /* 0x3000005bff5b7230 */ /* 0x000fe40000004100 */
[----:B------:R-:W-:Y:S01]  /*6260*/  FFMA.FTZ R39, R93, R96, R104 ;  /* 0x000000605d277223 */ /* 0x000fe20000010068 */
[----:B------:R-:W-:-:S02]  /*6270*/  HADD2.F32 R92, -RZ, R47.H0_H0 ;  /* 0x2000002fff5c7230 */ /* 0x000fc40000004100 */
[-C--:B------:R-:W-:Y:S01]  /*6280*/  FMUL.FTZ R99, R87, R98.reuse ;  /* 0x0000006257637220 */ /* 0x080fe20000410000 */
[----:B------:R-:W-:Y:S02]  /*6290*/  HADD2.F32 R47, -RZ, R47.H1_H1 ;  /* 0x3000002fff2f7230 */ /* 0x000fe40000004100 */
[-C--:B------:R-:W-:Y:S01]  /*62a0*/  FMUL.FTZ R96, R90, R91.reuse ;  /* 0x0000005b5a607220 */ /* 0x080fe20000410000 */
[--C-:B------:R-:W-:Y:S02]  /*62b0*/  HADD2.F32 R97, -RZ, R35.reuse.H0_H0 ;  /* 0x20000023ff617230 */ /* 0x100fe40000004100 */
[----:B------:R-:W-:Y:S01]  /*62c0*/  FMUL.FTZ R98, R92, R98 ;  /* 0x000000625c627220 */ /* 0x000fe20000410000 */
[----:B------:R-:W-:Y:S02]  /*62d0*/  HADD2.F32 R35, -RZ, R35.H1_H1 ;  /* 0x30000023ff237230 */ /* 0x000fe40000004100 */
[----:B------:R-:W-:Y:S01]  /*62e0*/  FMUL.FTZ R93, R47, R91 ;  /* 0x0000005b2f5d7220 */ /* 0x000fe20000410000 */
[----:B------:R-:W-:Y:S01]  /*62f0*/  HADD2.F32 R45, -RZ, R45.H1_H1 ;  /* 0x3000002dff2d7230 */ /* 0x000fe20000004100 */
[----:B------:R-:W-:Y:S01]  /*6300*/  F2FP.SATFINITE.E4M3.F32.PACK_AB_MERGE_C R102, R102, R109, RZ ;  /* 0x0000006d6666723e */ /* 0x000fe200048070ff */
[----:B------:R-:W-:-:S02]  /*6310*/  HADD2.F32 R44, -RZ, R44.H1_H1 ;  /* 0x3000002cff2c7230 */ /* 0x000fc40000004100 */
[----:B------:R-:W-:Y:S01]  /*6320*/  FFMA.FTZ R91, R47, R35, -R96 ;  /* 0x000000232f5b7223 */ /* 0x000fe20000010860 */
[----:B------:R-:W-:Y:S02]  /*6330*/  HADD2.F32 R15, -RZ, R15.H1_H1 ;  /* 0x3000000fff0f7230 */ /* 0x000fe40000004100 */
[----:B------:R-:W-:Y:S01]  /*6340*/  FMUL.FTZ R47, R46, R45 ;  /* 0x0000002d2e2f7220 */ /* 0x000fe20000410000 */
[-C--:B------:R-:W-:Y:S01]  /*6350*/  FFMA.FTZ R92, R92, R97.reuse, -R99 ;  /* 0x000000615c5c7223 */ /* 0x080fe20000010863 */
[----:B------:R-:W-:Y:S01]  /*6360*/  FFMA.FTZ R87, R87, R97, R98 ;  /* 0x0000006157577223 */ /* 0x000fe20000010062 */
[----:B------:R-:W-:Y:S01]  /*6370*/  FMUL.FTZ R45, R44, R45 ;  /* 0x0000002d2c2d7220 */ /* 0x000fe20000410000 */
[----:B------:R-:W-:Y:S01]  /*6380*/  FFMA.FTZ R90, R90, R35, R93 ;  /* 0x000000235a5a7223 */ /* 0x000fe2000001005d */
[----:B------:R-:W-:Y:S01]  /*6390*/  F2FP.SATFINITE.E4M3.F32.PACK_AB_MERGE_C R34, R37, R34, RZ ;  /* 0x000000222522723e */ /* 0x000fe200048070ff */
[-C--:B------:R-:W-:Y:S01]  /*63a0*/  FFMA.FTZ R44, R44, R15.reuse, -R47 ;  /* 0x0000000f2c2c7223 */ /* 0x080fe2000001082f */
[----:B------:R-:W-:Y:S01]  /*63b0*/  F2FP.SATFINITE.E4M3.F32.PACK_AB_MERGE_C R33, R33, R14, R102 ;  /* 0x0000000e2121723e */ /* 0x000fe20004807066 */
[----:B------:R-:W-:Y:S01]  /*63c0*/  FFMA.FTZ R46, R46, R15, R45 ;  /* 0x0000000f2e2e7223 */ /* 0x000fe2000001002d */
[----:B------:R-:W-:Y:S01]  /*63d0*/  F2FP.SATFINITE.E4M3.F32.PACK_AB_MERGE_C R9, R38, R9, RZ ;  /* 0x000000092609723e */ /* 0x000fe200048070ff */
[----:B------:R-:W-:Y:S01]  /*63e0*/  IMAD.MOV.U32 R14, RZ, RZ, R8 ;  /* 0x000000ffff0e7224 */ /* 0x000fe200078e0008 */
[----:B------:R-:W-:Y:S01]  /*63f0*/  F2FP.SATFINITE.E4M3.F32.PACK_AB_MERGE_C R43, R43, R32, R34 ;  /* 0x000000202b2b723e */ /* 0x000fe20004807022 */
[----:B------:R-:W-:Y:S01]  /*6400*/  IMAD.MOV.U32 R38, RZ, RZ, R33 ;  /* 0x000000ffff267224 */ /* 0x000fe200078e0021 */
[----:B------:R-:W-:-:S02]  /*6410*/  F2FP.SATFINITE.E4M3.F32.PACK_AB_MERGE_C R91, R91, R92, RZ ;  /* 0x0000005c5b5b723e */ /* 0x000fc400048070ff */
[----:B------:R-:W-:Y:S02]  /*6420*/  F2FP.SATFINITE.E4M3.F32.PACK_AB_MERGE_C R87, R90, R87, RZ ;  /* 0x000000575a57723e */ /* 0x000fe400048070ff */
[----:B------:R-:W-:Y:S01]  /*6430*/  F2FP.SATFINITE.E4M3.F32.PACK_AB_MERGE_C R37, R13, R10, R9 ;  /* 0x0000000a0d25723e */ /* 0x000fe20004807009 */
[----:B------:R-:W-:Y:S01]  /*6440*/  IMAD.MOV.U32 R13, RZ, RZ, R43 ;  /* 0x000000ffff0d7224 */ /* 0x000fe200078e002b */
[----:B------:R-:W-:Y:S02]  /*6450*/  F2FP.SATFINITE.E4M3.F32.PACK_AB_MERGE_C R15, R44, R11, R91 ;  /* 0x0000000b2c0f723e */ /* 0x000fe4000480705b */
[----:B------:R-:W-:-:S07]  /*6460*/  F2FP.SATFINITE.E4M3.F32.PACK_AB_MERGE_C R39, R46, R39, R87 ;  /* 0x000000272e27723e */ /* 0x000fce0004807057 */
.L_x_10824:
[----:B------:R-:W-:Y:S05]  /*6470*/  BSYNC B1 ;  /* 0x0000000000017941 */ /* 0x000fea0003800000 */
.L_x_10823:
[----:B0-----:R3:W-:Y:S01]  /*6480*/  STG.E.128 desc[UR40][R40.64], R12 ;  /* 0x0000000c28007986 */ /* 0x0017e2000c101d28 */
        /* <DEDUP_REMOVED lines=9> */
.L_x_10796:
[----:B------:R-:W-:-:S13]  /*6520*/  ISETP.NE.AND P3, PT, R153, 0x3, PT ;  /* 0x000000039900780c */ /* 0x000fda0003f65270 */
[----:B------:R-:W-:Y:S05]  /*6530*/  @!P3 BRA `(.L_x_10825) ;  /* 0x000000000004b947 */ /* 0x000fea0003800000 */
[----:B------:R-:W-:Y:S01]  /*6540*/  BPT.TRAP 0x1 ;  /* 0x000000040000795c */ /* 0x000fe20000300000 */
.L_x_10825:
[----:B------:R-:W-:Y:S01]  /*6550*/  IMAD R83, R17, 0x8, R16 ;  /* 0x0000000811537824 */ /* 0x000fe200078e0210 */
[----:B------:R-:W-:Y:S01]  /*6560*/  SHF.L.U32 R86, R156, 0x1f, RZ ;  /* 0x0000001f9c567819 */ /* 0x000fe200000006ff */
[----:B------:R-:W-:Y:S01]  /*6570*/  IMAD R85, R2, -0x80, R26 ;  /* 0xffffff8002557824 */ /* 0x000fe200078e021a */
[----:B------:R-:W-:Y:S02]  /*6580*/  BSSY B1, `(.L_x_10826) ;  /* 0x0000005000017945 */ /* 0x000fe40003800000 */
[----:B------:R-:W0:Y:S02]  /*6590*/  SYNCS.PHASECHK.TRANS64.TRYWAIT P5, [R83+URZ+0x19c90], R86 ;  /* 0x019c9056530075a7 */ /* 0x000e2400080a017f */
[----:B------:R-:W-:-:S04]  /*65a0*/  VIMNMX R85, R85, 0x80, PT ;  /* 0x0000008055557848 */ /* 0x000fc80003fe0100 */
[----:B------:R-:W-:Y:S01]  /*65b0*/  ISETP.GE.AND P4, PT, R19, R85, PT ;  /* 0x000000551300720c */ /* 0x000fe20003f86270 */
[----:B0-----:R-:W-:-:S12]  /*65c0*/  @!P5 BRA `(.L_x_10827) ;  /* 0x000001900080d947 */ /* 0x001fd80003800000 */
.L_x_11067:
[----:B------:R-:W-:Y:S05]  /*65d0*/  BSYNC B1 ;  /* 0x0000000000017941 */ /* 0x000fea0003800000 */
.L_x_10826:
        /* <DEDUP_REMOVED lines=9> */
.L_x_10803:
[----:B------:R-:W-:Y:S05]  /*6670*/  BSYNC B0 ;  /* 0x0000000000007941 */ /* 0x000fea0003800000 */
.L_x_10795:
        /* <DEDUP_REMOVED lines=17> */
.L_x_10829:
[----:B------:R-:W-:Y:S05]  /*6790*/  BSYNC B0 ;  /* 0x0000000000007941 */ /* 0x000fea0003800000 */
.L_x_10828:
[----:B------:R-:W2:Y:S01]  /*67a0*/  SYNCS.PHASECHK.TRANS64.TRYWAIT P5, [R83+URZ+0x19cb0], R86 ;  /* 0x019cb056530075a7 */ /* 0x000ea200080a017f */
[----:B------:R-:W-:Y:S01]  /*67b0*/  BSSY B0, `(.L_x_10830) ;  /* 0x0000003000007945 */ /* 0x000fe20003800000 */
[----:B------:R-:W-:-:S03]  /*67c0*/  ISETP.GE.AND P3, PT, R19, R85, PT ;  /* 0x000000551300720c */ /* 0x000fc60003f66270 */
[----:B--2---:R-:W-:Y:S10]  /*67d0*/  @!P5 BRA `(.L_x_10831) ;  /* 0x000001900010d947 */ /* 0x004ff40003800000 */
.L_x_11068:
[----:B------:R-:W-:Y:S05]  /*67e0*/  BSYNC B0 ;  /* 0x0000000000007941 */ /* 0x000fea0003800000 */
.L_x_10830:
[----:B------:R-:W-:Y:S04]  /*67f0*/  BSSY B0, `(.L_x_10832) ;  /* 0x0000016000007945 */ /* 0x000fe80003800000 */
[----:B------:R-:W-:Y:S05]  /*6800*/  @P3 BRA `(.L_x_10833) ;  /* 0x0000000000503947 */ /* 0x000fea0003800000 */
[----:B------:R-:W-:Y:S01]  /*6810*/  ULDC UR8, c[0x0][0x2f4] ;  /* 0x0000bd0000087ab9 */ /* 0x000fe20000000800 */
[----:B0--3--:R-:W-:Y:S01]  /*6820*/  IMAD.WIDE R12, R2, 0x80, R30 ;  /* 0x00000080020c7825 */ /* 0x009fe200078e021e */
[----:B------:R-:W-:Y:S01]  /*6830*/  ISETP.GE.AND P5, PT, R22, UR8, PT ;  /* 0x0000000816007c0c */ /* 0x000fe2000bfa6270 */
[----:B------:R-:W-:Y:S01]  /*6840*/  ULDC.64 UR4, c[0x0][0x328] ;  /* 0x0000ca0000047ab9 */ /* 0x000fe20000000a00 */
[----:B------:R-:W-:Y:S01]  /*6850*/  ULDC.64 UR6, c[0x0][0x318] ;  /* 0x0000c60000067ab9 */ /* 0x000fe20000000a00 */
[----:B------:R-:W-:Y:S02]  /*6860*/  IMAD.MOV.U32 R14, RZ, RZ, R56 ;  /* 0x000000ffff0e7224 */ /* 0x000fe400078e0038 */
[----:B------:R-:W-:Y:S02]  /*6870*/  IMAD.MOV.U32 R15, RZ, RZ, R0 ;  /* 0x000000ffff0f7224 */ /* 0x000fe400078e0000 */
[----:B------:R-:W-:Y:S02]  /*6880*/  IMAD R13, R13, UR4, RZ ;  /* 0x000000040d0d7c24 */ /* 0x000fe4000f8e02ff */
[----:B------:R-:W-:-:S04]  /*6890*/  IMAD.WIDE.U32 R14, R12, UR4, R14 ;  /* 0x000000040c0e7c25 */ /* 0x000fc8000f8e000e */
[----:B-1----:R-:W0:Y:S01]  /*68a0*/  @!P5 LDS.128 R8, [R84+0x9000] ;  /* 0x009000005408d984 */ /* 0x002e220000000c00 */
[----:B------:R-:W-:Y:S01]  /*68b0*/  IMAD R13, R12, UR5, R13 ;  /* 0x000000050c0d7c24 */ /* 0x000fe2000f8e020d */
[----:B------:R-:W-:-:S04]  /*68c0*/  IADD3 R32, P3, R14, UR6, RZ ;  /* 0x000000060e207c10 */ /* 0x000fc8000ff7e0ff */
[----:B------:R-:W-:Y:S02]  /*68d0*/  IADD3.X R33, R15, UR7, R13, P3, !PT ;  /* 0x000000070f217c10 */ /* 0x000fe40009ffe40d */
[----:B------:R-:W-:-:S03]  /*68e0*/  ISETP.GE.AND P3, PT, R81, UR8, PT ;  /* 0x0000000851007c0c */ /* 0x000fc6000bf66270 */
[----:B0-----:R-:W-:Y:S01]  /*68f0*/  @!P5 STG.E.128 desc[UR40][R32.64], R8 ;  /* 0x000000082000d986 */ /* 0x001fe2000c101d28 */
[----:B------:R-:W-:-:S09]  /*6900*/  ISETP.GE.AND P5, PT, R65, UR8, PT ;  /* 0x0000000841007c0c */ /* 0x000fd2000bfa6270 */
[----:B------:R-:W0:Y:S04]  /*6910*/  @!P3 LDS.128 R8, [R84+0xa000] ;  /* 0x00a000005408b984 */ /* 0x000e280000000c00 */
[----:B------:R-:W1:Y:S04]  /*6920*/  @!P5 LDS.128 R12, [R84+0xb000] ;  /* 0x00b00000540cd984 */ /* 0x000e680000000c00 */
[----:B0-----:R0:W-:Y:S04]  /*6930*/  @!P3 STG.E.128 desc[UR40][R32.64+0x20], R8 ;  /* 0x000020082000b986 */ /* 0x0011e8000c101d28 */
[----:B-1----:R0:W-:Y:S02]  /*6940*/  @!P5 STG.E.128 desc[UR40][R32.64+0x40], R12 ;  /* 0x0000400c2000d986 */ /* 0x0021e4000c101d28 */
.L_x_10833:
[----:B------:R-:W-:Y:S05]  /*6950*/  BSYNC B0 ;  /* 0x0000000000007941 */ /* 0x000fea0003800000 */
.L_x_10832:
        /* <DEDUP_REMOVED lines=13> */
[----:B------:R-:W-:Y:S02]  /*6a30*/  SEL R9, RZ, 0x1, P4 ;  /* 0x00000001ff097807 */ /* 0x000fe40002000000 */
[----:B------:R-:W-:Y:S02]  /*6a40*/  SEL R17, R17, RZ, P4 ;  /* 0x000000ff11117207 */ /* 0x000fe40002000000 */
[----:B------:R-:W-:Y:S01]  /*6a50*/  LOP3.LUT R156, R156, R9, RZ, 0x3c, !PT ;  /* 0x000000099c9c7212 */ /* 0x000fe200078e3cff */
[----:B0-----:R-:W-:Y:S06]  /*6a60*/  @P2 BRA `(.L_x_10834) ;  /* 0xffffffbc001c2947 */ /* 0x001fec000383ffff */
.L_x_10790:
[----:B-1----:R-:W2:Y:S01]  /*6a70*/  LDL R8, [R1+0x1c] ;  /* 0x00001c0001087983 */ /* 0x002ea20000100800 */
[----:B------:R-:W0:Y:S01]  /*6a80*/  LDC R0, c[0x0][0x448] ;  /* 0x00011200ff007b82 */ /* 0x000e220000000800 */
[----:B------:R-:W-:Y:S01]  /*6a90*/  BSSY B0, `(.L_x_10835) ;  /* 0x0000011000007945 */ /* 0x000fe20003800000 */
[----:B0-----:R-:W-:-:S13]  /*6aa0*/  ISETP.NE.AND P0, PT, R0, 0x1, PT ;  /* 0x000000010000780c */ /* 0x001fda0003f05270 */
[----:B------:R-:W0:Y:S08]  /*6ab0*/  @P0 LDC R0, c[0x0][0x44c] ;  /* 0x00011300ff000b82 */ /* 0x000e300000000800 */
[----:B------:R-:W1:Y:S01]  /*6ac0*/  @P0 LDC R5, c[0x0][0x450] ;  /* 0x00011400ff050b82 */ /* 0x000e620000000800 */
[----:B--2---:R-:W-:-:S04]  /*6ad0*/  VIADD R3, R8, 0xbf ;  /* 0x000000bf08037836 */ /* 0x004fc80000000000 */
[----:B0-----:R-:W-:-:S05]  /*6ae0*/  @P0 IMAD.HI.U32 R0, R3, R0, RZ ;  /* 0x0000000003000227 */ /* 0x001fca00078e00ff */
[----:B-1----:R-:W-:-:S05]  /*6af0*/  @P0 SHF.R.U32.HI R3, RZ, R5, R0 ;  /* 0x00000005ff030219 */ /* 0x002fca0000011600 */
[----:B------:R-:W-:Y:S02]  /*6b00*/  IMAD.IADD R3, R88, 0x1, R3 ;  /* 0x0000000158037824 */ /* 0x000fe400078e0203 */
[----:B------:R-:W-:-:S03]  /*6b10*/  IMAD.MOV.U32 R88, RZ, RZ, RZ ;  /* 0x000000ffff587224 */ /* 0x000fc600078e00ff */
[----:B------:R-:W-:-:S04]  /*6b20*/  SHF.R.S32.HI R0, RZ, 0x1f, R3 ;  /* 0x0000001fff007819 */ /* 0x000fc80000011403 */
[----:B------:R-:W-:-:S04]  /*6b30*/  LEA.HI R0, R0, R3, RZ, 0x7 ;  /* 0x0000000300007211 */ /* 0x000fc800078f38ff */
[----:B------:R-:W-:-:S04]  /*6b40*/  SHF.R.S32.HI R0, RZ, 0x7, R0 ;  /* 0x00000007ff007819 */ /* 0x000fc80000011400 */
[----:B------:R-:W-:-:S04]  /*6b50*/  VIMNMX R89, R89, R0, PT ;  /* 0x0000000059597248 */ /* 0x000fc80003fe0100 */
[----:B------:R-:W-:Y:S01]  /*6b60*/  ISETP.GE.AND P0, PT, R89, 0x1, PT ;  /* 0x000000015900780c */ /* 0x000fe20003f06270 */
[----:B------:R-:W-:-:S12]  /*6b70*/  @P3 BRA `(.L_x_10836) ;  /* 0x0000000000083947 */ /* 0x000fd80003800000 */
[----:B------:R-:W0:Y:S02]  /*6b80*/  FENCE.VIEW.ASYNC.G ;  /* 0x00000000000073c6 */ /* 0x000e240000000100 */
[----:B0-----:R-:W-:Y:S06]  /*6b90*/  BAR.ARV 0xc, 0x200 ;  /* 0x0308000000007b1d */ /* 0x001fec0000002000 */
.L_x_10836:
[----:B------:R-:W-:Y:S05]  /*6ba0*/  BSYNC B0 ;  /* 0x0000000000007941 */ /* 0x000fea0003800000 */
.L_x_10835:
        /* <DEDUP_REMOVED lines=33> */
.L_x_10838:
[----:B------:R-:W-:Y:S05]  /*6dc0*/  BSYNC B0 ;  /* 0x0000000000007941 */ /* 0x000fea0003800000 */
.L_x_10837:
[----:B------:R-:W2:Y:S01]  /*6dd0*/  LDL R0, [R1+0x5c] ;  /* 0x00005c0001007983 */ /* 0x000ea20000100800 */
[----:B------:R-:W-:Y:S02]  /*6de0*/  PLOP3.LUT P0, PT, PT, PT, PT, 0x80, 0x0 ;  /* 0x000000000000781c */ /* 0x000fe40003f0f070 */
        /* <DEDUP_REMOVED lines=16> */
[----:B----4-:R-:W-:Y:S01]  /*6ef0*/  CS2R R36, SRZ ;  /* 0x0000000000247805 */ /* 0x010fe2000001ff00 */
        /* <DEDUP_REMOVED lines=10> */
[----:B---3--:R-:W-:Y:S01]  /*6fa0*/  IMAD.MOV.U32 R40, RZ, RZ, RZ ;  /* 0x000000ffff287224 */ /* 0x008fe200078e00ff */
[----:B------:R-:W-:Y:S02]  /*6fb0*/  CS2R R134, SRZ ;  /* 0x0000000000867805 */ /* 0x000fe4000001ff00 */
[----:B------:R-:W-:Y:S01]  /*6fc0*/  CS2R R130, SRZ ;  /* 0x0000000000827805 */ /* 0x000fe2000001ff00 */
[----:B------:R-:W-:Y:S02]  /*6fd0*/  IMAD.MOV.U32 R129, RZ, RZ, RZ ;  /* 0x000000ffff817224 */ /* 0x000fe400078e00ff */
[----:B--2---:R-:W-:Y:S02]  /*6fe0*/  IMAD R4, R0, R88, RZ ;  /* 0x0000005800047224 */ /* 0x004fe400078e02ff */
[----:B------:R-:W-:-:S03]  /*6ff0*/  IMAD.MOV.U32 R0, RZ, RZ, RZ ;  /* 0x000000ffff007224 */ /* 0x000fc600078e00ff */
[----:B------:R0:W-:Y:S01]  /*7000*/  STL [R1+0x2c], R4 ;  /* 0x00002c0401007387 */ /* 0x0001e20000100800 */
[----:B------:R-:W-:-:S04]  /*7010*/  VIADDMNMX R88, R4, R88, R89, PT ;  /* 0x0000005804587246 */ /* 0x000fc80003800159 */
        /* <DEDUP_REMOVED lines=34> */
.L_x_10841:
[----:B------:R-:W-:Y:S05]  /*7240*/  BSYNC B6 ;  /* 0x0000000000067941 */ /* 0x000fea0003800000 */
.L_x_10840:
        /* <DEDUP_REMOVED lines=19> */
[----:B------:R-:W-:Y:S02]  /*7380*/  @P0 IMAD.IADD R3, R3, 0x1, R7 ;  /* 0x0000000103030824 */ /* 0x000fe400078e0207 */
[----:B------:R-:W-:Y:S02]  /*7390*/  @P1 IMAD.IADD R5, R5, 0x1, R9 ;  /* 0x0000000105051824 */ /* 0x000fe400078e0209 */
[----:B----4-:R-:W-:-:S04]  /*73a0*/  @P0 IMAD.WIDE.U32 R2, R20, R10, R2 ;  /* 0x0000000a14020225 */ /* 0x010fc800078e0002 */
[----:B-1----:R-:W-:Y:S01]  /*73b0*/  @P1 IMAD.WIDE.U32 R6, R20, R12, R4 ;  /* 0x0000000c14061225 */ /* 0x002fe200078e0004 */
        /* <DEDUP_REMOVED lines=26> */
.L_x_10845:
[----:B-1----:R1:W2:Y:S02]  /*7560*/  SYNCS.PHASECHK.TRANS64.TRYWAIT P0, [R16+URZ+0x19c00], R3 ;  /* 0x019c0003100075a7 */ /* 0x0022a4000800017f */
[----:B--2---:R-:W-:Y:S05]  /*7570*/  @!P0 NANOSLEEP.SYNCS 0x989680 ;  /* 0x009896800000895d */ /* 0x004fea0003900000 */
[----:B------:R-:W2:Y:S02]  /*7580*/  @!P0 SYNCS.PHASECHK.TRANS64 P0, [R16+URZ+0x19c00], R3 ;  /* 0x019c0003100085a7 */ /* 0x000ea4000800007f */
[----:B--2---:R-:W-:Y:S05]  /*7590*/  @!P0 BRA `(.L_x_10845) ;  /* 0xfffffffc00f08947 */ /* 0x004fea000383ffff */
.L_x_10844:
[----:B------:R-:W-:Y:S05]  /*75a0*/  BSYNC B0 ;  /* 0x0000000000007941 */ /* 0x000fea0003800000 */
.L_x_10843:
[----:B------:R-:W-:Y:S05]  /*75b0*/  BRA `(.L_x_10846) ;  /* 0x0000004400587947 */ /* 0x000fea0003800000 */
.L_x_10842:
        /* <DEDUP_REMOVED lines=30> */
.L_x_10848:
[----:B------:R-:W-:Y:S05]  /*77a0*/  BSYNC B6 ;  /* 0x0000000000067941 */ /* 0x000fea0003800000 */
.L_x_10847:
        /* <DEDUP_REMOVED lines=40> */
.L_x_11074:
[----:B0-----:R-:W5:Y:S04]  /*7a30*/  LDL R5, [R1+0x20] ;  /* 0x0000200001057983 */ /* 0x001f680000100800 */
[----:B------:R-:W2:Y:S01]  /*7a40*/  LDL R6, [R1+0x50] ;  /* 0x0000500001067983 */ /* 0x000ea20000100800 */
[----:B------:R-:W-:Y:S01]  /*7a50*/  BSSY B1, `(.L_x_10852) ;  /* 0x000002f000017945 */ /* 0x000fe20003800000 */
[----:B------:R-:W-:Y:S02]  /*7a60*/  CS2R R26, SRZ ;  /* 0x00000000001a7805 */ /* 0x000fe4000001ff00 */
[----:B------:R-:W-:Y:S02]  /*7a70*/  CS2R R12, SRZ ;  /* 0x00000000000c7805 */ /* 0x000fe4000001ff00 */
[----:B------:R-:W-:-:S02]  /*7a80*/  CS2R R8, SRZ ;  /* 0x0000000000087805 */ /* 0x000fc4000001ff00 */
[----:B------:R-:W-:Y:S02]  /*7a90*/  CS2R R24, SRZ ;  /* 0x0000000000187805 */ /* 0x000fe4000001ff00 */
[----:B------:R-:W-:Y:S01]  /*7aa0*/  CS2R R20, SRZ ;  /* 0x0000000000147805 */ /* 0x000fe2000001ff00 */
[----:B-----5:R-:W-:Y:S01]  /*7ab0*/  IMAD R28, R5, R28, RZ ;  /* 0x0000001c051c7224 */ /* 0x020fe200078e02ff */
[----:B--2---:R-:W-:-:S04]  /*7ac0*/  LEA.HI R5, R6, R6, RZ, 0x1 ;  /* 0x0000000606057211 */ /* 0x004fc800078f08ff */
[----:B------:R-:W-:Y:S02]  /*7ad0*/  ISETP.GE.AND P0, PT, R10, R28, PT ;  /* 0x0000001c0a00720c */ /* 0x000fe40003f06270 */
[----:B------:R-:W-:Y:S02]  /*7ae0*/  CS2R R10, SRZ ;  /* 0x00000000000a7805 */ /* 0x000fe4000001ff00 */
        /* <DEDUP_REMOVED lines=13> */
[----:B------:R-:W-:Y:S02]  /*7bc0*/  @!P1 IADD3 R32, P3, R154, R3, RZ ;  /* 0x000000039a209210 */ /* 0x000fe40007f7e0ff */
[----:B--2---:R-:W-:Y:S02]  /*7bd0*/  ISETP.GE.AND P2, PT, R30, UR4, PT ;  /* 0x000000041e007c0c */ /* 0x004fe4000bf46270 */
[----:B------:R-:W-:Y:S02]  /*7be0*/  SHF.R.S32.HI R7, RZ, 0x1f, R30 ;  /* 0x0000001fff077819 */ /* 0x000fe4000001141e */
[----:B---3--:R-:W-:Y:S02]  /*7bf0*/  ISETP.GE.AND P0, PT, R15, UR4, PT ;  /* 0x000000040f007c0c */ /* 0x008fe4000bf06270 */
[----:B------:R-:W-:-:S07]  /*7c00*/  SHF.R.S32.HI R9, RZ, 0x1f, R15 ;  /* 0x0000001fff097819 */ /* 0x000fce000001140f */
[CC--:B------:R-:W-:Y:S02]  /*7c10*/  @!P2 IADD3 R34, P6, R30.reuse, R3.reuse, RZ ;  /* 0x000000031e22a210 */ /* 0x0c0fe40007fde0ff */
[-C--:B----4-:R-:W-:Y:S02]  /*7c20*/  @!P2 IADD3 R38, P5, R30, R14.reuse, RZ ;  /* 0x0000000e1e26a210 */ /* 0x090fe40007fbe0ff */
[C---:B------:R-:W-:Y:S01]  /*7c30*/  @!P0 IADD3 R6, P4, R15.reuse, R3, RZ ;  /* 0x000000030f068210 */ /* 0x040fe20007f9e0ff */
[--C-:B-1----:R-:W-:Y:S01]  /*7c40*/  @!P2 IMAD.X R35, R0, 0x1, R7.reuse, P6 ;  /* 0x000000010023a824 */ /* 0x102fe200030e0607 */
[-C--:B------:R-:W-:Y:S01]  /*7c50*/  @!P1 IADD3 R30, P6, R154, R14.reuse, RZ ;  /* 0x0000000e9a1e9210 */ /* 0x080fe20007fde0ff */
[----:B------:R-:W-:Y:S01]  /*7c60*/  @!P2 IMAD.X R39, R4, 0x1, R7, P5 ;  /* 0x000000010427a824 */ /* 0x000fe200028e0607 */
[----:B------:R-:W-:Y:S01]  /*7c70*/  @!P0 IADD3 R14, P5, R15, R14, RZ ;  /* 0x0000000e0f0e8210 */ /* 0x000fe20007fbe0ff */
[--C-:B------:R-:W-:Y:S01]  /*7c80*/  @!P0 IMAD.X R7, R0, 0x1, R9.reuse, P4 ;  /* 0x0000000100078824 */ /* 0x100fe200020e0609 */
[----:B------:R-:W-:Y:S01]  /*7c90*/  @!P1 SHF.R.S32.HI R3, RZ, 0x1f, R154 ;  /* 0x0000001fff039819 */ /* 0x000fe2000001149a */
[----:B------:R0:W5:Y:S02]  /*7ca0*/  @!P2 LD.E.64 R20, desc[UR40][R34.64] ;  /* 0x000000282214a980 */ /* 0x000164000c101b00 */
[----:B------:R-:W-:Y:S01]  /*7cb0*/  @!P0 IMAD.X R15, R4, 0x1, R9, P5 ;  /* 0x00000001040f8824 */ /* 0x000fe200028e0609 */
[----:B------:R-:W-:Y:S01]  /*7cc0*/  CS2R R8, SRZ ;  /* 0x0000000000087805 */ /* 0x000fe2000001ff00 */
[--C-:B------:R-:W-:Y:S01]  /*7cd0*/  @!P1 IMAD.X R33, R0, 0x1, R3.reuse, P3 ;  /* 0x0000000100219824 */ /* 0x100fe200018e0603 */
[----:B------:R0:W5:Y:S01]  /*7ce0*/  @!P2 LD.E.64 R12, desc[UR40][R38.64] ;  /* 0x00000028260ca980 */ /* 0x000162000c101b00 */
[----:B------:R-:W-:-:S03]  /*7cf0*/  @!P1 IMAD.X R31, R4, 0x1, R3, P6 ;  /* 0x00000001041f9824 */ /* 0x000fc600030e0603 */
[----:B------:R0:W5:Y:S04]  /*7d00*/  @!P1 LD.E.64 R24, desc[UR40][R32.64] ;  /* 0x0000002820189980 */ /* 0x000168000c101b00 */
[----:B------:R0:W5:Y:S04]  /*7d10*/  @!P1 LD.E.64 R26, desc[UR40][R30.64] ;  /* 0x000000281e1a9980 */ /* 0x000168000c101b00 */
[----:B------:R0:W5:Y:S04]  /*7d20*/  @!P0 LD.E.64 R10, desc[UR40][R6.64] ;  /* 0x00000028060a8980 */ /* 0x000168000c101b00 */
[----:B------:R0:W5:Y:S02]  /*7d30*/  @!P0 LD.E.64 R8, desc[UR40][R14.64] ;  /* 0x000000280e088980 */ /* 0x000164000c101b00 */
.L_x_10853:
[----:B------:R-:W-:Y:S05]  /*7d40*/  BSYNC B1 ;  /* 0x0000000000017941 */ /* 0x000fea0003800000 */
.L_x_10852:
[----:B------:R-:W2:Y:S01]  /*7d50*/  SYNCS.PHASECHK.TRANS64.TRYWAIT P0, [R16+URZ+0x19c00], R5 ;  /* 0x019c0005100075a7 */ /* 0x000ea2000800017f */
[----:B------:R-:W-:Y:S01]  /*7d60*/  IMAD R29, R29, -0xc0, R28 ;  /* 0xffffff401d1d7824 */ /* 0x000fe200078e021c */
[----:B------:R-:W-:Y:S04]  /*7d70*/  BSSY B1, `(.L_x_10854) ;  /* 0x0000004000017945 */ /* 0x000fe80003800000 */
[----:B-1----:R-:W-:-:S04]  /*7d80*/  VIMNMX R0, R29, 0xc0, PT ;  /* 0x000000c01d007848 */ /* 0x002fc80003fe0100 */
[----:B------:R-:W-:Y:S01]  /*7d90*/  ISETP.GE.AND P1, PT, R19, R0, PT ;  /* 0x000000001300720c */ /* 0x000fe20003f26270 */
[----:B--2---:R-:W-:-:S12]  /*7da0*/  @!P0 BRA `(.L_x_10855) ;  /* 0x0000017c001c8947 */ /* 0x004fd80003800000 */
.L_x_11075:
[----:B------:R-:W-:Y:S05]  /*7db0*/  BSYNC B1 ;  /* 0x0000000000017941 */ /* 0x000fea0003800000 */
.L_x_10854:
[----:B------:R-:W-:Y:S05]  /*7dc0*/  @P1 BRA `(.L_x_10856) ;  /* 0x0000003c00301947 */ /* 0x000fea0003800000 */
[----:B---3--:R-:W2:Y:S01]  /*7dd0*/  LDL R4, [R1+0x8] ;  /* 0x0000080001047983 */ /* 0x008ea20000100800 */
[----:B------:R-:W3:Y:S03]  /*7de0*/  LDC R3, c[0x0][0x3f4] ;  /* 0x0000fd00ff037b82 */ /* 0x000ee60000000800 */
[----:B------:R-:W4:Y:S01]  /*7df0*/  LDL R0, [R1+0xc] ;  /* 0x00000c0001007983 */ /* 0x000f220000100800 */
[----:B------:R-:W-:Y:S01]  /*7e00*/  BSSY B1, `(.L_x_10857) ;  /* 0x000007b000017945 */ /* 0x000fe20003800000 */
[-C--:B---3--:R-:W-:Y:S02]  /*7e10*/  ISETP.GE.AND P0, PT, R154, R3.reuse, PT ;  /* 0x000000039a00720c */ /* 0x088fe40003f06270 */
[-C--:B--2---:R-:W-:Y:S02]  /*7e20*/  ISETP.GE.AND P1, PT, R4, R3.reuse, PT ;  /* 0x000000030400720c */ /* 0x084fe40003f26270 */
[----:B----4-:R-:W-:-:S09]  /*7e30*/  ISETP.GE.AND P2, PT, R0, R3, PT ;  /* 0x000000030000720c */ /* 0x010fd20003f46270 */
[----:B------:R-:W-:Y:S05]  /*7e40*/  @P0 BRA `(.L_x_10858) ;  /* 0x0000000400d80947 */ /* 0x000fea0003800000 */
[----:B01----:R-:W0:Y:S01]  /*7e50*/  LDS.128 R4, [R37+0xf000] ;  /* 0x00f0000025047984 */ /* 0x003e220000000c00 */
        /* <DEDUP_REMOVED lines=117> */
.L_x_10858:
[----:B------:R-:W-:Y:S05]  /*85b0*/  BSYNC B1 ;  /* 0x0000000000017941 */ /* 0x000fea0003800000 */
.L_x_10857:
        /* <DEDUP_REMOVED lines=124> */
.L_x_10860:
[----:B------:R-:W-:Y:S05]  /*8d80*/  BSYNC B1 ;  /* 0x0000000000017941 */ /* 0x000fea0003800000 */
.L_x_10859:
        /* <DEDUP_REMOVED lines=120> */
.L_x_10850:
        /* <DEDUP_REMOVED lines=32> */
.L_x_11081:
[----:B------:R-:W5:Y:S04]  /*9710*/  LDL R4, [R1+0x20] ;  /* 0x0000200001047983 */ /* 0x000f680000100800 */
[----:B------:R-:W2:Y:S01]  /*9720*/  LDL R9, [R1+0x50] ;  /* 0x0000500001097983 */ /* 0x000ea20000100800 */
[----:B------:R-:W-:Y:S01]  /*9730*/  BSSY B1, `(.L_x_10862) ;  /* 0x000002c000017945 */ /* 0x000fe20003800000 */
[----:B------:R-:W-:Y:S02]  /*9740*/  CS2R R12, SRZ ;  /* 0x00000000000c7805 */ /* 0x000fe4000001ff00 */
[----:B------:R-:W-:Y:S02]  /*9750*/  CS2R R14, SRZ ;  /* 0x00000000000e7805 */ /* 0x000fe4000001ff00 */
[----:B------:R-:W-:-:S02]  /*9760*/  CS2R R6, SRZ ;  /* 0x0000000000067805 */ /* 0x000fc4000001ff00 */
[----:B------:R-:W-:Y:S01]  /*9770*/  CS2R R26, SRZ ;  /* 0x00000000001a7805 */ /* 0x000fe2000001ff00 */
[----:B-----5:R-:W-:Y:S01]  /*9780*/  IMAD R28, R4, R25, RZ ;  /* 0x00000019041c7224 */ /* 0x020fe200078e02ff */
[----:B------:R-:W-:Y:S02]  /*9790*/  CS2R R24, SRZ ;  /* 0x0000000000187805 */ /* 0x000fe4000001ff00 */
[----:B--2---:R-:W-:Y:S02]  /*97a0*/  LEA.HI R4, R9, R9, RZ, 0x1 ;  /* 0x0000000909047211 */ /* 0x004fe400078f08ff */
[----:B------:R-:W-:Y:S02]  /*97b0*/  ISETP.GE.AND P0, PT, R10, R28, PT ;  /* 0x0000001c0a00720c */ /* 0x000fe40003f06270 */
[----:B------:R-:W-:Y:S02]  /*97c0*/  CS2R R10, SRZ ;  /* 0x00000000000a7805 */ /* 0x000fe4000001ff00 */
[----:B------:R-:W-:-:S02]  /*97d0*/  LOP3.LUT R8, R4, 0xfffffffe, RZ, 0xc0, !PT ;  /* 0xfffffffe04087812 */ /* 0x000fc400078ec0ff */
        /* <DEDUP_REMOVED lines=18> */
[----:B------:R-:W-:-:S05]  /*9900*/  @!P4 IADD3 R38, P0, R22, R3, RZ ;  /* 0x000000031626c210 */ /* 0x000fca0007f1e0ff */
[----:B-1----:R-:W-:-:S05]  /*9910*/  @!P4 IMAD.X R39, R0, 0x1, R5, P0 ;  /* 0x000000010027c824 */ /* 0x002fca00000e0605 */
[----:B------:R0:W5:Y:S01]  /*9920*/  @!P4 LD.E.128 R24, desc[UR40][R38.64] ;  /* 0x000000282618c980 */ /* 0x000162000c101d00 */
[----:B--2---:R-:W-:Y:S01]  /*9930*/  @!P5 IMAD.SHL.U32 R4, R30, 0x10, RZ ;  /* 0x000000101e04d824 */ /* 0x004fe200078e00ff */
[----:B----4-:R-:W-:-:S04]  /*9940*/  @!P4 IADD3 R30, P1, R22, R21, RZ ;  /* 0x00000015161ec210 */ /* 0x010fc80007f3e0ff */
[-C--:B------:R-:W-:Y:S01]  /*9950*/  @!P5 IADD3 R32, P2, R3, R4.reuse, RZ ;  /* 0x000000040320d210 */ /* 0x080fe20007f5e0ff */
[----:B---3--:R-:W-:Y:S01]  /*9960*/  @!P4 IMAD.X R31, R20, 0x1, R5, P1 ;  /* 0x00000001141fc824 */ /* 0x008fe200008e0605 */
[----:B------:R-:W-:Y:S02]  /*9970*/  @!P5 IADD3 R34, P3, R21, R4, RZ ;  /* 0x000000041522d210 */ /* 0x000fe40007f7e0ff */
[----:B------:R-:W-:Y:S02]  /*9980*/  @!P5 SHF.R.S32.HI R3, RZ, 0x1f, R4 ;  /* 0x0000001fff03d819 */ /* 0x000fe40000011404 */
[----:B------:R-:W-:Y:S01]  /*9990*/  CS2R R4, SRZ ;  /* 0x0000000000047805 */ /* 0x000fe2000001ff00 */
[----:B------:R0:W5:Y:S02]  /*99a0*/  @!P4 LD.E.128 R12, desc[UR40][R30.64] ;  /* 0x000000281e0cc980 */ /* 0x000164000c101d00 */
[--C-:B------:R-:W-:Y:S02]  /*99b0*/  @!P5 IMAD.X R33, R0, 0x1, R3.reuse, P2 ;  /* 0x000000010021d824 */ /* 0x100fe400010e0603 */
[----:B------:R-:W-:-:S03]  /*99c0*/  @!P5 IMAD.X R35, R20, 0x1, R3, P3 ;  /* 0x000000011423d824 */ /* 0x000fc600018e0603 */
[----:B------:R0:W5:Y:S04]  /*99d0*/  @!P5 LD.E.128 R8, desc[UR40][R32.64] ;  /* 0x000000282008d980 */ /* 0x000168000c101d00 */
[----:B------:R0:W5:Y:S02]  /*99e0*/  @!P5 LD.E.128 R4, desc[UR40][R34.64] ;  /* 0x000000282204d980 */ /* 0x000164000c101d00 */
.L_x_10863:
[----:B------:R-:W-:Y:S05]  /*99f0*/  BSYNC B1 ;  /* 0x0000000000017941 */ /* 0x000fea0003800000 */
.L_x_10862:
[----:B------:R-:W2:Y:S01]  /*9a00*/  SYNCS.PHASECHK.TRANS64.TRYWAIT P0, [R16+URZ+0x19c00], R41 ;  /* 0x019c0029100075a7 */ /* 0x000ea2000800017f */
[----:B------:R-:W-:Y:S01]  /*9a10*/  IMAD R29, R29, -0xc0, R28 ;  /* 0xffffff401d1d7824 */ /* 0x000fe200078e021c */
[----:B------:R-:W-:Y:S04]  /*9a20*/  BSSY B1, `(.L_x_10864) ;  /* 0x0000004000017945 */ /* 0x000fe80003800000 */
[----:B-1----:R-:W-:-:S04]  /*9a30*/  VIMNMX R0, R29, 0xc0, PT ;  /* 0x000000c01d007848 */ /* 0x002fc80003fe0100 */
[----:B------:R-:W-:Y:S01]  /*9a40*/  ISETP.GE.AND P1, PT, R19, R0, PT ;  /* 0x000000001300720c */ /* 0x000fe20003f26270 */
[----:B--2---:R-:W-:-:S12]  /*9a50*/  @!P0 BRA `(.L_x_10865) ;  /* 0x0000016000748947 */ /* 0x004fd80003800000 */
.L_x_11082:
[----:B------:R-:W-:Y:S05]  /*9a60*/  BSYNC B1 ;  /* 0x0000000000017941 */ /* 0x000fea0003800000 */
.L_x_10864:
[----:B------:R-:W-:Y:S05]  /*9a70*/  @P1 BRA `(.L_x_10856) ;  /* 0x0000002000041947 */ /* 0x000fea0003800000 */
[----:B------:R2:W5:Y:S01]  /*9a80*/  LDL R61, [R1+0x10] ;  /* 0x00001000013d7983 */ /* 0x0005620000100800 */
[----:B------:R-:W0:Y:S01]  /*9a90*/  LDC R3, c[0x0][0x3f4] ;  /* 0x0000fd00ff037b82 */ /* 0x000e220000000800 */
[C---:B------:R-:W-:Y:S01]  /*9aa0*/  VIADD R0, R22.reuse, 0x20 ;  /* 0x0000002016007836 */ /* 0x040fe20000000000 */
[----:B------:R-:W-:Y:S01]  /*9ab0*/  BSSY B1, `(.L_x_10866) ;  /* 0x00000fe000017945 */ /* 0x000fe20003800000 */
[----:B------:R-:W-:Y:S02]  /*9ac0*/  SHF.R.U32.HI R60, RZ, 0x3, R157 ;  /* 0x00000003ff3c7819 */ /* 0x000fe4000001169d */
[-C--:B0-----:R-:W-:Y:S02]  /*9ad0*/  ISETP.GE.AND P0, PT, R22, R3.reuse, PT ;  /* 0x000000031600720c */ /* 0x081fe40003f06270 */
[----:B------:R-:W-:-:S11]  /*9ae0*/  ISETP.GE.AND P1, PT, R0, R3, PT ;  /* 0x000000030000720c */ /* 0x000fd60003f26270 */
        /* <DEDUP_REMOVED lines=16> */
[----:B------:R-:W-:Y:S02]  /*9bf0*/  LOP3.LUT R45, R45, 0xff, RZ, 0xc0, !PT ;  /* 0x000000ff2d2d7812 */ /* 0x000fe400078ec0ff */
[----:B------:R-:W-:Y:S01]  /*9c00*/  SHF.R.U32.HI R51, RZ, 0x10, R13 ;  /* 0x00000010ff337819 */ /* 0x000fe2000001160d */
[----:B0-----:R-:W-:Y:S01]  /*9c10*/  VIADD R31, R21, 0xffffff80 ;  /* 0xffffff80151f7836 */ /* 0x001fe20000000000 */
[----:B------:R-:W-:Y:S02]  /*9c20*/  LOP3.LUT R21, R20, 0xff, RZ, 0xc0, !PT ;  /* 0x000000ff14157812 */ /* 0x000fe400078ec0ff */
[----:B------:R-:W-:Y:S01]  /*9c30*/  LOP3.LUT R20, R26, 0xff, RZ, 0xc0, !PT ;  /* 0x000000ff1a147812 */ /* 0x000fe200078ec0ff */
[----:B------:R-:W-:Y:S01]  /*9c40*/  IMAD.U32 R51, R51, 0x10000, RZ ;  /* 0x0001000033337824 */ /* 0x000fe200078e00ff */
[----:B------:R-:W-:-:S02]  /*9c50*/  LEA.HI R32, R31, R31, RZ, 0x1 ;  /* 0x0000001f1f207211 */ /* 0x000fc400078f08ff */
[----:B------:R-:W-:Y:S02]  /*9c60*/  PRMT R39, R21, 0x7604, R0 ;  /* 0x0000760415277816 */ /* 0x000fe40000000000 */
[----:B------:R-:W-:Y:S02]  /*9c70*/  LOP3.LUT R32, R32, 0xfffffffe, RZ, 0xc0, !PT ;  /* 0xfffffffe20207812 */ /* 0x000fe400078ec0ff */
[----:B------:R-:W-:Y:S02]  /*9c80*/  SHF.R.U32.HI R21, RZ, 0x8, R12 ;  /* 0x00000008ff157819 */ /* 0x000fe4000001160c */
[----:B------:R-:W-:Y:S01]  /*9c90*/  SHF.R.U32.HI R42, RZ, 0x8, R14 ;  /* 0x00000008ff2a7819 */ /* 0x000fe2000001160e */
[----:B------:R-:W-:Y:S01]  /*9ca0*/  IMAD.IADD R32, R31, 0x1, -R32 ;  /* 0x000000011f207824 */ /* 0x000fe200078e0a20 */
[----:B------:R-:W-:Y:S02]  /*9cb0*/  LOP3.LUT R31, R30, 0xff, RZ, 0xc0, !PT ;  /* 0x000000ff1e1f7812 */ /* 0x000fe400078ec0ff */
[----:B------:R-:W-:-:S02]  /*9cc0*/  LOP3.LUT R33, R21, 0xff, RZ, 0xc0, !PT ;  /* 0x000000ff15217812 */ /* 0x000fc400078ec0ff */
[----:B------:R-:W-:Y:S02]  /*9cd0*/  LEA.HI R0, R3, R32, RZ, 0x1c ;  /* 0x0000002003007211 */ /* 0x000fe400078fe0ff */
[----:B------:R-:W-:Y:S02]  /*9ce0*/  PRMT R43, R31, 0x7604, R20 ;  /* 0x000076041f2b7816 */ /* 0x000fe40000000014 */
[C---:B------:R-:W-:Y:S01]  /*9cf0*/  LEA.HI R20, R0.reuse, R0, RZ, 0x1 ;  /* 0x0000000000147211 */ /* 0x040fe200078f08ff */
[----:B------:R-:W-:Y:S01]  /*9d00*/  IMAD.SHL.U32 R0, R0, 0x10, RZ ;  /* 0x0000001000007824 */ /* 0x000fe200078e00ff */
[----:B------:R-:W-:Y:S02]  /*9d10*/  LOP3.LUT R32, R12, 0xff, RZ, 0xc0, !PT ;  /* 0x000000ff0c207812 */ /* 0x000fe400078ec0ff */
[----:B------:R-:W-:Y:S02]  /*9d20*/  SHF.R.S32.HI R20, RZ, 0x1, R20 ;  /* 0x00000001ff147819 */ /* 0x000fe40000011414 */
[----:B------:R-:W-:-:S02]  /*9d30*/  LOP3.LUT R0, R157, 0x10, R0, 0xf8, !PT ;  /* 0x000000109d007812 */ /* 0x000fc400078ef800 */
[----:B------:R-:W-:Y:S01]  /*9d40*/  PRMT R49, R33, 0x7604, R32 ;  /* 0x0000760421317816 */ /* 0x000fe20000000020 */
[----:B------:R-:W-:Y:S01]  /*9d50*/  IMAD R21, R20, 0x1800, R61 ;  /* 0x0000180014157824 */ /* 0x000fe200078e023d */
[----:B------:R-:W-:Y:S02]  /*9d60*/  LOP3.LUT R0, R0, R60, RZ, 0x3c, !PT ;  /* 0x0000003c00007212 */ /* 0x000fe400078e3cff */
[----:B------:R-:W-:Y:S02]  /*9d70*/  PRMT R20, R29, 0x7604, R28 ;  /* 0x000076041d147816 */ /* 0x000fe4000000001c */
[----:B------:R-:W-:Y:S01]  /*9d80*/  IADD3 R0, R16, R21, R0 ;  /* 0x0000001510007210 */ /* 0x000fe20007ffe000 */
[----:B------:R-:W0:Y:S01]  /*9d90*/  LDS.128 R28, [R37+0xf000] ;  /* 0x00f00000251c7984 */ /* 0x000e220000000c00 */
[----:B------:R-:W-:Y:S02]  /*9da0*/  LOP3.LUT R21, R13, 0xff, RZ, 0xc0, !PT ;  /* 0x000000ff0d157812 */ /* 0x000fe400078ec0ff */
[----:B------:R-:W-:Y:S01]  /*9db0*/  PRMT R44, R45, 0x7604, R44 ;  /* 0x000076042d2c7816 */ /* 0x000fe2000000002c */
[----:B------:R-:W2:Y:S01]  /*9dc0*/  LDS.128 R32, [R0+0xf000] ;  /* 0x00f0000000207984 */ /* 0x000ea20000000c00 */
[----:B------:R-:W-:-:S02]  /*9dd0*/  PRMT R40, R40, 0x7604, R21 ;  /* 0x0000760428287816 */ /* 0x000fc40000000015 */
[----:B------:R-:W-:Y:S02]  /*9de0*/  SHF.R.U32.HI R21, RZ, 0x10, R25 ;  /* 0x00000010ff157819 */ /* 0x000fe40000011619 */
[----:B------:R-:W-:Y:S02]  /*9df0*/  SHF.R.U32.HI R45, RZ, 0x10, R27 ;  /* 0x00000010ff2d7819 */ /* 0x000fe4000001161b */
[----:B-1----:R-:W-:Y:S01]  /*9e00*/  LOP3.LUT R41, R14, 0xff, RZ, 0xc0, !PT ;  /* 0x000000ff0e297812 */ /* 0x002fe200078ec0ff */
[----:B------:R-:W-:Y:S01]  /*9e10*/  IMAD.U32 R21, R21, 0x10000, RZ ;  /* 0x0001000015157824 */ /* 0x000fe200078e00ff */
[----:B------:R-:W-:Y:S01]  /*9e20*/  LOP3.LUT R42, R42, 0xff, RZ, 0xc0, !PT ;  /* 0x000000ff2a2a7812 */ /* 0x000fe200078ec0ff */
[----:B------:R-:W-:Y:S01]  /*9e30*/  IMAD.U32 R45, R45, 0x10000, RZ ;  /* 0x000100002d2d7824 */ /* 0x000fe200078e00ff */
        /* <DEDUP_REMOVED lines=13> */
[----:B0-----:R-:W-:-:S02]  /*9f10*/  F2FP.F16.E4M3.UNPACK_B R26, R28 ;  /* 0x0000001cff1a723e */ /* 0x001fc400020006ff */
[----:B------:R-:W-:Y:S02]  /*9f20*/  F2FP.F16.E4M3.UNPACK_B R39, R28.H1 ;  /* 0x0000001cff27723e */ /* 0x000fe400030006ff */
[----:B--2---:R-:W-:Y:S02]  /*9f30*/  F2FP.F16.E4M3.UNPACK_B R27, R33 ;  /* 0x00000021ff1b723e */ /* 0x004fe400020006ff */
[----:B------:R-:W-:Y:S02]  /*9f40*/  F2FP.F16.E4M3.UNPACK_B R28, R45 ;  /* 0x0000002dff1c723e */ /* 0x000fe400020006ff */
[----:B------:R-:W-:Y:S02]  /*9f50*/  LOP3.LUT R21, R21, 0xff000000, R24, 0xf8, !PT ;  /* 0xff00000015157812 */ /* 0x000fe400078ef818 */
[----:B------:R-:W-:Y:S01]  /*9f60*/  LOP3.LUT R38, R49, 0xff000000, R12, 0xf8, !PT ;  /* 0xff00000031267812 */ /* 0x000fe200078ef80c */
[--C-:B------:R-:W-:Y:S01]  /*9f70*/  HADD2.F32 R49, -RZ, R48.reuse.H0_H0 ;  /* 0x20000030ff317230 */ /* 0x100fe20000004100 */
[----:B------:R-:W-:Y:S01]  /*9f80*/  LOP3.LUT R12, R53, 0xff000000, R14, 0xf8, !PT ;  /* 0xff000000350c7812 */ /* 0x000fe200078ef80e */
[--C-:B------:R-:W-:Y:S01]  /*9f90*/  HADD2.F32 R14, -RZ, R27.reuse.H0_H0 ;  /* 0x2000001bff0e7230 */ /* 0x100fe20000004100 */
[-C--:B------:R-:W-:Y:S01]  /*9fa0*/  F2FP.F16.E4M3.UNPACK_B R24, R29.reuse ;  /* 0x0000001dff18723e */ /* 0x080fe200020006ff */
[----:B------:R-:W-:Y:S01]  /*9fb0*/  HADD2.F32 R48, -RZ, R48.H1_H1 ;  /* 0x30000030ff307230 */ /* 0x000fe20000004100 */
[----:B------:R-:W-:Y:S01]  /*9fc0*/  F2FP.F16.E4M3.UNPACK_B R40, R29.H1 ;  /* 0x0000001dff28723e */ /* 0x000fe200030006ff */
[----:B------:R-:W-:Y:S01]  /*9fd0*/  HADD2.F32 R29, -RZ, R28.H0_H0 ;  /* 0x2000001cff1d7230 */ /* 0x000fe20000004100 */
[----:B------:R-:W-:Y:S01]  /*9fe0*/  SHF.R.U32.HI R55, RZ, 0x10, R15 ;  /* 0x00000010ff377819 */ /* 0x000fe2000001160f */
[--C-:B------:R-:W-:Y:S01]  /*9ff0*/  HADD2.F32 R25, -RZ, R24.reuse.H0_H0 ;  /* 0x20000018ff197230 */ /* 0x100fe20000004100 */
[-C--:B------:R-:W-:Y:S01]  /*a000*/  F2FP.F16.E4M3.UNPACK_B R43, R31.reuse ;  /* 0x0000001fff2b723e */ /* 0x080fe200020006ff */
[----:B------:R-:W-:Y:S01]  /*a010*/  HADD2.F32 R27, -RZ, R27.H1_H1 ;  /* 0x3000001bff1b7230 */ /* 0x000fe20000004100 */
[----:B------:R-:W-:Y:S01]  /*a020*/  F2FP.F16.E4M3.UNPACK_B R46, R31.H1 ;  /* 0x0000001fff2e723e */ /* 0x000fe200030006ff */
[C---:B------:R-:W-:Y:S01]  /*a030*/  FMUL.FTZ R50, R14.reuse, R29 ;  /* 0x0000001d0e327220 */ /* 0x040fe20000410000 */
[-C--:B------:R-:W-:Y:S01]  /*a040*/  F2FP.F16.E4M3.UNPACK_B R31, R32.reuse ;  /* 0x00000020ff1f723e */ /* 0x080fe200020006ff */
[----:B------:R-:W-:Y:S01]  /*a050*/  IMAD.U32 R55, R55, 0x10000, RZ ;  /* 0x0001000037377824 */ /* 0x000fe200078e00ff */
[----:B------:R-:W-:Y:S01]  /*a060*/  F2FP.F16.E4M3.UNPACK_B R41, R32.H1 ;  /* 0x00000020ff29723e */ /* 0x000fe200030006ff */
[----:B------:R-:W-:Y:S01]  /*a070*/  FMUL.FTZ R32, R14, R49 ;  /* 0x000000310e207220 */ /* 0x000fe20000410000 */
[----:B------:R-:W-:Y:S01]  /*a080*/  F2FP.F16.E4M3.UNPACK_B R33, R33.H1 ;  /* 0x00000021ff21723e */ /* 0x000fe200030006ff */
[----:B------:R-:W-:Y:S01]  /*a090*/  HADD2.F32 R24, -RZ, R24.H1_H1 ;  /* 0x30000018ff187230 */ /* 0x000fe20000004100 */
[----:B------:R-:W-:Y:S01]  /*a0a0*/  F2FP.F16.E4M3.UNPACK_B R51, R51.H1 ;  /* 0x00000033ff33723e */ /* 0x000fe200030006ff */
[C---:B------:R-:W-:Y:S01]  /*a0b0*/  FFMA.FTZ R14, R25.reuse, R29, -R32 ;  /* 0x0000001d190e7223 */ /* 0x040fe20000010820 */
[----:B------:R-:W-:Y:S01]  /*a0c0*/  F2FP.F16.E4M3.UNPACK_B R45, R45.H1 ;  /* 0x0000002dff2d723e */ /* 0x000fe200030006ff */
[----:B------:R-:W-:Y:S01]  /*a0d0*/  FFMA.FTZ R25, R25, R49, R50 ;  /* 0x0000003119197223 */ /* 0x000fe20000010032 */
[----:B------:R-:W-:Y:S01]  /*a0e0*/  HADD2.F32 R32, -RZ, R28.H1_H1 ;  /* 0x3000001cff207230 */ /* 0x000fe20000004100 */
[----:B------:R-:W-:Y:S01]  /*a0f0*/  LOP3.LUT R55, R44, 0xff0000, R55, 0xf8, !PT ;  /* 0x00ff00002c377812 */ /* 0x000fe200078ef837 */
[----:B------:R-:W-:Y:S01]  /*a100*/  HADD2.F32 R49, -RZ, R51.H0_H0 ;  /* 0x20000033ff317230 */ /* 0x000fe20000004100 */
[-C--:B------:R-:W-:Y:S01]  /*a110*/  F2FP.F16.E4M3.UNPACK_B R44, R35.reuse ;  /* 0x00000023ff2c723e */ /* 0x080fe200020006ff */
[----:B------:R-:W-:Y:S01]  /*a120*/  HADD2.F32 R28, -RZ, R33.H0_H0 ;  /* 0x20000021ff1c7230 */ /* 0x000fe20000004100 */
[----:B------:R-:W-:Y:S01]  /*a130*/  F2FP.F16.E4M3.UNPACK_B R47, R35.H1 ;  /* 0x00000023ff2f723e */ /* 0x000fe200030006ff */
[----:B------:R-:W-:Y:S01]  /*a140*/  HADD2.F32 R35, -RZ, R45.H0_H0 ;  /* 0x2000002dff237230 */ /* 0x000fe20000004100 */
[----:B------:R-:W-:Y:S01]  /*a150*/  LOP3.LUT R55, R55, 0xff000000, R15, 0xf8, !PT ;  /* 0xff00000037377812 */ /* 0x000fe200078ef80f */
[----:B------:R-:W-:-:S02]  /*a160*/  HADD2.F32 R29, -RZ, R40.H0_H0 ;  /* 0x20000028ff1d7230 */ /* 0x000fc40000004100 */
[C---:B------:R-:W-:Y:S01]  /*a170*/  FMUL.FTZ R50, R28.reuse, R49 ;  /* 0x000000311c327220 */ /* 0x040fe20000410000 */
[C---:B------:R-:W-:Y:S01]  /*a180*/  FMUL.FTZ R53, R27.reuse, R48 ;  /* 0x000000301b357220 */ /* 0x040fe20000410000 */
[-C--:B------:R-:W-:Y:S01]  /*a190*/  FMUL.FTZ R57, R27, R32.reuse ;  /* 0x000000201b397220 */ /* 0x080fe20000410000 */
[-C--:B------:R-:W-:Y:S01]  /*a1a0*/  FMUL.FTZ R52, R28, R35.reuse ;  /* 0x000000231c347220 */ /* 0x080fe20000410000 */
[C---:B------:R-:W-:Y:S01]  /*a1b0*/  FFMA.FTZ R28, R29.reuse, R35, -R50 ;  /* 0x000000231d1c7223 */ /* 0x040fe20000010832 */
[----:B------:R-:W-:Y:S01]  /*a1c0*/  F2FP.F16.E4M3.UNPACK_B R50, R55 ;  /* 0x00000037ff32723e */ /* 0x000fe200020006ff */
[C---:B------:R-:W-:Y:S01]  /*a1d0*/  FFMA.FTZ R27, R24.reuse, R32, -R53 ;  /* 0x00000020181b7223 */ /* 0x040fe20000010835 */
[----:B------:R-:W-:Y:S01]  /*a1e0*/  FFMA.FTZ R24, R24, R48, R57 ;  /* 0x0000003018187223 */ /* 0x000fe20000010039 */
[----:B------:R-:W-:Y:S01]  /*a1f0*/  F2FP.F16.E4M3.UNPACK_B R48, R42 ;  /* 0x0000002aff30723e */ /* 0x000fe200020006ff */
[----:B------:R-:W-:Y:S01]  /*a200*/  FFMA.FTZ R29, R29, R49, R52 ;  /* 0x000000311d1d7223 */ /* 0x000fe20000010034 */
[----:B------:R-:W-:Y:S01]  /*a210*/  HADD2.F32 R52, -RZ, R50.H0_H0 ;  /* 0x20000032ff347230 */ /* 0x000fe20000004100 */
[----:B------:R-:W-:Y:S01]  /*a220*/  F2FP.F16.E4M3.UNPACK_B R55, R55.H1 ;  /* 0x00000037ff37723e */ /* 0x000fe200030006ff */
[----:B------:R-:W-:Y:S01]  /*a230*/  HADD2.F32 R35, -RZ, R44.H0_H0 ;  /* 0x2000002cff237230 */ /* 0x000fe20000004100 */
[-C--:B------:R-:W-:Y:S01]  /*a240*/  F2FP.F16.E4M3.UNPACK_B R15, R34.reuse ;  /* 0x00000022ff0f723e */ /* 0x080fe200020006ff */
[----:B------:R-:W-:Y:S01]  /*a250*/  HADD2.F32 R51, -RZ, R51.H1_H1 ;  /* 0x30000033ff337230 */ /* 0x000fe20000004100 */
[----:B------:R-:W-:Y:S01]  /*a260*/  F2FP.F16.E4M3.UNPACK_B R34, R34.H1 ;  /* 0x00000022ff22723e */ /* 0x000fe200030006ff */
[----:B------:R-:W-:-:S02]  /*a270*/  HADD2.F32 R33, -RZ, R33.H1_H1 ;  /* 0x30000021ff217230 */ /* 0x000fc40000004100 */
[----:B------:R-:W-:Y:S01]  /*a280*/  FMUL.FTZ R57, R35, R52 ;  /* 0x0000003423397220 */ /* 0x000fe20000410000 */
[----:B------:R-:W-:Y:S01]  /*a290*/  HADD2.F32 R45, -RZ, R45.H1_H1 ;  /* 0x3000002dff2d7230 */ /* 0x000fe20000004100 */
[----:B------:R-:W-:Y:S01]  /*a2a0*/  F2FP.F16.E4M3.UNPACK_B R13, R30 ;  /* 0x0000001eff0d723e */ /* 0x000fe200020006ff */
[----:B------:R-:W-:Y:S02]  /*a2b0*/  HADD2.F32 R49, -RZ, R48.H0_H0 ;  /* 0x20000030ff317230 */ /* 0x000fe40000004100 */
[C---:B------:R-:W-:Y:S01]  /*a2c0*/  FMUL.FTZ R53, R33.reuse, R51 ;  /* 0x0000003321357220 */ /* 0x040fe20000410000 */
[----:B------:R-:W-:Y:S02]  /*a2d0*/  HADD2.F32 R32, -RZ, R43.H0_H0 ;  /* 0x2000002bff207230 */ /* 0x000fe40000004100 */
[----:B------:R-:W-:Y:S01]  /*a2e0*/  FMUL.FTZ R54, R33, R45 ;  /* 0x0000002d21367220 */ /* 0x000fe20000410000 */
[----:B------:R-:W-:Y:S02]  /*a2f0*/  HADD2.F32 R40, -RZ, R40.H1_H1 ;  /* 0x30000028ff287230 */ /* 0x000fe40000004100 */
[----:B------:R-:W-:Y:S01]  /*a300*/  FMUL.FTZ R59, R35, R49 ;  /* 0x00000031233b7220 */ /* 0x000fe20000410000 */
[----:B------:R-:W-:-:S02]  /*a310*/  HADD2.F32 R44, -RZ, R44.H1_H1 ;  /* 0x3000002cff2c7230 */ /* 0x000fc40000004100 */
[----:B------:R-:W-:Y:S01]  /*a320*/  FFMA.FTZ R35, R32, R49, -R57 ;  /* 0x0000003120237223 */ /* 0x000fe20000010839 */
[----:B------:R-:W-:Y:S02]  /*a330*/  HADD2.F32 R49, -RZ, R48.H1_H1 ;  /* 0x30000030ff317230 */ /* 0x000fe40000004100 */
[C---:B------:R-:W-:Y:S01]  /*a340*/  FFMA.FTZ R33, R40.reuse, R45, -R53 ;  /* 0x0000002d28217223 */ /* 0x040fe20000010835 */
[----:B------:R-:W-:Y:S01]  /*a350*/  F2FP.F16.E4M3.UNPACK_B R48, R42.H1 ;  /* 0x0000002aff30723e */ /* 0x000fe200030006ff */
[----:B------:R-:W-:Y:S01]  /*a360*/  FFMA.FTZ R40, R40, R51, R54 ;  /* 0x0000003328287223 */ /* 0x000fe20000010036 */
[----:B------:R-:W-:Y:S02]  /*a370*/  HADD2.F32 R51, -RZ, R50.H1_H1 ;  /* 0x30000032ff337230 */ /* 0x000fe40000004100 */
[----:B------:R-:W-:Y:S01]  /*a380*/  FFMA.FTZ R32, R32, R52, R59 ;  /* 0x0000003420207223 */ /* 0x000fe2000001003b */
        /* <DEDUP_REMOVED lines=20> */
[----:B------:R-:W-:Y:S02]  /*a4d0*/  HADD2.F32 R54, -RZ, R53.H0_H0 ;  /* 0x20000035ff367230 */ /* 0x000fe40000004100 */
        /* <DEDUP_REMOVED lines=9> */
[----:B------:R-:W-:Y:S01]  /*a570*/  FFMA.FTZ R48, R49, R52, -R48 ;  /* 0x0000003431307223 */ /* 0x000fe20000010830 */
[----:B------:R-:W-:Y:S01]  /*a580*/  HADD2.F32 R52, -RZ, R53.H1_H1 ;  /* 0x30000035ff347230 */ /* 0x000fe20000004100 */
[----:B------:R-:W-:Y:S01]  /*a590*/  F2FP.F16.E4M3.UNPACK_B R53, R38 ;  /* 0x00000026ff35723e */ /* 0x000fe200020006ff */
[----:B------:R-:W-:Y:S02]  /*a5a0*/  HADD2.F32 R50, -RZ, R50.H1_H1 ;  /* 0x30000032ff327230 */ /* 0x000fe40000004100 */
[C---:B------:R-:W-:Y:S01]  /*a5b0*/  FFMA.FTZ R47, R46.reuse, R51, -R59 ;  /* 0x000000332e2f7223 */ /* 0x040fe2000001083b */
[----:B------:R-:W-:Y:S02]  /*a5c0*/  HADD2.F32 R39, -RZ, R39.H1_H1 ;  /* 0x30000027ff277230 */ /* 0x000fe40000004100 */
[----:B------:R-:W-:Y:S01]  /*a5d0*/  FFMA.FTZ R46, R46, R55, R56 ;  /* 0x000000372e2e7223 */ /* 0x000fe20000010038 */
[----:B------:R-:W-:Y:S01]  /*a5e0*/  FMUL.FTZ R38, R41, R52 ;  /* 0x0000003429267220 */ /* 0x000fe20000410000 */
[----:B------:R-:W-:Y:S01]  /*a5f0*/  FFMA.FTZ R49, R49, R54, R57 ;  /* 0x0000003631317223 */ /* 0x000fe20000010039 */
        /* <DEDUP_REMOVED lines=24> */
[----:B------:R-:W-:Y:S01]  /*a780*/  HADD2.F32 R39, -RZ, R34.H0_H0 ;  /* 0x20000022ff277230 */ /* 0x000fe20000004100 */
[----:B------:R-:W-:Y:S01]  /*a790*/  F2FP.F16.E4M3.UNPACK_B R20, R20 ;  /* 0x00000014ff14723e */ /* 0x000fe200020006ff */
[--C-:B------:R-:W-:Y:S01]  /*a7a0*/  HADD2.F32 R50, -RZ, R41.reuse.H0_H0 ;  /* 0x20000029ff327230 */ /* 0x100fe20000004100 */
        /* <DEDUP_REMOVED lines=11> */
[----:B------:R-:W-:Y:S01]  /*a860*/  F2FP.SATFINITE.E4M3.F32.PACK_AB_MERGE_C R25, R24, R25, R29 ;  /* 0x000000191819723e */ /* 0x000fe2000480701d */
[C---:B------:R-:W-:Y:S01]  /*a870*/  FFMA.FTZ R57, R26.reuse, R50, -R57 ;  /* 0x000000321a397223 */ /* 0x040fe20000010839 */
[----:B------:R-:W-:Y:S01]  /*a880*/  FFMA.FTZ R50, R26, R51, R39 ;  /* 0x000000331a327223 */ /* 0x000fe20000010027 */
[--C-:B------:R-:W-:Y:S02]  /*a890*/  HADD2.F32 R39, -RZ, R20.reuse.H0_H0 ;  /* 0x20000014ff277230 */ /* 0x100fe40000004100 */
[----:B------:R-:W-:Y:S01]  /*a8a0*/  FFMA.FTZ R52, R30, R41, -R59 ;  /* 0x000000291e347223 */ /* 0x000fe2000001083b */
[----:B------:R-:W-:-:S02]  /*a8b0*/  HADD2.F32 R26, -RZ, R20.H1_H1 ;  /* 0x30000014ff1a7230 */ /* 0x000fc40000004100 */
[----:B------:R-:W-:Y:S01]  /*a8c0*/  FFMA.FTZ R53, R30, R53, R34 ;  /* 0x000000351e357223 */ /* 0x000fe20000010022 */
[--C-:B------:R-:W-:Y:S01]  /*a8d0*/  HADD2.F32 R20, -RZ, R15.reuse.H0_H0 ;  /* 0x2000000fff147230 */ /* 0x100fe20000004100 */
[----:B------:R-:W-:Y:S01]  /*a8e0*/  F2FP.SATFINITE.E4M3.F32.PACK_AB_MERGE_C R24, R55, R58, R38 ;  /* 0x0000003a3718723e */ /* 0x000fe20004807026 */
[--C-:B------:R-:W-:Y:S01]  /*a8f0*/  HADD2.F32 R41, -RZ, R12.reuse.H0_H0 ;  /* 0x2000000cff297230 */ /* 0x100fe20000004100 */
[----:B------:R-:W-:Y:S01]  /*a900*/  F2FP.SATFINITE.E4M3.F32.PACK_AB_MERGE_C R52, R52, R57, RZ ;  /* 0x000000393434723e */ /* 0x000fe200048070ff */
        /* <DEDUP_REMOVED lines=24> */
.L_x_10867:
[----:B------:R-:W-:Y:S05]  /*aa90*/  BSYNC B1 ;  /* 0x0000000000017941 */ /* 0x000fea0003800000 */
.L_x_10866:
[----:B------:R-:W-:Y:S05]  /*aaa0*/  @P1 BRA `(.L_x_10856) ;  /* 0x0000000c00f81947 */ /* 0x000fea0003800000 */
[----:B0----5:R-:W2:Y:S04]  /*aab0*/  LDL R24, [R1+0x70] ;  /* 0x0000700001187983 */ /* 0x021ea80000100800 */
[----:B------:R-:W2:Y:S01]  /*aac0*/  LDL R51, [R1+0x80] ;  /* 0x0000800001337983 */ /* 0x000ea20000100800 */
[----:B------:R-:W-:Y:S02]  /*aad0*/  SHF.R.U32.HI R0, RZ, 0x8, R8 ;  /* 0x00000008ff007819 */ /* 0x000fe40000011608 */
[----:B------:R-:W-:Y:S02]  /*aae0*/  LOP3.LUT R13, R8, 0xff, RZ, 0xc0, !PT ;  /* 0x000000ff080d7812 */ /* 0x000fe400078ec0ff */
[----:B------:R-:W-:Y:S02]  /*aaf0*/  LOP3.LUT R0, R0, 0xff, RZ, 0xc0, !PT ;  /* 0x000000ff00007812 */ /* 0x000fe400078ec0ff */
[----:B----4-:R-:W-:-:S02]  /*ab00*/  SHF.R.U32.HI R21, RZ, 0x8, R9 ;  /* 0x00000008ff157819 */ /* 0x010fc40000011609 */
[----:B---3--:R-:W-:Y:S02]  /*ab10*/  SHF.R.U32.HI R20, RZ, 0x8, R4 ;  /* 0x00000008ff147819 */ /* 0x008fe40000011604 */
[----:B------:R-:W-:Y:S02]  /*ab20*/  PRMT R28, R0, 0x7604, R13 ;  /* 0x00007604001c7816 */ /* 0x000fe4000000000d */
        /* <DEDUP_REMOVED lines=26> */
[----:B------:R-:W0:Y:S01]  /*acd0*/  LDS.128 R12, [R51+0xf000] ;  /* 0x00f00000330c7984 */ /* 0x000e220000000c00 */
        /* <DEDUP_REMOVED lines=8> */
[----:B-1----:R-:W-:Y:S01]  /*ad60*/  PRMT R41, R20, 0x7604, R29 ;  /* 0x0000760414297816 */ /* 0x002fe2000000001d */
[----:B------:R-:W1:Y:S01]  /*ad70*/  LDS.128 R24, [R0+0xf000] ;  /* 0x00f0000000187984 */ /* 0x000e620000000c00 */
[----:B------:R-:W-:Y:S02]  /*ad80*/  SHF.R.U32.HI R20, RZ, 0x10, R9 ;  /* 0x00000010ff147819 */ /* 0x000fe40000011609 */
[----:B------:R-:W-:-:S02]  /*ad90*/  SHF.R.U32.HI R29, RZ, 0x10, R10 ;  /* 0x00000010ff1d7819 */ /* 0x000fc4000001160a */
[----:B------:R-:W-:Y:S02]  /*ada0*/  LOP3.LUT R3, R3, 0xff, RZ, 0xc0, !PT ;  /* 0x000000ff03037812 */ /* 0x000fe400078ec0ff */
[----:B------:R-:W-:Y:S02]  /*adb0*/  LOP3.LUT R20, R20, 0xff, RZ, 0xc0, !PT ;  /* 0x000000ff14147812 */ /* 0x000fe400078ec0ff */
[----:B------:R-:W-:Y:S02]  /*adc0*/  LOP3.LUT R29, R29, 0xff, RZ, 0xc0, !PT ;  /* 0x000000ff1d1d7812 */ /* 0x000fe400078ec0ff */
[----:B------:R-:W-:Y:S02]  /*add0*/  PRMT R3, R3, 0x7054, R28 ;  /* 0x0000705403037816 */ /* 0x000fe4000000001c */
[----:B------:R-:W-:Y:S02]  /*ade0*/  SHF.R.U32.HI R28, RZ, 0x10, R5 ;  /* 0x00000010ff1c7819 */ /* 0x000fe40000011605 */
[----:B------:R-:W-:-:S02]  /*adf0*/  SHF.R.U32.HI R31, RZ, 0x10, R11 ;  /* 0x00000010ff1f7819 */ /* 0x000fc4000001160b */
        /* <DEDUP_REMOVED lines=23> */
[-C--:B------:R-:W-:Y:S01]  /*af70*/  F2FP.F16.E4M3.UNPACK_B R20, R13.reuse ;  /* 0x0000000dff14723e */ /* 0x080fe200020006ff */
[--C-:B------:R-:W-:Y:S01]  /*af80*/  HADD2.F32 R40, -RZ, R39.reuse.H0_H0 ;  /* 0x20000027ff287230 */ /* 0x100fe20000004100 */
[----:B------:R-:W-:Y:S01]  /*af90*/  F2FP.F16.E4M3.UNPACK_B R29, R13.H1 ;  /* 0x0000000dff1d723e */ /* 0x000fe200030006ff */
[----:B------:R-:W-:Y:S01]  /*afa0*/  HADD2.F32 R6, -RZ, R12.H0_H0 ;  /* 0x2000000cff067230 */ /* 0x000fe20000004100 */
[----:B------:R-:W-:Y:S01]  /*afb0*/  SHF.R.U32.HI R32, RZ, 0x10, R7 ;  /* 0x00000010ff207819 */ /* 0x000fe20000011607 */
[----:B------:R-:W-:Y:S01]  /*afc0*/  HADD2.F32 R9, -RZ, R20.H0_H0 ;  /* 0x20000014ff097230 */ /* 0x000fe20000004100 */
[----:B------:R-:W-:Y:S01]  /*afd0*/  F2FP.F16.E4M3.UNPACK_B R13, R33 ;  /* 0x00000021ff0d723e */ /* 0x000fe200020006ff */
[----:B------:R-:W-:Y:S01]  /*afe0*/  HADD2.F32 R39, -RZ, R39.H1_H1 ;  /* 0x30000027ff277230 */ /* 0x000fe20000004100 */
[----:B------:R-:W-:Y:S01]  /*aff0*/  LOP3.LUT R32, R32, 0xff, RZ, 0xc0, !PT ;  /* 0x000000ff20207812 */ /* 0x000fe200078ec0ff */
[----:B------:R-:W-:Y:S01]  /*b000*/  HADD2.F32 R12, -RZ, R12.H1_H1 ;  /* 0x3000000cff0c7230 */ /* 0x000fe20000004100 */
[-C--:B------:R-:W-:Y:S01]  /*b010*/  F2FP.F16.E4M3.UNPACK_B R30, R15.reuse ;  /* 0x0000000fff1e723e */ /* 0x080fe200020006ff */
[----:B------:R-:W-:Y:S01]  /*b020*/  HADD2.F32 R20, -RZ, R20.H1_H1 ;  /* 0x30000014ff147230 */ /* 0x000fe20000004100 */
[----:B------:R-:W-:Y:S01]  /*b030*/  F2FP.F16.E4M3.UNPACK_B R35, R15.H1 ;  /* 0x0000000fff23723e */ /* 0x000fe200030006ff */
[----:B------:R-:W-:Y:S01]  /*b040*/  HADD2.F32 R15, -RZ, R13.H0_H0 ;  /* 0x2000000dff0f7230 */ /* 0x000fe20000004100 */
[-C--:B------:R-:W-:Y:S01]  /*b050*/  F2FP.F16.E4M3.UNPACK_B R21, R24.reuse ;  /* 0x00000018ff15723e */ /* 0x080fe200020006ff */
[----:B------:R-:W-:Y:S01]  /*b060*/  FMUL.FTZ R43, R12, R39 ;  /* 0x000000270c2b7220 */ /* 0x000fe20000410000 */
[----:B------:R-:W-:Y:S01]  /*b070*/  F2FP.F16.E4M3.UNPACK_B R31, R24.H1 ;  /* 0x00000018ff1f723e */ /* 0x000fe200030006ff */
[----:B------:R-:W-:Y:S01]  /*b080*/  FMUL.FTZ R24, R6, R40 ;  /* 0x0000002806187220 */ /* 0x000fe20000410000 */
[----:B------:R-:W-:-:S02]  /*b090*/  PRMT R41, R32, 0x7054, R41 ;  /* 0x0000705420297816 */ /* 0x000fc40000000029 */
[-C--:B------:R-:W-:Y:S02]  /*b0a0*/  F2FP.F16.E4M3.UNPACK_B R32, R27.reuse ;  /* 0x0000001bff20723e */ /* 0x080fe400020006ff */
[----:B------:R-:W-:Y:S01]  /*b0b0*/  F2FP.F16.E4M3.UNPACK_B R37, R27.H1 ;  /* 0x0000001bff25723e */ /* 0x000fe200030006ff */
[-C--:B------:R-:W-:Y:S01]  /*b0c0*/  FMUL.FTZ R27, R6, R15.reuse ;  /* 0x0000000f061b7220 */ /* 0x080fe20000410000 */
[C---:B------:R-:W-:Y:S01]  /*b0d0*/  FFMA.FTZ R6, R9.reuse, R15, -R24 ;  /* 0x0000000f09067223 */ /* 0x040fe20000010818 */
[----:B------:R-:W-:Y:S01]  /*b0e0*/  F2FP.F16.E4M3.UNPACK_B R25, R25.H1 ;  /* 0x00000019ff19723e */ /* 0x000fe200030006ff */
[----:B------:R-:W-:Y:S01]  /*b0f0*/  HADD2.F32 R15, -RZ, R13.H1_H1 ;  /* 0x3000000dff0f7230 */ /* 0x000fe20000004100 */
[----:B------:R-:W-:Y:S01]  /*b100*/  F2FP.F16.E4M3.UNPACK_B R38, R38.H1 ;  /* 0x00000026ff26723e */ /* 0x000fe200030006ff */
[----:B------:R-:W-:Y:S01]  /*b110*/  FFMA.FTZ R9, R9, R40, R27 ;  /* 0x0000002809097223 */ /* 0x000fe2000001001b */
[----:B------:R-:W-:Y:S01]  /*b120*/  F2FP.F16.E4M3.UNPACK_B R33, R33.H1 ;  /* 0x00000021ff21723e */ /* 0x000fe200030006ff */
[----:B------:R-:W-:-:S02]  /*b130*/  HADD2.F32 R13, -RZ, R25.H0_H0 ;  /* 0x20000019ff0d7230 */ /* 0x000fc40000004100 */
[----:B------:R-:W-:Y:S01]  /*b140*/  FMUL.FTZ R12, R12, R15 ;  /* 0x0000000f0c0c7220 */ /* 0x000fe20000410000 */
[--C-:B------:R-:W-:Y:S01]  /*b150*/  HADD2.F32 R40, -RZ, R38.reuse.H0_H0 ;  /* 0x20000026ff287230 */ /* 0x100fe20000004100 */
[----:B------:R-:W-:Y:S01]  /*b160*/  LOP3.LUT R41, R41, 0xff000000, R7, 0xf8, !PT ;  /* 0xff00000029297812 */ /* 0x000fe200078ef807 */
[----:B------:R-:W-:Y:S02]  /*b170*/  HADD2.F32 R27, -RZ, R33.H0_H0 ;  /* 0x20000021ff1b7230 */ /* 0x000fe40000004100 */
[----:B------:R-:W-:Y:S01]  /*b180*/  FFMA.FTZ R12, R20, R39, R12 ;  /* 0x00000027140c7223 */ /* 0x000fe2000001000c */
[----:B------:R-:W-:Y:S02]  /*b190*/  HADD2.F32 R24, -RZ, R29.H0_H0 ;  /* 0x2000001dff187230 */ /* 0x000fe40000004100 */
[----:B------:R-:W-:Y:S01]  /*b1a0*/  FMUL.FTZ R45, R13, R40 ;  /* 0x000000280d2d7220 */ /* 0x000fe20000410000 */
[----:B------:R-:W-:Y:S01]  /*b1b0*/  F2FP.F16.E4M3.UNPACK_B R42, R41 ;  /* 0x00000029ff2a723e */ /* 0x000fe200020006ff */
[----:B------:R-:W-:-:S02]  /*b1c0*/  HADD2.F32 R39, -RZ, R38.H1_H1 ;  /* 0x30000026ff277230 */ /* 0x000fc40000004100 */
[----:B------:R-:W-:Y:S01]  /*b1d0*/  FMUL.FTZ R47, R13, R27 ;  /* 0x0000001b0d2f7220 */ /* 0x000fe20000410000 */
[----:B------:R-:W-:Y:S01]  /*b1e0*/  F2FP.F16.E4M3.UNPACK_B R38, R34 ;  /* 0x00000022ff26723e */ /* 0x000fe200020006ff */
[----:B------:R-:W-:Y:S01]  /*b1f0*/  FFMA.FTZ R13, R20, R15, -R43 ;  /* 0x0000000f140d7223 */ /* 0x000fe2000001082b */
[C---:B------:R-:W-:Y:S01]  /*b200*/  FFMA.FTZ R15, R24.reuse, R27, -R45 ;  /* 0x0000001b180f7223 */ /* 0x040fe2000001082d */
[----:B------:R-:W-:Y:S01]  /*b210*/  FFMA.FTZ R20, R24, R40, R47 ;  /* 0x0000002818147223 */ /* 0x000fe2000001002f */
[----:B------:R-:W-:Y:S01]  /*b220*/  HADD2.F32 R44, -RZ, R42.H0_H0 ;  /* 0x2000002aff2c7230 */ /* 0x000fe20000004100 */
[-C--:B------:R-:W-:Y:S01]  /*b230*/  F2FP.F16.E4M3.UNPACK_B R7, R26.reuse ;  /* 0x0000001aff07723e */ /* 0x080fe200020006ff */
        /* <DEDUP_REMOVED lines=8> */
[----:B------:R-:W-:Y:S02]  /*b2c0*/  HADD2.F32 R25, -RZ, R30.H0_H0 ;  /* 0x2000001eff197230 */ /* 0x000fe40000004100 */
[C---:B------:R-:W-:Y:S01]  /*b2d0*/  FMUL.FTZ R46, R24.reuse, R39 ;  /* 0x00000027182e7220 */ /* 0x040fe20000410000 */
[----:B------:R-:W-:Y:S02]  /*b2e0*/  HADD2.F32 R29, -RZ, R29.H1_H1 ;  /* 0x3000001dff1d7230 */ /* 0x000fe40000004100 */
[----:B------:R-:W-:Y:S01]  /*b2f0*/  FMUL.FTZ R48, R24, R33 ;  /* 0x0000002118307220 */ /* 0x000fe20000410000 */
[----:B------:R-:W-:-:S02]  /*b300*/  HADD2.F32 R32, -RZ, R32.H1_H1 ;  /* 0x30000020ff207230 */ /* 0x000fc40000004100 */
[C---:B------:R-:W-:Y:S01]  /*b310*/  FFMA.FTZ R27, R25.reuse, R40, -R50 ;  /* 0x00000028191b7223 */ /* 0x040fe20000010832 */
[----:B------:R-:W-:Y:S01]  /*b320*/  FFMA.FTZ R25, R25, R44, R43 ;  /* 0x0000002c19197223 */ /* 0x000fe2000001002b */
[C---:B------:R-:W-:Y:S01]  /*b330*/  FFMA.FTZ R24, R29.reuse, R33, -R46 ;  /* 0x000000211d187223 */ /* 0x040fe2000001082e */
[----:B------:R-:W-:Y:S01]  /*b340*/  F2FP.F16.E4M3.UNPACK_B R44, R41.H1 ;  /* 0x00000029ff2c723e */ /* 0x000fe200030006ff */
[----:B------:R-:W-:Y:S01]  /*b350*/  FFMA.FTZ R29, R29, R39, R48 ;  /* 0x000000271d1d7223 */ /* 0x000fe20000010030 */
[----:B------:R-:W-:Y:S01]  /*b360*/  HADD2.F32 R39, -RZ, R38.H1_H1 ;  /* 0x30000026ff277230 */ /* 0x000fe20000004100 */
[----:B------:R-:W-:Y:S01]  /*b370*/  F2FP.F16.E4M3.UNPACK_B R38, R34.H1 ;  /* 0x00000022ff26723e */ /* 0x000fe200030006ff */
[----:B------:R-:W-:Y:S01]  /*b380*/  HADD2.F32 R41, -RZ, R42.H1_H1 ;  /* 0x3000002aff297230 */ /* 0x000fe20000004100 */
[----:B------:R-:W-:Y:S01]  /*b390*/  F2FP.F16.E4M3.UNPACK_B R14, R14.H1 ;  /* 0x0000000eff0e723e */ /* 0x000fe200030006ff */
[----:B------:R-:W-:Y:S02]  /*b3a0*/  HADD2.F32 R42, -RZ, R44.H0_H0 ;  /* 0x2000002cff2a7230 */ /* 0x000fe40000004100 */
[----:B------:R-:W-:Y:S01]  /*b3b0*/  FMUL.FTZ R46, R32, R39 ;  /* 0x00000027202e7220 */ /* 0x000fe20000410000 */
[----:B------:R-:W-:-:S02]  /*b3c0*/  HADD2.F32 R33, -RZ, R37.H0_H0 ;  /* 0x20000025ff217230 */ /* 0x000fc40000004100 */
[----:B------:R-:W-:Y:S01]  /*b3d0*/  FMUL.FTZ R43, R32, R41 ;  /* 0x00000029202b7220 */ /* 0x000fe20000410000 */
[----:B------:R-:W-:Y:S01]  /*b3e0*/  HADD2.F32 R30, -RZ, R30.H1_H1 ;  /* 0x3000001eff1e7230 */ /* 0x000fe20000004100 */
[----:B------:R-:W-:Y:S01]  /*b3f0*/  F2FP.SATFINITE.E4M3.F32.PACK_AB_MERGE_C R20, R29, R20, RZ ;  /* 0x000000141d14723e */ /* 0x000fe200048070ff */
        /* <DEDUP_REMOVED lines=9> */
[----:B------:R-:W-:Y:S01]  /*b490*/  HADD2.F32 R45, -RZ, R44.H1_H1 ;  /* 0x3000002cff2d7230 */ /* 0x000fe20000004100 */
[----:B------:R-:W-:Y:S01]  /*b4a0*/  F2FP.F16.E4M3.UNPACK_B R40, R8.H1 ;  /* 0x00000008ff28723e */ /* 0x000fe200030006ff */
[----:B------:R-:W-:Y:S02]  /*b4b0*/  HADD2.F32 R38, -RZ, R37.H1_H1 ;  /* 0x30000025ff267230 */ /* 0x000fe40000004100 */
[----:B------:R-:W-:Y:S01]  /*b4c0*/  FFMA.FTZ R34, R34, R42, R47 ;  /* 0x0000002a22227223 */ /* 0x000fe2000001002f */
[----:B------:R-:W-:Y:S01]  /*b4d0*/  HADD2.F32 R35, -RZ, R35.H1_H1 ;  /* 0x30000023ff237230 */ /* 0x000fe20000004100 */
[----:B------:R-:W-:Y:S01]  /*b4e0*/  F2FP.SATFINITE.E4M3.F32.PACK_AB_MERGE_C R9, R12, R9, R20 ;  /* 0x000000090c09723e */ /* 0x000fe20004807014 */
[----:B------:R-:W-:Y:S02]  /*b4f0*/  HADD2.F32 R44, -RZ, R43.H0_H0 ;  /* 0x2000002bff2c7230 */ /* 0x000fe40000004100 */
[----:B------:R-:W-:Y:S01]  /*b500*/  FMUL.FTZ R48, R38, R45 ;  /* 0x0000002d26307220 */ /* 0x000fe20000410000 */
[----:B------:R-:W-:-:S02]  /*b510*/  HADD2.F32 R37, -RZ, R31.H0_H0 ;  /* 0x2000001fff257230 */ /* 0x000fc40000004100 */
[-C--:B------:R-:W-:Y:S01]  /*b520*/  FMUL.FTZ R50, R38, R41.reuse ;  /* 0x0000002926327220 */ /* 0x080fe20000410000 */
[----:B------:R-:W-:Y:S02]  /*b530*/  HADD2.F32 R42, -RZ, R40.H0_H0 ;  /* 0x20000028ff2a7230 */ /* 0x000fe40000004100 */
[----:B------:R-:W-:Y:S01]  /*b540*/  FFMA.FTZ R38, R35, R41, -R48 ;  /* 0x0000002923267223 */ /* 0x000fe20000010830 */
[----:B------:R-:W-:Y:S02]  /*b550*/  HADD2.F32 R39, -RZ, R28.H0_H0 ;  /* 0x2000001cff277230 */ /* 0x000fe40000004100 */
[C---:B------:R-:W-:Y:S01]  /*b560*/  FMUL.FTZ R46, R37.reuse, R44 ;  /* 0x0000002c252e7220 */ /* 0x040fe20000410000 */
[----:B------:R-:W-:Y:S02]  /*b570*/  HADD2.F32 R43, -RZ, R43.H1_H1 ;  /* 0x3000002bff2b7230 */ /* 0x000fe40000004100 */
[----:B------:R-:W-:Y:S01]  /*b580*/  FMUL.FTZ R47, R37, R42 ;  /* 0x0000002a252f7220 */ /* 0x000fe20000410000 */
[----:B------:R-:W-:-:S02]  /*b590*/  HADD2.F32 R31, -RZ, R31.H1_H1 ;  /* 0x3000001fff1f7230 */ /* 0x000fc40000004100 */
[----:B------:R-:W-:Y:S01]  /*b5a0*/  FFMA.FTZ R37, R39, R42, -R46 ;  /* 0x0000002a27257223 */ /* 0x000fe2000001082e */
[----:B------:R-:W-:Y:S02]  /*b5b0*/  HADD2.F32 R41, -RZ, R40.H1_H1 ;  /* 0x30000028ff297230 */ /* 0x000fe40000004100 */
[----:B------:R-:W-:Y:S01]  /*b5c0*/  FFMA.FTZ R35, R35, R45, R50 ;  /* 0x0000002d23237223 */ /* 0x000fe20000010032 */
        /* <DEDUP_REMOVED lines=36> */
[C---:B------:R-:W-:Y:S01]  /*b810*/  FFMA.FTZ R31, R8.reuse, R31, R11 ;  /* 0x0000001f081f7223 */ /* 0x040fe2000001000b */
[----:B------:R-:W-:Y:S01]  /*b820*/  HADD2.F32 R14, -RZ, R14.H1_H1 ;  /* 0x3000000eff0e7230 */ /* 0x000fe20000004100 */
[----:B------:R-:W-:Y:S01]  /*b830*/  F2FP.F16.E4M3.UNPACK_B R11, R4 ;  /* 0x00000004ff0b723e */ /* 0x000fe200020006ff */
[----:B------:R-:W-:Y:S01]  /*b840*/  FFMA.FTZ R47, R8, R10, -R47 ;  /* 0x0000000a082f7223 */ /* 0x000fe2000001082f */
        /* <DEDUP_REMOVED lines=36> */
.L_x_10856:
[----:B------:R-:W-:Y:S05]  /*ba90*/  BSYNC B0 ;  /* 0x0000000000007941 */ /* 0x000fea0003800000 */
.L_x_10849:
        /* <DEDUP_REMOVED lines=8> */
.L_x_10846:
[----:B------:R-:W-:-:S13]  /*bb20*/  ISETP.NE.AND P1, PT, R153, 0x3, PT ;  /* 0x000000039900780c */ /* 0x000fda0003f25270 */
[----:B------:R-:W-:Y:S05]  /*bb30*/  @!P1 BRA `(.L_x_10868) ;  /* 0x0000000000049947 */ /* 0x000fea0003800000 */
[----:B------:R-:W-:Y:S01]  /*bb40*/  BPT.TRAP 0x1 ;  /* 0x000000040000795c */ /* 0x000fe20000300000 */
.L_x_10868:
[----:B0-2---:R-:W-:Y:S01]  /*bb50*/  IMAD R0, R18, 0x8, R16 ;  /* 0x0000000812007824 */ /* 0x005fe200078e0210 */
[----:B-1----:R-:W-:-:S04]  /*bb60*/  SHF.L.U32 R3, R152, 0x1f, RZ ;  /* 0x0000001f98037819 */ /* 0x002fc800000006ff */
[----:B------:R0:W1:Y:S01]  /*bb70*/  SYNCS.PHASECHK.TRANS64.TRYWAIT P0, [R0+URZ+0x19c30], R3 ;  /* 0x019c3003000075a7 */ /* 0x000062000800017f */
[----:B------:R-:W-:Y:S05]  /*bb80*/  @!P1 BRA `(.L_x_10869) ;  /* 0x0000000000049947 */ /* 0x000fea0003800000 */
[----:B------:R-:W-:Y:S01]  /*bb90*/  BPT.TRAP 0x1 ;  /* 0x000000040000795c */ /* 0x000fe20000300000 */
.L_x_10869:
[----:B---3-5:R-:W2:Y:S02]  /*bba0*/  S2R R4, SR_TID.X ;  /* 0x0000000000047919 */ /* 0x028ea40000002100 */
[----:B--2---:R-:W-:-:S04]  /*bbb0*/  LOP3.LUT R4, R4, 0x7f, RZ, 0xc0, !PT ;  /* 0x0000007f04047812 */ /* 0x004fc800078ec0ff */
[----:B------:R-:W-:Y:S01]  /*bbc0*/  ISETP.NE.AND P2, PT, R4, RZ, PT ;  /* 0x000000ff0400720c */ /* 0x000fe20003f45270 */
[----:B-1----:R-:W-:-:S12]  /*bbd0*/  @P0 BRA `(.L_x_10870) ;  /* 0x0000000000080947 */ /* 0x002fd80003800000 */
[----:B------:R-:W1:Y:S02]  /*bbe0*/  SYNCS.PHASECHK.TRANS64.TRYWAIT P0, [R0+URZ+0x19c30], R3 ;  /* 0x019c3003000075a7 */ /* 0x000e64000800017f */
[----:B-1----:R-:W-:Y:S05]  /*bbf0*/  @!P0 BRA `(.L_x_10871) ;  /* 0x0000014000208947 */ /* 0x002fea0003800000 */
.L_x_10870:
[----:B------:R-:W-:Y:S05]  /*bc00*/  WARPSYNC.ALL ;  /* 0x0000000000007948 */ /* 0x000fea0003800000 */
[----:B01----:R-:W-:Y:S01]  /*bc10*/  VIADD R3, R16, 0x13800 ;  /* 0x0001380010037836 */ /* 0x003fe20000000000 */
[----:B------:R-:W-:Y:S01]  /*bc20*/  LOP3.LUT R4, R36, 0x10000, RZ, 0xfc, !PT ;  /* 0x0001000024047812 */ /* 0x000fe200078efcff */
[----:B------:R-:W-:Y:S01]  /*bc30*/  IMAD.MOV.U32 R5, RZ, RZ, -0x3ffffff0 ;  /* 0xc0000010ff057424 */ /* 0x000fe200078e00ff */
[----:B------:R-:W-:Y:S01]  /*bc40*/  WARPGROUP.ARRIVE ;  /* 0x00000000000079c5 */ /* 0x000fe20000000000 */
[----:B------:R-:W-:Y:S01]  /*bc50*/  IMAD.MOV.U32 R7, RZ, RZ, -0x3ffffff0 ;  /* 0xc0000010ff077424 */ /* 0x000fe200078e00ff */
[----:B------:R-:W-:Y:S01]  /*bc60*/  SHF.R.U32.HI R3, RZ, 0x4, R3 ;  /* 0x00000004ff037819 */ /* 0x000fe20000011603 */
[C---:B------:R-:W-:Y:S01]  /*bc70*/  VIADD R10, R4.reuse, 0x180 ;  /* 0x00000180040a7836 */ /* 0x040fe20000000000 */
[----:B------:R-:W-:Y:S01]  /*bc80*/  R2UR UR4, R4 ;  /* 0x00000000040472ca */ /* 0x000fe200000e0000 */
[----:B------:R-:W-:Y:S01]  /*bc90*/  IMAD.MOV.U32 R11, RZ, RZ, -0x3ffffff0 ;  /* 0xc0000010ff0b7424 */ /* 0x000fe200078e00ff */
[----:B------:R-:W-:Y:S01]  /*bca0*/  LOP3.LUT R3, R3, 0x3fff, RZ, 0xc0, !PT ;  /* 0x00003fff03037812 */ /* 0x000fe200078ec0ff */
[----:B------:R-:W-:Y:S01]  /*bcb0*/  IMAD.MOV.U32 R9, RZ, RZ, -0x3ffffff0 ;  /* 0xc0000010ff097424 */ /* 0x000fe200078e00ff */
[----:B------:R-:W-:Y:S01]  /*bcc0*/  R2UR UR5, R5 ;  /* 0x00000000050572ca */ /* 0x000fe200000e0000 */
[----:B------:R-:W-:Y:S01]  /*bcd0*/  @!P2 VIADD R0, R0, 0x19c40 ;  /* 0x00019c400000a836 */ /* 0x000fe20000000000 */
[----:B----4-:R-:W-:Y:S01]  /*bce0*/  LOP3.LUT R21, R3, 0x10000, RZ, 0xfc, !PT ;  /* 0x0001000003157812 */ /* 0x010fe200078efcff */
[----:B------:R0:W-:Y:S01]  /*bcf0*/  STL.64 [R1], R10 ;  /* 0x0000000a01007387 */ /* 0x0001e20000100a00 */
[----:B------:R-:W-:Y:S01]  /*bd00*/  R2UR UR7, R7 ;  /* 0x00000000070772ca */ /* 0x000fe200000e0000 */
[----:B------:R-:W-:Y:S01]  /*bd10*/  ULDC UR36, c[0x0][0x988] ;  /* 0x0002620000247ab9 */ /* 0x000fe20000000800 */
[----:B------:R-:W-:Y:S01]  /*bd20*/  ULDC UR37, c[0x0][0x988] ;  /* 0x0002620000257ab9 */ /* 0x000fe20000000800 */
[----:B------:R-:W-:Y:S01]  /*bd30*/  IMAD R6, R18, 0x300, R21 ;  /* 0x0000030012067824 */ /* 0x000fe200078e0215 */
[----:B------:R-:W2:Y:S03]  /*bd40*/  LDL R89, [R1+0x38] ;  /* 0x0000380001597983 */ /* 0x000ea60000100800 */
[C---:B------:R-:W-:Y:S01]  /*bd50*/  VIADD R8, R6.reuse, 0x100 ;  /* 0x0000010006087836 */ /* 0x040fe20000000000 */
[----:B------:R-:W-:Y:S01]  /*bd60*/  R2UR UR6, R6 ;  /* 0x00000000060672ca */ /* 0x000fe200000e0000 */
[----:B------:R-:W2:Y:S04]  /*bd70*/  LDL R100, [R1+0x1c] ;  /* 0x00001c0001647983 */ /* 0x000ea80000100800 */
[----:B------:R-:W3:Y:S04]  /*bd80*/  LDL R91, [R1+0x24] ;  /* 0x00002400015b7983 */ /* 0x000ee80000100800 */
[----:B------:R-:W4:Y:S04]  /*bd90*/  LDL R98, [R1+0x20] ;  /* 0x0000200001627983 */ /* 0x000f280000100800 */
[----:B------:R-:W-:Y:S01]  /*bda0*/  QGMMA.64x128x32.F32.E4M3.E4M3 R24, gdesc[UR4], RZ, !UPT, gsb0 ;  /* 0x01e00000041879f3 */ /* 0x000fe2000c0008ff */
[----:B------:R-:W-:Y:S01]  /*bdb0*/  R2UR UR4, R10 ;  /* 0x000000000a0472ca */ /* 0x000fe200000e0000 */
[----:B------:R-:W5:Y:S01]  /*bdc0*/  LDL R96, [R1+0x28] ;  /* 0x0000280001607983 */ /* 0x000f620000100800 */
[----:B------:R-:W-:-:S02]  /*bdd0*/  R2UR UR5, R11 ;  /* 0x000000000b0572ca */ /* 0x000fc400000e0000 */
[----:B------:R-:W-:Y:S02]  /*bde0*/  R2UR UR6, R8 ;  /* 0x00000000080672ca */ /* 0x000fe400000e0000 */
[----:B------:R-:W-:Y:S01]  /*bdf0*/  R2UR UR7, R9 ;  /* 0x00000000090772ca */ /* 0x000fe200000e0000 */
[----:B------:R-:W-:Y:S02]  /*be00*/  VIADD R8, R4, 0x300 ;  /* 0x0000030004087836 */ /* 0x000fe40000000000 */
        /* <DEDUP_REMOVED lines=16> */
[C---:B------:R-:W-:Y:S02]  /*bf10*/  FMUL.FTZ R41, R2.reuse, R26 ;  /* 0x0000001a02297220 */ /* 0x040fe40000410000 */
[----:B------:R-:W1:Y:S01]  /*bf20*/  LDC R26, c[0x0][0x448] ;  /* 0x00011200ff1a7b82 */ /* 0x000e620000000800 */
[C---:B------:R-:W-:Y:S01]  /*bf30*/  FMUL.FTZ R6, R2.reuse, R25 ;  /* 0x0000001902067220 */ /* 0x040fe20000410000 */
[C---:B------:R-:W-:Y:S01]  /*bf40*/  FMUL.FTZ R25, R2.reuse, R45 ;  /* 0x0000002d02197220 */ /* 0x040fe20000410000 */
[C---:B------:R-:W-:Y:S01]  /*bf50*/  FMUL.FTZ R45, R2.reuse, R27 ;  /* 0x0000001b022d7220 */ /* 0x040fe20000410000 */
[C---:B0-----:R-:W-:Y:S01]  /*bf60*/  FMUL.FTZ R11, R2.reuse, R32 ;  /* 0x00000020020b7220 */ /* 0x041fe20000410000 */
[C---:B------:R-:W-:Y:S01]  /*bf70*/  FMUL.FTZ R32, R2.reuse, R52 ;  /* 0x0000003402207220 */ /* 0x040fe20000410000 */
[----:B------:R-:W-:Y:S01]  /*bf80*/  FMUL.FTZ R52, R2, R30 ;  /* 0x0000001e02347220 */ /* 0x000fe20000410000 */
[----:B-1----:R-:W-:-:S13]  /*bf90*/  ISETP.NE.AND P0, PT, R26, 0x1, PT ;  /* 0x000000011a00780c */ /* 0x002fda0003f05270 */
[----:B------:R-:W0:Y:S08]  /*bfa0*/  @P0 LDC R27, c[0x0][0x44c] ;  /* 0x00011300ff1b0b82 */ /* 0x000e300000000800 */
[----:B------:R-:W1:Y:S01]  /*bfb0*/  @P0 LDC R30, c[0x0][0x450] ;  /* 0x00011400ff1e0b82 */ /* 0x000e620000000800 */
[----:B--2---:R-:W-:Y:S02]  /*bfc0*/  IMAD.IADD R26, R89, 0x1, R100 ;  /* 0x00000001591a7824 */ /* 0x004fe400078e0264 */
[----:B------:R-:W-:-:S02]  /*bfd0*/  FMUL.FTZ R15, R2, R40 ;  /* 0x00000028020f7220 */ /* 0x000fc40000410000 */
[----:B0-----:R-:W-:-:S05]  /*bfe0*/  @P0 IMAD.HI.U32 R27, R26, R27, RZ ;  /* 0x0000001b1a1b0227 */ /* 0x001fca00078e00ff */
[----:B-1----:R-:W-:-:S05]  /*bff0*/  @P0 SHF.R.U32.HI R26, RZ, R30, R27 ;  /* 0x0000001eff1a0219 */ /* 0x002fca000001161b */
[----:B------:R-:W0:Y:S01]  /*c000*/  SHFL.IDX PT, R40, R26, 0x1, 0x1c1f ;  /* 0x003c1f001a287f89 */ /* 0x000e2200000e0000 */
[----:B------:R-:W-:-:S04]  /*c010*/  IMAD.MOV.U32 R27, RZ, RZ, -0x80 ;  /* 0xffffff80ff1b7424 */ /* 0x000fc800078e00ff */
[----:B------:R-:W-:Y:S02]  /*c020*/  IMAD R27, R88, R27, 0x80 ;  /* 0x00000080581b7424 */ /* 0x000fe400078e021b */
[C---:B------:R-:W-:Y:S01]  /*c030*/  FMUL.FTZ R10, R2.reuse, R29 ;  /* 0x0000001d020a7220 */ /* 0x040fe20000410000 */
[----:B------:R-:W1:Y:S01]  /*c040*/  MUFU.TANH R41, R41 ;  /* 0x0000002900297308 */ /* 0x000e620000002400 */
[C---:B------:R-:W-:Y:S01]  /*c050*/  FMUL.FTZ R29, R2.reuse, R49 ;  /* 0x00000031021d7220 */ /* 0x040fe20000410000 */
[C---:B------:R-:W-:Y:S01]  /*c060*/  FMUL.FTZ R49, R2.reuse, R31 ;  /* 0x0000001f02317220 */ /* 0x040fe20000410000 */
[----:B---3--:R-:W-:Y:S01]  /*c070*/  IADD3 R30, -R91, 0x1, R27 ;  /* 0x000000015b1e7810 */ /* 0x008fe20007ffe11b */
[----:B------:R-:W-:-:S04]  /*c080*/  FMUL.FTZ R12, R2, R33 ;  /* 0x00000021020c7220 */ /* 0x000fc80000410000 */
[----:B------:R-:W2:Y:S01]  /*c090*/  MUFU.TANH R45, R45 ;  /* 0x0000002d002d7308 */ /* 0x000ea20000002400 */
[C---:B------:R-:W-:Y:S01]  /*c0a0*/  FMUL.FTZ R33, R2.reuse, R53 ;  /* 0x0000003502217220 */ /* 0x040fe20000410000 */
[----:B-----5:R-:W-:Y:S01]  /*c0b0*/  IADD3 R27, -R91, R96, R27 ;  /* 0x000000605b1b7210 */ /* 0x020fe20007ffe11b */
[----:B------:R-:W-:Y:S01]  /*c0c0*/  FMUL.FTZ R53, R2, R34 ;  /* 0x0000002202357220 */ /* 0x000fe20000410000 */
[----:B----4-:R-:W-:-:S04]  /*c0d0*/  IADD3 R30, -R98, R30, R96 ;  /* 0x0000001e621e7210 */ /* 0x010fc80007ffe160 */
[----:B------:R-:W3:Y:S01]  /*c0e0*/  MUFU.TANH R52, R52 ;  /* 0x0000003400347308 */ /* 0x000ee20000002400 */
[C---:B------:R-:W-:Y:S01]  /*c0f0*/  FMUL.FTZ R13, R2.reuse, R36 ;  /* 0x00000024020d7220 */ /* 0x040fe20000410000 */
[----:B------:R-:W-:Y:S01]  /*c100*/  FMUL.FTZ R36, R2, R56 ;  /* 0x0000003802247220 */ /* 0x000fe20000410000 */
[----:B0-----:R-:W-:Y:S01]  /*c110*/  VIADDMNMX R40, R40, R30, R27, PT ;  /* 0x0000001e28287246 */ /* 0x001fe2000380011b */
[----:B------:R-:W-:-:S04]  /*c120*/  FMUL.FTZ R56, R2, R35 ;  /* 0x0000002302387220 */ /* 0x000fc80000410000 */
[----:B------:R-:W0:Y:S01]  /*c130*/  MUFU.TANH R49, R49 ;  /* 0x0000003100317308 */ /* 0x000e220000002400 */
[----:B------:R-:W-:Y:S01]  /*c140*/  ISETP.GT.AND P3, PT, R40, RZ, PT ;  /* 0x000000ff2800720c */ /* 0x000fe20003f64270 */
[----:B------:R-:W-:Y:S01]  /*c150*/  FMUL.FTZ R90, R2, R38 ;  /* 0x00000026025a7220 */ /* 0x000fe20000410000 */
[----:B------:R-:W-:Y:S01]  /*c160*/  ISETP.GT.AND P4, PT, R40, 0x1, PT ;  /* 0x000000012800780c */ /* 0x000fe20003f84270 */
[----:B------:R-:W-:-:S04]  /*c170*/  FMUL.FTZ R14, R2, R37 ;  /* 0x00000025020e7220 */ /* 0x000fc80000410000 */
[----:B------:R-:W4:Y:S01]  /*c180*/  MUFU.TANH R53, R53 ;  /* 0x0000003500357308 */ /* 0x000f220000002400 */
[----:B------:R-:W-:Y:S01]  /*c190*/  ISETP.GT.AND P5, PT, R40, 0x8, PT ;  /* 0x000000082800780c */ /* 0x000fe20003fa4270 */
[C---:B------:R-:W-:Y:S01]  /*c1a0*/  FMUL.FTZ R37, R2.reuse, R57 ;  /* 0x0000003902257220 */ /* 0x040fe20000410000 */
[----:B-1----:R-:W-:Y:S01]  /*c1b0*/  FSEL R31, R41, -INF , P3 ;  /* 0xff800000291f7808 */ /* 0x002fe20001800000 */
[----:B------:R-:W-:Y:S01]  /*c1c0*/  FMUL.FTZ R57, R2, R39 ;  /* 0x0000002702397220 */ /* 0x000fe20000410000 */
[----:B--2---:R-:W-:-:S03]  /*c1d0*/  FSEL R34, R45, -INF , P4 ;  /* 0xff8000002d227808 */ /* 0x004fc60002000000 */
[----:B------:R-:W1:Y:S01]  /*c1e0*/  MUFU.TANH R56, R56 ;  /* 0x0000003800387308 */ /* 0x000e620000002400 */
[----:B---3--:R-:W-:Y:S01]  /*c1f0*/  FSEL R39, R52, -INF , P5 ;  /* 0xff80000034277808 */ /* 0x008fe20002800000 */
[----:B------:R-:W-:Y:S01]  /*c200*/  FMUL.FTZ R92, R2, R42 ;  /* 0x0000002a025c7220 */ /* 0x000fe20000410000 */
[----:B------:R-:W-:Y:S02]  /*c210*/  ISETP.GT.AND P3, PT, R40, 0x9, PT ;  /* 0x000000092800780c */ /* 0x000fe40003f64270 */
[----:B------:R-:W-:-:S03]  /*c220*/  FMNMX.FTZ R52, R31, R34, !PT ;  /* 0x000000221f347209 */ /* 0x000fc60007810000 */
[----:B------:R-:W2:Y:S01]  /*c230*/  MUFU.TANH R90, R90 ;  /* 0x0000005a005a7308 */ /* 0x000ea20000002400 */
[----:B------:R-:W-:Y:S01]  /*c240*/  FMUL.FTZ R42, R2, R54 ;  /* 0x00000036022a7220 */ /* 0x000fe20000410000 */
[----:B------:R-:W-:Y:S01]  /*c250*/  ISETP.GT.AND P4, PT, R40, 0x10, PT ;  /* 0x000000102800780c */ /* 0x000fe20003f84270 */
[----:B------:R-:W-:Y:S01]  /*c260*/  FMUL.FTZ R93, R2, R43 ;  /* 0x0000002b025d7220 */ /* 0x000fe20000410000 */
[----:B0-----:R-:W-:Y:S02]  /*c270*/  FSEL R35, R49, -INF , P3 ;  /* 0xff80000031237808 */ /* 0x001fe40001800000 */
[----:B------:R-:W-:Y:S02]  /*c280*/  FMNMX.FTZ R54, R39, R52, !PT ;  /* 0x0000003427367209 */ /* 0x000fe40007810000 */
[----:B------:R-:W0:Y:S01]  /*c290*/  MUFU.TANH R57, R57 ;  /* 0x0000003900397308 */ /* 0x000e220000002400 */
[----:B------:R-:W-:Y:S01]  /*c2a0*/  ISETP.GT.AND P3, PT, R40, 0x11, PT ;  /* 0x000000112800780c */ /* 0x000fe20003f64270 */
[----:B------:R-:W-:Y:S01]  /*c2b0*/  FMUL.FTZ R94, R2, R46 ;  /* 0x0000002e025e7220 */ /* 0x000fe20000410000 */
[----:B----4-:R-:W-:-:S02]  /*c2c0*/  FSEL R45, R53, -INF , P4 ;  /* 0xff800000352d7808 */ /* 0x010fc40002000000 */
        /* <DEDUP_REMOVED lines=9> */
[----:B------:R-:W-:Y:S01]  /*c360*/  ISETP.GT.AND P3, PT, R40, 0x19, PT ;  /* 0x000000192800780c */ /* 0x000fe20003f64270 */
[----:B------:R-:W-:Y:S01]  /*c370*/  FMUL.FTZ R46, R2, R50 ;  /* 0x00000032022e7220 */ /* 0x000fe20000410000 */
        /* <DEDUP_REMOVED lines=22> */
[C---:B------:R-:W-:Y:S01]  /*c4e0*/  FMUL.FTZ R3, R2.reuse, R24 ;  /* 0x0000001802037220 */ /* 0x040fe20000410000 */
[----:B------:R-:W-:Y:S01]  /*c4f0*/  FMUL.FTZ R24, R2, R44 ;  /* 0x0000002c02187220 */ /* 0x000fe20000410000 */
[----:B------:R-:W-:Y:S01]  /*c500*/  ISETP.GT.AND P4, PT, R40, 0x30, PT ;  /* 0x000000302800780c */ /* 0x000fe20003f84270 */
[----:B------:R-:W-:Y:S01]  /*c510*/  FMUL.FTZ R44, R2, R59 ;  /* 0x0000003b022c7220 */ /* 0x000fe20000410000 */
[----:B0-----:R-:W-:Y:S02]  /*c520*/  FSEL R55, R48, -INF , P3 ;  /* 0xff80000030377808 */ /* 0x001fe40001800000 */
[----:B------:R-:W-:Y:S01]  /*c530*/  FMNMX.FTZ R56, R57, R56, !PT ;  /* 0x0000003839387209 */ /* 0x000fe20007810000 */
[----:B------:R-:W0:Y:S01]  /*c540*/  MUFU.TANH R43, R43 ;  /* 0x0000002b002b7308 */ /* 0x000e220000002400 */
[----:B------:R-:W-:Y:S01]  /*c550*/  ISETP.GT.AND P3, PT, R40, 0x31, PT ;  /* 0x000000312800780c */ /* 0x000fe20003f64270 */
[----:B------:R-:W-:Y:S01]  /*c560*/  FMUL.FTZ R91, R2, R62 ;  /* 0x0000003e025b7220 */ /* 0x000fe20000410000 */
[----:B---3--:R-:W-:-:S02]  /*c570*/  FSEL R59, R46, -INF , P4 ;  /* 0xff8000002e3b7808 */ /* 0x008fc40002000000 */
[----:B------:R-:W-:-:S03]  /*c580*/  FMNMX.FTZ R56, R55, R56, !PT ;  /* 0x0000003837387209 */ /* 0x000fc60007810000 */
[----:B------:R-:W3:Y:S01]  /*c590*/  MUFU.TANH R89, R89 ;  /* 0x0000005900597308 */ /* 0x000ee20000002400 */
[----:B------:R-:W-:Y:S01]  /*c5a0*/  FMUL.FTZ R50, R2, R63 ;  /* 0x0000003f02327220 */ /* 0x000fe20000410000 */
[----:B------:R-:W-:Y:S02]  /*c5b0*/  ISETP.GT.AND P4, PT, R40, 0x38, PT ;  /* 0x000000382800780c */ /* 0x000fe40003f84270 */
[----:B-1----:R-:W-:Y:S02]  /*c5c0*/  FSEL R63, R38, -INF , P3 ;  /* 0xff800000263f7808 */ /* 0x002fe40001800000 */
[----:B------:R-:W-:Y:S02]  /*c5d0*/  FMNMX.FTZ R56, R59, R56, !PT ;  /* 0x000000383b387209 */ /* 0x000fe40007810000 */
[----:B------:R-:W1:Y:S01]  /*c5e0*/  MUFU.TANH R44, R44 ;  /* 0x0000002c002c7308 */ /* 0x000e620000002400 */
[----:B------:R-:W-:Y:S01]  /*c5f0*/  FMUL.FTZ R54, R2, R71 ;  /* 0x0000004702367220 */ /* 0x000fe20000410000 */
[----:B------:R-:W-:Y:S01]  /*c600*/  ISETP.GT.AND P3, PT, R40, 0x39, PT ;  /* 0x000000392800780c */ /* 0x000fe20003f64270 */
[----:B------:R-:W-:Y:S01]  /*c610*/  FMUL.FTZ R52, R2, R66 ;  /* 0x0000004202347220 */ /* 0x000fe20000410000 */
[----:B--2---:R-:W-:-:S02]  /*c620*/  FSEL R71, R42, -INF , P4 ;  /* 0xff8000002a477808 */ /* 0x004fc40002000000 */
[----:B------:R-:W-:Y:S02]  /*c630*/  FMNMX.FTZ R56, R63, R56, !PT ;  /* 0x000000383f387209 */ /* 0x000fe40007810000 */
[----:B------:R-:W2:Y:S01]  /*c640*/  MUFU.TANH R91, R91 ;  /* 0x0000005b005b7308 */ /* 0x000ea20000002400 */
[----:B------:R-:W-:Y:S01]  /*c650*/  FMUL.FTZ R95, R2, R67 ;  /* 0x00000043025f7220 */ /* 0x000fe20000410000 */
[C---:B------:R-:W-:Y:S02]  /*c660*/  ISETP.GT.AND P4, PT, R40.reuse, 0x40, PT ;  /* 0x000000402800780c */ /* 0x040fe40003f84270 */
        /* <DEDUP_REMOVED lines=13> */
[----:B------:R-:W-:Y:S01]  /*c740*/  ISETP.GT.AND P3, PT, R40, 0x49, PT ;  /* 0x000000492800780c */ /* 0x000fe20003f64270 */
[----:B------:R-:W-:Y:S01]  /*c750*/  FMUL.FTZ R101, R2, R74 ;  /* 0x0000004a02657220 */ /* 0x000fe20000410000 */
[----:B--2---:R-:W-:-:S02]  /*c760*/  FSEL R91, R91, -INF , P4 ;  /* 0xff8000005b5b7808 */ /* 0x004fc40002000000 */
[----:B------:R-:W-:-:S03]  /*c770*/  FMNMX.FTZ R56, R75, R56, !PT ;  /* 0x000000384b387209 */ /* 0x000fc60007810000 */
[----:B------:R-:W2:Y:S01]  /*c780*/  MUFU.TANH R97, R97 ;  /* 0x0000006100617308 */ /* 0x000ea20000002400 */
[----:B------:R-:W-:Y:S01]  /*c790*/  FMUL.FTZ R38, R2, R79 ;  /* 0x0000004f02267220 */ /* 0x000fe20000410000 */
        /* <DEDUP_REMOVED lines=31> */
[----:B------:R1:W4:Y:S01]  /*c990*/  MUFU.TANH R107, R42 ;  /* 0x0000002a006b7308 */ /* 0x0003220000002400 */
[----:B------:R-:W-:Y:S02]  /*c9a0*/  ISETP.GT.AND P3, PT, R40, 0x69, PT ;  /* 0x000000692800780c */ /* 0x000fe40003f64270 */
[----:B--2---:R-:W-:Y:S02]  /*c9b0*/  FSEL R103, R103, -INF , P4 ;  /* 0xff80000067677808 */ /* 0x004fe40002000000 */
[----:B------:R-:W-:Y:S01]  /*c9c0*/  FMNMX.FTZ R56, R99, R56, !PT ;  /* 0x0000003863387209 */ /* 0x000fe20007810000 */
[----:B-1----:R-:W-:Y:S02]  /*c9d0*/  FMUL.FTZ R42, R2, R87 ;  /* 0x00000057022a7220 */ /* 0x002fe40000410000 */
[----:B------:R-:W1:Y:S01]  /*c9e0*/  MUFU.TANH R86, R86 ;  /* 0x0000005600567308 */ /* 0x000e620000002400 */
[----:B------:R-:W-:Y:S02]  /*c9f0*/  ISETP.GT.AND P4, PT, R40, 0x70, PT ;  /* 0x000000702800780c */ /* 0x000fe40003f84270 */
[----:B0-----:R-:W-:-:S02]  /*ca00*/  FSEL R87, R38, -INF , P3 ;  /* 0xff80000026577808 */ /* 0x001fc40001800000 */
[----:B------:R-:W-:-:S03]  /*ca10*/  FMNMX.FTZ R56, R103, R56, !PT ;  /* 0x0000003867387209 */ /* 0x000fc60007810000 */
[----:B------:R-:W0:Y:S01]  /*ca20*/  MUFU.TANH R42, R42 ;  /* 0x0000002a002a7308 */ /* 0x000e220000002400 */
[----:B------:R-:W-:Y:S02]  /*ca30*/  ISETP.GT.AND P3, PT, R40, 0x71, PT ;  /* 0x000000712800780c */ /* 0x000fe40003f64270 */
[----:B---3--:R-:W-:Y:S02]  /*ca40*/  FSEL R109, R82, -INF , P4 ;  /* 0xff800000526d7808 */ /* 0x008fe40002000000 */
[----:B------:R-:W-:Y:S02]  /*ca50*/  FMNMX.FTZ R56, R87, R56, !PT ;  /* 0x0000003857387209 */ /* 0x000fe40007810000 */
[----:B------:R-:W-:Y:S02]  /*ca60*/  ISETP.GT.AND P4, PT, R40, 0x78, PT ;  /* 0x000000782800780c */ /* 0x000fe40003f84270 */
[----:B----4-:R-:W-:Y:S02]  /*ca70*/  FSEL R107, R107, -INF , P3 ;  /* 0xff8000006b6b7808 */ /* 0x010fe40001800000 */
[----:B------:R-:W-:-:S02]  /*ca80*/  FMNMX.FTZ R56, R109, R56, !PT ;  /* 0x000000386d387209 */ /* 0x000fc40007810000 */
[----:B------:R-:W-:Y:S02]  /*ca90*/  ISETP.GT.AND P3, PT, R40, 0x79, PT ;  /* 0x000000792800780c */ /* 0x000fe40003f64270 */
[----:B-1----:R-:W-:Y:S02]  /*caa0*/  FSEL R105, R86, -INF , P4 ;  /* 0xff80000056697808 */ /* 0x002fe40002000000 */
[----:B------:R-:W-:Y:S01]  /*cab0*/  FMNMX.FTZ R56, R107, R56, !PT ;  /* 0x000000386b387209 */ /* 0x000fe20007810000 */
[----:B------:R-:W-:Y:S01]  /*cac0*/  FMUL.FTZ R40, R2, R61 ;  /* 0x0000003d02287220 */ /* 0x000fe20000410000 */
[----:B0-----:R-:W-:Y:S02]  /*cad0*/  FSEL R61, R42, -INF , P3 ;  /* 0xff8000002a3d7808 */ /* 0x001fe40001800000 */
[----:B------:R-:W-:-:S04]  /*cae0*/  FMNMX.FTZ R56, R105, R56, !PT ;  /* 0x0000003869387209 */ /* 0x000fc80007810000 */
[----:B------:R-:W-:-:S05]  /*caf0*/  FMNMX.FTZ R56, R61, R56, !PT ;  /* 0x000000383d387209 */ /* 0x000fca0007810000 */
[----:B------:R-:W0:Y:S01]  /*cb00*/  SHFL.BFLY PT, R43, R56, 0x2, 0x1f ;  /* 0x0c401f00382b7f89 */ /* 0x000e2200000e0000 */
[----:B------:R-:W-:-:S03]  /*cb10*/  FMUL.FTZ R48, R2, R68 ;  /* 0x0000004402307220 */ /* 0x000fc60000410000 */
[----:B------:R-:W1:Y:S01]  /*cb20*/  SHFL.IDX PT, R68, R26, RZ, 0x1c1f ;  /* 0x001c1fff1a447589 */ /* 0x000e6200000e0000 */
[----:B0-----:R-:W-:-:S05]  /*cb30*/  FMNMX.FTZ R43, R56, R43, !PT ;  /* 0x0000002b382b7209 */ /* 0x001fca0007810000 */
[----:B------:R-:W0:Y:S01]  /*cb40*/  SHFL.BFLY PT, R42, R43, 0x1, 0x1f ;  /* 0x0c201f002b2a7f89 */ /* 0x000e2200000e0000 */
[----:B------:R-:W2:Y:S01]  /*cb50*/  MUFU.TANH R3, R3 ;  /* 0x0000000300037308 */ /* 0x000ea20000002400 */
[----:B------:R-:W-:-:S07]  /*cb60*/  FMUL.FTZ R44, R2, R64 ;  /* 0x00000040022c7220 */ /* 0x000fce0000410000 */
[----:B------:R-:W3:Y:S01]  /*cb70*/  MUFU.TANH R6, R6 ;  /* 0x0000000600067308 */ /* 0x000ee20000002400 */
[----:B-1----:R-:W-:-:S07]  /*cb80*/  VIADDMNMX R30, R68, R30, R27, PT ;  /* 0x0000001e441e7246 */ /* 0x002fce000380011b */
[----:B------:R-:W1:Y:S01]  /*cb90*/  MUFU.TANH R7, R7 ;  /* 0x0000000700077308 */ /* 0x000e620000002400 */
[----:B0-----:R-:W-:Y:S01]  /*cba0*/  FMNMX.FTZ R43, R43, R42, !PT ;  /* 0x0000002a2b2b7209 */ /* 0x001fe20007810000 */
[----:B------:R-:W-:-:S06]  /*cbb0*/  IMAD.U32 R42, RZ, RZ, UR4 ;  /* 0x00000004ff2a7e24 */ /* 0x000fcc000f8e00ff */
[----:B------:R-:W0:Y:S01]  /*cbc0*/  MUFU.TANH R10, R10 ;  /* 0x0000000a000a7308 */ /* 0x000e220000002400 */
[C---:B------:R-:W-:Y:S01]  /*cbd0*/  FSETP.NEU.FTZ.AND P3, PT, R43.reuse, -INF , PT ;  /* 0xff8000002b00780b */ /* 0x040fe20003f7d000 */
[----:B------:R-:W-:-:S01]  /*cbe0*/  FFMA.FTZ R64, R43, R42, -8 ;  /* 0xc10000002b407423 */ /* 0x000fc2000001002a */
[----:B------:R-:W-:-:S04]  /*cbf0*/  ISETP.GT.AND P4, PT, R30, 0x1, PT ;  /* 0x000000011e00780c */ /* 0x000fc80003f84270 */
[----:B------:R-:W-:Y:S01]  /*cc00*/  FSEL R64, R64, RZ, P3 ;  /* 0x000000ff40407208 */ /* 0x000fe20001800000 */
[----:B------:R-:W4:Y:S01]  /*cc10*/  MUFU.TANH R11, R11 ;  /* 0x0000000b000b7308 */ /* 0x000f220000002400 */
[C---:B------:R-:W-:Y:S02]  /*cc20*/  ISETP.GT.AND P3, PT, R30.reuse, RZ, PT ;  /* 0x000000ff1e00720c */ /* 0x040fe40003f64270 */
[----:B------:R-:W-:Y:S01]  /*cc30*/  ISETP.GT.AND P5, PT, R30, 0x8, PT ;  /* 0x000000081e00780c */ /* 0x000fe20003fa4270 */
[----:B------:R-:W-:-:S01]  /*cc40*/  FFMA.FTZ R34, R34, R42, -R64 ;  /* 0x0000002a22227223 */ /* 0x000fc20000010840 */
[----:B--2---:R-:W-:Y:S02]  /*cc50*/  FSEL R3, R3, -INF , P3 ;  /* 0xff80000003037808 */ /* 0x004fe40001800000 */
[----:B---3--:R-:W-:Y:S01]  /*cc60*/  FSEL R6, R6, -INF , P4 ;  /* 0xff80000006067808 */ /* 0x008fe20002000000 */
[----:B------:R-:W2:Y:S01]  /*cc70*/  MUFU.TANH R12, R12 ;  /* 0x0000000c000c7308 */ /* 0x000ea20000002400 */
[----:B------:R-:W-:-:S02]  /*cc80*/  ISETP.GT.AND P3, PT, R30, 0x9, PT ;  /* 0x000000091e00780c */ /* 0x000fc40003f64270 */
[----:B-1----:R-:W-:Y:S01]  /*cc90*/  FSEL R7, R7, -INF , P5 ;  /* 0xff80000007077808 */ /* 0x002fe20002800000 */
[----:B------:R-:W-:-:S04]  /*cca0*/  FFMA.FTZ R68, R35, R42, -R64 ;  /* 0x0000002a23447223 */ /* 0x000fc80000010840 */
[----:B------:R-:W1:Y:S01]  /*ccb0*/  MUFU.TANH R13, R13 ;  /* 0x0000000d000d7308 */ /* 0x000e620000002400 */
[----:B------:R-:W-:Y:S02]  /*ccc0*/  ISETP.GT.AND P4, PT, R30, 0x10, PT ;  /* 0x000000101e00780c */ /* 0x000fe40003f84270 */
[----:B0-----:R-:W-:-:S05]  /*ccd0*/  FSEL R35, R10, -INF , P3 ;  /* 0xff8000000a237808 */ /* 0x001fca0001800000 */
[----:B------:R0:W-:Y:S01]  /*cce0*/  MUFU.EX2 R27, R34 ;  /* 0x00000022001b7308 */ /* 0x0001e20000000800 */
[----:B------:R-:W-:Y:S02]  /*ccf0*/  ISETP.GT.AND P3, PT, R30, 0x11, PT ;  /* 0x000000111e00780c */ /* 0x000fe40003f64270 */
[----:B0-----:R-:W-:-:S05]  /*cd00*/  FMNMX.FTZ R34, R3, R6, !PT ;  /* 0x0000000603227209 */ /* 0x001fca0007810000 */
[----:B------:R-:W-:Y:S01]  /*cd10*/  MUFU.TANH R14, R14 ;  /* 0x0000000e000e7308 */ /* 0x000fe20000002400 */
[----:B------:R-:W-:Y:S01]  /*cd20*/  FMNMX.FTZ R34, R7, R34, !PT ;  /* 0x0000002207227209 */ /* 0x000fe20007810000 */
[----:B------:R-:W-:Y:S01]  /*cd30*/  FMUL.FTZ R50, R2, R69 ;  /* 0x0000004502327220 */ /* 0x000fe20000410000 */
[----:B----4-:R-:W-:Y:S02]  /*cd40*/  FSEL R11, R11, -INF , P4 ;  /* 0xff8000000b0b7808 */ /* 0x010fe40002000000 */
[----:B------:R-:W-:-:S03]  /*cd50*/  FMNMX.FTZ R34, R35, R34, !PT ;  /* 0x0000002223227209 */ /* 0x000fc60007810000 */
[----:B------:R-:W0:Y:S01]  /*cd60*/  MUFU.TANH R15, R15 ;  /* 0x0000000f000f7308 */ /* 0x000e220000002400 */
[----:B------:R-:W-:-:S01]  /*cd70*/  FFMA.FTZ R69, R31, R42, -R64 ;  /* 0x0000002a1f457223 */ /* 0x000fc20000010840 */
[----:B------:R-:W-:Y:S01]  /*cd80*/  FFMA.FTZ R31, R39, R42, -R64 ;  /* 0x0000002a271f7223 */ /* 0x000fe20000010840 */
[----:B------:R-:W-:Y:S02]  /*cd90*/  ISETP.GT.AND P4, PT, R30, 0x18, PT ;  /* 0x000000181e00780c */ /* 0x000fe40003f84270 */
[----:B--2---:R-:W-:Y:S02]  /*cda0*/  FSEL R39, R12, -INF , P3 ;  /* 0xff8000000c277808 */ /* 0x004fe40001800000 */
[----:B------:R-:W-:Y:S01]  /*cdb0*/  FMNMX.FTZ R34, R11, R34, !PT ;  /* 0x000000220b227209 */ /* 0x000fe20007810000 */
[----:B------:R-:W2:Y:S01]  /*cdc0*/  MUFU.TANH R20, R20 ;  /* 0x0000001400147308 */ /* 0x000ea20000002400 */
[----:B------:R-:W-:Y:S02]  /*cdd0*/  ISETP.GT.AND P3, PT, R30, 0x19, PT ;  /* 0x000000191e00780c */ /* 0x000fe40003f64270 */
[----:B-1----:R-:W-:-:S02]  /*cde0*/  FSEL R13, R13, -INF , P4 ;  /* 0xff8000000d0d7808 */ /* 0x002fc40002000000 */
[----:B------:R-:W-:-:S03]  /*cdf0*/  FMNMX.FTZ R34, R39, R34, !PT ;  /* 0x0000002227227209 */ /* 0x000fc60007810000 */
[----:B------:R-:W-:Y:S01]  /*ce00*/  MUFU.TANH R24, R24 ;  /* 0x0000001800187308 */ /* 0x000fe20000002400 */
[----:B------:R-:W-:Y:S02]  /*ce10*/  ISETP.GT.AND P4, PT, R30, 0x20, PT ;  /* 0x000000201e00780c */ /* 0x000fe40003f84270 */
[----:B------:R-:W-:-:S05]  /*ce20*/  FMNMX.FTZ R34, R13, R34, !PT ;  /* 0x000000220d227209 */ /* 0x000fca0007810000 */
[----:B------:R1:W-:Y:S01]  /*ce30*/  MUFU.EX2 R26, R69 ;  /* 0x00000045001a7308 */ /* 0x0003e20000000800 */
[----:B0-----:R-:W-:-:S07]  /*ce40*/  FSEL R15, R15, -INF , P4 ;  /* 0xff8000000f0f7808 */ /* 0x001fce0002000000 */
[----:B------:R-:W0:Y:S01]  /*ce50*/  MUFU.TANH R25, R25 ;  /* 0x0000001900197308 */ /* 0x000e220000002400 */
[----:B-1----:R-:W-:-:S01]  /*ce60*/  FFMA.FTZ R69, R45, R42, -R64 ;  /* 0x0000002a2d457223 */ /* 0x002fc20000010840 */
[--C-:B------:R-:W-:Y:S01]  /*ce70*/  FFMA.FTZ R45, R41, R42, -R64.reuse ;  /* 0x0000002a292d7223 */ /* 0x100fe20000010840 */
[----:B------:R-:W-:Y:S02]  /*ce80*/  FSEL R41, R14, -INF , P3 ;  /* 0xff8000000e297808 */ /* 0x000fe40001800000 */
[----:B------:R-:W-:Y:S02]  /*ce90*/  ISETP.GT.AND P3, PT, R30, 0x21, PT ;  /* 0x000000211e00780c */ /* 0x000fe40003f64270 */
[----:B------:R-:W-:Y:S01]  /*cea0*/  FMNMX.FTZ R34, R41, R34, !PT ;  /* 0x0000002229227209 */ /* 0x000fe20007810000 */
[----:B------:R-:W1:Y:S01]  /*ceb0*/  MUFU.TANH R28, R28 ;  /* 0x0000001c001c7308 */ /* 0x000e620000002400 */
[----:B------:R-:W-:-:S01]  /*cec0*/  FFMA.FTZ R14, R49, R42, -R64 ;  /* 0x0000002a310e7223 */ /* 0x000fc20000010840 */
[----:B------:R-:W-:-:S02]  /*ced0*/  ISETP.GT.AND P4, PT, R30, 0x28, PT ;  /* 0x000000281e00780c */ /* 0x000fc40003f84270 */
[----:B--2---:R-:W-:Y:S02]  /*cee0*/  FSEL R49, R20, -INF , P3 ;  /* 0xff80000014317808 */ /* 0x004fe40001800000 */
[----:B------:R-:W-:Y:S02]  /*cef0*/  FMNMX.FTZ R34, R15, R34, !PT ;  /* 0x000000220f227209 */ /* 0x000fe40007810000 */
[----:B------:R-:W2:Y:S01]  /*cf00*/  MUFU.TANH R29, R29 ;  /* 0x0000001d001d7308 */ /* 0x000ea20000002400 */
[----:B------:R-:W-:Y:S02]  /*cf10*/  ISETP.GT.AND P3, PT, R30, 0x29, PT ;  /* 0x000000291e00780c */ /* 0x000fe40003f64270 */
[----:B------:R-:W-:-:S05]  /*cf20*/  FMNMX.FTZ R34, R49, R34, !PT ;  /* 0x0000002231227209 */ /* 0x000fca0007810000 */
[----:B------:R-:W3:Y:S01]  /*cf30*/  MUFU.TANH R32, R32 ;  /* 0x0000002000207308 */ /* 0x000ee20000002400 */
[----:B0-----:R-:W-:-:S07]  /*cf40*/  FSEL R25, R25, -INF , P3 ;  /* 0xff80000019197808 */ /* 0x001fce0001800000 */
[----:B------:R0:W-:Y:S01]  /*cf50*/  MUFU.EX2 R12, R69 ;  /* 0x00000045000c7308 */ /* 0x0001e20000000800 */
[----:B------:R-:W-:Y:S01]  /*cf60*/  FMUL.FTZ R54, R2, R73 ;  /* 0x0000004902367220 */ /* 0x000fe20000410000 */
[----:B0-----:R-:W-:-:S06]  /*cf70*/  FSEL R69, R24, -INF , P4 ;  /* 0xff80000018457808 */ /* 0x001fcc0002000000 */
[----:B------:R-:W0:Y:S01]  /*cf80*/  MUFU.TANH R33, R33 ;  /* 0x0000002100217308 */ /* 0x000e220000002400 */
[----:B------:R-:W-:Y:S02]  /*cf90*/  ISETP.GT.AND P4, PT, R30, 0x30, PT ;  /* 0x000000301e00780c */ /* 0x000fe40003f84270 */
[----:B------:R-:W-:Y:S01]  /*cfa0*/  FMNMX.FTZ R34, R69, R34, !PT ;  /* 0x0000002245227209 */ /* 0x000fe20007810000 */
[----:B------:R-:W-:Y:S01]  /*cfb0*/  FMUL.FTZ R38, R2, R60 ;  /* 0x0000003c02267220 */ /* 0x000fe20000410000 */
[----:B------:R-:W-:Y:S02]  /*cfc0*/  ISETP.GT.AND P3, PT, R30, 0x31, PT ;  /* 0x000000311e00780c */ /* 0x000fe40003f64270 */
[----:B-1----:R-:W-:Y:S01]  /*cfd0*/  FSEL R73, R28, -INF , P4 ;  /* 0xff8000001c497808 */ /* 0x002fe20002000000 */
[----:B------:R-:W1:Y:S01]  /*cfe0*/  MUFU.TANH R36, R36 ;  /* 0x0000002400247308 */ /* 0x000e620000002400 */
[----:B------:R-:W-:Y:S02]  /*cff0*/  FMNMX.FTZ R34, R25, R34, !PT ;  /* 0x0000002219227209 */ /* 0x000fe40007810000 */
[----:B------:R-:W-:-:S02]  /*d000*/  ISETP.GT.AND P4, PT, R30, 0x38, PT ;  /* 0x000000381e00780c */ /* 0x000fc40003f84270 */
[----:B--2---:R-:W-:Y:S02]  /*d010*/  FSEL R29, R29, -INF , P3 ;  /* 0xff8000001d1d7808 */ /* 0x004fe40001800000 */
[----:B------:R-:W-:Y:S01]  /*d020*/  FMNMX.FTZ R34, R73, R34, !PT ;  /* 0x0000002249227209 */ /* 0x000fe20007810000 */
[----:B------:R-:W2:Y:S01]  /*d030*/  MUFU.TANH R37, R37 ;  /* 0x0000002500257308 */ /* 0x000ea20000002400 */
[----:B------:R-:W-:-:S01]  /*d040*/  FFMA.FTZ R20, R53, R42, -R64 ;  /* 0x0000002a35147223 */ /* 0x000fc20000010840 */
[----:B------:R-:W-:Y:S02]  /*d050*/  ISETP.GT.AND P3, PT, R30, 0x39, PT ;  /* 0x000000391e00780c */ /* 0x000fe40003f64270 */
[----:B---3--:R-:W-:Y:S02]  /*d060*/  FSEL R53, R32, -INF , P4 ;  /* 0xff80000020357808 */ /* 0x008fe40002000000 */
[----:B------:R-:W-:Y:S02]  /*d070*/  FMNMX.FTZ R34, R29, R34, !PT ;  /* 0x000000221d227209 */ /* 0x000fe40007810000 */
[----:B------:R-:W3:Y:S01]  /*d080*/  MUFU.TANH R38, R38 ;  /* 0x0000002600267308 */ /* 0x000ee20000002400 */
[----:B------:R-:W-:-:S01]  /*d090*/  FFMA.FTZ R28, R51, R42, -R64 ;  /* 0x0000002a331c7223 */ /* 0x000fc20000010840 */
[----:B------:R-:W-:Y:S01]  /*d0a0*/  ISETP.GT.AND P4, PT, R30, 0x40, PT ;  /* 0x000000401e00780c */ /* 0x000fe20003f84270 */
[----:B------:R-:W-:Y:S01]  /*d0b0*/  FMUL.FTZ R46, R2, R65 ;  /* 0x00000041022e7220 */ /* 0x000fe20000410000 */
[----:B0-----:R-:W-:-:S02]  /*d0c0*/  FSEL R51, R33, -INF , P3 ;  /* 0xff80000021337808 */ /* 0x001fc40001800000 */
[----:B------:R-:W-:Y:S02]  /*d0d0*/  FMNMX.FTZ R34, R53, R34, !PT ;  /* 0x0000002235227209 */ /* 0x000fe40007810000 */
[----:B------:R-:W0:Y:S01]  /*d0e0*/  MUFU.TANH R40, R40 ;  /* 0x0000002800287308 */ /* 0x000e220000002400 */
[----:B------:R-:W-:Y:S01]  /*d0f0*/  FMUL.FTZ R58, R2, R77 ;  /* 0x0000004d023a7220 */ /* 0x000fe20000410000 */
[----:B------:R-:W-:Y:S02]  /*d100*/  ISETP.GT.AND P3, PT, R30, 0x41, PT ;  /* 0x000000411e00780c */ /* 0x000fe40003f64270 */
[----:B-1----:R-:W-:Y:S02]  /*d110*/  FSEL R77, R36, -INF , P4 ;  /* 0xff800000244d7808 */ /* 0x002fe40002000000 */
[----:B------:R-:W-:Y:S02]  /*d120*/  FMNMX.FTZ R34, R51, R34, !PT ;  /* 0x0000002233227209 */ /* 0x000fe40007810000 */
[----:B------:R-:W1:Y:S01]  /*d130*/  MUFU.TANH R44, R44 ;  /* 0x0000002c002c7308 */ /* 0x000e620000002400 */
[----:B------:R-:W-:-:S02]  /*d140*/  ISETP.GT.AND P4, PT, R30, 0x48, PT ;  /* 0x000000481e00780c */ /* 0x000fc40003f84270 */
[----:B--2---:R-:W-:Y:S02]  /*d150*/  FSEL R37, R37, -INF , P3 ;  /* 0xff80000025257808 */ /* 0x004fe40001800000 */
[----:B------:R-:W-:-:S03]  /*d160*/  FMNMX.FTZ R34, R77, R34, !PT ;  /* 0x000000224d227209 */ /* 0x000fc60007810000 */
[----:B------:R-:W-:Y:S01]  /*d170*/  MUFU.TANH R46, R46 ;  /* 0x0000002e002e7308 */ /* 0x000fe20000002400 */
[----:B------:R-:W-:-:S01]  /*d180*/  FFMA.FTZ R24, R57, R42, -R64 ;  /* 0x0000002a39187223 */ /* 0x000fc20000010840 */
[----:B------:R-:W-:Y:S01]  /*d190*/  ISETP.GT.AND P3, PT, R30, 0x49, PT ;  /* 0x000000491e00780c */ /* 0x000fe20003f64270 */
[----:B------:R-:W-:Y:S01]  /*d1a0*/  FMUL.FTZ R52, R2, R72 ;  /* 0x0000004802347220 */ /* 0x000fe20000410000 */
[----:B---3--:R-:W-:Y:S02]  /*d1b0*/  FSEL R57, R38, -INF , P4 ;  /* 0xff80000026397808 */ /* 0x008fe40002000000 */
[----:B------:R-:W-:Y:S02]  /*d1c0*/  FMNMX.FTZ R34, R37, R34, !PT ;  /* 0x0000002225227209 */ /* 0x000fe40007810000 */
[----:B------:R-:W2:Y:S01]  /*d1d0*/  MUFU.TANH R48, R48 ;  /* 0x0000003000307308 */ /* 0x000ea20000002400 */
[----:B------:R-:W-:Y:S01]  /*d1e0*/  FMUL.FTZ R62, R2, R81 ;  /* 0x00000051023e7220 */ /* 0x000fe20000410000 */
[----:B------:R-:W-:Y:S01]  /*d1f0*/  FFMA.FTZ R81, R55, R42, -R64 ;  /* 0x0000002a37517223 */ /* 0x000fe20000010840 */
[----:B------:R-:W-:-:S02]  /*d200*/  ISETP.GT.AND P4, PT, R30, 0x50, PT ;  /* 0x000000501e00780c */ /* 0x000fc40003f84270 */
[----:B0-----:R-:W-:Y:S02]  /*d210*/  FSEL R55, R40, -INF , P3 ;  /* 0xff80000028377808 */ /* 0x001fe40001800000 */
[----:B------:R-:W-:Y:S01]  /*d220*/  FMNMX.FTZ R34, R57, R34, !PT ;  /* 0x0000002239227209 */ /* 0x000fe20007810000 */
[----:B------:R-:W0:Y:S01]  /*d230*/  MUFU.TANH R50, R50 ;  /* 0x0000003200327308 */ /* 0x000e220000002400 */
[----:B------:R-:W-:Y:S01]  /*d240*/  FMUL.FTZ R66, R2, R85 ;  /* 0x0000005502427220 */ /* 0x000fe20000410000 */
[----:B------:R-:W-:Y:S01]  /*d250*/  ISETP.GT.AND P3, PT, R30, 0x51, PT ;  /* 0x000000511e00780c */ /* 0x000fe20003f64270 */
[----:B------:R-:W-:Y:S01]  /*d260*/  FMUL.FTZ R56, R2, R76 ;  /* 0x0000004c02387220 */ /* 0x000fe20000410000 */
[----:B-1----:R-:W-:Y:S02]  /*d270*/  FSEL R85, R44, -INF , P4 ;  /* 0xff8000002c557808 */ /* 0x002fe40002000000 */
[----:B------:R-:W-:Y:S02]  /*d280*/  FMNMX.FTZ R34, R55, R34, !PT ;  /* 0x0000002237227209 */ /* 0x000fe40007810000 */
[----:B------:R-:W1:Y:S01]  /*d290*/  MUFU.TANH R52, R52 ;  /* 0x0000003400347308 */ /* 0x000e620000002400 */
[----:B------:R-:W-:-:S02]  /*d2a0*/  ISETP.GT.AND P4, PT, R30, 0x58, PT ;  /* 0x000000581e00780c */ /* 0x000fc40003f84270 */
[----:B------:R-:W-:-:S05]  /*d2b0*/  FMNMX.FTZ R34, R85, R34, !PT ;  /* 0x0000002255227209 */ /* 0x000fca0007810000 */
[----:B------:R3:W-:Y:S01]  /*d2c0*/  MUFU.EX2 R33, R28 ;  /* 0x0000001c00217308 */ /* 0x0007e20000000800 */
[----:B--2---:R-:W-:Y:S01]  /*d2d0*/  FSEL R111, R48, -INF , P4 ;  /* 0xff800000306f7808 */ /* 0x004fe20002000000 */
[----:B------:R-:W-:-:S06]  /*d2e0*/  FMUL.FTZ R60, R2, R80 ;  /* 0x00000050023c7220 */ /* 0x000fcc0000410000 */
[----:B------:R-:W2:Y:S01]  /*d2f0*/  MUFU.TANH R54, R54 ;  /* 0x0000003600367308 */ /* 0x000ea20000002400 */
[----:B---3--:R-:W-:-:S01]  /*d300*/  FFMA.FTZ R28, R59, R42, -R64 ;  /* 0x0000002a3b1c7223 */ /* 0x008fc20000010840 */
[----:B------:R-:W-:Y:S02]  /*d310*/  FSEL R59, R46, -INF , P3 ;  /* 0xff8000002e3b7808 */ /* 0x000fe40001800000 */
[C---:B------:R-:W-:Y:S02]  /*d320*/  ISETP.GT.AND P3, PT, R30.reuse, 0x59, PT ;  /* 0x000000591e00780c */ /* 0x040fe40003f64270 */
[----:B------:R-:W-:Y:S02]  /*d330*/  FMNMX.FTZ R34, R59, R34, !PT ;  /* 0x000000223b227209 */ /* 0x000fe40007810000 */
[----:B------:R-:W3:Y:S01]  /*d340*/  MUFU.TANH R56, R56 ;  /* 0x0000003800387308 */ /* 0x000ee20000002400 */
[----:B------:R-:W-:Y:S02]  /*d350*/  ISETP.GT.AND P4, PT, R30, 0x60, PT ;  /* 0x000000601e00780c */ /* 0x000fe40003f84270 */
        /* <DEDUP_REMOVED lines=9> */
[----:B------:R-:W-:Y:S02]  /*d3f0*/  ISETP.GT.AND P4, PT, R30, 0x68, PT ;  /* 0x000000681e00780c */ /* 0x000fe40003f84270 */
[----:B--2---:R-:W-:Y:S02]  /*d400*/  FSEL R71, R54, -INF , P3 ;  /* 0xff80000036477808 */ /* 0x004fe40001800000 */
[----:B------:R-:W-:Y:S02]  /*d410*/  FMNMX.FTZ R34, R115, R34, !PT ;  /* 0x0000002273227209 */ /* 0x000fe40007810000 */
[----:B------:R-:W2:Y:S01]  /*d420*/  MUFU.TANH R62, R62 ;  /* 0x0000003e003e7308 */ /* 0x000ea20000002400 */
[----:B------:R-:W-:Y:S02]  /*d430*/  ISETP.GT.AND P3, PT, R30, 0x69, PT ;  /* 0x000000691e00780c */ /* 0x000fe40003f64270 */
[----:B---3--:R-:W-:-:S02]  /*d440*/  FSEL R117, R56, -INF , P4 ;  /* 0xff80000038757808 */ /* 0x008fc40002000000 */
[----:B------:R-:W-:-:S03]  /*d450*/  FMNMX.FTZ R34, R71, R34, !PT ;  /* 0x0000002247227209 */ /* 0x000fc60007810000 */
[----:B------:R-:W3:Y:S01]  /*d460*/  MUFU.TANH R65, R65 ;  /* 0x0000004100417308 */ /* 0x000ee20000002400 */
[----:B------:R-:W-:Y:S02]  /*d470*/  ISETP.GT.AND P4, PT, R30, 0x70, PT ;  /* 0x000000701e00780c */ /* 0x000fe40003f84270 */
[----:B0-----:R-:W-:Y:S02]  /*d480*/  FSEL R119, R58, -INF , P3 ;  /* 0xff8000003a777808 */ /* 0x001fe40001800000 */
[----:B------:R-:W-:-:S03]  /*d490*/  FMNMX.FTZ R34, R117, R34, !PT ;  /* 0x0000002275227209 */ /* 0x000fc60007810000 */
[----:B------:R-:W0:Y:S01]  /*d4a0*/  MUFU.TANH R66, R66 ;  /* 0x0000004200427308 */ /* 0x000e220000002400 */
[----:B------:R-:W-:Y:S02]  /*d4b0*/  ISETP.GT.AND P3, PT, R30, 0x71, PT ;  /* 0x000000711e00780c */ /* 0x000fe40003f64270 */
[----:B-1----:R-:W-:Y:S02]  /*d4c0*/  FSEL R121, R60, -INF , P4 ;  /* 0xff8000003c797808 */ /* 0x002fe40002000000 */
[----:B------:R-:W-:Y:S01]  /*d4d0*/  FMNMX.FTZ R36, R119, R34, !PT ;  /* 0x0000002277247209 */ /* 0x000fe20007810000 */
[----:B------:R-:W-:Y:S01]  /*d4e0*/  FFMA.FTZ R40, R89, R42, -R64 ;  /* 0x0000002a59287223 */ /* 0x000fe20000010840 */
[----:B------:R-:W-:Y:S02]  /*d4f0*/  ISETP.GT.AND P4, PT, R30, 0x78, PT ;  /* 0x000000781e00780c */ /* 0x000fe40003f84270 */
[----:B--2---:R-:W-:Y:S02]  /*d500*/  FSEL R89, R62, -INF , P3 ;  /* 0xff8000003e597808 */ /* 0x004fe40001800000 */
[----:B------:R-:W-:-:S02]  /*d510*/  FMNMX.FTZ R36, R121, R36, !PT ;  /* 0x0000002479247209 */ /* 0x000fc40007810000 */
[----:B------:R-:W-:Y:S02]  /*d520*/  ISETP.GT.AND P3, PT, R30, 0x79, PT ;  /* 0x000000791e00780c */ /* 0x000fe40003f64270 */
[----:B---3--:R-:W-:Y:S02]  /*d530*/  FSEL R123, R65, -INF , P4 ;  /* 0xff800000417b7808 */ /* 0x008fe40002000000 */
[----:B------:R-:W-:Y:S02]  /*d540*/  FMNMX.FTZ R36, R89, R36, !PT ;  /* 0x0000002459247209 */ /* 0x000fe40007810000 */
[----:B0-----:R-:W-:Y:S02]  /*d550*/  FSEL R125, R66, -INF , P3 ;  /* 0xff800000427d7808 */ /* 0x001fe40001800000 */
[----:B------:R-:W-:-:S04]  /*d560*/  FMNMX.FTZ R36, R123, R36, !PT ;  /* 0x000000247b247209 */ /* 0x000fc80007810000 */
[----:B------:R-:W-:-:S05]  /*d570*/  FMNMX.FTZ R38, R125, R36, !PT ;  /* 0x000000247d267209 */ /* 0x000fca0007810000 */
[----:B------:R-:W0:Y:S02]  /*d580*/  SHFL.BFLY PT, R65, R38, 0x2, 0x1f ;  /* 0x0c401f0026417f89 */ /* 0x000e2400000e0000 */
        /* <DEDUP_REMOVED lines=17> */
[----:B------:R-:W-:-:S01]  /*d6a0*/  FADD.FTZ R60, R26, R27 ;  /* 0x0000001b1a3c7221 */ /* 0x000fc20000010000 */
[----:B------:R-:W-:-:S06]  /*d6b0*/  FFMA.FTZ R47, R47, R42, -R64 ;  /* 0x0000002a2f2f7223 */ /* 0x000fcc0000010840 */
[----:B------:R-:W4:Y:S01]  /*d6c0*/  MUFU.EX2 R35, R35 ;  /* 0x0000002300237308 */ /* 0x000f220000000800 */
[----:B------:R-:W-:-:S01]  /*d6d0*/  FFMA.FTZ R39, R13, R42, -R50 ;  /* 0x0000002a0d277223 */ /* 0x000fc20000010832 */
[-C--:B------:R-:W-:Y:S01]  /*d6e0*/  FFMA.FTZ R11, R49, R42.reuse, -R50 ;  /* 0x0000002a310b7223 */ /* 0x080fe20000010832 */
[----:B------:R-:W-:-:S05]  /*d6f0*/  FFMA.FTZ R30, R91, R42, -R64 ;  /* 0x0000002a5b1e7223 */ /* 0x000fca0000010840 */
[----:B------:R-:W-:Y:S01]  /*d700*/  MUFU.EX2 R45, R45 ;  /* 0x0000002d002d7308 */ /* 0x000fe20000000800 */
[----:B------:R-:W-:-:S01]  /*d710*/  FFMA.FTZ R54, R51, R42, -R50 ;  /* 0x0000002a33367223 */ /* 0x000fc20000010832 */
[----:B-1----:R-:W-:Y:S01]  /*d720*/  FADD.FTZ R49, R31, R60 ;  /* 0x0000003c1f317221 */ /* 0x002fe20000010000 */
[----:B0-----:R-:W-:-:S05]  /*d730*/  FADD.FTZ R51, R148, R3 ;  /* 0x0000000394337221 */ /* 0x001fca0000010000 */
[----:B------:R-:W0:Y:S01]  /*d740*/  MUFU.EX2 R150, R150 ;  /* 0x0000009600967308 */ /* 0x000e220000000800 */
[----:B------:R-:W-:-:S01]  /*d750*/  FFMA.FTZ R46, R83, R42, -R64 ;  /* 0x0000002a532e7223 */ /* 0x000fc20000010840 */
[-CC-:B------:R-:W-:Y:S01]  /*d760*/  FFMA.FTZ R52, R41, R42.reuse, -R50.reuse ;  /* 0x0000002a29347223 */ /* 0x180fe20000010832 */
[----:B------:R-:W-:-:S01]  /*d770*/  FFMA.FTZ R58, R25, R42, -R50 ;  /* 0x0000002a193a7223 */ /* 0x000fc20000010832 */
[----:B------:R-:W-:-:S04]  /*d780*/  FFMA.FTZ R25, R53, R42, -R50 ;  /* 0x0000002a35197223 */ /* 0x000fc80000010832 */
[----:B------:R-:W-:Y:S01]  /*d790*/  MUFU.EX2 R14, R14 ;  /* 0x0000000e000e7308 */ /* 0x000fe20000000800 */
[----:B--2---:R-:W-:-:S01]  /*d7a0*/  FADD.FTZ R53, R10, R49 ;  /* 0x000000310a357221 */ /* 0x004fc20000010000 */
[----:B---3--:R-:W-:-:S06]  /*d7b0*/  FADD.FTZ R62, R6, R51 ;  /* 0x00000033063e7221 */ /* 0x008fcc0000010000 */
[----:B------:R-:W1:Y:S01]  /*d7c0*/  MUFU.EX2 R7, R7 ;  /* 0x0000000700077308 */ /* 0x000e620000000800 */
[----:B------:R-:W-:-:S01]  /*d7d0*/  FFMA.FTZ R91, R79, R42, -R64 ;  /* 0x0000002a4f5b7223 */ /* 0x000fc20000010840 */
[-C--:B------:R-:W-:Y:S01]  /*d7e0*/  FFMA.FTZ R144, R15, R42.reuse, -R50 ;  /* 0x0000002a0f907223 */ /* 0x080fe20000010832 */
[----:B------:R-:W-:-:S01]  /*d7f0*/  FFMA.FTZ R63, R63, R42, -R64 ;  /* 0x0000002a3f3f7223 */ /* 0x000fc20000010840 */
[----:B------:R-:W-:-:S04]  /*d800*/  FFMA.FTZ R67, R67, R42, -R64 ;  /* 0x0000002a43437223 */ /* 0x000fc80000010840 */
[----:B------:R-:W-:Y:S01]  /*d810*/  MUFU.EX2 R47, R47 ;  /* 0x0000002f002f7308 */ /* 0x000fe20000000800 */
[----:B------:R-:W-:-:S01]  /*d820*/  FFMA.FTZ R75, R75, R42, -R64 ;  /* 0x0000002a4b4b7223 */ /* 0x000fc20000010840 */
[-CC-:B------:R-:W-:Y:S01]  /*d830*/  FFMA.FTZ R79, R97, R42.reuse, -R64.reuse ;  /* 0x0000002a614f7223 */ /* 0x180fe20000010840 */
[----:B------:R-:W-:-:S01]  /*d840*/  FFMA.FTZ R38, R101, R42, -R64 ;  /* 0x0000002a65267223 */ /* 0x000fc20000010840 */
[-CC-:B------:R-:W-:Y:S01]  /*d850*/  FFMA.FTZ R83, R99, R42.reuse, -R64.reuse ;  /* 0x0000002a63537223 */ /* 0x180fe20000010840 */
[----:B------:R-:W-:-:S03]  /*d860*/  FFMA.FTZ R44, R103, R42, -R64 ;  /* 0x0000002a672c7223 */ /* 0x000fc60000010840 */
[----:B------:R2:W-:Y:S01]  /*d870*/  MUFU.EX2 R34, R40 ;  /* 0x0000002800227308 */ /* 0x0005e20000000800 */
[----:B------:R-:W-:-:S01]  /*d880*/  FFMA.FTZ R87, R87, R42, -R64 ;  /* 0x0000002a57577223 */ /* 0x000fc20000010840 */
[-CC-:B------:R-:W-:Y:S01]  /*d890*/  FFMA.FTZ R48, R105, R42.reuse, -R64.reuse ;  /* 0x0000002a69307223 */ /* 0x180fe20000010840 */
[----:B------:R-:W-:-:S05]  /*d8a0*/  FFMA.FTZ R61, R61, R42, -R64 ;  /* 0x0000002a3d3d7223 */ /* 0x000fca0000010840 */
[----:B------:R-:W3:Y:S01]  /*d8b0*/  MUFU.EX2 R39, R39 ;  /* 0x0000002700277308 */ /* 0x000ee20000000800 */
[----:B--2---:R-:W-:-:S01]  /*d8c0*/  FFMA.FTZ R40, R93, R42, -R64 ;  /* 0x0000002a5d287223 */ /* 0x004fc20000010840 */
[-CC-:B------:R-:W-:Y:S01]  /*d8d0*/  FFMA.FTZ R93, R95, R42.reuse, -R64.reuse ;  /* 0x0000002a5f5d7223 */ /* 0x180fe20000010840 */
[----:B------:R-:W-:-:S01]  /*d8e0*/  FFMA.FTZ R95, R107, R42, -R64 ;  /* 0x0000002a6b5f7223 */ /* 0x000fc20000010840 */
[----:B----4-:R-:W-:-:S04]  /*d8f0*/  FADD.FTZ R51, R35, R62 ;  /* 0x0000003e23337221 */ /* 0x010fc80000010000 */
[----:B------:R-:W-:Y:S01]  /*d900*/  MUFU.EX2 R36, R30 ;  /* 0x0000001e00247308 */ /* 0x000fe20000000800 */
[----:B0-----:R-:W-:-:S07]  /*d910*/  FADD.FTZ R62, R150, R51 ;  /* 0x00000033963e7221 */ /* 0x001fce0000010000 */
[----:B------:R0:W-:Y:S01]  /*d920*/  MUFU.EX2 R30, R46 ;  /* 0x0000002e001e7308 */ /* 0x0001e20000000800 */
[----:B------:R-:W-:-:S07]  /*d930*/  FFMA.FTZ R41, R69, R42, -R50 ;  /* 0x0000002a45297223 */ /* 0x000fce0000010832 */
[----:B------:R-:W-:Y:S01]  /*d940*/  MUFU.EX2 R20, R20 ;  /* 0x0000001400147308 */ /* 0x000fe20000000800 */
[----:B0-----:R-:W-:-:S01]  /*d950*/  FFMA.FTZ R46, R109, R42, -R64 ;  /* 0x0000002a6d2e7223 */ /* 0x001fc20000010840 */
[----:B------:R-:W-:-:S06]  /*d960*/  FADD.FTZ R64, R12, R53 ;  /* 0x000000350c407221 */ /* 0x000fcc0000010000 */
[----:B------:R-:W0:Y:S01]  /*d970*/  MUFU.EX2 R52, R52 ;  /* 0x0000003400347308 */ /* 0x000e220000000800 */
[----:B------:R-:W-:-:S01]  /*d980*/  FADD.FTZ R53, R45, R64 ;  /* 0x000000402d357221 */ /* 0x000fc20000010000 */
[----:B-1----:R-:W-:-:S06]  /*d990*/  FADD.FTZ R62, R7, R62 ;  /* 0x0000003e073e7221 */ /* 0x002fcc0000010000 */
[----:B------:R-:W1:Y:S01]  /*d9a0*/  MUFU.EX2 R144, R144 ;  /* 0x0000009000907308 */ /* 0x000e620000000800 */
[----:B------:R-:W-:-:S01]  /*d9b0*/  FADD.FTZ R64, R14, R53 ;  /* 0x000000350e407221 */ /* 0x000fc20000010000 */
[----:B---3--:R-:W-:-:S06]  /*d9c0*/  FADD.FTZ R51, R39, R62 ;  /* 0x0000003e27337221 */ /* 0x008fcc0000010000 */
[----:B------:R-:W2:Y:S01]  /*d9d0*/  MUFU.EX2 R11, R11 ;  /* 0x0000000b000b7308 */ /* 0x000ea20000000800 */
[----:B------:R-:W-:-:S01]  /*d9e0*/  FADD.FTZ R53, R47, R64 ;  /* 0x000000402f357221 */ /* 0x000fc20000010000 */
[----:B0-----:R-:W-:-:S06]  /*d9f0*/  FADD.FTZ R51, R52, R51 ;  /* 0x0000003334337221 */ /* 0x001fcc0000010000 */
[----:B------:R-:W0:Y:S01]  /*da00*/  MUFU.EX2 R41, R41 ;  /* 0x0000002900297308 */ /* 0x000e220000000800 */
[----:B------:R-:W-:-:S07]  /*da10*/  FADD.FTZ R62, R20, R53 ;  /* 0x00000035143e7221 */ /* 0x000fce0000010000 */
[----:B------:R-:W3:Y:S01]  /*da20*/  MUFU.EX2 R58, R58 ;  /* 0x0000003a003a7308 */ /* 0x000ee20000000800 */
[----:B------:R-:W-:-:S01]  /*da30*/  FADD.FTZ R53, R33, R62 ;  /* 0x0000003e21357221 */ /* 0x000fc20000010000 */
[----:B-1----:R-:W-:Y:S01]  /*da40*/  FADD.FTZ R62, R144, R51 ;  /* 0x00000033903e7221 */ /* 0x002fe20000010000 */
[----:B------:R-:W-:-:S03]  /*da50*/  F2FP.SATFINITE.E4M3.F32.PACK_AB_MERGE_C R149, R10, R31, RZ ;  /* 0x0000001f0a95723e */ /* 0x000fc600048070ff */
[----:B--2---:R-:W-:-:S04]  /*da60*/  FADD.FTZ R62, R11, R62 ;  /* 0x0000003e0b3e7221 */ /* 0x004fc80000010000 */
[----:B0-----:R-:W-:Y:S01]  /*da70*/  FADD.FTZ R31, R41, R62 ;  /* 0x0000003e291f7221 */ /* 0x001fe20000010000 */
[----:B---3--:R-:W-:-:S04]  /*da80*/  F2FP.SATFINITE.E4M3.F32.PACK_AB_MERGE_C R41, R58, R41, RZ ;  /* 0x000000293a29723e */ /* 0x008fc800048070ff */
[----:B------:R-:W-:Y:S02]  /*da90*/  F2FP.SATFINITE.E4M3.F32.PACK_AB_MERGE_C R144, R11, R144, R41 ;  /* 0x000000900b90723e */ /* 0x000fe40004807029 */
[----:B------:R-:W2:Y:S01]  /*daa0*/  LDL R11, [R1+0x2c] ;  /* 0x00002c00010b7983 */ /* 0x000ea20000100800 */
[----:B------:R-:W0:Y:S01]  /*dab0*/  MUFU.EX2 R24, R24 ;  /* 0x0000001800187308 */ /* 0x000e220000000800 */
[----:B------:R-:W-:-:S07]  /*dac0*/  FFMA.FTZ R146, R73, R42, -R50 ;  /* 0x0000002a49927223 */ /* 0x000fce0000010832 */
[----:B------:R-:W1:Y:S01]  /*dad0*/  MUFU.EX2 R81, R81 ;  /* 0x0000005100517308 */ /* 0x000e620000000800 */
[----:B------:R-:W-:-:S07]  /*dae0*/  FFMA.FTZ R13, R29, R42, -R50 ;  /* 0x0000002a1d0d7223 */ /* 0x000fce0000010832 */
[----:B------:R-:W3:Y:S01]  /*daf0*/  MUFU.EX2 R28, R28 ;  /* 0x0000001c001c7308 */ /* 0x000ee20000000800 */
[----:B0-----:R-:W-:-:S07]  /*db00*/  FADD.FTZ R64, R24, R53 ;  /* 0x0000003518407221 */ /* 0x001fce0000010000 */
[----:B------:R-:W0:Y:S01]  /*db10*/  MUFU.EX2 R63, R63 ;  /* 0x0000003f003f7308 */ /* 0x000e220000000800 */
[----:B------:R-:W-:-:S07]  /*db20*/  F2FP.SATFINITE.E4M3.F32.PACK_AB_MERGE_C R151, R47, R14, RZ ;  /* 0x0000000e2f97723e */ /* 0x000fce00048070ff */
[----:B------:R-:W4:Y:S01]  /*db30*/  MUFU.EX2 R146, R146 ;  /* 0x0000009200927308 */ /* 0x000f220000000800 */
[----:B-1----:R-:W-:-:S01]  /*db40*/  FADD.FTZ R47, R81, R64 ;  /* 0x00000040512f7221 */ /* 0x002fc20000010000 */
[----:B------:R-:W-:-:S06]  /*db50*/  FFMA.FTZ R140, R77, R42, -R50 ;  /* 0x0000002a4d8c7223 */ /* 0x000fcc0000010832 */
[----:B------:R-:W1:Y:S01]  /*db60*/  MUFU.EX2 R13, R13 ;  /* 0x0000000d000d7308 */ /* 0x000e620000000800 */
[----:B---3--:R-:W-:-:S01]  /*db70*/  FADD.FTZ R10, R28, R47 ;  /* 0x0000002f1c0a7221 */ /* 0x008fc20000010000 */
[----:B------:R-:W-:-:S06]  /*db80*/  FADD.FTZ R31, R58, R31 ;  /* 0x0000001f3a1f7221 */ /* 0x000fcc0000010000 */
[----:B------:R-:W3:Y:S01]  /*db90*/  MUFU.EX2 R32, R32 ;  /* 0x0000002000207308 */ /* 0x000ee20000000800 */
[----:B------:R-:W-:-:S07]  /*dba0*/  FFMA.FTZ R15, R37, R42, -R50 ;  /* 0x0000002a250f7223 */ /* 0x000fce0000010832 */
[----:B------:R-:W5:Y:S01]  /*dbb0*/  MUFU.EX2 R25, R25 ;  /* 0x0000001900197308 */ /* 0x000f620000000800 */
[----:B------:R-:W-:Y:S01]  /*dbc0*/  F2FP.SATFINITE.E4M3.F32.PACK_AB_MERGE_C R6, R35, R6, RZ ;  /* 0x000000062306723e */ /* 0x000fe200048070ff */
[----:B0-----:R-:W-:-:S06]  /*dbd0*/  FADD.FTZ R35, R63, R10 ;  /* 0x0000000a3f237221 */ /* 0x001fcc0000010000 */
[----:B------:R-:W0:Y:S01]  /*dbe0*/  MUFU.EX2 R67, R67 ;  /* 0x0000004300437308 */ /* 0x000e220000000800 */
[----:B----4-:R-:W-:-:S01]  /*dbf0*/  FADD.FTZ R10, R146, R31 ;  /* 0x0000001f920a7221 */ /* 0x010fc20000010000 */
[----:B------:R-:W-:-:S06]  /*dc00*/  FFMA.FTZ R29, R57, R42, -R50 ;  /* 0x0000002a391d7223 */ /* 0x000fcc0000010832 */
[----:B------:R-:W4:Y:S01]  /*dc10*/  MUFU.EX2 R54, R54 ;  /* 0x0000003600367308 */ /* 0x000f220000000800 */
[----:B------:R-:W-:Y:S01]  /*dc20*/  @!P2 PRMT R0, RZ, 0x654, R0 ;  /* 0x00000654ff00a816 */ /* 0x000fe20000000000 */
[----:B-1----:R-:W-:-:S06]  /*dc30*/  FADD.FTZ R10, R13, R10 ;  /* 0x0000000a0d0a7221 */ /* 0x002fcc0000010000 */
[----:B------:R-:W1:Y:S01]  /*dc40*/  MUFU.EX2 R140, R140 ;  /* 0x0000008c008c7308 */ /* 0x000e620000000800 */
[----:B------:R-:W-:-:S01]  /*dc50*/  FFMA.FTZ R56, R55, R42, -R50 ;  /* 0x0000002a37387223 */ /* 0x000fc20000010832 */
[----:B---3--:R-:W-:Y:S01]  /*dc60*/  FADD.FTZ R14, R32, R35 ;  /* 0x00000023200e7221 */ /* 0x008fe20000010000 */
[----:B------:R-:W-:Y:S01]  /*dc70*/  F2FP.SATFINITE.E4M3.F32.PACK_AB_MERGE_C R149, R27, R26, R149 ;  /* 0x0000001a1b95723e */ /* 0x000fe20004807095 */
[----:B------:R3:W-:Y:S04]  /*dc80*/  @!P2 SYNCS.ARRIVE.TRANS64.RED.A1T0 RZ, [R0+URZ], RZ ;  /* 0x000000ff00ffa9a7 */ /* 0x0007e8000810043f */
[----:B------:R-:W1:Y:S01]  /*dc90*/  MUFU.EX2 R75, R75 ;  /* 0x0000004b004b7308 */ /* 0x000e620000000800 */
[----:B-----5:R-:W-:-:S07]  /*dca0*/  FADD.FTZ R27, R25, R10 ;  /* 0x0000000a191b7221 */ /* 0x020fce0000010000 */
[----:B------:R-:W5:Y:S01]  /*dcb0*/  MUFU.EX2 R15, R15 ;  /* 0x0000000f000f7308 */ /* 0x000f620000000800 */
[----:B---3--:R-:W-:-:S01]  /*dcc0*/  FFMA.FTZ R0, R85, R42, -R50 ;  /* 0x0000002a55007223 */ /* 0x008fc20000010832 */
[C---:B0-----:R-:W-:Y:S01]  /*dcd0*/  F2FP.SATFINITE.E4M3.F32.PACK_AB_MERGE_C R147, R67.reuse, R32, RZ ;  /* 0x000000204393723e */ /* 0x041fe200048070ff */
[----:B------:R-:W-:-:S05]  /*dce0*/  FADD.FTZ R67, R67, R14 ;  /* 0x0000000e43437221 */ /* 0x000fca0000010000 */
[----:B------:R-:W0:Y:S01]  /*dcf0*/  MUFU.EX2 R29, R29 ;  /* 0x0000001d001d7308 */ /* 0x000e220000000800 */
[----:B----4-:R-:W-:-:S01]  /*dd00*/  FADD.FTZ R27, R54, R27 ;  /* 0x0000001b361b7221 */ /* 0x010fc20000010000 */
[----:B------:R-:W-:-:S06]  /*dd10*/  FFMA.FTZ R37, R59, R42, -R50 ;  /* 0x0000002a3b257223 */ /* 0x000fcc0000010832 */
[----:B------:R-:W3:Y:S01]  /*dd20*/  MUFU.EX2 R91, R91 ;  /* 0x0000005b005b7308 */ /* 0x000ee20000000800 */
[----:B------:R-:W-:Y:S01]  /*dd30*/  F2FP.SATFINITE.E4M3.F32.PACK_AB_MERGE_C R151, R45, R12, R151 ;  /* 0x0000000c2d97723e */ /* 0x000fe20004807097 */
[----:B------:R-:W-:-:S06]  /*dd40*/  FADD.FTZ R10, R34, R67 ;  /* 0x00000043220a7221 */ /* 0x000fcc0000010000 */
[----:B------:R-:W4:Y:S01]  /*dd50*/  MUFU.EX2 R79, R79 ;  /* 0x0000004f004f7308 */ /* 0x000f220000000800 */
[----:B-1----:R-:W-:-:S01]  /*dd60*/  FADD.FTZ R12, R140, R27 ;  /* 0x0000001b8c0c7221 */ /* 0x002fc20000010000 */
[----:B------:R-:W-:-:S06]  /*dd70*/  FFMA.FTZ R49, R111, R42, -R50 ;  /* 0x0000002a6f317223 */ /* 0x000fcc0000010832 */
[----:B------:R-:W1:Y:S01]  /*dd80*/  MUFU.EX2 R56, R56 ;  /* 0x0000003800387308 */ /* 0x000e620000000800 */
[----:B------:R-:W-:Y:S02]  /*dd90*/  F2FP.SATFINITE.E4M3.F32.PACK_AB_MERGE_C R145, R81, R24, RZ ;  /* 0x000000185191723e */ /* 0x000fe400048070ff */
[----:B------:R-:W-:-:S05]  /*dda0*/  F2FP.SATFINITE.E4M3.F32.PACK_AB_MERGE_C R24, R54, R25, RZ ;  /* 0x000000193618723e */ /* 0x000fca00048070ff */
[----:B------:R-:W-:Y:S01]  /*ddb0*/  MUFU.EX2 R40, R40 ;  /* 0x0000002800287308 */ /* 0x000fe20000000800 */
[----:B------:R-:W-:-:S07]  /*ddc0*/  FADD.FTZ R25, R75, R10 ;  /* 0x0000000a4b197221 */ /* 0x000fce0000010000 */
[----:B------:R-:W1:Y:S01]  /*ddd0*/  MUFU.EX2 R93, R93 ;  /* 0x0000005d005d7308 */ /* 0x000e620000000800 */
[----:B------:R-:W-:-:S01]  /*dde0*/  FFMA.FTZ R60, R113, R42, -R50 ;  /* 0x0000002a713c7223 */ /* 0x000fc20000010832 */
[----:B-----5:R-:W-:-:S06]  /*ddf0*/  FADD.FTZ R12, R15, R12 ;  /* 0x0000000c0f0c7221 */ /* 0x020fcc0000010000 */
[----:B------:R-:W5:Y:S01]  /*de00*/  MUFU.EX2 R0, R0 ;  /* 0x0000000000007308 */ /* 0x000f620000000800 */
[----:B------:R-:W-:-:S01]  /*de10*/  FADD.FTZ R14, R36, R25 ;  /* 0x00000019240e7221 */ /* 0x000fc20000010000 */
[----:B------:R-:W-:Y:S01]  /*de20*/  F2FP.SATFINITE.E4M3.F32.PACK_AB_MERGE_C R39, R52, R39, RZ ;  /* 0x000000273427723e */ /* 0x000fe200048070ff */
[----:B0-----:R-:W-:-:S05]  /*de30*/  FADD.FTZ R25, R29, R12 ;  /* 0x0000000c1d197221 */ /* 0x001fca0000010000 */
[----:B------:R-:W0:Y:S01]  /*de40*/  MUFU.EX2 R37, R37 ;  /* 0x0000002500257308 */ /* 0x000e220000000800 */
[----:B------:R-:W-:-:S01]  /*de50*/  FFMA.FTZ R115, R115, R42, -R50 ;  /* 0x0000002a73737223 */ /* 0x000fc20000010832 */
[C---:B---3--:R-:W-:Y:S01]  /*de60*/  F2FP.SATFINITE.E4M3.F32.PACK_AB_MERGE_C R141, R91.reuse, R36, RZ ;  /* 0x000000245b8d723e */ /* 0x048fe200048070ff */
[----:B------:R-:W-:-:S01]  /*de70*/  FADD.FTZ R91, R91, R14 ;  /* 0x0000000e5b5b7221 */ /* 0x000fc20000010000 */
[----:B----4-:R-:W-:-:S04]  /*de80*/  F2FP.SATFINITE.E4M3.F32.PACK_AB_MERGE_C R143, R30, R79, RZ ;  /* 0x0000004f1e8f723e */ /* 0x010fc800048070ff */
[----:B------:R-:W3:Y:S01]  /*de90*/  MUFU.EX2 R49, R49 ;  /* 0x0000003100317308 */ /* 0x000ee20000000800 */
[----:B-1----:R-:W-:-:S01]  /*dea0*/  FADD.FTZ R25, R56, R25 ;  /* 0x0000001938197221 */ /* 0x002fc20000010000 */
[----:B------:R-:W-:Y:S01]  /*deb0*/  F2FP.SATFINITE.E4M3.F32.PACK_AB_MERGE_C R150, R7, R150, R39 ;  /* 0x000000960796723e */ /* 0x000fe20004807027 */
[----:B------:R-:W-:-:S01]  /*dec0*/  FFMA.FTZ R71, R71, R42, -R50 ;  /* 0x0000002a47477223 */ /* 0x000fc20000010832 */
[----:B------:R-:W1:Y:S04]  /*ded0*/  @P0 LDC R7, c[0x0][0x44c] ;  /* 0x00011300ff070b82 */ /* 0x000e680000000800 */
[----:B------:R-:W4:Y:S01]  /*dee0*/  MUFU.EX2 R60, R60 ;  /* 0x0000003c003c7308 */ /* 0x000f220000000800 */
[----:B------:R-:W-:Y:S01]  /*def0*/  F2FP.SATFINITE.E4M3.F32.PACK_AB_MERGE_C R143, R93, R40, R143 ;  /* 0x000000285d8f723e */ /* 0x000fe2000480708f */
[----:B------:R-:W-:Y:S01]  /*df00*/  FADD.FTZ R40, R40, R91 ;  /* 0x0000005b28287221 */ /* 0x000fe20000010000 */
[----:B------:R-:W-:Y:S01]  /*df10*/  F2FP.SATFINITE.E4M3.F32.PACK_AB_MERGE_C R148, R3, R148, R6 ;  /* 0x000000940394723e */ /* 0x000fe20004807006 */
[----:B------:R-:W-:Y:S01]  /*df20*/  FFMA.FTZ R117, R117, R42, -R50 ;  /* 0x0000002a75757223 */ /* 0x000fe20000010832 */
[----:B-----5:R-:W-:-:S01]  /*df30*/  FADD.FTZ R6, R0, R25 ;  /* 0x0000001900067221 */ /* 0x020fc20000010000 */
[----:B------:R-:W-:Y:S01]  /*df40*/  FFMA.FTZ R119, R119, R42, -R50 ;  /* 0x0000002a77777223 */ /* 0x000fe20000010832 */
[----:B------:R-:W5:Y:S01]  /*df50*/  @P0 LDC R12, c[0x0][0x450] ;  /* 0x00011400ff0c0b82 */ /* 0x000f620000000800 */
[----:B------:R-:W-:Y:S01]  /*df60*/  MUFU.EX2 R44, R44 ;  /* 0x0000002c002c7308 */ /* 0x000fe20000000800 */
[----:B------:R-:W-:-:S07]  /*df70*/  FADD.FTZ R40, R93, R40 ;  /* 0x000000285d287221 */ /* 0x000fce0000010000 */
[----:B------:R-:W1:Y:S01]  /*df80*/  MUFU.EX2 R87, R87 ;  /* 0x0000005700577308 */ /* 0x000e620000000800 */
[----:B0-----:R-:W-:-:S07]  /*df90*/  FADD.FTZ R6, R37, R6 ;  /* 0x0000000625067221 */ /* 0x001fce0000010000 */
[----:B------:R-:W0:Y:S08]  /*dfa0*/  MUFU.EX2 R38, R38 ;  /* 0x0000002600267308 */ /* 0x000e300000000800 */
[----:B------:R-:W0:Y:S01]  /*dfb0*/  MUFU.EX2 R115, R115 ;  /* 0x0000007300737308 */ /* 0x000e220000000800 */
[----:B------:R-:W-:-:S07]  /*dfc0*/  FADD.FTZ R79, R79, R40 ;  /* 0x000000284f4f7221 */ /* 0x000fce0000010000 */
[----:B------:R-:W5:Y:S01]  /*dfd0*/  MUFU.EX2 R83, R83 ;  /* 0x0000005300537308 */ /* 0x000f620000000800 */
[----:B---3--:R-:W-:-:S07]  /*dfe0*/  FADD.FTZ R3, R49, R6 ;  /* 0x0000000631037221 */ /* 0x008fce0000010000 */
[----:B------:R-:W3:Y:S01]  /*dff0*/  MUFU.EX2 R136, R71 ;  /* 0x0000004700887308 */ /* 0x000ee20000000800 */
[----:B------:R-:W-:-:S01]  /*e000*/  FFMA.FTZ R121, R121, R42, -R50 ;  /* 0x0000002a79797223 */ /* 0x000fc20000010832 */
[----:B------:R-:W-:Y:S01]  /*e010*/  FADD.FTZ R79, R30, R79 ;  /* 0x0000004f1e4f7221 */ /* 0x000fe20000010000 */
[----:B----4-:R-:W-:-:S05]  /*e020*/  F2FP.SATFINITE.E4M3.F32.PACK_AB_MERGE_C R142, R60, R49, RZ ;  /* 0x000000313c8e723e */ /* 0x010fca00048070ff */
[----:B------:R-:W-:Y:S01]  /*e030*/  MUFU.EX2 R117, R117 ;  /* 0x0000007500757308 */ /* 0x000fe20000000800 */
[----:B------:R-:W-:-:S07]  /*e040*/  FADD.FTZ R60, R60, R3 ;  /* 0x000000033c3c7221 */ /* 0x000fce0000010000 */
[----:B------:R-:W4:Y:S01]  /*e050*/  MUFU.EX2 R10, R119 ;  /* 0x00000077000a7308 */ /* 0x000f220000000800 */
[----:B-1----:R-:W-:Y:S01]  /*e060*/  F2FP.SATFINITE.E4M3.F32.PACK_AB_MERGE_C R137, R87, R44, RZ ;  /* 0x0000002c5789723e */ /* 0x002fe200048070ff */
[----:B0-----:R-:W-:Y:S01]  /*e070*/  FADD.FTZ R6, R38, R79 ;  /* 0x0000004f26067221 */ /* 0x001fe20000010000 */
[----:B------:R-:W-:-:S02]  /*e080*/  FADD.FTZ R3, R115, R60 ;  /* 0x0000003c73037221 */ /* 0x000fc40000010000 */
[----:B-----5:R-:W-:-:S03]  /*e090*/  F2FP.SATFINITE.E4M3.F32.PACK_AB_MERGE_C R137, R83, R38, R137 ;  /* 0x000000265389723e */ /* 0x020fc60004807089 */
[----:B------:R-:W0:Y:S01]  /*e0a0*/  MUFU.EX2 R121, R121 ;  /* 0x0000007900797308 */ /* 0x000e220000000800 */
[----:B------:R-:W-:-:S01]  /*e0b0*/  FADD.FTZ R83, R83, R6 ;  /* 0x0000000653537221 */ /* 0x000fc20000010000 */
[----:B---3--:R-:W-:Y:S01]  /*e0c0*/  FADD.FTZ R6, R136, R3 ;  /* 0x0000000388067221 */ /* 0x008fe20000010000 */
[----:B------:R-:W-:Y:S01]  /*e0d0*/  @P0 IMAD.HI.U32 R7, R100, R7, RZ ;  /* 0x0000000764070227 */ /* 0x000fe200078e00ff */
[----:B----4-:R-:W-:-:S03]  /*e0e0*/  F2FP.SATFINITE.E4M3.F32.PACK_AB_MERGE_C R3, R10, R117, RZ ;  /* 0x000000750a03723e */ /* 0x010fc600048070ff */
[----:B------:R-:W-:-:S01]  /*e0f0*/  FADD.FTZ R117, R117, R6 ;  /* 0x0000000675757221 */ /* 0x000fc20000010000 */
[----:B------:R-:W-:Y:S01]  /*e100*/  IMAD.MOV.U32 R6, RZ, RZ, R100 ;  /* 0x000000ffff067224 */ /* 0x000fe200078e0064 */
[----:B------:R-:W-:Y:S02]  /*e110*/  @P0 SHF.R.U32.HI R6, RZ, R12, R7 ;  /* 0x0000000cff060219 */ /* 0x000fe40000011607 */
[----:B------:R-:W-:Y:S02]  /*e120*/  FADD.FTZ R10, R10, R117 ;  /* 0x000000750a0a7221 */ /* 0x000fe40000010000 */
[----:B------:R-:W-:Y:S02]  /*e130*/  IADD3 R7, R6, R96, -R98 ;  /* 0x0000006006077210 */ /* 0x000fe40007ffe862 */
[----:B------:R-:W-:Y:S01]  /*e140*/  F2FP.SATFINITE.E4M3.F32.PACK_AB_MERGE_C R136, R136, R115, R3 ;  /* 0x000000738888723e */ /* 0x000fe20004807003 */
[----:B0-----:R-:W-:-:S01]  /*e150*/  FADD.FTZ R3, R121, R10 ;  /* 0x0000000a79037221 */ /* 0x001fc20000010000 */
[----:B------:R-:W-:Y:S01]  /*e160*/  SHF.R.S32.HI R10, RZ, 0x1f, R7 ;  /* 0x0000001fff0a7819 */ /* 0x000fe20000011407 */
[----:B------:R-:W-:Y:S03]  /*e170*/  MUFU.EX2 R48, R48 ;  /* 0x0000003000307308 */ /* 0x000fe60000000800 */
[----:B------:R-:W-:Y:S01]  /*e180*/  LEA.HI R10, R10, R7, RZ, 0x7 ;  /* 0x000000070a0a7211 */ /* 0x000fe200078f38ff */
[-CC-:B------:R-:W-:Y:S01]  /*e190*/  FFMA.FTZ R89, R89, R42.reuse, -R50.reuse ;  /* 0x0000002a59597223 */ /* 0x180fe20000010832 */
[----:B------:R-:W-:-:S03]  /*e1a0*/  FFMA.FTZ R123, R123, R42, -R50 ;  /* 0x0000002a7b7b7223 */ /* 0x000fc60000010832 */
[----:B------:R-:W-:Y:S01]  /*e1b0*/  MUFU.EX2 R61, R61 ;  /* 0x0000003d003d7308 */ /* 0x000fe20000000800 */
[----:B------:R-:W-:Y:S01]  /*e1c0*/  SHF.R.S32.HI R10, RZ, 0x7, R10 ;  /* 0x00000007ff0a7819 */ /* 0x000fe2000001140a */
[----:B------:R-:W-:Y:S01]  /*e1d0*/  FFMA.FTZ R50, R125, R42, -R50 ;  /* 0x0000002a7d327223 */ /* 0x000fe20000010832 */
[----:B------:R-:W-:-:S05]  /*e1e0*/  F2FP.SATFINITE.E4M3.F32.PACK_AB_MERGE_C R29, R56, R29, RZ ;  /* 0x0000001d381d723e */ /* 0x000fca00048070ff */
[----:B------:R-:W0:Y:S01]  /*e1f0*/  MUFU.EX2 R46, R46 ;  /* 0x0000002e002e7308 */ /* 0x000e220000000800 */
[----:B------:R-:W-:Y:S01]  /*e200*/  F2FP.SATFINITE.E4M3.F32.PACK_AB_MERGE_C R140, R15, R140, R29 ;  /* 0x0000008c0f8c723e */ /* 0x000fe2000480701d */
[----:B------:R-:W-:-:S06]  /*e210*/  FADD.FTZ R44, R44, R83 ;  /* 0x000000532c2c7221 */ /* 0x000fcc0000010000 */
[----:B------:R-:W1:Y:S01]  /*e220*/  MUFU.EX2 R95, R95 ;  /* 0x0000005f005f7308 */ /* 0x000e620000000800 */
[----:B------:R-:W-:Y:S01]  /*e230*/  VIADD R15, R88, 0xfffffffe ;  /* 0xfffffffe580f7836 */ /* 0x000fe20000000000 */
[----:B--2---:R-:W-:-:S06]  /*e240*/  VIMNMX R11, R11, R10, !PT ;  /* 0x0000000a0b0b7248 */ /* 0x004fcc0007fe0100 */
[----:B------:R-:W2:Y:S01]  /*e250*/  MUFU.EX2 R138, R89 ;  /* 0x00000059008a7308 */ /* 0x000ea20000000800 */
[----:B------:R3:W-:Y:S07]  /*e260*/  STL [R1+0x18], R11 ;  /* 0x0000180b01007387 */ /* 0x0007ee0000100800 */
[----:B------:R-:W4:Y:S01]  /*e270*/  MUFU.EX2 R123, R123 ;  /* 0x0000007b007b7308 */ /* 0x000f220000000800 */
[----:B------:R-:W-:-:S07]  /*e280*/  FADD.FTZ R87, R87, R44 ;  /* 0x0000002c57577221 */ /* 0x000fce0000010000 */
[----:B------:R-:W5:Y:S01]  /*e290*/  MUFU.EX2 R50, R50 ;  /* 0x0000003200327308 */ /* 0x000f620000000800 */
[----:B------:R-:W-:Y:S02]  /*e2a0*/  ISETP.GE.AND P2, PT, R15, R11, PT ;  /* 0x0000000b0f00720c */ /* 0x000fe40003f46270 */
[----:B------:R-:W-:Y:S01]  /*e2b0*/  F2FP.SATFINITE.E4M3.F32.PACK_AB_MERGE_C R142, R37, R0, R142 ;  /* 0x00000000258e723e */ /* 0x000fe2000480708e */
[----:B0-----:R-:W-:-:S01]  /*e2c0*/  FADD.FTZ R0, R46, R87 ;  /* 0x000000572e007221 */ /* 0x001fc20000010000 */
[----:B------:R-:W-:-:S04]  /*e2d0*/  F2FP.SATFINITE.E4M3.F32.PACK_AB_MERGE_C R139, R61, R48, RZ ;  /* 0x000000303d8b723e */ /* 0x000fc800048070ff */
[C---:B-1----:R-:W-:Y:S01]  /*e2e0*/  F2FP.SATFINITE.E4M3.F32.PACK_AB_MERGE_C R139, R95.reuse, R46, R139 ;  /* 0x0000002e5f8b723e */ /* 0x042fe2000480708b */
[----:B------:R-:W-:-:S01]  /*e2f0*/  FADD.FTZ R95, R95, R0 ;  /* 0x000000005f5f7221 */ /* 0x000fc20000010000 */
[----:B--2---:R-:W-:Y:S01]  /*e300*/  FADD.FTZ R0, R138, R3 ;  /* 0x000000038a007221 */ /* 0x004fe20000010000 */
[----:B------:R-:W-:Y:S02]  /*e310*/  BSSY B0, `(.L_x_10872) ;  /* 0x0000338000007945 */ /* 0x000fe40003800000 */
[----:B------:R-:W-:-:S01]  /*e320*/  FADD.FTZ R48, R48, R95 ;  /* 0x0000005f30307221 */ /* 0x000fc20000010000 */
[----:B----4-:R-:W-:Y:S01]  /*e330*/  FADD.FTZ R3, R123, R0 ;  /* 0x000000007b037221 */ /* 0x010fe20000010000 */
[C---:B-----5:R-:W-:Y:S02]  /*e340*/  F2FP.SATFINITE.E4M3.F32.PACK_AB_MERGE_C R6, R50.reuse, R123, RZ ;  /* 0x0000007b3206723e */ /* 0x060fe400048070ff */
        /* <DEDUP_REMOVED lines=31> */
[----:B---3--:R-:W-:Y:S06]  /*e540*/  @!P2 BRA `(.L_x_10873) ;  /* 0x000000300050a947 */ /* 0x008fec0003800000 */
[----:B------:R-:W-:Y:S01]  /*e550*/  BSSY B1, `(.L_x_10873) ;  /* 0x0000313000017945 */ /* 0x000fe20003800000 */
        /* <DEDUP_REMOVED lines=28> */
.L_x_10885:
[----:B------:R-:W-:-:S04]  /*e720*/  ISETP.NE.AND P2, PT, R6, 0x1, PT ;  /* 0x000000010600780c */ /* 0x000fc80003f45270 */
[----:B------:R-:W-:-:S04]  /*e730*/  SEL R152, RZ, 0x1, P2 ;  /* 0x00000001ff987807 */ /* 0x000fc80001000000 */
[----:B------:R-:W-:Y:S01]  /*e740*/  LOP3.LUT R152, R7, R152, RZ, 0x3c, !PT ;  /* 0x0000009807987212 */ /* 0x000fe200078e3cff */
[----:B------:R-:W-:Y:S06]  /*e750*/  @!P1 BRA `(.L_x_10874) ;  /* 0x0000000000049947 */ /* 0x000fec0003800000 */
[----:B------:R-:W-:Y:S01]  /*e760*/  BPT.TRAP 0x1 ;  /* 0x000000040000795c */ /* 0x000fe20000300000 */
.L_x_10874:
        /* <DEDUP_REMOVED lines=8> */
.L_x_10875:
[----:B------:R-:W-:Y:S01]  /*e7f0*/  BSSY B2, `(.L_x_10876) ;  /* 0x0000006000027945 */ /* 0x000fe20003800000 */
[----:B------:R-:W-:Y:S02]  /*e800*/  IMAD R24, R18, 0x300, R21 ;  /* 0x0000030012187824 */ /* 0x000fe400078e0215 */
[----:B------:R-:W-:Y:S01]  /*e810*/  IMAD.MOV.U32 R25, RZ, RZ, -0x3ffffff0 ;  /* 0xc0000010ff197424 */ /* 0x000fe200078e00ff */
[----:B-1----:R-:W-:Y:S06]  /*e820*/  @P2 BRA `(.L_x_10877) ;  /* 0x0000000000082947 */ /* 0x002fec0003800000 */
[----:B------:R-:W1:Y:S02]  /*e830*/  SYNCS.PHASECHK.TRANS64.TRYWAIT P2, [R14+URZ+0x19c30], R11 ;  /* 0x019c300b0e0075a7 */ /* 0x000e64000804017f */
[----:B-1----:R-:W-:Y:S05]  /*e840*/  @!P2 BRA `(.L_x_10878) ;  /* 0x000001140020a947 */ /* 0x002fea0003800000 */
.L_x_10877:
[----:B------:R-:W-:Y:S05]  /*e850*/  BSYNC B2 ;  /* 0x0000000000027941 */ /* 0x000fea0003800000 */
.L_x_10876:
[C---:B------:R-:W-:Y:S01]  /*e860*/  VIADD R10, R24.reuse, 0x100 ;  /* 0x00000100180a7836 */ /* 0x040fe20000000000 */
[C---:B------:R-:W-:Y:S01]  /*e870*/  R2UR UR6, R24.reuse ;  /* 0x00000000180672ca */ /* 0x040fe200000e0000 */
[----:B01----:R-:W-:Y:S01]  /*e880*/  IMAD.MOV.U32 R11, RZ, RZ, -0x3ffffff0 ;  /* 0xc0000010ff0b7424 */ /* 0x003fe200078e00ff */
        /* <DEDUP_REMOVED lines=25> */
.L_x_10879:
[----:B------:R-:W-:Y:S01]  /*ea20*/  SHF.L.U32 R7, R7, 0x1f, RZ ;  /* 0x0000001f07077819 */ /* 0x000fe200000006ff */
[----:B------:R-:W-:-:S04]  /*ea30*/  IMAD R20, R6, 0x8, R16 ;  /* 0x0000000806147824 */ /* 0x000fc800078e0210 */
[----:B------:R0:W1:Y:S01]  /*ea40*/  SYNCS.PHASECHK.TRANS64.TRYWAIT P2, [R20+URZ+0x19c50], R7 ;  /* 0x019c5007140075a7 */ /* 0x000062000804017f */
[----:B------:R-:W-:Y:S05]  /*ea50*/  @!P1 BRA `(.L_x_10880) ;  /* 0x0000000000049947 */ /* 0x000fea0003800000 */
[----:B------:R-:W-:Y:S01]  /*ea60*/  BPT.TRAP 0x1 ;  /* 0x000000040000795c */ /* 0x000fe20000300000 */
.L_x_10880:
[----:B------:R-:W-:Y:S04]  /*ea70*/  BSSY B2, `(.L_x_10881) ;  /* 0x0000004000027945 */ /* 0x000fe80003800000 */
[----:B-1----:R-:W-:Y:S05]  /*ea80*/  @P2 BRA `(.L_x_10882) ;  /* 0x0000000000082947 */ /* 0x002fea0003800000 */
[----:B------:R-:W1:Y:S02]  /*ea90*/  SYNCS.PHASECHK.TRANS64.TRYWAIT P2, [R20+URZ+0x19c50], R7 ;  /* 0x019c5007140075a7 */ /* 0x000e64000804017f */
[----:B-1----:R-:W-:Y:S05]  /*eaa0*/  @!P2 BRA `(.L_x_10883) ;  /* 0x00000110009ca947 */ /* 0x002fea0003800000 */
.L_x_10882:
[----:B------:R-:W-:Y:S05]  /*eab0*/  BSYNC B2 ;  /* 0x0000000000027941 */ /* 0x000fea0003800000 */
.L_x_10881:
[----:B01----:R-:W-:Y:S01]  /*eac0*/  VIADD R7, R16, 0x3000 ;  /* 0x0000300010077836 */ /* 0x003fe20000000000 */
[----:B------:R-:W-:-:S04]  /*ead0*/  WARPGROUP.ARRIVE ;  /* 0x00000000000079c5 */ /* 0x000fc80000000000 */
[----:B------:R-:W-:-:S04]  /*eae0*/  SHF.R.U32.HI R7, RZ, 0x4, R7 ;  /* 0x00000004ff077819 */ /* 0x000fc80000011607 */
[----:B------:R-:W-:-:S04]  /*eaf0*/  LOP3.LUT R7, R7, 0x3fff, RZ, 0xc0, !PT ;  /* 0x00003fff07077812 */ /* 0x000fc800078ec0ff */
[----:B------:R-:W-:-:S05]  /*eb00*/  LOP3.LUT R7, R7, 0x10000, RZ, 0xfc, !PT ;  /* 0x0001000007077812 */ /* 0x000fca00078efcff */
[----:B------:R-:W-:Y:S02]  /*eb10*/  IMAD R6, R6, 0x300, R7 ;  /* 0x0000030006067824 */ /* 0x000fe400078e0207 */
[----:B------:R-:W-:-:S03]  /*eb20*/  IMAD.MOV.U32 R7, RZ, RZ, 0x40000040 ;  /* 0x40000040ff077424 */ /* 0x000fc600078e00ff */
[----:B------:R-:W-:Y:S02]  /*eb30*/  R2UR UR6, R6 ;  /* 0x00000000060672ca */ /* 0x000fe400000e0000 */
[----:B------:R-:W-:-:S13]  /*eb40*/  R2UR UR7, R7 ;  /* 0x00000000070772ca */ /* 0x000fda00000e0000 */
[----:B------:R-:W-:Y:S01]  /*eb50*/  QGMMA.64x96x32.F32.E4M3.E4M3 R88, R148, gdesc[UR4], R88, gsb0 ;  /* 0x0160000494587df3 */ /* 0x000fe20008000858 */
[----:B------:R-:W-:Y:S02]  /*eb60*/  VIADD R10, R6, 0x2 ;  /* 0x00000002060a7836 */ /* 0x000fe40000000000 */
[----:B------:R-:W-:-:S03]  /*eb70*/  IMAD.MOV.U32 R11, RZ, RZ, 0x40000040 ;  /* 0x40000040ff0b7424 */ /* 0x000fc600078e00ff */
[----:B------:R-:W-:Y:S02]  /*eb80*/  R2UR UR6, R10 ;  /* 0x000000000a0672ca */ /* 0x000fe400000e0000 */
[----:B------:R-:W-:Y:S01]  /*eb90*/  R2UR UR7, R11 ;  /* 0x000000000b0772ca */ /* 0x000fe200000e0000 */
[----:B------:R-:W-:Y:S02]  /*eba0*/  WARPGROUP.DEPBAR.LE gsb0, 0x0 ;  /* 0x00008000000079c5 */ /* 0x000fe40000010000 */
[----:B------:R-:W-:Y:S01]  /*ebb0*/  WARPGROUP.ARRIVE ;  /* 0x00000000000079c5 */ /* 0x000fe20000000000 */
[----:B------:R-:W2:Y:S04]  /*ebc0*/  LDL R148, [R1+0x38] ;  /* 0x0000380001947983 */ /* 0x000ea80000100800 */
[----:B------:R-:W3:Y:S05]  /*ebd0*/  LDL R149, [R1+0x24] ;  /* 0x0000240001957983 */ /* 0x000eea0000100800 */
[----:B------:R-:W-:Y:S01]  /*ebe0*/  QGMMA.64x96x32.F32.E4M3.E4M3 R88, R144, gdesc[UR4], R88, gsb0 ;  /* 0x0160000490587df3 */ /* 0x000fe20008000858 */
[----:B------:R-:W3:Y:S04]  /*ebf0*/  LDL R150, [R1+0x28] ;  /* 0x0000280001967983 */ /* 0x000ee80000100800 */
[----:B------:R-:W4:Y:S01]  /*ec00*/  LDL R151, [R1+0x20] ;  /* 0x0000200001977983 */ /* 0x000f220000100800 */
[----:B------:R-:W-:-:S03]  /*ec10*/  WARPGROUP.DEPBAR.LE gsb0, 0x0 ;  /* 0x00008000000079c5 */ /* 0x000fc60000010000 */
[----:B------:R-:W2:Y:S01]  /*ec20*/  LDL R147, [R1+0x1c] ;  /* 0x00001c0001937983 */ /* 0x000ea20000100800 */
[----:B------:R-:W-:Y:S01]  /*ec30*/  VIADD R10, R6, 0x4 ;  /* 0x00000004060a7836 */ /* 0x000fe20000000000 */
[----:B------:R-:W-:Y:S01]  /*ec40*/  WARPGROUP.ARRIVE ;  /* 0x00000000000079c5 */ /* 0x000fe20000000000 */
[----:B------:R-:W-:Y:S02]  /*ec50*/  IMAD.MOV.U32 R11, RZ, RZ, 0x40000040 ;  /* 0x40000040ff0b7424 */ /* 0x000fe400078e00ff */
[----:B------:R-:W-:Y:S01]  /*ec60*/  FMUL.FTZ R58, R2, R58 ;  /* 0x0000003a023a7220 */ /* 0x000fe20000410000 */
[----:B------:R-:W-:Y:S01]  /*ec70*/  VIADD R6, R6, 0x6 ;  /* 0x0000000606067836 */ /* 0x000fe20000000000 */
        /* <DEDUP_REMOVED lines=12> */
[----:B------:R-:W0:Y:S01]  /*ed40*/  @P0 LDC R54, c[0x0][0x44c] ;  /* 0x00011300ff360b82 */ /* 0x000e220000000800 */
        /* <DEDUP_REMOVED lines=15> */
[----:B------:R-:W1:Y:S01]  /*ee40*/  @P0 LDC R53, c[0x0][0x450] ;  /* 0x00011400ff350b82 */ /* 0x000e620000000800 */
        /* <DEDUP_REMOVED lines=47> */
[----:B------:R-:W-:Y:S07]  /*f140*/  QGMMA.64x96x32.F32.E4M3.E4M3 R88, R136, gdesc[UR4], R88, gsb0 ;  /* 0x0160000488587df3 */ /* 0x000fee0008000858 */
        /* <DEDUP_REMOVED lines=13> */
[----:B------:R-:W-:-:S07]  /*f220*/  WARPGROUP.DEPBAR.LE gsb0, 0x0 ;  /* 0x00008000000079c5 */ /* 0x000fce0000010000 */
[----:B------:R-:W-:Y:S08]  /*f230*/  MUFU.TANH R33, R33 ;  /* 0x0000002100217308 */ /* 0x000ff00000002400 */
[----:B------:R-:W-:Y:S08]  /*f240*/  MUFU.TANH R7, R7 ;  /* 0x0000000700077308 */ /* 0x000ff00000002400 */
[----:B------:R-:W-:Y:S08]  /*f250*/  MUFU.TANH R43, R43 ;  /* 0x0000002b002b7308 */ /* 0x000ff00000002400 */
[----:B------:R-:W-:Y:S08]  /*f260*/  MUFU.TANH R84, R84 ;  /* 0x0000005400547308 */ /* 0x000ff00000002400 */
[----:B------:R-:W-:Y:S08]  /*f270*/  MUFU.TANH R25, R25 ;  /* 0x0000001900197308 */ /* 0x000ff00000002400 */
[----:B------:R-:W-:Y:S08]  /*f280*/  MUFU.TANH R80, R80 ;  /* 0x0000005000507308 */ /* 0x000ff00000002400 */
[----:B------:R-:W-:Y:S01]  /*f290*/  MUFU.TANH R26, R26 ;  /* 0x0000001a001a7308 */ /* 0x000fe20000002400 */
[----:B--2---:R-:W-:-:S04]  /*f2a0*/  IMAD.IADD R56, R148, 0x1, R147 ;  /* 0x0000000194387824 */ /* 0x004fc800078e0293 */
[----:B0-----:R-:W-:-:S03]  /*f2b0*/  @P0 IMAD.HI.U32 R54, R56, R54, RZ ;  /* 0x0000003638360227 */ /* 0x001fc600078e00ff */
[----:B------:R-:W-:Y:S02]  /*f2c0*/  MUFU.TANH R29, R29 ;  /* 0x0000001d001d7308 */ /* 0x000fe40000002400 */
[----:B-1----:R-:W-:Y:S01]  /*f2d0*/  @P0 SHF.R.U32.HI R56, RZ, R53, R54 ;  /* 0x00000035ff380219 */ /* 0x002fe20000011636 */
[C---:B------:R-:W-:Y:S01]  /*f2e0*/  FMUL.FTZ R54, R2.reuse, R59 ;  /* 0x0000003b02367220 */ /* 0x040fe20000410000 */
[----:B------:R-:W-:-:S03]  /*f2f0*/  FMUL.FTZ R59, R2, R61 ;  /* 0x0000003d023b7220 */ /* 0x000fc60000410000 */
[----:B------:R-:W0:Y:S01]  /*f300*/  SHFL.IDX PT, R136, R56, RZ, 0x1c1f ;  /* 0x001c1fff38887589 */ /* 0x000e2200000e0000 */
[----:B------:R1:W-:Y:S08]  /*f310*/  MUFU.TANH R53, R58 ;  /* 0x0000003a00357308 */ /* 0x0003f00000002400 */
[----:B------:R-:W-:Y:S01]  /*f320*/  MUFU.TANH R59, R59 ;  /* 0x0000003b003b7308 */ /* 0x000fe20000002400 */
[----:B-1----:R-:W-:Y:S01]  /*f330*/  FMUL.FTZ R58, R2, R60 ;  /* 0x0000003c023a7220 */ /* 0x002fe20000410000 */
[----:B------:R-:W-:-:S04]  /*f340*/  IMAD.MOV.U32 R60, RZ, RZ, -0x80 ;  /* 0xffffff80ff3c7424 */ /* 0x000fc800078e00ff */
[----:B------:R-:W-:Y:S02]  /*f350*/  IMAD R60, R15, R60, 0x1 ;  /* 0x000000010f3c7424 */ /* 0x000fe400078e023c */
[----:B------:R-:W1:Y:S03]  /*f360*/  MUFU.TANH R58, R58 ;  /* 0x0000003a003a7308 */ /* 0x000e660000002400 */
[----:B---3--:R-:W-:-:S05]  /*f370*/  IADD3 R60, R150, R60, -R149 ;  /* 0x0000003c963c7210 */ /* 0x008fca0007ffe895 */
[----:B----4-:R-:W-:Y:S01]  /*f380*/  IMAD.IADD R60, R60, 0x1, -R151 ;  /* 0x000000013c3c7824 */ /* 0x010fe200078e0a97 */
[----:B------:R-:W-:Y:S01]  /*f390*/  MUFU.TANH R30, R30 ;  /* 0x0000001e001e7308 */ /* 0x000fe20000002400 */
[----:B------:R-:W2:Y:S02]  /*f3a0*/  S2R R151, SR_TID.X ;  /* 0x0000000000977919 */ /* 0x000ea40000002100 */
[----:B0-----:R-:W-:-:S05]  /*f3b0*/  IMAD.IADD R61, R60, 0x1, R136 ;  /* 0x000000013c3d7824 */ /* 0x001fca00078e0288 */
[C---:B------:R-:W-:Y:S01]  /*f3c0*/  ISETP.GT.AND P2, PT, R61.reuse, RZ, PT ;  /* 0x000000ff3d00720c */ /* 0x040fe20003f44270 */
[----:B------:R-:W-:Y:S01]  /*f3d0*/  MUFU.TANH R34, R34 ;  /* 0x0000002200227308 */ /* 0x000fe20000002400 */
[C---:B------:R-:W-:Y:S02]  /*f3e0*/  ISETP.GT.AND P3, PT, R61.reuse, 0x1, PT ;  /* 0x000000013d00780c */ /* 0x040fe40003f64270 */
[----:B-----5:R-:W-:Y:S02]  /*f3f0*/  FSEL R6, R6, -INF , P2 ;  /* 0xff80000006067808 */ /* 0x020fe40001000000 */
        /* <DEDUP_REMOVED lines=9> */
[----:B------:R-:W-:Y:S02]  /*f490*/  FSEL R27, R27, -INF , P3 ;  /* 0xff8000001b1b7808 */ /* 0x000fe40001800000 */
[----:B------:R-:W-:-:S02]  /*f4a0*/  FMNMX.FTZ R65, R24, R65, !PT ;  /* 0x0000004118417209 */ /* 0x000fc40007810000 */
[----:B------:R-:W-:Y:S01]  /*f4b0*/  ISETP.GT.AND P3, PT, R61, 0x11, PT ;  /* 0x000000113d00780c */ /* 0x000fe20003f64270 */
[----:B------:R-:W-:Y:S01]  /*f4c0*/  MUFU.TANH R41, R41 ;  /* 0x0000002900297308 */ /* 0x000fe20000002400 */
[----:B------:R-:W-:Y:S02]  /*f4d0*/  FSEL R28, R28, -INF , P2 ;  /* 0xff8000001c1c7808 */ /* 0x000fe40001000000 */
[----:B------:R-:W-:Y:S02]  /*f4e0*/  FMNMX.FTZ R65, R27, R65, !PT ;  /* 0x000000411b417209 */ /* 0x000fe40007810000 */
[----:B------:R-:W-:Y:S02]  /*f4f0*/  ISETP.GT.AND P2, PT, R61, 0x18, PT ;  /* 0x000000183d00780c */ /* 0x000fe40003f44270 */
[----:B------:R-:W-:Y:S01]  /*f500*/  FSEL R31, R31, -INF , P3 ;  /* 0xff8000001f1f7808 */ /* 0x000fe20001800000 */
[----:B------:R-:W-:Y:S01]  /*f510*/  MUFU.TANH R45, R45 ;  /* 0x0000002d002d7308 */ /* 0x000fe20000002400 */
[----:B------:R-:W-:-:S02]  /*f520*/  FMNMX.FTZ R65, R28, R65, !PT ;  /* 0x000000411c417209 */ /* 0x000fc40007810000 */
[----:B------:R-:W-:Y:S02]  /*f530*/  ISETP.GT.AND P3, PT, R61, 0x19, PT ;  /* 0x000000193d00780c */ /* 0x000fe40003f64270 */
        /* <DEDUP_REMOVED lines=17> */
[----:B------:R-:W-:Y:S01]  /*f650*/  FMUL.FTZ R65, R2, R77 ;  /* 0x0000004d02417220 */ /* 0x000fe20000410000 */
[----:B------:R-:W-:Y:S01]  /*f660*/  ISETP.GT.AND P2, PT, R61, 0x30, PT ;  /* 0x000000303d00780c */ /* 0x000fe20003f44270 */
[----:B------:R-:W-:Y:S01]  /*f670*/  MUFU.TANH R54, R54 ;  /* 0x0000003600367308 */ /* 0x000fe20000002400 */
[----:B------:R-:W-:Y:S02]  /*f680*/  FSEL R77, R42, -INF , P3 ;  /* 0xff8000002a4d7808 */ /* 0x000fe40001800000 */
        /* <DEDUP_REMOVED lines=25> */
[----:B-1----:R-:W-:Y:S02]  /*f820*/  FSEL R58, R58, -INF , P2 ;  /* 0xff8000003a3a7808 */ /* 0x002fe40001000000 */
[----:B------:R-:W-:Y:S02]  /*f830*/  FMNMX.FTZ R136, R55, R136, !PT ;  /* 0x0000008837887209 */ /* 0x000fe40007810000 */
[----:B------:R-:W-:Y:S01]  /*f840*/  FSEL R59, R59, -INF , P4 ;  /* 0xff8000003b3b7808 */ /* 0x000fe20002000000 */
[----:B------:R-:W-:Y:S01]  /*f850*/  MUFU.TANH R71, R71 ;  /* 0x0000004700477308 */ /* 0x000fe20000002400 */
[----:B------:R-:W-:Y:S02]  /*f860*/  FMNMX.FTZ R136, R58, R136, !PT ;  /* 0x000000883a887209 */ /* 0x000fe40007810000 */
[----:B------:R-:W-:Y:S02]  /*f870*/  ISETP.GT.AND P5, PT, R61, 0x50, PT ;  /* 0x000000503d00780c */ /* 0x000fe40003fa4270 */
[----:B------:R-:W-:-:S02]  /*f880*/  FMNMX.FTZ R136, R59, R136, !PT ;  /* 0x000000883b887209 */ /* 0x000fc40007810000 */
[----:B------:R-:W-:Y:S01]  /*f890*/  FSEL R62, R62, -INF , P5 ;  /* 0xff8000003e3e7808 */ /* 0x000fe20002800000 */
[----:B------:R-:W-:Y:S01]  /*f8a0*/  MUFU.TANH R74, R74 ;  /* 0x0000004a004a7308 */ /* 0x000fe20000002400 */
[C---:B------:R-:W-:Y:S02]  /*f8b0*/  ISETP.GT.AND P3, PT, R61.reuse, 0x51, PT ;  /* 0x000000513d00780c */ /* 0x040fe40003f64270 */
[----:B------:R-:W-:Y:S02]  /*f8c0*/  FMNMX.FTZ R42, R62, R136, !PT ;  /* 0x000000883e2a7209 */ /* 0x000fe40007810000 */
[----:B------:R1:W3:Y:S01]  /*f8d0*/  SHFL.IDX PT, R136, R56, 0x1, 0x1c1f ;  /* 0x003c1f0038887f89 */ /* 0x0002e200000e0000 */
[C---:B------:R-:W-:Y:S02]  /*f8e0*/  ISETP.GT.AND P2, PT, R61.reuse, 0x58, PT ;  /* 0x000000583d00780c */ /* 0x040fe40003f44270 */
[----:B------:R-:W-:Y:S01]  /*f8f0*/  FSEL R64, R64, -INF , P3 ;  /* 0xff80000040407808 */ /* 0x000fe20001800000 */
[----:B------:R-:W-:Y:S01]  /*f900*/  MUFU.TANH R75, R75 ;  /* 0x0000004b004b7308 */ /* 0x000fe20000002400 */
[----:B------:R-:W-:-:S02]  /*f910*/  ISETP.GT.AND P6, PT, R61, 0x59, PT ;  /* 0x000000593d00780c */ /* 0x000fc40003fc4270 */
[----:B------:R-:W-:Y:S01]  /*f920*/  FSEL R68, R68, -INF , P2 ;  /* 0xff80000044447808 */ /* 0x000fe20001000000 */
[----:B-1----:R-:W-:Y:S01]  /*f930*/  FMUL.FTZ R56, R2, R79 ;  /* 0x0000004f02387220 */ /* 0x002fe20000410000 */
        /* <DEDUP_REMOVED lines=8> */
[----:B------:R-:W-:-:S02]  /*f9c0*/  ISETP.GT.AND P4, PT, R61, 0x61, PT ;  /* 0x000000613d00780c */ /* 0x000fc40003f84270 */
[----:B------:R-:W-:Y:S02]  /*f9d0*/  ISETP.GT.AND P3, PT, R61, 0x68, PT ;  /* 0x000000683d00780c */ /* 0x000fe40003f64270 */
[----:B------:R-:W-:Y:S02]  /*f9e0*/  FSEL R72, R72, -INF , P5 ;  /* 0xff80000048487808 */ /* 0x000fe40002800000 */
[----:B------:R-:W-:Y:S01]  /*f9f0*/  FMNMX.FTZ R42, R69, R42, !PT ;  /* 0x0000002a452a7209 */ /* 0x000fe20007810000 */
[----:B---3--:R-:W-:Y:S01]  /*fa00*/  IMAD.IADD R136, R60, 0x1, R136 ;  /* 0x000000013c887824 */ /* 0x008fe200078e0288 */
[----:B------:R-:W-:Y:S01]  /*fa10*/  FSEL R73, R73, -INF , P4 ;  /* 0xff80000049497808 */ /* 0x000fe20002000000 */
[----:B------:R-:W-:Y:S01]  /*fa20*/  MUFU.TANH R56, R56 ;  /* 0x0000003800387308 */ /* 0x000fe20000002400 */
[----:B------:R-:W-:Y:S01]  /*fa30*/  FSEL R76, R76, -INF , P3 ;  /* 0xff8000004c4c7808 */ /* 0x000fe20001800000 */
[----:B------:R-:W-:Y:S01]  /*fa40*/  FMUL.FTZ R60, R2, R87 ;  /* 0x00000057023c7220 */ /* 0x000fe20000410000 */
[----:B------:R-:W-:-:S02]  /*fa50*/  FMNMX.FTZ R42, R72, R42, !PT ;  /* 0x0000002a482a7209 */ /* 0x000fc40007810000 */
[C---:B------:R-:W-:Y:S02]  /*fa60*/  ISETP.GT.AND P2, PT, R61.reuse, 0x69, PT ;  /* 0x000000693d00780c */ /* 0x040fe40003f44270 */
[C---:B------:R-:W-:Y:S01]  /*fa70*/  ISETP.GT.AND P6, PT, R61.reuse, 0x70, PT ;  /* 0x000000703d00780c */ /* 0x040fe20003fc4270 */
[----:B------:R-:W-:Y:S01]  /*fa80*/  MUFU.TANH R79, R79 ;  /* 0x0000004f004f7308 */ /* 0x000fe20000002400 */
[C---:B------:R-:W-:Y:S02]  /*fa90*/  ISETP.GT.AND P5, PT, R61.reuse, 0x71, PT ;  /* 0x000000713d00780c */ /* 0x040fe40003fa4270 */
[C---:B------:R-:W-:Y:S02]  /*faa0*/  ISETP.GT.AND P4, PT, R61.reuse, 0x78, PT ;  /* 0x000000783d00780c */ /* 0x040fe40003f84270 */
[----:B------:R-:W-:Y:S01]  /*fab0*/  ISETP.GT.AND P3, PT, R61, 0x79, PT ;  /* 0x000000793d00780c */ /* 0x000fe20003f64270 */
[----:B------:R-:W-:Y:S01]  /*fac0*/  FMUL.FTZ R61, R2, R85 ;  /* 0x00000055023d7220 */ /* 0x000fe20000410000 */
[----:B------:R-:W-:Y:S01]  /*fad0*/  FMNMX.FTZ R85, R73, R42, !PT ;  /* 0x0000002a49557209 */ /* 0x000fe20007810000 */
[----:B------:R-:W-:Y:S01]  /*fae0*/  MUFU.TANH R82, R82 ;  /* 0x0000005200527308 */ /* 0x000fe20000002400 */
[----:B------:R-:W-:-:S02]  /*faf0*/  FSEL R81, R81, -INF , P5 ;  /* 0xff80000051517808 */ /* 0x000fc40002800000 */
[----:B------:R-:W-:Y:S02]  /*fb00*/  ISETP.GT.AND P5, PT, R136, RZ, PT ;  /* 0x000000ff8800720c */ /* 0x000fe40003fa4270 */
[----:B------:R-:W-:Y:S02]  /*fb10*/  FSEL R84, R84, -INF , P4 ;  /* 0xff80000054547808 */ /* 0x000fe40002000000 */
[----:B------:R-:W-:Y:S01]  /*fb20*/  FSEL R7, R7, -INF , P5 ;  /* 0xff80000007077808 */ /* 0x000fe20002800000 */
[----:B------:R0:W1:Y:S01]  /*fb30*/  MUFU.TANH R42, R61 ;  /* 0x0000003d002a7308 */ /* 0x0000620000002400 */
[----:B------:R-:W-:Y:S02]  /*fb40*/  ISETP.GT.AND P4, PT, R136, 0x9, PT ;  /* 0x000000098800780c */ /* 0x000fe40003f84270 */
[----:B------:R-:W-:Y:S02]  /*fb50*/  FSEL R80, R80, -INF , P6 ;  /* 0xff80000050507808 */ /* 0x000fe40003000000 */
[----:B------:R-:W-:-:S02]  /*fb60*/  ISETP.GT.AND P6, PT, R136, 0x10, PT ;  /* 0x000000108800780c */ /* 0x000fc40003fc4270 */
[----:B------:R-:W-:Y:S01]  /*fb70*/  FSEL R26, R26, -INF , P4 ;  /* 0xff8000001a1a7808 */ /* 0x000fe20002000000 */
[----:B------:R-:W-:Y:S01]  /*fb80*/  MUFU.TANH R83, R83 ;  /* 0x0000005300537308 */ /* 0x000fe20000002400 */
[----:B0-----:R-:W-:Y:S02]  /*fb90*/  FSEL R61, R65, -INF , P2 ;  /* 0xff800000413d7808 */ /* 0x001fe40001000000 */
[----:B------:R-:W-:Y:S02]  /*fba0*/  ISETP.GT.AND P2, PT, R136, 0x1, PT ;  /* 0x000000018800780c */ /* 0x000fe40003f44270 */
[----:B------:R-:W-:Y:S01]  /*fbb0*/  FMNMX.FTZ R65, R76, R85, !PT ;  /* 0x000000554c417209 */ /* 0x000fe20007810000 */
[----:B------:R-:W-:Y:S01]  /*fbc0*/  FMUL.FTZ R85, R2, R66 ;  /* 0x0000004202557220 */ /* 0x000fe20000410000 */
[----:B------:R-:W-:Y:S01]  /*fbd0*/  FSEL R11, R11, -INF , P2 ;  /* 0xff8000000b0b7808 */ /* 0x000fe20001000000 */
[----:B------:R-:W-:Y:S01]  /*fbe0*/  MUFU.TANH R60, R60 ;  /* 0x0000003c003c7308 */ /* 0x000fe20000002400 */
[----:B------:R-:W-:-:S02]  /*fbf0*/  ISETP.GT.AND P2, PT, R136, 0x18, PT ;  /* 0x000000188800780c */ /* 0x000fc40003f44270 */
[----:B-1----:R-:W-:Y:S02]  /*fc00*/  FSEL R66, R42, -INF , P3 ;  /* 0xff8000002a427808 */ /* 0x002fe40001800000 */
[----:B------:R-:W-:Y:S02]  /*fc10*/  FSEL R33, R33, -INF , P2 ;  /* 0xff80000021217808 */ /* 0x000fe40001000000 */
[C---:B------:R-:W-:Y:S01]  /*fc20*/  ISETP.GT.AND P2, PT, R136.reuse, 0x29, PT ;  /* 0x000000298800780c */ /* 0x040fe20003f44270 */
[----:B------:R-:W0:Y:S01]  /*fc30*/  MUFU.TANH R85, R85 ;  /* 0x0000005500557308 */ /* 0x000e220000002400 */
[----:B------:R-:W-:Y:S02]  /*fc40*/  ISETP.GT.AND P3, PT, R136, 0x8, PT ;  /* 0x000000088800780c */ /* 0x000fe40003f64270 */
[----:B------:R-:W-:Y:S02]  /*fc50*/  FSEL R86, R43, -INF , P2 ;  /* 0xff8000002b567808 */ /* 0x000fe40001000000 */
[----:B------:R-:W-:-:S02]  /*fc60*/  FMNMX.FTZ R43, R7, R12, !PT ;  /* 0x0000000c072b7209 */ /* 0x000fc40007810000 */
[----:B------:R-:W-:Y:S02]  /*fc70*/  FSEL R25, R25, -INF , P3 ;  /* 0xff80000019197808 */ /* 0x000fe40001800000 */
[----:B------:R-:W-:Y:S02]  /*fc80*/  FMNMX.FTZ R43, R11, R43, !PT ;  /* 0x0000002b0b2b7209 */ /* 0x000fe40007810000 */
[----:B------:R-:W-:Y:S02]  /*fc90*/  ISETP.GT.AND P5, PT, R136, 0x11, PT ;  /* 0x000000118800780c */ /* 0x000fe40003fa4270 */
[----:B------:R-:W-:Y:S02]  /*fca0*/  FMNMX.FTZ R43, R25, R43, !PT ;  /* 0x0000002b192b7209 */ /* 0x000fe40007810000 */
[----:B------:R-:W-:Y:S02]  /*fcb0*/  FSEL R29, R29, -INF , P6 ;  /* 0xff8000001d1d7808 */ /* 0x000fe40003000000 */
[----:B------:R-:W-:-:S02]  /*fcc0*/  FMNMX.FTZ R43, R26, R43, !PT ;  /* 0x0000002b1a2b7209 */ /* 0x000fc40007810000 */
[----:B------:R-:W-:Y:S02]  /*fcd0*/  FSEL R30, R30, -INF , P5 ;  /* 0xff8000001e1e7808 */ /* 0x000fe40002800000 */
[----:B------:R-:W-:Y:S02]  /*fce0*/  FMNMX.FTZ R43, R29, R43, !PT ;  /* 0x0000002b1d2b7209 */ /* 0x000fe40007810000 */
[----:B------:R-:W-:Y:S02]  /*fcf0*/  ISETP.GT.AND P3, PT, R136, 0x19, PT ;  /* 0x000000198800780c */ /* 0x000fe40003f64270 */
        /* <DEDUP_REMOVED lines=10> */
[----:B------:R-:W-:Y:S02]  /*fda0*/  FSEL R41, R41, -INF , P5 ;  /* 0xff80000029297808 */ /* 0x000fe40002800000 */
[----:B------:R-:W-:Y:S02]  /*fdb0*/  FMNMX.FTZ R43, R38, R43, !PT ;  /* 0x0000002b262b7209 */ /* 0x000fe40007810000 */
[C---:B------:R-:W-:Y:S02]  /*fdc0*/  ISETP.GT.AND P3, PT, R136.reuse, 0x30, PT ;  /* 0x000000308800780c */ /* 0x040fe40003f64270 */
        /* <DEDUP_REMOVED lines=26> */
[----:B0-----:R-:W-:Y:S02]  /*ff70*/  FSEL R85, R85, -INF , P3 ;  /* 0xff80000055557808 */ /* 0x001fe40001800000 */
[----:B------:R-:W-:Y:S02]  /*ff80*/  FMNMX.FTZ R43, R63, R43, !PT ;  /* 0x0000002b3f2b7209 */ /* 0x000fe40007810000 */
[C---:B------:R-:W-:Y:S02]  /*ff90*/  ISETP.GT.AND P6, PT, R136.reuse, 0x58, PT ;  /* 0x000000588800780c */ /* 0x040fe40003fc4270 */
        /* <DEDUP_REMOVED lines=17> */
[----:B------:R-:W-:Y:S02]  /*100b0*/  FMNMX.FTZ R65, R61, R65, !PT ;  /* 0x000000413d417209 */ /* 0x000fe40007810000 */
[----:B------:R-:W-:Y:S02]  /*100c0*/  ISETP.GT.AND P3, PT, R136, 0x70, PT ;  /* 0x000000708800780c */ /* 0x000fe40003f64270 */
[----:B------:R-:W-:Y:S02]  /*100d0*/  FSEL R56, R56, -INF , P5 ;  /* 0xff80000038387808 */ /* 0x000fe40002800000 */
[----:B------:R-:W-:-:S02]  /*100e0*/  FMNMX.FTZ R43, R78, R43, !PT ;  /* 0x0000002b4e2b7209 */ /* 0x000fc40007810000 */
[----:B------:R-:W-:Y:S02]  /*100f0*/  FMNMX.FTZ R65, R80, R65, !PT ;  /* 0x0000004150417209 */ /* 0x000fe40007810000 */
[----:B------:R-:W-:Y:S02]  /*10100*/  ISETP.GT.AND P4, PT, R136, 0x71, PT ;  /* 0x000000718800780c */ /* 0x000fe40003f84270 */
[----:B------:R-:W-:Y:S02]  /*10110*/  FSEL R79, R79, -INF , P3 ;  /* 0xff8000004f4f7808 */ /* 0x000fe40001800000 */
[----:B------:R-:W-:Y:S02]  /*10120*/  FMNMX.FTZ R43, R56, R43, !PT ;  /* 0x0000002b382b7209 */ /* 0x000fe40007810000 */
        /* <DEDUP_REMOVED lines=9> */
[----:B------:R-:W-:Y:S02]  /*101c0*/  FSEL R60, R60, -INF , P5 ;  /* 0xff8000003c3c7808 */ /* 0x000fe40002800000 */
[----:B------:R-:W-:Y:S01]  /*101d0*/  FMNMX.FTZ R43, R83, R43, !PT ;  /* 0x0000002b532b7209 */ /* 0x000fe20007810000 */
[----:B------:R-:W0:Y:S01]  /*101e0*/  SHFL.BFLY PT, R42, R65, 0x2, 0x1f ;  /* 0x0c401f00412a7f89 */ /* 0x000e2200000e0000 */
[----:B--2---:R-:W-:Y:S02]  /*101f0*/  LOP3.LUT R137, R151, 0x7f, RZ, 0xc0, !PT ;  /* 0x0000007f97897812 */ /* 0x004fe400078ec0ff */
[----:B------:R-:W-:-:S05]  /*10200*/  FMNMX.FTZ R43, R60, R43, !PT ;  /* 0x0000002b3c2b7209 */ /* 0x000fca0007810000 */
[----:B------:R-:W1:Y:S01]  /*10210*/  SHFL.BFLY PT, R136, R43, 0x2, 0x1f ;  /* 0x0c401f002b887f89 */ /* 0x000e6200000e0000 */
[----:B0-----:R-:W-:-:S05]  /*10220*/  FMNMX.FTZ R42, R65, R42, !PT ;  /* 0x0000002a412a7209 */ /* 0x001fca0007810000 */
[----:B------:R-:W0:Y:S01]  /*10230*/  SHFL.BFLY PT, R65, R42, 0x1, 0x1f ;  /* 0x0c201f002a417f89 */ /* 0x000e2200000e0000 */
[----:B-1----:R-:W-:-:S05]  /*10240*/  FMNMX.FTZ R43, R43, R136, !PT ;  /* 0x000000882b2b7209 */ /* 0x002fca0007810000 */
[----:B------:R-:W1:Y:S01]  /*10250*/  SHFL.BFLY PT, R136, R43, 0x1, 0x1f ;  /* 0x0c201f002b887f89 */ /* 0x000e6200000e0000 */
[----:B0-----:R-:W-:Y:S01]  /*10260*/  FMNMX.FTZ R65, R42, R65, !PT ;  /* 0x000000412a417209 */ /* 0x001fe20007810000 */
[----:B------:R-:W-:-:S03]  /*10270*/  IMAD.U32 R42, RZ, RZ, UR37 ;  /* 0x00000025ff2a7e24 */ /* 0x000fc6000f8e00ff */
[C---:B------:R-:W-:Y:S01]  /*10280*/  FSETP.NEU.FTZ.AND P2, PT, R65.reuse, -INF , PT ;  /* 0xff8000004100780b */ /* 0x040fe20003f5d000 */
[----:B------:R-:W-:-:S01]  /*10290*/  FFMA.FTZ R87, R65, R42, -8 ;  /* 0xc100000041577423 */ /* 0x000fc2000001002a */
[----:B-1----:R-:W-:-:S04]  /*102a0*/  FMNMX.FTZ R43, R43, R136, !PT ;  /* 0x000000882b2b7209 */ /* 0x002fc80007810000 */
[----:B------:R-:W-:Y:S02]  /*102b0*/  FSEL R87, R87, RZ, P2 ;  /* 0x000000ff57577208 */ /* 0x000fe40001000000 */
[C---:B------:R-:W-:Y:S01]  /*102c0*/  FSETP.NEU.FTZ.AND P3, PT, R43.reuse, -INF , PT ;  /* 0xff8000002b00780b */ /* 0x040fe20003f7d000 */
[-C--:B------:R-:W-:Y:S02]  /*102d0*/  FFMA.FTZ R136, R43, R42.reuse, -8 ;  /* 0xc10000002b887423 */ /* 0x080fe4000001002a */
        /* <DEDUP_REMOVED lines=32> */
[----:B------:R-:W-:Y:S01]  /*104e0*/  FSEL R87, R136, RZ, P3 ;  /* 0x000000ff88577208 */ /* 0x000fe20001800000 */
[----:B------:R-:W-:Y:S01]  /*104f0*/  MUFU.EX2 R6, R6 ;  /* 0x0000000600067308 */ /* 0x000fe20000000800 */
[----:B------:R-:W-:-:S02]  /*10500*/  FSEL R136, R65, RZ, P2 ;  /* 0x000000ff41887208 */ /* 0x000fc40001000000 */
[----:B------:R-:W-:Y:S01]  /*10510*/  ISETP.NE.AND P2, PT, R137, RZ, PT ;  /* 0x000000ff8900720c */ /* 0x000fe20003f45270 */
[----:B------:R-:W-:-:S01]  /*10520*/  FFMA.FTZ R7, R7, R42, -R87 ;  /* 0x0000002a07077223 */ /* 0x000fc20000010857 */
[----:B------:R-:W-:Y:S01]  /*10530*/  FFMA.FTZ R11, R11, R42, -R87 ;  /* 0x0000002a0b0b7223 */ /* 0x000fe20000010857 */
[----:B------:R-:W-:-:S01]  /*10540*/  FADD.FTZ R136, -R136, R13 ;  /* 0x0000000d88887221 */ /* 0x000fc20000010100 */
[-CC-:B------:R-:W-:Y:S01]  /*10550*/  FFMA.FTZ R13, R50, R42.reuse, -R87.reuse ;  /* 0x0000002a320d7223 */ /* 0x180fe20000010857 */
[----:B------:R-:W-:Y:S01]  /*10560*/  FSEL R50, R43, RZ, P3 ;  /* 0x000000ff2b327208 */ /* 0x000fe20001800000 */
[-CC-:B------:R-:W-:Y:S01]  /*10570*/  FFMA.FTZ R25, R25, R42.reuse, -R87.reuse ;  /* 0x0000002a19197223 */ /* 0x180fe20000010857 */
[----:B------:R-:W-:Y:S01]  /*10580*/  MUFU.EX2 R7, R7 ;  /* 0x0000000700077308 */ /* 0x000fe20000000800 */
[----:B------:R-:W-:-:S01]  /*10590*/  FFMA.FTZ R26, R26, R42, -R87 ;  /* 0x0000002a1a1a7223 */ /* 0x000fc20000010857 */
[----:B------:R-:W-:Y:S01]  /*105a0*/  FFMA.FTZ R29, R29, R42, -R87 ;  /* 0x0000002a1d1d7223 */ /* 0x000fe20000010857 */
[----:B------:R-:W-:-:S01]  /*105b0*/  FADD.FTZ R12, -R50, R12 ;  /* 0x0000000c320c7221 */ /* 0x000fc20000010100 */
[-C--:B------:R-:W-:Y:S01]  /*105c0*/  FMUL.FTZ R50, R136, R42.reuse ;  /* 0x0000002a88327220 */ /* 0x080fe20000410000 */
[----:B------:R-:W-:-:S01]  /*105d0*/  FFMA.FTZ R30, R30, R42, -R87 ;  /* 0x0000002a1e1e7223 */ /* 0x000fc20000010857 */
[-CC-:B------:R-:W-:Y:S01]  /*105e0*/  FFMA.FTZ R33, R33, R42.reuse, -R87.reuse ;  /* 0x0000002a21217223 */ /* 0x180fe20000010857 */
        /* <DEDUP_REMOVED lines=29> */
[----:B------:R-:W-:Y:S01]  /*107c0*/  FFMA.FTZ R60, R60, R42, -R87 ;  /* 0x0000002a3c3c7223 */ /* 0x000fe20000010857 */
[----:B------:R-:W-:-:S01]  /*107d0*/  FADD.FTZ R3, R10, R3 ;  /* 0x000000030a037221 */ /* 0x000fc20000010000 */
[----:B------:R-:W-:-:S02]  /*107e0*/  @!P2 VIADD R14, R14, 0x19c40 ;  /* 0x00019c400e0ea836 */ /* 0x000fc40000000000 */
[----:B------:R-:W0:Y:S01]  /*107f0*/  MUFU.EX2 R24, R24 ;  /* 0x0000001800187308 */ /* 0x000e220000000800 */
[----:B-1----:R-:W-:-:S02]  /*10800*/  FFMA.FTZ R0, R12, R0, R7 ;  /* 0x000000000c007223 */ /* 0x002fc40000010007 */
        /* <DEDUP_REMOVED lines=124> */
.L_x_10884:
        /* <DEDUP_REMOVED lines=64> */
[----:B------:R-:W-:Y:S01]  /*113d0*/  F2FP.SATFINITE.E4M3.F32.PACK_AB_MERGE_C R60, R60, R83, RZ ;  /* 0x000000533c3c723e */ /* 0x000fe200048070ff */
[-C--:B------:R-:W-:Y:S01]  /*113e0*/  FMUL.FTZ R97, R97, R50.reuse ;  /* 0x0000003261617220 */ /* 0x080fe20000410000 */
[-C--:B------:R-:W-:Y:S01]  /*113f0*/  FMUL.FTZ R100, R100, R50.reuse ;  /* 0x0000003264647220 */ /* 0x080fe20000410000 */
        /* <DEDUP_REMOVED lines=40> */
[----:B------:R-:W-:Y:S05]  /*11680*/  BSYNC B1 ;  /* 0x0000000000017941 */ /* 0x000fea0003800000 */
.L_x_10873:
[----:B------:R-:W-:Y:S05]  /*11690*/  BSYNC B0 ;  /* 0x0000000000007941 */ /* 0x000fea0003800000 */
.L_x_10872:
        /* <DEDUP_REMOVED lines=8> */
.L_x_10899:
[----:B------:R-:W-:-:S05]  /*11720*/  VIADD R18, R6, 0x1 ;  /* 0x0000000106127836 */ /* 0x000fca0000000000 */
[----:B------:R-:W-:-:S04]  /*11730*/  ISETP.NE.AND P0, PT, R18, 0x2, PT ;  /* 0x000000021200780c */ /* 0x000fc80003f05270 */
[----:B------:R-:W-:Y:S02]  /*11740*/  SEL R152, RZ, 0x1, P0 ;  /* 0x00000001ff987807 */ /* 0x000fe40000000000 */
[----:B------:R-:W-:Y:S02]  /*11750*/  SEL R18, R18, RZ, P0 ;  /* 0x000000ff12127207 */ /* 0x000fe40000000000 */
[----:B------:R-:W-:Y:S01]  /*11760*/  LOP3.LUT R152, R7, R152, RZ, 0x3c, !PT ;  /* 0x0000009807987212 */ /* 0x000fe200078e3cff */
[----:B------:R-:W-:Y:S06]  /*11770*/  @!P1 BRA `(.L_x_10888) ;  /* 0x0000000000049947 */ /* 0x000fec0003800000 */
[----:B------:R-:W-:Y:S01]  /*11780*/  BPT.TRAP 0x1 ;  /* 0x000000040000795c */ /* 0x000fe20000300000 */
.L_x_10888:
[----:B------:R-:W-:Y:S01]  /*11790*/  IMAD R10, R18, 0x8, R16 ;  /* 0x00000008120a7824 */ /* 0x000fe200078e0210 */
[----:B------:R-:W-:-:S04]  /*117a0*/  SHF.L.U32 R11, R152, 0x1f, RZ ;  /* 0x0000001f980b7819 */ /* 0x000fc800000006ff */
[----:B------:R0:W1:Y:S01]  /*117b0*/  SYNCS.PHASECHK.TRANS64.TRYWAIT P0, [R10+URZ+0x19c30], R11 ;  /* 0x019c300b0a0075a7 */ /* 0x000062000800017f */
[----:B------:R-:W-:Y:S05]  /*117c0*/  @!P1 BRA `(.L_x_10889) ;  /* 0x0000000000049947 */ /* 0x000fea0003800000 */
[----:B------:R-:W-:Y:S01]  /*117d0*/  BPT.TRAP 0x1 ;  /* 0x000000040000795c */ /* 0x000fe20000300000 */
.L_x_10889:
[----:B------:R-:W-:Y:S01]  /*117e0*/  BSSY B1, `(.L_x_10890) ;  /* 0x0000006000017945 */ /* 0x000fe20003800000 */
[----:B------:R-:W-:Y:S02]  /*117f0*/  IMAD R24, R18, 0x300, R21 ;  /* 0x0000030012187824 */ /* 0x000fe400078e0215 */
[----:B------:R-:W-:Y:S01]  /*11800*/  IMAD.MOV.U32 R25, RZ, RZ, -0x3ffffff0 ;  /* 0xc0000010ff197424 */ /* 0x000fe200078e00ff */
[----:B-1----:R-:W-:Y:S06]  /*11810*/  @P0 BRA `(.L_x_10891) ;  /* 0x0000000000080947 */ /* 0x002fec0003800000 */
[----:B------:R-:W1:Y:S02]  /*11820*/  SYNCS.PHASECHK.TRANS64.TRYWAIT P0, [R10+URZ+0x19c30], R11 ;  /* 0x019c300b0a0075a7 */ /* 0x000e64000800017f */
[----:B-1----:R-:W-:Y:S05]  /*11830*/  @!P0 BRA `(.L_x_10892) ;  /* 0x000000e4004c8947 */ /* 0x002fea0003800000 */
.L_x_10891:
[----:B------:R-:W-:Y:S05]  /*11840*/  BSYNC B1 ;  /* 0x0000000000017941 */ /* 0x000fea0003800000 */
.L_x_10890:
        /* <DEDUP_REMOVED lines=28> */
.L_x_10893:
[----:B------:R-:W-:Y:S01]  /*11a10*/  SHF.L.U32 R7, R7, 0x1f, RZ ;  /* 0x0000001f07077819 */ /* 0x000fe200000006ff */
[----:B------:R-:W-:-:S04]  /*11a20*/  IMAD R14, R6, 0x8, R16 ;  /* 0x00000008060e7824 */ /* 0x000fc800078e0210 */
[----:B------:R0:W1:Y:S01]  /*11a30*/  SYNCS.PHASECHK.TRANS64.TRYWAIT P0, [R14+URZ+0x19c50], R7 ;  /* 0x019c50070e0075a7 */ /* 0x000062000800017f */
[----:B------:R-:W-:Y:S05]  /*11a40*/  @!P1 BRA `(.L_x_10894) ;  /* 0x0000000000049947 */ /* 0x000fea0003800000 */
[----:B------:R-:W-:Y:S01]  /*11a50*/  BPT.TRAP 0x1 ;  /* 0x000000040000795c */ /* 0x000fe20000300000 */
.L_x_10894:
[----:B------:R-:W-:Y:S04]  /*11a60*/  BSSY B1, `(.L_x_10895) ;  /* 0x0000004000017945 */ /* 0x000fe80003800000 */
[----:B-1----:R-:W-:Y:S05]  /*11a70*/  @P0 BRA `(.L_x_10896) ;  /* 0x0000000000080947 */ /* 0x002fea0003800000 */
[----:B------:R-:W1:Y:S02]  /*11a80*/  SYNCS.PHASECHK.TRANS64.TRYWAIT P0, [R14+URZ+0x19c50], R7 ;  /* 0x019c50070e0075a7 */ /* 0x000e64000800017f */
[----:B-1----:R-:W-:Y:S05]  /*11a90*/  @!P0 BRA `(.L_x_10897) ;  /* 0x000000e000c88947 */ /* 0x002fea0003800000 */
.L_x_10896:
[----:B------:R-:W-:Y:S05]  /*11aa0*/  BSYNC B1 ;  /* 0x0000000000017941 */ /* 0x000fea0003800000 */
.L_x_10895:
        /* <DEDUP_REMOVED lines=8> */
[----:B------:R-:W-:Y:S01]  /*11b30*/  FMUL.FTZ R39, R2, R43 ;  /* 0x0000002b02277220 */ /* 0x000fe20000410000 */
[----:B------:R-:W-:Y:S01]  /*11b40*/  LOP3.LUT R7, R7, 0x3fff, RZ, 0xc0, !PT ;  /* 0x00003fff07077812 */ /* 0x000fe200078ec0ff */
[----:B------:R-:W-:Y:S03]  /*11b50*/  MUFU.TANH R20, R20 ;  /* 0x0000001400147308 */ /* 0x000fe60000002400 */
[----:B------:R-:W-:-:S05]  /*11b60*/  LOP3.LUT R7, R7, 0x10000, RZ, 0xfc, !PT ;  /* 0x0001000007077812 */ /* 0x000fca00078efcff */
[----:B------:R-:W-:Y:S01]  /*11b70*/  IMAD R6, R6, 0x300, R7 ;  /* 0x0000030006067824 */ /* 0x000fe200078e0207 */
[----:B------:R-:W-:Y:S01]  /*11b80*/  MUFU.TANH R27, R27 ;  /* 0x0000001b001b7308 */ /* 0x000fe20000002400 */
[----:B------:R-:W-:Y:S02]  /*11b90*/  IMAD.MOV.U32 R7, RZ, RZ, 0x40000040 ;  /* 0x40000040ff077424 */ /* 0x000fe400078e00ff */
[C---:B------:R-:W-:Y:S01]  /*11ba0*/  VIADD R10, R6.reuse, 0x2 ;  /* 0x00000002060a7836 */ /* 0x040fe20000000000 */
[----:B------:R-:W-:Y:S02]  /*11bb0*/  R2UR UR6, R6 ;  /* 0x00000000060672ca */ /* 0x000fe400000e0000 */
        /* <DEDUP_REMOVED lines=13> */
[----:B------:R-:W-:Y:S01]  /*11c90*/  QGMMA.64x96x32.F32.E4M3.E4M3 R88, R148, gdesc[UR4], R88, gsb0 ;  /* 0x0160000494587df3 */ /* 0x000fe20008000858 */
[----:B------:R-:W-:Y:S01]  /*11ca0*/  R2UR UR6, R10 ;  /* 0x000000000a0672ca */ /* 0x000fe200000e0000 */
[----:B------:R-:W-:Y:S01]  /*11cb0*/  VIADD R10, R6, 0x4 ;  /* 0x00000004060a7836 */ /* 0x000fe20000000000 */
[----:B------:R-:W-:Y:S01]  /*11cc0*/  R2UR UR7, R11 ;  /* 0x000000000b0772ca */ /* 0x000fe200000e0000 */
[----:B------:R-:W-:Y:S01]  /*11cd0*/  IMAD.MOV.U32 R11, RZ, RZ, 0x40000040 ;  /* 0x40000040ff0b7424 */ /* 0x000fe200078e00ff */
        /* <DEDUP_REMOVED lines=73> */
[----:B------:R-:W-:Y:S01]  /*12170*/  FMUL.FTZ R63, R2, R65 ;  /* 0x00000041023f7220 */ /* 0x000fe20000410000 */
[----:B0-----:R-:W-:-:S02]  /*12180*/  LOP3.LUT R151, R151, 0x7f, RZ, 0xc0, !PT ;  /* 0x0000007f97977812 */ /* 0x001fc400078ec0ff */
[----:B------:R-:W-:Y:S02]  /*12190*/  FMNMX.FTZ R43, R24, R43, !PT ;  /* 0x0000002b182b7209 */ /* 0x000fe40007810000 */
[----:B------:R-:W0:Y:S01]  /*121a0*/  MUFU.TANH R26, R26 ;  /* 0x0000001a001a7308 */ /* 0x000e220000002400 */
[----:B--2---:R-:W-:Y:S02]  /*121b0*/  FMNMX.FTZ R42, R11, R12, !PT ;  /* 0x0000000c0b2a7209 */ /* 0x004fe40007810000 */
[----:B------:R-:W-:Y:S02]  /*121c0*/  ISETP.NE.AND P0, PT, R151, RZ, PT ;  /* 0x000000ff9700720c */ /* 0x000fe40003f05270 */
[----:B------:R-:W-:-:S03]  /*121d0*/  FMNMX.FTZ R42, R20, R42, !PT ;  /* 0x0000002a142a7209 */ /* 0x000fc60007810000 */
[----:B------:R-:W1:Y:S01]  /*121e0*/  MUFU.TANH R29, R29 ;  /* 0x0000001d001d7308 */ /* 0x000e620000002400 */
[----:B---3--:R-:W-:-:S04]  /*121f0*/  FMNMX.FTZ R43, R25, R43, !PT ;  /* 0x0000002b192b7209 */ /* 0x008fc80007810000 */
        /* <DEDUP_REMOVED lines=23> */
[----:B------:R-:W-:Y:S02]  /*12370*/  FMNMX.FTZ R42, R44, R42, !PT ;  /* 0x0000002a2c2a7209 */ /* 0x000fe40007810000 */
[----:B-1----:R-:W-:Y:S01]  /*12380*/  FMNMX.FTZ R43, R41, R43, !PT ;  /* 0x0000002b292b7209 */ /* 0x002fe20007810000 */
[----:B------:R-:W-:-:S04]  /*12390*/  WARPGROUP.DEPBAR.LE gsb0, 0x0 ;  /* 0x00008000000079c5 */ /* 0x000fc80000010000 */
[----:B------:R-:W1:Y:S01]  /*123a0*/  MUFU.TANH R49, R49 ;  /* 0x0000003100317308 */ /* 0x000e620000002400 */
[----:B--2---:R-:W-:Y:S01]  /*123b0*/  FMNMX.FTZ R42, R45, R42, !PT ;  /* 0x0000002a2d2a7209 */ /* 0x004fe20007810000 */
[----:B------:R-:W-:Y:S01]  /*123c0*/  WARPGROUP.ARRIVE ;  /* 0x00000000000079c5 */ /* 0x000fe20000000000 */
[----:B------:R-:W-:Y:S02]  /*123d0*/  FMNMX.FTZ R43, R46, R43, !PT ;  /* 0x0000002b2e2b7209 */ /* 0x000fe40007810000 */
[----:B------:R-:W-:-:S03]  /*123e0*/  FMNMX.FTZ R42, R48, R42, !PT ;  /* 0x0000002a302a7209 */ /* 0x000fc60007810000 */
[----:B------:R-:W2:Y:S01]  /*123f0*/  MUFU.TANH R51, R51 ;  /* 0x0000003300337308 */ /* 0x000ea20000002400 */
[----:B0-----:R-:W-:Y:S01]  /*12400*/  FMNMX.FTZ R43, R47, R43, !PT ;  /* 0x0000002b2f2b7209 */ /* 0x001fe20007810000 */
[----:B------:R-:W-:Y:S03]  /*12410*/  QGMMA.64x96x32.F32.E4M3.E4M3 R88, R140, gdesc[UR4], R88, gsb0 ;  /* 0x016000048c587df3 */ /* 0x000fe60008000858 */
        /* <DEDUP_REMOVED lines=72> */
[----:B-1----:R-:W-:Y:S01]  /*128a0*/  FMNMX.FTZ R65, R65, R43, !PT ;  /* 0x0000002b41417209 */ /* 0x002fe20007810000 */
[----:B------:R-:W-:-:S04]  /*128b0*/  IMAD.MOV.U32 R43, RZ, RZ, 0x40000040 ;  /* 0x40000040ff2b7424 */ /* 0x000fc800078e00ff */
[----:B------:R-:W1:Y:S01]  /*128c0*/  SHFL.BFLY PT, R140, R65, 0x1, 0x1f ;  /* 0x0c201f00418c7f89 */ /* 0x000e6200000e0000 */
[----:B------:R-:W-:Y:S02]  /*128d0*/  R2UR UR7, R43 ;  /* 0x000000002b0772ca */ /* 0x000fe400000e0000 */
[----:B0-----:R-:W-:Y:S01]  /*128e0*/  FMNMX.FTZ R87, R87, R42, !PT ;  /* 0x0000002a57577209 */ /* 0x001fe20007810000 */
[----:B------:R-:W-:-:S04]  /*128f0*/  VIADD R42, R6, 0x6 ;  /* 0x00000006062a7836 */ /* 0x000fc80000000000 */
[----:B------:R-:W0:Y:S01]  /*12900*/  SHFL.BFLY PT, R6, R87, 0x1, 0x1f ;  /* 0x0c201f0057067f89 */ /* 0x000e2200000e0000 */
[----:B------:R-:W-:Y:S01]  /*12910*/  R2UR UR6, R42 ;  /* 0x000000002a0672ca */ /* 0x000fe200000e0000 */
[----:B------:R-:W-:Y:S01]  /*12920*/  IMAD.U32 R42, RZ, RZ, UR36 ;  /* 0x00000024ff2a7e24 */ /* 0x000fe2000f8e00ff */
[----:B-1----:R-:W-:-:S11]  /*12930*/  FMNMX.FTZ R65, R65, R140, !PT ;  /* 0x0000008c41417209 */ /* 0x002fd60007810000 */
[----:B------:R-:W-:Y:S01]  /*12940*/  QGMMA.64x96x32.F32.E4M3.E4M3 R88, R136, gdesc[UR4], R88, gsb0 ;  /* 0x0160000488587df3 */ /* 0x000fe20008000858 */
[----:B0-----:R-:W-:Y:S01]  /*12950*/  FMNMX.FTZ R43, R87, R6, !PT ;  /* 0x00000006572b7209 */ /* 0x001fe20007810000 */
[----:B------:R-:W-:-:S04]  /*12960*/  FADD.FTZ R6, -R65, R13 ;  /* 0x0000000d41067221 */ /* 0x000fc80000010100 */
[----:B------:R-:W-:Y:S01]  /*12970*/  FMUL.FTZ R6, R6, R42 ;  /* 0x0000002a06067220 */ /* 0x000fe20000410000 */
[----:B------:R-:W-:-:S01]  /*12980*/  FADD.FTZ R13, -R43, R12 ;  /* 0x0000000c2b0d7221 */ /* 0x000fc20000010100 */
[-C--:B------:R-:W-:Y:S02]  /*12990*/  FFMA.FTZ R87, R43, R42.reuse, -8 ;  /* 0xc10000002b577423 */ /* 0x080fe4000001002a */
[----:B------:R0:W-:Y:S02]  /*129a0*/  MUFU.EX2 R12, R6 ;  /* 0x00000006000c7308 */ /* 0x0001e40000000800 */
[----:B------:R-:W-:-:S01]  /*129b0*/  FFMA.FTZ R11, R11, R42, -R87 ;  /* 0x0000002a0b0b7223 */ /* 0x000fc20000010857 */
[-CC-:B------:R-:W-:Y:S01]  /*129c0*/  FFMA.FTZ R20, R20, R42.reuse, -R87.reuse ;  /* 0x0000002a14147223 */ /* 0x180fe20000010857 */
[----:B------:R-:W-:-:S01]  /*129d0*/  FFMA.FTZ R26, R26, R42, -R87 ;  /* 0x0000002a1a1a7223 */ /* 0x000fc20000010857 */
[-CC-:B------:R-:W-:Y:S01]  /*129e0*/  FFMA.FTZ R27, R27, R42.reuse, -R87.reuse ;  /* 0x0000002a1b1b7223 */ /* 0x180fe20000010857 */
[----:B------:R-:W-:-:S01]  /*129f0*/  FFMA.FTZ R30, R30, R42, -R87 ;  /* 0x0000002a1e1e7223 */ /* 0x000fc20000010857 */
[-CC-:B------:R-:W-:Y:S01]  /*12a00*/  FFMA.FTZ R31, R31, R42.reuse, -R87.reuse ;  /* 0x0000002a1f1f7223 */ /* 0x180fe20000010857 */
[----:B------:R-:W-:Y:S01]  /*12a10*/  MUFU.EX2 R11, R11 ;  /* 0x0000000b000b7308 */ /* 0x000fe20000000800 */
[-C--:B0-----:R-:W-:Y:S01]  /*12a20*/  FMUL.FTZ R6, R13, R42.reuse ;  /* 0x0000002a0d067220 */ /* 0x081fe20000410000 */
[-C--:B------:R-:W-:Y:S01]  /*12a30*/  FFMA.FTZ R13, R65, R42.reuse, -8 ;  /* 0xc1000000410d7423 */ /* 0x080fe2000001002a */
        /* <DEDUP_REMOVED lines=73> */
[----:B------:R-:W-:Y:S01]  /*12ed0*/  FFMA.FTZ R86, R86, R42, -R87 ;  /* 0x0000002a56567223 */ /* 0x000fe20000010857 */
[----:B------:R-:W-:-:S03]  /*12ee0*/  @!P0 IMAD R84, R18, 0x8, R16 ;  /* 0x0000000812548824 */ /* 0x000fc600078e0210 */
[----:B------:R-:W0:Y:S01]  /*12ef0*/  MUFU.EX2 R30, R30 ;  /* 0x0000001e001e7308 */ /* 0x000e220000000800 */
[----:B-1----:R-:W-:-:S01]  /*12f00*/  FADD.FTZ R0, R27, R0 ;  /* 0x000000001b007221 */ /* 0x002fc20000010000 */
[----:B------:R-:W-:Y:S01]  /*12f10*/  @!P0 VIADD R84, R84, 0x19c40 ;  /* 0x00019c4054548836 */ /* 0x000fe20000000000 */
[----:B------:R-:W-:-:S04]  /*12f20*/  WARPGROUP.DEPBAR.LE gsb0, 0x0 ;  /* 0x00008000000079c5 */ /* 0x000fc80000010000 */
[----:B------:R-:W-:Y:S01]  /*12f30*/  @!P0 PRMT R84, RZ, 0x654, R84 ;  /* 0x00000654ff548816 */ /* 0x000fe20000000054 */
[----:B------:R-:W1:Y:S01]  /*12f40*/  MUFU.EX2 R29, R29 ;  /* 0x0000001d001d7308 */ /* 0x000e620000000800 */
[----:B--2---:R-:W-:-:S02]  /*12f50*/  FADD.FTZ R3, R28, R3 ;  /* 0x000000031c037221 */ /* 0x004fc40000010000 */
[----:B------:R2:W-:Y:S05]  /*12f60*/  @!P0 SYNCS.ARRIVE.TRANS64.RED.A1T0 RZ, [R84+URZ], RZ ;  /* 0x000000ff54ff89a7 */ /* 0x0005ea000810043f */
        /* <DEDUP_REMOVED lines=110> */
.L_x_10898:
        /* <DEDUP_REMOVED lines=104> */
.L_x_10887:
[----:B------:R-:W-:Y:S05]  /*13cd0*/  BSYNC B0 ;  /* 0x0000000000007941 */ /* 0x000fea0003800000 */
.L_x_10886:
[----:B------:R-:W-:Y:S06]  /*13ce0*/  BAR.ARV 0x8, 0x200 ;  /* 0x0208000000007b1d */ /* 0x000fec0000002000 */
[----:B------:R-:W-:Y:S05]  /*13cf0*/  @!P1 BRA `(.L_x_10900) ;  /* 0x0000000000049947 */ /* 0x000fea0003800000 */
[----:B------:R-:W-:Y:S01]  /*13d00*/  BPT.TRAP 0x1 ;  /* 0x000000040000795c */ /* 0x000fe20000300000 */
.L_x_10900:
[----:B------:R-:W-:Y:S01]  /*13d10*/  IMAD R10, R18, 0x8, R16 ;  /* 0x00000008120a7824 */ /* 0x000fe200078e0210 */
[----:B------:R-:W-:-:S04]  /*13d20*/  SHF.L.U32 R5, R152, 0x1f, RZ ;  /* 0x0000001f98057819 */ /* 0x000fc800000006ff */
[----:B------:R0:W1:Y:S01]  /*13d30*/  SYNCS.PHASECHK.TRANS64.TRYWAIT P0, [R10+URZ+0x19c50], R5 ;  /* 0x019c50050a0075a7 */ /* 0x000062000800017f */
[----:B------:R-:W-:Y:S05]  /*13d40*/  @!P1 BRA `(.L_x_10901) ;  /* 0x0000000000049947 */ /* 0x000fea0003800000 */
[----:B------:R-:W-:Y:S01]  /*13d50*/  BPT.TRAP 0x1 ;  /* 0x000000040000795c */ /* 0x000fe20000300000 */
.L_x_10901:
[----:B------:R-:W-:Y:S04]  /*13d60*/  BSSY B0, `(.L_x_10902) ;  /* 0x0000004000007945 */ /* 0x000fe80003800000 */
[----:B-1----:R-:W-:Y:S05]  /*13d70*/  @P0 BRA `(.L_x_10903) ;  /* 0x0000000000080947 */ /* 0x002fea0003800000 */
[----:B------:R-:W1:Y:S02]  /*13d80*/  SYNCS.PHASECHK.TRANS64.TRYWAIT P0, [R10+URZ+0x19c50], R5 ;  /* 0x019c50050a0075a7 */ /* 0x000e64000800017f */
[----:B-1----:R-:W-:Y:S05]  /*13d90*/  @!P0 BRA `(.L_x_10904) ;  /* 0x000000c0001c8947 */ /* 0x002fea0003800000 */
.L_x_10903:
[----:B------:R-:W-:Y:S05]  /*13da0*/  BSYNC B0 ;  /* 0x0000000000007941 */ /* 0x000fea0003800000 */
.L_x_10902:
        /* <DEDUP_REMOVED lines=41> */
[----:B------:R-:W-:-:S07]  /*14040*/  IMAD.MOV.U32 R3, RZ, RZ, RZ ;  /* 0x000000ffff037224 */ /* 0x000fce00078e00ff */
[----:B------:R-:W-:Y:S01]  /*14050*/  QGMMA.64x96x32.F32.E4M3.E4M3 R88, R144, gdesc[UR4], R88, gsb0 ;  /* 0x0160000490587df3 */ /* 0x000fe20008000858 */
[----:B------:R-:W-:Y:S01]  /*14060*/  R2UR UR6, R6 ;  /* 0x00000000060672ca */ /* 0x000fe200000e0000 */
[----:B---3--:R-:W-:Y:S01]  /*14070*/  FADD.FTZ R9, R9, R0 ;  /* 0x0000000009097221 */ /* 0x008fe20000010000 */
[----:B------:R-:W-:Y:S01]  /*14080*/  R2UR UR7, R7 ;  /* 0x00000000070772ca */ /* 0x000fe200000e0000 */
[----:B------:R-:W-:Y:S02]  /*14090*/  IMAD.MOV.U32 R7, RZ, RZ, RZ ;  /* 0x000000ffff077224 */ /* 0x000fe400078e00ff */
[----:B------:R-:W-:Y:S01]  /*140a0*/  IMAD.MOV.U32 R0, RZ, RZ, -0x800000 ;  /* 0xff800000ff007424 */ /* 0x000fe200078e00ff */
[----:B------:R-:W-:Y:S02]  /*140b0*/  WARPGROUP.DEPBAR.LE gsb0, 0x0 ;  /* 0x00008000000079c5 */ /* 0x000fe40000010000 */
[----:B------:R-:W-:-:S07]  /*140c0*/  WARPGROUP.ARRIVE ;  /* 0x00000000000079c5 */ /* 0x000fce0000000000 */
[----:B------:R-:W-:Y:S01]  /*140d0*/  QGMMA.64x96x32.F32.E4M3.E4M3 R88, R140, gdesc[UR4], R88, gsb0 ;  /* 0x016000048c587df3 */ /* 0x000fe20008000858 */
[----:B------:R-:W-:Y:S02]  /*140e0*/  R2UR UR6, R4 ;  /* 0x00000000040672ca */ /* 0x000fe400000e0000 */
[----:B------:R-:W-:Y:S01]  /*140f0*/  R2UR UR7, R5 ;  /* 0x00000000050772ca */ /* 0x000fe200000e0000 */
[----:B------:R-:W0:Y:S04]  /*14100*/  SHFL.BFLY PT, R4, R9, 0x1, 0x1f ;  /* 0x0c201f0009047f89 */ /* 0x000e2800000e0000 */
[----:B------:R-:W1:Y:S01]  /*14110*/  SHFL.BFLY PT, R5, R2, 0x1, 0x1f ;  /* 0x0c201f0002057f89 */ /* 0x000e6200000e0000 */
[----:B0-----:R-:W-:-:S01]  /*14120*/  FADD.FTZ R12, R9, R4 ;  /* 0x00000004090c7221 */ /* 0x001fc20000010000 */
[----:B-1----:R-:W-:-:S03]  /*14130*/  FADD.FTZ R11, R2, R5 ;  /* 0x00000005020b7221 */ /* 0x002fc60000010000 */
[----:B------:R-:W-:Y:S01]  /*14140*/  FMUL.FTZ R14, R12, 0.00390625 ;  /* 0x3b8000000c0e7820 */ /* 0x000fe20000410000 */
[----:B------:R-:W-:Y:S02]  /*14150*/  IMAD.MOV.U32 R2, RZ, RZ, -0x800000 ;  /* 0xff800000ff027424 */ /* 0x000fe400078e00ff */
[C---:B------:R-:W-:Y:S01]  /*14160*/  FMUL.FTZ R13, R11.reuse, 0.00390625 ;  /* 0x3b8000000b0d7820 */ /* 0x040fe20000410000 */
[----:B------:R-:W-:Y:S02]  /*14170*/  FSETP.NE.FTZ.AND P0, PT, R11, RZ, PT ;  /* 0x000000ff0b00720b */ /* 0x000fe40003f15000 */
[----:B------:R-:W-:Y:S02]  /*14180*/  FSETP.NE.FTZ.AND P3, PT, R14, RZ, PT ;  /* 0x000000ff0e00720b */ /* 0x000fe40003f75000 */
[----:B------:R-:W-:-:S09]  /*14190*/  FSETP.NE.FTZ.AND P2, PT, R13, RZ, PT ;  /* 0x000000ff0d00720b */ /* 0x000fd20003f55000 */
[----:B------:R-:W-:Y:S01]  /*141a0*/  @P0 MUFU.RCP R3, R11 ;  /* 0x0000000b00030308 */ /* 0x000fe20000001000 */
[----:B------:R-:W-:Y:S01]  /*141b0*/  FSETP.NE.FTZ.AND P0, PT, R12, RZ, PT ;  /* 0x000000ff0c00720b */ /* 0x000fe20003f15000 */
[C---:B------:R-:W-:Y:S02]  /*141c0*/  @P3 FMUL.FTZ R9, R42.reuse, 0.69314718246459960938 ;  /* 0x3f3172182a093820 */ /* 0x040fe40000410000 */
[----:B------:R-:W-:-:S04]  /*141d0*/  @P2 FMUL.FTZ R4, R42, 0.69314718246459960938 ;  /* 0x3f3172182a042820 */ /* 0x000fc80000410000 */
[----:B------:R-:W0:Y:S08]  /*141e0*/  @P2 MUFU.LG2 R5, R13 ;  /* 0x0000000d00052308 */ /* 0x000e300000000c00 */
[----:B------:R-:W1:Y:S08]  /*141f0*/  @P3 MUFU.LG2 R6, R14 ;  /* 0x0000000e00063308 */ /* 0x000e700000000c00 */
[----:B------:R-:W3:Y:S01]  /*14200*/  @P0 MUFU.RCP R7, R12 ;  /* 0x0000000c00070308 */ /* 0x000ee20000001000 */
[----:B0-----:R-:W-:-:S04]  /*14210*/  @P2 FMUL.FTZ R5, R5, 0.69314718246459960938 ;  /* 0x3f31721805052820 */ /* 0x001fc80000410000 */
[----:B------:R-:W-:Y:S01]  /*14220*/  @P2 FFMA.FTZ R0, R4, R65, R5 ;  /* 0x0000004104002223 */ /* 0x000fe20000010005 */
[----:B-1----:R-:W-:-:S04]  /*14230*/  @P3 FMUL.FTZ R6, R6, 0.69314718246459960938 ;  /* 0x3f31721806063820 */ /* 0x002fc80000410000 */
[----:B------:R-:W-:Y:S01]  /*14240*/  @P3 FFMA.FTZ R2, R9, R43, R6 ;  /* 0x0000002b09023223 */ /* 0x000fe20000010006 */
[----:B------:R-:W-:Y:S02]  /*14250*/  WARPGROUP.DEPBAR.LE gsb0, 0x0 ;  /* 0x00008000000079c5 */ /* 0x000fe40000010000 */
[----:B------:R-:W-:-:S06]  /*14260*/  WARPGROUP.ARRIVE ;  /* 0x00000000000079c5 */ /* 0x000fcc0000000000 */
[----:B------:R-:W-:Y:S01]  /*14270*/  QGMMA.64x96x32.F32.E4M3.E4M3 R88, R136, gdesc[UR4], R88, gsb0 ;  /* 0x0160000488587df3 */ /* 0x000fe20008000858 */
[-C--:B--2---:R-:W-:Y:S01]  /*14280*/  FMUL.FTZ R5, R3, R8.reuse ;  /* 0x0000000803057220 */ /* 0x084fe20000410000 */
[----:B---3--:R-:W-:Y:S01]  /*14290*/  FMUL.FTZ R13, R7, R8 ;  /* 0x00000008070d7220 */ /* 0x008fe20000410000 */
[----:B------:R-:W-:Y:S02]  /*142a0*/  WARPGROUP.DEPBAR.LE gsb0, 0x0 ;  /* 0x00008000000079c5 */ /* 0x000fe40000010000 */
[----:B------:R-:W-:Y:S05]  /*142b0*/  @!P1 BRA `(.L_x_10905) ;  /* 0x0000000000049947 */ /* 0x000fea0003800000 */
[----:B------:R-:W-:Y:S01]  /*142c0*/  BPT.TRAP 0x1 ;  /* 0x000000040000795c */ /* 0x000fe20000300000 */
.L_x_10905:
[----:B------:R-:W2:Y:S01]  /*142d0*/  LDL.LU R3, [R1+0x14] ;  /* 0x0000140001037983 */ /* 0x000ea20000300800 */
[----:B------:R-:W-:Y:S02]  /*142e0*/  VIADD R10, R10, 0x19c60 ;  /* 0x00019c600a0a7836 */ /* 0x000fe40000000000 */
[-C--:B------:R-:W-:Y:S01]  /*142f0*/  FMUL.FTZ R25, R88, R5.reuse ;  /* 0x0000000558197220 */ /* 0x080fe20000410000 */
[-C--:B------:R-:W-:Y:S01]  /*14300*/  FMUL.FTZ R26, R93, R5.reuse ;  /* 0x000000055d1a7220 */ /* 0x080fe20000410000 */
[----:B------:R-:W3:Y:S01]  /*14310*/  LDL.LU R12, [R1+0x50] ;  /* 0x00005000010c7983 */ /* 0x000ee20000300800 */
[----:B------:R-:W-:Y:S02]  /*14320*/  VIADD R18, R18, 0x1 ;  /* 0x0000000112127836 */ /* 0x000fe40000000000 */
[-C--:B------:R-:W-:Y:S01]  /*14330*/  FMUL.FTZ R27, R96, R5.reuse ;  /* 0x00000005601b7220 */ /* 0x080fe20000410000 */
[-C--:B------:R-:W-:Y:S02]  /*14340*/  FMUL.FTZ R32, R101, R5.reuse ;  /* 0x0000000565207220 */ /* 0x080fe40000410000 */
        /* <DEDUP_REMOVED lines=49> */
[-C--:B------:R-:W-:Y:S01]  /*14660*/  FMUL.FTZ R10, R89, R5.reuse ;  /* 0x00000005590a7220 */ /* 0x080fe20000410000 */
[----:B------:R-:W-:Y:S01]  /*14670*/  FMUL.FTZ R3, R108, R5 ;  /* 0x000000056c037220 */ /* 0x000fe20000410000 */
[----:B------:R-:W-:-:S04]  /*14680*/  SEL R5, RZ, 0x1, P1 ;  /* 0x00000001ff057807 */ /* 0x000fc80000800000 */
[----:B------:R-:W-:-:S07]  /*14690*/  LOP3.LUT R152, R152, R5, RZ, 0x3c, !PT ;  /* 0x0000000598987212 */ /* 0x000fce00078e3cff */
.L_x_10839:
        /* <DEDUP_REMOVED lines=8> */
[----:B------:R0:W1:Y:S02]  /*14720*/  LDS.128 R28, [R16+0x19cd0] ;  /* 0x019cd000101c7984 */ /* 0x0000640000000c00 */
[----:B------:R-:W-:Y:S06]  /*14730*/  BAR.ARV 0x4, 0x200 ;  /* 0x0108000000007b1d */ /* 0x000fec0000002000 */
[----:B--2---:R-:W-:-:S13]  /*14740*/  ISETP.NE.AND P1, PT, R92, RZ, PT ;  /* 0x000000ff5c00720c */ /* 0x004fda0003f25270 */
[----:B------:R-:W2:Y:S02]  /*14750*/  @!P1 LDC R92, c[0x0][0xad4] ;  /* 0x0002b500ff5c9b82 */ /* 0x000ea40000000800 */
[----:B--2---:R0:W-:Y:S01]  /*14760*/  @!P1 STL [R1+0x44], R92 ;  /* 0x0000445c01009387 */ /* 0x0041e20000100800 */
[----:B-1----:R-:W-:Y:S05]  /*14770*/  @P0 BRA `(.L_x_10907) ;  /* 0x0000002400f00947 */ /* 0x002fea0003800000 */
[----:B------:R-:W2:Y:S01]  /*14780*/  LDL.LU R13, [R1+0x3c] ;  /* 0x00003c00010d7983 */ /* 0x000ea20000300800 */
[----:B------:R-:W-:Y:S01]  /*14790*/  ULDC.64 UR4, c[0x4][0x70] ;  /* 0x01001c0000047ab9 */ /* 0x000fe20000000a00 */
[----:B------:R-:W-:Y:S02]  /*147a0*/  ULDC.64 UR6, c[0x0][0xc08] ;  /* 0x0003020000067ab9 */ /* 0x000fe40000000a00 */
[----:B------:R-:W3:Y:S04]  /*147b0*/  LDL.LU R5, [R1+0x54] ;  /* 0x0000540001057983 */ /* 0x000ee80000300800 */
[----:B0-----:R-:W4:Y:S01]  /*147c0*/  LDL R4, [R1+0x30] ;  /* 0x0000300001047983 */ /* 0x001f220000100800 */
[----:B------:R-:W0:Y:S01]  /*147d0*/  S2R R12, SR_TID.X ;  /* 0x00000000000c7919 */ /* 0x000e220000002100 */
[----:B------:R-:W-:Y:S01]  /*147e0*/  BAR.SYNC.DEFER_BLOCKING 0x1, 0x180 ;  /* 0x0046000000007b1d */ /* 0x000fe20000010000 */
[----:B--2---:R-:W-:-:S02]  /*147f0*/  IMAD.MOV.U32 R14, RZ, RZ, R13 ;  /* 0x000000ffff0e7224 */ /* 0x004fc400078e000d */
[----:B---3--:R-:W-:Y:S02]  /*14800*/  IMAD.MOV.U32 R15, RZ, RZ, R5 ;  /* 0x000000ffff0f7224 */ /* 0x008fe400078e0005 */
[----:B----4-:R-:W-:Y:S02]  /*14810*/  IMAD.MOV.U32 R13, RZ, RZ, R4 ;  /* 0x000000ffff0d7224 */ /* 0x010fe400078e0004 */
[----:B0-----:R-:W-:-:S05]  /*14820*/  IMAD.SHL.U32 R4, R12, 0x4, RZ ;  /* 0x000000040c047824 */ /* 0x001fca00078e00ff */
[----:B------:R-:W-:-:S04]  /*14830*/  LOP3.LUT R4, R4, 0xc, RZ, 0xc0, !PT ;  /* 0x0000000c04047812 */ /* 0x000fc800078ec0ff */
[----:B------:R-:W-:-:S05]  /*14840*/  IADD3 R4, P0, R4, UR4, RZ ;  /* 0x0000000404047c10 */ /* 0x000fca000ff1e0ff */
[----:B------:R-:W-:Y:S01]  /*14850*/  IMAD.X R5, RZ, RZ, UR5, P0 ;  /* 0x00000005ff057e24 */ /* 0x000fe200080e06ff */
[----:B------:R-:W-:-:S04]  /*14860*/  ULDC.64 UR4, c[0x0][0xc00] ;  /* 0x0003000000047ab9 */ /* 0x000fc80000000a00 */
[----:B-----5:R0:W2:Y:S01]  /*14870*/  LDG.E.CONSTANT R24, desc[UR40][R4.64] ;  /* 0x0000002804187981 */ /* 0x0200a2000c1e9900 */
[----:B------:R-:W-:Y:S01]  /*14880*/  LOP3.LUT P0, R12, R12, 0x3, RZ, 0xc0, !PT ;  /* 0x000000030c0c7812 */ /* 0x000fe2000780c0ff */
[----:B------:R-:W-:Y:S02]  /*14890*/  IMAD.MOV.U32 R35, RZ, RZ, R13 ;  /* 0x000000ffff237224 */ /* 0x000fe400078e000d */
        /* <DEDUP_REMOVED lines=73> */
[----:B------:R-:W-:Y:S01]  /*14d30*/  LOP3.LUT R3, R8, 0x180, RZ, 0xc0, !PT ;  /* 0x0000018008037812 */ /* 0x000fe200078ec0ff */
[----:B------:R-:W-:Y:S01]  /*14d40*/  IMAD.X R11, RZ, RZ, R13, P4 ;  /* 0x000000ffff0b7224 */ /* 0x000fe200020e060d */
[----:B------:R-:W-:Y:S02]  /*14d50*/  LOP3.LUT R4, R35, 0x180, RZ, 0xc0, !PT ;  /* 0x0000018023047812 */ /* 0x000fe400078ec0ff */
[----:B------:R-:W-:Y:S02]  /*14d60*/  SHF.R.U64 R3, R3, 0x3, RZ ;  /* 0x0000000303037819 */ /* 0x000fe400000012ff */
[----:B------:R-:W-:Y:S02]  /*14d70*/  LOP3.LUT R6, R85, 0x180, RZ, 0xc0, !PT ;  /* 0x0000018055067812 */ /* 0x000fe400078ec0ff */
[----:B------:R-:W-:-:S02]  /*14d80*/  LOP3.LUT R28, R93, 0x180, RZ, 0xc0, !PT ;  /* 0x000001805d1c7812 */ /* 0x000fc400078ec0ff */
[----:B------:R-:W-:Y:S02]  /*14d90*/  LOP3.LUT R10, R3, R8, RZ, 0x3c, !PT ;  /* 0x00000008030a7212 */ /* 0x000fe400078e3cff */
[----:B------:R-:W-:Y:S02]  /*14da0*/  SHF.R.U64 R4, R4, 0x3, RZ ;  /* 0x0000000304047819 */ /* 0x000fe400000012ff */
[----:B------:R-:W-:Y:S02]  /*14db0*/  SHF.R.U64 R6, R6, 0x3, RZ ;  /* 0x0000000306067819 */ /* 0x000fe400000012ff */
[----:B------:R-:W-:Y:S02]  /*14dc0*/  SHF.R.U64 R28, R28, 0x3, RZ ;  /* 0x000000031c1c7819 */ /* 0x000fe400000012ff */
[----:B------:R-:W-:Y:S02]  /*14dd0*/  MOV R86, R10 ;  /* 0x0000000a00567202 */ /* 0x000fe40000000f00 */
[----:B--2---:R0:W-:Y:S01]  /*14de0*/  SHFL.IDX PT, R11, R49, R24, 0x1c1f ;  /* 0x001c1f18310b7589 */ /* 0x0041e200000e0000 */
[----:B------:R-:W-:Y:S01]  /*14df0*/  LOP3.LUT R8, R4, R35, RZ, 0x3c, !PT ;  /* 0x0000002304087212 */ /* 0x000fe200078e3cff */
[--C-:B------:R-:W-:Y:S01]  /*14e00*/  IMAD.X R9, RZ, RZ, R13.reuse, P3 ;  /* 0x000000ffff097224 */ /* 0x100fe200018e060d */
[----:B------:R-:W-:Y:S01]  /*14e10*/  LOP3.LUT R6, R6, R85, RZ, 0x3c, !PT ;  /* 0x0000005506067212 */ /* 0x000fe200078e3cff */
[--C-:B------:R-:W-:Y:S01]  /*14e20*/  IMAD.X R7, RZ, RZ, R13.reuse, P2 ;  /* 0x000000ffff077224 */ /* 0x100fe200010e060d */
[----:B------:R-:W-:Y:S01]  /*14e30*/  LOP3.LUT R4, R28, R93, RZ, 0x3c, !PT ;  /* 0x0000005d1c047212 */ /* 0x000fe200078e3cff */
[--C-:B------:R-:W-:Y:S01]  /*14e40*/  IMAD.X R5, RZ, RZ, R13.reuse, P1 ;  /* 0x000000ffff057224 */ /* 0x100fe200008e060d */
[----:B0-----:R-:W-:Y:S01]  /*14e50*/  LOP3.LUT R49, R24, 0x2, RZ, 0x3c, !PT ;  /* 0x0000000218317812 */ /* 0x001fe200078e3cff */
[----:B------:R-:W-:Y:S01]  /*14e60*/  IMAD.X R15, RZ, RZ, R13, P5 ;  /* 0x000000ffff0f7224 */ /* 0x000fe200028e060d */
[----:B------:R-:W-:Y:S01]  /*14e70*/  SHFL.IDX PT, R41, R41, R24, 0x1c1f ;  /* 0x001c1f1829297589 */ /* 0x000fe200000e0000 */
[----:B------:R-:W-:-:S02]  /*14e80*/  MOV R28, R8 ;  /* 0x00000008001c7202 */ /* 0x000fc40000000f00 */
[----:B------:R-:W-:Y:S01]  /*14e90*/  MOV R84, R6 ;  /* 0x0000000600547202 */ /* 0x000fe20000000f00 */
[----:B------:R-:W0:Y:S01]  /*14ea0*/  SHFL.IDX PT, R48, R25, R49, 0x1c1f ;  /* 0x001c1f3119307589 */ /* 0x000e2200000e0000 */
[----:B------:R-:W-:-:S03]  /*14eb0*/  MOV R85, R4 ;  /* 0x0000000400557202 */ /* 0x000fc60000000f00 */
[----:B------:R-:W-:Y:S01]  /*14ec0*/  SHFL.IDX PT, R43, R43, R24, 0x1c1f ;  /* 0x001c1f182b2b7589 */ /* 0x000fe200000e0000 */
[----:B------:R-:W-:-:S03]  /*14ed0*/  MOV R3, R12 ;  /* 0x0000000c00037202 */ /* 0x000fc60000000f00 */
[----:B------:R-:W1:Y:S01]  /*14ee0*/  SHFL.IDX PT, R26, R26, R49, 0x1c1f ;  /* 0x001c1f311a1a7589 */ /* 0x000e6200000e0000 */
        /* <DEDUP_REMOVED lines=24> */
[----:B------:R-:W3:Y:S04]  /*15070*/  SHFL.IDX PT, R52, R45, R49, 0x1c1f ;  /* 0x001c1f312d347589 */ /* 0x000ee800000e0000 */
[----:B------:R-:W4:Y:S04]  /*15080*/  SHFL.IDX PT, R64, R111, R49, 0x1c1f ;  /* 0x001c1f316f407589 */ /* 0x000f2800000e0000 */
[----:B------:R-:W4:Y:S04]  /*15090*/  SHFL.IDX PT, R32, R32, R49, 0x1c1f ;  /* 0x001c1f3120207589 */ /* 0x000f2800000e0000 */
[----:B------:R-:W-:Y:S04]  /*150a0*/  SHFL.IDX PT, R65, R36, R49, 0x1c1f ;  /* 0x001c1f3124417589 */ /* 0x000fe800000e0000 */
[----:B------:R-:W4:Y:S04]  /*150b0*/  SHFL.IDX PT, R56, R44, R49, 0x1c1f ;  /* 0x001c1f312c387589 */ /* 0x000f2800000e0000 */
[----:B------:R0:W-:Y:S04]  /*150c0*/  SHFL.IDX PT, R83, R40, R49, 0x1c1f ;  /* 0x001c1f3128537589 */ /* 0x0001e800000e0000 */
[----:B------:R3:W4:Y:S04]  /*150d0*/  SHFL.IDX PT, R24, R46, R49, 0x1c1f ;  /* 0x001c1f312e187589 */ /* 0x00072800000e0000 */
        /* <DEDUP_REMOVED lines=9> */
[----:B------:R-:W4:Y:S04]  /*15170*/  SHFL.IDX PT, R119, R119, R49, 0x1c1f ;  /* 0x001c1f3177777589 */ /* 0x000f2800000e0000 */
        /* <DEDUP_REMOVED lines=8> */
[----:B---3--:R-:W-:Y:S02]  /*15200*/  SEL R46, R54, R67, P0 ;  /* 0x00000043362e7207 */ /* 0x008fe40000000000 */
[----:B------:R-:W-:-:S02]  /*15210*/  SEL R45, R69, R52, P0 ;  /* 0x00000034452d7207 */ /* 0x000fc40000000000 */
[----:B------:R-:W-:Y:S02]  /*15220*/  SEL R47, R52, R69, P0 ;  /* 0x00000045342f7207 */ /* 0x000fe40000000000 */
        /* <DEDUP_REMOVED lines=40> */
[----:B------:R-:W-:-:S02]  /*154b0*/  F2FP.BF16.F32.PACK_AB R8, R49, R48 ;  /* 0x000000303108723e */ /* 0x000fc400000010ff */
[----:B------:R-:W-:Y:S02]  /*154c0*/  F2FP.BF16.F32.PACK_AB R9, R53, R52 ;  /* 0x000000343509723e */ /* 0x000fe400000010ff */
[----:B------:R-:W-:Y:S02]  /*154d0*/  F2FP.BF16.F32.PACK_AB R10, R51, R50 ;  /* 0x00000032330a723e */ /* 0x000fe400000010ff */
[----:B------:R-:W-:Y:S02]  /*154e0*/  F2FP.BF16.F32.PACK_AB R11, R55, R54 ;  /* 0x00000036370b723e */ /* 0x000fe400000010ff */
[----:B------:R-:W-:Y:S02]  /*154f0*/  SEL R72, R74, R13, P0 ;  /* 0x0000000d4a487207 */ /* 0x000fe40000000000 */
[----:B------:R-:W-:Y:S01]  /*15500*/  SEL R74, R13, R74, P0 ;  /* 0x0000004a0d4a7207 */ /* 0x000fe20000000000 */
[----:B------:R-:W-:Y:S01]  /*15510*/  STSM.16.M88.4 [R3], R4 ;  /* 0x0000000403007844 */ /* 0x000fe20000000200 */
[----:B------:R-:W-:-:S02]  /*15520*/  SEL R37, R91, R134, P0 ;  /* 0x000000865b257207 */ /* 0x000fc40000000000 */
[----:B------:R-:W-:Y:S01]  /*15530*/  SEL R39, R134, R91, P0 ;  /* 0x0000005b86277207 */ /* 0x000fe20000000000 */
        /* <DEDUP_REMOVED lines=12> */
[----:B0-----:R-:W-:Y:S02]  /*15600*/  F2FP.BF16.F32.PACK_AB R35, R79, R78 ;  /* 0x0000004e4f23723e */ /* 0x001fe400000010ff */
        /* <DEDUP_REMOVED lines=46> */
[----:B------:R-:W-:Y:S02]  /*158f0*/  IMAD.IADD R25, R95, 0x1, R94 ;  /* 0x000000015f197824 */ /* 0x000fe400078e025e */
        /* <DEDUP_REMOVED lines=28> */
.L_x_10908:
[----:B------:R-:W2:Y:S01]  /*15ac0*/  LDL R9, [R1+0x84] ;  /* 0x0000840001097983 */ /* 0x000ea20000100800 */
[----:B------:R-:W0:Y:S03]  /*15ad0*/  S2R R4, SR_TID.X ;  /* 0x0000000000047919 */ /* 0x000e260000002100 */
[----:B------:R-:W-:Y:S04]  /*15ae0*/  SHFL.IDX PT, R5, R15, RZ, 0x1c1f ;  /* 0x001c1fff0f057589 */ /* 0x000fe800000e0000 */
[----:B------:R-:W-:Y:S04]  /*15af0*/  SHFL.IDX PT, R6, R14, 0x1, 0x1c1f ;  /* 0x003c1f000e067f89 */ /* 0x000fe800000e0000 */
[----:B------:R-:W-:Y:S01]  /*15b00*/  SHFL.IDX PT, R7, R15, 0x1, 0x1c1f ;  /* 0x003c1f000f077f89 */ /* 0x000fe200000e0000 */
[----:B0-----:R-:W-:-:S05]  /*15b10*/  VIADD R10, R4, 0xffffff80 ;  /* 0xffffff80040a7836 */ /* 0x001fca0000000000 */
[----:B------:R-:W-:-:S04]  /*15b20*/  SHF.R.S32.HI R8, RZ, 0x1f, R10 ;  /* 0x0000001fff087819 */ /* 0x000fc8000001140a */
[----:B------:R-:W-:-:S04]  /*15b30*/  LEA.HI R8, R8, R10, RZ, 0x7 ;  /* 0x0000000a08087211 */ /* 0x000fc800078f38ff */
[----:B------:R-:W-:Y:S01]  /*15b40*/  LOP3.LUT R8, R8, 0xffffff80, RZ, 0xc0, !PT ;  /* 0xffffff8008087812 */ /* 0x000fe200078ec0ff */
[----:B------:R-:W0:Y:S04]  /*15b50*/  SHFL.IDX PT, R4, R14, RZ, 0x1c1f ;  /* 0x001c1fff0e047589 */ /* 0x000e2800000e0000 */
[----:B------:R-:W-:Y:S02]  /*15b60*/  IMAD.IADD R8, R10, 0x1, -R8 ;  /* 0x000000010a087824 */ /* 0x000fe400078e0a08 */
[----:B-----5:R-:W-:-:S03]  /*15b70*/  IMAD R85, R27, R28, RZ ;  /* 0x0000001c1b557224 */ /* 0x020fc600078e02ff */
        /* <DEDUP_REMOVED lines=39> */
[C---:B------:R-:W-:Y:S01]  /*15df0*/  IMAD.IADD R46, R89.reuse, 0x1, R94 ;  /* 0x00000001592e7824 */ /* 0x040fe200078e025e */
        /* <DEDUP_REMOVED lines=21> */
[----:B0-----:R-:W-:Y:S01]  /*15f50*/  IMAD.IADD R20, R94, 0x1, R0 ;  /* 0x000000015e147824 */ /* 0x001fe200078e0200 */
        /* <DEDUP_REMOVED lines=10> */
[--C-:B------:R-:W-:Y:S02]  /*16000*/  IMAD.X R25, RZ, RZ, R21.reuse, P2 ;  /* 0x000000ffff197224 */ /* 0x100fe400010e0615 */
[--C-:B------:R-:W-:Y:S01]  /*16010*/  IMAD.X R33, RZ, RZ, R21.reuse, P3 ;  /* 0x000000ffff217224 */ /* 0x100fe200018e0615 */
[----:B------:R-:W5:Y:S01]  /*16020*/  LD.E.128 R8, desc[UR40][R8.64] ;  /* 0x0000002808087980 */ /* 0x000f62000c101d00 */
[----:B------:R-:W-:Y:S02]  /*16030*/  IMAD.X R37, RZ, RZ, R21, P5 ;  /* 0x000000ffff257224 */ /* 0x000fe400028e0615 */
[----:B------:R-:W-:Y:S01]  /*16040*/  IMAD.MOV.U32 R21, RZ, RZ, R20 ;  /* 0x000000ffff157224 */ /* 0x000fe200078e0014 */
[----:B---3--:R-:W-:Y:S01]  /*16050*/  @P4 SHF.R.U32.HI R21, RZ, R45, R0 ;  /* 0x0000002dff154219 */ /* 0x008fe20000011600 */
[----:B------:R-:W5:Y:S03]  /*16060*/  LD.E.128 R12, desc[UR40][R12.64] ;  /* 0x000000280c0c7980 */ /* 0x000f66000c101d00 */
[--C-:B------:R-:W-:Y:S01]  /*16070*/  SHF.R.S32.HI R0, RZ, 0x1f, R21.reuse ;  /* 0x0000001fff007819 */ /* 0x100fe20000011415 */
[----:B------:R-:W-:Y:S01]  /*16080*/  IMAD.MOV R43, RZ, RZ, -R21 ;  /* 0x000000ffff2b7224 */ /* 0x000fe200078e0a15 */
[----:B------:R-:W5:Y:S03]  /*16090*/  LD.E.128 R24, desc[UR40][R24.64] ;  /* 0x0000002818187980 */ /* 0x000f66000c101d00 */
[----:B------:R-:W-:Y:S01]  /*160a0*/  IMAD R0, R0, UR4, RZ ;  /* 0x0000000400007c24 */ /* 0x000fe2000f8e02ff */
[----:B------:R-:W5:Y:S01]  /*160b0*/  LD.E.128 R32, desc[UR40][R32.64] ;  /* 0x0000002820207980 */ /* 0x000f62000c101d00 */
[----:B------:R-:W-:-:S02]  /*160c0*/  IMAD R41, R28, R43, R20 ;  /* 0x0000002b1c297224 */ /* 0x000fc400078e0214 */
        /* <DEDUP_REMOVED lines=38> */
.L_x_10911:
[----:B------:R-:W-:Y:S05]  /*16330*/  BSYNC B1 ;  /* 0x0000000000017941 */ /* 0x000fea0003800000 */
.L_x_10910:
        /* <DEDUP_REMOVED lines=19> */
.L_x_10909:
[----:B------:R-:W2:Y:S01]  /*16470*/  LDL R98, [R1+0x24] ;  /* 0x0000240001627983 */ /* 0x000ea20000100800 */
[----:B0-----:R-:W0:Y:S01]  /*16480*/  @P4 LDC R0, c[0x0][0xbec] ;  /* 0x0002fb00ff004b82 */ /* 0x001e220000000800 */
[----:B------:R-:W-:Y:S01]  /*16490*/  ULDC.64 UR4, c[0x0][0xb08] ;  /* 0x0002c20000047ab9 */ /* 0x000fe20000000a00 */
[----:B------:R-:W-:Y:S01]  /*164a0*/  ULDC.64 UR6, c[0x0][0xb30] ;  /* 0x0002cc0000067ab9 */ /* 0x000fe20000000a00 */
[----:B------:R1:W5:Y:S01]  /*164b0*/  LDL R97, [R1+0x7c] ;  /* 0x00007c0001617983 */ /* 0x0003620000100800 */
[----:B------:R-:W-:Y:S02]  /*164c0*/  IMAD R86, R86, UR4, RZ ;  /* 0x0000000456567c24 */ /* 0x000fe4000f8e02ff */
[C---:B------:R-:W-:Y:S01]  /*164d0*/  IMAD.WIDE.U32 R4, R3.reuse, UR4, RZ ;  /* 0x0000000403047c25 */ /* 0x040fe2000f8e00ff */
[----:B------:R1:W5:Y:S01]  /*164e0*/  LDL R96, [R1+0x6c] ;  /* 0x00006c0001607983 */ /* 0x0003620000100800 */
[----:B------:R-:W3:Y:S02]  /*164f0*/  @P4 LDC R9, c[0x0][0xbf0] ;  /* 0x0002fc00ff094b82 */ /* 0x000ee40000000800 */
[----:B------:R-:W-:Y:S01]  /*16500*/  IMAD R3, R3, UR5, R86 ;  /* 0x0000000503037c24 */ /* 0x000fe2000f8e0256 */
[----:B------:R1:W5:Y:S01]  /*16510*/  LDL R95, [R1+0x78] ;  /* 0x00007800015f7983 */ /* 0x0003620000100800 */
[----:B------:R-:W-:-:S02]  /*16520*/  ULDC.64 UR4, c[0x0][0xb38] ;  /* 0x0002ce0000047ab9 */ /* 0x000fc40000000a00 */
[----:B------:R-:W-:Y:S01]  /*16530*/  IMAD.IADD R5, R5, 0x1, R3 ;  /* 0x0000000105057824 */ /* 0x000fe200078e0203 */
[----:B------:R1:W5:Y:S01]  /*16540*/  LDL R94, [R1+0x68] ;  /* 0x00006800015e7983 */ /* 0x0003620000100800 */
[----:B------:R-:W-:Y:S01]  /*16550*/  SHF.R.S32.HI R3, RZ, 0x1f, R84 ;  /* 0x0000001fff037819 */ /* 0x000fe20000011454 */
[C---:B------:R-:W-:Y:S02]  /*16560*/  IMAD.WIDE.U32 R4, R90.reuse, UR4, R4 ;  /* 0x000000045a047c25 */ /* 0x040fe4000f8e0004 */
[----:B------:R1:W5:Y:S02]  /*16570*/  LDL R93, [R1+0x74] ;  /* 0x00007400015d7983 */ /* 0x0003640000100800 */
[----:B------:R-:W-:Y:S02]  /*16580*/  IMAD R5, R90, UR5, R5 ;  /* 0x000000055a057c24 */ /* 0x000fe4000f8e0205 */
[----:B------:R1:W5:Y:S01]  /*16590*/  LDL R92, [R1+0x64] ;  /* 0x00006400015c7983 */ /* 0x0003620000100800 */
[----:B------:R-:W-:-:S02]  /*165a0*/  ULDC.64 UR4, c[0x0][0xb40] ;  /* 0x0002d00000047ab9 */ /* 0x000fc40000000a00 */
[----:B------:R-:W-:Y:S02]  /*165b0*/  IMAD R3, R3, UR4, RZ ;  /* 0x0000000403037c24 */ /* 0x000fe4000f8e02ff */
        /* <DEDUP_REMOVED lines=28> */
[----:B------:R1:W0:Y:S01]  /*16780*/  SHFL.IDX PT, R2, R28, RZ, 0x1c1f ;  /* 0x001c1fff1c027589 */ /* 0x00022200000e0000 */
[----:B------:R-:W-:Y:S02]  /*16790*/  BSSY B1, `(.L_x_10913) ;  /* 0x0000044000017945 */ /* 0x000fe40003800000 */
[----:B------:R1:W-:Y:S01]  /*167a0*/  SYNCS.ARRIVE.TRANS64.RED.A1T0 RZ, [R4+URZ], RZ ;  /* 0x000000ff04ff79a7 */ /* 0x0003e2000810043f */
[----:B------:R1:W3:Y:S01]  /*167b0*/  SHFL.IDX PT, R3, R32, RZ, 0x1c1f ;  /* 0x001c1fff20037589 */ /* 0x0002e200000e0000 */
[C---:B--2---:R-:W-:Y:S02]  /*167c0*/  VIADD R33, R98.reuse, 0x8 ;  /* 0x0000000862217836 */ /* 0x044fe40000000000 */
[----:B------:R-:W-:-:S02]  /*167d0*/  VIADD R35, R98, 0x10 ;  /* 0x0000001062237836 */ /* 0x000fc40000000000 */
[C---:B------:R-:W-:Y:S02]  /*167e0*/  VIADD R87, R98.reuse, 0x18 ;  /* 0x0000001862577836 */ /* 0x040fe40000000000 */
[C---:B------:R-:W-:Y:S02]  /*167f0*/  VIADD R89, R98.reuse, 0x20 ;  /* 0x0000002062597836 */ /* 0x040fe40000000000 */
[C---:B------:R-:W-:Y:S02]  /*16800*/  VIADD R91, R98.reuse, 0x28 ;  /* 0x00000028625b7836 */ /* 0x040fe40000000000 */
[C---:B------:R-:W-:Y:S02]  /*16810*/  VIADD R27, R98.reuse, 0x30 ;  /* 0x00000030621b7836 */ /* 0x040fe40000000000 */
[C---:B------:R-:W-:Y:S02]  /*16820*/  VIADD R25, R98.reuse, 0x38 ;  /* 0x0000003862197836 */ /* 0x040fe40000000000 */
        /* <DEDUP_REMOVED lines=23> */
[----:B------:R-:W-:Y:S01]  /*169a0*/  @!P1 ST.E.64 desc[UR40][R6.64], R42 ;  /* 0x0000002a06009985 */ /* 0x000fe2000c101b28 */
        /* <DEDUP_REMOVED lines=10> */
[----:B------:R-:W-:Y:S01]  /*16a50*/  @!P4 ST.E.64 desc[UR40][R20.64], R56 ;  /* 0x000000381400c985 */ /* 0x000fe2000c101b28 */
[-C--:B------:R-:W-:Y:S02]  /*16a60*/  @!P2 LEA.HI.X R15, R91, R3.reuse, R90, 0x2, P6 ;  /* 0x000000035b0fa211 */ /* 0x080fe400030f145a */
[C---:B0-----:R-:W-:Y:S02]  /*16a70*/  @!P1 LEA R4, P4, R27.reuse, R2, 0x2 ;  /* 0x000000021b049211 */ /* 0x041fe400078810ff */
[----:B-----5:R-:W-:Y:S01]  /*16a80*/  ISETP.GE.AND P5, PT, R96, UR4, PT ;  /* 0x0000000460007c0c */ /* 0x020fe2000bfa6270 */
[----:B------:R0:W-:Y:S01]  /*16a90*/  @!P2 ST.E.64 desc[UR40][R14.64], R58 ;  /* 0x0000003a0e00a985 */ /* 0x0001e2000c101b28 */
[----:B------:R-:W-:Y:S02]  /*16aa0*/  @!P1 LEA.HI.X R5, R27, R3, R26, 0x2, P4 ;  /* 0x000000031b059211 */ /* 0x000fe400020f141a */
[----:B------:R-:W-:-:S02]  /*16ab0*/  ISETP.GE.AND P4, PT, R94, UR4, PT ;  /* 0x000000045e007c0c */ /* 0x000fc4000bf86270 */
[----:B------:R-:W-:Y:S01]  /*16ac0*/  ISETP.GE.AND P2, PT, R92, UR4, PT ;  /* 0x000000045c007c0c */ /* 0x000fe2000bf46270 */
[----:B------:R2:W-:Y:S01]  /*16ad0*/  @!P1 ST.E.64 desc[UR40][R4.64], R64 ;  /* 0x0000004004009985 */ /* 0x0005e2000c101b28 */
[-C--:B------:R-:W-:Y:S02]  /*16ae0*/  @!P0 LEA R10, P6, R25, R2.reuse, 0x2 ;  /* 0x00000002190a8211 */ /* 0x080fe400078c10ff */
[----:B------:R-:W-:Y:S02]  /*16af0*/  @!P3 LEA R6, P1, R9, R2, 0x2 ;  /* 0x000000020906b211 */ /* 0x000fe400078210ff */
[-C--:B------:R-:W-:Y:S02]  /*16b00*/  @!P0 LEA.HI.X R11, R25, R3.reuse, R24, 0x2, P6 ;  /* 0x00000003190b8211 */ /* 0x080fe400030f1418 */
[----:B------:R-:W-:-:S03]  /*16b10*/  @!P3 LEA.HI.X R7, R9, R3, R0, 0x2, P1 ;  /* 0x000000030907b211 */ /* 0x000fc600008f1400 */
[----:B------:R2:W-:Y:S01]  /*16b20*/  @!P0 ST.E.64 desc[UR40][R10.64], R66 ;  /* 0x000000420a008985 */ /* 0x0005e2000c101b28 */
[-C--:B-1----:R-:W-:Y:S02]  /*16b30*/  @!P5 LEA R12, P0, R96, R2.reuse, 0x2 ;  /* 0x00000002600cd211 */ /* 0x082fe400078010ff */
        /* <DEDUP_REMOVED lines=9> */
.L_x_10914:
[----:B------:R-:W-:Y:S05]  /*16bd0*/  BSYNC B1 ;  /* 0x0000000000017941 */ /* 0x000fea0003800000 */
.L_x_10913:
[----:B------:R-:W-:Y:S01]  /*16be0*/  ISETP.GE.AND P0, PT, R8, R85, PT ;  /* 0x000000550800720c */ /* 0x000fe20003f06270 */
        /* <DEDUP_REMOVED lines=9> */
[----:B--2---:R-:W-:-:S04]  /*16c80*/  @!P5 LEA R6, P0, R33, R2, 0x2 ;  /* 0x000000022106d211 */ /* 0x004fc800078010ff */
[-C--:B-1----:R-:W-:Y:S01]  /*16c90*/  @!P5 LEA.HI.X R7, R33, R3.reuse, R34, 0x2, P0 ;  /* 0x000000032107d211 */ /* 0x082fe200000f1422 */
[----:B------:R-:W-:Y:S01]  /*16ca0*/  @!P1 IMAD.WIDE R12, R98, 0x4, R2 ;  /* 0x00000004620c9825 */ /* 0x000fe200078e0202 */
[-C--:B------:R-:W-:Y:S02]  /*16cb0*/  @!P4 LEA R10, P0, R35, R2.reuse, 0x2 ;  /* 0x00000002230ac211 */ /* 0x080fe400078010ff */
[----:B------:R-:W-:Y:S02]  /*16cc0*/  @!P3 LEA R4, P6, R87, R2, 0x2 ;  /* 0x000000025704b211 */ /* 0x000fe400078c10ff */
[-C--:B------:R-:W-:Y:S01]  /*16cd0*/  @!P4 LEA.HI.X R11, R35, R3.reuse, R84, 0x2, P0 ;  /* 0x00000003230bc211 */ /* 0x080fe200000f1454 */
[----:B------:R0:W-:Y:S01]  /*16ce0*/  @!P1 ST.E.64 desc[UR40][R12.64], R44 ;  /* 0x0000002c0c009985 */ /* 0x0001e2000c101b28 */
[----:B------:R-:W-:Y:S02]  /*16cf0*/  ISETP.GE.AND P0, PT, R91, UR4, PT ;  /* 0x000000045b007c0c */ /* 0x000fe4000bf06270 */
[----:B------:R-:W-:Y:S01]  /*16d00*/  ISETP.GE.AND P1, PT, R27, UR4, PT ;  /* 0x000000041b007c0c */ /* 0x000fe2000bf26270 */
[----:B------:R1:W-:Y:S01]  /*16d10*/  @!P5 ST.E.64 desc[UR40][R6.64], R46 ;  /* 0x0000002e0600d985 */ /* 0x0003e2000c101b28 */
        /* <DEDUP_REMOVED lines=9> */
[----:B-----5:R-:W-:-:S02]  /*16db0*/  ISETP.GE.AND P3, PT, R96, UR4, PT ;  /* 0x0000000460007c0c */ /* 0x020fc4000bf66270 */
[-C--:B------:R-:W-:Y:S02]  /*16dc0*/  @!P0 LEA.HI.X R21, R91, R3.reuse, R90, 0x2, P6 ;  /* 0x000000035b158211 */ /* 0x080fe400030f145a */
[----:B------:R-:W-:Y:S02]  /*16dd0*/  ISETP.GE.AND P2, PT, R94, UR4, PT ;  /* 0x000000045e007c0c */ /* 0x000fe4000bf46270 */
[CC--:B------:R-:W-:Y:S01]  /*16de0*/  @!P1 LEA R32, P6, R27.reuse, R2.reuse, 0x2 ;  /* 0x000000021b209211 */ /* 0x0c0fe200078c10ff */
[----:B------:R3:W-:Y:S03]  /*16df0*/  @!P0 ST.E.64 desc[UR40][R20.64], R62 ;  /* 0x0000003e14008985 */ /* 0x0007e6000c101b28 */
[----:B------:R-:W-:Y:S02]  /*16e00*/  @!P1 LEA.HI.X R33, R27, R3, R26, 0x2, P6 ;  /* 0x000000031b219211 */ /* 0x000fe400030f141a */
[----:B0-----:R-:W-:-:S02]  /*16e10*/  @!P5 LEA R12, P6, R25, R2, 0x2 ;  /* 0x00000002190cd211 */ /* 0x001fc400078c10ff */
[-C--:B------:R-:W-:Y:S01]  /*16e20*/  @!P3 LEA R8, P0, R96, R2.reuse, 0x2 ;  /* 0x000000026008b211 */ /* 0x080fe200078010ff */
[----:B------:R3:W-:Y:S01]  /*16e30*/  @!P1 ST.E.64 desc[UR40][R32.64], R68 ;  /* 0x0000004420009985 */ /* 0x0007e2000c101b28 */
[-C--:B------:R-:W-:Y:S02]  /*16e40*/  @!P5 LEA.HI.X R13, R25, R3.reuse, R24, 0x2, P6 ;  /* 0x00000003190dd211 */ /* 0x080fe400030f1418 */
[CC--:B-1----:R-:W-:Y:S02]  /*16e50*/  @!P4 LEA R6, P6, R9.reuse, R2.reuse, 0x2 ;  /* 0x000000020906c211 */ /* 0x0c2fe400078c10ff */
[----:B--2---:R-:W-:Y:S01]  /*16e60*/  @!P2 LEA R10, P1, R94, R2, 0x2 ;  /* 0x000000025e0aa211 */ /* 0x004fe200078210ff */
[----:B------:R3:W-:Y:S01]  /*16e70*/  @!P5 ST.E.64 desc[UR40][R12.64], R70 ;  /* 0x000000460c00d985 */ /* 0x0007e2000c101b28 */
[-C--:B------:R-:W-:Y:S02]  /*16e80*/  @!P4 LEA.HI.X R7, R9, R3.reuse, R0, 0x2, P6 ;  /* 0x000000030907c211 */ /* 0x080fe400030f1400 */
[----:B------:R-:W-:-:S02]  /*16e90*/  @!P3 LEA.HI.X R9, R96, R3, R97, 0x2, P0 ;  /* 0x000000036009b211 */ /* 0x000fc400000f1461 */
[----:B------:R-:W-:Y:S01]  /*16ea0*/  @!P2 LEA.HI.X R11, R94, R3, R95, 0x2, P1 ;  /* 0x000000035e0ba211 */ /* 0x000fe200008f145f */
[----:B------:R3:W-:Y:S01]  /*16eb0*/  @!P4 ST.E.64 desc[UR40][R6.64], R76 ;  /* 0x0000004c0600c985 */ /* 0x0007e2000c101b28 */
[----:B------:R-:W-:-:S03]  /*16ec0*/  ISETP.GE.AND P0, PT, R92, UR4, PT ;  /* 0x000000045c007c0c */ /* 0x000fc6000bf06270 */
[----:B------:R3:W-:Y:S04]  /*16ed0*/  @!P3 ST.E.64 desc[UR40][R8.64], R78 ;  /* 0x0000004e0800b985 */ /* 0x0007e8000c101b28 */
[----:B------:R3:W-:Y:S06]  /*16ee0*/  @!P2 ST.E.64 desc[UR40][R10.64], R36 ;  /* 0x000000240a00a985 */ /* 0x0007ec000c101b28 */
[----:B------:R-:W-:Y:S05]  /*16ef0*/  @P0 BRA `(.L_x_10912) ;  /* 0x0000000800d00947 */ /* 0x000fea0003800000 */
[----:B------:R-:W-:-:S04]  /*16f00*/  LEA R2, P0, R92, R2, 0x2 ;  /* 0x000000025c027211 */ /* 0x000fc800078010ff */
[----:B------:R-:W-:-:S05]  /*16f10*/  LEA.HI.X R3, R92, R3, R93, 0x2, P0 ;  /* 0x000000035c037211 */ /* 0x000fca00000f145d */
[----:B------:R0:W-:Y:S01]  /*16f20*/  ST.E.64 desc[UR40][R2.64], R38 ;  /* 0x0000002602007985 */ /* 0x0001e2000c101b28 */
[----:B------:R-:W-:Y:S05]  /*16f30*/  BRA `(.L_x_10912) ;  /* 0x0000000800c07947 */ /* 0x000fea0003800000 */
.L_x_10907:
[----:B0-----:R-:W2:Y:S01]  /*16f40*/  LDL.LU R4, [R1+0x48] ;  /* 0x0000480001047983 */ /* 0x001ea20000300800 */
[----:B------:R-:W-:Y:S01]  /*16f50*/  ULDC.64 UR6, c[0x0][0xc08] ;  /* 0x0003020000067ab9 */ /* 0x000fe20000000a00 */
[----:B------:R-:W-:Y:S02]  /*16f60*/  ULDC.64 UR4, c[0x0][0xc00] ;  /* 0x0003000000047ab9 */ /* 0x000fe40000000a00 */
[----:B------:R-:W3:Y:S01]  /*16f70*/  LDL.LU R0, [R1+0x4c] ;  /* 0x00004c0001007983 */ /* 0x000ee20000300800 */
[----:B------:R-:W-:Y:S01]  /*16f80*/  ISETP.NE.U32.AND P1, PT, RZ, UR6, PT ;  /* 0x00000006ff007c0c */ /* 0x000fe2000bf25070 */
[----:B------:R-:W-:Y:S01]  /*16f90*/  IMAD.MOV.U32 R15, RZ, RZ, RZ ;  /* 0x000000ffff0f7224 */ /* 0x000fe200078e00ff */
[----:B------:R-:W-:Y:S01]  /*16fa0*/  ISETP.NE.U32.AND P0, PT, RZ, UR4, PT ;  /* 0x00000004ff007c0c */ /* 0x000fe2000bf05070 */
[----:B------:R-:W0:Y:S01]  /*16fb0*/  S2R R6, SR_TID.X ;  /* 0x0000000000067919 */ /* 0x000e220000002100 */
[----:B------:R-:W-:Y:S02]  /*16fc0*/  ISETP.NE.AND.EX P1, PT, RZ, UR7, PT, P1 ;  /* 0x00000007ff007c0c */ /* 0x000fe4000bf25310 */
[----:B------:R-:W-:-:S02]  /*16fd0*/  ISETP.NE.AND.EX P0, PT, RZ, UR5, PT, P0 ;  /* 0x00000005ff007c0c */ /* 0x000fc4000bf05300 */
[----:B--2---:R-:W-:-:S04]  /*16fe0*/  IADD3 R2, P2, R4, UR4, RZ ;  /* 0x0000000404027c10 */ /* 0x004fc8000ff5e0ff */
[----:B---3--:R-:W-:-:S05]  /*16ff0*/  IADD3.X R3, R0, UR5, RZ, P2, !PT ;  /* 0x0000000500037c10 */ /* 0x008fca00097fe4ff */
        /* <DEDUP_REMOVED lines=11> */
[----:B-1----:R-:W2:Y:S04]  /*170b0*/  LDG.E R5, desc[UR40][R2.64] ;  /* 0x0000002802057981 */ /* 0x002ea8000c1e1900 */
[----:B-----5:R-:W2:Y:S02]  /*170c0*/  LDG.E R0, desc[UR40][R2.64+0x4] ;  /* 0x0000042802007981 */ /* 0x020ea4000c1e1900 */
[----:B--2---:R-:W-:-:S07]  /*170d0*/  IMAD.IADD R0, R0, 0x1, -R5 ;  /* 0x0000000100007824 */ /* 0x004fce00078e0a05 */
.L_x_10915:
[----:B-1----:R-:W2:Y:S04]  /*170e0*/  LDL.LU R2, [R1+0x54] ;  /* 0x0000540001027983 */ /* 0x002ea80000300800 */
[----:B------:R-:W3:Y:S01]  /*170f0*/  LDL.LU R3, [R1+0x3c] ;  /* 0x00003c0001037983 */ /* 0x000ee20000300800 */
[----:B------:R-:W-:Y:S01]  /*17100*/  BSSY B1, `(.L_x_10916) ;  /* 0x0000038000017945 */ /* 0x000fe20003800000 */
[----:B-----5:R-:W-:Y:S02]  /*17110*/  SHF.R.S32.HI R20, RZ, 0x1f, R15 ;  /* 0x0000001fff147819 */ /* 0x020fe4000001140f */
[----:B--2---:R-:W-:Y:S02]  /*17120*/  SEL R24, R2, RZ, !P0 ;  /* 0x000000ff02187207 */ /* 0x004fe40004000000 */
[----:B---3--:R-:W-:Y:S01]  /*17130*/  SEL R25, R3, RZ, !P0 ;  /* 0x000000ff03197207 */ /* 0x008fe20004000000 */
[----:B------:R-:W-:Y:S06]  /*17140*/  @P3 BRA `(.L_x_10917) ;  /* 0x0000000000cc3947 */ /* 0x000fec0003800000 */
[----:B------:R-:W2:Y:S01]  /*17150*/  LDL R3, [R1+0x1c] ;  /* 0x00001c0001037983 */ /* 0x000ea20000100800 */
[----:B------:R-:W0:Y:S02]  /*17160*/  LDC R33, c[0x0][0xbe8] ;  /* 0x0002fa00ff217b82 */ /* 0x000e240000000800 */
[----:B0-----:R-:W-:Y:S01]  /*17170*/  IMAD R2, R0, R33, RZ ;  /* 0x0000002100027224 */ /* 0x001fe200078e02ff */
        /* <DEDUP_REMOVED lines=22> */
[----:B-----5:R-:W-:Y:S01]  /*172e0*/  @P0 SHF.R.U32.HI R21, RZ, R37, R14 ;  /* 0x00000025ff150219 */ /* 0x020fe2000001160e */
        /* <DEDUP_REMOVED lines=25> */
.L_x_10917:
[----:B------:R-:W-:Y:S05]  /*17480*/  BSYNC B1 ;  /* 0x0000000000017941 */ /* 0x000fea0003800000 */
.L_x_10916:
        /* <DEDUP_REMOVED lines=33> */
[----:B----4-:R-:W-:-:S04]  /*176a0*/  IMAD.IADD R8, R13, 0x1, R4 ;  /* 0x000000010d087824 */ /* 0x010fc800078e0204 */
        /* <DEDUP_REMOVED lines=39> */
.L_x_10919:
[----:B------:R-:W-:Y:S05]  /*17920*/  BSYNC B1 ;  /* 0x0000000000017941 */ /* 0x000fea0003800000 */
.L_x_10918:
        /* <DEDUP_REMOVED lines=17> */
.L_x_10912:
[----:B------:R-:W-:Y:S05]  /*17a40*/  BSYNC B0 ;  /* 0x0000000000007941 */ /* 0x000fea0003800000 */
.L_x_10906:
[----:B------:R-:W-:Y:S02]  /*17a50*/  ULDC UR4, c[0x0][0xc3c] ;  /* 0x00030f0000047ab9 */ /* 0x000fe40000000800 */
[----:B------:R-:W-:-:S13]  /*17a60*/  ISETP.GE.AND P0, PT, R31, UR4, PT ;  /* 0x000000041f007c0c */ /* 0x000fda000bf06270 */
[----:B------:R-:W-:Y:S05]  /*17a70*/  @!P0 BRA `(.L_x_10920) ;  /* 0xfffffe9400e48947 */ /* 0x000fea000383ffff */
[----:B------:R-:W-:Y:S05]  /*17a80*/  BRA `(.L_x_10784) ;  /* 0x0000007c00207947 */ /* 0x000fea0003800000 */
.L_x_10782:
        /* <DEDUP_REMOVED lines=18> */
.L_x_10921:
        /* <DEDUP_REMOVED lines=44> */
.L_x_10925:
        /* <DEDUP_REMOVED lines=37> */
.L_x_10923:
        /* <DEDUP_REMOVED lines=11> */
[----:B------:R-:W-:-:S05]  /*18170*/  IADD3 R3, R27, -0x1, RZ ;  /* 0xffffffff1b037810 */ /* 0x000fca0007ffe0ff */
[----:B------:R0:W1:Y:S02]  /*18180*/  SHFL.IDX PT, R24, R2, R3, 0x1f ;  /* 0x00001f0302187589 */ /* 0x00006400000e0000 */
.L_x_10926:
[----:B-1----:R-:W-:Y:S02]  /*18190*/  IMAD R24, R24, UR5, R5 ;  /* 0x0000000518187c24 */ /* 0x002fe4000f8e0205 */
[----:B------:R-:W-:-:S03]  /*181a0*/  VIADD R27, R27, UR4 ;  /* 0x000000041b1b7c36 */ /* 0x000fc60008000000 */
[----:B------:R-:W-:Y:S01]  /*181b0*/  IADD3 R4, -R24, UR6, RZ ;  /* 0x0000000618047c10 */ /* 0x000fe2000fffe1ff */
[----:B------:R-:W-:Y:S06]  /*181c0*/  @!P1 BRA `(.L_x_10927) ;  /* 0x0000000000e49947 */ /* 0x000fec0003800000 */
[----:B--2---:R-:W-:Y:S02]  /*181d0*/  IABS R7, R25 ;  /* 0x0000001900077213 */ /* 0x004fe40000000000 */
[----:B------:R-:W-:Y:S02]  /*181e0*/  IABS R5, R8 ;  /* 0x0000000800057213 */ /* 0x000fe40000000000 */
[----:B------:R-:W1:Y:S08]  /*181f0*/  I2F.RP R9, R7 ;  /* 0x0000000700097306 */ /* 0x000e700000209400 */
[----:B-1----:R-:W0:Y:S02]  /*18200*/  MUFU.RCP R9, R9 ;  /* 0x0000000900097308 */ /* 0x002e240000001000 */
[----:B0-----:R-:W-:-:S06]  /*18210*/  VIADD R2, R9, 0xffffffe ;  /* 0x0ffffffe09027836 */ /* 0x001fcc0000000000 */
[----:B------:R-:W0:Y:S08]  /*18220*/  I2F.RP R9, R5 ;  /* 0x0000000500097306 */ /* 0x000e300000209400 */
[----:B------:R1:W2:Y:S08]  /*18230*/  F2I.FTZ.U32.TRUNC.NTZ R3, R2 ;  /* 0x0000000200037305 */ /* 0x0002b0000021f000 */
[----:B0-----:R-:W0:Y:S01]  /*18240*/  MUFU.RCP R9, R9 ;  /* 0x0000000900097308 */ /* 0x001e220000001000 */
[----:B-1----:R-:W-:-:S02]  /*18250*/  IMAD.MOV.U32 R2, RZ, RZ, RZ ;  /* 0x000000ffff027224 */ /* 0x002fc400078e00ff */
[----:B--2---:R-:W-:-:S04]  /*18260*/  IMAD.MOV R10, RZ, RZ, -R3 ;  /* 0x000000ffff0a7224 */ /* 0x004fc800078e0a03 */
[----:B------:R-:W-:Y:S01]  /*18270*/  IMAD R11, R10, R7, RZ ;  /* 0x000000070a0b7224 */ /* 0x000fe200078e02ff */
[----:B------:R-:W-:-:S03]  /*18280*/  IABS R10, R4 ;  /* 0x00000004000a7213 */ /* 0x000fc60000000000 */
[----:B------:R-:W-:Y:S01]  /*18290*/  IMAD.HI.U32 R3, R3, R11, R2 ;  /* 0x0000000b03037227 */ /* 0x000fe200078e0002 */
[----:B------:R-:W-:-:S05]  /*182a0*/  IABS R11, R25 ;  /* 0x00000019000b7213 */ /* 0x000fca0000000000 */
[----:B------:R-:W-:Y:S02]  /*182b0*/  IMAD.MOV R11, RZ, RZ, -R11 ;  /* 0x000000ffff0b7224 */ /* 0x000fe400078e0a0b */
[----:B------:R-:W-:-:S04]  /*182c0*/  IMAD.HI.U32 R2, R3, R10, RZ ;  /* 0x0000000a03027227 */ /* 0x000fc800078e00ff */
[----:B------:R-:W-:Y:S02]  /*182d0*/  IMAD R10, R2, R11, R10 ;  /* 0x0000000b020a7224 */ /* 0x000fe400078e020a */
[----:B0-----:R-:W-:-:S03]  /*182e0*/  VIADD R3, R9, 0xffffffe ;  /* 0x0ffffffe09037836 */ /* 0x001fc60000000000 */
[----:B------:R-:W-:-:S03]  /*182f0*/  ISETP.GT.U32.AND P1, PT, R7, R10, PT ;  /* 0x0000000a0700720c */ /* 0x000fc60003f24070 */
[----:B------:R-:W0:Y:S10]  /*18300*/  F2I.FTZ.U32.TRUNC.NTZ R3, R3 ;  /* 0x0000000300037305 */ /* 0x000e34000021f000 */
[----:B------:R-:W-:-:S02]  /*18310*/  @!P1 IMAD.IADD R10, R10, 0x1, -R7 ;  /* 0x000000010a0a9824 */ /* 0x000fc400078e0a07 */
[----:B------:R-:W-:Y:S01]  /*18320*/  @!P1 VIADD R2, R2, 0x1 ;  /* 0x0000000102029836 */ /* 0x000fe20000000000 */
[----:B------:R-:W-:Y:S02]  /*18330*/  ISETP.NE.AND P1, PT, R25, RZ, PT ;  /* 0x000000ff1900720c */ /* 0x000fe40003f25270 */
[----:B------:R-:W-:Y:S01]  /*18340*/  ISETP.GE.U32.AND P0, PT, R10, R7, PT ;  /* 0x000000070a00720c */ /* 0x000fe20003f06070 */
[----:B0-----:R-:W-:Y:S01]  /*18350*/  IMAD.MOV R9, RZ, RZ, -R3 ;  /* 0x000000ffff097224 */ /* 0x001fe200078e0a03 */
[----:B------:R-:W-:-:S04]  /*18360*/  LOP3.LUT R7, R4, R25, RZ, 0x3c, !PT ;  /* 0x0000001904077212 */ /* 0x000fc800078e3cff */
[----:B------:R-:W-:-:S07]  /*18370*/  ISETP.GE.AND P2, PT, R7, RZ, PT ;  /* 0x000000ff0700720c */ /* 0x000fce0003f46270 */
[----:B------:R-:W-:-:S04]  /*18380*/  @P0 VIADD R2, R2, 0x1 ;  /* 0x0000000102020836 */ /* 0x000fc80000000000 */
[----:B------:R-:W-:Y:S02]  /*18390*/  IMAD.MOV.U32 R7, RZ, RZ, R2 ;  /* 0x000000ffff077224 */ /* 0x000fe400078e0002 */
[----:B------:R-:W-:Y:S02]  /*183a0*/  IMAD.MOV.U32 R2, RZ, RZ, R9 ;  /* 0x000000ffff027224 */ /* 0x000fe400078e0009 */
[----:B------:R-:W-:Y:S01]  /*183b0*/  @!P2 IMAD.MOV R7, RZ, RZ, -R7 ;  /* 0x000000ffff07a224 */ /* 0x000fe200078e0a07 */
[----:B------:R-:W-:Y:S01]  /*183c0*/  @!P1 LOP3.LUT R7, RZ, R25, RZ, 0x33, !PT ;  /* 0x00000019ff079212 */ /* 0x000fe200078e33ff */
        /* <DEDUP_REMOVED lines=25> */
.L_x_10927:
        /* <DEDUP_REMOVED lines=60> */
.L_x_10928:
[----:B------:R-:W-:-:S05]  /*18920*/  LOP3.LUT R2, RZ, R2, RZ, 0x33, !PT ;  /* 0x00000002ff027212 */ /* 0x000fca00078e33ff */
[----:B------:R-:W-:Y:S01]  /*18930*/  IMAD.IADD R25, R25, 0x1, R2 ;  /* 0x0000000119197824 */ /* 0x000fe200078e0202 */
[----:B------:R-:W-:Y:S06]  /*18940*/  BRA `(.L_x_10929) ;  /* 0x00000000000c7947 */ /* 0x000fec0003800000 */
.L_x_10924:
[----:B------:R-:W-:Y:S02]  /*18950*/  IMAD.MOV.U32 R25, RZ, RZ, RZ ;  /* 0x000000ffff197224 */ /* 0x000fe400078e00ff */
[----:B------:R-:W-:Y:S02]  /*18960*/  IMAD.U32 R24, RZ, RZ, UR6 ;  /* 0x00000006ff187e24 */ /* 0x000fe4000f8e00ff */
[----:B------:R-:W-:-:S07]  /*18970*/  IMAD.MOV.U32 R26, RZ, RZ, RZ ;  /* 0x000000ffff1a7224 */ /* 0x000fce00078e00ff */
.L_x_10929:
[----:B------:R-:W-:-:S13]  /*18980*/  ISETP.NE.AND P0, PT, R0, RZ, PT ;  /* 0x000000ff0000720c */ /* 0x000fda0003f05270 */
[----:B------:R-:W0:Y:S01]  /*18990*/  @!P0 S2R R3, SR_CgaCtaId ;  /* 0x0000000000038919 */ /* 0x000e220000008800 */
[----:B------:R-:W-:-:S04]  /*189a0*/  @!P0 MOV R0, 0x400 ;  /* 0x0000040000008802 */ /* 0x000fc80000000f00 */
[----:B0-----:R-:W-:-:S05]  /*189b0*/  @!P0 LEA R0, R3, R0, 0x18 ;  /* 0x0000000003008211 */ /* 0x001fca00078ec0ff */
[----:B------:R0:W-:Y:S01]  /*189c0*/  @!P0 STS.128 [R0+0x19cd0], R24 ;  /* 0x019cd01800008388 */ /* 0x0001e20000000c00 */
[----:B------:R-:W-:Y:S06]  /*189d0*/  BAR.ARV 0x5, 0x200 ;  /* 0x0148000000007b1d */ /* 0x000fec0000002000 */
.L_x_10922:
[----:B0-----:R-:W-:Y:S01]  /*189e0*/  IMAD.MOV.U32 R0, RZ, RZ, 0x1 ;  /* 0x00000001ff007424 */ /* 0x001fe200078e00ff */
[----:B------:R-:W-:Y:S01]  /*189f0*/  ULDC UR4, c[0x0][0xc3c] ;  /* 0x00030f0000047ab9 */ /* 0x000fe20000000800 */
[----:B------:R-:W-:Y:S01]  /*18a00*/  IMAD.MOV.U32 R22, RZ, RZ, RZ ;  /* 0x000000ffff167224 */ /* 0x000fe200078e00ff */
[----:B-1----:R-:W-:Y:S02]  /*18a10*/  ISETP.GE.AND P0, PT, R27, UR4, PT ;  /* 0x000000041b007c0c */ /* 0x002fe4000bf06270 */
[----:B------:R0:W-:Y:S04]  /*18a20*/  STL [R1], R0 ;  /* 0x0000000001007387 */ /* 0x0001e80000100800 */
[----:B------:R0:W-:Y:S07]  /*18a30*/  STL [R1+0x50], RZ ;  /* 0x000050ff01007387 */ /* 0x0001ee0000100800 */
[----:B------:R-:W-:Y:S05]  /*18a40*/  @P0 BRA `(.L_x_10930) ;  /* 0x0000006800340947 */ /* 0x000fea0003800000 */
[----:B------:R-:W2:Y:S01]  /*18a50*/  LDL R11, [R1+0x4c] ;  /* 0x00004c00010b7983 */ /* 0x000ea20000100800 */
[----:B------:R-:W1:Y:S01]  /*18a60*/  S2R R14, SR_TID.X ;  /* 0x00000000000e7919 */ /* 0x000e620000002100 */
[----:B------:R-:W-:Y:S01]  /*18a70*/  IMAD.SHL.U32 R5, R6, 0x800, RZ ;  /* 0x0000080006057824 */ /* 0x000fe200078e00ff */
[----:B------:R-:W3:Y:S01]  /*18a80*/  S2UR UR5, SR_CgaCtaId ;  /* 0x00000000000579c3 */ /* 0x000ee20000008800 */
[----:B------:R-:W-:Y:S01]  /*18a90*/  UMOV UR4, 0x400 ;  /* 0x0000040000047882 */ /* 0x000fe20000000000 */
[C---:B-1----:R-:W-:Y:S02]  /*18aa0*/  IMAD.SHL.U32 R3, R14.reuse, 0x80, RZ ;  /* 0x000000800e037824 */ /* 0x042fe400078e00ff */
[----:B------:R-:W-:-:S03]  /*18ab0*/  IMAD.SHL.U32 R4, R14, 0x20, RZ ;  /* 0x000000200e047824 */ /* 0x000fc600078e00ff */
[----:B------:R-:W-:Y:S02]  /*18ac0*/  LOP3.LUT R2, R3, 0x400, RZ, 0xc0, !PT ;  /* 0x0000040003027812 */ /* 0x000fe400078ec0ff */
[----:B------:R-:W-:Y:S02]  /*18ad0*/  SHF.R.U32.HI R6, RZ, 0x1, R14 ;  /* 0x00000001ff067819 */ /* 0x000fe4000001160e */
[----:B------:R-:W-:Y:S02]  /*18ae0*/  LOP3.LUT R2, R2, 0x800, R5, 0xf8, !PT ;  /* 0x0000080002027812 */ /* 0x000fe400078ef805 */
[----:B------:R-:W-:Y:S02]  /*18af0*/  LOP3.LUT R5, R4, 0x80, RZ, 0xc0, !PT ;  /* 0x0000008004057812 */ /* 0x000fe400078ec0ff */
[C---:B------:R-:W-:Y:S01]  /*18b00*/  LOP3.LUT R13, R14.reuse, 0x7f, RZ, 0xc0, !PT ;  /* 0x0000007f0e0d7812 */ /* 0x040fe200078ec0ff */
[----:B0-----:R-:W-:Y:S01]  /*18b10*/  IMAD.SHL.U32 R0, R14, 0x10, RZ ;  /* 0x000000100e007824 */ /* 0x001fe200078e00ff */
        /* <DEDUP_REMOVED lines=11> */
[----:B------:R-:W-:-:S02]  /*18bd0*/  LOP3.LUT R8, R0, 0x90, RZ, 0xc0, !PT ;  /* 0x0000009000087812 */ /* 0x000fc400078ec0ff */
[----:B------:R-:W-:Y:S01]  /*18be0*/  LOP3.LUT P0, RZ, R14, 0x4, RZ, 0xc0, !PT ;  /* 0x000000040eff7812 */ /* 0x000fe2000780c0ff */
[----:B---3--:R-:W-:Y:S01]  /*18bf0*/  ULEA UR4, UR5, UR4, 0x18 ;  /* 0x0000000405047291 */ /* 0x008fe2000f8ec03f */
[----:B------:R-:W-:Y:S02]  /*18c00*/  LOP3.LUT R3, R3, 0x70, R0, 0x78, !PT ;  /* 0x0000007003037812 */ /* 0x000fe400078e7800 */
[----:B------:R-:W-:Y:S02]  /*18c10*/  LOP3.LUT R5, R5, 0x10, R10, 0x78, !PT ;  /* 0x0000001005057812 */ /* 0x000fe400078e780a */
[----:B------:R-:W-:Y:S02]  /*18c20*/  LOP3.LUT R8, R8, 0x10, R9, 0x78, !PT ;  /* 0x0000001008087812 */ /* 0x000fe400078e7809 */
[----:B------:R-:W-:Y:S01]  /*18c30*/  LOP3.LUT R12, R2, R3, RZ, 0xfc, !PT ;  /* 0x00000003020c7212 */ /* 0x000fe200078efcff */
[----:B------:R-:W-:Y:S01]  /*18c40*/  IMAD.SHL.U32 R2, R14, 0x40, RZ ;  /* 0x000000400e027824 */ /* 0x000fe200078e00ff */
[----:B------:R-:W-:Y:S01]  /*18c50*/  LOP3.LUT R28, R4, R5, RZ, 0xfc, !PT ;  /* 0x00000005041c7212 */ /* 0x000fe200078efcff */
[----:B------:R-:W-:Y:S01]  /*18c60*/  IMAD.U32 R17, RZ, RZ, UR4 ;  /* 0x00000004ff117e24 */ /* 0x000fe2000f8e00ff */
[----:B------:R-:W-:-:S02]  /*18c70*/  LOP3.LUT R8, R7, R8, RZ, 0xfc, !PT ;  /* 0x0000000807087212 */ /* 0x000fc400078efcff */
[----:B------:R-:W-:Y:S01]  /*18c80*/  SHF.R.U32.HI R4, RZ, 0x1, R13 ;  /* 0x00000001ff047819 */ /* 0x000fe2000001160d */
[----:B------:R-:W-:-:S03]  /*18c90*/  VIADD R3, R12, 0x40 ;  /* 0x000000400c037836 */ /* 0x000fc60000000000 */
[----:B------:R-:W-:Y:S01]  /*18ca0*/  LOP3.LUT R4, R4, 0x40, R2, 0xf8, !PT ;  /* 0x0000004004047812 */ /* 0x000fe200078ef802 */
[----:B------:R-:W-:Y:S02]  /*18cb0*/  IMAD.IADD R2, R17, 0x1, R8 ;  /* 0x0000000111027824 */ /* 0x000fe400078e0208 */
[----:B------:R-:W-:Y:S01]  /*18cc0*/  @P0 VIADD R3, R12, 0xffffffc0 ;  /* 0xffffffc00c030836 */ /* 0x000fe20000000000 */
        /* <DEDUP_REMOVED lines=21> */
.L_x_11050:
        /* <DEDUP_REMOVED lines=20> */
[----:B------:R-:W-:Y:S01]  /*18f60*/  IADD3 R6, P3, R18, UR6, RZ ;  /* 0x0000000612067c10 */ /* 0x000fe2000ff7e0ff */
        /* <DEDUP_REMOVED lines=31> */
[----:B------:R-:W-:-:S03]  /*19160*/  ULDC UR5, c[0x0][0x348] ;  /* 0x0000d20000057ab9 */ /* 0x000fc60000000800 */
[----:B0-----:R-:W-:Y:S01]  /*19170*/  IMAD.U32 R10, RZ, RZ, UR4 ;  /* 0x00000004ff0a7e24 */ /* 0x001fe2000f8e00ff */
[----:B--2---:R0:W-:Y:S01]  /*19180*/  STL [R1+0x38], R8 ;  /* 0x0000380801007387 */ /* 0x0041e20000100800 */
[----:B------:R-:W-:Y:S02]  /*19190*/  IMAD.MOV.U32 R13, RZ, RZ, R8 ;  /* 0x000000ffff0d7224 */ /* 0x000fe400078e0008 */
[----:B0-----:R-:W-:Y:S01]  /*191a0*/  IMAD.U32 R8, RZ, RZ, UR5 ;  /* 0x00000005ff087e24 */ /* 0x001fe2000f8e00ff */
[----:B----4-:R-:W-:Y:S06]  /*191b0*/  @P3 BRA `(.L_x_10931) ;  /* 0x0000000000143947 */ /* 0x010fec0003800000 */
[----:B------:R-:W-:Y:S05]  /*191c0*/  @!P0 BRA `(.L_x_10931) ;  /* 0x0000000000108947 */ /* 0x000fea0003800000 */
[----:B------:R-:W2:Y:S04]  /*191d0*/  LDG.E R11, desc[UR40][R2.64] ;  /* 0x00000028020b7981 */ /* 0x000ea8000c1e1900 */
[----:B------:R-:W2:Y:S02]  /*191e0*/  LDG.E R2, desc[UR40][R2.64+0x4] ;  /* 0x0000042802027981 */ /* 0x000ea4000c1e1900 */
[----:B--2---:R-:W-:-:S05]  /*191f0*/  IMAD.IADD R13, R2, 0x1, -R11 ;  /* 0x00000001020d7824 */ /* 0x004fca00078e0a0b */
[----:B------:R0:W-:Y:S02]  /*19200*/  STL [R1+0x38], R13 ;  /* 0x0000380d01007387 */ /* 0x0001e40000100800 */
.L_x_10931:
[C---:B------:R-:W-:Y:S01]  /*19210*/  LOP3.LUT R2, R26.reuse, 0xff000000, RZ, 0xc0, !PT ;  /* 0xff0000001a027812 */ /* 0x040fe200078ec0ff */
[----:B------:R-:W-:Y:S01]  /*19220*/  ULDC.64 UR4, c[0x0][0xa20] ;  /* 0x0002880000047ab9 */ /* 0x000fe20000000a00 */
[----:B------:R-:W-:Y:S02]  /*19230*/  LOP3.LUT R3, R26, 0xff0000, RZ, 0xc0, !PT ;  /* 0x00ff00001a037812 */ /* 0x000fe400078ec0ff */
        /* <DEDUP_REMOVED lines=9> */
[----:B------:R-:W-:-:S04]  /*192d0*/  IADD3 R10, P0, R18, UR4, RZ ;  /* 0x00000004120a7c10 */ /* 0x000fc8000ff1e0ff */
[----:B------:R-:W-:-:S05]  /*192e0*/  IADD3.X R11, R14, UR5, RZ, P0, !PT ;  /* 0x000000050e0b7c10 */ /* 0x000fca00087fe4ff */
[----:B------:R2:W5:Y:S01]  /*192f0*/  LDG.E R10, desc[UR40][R10.64] ;  /* 0x000000280a0a7981 */ /* 0x000562000c1e1900 */
[----:B------:R-:W-:Y:S05]  /*19300*/  BRA `(.L_x_10933) ;  /* 0x0000000000107947 */ /* 0x000fea0003800000 */
.L_x_10932:
[----:B------:R-:W-:Y:S05]  /*19310*/  @!P1 BRA `(.L_x_10933) ;  /* 0x00000000000c9947 */ /* 0x000fea0003800000 */
[----:B------:R-:W2:Y:S04]  /*19320*/  LDG.E R10, desc[UR40][R6.64] ;  /* 0x00000028060a7981 */ /* 0x000ea8000c1e1900 */
[----:B------:R-:W2:Y:S02]  /*19330*/  LDG.E R6, desc[UR40][R6.64+0x4] ;  /* 0x0000042806067981 */ /* 0x000ea4000c1e1900 */
[----:B--2---:R-:W-:-:S07]  /*19340*/  IMAD.IADD R10, R6, 0x1, -R10 ;  /* 0x00000001060a7824 */ /* 0x004fce00078e0a0a */
.L_x_10933:
[----:B-1----:R-:W3:Y:S04]  /*19350*/  @P2 LDG.E R3, desc[UR40][R4.64] ;  /* 0x0000002804032981 */ /* 0x002ee8000c1e1900 */
[----:B------:R1:W3:Y:S01]  /*19360*/  @P2 LDG.E R4, desc[UR40][R4.64+0x4] ;  /* 0x0000042804042981 */ /* 0x0002e2000c1e1900 */
[----:B-----5:R-:W-:Y:S01]  /*19370*/  IMAD.IADD R10, R10, 0x1, -R9 ;  /* 0x000000010a0a7824 */ /* 0x020fe200078e0a09 */
[----:B------:R-:W-:Y:S01]  /*19380*/  BSSY B0, `(.L_x_10934) ;  /* 0x0000037000007945 */ /* 0x000fe20003800000 */
[----:B------:R-:W-:Y:S01]  /*19390*/  LOP3.LUT R23, R2, 0xff, RZ, 0xc0, !PT ;  /* 0x000000ff02177812 */ /* 0x000fe200078ec0ff */
[----:B-1----:R-:W1:Y:S02]  /*193a0*/  LDC R5, c[0x0][0x448] ;  /* 0x00011200ff057b82 */ /* 0x002e640000000800 */
[----:B-1----:R-:W-:-:S13]  /*193b0*/  ISETP.NE.AND P0, PT, R5, 0x1, PT ;  /* 0x000000010500780c */ /* 0x002fda0003f05270 */
[----:B------:R-:W1:Y:S08]  /*193c0*/  @P0 LDC R5, c[0x0][0x44c] ;  /* 0x00011300ff050b82 */ /* 0x000e700000000800 */
[----:B------:R-:W4:Y:S01]  /*193d0*/  @P0 LDC R6, c[0x0][0x450] ;  /* 0x00011400ff060b82 */ /* 0x000f220000000800 */
[----:B---3--:R-:W-:Y:S02]  /*193e0*/  @P2 IMAD.IADD R8, R4, 0x1, -R3 ;  /* 0x0000000104082824 */ /* 0x008fe400078e0a03 */
[----:B------:R-:W-:-:S04]  /*193f0*/  IMAD R3, R25, 0xc0, RZ ;  /* 0x000000c019037824 */ /* 0x000fc800078e02ff */
        /* <DEDUP_REMOVED lines=8> */
[----:B------:R-:W-:Y:S02]  /*19480*/  LEA.HI R20, R5, R4, RZ, 0x7 ;  /* 0x0000000405147211 */ /* 0x000fe400078f38ff */
[----:B------:R-:W-:Y:S02]  /*19490*/  SHF.R.S32.HI R5, RZ, 0x1f, R3 ;  /* 0x0000001fff057819 */ /* 0x000fe40000011403 */
[----:B------:R-:W-:Y:S02]  /*194a0*/  SHF.R.S32.HI R20, RZ, 0x7, R20 ;  /* 0x00000007ff147819 */ /* 0x000fe40000011414 */
[----:B------:R-:W-:Y:S02]  /*194b0*/  LEA.HI R5, R5, R3, RZ, 0x7 ;  /* 0x0000000305057211 */ /* 0x000fe400078f38ff */
[----:B------:R-:W-:Y:S01]  /*194c0*/  SHF.R.U32.HI R4, RZ, 0x10, R2 ;  /* 0x00000010ff047819 */ /* 0x000fe20000011602 */
[----:B------:R-:W-:Y:S01]  /*194d0*/  IMAD.MOV.U32 R2, RZ, RZ, RZ ;  /* 0x000000ffff027224 */ /* 0x000fe200078e00ff */
[----:B------:R-:W-:-:S04]  /*194e0*/  SHF.R.S32.HI R5, RZ, 0x7, R5 ;  /* 0x00000007ff057819 */ /* 0x000fc80000011405 */
        /* <DEDUP_REMOVED lines=11> */
[----:B------:R1:W3:Y:S02]  /*195a0*/  F2I.FTZ.U32.TRUNC.NTZ R3, R2 ;  /* 0x0000000200037305 */ /* 0x0002e4000021f000 */
[----:B-1----:R-:W-:-:S04]  /*195b0*/  LOP3.LUT R2, R9, R6, RZ, 0x3c, !PT ;  /* 0x0000000609027212 */ /* 0x002fc800078e3cff */
[----:B------:R-:W-:Y:S01]  /*195c0*/  ISETP.GE.AND P3, PT, R2, RZ, PT ;  /* 0x000000ff0200720c */ /* 0x000fe20003f66270 */
[----:B---3--:R-:W-:-:S04]  /*195d0*/  IMAD.MOV R2, RZ, RZ, -R3 ;  /* 0x000000ffff027224 */ /* 0x008fc800078e0a03 */
[----:B--2---:R-:W-:Y:S02]  /*195e0*/  IMAD R11, R2, R7, RZ ;  /* 0x00000007020b7224 */ /* 0x004fe400078e02ff */
        /* <DEDUP_REMOVED lines=16> */
.L_x_10935:
[----:B------:R-:W-:Y:S05]  /*196f0*/  BSYNC B0 ;  /* 0x0000000000007941 */ /* 0x000fea0003800000 */
.L_x_10934:
        /* <DEDUP_REMOVED lines=23> */
[----:B------:R1:W3:Y:S02]  /*19870*/  SHFL.IDX PT, R14, R5, RZ, 0x1f ;  /* 0x00001fff050e7589 */ /* 0x0002e400000e0000 */
.L_x_11085:
[----:B---3--:R-:W-:Y:S02]  /*19880*/  ISETP.NE.AND P0, PT, R14, RZ, PT ;  /* 0x000000ff0e00720c */ /* 0x008fe40003f05270 */
[----:B------:R-:W-:-:S11]  /*19890*/  PLOP3.LUT P6, PT, PT, PT, PT, 0x8, 0x0 ;  /* 0x000000000000781c */ /* 0x000fd60003fce170 */
[----:B------:R-:W-:Y:S05]  /*198a0*/  @P0 BRA `(.L_x_10939) ;  /* 0x00000000000c0947 */ /* 0x000fea0003800000 */
[----:B------:R-:W-:-:S03]  /*198b0*/  UMOV UR4, 0xffffffff ;  /* 0xffffffff00047882 */ /* 0x000fc60000000000 */
[----:B------:R-:W-:Y:S05]  /*198c0*/  BRA.DIV UR4, `(.L_x_10940) ;  /* 0x0000006604987947 */ /* 0x000fea000b800000 */
[----:B------:R-:W-:-:S13]  /*198d0*/  ELECT P6, URZ, PT ;  /* 0x00000000003f782f */ /* 0x000fda00038c0000 */
.L_x_10939:
[----:B-1----:R-:W3:Y:S01]  /*198e0*/  LDL R5, [R1+0x50] ;  /* 0x0000500001057983 */ /* 0x002ee20000100800 */
[----:B------:R-:W-:Y:S01]  /*198f0*/  BSSY B1, `(.L_x_10941) ;  /* 0x0000008000017945 */ /* 0x000fe20003800000 */
[----:B---3--:R-:W-:-:S05]  /*19900*/  VIADD R5, R5, 0x1 ;  /* 0x0000000105057836 */ /* 0x008fca0000000000 */
[----:B------:R-:W-:-:S04]  /*19910*/  LEA.HI R6, R5, R5, RZ, 0x1 ;  /* 0x0000000505067211 */ /* 0x000fc800078f08ff */
[----:B------:R-:W-:-:S05]  /*19920*/  LOP3.LUT R6, R6, 0xfffffffe, RZ, 0xc0, !PT ;  /* 0xfffffffe06067812 */ /* 0x000fca00078ec0ff */
[----:B------:R-:W-:-:S05]  /*19930*/  IMAD.IADD R5, R5, 0x1, -R6 ;  /* 0x0000000105057824 */ /* 0x000fca00078e0a06 */
[----:B------:R-:W-:-:S04]  /*19940*/  SHF.L.U32 R5, R5, 0x1f, RZ ;  /* 0x0000001f05057819 */ /* 0x000fc800000006ff */
[----:B------:R-:W1:Y:S02]  /*19950*/  SYNCS.PHASECHK.TRANS64.TRYWAIT P0, [R17+URZ+0x19c20], R5 ;  /* 0x019c2005110075a7 */ /* 0x000e64000800017f */
[----:B-1----:R-:W-:Y:S05]  /*19960*/  @!P0 BRA `(.L_x_10942) ;  /* 0x0000006400908947 */ /* 0x002fea0003800000 */
.L_x_11088:
[----:B------:R-:W-:Y:S05]  /*19970*/  BSYNC B1 ;  /* 0x0000000000017941 */ /* 0x000fea0003800000 */
.L_x_10941:
        /* <DEDUP_REMOVED lines=11> */
.L_x_11089:
[----:B------:R-:W-:Y:S05]  /*19a30*/  BSYNC B2 ;  /* 0x0000000000027941 */ /* 0x000fea0003800000 */
.L_x_10945:
        /* <DEDUP_REMOVED lines=9> */
.L_x_10948:
[----:B------:R-:W-:Y:S05]  /*19ad0*/  BSYNC B2 ;  /* 0x0000000000027941 */ /* 0x000fea0003800000 */
.L_x_10947:
[----:B-1----:R-:W-:Y:S01]  /*19ae0*/  IMAD.MOV.U32 R5, RZ, RZ, RZ ;  /* 0x000000ffff057224 */ /* 0x002fe200078e00ff */
        /* <DEDUP_REMOVED lines=9> */
[----:B------:R-:W-:Y:S01]  /*19b80*/  VIADD R9, R7, 0x13800 ;  /* 0x0001380007097836 */ /* 0x000fe20000000000 */
[----:B------:R-:W-:-:S09]  /*19b90*/  UMOV UR7, 0x12f00000 ;  /* 0x12f0000000077882 */ /* 0x000fd20000000000 */
.L_x_10949:
        /* <DEDUP_REMOVED lines=16> */
.L_x_10950:
        /* <DEDUP_REMOVED lines=16> */
.L_x_10951:
        /* <DEDUP_REMOVED lines=13> */
.L_x_11090:
[----:B------:R-:W-:Y:S05]  /*19e70*/  BSYNC B2 ;  /* 0x0000000000027941 */ /* 0x000fea0003800000 */
.L_x_10952:
        /* <DEDUP_REMOVED lines=11> */
.L_x_10955:
[----:B------:R-:W-:Y:S05]  /*19f30*/  BSYNC B2 ;  /* 0x0000000000027941 */ /* 0x000fea0003800000 */
.L_x_10954:
[----:B------:R-:W-:Y:S01]  /*19f40*/  R2UR UR6, R12 ;  /* 0x000000000c0672ca */ /* 0x000fe200000e0000 */
[----:B------:R-:W-:Y:S01]  /*19f50*/  IMAD.MOV.U32 R5, RZ, RZ, RZ ;  /* 0x000000ffff057224 */ /* 0x000fe200078e00ff */
[----:B------:R-:W-:Y:S01]  /*19f60*/  R2UR UR7, R13 ;  /* 0x000000000d0772ca */ /* 0x000fe200000e0000 */
[----:B------:R-:W-:Y:S01]  /*19f70*/  UIADD3 UR4, UP0, UR38, 0x670, URZ ;  /* 0x0000067026047890 */ /* 0x000fe2000ff1e03f */
[----:B------:R-:W-:Y:S01]  /*19f80*/  PLOP3.LUT P0, PT, PT, PT, PT, 0x80, 0x0 ;  /* 0x000000000000781c */ /* 0x000fe20003f0f070 */
[----:B-12---:R-:W-:Y:S01]  /*19f90*/  VIADD R8, R8, 0x19cb0 ;  /* 0x00019cb008087836 */ /* 0x006fe20000000000 */
[----:B------:R-:W-:Y:S01]  /*19fa0*/  R2UR UR10, R5 ;  /* 0x00000000050a72ca */ /* 0x000fe200000e0000 */
[----:B------:R-:W-:Y:S01]  /*19fb0*/  VIADD R5, R7, 0x9000 ;  /* 0x0000900007057836 */ /* 0x000fe20000000000 */
[----:B------:R-:W-:-:S13]  /*19fc0*/  UIADD3.X UR5, URZ, UR39, URZ, UP0, !UPT ;  /* 0x000000273f057290 */ /* 0x000fda00087fe43f */
.L_x_10956:
        /* <DEDUP_REMOVED lines=15> */
.L_x_10957:
        /* <DEDUP_REMOVED lines=15> */
.L_x_10958:
        /* <DEDUP_REMOVED lines=10> */
.L_x_10944:
[----:B------:R-:W-:Y:S05]  /*1a250*/  BSYNC B1 ;  /* 0x0000000000017941 */ /* 0x000fea0003800000 */
.L_x_10943:
[----:B------:R-:W3:Y:S01]  /*1a260*/  LDL.LU R9, [R1+0x8] ;  /* 0x0000080001097983 */ /* 0x000ee20000300800 */
[----:B------:R-:W-:Y:S01]  /*1a270*/  VIADD R29, R29, 0x1 ;  /* 0x000000011d1d7836 */ /* 0x000fe20000000000 */
[----:B------:R-:W-:Y:S01]  /*1a280*/  PLOP3.LUT P0, PT, PT, PT, PT, 0x8, 0x0 ;  /* 0x000000000000781c */ /* 0x000fe20003f0e170 */
[----:B------:R-:W-:-:S03]  /*1a290*/  VIADD R10, R10, 0xfffffffe ;  /* 0xfffffffe0a0a7836 */ /* 0x000fc60000000000 */
[C---:B------:R-:W-:Y:S02]  /*1a2a0*/  ISETP.NE.AND P1, PT, R29.reuse, 0x2, PT ;  /* 0x000000021d00780c */ /* 0x040fe40003f25270 */
[----:B------:R-:W-:Y:S02]  /*1a2b0*/  ISETP.GE.AND P2, PT, R10, R3, PT ;  /* 0x000000030a00720c */ /* 0x000fe40003f46270 */
[----:B-1----:R-:W-:Y:S02]  /*1a2c0*/  SEL R5, RZ, 0x1, P1 ;  /* 0x00000001ff057807 */ /* 0x002fe40000800000 */
[----:B------:R-:W-:Y:S02]  /*1a2d0*/  SEL R29, R29, RZ, P1 ;  /* 0x000000ff1d1d7207 */ /* 0x000fe40000800000 */
[----:B---3--:R-:W-:-:S05]  /*1a2e0*/  LOP3.LUT R9, R9, R5, RZ, 0x3c, !PT ;  /* 0x0000000509097212 */ /* 0x008fca00078e3cff */
[----:B------:R1:W-:Y:S02]  /*1a2f0*/  STL [R1+0x8], R9 ;  /* 0x0000080901007387 */ /* 0x0003e40000100800 */
[----:B------:R-:W-:Y:S05]  /*1a300*/  @!P2 BRA `(.L_x_10937) ;  /* 0x000000080060a947 */ /* 0x000fea0003800000 */
.L_x_10975:
[----:B------:R-:W-:Y:S05]  /*1a310*/  YIELD ;  /* 0x0000000000007946 */ /* 0x000fea0003800000 */
[----:B------:R-:W-:Y:S04]  /*1a320*/  BSSY B1, `(.L_x_10959) ;  /* 0x000008c000017945 */ /* 0x000fe80003800000 */
[----:B---3--:R-:W-:Y:S05]  /*1a330*/  @!P6 BRA `(.L_x_10960) ;  /* 0x000000080028e947 */ /* 0x008fea0003800000 */
[----:B------:R-:W3:Y:S01]  /*1a340*/  LDL R6, [R1+0x8] ;  /* 0x0000080001067983 */ /* 0x000ee20000100800 */
[----:B-1----:R-:W-:Y:S01]  /*1a350*/  IMAD R9, R29, 0x8, R17 ;  /* 0x000000081d097824 */ /* 0x002fe200078e0211 */
[----:B------:R-:W1:Y:S01]  /*1a360*/  S2R R5, SR_TID.X ;  /* 0x0000000000057919 */ /* 0x000e620000002100 */
[----:B------:R-:W-:Y:S01]  /*1a370*/  BSSY B2, `(.L_x_10961) ;  /* 0x0000006000027945 */ /* 0x000fe20003800000 */
[----:B-1----:R-:W-:-:S04]  /*1a380*/  LOP3.LUT R5, R5, 0x7f, RZ, 0xc0, !PT ;  /* 0x0000007f05057812 */ /* 0x002fc800078ec0ff */
[----:B------:R-:W-:Y:S02]  /*1a390*/  ISETP.NE.AND P2, PT, R5, RZ, PT ;  /* 0x000000ff0500720c */ /* 0x000fe40003f45270 */
[----:B---3--:R-:W-:-:S04]  /*1a3a0*/  SHF.L.U32 R8, R6, 0x1f, RZ ;  /* 0x0000001f06087819 */ /* 0x008fc800000006ff */
[----:B------:R-:W1:Y:S02]  /*1a3b0*/  SYNCS.PHASECHK.TRANS64.TRYWAIT P1, [R9+URZ+0x19ca0], R8 ;  /* 0x019ca008090075a7 */ /* 0x000e64000802017f */
[----:B-1----:R-:W-:Y:S05]  /*1a3c0*/  @!P1 BRA `(.L_x_10962) ;  /* 0x0000005c00349947 */ /* 0x002fea0003800000 */
.L_x_11091:
[----:B------:R-:W-:Y:S05]  /*1a3d0*/  BSYNC B2 ;  /* 0x0000000000027941 */ /* 0x000fea0003800000 */
.L_x_10961:
        /* <DEDUP_REMOVED lines=9> */
.L_x_10964:
[----:B------:R-:W-:Y:S05]  /*1a470*/  BSYNC B2 ;  /* 0x0000000000027941 */ /* 0x000fea0003800000 */
.L_x_10963:
        /* <DEDUP_REMOVED lines=8> */
[----:B--2---:R-:W-:Y:S01]  /*1a500*/  VIADD R11, R7, 0x13800 ;  /* 0x00013800070b7836 */ /* 0x004fe20000000000 */
[----:B------:R-:W-:Y:S01]  /*1a510*/  UMOV UR6, 0x0 ;  /* 0x0000000000067882 */ /* 0x000fe20000000000 */
[----:B------:R-:W-:-:S10]  /*1a520*/  UMOV UR7, 0x12f00000 ;  /* 0x12f0000000077882 */ /* 0x000fd40000000000 */
.L_x_10965:
        /* <DEDUP_REMOVED lines=13> */
[----:B------:R-:W-:Y:S02]  /*1a600*/  UMOV UR7, 0x12f00000 ;  /* 0x12f0000000077882 */ /* 0x000fe40000000000 */
[----:B------:R-:W-:Y:S01]  /*1a610*/  R2UR UR10, R11 ;  /* 0x000000000b0a72ca */ /* 0x000fe200000e0000 */
[----:B------:R-:W-:-:S14]  /*1a620*/  VIADD R11, R7, 0x14800 ;  /* 0x00014800070b7836 */ /* 0x000fdc0000000000 */
.L_x_10966:
        /* <DEDUP_REMOVED lines=16> */
.L_x_10967:
        /* <DEDUP_REMOVED lines=13> */
.L_x_11092:
[----:B------:R-:W-:Y:S05]  /*1a800*/  BSYNC B2 ;  /* 0x0000000000027941 */ /* 0x000fea0003800000 */
.L_x_10968:
        /* <DEDUP_REMOVED lines=11> */
.L_x_10971:
[----:B------:R-:W-:Y:S05]  /*1a8c0*/  BSYNC B2 ;  /* 0x0000000000027941 */ /* 0x000fea0003800000 */
.L_x_10970:
        /* <DEDUP_REMOVED lines=8> */
.L_x_10972:
        /* <DEDUP_REMOVED lines=16> */
.L_x_10973:
        /* <DEDUP_REMOVED lines=15> */
.L_x_10974:
        /* <DEDUP_REMOVED lines=10> */
.L_x_10960:
[----:B------:R-:W-:Y:S05]  /*1abe0*/  BSYNC B1 ;  /* 0x0000000000017941 */ /* 0x000fea0003800000 */
.L_x_10959:
[----:B------:R-:W3:Y:S01]  /*1abf0*/  LDL.LU R8, [R1+0x8] ;  /* 0x0000080001087983 */ /* 0x000ee20000300800 */
[----:B------:R-:W-:Y:S01]  /*1ac00*/  VIADD R29, R29, 0x1 ;  /* 0x000000011d1d7836 */ /* 0x000fe20000000000 */
[C---:B------:R-:W-:Y:S01]  /*1ac10*/  ISETP.GT.AND P2, PT, R10.reuse, R3, PT ;  /* 0x000000030a00720c */ /* 0x040fe20003f44270 */
[----:B------:R-:W-:-:S03]  /*1ac20*/  VIADD R10, R10, 0xffffffff ;  /* 0xffffffff0a0a7836 */ /* 0x000fc60000000000 */
[----:B------:R-:W-:-:S04]  /*1ac30*/  ISETP.NE.AND P1, PT, R29, 0x2, PT ;  /* 0x000000021d00780c */ /* 0x000fc80003f25270 */
[----:B------:R-:W-:Y:S02]  /*1ac40*/  SEL R5, RZ, 0x1, P1 ;  /* 0x00000001ff057807 */ /* 0x000fe40000800000 */
[----:B------:R-:W-:Y:S02]  /*1ac50*/  SEL R29, R29, RZ, P1 ;  /* 0x000000ff1d1d7207 */ /* 0x000fe40000800000 */
[----:B---3--:R-:W-:-:S05]  /*1ac60*/  LOP3.LUT R8, R8, R5, RZ, 0x3c, !PT ;  /* 0x0000000508087212 */ /* 0x008fca00078e3cff */
[----:B------:R3:W-:Y:S01]  /*1ac70*/  STL [R1+0x8], R8 ;  /* 0x0000080801007387 */ /* 0x0007e20000100800 */
[----:B------:R-:W-:Y:S05]  /*1ac80*/  @P2 BRA `(.L_x_10975) ;  /* 0xfffffff400a02947 */ /* 0x000fea000383ffff */
.L_x_10937:
[----:B------:R-:W-:Y:S05]  /*1ac90*/  BSYNC B0 ;  /* 0x0000000000007941 */ /* 0x000fea0003800000 */
.L_x_10936:
[----:B------:R-:W4:Y:S01]  /*1aca0*/  LDC R0, c[0x0][0x448] ;  /* 0x00011200ff007b82 */ /* 0x000f220000000800 */
[----:B------:R-:W-:Y:S01]  /*1acb0*/  IMAD.MOV.U32 R2, RZ, RZ, 0xc0 ;  /* 0x000000c0ff027424 */ /* 0x000fe200078e00ff */
[----:B------:R-:W-:Y:S01]  /*1acc0*/  ISETP.NE.AND P2, PT, R4, RZ, PT ;  /* 0x000000ff0400720c */ /* 0x000fe20003f45270 */
[----:B------:R-:W-:Y:S05]  /*1acd0*/  @!P0 WARPSYNC.ALL ;  /* 0x0000000000008948 */ /* 0x000fea0003800000 */
[----:B------:R-:W-:Y:S01]  /*1ace0*/  IMAD R2, R25, R2, 0xbf ;  /* 0x000000bf19027424 */ /* 0x000fe200078e0202 */
[----:B------:R-:W-:Y:S06]  /*1acf0*/  BSSY B0, `(.L_x_10976) ;  /* 0x000002a000007945 */ /* 0x000fec0003800000 */
[----:B------:R-:W0:Y:S08]  /*1ad00*/  @!P2 LDC R4, c[0x0][0x9f0] ;  /* 0x00027c00ff04ab82 */ /* 0x000e300000000800 */
[----:B------:R-:W-:Y:S01]  /*1ad10*/  @!P0 BAR.SYNC.DEFER_BLOCKING 0xc, 0x200 ;  /* 0x0308000000008b1d */ /* 0x000fe20000010000 */
[----:B----4-:R-:W-:-:S13]  /*1ad20*/  ISETP.NE.AND P1, PT, R0, 0x1, PT ;  /* 0x000000010000780c */ /* 0x010fda0003f25270 */
[----:B------:R-:W4:Y:S08]  /*1ad30*/  @P1 LDC R0, c[0x0][0x44c] ;  /* 0x00011300ff001b82 */ /* 0x000f300000000800 */
[----:B------:R-:W5:Y:S01]  /*1ad40*/  @P1 LDC R3, c[0x0][0x450] ;  /* 0x00011400ff031b82 */ /* 0x000f620000000800 */
[----:B----4-:R-:W-:-:S05]  /*1ad50*/  @P1 IMAD.HI.U32 R0, R2, R0, RZ ;  /* 0x0000000002001227 */ /* 0x010fca00078e00ff */
[----:B-----5:R-:W-:-:S05]  /*1ad60*/  @P1 SHF.R.U32.HI R2, RZ, R3, R0 ;  /* 0x00000003ff021219 */ /* 0x020fca0000011600 */
        /* <DEDUP_REMOVED lines=16> */
[----:B---3--:R-:W-:Y:S01]  /*1ae70*/  IMAD.HI.U32 R8, R3, R6, R2 ;  /* 0x0000000603087227 */ /* 0x008fe200078e0002 */
        /* <DEDUP_REMOVED lines=17> */
.L_x_10977:
[----:B------:R-:W-:Y:S05]  /*1af90*/  BSYNC B0 ;  /* 0x0000000000007941 */ /* 0x000fea0003800000 */
.L_x_10976:
        /* <DEDUP_REMOVED lines=13> */
[----:B------:R-:W4:Y:S01]  /*1b070*/  POPC R5, UR4 ;  /* 0x0000000400057d09 */ /* 0x000f220008000000 */
[----:B0-----:R-:W-:-:S02]  /*1b080*/  ISETP.EQ.U32.AND P0, PT, R0, R3, PT ;  /* 0x000000030000720c */ /* 0x001fc40003f02070 */
[----:B------:R-:W4:Y:S11]  /*1b090*/  LDC.64 R2, c[0x0][0xc60] ;  /* 0x00031800ff027b82 */ /* 0x000f360000000a00 */
[----:B----4-:R-:W4:Y:S01]  /*1b0a0*/  @P0 ATOMG.E.ADD.STRONG.GPU PT, R3, desc[UR40][R2.64], R5 ;  /* 0x00000005020309a8 */ /* 0x010f2200081ee1e8 */
[----:B------:R-:W0:Y:S02]  /*1b0b0*/  S2R R4, SR_LTMASK ;  /* 0x0000000000047919 */ /* 0x000e240000003900 */
[----:B0-----:R-:W-:-:S04]  /*1b0c0*/  LOP3.LUT R4, R4, UR4, RZ, 0xc0, !PT ;  /* 0x0000000404047c12 */ /* 0x001fc8000f8ec0ff */
[----:B------:R-:W0:Y:S01]  /*1b0d0*/  POPC R7, R4 ;  /* 0x0000000400077309 */ /* 0x000e220000000000 */
[----:B----4-:R-:W0:Y:S02]  /*1b0e0*/  SHFL.IDX PT, R0, R3, R0, 0x1f ;  /* 0x00001f0003007589 */ /* 0x010e2400000e0000 */
[----:B0-----:R-:W-:Y:S01]  /*1b0f0*/  IADD3 R24, R0, UR36, R7 ;  /* 0x0000002400187c10 */ /* 0x001fe2000fffe007 */
[----:B------:R-:W-:Y:S06]  /*1b100*/  BRA `(.L_x_10979) ;  /* 0x0000003000647947 */ /* 0x000fec0003800000 */
.L_x_10978:
        /* <DEDUP_REMOVED lines=14> */
[----:B--2---:R-:W-:Y:S02]  /*1b1f0*/  IMAD.U32 R11, RZ, RZ, UR5 ;  /* 0x00000005ff0b7e24 */ /* 0x004fe4000f8e00ff */
[----:B---3--:R-:W-:Y:S02]  /*1b200*/  IMAD.MOV.U32 R8, RZ, RZ, 0x70 ;  /* 0x00000070ff087424 */ /* 0x008fe400078e00ff */
[----:B------:R-:W-:Y:S02]  /*1b210*/  IMAD.MOV.U32 R12, RZ, RZ, 0x1 ;  /* 0x00000001ff0c7424 */ /* 0x000fe400078e00ff */
[----:B------:R-:W-:-:S07]  /*1b220*/  IMAD.MOV.U32 R13, RZ, RZ, RZ ;  /* 0x000000ffff0d7224 */ /* 0x000fce00078e00ff */
[----:B------:R-:W-:-:S07]  /*1b230*/  LEPC R20, `(.L_x_10981) ;  /* 0x000000001014794e */ /* 0x000fce0000000000 */
[----:B01----:R-:W-:Y:S05]  /*1b240*/  CALL.ABS.NOINC R2 ;  /* 0x0000000002007343 */ /* 0x003fea0003c00000 */
.L_x_10981:
[----:B------:R-:W-:Y:S05]  /*1b250*/  BSYNC B6 ;  /* 0x0000000000067941 */ /* 0x000fea0003800000 */
.L_x_10980:
[----:B------:R-:W4:Y:S01]  /*1b260*/  LDL.LU R2, [R1+0xc] ;  /* 0x00000c0001027983 */ /* 0x000f220000300800 */
[----:B------:R-:W-:Y:S01]  /*1b270*/  VIADD R0, R17, 0x9000 ;  /* 0x0000900011007836 */ /* 0x000fe20000000000 */
[----:B------:R-:W-:Y:S04]  /*1b280*/  BSSY B6, `(.L_x_10982) ;  /* 0x0000016000067945 */ /* 0x000fe80003800000 */
[----:B------:R-:W-:Y:S02]  /*1b290*/  LOP3.LUT P0, RZ, R0, 0x9f, RZ, 0xc0, !PT ;  /* 0x0000009f00ff7812 */ /* 0x000fe4000780c0ff */
[----:B----4-:R-:W-:-:S11]  /*1b2a0*/  LOP3.LUT R2, R2, 0xfffffffe, RZ, 0xc0, !PT ;  /* 0xfffffffe02027812 */ /* 0x010fd600078ec0ff */
[----:B------:R-:W-:-:S05]  /*1b2b0*/  @P0 LOP3.LUT R2, R2, 0x1, RZ, 0xfc, !PT ;  /* 0x0000000102020812 */ /* 0x000fca00078efcff */
[----:B------:R0:W-:Y:S01]  /*1b2c0*/  STL [R1+0xc], R2 ;  /* 0x00000c0201007387 */ /* 0x0001e20000100800 */
        /* <DEDUP_REMOVED lines=17> */
.L_x_10983:
[----:B------:R-:W-:Y:S05]  /*1b3e0*/  BSYNC B6 ;  /* 0x0000000000067941 */ /* 0x000fea0003800000 */
.L_x_10982:
[----:B------:R-:W-:Y:S01]  /*1b3f0*/  VIADD R23, R17, 0x3000 ;  /* 0x0000300011177836 */ /* 0x000fe20000000000 */
[----:B------:R-:W-:Y:S04]  /*1b400*/  BSSY B6, `(.L_x_10984) ;  /* 0x0000013000067945 */ /* 0x000fe80003800000 */
[----:B------:R-:W-:-:S13]  /*1b410*/  LOP3.LUT P0, RZ, R23, 0x3ff, RZ, 0xc0, !PT ;  /* 0x000003ff17ff7812 */ /* 0x000fda000780c0ff */
        /* <DEDUP_REMOVED lines=17> */
.L_x_10985:
[----:B------:R-:W-:Y:S05]  /*1b530*/  BSYNC B6 ;  /* 0x0000000000067941 */ /* 0x000fea0003800000 */
.L_x_10984:
[----:B0-----:R-:W4:Y:S01]  /*1b540*/  LDL R2, [R1+0xc] ;  /* 0x00000c0001027983 */ /* 0x001f220000100800 */
[----:B------:R-:W-:Y:S01]  /*1b550*/  BSSY B6, `(.L_x_10986) ;  /* 0x0000013000067945 */ /* 0x000fe20003800000 */
[----:B----4-:R-:W-:-:S13]  /*1b560*/  LOP3.LUT P6, RZ, R2, 0x1, RZ, 0xc0, !PT ;  /* 0x0000000102ff7812 */ /* 0x010fda00078cc0ff */
        /* <DEDUP_REMOVED lines=17> */
.L_x_10987:
[----:B------:R-:W-:Y:S05]  /*1b680*/  BSYNC B6 ;  /* 0x0000000000067941 */ /* 0x000fea0003800000 */
.L_x_10986:
[----:B------:R-:W4:Y:S01]  /*1b690*/  LDL.LU R20, [R1+0x14] ;  /* 0x0000140001147983 */ /* 0x000f220000300800 */
[----:B------:R-:W-:Y:S02]  /*1b6a0*/  ULDC.64 UR4, c[0x0][0x9f8] ;  /* 0x00027e0000047ab9 */ /* 0x000fe40000000a00 */
[----:B------:R-:W-:-:S04]  /*1b6b0*/  ISETP.NE.U32.AND P0, PT, RZ, UR4, PT ;  /* 0x00000004ff007c0c */ /* 0x000fc8000bf05070 */
[----:B------:R-:W-:-:S13]  /*1b6c0*/  ISETP.NE.AND.EX P0, PT, RZ, UR5, PT, P0 ;  /* 0x00000005ff007c0c */ /* 0x000fda000bf05300 */
[----:B------:R-:W-:-:S04]  /*1b6d0*/  @P0 IADD3 R2, P1, R18, UR4, RZ ;  /* 0x0000000412020c10 */ /* 0x000fc8000ff3e0ff */
[----:B----4-:R-:W-:Y:S01]  /*1b6e0*/  @P0 IADD3.X R3, R20, UR5, RZ, P1, !PT ;  /* 0x0000000514030c10 */ /* 0x010fe20008ffe4ff */
[----:B------:R-:W-:-:S04]  /*1b6f0*/  ULDC.64 UR4, c[0x0][0xa08] ;  /* 0x0002820000047ab9 */ /* 0x000fc80000000a00 */
[----:B------:R0:W3:Y:S02]  /*1b700*/  @P0 LDG.E R26, desc[UR40][R2.64] ;  /* 0x00000028021a0981 */ /* 0x0000e4000c1e1900 */
[----:B0-----:R-:W0:Y:S02]  /*1b710*/  LDC.64 R2, c[0x0][0x418] ;  /* 0x00010600ff027b82 */ /* 0x001e240000000a00 */
[----:B0-----:R-:W-:Y:S01]  /*1b720*/  LOP3.LUT P0, RZ, R2, UR4, RZ, 0xfc, !PT ;  /* 0x0000000402ff7c12 */ /* 0x001fe2000f80fcff */
[----:B------:R-:W-:-:S03]  /*1b730*/  UMOV UR4, 0xffffffff ;  /* 0xffffffff00047882 */ /* 0x000fc60000000000 */
[----:B------:R-:W-:Y:S02]  /*1b740*/  LOP3.LUT P0, RZ, R3, UR5, RZ, 0xfc, P0 ;  /* 0x0000000503ff7c12 */ /* 0x000fe4000800fcff */
[----:B---3--:R-:W-:Y:S02]  /*1b750*/  SHF.R.S32.HI R8, RZ, 0x1f, R26 ;  /* 0x0000001fff087819 */ /* 0x008fe4000001141a */
[----:B------:R-:W-:-:S03]  /*1b760*/  SEL R18, R26, RZ, !P0 ;  /* 0x000000ff1a127207 */ /* 0x000fc60004000000 */
[----:B------:R0:W-:Y:S01]  /*1b770*/  STL [R1+0x14], R8 ;  /* 0x0000140801007387 */ /* 0x0001e20000100800 */
[----:B------:R-:W-:Y:S05]  /*1b780*/  BRA.DIV UR4, `(.L_x_10988) ;  /* 0x0000004a046c7947 */ /* 0x000fea000b800000 */
[----:B------:R-:W3:Y:S02]  /*1b790*/  S2R R0, SR_TID.X ;  /* 0x0000000000007919 */ /* 0x000ee40000002100 */
[----:B---3--:R-:W-:-:S04]  /*1b7a0*/  SHF.R.U32.HI R0, RZ, 0x5, R0 ;  /* 0x00000005ff007819 */ /* 0x008fc80000011600 */
[----:B------:R-:W-:-:S05]  /*1b7b0*/  LOP3.LUT R0, R0, 0x3, RZ, 0xc0, !PT ;  /* 0x0000000300007812 */ /* 0x000fca00078ec0ff */
[----:B------:R3:W4:Y:S02]  /*1b7c0*/  SHFL.IDX PT, R14, R0, RZ, 0x1f ;  /* 0x00001fff000e7589 */ /* 0x00072400000e0000 */
.L_x_11095:
        /* <DEDUP_REMOVED lines=10> */
.L_x_11098:
[----:B------:R-:W-:Y:S05]  /*1b870*/  @!P6 BRA `(.L_x_10989) ;  /* 0x00000004009ce947 */ /* 0x000fea0003800000 */
[----:B---3--:R-:W3:Y:S01]  /*1b880*/  LDL R0, [R1+0x3c] ;  /* 0x00003c0001007983 */ /* 0x008ee20000100800 */
[----:B------:R-:W-:-:S04]  /*1b890*/  ISETP.NE.U32.AND P0, PT, R2, RZ, PT ;  /* 0x000000ff0200720c */ /* 0x000fc80003f05070 */
[----:B------:R-:W-:Y:S01]  /*1b8a0*/  ISETP.NE.AND.EX P0, PT, R3, RZ, PT, P0 ;  /* 0x000000ff0300720c */ /* 0x000fe20003f05300 */
[----:B---3--:R-:W-:-:S12]  /*1b8b0*/  VIADD R0, R0, 0xffffffff ;  /* 0xffffffff00007836 */ /* 0x008fd80000000000 */
[----:B------:R-:W-:Y:S05]  /*1b8c0*/  @!P0 BRA `(.L_x_10991) ;  /* 0x0000000000448947 */ /* 0x000fea0003800000 */
[----:B------:R-:W3:Y:S01]  /*1b8d0*/  LDC R7, c[0x0][0x43c] ;  /* 0x00010f00ff077b82 */ /* 0x000ee20000000800 */
[----:B------:R-:W-:Y:S01]  /*1b8e0*/  ULDC.64 UR4, c[0x0][0x428] ;  /* 0x00010a0000047ab9 */ /* 0x000fe20000000a00 */
[----:B---3--:R-:W-:-:S13]  /*1b8f0*/  ISETP.NE.AND P0, PT, R7, 0x1, PT ;  /* 0x000000010700780c */ /* 0x008fda0003f05270 */
[----:B------:R-:W3:Y:S02]  /*1b900*/  @P0 LDC.64 R4, c[0x0][0x440] ;  /* 0x00011000ff040b82 */ /* 0x000ee40000000a00 */
[----:B---3--:R-:W-:-:S04]  /*1b910*/  @P0 IMAD.HI.U32 R6, R0, R4, RZ ;  /* 0x0000000400060227 */ /* 0x008fc800078e00ff */
        /* <DEDUP_REMOVED lines=12> */
.L_x_10991:
[----:B---3--:R-:W3:Y:S01]  /*1b9e0*/  LDL R3, [R1] ;  /* 0x0000000001037983 */ /* 0x008ee20000100800 */
[----:B------:R-:W-:Y:S01]  /*1b9f0*/  IMAD R4, R22, 0x8, R17 ;  /* 0x0000000816047824 */ /* 0x000fe200078e0211 */
[----:B------:R-:W4:Y:S02]  /*1ba00*/  S2R R2, SR_TID.X ;  /* 0x0000000000027919 */ /* 0x000f240000002100 */
[----:B----4-:R-:W-:-:S04]  /*1ba10*/  LOP3.LUT R2, R2, 0x7f, RZ, 0xc0, !PT ;  /* 0x0000007f02027812 */ /* 0x010fc800078ec0ff */
[----:B------:R-:W-:Y:S02]  /*1ba20*/  ISETP.NE.AND P1, PT, R2, RZ, PT ;  /* 0x000000ff0200720c */ /* 0x000fe40003f25270 */
[----:B---3--:R-:W-:-:S04]  /*1ba30*/  SHF.L.U32 R3, R3, 0x1f, RZ ;  /* 0x0000001f03037819 */ /* 0x008fc800000006ff */
[----:B------:R-:W3:Y:S02]  /*1ba40*/  SYNCS.PHASECHK.TRANS64.TRYWAIT P0, [R4+URZ+0x19c80], R3 ;  /* 0x019c8003040075a7 */ /* 0x000ee4000800017f */
[----:B---3--:R-:W-:Y:S05]  /*1ba50*/  @!P0 BRA `(.L_x_10992) ;  /* 0x00000048000c8947 */ /* 0x008fea0003800000 */
.L_x_11099:
        /* <DEDUP_REMOVED lines=8> */
.L_x_10993:
[----:B------:R-:W4:Y:S01]  /*1bae0*/  LDL R5, [R1+0x18] ;  /* 0x0000180001057983 */ /* 0x000f220000100800 */
        /* <DEDUP_REMOVED lines=15> */
[----:B----4-:R-:W-:-:S05]  /*1bbe0*/  IMAD R0, R0, 0x80, R5 ;  /* 0x0000008000007824 */ /* 0x010fca00078e0205 */
[----:B------:R-:W-:-:S13]  /*1bbf0*/  R2UR UR11, R0 ;  /* 0x00000000000b72ca */ /* 0x000fda00000e0000 */
[----:B------:R4:W-:Y:S02]  /*1bc00*/  UTMALDG.4D [UR8], [UR4], desc[UR6] ;  /* 0x00000608040075b4 */ /* 0x0009e40008019000 */
[----:B----4-:R-:W-:Y:S01]  /*1bc10*/  UMOV UR8, UR14 ;  /* 0x0000000e00087c82 */ /* 0x010fe20008000000 */
[----:B------:R-:W-:Y:S01]  /*1bc20*/  UMOV UR10, UR16 ;  /* 0x00000010000a7c82 */ /* 0x000fe20008000000 */
[----:B------:R-:W-:Y:S01]  /*1bc30*/  UMOV UR14, 0x40 ;  /* 0x00000040000e7882 */ /* 0x000fe20000000000 */
[----:B------:R4:W-:Y:S02]  /*1bc40*/  UTMALDG.4D [UR8], [UR4], desc[UR6] ;  /* 0x00000608040075b4 */ /* 0x0009e40008019000 */
[----:B----4-:R-:W-:Y:S01]  /*1bc50*/  UMOV UR8, UR15 ;  /* 0x0000000f00087c82 */ /* 0x010fe20008000000 */
[----:B------:R-:W-:Y:S02]  /*1bc60*/  UMOV UR10, UR14 ;  /* 0x0000000e000a7c82 */ /* 0x000fe40008000000 */
[----:B------:R4:W-:Y:S01]  /*1bc70*/  UTMALDG.4D [UR8], [UR4], desc[UR6] ;  /* 0x00000608040075b4 */ /* 0x0009e20008019000 */
[----:B------:R-:W0:Y:S02]  /*1bc80*/  SYNCS.PHASECHK.TRANS64.TRYWAIT P0, [R4+URZ+0x19c40], R3 ;  /* 0x019c4003040075a7 */ /* 0x000e24000800017f */
[----:B0---4-:R-:W-:Y:S05]  /*1bc90*/  @!P0 BRA `(.L_x_10994) ;  /* 0x0000004400908947 */ /* 0x011fea0003800000 */
.L_x_11100:
[----:B------:R-:W-:Y:S05]  /*1bca0*/  @P1 BRA `(.L_x_10995) ;  /* 0x00000000001c1947 */ /* 0x000fea0003800000 */
[----:B------:R-:W4:Y:S01]  /*1bcb0*/  S2R R5, SR_TID.X ;  /* 0x0000000000057919 */ /* 0x000f220000002100 */
[----:B0--3--:R-:W-:-:S04]  /*1bcc0*/  IMAD.MOV.U32 R3, RZ, RZ, 0x3000 ;  /* 0x00003000ff037424 */ /* 0x009fc800078e00ff */
[----:B------:R0:W-:Y:S01]  /*1bcd0*/  SYNCS.ARRIVE.TRANS64 RZ, [R4+URZ+0x19c30], R3 ;  /* 0x019c300304ff79a7 */ /* 0x0001e2000800003f */
[----:B----4-:R-:W-:-:S04]  /*1bce0*/  LOP3.LUT R5, R5, 0x1f, RZ, 0xc0, !PT ;  /* 0x0000001f05057812 */ /* 0x010fc800078ec0ff */
[----:B------:R-:W-:-:S13]  /*1bcf0*/  ISETP.NE.AND P0, PT, R5, RZ, PT ;  /* 0x000000ff0500720c */ /* 0x000fda0003f05270 */
[----:B0-----:R-:W-:Y:S05]  /*1bd00*/  @!P0 BRA `(.L_x_10995) ;  /* 0x0000000000048947 */ /* 0x001fea0003800000 */
[----:B------:R-:W-:Y:S01]  /*1bd10*/  BPT.TRAP 0x1 ;  /* 0x000000040000795c */ /* 0x000fe20000300000 */
.L_x_10995:
[----:B0--3--:R-:W3:Y:S01]  /*1bd20*/  LDL.LU R3, [R1+0xc] ;  /* 0x00000c0001037983 */ /* 0x009ee20000300800 */
        /* <DEDUP_REMOVED lines=24> */
[----:B---3--:R-:W-:-:S04]  /*1beb0*/  LOP3.LUT R3, R3, 0xfffffffe, RZ, 0xc0, !PT ;  /* 0xfffffffe03037812 */ /* 0x008fc800078ec0ff */
[----:B------:R-:W-:-:S05]  /*1bec0*/  @P0 LOP3.LUT R3, R3, 0x1, RZ, 0xfc, !PT ;  /* 0x0000000103030812 */ /* 0x000fca00078efcff */
[----:B------:R4:W-:Y:S01]  /*1bed0*/  STL [R1+0xc], R3 ;  /* 0x00000c0301007387 */ /* 0x0009e20000100800 */
[----:B------:R-:W-:Y:S01]  /*1bee0*/  NOP ;  /* 0x0000000000007918 */ /* 0x000fe20000000000 */
.L_x_10989:
[----:B------:R-:W5:Y:S04]  /*1bef0*/  LDL.LU R4, [R1+0x2c] ;  /* 0x00002c0001047983 */ /* 0x000f680000300800 */
[----:B----4-:R-:W4:Y:S01]  /*1bf00*/  LDL.LU R3, [R1+0x44] ;  /* 0x0000440001037983 */ /* 0x010f220000300800 */
[----:B------:R-:W-:Y:S05]  /*1bf10*/  WARPSYNC.ALL ;  /* 0x0000000000007948 */ /* 0x000fea0003800000 */
[----:B------:R-:W-:Y:S01]  /*1bf20*/  ULDC.64 UR4, c[0x0][0x298] ;  /* 0x0000a60000047ab9 */ /* 0x000fe20000000a00 */
[----:B------:R-:W-:Y:S01]  /*1bf30*/  ULDC.64 UR6, c[0x0][0xa00] ;  /* 0x0002800000067ab9 */ /* 0x000fe20000000a00 */
[----:B---3--:R-:W-:Y:S01]  /*1bf40*/  VIADD R0, R17, 0xf000 ;  /* 0x0000f00011007836 */ /* 0x008fe20000000000 */
[----:B------:R-:W-:Y:S01]  /*1bf50*/  BAR.SYNC.DEFER_BLOCKING 0x8, 0x200 ;  /* 0x0208000000007b1d */ /* 0x000fe20000010000 */
[----:B------:R-:W-:-:S03]  /*1bf60*/  ISETP.NE.U32.AND P0, PT, RZ, UR6, PT ;  /* 0x00000006ff007c0c */ /* 0x000fc6000bf05070 */
[----:B------:R-:W-:Y:S02]  /*1bf70*/  LOP3.LUT P1, RZ, R0, 0x9f, RZ, 0xc0, !PT ;  /* 0x0000009f00ff7812 */ /* 0x000fe4000782c0ff */
[----:B------:R-:W-:Y:S01]  /*1bf80*/  ISETP.NE.AND.EX P0, PT, RZ, UR7, PT, P0 ;  /* 0x00000007ff007c0c */ /* 0x000fe2000bf05300 */
[----:B------:R-:W-:Y:S03]  /*1bf90*/  BSSY B6, `(.L_x_10996) ;  /* 0x000001c000067945 */ /* 0x000fe60003800000 */
[----:B------:R-:W-:Y:S02]  /*1bfa0*/  SEL R19, R19, RZ, !P0 ;  /* 0x000000ff13137207 */ /* 0x000fe40004000000 */
[----:B-----5:R-:W-:-:S05]  /*1bfb0*/  SHF.R.S32.HI R2, RZ, 0x1f, R4 ;  /* 0x0000001fff027819 */ /* 0x020fca0000011404 */
[----:B------:R-:W-:-:S04]  /*1bfc0*/  IMAD R2, R2, UR4, RZ ;  /* 0x0000000402027c24 */ /* 0x000fc8000f8e02ff */
[C---:B------:R-:W-:Y:S01]  /*1bfd0*/  IMAD R0, R4.reuse, UR5, R2 ;  /* 0x0000000504007c24 */ /* 0x040fe2000f8e0202 */
[----:B----4-:R-:W-:Y:S01]  /*1bfe0*/  SEL R2, R3, RZ, !P0 ;  /* 0x000000ff03027207 */ /* 0x010fe20004000000 */
[----:B------:R-:W-:-:S04]  /*1bff0*/  IMAD.WIDE.U32 R4, R4, UR4, RZ ;  /* 0x0000000404047c25 */ /* 0x000fc8000f8e00ff */
[----:B------:R-:W-:Y:S01]  /*1c000*/  IMAD.IADD R0, R5, 0x1, R0 ;  /* 0x0000000105007824 */ /* 0x000fe200078e0200 */
[----:B------:R3:W-:Y:S04]  /*1c010*/  STL.64 [R1+0x30], R4 ;  /* 0x0000300401007387 */ /* 0x0007e80000100a00 */
[----:B------:R3:W-:Y:S04]  /*1c020*/  STL [R1+0x44], R2 ;  /* 0x0000440201007387 */ /* 0x0007e80000100800 */
[----:B------:R3:W-:Y:S01]  /*1c030*/  STL [R1+0x2c], R0 ;  /* 0x00002c0001007387 */ /* 0x0007e20000100800 */
[----:B------:R-:W-:Y:S05]  /*1c040*/  @!P1 BRA `(.L_x_10997) ;  /* 0x0000000000409947 */ /* 0x000fea0003800000 */
[----:B---3--:R-:W-:Y:S01]  /*1c050*/  MOV R2, 0x0 ;  /* 0x0000000000027802 */ /* 0x008fe20000000f00 */
[----:B------:R-:W-:Y:S01]  /*1c060*/  ULDC.64 UR4, c[0x4][0x1c8] ;  /* 0x0100720000047ab9 */ /* 0x000fe20000000a00 */
[----:B------:R-:W-:Y:S01]  /*1c070*/  ULDC.64 UR6, c[0x4][0x1d0] ;  /* 0x0100740000067ab9 */ /* 0x000fe20000000a00 */
[----:B------:R-:W-:Y:S01]  /*1c080*/  ULDC.64 UR8, c[0x4][0x60] ;  /* 0x0100180000087ab9 */ /* 0x000fe20000000a00 */
[----:B------:R-:W-:Y:S02]  /*1c090*/  IMAD.U32 R4, RZ, RZ, UR4 ;  /* 0x00000004ff047e24 */ /* 0x000fe4000f8e00ff */
[----:B------:R-:W3:Y:S01]  /*1c0a0*/  LDC.64 R2, c[0x4][R2] ;  /* 0x0100000002027b82 */ /* 0x000ee20000000a00 */
[----:B------:R-:W-:Y:S02]  /*1c0b0*/  IMAD.U32 R5, RZ, RZ, UR5 ;  /* 0x00000005ff057e24 */ /* 0x000fe4000f8e00ff */
[----:B------:R-:W-:Y:S02]  /*1c0c0*/  IMAD.U32 R6, RZ, RZ, UR6 ;  /* 0x00000006ff067e24 */ /* 0x000fe4000f8e00ff */
[----:B------:R-:W-:-:S02]  /*1c0d0*/  IMAD.U32 R7, RZ, RZ, UR7 ;  /* 0x00000007ff077e24 */ /* 0x000fc4000f8e00ff */
[----:B------:R-:W-:Y:S02]  /*1c0e0*/  IMAD.U32 R10, RZ, RZ, UR8 ;  /* 0x00000008ff0a7e24 */ /* 0x000fe4000f8e00ff */
[----:B--2---:R-:W-:Y:S02]  /*1c0f0*/  IMAD.U32 R11, RZ, RZ, UR9 ;  /* 0x00000009ff0b7e24 */ /* 0x004fe4000f8e00ff */
[----:B0-----:R-:W-:Y:S02]  /*1c100*/  IMAD.MOV.U32 R8, RZ, RZ, 0x70 ;  /* 0x00000070ff087424 */ /* 0x001fe400078e00ff */
[----:B------:R-:W-:Y:S02]  /*1c110*/  IMAD.MOV.U32 R12, RZ, RZ, 0x1 ;  /* 0x00000001ff0c7424 */ /* 0x000fe400078e00ff */
[----:B------:R-:W-:-:S07]  /*1c120*/  IMAD.MOV.U32 R13, RZ, RZ, RZ ;  /* 0x000000ffff0d7224 */ /* 0x000fce00078e00ff */
[----:B------:R-:W-:-:S07]  /*1c130*/  LEPC R20, `(.L_x_10997) ;  /* 0x000000001014794e */ /* 0x000fce0000000000 */
[----:B-1-3--:R-:W-:Y:S05]  /*1c140*/  CALL.ABS.NOINC R2 ;  /* 0x0000000002007343 */ /* 0x00afea0003c00000 */
.L_x_10997:
[----:B------:R-:W-:Y:S05]  /*1c150*/  BSYNC B6 ;  /* 0x0000000000067941 */ /* 0x000fea0003800000 */
.L_x_10996:
[----:B------:R-:W4:Y:S01]  /*1c160*/  LDL.LU R20, [R1+0x2c] ;  /* 0x00002c0001147983 */ /* 0x000f220000300800 */
[----:B-1----:R-:W1:Y:S01]  /*1c170*/  LDC R9, c[0x0][0x448] ;  /* 0x00011200ff097b82 */ /* 0x002e620000000800 */
[----:B------:R-:W-:Y:S01]  /*1c180*/  ULDC.64 UR6, c[0x0][0x2e0] ;  /* 0x0000b80000067ab9 */ /* 0x000fe20000000a00 */
[----:B------:R-:W-:Y:S01]  /*1c190*/  ULDC.64 UR4, c[0x0][0x2d8] ;  /* 0x0000b60000047ab9 */ /* 0x000fe20000000a00 */
[----:B---3--:R-:W4:Y:S01]  /*1c1a0*/  LDL.LU.64 R2, [R1+0x30] ;  /* 0x0000300001027983 */ /* 0x008f220000300a00 */
[----:B------:R-:W-:-:S03]  /*1c1b0*/  ULDC.64 UR8, c[0x0][0x280] ;  /* 0x0000a00000087ab9 */ /* 0x000fc60000000a00 */
[----:B------:R-:W3:Y:S01]  /*1c1c0*/  LDL.LU R21, [R1+0x44] ;  /* 0x0000440001157983 */ /* 0x000ee20000300800 */
[----:B-1----:R-:W-:-:S13]  /*1c1d0*/  ISETP.NE.AND P1, PT, R9, 0x1, PT ;  /* 0x000000010900780c */ /* 0x002fda0003f25270 */
[----:B------:R-:W1:Y:S08]  /*1c1e0*/  @P1 LDC R5, c[0x0][0x44c] ;  /* 0x00011300ff051b82 */ /* 0x000e700000000800 */
[----:B------:R-:W2:Y:S08]  /*1c1f0*/  @P1 LDC R6, c[0x0][0x450] ;  /* 0x00011400ff061b82 */ /* 0x000eb00000000800 */
[----:B0-----:R-:W0:Y:S01]  /*1c200*/  @P1 LDC R8, c[0x0][0x450] ;  /* 0x00011400ff081b82 */ /* 0x001e220000000800 */
[----:B----4-:R-:W-:-:S02]  /*1c210*/  IMAD.MOV.U32 R3, RZ, RZ, R20 ;  /* 0x000000ffff037224 */ /* 0x010fc400078e0014 */
[----:B------:R-:W4:Y:S01]  /*1c220*/  S2R R20, SR_TID.X ;  /* 0x0000000000147919 */ /* 0x000f220000002100 */
[----:B---3--:R-:W-:Y:S02]  /*1c230*/  IMAD R0, R21, UR6, RZ ;  /* 0x0000000615007c24 */ /* 0x008fe4000f8e02ff */
[----:B------:R-:W-:-:S04]  /*1c240*/  IMAD.WIDE.U32 R2, R16, UR4, R2 ;  /* 0x0000000410027c25 */ /* 0x000fc8000f8e0002 */
[----:B------:R-:W-:Y:S01]  /*1c250*/  IMAD R3, R16, UR5, R3 ;  /* 0x0000000510037c24 */ /* 0x000fe2000f8e0203 */
[----:B------:R-:W-:Y:S01]  /*1c260*/  ULDC.64 UR4, c[0x0][0x2d0] ;  /* 0x0000b40000047ab9 */ /* 0x000fe20000000a00 */
[C---:B------:R-:W-:Y:S02]  /*1c270*/  IMAD R0, R19.reuse, UR7, R0 ;  /* 0x0000000713007c24 */ /* 0x040fe4000f8e0200 */
[----:B------:R-:W-:Y:S01]  /*1c280*/  IMAD.WIDE.U32 R2, R19, UR6, R2 ;  /* 0x0000000613027c25 */ /* 0x000fe2000f8e0002 */
[----:B------:R-:W-:-:S03]  /*1c290*/  ULDC.64 UR6, c[0x0][0x2c8] ;  /* 0x0000b20000067ab9 */ /* 0x000fc60000000a00 */
[----:B------:R-:W-:Y:S01]  /*1c2a0*/  IMAD.IADD R3, R3, 0x1, R0 ;  /* 0x0000000103037824 */ /* 0x000fe200078e0200 */
[C---:B----4-:R-:W-:Y:S01]  /*1c2b0*/  LOP3.LUT R21, R20.reuse, 0x7f, RZ, 0xc0, !PT ;  /* 0x0000007f14157812 */ /* 0x050fe200078ec0ff */
[----:B------:R-:W-:-:S03]  /*1c2c0*/  IMAD.SHL.U32 R20, R20, 0x40, RZ ;  /* 0x0000004014147824 */ /* 0x000fc600078e00ff */
[----:B------:R-:W-:-:S04]  /*1c2d0*/  SHF.R.U32.HI R21, RZ, 0x1, R21 ;  /* 0x00000001ff157819 */ /* 0x000fc80000011615 */
[----:B------:R-:W-:-:S05]  /*1c2e0*/  LOP3.LUT R20, R21, 0x40, R20, 0xf8, !PT ;  /* 0x0000004015147812 */ /* 0x000fca00078ef814 */
[----:B------:R-:W-:Y:S02]  /*1c2f0*/  IMAD R0, R25, 0xc0, R20 ;  /* 0x000000c019007824 */ /* 0x000fe400078e0214 */
[----:B------:R3:W5:Y:S02]  /*1c300*/  LDL R20, [R1+0x38] ;  /* 0x0000380001147983 */ /* 0x0007640000100800 */
[----:B-1----:R-:W-:Y:S01]  /*1c310*/  @P1 IMAD.HI.U32 R5, R0, R5, RZ ;  /* 0x0000000500051227 */ /* 0x002fe200078e00ff */
[----:B--2---:R-:W1:Y:S03]  /*1c320*/  S2R R11, SR_TID.X ;  /* 0x00000000000b7919 */ /* 0x004e660000002100 */
[----:B------:R-:W-:Y:S01]  /*1c330*/  IMAD.MOV.U32 R4, RZ, RZ, R0 ;  /* 0x000000ffff047224 */ /* 0x000fe200078e0000 */
[----:B------:R-:W-:Y:S01]  /*1c340*/  @P1 SHF.R.U32.HI R4, RZ, R6, R5 ;  /* 0x00000006ff041219 */ /* 0x000fe20000011605 */
[----:B------:R-:W2:Y:S03]  /*1c350*/  S2R R21, SR_TID.X ;  /* 0x0000000000157919 */ /* 0x000ea60000002100 */
        /* <DEDUP_REMOVED lines=10> */
[----:B-1----:R-:W-:Y:S02]  /*1c400*/  IMAD.SHL.U32 R11, R11, 0x10, RZ ;  /* 0x000000100b0b7824 */ /* 0x002fe400078e00ff */
[----:B------:R-:W-:Y:S02]  /*1c410*/  IMAD R7, R7, UR6, RZ ;  /* 0x0000000607077c24 */ /* 0x000fe4000f8e02ff */
[----:B--2---:R-:W-:Y:S01]  /*1c420*/  IMAD.SHL.U32 R10, R21, 0x10, RZ ;  /* 0x00000010150a7824 */ /* 0x004fe200078e00ff */
[----:B------:R-:W-:Y:S01]  /*1c430*/  LOP3.LUT R11, R11, 0x10, RZ, 0xc0, !PT ;  /* 0x000000100b0b7812 */ /* 0x000fe200078ec0ff */
[----:B------:R-:W-:Y:S01]  /*1c440*/  IMAD R7, R6, UR7, R7 ;  /* 0x0000000706077c24 */ /* 0x000fe2000f8e0207 */
[----:B------:R-:W-:Y:S01]  /*1c450*/  IADD3 R6, P0, R4, UR8, RZ ;  /* 0x0000000804067c10 */ /* 0x000fe2000ff1e0ff */
[----:B------:R-:W-:Y:S01]  /*1c460*/  IMAD.MOV.U32 R4, RZ, RZ, R0 ;  /* 0x000000ffff047224 */ /* 0x000fe200078e0000 */
[----:B------:R-:W-:Y:S02]  /*1c470*/  LOP3.LUT R12, R11, 0x20, RZ, 0xfc, !PT ;  /* 0x000000200b0c7812 */ /* 0x000fe400078efcff */
[----:B------:R-:W-:-:S02]  /*1c480*/  IADD3.X R5, R5, UR9, R7, P0, !PT ;  /* 0x0000000905057c10 */ /* 0x000fc400087fe407 */
[----:B------:R-:W1:Y:S01]  /*1c490*/  @P1 LDC R7, c[0x0][0x44c] ;  /* 0x00011300ff071b82 */ /* 0x000e620000000800 */
[----:B------:R-:W-:Y:S02]  /*1c4a0*/  LOP3.LUT R10, R10, 0x10, RZ, 0xc0, !PT ;  /* 0x000000100a0a7812 */ /* 0x000fe400078ec0ff */
[----:B------:R-:W-:Y:S01]  /*1c4b0*/  LOP3.LUT R11, R11, 0x40, RZ, 0xfc, !PT ;  /* 0x000000400b0b7812 */ /* 0x000fe200078efcff */
[----:B-1----:R-:W-:-:S05]  /*1c4c0*/  @P1 IMAD.HI.U32 R7, R0, R7, RZ ;  /* 0x0000000700071227 */ /* 0x002fca00078e00ff */
[----:B0-----:R-:W-:Y:S02]  /*1c4d0*/  @P1 SHF.R.U32.HI R4, RZ, R8, R7 ;  /* 0x00000008ff041219 */ /* 0x001fe40000011607 */
        /* <DEDUP_REMOVED lines=21> */
[----:B---3--:R-:W-:Y:S06]  /*1c630*/  BRA.DIV UR4, `(.L_x_10998) ;  /* 0x0000003e043c7947 */ /* 0x008fec000b800000 */
        /* <DEDUP_REMOVED lines=14> */
[----:B--2---:R-:W-:-:S05]  /*1c720*/  @!P4 IADD3 R2, P3, R10, R6, RZ ;  /* 0x000000060a02c210 */ /* 0x004fca0007f7e0ff */
[----:B---3--:R-:W-:-:S05]  /*1c730*/  @!P4 IMAD.X R3, RZ, RZ, R5, P3 ;  /* 0x000000ffff03c224 */ /* 0x008fca00018e0605 */
[----:B------:R-:W-:Y:S04]  /*1c740*/  @!P4 LDGSTS.E.BYPASS.LTC128B.128 [R8+0xf800], desc[UR40][R2.64], !P2 ;  /* 0x0f8000000208cfae */ /* 0x000fe8000d101d68 */
[----:B------:R-:W-:Y:S04]  /*1c750*/  @!P4 LDGSTS.E.BYPASS.LTC128B.128 [R8+0x11000], desc[UR40][R2.64+0x20], !P1 ;  /* 0x110000200208cfae */ /* 0x000fe8000c901d68 */
[----:B------:R0:W-:Y:S04]  /*1c760*/  @!P4 LDGSTS.E.BYPASS.LTC128B.128 [R8+0x12800], desc[UR40][R2.64+0x40], !P0 ;  /* 0x128000400208cfae */ /* 0x0001e8000c101d68 */
[----:B0-----:R0:W1:Y:S04]  /*1c770*/  SHFL.IDX PT, R3, R4, RZ, 0x1e1f ;  /* 0x001e1fff04037589 */ /* 0x00106800000e0000 */
[----:B------:R0:W2:Y:S02]  /*1c780*/  SHFL.IDX PT, R2, R7, RZ, 0x1e1f ;  /* 0x001e1fff07027589 */ /* 0x0000a400000e0000 */
.L_x_11107:
        /* <DEDUP_REMOVED lines=12> */
.L_x_11000:
[----:B------:R-:W-:Y:S05]  /*1c850*/  BSYNC B0 ;  /* 0x0000000000007941 */ /* 0x000fea0003800000 */
.L_x_10999:
[----:B------:R-:W-:Y:S01]  /*1c860*/  NOP ;  /* 0x0000000000007918 */ /* 0x000fe20000000000 */
[----:B------:R-:W-:-:S13]  /*1c870*/  PLOP3.LUT P0, PT, PT, PT, PT, 0x80, 0x0 ;  /* 0x000000000000781c */ /* 0x000fda0003f0f070 */
.L_x_11001:
        /* <DEDUP_REMOVED lines=18> */
.L_x_11108:
[----:B------:R-:W-:Y:S05]  /*1c9a0*/  BSYNC B0 ;  /* 0x0000000000007941 */ /* 0x000fea0003800000 */
.L_x_11002:
[----:B------:R-:W3:Y:S04]  /*1c9b0*/  LDL.LU R2, [R1+0x3c] ;  /* 0x00003c0001027983 */ /* 0x000ee80000300800 */
[----:B-1----:R-:W4:Y:S01]  /*1c9c0*/  LDL R3, [R1+0x10] ;  /* 0x0000100001037983 */ /* 0x002f220000100800 */
[----:B---3--:R-:W-:-:S05]  /*1c9d0*/  VIADD R2, R2, 0xfffffffe ;  /* 0xfffffffe02027836 */ /* 0x008fca0000000000 */
[----:B----4-:R-:W-:-:S13]  /*1c9e0*/  ISETP.GE.AND P0, PT, R2, R3, PT ;  /* 0x000000030200720c */ /* 0x010fda0003f06270 */
[----:B------:R-:W-:Y:S05]  /*1c9f0*/  @!P0 BRA `(.L_x_11004) ;  /* 0x00000010004c8947 */ /* 0x000fea0003800000 */
[----:B------:R1:W5:Y:S01]  /*1ca00*/  LDL.LU R6, [R1] ;  /* 0x0000000001067983 */ /* 0x0003620000300800 */
[----:B--2---:R-:W-:-:S07]  /*1ca10*/  IMAD.MOV.U32 R0, RZ, RZ, R22 ;  /* 0x000000ffff007224 */ /* 0x004fce00078e0016 */
.L_x_11028:
        /* <DEDUP_REMOVED lines=34> */
.L_x_11007:
        /* <DEDUP_REMOVED lines=8> */
.L_x_11109:
[----:B------:R-:W-:Y:S05]  /*1ccc0*/  BSYNC B1 ;  /* 0x0000000000017941 */ /* 0x000fea0003800000 */
.L_x_11008:
        /* <DEDUP_REMOVED lines=9> */
.L_x_11011:
[----:B------:R-:W-:Y:S05]  /*1cd60*/  BSYNC B1 ;  /* 0x0000000000017941 */ /* 0x000fea0003800000 */
.L_x_11010:
        /* <DEDUP_REMOVED lines=12> */
.L_x_11012:
        /* <DEDUP_REMOVED lines=16> */
.L_x_11013:
        /* <DEDUP_REMOVED lines=16> */
.L_x_11014:
        /* <DEDUP_REMOVED lines=13> */
.L_x_11110:
[----:B------:R-:W-:Y:S05]  /*1d100*/  BSYNC B1 ;  /* 0x0000000000017941 */ /* 0x000fea0003800000 */
.L_x_11015:
        /* <DEDUP_REMOVED lines=11> */
.L_x_11018:
[----:B------:R-:W-:Y:S05]  /*1d1c0*/  BSYNC B1 ;  /* 0x0000000000017941 */ /* 0x000fea0003800000 */
.L_x_11017:
        /* <DEDUP_REMOVED lines=8> */
.L_x_11019:
        /* <DEDUP_REMOVED lines=15> */
.L_x_11020:
        /* <DEDUP_REMOVED lines=15> */
.L_x_11021:
        /* <DEDUP_REMOVED lines=10> */
.L_x_11006:
[----:B------:R-:W-:Y:S05]  /*1d4d0*/  BSYNC B0 ;  /* 0x0000000000007941 */ /* 0x000fea0003800000 */
.L_x_11005:
[----:B------:R-:W4:Y:S02]  /*1d4e0*/  LDL R3, [R1+0x54] ;  /* 0x0000540001037983 */ /* 0x000f240000100800 */
[----:B----4-:R-:W-:-:S13]  /*1d4f0*/  ISETP.NE.AND P0, PT, R3, 0x3, PT ;  /* 0x000000030300780c */ /* 0x010fda0003f05270 */
[----:B------:R-:W-:Y:S05]  /*1d500*/  @!P0 BRA `(.L_x_11022) ;  /* 0x0000000000048947 */ /* 0x000fea0003800000 */
[----:B------:R-:W-:Y:S01]  /*1d510*/  BPT.TRAP 0x1 ;  /* 0x000000040000795c */ /* 0x000fe20000300000 */
.L_x_11022:
        /* <DEDUP_REMOVED lines=8> */
.L_x_11111:
[----:B------:R-:W-:Y:S05]  /*1d5a0*/  BSYNC B0 ;  /* 0x0000000000007941 */ /* 0x000fea0003800000 */
.L_x_11023:
[----:B------:R-:W-:Y:S05]  /*1d5b0*/  @!P1 BRA `(.L_x_11025) ;  /* 0x0000000000049947 */ /* 0x000fea0003800000 */
[----:B------:R-:W-:Y:S01]  /*1d5c0*/  BPT.TRAP 0x1 ;  /* 0x000000040000795c */ /* 0x000fe20000300000 */
.L_x_11025:
[----:B0-----:R-:W-:Y:S01]  /*1d5d0*/  SHF.L.U32 R4, R6, 0x1f, RZ ;  /* 0x0000001f06047819 */ /* 0x001fe200000006ff */
[----:B------:R-:W-:-:S03]  /*1d5e0*/  IMAD R0, R0, 0x3000, RZ ;  /* 0x0000300000007824 */ /* 0x000fc600078e02ff */
[----:B------:R-:W0:Y:S02]  /*1d5f0*/  SYNCS.PHASECHK.TRANS64.TRYWAIT P0, [R3+URZ+0x19c60], R4 ;  /* 0x019c6004030075a7 */ /* 0x000e24000800017f */
[----:B0-----:R-:W-:Y:S05]  /*1d600*/  @!P0 BRA `(.L_x_11026) ;  /* 0x00000030007c8947 */ /* 0x001fea0003800000 */
.L_x_11112:
[----:B------:R-:W4:Y:S04]  /*1d610*/  LDL R13, [R1+0x4] ;  /* 0x00000400010d7983 */ /* 0x000f280000100800 */
[----:B------:R-:W5:Y:S01]  /*1d620*/  LDL R12, [R1+0x1c] ;  /* 0x00001c00010c7983 */ /* 0x000f620000100800 */
[----:B0-----:R-:W-:Y:S01]  /*1d630*/  LOP3.LUT R4, R0, R28, RZ, 0xfc, !PT ;  /* 0x0000001c00047212 */ /* 0x001fe200078efcff */
[----:B------:R-:W-:Y:S05]  /*1d640*/  WARPSYNC.ALL ;  /* 0x0000000000007948 */ /* 0x000fea0003800000 */
[----:B------:R-:W-:-:S06]  /*1d650*/  IADD3 R4, R17, R4, RZ ;  /* 0x0000000411047210 */ /* 0x000fcc0007ffe0ff */
        /* <DEDUP_REMOVED lines=63> */
.L_x_11027:
        /* <DEDUP_REMOVED lines=14> */
.L_x_11004:
        /* <DEDUP_REMOVED lines=19> */
.L_x_11030:
[----:B------:R-:W-:Y:S05]  /*1dc60*/  BSYNC B0 ;  /* 0x0000000000007941 */ /* 0x000fea0003800000 */
.L_x_11029:
[----:B------:R-:W-:Y:S05]  /*1dc70*/  @!P2 BRA `(.L_x_11031) ;  /* 0x000000000004a947 */ /* 0x000fea0003800000 */
[----:B------:R-:W-:Y:S01]  /*1dc80*/  BPT.TRAP 0x1 ;  /* 0x000000040000795c */ /* 0x000fe20000300000 */
.L_x_11031:
        /* <DEDUP_REMOVED lines=9> */
.L_x_11113:
[----:B------:R-:W-:Y:S05]  /*1dd20*/  BSYNC B0 ;  /* 0x0000000000007941 */ /* 0x000fea0003800000 */
.L_x_11032:
[----:B------:R-:W-:Y:S05]  /*1dd30*/  @!P2 BRA `(.L_x_11034) ;  /* 0x000000000004a947 */ /* 0x000fea0003800000 */
[----:B------:R-:W-:Y:S01]  /*1dd40*/  BPT.TRAP 0x1 ;  /* 0x000000040000795c */ /* 0x000fe20000300000 */
.L_x_11034:
[----:B------:R-:W0:Y:S02]  /*1dd50*/  LDL R2, [R1] ;  /* 0x0000000001027983 */ /* 0x000e240000100800 */
[----:B0-----:R-:W-:-:S04]  /*1dd60*/  SHF.L.U32 R3, R2, 0x1f, RZ ;  /* 0x0000001f02037819 */ /* 0x001fc800000006ff */
[----:B------:R-:W0:Y:S02]  /*1dd70*/  SYNCS.PHASECHK.TRANS64.TRYWAIT P1, [R0+URZ+0x19c60], R3 ;  /* 0x019c6003000075a7 */ /* 0x000e24000802017f */
[----:B0-----:R-:W-:Y:S05]  /*1dd80*/  @!P1 BRA `(.L_x_11035) ;  /* 0x0000002800c49947 */ /* 0x001fea0003800000 */
.L_x_11114:
        /* <DEDUP_REMOVED lines=69> */
.L_x_11036:
[----:B------:R-:W4:Y:S01]  /*1e1e0*/  LDL.LU R2, [R1] ;  /* 0x0000000001027983 */ /* 0x000f220000300800 */
        /* <DEDUP_REMOVED lines=11> */
.L_x_10979:
        /* <DEDUP_REMOVED lines=12> */
.L_x_11037:
[----:B------:R-:W0:Y:S01]  /*1e360*/  S2R R0, SR_TID.X ;  /* 0x0000000000007919 */ /* 0x000e220000002100 */
[----:B------:R-:W-:Y:S01]  /*1e370*/  UMOV UR4, 0xffffffff ;  /* 0xffffffff00047882 */ /* 0x000fe20000000000 */
[----:B01----:R-:W-:-:S04]  /*1e380*/  LOP3.LUT R9, R0, 0x1f, RZ, 0xc0, !PT ;  /* 0x0000001f00097812 */ /* 0x003fc800078ec0ff */
[----:B------:R-:W-:Y:S01]  /*1e390*/  ISETP.NE.AND P0, PT, R9, 0x1f, PT ;  /* 0x0000001f0900780c */ /* 0x000fe20003f05270 */
[----:B------:R-:W-:-:S12]  /*1e3a0*/  BRA.DIV UR4, `(.L_x_11039) ;  /* 0x0000002604507947 */ /* 0x000fd8000b800000 */
[----:B------:R-:W-:Y:S01]  /*1e3b0*/  IMAD.IADD R0, R27, 0x1, R9 ;  /* 0x000000011b007824 */ /* 0x000fe200078e0209 */
[----:B------:R-:W-:-:S04]  /*1e3c0*/  ULDC UR4, c[0x0][0xc3c] ;  /* 0x00030f0000047ab9 */ /* 0x000fc80000000800 */
[----:B------:R-:W-:-:S13]  /*1e3d0*/  ISETP.GE.OR P1, PT, R0, UR4, !P0 ;  /* 0x0000000400007c0c */ /* 0x000fda000c726670 */
[----:B--2---:R-:W0:Y:S08]  /*1e3e0*/  @!P1 LDC.64 R2, c[0x0][0xc80] ;  /* 0x00032000ff029b82 */ /* 0x004e300000000a00 */
[----:B------:R-:W1:Y:S01]  /*1e3f0*/  @!P1 LDC.64 R4, c[0x0][0xc78] ;  /* 0x00031e00ff049b82 */ /* 0x000e620000000a00 */
[----:B0-----:R-:W-:-:S05]  /*1e400*/  @!P1 IMAD.WIDE R2, R0, 0x4, R2 ;  /* 0x0000000400029825 */ /* 0x001fca00078e0202 */
[----:B------:R1:W2:Y:S02]  /*1e410*/  @!P1 LDG.E R7, desc[UR40][R2.64] ;  /* 0x0000002802079981 */ /* 0x0002a4000c1e1900 */
[----:B-1----:R-:W-:-:S06]  /*1e420*/  @!P1 IMAD.WIDE R2, R0, 0x4, R4 ;  /* 0x0000000400029825 */ /* 0x002fcc00078e0204 */
[----:B------:R-:W4:Y:S01]  /*1e430*/  @!P1 LDG.E R2, desc[UR40][R2.64] ;  /* 0x0000002802029981 */ /* 0x000f22000c1e1900 */
[----:B------:R-:W-:Y:S01]  /*1e440*/  IMAD.MOV.U32 R25, RZ, RZ, RZ ;  /* 0x000000ffff197224 */ /* 0x000fe200078e00ff */
[C---:B------:R-:W-:Y:S01]  /*1e450*/  ISETP.GE.U32.AND P2, PT, R9.reuse, 0x2, PT ;  /* 0x000000020900780c */ /* 0x040fe20003f46070 */
[----:B------:R-:W-:Y:S01]  /*1e460*/  IMAD.MOV.U32 R5, RZ, RZ, RZ ;  /* 0x000000ffff057224 */ /* 0x000fe200078e00ff */
[C---:B------:R-:W-:Y:S01]  /*1e470*/  ISETP.GE.U32.AND P3, PT, R9.reuse, 0x4, PT ;  /* 0x000000040900780c */ /* 0x040fe20003f66070 */
[----:B------:R-:W-:Y:S01]  /*1e480*/  SHFL.IDX PT, R0, R24, RZ, 0x1f ;  /* 0x00001fff18007589 */ /* 0x000fe200000e0000 */
[C---:B------:R-:W-:Y:S02]  /*1e490*/  ISETP.GE.U32.AND P4, PT, R9.reuse, 0x8, PT ;  /* 0x000000080900780c */ /* 0x040fe40003f86070 */
[----:B------:R-:W-:Y:S01]  /*1e4a0*/  ISETP.GE.U32.AND P5, PT, R9, 0x10, PT ;  /* 0x000000100900780c */ /* 0x000fe20003fa6070 */
[----:B------:R0:W-:Y:S02]  /*1e4b0*/  SHFL.IDX PT, R6, R24, 0x1, 0x1f ;  /* 0x00201f0018067f89 */ /* 0x0001e400000e0000 */
[----:B0-----:R-:W-:-:S02]  /*1e4c0*/  IMAD.MOV.U32 R24, RZ, RZ, RZ ;  /* 0x000000ffff187224 */ /* 0x001fc400078e00ff */
[----:B--2---:R-:W-:Y:S02]  /*1e4d0*/  @!P1 IMAD.MOV.U32 R25, RZ, RZ, R7 ;  /* 0x000000ffff199224 */ /* 0x004fe400078e0007 */
        /* <DEDUP_REMOVED lines=19> */
.L_x_11124:
[----:B------:R-:W-:Y:S02]  /*1e610*/  ULDC UR4, c[0x0][0xc38] ;  /* 0x00030e0000047ab9 */ /* 0x000fe40000000800 */
[----:B------:R-:W-:-:S04]  /*1e620*/  IMAD.U32 R7, RZ, RZ, UR4 ;  /* 0x00000004ff077e24 */ /* 0x000fc8000f8e00ff */
[----:B-1----:R-:W-:-:S04]  /*1e630*/  IMAD R3, R3, R7, RZ ;  /* 0x0000000703037224 */ /* 0x002fc800078e02ff */
[----:B------:R-:W-:-:S05]  /*1e640*/  IMAD.IADD R4, R6, 0x1, R3 ;  /* 0x0000000106047824 */ /* 0x000fca00078e0203 */
[----:B------:R-:W-:-:S13]  /*1e650*/  ISETP.GT.AND P6, PT, R4, R0, PT ;  /* 0x000000000400720c */ /* 0x000fda0003fc4270 */
[----:B------:R-:W-:Y:S05]  /*1e660*/  @P6 BRA `(.L_x_11040) ;  /* 0x0000000000a46947 */ /* 0x000fea0003800000 */
.L_x_11043:
        /* <DEDUP_REMOVED lines=35> */
.L_x_11132:
[----:B------:R-:W-:Y:S02]  /*1e8a0*/  ULDC UR4, c[0x0][0xc38] ;  /* 0x00030e0000047ab9 */ /* 0x000fe40000000800 */
[----:B------:R-:W-:-:S04]  /*1e8b0*/  IMAD.U32 R7, RZ, RZ, UR4 ;  /* 0x00000004ff077e24 */ /* 0x000fc8000f8e00ff */
[----:B-1----:R-:W-:-:S04]  /*1e8c0*/  IMAD R3, R3, R7, RZ ;  /* 0x0000000703037224 */ /* 0x002fc800078e02ff */
[----:B------:R-:W-:-:S05]  /*1e8d0*/  IMAD.IADD R4, R3, 0x1, R4 ;  /* 0x0000000103047824 */ /* 0x000fca00078e0204 */
[----:B------:R-:W-:-:S13]  /*1e8e0*/  ISETP.GT.AND P6, PT, R4, R0, PT ;  /* 0x000000000400720c */ /* 0x000fda0003fc4270 */
[----:B------:R-:W-:Y:S05]  /*1e8f0*/  @!P6 BRA `(.L_x_11043) ;  /* 0xfffffffc005ce947 */ /* 0x000fea000383ffff */
.L_x_11040:
[----:B------:R-:W-:Y:S01]  /*1e900*/  IMAD.IADD R4, R4, 0x1, -R3 ;  /* 0x0000000104047824 */ /* 0x000fe200078e0a03 */
[----:B------:R-:W-:-:S03]  /*1e910*/  UMOV UR4, 0xffffffff ;  /* 0xffffffff00047882 */ /* 0x000fc60000000000 */
[----:B------:R-:W-:-:S05]  /*1e920*/  IMAD R3, R2, R7, R4 ;  /* 0x0000000702037224 */ /* 0x000fca00078e0204 */
[----:B------:R-:W-:Y:S01]  /*1e930*/  ISETP.GT.AND P6, PT, R3, R0, PT ;  /* 0x000000000300720c */ /* 0x000fe20003fc4270 */
[----:B------:R-:W-:-:S12]  /*1e940*/  BRA.DIV UR4, `(.L_x_11044) ;  /* 0x0000002a04147947 */ /* 0x000fd8000b800000 */
[----:B------:R-:W-:-:S04]  /*1e950*/  VOTE.ANY R3, PT, !P6 ;  /* 0x0000000000037806 */ /* 0x000fc800070e0100 */
[----:B------:R-:W1:Y:S02]  /*1e960*/  POPC R6, R3 ;  /* 0x0000000300067309 */ /* 0x000e640000000000 */
[----:B-1----:R1:W2:Y:S01]  /*1e970*/  SHFL.IDX PT, R25, R25, R6, 0x1f ;  /* 0x00001f0619197589 */ /* 0x0022a200000e0000 */
[----:B------:R-:W-:-:S03]  /*1e980*/  IMAD.IADD R27, R6, 0x1, R27 ;  /* 0x00000001061b7824 */ /* 0x000fc600078e021b */
[----:B------:R1:W4:Y:S04]  /*1e990*/  SHFL.IDX PT, R5, R5, R6, 0x1f ;  /* 0x00001f0605057589 */ /* 0x00032800000e0000 */
.L_x_11137:
[----:B------:R-:W-:-:S13]  /*1e9a0*/  ISETP.NE.AND P0, PT, R3, RZ, PT ;  /* 0x000000ff0300720c */ /* 0x000fda0003f05270 */
[----:B------:R-:W-:Y:S05]  /*1e9b0*/  @!P0 BRA `(.L_x_11045) ;  /* 0x0000000000148947 */ /* 0x000fea0003800000 */
[----:B------:R-:W-:Y:S01]  /*1e9c0*/  UMOV UR4, 0xffffffff ;  /* 0xffffffff00047882 */ /* 0x000fe20000000000 */
[----:B-1----:R-:W-:Y:S02]  /*1e9d0*/  VIADD R6, R6, 0xffffffff ;  /* 0xffffffff06067836 */ /* 0x002fe40000000000 */
[----:B------:R-:W-:Y:S05]  /*1e9e0*/  BRA.DIV UR4, `(.L_x_11046) ;  /* 0x0000002a044c7947 */ /* 0x000fea000b800000 */
[----:B0-----:R0:W1:Y:S02]  /*1e9f0*/  SHFL.IDX PT, R2, R2, R6, 0x1f ;  /* 0x00001f0602027589 */ /* 0x00106400000e0000 */
.L_x_11140:
[----:B-1----:R-:W-:-:S07]  /*1ea00*/  IMAD.MOV.U32 R24, RZ, RZ, R2 ;  /* 0x000000ffff187224 */ /* 0x002fce00078e0002 */
.L_x_11045:
[----:B----4-:R-:W-:Y:S01]  /*1ea10*/  ISETP.NE.AND P0, PT, R5, 0x1, PT ;  /* 0x000000010500780c */ /* 0x010fe20003f05270 */
[----:B------:R-:W-:-:S04]  /*1ea20*/  IMAD R24, R24, R7, R4 ;  /* 0x0000000718187224 */ /* 0x000fc800078e0204 */
[----:B------:R-:W-:-:S08]  /*1ea30*/  IMAD.IADD R0, R0, 0x1, -R24 ;  /* 0x0000000100007824 */ /* 0x000fd000078e0a18 */
        /* <DEDUP_REMOVED lines=27> */
[----:B-1----:R-:W-:Y:S02]  /*1ebf0*/  IMAD R6, R2, R4, RZ ;  /* 0x0000000402067224 */ /* 0x002fe400078e02ff */
        /* <DEDUP_REMOVED lines=27> */
[----:B------:R-:W-:Y:S01]  /*1edb0*/  IMAD R26, R2, 0x10000, R5 ;  /* 0x00010000021a7824 */ /* 0x000fe200078e0205 */
[----:B------:R-:W-:Y:S06]  /*1edc0*/  BRA `(.L_x_11048) ;  /* 0x0000000000f47947 */ /* 0x000fec0003800000 */
.L_x_11047:
[----:B0-----:R-:W0:Y:S02]  /*1edd0*/  LDC.64 R2, c[0x0][0xc90] ;  /* 0x00032400ff027b82 */ /* 0x001e240000000a00 */
[----:B0-----:R-:W-:-:S05]  /*1ede0*/  IMAD.WIDE R2, R27, 0x4, R2 ;  /* 0x000000041b027825 */ /* 0x001fca00078e0202 */
[----:B------:R-:W2:Y:S02]  /*1edf0*/  LDG.E R5, desc[UR40][R2.64] ;  /* 0x0000002802057981 */ /* 0x000ea4000c1e1900 */
[----:B--2---:R-:W-:-:S05]  /*1ee00*/  IMAD R4, R25, R5, RZ ;  /* 0x0000000519047224 */ /* 0x004fca00078e02ff */
[----:B-1----:R-:W-:-:S04]  /*1ee10*/  IABS R6, R4 ;  /* 0x0000000400067213 */ /* 0x002fc80000000000 */
[----:B------:R-:W0:Y:S08]  /*1ee20*/  I2F.RP R2, R6 ;  /* 0x0000000600027306 */ /* 0x000e300000209400 */
[----:B0-----:R-:W0:Y:S02]  /*1ee30*/  MUFU.RCP R2, R2 ;  /* 0x0000000200027308 */ /* 0x001e240000001000 */
[----:B0-----:R-:W-:-:S06]  /*1ee40*/  VIADD R2, R2, 0xffffffe ;  /* 0x0ffffffe02027836 */ /* 0x001fcc0000000000 */
[----:B------:R-:W0:Y:S02]  /*1ee50*/  F2I.FTZ.U32.TRUNC.NTZ R3, R2 ;  /* 0x0000000200037305 */ /* 0x000e24000021f000 */
[----:B0-----:R-:W-:-:S04]  /*1ee60*/  IMAD.MOV R2, RZ, RZ, -R3 ;  /* 0x000000ffff027224 */ /* 0x001fc800078e0a03 */
[----:B---3--:R-:W-:Y:S02]  /*1ee70*/  IMAD R8, R2, R6, RZ ;  /* 0x0000000602087224 */ /* 0x008fe400078e02ff */
        /* <DEDUP_REMOVED lines=49> */
[----:B------:R-:W-:-:S07]  /*1f190*/  IMAD.MOV.U32 R0, RZ, RZ, R2 ;  /* 0x000000ffff007224 */ /* 0x000fce00078e0002 */
.L_x_11048:
[----:B------:R-:W-:-:S05]  /*1f1a0*/  LOP3.LUT R0, RZ, R0, RZ, 0x33, !PT ;  /* 0x00000000ff007212 */ /* 0x000fca00078e33ff */
[----:B------:R-:W-:Y:S01]  /*1f1b0*/  IMAD.IADD R25, R25, 0x1, R0 ;  /* 0x0000000119197824 */ /* 0x000fe200078e0200 */
[----:B------:R-:W-:Y:S06]  /*1f1c0*/  BRA `(.L_x_11049) ;  /* 0x00000000001c7947 */ /* 0x000fec0003800000 */
.L_x_11041:
[----:B------:R-:W-:Y:S01]  /*1f1d0*/  UMOV UR4, URZ ;  /* 0x0000003f00047c82 */ /* 0x000fe20008000000 */
[----:B------:R-:W-:Y:S01]  /*1f1e0*/  UMOV UR5, URZ ;  /* 0x0000003f00057c82 */ /* 0x000fe20008000000 */
[----:B------:R-:W-:Y:S01]  /*1f1f0*/  ULDC UR6, c[0x0][0xc3c] ;  /* 0x00030f0000067ab9 */ /* 0x000fe20000000800 */
[----:B------:R-:W-:Y:S02]  /*1f200*/  IMAD.MOV.U32 R24, RZ, RZ, R0 ;  /* 0x000000ffff187224 */ /* 0x000fe400078e0000 */
[----:B------:R-:W-:Y:S02]  /*1f210*/  IMAD.U32 R25, RZ, RZ, UR4 ;  /* 0x00000004ff197e24 */ /* 0x000fe4000f8e00ff */
[----:B------:R-:W-:Y:S02]  /*1f220*/  IMAD.U32 R26, RZ, RZ, UR5 ;  /* 0x00000005ff1a7e24 */ /* 0x000fe4000f8e00ff */
[----:B------:R-:W-:-:S07]  /*1f230*/  IMAD.U32 R27, RZ, RZ, UR6 ;  /* 0x00000006ff1b7e24 */ /* 0x000fce000f8e00ff */
.L_x_11049:
        /* <DEDUP_REMOVED lines=10> */
.L_x_11038:
[----:B------:R-:W-:Y:S02]  /*1f2e0*/  ULDC UR4, c[0x0][0xc3c] ;  /* 0x00030f0000047ab9 */ /* 0x000fe40000000800 */
[----:B0-----:R-:W-:-:S13]  /*1f2f0*/  ISETP.GE.AND P0, PT, R27, UR4, PT ;  /* 0x000000041b007c0c */ /* 0x001fda000bf06270 */
[----:B------:R-:W-:Y:S05]  /*1f300*/  @!P0 BRA `(.L_x_11050) ;  /* 0xffffff9800c48947 */ /* 0x000fea000383ffff */
[----:B------:R-:W-:Y:S05]  /*1f310*/  BSYNC B7 ;  /* 0x0000000000077941 */ /* 0x000fea0003800000 */
.L_x_10930:
[----:B0-----:R-:W5:Y:S01]  /*1f320*/  LDL.LU R0, [R1+0x50] ;  /* 0x0000500001007983 */ /* 0x001f620000300800 */
[----:B------:R-:W-:Y:S01]  /*1f330*/  BSSY B0, `(.L_x_11051) ;  /* 0x000000b000007945 */ /* 0x000fe20003800000 */
[----:B------:R-:W0:Y:S01]  /*1f340*/  S2R R5, SR_CgaCtaId ;  /* 0x0000000000057919 */ /* 0x000e220000008800 */
[----:B-----5:R-:W-:-:S05]  /*1f350*/  VIADD R0, R0, 0x1 ;  /* 0x0000000100007836 */ /* 0x020fca0000000000 */
[----:B--2---:R-:W-:-:S04]  /*1f360*/  LEA.HI R2, R0, R0, RZ, 0x1 ;  /* 0x0000000000027211 */ /* 0x004fc800078f08ff */
[----:B------:R-:W-:Y:S02]  /*1f370*/  LOP3.LUT R3, R2, 0xfffffffe, RZ, 0xc0, !PT ;  /* 0xfffffffe02037812 */ /* 0x000fe400078ec0ff */
[----:B------:R-:W-:-:S03]  /*1f380*/  MOV R2, 0x400 ;  /* 0x0000040000027802 */ /* 0x000fc60000000f00 */
[----:B------:R-:W-:Y:S01]  /*1f390*/  IMAD.IADD R0, R0, 0x1, -R3 ;  /* 0x0000000100007824 */ /* 0x000fe200078e0a03 */
[----:B0-----:R-:W-:-:S04]  /*1f3a0*/  LEA R7, R5, R2, 0x18 ;  /* 0x0000000205077211 */ /* 0x001fc800078ec0ff */
[----:B------:R-:W-:-:S04]  /*1f3b0*/  SHF.L.U32 R0, R0, 0x1f, RZ ;  /* 0x0000001f00007819 */ /* 0x000fc800000006ff */
[----:B------:R-:W0:Y:S02]  /*1f3c0*/  SYNCS.PHASECHK.TRANS64.TRYWAIT P0, [R7+URZ+0x19c20], R0 ;  /* 0x019c2000070075a7 */ /* 0x000e24000800017f */
[----:B0-----:R-:W-:Y:S05]  /*1f3d0*/  @!P0 BRA `(.L_x_11052) ;  /* 0x0000001c00fc8947 */ /* 0x001fea0003800000 */
.L_x_11141:
[----:B------:R-:W-:Y:S05]  /*1f3e0*/  BSYNC B0 ;  /* 0x0000000000007941 */ /* 0x000fea0003800000 */
.L_x_11051:
[----:B------:R-:W-:-:S03]  /*1f3f0*/  UMOV UR4, 0xffffffff ;  /* 0xffffffff00047882 */ /* 0x000fc60000000000 */
[----:B------:R-:W-:Y:S05]  /*1f400*/  BRA.DIV UR4, `(.L_x_11053) ;  /* 0x0000002204047947 */ /* 0x000fea000b800000 */
[----:B0-----:R-:W0:Y:S02]  /*1f410*/  S2R R0, SR_TID.X ;  /* 0x0000000000007919 */ /* 0x001e240000002100 */
[----:B0-----:R-:W-:-:S04]  /*1f420*/  SHF.R.U32.HI R0, RZ, 0x5, R0 ;  /* 0x00000005ff007819 */ /* 0x001fc80000011600 */
[----:B------:R-:W-:-:S05]  /*1f430*/  LOP3.LUT R0, R0, 0x3, RZ, 0xc0, !PT ;  /* 0x0000000300007812 */ /* 0x000fca00078ec0ff */
[----:B------:R0:W2:Y:S02]  /*1f440*/  SHFL.IDX PT, R14, R0, RZ, 0x1f ;  /* 0x00001fff000e7589 */ /* 0x0000a400000e0000 */
.L_x_11144:
[----:B--2---:R-:W-:-:S13]  /*1f450*/  ISETP.NE.AND P0, PT, R14, RZ, PT ;  /* 0x000000ff0e00720c */ /* 0x004fda0003f05270 */
[----:B------:R-:W-:Y:S05]  /*1f460*/  @P0 BRA `(.L_x_10784) ;  /* 0x0000000000a80947 */ /* 0x000fea0003800000 */
[----:B------:R-:W-:-:S03]  /*1f470*/  UMOV UR4, 0xffffffff ;  /* 0xffffffff00047882 */ /* 0x000fc60000000000 */
[----:B------:R-:W-:Y:S05]  /*1f480*/  BRA.DIV UR4, `(.L_x_11054) ;  /* 0x0000002204187947 */ /* 0x000fea000b800000 */
[----:B------:R-:W-:-:S13]  /*1f490*/  ELECT P6, URZ, PT ;  /* 0x00000000003f782f */ /* 0x000fda00038c0000 */
.L_x_11147:
[----:B------:R-:W-:Y:S05]  /*1f4a0*/  @!P6 BRA `(.L_x_10784) ;  /* 0x000000000098e947 */ /* 0x000fea0003800000 */
[----:B0-----:R-:W2:Y:S02]  /*1f4b0*/  LDL.LU R0, [R1+0x4c] ;  /* 0x00004c0001007983 */ /* 0x001ea40000300800 */
[----:B--2---:R-:W-:-:S04]  /*1f4c0*/  LOP3.LUT R0, R0, 0x2, RZ, 0xfc, !PT ;  /* 0x0000000200007812 */ /* 0x004fc800078efcff */
[----:B------:R-:W-:-:S13]  /*1f4d0*/  ISETP.NE.AND P0, PT, R0, 0x3, PT ;  /* 0x000000030000780c */ /* 0x000fda0003f05270 */
[----:B------:R-:W-:Y:S05]  /*1f4e0*/  @!P0 BRA `(.L_x_11055) ;  /* 0x0000000000048947 */ /* 0x000fea0003800000 */
[----:B------:R-:W-:Y:S01]  /*1f4f0*/  BPT.TRAP 0x1 ;  /* 0x000000040000795c */ /* 0x000fe20000300000 */
.L_x_11055:
[----:B---3--:R-:W2:Y:S01]  /*1f500*/  LDL.LU R8, [R1] ;  /* 0x0000000001087983 */ /* 0x008ea20000300800 */
        /* <DEDUP_REMOVED lines=12> */
.L_x_11148:
[----:B------:R-:W2:Y:S02]  /*1f5d0*/  SYNCS.PHASECHK.TRANS64.TRYWAIT P1, [R3+URZ], R0 ;  /* 0x00000000030075a7 */ /* 0x000ea4000802017f */
[----:B--2---:R-:W-:Y:S05]  /*1f5e0*/  @!P1 BRA `(.L_x_11057) ;  /* 0x0000001c00f49947 */ /* 0x004fea0003800000 */
.L_x_11149:
[----:B------:R-:W-:Y:S05]  /*1f5f0*/  @!P0 BRA `(.L_x_11058) ;  /* 0x0000000000048947 */ /* 0x000fea0003800000 */
[----:B------:R-:W-:Y:S01]  /*1f600*/  BPT.TRAP 0x1 ;  /* 0x000000040000795c */ /* 0x000fe20000300000 */
.L_x_11058:
[----:B--2---:R-:W-:-:S04]  /*1f610*/  IMAD R3, R22, 0x8, R7 ;  /* 0x0000000816037824 */ /* 0x004fc800078e0207 */
[----:B------:R-:W2:Y:S02]  /*1f620*/  SYNCS.PHASECHK.TRANS64.TRYWAIT P1, [R3+URZ+0x19c60], R4 ;  /* 0x019c6004030075a7 */ /* 0x000ea4000802017f */
[----:B--2---:R-:W-:Y:S05]  /*1f630*/  @!P1 BRA `(.L_x_11059) ;  /* 0x0000001c00f49947 */ /* 0x004fea0003800000 */
.L_x_11150:
[----:B------:R-:W-:Y:S05]  /*1f640*/  @!P0 BRA `(.L_x_11060) ;  /* 0x0000000000048947 */ /* 0x000fea0003800000 */
[----:B------:R-:W-:Y:S01]  /*1f650*/  BPT.TRAP 0x1 ;  /* 0x000000040000795c */ /* 0x000fe20000300000 */
.L_x_11060:
[----:B0-----:R-:W-:-:S04]  /*1f660*/  IMAD R5, R6, 0x8, R7 ;  /* 0x0000000806057824 */ /* 0x001fc800078e0207 */
[----:B------:R-:W0:Y:S02]  /*1f670*/  SYNCS.PHASECHK.TRANS64.TRYWAIT P1, [R5+URZ+0x19c60], R0 ;  /* 0x019c6000050075a7 */ /* 0x000e24000802017f */
[----:B0-----:R-:W-:Y:S05]  /*1f680*/  @!P1 BRA `(.L_x_11061) ;  /* 0x0000001c00f49947 */ /* 0x001fea0003800000 */
.L_x_11151:
[----:B------:R-:W-:Y:S05]  /*1f690*/  @!P0 BRA `(.L_x_11062) ;  /* 0x0000000000048947 */ /* 0x000fea0003800000 */
[----:B------:R-:W-:Y:S01]  /*1f6a0*/  BPT.TRAP 0x1 ;  /* 0x000000040000795c */ /* 0x000fe20000300000 */
.L_x_11062:
[----:B------:R-:W3:Y:S02]  /*1f6b0*/  SYNCS.PHASECHK.TRANS64.TRYWAIT P0, [R3+URZ+0x19c80], R4 ;  /* 0x019c8004030075a7 */ /* 0x000ee4000800017f */
[----:B---3--:R-:W-:Y:S05]  /*1f6c0*/  @!P0 BRA `(.L_x_11063) ;  /* 0x0000001c00f88947 */ /* 0x008fea0003800000 */
.L_x_11064:
[----:B------:R0:W0:Y:S02]  /*1f6d0*/  SYNCS.PHASECHK.TRANS64.TRYWAIT P0, [R5+URZ+0x19c80], R0 ;  /* 0x019c8000050075a7 */ /* 0x000024000800017f */
[----:B0-----:R-:W-:Y:S05]  /*1f6e0*/  @!P0 NANOSLEEP.SYNCS 0x989680 ;  /* 0x009896800000895d */ /* 0x001fea0003900000 */
[----:B------:R-:W0:Y:S02]  /*1f6f0*/  @!P0 SYNCS.PHASECHK.TRANS64 P0, [R5+URZ+0x19c80], R0 ;  /* 0x019c8000050085a7 */ /* 0x000e24000800007f */
[----:B0-----:R-:W-:Y:S05]  /*1f700*/  @!P0 BRA `(.L_x_11064) ;  /* 0xfffffffc00f08947 */ /* 0x001fea000383ffff */
.L_x_10784:
[----:B------:R-:W-:Y:S05]  /*1f710*/  BSYNC B8 ;  /* 0x0000000000087941 */ /* 0x000fea0003800000 */
.L_x_10781:
[----:B------:R-:W-:Y:S05]  /*1f720*/  EXIT ;  /* 0x000000000000794d */ /* 0x000fea0003800000 */
.L_x_10802:
[----:B0-----:R0:W1:Y:S02]  /*1f730*/  SYNCS.PHASECHK.TRANS64.TRYWAIT P5, [R83+URZ+0x19c90], R86 ;  /* 0x019c9056530075a7 */ /* 0x00106400080a017f */
[----:B-1----:R-:W-:Y:S05]  /*1f740*/  @!P5 NANOSLEEP.SYNCS 0x989680 ;  /* 0x009896800000d95d */ /* 0x002fea0003900000 */
[----:B------:R-:W1:Y:S02]  /*1f750*/  @!P5 SYNCS.PHASECHK.TRANS64 P5, [R83+URZ+0x19c90], R86 ;  /* 0x019c90565300d5a7 */ /* 0x000e6400080a007f */
[----:B-1----:R-:W-:Y:S05]  /*1f760*/  @!P5 BRA `(.L_x_10802) ;  /* 0xfffffffc00f0d947 */ /* 0x002fea000383ffff */
[----:B------:R-:W-:Y:S05]  /*1f770*/  BRA `(.L_x_11065) ;  /* 0xfffffe3400107947 */ /* 0x000fea000383ffff */
.L_x_10818:
[----:B-1----:R1:W2:Y:S02]  /*1f780*/  SYNCS.PHASECHK.TRANS64.TRYWAIT P5, [R83+URZ+0x19c90], R86 ;  /* 0x019c9056530075a7 */ /* 0x0022a400080a017f */
[----:B--2---:R-:W-:Y:S05]  /*1f790*/  @!P5 NANOSLEEP.SYNCS 0x989680 ;  /* 0x009896800000d95d */ /* 0x004fea0003900000 */
[----:B------:R-:W2:Y:S02]  /*1f7a0*/  @!P5 SYNCS.PHASECHK.TRANS64 P5, [R83+URZ+0x19c90], R86 ;  /* 0x019c90565300d5a7 */ /* 0x000ea400080a007f */
[----:B--2---:R-:W-:Y:S05]  /*1f7b0*/  @!P5 BRA `(.L_x_10818) ;  /* 0xfffffffc00f0d947 */ /* 0x004fea000383ffff */
[----:B------:R-:W-:Y:S05]  /*1f7c0*/  BRA `(.L_x_11066) ;  /* 0xfffffe4c002c7947 */ /* 0x000fea000383ffff */
.L_x_10827:
[----:B0-----:R0:W1:Y:S02]  /*1f7d0*/  SYNCS.PHASECHK.TRANS64.TRYWAIT P5, [R83+URZ+0x19c90], R86 ;  /* 0x019c9056530075a7 */ /* 0x00106400080a017f */
[----:B-1----:R-:W-:Y:S05]  /*1f7e0*/  @!P5 NANOSLEEP.SYNCS 0x989680 ;  /* 0x009896800000d95d */ /* 0x002fea0003900000 */
[----:B------:R-:W1:Y:S02]  /*1f7f0*/  @!P5 SYNCS.PHASECHK.TRANS64 P5, [R83+URZ+0x19c90], R86 ;  /* 0x019c90565300d5a7 */ /* 0x000e6400080a007f */
[----:B-1----:R-:W-:Y:S05]  /*1f800*/  @!P5 BRA `(.L_x_10827) ;  /* 0xfffffffc00f0d947 */ /* 0x002fea000383ffff */
[----:B------:R-:W-:Y:S05]  /*1f810*/  BRA `(.L_x_11067) ;  /* 0xfffffe6c006c7947 */ /* 0x000fea000383ffff */
.L_x_10831:
[----:B--2---:R2:W0:Y:S02]  /*1f820*/  SYNCS.PHASECHK.TRANS64.TRYWAIT P5, [R83+URZ+0x19cb0], R86 ;  /* 0x019cb056530075a7 */ /* 0x00442400080a017f */
[----:B0-----:R-:W-:Y:S05]  /*1f830*/  @!P5 NANOSLEEP.SYNCS 0x989680 ;  /* 0x009896800000d95d */ /* 0x001fea0003900000 */
[----:B------:R-:W0:Y:S02]  /*1f840*/  @!P5 SYNCS.PHASECHK.TRANS64 P5, [R83+URZ+0x19cb0], R86 ;  /* 0x019cb0565300d5a7 */ /* 0x000e2400080a007f */
[----:B0-----:R-:W-:Y:S05]  /*1f850*/  @!P5 BRA `(.L_x_10831) ;  /* 0xfffffffc00f0d947 */ /* 0x001fea000383ffff */
[----:B------:R-:W-:Y:S05]  /*1f860*/  BRA `(.L_x_11068) ;  /* 0xfffffe6c00dc7947 */ /* 0x000fea000383ffff */
.L_x_10851:
[----:B------:R-:W-:Y:S01]  /*1f870*/  BSSY B1, `(.L_x_11069) ;  /* 0x0000007000017945 */ /* 0x000fe20003800000 */
[----:B------:R-:W-:Y:S02]  /*1f880*/  IMAD.MOV.U32 R12, RZ, RZ, RZ ;  /* 0x000000ffff0c7224 */ /* 0x000fe400078e00ff */
[----:B------:R-:W-:Y:S02]  /*1f890*/  IMAD.MOV.U32 R11, RZ, RZ, 0x1e1f ;  /* 0x00001e1fff0b7424 */ /* 0x000fe400078e00ff */
[----:B------:R-:W-:-:S07]  /*1f8a0*/  IMAD.MOV.U32 R15, RZ, RZ, -0x1 ;  /* 0xffffffffff0f7424 */ /* 0x000fce00078e00ff */
[----:B------:R-:W-:Y:S05]  /*1f8b0*/  WARPSYNC.COLLECTIVE R15, `(.L_x_11070) ;  /* 0x000000000f087348 */ /* 0x000fea0003c00000 */
[----:B------:R0:W1:Y:S02]  /*1f8c0*/  SHFL.IDX P6, R14, R13, R12, R11 ;  /* 0x0000000c0d0e7389 */ /* 0x00006400000c000b */
[----:B01----:R-:W-:Y:S01]  /*1f8d0*/  ENDCOLLECTIVE ;  /* 0x000000000000791b */ /* 0x003fe20003800000 */
.L_x_11070:
[----:B------:R-:W-:Y:S05]  /*1f8e0*/  BSYNC B1 ;  /* 0x0000000000017941 */ /* 0x000fea0003800000 */
.L_x_11069:
        /* <DEDUP_REMOVED lines=8> */
.L_x_11071:
[----:B------:R-:W-:Y:S02]  /*1f970*/  IMAD.MOV.U32 R13, RZ, RZ, R4 ;  /* 0x000000ffff0d7224 */ /* 0x000fe400078e0004 */
[----:B------:R-:W-:-:S07]  /*1f980*/  IMAD.MOV.U32 R3, RZ, RZ, R14 ;  /* 0x000000ffff037224 */ /* 0x000fce00078e000e */
[----:B------:R-:W-:Y:S05]  /*1f990*/  WARPSYNC.COLLECTIVE R15, `(.L_x_11072) ;  /* 0x000000000f087348 */ /* 0x000fea0003c00000 */
[----:B------:R0:W1:Y:S02]  /*1f9a0*/  SHFL.IDX P6, R14, R13, R12, R11 ;  /* 0x0000000c0d0e7389 */ /* 0x00006400000c000b */
[----:B01----:R-:W-:Y:S01]  /*1f9b0*/  ENDCOLLECTIVE ;  /* 0x000000000000791b */ /* 0x003fe20003800000 */
.L_x_11072:
[----:B------:R-:W-:Y:S02]  /*1f9c0*/  IMAD.MOV.U32 R13, RZ, RZ, R5 ;  /* 0x000000ffff0d7224 */ /* 0x000fe400078e0005 */
[----:B------:R-:W-:-:S07]  /*1f9d0*/  IMAD.MOV.U32 R4, RZ, RZ, R14 ;  /* 0x000000ffff047224 */ /* 0x000fce00078e000e */
[----:B------:R-:W-:Y:S05]  /*1f9e0*/  WARPSYNC.COLLECTIVE R15, `(.L_x_11073) ;  /* 0x000000000f087348 */ /* 0x000fea0003c00000 */
[----:B------:R0:W1:Y:S02]  /*1f9f0*/  SHFL.IDX P6, R14, R13, R12, R11 ;  /* 0x0000000c0d0e7389 */ /* 0x00006400000c000b */
[----:B01----:R-:W-:Y:S01]  /*1fa00*/  ENDCOLLECTIVE ;  /* 0x000000000000791b */ /* 0x003fe20003800000 */
.L_x_11073:
[----:B------:R-:W-:Y:S05]  /*1fa10*/  BRA `(.L_x_11074) ;  /* 0xfffffe8000047947 */ /* 0x000fea000383ffff */
.L_x_10855:
[----:B-1----:R1:W2:Y:S02]  /*1fa20*/  SYNCS.PHASECHK.TRANS64.TRYWAIT P0, [R16+URZ+0x19c00], R5 ;  /* 0x019c0005100075a7 */ /* 0x0022a4000800017f */
[----:B--2---:R-:W-:Y:S05]  /*1fa30*/  @!P0 NANOSLEEP.SYNCS 0x989680 ;  /* 0x009896800000895d */ /* 0x004fea0003900000 */
[----:B------:R-:W2:Y:S02]  /*1fa40*/  @!P0 SYNCS.PHASECHK.TRANS64 P0, [R16+URZ+0x19c00], R5 ;  /* 0x019c0005100085a7 */ /* 0x000ea4000800007f */
[----:B--2---:R-:W-:Y:S05]  /*1fa50*/  @!P0 BRA `(.L_x_10855) ;  /* 0xfffffffc00f08947 */ /* 0x004fea000383ffff */
[----:B------:R-:W-:Y:S05]  /*1fa60*/  BRA `(.L_x_11075) ;  /* 0xfffffe8000d07947 */ /* 0x000fea000383ffff */
.L_x_10861:
[----:B------:R-:W-:Y:S01]  /*1fa70*/  BSSY B1, `(.L_x_11076) ;  /* 0x0000007000017945 */ /* 0x000fe20003800000 */
[----:B------:R-:W-:Y:S02]  /*1fa80*/  IMAD.MOV.U32 R12, RZ, RZ, RZ ;  /* 0x000000ffff0c7224 */ /* 0x000fe400078e00ff */
[----:B------:R-:W-:Y:S02]  /*1fa90*/  IMAD.MOV.U32 R11, RZ, RZ, 0x1e1f ;  /* 0x00001e1fff0b7424 */ /* 0x000fe400078e00ff */
[----:B------:R-:W-:-:S07]  /*1faa0*/  IMAD.MOV.U32 R15, RZ, RZ, -0x1 ;  /* 0xffffffffff0f7424 */ /* 0x000fce00078e00ff */
[----:B------:R-:W-:Y:S05]  /*1fab0*/  WARPSYNC.COLLECTIVE R15, `(.L_x_11077) ;  /* 0x000000000f087348 */ /* 0x000fea0003c00000 */
[----:B------:R0:W1:Y:S02]  /*1fac0*/  SHFL.IDX P6, R14, R13, R12, R11 ;  /* 0x0000000c0d0e7389 */ /* 0x00006400000c000b */
[----:B01----:R-:W-:Y:S01]  /*1fad0*/  ENDCOLLECTIVE ;  /* 0x000000000000791b */ /* 0x003fe20003800000 */
.L_x_11077:
[----:B------:R-:W-:Y:S05]  /*1fae0*/  BSYNC B1 ;  /* 0x0000000000017941 */ /* 0x000fea0003800000 */
.L_x_11076:
        /* <DEDUP_REMOVED lines=8> */
.L_x_11078:
[----:B------:R-:W-:Y:S02]  /*1fb70*/  IMAD.MOV.U32 R13, RZ, RZ, R20 ;  /* 0x000000ffff0d7224 */ /* 0x000fe400078e0014 */
[----:B------:R-:W-:-:S07]  /*1fb80*/  IMAD.MOV.U32 R3, RZ, RZ, R14 ;  /* 0x000000ffff037224 */ /* 0x000fce00078e000e */
[----:B------:R-:W-:Y:S05]  /*1fb90*/  WARPSYNC.COLLECTIVE R15, `(.L_x_11079) ;  /* 0x000000000f087348 */ /* 0x000fea0003c00000 */
[----:B------:R0:W1:Y:S02]  /*1fba0*/  SHFL.IDX P6, R14, R13, R12, R11 ;  /* 0x0000000c0d0e7389 */ /* 0x00006400000c000b */
[----:B01----:R-:W-:Y:S01]  /*1fbb0*/  ENDCOLLECTIVE ;  /* 0x000000000000791b */ /* 0x003fe20003800000 */
.L_x_11079:
[----:B------:R-:W-:Y:S02]  /*1fbc0*/  IMAD.MOV.U32 R13, RZ, RZ, R21 ;  /* 0x000000ffff0d7224 */ /* 0x000fe400078e0015 */
[----:B------:R-:W-:-:S07]  /*1fbd0*/  IMAD.MOV.U32 R20, RZ, RZ, R14 ;  /* 0x000000ffff147224 */ /* 0x000fce00078e000e */
[----:B------:R-:W-:Y:S05]  /*1fbe0*/  WARPSYNC.COLLECTIVE R15, `(.L_x_11080) ;  /* 0x000000000f087348 */ /* 0x000fea0003c00000 */
[----:B------:R0:W1:Y:S02]  /*1fbf0*/  SHFL.IDX P6, R14, R13, R12, R11 ;  /* 0x0000000c0d0e7389 */ /* 0x00006400000c000b */
[----:B01----:R-:W-:Y:S01]  /*1fc00*/  ENDCOLLECTIVE ;  /* 0x000000000000791b */ /* 0x003fe20003800000 */
.L_x_11080:
[----:B------:R-:W-:Y:S01]  /*1fc10*/  IMAD.MOV.U32 R21, RZ, RZ, R14 ;  /* 0x000000ffff157224 */ /* 0x000fe200078e000e */
[----:B------:R-:W-:Y:S06]  /*1fc20*/  BRA `(.L_x_11081) ;  /* 0xfffffe9800b87947 */ /* 0x000fec000383ffff */
.L_x_10865:
[----:B-1----:R1:W2:Y:S02]  /*1fc30*/  SYNCS.PHASECHK.TRANS64.TRYWAIT P0, [R16+URZ+0x19c00], R41 ;  /* 0x019c0029100075a7 */ /* 0x0022a4000800017f */
[----:B--2---:R-:W-:Y:S05]  /*1fc40*/  @!P0 NANOSLEEP.SYNCS 0x989680 ;  /* 0x009896800000895d */ /* 0x004fea0003900000 */
[----:B------:R-:W2:Y:S02]  /*1fc50*/  @!P0 SYNCS.PHASECHK.TRANS64 P0, [R16+URZ+0x19c00], R41 ;  /* 0x019c0029100085a7 */ /* 0x000ea4000800007f */
[----:B--2---:R-:W-:Y:S05]  /*1fc60*/  @!P0 BRA `(.L_x_10865) ;  /* 0xfffffffc00f08947 */ /* 0x004fea000383ffff */
[----:B------:R-:W-:Y:S05]  /*1fc70*/  BRA `(.L_x_11082) ;  /* 0xfffffe9c00787947 */ /* 0x000fea000383ffff */
.L_x_10871:
[----:B-1----:R1:W2:Y:S02]  /*1fc80*/  SYNCS.PHASECHK.TRANS64.TRYWAIT P0, [R0+URZ+0x19c30], R3 ;  /* 0x019c3003000075a7 */ /* 0x0022a4000800017f */
[----:B--2---:R-:W-:Y:S05]  /*1fc90*/  @!P0 NANOSLEEP.SYNCS 0x989680 ;  /* 0x009896800000895d */ /* 0x004fea0003900000 */
[----:B------:R-:W2:Y:S02]  /*1fca0*/  @!P0 SYNCS.PHASECHK.TRANS64 P0, [R0+URZ+0x19c30], R3 ;  /* 0x019c3003000085a7 */ /* 0x000ea4000800007f */
[----:B--2---:R-:W-:Y:S05]  /*1fcb0*/  @!P0 BRA `(.L_x_10871) ;  /* 0xfffffffc00f08947 */ /* 0x004fea000383ffff */
[----:B------:R-:W-:Y:S05]  /*1fcc0*/  BRA `(.L_x_10870) ;  /* 0xfffffebc00cc7947 */ /* 0x000fea000383ffff */
.L_x_10878:
[----:B-1----:R1:W2:Y:S02]  /*1fcd0*/  SYNCS.PHASECHK.TRANS64.TRYWAIT P2, [R14+URZ+0x19c30], R11 ;  /* 0x019c300b0e0075a7 */ /* 0x0022a4000804017f */
[----:B--2---:R-:W-:Y:S05]  /*1fce0*/  @!P2 NANOSLEEP.SYNCS 0x989680 ;  /* 0x009896800000a95d */ /* 0x004fea0003900000 */
[----:B------:R-:W2:Y:S02]  /*1fcf0*/  @!P2 SYNCS.PHASECHK.TRANS64 P2, [R14+URZ+0x19c30], R11 ;  /* 0x019c300b0e00a5a7 */ /* 0x000ea4000804007f */
[----:B--2---:R-:W-:Y:S05]  /*1fd00*/  @!P2 BRA `(.L_x_10878) ;  /* 0xfffffffc00f0a947 */ /* 0x004fea000383ffff */
[----:B------:R-:W-:Y:S05]  /*1fd10*/  BRA `(.L_x_10877) ;  /* 0xfffffee800cc7947 */ /* 0x000fea000383ffff */
.L_x_10883:
[----:B-1----:R1:W2:Y:S02]  /*1fd20*/  SYNCS.PHASECHK.TRANS64.TRYWAIT P2, [R20+URZ+0x19c50], R7 ;  /* 0x019c5007140075a7 */ /* 0x0022a4000804017f */
[----:B--2---:R-:W-:Y:S05]  /*1fd30*/  @!P2 NANOSLEEP.SYNCS 0x989680 ;  /* 0x009896800000a95d */ /* 0x004fea0003900000 */
[----:B------:R-:W2:Y:S02]  /*1fd40*/  @!P2 SYNCS.PHASECHK.TRANS64 P2, [R20+URZ+0x19c50], R7 ;  /* 0x019c50071400a5a7 */ /* 0x000ea4000804007f */
[----:B--2---:R-:W-:Y:S05]  /*1fd50*/  @!P2 BRA `(.L_x_10883) ;  /* 0xfffffffc00f0a947 */ /* 0x004fea000383ffff */
[----:B------:R-:W-:Y:S05]  /*1fd60*/  BRA `(.L_x_10882) ;  /* 0xfffffeec00507947 */ /* 0x000fea000383ffff */
.L_x_10892:
[----:B-1----:R1:W2:Y:S02]  /*1fd70*/  SYNCS.PHASECHK.TRANS64.TRYWAIT P0, [R10+URZ+0x19c30], R11 ;  /* 0x019c300b0a0075a7 */ /* 0x0022a4000800017f */
[----:B--2---:R-:W-:Y:S05]  /*1fd80*/  @!P0 NANOSLEEP.SYNCS 0x989680 ;  /* 0x009896800000895d */ /* 0x004fea0003900000 */
[----:B------:R-:W2:Y:S02]  /*1fd90*/  @!P0 SYNCS.PHASECHK.TRANS64 P0, [R10+URZ+0x19c30], R11 ;  /* 0x019c300b0a0085a7 */ /* 0x000ea4000800007f */
[----:B--2---:R-:W-:Y:S05]  /*1fda0*/  @!P0 BRA `(.L_x_10892) ;  /* 0xfffffffc00f08947 */ /* 0x004fea000383ffff */
[----:B------:R-:W-:Y:S05]  /*1fdb0*/  BRA `(.L_x_10891) ;  /* 0xffffff1800a07947 */ /* 0x000fea000383ffff */
.L_x_10897:
[----:B-1----:R1:W2:Y:S02]  /*1fdc0*/  SYNCS.PHASECHK.TRANS64.TRYWAIT P0, [R14+URZ+0x19c50], R7 ;  /* 0x019c50070e0075a7 */ /* 0x0022a4000800017f */
[----:B--2---:R-:W-:Y:S05]  /*1fdd0*/  @!P0 NANOSLEEP.SYNCS 0x989680 ;  /* 0x009896800000895d */ /* 0x004fea0003900000 */
[----:B------:R-:W2:Y:S02]  /*1fde0*/  @!P0 SYNCS.PHASECHK.TRANS64 P0, [R14+URZ+0x19c50], R7 ;  /* 0x019c50070e0085a7 */ /* 0x000ea4000800007f */
[----:B--2---:R-:W-:Y:S05]  /*1fdf0*/  @!P0 BRA `(.L_x_10897) ;  /* 0xfffffffc00f08947 */ /* 0x004fea000383ffff */
[----:B------:R-:W-:Y:S05]  /*1fe00*/  BRA `(.L_x_10896) ;  /* 0xffffff1c00247947 */ /* 0x000fea000383ffff */
.L_x_10904:
[----:B-1----:R1:W2:Y:S02]  /*1fe10*/  SYNCS.PHASECHK.TRANS64.TRYWAIT P0, [R10+URZ+0x19c50], R5 ;  /* 0x019c50050a0075a7 */ /* 0x0022a4000800017f */
[----:B--2---:R-:W-:Y:S05]  /*1fe20*/  @!P0 NANOSLEEP.SYNCS 0x989680 ;  /* 0x009896800000895d */ /* 0x004fea0003900000 */
[----:B------:R-:W2:Y:S02]  /*1fe30*/  @!P0 SYNCS.PHASECHK.TRANS64 P0, [R10+URZ+0x19c50], R5 ;  /* 0x019c50050a0085a7 */ /* 0x000ea4000800007f */
[----:B--2---:R-:W-:Y:S05]  /*1fe40*/  @!P0 BRA `(.L_x_10904) ;  /* 0xfffffffc00f08947 */ /* 0x004fea000383ffff */
[----:B------:R-:W-:Y:S05]  /*1fe50*/  BRA `(.L_x_10903) ;  /* 0xffffff3c00d07947 */ /* 0x000fea000383ffff */
.L_x_10938:
[----:B------:R-:W1:Y:S01]  /*1fe60*/  S2R R6, SR_TID.X ;  /* 0x0000000000067919 */ /* 0x000e620000002100 */
[----:B------:R-:W-:Y:S01]  /*1fe70*/  BSSY B1, `(.L_x_11083) ;  /* 0x000000a000017945 */ /* 0x000fe20003800000 */
[----:B------:R-:W-:Y:S02]  /*1fe80*/  IMAD.MOV.U32 R12, RZ, RZ, RZ ;  /* 0x000000ffff0c7224 */ /* 0x000fe400078e00ff */
[----:B--2---:R-:W-:Y:S02]  /*1fe90*/  IMAD.MOV.U32 R11, RZ, RZ, 0x1f ;  /* 0x0000001fff0b7424 */ /* 0x004fe400078e00ff */
[----:B------:R-:W-:Y:S01]  /*1fea0*/  IMAD.MOV.U32 R15, RZ, RZ, -0x1 ;  /* 0xffffffffff0f7424 */ /* 0x000fe200078e00ff */
[----:B-1----:R-:W-:-:S04]  /*1feb0*/  SHF.R.U32.HI R6, RZ, 0x5, R6 ;  /* 0x00000005ff067819 */ /* 0x002fc80000011606 */
[----:B------:R-:W-:-:S05]  /*1fec0*/  LOP3.LUT R6, R6, 0x3, RZ, 0xc0, !PT ;  /* 0x0000000306067812 */ /* 0x000fca00078ec0ff */
[----:B0-----:R-:W-:-:S07]  /*1fed0*/  IMAD.MOV.U32 R13, RZ, RZ, R6 ;  /* 0x000000ffff0d7224 */ /* 0x001fce00078e0006 */
[----:B------:R-:W-:Y:S05]  /*1fee0*/  WARPSYNC.COLLECTIVE R15, `(.L_x_11084) ;  /* 0x000000000f087348 */ /* 0x000fea0003c00000 */
[----:B------:R0:W1:Y:S02]  /*1fef0*/  SHFL.IDX P6, R14, R13, R12, R11 ;  /* 0x0000000c0d0e7389 */ /* 0x00006400000c000b */
[----:B01----:R-:W-:Y:S01]  /*1ff00*/  ENDCOLLECTIVE ;  /* 0x000000000000791b */ /* 0x003fe20003800000 */
.L_x_11084:
[----:B------:R-:W-:Y:S05]  /*1ff10*/  BSYNC B1 ;  /* 0x0000000000017941 */ /* 0x000fea0003800000 */
.L_x_11083:
[----:B------:R-:W-:Y:S05]  /*1ff20*/  BRA `(.L_x_11085) ;  /* 0xffffff9800547947 */ /* 0x000fea000383ffff */
.L_x_10940:
[----:B------:R-:W-:Y:S01]  /*1ff30*/  BSSY B1, `(.L_x_11086) ;  /* 0x0000006000017945 */ /* 0x000fe20003800000 */
[----:B------:R-:W-:-:S07]  /*1ff40*/  IMAD.MOV.U32 R15, RZ, RZ, -0x1 ;  /* 0xffffffffff0f7424 */ /* 0x000fce00078e00ff */
[----:B012---:R-:W-:Y:S05]  /*1ff50*/  WARPSYNC.COLLECTIVE R15, `(.L_x_11087) ;  /* 0x000000000f0c7348 */ /* 0x007fea0003c00000 */
[----:B------:R-:W-:Y:S02]  /*1ff60*/  ELECT P6, UR62, PT ;  /* 0x00000000003e782f */ /* 0x000fe400038c0000 */
[----:B------:R-:W-:Y:S01]  /*1ff70*/  MOV R14, UR62 ;  /* 0x0000003e000e7c02 */ /* 0x000fe20008000f00 */
[----:B012---:R-:W-:Y:S10]  /*1ff80*/  ENDCOLLECTIVE ;  /* 0x000000000000791b */ /* 0x007ff40003800000 */
.L_x_11087:
[----:B------:R-:W-:Y:S05]  /*1ff90*/  BSYNC B1 ;  /* 0x0000000000017941 */ /* 0x000fea0003800000 */
.L_x_11086:
[----:B------:R-:W-:Y:S05]  /*1ffa0*/  BRA `(.L_x_10939) ;  /* 0xffffff98004c7947 */ /* 0x000fea000383ffff */
.L_x_10942:
[----:B-1----:R1:W3:Y:S02]  /*1ffb0*/  SYNCS.PHASECHK.TRANS64.TRYWAIT P0, [R17+URZ+0x19c20], R5 ;  /* 0x019c2005110075a7 */ /* 0x0022e4000800017f */
[----:B---3--:R-:W-:Y:S05]  /*1ffc0*/  @!P0 NANOSLEEP.SYNCS 0x989680 ;  /* 0x009896800000895d */ /* 0x008fea0003900000 */
[----:B------:R-:W3:Y:S02]  /*1ffd0*/  @!P0 SYNCS.PHASECHK.TRANS64 P0, [R17+URZ+0x19c20], R5 ;  /* 0x019c2005110085a7 */ /* 0x000ee4000800007f */
[----:B---3--:R-:W-:Y:S05]  /*1ffe0*/  @!P0 BRA `(.L_x_10942) ;  /* 0xfffffffc00f08947 */ /* 0x008fea000383ffff */
[----:B------:R-:W-:Y:S05]  /*1fff0*/  BRA `(.L_x_11088) ;  /* 0xffffff98005c7947 */ /* 0x000fea000383ffff */
.L_x_10946:
[----:B--2---:R2:W3:Y:S02]  /*20000*/  SYNCS.PHASECHK.TRANS64.TRYWAIT P0, [R8+URZ+0x19ca0], R11 ;  /* 0x019ca00b080075a7 */ /* 0x0044e4000800017f */
[----:B---3--:R-:W-:Y:S05]  /*20010*/  @!P0 NANOSLEEP.SYNCS 0x989680 ;  /* 0x009896800000895d */ /* 0x008fea0003900000 */
[----:B------:R-:W3:Y:S02]  /*20020*/  @!P0 SYNCS.PHASECHK.TRANS64 P0, [R8+URZ+0x19ca0], R11 ;  /* 0x019ca00b080085a7 */ /* 0x000ee4000800007f */
[----:B---3--:R-:W-:Y:S05]  /*20030*/  @!P0 BRA `(.L_x_10946) ;  /* 0xfffffffc00f08947 */ /* 0x008fea000383ffff */
[----:B------:R-:W-:Y:S05]  /*20040*/  BRA `(.L_x_11089) ;  /* 0xffffff9800787947 */ /* 0x000fea000383ffff */
.L_x_10953:
[----:B-1----:R1:W3:Y:S02]  /*20050*/  SYNCS.PHASECHK.TRANS64.TRYWAIT P0, [R8+URZ+0x19cc0], R11 ;  /* 0x019cc00b080075a7 */ /* 0x0022e4000800017f */
[----:B---3--:R-:W-:Y:S05]  /*20060*/  @!P0 NANOSLEEP.SYNCS 0x989680 ;  /* 0x009896800000895d */ /* 0x008fea0003900000 */
[----:B------:R-:W3:Y:S02]  /*20070*/  @!P0 SYNCS.PHASECHK.TRANS64 P0, [R8+URZ+0x19cc0], R11 ;  /* 0x019cc00b080085a7 */ /* 0x000ee4000800007f */
[----:B---3--:R-:W-:Y:S05]  /*20080*/  @!P0 BRA `(.L_x_10953) ;  /* 0xfffffffc00f08947 */ /* 0x008fea000383ffff */
[----:B------:R-:W-:Y:S05]  /*20090*/  BRA `(.L_x_11090) ;  /* 0xffffff9c00747947 */ /* 0x000fea000383ffff */
.L_x_10962:
[----:B-1----:R1:W3:Y:S02]  /*200a0*/  SYNCS.PHASECHK.TRANS64.TRYWAIT P1, [R9+URZ+0x19ca0], R8 ;  /* 0x019ca008090075a7 */ /* 0x0022e4000802017f */
[----:B---3--:R-:W-:Y:S05]  /*200b0*/  @!P1 NANOSLEEP.SYNCS 0x989680 ;  /* 0x009896800000995d */ /* 0x008fea0003900000 */
[----:B------:R-:W3:Y:S02]  /*200c0*/  @!P1 SYNCS.PHASECHK.TRANS64 P1, [R9+URZ+0x19ca0], R8 ;  /* 0x019ca008090095a7 */ /* 0x000ee4000802007f */
[----:B---3--:R-:W-:Y:S05]  /*200d0*/  @!P1 BRA `(.L_x_10962) ;  /* 0xfffffffc00f09947 */ /* 0x008fea000383ffff */
[----:B------:R-:W-:Y:S05]  /*200e0*/  BRA `(.L_x_11091) ;  /* 0xffffffa000b87947 */ /* 0x000fea000383ffff */
.L_x_10969:
[----:B--2---:R2:W3:Y:S02]  /*200f0*/  SYNCS.PHASECHK.TRANS64.TRYWAIT P1, [R9+URZ+0x19cc0], R8 ;  /* 0x019cc008090075a7 */ /* 0x0044e4000802017f */
[----:B---3--:R-:W-:Y:S05]  /*20100*/  @!P1 NANOSLEEP.SYNCS 0x989680 ;  /* 0x009896800000995d */ /* 0x008fea0003900000 */
[----:B------:R-:W3:Y:S02]  /*20110*/  @!P1 SYNCS.PHASECHK.TRANS64 P1, [R9+URZ+0x19cc0], R8 ;  /* 0x019cc008090095a7 */ /* 0x000ee4000802007f */
[----:B---3--:R-:W-:Y:S05]  /*20120*/  @!P1 BRA `(.L_x_10969) ;  /* 0xfffffffc00f09947 */ /* 0x008fea000383ffff */
[----:B------:R-:W-:Y:S05]  /*20130*/  BRA `(.L_x_11092) ;  /* 0xffffffa400b07947 */ /* 0x000fea000383ffff */
.L_x_10988:
[----:B------:R-:W3:Y:S01]  /*20140*/  S2R R20, SR_TID.X ;  /* 0x0000000000147919 */ /* 0x000ee20000002100 */
[----:B------:R-:W-:Y:S01]  /*20150*/  BSSY B0, `(.L_x_11093) ;  /* 0x000000a000007945 */ /* 0x000fe20003800000 */
[----:B------:R-:W-:Y:S02]  /*20160*/  IMAD.MOV.U32 R12, RZ, RZ, RZ ;  /* 0x000000ffff0c7224 */ /* 0x000fe400078e00ff */
[----:B--2---:R-:W-:Y:S02]  /*20170*/  IMAD.MOV.U32 R11, RZ, RZ, 0x1f ;  /* 0x0000001fff0b7424 */ /* 0x004fe400078e00ff */
[----:B------:R-:W-:Y:S01]  /*20180*/  IMAD.MOV.U32 R15, RZ, RZ, -0x1 ;  /* 0xffffffffff0f7424 */ /* 0x000fe200078e00ff */
[----:B---3--:R-:W-:-:S04]  /*20190*/  SHF.R.U32.HI R20, RZ, 0x5, R20 ;  /* 0x00000005ff147819 */ /* 0x008fc80000011614 */
[----:B------:R-:W-:-:S05]  /*201a0*/  LOP3.LUT R20, R20, 0x3, RZ, 0xc0, !PT ;  /* 0x0000000314147812 */ /* 0x000fca00078ec0ff */
[----:B------:R-:W-:-:S07]  /*201b0*/  IMAD.MOV.U32 R13, RZ, RZ, R20 ;  /* 0x000000ffff0d7224 */ /* 0x000fce00078e0014 */
[----:B01----:R-:W-:Y:S05]  /*201c0*/  WARPSYNC.COLLECTIVE R15, `(.L_x_11094) ;  /* 0x000000000f087348 */ /* 0x003fea0003c00000 */
[----:B------:R2:W3:Y:S02]  /*201d0*/  SHFL.IDX P6, R14, R13, R12, R11 ;  /* 0x0000000c0d0e7389 */ /* 0x0004e400000c000b */
[----:B0123--:R-:W-:Y:S01]  /*201e0*/  ENDCOLLECTIVE ;  /* 0x000000000000791b */ /* 0x00ffe20003800000 */
.L_x_11094:
[----:B------:R-:W-:Y:S05]  /*201f0*/  BSYNC B0 ;  /* 0x0000000000007941 */ /* 0x000fea0003800000 */
.L_x_11093:
[----:B------:R-:W-:Y:S05]  /*20200*/  BRA `(.L_x_11095) ;  /* 0xffffffb400707947 */ /* 0x000fea000383ffff */
.L_x_10990:
[----:B------:R-:W-:Y:S01]  /*20210*/  BSSY B0, `(.L_x_11096) ;  /* 0x0000006000007945 */ /* 0x000fe20003800000 */
[----:B------:R-:W-:-:S07]  /*20220*/  IMAD.MOV.U32 R15, RZ, RZ, -0x1 ;  /* 0xffffffffff0f7424 */ /* 0x000fce00078e00ff */
[----:B0123--:R-:W-:Y:S05]  /*20230*/  WARPSYNC.COLLECTIVE R15, `(.L_x_11097) ;  /* 0x000000000f0c7348 */ /* 0x00ffea0003c00000 */
[----:B------:R-:W-:Y:S02]  /*20240*/  ELECT P6, UR62, PT ;  /* 0x00000000003e782f */ /* 0x000fe400038c0000 */
[----:B------:R-:W-:Y:S01]  /*20250*/  MOV R14, UR62 ;  /* 0x0000003e000e7c02 */ /* 0x000fe20008000f00 */
[----:B0123--:R-:W-:Y:S10]  /*20260*/  ENDCOLLECTIVE ;  /* 0x000000000000791b */ /* 0x00fff40003800000 */
.L_x_11097:
[----:B------:R-:W-:Y:S05]  /*20270*/  BSYNC B0 ;  /* 0x0000000000007941 */ /* 0x000fea0003800000 */
.L_x_11096:
[----:B------:R-:W-:Y:S05]  /*20280*/  BRA `(.L_x_11098) ;  /* 0xffffffb400787947 */ /* 0x000fea000383ffff */
.L_x_10992:
[----:B---3--:R3:W4:Y:S02]  /*20290*/  SYNCS.PHASECHK.TRANS64.TRYWAIT P0, [R4+URZ+0x19c80], R3 ;  /* 0x019c8003040075a7 */ /* 0x008724000800017f */
[----:B----4-:R-:W-:Y:S05]  /*202a0*/  @!P0 NANOSLEEP.SYNCS 0x989680 ;  /* 0x009896800000895d */ /* 0x010fea0003900000 */
[----:B------:R-:W4:Y:S02]  /*202b0*/  @!P0 SYNCS.PHASECHK.TRANS64 P0, [R4+URZ+0x19c80], R3 ;  /* 0x019c8003040085a7 */ /* 0x000f24000800007f */
[----:B----4-:R-:W-:Y:S05]  /*202c0*/  @!P0 BRA `(.L_x_10992) ;  /* 0xfffffffc00f08947 */ /* 0x010fea000383ffff */
[----:B------:R-:W-:Y:S05]  /*202d0*/  BRA `(.L_x_11099) ;  /* 0xffffffb400e07947 */ /* 0x000fea000383ffff */
.L_x_10994:
[----:B0-----:R0:W4:Y:S02]  /*202e0*/  SYNCS.PHASECHK.TRANS64.TRYWAIT P0, [R4+URZ+0x19c40], R3 ;  /* 0x019c4003040075a7 */ /* 0x001124000800017f */
[----:B----4-:R-:W-:Y:S05]  /*202f0*/  @!P0 NANOSLEEP.SYNCS 0x989680 ;  /* 0x009896800000895d */ /* 0x010fea0003900000 */
[----:B------:R-:W4:Y:S02]  /*20300*/  @!P0 SYNCS.PHASECHK.TRANS64 P0, [R4+URZ+0x19c40], R3 ;  /* 0x019c4003040085a7 */ /* 0x000f24000800007f */
[----:B----4-:R-:W-:Y:S05]  /*20310*/  @!P0 BRA `(.L_x_10994) ;  /* 0xfffffffc00f08947 */ /* 0x010fea000383ffff */
[----:B------:R-:W-:Y:S05]  /*20320*/  BRA `(.L_x_11100) ;  /* 0xffffffb8005c7947 */ /* 0x000fea000383ffff */
.L_x_10998:
[----:B------:R-:W-:Y:S02]  /*20330*/  IMAD.MOV.U32 R13, RZ, RZ, R5 ;  /* 0x000000ffff0d7224 */ /* 0x000fe400078e0005 */
[----:B------:R-:W-:Y:S02]  /*20340*/  IMAD.MOV.U32 R12, RZ, RZ, RZ ;  /* 0x000000ffff0c7224 */ /* 0x000fe400078e00ff */
[----:B------:R-:W-:Y:S02]  /*20350*/  IMAD.MOV.U32 R11, RZ, RZ, 0x1e1f ;  /* 0x00001e1fff0b7424 */ /* 0x000fe400078e00ff */
[----:B------:R-:W-:Y:S02]  /*20360*/  IMAD.MOV.U32 R15, RZ, RZ, -0x1 ;  /* 0xffffffffff0f7424 */ /* 0x000fe400078e00ff */
[----:B-----5:R-:W-:Y:S02]  /*20370*/  IMAD R0, R20, R9, RZ ;  /* 0x0000000914007224 */ /* 0x020fe400078e02ff */
[----:B------:R-:W-:-:S07]  /*20380*/  IMAD R25, R25, 0xc0, R19 ;  /* 0x000000c019197824 */ /* 0x000fce00078e0213 */
[----:B------:R-:W-:Y:S05]  /*20390*/  WARPSYNC.COLLECTIVE R15, `(.L_x_11101) ;  /* 0x000000000f087348 */ /* 0x000fea0003c00000 */
[----:B------:R0:W1:Y:S02]  /*203a0*/  SHFL.IDX P6, R14, R13, R12, R11 ;  /* 0x0000000c0d0e7389 */ /* 0x00006400000c000b */
[----:B01----:R-:W-:Y:S01]  /*203b0*/  ENDCOLLECTIVE ;  /* 0x000000000000791b */ /* 0x003fe20003800000 */
.L_x_11101:
[----:B------:R-:W-:Y:S01]  /*203c0*/  ISETP.GE.AND P4, PT, R25, R0, PT ;  /* 0x000000001900720c */ /* 0x000fe20003f86270 */
[----:B------:R-:W-:Y:S02]  /*203d0*/  IMAD.MOV.U32 R13, RZ, RZ, R6 ;  /* 0x000000ffff0d7224 */ /* 0x000fe400078e0006 */
[----:B------:R-:W-:-:S10]  /*203e0*/  IMAD.MOV.U32 R3, RZ, RZ, R14 ;  /* 0x000000ffff037224 */ /* 0x000fd400078e000e */
[----:B------:R-:W-:Y:S05]  /*203f0*/  WARPSYNC.COLLECTIVE R15, `(.L_x_11102) ;  /* 0x000000000f087348 */ /* 0x000fea0003c00000 */
[----:B------:R0:W1:Y:S02]  /*20400*/  SHFL.IDX P6, R14, R13, R12, R11 ;  /* 0x0000000c0d0e7389 */ /* 0x00006400000c000b */
[----:B01----:R-:W-:Y:S01]  /*20410*/  ENDCOLLECTIVE ;  /* 0x000000000000791b */ /* 0x003fe20003800000 */
.L_x_11102:
[----:B------:R-:W-:Y:S02]  /*20420*/  IMAD.MOV.U32 R13, RZ, RZ, R5 ;  /* 0x000000ffff0d7224 */ /* 0x000fe400078e0005 */
[----:B------:R-:W-:Y:S02]  /*20430*/  IMAD.MOV.U32 R12, RZ, RZ, 0x1 ;  /* 0x00000001ff0c7424 */ /* 0x000fe400078e00ff */
[----:B------:R-:W-:-:S07]  /*20440*/  IMAD.MOV.U32 R2, RZ, RZ, R14 ;  /* 0x000000ffff027224 */ /* 0x000fce00078e000e */
[----:B------:R-:W-:Y:S05]  /*20450*/  WARPSYNC.COLLECTIVE R15, `(.L_x_11103) ;  /* 0x000000000f087348 */ /* 0x000fea0003c00000 */
[----:B------:R0:W1:Y:S02]  /*20460*/  SHFL.IDX P6, R14, R13, R12, R11 ;  /* 0x0000000c0d0e7389 */ /* 0x00006400000c000b */
[----:B01----:R-:W-:Y:S01]  /*20470*/  ENDCOLLECTIVE ;  /* 0x000000000000791b */ /* 0x003fe20003800000 */
.L_x_11103:
        /* <DEDUP_REMOVED lines=13> */
.L_x_11104:
        /* <DEDUP_REMOVED lines=8> */
.L_x_11105:
        /* <DEDUP_REMOVED lines=13> */
.L_x_11106:
[----:B------:R-:W-:Y:S01]  /*206a0*/  IMAD.MOV.U32 R2, RZ, RZ, R14 ;  /* 0x000000ffff027224 */ /* 0x000fe200078e000e */
[----:B------:R-:W-:Y:S06]  /*206b0*/  BRA `(.L_x_11107) ;  /* 0xffffffc000347947 */ /* 0x000fec000383ffff */
.L_x_11003:
[----:B--2---:R2:W3:Y:S02]  /*206c0*/  SYNCS.PHASECHK.TRANS64.TRYWAIT P0, [R17+URZ+0x19c20], R0 ;  /* 0x019c2000110075a7 */ /* 0x0044e4000800017f */
[----:B---3--:R-:W-:Y:S05]  /*206d0*/  @!P0 NANOSLEEP.SYNCS 0x989680 ;  /* 0x009896800000895d */ /* 0x008fea0003900000 */
[----:B------:R-:W3:Y:S02]  /*206e0*/  @!P0 SYNCS.PHASECHK.TRANS64 P0, [R17+URZ+0x19c20], R0 ;  /* 0x019c2000110085a7 */ /* 0x000ee4000800007f */
[----:B---3--:R-:W-:Y:S05]  /*206f0*/  @!P0 BRA `(.L_x_11003) ;  /* 0xfffffffc00f08947 */ /* 0x008fea000383ffff */
[----:B------:R-:W-:Y:S05]  /*20700*/  BRA `(.L_x_11108) ;  /* 0xffffffc000a47947 */ /* 0x000fea000383ffff */
.L_x_11009:
[----:B0-----:R0:W4:Y:S02]  /*20710*/  SYNCS.PHASECHK.TRANS64.TRYWAIT P0, [R7+URZ+0x19c80], R5 ;  /* 0x019c8005070075a7 */ /* 0x001124000800017f */
[----:B----4-:R-:W-:Y:S05]  /*20720*/  @!P0 NANOSLEEP.SYNCS 0x989680 ;  /* 0x009896800000895d */ /* 0x010fea0003900000 */
[----:B------:R-:W4:Y:S02]  /*20730*/  @!P0 SYNCS.PHASECHK.TRANS64 P0, [R7+URZ+0x19c80], R5 ;  /* 0x019c8005070085a7 */ /* 0x000f24000800007f */
[----:B----4-:R-:W-:Y:S05]  /*20740*/  @!P0 BRA `(.L_x_11009) ;  /* 0xfffffffc00f08947 */ /* 0x010fea000383ffff */
[----:B------:R-:W-:Y:S05]  /*20750*/  BRA `(.L_x_11109) ;  /* 0xffffffc400587947 */ /* 0x000fea000383ffff */
.L_x_11016:
[----:B--2---:R2:W4:Y:S02]  /*20760*/  SYNCS.PHASECHK.TRANS64.TRYWAIT P0, [R7+URZ+0x19c40], R5 ;  /* 0x019c4005070075a7 */ /* 0x004524000800017f */
[----:B----4-:R-:W-:Y:S05]  /*20770*/  @!P0 NANOSLEEP.SYNCS 0x989680 ;  /* 0x009896800000895d */ /* 0x010fea0003900000 */
[----:B------:R-:W4:Y:S02]  /*20780*/  @!P0 SYNCS.PHASECHK.TRANS64 P0, [R7+URZ+0x19c40], R5 ;  /* 0x019c4005070085a7 */ /* 0x000f24000800007f */
[----:B----4-:R-:W-:Y:S05]  /*20790*/  @!P0 BRA `(.L_x_11016) ;  /* 0xfffffffc00f08947 */ /* 0x010fea000383ffff */
[----:B------:R-:W-:Y:S05]  /*207a0*/  BRA `(.L_x_11110) ;  /* 0xffffffc800547947 */ /* 0x000fea000383ffff */
.L_x_11024:
[----:B0-----:R0:W4:Y:S02]  /*207b0*/  SYNCS.PHASECHK.TRANS64.TRYWAIT P0, [R3+URZ+0x19c70], R4 ;  /* 0x019c7004030075a7 */ /* 0x001124000800017f */
[----:B----4-:R-:W-:Y:S05]  /*207c0*/  @!P0 NANOSLEEP.SYNCS 0x989680 ;  /* 0x009896800000895d */ /* 0x010fea0003900000 */
[----:B------:R-:W4:Y:S02]  /*207d0*/  @!P0 SYNCS.PHASECHK.TRANS64 P0, [R3+URZ+0x19c70], R4 ;  /* 0x019c7004030085a7 */ /* 0x000f24000800007f */
[----:B----4-:R-:W-:Y:S05]  /*207e0*/  @!P0 BRA `(.L_x_11024) ;  /* 0xfffffffc00f08947 */ /* 0x010fea000383ffff */
[----:B------:R-:W-:Y:S05]  /*207f0*/  BRA `(.L_x_11111) ;  /* 0xffffffcc00687947 */ /* 0x000fea000383ffff */
.L_x_11026:
[----:B0-----:R0:W4:Y:S02]  /*20800*/  SYNCS.PHASECHK.TRANS64.TRYWAIT P0, [R3+URZ+0x19c60], R4 ;  /* 0x019c6004030075a7 */ /* 0x001124000800017f */
[----:B----4-:R-:W-:Y:S05]  /*20810*/  @!P0 NANOSLEEP.SYNCS 0x989680 ;  /* 0x009896800000895d */ /* 0x010fea0003900000 */
[----:B------:R-:W4:Y:S02]  /*20820*/  @!P0 SYNCS.PHASECHK.TRANS64 P0, [R3+URZ+0x19c60], R4 ;  /* 0x019c6004030085a7 */ /* 0x000f24000800007f */
[----:B----4-:R-:W-:Y:S05]  /*20830*/  @!P0 BRA `(.L_x_11026) ;  /* 0xfffffffc00f08947 */ /* 0x010fea000383ffff */
[----:B------:R-:W-:Y:S05]  /*20840*/  BRA `(.L_x_11112) ;  /* 0xffffffcc00707947 */ /* 0x000fea000383ffff */
.L_x_11033:
[----:B0-----:R0:W2:Y:S02]  /*20850*/  SYNCS.PHASECHK.TRANS64.TRYWAIT P1, [R0+URZ+0x19c70], R3 ;  /* 0x019c7003000075a7 */ /* 0x0010a4000802017f */
[----:B--2---:R-:W-:Y:S05]  /*20860*/  @!P1 NANOSLEEP.SYNCS 0x989680 ;  /* 0x009896800000995d */ /* 0x004fea0003900000 */
[----:B------:R-:W2:Y:S02]  /*20870*/  @!P1 SYNCS.PHASECHK.TRANS64 P1, [R0+URZ+0x19c70], R3 ;  /* 0x019c7003000095a7 */ /* 0x000ea4000802007f */
[----:B--2---:R-:W-:Y:S05]  /*20880*/  @!P1 BRA `(.L_x_11033) ;  /* 0xfffffffc00f09947 */ /* 0x004fea000383ffff */
[----:B------:R-:W-:Y:S05]  /*20890*/  BRA `(.L_x_11113) ;  /* 0xffffffd400207947 */ /* 0x000fea000383ffff */
.L_x_11035:
[----:B0-----:R0:W2:Y:S02]  /*208a0*/  SYNCS.PHASECHK.TRANS64.TRYWAIT P1, [R0+URZ+0x19c60], R3 ;  /* 0x019c6003000075a7 */ /* 0x0010a4000802017f */
[----:B--2---:R-:W-:Y:S05]  /*208b0*/  @!P1 NANOSLEEP.SYNCS 0x989680 ;  /* 0x009896800000995d */ /* 0x004fea0003900000 */
[----:B------:R-:W2:Y:S02]  /*208c0*/  @!P1 SYNCS.PHASECHK.TRANS64 P1, [R0+URZ+0x19c60], R3 ;  /* 0x019c6003000095a7 */ /* 0x000ea4000802007f */
[----:B--2---:R-:W-:Y:S05]  /*208d0*/  @!P1 BRA `(.L_x_11035) ;  /* 0xfffffffc00f09947 */ /* 0x004fea000383ffff */
[----:B------:R-:W-:Y:S05]  /*208e0*/  BRA `(.L_x_11114) ;  /* 0xffffffd400287947 */ /* 0x000fea000383ffff */
.L_x_11039:
[----:B------:R-:W-:Y:S01]  /*208f0*/  BSSY B0, `(.L_x_11115) ;  /* 0x0000008000007945 */ /* 0x000fe20003800000 */
[----:B------:R-:W-:Y:S02]  /*20900*/  IMAD.MOV.U32 R13, RZ, RZ, R24 ;  /* 0x000000ffff0d7224 */ /* 0x000fe400078e0018 */
[----:B------:R-:W-:Y:S02]  /*20910*/  IMAD.MOV.U32 R12, RZ, RZ, RZ ;  /* 0x000000ffff0c7224 */ /* 0x000fe400078e00ff */
[----:B--2---:R-:W-:Y:S02]  /*20920*/  IMAD.MOV.U32 R11, RZ, RZ, 0x1f ;  /* 0x0000001fff0b7424 */ /* 0x004fe400078e00ff */
[----:B------:R-:W-:-:S07]  /*20930*/  IMAD.MOV.U32 R15, RZ, RZ, -0x1 ;  /* 0xffffffffff0f7424 */ /* 0x000fce00078e00ff */
[----:B---3--:R-:W-:Y:S05]  /*20940*/  WARPSYNC.COLLECTIVE R15, `(.L_x_11116) ;  /* 0x000000000f087348 */ /* 0x008fea0003c00000 */
[----:B------:R0:W1:Y:S02]  /*20950*/  SHFL.IDX P6, R14, R13, R12, R11 ;  /* 0x0000000c0d0e7389 */ /* 0x00006400000c000b */
[----:B01-3--:R-:W-:Y:S01]  /*20960*/  ENDCOLLECTIVE ;  /* 0x000000000000791b */ /* 0x00bfe20003800000 */
.L_x_11116:
[----:B------:R-:W-:Y:S05]  /*20970*/  BSYNC B0 ;  /* 0x0000000000007941 */ /* 0x000fea0003800000 */
.L_x_11115:
        /* <DEDUP_REMOVED lines=9> */
.L_x_11117:
        /* <DEDUP_REMOVED lines=9> */
[----:B-1----:R-:W-:-:S06]  /*20aa0*/  @!P1 IMAD.WIDE R2, R8, 0x4, R4 ;  /* 0x0000000408029825 */ /* 0x002fcc00078e0204 */
[----:B------:R-:W3:Y:S01]  /*20ab0*/  @!P1 LDG.E R2, desc[UR40][R2.64] ;  /* 0x0000002802029981 */ /* 0x000ee2000c1e1900 */
[----:B------:R-:W-:Y:S01]  /*20ac0*/  IMAD.MOV.U32 R5, RZ, RZ, RZ ;  /* 0x000000ffff057224 */ /* 0x000fe200078e00ff */
[C---:B------:R-:W-:Y:S02]  /*20ad0*/  ISETP.GE.U32.AND P2, PT, R9.reuse, 0x2, PT ;  /* 0x000000020900780c */ /* 0x040fe40003f46070 */
[C---:B------:R-:W-:Y:S02]  /*20ae0*/  ISETP.GE.U32.AND P3, PT, R9.reuse, 0x4, PT ;  /* 0x000000040900780c */ /* 0x040fe40003f66070 */
        /* <DEDUP_REMOVED lines=10> */
.L_x_11118:
        /* <DEDUP_REMOVED lines=8> */
.L_x_11119:
        /* <DEDUP_REMOVED lines=8> */
.L_x_11120:
        /* <DEDUP_REMOVED lines=8> */
.L_x_11121:
        /* <DEDUP_REMOVED lines=8> */
.L_x_11122:
        /* <DEDUP_REMOVED lines=9> */
.L_x_11123:
[----:B------:R-:W-:Y:S01]  /*20e20*/  IMAD.MOV.U32 R3, RZ, RZ, R14 ;  /* 0x000000ffff037224 */ /* 0x000fe200078e000e */
[----:B------:R-:W-:Y:S06]  /*20e30*/  BRA `(.L_x_11124) ;  /* 0xffffffd400f47947 */ /* 0x000fec000383ffff */
.L_x_11042:
        /* <DEDUP_REMOVED lines=8> */
.L_x_11126:
[----:B------:R-:W-:Y:S05]  /*20ec0*/  BSYNC B0 ;  /* 0x0000000000007941 */ /* 0x000fea0003800000 */
.L_x_11125:
        /* <DEDUP_REMOVED lines=10> */
.L_x_11127:
        /* <DEDUP_REMOVED lines=8> */
.L_x_11128:
        /* <DEDUP_REMOVED lines=8> */
.L_x_11129:
        /* <DEDUP_REMOVED lines=8> */
.L_x_11130:
        /* <DEDUP_REMOVED lines=9> */
.L_x_11131:
[----:B------:R-:W-:Y:S01]  /*21180*/  IMAD.MOV.U32 R3, RZ, RZ, R14 ;  /* 0x000000ffff037224 */ /* 0x000fe200078e000e */
[----:B------:R-:W-:Y:S06]  /*21190*/  BRA `(.L_x_11132) ;  /* 0xffffffd400c07947 */ /* 0x000fec000383ffff */
.L_x_11044:
[----:B------:R-:W-:Y:S01]  /*211a0*/  BSSY B0, `(.L_x_11133) ;  /* 0x0000006000007945 */ /* 0x000fe20003800000 */
[----:B------:R-:W-:Y:S01]  /*211b0*/  PLOP3.LUT P6, PT, P6, PT, PT, 0x8, 0x0 ;  /* 0x000000000000781c */ /* 0x000fe200037ce170 */
[----:B------:R-:W-:-:S12]  /*211c0*/  IMAD.MOV.U32 R15, RZ, RZ, -0x1 ;  /* 0xffffffffff0f7424 */ /* 0x000fd800078e00ff */
[----:B0--3--:R-:W-:Y:S05]  /*211d0*/  WARPSYNC.COLLECTIVE R15, `(.L_x_11134) ;  /* 0x000000000f087348 */ /* 0x009fea0003c00000 */
[----:B------:R-:W-:Y:S01]  /*211e0*/  VOTE.ANY R14, PT, P6 ;  /* 0x00000000000e7806 */ /* 0x000fe200030e0100 */
[----:B0--3--:R-:W-:Y:S06]  /*211f0*/  ENDCOLLECTIVE ;  /* 0x000000000000791b */ /* 0x009fec0003800000 */
.L_x_11134:
[----:B------:R-:W-:Y:S05]  /*21200*/  BSYNC B0 ;  /* 0x0000000000007941 */ /* 0x000fea0003800000 */
.L_x_11133:
        /* <DEDUP_REMOVED lines=10> */
.L_x_11135:
[----:B------:R-:W-:Y:S02]  /*212b0*/  IMAD.MOV.U32 R13, RZ, RZ, R5 ;  /* 0x000000ffff0d7224 */ /* 0x000fe400078e0005 */
[----:B------:R-:W-:-:S07]  /*212c0*/  IMAD.MOV.U32 R25, RZ, RZ, R14 ;  /* 0x000000ffff197224 */ /* 0x000fce00078e000e */
[----:B------:R-:W-:Y:S05]  /*212d0*/  WARPSYNC.COLLECTIVE R15, `(.L_x_11136) ;  /* 0x000000000f087348 */ /* 0x000fea0003c00000 */
[----:B------:R0:W1:Y:S02]  /*212e0*/  SHFL.IDX P6, R14, R13, R12, R11 ;  /* 0x0000000c0d0e7389 */ /* 0x00006400000c000b */
[----:B01----:R-:W-:Y:S01]  /*212f0*/  ENDCOLLECTIVE ;  /* 0x000000000000791b */ /* 0x003fe20003800000 */
.L_x_11136:
[----:B------:R-:W-:Y:S01]  /*21300*/  IMAD.MOV.U32 R5, RZ, RZ, R14 ;  /* 0x000000ffff057224 */ /* 0x000fe200078e000e */
[----:B------:R-:W-:Y:S06]  /*21310*/  BRA `(.L_x_11137) ;  /* 0xffffffd400a07947 */ /* 0x000fec000383ffff */
.L_x_11046:
        /* <DEDUP_REMOVED lines=8> */
.L_x_11139:
[----:B------:R-:W-:Y:S05]  /*213a0*/  BSYNC B0 ;  /* 0x0000000000007941 */ /* 0x000fea0003800000 */
.L_x_11138:
[----:B------:R-:W-:Y:S01]  /*213b0*/  IMAD.MOV.U32 R2, RZ, RZ, R14 ;  /* 0x000000ffff027224 */ /* 0x000fe200078e000e */
[----:B------:R-:W-:Y:S06]  /*213c0*/  BRA `(.L_x_11140) ;  /* 0xffffffd4008c7947 */ /* 0x000fec000383ffff */
.L_x_11052:
[----:B0-----:R0:W2:Y:S02]  /*213d0*/  SYNCS.PHASECHK.TRANS64.TRYWAIT P0, [R7+URZ+0x19c20], R0 ;  /* 0x019c2000070075a7 */ /* 0x0010a4000800017f */
[----:B--2---:R-:W-:Y:S05]  /*213e0*/  @!P0 NANOSLEEP.SYNCS 0x989680 ;  /* 0x009896800000895d */ /* 0x004fea0003900000 */
[----:B------:R-:W2:Y:S02]  /*213f0*/  @!P0 SYNCS.PHASECHK.TRANS64 P0, [R7+URZ+0x19c20], R0 ;  /* 0x019c2000070085a7 */ /* 0x000ea4000800007f */
[----:B--2---:R-:W-:Y:S05]  /*21400*/  @!P0 BRA `(.L_x_11052) ;  /* 0xfffffffc00f08947 */ /* 0x004fea000383ffff */
[----:B------:R-:W-:Y:S05]  /*21410*/  BRA `(.L_x_11141) ;  /* 0xffffffdc00f07947 */ /* 0x000fea000383ffff */
.L_x_11053:
        /* <DEDUP_REMOVED lines=8> */
[----:B01-34-:R-:W-:Y:S05]  /*214a0*/  WARPSYNC.COLLECTIVE R15, `(.L_x_11143) ;  /* 0x000000000f087348 */ /* 0x01bfea0003c00000 */
[----:B------:R2:W0:Y:S02]  /*214b0*/  SHFL.IDX P6, R14, R13, R12, R11 ;  /* 0x0000000c0d0e7389 */ /* 0x00042400000c000b */
[----:B01234-:R-:W-:Y:S01]  /*214c0*/  ENDCOLLECTIVE ;  /* 0x000000000000791b */ /* 0x01ffe20003800000 */
.L_x_11143:
[----:B------:R-:W-:Y:S05]  /*214d0*/  BSYNC B0 ;  /* 0x0000000000007941 */ /* 0x000fea0003800000 */
.L_x_11142:
[----:B------:R-:W-:Y:S05]  /*214e0*/  BRA `(.L_x_11144) ;  /* 0xffffffdc00d87947 */ /* 0x000fea000383ffff */
.L_x_11054:
[----:B------:R-:W-:Y:S01]  /*214f0*/  BSSY B0, `(.L_x_11145) ;  /* 0x0000006000007945 */ /* 0x000fe20003800000 */
[----:B------:R-:W-:-:S07]  /*21500*/  IMAD.MOV.U32 R15, RZ, RZ, -0x1 ;  /* 0xffffffffff0f7424 */ /* 0x000fce00078e00ff */
[----:B01-34-:R-:W-:Y:S05]  /*21510*/  WARPSYNC.COLLECTIVE R15, `(.L_x_11146) ;  /* 0x000000000f0c7348 */ /* 0x01bfea0003c00000 */
[----:B------:R-:W-:Y:S02]  /*21520*/  ELECT P6, UR62, PT ;  /* 0x00000000003e782f */ /* 0x000fe400038c0000 */
[----:B------:R-:W-:Y:S01]  /*21530*/  MOV R14, UR62 ;  /* 0x0000003e000e7c02 */ /* 0x000fe20008000f00 */
[----:B01-34-:R-:W-:Y:S10]  /*21540*/  ENDCOLLECTIVE ;  /* 0x000000000000791b */ /* 0x01bff40003800000 */
.L_x_11146:
[----:B------:R-:W-:Y:S05]  /*21550*/  BSYNC B0 ;  /* 0x0000000000007941 */ /* 0x000fea0003800000 */
.L_x_11145:
[----:B------:R-:W-:Y:S05]  /*21560*/  BRA `(.L_x_11147) ;  /* 0xffffffdc00cc7947 */ /* 0x000fea000383ffff */
.L_x_11056:
[----:B0-----:R0:W2:Y:S02]  /*21570*/  SYNCS.PHASECHK.TRANS64.TRYWAIT P1, [R5+URZ], R4 ;  /* 0x00000004050075a7 */ /* 0x0010a4000802017f */
[----:B--2---:R-:W-:Y:S05]  /*21580*/  @!P1 NANOSLEEP.SYNCS 0x989680 ;  /* 0x009896800000995d */ /* 0x004fea0003900000 */
[----:B------:R-:W2:Y:S02]  /*21590*/  @!P1 SYNCS.PHASECHK.TRANS64 P1, [R5+URZ], R4 ;  /* 0x00000004050095a7 */ /* 0x000ea4000802007f */
[----:B--2---:R-:W-:Y:S05]  /*215a0*/  @!P1 BRA `(.L_x_11056) ;  /* 0xfffffffc00f09947 */ /* 0x004fea000383ffff */
[----:B------:R-:W-:Y:S05]  /*215b0*/  BRA `(.L_x_11148) ;  /* 0xffffffe000047947 */ /* 0x000fea000383ffff */
.L_x_11057:
[----:B--2---:R2:W3:Y:S02]  /*215c0*/  SYNCS.PHASECHK.TRANS64.TRYWAIT P1, [R3+URZ], R0 ;  /* 0x00000000030075a7 */ /* 0x0044e4000802017f */
[----:B---3--:R-:W-:Y:S05]  /*215d0*/  @!P1 NANOSLEEP.SYNCS 0x989680 ;  /* 0x009896800000995d */ /* 0x008fea0003900000 */
[----:B------:R-:W3:Y:S02]  /*215e0*/  @!P1 SYNCS.PHASECHK.TRANS64 P1, [R3+URZ], R0 ;  /* 0x00000000030095a7 */ /* 0x000ee4000802007f */
[----:B---3--:R-:W-:Y:S05]  /*215f0*/  @!P1 BRA `(.L_x_11057) ;  /* 0xfffffffc00f09947 */ /* 0x008fea000383ffff */
[----:B------:R-:W-:Y:S05]  /*21600*/  BRA `(.L_x_11149) ;  /* 0xffffffdc00f87947 */ /* 0x000fea000383ffff */
.L_x_11059:
[----:B--2---:R2:W3:Y:S02]  /*21610*/  SYNCS.PHASECHK.TRANS64.TRYWAIT P1, [R3+URZ+0x19c60], R4 ;  /* 0x019c6004030075a7 */ /* 0x0044e4000802017f */
[----:B---3--:R-:W-:Y:S05]  /*21620*/  @!P1 NANOSLEEP.SYNCS 0x989680 ;  /* 0x009896800000995d */ /* 0x008fea0003900000 */
[----:B------:R-:W3:Y:S02]  /*21630*/  @!P1 SYNCS.PHASECHK.TRANS64 P1, [R3+URZ+0x19c60], R4 ;  /* 0x019c6004030095a7 */ /* 0x000ee4000802007f */
[----:B---3--:R-:W-:Y:S05]  /*21640*/  @!P1 BRA `(.L_x_11059) ;  /* 0xfffffffc00f09947 */ /* 0x008fea000383ffff */
[----:B------:R-:W-:Y:S05]  /*21650*/  BRA `(.L_x_11150) ;  /* 0xffffffdc00f87947 */ /* 0x000fea000383ffff */
.L_x_11061:
[----:B0-----:R0:W3:Y:S02]  /*21660*/  SYNCS.PHASECHK.TRANS64.TRYWAIT P1, [R5+URZ+0x19c60], R0 ;  /* 0x019c6000050075a7 */ /* 0x0010e4000802017f */
[----:B---3--:R-:W-:Y:S05]  /*21670*/  @!P1 NANOSLEEP.SYNCS 0x989680 ;  /* 0x009896800000995d */ /* 0x008fea0003900000 */
[----:B------:R-:W3:Y:S02]  /*21680*/  @!P1 SYNCS.PHASECHK.TRANS64 P1, [R5+URZ+0x19c60], R0 ;  /* 0x019c6000050095a7 */ /* 0x000ee4000802007f */
[----:B---3--:R-:W-:Y:S05]  /*21690*/  @!P1 BRA `(.L_x_11061) ;  /* 0xfffffffc00f09947 */ /* 0x008fea000383ffff */
[----:B------:R-:W-:Y:S05]  /*216a0*/  BRA `(.L_x_11151) ;  /* 0xffffffdc00f87947 */ /* 0x000fea000383ffff */
.L_x_11063:
[----:B---3--:R3:W0:Y:S02]  /*216b0*/  SYNCS.PHASECHK.TRANS64.TRYWAIT P0, [R3+URZ+0x19c80], R4 ;  /* 0x019c8004030075a7 */ /* 0x008624000800017f */
[----:B0-----:R-:W-:Y:S05]  /*216c0*/  @!P0 NANOSLEEP.SYNCS 0x989680 ;  /* 0x009896800000895d */ /* 0x001fea0003900000 */
[----:B------:R-:W0:Y:S02]  /*216d0*/  @!P0 SYNCS.PHASECHK.TRANS64 P0, [R3+URZ+0x19c80], R4 ;  /* 0x019c8004030085a7 */ /* 0x000e24000800007f */
[----:B0-----:R-:W-:Y:S05]  /*216e0*/  @!P0 BRA `(.L_x_11063) ;  /* 0xfffffffc00f08947 */ /* 0x001fea000383ffff */
[----:B------:R-:W-:Y:S05]  /*216f0*/  BRA `(.L_x_11064) ;  /* 0xffffffdc00f47947 */ /* 0x000fea000383ffff */
.L_x_11152:
        /* <DEDUP_REMOVED lines=16> */
.L_x_13373:


//--------------------- .text._ZN7cutlass13device_kernelIN5flash11enable_sm90INS1_16FlashAttnFwdSm90INS1_25CollectiveMainloopFwdSm90ILi2EN4cute5tupleIJNS5_1CILi1EEES8_S8_EEENS6_IJNS7_ILi192EEENS7_ILi160EEENS7_ILi64EEEEEELi64ENS_12float_e4m3_tEfNS_4arch4Sm90ELb0ELb0ELb1ELb0ELb0ELb0ELb0ELb1ELb1ELb1ELb1ELb0EEENS1_21CollectiveEpilogueFwdINS6_IJSA_SC_SB_EEES9_NS_10bfloat16_tESG_Li384ELb0ELb1ELb1ELb1EEENS1_19SingleTileSchedulerILb0ELb1ELb1ELi192EEEEEEEEEvNT_6ParamsE --------------------------
	.section	.text._ZN7cutlass13device_kernelIN5flash11enable_sm90INS1_16FlashAttnFwdSm90INS1_25CollectiveMainloopFwdSm90ILi2EN4cute5tupleIJNS5_1CILi1EEES8_S8_EEENS6_IJNS7_ILi192EEENS7_ILi160EEENS7_ILi64EEEEEELi64ENS_12float_e4m3_tEfNS_4arch4Sm90ELb0ELb0ELb1ELb0ELb0ELb0ELb0ELb1ELb1ELb1ELb1ELb0EEENS1_21CollectiveEpilogueFwdINS6_IJSA_SC_SB_EEES9_NS_10bfloat16_tESG_Li384ELb0ELb1ELb1ELb1EEENS1_19SingleTileSchedulerILb0ELb1ELb1ELi192EEEEEEEEEvNT_6ParamsE,"ax",@progbits
	.align	128
.text._ZN7cutlass13device_kernelIN5flash11enable_sm90INS1_16FlashAttnFwdSm90INS1_25CollectiveMainloopFwdSm90ILi2EN4cute5tupleIJNS5_1CILi1EEES8_S8_EEENS6_IJNS7_ILi192EEENS7_ILi160EEENS7_ILi64EEEEEELi64ENS_12float_e4m3_tEfNS_4arch4Sm90ELb0ELb0ELb1ELb0ELb0ELb0ELb0ELb1ELb1ELb1ELb1ELb0EEENS1_21CollectiveEpilogueFwdINS6_IJSA_SC_SB_EEES9_NS_10bfloat16_tESG_Li384ELb0ELb1ELb1ELb1EEENS1_19SingleTileSchedulerILb0ELb1ELb1ELi192EEEEEEEEEvNT_6ParamsE:
        .type           _ZN7cutlass13device_kernelIN5flash11enable_sm90INS1_16FlashAttnFwdSm90INS1_25CollectiveMainloopFwdSm90ILi2EN4cute5tupleIJNS5_1CILi1EEES8_S8_EEENS6_IJNS7_ILi192EEENS7_ILi160EEENS7_ILi64EEEEEELi64ENS_12float_e4m3_tEfNS_4arch4Sm90ELb0ELb0ELb1ELb0ELb0ELb0ELb0ELb1ELb1ELb1ELb1ELb0EEENS1_21CollectiveEpilogueFwdINS6_IJSA_SC_SB_EEES9_NS_10bfloat16_tESG_Li384ELb0ELb1ELb1ELb1EEENS1_19SingleTileSchedulerILb0ELb1ELb1ELi192EEEEEEEEEvNT_6ParamsE,@function
        .size           _ZN7cutlass13device_kernelIN5flash11enable_sm90INS1_16FlashAttnFwdSm90INS1_25CollectiveMainloopFwdSm90ILi2EN4cute5tupleIJNS5_1CILi1EEES8_S8_EEENS6_IJNS7_ILi192EEENS7_ILi160EEENS7_ILi64EEEEEELi64ENS_12float_e4m3_tEfNS_4arch4Sm90ELb0ELb0ELb1ELb0ELb0ELb0ELb0ELb1ELb1ELb1ELb1ELb0EEENS1_21CollectiveEpilogueFwdINS6_IJSA_SC_SB_EEES9_NS_10bfloat16_tESG_Li384ELb0ELb1ELb1ELb1EEENS1_19SingleTileSchedulerILb0ELb1ELb1ELi192EEEEEEEEEvNT_6ParamsE,(.L_x_13374 - _ZN7cutlass13device_kernelIN5flash11enable_sm90INS1_16FlashAttnFwdSm90INS1_25CollectiveMainloopFwdSm90ILi2EN4cute5tupleIJNS5_1CILi1EEES8_S8_EEENS6_IJNS7_ILi192EEENS7_ILi160EEENS7_ILi64EEEEEELi64ENS_12float_e4m3_tEfNS_4arch4Sm90ELb0ELb0ELb1ELb0ELb0ELb0ELb0ELb1ELb1ELb1ELb1ELb0EEENS1_21CollectiveEpilogueFwdINS6_IJSA_SC_SB_EEES9_NS_10bfloat16_tESG_Li384ELb0ELb1ELb1ELb1EEENS1_19SingleTileSchedulerILb0ELb1ELb1ELi192EEEEEEEEEvNT_6ParamsE)
        .other          _ZN7cutlass13device_kernelIN5flash11enable_sm90INS1_16FlashAttnFwdSm90INS1_25CollectiveMainloopFwdSm90ILi2EN4cute5tupleIJNS5_1CILi1EEES8_S8_EEENS6_IJNS7_ILi192EEENS7_ILi160EEENS7_ILi64EEEEEELi64ENS_12float_e4m3_tEfNS_4arch4Sm90ELb0ELb0ELb1ELb0ELb0ELb0ELb0ELb1ELb1ELb1ELb1ELb0EEENS1_21CollectiveEpilogueFwdINS6_IJSA_SC_SB_EEES9_NS_10bfloat16_tESG_Li384ELb0ELb1ELb1ELb1EEENS1_19SingleTileSchedulerILb0ELb1ELb1ELi192EEEEEEEEEvNT_6ParamsE,@"STO_CUDA_ENTRY STV_DEFAULT"
_ZN7cutlass13device_kernelIN5flash11enable_sm90INS1_16FlashAttnFwdSm90INS1_25CollectiveMainloopFwdSm90ILi2EN4cute5tupleIJNS5_1CILi1EEES8_S8_EEENS6_IJNS7_ILi192EEENS7_ILi160EEENS7_ILi64EEEEEELi64ENS_12float_e4m3_tEfNS_4arch4Sm90ELb0ELb0ELb1ELb0ELb0ELb0ELb0ELb1ELb1ELb1ELb1ELb0EEENS1_21CollectiveEpilogueFwdINS6_IJSA_SC_SB_EEES9_NS_10bfloat16_tESG_Li384ELb0ELb1ELb1ELb1EEENS1_19SingleTileSchedulerILb0ELb1ELb1ELi192EEEEEEEEEvNT_6ParamsE:
        /* <DEDUP_REMOVED lines=17> */
.L_x_11154:
[----:B------:R-:W-:Y:S05]  /*0110*/  BSYNC B0 ;  /* 0x0000000000007941 */ /* 0x000fea0003800000 */
.L_x_11153:
        /* <DEDUP_REMOVED lines=41> */
.L_x_11155:
        /* <DEDUP_REMOVED lines=22> */
.L_x_11156:
        /* <DEDUP_REMOVED lines=18> */
.L_x_11157:
        /* <DEDUP_REMOVED lines=22> */
.L_x_11158:
        /* <DEDUP_REMOVED lines=22> */
.L_x_11159:
        /* <DEDUP_REMOVED lines=9> */
.L_x_11162:
        /* <DEDUP_REMOVED lines=29> */
[----:B------:R-:W-:-:S04]  /*0b50*/  UIMAD.WIDE UR4, UR4, 0x66666667, URZ ;  /* 0x66666667040478a5 */ /* 0x000fc8000f8e023f */
[----:B------:R-:W-:-:S03]  /*0b60*/  USHF.R.U32.HI UR6, URZ, 0x1f, UR5 ;  /* 0x0000001f3f067899 */ /* 0x000fc60008011605 */
[----:B------:R-:W-:Y:S01]  /*0b70*/  UMOV UR4, URZ ;  /* 0x0000003f00047c82 */ /* 0x000fe20008000000 */
[----:B------:R-:W-:-:S04]  /*0b80*/  ULEA.HI.SX32 UR6, UR5, UR6, 0x1a ;  /* 0x0000000605067291 */ /* 0x000fc8000f8fd23f */
        /* <DEDUP_REMOVED lines=17> */
[----:B0-----:R-:W-:Y:S01]  /*0ca0*/  VIADD R2, R0, 0xffffffe ;  /* 0x0ffffffe00027836 */ /* 0x001fe20000000000 */
[----:B------:R-:W-:-:S05]  /*0cb0*/  IADD3 R0, RZ, -R5, RZ ;  /* 0x80000005ff007210 */ /* 0x000fca0007ffe0ff */
        /* <DEDUP_REMOVED lines=18> */
.L_x_11164:
[----:B------:R-:W-:Y:S01]  /*0de0*/  UIMAD UR44, UR44, UR4, URZ ;  /* 0x000000042c2c72a4 */ /* 0x000fe2000f8e023f */
[----:B------:R-:W-:Y:S01]  /*0df0*/  IMAD.U32 R0, RZ, RZ, UR6 ;  /* 0x00000006ff007e24 */ /* 0x000fe2000f8e00ff */
[----:B------:R-:W-:Y:S01]  /*0e00*/  USHF.R.S32.HI UR47, URZ, 0x1f, UR46 ;  /* 0x0000001f3f2f7899 */ /* 0x000fe2000801142e */
[----:B------:R-:W-:Y:S01]  /*0e10*/  IMAD.U32 R3, RZ, RZ, UR4 ;  /* 0x00000004ff037e24 */ /* 0x000fe2000f8e00ff */
[----:B------:R-:W-:Y:S01]  /*0e20*/  PLOP3.LUT P0, PT, PT, PT, PT, 0x80, 0x0 ;  /* 0x000000000000781c */ /* 0x000fe20003f0f070 */
[----:B------:R-:W-:Y:S01]  /*0e30*/  VIADD R27, R27, 0xffffff80 ;  /* 0xffffff801b1b7836 */ /* 0x000fe20000000000 */
[----:B------:R-:W-:Y:S02]  /*0e40*/  CS2R R6, SRZ ;  /* 0x0000000000067805 */ /* 0x000fe4000001ff00 */
[----:B------:R-:W-:Y:S02]  /*0e50*/  CS2R R30, SRZ ;  /* 0x00000000001e7805 */ /* 0x000fe4000001ff00 */
[----:B------:R-:W-:-:S02]  /*0e60*/  VIADDMNMX R0, R3, UR44, R0, PT ;  /* 0x0000002c03007c46 */ /* 0x000fc4000b800100 */
[----:B------:R-:W-:Y:S02]  /*0e70*/  CS2R R2, SRZ ;  /* 0x0000000000027805 */ /* 0x000fe4000001ff00 */
[----:B------:R-:W-:Y:S02]  /*0e80*/  MOV R26, RZ ;  /* 0x000000ff001a7202 */ /* 0x000fe40000000f00 */
[----:B------:R-:W-:Y:S02]  /*0e90*/  CS2R R8, SRZ ;  /* 0x0000000000087805 */ /* 0x000fe4000001ff00 */
[----:B------:R-:W-:Y:S01]  /*0ea0*/  R2UR UR39, R0 ;  /* 0x00000000002772ca */ /* 0x000fe200000e0000 */
        /* <DEDUP_REMOVED lines=17> */
[----:B------:R-:W-:-:S13]  /*0fc0*/  PLOP3.LUT P1, PT, PT, PT, UP0, 0x80, 0x0 ;  /* 0x000000000000781c */ /* 0x000fda0003f2f008 */
[----:B------:R-:W-:Y:S05]  /*0fd0*/  @!P1 BRA `(.L_x_11165) ;  /* 0x0000006c00489947 */ /* 0x000fea0003800000 */
[----:B------:R-:W-:Y:S01]  /*0fe0*/  SHF.R.S32.HI R0, RZ, 0x1f, R27 ;  /* 0x0000001fff007819 */ /* 0x000fe2000001141b */
[----:B------:R-:W0:Y:S01]  /*0ff0*/  S2UR UR7, SR_CgaCtaId ;  /* 0x00000000000779c3 */ /* 0x000e220000008800 */
[----:B------:R-:W-:Y:S01]  /*1000*/  UMOV UR45, 0x400 ;  /* 0x00000400002d7882 */ /* 0x000fe20000000000 */
[----:B------:R-:W-:Y:S01]  /*1010*/  UMOV UR37, 0x80000020 ;  /* 0x8000002000257882 */ /* 0x000fe20000000000 */
        /* <DEDUP_REMOVED lines=10> */
[----:B------:R-:W-:Y:S01]  /*10c0*/  ULEA UR5, UR5, UR4, 0xc ;  /* 0x0000000405057291 */ /* 0x000fe2000f8e603f */
[----:B------:R-:W-:-:S03]  /*10d0*/  PLOP3.LUT P0, PT, PT, PT, UP0, 0x80, 0x0 ;  /* 0x000000000000781c */ /* 0x000fc60003f0f008 */
[----:B------:R-:W-:-:S04]  /*10e0*/  USHF.R.U32.HI UR5, URZ, 0x4, UR5 ;  /* 0x000000043f057899 */ /* 0x000fc80008011605 */
[----:B------:R-:W-:-:S04]  /*10f0*/  ULOP3.LUT UR5, UR5, 0x3fff, URZ, 0xc0, !UPT ;  /* 0x00003fff05057892 */ /* 0x000fc8000f8ec03f */
[----:B------:R-:W-:Y:S02]  /*1100*/  ULOP3.LUT UR36, UR5, 0x10000, URZ, 0xfc, !UPT ;  /* 0x0001000005247892 */ /* 0x000fe4000f8efc3f */
[----:B------:R-:W-:Y:S10]  /*1110*/  @!P0 BRA `(.L_x_11166) ;  /* 0x0000000000408947 */ /* 0x000ff40003800000 */
        /* <DEDUP_REMOVED lines=9> */
[----:B------:R-:W-:Y:S01]  /*11b0*/  IMAD.U32 R6, RZ, RZ, UR4 ;  /* 0x00000004ff067e24 */ /* 0x000fe2000f8e00ff */
[----:B------:R-:W-:Y:S01]  /*11c0*/  MOV R13, RZ ;  /* 0x000000ff000d7202 */ /* 0x000fe20000000f00 */
[----:B------:R-:W-:-:S02]  /*11d0*/  IMAD.U32 R11, RZ, RZ, UR7 ;  /* 0x00000007ff0b7e24 */ /* 0x000fc4000f8e00ff */
[----:B------:R-:W-:Y:S02]  /*11e0*/  IMAD.MOV.U32 R8, RZ, RZ, 0x70 ;  /* 0x00000070ff087424 */ /* 0x000fe400078e00ff */
[----:B0-----:R-:W-:-:S07]  /*11f0*/  IMAD.MOV.U32 R12, RZ, RZ, 0x1 ;  /* 0x00000001ff0c7424 */ /* 0x001fce00078e00ff */
[----:B------:R-:W-:-:S07]  /*1200*/  LEPC R20, `(.L_x_11166) ;  /* 0x000000001014794e */ /* 0x000fce0000000000 */
[----:B-1----:R-:W-:Y:S05]  /*1210*/  CALL.ABS.NOINC R2 ;  /* 0x0000000002007343 */ /* 0x002fea0003c00000 */
.L_x_11166:
        /* <DEDUP_REMOVED lines=37> */
[----:B------:R-:W-:Y:S01]  /*1470*/  MOV R4, UR4 ;  /* 0x0000000400047c02 */ /* 0x000fe20008000f00 */
[----:B------:R-:W-:Y:S01]  /*1480*/  ULDC UR4, c[0x0][0x9d8] ;  /* 0x0002760000047ab9 */ /* 0x000fe20000000800 */
[----:B------:R-:W-:-:S02]  /*1490*/  IMAD.U32 R3, RZ, RZ, UR7 ;  /* 0x00000007ff037e24 */ /* 0x000fc4000f8e00ff */
[----:B------:R-:W-:-:S03]  /*14a0*/  IMAD.U32 R5, RZ, RZ, UR5 ;  /* 0x00000005ff057e24 */ /* 0x000fc6000f8e00ff */
[----:B------:R-:W2:Y:S04]  /*14b0*/  @P0 LDG.E R7, desc[UR42][R2.64] ;  /* 0x0000002a02070981 */ /* 0x000ea8000c1e1900 */
[----:B------:R-:W2:Y:S01]  /*14c0*/  @P1 LDG.E R0, desc[UR42][R4.64] ;  /* 0x0000002a04001981 */ /* 0x000ea2000c1e1900 */
[----:B------:R-:W-:-:S04]  /*14d0*/  SHF.L.U32 R6, RZ, 0x1f, RZ ;  /* 0x0000001fff067819 */ /* 0x000fc800000006ff */
[----:B------:R-:W0:Y:S01]  /*14e0*/  SYNCS.PHASECHK.TRANS64.TRYWAIT P0, [UR45+0x12400], R6 ;  /* 0x01240006ff0075a7 */ /* 0x000e22000800016d */
[----:B--2---:R-:W-:-:S04]  /*14f0*/  FMUL.FTZ R0, R7, R0 ;  /* 0x0000000007007220 */ /* 0x004fc80000410000 */
[----:B------:R-:W-:Y:S01]  /*1500*/  FMUL.FTZ R0, R0, UR4 ;  /* 0x0000000400007c20 */ /* 0x000fe20008410000 */
[----:B0-----:R-:W-:Y:S06]  /*1510*/  @!P0 BRA `(.L_x_11167) ;  /* 0x000000b000188947 */ /* 0x001fec0003800000 */
.L_x_11246:
[----:B------:R-:W-:-:S06]  /*1520*/  ULOP3.LUT UR4, UR40, 0x1, URZ, 0xfc, !UPT ;  /* 0x0000000128047892 */ /* 0x000fcc000f8efc3f */
[----:B------:R-:W-:-:S05]  /*1530*/  IMAD.U32 R2, RZ, RZ, UR4 ;  /* 0x00000004ff027e24 */ /* 0x000fca000f8e00ff */
[----:B------:R-:W-:-:S13]  /*1540*/  ISETP.NE.AND P0, PT, R2, 0x3, PT ;  /* 0x000000030200780c */ /* 0x000fda0003f05270 */
[----:B------:R-:W-:Y:S05]  /*1550*/  @!P0 BRA `(.L_x_11168) ;  /* 0x0000000000048947 */ /* 0x000fea0003800000 */
[----:B------:R-:W-:Y:S01]  /*1560*/  BPT.TRAP 0x1 ;  /* 0x000000040000795c */ /* 0x000fe20000300000 */
.L_x_11168:
[----:B------:R1:W2:Y:S01]  /*1570*/  SYNCS.PHASECHK.TRANS64.TRYWAIT P2, [UR45+0x12430], R6 ;  /* 0x01243006ff0075a7 */ /* 0x0002a2000804016d */
[----:B------:R-:W-:Y:S05]  /*1580*/  @!P0 BRA `(.L_x_11169) ;  /* 0x0000000000048947 */ /* 0x000fea0003800000 */
[----:B------:R-:W-:Y:S01]  /*1590*/  BPT.TRAP 0x1 ;  /* 0x000000040000795c */ /* 0x000fe20000300000 */
.L_x_11169:
[----:B------:R-:W-:Y:S01]  /*15a0*/  ISETP.NE.AND P1, PT, R16, RZ, PT ;  /* 0x000000ff1000720c */ /* 0x000fe20003f25270 */
[----:B------:R-:W-:Y:S01]  /*15b0*/  IMAD.MOV.U32 R2, RZ, RZ, RZ ;  /* 0x000000ffff027224 */ /* 0x000fe200078e00ff */
[----:B--2---:R-:W-:Y:S11]  /*15c0*/  @P2 BRA `(.L_x_11170) ;  /* 0x0000000000082947 */ /* 0x004ff60003800000 */
[----:B------:R-:W2:Y:S02]  /*15d0*/  SYNCS.PHASECHK.TRANS64.TRYWAIT P2, [UR45+0x12430], R6 ;  /* 0x01243006ff0075a7 */ /* 0x000ea4000804016d */
[----:B--2---:R-:W-:Y:S05]  /*15e0*/  @!P2 BRA `(.L_x_11171) ;  /* 0x000000ac00fca947 */ /* 0x004fea0003800000 */
.L_x_11170:
[----:B------:R-:W-:Y:S05]  /*15f0*/  WARPSYNC.ALL ;  /* 0x0000000000007948 */ /* 0x000fea0003800000 */
[----:B------:R-:W-:Y:S01]  /*1600*/  IMAD.MOV.U32 R25, RZ, RZ, RZ ;  /* 0x000000ffff197224 */ /* 0x000fe200078e00ff */
[----:B------:R-:W-:Y:S01]  /*1610*/  UIADD3 UR4, UR45, 0xd200, URZ ;  /* 0x0000d2002d047890 */ /* 0x000fe2000fffe03f */
[----:B------:R-:W-:Y:S01]  /*1620*/  WARPGROUP.ARRIVE ;  /* 0x00000000000079c5 */ /* 0x000fe20000000000 */
[----:B------:R-:W-:Y:S01]  /*1630*/  UMOV UR5, UR37 ;  /* 0x0000002500057c82 */ /* 0x000fe20008000000 */
[----:B------:R-:W-:Y:S01]  /*1640*/  UMOV UR7, 0x80000020 ;  /* 0x8000002000077882 */ /* 0x000fe20000000000 */
[----:B------:R-:W-:Y:S01]  /*1650*/  USHF.R.U32.HI UR4, URZ, 0x4, UR4 ;  /* 0x000000043f047899 */ /* 0x000fe20008011604 */
[----:B------:R-:W-:Y:S01]  /*1660*/  P2R R108, PR, RZ, 0x1 ;  /* 0x00000001ff6c7803 */ /* 0x000fe20000000000 */
[----:B------:R-:W-:-:S02]  /*1670*/  UIADD3 UR10, UR36, 0x2, URZ ;  /* 0x00000002240a7890 */ /* 0x000fc4000fffe03f */
[----:B------:R-:W-:Y:S01]  /*1680*/  ULOP3.LUT UR4, UR4, 0x3fff, URZ, 0xc0, !UPT ;  /* 0x00003fff04047892 */ /* 0x000fe2000f8ec03f */
[----:B------:R-:W-:Y:S01]  /*1690*/  UMOV UR11, 0x80000020 ;  /* 0x80000020000b7882 */ /* 0x000fe20000000000 */
[----:B------:R-:W-:Y:S02]  /*16a0*/  ULDC UR18, c[0x0][0x988] ;  /* 0x0002620000127ab9 */ /* 0x000fe40000000800 */
[----:B------:R-:W-:Y:S02]  /*16b0*/  ULOP3.LUT UR16, UR4, 0x10000, URZ, 0xfc, !UPT ;  /* 0x0001000004107892 */ /* 0x000fe4000f8efc3f */
[----:B------:R-:W-:Y:S01]  /*16c0*/  UIADD3 UR17, UR39, -0x2, URZ ;  /* 0xfffffffe27117890 */ /* 0x000fe2000fffe03f */
[----:B------:R-:W-:Y:S01]  /*16d0*/  UMOV UR4, UR36 ;  /* 0x0000002400047c82 */ /* 0x000fe20008000000 */
[----:B------:R-:W-:-:S03]  /*16e0*/  UIADD3 UR8, UR16, 0x100, URZ ;  /* 0x0000010010087890 */ /* 0x000fc6000fffe03f */
[----:B------:R-:W-:Y:S01]  /*16f0*/  UMOV UR6, UR16 ;  /* 0x0000001000067c82 */ /* 0x000fe20008000000 */
[----:B------:R-:W-:Y:S01]  /*1700*/  UIADD3 UR9, UR16, 0x180, URZ ;  /* 0x0000018010097890 */ /* 0x000fe2000fffe03f */
[----:B------:R-:W-:Y:S01]  /*1710*/  QGMMA.64x32x32.F32.E4M3.E4M3 R92, gdesc[UR4], RZ, !UPT, gsb0 ;  /* 0x00600000045c79f3 */ /* 0x000fe2000c0008ff */
[----:B------:R-:W-:Y:S01]  /*1720*/  UIADD3 UR6, UR16, 0x80, URZ ;  /* 0x0000008010067890 */ /* 0x000fe2000fffe03f */
[----:B------:R-:W-:Y:S01]  /*1730*/  UMOV UR4, UR36 ;  /* 0x0000002400047c82 */ /* 0x000fe20008000000 */
[----:B------:R-:W-:Y:S01]  /*1740*/  UMOV UR5, UR37 ;  /* 0x0000002500057c82 */ /* 0x000fe20008000000 */
[----:B------:R-:W-:Y:S01]  /*1750*/  UMOV UR7, 0x80000020 ;  /* 0x8000002000077882 */ /* 0x000fe20000000000 */
[----:B------:R-:W-:Y:S02]  /*1760*/  UIADD3 UR12, UR16, 0x2, URZ ;  /* 0x00000002100c7890 */ /* 0x000fe4000fffe03f */
[----:B------:R-:W-:Y:S01]  /*1770*/  UISETP.GE.AND UP0, UPT, UR17, UR44, UPT ;  /* 0x0000002c1100728c */ /* 0x000fe2000bf06270 */
[----:B------:R-:W-:-:S02]  /*1780*/  WARPGROUP.DEPBAR.LE gsb0, 0x0 ;  /* 0x00008000000079c5 */ /* 0x000fc40000010000 */
[----:B------:R-:W-:-:S06]  /*1790*/  WARPGROUP.ARRIVE ;  /* 0x00000000000079c5 */ /* 0x000fcc0000000000 */
[----:B------:R-:W-:Y:S01]  /*17a0*/  QGMMA.64x32x32.F32.E4M3.E4M3 R76, gdesc[UR4], RZ, !UPT, gsb0 ;  /* 0x00600000044c79f3 */ /* 0x000fe2000c0008ff */
[----:B------:R-:W-:Y:S01]  /*17b0*/  UMOV UR4, UR36 ;  /* 0x0000002400047c82 */ /* 0x000fe20008000000 */
[----:B------:R-:W-:Y:S01]  /*17c0*/  UMOV UR5, UR37 ;  /* 0x0000002500057c82 */ /* 0x000fe20008000000 */
[----:B------:R-:W-:Y:S01]  /*17d0*/  UMOV UR6, UR8 ;  /* 0x0000000800067c82 */ /* 0x000fe20008000000 */
[----:B------:R-:W-:Y:S01]  /*17e0*/  UMOV UR7, 0x80000020 ;  /* 0x8000002000077882 */ /* 0x000fe20000000000 */
[----:B------:R-:W-:Y:S01]  /*17f0*/  UIADD3 UR8, UR16, 0x200, URZ ;  /* 0x0000020010087890 */ /* 0x000fe2000fffe03f */
[----:B------:R-:W-:Y:S02]  /*1800*/  WARPGROUP.DEPBAR.LE gsb0, 0x0 ;  /* 0x00008000000079c5 */ /* 0x000fe40000010000 */
[----:B------:R-:W-:-:S06]  /*1810*/  WARPGROUP.ARRIVE ;  /* 0x00000000000079c5 */ /* 0x000fcc0000000000 */
[----:B------:R-:W-:Y:S01]  /*1820*/  QGMMA.64x32x32.F32.E4M3.E4M3 R60, gdesc[UR4], RZ, !UPT, gsb0 ;  /* 0x00600000043c79f3 */ /* 0x000fe2000c0008ff */
[----:B------:R-:W-:Y:S01]  /*1830*/  UMOV UR4, UR36 ;  /* 0x0000002400047c82 */ /* 0x000fe20008000000 */
[----:B------:R-:W-:Y:S01]  /*1840*/  UMOV UR5, UR37 ;  /* 0x0000002500057c82 */ /* 0x000fe20008000000 */
[----:B------:R-:W-:Y:S01]  /*1850*/  UMOV UR6, UR9 ;  /* 0x0000000900067c82 */ /* 0x000fe20008000000 */
[----:B------:R-:W-:Y:S01]  /*1860*/  UMOV UR7, 0x80000020 ;  /* 0x8000002000077882 */ /* 0x000fe20000000000 */
[----:B------:R-:W-:Y:S01]  /*1870*/  UMOV UR9, 0x80000020 ;  /* 0x8000002000097882 */ /* 0x000fe20000000000 */
[----:B------:R-:W-:Y:S02]  /*1880*/  WARPGROUP.DEPBAR.LE gsb0, 0x0 ;  /* 0x00008000000079c5 */ /* 0x000fe40000010000 */
[----:B------:R-:W-:-:S06]  /*1890*/  WARPGROUP.ARRIVE ;  /* 0x00000000000079c5 */ /* 0x000fcc0000000000 */
[----:B------:R-:W-:Y:S01]  /*18a0*/  QGMMA.64x32x32.F32.E4M3.E4M3 R44, gdesc[UR4], RZ, !UPT, gsb0 ;  /* 0x00600000042c79f3 */ /* 0x000fe2000c0008ff */
[----:B------:R-:W-:Y:S01]  /*18b0*/  UMOV UR4, UR36 ;  /* 0x0000002400047c82 */ /* 0x000fe20008000000 */
[----:B------:R-:W-:Y:S01]  /*18c0*/  UMOV UR5, UR37 ;  /* 0x0000002500057c82 */ /* 0x000fe20008000000 */
[----:B------:R-:W-:Y:S01]  /*18d0*/  UMOV UR6, UR8 ;  /* 0x0000000800067c82 */ /* 0x000fe20008000000 */
[----:B------:R-:W-:Y:S01]  /*18e0*/  UMOV UR7, 0x80000020 ;  /* 0x8000002000077882 */ /* 0x000fe20000000000 */
[----:B------:R-:W-:Y:S01]  /*18f0*/  UMOV UR8, UR10 ;  /* 0x0000000a00087c82 */ /* 0x000fe20008000000 */
[----:B------:R-:W-:Y:S01]  /*1900*/  UMOV UR10, UR12 ;  /* 0x0000000c000a7c82 */ /* 0x000fe20008000000 */
[----:B------:R-:W-:Y:S02]  /*1910*/  WARPGROUP.DEPBAR.LE gsb0, 0x0 ;  /* 0x00008000000079c5 */ /* 0x000fe40000010000 */
[----:B------:R-:W-:-:S06]  /*1920*/  WARPGROUP.ARRIVE ;  /* 0x00000000000079c5 */ /* 0x000fcc0000000000 */
[----:B------:R-:W-:Y:S03]  /*1930*/  QGMMA.64x32x32.F32.E4M3.E4M3 R28, gdesc[UR4], RZ, !UPT, gsb0 ;  /* 0x00600000041c79f3 */ /* 0x000fe6000c0008ff */
[----:B------:R-:W2:Y:S01]  /*1940*/  S2UR UR7, SR_CgaCtaId ;  /* 0x00000000000779c3 */ /* 0x000ea20000008800 */
[----:B------:R-:W-:Y:S01]  /*1950*/  UMOV UR4, URZ ;  /* 0x0000003f00047c82 */ /* 0x000fe20008000000 */
        /* <DEDUP_REMOVED lines=14> */
[----:B------:R-:W3:Y:S01]  /*1a40*/  MUFU.TANH R14, R14 ;  /* 0x0000000e000e7308 */ /* 0x000ee20000002400 */
[----:B------:R-:W-:Y:S01]  /*1a50*/  UMOV UR11, 0x80000020 ;  /* 0x80000020000b7882 */ /* 0x000fe20000000000 */
        /* <DEDUP_REMOVED lines=11> */
[----:B------:R-:W-:-:S03]  /*1b10*/  FMUL.FTZ R15, R0, R107 ;  /* 0x0000006b000f7220 */ /* 0x000fc60000410000 */
[----:B------:R-:W1:Y:S08]  /*1b20*/  MUFU.TANH R20, R20 ;  /* 0x0000001400147308 */ /* 0x000e700000002400 */
[----:B------:R-:W4:Y:S08]  /*1b30*/  MUFU.TANH R21, R21 ;  /* 0x0000001500157308 */ /* 0x000f300000002400 */
[----:B------:R-:W5:Y:S08]  /*1b40*/  MUFU.TANH R5, R5 ;  /* 0x0000000500057308 */ /* 0x000f700000002400 */
[----:B------:R-:W2:Y:S08]  /*1b50*/  MUFU.TANH R6, R6 ;  /* 0x0000000600067308 */ /* 0x000eb00000002400 */
[----:B------:R-:W2:Y:S08]  /*1b60*/  MUFU.TANH R7, R7 ;  /* 0x0000000700077308 */ /* 0x000eb00000002400 */
[----:B------:R-:W2:Y:S01]  /*1b70*/  MUFU.TANH R4, R4 ;  /* 0x0000000400047308 */ /* 0x000ea20000002400 */
        /* <DEDUP_REMOVED lines=9> */
[----:B------:R-:W2:Y:S01]  /*1c10*/  MUFU.TANH R22, R22 ;  /* 0x0000001600167308 */ /* 0x000ea20000002400 */
        /* <DEDUP_REMOVED lines=13> */
[----:B------:R-:W2:Y:S08]  /*1cf0*/  MUFU.TANH R10, R10 ;  /* 0x0000000a000a7308 */ /* 0x000eb00000002400 */
[----:B------:R-:W2:Y:S08]  /*1d00*/  MUFU.TANH R12, R12 ;  /* 0x0000000c000c7308 */ /* 0x000eb00000002400 */
[----:B------:R-:W2:Y:S08]  /*1d10*/  MUFU.TANH R23, R23 ;  /* 0x0000001700177308 */ /* 0x000eb00000002400 */
        /* <DEDUP_REMOVED lines=13> */
[----:B------:R-:W-:Y:S01]  /*1df0*/  LOP3.LUT R74, R17, 0xffffff80, RZ, 0xc0, !PT ;  /* 0xffffff80114a7812 */ /* 0x000fe200078ec0ff */
[----:B------:R-:W-:Y:S01]  /*1e00*/  UIADD3 UR10, UR16, 0x202, URZ ;  /* 0x00000202100a7890 */ /* 0x000fe2000fffe03f */
[----:B------:R-:W2:Y:S01]  /*1e10*/  MUFU.TANH R9, R9 ;  /* 0x0000000900097308 */ /* 0x000ea20000002400 */
[----:B------:R-:W-:Y:S01]  /*1e20*/  UMOV UR11, 0x80000020 ;  /* 0x80000020000b7882 */ /* 0x000fe20000000000 */
[----:B------:R-:W-:Y:S01]  /*1e30*/  IADD3 R27, R27, -R74, RZ ;  /* 0x8000004a1b1b7210 */ /* 0x000fe20007ffe0ff */
[C---:B------:R-:W-:Y:S01]  /*1e40*/  FMUL.FTZ R67, R0.reuse, R67 ;  /* 0x0000004300437220 */ /* 0x040fe20000410000 */
[C---:B------:R-:W-:Y:S01]  /*1e50*/  FMUL.FTZ R60, R0.reuse, R60 ;  /* 0x0000003c003c7220 */ /* 0x040fe20000410000 */
[C---:B------:R-:W-:Y:S01]  /*1e60*/  FMUL.FTZ R61, R0.reuse, R61 ;  /* 0x0000003d003d7220 */ /* 0x040fe20000410000 */
[----:B------:R-:W-:Y:S01]  /*1e70*/  SHF.R.S32.HI R74, RZ, 0x1f, R27 ;  /* 0x0000001fff4a7819 */ /* 0x000fe2000001141b */
[C---:B------:R-:W-:Y:S01]  /*1e80*/  FMUL.FTZ R66, R0.reuse, R66 ;  /* 0x0000004200427220 */ /* 0x040fe20000410000 */
[----:B------:R-:W2:Y:S01]  /*1e90*/  MUFU.TANH R13, R13 ;  /* 0x0000000d000d7308 */ /* 0x000ea20000002400 */
[----:B------:R-:W-:Y:S01]  /*1ea0*/  FMUL.FTZ R62, R0, R62 ;  /* 0x0000003e003e7220 */ /* 0x000fe20000410000 */
[----:B------:R-:W-:Y:S01]  /*1eb0*/  LEA.HI R3, R74, R27, RZ, 0x2 ;  /* 0x0000001b4a037211 */ /* 0x000fe200078f10ff */
[C---:B------:R-:W-:Y:S01]  /*1ec0*/  FMUL.FTZ R74, R0.reuse, R75 ;  /* 0x0000004b004a7220 */ /* 0x040fe20000410000 */
[C---:B------:R-:W-:Y:S01]  /*1ed0*/  FMUL.FTZ R73, R0.reuse, R73 ;  /* 0x0000004900497220 */ /* 0x040fe20000410000 */
[C---:B------:R-:W-:Y:S01]  /*1ee0*/  FMUL.FTZ R70, R0.reuse, R70 ;  /* 0x0000004600467220 */ /* 0x040fe20000410000 */
[----:B------:R-:W-:Y:S01]  /*1ef0*/  LOP3.LUT R88, R3, 0x7ffffffc, RZ, 0xc0, !PT ;  /* 0x7ffffffc03587812 */ /* 0x000fe200078ec0ff */
[----:B------:R-:W-:Y:S01]  /*1f00*/  FMUL.FTZ R71, R0, R71 ;  /* 0x0000004700477220 */ /* 0x000fe20000410000 */
[----:B------:R-:W2:Y:S03]  /*1f10*/  MUFU.TANH R76, R76 ;  /* 0x0000004c004c7308 */ /* 0x000ea60000002400 */
[----:B------:R-:W-:-:S05]  /*1f20*/  IMAD.IADD R27, R27, 0x1, -R88 ;  /* 0x000000011b1b7824 */ /* 0x000fca00078e0a58 */
[----:B------:R-:W2:Y:S08]  /*1f30*/  MUFU.TANH R15, R15 ;  /* 0x0000000f000f7308 */ /* 0x000eb00000002400 */
[----:B------:R-:W2:Y:S08]  /*1f40*/  MUFU.TANH R16, R16 ;  /* 0x0000001000107308 */ /* 0x000eb00000002400 */
[----:B------:R-:W2:Y:S08]  /*1f50*/  MUFU.TANH R77, R77 ;  /* 0x0000004d004d7308 */ /* 0x000eb00000002400 */
[----:B------:R-:W2:Y:S01]  /*1f60*/  MUFU.TANH R85, R85 ;  /* 0x0000005500557308 */ /* 0x000ea20000002400 */
[----:B------:R-:W-:-:S02]  /*1f70*/  WARPGROUP.DEPBAR.LE gsb0, 0x0 ;  /* 0x00008000000079c5 */ /* 0x000fc40000010000 */
[C---:B------:R-:W-:Y:S01]  /*1f80*/  FMUL.FTZ R75, R0.reuse, R44 ;  /* 0x0000002c004b7220 */ /* 0x040fe20000410000 */
[----:B------:R-:W-:Y:S01]  /*1f90*/  IMAD.MOV.U32 R44, RZ, RZ, -0x2 ;  /* 0xfffffffeff2c7424 */ /* 0x000fe200078e00ff */
[----:B------:R-:W-:Y:S01]  /*1fa0*/  WARPGROUP.ARRIVE ;  /* 0x00000000000079c5 */ /* 0x000fe20000000000 */
[C---:B------:R-:W-:Y:S01]  /*1fb0*/  FMUL.FTZ R17, R0.reuse, R50 ;  /* 0x0000003200117220 */ /* 0x040fe20000410000 */
[C---:B------:R-:W-:Y:S01]  /*1fc0*/  FMUL.FTZ R50, R0.reuse, R49 ;  /* 0x0000003100327220 */ /* 0x040fe20000410000 */
[----:B------:R-:W-:Y:S02]  /*1fd0*/  IMAD R27, R27, R44, 0xa0 ;  /* 0x000000a01b1b7424 */ /* 0x000fe400078e022c */
[C---:B------:R-:W-:Y:S01]  /*1fe0*/  FMUL.FTZ R89, R0.reuse, R45 ;  /* 0x0000002d00597220 */ /* 0x040fe20000410000 */
[----:B------:R-:W-:Y:S01]  /*1ff0*/  IMAD.U32 R44, RZ, RZ, UR39 ;  /* 0x00000027ff2c7e24 */ /* 0x000fe2000f8e00ff */
[----:B------:R-:W-:Y:S01]  /*2000*/  QGMMA.64x32x32.F32.E4M3.E4M3 R28, gdesc[UR8], R28, gsb0 ;  /* 0x00600000081c79f3 */ /* 0x000fe2000800081c */
[----:B------:R-:W-:Y:S01]  /*2010*/  VIADD R3, R27, UR38 ;  /* 0x000000261b037c36 */ /* 0x000fe20008000000 */
[----:B------:R4:W-:Y:S01]  /*2020*/  MUFU.TANH R49, R17 ;  /* 0x0000001100317308 */ /* 0x0009e20000002400 */
[C---:B------:R-:W-:Y:S01]  /*2030*/  FMUL.FTZ R45, R0.reuse, R56 ;  /* 0x00000038002d7220 */ /* 0x040fe20000410000 */
[----:B------:R-:W-:Y:S01]  /*2040*/  FMUL.FTZ R51, R0, R51 ;  /* 0x0000003300337220 */ /* 0x000fe20000410000 */
[----:B------:R-:W-:-:S02]  /*2050*/  IMAD R3, R44, -0xa0, R3 ;  /* 0xffffff602c037824 */ /* 0x000fc400078e0203 */
[C---:B------:R-:W-:Y:S01]  /*2060*/  FMUL.FTZ R88, R0.reuse, R46 ;  /* 0x0000002e00587220 */ /* 0x040fe20000410000 */
[C---:B------:R-:W-:Y:S01]  /*2070*/  FMUL.FTZ R46, R0.reuse, R59 ;  /* 0x0000003b002e7220 */ /* 0x040fe20000410000 */
[C---:B------:R-:W-:Y:S01]  /*2080*/  FMUL.FTZ R90, R0.reuse, R52 ;  /* 0x00000034005a7220 */ /* 0x040fe20000410000 */
[C---:B------:R-:W-:Y:S01]  /*2090*/  FMUL.FTZ R27, R0.reuse, R53 ;  /* 0x00000035001b7220 */ /* 0x040fe20000410000 */
[C---:B------:R-:W-:Y:S01]  /*20a0*/  ISETP.GT.AND P6, PT, R3.reuse, RZ, PT ;  /* 0x000000ff0300720c */ /* 0x040fe20003fc4270 */
[----:B------:R2:W-:Y:S01]  /*20b0*/  MUFU.TANH R59, R51 ;  /* 0x00000033003b7308 */ /* 0x0005e20000002400 */
[C---:B------:R-:W-:Y:S01]  /*20c0*/  ISETP.GT.AND P5, PT, R3.reuse, 0x1, PT ;  /* 0x000000010300780c */ /* 0x040fe20003fa4270 */
[C---:B------:R-:W-:Y:S01]  /*20d0*/  FMUL.FTZ R44, R0.reuse, R55 ;  /* 0x00000037002c7220 */ /* 0x040fe20000410000 */
[----:B------:R-:W-:Y:S01]  /*20e0*/  ISETP.GT.AND P4, PT, R3, 0x8, PT ;  /* 0x000000080300780c */ /* 0x000fe20003f84270 */
[----:B------:R-:W-:Y:S01]  /*20f0*/  FMUL.FTZ R91, R0, R54 ;  /* 0x00000036005b7220 */ /* 0x000fe20000410000 */
[----:B---3--:R-:W-:Y:S01]  /*2100*/  FSEL R14, R14, -INF , P6 ;  /* 0xff8000000e0e7808 */ /* 0x008fe20003000000 */
[C---:B------:R-:W-:Y:S01]  /*2110*/  FMUL.FTZ R58, R0.reuse, R58 ;  /* 0x0000003a003a7220 */ /* 0x040fe20000410000 */
[----:B0-----:R-:W-:Y:S01]  /*2120*/  FSEL R19, R19, -INF , P5 ;  /* 0xff80000013137808 */ /* 0x001fe20002800000 */
[----:B------:R-:W0:Y:S01]  /*2130*/  MUFU.TANH R18, R18 ;  /* 0x0000001200127308 */ /* 0x000e220000002400 */
[C---:B------:R-:W-:Y:S01]  /*2140*/  ISETP.GT.AND P3, PT, R3.reuse, 0x9, PT ;  /* 0x000000090300780c */ /* 0x040fe20003f64270 */
[----:B------:R-:W-:Y:S01]  /*2150*/  FMUL.FTZ R57, R0, R57 ;  /* 0x0000003900397220 */ /* 0x000fe20000410000 */
[----:B-1----:R-:W-:Y:S01]  /*2160*/  FSEL R20, R20, -INF , P4 ;  /* 0xff80000014147808 */ /* 0x002fe20002000000 */
[----:B------:R-:W-:Y:S01]  /*2170*/  FMUL.FTZ R48, R0, R48 ;  /* 0x0000003000307220 */ /* 0x000fe20000410000 */
[----:B----4-:R-:W-:Y:S01]  /*2180*/  FMNMX.FTZ R17, R14, R19, !PT ;  /* 0x000000130e117209 */ /* 0x010fe20007810000 */
[----:B------:R-:W-:Y:S01]  /*2190*/  FMUL.FTZ R47, R0, R47 ;  /* 0x0000002f002f7220 */ /* 0x000fe20000410000 */
[----:B------:R-:W-:Y:S01]  /*21a0*/  ISETP.GT.AND P2, PT, R3, 0x10, PT ;  /* 0x000000100300780c */ /* 0x000fe20003f44270 */
[----:B------:R-:W1:Y:S01]  /*21b0*/  MUFU.TANH R80, R80 ;  /* 0x0000005000507308 */ /* 0x000e620000002400 */
[----:B------:R-:W-:-:S02]  /*21c0*/  FSEL R21, R21, -INF , P3 ;  /* 0xff80000015157808 */ /* 0x000fc40001800000 */
[----:B------:R-:W-:Y:S02]  /*21d0*/  FMNMX.FTZ R56, R20, R17, !PT ;  /* 0x0000001114387209 */ /* 0x000fe40007810000 */
[----:B-----5:R-:W-:Y:S02]  /*21e0*/  FSEL R5, R5, -INF , P5 ;  /* 0xff80000005057808 */ /* 0x020fe40002800000 */
[----:B--2---:R-:W-:Y:S01]  /*21f0*/  FSEL R6, R6, -INF , P4 ;  /* 0xff80000006067808 */ /* 0x004fe20002000000 */
[----:B------:R-:W-:Y:S01]  /*2200*/  MUFU.TANH R78, R78 ;  /* 0x0000004e004e7308 */ /* 0x000fe20000002400 */
[C---:B------:R-:W-:Y:S02]  /*2210*/  ISETP.GT.AND P5, PT, R3.reuse, 0x18, PT ;  /* 0x000000180300780c */ /* 0x040fe40003fa4270 */
[----:B------:R-:W-:Y:S02]  /*2220*/  ISETP.GT.AND P4, PT, R3, 0x19, PT ;  /* 0x000000190300780c */ /* 0x000fe40003f84270 */
[----:B------:R-:W-:-:S02]  /*2230*/  FSEL R7, R7, -INF , P3 ;  /* 0xff80000007077808 */ /* 0x000fc40001800000 */
[----:B------:R-:W-:Y:S01]  /*2240*/  FSEL R4, R4, -INF , P6 ;  /* 0xff80000004047808 */ /* 0x000fe20003000000 */
[----:B------:R-:W2:Y:S01]  /*2250*/  MUFU.TANH R82, R82 ;  /* 0x0000005200527308 */ /* 0x000ea20000002400 */
[C---:B------:R-:W-:Y:S02]  /*2260*/  ISETP.GT.AND P3, PT, R3.reuse, 0x20, PT ;  /* 0x000000200300780c */ /* 0x040fe40003f64270 */
[----:B------:R-:W-:Y:S02]  /*2270*/  ISETP.GT.AND P6, PT, R3, 0x11, PT ;  /* 0x000000110300780c */ /* 0x000fe40003fc4270 */
[----:B------:R-:W-:Y:S02]  /*2280*/  FSEL R22, R22, -INF , P2 ;  /* 0xff80000016167808 */ /* 0x000fe40001000000 */
[----:B------:R-:W-:Y:S01]  /*2290*/  FMNMX.FTZ R17, R21, R56, !PT ;  /* 0x0000003815117209 */ /* 0x000fe20007810000 */
[----:B------:R-:W3:Y:S01]  /*22a0*/  MUFU.TANH R87, R87 ;  /* 0x0000005700577308 */ /* 0x000ee20000002400 */
[----:B------:R-:W-:-:S02]  /*22b0*/  FSEL R10, R10, -INF , P5 ;  /* 0xff8000000a0a7808 */ /* 0x000fc40002800000 */
[----:B------:R-:W-:Y:S02]  /*22c0*/  FSEL R51, R11, -INF , P5 ;  /* 0xff8000000b337808 */ /* 0x000fe40002800000 */
[----:B------:R-:W-:Y:S02]  /*22d0*/  FSEL R52, R12, -INF , P4 ;  /* 0xff8000000c347808 */ /* 0x000fe40002000000 */
[----:B------:R-:W-:Y:S01]  /*22e0*/  ISETP.GT.AND P5, PT, R3, 0x29, PT ;  /* 0x000000290300780c */ /* 0x000fe20003fa4270 */
[----:B------:R-:W4:Y:S01]  /*22f0*/  MUFU.TANH R79, R79 ;  /* 0x0000004f004f7308 */ /* 0x000f220000002400 */
[----:B------:R-:W-:Y:S01]  /*2300*/  FSEL R12, R23, -INF , P3 ;  /* 0xff800000170c7808 */ /* 0x000fe20001800000 */
[----:B------:R-:W-:Y:S02]  /*2310*/  WARPGROUP.DEPBAR.LE gsb0, 0x0 ;  /* 0x00008000000079c5 */ /* 0x000fe40000010000 */
[----:B------:R-:W-:Y:S02]  /*2320*/  FSEL R24, R24, -INF , P6 ;  /* 0xff80000018187808 */ /* 0x000fe40003000000 */
[----:B------:R-:W-:-:S02]  /*2330*/  FMNMX.FTZ R23, R22, R17, !PT ;  /* 0x0000001116177209 */ /* 0x000fc40007810000 */
[----:B------:R-:W-:Y:S01]  /*2340*/  FSEL R8, R8, -INF , P2 ;  /* 0xff80000008087808 */ /* 0x000fe20001000000 */
[----:B------:R-:W5:Y:S01]  /*2350*/  MUFU.TANH R81, R81 ;  /* 0x0000005100517308 */ /* 0x000f620000002400 */
[----:B------:R-:W-:Y:S02]  /*2360*/  ISETP.GT.AND P2, PT, R3, 0x21, PT ;  /* 0x000000210300780c */ /* 0x000fe40003f44270 */
[----:B------:R-:W-:Y:S02]  /*2370*/  FSEL R56, R26, -INF , P5 ;  /* 0xff8000001a387808 */ /* 0x000fe40002800000 */
[----:B------:R-:W-:Y:S02]  /*2380*/  FMNMX.FTZ R26, R24, R23, !PT ;  /* 0x00000017181a7209 */ /* 0x000fe40007810000 */
[----:B------:R-:W-:Y:S01]  /*2390*/  FSEL R9, R9, -INF , P6 ;  /* 0xff80000009097808 */ /* 0x000fe20003000000 */
[----:B------:R-:W5:Y:S01]  /*23a0*/  MUFU.TANH R84, R84 ;  /* 0x0000005400547308 */ /* 0x000f620000002400 */
[----:B------:R-:W-:-:S02]  /*23b0*/  FSEL R53, R13, -INF , P3 ;  /* 0xff8000000d357808 */ /* 0x000fc40001800000 */
[----:B------:R-:W-:Y:S02]  /*23c0*/  ISETP.GT.AND P6, PT, R3, 0x28, PT ;  /* 0x000000280300780c */ /* 0x000fe40003fc4270 */
[----:B------:R-:W-:Y:S02]  /*23d0*/  FSEL R13, R76, -INF , P2 ;  /* 0xff8000004c0d7808 */ /* 0x000fe40001000000 */
[----:B------:R-:W-:Y:S01]  /*23e0*/  FSEL R11, R15, -INF , P4 ;  /* 0xff8000000f0b7808 */ /* 0x000fe20002000000 */
[----:B------:R0:W-:Y:S01]  /*23f0*/  MUFU.TANH R76, R27 ;  /* 0x0000001b004c7308 */ /* 0x0001e20000002400 */
[----:B------:R-:W-:Y:S02]  /*2400*/  FSEL R54, R16, -INF , P2 ;  /* 0xff80000010367808 */ /* 0x000fe40001000000 */
[----:B------:R-:W-:Y:S02]  /*2410*/  FSEL R15, R77, -INF , P6 ;  /* 0xff8000004d0f7808 */ /* 0x000fe40003000000 */
[----:B------:R-:W-:-:S02]  /*2420*/  ISETP.GT.AND P2, PT, R3, 0x38, PT ;  /* 0x000000380300780c */ /* 0x000fc40003f44270 */
[----:B------:R-:W-:Y:S01]  /*2430*/  ISETP.GT.AND P4, PT, R3, 0x30, PT ;  /* 0x000000300300780c */ /* 0x000fe20003f84270 */
[----:B------:R2:W-:Y:S01]  /*2440*/  MUFU.TANH R77, R44 ;  /* 0x0000002c004d7308 */ /* 0x0005e20000002400 */
[----:B0-----:R-:W-:Y:S02]  /*2450*/  FMNMX.FTZ R27, R51, R26, !PT ;  /* 0x0000001a331b7209 */ /* 0x001fe40007810000 */
[----:B------:R-:W-:Y:S02]  /*2460*/  FSEL R23, R85, -INF , P2 ;  /* 0xff80000055177808 */ /* 0x000fe40001000000 */
[----:B------:R-:W-:Y:S02]  /*2470*/  FSEL R55, R18, -INF , P6 ;  /* 0xff80000012377808 */ /* 0x000fe40003000000 */
[----:B-1----:R-:W-:Y:S01]  /*2480*/  FSEL R16, R80, -INF , P5 ;  /* 0xff80000050107808 */ /* 0x002fe20002800000 */
[----:B------:R-:W0:Y:S01]  /*2490*/  MUFU.TANH R83, R83 ;  /* 0x0000005300537308 */ /* 0x000e220000002400 */
[----:B--2---:R-:W-:-:S02]  /*24a0*/  FMNMX.FTZ R44, R52, R27, !PT ;  /* 0x0000001b342c7209 */ /* 0x004fc40007810000 */
[----:B------:R-:W-:Y:S02]  /*24b0*/  FSEL R17, R82, -INF , P4 ;  /* 0xff80000052117808 */ /* 0x000fe40002000000 */
[----:B------:R-:W-:Y:S02]  /*24c0*/  FMNMX.FTZ R85, R53, R44, !PT ;  /* 0x0000002c35557209 */ /* 0x000fe40007810000 */
[----:B------:R-:W-:Y:S01]  /*24d0*/  FSEL R78, R78, -INF , P4 ;  /* 0xff8000004e4e7808 */ /* 0x000fe20002000000 */
[----:B------:R1:W-:Y:S01]  /*24e0*/  MUFU.TANH R80, R45 ;  /* 0x0000002d00507308 */ /* 0x0003e20000002400 */
[----:B------:R-:W-:Y:S02]  /*24f0*/  FMNMX.FTZ R44, R54, R85, !PT ;  /* 0x00000055362c7209 */ /* 0x000fe40007810000 */
[C---:B------:R-:W-:Y:S02]  /*2500*/  ISETP.GT.AND P4, PT, R3.reuse, 0x41, PT ;  /* 0x000000410300780c */ /* 0x040fe40003f84270 */
[----:B------:R-:W-:-:S02]  /*2510*/  ISETP.GT.AND P3, PT, R3, 0x31, PT ;  /* 0x000000310300780c */ /* 0x000fc40003f64270 */
[----:B------:R-:W-:Y:S01]  /*2520*/  ISETP.GT.AND P6, PT, R3, 0x39, PT ;  /* 0x000000390300780c */ /* 0x000fe20003fc4270 */
[----:B------:R-:W-:Y:S01]  /*2530*/  MUFU.TANH R67, R67 ;  /* 0x0000004300437308 */ /* 0x000fe20000002400 */
[----:B-1----:R-:W-:Y:S02]  /*2540*/  FMNMX.FTZ R45, R55, R44, !PT ;  /* 0x0000002c372d7209 */ /* 0x002fe40007810000 */
[----:B---3--:R-:W-:Y:S02]  /*2550*/  FSEL R44, R87, -INF , P4 ;  /* 0xff800000572c7808 */ /* 0x008fe40002000000 */
[----:B------:R-:W-:Y:S02]  /*2560*/  FMNMX.FTZ R87, R56, R45, !PT ;  /* 0x0000002d38577209 */ /* 0x000fe40007810000 */
[----:B----4-:R-:W-:Y:S01]  /*2570*/  FSEL R79, R79, -INF , P3 ;  /* 0xff8000004f4f7808 */ /* 0x010fe20001800000 */
[----:B------:R-:W1:Y:S01]  /*2580*/  MUFU.TANH R60, R60 ;  /* 0x0000003c003c7308 */ /* 0x000e620000002400 */
[----:B-----5:R-:W-:-:S02]  /*2590*/  FSEL R81, R81, -INF , P2 ;  /* 0xff80000051517808 */ /* 0x020fc40001000000 */
[C---:B------:R-:W-:Y:S02]  /*25a0*/  ISETP.GT.AND P2, PT, R3.reuse, 0x49, PT ;  /* 0x000000490300780c */ /* 0x040fe40003f44270 */
[----:B------:R-:W-:Y:S02]  /*25b0*/  ISETP.GT.AND P5, PT, R3, 0x40, PT ;  /* 0x000000400300780c */ /* 0x000fe40003fa4270 */
[----:B------:R-:W-:Y:S01]  /*25c0*/  FSEL R18, R84, -INF , P3 ;  /* 0xff80000054127808 */ /* 0x000fe20001800000 */
[----:B------:R-:W2:Y:S01]  /*25d0*/  MUFU.TANH R61, R61 ;  /* 0x0000003d003d7308 */ /* 0x000ea20000002400 */
[----:B0-----:R-:W-:Y:S02]  /*25e0*/  FSEL R83, R83, -INF , P6 ;  /* 0xff80000053537808 */ /* 0x001fe40003000000 */
[----:B------:R-:W-:-:S05]  /*25f0*/  ISETP.GT.AND P3, PT, R3, 0x48, PT ;  /* 0x000000480300780c */ /* 0x000fca0003f64270 */
[----:B------:R0:W-:Y:S01]  /*2600*/  MUFU.TANH R82, R58 ;  /* 0x0000003a00527308 */ /* 0x0001e20000002400 */
[----:B-1----:R-:W-:-:S07]  /*2610*/  FSEL R60, R60, -INF , P5 ;  /* 0xff8000003c3c7808 */ /* 0x002fce0002800000 */
[----:B------:R-:W1:Y:S01]  /*2620*/  MUFU.TANH R66, R66 ;  /* 0x0000004200427308 */ /* 0x000e620000002400 */
[----:B0-----:R-:W-:Y:S02]  /*2630*/  FMNMX.FTZ R58, R78, R87, !PT ;  /* 0x000000574e3a7209 */ /* 0x001fe40007810000 */
[----:B--2---:R-:W-:Y:S02]  /*2640*/  FSEL R61, R61, -INF , P4 ;  /* 0xff8000003d3d7808 */ /* 0x004fe40002000000 */
[----:B------:R-:W-:Y:S02]  /*2650*/  FMNMX.FTZ R58, R79, R58, !PT ;  /* 0x0000003a4f3a7209 */ /* 0x000fe40007810000 */
[----:B------:R-:W-:Y:S01]  /*2660*/  ISETP.GT.AND P4, PT, R3, 0x58, PT ;  /* 0x000000580300780c */ /* 0x000fe20003f84270 */
[----:B------:R-:W0:Y:S01]  /*2670*/  MUFU.TANH R63, R63 ;  /* 0x0000003f003f7308 */ /* 0x000e220000002400 */
[----:B------:R-:W-:-:S07]  /*2680*/  FMNMX.FTZ R58, R81, R58, !PT ;  /* 0x0000003a513a7209 */ /* 0x000fce0007810000 */
[----:B------:R-:W2:Y:S01]  /*2690*/  MUFU.TANH R62, R62 ;  /* 0x0000003e003e7308 */ /* 0x000ea20000002400 */
[----:B-1----:R-:W-:-:S07]  /*26a0*/  FSEL R45, R66, -INF , P3 ;  /* 0xff800000422d7808 */ /* 0x002fce0001800000 */
[----:B------:R-:W1:Y:S01]  /*26b0*/  MUFU.TANH R86, R86 ;  /* 0x0000005600567308 */ /* 0x000e620000002400 */
[----:B0-----:R-:W-:Y:S02]  /*26c0*/  FSEL R63, R63, -INF , P3 ;  /* 0xff8000003f3f7808 */ /* 0x001fe40001800000 */
[----:B------:R-:W-:-:S05]  /*26d0*/  ISETP.GT.AND P3, PT, R3, 0x59, PT ;  /* 0x000000590300780c */ /* 0x000fca0003f64270 */
[----:B------:R-:W0:Y:S01]  /*26e0*/  MUFU.TANH R64, R64 ;  /* 0x0000004000407308 */ /* 0x000e220000002400 */
[----:B--2---:R-:W-:Y:S01]  /*26f0*/  FSEL R27, R62, -INF , P5 ;  /* 0xff8000003e1b7808 */ /* 0x004fe20002800000 */
[----:B------:R-:W-:Y:S01]  /*2700*/  FMUL.FTZ R62, R0, R30 ;  /* 0x0000001e003e7220 */ /* 0x000fe20000410000 */
[----:B------:R-:W-:-:S05]  /*2710*/  ISETP.GT.AND P5, PT, R3, 0x51, PT ;  /* 0x000000510300780c */ /* 0x000fca0003fa4270 */
[----:B------:R2:W-:Y:S01]  /*2720*/  MUFU.TANH R84, R57 ;  /* 0x0000003900547308 */ /* 0x0005e20000002400 */
[----:B-1----:R-:W-:Y:S02]  /*2730*/  FSEL R26, R86, -INF , P6 ;  /* 0xff800000561a7808 */ /* 0x002fe40003000000 */
[----:B------:R-:W-:-:S05]  /*2740*/  ISETP.GT.AND P6, PT, R3, 0x50, PT ;  /* 0x000000500300780c */ /* 0x000fca0003fc4270 */
[----:B------:R-:W1:Y:S01]  /*2750*/  MUFU.TANH R65, R65 ;  /* 0x0000004100417308 */ /* 0x000e620000002400 */
[C---:B--2---:R-:W-:Y:S01]  /*2760*/  FMUL.FTZ R57, R0.reuse, R28 ;  /* 0x0000001c00397220 */ /* 0x044fe20000410000 */
[----:B------:R-:W-:Y:S02]  /*2770*/  FSEL R28, R67, -INF , P2 ;  /* 0xff800000431c7808 */ /* 0x000fe40001000000 */
[----:B------:R-:W-:Y:S01]  /*2780*/  FMNMX.FTZ R67, R83, R58, !PT ;  /* 0x0000003a53437209 */ /* 0x000fe20007810000 */
[----:B------:R-:W-:Y:S01]  /*2790*/  FMUL.FTZ R58, R0, R29 ;  /* 0x0000001d003a7220 */ /* 0x000fe20000410000 */
[----:B0-----:R-:W-:Y:S02]  /*27a0*/  FSEL R64, R64, -INF , P2 ;  /* 0xff80000040407808 */ /* 0x001fe40001000000 */
[----:B------:R-:W0:Y:S01]  /*27b0*/  MUFU.TANH R68, R68 ;  /* 0x0000004400447308 */ /* 0x000e220000002400 */
[----:B------:R-:W-:-:S07]  /*27c0*/  ISETP.GT.AND P2, PT, R3, 0x60, PT ;  /* 0x000000600300780c */ /* 0x000fce0003f44270 */
[----:B------:R2:W-:Y:S01]  /*27d0*/  MUFU.TANH R85, R46 ;  /* 0x0000002e00557308 */ /* 0x0005e20000002400 */
[----:B-1----:R-:W-:-:S07]  /*27e0*/  FSEL R65, R65, -INF , P6 ;  /* 0xff80000041417808 */ /* 0x002fce0003000000 */
[----:B------:R-:W1:Y:S01]  /*27f0*/  MUFU.TANH R69, R69 ;  /* 0x0000004500457308 */ /* 0x000e620000002400 */
[----:B--2---:R-:W-:Y:S02]  /*2800*/  FMNMX.FTZ R46, R60, R67, !PT ;  /* 0x000000433c2e7209 */ /* 0x004fe40007810000 */
[----:B0-----:R-:W-:Y:S02]  /*2810*/  FSEL R68, R68, -INF , P5 ;  /* 0xff80000044447808 */ /* 0x001fe40002800000 */
[----:B------:R-:W-:-:S03]  /*2820*/  FMNMX.FTZ R66, R61, R46, !PT ;  /* 0x0000002e3d427209 */ /* 0x000fc60007810000 */
[----:B------:R-:W0:Y:S01]  /*2830*/  MUFU.TANH R73, R73 ;  /* 0x0000004900497308 */ /* 0x000e220000002400 */
[----:B------:R-:W-:-:S07]  /*2840*/  FMNMX.FTZ R67, R63, R66, !PT ;  /* 0x000000423f437209 */ /* 0x000fce0007810000 */
[----:B------:R-:W2:Y:S01]  /*2850*/  MUFU.TANH R70, R70 ;  /* 0x0000004600467308 */ /* 0x000ea20000002400 */
[----:B-1----:R-:W-:-:S07]  /*2860*/  FSEL R69, R69, -INF , P4 ;  /* 0xff80000045457808 */ /* 0x002fce0002000000 */
[----:B------:R-:W1:Y:S01]  /*2870*/  MUFU.TANH R75, R75 ;  /* 0x0000004b004b7308 */ /* 0x000e620000002400 */
[----:B0-----:R-:W-:-:S07]  /*2880*/  FSEL R73, R73, -INF , P3 ;  /* 0xff80000049497808 */ /* 0x001fce0001800000 */
[----:B------:R0:W-:Y:S01]  /*2890*/  MUFU.TANH R87, R62 ;  /* 0x0000003e00577308 */ /* 0x0001e20000002400 */
[----:B--2---:R-:W-:Y:S02]  /*28a0*/  FSEL R30, R70, -INF , P6 ;  /* 0xff800000461e7808 */ /* 0x004fe40003000000 */
[----:B------:R-:W-:-:S05]  /*28b0*/  ISETP.GT.AND P6, PT, R3, 0x61, PT ;  /* 0x000000610300780c */ /* 0x000fca0003fc4270 */
[----:B------:R-:W2:Y:S01]  /*28c0*/  MUFU.TANH R71, R71 ;  /* 0x0000004700477308 */ /* 0x000ea20000002400 */
[----:B0-----:R-:W-:Y:S02]  /*28d0*/  FMNMX.FTZ R62, R64, R67, !PT ;  /* 0x00000043403e7209 */ /* 0x001fe40007810000 */
[----:B-1----:R-:W-:Y:S02]  /*28e0*/  FSEL R75, R75, -INF , P2 ;  /* 0xff8000004b4b7808 */ /* 0x002fe40001000000 */
[----:B------:R-:W-:Y:S01]  /*28f0*/  FMNMX.FTZ R67, R65, R62, !PT ;  /* 0x0000003e41437209 */ /* 0x000fe20007810000 */
[----:B------:R-:W-:Y:S02]  /*2900*/  FMUL.FTZ R62, R0, R34 ;  /* 0x00000022003e7220 */ /* 0x000fe40000410000 */
[----:B------:R-:W0:Y:S01]  /*2910*/  MUFU.TANH R89, R89 ;  /* 0x0000005900597308 */ /* 0x000e220000002400 */
[----:B------:R-:W-:-:S04]  /*2920*/  FMNMX.FTZ R66, R68, R67, !PT ;  /* 0x0000004344427209 */ /* 0x000fc80007810000 */
[----:B------:R-:W-:-:S03]  /*2930*/  FMNMX.FTZ R66, R69, R66, !PT ;  /* 0x0000004245427209 */ /* 0x000fc60007810000 */
[----:B------:R-:W1:Y:S01]  /*2940*/  MUFU.TANH R72, R72 ;  /* 0x0000004800487308 */ /* 0x000e620000002400 */
[----:B------:R-:W-:Y:S02]  /*2950*/  FMNMX.FTZ R66, R73, R66, !PT ;  /* 0x0000004249427209 */ /* 0x000fe40007810000 */
[----:B--2---:R-:W-:Y:S02]  /*2960*/  FSEL R29, R71, -INF , P5 ;  /* 0xff800000471d7808 */ /* 0x004fe40002800000 */
[----:B------:R-:W-:Y:S02]  /*2970*/  ISETP.GT.AND P5, PT, R3, 0x68, PT ;  /* 0x000000680300780c */ /* 0x000fe40003fa4270 */
[----:B------:R-:W-:Y:S01]  /*2980*/  FMNMX.FTZ R66, R75, R66, !PT ;  /* 0x000000424b427209 */ /* 0x000fe20007810000 */
[----:B------:R-:W-:Y:S01]  /*2990*/  MUFU.TANH R48, R48 ;  /* 0x0000003000307308 */ /* 0x000fe20000002400 */
[----:B0-----:R-:W-:-:S04]  /*29a0*/  FSEL R89, R89, -INF , P6 ;  /* 0xff80000059597808 */ /* 0x001fc80003000000 */
[----:B------:R-:W-:-:S03]  /*29b0*/  FMNMX.FTZ R66, R89, R66, !PT ;  /* 0x0000004259427209 */ /* 0x000fc60007810000 */
[----:B------:R-:W0:Y:S01]  /*29c0*/  MUFU.TANH R74, R74 ;  /* 0x0000004a004a7308 */ /* 0x000e220000002400 */
[----:B-1----:R-:W-:Y:S02]  /*29d0*/  FSEL R46, R72, -INF , P4 ;  /* 0xff800000482e7808 */ /* 0x002fe40002000000 */
[----:B------:R-:W-:-:S05]  /*29e0*/  ISETP.GT.AND P4, PT, R3, 0x69, PT ;  /* 0x000000690300780c */ /* 0x000fca0003f84270 */
[----:B------:R-:W-:Y:S08]  /*29f0*/  MUFU.TANH R50, R50 ;  /* 0x0000003200327308 */ /* 0x000ff00000002400 */
[----:B------:R-:W-:Y:S08]  /*2a00*/  MUFU.TANH R88, R88 ;  /* 0x0000005800587308 */ /* 0x000ff00000002400 */
[----:B------:R-:W-:Y:S08]  /*2a10*/  MUFU.TANH R90, R90 ;  /* 0x0000005a005a7308 */ /* 0x000ff00000002400 */
[----:B------:R-:W1:Y:S08]  /*2a20*/  MUFU.TANH R47, R47 ;  /* 0x0000002f002f7308 */ /* 0x000e700000002400 */
[----:B------:R2:W-:Y:S08]  /*2a30*/  MUFU.TANH R86, R57 ;  /* 0x0000003900567308 */ /* 0x0005f00000002400 */
[----:B------:R3:W-:Y:S01]  /*2a40*/  MUFU.TANH R71, R58 ;  /* 0x0000003a00477308 */ /* 0x0007e20000002400 */
[----:B--2---:R-:W-:Y:S01]  /*2a50*/  FMUL.FTZ R57, R0, R31 ;  /* 0x0000001f00397220 */ /* 0x004fe20000410000 */
[----:B0-----:R-:W-:-:S02]  /*2a60*/  FSEL R31, R74, -INF , P3 ;  /* 0xff8000004a1f7808 */ /* 0x001fc40001800000 */
[----:B------:R-:W-:Y:S02]  /*2a70*/  ISETP.GT.AND P3, PT, R3, 0x70, PT ;  /* 0x000000700300780c */ /* 0x000fe40003f64270 */
[----:B-1----:R-:W-:Y:S02]  /*2a80*/  FSEL R34, R47, -INF , P6 ;  /* 0xff8000002f227808 */ /* 0x002fe40003000000 */
[----:B------:R0:W-:Y:S01]  /*2a90*/  MUFU.TANH R92, R57 ;  /* 0x00000039005c7308 */ /* 0x0001e20000002400 */
[----:B---3--:R-:W-:Y:S01]  /*2aa0*/  FMUL.FTZ R58, R0, R32 ;  /* 0x00000020003a7220 */ /* 0x008fe20000410000 */
[----:B------:R-:W-:Y:S02]  /*2ab0*/  FSEL R32, R88, -INF , P2 ;  /* 0xff80000058207808 */ /* 0x000fe40001000000 */
[C---:B------:R-:W-:Y:S02]  /*2ac0*/  ISETP.GT.AND P2, PT, R3.reuse, 0x71, PT ;  /* 0x000000710300780c */ /* 0x040fe40003f44270 */
[----:B------:R-:W-:-:S02]  /*2ad0*/  ISETP.GT.AND P6, PT, R3, 0x78, PT ;  /* 0x000000780300780c */ /* 0x000fc40003fc4270 */
[----:B------:R1:W-:Y:S01]  /*2ae0*/  MUFU.TANH R72, R58 ;  /* 0x0000003a00487308 */ /* 0x0003e20000002400 */
[----:B0-----:R-:W-:Y:S01]  /*2af0*/  FSEL R57, R48, -INF , P5 ;  /* 0xff80000030397808 */ /* 0x001fe20002800000 */
[----:B------:R-:W-:Y:S01]  /*2b00*/  FMUL.FTZ R48, R0, R33 ;  /* 0x0000002100307220 */ /* 0x000fe20000410000 */
[----:B------:R-:W-:Y:S02]  /*2b10*/  FSEL R33, R59, -INF , P4 ;  /* 0xff8000003b217808 */ /* 0x000fe40002000000 */
[----:B------:R-:W-:Y:S02]  /*2b20*/  FMNMX.FTZ R67, R57, R66, !PT ;  /* 0x0000004239437209 */ /* 0x000fe40007810000 */
[----:B------:R-:W-:Y:S01]  /*2b30*/  FSEL R59, R90, -INF , P3 ;  /* 0xff8000005a3b7808 */ /* 0x000fe20001800000 */
[----:B------:R-:W0:Y:S01]  /*2b40*/  MUFU.TANH R91, R91 ;  /* 0x0000005b005b7308 */ /* 0x000e220000002400 */
[----:B-1----:R-:W-:Y:S01]  /*2b50*/  FSEL R58, R50, -INF , P4 ;  /* 0xff800000323a7808 */ /* 0x002fe20002000000 */
[C---:B------:R-:W-:Y:S01]  /*2b60*/  FMUL.FTZ R90, R0.reuse, R38 ;  /* 0x00000026005a7220 */ /* 0x040fe20000410000 */
[----:B------:R-:W-:Y:S01]  /*2b70*/  FSEL R47, R49, -INF , P5 ;  /* 0xff800000312f7808 */ /* 0x000fe20002800000 */
[----:B------:R-:W-:Y:S01]  /*2b80*/  FMUL.FTZ R49, R0, R36 ;  /* 0x0000002400317220 */ /* 0x000fe20000410000 */
[----:B------:R-:W-:-:S02]  /*2b90*/  FMNMX.FTZ R50, R58, R67, !PT ;  /* 0x000000433a327209 */ /* 0x000fc40007810000 */
[----:B------:R-:W-:Y:S01]  /*2ba0*/  ISETP.GT.AND P5, PT, R3, 0x79, PT ;  /* 0x000000790300780c */ /* 0x000fe20003fa4270 */
[----:B------:R1:W-:Y:S01]  /*2bb0*/  MUFU.TANH R88, R62 ;  /* 0x0000003e00587308 */ /* 0x0003e20000002400 */
[----:B------:R-:W-:Y:S01]  /*2bc0*/  FMNMX.FTZ R67, R59, R50, !PT ;  /* 0x000000323b437209 */ /* 0x000fe20007810000 */
[----:B------:R-:W-:Y:S01]  /*2bd0*/  FMUL.FTZ R50, R0, R37 ;  /* 0x0000002500327220 */ /* 0x000fe20000410000 */
[----:B------:R-:W-:Y:S02]  /*2be0*/  FSEL R37, R77, -INF , P2 ;  /* 0xff8000004d257808 */ /* 0x000fe40001000000 */
[----:B------:R-:W-:Y:S02]  /*2bf0*/  FSEL R66, R80, -INF , P6 ;  /* 0xff80000050427808 */ /* 0x000fe40003000000 */
[----:B------:R-:W-:Y:S01]  /*2c00*/  ISETP.GT.AND P4, PT, R3, 0x80, PT ;  /* 0x000000800300780c */ /* 0x000fe20003f84270 */
[----:B------:R-:W2:Y:S01]  /*2c10*/  MUFU.TANH R48, R48 ;  /* 0x0000003000307308 */ /* 0x000ea20000002400 */
[----:B-1----:R-:W-:-:S02]  /*2c20*/  FSEL R62, R76, -INF , P2 ;  /* 0xff8000004c3e7808 */ /* 0x002fc40001000000 */
[----:B0-----:R-:W-:Y:S02]  /*2c30*/  FSEL R36, R91, -INF , P3 ;  /* 0xff8000005b247808 */ /* 0x001fe40001800000 */
[----:B------:R-:W-:Y:S02]  /*2c40*/  FMNMX.FTZ R77, R62, R67, !PT ;  /* 0x000000433e4d7209 */ /* 0x000fe40007810000 */
[----:B------:R-:W-:Y:S01]  /*2c50*/  FSEL R67, R84, -INF , P5 ;  /* 0xff80000054437808 */ /* 0x000fe20002800000 */
[----:B------:R-:W0:Y:S01]  /*2c60*/  MUFU.TANH R49, R49 ;  /* 0x0000003100317308 */ /* 0x000e220000002400 */
[----:B------:R-:W-:Y:S01]  /*2c70*/  FMNMX.FTZ R74, R66, R77, !PT ;  /* 0x0000004d424a7209 */ /* 0x000fe20007810000 */
[----:B------:R-:W-:Y:S01]  /*2c80*/  FMUL.FTZ R77, R0, R40 ;  /* 0x00000028004d7220 */ /* 0x000fe20000410000 */
[----:B------:R-:W-:Y:S02]  /*2c90*/  ISETP.GT.AND P3, PT, R3, 0x81, PT ;  /* 0x000000810300780c */ /* 0x000fe40003f64270 */
[----:B------:R-:W-:Y:S01]  /*2ca0*/  FSEL R70, R86, -INF , P4 ;  /* 0xff80000056467808 */ /* 0x000fe20002000000 */
[----:B------:R-:W-:Y:S01]  /*2cb0*/  FMUL.FTZ R86, R0, R42 ;  /* 0x0000002a00567220 */ /* 0x000fe20000410000 */
[----:B------:R-:W-:Y:S01]  /*2cc0*/  FMNMX.FTZ R91, R67, R74, !PT ;  /* 0x0000004a435b7209 */ /* 0x000fe20007810000 */
[----:B------:R1:W3:Y:S01]  /*2cd0*/  MUFU.TANH R76, R50 ;  /* 0x00000032004c7308 */ /* 0x0002e20000002400 */
[----:B------:R-:W-:-:S02]  /*2ce0*/  ISETP.GT.AND P2, PT, R3, 0x88, PT ;  /* 0x000000880300780c */ /* 0x000fc40003f44270 */
[----:B------:R-:W-:Y:S01]  /*2cf0*/  FSEL R40, R82, -INF , P6 ;  /* 0xff80000052287808 */ /* 0x000fe20003000000 */
[----:B------:R-:W-:Y:S01]  /*2d00*/  FMUL.FTZ R82, R0, R41 ;  /* 0x0000002900527220 */ /* 0x000fe20000410000 */
[----:B------:R-:W-:Y:S02]  /*2d10*/  FSEL R71, R71, -INF , P3 ;  /* 0xff80000047477808 */ /* 0x000fe40001800000 */
[----:B------:R-:W-:Y:S01]  /*2d20*/  FMNMX.FTZ R74, R70, R91, !PT ;  /* 0x0000005b464a7209 */ /* 0x000fe20007810000 */
[----:B------:R0:W4:Y:S01]  /*2d30*/  MUFU.TANH R80, R77 ;  /* 0x0000004d00507308 */ /* 0x0001220000002400 */
[----:B------:R-:W-:Y:S02]  /*2d40*/  ISETP.GT.AND P6, PT, R3, 0x89, PT ;  /* 0x000000890300780c */ /* 0x000fe40003fc4270 */
[----:B------:R-:W-:Y:S02]  /*2d50*/  FSEL R72, R72, -INF , P2 ;  /* 0xff80000048487808 */ /* 0x000fe40001000000 */
[----:B------:R-:W-:-:S02]  /*2d60*/  FMNMX.FTZ R41, R71, R74, !PT ;  /* 0x0000004a47297209 */ /* 0x000fc40007810000 */
[----:B-1----:R-:W-:Y:S01]  /*2d70*/  FSEL R50, R85, -INF , P5 ;  /* 0xff80000055327808 */ /* 0x002fe20002800000 */
[----:B------:R-:W1:Y:S01]  /*2d80*/  MUFU.TANH R82, R82 ;  /* 0x0000005200527308 */ /* 0x000e620000002400 */
[----:B------:R-:W-:Y:S02]  /*2d90*/  ISETP.GT.AND P5, PT, R3, 0x90, PT ;  /* 0x000000900300780c */ /* 0x000fe40003fa4270 */
[----:B--2---:R-:W-:Y:S02]  /*2da0*/  FSEL R74, R48, -INF , P6 ;  /* 0xff800000304a7808 */ /* 0x004fe40003000000 */
[----:B------:R-:W-:Y:S02]  /*2db0*/  FMNMX.FTZ R85, R72, R41, !PT ;  /* 0x0000002948557209 */ /* 0x000fe40007810000 */
[----:B------:R-:W-:Y:S01]  /*2dc0*/  FSEL R41, R87, -INF , P4 ;  /* 0xff80000057297808 */ /* 0x000fe20002000000 */
[----:B------:R-:W2:Y:S01]  /*2dd0*/  MUFU.TANH R90, R90 ;  /* 0x0000005a005a7308 */ /* 0x000ea20000002400 */
[----:B------:R-:W-:-:S02]  /*2de0*/  ISETP.GT.AND P4, PT, R3, 0x91, PT ;  /* 0x000000910300780c */ /* 0x000fc40003f84270 */
[----:B0-----:R-:W-:Y:S02]  /*2df0*/  FSEL R77, R49, -INF , P5 ;  /* 0xff800000314d7808 */ /* 0x001fe40002800000 */
[----:B------:R-:W-:Y:S02]  /*2e00*/  FMNMX.FTZ R84, R74, R85, !PT ;  /* 0x000000554a547209 */ /* 0x000fe40007810000 */
[----:B------:R-:W-:Y:S01]  /*2e10*/  FSEL R48, R92, -INF , P3 ;  /* 0xff8000005c307808 */ /* 0x000fe20001800000 */
[----:B------:R-:W0:Y:S01]  /*2e20*/  MUFU.TANH R86, R86 ;  /* 0x0000005600567308 */ /* 0x000e220000002400 */
[----:B------:R-:W-:Y:S02]  /*2e30*/  ISETP.GT.AND P3, PT, R3, 0x98, PT ;  /* 0x000000980300780c */ /* 0x000fe40003f64270 */
[----:B---3--:R-:W-:Y:S02]  /*2e40*/  FSEL R76, R76, -INF , P4 ;  /* 0xff8000004c4c7808 */ /* 0x008fe40002000000 */
[----:B------:R-:W-:-:S02]  /*2e50*/  FMNMX.FTZ R85, R77, R84, !PT ;  /* 0x000000544d557209 */ /* 0x000fc40007810000 */
[----:B------:R-:W-:Y:S01]  /*2e60*/  FSEL R49, R88, -INF , P2 ;  /* 0xff80000058317808 */ /* 0x000fe20001000000 */
[----:B------:R-:W-:Y:S01]  /*2e70*/  FMUL.FTZ R88, R0, R35 ;  /* 0x0000002300587220 */ /* 0x000fe20000410000 */
[----:B----4-:R-:W-:Y:S02]  /*2e80*/  FSEL R87, R80, -INF , P3 ;  /* 0xff80000050577808 */ /* 0x010fe40001800000 */
[----:B------:R-:W-:Y:S02]  /*2e90*/  ISETP.GT.AND P2, PT, R3, 0x99, PT ;  /* 0x000000990300780c */ /* 0x000fe40003f44270 */
[----:B------:R-:W-:Y:S01]  /*2ea0*/  FMNMX.FTZ R80, R76, R85, !PT ;  /* 0x000000554c507209 */ /* 0x000fe20007810000 */
[----:B------:R-:W3:Y:S01]  /*2eb0*/  MUFU.TANH R88, R88 ;  /* 0x0000005800587308 */ /* 0x000ee20000002400 */
[----:B-1----:R-:W-:Y:S02]  /*2ec0*/  FSEL R85, R82, -INF , P2 ;  /* 0xff80000052557808 */ /* 0x002fe40001000000 */
[----:B------:R-:W-:-:S02]  /*2ed0*/  FMNMX.FTZ R80, R87, R80, !PT ;  /* 0x0000005057507209 */ /* 0x000fc40007810000 */
[----:B--2---:R-:W-:Y:S02]  /*2ee0*/  FSEL R90, R90, -INF , P5 ;  /* 0xff8000005a5a7808 */ /* 0x004fe40002800000 */
[----:B------:R-:W-:Y:S02]  /*2ef0*/  FMNMX.FTZ R82, R85, R80, !PT ;  /* 0x0000005055527209 */ /* 0x000fe40007810000 */
[----:B------:R-:W-:Y:S02]  /*2f00*/  MOV R80, UR18 ;  /* 0x0000001200507c02 */ /* 0x000fe40008000f00 */
[----:B0-----:R-:W-:Y:S01]  /*2f10*/  FSEL R86, R86, -INF , P3 ;  /* 0xff80000056567808 */ /* 0x001fe20001800000 */
[----:B------:R-:W0:Y:S01]  /*2f20*/  SHFL.BFLY PT, R3, R82, 0x2, 0x1f ;  /* 0x0c401f0052037f89 */ /* 0x000e2200000e0000 */
[----:B---3--:R-:W-:Y:S02]  /*2f30*/  FSEL R88, R88, -INF , P6 ;  /* 0xff80000058587808 */ /* 0x008fe40003000000 */
[----:B0-----:R-:W-:Y:S01]  /*2f40*/  FMNMX.FTZ R84, R82, R3, !PT ;  /* 0x0000000352547209 */ /* 0x001fe20007810000 */
[----:B------:R-:W-:-:S04]  /*2f50*/  FMUL.FTZ R82, R0, R43 ;  /* 0x0000002b00527220 */ /* 0x000fc80000410000 */
[----:B------:R-:W0:Y:S02]  /*2f60*/  SHFL.BFLY PT, R3, R84, 0x1, 0x1f ;  /* 0x0c201f0054037f89 */ /* 0x000e2400000e0000 */
[----:B------:R-:W1:Y:S02]  /*2f70*/  MUFU.TANH R82, R82 ;  /* 0x0000005200527308 */ /* 0x000e640000002400 */
[----:B-1----:R-:W-:Y:S02]  /*2f80*/  FSEL R82, R82, -INF , P2 ;  /* 0xff80000052527808 */ /* 0x002fe40001000000 */
[----:B0-----:R-:W-:Y:S01]  /*2f90*/  FMNMX.FTZ R3, R84, R3, !PT ;  /* 0x0000000354037209 */ /* 0x001fe20007810000 */
[----:B------:R-:W-:Y:S01]  /*2fa0*/  FMUL.FTZ R84, R0, R39 ;  /* 0x0000002700547220 */ /* 0x000fe20000410000 */
[----:B------:R-:W-:Y:S02]  /*2fb0*/  FMNMX.FTZ R39, R4, R5, !PT ;  /* 0x0000000504277209 */ /* 0x000fe40007810000 */
[C---:B------:R-:W-:Y:S01]  /*2fc0*/  FSETP.NEU.FTZ.AND P0, PT, R3.reuse, -INF , PT ;  /* 0xff8000000300780b */ /* 0x040fe20003f1d000 */
[----:B------:R-:W-:Y:S01]  /*2fd0*/  FFMA.FTZ R80, R3, R80, -8 ;  /* 0xc100000003507423 */ /* 0x000fe20000010050 */
[----:B------:R-:W-:Y:S01]  /*2fe0*/  FMNMX.FTZ R38, R6, R39, !PT ;  /* 0x0000002706267209 */ /* 0x000fe20007810000 */
[----:B------:R-:W0:Y:S03]  /*2ff0*/  MUFU.TANH R84, R84 ;  /* 0x0000005400547308 */ /* 0x000e260000002400 */
[----:B------:R-:W-:-:S02]  /*3000*/  FMNMX.FTZ R43, R7, R38, !PT ;  /* 0x00000026072b7209 */ /* 0x000fc40007810000 */
[----:B------:R-:W-:Y:S02]  /*3010*/  FSEL R80, R80, RZ, P0 ;  /* 0x000000ff50507208 */ /* 0x000fe40000000000 */
[----:B------:R-:W-:Y:S02]  /*3020*/  FMNMX.FTZ R42, R8, R43, !PT ;  /* 0x0000002b082a7209 */ /* 0x000fe40007810000 */
[----:B------:R-:W-:Y:S01]  /*3030*/  ISETP.NE.AND P0, PT, R108, RZ, PT ;  /* 0x000000ff6c00720c */ /* 0x000fe20003f05270 */
        /* <DEDUP_REMOVED lines=10> */
[----:B------:R1:W-:Y:S01]  /*30e0*/  MUFU.EX2 R39, R52 ;  /* 0x0000003400277308 */ /* 0x0003e20000000800 */
[--C-:B------:R-:W-:Y:S01]  /*30f0*/  FFMA.FTZ R42, R55, UR18, -R80.reuse ;  /* 0x00000012372a7c23 */ /* 0x100fe20008010850 */
[--C-:B------:R-:W-:Y:S01]  /*3100*/  FFMA.FTZ R53, R56, UR18, -R80.reuse ;  /* 0x0000001238357c23 */ /* 0x100fe20008010850 */
[--C-:B------:R-:W-:Y:S01]  /*3110*/  FFMA.FTZ R91, R81, UR18, -R80.reuse ;  /* 0x00000012515b7c23 */ /* 0x100fe20008010850 */
[----:B0-----:R-:W-:Y:S01]  /*3120*/  FSEL R84, R84, -INF , P4 ;  /* 0xff80000054547808 */ /* 0x001fe20002000000 */
[--C-:B------:R-:W-:Y:S01]  /*3130*/  FFMA.FTZ R75, R75, UR18, -R80.reuse ;  /* 0x000000124b4b7c23 */ /* 0x100fe20008010850 */
[--C-:B------:R-:W-:Y:S01]  /*3140*/  FFMA.FTZ R14, R14, UR18, -R80.reuse ;  /* 0x000000120e0e7c23 */ /* 0x100fe20008010850 */
[--C-:B------:R-:W-:Y:S01]  /*3150*/  FFMA.FTZ R19, R19, UR18, -R80.reuse ;  /* 0x0000001213137c23 */ /* 0x100fe20008010850 */
[----:B------:R0:W-:Y:S01]  /*3160*/  MUFU.EX2 R43, R54 ;  /* 0x00000036002b7308 */ /* 0x0001e20000000800 */
[----:B-1----:R-:W-:Y:S01]  /*3170*/  FMNMX.FTZ R52, R12, R51, !PT ;  /* 0x000000330c347209 */ /* 0x002fe20007810000 */
        /* <DEDUP_REMOVED lines=18> */
[----:B------:R-:W-:Y:S01]  /*32a0*/  FFMA.FTZ R72, R72, UR18, -R80 ;  /* 0x0000001248487c23 */ /* 0x000fe20008010850 */
[----:B------:R-:W-:Y:S01]  /*32b0*/  FMNMX.FTZ R52, R18, R55, !PT ;  /* 0x0000003712347209 */ /* 0x000fe20007810000 */
[----:B------:R-:W-:Y:S03]  /*32c0*/  MUFU.EX2 R14, R14 ;  /* 0x0000000e000e7308 */ /* 0x000fe60000000800 */
[----:B------:R-:W-:-:S04]  /*32d0*/  FMNMX.FTZ R55, R23, R52, !PT ;  /* 0x0000003417377209 */ /* 0x000fc80007810000 */
        /* <DEDUP_REMOVED lines=10> */
[----:B------:R-:W-:Y:S01]  /*3380*/  FFMA.FTZ R56, R61, UR18, -R80 ;  /* 0x000000123d387c23 */ /* 0x000fe20008010850 */
[----:B------:R-:W-:Y:S02]  /*3390*/  MUFU.EX2 R55, R83 ;  /* 0x0000005300377308 */ /* 0x000fe40000000800 */
[----:B------:R-:W-:Y:S01]  /*33a0*/  FMNMX.FTZ R60, R46, R81, !PT ;  /* 0x000000512e3c7209 */ /* 0x000fe20007810000 */
[----:B------:R-:W-:-:S03]  /*33b0*/  IMAD.U32 R81, RZ, RZ, UR18 ;  /* 0x00000012ff517e24 */ /* 0x000fc6000f8e00ff */
[----:B------:R-:W-:Y:S01]  /*33c0*/  FMNMX.FTZ R61, R31, R60, !PT ;  /* 0x0000003c1f3d7209 */ /* 0x000fe20007810000 */
[--C-:B------:R-:W-:Y:S01]  /*33d0*/  FFMA.FTZ R60, R63, UR18, -R80.reuse ;  /* 0x000000123f3c7c23 */ /* 0x100fe20008010850 */
[----:B------:R-:W-:Y:S01]  /*33e0*/  FFMA.FTZ R63, R64, UR18, -R80 ;  /* 0x00000012403f7c23 */ /* 0x000fe20008010850 */
[----:B------:R-:W1:Y:S01]  /*33f0*/  MUFU.EX2 R35, R35 ;  /* 0x0000002300237308 */ /* 0x000e620000000800 */
[----:B------:R-:W-:-:S04]  /*3400*/  FMNMX.FTZ R61, R32, R61, !PT ;  /* 0x0000003d203d7209 */ /* 0x000fc80007810000 */
[----:B0-----:R-:W-:-:S03]  /*3410*/  FMNMX.FTZ R78, R34, R61, !PT ;  /* 0x0000003d224e7209 */ /* 0x001fc60007810000 */
[----:B------:R-:W-:Y:S01]  /*3420*/  MUFU.EX2 R21, R21 ;  /* 0x0000001500157308 */ /* 0x000fe20000000800 */
[----:B------:R-:W-:-:S04]  /*3430*/  FMNMX.FTZ R78, R47, R78, !PT ;  /* 0x0000004e2f4e7209 */ /* 0x000fc80007810000 */
[----:B------:R-:W-:Y:S01]  /*3440*/  FMNMX.FTZ R61, R33, R78, !PT ;  /* 0x0000004e213d7209 */ /* 0x000fe20007810000 */
[--C-:B------:R-:W-:Y:S02]  /*3450*/  FFMA.FTZ R78, R65, UR18, -R80.reuse ;  /* 0x00000012414e7c23 */ /* 0x100fe40008010850 */
[----:B------:R-:W-:Y:S01]  /*3460*/  MUFU.EX2 R22, R22 ;  /* 0x0000001600167308 */ /* 0x000fe20000000800 */
[----:B------:R-:W-:Y:S02]  /*3470*/  FMNMX.FTZ R64, R36, R61, !PT ;  /* 0x0000003d24407209 */ /* 0x000fe40007810000 */
[----:B-1----:R-:W-:Y:S02]  /*3480*/  F2FP.SATFINITE.E4M3.F32.PACK_AB_MERGE_C R152, R35, R20, RZ ;  /* 0x000000142398723e */ /* 0x002fe400048070ff */
[----:B------:R-:W-:Y:S01]  /*3490*/  FMNMX.FTZ R65, R37, R64, !PT ;  /* 0x0000004025417209 */ /* 0x000fe20007810000 */
[----:B------:R-:W-:Y:S01]  /*34a0*/  FFMA.FTZ R64, R68, UR18, -R80 ;  /* 0x0000001244407c23 */ /* 0x000fe20008010850 */
[----:B------:R-:W-:Y:S01]  /*34b0*/  F2FP.SATFINITE.E4M3.F32.PACK_AB_MERGE_C R152, R19, R14, R152 ;  /* 0x0000000e1398723e */ /* 0x000fe20004807098 */
[----:B------:R0:W-:Y:S01]  /*34c0*/  MUFU.EX2 R61, R78 ;  /* 0x0000004e003d7308 */ /* 0x0001e20000000800 */
[----:B------:R-:W-:-:S04]  /*34d0*/  FMNMX.FTZ R65, R40, R65, !PT ;  /* 0x0000004128417209 */ /* 0x000fc80007810000 */
[----:B------:R-:W-:Y:S01]  /*34e0*/  FMNMX.FTZ R68, R50, R65, !PT ;  /* 0x0000004132447209 */ /* 0x000fe20007810000 */
[--C-:B------:R-:W-:Y:S02]  /*34f0*/  FFMA.FTZ R65, R69, UR18, -R80.reuse ;  /* 0x0000001245417c23 */ /* 0x100fe40008010850 */
[----:B------:R-:W1:Y:S01]  /*3500*/  MUFU.EX2 R24, R24 ;  /* 0x0000001800187308 */ /* 0x000e620000000800 */
[----:B------:R-:W-:Y:S01]  /*3510*/  FMNMX.FTZ R69, R41, R68, !PT ;  /* 0x0000004429457209 */ /* 0x000fe20007810000 */
[----:B0-----:R-:W-:-:S03]  /*3520*/  FFMA.FTZ R78, R73, UR18, -R80 ;  /* 0x00000012494e7c23 */ /* 0x001fc60008010850 */
[----:B------:R-:W-:-:S03]  /*3530*/  FMNMX.FTZ R68, R48, R69, !PT ;  /* 0x0000004530447209 */ /* 0x000fc60007810000 */
[----:B------:R-:W-:Y:S01]  /*3540*/  MUFU.EX2 R38, R38 ;  /* 0x0000002600267308 */ /* 0x000fe20000000800 */
[----:B------:R-:W-:-:S04]  /*3550*/  FMNMX.FTZ R69, R49, R68, !PT ;  /* 0x0000004431457209 */ /* 0x000fc80007810000 */
[----:B------:R-:W-:-:S03]  /*3560*/  FMNMX.FTZ R69, R88, R69, !PT ;  /* 0x0000004558457209 */ /* 0x000fc60007810000 */
[----:B------:R-:W-:Y:S01]  /*3570*/  MUFU.EX2 R42, R42 ;  /* 0x0000002a002a7308 */ /* 0x000fe20000000800 */
[----:B------:R-:W-:Y:S02]  /*3580*/  FMNMX.FTZ R73, R90, R69, !PT ;  /* 0x000000455a497209 */ /* 0x000fe40007810000 */
[----:B-1----:R-:W-:Y:S02]  /*3590*/  F2FP.SATFINITE.E4M3.F32.PACK_AB_MERGE_C R154, R39, R24, RZ ;  /* 0x00000018279a723e */ /* 0x002fe400048070ff */
[----:B------:R-:W-:Y:S02]  /*35a0*/  FMNMX.FTZ R73, R84, R73, !PT ;  /* 0x0000004954497209 */ /* 0x000fe40007810000 */
[----:B------:R-:W-:Y:S01]  /*35b0*/  F2FP.SATFINITE.E4M3.F32.PACK_AB_MERGE_C R154, R22, R21, R154 ;  /* 0x00000015169a723e */ /* 0x000fe2000480709a */
[----:B------:R-:W-:Y:S01]  /*35c0*/  MUFU.EX2 R69, R75 ;  /* 0x0000004b00457308 */ /* 0x000fe20000000800 */
[----:B------:R-:W-:-:S04]  /*35d0*/  FMNMX.FTZ R73, R86, R73, !PT ;  /* 0x0000004956497209 */ /* 0x000fc80007810000 */
[----:B------:R-:W-:-:S03]  /*35e0*/  FMNMX.FTZ R73, R82, R73, !PT ;  /* 0x0000004952497209 */ /* 0x000fc60007810000 */
[----:B------:R-:W0:Y:S02]  /*35f0*/  MUFU.EX2 R53, R53 ;  /* 0x0000003500357308 */ /* 0x000e240000000800 */
[----:B------:R-:W1:Y:S06]  /*3600*/  SHFL.BFLY PT, R92, R73, 0x2, 0x1f ;  /* 0x0c401f00495c7f89 */ /* 0x000e6c00000e0000 */
[----:B------:R-:W-:Y:S08]  /*3610*/  MUFU.EX2 R68, R78 ;  /* 0x0000004e00447308 */ /* 0x000ff00000000800 */
[----:B------:R-:W-:Y:S01]  /*3620*/  MUFU.EX2 R78, R89 ;  /* 0x00000059004e7308 */ /* 0x000fe20000000800 */
[----:B0-----:R-:W-:-:S04]  /*3630*/  F2FP.SATFINITE.E4M3.F32.PACK_AB_MERGE_C R136, R53, R42, RZ ;  /* 0x0000002a3588723e */ /* 0x001fc800048070ff */
[----:B------:R-:W-:-:S03]  /*3640*/  F2FP.SATFINITE.E4M3.F32.PACK_AB_MERGE_C R136, R43, R38, R136 ;  /* 0x000000262b88723e */ /* 0x000fc60004807088 */
[----:B------:R-:W-:Y:S01]  /*3650*/  MUFU.EX2 R51, R51 ;  /* 0x0000003300337308 */ /* 0x000fe20000000800 */
[----:B-1----:R-:W-:Y:S01]  /*3660*/  FMNMX.FTZ R92, R73, R92, !PT ;  /* 0x0000005c495c7209 */ /* 0x002fe20007810000 */
[--C-:B------:R-:W-:Y:S01]  /*3670*/  FFMA.FTZ R73, R74, UR18, -R80.reuse ;  /* 0x000000124a497c23 */ /* 0x100fe20008010850 */
[--C-:B------:R-:W-:Y:S01]  /*3680*/  FFMA.FTZ R74, R77, UR18, -R80.reuse ;  /* 0x000000124d4a7c23 */ /* 0x100fe20008010850 */
[--C-:B------:R-:W-:Y:S02]  /*3690*/  FFMA.FTZ R77, R85, UR18, -R80.reuse ;  /* 0x00000012554d7c23 */ /* 0x100fe40008010850 */
[----:B------:R-:W0:Y:S02]  /*36a0*/  SHFL.BFLY PT, R75, R92, 0x1, 0x1f ;  /* 0x0c201f005c4b7f89 */ /* 0x000e2400000e0000 */
[----:B------:R-:W-:Y:S08]  /*36b0*/  MUFU.EX2 R54, R91 ;  /* 0x0000005b00367308 */ /* 0x000ff00000000800 */
[----:B------:R-:W1:Y:S08]  /*36c0*/  MUFU.EX2 R79, R79 ;  /* 0x0000004f004f7308 */ /* 0x000e700000000800 */
[----:B------:R-:W-:Y:S01]  /*36d0*/  MUFU.EX2 R56, R56 ;  /* 0x0000003800387308 */ /* 0x000fe20000000800 */
[----:B0-----:R-:W-:Y:S01]  /*36e0*/  FMNMX.FTZ R120, R92, R75, !PT ;  /* 0x0000004b5c787209 */ /* 0x001fe20007810000 */
[--C-:B------:R-:W-:Y:S01]  /*36f0*/  FFMA.FTZ R75, R76, UR18, -R80.reuse ;  /* 0x000000124c4b7c23 */ /* 0x100fe20008010850 */
[----:B------:R-:W-:Y:S01]  /*3700*/  FFMA.FTZ R76, R87, UR18, -R80 ;  /* 0x00000012574c7c23 */ /* 0x000fe20008010850 */
[----:B------:R-:W-:Y:S01]  /*3710*/  IMAD.U32 R87, RZ, RZ, UR45 ;  /* 0x0000002dff577e24 */ /* 0x000fe2000f8e00ff */
[C---:B------:R-:W-:Y:S01]  /*3720*/  FSETP.NEU.FTZ.AND P2, PT, R120.reuse, -INF , PT ;  /* 0xff8000007800780b */ /* 0x040fe20003f5d000 */
[----:B------:R-:W-:-:S02]  /*3730*/  FFMA.FTZ R81, R120, R81, -8 ;  /* 0xc100000078517423 */ /* 0x000fc40000010051 */
[----:B------:R-:W-:Y:S01]  /*3740*/  MUFU.EX2 R60, R60 ;  /* 0x0000003c003c7308 */ /* 0x000fe20000000800 */
[----:B-1----:R-:W-:Y:S02]  /*3750*/  F2FP.SATFINITE.E4M3.F32.PACK_AB_MERGE_C R138, R79, R54, RZ ;  /* 0x000000364f8a723e */ /* 0x002fe400048070ff */
[----:B------:R-:W-:Y:S02]  /*3760*/  FSEL R81, R81, RZ, P2 ;  /* 0x000000ff51517208 */ /* 0x000fe40001000000 */
[----:B------:R-:W-:-:S03]  /*3770*/  PLOP3.LUT P2, PT, PT, PT, UP0, 0x80, 0x0 ;  /* 0x000000000000781c */ /* 0x000fc60003f4f008 */
[----:B------:R-:W-:Y:S01]  /*3780*/  MUFU.EX2 R63, R63 ;  /* 0x0000003f003f7308 */ /* 0x000fe20000000800 */
        /* <DEDUP_REMOVED lines=15> */
[----:B------:R-:W0:Y:S01]  /*3880*/  MUFU.EX2 R5, R5 ;  /* 0x0000000500057308 */ /* 0x000e220000000800 */
[--C-:B------:R-:W-:Y:S01]  /*3890*/  FFMA.FTZ R15, R27, UR18, -R81.reuse ;  /* 0x000000121b0f7c23 */ /* 0x100fe20008010851 */
[--C-:B------:R-:W-:Y:S01]  /*38a0*/  FFMA.FTZ R28, R29, UR18, -R81.reuse ;  /* 0x000000121d1c7c23 */ /* 0x100fe20008010851 */
[--C-:B------:R-:W-:Y:S01]  /*38b0*/  FFMA.FTZ R11, R17, UR18, -R81.reuse ;  /* 0x00000012110b7c23 */ /* 0x100fe20008010851 */
[----:B------:R-:W-:Y:S01]  /*38c0*/  FFMA.FTZ R27, R45, UR18, -R81 ;  /* 0x000000122d1b7c23 */ /* 0x000fe20008010851 */
[----:B------:R-:W-:Y:S01]  /*38d0*/  FADD.FTZ R29, R14, R19 ;  /* 0x000000130e1d7221 */ /* 0x000fe20000010000 */
[--C-:B------:R-:W-:Y:S01]  /*38e0*/  FFMA.FTZ R17, R23, UR18, -R81.reuse ;  /* 0x0000001217117c23 */ /* 0x100fe20008010851 */
[--C-:B------:R-:W-:Y:S01]  /*38f0*/  FFMA.FTZ R23, R30, UR18, -R81.reuse ;  /* 0x000000121e177c23 */ /* 0x100fe20008010851 */
[----:B------:R-:W1:Y:S01]  /*3900*/  MUFU.EX2 R80, R80 ;  /* 0x0000005000507308 */ /* 0x000e620000000800 */
[----:B------:R-:W-:Y:S01]  /*3910*/  FFMA.FTZ R30, R46, UR18, -R81 ;  /* 0x000000122e1e7c23 */ /* 0x000fe20008010851 */
[----:B------:R-:W-:Y:S01]  /*3920*/  FADD.FTZ R46, R20, R29 ;  /* 0x0000001d142e7221 */ /* 0x000fe20000010000 */
[----:B------:R-:W-:Y:S01]  /*3930*/  FFMA.FTZ R29, R32, UR18, -R81 ;  /* 0x00000012201d7c23 */ /* 0x000fe20008010851 */
[----:B------:R-:W-:-:S02]  /*3940*/  @!P1 VIADD R32, R87, 0x12440 ;  /* 0x0001244057209836 */ /* 0x000fc40000000000 */
[--C-:B------:R-:W-:Y:S01]  /*3950*/  FFMA.FTZ R16, R16, UR18, -R81.reuse ;  /* 0x0000001210107c23 */ /* 0x100fe20008010851 */
[----:B------:R-:W-:Y:S01]  /*3960*/  FADD.FTZ R46, R35, R46 ;  /* 0x0000002e232e7221 */ /* 0x000fe20000010000 */
[----:B------:R-:W-:Y:S01]  /*3970*/  FFMA.FTZ R34, R34, UR18, -R81 ;  /* 0x0000001222227c23 */ /* 0x000fe20008010851 */
[----:B------:R-:W2:Y:S01]  /*3980*/  MUFU.EX2 R83, R83 ;  /* 0x0000005300537308 */ /* 0x000ea20000000800 */
[----:B0-----:R-:W-:Y:S01]  /*3990*/  FADD.FTZ R45, R4, R5 ;  /* 0x00000005042d7221 */ /* 0x001fe20000010000 */
[----:B------:R-:W-:Y:S01]  /*39a0*/  FADD.FTZ R87, R21, R46 ;  /* 0x0000002e15577221 */ /* 0x000fe20000010000 */
[----:B------:R-:W-:Y:S01]  /*39b0*/  @!P1 PRMT R32, RZ, 0x654, R32 ;  /* 0x00000654ff209816 */ /* 0x000fe20000000020 */
[--C-:B------:R-:W-:Y:S01]  /*39c0*/  FFMA.FTZ R47, R47, UR18, -R81.reuse ;  /* 0x000000122f2f7c23 */ /* 0x100fe20008010851 */
[----:B------:R-:W-:Y:S01]  /*39d0*/  FFMA.FTZ R26, R26, UR18, -R81 ;  /* 0x000000121a1a7c23 */ /* 0x000fe20008010851 */
[----:B------:R-:W-:Y:S01]  /*39e0*/  FADD.FTZ R87, R22, R87 ;  /* 0x0000005716577221 */ /* 0x000fe20000010000 */
[----:B------:R0:W-:Y:S01]  /*39f0*/  @!P1 SYNCS.ARRIVE.TRANS64.RED.A1T0 RZ, [R32+URZ], RZ ;  /* 0x000000ff20ff99a7 */ /* 0x0001e2000810043f */
[----:B------:R-:W3:Y:S01]  /*3a00*/  MUFU.EX2 R6, R6 ;  /* 0x0000000600067308 */ /* 0x000ee20000000800 */
        /* <DEDUP_REMOVED lines=8> */
[C---:B--2---:R-:W-:Y:S01]  /*3a90*/  FADD.FTZ R45, R83.reuse, R92 ;  /* 0x0000005c532d7221 */ /* 0x044fe20000010000 */
[--C-:B------:R-:W-:Y:S01]  /*3aa0*/  FFMA.FTZ R88, R88, UR18, -R81.reuse ;  /* 0x0000001258587c23 */ /* 0x100fe20008010851 */
[--C-:B------:R-:W-:Y:S01]  /*3ab0*/  FFMA.FTZ R90, R90, UR18, -R81.reuse ;  /* 0x000000125a5a7c23 */ /* 0x100fe20008010851 */
[----:B------:R-:W-:Y:S01]  /*3ac0*/  F2FP.SATFINITE.E4M3.F32.PACK_AB_MERGE_C R80, R83, R80, RZ ;  /* 0x000000505350723e */ /* 0x000fe200048070ff */
[--C-:B------:R-:W-:Y:S01]  /*3ad0*/  FFMA.FTZ R84, R84, UR18, -R81.reuse ;  /* 0x0000001254547c23 */ /* 0x100fe20008010851 */
[----:B------:R-:W-:Y:S01]  /*3ae0*/  FFMA.FTZ R86, R86, UR18, -R81 ;  /* 0x0000001256567c23 */ /* 0x000fe20008010851 */
[----:B------:R-:W-:Y:S01]  /*3af0*/  F2FP.SATFINITE.E4M3.F32.PACK_AB_MERGE_C R138, R52, R51, R138 ;  /* 0x00000033348a723e */ /* 0x000fe2000480708a */
[----:B------:R-:W2:Y:S01]  /*3b00*/  MUFU.EX2 R10, R10 ;  /* 0x0000000a000a7308 */ /* 0x000ea20000000800 */
[----:B---3--:R-:W-:Y:S01]  /*3b10*/  FADD.FTZ R46, R6, R45 ;  /* 0x0000002d062e7221 */ /* 0x008fe20000010000 */
[----:B------:R-:W-:-:S06]  /*3b20*/  F2FP.SATFINITE.E4M3.F32.PACK_AB_MERGE_C R153, R5, R4, R80 ;  /* 0x000000040599723e */ /* 0x000fcc0004807050 */
[----:B------:R-:W3:Y:S01]  /*3b30*/  MUFU.EX2 R85, R85 ;  /* 0x0000005500557308 */ /* 0x000ee20000000800 */
[----:B-1----:R-:W-:Y:S01]  /*3b40*/  FADD.FTZ R45, R7, R46 ;  /* 0x0000002e072d7221 */ /* 0x002fe20000010000 */
[----:B------:R-:W-:-:S04]  /*3b50*/  FADD.FTZ R46, R24, R87 ;  /* 0x00000057182e7221 */ /* 0x000fc80000010000 */
[----:B------:R-:W-:Y:S01]  /*3b60*/  FADD.FTZ R87, R39, R46 ;  /* 0x0000002e27577221 */ /* 0x000fe20000010000 */
[----:B------:R-:W-:Y:S01]  /*3b70*/  FFMA.FTZ R46, R37, UR18, -R81 ;  /* 0x00000012252e7c23 */ /* 0x000fe20008010851 */
[----:B------:R-:W1:Y:S01]  /*3b80*/  MUFU.EX2 R8, R8 ;  /* 0x0000000800087308 */ /* 0x000e620000000800 */
[----:B--2---:R-:W-:Y:S01]  /*3b90*/  FADD.FTZ R92, R10, R45 ;  /* 0x0000002d0a5c7221 */ /* 0x004fe20000010000 */
[--C-:B------:R-:W-:Y:S01]  /*3ba0*/  FFMA.FTZ R45, R33, UR18, -R81.reuse ;  /* 0x00000012212d7c23 */ /* 0x100fe20008010851 */
[--C-:B------:R-:W-:Y:S01]  /*3bb0*/  FFMA.FTZ R33, R36, UR18, -R81.reuse ;  /* 0x0000001224217c23 */ /* 0x100fe20008010851 */
[----:B------:R-:W-:-:S04]  /*3bc0*/  FFMA.FTZ R81, R82, UR18, -R81 ;  /* 0x0000001252517c23 */ /* 0x000fc80008010851 */
[----:B------:R-:W2:Y:S01]  /*3bd0*/  MUFU.EX2 R9, R9 ;  /* 0x0000000900097308 */ /* 0x000ea20000000800 */
[C---:B---3--:R-:W-:Y:S01]  /*3be0*/  FADD.FTZ R89, R85.reuse, R92 ;  /* 0x0000005c55597221 */ /* 0x048fe20000010000 */
[----:B------:R-:W-:Y:S01]  /*3bf0*/  FADD.FTZ R92, R38, R87 ;  /* 0x00000057265c7221 */ /* 0x000fe20000010000 */
[----:B------:R-:W-:Y:S01]  /*3c00*/  F2FP.SATFINITE.E4M3.F32.PACK_AB_MERGE_C R85, R85, R10, RZ ;  /* 0x0000000a5555723e */ /* 0x000fe200048070ff */
[----:B------:R-:W-:Y:S02]  /*3c10*/  IMAD.MOV.U32 R38, RZ, RZ, R25 ;  /* 0x000000ffff267224 */ /* 0x000fe400078e0019 */
[----:B------:R-:W-:Y:S01]  /*3c20*/  FADD.FTZ R87, R43, R92 ;  /* 0x0000005c2b577221 */ /* 0x000fe20000010000 */
[----:B------:R-:W-:Y:S01]  /*3c30*/  F2FP.SATFINITE.E4M3.F32.PACK_AB_MERGE_C R155, R7, R6, R85 ;  /* 0x00000006079b723e */ /* 0x000fe20004807055 */
[----:B------:R-:W3:Y:S01]  /*3c40*/  MUFU.EX2 R13, R13 ;  /* 0x0000000d000d7308 */ /* 0x000ee20000000800 */
[----:B------:R-:W-:Y:S02]  /*3c50*/  IMAD.MOV.U32 R43, RZ, RZ, R25 ;  /* 0x000000ffff2b7224 */ /* 0x000fe400078e0019 */
[----:B------:R-:W-:Y:S01]  /*3c60*/  FADD.FTZ R92, R42, R87 ;  /* 0x000000572a5c7221 */ /* 0x000fe20000010000 */
[----:B------:R-:W-:-:S03]  /*3c70*/  IMAD.MOV.U32 R42, RZ, RZ, R25 ;  /* 0x000000ffff2a7224 */ /* 0x000fc600078e0019 */
[----:B------:R-:W-:Y:S01]  /*3c80*/  FADD.FTZ R92, R53, R92 ;  /* 0x0000005c355c7221 */ /* 0x000fe20000010000 */
[----:B------:R-:W-:Y:S01]  /*3c90*/  IMAD.MOV.U32 R53, RZ, RZ, R25 ;  /* 0x000000ffff357224 */ /* 0x000fe200078e0019 */
[----:B------:R-:W4:Y:S08]  /*3ca0*/  MUFU.EX2 R16, R16 ;  /* 0x0000001000107308 */ /* 0x000f300000000800 */
[----:B------:R-:W5:Y:S08]  /*3cb0*/  MUFU.EX2 R11, R11 ;  /* 0x0000000b000b7308 */ /* 0x000f700000000800 */
[----:B0-----:R1:W-:Y:S08]  /*3cc0*/  MUFU.EX2 R32, R34 ;  /* 0x0000002200207308 */ /* 0x0013f00000000800 */
[----:B------:R-:W0:Y:S01]  /*3cd0*/  MUFU.EX2 R12, R12 ;  /* 0x0000000c000c7308 */ /* 0x000e220000000800 */
[----:B-1----:R-:W-:-:S04]  /*3ce0*/  FADD.FTZ R34, R8, R89 ;  /* 0x0000005908227221 */ /* 0x002fc80000010000 */
[----:B--2---:R-:W-:-:S03]  /*3cf0*/  FADD.FTZ R34, R9, R34 ;  /* 0x0000002209227221 */ /* 0x004fc60000010000 */
[----:B------:R-:W1:Y:S08]  /*3d00*/  MUFU.EX2 R17, R17 ;  /* 0x0000001100117308 */ /* 0x000e700000000800 */
[----:B------:R3:W-:Y:S08]  /*3d10*/  MUFU.EX2 R36, R47 ;  /* 0x0000002f00247308 */ /* 0x0007f00000000800 */
[----:B------:R-:W2:Y:S01]  /*3d20*/  MUFU.EX2 R26, R26 ;  /* 0x0000001a001a7308 */ /* 0x000ea20000000800 */
[----:B---3--:R-:W-:-:S04]  /*3d30*/  FADD.FTZ R47, R13, R34 ;  /* 0x000000220d2f7221 */ /* 0x008fc80000010000 */
[C---:B----4-:R-:W-:Y:S01]  /*3d40*/  FADD.FTZ R34, R16.reuse, R47 ;  /* 0x0000002f10227221 */ /* 0x050fe20000010000 */
[----:B------:R-:W-:Y:S01]  /*3d50*/  FADD.FTZ R47, R51, R92 ;  /* 0x0000005c332f7221 */ /* 0x000fe20000010000 */
[----:B------:R-:W-:Y:S01]  /*3d60*/  F2FP.SATFINITE.E4M3.F32.PACK_AB_MERGE_C R16, R16, R13, RZ ;  /* 0x0000000d1010723e */ /* 0x000fe200048070ff */
[----:B------:R-:W3:Y:S01]  /*3d70*/  MUFU.EX2 R15, R15 ;  /* 0x0000000f000f7308 */ /* 0x000ee20000000800 */
[----:B------:R-:W-:Y:S02]  /*3d80*/  IMAD.MOV.U32 R51, RZ, RZ, R25 ;  /* 0x000000ffff337224 */ /* 0x000fe400078e0019 */
[----:B------:R-:W-:Y:S01]  /*3d90*/  FADD.FTZ R47, R52, R47 ;  /* 0x0000002f342f7221 */ /* 0x000fe20000010000 */
[----:B------:R-:W-:Y:S01]  /*3da0*/  F2FP.SATFINITE.E4M3.F32.PACK_AB_MERGE_C R137, R9, R8, R16 ;  /* 0x000000080989723e */ /* 0x000fe20004807010 */
[----:B------:R-:W-:Y:S02]  /*3db0*/  IMAD.MOV.U32 R52, RZ, RZ, R25 ;  /* 0x000000ffff347224 */ /* 0x000fe400078e0019 */
[----:B------:R-:W-:Y:S01]  /*3dc0*/  FADD.FTZ R94, R54, R47 ;  /* 0x0000002f365e7221 */ /* 0x000fe20000010000 */
[----:B------:R-:W-:Y:S01]  /*3dd0*/  MOV R47, R25 ;  /* 0x00000019002f7202 */ /* 0x000fe20000000f00 */
[----:B------:R5:W-:Y:S01]  /*3de0*/  MUFU.EX2 R37, R45 ;  /* 0x0000002d00257308 */ /* 0x000be20000000800 */
[----:B------:R-:W-:-:S02]  /*3df0*/  IMAD.MOV.U32 R54, RZ, RZ, R25 ;  /* 0x000000ffff367224 */ /* 0x000fc400078e0019 */
[----:B------:R-:W-:-:S04]  /*3e00*/  FADD.FTZ R94, R79, R94 ;  /* 0x0000005e4f5e7221 */ /* 0x000fc80000010000 */
[----:B------:R-:W-:Y:S01]  /*3e10*/  FADD.FTZ R35, R55, R94 ;  /* 0x0000005e37237221 */ /* 0x000fe20000010000 */
[----:B------:R-:W4:Y:S01]  /*3e20*/  MUFU.EX2 R18, R18 ;  /* 0x0000001200127308 */ /* 0x000f220000000800 */
[----:B-----5:R-:W-:-:S04]  /*3e30*/  FADD.FTZ R45, R11, R34 ;  /* 0x000000220b2d7221 */ /* 0x020fc80000010000 */
[----:B0-----:R-:W-:-:S03]  /*3e40*/  FADD.FTZ R92, R12, R45 ;  /* 0x0000002d0c5c7221 */ /* 0x001fc60000010000 */
[----:B------:R-:W0:Y:S01]  /*3e50*/  MUFU.EX2 R27, R27 ;  /* 0x0000001b001b7308 */ /* 0x000e220000000800 */
[----:B-1----:R-:W-:-:S04]  /*3e60*/  FADD.FTZ R45, R17, R92 ;  /* 0x0000005c112d7221 */ /* 0x002fc80000010000 */
[----:B--2---:R-:W-:Y:S01]  /*3e70*/  FADD.FTZ R20, R26, R45 ;  /* 0x0000002d1a147221 */ /* 0x004fe20000010000 */
[----:B------:R-:W-:Y:S01]  /*3e80*/  FADD.FTZ R45, R56, R35 ;  /* 0x00000023382d7221 */ /* 0x000fe20000010000 */
[----:B------:R-:W-:Y:S01]  /*3e90*/  F2FP.SATFINITE.E4M3.F32.PACK_AB_MERGE_C R26, R26, R17, RZ ;  /* 0x000000111a1a723e */ /* 0x000fe200048070ff */
[----:B------:R-:W1:Y:S01]  /*3ea0*/  MUFU.EX2 R44, R44 ;  /* 0x0000002c002c7308 */ /* 0x000e620000000800 */
[----:B---3--:R-:W-:Y:S01]  /*3eb0*/  FADD.FTZ R39, R15, R20 ;  /* 0x000000140f277221 */ /* 0x008fe20000010000 */
[----:B------:R-:W-:Y:S01]  /*3ec0*/  FADD.FTZ R24, R60, R45 ;  /* 0x0000002d3c187221 */ /* 0x000fe20000010000 */
[C---:B------:R-:W-:Y:S01]  /*3ed0*/  F2FP.SATFINITE.E4M3.F32.PACK_AB_MERGE_C R60, R63.reuse, R60, RZ ;  /* 0x0000003c3f3c723e */ /* 0x040fe200048070ff */
[----:B------:R-:W-:Y:S02]  /*3ee0*/  IMAD.MOV.U32 R45, RZ, RZ, R25 ;  /* 0x000000ffff2d7224 */ /* 0x000fe400078e0019 */
[----:B----4-:R-:W-:Y:S01]  /*3ef0*/  FADD.FTZ R20, R18, R39 ;  /* 0x0000002712147221 */ /* 0x010fe20000010000 */
[----:B------:R-:W-:Y:S01]  /*3f00*/  FADD.FTZ R24, R63, R24 ;  /* 0x000000183f187221 */ /* 0x000fe20000010000 */
[----:B------:R-:W-:Y:S01]  /*3f10*/  F2FP.SATFINITE.E4M3.F32.PACK_AB_MERGE_C R140, R56, R55, R60 ;  /* 0x00000037388c723e */ /* 0x000fe2000480703c */
[----:B------:R-:W2:Y:S01]  /*3f20*/  MUFU.EX2 R23, R23 ;  /* 0x0000001700177308 */ /* 0x000ea20000000800 */
[----:B0-----:R-:W-:Y:S01]  /*3f30*/  FADD.FTZ R39, R27, R20 ;  /* 0x000000141b277221 */ /* 0x001fe20000010000 */
[----:B------:R-:W-:Y:S01]  /*3f40*/  F2FP.SATFINITE.E4M3.F32.PACK_AB_MERGE_C R139, R12, R11, R26 ;  /* 0x0000000b0c8b723e */ /* 0x000fe2000480701a */
[----:B------:R-:W-:-:S02]  /*3f50*/  IMAD.MOV.U32 R26, RZ, RZ, R25 ;  /* 0x000000ffff1a7224 */ /* 0x000fc400078e0019 */
[----:B------:R-:W-:-:S03]  /*3f60*/  IMAD.MOV.U32 R55, RZ, RZ, R25 ;  /* 0x000000ffff377224 */ /* 0x000fc600078e0019 */
[----:B------:R-:W0:Y:S01]  /*3f70*/  MUFU.EX2 R64, R64 ;  /* 0x0000004000407308 */ /* 0x000e220000000800 */
[C---:B-1----:R-:W-:Y:S01]  /*3f80*/  FADD.FTZ R10, R44.reuse, R39 ;  /* 0x000000272c0a7221 */ /* 0x042fe20000010000 */
[----:B------:R-:W-:Y:S01]  /*3f90*/  FADD.FTZ R39, R61, R24 ;  /* 0x000000183d277221 */ /* 0x000fe20000010000 */
[----:B------:R-:W-:Y:S01]  /*3fa0*/  F2FP.SATFINITE.E4M3.F32.PACK_AB_MERGE_C R27, R44, R27, RZ ;  /* 0x0000001b2c1b723e */ /* 0x000fe200048070ff */
[--C-:B------:R-:W-:Y:S02]  /*3fb0*/  IMAD.MOV.U32 R24, RZ, RZ, R25.reuse ;  /* 0x000000ffff187224 */ /* 0x100fe400078e0019 */
[----:B------:R-:W-:Y:S01]  /*3fc0*/  IMAD.MOV.U32 R44, RZ, RZ, R25 ;  /* 0x000000ffff2c7224 */ /* 0x000fe200078e0019 */
[----:B------:R-:W-:Y:S01]  /*3fd0*/  F2FP.SATFINITE.E4M3.F32.PACK_AB_MERGE_C R141, R18, R15, R27 ;  /* 0x0000000f128d723e */ /* 0x000fe2000480701b */
[----:B------:R-:W1:Y:S01]  /*3fe0*/  MUFU.EX2 R28, R28 ;  /* 0x0000001c001c7308 */ /* 0x000e620000000800 */
[----:B--2---:R-:W-:Y:S01]  /*3ff0*/  FADD.FTZ R13, R23, R10 ;  /* 0x0000000a170d7221 */ /* 0x004fe20000010000 */
[----:B------:R-:W-:-:S06]  /*4000*/  MOV R27, R25 ;  /* 0x00000019001b7202 */ /* 0x000fcc0000000f00 */
[----:B------:R-:W2:Y:S01]  /*4010*/  MUFU.EX2 R65, R65 ;  /* 0x0000004100417308 */ /* 0x000ea20000000800 */
[----:B0-----:R-:W-:Y:S01]  /*4020*/  FADD.FTZ R10, R64, R39 ;  /* 0x00000027400a7221 */ /* 0x001fe20000010000 */
[----:B------:R-:W-:-:S06]  /*4030*/  IMAD.MOV.U32 R39, RZ, RZ, R25 ;  /* 0x000000ffff277224 */ /* 0x000fcc00078e0019 */
[----:B------:R-:W0:Y:S01]  /*4040*/  MUFU.EX2 R30, R30 ;  /* 0x0000001e001e7308 */ /* 0x000e220000000800 */
[----:B-1----:R-:W-:-:S07]  /*4050*/  FADD.FTZ R13, R28, R13 ;  /* 0x0000000d1c0d7221 */ /* 0x002fce0000010000 */
[----:B------:R-:W1:Y:S01]  /*4060*/  MUFU.EX2 R31, R31 ;  /* 0x0000001f001f7308 */ /* 0x000e620000000800 */
[----:B--2---:R-:W-:Y:S01]  /*4070*/  FADD.FTZ R17, R65, R10 ;  /* 0x0000000a41117221 */ /* 0x004fe20000010000 */
[----:B------:R-:W-:-:S03]  /*4080*/  F2FP.SATFINITE.E4M3.F32.PACK_AB_MERGE_C R65, R68, R65, RZ ;  /* 0x000000414441723e */ /* 0x000fc600048070ff */
[----:B------:R-:W-:Y:S01]  /*4090*/  FADD.FTZ R68, R68, R17 ;  /* 0x0000001144447221 */ /* 0x000fe20000010000 */
[----:B------:R-:W-:Y:S02]  /*40a0*/  F2FP.SATFINITE.E4M3.F32.PACK_AB_MERGE_C R142, R64, R61, R65 ;  /* 0x0000003d408e723e */ /* 0x000fe40004807041 */
[----:B------:R-:W2:Y:S01]  /*40b0*/  MUFU.EX2 R29, R29 ;  /* 0x0000001d001d7308 */ /* 0x000ea20000000800 */
[----:B0-----:R-:W-:Y:S01]  /*40c0*/  FADD.FTZ R10, R30, R13 ;  /* 0x0000000d1e0a7221 */ /* 0x001fe20000010000 */
[----:B------:R-:W-:-:S06]  /*40d0*/  FADD.FTZ R13, R69, R68 ;  /* 0x00000044450d7221 */ /* 0x000fcc0000010000 */
[----:B------:R-:W0:Y:S01]  /*40e0*/  MUFU.EX2 R57, R57 ;  /* 0x0000003900397308 */ /* 0x000e220000000800 */
[C---:B-1----:R-:W-:Y:S01]  /*40f0*/  FADD.FTZ R10, R31.reuse, R10 ;  /* 0x0000000a1f0a7221 */ /* 0x042fe20000010000 */
[----:B------:R-:W-:Y:S01]  /*4100*/  F2FP.SATFINITE.E4M3.F32.PACK_AB_MERGE_C R30, R31, R30, RZ ;  /* 0x0000001e1f1e723e */ /* 0x000fe200048070ff */
[----:B------:R-:W-:-:S03]  /*4110*/  IMAD.MOV.U32 R31, RZ, RZ, R25 ;  /* 0x000000ffff1f7224 */ /* 0x000fc600078e0019 */
[----:B------:R-:W-:Y:S01]  /*4120*/  F2FP.SATFINITE.E4M3.F32.PACK_AB_MERGE_C R143, R28, R23, R30 ;  /* 0x000000171c8f723e */ /* 0x000fe2000480701e */
[----:B------:R-:W-:Y:S01]  /*4130*/  IMAD.MOV.U32 R28, RZ, RZ, R25 ;  /* 0x000000ffff1c7224 */ /* 0x000fe200078e0019 */
[----:B------:R-:W1:Y:S01]  /*4140*/  MUFU.EX2 R58, R58 ;  /* 0x0000003a003a7308 */ /* 0x000e620000000800 */
[----:B--2---:R-:W-:Y:S01]  /*4150*/  FADD.FTZ R17, R29, R10 ;  /* 0x0000000a1d117221 */ /* 0x004fe20000010000 */
[----:B------:R-:W-:Y:S01]  /*4160*/  FADD.FTZ R10, R78, R13 ;  /* 0x0000000d4e0a7221 */ /* 0x000fe20000010000 */
[----:B------:R-:W-:Y:S02]  /*4170*/  MOV R30, R25 ;  /* 0x00000019001e7202 */ /* 0x000fe40000000f00 */
[----:B------:R-:W-:-:S03]  /*4180*/  FADD.FTZ R17, R32, R17 ;  /* 0x0000001120117221 */ /* 0x000fc60000010000 */
[----:B------:R-:W2:Y:S01]  /*4190*/  MUFU.EX2 R59, R59 ;  /* 0x0000003b003b7308 */ /* 0x000ea20000000800 */
[----:B0-----:R-:W-:Y:S01]  /*41a0*/  FADD.FTZ R13, R57, R10 ;  /* 0x0000000a390d7221 */ /* 0x001fe20000010000 */
[----:B------:R-:W-:Y:S01]  /*41b0*/  FADD.FTZ R10, R36, R17 ;  /* 0x00000011240a7221 */ /* 0x000fe20000010000 */
[----:B------:R-:W-:-:S03]  /*41c0*/  F2FP.SATFINITE.E4M3.F32.PACK_AB_MERGE_C R36, R37, R36, RZ ;  /* 0x000000242524723e */ /* 0x000fc600048070ff */
[----:B------:R-:W-:Y:S01]  /*41d0*/  FADD.FTZ R10, R37, R10 ;  /* 0x0000000a250a7221 */ /* 0x000fe20000010000 */
[----:B------:R-:W-:Y:S01]  /*41e0*/  F2FP.SATFINITE.E4M3.F32.PACK_AB_MERGE_C R145, R32, R29, R36 ;  /* 0x0000001d2091723e */ /* 0x000fe20004807024 */
[----:B------:R-:W0:Y:S01]  /*41f0*/  MUFU.EX2 R33, R33 ;  /* 0x0000002100217308 */ /* 0x000e220000000800 */
[C---:B-1----:R-:W-:Y:S01]  /*4200*/  F2FP.SATFINITE.E4M3.F32.PACK_AB_MERGE_C R57, R58.reuse, R57, RZ ;  /* 0x000000393a39723e */ /* 0x042fe200048070ff */
[----:B------:R-:W-:Y:S01]  /*4210*/  FADD.FTZ R58, R58, R13 ;  /* 0x0000000d3a3a7221 */ /* 0x000fe20000010000 */
[--C-:B------:R-:W-:Y:S01]  /*4220*/  IMAD.MOV.U32 R29, RZ, RZ, R25.reuse ;  /* 0x000000ffff1d7224 */ /* 0x100fe200078e0019 */
[----:B------:R-:W-:Y:S01]  /*4230*/  MOV R37, R25 ;  /* 0x0000001900257202 */ /* 0x000fe20000000f00 */
[----:B------:R-:W-:Y:S01]  /*4240*/  IMAD.MOV.U32 R32, RZ, RZ, R25 ;  /* 0x000000ffff207224 */ /* 0x000fe200078e0019 */
[----:B------:R-:W-:Y:S01]  /*4250*/  F2FP.SATFINITE.E4M3.F32.PACK_AB_MERGE_C R144, R78, R69, R57 ;  /* 0x000000454e90723e */ /* 0x000fe20004807039 */
[----:B------:R-:W-:Y:S01]  /*4260*/  IMAD.MOV.U32 R36, RZ, RZ, R25 ;  /* 0x000000ffff247224 */ /* 0x000fe200078e0019 */
[----:B------:R-:W1:Y:S01]  /*4270*/  MUFU.EX2 R62, R62 ;  /* 0x0000003e003e7308 */ /* 0x000e620000000800 */
[----:B--2---:R-:W-:-:S07]  /*4280*/  FADD.FTZ R13, R59, R58 ;  /* 0x0000003a3b0d7221 */ /* 0x004fce0000010000 */
[----:B------:R-:W-:Y:S01]  /*4290*/  MUFU.EX2 R66, R66 ;  /* 0x0000004200427308 */ /* 0x000fe20000000800 */
[----:B0-----:R-:W-:-:S07]  /*42a0*/  FADD.FTZ R17, R33, R10 ;  /* 0x0000000a21117221 */ /* 0x001fce0000010000 */
[----:B------:R-:W0:Y:S01]  /*42b0*/  MUFU.EX2 R67, R67 ;  /* 0x0000004300437308 */ /* 0x000e220000000800 */
[----:B-1----:R-:W-:-:S07]  /*42c0*/  FADD.FTZ R19, R62, R13 ;  /* 0x0000000d3e137221 */ /* 0x002fce0000010000 */
[----:B------:R1:W2:Y:S08]  /*42d0*/  MUFU.EX2 R34, R46 ;  /* 0x0000002e00227308 */ /* 0x0002b00000000800 */
[----:B------:R-:W3:Y:S01]  /*42e0*/  MUFU.EX2 R40, R40 ;  /* 0x0000002800287308 */ /* 0x000ee20000000800 */
[----:B0-----:R-:W-:Y:S01]  /*42f0*/  F2FP.SATFINITE.E4M3.F32.PACK_AB_MERGE_C R10, R67, R66, RZ ;  /* 0x00000042430a723e */ /* 0x001fe200048070ff */
[----:B------:R-:W-:Y:S01]  /*4300*/  FADD.FTZ R66, R66, R19 ;  /* 0x0000001342427221 */ /* 0x000fe20000010000 */
[----:B-1----:R-:W-:-:S02]  /*4310*/  IMAD.MOV.U32 R46, RZ, RZ, R25 ;  /* 0x000000ffff2e7224 */ /* 0x002fc400078e0019 */
[----:B------:R-:W-:Y:S01]  /*4320*/  F2FP.SATFINITE.E4M3.F32.PACK_AB_MERGE_C R146, R62, R59, R10 ;  /* 0x0000003b3e92723e */ /* 0x000fe2000480700a */
[----:B------:R-:W-:Y:S02]  /*4330*/  FADD.FTZ R67, R67, R66 ;  /* 0x0000004243437221 */ /* 0x000fe40000010000 */
[----:B------:R0:W1:Y:S01]  /*4340*/  MUFU.EX2 R35, R50 ;  /* 0x0000003200237308 */ /* 0x0000620000000800 */
[----:B--2---:R-:W-:-:S07]  /*4350*/  FADD.FTZ R17, R34, R17 ;  /* 0x0000001122117221 */ /* 0x004fce0000010000 */
[----:B------:R-:W-:Y:S01]  /*4360*/  MUFU.EX2 R72, R72 ;  /* 0x0000004800487308 */ /* 0x000fe20000000800 */
[----:B---3--:R-:W-:Y:S01]  /*4370*/  FADD.FTZ R10, R40, R17 ;  /* 0x00000011280a7221 */ /* 0x008fe20000010000 */
[----:B0-----:R-:W-:-:S06]  /*4380*/  MOV R50, R25 ;  /* 0x0000001900327202 */ /* 0x001fcc0000000f00 */
[----:B------:R-:W0:Y:S01]  /*4390*/  MUFU.EX2 R73, R73 ;  /* 0x0000004900497308 */ /* 0x000e220000000800 */
[C---:B-1----:R-:W-:Y:S01]  /*43a0*/  FADD.FTZ R10, R35.reuse, R10 ;  /* 0x0000000a230a7221 */ /* 0x042fe20000010000 */
[----:B------:R-:W-:Y:S01]  /*43b0*/  F2FP.SATFINITE.E4M3.F32.PACK_AB_MERGE_C R40, R35, R40, RZ ;  /* 0x000000282328723e */ /* 0x000fe200048070ff */
[----:B------:R-:W-:-:S03]  /*43c0*/  IMAD.MOV.U32 R35, RZ, RZ, R25 ;  /* 0x000000ffff237224 */ /* 0x000fc600078e0019 */
[----:B------:R-:W-:Y:S01]  /*43d0*/  F2FP.SATFINITE.E4M3.F32.PACK_AB_MERGE_C R147, R34, R33, R40 ;  /* 0x000000212293723e */ /* 0x000fe20004807028 */
[--C-:B------:R-:W-:Y:S01]  /*43e0*/  IMAD.MOV.U32 R33, RZ, RZ, R25.reuse ;  /* 0x000000ffff217224 */ /* 0x100fe200078e0019 */
[----:B------:R-:W1:Y:S01]  /*43f0*/  MUFU.EX2 R70, R70 ;  /* 0x0000004600467308 */ /* 0x000e620000000800 */
[----:B------:R-:W-:Y:S01]  /*4400*/  IMAD.MOV.U32 R34, RZ, RZ, R25 ;  /* 0x000000ffff227224 */ /* 0x000fe200078e0019 */
[----:B------:R-:W-:-:S06]  /*4410*/  MOV R40, R25 ;  /* 0x0000001900287202 */ /* 0x000fcc0000000f00 */
        /* <DEDUP_REMOVED lines=11> */
[----:B-1----:R-:W-:Y:S01]  /*44d0*/  FADD.FTZ R4, R48, R5 ;  /* 0x0000000530047221 */ /* 0x002fe20000010000 */
[----:B------:R-:W-:-:S06]  /*44e0*/  FADD.FTZ R73, R73, R72 ;  /* 0x0000004849497221 */ /* 0x000fcc0000010000 */
[----:B------:R-:W-:Y:S01]  /*44f0*/  MUFU.EX2 R76, R76 ;  /* 0x0000004c004c7308 */ /* 0x000fe20000000800 */
[----:B--2---:R-:W-:-:S07]  /*4500*/  FADD.FTZ R5, R49, R4 ;  /* 0x0000000431057221 */ /* 0x004fce0000010000 */
[----:B------:R-:W1:Y:S01]  /*4510*/  MUFU.EX2 R77, R77 ;  /* 0x0000004d004d7308 */ /* 0x000e620000000800 */
[C---:B0-----:R-:W-:Y:S01]  /*4520*/  FADD.FTZ R5, R88.reuse, R5 ;  /* 0x0000000558057221 */ /* 0x041fe20000010000 */
[----:B------:R-:W-:-:S04]  /*4530*/  F2FP.SATFINITE.E4M3.F32.PACK_AB_MERGE_C R49, R88, R49, RZ ;  /* 0x000000315831723e */ /* 0x000fc800048070ff */
[----:B------:R-:W-:Y:S01]  /*4540*/  F2FP.SATFINITE.E4M3.F32.PACK_AB_MERGE_C R149, R48, R41, R49 ;  /* 0x000000293095723e */ /* 0x000fe20004807031 */
[--C-:B------:R-:W-:Y:S01]  /*4550*/  IMAD.MOV.U32 R41, RZ, RZ, R25.reuse ;  /* 0x000000ffff297224 */ /* 0x100fe200078e0019 */
[----:B------:R-:W0:Y:S01]  /*4560*/  MUFU.EX2 R74, R74 ;  /* 0x0000004a004a7308 */ /* 0x000e220000000800 */
[--C-:B------:R-:W-:Y:S02]  /*4570*/  IMAD.MOV.U32 R49, RZ, RZ, R25.reuse ;  /* 0x000000ffff317224 */ /* 0x100fe400078e0019 */
[----:B------:R-:W-:-:S05]  /*4580*/  IMAD.MOV.U32 R48, RZ, RZ, R25 ;  /* 0x000000ffff307224 */ /* 0x000fca00078e0019 */
        /* <DEDUP_REMOVED lines=8> */
[----:B------:R-:W-:-:S04]  /*4610*/  FADD.FTZ R75, R75, R4 ;  /* 0x000000044b4b7221 */ /* 0x000fc80000010000 */
[----:B------:R-:W-:Y:S02]  /*4620*/  FADD.FTZ R76, R76, R75 ;  /* 0x0000004b4c4c7221 */ /* 0x000fe40000010000 */
[----:B------:R-:W1:Y:S01]  /*4630*/  MUFU.EX2 R81, R81 ;  /* 0x0000005100517308 */ /* 0x000e620000000800 */
[----:B0-----:R-:W-:Y:S01]  /*4640*/  FADD.FTZ R5, R13, R6 ;  /* 0x000000060d057221 */ /* 0x001fe20000010000 */
[----:B------:R-:W-:-:S03]  /*4650*/  FADD.FTZ R7, R77, R76 ;  /* 0x0000004c4d077221 */ /* 0x000fc60000010000 */
[----:B--2---:R-:W-:Y:S01]  /*4660*/  FADD.FTZ R6, R86, R5 ;  /* 0x0000000556067221 */ /* 0x004fe20000010000 */
[----:B-1----:R-:W-:-:S03]  /*4670*/  F2FP.SATFINITE.E4M3.F32.PACK_AB_MERGE_C R4, R81, R86, RZ ;  /* 0x000000565104723e */ /* 0x002fc600048070ff */
[----:B------:R-:W-:Y:S01]  /*4680*/  FADD.FTZ R6, R81, R6 ;  /* 0x0000000651067221 */ /* 0x000fe20000010000 */
[----:B------:R-:W-:Y:S01]  /*4690*/  F2FP.SATFINITE.E4M3.F32.PACK_AB_MERGE_C R151, R13, R90, R4 ;  /* 0x0000005a0d97723e */ /* 0x000fe20004807004 */
[----:B------:R-:W-:Y:S06]  /*46a0*/  @!P2 BRA `(.L_x_11172) ;  /* 0x0000002c0068a947 */ /* 0x000fec0003800000 */
        /* <DEDUP_REMOVED lines=18> */
[----:B------:R-:W-:Y:S01]  /*47d0*/  UMOV UR5, URZ ;  /* 0x0000003f00057c82 */ /* 0x000fe20008000000 */
[----:B------:R-:W-:Y:S01]  /*47e0*/  UMOV UR6, URZ ;  /* 0x0000003f00067c82 */ /* 0x000fe20008000000 */
[----:B------:R-:W-:-:S05]  /*47f0*/  ULDC UR18, c[0x0][0x988] ;  /* 0x0002620000127ab9 */ /* 0x000fca0000000800 */
.L_x_11182:
[----:B------:R-:W-:-:S04]  /*4800*/  UISETP.NE.AND UP0, UPT, UR6, 0x1, UPT ;  /* 0x000000010600788c */ /* 0x000fc8000bf05270 */
[----:B------:R-:W-:-:S04]  /*4810*/  USEL UR4, URZ, 0x1, UP0 ;  /* 0x000000013f047887 */ /* 0x000fc80008000000 */
[----:B------:R-:W-:Y:S01]  /*4820*/  ULOP3.LUT UR4, UR5, UR4, URZ, 0x3c, !UPT ;  /* 0x0000000405047292 */ /* 0x000fe2000f8e3c3f */
[----:B------:R-:W-:Y:S11]  /*4830*/  @!P0 BRA `(.L_x_11173) ;  /* 0x0000000000048947 */ /* 0x000ff60003800000 */
[----:B------:R-:W-:Y:S01]  /*4840*/  BPT.TRAP 0x1 ;  /* 0x000000040000795c */ /* 0x000fe20000300000 */
.L_x_11173:
        /* <DEDUP_REMOVED lines=10> */
.L_x_11174:
[----:B-1----:R-:W-:Y:S05]  /*48f0*/  @P2 BRA `(.L_x_11175) ;  /* 0x0000000000082947 */ /* 0x002fea0003800000 */
[----:B------:R-:W1:Y:S02]  /*4900*/  SYNCS.PHASECHK.TRANS64.TRYWAIT P2, [UR19+0x12430], R3 ;  /* 0x01243003ff0075a7 */ /* 0x000e640008040153 */
[----:B-1----:R-:W-:Y:S05]  /*4910*/  @!P2 BRA `(.L_x_11176) ;  /* 0x0000007c0048a947 */ /* 0x002fea0003800000 */
.L_x_11175:
[----:B------:R-:W-:Y:S01]  /*4920*/  R2UR UR20, R2 ;  /* 0x00000000021472ca */ /* 0x000fe200000e0000 */
[----:B------:R-:W-:Y:S01]  /*4930*/  WARPGROUP.ARRIVE ;  /* 0x00000000000079c5 */ /* 0x000fe20000000000 */
[----:B------:R-:W-:Y:S01]  /*4940*/  UMOV UR39, 0x80000020 ;  /* 0x8000002000277882 */ /* 0x000fe20000000000 */
[----:B------:R-:W-:Y:S01]  /*4950*/  UMOV UR12, UR36 ;  /* 0x00000024000c7c82 */ /* 0x000fe20008000000 */
[----:B------:R-:W-:Y:S01]  /*4960*/  UMOV UR13, UR37 ;  /* 0x00000025000d7c82 */ /* 0x000fe20008000000 */
[----:B------:R-:W-:-:S08]  /*4970*/  UMOV UR15, 0x80000020 ;  /* 0x80000020000f7882 */ /* 0x000fd00000000000 */
[----:B------:R-:W-:-:S04]  /*4980*/  UIMAD UR20, UR20, 0x280, UR16 ;  /* 0x00000280141478a4 */ /* 0x000fc8000f8e0210 */
[----:B------:R-:W-:Y:S02]  /*4990*/  UIADD3 UR10, UR20, 0x80, URZ ;  /* 0x00000080140a7890 */ /* 0x000fe4000fffe03f */
[----:B------:R-:W-:Y:S02]  /*49a0*/  UIADD3 UR14, UR20, 0x100, URZ ;  /* 0x00000100140e7890 */ /* 0x000fe4000fffe03f */
[----:B------:R-:W-:Y:S01]  /*49b0*/  UMOV UR38, UR20 ;  /* 0x0000001400267c82 */ /* 0x000fe20008000000 */
[----:B------:R-:W-:Y:S01]  /*49c0*/  UIADD3 UR11, UR20, 0x180, URZ ;  /* 0x00000180140b7890 */ /* 0x000fe2000fffe03f */
[----:B------:R-:W-:Y:S01]  /*49d0*/  QGMMA.64x32x32.F32.E4M3.E4M3 R120, gdesc[UR36], RZ, !UPT, gsb0 ;  /* 0x00600000247879f3 */ /* 0x000fe2000c0008ff */
[----:B------:R-:W-:Y:S01]  /*49e0*/  UMOV UR38, UR10 ;  /* 0x0000000a00267c82 */ /* 0x000fe20008000000 */
[----:B------:R-:W-:Y:S01]  /*49f0*/  UMOV UR39, 0x80000020 ;  /* 0x8000002000277882 */ /* 0x000fe20000000000 */
[----:B------:R-:W-:Y:S02]  /*4a00*/  UIADD3 UR10, UR20, 0x200, URZ ;  /* 0x00000200140a7890 */ /* 0x000fe4000fffe03f */
[----:B------:R-:W-:-:S02]  /*4a10*/  UIADD3 UR21, UR20, 0x102, URZ ;  /* 0x0000010214157890 */ /* 0x000fc4000fffe03f */
[----:B------:R-:W-:Y:S01]  /*4a20*/  UIADD3 UR22, UR20, 0x182, URZ ;  /* 0x0000018214167890 */ /* 0x000fe2000fffe03f */
        /* <DEDUP_REMOVED lines=16> */
[----:B------:R-:W-:Y:S01]  /*4b30*/  UMOV UR38, UR10 ;  /* 0x0000000a00267c82 */ /* 0x000fe20008000000 */
[----:B------:R-:W-:Y:S01]  /*4b40*/  UMOV UR39, 0x80000020 ;  /* 0x8000002000277882 */ /* 0x000fe20000000000 */
[----:B------:R-:W-:Y:S02]  /*4b50*/  UIADD3 UR10, UR20, 0x2, URZ ;  /* 0x00000002140a7890 */ /* 0x000fe4000fffe03f */
[----:B------:R-:W-:Y:S01]  /*4b60*/  UIADD3 UR20, UR20, 0x202, URZ ;  /* 0x0000020214147890 */ /* 0x000fe2000fffe03f */
        /* <DEDUP_REMOVED lines=26> */
[----:B------:R-:W-:Y:S05]  /*4d10*/  @!P0 BRA `(.L_x_11177) ;  /* 0x0000000000048947 */ /* 0x000fea0003800000 */
[----:B------:R-:W-:Y:S01]  /*4d20*/  BPT.TRAP 0x1 ;  /* 0x000000040000795c */ /* 0x000fe20000300000 */
.L_x_11177:
[----:B------:R-:W-:Y:S01]  /*4d30*/  ULEA UR12, UR6, UR45, 0x3 ;  /* 0x0000002d060c7291 */ /* 0x000fe2000f8e183f */
[----:B01----:R-:W-:-:S05]  /*4d40*/  IMAD.U32 R3, RZ, RZ, UR5 ;  /* 0x00000005ff037e24 */ /* 0x003fca000f8e00ff */
[----:B------:R-:W-:-:S04]  /*4d50*/  SHF.L.U32 R3, R3, 0x1f, RZ ;  /* 0x0000001f03037819 */ /* 0x000fc800000006ff */
[----:B------:R0:W1:Y:S01]  /*4d60*/  SYNCS.PHASECHK.TRANS64.TRYWAIT P2, [UR12+0x12450], R3 ;  /* 0x01245003ff0075a7 */ /* 0x000062000804014c */
[----:B------:R-:W-:Y:S05]  /*4d70*/  @!P0 BRA `(.L_x_11178) ;  /* 0x0000000000048947 */ /* 0x000fea0003800000 */
[----:B------:R-:W-:Y:S01]  /*4d80*/  BPT.TRAP 0x1 ;  /* 0x000000040000795c */ /* 0x000fe20000300000 */
.L_x_11178:
        /* <DEDUP_REMOVED lines=61> */
[C---:B------:R-:W-:Y:S01]  /*5160*/  FMUL.FTZ R73, R0.reuse, R73 ;  /* 0x0000004900497220 */ /* 0x040fe20000410000 */
[----:B------:R-:W3:Y:S01]  /*5170*/  MUFU.TANH R15, R15 ;  /* 0x0000000f000f7308 */ /* 0x000ee20000002400 */
[----:B----4-:R-:W-:Y:S01]  /*5180*/  FMNMX.FTZ R121, R13, R120, !PT ;  /* 0x000000780d797209 */ /* 0x010fe20007810000 */
[C---:B------:R-:W-:Y:S01]  /*5190*/  FMUL.FTZ R74, R0.reuse, R74 ;  /* 0x0000004a004a7220 */ /* 0x040fe20000410000 */
[C---:B------:R-:W-:Y:S01]  /*51a0*/  FMUL.FTZ R75, R0.reuse, R75 ;  /* 0x0000004b004b7220 */ /* 0x040fe20000410000 */
[C---:B------:R-:W-:Y:S01]  /*51b0*/  FMUL.FTZ R76, R0.reuse, R76 ;  /* 0x0000004c004c7220 */ /* 0x040fe20000410000 */
[C---:B------:R-:W-:Y:S01]  /*51c0*/  FMUL.FTZ R77, R0.reuse, R77 ;  /* 0x0000004d004d7220 */ /* 0x040fe20000410000 */
[C---:B------:R-:W-:Y:S01]  /*51d0*/  FMUL.FTZ R78, R0.reuse, R78 ;  /* 0x0000004e004e7220 */ /* 0x040fe20000410000 */
[----:B------:R-:W-:Y:S01]  /*51e0*/  FMUL.FTZ R79, R0, R79 ;  /* 0x0000004f004f7220 */ /* 0x000fe20000410000 */
[----:B------:R-:W4:Y:S01]  /*51f0*/  MUFU.TANH R16, R16 ;  /* 0x0000001000107308 */ /* 0x000f220000002400 */
        /* <DEDUP_REMOVED lines=166> */
[----:B----4-:R-:W-:Y:S02]  /*5c60*/  FMNMX.FTZ R121, R69, R120, !PT ;  /* 0x0000007845797209 */ /* 0x010fe40007810000 */
[----:B--2---:R-:W-:Y:S01]  /*5c70*/  FMNMX.FTZ R122, R70, R123, !PT ;  /* 0x0000007b467a7209 */ /* 0x004fe20007810000 */
[----:B-1----:R-:W-:Y:S06]  /*5c80*/  @P2 BRA `(.L_x_11179) ;  /* 0x0000000000082947 */ /* 0x002fec0003800000 */
[----:B------:R-:W1:Y:S02]  /*5c90*/  SYNCS.PHASECHK.TRANS64.TRYWAIT P2, [UR12+0x12450], R3 ;  /* 0x01245003ff0075a7 */ /* 0x000e64000804014c */
[----:B-1----:R-:W-:Y:S05]  /*5ca0*/  @!P2 BRA `(.L_x_11180) ;  /* 0x00000068007ca947 */ /* 0x002fea0003800000 */
.L_x_11179:
[----:B------:R-:W-:Y:S01]  /*5cb0*/  UIADD3 UR5, UR45, 0x200, URZ ;  /* 0x000002002d057890 */ /* 0x000fe2000fffe03f */
[----:B------:R-:W-:Y:S01]  /*5cc0*/  WARPGROUP.ARRIVE ;  /* 0x00000000000079c5 */ /* 0x000fe20000000000 */
[----:B------:R-:W-:Y:S01]  /*5cd0*/  UMOV UR11, 0xc0000010 ;  /* 0xc0000010000b7882 */ /* 0x000fe20000000000 */
[----:B---3--:R-:W-:Y:S01]  /*5ce0*/  FMNMX.FTZ R122, R71, R122, !PT ;  /* 0x0000007a477a7209 */ /* 0x008fe20007810000 */
[----:B------:R-:W-:Y:S01]  /*5cf0*/  USHF.R.U32.HI UR5, URZ, 0x4, UR5 ;  /* 0x000000043f057899 */ /* 0x000fe20008011605 */
[----:B-1----:R-:W1:Y:S01]  /*5d00*/  SHFL.BFLY PT, R120, R121, 0x2, 0x1f ;  /* 0x0c401f0079787f89 */ /* 0x002e6200000e0000 */
[----:B------:R-:W-:Y:S02]  /*5d10*/  MOV R126, UR18 ;  /* 0x00000012007e7c02 */ /* 0x000fe40008000f00 */
[----:B------:R-:W-:Y:S01]  /*5d20*/  ULOP3.LUT UR5, UR5, 0x3fff, URZ, 0xc0, !UPT ;  /* 0x00003fff05057892 */ /* 0x000fe2000f8ec03f */
[----:B0-----:R-:W0:Y:S03]  /*5d30*/  SHFL.BFLY PT, R3, R122, 0x2, 0x1f ;  /* 0x0c401f007a037f89 */ /* 0x001e2600000e0000 */
[----:B------:R-:W-:-:S04]  /*5d40*/  ULOP3.LUT UR5, UR5, 0x10000, URZ, 0xfc, !UPT ;  /* 0x0001000005057892 */ /* 0x000fc8000f8efc3f */
[----:B------:R-:W-:-:S07]  /*5d50*/  UIMAD UR6, UR6, 0x280, UR5 ;  /* 0x00000280060678a4 */ /* 0x000fce000f8e0205 */
[----:B------:R-:W-:Y:S02]  /*5d60*/  UMOV UR10, UR6 ;  /* 0x00000006000a7c82 */ /* 0x000fe40008000000 */
[----:B------:R-:W-:Y:S01]  /*5d70*/  QGMMA.64x64x32.F32.E4M3.E4M3 R24, R152, gdesc[UR8], R24, gsb0 ;  /* 0x00e0000898187df3 */ /* 0x000fe20008000818 */
[----:B------:R-:W-:Y:S01]  /*5d80*/  UIADD3 UR10, UR6, 0x80, URZ ;  /* 0x00000080060a7890 */ /* 0x000fe2000fffe03f */
[----:B------:R-:W-:Y:S01]  /*5d90*/  UMOV UR11, 0xc0000010 ;  /* 0xc0000010000b7882 */ /* 0x000fe20000000000 */
[----:B-1----:R-:W-:Y:S02]  /*5da0*/  FMNMX.FTZ R123, R121, R120, !PT ;  /* 0x00000078797b7209 */ /* 0x002fe40007810000 */
[----:B0-----:R-:W-:-:S03]  /*5db0*/  FMNMX.FTZ R124, R122, R3, !PT ;  /* 0x000000037a7c7209 */ /* 0x001fc60007810000 */
        /* <DEDUP_REMOVED lines=45> */
[--C-:B------:R-:W-:Y:S01]  /*6090*/  FFMA.FTZ R64, R64, UR18, -R121.reuse ;  /* 0x0000001240407c23 */ /* 0x100fe20008010879 */
[----:B------:R-:W-:-:S01]  /*60a0*/  FFMA.FTZ R65, R65, UR18, -R121 ;  /* 0x0000001241417c23 */ /* 0x000fc20008010879 */
[--C-:B------:R-:W-:Y:S01]  /*60b0*/  FFMA.FTZ R68, R68, UR18, -R121.reuse ;  /* 0x0000001244447c23 */ /* 0x100fe20008010879 */
[----:B------:R-:W-:-:S01]  /*60c0*/  FFMA.FTZ R69, R69, UR18, -R121 ;  /* 0x0000001245457c23 */ /* 0x000fc20008010879 */
[C---:B------:R-:W-:Y:S01]  /*60d0*/  FADD.FTZ R5, -R120.reuse, R5 ;  /* 0x0000000578057221 */ /* 0x040fe20000010100 */
[----:B------:R-:W-:Y:S01]  /*60e0*/  QGMMA.64x64x32.F32.E4M3.E4M3 R24, R136, gdesc[UR8], R24, gsb0 ;  /* 0x00e0000888187df3 */ /* 0x000fe20008000818 */
[----:B------:R-:W-:Y:S01]  /*60f0*/  UIADD3 UR10, UR6, 0x100, URZ ;  /* 0x00000100060a7890 */ /* 0x000fe2000fffe03f */
[----:B------:R-:W-:Y:S01]  /*6100*/  FFMA.FTZ R121, R120, R123, -8 ;  /* 0xc100000078797423 */ /* 0x000fe2000001007b */
[----:B------:R-:W-:Y:S01]  /*6110*/  UMOV UR11, 0xc0000010 ;  /* 0xc0000010000b7882 */ /* 0x000fe20000000000 */
[----:B------:R-:W-:Y:S01]  /*6120*/  FMUL.FTZ R4, R4, UR18 ;  /* 0x0000001204047c20 */ /* 0x000fe20008410000 */
[----:B------:R-:W-:Y:S01]  /*6130*/  FMUL.FTZ R5, R5, UR18 ;  /* 0x0000001205057c20 */ /* 0x000fe20008410000 */
        /* <DEDUP_REMOVED lines=53> */
[----:B-1----:R-:W-:-:S01]  /*6490*/  FADD.FTZ R6, R12, R7 ;  /* 0x000000070c067221 */ /* 0x002fc20000010000 */
[----:B------:R-:W-:Y:S02]  /*64a0*/  WARPGROUP.DEPBAR.LE gsb0, 0x0 ;  /* 0x00008000000079c5 */ /* 0x000fe40000010000 */
[----:B------:R-:W-:-:S04]  /*64b0*/  WARPGROUP.ARRIVE ;  /* 0x00000000000079c5 */ /* 0x000fc80000000000 */
[----:B------:R-:W1:Y:S01]  /*64c0*/  MUFU.EX2 R15, R15 ;  /* 0x0000000f000f7308 */ /* 0x000e620000000800 */
[----:B0-----:R-:W-:-:S01]  /*64d0*/  FADD.FTZ R122, R14, R123 ;  /* 0x0000007b0e7a7221 */ /* 0x001fc20000010000 */
[----:B------:R-:W-:Y:S01]  /*64e0*/  QGMMA.64x64x32.F32.E4M3.E4M3 R24, R140, gdesc[UR8], R24, gsb0 ;  /* 0x00e000088c187df3 */ /* 0x000fe20008000818 */
[----:B------:R-:W-:-:S05]  /*64f0*/  UIADD3 UR10, UR6, 0x180, URZ ;  /* 0x00000180060a7890 */ /* 0x000fca000fffe03f */
[----:B------:R-:W0:Y:S01]  /*6500*/  MUFU.EX2 R16, R16 ;  /* 0x0000001000107308 */ /* 0x000e220000000800 */
[----:B------:R-:W-:Y:S01]  /*6510*/  UMOV UR11, 0xc0000010 ;  /* 0xc0000010000b7882 */ /* 0x000fe20000000000 */
[----:B--2---:R-:W-:-:S06]  /*6520*/  FADD.FTZ R7, R13, R6 ;  /* 0x000000060d077221 */ /* 0x004fcc0000010000 */
        /* <DEDUP_REMOVED lines=22> */
[----:B------:R-:W-:Y:S01]  /*6690*/  QGMMA.64x64x32.F32.E4M3.E4M3 R24, R144, gdesc[UR8], R24, gsb0 ;  /* 0x00e0000890187df3 */ /* 0x000fe20008000818 */
[----:B------:R-:W-:Y:S01]  /*66a0*/  UIADD3 UR10, UR6, 0x200, URZ ;  /* 0x00000200060a7890 */ /* 0x000fe2000fffe03f */
[----:B------:R-:W-:-:S04]  /*66b0*/  UMOV UR11, 0xc0000010 ;  /* 0xc0000010000b7882 */ /* 0x000fc80000000000 */
        /* <DEDUP_REMOVED lines=24> */
[----:B------:R-:W-:Y:S06]  /*6840*/  QGMMA.64x64x32.F32.E4M3.E4M3 R24, R148, gdesc[UR8], R24, gsb0 ;  /* 0x00e0000894187df3 */ /* 0x000fec0008000818 */
        /* <DEDUP_REMOVED lines=71> */
[----:B------:R-:W-:-:S04]  /*6cc0*/  IMAD.U32 R6, RZ, RZ, UR19 ;  /* 0x00000013ff067e24 */ /* 0x000fc8000f8e00ff */
[----:B------:R-:W-:Y:S02]  /*6cd0*/  @!P1 VIADD R6, R6, 0x12440 ;  /* 0x0001244006069836 */ /* 0x000fe40000000000 */
[----:B------:R-:W0:Y:S01]  /*6ce0*/  MUFU.EX2 R58, R58 ;  /* 0x0000003a003a7308 */ /* 0x000e220000000800 */
[----:B--2---:R-:W-:-:S02]  /*6cf0*/  FADD.FTZ R123, R87, R122 ;  /* 0x0000007a577b7221 */ /* 0x004fc40000010000 */
[----:B------:R-:W-:-:S04]  /*6d00*/  @!P1 PRMT R6, RZ, 0x654, R6 ;  /* 0x00000654ff069816 */ /* 0x000fc80000000006 */
[----:B------:R2:W-:Y:S01]  /*6d10*/  @!P1 SYNCS.ARRIVE.TRANS64.RED.A1T0 RZ, [R6+URZ], RZ ;  /* 0x000000ff06ff99a7 */ /* 0x0005e2000810043f */
        /* <DEDUP_REMOVED lines=32> */
.L_x_11181:
        /* <DEDUP_REMOVED lines=81> */
[----:B------:R-:W-:Y:S01]  /*7430*/  MOV R4, R3 ;  /* 0x0000000300047202 */ /* 0x000fe20000000f00 */
[----:B------:R-:W-:Y:S06]  /*7440*/  @P2 BRA `(.L_x_11182) ;  /* 0xffffffd000ec2947 */ /* 0x000fec000383ffff */
.L_x_11172:
[----:B------:R-:W-:Y:S06]  /*7450*/  BAR.ARV 0x8, 0x200 ;  /* 0x0208000000007b1d */ /* 0x000fec0000002000 */
[----:B------:R-:W-:Y:S05]  /*7460*/  @!P0 BRA `(.L_x_11183) ;  /* 0x0000000000048947 */ /* 0x000fea0003800000 */
[----:B------:R-:W-:Y:S01]  /*7470*/  BPT.TRAP 0x1 ;  /* 0x000000040000795c */ /* 0x000fe20000300000 */
.L_x_11183:
[----:B------:R-:W-:Y:S01]  /*7480*/  R2UR UR16, R2 ;  /* 0x00000000021072ca */ /* 0x000fe200000e0000 */
[----:B------:R-:W-:-:S05]  /*7490*/  IMAD.U32 R0, RZ, RZ, UR4 ;  /* 0x00000004ff007e24 */ /* 0x000fca000f8e00ff */
[----:B------:R-:W-:-:S07]  /*74a0*/  SHF.L.U32 R0, R0, 0x1f, RZ ;  /* 0x0000001f00007819 */ /* 0x000fce00000006ff */
[----:B------:R-:W-:-:S09]  /*74b0*/  ULEA UR16, UR16, UR45, 0x3 ;  /* 0x0000002d10107291 */ /* 0x000fd2000f8e183f */
[----:B------:R0:W1:Y:S01]  /*74c0*/  SYNCS.PHASECHK.TRANS64.TRYWAIT P1, [UR16+0x12450], R0 ;  /* 0x01245000ff0075a7 */ /* 0x0000620008020150 */
[----:B------:R-:W-:Y:S05]  /*74d0*/  @!P0 BRA `(.L_x_11184) ;  /* 0x0000000000048947 */ /* 0x000fea0003800000 */
[----:B------:R-:W-:Y:S01]  /*74e0*/  BPT.TRAP 0x1 ;  /* 0x000000040000795c */ /* 0x000fe20000300000 */
.L_x_11184:
[----:B-1----:R-:W-:Y:S05]  /*74f0*/  @P1 BRA `(.L_x_11185) ;  /* 0x0000000000081947 */ /* 0x002fea0003800000 */
[----:B------:R-:W1:Y:S02]  /*7500*/  SYNCS.PHASECHK.TRANS64.TRYWAIT P1, [UR16+0x12450], R0 ;  /* 0x01245000ff0075a7 */ /* 0x000e640008020150 */
[----:B-1----:R-:W-:Y:S05]  /*7510*/  @!P1 BRA `(.L_x_11186) ;  /* 0x0000005000789947 */ /* 0x002fea0003800000 */
.L_x_11185:
        /* <DEDUP_REMOVED lines=22> */
[----:B------:R-:W-:Y:S02]  /*7680*/  @UP0 UIMAD UR9, UR41, UR13, UR9 ;  /* 0x0000000d290902a4 */ /* 0x000fe4000f8e0209 */
[----:B------:R-:W-:Y:S01]  /*7690*/  QGMMA.64x64x32.F32.E4M3.E4M3 R24, R152, gdesc[UR12], R24, gsb0 ;  /* 0x00e0000c98187df3 */ /* 0x000fe20008000818 */
[----:B------:R-:W-:-:S04]  /*76a0*/  @UP0 UIMAD.WIDE.U32 UR4, UR41, UR12, UR4 ;  /* 0x0000000c290402a5 */ /* 0x000fc8000f8e0004 */
[----:B------:R-:W-:Y:S02]  /*76b0*/  @UP0 UIADD3 UR5, UR5, UR9, URZ ;  /* 0x0000000905050290 */ /* 0x000fe4000fffe03f */
[----:B------:R-:W-:-:S04]  /*76c0*/  @UP0 ULEA UR8, UP1, UR4, UR10, 0x2 ;  /* 0x0000000a04080291 */ /* 0x000fc8000f82103f */
[----:B------:R-:W-:Y:S02]  /*76d0*/  @UP0 ULEA.HI.X UR9, UR4, UR11, UR5, 0x2, UP1 ;  /* 0x0000000b04090291 */ /* 0x000fe400088f1405 */
[----:B------:R-:W-:-:S04]  /*76e0*/  IMAD.U32 R4, RZ, RZ, UR8 ;  /* 0x00000008ff047e24 */ /* 0x000fc8000f8e00ff */
[----:B-1----:R-:W-:Y:S01]  /*76f0*/  IMAD.U32 R5, RZ, RZ, UR9 ;  /* 0x00000009ff057e24 */ /* 0x002fe2000f8e00ff */
[----:B------:R-:W-:-:S04]  /*7700*/  UIADD3 UR4, UR6, 0x80, URZ ;  /* 0x0000008006047890 */ /* 0x000fc8000fffe03f */
[----:B------:R1:W2:Y:S01]  /*7710*/  @P1 LDG.E R8, desc[UR42][R4.64] ;  /* 0x0000002a04081981 */ /* 0x0002a2000c1e1900 */
[----:B------:R-:W-:Y:S02]  /*7720*/  UMOV UR11, 0xc0000010 ;  /* 0xc0000010000b7882 */ /* 0x000fe40000000000 */
[----:B------:R-:W-:Y:S01]  /*7730*/  UMOV UR10, UR4 ;  /* 0x00000004000a7c82 */ /* 0x000fe20008000000 */
[----:B------:R-:W-:Y:S02]  /*7740*/  WARPGROUP.DEPBAR.LE gsb0, 0x0 ;  /* 0x00008000000079c5 */ /* 0x000fe40000010000 */
[----:B------:R-:W-:-:S06]  /*7750*/  WARPGROUP.ARRIVE ;  /* 0x00000000000079c5 */ /* 0x000fcc0000000000 */
[----:B------:R-:W-:Y:S01]  /*7760*/  QGMMA.64x64x32.F32.E4M3.E4M3 R24, R136, gdesc[UR8], R24, gsb0 ;  /* 0x00e0000888187df3 */ /* 0x000fe20008000818 */
[----:B------:R-:W-:Y:S01]  /*7770*/  UIADD3 UR4, UR6, 0x100, URZ ;  /* 0x0000010006047890 */ /* 0x000fe2000fffe03f */
[----:B------:R-:W-:-:S06]  /*7780*/  UMOV UR11, 0xc0000010 ;  /* 0xc0000010000b7882 */ /* 0x000fcc0000000000 */
[----:B------:R-:W-:Y:S01]  /*7790*/  UMOV UR10, UR4 ;  /* 0x00000004000a7c82 */ /* 0x000fe20008000000 */
[----:B------:R-:W-:Y:S02]  /*77a0*/  WARPGROUP.DEPBAR.LE gsb0, 0x0 ;  /* 0x00008000000079c5 */ /* 0x000fe40000010000 */
[----:B------:R-:W-:-:S06]  /*77b0*/  WARPGROUP.ARRIVE ;  /* 0x00000000000079c5 */ /* 0x000fcc0000000000 */
[----:B------:R-:W-:Y:S01]  /*77c0*/  QGMMA.64x64x32.F32.E4M3.E4M3 R24, R140, gdesc[UR8], R24, gsb0 ;  /* 0x00e000088c187df3 */ /* 0x000fe20008000818 */
[----:B------:R-:W-:Y:S01]  /*77d0*/  UIADD3 UR4, UR6, 0x180, URZ ;  /* 0x0000018006047890 */ /* 0x000fe2000fffe03f */
[----:B------:R-:W-:-:S06]  /*77e0*/  UMOV UR11, 0xc0000010 ;  /* 0xc0000010000b7882 */ /* 0x000fcc0000000000 */
[----:B------:R-:W-:Y:S01]  /*77f0*/  UMOV UR10, UR4 ;  /* 0x00000004000a7c82 */ /* 0x000fe20008000000 */
[----:B0-----:R-:W0:Y:S04]  /*7800*/  SHFL.BFLY PT, R0, R7, 0x2, 0x1f ;  /* 0x0c401f0007007f89 */ /* 0x001e2800000e0000 */
[----:B------:R-:W3:Y:S01]  /*7810*/  SHFL.BFLY PT, R9, R6, 0x2, 0x1f ;  /* 0x0c401f0006097f89 */ /* 0x000ee200000e0000 */
[----:B------:R-:W-:Y:S02]  /*7820*/  WARPGROUP.DEPBAR.LE gsb0, 0x0 ;  /* 0x00008000000079c5 */ /* 0x000fe40000010000 */
[----:B------:R-:W-:-:S06]  /*7830*/  WARPGROUP.ARRIVE ;  /* 0x00000000000079c5 */ /* 0x000fcc0000000000 */
[----:B------:R-:W-:Y:S01]  /*7840*/  QGMMA.64x64x32.F32.E4M3.E4M3 R24, R144, gdesc[UR8], R24, gsb0 ;  /* 0x00e0000890187df3 */ /* 0x000fe20008000818 */
[----:B0-----:R-:W-:Y:S01]  /*7850*/  FADD.FTZ R0, R0, R7 ;  /* 0x0000000700007221 */ /* 0x001fe20000010000 */
[----:B------:R-:W-:Y:S01]  /*7860*/  UIADD3 UR6, UR6, 0x200, URZ ;  /* 0x0000020006067890 */ /* 0x000fe2000fffe03f */
[----:B---3--:R-:W-:Y:S01]  /*7870*/  FADD.FTZ R9, R9, R6 ;  /* 0x0000000609097221 */ /* 0x008fe20000010000 */
[----:B------:R-:W-:Y:S02]  /*7880*/  UMOV UR11, 0xc0000010 ;  /* 0xc0000010000b7882 */ /* 0x000fe40000000000 */
[----:B-1----:R-:W0:Y:S03]  /*7890*/  SHFL.BFLY PT, R5, R0, 0x1, 0x1f ;  /* 0x0c201f0000057f89 */ /* 0x002e2600000e0000 */
[----:B------:R-:W-:Y:S01]  /*78a0*/  UMOV UR10, UR6 ;  /* 0x00000006000a7c82 */ /* 0x000fe20008000000 */
[----:B------:R-:W1:Y:S01]  /*78b0*/  SHFL.BFLY PT, R2, R9, 0x1, 0x1f ;  /* 0x0c201f0009027f89 */ /* 0x000e6200000e0000 */
[----:B0-----:R-:W-:Y:S01]  /*78c0*/  FADD.FTZ R4, R0, R5 ;  /* 0x0000000500047221 */ /* 0x001fe20000010000 */
[----:B-1----:R-:W-:-:S04]  /*78d0*/  FADD.FTZ R12, R9, R2 ;  /* 0x00000002090c7221 */ /* 0x002fc80000010000 */
[C---:B------:R-:W-:Y:S01]  /*78e0*/  FSETP.NE.FTZ.AND P1, PT, R4.reuse, RZ, PT ;  /* 0x000000ff0400720b */ /* 0x040fe20003f35000 */
[----:B------:R-:W-:Y:S01]  /*78f0*/  FMUL.FTZ R7, R4, 0.00390625 ;  /* 0x3b80000004077820 */ /* 0x000fe20000410000 */
[----:B------:R-:W-:Y:S01]  /*7900*/  FMUL.FTZ R10, R12, 0.00390625 ;  /* 0x3b8000000c0a7820 */ /* 0x000fe20000410000 */
[----:B------:R-:W-:Y:S01]  /*7910*/  MOV R5, RZ ;  /* 0x000000ff00057202 */ /* 0x000fe20000000f00 */
[----:B------:R-:W-:Y:S02]  /*7920*/  WARPGROUP.DEPBAR.LE gsb0, 0x0 ;  /* 0x00008000000079c5 */ /* 0x000fe40000010000 */
[----:B------:R-:W-:-:S06]  /*7930*/  WARPGROUP.ARRIVE ;  /* 0x00000000000079c5 */ /* 0x000fcc0000000000 */
[----:B------:R-:W-:Y:S01]  /*7940*/  QGMMA.64x64x32.F32.E4M3.E4M3 R24, R148, gdesc[UR8], R24, gsb0 ;  /* 0x00e0000894187df3 */ /* 0x000fe20008000818 */
[----:B------:R-:W-:Y:S02]  /*7950*/  FSETP.NE.FTZ.AND P2, PT, R7, RZ, PT ;  /* 0x000000ff0700720b */ /* 0x000fe40003f55000 */
[----:B------:R-:W-:Y:S01]  /*7960*/  FSETP.NE.FTZ.AND P3, PT, R10, RZ, PT ;  /* 0x000000ff0a00720b */ /* 0x000fe20003f75000 */
[----:B------:R-:W-:Y:S01]  /*7970*/  @P1 MUFU.RCP R5, R4 ;  /* 0x0000000400051308 */ /* 0x000fe20000001000 */
[----:B------:R-:W-:Y:S01]  /*7980*/  FSETP.NE.FTZ.AND P1, PT, R12, RZ, PT ;  /* 0x000000ff0c00720b */ /* 0x000fe20003f35000 */
[----:B------:R-:W-:-:S08]  /*7990*/  IMAD.MOV.U32 R9, RZ, RZ, RZ ;  /* 0x000000ffff097224 */ /* 0x000fd000078e00ff */
        /* <DEDUP_REMOVED lines=9> */
[----:B------:R-:W-:Y:S01]  /*7a30*/  IMAD.MOV.U32 R0, RZ, RZ, -0x800000 ;  /* 0xff800000ff007424 */ /* 0x000fe200078e00ff */
[----:B------:R-:W-:Y:S01]  /*7a40*/  MOV R2, 0xff800000 ;  /* 0xff80000000027802 */ /* 0x000fe20000000f00 */
[----:B------:R-:W-:Y:S01]  /*7a50*/  @P2 FFMA.FTZ R0, R4, R3, R7 ;  /* 0x0000000304002223 */ /* 0x000fe20000010007 */
[----:B------:R-:W-:Y:S01]  /*7a60*/  @P3 FFMA.FTZ R2, R14, R120, R11 ;  /* 0x000000780e023223 */ /* 0x000fe2000001000b */
[-C--:B--2---:R-:W-:Y:S01]  /*7a70*/  FMUL.FTZ R5, R5, R8.reuse ;  /* 0x0000000805057220 */ /* 0x084fe20000410000 */
[----:B---3--:R-:W-:Y:S01]  /*7a80*/  FMUL.FTZ R4, R9, R8 ;  /* 0x0000000809047220 */ /* 0x008fe20000410000 */
[----:B------:R-:W-:-:S02]  /*7a90*/  WARPGROUP.DEPBAR.LE gsb0, 0x0 ;  /* 0x00008000000079c5 */ /* 0x000fc40000010000 */
[----:B------:R-:W-:Y:S05]  /*7aa0*/  @!P0 BRA `(.L_x_11187) ;  /* 0x0000000000048947 */ /* 0x000fea0003800000 */
[----:B------:R-:W-:Y:S01]  /*7ab0*/  BPT.TRAP 0x1 ;  /* 0x000000040000795c */ /* 0x000fe20000300000 */
.L_x_11187:
        /* <DEDUP_REMOVED lines=36> */
.L_x_11165:
[----:B------:R-:W-:Y:S05]  /*7d00*/  @P0 BRA `(.L_x_11188) ;  /* 0x00000014006c0947 */ /* 0x000fea0003800000 */
[----:B------:R-:W0:Y:S01]  /*7d10*/  S2R R18, SR_TID.X ;  /* 0x0000000000127919 */ /* 0x000e220000002100 */
[----:B------:R-:W-:Y:S01]  /*7d20*/  ULDC.64 UR4, c[0x4][0x38] ;  /* 0x01000e0000047ab9 */ /* 0x000fe20000000a00 */
[----:B------:R-:W1:Y:S01]  /*7d30*/  LDC R27, c[0x0][0xbe8] ;  /* 0x0002fa00ff1b7b82 */ /* 0x000e620000000800 */
        /* <DEDUP_REMOVED lines=9> */
[----:B------:R-:W-:Y:S01]  /*7dd0*/  LOP3.LUT P0, R16, R18, 0x3, RZ, 0xc0, !PT ;  /* 0x0000000312107812 */ /* 0x000fe2000780c0ff */
[----:B------:R-:W-:Y:S01]  /*7de0*/  UIMAD.WIDE.U32 UR4, UR41, UR8, URZ ;  /* 0x00000008290472a5 */ /* 0x000fe2000f8e003f */
[----:B-1----:R-:W-:Y:S01]  /*7df0*/  ISETP.NE.AND P2, PT, R27, 0x1, PT ;  /* 0x000000011b00780c */ /* 0x002fe20003f45270 */
[----:B------:R-:W-:Y:S01]  /*7e00*/  UIMAD UR6, UR7, UR8, URZ ;  /* 0x00000008070672a4 */ /* 0x000fe2000f8e023f */
[----:B------:R-:W-:Y:S01]  /*7e10*/  ISETP.EQ.OR P0, PT, R16, 0x3, !P0 ;  /* 0x000000031000780c */ /* 0x000fe20004702670 */
[----:B------:R-:W-:Y:S01]  /*7e20*/  UIMAD UR8, UR7, UR10, URZ ;  /* 0x0000000a070872a4 */ /* 0x000fe2000f8e023f */
[----:B------:R-:W-:Y:S01]  /*7e30*/  IMAD R45, RZ, RZ, -UR41 ;  /* 0x80000029ff2d7e24 */ /* 0x000fe2000f8e02ff */
[----:B------:R-:W-:Y:S01]  /*7e40*/  MOV R22, UR4 ;  /* 0x0000000400167c02 */ /* 0x000fe20008000f00 */
[----:B------:R-:W-:Y:S01]  /*7e50*/  UIMAD UR9, UR41, UR9, UR6 ;  /* 0x00000009290972a4 */ /* 0x000fe2000f8e0206 */
[----:B------:R-:W-:Y:S01]  /*7e60*/  SEL R86, R6, R7, P0 ;  /* 0x0000000706567207 */ /* 0x000fe20000000000 */
[----:B------:R-:W-:Y:S01]  /*7e70*/  IMAD.U32 R23, RZ, RZ, UR5 ;  /* 0x00000005ff177e24 */ /* 0x000fe2000f8e00ff */
[----:B------:R-:W-:Y:S01]  /*7e80*/  SEL R82, R7, R6, P0 ;  /* 0x0000000607527207 */ /* 0x000fe20000000000 */
[----:B------:R-:W-:Y:S01]  /*7e90*/  VIADD R7, R18, 0xffffff80 ;  /* 0xffffff8012077836 */ /* 0x000fe20000000000 */
[----:B------:R-:W-:Y:S01]  /*7ea0*/  SEL R88, R3, R8, P0 ;  /* 0x0000000803587207 */ /* 0x000fe20000000000 */
[----:B------:R-:W1:Y:S01]  /*7eb0*/  S2UR UR4, SR_CTAID.Y ;  /* 0x00000000000479c3 */ /* 0x000e620000002600 */
[----:B------:R-:W-:Y:S01]  /*7ec0*/  SEL R84, R8, R3, P0 ;  /* 0x0000000308547207 */ /* 0x000fe20000000000 */
[----:B------:R-:W-:Y:S01]  /*7ed0*/  UIADD3 UR9, UR5, UR9, URZ ;  /* 0x0000000905097290 */ /* 0x000fe2000fffe03f */
[----:B------:R-:W-:Y:S01]  /*7ee0*/  SHF.R.S32.HI R6, RZ, 0x1f, R7 ;  /* 0x0000001fff067819 */ /* 0x000fe20000011407 */
[----:B------:R-:W-:Y:S01]  /*7ef0*/  UIMAD.WIDE.U32 UR6, UR41, UR10, URZ ;  /* 0x0000000a290672a5 */ /* 0x000fe2000f8e003f */
[----:B------:R-:W-:Y:S01]  /*7f00*/  SEL R16, R26, R9, P0 ;  /* 0x000000091a107207 */ /* 0x000fe20000000000 */
[----:B------:R-:W-:Y:S01]  /*7f10*/  UIMAD UR8, UR41, UR11, UR8 ;  /* 0x0000000b290872a4 */ /* 0x000fe2000f8e0208 */
[----:B------:R-:W-:Y:S01]  /*7f20*/  LEA.HI R8, R6, R7, RZ, 0x7 ;  /* 0x0000000706087211 */ /* 0x000fe200078f38ff */
[----:B------:R-:W3:Y:S01]  /*7f30*/  @P2 LDC R37, c[0x0][0xbec] ;  /* 0x0002fb00ff252b82 */ /* 0x000ee20000000800 */
[----:B------:R-:W-:Y:S01]  /*7f40*/  SEL R58, R9, R26, P0 ;  /* 0x0000001a093a7207 */ /* 0x000fe20000000000 */
[----:B------:R-:W-:Y:S01]  /*7f50*/  IMAD.U32 R23, RZ, RZ, UR9 ;  /* 0x00000009ff177e24 */ /* 0x000fe2000f8e00ff */
[----:B0-----:R-:W-:Y:S01]  /*7f60*/  LOP3.LUT R4, R8, 0xffffff80, RZ, 0xc0, !PT ;  /* 0xffffff8008047812 */ /* 0x001fe200078ec0ff */
[----:B------:R-:W-:Y:S01]  /*7f70*/  UIADD3 UR8, UR7, UR8, URZ ;  /* 0x0000000807087290 */ /* 0x000fe2000fffe03f */
[----:B------:R-:W-:Y:S01]  /*7f80*/  SEL R80, R36, R11, P0 ;  /* 0x0000000b24507207 */ /* 0x000fe20000000000 */
[----:B------:R-:W-:Y:S01]  /*7f90*/  BSSY B0, `(.L_x_11189) ;  /* 0x00000ee000007945 */ /* 0x000fe20003800000 */
[----:B------:R-:W-:Y:S01]  /*7fa0*/  SEL R76, R11, R36, P0 ;  /* 0x000000240b4c7207 */ /* 0x000fe20000000000 */
[----:B------:R-:W-:Y:S01]  /*7fb0*/  IMAD.IADD R28, R7, 0x1, -R4 ;  /* 0x00000001071c7824 */ /* 0x000fe200078e0a04 */
[----:B------:R-:W-:Y:S01]  /*7fc0*/  LEA.HI R5, R6, R7, RZ, 0x2 ;  /* 0x0000000706057211 */ /* 0x000fe200078f10ff */
[----:B------:R-:W0:Y:S01]  /*7fd0*/  S2R R36, SR_CTAID.X ;  /* 0x0000000000247919 */ /* 0x000e220000002500 */
[----:B------:R-:W-:-:S02]  /*7fe0*/  SHF.R.S32.HI R8, RZ, 0x7, R8 ;  /* 0x00000007ff087819 */ /* 0x000fc40000011408 */
[----:B------:R-:W-:Y:S02]  /*7ff0*/  SHF.R.S32.HI R9, RZ, 0x1f, R28 ;  /* 0x0000001fff097819 */ /* 0x000fe4000001141c */
[----:B------:R-:W-:Y:S02]  /*8000*/  LOP3.LUT R6, R5, 0xfffffffc, RZ, 0xc0, !PT ;  /* 0xfffffffc05067812 */ /* 0x000fe400078ec0ff */
[----:B------:R-:W-:Y:S02]  /*8010*/  LEA.HI R11, R9, R28, RZ, 0x2 ;  /* 0x0000001c090b7211 */ /* 0x000fe400078f10ff */
[----:B------:R-:W-:Y:S02]  /*8020*/  IADD3 R7, R7, -R6, RZ ;  /* 0x8000000607077210 */ /* 0x000fe40007ffe0ff */
[--C-:B------:R-:W-:Y:S02]  /*8030*/  SHF.R.S32.HI R4, RZ, 0x2, R11.reuse ;  /* 0x00000002ff047819 */ /* 0x100fe4000001140b */
[----:B------:R-:W-:-:S02]  /*8040*/  SHF.R.S32.HI R3, RZ, 0x1f, R11 ;  /* 0x0000001fff037819 */ /* 0x000fc4000001140b */
[----:B------:R-:W-:Y:S02]  /*8050*/  SEL R78, R10, R33, P0 ;  /* 0x000000210a4e7207 */ /* 0x000fe40000000000 */
[----:B------:R-:W-:Y:S02]  /*8060*/  LEA.HI R3, R3, R4, RZ, 0x3 ;  /* 0x0000000403037211 */ /* 0x000fe400078f18ff */
[----:B------:R-:W-:Y:S02]  /*8070*/  SEL R74, R33, R10, P0 ;  /* 0x0000000a214a7207 */ /* 0x000fe40000000000 */
[----:B------:R-:W-:Y:S01]  /*8080*/  LOP3.LUT R5, R3, 0xfffffff8, RZ, 0xc0, !PT ;  /* 0xfffffff803057812 */ /* 0x000fe200078ec0ff */
[----:B------:R-:W-:Y:S01]  /*8090*/  IMAD.HI R3, R8, 0x55555556, RZ ;  /* 0x5555555608037827 */ /* 0x000fe200078e02ff */
[----:B------:R-:W-:Y:S02]  /*80a0*/  SEL R64, R14, R49, P0 ;  /* 0x000000310e407207 */ /* 0x000fe40000000000 */
[----:B------:R-:W-:Y:S01]  /*80b0*/  SEL R48, R49, R14, P0 ;  /* 0x0000000e31307207 */ /* 0x000fe20000000000 */
[----:B------:R-:W-:Y:S01]  /*80c0*/  IMAD.IADD R5, R4, 0x1, -R5 ;  /* 0x0000000104057824 */ /* 0x000fe200078e0a05 */
[----:B------:R-:W-:Y:S01]  /*80d0*/  LEA.HI R4, R9, R28, RZ, 0x5 ;  /* 0x0000001c09047211 */ /* 0x000fe200078f28ff */
[----:B------:R-:W-:Y:S01]  /*80e0*/  IMAD.U32 R9, RZ, RZ, UR7 ;  /* 0x00000007ff097e24 */ /* 0x000fe2000f8e00ff */
[----:B------:R-:W-:-:S02]  /*80f0*/  LEA.HI R3, R3, R3, RZ, 0x1 ;  /* 0x0000000303037211 */ /* 0x000fc400078f08ff */
[----:B------:R-:W-:Y:S02]  /*8100*/  SHF.R.S32.HI R4, RZ, 0x5, R4 ;  /* 0x00000005ff047819 */ /* 0x000fe40000011404 */
[----:B------:R-:W-:Y:S01]  /*8110*/  SEL R66, R52, R15, P0 ;  /* 0x0000000f34427207 */ /* 0x000fe20000000000 */
[----:B------:R-:W-:Y:S01]  /*8120*/  IMAD R3, R3, -0x3, R8 ;  /* 0xfffffffd03037824 */ /* 0x000fe200078e0208 */
[----:B------:R-:W-:Y:S01]  /*8130*/  LEA.HI R8, R7, R7, RZ, 0x1 ;  /* 0x0000000707087211 */ /* 0x000fe200078f08ff */
[----:B------:R-:W-:Y:S01]  /*8140*/  IMAD R6, R4, 0x10, R5 ;  /* 0x0000001004067824 */ /* 0x000fe200078e0205 */
[----:B------:R-:W-:Y:S01]  /*8150*/  SEL R62, R15, R52, P0 ;  /* 0x000000340f3e7207 */ /* 0x000fe20000000000 */
[----:B------:R-:W4:Y:S01]  /*8160*/  LDC.64 R4, c[0x0][0xbd8] ;  /* 0x0002f600ff047b82 */ /* 0x000f220000000a00 */
[----:B------:R-:W-:Y:S01]  /*8170*/  SEL R24, R54, R55, P0 ;  /* 0x0000003736187207 */ /* 0x000fe20000000000 */
[----:B------:R-:W-:Y:S01]  /*8180*/  IMAD R3, R3, 0x40, R6 ;  /* 0x0000004003037824 */ /* 0x000fe200078e0206 */
[----:B------:R-:W-:-:S02]  /*8190*/  SEL R18, R55, R54, P0 ;  /* 0x0000003637127207 */ /* 0x000fc40000000000 */
[----:B------:R-:W-:Y:S01]  /*81a0*/  SEL R14, R34, R35, P0 ;  /* 0x00000023220e7207 */ /* 0x000fe20000000000 */
[--C-:B0-----:R-:W-:Y:S01]  /*81b0*/  IMAD R29, R36, 0xc0, R3.reuse ;  /* 0x000000c0241d7824 */ /* 0x101fe200078e0203 */
[----:B------:R-:W-:Y:S02]  /*81c0*/  SEL R52, R35, R34, P0 ;  /* 0x0000002223347207 */ /* 0x000fe40000000000 */
[----:B------:R-:W-:Y:S01]  /*81d0*/  SEL R34, R38, R39, P0 ;  /* 0x0000002726227207 */ /* 0x000fe20000000000 */
[----:B------:R-:W-:Y:S01]  /*81e0*/  VIADD R53, R29, 0x8 ;  /* 0x000000081d357836 */ /* 0x000fe20000000000 */
[----:B------:R-:W-:Y:S02]  /*81f0*/  LOP3.LUT R8, R8, 0x1ffffffe, RZ, 0xc0, !PT ;  /* 0x1ffffffe08087812 */ /* 0x000fe400078ec0ff */
[----:B------:R-:W-:Y:S02]  /*8200*/  SEL R32, R44, R13, P0 ;  /* 0x0000000d2c207207 */ /* 0x000fe40000000000 */
[----:B------:R-:W-:Y:S01]  /*8210*/  SEL R70, R13, R44, P0 ;  /* 0x0000002c0d467207 */ /* 0x000fe20000000000 */
[----:B------:R-:W-:Y:S01]  /*8220*/  IMAD.IADD R10, R7, 0x1, -R8 ;  /* 0x00000001070a7824 */ /* 0x000fe200078e0a08 */
[----:B------:R-:W-:Y:S01]  /*8230*/  SEL R40, R30, R31, P0 ;  /* 0x0000001f1e287207 */ /* 0x000fe20000000000 */
[----:B------:R-:W-:Y:S01]  /*8240*/  IMAD.U32 R8, RZ, RZ, UR6 ;  /* 0x00000006ff087e24 */ /* 0x000fe2000f8e00ff */
[----:B------:R-:W-:Y:S01]  /*8250*/  SEL R60, R31, R30, P0 ;  /* 0x0000001e1f3c7207 */ /* 0x000fe20000000000 */
[----:B------:R-:W-:Y:S01]  /*8260*/  IMAD R10, R10, 0x8, R3 ;  /* 0x000000080a0a7824 */ /* 0x000fe200078e0203 */
[----:B------:R-:W-:Y:S01]  /*8270*/  SEL R26, R46, R47, P0 ;  /* 0x0000002f2e1a7207 */ /* 0x000fe20000000000 */
[----:B------:R-:W-:Y:S01]  /*8280*/  ULDC.64 UR6, c[0x0][0xb48] ;  /* 0x0002d20000067ab9 */ /* 0x000fe20000000a00 */
[----:B------:R-:W-:Y:S01]  /*8290*/  SEL R72, R12, R41, P0 ;  /* 0x000000290c487207 */ /* 0x000fe20000000000 */
[C---:B----4-:R-:W-:Y:S01]  /*82a0*/  IMAD R54, R4.reuse, UR47, RZ ;  /* 0x0000002f04367c24 */ /* 0x050fe2000f8e02ff */
[----:B------:R-:W-:Y:S01]  /*82b0*/  SEL R46, R47, R46, P0 ;  /* 0x0000002e2f2e7207 */ /* 0x000fe20000000000 */
[----:B------:R-:W-:Y:S01]  /*82c0*/  IMAD.WIDE.U32 R22, R4, UR46, R22 ;  /* 0x0000002e04167c25 */ /* 0x000fe2000f8e0016 */
[----:B------:R-:W0:Y:S01]  /*82d0*/  @P2 LDC R47, c[0x0][0xbec] ;  /* 0x0002fb00ff2f2b82 */ /* 0x000e220000000800 */
[----:B------:R-:W-:-:S02]  /*82e0*/  SEL R68, R41, R12, P0 ;  /* 0x0000000c29447207 */ /* 0x000fc40000000000 */
[----:B------:R-:W-:Y:S01]  /*82f0*/  IMAD R35, R5, UR46, R54 ;  /* 0x0000002e05237c24 */ /* 0x000fe2000f8e0236 */
[----:B------:R-:W-:Y:S01]  /*8300*/  SEL R12, R42, R43, P0 ;  /* 0x0000002b2a0c7207 */ /* 0x000fe20000000000 */
[----:B------:R-:W-:Y:S01]  /*8310*/  IMAD R36, R36, 0xc0, R10 ;  /* 0x000000c024247824 */ /* 0x000fe200078e020a */
[----:B------:R-:W-:Y:S01]  /*8320*/  SEL R44, R43, R42, P0 ;  /* 0x0000002a2b2c7207 */ /* 0x000fe20000000000 */
[----:B------:R-:W-:Y:S01]  /*8330*/  IMAD.IADD R23, R23, 0x1, R35 ;  /* 0x0000000117177824 */ /* 0x000fe200078e0223 */
[----:B------:R-:W4:Y:S01]  /*8340*/  @P2 LDC R54, c[0x0][0xbf0] ;  /* 0x0002fc00ff362b82 */ /* 0x000f220000000800 */
[----:B------:R-:W-:Y:S01]  /*8350*/  LOP3.LUT R11, R11, 0x7ffffffc, RZ, 0xc0, !PT ;  /* 0x7ffffffc0b0b7812 */ /* 0x000fe200078ec0ff */
[----:B---3--:R-:W-:Y:S01]  /*8360*/  @P2 IMAD.HI.U32 R35, R36, R37, RZ ;  /* 0x0000002524232227 */ /* 0x008fe200078e00ff */
[----:B------:R-:W-:Y:S02]  /*8370*/  SEL R20, R50, R51, P0 ;  /* 0x0000003332147207 */ /* 0x000fe40000000000 */
[----:B------:R-:W-:-:S02]  /*8380*/  SEL R56, R39, R38, P0 ;  /* 0x0000002627387207 */ /* 0x000fc40000000000 */
[----:B------:R-:W-:Y:S02]  /*8390*/  SEL R50, R51, R50, P0 ;  /* 0x0000003233327207 */ /* 0x000fe40000000000 */
[----:B------:R-:W-:Y:S01]  /*83a0*/  MOV R9, UR8 ;  /* 0x0000000800097c02 */ /* 0x000fe20008000f00 */
[----:B------:R-:W-:Y:S01]  /*83b0*/  ULDC.64 UR8, c[0x0][0xb28] ;  /* 0x0002ca0000087ab9 */ /* 0x000fe20000000a00 */
[C---:B------:R-:W-:Y:S01]  /*83c0*/  LOP3.LUT P1, RZ, R28.reuse, 0x3, RZ, 0xc0, !PT ;  /* 0x000000031cff7812 */ /* 0x040fe2000782c0ff */
[----:B------:R-:W-:Y:S01]  /*83d0*/  IMAD.IADD R28, R28, 0x1, -R11 ;  /* 0x000000011c1c7824 */ /* 0x000fe200078e0a0b */
[----:B------:R-:W-:Y:S01]  /*83e0*/  MOV R37, R36 ;  /* 0x0000002400257202 */ /* 0x000fe20000000f00 */
[----:B0-----:R-:W-:Y:S01]  /*83f0*/  @P2 IMAD.HI.U32 R47, R36, R47, RZ ;  /* 0x0000002f242f2227 */ /* 0x001fe200078e00ff */
[----:B----4-:R-:W-:Y:S02]  /*8400*/  @P2 SHF.R.U32.HI R37, RZ, R54, R35 ;  /* 0x00000036ff252219 */ /* 0x010fe40000011623 */
[----:B--2---:R-:W-:Y:S01]  /*8410*/  LOP3.LUT R33, R17, 0x2, RZ, 0x3c, !PT ;  /* 0x0000000211217812 */ /* 0x004fe200078e3cff */
[----:B------:R-:W-:Y:S04]  /*8420*/  SHFL.IDX PT, R6, R86, R17, 0x1c1f ;  /* 0x001c1f1156067589 */ /* 0x000fe800000e0000 */
[----:B------:R-:W0:Y:S04]  /*8430*/  SHFL.IDX PT, R5, R82, R33, 0x1c1f ;  /* 0x001c1f2152057589 */ /* 0x000e2800000e0000 */
[----:B------:R-:W-:Y:S04]  /*8440*/  SHFL.IDX PT, R13, R34, R17, 0x1c1f ;  /* 0x001c1f11220d7589 */ /* 0x000fe800000e0000 */
[----:B------:R-:W-:Y:S04]  /*8450*/  SHFL.IDX PT, R7, R88, R17, 0x1c1f ;  /* 0x001c1f1158077589 */ /* 0x000fe800000e0000 */
[----:B------:R2:W-:Y:S04]  /*8460*/  SHFL.IDX PT, R30, R66, R17, 0x1c1f ;  /* 0x001c1f11421e7589 */ /* 0x0005e800000e0000 */
[----:B------:R-:W3:Y:S04]  /*8470*/  SHFL.IDX PT, R34, R84, R33, 0x1c1f ;  /* 0x001c1f2154227589 */ /* 0x000ee800000e0000 */
[----:B------:R4:W-:Y:S01]  /*8480*/  SHFL.IDX PT, R31, R64, R17, 0x1c1f ;  /* 0x001c1f11401f7589 */ /* 0x0009e200000e0000 */
[----:B--2---:R-:W1:Y:S03]  /*8490*/  LDC R66, c[0x0][0xc50] ;  /* 0x00031400ff427b82 */ /* 0x004e660000000800 */
[----:B------:R2:W-:Y:S01]  /*84a0*/  SHFL.IDX PT, R42, R72, R17, 0x1c1f ;  /* 0x001c1f11482a7589 */ /* 0x0005e200000e0000 */
[----:B0-----:R-:W-:-:S02]  /*84b0*/  SEL R4, R6, R5, P0 ;  /* 0x0000000506047207 */ /* 0x001fc40000000000 */
[----:B------:R-:W-:Y:S01]  /*84c0*/  SEL R6, R5, R6, P0 ;  /* 0x0000000605067207 */ /* 0x000fe20000000000 */
[----:B------:R-:W-:Y:S01]  /*84d0*/  SHFL.IDX PT, R39, R78, R17, 0x1c1f ;  /* 0x001c1f114e277589 */ /* 0x000fe200000e0000 */
[----:B----4-:R-:W0:Y:S03]  /*84e0*/  LDC.64 R64, c[0x0][0xb40] ;  /* 0x0002d000ff407b82 */ /* 0x010e260000000a00 */
[----:B------:R-:W-:Y:S04]  /*84f0*/  SHFL.IDX PT, R38, R80, R17, 0x1c1f ;  /* 0x001c1f1150267589 */ /* 0x000fe800000e0000 */
[----:B------:R-:W-:Y:S01]  /*8500*/  SHFL.IDX PT, R32, R32, R17, 0x1c1f ;  /* 0x001c1f1120207589 */ /* 0x000fe200000e0000 */
[----:B--2---:R-:W2:Y:S01]  /*8510*/  @P2 LDC R72, c[0x0][0xbf0] ;  /* 0x0002fc00ff482b82 */ /* 0x004ea20000000800 */
[----:B---3--:R-:W-:-:S02]  /*8520*/  SEL R5, R7, R34, P0 ;  /* 0x0000002207057207 */ /* 0x008fc40000000000 */
[----:B------:R-:W-:Y:S01]  /*8530*/  SHFL.IDX PT, R16, R16, R17, 0x1c1f ;  /* 0x001c1f1110107589 */ /* 0x000fe200000e0000 */
[----:B------:R-:W-:-:S03]  /*8540*/  SEL R7, R34, R7, P0 ;  /* 0x0000000722077207 */ /* 0x000fc60000000000 */
[----:B------:R-:W-:Y:S01]  /*8550*/  SHFL.IDX PT, R15, R40, R17, 0x1c1f ;  /* 0x001c1f11280f7589 */ /* 0x000fe200000e0000 */
[----:B-1----:R-:W-:Y:S01]  /*8560*/  IMAD R66, R66, R45, UR4 ;  /* 0x0000000442427e24 */ /* 0x002fe2000f8e022d */
[----:B------:R-:W-:Y:S01]  /*8570*/  ULDC.64 UR4, c[0x0][0xbe0] ;  /* 0x0002f80000047ab9 */ /* 0x000fe20000000a00 */
[----:B------:R-:W-:Y:S01]  /*8580*/  IMAD.MOV.U32 R45, RZ, RZ, R36 ;  /* 0x000000ffff2d7224 */ /* 0x000fe200078e0024 */
[----:B------:R-:W-:Y:S04]  /*8590*/  SHFL.IDX PT, R14, R14, R17, 0x1c1f ;  /* 0x001c1f110e0e7589 */ /* 0x000fe800000e0000 */
[----:B------:R-:W-:Y:S01]  /*85a0*/  SHFL.IDX PT, R12, R12, R17, 0x1c1f ;  /* 0x001c1f110c0c7589 */ /* 0x000fe200000e0000 */
[C---:B0-----:R-:W-:Y:S02]  /*85b0*/  IMAD R34, R64.reuse, UR47, RZ ;  /* 0x0000002f40227c24 */ /* 0x041fe4000f8e02ff */
[----:B------:R-:W-:Y:S01]  /*85c0*/  IMAD.WIDE.U32 R8, R64, UR46, R8 ;  /* 0x0000002e40087c25 */ /* 0x000fe2000f8e0008 */
[----:B------:R-:W-:Y:S03]  /*85d0*/  SHFL.IDX PT, R11, R26, R17, 0x1c1f ;  /* 0x001c1f111a0b7589 */ /* 0x000fe600000e0000 */
[----:B------:R-:W-:Y:S01]  /*85e0*/  IMAD R35, R65, UR46, R34 ;  /* 0x0000002e41237c24 */ /* 0x000fe2000f8e0222 */
[----:B------:R-:W-:Y:S01]  /*85f0*/  SHFL.IDX PT, R3, R24, R17, 0x1c1f ;  /* 0x001c1f1118037589 */ /* 0x000fe200000e0000 */
[----:B------:R-:W-:Y:S01]  /*8600*/  IMAD.MOV.U32 R34, RZ, RZ, R8 ;  /* 0x000000ffff227224 */ /* 0x000fe200078e0008 */
[----:B--2---:R-:W-:Y:S01]  /*8610*/  @P2 SHF.R.U32.HI R45, RZ, R72, R47 ;  /* 0x00000048ff2d2219 */ /* 0x004fe2000001162f */
[----:B------:R-:W-:Y:S01]  /*8620*/  IMAD.IADD R35, R9, 0x1, R35 ;  /* 0x0000000109237824 */ /* 0x000fe200078e0223 */
[----:B------:R-:W-:Y:S04]  /*8630*/  SHFL.IDX PT, R10, R20, R17, 0x1c1f ;  /* 0x001c1f11140a7589 */ /* 0x000fe800000e0000 */
[----:B------:R-:W-:Y:S04]  /*8640*/  SHFL.IDX PT, R41, R76, R33, 0x1c1f ;  /* 0x001c1f214c297589 */ /* 0x000fe800000e0000 */
[----:B------:R-:W0:Y:S04]  /*8650*/  SHFL.IDX PT, R40, R74, R33, 0x1c1f ;  /* 0x001c1f214a287589 */ /* 0x000e2800000e0000 */
[----:B------:R-:W-:Y:S04]  /*8660*/  SHFL.IDX PT, R43, R70, R33, 0x1c1f ;  /* 0x001c1f21462b7589 */ /* 0x000fe800000e0000 */
[----:B------:R-:W1:Y:S04]  /*8670*/  SHFL.IDX PT, R49, R68, R33, 0x1c1f ;  /* 0x001c1f2144317589 */ /* 0x000e6800000e0000 */
[----:B------:R-:W-:Y:S04]  /*8680*/  SHFL.IDX PT, R51, R62, R33, 0x1c1f ;  /* 0x001c1f213e337589 */ /* 0x000fe800000e0000 */
[----:B------:R-:W2:Y:S04]  /*8690*/  SHFL.IDX PT, R48, R48, R33, 0x1c1f ;  /* 0x001c1f2130307589 */ /* 0x000ea800000e0000 */
[----:B------:R-:W-:Y:S04]  /*86a0*/  SHFL.IDX PT, R26, R60, R33, 0x1c1f ;  /* 0x001c1f213c1a7589 */ /* 0x000fe800000e0000 */
[----:B------:R-:W-:Y:S04]  /*86b0*/  SHFL.IDX PT, R25, R58, R33, 0x1c1f ;  /* 0x001c1f213a197589 */ /* 0x000fe800000e0000 */
[----:B------:R-:W-:Y:S04]  /*86c0*/  SHFL.IDX PT, R24, R56, R33, 0x1c1f ;  /* 0x001c1f2138187589 */ /* 0x000fe800000e0000 */
[----:B------:R-:W-:Y:S04]  /*86d0*/  SHFL.IDX PT, R21, R52, R33, 0x1c1f ;  /* 0x001c1f2134157589 */ /* 0x000fe800000e0000 */
[----:B------:R3:W-:Y:S04]  /*86e0*/  SHFL.IDX PT, R20, R46, R33, 0x1c1f ;  /* 0x001c1f212e147589 */ /* 0x0007e800000e0000 */
[----:B------:R-:W-:Y:S04]  /*86f0*/  SHFL.IDX PT, R19, R44, R33, 0x1c1f ;  /* 0x001c1f212c137589 */ /* 0x000fe800000e0000 */
[----:B------:R-:W-:Y:S01]  /*8700*/  SHFL.IDX PT, R18, R18, R33, 0x1c1f ;  /* 0x001c1f2112127589 */ /* 0x000fe200000e0000 */
[----:B---3--:R-:W-:-:S03]  /*8710*/  IADD3 R46, -R45, RZ, RZ ;  /* 0x000000ff2d2e7210 */ /* 0x008fc60007ffe1ff */
[----:B------:R3:W-:Y:S02]  /*8720*/  SHFL.IDX PT, R17, R50, R33, 0x1c1f ;  /* 0x001c1f2132117589 */ /* 0x0007e400000e0000 */
[----:B---3--:R-:W-:-:S05]  /*8730*/  SHF.R.S32.HI R33, RZ, 0x1f, R66 ;  /* 0x0000001fff217819 */ /* 0x008fca0000011442 */
[C---:B------:R-:W-:Y:S02]  /*8740*/  IMAD R9, R33.reuse, UR4, RZ ;  /* 0x0000000421097c24 */ /* 0x040fe4000f8e02ff */
[----:B------:R-:W-:Y:S02]  /*8750*/  IMAD R33, R33, UR6, RZ ;  /* 0x0000000621217c24 */ /* 0x000fe4000f8e02ff */
[C---:B------:R-:W-:Y:S02]  /*8760*/  IMAD R44, R66.reuse, UR5, R9 ;  /* 0x00000005422c7c24 */ /* 0x040fe4000f8e0209 */
[----:B------:R-:W-:Y:S01]  /*8770*/  IMAD.WIDE.U32 R8, R66, UR4, R22 ;  /* 0x0000000442087c25 */ /* 0x000fe2000f8e0016 */
[----:B------:R-:W-:-:S03]  /*8780*/  ULDC.64 UR4, c[0x0][0xb30] ;  /* 0x0002cc0000047ab9 */ /* 0x000fc60000000a00 */
[C---:B------:R-:W-:Y:S01]  /*8790*/  IMAD.WIDE.U32 R22, R66.reuse, UR6, R34 ;  /* 0x0000000642167c25 */ /* 0x040fe2000f8e0022 */
[----:B------:R-:W-:Y:S02]  /*87a0*/  IADD3 R34, P2, R37, R8, RZ ;  /* 0x0000000825227210 */ /* 0x000fe40007f5e0ff */
[----:B------:R-:W-:Y:S01]  /*87b0*/  SHF.R.S32.HI R8, RZ, 0x1f, R45 ;  /* 0x0000001fff087819 */ /* 0x000fe2000001142d */
[----:B------:R-:W-:Y:S01]  /*87c0*/  IMAD R47, R66, UR7, R33 ;  /* 0x00000007422f7c24 */ /* 0x000fe2000f8e0221 */
[--C-:B------:R-:W-:Y:S01]  /*87d0*/  SHF.R.S32.HI R33, RZ, 0x1f, R37.reuse ;  /* 0x0000001fff217819 */ /* 0x100fe20000011425 */
[----:B------:R-:W-:Y:S01]  /*87e0*/  IMAD.MOV R37, RZ, RZ, -R37 ;  /* 0x000000ffff257224 */ /* 0x000fe200078e0a25 */
[----:B------:R-:W-:Y:S01]  /*87f0*/  ULDC.64 UR6, c[0x0][0xbc8] ;  /* 0x0002f20000067ab9 */ /* 0x000fe20000000a00 */
[----:B------:R-:W-:Y:S01]  /*8800*/  IMAD R8, R8, UR4, RZ ;  /* 0x0000000408087c24 */ /* 0x000fe2000f8e02ff */
[----:B------:R-:W-:Y:S01]  /*8810*/  IADD3.X R35, R33, R9, R44, P2, !PT ;  /* 0x0000000921237210 */ /* 0x000fe200017fe42c */
[----:B------:R-:W-:-:S02]  /*8820*/  IMAD.IADD R23, R23, 0x1, R47 ;  /* 0x0000000117177824 */ /* 0x000fc400078e022f */
[C-C-:B------:R-:W-:Y:S02]  /*8830*/  IMAD R33, R27.reuse, R37, R36.reuse ;  /* 0x000000251b217224 */ /* 0x140fe400078e0224 */
[----:B------:R-:W-:Y:S02]  /*8840*/  IMAD R37, R27, R46, R36 ;  /* 0x0000002e1b257224 */ /* 0x000fe400078e0224 */
[C---:B------:R-:W-:Y:S01]  /*8850*/  IMAD R47, R45.reuse, UR5, R8 ;  /* 0x000000052d2f7c24 */ /* 0x040fe2000f8e0208 */
[----:B------:R-:W3:Y:S01]  /*8860*/  S2UR UR5, SR_CgaCtaId ;  /* 0x00000000000579c3 */ /* 0x000ee20000008800 */
[----:B------:R-:W-:Y:S01]  /*8870*/  IMAD.WIDE.U32 R8, R45, UR4, R22 ;  /* 0x000000042d087c25 */ /* 0x000fe2000f8e0016 */
[----:B------:R-:W-:Y:S01]  /*8880*/  SHF.R.S32.HI R22, RZ, 0x1f, R33 ;  /* 0x0000001fff167819 */ /* 0x000fe20000011421 */
[----:B------:R-:W-:Y:S01]  /*8890*/  UMOV UR4, 0x400 ;  /* 0x0000040000047882 */ /* 0x000fe20000000000 */
[----:B------:R-:W-:Y:S01]  /*88a0*/  SHF.R.S32.HI R23, RZ, 0x1f, R37 ;  /* 0x0000001fff177819 */ /* 0x000fe20000011425 */
[----:B------:R-:W-:-:S02]  /*88b0*/  IMAD.IADD R9, R9, 0x1, R47 ;  /* 0x0000000109097824 */ /* 0x000fc400078e022f */
[----:B------:R-:W-:Y:S02]  /*88c0*/  IMAD R22, R22, UR6, RZ ;  /* 0x0000000616167c24 */ /* 0x000fe4000f8e02ff */
[----:B------:R-:W-:Y:S02]  /*88d0*/  IMAD R36, R23, UR8, RZ ;  /* 0x0000000817247c24 */ /* 0x000fe4000f8e02ff */
[C---:B------:R-:W-:Y:S01]  /*88e0*/  IMAD R23, R33.reuse, UR7, R22 ;  /* 0x0000000721177c24 */ /* 0x040fe2000f8e0216 */
[----:B0-----:R-:W-:Y:S01]  /*88f0*/  SEL R22, R40, R39, P0 ;  /* 0x0000002728167207 */ /* 0x001fe20000000000 */
[----:B------:R-:W-:Y:S01]  /*8900*/  IMAD.WIDE.U32 R34, R33, UR6, R34 ;  /* 0x0000000621227c25 */ /* 0x000fe2000f8e0022 */
[----:B------:R-:W-:-:S03]  /*8910*/  ULDC.64 UR6, c[0x0][0xba8] ;  /* 0x0002ea0000067ab9 */ /* 0x000fc60000000a00 */
[C---:B------:R-:W-:Y:S02]  /*8920*/  IMAD R33, R37.reuse, UR9, R36 ;  /* 0x0000000925217c24 */ /* 0x040fe4000f8e0224 */
[----:B------:R-:W-:Y:S01]  /*8930*/  IMAD.WIDE.U32 R36, R37, UR8, R8 ;  /* 0x0000000825247c25 */ /* 0x000fe2000f8e0008 */
[----:B------:R-:W-:Y:S01]  /*8940*/  SEL R8, R39, R40, P0 ;  /* 0x0000002827087207 */ /* 0x000fe20000000000 */
[----:B------:R-:W-:Y:S01]  /*8950*/  ULDC.64 UR8, c[0x0][0xb00] ;  /* 0x0002c00000087ab9 */ /* 0x000fe20000000a00 */
[C---:B------:R-:W-:Y:S01]  /*8960*/  LEA R40, P2, R34.reuse, UR6, 0x2 ;  /* 0x0000000622287c11 */ /* 0x040fe2000f8410ff */
[----:B------:R-:W-:Y:S01]  /*8970*/  IMAD.IADD R23, R35, 0x1, R23 ;  /* 0x0000000123177824 */ /* 0x000fe200078e0217 */
[----:B------:R-:W-:Y:S01]  /*8980*/  IADD3 R9, R37, R33, RZ ;  /* 0x0000002125097210 */ /* 0x000fe20007ffe0ff */
[----:B------:R-:W-:Y:S01]  /*8990*/  ULDC UR6, c[0x0][0xa88] ;  /* 0x0002a20000067ab9 */ /* 0x000fe20000000800 */
[----:B---3--:R-:W-:Y:S01]  /*89a0*/  ULEA UR4, UR5, UR4, 0x18 ;  /* 0x0000000405047291 */ /* 0x008fe2000f8ec03f */
[----:B------:R-:W-:Y:S01]  /*89b0*/  SHFL.IDX PT, R44, R40, 0x1, 0x1c1f ;  /* 0x003c1f00282c7f89 */ /* 0x000fe200000e0000 */
[----:B------:R-:W-:Y:S01]  /*89c0*/  LEA.HI.X R33, R34, UR7, R23, 0x2, P2 ;  /* 0x0000000722217c11 */ /* 0x000fe200090f1417 */
[----:B------:R-:W-:Y:S01]  /*89d0*/  IMAD R50, R27, UR6, RZ ;  /* 0x000000061b327c24 */ /* 0x000fe2000f8e02ff */
[----:B------:R-:W-:Y:S01]  /*89e0*/  UIADD3 UR4, UR4, 0x12420, URZ ;  /* 0x0001242004047890 */ /* 0x000fe2000fffe03f */
[----:B------:R2:W-:Y:S01]  /*89f0*/  SHFL.IDX PT, R34, R40, RZ, 0x1c1f ;  /* 0x001c1fff28227589 */ /* 0x0005e200000e0000 */
[----:B------:R-:W-:-:S02]  /*8a00*/  LEA R52, P3, R36, UR8, 0x2 ;  /* 0x0000000824347c11 */ /* 0x000fc4000f8610ff */
[-C--:B------:R-:W-:Y:S01]  /*8a10*/  ISETP.GE.OR P2, PT, R29, R50.reuse, P1 ;  /* 0x000000321d00720c */ /* 0x080fe20000f46670 */
[----:B------:R-:W0:Y:S01]  /*8a20*/  SHFL.IDX PT, R35, R33, RZ, 0x1c1f ;  /* 0x001c1fff21237589 */ /* 0x000e2200000e0000 */
[-C--:B------:R-:W-:Y:S01]  /*8a30*/  ISETP.GE.OR P1, PT, R53, R50.reuse, P1 ;  /* 0x000000323500720c */ /* 0x080fe20000f26670 */
[----:B------:R-:W-:Y:S01]  /*8a40*/  UPRMT UR4, URZ, 0x654, UR4 ;  /* 0x000006543f047896 */ /* 0x000fe20008000004 */
[----:B------:R-:W-:Y:S01]  /*8a50*/  LEA.HI.X R54, R36, UR9, R9, 0x2, P3 ;  /* 0x0000000924367c11 */ /* 0x000fe200098f1409 */
[----:B------:R-:W3:Y:S01]  /*8a60*/  SHFL.IDX PT, R45, R33, 0x1, 0x1c1f ;  /* 0x003c1f00212d7f89 */ /* 0x000ee200000e0000 */
[----:B------:R-:W-:Y:S02]  /*8a70*/  ISETP.GE.AND P3, PT, R29, R50, PT ;  /* 0x000000321d00720c */ /* 0x000fe40003f66270 */
[----:B------:R-:W-:Y:S01]  /*8a80*/  SEL R9, R38, R41, P0 ;  /* 0x0000002926097207 */ /* 0x000fe20000000000 */
[----:B------:R4:W4:Y:S01]  /*8a90*/  SHFL.IDX PT, R46, R52, RZ, 0x1c1f ;  /* 0x001c1fff342e7589 */ /* 0x00092200000e0000 */
[----:B------:R-:W-:-:S02]  /*8aa0*/  SEL R23, R41, R38, P0 ;  /* 0x0000002629177207 */ /* 0x000fc40000000000 */
[----:B------:R-:W-:Y:S01]  /*8ab0*/  SYNCS.ARRIVE.TRANS64.RED.A1T0 RZ, [UR4], RZ ;  /* 0x000000ffffff79a7 */ /* 0x000fe20008100404 */
[----:B------:R0:W4:Y:S01]  /*8ac0*/  SHFL.IDX PT, R47, R54, RZ, 0x1c1f ;  /* 0x001c1fff362f7589 */ /* 0x00012200000e0000 */
[----:B-1----:R-:W-:Y:S02]  /*8ad0*/  SEL R36, R42, R49, P0 ;  /* 0x000000312a247207 */ /* 0x002fe40000000000 */
[----:B------:R-:W-:Y:S01]  /*8ae0*/  SEL R38, R49, R42, P0 ;  /* 0x0000002a31267207 */ /* 0x000fe20000000000 */
[----:B------:R-:W-:Y:S01]  /*8af0*/  IMAD.SHL.U32 R49, R28, 0x2, RZ ;  /* 0x000000021c317824 */ /* 0x000fe200078e00ff */
[----:B------:R-:W-:Y:S02]  /*8b00*/  SEL R37, R32, R43, P0 ;  /* 0x0000002b20257207 */ /* 0x000fe40000000000 */
[----:B------:R-:W-:Y:S02]  /*8b10*/  SEL R39, R43, R32, P0 ;  /* 0x000000202b277207 */ /* 0x000fe40000000000 */
[----:B--2---:R-:W-:-:S02]  /*8b20*/  SEL R40, R31, R48, P0 ;  /* 0x000000301f287207 */ /* 0x004fc40000000000 */
[----:B------:R-:W-:Y:S01]  /*8b30*/  SEL R42, R48, R31, P0 ;  /* 0x0000001f302a7207 */ /* 0x000fe20000000000 */
[----:B0-----:R0:W-:Y:S01]  /*8b40*/  @!P2 ST.E desc[UR42][R34.64], R0 ;  /* 0x000000002200a985 */ /* 0x0011e2000c10192a */
[----:B------:R-:W-:Y:S02]  /*8b50*/  SEL R41, R30, R51, P0 ;  /* 0x000000331e297207 */ /* 0x000fe40000000000 */
[----:B------:R-:W-:Y:S01]  /*8b60*/  SEL R43, R51, R30, P0 ;  /* 0x0000001e332b7207 */ /* 0x000fe20000000000 */
        /* <DEDUP_REMOVED lines=9> */
[C---:B------:R-:W-:Y:S01]  /*8c00*/  IADD3 R33, R49.reuse, 0x30, RZ ;  /* 0x0000003031217810 */ /* 0x040fe20007ffe0ff */
[----:B------:R-:W-:Y:S01]  /*8c10*/  VIADD R34, R49, 0x38 ;  /* 0x0000003831227836 */ /* 0x000fe20000000000 */
[----:B------:R-:W-:Y:S02]  /*8c20*/  ISETP.GE.AND P3, PT, R27, UR4, PT ;  /* 0x000000041b007c0c */ /* 0x000fe4000bf66270 */
[----:B------:R-:W-:-:S02]  /*8c30*/  ISETP.GE.AND P4, PT, R32, UR4, PT ;  /* 0x0000000420007c0c */ /* 0x000fc4000bf86270 */
[----:B------:R-:W-:Y:S02]  /*8c40*/  ISETP.GE.AND P5, PT, R33, UR4, PT ;  /* 0x0000000421007c0c */ /* 0x000fe4000bfa6270 */
[----:B------:R-:W-:Y:S01]  /*8c50*/  ISETP.GE.AND P6, PT, R34, UR4, PT ;  /* 0x0000000422007c0c */ /* 0x000fe2000bfc6270 */
[----:B----4-:R-:W-:Y:S02]  /*8c60*/  @!P1 IMAD.WIDE R28, R49, 0x4, R46 ;  /* 0x00000004311c9825 */ /* 0x010fe400078e022e */
[----:B------:R-:W-:-:S03]  /*8c70*/  @!P2 LEA.HI R0, R0, R0, RZ, 0x1 ;  /* 0x000000000000a211 */ /* 0x000fc600078f08ff */
[----:B------:R0:W-:Y:S01]  /*8c80*/  @!P1 ST.E.64 desc[UR42][R28.64], R4 ;  /* 0x000000041c009985 */ /* 0x0001e2000c101b2a */
[----:B------:R-:W-:Y:S02]  /*8c90*/  @!P2 LOP3.LUT R31, R0, 0xfffffffe, RZ, 0xc0, !PT ;  /* 0xfffffffe001fa812 */ /* 0x000fe400078ec0ff */
[----:B------:R-:W-:Y:S02]  /*8ca0*/  IADD3 R0, R49, 0x10, RZ ;  /* 0x0000001031007810 */ /* 0x000fe40007ffe0ff */
[----:B------:R-:W-:Y:S01]  /*8cb0*/  @!P3 LEA.HI R27, R27, R27, RZ, 0x1 ;  /* 0x0000001b1b1bb211 */ /* 0x000fe200078f08ff */
[----:B------:R-:W-:Y:S01]  /*8cc0*/  @!P2 IMAD.WIDE R30, R31, 0x4, R46 ;  /* 0x000000041f1ea825 */ /* 0x000fe200078e022e */
[----:B------:R-:W-:Y:S02]  /*8cd0*/  ISETP.GE.AND P1, PT, R0, UR4, PT ;  /* 0x0000000400007c0c */ /* 0x000fe4000bf26270 */
[----:B------:R-:W-:Y:S02]  /*8ce0*/  @!P4 LEA.HI R32, R32, R32, RZ, 0x1 ;  /* 0x000000202020c211 */ /* 0x000fe400078f08ff */
[----:B------:R1:W-:Y:S01]  /*8cf0*/  @!P2 ST.E.64 desc[UR42][R30.64], R6 ;  /* 0x000000061e00a985 */ /* 0x0003e2000c101b2a */
[----:B------:R-:W-:-:S02]  /*8d00*/  ISETP.GE.AND P2, PT, R2, UR4, PT ;  /* 0x0000000402007c0c */ /* 0x000fc4000bf46270 */
[----:B------:R-:W-:Y:S02]  /*8d10*/  @!P5 LEA.HI R33, R33, R33, RZ, 0x1 ;  /* 0x000000212121d211 */ /* 0x000fe400078f08ff */
[----:B------:R-:W-:Y:S02]  /*8d20*/  @!P6 LEA.HI R34, R34, R34, RZ, 0x1 ;  /* 0x000000222222e211 */ /* 0x000fe400078f08ff */
[----:B------:R-:W-:Y:S02]  /*8d30*/  @!P3 LOP3.LUT R27, R27, 0xfffffffe, RZ, 0xc0, !PT ;  /* 0xfffffffe1b1bb812 */ /* 0x000fe400078ec0ff */
[----:B------:R-:W-:Y:S02]  /*8d40*/  @!P1 LEA.HI R0, R0, R0, RZ, 0x1 ;  /* 0x0000000000009211 */ /* 0x000fe400078f08ff */
[----:B------:R-:W-:Y:S01]  /*8d50*/  @!P5 LOP3.LUT R33, R33, 0xfffffffe, RZ, 0xc0, !PT ;  /* 0xfffffffe2121d812 */ /* 0x000fe200078ec0ff */
[----:B0-----:R-:W-:Y:S01]  /*8d60*/  @!P3 IMAD.WIDE R28, R27, 0x4, R46 ;  /* 0x000000041b1cb825 */ /* 0x001fe200078e022e */
[----:B------:R-:W-:-:S02]  /*8d70*/  @!P1 LOP3.LUT R5, R0, 0xfffffffe, RZ, 0xc0, !PT ;  /* 0xfffffffe00059812 */ /* 0x000fc400078ec0ff */
[----:B------:R-:W-:Y:S02]  /*8d80*/  @!P2 LEA.HI R2, R2, R2, RZ, 0x1 ;  /* 0x000000020202a211 */ /* 0x000fe400078f08ff */
[----:B-1----:R-:W-:Y:S01]  /*8d90*/  @!P4 LOP3.LUT R31, R32, 0xfffffffe, RZ, 0xc0, !PT ;  /* 0xfffffffe201fc812 */ /* 0x002fe200078ec0ff */
[--C-:B------:R-:W-:Y:S01]  /*8da0*/  @!P1 IMAD.WIDE R4, R5, 0x4, R46.reuse ;  /* 0x0000000405049825 */ /* 0x100fe200078e022e */
[----:B------:R-:W-:Y:S02]  /*8db0*/  @!P2 LOP3.LUT R7, R2, 0xfffffffe, RZ, 0xc0, !PT ;  /* 0xfffffffe0207a812 */ /* 0x000fe400078ec0ff */
[----:B------:R-:W-:Y:S01]  /*8dc0*/  @!P6 LOP3.LUT R35, R34, 0xfffffffe, RZ, 0xc0, !PT ;  /* 0xfffffffe2223e812 */ /* 0x000fe200078ec0ff */
[--C-:B------:R-:W-:Y:S01]  /*8dd0*/  @!P4 IMAD.WIDE R30, R31, 0x4, R46.reuse ;  /* 0x000000041f1ec825 */ /* 0x100fe200078e022e */
[----:B------:R1:W-:Y:S03]  /*8de0*/  @!P1 ST.E.64 desc[UR42][R4.64], R8 ;  /* 0x0000000804009985 */ /* 0x0003e6000c101b2a */
[----:B------:R-:W-:-:S04]  /*8df0*/  @!P2 IMAD.WIDE R6, R7, 0x4, R46 ;  /* 0x000000040706a825 */ /* 0x000fc800078e022e */
[--C-:B------:R-:W-:Y:S01]  /*8e00*/  @!P5 IMAD.WIDE R32, R33, 0x4, R46.reuse ;  /* 0x000000042120d825 */ /* 0x100fe200078e022e */
[----:B------:R1:W-:Y:S03]  /*8e10*/  @!P2 ST.E.64 desc[UR42][R6.64], R22 ;  /* 0x000000160600a985 */ /* 0x0003e6000c101b2a */
[----:B------:R-:W-:Y:S01]  /*8e20*/  @!P6 IMAD.WIDE R34, R35, 0x4, R46 ;  /* 0x000000042322e825 */ /* 0x000fe200078e022e */
[----:B------:R1:W-:Y:S04]  /*8e30*/  @!P3 ST.E.64 desc[UR42][R28.64], R36 ;  /* 0x000000241c00b985 */ /* 0x0003e8000c101b2a */
[----:B------:R1:W-:Y:S04]  /*8e40*/  @!P4 ST.E.64 desc[UR42][R30.64], R38 ;  /* 0x000000261e00c985 */ /* 0x0003e8000c101b2a */
[----:B------:R1:W-:Y:S04]  /*8e50*/  @!P5 ST.E.64 desc[UR42][R32.64], R40 ;  /* 0x000000282000d985 */ /* 0x0003e8000c101b2a */
[----:B------:R1:W-:Y:S02]  /*8e60*/  @!P6 ST.E.64 desc[UR42][R34.64], R42 ;  /* 0x0000002a2200e985 */ /* 0x0003e4000c101b2a */
.L_x_11190:
[----:B------:R-:W-:Y:S05]  /*8e70*/  BSYNC B0 ;  /* 0x0000000000007941 */ /* 0x000fea0003800000 */
.L_x_11189:
        /* <DEDUP_REMOVED lines=19> */
[----:B-123--:R-:W-:Y:S06]  /*8fb0*/  @P1 BRA `(.L_x_11163) ;  /* 0x0000003400681947 */ /* 0x00efec0003800000 */
[C---:B0-----:R-:W-:Y:S01]  /*8fc0*/  VIADD R0, R49.reuse, 0x8 ;  /* 0x0000000831007836 */ /* 0x041fe20000000000 */
[----:B------:R-:W-:Y:S01]  /*8fd0*/  ULDC UR4, c[0x0][0xac8] ;  /* 0x0002b20000047ab9 */ /* 0x000fe20000000800 */
[C---:B------:R-:W-:Y:S01]  /*8fe0*/  VIADD R2, R49.reuse, 0x10 ;  /* 0x0000001031027836 */ /* 0x040fe20000000000 */
[C---:B------:R-:W-:Y:S01]  /*8ff0*/  IADD3 R6, R49.reuse, 0x18, RZ ;  /* 0x0000001831067810 */ /* 0x040fe20007ffe0ff */
[C---:B------:R-:W-:Y:S01]  /*9000*/  VIADD R8, R49.reuse, 0x20 ;  /* 0x0000002031087836 */ /* 0x040fe20000000000 */
[----:B------:R-:W-:Y:S01]  /*9010*/  ISETP.GE.AND P1, PT, R0, UR4, PT ;  /* 0x0000000400007c0c */ /* 0x000fe2000bf26270 */
[C---:B------:R-:W-:Y:S01]  /*9020*/  VIADD R10, R49.reuse, 0x28 ;  /* 0x00000028310a7836 */ /* 0x040fe20000000000 */
[----:B------:R-:W-:Y:S01]  /*9030*/  ISETP.GE.AND P3, PT, R6, UR4, PT ;  /* 0x0000000406007c0c */ /* 0x000fe2000bf66270 */
[C---:B------:R-:W-:Y:S01]  /*9040*/  VIADD R11, R49.reuse, 0x30 ;  /* 0x00000030310b7836 */ /* 0x040fe20000000000 */
[----:B------:R-:W-:Y:S02]  /*9050*/  ISETP.GE.AND P2, PT, R2, UR4, PT ;  /* 0x0000000402007c0c */ /* 0x000fe4000bf46270 */
[----:B------:R-:W-:-:S02]  /*9060*/  ISETP.GE.AND P0, PT, R49, UR4, PT ;  /* 0x0000000431007c0c */ /* 0x000fc4000bf06270 */
[----:B------:R-:W-:Y:S02]  /*9070*/  ISETP.GE.AND P4, PT, R8, UR4, PT ;  /* 0x0000000408007c0c */ /* 0x000fe4000bf86270 */
[----:B------:R-:W-:Y:S02]  /*9080*/  ISETP.GE.AND P5, PT, R10, UR4, PT ;  /* 0x000000040a007c0c */ /* 0x000fe4000bfa6270 */
[----:B------:R-:W-:Y:S02]  /*9090*/  ISETP.GE.AND P6, PT, R11, UR4, PT ;  /* 0x000000040b007c0c */ /* 0x000fe4000bfc6270 */
[----:B------:R-:W-:-:S03]  /*90a0*/  @!P1 LEA.HI R0, R0, R0, RZ, 0x1 ;  /* 0x0000000000009211 */ /* 0x000fc600078f08ff */
[----:B------:R-:W-:Y:S02]  /*90b0*/  @!P2 LEA.HI R4, R2, R2, RZ, 0x1 ;  /* 0x000000020204a211 */ /* 0x000fe400078f08ff */
[----:B------:R-:W-:Y:S01]  /*90c0*/  @!P1 LOP3.LUT R5, R0, 0xfffffffe, RZ, 0xc0, !PT ;  /* 0xfffffffe00059812 */ /* 0x000fe200078ec0ff */
[----:B------:R-:W-:Y:S01]  /*90d0*/  @!P0 IMAD.WIDE R2, R49, 0x4, R30 ;  /* 0x0000000431028825 */ /* 0x000fe200078e021e */
[----:B------:R-:W-:Y:S02]  /*90e0*/  @!P3 LEA.HI R0, R6, R6, RZ, 0x1 ;  /* 0x000000060600b211 */ /* 0x000fe400078f08ff */
[----:B------:R-:W-:Y:S02]  /*90f0*/  @!P4 LEA.HI R8, R8, R8, RZ, 0x1 ;  /* 0x000000080808c211 */ /* 0x000fe400078f08ff */
[----:B------:R-:W-:Y:S01]  /*9100*/  @!P3 LOP3.LUT R9, R0, 0xfffffffe, RZ, 0xc0, !PT ;  /* 0xfffffffe0009b812 */ /* 0x000fe200078ec0ff */
[----:B------:R0:W-:Y:S01]  /*9110*/  @!P0 ST.E.64 desc[UR42][R2.64], R22 ;  /* 0x0000001602008985 */ /* 0x0001e2000c101b2a */
[----:B------:R-:W-:-:S02]  /*9120*/  @!P5 LEA.HI R10, R10, R10, RZ, 0x1 ;  /* 0x0000000a0a0ad211 */ /* 0x000fc400078f08ff */
[----:B------:R-:W-:Y:S01]  /*9130*/  @!P2 LOP3.LUT R7, R4, 0xfffffffe, RZ, 0xc0, !PT ;  /* 0xfffffffe0407a812 */ /* 0x000fe200078ec0ff */
[--C-:B------:R-:W-:Y:S01]  /*9140*/  @!P1 IMAD.WIDE R4, R5, 0x4, R30.reuse ;  /* 0x0000000405049825 */ /* 0x100fe200078e021e */
[----:B------:R-:W-:Y:S02]  /*9150*/  @!P6 LEA.HI R0, R11, R11, RZ, 0x1 ;  /* 0x0000000b0b00e211 */ /* 0x000fe400078f08ff */
[----:B------:R-:W-:Y:S01]  /*9160*/  @!P4 LOP3.LUT R11, R8, 0xfffffffe, RZ, 0xc0, !PT ;  /* 0xfffffffe080bc812 */ /* 0x000fe200078ec0ff */
[--C-:B------:R-:W-:Y:S01]  /*9170*/  @!P2 IMAD.WIDE R6, R7, 0x4, R30.reuse ;  /* 0x000000040706a825 */ /* 0x100fe200078e021e */
[----:B------:R-:W-:Y:S01]  /*9180*/  @!P5 LOP3.LUT R19, R10, 0xfffffffe, RZ, 0xc0, !PT ;  /* 0xfffffffe0a13d812 */ /* 0x000fe200078ec0ff */
[----:B------:R1:W-:Y:S01]  /*9190*/  @!P1 ST.E.64 desc[UR42][R4.64], R28 ;  /* 0x0000001c04009985 */ /* 0x0003e2000c101b2a */
[----:B------:R-:W-:Y:S01]  /*91a0*/  IADD3 R49, R49, 0x38, RZ ;  /* 0x0000003831317810 */ /* 0x000fe20007ffe0ff */
[--C-:B------:R-:W-:Y:S01]  /*91b0*/  @!P3 IMAD.WIDE R8, R9, 0x4, R30.reuse ;  /* 0x000000040908b825 */ /* 0x100fe200078e021e */
[----:B0-----:R-:W-:Y:S01]  /*91c0*/  @!P6 LOP3.LUT R23, R0, 0xfffffffe, RZ, 0xc0, !PT ;  /* 0xfffffffe0017e812 */ /* 0x001fe200078ec0ff */
[----:B------:R0:W-:Y:S02]  /*91d0*/  @!P2 ST.E.64 desc[UR42][R6.64], R26 ;  /* 0x0000001a0600a985 */ /* 0x0001e4000c101b2a */
[--C-:B------:R-:W-:Y:S01]  /*91e0*/  @!P4 IMAD.WIDE R2, R11, 0x4, R30.reuse ;  /* 0x000000040b02c825 */ /* 0x100fe200078e021e */
[----:B------:R-:W-:Y:S01]  /*91f0*/  ISETP.GE.AND P0, PT, R49, UR4, PT ;  /* 0x0000000431007c0c */ /* 0x000fe2000bf06270 */
[----:B------:R0:W-:Y:S02]  /*9200*/  @!P3 ST.E.64 desc[UR42][R8.64], R14 ;  /* 0x0000000e0800b985 */ /* 0x0001e4000c101b2a */
[----:B------:R-:W-:-:S02]  /*9210*/  @!P6 IMAD.WIDE R10, R23, 0x4, R30 ;  /* 0x00000004170ae825 */ /* 0x000fc400078e021e */
[----:B------:R0:W-:Y:S02]  /*9220*/  @!P4 ST.E.64 desc[UR42][R2.64], R24 ;  /* 0x000000180200c985 */ /* 0x0001e4000c101b2a */
[----:B-1----:R-:W-:-:S05]  /*9230*/  @!P5 IMAD.WIDE R4, R19, 0x4, R30 ;  /* 0x000000041304d825 */ /* 0x002fca00078e021e */
[----:B------:R0:W-:Y:S04]  /*9240*/  @!P5 ST.E.64 desc[UR42][R4.64], R12 ;  /* 0x0000000c0400d985 */ /* 0x0001e8000c101b2a */
[----:B------:R0:W-:Y:S01]  /*9250*/  @!P6 ST.E.64 desc[UR42][R10.64], R16 ;  /* 0x000000100a00e985 */ /* 0x0001e2000c101b2a */
[----:B------:R-:W-:Y:S05]  /*9260*/  @P0 BRA `(.L_x_11163) ;  /* 0x0000003000bc0947 */ /* 0x000fea0003800000 */
[----:B------:R-:W-:-:S04]  /*9270*/  LEA.HI R49, R49, R49, RZ, 0x1 ;  /* 0x0000003131317211 */ /* 0x000fc800078f08ff */
[----:B0-----:R-:W-:-:S05]  /*9280*/  LOP3.LUT R3, R49, 0xfffffffe, RZ, 0xc0, !PT ;  /* 0xfffffffe31037812 */ /* 0x001fca00078ec0ff */
[----:B------:R-:W-:-:S05]  /*9290*/  IMAD.WIDE R2, R3, 0x4, R30 ;  /* 0x0000000403027825 */ /* 0x000fca00078e021e */
[----:B------:R0:W-:Y:S01]  /*92a0*/  ST.E.64 desc[UR42][R2.64], R20 ;  /* 0x0000001402007985 */ /* 0x0001e2000c101b2a */
[----:B------:R-:W-:Y:S05]  /*92b0*/  BRA `(.L_x_11163) ;  /* 0x0000003000a87947 */ /* 0x000fea0003800000 */
.L_x_11188:
        /* <DEDUP_REMOVED lines=21> */
[----:B------:R-:W-:Y:S01]  /*9410*/  UIADD3 UR6, UR5, UR6, URZ ;  /* 0x0000000605067290 */ /* 0x000fe2000fffe03f */
[----:B------:R-:W-:Y:S01]  /*9420*/  MOV R2, UR4 ;  /* 0x0000000400027c02 */ /* 0x000fe20008000f00 */
[----:B------:R-:W-:Y:S01]  /*9430*/  IMAD.U32 R3, RZ, RZ, UR5 ;  /* 0x00000005ff037e24 */ /* 0x000fe2000f8e00ff */
[----:B------:R-:W2:Y:S01]  /*9440*/  @P0 LDC R7, c[0x0][0xbec] ;  /* 0x0002fb00ff070b82 */ /* 0x000ea20000000800 */
[----:B------:R-:W-:Y:S02]  /*9450*/  ULDC.64 UR4, c[0x0][0xbe0] ;  /* 0x0002f80000047ab9 */ /* 0x000fe40000000a00 */
        /* <DEDUP_REMOVED lines=10> */
[----:B-1----:R-:W-:Y:S01]  /*9500*/  IMAD R9, R8, R7, UR7 ;  /* 0x0000000708097e24 */ /* 0x002fe2000f8e0207 */
[----:B------:R-:W-:-:S03]  /*9510*/  IADD3 R7, -R5, RZ, RZ ;  /* 0x000000ff05077210 */ /* 0x000fc60007ffe1ff */
        /* <DEDUP_REMOVED lines=20> */
.L_x_11161:
        /* <DEDUP_REMOVED lines=18> */
.L_x_11191:
[----:B------:R-:W-:Y:S01]  /*9780*/  ULDC UR7, c[0x0][0xc50] ;  /* 0x0003140000077ab9 */ /* 0x000fe20000000800 */
[----:B------:R-:W-:Y:S01]  /*9790*/  UMOV UR36, UR6 ;  /* 0x0000000600247c82 */ /* 0x000fe20008000000 */
[----:B------:R-:W-:-:S11]  /*97a0*/  UISETP.NE.AND UP0, UPT, UR7, 0x1, UPT ;  /* 0x000000010700788c */ /* 0x000fd6000bf05270 */
[----:B------:R-:W-:Y:S01]  /*97b0*/  @UP0 ULDC UR4, c[0x0][0xc54] ;  /* 0x0003150000040ab9 */ /* 0x000fe20000000800 */
[----:B------:R-:W-:Y:S01]  /*97c0*/  @UP0 ULDC UR8, c[0x0][0xc58] ;  /* 0x0003160000080ab9 */ /* 0x000fe20000000800 */
[----:B------:R-:W-:-:S04]  /*97d0*/  UIMAD.WIDE.U32 UR4, UR6, UR4, URZ ;  /* 0x00000004060472a5 */ /* 0x000fc8000f8e003f */
[----:B------:R-:W-:-:S12]  /*97e0*/  @UP0 USHF.R.U32.HI UR36, URZ, UR8, UR5 ;  /* 0x000000083f240299 */ /* 0x000fd80008011605 */
.L_x_11192:
[----:B------:R-:W-:Y:S01]  /*97f0*/  ISETP.GE.AND P0, PT, R26, RZ, PT ;  /* 0x000000ff1a00720c */ /* 0x000fe20003f06270 */
[----:B------:R-:W-:Y:S01]  /*9800*/  UIADD3 UR4, -UR36, URZ, URZ ;  /* 0x0000003f24047290 */ /* 0x000fe2000fffe13f */
[----:B------:R-:W-:Y:S01]  /*9810*/  MOV R0, 0x1 ;  /* 0x0000000100007802 */ /* 0x000fe20000000f00 */
[----:B------:R-:W-:Y:S02]  /*9820*/  IMAD.MOV.U32 R3, RZ, RZ, RZ ;  /* 0x000000ffff037224 */ /* 0x000fe400078e00ff */
[----:B------:R-:W-:Y:S01]  /*9830*/  UIMAD UR6, UR7, UR4, UR6 ;  /* 0x00000004070672a4 */ /* 0x000fe2000f8e0206 */
[----:B------:R-:W-:-:S07]  /*9840*/  IMAD.MOV.U32 R4, RZ, RZ, 0x1 ;  /* 0x00000001ff047424 */ /* 0x000fce00078e00ff */
[----:B------:R-:W-:Y:S05]  /*9850*/  @!P0 BRA `(.L_x_11193) ;  /* 0x0000002800808947 */ /* 0x000fea0003800000 */
[----:B------:R-:W-:Y:S01]  /*9860*/  ULDC.64 UR4, c[0x0][0x418] ;  /* 0x0001060000047ab9 */ /* 0x000fe20000000a00 */
[----:B------:R-:W0:Y:S01]  /*9870*/  S2R R25, SR_CTAID.X ;  /* 0x0000000000197919 */ /* 0x000e220000002500 */
[----:B------:R-:W-:Y:S02]  /*9880*/  UISETP.NE.U32.AND UP0, UPT, UR4, URZ, UPT ;  /* 0x0000003f0400728c */ /* 0x000fe4000bf05070 */
[----:B------:R-:W-:Y:S02]  /*9890*/  ULOP3.LUT UR41, UR6, 0xffff, URZ, 0xc0, !UPT ;  /* 0x0000ffff06297892 */ /* 0x000fe4000f8ec03f */
[----:B------:R-:W-:Y:S01]  /*98a0*/  UISETP.NE.AND.EX UP0, UPT, UR5, URZ, UPT, UP0 ;  /* 0x0000003f0500728c */ /* 0x000fe2000bf05300 */
[----:B------:R-:W-:Y:S02]  /*98b0*/  ULDC UR4, c[0x0][0x424] ;  /* 0x0001090000047ab9 */ /* 0x000fe40000000800 */
[----:B------:R-:W-:Y:S01]  /*98c0*/  ULDC UR5, c[0x0][0x2f0] ;  /* 0x0000bc0000057ab9 */ /* 0x000fe20000000800 */
        /* <DEDUP_REMOVED lines=9> */
[----:B0-----:R-:W-:Y:S08]  /*9960*/  @!P0 BRA `(.L_x_11194) ;  /* 0x0000000000908947 */ /* 0x001ff00003800000 */
        /* <DEDUP_REMOVED lines=16> */
[----:B0-----:R-:W-:Y:S01]  /*9a70*/  IADD3 R4, R3, 0xffffffe, RZ ;  /* 0x0ffffffe03047810 */ /* 0x001fe20007ffe0ff */
[----:B------:R-:W-:-:S05]  /*9a80*/  IMAD.MOV R3, RZ, RZ, -R7 ;  /* 0x000000ffff037224 */ /* 0x000fca00078e0a07 */
        /* <DEDUP_REMOVED lines=18> */
.L_x_11194:
[----:B------:R-:W-:Y:S01]  /*9bb0*/  UIMAD UR41, UR41, UR4, URZ ;  /* 0x00000004292972a4 */ /* 0x000fe2000f8e023f */
[----:B------:R-:W-:-:S05]  /*9bc0*/  MOV R3, UR10 ;  /* 0x0000000a00037c02 */ /* 0x000fca0008000f00 */
[----:B------:R-:W-:-:S05]  /*9bd0*/  IMAD.U32 R4, RZ, RZ, UR41 ;  /* 0x00000029ff047e24 */ /* 0x000fca000f8e00ff */
[----:B------:R-:W-:Y:S01]  /*9be0*/  VIADDMNMX R3, R4, UR4, R3, PT ;  /* 0x0000000404037c46 */ /* 0x000fe2000b800103 */
[----:B------:R-:W-:-:S03]  /*9bf0*/  IMAD.MOV.U32 R4, RZ, RZ, 0x1 ;  /* 0x00000001ff047424 */ /* 0x000fc600078e00ff */
[----:B------:R-:W-:Y:S01]  /*9c00*/  R2UR UR39, R3 ;  /* 0x00000000032772ca */ /* 0x000fe200000e0000 */
[----:B------:R-:W-:-:S12]  /*9c10*/  IMAD.MOV.U32 R3, RZ, RZ, RZ ;  /* 0x000000ffff037224 */ /* 0x000fd800078e00ff */
        /* <DEDUP_REMOVED lines=19> */
[----:B------:R-:W-:Y:S01]  /*9d50*/  IMAD.U32 R7, RZ, RZ, UR7 ;  /* 0x00000007ff077e24 */ /* 0x000fe2000f8e00ff */
[----:B------:R-:W-:Y:S01]  /*9d60*/  MOV R13, RZ ;  /* 0x000000ff000d7202 */ /* 0x000fe20000000f00 */
[----:B------:R-:W-:-:S02]  /*9d70*/  IMAD.U32 R11, RZ, RZ, UR5 ;  /* 0x00000005ff0b7e24 */ /* 0x000fc4000f8e00ff */
[----:B------:R-:W-:Y:S02]  /*9d80*/  IMAD.MOV.U32 R8, RZ, RZ, 0x70 ;  /* 0x00000070ff087424 */ /* 0x000fe400078e00ff */
[----:B------:R-:W-:-:S07]  /*9d90*/  IMAD.MOV.U32 R12, RZ, RZ, 0x1 ;  /* 0x00000001ff0c7424 */ /* 0x000fce00078e00ff */
[----:B------:R-:W-:-:S07]  /*9da0*/  LEPC R20, `(.L_x_11195) ;  /* 0x000000001014794e */ /* 0x000fce0000000000 */
[----:B0-----:R-:W-:Y:S05]  /*9db0*/  CALL.ABS.NOINC R14 ;  /* 0x000000000e007343 */ /* 0x001fea0003c00000 */
.L_x_11195:
[----:B------:R-:W-:-:S06]  /*9dc0*/  UIADD3 UR4, UR38, 0x5200, URZ ;  /* 0x0000520026047890 */ /* 0x000fcc000fffe03f */
[----:B------:R-:W-:-:S05]  /*9dd0*/  IMAD.U32 R17, RZ, RZ, UR4 ;  /* 0x00000004ff117e24 */ /* 0x000fca000f8e00ff */
[----:B------:R-:W-:-:S13]  /*9de0*/  LOP3.LUT P0, RZ, R17, 0x1bf, RZ, 0xc0, !PT ;  /* 0x000001bf11ff7812 */ /* 0x000fda000780c0ff */
[----:B------:R-:W-:Y:S05]  /*9df0*/  @!P0 BRA `(.L_x_11196) ;  /* 0x0000000000408947 */ /* 0x000fea0003800000 */
        /* <DEDUP_REMOVED lines=8> */
[----:B------:R-:W-:Y:S01]  /*9e80*/  IMAD.U32 R7, RZ, RZ, UR7 ;  /* 0x00000007ff077e24 */ /* 0x000fe2000f8e00ff */
[----:B------:R-:W-:Y:S01]  /*9e90*/  MOV R8, 0x70 ;  /* 0x0000007000087802 */ /* 0x000fe20000000f00 */
[----:B------:R-:W-:-:S02]  /*9ea0*/  IMAD.U32 R10, RZ, RZ, UR4 ;  /* 0x00000004ff0a7e24 */ /* 0x000fc4000f8e00ff */
[----:B------:R-:W-:Y:S02]  /*9eb0*/  IMAD.U32 R11, RZ, RZ, UR5 ;  /* 0x00000005ff0b7e24 */ /* 0x000fe4000f8e00ff */
[----:B------:R-:W-:Y:S02]  /*9ec0*/  IMAD.MOV.U32 R12, RZ, RZ, 0x1 ;  /* 0x00000001ff0c7424 */ /* 0x000fe400078e00ff */
[----:B------:R-:W-:-:S07]  /*9ed0*/  IMAD.MOV.U32 R13, RZ, RZ, RZ ;  /* 0x000000ffff0d7224 */ /* 0x000fce00078e00ff */
[----:B------:R-:W-:-:S07]  /*9ee0*/  LEPC R20, `(.L_x_11196) ;  /* 0x000000001014794e */ /* 0x000fce0000000000 */
[----:B0-----:R-:W-:Y:S05]  /*9ef0*/  CALL.ABS.NOINC R14 ;  /* 0x000000000e007343 */ /* 0x001fea0003c00000 */
.L_x_11196:
[----:B------:R-:W-:-:S04]  /*9f00*/  UIADD3 UR4, UR38, 0x200, URZ ;  /* 0x0000020026047890 */ /* 0x000fc8000fffe03f */
[----:B------:R-:W-:-:S06]  /*9f10*/  ULOP3.LUT UP0, URZ, UR4, 0x9f, URZ, 0xc0, !UPT ;  /* 0x0000009f043f7892 */ /* 0x000fcc000f80c03f */
[----:B------:R-:W-:-:S13]  /*9f20*/  PLOP3.LUT P0, PT, PT, PT, UP0, 0x80, 0x0 ;  /* 0x000000000000781c */ /* 0x000fda0003f0f008 */
        /* <DEDUP_REMOVED lines=16> */
[----:B0-----:R-:W-:Y:S05]  /*a030*/  CALL.ABS.NOINC R14 ;  /* 0x000000000e007343 */ /* 0x001fea0003c00000 */
.L_x_11197:
[----:B------:R-:W-:-:S13]  /*a040*/  LOP3.LUT P6, RZ, R17, 0x1bf, RZ, 0xc0, !PT ;  /* 0x000001bf11ff7812 */ /* 0x000fda00078cc0ff */
        /* <DEDUP_REMOVED lines=17> */
.L_x_11198:
[----:B------:R-:W0:Y:S01]  /*a160*/  LDC.64 R4, c[0x0][0x9f8] ;  /* 0x00027e00ff047b82 */ /* 0x000e220000000a00 */
[----:B------:R-:W-:Y:S01]  /*a170*/  IMAD.MOV.U32 R23, RZ, RZ, R26 ;  /* 0x000000ffff177224 */ /* 0x000fe200078e001a */
[----:B0-----:R-:W-:-:S04]  /*a180*/  ISETP.NE.U32.AND P0, PT, R4, RZ, PT ;  /* 0x000000ff0400720c */ /* 0x001fc80003f05070 */
[----:B------:R-:W-:-:S13]  /*a190*/  ISETP.NE.AND.EX P0, PT, R5, RZ, PT, P0 ;  /* 0x000000ff0500720c */ /* 0x000fda0003f05300 */
[----:B------:R-:W0:Y:S02]  /*a1a0*/  @P0 LDC.64 R4, c[0x0][0x9f8] ;  /* 0x00027e00ff040b82 */ /* 0x000e240000000a00 */
[----:B0-----:R-:W-:-:S06]  /*a1b0*/  @P0 IMAD.WIDE R6, R26, 0x4, R4 ;  /* 0x000000041a060825 */ /* 0x001fcc00078e0204 */
[----:B------:R-:W0:Y:S01]  /*a1c0*/  LDC.64 R4, c[0x0][0x418] ;  /* 0x00010600ff047b82 */ /* 0x000e220000000a00 */
[----:B------:R1:W2:Y:S01]  /*a1d0*/  @P0 LDG.E R23, desc[UR42][R6.64] ;  /* 0x0000002a06170981 */ /* 0x0002a2000c1e1900 */
[C---:B------:R-:W-:Y:S01]  /*a1e0*/  IMAD.SHL.U32 R22, R27.reuse, 0x40, RZ ;  /* 0x000000401b167824 */ /* 0x040fe200078e00ff */
[----:B------:R-:W-:Y:S01]  /*a1f0*/  SHF.L.U32 R28, R16, 0x4, RZ ;  /* 0x00000004101c7819 */ /* 0x000fe200000006ff */
[----:B------:R-:W-:Y:S01]  /*a200*/  IMAD.SHL.U32 R9, R27, 0x20, RZ ;  /* 0x000000201b097824 */ /* 0x000fe200078e00ff */
[--C-:B------:R-:W-:Y:S01]  /*a210*/  SHF.R.U32.HI R0, RZ, 0x1, R27.reuse ;  /* 0x00000001ff007819 */ /* 0x100fe2000001161b */
[----:B------:R-:W-:Y:S01]  /*a220*/  UMOV UR4, 0xffffffff ;  /* 0xffffffff00047882 */ /* 0x000fe20000000000 */
[----:B------:R-:W-:Y:S02]  /*a230*/  LOP3.LUT R3, R22, 0x180, RZ, 0xc0, !PT ;  /* 0x0000018016037812 */ /* 0x000fe400078ec0ff */
[----:B------:R-:W-:Y:S02]  /*a240*/  LOP3.LUT R8, R9, 0x80, RZ, 0xc0, !PT ;  /* 0x0000008009087812 */ /* 0x000fe400078ec0ff */
[----:B------:R-:W-:Y:S01]  /*a250*/  LOP3.LUT R28, R28, 0x600, RZ, 0xc0, !PT ;  /* 0x000006001c1c7812 */ /* 0x000fe200078ec0ff */
[----:B-1----:R-:W-:Y:S01]  /*a260*/  IMAD.SHL.U32 R7, R27, 0x4, RZ ;  /* 0x000000041b077824 */ /* 0x002fe200078e00ff */
[----:B------:R-:W-:Y:S01]  /*a270*/  LOP3.LUT R0, R3, 0x30, R0, 0xf8, !PT ;  /* 0x0000003003007812 */ /* 0x000fe200078ef800 */
[----:B------:R-:W-:Y:S01]  /*a280*/  IMAD.SHL.U32 R3, R27, 0x8, RZ ;  /* 0x000000081b037824 */ /* 0x000fe200078e00ff */
[----:B------:R-:W-:-:S02]  /*a290*/  LOP3.LUT R8, R8, 0x10, R27, 0xf8, !PT ;  /* 0x0000001008087812 */ /* 0x000fc400078ef81b */
[----:B------:R-:W-:Y:S02]  /*a2a0*/  LOP3.LUT R6, R28, 0x60, R9, 0xf8, !PT ;  /* 0x000000601c067812 */ /* 0x000fe400078ef809 */
[----:B------:R-:W-:Y:S02]  /*a2b0*/  LOP3.LUT R3, R0, 0x30, R3, 0x78, !PT ;  /* 0x0000003000037812 */ /* 0x000fe400078e7803 */
[----:B------:R-:W-:Y:S02]  /*a2c0*/  LOP3.LUT R8, R8, 0x10, R7, 0x78, !PT ;  /* 0x0000001008087812 */ /* 0x000fe400078e7807 */
[----:B0-----:R-:W-:Y:S02]  /*a2d0*/  ISETP.NE.U32.AND P0, PT, R4, RZ, PT ;  /* 0x000000ff0400720c */ /* 0x001fe40003f05070 */
[----:B------:R-:W-:Y:S02]  /*a2e0*/  LOP3.LUT R17, R6, 0x100, R9, 0xf8, !PT ;  /* 0x0000010006117812 */ /* 0x000fe400078ef809 */
[----:B------:R-:W-:-:S02]  /*a2f0*/  ISETP.NE.AND.EX P1, PT, R5, RZ, PT, P0 ;  /* 0x000000ff0500720c */ /* 0x000fc40003f25300 */
[----:B------:R-:W-:Y:S02]  /*a300*/  LOP3.LUT R24, R24, 0xfffffffe, RZ, 0xc0, !PT ;  /* 0xfffffffe18187812 */ /* 0x000fe400078ec0ff */
[----:B------:R-:W-:Y:S02]  /*a310*/  LOP3.LUT R22, R3, 0x640, R22, 0xf8, !PT ;  /* 0x0000064003167812 */ /* 0x000fe400078ef816 */
[----:B------:R-:W-:Y:S02]  /*a320*/  LOP3.LUT R17, R17, R8, RZ, 0xfc, !PT ;  /* 0x0000000811117212 */ /* 0x000fe400078efcff */
[----:B------:R-:W-:-:S05]  /*a330*/  SHF.R.U32.HI R29, RZ, 0x3, R27 ;  /* 0x00000003ff1d7819 */ /* 0x000fca000001161b */
[----:B------:R-:W-:Y:S02]  /*a340*/  @P1 LOP3.LUT R24, R24, 0x1, RZ, 0xfc, !PT ;  /* 0x0000000118181812 */ /* 0x000fe400078efcff */
[----:B--2---:R-:W-:Y:S02]  /*a350*/  SHF.R.S32.HI R18, RZ, 0x1f, R23 ;  /* 0x0000001fff127819 */ /* 0x004fe40000011417 */
[----:B------:R-:W-:Y:S01]  /*a360*/  SEL R19, R23, RZ, !P1 ;  /* 0x000000ff17137207 */ /* 0x000fe20004800000 */
[----:B------:R-:W-:Y:S06]  /*a370*/  BRA.DIV UR4, `(.L_x_11199) ;  /* 0x0000002204f87947 */ /* 0x000fec000b800000 */
[----:B------:R0:W1:Y:S02]  /*a380*/  SHFL.IDX PT, R14, R2, RZ, 0x1f ;  /* 0x00001fff020e7589 */ /* 0x00006400000e0000 */
.L_x_11248:
        /* <DEDUP_REMOVED lines=10> */
.L_x_11251:
[----:B------:R-:W-:Y:S05]  /*a430*/  @!P6 BRA `(.L_x_11200) ;  /* 0x00000004000ce947 */ /* 0x000fea0003800000 */
[----:B------:R-:W-:Y:S01]  /*a440*/  MOV R0, 0x1 ;  /* 0x0000000100007802 */ /* 0x000fe20000000f00 */
[----:B------:R-:W-:-:S03]  /*a450*/  IMAD.MOV.U32 R19, RZ, RZ, R23 ;  /* 0x000000ffff137224 */ /* 0x000fc600078e0017 */
[----:B------:R-:W-:Y:S01]  /*a460*/  SHF.L.U32 R0, R0, 0x1f, RZ ;  /* 0x0000001f00007819 */ /* 0x000fe200000006ff */
        /* <DEDUP_REMOVED lines=12> */
[----:B------:R-:W-:-:S03]  /*a530*/  IMAD.WIDE.U32 R6, R23, UR4, R6 ;  /* 0x0000000417067c25 */ /* 0x000fc6000f8e0006 */
[----:B------:R-:W-:Y:S02]  /*a540*/  LEA R4, P0, R6, R4, 0x2 ;  /* 0x0000000406047211 */ /* 0x000fe400078010ff */
[----:B------:R-:W-:-:S04]  /*a550*/  IADD3 R7, R7, R11, RZ ;  /* 0x0000000b07077210 */ /* 0x000fc80007ffe0ff */
[----:B------:R-:W-:-:S05]  /*a560*/  LEA.HI.X R5, R6, R5, R7, 0x2, P0 ;  /* 0x0000000506057211 */ /* 0x000fca00000f1407 */
[----:B------:R1:W5:Y:S01]  /*a570*/  LDG.E R19, desc[UR42][R4.64] ;  /* 0x0000002a04137981 */ /* 0x000362000c1e1900 */
[----:B------:R-:W-:-:S04]  /*a580*/  IMAD.MOV R6, RZ, RZ, -R9 ;  /* 0x000000ffff067224 */ /* 0x000fc800078e0a09 */
[----:B------:R-:W-:-:S07]  /*a590*/  IMAD R3, R8, R6, R3 ;  /* 0x0000000608037224 */ /* 0x000fce00078e0203 */
.L_x_11202:
[----:B------:R-:W2:Y:S01]  /*a5a0*/  SYNCS.PHASECHK.TRANS64.TRYWAIT P0, [UR38+0x12480], R0 ;  /* 0x01248000ff0075a7 */ /* 0x000ea20008000166 */
[----:B------:R-:W-:Y:S01]  /*a5b0*/  ISETP.NE.AND P1, PT, R16, RZ, PT ;  /* 0x000000ff1000720c */ /* 0x000fe20003f25270 */
[----:B--2---:R-:W-:-:S12]  /*a5c0*/  @!P0 BRA `(.L_x_11203) ;  /* 0x0000002000a48947 */ /* 0x004fd80003800000 */
.L_x_11252:
[----:B------:R-:W-:Y:S05]  /*a5d0*/  @P1 BRA `(.L_x_11204) ;  /* 0x0000000000141947 */ /* 0x000fea0003800000 */
[----:B------:R-:W-:Y:S01]  /*a5e0*/  LOP3.LUT P0, RZ, R27, 0x1f, RZ, 0xc0, !PT ;  /* 0x0000001f1bff7812 */ /* 0x000fe2000780c0ff */
[----:B-1----:R-:W-:-:S04]  /*a5f0*/  IMAD.MOV.U32 R4, RZ, RZ, 0x2800 ;  /* 0x00002800ff047424 */ /* 0x002fc800078e00ff */
[----:B------:R2:W-:Y:S08]  /*a600*/  SYNCS.ARRIVE.TRANS64 RZ, [UR38+0x12470], R4 ;  /* 0x01247004ffff79a7 */ /* 0x0005f00008000026 */
[----:B--2---:R-:W-:Y:S05]  /*a610*/  @!P0 BRA `(.L_x_11204) ;  /* 0x0000000000048947 */ /* 0x004fea0003800000 */
[----:B------:R-:W-:Y:S01]  /*a620*/  BPT.TRAP 0x1 ;  /* 0x000000040000795c */ /* 0x000fe20000300000 */
.L_x_11204:
        /* <DEDUP_REMOVED lines=15> */
.L_x_11253:
[----:B------:R-:W-:Y:S05]  /*a720*/  @P1 BRA `(.L_x_11206) ;  /* 0x0000000000141947 */ /* 0x000fea0003800000 */
[----:B------:R-:W-:Y:S01]  /*a730*/  LOP3.LUT P0, RZ, R27, 0x1f, RZ, 0xc0, !PT ;  /* 0x0000001f1bff7812 */ /* 0x000fe2000780c0ff */
[----:B-1----:R-:W-:-:S04]  /*a740*/  IMAD.MOV.U32 R0, RZ, RZ, 0x2800 ;  /* 0x00002800ff007424 */ /* 0x002fc800078e00ff */
[----:B------:R2:W-:Y:S08]  /*a750*/  SYNCS.ARRIVE.TRANS64 RZ, [UR38+0x12430], R0 ;  /* 0x01243000ffff79a7 */ /* 0x0005f00008000026 */
[----:B--2---:R-:W-:Y:S05]  /*a760*/  @!P0 BRA `(.L_x_11206) ;  /* 0x0000000000048947 */ /* 0x004fea0003800000 */
[----:B------:R-:W-:Y:S01]  /*a770*/  BPT.TRAP 0x1 ;  /* 0x000000040000795c */ /* 0x000fe20000300000 */
.L_x_11206:
        /* <DEDUP_REMOVED lines=14> */
[----:B--2---:R-:W-:-:S07]  /*a860*/  @P0 LOP3.LUT R24, R24, 0x2, RZ, 0xfc, !PT ;  /* 0x0000000218180812 */ /* 0x004fce00078efcff */
.L_x_11200:
        /* <DEDUP_REMOVED lines=16> */
[----:B-1----:R-:W-:Y:S01]  /*a970*/  MOV R4, UR6 ;  /* 0x0000000600047c02 */ /* 0x002fe20008000f00 */
[----:B------:R-:W-:Y:S01]  /*a980*/  IMAD.U32 R5, RZ, RZ, UR7 ;  /* 0x00000007ff057e24 */ /* 0x000fe2000f8e00ff */
[----:B------:R-:W1:Y:S01]  /*a990*/  LDC.64 R14, c[0x4][R14] ;  /* 0x010000000e0e7b82 */ /* 0x000e620000000a00 */
        /* <DEDUP_REMOVED lines=8> */
[----:B01----:R-:W-:Y:S05]  /*aa20*/  CALL.ABS.NOINC R14 ;  /* 0x000000000e007343 */ /* 0x003fea0003c00000 */
.L_x_11207:
[----:B-1----:R-:W1:Y:S01]  /*aa30*/  LDC R0, c[0x0][0x448] ;  /* 0x00011200ff007b82 */ /* 0x002e620000000800 */
[----:B------:R-:W-:Y:S01]  /*aa40*/  IMAD.SHL.U32 R3, R27, 0x10, RZ ;  /* 0x000000101b037824 */ /* 0x000fe200078e00ff */
[----:B------:R-:W-:Y:S01]  /*aa50*/  UMOV UR46, UR44 ;  /* 0x0000002c002e7c82 */ /* 0x000fe20008000000 */
[C---:B------:R-:W-:Y:S01]  /*aa60*/  IMAD.SHL.U32 R4, R29.reuse, 0x80, RZ ;  /* 0x000000801d047824 */ /* 0x040fe200078e00ff */
[----:B------:R-:W-:Y:S01]  /*aa70*/  ULDC.64 UR4, c[0x0][0x2d0] ;  /* 0x0000b40000047ab9 */ /* 0x000fe20000000a00 */
[----:B------:R-:W-:Y:S01]  /*aa80*/  IMAD.SHL.U32 R29, R29, 0x10, RZ ;  /* 0x000000101d1d7824 */ /* 0x000fe200078e00ff */
[----:B------:R-:W-:Y:S01]  /*aa90*/  LOP3.LUT R3, R3, 0x30, RZ, 0xe2, !PT ;  /* 0x0000003003037812 */ /* 0x000fe200078ee2ff */
[----:B------:R-:W-:Y:S01]  /*aaa0*/  IMAD.SHL.U32 R20, R27, 0x20, RZ ;  /* 0x000000201b147824 */ /* 0x000fe200078e00ff */
[----:B------:R-:W-:Y:S01]  /*aab0*/  ULDC.64 UR6, c[0x0][0x2c8] ;  /* 0x0000b20000067ab9 */ /* 0x000fe20000000a00 */
[----:B------:R-:W-:Y:S01]  /*aac0*/  ULDC.64 UR8, c[0x0][0x280] ;  /* 0x0000a00000087ab9 */ /* 0x000fe20000000a00 */
[----:B------:R-:W-:-:S02]  /*aad0*/  LOP3.LUT R4, R3, 0x180, R4, 0xf8, !PT ;  /* 0x0000018003047812 */ /* 0x000fc400078ef804 */
[----:B------:R-:W-:Y:S02]  /*aae0*/  LOP3.LUT R20, R20, 0x60, RZ, 0xc0, !PT ;  /* 0x0000006014147812 */ /* 0x000fe400078ec0ff */
[----:B------:R-:W-:Y:S02]  /*aaf0*/  LOP3.LUT R29, R4, 0x30, R29, 0x78, !PT ;  /* 0x00000030041d7812 */ /* 0x000fe400078e781d */
[----:B------:R-:W-:-:S04]  /*ab00*/  SHF.L.U32 R4, R27, 0x4, RZ ;  /* 0x000000041b047819 */ /* 0x000fc800000006ff */
[----:B------:R-:W-:Y:S02]  /*ab10*/  LOP3.LUT R5, R4, 0x40, RZ, 0xc0, !PT ;  /* 0x0000004004057812 */ /* 0x000fe400078ec0ff */
[----:B------:R-:W-:Y:S02]  /*ab20*/  LEA.HI R4, R16, R20, RZ, 0x1e ;  /* 0x0000001410047211 */ /* 0x000fe400078ff0ff */
[----:B-1----:R-:W-:Y:S02]  /*ab30*/  ISETP.NE.AND P0, PT, R0, 0x1, PT ;  /* 0x000000010000780c */ /* 0x002fe40003f05270 */
[----:B------:R-:W-:Y:S01]  /*ab40*/  IADD3 R28, R29, R5, R28 ;  /* 0x000000051d1c7210 */ /* 0x000fe20007ffe01c */
[----:B------:R-:W-:Y:S01]  /*ab50*/  IMAD R13, R25, 0xc0, R4 ;  /* 0x000000c0190d7824 */ /* 0x000fe200078e0204 */
[----:B------:R-:W-:Y:S01]  /*ab60*/  SHF.R.S32.HI R20, RZ, 0x1f, R26 ;  /* 0x0000001fff147819 */ /* 0x000fe2000001141a */
[----:B------:R-:W1:Y:S02]  /*ab70*/  LDC.64 R4, c[0x0][0x2e0] ;  /* 0x0000b800ff047b82 */ /* 0x000e640000000a00 */
[----:B------:R-:W-:-:S02]  /*ab80*/  VIADD R9, R13, 0x80 ;  /* 0x000000800d097836 */ /* 0x000fc40000000000 */
[----:B------:R-:W-:-:S04]  /*ab90*/  IMAD.MOV.U32 R11, RZ, RZ, R13 ;  /* 0x000000ffff0b7224 */ /* 0x000fc800078e000d */
[----:B------:R-:W2:Y:S08]  /*aba0*/  @P0 LDC R6, c[0x0][0x44c] ;  /* 0x00011300ff060b82 */ /* 0x000eb00000000800 */
[----:B------:R-:W3:Y:S08]  /*abb0*/  @P0 LDC R7, c[0x0][0x450] ;  /* 0x00011400ff070b82 */ /* 0x000ef00000000800 */
[----:B------:R-:W4:Y:S08]  /*abc0*/  @P0 LDC R8, c[0x0][0x44c] ;  /* 0x00011300ff080b82 */ /* 0x000f300000000800 */
[----:B------:R-:W5:Y:S01]  /*abd0*/  @P0 LDC R15, c[0x0][0x450] ;  /* 0x00011400ff0f0b82 */ /* 0x000f620000000800 */
[----:B--2---:R-:W-:-:S05]  /*abe0*/  @P0 IMAD.HI.U32 R6, R13, R6, RZ ;  /* 0x000000060d060227 */ /* 0x004fca00078e00ff */
[----:B---3--:R-:W-:Y:S01]  /*abf0*/  @P0 SHF.R.U32.HI R11, RZ, R7, R6 ;  /* 0x00000007ff0b0219 */ /* 0x008fe20000011606 */
[----:B----4-:R-:W-:Y:S01]  /*ac00*/  @P0 IMAD.HI.U32 R6, R9, R8, RZ ;  /* 0x0000000809060227 */ /* 0x010fe200078e00ff */
[----:B------:R-:W-:-:S04]  /*ac10*/  MOV R8, R9 ;  /* 0x0000000900087202 */ /* 0x000fc80000000f00 */
[----:B-----5:R-:W-:Y:S01]  /*ac20*/  @P0 SHF.R.U32.HI R8, RZ, R15, R6 ;  /* 0x0000000fff080219 */ /* 0x020fe20000011606 */
[----:B-1----:R-:W-:-:S04]  /*ac30*/  IMAD R6, R20, R4, RZ ;  /* 0x0000000414067224 */ /* 0x002fc800078e02ff */
[C---:B------:R-:W-:Y:S02]  /*ac40*/  IMAD R7, R26.reuse, R5, R6 ;  /* 0x000000051a077224 */ /* 0x040fe400078e0206 */
[----:B------:R-:W-:-:S04]  /*ac50*/  IMAD.WIDE.U32 R4, R26, R4, UR46 ;  /* 0x0000002e1a047e25 */ /* 0x000fc8000f8e0004 */
[----:B------:R-:W-:Y:S01]  /*ac60*/  IMAD.MOV.U32 R6, RZ, RZ, R4 ;  /* 0x000000ffff067224 */ /* 0x000fe200078e0004 */
[----:B------:R-:W-:Y:S01]  /*ac70*/  SHF.R.S32.HI R4, RZ, 0x1f, R11 ;  /* 0x0000001fff047819 */ /* 0x000fe2000001140b */
[----:B------:R-:W-:Y:S02]  /*ac80*/  IMAD.IADD R7, R5, 0x1, R7 ;  /* 0x0000000105077824 */ /* 0x000fe400078e0207 */
[----:B------:R-:W-:Y:S02]  /*ac90*/  IMAD.MOV R5, RZ, RZ, -R11 ;  /* 0x000000ffff057224 */ /* 0x000fe400078e0a0b */
[----:B------:R-:W-:Y:S02]  /*aca0*/  IMAD R4, R4, UR4, RZ ;  /* 0x0000000404047c24 */ /* 0x000fe4000f8e02ff */
[----:B------:R-:W-:Y:S02]  /*acb0*/  IMAD R13, R0, R5, R13 ;  /* 0x00000005000d7224 */ /* 0x000fe400078e020d */
[----:B------:R-:W-:-:S02]  /*acc0*/  IMAD R15, R11, UR5, R4 ;  /* 0x000000050b0f7c24 */ /* 0x000fc4000f8e0204 */
[----:B------:R-:W-:Y:S01]  /*acd0*/  IMAD.WIDE.U32 R4, R11, UR4, R6 ;  /* 0x000000040b047c25 */ /* 0x000fe2000f8e0006 */
[----:B------:R-:W-:-:S03]  /*ace0*/  SHF.R.S32.HI R10, RZ, 0x1f, R13 ;  /* 0x0000001fff0a7819 */ /* 0x000fc6000001140d */
[----:B------:R-:W-:Y:S01]  /*acf0*/  IMAD.WIDE.U32 R6, R8, UR4, R6 ;  /* 0x0000000408067c25 */ /* 0x000fe2000f8e0006 */
[----:B------:R-:W-:-:S03]  /*ad00*/  IADD3 R5, R5, R15, RZ ;  /* 0x0000000f05057210 */ /* 0x000fc60007ffe0ff */
[----:B------:R-:W-:Y:S02]  /*ad10*/  IMAD R10, R10, UR6, RZ ;  /* 0x000000060a0a7c24 */ /* 0x000fe4000f8e02ff */
[----:B------:R-:W-:-:S04]  /*ad20*/  IMAD.WIDE.U32 R4, R13, UR6, R4 ;  /* 0x000000060d047c25 */ /* 0x000fc8000f8e0004 */
[----:B------:R-:W-:Y:S01]  /*ad30*/  IMAD R13, R13, UR7, R10 ;  /* 0x000000070d0d7c24 */ /* 0x000fe2000f8e020a */
[----:B------:R-:W-:Y:S02]  /*ad40*/  IADD3 R10, P0, R4, UR8, RZ ;  /* 0x00000008040a7c10 */ /* 0x000fe4000ff1e0ff */
[----:B------:R-:W-:Y:S02]  /*ad50*/  SHF.R.S32.HI R4, RZ, 0x1f, R8 ;  /* 0x0000001fff047819 */ /* 0x000fe40000011408 */
[----:B------:R-:W-:-:S03]  /*ad60*/  IADD3.X R20, R5, UR9, R13, P0, !PT ;  /* 0x0000000905147c10 */ /* 0x000fc600087fe40d */
[----:B------:R-:W-:Y:S01]  /*ad70*/  IMAD R5, R4, UR4, RZ ;  /* 0x0000000404057c24 */ /* 0x000fe2000f8e02ff */
[----:B------:R-:W-:Y:S01]  /*ad80*/  ULDC UR4, c[0x0][0x2b8] ;  /* 0x0000ae0000047ab9 */ /* 0x000fe20000000800 */
[----:B------:R-:W-:Y:S01]  /*ad90*/  IMAD.MOV R4, RZ, RZ, -R8 ;  /* 0x000000ffff047224 */ /* 0x000fe200078e0a08 */
[----:B------:R-:W-:Y:S01]  /*ada0*/  ISETP.GE.AND P0, PT, R3, UR4, PT ;  /* 0x0000000403007c0c */ /* 0x000fe2000bf06270 */
[----:B------:R-:W-:Y:S01]  /*adb0*/  IMAD R5, R8, UR5, R5 ;  /* 0x0000000508057c24 */ /* 0x000fe2000f8e0205 */
[----:B------:R-:W-:Y:S01]  /*adc0*/  UMOV UR4, 0xffffffff ;  /* 0xffffffff00047882 */ /* 0x000fe20000000000 */
[----:B------:R-:W-:Y:S02]  /*add0*/  IMAD R9, R0, R4, R9 ;  /* 0x0000000400097224 */ /* 0x000fe400078e0209 */
[----:B------:R-:W-:Y:S02]  /*ade0*/  IMAD.MOV.U32 R4, RZ, RZ, R6 ;  /* 0x000000ffff047224 */ /* 0x000fe400078e0006 */
[----:B------:R-:W-:Y:S01]  /*adf0*/  IMAD.IADD R5, R7, 0x1, R5 ;  /* 0x0000000107057824 */ /* 0x000fe200078e0205 */
[----:B------:R-:W-:Y:S01]  /*ae00*/  SHF.R.S32.HI R6, RZ, 0x1f, R9 ;  /* 0x0000001fff067819 */ /* 0x000fe20000011409 */
[----:B------:R-:W-:-:S04]  /*ae10*/  IMAD.WIDE.U32 R4, R9, UR6, R4 ;  /* 0x0000000609047c25 */ /* 0x000fc8000f8e0004 */
[----:B------:R-:W-:-:S04]  /*ae20*/  IMAD R6, R6, UR6, RZ ;  /* 0x0000000606067c24 */ /* 0x000fc8000f8e02ff */
[----:B------:R-:W-:Y:S01]  /*ae30*/  IMAD R7, R9, UR7, R6 ;  /* 0x0000000709077c24 */ /* 0x000fe2000f8e0206 */
[----:B------:R-:W-:Y:S02]  /*ae40*/  IADD3 R6, P1, R4, UR8, RZ ;  /* 0x0000000804067c10 */ /* 0x000fe4000ff3e0ff */
[----:B------:R-:W-:Y:S02]  /*ae50*/  SHF.R.U32.HI R4, RZ, 0x2, R16 ;  /* 0x00000002ff047819 */ /* 0x000fe40000011610 */
[----:B------:R-:W-:Y:S01]  /*ae60*/  IADD3.X R7, R5, UR9, R7, P1, !PT ;  /* 0x0000000905077c10 */ /* 0x000fe20008ffe407 */
[----:B------:R-:W-:Y:S08]  /*ae70*/  BRA.DIV UR4, `(.L_x_11208) ;  /* 0x0000001a04a87947 */ /* 0x000ff0000b800000 */
[----:B------:R-:W1:Y:S01]  /*ae80*/  SHFL.IDX PT, R14, R10, RZ, 0x1c1f ;  /* 0x001c1fff0a0e7589 */ /* 0x000e6200000e0000 */
[----:B------:R-:W-:Y:S01]  /*ae90*/  IMAD R25, R25, 0xc0, R4 ;  /* 0x000000c019197824 */ /* 0x000fe200078e0204 */
[----:B------:R-:W-:Y:S02]  /*aea0*/  ULDC UR4, c[0x0][0x288] ;  /* 0x0000a20000047ab9 */ /* 0x000fe40000000800 */
[----:B------:R-:W2:Y:S01]  /*aeb0*/  SHFL.IDX PT, R4, R20, RZ, 0x1c1f ;  /* 0x001c1fff14047589 */ /* 0x000ea200000e0000 */
[----:B------:R-:W-:Y:S02]  /*aec0*/  IMAD R0, R0, UR4, RZ ;  /* 0x0000000400007c24 */ /* 0x000fe4000f8e02ff */
[C---:B------:R-:W-:Y:S01]  /*aed0*/  VIADD R11, R25.reuse, 0x20 ;  /* 0x00000020190b7836 */ /* 0x040fe20000000000 */
[----:B------:R-:W-:Y:S02]  /*aee0*/  SHFL.IDX PT, R21, R20, 0x1, 0x1c1f ;  /* 0x003c1f0014157f89 */ /* 0x000fe400000e0000 */
[----:B------:R-:W-:-:S02]  /*aef0*/  ISETP.GE.AND P1, PT, R25, R0, PT ;  /* 0x000000001900720c */ /* 0x000fc40003f26270 */
[----:B------:R-:W-:Y:S04]  /*af00*/  SHFL.IDX PT, R26, R10, 0x2, 0x1c1f ;  /* 0x005c1f000a1a7f89 */ /* 0x000fe800000e0000 */
[----:B------:R-:W-:Y:S04]  /*af10*/  SHFL.IDX PT, R8, R20, 0x2, 0x1c1f ;  /* 0x005c1f0014087f89 */ /* 0x000fe800000e0000 */
[----:B------:R-:W-:Y:S03]  /*af20*/  SHFL.IDX PT, R20, R20, 0x3, 0x1c1f ;  /* 0x007c1f0014147f89 */ /* 0x000fe600000e0000 */
[----:B------:R-:W-:Y:S01]  /*af30*/  @!P1 VIADD R9, R28, UR38 ;  /* 0x000000261c099c36 */ /* 0x000fe20008000000 */
[----:B-1----:R-:W-:-:S04]  /*af40*/  @!P1 IADD3 R14, P2, R3, R14, RZ ;  /* 0x0000000e030e9210 */ /* 0x002fc80007f5e0ff */
[----:B--2---:R-:W-:Y:S01]  /*af50*/  @!P1 IADD3.X R5, RZ, R4, RZ, P2, !PT ;  /* 0x00000004ff059210 */ /* 0x004fe200017fe4ff */
[----:B------:R-:W-:Y:S02]  /*af60*/  @!P1 IMAD.MOV.U32 R4, RZ, RZ, R14 ;  /* 0x000000ffff049224 */ /* 0x000fe400078e000e */
[----:B------:R-:W1:Y:S04]  /*af70*/  SHFL.IDX PT, R14, R10, 0x1, 0x1c1f ;  /* 0x003c1f000a0e7f89 */ /* 0x000e6800000e0000 */
[----:B------:R2:W-:Y:S01]  /*af80*/  @!P1 LDGSTS.E.BYPASS.LTC128B.128 [R9+0xa200], desc[UR42][R4.64], !P0 ;  /* 0x0a20000004099fae */ /* 0x0005e2000c101d6a */
[----:B------:R-:W-:Y:S02]  /*af90*/  ISETP.GE.AND P1, PT, R11, R0, PT ;  /* 0x000000000b00720c */ /* 0x000fe40003f26270 */
[----:B------:R-:W-:-:S04]  /*afa0*/  IADD3 R11, R25, 0x40, RZ ;  /* 0x00000040190b7810 */ /* 0x000fc80007ffe0ff */
[----:B------:R-:W-:Y:S01]  /*afb0*/  ISETP.GE.AND P2, PT, R11, R0, PT ;  /* 0x000000000b00720c */ /* 0x000fe20003f46270 */
[----:B------:R-:W-:-:S06]  /*afc0*/  VIADD R11, R25, 0x60 ;  /* 0x00000060190b7836 */ /* 0x000fcc0000000000 */
[C---:B--2---:R-:W-:Y:S01]  /*afd0*/  @!P1 VIADD R9, R28.reuse, UR38 ;  /* 0x000000261c099c36 */ /* 0x044fe20008000000 */
[----:B-1----:R-:W-:Y:S02]  /*afe0*/  @!P1 IADD3 R4, P3, R3, R14, RZ ;  /* 0x0000000e03049210 */ /* 0x002fe40007f7e0ff */
[----:B------:R-:W1:Y:S03]  /*aff0*/  SHFL.IDX PT, R14, R10, 0x3, 0x1c1f ;  /* 0x007c1f000a0e7f89 */ /* 0x000e6600000e0000 */
[----:B------:R-:W-:Y:S01]  /*b000*/  @!P1 IMAD.X R5, RZ, RZ, R21, P3 ;  /* 0x000000ffff059224 */ /* 0x000fe200018e0615 */
[----:B------:R-:W-:-:S04]  /*b010*/  @!P2 IADD3 R21, R28, UR38, RZ ;  /* 0x000000261c15ac10 */ /* 0x000fc8000fffe0ff */
[----:B------:R2:W-:Y:S02]  /*b020*/  @!P1 LDGSTS.E.BYPASS.LTC128B.128 [R9+0xaa00], desc[UR42][R4.64], !P0 ;  /* 0x0aa0000004099fae */ /* 0x0005e4000c101d6a */
[----:B--2---:R-:W-:Y:S01]  /*b030*/  @!P2 IADD3 R4, P1, R3, R26, RZ ;  /* 0x0000001a0304a210 */ /* 0x004fe20007f3e0ff */
[----:B------:R-:W-:Y:S01]  /*b040*/  VIADD R9, R25, 0x80 ;  /* 0x0000008019097836 */ /* 0x000fe20000000000 */
[----:B------:R-:W2:Y:S03]  /*b050*/  SHFL.IDX PT, R26, R6, RZ, 0x1c1f ;  /* 0x001c1fff061a7589 */ /* 0x000ea600000e0000 */
[----:B------:R-:W-:Y:S01]  /*b060*/  @!P2 IMAD.X R5, RZ, RZ, R8, P1 ;  /* 0x000000ffff05a224 */ /* 0x000fe200008e0608 */
[-C--:B------:R-:W-:Y:S01]  /*b070*/  ISETP.GE.AND P1, PT, R11, R0.reuse, PT ;  /* 0x000000000b00720c */ /* 0x080fe20003f26270 */
[----:B------:R-:W3:Y:S04]  /*b080*/  SHFL.IDX PT, R8, R7, RZ, 0x1c1f ;  /* 0x001c1fff07087589 */ /* 0x000ee800000e0000 */
[----:B------:R1:W-:Y:S01]  /*b090*/  @!P2 LDGSTS.E.BYPASS.LTC128B.128 [R21+0xb200], desc[UR42][R4.64], !P0 ;  /* 0x0b2000000415afae */ /* 0x0003e2000c101d6a */
[----:B------:R-:W-:-:S03]  /*b0a0*/  ISETP.GE.AND P2, PT, R9, R0, PT ;  /* 0x000000000900720c */ /* 0x000fc60003f46270 */
[----:B------:R-:W4:Y:S04]  /*b0b0*/  SHFL.IDX PT, R7, R7, 0x1, 0x1c1f ;  /* 0x003c1f0007077f89 */ /* 0x000f2800000e0000 */
[----:B------:R-:W-:Y:S02]  /*b0c0*/  @!P1 IADD3 R9, R28, UR38, RZ ;  /* 0x000000261c099c10 */ /* 0x000fe4000fffe0ff */
[----:B-1----:R-:W-:-:S04]  /*b0d0*/  @!P1 IADD3 R4, P3, R3, R14, RZ ;  /* 0x0000000e03049210 */ /* 0x002fc80007f7e0ff */
[----:B------:R-:W-:Y:S01]  /*b0e0*/  @!P2 VIADD R21, R28, UR38 ;  /* 0x000000261c15ac36 */ /* 0x000fe20008000000 */
[----:B------:R1:W0:Y:S01]  /*b0f0*/  SHFL.IDX PT, R14, R6, 0x1, 0x1c1f ;  /* 0x003c1f00060e7f89 */ /* 0x00022200000e0000 */
[----:B------:R-:W-:-:S05]  /*b100*/  @!P1 IMAD.X R5, RZ, RZ, R20, P3 ;  /* 0x000000ffff059224 */ /* 0x000fca00018e0614 */
[----:B------:R2:W-:Y:S02]  /*b110*/  @!P1 LDGSTS.E.BYPASS.LTC128B.128 [R9+0xba00], desc[UR42][R4.64], !P0 ;  /* 0x0ba0000004099fae */ /* 0x0005e4000c101d6a */
[----:B--2---:R-:W-:-:S05]  /*b120*/  @!P2 IADD3 R4, P1, R3, R26, RZ ;  /* 0x0000001a0304a210 */ /* 0x004fca0007f3e0ff */
[----:B---3--:R-:W-:-:S05]  /*b130*/  @!P2 IMAD.X R5, RZ, RZ, R8, P1 ;  /* 0x000000ffff05a224 */ /* 0x008fca00008e0608 */
[----:B0---4-:R1:W-:Y:S03]  /*b140*/  @!P2 LDGSTS.E.BYPASS.LTC128B.128 [R21+0xc200], desc[UR42][R4.64], !P0 ;  /* 0x0c2000000415afae */ /* 0x0113e6000c101d6a */
.L_x_11266:
[----:B------:R-:W-:-:S05]  /*b150*/  VIADD R25, R25, 0xa0 ;  /* 0x000000a019197836 */ /* 0x000fca0000000000 */
[----:B------:R-:W-:Y:S02]  /*b160*/  ISETP.GE.AND P1, PT, R25, R0, PT ;  /* 0x000000001900720c */ /* 0x000fe40003f26270 */
[----:B------:R-:W-:-:S04]  /*b170*/  MOV R0, 0x1 ;  /* 0x0000000100007802 */ /* 0x000fc80000000f00 */
[----:B------:R-:W-:-:S07]  /*b180*/  SHF.L.U32 R0, R0, 0x1f, RZ ;  /* 0x0000001f00007819 */ /* 0x000fce00000006ff */
[----:B-1----:R-:W-:Y:S01]  /*b190*/  @!P1 IADD3 R4, P2, R3, R14, RZ ;  /* 0x0000000e03049210 */ /* 0x002fe20007f5e0ff */
        /* <DEDUP_REMOVED lines=11> */
[----:B------:R-:W1:Y:S02]  /*b250*/  SYNCS.PHASECHK.TRANS64.TRYWAIT P0, [UR38+0x12420], R0 ;  /* 0x01242000ff0075a7 */ /* 0x000e640008000166 */
[----:B01----:R-:W-:Y:S05]  /*b260*/  @!P0 BRA `(.L_x_11209) ;  /* 0x0000001c00708947 */ /* 0x003fea0003800000 */
.L_x_11267:
[----:B------:R-:W-:-:S04]  /*b270*/  UIADD3 UR4, UR39, -0x2, URZ ;  /* 0xfffffffe27047890 */ /* 0x000fc8000fffe03f */
[----:B------:R-:W-:-:S06]  /*b280*/  UISETP.GE.AND UP0, UPT, UR4, UR41, UPT ;  /* 0x000000290400728c */ /* 0x000fcc000bf06270 */
[----:B------:R-:W-:-:S13]  /*b290*/  PLOP3.LUT P0, PT, PT, PT, UP0, 0x80, 0x0 ;  /* 0x000000000000781c */ /* 0x000fda0003f0f008 */
[----:B------:R-:W-:Y:S05]  /*b2a0*/  @!P0 BRA `(.L_x_11210) ;  /* 0x0000000800b88947 */ /* 0x000fea0003800000 */
[----:B------:R-:W-:Y:S01]  /*b2b0*/  IMAD.U32 R12, RZ, RZ, UR40 ;  /* 0x00000028ff0c7e24 */ /* 0x000fe2000f8e00ff */
[----:B------:R-:W-:Y:S01]  /*b2c0*/  MOV R14, UR40 ;  /* 0x00000028000e7c02 */ /* 0x000fe20008000f00 */
[----:B------:R-:W-:Y:S01]  /*b2d0*/  IMAD.U32 R15, RZ, RZ, UR4 ;  /* 0x00000004ff0f7e24 */ /* 0x000fe2000f8e00ff */
[----:B------:R-:W-:Y:S01]  /*b2e0*/  LOP3.LUT R13, R27, 0x1f, RZ, 0xc0, !PT ;  /* 0x0000001f1b0d7812 */ /* 0x000fe200078ec0ff */
[----:B------:R-:W-:Y:S01]  /*b2f0*/  IMAD.MOV.U32 R8, RZ, RZ, 0x1 ;  /* 0x00000001ff087424 */ /* 0x000fe200078e00ff */
[----:B------:R-:W-:Y:S01]  /*b300*/  LOP3.LUT R12, R12, 0x1, RZ, 0xfc, !PT ;  /* 0x000000010c0c7812 */ /* 0x000fe200078efcff */
[----:B------:R-:W-:Y:S01]  /*b310*/  IMAD.MOV.U32 R9, RZ, RZ, RZ ;  /* 0x000000ffff097224 */ /* 0x000fe200078e00ff */
[----:B------:R-:W-:-:S07]  /*b320*/  LOP3.LUT R14, R14, 0x2, RZ, 0xfc, !PT ;  /* 0x000000020e0e7812 */ /* 0x000fce00078efcff */
.L_x_11227:
[----:B------:R-:W-:Y:S01]  /*b330*/  LOP3.LUT P1, RZ, R24, 0x2, RZ, 0xc0, !PT ;  /* 0x0000000218ff7812 */ /* 0x000fe2000782c0ff */
[----:B------:R-:W-:Y:S01]  /*b340*/  BSSY B0, `(.L_x_11211) ;  /* 0x000005f000007945 */ /* 0x000fe20003800000 */
[----:B0-----:R-:W-:-:S04]  /*b350*/  IADD3 R3, R9, 0x1, RZ ;  /* 0x0000000109037810 */ /* 0x001fc80007ffe0ff */
        /* <DEDUP_REMOVED lines=20> */
[----:B------:R-:W-:-:S05]  /*b4a0*/  IMAD.WIDE.U32 R4, R23, UR4, R4 ;  /* 0x0000000417047c25 */ /* 0x000fca000f8e0004 */
[----:B------:R-:W-:Y:S02]  /*b4b0*/  IADD3 R5, R19, R5, RZ ;  /* 0x0000000513057210 */ /* 0x000fe40007ffe0ff */
[----:B-1----:R-:W-:-:S04]  /*b4c0*/  LEA R6, P0, R4, R6, 0x2 ;  /* 0x0000000604067211 */ /* 0x002fc800078010ff */
[----:B------:R-:W-:-:S05]  /*b4d0*/  LEA.HI.X R7, R4, R7, R5, 0x2, P0 ;  /* 0x0000000704077211 */ /* 0x000fca00000f1405 */
[----:B------:R0:W5:Y:S01]  /*b4e0*/  LDG.E R19, desc[UR42][R6.64] ;  /* 0x0000002a06137981 */ /* 0x000162000c1e1900 */
[----:B------:R-:W-:-:S04]  /*b4f0*/  IMAD.MOV R4, RZ, RZ, -R11 ;  /* 0x000000ffff047224 */ /* 0x000fc800078e0a0b */
[----:B------:R-:W-:-:S07]  /*b500*/  IMAD R10, R10, R4, R15 ;  /* 0x000000040a0a7224 */ /* 0x000fce00078e020f */
.L_x_11213:
[----:B0-----:R-:W-:Y:S02]  /*b510*/  LEA R7, R3, UR38, 0x3 ;  /* 0x0000002603077c11 */ /* 0x001fe4000f8e18ff */
[----:B------:R-:W-:Y:S02]  /*b520*/  SHF.L.U32 R4, R0, 0x1f, RZ ;  /* 0x0000001f00047819 */ /* 0x000fe400000006ff */
[----:B------:R-:W-:Y:S02]  /*b530*/  ISETP.NE.AND P1, PT, R16, RZ, PT ;  /* 0x000000ff1000720c */ /* 0x000fe40003f25270 */
[----:B------:R-:W0:Y:S02]  /*b540*/  SYNCS.PHASECHK.TRANS64.TRYWAIT P0, [R7+URZ+0x12480], R4 ;  /* 0x01248004070075a7 */ /* 0x000e24000800017f */
[----:B0-----:R-:W-:Y:S09]  /*b550*/  @!P0 BRA `(.L_x_11214) ;  /* 0x0000001800cc8947 */ /* 0x001ff20003800000 */
.L_x_11268:
[----:B------:R-:W-:Y:S04]  /*b560*/  BSSY B1, `(.L_x_11215) ;  /* 0x0000007000017945 */ /* 0x000fe80003800000 */
[----:B------:R-:W-:Y:S05]  /*b570*/  @P1 BRA `(.L_x_11216) ;  /* 0x0000000000141947 */ /* 0x000fea0003800000 */
[----:B------:R-:W-:Y:S01]  /*b580*/  ISETP.NE.AND P0, PT, R13, RZ, PT ;  /* 0x000000ff0d00720c */ /* 0x000fe20003f05270 */
[----:B------:R-:W-:-:S04]  /*b590*/  IMAD.MOV.U32 R6, RZ, RZ, 0x2800 ;  /* 0x00002800ff067424 */ /* 0x000fc800078e00ff */
[----:B------:R1:W-:Y:S08]  /*b5a0*/  SYNCS.ARRIVE.TRANS64 RZ, [R7+URZ+0x12470], R6 ;  /* 0x0124700607ff79a7 */ /* 0x0003f0000800003f */
[----:B------:R-:W-:Y:S05]  /*b5b0*/  @!P0 BRA `(.L_x_11216) ;  /* 0x0000000000048947 */ /* 0x000fea0003800000 */
[----:B------:R-:W-:Y:S01]  /*b5c0*/  BPT.TRAP 0x1 ;  /* 0x000000040000795c */ /* 0x000fe20000300000 */
.L_x_11216:
[----:B------:R-:W-:Y:S05]  /*b5d0*/  BSYNC B1 ;  /* 0x0000000000017941 */ /* 0x000fea0003800000 */
.L_x_11215:
[----:B-1----:R-:W-:Y:S01]  /*b5e0*/  IMAD.U32 R6, RZ, RZ, UR38 ;  /* 0x00000026ff067e24 */ /* 0x002fe2000f8e00ff */
[----:B------:R-:W-:Y:S01]  /*b5f0*/  MOV R20, RZ ;  /* 0x000000ff00147202 */ /* 0x000fe20000000f00 */
[----:B------:R-:W-:Y:S01]  /*b600*/  IMAD R11, R10, 0xa0, RZ ;  /* 0x000000a00a0b7824 */ /* 0x000fe200078e02ff */
[----:B------:R-:W-:Y:S01]  /*b610*/  R2UR UR33, R7 ;  /* 0x00000000072172ca */ /* 0x000fe200000e0000 */
[----:B------:R-:W-:Y:S01]  /*b620*/  IMAD R6, R3, 0x2800, R6 ;  /* 0x0000280003067824 */ /* 0x000fe200078e0206 */
        /* <DEDUP_REMOVED lines=9> */
[----:B------:R-:W-:-:S06]  /*b6c0*/  UIADD3 UR33, UR33, 0x12470, URZ ;  /* 0x0001247021217890 */ /* 0x000fcc000fffe03f */
[----:B------:R-:W-:-:S12]  /*b6d0*/  UIADD3 UR32, UR32, 0x5200, URZ ;  /* 0x0000520020207890 */ /* 0x000fd8000fffe03f */
.L_x_11217:
        /* <DEDUP_REMOVED lines=8> */
.L_x_11269:
[----:B------:R-:W-:Y:S01]  /*b760*/  BSSY B1, `(.L_x_11219) ;  /* 0x0000009000017945 */ /* 0x000fe20003800000 */
[----:B01----:R-:W-:Y:S02]  /*b770*/  IMAD.MOV.U32 R4, RZ, RZ, 0x0 ;  /* 0x00000000ff047424 */ /* 0x003fe400078e00ff */
[----:B------:R-:W-:Y:S01]  /*b780*/  IMAD.MOV.U32 R5, RZ, RZ, 0x14f00000 ;  /* 0x14f00000ff057424 */ /* 0x000fe200078e00ff */
[----:B------:R-:W-:Y:S06]  /*b790*/  @P1 BRA `(.L_x_11220) ;  /* 0x0000000000141947 */ /* 0x000fec0003800000 */
[----:B------:R-:W-:Y:S01]  /*b7a0*/  ISETP.NE.AND P0, PT, R13, RZ, PT ;  /* 0x000000ff0d00720c */ /* 0x000fe20003f05270 */
[----:B------:R-:W-:-:S04]  /*b7b0*/  IMAD.MOV.U32 R10, RZ, RZ, 0x2800 ;  /* 0x00002800ff0a7424 */ /* 0x000fc800078e00ff */
[----:B------:R0:W-:Y:S08]  /*b7c0*/  SYNCS.ARRIVE.TRANS64 RZ, [R7+URZ+0x12430], R10 ;  /* 0x0124300a07ff79a7 */ /* 0x0001f0000800003f */
[----:B------:R-:W-:Y:S05]  /*b7d0*/  @!P0 BRA `(.L_x_11220) ;  /* 0x0000000000048947 */ /* 0x000fea0003800000 */
[----:B------:R-:W-:Y:S01]  /*b7e0*/  BPT.TRAP 0x1 ;  /* 0x000000040000795c */ /* 0x000fe20000300000 */
.L_x_11220:
[----:B------:R-:W-:Y:S05]  /*b7f0*/  BSYNC B1 ;  /* 0x0000000000017941 */ /* 0x000fea0003800000 */
.L_x_11219:
        /* <DEDUP_REMOVED lines=12> */
.L_x_11221:
[----:B------:R-:W-:-:S13]  /*b8c0*/  @P0 ELECT P1, URZ, PT ;  /* 0x00000000003f082f */ /* 0x000fda0003820000 */
[----:B------:R-:W-:Y:S01]  /*b8d0*/  @P1 R2UR UR13, R19 ;  /* 0x00000000130d12ca */ /* 0x000fe200000e0000 */
[----:B------:R-:W-:Y:S01]  /*b8e0*/  UMOV UR12, UR36 ;  /* 0x00000024000c7c82 */ /* 0x000fe20008000000 */
[----:B------:R-:W-:-:S11]  /*b8f0*/  @P1 PLOP3.LUT P0, PT, P1, PT, PT, 0x8, 0x0 ;  /* 0x000000000000181c */ /* 0x000fd60000f0e170 */
[----:B------:R1:W-:Y:S01]  /*b900*/  UTMALDG.4D [UR8], [UR4], desc[UR6] ;  /* 0x00000608040075b4 */ /* 0x0003e20008019000 */
[----:B------:R-:W-:Y:S01]  /*b910*/  PLOP3.LUT P1, PT, PT, PT, PT, 0x8, 0x0 ;  /* 0x000000000000781c */ /* 0x000fe20003f2e170 */
[----:B-1----:R-:W-:-:S12]  /*b920*/  @P0 BRA.U.ANY `(.L_x_11221) ;  /* 0xfffffffd00e40947 */ /* 0x002fd8000393ffff */
.L_x_11212:
[----:B------:R-:W-:Y:S05]  /*b930*/  BSYNC B0 ;  /* 0x0000000000007941 */ /* 0x000fea0003800000 */
.L_x_11211:
[----:B------:R-:W-:-:S13]  /*b940*/  ISETP.NE.AND P0, PT, R12, 0x3, PT ;  /* 0x000000030c00780c */ /* 0x000fda0003f05270 */
[----:B------:R-:W-:Y:S05]  /*b950*/  @!P0 BRA `(.L_x_11222) ;  /* 0x0000000000048947 */ /* 0x000fea0003800000 */
[----:B------:R-:W-:Y:S01]  /*b960*/  BPT.TRAP 0x1 ;  /* 0x000000040000795c */ /* 0x000fe20000300000 */
.L_x_11222:
[----:B------:R-:W-:Y:S02]  /*b970*/  LOP3.LUT R5, R8, 0x1, RZ, 0x3c, !PT ;  /* 0x0000000108057812 */ /* 0x000fe400078e3cff */
[----:B------:R-:W-:Y:S02]  /*b980*/  LEA R20, R9, UR38, 0x3 ;  /* 0x0000002609147c11 */ /* 0x000fe4000f8e18ff */
[----:B------:R-:W-:Y:S02]  /*b990*/  SHF.L.U32 R5, R5, 0x1f, RZ ;  /* 0x0000001f05057819 */ /* 0x000fe400000006ff */
[----:B------:R-:W-:Y:S02]  /*b9a0*/  ISETP.NE.AND P1, PT, R14, 0x3, PT ;  /* 0x000000030e00780c */ /* 0x000fe40003f25270 */
[----:B------:R-:W1:Y:S02]  /*b9b0*/  SYNCS.PHASECHK.TRANS64.TRYWAIT P0, [R20+URZ+0x12470], R5 ;  /* 0x01247005140075a7 */ /* 0x000e64000800017f */
[----:B-1----:R-:W-:Y:S09]  /*b9c0*/  @!P0 BRA `(.L_x_11223) ;  /* 0x0000001400d88947 */ /* 0x002ff20003800000 */
.L_x_11270:
[----:B------:R-:W-:Y:S05]  /*b9d0*/  @!P1 BRA `(.L_x_11224) ;  /* 0x0000000000049947 */ /* 0x000fea0003800000 */
[----:B------:R-:W-:Y:S01]  /*b9e0*/  BPT.TRAP 0x1 ;  /* 0x000000040000795c */ /* 0x000fe20000300000 */
.L_x_11224:
[----:B-1----:R-:W-:Y:S01]  /*b9f0*/  SHF.L.U32 R5, R8, 0x1f, RZ ;  /* 0x0000001f08057819 */ /* 0x002fe200000006ff */
[----:B0-----:R-:W-:-:S03]  /*ba00*/  IMAD R10, R9, 0x2800, RZ ;  /* 0x00002800090a7824 */ /* 0x001fc600078e02ff */
[----:B------:R-:W0:Y:S02]  /*ba10*/  SYNCS.PHASECHK.TRANS64.TRYWAIT P0, [R20+URZ+0x12460], R5 ;  /* 0x01246005140075a7 */ /* 0x000e24000800017f */
[----:B0-----:R-:W-:Y:S05]  /*ba20*/  @!P0 BRA `(.L_x_11225) ;  /* 0x0000001400d48947 */ /* 0x001fea0003800000 */
.L_x_11271:
[C---:B------:R-:W-:Y:S01]  /*ba30*/  LOP3.LUT R25, R10.reuse, R22, RZ, 0xfc, !PT ;  /* 0x000000160a197212 */ /* 0x040fe200078efcff */
[----:B------:R-:W-:Y:S05]  /*ba40*/  WARPSYNC.ALL ;  /* 0x0000000000007948 */ /* 0x000fea0003800000 */
[----:B0-----:R-:W0:Y:S01]  /*ba50*/  LDSM.16.MT88.4 R4, [R25+UR38+0x5200] ;  /* 0x005200261904783b */ /* 0x001e220008004200 */
[----:B------:R-:W-:-:S04]  /*ba60*/  LOP3.LUT R21, R10, R17, RZ, 0xfc, !PT ;  /* 0x000000110a157212 */ /* 0x000fc800078efcff */
[----:B------:R-:W-:Y:S02]  /*ba70*/  IADD3 R21, R21, UR38, RZ ;  /* 0x0000002615157c10 */ /* 0x000fe4000fffe0ff */
        /* <DEDUP_REMOVED lines=37> */
.L_x_11226:
[----:B-1----:R1:W-:Y:S01]  /*bcd0*/  SYNCS.ARRIVE.TRANS64.A1T0 RZ, [R20+URZ+0x12450], RZ ;  /* 0x012450ff14ff79a7 */ /* 0x0023e2000810003f */
[----:B------:R-:W-:Y:S01]  /*bce0*/  BAR.SYNC.DEFER_BLOCKING 0x2, 0x80 ;  /* 0x0082000000007b1d */ /* 0x000fe20000010000 */
[----:B------:R-:W-:Y:S01]  /*bcf0*/  ISETP.NE.AND P0, PT, R16, RZ, PT ;  /* 0x000000ff1000720c */ /* 0x000fe20003f05270 */
[----:B0-----:R-:W-:Y:S01]  /*bd00*/  IMAD.MOV.U32 R9, RZ, RZ, R3 ;  /* 0x000000ffff097224 */ /* 0x001fe200078e0003 */
[----:B------:R-:W-:-:S11]  /*bd10*/  MOV R8, R0 ;  /* 0x0000000000087202 */ /* 0x000fd60000000f00 */
[----:B------:R-:W-:-:S05]  /*bd20*/  @!P0 VIADD R4, R20, 0x12480 ;  /* 0x0001248014048836 */ /* 0x000fca0000000000 */
[----:B------:R-:W-:-:S04]  /*bd30*/  @!P0 PRMT R4, RZ, 0x654, R4 ;  /* 0x00000654ff048816 */ /* 0x000fc80000000004 */
[----:B------:R1:W-:Y:S01]  /*bd40*/  @!P0 SYNCS.ARRIVE.TRANS64.RED.A1T0 RZ, [R4+URZ], RZ ;  /* 0x000000ff04ff89a7 */ /* 0x0003e2000810043f */
[C---:B------:R-:W-:Y:S01]  /*bd50*/  ISETP.GT.AND P0, PT, R15.reuse, UR41, PT ;  /* 0x000000290f007c0c */ /* 0x040fe2000bf04270 */
[----:B------:R-:W-:-:S12]  /*bd60*/  VIADD R15, R15, 0xffffffff ;  /* 0xffffffff0f0f7836 */ /* 0x000fd80000000000 */
[----:B-1----:R-:W-:Y:S05]  /*bd70*/  @P0 BRA `(.L_x_11227) ;  /* 0xfffffff4006c0947 */ /* 0x002fea000383ffff */
[----:B------:R-:W-:Y:S05]  /*bd80*/  BRA `(.L_x_11228) ;  /* 0x0000000000087947 */ /* 0x000fea0003800000 */
.L_x_11210:
[----:B0-----:R-:W-:Y:S02]  /*bd90*/  IMAD.MOV.U32 R3, RZ, RZ, RZ ;  /* 0x000000ffff037224 */ /* 0x001fe400078e00ff */
[----:B------:R-:W-:-:S07]  /*bda0*/  IMAD.MOV.U32 R0, RZ, RZ, 0x1 ;  /* 0x00000001ff007424 */ /* 0x000fce00078e00ff */
.L_x_11228:
[----:B------:R-:W-:-:S04]  /*bdb0*/  ULOP3.LUT UR4, UR40, 0x1, URZ, 0xfc, !UPT ;  /* 0x0000000128047892 */ /* 0x000fc8000f8efc3f */
[----:B------:R-:W-:-:S06]  /*bdc0*/  UISETP.NE.AND UP0, UPT, UR4, 0x3, UPT ;  /* 0x000000030400788c */ /* 0x000fcc000bf05270 */
[----:B------:R-:W-:-:S13]  /*bdd0*/  PLOP3.LUT P0, PT, PT, PT, UP0, 0x80, 0x0 ;  /* 0x000000000000781c */ /* 0x000fda0003f0f008 */
[----:B------:R-:W-:Y:S05]  /*bde0*/  @!P0 BRA `(.L_x_11229) ;  /* 0x0000000000048947 */ /* 0x000fea0003800000 */
[----:B------:R-:W-:Y:S01]  /*bdf0*/  BPT.TRAP 0x1 ;  /* 0x000000040000795c */ /* 0x000fe20000300000 */
.L_x_11229:
[----:B------:R-:W-:Y:S01]  /*be00*/  LOP3.LUT R5, R0, 0x1, RZ, 0x3c, !PT ;  /* 0x0000000100057812 */ /* 0x000fe200078e3cff */
[----:B------:R-:W-:Y:S01]  /*be10*/  BSSY B0, `(.L_x_11230) ;  /* 0x0000005000007945 */ /* 0x000fe20003800000 */
[----:B------:R-:W-:Y:S02]  /*be20*/  LEA R12, R3, UR38, 0x3 ;  /* 0x00000026030c7c11 */ /* 0x000fe4000f8e18ff */
[----:B------:R-:W-:-:S04]  /*be30*/  SHF.L.U32 R5, R5, 0x1f, RZ ;  /* 0x0000001f05057819 */ /* 0x000fc800000006ff */
[----:B------:R-:W0:Y:S02]  /*be40*/  SYNCS.PHASECHK.TRANS64.TRYWAIT P0, [R12+URZ+0x12470], R5 ;  /* 0x012470050c0075a7 */ /* 0x000e24000800017f */
[----:B0-----:R-:W-:Y:S05]  /*be50*/  @!P0 BRA `(.L_x_11231) ;  /* 0x0000001000dc8947 */ /* 0x001fea0003800000 */
.L_x_11272:
[----:B------:R-:W-:Y:S05]  /*be60*/  BSYNC B0 ;  /* 0x0000000000007941 */ /* 0x000fea0003800000 */
.L_x_11230:
[----:B------:R-:W-:-:S06]  /*be70*/  ULOP3.LUT UR4, UR40, 0x2, URZ, 0xfc, !UPT ;  /* 0x0000000228047892 */ /* 0x000fcc000f8efc3f */
[----:B------:R-:W-:-:S05]  /*be80*/  IMAD.U32 R4, RZ, RZ, UR4 ;  /* 0x00000004ff047e24 */ /* 0x000fca000f8e00ff */
[----:B------:R-:W-:-:S13]  /*be90*/  ISETP.NE.AND P1, PT, R4, 0x3, PT ;  /* 0x000000030400780c */ /* 0x000fda0003f25270 */
[----:B------:R-:W-:Y:S05]  /*bea0*/  @!P1 BRA `(.L_x_11232) ;  /* 0x0000000000049947 */ /* 0x000fea0003800000 */
[----:B------:R-:W-:Y:S01]  /*beb0*/  BPT.TRAP 0x1 ;  /* 0x000000040000795c */ /* 0x000fe20000300000 */
.L_x_11232:
[----:B0-----:R-:W-:Y:S01]  /*bec0*/  SHF.L.U32 R5, R0, 0x1f, RZ ;  /* 0x0000001f00057819 */ /* 0x001fe200000006ff */
[----:B------:R-:W-:-:S03]  /*bed0*/  IMAD R8, R3, 0x2800, RZ ;  /* 0x0000280003087824 */ /* 0x000fc600078e02ff */
[----:B------:R-:W0:Y:S02]  /*bee0*/  SYNCS.PHASECHK.TRANS64.TRYWAIT P0, [R12+URZ+0x12460], R5 ;  /* 0x012460050c0075a7 */ /* 0x000e24000800017f */
[----:B------:R-:W-:Y:S01]  /*bef0*/  LOP3.LUT R22, R8, R22, RZ, 0xfc, !PT ;  /* 0x0000001608167212 */ /* 0x000fe200078efcff */
[----:B0-----:R-:W-:Y:S06]  /*bf00*/  @!P0 BRA `(.L_x_11233) ;  /* 0x0000001000c48947 */ /* 0x001fec0003800000 */
.L_x_11273:
        /* <DEDUP_REMOVED lines=41> */
.L_x_11234:
[----:B-1----:R-:W-:Y:S01]  /*c1a0*/  SYNCS.ARRIVE.TRANS64.A1T0 RZ, [R12+URZ+0x12450], RZ ;  /* 0x012450ff0cff79a7 */ /* 0x002fe2000810003f */
[----:B------:R-:W-:Y:S01]  /*c1b0*/  BAR.SYNC.DEFER_BLOCKING 0x2, 0x80 ;  /* 0x0082000000007b1d */ /* 0x000fe20000010000 */
[----:B------:R-:W-:Y:S01]  /*c1c0*/  ISETP.NE.AND P0, PT, R16, RZ, PT ;  /* 0x000000ff1000720c */ /* 0x000fe20003f05270 */
[----:B------:R-:W-:-:S12]  /*c1d0*/  VIADD R3, R3, 0x1 ;  /* 0x0000000103037836 */ /* 0x000fd80000000000 */
[----:B------:R-:W-:-:S05]  /*c1e0*/  @!P0 VIADD R4, R12, 0x12480 ;  /* 0x000124800c048836 */ /* 0x000fca0000000000 */
[----:B------:R-:W-:-:S04]  /*c1f0*/  @!P0 PRMT R4, RZ, 0x654, R4 ;  /* 0x00000654ff048816 */ /* 0x000fc80000000004 */
[----:B------:R1:W-:Y:S01]  /*c200*/  @!P0 SYNCS.ARRIVE.TRANS64.RED.A1T0 RZ, [R4+URZ], RZ ;  /* 0x000000ff04ff89a7 */ /* 0x0003e2000810043f */
[----:B------:R-:W-:-:S04]  /*c210*/  ISETP.NE.AND P0, PT, R3, 0x2, PT ;  /* 0x000000020300780c */ /* 0x000fc80003f05270 */
[----:B------:R-:W-:Y:S02]  /*c220*/  SEL R5, RZ, 0x1, P0 ;  /* 0x00000001ff057807 */ /* 0x000fe40000000000 */
[----:B------:R-:W-:Y:S01]  /*c230*/  SEL R3, R3, RZ, P0 ;  /* 0x000000ff03037207 */ /* 0x000fe20000000000 */
[----:B-1----:R-:W-:Y:S01]  /*c240*/  IMAD.MOV.U32 R4, RZ, RZ, RZ ;  /* 0x000000ffff047224 */ /* 0x002fe200078e00ff */
[----:B------:R-:W-:-:S07]  /*c250*/  LOP3.LUT R0, R0, R5, RZ, 0x3c, !PT ;  /* 0x0000000500007212 */ /* 0x000fce00078e3cff */
.L_x_11193:
[----:B------:R-:W0:Y:S01]  /*c260*/  S2R R6, SR_CgaCtaId ;  /* 0x0000000000067919 */ /* 0x000e220000008800 */
[----:B------:R-:W-:Y:S02]  /*c270*/  MOV R5, 0x400 ;  /* 0x0000040000057802 */ /* 0x000fe40000000f00 */
[----:B------:R-:W-:Y:S02]  /*c280*/  SHF.L.U32 R4, R4, 0x1f, RZ ;  /* 0x0000001f04047819 */ /* 0x000fe400000006ff */
[----:B0-----:R-:W-:-:S04]  /*c290*/  LEA R9, R6, R5, 0x18 ;  /* 0x0000000506097211 */ /* 0x001fc800078ec0ff */
[----:B------:R-:W0:Y:S02]  /*c2a0*/  SYNCS.PHASECHK.TRANS64.TRYWAIT P0, [R9+URZ+0x12420], R4 ;  /* 0x01242004090075a7 */ /* 0x000e24000800017f */
[----:B0-----:R-:W-:Y:S05]  /*c2b0*/  @!P0 BRA `(.L_x_11235) ;  /* 0x0000000c00ec8947 */ /* 0x001fea0003800000 */
.L_x_11274:
[----:B------:R-:W1:Y:S02]  /*c2c0*/  SHFL.IDX PT, R2, R2, RZ, 0x1f ;  /* 0x00001fff02027589 */ /* 0x000e6400000e0000 */
[----:B-1----:R-:W-:-:S13]  /*c2d0*/  ISETP.NE.AND P0, PT, R2, RZ, PT ;  /* 0x000000ff0200720c */ /* 0x002fda0003f05270 */
[----:B------:R-:W-:Y:S05]  /*c2e0*/  @P0 BRA `(.L_x_11163) ;  /* 0x00000000009c0947 */ /* 0x000fea0003800000 */
[----:B------:R-:W-:-:S13]  /*c2f0*/  ELECT P0, URZ, PT ;  /* 0x00000000003f782f */ /* 0x000fda0003800000 */
[----:B------:R-:W-:Y:S05]  /*c300*/  @!P0 BRA `(.L_x_11163) ;  /* 0x0000000000948947 */ /* 0x000fea0003800000 */
[----:B------:R-:W-:-:S06]  /*c310*/  ULOP3.LUT UR4, UR40, 0x2, URZ, 0xfc, !UPT ;  /* 0x0000000228047892 */ /* 0x000fcc000f8efc3f */
[----:B------:R-:W-:-:S04]  /*c320*/  MOV R2, UR4 ;  /* 0x0000000400027c02 */ /* 0x000fc80008000f00 */
[----:B------:R-:W-:-:S13]  /*c330*/  ISETP.NE.AND P0, PT, R2, 0x3, PT ;  /* 0x000000030200780c */ /* 0x000fda0003f05270 */
[----:B------:R-:W-:Y:S05]  /*c340*/  @!P0 BRA `(.L_x_11236) ;  /* 0x0000000000048947 */ /* 0x000fea0003800000 */
[----:B------:R-:W-:Y:S01]  /*c350*/  BPT.TRAP 0x1 ;  /* 0x000000040000795c */ /* 0x000fe20000300000 */
.L_x_11236:
[----:B------:R-:W-:Y:S01]  /*c360*/  VIADD R6, R9, 0x12440 ;  /* 0x0001244009067836 */ /* 0x000fe20000000000 */
[----:B0-----:R-:W-:Y:S01]  /*c370*/  SHF.L.U32 R4, R0, 0x1f, RZ ;  /* 0x0000001f00047819 */ /* 0x001fe200000006ff */
[C---:B------:R-:W-:Y:S02]  /*c380*/  VIADD R2, R3.reuse, 0x1 ;  /* 0x0000000103027836 */ /* 0x040fe40000000000 */
[----:B------:R-:W-:-:S03]  /*c390*/  IMAD R7, R3, 0x8, R6 ;  /* 0x0000000803077824 */ /* 0x000fc600078e0206 */
        /* <DEDUP_REMOVED lines=8> */
.L_x_11275:
[----:B------:R-:W1:Y:S02]  /*c420*/  SYNCS.PHASECHK.TRANS64.TRYWAIT P1, [R5+URZ], R0 ;  /* 0x00000000050075a7 */ /* 0x000e64000802017f */
[----:B-1----:R-:W-:Y:S05]  /*c430*/  @!P1 BRA `(.L_x_11238) ;  /* 0x0000000c00b49947 */ /* 0x002fea0003800000 */
.L_x_11276:
[----:B------:R-:W-:Y:S05]  /*c440*/  @!P0 BRA `(.L_x_11239) ;  /* 0x0000000000048947 */ /* 0x000fea0003800000 */
[----:B------:R-:W-:Y:S01]  /*c450*/  BPT.TRAP 0x1 ;  /* 0x000000040000795c */ /* 0x000fe20000300000 */
.L_x_11239:
[----:B------:R-:W-:-:S04]  /*c460*/  IMAD R3, R3, 0x8, R9 ;  /* 0x0000000803037824 */ /* 0x000fc800078e0209 */
[----:B------:R-:W2:Y:S02]  /*c470*/  SYNCS.PHASECHK.TRANS64.TRYWAIT P1, [R3+URZ+0x12460], R4 ;  /* 0x01246004030075a7 */ /* 0x000ea4000802017f */
[----:B--2---:R-:W-:Y:S05]  /*c480*/  @!P1 BRA `(.L_x_11240) ;  /* 0x0000000c00b49947 */ /* 0x004fea0003800000 */
.L_x_11277:
[----:B------:R-:W-:Y:S05]  /*c490*/  @!P0 BRA `(.L_x_11241) ;  /* 0x0000000000048947 */ /* 0x000fea0003800000 */
[----:B------:R-:W-:Y:S01]  /*c4a0*/  BPT.TRAP 0x1 ;  /* 0x000000040000795c */ /* 0x000fe20000300000 */
.L_x_11241:
[----:B-1----:R-:W-:-:S04]  /*c4b0*/  IMAD R5, R2, 0x8, R9 ;  /* 0x0000000802057824 */ /* 0x002fc800078e0209 */
[----:B------:R-:W1:Y:S02]  /*c4c0*/  SYNCS.PHASECHK.TRANS64.TRYWAIT P1, [R5+URZ+0x12460], R0 ;  /* 0x01246000050075a7 */ /* 0x000e64000802017f */
[----:B-1----:R-:W-:Y:S05]  /*c4d0*/  @!P1 BRA `(.L_x_11242) ;  /* 0x0000000c00b49947 */ /* 0x002fea0003800000 */
.L_x_11278:
[----:B------:R-:W-:Y:S05]  /*c4e0*/  @!P0 BRA `(.L_x_11243) ;  /* 0x0000000000048947 */ /* 0x000fea0003800000 */
[----:B------:R-:W-:Y:S01]  /*c4f0*/  BPT.TRAP 0x1 ;  /* 0x000000040000795c */ /* 0x000fe20000300000 */
.L_x_11243:
[----:B------:R-:W3:Y:S02]  /*c500*/  SYNCS.PHASECHK.TRANS64.TRYWAIT P0, [R3+URZ+0x12480], R4 ;  /* 0x01248004030075a7 */ /* 0x000ee4000800017f */
[----:B---3--:R-:W-:Y:S05]  /*c510*/  @!P0 BRA `(.L_x_11244) ;  /* 0x0000000c00b88947 */ /* 0x008fea0003800000 */
.L_x_11245:
[----:B----4-:R4:W0:Y:S02]  /*c520*/  SYNCS.PHASECHK.TRANS64.TRYWAIT P0, [R5+URZ+0x12480], R0 ;  /* 0x01248000050075a7 */ /* 0x010824000800017f */
[----:B0-----:R-:W-:Y:S05]  /*c530*/  @!P0 NANOSLEEP.SYNCS 0x989680 ;  /* 0x009896800000895d */ /* 0x001fea0003900000 */
[----:B------:R-:W0:Y:S02]  /*c540*/  @!P0 SYNCS.PHASECHK.TRANS64 P0, [R5+URZ+0x12480], R0 ;  /* 0x01248000050085a7 */ /* 0x000e24000800007f */
[----:B0-----:R-:W-:Y:S05]  /*c550*/  @!P0 BRA `(.L_x_11245) ;  /* 0xfffffffc00f08947 */ /* 0x001fea000383ffff */
.L_x_11163:
[----:B------:R-:W-:Y:S05]  /*c560*/  BSYNC B6 ;  /* 0x0000000000067941 */ /* 0x000fea0003800000 */
.L_x_11160:
[----:B------:R-:W-:Y:S05]  /*c570*/  EXIT ;  /* 0x000000000000794d */ /* 0x000fea0003800000 */
.L_x_11167:
[----:B0-----:R-:W-:-:S04]  /*c580*/  IMAD.U32 R3, RZ, RZ, UR45 ;  /* 0x0000002dff037e24 */ /* 0x001fc8000f8e00ff */
[----:B------:R0:W1:Y:S03]  /*c590*/  SYNCS.PHASECHK.TRANS64.TRYWAIT P0, [R3+URZ+0x12400], R6 ;  /* 0x01240006030075a7 */ /* 0x000066000800017f */
[----:B-1----:R-:W-:Y:S05]  /*c5a0*/  @!P0 NANOSLEEP.SYNCS 0x989680 ;  /* 0x009896800000895d */ /* 0x002fea0003900000 */
[----:B------:R-:W1:Y:S02]  /*c5b0*/  @!P0 SYNCS.PHASECHK.TRANS64 P0, [R3+URZ+0x12400], R6 ;  /* 0x01240006030085a7 */ /* 0x000e64000800007f */
[----:B-1----:R-:W-:Y:S05]  /*c5c0*/  @!P0 BRA `(.L_x_11167) ;  /* 0xfffffffc00ec8947 */ /* 0x002fea000383ffff */
[----:B------:R-:W-:Y:S05]  /*c5d0*/  BRA `(.L_x_11246) ;  /* 0xffffff4c00d07947 */ /* 0x000fea000383ffff */
.L_x_11171:
[----:B0-----:R-:W-:-:S04]  /*c5e0*/  MOV R3, UR45 ;  /* 0x0000002d00037c02 */ /* 0x001fc80008000f00 */
[----:B------:R0:W2:Y:S03]  /*c5f0*/  SYNCS.PHASECHK.TRANS64.TRYWAIT P2, [R3+URZ+0x12430], R6 ;  /* 0x01243006030075a7 */ /* 0x0000a6000804017f */
[----:B--2---:R-:W-:Y:S05]  /*c600*/  @!P2 NANOSLEEP.SYNCS 0x989680 ;  /* 0x009896800000a95d */ /* 0x004fea0003900000 */
[----:B------:R-:W2:Y:S02]  /*c610*/  @!P2 SYNCS.PHASECHK.TRANS64 P2, [R3+URZ+0x12430], R6 ;  /* 0x012430060300a5a7 */ /* 0x000ea4000804007f */
[----:B--2---:R-:W-:Y:S05]  /*c620*/  @!P2 BRA `(.L_x_11171) ;  /* 0xfffffffc00eca947 */ /* 0x004fea000383ffff */
[----:B------:R-:W-:Y:S05]  /*c630*/  BRA `(.L_x_11170) ;  /* 0xffffff4c00ec7947 */ /* 0x000fea000383ffff */
.L_x_11176:
[----:B-1----:R-:W-:-:S04]  /*c640*/  IMAD.U32 R8, RZ, RZ, UR19 ;  /* 0x00000013ff087e24 */ /* 0x002fc8000f8e00ff */
[----:B------:R1:W2:Y:S03]  /*c650*/  SYNCS.PHASECHK.TRANS64.TRYWAIT P2, [R8+URZ+0x12430], R3 ;  /* 0x01243003080075a7 */ /* 0x0002a6000804017f */
[----:B--2---:R-:W-:Y:S05]  /*c660*/  @!P2 NANOSLEEP.SYNCS 0x989680 ;  /* 0x009896800000a95d */ /* 0x004fea0003900000 */
[----:B------:R-:W2:Y:S02]  /*c670*/  @!P2 SYNCS.PHASECHK.TRANS64 P2, [R8+URZ+0x12430], R3 ;  /* 0x012430030800a5a7 */ /* 0x000ea4000804007f */
[----:B--2---:R-:W-:Y:S05]  /*c680*/  @!P2 BRA `(.L_x_11176) ;  /* 0xfffffffc00eca947 */ /* 0x004fea000383ffff */
[----:B------:R-:W-:Y:S05]  /*c690*/  BRA `(.L_x_11175) ;  /* 0xffffff8000a07947 */ /* 0x000fea000383ffff */
.L_x_11180:
[----:B-1----:R-:W-:-:S04]  /*c6a0*/  IMAD.U32 R120, RZ, RZ, UR12 ;  /* 0x0000000cff787e24 */ /* 0x002fc8000f8e00ff */
[----:B------:R1:W2:Y:S03]  /*c6b0*/  SYNCS.PHASECHK.TRANS64.TRYWAIT P2, [R120+URZ+0x12450], R3 ;  /* 0x01245003780075a7 */ /* 0x0002a6000804017f */
[----:B--2---:R-:W-:Y:S05]  /*c6c0*/  @!P2 NANOSLEEP.SYNCS 0x989680 ;  /* 0x009896800000a95d */ /* 0x004fea0003900000 */
[----:B------:R-:W2:Y:S02]  /*c6d0*/  @!P2 SYNCS.PHASECHK.TRANS64 P2, [R120+URZ+0x12450], R3 ;  /* 0x012450037800a5a7 */ /* 0x000ea4000804007f */
[----:B--2---:R-:W-:Y:S05]  /*c6e0*/  @!P2 BRA `(.L_x_11180) ;  /* 0xfffffffc00eca947 */ /* 0x004fea000383ffff */
[----:B------:R-:W-:Y:S05]  /*c6f0*/  BRA `(.L_x_11179) ;  /* 0xffffff94006c7947 */ /* 0x000fea000383ffff */
.L_x_11186:
[----:B-1----:R-:W-:-:S04]  /*c700*/  IMAD.U32 R5, RZ, RZ, UR16 ;  /* 0x00000010ff057e24 */ /* 0x002fc8000f8e00ff */
[----:B------:R1:W2:Y:S03]  /*c710*/  SYNCS.PHASECHK.TRANS64.TRYWAIT P1, [R5+URZ+0x12450], R0 ;  /* 0x01245000050075a7 */ /* 0x0002a6000802017f */
[----:B--2---:R-:W-:Y:S05]  /*c720*/  @!P1 NANOSLEEP.SYNCS 0x989680 ;  /* 0x009896800000995d */ /* 0x004fea0003900000 */
[----:B------:R-:W2:Y:S02]  /*c730*/  @!P1 SYNCS.PHASECHK.TRANS64 P1, [R5+URZ+0x12450], R0 ;  /* 0x01245000050095a7 */ /* 0x000ea4000802007f */
[----:B--2---:R-:W-:Y:S05]  /*c740*/  @!P1 BRA `(.L_x_11186) ;  /* 0xfffffffc00ec9947 */ /* 0x004fea000383ffff */
[----:B------:R-:W-:Y:S05]  /*c750*/  BRA `(.L_x_11185) ;  /* 0xffffffac00707947 */ /* 0x000fea000383ffff */
.L_x_11199:
[----:B------:R-:W-:Y:S01]  /*c760*/  MOV R13, R2 ;  /* 0x00000002000d7202 */ /* 0x000fe20000000f00 */
[----:B------:R-:W-:Y:S02]  /*c770*/  IMAD.MOV.U32 R12, RZ, RZ, RZ ;  /* 0x000000ffff0c7224 */ /* 0x000fe400078e00ff */
[----:B------:R-:W-:Y:S02]  /*c780*/  IMAD.MOV.U32 R11, RZ, RZ, 0x1f ;  /* 0x0000001fff0b7424 */ /* 0x000fe400078e00ff */
[----:B------:R-:W-:-:S07]  /*c790*/  IMAD.MOV.U32 R15, RZ, RZ, -0x1 ;  /* 0xffffffffff0f7424 */ /* 0x000fce00078e00ff */
[----:B------:R-:W-:Y:S05]  /*c7a0*/  WARPSYNC.COLLECTIVE R15, `(.L_x_11247) ;  /* 0x000000000f087348 */ /* 0x000fea0003c00000 */
[----:B------:R0:W1:Y:S02]  /*c7b0*/  SHFL.IDX P6, R14, R13, R12, R11 ;  /* 0x0000000c0d0e7389 */ /* 0x00006400000c000b */
[----:B01----:R-:W-:Y:S01]  /*c7c0*/  ENDCOLLECTIVE ;  /* 0x000000000000791b */ /* 0x003fe20003800000 */
.L_x_11247:
[----:B------:R-:W-:Y:S05]  /*c7d0*/  BRA `(.L_x_11248) ;  /* 0xffffffd800ec7947 */ /* 0x000fea000383ffff */
.L_x_11201:
[----:B------:R-:W-:Y:S01]  /*c7e0*/  BSSY B0, `(.L_x_11249) ;  /* 0x0000006000007945 */ /* 0x000fe20003800000 */
[----:B------:R-:W-:-:S07]  /*c7f0*/  MOV R15, 0xffffffff ;  /* 0xffffffff000f7802 */ /* 0x000fce0000000f00 */
[----:B0-----:R-:W-:Y:S05]  /*c800*/  WARPSYNC.COLLECTIVE R15, `(.L_x_11250) ;  /* 0x000000000f0c7348 */ /* 0x001fea0003c00000 */
[----:B------:R-:W-:Y:S02]  /*c810*/  ELECT P6, UR62, PT ;  /* 0x00000000003e782f */ /* 0x000fe400038c0000 */
[----:B------:R-:W-:Y:S01]  /*c820*/  MOV R14, UR62 ;  /* 0x0000003e000e7c02 */ /* 0x000fe20008000f00 */
[----:B0-----:R-:W-:Y:S10]  /*c830*/  ENDCOLLECTIVE ;  /* 0x000000000000791b */ /* 0x001ff40003800000 */
.L_x_11250:
[----:B------:R-:W-:Y:S05]  /*c840*/  BSYNC B0 ;  /* 0x0000000000007941 */ /* 0x000fea0003800000 */
.L_x_11249:
[----:B------:R-:W-:Y:S05]  /*c850*/  BRA `(.L_x_11251) ;  /* 0xffffffd800f47947 */ /* 0x000fea000383ffff */
.L_x_11203:
[----:B-1----:R-:W-:-:S04]  /*c860*/  IMAD.U32 R5, RZ, RZ, UR38 ;  /* 0x00000026ff057e24 */ /* 0x002fc8000f8e00ff */
[----:B------:R1:W2:Y:S03]  /*c870*/  SYNCS.PHASECHK.TRANS64.TRYWAIT P0, [R5+URZ+0x12480], R0 ;  /* 0x01248000050075a7 */ /* 0x0002a6000800017f */
[----:B--2---:R-:W-:Y:S05]  /*c880*/  @!P0 NANOSLEEP.SYNCS 0x989680 ;  /* 0x009896800000895d */ /* 0x004fea0003900000 */
[----:B------:R-:W2:Y:S02]  /*c890*/  @!P0 SYNCS.PHASECHK.TRANS64 P0, [R5+URZ+0x12480], R0 ;  /* 0x01248000050085a7 */ /* 0x000ea4000800007f */
[----:B--2---:R-:W-:Y:S05]  /*c8a0*/  @!P0 BRA `(.L_x_11203) ;  /* 0xfffffffc00ec8947 */ /* 0x004fea000383ffff */
[----:B------:R-:W-:Y:S05]  /*c8b0*/  BRA `(.L_x_11252) ;  /* 0xffffffdc00447947 */ /* 0x000fea000383ffff */
.L_x_11205:
[----:B-1----:R-:W-:-:S04]  /*c8c0*/  IMAD.U32 R5, RZ, RZ, UR38 ;  /* 0x00000026ff057e24 */ /* 0x002fc8000f8e00ff */
[----:B------:R1:W2:Y:S03]  /*c8d0*/  SYNCS.PHASECHK.TRANS64.TRYWAIT P0, [R5+URZ+0x12440], R0 ;  /* 0x01244000050075a7 */ /* 0x0002a6000800017f */
[----:B--2---:R-:W-:Y:S05]  /*c8e0*/  @!P0 NANOSLEEP.SYNCS 0x989680 ;  /* 0x009896800000895d */ /* 0x004fea0003900000 */
[----:B------:R-:W2:Y:S02]  /*c8f0*/  @!P0 SYNCS.PHASECHK.TRANS64 P0, [R5+URZ+0x12440], R0 ;  /* 0x01244000050085a7 */ /* 0x000ea4000800007f */
[----:B--2---:R-:W-:Y:S05]  /*c900*/  @!P0 BRA `(.L_x_11205) ;  /* 0xfffffffc00ec8947 */ /* 0x004fea000383ffff */
[----:B------:R-:W-:Y:S05]  /*c910*/  BRA `(.L_x_11253) ;  /* 0xffffffdc00807947 */ /* 0x000fea000383ffff */
.L_x_11208:
[----:B------:R-:W-:Y:S01]  /*c920*/  IMAD.MOV.U32 R13, RZ, RZ, R20 ;  /* 0x000000ffff0d7224 */ /* 0x000fe200078e0014 */
[----:B------:R-:W-:Y:S01]  /*c930*/  MOV R12, RZ ;  /* 0x000000ff000c7202 */ /* 0x000fe20000000f00 */
[----:B------:R-:W-:Y:S02]  /*c940*/  IMAD.MOV.U32 R11, RZ, RZ, 0x1c1f ;  /* 0x00001c1fff0b7424 */ /* 0x000fe400078e00ff */
[----:B------:R-:W-:Y:S02]  /*c950*/  IMAD.MOV.U32 R15, RZ, RZ, -0x1 ;  /* 0xffffffffff0f7424 */ /* 0x000fe400078e00ff */
[----:B------:R-:W-:-:S07]  /*c960*/  IMAD R25, R25, 0xc0, R4 ;  /* 0x000000c019197824 */ /* 0x000fce00078e0204 */
[----:B0-----:R-:W-:Y:S05]  /*c970*/  WARPSYNC.COLLECTIVE R15, `(.L_x_11254) ;  /* 0x000000000f087348 */ /* 0x001fea0003c00000 */
[----:B------:R1:W2:Y:S02]  /*c980*/  SHFL.IDX P6, R14, R13, R12, R11 ;  /* 0x0000000c0d0e7389 */ /* 0x0002a400000c000b */
[----:B012---:R-:W-:Y:S01]  /*c990*/  ENDCOLLECTIVE ;  /* 0x000000000000791b */ /* 0x007fe20003800000 */
.L_x_11254:
[----:B------:R-:W-:Y:S02]  /*c9a0*/  IADD3 R21, R25, 0x20, RZ ;  /* 0x0000002019157810 */ /* 0x000fe40007ffe0ff */
[----:B------:R-:W-:Y:S01]  /*c9b0*/  MOV R13, R10 ;  /* 0x0000000a000d7202 */ /* 0x000fe20000000f00 */
[----:B------:R-:W-:-:S07]  /*c9c0*/  IMAD.MOV.U32 R4, RZ, RZ, R14 ;  /* 0x000000ffff047224 */ /* 0x000fce00078e000e */
[----:B------:R-:W-:Y:S05]  /*c9d0*/  WARPSYNC.COLLECTIVE R15, `(.L_x_11255) ;  /* 0x000000000f087348 */ /* 0x000fea0003c00000 */
[----:B------:R0:W1:Y:S02]  /*c9e0*/  SHFL.IDX P6, R14, R13, R12, R11 ;  /* 0x0000000c0d0e7389 */ /* 0x00006400000c000b */
[----:B01----:R-:W-:Y:S01]  /*c9f0*/  ENDCOLLECTIVE ;  /* 0x000000000000791b */ /* 0x003fe20003800000 */
.L_x_11255:
[----:B------:R-:W-:Y:S02]  /*ca00*/  ULDC UR4, c[0x0][0x288] ;  /* 0x0000a20000047ab9 */ /* 0x000fe40000000800 */
[----:B------:R-:W-:-:S05]  /*ca10*/  IMAD R0, R0, UR4, RZ ;  /* 0x0000000400007c24 */ /* 0x000fca000f8e02ff */
[----:B------:R-:W-:Y:S01]  /*ca20*/  ISETP.GE.AND P1, PT, R25, R0, PT ;  /* 0x000000001900720c */ /* 0x000fe20003f26270 */
[----:B------:R-:W-:Y:S02]  /*ca30*/  IMAD.MOV.U32 R13, RZ, RZ, R20 ;  /* 0x000000ffff0d7224 */ /* 0x000fe400078e0014 */
[----:B------:R-:W-:-:S10]  /*ca40*/  IMAD.MOV.U32 R12, RZ, RZ, 0x1 ;  /* 0x00000001ff0c7424 */ /* 0x000fd400078e00ff */
[----:B------:R-:W-:Y:S01]  /*ca50*/  @!P1 VIADD R9, R28, UR38 ;  /* 0x000000261c099c36 */ /* 0x000fe20008000000 */
[----:B------:R-:W-:-:S05]  /*ca60*/  @!P1 IADD3 R14, P2, R3, R14, RZ ;  /* 0x0000000e030e9210 */ /* 0x000fca0007f5e0ff */
[----:B------:R-:W-:Y:S02]  /*ca70*/  @!P1 IMAD.X R5, RZ, RZ, R4, P2 ;  /* 0x000000ffff059224 */ /* 0x000fe400010e0604 */
[----:B------:R-:W-:-:S07]  /*ca80*/  @!P1 IMAD.MOV.U32 R4, RZ, RZ, R14 ;  /* 0x000000ffff049224 */ /* 0x000fce00078e000e */
[----:B------:R-:W-:Y:S05]  /*ca90*/  WARPSYNC.COLLECTIVE R15, `(.L_x_11256) ;  /* 0x000000000f087348 */ /* 0x000fea0003c00000 */
[----:B------:R0:W1:Y:S02]  /*caa0*/  SHFL.IDX P6, R14, R13, R12, R11 ;  /* 0x0000000c0d0e7389 */ /* 0x00006400000c000b */
[----:B01----:R-:W-:Y:S01]  /*cab0*/  ENDCOLLECTIVE ;  /* 0x000000000000791b */ /* 0x003fe20003800000 */
.L_x_11256:
[----:B------:R-:W-:Y:S01]  /*cac0*/  @!PT LDS RZ, [RZ] ;  /* 0x00000000fffff984 */ /* 0x000fe20000000800 */
[----:B------:R-:W-:Y:S01]  /*cad0*/  @!PT LDS RZ, [RZ] ;  /* 0x00000000fffff984 */ /* 0x000fe20000000800 */
[----:B------:R-:W-:Y:S01]  /*cae0*/  @!PT LDS RZ, [RZ] ;  /* 0x00000000fffff984 */ /* 0x000fe20000000800 */
[----:B------:R0:W-:Y:S01]  /*caf0*/  @!P1 LDGSTS.E.BYPASS.LTC128B.128 [R9+0xa200], desc[UR42][R4.64], !P0 ;  /* 0x0a20000004099fae */ /* 0x0001e2000c101d6a */
[----:B------:R-:W-:Y:S02]  /*cb00*/  ISETP.GE.AND P1, PT, R21, R0, PT ;  /* 0x000000001500720c */ /* 0x000fe40003f26270 */
[----:B------:R-:W-:-:S11]  /*cb10*/  MOV R13, R10 ;  /* 0x0000000a000d7202 */ /* 0x000fd60000000f00 */
[----:B0-----:R-:W-:Y:S02]  /*cb20*/  @!P1 VIADD R9, R28, UR38 ;  /* 0x000000261c099c36 */ /* 0x001fe40008000000 */
[----:B------:R-:W-:-:S07]  /*cb30*/  IMAD.MOV.U32 R21, RZ, RZ, R14 ;  /* 0x000000ffff157224 */ /* 0x000fce00078e000e */
[----:B------:R-:W-:Y:S05]  /*cb40*/  WARPSYNC.COLLECTIVE R15, `(.L_x_11257) ;  /* 0x000000000f087348 */ /* 0x000fea0003c00000 */
[----:B------:R0:W1:Y:S02]  /*cb50*/  SHFL.IDX P6, R14, R13, R12, R11 ;  /* 0x0000000c0d0e7389 */ /* 0x00006400000c000b */
[----:B01----:R-:W-:Y:S01]  /*cb60*/  ENDCOLLECTIVE ;  /* 0x000000000000791b */ /* 0x003fe20003800000 */
.L_x_11257:
[----:B------:R-:W-:Y:S01]  /*cb70*/  IMAD.MOV.U32 R13, RZ, RZ, R20 ;  /* 0x000000ffff0d7224 */ /* 0x000fe200078e0014 */
[----:B------:R-:W-:Y:S02]  /*cb80*/  MOV R12, 0x2 ;  /* 0x00000002000c7802 */ /* 0x000fe40000000f00 */
[----:B------:R-:W-:-:S13]  /*cb90*/  @!P1 IADD3 R4, P3, R3, R14, RZ ;  /* 0x0000000e03049210 */ /* 0x000fda0007f7e0ff */
[----:B------:R-:W-:Y:S05]  /*cba0*/  WARPSYNC.COLLECTIVE R15, `(.L_x_11258) ;  /* 0x000000000f087348 */ /* 0x000fea0003c00000 */
[----:B------:R0:W1:Y:S02]  /*cbb0*/  SHFL.IDX P6, R14, R13, R12, R11 ;  /* 0x0000000c0d0e7389 */ /* 0x00006400000c000b */
[----:B01----:R-:W-:Y:S01]  /*cbc0*/  ENDCOLLECTIVE ;  /* 0x000000000000791b */ /* 0x003fe20003800000 */
.L_x_11258:
[----:B------:R-:W-:-:S05]  /*cbd0*/  @!P1 IMAD.X R5, RZ, RZ, R21, P3 ;  /* 0x000000ffff059224 */ /* 0x000fca00018e0615 */
[----:B------:R-:W-:Y:S01]  /*cbe0*/  @!PT LDS RZ, [RZ] ;  /* 0x00000000fffff984 */ /* 0x000fe20000000800 */
[----:B------:R-:W-:Y:S01]  /*cbf0*/  @!PT LDS RZ, [RZ] ;  /* 0x00000000fffff984 */ /* 0x000fe20000000800 */
[----:B------:R-:W-:Y:S01]  /*cc00*/  @!PT LDS RZ, [RZ] ;  /* 0x00000000fffff984 */ /* 0x000fe20000000800 */
[----:B------:R0:W-:Y:S01]  /*cc10*/  @!P1 LDGSTS.E.BYPASS.LTC128B.128 [R9+0xaa00], desc[UR42][R4.64], !P0 ;  /* 0x0aa0000004099fae */ /* 0x0001e2000c101d6a */
[----:B------:R-:W-:Y:S01]  /*cc20*/  IMAD.MOV.U32 R13, RZ, RZ, R10 ;  /* 0x000000ffff0d7224 */ /* 0x000fe200078e000a */
[----:B0-----:R-:W-:Y:S01]  /*cc30*/  IADD3 R5, R25, 0x40, RZ ;  /* 0x0000004019057810 */ /* 0x001fe20007ffe0ff */
[----:B------:R-:W-:-:S03]  /*cc40*/  IMAD.MOV.U32 R8, RZ, RZ, R14 ;  /* 0x000000ffff087224 */ /* 0x000fc600078e000e */
[----:B------:R-:W-:-:S13]  /*cc50*/  ISETP.GE.AND P2, PT, R5, R0, PT ;  /* 0x000000000500720c */ /* 0x000fda0003f46270 */
[----:B------:R-:W-:Y:S05]  /*cc60*/  WARPSYNC.COLLECTIVE R15, `(.L_x_11259) ;  /* 0x000000000f087348 */ /* 0x000fea0003c00000 */
[----:B------:R0:W1:Y:S02]  /*cc70*/  SHFL.IDX P6, R14, R13, R12, R11 ;  /* 0x0000000c0d0e7389 */ /* 0x00006400000c000b */
[----:B01----:R-:W-:Y:S01]  /*cc80*/  ENDCOLLECTIVE ;  /* 0x000000000000791b */ /* 0x003fe20003800000 */
.L_x_11259:
[----:B------:R-:W-:Y:S02]  /*cc90*/  @!P2 VIADD R21, R28, UR38 ;  /* 0x000000261c15ac36 */ /* 0x000fe40008000000 */
[----:B------:R-:W-:Y:S01]  /*cca0*/  IMAD.MOV.U32 R13, RZ, RZ, R20 ;  /* 0x000000ffff0d7224 */ /* 0x000fe200078e0014 */
[----:B------:R-:W-:Y:S01]  /*ccb0*/  MOV R12, 0x3 ;  /* 0x00000003000c7802 */ /* 0x000fe20000000f00 */
[----:B------:R-:W-:-:S07]  /*ccc0*/  IMAD.MOV.U32 R26, RZ, RZ, R14 ;  /* 0x000000ffff1a7224 */ /* 0x000fce00078e000e */
[----:B------:R-:W-:Y:S05]  /*ccd0*/  WARPSYNC.COLLECTIVE R15, `(.L_x_11260) ;  /* 0x000000000f087348 */ /* 0x000fea0003c00000 */
[----:B------:R0:W1:Y:S02]  /*cce0*/  SHFL.IDX P6, R14, R13, R12, R11 ;  /* 0x0000000c0d0e7389 */ /* 0x00006400000c000b */
[----:B01----:R-:W-:Y:S01]  /*ccf0*/  ENDCOLLECTIVE ;  /* 0x000000000000791b */ /* 0x003fe20003800000 */
.L_x_11260:
[----:B------:R-:W-:-:S05]  /*cd00*/  @!P2 IADD3 R4, P1, R3, R26, RZ ;  /* 0x0000001a0304a210 */ /* 0x000fca0007f3e0ff */
[----:B------:R-:W-:-:S05]  /*cd10*/  @!P2 IMAD.X R5, RZ, RZ, R8, P1 ;  /* 0x000000ffff05a224 */ /* 0x000fca00008e0608 */
[----:B------:R-:W-:Y:S01]  /*cd20*/  @!PT LDS RZ, [RZ] ;  /* 0x00000000fffff984 */ /* 0x000fe20000000800 */
[----:B------:R-:W-:Y:S01]  /*cd30*/  @!PT LDS RZ, [RZ] ;  /* 0x00000000fffff984 */ /* 0x000fe20000000800 */
[----:B------:R-:W-:Y:S01]  /*cd40*/  @!PT LDS RZ, [RZ] ;  /* 0x00000000fffff984 */ /* 0x000fe20000000800 */
[----:B------:R0:W-:Y:S01]  /*cd50*/  @!P2 LDGSTS.E.BYPASS.LTC128B.128 [R21+0xb200], desc[UR42][R4.64], !P0 ;  /* 0x0b2000000415afae */ /* 0x0001e2000c101d6a */
[----:B------:R-:W-:Y:S02]  /*cd60*/  IMAD.MOV.U32 R13, RZ, RZ, R10 ;  /* 0x000000ffff0d7224 */ /* 0x000fe400078e000a */
[----:B------:R-:W-:-:S07]  /*cd70*/  IMAD.MOV.U32 R20, RZ, RZ, R14 ;  /* 0x000000ffff147224 */ /* 0x000fce00078e000e */
[----:B0-----:R-:W-:Y:S05]  /*cd80*/  WARPSYNC.COLLECTIVE R15, `(.L_x_11261) ;  /* 0x000000000f087348 */ /* 0x001fea0003c00000 */
[----:B------:R1:W2:Y:S02]  /*cd90*/  SHFL.IDX P6, R14, R13, R12, R11 ;  /* 0x0000000c0d0e7389 */ /* 0x0002a400000c000b */
[----:B012---:R-:W-:Y:S01]  /*cda0*/  ENDCOLLECTIVE ;  /* 0x000000000000791b */ /* 0x007fe20003800000 */
.L_x_11261:
[----:B------:R-:W-:-:S05]  /*cdb0*/  VIADD R5, R25, 0x60 ;  /* 0x0000006019057836 */ /* 0x000fca0000000000 */
[----:B------:R-:W-:Y:S01]  /*cdc0*/  ISETP.GE.AND P1, PT, R5, R0, PT ;  /* 0x000000000500720c */ /* 0x000fe20003f26270 */
[----:B------:R-:W-:Y:S02]  /*cdd0*/  IMAD.MOV.U32 R13, RZ, RZ, R7 ;  /* 0x000000ffff0d7224 */ /* 0x000fe400078e0007 */
[----:B------:R-:W-:-:S10]  /*cde0*/  IMAD.MOV.U32 R12, RZ, RZ, RZ ;  /* 0x000000ffff0c7224 */ /* 0x000fd400078e00ff */
[----:B------:R-:W-:Y:S01]  /*cdf0*/  @!P1 VIADD R9, R28, UR38 ;  /* 0x000000261c099c36 */ /* 0x000fe20008000000 */
[----:B------:R-:W-:-:S13]  /*ce00*/  @!P1 IADD3 R4, P3, R3, R14, RZ ;  /* 0x0000000e03049210 */ /* 0x000fda0007f7e0ff */
[----:B------:R-:W-:Y:S05]  /*ce10*/  WARPSYNC.COLLECTIVE R15, `(.L_x_11262) ;  /* 0x000000000f087348 */ /* 0x000fea0003c00000 */
[----:B------:R0:W1:Y:S02]  /*ce20*/  SHFL.IDX P6, R14, R13, R12, R11 ;  /* 0x0000000c0d0e7389 */ /* 0x00006400000c000b */
[----:B01----:R-:W-:Y:S01]  /*ce30*/  ENDCOLLECTIVE ;  /* 0x000000000000791b */ /* 0x003fe20003800000 */
.L_x_11262:
[----:B------:R-:W-:-:S05]  /*ce40*/  @!P1 IADD3.X R5, RZ, R20, RZ, P3, !PT ;  /* 0x00000014ff059210 */ /* 0x000fca0001ffe4ff */
[----:B------:R-:W-:Y:S01]  /*ce50*/  @!PT LDS RZ, [RZ] ;  /* 0x00000000fffff984 */ /* 0x000fe20000000800 */
[----:B------:R-:W-:Y:S01]  /*ce60*/  @!PT LDS RZ, [RZ] ;  /* 0x00000000fffff984 */ /* 0x000fe20000000800 */
[----:B------:R-:W-:Y:S01]  /*ce70*/  @!PT LDS RZ, [RZ] ;  /* 0x00000000fffff984 */ /* 0x000fe20000000800 */
[----:B------:R0:W-:Y:S01]  /*ce80*/  @!P1 LDGSTS.E.BYPASS.LTC128B.128 [R9+0xba00], desc[UR42][R4.64], !P0 ;  /* 0x0ba0000004099fae */ /* 0x0001e2000c101d6a */
[----:B------:R-:W-:Y:S02]  /*ce90*/  IMAD.MOV.U32 R13, RZ, RZ, R6 ;  /* 0x000000ffff0d7224 */ /* 0x000fe400078e0006 */
[----:B0-----:R-:W-:Y:S01]  /*cea0*/  VIADD R5, R25, 0x80 ;  /* 0x0000008019057836 */ /* 0x001fe20000000000 */
[----:B------:R-:W-:-:S07]  /*ceb0*/  MOV R8, R14 ;  /* 0x0000000e00087202 */ /* 0x000fce0000000f00 */
[----:B------:R-:W-:Y:S05]  /*cec0*/  WARPSYNC.COLLECTIVE R15, `(.L_x_11263) ;  /* 0x000000000f087348 */ /* 0x000fea0003c00000 */
[----:B------:R0:W1:Y:S02]  /*ced0*/  SHFL.IDX P6, R14, R13, R12, R11 ;  /* 0x0000000c0d0e7389 */ /* 0x00006400000c000b */
[----:B01----:R-:W-:Y:S01]  /*cee0*/  ENDCOLLECTIVE ;  /* 0x000000000000791b */ /* 0x003fe20003800000 */
.L_x_11263:
        /* <DEDUP_REMOVED lines=8> */
.L_x_11264:
[----:B------:R-:W-:-:S04]  /*cf70*/  @!P2 IADD3 R4, P1, R3, R26, RZ ;  /* 0x0000001a0304a210 */ /* 0x000fc80007f3e0ff */
[----:B------:R-:W-:-:S05]  /*cf80*/  @!P2 IADD3.X R5, RZ, R8, RZ, P1, !PT ;  /* 0x00000008ff05a210 */ /* 0x000fca0000ffe4ff */
[----:B------:R-:W-:Y:S01]  /*cf90*/  @!PT LDS RZ, [RZ] ;  /* 0x00000000fffff984 */ /* 0x000fe20000000800 */
[----:B------:R-:W-:Y:S01]  /*cfa0*/  @!PT LDS RZ, [RZ] ;  /* 0x00000000fffff984 */ /* 0x000fe20000000800 */
[----:B------:R-:W-:Y:S01]  /*cfb0*/  @!PT LDS RZ, [RZ] ;  /* 0x00000000fffff984 */ /* 0x000fe20000000800 */
[----:B------:R0:W-:Y:S01]  /*cfc0*/  @!P2 LDGSTS.E.BYPASS.LTC128B.128 [R21+0xc200], desc[UR42][R4.64], !P0 ;  /* 0x0c2000000415afae */ /* 0x0001e2000c101d6a */
[----:B------:R-:W-:Y:S01]  /*cfd0*/  IMAD.MOV.U32 R13, RZ, RZ, R6 ;  /* 0x000000ffff0d7224 */ /* 0x000fe200078e0006 */
[----:B------:R-:W-:-:S07]  /*cfe0*/  MOV R7, R14 ;  /* 0x0000000e00077202 */ /* 0x000fce0000000f00 */
[----:B0-----:R-:W-:Y:S05]  /*cff0*/  WARPSYNC.COLLECTIVE R15, `(.L_x_11265) ;  /* 0x000000000f087348 */ /* 0x001fea0003c00000 */
[----:B------:R1:W2:Y:S02]  /*d000*/  SHFL.IDX P6, R14, R13, R12, R11 ;  /* 0x0000000c0d0e7389 */ /* 0x0002a400000c000b */
[----:B012---:R-:W-:Y:S01]  /*d010*/  ENDCOLLECTIVE ;  /* 0x000000000000791b */ /* 0x007fe20003800000 */
.L_x_11265:
[----:B------:R-:W-:Y:S05]  /*d020*/  BRA `(.L_x_11266) ;  /* 0xffffffe000487947 */ /* 0x000fea000383ffff */
.L_x_11209:
[----:B0-----:R-:W-:-:S04]  /*d030*/  IMAD.U32 R3, RZ, RZ, UR38 ;  /* 0x00000026ff037e24 */ /* 0x001fc8000f8e00ff */
[----:B------:R0:W1:Y:S03]  /*d040*/  SYNCS.PHASECHK.TRANS64.TRYWAIT P0, [R3+URZ+0x12420], R0 ;  /* 0x01242000030075a7 */ /* 0x000066000800017f */
[----:B-1----:R-:W-:Y:S05]  /*d050*/  @!P0 NANOSLEEP.SYNCS 0x989680 ;  /* 0x009896800000895d */ /* 0x002fea0003900000 */
[----:B------:R-:W1:Y:S02]  /*d060*/  @!P0 SYNCS.PHASECHK.TRANS64 P0, [R3+URZ+0x12420], R0 ;  /* 0x01242000030085a7 */ /* 0x000e64000800007f */
[----:B-1----:R-:W-:Y:S05]  /*d070*/  @!P0 BRA `(.L_x_11209) ;  /* 0xfffffffc00ec8947 */ /* 0x002fea000383ffff */
[----:B------:R-:W-:Y:S05]  /*d080*/  BRA `(.L_x_11267) ;  /* 0xffffffe000787947 */ /* 0x000fea000383ffff */
.L_x_11214:
[----:B0-----:R0:W1:Y:S02]  /*d090*/  SYNCS.PHASECHK.TRANS64.TRYWAIT P0, [R7+URZ+0x12480], R4 ;  /* 0x01248004070075a7 */ /* 0x001064000800017f */
[----:B-1----:R-:W-:Y:S05]  /*d0a0*/  @!P0 NANOSLEEP.SYNCS 0x989680 ;  /* 0x009896800000895d */ /* 0x002fea0003900000 */
[----:B------:R-:W1:Y:S02]  /*d0b0*/  @!P0 SYNCS.PHASECHK.TRANS64 P0, [R7+URZ+0x12480], R4 ;  /* 0x01248004070085a7 */ /* 0x000e64000800007f */
[----:B-1----:R-:W-:Y:S05]  /*d0c0*/  @!P0 BRA `(.L_x_11214) ;  /* 0xfffffffc00f08947 */ /* 0x002fea000383ffff */
[----:B------:R-:W-:Y:S05]  /*d0d0*/  BRA `(.L_x_11268) ;  /* 0xffffffe400207947 */ /* 0x000fea000383ffff */
.L_x_11218:
[----:B-1----:R1:W2:Y:S02]  /*d0e0*/  SYNCS.PHASECHK.TRANS64.TRYWAIT P0, [R7+URZ+0x12440], R4 ;  /* 0x01244004070075a7 */ /* 0x0022a4000800017f */
[----:B--2---:R-:W-:Y:S05]  /*d0f0*/  @!P0 NANOSLEEP.SYNCS 0x989680 ;  /* 0x009896800000895d */ /* 0x004fea0003900000 */
[----:B------:R-:W2:Y:S02]  /*d100*/  @!P0 SYNCS.PHASECHK.TRANS64 P0, [R7+URZ+0x12440], R4 ;  /* 0x01244004070085a7 */ /* 0x000ea4000800007f */
[----:B--2---:R-:W-:Y:S05]  /*d110*/  @!P0 BRA `(.L_x_11218) ;  /* 0xfffffffc00f08947 */ /* 0x004fea000383ffff */
[----:B------:R-:W-:Y:S05]  /*d120*/  BRA `(.L_x_11269) ;  /* 0xffffffe4008c7947 */ /* 0x000fea000383ffff */
.L_x_11223:
[----:B-1----:R1:W2:Y:S02]  /*d130*/  SYNCS.PHASECHK.TRANS64.TRYWAIT P0, [R20+URZ+0x12470], R5 ;  /* 0x01247005140075a7 */ /* 0x0022a4000800017f */
[----:B--2---:R-:W-:Y:S05]  /*d140*/  @!P0 NANOSLEEP.SYNCS 0x989680 ;  /* 0x009896800000895d */ /* 0x004fea0003900000 */
[----:B------:R-:W2:Y:S02]  /*d150*/  @!P0 SYNCS.PHASECHK.TRANS64 P0, [R20+URZ+0x12470], R5 ;  /* 0x01247005140085a7 */ /* 0x000ea4000800007f */
[----:B--2---:R-:W-:Y:S05]  /*d160*/  @!P0 BRA `(.L_x_11223) ;  /* 0xfffffffc00f08947 */ /* 0x004fea000383ffff */
[----:B------:R-:W-:Y:S05]  /*d170*/  BRA `(.L_x_11270) ;  /* 0xffffffe800147947 */ /* 0x000fea000383ffff */
.L_x_11225:
[----:B0-----:R0:W1:Y:S02]  /*d180*/  SYNCS.PHASECHK.TRANS64.TRYWAIT P0, [R20+URZ+0x12460], R5 ;  /* 0x01246005140075a7 */ /* 0x001064000800017f */
[----:B-1----:R-:W-:Y:S05]  /*d190*/  @!P0 NANOSLEEP.SYNCS 0x989680 ;  /* 0x009896800000895d */ /* 0x002fea0003900000 */
[----:B------:R-:W1:Y:S02]  /*d1a0*/  @!P0 SYNCS.PHASECHK.TRANS64 P0, [R20+URZ+0x12460], R5 ;  /* 0x01246005140085a7 */ /* 0x000e64000800007f */
[----:B-1----:R-:W-:Y:S05]  /*d1b0*/  @!P0 BRA `(.L_x_11225) ;  /* 0xfffffffc00f08947 */ /* 0x002fea000383ffff */
[----:B------:R-:W-:Y:S05]  /*d1c0*/  BRA `(.L_x_11271) ;  /* 0xffffffe800187947 */ /* 0x000fea000383ffff */
.L_x_11231:
[----:B0-----:R0:W1:Y:S02]  /*d1d0*/  SYNCS.PHASECHK.TRANS64.TRYWAIT P0, [R12+URZ+0x12470], R5 ;  /* 0x012470050c0075a7 */ /* 0x001064000800017f */
[----:B-1----:R-:W-:Y:S05]  /*d1e0*/  @!P0 NANOSLEEP.SYNCS 0x989680 ;  /* 0x009896800000895d */ /* 0x002fea0003900000 */
[----:B------:R-:W1:Y:S02]  /*d1f0*/  @!P0 SYNCS.PHASECHK.TRANS64 P0, [R12+URZ+0x12470], R5 ;  /* 0x012470050c0085a7 */ /* 0x000e64000800007f */
[----:B-1----:R-:W-:Y:S05]  /*d200*/  @!P0 BRA `(.L_x_11231) ;  /* 0xfffffffc00f08947 */ /* 0x002fea000383ffff */
[----:B------:R-:W-:Y:S05]  /*d210*/  BRA `(.L_x_11272) ;  /* 0xffffffec00107947 */ /* 0x000fea000383ffff */
.L_x_11233:
[----:B0-----:R0:W1:Y:S02]  /*d220*/  SYNCS.PHASECHK.TRANS64.TRYWAIT P0, [R12+URZ+0x12460], R5 ;  /* 0x012460050c0075a7 */ /* 0x001064000800017f */
[----:B-1----:R-:W-:Y:S05]  /*d230*/  @!P0 NANOSLEEP.SYNCS 0x989680 ;  /* 0x009896800000895d */ /* 0x002fea0003900000 */
[----:B------:R-:W1:Y:S02]  /*d240*/  @!P0 SYNCS.PHASECHK.TRANS64 P0, [R12+URZ+0x12460], R5 ;  /* 0x012460050c0085a7 */ /* 0x000e64000800007f */
[----:B-1----:R-:W-:Y:S05]  /*d250*/  @!P0 BRA `(.L_x_11233) ;  /* 0xfffffffc00f08947 */ /* 0x002fea000383ffff */
[----:B------:R-:W-:Y:S05]  /*d260*/  BRA `(.L_x_11273) ;  /* 0xffffffec00287947 */ /* 0x000fea000383ffff */
.L_x_11235:
[----:B0-----:R0:W1:Y:S02]  /*d270*/  SYNCS.PHASECHK.TRANS64.TRYWAIT P0, [R9+URZ+0x12420], R4 ;  /* 0x01242004090075a7 */ /* 0x001064000800017f */
[----:B-1----:R-:W-:Y:S05]  /*d280*/  @!P0 NANOSLEEP.SYNCS 0x989680 ;  /* 0x009896800000895d */ /* 0x002fea0003900000 */
[----:B------:R-:W1:Y:S02]  /*d290*/  @!P0 SYNCS.PHASECHK.TRANS64 P0, [R9+URZ+0x12420], R4 ;  /* 0x01242004090085a7 */ /* 0x000e64000800007f */
[----:B-1----:R-:W-:Y:S05]  /*d2a0*/  @!P0 BRA `(.L_x_11235) ;  /* 0xfffffffc00f08947 */ /* 0x002fea000383ffff */
[----:B------:R-:W-:Y:S05]  /*d2b0*/  BRA `(.L_x_11274) ;  /* 0xfffffff000007947 */ /* 0x000fea000383ffff */
.L_x_11237:
[----:B0-----:R0:W1:Y:S02]  /*d2c0*/  SYNCS.PHASECHK.TRANS64.TRYWAIT P1, [R7+URZ], R4 ;  /* 0x00000004070075a7 */ /* 0x001064000802017f */
[----:B-1----:R-:W-:Y:S05]  /*d2d0*/  @!P1 NANOSLEEP.SYNCS 0x989680 ;  /* 0x009896800000995d */ /* 0x002fea0003900000 */
[----:B------:R-:W1:Y:S02]  /*d2e0*/  @!P1 SYNCS.PHASECHK.TRANS64 P1, [R7+URZ], R4 ;  /* 0x00000004070095a7 */ /* 0x000e64000802007f */
[----:B-1----:R-:W-:Y:S05]  /*d2f0*/  @!P1 BRA `(.L_x_11237) ;  /* 0xfffffffc00f09947 */ /* 0x002fea000383ffff */
[----:B------:R-:W-:Y:S05]  /*d300*/  BRA `(.L_x_11275) ;  /* 0xfffffff000447947 */ /* 0x000fea000383ffff */
.L_x_11238:
[----:B-1----:R1:W2:Y:S02]  /*d310*/  SYNCS.PHASECHK.TRANS64.TRYWAIT P1, [R5+URZ], R0 ;  /* 0x00000000050075a7 */ /* 0x0022a4000802017f */
[----:B--2---:R-:W-:Y:S05]  /*d320*/  @!P1 NANOSLEEP.SYNCS 0x989680 ;  /* 0x009896800000995d */ /* 0x004fea0003900000 */
[----:B------:R-:W2:Y:S02]  /*d330*/  @!P1 SYNCS.PHASECHK.TRANS64 P1, [R5+URZ], R0 ;  /* 0x00000000050095a7 */ /* 0x000ea4000802007f */
[----:B--2---:R-:W-:Y:S05]  /*d340*/  @!P1 BRA `(.L_x_11238) ;  /* 0xfffffffc00f09947 */ /* 0x004fea000383ffff */
[----:B------:R-:W-:Y:S05]  /*d350*/  BRA `(.L_x_11276) ;  /* 0xfffffff000387947 */ /* 0x000fea000383ffff */
.L_x_11240:
[----:B--2---:R2:W3:Y:S02]  /*d360*/  SYNCS.PHASECHK.TRANS64.TRYWAIT P1, [R3+URZ+0x12460], R4 ;  /* 0x01246004030075a7 */ /* 0x0044e4000802017f */
[----:B---3--:R-:W-:Y:S05]  /*d370*/  @!P1 NANOSLEEP.SYNCS 0x989680 ;  /* 0x009896800000995d */ /* 0x008fea0003900000 */
[----:B------:R-:W3:Y:S02]  /*d380*/  @!P1 SYNCS.PHASECHK.TRANS64 P1, [R3+URZ+0x12460], R4 ;  /* 0x01246004030095a7 */ /* 0x000ee4000802007f */
[----:B---3--:R-:W-:Y:S05]  /*d390*/  @!P1 BRA `(.L_x_11240) ;  /* 0xfffffffc00f09947 */ /* 0x008fea000383ffff */
[----:B------:R-:W-:Y:S05]  /*d3a0*/  BRA `(.L_x_11277) ;  /* 0xfffffff000387947 */ /* 0x000fea000383ffff */
.L_x_11242:
[----:B-1----:R1:W3:Y:S02]  /*d3b0*/  SYNCS.PHASECHK.TRANS64.TRYWAIT P1, [R5+URZ+0x12460], R0 ;  /* 0x01246000050075a7 */ /* 0x0022e4000802017f */
[----:B---3--:R-:W-:Y:S05]  /*d3c0*/  @!P1 NANOSLEEP.SYNCS 0x989680 ;  /* 0x009896800000995d */ /* 0x008fea0003900000 */
[----:B------:R-:W3:Y:S02]  /*d3d0*/  @!P1 SYNCS.PHASECHK.TRANS64 P1, [R5+URZ+0x12460], R0 ;  /* 0x01246000050095a7 */ /* 0x000ee4000802007f */
[----:B---3--:R-:W-:Y:S05]  /*d3e0*/  @!P1 BRA `(.L_x_11242) ;  /* 0xfffffffc00f09947 */ /* 0x008fea000383ffff */
[----:B------:R-:W-:Y:S05]  /*d3f0*/  BRA `(.L_x_11278) ;  /* 0xfffffff000387947 */ /* 0x000fea000383ffff */
.L_x_11244:
[----:B---3--:R3:W4:Y:S02]  /*d400*/  SYNCS.PHASECHK.TRANS64.TRYWAIT P0, [R3+URZ+0x12480], R4 ;  /* 0x01248004030075a7 */ /* 0x008724000800017f */
[----:B----4-:R-:W-:Y:S05]  /*d410*/  @!P0 NANOSLEEP.SYNCS 0x989680 ;  /* 0x009896800000895d */ /* 0x010fea0003900000 */
[----:B------:R-:W4:Y:S02]  /*d420*/  @!P0 SYNCS.PHASECHK.TRANS64 P0, [R3+URZ+0x12480], R4 ;  /* 0x01248004030085a7 */ /* 0x000f24000800007f */
[----:B----4-:R-:W-:Y:S05]  /*d430*/  @!P0 BRA `(.L_x_11244) ;  /* 0xfffffffc00f08947 */ /* 0x010fea000383ffff */
[----:B------:R-:W-:Y:S05]  /*d440*/  BRA `(.L_x_11245) ;  /* 0xfffffff000347947 */ /* 0x000fea000383ffff */
.L_x_11279:
        /* <DEDUP_REMOVED lines=11> */
.L_x_13374:


//--------------------- .text._ZN7cutlass13device_kernelIN5flash11enable_sm90INS1_16FlashAttnFwdSm90INS1_25CollectiveMainloopFwdSm90ILi2EN4cute5tupleIJNS5_1CILi1EEES8_S8_EEENS6_IJNS7_ILi192EEENS7_ILi160EEENS7_ILi64EEEEEELi64ENS_12float_e4m3_tEfNS_4arch4Sm90ELb0ELb0ELb1ELb1ELb0ELb0ELb0ELb1ELb1ELb1ELb1ELb0EEENS1_21CollectiveEpilogueFwdINS6_IJSA_SC_SB_EEES9_NS_10bfloat16_tESG_Li384ELb1ELb1ELb1ELb1EEENS1_36VarlenDynamicPersistentTileSchedulerILi192ELi160ELi384ELi128ELb1ELb1ELb1ELb0ELb1ELb1EEEEEEEEEvNT_6ParamsE --------------------------
	.section	.text._ZN7cutlass13device_kernelIN5flash11enable_sm90INS1_16FlashAttnFwdSm90INS1_25CollectiveMainloopFwdSm90ILi2EN4cute5tupleIJNS5_1CILi1EEES8_S8_EEENS6_IJNS7_ILi192EEENS7_ILi160EEENS7_ILi64EEEEEELi64ENS_12float_e4m3_tEfNS_4arch4Sm90ELb0ELb0ELb1ELb1ELb0ELb0ELb0ELb1ELb1ELb1ELb1ELb0EEENS1_21CollectiveEpilogueFwdINS6_IJSA_SC_SB_EEES9_NS_10bfloat16_tESG_Li384ELb1ELb1ELb1ELb1EEENS1_36VarlenDynamicPersistentTileSchedulerILi192ELi160ELi384ELi128ELb1ELb1ELb1ELb0ELb1ELb1EEEEEEEEEvNT_6ParamsE,"ax",@progbits
	.align	128
.text._ZN7cutlass13device_kernelIN5flash11enable_sm90INS1_16FlashAttnFwdSm90INS1_25CollectiveMainloopFwdSm90ILi2EN4cute5tupleIJNS5_1CILi1EEES8_S8_EEENS6_IJNS7_ILi192EEENS7_ILi160EEENS7_ILi64EEEEEELi64ENS_12float_e4m3_tEfNS_4arch4Sm90ELb0ELb0ELb1ELb1ELb0ELb0ELb0ELb1ELb1ELb1ELb1ELb0EEENS1_21CollectiveEpilogueFwdINS6_IJSA_SC_SB_EEES9_NS_10bfloat16_tESG_Li384ELb1ELb1ELb1ELb1EEENS1_36VarlenDynamicPersistentTileSchedulerILi192ELi160ELi384ELi128ELb1ELb1ELb1ELb0ELb1ELb1EEEEEEEEEvNT_6ParamsE:
        .type           _ZN7cutlass13device_kernelIN5flash11enable_sm90INS1_16FlashAttnFwdSm90INS1_25CollectiveMainloopFwdSm90ILi2EN4cute5tupleIJNS5_1CILi1EEES8_S8_EEENS6_IJNS7_ILi192EEENS7_ILi160EEENS7_ILi64EEEEEELi64ENS_12float_e4m3_tEfNS_4arch4Sm90ELb0ELb0ELb1ELb1ELb0ELb0ELb0ELb1ELb1ELb1ELb1ELb0EEENS1_21CollectiveEpilogueFwdINS6_IJSA_SC_SB_EEES9_NS_10bfloat16_tESG_Li384ELb1ELb1ELb1ELb1EEENS1_36VarlenDynamicPersistentTileSchedulerILi192ELi160ELi384ELi128ELb1ELb1ELb1ELb0ELb1ELb1EEEEEEEEEvNT_6ParamsE,@function
        .size           _ZN7cutlass13device_kernelIN5flash11enable_sm90INS1_16FlashAttnFwdSm90INS1_25CollectiveMainloopFwdSm90ILi2EN4cute5tupleIJNS5_1CILi1EEES8_S8_EEENS6_IJNS7_ILi192EEENS7_ILi160EEENS7_ILi64EEEEEELi64ENS_12float_e4m3_tEfNS_4arch4Sm90ELb0ELb0ELb1ELb1ELb0ELb0ELb0ELb1ELb1ELb1ELb1ELb0EEENS1_21CollectiveEpilogueFwdINS6_IJSA_SC_SB_EEES9_NS_10bfloat16_tESG_Li384ELb1ELb1ELb1ELb1EEENS1_36VarlenDynamicPersistentTileSchedulerILi192ELi160ELi384ELi128ELb1ELb1ELb1ELb0ELb1ELb1EEEEEEEEEvNT_6ParamsE,(.L_x_13375 - _ZN7cutlass13device_kernelIN5flash11enable_sm90INS1_16FlashAttnFwdSm90INS1_25CollectiveMainloopFwdSm90ILi2EN4cute5tupleIJNS5_1CILi1EEES8_S8_EEENS6_IJNS7_ILi192EEENS7_ILi160EEENS7_ILi64EEEEEELi64ENS_12float_e4m3_tEfNS_4arch4Sm90ELb0ELb0ELb1ELb1ELb0ELb0ELb0ELb1ELb1ELb1ELb1ELb0EEENS1_21CollectiveEpilogueFwdINS6_IJSA_SC_SB_EEES9_NS_10bfloat16_tESG_Li384ELb1ELb1ELb1ELb1EEENS1_36VarlenDynamicPersistentTileSchedulerILi192ELi160ELi384ELi128ELb1ELb1ELb1ELb0ELb1ELb1EEEEEEEEEvNT_6ParamsE)
        .other          _ZN7cutlass13device_kernelIN5flash11enable_sm90INS1_16FlashAttnFwdSm90INS1_25CollectiveMainloopFwdSm90ILi2EN4cute5tupleIJNS5_1CILi1EEES8_S8_EEENS6_IJNS7_ILi192EEENS7_ILi160EEENS7_ILi64EEEEEELi64ENS_12float_e4m3_tEfNS_4arch4Sm90ELb0ELb0ELb1ELb1ELb0ELb0ELb0ELb1ELb1ELb1ELb1ELb0EEENS1_21CollectiveEpilogueFwdINS6_IJSA_SC_SB_EEES9_NS_10bfloat16_tESG_Li384ELb1ELb1ELb1ELb1EEENS1_36VarlenDynamicPersistentTileSchedulerILi192ELi160ELi384ELi128ELb1ELb1ELb1ELb0ELb1ELb1EEEEEEEEEvNT_6ParamsE,@"STO_CUDA_ENTRY STV_DEFAULT"
_ZN7cutlass13device_kernelIN5flash11enable_sm90INS1_16FlashAttnFwdSm90INS1_25CollectiveMainloopFwdSm90ILi2EN4cute5tupleIJNS5_1CILi1EEES8_S8_EEENS6_IJNS7_ILi192EEENS7_ILi160EEENS7_ILi64EEEEEELi64ENS_12float_e4m3_tEfNS_4arch4Sm90ELb0ELb0ELb1ELb1ELb0ELb0ELb0ELb1ELb1ELb1ELb1ELb0EEENS1_21CollectiveEpilogueFwdINS6_IJSA_SC_SB_EEES9_NS_10bfloat16_tESG_Li384ELb1ELb1ELb1ELb1EEENS1_36VarlenDynamicPersistentTileSchedulerILi192ELi160ELi384ELi128ELb1ELb1ELb1ELb0ELb1ELb1EEEEEEEEEvNT_6ParamsE:
        /* <DEDUP_REMOVED lines=18> */
.L_x_11281:
[----:B------:R-:W-:Y:S05]  /*0120*/  BSYNC B0 ;  /* 0x0000000000007941 */ /* 0x000fea0003800000 */
.L_x_11280:
        /* <DEDUP_REMOVED lines=41> */
.L_x_11282:
        /* <DEDUP_REMOVED lines=22> */
.L_x_11283:
        /* <DEDUP_REMOVED lines=18> */
.L_x_11284:
        /* <DEDUP_REMOVED lines=22> */
.L_x_11285:
        /* <DEDUP_REMOVED lines=22> */
.L_x_11286:
[----:B------:R-:W-:Y:S01]  /*0900*/  PLOP3.LUT P0, PT, PT, PT, UP0, 0x80, 0x0 ;  /* 0x000000000000781c */ /* 0x000fe20003f0f008 */
[----:B------:R-:W-:Y:S01]  /*0910*/  UMOV UR40, 0x1 ;  /* 0x0000000100287882 */ /* 0x000fe20000000000 */
[----:B------:R-:W-:Y:S01]  /*0920*/  NOP ;  /* 0x0000000000007918 */ /* 0x000fe20000000000 */
[----:B------:R-:W-:Y:S01]  /*0930*/  USEL UR40, UR40, 0x2, !UP0 ;  /* 0x0000000228287887 */ /* 0x000fe2000c000000 */
[----:B------:R-:W-:Y:S01]  /*0940*/  ULDC.64 UR52, c[0x0][0x208] ;  /* 0x0000820000347ab9 */ /* 0x000fe20000000a00 */
[----:B012-4-:R-:W-:Y:S08]  /*0950*/  BAR.SYNC.DEFER_BLOCKING 0x0 ;  /* 0x0000000000007b1d */ /* 0x017ff00000010000 */
[----:B------:R-:W-:Y:S05]  /*0960*/  @!P0 BRA `(.L_x_11287) ;  /* 0x000000a400688947 */ /* 0x000fea0003800000 */
.L_x_11288:
        /* <DEDUP_REMOVED lines=26> */
[----:B------:R-:W-:Y:S02]  /*0b10*/  SHF.R.S32.HI R6, RZ, 0x4, R3 ;  /* 0x00000004ff067819 */ /* 0x000fe40000011403 */
[----:B------:R-:W-:Y:S01]  /*0b20*/  SHF.R.S32.HI R14, RZ, 0x7, R2 ;  /* 0x00000007ff0e7819 */ /* 0x000fe20000011402 */
[----:B------:R-:W-:Y:S01]  /*0b30*/  IMAD.IADD R12, R13, 0x1, -R4 ;  /* 0x000000010d0c7824 */ /* 0x000fe200078e0a04 */
[----:B------:R-:W-:-:S02]  /*0b40*/  LEA.HI R4, R0, R13, RZ, 0x5 ;  /* 0x0000000d00047211 */ /* 0x000fc400078f28ff */
[----:B------:R-:W-:Y:S01]  /*0b50*/  LEA.HI R11, R0, R13, RZ, 0x2 ;  /* 0x0000000d000b7211 */ /* 0x000fe200078f10ff */
[----:B------:R-:W-:Y:S01]  /*0b60*/  IMAD.HI R2, R14, 0x55555556, RZ ;  /* 0x555555560e027827 */ /* 0x000fe200078e02ff */
[----:B------:R-:W-:Y:S02]  /*0b70*/  SHF.R.S32.HI R7, RZ, 0x1f, R12 ;  /* 0x0000001fff077819 */ /* 0x000fe4000001140c */
[----:B------:R-:W-:Y:S01]  /*0b80*/  LOP3.LUT R11, R11, 0xfffffffc, RZ, 0xc0, !PT ;  /* 0xfffffffc0b0b7812 */ /* 0x000fe200078ec0ff */
[----:B------:R-:W-:Y:S01]  /*0b90*/  IMAD.SHL.U32 R5, R4, 0x20, RZ ;  /* 0x0000002004057824 */ /* 0x000fe200078e00ff */
[----:B------:R-:W-:Y:S02]  /*0ba0*/  LEA.HI R8, R7, R12, RZ, 0x2 ;  /* 0x0000000c07087211 */ /* 0x000fe400078f10ff */
[----:B------:R-:W-:Y:S01]  /*0bb0*/  LOP3.LUT R4, R3, 0x3fffff0, RZ, 0xc0, !PT ;  /* 0x03fffff003047812 */ /* 0x000fe200078ec0ff */
[----:B------:R-:W-:Y:S01]  /*0bc0*/  IMAD.IADD R11, R13, 0x1, -R11 ;  /* 0x000000010d0b7824 */ /* 0x000fe200078e0a0b */
[----:B------:R-:W-:-:S02]  /*0bd0*/  SHF.R.S32.HI R9, RZ, 0x2, R8 ;  /* 0x00000002ff097819 */ /* 0x000fc40000011408 */
[----:B------:R-:W-:Y:S01]  /*0be0*/  SHF.R.S32.HI R10, RZ, 0x1f, R8 ;  /* 0x0000001fff0a7819 */ /* 0x000fe20000011408 */
[----:B------:R-:W-:Y:S01]  /*0bf0*/  IMAD.IADD R4, R13, 0x1, -R4 ;  /* 0x000000010d047824 */ /* 0x000fe200078e0a04 */
        /* <DEDUP_REMOVED lines=10> */
[----:B------:R-:W-:Y:S01]  /*0ca0*/  SHF.R.S32.HI R7, RZ, 0x5, R7 ;  /* 0x00000005ff077819 */ /* 0x000fe20000011407 */
[----:B------:R-:W-:Y:S01]  /*0cb0*/  IMAD R3, R3, 0x8, R4 ;  /* 0x0000000803037824 */ /* 0x000fe200078e0204 */
[----:B------:R-:W-:Y:S01]  /*0cc0*/  LOP3.LUT R8, R8, 0x7ffffffc, RZ, 0xc0, !PT ;  /* 0x7ffffffc08087812 */ /* 0x000fe200078ec0ff */
[----:B------:R-:W-:Y:S01]  /*0cd0*/  IMAD R2, R2, -0x3, R14 ;  /* 0xfffffffd02027824 */ /* 0x000fe200078e020e */
[----:B------:R-:W-:Y:S01]  /*0ce0*/  LEA.HI R0, R0, R13, RZ, 0x3 ;  /* 0x0000000d00007211 */ /* 0x000fe200078f18ff */
[----:B------:R-:W-:Y:S01]  /*0cf0*/  IMAD R7, R7, 0x10, R10 ;  /* 0x0000001007077824 */ /* 0x000fe200078e020a */
[----:B------:R0:W-:Y:S01]  /*0d00*/  STL [R1+0x1c], R3 ;  /* 0x00001c0301007387 */ /* 0x0001e20000100800 */
[----:B------:R-:W-:Y:S01]  /*0d10*/  IMAD.IADD R8, R12, 0x1, -R8 ;  /* 0x000000010c087824 */ /* 0x000fe200078e0a08 */
[----:B------:R-:W-:Y:S01]  /*0d20*/  LOP3.LUT R16, R0, 0xfffffff8, RZ, 0xc0, !PT ;  /* 0xfffffff800107812 */ /* 0x000fe200078ec0ff */
[----:B------:R-:W-:Y:S01]  /*0d30*/  IMAD R5, R2, 0x40, R7 ;  /* 0x0000004002057824 */ /* 0x000fe200078e0207 */
[----:B------:R-:W-:Y:S01]  /*0d40*/  SHF.R.S32.HI R0, RZ, 0x3, R0 ;  /* 0x00000003ff007819 */ /* 0x000fe20000011400 */
[----:B------:R-:W-:-:S02]  /*0d50*/  IMAD.SHL.U32 R2, R8, 0x2, RZ ;  /* 0x0000000208027824 */ /* 0x000fc400078e00ff */
[----:B------:R-:W-:Y:S01]  /*0d60*/  IMAD.IADD R16, R13, 0x1, -R16 ;  /* 0x000000010d107824 */ /* 0x000fe200078e0a10 */
[----:B------:R-:W-:Y:S01]  /*0d70*/  STL [R1+0x14], R5 ;  /* 0x0000140501007387 */ /* 0x000fe20000100800 */
[C---:B------:R-:W-:Y:S01]  /*0d80*/  VIADD R0, R2.reuse, 0x8 ;  /* 0x0000000802007836 */ /* 0x040fe20000000000 */
[----:B0-----:R-:W-:Y:S01]  /*0d90*/  LEA.HI R3, R11, R11, RZ, 0x1 ;  /* 0x0000000b0b037211 */ /* 0x001fe200078f08ff */
[C---:B------:R-:W-:Y:S01]  /*0da0*/  VIADD R157, R2.reuse, 0x10 ;  /* 0x00000010029d7836 */ /* 0x040fe20000000000 */
[----:B------:R0:W-:Y:S01]  /*0db0*/  STL [R1+0x4], R2 ;  /* 0x0000040201007387 */ /* 0x0001e20000100800 */
[C---:B------:R-:W-:Y:S01]  /*0dc0*/  VIADD R22, R2.reuse, 0x28 ;  /* 0x0000002802167836 */ /* 0x040fe20000000000 */
[----:B------:R-:W-:Y:S01]  /*0dd0*/  LOP3.LUT R4, R3, 0x1ffffffe, RZ, 0xc0, !PT ;  /* 0x1ffffffe03047812 */ /* 0x000fe200078ec0ff */
[C---:B------:R-:W-:Y:S01]  /*0de0*/  VIADD R156, R2.reuse, 0x18 ;  /* 0x00000018029c7836 */ /* 0x040fe20000000000 */
[----:B------:R1:W-:Y:S01]  /*0df0*/  STL [R1], R0 ;  /* 0x0000000001007387 */ /* 0x0003e20000100800 */
[----:B------:R-:W-:Y:S01]  /*0e00*/  VIADD R23, R2, 0x20 ;  /* 0x0000002002177836 */ /* 0x000fe20000000000 */
[----:B------:R-:W-:Y:S01]  /*0e10*/  SHF.L.U32 R17, R16, 0x3, RZ ;  /* 0x0000000310117819 */ /* 0x000fe200000006ff */
[----:B------:R-:W-:-:S02]  /*0e20*/  IMAD.IADD R4, R11, 0x1, -R4 ;  /* 0x000000010b047824 */ /* 0x000fc400078e0a04 */
[C---:B------:R-:W-:Y:S01]  /*0e30*/  VIADD R19, R2.reuse, 0x30 ;  /* 0x0000003002137836 */ /* 0x040fe20000000000 */
[----:B------:R-:W-:Y:S01]  /*0e40*/  SHF.R.S32.HI R3, RZ, 0x1f, R17 ;  /* 0x0000001fff037819 */ /* 0x000fe20000011411 */
[----:B------:R-:W-:Y:S01]  /*0e50*/  VIADD R18, R2, 0x38 ;  /* 0x0000003802127836 */ /* 0x000fe20000000000 */
[----:B0-----:R-:W-:Y:S02]  /*0e60*/  SHF.R.S32.HI R2, RZ, 0x1f, R0 ;  /* 0x0000001fff027819 */ /* 0x001fe40000011400 */
[----:B-1----:R-:W-:Y:S02]  /*0e70*/  SHF.R.S32.HI R0, RZ, 0x1f, R157 ;  /* 0x0000001fff007819 */ /* 0x002fe4000001149d */
[----:B------:R-:W-:Y:S01]  /*0e80*/  SHF.R.S32.HI R0, RZ, 0x1f, R22 ;  /* 0x0000001fff007819 */ /* 0x000fe20000011416 */
[----:B------:R-:W-:Y:S01]  /*0e90*/  IMAD R0, R4, 0x8, R5 ;  /* 0x0000000804007824 */ /* 0x000fe200078e0205 */
[----:B------:R0:W-:Y:S01]  /*0ea0*/  STL [R1+0x10], R2 ;  /* 0x0000100201007387 */ /* 0x0001e20000100800 */
[----:B------:R-:W-:-:S02]  /*0eb0*/  SHF.R.S32.HI R3, RZ, 0x1f, R156 ;  /* 0x0000001fff037819 */ /* 0x000fc4000001149c */
[----:B------:R-:W-:Y:S01]  /*0ec0*/  SHF.R.S32.HI R3, RZ, 0x1f, R19 ;  /* 0x0000001fff037819 */ /* 0x000fe20000011413 */
[----:B------:R1:W-:Y:S01]  /*0ed0*/  STL [R1+0x18], R0 ;  /* 0x0000180001007387 */ /* 0x0003e20000100800 */
[----:B0-----:R-:W-:Y:S02]  /*0ee0*/  SHF.R.S32.HI R2, RZ, 0x1f, R23 ;  /* 0x0000001fff027819 */ /* 0x001fe40000011417 */
[----:B------:R-:W-:-:S07]  /*0ef0*/  SHF.R.S32.HI R2, RZ, 0x1f, R18 ;  /* 0x0000001fff027819 */ /* 0x000fce0000011412 */
.L_x_11324:
[----:B012---:R-:W0:Y:S01]  /*0f00*/  LDC.64 R2, c[0x0][0xc88] ;  /* 0x00032200ff027b82 */ /* 0x007e220000000a00 */
        /* <DEDUP_REMOVED lines=24> */
[----:B---3--:R-:W3:Y:S01]  /*1090*/  @P1 LDG.E R4, desc[UR52][R4.64] ;  /* 0x0000003404041981 */ /* 0x008ee2000c1e1900 */
        /* <DEDUP_REMOVED lines=25> */
.L_x_11289:
        /* <DEDUP_REMOVED lines=18> */
[----:B------:R-:W-:-:S04]  /*1350*/  MOV R3, UR10 ;  /* 0x0000000a00037c02 */ /* 0x000fc80008000f00 */
[-C--:B-1----:R-:W-:Y:S01]  /*1360*/  IABS R0, R3.reuse ;  /* 0x0000000300007213 */ /* 0x082fe20000000000 */
        /* <DEDUP_REMOVED lines=29> */
.L_x_11290:
[----:B------:R-:W-:Y:S01]  /*1540*/  UIMAD UR49, UR47, UR4, URZ ;  /* 0x000000042f3172a4 */ /* 0x000fe2000f8e023f */
[----:B-1----:R-:W-:Y:S01]  /*1550*/  IMAD.U32 R0, RZ, RZ, UR9 ;  /* 0x00000009ff007e24 */ /* 0x002fe2000f8e00ff */
[----:B------:R-:W-:Y:S01]  /*1560*/  PLOP3.LUT P0, PT, PT, PT, PT, 0x80, 0x0 ;  /* 0x000000000000781c */ /* 0x000fe20003f0f070 */
[----:B------:R-:W-:Y:S01]  /*1570*/  IMAD.U32 R3, RZ, RZ, UR4 ;  /* 0x00000004ff037e24 */ /* 0x000fe2000f8e00ff */
[----:B------:R-:W-:Y:S01]  /*1580*/  CS2R R4, SRZ ;  /* 0x0000000000047805 */ /* 0x000fe2000001ff00 */
[----:B------:R-:W-:Y:S01]  /*1590*/  IMAD.MOV.U32 R58, RZ, RZ, RZ ;  /* 0x000000ffff3a7224 */ /* 0x000fe200078e00ff */
[----:B------:R-:W-:Y:S01]  /*15a0*/  CS2R R6, SRZ ;  /* 0x0000000000067805 */ /* 0x000fe2000001ff00 */
[----:B------:R-:W-:Y:S01]  /*15b0*/  IMAD.MOV.U32 R57, RZ, RZ, RZ ;  /* 0x000000ffff397224 */ /* 0x000fe200078e00ff */
[----:B------:R-:W-:Y:S02]  /*15c0*/  VIADDMNMX R0, R3, UR49, R0, PT ;  /* 0x0000003103007c46 */ /* 0x000fe4000b800100 */
[----:B------:R-:W-:-:S02]  /*15d0*/  CS2R R26, SRZ ;  /* 0x00000000001a7805 */ /* 0x000fc4000001ff00 */
[----:B------:R-:W-:Y:S01]  /*15e0*/  CS2R R8, SRZ ;  /* 0x0000000000087805 */ /* 0x000fe2000001ff00 */
[----:B------:R-:W-:Y:S01]  /*15f0*/  IMAD.MOV.U32 R36, RZ, RZ, RZ ;  /* 0x000000ffff247224 */ /* 0x000fe200078e00ff */
[----:B------:R-:W-:Y:S02]  /*1600*/  R2UR UR54, R0 ;  /* 0x00000000003672ca */ /* 0x000fe400000e0000 */
        /* <DEDUP_REMOVED lines=12> */
[----:B------:R-:W-:Y:S01]  /*16d0*/  UISETP.GT.AND UP0, UPT, UR54, UR49, UPT ;  /* 0x000000313600728c */ /* 0x000fe2000bf04270 */
[----:B------:R-:W-:Y:S01]  /*16e0*/  CS2R R50, SRZ ;  /* 0x0000000000327805 */ /* 0x000fe2000001ff00 */
[----:B------:R-:W-:-:S04]  /*16f0*/  IMAD.MOV.U32 R49, RZ, RZ, RZ ;  /* 0x000000ffff317224 */ /* 0x000fc800078e00ff */
[----:B------:R-:W-:-:S13]  /*1700*/  PLOP3.LUT P1, PT, PT, PT, UP0, 0x80, 0x0 ;  /* 0x000000000000781c */ /* 0x000fda0003f2f008 */
[----:B------:R-:W-:Y:S05]  /*1710*/  @!P1 BRA `(.L_x_11291) ;  /* 0x0000006c00389947 */ /* 0x000fea0003800000 */
[----:B------:R-:W0:Y:S01]  /*1720*/  S2R R2, SR_TID.X ;  /* 0x0000000000027919 */ /* 0x000e220000002100 */
[----:B------:R-:W1:Y:S01]  /*1730*/  S2UR UR8, SR_CgaCtaId ;  /* 0x00000000000879c3 */ /* 0x000e620000008800 */
[----:B------:R-:W-:Y:S01]  /*1740*/  UMOV UR7, 0x400 ;  /* 0x0000040000077882 */ /* 0x000fe20000000000 */
[----:B------:R-:W-:Y:S01]  /*1750*/  UMOV UR37, 0x80000020 ;  /* 0x8000002000257882 */ /* 0x000fe20000000000 */
        /* <DEDUP_REMOVED lines=21> */
[----:B------:R-:W-:Y:S01]  /*18b0*/  MOV R4, UR4 ;  /* 0x0000000400047c02 */ /* 0x000fe20008000f00 */
        /* <DEDUP_REMOVED lines=12> */
.L_x_11292:
        /* <DEDUP_REMOVED lines=46> */
.L_x_11415:
[----:B------:R-:W-:Y:S05]  /*1c60*/  @!P0 BRA `(.L_x_11294) ;  /* 0x0000000000048947 */ /* 0x000fea0003800000 */
[----:B------:R-:W-:Y:S01]  /*1c70*/  BPT.TRAP 0x1 ;  /* 0x000000040000795c */ /* 0x000fe20000300000 */
.L_x_11294:
[----:B------:R-:W-:Y:S01]  /*1c80*/  MOV R5, UR42 ;  /* 0x0000002a00057c02 */ /* 0x000fe20008000f00 */
[----:B------:R-:W-:-:S04]  /*1c90*/  IMAD.U32 R7, RZ, RZ, UR41 ;  /* 0x00000029ff077e24 */ /* 0x000fc8000f8e00ff */
[----:B------:R-:W-:Y:S01]  /*1ca0*/  IMAD R6, R5, 0x8, R2 ;  /* 0x0000000805067824 */ /* 0x000fe200078e0202 */
[----:B------:R-:W-:-:S04]  /*1cb0*/  SHF.L.U32 R7, R7, 0x1f, RZ ;  /* 0x0000001f07077819 */ /* 0x000fc800000006ff */
[----:B------:R1:W2:Y:S01]  /*1cc0*/  SYNCS.PHASECHK.TRANS64.TRYWAIT P2, [R6+URZ+0x13230], R7 ;  /* 0x01323007060075a7 */ /* 0x0002a2000804017f */
[----:B------:R-:W-:Y:S05]  /*1cd0*/  @!P0 BRA `(.L_x_11295) ;  /* 0x0000000000048947 */ /* 0x000fea0003800000 */
[----:B------:R-:W-:Y:S01]  /*1ce0*/  BPT.TRAP 0x1 ;  /* 0x000000040000795c */ /* 0x000fe20000300000 */
.L_x_11295:
        /* <DEDUP_REMOVED lines=8> */
.L_x_11296:
[----:B------:R-:W-:Y:S05]  /*1d70*/  WARPSYNC.ALL ;  /* 0x0000000000007948 */ /* 0x000fea0003800000 */
[----:B------:R-:W-:Y:S01]  /*1d80*/  IMAD.MOV.U32 R25, RZ, RZ, RZ ;  /* 0x000000ffff197224 */ /* 0x000fe200078e00ff */
[----:B------:R-:W-:-:S04]  /*1d90*/  LOP3.LUT R5, R5, 0x10000, RZ, 0xfc, !PT ;  /* 0x0001000005057812 */ /* 0x000fc800078efcff */
[----:B------:R-:W-:Y:S01]  /*1da0*/  R2UR UR12, R5 ;  /* 0x00000000050c72ca */ /* 0x000fe200000e0000 */
[----:B------:R-:W-:Y:S01]  /*1db0*/  WARPGROUP.ARRIVE ;  /* 0x00000000000079c5 */ /* 0x000fe20000000000 */
[----:B------:R-:W-:Y:S01]  /*1dc0*/  UMOV UR39, 0x80000020 ;  /* 0x8000002000277882 */ /* 0x000fe20000000000 */
[----:B------:R-:W-:Y:S01]  /*1dd0*/  UMOV UR4, UR36 ;  /* 0x0000002400047c82 */ /* 0x000fe20008000000 */
[----:B------:R-:W-:Y:S01]  /*1de0*/  UMOV UR5, UR37 ;  /* 0x0000002500057c82 */ /* 0x000fe20008000000 */
[----:B------:R-:W-:Y:S01]  /*1df0*/  UMOV UR7, 0x80000020 ;  /* 0x8000002000077882 */ /* 0x000fe20000000000 */
[----:B------:R-:W-:Y:S01]  /*1e00*/  UMOV UR8, UR36 ;  /* 0x0000002400087c82 */ /* 0x000fe20008000000 */
[----:B------:R-:W-:Y:S01]  /*1e10*/  UMOV UR9, UR37 ;  /* 0x0000002500097c82 */ /* 0x000fe20008000000 */
[----:B------:R-:W-:Y:S01]  /*1e20*/  UMOV UR11, 0x80000020 ;  /* 0x80000020000b7882 */ /* 0x000fe20000000000 */
[----:B------:R-:W3:Y:S01]  /*1e30*/  LDL R109, [R1+0x4] ;  /* 0x00000400016d7983 */ /* 0x000ee20000100800 */
[----:B------:R-:W-:Y:S01]  /*1e40*/  UIADD3 UR13, UR36, 0x2, URZ ;  /* 0x00000002240d7890 */ /* 0x000fe2000fffe03f */
[----:B------:R-:W-:Y:S01]  /*1e50*/  P2R R108, PR, RZ, 0x1 ;  /* 0x00000001ff6c7803 */ /* 0x000fe20000000000 */
[----:B------:R-:W-:Y:S01]  /*1e60*/  ULDC UR16, c[0x0][0x988] ;  /* 0x0002620000107ab9 */ /* 0x000fe20000000800 */
[----:B------:R-:W-:-:S02]  /*1e70*/  UIMAD UR12, UR42, 0x280, UR12 ;  /* 0x000002802a0c78a4 */ /* 0x000fc4000f8e020c */
[----:B------:R-:W-:Y:S02]  /*1e80*/  UIADD3 UR17, UR54, -0x2, URZ ;  /* 0xfffffffe36117890 */ /* 0x000fe4000fffe03f */
[----:B------:R-:W-:Y:S02]  /*1e90*/  UIADD3 UR6, UR12, 0x100, URZ ;  /* 0x000001000c067890 */ /* 0x000fe4000fffe03f */
[----:B------:R-:W-:Y:S02]  /*1ea0*/  UIADD3 UR10, UR12, 0x180, URZ ;  /* 0x000001800c0a7890 */ /* 0x000fe4000fffe03f */
[----:B------:R-:W-:Y:S01]  /*1eb0*/  UMOV UR38, UR12 ;  /* 0x0000000c00267c82 */ /* 0x000fe20008000000 */
[----:B------:R-:W-:Y:S01]  /*1ec0*/  UISETP.GE.AND UP0, UPT, UR17, UR49, UPT ;  /* 0x000000311100728c */ /* 0x000fe2000bf06270 */
[----:B------:R-:W-:Y:S01]  /*1ed0*/  QGMMA.64x32x32.F32.E4M3.E4M3 R92, gdesc[UR36], RZ, !UPT, gsb0 ;  /* 0x00600000245c79f3 */ /* 0x000fe2000c0008ff */
[----:B------:R-:W-:Y:S01]  /*1ee0*/  UIADD3 UR38, UR12, 0x80, URZ ;  /* 0x000000800c267890 */ /* 0x000fe2000fffe03f */
[----:B------:R-:W-:Y:S01]  /*1ef0*/  UMOV UR39, 0x80000020 ;  /* 0x8000002000277882 */ /* 0x000fe20000000000 */
        /* <DEDUP_REMOVED lines=24> */
[----:B------:R-:W-:Y:S01]  /*2080*/  WARPGROUP.ARRIVE ;  /* 0x00000000000079c5 */ /* 0x000fe20000000000 */
[C---:B-12---:R-:W-:Y:S01]  /*2090*/  FMUL.FTZ R7, R0.reuse, R92 ;  /* 0x0000005c00077220 */ /* 0x046fe20000410000 */
[C---:B------:R-:W-:Y:S01]  /*20a0*/  FMUL.FTZ R9, R0.reuse, R93 ;  /* 0x0000005d00097220 */ /* 0x040fe20000410000 */
[C---:B------:R-:W-:Y:S01]  /*20b0*/  FMUL.FTZ R10, R0.reuse, R95 ;  /* 0x0000005f000a7220 */ /* 0x040fe20000410000 */
[C---:B0-----:R-:W-:Y:S01]  /*20c0*/  FMUL.FTZ R11, R0.reuse, R96 ;  /* 0x00000060000b7220 */ /* 0x041fe20000410000 */
[----:B------:R-:W-:Y:S01]  /*20d0*/  IMAD.U32 R95, RZ, RZ, UR55 ;  /* 0x00000037ff5f7e24 */ /* 0x000fe2000f8e00ff */
[----:B------:R-:W-:Y:S01]  /*20e0*/  QGMMA.64x32x32.F32.E4M3.E4M3 R76, gdesc[UR4], R76, gsb0 ;  /* 0x00600000044c79f3 */ /* 0x000fe2000800084c */
[----:B------:R-:W-:Y:S01]  /*20f0*/  UIADD3 UR6, UR12, 0x102, URZ ;  /* 0x000001020c067890 */ /* 0x000fe2000fffe03f */
[----:B------:R-:W0:Y:S01]  /*2100*/  MUFU.TANH R7, R7 ;  /* 0x0000000700077308 */ /* 0x000e220000002400 */
[----:B------:R-:W-:Y:S01]  /*2110*/  UMOV UR7, 0x80000020 ;  /* 0x8000002000077882 */ /* 0x000fe20000000000 */
[----:B------:R-:W-:Y:S01]  /*2120*/  FMUL.FTZ R13, R0, R97 ;  /* 0x00000061000d7220 */ /* 0x000fe20000410000 */
[----:B---3--:R-:W-:Y:S01]  /*2130*/  IADD3 R95, R95, 0xa0, -R109 ;  /* 0x000000a05f5f7810 */ /* 0x008fe20007ffe86d */
[----:B------:R-:W-:-:S02]  /*2140*/  IMAD.U32 R96, RZ, RZ, UR54 ;  /* 0x00000036ff607e24 */ /* 0x000fc4000f8e00ff */
        /* <DEDUP_REMOVED lines=12> */
[----:B------:R-:W-:-:S07]  /*2210*/  FMUL.FTZ R93, R0, R107 ;  /* 0x0000006b005d7220 */ /* 0x000fce0000410000 */
        /* <DEDUP_REMOVED lines=9> */
[C---:B------:R-:W-:Y:S02]  /*22b0*/  FMUL.FTZ R80, R0.reuse, R80 ;  /* 0x0000005000507220 */ /* 0x040fe40000410000 */
[----:B------:R-:W5:Y:S01]  /*22c0*/  MUFU.TANH R12, R12 ;  /* 0x0000000c000c7308 */ /* 0x000f620000002400 */
[C---:B------:R-:W-:Y:S01]  /*22d0*/  FMUL.FTZ R81, R0.reuse, R81 ;  /* 0x0000005100517220 */ /* 0x040fe20000410000 */
[----:B------:R-:W-:Y:S01]  /*22e0*/  QGMMA.64x32x32.F32.E4M3.E4M3 R60, gdesc[UR4], R60, gsb0 ;  /* 0x00600000043c79f3 */ /* 0x000fe2000800083c */
[----:B------:R-:W-:Y:S01]  /*22f0*/  UIADD3 UR6, UR12, 0x182, URZ ;  /* 0x000001820c067890 */ /* 0x000fe2000fffe03f */
[C---:B------:R-:W-:Y:S01]  /*2300*/  FMUL.FTZ R78, R0.reuse, R78 ;  /* 0x0000004e004e7220 */ /* 0x040fe20000410000 */
[----:B------:R-:W-:Y:S01]  /*2310*/  UMOV UR7, 0x80000020 ;  /* 0x8000002000077882 */ /* 0x000fe20000000000 */
        /* <DEDUP_REMOVED lines=46> */
[----:B------:R-:W5:Y:S01]  /*2600*/  MUFU.TANH R85, R85 ;  /* 0x0000005500557308 */ /* 0x000f620000002400 */
[----:B------:R-:W-:-:S02]  /*2610*/  WARPGROUP.DEPBAR.LE gsb0, 0x0 ;  /* 0x00008000000079c5 */ /* 0x000fc40000010000 */
[----:B------:R-:W-:Y:S01]  /*2620*/  WARPGROUP.ARRIVE ;  /* 0x00000000000079c5 */ /* 0x000fe20000000000 */
[----:B------:R-:W-:Y:S01]  /*2630*/  FMUL.FTZ R94, R0, R45 ;  /* 0x0000002d005e7220 */ /* 0x000fe20000410000 */
[----:B------:R-:W-:Y:S02]  /*2640*/  IMAD R45, R96, -0xa0, R95 ;  /* 0xffffff60602d7824 */ /* 0x000fe400078e025f */
[C---:B------:R-:W-:Y:S01]  /*2650*/  FMUL.FTZ R96, R0.reuse, R50 ;  /* 0x0000003200607220 */ /* 0x040fe20000410000 */
[C---:B------:R-:W-:Y:S01]  /*2660*/  FMUL.FTZ R100, R0.reuse, R56 ;  /* 0x0000003800647220 */ /* 0x040fe20000410000 */
[C---:B------:R-:W-:Y:S01]  /*2670*/  FMUL.FTZ R95, R0.reuse, R49 ;  /* 0x00000031005f7220 */ /* 0x040fe20000410000 */
[----:B------:R-:W-:Y:S01]  /*2680*/  QGMMA.64x32x32.F32.E4M3.E4M3 R28, gdesc[UR4], R28, gsb0 ;  /* 0x00600000041c79f3 */ /* 0x000fe2000800081c */
[C---:B------:R-:W-:Y:S01]  /*2690*/  ISETP.GT.AND P6, PT, R45.reuse, RZ, PT ;  /* 0x000000ff2d00720c */ /* 0x040fe20003fc4270 */
[----:B------:R-:W5:Y:S01]  /*26a0*/  MUFU.TANH R82, R82 ;  /* 0x0000005200527308 */ /* 0x000f620000002400 */
[C---:B------:R-:W-:Y:S01]  /*26b0*/  ISETP.GT.AND P5, PT, R45.reuse, 0x1, PT ;  /* 0x000000012d00780c */ /* 0x040fe20003fa4270 */
[C---:B------:R-:W-:Y:S01]  /*26c0*/  FMUL.FTZ R44, R0.reuse, R44 ;  /* 0x0000002c002c7220 */ /* 0x040fe20000410000 */
[----:B------:R-:W-:Y:S01]  /*26d0*/  ISETP.GT.AND P4, PT, R45, 0x8, PT ;  /* 0x000000082d00780c */ /* 0x000fe20003f84270 */
[C---:B------:R-:W-:Y:S01]  /*26e0*/  FMUL.FTZ R48, R0.reuse, R48 ;  /* 0x0000003000307220 */ /* 0x040fe20000410000 */
[----:B0-----:R-:W-:Y:S01]  /*26f0*/  FSEL R50, R7, -INF , P6 ;  /* 0xff80000007327808 */ /* 0x001fe20003000000 */
[C---:B------:R-:W-:Y:S01]  /*2700*/  FMUL.FTZ R46, R0.reuse, R46 ;  /* 0x0000002e002e7220 */ /* 0x040fe20000410000 */
[----:B-1----:R-:W-:Y:S01]  /*2710*/  FSEL R9, R9, -INF , P5 ;  /* 0xff80000009097808 */ /* 0x002fe20002800000 */
[----:B------:R-:W0:Y:S01]  /*2720*/  MUFU.TANH R88, R88 ;  /* 0x0000005800587308 */ /* 0x000e220000002400 */
[----:B------:R-:W-:Y:S01]  /*2730*/  ISETP.GT.AND P2, PT, R45, 0x9, PT ;  /* 0x000000092d00780c */ /* 0x000fe20003f44270 */
[C---:B------:R-:W-:Y:S01]  /*2740*/  FMUL.FTZ R51, R0.reuse, R51 ;  /* 0x0000003300337220 */ /* 0x040fe20000410000 */
[----:B--2---:R-:W-:Y:S01]  /*2750*/  FSEL R11, R11, -INF , P4 ;  /* 0xff8000000b0b7808 */ /* 0x004fe20002000000 */
[----:B------:R-:W-:Y:S01]  /*2760*/  FMUL.FTZ R52, R0, R52 ;  /* 0x0000003400347220 */ /* 0x000fe20000410000 */
[----:B------:R-:W-:Y:S01]  /*2770*/  FMNMX.FTZ R56, R50, R9, !PT ;  /* 0x0000000932387209 */ /* 0x000fe20007810000 */
[C---:B------:R-:W-:Y:S01]  /*2780*/  FMUL.FTZ R47, R0.reuse, R47 ;  /* 0x0000002f002f7220 */ /* 0x040fe20000410000 */
[----:B------:R-:W-:Y:S01]  /*2790*/  ISETP.GT.AND P3, PT, R45, 0x10, PT ;  /* 0x000000102d00780c */ /* 0x000fe20003f64270 */
[----:B------:R-:W1:Y:S01]  /*27a0*/  MUFU.TANH R83, R83 ;  /* 0x0000005300537308 */ /* 0x000e620000002400 */
[----:B---3--:R-:W-:Y:S01]  /*27b0*/  FSEL R13, R13, -INF , P2 ;  /* 0xff8000000d0d7808 */ /* 0x008fe20001000000 */
[C---:B------:R-:W-:Y:S01]  /*27c0*/  FMUL.FTZ R98, R0.reuse, R53 ;  /* 0x0000003500627220 */ /* 0x040fe20000410000 */
[----:B------:R-:W-:Y:S01]  /*27d0*/  FMNMX.FTZ R56, R11, R56, !PT ;  /* 0x000000380b387209 */ /* 0x000fe20007810000 */
[----:B------:R-:W-:Y:S01]  /*27e0*/  FMUL.FTZ R57, R0, R57 ;  /* 0x0000003900397220 */ /* 0x000fe20000410000 */
[----:B----4-:R-:W-:Y:S01]  /*27f0*/  FSEL R8, R8, -INF , P6 ;  /* 0xff80000008087808 */ /* 0x010fe20003000000 */
[C---:B------:R-:W-:Y:S01]  /*2800*/  FMUL.FTZ R54, R0.reuse, R54 ;  /* 0x0000003600367220 */ /* 0x040fe20000410000 */
[----:B------:R-:W-:Y:S01]  /*2810*/  ISETP.GT.AND P6, PT, R45, 0x11, PT ;  /* 0x000000112d00780c */ /* 0x000fe20003fc4270 */
[----:B------:R-:W2:Y:S01]  /*2820*/  MUFU.TANH R89, R89 ;  /* 0x0000005900597308 */ /* 0x000ea20000002400 */
[----:B-----5:R-:W-:Y:S01]  /*2830*/  FSEL R15, R15, -INF , P3 ;  /* 0xff8000000f0f7808 */ /* 0x020fe20001800000 */
[C---:B------:R-:W-:Y:S01]  /*2840*/  FMUL.FTZ R97, R0.reuse, R55 ;  /* 0x0000003700617220 */ /* 0x040fe20000410000 */
[----:B------:R-:W-:Y:S01]  /*2850*/  FMNMX.FTZ R56, R13, R56, !PT ;  /* 0x000000380d387209 */ /* 0x000fe20007810000 */
[----:B------:R-:W-:Y:S01]  /*2860*/  FMUL.FTZ R55, R0, R58 ;  /* 0x0000003a00377220 */ /* 0x000fe20000410000 */
[----:B------:R-:W-:Y:S01]  /*2870*/  FSEL R7, R10, -INF , P5 ;  /* 0xff8000000a077808 */ /* 0x000fe20002800000 */
[----:B------:R-:W-:Y:S01]  /*2880*/  FMUL.FTZ R59, R0, R59 ;  /* 0x0000003b003b7220 */ /* 0x000fe20000410000 */
[----:B------:R-:W-:Y:S01]  /*2890*/  ISETP.GT.AND P5, PT, R45, 0x18, PT ;  /* 0x000000182d00780c */ /* 0x000fe20003fa4270 */
[----:B------:R3:W-:Y:S01]  /*28a0*/  MUFU.TANH R10, R95 ;  /* 0x0000005f000a7308 */ /* 0x0007e20000002400 */
[----:B------:R-:W-:-:S02]  /*28b0*/  FSEL R21, R21, -INF , P6 ;  /* 0xff80000015157808 */ /* 0x000fc40003000000 */
[----:B------:R-:W-:Y:S02]  /*28c0*/  FMNMX.FTZ R56, R15, R56, !PT ;  /* 0x000000380f387209 */ /* 0x000fe40007810000 */
[----:B------:R-:W-:Y:S02]  /*28d0*/  FSEL R12, R12, -INF , P4 ;  /* 0xff8000000c0c7808 */ /* 0x000fe40002000000 */
[----:B------:R-:W-:Y:S01]  /*28e0*/  ISETP.GT.AND P4, PT, R45, 0x19, PT ;  /* 0x000000192d00780c */ /* 0x000fe20003f84270 */
[----:B------:R-:W4:Y:S01]  /*28f0*/  MUFU.TANH R86, R86 ;  /* 0x0000005600567308 */ /* 0x000f220000002400 */
[----:B------:R-:W-:Y:S02]  /*2900*/  FSEL R26, R26, -INF , P5 ;  /* 0xff8000001a1a7808 */ /* 0x000fe40002800000 */
[----:B---3--:R-:W-:Y:S02]  /*2910*/  FMNMX.FTZ R95, R21, R56, !PT ;  /* 0x00000038155f7209 */ /* 0x008fe40007810000 */
[----:B------:R-:W-:-:S02]  /*2920*/  FSEL R14, R14, -INF , P2 ;  /* 0xff8000000e0e7808 */ /* 0x000fc40001000000 */
[C---:B------:R-:W-:Y:S01]  /*2930*/  ISETP.GT.AND P2, PT, R45.reuse, 0x20, PT ;  /* 0x000000202d00780c */ /* 0x040fe20003f44270 */
[----:B------:R-:W3:Y:S01]  /*2940*/  MUFU.TANH R60, R60 ;  /* 0x0000003c003c7308 */ /* 0x000ee20000002400 */
[----:B------:R-:W-:Y:S02]  /*2950*/  FSEL R92, R92, -INF , P4 ;  /* 0xff8000005c5c7808 */ /* 0x000fe40002000000 */
[----:B------:R-:W-:Y:S02]  /*2960*/  FMNMX.FTZ R95, R26, R95, !PT ;  /* 0x0000005f1a5f7209 */ /* 0x000fe40007810000 */
[----:B------:R-:W-:Y:S02]  /*2970*/  FSEL R20, R20, -INF , P3 ;  /* 0xff80000014147808 */ /* 0x000fe40001800000 */
[----:B------:R-:W-:Y:S01]  /*2980*/  ISETP.GT.AND P3, PT, R45, 0x21, PT ;  /* 0x000000212d00780c */ /* 0x000fe20003f64270 */
[----:B------:R-:W5:Y:S01]  /*2990*/  MUFU.TANH R87, R87 ;  /* 0x0000005700577308 */ /* 0x000f620000002400 */
[----:B------:R-:W-:Y:S01]  /*29a0*/  FSEL R76, R76, -INF , P2 ;  /* 0xff8000004c4c7808 */ /* 0x000fe20001000000 */
[----:B------:R-:W-:-:S02]  /*29b0*/  WARPGROUP.DEPBAR.LE gsb0, 0x0 ;  /* 0x00008000000079c5 */ /* 0x000fc40000010000 */
[----:B------:R-:W-:Y:S01]  /*29c0*/  FMNMX.FTZ R95, R92, R95, !PT ;  /* 0x0000005f5c5f7209 */ /* 0x000fe20007810000 */
[----:B------:R-:W-:Y:S01]  /*29d0*/  FMUL.FTZ R112, R0, R28 ;  /* 0x0000001c00707220 */ /* 0x000fe20000410000 */
[----:B------:R-:W-:Y:S01]  /*29e0*/  FSEL R24, R24, -INF , P6 ;  /* 0xff80000018187808 */ /* 0x000fe20003000000 */
[C---:B------:R-:W-:Y:S01]  /*29f0*/  FMUL.FTZ R104, R0.reuse, R29 ;  /* 0x0000001d00687220 */ /* 0x040fe20000410000 */
[----:B------:R-:W-:Y:S01]  /*2a00*/  ISETP.GT.AND P6, PT, R45, 0x28, PT ;  /* 0x000000282d00780c */ /* 0x000fe20003fc4270 */
[----:B------:R-:W5:Y:S01]  /*2a10*/  MUFU.TANH R61, R61 ;  /* 0x0000003d003d7308 */ /* 0x000f620000002400 */
[----:B------:R-:W-:Y:S01]  /*2a20*/  FSEL R77, R77, -INF , P3 ;  /* 0xff8000004d4d7808 */ /* 0x000fe20001800000 */
[----:B------:R-:W-:Y:S01]  /*2a30*/  FMUL.FTZ R32, R0, R32 ;  /* 0x0000002000207220 */ /* 0x000fe20000410000 */
[----:B------:R-:W-:Y:S01]  /*2a40*/  FMNMX.FTZ R56, R76, R95, !PT ;  /* 0x0000005f4c387209 */ /* 0x000fe20007810000 */
[C---:B------:R-:W-:Y:S01]  /*2a50*/  FMUL.FTZ R33, R0.reuse, R33 ;  /* 0x0000002100217220 */ /* 0x040fe20000410000 */
[----:B------:R-:W-:Y:S01]  /*2a60*/  FSEL R27, R27, -INF , P5 ;  /* 0xff8000001b1b7808 */ /* 0x000fe20002800000 */
[----:B------:R-:W-:Y:S01]  /*2a70*/  FMUL.FTZ R36, R0, R36 ;  /* 0x0000002400247220 */ /* 0x000fe20000410000 */
[----:B------:R-:W-:Y:S01]  /*2a80*/  ISETP.GT.AND P5, PT, R45, 0x29, PT ;  /* 0x000000292d00780c */ /* 0x000fe20003fa4270 */
[----:B------:R-:W5:Y:S01]  /*2a90*/  MUFU.TANH R90, R90 ;  /* 0x0000005a005a7308 */ /* 0x000f620000002400 */
[----:B------:R-:W-:Y:S01]  /*2aa0*/  FSEL R80, R80, -INF , P6 ;  /* 0xff80000050507808 */ /* 0x000fe20003000000 */
[C---:B------:R-:W-:Y:S01]  /*2ab0*/  FMUL.FTZ R31, R0.reuse, R31 ;  /* 0x0000001f001f7220 */ /* 0x040fe20000410000 */
[----:B------:R-:W-:Y:S01]  /*2ac0*/  FMNMX.FTZ R95, R77, R56, !PT ;  /* 0x000000384d5f7209 */ /* 0x000fe20007810000 */
[C---:B------:R-:W-:Y:S01]  /*2ad0*/  FMUL.FTZ R37, R0.reuse, R37 ;  /* 0x0000002500257220 */ /* 0x040fe20000410000 */
[----:B------:R-:W-:Y:S01]  /*2ae0*/  FSEL R93, R93, -INF , P4 ;  /* 0xff8000005d5d7808 */ /* 0x000fe20002000000 */
[C---:B------:R-:W-:Y:S01]  /*2af0*/  FMUL.FTZ R34, R0.reuse, R34 ;  /* 0x0000002200227220 */ /* 0x040fe20000410000 */
[----:B------:R-:W-:Y:S01]  /*2b00*/  ISETP.GT.AND P4, PT, R45, 0x30, PT ;  /* 0x000000302d00780c */ /* 0x000fe20003f84270 */
[----:B------:R-:W5:Y:S01]  /*2b10*/  MUFU.TANH R64, R64 ;  /* 0x0000004000407308 */ /* 0x000f620000002400 */
[----:B------:R-:W-:Y:S01]  /*2b20*/  FSEL R81, R81, -INF , P5 ;  /* 0xff80000051517808 */ /* 0x000fe20002800000 */
[----:B------:R-:W-:Y:S01]  /*2b30*/  FMUL.FTZ R40, R0, R40 ;  /* 0x0000002800287220 */ /* 0x000fe20000410000 */
[----:B------:R-:W-:Y:S01]  /*2b40*/  FMNMX.FTZ R56, R80, R95, !PT ;  /* 0x0000005f50387209 */ /* 0x000fe20007810000 */
[----:B------:R-:W-:Y:S01]  /*2b50*/  FMUL.FTZ R41, R0, R41 ;  /* 0x0000002900297220 */ /* 0x000fe20000410000 */
[----:B------:R-:W-:-:S02]  /*2b60*/  FSEL R78, R78, -INF , P2 ;  /* 0xff8000004e4e7808 */ /* 0x000fc40001000000 */
[----:B------:R-:W-:Y:S01]  /*2b70*/  ISETP.GT.AND P2, PT, R45, 0x31, PT ;  /* 0x000000312d00780c */ /* 0x000fe20003f44270 */
[----:B------:R-:W5:Y:S01]  /*2b80*/  MUFU.TANH R91, R91 ;  /* 0x0000005b005b7308 */ /* 0x000f620000002400 */
[----:B------:R-:W-:Y:S02]  /*2b90*/  FSEL R84, R84, -INF , P4 ;  /* 0xff80000054547808 */ /* 0x000fe40002000000 */
[----:B------:R-:W-:Y:S02]  /*2ba0*/  FMNMX.FTZ R95, R81, R56, !PT ;  /* 0x00000038515f7209 */ /* 0x000fe40007810000 */
[----:B------:R-:W-:Y:S02]  /*2bb0*/  FSEL R79, R79, -INF , P3 ;  /* 0xff8000004f4f7808 */ /* 0x000fe40001800000 */
[----:B------:R-:W-:Y:S01]  /*2bc0*/  ISETP.GT.AND P3, PT, R45, 0x38, PT ;  /* 0x000000382d00780c */ /* 0x000fe20003f64270 */
[----:B------:R-:W5:Y:S01]  /*2bd0*/  MUFU.TANH R65, R65 ;  /* 0x0000004100417308 */ /* 0x000f620000002400 */
[----:B------:R-:W-:-:S02]  /*2be0*/  FSEL R85, R85, -INF , P2 ;  /* 0xff80000055557808 */ /* 0x000fc40001000000 */
[----:B------:R-:W-:Y:S02]  /*2bf0*/  FMNMX.FTZ R56, R84, R95, !PT ;  /* 0x0000005f54387209 */ /* 0x000fe40007810000 */
[----:B------:R-:W-:Y:S02]  /*2c00*/  FSEL R82, R82, -INF , P6 ;  /* 0xff80000052527808 */ /* 0x000fe40003000000 */
[----:B------:R-:W-:Y:S01]  /*2c10*/  ISETP.GT.AND P6, PT, R45, 0x39, PT ;  /* 0x000000392d00780c */ /* 0x000fe20003fc4270 */
[----:B------:R-:W5:Y:S01]  /*2c20*/  MUFU.TANH R62, R62 ;  /* 0x0000003e003e7308 */ /* 0x000f620000002400 */
[----:B0-----:R-:W-:Y:S02]  /*2c30*/  FSEL R88, R88, -INF , P3 ;  /* 0xff80000058587808 */ /* 0x001fe40001800000 */
[----:B------:R-:W-:Y:S01]  /*2c40*/  FMNMX.FTZ R95, R85, R56, !PT ;  /* 0x00000038555f7209 */ /* 0x000fe20007810000 */
[----:B------:R-:W-:Y:S01]  /*2c50*/  FMUL.FTZ R56, R0, R30 ;  /* 0x0000001e00387220 */ /* 0x000fe20000410000 */
[----:B-1----:R-:W-:-:S02]  /*2c60*/  FSEL R83, R83, -INF , P5 ;  /* 0xff80000053537808 */ /* 0x002fc40002800000 */
[----:B------:R-:W-:Y:S01]  /*2c70*/  ISETP.GT.AND P5, PT, R45, 0x40, PT ;  /* 0x000000402d00780c */ /* 0x000fe20003fa4270 */
[----:B------:R-:W0:Y:S01]  /*2c80*/  MUFU.TANH R68, R68 ;  /* 0x0000004400447308 */ /* 0x000e220000002400 */
[----:B--2---:R-:W-:Y:S02]  /*2c90*/  FSEL R89, R89, -INF , P6 ;  /* 0xff80000059597808 */ /* 0x004fe40003000000 */
[----:B------:R-:W-:Y:S02]  /*2ca0*/  FMNMX.FTZ R28, R88, R95, !PT ;  /* 0x0000005f581c7209 */ /* 0x000fe40007810000 */
[----:B----4-:R-:W-:Y:S02]  /*2cb0*/  FSEL R86, R86, -INF , P4 ;  /* 0xff80000056567808 */ /* 0x010fe40002000000 */
[----:B------:R-:W-:Y:S01]  /*2cc0*/  ISETP.GT.AND P4, PT, R45, 0x41, PT ;  /* 0x000000412d00780c */ /* 0x000fe20003f84270 */
[----:B------:R-:W1:Y:S01]  /*2cd0*/  MUFU.TANH R63, R63 ;  /* 0x0000003f003f7308 */ /* 0x000e620000002400 */
[----:B---3--:R-:W-:-:S02]  /*2ce0*/  FSEL R60, R60, -INF , P5 ;  /* 0xff8000003c3c7808 */ /* 0x008fc40002800000 */
[----:B------:R-:W-:Y:S02]  /*2cf0*/  FMNMX.FTZ R95, R89, R28, !PT ;  /* 0x0000001c595f7209 */ /* 0x000fe40007810000 */
[----:B-----5:R-:W-:Y:S02]  /*2d00*/  FSEL R87, R87, -INF , P2 ;  /* 0xff80000057577808 */ /* 0x020fe40001000000 */
[----:B------:R-:W-:Y:S01]  /*2d10*/  ISETP.GT.AND P2, PT, R45, 0x48, PT ;  /* 0x000000482d00780c */ /* 0x000fe20003f44270 */
[----:B------:R-:W2:Y:S01]  /*2d20*/  MUFU.TANH R69, R69 ;  /* 0x0000004500457308 */ /* 0x000ea20000002400 */
[----:B------:R-:W-:Y:S02]  /*2d30*/  FSEL R61, R61, -INF , P4 ;  /* 0xff8000003d3d7808 */ /* 0x000fe40002000000 */
[----:B------:R-:W-:Y:S01]  /*2d40*/  FMNMX.FTZ R28, R60, R95, !PT ;  /* 0x0000005f3c1c7209 */ /* 0x000fe20007810000 */
[----:B------:R-:W-:Y:S01]  /*2d50*/  FMUL.FTZ R95, R0, R43 ;  /* 0x0000002b005f7220 */ /* 0x000fe20000410000 */
[----:B------:R-:W-:-:S02]  /*2d60*/  FSEL R90, R90, -INF , P3 ;  /* 0xff8000005a5a7808 */ /* 0x000fc40001800000 */
[----:B------:R-:W-:Y:S01]  /*2d70*/  ISETP.GT.AND P3, PT, R45, 0x49, PT ;  /* 0x000000492d00780c */ /* 0x000fe20003f64270 */
[----:B------:R-:W3:Y:S01]  /*2d80*/  MUFU.TANH R66, R66 ;  /* 0x0000004200427308 */ /* 0x000ee20000002400 */
[----:B------:R-:W-:Y:S02]  /*2d90*/  FSEL R64, R64, -INF , P2 ;  /* 0xff80000040407808 */ /* 0x000fe40001000000 */
[----:B------:R-:W-:Y:S02]  /*2da0*/  FMNMX.FTZ R29, R61, R28, !PT ;  /* 0x0000001c3d1d7209 */ /* 0x000fe40007810000 */
[----:B------:R-:W-:Y:S02]  /*2db0*/  FSEL R91, R91, -INF , P6 ;  /* 0xff8000005b5b7808 */ /* 0x000fe40003000000 */
[----:B------:R-:W-:Y:S01]  /*2dc0*/  ISETP.GT.AND P6, PT, R45, 0x50, PT ;  /* 0x000000502d00780c */ /* 0x000fe20003fc4270 */
[----:B------:R-:W4:Y:S01]  /*2dd0*/  MUFU.TANH R72, R72 ;  /* 0x0000004800487308 */ /* 0x000f220000002400 */
[----:B------:R-:W-:-:S02]  /*2de0*/  FSEL R65, R65, -INF , P3 ;  /* 0xff80000041417808 */ /* 0x000fc40001800000 */
[----:B------:R-:W-:Y:S02]  /*2df0*/  FMNMX.FTZ R28, R64, R29, !PT ;  /* 0x0000001d401c7209 */ /* 0x000fe40007810000 */
[----:B------:R-:W-:Y:S02]  /*2e00*/  FSEL R62, R62, -INF , P5 ;  /* 0xff8000003e3e7808 */ /* 0x000fe40002800000 */
[----:B------:R-:W-:Y:S01]  /*2e10*/  ISETP.GT.AND P5, PT, R45, 0x51, PT ;  /* 0x000000512d00780c */ /* 0x000fe20003fa4270 */
[----:B------:R-:W5:Y:S01]  /*2e20*/  MUFU.TANH R67, R67 ;  /* 0x0000004300437308 */ /* 0x000f620000002400 */
[----:B0-----:R-:W-:Y:S02]  /*2e30*/  FSEL R68, R68, -INF , P6 ;  /* 0xff80000044447808 */ /* 0x001fe40003000000 */
[----:B------:R-:W-:Y:S02]  /*2e40*/  FMNMX.FTZ R29, R65, R28, !PT ;  /* 0x0000001c411d7209 */ /* 0x000fe40007810000 */
[----:B-1----:R-:W-:-:S02]  /*2e50*/  FSEL R63, R63, -INF , P4 ;  /* 0xff8000003f3f7808 */ /* 0x002fc40002000000 */
[----:B------:R-:W-:Y:S01]  /*2e60*/  ISETP.GT.AND P4, PT, R45, 0x58, PT ;  /* 0x000000582d00780c */ /* 0x000fe20003f84270 */
[----:B------:R-:W0:Y:S01]  /*2e70*/  MUFU.TANH R73, R73 ;  /* 0x0000004900497308 */ /* 0x000e220000002400 */
[----:B--2---:R-:W-:Y:S02]  /*2e80*/  FSEL R69, R69, -INF , P5 ;  /* 0xff80000045457808 */ /* 0x004fe40002800000 */
[----:B------:R-:W-:Y:S02]  /*2e90*/  FMNMX.FTZ R28, R68, R29, !PT ;  /* 0x0000001d441c7209 */ /* 0x000fe40007810000 */
[----:B---3--:R-:W-:Y:S02]  /*2ea0*/  FSEL R66, R66, -INF , P2 ;  /* 0xff80000042427808 */ /* 0x008fe40001000000 */
[----:B------:R-:W-:Y:S01]  /*2eb0*/  ISETP.GT.AND P2, PT, R45, 0x59, PT ;  /* 0x000000592d00780c */ /* 0x000fe20003f44270 */
[----:B------:R-:W1:Y:S01]  /*2ec0*/  MUFU.TANH R70, R70 ;  /* 0x0000004600467308 */ /* 0x000e620000002400 */
[----:B----4-:R-:W-:-:S02]  /*2ed0*/  FSEL R72, R72, -INF , P4 ;  /* 0xff80000048487808 */ /* 0x010fc40002000000 */
[----:B------:R-:W-:Y:S02]  /*2ee0*/  FMNMX.FTZ R29, R69, R28, !PT ;  /* 0x0000001c451d7209 */ /* 0x000fe40007810000 */
[----:B-----5:R-:W-:Y:S02]  /*2ef0*/  FSEL R67, R67, -INF , P3 ;  /* 0xff80000043437808 */ /* 0x020fe40001800000 */
[----:B------:R-:W-:Y:S01]  /*2f00*/  ISETP.GT.AND P3, PT, R45, 0x60, PT ;  /* 0x000000602d00780c */ /* 0x000fe20003f64270 */
[----:B------:R-:W2:Y:S01]  /*2f10*/  MUFU.TANH R44, R44 ;  /* 0x0000002c002c7308 */ /* 0x000ea20000002400 */
[----:B0-----:R-:W-:Y:S02]  /*2f20*/  FSEL R73, R73, -INF , P2 ;  /* 0xff80000049497808 */ /* 0x001fe40001000000 */
[----:B------:R-:W-:-:S04]  /*2f30*/  FMNMX.FTZ R28, R72, R29, !PT ;  /* 0x0000001d481c7209 */ /* 0x000fc80007810000 */
[----:B------:R-:W-:Y:S01]  /*2f40*/  FMNMX.FTZ R29, R73, R28, !PT ;  /* 0x0000001c491d7209 */ /* 0x000fe20007810000 */
        /* <DEDUP_REMOVED lines=14> */
[----:B------:R-:W-:-:S04]  /*3030*/  ISETP.GT.AND P4, PT, R45, 0x69, PT ;  /* 0x000000692d00780c */ /* 0x000fc80003f84270 */
[----:B------:R-:W-:Y:S01]  /*3040*/  FSEL R58, R10, -INF , P4 ;  /* 0xff8000000a3a7808 */ /* 0x000fe20002000000 */
[----:B------:R-:W2:Y:S01]  /*3050*/  MUFU.TANH R46, R46 ;  /* 0x0000002e002e7308 */ /* 0x000ea20000002400 */
[----:B0-----:R-:W-:-:S04]  /*3060*/  FSEL R48, R48, -INF , P5 ;  /* 0xff80000030307808 */ /* 0x001fc80002800000 */
[----:B------:R-:W-:-:S03]  /*3070*/  FMNMX.FTZ R29, R48, R29, !PT ;  /* 0x0000001d301d7209 */ /* 0x000fc60007810000 */
[----:B------:R-:W0:Y:S01]  /*3080*/  MUFU.TANH R51, R51 ;  /* 0x0000003300337308 */ /* 0x000e220000002400 */
[----:B-1----:R-:W-:Y:S02]  /*3090*/  FSEL R75, R75, -INF , P2 ;  /* 0xff8000004b4b7808 */ /* 0x002fe40001000000 */
[----:B------:R-:W-:-:S05]  /*30a0*/  ISETP.GT.AND P2, PT, R45, 0x70, PT ;  /* 0x000000702d00780c */ /* 0x000fca0003f44270 */
[----:B------:R-:W-:Y:S01]  /*30b0*/  MUFU.TANH R52, R52 ;  /* 0x0000003400347308 */ /* 0x000fe20000002400 */
[----:B--2---:R-:W-:Y:S02]  /*30c0*/  FSEL R46, R46, -INF , P3 ;  /* 0xff8000002e2e7808 */ /* 0x004fe40001800000 */
[----:B------:R-:W-:-:S05]  /*30d0*/  ISETP.GT.AND P3, PT, R45, 0x71, PT ;  /* 0x000000712d00780c */ /* 0x000fca0003f64270 */
[----:B------:R-:W1:Y:S01]  /*30e0*/  MUFU.TANH R47, R47 ;  /* 0x0000002f002f7308 */ /* 0x000e620000002400 */
[----:B0-----:R-:W-:Y:S02]  /*30f0*/  FSEL R28, R51, -INF , P4 ;  /* 0xff800000331c7808 */ /* 0x001fe40002000000 */
[----:B------:R-:W-:Y:S02]  /*3100*/  FMNMX.FTZ R51, R58, R29, !PT ;  /* 0x0000001d3a337209 */ /* 0x000fe40007810000 */
[----:B------:R-:W-:-:S03]  /*3110*/  ISETP.GT.AND P4, PT, R45, 0x80, PT ;  /* 0x000000802d00780c */ /* 0x000fc60003f84270 */
[----:B------:R-:W0:Y:S08]  /*3120*/  MUFU.TANH R98, R98 ;  /* 0x0000006200627308 */ /* 0x000e300000002400 */
[----:B------:R2:W3:Y:S01]  /*3130*/  MUFU.TANH R49, R96 ;  /* 0x0000006000317308 */ /* 0x0004e20000002400 */
[----:B-1----:R-:W-:Y:S02]  /*3140*/  FSEL R47, R47, -INF , P6 ;  /* 0xff8000002f2f7808 */ /* 0x002fe40003000000 */
[----:B------:R-:W-:-:S05]  /*3150*/  ISETP.GT.AND P6, PT, R45, 0x78, PT ;  /* 0x000000782d00780c */ /* 0x000fca0003fc4270 */
[----:B------:R-:W1:Y:S01]  /*3160*/  MUFU.TANH R100, R100 ;  /* 0x0000006400647308 */ /* 0x000e620000002400 */
[----:B--2---:R-:W-:Y:S02]  /*3170*/  FSEL R96, R52, -INF , P2 ;  /* 0xff80000034607808 */ /* 0x004fe40001000000 */
[----:B0-----:R-:W-:Y:S02]  /*3180*/  FSEL R98, R98, -INF , P3 ;  /* 0xff80000062627808 */ /* 0x001fe40001800000 */
[----:B------:R-:W-:-:S03]  /*3190*/  FMNMX.FTZ R51, R96, R51, !PT ;  /* 0x0000003360337209 */ /* 0x000fc60007810000 */
[----:B------:R-:W0:Y:S01]  /*31a0*/  MUFU.TANH R57, R57 ;  /* 0x0000003900397308 */ /* 0x000e220000002400 */
[----:B---3--:R-:W-:Y:S02]  /*31b0*/  FSEL R49, R49, -INF , P5 ;  /* 0xff80000031317808 */ /* 0x008fe40002800000 */
[----:B------:R-:W-:Y:S02]  /*31c0*/  ISETP.GT.AND P5, PT, R45, 0x79, PT ;  /* 0x000000792d00780c */ /* 0x000fe40003fa4270 */
[----:B------:R-:W-:-:S03]  /*31d0*/  FMNMX.FTZ R51, R98, R51, !PT ;  /* 0x0000003362337209 */ /* 0x000fc60007810000 */
[----:B------:R-:W2:Y:S01]  /*31e0*/  MUFU.TANH R53, R54 ;  /* 0x0000003600357308 */ /* 0x000ea20000002400 */
[----:B-1----:R-:W-:-:S04]  /*31f0*/  FSEL R100, R100, -INF , P6 ;  /* 0xff80000064647808 */ /* 0x002fc80003000000 */
[----:B------:R-:W-:-:S03]  /*3200*/  FMNMX.FTZ R51, R100, R51, !PT ;  /* 0x0000003364337209 */ /* 0x000fc60007810000 */
[----:B------:R1:W3:Y:S01]  /*3210*/  MUFU.TANH R54, R97 ;  /* 0x0000006100367308 */ /* 0x0002e20000002400 */
[----:B0-----:R-:W-:Y:S01]  /*3220*/  FSEL R102, R57, -INF , P5 ;  /* 0xff80000039667808 */ /* 0x001fe20002800000 */
[----:B------:R-:W-:-:S03]  /*3230*/  FMUL.FTZ R57, R0, R38 ;  /* 0x0000002600397220 */ /* 0x000fc60000410000 */
[----:B------:R-:W-:-:S03]  /*3240*/  FMNMX.FTZ R51, R102, R51, !PT ;  /* 0x0000003366337209 */ /* 0x000fc60007810000 */
[----:B------:R-:W0:Y:S01]  /*3250*/  MUFU.TANH R112, R112 ;  /* 0x0000007000707308 */ /* 0x000e220000002400 */
[----:B--2---:R-:W-:Y:S01]  /*3260*/  FSEL R10, R53, -INF , P2 ;  /* 0xff800000350a7808 */ /* 0x004fe20001000000 */
[----:B-1----:R-:W-:Y:S01]  /*3270*/  FMUL.FTZ R97, R0, R42 ;  /* 0x0000002a00617220 */ /* 0x002fe20000410000 */
[----:B------:R-:W-:-:S05]  /*3280*/  ISETP.GT.AND P2, PT, R45, 0x88, PT ;  /* 0x000000882d00780c */ /* 0x000fca0003f44270 */
[----:B------:R-:W1:Y:S01]  /*3290*/  MUFU.TANH R104, R104 ;  /* 0x0000006800687308 */ /* 0x000e620000002400 */
[----:B---3--:R-:W-:Y:S02]  /*32a0*/  FSEL R29, R54, -INF , P3 ;  /* 0xff800000361d7808 */ /* 0x008fe40001800000 */
[----:B------:R-:W-:-:S05]  /*32b0*/  ISETP.GT.AND P3, PT, R45, 0x81, PT ;  /* 0x000000812d00780c */ /* 0x000fca0003f64270 */
[----:B------:R-:W2:Y:S01]  /*32c0*/  MUFU.TANH R55, R55 ;  /* 0x0000003700377308 */ /* 0x000ea20000002400 */
[----:B0-----:R-:W-:-:S04]  /*32d0*/  FSEL R112, R112, -INF , P4 ;  /* 0xff80000070707808 */ /* 0x001fc80002000000 */
[----:B------:R-:W-:-:S03]  /*32e0*/  FMNMX.FTZ R51, R112, R51, !PT ;  /* 0x0000003370337209 */ /* 0x000fc60007810000 */
[----:B------:R-:W0:Y:S01]  /*32f0*/  MUFU.TANH R32, R32 ;  /* 0x0000002000207308 */ /* 0x000e220000002400 */
[----:B-1----:R-:W-:-:S04]  /*3300*/  FSEL R104, R104, -INF , P3 ;  /* 0xff80000068687808 */ /* 0x002fc80001800000 */
[----:B------:R-:W-:-:S03]  /*3310*/  FMNMX.FTZ R51, R104, R51, !PT ;  /* 0x0000003368337209 */ /* 0x000fc60007810000 */
[----:B------:R-:W-:Y:S01]  /*3320*/  MUFU.TANH R59, R59 ;  /* 0x0000003b003b7308 */ /* 0x000fe20000002400 */
[----:B--2---:R-:W-:Y:S01]  /*3330*/  FSEL R30, R55, -INF , P6 ;  /* 0xff800000371e7808 */ /* 0x004fe20003000000 */
[----:B------:R-:W-:Y:S01]  /*3340*/  FMUL.FTZ R55, R0, R35 ;  /* 0x0000002300377220 */ /* 0x000fe20000410000 */
[----:B------:R-:W-:-:S05]  /*3350*/  ISETP.GT.AND P6, PT, R45, 0x89, PT ;  /* 0x000000892d00780c */ /* 0x000fca0003fc4270 */
[----:B------:R-:W1:Y:S01]  /*3360*/  MUFU.TANH R33, R33 ;  /* 0x0000002100217308 */ /* 0x000e620000002400 */
[----:B0-----:R-:W-:-:S04]  /*3370*/  FSEL R110, R32, -INF , P2 ;  /* 0xff800000206e7808 */ /* 0x001fc80001000000 */
[----:B------:R-:W-:-:S03]  /*3380*/  FMNMX.FTZ R51, R110, R51, !PT ;  /* 0x000000336e337209 */ /* 0x000fc60007810000 */
[----:B------:R-:W0:Y:S08]  /*3390*/  MUFU.TANH R56, R56 ;  /* 0x0000003800387308 */ /* 0x000e300000002400 */
[----:B------:R2:W3:Y:S01]  /*33a0*/  MUFU.TANH R54, R36 ;  /* 0x0000002400367308 */ /* 0x0004e20000002400 */
[----:B-1----:R-:W-:-:S04]  /*33b0*/  FSEL R106, R33, -INF , P6 ;  /* 0xff800000216a7808 */ /* 0x002fc80003000000 */
[----:B------:R-:W-:-:S03]  /*33c0*/  FMNMX.FTZ R51, R106, R51, !PT ;  /* 0x000000336a337209 */ /* 0x000fc60007810000 */
[----:B------:R-:W1:Y:S01]  /*33d0*/  MUFU.TANH R31, R31 ;  /* 0x0000001f001f7308 */ /* 0x000e620000002400 */
[----:B--2---:R-:W-:Y:S01]  /*33e0*/  FSEL R36, R59, -INF , P5 ;  /* 0xff8000003b247808 */ /* 0x004fe20002800000 */
[----:B------:R-:W-:Y:S01]  /*33f0*/  FMUL.FTZ R59, R0, R39 ;  /* 0x00000027003b7220 */ /* 0x000fe20000410000 */
[C---:B------:R-:W-:Y:S02]  /*3400*/  ISETP.GT.AND P5, PT, R45.reuse, 0x90, PT ;  /* 0x000000902d00780c */ /* 0x040fe40003fa4270 */
[----:B0-----:R-:W-:Y:S02]  /*3410*/  FSEL R32, R56, -INF , P4 ;  /* 0xff80000038207808 */ /* 0x001fe40002000000 */
[----:B------:R-:W-:Y:S01]  /*3420*/  ISETP.GT.AND P4, PT, R45, 0x91, PT ;  /* 0x000000912d00780c */ /* 0x000fe20003f84270 */
[----:B------:R-:W0:Y:S01]  /*3430*/  MUFU.TANH R37, R37 ;  /* 0x0000002500257308 */ /* 0x000e220000002400 */
[----:B---3--:R-:W-:-:S04]  /*3440*/  FSEL R54, R54, -INF , P5 ;  /* 0xff80000036367808 */ /* 0x008fc80002800000 */
        /* <DEDUP_REMOVED lines=15> */
[----:B------:R-:W-:Y:S01]  /*3540*/  FMNMX.FTZ R41, R40, R37, !PT ;  /* 0x0000002528297209 */ /* 0x000fe20007810000 */
[----:B------:R-:W-:Y:S02]  /*3550*/  IMAD.U32 R37, RZ, RZ, UR16 ;  /* 0x00000010ff257e24 */ /* 0x000fe4000f8e00ff */
[----:B------:R-:W-:Y:S01]  /*3560*/  MUFU.TANH R59, R59 ;  /* 0x0000003b003b7308 */ /* 0x000fe20000002400 */
[----:B--2---:R-:W-:Y:S01]  /*3570*/  FSEL R55, R55, -INF , P6 ;  /* 0xff80000037377808 */ /* 0x004fe20003000000 */
[----:B------:R-:W0:Y:S06]  /*3580*/  SHFL.BFLY PT, R56, R41, 0x2, 0x1f ;  /* 0x0c401f0029387f89 */ /* 0x000e2c00000e0000 */
[----:B------:R-:W-:Y:S01]  /*3590*/  MUFU.TANH R97, R97 ;  /* 0x0000006100617308 */ /* 0x000fe20000002400 */
[----:B-1----:R-:W-:-:S07]  /*35a0*/  FSEL R57, R57, -INF , P5 ;  /* 0xff80000039397808 */ /* 0x002fce0002800000 */
[----:B------:R-:W-:Y:S01]  /*35b0*/  MUFU.TANH R95, R95 ;  /* 0x0000005f005f7308 */ /* 0x000fe20000002400 */
[----:B0-----:R-:W-:-:S05]  /*35c0*/  FMNMX.FTZ R45, R41, R56, !PT ;  /* 0x00000038292d7209 */ /* 0x001fca0007810000 */
[----:B------:R-:W0:Y:S02]  /*35d0*/  SHFL.BFLY PT, R56, R45, 0x1, 0x1f ;  /* 0x0c201f002d387f89 */ /* 0x000e2400000e0000 */
[----:B0-----:R-:W-:-:S04]  /*35e0*/  FMNMX.FTZ R56, R45, R56, !PT ;  /* 0x000000382d387209 */ /* 0x001fc80007810000 */
[C---:B------:R-:W-:Y:S01]  /*35f0*/  FSETP.NEU.FTZ.AND P0, PT, R56.reuse, -INF , PT ;  /* 0xff8000003800780b */ /* 0x040fe20003f1d000 */
[----:B------:R-:W-:-:S05]  /*3600*/  FFMA.FTZ R37, R56, R37, -8 ;  /* 0xc100000038257423 */ /* 0x000fca0000010025 */
[----:B------:R-:W-:Y:S02]  /*3610*/  FSEL R37, R37, RZ, P0 ;  /* 0x000000ff25257208 */ /* 0x000fe40000000000 */
[----:B------:R-:W-:-:S03]  /*3620*/  ISETP.NE.AND P0, PT, R108, RZ, PT ;  /* 0x000000ff6c00720c */ /* 0x000fc60003f05270 */
        /* <DEDUP_REMOVED lines=28> */
[----:B------:R-:W-:-:S03]  /*37f0*/  FFMA.FTZ R52, R52, UR16, -R37 ;  /* 0x0000001034347c23 */ /* 0x000fc60008010825 */
[----:B------:R-:W-:Y:S02]  /*3800*/  FMNMX.FTZ R80, R78, R21, !PT ;  /* 0x000000154e507209 */ /* 0x000fe40007810000 */
[----:B------:R1:W-:Y:S01]  /*3810*/  MUFU.EX2 R21, R43 ;  /* 0x0000002b00157308 */ /* 0x0003e20000000800 */
[----:B0-----:R-:W-:-:S01]  /*3820*/  FFMA.FTZ R77, R68, UR16, -R37 ;  /* 0x00000010444d7c23 */ /* 0x001fc20008010825 */
[----:B------:R-:W-:Y:S01]  /*3830*/  FMNMX.FTZ R39, R79, R80, !PT ;  /* 0x000000504f277209 */ /* 0x000fe20007810000 */
[----:B------:R-:W-:-:S01]  /*3840*/  FFMA.FTZ R80, R81, UR16, -R37 ;  /* 0x0000001051507c23 */ /* 0x000fc20008010825 */
[----:B------:R-:W-:Y:S02]  /*3850*/  FFMA.FTZ R81, R100, UR16, -R37 ;  /* 0x0000001064517c23 */ /* 0x000fe40008010825 */
[----:B------:R-:W-:Y:S02]  /*3860*/  FMNMX.FTZ R92, R82, R39, !PT ;  /* 0x00000027525c7209 */ /* 0x000fe40007810000 */
[----:B------:R-:W-:Y:S02]  /*3870*/  MUFU.EX2 R35, R35 ;  /* 0x0000002300237308 */ /* 0x000fe40000000800 */
[----:B------:R-:W-:-:S04]  /*3880*/  FMNMX.FTZ R39, R83, R92, !PT ;  /* 0x0000005c53277209 */ /* 0x000fc80007810000 */
[----:B------:R-:W-:Y:S02]  /*3890*/  FMNMX.FTZ R84, R86, R39, !PT ;  /* 0x0000002756547209 */ /* 0x000fe40007810000 */
[----:B------:R0:W-:Y:S02]  /*38a0*/  MUFU.EX2 R39, R45 ;  /* 0x0000002d00277308 */ /* 0x0001e40000000800 */
[----:B------:R-:W-:Y:S01]  /*38b0*/  FMNMX.FTZ R41, R87, R84, !PT ;  /* 0x0000005457297209 */ /* 0x000fe20007810000 */
[--C-:B------:R-:W-:Y:S01]  /*38c0*/  FFMA.FTZ R84, R85, UR16, -R37.reuse ;  /* 0x0000001055547c23 */ /* 0x100fe20008010825 */
[----:B------:R-:W-:-:S02]  /*38d0*/  FFMA.FTZ R85, R112, UR16, -R37 ;  /* 0x0000001070557c23 */ /* 0x000fc40008010825 */
[----:B------:R-:W-:Y:S02]  /*38e0*/  FMNMX.FTZ R92, R90, R41, !PT ;  /* 0x000000295a5c7209 */ /* 0x000fe40007810000 */
[----:B------:R-:W-:Y:S02]  /*38f0*/  MUFU.EX2 R38, R38 ;  /* 0x0000002600267308 */ /* 0x000fe40000000800 */
[----:B------:R-:W-:-:S04]  /*3900*/  FMNMX.FTZ R41, R91, R92, !PT ;  /* 0x0000005c5b297209 */ /* 0x000fc80007810000 */
[----:B------:R-:W-:Y:S02]  /*3910*/  FMNMX.FTZ R88, R62, R41, !PT ;  /* 0x000000293e587209 */ /* 0x000fe40007810000 */
[----:B------:R2:W-:Y:S02]  /*3920*/  MUFU.EX2 R41, R51 ;  /* 0x0000003300297308 */ /* 0x0005e40000000800 */
[----:B-1----:R-:W-:Y:S01]  /*3930*/  FMNMX.FTZ R43, R63, R88, !PT ;  /* 0x000000583f2b7209 */ /* 0x002fe20007810000 */
[--C-:B------:R-:W-:Y:S01]  /*3940*/  FFMA.FTZ R88, R89, UR16, -R37.reuse ;  /* 0x0000001059587c23 */ /* 0x100fe20008010825 */
[----:B------:R-:W-:-:S02]  /*3950*/  FFMA.FTZ R89, R110, UR16, -R37 ;  /* 0x000000106e597c23 */ /* 0x000fc40008010825 */
[----:B------:R-:W-:Y:S02]  /*3960*/  FMNMX.FTZ R92, R66, R43, !PT ;  /* 0x0000002b425c7209 */ /* 0x000fe40007810000 */
[----:B------:R-:W-:Y:S02]  /*3970*/  MUFU.EX2 R9, R9 ;  /* 0x0000000900097308 */ /* 0x000fe40000000800 */
[----:B------:R-:W-:-:S04]  /*3980*/  FMNMX.FTZ R43, R67, R92, !PT ;  /* 0x0000005c432b7209 */ /* 0x000fc80007810000 */
[----:B------:R-:W-:Y:S02]  /*3990*/  FMNMX.FTZ R60, R70, R43, !PT ;  /* 0x0000002b463c7209 */ /* 0x000fe40007810000 */
[----:B------:R-:W-:Y:S02]  /*39a0*/  MUFU.EX2 R43, R53 ;  /* 0x00000035002b7308 */ /* 0x000fe40000000800 */
[----:B0-----:R-:W-:Y:S01]  /*39b0*/  FMNMX.FTZ R45, R71, R60, !PT ;  /* 0x0000003c472d7209 */ /* 0x001fe20007810000 */
        /* <DEDUP_REMOVED lines=8> */
[----:B--2---:R-:W-:Y:S02]  /*3a40*/  FMNMX.FTZ R51, R49, R64, !PT ;  /* 0x0000004031337209 */ /* 0x004fe40007810000 */
[----:B------:R1:W2:Y:S01]  /*3a50*/  MUFU.EX2 R64, R65 ;  /* 0x0000004100407308 */ /* 0x0002a20000000800 */
[----:B0-----:R-:W-:Y:S02]  /*3a60*/  F2FP.SATFINITE.E4M3.F32.PACK_AB_MERGE_C R152, R42, R9, RZ ;  /* 0x000000092a98723e */ /* 0x001fe400048070ff */
[----:B------:R-:W-:Y:S02]  /*3a70*/  FMNMX.FTZ R51, R28, R51, !PT ;  /* 0x000000331c337209 */ /* 0x000fe40007810000 */
[----:B------:R-:W-:Y:S02]  /*3a80*/  F2FP.SATFINITE.E4M3.F32.PACK_AB_MERGE_C R152, R38, R35, R152 ;  /* 0x000000232698723e */ /* 0x000fe40004807098 */
[----:B------:R-:W-:Y:S01]  /*3a90*/  FMNMX.FTZ R68, R10, R51, !PT ;  /* 0x000000330a447209 */ /* 0x000fe20007810000 */
[----:B------:R-:W-:Y:S01]  /*3aa0*/  MUFU.EX2 R11, R11 ;  /* 0x0000000b000b7308 */ /* 0x000fe20000000800 */
[----:B-1----:R-:W-:-:S01]  /*3ab0*/  FFMA.FTZ R65, R44, UR16, -R37 ;  /* 0x000000102c417c23 */ /* 0x002fc20008010825 */
[----:B------:R-:W-:-:S02]  /*3ac0*/  FSEL R44, R97, -INF , P3 ;  /* 0xff800000612c7808 */ /* 0x000fc40001800000 */
[----:B------:R-:W-:Y:S01]  /*3ad0*/  FMNMX.FTZ R53, R29, R68, !PT ;  /* 0x000000441d357209 */ /* 0x000fe20007810000 */
[--C-:B------:R-:W-:Y:S01]  /*3ae0*/  FFMA.FTZ R68, R69, UR16, -R37.reuse ;  /* 0x0000001045447c23 */ /* 0x100fe20008010825 */
[----:B------:R-:W-:-:S02]  /*3af0*/  FFMA.FTZ R69, R72, UR16, -R37 ;  /* 0x0000001048457c23 */ /* 0x000fc40008010825 */
[----:B------:R-:W-:Y:S01]  /*3b00*/  FMNMX.FTZ R53, R30, R53, !PT ;  /* 0x000000351e357209 */ /* 0x000fe20007810000 */
[----:B------:R0:W-:Y:S01]  /*3b10*/  MUFU.EX2 R51, R77 ;  /* 0x0000004d00337308 */ /* 0x0001e20000000800 */
[----:B--2---:R-:W-:Y:S02]  /*3b20*/  F2FP.SATFINITE.E4M3.F32.PACK_AB_MERGE_C R136, R64, R45, RZ ;  /* 0x0000002d4088723e */ /* 0x004fe400048070ff */
[----:B------:R-:W-:-:S04]  /*3b30*/  FMNMX.FTZ R53, R36, R53, !PT ;  /* 0x0000003524357209 */ /* 0x000fc80007810000 */
        /* <DEDUP_REMOVED lines=9> */
[----:B------:R0:W-:Y:S01]  /*3bd0*/  MUFU.EX2 R53, R69 ;  /* 0x0000004500357308 */ /* 0x0001e20000000800 */
[----:B------:R-:W-:Y:S01]  /*3be0*/  FSEL R61, R59, -INF , P4 ;  /* 0xff8000003b3d7808 */ /* 0x000fe20002000000 */
[----:B------:R-:W-:Y:S01]  /*3bf0*/  FFMA.FTZ R96, R104, UR16, -R37 ;  /* 0x0000001068607c23 */ /* 0x000fe20008010825 */
[----:B------:R-:W-:-:S04]  /*3c00*/  FMNMX.FTZ R92, R55, R92, !PT ;  /* 0x0000005c375c7209 */ /* 0x000fc80007810000 */
[----:B------:R-:W-:Y:S01]  /*3c10*/  FMNMX.FTZ R92, R57, R92, !PT ;  /* 0x0000005c395c7209 */ /* 0x000fe20007810000 */
[----:B------:R-:W-:Y:S01]  /*3c20*/  MUFU.EX2 R13, R13 ;  /* 0x0000000d000d7308 */ /* 0x000fe20000000800 */
[----:B0-----:R-:W-:Y:S02]  /*3c30*/  FSEL R69, R95, -INF , P2 ;  /* 0xff8000005f457808 */ /* 0x001fe40001000000 */
[----:B------:R-:W-:Y:S01]  /*3c40*/  FMNMX.FTZ R59, R61, R92, !PT ;  /* 0x0000005c3d3b7209 */ /* 0x000fe20007810000 */
[----:B------:R-:W-:-:S01]  /*3c50*/  FFMA.FTZ R92, R94, UR16, -R37 ;  /* 0x000000105e5c7c23 */ /* 0x000fc20008010825 */
[----:B------:R-:W-:Y:S02]  /*3c60*/  FFMA.FTZ R37, R40, UR16, -R37 ;  /* 0x0000001028257c23 */ /* 0x000fe40008010825 */
[----:B------:R-:W-:Y:S01]  /*3c70*/  FMNMX.FTZ R94, R44, R59, !PT ;  /* 0x0000003b2c5e7209 */ /* 0x000fe20007810000 */
[----:B------:R-:W0:Y:S03]  /*3c80*/  MUFU.EX2 R26, R26 ;  /* 0x0000001a001a7308 */ /* 0x000e260000000800 */
[----:B------:R-:W-:-:S05]  /*3c90*/  FMNMX.FTZ R94, R69, R94, !PT ;  /* 0x0000005e455e7209 */ /* 0x000fca0007810000 */
[----:B------:R-:W1:Y:S01]  /*3ca0*/  SHFL.BFLY PT, R59, R94, 0x2, 0x1f ;  /* 0x0c401f005e3b7f89 */ /* 0x000e6200000e0000 */
[----:B------:R-:W2:Y:S08]  /*3cb0*/  MUFU.EX2 R80, R80 ;  /* 0x0000005000507308 */ /* 0x000eb00000000800 */
[----:B------:R-:W-:Y:S01]  /*3cc0*/  MUFU.EX2 R84, R84 ;  /* 0x0000005400547308 */ /* 0x000fe20000000800 */
[----:B0-----:R-:W-:-:S04]  /*3cd0*/  F2FP.SATFINITE.E4M3.F32.PACK_AB_MERGE_C R154, R26, R13, RZ ;  /* 0x0000000d1a9a723e */ /* 0x001fc800048070ff */
[----:B------:R-:W-:-:S03]  /*3ce0*/  F2FP.SATFINITE.E4M3.F32.PACK_AB_MERGE_C R154, R50, R11, R154 ;  /* 0x0000000b329a723e */ /* 0x000fc6000480709a */
[----:B------:R-:W0:Y:S01]  /*3cf0*/  MUFU.EX2 R88, R88 ;  /* 0x0000005800587308 */ /* 0x000e220000000800 */
[----:B--2---:R-:W-:-:S04]  /*3d00*/  F2FP.SATFINITE.E4M3.F32.PACK_AB_MERGE_C R148, R80, R21, RZ ;  /* 0x000000155094723e */ /* 0x004fc800048070ff */
[----:B------:R-:W-:Y:S02]  /*3d10*/  F2FP.SATFINITE.E4M3.F32.PACK_AB_MERGE_C R148, R76, R15, R148 ;  /* 0x0000000f4c94723e */ /* 0x000fe40004807094 */
[----:B-1----:R-:W-:Y:S01]  /*3d20*/  FMNMX.FTZ R95, R94, R59, !PT ;  /* 0x0000003b5e5f7209 */ /* 0x002fe20007810000 */
[----:B------:R-:W1:Y:S04]  /*3d30*/  MUFU.EX2 R60, R60 ;  /* 0x0000003c003c7308 */ /* 0x000e680000000800 */
[----:B------:R-:W2:Y:S04]  /*3d40*/  SHFL.BFLY PT, R100, R95, 0x1, 0x1f ;  /* 0x0c201f005f647f89 */ /* 0x000ea800000e0000 */
[----:B------:R-:W-:Y:S01]  /*3d50*/  MUFU.EX2 R68, R68 ;  /* 0x0000004400447308 */ /* 0x000fe20000000800 */
[----:B0-----:R-:W-:-:S04]  /*3d60*/  F2FP.SATFINITE.E4M3.F32.PACK_AB_MERGE_C R150, R88, R41, RZ ;  /* 0x000000295896723e */ /* 0x001fc800048070ff */
[----:B------:R-:W-:-:S03]  /*3d70*/  F2FP.SATFINITE.E4M3.F32.PACK_AB_MERGE_C R150, R84, R39, R150 ;  /* 0x000000275496723e */ /* 0x000fc60004807096 */
[----:B------:R-:W0:Y:S01]  /*3d80*/  MUFU.EX2 R72, R72 ;  /* 0x0000004800487308 */ /* 0x000e220000000800 */
[----:B-1----:R-:W-:-:S07]  /*3d90*/  F2FP.SATFINITE.E4M3.F32.PACK_AB_MERGE_C R136, R60, R43, R136 ;  /* 0x0000002b3c88723e */ /* 0x002fce0004807088 */
[----:B------:R-:W-:Y:S01]  /*3da0*/  MUFU.EX2 R65, R65 ;  /* 0x0000004100417308 */ /* 0x000fe20000000800 */
[----:B--2---:R-:W-:Y:S01]  /*3db0*/  FMNMX.FTZ R59, R95, R100, !PT ;  /* 0x000000645f3b7209 */ /* 0x004fe20007810000 */
[----:B------:R-:W-:-:S03]  /*3dc0*/  IMAD.U32 R100, RZ, RZ, UR16 ;  /* 0x00000010ff647e24 */ /* 0x000fc6000f8e00ff */
[C---:B------:R-:W-:Y:S01]  /*3dd0*/  FSETP.NEU.FTZ.AND P2, PT, R59.reuse, -INF , PT ;  /* 0xff8000003b00780b */ /* 0x040fe20003f5d000 */
[----:B------:R-:W-:-:S02]  /*3de0*/  FFMA.FTZ R97, R59, R100, -8 ;  /* 0xc10000003b617423 */ /* 0x000fc40000010064 */
[----:B------:R-:W-:Y:S01]  /*3df0*/  MUFU.EX2 R92, R92 ;  /* 0x0000005c005c7308 */ /* 0x000fe20000000800 */
[----:B0-----:R-:W-:Y:S02]  /*3e00*/  F2FP.SATFINITE.E4M3.F32.PACK_AB_MERGE_C R138, R72, R53, RZ ;  /* 0x00000035488a723e */ /* 0x001fe400048070ff */
[----:B------:R-:W-:Y:S02]  /*3e10*/  FSEL R97, R97, RZ, P2 ;  /* 0x000000ff61617208 */ /* 0x000fe40001000000 */
[----:B------:R-:W-:-:S03]  /*3e20*/  F2FP.SATFINITE.E4M3.F32.PACK_AB_MERGE_C R138, R68, R51, R138 ;  /* 0x00000033448a723e */ /* 0x000fc6000480708a */
        /* <DEDUP_REMOVED lines=28> */
[----:B------:R-:W-:Y:S01]  /*3ff0*/  FFMA.FTZ R83, R83, UR16, -R97 ;  /* 0x0000001053537c23 */ /* 0x000fe20008010861 */
[----:B------:R-:W-:-:S02]  /*4000*/  @!P1 VIADD R46, R6, 0x13240 ;  /* 0x00013240062e9836 */ /* 0x000fc40000000000 */
[----:B------:R-:W-:Y:S01]  /*4010*/  FADD.FTZ R100, R42, R101 ;  /* 0x000000652a647221 */ /* 0x000fe20000010000 */
[----:B------:R-:W-:-:S01]  /*4020*/  FFMA.FTZ R62, R62, UR16, -R97 ;  /* 0x000000103e3e7c23 */ /* 0x000fc20008010861 */
[----:B------:R-:W2:Y:S01]  /*4030*/  MUFU.EX2 R99, R99 ;  /* 0x0000006300637308 */ /* 0x000ea20000000800 */
[----:B0-----:R-:W-:-:S01]  /*4040*/  FADD.FTZ R75, R8, R7 ;  /* 0x00000007084b7221 */ /* 0x001fc20000010000 */
[----:B------:R-:W-:Y:S01]  /*4050*/  FADD.FTZ R101, R11, R100 ;  /* 0x000000640b657221 */ /* 0x000fe20000010000 */
[----:B------:R-:W-:Y:S01]  /*4060*/  @!P1 PRMT R46, RZ, 0x654, R46 ;  /* 0x00000654ff2e9816 */ /* 0x000fe2000000002e */
[--C-:B------:R-:W-:Y:S01]  /*4070*/  FFMA.FTZ R49, R49, UR16, -R97.reuse ;  /* 0x0000001031317c23 */ /* 0x100fe20008010861 */
[----:B------:R-:W-:-:S01]  /*4080*/  FFMA.FTZ R63, R63, UR16, -R97 ;  /* 0x000000103f3f7c23 */ /* 0x000fc20008010861 */
[----:B------:R-:W-:Y:S01]  /*4090*/  FADD.FTZ R100, R50, R101 ;  /* 0x0000006532647221 */ /* 0x000fe20000010000 */
[----:B------:R0:W-:Y:S01]  /*40a0*/  @!P1 SYNCS.ARRIVE.TRANS64.RED.A1T0 RZ, [R46+URZ], RZ ;  /* 0x000000ff2eff99a7 */ /* 0x0001e2000810043f */
[----:B------:R-:W3:Y:S01]  /*40b0*/  MUFU.EX2 R12, R12 ;  /* 0x0000000c000c7308 */ /* 0x000ee20000000800 */
[----:B-1----:R-:W-:-:S01]  /*40c0*/  FADD.FTZ R90, R40, R75 ;  /* 0x0000004b285a7221 */ /* 0x002fc20000010000 */
[----:B------:R-:W-:Y:S01]  /*40d0*/  FADD.FTZ R101, R13, R100 ;  /* 0x000000640d657221 */ /* 0x000fe20000010000 */
[----:B------:R-:W-:-:S01]  /*40e0*/  FFMA.FTZ R47, R47, UR16, -R97 ;  /* 0x000000102f2f7c23 */ /* 0x000fc20008010861 */
[--C-:B------:R-:W-:Y:S01]  /*40f0*/  FFMA.FTZ R36, R36, UR16, -R97.reuse ;  /* 0x0000001024247c23 */ /* 0x100fe20008010861 */
[----:B------:R-:W-:-:S01]  /*4100*/  FFMA.FTZ R32, R32, UR16, -R97 ;  /* 0x0000001020207c23 */ /* 0x000fc20008010861 */
[--C-:B------:R-:W-:Y:S01]  /*4110*/  FFMA.FTZ R34, R34, UR16, -R97.reuse ;  /* 0x0000001022227c23 */ /* 0x100fe20008010861 */
[----:B0-----:R-:W-:-:S01]  /*4120*/  FFMA.FTZ R46, R28, UR16, -R97 ;  /* 0x000000101c2e7c23 */ /* 0x001fc20008010861 */
        /* <DEDUP_REMOVED lines=8> */
[----:B------:R-:W1:Y:S01]  /*41b0*/  MUFU.EX2 R24, R24 ;  /* 0x0000001800187308 */ /* 0x000e620000000800 */
[----:B---3--:R-:W-:-:S01]  /*41c0*/  FADD.FTZ R90, R12, R75 ;  /* 0x0000004b0c5a7221 */ /* 0x008fc20000010000 */
[----:B------:R-:W-:Y:S01]  /*41d0*/  F2FP.SATFINITE.E4M3.F32.PACK_AB_MERGE_C R40, R99, R40, RZ ;  /* 0x000000286328723e */ /* 0x000fe200048070ff */
[--C-:B------:R-:W-:Y:S01]  /*41e0*/  IMAD.MOV.U32 R35, RZ, RZ, R25.reuse ;  /* 0x000000ffff237224 */ /* 0x100fe200078e0019 */
[----:B------:R-:W-:Y:S01]  /*41f0*/  PLOP3.LUT P1, PT, PT, PT, UP0, 0x80, 0x0 ;  /* 0x000000000000781c */ /* 0x000fe20003f2f008 */
[--C-:B------:R-:W-:Y:S01]  /*4200*/  IMAD.MOV.U32 R38, RZ, RZ, R25.reuse ;  /* 0x000000ffff267224 */ /* 0x100fe200078e0019 */
[----:B------:R-:W-:Y:S01]  /*4210*/  F2FP.SATFINITE.E4M3.F32.PACK_AB_MERGE_C R153, R7, R8, R40 ;  /* 0x000000080799723e */ /* 0x000fe20004807028 */
[----:B------:R-:W-:Y:S01]  /*4220*/  IMAD.MOV.U32 R40, RZ, RZ, R25 ;  /* 0x000000ffff287224 */ /* 0x000fe200078e0019 */
[----:B------:R-:W2:Y:S01]  /*4230*/  MUFU.EX2 R93, R93 ;  /* 0x0000005d005d7308 */ /* 0x000ea20000000800 */
[----:B0-----:R-:W-:-:S01]  /*4240*/  FADD.FTZ R75, R95, R90 ;  /* 0x0000005a5f4b7221 */ /* 0x001fc20000010000 */
[----:B------:R-:W-:Y:S01]  /*4250*/  FADD.FTZ R90, R26, R101 ;  /* 0x000000651a5a7221 */ /* 0x000fe20000010000 */
[----:B------:R-:W-:-:S03]  /*4260*/  IMAD.MOV.U32 R50, RZ, RZ, R25 ;  /* 0x000000ffff327224 */ /* 0x000fc600078e0019 */
[----:B------:R-:W-:Y:S02]  /*4270*/  FADD.FTZ R101, R15, R90 ;  /* 0x0000005a0f657221 */ /* 0x000fe40000010000 */
[----:B------:R-:W0:Y:S08]  /*4280*/  MUFU.EX2 R14, R14 ;  /* 0x0000000e000e7308 */ /* 0x000e300000000800 */
[----:B------:R-:W3:Y:S08]  /*4290*/  MUFU.EX2 R27, R27 ;  /* 0x0000001b001b7308 */ /* 0x000ef00000000800 */
[----:B------:R-:W4:Y:S08]  /*42a0*/  MUFU.EX2 R78, R78 ;  /* 0x0000004e004e7308 */ /* 0x000f300000000800 */
[----:B------:R1:W-:Y:S08]  /*42b0*/  MUFU.EX2 R6, R74 ;  /* 0x0000004a00067308 */ /* 0x0003f00000000800 */
[----:B------:R-:W5:Y:S01]  /*42c0*/  MUFU.EX2 R83, R83 ;  /* 0x0000005300537308 */ /* 0x000f620000000800 */
[----:B-1----:R-:W-:-:S01]  /*42d0*/  FADD.FTZ R74, R24, R75 ;  /* 0x0000004b184a7221 */ /* 0x002fc20000010000 */
[----:B--2---:R-:W-:-:S03]  /*42e0*/  F2FP.SATFINITE.E4M3.F32.PACK_AB_MERGE_C R24, R93, R24, RZ ;  /* 0x000000185d18723e */ /* 0x004fc600048070ff */
[----:B------:R-:W-:Y:S01]  /*42f0*/  FADD.FTZ R75, R93, R74 ;  /* 0x0000004a5d4b7221 */ /* 0x000fe20000010000 */
[----:B------:R-:W-:-:S01]  /*4300*/  FFMA.FTZ R74, R29, UR16, -R97 ;  /* 0x000000101d4a7c23 */ /* 0x000fc20008010861 */
[----:B------:R-:W-:Y:S01]  /*4310*/  F2FP.SATFINITE.E4M3.F32.PACK_AB_MERGE_C R155, R95, R12, R24 ;  /* 0x0000000c5f9b723e */ /* 0x000fe20004807018 */
[----:B------:R-:W1:Y:S01]  /*4320*/  MUFU.EX2 R20, R20 ;  /* 0x0000001400147308 */ /* 0x000e620000000800 */
[----:B0-----:R-:W-:-:S01]  /*4330*/  FADD.FTZ R90, R14, R75 ;  /* 0x0000004b0e5a7221 */ /* 0x001fc20000010000 */
[----:B------:R-:W-:Y:S01]  /*4340*/  FFMA.FTZ R75, R30, UR16, -R97 ;  /* 0x000000101e4b7c23 */ /* 0x000fe20008010861 */
[----:B------:R-:W-:-:S01]  /*4350*/  FADD.FTZ R30, R76, R101 ;  /* 0x000000654c1e7221 */ /* 0x000fc20000010000 */
[----:B------:R-:W-:Y:S02]  /*4360*/  IMAD.MOV.U32 R24, RZ, RZ, R25 ;  /* 0x000000ffff187224 */ /* 0x000fe400078e0019 */
[----:B---3--:R-:W-:-:S01]  /*4370*/  FADD.FTZ R101, R27, R90 ;  /* 0x0000005a1b657221 */ /* 0x008fc20000010000 */
[----:B------:R-:W-:Y:S01]  /*4380*/  FADD.FTZ R103, R21, R30 ;  /* 0x0000001e15677221 */ /* 0x000fe20000010000 */
[----:B------:R-:W0:Y:S02]  /*4390*/  MUFU.EX2 R79, R79 ;  /* 0x0000004f004f7308 */ /* 0x000e240000000800 */
[----:B----4-:R-:W-:-:S01]  /*43a0*/  FADD.FTZ R90, R78, R101 ;  /* 0x000000654e5a7221 */ /* 0x010fc20000010000 */
[----:B------:R-:W-:Y:S01]  /*43b0*/  FFMA.FTZ R30, R33, UR16, -R97 ;  /* 0x00000010211e7c23 */ /* 0x000fe20008010861 */
[----:B------:R-:W-:-:S01]  /*43c0*/  FADD.FTZ R100, R80, R103 ;  /* 0x0000006750647221 */ /* 0x000fc20000010000 */
[C---:B-----5:R-:W-:Y:S01]  /*43d0*/  F2FP.SATFINITE.E4M3.F32.PACK_AB_MERGE_C R78, R83.reuse, R78, RZ ;  /* 0x0000004e534e723e */ /* 0x060fe200048070ff */
[----:B------:R-:W-:-:S02]  /*43e0*/  FADD.FTZ R33, R83, R90 ;  /* 0x0000005a53217221 */ /* 0x000fc40000010000 */
[----:B------:R-:W2:Y:S01]  /*43f0*/  MUFU.EX2 R82, R82 ;  /* 0x0000005200527308 */ /* 0x000ea20000000800 */
[----:B------:R-:W-:Y:S01]  /*4400*/  F2FP.SATFINITE.E4M3.F32.PACK_AB_MERGE_C R149, R27, R14, R78 ;  /* 0x0000000e1b95723e */ /* 0x000fe2000480704e */
[----:B------:R-:W-:-:S06]  /*4410*/  IMAD.MOV.U32 R27, RZ, RZ, R25 ;  /* 0x000000ffff1b7224 */ /* 0x000fcc00078e0019 */
[----:B------:R-:W-:Y:S08]  /*4420*/  MUFU.EX2 R87, R87 ;  /* 0x0000005700577308 */ /* 0x000ff00000000800 */
[----:B------:R3:W-:Y:S08]  /*4430*/  MUFU.EX2 R10, R49 ;  /* 0x00000031000a7308 */ /* 0x0007f00000000800 */
[----:B------:R-:W-:Y:S01]  /*4440*/  MUFU.EX2 R62, R62 ;  /* 0x0000003e003e7308 */ /* 0x000fe20000000800 */
[----:B---3--:R-:W-:-:S01]  /*4450*/  FADD.FTZ R49, R39, R100 ;  /* 0x0000006427317221 */ /* 0x008fc20000010000 */
[----:B------:R-:W-:-:S03]  /*4460*/  IMAD.MOV.U32 R39, RZ, RZ, R25 ;  /* 0x000000ffff277224 */ /* 0x000fc600078e0019 */
[----:B------:R-:W-:-:S03]  /*4470*/  FADD.FTZ R90, R84, R49 ;  /* 0x00000031545a7221 */ /* 0x000fc60000010000 */
[----:B------:R1:W3:Y:S01]  /*4480*/  MUFU.EX2 R29, R46 ;  /* 0x0000002e001d7308 */ /* 0x0002e20000000800 */
[----:B------:R-:W-:-:S04]  /*4490*/  FADD.FTZ R101, R41, R90 ;  /* 0x0000005a29657221 */ /* 0x000fc80000010000 */
[----:B------:R-:W-:-:S03]  /*44a0*/  FADD.FTZ R90, R88, R101 ;  /* 0x00000065585a7221 */ /* 0x000fc60000010000 */
[----:B------:R-:W4:Y:S01]  /*44b0*/  MUFU.EX2 R63, R63 ;  /* 0x0000003f003f7308 */ /* 0x000f220000000800 */
[----:B-1----:R-:W-:-:S01]  /*44c0*/  FADD.FTZ R46, R20, R33 ;  /* 0x00000021142e7221 */ /* 0x002fc20000010000 */
[----:B------:R-:W-:Y:S01]  /*44d0*/  FADD.FTZ R97, R43, R90 ;  /* 0x0000005a2b617221 */ /* 0x000fe20000010000 */
[----:B------:R-:W-:Y:S02]  /*44e0*/  IMAD.MOV.U32 R43, RZ, RZ, R25 ;  /* 0x000000ffff2b7224 */ /* 0x000fe400078e0019 */
[----:B0-----:R-:W-:Y:S01]  /*44f0*/  FADD.FTZ R49, R79, R46 ;  /* 0x0000002e4f317221 */ /* 0x001fe20000010000 */
[----:B------:R-:W-:-:S02]  /*4500*/  FADD.FTZ R42, R60, R97 ;  /* 0x000000613c2a7221 */ /* 0x000fc40000010000 */
[----:B------:R-:W0:Y:S01]  /*4510*/  MUFU.EX2 R86, R86 ;  /* 0x0000005600567308 */ /* 0x000e220000000800 */
[----:B--2---:R-:W-:-:S01]  /*4520*/  FADD.FTZ R46, R82, R49 ;  /* 0x00000031522e7221 */ /* 0x004fc20000010000 */
[----:B------:R-:W-:Y:S01]  /*4530*/  FADD.FTZ R21, R45, R42 ;  /* 0x0000002a2d157221 */ /* 0x000fe20000010000 */
[----:B---3--:R-:W-:Y:S01]  /*4540*/  F2FP.SATFINITE.E4M3.F32.PACK_AB_MERGE_C R15, R29, R10, RZ ;  /* 0x0000000a1d0f723e */ /* 0x008fe200048070ff */
[----:B------:R-:W-:-:S02]  /*4550*/  IMAD.MOV.U32 R45, RZ, RZ, R25 ;  /* 0x000000ffff2d7224 */ /* 0x000fc400078e0019 */
[----:B------:R-:W-:-:S01]  /*4560*/  FADD.FTZ R49, R87, R46 ;  /* 0x0000002e57317221 */ /* 0x000fc20000010000 */
[----:B------:R-:W-:Y:S01]  /*4570*/  FADD.FTZ R64, R64, R21 ;  /* 0x0000001540407221 */ /* 0x000fe20000010000 */
[----:B------:R-:W-:Y:S01]  /*4580*/  F2FP.SATFINITE.E4M3.F32.PACK_AB_MERGE_C R82, R87, R82, RZ ;  /* 0x000000525752723e */ /* 0x000fe200048070ff */
[----:B------:R-:W1:Y:S01]  /*4590*/  MUFU.EX2 R91, R91 ;  /* 0x0000005b005b7308 */ /* 0x000e620000000800 */
[----:B------:R-:W-:-:S01]  /*45a0*/  FADD.FTZ R26, R62, R49 ;  /* 0x000000313e1a7221 */ /* 0x000fc20000010000 */
[----:B------:R-:W-:Y:S01]  /*45b0*/  FADD.FTZ R41, R51, R64 ;  /* 0x0000004033297221 */ /* 0x000fe20000010000 */
[----:B------:R-:W-:Y:S01]  /*45c0*/  F2FP.SATFINITE.E4M3.F32.PACK_AB_MERGE_C R151, R79, R20, R82 ;  /* 0x000000144f97723e */ /* 0x000fe20004807052 */
[----:B------:R-:W-:Y:S02]  /*45d0*/  IMAD.MOV.U32 R49, RZ, RZ, R25 ;  /* 0x000000ffff317224 */ /* 0x000fe400078e0019 */
[----:B----4-:R-:W-:-:S01]  /*45e0*/  FADD.FTZ R13, R63, R26 ;  /* 0x0000001a3f0d7221 */ /* 0x010fc20000010000 */
[----:B------:R-:W-:Y:S01]  /*45f0*/  MOV R46, R25 ;  /* 0x00000019002e7202 */ /* 0x000fe20000000f00 */
[----:B------:R-:W-:Y:S01]  /*4600*/  IMAD.MOV.U32 R51, RZ, RZ, R25 ;  /* 0x000000ffff337224 */ /* 0x000fe200078e0019 */
[----:B------:R-:W2:Y:S01]  /*4610*/  MUFU.EX2 R66, R66 ;  /* 0x0000004200427308 */ /* 0x000ea20000000800 */
[----:B0-----:R-:W-:-:S07]  /*4620*/  FADD.FTZ R42, R86, R13 ;  /* 0x0000000d562a7221 */ /* 0x001fce0000010000 */
[----:B------:R-:W0:Y:S01]  /*4630*/  MUFU.EX2 R67, R67 ;  /* 0x0000004300437308 */ /* 0x000e220000000800 */
[----:B-1----:R-:W-:-:S01]  /*4640*/  FADD.FTZ R21, R91, R42 ;  /* 0x0000002a5b157221 */ /* 0x002fc20000010000 */
[----:B------:R-:W-:Y:S01]  /*4650*/  FADD.FTZ R42, R68, R41 ;  /* 0x00000029442a7221 */ /* 0x000fe20000010000 */
[----:B------:R-:W-:-:S03]  /*4660*/  F2FP.SATFINITE.E4M3.F32.PACK_AB_MERGE_C R86, R91, R86, RZ ;  /* 0x000000565b56723e */ /* 0x000fc600048070ff */
[----:B------:R-:W-:Y:S01]  /*4670*/  FADD.FTZ R41, R53, R42 ;  /* 0x0000002a35297221 */ /* 0x000fe20000010000 */
[----:B------:R-:W-:Y:S01]  /*4680*/  F2FP.SATFINITE.E4M3.F32.PACK_AB_MERGE_C R137, R63, R62, R86 ;  /* 0x0000003e3f89723e */ /* 0x000fe20004807056 */
[----:B------:R-:W1:Y:S01]  /*4690*/  MUFU.EX2 R70, R70 ;  /* 0x0000004600467308 */ /* 0x000e620000000800 */
[----:B------:R-:W-:Y:S02]  /*46a0*/  IMAD.MOV.U32 R42, RZ, RZ, R25 ;  /* 0x000000ffff2a7224 */ /* 0x000fe400078e0019 */
[----:B------:R-:W-:Y:S01]  /*46b0*/  FADD.FTZ R72, R72, R41 ;  /* 0x0000002948487221 */ /* 0x000fe20000010000 */
[--C-:B------:R-:W-:Y:S02]  /*46c0*/  IMAD.MOV.U32 R41, RZ, RZ, R25.reuse ;  /* 0x000000ffff297224 */ /* 0x100fe400078e0019 */
[----:B------:R-:W-:Y:S02]  /*46d0*/  IMAD.MOV.U32 R53, RZ, RZ, R25 ;  /* 0x000000ffff357224 */ /* 0x000fe400078e0019 */
[----:B------:R-:W3:Y:S08]  /*46e0*/  MUFU.EX2 R71, R71 ;  /* 0x0000004700477308 */ /* 0x000ef00000000800 */
[----:B------:R2:W-:Y:S08]  /*46f0*/  MUFU.EX2 R26, R36 ;  /* 0x00000024001a7308 */ /* 0x0005f00000000800 */
[----:B------:R-:W4:Y:S01]  /*4700*/  MUFU.EX2 R47, R47 ;  /* 0x0000002f002f7308 */ /* 0x000f220000000800 */
[----:B--2---:R-:W-:-:S04]  /*4710*/  FADD.FTZ R36, R66, R21 ;  /* 0x0000001542247221 */ /* 0x004fc80000010000 */
[----:B0-----:R-:W-:-:S03]  /*4720*/  FADD.FTZ R21, R67, R36 ;  /* 0x0000002443157221 */ /* 0x001fc60000010000 */
[----:B------:R1:W-:Y:S08]  /*4730*/  MUFU.EX2 R13, R32 ;  /* 0x00000020000d7308 */ /* 0x0003f00000000800 */
[----:B------:R-:W0:Y:S01]  /*4740*/  MUFU.EX2 R73, R73 ;  /* 0x0000004900497308 */ /* 0x000e220000000800 */
[----:B-1----:R-:W-:-:S01]  /*4750*/  FADD.FTZ R32, R70, R21 ;  /* 0x0000001546207221 */ /* 0x002fc20000010000 */
[----:B---3--:R-:W-:Y:S01]  /*4760*/  F2FP.SATFINITE.E4M3.F32.PACK_AB_MERGE_C R70, R71, R70, RZ ;  /* 0x000000464746723e */ /* 0x008fe200048070ff */
[----:B------:R-:W-:-:S01]  /*4770*/  FADD.FTZ R21, R65, R72 ;  /* 0x0000004841157221 */ /* 0x000fc20000010000 */
[----:B----4-:R-:W-:Y:S01]  /*4780*/  F2FP.SATFINITE.E4M3.F32.PACK_AB_MERGE_C R141, R47, R6, R15 ;  /* 0x000000062f8d723e */ /* 0x010fe2000480700f */
[----:B------:R-:W-:-:S01]  /*4790*/  FADD.FTZ R71, R71, R32 ;  /* 0x0000002047477221 */ /* 0x000fc20000010000 */
[----:B------:R-:W-:Y:S01]  /*47a0*/  F2FP.SATFINITE.E4M3.F32.PACK_AB_MERGE_C R139, R67, R66, R70 ;  /* 0x00000042438b723e */ /* 0x000fe20004807046 */
[----:B------:R-:W-:-:S01]  /*47b0*/  FADD.FTZ R21, R92, R21 ;  /* 0x000000155c157221 */ /* 0x000fc20000010000 */
[----:B------:R-:W1:Y:S01]  /*47c0*/  MUFU.EX2 R58, R58 ;  /* 0x0000003a003a7308 */ /* 0x000e620000000800 */
[----:B------:R-:W-:-:S04]  /*47d0*/  FADD.FTZ R32, R6, R71 ;  /* 0x0000004706207221 */ /* 0x000fc80000010000 */
[----:B------:R-:W-:Y:S01]  /*47e0*/  FADD.FTZ R11, R47, R32 ;  /* 0x000000202f0b7221 */ /* 0x000fe20000010000 */
[----:B------:R-:W-:-:S01]  /*47f0*/  FADD.FTZ R32, R48, R21 ;  /* 0x0000001530207221 */ /* 0x000fc20000010000 */
[----:B------:R-:W-:Y:S01]  /*4800*/  IMAD.MOV.U32 R47, RZ, RZ, R25 ;  /* 0x000000ffff2f7224 */ /* 0x000fe200078e0019 */
[----:B------:R-:W2:Y:S01]  /*4810*/  MUFU.EX2 R28, R28 ;  /* 0x0000001c001c7308 */ /* 0x000ea20000000800 */
[----:B------:R-:W-:-:S01]  /*4820*/  FADD.FTZ R36, R10, R11 ;  /* 0x0000000b0a247221 */ /* 0x000fc20000010000 */
[C---:B0-----:R-:W-:Y:S01]  /*4830*/  F2FP.SATFINITE.E4M3.F32.PACK_AB_MERGE_C R140, R73.reuse, R48, RZ ;  /* 0x00000030498c723e */ /* 0x041fe200048070ff */
[----:B------:R-:W-:-:S01]  /*4840*/  FADD.FTZ R73, R73, R32 ;  /* 0x0000002049497221 */ /* 0x000fc20000010000 */
[----:B------:R-:W-:Y:S02]  /*4850*/  IMAD.MOV.U32 R48, RZ, RZ, R25 ;  /* 0x000000ffff307224 */ /* 0x000fe400078e0019 */
[----:B------:R-:W-:-:S01]  /*4860*/  FADD.FTZ R29, R29, R36 ;  /* 0x000000241d1d7221 */ /* 0x000fc20000010000 */
[----:B------:R-:W-:Y:S01]  /*4870*/  F2FP.SATFINITE.E4M3.F32.PACK_AB_MERGE_C R140, R92, R65, R140 ;  /* 0x000000415c8c723e */ /* 0x000fe2000480708c */
[----:B------:R-:W0:Y:S01]  /*4880*/  MUFU.EX2 R77, R77 ;  /* 0x0000004d004d7308 */ /* 0x000e220000000800 */
[----:B-1----:R-:W-:-:S07]  /*4890*/  FADD.FTZ R10, R58, R73 ;  /* 0x000000493a0a7221 */ /* 0x002fce0000010000 */
[----:B------:R-:W1:Y:S01]  /*48a0*/  MUFU.EX2 R33, R74 ;  /* 0x0000004a00217308 */ /* 0x000e620000000800 */
[----:B--2---:R-:W-:-:S01]  /*48b0*/  FADD.FTZ R32, R28, R29 ;  /* 0x0000001d1c207221 */ /* 0x004fc20000010000 */
[----:B------:R-:W-:-:S06]  /*48c0*/  IMAD.MOV.U32 R29, RZ, RZ, R25 ;  /* 0x000000ffff1d7224 */ /* 0x000fcc00078e0019 */
[----:B------:R-:W-:Y:S01]  /*48d0*/  MUFU.EX2 R81, R81 ;  /* 0x0000005100517308 */ /* 0x000fe20000000800 */
[----:B0-----:R-:W-:-:S07]  /*48e0*/  FADD.FTZ R36, R77, R10 ;  /* 0x0000000a4d247221 */ /* 0x001fce0000010000 */
[----:B------:R-:W0:Y:S01]  /*48f0*/  MUFU.EX2 R94, R102 ;  /* 0x00000066005e7308 */ /* 0x000e220000000800 */
[----:B-1----:R-:W-:-:S07]  /*4900*/  FADD.FTZ R32, R33, R32 ;  /* 0x0000002021207221 */ /* 0x002fce0000010000 */
[----:B------:R-:W1:Y:S08]  /*4910*/  MUFU.EX2 R9, R75 ;  /* 0x0000004b00097308 */ /* 0x000e700000000800 */
[----:B------:R-:W-:Y:S01]  /*4920*/  MUFU.EX2 R89, R89 ;  /* 0x0000005900597308 */ /* 0x000fe20000000800 */
[----:B0-----:R-:W-:Y:S01]  /*4930*/  F2FP.SATFINITE.E4M3.F32.PACK_AB_MERGE_C R142, R94, R81, RZ ;  /* 0x000000515e8e723e */ /* 0x001fe200048070ff */
[----:B------:R-:W-:Y:S01]  /*4940*/  FADD.FTZ R81, R81, R36 ;  /* 0x0000002451517221 */ /* 0x000fe20000010000 */
[----:B------:R-:W-:-:S02]  /*4950*/  IMAD.MOV.U32 R36, RZ, RZ, R25 ;  /* 0x000000ffff247224 */ /* 0x000fc400078e0019 */
[----:B------:R-:W-:Y:S01]  /*4960*/  F2FP.SATFINITE.E4M3.F32.PACK_AB_MERGE_C R142, R77, R58, R142 ;  /* 0x0000003a4d8e723e */ /* 0x000fe2000480708e */
[----:B------:R-:W-:-:S02]  /*4970*/  FADD.FTZ R94, R94, R81 ;  /* 0x000000515e5e7221 */ /* 0x000fc40000010000 */
[----:B------:R-:W0:Y:S01]  /*4980*/  MUFU.EX2 R98, R98 ;  /* 0x0000006200627308 */ /* 0x000e220000000800 */
[----:B-1----:R-:W-:-:S01]  /*4990*/  FADD.FTZ R11, R9, R32 ;  /* 0x00000020090b7221 */ /* 0x002fc20000010000 */
[C---:B------:R-:W-:Y:S01]  /*49a0*/  F2FP.SATFINITE.E4M3.F32.PACK_AB_MERGE_C R21, R26.reuse, R9, RZ ;  /* 0x000000091a15723e */ /* 0x040fe200048070ff */
[----:B------:R-:W-:Y:S02]  /*49b0*/  IMAD.MOV.U32 R32, RZ, RZ, R25 ;  /* 0x000000ffff207224 */ /* 0x000fe400078e0019 */
[----:B------:R-:W-:Y:S01]  /*49c0*/  FADD.FTZ R26, R26, R11 ;  /* 0x0000000b1a1a7221 */ /* 0x000fe20000010000 */
[----:B------:R-:W-:Y:S01]  /*49d0*/  F2FP.SATFINITE.E4M3.F32.PACK_AB_MERGE_C R143, R33, R28, R21 ;  /* 0x0000001c218f723e */ /* 0x000fe20004807015 */
[----:B------:R-:W-:Y:S01]  /*49e0*/  IMAD.MOV.U32 R28, RZ, RZ, R25 ;  /* 0x000000ffff1c7224 */ /* 0x000fe200078e0019 */
[----:B------:R-:W1:Y:S01]  /*49f0*/  MUFU.EX2 R85, R85 ;  /* 0x0000005500557308 */ /* 0x000e620000000800 */
[----:B------:R-:W-:-:S01]  /*4a00*/  FADD.FTZ R9, R13, R26 ;  /* 0x0000001a0d097221 */ /* 0x000fc20000010000 */
[----:B------:R-:W-:-:S02]  /*4a10*/  IMAD.MOV.U32 R26, RZ, RZ, R25 ;  /* 0x000000ffff1a7224 */ /* 0x000fc400078e0019 */
[----:B------:R-:W-:-:S04]  /*4a20*/  IMAD.MOV.U32 R33, RZ, RZ, R25 ;  /* 0x000000ffff217224 */ /* 0x000fc800078e0019 */
        /* <DEDUP_REMOVED lines=9> */
[----:B0-----:R-:W-:-:S01]  /*4ac0*/  FADD.FTZ R9, R30, R9 ;  /* 0x000000091e097221 */ /* 0x001fc20000010000 */
[----:B------:R-:W-:-:S06]  /*4ad0*/  FADD.FTZ R89, R98, R89 ;  /* 0x0000005962597221 */ /* 0x000fcc0000010000 */
[----:B------:R-:W-:Y:S01]  /*4ae0*/  MUFU.EX2 R52, R52 ;  /* 0x0000003400347308 */ /* 0x000fe20000000800 */
[----:B-1----:R-:W-:-:S07]  /*4af0*/  FADD.FTZ R8, R34, R9 ;  /* 0x0000000922087221 */ /* 0x002fce0000010000 */
[----:B------:R-:W0:Y:S01]  /*4b00*/  MUFU.EX2 R37, R37 ;  /* 0x0000002500257308 */ /* 0x000e220000000800 */
[----:B--2---:R-:W-:-:S01]  /*4b10*/  FADD.FTZ R8, R55, R8 ;  /* 0x0000000837087221 */ /* 0x004fc20000010000 */
[----:B------:R-:W-:Y:S01]  /*4b20*/  F2FP.SATFINITE.E4M3.F32.PACK_AB_MERGE_C R34, R55, R34, RZ ;  /* 0x000000223722723e */ /* 0x000fe200048070ff */
[----:B------:R-:W-:-:S03]  /*4b30*/  IMAD.MOV.U32 R55, RZ, RZ, R25 ;  /* 0x000000ffff377224 */ /* 0x000fc600078e0019 */
[----:B------:R-:W-:Y:S01]  /*4b40*/  F2FP.SATFINITE.E4M3.F32.PACK_AB_MERGE_C R145, R30, R13, R34 ;  /* 0x0000000d1e91723e */ /* 0x000fe20004807022 */
[----:B------:R-:W-:Y:S01]  /*4b50*/  IMAD.MOV.U32 R34, RZ, RZ, R25 ;  /* 0x000000ffff227224 */ /* 0x000fe200078e0019 */
[----:B------:R-:W1:Y:S01]  /*4b60*/  MUFU.EX2 R54, R54 ;  /* 0x0000003600367308 */ /* 0x000e620000000800 */
[----:B------:R-:W-:-:S07]  /*4b70*/  MOV R30, R25 ;  /* 0x00000019001e7202 */ /* 0x000fce0000000f00 */
        /* <DEDUP_REMOVED lines=8> */
[----:B------:R-:W-:Y:S01]  /*4c00*/  FADD.FTZ R31, R31, R12 ;  /* 0x0000000c1f1f7221 */ /* 0x000fe20000010000 */
[----:B------:R-:W-:-:S03]  /*4c10*/  IMAD.MOV.U32 R54, RZ, RZ, R25 ;  /* 0x000000ffff367224 */ /* 0x000fc600078e0019 */
[----:B------:R-:W-:Y:S01]  /*4c20*/  FADD.FTZ R6, R52, R31 ;  /* 0x0000001f34067221 */ /* 0x000fe20000010000 */
[----:B------:R-:W-:Y:S01]  /*4c30*/  IMAD.MOV.U32 R31, RZ, RZ, R25 ;  /* 0x000000ffff1f7224 */ /* 0x000fe200078e0019 */
[----:B------:R-:W0:Y:S01]  /*4c40*/  MUFU.EX2 R69, R69 ;  /* 0x0000004500457308 */ /* 0x000e220000000800 */
[----:B-1----:R-:W-:-:S01]  /*4c50*/  FADD.FTZ R7, R10, R7 ;  /* 0x000000070a077221 */ /* 0x002fc20000010000 */
[----:B------:R-:W-:Y:S01]  /*4c60*/  FADD.FTZ R6, R37, R6 ;  /* 0x0000000625067221 */ /* 0x000fe20000010000 */
[--C-:B------:R-:W-:Y:S02]  /*4c70*/  IMAD.MOV.U32 R37, RZ, RZ, R25.reuse ;  /* 0x000000ffff257224 */ /* 0x100fe400078e0019 */
[----:B------:R-:W-:Y:S01]  /*4c80*/  IMAD.MOV.U32 R52, RZ, RZ, R25 ;  /* 0x000000ffff347224 */ /* 0x000fe200078e0019 */
[----:B0-----:R-:W-:Y:S01]  /*4c90*/  F2FP.SATFINITE.E4M3.F32.PACK_AB_MERGE_C R8, R69, R44, RZ ;  /* 0x0000002c4508723e */ /* 0x001fe200048070ff */
[----:B------:R-:W-:-:S03]  /*4ca0*/  FADD.FTZ R44, R44, R7 ;  /* 0x000000072c2c7221 */ /* 0x000fc60000010000 */
[----:B------:R-:W-:Y:S01]  /*4cb0*/  F2FP.SATFINITE.E4M3.F32.PACK_AB_MERGE_C R147, R10, R57, R8 ;  /* 0x000000390a93723e */ /* 0x000fe20004807008 */
[----:B------:R-:W-:-:S01]  /*4cc0*/  FADD.FTZ R7, R69, R44 ;  /* 0x0000002c45077221 */ /* 0x000fc20000010000 */
        /* <DEDUP_REMOVED lines=23> */
.L_x_11308:
[----:B------:R-:W-:-:S04]  /*4e40*/  UISETP.NE.AND UP0, UPT, UR18, 0x1, UPT ;  /* 0x000000011200788c */ /* 0x000fc8000bf05270 */
[----:B------:R-:W-:-:S04]  /*4e50*/  USEL UR41, URZ, 0x1, UP0 ;  /* 0x000000013f297887 */ /* 0x000fc80008000000 */
[----:B------:R-:W-:Y:S01]  /*4e60*/  ULOP3.LUT UR41, UR19, UR41, URZ, 0x3c, !UPT ;  /* 0x0000002913297292 */ /* 0x000fe2000f8e3c3f */
[----:B------:R-:W-:Y:S11]  /*4e70*/  @!P0 BRA `(.L_x_11299) ;  /* 0x0000000000048947 */ /* 0x000ff60003800000 */
[----:B------:R-:W-:Y:S01]  /*4e80*/  BPT.TRAP 0x1 ;  /* 0x000000040000795c */ /* 0x000fe20000300000 */
.L_x_11299:
        /* <DEDUP_REMOVED lines=14> */
.L_x_11300:
[----:B-1----:R-:W-:Y:S05]  /*4f70*/  @P1 BRA `(.L_x_11301) ;  /* 0x0000000000081947 */ /* 0x002fea0003800000 */
[----:B------:R-:W1:Y:S02]  /*4f80*/  SYNCS.PHASECHK.TRANS64.TRYWAIT P1, [R10+URZ+0x13230], R11 ;  /* 0x0132300b0a0075a7 */ /* 0x000e64000802017f */
[----:B-1----:R-:W-:Y:S05]  /*4f90*/  @!P1 BRA `(.L_x_11302) ;  /* 0x000000b0000c9947 */ /* 0x002fea0003800000 */
.L_x_11301:
        /* <DEDUP_REMOVED lines=9> */
[----:B------:R-:W-:-:S04]  /*5030*/  UMOV UR7, 0x80000020 ;  /* 0x8000002000077882 */ /* 0x000fc80000000000 */
[----:B------:R-:W-:-:S04]  /*5040*/  UIMAD UR20, UR42, 0x280, UR20 ;  /* 0x000002802a1478a4 */ /* 0x000fc8000f8e0214 */
[----:B------:R-:W-:Y:S02]  /*5050*/  UIADD3 UR10, UR20, 0x80, URZ ;  /* 0x00000080140a7890 */ /* 0x000fe4000fffe03f */
[----:B------:R-:W-:Y:S02]  /*5060*/  UIADD3 UR14, UR20, 0x100, URZ ;  /* 0x00000100140e7890 */ /* 0x000fe4000fffe03f */
[----:B------:R-:W-:Y:S01]  /*5070*/  UMOV UR38, UR20 ;  /* 0x0000001400267c82 */ /* 0x000fe20008000000 */
[----:B------:R-:W-:Y:S01]  /*5080*/  UIADD3 UR6, UR20, 0x200, URZ ;  /* 0x0000020014067890 */ /* 0x000fe2000fffe03f */
        /* <DEDUP_REMOVED lines=49> */
.L_x_11303:
[----:B------:R-:W-:Y:S01]  /*53a0*/  R2UR UR9, R2 ;  /* 0x00000000020972ca */ /* 0x000fe200000e0000 */
[----:B01----:R-:W-:-:S05]  /*53b0*/  IMAD.U32 R11, RZ, RZ, UR19 ;  /* 0x00000013ff0b7e24 */ /* 0x003fca000f8e00ff */
[----:B------:R-:W-:-:S07]  /*53c0*/  SHF.L.U32 R11, R11, 0x1f, RZ ;  /* 0x0000001f0b0b7819 */ /* 0x000fce00000006ff */
[----:B------:R-:W-:-:S09]  /*53d0*/  ULEA UR9, UR18, UR9, 0x3 ;  /* 0x0000000912097291 */ /* 0x000fd2000f8e183f */
[----:B------:R0:W1:Y:S01]  /*53e0*/  SYNCS.PHASECHK.TRANS64.TRYWAIT P1, [UR9+0x13250], R11 ;  /* 0x0132500bff0075a7 */ /* 0x0000620008020149 */
[----:B------:R-:W-:Y:S05]  /*53f0*/  @!P0 BRA `(.L_x_11304) ;  /* 0x0000000000048947 */ /* 0x000fea0003800000 */
[----:B------:R-:W-:Y:S01]  /*5400*/  BPT.TRAP 0x1 ;  /* 0x000000040000795c */ /* 0x000fe20000300000 */
.L_x_11304:
[----:B-1----:R-:W-:Y:S05]  /*5410*/  @P1 BRA `(.L_x_11305) ;  /* 0x0000000000081947 */ /* 0x002fea0003800000 */
[----:B------:R-:W1:Y:S02]  /*5420*/  SYNCS.PHASECHK.TRANS64.TRYWAIT P1, [UR9+0x13250], R11 ;  /* 0x0132500bff0075a7 */ /* 0x000e640008020149 */
[----:B-1----:R-:W-:Y:S05]  /*5430*/  @!P1 BRA `(.L_x_11306) ;  /* 0x000000a800f89947 */ /* 0x002fea0003800000 */
.L_x_11305:
[C---:B01----:R-:W-:Y:S01]  /*5440*/  FMUL.FTZ R11, R0.reuse, R120 ;  /* 0x00000078000b7220 */ /* 0x043fe20000410000 */
[----:B------:R-:W-:Y:S01]  /*5450*/  FMUL.FTZ R13, R0, R122 ;  /* 0x0000007a000d7220 */ /* 0x000fe20000410000 */
[----:B------:R-:W-:Y:S01]  /*5460*/  R2UR UR6, R2 ;  /* 0x00000000020672ca */ /* 0x000fe200000e0000 */
        /* <DEDUP_REMOVED lines=12> */
[----:B------:R-:W-:Y:S01]  /*5530*/  UIADD3 UR6, UR6, 0x1000, URZ ;  /* 0x0000100006067890 */ /* 0x000fe2000fffe03f */
[C---:B------:R-:W-:Y:S01]  /*5540*/  FMUL.FTZ R125, R0.reuse, R132 ;  /* 0x00000084007d7220 */ /* 0x040fe20000410000 */
[C---:B------:R-:W-:Y:S01]  /*5550*/  FMUL.FTZ R127, R0.reuse, R134 ;  /* 0x00000086007f7220 */ /* 0x040fe20000410000 */
[C---:B------:R-:W-:Y:S01]  /*5560*/  FMUL.FTZ R126, R0.reuse, R133 ;  /* 0x00000085007e7220 */ /* 0x040fe20000410000 */
[----:B------:R-:W-:Y:S01]  /*5570*/  USHF.R.U32.HI UR6, URZ, 0x4, UR6 ;  /* 0x000000043f067899 */ /* 0x000fe20008011606 */
[C---:B------:R-:W-:Y:S01]  /*5580*/  FMUL.FTZ R128, R0.reuse, R135 ;  /* 0x0000008700807220 */ /* 0x040fe20000410000 */
[C---:B------:R-:W-:Y:S01]  /*5590*/  FMUL.FTZ R104, R0.reuse, R104 ;  /* 0x0000006800687220 */ /* 0x040fe20000410000 */
[----:B------:R-:W2:Y:S01]  /*55a0*/  MUFU.TANH R12, R12 ;  /* 0x0000000c000c7308 */ /* 0x000ea20000002400 */
[----:B------:R-:W-:Y:S01]  /*55b0*/  ULOP3.LUT UR6, UR6, 0x3fff, URZ, 0xc0, !UPT ;  /* 0x00003fff06067892 */ /* 0x000fe2000f8ec03f */
[----:B0-----:R-:W-:Y:S01]  /*55c0*/  FMNMX.FTZ R130, R11, R9, !PT ;  /* 0x000000090b827209 */ /* 0x001fe20007810000 */
[C---:B------:R-:W-:Y:S01]  /*55d0*/  FMUL.FTZ R106, R0.reuse, R106 ;  /* 0x0000006a006a7220 */ /* 0x040fe20000410000 */
[----:B------:R-:W-:Y:S01]  /*55e0*/  WARPGROUP.ARRIVE ;  /* 0x00000000000079c5 */ /* 0x000fe20000000000 */
[----:B------:R-:W-:Y:S01]  /*55f0*/  ULOP3.LUT UR6, UR6, 0x10000, URZ, 0xfc, !UPT ;  /* 0x0001000006067892 */ /* 0x000fe2000f8efc3f */
[C---:B------:R-:W-:Y:S01]  /*5600*/  FMUL.FTZ R105, R0.reuse, R105 ;  /* 0x0000006900697220 */ /* 0x040fe20000410000 */
[C---:B------:R-:W-:Y:S01]  /*5610*/  FMUL.FTZ R107, R0.reuse, R107 ;  /* 0x0000006b006b7220 */ /* 0x040fe20000410000 */
[----:B------:R-:W0:Y:S01]  /*5620*/  MUFU.TANH R14, R14 ;  /* 0x0000000e000e7308 */ /* 0x000e220000002400 */
[----:B-1----:R-:W-:Y:S01]  /*5630*/  FMNMX.FTZ R131, R13, R8, !PT ;  /* 0x000000080d837209 */ /* 0x002fe20007810000 */
[----:B------:R-:W-:Y:S01]  /*5640*/  UIMAD UR8, UR18, 0x280, UR6 ;  /* 0x00000280120878a4 */ /* 0x000fe2000f8e0206 */
[C---:B------:R-:W-:Y:S01]  /*5650*/  FMUL.FTZ R129, R0.reuse, R56 ;  /* 0x0000003800817220 */ /* 0x040fe20000410000 */
[----:B------:R-:W-:Y:S01]  /*5660*/  UMOV UR7, 0xc0000010 ;  /* 0xc000001000077882 */ /* 0x000fe20000000000 */
[C---:B------:R-:W-:Y:S01]  /*5670*/  FMUL.FTZ R108, R0.reuse, R108 ;  /* 0x0000006c006c7220 */ /* 0x040fe20000410000 */
[C---:B------:R-:W-:Y:S01]  /*5680*/  FMUL.FTZ R110, R0.reuse, R110 ;  /* 0x0000006e006e7220 */ /* 0x040fe20000410000 */
[----:B------:R-:W-:Y:S01]  /*5690*/  FMUL.FTZ R109, R0, R109 ;  /* 0x0000006d006d7220 */ /* 0x000fe20000410000 */
[----:B------:R-:W1:Y:S01]  /*56a0*/  MUFU.TANH R15, R15 ;  /* 0x0000000f000f7308 */ /* 0x000e620000002400 */
[----:B--2---:R-:W-:Y:S01]  /*56b0*/  FMNMX.FTZ R130, R12, R130, !PT ;  /* 0x000000820c827209 */ /* 0x004fe20007810000 */
[----:B------:R-:W-:Y:S01]  /*56c0*/  UMOV UR6, UR8 ;  /* 0x0000000800067c82 */ /* 0x000fe20008000000 */
[C---:B------:R-:W-:Y:S01]  /*56d0*/  FMUL.FTZ R111, R0.reuse, R111 ;  /* 0x0000006f006f7220 */ /* 0x040fe20000410000 */
[----:B------:R-:W-:Y:S01]  /*56e0*/  QGMMA.64x64x32.F32.E4M3.E4M3 R24, R152, gdesc[UR4], R24, gsb0 ;  /* 0x00e0000498187df3 */ /* 0x000fe20008000818 */
        /* <DEDUP_REMOVED lines=38> */
[----:B------:R-:W-:Y:S01]  /*5950*/  UIADD3 UR6, UR8, 0x80, URZ ;  /* 0x0000008008067890 */ /* 0x000fe2000fffe03f */
[C---:B------:R-:W-:Y:S01]  /*5960*/  FMUL.FTZ R76, R0.reuse, R76 ;  /* 0x0000004c004c7220 */ /* 0x040fe20000410000 */
[C---:B------:R-:W-:Y:S01]  /*5970*/  FMUL.FTZ R78, R0.reuse, R78 ;  /* 0x0000004e004e7220 */ /* 0x040fe20000410000 */
[C---:B------:R-:W-:Y:S01]  /*5980*/  FMUL.FTZ R77, R0.reuse, R77 ;  /* 0x0000004d004d7220 */ /* 0x040fe20000410000 */
[C---:B------:R-:W-:Y:S01]  /*5990*/  FMUL.FTZ R79, R0.reuse, R79 ;  /* 0x0000004f004f7220 */ /* 0x040fe20000410000 */
[----:B------:R-:W1:Y:S01]  /*59a0*/  MUFU.TANH R122, R122 ;  /* 0x0000007a007a7308 */ /* 0x000e620000002400 */
[----:B--2---:R-:W-:Y:S01]  /*59b0*/  FMNMX.FTZ R130, R121, R130, !PT ;  /* 0x0000008279827209 */ /* 0x004fe20007810000 */
[----:B------:R-:W-:Y:S01]  /*59c0*/  UMOV UR7, 0xc0000010 ;  /* 0xc000001000077882 */ /* 0x000fe20000000000 */
        /* <DEDUP_REMOVED lines=31> */
[----:B------:R-:W-:-:S02]  /*5bc0*/  WARPGROUP.DEPBAR.LE gsb0, 0x0 ;  /* 0x00008000000079c5 */ /* 0x000fc40000010000 */
[----:B------:R-:W-:Y:S01]  /*5bd0*/  WARPGROUP.ARRIVE ;  /* 0x00000000000079c5 */ /* 0x000fe20000000000 */
[----:B------:R-:W-:-:S03]  /*5be0*/  ISETP.NE.AND P1, PT, R4, RZ, PT ;  /* 0x000000ff0400720c */ /* 0x000fc60003f25270 */
[----:B------:R-:W0:Y:S01]  /*5bf0*/  MUFU.TANH R128, R128 ;  /* 0x0000008000807308 */ /* 0x000e220000002400 */
[----:B-1----:R-:W-:Y:S01]  /*5c00*/  FMNMX.FTZ R56, R127, R56, !PT ;  /* 0x000000387f387209 */ /* 0x002fe20007810000 */
[----:B------:R-:W-:Y:S01]  /*5c10*/  QGMMA.64x64x32.F32.E4M3.E4M3 R24, R148, gdesc[UR4], R24, gsb0 ;  /* 0x00e0000494187df3 */ /* 0x000fe20008000818 */
        /* <DEDUP_REMOVED lines=26> */
[----:B------:R-:W-:Y:S01]  /*5dc0*/  QGMMA.64x64x32.F32.E4M3.E4M3 R24, R136, gdesc[UR4], R24, gsb0 ;  /* 0x00e0000488187df3 */ /* 0x000fe20008000818 */
        /* <DEDUP_REMOVED lines=23> */
[----:B------:R-:W-:Y:S01]  /*5f40*/  IMAD.U32 R136, RZ, RZ, UR16 ;  /* 0x00000010ff887e24 */ /* 0x000fe2000f8e00ff */
[----:B------:R-:W-:-:S03]  /*5f50*/  WARPGROUP.ARRIVE ;  /* 0x00000000000079c5 */ /* 0x000fc60000000000 */
[----:B------:R-:W1:Y:S01]  /*5f60*/  MUFU.TANH R94, R94 ;  /* 0x0000005e005e7308 */ /* 0x000e620000002400 */
[----:B--2---:R-:W-:Y:S02]  /*5f70*/  FMNMX.FTZ R56, R91, R56, !PT ;  /* 0x000000385b387209 */ /* 0x004fe40007810000 */
[----:B------:R-:W-:Y:S01]  /*5f80*/  QGMMA.64x64x32.F32.E4M3.E4M3 R24, R140, gdesc[UR4], R24, gsb0 ;  /* 0x00e000048c187df3 */ /* 0x000fe20008000818 */
        /* <DEDUP_REMOVED lines=26> */
[----:B------:R-:W-:Y:S06]  /*6130*/  QGMMA.64x64x32.F32.E4M3.E4M3 R24, R144, gdesc[UR4], R24, gsb0 ;  /* 0x00e0000490187df3 */ /* 0x000fec0008000818 */
        /* <DEDUP_REMOVED lines=71> */
[----:B0-----:R-:W-:-:S05]  /*65b0*/  FMNMX.FTZ R56, R56, R132, !PT ;  /* 0x0000008438387209 */ /* 0x001fca0007810000 */
[----:B------:R-:W-:Y:S01]  /*65c0*/  FADD.FTZ R9, -R56, R9 ;  /* 0x0000000938097221 */ /* 0x000fe20000010100 */
[----:B-1----:R-:W-:-:S03]  /*65d0*/  FMNMX.FTZ R59, R59, R131, !PT ;  /* 0x000000833b3b7209 */ /* 0x002fc60007810000 */
[----:B------:R-:W-:Y:S01]  /*65e0*/  FMUL.FTZ R9, R9, UR16 ;  /* 0x0000001009097c20 */ /* 0x000fe20008410000 */
[----:B------:R-:W-:Y:S01]  /*65f0*/  MOV R131, UR16 ;  /* 0x0000001000837c02 */ /* 0x000fe20008000f00 */
[----:B------:R-:W-:-:S04]  /*6600*/  FADD.FTZ R8, -R59, R8 ;  /* 0x000000083b087221 */ /* 0x000fc80000010100 */
[----:B------:R-:W-:Y:S01]  /*6610*/  FFMA.FTZ R132, R56, R131, -8 ;  /* 0xc100000038847423 */ /* 0x000fe20000010083 */
[----:B------:R-:W-:Y:S01]  /*6620*/  MUFU.EX2 R9, R9 ;  /* 0x0000000900097308 */ /* 0x000fe20000000800 */
[----:B------:R-:W-:Y:S02]  /*6630*/  FMUL.FTZ R8, R8, UR16 ;  /* 0x0000001008087c20 */ /* 0x000fe40008410000 */
        /* <DEDUP_REMOVED lines=210> */
[----:B------:R-:W-:-:S05]  /*7360*/  @!P1 VIADD R6, R10, 0x13240 ;  /* 0x000132400a069836 */ /* 0x000fca0000000000 */
[----:B------:R-:W-:Y:S01]  /*7370*/  @!P1 PRMT R6, RZ, 0x654, R6 ;  /* 0x00000654ff069816 */ /* 0x000fe20000000006 */
[----:B------:R-:W0:Y:S01]  /*7380*/  MUFU.EX2 R58, R58 ;  /* 0x0000003a003a7308 */ /* 0x000e220000000800 */
[----:B--2---:R-:W-:-:S02]  /*7390*/  FADD.FTZ R133, R87, R130 ;  /* 0x0000008257857221 */ /* 0x004fc40000010000 */
[----:B------:R2:W-:Y:S05]  /*73a0*/  @!P1 SYNCS.ARRIVE.TRANS64.RED.A1T0 RZ, [R6+URZ], RZ ;  /* 0x000000ff06ff99a7 */ /* 0x0005ea000810043f */
        /* <DEDUP_REMOVED lines=14> */
[----:B------:R-:W-:Y:S01]  /*7490*/  MUFU.EX2 R66, R66 ;  /* 0x0000004200427308 */ /* 0x000fe20000000800 */
[----:B0-----:R-:W-:-:S07]  /*74a0*/  FADD.FTZ R129, R63, R132 ;  /* 0x000000843f817221 */ /* 0x001fce0000010000 */
[----:B------:R-:W0:Y:S01]  /*74b0*/  MUFU.EX2 R65, R65 ;  /* 0x0000004100417308 */ /* 0x000e220000000800 */
[----:B--2---:R-:W-:-:S07]  /*74c0*/  FADD.FTZ R6, R64, R7 ;  /* 0x0000000740067221 */ /* 0x004fce0000010000 */
[----:B------:R-:W-:Y:S08]  /*74d0*/  MUFU.EX2 R67, R67 ;  /* 0x0000004300437308 */ /* 0x000ff00000000800 */
[----:B------:R-:W1:Y:S01]  /*74e0*/  MUFU.EX2 R68, R68 ;  /* 0x0000004400447308 */ /* 0x000e620000000800 */
[----:B0-----:R-:W-:-:S07]  /*74f0*/  FADD.FTZ R7, R65, R6 ;  /* 0x0000000641077221 */ /* 0x001fce0000010000 */
[----:B------:R0:W2:Y:S08]  /*7500*/  MUFU.EX2 R10, R70 ;  /* 0x00000046000a7308 */ /* 0x0000b00000000800 */
[----:B------:R-:W3:Y:S01]  /*7510*/  MUFU.EX2 R69, R69 ;  /* 0x0000004500457308 */ /* 0x000ee20000000800 */
[----:B0-----:R-:W-:-:S01]  /*7520*/  FADD.FTZ R70, R66, R129 ;  /* 0x0000008142467221 */ /* 0x001fc20000010000 */
[----:B-1----:R-:W-:-:S03]  /*7530*/  FADD.FTZ R6, R68, R7 ;  /* 0x0000000744067221 */ /* 0x002fc60000010000 */
[----:B------:R-:W-:-:S03]  /*7540*/  FADD.FTZ R129, R67, R70 ;  /* 0x0000004643817221 */ /* 0x000fc60000010000 */
[----:B------:R-:W0:Y:S01]  /*7550*/  MUFU.EX2 R71, R71 ;  /* 0x0000004700477308 */ /* 0x000e220000000800 */
[----:B--2---:R-:W-:-:S01]  /*7560*/  FADD.FTZ R70, R10, R129 ;  /* 0x000000810a467221 */ /* 0x004fc20000010000 */
[----:B---3--:R-:W-:-:S03]  /*7570*/  FADD.FTZ R6, R69, R6 ;  /* 0x0000000645067221 */ /* 0x008fc60000010000 */
[----:B0-----:R-:W-:Y:S01]  /*7580*/  FADD.FTZ R7, R71, R70 ;  /* 0x0000004647077221 */ /* 0x001fe20000010000 */
[----:B------:R-:W-:Y:S06]  /*7590*/  @!P0 BRA `(.L_x_11307) ;  /* 0x0000000000048947 */ /* 0x000fec0003800000 */
[----:B------:R-:W-:Y:S01]  /*75a0*/  BPT.TRAP 0x1 ;  /* 0x000000040000795c */ /* 0x000fe20000300000 */
.L_x_11307:
        /* <DEDUP_REMOVED lines=84> */
.L_x_11298:
[----:B------:R-:W-:Y:S06]  /*7af0*/  BAR.ARV 0x8, 0x200 ;  /* 0x0208000000007b1d */ /* 0x000fec0000002000 */
[----:B------:R-:W-:Y:S05]  /*7b00*/  @!P0 BRA `(.L_x_11309) ;  /* 0x0000000000048947 */ /* 0x000fea0003800000 */
[----:B------:R-:W-:Y:S01]  /*7b10*/  BPT.TRAP 0x1 ;  /* 0x000000040000795c */ /* 0x000fe20000300000 */
.L_x_11309:
[----:B------:R-:W-:Y:S02]  /*7b20*/  IMAD.U32 R0, RZ, RZ, UR41 ;  /* 0x00000029ff007e24 */ /* 0x000fe4000f8e00ff */
[----:B------:R-:W-:-:S03]  /*7b30*/  IMAD.U32 R13, RZ, RZ, UR42 ;  /* 0x0000002aff0d7e24 */ /* 0x000fc6000f8e00ff */
[----:B------:R-:W-:Y:S01]  /*7b40*/  SHF.L.U32 R0, R0, 0x1f, RZ ;  /* 0x0000001f00007819 */ /* 0x000fe200000006ff */
[----:B------:R-:W-:-:S04]  /*7b50*/  IMAD R13, R13, 0x8, R2 ;  /* 0x000000080d0d7824 */ /* 0x000fc800078e0202 */
[----:B------:R0:W1:Y:S01]  /*7b60*/  SYNCS.PHASECHK.TRANS64.TRYWAIT P1, [R13+URZ+0x13250], R0 ;  /* 0x013250000d0075a7 */ /* 0x000062000802017f */
[----:B------:R-:W-:Y:S05]  /*7b70*/  @!P0 BRA `(.L_x_11310) ;  /* 0x0000000000048947 */ /* 0x000fea0003800000 */
[----:B------:R-:W-:Y:S01]  /*7b80*/  BPT.TRAP 0x1 ;  /* 0x000000040000795c */ /* 0x000fe20000300000 */
.L_x_11310:
[----:B-1----:R-:W-:Y:S05]  /*7b90*/  @P1 BRA `(.L_x_11311) ;  /* 0x0000000000081947 */ /* 0x002fea0003800000 */
[----:B------:R-:W1:Y:S02]  /*7ba0*/  SYNCS.PHASECHK.TRANS64.TRYWAIT P1, [R13+URZ+0x13250], R0 ;  /* 0x013250000d0075a7 */ /* 0x000e64000802017f */
[----:B-1----:R-:W-:Y:S05]  /*7bb0*/  @!P1 BRA `(.L_x_11312) ;  /* 0x0000008400309947 */ /* 0x002fea0003800000 */
.L_x_11311:
[----:B------:R-:W-:Y:S01]  /*7bc0*/  VIADD R2, R2, 0x1000 ;  /* 0x0000100002027836 */ /* 0x000fe20000000000 */
[----:B------:R-:W-:Y:S05]  /*7bd0*/  WARPSYNC.ALL ;  /* 0x0000000000007948 */ /* 0x000fea0003800000 */
[----:B------:R-:W-:Y:S01]  /*7be0*/  SHF.R.U32.HI R2, RZ, 0x4, R2 ;  /* 0x00000004ff027819 */ /* 0x000fe20000011602 */
[----:B------:R-:W-:Y:S01]  /*7bf0*/  IMAD.U32 R5, RZ, RZ, UR42 ;  /* 0x0000002aff057e24 */ /* 0x000fe2000f8e00ff */
[----:B------:R-:W-:Y:S01]  /*7c00*/  ULDC.64 UR4, c[0x0][0x9a0] ;  /* 0x0002680000047ab9 */ /* 0x000fe20000000a00 */
[----:B------:R-:W-:Y:S01]  /*7c10*/  WARPGROUP.ARRIVE ;  /* 0x00000000000079c5 */ /* 0x000fe20000000000 */
[----:B------:R-:W-:-:S02]  /*7c20*/  LOP3.LUT R2, R2, 0x3fff, RZ, 0xc0, !PT ;  /* 0x00003fff02027812 */ /* 0x000fc400078ec0ff */
[----:B------:R-:W-:Y:S02]  /*7c30*/  ISETP.NE.U32.AND P1, PT, RZ, UR4, PT ;  /* 0x00000004ff007c0c */ /* 0x000fe4000bf25070 */
[----:B------:R-:W-:Y:S02]  /*7c40*/  LOP3.LUT R2, R2, 0x10000, RZ, 0xfc, !PT ;  /* 0x0001000002027812 */ /* 0x000fe400078efcff */
[----:B------:R-:W-:-:S03]  /*7c50*/  ISETP.NE.AND.EX P1, PT, RZ, UR5, PT, P1 ;  /* 0x00000005ff007c0c */ /* 0x000fc6000bf25310 */
[----:B------:R-:W-:Y:S02]  /*7c60*/  IMAD R4, R5, 0x280, R2 ;  /* 0x0000028005047824 */ /* 0x000fe400078e0202 */
[----:B------:R-:W-:-:S03]  /*7c70*/  IMAD.MOV.U32 R5, RZ, RZ, -0x3ffffff0 ;  /* 0xc0000010ff057424 */ /* 0x000fc600078e00ff */
[----:B------:R-:W-:Y:S02]  /*7c80*/  R2UR UR6, R4 ;  /* 0x00000000040672ca */ /* 0x000fe400000e0000 */
[----:B------:R-:W-:-:S03]  /*7c90*/  R2UR UR7, R5 ;  /* 0x00000000050772ca */ /* 0x000fc600000e0000 */
[----:B------:R-:W0:Y:S08]  /*7ca0*/  @P1 LDC.64 R8, c[0x0][0x9c8] ;  /* 0x00027200ff081b82 */ /* 0x000e300000000a00 */
[----:B------:R-:W2:Y:S02]  /*7cb0*/  @P1 LDC.64 R10, c[0x0][0x9d0] ;  /* 0x00027400ff0a1b82 */ /* 0x000ea40000000a00 */
[----:B------:R-:W-:Y:S01]  /*7cc0*/  QGMMA.64x64x32.F32.E4M3.E4M3 R24, R152, gdesc[UR4], R24, gsb0 ;  /* 0x00e0000498187df3 */ /* 0x000fe20008000818 */
[----:B01----:R-:W-:-:S04]  /*7cd0*/  @P1 IMAD R0, R8, UR44, RZ ;  /* 0x0000002c08001c24 */ /* 0x003fc8000f8e02ff */
[----:B------:R-:W-:Y:S02]  /*7ce0*/  @P1 IMAD R5, R9, UR43, R0 ;  /* 0x0000002b09051c24 */ /* 0x000fe4000f8e0200 */
[----:B------:R-:W-:-:S04]  /*7cf0*/  @P1 IMAD.WIDE.U32 R8, R8, UR43, RZ ;  /* 0x0000002b08081c25 */ /* 0x000fc8000f8e00ff */
[----:B------:R-:W-:Y:S02]  /*7d00*/  @P1 IMAD.IADD R9, R9, 0x1, R5 ;  /* 0x0000000109091824 */ /* 0x000fe400078e0205 */
[----:B------:R-:W-:Y:S02]  /*7d10*/  IMAD.MOV.U32 R0, RZ, RZ, 0x3f800000 ;  /* 0x3f800000ff007424 */ /* 0x000fe400078e00ff */
[----:B--2---:R-:W-:-:S04]  /*7d20*/  @P1 IMAD.WIDE.U32 R8, R10, UR46, R8 ;  /* 0x0000002e0a081c25 */ /* 0x004fc8000f8e0008 */
[----:B------:R-:W-:Y:S01]  /*7d30*/  @P1 IMAD R5, R11, UR46, R9 ;  /* 0x0000002e0b051c24 */ /* 0x000fe2000f8e0209 */
[----:B------:R-:W-:Y:S01]  /*7d40*/  @P1 LEA R10, P2, R8, UR4, 0x2 ;  /* 0x00000004080a1c11 */ /* 0x000fe2000f8410ff */
[----:B------:R-:W-:-:S03]  /*7d50*/  IMAD.MOV.U32 R9, RZ, RZ, -0x3ffffff0 ;  /* 0xc0000010ff097424 */ /* 0x000fc600078e00ff */
[----:B------:R-:W-:Y:S01]  /*7d60*/  @P1 LEA.HI.X R11, R8, UR5, R5, 0x2, P2 ;  /* 0x00000005080b1c11 */ /* 0x000fe200090f1405 */
[----:B------:R-:W-:Y:S01]  /*7d70*/  VIADD R8, R4, 0x80 ;  /* 0x0000008004087836 */ /* 0x000fe20000000000 */
[----:B------:R-:W-:-:S03]  /*7d80*/  R2UR UR7, R9 ;  /* 0x00000000090772ca */ /* 0x000fc600000e0000 */
[----:B------:R0:W2:Y:S01]  /*7d90*/  @P1 LDG.E R0, desc[UR52][R10.64] ;  /* 0x000000340a001981 */ /* 0x0000a2000c1e1900 */
[----:B------:R-:W-:Y:S01]  /*7da0*/  R2UR UR6, R8 ;  /* 0x00000000080672ca */ /* 0x000fe200000e0000 */
[----:B------:R-:W-:Y:S02]  /*7db0*/  WARPGROUP.DEPBAR.LE gsb0, 0x0 ;  /* 0x00008000000079c5 */ /* 0x000fe40000010000 */
[----:B------:R-:W-:-:S10]  /*7dc0*/  WARPGROUP.ARRIVE ;  /* 0x00000000000079c5 */ /* 0x000fd40000000000 */
[----:B------:R-:W-:Y:S01]  /*7dd0*/  QGMMA.64x64x32.F32.E4M3.E4M3 R24, R148, gdesc[UR4], R24, gsb0 ;  /* 0x00e0000494187df3 */ /* 0x000fe20008000818 */
[----:B------:R-:W-:Y:S01]  /*7de0*/  VIADD R8, R4, 0x100 ;  /* 0x0000010004087836 */ /* 0x000fe20000000000 */
[----:B------:R-:W-:-:S04]  /*7df0*/  MOV R9, 0xc0000010 ;  /* 0xc000001000097802 */ /* 0x000fc80000000f00 */
[----:B------:R-:W-:Y:S02]  /*7e00*/  R2UR UR6, R8 ;  /* 0x00000000080672ca */ /* 0x000fe400000e0000 */
[----:B------:R-:W-:Y:S01]  /*7e10*/  R2UR UR7, R9 ;  /* 0x00000000090772ca */ /* 0x000fe200000e0000 */
[----:B------:R-:W-:Y:S02]  /*7e20*/  VIADD R8, R4, 0x180 ;  /* 0x0000018004087836 */ /* 0x000fe40000000000 */
[----:B------:R-:W-:Y:S01]  /*7e30*/  IMAD.MOV.U32 R9, RZ, RZ, -0x3ffffff0 ;  /* 0xc0000010ff097424 */ /* 0x000fe200078e00ff */
[----:B------:R-:W-:Y:S02]  /*7e40*/  WARPGROUP.DEPBAR.LE gsb0, 0x0 ;  /* 0x00008000000079c5 */ /* 0x000fe40000010000 */
[----:B------:R-:W-:-:S07]  /*7e50*/  WARPGROUP.ARRIVE ;  /* 0x00000000000079c5 */ /* 0x000fce0000000000 */
[----:B------:R-:W-:Y:S01]  /*7e60*/  QGMMA.64x64x32.F32.E4M3.E4M3 R24, R136, gdesc[UR4], R24, gsb0 ;  /* 0x00e0000488187df3 */ /* 0x000fe20008000818 */
[----:B------:R-:W-:Y:S02]  /*7e70*/  R2UR UR6, R8 ;  /* 0x00000000080672ca */ /* 0x000fe400000e0000 */
[----:B------:R-:W-:Y:S01]  /*7e80*/  R2UR UR7, R9 ;  /* 0x00000000090772ca */ /* 0x000fe200000e0000 */
[----:B------:R-:W1:Y:S04]  /*7e90*/  SHFL.BFLY PT, R5, R6, 0x2, 0x1f ;  /* 0x0c401f0006057f89 */ /* 0x000e6800000e0000 */
[----:B------:R-:W3:Y:S01]  /*7ea0*/  SHFL.BFLY PT, R8, R7, 0x2, 0x1f ;  /* 0x0c401f0007087f89 */ /* 0x000ee200000e0000 */
[----:B------:R-:W-:Y:S01]  /*7eb0*/  VIADD R4, R4, 0x200 ;  /* 0x0000020004047836 */ /* 0x000fe20000000000 */
[----:B------:R-:W-:-:S02]  /*7ec0*/  WARPGROUP.DEPBAR.LE gsb0, 0x0 ;  /* 0x00008000000079c5 */ /* 0x000fc40000010000 */
[----:B------:R-:W-:-:S06]  /*7ed0*/  WARPGROUP.ARRIVE ;  /* 0x00000000000079c5 */ /* 0x000fcc0000000000 */
[----:B------:R-:W-:Y:S01]  /*7ee0*/  QGMMA.64x64x32.F32.E4M3.E4M3 R24, R140, gdesc[UR4], R24, gsb0 ;  /* 0x00e000048c187df3 */ /* 0x000fe20008000818 */
[----:B-1----:R-:W-:-:S01]  /*7ef0*/  FADD.FTZ R2, R5, R6 ;  /* 0x0000000605027221 */ /* 0x002fc20000010000 */
[----:B------:R-:W-:Y:S01]  /*7f00*/  IMAD.MOV.U32 R5, RZ, RZ, -0x3ffffff0 ;  /* 0xc0000010ff057424 */ /* 0x000fe200078e00ff */
[----:B------:R-:W-:-:S04]  /*7f10*/  R2UR UR6, R4 ;  /* 0x00000000040672ca */ /* 0x000fc800000e0000 */
[----:B------:R-:W-:Y:S01]  /*7f20*/  R2UR UR7, R5 ;  /* 0x00000000050772ca */ /* 0x000fe200000e0000 */
[----:B------:R-:W0:Y:S01]  /*7f30*/  SHFL.BFLY PT, R9, R2, 0x1, 0x1f ;  /* 0x0c201f0002097f89 */ /* 0x000e2200000e0000 */
[----:B---3--:R-:W-:-:S05]  /*7f40*/  FADD.FTZ R8, R8, R7 ;  /* 0x0000000708087221 */ /* 0x008fca0000010000 */
[----:B------:R-:W1:Y:S01]  /*7f50*/  SHFL.BFLY PT, R5, R8, 0x1, 0x1f ;  /* 0x0c201f0008057f89 */ /* 0x000e6200000e0000 */
[----:B0-----:R-:W-:-:S05]  /*7f60*/  FADD.FTZ R10, R2, R9 ;  /* 0x00000009020a7221 */ /* 0x001fca0000010000 */
[----:B------:R-:W-:Y:S01]  /*7f70*/  FSETP.NE.FTZ.AND P1, PT, R10, RZ, PT ;  /* 0x000000ff0a00720b */ /* 0x000fe20003f35000 */
[----:B-1----:R-:W-:-:S01]  /*7f80*/  FADD.FTZ R6, R8, R5 ;  /* 0x0000000508067221 */ /* 0x002fc20000010000 */
[----:B------:R-:W-:Y:S01]  /*7f90*/  FMUL.FTZ R11, R10, 0.00390625 ;  /* 0x3b8000000a0b7820 */ /* 0x000fe20000410000 */
[----:B------:R-:W-:Y:S02]  /*7fa0*/  WARPGROUP.DEPBAR.LE gsb0, 0x0 ;  /* 0x00008000000079c5 */ /* 0x000fe40000010000 */
[----:B------:R-:W-:-:S06]  /*7fb0*/  WARPGROUP.ARRIVE ;  /* 0x00000000000079c5 */ /* 0x000fcc0000000000 */
[----:B------:R-:W-:Y:S01]  /*7fc0*/  QGMMA.64x64x32.F32.E4M3.E4M3 R24, R144, gdesc[UR4], R24, gsb0 ;  /* 0x00e0000490187df3 */ /* 0x000fe20008000818 */
[----:B------:R-:W-:Y:S01]  /*7fd0*/  FMUL.FTZ R12, R6, 0.00390625 ;  /* 0x3b800000060c7820 */ /* 0x000fe20000410000 */
[----:B------:R-:W-:Y:S01]  /*7fe0*/  IMAD.MOV.U32 R5, RZ, RZ, RZ ;  /* 0x000000ffff057224 */ /* 0x000fe200078e00ff */
[----:B------:R-:W-:-:S03]  /*7ff0*/  FSETP.NE.FTZ.AND P2, PT, R11, RZ, PT ;  /* 0x000000ff0b00720b */ /* 0x000fc60003f55000 */
[----:B------:R-:W-:Y:S02]  /*8000*/  FSETP.NE.FTZ.AND P3, PT, R12, RZ, PT ;  /* 0x000000ff0c00720b */ /* 0x000fe40003f75000 */
        /* <DEDUP_REMOVED lines=21> */
.L_x_11313:
        /* <DEDUP_REMOVED lines=42> */
.L_x_11291:
        /* <DEDUP_REMOVED lines=16> */
[----:B------:R-:W1:Y:S03]  /*8500*/  S2R R29, SR_SWINHI ;  /* 0x00000000001d7919 */ /* 0x000e660000002f00 */
[----:B------:R-:W3:Y:S01]  /*8510*/  LDL R69, [R1+0x18] ;  /* 0x0000180001457983 */ /* 0x000ee20000100800 */
[----:B0-----:R-:W-:-:S05]  /*8520*/  IMAD.SHL.U32 R2, R24, 0x4, RZ ;  /* 0x0000000418027824 */ /* 0x001fca00078e00ff */
[----:B------:R-:W-:Y:S01]  /*8530*/  LOP3.LUT R2, R2, 0xc, RZ, 0xc0, !PT ;  /* 0x0000000c02027812 */ /* 0x000fe200078ec0ff */
[----:B------:R-:W-:Y:S03]  /*8540*/  BAR.SYNC.DEFER_BLOCKING 0x1, 0x180 ;  /* 0x0046000000007b1d */ /* 0x000fe60000010000 */
[----:B------:R-:W-:-:S05]  /*8550*/  IADD3 R2, P0, R2, UR8, RZ ;  /* 0x0000000802027c10 */ /* 0x000fca000ff1e0ff */
[----:B------:R-:W-:Y:S01]  /*8560*/  IMAD.X R3, RZ, RZ, UR9, P0 ;  /* 0x00000009ff037e24 */ /* 0x000fe200080e06ff */
[----:B------:R-:W-:Y:S02]  /*8570*/  MOV R42, R0 ;  /* 0x00000000002a7202 */ /* 0x000fe40000000f00 */
[----:B-1----:R-:W-:Y:S01]  /*8580*/  MOV R43, R29 ;  /* 0x0000001d002b7202 */ /* 0x002fe20000000f00 */
[----:B------:R-:W-:Y:S01]  /*8590*/  ULDC.64 UR8, c[0x0][0xc00] ;  /* 0x0003000000087ab9 */ /* 0x000fe20000000a00 */
[----:B------:R2:W4:Y:S01]  /*85a0*/  LDG.E.CONSTANT R25, desc[UR52][R2.64] ;  /* 0x0000003402197981 */ /* 0x000522000c1e9900 */
        /* <DEDUP_REMOVED lines=32> */
[----:B------:R-:W-:-:S06]  /*87b0*/  UIMAD.WIDE UR8, UR43, 0x4, UR8 ;  /* 0x000000042b0878a5 */ /* 0x000fcc000f8e0208 */
[----:B------:R-:W-:Y:S02]  /*87c0*/  IMAD.U32 R65, RZ, RZ, UR9 ;  /* 0x00000009ff417e24 */ /* 0x000fe4000f8e00ff */
[----:B--2---:R-:W-:-:S03]  /*87d0*/  IMAD.WIDE R2, R32, 0x2, R42 ;  /* 0x0000000220027825 */ /* 0x004fc600078e022a */
[C---:B------:R-:W-:Y:S02]  /*87e0*/  IADD3 R9, P3, R2.reuse, 0x20, RZ ;  /* 0x0000002002097810 */ /* 0x040fe40007f7e0ff */
[C---:B------:R-:W-:Y:S02]  /*87f0*/  LOP3.LUT R7, R2.reuse, 0x380, RZ, 0xc0, !PT ;  /* 0x0000038002077812 */ /* 0x040fe400078ec0ff */
[C---:B------:R-:W-:Y:S02]  /*8800*/  IADD3 R11, P2, R2.reuse, 0x40, RZ ;  /* 0x00000040020b7810 */ /* 0x040fe40007f5e0ff */
[----:B------:R-:W-:Y:S02]  /*8810*/  LOP3.LUT R8, R9, 0x380, RZ, 0xc0, !PT ;  /* 0x0000038009087812 */ /* 0x000fe400078ec0ff */
[----:B------:R-:W-:Y:S02]  /*8820*/  IADD3 R34, P1, R2, 0x60, RZ ;  /* 0x0000006002227810 */ /* 0x000fe40007f3e0ff */
[----:B------:R-:W-:-:S02]  /*8830*/  SHF.R.U64 R7, R7, 0x3, RZ ;  /* 0x0000000307077819 */ /* 0x000fc400000012ff */
[----:B------:R-:W-:Y:S02]  /*8840*/  SEL R32, R14, R13, P0 ;  /* 0x0000000d0e207207 */ /* 0x000fe40000000000 */
[----:B------:R-:W-:Y:S02]  /*8850*/  LOP3.LUT R4, R11, 0x380, RZ, 0xc0, !PT ;  /* 0x000003800b047812 */ /* 0x000fe400078ec0ff */
[----:B------:R-:W-:Y:S02]  /*8860*/  SHF.R.U64 R8, R8, 0x3, RZ ;  /* 0x0000000308087819 */ /* 0x000fe400000012ff */
[----:B------:R-:W-:Y:S02]  /*8870*/  LOP3.LUT R13, R34, 0x380, RZ, 0xc0, !PT ;  /* 0x00000380220d7812 */ /* 0x000fe400078ec0ff */
[----:B------:R-:W-:Y:S02]  /*8880*/  LOP3.LUT R2, R7, R2, RZ, 0x3c, !PT ;  /* 0x0000000207027212 */ /* 0x000fe400078e3cff */
[----:B------:R-:W-:Y:S01]  /*8890*/  SHF.R.U64 R4, R4, 0x3, RZ ;  /* 0x0000000304047819 */ /* 0x000fe200000012ff */
[--C-:B------:R-:W-:Y:S01]  /*88a0*/  IMAD.X R5, RZ, RZ, R3.reuse, P1 ;  /* 0x000000ffff057224 */ /* 0x100fe200008e0603 */
[----:B------:R-:W-:Y:S01]  /*88b0*/  LOP3.LUT R8, R8, R9, RZ, 0x3c, !PT ;  /* 0x0000000908087212 */ /* 0x000fe200078e3cff */
[----:B------:R-:W-:Y:S01]  /*88c0*/  IMAD.X R7, RZ, RZ, R3, P2 ;  /* 0x000000ffff077224 */ /* 0x000fe200010e0603 */
[----:B------:R-:W-:-:S02]  /*88d0*/  SHF.R.U64 R13, R13, 0x3, RZ ;  /* 0x000000030d0d7819 */ /* 0x000fc400000012ff */
[-C--:B------:R-:W-:Y:S02]  /*88e0*/  IADD3.X R9, RZ, R3.reuse, RZ, P3, !PT ;  /* 0x00000003ff097210 */ /* 0x080fe40001ffe4ff */
[----:B------:R-:W-:Y:S02]  /*88f0*/  MOV R68, R2 ;  /* 0x0000000200447202 */ /* 0x000fe40000000f00 */
[----:B------:R-:W-:Y:S02]  /*8900*/  LOP3.LUT R6, R4, R11, RZ, 0x3c, !PT ;  /* 0x0000000b04067212 */ /* 0x000fe400078e3cff */
[----:B------:R-:W-:Y:S02]  /*8910*/  LOP3.LUT R4, R13, R34, RZ, 0x3c, !PT ;  /* 0x000000220d047212 */ /* 0x000fe400078e3cff */
[----:B------:R-:W-:Y:S02]  /*8920*/  SEL R14, R46, R47, P0 ;  /* 0x0000002f2e0e7207 */ /* 0x000fe40000000000 */
[----:B----4-:R-:W-:Y:S01]  /*8930*/  LOP3.LUT R3, R25, 0x2, RZ, 0x3c, !PT ;  /* 0x0000000219037812 */ /* 0x010fe200078e3cff */
[----:B------:R-:W-:Y:S01]  /*8940*/  SHFL.IDX PT, R46, R96, R25, 0x1c1f ;  /* 0x001c1f19602e7589 */ /* 0x000fe200000e0000 */
[----:B------:R-:W-:-:S03]  /*8950*/  MOV R56, R4 ;  /* 0x0000000400387202 */ /* 0x000fc60000000f00 */
[----:B------:R-:W0:Y:S01]  /*8960*/  SHFL.IDX PT, R47, R92, R3, 0x1c1f ;  /* 0x001c1f035c2f7589 */ /* 0x000e2200000e0000 */
[----:B------:R-:W-:-:S03]  /*8970*/  MOV R66, R6 ;  /* 0x0000000600427202 */ /* 0x000fc60000000f00 */
[----:B------:R-:W-:Y:S01]  /*8980*/  SHFL.IDX PT, R38, R64, R25, 0x1c1f ;  /* 0x001c1f1940267589 */ /* 0x000fe200000e0000 */
[----:B------:R-:W-:-:S03]  /*8990*/  MOV R67, R8 ;  /* 0x0000000800437202 */ /* 0x000fc60000000f00 */
[----:B------:R-:W1:Y:S04]  /*89a0*/  SHFL.IDX PT, R39, R52, R3, 0x1c1f ;  /* 0x001c1f0334277589 */ /* 0x000e6800000e0000 */
[----:B------:R-:W-:Y:S04]  /*89b0*/  SHFL.IDX PT, R54, R88, R25, 0x1c1f ;  /* 0x001c1f1958367589 */ /* 0x000fe800000e0000 */
[----:B------:R-:W2:Y:S04]  /*89c0*/  SHFL.IDX PT, R55, R84, R3, 0x1c1f ;  /* 0x001c1f0354377589 */ /* 0x000ea800000e0000 */
[----:B------:R0:W-:Y:S04]  /*89d0*/  SHFL.IDX PT, R34, R44, R25, 0x1c1f ;  /* 0x001c1f192c227589 */ /* 0x0001e800000e0000 */
[----:B------:R1:W4:Y:S04]  /*89e0*/  SHFL.IDX PT, R35, R40, R3, 0x1c1f ;  /* 0x001c1f0328237589 */ /* 0x00032800000e0000 */
[----:B------:R-:W-:Y:S04]  /*89f0*/  SHFL.IDX PT, R2, R98, R25, 0x1c1f ;  /* 0x001c1f1962027589 */ /* 0x000fe800000e0000 */
[----:B------:R-:W-:Y:S04]  /*8a00*/  SHFL.IDX PT, R50, R80, R25, 0x1c1f ;  /* 0x001c1f1950327589 */ /* 0x000fe800000e0000 */
[----:B------:R-:W3:Y:S04]  /*8a10*/  SHFL.IDX PT, R5, R94, R3, 0x1c1f ;  /* 0x001c1f035e057589 */ /* 0x000ee800000e0000 */
[----:B------:R-:W-:Y:S04]  /*8a20*/  SHFL.IDX PT, R10, R10, R25, 0x1c1f ;  /* 0x001c1f190a0a7589 */ /* 0x000fe800000e0000 */
[----:B------:R-:W3:Y:S04]  /*8a30*/  SHFL.IDX PT, R51, R76, R3, 0x1c1f ;  /* 0x001c1f034c337589 */ /* 0x000ee800000e0000 */
[----:B------:R-:W-:Y:S04]  /*8a40*/  SHFL.IDX PT, R28, R28, R25, 0x1c1f ;  /* 0x001c1f191c1c7589 */ /* 0x000fe800000e0000 */
[----:B------:R-:W3:Y:S04]  /*8a50*/  SHFL.IDX PT, R13, R60, R3, 0x1c1f ;  /* 0x001c1f033c0d7589 */ /* 0x000ee800000e0000 */
[----:B------:R-:W3:Y:S04]  /*8a60*/  SHFL.IDX PT, R29, R32, R3, 0x1c1f ;  /* 0x001c1f03201d7589 */ /* 0x000ee800000e0000 */
[----:B------:R-:W-:Y:S04]  /*8a70*/  SHFL.IDX PT, R4, R90, R25, 0x1c1f ;  /* 0x001c1f195a047589 */ /* 0x000fe800000e0000 */
[----:B------:R-:W-:Y:S04]  /*8a80*/  SHFL.IDX PT, R62, R62, R25, 0x1c1f ;  /* 0x001c1f193e3e7589 */ /* 0x000fe800000e0000 */
[----:B------:R-:W3:Y:S04]  /*8a90*/  SHFL.IDX PT, R7, R86, R3, 0x1c1f ;  /* 0x001c1f0356077589 */ /* 0x000ee800000e0000 */
[----:B------:R-:W-:Y:S04]  /*8aa0*/  SHFL.IDX PT, R12, R12, R25, 0x1c1f ;  /* 0x001c1f190c0c7589 */ /* 0x000fe800000e0000 */
[----:B------:R-:W3:Y:S04]  /*8ab0*/  SHFL.IDX PT, R63, R70, R3, 0x1c1f ;  /* 0x001c1f03463f7589 */ /* 0x000ee800000e0000 */
[----:B------:R-:W3:Y:S04]  /*8ac0*/  SHFL.IDX PT, R15, R48, R3, 0x1c1f ;  /* 0x001c1f03300f7589 */ /* 0x000ee800000e0000 */
[----:B------:R-:W-:Y:S04]  /*8ad0*/  SHFL.IDX PT, R6, R82, R25, 0x1c1f ;  /* 0x001c1f1952067589 */ /* 0x000fe800000e0000 */
[----:B------:R-:W3:Y:S04]  /*8ae0*/  SHFL.IDX PT, R9, R78, R3, 0x1c1f ;  /* 0x001c1f034e097589 */ /* 0x000ee800000e0000 */
[----:B------:R-:W-:Y:S04]  /*8af0*/  SHFL.IDX PT, R14, R14, R25, 0x1c1f ;  /* 0x001c1f190e0e7589 */ /* 0x000fe800000e0000 */
[----:B------:R4:W3:Y:S04]  /*8b00*/  SHFL.IDX PT, R21, R36, R3, 0x1c1f ;  /* 0x001c1f0324157589 */ /* 0x0008e800000e0000 */
[----:B------:R-:W-:Y:S04]  /*8b10*/  SHFL.IDX PT, R8, R74, R25, 0x1c1f ;  /* 0x001c1f194a087589 */ /* 0x000fe800000e0000 */
[----:B------:R-:W-:Y:S04]  /*8b20*/  SHFL.IDX PT, R24, R24, R25, 0x1c1f ;  /* 0x001c1f1918187589 */ /* 0x000fe800000e0000 */
[----:B------:R-:W3:Y:S04]  /*8b30*/  SHFL.IDX PT, R11, R72, R3, 0x1c1f ;  /* 0x001c1f03480b7589 */ /* 0x000ee800000e0000 */
[----:B------:R-:W-:Y:S04]  /*8b40*/  SHFL.IDX PT, R26, R26, R25, 0x1c1f ;  /* 0x001c1f191a1a7589 */ /* 0x000fe800000e0000 */
[----:B------:R-:W-:Y:S04]  /*8b50*/  SHFL.IDX PT, R27, R30, R3, 0x1c1f ;  /* 0x001c1f031e1b7589 */ /* 0x000fe800000e0000 */
[----:B------:R-:W3:Y:S01]  /*8b60*/  SHFL.IDX PT, R59, R20, R3, 0x1c1f ;  /* 0x001c1f03143b7589 */ /* 0x000ee200000e0000 */
        /* <DEDUP_REMOVED lines=48> */
[----:B------:R-:W-:Y:S04]  /*8e70*/  STSM.16.M88.4 [R68], R4 ;  /* 0x0000000444007844 */ /* 0x000fe80000000200 */
[----:B------:R-:W-:Y:S04]  /*8e80*/  STSM.16.M88.4 [R67], R8 ;  /* 0x0000000843007844 */ /* 0x000fe80000000200 */
[----:B------:R-:W-:Y:S04]  /*8e90*/  STSM.16.M88.4 [R66], R12 ;  /* 0x0000000c42007844 */ /* 0x000fe80000000200 */
[----:B------:R0:W-:Y:S01]  /*8ea0*/  STSM.16.M88.4 [R56], R24 ;  /* 0x0000001838007844 */ /* 0x0001e20000000200 */
[----:B------:R-:W-:Y:S01]  /*8eb0*/  BAR.SYNC.DEFER_BLOCKING 0x1, 0x180 ;  /* 0x0046000000007b1d */ /* 0x000fe20000010000 */
[----:B------:R-:W-:-:S04]  /*8ec0*/  ISETP.NE.U32.AND P0, PT, RZ, UR10, PT ;  /* 0x0000000aff007c0c */ /* 0x000fc8000bf05070 */
[----:B------:R-:W-:Y:S01]  /*8ed0*/  ISETP.NE.AND.EX P0, PT, RZ, UR11, PT, P0 ;  /* 0x0000000bff007c0c */ /* 0x000fe2000bf05300 */
[----:B------:R-:W-:Y:S01]  /*8ee0*/  IMAD.U32 R64, RZ, RZ, UR8 ;  /* 0x00000008ff407e24 */ /* 0x000fe2000f8e00ff */
[----:B------:R-:W-:Y:S01]  /*8ef0*/  ULDC.64 UR8, c[0x0][0xc08] ;  /* 0x0003020000087ab9 */ /* 0x000fe20000000a00 */
[----:B0-----:R-:W0:Y:S10]  /*8f00*/  LDC R56, c[0x0][0xbe8] ;  /* 0x0002fa00ff387b82 */ /* 0x001e340000000800 */
[----:B------:R-:W2:Y:S01]  /*8f10*/  @P0 LDG.E R30, desc[UR52][R64.64] ;  /* 0x00000034401e0981 */ /* 0x000ea2000c1e1900 */
[----:B------:R-:W-:-:S04]  /*8f20*/  UISETP.NE.U32.AND UP0, UPT, UR8, URZ, UPT ;  /* 0x0000003f0800728c */ /* 0x000fc8000bf05070 */
[----:B------:R-:W-:Y:S01]  /*8f30*/  UISETP.NE.AND.EX UP0, UPT, UR9, URZ, UPT, UP0 ;  /* 0x0000003f0900728c */ /* 0x000fe2000bf05300 */
[----:B0-----:R-:W-:-:S10]  /*8f40*/  ISETP.NE.AND P1, PT, R56, 0x1, PT ;  /* 0x000000013800780c */ /* 0x001fd40003f25270 */
[----:B------:R-:W-:-:S04]  /*8f50*/  @UP0 ULEA UR8, UP1, UR43, UR8, 0x2 ;  /* 0x000000082b080291 */ /* 0x000fc8000f82103f */
[----:B------:R-:W-:Y:S01]  /*8f60*/  @UP0 ULEA.HI.X UR9, UR43, UR9, UR44, 0x2, UP1 ;  /* 0x000000092b090291 */ /* 0x000fe200088f142c */
[----:B------:R-:W0:Y:S01]  /*8f70*/  @P1 LDC R6, c[0x0][0xbec] ;  /* 0x0002fb00ff061b82 */ /* 0x000e220000000800 */
[----:B------:R-:W-:Y:S01]  /*8f80*/  UISETP.GT.AND UP1, UPT, UR48, 0x1, UPT ;  /* 0x000000013000788c */ /* 0x000fe2000bf24270 */
[----:B------:R-:W-:-:S06]  /*8f90*/  UMOV UR16, 0x9b8 ;  /* 0x000009b800107882 */ /* 0x000fcc0000000000 */
        /* <DEDUP_REMOVED lines=61> */
.L_x_11316:
        /* <DEDUP_REMOVED lines=10> */
[----:B-----5:R-:W-:-:S03]  /*9410*/  IMAD R30, R9, R56, RZ ;  /* 0x00000038091e7224 */ /* 0x020fc600078e02ff */
[----:B------:R-:W-:-:S04]  /*9420*/  IADD3 R11, R14, -R11, RZ ;  /* 0x8000000b0e0b7210 */ /* 0x000fc80007ffe0ff */
        /* <DEDUP_REMOVED lines=11> */
[----:B------:R-:W-:Y:S01]  /*94e0*/  ULDC.64 UR10, c[0x0][0xaa0] ;  /* 0x0002a800000a7ab9 */ /* 0x000fe20000000a00 */
[----:B0-----:R-:W-:-:S05]  /*94f0*/  VIADD R11, R11, 0xffffff80 ;  /* 0xffffff800b0b7836 */ /* 0x001fca0000000000 */
        /* <DEDUP_REMOVED lines=8> */
[----:B------:R-:W-:Y:S02]  /*9580*/  LOP3.LUT R8, R9, 0x380, RZ, 0xc0, !PT ;  /* 0x0000038009087812 */ /* 0x000fe400078ec0ff */
[----:B------:R-:W-:Y:S02]  /*9590*/  LOP3.LUT R12, R13, 0x380, RZ, 0xc0, !PT ;  /* 0x000003800d0c7812 */ /* 0x000fe400078ec0ff */
[----:B------:R-:W-:-:S02]  /*95a0*/  SHF.R.U64 R5, R5, 0x3, RZ ;  /* 0x0000000305057819 */ /* 0x000fc400000012ff */
[----:B------:R-:W-:Y:S02]  /*95b0*/  SHF.R.U64 R8, R8, 0x3, RZ ;  /* 0x0000000308087819 */ /* 0x000fe400000012ff */
[----:B------:R-:W-:Y:S02]  /*95c0*/  SHF.R.U64 R12, R12, 0x3, RZ ;  /* 0x000000030c0c7819 */ /* 0x000fe400000012ff */
[----:B------:R-:W-:Y:S01]  /*95d0*/  LOP3.LUT R4, R5, R42, RZ, 0x3c, !PT ;  /* 0x0000002a05047212 */ /* 0x000fe200078e3cff */
[--C-:B------:R-:W-:Y:S01]  /*95e0*/  IMAD.MOV.U32 R5, RZ, RZ, R43.reuse ;  /* 0x000000ffff057224 */ /* 0x100fe200078e002b */
[----:B------:R-:W-:Y:S01]  /*95f0*/  LOP3.LUT R8, R8, R9, RZ, 0x3c, !PT ;  /* 0x0000000908087212 */ /* 0x000fe200078e3cff */
[--C-:B------:R-:W-:Y:S01]  /*9600*/  IMAD.X R9, RZ, RZ, R43.reuse, P0 ;  /* 0x000000ffff097224 */ /* 0x100fe200000e062b */
[----:B------:R-:W-:Y:S01]  /*9610*/  LOP3.LUT R12, R12, R13, RZ, 0x3c, !PT ;  /* 0x0000000d0c0c7212 */ /* 0x000fe200078e3cff */
[----:B------:R-:W-:Y:S02]  /*9620*/  IMAD.X R13, RZ, RZ, R43, P2 ;  /* 0x000000ffff0d7224 */ /* 0x000fe400010e062b */
[----:B------:R-:W2:Y:S04]  /*9630*/  LD.E.128 R4, desc[UR52][R4.64] ;  /* 0x0000003404047980 */ /* 0x000ea8000c101d00 */
[----:B------:R-:W3:Y:S04]  /*9640*/  LD.E.128 R8, desc[UR52][R8.64] ;  /* 0x0000003408087980 */ /* 0x000ee8000c101d00 */
[----:B------:R-:W4:Y:S01]  /*9650*/  LD.E.128 R12, desc[UR52][R12.64] ;  /* 0x000000340c0c7980 */ /* 0x000f22000c101d00 */
[----:B------:R-:W-:-:S04]  /*9660*/  IADD3 R3, P0, R42, 0x4800, RZ ;  /* 0x000048002a037810 */ /* 0x000fc80007f1e0ff */
[----:B------:R-:W-:Y:S01]  /*9670*/  LOP3.LUT R2, R3, 0x380, RZ, 0xc0, !PT ;  /* 0x0000038003027812 */ /* 0x000fe200078ec0ff */
[----:B------:R-:W-:Y:S01]  /*9680*/  UIMAD UR7, UR12, UR10, URZ ;  /* 0x0000000a0c0772a4 */ /* 0x000fe2000f8e023f */
[----:B------:R-:W-:Y:S02]  /*9690*/  IMAD.U32 R21, RZ, RZ, UR45 ;  /* 0x0000002dff157e24 */ /* 0x000fe4000f8e00ff */
[----:B------:R-:W-:Y:S01]  /*96a0*/  SHF.R.U64 R2, R2, 0x3, RZ ;  /* 0x0000000302027819 */ /* 0x000fe200000012ff */
[----:B------:R-:W-:Y:S01]  /*96b0*/  UIMAD.WIDE.U32 UR8, UR4, UR10, URZ ;  /* 0x0000000a040872a5 */ /* 0x000fe2000f8e003f */
[----:B------:R-:W-:Y:S01]  /*96c0*/  IMAD.X R25, RZ, RZ, R43, P0 ;  /* 0x000000ffff197224 */ /* 0x000fe200000e062b */
[----:B------:R-:W-:Y:S01]  /*96d0*/  ULDC.64 UR12, c[0x0][0xaf0] ;  /* 0x0002bc00000c7ab9 */ /* 0x000fe20000000a00 */
[----:B------:R-:W-:Y:S02]  /*96e0*/  LOP3.LUT R24, R2, R3, RZ, 0x3c, !PT ;  /* 0x0000000302187212 */ /* 0x000fe400078e3cff */
[----:B------:R-:W0:Y:S01]  /*96f0*/  @P1 LDC R3, c[0x0][0xbec] ;  /* 0x0002fb00ff031b82 */ /* 0x000e220000000800 */
[----:B------:R-:W-:Y:S01]  /*9700*/  UIMAD UR7, UR4, UR11, UR7 ;  /* 0x0000000b040772a4 */ /* 0x000fe2000f8e0207 */
[----:B------:R-:W-:-:S02]  /*9710*/  IMAD R2, R16, 0x30, R59 ;  /* 0x0000003010027824 */ /* 0x000fc400078e023b */
[----:B------:R-:W-:Y:S01]  /*9720*/  ULDC.64 UR10, c[0x0][0xae8] ;  /* 0x0002ba00000a7ab9 */ /* 0x000fe20000000a00 */
[----:B------:R-:W-:Y:S01]  /*9730*/  UIADD3 UR9, UR9, UR7, URZ ;  /* 0x0000000709097290 */ /* 0x000fe2000fffe03f */
[----:B------:R-:W-:Y:S01]  /*9740*/  IMAD R28, R21, 0xc0, R2 ;  /* 0x000000c0151c7824 */ /* 0x000fe200078e0202 */
[----:B------:R-:W-:Y:S01]  /*9750*/  USHF.R.S32.HI UR4, URZ, 0x1f, UR43 ;  /* 0x0000001f3f047899 */ /* 0x000fe2000801142b */
[----:B------:R-:W5:Y:S01]  /*9760*/  LD.E.128 R24, desc[UR52][R24.64] ;  /* 0x0000003418187980 */ /* 0x000f62000c101d00 */
[----:B------:R-:W-:Y:S01]  /*9770*/  UIMAD.WIDE.U32 UR8, UR46, UR10, UR8 ;  /* 0x0000000a2e0872a5 */ /* 0x000fe2000f8e0008 */
[----:B------:R-:W-:Y:S01]  /*9780*/  IMAD.MOV.U32 R21, RZ, RZ, R28 ;  /* 0x000000ffff157224 */ /* 0x000fe200078e001c */
[----:B------:R-:W-:Y:S01]  /*9790*/  UIMAD UR4, UR4, UR12, URZ ;  /* 0x0000000c040472a4 */ /* 0x000fe2000f8e023f */
[----:B------:R-:W-:Y:S01]  /*97a0*/  @!PT LDS RZ, [RZ] ;  /* 0x00000000fffff984 */ /* 0x000fe20000000800 */
[----:B------:R-:W-:Y:S01]  /*97b0*/  @!PT LDS RZ, [RZ] ;  /* 0x00000000fffff984 */ /* 0x000fe20000000800 */
[----:B------:R-:W-:Y:S01]  /*97c0*/  @!PT LDS RZ, [RZ] ;  /* 0x00000000fffff984 */ /* 0x000fe20000000800 */
[----:B------:R-:W-:Y:S01]  /*97d0*/  @!PT LDS RZ, [RZ] ;  /* 0x00000000fffff984 */ /* 0x000fe20000000800 */
[----:B------:R1:W-:Y:S06]  /*97e0*/  MEMBAR.ALL.CTA ;  /* 0x0000000000007992 */ /* 0x0003ec0000008000 */
[----:B-1----:R-:W1:Y:S01]  /*97f0*/  FENCE.VIEW.ASYNC.S ;  /* 0x00000000000073c6 */ /* 0x002e620000000000 */
[----:B------:R-:W-:Y:S01]  /*9800*/  UIMAD UR9, UR46, UR11, UR9 ;  /* 0x0000000b2e0972a4 */ /* 0x000fe2000f8e0209 */
[----:B------:R-:W-:Y:S01]  /*9810*/  VIADD R0, R0, 0x13220 ;  /* 0x0001322000007836 */ /* 0x000fe20000000000 */
[----:B------:R-:W-:-:S02]  /*9820*/  UIMAD UR4, UR43, UR13, UR4 ;  /* 0x0000000d2b0472a4 */ /* 0x000fc4000f8e0204 */
[----:B------:R-:W-:Y:S01]  /*9830*/  UIMAD.WIDE.U32 UR8, UR43, UR12, UR8 ;  /* 0x0000000c2b0872a5 */ /* 0x000fe2000f8e0008 */
[----:B------:R-:W-:Y:S01]  /*9840*/  ULDC.64 UR10, c[0x0][0xae0] ;  /* 0x0002b800000a7ab9 */ /* 0x000fe20000000a00 */
[----:B------:R-:W-:Y:S02]  /*9850*/  PRMT R0, RZ, 0x654, R0 ;  /* 0x00000654ff007816 */ /* 0x000fe40000000000 */
[----:B------:R-:W-:Y:S01]  /*9860*/  UIADD3 UR4, UR9, UR4, URZ ;  /* 0x0000000409047290 */ /* 0x000fe2000fffe03f */
[----:B0-----:R-:W-:-:S04]  /*9870*/  @P1 IMAD.HI.U32 R2, R28, R3, RZ ;  /* 0x000000031c021227 */ /* 0x001fc800078e00ff */
[----:B------:R-:W-:Y:S01]  /*9880*/  IMAD.U32 R3, RZ, RZ, UR9 ;  /* 0x00000009ff037e24 */ /* 0x000fe2000f8e00ff */
[----:B------:R-:W-:Y:S01]  /*9890*/  @P1 SHF.R.U32.HI R21, RZ, R29, R2 ;  /* 0x0000001dff151219 */ /* 0x000fe20000011602 */
[----:B------:R-:W-:Y:S01]  /*98a0*/  IMAD.U32 R2, RZ, RZ, UR8 ;  /* 0x00000008ff027e24 */ /* 0x000fe2000f8e00ff */
[----:B------:R-:W-:Y:S01]  /*98b0*/  ULDC.64 UR8, c[0x0][0xad8] ;  /* 0x0002b60000087ab9 */ /* 0x000fe20000000a00 */
[----:B------:R-:W-:Y:S01]  /*98c0*/  IMAD.U32 R3, RZ, RZ, UR4 ;  /* 0x00000004ff037e24 */ /* 0x000fe2000f8e00ff */
[--C-:B------:R-:W-:Y:S01]  /*98d0*/  SHF.R.S32.HI R20, RZ, 0x1f, R21.reuse ;  /* 0x0000001fff147819 */ /* 0x100fe20000011415 */
[----:B------:R-:W-:Y:S01]  /*98e0*/  IMAD.MOV R29, RZ, RZ, -R21 ;  /* 0x000000ffff1d7224 */ /* 0x000fe200078e0a15 */
[----:B------:R-:W-:Y:S01]  /*98f0*/  ULDC UR4, c[0x0][0xac8] ;  /* 0x0002b20000047ab9 */ /* 0x000fe20000000800 */
[----:B------:R-:W-:Y:S01]  /*9900*/  IMAD.WIDE.U32 R2, R21, UR10, R2 ;  /* 0x0000000a15027c25 */ /* 0x000fe2000f8e0002 */
[----:B-1----:R0:W-:Y:S03]  /*9910*/  SYNCS.ARRIVE.TRANS64.RED.A1T0 RZ, [R0+URZ], RZ ;  /* 0x000000ff00ff79a7 */ /* 0x0021e6000810043f */
[----:B------:R-:W-:-:S02]  /*9920*/  IMAD R20, R20, UR10, RZ ;  /* 0x0000000a14147c24 */ /* 0x000fc4000f8e02ff */
[----:B------:R-:W-:Y:S02]  /*9930*/  IMAD R29, R56, R29, R28 ;  /* 0x0000001d381d7224 */ /* 0x000fe400078e021c */
[----:B------:R-:W-:-:S03]  /*9940*/  IMAD R33, R21, UR11, R20 ;  /* 0x0000000b15217c24 */ /* 0x000fc6000f8e0214 */
[----:B------:R-:W-:Y:S01]  /*9950*/  SHF.R.S32.HI R20, RZ, 0x1f, R29 ;  /* 0x0000001fff147819 */ /* 0x000fe2000001141d */
[----:B------:R-:W-:Y:S01]  /*9960*/  IMAD.IADD R3, R3, 0x1, R33 ;  /* 0x0000000103037824 */ /* 0x000fe200078e0221 */
[----:B------:R-:W-:-:S03]  /*9970*/  MOV R33, UR45 ;  /* 0x0000002d00217c02 */ /* 0x000fc60008000f00 */
[----:B------:R-:W-:Y:S02]  /*9980*/  IMAD R20, R20, UR8, RZ ;  /* 0x0000000814147c24 */ /* 0x000fe4000f8e02ff */
[----:B------:R-:W-:-:S04]  /*9990*/  IMAD.WIDE.U32 R2, R29, UR8, R2 ;  /* 0x000000081d027c25 */ /* 0x000fc8000f8e0002 */
[----:B------:R-:W-:Y:S01]  /*99a0*/  IMAD R21, R29, UR9, R20 ;  /* 0x000000091d157c24 */ /* 0x000fe2000f8e0214 */
[----:B------:R-:W-:Y:S01]  /*99b0*/  ULDC.64 UR8, c[0x0][0xa80] ;  /* 0x0002a00000087ab9 */ /* 0x000fe20000000a00 */
[----:B------:R-:W-:Y:S01]  /*99c0*/  IMAD R33, R33, 0xc0, R59 ;  /* 0x000000c021217824 */ /* 0x000fe200078e023b */
[C---:B------:R-:W-:Y:S01]  /*99d0*/  LEA R32, P0, R2.reuse, UR8, 0x1 ;  /* 0x0000000802207c11 */ /* 0x040fe2000f8008ff */
[----:B------:R-:W-:Y:S01]  /*99e0*/  IMAD.IADD R3, R3, 0x1, R21 ;  /* 0x0000000103037824 */ /* 0x000fe200078e0215 */
[----:B------:R-:W-:Y:S01]  /*99f0*/  SHF.R.S32.HI R59, RZ, 0x1f, R17 ;  /* 0x0000001fff3b7819 */ /* 0x000fe20000011411 */
[C---:B------:R-:W-:Y:S02]  /*9a00*/  VIADD R21, R33.reuse, 0x60 ;  /* 0x0000006021157836 */ /* 0x040fe40000000000 */
[----:B------:R-:W1:Y:S01]  /*9a10*/  SHFL.IDX PT, R20, R32, 0x1, 0x181f ;  /* 0x00381f0020147f89 */ /* 0x000e6200000e0000 */
[----:B------:R-:W-:Y:S01]  /*9a20*/  LEA.HI.X R34, R2, UR9, R3, 0x1, P0 ;  /* 0x0000000902227c11 */ /* 0x000fe200080f0c03 */
[----:B------:R-:W-:Y:S01]  /*9a30*/  VIADD R3, R33, 0x30 ;  /* 0x0000003021037836 */ /* 0x000fe20000000000 */
[----:B------:R-:W-:Y:S01]  /*9a40*/  ISETP.GE.AND P0, PT, R17, UR4, PT ;  /* 0x0000000411007c0c */ /* 0x000fe2000bf06270 */
[----:B------:R-:W0:Y:S03]  /*9a50*/  SHFL.IDX PT, R2, R32, RZ, 0x181f ;  /* 0x00181fff20027589 */ /* 0x000e2600000e0000 */
[-C--:B------:R-:W-:Y:S01]  /*9a60*/  ISETP.GE.OR P1, PT, R33, R30.reuse, P0 ;  /* 0x0000001e2100720c */ /* 0x080fe20000726670 */
[----:B------:R-:W0:Y:S01]  /*9a70*/  SHFL.IDX PT, R28, R32, 0x2, 0x181f ;  /* 0x00581f00201c7f89 */ /* 0x000e2200000e0000 */
[-C--:B------:R-:W-:Y:S01]  /*9a80*/  ISETP.GE.OR P2, PT, R3, R30.reuse, P0 ;  /* 0x0000001e0300720c */ /* 0x080fe20000746670 */
[----:B------:R-:W-:Y:S01]  /*9a90*/  VIADD R33, R33, 0x90 ;  /* 0x0000009021217836 */ /* 0x000fe20000000000 */
[-C--:B------:R-:W-:Y:S01]  /*9aa0*/  ISETP.GE.OR P3, PT, R21, R30.reuse, P0 ;  /* 0x0000001e1500720c */ /* 0x080fe20000766670 */
[----:B------:R-:W0:Y:S03]  /*9ab0*/  SHFL.IDX PT, R36, R34, RZ, 0x181f ;  /* 0x00181fff22247589 */ /* 0x000e2600000e0000 */
[----:B------:R-:W-:Y:S01]  /*9ac0*/  ISETP.GE.OR P0, PT, R33, R30, P0 ;  /* 0x0000001e2100720c */ /* 0x000fe20000706670 */
[----:B------:R-:W0:Y:S04]  /*9ad0*/  SHFL.IDX PT, R38, R34, 0x1, 0x181f ;  /* 0x00381f0022267f89 */ /* 0x000e2800000e0000 */
[----:B------:R-:W0:Y:S02]  /*9ae0*/  SHFL.IDX PT, R40, R34, 0x2, 0x181f ;  /* 0x00581f0022287f89 */ /* 0x000e2400000e0000 */
[----:B-1----:R-:W-:-:S02]  /*9af0*/  @!P2 LEA R20, P5, R17, R20, 0x1 ;  /* 0x000000141114a211 */ /* 0x002fc400078a08ff */
[----:B------:R-:W1:Y:S01]  /*9b00*/  SHFL.IDX PT, R32, R32, 0x3, 0x181f ;  /* 0x00781f0020207f89 */ /* 0x000e6200000e0000 */
[----:B0-----:R-:W-:-:S03]  /*9b10*/  @!P1 LEA R2, P4, R17, R2, 0x1 ;  /* 0x0000000211029211 */ /* 0x001fc600078808ff */
[----:B------:R-:W0:Y:S01]  /*9b20*/  SHFL.IDX PT, R34, R34, 0x3, 0x181f ;  /* 0x00781f0022227f89 */ /* 0x000e2200000e0000 */
[C---:B------:R-:W-:Y:S02]  /*9b30*/  @!P3 LEA R28, P6, R17.reuse, R28, 0x1 ;  /* 0x0000001c111cb211 */ /* 0x040fe400078c08ff */
[C-C-:B------:R-:W-:Y:S02]  /*9b40*/  @!P1 LEA.HI.X R3, R17.reuse, R36, R59.reuse, 0x1, P4 ;  /* 0x0000002411039211 */ /* 0x140fe400020f0c3b */
[C-C-:B------:R-:W-:Y:S02]  /*9b50*/  @!P2 LEA.HI.X R21, R17.reuse, R38, R59.reuse, 0x1, P5 ;  /* 0x000000261115a211 */ /* 0x140fe400028f0c3b */
[----:B------:R-:W-:Y:S01]  /*9b60*/  @!P3 LEA.HI.X R29, R17, R40, R59, 0x1, P6 ;  /* 0x00000028111db211 */ /* 0x000fe200030f0c3b */
[----:B--2---:R2:W-:Y:S04]  /*9b70*/  @!P1 ST.E.128 desc[UR52][R2.64], R4 ;  /* 0x0000000402009985 */ /* 0x0045e8000c101d34 */
[----:B---3--:R2:W-:Y:S04]  /*9b80*/  @!P2 ST.E.128 desc[UR52][R20.64], R8 ;  /* 0x000000081400a985 */ /* 0x0085e8000c101d34 */
[----:B----4-:R2:W-:Y:S01]  /*9b90*/  @!P3 ST.E.128 desc[UR52][R28.64], R12 ;  /* 0x0000000c1c00b985 */ /* 0x0105e2000c101d34 */
[----:B01----:R-:W-:Y:S05]  /*9ba0*/  @P0 BRA `(.L_x_11318) ;  /* 0x0000001000c40947 */ /* 0x003fea0003800000 */
[----:B--2---:R-:W-:-:S04]  /*9bb0*/  LEA R2, P0, R17, R32, 0x1 ;  /* 0x0000002011027211 */ /* 0x004fc800078008ff */
[----:B------:R-:W-:-:S05]  /*9bc0*/  LEA.HI.X R3, R17, R34, R59, 0x1, P0 ;  /* 0x0000002211037211 */ /* 0x000fca00000f0c3b */
[----:B-----5:R0:W-:Y:S01]  /*9bd0*/  ST.E.128 desc[UR52][R2.64], R24 ;  /* 0x0000001802007985 */ /* 0x0201e2000c101d34 */
[----:B------:R-:W-:Y:S05]  /*9be0*/  BRA `(.L_x_11318) ;  /* 0x0000001000b47947 */ /* 0x000fea0003800000 */
.L_x_11317:
[----:B------:R0:W5:Y:S01]  /*9bf0*/  LDL R65, [R1+0x4] ;  /* 0x0000040001417983 */ /* 0x0001620000100800 */
[----:B------:R-:W-:Y:S01]  /*9c00*/  ULDC.64 UR10, c[0x0][0xb08] ;  /* 0x0002c200000a7ab9 */ /* 0x000fe20000000a00 */
[----:B------:R-:W1:Y:S02]  /*9c10*/  @P1 LDC R4, c[0x0][0xbec] ;  /* 0x0002fb00ff041b82 */ /* 0x000e640000000800 */
        /* <DEDUP_REMOVED lines=9> */
[----:B------:R-:W-:Y:S01]  /*9cb0*/  BSSY B1, `(.L_x_11319) ;  /* 0x000004f000017945 */ /* 0x000fe20003800000 */
[----:B------:R-:W-:Y:S01]  /*9cc0*/  UIADD3 UR9, UR9, UR7, URZ ;  /* 0x0000000709097290 */ /* 0x000fe2000fffe03f */
[----:B------:R-:W-:Y:S01]  /*9cd0*/  SHF.R.S32.HI R26, RZ, 0x1f, R18 ;  /* 0x0000001fff1a7819 */ /* 0x000fe20000011412 */
[----:B------:R-:W-:Y:S01]  /*9ce0*/  ULDC.64 UR10, c[0x0][0xb38] ;  /* 0x0002ce00000a7ab9 */ /* 0x000fe20000000a00 */
[----:B------:R-:W-:Y:S01]  /*9cf0*/  SHF.R.S32.HI R27, RZ, 0x1f, R19 ;  /* 0x0000001fff1b7819 */ /* 0x000fe20000011413 */
[----:B------:R-:W-:Y:S01]  /*9d00*/  UIMAD.WIDE.U32 UR8, UR46, UR10, UR8 ;  /* 0x0000000a2e0872a5 */ /* 0x000fe2000f8e0008 */
[----:B------:R-:W-:-:S02]  /*9d10*/  SHF.R.S32.HI R42, RZ, 0x1f, R22 ;  /* 0x0000001fff2a7819 */ /* 0x000fc40000011416 */
[----:B------:R-:W-:Y:S01]  /*9d20*/  SHF.R.S32.HI R43, RZ, 0x1f, R23 ;  /* 0x0000001fff2b7819 */ /* 0x000fe20000011417 */
[----:B------:R-:W-:Y:S01]  /*9d30*/  UIMAD UR9, UR46, UR11, UR9 ;  /* 0x0000000b2e0972a4 */ /* 0x000fe2000f8e0209 */
[----:B-1----:R-:W-:Y:S01]  /*9d40*/  @P1 IMAD.HI.U32 R4, R13, R4, RZ ;  /* 0x000000040d041227 */ /* 0x002fe200078e00ff */
[----:B------:R-:W-:Y:S01]  /*9d50*/  SHF.R.S32.HI R57, RZ, 0x1f, R156 ;  /* 0x0000001fff397819 */ /* 0x000fe2000001149c */
[----:B------:R-:W-:Y:S01]  /*9d60*/  ULDC.64 UR10, c[0x0][0xb40] ;  /* 0x0002d000000a7ab9 */ /* 0x000fe20000000a00 */
[----:B------:R-:W-:Y:S01]  /*9d70*/  SHF.R.S32.HI R58, RZ, 0x1f, R157 ;  /* 0x0000001fff3a7819 */ /* 0x000fe2000001149d */
[----:B------:R-:W-:Y:S02]  /*9d80*/  UIMAD UR4, UR4, UR10, URZ ;  /* 0x0000000a040472a4 */ /* 0x000fe4000f8e023f */
[----:B------:R-:W-:Y:S02]  /*9d90*/  UIMAD.WIDE.U32 UR8, UR43, UR10, UR8 ;  /* 0x0000000a2b0872a5 */ /* 0x000fe4000f8e0008 */
[----:B------:R-:W-:Y:S01]  /*9da0*/  UIMAD UR4, UR43, UR11, UR4 ;  /* 0x0000000b2b0472a4 */ /* 0x000fe2000f8e0204 */
[----:B--2---:R-:W-:-:S02]  /*9db0*/  @P1 SHF.R.U32.HI R7, RZ, R5, R4 ;  /* 0x00000005ff071219 */ /* 0x004fc40000011604 */
[----:B------:R-:W-:Y:S01]  /*9dc0*/  ULDC.64 UR10, c[0x0][0xb48] ;  /* 0x0002d200000a7ab9 */ /* 0x000fe20000000a00 */
[----:B------:R-:W-:Y:S01]  /*9dd0*/  UIADD3 UR9, UR9, UR4, URZ ;  /* 0x0000000409097290 */ /* 0x000fe2000fffe03f */
[--C-:B------:R-:W-:Y:S01]  /*9de0*/  SHF.R.S32.HI R4, RZ, 0x1f, R7.reuse ;  /* 0x0000001fff047819 */ /* 0x100fe20000011407 */
[----:B------:R-:W-:Y:S02]  /*9df0*/  IMAD.MOV R9, RZ, RZ, -R7 ;  /* 0x000000ffff097224 */ /* 0x000fe400078e0a07 */
[----:B------:R-:W-:Y:S02]  /*9e00*/  UIMAD.WIDE.U32 UR8, UR47, UR10, UR8 ;  /* 0x0000000a2f0872a5 */ /* 0x000fe4000f8e0008 */
[----:B------:R-:W-:Y:S02]  /*9e10*/  IMAD R9, R56, R9, R13 ;  /* 0x0000000938097224 */ /* 0x000fe400078e020d */
[----:B------:R-:W-:Y:S02]  /*9e20*/  UIMAD UR47, UR47, UR11, UR9 ;  /* 0x0000000b2f2f72a4 */ /* 0x000fe4000f8e0209 */
[----:B------:R-:W-:Y:S01]  /*9e30*/  IMAD.U32 R5, RZ, RZ, UR9 ;  /* 0x00000009ff057e24 */ /* 0x000fe2000f8e00ff */
[----:B------:R-:W-:-:S02]  /*9e40*/  ULDC.64 UR10, c[0x0][0xb30] ;  /* 0x0002cc00000a7ab9 */ /* 0x000fc40000000a00 */
[----:B------:R-:W-:Y:S02]  /*9e50*/  IMAD R6, R4, UR10, RZ ;  /* 0x0000000a04067c24 */ /* 0x000fe4000f8e02ff */
        /* <DEDUP_REMOVED lines=11> */
[----:B------:R-:W-:Y:S01]  /*9f10*/  VIADD R6, R0, 0x13220 ;  /* 0x0001322000067836 */ /* 0x000fe20000000000 */
[----:B------:R-:W-:Y:S01]  /*9f20*/  LEA R0, P1, R4, UR8, 0x2 ;  /* 0x0000000804007c11 */ /* 0x000fe2000f8210ff */
[----:B------:R-:W-:-:S03]  /*9f30*/  IMAD.IADD R5, R5, 0x1, R7 ;  /* 0x0000000105057824 */ /* 0x000fc600078e0207 */
[----:B------:R-:W-:Y:S02]  /*9f40*/  PRMT R6, RZ, 0x654, R6 ;  /* 0x00000654ff067816 */ /* 0x000fe40000000006 */
[----:B------:R-:W-:Y:S02]  /*9f50*/  LEA.HI.X R24, R4, UR9, R5, 0x2, P1 ;  /* 0x0000000904187c11 */ /* 0x000fe400088f1405 */
[----:B------:R1:W-:Y:S03]  /*9f60*/  SYNCS.ARRIVE.TRANS64.RED.A1T0 RZ, [R6+URZ], RZ ;  /* 0x000000ff06ff79a7 */ /* 0x0003e6000810043f */
[----:B------:R0:W2:Y:S04]  /*9f70*/  SHFL.IDX PT, R7, R24, RZ, 0x1c1f ;  /* 0x001c1fff18077589 */ /* 0x0000a800000e0000 */
[----:B-1----:R0:W1:Y:S01]  /*9f80*/  SHFL.IDX PT, R6, R0, RZ, 0x1c1f ;  /* 0x001c1fff00067589 */ /* 0x00206200000e0000 */
        /* <DEDUP_REMOVED lines=9> */
[-C--:B------:R-:W-:Y:S02]  /*a020*/  @!P1 LEA.HI.X R9, R59, R7.reuse, R64, 0x2, P2 ;  /* 0x000000073b099211 */ /* 0x080fe400010f1440 */
[----:B------:R-:W-:Y:S01]  /*a030*/  ISETP.GE.AND P2, PT, R22, UR4, PT ;  /* 0x0000000416007c0c */ /* 0x000fe2000bf46270 */
[----:B------:R1:W-:Y:S01]  /*a040*/  @!P0 ST.E.64 desc[UR52][R4.64], R44 ;  /* 0x0000002c04008985 */ /* 0x0003e2000c101b34 */
[CC--:B------:R-:W-:Y:S02]  /*a050*/  @!P4 LEA R10, P0, R157.reuse, R6.reuse, 0x2 ;  /* 0x000000069d0ac211 */ /* 0x0c0fe400078010ff */
[----:B------:R-:W-:Y:S01]  /*a060*/  @!P5 LEA R12, P6, R156, R6, 0x2 ;  /* 0x000000069c0cd211 */ /* 0x000fe200078c10ff */
[----:B------:R2:W-:Y:S01]  /*a070*/  @!P1 ST.E.64 desc[UR52][R8.64], R46 ;  /* 0x0000002e08009985 */ /* 0x0005e2000c101b34 */
[----:B------:R-:W-:-:S02]  /*a080*/  @!P4 LEA.HI.X R11, R157, R7, R58, 0x2, P0 ;  /* 0x000000079d0bc211 */ /* 0x000fc400000f143a */
[----:B------:R-:W-:Y:S02]  /*a090*/  ISETP.GE.AND P1, PT, R19, UR4, PT ;  /* 0x0000000413007c0c */ /* 0x000fe4000bf26270 */
[----:B------:R-:W-:Y:S01]  /*a0a0*/  ISETP.GE.AND P0, PT, R18, UR4, PT ;  /* 0x0000000412007c0c */ /* 0x000fe2000bf06270 */
[----:B------:R3:W-:Y:S01]  /*a0b0*/  @!P4 ST.E.64 desc[UR52][R10.64], R52 ;  /* 0x000000340a00c985 */ /* 0x0007e2000c101b34 */
[-C--:B------:R-:W-:Y:S02]  /*a0c0*/  @!P5 LEA.HI.X R13, R156, R7.reuse, R57, 0x2, P6 ;  /* 0x000000079c0dd211 */ /* 0x080fe400030f1439 */
[CC--:B------:R-:W-:Y:S02]  /*a0d0*/  @!P2 LEA R14, P4, R22.reuse, R6.reuse, 0x2 ;  /* 0x00000006160ea211 */ /* 0x0c0fe400078810ff */
[----:B-1----:R-:W-:Y:S01]  /*a0e0*/  @!P3 LEA R4, P6, R23, R6, 0x2 ;  /* 0x000000061704b211 */ /* 0x002fe200078c10ff */
[----:B------:R3:W-:Y:S01]  /*a0f0*/  @!P5 ST.E.64 desc[UR52][R12.64], R54 ;  /* 0x000000360c00d985 */ /* 0x0007e2000c101b34 */
[----:B------:R-:W-:-:S02]  /*a100*/  @!P2 LEA.HI.X R15, R22, R7, R42, 0x2, P4 ;  /* 0x00000007160fa211 */ /* 0x000fc400020f142a */
[-C--:B------:R-:W-:Y:S02]  /*a110*/  @!P3 LEA.HI.X R5, R23, R7.reuse, R43, 0x2, P6 ;  /* 0x000000071705b211 */ /* 0x080fe400030f142b */
[CC--:B--2---:R-:W-:Y:S02]  /*a120*/  @!P1 LEA R8, P5, R19.reuse, R6.reuse, 0x2 ;  /* 0x0000000613089211 */ /* 0x0c4fe400078a10ff */
[C---:B------:R-:W-:Y:S01]  /*a130*/  @!P0 LEA R6, P6, R18.reuse, R6, 0x2 ;  /* 0x0000000612068211 */ /* 0x040fe200078c10ff */
[----:B------:R3:W-:Y:S01]  /*a140*/  @!P3 ST.E.64 desc[UR52][R4.64], R48 ;  /* 0x000000300400b985 */ /* 0x0007e2000c101b34 */
[-C--:B------:R-:W-:Y:S02]  /*a150*/  @!P1 LEA.HI.X R9, R19, R7.reuse, R27, 0x2, P5 ;  /* 0x0000000713099211 */ /* 0x080fe400028f141b */
[----:B------:R-:W-:Y:S01]  /*a160*/  @!P0 LEA.HI.X R7, R18, R7, R26, 0x2, P6 ;  /* 0x0000000712078211 */ /* 0x000fe200030f141a */
[----:B------:R3:W-:Y:S04]  /*a170*/  @!P2 ST.E.64 desc[UR52][R14.64], R50 ;  /* 0x000000320e00a985 */ /* 0x0007e8000c101b34 */
[----:B------:R3:W-:Y:S04]  /*a180*/  @!P1 ST.E.64 desc[UR52][R8.64], R60 ;  /* 0x0000003c08009985 */ /* 0x0007e8000c101b34 */
[----:B------:R3:W-:Y:S02]  /*a190*/  @!P0 ST.E.64 desc[UR52][R6.64], R62 ;  /* 0x0000003e06008985 */ /* 0x0007e4000c101b34 */
.L_x_11320:
[----:B------:R-:W-:Y:S05]  /*a1a0*/  BSYNC B1 ;  /* 0x0000000000017941 */ /* 0x000fea0003800000 */
.L_x_11319:
[----:B------:R-:W-:Y:S01]  /*a1b0*/  ISETP.GE.AND P0, PT, R25, R30, PT ;  /* 0x0000001e1900720c */ /* 0x000fe20003f06270 */
[----:B--23--:R2:W3:Y:S04]  /*a1c0*/  SHFL.IDX PT, R7, R24, 0x1, 0x1c1f ;  /* 0x003c1f0018077f89 */ /* 0x00c4e800000e0000 */
[----:B-1----:R2:W4:Y:S08]  /*a1d0*/  SHFL.IDX PT, R6, R0, 0x1, 0x1c1f ;  /* 0x003c1f0000067f89 */ /* 0x00253000000e0000 */
[----:B--2---:R-:W-:Y:S05]  /*a1e0*/  @P0 BRA `(.L_x_11318) ;  /* 0x0000000c00340947 */ /* 0x004fea0003800000 */
[----:B------:R-:W-:Y:S02]  /*a1f0*/  ULDC UR4, c[0x0][0xac8] ;  /* 0x0002b20000047ab9 */ /* 0x000fe40000000800 */
[----:B-----5:R-:W-:Y:S02]  /*a200*/  ISETP.GE.AND P1, PT, R65, UR4, PT ;  /* 0x0000000441007c0c */ /* 0x020fe4000bf26270 */
[----:B------:R-:W-:Y:S02]  /*a210*/  ISETP.GE.AND P4, PT, R59, UR4, PT ;  /* 0x000000043b007c0c */ /* 0x000fe4000bf86270 */
[----:B------:R-:W-:Y:S02]  /*a220*/  ISETP.GE.AND P5, PT, R157, UR4, PT ;  /* 0x000000049d007c0c */ /* 0x000fe4000bfa6270 */
[----:B------:R-:W-:Y:S02]  /*a230*/  ISETP.GE.AND P3, PT, R156, UR4, PT ;  /* 0x000000049c007c0c */ /* 0x000fe4000bf66270 */
[----:B------:R-:W-:-:S05]  /*a240*/  ISETP.GE.AND P2, PT, R23, UR4, PT ;  /* 0x0000000417007c0c */ /* 0x000fca000bf46270 */
[----:B---34-:R-:W-:Y:S02]  /*a250*/  @!P1 IMAD.WIDE R4, R65, 0x4, R6 ;  /* 0x0000000441049825 */ /* 0x018fe400078e0206 */
[-C--:B------:R-:W-:Y:S02]  /*a260*/  @!P4 LEA R8, P0, R59, R6.reuse, 0x2 ;  /* 0x000000063b08c211 */ /* 0x080fe400078010ff */
[----:B------:R-:W-:Y:S01]  /*a270*/  @!P5 LEA R10, P6, R157, R6, 0x2 ;  /* 0x000000069d0ad211 */ /* 0x000fe200078c10ff */
[----:B------:R1:W-:Y:S01]  /*a280*/  @!P1 ST.E.64 desc[UR52][R4.64], R40 ;  /* 0x0000002804009985 */ /* 0x0003e2000c101b34 */
[-C--:B------:R-:W-:Y:S02]  /*a290*/  @!P4 LEA.HI.X R9, R59, R7.reuse, R64, 0x2, P0 ;  /* 0x000000073b09c211 */ /* 0x080fe400000f1440 */
[----:B------:R-:W-:Y:S02]  /*a2a0*/  ISETP.GE.AND P1, PT, R22, UR4, PT ;  /* 0x0000000416007c0c */ /* 0x000fe4000bf26270 */
[----:B------:R-:W-:Y:S01]  /*a2b0*/  ISETP.GE.AND P0, PT, R19, UR4, PT ;  /* 0x0000000413007c0c */ /* 0x000fe2000bf06270 */
[----:B------:R2:W-:Y:S01]  /*a2c0*/  @!P4 ST.E.64 desc[UR52][R8.64], R38 ;  /* 0x000000260800c985 */ /* 0x0005e2000c101b34 */
[----:B------:R-:W-:-:S02]  /*a2d0*/  @!P5 LEA.HI.X R11, R157, R7, R58, 0x2, P6 ;  /* 0x000000079d0bd211 */ /* 0x000fc400030f143a */
[CC--:B------:R-:W-:Y:S02]  /*a2e0*/  @!P3 LEA R12, P6, R156.reuse, R6.reuse, 0x2 ;  /* 0x000000069c0cb211 */ /* 0x0c0fe400078c10ff */
[CC--:B------:R-:W-:Y:S01]  /*a2f0*/  @!P2 LEA R14, P4, R23.reuse, R6.reuse, 0x2 ;  /* 0x00000006170ea211 */ /* 0x0c0fe200078810ff */
[----:B------:R2:W-:Y:S01]  /*a300*/  @!P5 ST.E.64 desc[UR52][R10.64], R36 ;  /* 0x000000240a00d985 */ /* 0x0005e2000c101b34 */
[-C--:B------:R-:W-:Y:S02]  /*a310*/  @!P3 LEA.HI.X R13, R156, R7.reuse, R57, 0x2, P6 ;  /* 0x000000079c0db211 */ /* 0x080fe400030f1439 */
[----:B------:R-:W-:Y:S02]  /*a320*/  @!P2 LEA.HI.X R15, R23, R7, R43, 0x2, P4 ;  /* 0x00000007170fa211 */ /* 0x000fe400020f142b */
[-C--:B-1----:R-:W-:Y:S01]  /*a330*/  @!P1 LEA R4, P5, R22, R6.reuse, 0x2 ;  /* 0x0000000616049211 */ /* 0x082fe200078a10ff */
[----:B------:R2:W-:Y:S01]  /*a340*/  @!P3 ST.E.64 desc[UR52][R12.64], R34 ;  /* 0x000000220c00b985 */ /* 0x0005e2000c101b34 */
[----:B0-----:R-:W-:-:S02]  /*a350*/  @!P0 LEA R24, P6, R19, R6, 0x2 ;  /* 0x0000000613188211 */ /* 0x001fc400078c10ff */
[-C--:B------:R-:W-:Y:S01]  /*a360*/  @!P1 LEA.HI.X R5, R22, R7.reuse, R42, 0x2, P5 ;  /* 0x0000000716059211 */ /* 0x080fe200028f142a */
[----:B------:R2:W-:Y:S01]  /*a370*/  @!P2 ST.E.64 desc[UR52][R14.64], R32 ;  /* 0x000000200e00a985 */ /* 0x0005e2000c101b34 */
[----:B------:R-:W-:-:S03]  /*a380*/  @!P0 LEA.HI.X R25, R19, R7, R27, 0x2, P6 ;  /* 0x0000000713198211 */ /* 0x000fc600030f141b */
        /* <DEDUP_REMOVED lines=8> */
.L_x_11315:
        /* <DEDUP_REMOVED lines=18> */
[----:B------:R-:W-:-:S04]  /*a530*/  MOV R4, UR8 ;  /* 0x0000000800047c02 */ /* 0x000fc80008000f00 */
        /* <DEDUP_REMOVED lines=12> */
.L_x_11321:
        /* <DEDUP_REMOVED lines=57> */
.L_x_11323:
[----:B------:R-:W-:Y:S05]  /*a990*/  BSYNC B1 ;  /* 0x0000000000017941 */ /* 0x000fea0003800000 */
.L_x_11322:
        /* <DEDUP_REMOVED lines=10> */
[----:B------:R-:W-:Y:S01]  /*aa40*/  IMAD.U32 R30, RZ, RZ, UR45 ;  /* 0x0000002dff1e7e24 */ /* 0x000fe2000f8e00ff */
[----:B------:R-:W-:Y:S01]  /*aa50*/  UIMAD UR7, UR4, UR11, UR7 ;  /* 0x0000000b040772a4 */ /* 0x000fe2000f8e0207 */
[----:B------:R-:W-:Y:S02]  /*aa60*/  SHF.R.S32.HI R6, RZ, 0x3, R6 ;  /* 0x00000003ff067819 */ /* 0x000fe40000011406 */
[----:B------:R-:W-:Y:S01]  /*aa70*/  ULDC.64 UR10, c[0x0][0xae8] ;  /* 0x0002ba00000a7ab9 */ /* 0x000fe20000000a00 */
[----:B------:R-:W-:Y:S01]  /*aa80*/  UIADD3 UR9, UR9, UR7, URZ ;  /* 0x0000000709097290 */ /* 0x000fe2000fffe03f */
[----:B------:R-:W-:Y:S01]  /*aa90*/  SHF.R.S32.HI R13, RZ, 0x1f, R17 ;  /* 0x0000001fff0d7819 */ /* 0x000fe20000011411 */
[----:B------:R-:W-:-:S02]  /*aaa0*/  IMAD R2, R16, 0x30, R6 ;  /* 0x0000003010027824 */ /* 0x000fc400078e0206 */
[----:B------:R-:W-:Y:S01]  /*aab0*/  UIMAD.WIDE.U32 UR8, UR46, UR10, UR8 ;  /* 0x0000000a2e0872a5 */ /* 0x000fe2000f8e0008 */
[----:B------:R-:W-:Y:S02]  /*aac0*/  IMAD R30, R30, 0xc0, R6 ;  /* 0x000000c01e1e7824 */ /* 0x000fe400078e0206 */
[----:B------:R-:W-:Y:S01]  /*aad0*/  IMAD R4, R5, 0xc0, R2 ;  /* 0x000000c005047824 */ /* 0x000fe200078e0202 */
[----:B------:R-:W-:-:S03]  /*aae0*/  UIMAD UR9, UR46, UR11, UR9 ;  /* 0x0000000b2e0972a4 */ /* 0x000fc6000f8e0209 */
[----:B------:R-:W-:Y:S01]  /*aaf0*/  ULDC.64 UR10, c[0x0][0xaf0] ;  /* 0x0002bc00000a7ab9 */ /* 0x000fe20000000a00 */
[----:B-1----:R-:W-:Y:S01]  /*ab00*/  ISETP.NE.AND P0, PT, R11, 0x1, PT ;  /* 0x000000010b00780c */ /* 0x002fe20003f05270 */
[----:B------:R-:W-:Y:S01]  /*ab10*/  UIMAD UR44, UR44, UR10, URZ ;  /* 0x0000000a2c2c72a4 */ /* 0x000fe2000f8e023f */
[----:B------:R-:W-:Y:S01]  /*ab20*/  IMAD.MOV.U32 R5, RZ, RZ, R4 ;  /* 0x000000ffff057224 */ /* 0x000fe200078e0004 */
        /* <DEDUP_REMOVED lines=9> */
[----:B------:R-:W-:Y:S01]  /*abc0*/  ULDC UR4, c[0x0][0xac8] ;  /* 0x0002b20000047ab9 */ /* 0x000fe20000000800 */
[----:B-1----:R-:W-:-:S04]  /*abd0*/  @P0 SHF.R.U32.HI R5, RZ, R7, R2 ;  /* 0x00000007ff050219 */ /* 0x002fc80000011602 */
[--C-:B------:R-:W-:Y:S01]  /*abe0*/  SHF.R.S32.HI R2, RZ, 0x1f, R5.reuse ;  /* 0x0000001fff027819 */ /* 0x100fe20000011405 */
[----:B------:R-:W-:-:S04]  /*abf0*/  IMAD.MOV R7, RZ, RZ, -R5 ;  /* 0x000000ffff077224 */ /* 0x000fc800078e0a05 */
[----:B------:R-:W-:Y:S02]  /*ac00*/  IMAD R7, R11, R7, R4 ;  /* 0x000000070b077224 */ /* 0x000fe400078e0204 */
[----:B------:R-:W-:Y:S01]  /*ac10*/  IMAD R4, R2, UR10, RZ ;  /* 0x0000000a02047c24 */ /* 0x000fe2000f8e02ff */
[----:B------:R-:W-:Y:S01]  /*ac20*/  MOV R2, UR8 ;  /* 0x0000000800027c02 */ /* 0x000fe20008000f00 */
[----:B------:R-:W-:Y:S01]  /*ac30*/  ULDC.64 UR8, c[0x0][0xad8] ;  /* 0x0002b60000087ab9 */ /* 0x000fe20000000a00 */
[----:B-----5:R-:W-:Y:S02]  /*ac40*/  IMAD R11, R0, R11, RZ ;  /* 0x0000000b000b7224 */ /* 0x020fe400078e02ff */
        /* <DEDUP_REMOVED lines=12> */
[----:B------:R-:W0:Y:S01]  /*ad10*/  SHFL.IDX PT, R6, R4, RZ, 0x181f ;  /* 0x00181fff04067589 */ /* 0x000e2200000e0000 */
[----:B------:R-:W-:Y:S01]  /*ad20*/  ISETP.GE.AND P0, PT, R17, UR4, PT ;  /* 0x0000000411007c0c */ /* 0x000fe2000bf06270 */
[C---:B------:R-:W-:Y:S02]  /*ad30*/  VIADD R2, R30.reuse, 0x60 ;  /* 0x000000601e027836 */ /* 0x040fe40000000000 */
[----:B------:R-:W1:Y:S01]  /*ad40*/  SHFL.IDX PT, R14, R4, 0x1, 0x181f ;  /* 0x00381f00040e7f89 */ /* 0x000e6200000e0000 */
[CC--:B------:R-:W-:Y:S01]  /*ad50*/  ISETP.GE.OR P3, PT, R30.reuse, R11.reuse, P0 ;  /* 0x0000000b1e00720c */ /* 0x0c0fe20000766670 */
[----:B------:R-:W-:Y:S01]  /*ad60*/  VIADD R3, R30, 0x90 ;  /* 0x000000901e037836 */ /* 0x000fe20000000000 */
[-C--:B------:R-:W-:Y:S01]  /*ad70*/  ISETP.GE.OR P2, PT, R0, R11.reuse, P0 ;  /* 0x0000000b0000720c */ /* 0x080fe20000746670 */
[----:B------:R-:W2:Y:S01]  /*ad80*/  SHFL.IDX PT, R24, R4, 0x2, 0x181f ;  /* 0x00581f0004187f89 */ /* 0x000ea200000e0000 */
[----:B------:R-:W-:-:S02]  /*ad90*/  ISETP.GE.OR P1, PT, R2, R11, P0 ;  /* 0x0000000b0200720c */ /* 0x000fc40000726670 */
[----:B------:R-:W-:Y:S01]  /*ada0*/  ISETP.GE.OR P0, PT, R3, R11, P0 ;  /* 0x0000000b0300720c */ /* 0x000fe20000706670 */
[----:B------:R-:W3:Y:S04]  /*adb0*/  SHFL.IDX PT, R10, R8, RZ, 0x181f ;  /* 0x00181fff080a7589 */ /* 0x000ee800000e0000 */
[----:B------:R1:W4:Y:S04]  /*adc0*/  SHFL.IDX PT, R28, R4, 0x3, 0x181f ;  /* 0x00781f00041c7f89 */ /* 0x00032800000e0000 */
[----:B------:R-:W4:Y:S04]  /*add0*/  SHFL.IDX PT, R12, R8, 0x1, 0x181f ;  /* 0x00381f00080c7f89 */ /* 0x000f2800000e0000 */
[----:B------:R-:W4:Y:S01]  /*ade0*/  SHFL.IDX PT, R20, R8, 0x2, 0x181f ;  /* 0x00581f0008147f89 */ /* 0x000f2200000e0000 */
[----:B0-----:R-:W-:-:S03]  /*adf0*/  @!P3 LEA R2, P6, R17, R6, 0x1 ;  /* 0x000000061102b211 */ /* 0x001fc600078c08ff */
[----:B------:R4:W0:Y:S01]  /*ae00*/  SHFL.IDX PT, R26, R8, 0x3, 0x181f ;  /* 0x00781f00081a7f89 */ /* 0x00082200000e0000 */
[C---:B-1----:R-:W-:Y:S02]  /*ae10*/  @!P2 LEA R4, P5, R17.reuse, R14, 0x1 ;  /* 0x0000000e1104a211 */ /* 0x042fe400078a08ff */
[C---:B--2---:R-:W-:Y:S02]  /*ae20*/  @!P1 LEA R6, P4, R17.reuse, R24, 0x1 ;  /* 0x0000001811069211 */ /* 0x044fe400078808ff */
[C---:B---3--:R-:W-:Y:S02]  /*ae30*/  @!P3 LEA.HI.X R3, R17.reuse, R10, R13, 0x1, P6 ;  /* 0x0000000a1103b211 */ /* 0x048fe400030f0c0d */
[----:B----4-:R-:W-:-:S03]  /*ae40*/  @!P0 LEA R8, P6, R17, R28, 0x1 ;  /* 0x0000001c11088211 */ /* 0x010fc600078c08ff */
[----:B------:R1:W-:Y:S01]  /*ae50*/  @!P3 ST.E.128 desc[UR52][R2.64], RZ ;  /* 0x000000ff0200b985 */ /* 0x0003e2000c101d34 */
[C-C-:B------:R-:W-:Y:S02]  /*ae60*/  @!P2 LEA.HI.X R5, R17.reuse, R12, R13.reuse, 0x1, P5 ;  /* 0x0000000c1105a211 */ /* 0x140fe400028f0c0d */
[----:B------:R-:W-:-:S03]  /*ae70*/  @!P1 LEA.HI.X R7, R17, R20, R13, 0x1, P4 ;  /* 0x0000001411079211 */ /* 0x000fc600020f0c0d */
[----:B------:R1:W-:Y:S01]  /*ae80*/  @!P2 ST.E.128 desc[UR52][R4.64], RZ ;  /* 0x000000ff0400a985 */ /* 0x0003e2000c101d34 */
[----:B0-----:R-:W-:-:S03]  /*ae90*/  @!P0 LEA.HI.X R9, R17, R26, R13, 0x1, P6 ;  /* 0x0000001a11098211 */ /* 0x001fc600030f0c0d */
[----:B------:R1:W-:Y:S04]  /*aea0*/  @!P1 ST.E.128 desc[UR52][R6.64], RZ ;  /* 0x000000ff06009985 */ /* 0x0003e8000c101d34 */
[----:B------:R1:W-:Y:S02]  /*aeb0*/  @!P0 ST.E.128 desc[UR52][R8.64], RZ ;  /* 0x000000ff08008985 */ /* 0x0003e4000c101d34 */
.L_x_11318:
[----:B------:R-:W-:Y:S05]  /*aec0*/  BSYNC B0 ;  /* 0x0000000000007941 */ /* 0x000fea0003800000 */
.L_x_11314:
[----:B------:R-:W-:Y:S02]  /*aed0*/  ULDC UR4, c[0x0][0xc3c] ;  /* 0x00030f0000047ab9 */ /* 0x000fe40000000800 */
[----:B------:R-:W-:-:S13]  /*aee0*/  ISETP.GE.AND P0, PT, R31, UR4, PT ;  /* 0x000000041f007c0c */ /* 0x000fda000bf06270 */
[----:B------:R-:W-:Y:S05]  /*aef0*/  @!P0 BRA `(.L_x_11324) ;  /* 0xffffff6000008947 */ /* 0x000fea000383ffff */
[----:B------:R-:W-:Y:S05]  /*af00*/  EXIT ;  /* 0x000000000000794d */ /* 0x000fea0003800000 */
.L_x_11287:
[----:B------:R-:W-:-:S08]  /*af10*/  NOP ;  /* 0x0000000000007918 */ /* 0x000fd00000000000 */
[----:B------:R-:W0:-:S00]  /*af20*/  USETMAXREG.DEALLOC.CTAPOOL 0x20 ;  /* 0x00000020000079c8 */ /* 0x000e0000080e0500 */
[----:B0-----:R-:W-:Y:S02]  /*af30*/  LOP3.LUT R0, R0, 0x3, RZ, 0xc0, !PT ;  /* 0x0000000300007812 */ /* 0x001fe400078ec0ff */
[----:B------:R-:W-:-:S04]  /*af40*/  LOP3.LUT R23, R23, 0xfffffffd, RZ, 0xc0, !PT ;  /* 0xfffffffd17177812 */ /* 0x000fc800078ec0ff */
[----:B------:R-:W0:Y:S02]  /*af50*/  SHFL.IDX PT, R0, R0, RZ, 0x1f ;  /* 0x00001fff00007589 */ /* 0x000e2400000e0000 */
[----:B0-----:R-:W-:Y:S01]  /*af60*/  ISETP.NE.AND P0, PT, R0, RZ, PT ;  /* 0x000000ff0000720c */ /* 0x001fe20003f05270 */
[----:B------:R-:W-:-:S12]  /*af70*/  IMAD.MOV.U32 R0, RZ, RZ, RZ ;  /* 0x000000ffff007224 */ /* 0x000fd800078e00ff */
[----:B------:R-:W-:Y:S01]  /*af80*/  @P0 LOP3.LUT R23, R23, 0x2, RZ, 0xfc, !PT ;  /* 0x0000000217170812 */ /* 0x000fe200078efcff */
[----:B------:R-:W-:Y:S06]  /*af90*/  @!P0 BRA `(.L_x_11325) ;  /* 0x0000000000208947 */ /* 0x000fec0003800000 */
[----:B------:R-:W0:Y:S08]  /*afa0*/  S2UR UR5, SR_CgaCtaId ;  /* 0x00000000000579c3 */ /* 0x000e300000008800 */
[----:B------:R-:W-:Y:S06]  /*afb0*/  BAR.SYNC.DEFER_BLOCKING 0x5, 0x200 ;  /* 0x0148000000007b1d */ /* 0x000fec0000010000 */
[----:B------:R-:W-:-:S02]  /*afc0*/  UMOV UR4, 0x400 ;  /* 0x0000040000047882 */ /* 0x000fc40000000000 */
[----:B0-----:R-:W-:-:S09]  /*afd0*/  ULEA UR4, UR5, UR4, 0x18 ;  /* 0x0000000405047291 */ /* 0x001fd2000f8ec03f */
[----:B------:R-:W0:Y:S02]  /*afe0*/  LDS.128 R24, [UR4+0x132d0] ;  /* 0x0132d004ff187984 */ /* 0x000e240008000c00 */
[----:B0-----:R-:W-:Y:S01]  /*aff0*/  R2UR UR43, R27 ;  /* 0x000000001b2b72ca */ /* 0x001fe200000e0000 */
[----:B------:R-:W-:Y:S06]  /*b000*/  BAR.ARV 0x4, 0x200 ;  /* 0x0108000000007b1d */ /* 0x000fec0000002000 */
[----:B------:R-:W-:Y:S08]  /*b010*/  BRA `(.L_x_11326) ;  /* 0x0000000800b47947 */ /* 0x000ff00003800000 */
.L_x_11325:
[----:B------:R-:W0:Y:S01]  /*b020*/  S2R R2, SR_TID.X ;  /* 0x0000000000027919 */ /* 0x000e220000002100 */
[----:B------:R-:W-:Y:S01]  /*b030*/  ULDC UR4, c[0x0][0xc3c] ;  /* 0x00030f0000047ab9 */ /* 0x000fe20000000800 */
[----:B------:R-:W-:Y:S01]  /*b040*/  IMAD.MOV.U32 R9, RZ, RZ, RZ ;  /* 0x000000ffff097224 */ /* 0x000fe200078e00ff */
[----:B------:R-:W1:Y:S01]  /*b050*/  LDC R24, c[0x0][0xc38] ;  /* 0x00030e00ff187b82 */ /* 0x000e620000000800 */
        /* <DEDUP_REMOVED lines=29> */
[----:B------:R-:W2:Y:S01]  /*b230*/  S2R R11, SR_CTAID.X ;  /* 0x00000000000b7919 */ /* 0x000ea20000002500 */
[----:B0-----:R-:W-:-:S05]  /*b240*/  SEL R5, R4, RZ, P5 ;  /* 0x000000ff04057207 */ /* 0x001fca0002800000 */
[----:B------:R-:W-:-:S05]  /*b250*/  IMAD.IADD R5, R2, 0x1, R5 ;  /* 0x0000000102057824 */ /* 0x000fca00078e0205 */
[----:B------:R-:W1:Y:S02]  /*b260*/  SHFL.IDX PT, R13, R5, 0x1f, 0x1f ;  /* 0x03e01f00050d7f89 */ /* 0x000e6400000e0000 */
[----:B-1----:R-:W-:-:S05]  /*b270*/  IMAD R6, R13, R24, RZ ;  /* 0x000000180d067224 */ /* 0x002fca00078e02ff */
[----:B--2---:R-:W-:Y:S02]  /*b280*/  ISETP.GT.AND P6, PT, R6, R11, PT ;  /* 0x0000000b0600720c */ /* 0x004fe40003fc4270 */
[----:B------:R-:W-:-:S11]  /*b290*/  MOV R3, R6 ;  /* 0x0000000600037202 */ /* 0x000fd60000000f00 */
[----:B------:R-:W-:Y:S05]  /*b2a0*/  @P6 BRA `(.L_x_11327) ;  /* 0x0000000000a86947 */ /* 0x000fea0003800000 */
[----:B------:R-:W-:Y:S01]  /*b2b0*/  IMAD.MOV.U32 R6, RZ, RZ, R3 ;  /* 0x000000ffff067224 */ /* 0x000fe200078e0003 */
[----:B------:R-:W-:Y:S01]  /*b2c0*/  UMOV UR43, URZ ;  /* 0x0000003f002b7c82 */ /* 0x000fe20008000000 */
[----:B------:R-:W-:-:S05]  /*b2d0*/  ULDC UR5, c[0x0][0xc3c] ;  /* 0x00030f0000057ab9 */ /* 0x000fca0000000800 */
.L_x_11329:
[----:B------:R-:W-:-:S03]  /*b2e0*/  UIADD3 UR4, UR43, 0x1f, URZ ;  /* 0x0000001f2b047890 */ /* 0x000fc6000fffe03f */
[----:B------:R-:W-:Y:S01]  /*b2f0*/  ULDC UR43, c[0x0][0xc3c] ;  /* 0x00030f00002b7ab9 */ /* 0x000fe20000000800 */
[----:B------:R-:W-:-:S06]  /*b300*/  UISETP.GE.AND UP0, UPT, UR4, UR5, UPT ;  /* 0x000000050400728c */ /* 0x000fcc000bf06270 */
[----:B------:R-:W-:-:S13]  /*b310*/  PLOP3.LUT P6, PT, PT, PT, UP0, 0x40, 0x0 ;  /* 0x000000000000781c */ /* 0x000fda0003fce808 */
[----:B------:R-:W-:Y:S05]  /*b320*/  @!P6 BRA `(.L_x_11328) ;  /* 0x0000000400c8e947 */ /* 0x000fea0003800000 */
[----:B------:R-:W-:Y:S01]  /*b330*/  UMOV UR43, UR4 ;  /* 0x00000004002b7c82 */ /* 0x000fe20008000000 */
[----:B------:R-:W-:Y:S01]  /*b340*/  IMAD.MOV.U32 R0, RZ, RZ, RZ ;  /* 0x000000ffff007224 */ /* 0x000fe200078e00ff */
[----:B------:R-:W0:Y:S01]  /*b350*/  LDC R24, c[0x0][0xc38] ;  /* 0x00030e00ff187b82 */ /* 0x000e220000000800 */
[----:B------:R-:W-:-:S05]  /*b360*/  VIADD R9, R7, UR43 ;  /* 0x0000002b07097c36 */ /* 0x000fca0008000000 */
[----:B------:R-:W-:-:S13]  /*b370*/  ISETP.GE.OR P6, PT, R9, UR5, !P0 ;  /* 0x0000000509007c0c */ /* 0x000fda000c7c6670 */
[----:B------:R-:W1:Y:S08]  /*b380*/  @!P6 LDC.64 R4, c[0x0][0xc80] ;  /* 0x00032000ff04eb82 */ /* 0x000e700000000a00 */
[----:B------:R-:W2:Y:S01]  /*b390*/  @!P6 LDC.64 R2, c[0x0][0xc78] ;  /* 0x00031e00ff02eb82 */ /* 0x000ea20000000a00 */
[----:B-1----:R-:W-:-:S05]  /*b3a0*/  @!P6 IMAD.WIDE R4, R9, 0x4, R4 ;  /* 0x000000040904e825 */ /* 0x002fca00078e0204 */
[----:B------:R-:W3:Y:S01]  /*b3b0*/  @!P6 LDG.E R0, desc[UR52][R4.64] ;  /* 0x000000340400e981 */ /* 0x000ee2000c1e1900 */
[----:B--2---:R-:W-:-:S04]  /*b3c0*/  @!P6 IMAD.WIDE R2, R9, 0x4, R2 ;  /* 0x000000040902e825 */ /* 0x004fc800078e0202 */
[----:B------:R-:W-:-:S06]  /*b3d0*/  IMAD.MOV.U32 R9, RZ, RZ, RZ ;  /* 0x000000ffff097224 */ /* 0x000fcc00078e00ff */
[----:B------:R-:W3:Y:S02]  /*b3e0*/  @!P6 LDG.E R9, desc[UR52][R2.64] ;  /* 0x000000340209e981 */ /* 0x000ee4000c1e1900 */
[----:B---3--:R-:W-:-:S05]  /*b3f0*/  IMAD R15, R0, R9, RZ ;  /* 0x00000009000f7224 */ /* 0x008fca00078e02ff */
        /* <DEDUP_REMOVED lines=21> */
.L_x_11327:
        /* <DEDUP_REMOVED lines=9> */
[----:B------:R2:W3:Y:S01]  /*b5e0*/  SHFL.IDX PT, R9, R9, R10, 0x1f ;  /* 0x00001f0a09097589 */ /* 0x0004e200000e0000 */
[----:B0-----:R-:W-:Y:S01]  /*b5f0*/  IMAD.MOV.U32 R13, RZ, RZ, RZ ;  /* 0x000000ffff0d7224 */ /* 0x001fe200078e00ff */
[----:B-1----:R-:W-:-:S04]  /*b600*/  IABS R4, R0 ;  /* 0x0000000000047213 */ /* 0x002fc80000000000 */
[----:B------:R-:W0:Y:S08]  /*b610*/  I2F.RP R6, R4 ;  /* 0x0000000400067306 */ /* 0x000e300000209400 */
[----:B0-----:R-:W0:Y:S02]  /*b620*/  MUFU.RCP R6, R6 ;  /* 0x0000000600067308 */ /* 0x001e240000001000 */
[----:B0-----:R-:W-:-:S06]  /*b630*/  VIADD R2, R6, 0xffffffe ;  /* 0x0ffffffe06027836 */ /* 0x001fcc0000000000 */
[----:B------:R-:W0:Y:S02]  /*b640*/  F2I.FTZ.U32.TRUNC.NTZ R3, R2 ;  /* 0x0000000200037305 */ /* 0x000e24000021f000 */
[----:B0-----:R-:W-:Y:S01]  /*b650*/  IADD3 R12, RZ, -R3, RZ ;  /* 0x80000003ff0c7210 */ /* 0x001fe20007ffe0ff */
[----:B--23--:R-:W-:Y:S06]  /*b660*/  @!P0 BRA `(.L_x_11330) ;  /* 0x00000000000c8947 */ /* 0x00cfec0003800000 */
[----:B------:R-:W-:-:S06]  /*b670*/  UIADD3 UR5, UR4, -0x1, URZ ;  /* 0xffffffff04057890 */ /* 0x000fcc000fffe03f */
[----:B------:R-:W-:-:S05]  /*b680*/  IMAD.U32 R6, RZ, RZ, UR5 ;  /* 0x00000005ff067e24 */ /* 0x000fca000f8e00ff */
[----:B------:R0:W1:Y:S02]  /*b690*/  SHFL.IDX PT, R13, R5, R6, 0x1f ;  /* 0x00001f06050d7589 */ /* 0x00006400000e0000 */
.L_x_11330:
[----:B-1----:R-:W-:Y:S01]  /*b6a0*/  IMAD R24, R13, R24, R8 ;  /* 0x000000180d187224 */ /* 0x002fe200078e0208 */
[----:B------:R-:W-:Y:S01]  /*b6b0*/  IABS R2, R9 ;  /* 0x0000000900027213 */ /* 0x000fe20000000000 */
[----:B0-----:R-:W-:Y:S01]  /*b6c0*/  IMAD.MOV.U32 R5, RZ, RZ, R12 ;  /* 0x000000ffff057224 */ /* 0x001fe200078e000c */
[----:B------:R-:W-:Y:S01]  /*b6d0*/  IABS R10, R0 ;  /* 0x00000000000a7213 */ /* 0x000fe20000000000 */
[----:B------:R-:W-:Y:S01]  /*b6e0*/  IMAD.IADD R25, R11, 0x1, -R24 ;  /* 0x000000010b197824 */ /* 0x000fe200078e0a18 */
[----:B------:R-:W-:Y:S01]  /*b6f0*/  UIADD3 UR43, UR4, UR43, URZ ;  /* 0x0000002b042b7290 */ /* 0x000fe2000fffe03f */
[----:B------:R-:W-:Y:S02]  /*b700*/  IMAD R11, R5, R4, RZ ;  /* 0x00000004050b7224 */ /* 0x000fe400078e02ff */
[----:B------:R-:W-:Y:S01]  /*b710*/  IMAD.MOV.U32 R5, RZ, RZ, R2 ;  /* 0x000000ffff057224 */ /* 0x000fe200078e0002 */
[----:B------:R-:W-:Y:S01]  /*b720*/  IABS R8, R25 ;  /* 0x0000001900087213 */ /* 0x000fe20000000000 */
[----:B------:R-:W-:-:S02]  /*b730*/  IMAD.MOV.U32 R2, RZ, RZ, RZ ;  /* 0x000000ffff027224 */ /* 0x000fc400078e00ff */
[----:B------:R-:W-:Y:S01]  /*b740*/  IMAD.MOV R10, RZ, RZ, -R10 ;  /* 0x000000ffff0a7224 */ /* 0x000fe200078e0a0a */
[----:B------:R-:W0:Y:S01]  /*b750*/  I2F.RP R6, R5 ;  /* 0x0000000500067306 */ /* 0x000e220000209400 */
[----:B------:R-:W-:-:S04]  /*b760*/  IMAD.HI.U32 R2, R3, R11, R2 ;  /* 0x0000000b03027227 */ /* 0x000fc800078e0002 */
[----:B------:R-:W-:Y:S02]  /*b770*/  IMAD.MOV.U32 R3, RZ, RZ, R8 ;  /* 0x000000ffff037224 */ /* 0x000fe400078e0008 */
[----:B------:R-:W-:Y:S02]  /*b780*/  IMAD.MOV.U32 R8, RZ, RZ, R10 ;  /* 0x000000ffff087224 */ /* 0x000fe400078e000a */
        /* <DEDUP_REMOVED lines=9> */
[----:B------:R0:W1:Y:S01]  /*b820*/  F2I.FTZ.U32.TRUNC.NTZ R3, R8 ;  /* 0x0000000800037305 */ /* 0x000062000021f000 */
[----:B------:R-:W-:Y:S02]  /*b830*/  ISETP.NE.AND P1, PT, R0, RZ, PT ;  /* 0x000000ff0000720c */ /* 0x000fe40003f25270 */
[----:B------:R-:W-:-:S02]  /*b840*/  ISETP.GE.AND P2, PT, R4, RZ, PT ;  /* 0x000000ff0400720c */ /* 0x000fc40003f46270 */
[----:B0-----:R-:W-:-:S05]  /*b850*/  IABS R8, R9 ;  /* 0x0000000900087213 */ /* 0x001fca0000000000 */
[----:B------:R-:W-:-:S04]  /*b860*/  @P0 VIADD R2, R2, 0x1 ;  /* 0x0000000102020836 */ /* 0x000fc80000000000 */
[----:B------:R-:W-:Y:S02]  /*b870*/  IMAD.MOV.U32 R6, RZ, RZ, R2 ;  /* 0x000000ffff067224 */ /* 0x000fe400078e0002 */
[----:B-1----:R-:W-:Y:S02]  /*b880*/  IMAD.MOV R2, RZ, RZ, -R3 ;  /* 0x000000ffff027224 */ /* 0x002fe400078e0a03 */
[----:B------:R-:W-:Y:S01]  /*b890*/  IMAD.MOV R8, RZ, RZ, -R8 ;  /* 0x000000ffff087224 */ /* 0x000fe200078e0a08 */
[----:B------:R-:W-:Y:S01]  /*b8a0*/  @!P2 IADD3 R6, -R6, RZ, RZ ;  /* 0x000000ff0606a210 */ /* 0x000fe20007ffe1ff */
[----:B------:R-:W-:Y:S01]  /*b8b0*/  IMAD R11, R2, R5, RZ ;  /* 0x00000005020b7224 */ /* 0x000fe200078e02ff */
[----:B------:R-:W-:Y:S01]  /*b8c0*/  @!P1 LOP3.LUT R6, RZ, R0, RZ, 0x33, !PT ;  /* 0x00000000ff069212 */ /* 0x000fe200078e33ff */
[----:B------:R-:W-:-:S03]  /*b8d0*/  IMAD.MOV.U32 R2, RZ, RZ, RZ ;  /* 0x000000ffff027224 */ /* 0x000fc600078e00ff */
[----:B------:R-:W-:Y:S01]  /*b8e0*/  IABS R4, R6 ;  /* 0x0000000600047213 */ /* 0x000fe20000000000 */
[----:B------:R-:W-:-:S04]  /*b8f0*/  IMAD.HI.U32 R2, R3, R11, R2 ;  /* 0x0000000b03027227 */ /* 0x000fc800078e0002 */
[----:B------:R-:W-:Y:S02]  /*b900*/  IMAD.MOV.U32 R3, RZ, RZ, R4 ;  /* 0x000000ffff037224 */ /* 0x000fe400078e0004 */
[----:B------:R-:W-:Y:S02]  /*b910*/  IMAD.MOV.U32 R4, RZ, RZ, R8 ;  /* 0x000000ffff047224 */ /* 0x000fe400078e0008 */
[----:B------:R-:W-:-:S04]  /*b920*/  IMAD.HI.U32 R2, R2, R3, RZ ;  /* 0x0000000302027227 */ /* 0x000fc800078e00ff */
[----:B------:R-:W-:Y:S01]  /*b930*/  IMAD R4, R2, R4, R3 ;  /* 0x0000000402047224 */ /* 0x000fe200078e0203 */
[----:B------:R-:W-:Y:S01]  /*b940*/  LOP3.LUT R3, R6, R9, RZ, 0x3c, !PT ;  /* 0x0000000906037212 */ /* 0x000fe200078e3cff */
[----:B------:R-:W-:-:S03]  /*b950*/  IMAD R0, R0, R6, RZ ;  /* 0x0000000600007224 */ /* 0x000fc600078e02ff */
[----:B------:R-:W-:Y:S01]  /*b960*/  ISETP.GT.U32.AND P1, PT, R5, R4, PT ;  /* 0x000000040500720c */ /* 0x000fe20003f24070 */
[----:B------:R-:W-:Y:S01]  /*b970*/  IMAD.IADD R25, R25, 0x1, -R0 ;  /* 0x0000000119197824 */ /* 0x000fe200078e0a00 */
        /* <DEDUP_REMOVED lines=10> */
[----:B------:R-:W-:-:S04]  /*ba20*/  IMAD R9, R9, 0x1000000, R2 ;  /* 0x0100000009097824 */ /* 0x000fc800078e0202 */
[----:B------:R-:W-:Y:S01]  /*ba30*/  IMAD R26, R26, 0x10000, R9 ;  /* 0x000100001a1a7824 */ /* 0x000fe200078e0209 */
[----:B------:R-:W-:Y:S06]  /*ba40*/  BRA `(.L_x_11331) ;  /* 0x00000000000c7947 */ /* 0x000fec0003800000 */
.L_x_11328:
[----:B------:R-:W-:Y:S02]  /*ba50*/  IMAD.MOV.U32 R24, RZ, RZ, R11 ;  /* 0x000000ffff187224 */ /* 0x000fe400078e000b */
[----:B------:R-:W-:Y:S02]  /*ba60*/  IMAD.MOV.U32 R25, RZ, RZ, RZ ;  /* 0x000000ffff197224 */ /* 0x000fe400078e00ff */
[----:B------:R-:W-:-:S07]  /*ba70*/  IMAD.MOV.U32 R26, RZ, RZ, RZ ;  /* 0x000000ffff1a7224 */ /* 0x000fce00078e00ff */
.L_x_11331:
[----:B------:R-:W-:Y:S02]  /*ba80*/  ISETP.NE.AND P0, PT, R7, RZ, PT ;  /* 0x000000ff0700720c */ /* 0x000fe40003f05270 */
[----:B------:R-:W-:-:S11]  /*ba90*/  MOV R27, UR43 ;  /* 0x0000002b001b7c02 */ /* 0x000fd60008000f00 */
[----:B------:R-:W0:Y:S01]  /*baa0*/  @!P0 S2R R3, SR_CgaCtaId ;  /* 0x0000000000038919 */ /* 0x000e220000008800 */
[----:B------:R-:W-:-:S04]  /*bab0*/  @!P0 MOV R0, 0x400 ;  /* 0x0000040000008802 */ /* 0x000fc80000000f00 */
[----:B0-----:R-:W-:-:S05]  /*bac0*/  @!P0 LEA R0, R3, R0, 0x18 ;  /* 0x0000000003008211 */ /* 0x001fca00078ec0ff */
[----:B------:R0:W-:Y:S01]  /*bad0*/  @!P0 STS.128 [R0+0x132d0], R24 ;  /* 0x0132d01800008388 */ /* 0x0001e20000000c00 */
[----:B------:R-:W-:Y:S06]  /*bae0*/  BAR.ARV 0x5, 0x200 ;  /* 0x0148000000007b1d */ /* 0x000fec0000002000 */
.L_x_11326:
[----:B------:R-:W-:Y:S01]  /*baf0*/  ULDC UR4, c[0x0][0xc3c] ;  /* 0x00030f0000047ab9 */ /* 0x000fe20000000800 */
[----:B------:R1:W-:Y:S01]  /*bb00*/  STL [R1+0xc], RZ ;  /* 0x00000cff01007387 */ /* 0x0003e20000100800 */
[----:B------:R-:W-:Y:S01]  /*bb10*/  UISETP.GE.AND UP0, UPT, UR43, UR4, UPT ;  /* 0x000000042b00728c */ /* 0x000fe2000bf06270 */
[----:B------:R-:W-:Y:S02]  /*bb20*/  IMAD.MOV.U32 R19, RZ, RZ, 0x1 ;  /* 0x00000001ff137424 */ /* 0x000fe400078e00ff */
[----:B------:R-:W-:-:S03]  /*bb30*/  IMAD.MOV.U32 R18, RZ, RZ, RZ ;  /* 0x000000ffff127224 */ /* 0x000fc600078e00ff */
[----:B------:R-:W-:-:S13]  /*bb40*/  PLOP3.LUT P0, PT, PT, PT, UP0, 0x80, 0x0 ;  /* 0x000000000000781c */ /* 0x000fda0003f0f008 */
[----:B-1----:R-:W-:Y:S05]  /*bb50*/  @P0 BRA `(.L_x_11332) ;  /* 0x0000003c00f00947 */ /* 0x002fea0003800000 */
[----:B------:R-:W1:Y:S01]  /*bb60*/  S2R R11, SR_TID.X ;  /* 0x00000000000b7919 */ /* 0x000e620000002100 */
[----:B------:R-:W2:Y:S01]  /*bb70*/  S2UR UR5, SR_CgaCtaId ;  /* 0x00000000000579c3 */ /* 0x000ea20000008800 */
[----:B------:R-:W-:Y:S01]  /*bb80*/  UMOV UR4, 0x400 ;  /* 0x0000040000047882 */ /* 0x000fe20000000000 */
[----:B------:R-:W-:Y:S01]  /*bb90*/  IMAD.MOV.U32 R19, RZ, RZ, 0x1 ;  /* 0x00000001ff137424 */ /* 0x000fe200078e00ff */
[----:B------:R3:W-:Y:S01]  /*bba0*/  STL [R1+0xc], RZ ;  /* 0x00000cff01007387 */ /* 0x0007e20000100800 */
[----:B------:R-:W-:Y:S01]  /*bbb0*/  IMAD.MOV.U32 R18, RZ, RZ, RZ ;  /* 0x000000ffff127224 */ /* 0x000fe200078e00ff */
[----:B------:R-:W-:Y:S02]  /*bbc0*/  ULOP3.LUT UR38, UR40, 0x1, URZ, 0xfc, !UPT ;  /* 0x0000000128267892 */ /* 0x000fe4000f8efc3f */
[----:B------:R-:W-:Y:S01]  /*bbd0*/  ULOP3.LUT UR42, UR40, 0x2, URZ, 0xfc, !UPT ;  /* 0x00000002282a7892 */ /* 0x000fe2000f8efc3f */
[----:B------:R-:W-:Y:S01]  /*bbe0*/  ULDC UR41, c[0x0][0xc] ;  /* 0x0000030000297ab9 */ /* 0x000fe20000000800 */
[----:B------:R-:W-:Y:S01]  /*bbf0*/  ULDC.64 UR50, c[0x0][0x198] ;  /* 0x0000660000327ab9 */ /* 0x000fe20000000a00 */
[----:B--2---:R-:W-:-:S06]  /*bc00*/  ULEA UR4, UR5, UR4, 0x18 ;  /* 0x0000000405047291 */ /* 0x004fcc000f8ec03f */
[----:B------:R-:W-:Y:S01]  /*bc10*/  IMAD.U32 R16, RZ, RZ, UR4 ;  /* 0x00000004ff107e24 */ /* 0x000fe2000f8e00ff */
[C---:B-1----:R-:W-:Y:S01]  /*bc20*/  LOP3.LUT R10, R11.reuse, 0x7f, RZ, 0xc0, !PT ;  /* 0x0000007f0b0a7812 */ /* 0x042fe200078ec0ff */
[C---:B------:R-:W-:Y:S01]  /*bc30*/  IMAD.SHL.U32 R29, R11.reuse, 0x40, RZ ;  /* 0x000000400b1d7824 */ /* 0x040fe200078e00ff */
[----:B------:R-:W-:Y:S01]  /*bc40*/  SHF.R.U32.HI R3, RZ, 0x1, R11 ;  /* 0x00000001ff037819 */ /* 0x000fe2000001160b */
[----:B------:R-:W-:Y:S02]  /*bc50*/  IMAD.SHL.U32 R2, R11, 0x10, RZ ;  /* 0x000000100b027824 */ /* 0x000fe400078e00ff */
[----:B------:R-:W-:Y:S01]  /*bc60*/  IMAD.SHL.U32 R6, R10, 0x10, RZ ;  /* 0x000000100a067824 */ /* 0x000fe200078e00ff */
[----:B------:R-:W-:Y:S01]  /*bc70*/  LOP3.LUT R4, R29, 0x180, RZ, 0xc0, !PT ;  /* 0x000001801d047812 */ /* 0x000fe200078ec0ff */
[C---:B------:R-:W-:Y:S01]  /*bc80*/  IMAD.SHL.U32 R8, R11.reuse, 0x2, RZ ;  /* 0x000000020b087824 */ /* 0x040fe200078e00ff */
[----:B------:R-:W-:Y:S01]  /*bc90*/  LOP3.LUT R5, R2, 0x1b0, RZ, 0xc0, !PT ;  /* 0x000001b002057812 */ /* 0x000fe200078ec0ff */
[----:B0-----:R-:W-:Y:S01]  /*bca0*/  IMAD.SHL.U32 R0, R11, 0x20, RZ ;  /* 0x000000200b007824 */ /* 0x001fe200078e00ff */
[----:B------:R-:W-:-:S02]  /*bcb0*/  LOP3.LUT R7, R6, 0x600, RZ, 0xc0, !PT ;  /* 0x0000060006077812 */ /* 0x000fc400078ec0ff */
[----:B------:R-:W-:Y:S01]  /*bcc0*/  LOP3.LUT R3, R4, 0x30, R3, 0xf8, !PT ;  /* 0x0000003004037812 */ /* 0x000fe200078ef803 */
[----:B------:R-:W-:Y:S01]  /*bcd0*/  IMAD.SHL.U32 R4, R11, 0x8, RZ ;  /* 0x000000080b047824 */ /* 0x000fe200078e00ff */
[----:B------:R-:W-:Y:S01]  /*bce0*/  LOP3.LUT R9, R5, 0x30, R8, 0x78, !PT ;  /* 0x0000003005097812 */ /* 0x000fe200078e7808 */
[----:B------:R-:W-:Y:S01]  /*bcf0*/  IMAD.SHL.U32 R8, R11, 0x4, RZ ;  /* 0x000000040b087824 */ /* 0x000fe200078e00ff */
[----:B------:R-:W-:Y:S02]  /*bd00*/  LOP3.LUT R6, R7, 0x40, R2, 0xf8, !PT ;  /* 0x0000004007067812 */ /* 0x000fe400078ef802 */
[----:B------:R-:W-:Y:S02]  /*bd10*/  LOP3.LUT R4, R3, 0x30, R4, 0x78, !PT ;  /* 0x0000003003047812 */ /* 0x000fe400078e7804 */
[----:B------:R-:W-:Y:S02]  /*bd20*/  LOP3.LUT R7, R7, 0x60, R0, 0xf8, !PT ;  /* 0x0000006007077812 */ /* 0x000fe400078ef800 */
[----:B------:R-:W-:-:S02]  /*bd30*/  LOP3.LUT R9, R6, R9, RZ, 0xfc, !PT ;  /* 0x0000000906097212 */ /* 0x000fc400078efcff */
[----:B------:R-:W-:Y:S02]  /*bd40*/  SHF.R.U32.HI R3, RZ, 0x2, R10 ;  /* 0x00000002ff037819 */ /* 0x000fe4000001160a */
[----:B------:R-:W-:Y:S02]  /*bd50*/  LOP3.LUT R5, R0, 0x80, RZ, 0xc0, !PT ;  /* 0x0000008000057812 */ /* 0x000fe400078ec0ff */
[--C-:B------:R-:W-:Y:S02]  /*bd60*/  LOP3.LUT R28, R7, 0x100, R0.reuse, 0xf8, !PT ;  /* 0x00000100071c7812 */ /* 0x100fe400078ef800 */
[----:B------:R-:W-:Y:S01]  /*bd70*/  LOP3.LUT R2, R3, 0x60, R0, 0xf8, !PT ;  /* 0x0000006003027812 */ /* 0x000fe200078ef800 */
[----:B------:R-:W-:Y:S01]  /*bd80*/  IMAD.IADD R0, R16, 0x1, R9 ;  /* 0x0000000110007824 */ /* 0x000fe200078e0209 */
[----:B------:R-:W-:Y:S02]  /*bd90*/  LOP3.LUT R5, R5, 0x10, R11, 0xf8, !PT ;  /* 0x0000001005057812 */ /* 0x000fe400078ef80b */
[----:B------:R-:W-:-:S02]  /*bda0*/  LOP3.LUT R29, R4, 0x640, R29, 0xf8, !PT ;  /* 0x00000640041d7812 */ /* 0x000fc400078ef81d */
[----:B------:R3:W-:Y:S01]  /*bdb0*/  STL [R1+0x8], R0 ;  /* 0x0000080001007387 */ /* 0x0007e20000100800 */
[----:B------:R-:W-:-:S04]  /*bdc0*/  LOP3.LUT R5, R5, 0x10, R8, 0x78, !PT ;  /* 0x0000001005057812 */ /* 0x000fc800078e7808 */
[----:B------:R-:W-:-:S07]  /*bdd0*/  LOP3.LUT R28, R28, R5, RZ, 0xfc, !PT ;  /* 0x000000051c1c7212 */ /* 0x000fce00078efcff */
.L_x_11398:
[----:B------:R-:W-:Y:S01]  /*bde0*/  ULDC.64 UR4, c[0x0][0xc88] ;  /* 0x0003220000047ab9 */ /* 0x000fe20000000a00 */
[----:B------:R-:W-:Y:S01]  /*bdf0*/  ULDC.64 UR6, c[0x0][0xa08] ;  /* 0x0002820000067ab9 */ /* 0x000fe20000000a00 */
[----:B------:R-:W-:-:S06]  /*be00*/  UIMAD.WIDE UR4, UR43, 0x4, UR4 ;  /* 0x000000042b0478a5 */ /* 0x000fcc000f8e0204 */
[----:B------:R-:W-:Y:S01]  /*be10*/  IMAD.U32 R2, RZ, RZ, UR4 ;  /* 0x00000004ff027e24 */ /* 0x000fe2000f8e00ff */
[----:B0-----:R-:W-:Y:S01]  /*be20*/  MOV R3, UR5 ;  /* 0x0000000500037c02 */ /* 0x001fe20008000f00 */
[----:B------:R-:W-:-:S04]  /*be30*/  ULDC.64 UR4, c[0x0][0xa28] ;  /* 0x00028a0000047ab9 */ /* 0x000fc80000000a00 */
[----:B------:R-:W2:Y:S01]  /*be40*/  LDG.E R2, desc[UR52][R2.64] ;  /* 0x0000003402027981 */ /* 0x000ea2000c1e1900 */
[----:B------:R-:W-:-:S04]  /*be50*/  UISETP.NE.U32.AND UP0, UPT, UR4, URZ, UPT ;  /* 0x0000003f0400728c */ /* 0x000fc8000bf05070 */
[----:B------:R-:W-:-:S06]  /*be60*/  UISETP.NE.AND.EX UP0, UPT, UR5, URZ, UPT, UP0 ;  /* 0x0000003f0500728c */ /* 0x000fcc000bf05300 */
[----:B------:R-:W-:Y:S02]  /*be70*/  PLOP3.LUT P2, PT, PT, PT, UP0, 0x80, 0x0 ;  /* 0x000000000000781c */ /* 0x000fe40003f4f008 */
[----:B------:R-:W-:-:S04]  /*be80*/  ISETP.NE.U32.AND P0, PT, RZ, UR6, PT ;  /* 0x00000006ff007c0c */ /* 0x000fc8000bf05070 */
[----:B------:R-:W-:Y:S02]  /*be90*/  ISETP.NE.AND.EX P0, PT, RZ, UR7, PT, P0 ;  /* 0x00000007ff007c0c */ /* 0x000fe4000bf05300 */
[----:B--2---:R-:W-:-:S13]  /*bea0*/  R2UR UR45, R2 ;  /* 0x00000000022d72ca */ /* 0x004fda00000e0000 */
[----:B------:R-:W-:Y:S02]  /*beb0*/  USHF.R.S32.HI UR46, URZ, 0x1f, UR45 ;  /* 0x0000001f3f2e7899 */ /* 0x000fe4000801142d */
[----:B------:R-:W-:-:S04]  /*bec0*/  @UP0 ULEA UR4, UP1, UR45, UR4, 0x2 ;  /* 0x000000042d040291 */ /* 0x000fc8000f82103f */
[----:B------:R-:W-:Y:S02]  /*bed0*/  @UP0 ULEA.HI.X UR5, UR45, UR5, UR46, 0x2, UP1 ;  /* 0x000000052d050291 */ /* 0x000fe400088f142e */
[----:B------:R-:W-:Y:S01]  /*bee0*/  IMAD.U32 R2, RZ, RZ, UR4 ;  /* 0x00000004ff027e24 */ /* 0x000fe2000f8e00ff */
[----:B------:R-:W-:-:S03]  /*bef0*/  USHF.L.U32 UR47, UR45, 0x2, URZ ;  /* 0x000000022d2f7899 */ /* 0x000fc6000800063f */
[----:B------:R-:W-:Y:S01]  /*bf00*/  IMAD.U32 R3, RZ, RZ, UR5 ;  /* 0x00000005ff037e24 */ /* 0x000fe2000f8e00ff */
[----:B------:R-:W-:Y:S01]  /*bf10*/  ULDC.64 UR4, c[0x0][0xa00] ;  /* 0x0002800000047ab9 */ /* 0x000fe20000000a00 */
[----:B------:R-:W-:Y:S01]  /*bf20*/  USHF.L.U64.HI UR48, UR45, 0x2, UR46 ;  /* 0x000000022d307899 */ /* 0x000fe2000801022e */
[----:B------:R-:W-:Y:S01]  /*bf30*/  ISETP.NE.U32.AND P1, PT, RZ, UR4, PT ;  /* 0x00000004ff007c0c */ /* 0x000fe2000bf25070 */
[----:B------:R-:W-:Y:S01]  /*bf40*/  UIADD3 UR4, UP0, UR47, UR4, URZ ;  /* 0x000000042f047290 */ /* 0x000fe2000ff1e03f */
[----:B------:R0:W2:Y:S01]  /*bf50*/  @P2 LDG.E R8, desc[UR52][R2.64] ;  /* 0x0000003402082981 */ /* 0x0000a2000c1e1900 */
[----:B------:R-:W-:Y:S01]  /*bf60*/  UIADD3 UR6, UP1, UR47, UR6, URZ ;  /* 0x000000062f067290 */ /* 0x000fe2000ff3e03f */
[----:B------:R-:W-:Y:S01]  /*bf70*/  ISETP.NE.AND.EX P1, PT, RZ, UR5, PT, P1 ;  /* 0x00000005ff007c0c */ /* 0x000fe2000bf25310 */
[----:B------:R-:W-:Y:S02]  /*bf80*/  UIADD3.X UR5, UR48, UR5, URZ, UP0, !UPT ;  /* 0x0000000530057290 */ /* 0x000fe400087fe43f */
[----:B------:R-:W-:-:S02]  /*bf90*/  UIADD3.X UR7, UR48, UR7, URZ, UP1, !UPT ;  /* 0x0000000730077290 */ /* 0x000fc40008ffe43f */
[----:B------:R-:W-:Y:S02]  /*bfa0*/  IMAD.U32 R4, RZ, RZ, UR6 ;  /* 0x00000006ff047e24 */ /* 0x000fe4000f8e00ff */
[----:B0-----:R-:W-:Y:S02]  /*bfb0*/  IMAD.U32 R2, RZ, RZ, UR4 ;  /* 0x00000004ff027e24 */ /* 0x001fe4000f8e00ff */
[----:B------:R-:W-:Y:S01]  /*bfc0*/  IMAD.U32 R3, RZ, RZ, UR5 ;  /* 0x00000005ff037e24 */ /* 0x000fe2000f8e00ff */
[----:B------:R-:W-:Y:S01]  /*bfd0*/  ULDC.64 UR4, c[0x0][0xa18] ;  /* 0x0002860000047ab9 */ /* 0x000fe20000000a00 */
[----:B------:R-:W-:Y:S01]  /*bfe0*/  IMAD.U32 R5, RZ, RZ, UR7 ;  /* 0x00000007ff057e24 */ /* 0x000fe2000f8e00ff */
[----:B------:R-:W-:Y:S01]  /*bff0*/  UISETP.NE.U32.AND UP0, UPT, UR4, URZ, UPT ;  /* 0x0000003f0400728c */ /* 0x000fe2000bf05070 */
[----:B------:R-:W-:Y:S01]  /*c000*/  ULDC UR6, c[0x0][0x288] ;  /* 0x0000a20000067ab9 */ /* 0x000fe20000000800 */
[----:B------:R-:W5:Y:S02]  /*c010*/  @P1 LDG.E R9, desc[UR52][R2.64] ;  /* 0x0000003402091981 */ /* 0x000f64000c1e1900 */
[----:B------:R-:W-:-:S02]  /*c020*/  UISETP.NE.AND.EX UP0, UPT, UR5, URZ, UPT, UP0 ;  /* 0x0000003f0500728c */ /* 0x000fc4000bf05300 */
[----:B---3--:R-:W5:Y:S01]  /*c030*/  @P0 LDG.E R0, desc[UR52][R4.64] ;  /* 0x0000003404000981 */ /* 0x008f62000c1e1900 */
[----:B------:R-:W-:-:S03]  /*c040*/  IMAD.U32 R10, RZ, RZ, UR6 ;  /* 0x00000006ff0a7e24 */ /* 0x000fc6000f8e00ff */
[----:B------:R-:W-:-:S05]  /*c050*/  PLOP3.LUT P3, PT, PT, PT, UP0, 0x80, 0x0 ;  /* 0x000000000000781c */ /* 0x000fca0003f6f008 */
[----:B------:R-:W-:-:S04]  /*c060*/  @UP0 UIADD3 UR4, UP1, UR47, UR4, URZ ;  /* 0x000000042f040290 */ /* 0x000fc8000ff3e03f */
[----:B------:R-:W-:Y:S02]  /*c070*/  @UP0 UIADD3.X UR5, UR48, UR5, URZ, UP1, !UPT ;  /* 0x0000000530050290 */ /* 0x000fe40008ffe43f */
[----:B------:R-:W-:-:S04]  /*c080*/  IMAD.U32 R6, RZ, RZ, UR4 ;  /* 0x00000004ff067e24 */ /* 0x000fc8000f8e00ff */
[----:B------:R-:W-:-:S05]  /*c090*/  IMAD.U32 R7, RZ, RZ, UR5 ;  /* 0x00000005ff077e24 */ /* 0x000fca000f8e00ff */
[----:B------:R0:W3:Y:S01]  /*c0a0*/  @P3 LDG.E R10, desc[UR52][R6.64] ;  /* 0x00000034060a3981 */ /* 0x0000e2000c1e1900 */
[----:B------:R-:W-:Y:S01]  /*c0b0*/  UMOV UR4, URZ ;  /* 0x0000003f00047c82 */ /* 0x000fe20008000000 */
[----:B0-----:R-:W0:Y:S01]  /*c0c0*/  LDC.64 R6, c[0x0][0x418] ;  /* 0x00010600ff067b82 */ /* 0x001e220000000a00 */
[----:B--2---:R-:W-:Y:S02]  /*c0d0*/  @P2 R2UR UR4, R8 ;  /* 0x00000000080422ca */ /* 0x004fe400000e0000 */
[----:B0-----:R-:W-:Y:S01]  /*c0e0*/  ISETP.NE.U32.AND P2, PT, R6, RZ, PT ;  /* 0x000000ff0600720c */ /* 0x001fe20003f45070 */
[----:B---3--:R0:W-:Y:S01]  /*c0f0*/  STL [R1+0x4], R10 ;  /* 0x0000040a01007387 */ /* 0x0081e20000100800 */
[----:B-1----:R-:W-:Y:S11]  /*c100*/  @P3 BRA `(.L_x_11333) ;  /* 0x0000000000143947 */ /* 0x002ff60003800000 */
[----:B------:R-:W-:Y:S05]  /*c110*/  @!P1 BRA `(.L_x_11333) ;  /* 0x0000000000109947 */ /* 0x000fea0003800000 */
[----:B------:R-:W2:Y:S04]  /*c120*/  LDG.E R11, desc[UR52][R2.64] ;  /* 0x00000034020b7981 */ /* 0x000ea8000c1e1900 */
[----:B------:R-:W2:Y:S02]  /*c130*/  LDG.E R6, desc[UR52][R2.64+0x4] ;  /* 0x0000043402067981 */ /* 0x000ea4000c1e1900 */
[----:B--2---:R-:W-:-:S05]  /*c140*/  IMAD.IADD R2, R6, 0x1, -R11 ;  /* 0x0000000106027824 */ /* 0x004fca00078e0a0b */
[----:B------:R1:W-:Y:S02]  /*c150*/  STL [R1+0x4], R2 ;  /* 0x0000040201007387 */ /* 0x0003e40000100800 */
.L_x_11333:
[----:B------:R-:W2:Y:S01]  /*c160*/  LDC R6, c[0x0][0x424] ;  /* 0x00010900ff067b82 */ /* 0x000ea20000000800 */
[----:B------:R-:W-:Y:S01]  /*c170*/  ISETP.NE.AND.EX P2, PT, R7, RZ, PT, P2 ;  /* 0x000000ff0700720c */ /* 0x000fe20003f45320 */
[----:B------:R-:W-:Y:S01]  /*c180*/  UMOV UR44, URZ ;  /* 0x0000003f002c7c82 */ /* 0x000fe20008000000 */
[----:B------:R-:W-:Y:S01]  /*c190*/  ULDC.64 UR6, c[0x0][0xa20] ;  /* 0x0002880000067ab9 */ /* 0x000fe20000000a00 */
[----:B-----5:R-:W-:Y:S01]  /*c1a0*/  @P1 R2UR UR44, R9 ;  /* 0x00000000092c12ca */ /* 0x020fe200000e0000 */
[----:B------:R-:W-:Y:S01]  /*c1b0*/  UMOV UR39, URZ ;  /* 0x0000003f00277c82 */ /* 0x000fe20008000000 */
[----:B------:R-:W-:Y:S01]  /*c1c0*/  ISETP.NE.U32.AND P1, PT, RZ, UR6, PT ;  /* 0x00000006ff007c0c */ /* 0x000fe2000bf25070 */
[----:B------:R-:W-:Y:S01]  /*c1d0*/  IMAD.U32 R22, RZ, RZ, UR45 ;  /* 0x0000002dff167e24 */ /* 0x000fe2000f8e00ff */
[----:B------:R-:W3:Y:S01]  /*c1e0*/  LDC R7, c[0x0][0x2f0] ;  /* 0x0000bc00ff077b82 */ /* 0x000ee20000000800 */
[----:B------:R-:W-:Y:S02]  /*c1f0*/  R2UR UR36, R26 ;  /* 0x000000001a2472ca */ /* 0x000fe400000e0000 */
[----:B------:R-:W-:-:S02]  /*c200*/  @P0 R2UR UR39, R0 ;  /* 0x00000000002702ca */ /* 0x000fc400000e0000 */
[----:B------:R-:W-:Y:S02]  /*c210*/  ISETP.NE.AND.EX P1, PT, RZ, UR7, PT, P1 ;  /* 0x00000007ff007c0c */ /* 0x000fe4000bf25310 */
[C---:B-1----:R-:W-:Y:S02]  /*c220*/  LOP3.LUT R2, R26.reuse, 0xff000000, RZ, 0xc0, !PT ;  /* 0xff0000001a027812 */ /* 0x042fe400078ec0ff */
[----:B------:R-:W-:Y:S02]  /*c230*/  LOP3.LUT R0, R26, 0xff0000, RZ, 0xc0, !PT ;  /* 0x00ff00001a007812 */ /* 0x000fe400078ec0ff */
[----:B------:R-:W-:-:S03]  /*c240*/  SHF.R.U32.HI R3, RZ, 0x8, R2 ;  /* 0x00000008ff037819 */ /* 0x000fc60000011602 */
[----:B------:R-:W-:Y:S01]  /*c250*/  ULOP3.LUT UR36, UR36, 0xffff, URZ, 0xc0, !UPT ;  /* 0x0000ffff24247892 */ /* 0x000fe2000f8ec03f */
[----:B------:R-:W-:Y:S01]  /*c260*/  LEA.HI R0, R0, R3, RZ, 0x10 ;  /* 0x0000000300007211 */ /* 0x000fe200078f80ff */
[----:B------:R-:W-:Y:S01]  /*c270*/  UIADD3 UR39, UR39, UR4, URZ ;  /* 0x0000000427277290 */ /* 0x000fe2000fffe03f */
[----:B--2---:R-:W-:-:S05]  /*c280*/  SEL R6, R6, 0x1, P2 ;  /* 0x0000000106067807 */ /* 0x004fca0001000000 */
[----:B---3--:R-:W-:Y:S01]  /*c290*/  IMAD R2, R6, R7, RZ ;  /* 0x0000000706027224 */ /* 0x008fe200078e02ff */
[----:B------:R-:W-:Y:S06]  /*c2a0*/  @!P1 BRA `(.L_x_11334) ;  /* 0x0000000000189947 */ /* 0x000fec0003800000 */
[----:B------:R-:W-:-:S04]  /*c2b0*/  UIADD3 UR5, UP0, UR47, UR6, URZ ;  /* 0x000000062f057290 */ /* 0x000fc8000ff1e03f */
[----:B------:R-:W-:Y:S02]  /*c2c0*/  UIADD3.X UR6, UR48, UR7, URZ, UP0, !UPT ;  /* 0x0000000730067290 */ /* 0x000fe400087fe43f */
[----:B------:R-:W-:-:S04]  /*c2d0*/  IMAD.U32 R2, RZ, RZ, UR5 ;  /* 0x00000005ff027e24 */ /* 0x000fc8000f8e00ff */
[----:B------:R-:W-:-:S05]  /*c2e0*/  IMAD.U32 R3, RZ, RZ, UR6 ;  /* 0x00000006ff037e24 */ /* 0x000fca000f8e00ff */
[----:B------:R1:W5:Y:S01]  /*c2f0*/  LDG.E R2, desc[UR52][R2.64] ;  /* 0x0000003402027981 */ /* 0x000362000c1e1900 */
[----:B------:R-:W-:Y:S05]  /*c300*/  BRA `(.L_x_11335) ;  /* 0x0000000000107947 */ /* 0x000fea0003800000 */
.L_x_11334:
[----:B------:R-:W-:Y:S05]  /*c310*/  @!P0 BRA `(.L_x_11335) ;  /* 0x00000000000c8947 */ /* 0x000fea0003800000 */
[----:B------:R-:W2:Y:S04]  /*c320*/  LDG.E R3, desc[UR52][R4.64] ;  /* 0x0000003404037981 */ /* 0x000ea8000c1e1900 */
[----:B------:R-:W2:Y:S02]  /*c330*/  LDG.E R2, desc[UR52][R4.64+0x4] ;  /* 0x0000043404027981 */ /* 0x000ea4000c1e1900 */
[----:B--2---:R-:W-:-:S07]  /*c340*/  IMAD.IADD R2, R2, 0x1, -R3 ;  /* 0x0000000102027824 */ /* 0x004fce00078e0a03 */
.L_x_11335:
[----:B-----5:R-:W-:Y:S02]  /*c350*/  IADD3 R2, R2, -UR4, RZ ;  /* 0x8000000402027c10 */ /* 0x020fe4000fffe0ff */
[----:B------:R-:W-:Y:S02]  /*c360*/  LOP3.LUT R26, R0, 0xff, RZ, 0xc0, !PT ;  /* 0x000000ff001a7812 */ /* 0x000fe400078ec0ff */
[C---:B------:R-:W-:Y:S01]  /*c370*/  ISETP.GE.AND P0, PT, R2.reuse, 0x1, PT ;  /* 0x000000010200780c */ /* 0x040fe20003f06270 */
[----:B-1----:R-:W-:-:S04]  /*c380*/  VIADD R3, R2, 0x9f ;  /* 0x0000009f02037836 */ /* 0x002fc80000000000 */
[----:B------:R-:W-:-:S05]  /*c390*/  IMAD.HI R3, R3, 0x66666667, RZ ;  /* 0x6666666703037827 */ /* 0x000fca00078e02ff */
[----:B------:R-:W-:-:S04]  /*c3a0*/  SHF.R.U32.HI R2, RZ, 0x1f, R3 ;  /* 0x0000001fff027819 */ /* 0x000fc80000011603 */
[----:B------:R-:W-:Y:S01]  /*c3b0*/  LEA.HI.SX32 R5, R3, R2, 0x1a ;  /* 0x0000000203057211 */ /* 0x000fe200078fd2ff */
[----:B------:R-:W-:Y:S01]  /*c3c0*/  IMAD.MOV.U32 R3, RZ, RZ, RZ ;  /* 0x000000ffff037224 */ /* 0x000fe200078e00ff */
[----:B------:R-:W-:Y:S06]  /*c3d0*/  @!P0 BRA `(.L_x_11336) ;  /* 0x0000000000708947 */ /* 0x000fec0003800000 */
[----:B------:R-:W-:-:S04]  /*c3e0*/  SHF.R.U32.HI R0, RZ, 0x10, R0 ;  /* 0x00000010ff007819 */ /* 0x000fc80000011600 */
[----:B------:R-:W-:-:S13]  /*c3f0*/  ISETP.NE.AND P0, PT, R0, RZ, PT ;  /* 0x000000ff0000720c */ /* 0x000fda0003f05270 */
[----:B------:R-:W1:Y:S02]  /*c400*/  @!P0 LDC R0, c[0x0][0x9f0] ;  /* 0x00027c00ff008b82 */ /* 0x000e640000000800 */
[-C--:B-1----:R-:W-:Y:S02]  /*c410*/  IABS R4, R0.reuse ;  /* 0x0000000000047213 */ /* 0x082fe40000000000 */
[----:B------:R-:W-:Y:S02]  /*c420*/  IADD3 R7, R0, -0x1, R5 ;  /* 0xffffffff00077810 */ /* 0x000fe40007ffe005 */
[----:B------:R-:W1:Y:S02]  /*c430*/  I2F.RP R6, R4 ;  /* 0x0000000400067306 */ /* 0x000e640000209400 */
[----:B------:R-:W-:-:S04]  /*c440*/  LOP3.LUT R8, R7, R0, RZ, 0x3c, !PT ;  /* 0x0000000007087212 */ /* 0x000fc800078e3cff */
[----:B------:R-:W-:Y:S02]  /*c450*/  ISETP.GE.AND P2, PT, R8, RZ, PT ;  /* 0x000000ff0800720c */ /* 0x000fe40003f46270 */
[----:B-1----:R-:W1:Y:S02]  /*c460*/  MUFU.RCP R6, R6 ;  /* 0x0000000600067308 */ /* 0x002e640000001000 */
[----:B-1----:R-:W-:Y:S01]  /*c470*/  VIADD R2, R6, 0xffffffe ;  /* 0x0ffffffe06027836 */ /* 0x002fe20000000000 */
[----:B------:R-:W-:-:S05]  /*c480*/  IABS R6, R0 ;  /* 0x0000000000067213 */ /* 0x000fca0000000000 */
[----:B------:R1:W2:Y:S02]  /*c490*/  F2I.FTZ.U32.TRUNC.NTZ R3, R2 ;  /* 0x0000000200037305 */ /* 0x0002a4000021f000 */
[----:B-1----:R-:W-:Y:S02]  /*c4a0*/  IMAD.MOV.U32 R2, RZ, RZ, RZ ;  /* 0x000000ffff027224 */ /* 0x002fe400078e00ff */
[----:B--2---:R-:W-:-:S04]  /*c4b0*/  IMAD.MOV R9, RZ, RZ, -R3 ;  /* 0x000000ffff097224 */ /* 0x004fc800078e0a03 */
[----:B------:R-:W-:-:S04]  /*c4c0*/  IMAD R9, R9, R4, RZ ;  /* 0x0000000409097224 */ /* 0x000fc800078e02ff */
[----:B------:R-:W-:Y:S01]  /*c4d0*/  IMAD.HI.U32 R3, R3, R9, R2 ;  /* 0x0000000903037227 */ /* 0x000fe200078e0002 */
[----:B------:R-:W-:-:S03]  /*c4e0*/  IABS R2, R7 ;  /* 0x0000000700027213 */ /* 0x000fc60000000000 */
[----:B------:R-:W-:Y:S02]  /*c4f0*/  IMAD.MOV R7, RZ, RZ, -R6 ;  /* 0x000000ffff077224 */ /* 0x000fe400078e0a06 */
        /* <DEDUP_REMOVED lines=10> */
.L_x_11336:
[-C--:B------:R-:W-:Y:S01]  /*c5a0*/  IMAD R26, R26, R3.reuse, RZ ;  /* 0x000000031a1a7224 */ /* 0x080fe200078e02ff */
[----:B------:R-:W-:Y:S04]  /*c5b0*/  BSSY B7, `(.L_x_11337) ;  /* 0x000029d000077945 */ /* 0x000fe80003800000 */
[----:B------:R-:W-:-:S04]  /*c5c0*/  VIADDMNMX R0, R26, R3, R5, PT ;  /* 0x000000031a007246 */ /* 0x000fc80003800105 */
[----:B------:R-:W-:Y:S01]  /*c5d0*/  ISETP.GT.AND P0, PT, R0, R26, PT ;  /* 0x0000001a0000720c */ /* 0x000fe20003f04270 */
[----:B------:R1:W-:-:S12]  /*c5e0*/  STL [R1], R0 ;  /* 0x0000000001007387 */ /* 0x0003d80000100800 */
        /* <DEDUP_REMOVED lines=16> */
[----:B-1----:R-:W-:Y:S01]  /*c6f0*/  IADD3 R24, R0, UR41, R7 ;  /* 0x0000002900187c10 */ /* 0x002fe2000fffe007 */
[----:B------:R-:W-:Y:S06]  /*c700*/  BRA `(.L_x_11339) ;  /* 0x00000028001c7947 */ /* 0x000fec0003800000 */
.L_x_11338:
        /* <DEDUP_REMOVED lines=13> */
[----:B0-----:R-:W-:-:S02]  /*c7e0*/  IMAD.U32 R10, RZ, RZ, UR4 ;  /* 0x00000004ff0a7e24 */ /* 0x001fc4000f8e00ff */
[----:B------:R-:W-:Y:S02]  /*c7f0*/  IMAD.U32 R11, RZ, RZ, UR5 ;  /* 0x00000005ff0b7e24 */ /* 0x000fe4000f8e00ff */
[----:B------:R-:W-:Y:S02]  /*c800*/  IMAD.MOV.U32 R8, RZ, RZ, 0x70 ;  /* 0x00000070ff087424 */ /* 0x000fe400078e00ff */
[----:B------:R-:W-:Y:S02]  /*c810*/  IMAD.MOV.U32 R12, RZ, RZ, 0x1 ;  /* 0x00000001ff0c7424 */ /* 0x000fe400078e00ff */
[----:B------:R-:W-:-:S07]  /*c820*/  IMAD.MOV.U32 R13, RZ, RZ, RZ ;  /* 0x000000ffff0d7224 */ /* 0x000fce00078e00ff */
[----:B------:R-:W-:-:S07]  /*c830*/  LEPC R20, `(.L_x_11341) ;  /* 0x000000001014794e */ /* 0x000fce0000000000 */
[----:B-1----:R-:W-:Y:S05]  /*c840*/  CALL.ABS.NOINC R2 ;  /* 0x0000000002007343 */ /* 0x002fea0003c00000 */
.L_x_11341:
[----:B------:R-:W-:Y:S05]  /*c850*/  BSYNC B6 ;  /* 0x0000000000067941 */ /* 0x000fea0003800000 */
.L_x_11340:
        /* <DEDUP_REMOVED lines=16> */
[----:B0-----:R-:W-:Y:S02]  /*c960*/  IMAD.U32 R10, RZ, RZ, UR4 ;  /* 0x00000004ff0a7e24 */ /* 0x001fe4000f8e00ff */
[----:B------:R-:W-:Y:S02]  /*c970*/  IMAD.U32 R11, RZ, RZ, UR5 ;  /* 0x00000005ff0b7e24 */ /* 0x000fe4000f8e00ff */
[----:B------:R-:W-:Y:S02]  /*c980*/  IMAD.MOV.U32 R8, RZ, RZ, 0x70 ;  /* 0x00000070ff087424 */ /* 0x000fe400078e00ff */
[----:B------:R-:W-:-:S07]  /*c990*/  IMAD.MOV.U32 R12, RZ, RZ, 0x1 ;  /* 0x00000001ff0c7424 */ /* 0x000fce00078e00ff */
[----:B------:R-:W-:-:S07]  /*c9a0*/  LEPC R20, `(.L_x_11343) ;  /* 0x000000001014794e */ /* 0x000fce0000000000 */
[----:B-1----:R-:W-:Y:S05]  /*c9b0*/  CALL.ABS.NOINC R2 ;  /* 0x0000000002007343 */ /* 0x002fea0003c00000 */
.L_x_11343:
[----:B------:R-:W-:Y:S05]  /*c9c0*/  BSYNC B6 ;  /* 0x0000000000067941 */ /* 0x000fea0003800000 */
.L_x_11342:
        /* <DEDUP_REMOVED lines=19> */
[----:B-1----:R-:W-:Y:S05]  /*cb00*/  CALL.ABS.NOINC R2 ;  /* 0x0000000002007343 */ /* 0x002fea0003c00000 */
.L_x_11345:
[----:B------:R-:W-:Y:S05]  /*cb10*/  BSYNC B6 ;  /* 0x0000000000067941 */ /* 0x000fea0003800000 */
.L_x_11344:
        /* <DEDUP_REMOVED lines=8> */
[----:B0-----:R-:W-:Y:S01]  /*cba0*/  MOV R10, UR4 ;  /* 0x00000004000a7c02 */ /* 0x001fe20008000f00 */
        /* <DEDUP_REMOVED lines=10> */
.L_x_11347:
[----:B------:R-:W-:Y:S05]  /*cc50*/  BSYNC B6 ;  /* 0x0000000000067941 */ /* 0x000fea0003800000 */
.L_x_11346:
        /* <DEDUP_REMOVED lines=10> */
[----:B------:R2:W3:Y:S02]  /*cd00*/  @P0 LDG.E R22, desc[UR52][R2.64] ;  /* 0x0000003402160981 */ /* 0x0004e4000c1e1900 */
[----:B--2---:R-:W2:Y:S01]  /*cd10*/  LDC.64 R2, c[0x0][0x418] ;  /* 0x00010600ff027b82 */ /* 0x004ea20000000a00 */
[----:B-1----:R-:W-:-:S04]  /*cd20*/  SHF.R.U32.HI R20, RZ, 0x5, R17 ;  /* 0x00000005ff147819 */ /* 0x002fc80000011611 */
[----:B------:R-:W-:Y:S02]  /*cd30*/  LOP3.LUT R20, R20, 0x3, RZ, 0xc0, !PT ;  /* 0x0000000314147812 */ /* 0x000fe400078ec0ff */
[----:B--2---:R-:W-:Y:S01]  /*cd40*/  LOP3.LUT P0, RZ, R2, UR4, RZ, 0xfc, !PT ;  /* 0x0000000402ff7c12 */ /* 0x004fe2000f80fcff */
[----:B------:R-:W-:-:S03]  /*cd50*/  UMOV UR4, 0xffffffff ;  /* 0xffffffff00047882 */ /* 0x000fc60000000000 */
[----:B------:R-:W-:Y:S02]  /*cd60*/  LOP3.LUT P0, RZ, R3, UR5, RZ, 0xfc, P0 ;  /* 0x0000000503ff7c12 */ /* 0x000fe4000800fcff */
[----:B---3--:R-:W-:Y:S02]  /*cd70*/  SHF.R.S32.HI R27, RZ, 0x1f, R22 ;  /* 0x0000001fff1b7819 */ /* 0x008fe40000011416 */
[----:B------:R-:W-:Y:S01]  /*cd80*/  SEL R17, R22, RZ, !P0 ;  /* 0x000000ff16117207 */ /* 0x000fe20004000000 */
[----:B------:R-:W-:Y:S08]  /*cd90*/  BRA.DIV UR4, `(.L_x_11348) ;  /* 0x0000003204cc7947 */ /* 0x000ff0000b800000 */
[----:B------:R1:W2:Y:S02]  /*cda0*/  SHFL.IDX PT, R14, R20, RZ, 0x1f ;  /* 0x00001fff140e7589 */ /* 0x0002a400000e0000 */
.L_x_11417:
[----:B--2---:R-:W-:Y:S02]  /*cdb0*/  ISETP.NE.AND P0, PT, R14, RZ, PT ;  /* 0x000000ff0e00720c */ /* 0x004fe40003f05270 */
[----:B------:R-:W-:Y:S02]  /*cdc0*/  PLOP3.LUT P1, PT, PT, PT, PT, 0x8, 0x0 ;  /* 0x000000000000781c */ /* 0x000fe40003f2e170 */
[----:B------:R-:W-:-:S11]  /*cdd0*/  LOP3.LUT R23, R23, 0xfffffffe, RZ, 0xc0, !PT ;  /* 0xfffffffe17177812 */ /* 0x000fd600078ec0ff */
[----:B------:R-:W-:Y:S01]  /*cde0*/  @P1 LOP3.LUT R23, R23, 0x1, RZ, 0xfc, !PT ;  /* 0x0000000117171812 */ /* 0x000fe200078efcff */
[----:B------:R-:W-:Y:S06]  /*cdf0*/  @P0 BRA `(.L_x_11349) ;  /* 0x00000004004c0947 */ /* 0x000fec0003800000 */
[----:B------:R-:W2:Y:S01]  /*ce00*/  LDL R0, [R1] ;  /* 0x0000000001007983 */ /* 0x000ea20000100800 */
[----:B------:R-:W-:Y:S01]  /*ce10*/  UMOV UR4, 0xffffffff ;  /* 0xffffffff00047882 */ /* 0x000fe20000000000 */
[----:B--2---:R-:W-:Y:S02]  /*ce20*/  VIADD R0, R0, 0xffffffff ;  /* 0xffffffff00007836 */ /* 0x004fe40000000000 */
[----:B------:R-:W-:Y:S05]  /*ce30*/  BRA.DIV UR4, `(.L_x_11350) ;  /* 0x0000003204c47947 */ /* 0x000fea000b800000 */
[----:B------:R-:W-:-:S13]  /*ce40*/  ELECT P6, URZ, PT ;  /* 0x00000000003f782f */ /* 0x000fda00038c0000 */
.L_x_11420:
[----:B------:R-:W-:Y:S05]  /*ce50*/  @!P6 BRA `(.L_x_11349) ;  /* 0x000000040034e947 */ /* 0x000fea0003800000 */
[----:B------:R-:W-:-:S04]  /*ce60*/  ISETP.NE.U32.AND P0, PT, R2, RZ, PT ;  /* 0x000000ff0200720c */ /* 0x000fc80003f05070 */
[----:B------:R-:W-:-:S13]  /*ce70*/  ISETP.NE.AND.EX P0, PT, R3, RZ, PT, P0 ;  /* 0x000000ff0300720c */ /* 0x000fda0003f05300 */
[----:B------:R-:W-:Y:S05]  /*ce80*/  @!P0 BRA `(.L_x_11351) ;  /* 0x0000000000448947 */ /* 0x000fea0003800000 */
[----:B------:R-:W2:Y:S01]  /*ce90*/  LDC R7, c[0x0][0x43c] ;  /* 0x00010f00ff077b82 */ /* 0x000ea20000000800 */
[----:B------:R-:W-:Y:S01]  /*cea0*/  ULDC.64 UR4, c[0x0][0x428] ;  /* 0x00010a0000047ab9 */ /* 0x000fe20000000a00 */
[----:B--2---:R-:W-:-:S13]  /*ceb0*/  ISETP.NE.AND P0, PT, R7, 0x1, PT ;  /* 0x000000010700780c */ /* 0x004fda0003f05270 */
[----:B------:R-:W2:Y:S02]  /*cec0*/  @P0 LDC.64 R4, c[0x0][0x440] ;  /* 0x00011000ff040b82 */ /* 0x000ea40000000a00 */
[----:B--2---:R-:W-:-:S04]  /*ced0*/  @P0 IMAD.HI.U32 R6, R0, R4, RZ ;  /* 0x0000000400060227 */ /* 0x004fc800078e00ff */
[----:B------:R-:W-:Y:S01]  /*cee0*/  IMAD.MOV.U32 R4, RZ, RZ, R0 ;  /* 0x000000ffff047224 */ /* 0x000fe200078e0000 */
[----:B------:R-:W-:-:S05]  /*cef0*/  @P0 SHF.R.U32.HI R4, RZ, R5, R6 ;  /* 0x00000005ff040219 */ /* 0x000fca0000011606 */
[----:B------:R-:W-:-:S04]  /*cf00*/  IMAD.MOV R5, RZ, RZ, -R4 ;  /* 0x000000ffff057224 */ /* 0x000fc800078e0a04 */
[----:B------:R-:W-:Y:S01]  /*cf10*/  IMAD R0, R7, R5, R0 ;  /* 0x0000000507007224 */ /* 0x000fe200078e0200 */
[--C-:B------:R-:W-:Y:S01]  /*cf20*/  SHF.R.S32.HI R5, RZ, 0x1f, R4.reuse ;  /* 0x0000001fff057819 */ /* 0x100fe20000011404 */
[----:B------:R-:W-:Y:S02]  /*cf30*/  IMAD R7, R27, UR4, RZ ;  /* 0x000000041b077c24 */ /* 0x000fe4000f8e02ff */
[----:B------:R-:W-:-:S04]  /*cf40*/  IMAD.WIDE.U32 R4, R22, UR4, R4 ;  /* 0x0000000416047c25 */ /* 0x000fc8000f8e0004 */
[----:B------:R-:W-:Y:S01]  /*cf50*/  IMAD R7, R22, UR5, R7 ;  /* 0x0000000516077c24 */ /* 0x000fe2000f8e0207 */
[----:B------:R-:W-:-:S03]  /*cf60*/  LEA R2, P0, R4, R2, 0x2 ;  /* 0x0000000204027211 */ /* 0x000fc600078010ff */
[----:B------:R-:W-:-:S05]  /*cf70*/  IMAD.IADD R5, R5, 0x1, R7 ;  /* 0x0000000105057824 */ /* 0x000fca00078e0207 */
[----:B------:R-:W-:-:S05]  /*cf80*/  LEA.HI.X R3, R4, R3, R5, 0x2, P0 ;  /* 0x0000000304037211 */ /* 0x000fca00000f1405 */
[----:B------:R2:W5:Y:S02]  /*cf90*/  LDG.E R17, desc[UR52][R2.64] ;  /* 0x0000003402117981 */ /* 0x000564000c1e1900 */
.L_x_11351:
[----:B--2---:R-:W2:Y:S01]  /*cfa0*/  S2R R2, SR_TID.X ;  /* 0x0000000000027919 */ /* 0x004ea20000002100 */
[----:B------:R-:W-:Y:S02]  /*cfb0*/  SHF.L.U32 R3, R19, 0x1f, RZ ;  /* 0x0000001f13037819 */ /* 0x000fe400000006ff */
[----:B--2---:R-:W-:Y:S01]  /*cfc0*/  LOP3.LUT R4, R2, 0x7f, RZ, 0xc0, !PT ;  /* 0x0000007f02047812 */ /* 0x004fe200078ec0ff */
[----:B------:R-:W-:-:S03]  /*cfd0*/  IMAD R2, R18, 0x8, R16 ;  /* 0x0000000812027824 */ /* 0x000fc600078e0210 */
[----:B------:R-:W-:Y:S01]  /*cfe0*/  ISETP.NE.AND P1, PT, R4, RZ, PT ;  /* 0x000000ff0400720c */ /* 0x000fe20003f25270 */
[----:B------:R-:W2:Y:S02]  /*cff0*/  SYNCS.PHASECHK.TRANS64.TRYWAIT P0, [R2+URZ+0x13280], R3 ;  /* 0x01328003020075a7 */ /* 0x000ea4000800017f */
[----:B--2---:R-:W-:Y:S10]  /*d000*/  @!P0 BRA `(.L_x_11352) ;  /* 0x0000003000708947 */ /* 0x004ff40003800000 */
.L_x_11421:
[----:B------:R-:W-:Y:S05]  /*d010*/  @P1 BRA `(.L_x_11353) ;  /* 0x00000000001c1947 */ /* 0x000fea0003800000 */
[----:B------:R-:W3:Y:S01]  /*d020*/  S2R R4, SR_TID.X ;  /* 0x0000000000047919 */ /* 0x000ee20000002100 */
[----:B------:R-:W-:-:S04]  /*d030*/  IMAD.MOV.U32 R5, RZ, RZ, 0x2800 ;  /* 0x00002800ff057424 */ /* 0x000fc800078e00ff */
[----:B------:R4:W-:Y:S01]  /*d040*/  SYNCS.ARRIVE.TRANS64 RZ, [R2+URZ+0x13270], R5 ;  /* 0x0132700502ff79a7 */ /* 0x0009e2000800003f */
[----:B---3--:R-:W-:-:S04]  /*d050*/  LOP3.LUT R4, R4, 0x1f, RZ, 0xc0, !PT ;  /* 0x0000001f04047812 */ /* 0x008fc800078ec0ff */
[----:B------:R-:W-:-:S13]  /*d060*/  ISETP.NE.AND P0, PT, R4, RZ, PT ;  /* 0x000000ff0400720c */ /* 0x000fda0003f05270 */
[----:B----4-:R-:W-:Y:S05]  /*d070*/  @!P0 BRA `(.L_x_11353) ;  /* 0x0000000000048947 */ /* 0x010fea0003800000 */
[----:B------:R-:W-:Y:S01]  /*d080*/  BPT.TRAP 0x1 ;  /* 0x000000040000795c */ /* 0x000fe20000300000 */
.L_x_11353:
[----:B------:R-:W-:Y:S01]  /*d090*/  IMAD R4, R18, 0x2800, R16 ;  /* 0x0000280012047824 */ /* 0x000fe200078e0210 */
[----:B------:R-:W-:Y:S01]  /*d0a0*/  R2UR UR33, R2 ;  /* 0x00000000022172ca */ /* 0x000fe200000e0000 */
[----:B------:R-:W-:Y:S01]  /*d0b0*/  IMAD.MOV.U32 R5, RZ, RZ, 0xa0 ;  /* 0x000000a0ff057424 */ /* 0x000fe200078e00ff */
[----:B-----5:R-:W-:Y:S01]  /*d0c0*/  R2UR UR37, R17 ;  /* 0x00000000112572ca */ /* 0x020fe200000e0000 */
[----:B------:R-:W-:Y:S01]  /*d0d0*/  UIADD3 UR4, UP0, UR50, 0x470, URZ ;  /* 0x0000047032047890 */ /* 0x000fe2000ff1e03f */
[----:B------:R-:W-:Y:S01]  /*d0e0*/  R2UR UR32, R4 ;  /* 0x00000000042072ca */ /* 0x000fe200000e0000 */
[----:B------:R-:W-:Y:S01]  /*d0f0*/  IMAD R0, R0, R5, UR39 ;  /* 0x0000002700007e24 */ /* 0x000fe2000f8e0205 */
[----:B------:R-:W-:Y:S01]  /*d100*/  UMOV UR6, 0x0 ;  /* 0x0000000000067882 */ /* 0x000fe20000000000 */
[----:B------:R-:W-:Y:S01]  /*d110*/  UIADD3.X UR5, URZ, UR51, URZ, UP0, !UPT ;  /* 0x000000333f057290 */ /* 0x000fe200087fe43f */
[----:B------:R-:W-:Y:S02]  /*d120*/  UMOV UR7, 0x14f00000 ;  /* 0x14f0000000077882 */ /* 0x000fe40000000000 */
[----:B------:R-:W-:Y:S01]  /*d130*/  R2UR UR35, R0 ;  /* 0x00000000002372ca */ /* 0x000fe200000e0000 */
[----:B------:R-:W-:-:S02]  /*d140*/  UMOV UR34, URZ ;  /* 0x0000003f00227c82 */ /* 0x000fc40008000000 */
[----:B------:R-:W-:-:S04]  /*d150*/  UIADD3 UR33, UR33, 0x13270, URZ ;  /* 0x0001327021217890 */ /* 0x000fc8000fffe03f */
[----:B------:R-:W-:-:S09]  /*d160*/  UIADD3 UR32, UR32, 0x6000, URZ ;  /* 0x0000600020207890 */ /* 0x000fd2000fffe03f */
[----:B------:R3:W-:Y:S01]  /*d170*/  UTMALDG.4D [UR32], [UR4], desc[UR6] ;  /* 0x00000620040075b4 */ /* 0x0007e20008019000 */
[----:B------:R-:W4:Y:S02]  /*d180*/  SYNCS.PHASECHK.TRANS64.TRYWAIT P0, [R2+URZ+0x13240], R3 ;  /* 0x01324003020075a7 */ /* 0x000f24000800017f */
[----:B---34-:R-:W-:Y:S05]  /*d190*/  @!P0 BRA `(.L_x_11354) ;  /* 0x0000003000208947 */ /* 0x018fea0003800000 */
.L_x_11422:
        /* <DEDUP_REMOVED lines=8> */
.L_x_11355:
        /* <DEDUP_REMOVED lines=16> */
[----:B----4-:R-:W-:-:S04]  /*d320*/  NOP ;  /* 0x0000000000007918 */ /* 0x010fc80000000000 */
.L_x_11349:
[----:B------:R-:W-:Y:S05]  /*d330*/  WARPSYNC.ALL ;  /* 0x0000000000007948 */ /* 0x000fea0003800000 */
[----:B------:R-:W-:Y:S01]  /*d340*/  IADD3 R0, R16, 0xb000, RZ ;  /* 0x0000b00010007810 */ /* 0x000fe20007ffe0ff */
[----:B------:R-:W-:Y:S01]  /*d350*/  USHF.R.S32.HI UR4, URZ, 0x1f, UR44 ;  /* 0x0000001f3f047899 */ /* 0x000fe2000801142c */
[----:B------:R-:W-:Y:S02]  /*d360*/  BAR.SYNC.DEFER_BLOCKING 0x8, 0x200 ;  /* 0x0208000000007b1d */ /* 0x000fe40000010000 */
[----:B------:R-:W-:-:S04]  /*d370*/  LOP3.LUT P0, RZ, R0, 0x1bf, RZ, 0xc0, !PT ;  /* 0x000001bf00ff7812 */ /* 0x000fc8000780c0ff */
        /* <DEDUP_REMOVED lines=12> */
[----:B--23--:R-:W-:Y:S01]  /*d440*/  MOV R2, 0x0 ;  /* 0x0000000000027802 */ /* 0x00cfe20000000f00 */
        /* <DEDUP_REMOVED lines=13> */
[----:B-1----:R-:W-:-:S07]  /*d520*/  LEPC R20, `(.L_x_11357) ;  /* 0x000000001014794e */ /* 0x002fce0000000000 */
[----:B--2---:R-:W-:Y:S05]  /*d530*/  CALL.ABS.NOINC R2 ;  /* 0x0000000002007343 */ /* 0x004fea0003c00000 */
.L_x_11357:
[----:B------:R-:W-:Y:S05]  /*d540*/  BSYNC B6 ;  /* 0x0000000000067941 */ /* 0x000fea0003800000 */
.L_x_11356:
[----:B------:R-:W4:Y:S01]  /*d550*/  LDC R7, c[0x0][0x448] ;  /* 0x00011200ff077b82 */ /* 0x000f220000000800 */
[----:B--23--:R-:W1:Y:S01]  /*d560*/  S2R R2, SR_TID.X ;  /* 0x0000000000027919 */ /* 0x00ce620000002100 */
[----:B------:R-:W-:Y:S01]  /*d570*/  ULDC.64 UR6, c[0x0][0x2d8] ;  /* 0x0000b60000067ab9 */ /* 0x000fe20000000a00 */
[----:B------:R-:W-:Y:S01]  /*d580*/  UMOV UR4, UR48 ;  /* 0x0000003000047c82 */ /* 0x000fe20008000000 */
[----:B------:R-:W-:Y:S01]  /*d590*/  UMOV UR5, UR37 ;  /* 0x0000002500057c82 */ /* 0x000fe20008000000 */
[----:B------:R-:W-:Y:S01]  /*d5a0*/  ULDC.64 UR8, c[0x0][0x2e0] ;  /* 0x0000b80000087ab9 */ /* 0x000fe20000000a00 */
[----:B------:R-:W-:Y:S01]  /*d5b0*/  ULDC.64 UR10, c[0x0][0x280] ;  /* 0x0000a000000a7ab9 */ /* 0x000fe20000000a00 */
[----:B----4-:R-:W-:Y:S02]  /*d5c0*/  ISETP.NE.AND P0, PT, R7, 0x1, PT ;  /* 0x000000010700780c */ /* 0x010fe40003f05270 */
[C---:B-1----:R-:W-:Y:S01]  /*d5d0*/  LOP3.LUT R20, R2.reuse, 0x7f, RZ, 0xc0, !PT ;  /* 0x0000007f02147812 */ /* 0x042fe200078ec0ff */
[----:B------:R-:W-:-:S10]  /*d5e0*/  IMAD.SHL.U32 R2, R2, 0x20, RZ ;  /* 0x0000002002027824 */ /* 0x000fd400078e00ff */
[----:B------:R-:W1:Y:S01]  /*d5f0*/  @P0 LDC R3, c[0x0][0x44c] ;  /* 0x00011300ff030b82 */ /* 0x000e620000000800 */
[----:B------:R-:W-:-:S04]  /*d600*/  SHF.R.U32.HI R20, RZ, 0x2, R20 ;  /* 0x00000002ff147819 */ /* 0x000fc80000011614 */
[----:B------:R-:W-:Y:S01]  /*d610*/  LOP3.LUT R2, R20, 0x60, R2, 0xf8, !PT ;  /* 0x0000006014027812 */ /* 0x000fe200078ef802 */
[----:B------:R-:W-:Y:S01]  /*d620*/  UIMAD.WIDE.U32 UR4, UR36, UR6, UR4 ;  /* 0x00000006240472a5 */ /* 0x000fe2000f8e0004 */
[----:B------:R2:W5:Y:S01]  /*d630*/  LDL R20, [R1+0x8] ;  /* 0x0000080001147983 */ /* 0x0005620000100800 */
[----:B------:R-:W3:Y:S02]  /*d640*/  @P0 LDC R5, c[0x0][0x450] ;  /* 0x00011400ff050b82 */ /* 0x000ee40000000800 */
[----:B------:R-:W-:Y:S01]  /*d650*/  IMAD R6, R25, 0xc0, R2 ;  /* 0x000000c019067824 */ /* 0x000fe200078e0202 */
[----:B------:R-:W-:Y:S02]  /*d660*/  UIMAD UR6, UR46, UR8, URZ ;  /* 0x000000082e0672a4 */ /* 0x000fe4000f8e023f */
[----:B------:R-:W-:Y:S02]  /*d670*/  UIMAD UR5, UR36, UR7, UR5 ;  /* 0x00000007240572a4 */ /* 0x000fe4000f8e0205 */
[----:B------:R-:W-:-:S02]  /*d680*/  UIMAD UR6, UR45, UR9, UR6 ;  /* 0x000000092d0672a4 */ /* 0x000fc4000f8e0206 */
[----:B------:R-:W-:-:S03]  /*d690*/  UIMAD.WIDE.U32 UR4, UR45, UR8, UR4 ;  /* 0x000000082d0472a5 */ /* 0x000fc6000f8e0004 */
[----:B------:R-:W-:Y:S01]  /*d6a0*/  ULDC.64 UR8, c[0x0][0x2c8] ;  /* 0x0000b20000087ab9 */ /* 0x000fe20000000a00 */
[----:B-1----:R-:W-:-:S04]  /*d6b0*/  @P0 IMAD.HI.U32 R0, R6, R3, RZ ;  /* 0x0000000306000227 */ /* 0x002fc800078e00ff */
[----:B------:R-:W-:Y:S01]  /*d6c0*/  IMAD.MOV.U32 R3, RZ, RZ, R6 ;  /* 0x000000ffff037224 */ /* 0x000fe200078e0006 */
[----:B---3--:R-:W-:Y:S01]  /*d6d0*/  @P0 SHF.R.U32.HI R3, RZ, R5, R0 ;  /* 0x00000005ff030219 */ /* 0x008fe20000011600 */
[----:B------:R-:W-:-:S03]  /*d6e0*/  UIADD3 UR5, UR5, UR6, URZ ;  /* 0x0000000605057290 */ /* 0x000fc6000fffe03f */
[----:B------:R-:W-:Y:S01]  /*d6f0*/  SHF.R.S32.HI R0, RZ, 0x1f, R3 ;  /* 0x0000001fff007819 */ /* 0x000fe20000011403 */
[----:B------:R-:W-:-:S04]  /*d700*/  ULDC.64 UR6, c[0x0][0x2d0] ;  /* 0x0000b40000067ab9 */ /* 0x000fc80000000a00 */
[----:B------:R-:W-:Y:S02]  /*d710*/  IMAD R0, R0, UR6, RZ ;  /* 0x0000000600007c24 */ /* 0x000fe4000f8e02ff */
[----:B------:R-:W-:Y:S02]  /*d720*/  IMAD.U32 R4, RZ, RZ, UR6 ;  /* 0x00000006ff047e24 */ /* 0x000fe4000f8e00ff */
[C---:B------:R-:W-:Y:S02]  /*d730*/  IMAD R5, R3.reuse, UR7, R0 ;  /* 0x0000000703057c24 */ /* 0x040fe4000f8e0200 */
[----:B------:R-:W-:Y:S02]  /*d740*/  IMAD.MOV R0, RZ, RZ, -R3 ;  /* 0x000000ffff007224 */ /* 0x000fe400078e0a03 */
[----:B------:R-:W-:-:S04]  /*d750*/  IMAD.WIDE.U32 R2, R3, R4, UR4 ;  /* 0x0000000403027e25 */ /* 0x000fc8000f8e0004 */
[----:B------:R-:W-:Y:S02]  /*d760*/  IMAD R0, R7, R0, R6 ;  /* 0x0000000007007224 */ /* 0x000fe400078e0206 */
[----:B------:R-:W-:-:S03]  /*d770*/  IMAD.IADD R3, R3, 0x1, R5 ;  /* 0x0000000103037824 */ /* 0x000fc600078e0205 */
[----:B------:R-:W-:Y:S01]  /*d780*/  SHF.R.S32.HI R5, RZ, 0x1f, R0 ;  /* 0x0000001fff057819 */ /* 0x000fe20000011400 */
[----:B------:R-:W-:-:S04]  /*d790*/  IMAD.WIDE.U32 R2, R0, UR8, R2 ;  /* 0x0000000800027c25 */ /* 0x000fc8000f8e0002 */
[----:B------:R-:W-:-:S04]  /*d7a0*/  IMAD R5, R5, UR8, RZ ;  /* 0x0000000805057c24 */ /* 0x000fc8000f8e02ff */
[----:B------:R-:W-:Y:S01]  /*d7b0*/  IMAD R5, R0, UR9, R5 ;  /* 0x0000000900057c24 */ /* 0x000fe2000f8e0205 */
[----:B------:R-:W-:Y:S02]  /*d7c0*/  IADD3 R0, P1, R2, UR10, RZ ;  /* 0x0000000a02007c10 */ /* 0x000fe4000ff3e0ff */
[----:B------:R-:W1:Y:S02]  /*d7d0*/  @P0 LDC R2, c[0x0][0x44c] ;  /* 0x00011300ff020b82 */ /* 0x000e640000000800 */
[----:B------:R-:W-:-:S06]  /*d7e0*/  IADD3.X R5, R3, UR11, R5, P1, !PT ;  /* 0x0000000b03057c10 */ /* 0x000fcc0008ffe405 */
[----:B------:R-:W3:Y:S01]  /*d7f0*/  @P0 LDC R3, c[0x0][0x450] ;  /* 0x00011400ff030b82 */ /* 0x000ee20000000800 */
[----:B------:R-:W-:-:S05]  /*d800*/  IADD3 R6, R6, 0x80, RZ ;  /* 0x0000008006067810 */ /* 0x000fca0007ffe0ff */
[----:B-1----:R-:W-:-:S04]  /*d810*/  @P0 IMAD.HI.U32 R8, R6, R2, RZ ;  /* 0x0000000206080227 */ /* 0x002fc800078e00ff */
[----:B------:R-:W-:Y:S01]  /*d820*/  IMAD.MOV.U32 R2, RZ, RZ, R6 ;  /* 0x000000ffff027224 */ /* 0x000fe200078e0006 */
[----:B---3--:R-:W-:-:S05]  /*d830*/  @P0 SHF.R.U32.HI R2, RZ, R3, R8 ;  /* 0x00000003ff020219 */ /* 0x008fca0000011608 */
[----:B------:R-:W-:-:S04]  /*d840*/  IMAD.MOV R3, RZ, RZ, -R2 ;  /* 0x000000ffff037224 */ /* 0x000fc800078e0a02 */
[----:B------:R-:W-:Y:S01]  /*d850*/  IMAD R6, R7, R3, R6 ;  /* 0x0000000307067224 */ /* 0x000fe200078e0206 */
[----:B------:R-:W-:-:S05]  /*d860*/  SHF.R.S32.HI R3, RZ, 0x1f, R2 ;  /* 0x0000001fff037819 */ /* 0x000fca0000011402 */
[----:B------:R-:W-:-:S04]  /*d870*/  IMAD R3, R3, UR6, RZ ;  /* 0x0000000603037c24 */ /* 0x000fc8000f8e02ff */
[C---:B------:R-:W-:Y:S02]  /*d880*/  IMAD R8, R2.reuse, UR7, R3 ;  /* 0x0000000702087c24 */ /* 0x040fe4000f8e0203 */
[----:B------:R-:W-:Y:S01]  /*d890*/  IMAD.WIDE.U32 R2, R2, R4, UR4 ;  /* 0x0000000402027e25 */ /* 0x000fe2000f8e0004 */
[----:B------:R-:W-:Y:S01]  /*d8a0*/  SHF.R.S32.HI R4, RZ, 0x1f, R6 ;  /* 0x0000001fff047819 */ /* 0x000fe20000011406 */
[----:B0-----:R-:W0:Y:S01]  /*d8b0*/  S2R R10, SR_TID.X ;  /* 0x00000000000a7919 */ /* 0x001e220000002100 */
[----:B------:R-:W-:Y:S01]  /*d8c0*/  ULDC UR4, c[0x0][0x2b8] ;  /* 0x0000ae0000047ab9 */ /* 0x000fe20000000800 */
[----:B------:R-:W-:Y:S02]  /*d8d0*/  IMAD.IADD R3, R3, 0x1, R8 ;  /* 0x0000000103037824 */ /* 0x000fe400078e0208 */
[----:B------:R-:W-:Y:S02]  /*d8e0*/  IMAD R4, R4, UR8, RZ ;  /* 0x0000000804047c24 */ /* 0x000fe4000f8e02ff */
[----:B------:R-:W-:-:S04]  /*d8f0*/  IMAD.WIDE.U32 R2, R6, UR8, R2 ;  /* 0x0000000806027c25 */ /* 0x000fc8000f8e0002 */
[----:B------:R-:W-:Y:S01]  /*d900*/  IMAD R9, R6, UR9, R4 ;  /* 0x0000000906097c24 */ /* 0x000fe2000f8e0204 */
[----:B------:R-:W-:-:S04]  /*d910*/  IADD3 R4, P0, R2, UR10, RZ ;  /* 0x0000000a02047c10 */ /* 0x000fc8000ff1e0ff */
[----:B------:R-:W-:Y:S02]  /*d920*/  IADD3.X R6, R3, UR11, R9, P0, !PT ;  /* 0x0000000b03067c10 */ /* 0x000fe400087fe409 */
[----:B------:R2:W5:Y:S01]  /*d930*/  LDL R9, [R1+0x4] ;  /* 0x0000040001097983 */ /* 0x0005620000100800 */
[----:B0-----:R-:W-:-:S05]  /*d940*/  IMAD.SHL.U32 R21, R10, 0x10, RZ ;  /* 0x000000100a157824 */ /* 0x001fca00078e00ff */
[----:B------:R-:W-:Y:S02]  /*d950*/  LOP3.LUT R21, R21, 0x30, RZ, 0xc0, !PT ;  /* 0x0000003015157812 */ /* 0x000fe400078ec0ff */
[----:B------:R-:W-:Y:S02]  /*d960*/  LOP3.LUT R10, R10, 0x7f, RZ, 0xc0, !PT ;  /* 0x0000007f0a0a7812 */ /* 0x000fe400078ec0ff */
[----:B------:R-:W-:Y:S01]  /*d970*/  ISETP.GE.AND P0, PT, R21, UR4, PT ;  /* 0x0000000415007c0c */ /* 0x000fe2000bf06270 */
[----:B------:R-:W-:Y:S01]  /*d980*/  UMOV UR4, 0xffffffff ;  /* 0xffffffff00047882 */ /* 0x000fe20000000000 */
[----:B------:R-:W-:Y:S02]  /*d990*/  SHF.R.U32.HI R10, RZ, 0x2, R10 ;  /* 0x00000002ff0a7819 */ /* 0x000fe4000001160a */
[----:B--2---:R-:W-:Y:S09]  /*d9a0*/  BRA.DIV UR4, `(.L_x_11358) ;  /* 0x0000002a04307947 */ /* 0x004ff2000b800000 */
[----:B------:R-:W0:Y:S01]  /*d9b0*/  SHFL.IDX PT, R14, R0, RZ, 0x1c1f ;  /* 0x001c1fff000e7589 */ /* 0x000e2200000e0000 */
[----:B-----5:R-:W-:Y:S02]  /*d9c0*/  IMAD R7, R9, R7, RZ ;  /* 0x0000000709077224 */ /* 0x020fe400078e02ff */
[----:B------:R-:W-:Y:S01]  /*d9d0*/  IMAD R25, R25, 0xc0, R10 ;  /* 0x000000c019197824 */ /* 0x000fe200078e020a */
[----:B------:R-:W1:Y:S03]  /*d9e0*/  SHFL.IDX PT, R2, R5, RZ, 0x1c1f ;  /* 0x001c1fff05027589 */ /* 0x000e6600000e0000 */
[C---:B------:R-:W-:Y:S01]  /*d9f0*/  VIADD R8, R25.reuse, 0x20 ;  /* 0x0000002019087836 */ /* 0x040fe20000000000 */
[C---:B------:R-:W-:Y:S01]  /*da00*/  ISETP.GE.AND P1, PT, R25.reuse, R7, PT ;  /* 0x000000071900720c */ /* 0x040fe20003f26270 */
[----:B------:R-:W-:-:S12]  /*da10*/  VIADD R10, R25, 0x80 ;  /* 0x00000080190a7836 */ /* 0x000fd80000000000 */
[----:B0-----:R-:W-:-:S05]  /*da20*/  @!P1 IADD3 R14, P2, R21, R14, RZ ;  /* 0x0000000e150e9210 */ /* 0x001fca0007f5e0ff */
[----:B-1----:R-:W-:Y:S02]  /*da30*/  @!P1 IMAD.X R3, RZ, RZ, R2, P2 ;  /* 0x000000ffff039224 */ /* 0x002fe400010e0602 */
[----:B------:R-:W-:Y:S02]  /*da40*/  @!P1 IMAD.MOV.U32 R2, RZ, RZ, R14 ;  /* 0x000000ffff029224 */ /* 0x000fe400078e000e */
[----:B------:R-:W0:Y:S04]  /*da50*/  SHFL.IDX PT, R14, R0, 0x1, 0x1c1f ;  /* 0x003c1f00000e7f89 */ /* 0x000e2800000e0000 */
[----:B------:R1:W-:Y:S01]  /*da60*/  @!P1 LDGSTS.E.BYPASS.LTC128B.128 [R20+0xb000], desc[UR52][R2.64], !P0 ;  /* 0x0b00000002149fae */ /* 0x0003e2000c101d74 */
[----:B------:R-:W-:Y:S01]  /*da70*/  ISETP.GE.AND P1, PT, R8, R7, PT ;  /* 0x000000070800720c */ /* 0x000fe20003f26270 */
[----:B------:R-:W-:-:S02]  /*da80*/  VIADD R8, R25, 0x40 ;  /* 0x0000004019087836 */ /* 0x000fc40000000000 */
[----:B-1----:R-:W1:Y:S10]  /*da90*/  SHFL.IDX PT, R2, R5, 0x1, 0x1c1f ;  /* 0x003c1f0005027f89 */ /* 0x002e7400000e0000 */
[----:B0-----:R-:W-:-:S05]  /*daa0*/  @!P1 IADD3 R14, P2, R21, R14, RZ ;  /* 0x0000000e150e9210 */ /* 0x001fca0007f5e0ff */
[----:B-1----:R-:W-:Y:S02]  /*dab0*/  @!P1 IMAD.X R3, RZ, RZ, R2, P2 ;  /* 0x000000ffff039224 */ /* 0x002fe400010e0602 */
[----:B------:R-:W-:Y:S02]  /*dac0*/  @!P1 IMAD.MOV.U32 R2, RZ, RZ, R14 ;  /* 0x000000ffff029224 */ /* 0x000fe400078e000e */
[----:B------:R-:W0:Y:S04]  /*dad0*/  SHFL.IDX PT, R14, R0, 0x2, 0x1c1f ;  /* 0x005c1f00000e7f89 */ /* 0x000e2800000e0000 */
[----:B------:R1:W-:Y:S01]  /*dae0*/  @!P1 LDGSTS.E.BYPASS.LTC128B.128 [R20+0xb800], desc[UR52][R2.64], !P0 ;  /* 0x0b80000002149fae */ /* 0x0003e2000c101d74 */
[----:B------:R-:W-:-:S03]  /*daf0*/  ISETP.GE.AND P1, PT, R8, R7, PT ;  /* 0x000000070800720c */ /* 0x000fc60003f26270 */
[----:B------:R-:W-:Y:S04]  /*db00*/  SHFL.IDX PT, R8, R0, 0x3, 0x1c1f ;  /* 0x007c1f0000087f89 */ /* 0x000fe800000e0000 */
[----:B------:R-:W-:Y:S04]  /*db10*/  SHFL.IDX PT, R0, R6, RZ, 0x1c1f ;  /* 0x001c1fff06007589 */ /* 0x000fe800000e0000 */
[----:B-1----:R-:W1:Y:S04]  /*db20*/  SHFL.IDX PT, R2, R5, 0x2, 0x1c1f ;  /* 0x005c1f0005027f89 */ /* 0x002e6800000e0000 */
[----:B------:R-:W2:Y:S01]  /*db30*/  SHFL.IDX PT, R5, R5, 0x3, 0x1c1f ;  /* 0x007c1f0005057f89 */ /* 0x000ea200000e0000 */
[----:B0-----:R-:W-:-:S03]  /*db40*/  @!P1 IADD3 R14, P2, R21, R14, RZ ;  /* 0x0000000e150e9210 */ /* 0x001fc60007f5e0ff */
[----:B------:R-:W-:Y:S02]  /*db50*/  SHFL.IDX PT, R6, R6, 0x1, 0x1c1f ;  /* 0x003c1f0006067f89 */ /* 0x000fe400000e0000 */
[----:B-1----:R-:W-:Y:S01]  /*db60*/  @!P1 IMAD.X R3, RZ, RZ, R2, P2 ;  /* 0x000000ffff039224 */ /* 0x002fe200010e0602 */
[-C--:B------:R-:W-:Y:S01]  /*db70*/  ISETP.GE.AND P2, PT, R10, R7.reuse, PT ;  /* 0x000000070a00720c */ /* 0x080fe20003f46270 */
[----:B------:R-:W-:Y:S02]  /*db80*/  @!P1 IMAD.MOV.U32 R2, RZ, RZ, R14 ;  /* 0x000000ffff029224 */ /* 0x000fe400078e000e */
[----:B------:R-:W-:Y:S01]  /*db90*/  VIADD R10, R25, 0x60 ;  /* 0x00000060190a7836 */ /* 0x000fe20000000000 */
[----:B------:R-:W0:Y:S04]  /*dba0*/  SHFL.IDX PT, R14, R4, RZ, 0x1c1f ;  /* 0x001c1fff040e7589 */ /* 0x000e2800000e0000 */
[----:B------:R1:W-:Y:S01]  /*dbb0*/  @!P1 LDGSTS.E.BYPASS.LTC128B.128 [R20+0xc000], desc[UR52][R2.64], !P0 ;  /* 0x0c00000002149fae */ /* 0x0003e2000c101d74 */
[----:B------:R-:W-:-:S13]  /*dbc0*/  ISETP.GE.AND P1, PT, R10, R7, PT ;  /* 0x000000070a00720c */ /* 0x000fda0003f26270 */
[----:B-1----:R-:W-:-:S04]  /*dbd0*/  @!P1 IADD3 R2, P3, R21, R8, RZ ;  /* 0x0000000815029210 */ /* 0x002fc80007f7e0ff */
[----:B--2---:R-:W-:-:S05]  /*dbe0*/  @!P1 IADD3.X R3, RZ, R5, RZ, P3, !PT ;  /* 0x00000005ff039210 */ /* 0x004fca0001ffe4ff */
[----:B------:R0:W-:Y:S02]  /*dbf0*/  @!P1 LDGSTS.E.BYPASS.LTC128B.128 [R20+0xc800], desc[UR52][R2.64], !P0 ;  /* 0x0c80000002149fae */ /* 0x0001e4000c101d74 */
[----:B0-----:R-:W-:Y:S02]  /*dc00*/  @!P2 IADD3 R2, P1, R21, R14, RZ ;  /* 0x0000000e1502a210 */ /* 0x001fe40007f3e0ff */
[----:B------:R0:W1:Y:S03]  /*dc10*/  SHFL.IDX PT, R14, R4, 0x1, 0x1c1f ;  /* 0x003c1f00040e7f89 */ /* 0x00006600000e0000 */
[----:B------:R-:W-:-:S05]  /*dc20*/  @!P2 IMAD.X R3, RZ, RZ, R0, P1 ;  /* 0x000000ffff03a224 */ /* 0x000fca00008e0600 */
[----:B------:R0:W-:Y:S03]  /*dc30*/  @!P2 LDGSTS.E.BYPASS.LTC128B.128 [R20+0xd000], desc[UR52][R2.64], !P0 ;  /* 0x0d0000000214afae */ /* 0x0001e6000c101d74 */
.L_x_11435:
[----:B------:R-:W-:-:S05]  /*dc40*/  VIADD R0, R25, 0xa0 ;  /* 0x000000a019007836 */ /* 0x000fca0000000000 */
[----:B------:R-:W-:-:S13]  /*dc50*/  ISETP.GE.AND P1, PT, R0, R7, PT ;  /* 0x000000070000720c */ /* 0x000fda0003f26270 */
[----:B01----:R-:W-:-:S05]  /*dc60*/  @!P1 IADD3 R2, P2, R21, R14, RZ ;  /* 0x0000000e15029210 */ /* 0x003fca0007f5e0ff */
[----:B------:R-:W-:-:S05]  /*dc70*/  @!P1 IMAD.X R3, RZ, RZ, R6, P2 ;  /* 0x000000ffff039224 */ /* 0x000fca00010e0606 */
[----:B------:R-:W-:Y:S01]  /*dc80*/  @!PT LDS RZ, [RZ] ;  /* 0x00000000fffff984 */ /* 0x000fe20000000800 */
[----:B------:R-:W-:Y:S01]  /*dc90*/  @!PT LDS RZ, [RZ] ;  /* 0x00000000fffff984 */ /* 0x000fe20000000800 */
[----:B------:R-:W-:Y:S01]  /*dca0*/  @!PT LDS RZ, [RZ] ;  /* 0x00000000fffff984 */ /* 0x000fe20000000800 */
[----:B------:R0:W-:Y:S01]  /*dcb0*/  @!P1 LDGSTS.E.BYPASS.LTC128B.128 [R20+0xd800], desc[UR52][R2.64], !P0 ;  /* 0x0d80000002149fae */ /* 0x0001e2000c101d74 */
[----:B------:R-:W-:Y:S01]  /*dcc0*/  PLOP3.LUT P0, PT, PT, PT, PT, 0x80, 0x0 ;  /* 0x000000000000781c */ /* 0x000fe20003f0f070 */
[----:B------:R-:W-:-:S12]  /*dcd0*/  NOP ;  /* 0x0000000000007918 */ /* 0x000fd80000000000 */
.L_x_11359:
        /* <DEDUP_REMOVED lines=14> */
[----:B0-----:R-:W2:Y:S01]  /*ddc0*/  LDL.LU R2, [R1] ;  /* 0x0000000001027983 */ /* 0x001ea20000300800 */
[----:B------:R0:W-:Y:S01]  /*ddd0*/  SYNCS.ARRIVE.TRANS64.A1T0 RZ, [R16+URZ+0x13200], RZ ;  /* 0x013200ff10ff79a7 */ /* 0x0001e2000810003f */
[----:B------:R-:W-:Y:S01]  /*dde0*/  BSSY B0, `(.L_x_11360) ;  /* 0x0000005000007945 */ /* 0x000fe20003800000 */
[----:B------:R-:W1:Y:S01]  /*ddf0*/  SYNCS.PHASECHK.TRANS64.TRYWAIT P0, [R16+URZ+0x13220], R3 ;  /* 0x01322003100075a7 */ /* 0x000e62000800017f */
[----:B--2---:R-:W-:-:S05]  /*de00*/  VIADD R0, R2, 0xfffffffe ;  /* 0xfffffffe02007836 */ /* 0x004fca0000000000 */
[----:B------:R-:W-:Y:S01]  /*de10*/  ISETP.GE.AND P1, PT, R0, R26, PT ;  /* 0x0000001a0000720c */ /* 0x000fe20003f26270 */
[----:B01----:R-:W-:-:S12]  /*de20*/  @!P0 BRA `(.L_x_11361) ;  /* 0x0000002800c08947 */ /* 0x003fd80003800000 */
.L_x_11436:
[----:B------:R-:W-:Y:S05]  /*de30*/  BSYNC B0 ;  /* 0x0000000000007941 */ /* 0x000fea0003800000 */
.L_x_11360:
[----:B------:R-:W-:Y:S05]  /*de40*/  @!P1 BRA `(.L_x_11362) ;  /* 0x0000000800e49947 */ /* 0x000fea0003800000 */
[----:B------:R-:W-:Y:S02]  /*de50*/  IMAD.MOV.U32 R7, RZ, RZ, R19 ;  /* 0x000000ffff077224 */ /* 0x000fe400078e0013 */
[----:B------:R-:W-:-:S07]  /*de60*/  IMAD.MOV.U32 R6, RZ, RZ, R18 ;  /* 0x000000ffff067224 */ /* 0x000fce00078e0012 */
.L_x_11382:
        /* <DEDUP_REMOVED lines=8> */
[----:B0-----:R-:W-:Y:S06]  /*def0*/  @!P1 BRA `(.L_x_11364) ;  /* 0x0000000400889947 */ /* 0x001fec0003800000 */
[----:B------:R-:W-:Y:S01]  /*df00*/  ULDC.64 UR4, c[0x0][0x418] ;  /* 0x0001060000047ab9 */ /* 0x000fe20000000a00 */
[----:B------:R-:W-:Y:S01]  /*df10*/  IMAD.MOV.U32 R8, RZ, RZ, R0 ;  /* 0x000000ffff087224 */ /* 0x000fe200078e0000 */
[----:B------:R-:W-:-:S04]  /*df20*/  ISETP.NE.U32.AND P0, PT, RZ, UR4, PT ;  /* 0x00000004ff007c0c */ /* 0x000fc8000bf05070 */
[----:B------:R-:W-:-:S13]  /*df30*/  ISETP.NE.AND.EX P0, PT, RZ, UR5, PT, P0 ;  /* 0x00000005ff007c0c */ /* 0x000fda000bf05300 */
[----:B------:R-:W-:Y:S05]  /*df40*/  @!P0 BRA `(.L_x_11365) ;  /* 0x0000000000488947 */ /* 0x000fea0003800000 */
[----:B------:R-:W1:Y:S01]  /*df50*/  LDC R8, c[0x0][0x43c] ;  /* 0x00010f00ff087b82 */ /* 0x000e620000000800 */
[----:B------:R-:W-:Y:S01]  /*df60*/  IMAD.MOV.U32 R9, RZ, RZ, R0 ;  /* 0x000000ffff097224 */ /* 0x000fe200078e0000 */
[----:B------:R-:W-:Y:S02]  /*df70*/  ULDC.64 UR6, c[0x0][0x428] ;  /* 0x00010a0000067ab9 */ /* 0x000fe40000000a00 */
[----:B------:R-:W-:-:S04]  /*df80*/  IMAD R5, R27, UR6, RZ ;  /* 0x000000061b057c24 */ /* 0x000fc8000f8e02ff */
[----:B------:R-:W-:Y:S01]  /*df90*/  IMAD R5, R22, UR7, R5 ;  /* 0x0000000716057c24 */ /* 0x000fe2000f8e0205 */
[----:B-1----:R-:W-:-:S13]  /*dfa0*/  ISETP.NE.AND P0, PT, R8, 0x1, PT ;  /* 0x000000010800780c */ /* 0x002fda0003f05270 */
[----:B0-----:R-:W0:Y:S02]  /*dfb0*/  @P0 LDC.64 R2, c[0x0][0x440] ;  /* 0x00011000ff020b82 */ /* 0x001e240000000a00 */
[----:B0-----:R-:W-:-:S05]  /*dfc0*/  @P0 IMAD.HI.U32 R2, R0, R2, RZ ;  /* 0x0000000200020227 */ /* 0x001fca00078e00ff */
[----:B------:R-:W-:-:S04]  /*dfd0*/  @P0 SHF.R.U32.HI R9, RZ, R3, R2 ;  /* 0x00000003ff090219 */ /* 0x000fc80000011602 */
[--C-:B------:R-:W-:Y:S01]  /*dfe0*/  SHF.R.S32.HI R3, RZ, 0x1f, R9.reuse ;  /* 0x0000001fff037819 */ /* 0x100fe20000011409 */
[----:B------:R-:W-:-:S04]  /*dff0*/  IMAD.MOV.U32 R2, RZ, RZ, R9 ;  /* 0x000000ffff027224 */ /* 0x000fc800078e0009 */
[----:B------:R-:W-:-:S04]  /*e000*/  IMAD.WIDE.U32 R2, R22, UR6, R2 ;  /* 0x0000000616027c25 */ /* 0x000fc8000f8e0002 */
[----:B------:R-:W-:Y:S01]  /*e010*/  IMAD.IADD R3, R5, 0x1, R3 ;  /* 0x0000000105037824 */ /* 0x000fe200078e0203 */
[----:B------:R-:W-:-:S04]  /*e020*/  LEA R4, P0, R2, UR4, 0x2 ;  /* 0x0000000402047c11 */ /* 0x000fc8000f8010ff */
[----:B------:R-:W-:-:S05]  /*e030*/  LEA.HI.X R5, R2, UR5, R3, 0x2, P0 ;  /* 0x0000000502057c11 */ /* 0x000fca00080f1403 */
[----:B------:R1:W5:Y:S01]  /*e040*/  LDG.E R17, desc[UR52][R4.64] ;  /* 0x0000003404117981 */ /* 0x000362000c1e1900 */
[----:B------:R-:W-:-:S04]  /*e050*/  IMAD.MOV R3, RZ, RZ, -R9 ;  /* 0x000000ffff037224 */ /* 0x000fc800078e0a09 */
[----:B------:R-:W-:-:S07]  /*e060*/  IMAD R8, R8, R3, R0 ;  /* 0x0000000308087224 */ /* 0x000fce00078e0200 */
.L_x_11365:
[----:B-1----:R-:W-:Y:S01]  /*e070*/  LEA R4, R18, R16, 0x3 ;  /* 0x0000001012047211 */ /* 0x002fe200078e18ff */
[----:B------:R-:W1:Y:S01]  /*e080*/  S2R R2, SR_TID.X ;  /* 0x0000000000027919 */ /* 0x000e620000002100 */
[----:B0-----:R-:W-:Y:S01]  /*e090*/  SHF.L.U32 R3, R19, 0x1f, RZ ;  /* 0x0000001f13037819 */ /* 0x001fe200000006ff */
[----:B------:R-:W-:Y:S03]  /*e0a0*/  BSSY B1, `(.L_x_11366) ;  /* 0x0000005000017945 */ /* 0x000fe60003800000 */
[----:B------:R-:W0:Y:S01]  /*e0b0*/  SYNCS.PHASECHK.TRANS64.TRYWAIT P0, [R4+URZ+0x13280], R3 ;  /* 0x01328003040075a7 */ /* 0x000e22000800017f */
[----:B-1----:R-:W-:-:S04]  /*e0c0*/  LOP3.LUT R2, R2, 0x7f, RZ, 0xc0, !PT ;  /* 0x0000007f02027812 */ /* 0x002fc800078ec0ff */
[----:B------:R-:W-:Y:S01]  /*e0d0*/  ISETP.NE.AND P1, PT, R2, RZ, PT ;  /* 0x000000ff0200720c */ /* 0x000fe20003f25270 */
[----:B0-----:R-:W-:-:S12]  /*e0e0*/  @!P0 BRA `(.L_x_11367) ;  /* 0x0000002800248947 */ /* 0x001fd80003800000 */
.L_x_11437:
[----:B------:R-:W-:Y:S05]  /*e0f0*/  BSYNC B1 ;  /* 0x0000000000017941 */ /* 0x000fea0003800000 */
.L_x_11366:
[----:B------:R-:W-:Y:S04]  /*e100*/  BSSY B1, `(.L_x_11368) ;  /* 0x0000009000017945 */ /* 0x000fe80003800000 */
[----:B------:R-:W-:Y:S05]  /*e110*/  @P1 BRA `(.L_x_11369) ;  /* 0x00000000001c1947 */ /* 0x000fea0003800000 */
[----:B------:R-:W1:Y:S01]  /*e120*/  S2R R2, SR_TID.X ;  /* 0x0000000000027919 */ /* 0x000e620000002100 */
[----:B------:R-:W-:-:S04]  /*e130*/  IMAD.MOV.U32 R5, RZ, RZ, 0x2800 ;  /* 0x00002800ff057424 */ /* 0x000fc800078e00ff */
[----:B------:R2:W-:Y:S01]  /*e140*/  SYNCS.ARRIVE.TRANS64 RZ, [R4+URZ+0x13270], R5 ;  /* 0x0132700504ff79a7 */ /* 0x0005e2000800003f */
[----:B-1----:R-:W-:-:S04]  /*e150*/  LOP3.LUT R2, R2, 0x1f, RZ, 0xc0, !PT ;  /* 0x0000001f02027812 */ /* 0x002fc800078ec0ff */
[----:B------:R-:W-:-:S13]  /*e160*/  ISETP.NE.AND P0, PT, R2, RZ, PT ;  /* 0x000000ff0200720c */ /* 0x000fda0003f05270 */
[----:B--2---:R-:W-:Y:S05]  /*e170*/  @!P0 BRA `(.L_x_11369) ;  /* 0x0000000000048947 */ /* 0x004fea0003800000 */
[----:B------:R-:W-:Y:S01]  /*e180*/  BPT.TRAP 0x1 ;  /* 0x000000040000795c */ /* 0x000fe20000300000 */
.L_x_11369:
[----:B------:R-:W-:Y:S05]  /*e190*/  BSYNC B1 ;  /* 0x0000000000017941 */ /* 0x000fea0003800000 */
.L_x_11368:
[----:B------:R-:W-:Y:S01]  /*e1a0*/  IMAD.MOV.U32 R9, RZ, RZ, RZ ;  /* 0x000000ffff097224 */ /* 0x000fe200078e00ff */
[----:B------:R-:W-:Y:S01]  /*e1b0*/  UIADD3 UR4, UP0, UR50, 0x470, URZ ;  /* 0x0000047032047890 */ /* 0x000fe2000ff1e03f */
[----:B------:R-:W-:Y:S01]  /*e1c0*/  IMAD.MOV.U32 R5, RZ, RZ, 0xa0 ;  /* 0x000000a0ff057424 */ /* 0x000fe200078e00ff */
[----:B------:R-:W-:Y:S01]  /*e1d0*/  PLOP3.LUT P0, PT, PT, PT, PT, 0x80, 0x0 ;  /* 0x000000000000781c */ /* 0x000fe20003f0f070 */
[----:B------:R-:W-:Y:S01]  /*e1e0*/  VIADD R10, R4, 0x13270 ;  /* 0x00013270040a7836 */ /* 0x000fe20000000000 */
[----:B------:R-:W-:Y:S01]  /*e1f0*/  R2UR UR10, R9 ;  /* 0x00000000090a72ca */ /* 0x000fe200000e0000 */
[----:B------:R-:W-:Y:S01]  /*e200*/  IMAD R5, R8, R5, UR39 ;  /* 0x0000002708057e24 */ /* 0x000fe2000f8e0205 */
[----:B------:R-:W-:Y:S01]  /*e210*/  UIADD3.X UR5, URZ, UR51, URZ, UP0, !UPT ;  /* 0x000000333f057290 */ /* 0x000fe200087fe43f */
[----:B------:R-:W-:Y:S01]  /*e220*/  IMAD R8, R18, 0x2800, R16 ;  /* 0x0000280012087824 */ /* 0x000fe200078e0210 */
[----:B------:R-:W-:Y:S01]  /*e230*/  UMOV UR6, 0x0 ;  /* 0x0000000000067882 */ /* 0x000fe20000000000 */
[----:B------:R-:W-:-:S02]  /*e240*/  UMOV UR7, 0x14f00000 ;  /* 0x14f0000000077882 */ /* 0x000fc40000000000 */
[----:B------:R-:W-:-:S08]  /*e250*/  VIADD R2, R8, 0x6000 ;  /* 0x0000600008027836 */ /* 0x000fd00000000000 */
.L_x_11370:
        /* <DEDUP_REMOVED lines=13> */
.L_x_11438:
[----:B------:R-:W-:Y:S05]  /*e330*/  BSYNC B1 ;  /* 0x0000000000017941 */ /* 0x000fea0003800000 */
.L_x_11371:
[----:B------:R-:W-:Y:S01]  /*e340*/  BSSY B1, `(.L_x_11373) ;  /* 0x000000b000017945 */ /* 0x000fe20003800000 */
[----:B------:R-:W-:Y:S02]  /*e350*/  IMAD.MOV.U32 R2, RZ, RZ, 0x0 ;  /* 0x00000000ff027424 */ /* 0x000fe400078e00ff */
[----:B01----:R-:W-:Y:S01]  /*e360*/  IMAD.MOV.U32 R3, RZ, RZ, 0x14f00000 ;  /* 0x14f00000ff037424 */ /* 0x003fe200078e00ff */
[----:B------:R-:W-:Y:S06]  /*e370*/  @P1 BRA `(.L_x_11374) ;  /* 0x00000000001c1947 */ /* 0x000fec0003800000 */
[----:B------:R-:W0:Y:S01]  /*e380*/  S2R R10, SR_TID.X ;  /* 0x00000000000a7919 */ /* 0x000e220000002100 */
[----:B------:R-:W-:-:S04]  /*e390*/  IMAD.MOV.U32 R11, RZ, RZ, 0x2800 ;  /* 0x00002800ff0b7424 */ /* 0x000fc800078e00ff */
[----:B------:R1:W-:Y:S01]  /*e3a0*/  SYNCS.ARRIVE.TRANS64 RZ, [R4+URZ+0x13230], R11 ;  /* 0x0132300b04ff79a7 */ /* 0x0003e2000800003f */
[----:B0-----:R-:W-:-:S04]  /*e3b0*/  LOP3.LUT R10, R10, 0x1f, RZ, 0xc0, !PT ;  /* 0x0000001f0a0a7812 */ /* 0x001fc800078ec0ff */
[----:B------:R-:W-:-:S13]  /*e3c0*/  ISETP.NE.AND P0, PT, R10, RZ, PT ;  /* 0x000000ff0a00720c */ /* 0x000fda0003f05270 */
[----:B-1----:R-:W-:Y:S05]  /*e3d0*/  @!P0 BRA `(.L_x_11374) ;  /* 0x0000000000048947 */ /* 0x002fea0003800000 */
[----:B------:R-:W-:Y:S01]  /*e3e0*/  BPT.TRAP 0x1 ;  /* 0x000000040000795c */ /* 0x000fe20000300000 */
.L_x_11374:
[----:B------:R-:W-:Y:S05]  /*e3f0*/  BSYNC B1 ;  /* 0x0000000000017941 */ /* 0x000fea0003800000 */
.L_x_11373:
        /* <DEDUP_REMOVED lines=8> */
.L_x_11375:
        /* <DEDUP_REMOVED lines=10> */
.L_x_11364:
[----:B------:R-:W-:Y:S05]  /*e520*/  BSYNC B0 ;  /* 0x0000000000007941 */ /* 0x000fea0003800000 */
.L_x_11363:
[----:B------:R-:W-:-:S06]  /*e530*/  UISETP.NE.AND UP0, UPT, UR38, 0x3, UPT ;  /* 0x000000032600788c */ /* 0x000fcc000bf05270 */
[----:B------:R-:W-:-:S13]  /*e540*/  PLOP3.LUT P0, PT, PT, PT, UP0, 0x80, 0x0 ;  /* 0x000000000000781c */ /* 0x000fda0003f0f008 */
[----:B------:R-:W-:Y:S05]  /*e550*/  @!P0 BRA `(.L_x_11376) ;  /* 0x0000000000048947 */ /* 0x000fea0003800000 */
[----:B------:R-:W-:Y:S01]  /*e560*/  BPT.TRAP 0x1 ;  /* 0x000000040000795c */ /* 0x000fe20000300000 */
.L_x_11376:
[----:B------:R-:W-:Y:S01]  /*e570*/  LOP3.LUT R2, R7, 0x1, RZ, 0x3c, !PT ;  /* 0x0000000107027812 */ /* 0x000fe200078e3cff */
[----:B0-----:R-:W-:Y:S01]  /*e580*/  IMAD R3, R6, 0x8, R16 ;  /* 0x0000000806037824 */ /* 0x001fe200078e0210 */
[----:B------:R-:W-:Y:S01]  /*e590*/  BSSY B0, `(.L_x_11377) ;  /* 0x0000006000007945 */ /* 0x000fe20003800000 */
[----:B------:R-:W-:Y:S01]  /*e5a0*/  IMAD.U32 R4, RZ, RZ, UR42 ;  /* 0x0000002aff047e24 */ /* 0x000fe2000f8e00ff */
[----:B------:R-:W-:-:S04]  /*e5b0*/  SHF.L.U32 R2, R2, 0x1f, RZ ;  /* 0x0000001f02027819 */ /* 0x000fc800000006ff */
[----:B------:R-:W0:Y:S01]  /*e5c0*/  SYNCS.PHASECHK.TRANS64.TRYWAIT P0, [R3+URZ+0x13270], R2 ;  /* 0x01327002030075a7 */ /* 0x000e22000800017f */
[----:B------:R-:W-:Y:S01]  /*e5d0*/  ISETP.NE.AND P1, PT, R4, 0x3, PT ;  /* 0x000000030400780c */ /* 0x000fe20003f25270 */
[----:B0-----:R-:W-:-:S12]  /*e5e0*/  @!P0 BRA `(.L_x_11378) ;  /* 0x00000024000c8947 */ /* 0x001fd80003800000 */
.L_x_11439:
[----:B------:R-:W-:Y:S05]  /*e5f0*/  BSYNC B0 ;  /* 0x0000000000007941 */ /* 0x000fea0003800000 */
.L_x_11377:
[----:B------:R-:W-:Y:S05]  /*e600*/  @!P1 BRA `(.L_x_11379) ;  /* 0x0000000000049947 */ /* 0x000fea0003800000 */
[----:B------:R-:W-:Y:S01]  /*e610*/  BPT.TRAP 0x1 ;  /* 0x000000040000795c */ /* 0x000fe20000300000 */
.L_x_11379:
[----:B0-----:R-:W-:Y:S01]  /*e620*/  SHF.L.U32 R2, R7, 0x1f, RZ ;  /* 0x0000001f07027819 */ /* 0x001fe200000006ff */
[----:B------:R-:W-:-:S03]  /*e630*/  IMAD R10, R6, 0x2800, RZ ;  /* 0x00002800060a7824 */ /* 0x000fc600078e02ff */
[----:B------:R-:W0:Y:S02]  /*e640*/  SYNCS.PHASECHK.TRANS64.TRYWAIT P0, [R3+URZ+0x13260], R2 ;  /* 0x01326002030075a7 */ /* 0x000e24000800017f */
[----:B0-----:R-:W-:Y:S05]  /*e650*/  @!P0 BRA `(.L_x_11380) ;  /* 0x0000002400048947 */ /* 0x001fea0003800000 */
.L_x_11440:
[----:B------:R-:W-:Y:S01]  /*e660*/  LOP3.LUT R5, R10, R29, RZ, 0xfc, !PT ;  /* 0x0000001d0a057212 */ /* 0x000fe200078efcff */
[----:B------:R-:W-:Y:S05]  /*e670*/  WARPSYNC.ALL ;  /* 0x0000000000007948 */ /* 0x000fea0003800000 */
[----:B0-----:R-:W-:-:S05]  /*e680*/  IMAD.IADD R2, R16, 0x1, R5 ;  /* 0x0000000110027824 */ /* 0x001fca00078e0205 */
[----:B------:R-:W0:Y:S02]  /*e690*/  LDSM.16.MT88.4 R4, [R2+0x6000] ;  /* 0x006000000204783b */ /* 0x000e240000004200 */
[C-C-:B0-----:R-:W-:Y:S02]  /*e6a0*/  PRMT R8, R4.reuse, 0x6420, R5.reuse ;  /* 0x0000642004087816 */ /* 0x141fe40000000005 */
[----:B------:R-:W-:Y:S02]  /*e6b0*/  PRMT R9, R4, 0x7531, R5 ;  /* 0x0000753104097816 */ /* 0x000fe40000000005 */
[----:B------:R-:W-:Y:S02]  /*e6c0*/  LOP3.LUT R5, R10, R28, RZ, 0xfc, !PT ;  /* 0x0000001c0a057212 */ /* 0x000fe400078efcff */
[C-C-:B------:R-:W-:Y:S02]  /*e6d0*/  PRMT R10, R6.reuse, 0x6420, R7.reuse ;  /* 0x00006420060a7816 */ /* 0x140fe40000000007 */
[----:B------:R-:W-:Y:S01]  /*e6e0*/  PRMT R11, R6, 0x7531, R7 ;  /* 0x00007531060b7816 */ /* 0x000fe20000000007 */
[----:B------:R-:W-:-:S05]  /*e6f0*/  IMAD.IADD R12, R16, 0x1, R5 ;  /* 0x00000001100c7824 */ /* 0x000fca00078e0205 */
[----:B------:R-:W-:Y:S04]  /*e700*/  STSM.16.M88.4 [R12+0x1000], R8 ;  /* 0x001000080c007844 */ /* 0x000fe80000000200 */
[----:B------:R-:W0:Y:S02]  /*e710*/  LDSM.16.MT88.4 R4, [R2+0x6800] ;  /* 0x006800000204783b */ /* 0x000e240000004200 */
        /* <DEDUP_REMOVED lines=31> */
.L_x_11381:
[----:B------:R-:W2:Y:S01]  /*e910*/  S2R R2, SR_TID.X ;  /* 0x0000000000027919 */ /* 0x000ea20000002100 */
[----:B-1----:R1:W-:Y:S01]  /*e920*/  SYNCS.ARRIVE.TRANS64.A1T0 RZ, [R3+URZ+0x13250], RZ ;  /* 0x013250ff03ff79a7 */ /* 0x0023e2000810003f */
[----:B------:R-:W-:Y:S02]  /*e930*/  IMAD.MOV.U32 R7, RZ, RZ, R19 ;  /* 0x000000ffff077224 */ /* 0x000fe400078e0013 */
[----:B------:R-:W-:Y:S01]  /*e940*/  IMAD.MOV.U32 R6, RZ, RZ, R18 ;  /* 0x000000ffff067224 */ /* 0x000fe200078e0012 */
[----:B--2---:R-:W-:Y:S01]  /*e950*/  LOP3.LUT R2, R2, 0x7f, RZ, 0xc0, !PT ;  /* 0x0000007f02027812 */ /* 0x004fe200078ec0ff */
[----:B------:R-:W-:Y:S03]  /*e960*/  BAR.SYNC.DEFER_BLOCKING 0x2, 0x80 ;  /* 0x0082000000007b1d */ /* 0x000fe60000010000 */
[----:B------:R-:W-:-:S13]  /*e970*/  ISETP.NE.AND P0, PT, R2, RZ, PT ;  /* 0x000000ff0200720c */ /* 0x000fda0003f05270 */
[----:B------:R-:W-:-:S04]  /*e980*/  @!P0 IADD3 R2, R3, 0x13280, RZ ;  /* 0x0001328003028810 */ /* 0x000fc80007ffe0ff */
[----:B------:R-:W-:-:S04]  /*e990*/  @!P0 PRMT R2, RZ, 0x654, R2 ;  /* 0x00000654ff028816 */ /* 0x000fc80000000002 */
[----:B------:R1:W-:Y:S01]  /*e9a0*/  @!P0 SYNCS.ARRIVE.TRANS64.RED.A1T0 RZ, [R2+URZ], RZ ;  /* 0x000000ff02ff89a7 */ /* 0x0003e2000810043f */
[C---:B------:R-:W-:Y:S01]  /*e9b0*/  ISETP.GT.AND P0, PT, R0.reuse, R26, PT ;  /* 0x0000001a0000720c */ /* 0x040fe20003f04270 */
[----:B------:R-:W-:-:S12]  /*e9c0*/  VIADD R0, R0, 0xffffffff ;  /* 0xffffffff00007836 */ /* 0x000fd80000000000 */
[----:B-1----:R-:W-:Y:S05]  /*e9d0*/  @P0 BRA `(.L_x_11382) ;  /* 0xfffffff400240947 */ /* 0x002fea000383ffff */
.L_x_11362:
[----:B------:R-:W1:Y:S01]  /*e9e0*/  S2R R2, SR_TID.X ;  /* 0x0000000000027919 */ /* 0x000e620000002100 */
[----:B------:R-:W-:Y:S01]  /*e9f0*/  BSSY B0, `(.L_x_11383) ;  /* 0x0000010000007945 */ /* 0x000fe20003800000 */
[----:B-1----:R-:W-:-:S04]  /*ea00*/  LOP3.LUT R2, R2, 0x7f, RZ, 0xc0, !PT ;  /* 0x0000007f02027812 */ /* 0x002fc800078ec0ff */
[----:B------:R-:W-:-:S13]  /*ea10*/  ISETP.NE.AND P0, PT, R2, RZ, PT ;  /* 0x000000ff0200720c */ /* 0x000fda0003f05270 */
[----:B------:R-:W-:Y:S05]  /*ea20*/  @P0 BRA `(.L_x_11384) ;  /* 0x0000000000300947 */ /* 0x000fea0003800000 */
[----:B------:R-:W1:Y:S01]  /*ea30*/  S2R R5, SR_LANEID ;  /* 0x0000000000057919 */ /* 0x000e620000000000 */
[----:B------:R-:W-:Y:S01]  /*ea40*/  VOTEU.ANY UR4, UPT, PT ;  /* 0x0000000000047886 */ /* 0x000fe200038e0100 */
[----:B0-----:R-:W0:Y:S01]  /*ea50*/  LDC.64 R2, c[0x0][0xc60] ;  /* 0x00031800ff027b82 */ /* 0x001e220000000a00 */
[----:B------:R-:W1:Y:S02]  /*ea60*/  FLO.U32 R0, UR4 ;  /* 0x0000000400007d00 */ /* 0x000e6400080e0000 */
[----:B-1----:R-:W-:-:S06]  /*ea70*/  ISETP.EQ.U32.AND P1, PT, R0, R5, PT ;  /* 0x000000050000720c */ /* 0x002fcc0003f22070 */
[----:B------:R-:W0:Y:S07]  /*ea80*/  POPC R5, UR4 ;  /* 0x0000000400057d09 */ /* 0x000e2e0008000000 */
[----:B0-----:R-:W2:Y:S01]  /*ea90*/  @P1 ATOMG.E.ADD.STRONG.GPU PT, R3, desc[UR52][R2.64], R5 ;  /* 0x00000005020319a8 */ /* 0x001ea200081ee1f4 */
[----:B------:R-:W0:Y:S02]  /*eaa0*/  S2R R4, SR_LTMASK ;  /* 0x0000000000047919 */ /* 0x000e240000003900 */
[----:B0-----:R-:W-:-:S04]  /*eab0*/  LOP3.LUT R4, R4, UR4, RZ, 0xc0, !PT ;  /* 0x0000000404047c12 */ /* 0x001fc8000f8ec0ff */
[----:B------:R-:W0:Y:S01]  /*eac0*/  POPC R7, R4 ;  /* 0x0000000400077309 */ /* 0x000e220000000000 */
[----:B--2---:R-:W0:Y:S02]  /*ead0*/  SHFL.IDX PT, R0, R3, R0, 0x1f ;  /* 0x00001f0003007589 */ /* 0x004e2400000e0000 */
[----:B0-----:R-:W-:-:S07]  /*eae0*/  IADD3 R24, R0, UR41, R7 ;  /* 0x0000002900187c10 */ /* 0x001fce000fffe007 */
.L_x_11384:
[----:B------:R-:W-:Y:S05]  /*eaf0*/  BSYNC B0 ;  /* 0x0000000000007941 */ /* 0x000fea0003800000 */
.L_x_11383:
[----:B------:R-:W-:-:S06]  /*eb00*/  UISETP.NE.AND UP0, UPT, UR38, 0x3, UPT ;  /* 0x000000032600788c */ /* 0x000fcc000bf05270 */
[----:B------:R-:W-:-:S13]  /*eb10*/  PLOP3.LUT P1, PT, PT, PT, UP0, 0x80, 0x0 ;  /* 0x000000000000781c */ /* 0x000fda0003f2f008 */
[----:B------:R-:W-:Y:S05]  /*eb20*/  @!P1 BRA `(.L_x_11385) ;  /* 0x0000000000049947 */ /* 0x000fea0003800000 */
[----:B------:R-:W-:Y:S01]  /*eb30*/  BPT.TRAP 0x1 ;  /* 0x000000040000795c */ /* 0x000fe20000300000 */
.L_x_11385:
[----:B0-----:R-:W-:Y:S01]  /*eb40*/  LOP3.LUT R3, R19, 0x1, RZ, 0x3c, !PT ;  /* 0x0000000113037812 */ /* 0x001fe200078e3cff */
[----:B------:R-:W-:Y:S01]  /*eb50*/  IMAD R2, R18, 0x8, R16 ;  /* 0x0000000812027824 */ /* 0x000fe200078e0210 */
[----:B------:R-:W-:Y:S01]  /*eb60*/  BSSY B0, `(.L_x_11386) ;  /* 0x0000006000007945 */ /* 0x000fe20003800000 */
[----:B------:R-:W-:Y:S01]  /*eb70*/  IMAD.U32 R0, RZ, RZ, UR42 ;  /* 0x0000002aff007e24 */ /* 0x000fe2000f8e00ff */
[----:B------:R-:W-:-:S04]  /*eb80*/  SHF.L.U32 R3, R3, 0x1f, RZ ;  /* 0x0000001f03037819 */ /* 0x000fc800000006ff */
[----:B------:R-:W0:Y:S01]  /*eb90*/  SYNCS.PHASECHK.TRANS64.TRYWAIT P1, [R2+URZ+0x13270], R3 ;  /* 0x01327003020075a7 */ /* 0x000e22000802017f */
[----:B------:R-:W-:Y:S01]  /*eba0*/  ISETP.NE.AND P2, PT, R0, 0x3, PT ;  /* 0x000000030000780c */ /* 0x000fe20003f45270 */
[----:B0-----:R-:W-:-:S12]  /*ebb0*/  @!P1 BRA `(.L_x_11387) ;  /* 0x0000001c00c09947 */ /* 0x001fd80003800000 */
.L_x_11441:
[----:B------:R-:W-:Y:S05]  /*ebc0*/  BSYNC B0 ;  /* 0x0000000000007941 */ /* 0x000fea0003800000 */
.L_x_11386:
[----:B------:R-:W-:Y:S05]  /*ebd0*/  @!P2 BRA `(.L_x_11388) ;  /* 0x000000000004a947 */ /* 0x000fea0003800000 */
[----:B------:R-:W-:Y:S01]  /*ebe0*/  BPT.TRAP 0x1 ;  /* 0x000000040000795c */ /* 0x000fe20000300000 */
.L_x_11388:
[----:B------:R-:W-:Y:S01]  /*ebf0*/  SHF.L.U32 R5, R19, 0x1f, RZ ;  /* 0x0000001f13057819 */ /* 0x000fe200000006ff */
[----:B0-----:R-:W-:-:S03]  /*ec00*/  IMAD R3, R18, 0x2800, RZ ;  /* 0x0000280012037824 */ /* 0x001fc600078e02ff */
[----:B------:R-:W0:Y:S02]  /*ec10*/  SYNCS.PHASECHK.TRANS64.TRYWAIT P1, [R2+URZ+0x13260], R5 ;  /* 0x01326005020075a7 */ /* 0x000e24000802017f */
[----:B0-----:R-:W-:Y:S05]  /*ec20*/  @!P1 BRA `(.L_x_11389) ;  /* 0x0000001c00b89947 */ /* 0x001fea0003800000 */
.L_x_11442:
[C---:B0-----:R-:W-:Y:S01]  /*ec30*/  LOP3.LUT R5, R3.reuse, R29, RZ, 0xfc, !PT ;  /* 0x0000001d03057212 */ /* 0x041fe200078efcff */
[----:B------:R-:W-:Y:S05]  /*ec40*/  WARPSYNC.ALL ;  /* 0x0000000000007948 */ /* 0x000fea0003800000 */
[----:B------:R-:W-:Y:S01]  /*ec50*/  IMAD.IADD R0, R16, 0x1, R5 ;  /* 0x0000000110007824 */ /* 0x000fe200078e0205 */
[----:B------:R-:W-:-:S04]  /*ec60*/  LOP3.LUT R3, R3, R28, RZ, 0xfc, !PT ;  /* 0x0000001c03037212 */ /* 0x000fc800078efcff */
[----:B------:R-:W0:Y:S01]  /*ec70*/  LDSM.16.MT88.4 R4, [R0+0x6000] ;  /* 0x006000000004783b */ /* 0x000e220000004200 */
        /* <DEDUP_REMOVED lines=38> */
.L_x_11390:
[----:B-1----:R-:W-:Y:S01]  /*eee0*/  SYNCS.ARRIVE.TRANS64.A1T0 RZ, [R2+URZ+0x13250], RZ ;  /* 0x013250ff02ff79a7 */ /* 0x002fe2000810003f */
[----:B------:R-:W-:Y:S02]  /*eef0*/  @!P0 VIADD R0, R2, 0x13280 ;  /* 0x0001328002008836 */ /* 0x000fe40000000000 */
[----:B------:R-:W-:-:S03]  /*ef00*/  VIADD R18, R18, 0x1 ;  /* 0x0000000112127836 */ /* 0x000fc60000000000 */
[----:B------:R-:W-:Y:S01]  /*ef10*/  @!P0 PRMT R0, RZ, 0x654, R0 ;  /* 0x00000654ff008816 */ /* 0x000fe20000000000 */
[----:B------:R-:W-:Y:S06]  /*ef20*/  BAR.SYNC.DEFER_BLOCKING 0x2, 0x80 ;  /* 0x0082000000007b1d */ /* 0x000fec0000010000 */
[----:B------:R1:W-:Y:S01]  /*ef30*/  @!P0 SYNCS.ARRIVE.TRANS64.RED.A1T0 RZ, [R0+URZ], RZ ;  /* 0x000000ff00ff89a7 */ /* 0x0003e2000810043f */
[----:B------:R-:W-:-:S04]  /*ef40*/  ISETP.NE.AND P0, PT, R18, 0x2, PT ;  /* 0x000000021200780c */ /* 0x000fc80003f05270 */
[----:B------:R-:W-:Y:S02]  /*ef50*/  SEL R18, R18, RZ, P0 ;  /* 0x000000ff12127207 */ /* 0x000fe40000000000 */
[----:B-1----:R-:W-:-:S04]  /*ef60*/  SEL R0, RZ, 0x1, P0 ;  /* 0x00000001ff007807 */ /* 0x002fc80000000000 */
[----:B------:R-:W-:-:S07]  /*ef70*/  LOP3.LUT R19, R19, R0, RZ, 0x3c, !PT ;  /* 0x0000000013137212 */ /* 0x000fce00078e3cff */
.L_x_11339:
[----:B------:R-:W-:Y:S05]  /*ef80*/  BSYNC B7 ;  /* 0x0000000000077941 */ /* 0x000fea0003800000 */
.L_x_11337:
[----:B------:R-:W-:-:S13]  /*ef90*/  LOP3.LUT P0, RZ, R23, 0x2, RZ, 0xc0, !PT ;  /* 0x0000000217ff7812 */ /* 0x000fda000780c0ff */
[----:B------:R-:W-:Y:S05]  /*efa0*/  @!P0 BRA `(.L_x_11391) ;  /* 0x0000000000248947 */ /* 0x000fea0003800000 */
[----:B------:R-:W1:Y:S08]  /*efb0*/  S2UR UR5, SR_CgaCtaId ;  /* 0x00000000000579c3 */ /* 0x000e700000008800 */
[----:B------:R-:W-:Y:S06]  /*efc0*/  BAR.SYNC.DEFER_BLOCKING 0x5, 0x200 ;  /* 0x0148000000007b1d */ /* 0x000fec0000010000 */
[----:B------:R-:W-:-:S02]  /*efd0*/  UMOV UR4, 0x400 ;  /* 0x0000040000047882 */ /* 0x000fc40000000000 */
[----:B-1----:R-:W-:-:S06]  /*efe0*/  ULEA UR4, UR5, UR4, 0x18 ;  /* 0x0000000405047291 */ /* 0x002fcc000f8ec03f */
[----:B------:R-:W-:-:S05]  /*eff0*/  IMAD.U32 R16, RZ, RZ, UR4 ;  /* 0x00000004ff107e24 */ /* 0x000fca000f8e00ff */
[----:B------:R-:W1:Y:S02]  /*f000*/  LDS.128 R24, [R16+0x132d0] ;  /* 0x0132d00010187984 */ /* 0x000e640000000c00 */
[----:B-1----:R-:W-:Y:S01]  /*f010*/  R2UR UR43, R27 ;  /* 0x000000001b2b72ca */ /* 0x002fe200000e0000 */
[----:B------:R-:W-:Y:S06]  /*f020*/  BAR.ARV 0x4, 0x200 ;  /* 0x0108000000007b1d */ /* 0x000fec0000002000 */
[----:B------:R-:W-:Y:S08]  /*f030*/  BRA `(.L_x_11392) ;  /* 0x0000000800a87947 */ /* 0x000ff00003800000 */
.L_x_11391:
[----:B------:R-:W0:Y:S01]  /*f040*/  S2R R0, SR_TID.X ;  /* 0x0000000000007919 */ /* 0x000e220000002100 */
[----:B------:R-:W-:Y:S01]  /*f050*/  ULDC UR4, c[0x0][0xc3c] ;  /* 0x00030f0000047ab9 */ /* 0x000fe20000000800 */
[----:B0-----:R-:W-:Y:S01]  /*f060*/  LOP3.LUT R10, R0, 0x1f, RZ, 0xc0, !PT ;  /* 0x0000001f000a7812 */ /* 0x001fe200078ec0ff */
[----:B------:R-:W-:-:S03]  /*f070*/  IMAD.MOV.U32 R0, RZ, RZ, RZ ;  /* 0x000000ffff007224 */ /* 0x000fc600078e00ff */
[C---:B------:R-:W-:Y:S01]  /*f080*/  ISETP.NE.AND P0, PT, R10.reuse, 0x1f, PT ;  /* 0x0000001f0a00780c */ /* 0x040fe20003f05270 */
[----:B------:R-:W-:-:S05]  /*f090*/  VIADD R7, R10, UR43 ;  /* 0x0000002b0a077c36 */ /* 0x000fca0008000000 */
[----:B------:R-:W-:Y:S01]  /*f0a0*/  ISETP.GE.OR P1, PT, R7, UR4, !P0 ;  /* 0x0000000407007c0c */ /* 0x000fe2000c726670 */
[----:B------:R-:W-:-:S12]  /*f0b0*/  ULDC UR4, c[0x0][0xc3c] ;  /* 0x00030f0000047ab9 */ /* 0x000fd80000000800 */
[----:B------:R-:W0:Y:S08]  /*f0c0*/  @!P1 LDC.64 R2, c[0x0][0xc80] ;  /* 0x00032000ff029b82 */ /* 0x000e300000000a00 */
[----:B------:R-:W1:Y:S01]  /*f0d0*/  @!P1 LDC.64 R4, c[0x0][0xc78] ;  /* 0x00031e00ff049b82 */ /* 0x000e620000000a00 */
[----:B0-----:R-:W-:-:S05]  /*f0e0*/  @!P1 IMAD.WIDE R2, R7, 0x4, R2 ;  /* 0x0000000407029825 */ /* 0x001fca00078e0202 */
        /* <DEDUP_REMOVED lines=14> */
[----:B0-----:R-:W-:-:S04]  /*f1d0*/  SEL R6, R6, RZ, P2 ;  /* 0x000000ff06067207 */ /* 0x001fc80001000000 */
[----:B------:R-:W-:Y:S02]  /*f1e0*/  IADD3 R6, R7, R6, RZ ;  /* 0x0000000607067210 */ /* 0x000fe40007ffe0ff */
[----:B------:R-:W-:Y:S04]  /*f1f0*/  SHFL.IDX PT, R7, R24, RZ, 0x1f ;  /* 0x00001fff18077589 */ /* 0x000fe800000e0000 */
[----:B------:R-:W0:Y:S02]  /*f200*/  SHFL.UP PT, R8, R6, 0x4, RZ ;  /* 0x0480000006087989 */ /* 0x000e2400000e00ff */
[----:B0-----:R-:W-:Y:S02]  /*f210*/  SEL R3, R8, RZ, P3 ;  /* 0x000000ff08037207 */ /* 0x001fe40001800000 */
[----:B------:R-:W-:Y:S03]  /*f220*/  SHFL.IDX PT, R8, R24, 0x1, 0x1f ;  /* 0x00201f0018087f89 */ /* 0x000fe600000e0000 */
        /* <DEDUP_REMOVED lines=8> */
[----:B------:R-:W0:Y:S02]  /*f2b0*/  SHFL.IDX PT, R6, R2, 0x1f, 0x1f ;  /* 0x03e01f0002067f89 */ /* 0x000e2400000e0000 */
[----:B0-----:R-:W-:Y:S02]  /*f2c0*/  IMAD R11, R6, R3, RZ ;  /* 0x00000003060b7224 */ /* 0x001fe400078e02ff */
[----:B------:R-:W-:Y:S02]  /*f2d0*/  IMAD.MOV.U32 R6, RZ, RZ, RZ ;  /* 0x000000ffff067224 */ /* 0x000fe400078e00ff */
[----:B------:R-:W-:-:S05]  /*f2e0*/  IMAD.IADD R8, R8, 0x1, R11 ;  /* 0x0000000108087824 */ /* 0x000fca00078e020b */
[----:B------:R-:W-:-:S13]  /*f2f0*/  ISETP.GT.AND P6, PT, R8, R7, PT ;  /* 0x000000070800720c */ /* 0x000fda0003fc4270 */
[----:B------:R-:W-:Y:S05]  /*f300*/  @P6 BRA `(.L_x_11393) ;  /* 0x0000000000986947 */ /* 0x000fea0003800000 */
.L_x_11395:
        /* <DEDUP_REMOVED lines=38> */
.L_x_11393:
[----:B------:R-:W-:-:S05]  /*f570*/  IADD3 R8, -R11, R8, RZ ;  /* 0x000000080b087210 */ /* 0x000fca0007ffe1ff */
        /* <DEDUP_REMOVED lines=16> */
[----:B------:R-:W-:-:S05]  /*f680*/  IMAD.U32 R11, RZ, RZ, UR5 ;  /* 0x00000005ff0b7e24 */ /* 0x000fca000f8e00ff */
[----:B------:R1:W2:Y:S02]  /*f690*/  SHFL.IDX PT, R6, R2, R11, 0x1f ;  /* 0x00001f0b02067589 */ /* 0x0002a400000e0000 */
.L_x_11396:
[----:B--2---:R-:W-:Y:S01]  /*f6a0*/  IMAD R24, R6, R3, R8 ;  /* 0x0000000306187224 */ /* 0x004fe200078e0208 */
[----:B------:R-:W-:Y:S01]  /*f6b0*/  IABS R6, R5 ;  /* 0x0000000500067213 */ /* 0x000fe20000000000 */
[--C-:B0-----:R-:W-:Y:S01]  /*f6c0*/  IMAD.MOV R3, RZ, RZ, -R9.reuse ;  /* 0x000000ffff037224 */ /* 0x101fe200078e0a09 */
[----:B------:R-:W-:Y:S01]  /*f6d0*/  UIADD3 UR43, UR4, UR43, URZ ;  /* 0x0000002b042b7290 */ /* 0x000fe2000fffe03f */
[----:B-1----:R-:W-:Y:S01]  /*f6e0*/  IMAD.MOV.U32 R2, RZ, RZ, RZ ;  /* 0x000000ffff027224 */ /* 0x002fe200078e00ff */
[----:B------:R-:W0:Y:S01]  /*f6f0*/  I2F.RP R8, R6 ;  /* 0x0000000600087306 */ /* 0x000e220000209400 */
[----:B------:R-:W-:Y:S02]  /*f700*/  IMAD R10, R3, R4, RZ ;  /* 0x00000004030a7224 */ /* 0x000fe400078e02ff */
[----:B------:R-:W-:Y:S02]  /*f710*/  IMAD.MOV.U32 R3, RZ, RZ, R9 ;  /* 0x000000ffff037224 */ /* 0x000fe400078e0009 */
[----:B------:R-:W-:-:S02]  /*f720*/  IMAD.IADD R25, R7, 0x1, -R24 ;  /* 0x0000000107197824 */ /* 0x000fc400078e0a18 */
[----:B------:R-:W-:Y:S01]  /*f730*/  IMAD.HI.U32 R9, R9, R10, R2 ;  /* 0x0000000a09097227 */ /* 0x000fe200078e0002 */
[----:B------:R-:W-:Y:S02]  /*f740*/  IABS R3, R0 ;  /* 0x0000000000037213 */ /* 0x000fe40000000000 */
[----:B------:R-:W-:-:S03]  /*f750*/  IABS R2, R25 ;  /* 0x0000001900027213 */ /* 0x000fc60000000000 */
[----:B------:R-:W-:Y:S01]  /*f760*/  IMAD.MOV R3, RZ, RZ, -R3 ;  /* 0x000000ffff037224 */ /* 0x000fe200078e0a03 */
[----:B0-----:R-:W0:Y:S01]  /*f770*/  MUFU.RCP R8, R8 ;  /* 0x0000000800087308 */ /* 0x001e220000001000 */
        /* <DEDUP_REMOVED lines=12> */
[----:B------:R-:W-:Y:S01]  /*f840*/  @P0 IADD3 R7, R7, 0x1, RZ ;  /* 0x0000000107070810 */ /* 0x000fe20007ffe0ff */
        /* <DEDUP_REMOVED lines=27> */
.L_x_11394:
[----:B------:R-:W-:Y:S01]  /*fa00*/  IMAD.MOV.U32 R24, RZ, RZ, R7 ;  /* 0x000000ffff187224 */ /* 0x000fe200078e0007 */
[----:B------:R-:W-:Y:S01]  /*fa10*/  ULDC UR43, c[0x0][0xc3c] ;  /* 0x00030f00002b7ab9 */ /* 0x000fe20000000800 */
[----:B------:R-:W-:Y:S02]  /*fa20*/  IMAD.MOV.U32 R25, RZ, RZ, RZ ;  /* 0x000000ffff197224 */ /* 0x000fe400078e00ff */
[----:B------:R-:W-:-:S07]  /*fa30*/  IMAD.MOV.U32 R26, RZ, RZ, RZ ;  /* 0x000000ffff1a7224 */ /* 0x000fce00078e00ff */
.L_x_11397:
[----:B------:R-:W0:Y:S01]  /*fa40*/  S2R R0, SR_TID.X ;  /* 0x0000000000007919 */ /* 0x000e220000002100 */
[----:B------:R-:W-:Y:S01]  /*fa50*/  IMAD.U32 R27, RZ, RZ, UR43 ;  /* 0x0000002bff1b7e24 */ /* 0x000fe2000f8e00ff */
        /* <DEDUP_REMOVED lines=8> */
.L_x_11392:
[----:B------:R-:W-:Y:S02]  /*fae0*/  ULDC UR4, c[0x0][0xc3c] ;  /* 0x00030f0000047ab9 */ /* 0x000fe40000000800 */
[----:B------:R-:W-:-:S06]  /*faf0*/  UISETP.GE.AND UP0, UPT, UR43, UR4, UPT ;  /* 0x000000042b00728c */ /* 0x000fcc000bf06270 */
[----:B------:R-:W-:-:S13]  /*fb00*/  PLOP3.LUT P0, PT, PT, PT, UP0, 0x80, 0x0 ;  /* 0x000000000000781c */ /* 0x000fda0003f0f008 */
[----:B------:R-:W-:Y:S05]  /*fb10*/  @!P0 BRA `(.L_x_11398) ;  /* 0xffffffc000b08947 */ /* 0x000fea000383ffff */
.L_x_11332:
[----:B0-----:R-:W2:Y:S01]  /*fb20*/  LDL.LU R0, [R1+0xc] ;  /* 0x00000c0001007983 */ /* 0x001ea20000300800 */
[----:B------:R-:W-:Y:S01]  /*fb30*/  BSSY B0, `(.L_x_11399) ;  /* 0x000000b000007945 */ /* 0x000fe20003800000 */
[----:B------:R-:W0:Y:S01]  /*fb40*/  S2R R5, SR_CgaCtaId ;  /* 0x0000000000057919 */ /* 0x000e220000008800 */
[----:B--2---:R-:W-:-:S04]  /*fb50*/  IADD3 R0, R0, 0x1, RZ ;  /* 0x0000000100007810 */ /* 0x004fc80007ffe0ff */
        /* <DEDUP_REMOVED lines=8> */
.L_x_11443:
[----:B------:R-:W-:Y:S05]  /*fbe0*/  BSYNC B0 ;  /* 0x0000000000007941 */ /* 0x000fea0003800000 */
.L_x_11399:
[----:B------:R-:W-:-:S03]  /*fbf0*/  UMOV UR4, 0xffffffff ;  /* 0xffffffff00047882 */ /* 0x000fc60000000000 */
[----:B------:R-:W-:Y:S05]  /*fc00*/  BRA.DIV UR4, `(.L_x_11401) ;  /* 0x0000000e04e87947 */ /* 0x000fea000b800000 */
[----:B0-----:R-:W0:Y:S02]  /*fc10*/  S2R R0, SR_TID.X ;  /* 0x0000000000007919 */ /* 0x001e240000002100 */
[----:B0-----:R-:W-:-:S04]  /*fc20*/  SHF.R.U32.HI R0, RZ, 0x5, R0 ;  /* 0x00000005ff007819 */ /* 0x001fc80000011600 */
[----:B------:R-:W-:-:S05]  /*fc30*/  LOP3.LUT R0, R0, 0x3, RZ, 0xc0, !PT ;  /* 0x0000000300007812 */ /* 0x000fca00078ec0ff */
[----:B------:R0:W2:Y:S02]  /*fc40*/  SHFL.IDX PT, R14, R0, RZ, 0x1f ;  /* 0x00001fff000e7589 */ /* 0x0000a400000e0000 */
.L_x_11446:
[----:B--2---:R-:W-:Y:S01]  /*fc50*/  ISETP.NE.AND P0, PT, R14, RZ, PT ;  /* 0x000000ff0e00720c */ /* 0x004fe20003f05270 */
[----:B------:R-:W-:-:S12]  /*fc60*/  BSSY B0, `(.L_x_11402) ;  /* 0x000002b000007945 */ /* 0x000fd80003800000 */
[----:B------:R-:W-:Y:S05]  /*fc70*/  @P0 BRA `(.L_x_11403) ;  /* 0x0000000000a40947 */ /* 0x000fea0003800000 */
[----:B------:R-:W-:-:S03]  /*fc80*/  UMOV UR4, 0xffffffff ;  /* 0xffffffff00047882 */ /* 0x000fc60000000000 */
[----:B------:R-:W-:Y:S05]  /*fc90*/  BRA.DIV UR4, `(.L_x_11404) ;  /* 0x0000000e04f87947 */ /* 0x000fea000b800000 */
[----:B------:R-:W-:-:S13]  /*fca0*/  ELECT P6, URZ, PT ;  /* 0x00000000003f782f */ /* 0x000fda00038c0000 */
.L_x_11449:
[----:B------:R-:W-:Y:S05]  /*fcb0*/  @!P6 BRA `(.L_x_11403) ;  /* 0x000000000094e947 */ /* 0x000fea0003800000 */
[----:B------:R-:W-:-:S06]  /*fcc0*/  ULOP3.LUT UR4, UR40, 0x2, URZ, 0xfc, !UPT ;  /* 0x0000000228047892 */ /* 0x000fcc000f8efc3f */
[----:B0-----:R-:W-:-:S05]  /*fcd0*/  IMAD.U32 R0, RZ, RZ, UR4 ;  /* 0x00000004ff007e24 */ /* 0x001fca000f8e00ff */
[----:B------:R-:W-:-:S13]  /*fce0*/  ISETP.NE.AND P0, PT, R0, 0x3, PT ;  /* 0x000000030000780c */ /* 0x000fda0003f05270 */
[----:B------:R-:W-:Y:S05]  /*fcf0*/  @!P0 BRA `(.L_x_11405) ;  /* 0x0000000000048947 */ /* 0x000fea0003800000 */
[----:B------:R-:W-:Y:S01]  /*fd00*/  BPT.TRAP 0x1 ;  /* 0x000000040000795c */ /* 0x000fe20000300000 */
.L_x_11405:
        /* <DEDUP_REMOVED lines=12> */
.L_x_11450:
[----:B------:R-:W2:Y:S02]  /*fdd0*/  SYNCS.PHASECHK.TRANS64.TRYWAIT P1, [R3+URZ], R0 ;  /* 0x00000000030075a7 */ /* 0x000ea4000802017f */
[----:B--2---:R-:W-:Y:S05]  /*fde0*/  @!P1 BRA `(.L_x_11407) ;  /* 0x0000000c00d89947 */ /* 0x004fea0003800000 */
.L_x_11451:
[----:B------:R-:W-:Y:S05]  /*fdf0*/  @!P0 BRA `(.L_x_11408) ;  /* 0x0000000000048947 */ /* 0x000fea0003800000 */
[----:B------:R-:W-:Y:S01]  /*fe00*/  BPT.TRAP 0x1 ;  /* 0x000000040000795c */ /* 0x000fe20000300000 */
.L_x_11408:
[----:B--2---:R-:W-:-:S04]  /*fe10*/  IMAD R3, R18, 0x8, R7 ;  /* 0x0000000812037824 */ /* 0x004fc800078e0207 */
[----:B------:R-:W2:Y:S02]  /*fe20*/  SYNCS.PHASECHK.TRANS64.TRYWAIT P1, [R3+URZ+0x13260], R4 ;  /* 0x01326004030075a7 */ /* 0x000ea4000802017f */
[----:B--2---:R-:W-:Y:S05]  /*fe30*/  @!P1 BRA `(.L_x_11409) ;  /* 0x0000000c00d89947 */ /* 0x004fea0003800000 */
.L_x_11452:
[----:B------:R-:W-:Y:S05]  /*fe40*/  @!P0 BRA `(.L_x_11410) ;  /* 0x0000000000048947 */ /* 0x000fea0003800000 */
[----:B------:R-:W-:Y:S01]  /*fe50*/  BPT.TRAP 0x1 ;  /* 0x000000040000795c */ /* 0x000fe20000300000 */
.L_x_11410:
[----:B0-----:R-:W-:-:S04]  /*fe60*/  IMAD R5, R6, 0x8, R7 ;  /* 0x0000000806057824 */ /* 0x001fc800078e0207 */
[----:B------:R-:W0:Y:S02]  /*fe70*/  SYNCS.PHASECHK.TRANS64.TRYWAIT P1, [R5+URZ+0x13260], R0 ;  /* 0x01326000050075a7 */ /* 0x000e24000802017f */
[----:B0-----:R-:W-:Y:S05]  /*fe80*/  @!P1 BRA `(.L_x_11411) ;  /* 0x0000000c00d89947 */ /* 0x001fea0003800000 */
.L_x_11453:
[----:B------:R-:W-:Y:S05]  /*fe90*/  @!P0 BRA `(.L_x_11412) ;  /* 0x0000000000048947 */ /* 0x000fea0003800000 */
[----:B------:R-:W-:Y:S01]  /*fea0*/  BPT.TRAP 0x1 ;  /* 0x000000040000795c */ /* 0x000fe20000300000 */
.L_x_11412:
[----:B------:R-:W3:Y:S02]  /*feb0*/  SYNCS.PHASECHK.TRANS64.TRYWAIT P0, [R3+URZ+0x13280], R4 ;  /* 0x01328004030075a7 */ /* 0x000ee4000800017f */
[----:B---3--:R-:W-:Y:S05]  /*fec0*/  @!P0 BRA `(.L_x_11413) ;  /* 0x0000000c00dc8947 */ /* 0x008fea0003800000 */
.L_x_11414:
[----:B----4-:R4:W0:Y:S02]  /*fed0*/  SYNCS.PHASECHK.TRANS64.TRYWAIT P0, [R5+URZ+0x13280], R0 ;  /* 0x01328000050075a7 */ /* 0x010824000800017f */
[----:B0-----:R-:W-:Y:S05]  /*fee0*/  @!P0 NANOSLEEP.SYNCS 0x989680 ;  /* 0x009896800000895d */ /* 0x001fea0003900000 */
[----:B------:R-:W0:Y:S02]  /*fef0*/  @!P0 SYNCS.PHASECHK.TRANS64 P0, [R5+URZ+0x13280], R0 ;  /* 0x01328000050085a7 */ /* 0x000e24000800007f */
[----:B0-----:R-:W-:Y:S05]  /*ff00*/  @!P0 BRA `(.L_x_11414) ;  /* 0xfffffffc00f08947 */ /* 0x001fea000383ffff */
.L_x_11403:
[----:B------:R-:W-:Y:S05]  /*ff10*/  BSYNC B0 ;  /* 0x0000000000007941 */ /* 0x000fea0003800000 */
.L_x_11402:
[----:B------:R-:W-:Y:S05]  /*ff20*/  EXIT ;  /* 0x000000000000794d */ /* 0x000fea0003800000 */
.L_x_11293:
[----:B0-----:R0:W1:Y:S02]  /*ff30*/  SYNCS.PHASECHK.TRANS64.TRYWAIT P1, [R2+URZ+0x13200], R11 ;  /* 0x0132000b020075a7 */ /* 0x001064000802017f */
[----:B-1----:R-:W-:Y:S05]  /*ff40*/  @!P1 NANOSLEEP.SYNCS 0x989680 ;  /* 0x009896800000995d */ /* 0x002fea0003900000 */
[----:B------:R-:W1:Y:S02]  /*ff50*/  @!P1 SYNCS.PHASECHK.TRANS64 P1, [R2+URZ+0x13200], R11 ;  /* 0x0132000b020095a7 */ /* 0x000e64000802007f */
[----:B-1----:R-:W-:Y:S05]  /*ff60*/  @!P1 BRA `(.L_x_11293) ;  /* 0xfffffffc00f09947 */ /* 0x002fea000383ffff */
[----:B------:R-:W-:Y:S05]  /*ff70*/  BRA `(.L_x_11415) ;  /* 0xffffff1c00387947 */ /* 0x000fea000383ffff */
.L_x_11297:
[----:B--2---:R2:W3:Y:S02]  /*ff80*/  SYNCS.PHASECHK.TRANS64.TRYWAIT P2, [R6+URZ+0x13230], R7 ;  /* 0x01323007060075a7 */ /* 0x0044e4000804017f */
[----:B---3--:R-:W-:Y:S05]  /*ff90*/  @!P2 NANOSLEEP.SYNCS 0x989680 ;  /* 0x009896800000a95d */ /* 0x008fea0003900000 */
[----:B------:R-:W3:Y:S02]  /*ffa0*/  @!P2 SYNCS.PHASECHK.TRANS64 P2, [R6+URZ+0x13230], R7 ;  /* 0x013230070600a5a7 */ /* 0x000ee4000804007f */
[----:B---3--:R-:W-:Y:S05]  /*ffb0*/  @!P2 BRA `(.L_x_11297) ;  /* 0xfffffffc00f0a947 */ /* 0x008fea000383ffff */
[----:B------:R-:W-:Y:S05]  /*ffc0*/  BRA `(.L_x_11296) ;  /* 0xffffff1c00687947 */ /* 0x000fea000383ffff */
.L_x_11302:
[----:B-1----:R1:W2:Y:S02]  /*ffd0*/  SYNCS.PHASECHK.TRANS64.TRYWAIT P1, [R10+URZ+0x13230], R11 ;  /* 0x0132300b0a0075a7 */ /* 0x0022a4000802017f */
[----:B--2---:R-:W-:Y:S05]  /*ffe0*/  @!P1 NANOSLEEP.SYNCS 0x989680 ;  /* 0x009896800000995d */ /* 0x004fea0003900000 */
[----:B------:R-:W2:Y:S02]  /*fff0*/  @!P1 SYNCS.PHASECHK.TRANS64 P1, [R10+URZ+0x13230], R11 ;  /* 0x0132300b0a0095a7 */ /* 0x000ea4000802007f */
[----:B--2---:R-:W-:Y:S05]  /*10000*/  @!P1 BRA `(.L_x_11302) ;  /* 0xfffffffc00f09947 */ /* 0x004fea000383ffff */
[----:B------:R-:W-:Y:S05]  /*10010*/  BRA `(.L_x_11301) ;  /* 0xffffff4c00e07947 */ /* 0x000fea000383ffff */
.L_x_11306:
[----:B-1----:R-:W-:-:S04]  /*10020*/  IMAD.U32 R12, RZ, RZ, UR9 ;  /* 0x00000009ff0c7e24 */ /* 0x002fc8000f8e00ff */
[----:B------:R1:W2:Y:S03]  /*10030*/  SYNCS.PHASECHK.TRANS64.TRYWAIT P1, [R12+URZ+0x13250], R11 ;  /* 0x0132500b0c0075a7 */ /* 0x0002a6000802017f */
[----:B--2---:R-:W-:Y:S05]  /*10040*/  @!P1 NANOSLEEP.SYNCS 0x989680 ;  /* 0x009896800000995d */ /* 0x004fea0003900000 */
[----:B------:R-:W2:Y:S02]  /*10050*/  @!P1 SYNCS.PHASECHK.TRANS64 P1, [R12+URZ+0x13250], R11 ;  /* 0x0132500b0c0095a7 */ /* 0x000ea4000802007f */
[----:B--2---:R-:W-:Y:S05]  /*10060*/  @!P1 BRA `(.L_x_11306) ;  /* 0xfffffffc00ec9947 */ /* 0x004fea000383ffff */
[----:B------:R-:W-:Y:S05]  /*10070*/  BRA `(.L_x_11305) ;  /* 0xffffff5000f07947 */ /* 0x000fea000383ffff */
.L_x_11312:
[----:B-1----:R1:W2:Y:S02]  /*10080*/  SYNCS.PHASECHK.TRANS64.TRYWAIT P1, [R13+URZ+0x13250], R0 ;  /* 0x013250000d0075a7 */ /* 0x0022a4000802017f */
[----:B--2---:R-:W-:Y:S05]  /*10090*/  @!P1 NANOSLEEP.SYNCS 0x989680 ;  /* 0x009896800000995d */ /* 0x004fea0003900000 */
[----:B------:R-:W2:Y:S02]  /*100a0*/  @!P1 SYNCS.PHASECHK.TRANS64 P1, [R13+URZ+0x13250], R0 ;  /* 0x013250000d0095a7 */ /* 0x000ea4000802007f */
[----:B--2---:R-:W-:Y:S05]  /*100b0*/  @!P1 BRA `(.L_x_11312) ;  /* 0xfffffffc00f09947 */ /* 0x004fea000383ffff */
[----:B------:R-:W-:Y:S05]  /*100c0*/  BRA `(.L_x_11311) ;  /* 0xffffff7800bc7947 */ /* 0x000fea000383ffff */
.L_x_11348:
[----:B------:R-:W-:Y:S02]  /*100d0*/  IMAD.MOV.U32 R13, RZ, RZ, R20 ;  /* 0x000000ffff0d7224 */ /* 0x000fe400078e0014 */
[----:B------:R-:W-:Y:S02]  /*100e0*/  IMAD.MOV.U32 R12, RZ, RZ, RZ ;  /* 0x000000ffff0c7224 */ /* 0x000fe400078e00ff */
[----:B------:R-:W-:Y:S02]  /*100f0*/  IMAD.MOV.U32 R11, RZ, RZ, 0x1f ;  /* 0x0000001fff0b7424 */ /* 0x000fe400078e00ff */
[----:B------:R-:W-:-:S07]  /*10100*/  IMAD.MOV.U32 R15, RZ, RZ, -0x1 ;  /* 0xffffffffff0f7424 */ /* 0x000fce00078e00ff */
[----:B0-----:R-:W-:Y:S05]  /*10110*/  WARPSYNC.COLLECTIVE R15, `(.L_x_11416) ;  /* 0x000000000f087348 */ /* 0x001fea0003c00000 */
[----:B------:R1:W2:Y:S02]  /*10120*/  SHFL.IDX P6, R14, R13, R12, R11 ;  /* 0x0000000c0d0e7389 */ /* 0x0002a400000c000b */
[----:B012---:R-:W-:Y:S01]  /*10130*/  ENDCOLLECTIVE ;  /* 0x000000000000791b */ /* 0x007fe20003800000 */
.L_x_11416:
[----:B------:R-:W-:Y:S05]  /*10140*/  BRA `(.L_x_11417) ;  /* 0xffffffcc00187947 */ /* 0x000fea000383ffff */
.L_x_11350:
[----:B------:R-:W-:Y:S01]  /*10150*/  BSSY B0, `(.L_x_11418) ;  /* 0x0000006000007945 */ /* 0x000fe20003800000 */
[----:B------:R-:W-:-:S07]  /*10160*/  IMAD.MOV.U32 R15, RZ, RZ, -0x1 ;  /* 0xffffffffff0f7424 */ /* 0x000fce00078e00ff */
[----:B01----:R-:W-:Y:S05]  /*10170*/  WARPSYNC.COLLECTIVE R15, `(.L_x_11419) ;  /* 0x000000000f0c7348 */ /* 0x003fea0003c00000 */
[----:B------:R-:W-:Y:S02]  /*10180*/  ELECT P6, UR62, PT ;  /* 0x00000000003e782f */ /* 0x000fe400038c0000 */
[----:B------:R-:W-:Y:S01]  /*10190*/  MOV R14, UR62 ;  /* 0x0000003e000e7c02 */ /* 0x000fe20008000f00 */
[----:B01----:R-:W-:Y:S10]  /*101a0*/  ENDCOLLECTIVE ;  /* 0x000000000000791b */ /* 0x003ff40003800000 */
.L_x_11419:
[----:B------:R-:W-:Y:S05]  /*101b0*/  BSYNC B0 ;  /* 0x0000000000007941 */ /* 0x000fea0003800000 */
.L_x_11418:
[----:B------:R-:W-:Y:S05]  /*101c0*/  BRA `(.L_x_11420) ;  /* 0xffffffcc00207947 */ /* 0x000fea000383ffff */
.L_x_11352:
[----:B--2---:R2:W3:Y:S02]  /*101d0*/  SYNCS.PHASECHK.TRANS64.TRYWAIT P0, [R2+URZ+0x13280], R3 ;  /* 0x01328003020075a7 */ /* 0x0044e4000800017f */
[----:B---3--:R-:W-:Y:S05]  /*101e0*/  @!P0 NANOSLEEP.SYNCS 0x989680 ;  /* 0x009896800000895d */ /* 0x008fea0003900000 */
[----:B------:R-:W3:Y:S02]  /*101f0*/  @!P0 SYNCS.PHASECHK.TRANS64 P0, [R2+URZ+0x13280], R3 ;  /* 0x01328003020085a7 */ /* 0x000ee4000800007f */
[----:B---3--:R-:W-:Y:S05]  /*10200*/  @!P0 BRA `(.L_x_11352) ;  /* 0xfffffffc00f08947 */ /* 0x008fea000383ffff */
[----:B------:R-:W-:Y:S05]  /*10210*/  BRA `(.L_x_11421) ;  /* 0xffffffcc007c7947 */ /* 0x000fea000383ffff */
.L_x_11354:
[----:B---3--:R3:W4:Y:S02]  /*10220*/  SYNCS.PHASECHK.TRANS64.TRYWAIT P0, [R2+URZ+0x13240], R3 ;  /* 0x01324003020075a7 */ /* 0x008724000800017f */
[----:B----4-:R-:W-:Y:S05]  /*10230*/  @!P0 NANOSLEEP.SYNCS 0x989680 ;  /* 0x009896800000895d */ /* 0x010fea0003900000 */
[----:B------:R-:W4:Y:S02]  /*10240*/  @!P0 SYNCS.PHASECHK.TRANS64 P0, [R2+URZ+0x13240], R3 ;  /* 0x01324003020085a7 */ /* 0x000f24000800007f */
[----:B----4-:R-:W-:Y:S05]  /*10250*/  @!P0 BRA `(.L_x_11354) ;  /* 0xfffffffc00f08947 */ /* 0x010fea000383ffff */
[----:B------:R-:W-:Y:S05]  /*10260*/  BRA `(.L_x_11422) ;  /* 0xffffffcc00cc7947 */ /* 0x000fea000383ffff */
.L_x_11358:
[----:B------:R-:W-:Y:S01]  /*10270*/  MOV R13, R5 ;  /* 0x00000005000d7202 */ /* 0x000fe20000000f00 */
        /* <DEDUP_REMOVED lines=8> */
.L_x_11423:
[C---:B------:R-:W-:Y:S01]  /*10300*/  VIADD R8, R25.reuse, 0x20 ;  /* 0x0000002019087836 */ /* 0x040fe20000000000 */
[----:B------:R-:W-:Y:S01]  /*10310*/  ISETP.GE.AND P1, PT, R25, R7, PT ;  /* 0x000000071900720c */ /* 0x000fe20003f26270 */
[----:B------:R-:W-:Y:S02]  /*10320*/  IMAD.MOV.U32 R13, RZ, RZ, R0 ;  /* 0x000000ffff0d7224 */ /* 0x000fe400078e0000 */
[----:B------:R-:W-:-:S10]  /*10330*/  IMAD.MOV.U32 R2, RZ, RZ, R14 ;  /* 0x000000ffff027224 */ /* 0x000fd400078e000e */
[----:B------:R-:W-:Y:S05]  /*10340*/  WARPSYNC.COLLECTIVE R15, `(.L_x_11424) ;  /* 0x000000000f087348 */ /* 0x000fea0003c00000 */
[----:B------:R0:W1:Y:S02]  /*10350*/  SHFL.IDX P6, R14, R13, R12, R11 ;  /* 0x0000000c0d0e7389 */ /* 0x00006400000c000b */
[----:B01----:R-:W-:Y:S01]  /*10360*/  ENDCOLLECTIVE ;  /* 0x000000000000791b */ /* 0x003fe20003800000 */
.L_x_11424:
[----:B------:R-:W-:Y:S02]  /*10370*/  IMAD.MOV.U32 R13, RZ, RZ, R5 ;  /* 0x000000ffff0d7224 */ /* 0x000fe400078e0005 */
[----:B------:R-:W-:Y:S01]  /*10380*/  IMAD.MOV.U32 R12, RZ, RZ, 0x1 ;  /* 0x00000001ff0c7424 */ /* 0x000fe200078e00ff */
[----:B------:R-:W-:-:S05]  /*10390*/  @!P1 IADD3 R14, P2, R21, R14, RZ ;  /* 0x0000000e150e9210 */ /* 0x000fca0007f5e0ff */
[----:B------:R-:W-:Y:S02]  /*103a0*/  @!P1 IMAD.X R3, RZ, RZ, R2, P2 ;  /* 0x000000ffff039224 */ /* 0x000fe400010e0602 */
[----:B------:R-:W-:-:S07]  /*103b0*/  @!P1 IMAD.MOV.U32 R2, RZ, RZ, R14 ;  /* 0x000000ffff029224 */ /* 0x000fce00078e000e */
[----:B------:R-:W-:Y:S05]  /*103c0*/  WARPSYNC.COLLECTIVE R15, `(.L_x_11425) ;  /* 0x000000000f087348 */ /* 0x000fea0003c00000 */
[----:B------:R0:W1:Y:S02]  /*103d0*/  SHFL.IDX P6, R14, R13, R12, R11 ;  /* 0x0000000c0d0e7389 */ /* 0x00006400000c000b */
[----:B01----:R-:W-:Y:S01]  /*103e0*/  ENDCOLLECTIVE ;  /* 0x000000000000791b */ /* 0x003fe20003800000 */
.L_x_11425:
[----:B------:R-:W-:Y:S01]  /*103f0*/  @!PT LDS RZ, [RZ] ;  /* 0x00000000fffff984 */ /* 0x000fe20000000800 */
[----:B------:R-:W-:Y:S01]  /*10400*/  @!PT LDS RZ, [RZ] ;  /* 0x00000000fffff984 */ /* 0x000fe20000000800 */
[----:B------:R-:W-:Y:S01]  /*10410*/  @!PT LDS RZ, [RZ] ;  /* 0x00000000fffff984 */ /* 0x000fe20000000800 */
[----:B------:R0:W-:Y:S01]  /*10420*/  @!P1 LDGSTS.E.BYPASS.LTC128B.128 [R20+0xb000], desc[UR52][R2.64], !P0 ;  /* 0x0b00000002149fae */ /* 0x0001e2000c101d74 */
[----:B------:R-:W-:Y:S02]  /*10430*/  ISETP.GE.AND P1, PT, R8, R7, PT ;  /* 0x000000070800720c */ /* 0x000fe40003f26270 */
[----:B------:R-:W-:Y:S01]  /*10440*/  IADD3 R8, R25, 0x40, RZ ;  /* 0x0000004019087810 */ /* 0x000fe20007ffe0ff */
[----:B------:R-:W-:Y:S02]  /*10450*/  IMAD.MOV.U32 R13, RZ, RZ, R0 ;  /* 0x000000ffff0d7224 */ /* 0x000fe400078e0000 */
[----:B0-----:R-:W-:-:S08]  /*10460*/  IMAD.MOV.U32 R2, RZ, RZ, R14 ;  /* 0x000000ffff027224 */ /* 0x001fd000078e000e */
[----:B------:R-:W-:Y:S05]  /*10470*/  WARPSYNC.COLLECTIVE R15, `(.L_x_11426) ;  /* 0x000000000f087348 */ /* 0x000fea0003c00000 */
[----:B------:R0:W1:Y:S02]  /*10480*/  SHFL.IDX P6, R14, R13, R12, R11 ;  /* 0x0000000c0d0e7389 */ /* 0x00006400000c000b */
[----:B01----:R-:W-:Y:S01]  /*10490*/  ENDCOLLECTIVE ;  /* 0x000000000000791b */ /* 0x003fe20003800000 */
.L_x_11426:
        /* <DEDUP_REMOVED lines=8> */
.L_x_11427:
[----:B------:R-:W-:Y:S01]  /*10520*/  @!PT LDS RZ, [RZ] ;  /* 0x00000000fffff984 */ /* 0x000fe20000000800 */
[----:B------:R-:W-:Y:S01]  /*10530*/  @!PT LDS RZ, [RZ] ;  /* 0x00000000fffff984 */ /* 0x000fe20000000800 */
[----:B------:R-:W-:Y:S01]  /*10540*/  @!PT LDS RZ, [RZ] ;  /* 0x00000000fffff984 */ /* 0x000fe20000000800 */
[----:B------:R0:W-:Y:S01]  /*10550*/  @!P1 LDGSTS.E.BYPASS.LTC128B.128 [R20+0xb800], desc[UR52][R2.64], !P0 ;  /* 0x0b80000002149fae */ /* 0x0001e2000c101d74 */
[----:B------:R-:W-:Y:S01]  /*10560*/  ISETP.GE.AND P1, PT, R8, R7, PT ;  /* 0x000000070800720c */ /* 0x000fe20003f26270 */
[----:B------:R-:W-:Y:S02]  /*10570*/  IMAD.MOV.U32 R13, RZ, RZ, R0 ;  /* 0x000000ffff0d7224 */ /* 0x000fe400078e0000 */
[----:B0-----:R-:W-:-:S10]  /*10580*/  IMAD.MOV.U32 R2, RZ, RZ, R14 ;  /* 0x000000ffff027224 */ /* 0x001fd400078e000e */
[----:B------:R-:W-:Y:S05]  /*10590*/  WARPSYNC.COLLECTIVE R15, `(.L_x_11428) ;  /* 0x000000000f087348 */ /* 0x000fea0003c00000 */
[----:B------:R0:W1:Y:S02]  /*105a0*/  SHFL.IDX P6, R14, R13, R12, R11 ;  /* 0x0000000c0d0e7389 */ /* 0x00006400000c000b */
[----:B01----:R-:W-:Y:S01]  /*105b0*/  ENDCOLLECTIVE ;  /* 0x000000000000791b */ /* 0x003fe20003800000 */
.L_x_11428:
        /* <DEDUP_REMOVED lines=8> */
.L_x_11429:
[----:B------:R-:W-:Y:S01]  /*10640*/  @!PT LDS RZ, [RZ] ;  /* 0x00000000fffff984 */ /* 0x000fe20000000800 */
[----:B------:R-:W-:Y:S01]  /*10650*/  @!PT LDS RZ, [RZ] ;  /* 0x00000000fffff984 */ /* 0x000fe20000000800 */
[----:B------:R-:W-:Y:S01]  /*10660*/  @!PT LDS RZ, [RZ] ;  /* 0x00000000fffff984 */ /* 0x000fe20000000800 */
[----:B------:R0:W-:Y:S01]  /*10670*/  @!P1 LDGSTS.E.BYPASS.LTC128B.128 [R20+0xc000], desc[UR52][R2.64], !P0 ;  /* 0x0c00000002149fae */ /* 0x0001e2000c101d74 */
[----:B------:R-:W-:Y:S02]  /*10680*/  IMAD.MOV.U32 R13, RZ, RZ, R0 ;  /* 0x000000ffff0d7224 */ /* 0x000fe400078e0000 */
[----:B------:R-:W-:-:S05]  /*10690*/  VIADD R0, R25, 0x60 ;  /* 0x0000006019007836 */ /* 0x000fca0000000000 */
[----:B------:R-:W-:Y:S01]  /*106a0*/  ISETP.GE.AND P1, PT, R0, R7, PT ;  /* 0x000000070000720c */ /* 0x000fe20003f26270 */
[----:B------:R-:W-:-:S12]  /*106b0*/  IMAD.MOV.U32 R5, RZ, RZ, R14 ;  /* 0x000000ffff057224 */ /* 0x000fd800078e000e */
[----:B0-----:R-:W-:Y:S05]  /*106c0*/  WARPSYNC.COLLECTIVE R15, `(.L_x_11430) ;  /* 0x000000000f087348 */ /* 0x001fea0003c00000 */
[----:B------:R1:W2:Y:S02]  /*106d0*/  SHFL.IDX P6, R14, R13, R12, R11 ;  /* 0x0000000c0d0e7389 */ /* 0x0002a400000c000b */
[----:B012---:R-:W-:Y:S01]  /*106e0*/  ENDCOLLECTIVE ;  /* 0x000000000000791b */ /* 0x007fe20003800000 */
.L_x_11430:
[----:B------:R-:W-:Y:S01]  /*106f0*/  IMAD.MOV.U32 R13, RZ, RZ, R6 ;  /* 0x000000ffff0d7224 */ /* 0x000fe200078e0006 */
[----:B------:R-:W-:Y:S01]  /*10700*/  MOV R12, RZ ;  /* 0x000000ff000c7202 */ /* 0x000fe20000000f00 */
[----:B------:R-:W-:-:S07]  /*10710*/  IMAD.MOV.U32 R8, RZ, RZ, R14 ;  /* 0x000000ffff087224 */ /* 0x000fce00078e000e */
[----:B------:R-:W-:Y:S05]  /*10720*/  WARPSYNC.COLLECTIVE R15, `(.L_x_11431) ;  /* 0x000000000f087348 */ /* 0x000fea0003c00000 */
[----:B------:R0:W1:Y:S02]  /*10730*/  SHFL.IDX P6, R14, R13, R12, R11 ;  /* 0x0000000c0d0e7389 */ /* 0x00006400000c000b */
[----:B01----:R-:W-:Y:S01]  /*10740*/  ENDCOLLECTIVE ;  /* 0x000000000000791b */ /* 0x003fe20003800000 */
.L_x_11431:
        /* <DEDUP_REMOVED lines=11> */
.L_x_11432:
[----:B------:R-:W-:-:S05]  /*10800*/  VIADD R2, R25, 0x80 ;  /* 0x0000008019027836 */ /* 0x000fca0000000000 */
[----:B------:R-:W-:Y:S01]  /*10810*/  ISETP.GE.AND P2, PT, R2, R7, PT ;  /* 0x000000070200720c */ /* 0x000fe20003f46270 */
[----:B------:R-:W-:Y:S02]  /*10820*/  IMAD.MOV.U32 R13, RZ, RZ, R6 ;  /* 0x000000ffff0d7224 */ /* 0x000fe400078e0006 */
[----:B------:R-:W-:-:S10]  /*10830*/  IMAD.MOV.U32 R12, RZ, RZ, 0x1 ;  /* 0x00000001ff0c7424 */ /* 0x000fd400078e00ff */
[----:B------:R-:W-:-:S13]  /*10840*/  @!P2 IADD3 R2, P1, R21, R14, RZ ;  /* 0x0000000e1502a210 */ /* 0x000fda0007f3e0ff */
[----:B------:R-:W-:Y:S05]  /*10850*/  WARPSYNC.COLLECTIVE R15, `(.L_x_11433) ;  /* 0x000000000f087348 */ /* 0x000fea0003c00000 */
[----:B------:R0:W1:Y:S02]  /*10860*/  SHFL.IDX P6, R14, R13, R12, R11 ;  /* 0x0000000c0d0e7389 */ /* 0x00006400000c000b */
[----:B01----:R-:W-:Y:S01]  /*10870*/  ENDCOLLECTIVE ;  /* 0x000000000000791b */ /* 0x003fe20003800000 */
.L_x_11433:
        /* <DEDUP_REMOVED lines=10> */
.L_x_11434:
[----:B------:R-:W-:Y:S05]  /*10920*/  BRA `(.L_x_11435) ;  /* 0xffffffd000c47947 */ /* 0x000fea000383ffff */
.L_x_11361:
[----:B0-----:R0:W1:Y:S02]  /*10930*/  SYNCS.PHASECHK.TRANS64.TRYWAIT P0, [R16+URZ+0x13220], R3 ;  /* 0x01322003100075a7 */ /* 0x001064000800017f */
[----:B-1----:R-:W-:Y:S05]  /*10940*/  @!P0 NANOSLEEP.SYNCS 0x989680 ;  /* 0x009896800000895d */ /* 0x002fea0003900000 */
[----:B------:R-:W1:Y:S02]  /*10950*/  @!P0 SYNCS.PHASECHK.TRANS64 P0, [R16+URZ+0x13220], R3 ;  /* 0x01322003100085a7 */ /* 0x000e64000800007f */
[----:B-1----:R-:W-:Y:S05]  /*10960*/  @!P0 BRA `(.L_x_11361) ;  /* 0xfffffffc00f08947 */ /* 0x002fea000383ffff */
[----:B------:R-:W-:Y:S05]  /*10970*/  BRA `(.L_x_11436) ;  /* 0xffffffd4002c7947 */ /* 0x000fea000383ffff */
.L_x_11367:
[----:B0-----:R0:W1:Y:S02]  /*10980*/  SYNCS.PHASECHK.TRANS64.TRYWAIT P0, [R4+URZ+0x13280], R3 ;  /* 0x01328003040075a7 */ /* 0x001064000800017f */
[----:B-1----:R-:W-:Y:S05]  /*10990*/  @!P0 NANOSLEEP.SYNCS 0x989680 ;  /* 0x009896800000895d */ /* 0x002fea0003900000 */
[----:B------:R-:W1:Y:S02]  /*109a0*/  @!P0 SYNCS.PHASECHK.TRANS64 P0, [R4+URZ+0x13280], R3 ;  /* 0x01328003040085a7 */ /* 0x000e64000800007f */
[----:B-1----:R-:W-:Y:S05]  /*109b0*/  @!P0 BRA `(.L_x_11367) ;  /* 0xfffffffc00f08947 */ /* 0x002fea000383ffff */
[----:B------:R-:W-:Y:S05]  /*109c0*/  BRA `(.L_x_11437) ;  /* 0xffffffd400c87947 */ /* 0x000fea000383ffff */
.L_x_11372:
[----:B-1----:R1:W2:Y:S02]  /*109d0*/  SYNCS.PHASECHK.TRANS64.TRYWAIT P0, [R4+URZ+0x13240], R3 ;  /* 0x01324003040075a7 */ /* 0x0022a4000800017f */
[----:B--2---:R-:W-:Y:S05]  /*109e0*/  @!P0 NANOSLEEP.SYNCS 0x989680 ;  /* 0x009896800000895d */ /* 0x004fea0003900000 */
[----:B------:R-:W2:Y:S02]  /*109f0*/  @!P0 SYNCS.PHASECHK.TRANS64 P0, [R4+URZ+0x13240], R3 ;  /* 0x01324003040085a7 */ /* 0x000ea4000800007f */
[----:B--2---:R-:W-:Y:S05]  /*10a00*/  @!P0 BRA `(.L_x_11372) ;  /* 0xfffffffc00f08947 */ /* 0x004fea000383ffff */
[----:B------:R-:W-:Y:S05]  /*10a10*/  BRA `(.L_x_11438) ;  /* 0xffffffd800447947 */ /* 0x000fea000383ffff */
.L_x_11378:
[----:B0-----:R0:W1:Y:S02]  /*10a20*/  SYNCS.PHASECHK.TRANS64.TRYWAIT P0, [R3+URZ+0x13270], R2 ;  /* 0x01327002030075a7 */ /* 0x001064000800017f */
[----:B-1----:R-:W-:Y:S05]  /*10a30*/  @!P0 NANOSLEEP.SYNCS 0x989680 ;  /* 0x009896800000895d */ /* 0x002fea0003900000 */
[----:B------:R-:W1:Y:S02]  /*10a40*/  @!P0 SYNCS.PHASECHK.TRANS64 P0, [R3+URZ+0x13270], R2 ;  /* 0x01327002030085a7 */ /* 0x000e64000800007f */
[----:B-1----:R-:W-:Y:S05]  /*10a50*/  @!P0 BRA `(.L_x_11378) ;  /* 0xfffffffc00f08947 */ /* 0x002fea000383ffff */
[----:B------:R-:W-:Y:S05]  /*10a60*/  BRA `(.L_x_11439) ;  /* 0xffffffd800e07947 */ /* 0x000fea000383ffff */
.L_x_11380:
[----:B0-----:R0:W1:Y:S02]  /*10a70*/  SYNCS.PHASECHK.TRANS64.TRYWAIT P0, [R3+URZ+0x13260], R2 ;  /* 0x01326002030075a7 */ /* 0x001064000800017f */
[----:B-1----:R-:W-:Y:S05]  /*10a80*/  @!P0 NANOSLEEP.SYNCS 0x989680 ;  /* 0x009896800000895d */ /* 0x002fea0003900000 */
[----:B------:R-:W1:Y:S02]  /*10a90*/  @!P0 SYNCS.PHASECHK.TRANS64 P0, [R3+URZ+0x13260], R2 ;  /* 0x01326002030085a7 */ /* 0x000e64000800007f */
[----:B-1----:R-:W-:Y:S05]  /*10aa0*/  @!P0 BRA `(.L_x_11380) ;  /* 0xfffffffc00f08947 */ /* 0x002fea000383ffff */
[----:B------:R-:W-:Y:S05]  /*10ab0*/  BRA `(.L_x_11440) ;  /* 0xffffffd800e87947 */ /* 0x000fea000383ffff */
.L_x_11387:
[----:B0-----:R0:W1:Y:S02]  /*10ac0*/  SYNCS.PHASECHK.TRANS64.TRYWAIT P1, [R2+URZ+0x13270], R3 ;  /* 0x01327003020075a7 */ /* 0x001064000802017f */
[----:B-1----:R-:W-:Y:S05]  /*10ad0*/  @!P1 NANOSLEEP.SYNCS 0x989680 ;  /* 0x009896800000995d */ /* 0x002fea0003900000 */
[----:B------:R-:W1:Y:S02]  /*10ae0*/  @!P1 SYNCS.PHASECHK.TRANS64 P1, [R2+URZ+0x13270], R3 ;  /* 0x01327003020095a7 */ /* 0x000e64000802007f */
[----:B-1----:R-:W-:Y:S05]  /*10af0*/  @!P1 BRA `(.L_x_11387) ;  /* 0xfffffffc00f09947 */ /* 0x002fea000383ffff */
[----:B------:R-:W-:Y:S05]  /*10b00*/  BRA `(.L_x_11441) ;  /* 0xffffffe0002c7947 */ /* 0x000fea000383ffff */
.L_x_11389:
[----:B0-----:R0:W1:Y:S02]  /*10b10*/  SYNCS.PHASECHK.TRANS64.TRYWAIT P1, [R2+URZ+0x13260], R5 ;  /* 0x01326005020075a7 */ /* 0x001064000802017f */
[----:B-1----:R-:W-:Y:S05]  /*10b20*/  @!P1 NANOSLEEP.SYNCS 0x989680 ;  /* 0x009896800000995d */ /* 0x002fea0003900000 */
[----:B------:R-:W1:Y:S02]  /*10b30*/  @!P1 SYNCS.PHASECHK.TRANS64 P1, [R2+URZ+0x13260], R5 ;  /* 0x01326005020095a7 */ /* 0x000e64000802007f */
[----:B-1----:R-:W-:Y:S05]  /*10b40*/  @!P1 BRA `(.L_x_11389) ;  /* 0xfffffffc00f09947 */ /* 0x002fea000383ffff */
[----:B------:R-:W-:Y:S05]  /*10b50*/  BRA `(.L_x_11442) ;  /* 0xffffffe000347947 */ /* 0x000fea000383ffff */
.L_x_11400:
[----:B0-----:R0:W2:Y:S02]  /*10b60*/  SYNCS.PHASECHK.TRANS64.TRYWAIT P0, [R7+URZ+0x13220], R0 ;  /* 0x01322000070075a7 */ /* 0x0010a4000800017f */
[----:B--2---:R-:W-:Y:S05]  /*10b70*/  @!P0 NANOSLEEP.SYNCS 0x989680 ;  /* 0x009896800000895d */ /* 0x004fea0003900000 */
[----:B------:R-:W2:Y:S02]  /*10b80*/  @!P0 SYNCS.PHASECHK.TRANS64 P0, [R7+URZ+0x13220], R0 ;  /* 0x01322000070085a7 */ /* 0x000ea4000800007f */
[----:B--2---:R-:W-:Y:S05]  /*10b90*/  @!P0 BRA `(.L_x_11400) ;  /* 0xfffffffc00f08947 */ /* 0x004fea000383ffff */
[----:B------:R-:W-:Y:S05]  /*10ba0*/  BRA `(.L_x_11443) ;  /* 0xfffffff0000c7947 */ /* 0x000fea000383ffff */
.L_x_11401:
        /* <DEDUP_REMOVED lines=11> */
.L_x_11445:
[----:B------:R-:W-:Y:S05]  /*10c60*/  BSYNC B0 ;  /* 0x0000000000007941 */ /* 0x000fea0003800000 */
.L_x_11444:
[----:B------:R-:W-:Y:S05]  /*10c70*/  BRA `(.L_x_11446) ;  /* 0xffffffec00f47947 */ /* 0x000fea000383ffff */
.L_x_11404:
[----:B------:R-:W-:Y:S01]  /*10c80*/  BSSY B1, `(.L_x_11447) ;  /* 0x0000006000017945 */ /* 0x000fe20003800000 */
[----:B------:R-:W-:-:S07]  /*10c90*/  IMAD.MOV.U32 R15, RZ, RZ, -0x1 ;  /* 0xffffffffff0f7424 */ /* 0x000fce00078e00ff */
[----:B01----:R-:W-:Y:S05]  /*10ca0*/  WARPSYNC.COLLECTIVE R15, `(.L_x_11448) ;  /* 0x000000000f0c7348 */ /* 0x003fea0003c00000 */
[----:B------:R-:W-:Y:S02]  /*10cb0*/  ELECT P6, UR62, PT ;  /* 0x00000000003e782f */ /* 0x000fe400038c0000 */
[----:B------:R-:W-:Y:S01]  /*10cc0*/  MOV R14, UR62 ;  /* 0x0000003e000e7c02 */ /* 0x000fe20008000f00 */
[----:B01----:R-:W-:Y:S10]  /*10cd0*/  ENDCOLLECTIVE ;  /* 0x000000000000791b */ /* 0x003ff40003800000 */
.L_x_11448:
[----:B------:R-:W-:Y:S05]  /*10ce0*/  BSYNC B1 ;  /* 0x0000000000017941 */ /* 0x000fea0003800000 */
.L_x_11447:
[----:B------:R-:W-:Y:S05]  /*10cf0*/  BRA `(.L_x_11449) ;  /* 0xffffffec00ec7947 */ /* 0x000fea000383ffff */
.L_x_11406:
[----:B0-----:R0:W2:Y:S02]  /*10d00*/  SYNCS.PHASECHK.TRANS64.TRYWAIT P1, [R5+URZ], R4 ;  /* 0x00000004050075a7 */ /* 0x0010a4000802017f */
[----:B--2---:R-:W-:Y:S05]  /*10d10*/  @!P1 NANOSLEEP.SYNCS 0x989680 ;  /* 0x009896800000995d */ /* 0x004fea0003900000 */
[----:B------:R-:W2:Y:S02]  /*10d20*/  @!P1 SYNCS.PHASECHK.TRANS64 P1, [R5+URZ], R4 ;  /* 0x00000004050095a7 */ /* 0x000ea4000802007f */
[----:B--2---:R-:W-:Y:S05]  /*10d30*/  @!P1 BRA `(.L_x_11406) ;  /* 0xfffffffc00f09947 */ /* 0x004fea000383ffff */
[----:B------:R-:W-:Y:S05]  /*10d40*/  BRA `(.L_x_11450) ;  /* 0xfffffff000207947 */ /* 0x000fea000383ffff */
.L_x_11407:
[----:B--2---:R2:W3:Y:S02]  /*10d50*/  SYNCS.PHASECHK.TRANS64.TRYWAIT P1, [R3+URZ], R0 ;  /* 0x00000000030075a7 */ /* 0x0044e4000802017f */
[----:B---3--:R-:W-:Y:S05]  /*10d60*/  @!P1 NANOSLEEP.SYNCS 0x989680 ;  /* 0x009896800000995d */ /* 0x008fea0003900000 */
[----:B------:R-:W3:Y:S02]  /*10d70*/  @!P1 SYNCS.PHASECHK.TRANS64 P1, [R3+URZ], R0 ;  /* 0x00000000030095a7 */ /* 0x000ee4000802007f */
[----:B---3--:R-:W-:Y:S05]  /*10d80*/  @!P1 BRA `(.L_x_11407) ;  /* 0xfffffffc00f09947 */ /* 0x008fea000383ffff */
[----:B------:R-:W-:Y:S05]  /*10d90*/  BRA `(.L_x_11451) ;  /* 0xfffffff000147947 */ /* 0x000fea000383ffff */
.L_x_11409:
[----:B--2---:R2:W3:Y:S02]  /*10da0*/  SYNCS.PHASECHK.TRANS64.TRYWAIT P1, [R3+URZ+0x13260], R4 ;  /* 0x01326004030075a7 */ /* 0x0044e4000802017f */
[----:B---3--:R-:W-:Y:S05]  /*10db0*/  @!P1 NANOSLEEP.SYNCS 0x989680 ;  /* 0x009896800000995d */ /* 0x008fea0003900000 */
[----:B------:R-:W3:Y:S02]  /*10dc0*/  @!P1 SYNCS.PHASECHK.TRANS64 P1, [R3+URZ+0x13260], R4 ;  /* 0x01326004030095a7 */ /* 0x000ee4000802007f */
[----:B---3--:R-:W-:Y:S05]  /*10dd0*/  @!P1 BRA `(.L_x_11409) ;  /* 0xfffffffc00f09947 */ /* 0x008fea000383ffff */
[----:B------:R-:W-:Y:S05]  /*10de0*/  BRA `(.L_x_11452) ;  /* 0xfffffff000147947 */ /* 0x000fea000383ffff */
.L_x_11411:
[----:B0-----:R0:W3:Y:S02]  /*10df0*/  SYNCS.PHASECHK.TRANS64.TRYWAIT P1, [R5+URZ+0x13260], R0 ;  /* 0x01326000050075a7 */ /* 0x0010e4000802017f */
[----:B---3--:R-:W-:Y:S05]  /*10e00*/  @!P1 NANOSLEEP.SYNCS 0x989680 ;  /* 0x009896800000995d */ /* 0x008fea0003900000 */
[----:B------:R-:W3:Y:S02]  /*10e10*/  @!P1 SYNCS.PHASECHK.TRANS64 P1, [R5+URZ+0x13260], R0 ;  /* 0x01326000050095a7 */ /* 0x000ee4000802007f */
[----:B---3--:R-:W-:Y:S05]  /*10e20*/  @!P1 BRA `(.L_x_11411) ;  /* 0xfffffffc00f09947 */ /* 0x008fea000383ffff */
[----:B------:R-:W-:Y:S05]  /*10e30*/  BRA `(.L_x_11453) ;  /* 0xfffffff000147947 */ /* 0x000fea000383ffff */
.L_x_11413:
[----:B---3--:R3:W4:Y:S02]  /*10e40*/  SYNCS.PHASECHK.TRANS64.TRYWAIT P0, [R3+URZ+0x13280], R4 ;  /* 0x01328004030075a7 */ /* 0x008724000800017f */
[----:B----4-:R-:W-:Y:S05]  /*10e50*/  @!P0 NANOSLEEP.SYNCS 0x989680 ;  /* 0x009896800000895d */ /* 0x010fea0003900000 */
[----:B------:R-:W4:Y:S02]  /*10e60*/  @!P0 SYNCS.PHASECHK.TRANS64 P0, [R3+URZ+0x13280], R4 ;  /* 0x01328004030085a7 */ /* 0x000f24000800007f */
[----:B----4-:R-:W-:Y:S05]  /*10e70*/  @!P0 BRA `(.L_x_11413) ;  /* 0xfffffffc00f08947 */ /* 0x010fea000383ffff */
[----:B------:R-:W-:Y:S05]  /*10e80*/  BRA `(.L_x_11414) ;  /* 0xfffffff000107947 */ /* 0x000fea000383ffff */
.L_x_11454:
        /* <DEDUP_REMOVED lines=15> */
.L_x_13375:


//--------------------- .text._ZN7cutlass13device_kernelIN5flash11enable_sm90INS1_16FlashAttnFwdSm90INS1_25CollectiveMainloopFwdSm90ILi2EN4cute5tupleIJNS5_1CILi1EEES8_S8_EEENS6_IJNS7_ILi192EEENS7_ILi160EEENS7_ILi64EEEEEELi64ENS_12float_e4m3_tEfNS_4arch4Sm90ELb0ELb0ELb1ELb1ELb0ELb1ELb0ELb1ELb1ELb1ELb1ELb0EEENS1_21CollectiveEpilogueFwdINS6_IJSA_SC_SB_EEES9_NS_10bfloat16_tESG_Li384ELb1ELb1ELb1ELb1EEENS1_36VarlenDynamicPersistentTileSchedulerILi192ELi160ELi384ELi128ELb1ELb1ELb1ELb0ELb1ELb1EEEEEEEEEvNT_6ParamsE --------------------------
	.section	.text._ZN7cutlass13device_kernelIN5flash11enable_sm90INS1_16FlashAttnFwdSm90INS1_25CollectiveMainloopFwdSm90ILi2EN4cute5tupleIJNS5_1CILi1EEES8_S8_EEENS6_IJNS7_ILi192EEENS7_ILi160EEENS7_ILi64EEEEEELi64ENS_12float_e4m3_tEfNS_4arch4Sm90ELb0ELb0ELb1ELb1ELb0ELb1ELb0ELb1ELb1ELb1ELb1ELb0EEENS1_21CollectiveEpilogueFwdINS6_IJSA_SC_SB_EEES9_NS_10bfloat16_tESG_Li384ELb1ELb1ELb1ELb1EEENS1_36VarlenDynamicPersistentTileSchedulerILi192ELi160ELi384ELi128ELb1ELb1ELb1ELb0ELb1ELb1EEEEEEEEEvNT_6ParamsE,"ax",@progbits
	.align	128
.text._ZN7cutlass13device_kernelIN5flash11enable_sm90INS1_16FlashAttnFwdSm90INS1_25CollectiveMainloopFwdSm90ILi2EN4cute5tupleIJNS5_1CILi1EEES8_S8_EEENS6_IJNS7_ILi192EEENS7_ILi160EEENS7_ILi64EEEEEELi64ENS_12float_e4m3_tEfNS_4arch4Sm90ELb0ELb0ELb1ELb1ELb0ELb1ELb0ELb1ELb1ELb1ELb1ELb0EEENS1_21CollectiveEpilogueFwdINS6_IJSA_SC_SB_EEES9_NS_10bfloat16_tESG_Li384ELb1ELb1ELb1ELb1EEENS1_36VarlenDynamicPersistentTileSchedulerILi192ELi160ELi384ELi128ELb1ELb1ELb1ELb0ELb1ELb1EEEEEEEEEvNT_6ParamsE:
        .type           _ZN7cutlass13device_kernelIN5flash11enable_sm90INS1_16FlashAttnFwdSm90INS1_25CollectiveMainloopFwdSm90ILi2EN4cute5tupleIJNS5_1CILi1EEES8_S8_EEENS6_IJNS7_ILi192EEENS7_ILi160EEENS7_ILi64EEEEEELi64ENS_12float_e4m3_tEfNS_4arch4Sm90ELb0ELb0ELb1ELb1ELb0ELb1ELb0ELb1ELb1ELb1ELb1ELb0EEENS1_21CollectiveEpilogueFwdINS6_IJSA_SC_SB_EEES9_NS_10bfloat16_tESG_Li384ELb1ELb1ELb1ELb1EEENS1_36VarlenDynamicPersistentTileSchedulerILi192ELi160ELi384ELi128ELb1ELb1ELb1ELb0ELb1ELb1EEEEEEEEEvNT_6ParamsE,@function
        .size           _ZN7cutlass13device_kernelIN5flash11enable_sm90INS1_16FlashAttnFwdSm90INS1_25CollectiveMainloopFwdSm90ILi2EN4cute5tupleIJNS5_1CILi1EEES8_S8_EEENS6_IJNS7_ILi192EEENS7_ILi160EEENS7_ILi64EEEEEELi64ENS_12float_e4m3_tEfNS_4arch4Sm90ELb0ELb0ELb1ELb1ELb0ELb1ELb0ELb1ELb1ELb1ELb1ELb0EEENS1_21CollectiveEpilogueFwdINS6_IJSA_SC_SB_EEES9_NS_10bfloat16_tESG_Li384ELb1ELb1ELb1ELb1EEENS1_36VarlenDynamicPersistentTileSchedulerILi192ELi160ELi384ELi128ELb1ELb1ELb1ELb0ELb1ELb1EEEEEEEEEvNT_6ParamsE,(.L_x_13376 - _ZN7cutlass13device_kernelIN5flash11enable_sm90INS1_16FlashAttnFwdSm90INS1_25CollectiveMainloopFwdSm90ILi2EN4cute5tupleIJNS5_1CILi1EEES8_S8_EEENS6_IJNS7_ILi192EEENS7_ILi160EEENS7_ILi64EEEEEELi64ENS_12float_e4m3_tEfNS_4arch4Sm90ELb0ELb0ELb1ELb1ELb0ELb1ELb0ELb1ELb1ELb1ELb1ELb0EEENS1_21CollectiveEpilogueFwdINS6_IJSA_SC_SB_EEES9_NS_10bfloat16_tESG_Li384ELb1ELb1ELb1ELb1EEENS1_36VarlenDynamicPersistentTileSchedulerILi192ELi160ELi384ELi128ELb1ELb1ELb1ELb0ELb1ELb1EEEEEEEEEvNT_6ParamsE)
        .other          _ZN7cutlass13device_kernelIN5flash11enable_sm90INS1_16FlashAttnFwdSm90INS1_25CollectiveMainloopFwdSm90ILi2EN4cute5tupleIJNS5_1CILi1EEES8_S8_EEENS6_IJNS7_ILi192EEENS7_ILi160EEENS7_ILi64EEEEEELi64ENS_12float_e4m3_tEfNS_4arch4Sm90ELb0ELb0ELb1ELb1ELb0ELb1ELb0ELb1ELb1ELb1ELb1ELb0EEENS1_21CollectiveEpilogueFwdINS6_IJSA_SC_SB_EEES9_NS_10bfloat16_tESG_Li384ELb1ELb1ELb1ELb1EEENS1_36VarlenDynamicPersistentTileSchedulerILi192ELi160ELi384ELi128ELb1ELb1ELb1ELb0ELb1ELb1EEEEEEEEEvNT_6ParamsE,@"STO_CUDA_ENTRY STV_DEFAULT"
_ZN7cutlass13device_kernelIN5flash11enable_sm90INS1_16FlashAttnFwdSm90INS1_25CollectiveMainloopFwdSm90ILi2EN4cute5tupleIJNS5_1CILi1EEES8_S8_EEENS6_IJNS7_ILi192EEENS7_ILi160EEENS7_ILi64EEEEEELi64ENS_12float_e4m3_tEfNS_4arch4Sm90ELb0ELb0ELb1ELb1ELb0ELb1ELb0ELb1ELb1ELb1ELb1ELb0EEENS1_21CollectiveEpilogueFwdINS6_IJSA_SC_SB_EEES9_NS_10bfloat16_tESG_Li384ELb1ELb1ELb1ELb1EEENS1_36VarlenDynamicPersistentTileSchedulerILi192ELi160ELi384ELi128ELb1ELb1ELb1ELb0ELb1ELb1EEEEEEEEEvNT_6ParamsE:
        /* <DEDUP_REMOVED lines=23> */
.L_x_11456:
[----:B------:R-:W-:Y:S05]  /*0170*/  BSYNC B0 ;  /* 0x0000000000007941 */ /* 0x000fea0003800000 */
.L_x_11455:
        /* <DEDUP_REMOVED lines=40> */
.L_x_11457:
        /* <DEDUP_REMOVED lines=22> */
.L_x_11458:
        /* <DEDUP_REMOVED lines=18> */
.L_x_11459:
        /* <DEDUP_REMOVED lines=22> */
.L_x_11460:
        /* <DEDUP_REMOVED lines=22> */
.L_x_11461:
        /* <DEDUP_REMOVED lines=9> */
.L_x_11464:
        /* <DEDUP_REMOVED lines=16> */
[----:B------:R-:W3:Y:S01]  /*0ad0*/  LDL.LU R17, [R1+0x3c] ;  /* 0x00003c0001117983 */ /* 0x000ee20000300800 */
[----:B------:R-:W0:Y:S02]  /*0ae0*/  S2R R0, SR_TID.X ;  /* 0x0000000000007919 */ /* 0x000e240000002100 */
[----:B0-----:R-:W-:-:S05]  /*0af0*/  VIADD R15, R0, 0xffffff80 ;  /* 0xffffff80000f7836 */ /* 0x001fca0000000000 */
[----:B------:R-:W-:Y:S02]  /*0b00*/  SHF.R.S32.HI R0, RZ, 0x1f, R15 ;  /* 0x0000001fff007819 */ /* 0x000fe4000001140f */
[-C--:B------:R-:W-:Y:S02]  /*0b10*/  LEA.HI R4, R15, R15.reuse, RZ, 0x1 ;  /* 0x0000000f0f047211 */ /* 0x080fe400078f08ff */
[CC--:B------:R-:W-:Y:S02]  /*0b20*/  LEA.HI R3, R0.reuse, R15.reuse, RZ, 0x5 ;  /* 0x0000000f00037211 */ /* 0x0c0fe400078f28ff */
[CC--:B--2---:R-:W-:Y:S02]  /*0b30*/  LEA.HI R2, R0.reuse, R15.reuse, RZ, 0x7 ;  /* 0x0000000f00027211 */ /* 0x0c4fe400078f38ff */
[----:B------:R-:W-:Y:S01]  /*0b40*/  SHF.R.S32.HI R23, RZ, 0x1, R4 ;  /* 0x00000001ff177819 */ /* 0x000fe20000011404 */
[----:B------:R-:W-:Y:S01]  /*0b50*/  IMAD.SHL.U32 R6, R3, 0x20, RZ ;  /* 0x0000002003067824 */ /* 0x000fe200078e00ff */
[----:B------:R-:W-:-:S02]  /*0b60*/  LEA.HI R5, R0, R15, RZ, 0x4 ;  /* 0x0000000f00057211 */ /* 0x000fc400078f20ff */
[----:B------:R-:W-:Y:S02]  /*0b70*/  LOP3.LUT R10, R2, 0xffffff80, RZ, 0xc0, !PT ;  /* 0xffffff80020a7812 */ /* 0x000fe400078ec0ff */
[----:B------:R-:W-:Y:S02]  /*0b80*/  LEA.HI R3, R4, R23, RZ, 0x1 ;  /* 0x0000001704037211 */ /* 0x000fe400078f08ff */
[----:B------:R-:W-:Y:S01]  /*0b90*/  LOP3.LUT R8, R5, 0x3fffff0, RZ, 0xc0, !PT ;  /* 0x03fffff005087812 */ /* 0x000fe200078ec0ff */
[----:B------:R-:W-:Y:S01]  /*0ba0*/  IMAD.IADD R14, R15, 0x1, -R10 ;  /* 0x000000010f0e7824 */ /* 0x000fe200078e0a0a */
[----:B------:R-:W-:Y:S02]  /*0bb0*/  SHF.R.S32.HI R7, RZ, 0x4, R5 ;  /* 0x00000004ff077819 */ /* 0x000fe40000011405 */
[----:B------:R-:W-:Y:S02]  /*0bc0*/  LOP3.LUT R9, R6, 0xfffffc00, RZ, 0xc0, !PT ;  /* 0xfffffc0006097812 */ /* 0x000fe400078ec0ff */
[----:B------:R-:W-:Y:S01]  /*0bd0*/  LOP3.LUT R6, R3, 0x3fffffe, RZ, 0xc0, !PT ;  /* 0x03fffffe03067812 */ /* 0x000fe200078ec0ff */
[----:B------:R-:W-:Y:S01]  /*0be0*/  IMAD.IADD R8, R15, 0x1, -R8 ;  /* 0x000000010f087824 */ /* 0x000fe200078e0a08 */
[----:B------:R-:W-:-:S02]  /*0bf0*/  LEA.HI R5, R5, R7, RZ, 0x1 ;  /* 0x0000000705057211 */ /* 0x000fc400078f08ff */
[----:B------:R-:W-:Y:S01]  /*0c00*/  SHF.R.S32.HI R11, RZ, 0x1f, R14 ;  /* 0x0000001fff0b7819 */ /* 0x000fe2000001140e */
[----:B------:R-:W-:Y:S01]  /*0c10*/  IMAD.IADD R6, R23, 0x1, -R6 ;  /* 0x0000000117067824 */ /* 0x000fe200078e0a06 */
[----:B------:R-:W-:Y:S01]  /*0c20*/  LOP3.LUT R10, R5, 0x1ffffffe, RZ, 0xc0, !PT ;  /* 0x1ffffffe050a7812 */ /* 0x000fe200078ec0ff */
[----:B------:R-:W-:Y:S01]  /*0c30*/  IMAD R9, R8, 0x40, R9 ;  /* 0x0000004008097824 */ /* 0x000fe200078e0209 */
[----:B------:R-:W-:Y:S02]  /*0c40*/  LEA.HI R8, R11, R14, RZ, 0x2 ;  /* 0x0000000e0b087211 */ /* 0x000fe400078f10ff */
[C---:B------:R-:W-:Y:S01]  /*0c50*/  LEA R13, R7.reuse, R6, 0x3 ;  /* 0x00000006070d7211 */ /* 0x040fe200078e18ff */
[----:B------:R-:W-:Y:S01]  /*0c60*/  IMAD.IADD R10, R7, 0x1, -R10 ;  /* 0x00000001070a7824 */ /* 0x000fe200078e0a0a */
[----:B------:R-:W-:Y:S02]  /*0c70*/  LEA.HI R3, R0, R15, RZ, 0x2 ;  /* 0x0000000f00037211 */ /* 0x000fe400078f10ff */
[----:B------:R-:W-:-:S02]  /*0c80*/  SHF.R.S32.HI R6, RZ, 0x2, R8 ;  /* 0x00000002ff067819 */ /* 0x000fc40000011408 */
[----:B------:R-:W-:Y:S02]  /*0c90*/  SHF.R.S32.HI R7, RZ, 0x1f, R8 ;  /* 0x0000001fff077819 */ /* 0x000fe40000011408 */
[----:B------:R-:W-:Y:S02]  /*0ca0*/  SHF.R.S32.HI R18, RZ, 0x7, R2 ;  /* 0x00000007ff127819 */ /* 0x000fe40000011402 */
[--C-:B------:R-:W-:Y:S02]  /*0cb0*/  SHF.R.S32.HI R2, RZ, 0x2, R3.reuse ;  /* 0x00000002ff027819 */ /* 0x100fe40000011403 */
[----:B------:R-:W-:Y:S02]  /*0cc0*/  SHF.R.S32.HI R5, RZ, 0x1f, R3 ;  /* 0x0000001fff057819 */ /* 0x000fe40000011403 */
[----:B------:R-:W-:Y:S02]  /*0cd0*/  LEA.HI R7, R7, R6, RZ, 0x3 ;  /* 0x0000000607077211 */ /* 0x000fe400078f18ff */
[----:B------:R-:W-:Y:S01]  /*0ce0*/  LOP3.LUT R12, R3, 0xfffffffc, RZ, 0xc0, !PT ;  /* 0xfffffffc030c7812 */ /* 0x000fe200078ec0ff */
[----:B------:R-:W-:Y:S01]  /*0cf0*/  IMAD.HI R3, R18, 0x55555556, RZ ;  /* 0x5555555612037827 */ /* 0x000fe200078e02ff */
[----:B------:R-:W-:-:S02]  /*0d00*/  LEA.HI R5, R5, R2, RZ, 0x2 ;  /* 0x0000000205057211 */ /* 0x000fc400078f10ff */
[----:B------:R-:W-:Y:S02]  /*0d10*/  LOP3.LUT R7, R7, 0xfffffff8, RZ, 0xc0, !PT ;  /* 0xfffffff807077812 */ /* 0x000fe400078ec0ff */
[----:B------:R-:W-:Y:S02]  /*0d20*/  LEA.HI R11, R11, R14, RZ, 0x5 ;  /* 0x0000000e0b0b7211 */ /* 0x000fe400078f28ff */
[----:B------:R-:W-:Y:S02]  /*0d30*/  LEA.HI R3, R3, R3, RZ, 0x1 ;  /* 0x0000000303037211 */ /* 0x000fe400078f08ff */
[----:B------:R-:W-:Y:S01]  /*0d40*/  LOP3.LUT R5, R5, 0xfffffffc, RZ, 0xc0, !PT ;  /* 0xfffffffc05057812 */ /* 0x000fe200078ec0ff */
[----:B------:R-:W-:Y:S01]  /*0d50*/  IMAD.IADD R6, R6, 0x1, -R7 ;  /* 0x0000000106067824 */ /* 0x000fe200078e0a07 */
[----:B------:R-:W-:Y:S01]  /*0d60*/  SHF.R.S32.HI R11, RZ, 0x5, R11 ;  /* 0x00000005ff0b7819 */ /* 0x000fe2000001140b */
[----:B------:R-:W-:Y:S02]  /*0d70*/  IMAD R3, R3, -0x3, R18 ;  /* 0xfffffffd03037824 */ /* 0x000fe400078e0212 */
[----:B------:R-:W-:-:S02]  /*0d80*/  IMAD.IADD R18, R2, 0x1, -R5 ;  /* 0x0000000102127824 */ /* 0x000fc400078e0a05 */
[----:B------:R-:W-:Y:S02]  /*0d90*/  IMAD R6, R11, 0x10, R6 ;  /* 0x000000100b067824 */ /* 0x000fe400078e0206 */
[----:B------:R-:W-:Y:S02]  /*0da0*/  IMAD R2, R10, 0x8, R9 ;  /* 0x000000080a027824 */ /* 0x000fe400078e0209 */
[----:B------:R-:W-:Y:S01]  /*0db0*/  IMAD R5, R3, 0x40, R6 ;  /* 0x0000004003057824 */ /* 0x000fe200078e0206 */
[----:B------:R-:W-:Y:S02]  /*0dc0*/  LOP3.LUT R4, R4, 0xfffffffe, RZ, 0xc0, !PT ;  /* 0xfffffffe04047812 */ /* 0x000fe400078ec0ff */
[----:B------:R3:W-:Y:S01]  /*0dd0*/  STL [R1+0x94], R2 ;  /* 0x0000940201007387 */ /* 0x0007e20000100800 */
[----:B------:R-:W-:-:S03]  /*0de0*/  LEA.HI R0, R0, R15, RZ, 0x3 ;  /* 0x0000000f00007211 */ /* 0x000fc600078f18ff */
[----:B------:R-:W-:Y:S01]  /*0df0*/  STL [R1+0x70], R18 ;  /* 0x0000701201007387 */ /* 0x000fe20000100800 */
[----:B------:R-:W-:-:S03]  /*0e00*/  IADD3 R4, R15, -R4, RZ ;  /* 0x800000040f047210 */ /* 0x000fc60007ffe0ff */
[----:B------:R-:W-:Y:S01]  /*0e10*/  STL [R1+0x8c], R5 ;  /* 0x00008c0501007387 */ /* 0x000fe20000100800 */
[----:B------:R-:W-:-:S03]  /*0e20*/  SHF.R.S32.HI R6, RZ, 0x3, R0 ;  /* 0x00000003ff067819 */ /* 0x000fc60000011400 */
[----:B------:R-:W-:Y:S01]  /*0e30*/  STL [R1+0x48], RZ ;  /* 0x000048ff01007387 */ /* 0x000fe20000100800 */
[----:B------:R-:W-:Y:S01]  /*0e40*/  IMAD.SHL.U32 R156, R4, 0x8, RZ ;  /* 0x00000008049c7824 */ /* 0x000fe200078e00ff */
[----:B------:R-:W-:Y:S02]  /*0e50*/  LOP3.LUT R8, R8, 0x7ffffffc, RZ, 0xc0, !PT ;  /* 0x7ffffffc08087812 */ /* 0x000fe400078ec0ff */
[----:B------:R-:W-:-:S03]  /*0e60*/  SHF.R.S32.HI R3, RZ, 0x1f, R23 ;  /* 0x0000001fff037819 */ /* 0x000fc60000011417 */
[----:B------:R-:W-:-:S04]  /*0e70*/  IMAD.IADD R8, R14, 0x1, -R8 ;  /* 0x000000010e087824 */ /* 0x000fc800078e0a08 */
[----:B------:R-:W-:Y:S02]  /*0e80*/  IMAD.SHL.U32 R11, R8, 0x2, RZ ;  /* 0x00000002080b7824 */ /* 0x000fe400078e00ff */
[----:B------:R-:W-:Y:S02]  /*0e90*/  IMAD.SHL.U32 R10, R13, 0x40, RZ ;  /* 0x000000400d0a7824 */ /* 0x000fe400078e00ff */
[C---:B------:R-:W-:Y:S01]  /*0ea0*/  VIADD R9, R11.reuse, 0x18 ;  /* 0x000000180b097836 */ /* 0x040fe20000000000 */
[----:B------:R-:W-:Y:S01]  /*0eb0*/  IADD3 R8, R11, 0x20, RZ ;  /* 0x000000200b087810 */ /* 0x000fe20007ffe0ff */
[----:B------:R-:W-:-:S05]  /*0ec0*/  IMAD.IADD R12, R15, 0x1, -R12 ;  /* 0x000000010f0c7824 */ /* 0x000fca00078e0a0c */
[----:B------:R-:W-:-:S04]  /*0ed0*/  LEA.HI R7, R12, R12, RZ, 0x1 ;  /* 0x0000000c0c077211 */ /* 0x000fc800078f08ff */
[----:B------:R-:W-:-:S05]  /*0ee0*/  LOP3.LUT R7, R7, 0x1ffffffe, RZ, 0xc0, !PT ;  /* 0x1ffffffe07077812 */ /* 0x000fca00078ec0ff */
[----:B------:R-:W-:Y:S01]  /*0ef0*/  IMAD.IADD R7, R12, 0x1, -R7 ;  /* 0x000000010c077824 */ /* 0x000fe200078e0a07 */
[----:B---3--:R-:W-:-:S05]  /*0f00*/  LOP3.LUT R2, R17, 0x1, RZ, 0xfc, !PT ;  /* 0x0000000111027812 */ /* 0x008fca00078efcff */
[----:B------:R0:W-:Y:S02]  /*0f10*/  STL [R1+0x8], R2 ;  /* 0x0000080201007387 */ /* 0x0001e40000100800 */
[----:B0-----:R-:W-:Y:S01]  /*0f20*/  LOP3.LUT R2, R0, 0xfffffff8, RZ, 0xc0, !PT ;  /* 0xfffffff800027812 */ /* 0x001fe200078ec0ff */
[----:B------:R-:W-:Y:S01]  /*0f30*/  IMAD.SHL.U32 R0, R18, 0x80, RZ ;  /* 0x0000008012007824 */ /* 0x000fe200078e00ff */
[----:B------:R-:W-:Y:S01]  /*0f40*/  STL [R1], RZ ;  /* 0x000000ff01007387 */ /* 0x000fe20000100800 */
[----:B------:R-:W-:-:S03]  /*0f50*/  IMAD.SHL.U32 R18, R4, 0x10, RZ ;  /* 0x0000001004127824 */ /* 0x000fc600078e00ff */
[----:B------:R-:W-:Y:S01]  /*0f60*/  LOP3.LUT R6, R0, 0x180, RZ, 0xc0, !PT ;  /* 0x0000018000067812 */ /* 0x000fe200078ec0ff */
[----:B------:R-:W-:Y:S01]  /*0f70*/  VIADD R0, R156, 0x10 ;  /* 0x000000109c007836 */ /* 0x000fe20000000000 */
[----:B------:R-:W-:Y:S04]  /*0f80*/  STL [R1+0xc], RZ ;  /* 0x00000cff01007387 */ /* 0x000fe80000100800 */
[----:B------:R-:W-:Y:S01]  /*0f90*/  STL [R1+0x4], RZ ;  /* 0x000004ff01007387 */ /* 0x000fe20000100800 */
[----:B------:R-:W-:-:S03]  /*0fa0*/  SHF.R.U32.HI R3, RZ, 0x3, R6 ;  /* 0x00000003ff037819 */ /* 0x000fc60000011606 */
[----:B------:R-:W-:Y:S04]  /*0fb0*/  STL [R1+0x28], R6 ;  /* 0x0000280601007387 */ /* 0x000fe80000100800 */
[----:B------:R0:W-:Y:S01]  /*0fc0*/  STL [R1+0x10], R0 ;  /* 0x0000100001007387 */ /* 0x0001e20000100800 */
[----:B------:R-:W-:Y:S01]  /*0fd0*/  IMAD.IADD R2, R15, 0x1, -R2 ;  /* 0x000000010f027824 */ /* 0x000fe200078e0a02 */
[C-C-:B------:R-:W-:Y:S02]  /*0fe0*/  LOP3.LUT R2, R6.reuse, 0x30, R18.reuse, 0xf8, !PT ;  /* 0x0000003006027812 */ /* 0x140fe400078ef812 */
[----:B0-----:R-:W-:-:S04]  /*0ff0*/  LOP3.LUT R0, R6, 0x10, R18, 0xf8, !PT ;  /* 0x0000001006007812 */ /* 0x001fc800078ef812 */
[----:B------:R-:W-:Y:S01]  /*1000*/  LOP3.LUT R0, R0, R3, RZ, 0x3c, !PT ;  /* 0x0000000300007212 */ /* 0x000fe200078e3cff */
[----:B------:R0:W-:Y:S01]  /*1010*/  STL [R1+0x2c], R3 ;  /* 0x00002c0301007387 */ /* 0x0001e20000100800 */
[----:B------:R-:W-:-:S03]  /*1020*/  VIADD R6, R11, 0x28 ;  /* 0x000000280b067836 */ /* 0x000fc60000000000 */
[----:B------:R-:W-:Y:S01]  /*1030*/  STL [R1+0x54], R11 ;  /* 0x0000540b01007387 */ /* 0x000fe20000100800 */
[----:B------:R-:W-:-:S03]  /*1040*/  IMAD.IADD R0, R10, 0x1, R0 ;  /* 0x000000010a007824 */ /* 0x000fc600078e0200 */
[----:B------:R-:W-:Y:S01]  /*1050*/  STL [R1+0x30], R10 ;  /* 0x0000300a01007387 */ /* 0x000fe20000100800 */
[----:B0-----:R-:W-:Y:S01]  /*1060*/  LOP3.LUT R3, R2, R3, RZ, 0x3c, !PT ;  /* 0x0000000302037212 */ /* 0x001fe200078e3cff */
[C---:B------:R-:W-:Y:S02]  /*1070*/  VIADD R4, R11.reuse, 0x30 ;  /* 0x000000300b047836 */ /* 0x040fe40000000000 */
[----:B------:R-:W-:Y:S01]  /*1080*/  STL [R1+0x6c], R9 ;  /* 0x00006c0901007387 */ /* 0x000fe20000100800 */
[----:B------:R-:W-:Y:S01]  /*1090*/  VIADD R2, R11, 0x38 ;  /* 0x000000380b027836 */ /* 0x000fe20000000000 */
[----:B------:R-:W-:Y:S02]  /*10a0*/  IADD3 R3, R16, R10, R3 ;  /* 0x0000000a10037210 */ /* 0x000fe40007ffe003 */
[----:B------:R0:W-:Y:S04]  /*10b0*/  STL [R1+0x68], R8 ;  /* 0x0000680801007387 */ /* 0x0001e80000100800 */
[----:B------:R-:W-:Y:S04]  /*10c0*/  STL [R1+0x64], R6 ;  /* 0x0000640601007387 */ /* 0x000fe80000100800 */
[----:B------:R1:W-:Y:S04]  /*10d0*/  STL [R1+0x14], R0 ;  /* 0x0000140001007387 */ /* 0x0003e80000100800 */
[----:B------:R-:W-:Y:S01]  /*10e0*/  STL [R1+0x60], R4 ;  /* 0x0000600401007387 */ /* 0x000fe20000100800 */
[----:B0-----:R-:W-:-:S02]  /*10f0*/  SHF.R.S32.HI R8, RZ, 0x1f, R8 ;  /* 0x0000001fff087819 */ /* 0x001fc40000011408 */
[----:B-1----:R-:W-:Y:S01]  /*1100*/  SHF.R.S32.HI R0, RZ, 0x1f, R9 ;  /* 0x0000001fff007819 */ /* 0x002fe20000011409 */
[----:B------:R0:W-:Y:S04]  /*1110*/  STL [R1+0x88], R3 ;  /* 0x0000880301007387 */ /* 0x0001e80000100800 */
[----:B------:R-:W-:Y:S04]  /*1120*/  STL [R1+0x5c], R2 ;  /* 0x00005c0201007387 */ /* 0x000fe80000100800 */
[----:B------:R1:W-:Y:S01]  /*1130*/  STL [R1+0x84], R0 ;  /* 0x0000840001007387 */ /* 0x0003e20000100800 */
[----:B0-----:R-:W-:-:S03]  /*1140*/  SHF.R.S32.HI R3, RZ, 0x1f, R4 ;  /* 0x0000001fff037819 */ /* 0x001fc60000011404 */
[----:B------:R-:W-:Y:S01]  /*1150*/  STL [R1+0x80], R8 ;  /* 0x0000800801007387 */ /* 0x000fe20000100800 */
[----:B-1----:R-:W-:Y:S02]  /*1160*/  SHF.R.S32.HI R0, RZ, 0x1f, R6 ;  /* 0x0000001fff007819 */ /* 0x002fe40000011406 */
[----:B------:R-:W-:-:S03]  /*1170*/  SHF.R.S32.HI R2, RZ, 0x1f, R2 ;  /* 0x0000001fff027819 */ /* 0x000fc60000011402 */
[----:B------:R0:W-:Y:S04]  /*1180*/  STL [R1+0x7c], R0 ;  /* 0x00007c0001007387 */ /* 0x0001e80000100800 */
[----:B------:R1:W-:Y:S01]  /*1190*/  STL [R1+0x78], R3 ;  /* 0x0000780301007387 */ /* 0x0003e20000100800 */
[----:B0-----:R-:W-:-:S05]  /*11a0*/  IMAD R0, R7, 0x8, R5 ;  /* 0x0000000807007824 */ /* 0x001fca00078e0205 */
[----:B------:R1:W-:Y:S04]  /*11b0*/  STL [R1+0x90], R0 ;  /* 0x0000900001007387 */ /* 0x0003e80000100800 */
[----:B------:R1:W-:Y:S01]  /*11c0*/  STL [R1+0x74], R2 ;  /* 0x0000740201007387 */ /* 0x0003e20000100800 */
[----:B------:R-:W-:-:S07]  /*11d0*/  IMAD.MOV.U32 R17, RZ, RZ, RZ ;  /* 0x000000ffff117224 */ /* 0x000fce00078e00ff */
.L_x_11569:
[----:B012---:R-:W0:Y:S01]  /*11e0*/  LDC.64 R2, c[0x0][0xc88] ;  /* 0x00032200ff027b82 */ /* 0x007e220000000a00 */
        /* <DEDUP_REMOVED lines=20> */
[C---:B-----5:R-:W-:Y:S01]  /*1330*/  IADD3 R6, P4, R34.reuse, UR6, RZ ;  /* 0x0000000622067c10 */ /* 0x060fe2000ff9e0ff */
[----:B------:R0:W-:Y:S04]  /*1340*/  STL [R1+0x4c], R0 ;  /* 0x00004c0001007387 */ /* 0x0001e80000100800 */
[----:B------:R1:W5:Y:S01]  /*1350*/  @P2 LDG.E R8, desc[UR40][R2.64] ;  /* 0x0000002802082981 */ /* 0x000362000c1e1900 */
[----:B----4-:R-:W-:Y:S01]  /*1360*/  @P1 IADD3 R4, P2, R34, UR8, RZ ;  /* 0x0000000822041c10 */ /* 0x010fe2000ff5e0ff */
[----:B------:R-:W-:Y:S01]  /*1370*/  IMAD.U32 R24, RZ, RZ, UR4 ;  /* 0x00000004ff187e24 */ /* 0x000fe2000f8e00ff */
[C---:B------:R-:W-:Y:S01]  /*1380*/  IADD3.X R7, R33.reuse, UR7, RZ, P4, !PT ;  /* 0x0000000721077c10 */ /* 0x040fe2000a7fe4ff */
[----:B------:R2:W-:Y:S01]  /*1390*/  STL [R1+0x40], R34 ;  /* 0x0000402201007387 */ /* 0x0005e20000100800 */
[----:B---3--:R-:W-:Y:S01]  /*13a0*/  @P1 IADD3.X R5, R33, UR9, RZ, P2, !PT ;  /* 0x0000000921051c10 */ /* 0x008fe200097fe4ff */
        /* <DEDUP_REMOVED lines=31> */
.L_x_11466:
[----:B------:R-:W-:Y:S02]  /*15a0*/  IMAD.U32 R32, RZ, RZ, UR5 ;  /* 0x00000005ff207e24 */ /* 0x000fe4000f8e00ff */
[----:B------:R-:W-:Y:S01]  /*15b0*/  IMAD.U32 R29, RZ, RZ, UR4 ;  /* 0x00000004ff1d7e24 */ /* 0x000fe2000f8e00ff */
[----:B------:R-:W-:Y:S06]  /*15c0*/  @!P2 BRA `(.L_x_11467) ;  /* 0x000000000010a947 */ /* 0x000fec0003800000 */
[----:B------:R-:W-:-:S04]  /*15d0*/  IADD3 R2, P0, R34, UR8, RZ ;  /* 0x0000000822027c10 */ /* 0x000fc8000ff1e0ff */
[----:B------:R-:W-:-:S05]  /*15e0*/  IADD3.X R3, R33, UR9, RZ, P0, !PT ;  /* 0x0000000921037c10 */ /* 0x000fca00087fe4ff */
[----:B------:R0:W5:Y:S01]  /*15f0*/  LDG.E R29, desc[UR40][R2.64] ;  /* 0x00000028021d7981 */ /* 0x000162000c1e1900 */
[----:B------:R-:W-:Y:S05]  /*1600*/  BRA `(.L_x_11468) ;  /* 0x0000000000107947 */ /* 0x000fea0003800000 */
.L_x_11467:
[----:B------:R-:W-:Y:S05]  /*1610*/  @!P0 BRA `(.L_x_11468) ;  /* 0x00000000000c8947 */ /* 0x000fea0003800000 */
[----:B------:R-:W2:Y:S04]  /*1620*/  LDG.E R0, desc[UR40][R6.64] ;  /* 0x0000002806007981 */ /* 0x000ea8000c1e1900 */
[----:B------:R-:W2:Y:S02]  /*1630*/  LDG.E R29, desc[UR40][R6.64+0x4] ;  /* 0x00000428061d7981 */ /* 0x000ea4000c1e1900 */
[----:B--2---:R-:W-:-:S07]  /*1640*/  IMAD.IADD R29, R29, 0x1, -R0 ;  /* 0x000000011d1d7824 */ /* 0x004fce00078e0a00 */
.L_x_11468:
[----:B------:R-:W-:Y:S02]  /*1650*/  ULDC.64 UR4, c[0x0][0xa10] ;  /* 0x0002840000047ab9 */ /* 0x000fe40000000a00 */
[----:B------:R-:W-:-:S04]  /*1660*/  ISETP.NE.U32.AND P0, PT, RZ, UR4, PT ;  /* 0x00000004ff007c0c */ /* 0x000fc8000bf05070 */
[----:B------:R-:W-:Y:S01]  /*1670*/  ISETP.NE.AND.EX P0, PT, RZ, UR5, PT, P0 ;  /* 0x00000005ff007c0c */ /* 0x000fe2000bf05300 */
[----:B------:R-:W-:-:S12]  /*1680*/  ULDC.64 UR4, c[0x0][0xa30] ;  /* 0x00028c0000047ab9 */ /* 0x000fd80000000a00 */
[----:B0-----:R-:W0:Y:S01]  /*1690*/  @P0 LDC.64 R2, c[0x0][0xa10] ;  /* 0x00028400ff020b82 */ /* 0x001e220000000a00 */
[----:B------:R-:W-:-:S04]  /*16a0*/  ISETP.NE.U32.AND P1, PT, RZ, UR4, PT ;  /* 0x00000004ff007c0c */ /* 0x000fc8000bf25070 */
[----:B------:R-:W-:Y:S01]  /*16b0*/  ISETP.NE.AND.EX P1, PT, RZ, UR5, PT, P1 ;  /* 0x00000005ff007c0c */ /* 0x000fe2000bf25310 */
[----:B0-----:R-:W-:-:S05]  /*16c0*/  @P0 IMAD.WIDE R2, R31, 0x4, R2 ;  /* 0x000000041f020825 */ /* 0x001fca00078e0202 */
[----:B------:R-:W2:Y:S04]  /*16d0*/  @P0 LDG.E R0, desc[UR40][R2.64] ;  /* 0x0000002802000981 */ /* 0x000ea8000c1e1900 */
[----:B------:R-:W2:Y:S03]  /*16e0*/  @P0 LDG.E R7, desc[UR40][R2.64+0x4] ;  /* 0x0000042802070981 */ /* 0x000ea6000c1e1900 */
[----:B------:R-:W-:Y:S01]  /*16f0*/  @P1 IADD3 R4, P2, R34, UR4, RZ ;  /* 0x0000000422041c10 */ /* 0x000fe2000ff5e0ff */
[----:B-----5:R-:W-:-:S03]  /*1700*/  IMAD.MOV.U32 R26, RZ, RZ, R29 ;  /* 0x000000ffff1a7224 */ /* 0x020fc600078e001d */
[----:B------:R-:W-:-:S05]  /*1710*/  @P1 IADD3.X R5, R33, UR5, RZ, P2, !PT ;  /* 0x0000000521051c10 */ /* 0x000fca00097fe4ff */
[----:B------:R0:W5:Y:S01]  /*1720*/  @P1 LDG.E R26, desc[UR40][R4.64] ;  /* 0x00000028041a1981 */ /* 0x000162000c1e1900 */
[----:B------:R-:W-:Y:S01]  /*1730*/  LOP3.LUT R10, R9, 0xff, RZ, 0xc0, !PT ;  /* 0x000000ff090a7812 */ /* 0x000fe200078ec0ff */
[----:B------:R-:W-:Y:S01]  /*1740*/  IMAD.IADD R11, R29, 0x1, -R8 ;  /* 0x000000011d0b7824 */ /* 0x000fe200078e0a08 */
[----:B------:R-:W-:Y:S01]  /*1750*/  SHF.R.U32.HI R6, RZ, 0x10, R9 ;  /* 0x00000010ff067819 */ /* 0x000fe20000011609 */
[----:B------:R-:W-:Y:S01]  /*1760*/  BSSY B0, `(.L_x_11469) ;  /* 0x000002b000007945 */ /* 0x000fe20003800000 */
[----:B------:R-:W-:Y:S01]  /*1770*/  LOP3.LUT R22, R22, 0xfffffff7, RZ, 0xc0, !PT ;  /* 0xfffffff716167812 */ /* 0x000fe200078ec0ff */
[----:B------:R0:W-:Y:S04]  /*1780*/  STL [R1+0x58], R10 ;  /* 0x0000580a01007387 */ /* 0x0001e80000100800 */
[----:B------:R0:W-:Y:S01]  /*1790*/  STL [R1+0x3c], R6 ;  /* 0x00003c0601007387 */ /* 0x0001e20000100800 */
        /* <DEDUP_REMOVED lines=8> */
[----:B------:R-:W-:Y:S01]  /*1820*/  @P3 LOP3.LUT R22, R22, 0x8, RZ, 0xfc, !PT ;  /* 0x0000000816163812 */ /* 0x000fe200078efcff */
[----:B0-----:R-:W-:Y:S06]  /*1830*/  @!P3 BRA `(.L_x_11470) ;  /* 0x000000000074b947 */ /* 0x001fec0003800000 */
[----:B------:R-:W-:Y:S01]  /*1840*/  ISETP.NE.AND P0, PT, R6, RZ, PT ;  /* 0x000000ff0600720c */ /* 0x000fe20003f05270 */
[----:B------:R-:W-:-:S03]  /*1850*/  ULDC UR4, c[0x0][0x9f0] ;  /* 0x00027c0000047ab9 */ /* 0x000fc60000000800 */
[----:B------:R-:W-:-:S04]  /*1860*/  SEL R9, R6, UR4, P0 ;  /* 0x0000000406097c07 */ /* 0x000fc80008000000 */
[-C--:B------:R-:W-:Y:S02]  /*1870*/  IABS R5, R9.reuse ;  /* 0x0000000900057213 */ /* 0x080fe40000000000 */
[----:B------:R-:W-:Y:S02]  /*1880*/  IADD3 R0, R104, -0x1, R9 ;  /* 0xffffffff68007810 */ /* 0x000fe40007ffe009 */
[----:B------:R-:W0:Y:S01]  /*1890*/  I2F.RP R4, R5 ;  /* 0x0000000500047306 */ /* 0x000e220000209400 */
[----:B------:R-:W-:-:S05]  /*18a0*/  IABS R8, R9 ;  /* 0x0000000900087213 */ /* 0x000fca0000000000 */
[----:B------:R-:W-:Y:S02]  /*18b0*/  IMAD.MOV R8, RZ, RZ, -R8 ;  /* 0x000000ffff087224 */ /* 0x000fe400078e0a08 */
[----:B0-----:R-:W0:Y:S02]  /*18c0*/  MUFU.RCP R4, R4 ;  /* 0x0000000400047308 */ /* 0x001e240000001000 */
[----:B0-----:R-:W-:Y:S02]  /*18d0*/  IADD3 R2, R4, 0xffffffe, RZ ;  /* 0x0ffffffe04027810 */ /* 0x001fe40007ffe0ff */
[----:B------:R-:W-:-:S04]  /*18e0*/  IABS R4, R0 ;  /* 0x0000000000047213 */ /* 0x000fc80000000000 */
[----:B------:R0:W1:Y:S01]  /*18f0*/  F2I.FTZ.U32.TRUNC.NTZ R3, R2 ;  /* 0x0000000200037305 */ /* 0x000062000021f000 */
[----:B------:R-:W-:-:S04]  /*1900*/  LOP3.LUT R0, R0, R9, RZ, 0x3c, !PT ;  /* 0x0000000900007212 */ /* 0x000fc800078e3cff */
        /* <DEDUP_REMOVED lines=16> */
.L_x_11470:
[----:B------:R-:W-:Y:S05]  /*1a10*/  BSYNC B0 ;  /* 0x0000000000007941 */ /* 0x000fea0003800000 */
.L_x_11469:
        /* <DEDUP_REMOVED lines=8> */
[----:B------:R-:W-:-:S04]  /*1aa0*/  SHF.R.U32.HI R27, RZ, 0x7, R3 ;  /* 0x00000007ff1b7819 */ /* 0x000fc80000011603 */
[----:B------:R-:W-:-:S07]  /*1ab0*/  MOV R2, R27 ;  /* 0x0000001b00027202 */ /* 0x000fce0000000f00 */
        /* <DEDUP_REMOVED lines=19> */
[----:B------:R-:W-:Y:S01]  /*1bf0*/  MOV R13, RZ ;  /* 0x000000ff000d7202 */ /* 0x000fe20000000f00 */
[----:B------:R-:W-:Y:S02]  /*1c00*/  IMAD.U32 R6, RZ, RZ, UR4 ;  /* 0x00000004ff067e24 */ /* 0x000fe4000f8e00ff */
[----:B------:R-:W-:-:S02]  /*1c10*/  IMAD.U32 R7, RZ, RZ, UR5 ;  /* 0x00000005ff077e24 */ /* 0x000fc4000f8e00ff */
[----:B------:R-:W-:Y:S02]  /*1c20*/  IMAD.U32 R11, RZ, RZ, UR7 ;  /* 0x00000007ff0b7e24 */ /* 0x000fe4000f8e00ff */
[----:B------:R-:W-:Y:S02]  /*1c30*/  IMAD.MOV.U32 R8, RZ, RZ, 0x70 ;  /* 0x00000070ff087424 */ /* 0x000fe400078e00ff */
[----:B0-----:R-:W-:-:S07]  /*1c40*/  IMAD.MOV.U32 R12, RZ, RZ, 0x1 ;  /* 0x00000001ff0c7424 */ /* 0x001fce00078e00ff */
[----:B------:R-:W-:-:S07]  /*1c50*/  LEPC R20, `(.L_x_11473) ;  /* 0x000000001014794e */ /* 0x000fce0000000000 */
[----:B-1---5:R-:W-:Y:S05]  /*1c60*/  CALL.ABS.NOINC R14 ;  /* 0x000000000e007343 */ /* 0x022fea0003c00000 */
.L_x_11473:
[----:B------:R-:W-:Y:S05]  /*1c70*/  BSYNC B6 ;  /* 0x0000000000067941 */ /* 0x000fea0003800000 */
.L_x_11472:
        /* <DEDUP_REMOVED lines=20> */
.L_x_11475:
[----:B------:R-:W-:Y:S05]  /*1dc0*/  BSYNC B6 ;  /* 0x0000000000067941 */ /* 0x000fea0003800000 */
.L_x_11474:
[----:B------:R-:W-:Y:S01]  /*1dd0*/  ULDC.64 UR4, c[0x0][0x9f8] ;  /* 0x00027e0000047ab9 */ /* 0x000fe20000000a00 */
[----:B------:R-:W-:Y:S01]  /*1de0*/  IMAD.MOV.U32 R0, RZ, RZ, R31 ;  /* 0x000000ffff007224 */ /* 0x000fe200078e001f */
[----:B------:R-:W-:Y:S01]  /*1df0*/  ISETP.NE.U32.AND P0, PT, RZ, UR4, PT ;  /* 0x00000004ff007c0c */ /* 0x000fe2000bf05070 */
[----:B------:R-:W0:Y:S01]  /*1e00*/  LDC.64 R46, c[0x0][0x300] ;  /* 0x0000c000ff2e7b82 */ /* 0x000e220000000a00 */
[----:B------:R-:W-:Y:S01]  /*1e10*/  IMAD.IADD R28, R28, 0x1, R29 ;  /* 0x000000011c1c7824 */ /* 0x000fe200078e021d */
[----:B------:R-:W-:Y:S01]  /*1e20*/  SHF.R.S32.HI R19, RZ, 0x1f, R18 ;  /* 0x0000001fff137819 */ /* 0x000fe20000011412 */
[----:B------:R-:W2:Y:S01]  /*1e30*/  LDL R14, [R1+0x28] ;  /* 0x00002800010e7983 */ /* 0x000ea20000100800 */
[----:B------:R-:W-:Y:S01]  /*1e40*/  ISETP.NE.AND.EX P0, PT, RZ, UR5, PT, P0 ;  /* 0x00000005ff007c0c */ /* 0x000fe2000bf05300 */
[----:B------:R-:W-:Y:S02]  /*1e50*/  ULDC.64 UR6, c[0x0][0x330] ;  /* 0x0000cc0000067ab9 */ /* 0x000fe40000000a00 */
[----:B------:R-:W3:Y:S01]  /*1e60*/  LDL R12, [R1+0x2c] ;  /* 0x00002c00010c7983 */ /* 0x000ee20000100800 */
[----:B------:R-:W1:Y:S03]  /*1e70*/  LDC R55, c[0x0][0x3f4] ;  /* 0x0000fd00ff377b82 */ /* 0x000e660000000800 */
[----:B------:R-:W4:Y:S05]  /*1e80*/  LDL R10, [R1+0x30] ;  /* 0x00003000010a7983 */ /* 0x000f2a0000100800 */
[----:B------:R-:W1:Y:S01]  /*1e90*/  LDC.64 R40, c[0x0][0x3f8] ;  /* 0x0000fe00ff287b82 */ /* 0x000e620000000a00 */
[----:B------:R-:W-:-:S04]  /*1ea0*/  @P0 IADD3 R4, P1, R34, UR4, RZ ;  /* 0x0000000422040c10 */ /* 0x000fc8000ff3e0ff */
[----:B------:R-:W-:Y:S01]  /*1eb0*/  @P0 IADD3.X R5, R33, UR5, RZ, P1, !PT ;  /* 0x0000000521050c10 */ /* 0x000fe20008ffe4ff */
[----:B------:R-:W-:Y:S01]  /*1ec0*/  ULDC.64 UR4, c[0x0][0xa08] ;  /* 0x0002820000047ab9 */ /* 0x000fe20000000a00 */
[----:B------:R-:W-:Y:S01]  /*1ed0*/  SHF.R.S32.HI R11, RZ, 0x1f, R28 ;  /* 0x0000001fff0b7819 */ /* 0x000fe2000001141c */
[-C--:B0-----:R-:W-:Y:S01]  /*1ee0*/  IMAD.WIDE.U32 R6, R28, R46.reuse, RZ ;  /* 0x0000002e1c067225 */ /* 0x081fe200078e00ff */
[----:B------:R-:W0:Y:S01]  /*1ef0*/  LDC.64 R34, c[0x0][0x408] ;  /* 0x00010200ff227b82 */ /* 0x000e220000000a00 */
[----:B------:R1:W2:Y:S01]  /*1f00*/  @P0 LDG.E R0, desc[UR40][R4.64] ;  /* 0x0000002804000981 */ /* 0x0002a2000c1e1900 */
[----:B------:R-:W-:Y:S01]  /*1f10*/  ISETP.NE.U32.AND P0, PT, RZ, UR4, PT ;  /* 0x00000004ff007c0c */ /* 0x000fe2000bf05070 */
[----:B------:R-:W-:Y:S02]  /*1f20*/  IMAD R3, R11, R46, RZ ;  /* 0x0000002e0b037224 */ /* 0x000fe400078e02ff */
[----:B------:R-:W-:Y:S01]  /*1f30*/  IMAD.WIDE.U32 R8, R30, UR6, R18 ;  /* 0x000000061e087c25 */ /* 0x000fe2000f8e0012 */
[----:B------:R-:W-:Y:S01]  /*1f40*/  ISETP.NE.AND.EX P0, PT, RZ, UR5, PT, P0 ;  /* 0x00000005ff007c0c */ /* 0x000fe2000bf05300 */
[----:B------:R-:W-:-:S02]  /*1f50*/  ULDC.64 UR4, c[0x0][0x308] ;  /* 0x0000c20000047ab9 */ /* 0x000fc40000000a00 */
[----:B------:R-:W-:Y:S02]  /*1f60*/  IMAD R3, R28, R47, R3 ;  /* 0x0000002f1c037224 */ /* 0x000fe400078e0203 */
[C---:B------:R-:W-:Y:S01]  /*1f70*/  IMAD R9, R30.reuse, UR7, R9 ;  /* 0x000000071e097c24 */ /* 0x040fe2000f8e0209 */
[----:B------:R-:W-:Y:S01]  /*1f80*/  SHF.R.S32.HI R15, RZ, 0x1f, R23 ;  /* 0x0000001fff0f7819 */ /* 0x000fe20000011417 */
[----:B------:R-:W-:Y:S01]  /*1f90*/  IMAD.IADD R7, R7, 0x1, R3 ;  /* 0x0000000107077824 */ /* 0x000fe200078e0203 */
[----:B------:R-:W-:Y:S01]  /*1fa0*/  ULDC.64 UR6, c[0x0][0x338] ;  /* 0x0000ce0000067ab9 */ /* 0x000fe20000000a00 */
[----:B-1----:R-:W-:-:S04]  /*1fb0*/  IMAD.WIDE.U32 R4, R30, UR4, R6 ;  /* 0x000000041e047c25 */ /* 0x002fc8000f8e0006 */
[----:B------:R-:W-:Y:S01]  /*1fc0*/  IMAD R5, R30, UR5, R5 ;  /* 0x000000051e057c24 */ /* 0x000fe2000f8e0205 */
[----:B------:R-:W-:Y:S01]  /*1fd0*/  ULDC.64 UR4, c[0x0][0x310] ;  /* 0x0000c40000047ab9 */ /* 0x000fe20000000a00 */
[----:B------:R-:W4:Y:S01]  /*1fe0*/  LDL R30, [R1+0x70] ;  /* 0x00007000011e7983 */ /* 0x000f220000100800 */
[C---:B------:R-:W-:Y:S01]  /*1ff0*/  IMAD.WIDE.U32 R20, R23.reuse, R46, R18 ;  /* 0x0000002e17147225 */ /* 0x040fe200078e0012 */
[----:B------:R-:W1:Y:S01]  /*2000*/  S2R R31, SR_TID.X ;  /* 0x00000000001f7919 */ /* 0x000e620000002100 */
[----:B------:R-:W-:Y:S02]  /*2010*/  ISETP.GE.AND P2, PT, R18, R55, PT ;  /* 0x000000371200720c */ /* 0x000fe40003f46270 */
[----:B------:R-:W-:Y:S01]  /*2020*/  SHF.R.S32.HI R157, RZ, 0x1f, R156 ;  /* 0x0000001fff9d7819 */ /* 0x000fe2000001149c */
[----:B------:R-:W-:-:S04]  /*2030*/  IMAD.WIDE.U32 R42, R23, R40, R18 ;  /* 0x00000028172a7225 */ /* 0x000fc800078e0012 */
[----:B------:R-:W-:-:S04]  /*2040*/  IMAD.WIDE.U32 R44, R23, R40, R156 ;  /* 0x00000028172c7225 */ /* 0x000fc800078e009c */
[----:B0-----:R-:W-:-:S04]  /*2050*/  IMAD.WIDE.U32 R38, R23, R34, R156 ;  /* 0x0000002217267225 */ /* 0x001fc800078e009c */
[----:B------:R-:W-:Y:S01]  /*2060*/  IMAD.WIDE.U32 R36, R23, R34, R18 ;  /* 0x0000002217247225 */ /* 0x000fe200078e0012 */
[----:B------:R-:W-:Y:S02]  /*2070*/  LOP3.LUT R22, R22, 0xfffffffb, RZ, 0xc0, !PT ;  /* 0xfffffffb16167812 */ /* 0x000fe400078ec0ff */
[----:B------:R-:W-:Y:S01]  /*2080*/  IADD3 R33, R18, 0x20, RZ ;  /* 0x0000002012217810 */ /* 0x000fe20007ffe0ff */
[----:B------:R-:W-:Y:S01]  /*2090*/  IMAD R57, R41, 0xa0, RZ ;  /* 0x000000a029397824 */ /* 0x000fe200078e02ff */
[----:B------:R-:W-:Y:S02]  /*20a0*/  @P2 LOP3.LUT R22, R22, 0x4, RZ, 0xfc, !PT ;  /* 0x0000000416162812 */ /* 0x000fe400078efcff */
[----:B-1----:R-:W-:-:S05]  /*20b0*/  SHF.R.U32.HI R29, RZ, 0x7, R31 ;  /* 0x00000007ff1d7819 */ /* 0x002fca000001161f */
[----:B------:R-:W-:Y:S01]  /*20c0*/  VIADD R54, R29, 0x8 ;  /* 0x000000081d367836 */ /* 0x000fe20000000000 */
[----:B--2---:R-:W-:-:S04]  /*20d0*/  SHF.R.S32.HI R3, RZ, 0x1f, R0 ;  /* 0x0000001fff037819 */ /* 0x004fc80000011400 */
[----:B------:R-:W-:Y:S02]  /*20e0*/  SEL R6, R3, RZ, !P0 ;  /* 0x000000ff03067207 */ /* 0x000fe40004000000 */
[----:B------:R-:W-:-:S03]  /*20f0*/  SEL R3, R0, RZ, !P0 ;  /* 0x000000ff00037207 */ /* 0x000fc60004000000 */
[C---:B------:R-:W-:Y:S02]  /*2100*/  IMAD R0, R6.reuse, UR4, RZ ;  /* 0x0000000406007c24 */ /* 0x040fe4000f8e02ff */
[----:B------:R-:W-:Y:S02]  /*2110*/  IMAD R6, R6, UR6, RZ ;  /* 0x0000000606067c24 */ /* 0x000fe4000f8e02ff */
[C---:B------:R-:W-:Y:S02]  /*2120*/  IMAD R7, R3.reuse, UR5, R0 ;  /* 0x0000000503077c24 */ /* 0x040fe4000f8e0200 */
[----:B------:R-:W-:Y:S01]  /*2130*/  IMAD.WIDE.U32 R50, R3, UR4, R4 ;  /* 0x0000000403327c25 */ /* 0x000fe2000f8e0004 */
[----:B------:R-:W-:-:S03]  /*2140*/  ULDC UR4, c[0x0][0x2f4] ;  /* 0x0000bd0000047ab9 */ /* 0x000fc60000000800 */
[----:B------:R-:W-:Y:S02]  /*2150*/  IMAD R0, R15, R46, RZ ;  /* 0x0000002e0f007224 */ /* 0x000fe400078e02ff */
[----:B------:R-:W-:-:S04]  /*2160*/  IMAD.WIDE.U32 R48, R3, UR6, R8 ;  /* 0x0000000603307c25 */ /* 0x000fc8000f8e0008 */
[----:B------:R-:W-:Y:S02]  /*2170*/  IMAD R13, R3, UR7, R6 ;  /* 0x00000007030d7c24 */ /* 0x000fe4000f8e0206 */
[----:B------:R-:W-:Y:S01]  /*2180*/  IMAD R5, R23, R47, R0 ;  /* 0x0000002f17057224 */ /* 0x000fe200078e0200 */
[----:B------:R-:W-:Y:S01]  /*2190*/  IADD3 R0, P0, R50, R20, RZ ;  /* 0x0000001432007210 */ /* 0x000fe20007f1e0ff */
[----:B------:R-:W-:Y:S02]  /*21a0*/  IMAD.IADD R3, R51, 0x1, R7 ;  /* 0x0000000133037824 */ /* 0x000fe400078e0207 */
[----:B------:R-:W-:-:S03]  /*21b0*/  IMAD R4, R15, R40, RZ ;  /* 0x000000280f047224 */ /* 0x000fc600078e02ff */
[----:B------:R-:W-:Y:S02]  /*21c0*/  IADD3.X R20, R3, R21, R5, P0, !PT ;  /* 0x0000001503147210 */ /* 0x000fe400007fe405 */
[----:B------:R-:W-:Y:S01]  /*21d0*/  SEL R5, R55, RZ, P2 ;  /* 0x000000ff37057207 */ /* 0x000fe20001000000 */
[----:B------:R-:W-:Y:S02]  /*21e0*/  IMAD R7, R23, R41, R4 ;  /* 0x0000002917077224 */ /* 0x000fe400078e0204 */
[----:B------:R-:W-:Y:S02]  /*21f0*/  IMAD R4, R15, R34, RZ ;  /* 0x000000220f047224 */ /* 0x000fe400078e02ff */
[----:B------:R-:W-:Y:S02]  /*2200*/  IMAD.IADD R5, R18, 0x1, R5 ;  /* 0x0000000112057824 */ /* 0x000fe400078e0205 */
[----:B------:R-:W-:Y:S02]  /*2210*/  IMAD R9, R23, R35, R4 ;  /* 0x0000002317097224 */ /* 0x000fe400078e0204 */
[----:B------:R-:W-:Y:S01]  /*2220*/  IMAD.IADD R45, R45, 0x1, R7 ;  /* 0x000000012d2d7824 */ /* 0x000fe200078e0207 */
[----:B------:R-:W-:Y:S01]  /*2230*/  SHF.R.S32.HI R4, RZ, 0x1f, R5 ;  /* 0x0000001fff047819 */ /* 0x000fe20000011405 */
[----:B------:R-:W-:Y:S01]  /*2240*/  IMAD.IADD R43, R7, 0x1, R43 ;  /* 0x00000001072b7824 */ /* 0x000fe200078e022b */
[----:B-----5:R-:W-:-:S02]  /*2250*/  SHF.R.S32.HI R7, RZ, 0x1f, R26 ;  /* 0x0000001fff077819 */ /* 0x020fc4000001141a */
[----:B------:R-:W-:Y:S01]  /*2260*/  LEA.HI R21, R4, R5, RZ, 0x4 ;  /* 0x0000000504157211 */ /* 0x000fe200078f20ff */
[----:B------:R-:W-:Y:S02]  /*2270*/  IMAD.IADD R39, R39, 0x1, R9 ;  /* 0x0000000127277824 */ /* 0x000fe400078e0209 */
[C---:B------:R-:W-:Y:S01]  /*2280*/  IMAD R6, R7.reuse, R40, RZ ;  /* 0x0000002807067224 */ /* 0x040fe200078e02ff */
[----:B------:R-:W-:Y:S01]  /*2290*/  LOP3.LUT R4, R14, 0x30, R21, 0xf8, !PT ;  /* 0x000000300e047812 */ /* 0x000fe200078ef815 */
[----:B------:R-:W-:Y:S02]  /*22a0*/  IMAD R7, R7, R34, RZ ;  /* 0x0000002207077224 */ /* 0x000fe400078e02ff */
[----:B------:R-:W-:Y:S01]  /*22b0*/  IMAD.IADD R37, R9, 0x1, R37 ;  /* 0x0000000109257824 */ /* 0x000fe200078e0225 */
[----:B------:R-:W-:Y:S01]  /*22c0*/  IADD3 R52, P0, R23, R28, RZ ;  /* 0x0000001c17347210 */ /* 0x000fe20007f1e0ff */
[----:B------:R-:W-:Y:S01]  /*22d0*/  IMAD R63, R26, R35, R7 ;  /* 0x000000231a3f7224 */ /* 0x000fe200078e0207 */
[----:B---3--:R-:W-:Y:S01]  /*22e0*/  LOP3.LUT R4, R4, R12, RZ, 0x3c, !PT ;  /* 0x0000000c04047212 */ /* 0x008fe200078e3cff */
[----:B------:R-:W-:Y:S01]  /*22f0*/  IMAD R5, R47, 0xa0, RZ ;  /* 0x000000a02f057824 */ /* 0x000fe200078e02ff */
[----:B------:R-:W-:Y:S01]  /*2300*/  LOP3.LUT R61, R21, 0xfffffff0, RZ, 0xc0, !PT ;  /* 0xfffffff0153d7812 */ /* 0x000fe200078ec0ff */
[----:B------:R-:W-:-:S02]  /*2310*/  IMAD R9, R26, R41, R6 ;  /* 0x000000291a097224 */ /* 0x000fc400078e0206 */
[----:B------:R-:W-:-:S04]  /*2320*/  IMAD.WIDE.U32 R44, R26, R40, R44 ;  /* 0x000000281a2c7225 */ /* 0x000fc800078e002c */
[----:B------:R-:W-:-:S04]  /*2330*/  IMAD.WIDE.U32 R42, R26, R40, R42 ;  /* 0x000000281a2a7225 */ /* 0x000fc800078e002a */
[----:B------:R-:W-:Y:S02]  /*2340*/  IMAD R7, R35, 0xa0, RZ ;  /* 0x000000a023077824 */ /* 0x000fe400078e02ff */
[----:B------:R-:W-:-:S04]  /*2350*/  IMAD.WIDE.U32 R38, R26, R34, R38 ;  /* 0x000000221a267225 */ /* 0x000fc800078e0026 */
[----:B------:R-:W-:-:S04]  /*2360*/  IMAD.WIDE.U32 R36, R26, R34, R36 ;  /* 0x000000221a247225 */ /* 0x000fc800078e0024 */
[----:B------:R-:W-:-:S04]  /*2370*/  IMAD.WIDE.U32 R46, R46, 0xa0, RZ ;  /* 0x000000a02e2e7825 */ /* 0x000fc800078e00ff */
[----:B------:R-:W-:-:S04]  /*2380*/  IMAD.WIDE.U32 R40, R40, 0xa0, RZ ;  /* 0x000000a028287825 */ /* 0x000fc800078e00ff */
[----:B------:R-:W-:Y:S01]  /*2390*/  IMAD.WIDE.U32 R34, R34, 0xa0, RZ ;  /* 0x000000a022227825 */ /* 0x000fe200078e00ff */
[----:B----4-:R-:W-:Y:S02]  /*23a0*/  LOP3.LUT P4, RZ, R30, 0x2, RZ, 0xc0, !PT ;  /* 0x000000021eff7812 */ /* 0x010fe4000788c0ff */
[----:B------:R-:W-:Y:S01]  /*23b0*/  ISETP.GE.AND P3, PT, R18, UR4, PT ;  /* 0x0000000412007c0c */ /* 0x000fe2000bf66270 */
[----:B------:R-:W-:Y:S01]  /*23c0*/  IMAD.IADD R62, R39, 0x1, R63 ;  /* 0x00000001273e7824 */ /* 0x000fe200078e023f */
[----:B------:R-:W-:Y:S01]  /*23d0*/  ISETP.GE.AND P2, PT, R33, UR4, PT ;  /* 0x0000000421007c0c */ /* 0x000fe2000bf46270 */
[----:B------:R-:W-:Y:S01]  /*23e0*/  IMAD.SHL.U32 R55, R55, 0x2, RZ ;  /* 0x0000000237377824 */ /* 0x000fe200078e00ff */
[----:B------:R-:W-:Y:S01]  /*23f0*/  IADD3 R63, R63, R37, RZ ;  /* 0x000000253f3f7210 */ /* 0x000fe20007ffe0ff */
[----:B------:R-:W-:Y:S01]  /*2400*/  IMAD.X R53, R15, 0x1, R11, P0 ;  /* 0x000000010f357824 */ /* 0x000fe200000e060b */
[----:B------:R-:W-:Y:S01]  /*2410*/  SHF.R.S32.HI R70, RZ, 0x1f, R61 ;  /* 0x0000001fff467819 */ /* 0x000fe2000001143d */
[----:B------:R-:W-:-:S02]  /*2420*/  IMAD.IADD R56, R47, 0x1, R5 ;  /* 0x000000012f387824 */ /* 0x000fc400078e0205 */
[----:B------:R-:W-:Y:S02]  /*2430*/  IMAD.IADD R57, R41, 0x1, R57 ;  /* 0x0000000129397824 */ /* 0x000fe400078e0239 */
[----:B------:R-:W-:Y:S02]  /*2440*/  IMAD.IADD R58, R35, 0x1, R7 ;  /* 0x00000001233a7824 */ /* 0x000fe400078e0207 */
[----:B------:R-:W-:Y:S02]  /*2450*/  IMAD.IADD R59, R45, 0x1, R9 ;  /* 0x000000012d3b7824 */ /* 0x000fe400078e0209 */
[----:B------:R-:W-:Y:S02]  /*2460*/  IMAD.IADD R60, R9, 0x1, R43 ;  /* 0x00000001093c7824 */ /* 0x000fe400078e022b */
[----:B------:R-:W-:Y:S02]  /*2470*/  IMAD.IADD R71, R10, 0x1, R4 ;  /* 0x000000010a477824 */ /* 0x000fe400078e0204 */
[----:B------:R-:W-:-:S07]  /*2480*/  IMAD.IADD R72, R49, 0x1, R13 ;  /* 0x0000000131487824 */ /* 0x000fce00078e020d */
.L_x_11505:
[----:B------:R-:W2:Y:S01]  /*2490*/  LDL R4, [R1+0x14] ;  /* 0x0000140001047983 */ /* 0x000ea20000100800 */
[----:B0---4-:R-:W0:Y:S01]  /*24a0*/  LDC.64 R64, c[0x0][0x2e8] ;  /* 0x0000ba00ff407b82 */ /* 0x011e220000000a00 */
[----:B------:R-:W-:Y:S01]  /*24b0*/  VIADD R67, R2, 0xffffffff ;  /* 0xffffffff02437836 */ /* 0x000fe20000000000 */
[----:B------:R-:W-:Y:S01]  /*24c0*/  LOP3.LUT R22, R22, 0xfffffffd, RZ, 0xc0, !PT ;  /* 0xfffffffd16167812 */ /* 0x000fe200078ec0ff */
[----:B------:R-:W-:Y:S05]  /*24d0*/  YIELD ;  /* 0x0000000000007946 */ /* 0x000fea0003800000 */
[----:B---3--:R-:W-:Y:S01]  /*24e0*/  SHF.R.S32.HI R69, RZ, 0x1f, R67 ;  /* 0x0000001fff457819 */ /* 0x008fe20000011443 */
[-C--:B------:R-:W-:Y:S01]  /*24f0*/  IMAD R5, R56, R67.reuse, RZ ;  /* 0x0000004338057224 */ /* 0x080fe200078e02ff */
[----:B------:R-:W1:Y:S01]  /*2500*/  LDC R31, c[0x0][0x3f4] ;  /* 0x0000fd00ff1f7b82 */ /* 0x000e620000000800 */
[----:B------:R-:W-:Y:S01]  /*2510*/  IMAD.WIDE.U32 R14, R46, R67, RZ ;  /* 0x000000432e0e7225 */ /* 0x000fe200078e00ff */
[----:B------:R-:W-:Y:S03]  /*2520*/  BSSY B0, `(.L_x_11476) ;  /* 0x000026e000007945 */ /* 0x000fe60003800000 */
[----:B------:R-:W-:-:S02]  /*2530*/  IMAD R7, R69, R46, R5 ;  /* 0x0000002e45077224 */ /* 0x000fc400078e0205 */
[----:B------:R-:W-:Y:S02]  /*2540*/  IMAD.MOV.U32 R2, RZ, RZ, R67 ;  /* 0x000000ffff027224 */ /* 0x000fe400078e0043 */
[----:B------:R-:W-:Y:S01]  /*2550*/  IMAD.IADD R79, R15, 0x1, R7 ;  /* 0x000000010f4f7824 */ /* 0x000fe200078e0207 */
[----:B0-----:R-:W-:-:S04]  /*2560*/  IADD3 R12, P0, P1, R14, R64, R0 ;  /* 0x000000400e0c7210 */ /* 0x001fc8000791e000 */
[----:B------:R-:W-:Y:S02]  /*2570*/  IADD3.X R13, R79, R65, R20, P0, P1 ;  /* 0x000000414f0d7210 */ /* 0x000fe400007e2414 */
[----:B------:R-:W-:-:S13]  /*2580*/  ISETP.GT.AND P0, PT, R67, R27, PT ;  /* 0x0000001b4300720c */ /* 0x000fda0003f04270 */
[----:B------:R-:W-:Y:S02]  /*2590*/  @P0 LOP3.LUT R22, R22, 0x2, RZ, 0xfc, !PT ;  /* 0x0000000216160812 */ /* 0x000fe400078efcff */
[----:B-1----:R-:W-:Y:S01]  /*25a0*/  ISETP.GE.AND P0, PT, R31, 0x1, PT ;  /* 0x000000011f00780c */ /* 0x002fe20003f06270 */
[----:B--2---:R-:W-:-:S04]  /*25b0*/  IMAD R5, R17, 0x2800, R4 ;  /* 0x0000280011057824 */ /* 0x004fc800078e0204 */
[C---:B------:R-:W-:Y:S02]  /*25c0*/  VIADD R73, R5.reuse, 0x20 ;  /* 0x0000002005497836 */ /* 0x040fe40000000000 */
[----:B------:R-:W-:Y:S02]  /*25d0*/  @P4 VIADD R73, R5, 0xffffffe0 ;  /* 0xffffffe005494836 */ /* 0x000fe40000000000 */
[C---:B------:R-:W-:Y:S02]  /*25e0*/  IMAD.IADD R74, R16.reuse, 0x1, R5 ;  /* 0x00000001104a7824 */ /* 0x040fe400078e0205 */
[----:B------:R-:W-:Y:S02]  /*25f0*/  IMAD.IADD R73, R16, 0x1, R73 ;  /* 0x0000000110497824 */ /* 0x000fe400078e0249 */
[----:B------:R-:W-:Y:S05]  /*2600*/  @!P0 BRA `(.L_x_11477) ;  /* 0x0000002400308947 */ /* 0x000fea0003800000 */
[----:B------:R-:W-:Y:S01]  /*2610*/  ULDC.U8 UR4, c[0x0][0x410] ;  /* 0x0001040000047ab9 */ /* 0x000fe20000000000 */
[-C--:B------:R-:W-:Y:S01]  /*2620*/  IMAD R7, R57, R67.reuse, RZ ;  /* 0x0000004339077224 */ /* 0x080fe200078e02ff */
[----:B------:R-:W-:Y:S01]  /*2630*/  ISETP.NE.AND P0, PT, RZ, UR4, PT ;  /* 0x00000004ff007c0c */ /* 0x000fe2000bf05270 */
[----:B------:R-:W-:-:S04]  /*2640*/  IMAD.WIDE.U32 R4, R40, R67, RZ ;  /* 0x0000004328047225 */ /* 0x000fc800078e00ff */
[----:B------:R-:W-:-:S05]  /*2650*/  IMAD R7, R69, R40, R7 ;  /* 0x0000002845077224 */ /* 0x000fca00078e0207 */
[----:B------:R-:W-:-:S03]  /*2660*/  IADD3 R30, R5, R7, RZ ;  /* 0x00000007051e7210 */ /* 0x000fc60007ffe0ff */
[----:B------:R-:W-:Y:S05]  /*2670*/  @!P0 BRA `(.L_x_11478) ;  /* 0x00000010006c8947 */ /* 0x000fea0003800000 */
[----:B------:R-:W-:Y:S01]  /*2680*/  IMAD R6, R2, -0xa0, R32 ;  /* 0xffffff6002067824 */ /* 0x000fe200078e0220 */
[----:B------:R-:W-:Y:S01]  /*2690*/  BSSY B1, `(.L_x_11479) ;  /* 0x000001c000017945 */ /* 0x000fe20003800000 */
[----:B------:R-:W-:Y:S02]  /*26a0*/  CS2R R8, SRZ ;  /* 0x0000000000087805 */ /* 0x000fe4000001ff00 */
[----:B------:R-:W-:Y:S02]  /*26b0*/  CS2R R14, SRZ ;  /* 0x00000000000e7805 */ /* 0x000fe4000001ff00 */
[----:B------:R-:W-:Y:S02]  /*26c0*/  CS2R R10, SRZ ;  /* 0x00000000000a7805 */ /* 0x000fe4000001ff00 */
[----:B------:R-:W-:Y:S02]  /*26d0*/  VIMNMX R6, R6, 0xa0, PT ;  /* 0x000000a006067848 */ /* 0x000fe40003fe0100 */
[----:B------:R-:W-:-:S02]  /*26e0*/  CS2R R28, SRZ ;  /* 0x00000000001c7805 */ /* 0x000fc4000001ff00 */
[----:B------:R-:W-:-:S13]  /*26f0*/  ISETP.GE.AND P1, PT, R23, R6, PT ;  /* 0x000000061700720c */ /* 0x000fda0003f26270 */
[----:B------:R-:W-:Y:S05]  /*2700*/  @P1 BRA `(.L_x_11480) ;  /* 0x0000000000501947 */ /* 0x000fea0003800000 */
[----:B------:R-:W2:Y:S01]  /*2710*/  LDL R66, [R1+0x10] ;  /* 0x0000100001427983 */ /* 0x000ea20000100800 */
[----:B------:R-:W-:Y:S01]  /*2720*/  ULDC.64 UR4, c[0x0][0x3e8] ;  /* 0x0000fa0000047ab9 */ /* 0x000fe20000000a00 */
[----:B------:R-:W-:Y:S01]  /*2730*/  IMAD.MOV.U32 R6, RZ, RZ, R38 ;  /* 0x000000ffff067224 */ /* 0x000fe200078e0026 */
[----:B------:R-:W-:Y:S01]  /*2740*/  IADD3 R4, P0, P5, R44, UR4, R4 ;  /* 0x000000042c047c10 */ /* 0x000fe2000fd1e004 */
[----:B------:R-:W-:Y:S02]  /*2750*/  IMAD.MOV.U32 R7, RZ, RZ, R62 ;  /* 0x000000ffff077224 */ /* 0x000fe400078e003e */
[----:B------:R-:W-:Y:S01]  /*2760*/  IMAD R9, R58, R67, RZ ;  /* 0x000000433a097224 */ /* 0x000fe200078e02ff */
[----:B------:R-:W-:Y:S01]  /*2770*/  IADD3.X R5, R59, UR5, R30, P0, P5 ;  /* 0x000000053b057c10 */ /* 0x000fe200087ea41e */
[----:B------:R-:W-:Y:S01]  /*2780*/  IMAD.WIDE.U32 R6, R67, R34, R6 ;  /* 0x0000002243067225 */ /* 0x000fe200078e0006 */
[----:B------:R-:W-:-:S03]  /*2790*/  ULDC.64 UR4, c[0x0][0x400] ;  /* 0x0001000000047ab9 */ /* 0x000fc60000000a00 */
[----:B------:R-:W-:Y:S01]  /*27a0*/  IMAD R9, R69, R34, R9 ;  /* 0x0000002245097224 */ /* 0x000fe200078e0209 */
[----:B------:R-:W-:-:S04]  /*27b0*/  IADD3 R6, P0, R6, UR4, RZ ;  /* 0x0000000406067c10 */ /* 0x000fc8000ff1e0ff */
[----:B------:R-:W-:Y:S02]  /*27c0*/  IADD3.X R7, R7, UR5, R9, P0, !PT ;  /* 0x0000000507077c10 */ /* 0x000fe400087fe409 */
[----:B------:R-:W-:Y:S02]  /*27d0*/  ISETP.GE.AND P0, PT, R156, R31, PT ;  /* 0x0000001f9c00720c */ /* 0x000fe40003f06270 */
[----:B------:R-:W-:Y:S02]  /*27e0*/  CS2R R8, SRZ ;  /* 0x0000000000087805 */ /* 0x000fe4000001ff00 */
[----:B------:R-:W-:-:S09]  /*27f0*/  CS2R R10, SRZ ;  /* 0x00000000000a7805 */ /* 0x000fd2000001ff00 */
[----:B------:R0:W5:Y:S04]  /*2800*/  @!P0 LDG.E.64 R14, desc[UR40][R4.64] ;  /* 0x00000028040e8981 */ /* 0x000168000c1e1b00 */
[----:B------:R0:W5:Y:S01]  /*2810*/  @!P0 LDG.E.64 R28, desc[UR40][R6.64] ;  /* 0x00000028061c8981 */ /* 0x000162000c1e1b00 */
[----:B--2---:R-:W-:-:S13]  /*2820*/  ISETP.GE.AND P0, PT, R66, R31, PT ;  /* 0x0000001f4200720c */ /* 0x004fda0003f06270 */
[----:B------:R0:W5:Y:S04]  /*2830*/  @!P0 LDG.E.64 R8, desc[UR40][R4.64+0x10] ;  /* 0x0000102804088981 */ /* 0x000168000c1e1b00 */
[----:B------:R0:W5:Y:S02]  /*2840*/  @!P0 LDG.E.64 R10, desc[UR40][R6.64+0x10] ;  /* 0x00001028060a8981 */ /* 0x000164000c1e1b00 */
.L_x_11480:
[----:B------:R-:W-:Y:S05]  /*2850*/  BSYNC B1 ;  /* 0x0000000000017941 */ /* 0x000fea0003800000 */
.L_x_11479:
[----:B0-----:R-:W2:Y:S01]  /*2860*/  LDL R4, [R1+0x8] ;  /* 0x0000080001047983 */ /* 0x001ea20000100800 */
[----:B-----5:R-:W-:Y:S02]  /*2870*/  IMAD.MOV.U32 R30, RZ, RZ, R8 ;  /* 0x000000ffff1e7224 */ /* 0x020fe400078e0008 */
[----:B------:R-:W-:Y:S02]  /*2880*/  IMAD.MOV.U32 R65, RZ, RZ, R14 ;  /* 0x000000ffff417224 */ /* 0x000fe400078e000e */
[----:B------:R-:W-:Y:S02]  /*2890*/  IMAD.MOV.U32 R64, RZ, RZ, R10 ;  /* 0x000000ffff407224 */ /* 0x000fe400078e000a */
[----:B------:R-:W-:Y:S01]  /*28a0*/  IMAD.MOV.U32 R66, RZ, RZ, R28 ;  /* 0x000000ffff427224 */ /* 0x000fe200078e001c */
[----:B--2---:R-:W-:-:S13]  /*28b0*/  ISETP.NE.AND P0, PT, R4, 0x3, PT ;  /* 0x000000030400780c */ /* 0x004fda0003f05270 */
[----:B------:R-:W-:Y:S05]  /*28c0*/  @!P0 BRA `(.L_x_11481) ;  /* 0x0000000000048947 */ /* 0x000fea0003800000 */
[----:B------:R-:W-:Y:S01]  /*28d0*/  BPT.TRAP 0x1 ;  /* 0x000000040000795c */ /* 0x000fe20000300000 */
.L_x_11481:
[----:B------:R-:W2:Y:S01]  /*28e0*/  LDL R4, [R1] ;  /* 0x0000000001047983 */ /* 0x000ea20000100800 */
[----:B------:R-:W-:Y:S01]  /*28f0*/  IMAD R75, R17, 0x8, R16 ;  /* 0x00000008114b7824 */ /* 0x000fe200078e0210 */
[----:B------:R-:W-:Y:S01]  /*2900*/  BSSY B1, `(.L_x_11482) ;  /* 0x0000004000017945 */ /* 0x000fe20003800000 */
[----:B--2---:R-:W-:-:S04]  /*2910*/  SHF.L.U32 R76, R4, 0x1f, RZ ;  /* 0x0000001f044c7819 */ /* 0x004fc800000006ff */
[----:B------:R-:W0:Y:S02]  /*2920*/  SYNCS.PHASECHK.TRANS64.TRYWAIT P5, [R75+URZ+0x13290], R76 ;  /* 0x0132904c4b0075a7 */ /* 0x000e2400080a017f */
[----:B0-----:R-:W-:Y:S05]  /*2930*/  @!P5 BRA `(.L_x_11483) ;  /* 0x000001540064d947 */ /* 0x001fea0003800000 */
.L_x_11696:
[----:B------:R-:W-:Y:S05]  /*2940*/  BSYNC B1 ;  /* 0x0000000000017941 */ /* 0x000fea0003800000 */
.L_x_11482:
[----:B------:R-:W-:Y:S05]  /*2950*/  @P1 BRA `(.L_x_11484) ;  /* 0x0000002000a81947 */ /* 0x000fea0003800000 */
[----:B------:R-:W-:Y:S04]  /*2960*/  BSSY B1, `(.L_x_11485) ;  /* 0x0000074000017945 */ /* 0x000fe80003800000 */
[----:B------:R-:W-:Y:S05]  /*2970*/  @P3 BRA `(.L_x_11486) ;  /* 0x0000000400c83947 */ /* 0x000fea0003800000 */
[----:B------:R1:W2:Y:S01]  /*2980*/  LDS.128 R4, [R74+0xe000] ;  /* 0x00e000004a047984 */ /* 0x0002a20000000c00 */
[----:B------:R-:W-:Y:S01]  /*2990*/  ISETP.GE.AND P5, PT, R156, R31, PT ;  /* 0x0000001f9c00720c */ /* 0x000fe20003fa6270 */
[----:B------:R-:W-:-:S12]  /*29a0*/  BSSY B2, `(.L_x_11487) ;  /* 0x000006e000027945 */ /* 0x000fd80003800000 */
[----:B-1----:R-:W-:Y:S05]  /*29b0*/  @P5 BRA `(.L_x_11488) ;  /* 0x0000000400b05947 */ /* 0x002fea0003800000 */
[--C-:B------:R-:W-:Y:S02]  /*29c0*/  SHF.R.U32.HI R28, RZ, 0x8, R15.reuse ;  /* 0x00000008ff1c7819 */ /* 0x100fe4000001160f */
[----:B------:R-:W-:Y:S02]  /*29d0*/  LOP3.LUT R14, R15, 0xff, RZ, 0xc0, !PT ;  /* 0x000000ff0f0e7812 */ /* 0x000fe400078ec0ff */
[----:B------:R-:W-:Y:S02]  /*29e0*/  SHF.R.U32.HI R77, RZ, 0x18, R15 ;  /* 0x00000018ff4d7819 */ /* 0x000fe4000001160f */
[----:B------:R-:W-:Y:S02]  /*29f0*/  SHF.R.U32.HI R67, RZ, 0x8, R29 ;  /* 0x00000008ff437819 */ /* 0x000fe4000001161d */
[----:B------:R-:W-:Y:S02]  /*2a00*/  SHF.R.U32.HI R78, RZ, 0x10, R15 ;  /* 0x00000010ff4e7819 */ /* 0x000fe4000001160f */
[----:B------:R-:W-:Y:S01]  /*2a10*/  SHF.R.U32.HI R69, RZ, 0x10, R29 ;  /* 0x00000010ff457819 */ /* 0x000fe2000001161d */
[----:B------:R-:W-:Y:S01]  /*2a20*/  IMAD.SHL.U32 R67, R67, 0x100, RZ ;  /* 0x0000010043437824 */ /* 0x000fe200078e00ff */
[----:B------:R-:W-:-:S02]  /*2a30*/  LOP3.LUT R15, R29, 0xff, RZ, 0xc0, !PT ;  /* 0x000000ff1d0f7812 */ /* 0x000fc400078ec0ff */
[----:B------:R-:W-:Y:S02]  /*2a40*/  SHF.R.U32.HI R68, RZ, 0x18, R29 ;  /* 0x00000018ff447819 */ /* 0x000fe4000001161d */
[----:B------:R-:W-:Y:S01]  /*2a50*/  PRMT R29, R77, 0x654, R14 ;  /* 0x000006544d1d7816 */ /* 0x000fe2000000000e */
[----:B------:R-:W-:Y:S01]  /*2a60*/  IMAD.SHL.U32 R14, R28, 0x100, RZ ;  /* 0x000001001c0e7824 */ /* 0x000fe200078e00ff */
[----:B------:R-:W-:Y:S01]  /*2a70*/  PRMT R68, R68, 0x654, R15 ;  /* 0x0000065444447816 */ /* 0x000fe2000000000f */
[----:B--2---:R-:W-:Y:S01]  /*2a80*/  IMAD.MOV.U32 R28, RZ, RZ, R4 ;  /* 0x000000ffff1c7224 */ /* 0x004fe200078e0004 */
[----:B------:R-:W-:Y:S01]  /*2a90*/  MOV R15, R5 ;  /* 0x00000005000f7202 */ /* 0x000fe20000000f00 */
[----:B------:R-:W-:Y:S01]  /*2aa0*/  IMAD.U32 R5, R78, 0x10000, RZ ;  /* 0x000100004e057824 */ /* 0x000fe200078e00ff */
[----:B------:R-:W-:Y:S01]  /*2ab0*/  LOP3.LUT R14, R29, 0xff00, R14, 0xf8, !PT ;  /* 0x0000ff001d0e7812 */ /* 0x000fe200078ef80e */
[----:B------:R-:W-:Y:S01]  /*2ac0*/  IMAD.U32 R29, R69, 0x10000, RZ ;  /* 0x00010000451d7824 */ /* 0x000fe200078e00ff */
[----:B------:R-:W-:-:S02]  /*2ad0*/  LOP3.LUT R68, R68, 0xff00, R67, 0xf8, !PT ;  /* 0x0000ff0044447812 */ /* 0x000fc400078ef843 */
[----:B------:R-:W-:Y:S02]  /*2ae0*/  F2FP.F16.E4M3.UNPACK_B R67, R66.H1 ;  /* 0x00000042ff43723e */ /* 0x000fe400030006ff */
[----:B------:R-:W-:Y:S02]  /*2af0*/  F2FP.F16.E4M3.UNPACK_B R4, R15 ;  /* 0x0000000fff04723e */ /* 0x000fe400020006ff */
[----:B------:R-:W-:Y:S01]  /*2b00*/  LOP3.LUT R5, R14, 0xff0000, R5, 0xf8, !PT ;  /* 0x00ff00000e057812 */ /* 0x000fe200078ef805 */
[--C-:B------:R-:W-:Y:S01]  /*2b10*/  HADD2.F32 R78, -RZ, R67.reuse.H0_H0 ;  /* 0x20000043ff4e7230 */ /* 0x100fe20000004100 */
[----:B------:R-:W-:Y:S01]  /*2b20*/  LOP3.LUT R14, R68, 0xff0000, R29, 0xf8, !PT ;  /* 0x00ff0000440e7812 */ /* 0x000fe200078ef81d */
[--C-:B------:R-:W-:Y:S01]  /*2b30*/  HADD2.F32 R29, -RZ, R4.reuse.H1_H1 ;  /* 0x30000004ff1d7230 */ /* 0x100fe20000004100 */
[----:B------:R-:W-:Y:S01]  /*2b40*/  F2FP.F16.E4M3.UNPACK_B R69, R65.H1 ;  /* 0x00000041ff45723e */ /* 0x000fe200030006ff */
[----:B------:R-:W-:Y:S01]  /*2b50*/  HADD2.F32 R4, -RZ, R4.H0_H0 ;  /* 0x20000004ff047230 */ /* 0x000fe20000004100 */
[----:B------:R-:W-:Y:S01]  /*2b60*/  F2FP.F16.E4M3.UNPACK_B R15, R15.H1 ;  /* 0x0000000fff0f723e */ /* 0x000fe200030006ff */
[----:B------:R-:W-:-:S02]  /*2b70*/  HADD2.F32 R79, -RZ, R67.H1_H1 ;  /* 0x30000043ff4f7230 */ /* 0x000fc40000004100 */
[CC--:B------:R-:W-:Y:S01]  /*2b80*/  FMUL.FTZ R81, R29.reuse, R78.reuse ;  /* 0x0000004e1d517220 */ /* 0x0c0fe20000410000 */
[----:B------:R-:W-:Y:S02]  /*2b90*/  HADD2.F32 R77, -RZ, R69.H0_H0 ;  /* 0x20000045ff4d7230 */ /* 0x000fe40000004100 */
[C---:B------:R-:W-:Y:S01]  /*2ba0*/  FMUL.FTZ R78, R4.reuse, R78 ;  /* 0x0000004e044e7220 */ /* 0x040fe20000410000 */
[--C-:B------:R-:W-:Y:S01]  /*2bb0*/  HADD2.F32 R68, -RZ, R15.reuse.H1_H1 ;  /* 0x3000000fff447230 */ /* 0x100fe20000004100 */
[----:B------:R-:W-:Y:S01]  /*2bc0*/  F2FP.F16.E4M3.UNPACK_B R66, R66 ;  /* 0x00000042ff42723e */ /* 0x000fe200020006ff */
[----:B------:R-:W-:Y:S02]  /*2bd0*/  HADD2.F32 R67, -RZ, R15.H0_H0 ;  /* 0x2000000fff437230 */ /* 0x000fe40000004100 */
[----:B------:R-:W-:Y:S01]  /*2be0*/  FFMA.FTZ R4, R4, R77, -R81 ;  /* 0x0000004d04047223 */ /* 0x000fe20000010851 */
[----:B------:R-:W-:Y:S02]  /*2bf0*/  HADD2.F32 R69, -RZ, R69.H1_H1 ;  /* 0x30000045ff457230 */ /* 0x000fe40000004100 */
[C---:B------:R-:W-:Y:S01]  /*2c00*/  FMUL.FTZ R80, R68.reuse, R79 ;  /* 0x0000004f44507220 */ /* 0x040fe20000410000 */
[----:B------:R-:W-:Y:S01]  /*2c10*/  FFMA.FTZ R15, R29, R77, R78 ;  /* 0x0000004d1d0f7223 */ /* 0x000fe2000001004e */
[C---:B------:R-:W-:Y:S01]  /*2c20*/  FMUL.FTZ R81, R67.reuse, R79 ;  /* 0x0000004f43517220 */ /* 0x040fe20000410000 */
[-C--:B------:R-:W-:Y:S01]  /*2c30*/  F2FP.F16.E4M3.UNPACK_B R29, R28.reuse.H1 ;  /* 0x0000001cff1d723e */ /* 0x080fe200030006ff */
        /* <DEDUP_REMOVED lines=9> */
[--C-:B------:R-:W-:Y:S02]  /*2cd0*/  HADD2.F32 R65, -RZ, R28.reuse.H1_H1 ;  /* 0x3000001cff417230 */ /* 0x100fe40000004100 */
[-C--:B------:R-:W-:Y:S01]  /*2ce0*/  FMUL.FTZ R82, R66, R69.reuse ;  /* 0x0000004542527220 */ /* 0x080fe20000410000 */
[----:B------:R-:W-:Y:S02]  /*2cf0*/  HADD2.F32 R29, -RZ, R28.H0_H0 ;  /* 0x2000001cff1d7230 */ /* 0x000fe40000004100 */
[----:B------:R-:W-:Y:S01]  /*2d00*/  FMUL.FTZ R77, R67, R69 ;  /* 0x00000045434d7220 */ /* 0x000fe20000410000 */
        /* <DEDUP_REMOVED lines=12> */
[----:B------:R-:W-:Y:S01]  /*2dd0*/  F2FP.F16.E4M3.UNPACK_B R67, R6.H1 ;  /* 0x00000006ff43723e */ /* 0x000fe200030006ff */
[--C-:B------:R-:W-:Y:S01]  /*2de0*/  HADD2.F32 R69, -RZ, R68.reuse.H0_H0 ;  /* 0x20000044ff457230 */ /* 0x100fe20000004100 */
[----:B------:R-:W-:Y:S01]  /*2df0*/  F2FP.F16.E4M3.UNPACK_B R78, R5.H1 ;  /* 0x00000005ff4e723e */ /* 0x000fe200030006ff */
[----:B------:R-:W-:Y:S01]  /*2e00*/  HADD2.F32 R68, -RZ, R68.H1_H1 ;  /* 0x30000044ff447230 */ /* 0x000fe20000004100 */
[----:B------:R-:W-:Y:S01]  /*2e10*/  F2FP.F16.E4M3.UNPACK_B R80, R14 ;  /* 0x0000000eff50723e */ /* 0x000fe200020006ff */
[----:B------:R-:W-:Y:S01]  /*2e20*/  HADD2.F32 R14, -RZ, R67.H1_H1 ;  /* 0x30000043ff0e7230 */ /* 0x000fe20000004100 */
[----:B------:R-:W-:Y:S01]  /*2e30*/  F2FP.SATFINITE.E4M3.F32.PACK_AB_MERGE_C R65, R84, R79, RZ ;  /* 0x0000004f5441723e */ /* 0x000fe200048070ff */
[----:B------:R-:W-:Y:S01]  /*2e40*/  HADD2.F32 R79, -RZ, R78.H1_H1 ;  /* 0x3000004eff4f7230 */ /* 0x000fe20000004100 */
[----:B------:R-:W-:Y:S01]  /*2e50*/  F2FP.F16.E4M3.UNPACK_B R77, R5 ;  /* 0x00000005ff4d723e */ /* 0x000fe200020006ff */
        /* <DEDUP_REMOVED lines=21> */
[----:B------:R-:W-:Y:S01]  /*2fb0*/  FMUL.FTZ R79, R7, R81 ;  /* 0x00000051074f7220 */ /* 0x000fe20000410000 */
        /* <DEDUP_REMOVED lines=12> */
.L_x_11488:
[----:B------:R-:W-:Y:S05]  /*3080*/  BSYNC B2 ;  /* 0x0000000000027941 */ /* 0x000fea0003800000 */
.L_x_11487:
[----:B--2---:R1:W-:Y:S02]  /*3090*/  STG.E.128 desc[UR40][R12.64], R4 ;  /* 0x000000040c007986 */ /* 0x0043e4000c101d28 */
.L_x_11486:
[----:B------:R-:W-:Y:S05]  /*30a0*/  BSYNC B1 ;  /* 0x0000000000017941 */ /* 0x000fea0003800000 */
.L_x_11485:
[----:B------:R-:W-:Y:S05]  /*30b0*/  @P2 BRA `(.L_x_11484) ;  /* 0x0000001800d02947 */ /* 0x000fea0003800000 */
[----:B-1----:R-:W2:Y:S04]  /*30c0*/  LDL R6, [R1+0x14] ;  /* 0x0000140001067983 */ /* 0x002ea80000100800 */
[----:B------:R-:W3:Y:S01]  /*30d0*/  LDL R14, [R1+0x10] ;  /* 0x00001000010e7983 */ /* 0x000ee20000100800 */
[----:B------:R-:W-:Y:S01]  /*30e0*/  IMAD.MOV.U32 R5, RZ, RZ, 0x20 ;  /* 0x00000020ff057424 */ /* 0x000fe200078e00ff */
[----:B------:R-:W-:Y:S01]  /*30f0*/  BSSY B1, `(.L_x_11489) ;  /* 0x0000071000017945 */ /* 0x000fe20003800000 */
[----:B------:R-:W-:-:S03]  /*3100*/  IMAD R4, R17, 0x2800, RZ ;  /* 0x0000280011047824 */ /* 0x000fc600078e02ff */
[----:B------:R-:W-:-:S04]  /*3110*/  SEL R5, R5, 0xffffffe0, !P4 ;  /* 0xffffffe005057807 */ /* 0x000fc80006000000 */
[----:B--2---:R-:W-:Y:S02]  /*3120*/  IADD3 R5, R5, R6, R4 ;  /* 0x0000000605057210 */ /* 0x004fe40007ffe004 */
[----:B---3--:R-:W-:-:S03]  /*3130*/  ISETP.GE.AND P5, PT, R14, R31, PT ;  /* 0x0000001f0e00720c */ /* 0x008fc60003fa6270 */
[----:B------:R-:W-:-:S06]  /*3140*/  IMAD.IADD R4, R16, 0x1, R5 ;  /* 0x0000000110047824 */ /* 0x000fcc00078e0205 */
[----:B------:R-:W1:Y:S04]  /*3150*/  LDS.128 R4, [R4+0xe000] ;  /* 0x00e0000004047984 */ /* 0x000e680000000c00 */
[----:B------:R-:W-:Y:S05]  /*3160*/  @P5 BRA `(.L_x_11490) ;  /* 0x0000000400a45947 */ /* 0x000fea0003800000 */
[--C-:B------:R-:W-:Y:S02]  /*3170*/  SHF.R.U32.HI R29, RZ, 0x8, R9.reuse ;  /* 0x00000008ff1d7819 */ /* 0x100fe40000011609 */
[----:B------:R-:W-:Y:S02]  /*3180*/  SHF.R.U32.HI R31, RZ, 0x18, R9 ;  /* 0x00000018ff1f7819 */ /* 0x000fe40000011609 */
[----:B------:R-:W-:Y:S02]  /*3190*/  LOP3.LUT R8, R9, 0xff, RZ, 0xc0, !PT ;  /* 0x000000ff09087812 */ /* 0x000fe400078ec0ff */
[----:B------:R-:W-:Y:S02]  /*31a0*/  SHF.R.U32.HI R10, RZ, 0x8, R11 ;  /* 0x00000008ff0a7819 */ /* 0x000fe4000001160b */
[----:B------:R-:W-:Y:S01]  /*31b0*/  SHF.R.U32.HI R15, RZ, 0x10, R9 ;  /* 0x00000010ff0f7819 */ /* 0x000fe20000011609 */
[----:B------:R-:W-:Y:S01]  /*31c0*/  IMAD.SHL.U32 R9, R29, 0x100, RZ ;  /* 0x000001001d097824 */ /* 0x000fe200078e00ff */
[----:B------:R-:W-:-:S02]  /*31d0*/  PRMT R8, R31, 0x654, R8 ;  /* 0x000006541f087816 */ /* 0x000fc40000000008 */
[----:B------:R-:W-:Y:S02]  /*31e0*/  LOP3.LUT R14, R11, 0xff0000ff, RZ, 0xc0, !PT ;  /* 0xff0000ff0b0e7812 */ /* 0x000fe400078ec0ff */
[----:B------:R-:W-:Y:S01]  /*31f0*/  SHF.R.U32.HI R28, RZ, 0x10, R11 ;  /* 0x00000010ff1c7819 */ /* 0x000fe2000001160b */
[----:B------:R-:W-:Y:S01]  /*3200*/  IMAD.SHL.U32 R11, R10, 0x100, RZ ;  /* 0x000001000a0b7824 */ /* 0x000fe200078e00ff */
[----:B------:R-:W-:Y:S01]  /*3210*/  LOP3.LUT R8, R8, 0xff00, R9, 0xf8, !PT ;  /* 0x0000ff0008087812 */ /* 0x000fe200078ef809 */
[----:B------:R-:W-:Y:S01]  /*3220*/  IMAD.U32 R9, R15, 0x10000, RZ ;  /* 0x000100000f097824 */ /* 0x000fe200078e00ff */
[----:B------:R-:W-:Y:S01]  /*3230*/  SHF.L.U32 R28, R28, 0x10, RZ ;  /* 0x000000101c1c7819 */ /* 0x000fe200000006ff */
[----:B-1----:R-:W-:Y:S01]  /*3240*/  IMAD.MOV.U32 R10, RZ, RZ, R4 ;  /* 0x000000ffff0a7224 */ /* 0x002fe200078e0004 */
[----:B------:R-:W-:Y:S02]  /*3250*/  LOP3.LUT R11, R14, 0xff00, R11, 0xf8, !PT ;  /* 0x0000ff000e0b7812 */ /* 0x000fe400078ef80b */
        /* <DEDUP_REMOVED lines=19> */
[CC--:B------:R-:W-:Y:S01]  /*3390*/  FMUL.FTZ R31, R15.reuse, R65.reuse ;  /* 0x000000410f1f7220 */ /* 0x0c0fe20000410000 */
[-C--:B------:R-:W-:Y:S01]  /*33a0*/  F2FP.F16.E4M3.UNPACK_B R11, R10.reuse.H1 ;  /* 0x0000000aff0b723e */ /* 0x080fe200030006ff */
[----:B------:R-:W-:Y:S01]  /*33b0*/  FMUL.FTZ R68, R14, R65 ;  /* 0x000000410e447220 */ /* 0x000fe20000410000 */
[----:B------:R-:W-:Y:S01]  /*33c0*/  F2FP.F16.E4M3.UNPACK_B R10, R10 ;  /* 0x0000000aff0a723e */ /* 0x000fe200020006ff */
[----:B------:R-:W-:Y:S01]  /*33d0*/  FFMA.FTZ R4, R4, R29, -R67 ;  /* 0x0000001d04047223 */ /* 0x000fe20000010843 */
[-C--:B------:R-:W-:Y:S01]  /*33e0*/  FFMA.FTZ R65, R14, R28.reuse, -R31 ;  /* 0x0000001c0e417223 */ /* 0x080fe2000001081f */
[----:B------:R-:W-:Y:S01]  /*33f0*/  FFMA.FTZ R78, R15, R28, R68 ;  /* 0x0000001c0f4e7223 */ /* 0x000fe20000010044 */
[----:B------:R-:W-:-:S02]  /*3400*/  HADD2.F32 R29, -RZ, R64.H1_H1 ;  /* 0x30000040ff1d7230 */ /* 0x000fc40000004100 */
[--C-:B------:R-:W-:Y:S02]  /*3410*/  HADD2.F32 R15, -RZ, R11.reuse.H0_H0 ;  /* 0x2000000bff0f7230 */ /* 0x100fe40000004100 */
[----:B------:R-:W-:Y:S02]  /*3420*/  HADD2.F32 R28, -RZ, R11.H1_H1 ;  /* 0x3000000bff1c7230 */ /* 0x000fe40000004100 */
[----:B------:R-:W-:Y:S02]  /*3430*/  HADD2.F32 R64, -RZ, R64.H0_H0 ;  /* 0x20000040ff407230 */ /* 0x000fe40000004100 */
[-C--:B------:R-:W-:Y:S01]  /*3440*/  FMUL.FTZ R31, R15, R29.reuse ;  /* 0x0000001d0f1f7220 */ /* 0x080fe20000410000 */
[--C-:B------:R-:W-:Y:S02]  /*3450*/  HADD2.F32 R14, -RZ, R10.reuse.H1_H1 ;  /* 0x3000000aff0e7230 */ /* 0x100fe40000004100 */
[----:B------:R-:W-:Y:S01]  /*3460*/  FMUL.FTZ R68, R28, R29 ;  /* 0x0000001d1c447220 */ /* 0x000fe20000410000 */
[----:B------:R-:W-:-:S02]  /*3470*/  HADD2.F32 R11, -RZ, R10.H0_H0 ;  /* 0x2000000aff0b7230 */ /* 0x000fc40000004100 */
[--C-:B------:R-:W-:Y:S02]  /*3480*/  HADD2.F32 R10, -RZ, R30.reuse.H1_H1 ;  /* 0x3000001eff0a7230 */ /* 0x100fe40000004100 */
        /* <DEDUP_REMOVED lines=10> */
[--C-:B------:R-:W-:Y:S01]  /*3530*/  HADD2.F32 R29, -RZ, R28.reuse.H0_H0 ;  /* 0x2000001cff1d7230 */ /* 0x100fe20000004100 */
[----:B------:R-:W-:Y:S01]  /*3540*/  F2FP.F16.E4M3.UNPACK_B R31, R8.H1 ;  /* 0x00000008ff1f723e */ /* 0x000fe200030006ff */
[----:B------:R-:W-:Y:S01]  /*3550*/  HADD2.F32 R28, -RZ, R28.H1_H1 ;  /* 0x3000001cff1c7230 */ /* 0x000fe20000004100 */
[----:B------:R-:W-:Y:S01]  /*3560*/  F2FP.SATFINITE.E4M3.F32.PACK_AB_MERGE_C R14, R78, R65, RZ ;  /* 0x000000414e0e723e */ /* 0x000fe200048070ff */
[--C-:B------:R-:W-:Y:S01]  /*3570*/  HADD2.F32 R67, -RZ, R66.reuse.H1_H1 ;  /* 0x30000042ff437230 */ /* 0x100fe20000004100 */
[----:B------:R-:W-:Y:S01]  /*3580*/  F2FP.F16.E4M3.UNPACK_B R15, R6.H1 ;  /* 0x00000006ff0f723e */ /* 0x000fe200030006ff */
[----:B------:R-:W-:Y:S01]  /*3590*/  HADD2.F32 R64, -RZ, R31.H1_H1 ;  /* 0x3000001fff407230 */ /* 0x000fe20000004100 */
[----:B------:R-:W-:Y:S01]  /*35a0*/  F2FP.F16.E4M3.UNPACK_B R65, R9 ;  /* 0x00000009ff41723e */ /* 0x000fe200020006ff */
[----:B------:R-:W-:Y:S01]  /*35b0*/  HADD2.F32 R66, -RZ, R66.H0_H0 ;  /* 0x20000042ff427230 */ /* 0x000fe20000004100 */
        /* <DEDUP_REMOVED lines=13> */
[----:B------:R-:W-:Y:S01]  /*3690*/  FFMA.FTZ R78, R15, R8, -R78 ;  /* 0x000000080f4e7223 */ /* 0x000fe2000001084e */
[----:B------:R-:W-:Y:S01]  /*36a0*/  FFMA.FTZ R64, R28, R64, R69 ;  /* 0x000000401c407223 */ /* 0x000fe20000010045 */
[----:B------:R-:W-:Y:S01]  /*36b0*/  FFMA.FTZ R15, R9, R8, R68 ;  /* 0x00000008090f7223 */ /* 0x000fe20000010044 */
[--C-:B------:R-:W-:Y:S01]  /*36c0*/  HADD2.F32 R8, -RZ, R7.reuse.H0_H0 ;  /* 0x20000007ff087230 */ /* 0x100fe20000004100 */
[----:B------:R-:W-:Y:S01]  /*36d0*/  F2FP.SATFINITE.E4M3.F32.PACK_AB_MERGE_C R5, R5, R4, R14 ;  /* 0x000000040505723e */ /* 0x000fe2000480700e */
[----:B------:R-:W-:Y:S01]  /*36e0*/  HADD2.F32 R9, -RZ, R7.H1_H1 ;  /* 0x30000007ff097230 */ /* 0x000fe20000004100 */
[----:B------:R-:W-:Y:S01]  /*36f0*/  F2FP.SATFINITE.E4M3.F32.PACK_AB_MERGE_C R64, R64, R67, RZ ;  /* 0x000000434040723e */ /* 0x000fe200048070ff */
        /* <DEDUP_REMOVED lines=16> */
.L_x_11490:
[----:B------:R-:W-:Y:S05]  /*3800*/  BSYNC B1 ;  /* 0x0000000000017941 */ /* 0x000fea0003800000 */
.L_x_11489:
[----:B-1----:R2:W-:Y:S01]  /*3810*/  STG.E.128 desc[UR40][R12.64+0x20], R4 ;  /* 0x000020040c007986 */ /* 0x0025e2000c101d28 */
[----:B------:R-:W-:Y:S05]  /*3820*/  BRA `(.L_x_11484) ;  /* 0x0000001000f47947 */ /* 0x000fea0003800000 */
.L_x_11478:
[----:B------:R-:W-:Y:S01]  /*3830*/  IMAD R5, R2, -0xa0, R32 ;  /* 0xffffff6002057824 */ /* 0x000fe200078e0220 */
[----:B------:R-:W2:Y:S01]  /*3840*/  LDL R66, [R1+0x8] ;  /* 0x0000080001427983 */ /* 0x000ea20000100800 */
[----:B------:R-:W-:Y:S02]  /*3850*/  CS2R R8, SRZ ;  /* 0x0000000000087805 */ /* 0x000fe4000001ff00 */
[----:B------:R-:W-:Y:S02]  /*3860*/  CS2R R10, SRZ ;  /* 0x00000000000a7805 */ /* 0x000fe4000001ff00 */
[----:B------:R-:W-:-:S04]  /*3870*/  VIMNMX R6, R5, 0xa0, PT ;  /* 0x000000a005067848 */ /* 0x000fc80003fe0100 */
[----:B------:R-:W-:-:S04]  /*3880*/  ISETP.GE.AND P1, PT, R23, R6, PT ;  /* 0x000000061700720c */ /* 0x000fc80003f26270 */
[----:B------:R-:W-:-:S13]  /*3890*/  ISETP.GE.OR P0, PT, R18, R31, P1 ;  /* 0x0000001f1200720c */ /* 0x000fda0000f06670 */
[----:B------:R-:W0:Y:S01]  /*38a0*/  @!P0 LDC.64 R12, c[0x0][0x3e8] ;  /* 0x0000fa00ff0c8b82 */ /* 0x000e220000000a00 */
[----:B------:R-:W-:Y:S02]  /*38b0*/  @!P0 IMAD.MOV.U32 R5, RZ, RZ, R63 ;  /* 0x000000ffff058224 */ /* 0x000fe400078e003f */
[----:B------:R-:W-:-:S04]  /*38c0*/  @!P0 IMAD R6, R58, R67, RZ ;  /* 0x000000433a068224 */ /* 0x000fc800078e02ff */
[----:B------:R-:W-:Y:S01]  /*38d0*/  @!P0 IMAD R6, R69, R34, R6 ;  /* 0x0000002245068224 */ /* 0x000fe200078e0206 */
[----:B------:R-:W1:Y:S01]  /*38e0*/  @!P0 LDC.64 R28, c[0x0][0x400] ;  /* 0x00010000ff1c8b82 */ /* 0x000e620000000a00 */
[----:B0-----:R-:W-:Y:S01]  /*38f0*/  @!P0 IADD3 R12, P5, P6, R42, R12, R4 ;  /* 0x0000000c2a0c8210 */ /* 0x001fe20007ebe004 */
[----:B------:R-:W-:-:S03]  /*3900*/  @!P0 IMAD.MOV.U32 R4, RZ, RZ, R36 ;  /* 0x000000ffff048224 */ /* 0x000fc600078e0024 */
[----:B------:R-:W-:Y:S01]  /*3910*/  @!P0 IADD3.X R13, R60, R13, R30, P5, P6 ;  /* 0x0000000d3c0d8210 */ /* 0x000fe20002fec41e */
[----:B------:R-:W-:-:S03]  /*3920*/  @!P0 IMAD.WIDE.U32 R4, R67, R34, R4 ;  /* 0x0000002243048225 */ /* 0x000fc600078e0004 */
[----:B-1----:R-:W-:-:S04]  /*3930*/  @!P0 IADD3 R28, P5, R4, R28, RZ ;  /* 0x0000001c041c8210 */ /* 0x002fc80007fbe0ff */
[----:B------:R-:W-:Y:S02]  /*3940*/  @!P0 IADD3.X R29, R29, R6, R5, P5, !PT ;  /* 0x000000061d1d8210 */ /* 0x000fe40002ffe405 */
[----:B------:R-:W-:Y:S02]  /*3950*/  CS2R R4, SRZ ;  /* 0x0000000000047805 */ /* 0x000fe4000001ff00 */
[----:B------:R-:W-:Y:S01]  /*3960*/  CS2R R6, SRZ ;  /* 0x0000000000067805 */ /* 0x000fe2000001ff00 */
[----:B------:R-:W3:Y:S05]  /*3970*/  @!P0 LDG.E.128 R8, desc[UR40][R28.64] ;  /* 0x000000281c088981 */ /* 0x000eea000c1e1d00 */
[----:B------:R-:W4:Y:S01]  /*3980*/  @!P0 LDG.E.128 R4, desc[UR40][R12.64] ;  /* 0x000000280c048981 */ /* 0x000f22000c1e1d00 */
[----:B------:R-:W-:-:S02]  /*3990*/  ISETP.GE.AND P5, PT, R18, R31, PT ;  /* 0x0000001f1200720c */ /* 0x000fc40003fa6270 */
[----:B------:R-:W-:-:S11]  /*39a0*/  LOP3.LUT R22, R22, 0xfffffffe, RZ, 0xc0, !PT ;  /* 0xfffffffe16167812 */ /* 0x000fd600078ec0ff */
[----:B------:R-:W-:Y:S02]  /*39b0*/  @P5 LOP3.LUT R22, R22, 0x1, RZ, 0xfc, !PT ;  /* 0x0000000116165812 */ /* 0x000fe400078efcff */
[----:B--2---:R-:W-:Y:S01]  /*39c0*/  ISETP.NE.AND P0, PT, R66, 0x3, PT ;  /* 0x000000034200780c */ /* 0x004fe20003f05270 */
[----:B---3--:R-:W-:Y:S02]  /*39d0*/  IMAD.MOV.U32 R83, RZ, RZ, R8 ;  /* 0x000000ffff537224 */ /* 0x008fe400078e0008 */
[----:B------:R-:W-:Y:S02]  /*39e0*/  IMAD.MOV.U32 R80, RZ, RZ, R10 ;  /* 0x000000ffff507224 */ /* 0x000fe400078e000a */
[----:B----4-:R-:W-:Y:S02]  /*39f0*/  IMAD.MOV.U32 R82, RZ, RZ, R4 ;  /* 0x000000ffff527224 */ /* 0x010fe400078e0004 */
[----:B------:R-:W-:-:S06]  /*3a00*/  IMAD.MOV.U32 R81, RZ, RZ, R6 ;  /* 0x000000ffff517224 */ /* 0x000fcc00078e0006 */
[----:B------:R-:W-:Y:S05]  /*3a10*/  @!P0 BRA `(.L_x_11491) ;  /* 0x0000000000048947 */ /* 0x000fea0003800000 */
[----:B------:R-:W-:Y:S01]  /*3a20*/  BPT.TRAP 0x1 ;  /* 0x000000040000795c */ /* 0x000fe20000300000 */
.L_x_11491:
[----:B------:R-:W2:Y:S01]  /*3a30*/  LDL R12, [R1] ;  /* 0x00000000010c7983 */ /* 0x000ea20000100800 */
[----:B------:R-:W-:Y:S01]  /*3a40*/  IMAD R75, R17, 0x8, R16 ;  /* 0x00000008114b7824 */ /* 0x000fe200078e0210 */
[----:B------:R-:W0:Y:S01]  /*3a50*/  LDC R77, c[0x0][0x2f4] ;  /* 0x0000bd00ff4d7b82 */ /* 0x000e220000000800 */
[----:B------:R-:W-:Y:S01]  /*3a60*/  BSSY B1, `(.L_x_11492) ;  /* 0x0000004000017945 */ /* 0x000fe20003800000 */
[----:B--2---:R-:W-:-:S04]  /*3a70*/  SHF.L.U32 R76, R12, 0x1f, RZ ;  /* 0x0000001f0c4c7819 */ /* 0x004fc800000006ff */
[----:B------:R-:W1:Y:S02]  /*3a80*/  SYNCS.PHASECHK.TRANS64.TRYWAIT P5, [R75+URZ+0x13290], R76 ;  /* 0x0132904c4b0075a7 */ /* 0x000e6400080a017f */
[----:B01----:R-:W-:Y:S05]  /*3a90*/  @!P5 BRA `(.L_x_11493) ;  /* 0x000001440020d947 */ /* 0x003fea0003800000 */
.L_x_11697:
[----:B------:R-:W-:Y:S05]  /*3aa0*/  BSYNC B1 ;  /* 0x0000000000017941 */ /* 0x000fea0003800000 */
.L_x_11492:
[----:B------:R-:W-:Y:S01]  /*3ab0*/  ISETP.GE.OR P5, PT, R18, R77, P1 ;  /* 0x0000004d1200720c */ /* 0x000fe20000fa6670 */
[----:B------:R-:W-:Y:S01]  /*3ac0*/  ULDC.64 UR4, c[0x0][0x300] ;  /* 0x0000c00000047ab9 */ /* 0x000fe20000000a00 */
[----:B------:R-:W-:Y:S01]  /*3ad0*/  SHF.R.S32.HI R12, RZ, 0x1f, R23 ;  /* 0x0000001fff0c7819 */ /* 0x000fe20000011417 */
[----:B------:R-:W-:Y:S02]  /*3ae0*/  IMAD.MOV.U32 R66, RZ, RZ, R14 ;  /* 0x000000ffff427224 */ /* 0x000fe400078e000e */
[----:B------:R-:W-:Y:S02]  /*3af0*/  IMAD.MOV.U32 R67, RZ, RZ, R79 ;  /* 0x000000ffff437224 */ /* 0x000fe400078e004f */
[----:B------:R-:W-:Y:S02]  /*3b00*/  IMAD R12, R12, UR4, RZ ;  /* 0x000000040c0c7c24 */ /* 0x000fe4000f8e02ff */
[----:B------:R-:W-:-:S04]  /*3b10*/  IMAD.WIDE.U32 R66, R23, UR4, R66 ;  /* 0x0000000417427c25 */ /* 0x000fc8000f8e0042 */
[----:B------:R-:W-:Y:S01]  /*3b20*/  IMAD R13, R23, UR5, R12 ;  /* 0x00000005170d7c24 */ /* 0x000fe2000f8e020c */
[----:B------:R-:W-:Y:S06]  /*3b30*/  @P5 BRA `(.L_x_11484) ;  /* 0x0000001000305947 */ /* 0x000fec0003800000 */
[----:B------:R-:W2:Y:S04]  /*3b40*/  LDL R30, [R1+0x28] ;  /* 0x00002800011e7983 */ /* 0x000ea80000100800 */
[----:B------:R-:W3:Y:S04]  /*3b50*/  LDL R29, [R1+0x2c] ;  /* 0x00002c00011d7983 */ /* 0x000ee80000100800 */
[----:B------:R-:W4:Y:S01]  /*3b60*/  LDL R28, [R1+0x30] ;  /* 0x00003000011c7983 */ /* 0x000f220000100800 */
[----:B------:R-:W-:Y:S01]  /*3b70*/  IADD3 R78, R13, R67, RZ ;  /* 0x000000430d4e7210 */ /* 0x000fe20007ffe0ff */
[----:B------:R-:W-:Y:S01]  /*3b80*/  BSSY B1, `(.L_x_11494) ;  /* 0x00000ea000017945 */ /* 0x000fe20003800000 */
[----:B------:R-:W-:-:S04]  /*3b90*/  IADD3 R69, P5, P6, R50, R66, R61 ;  /* 0x0000004232457210 */ /* 0x000fc80007ebe03d */
[----:B------:R-:W-:Y:S02]  /*3ba0*/  IADD3.X R12, R3, R78, R70, P5, P6 ;  /* 0x0000004e030c7210 */ /* 0x000fe40002fec446 */
[----:B------:R-:W-:Y:S02]  /*3bb0*/  IADD3 R68, P5, R69, R64, RZ ;  /* 0x0000004045447210 */ /* 0x000fe40007fbe0ff */
[----:B------:R-:W-:-:S03]  /*3bc0*/  LOP3.LUT P6, RZ, R22, 0x1, RZ, 0xc0, !PT ;  /* 0x0000000116ff7812 */ /* 0x000fc600078cc0ff */
[----:B------:R-:W-:Y:S01]  /*3bd0*/  IMAD.X R69, R12, 0x1, R65, P5 ;  /* 0x000000010c457824 */ /* 0x000fe200028e0641 */
[----:B------:R-:W-:Y:S01]  /*3be0*/  LOP3.LUT P5, RZ, R22, 0x4, RZ, 0xc0, !PT ;  /* 0x0000000416ff7812 */ /* 0x000fe200078ac0ff */
[----:B------:R-:W-:-:S05]  /*3bf0*/  IMAD.IADD R12, R77, 0x1, -R55 ;  /* 0x000000014d0c7824 */ /* 0x000fca00078e0a37 */
[----:B------:R-:W-:-:S04]  /*3c00*/  SEL R12, R55, R12, !P5 ;  /* 0x0000000c370c7207 */ /* 0x000fc80006800000 */
[----:B------:R-:W-:-:S04]  /*3c10*/  SHF.R.S32.HI R13, RZ, 0x1f, R12 ;  /* 0x0000001fff0d7819 */ /* 0x000fc8000001140c */
[----:B------:R-:W-:-:S04]  /*3c20*/  LEA.HI R13, R13, R12, RZ, 0x5 ;  /* 0x0000000c0d0d7211 */ /* 0x000fc800078f28ff */
[----:B------:R-:W-:Y:S01]  /*3c30*/  SHF.R.S32.HI R12, RZ, 0x5, R13 ;  /* 0x00000005ff0c7819 */ /* 0x000fe2000001140d */
[----:B------:R-:W-:-:S03]  /*3c40*/  IMAD R13, R17, 0x2800, R71 ;  /* 0x00002800110d7824 */ /* 0x000fc600078e0247 */
[----:B------:R-:W-:Y:S01]  /*3c50*/  LEA.HI.SX32 R12, R21, R12, 0x1c ;  /* 0x0000000c150c7211 */ /* 0x000fe200078fe2ff */
[----:B------:R-:W-:-:S04]  /*3c60*/  IMAD.IADD R13, R16, 0x1, R13 ;  /* 0x00000001100d7824 */ /* 0x000fc800078e020d */
[----:B------:R-:W-:-:S05]  /*3c70*/  IMAD.SHL.U32 R79, R12, 0x10, RZ ;  /* 0x000000100c4f7824 */ /* 0x000fca00078e00ff */
[----:B--2---:R-:W-:-:S04]  /*3c80*/  LOP3.LUT R12, R30, 0x30, R79, 0xf8, !PT ;  /* 0x000000301e0c7812 */ /* 0x004fc800078ef84f */
[----:B---3--:R-:W-:-:S05]  /*3c90*/  LOP3.LUT R12, R12, R29, RZ, 0x3c, !PT ;  /* 0x0000001d0c0c7212 */ /* 0x008fca00078e3cff */
[----:B----4-:R-:W-:-:S04]  /*3ca0*/  IMAD.IADD R12, R28, 0x1, R12 ;  /* 0x000000011c0c7824 */ /* 0x010fc800078e020c */
        /* <DEDUP_REMOVED lines=8> */
[----:B------:R-:W-:Y:S02]  /*3d30*/  SHF.R.U32.HI R6, RZ, 0x10, R5 ;  /* 0x00000010ff067819 */ /* 0x000fe40000011605 */
[--C-:B------:R-:W-:Y:S02]  /*3d40*/  SHF.R.U32.HI R88, RZ, 0x18, R9.reuse ;  /* 0x00000018ff587819 */ /* 0x100fe40000011609 */
[----:B------:R-:W-:Y:S01]  /*3d50*/  LOP3.LUT R85, R9, 0xff, RZ, 0xc0, !PT ;  /* 0x000000ff09557812 */ /* 0x000fe200078ec0ff */
[----:B------:R-:W-:Y:S01]  /*3d60*/  IMAD.U32 R6, R6, 0x10000, RZ ;  /* 0x0001000006067824 */ /* 0x000fe200078e00ff */
[----:B------:R-:W-:-:S02]  /*3d70*/  SHF.R.U32.HI R86, RZ, 0x8, R9 ;  /* 0x00000008ff567819 */ /* 0x000fc40000011609 */
[----:B------:R-:W-:Y:S01]  /*3d80*/  SHF.R.U32.HI R5, RZ, 0x10, R9 ;  /* 0x00000010ff057819 */ /* 0x000fe20000011609 */
[----:B------:R-:W-:Y:S01]  /*3d90*/  IMAD.SHL.U32 R9, R90, 0x100, RZ ;  /* 0x000001005a097824 */ /* 0x000fe200078e00ff */
[--C-:B------:R-:W-:Y:S02]  /*3da0*/  SHF.R.U32.HI R89, RZ, 0x8, R7.reuse ;  /* 0x00000008ff597819 */ /* 0x100fe40000011607 */
[----:B------:R-:W-:Y:S01]  /*3db0*/  PRMT R10, R93, 0x654, R10 ;  /* 0x000006545d0a7816 */ /* 0x000fe2000000000a */
[----:B------:R-:W-:Y:S01]  /*3dc0*/  IMAD.U32 R5, R5, 0x10000, RZ ;  /* 0x0001000005057824 */ /* 0x000fe200078e00ff */
[--C-:B------:R-:W-:Y:S02]  /*3dd0*/  SHF.R.U32.HI R91, RZ, 0x18, R7.reuse ;  /* 0x00000018ff5b7819 */ /* 0x100fe40000011607 */
[----:B------:R-:W-:Y:S02]  /*3de0*/  LOP3.LUT R84, R7, 0xff, RZ, 0xc0, !PT ;  /* 0x000000ff07547812 */ /* 0x000fe400078ec0ff */
[----:B------:R-:W-:-:S02]  /*3df0*/  SHF.R.U32.HI R4, RZ, 0x10, R7 ;  /* 0x00000010ff047819 */ /* 0x000fc40000011607 */
[--C-:B------:R-:W-:Y:S02]  /*3e00*/  SHF.R.U32.HI R87, RZ, 0x8, R11.reuse ;  /* 0x00000008ff577819 */ /* 0x100fe4000001160b */
[----:B------:R-:W-:Y:S02]  /*3e10*/  LOP3.LUT R8, R11, 0xff0000ff, RZ, 0xc0, !PT ;  /* 0xff0000ff0b087812 */ /* 0x000fe400078ec0ff */
[----:B------:R-:W-:Y:S01]  /*3e20*/  SHF.R.U32.HI R7, RZ, 0x10, R11 ;  /* 0x00000010ff077819 */ /* 0x000fe2000001160b */
[----:B------:R-:W-:Y:S01]  /*3e30*/  IMAD.SHL.U32 R11, R89, 0x100, RZ ;  /* 0x00000100590b7824 */ /* 0x000fe200078e00ff */
[----:B------:R-:W-:Y:S01]  /*3e40*/  LOP3.LUT R9, R10, 0xff00, R9, 0xf8, !PT ;  /* 0x0000ff000a097812 */ /* 0x000fe200078ef809 */
[----:B------:R-:W-:Y:S01]  /*3e50*/  IMAD.SHL.U32 R10, R86, 0x100, RZ ;  /* 0x00000100560a7824 */ /* 0x000fe200078e00ff */
[----:B------:R-:W-:Y:S01]  /*3e60*/  PRMT R84, R91, 0x654, R84 ;  /* 0x000006545b547816 */ /* 0x000fe20000000054 */
[----:B------:R-:W-:Y:S01]  /*3e70*/  IMAD.U32 R90, R7, 0x10000, RZ ;  /* 0x00010000075a7824 */ /* 0x000fe200078e00ff */
[----:B------:R-:W-:-:S02]  /*3e80*/  PRMT R85, R88, 0x654, R85 ;  /* 0x0000065458557816 */ /* 0x000fc40000000055 */
[----:B------:R-:W-:Y:S01]  /*3e90*/  LOP3.LUT R6, R9, 0xff0000, R6, 0xf8, !PT ;  /* 0x00ff000009067812 */ /* 0x000fe200078ef806 */
[----:B------:R-:W-:Y:S01]  /*3ea0*/  IMAD.U32 R9, R4, 0x10000, RZ ;  /* 0x0001000004097824 */ /* 0x000fe200078e00ff */
[----:B------:R-:W-:Y:S02]  /*3eb0*/  LOP3.LUT R84, R84, 0xff00, R11, 0xf8, !PT ;  /* 0x0000ff0054547812 */ /* 0x000fe400078ef80b */
[----:B------:R-:W-:Y:S02]  /*3ec0*/  LOP3.LUT R88, R85, 0xff00, R10, 0xf8, !PT ;  /* 0x0000ff0055587812 */ /* 0x000fe400078ef80a */
[----:B------:R-:W-:Y:S02]  /*3ed0*/  SHF.L.U32 R87, R87, 0x8, RZ ;  /* 0x0000000857577819 */ /* 0x000fe400000006ff */
        /* <DEDUP_REMOVED lines=19> */
[----:B------:R-:W-:Y:S01]  /*4010*/  F2FP.F16.E4M3.UNPACK_B R85, R82 ;  /* 0x00000052ff55723e */ /* 0x000fe200020006ff */
[----:B------:R-:W-:Y:S01]  /*4020*/  HADD2.F32 R91, -RZ, R86.H1_H1 ;  /* 0x30000056ff5b7230 */ /* 0x000fe20000004100 */
[----:B------:R-:W-:Y:S02]  /*4030*/  F2FP.F16.E4M3.UNPACK_B R82, R12 ;  /* 0x0000000cff52723e */ /* 0x000fe400020006ff */
[----:B------:R-:W-:Y:S01]  /*4040*/  LOP3.LUT R5, R89, 0xff0000, R90, 0xf8, !PT ;  /* 0x00ff000059057812 */ /* 0x000fe200078ef85a */
[----:B------:R-:W-:Y:S01]  /*4050*/  HADD2.F32 R89, -RZ, R88.H0_H0 ;  /* 0x20000058ff597230 */ /* 0x000fe20000004100 */
[----:B------:R-:W-:Y:S01]  /*4060*/  F2FP.F16.E4M3.UNPACK_B R28, R28 ;  /* 0x0000001cff1c723e */ /* 0x000fe200020006ff */
[----:B------:R-:W-:Y:S01]  /*4070*/  FMUL.FTZ R11, R84, R91 ;  /* 0x0000005b540b7220 */ /* 0x000fe20000410000 */
[----:B------:R-:W-:-:S02]  /*4080*/  HADD2.F32 R12, -RZ, R82.H0_H0 ;  /* 0x20000052ff0c7230 */ /* 0x000fc40000004100 */
[C---:B------:R-:W-:Y:S01]  /*4090*/  FMUL.FTZ R91, R10.reuse, R91 ;  /* 0x0000005b0a5b7220 */ /* 0x040fe20000410000 */
[----:B------:R-:W-:Y:S02]  /*40a0*/  HADD2.F32 R86, -RZ, R85.H0_H0 ;  /* 0x20000055ff567230 */ /* 0x000fe40000004100 */
[-C--:B------:R-:W-:Y:S01]  /*40b0*/  FFMA.FTZ R11, R10, R87.reuse, -R11 ;  /* 0x000000570a0b7223 */ /* 0x080fe2000001080b */
[----:B------:R-:W-:Y:S02]  /*40c0*/  HADD2.F32 R83, -RZ, R28.H0_H0 ;  /* 0x2000001cff537230 */ /* 0x000fe40000004100 */
[----:B------:R-:W-:Y:S01]  /*40d0*/  FFMA.FTZ R10, R84, R87, R91 ;  /* 0x00000057540a7223 */ /* 0x000fe2000001005b */
[----:B------:R-:W-:Y:S01]  /*40e0*/  FMUL.FTZ R90, R12, R89 ;  /* 0x000000590c5a7220 */ /* 0x000fe20000410000 */
[----:B------:R-:W-:Y:S01]  /*40f0*/  HADD2.F32 R87, -RZ, R88.H1_H1 ;  /* 0x30000058ff577230 */ /* 0x000fe20000004100 */
[----:B------:R-:W-:Y:S01]  /*4100*/  F2FP.SATFINITE.E4M3.F32.PACK_AB_MERGE_C R8, R11, R8, RZ ;  /* 0x000000080b08723e */ /* 0x000fe200048070ff */
[----:B------:R-:W-:-:S02]  /*4110*/  HADD2.F32 R84, -RZ, R28.H1_H1 ;  /* 0x3000001cff547230 */ /* 0x000fc40000004100 */
[C---:B------:R-:W-:Y:S01]  /*4120*/  FMUL.FTZ R91, R83.reuse, R89 ;  /* 0x00000059535b7220 */ /* 0x040fe20000410000 */
[----:B------:R-:W-:Y:S01]  /*4130*/  FFMA.FTZ R28, R83, R86, R90 ;  /* 0x00000056531c7223 */ /* 0x000fe2000001005a */
[----:B------:R-:W-:Y:S01]  /*4140*/  HADD2.F32 R82, -RZ, R82.H1_H1 ;  /* 0x30000052ff527230 */ /* 0x000fe20000004100 */
[----:B------:R-:W-:Y:S01]  /*4150*/  F2FP.F16.E4M3.UNPACK_B R90, R80.H1 ;  /* 0x00000050ff5a723e */ /* 0x000fe200030006ff */
[----:B------:R-:W-:Y:S02]  /*4160*/  HADD2.F32 R83, -RZ, R85.H1_H1 ;  /* 0x30000055ff537230 */ /* 0x000fe40000004100 */
[-C--:B------:R-:W-:Y:S01]  /*4170*/  FMUL.FTZ R85, R84, R87.reuse ;  /* 0x0000005754557220 */ /* 0x080fe20000410000 */
[----:B------:R-:W-:Y:S01]  /*4180*/  FFMA.FTZ R12, R12, R86, -R91 ;  /* 0x000000560c0c7223 */ /* 0x000fe2000001085b */
        /* <DEDUP_REMOVED lines=8> */
[----:B------:R-:W-:Y:S01]  /*4210*/  HADD2.F32 R84, -RZ, R82.H0_H0 ;  /* 0x20000052ff547230 */ /* 0x000fe20000004100 */
[----:B------:R-:W-:Y:S01]  /*4220*/  F2FP.F16.E4M3.UNPACK_B R14, R14 ;  /* 0x0000000eff0e723e */ /* 0x000fe200020006ff */
        /* <DEDUP_REMOVED lines=9> */
[----:B------:R-:W-:Y:S01]  /*42c0*/  FMUL.FTZ R95, R87, R90 ;  /* 0x0000005a575f7220 */ /* 0x000fe20000410000 */
[----:B------:R-:W-:Y:S01]  /*42d0*/  F2FP.F16.E4M3.UNPACK_B R88, R80 ;  /* 0x00000050ff58723e */ /* 0x000fe200020006ff */
[C---:B------:R-:W-:Y:S01]  /*42e0*/  FMUL.FTZ R92, R86.reuse, R90 ;  /* 0x0000005a565c7220 */ /* 0x040fe20000410000 */
[----:B------:R-:W-:Y:S01]  /*42f0*/  F2FP.F16.E4M3.UNPACK_B R80, R30 ;  /* 0x0000001eff50723e */ /* 0x000fe200020006ff */
[----:B------:R-:W-:Y:S01]  /*4300*/  FFMA.FTZ R97, R86, R89, R95 ;  /* 0x0000005956617223 */ /* 0x000fe2000001005f */
[----:B------:R-:W-:Y:S01]  /*4310*/  F2FP.F16.E4M3.UNPACK_B R86, R81 ;  /* 0x00000051ff56723e */ /* 0x000fe200020006ff */
[----:B------:R-:W-:Y:S01]  /*4320*/  HADD2.F32 R90, -RZ, R88.H0_H0 ;  /* 0x20000058ff5a7230 */ /* 0x000fe20000004100 */
[----:B------:R-:W-:Y:S01]  /*4330*/  F2FP.SATFINITE.E4M3.F32.PACK_AB_MERGE_C R9, R10, R9, RZ ;  /* 0x000000090a09723e */ /* 0x000fe200048070ff */
[----:B------:R-:W-:-:S02]  /*4340*/  HADD2.F32 R81, -RZ, R80.H0_H0 ;  /* 0x20000050ff517230 */ /* 0x000fc40000004100 */
[----:B------:R-:W-:Y:S01]  /*4350*/  FFMA.FTZ R87, R87, R89, -R92 ;  /* 0x0000005957577223 */ /* 0x000fe2000001085c */
[----:B------:R-:W-:Y:S01]  /*4360*/  HADD2.F32 R91, -RZ, R88.H1_H1 ;  /* 0x30000058ff5b7230 */ /* 0x000fe20000004100 */
[----:B------:R-:W-:Y:S01]  /*4370*/  F2FP.F16.E4M3.UNPACK_B R10, R29 ;  /* 0x0000001dff0a723e */ /* 0x000fe200020006ff */
[----:B------:R-:W-:Y:S02]  /*4380*/  HADD2.F32 R30, -RZ, R14.H0_H0 ;  /* 0x2000000eff1e7230 */ /* 0x000fe40000004100 */
[-C--:B------:R-:W-:Y:S01]  /*4390*/  FMUL.FTZ R93, R81, R90.reuse ;  /* 0x0000005a515d7220 */ /* 0x080fe20000410000 */
[----:B------:R-:W-:Y:S01]  /*43a0*/  HADD2.F32 R80, -RZ, R80.H1_H1 ;  /* 0x30000050ff507230 */ /* 0x000fe20000004100 */
[----:B------:R-:W-:Y:S01]  /*43b0*/  F2FP.F16.E4M3.UNPACK_B R11, R7 ;  /* 0x00000007ff0b723e */ /* 0x000fe200020006ff */
[----:B------:R-:W-:Y:S02]  /*43c0*/  HADD2.F32 R14, -RZ, R14.H1_H1 ;  /* 0x3000000eff0e7230 */ /* 0x000fe40000004100 */
[----:B------:R-:W-:Y:S01]  /*43d0*/  FMUL.FTZ R90, R30, R90 ;  /* 0x0000005a1e5a7220 */ /* 0x000fe20000410000 */
[----:B------:R-:W-:-:S02]  /*43e0*/  HADD2.F32 R88, -RZ, R86.H0_H0 ;  /* 0x20000056ff587230 */ /* 0x000fc40000004100 */
[-C--:B------:R-:W-:Y:S01]  /*43f0*/  FMUL.FTZ R95, R80, R91.reuse ;  /* 0x0000005b505f7220 */ /* 0x080fe20000410000 */
[----:B------:R-:W-:Y:S02]  /*4400*/  HADD2.F32 R89, -RZ, R86.H1_H1 ;  /* 0x30000056ff597230 */ /* 0x000fe40000004100 */
[----:B------:R-:W-:Y:S01]  /*4410*/  FMUL.FTZ R91, R14, R91 ;  /* 0x0000005b0e5b7220 */ /* 0x000fe20000410000 */
[----:B------:R-:W-:Y:S01]  /*4420*/  F2FP.SATFINITE.E4M3.F32.PACK_AB_MERGE_C R28, R83, R28, R9 ;  /* 0x0000001c531c723e */ /* 0x000fe20004807009 */
[-C--:B------:R-:W-:Y:S01]  /*4430*/  FFMA.FTZ R93, R30, R88.reuse, -R93 ;  /* 0x000000581e5d7223 */ /* 0x080fe2000001085d */
[----:B------:R-:W-:Y:S01]  /*4440*/  F2FP.F16.E4M3.UNPACK_B R9, R13 ;  /* 0x0000000dff09723e */ /* 0x000fe200020006ff */
[----:B------:R-:W-:Y:S01]  /*4450*/  FFMA.FTZ R30, R81, R88, R90 ;  /* 0x00000058511e7223 */ /* 0x000fe2000001005a */
[-C--:B------:R-:W-:Y:S01]  /*4460*/  FFMA.FTZ R14, R14, R89.reuse, -R95 ;  /* 0x000000590e0e7223 */ /* 0x080fe2000001085f */
        /* <DEDUP_REMOVED lines=17> */
[----:B------:R-:W-:-:S02]  /*4580*/  HADD2.F32 R81, -RZ, R81.H1_H1 ;  /* 0x30000051ff517230 */ /* 0x000fc40000004100 */
[CC--:B------:R-:W-:Y:S01]  /*4590*/  FMUL.FTZ R80, R10.reuse, R82.reuse ;  /* 0x000000520a507220 */ /* 0x0c0fe20000410000 */
[C---:B------:R-:W-:Y:S01]  /*45a0*/  FMUL.FTZ R83, R11.reuse, R82 ;  /* 0x000000520b537220 */ /* 0x040fe20000410000 */
[----:B------:R-:W-:Y:S02]  /*45b0*/  F2FP.F16.E4M3.UNPACK_B R82, R7.H1 ;  /* 0x00000007ff52723e */ /* 0x000fe400030006ff */
[----:B------:R-:W-:Y:S01]  /*45c0*/  F2FP.F16.E4M3.UNPACK_B R13, R13.H1 ;  /* 0x0000000dff0d723e */ /* 0x000fe200030006ff */
[-C--:B------:R-:W-:Y:S01]  /*45d0*/  FFMA.FTZ R11, R11, R81.reuse, -R80 ;  /* 0x000000510b0b7223 */ /* 0x080fe20000010850 */
[----:B------:R-:W-:Y:S01]  /*45e0*/  FFMA.FTZ R10, R10, R81, R83 ;  /* 0x000000510a0a7223 */ /* 0x000fe20000010053 */
[----:B------:R-:W-:Y:S01]  /*45f0*/  F2FP.F16.E4M3.UNPACK_B R6, R6.H1 ;  /* 0x00000006ff06723e */ /* 0x000fe200030006ff */
[----:B------:R-:W-:Y:S01]  /*4600*/  HADD2.F32 R80, -RZ, R29.H0_H0 ;  /* 0x2000001dff507230 */ /* 0x000fe20000004100 */
[----:B------:R-:W-:Y:S01]  /*4610*/  F2FP.SATFINITE.E4M3.F32.PACK_AB_MERGE_C R84, R97, R84, RZ ;  /* 0x000000546154723e */ /* 0x000fe200048070ff */
[----:B------:R-:W-:Y:S01]  /*4620*/  HADD2.F32 R83, -RZ, R82.H0_H0 ;  /* 0x20000052ff537230 */ /* 0x000fe20000004100 */
[----:B------:R-:W-:Y:S01]  /*4630*/  F2FP.F16.E4M3.UNPACK_B R89, R5 ;  /* 0x00000005ff59723e */ /* 0x000fe200020006ff */
[----:B------:R-:W-:Y:S01]  /*4640*/  HADD2.F32 R7, -RZ, R13.H0_H0 ;  /* 0x2000000dff077230 */ /* 0x000fe20000004100 */
[----:B------:R-:W-:Y:S01]  /*4650*/  F2FP.SATFINITE.E4M3.F32.PACK_AB_MERGE_C R30, R91, R30, R84 ;  /* 0x0000001e5b1e723e */ /* 0x000fe20004807054 */
[----:B------:R-:W-:-:S02]  /*4660*/  HADD2.F32 R81, -RZ, R29.H1_H1 ;  /* 0x3000001dff517230 */ /* 0x000fc40000004100 */
[CC--:B------:R-:W-:Y:S01]  /*4670*/  FMUL.FTZ R86, R80.reuse, R83.reuse ;  /* 0x0000005350567220 */ /* 0x0c0fe20000410000 */
[----:B------:R-:W-:Y:S02]  /*4680*/  HADD2.F32 R29, -RZ, R6.H0_H0 ;  /* 0x20000006ff1d7230 */ /* 0x000fe40000004100 */
[C---:B------:R-:W-:Y:S01]  /*4690*/  FMUL.FTZ R83, R7.reuse, R83 ;  /* 0x0000005307537220 */ /* 0x040fe20000410000 */
[----:B------:R-:W-:Y:S01]  /*46a0*/  HADD2.F32 R13, -RZ, R13.H1_H1 ;  /* 0x3000000dff0d7230 */ /* 0x000fe20000004100 */
[----:B------:R-:W-:Y:S01]  /*46b0*/  F2FP.F16.E4M3.UNPACK_B R87, R4.H1 ;  /* 0x00000004ff57723e */ /* 0x000fe200030006ff */
[----:B------:R-:W-:Y:S01]  /*46c0*/  HADD2.F32 R82, -RZ, R82.H1_H1 ;  /* 0x30000052ff527230 */ /* 0x000fe20000004100 */
[----:B------:R-:W-:Y:S01]  /*46d0*/  F2FP.F16.E4M3.UNPACK_B R90, R5.H1 ;  /* 0x00000005ff5a723e */ /* 0x000fe200030006ff */
[----:B------:R-:W-:Y:S02]  /*46e0*/  HADD2.F32 R84, -RZ, R6.H1_H1 ;  /* 0x30000006ff547230 */ /* 0x000fe40000004100 */
[-C--:B------:R-:W-:Y:S01]  /*46f0*/  FFMA.FTZ R6, R7, R29.reuse, -R86 ;  /* 0x0000001d07067223 */ /* 0x080fe20000010856 */
[----:B------:R-:W-:Y:S01]  /*4700*/  FFMA.FTZ R7, R80, R29, R83 ;  /* 0x0000001d50077223 */ /* 0x000fe20000010053 */
[-C--:B------:R-:W-:Y:S01]  /*4710*/  FMUL.FTZ R88, R81, R82.reuse ;  /* 0x0000005251587220 */ /* 0x080fe20000410000 */
[C---:B------:R-:W-:Y:S01]  /*4720*/  FMUL.FTZ R80, R13.reuse, R82 ;  /* 0x000000520d507220 */ /* 0x040fe20000410000 */
[----:B------:R-:W-:Y:S01]  /*4730*/  F2FP.F16.E4M3.UNPACK_B R82, R31 ;  /* 0x0000001fff52723e */ /* 0x000fe200020006ff */
[----:B------:R-:W-:Y:S01]  /*4740*/  HADD2.F32 R92, -RZ, R90.H0_H0 ;  /* 0x2000005aff5c7230 */ /* 0x000fe20000004100 */
[----:B------:R-:W-:Y:S01]  /*4750*/  F2FP.F16.E4M3.UNPACK_B R29, R15 ;  /* 0x0000000fff1d723e */ /* 0x000fe200020006ff */
[-C--:B------:R-:W-:Y:S01]  /*4760*/  FFMA.FTZ R13, R13, R84.reuse, -R88 ;  /* 0x000000540d0d7223 */ /* 0x080fe20000010858 */
        /* <DEDUP_REMOVED lines=9> */
[-C--:B------:R-:W-:Y:S01]  /*4800*/  FMUL.FTZ R94, R84, R4.reuse ;  /* 0x00000004545e7220 */ /* 0x080fe20000410000 */
[----:B------:R-:W-:Y:S02]  /*4810*/  HADD2.F32 R85, -RZ, R83.H0_H0 ;  /* 0x20000053ff557230 */ /* 0x000fe40000004100 */
[C---:B------:R-:W-:Y:S01]  /*4820*/  FMUL.FTZ R91, R31.reuse, R4 ;  /* 0x000000041f5b7220 */ /* 0x040fe20000410000 */
[----:B------:R-:W-:Y:S02]  /*4830*/  HADD2.F32 R81, -RZ, R15.H0_H0 ;  /* 0x2000000fff517230 */ /* 0x000fe40000004100 */
[----:B------:R-:W-:Y:S01]  /*4840*/  FFMA.FTZ R4, R31, R5, -R94 ;  /* 0x000000051f047223 */ /* 0x000fe2000001085e */
[----:B------:R-:W-:Y:S02]  /*4850*/  HADD2.F32 R83, -RZ, R83.H1_H1 ;  /* 0x30000053ff537230 */ /* 0x000fe40000004100 */
[----:B------:R-:W-:Y:S01]  /*4860*/  FMUL.FTZ R96, R85, R92 ;  /* 0x0000005c55607220 */ /* 0x000fe20000410000 */
[----:B------:R-:W-:-:S02]  /*4870*/  HADD2.F32 R90, -RZ, R90.H1_H1 ;  /* 0x3000005aff5a7230 */ /* 0x000fc40000004100 */
[----:B------:R-:W-:Y:S01]  /*4880*/  FFMA.FTZ R5, R84, R5, R91 ;  /* 0x0000000554057223 */ /* 0x000fe2000001005b */
[----:B------:R-:W-:Y:S02]  /*4890*/  HADD2.F32 R15, -RZ, R15.H1_H1 ;  /* 0x3000000fff0f7230 */ /* 0x000fe40000004100 */
        /* <DEDUP_REMOVED lines=12> */
[-C--:B------:R-:W-:Y:S01]  /*4960*/  FFMA.FTZ R15, R15, R84.reuse, -R94 ;  /* 0x000000540f0f7223 */ /* 0x080fe2000001085e */
[----:B------:R-:W-:Y:S01]  /*4970*/  FFMA.FTZ R83, R83, R84, R90 ;  /* 0x0000005453537223 */ /* 0x000fe2000001005a */
[C---:B------:R-:W-:Y:S01]  /*4980*/  FMUL.FTZ R89, R29.reuse, R89 ;  /* 0x000000591d597220 */ /* 0x040fe20000410000 */
[----:B------:R-:W-:Y:S01]  /*4990*/  F2FP.SATFINITE.E4M3.F32.PACK_AB_MERGE_C R7, R80, R7, RZ ;  /* 0x000000075007723e */ /* 0x000fe200048070ff */
[----:B------:R-:W-:Y:S01]  /*49a0*/  FFMA.FTZ R29, R29, R86, -R88 ;  /* 0x000000561d1d7223 */ /* 0x000fe20000010858 */
[----:B------:R-:W-:Y:S01]  /*49b0*/  F2FP.SATFINITE.E4M3.F32.PACK_AB_MERGE_C R15, R15, R96, RZ ;  /* 0x000000600f0f723e */ /* 0x000fe200048070ff */
[----:B------:R-:W-:Y:S01]  /*49c0*/  FFMA.FTZ R82, R82, R86, R89 ;  /* 0x0000005652527223 */ /* 0x000fe20000010059 */
[----:B------:R-:W-:-:S02]  /*49d0*/  F2FP.SATFINITE.E4M3.F32.PACK_AB_MERGE_C R83, R83, R92, RZ ;  /* 0x0000005c5353723e */ /* 0x000fc400048070ff */
[----:B------:R-:W-:Y:S02]  /*49e0*/  F2FP.SATFINITE.E4M3.F32.PACK_AB_MERGE_C R15, R29, R4, R15 ;  /* 0x000000041d0f723e */ /* 0x000fe4000480700f */
[----:B------:R-:W-:Y:S02]  /*49f0*/  F2FP.SATFINITE.E4M3.F32.PACK_AB_MERGE_C R13, R11, R8, R6 ;  /* 0x000000080b0d723e */ /* 0x000fe40004807006 */
[----:B------:R-:W-:Y:S02]  /*4a00*/  F2FP.SATFINITE.E4M3.F32.PACK_AB_MERGE_C R29, R10, R9, R7 ;  /* 0x000000090a1d723e */ /* 0x000fe40004807007 */
[----:B------:R-:W-:-:S07]  /*4a10*/  F2FP.SATFINITE.E4M3.F32.PACK_AB_MERGE_C R31, R82, R5, R83 ;  /* 0x00000005521f723e */ /* 0x000fce0004807053 */
.L_x_11495:
[----:B------:R-:W-:Y:S05]  /*4a20*/  BSYNC B1 ;  /* 0x0000000000017941 */ /* 0x000fea0003800000 */
.L_x_11494:
[----:B-1----:R3:W-:Y:S01]  /*4a30*/  STG.E.128 desc[UR40][R68.64], R12 ;  /* 0x0000000c44007986 */ /* 0x0027e2000c101d28 */
        /* <DEDUP_REMOVED lines=9> */
.L_x_11477:
[----:B------:R-:W2:Y:S02]  /*4ad0*/  LDL R4, [R1+0x8] ;  /* 0x0000080001047983 */ /* 0x000ea40000100800 */
[----:B--2---:R-:W-:-:S13]  /*4ae0*/  ISETP.NE.AND P0, PT, R4, 0x3, PT ;  /* 0x000000030400780c */ /* 0x004fda0003f05270 */
[----:B------:R-:W-:Y:S05]  /*4af0*/  @!P0 BRA `(.L_x_11496) ;  /* 0x0000000000048947 */ /* 0x000fea0003800000 */
[----:B------:R-:W-:Y:S01]  /*4b00*/  BPT.TRAP 0x1 ;  /* 0x000000040000795c */ /* 0x000fe20000300000 */
.L_x_11496:
[----:B------:R-:W2:Y:S01]  /*4b10*/  LDL R5, [R1] ;  /* 0x0000000001057983 */ /* 0x000ea20000100800 */
[----:B------:R-:W-:Y:S01]  /*4b20*/  IMAD R75, R17, 0x8, R16 ;  /* 0x00000008114b7824 */ /* 0x000fe200078e0210 */
[----:B------:R-:W-:Y:S01]  /*4b30*/  BSSY B1, `(.L_x_11497) ;  /* 0x0000006000017945 */ /* 0x000fe20003800000 */
[----:B------:R-:W-:-:S05]  /*4b40*/  IMAD R4, R2, -0xa0, R32 ;  /* 0xffffff6002047824 */ /* 0x000fca00078e0220 */
[----:B------:R-:W-:Y:S02]  /*4b50*/  VIMNMX R4, R4, 0xa0, PT ;  /* 0x000000a004047848 */ /* 0x000fe40003fe0100 */
[----:B--2---:R-:W-:-:S04]  /*4b60*/  SHF.L.U32 R76, R5, 0x1f, RZ ;  /* 0x0000001f054c7819 */ /* 0x004fc800000006ff */
[----:B------:R-:W0:Y:S02]  /*4b70*/  SYNCS.PHASECHK.TRANS64.TRYWAIT P1, [R75+URZ+0x13290], R76 ;  /* 0x0132904c4b0075a7 */ /* 0x000e24000802017f */
[----:B0-----:R-:W-:Y:S05]  /*4b80*/  @!P1 BRA `(.L_x_11498) ;  /* 0x0000013000f89947 */ /* 0x001fea0003800000 */
.L_x_11698:
[----:B------:R-:W-:Y:S05]  /*4b90*/  BSYNC B1 ;  /* 0x0000000000017941 */ /* 0x000fea0003800000 */
.L_x_11497:
[----:B------:R-:W-:-:S13]  /*4ba0*/  ISETP.GE.AND P1, PT, R23, R4, PT ;  /* 0x000000041700720c */ /* 0x000fda0003f26270 */
[----:B------:R-:W-:Y:S05]  /*4bb0*/  @P1 BRA `(.L_x_11484) ;  /* 0x0000000000101947 */ /* 0x000fea0003800000 */
[----:B------:R-:W1:Y:S04]  /*4bc0*/  @!P3 LDS.128 R4, [R74+0xe000] ;  /* 0x00e000004a04b984 */ /* 0x000e680000000c00 */
[----:B------:R-:W2:Y:S04]  /*4bd0*/  @!P2 LDS.128 R8, [R73+0xe000] ;  /* 0x00e000004908a984 */ /* 0x000ea80000000c00 */
[----:B-1----:R1:W-:Y:S04]  /*4be0*/  @!P3 STG.E.128 desc[UR40][R12.64], R4 ;  /* 0x000000040c00b986 */ /* 0x0023e8000c101d28 */
[----:B--2---:R1:W-:Y:S02]  /*4bf0*/  @!P2 STG.E.128 desc[UR40][R12.64+0x20], R8 ;  /* 0x000020080c00a986 */ /* 0x0043e4000c101d28 */
.L_x_11484:
[----:B------:R-:W-:Y:S05]  /*4c00*/  BSYNC B0 ;  /* 0x0000000000007941 */ /* 0x000fea0003800000 */
.L_x_11476:
        /* <DEDUP_REMOVED lines=17> */
.L_x_11500:
[----:B------:R-:W-:Y:S05]  /*4d20*/  BSYNC B0 ;  /* 0x0000000000007941 */ /* 0x000fea0003800000 */
.L_x_11499:
[----:B------:R-:W2:Y:S01]  /*4d30*/  SYNCS.PHASECHK.TRANS64.TRYWAIT P0, [R75+URZ+0x132b0], R76 ;  /* 0x0132b04c4b0075a7 */ /* 0x000ea2000800017f */
[----:B------:R-:W-:Y:S04]  /*4d40*/  BSSY B0, `(.L_x_11501) ;  /* 0x0000002000007945 */ /* 0x000fe80003800000 */
[----:B--2---:R-:W-:Y:S05]  /*4d50*/  @!P0 BRA `(.L_x_11502) ;  /* 0x0000013000988947 */ /* 0x004fea0003800000 */
.L_x_11699:
[----:B------:R-:W-:Y:S05]  /*4d60*/  BSYNC B0 ;  /* 0x0000000000007941 */ /* 0x000fea0003800000 */
.L_x_11501:
[----:B------:R-:W-:Y:S04]  /*4d70*/  BSSY B0, `(.L_x_11503) ;  /* 0x0000013000007945 */ /* 0x000fe80003800000 */
        /* <DEDUP_REMOVED lines=17> */
[----:B-1----:R1:W-:Y:S02]  /*4e90*/  @!P0 STG.E.128 desc[UR40][R8.64+0x20], R4 ;  /* 0x0000200408008986 */ /* 0x0023e4000c101d28 */
.L_x_11504:
[----:B------:R-:W-:Y:S05]  /*4ea0*/  BSYNC B0 ;  /* 0x0000000000007941 */ /* 0x000fea0003800000 */
.L_x_11503:
[----:B-1----:R-:W5:Y:S01]  /*4eb0*/  LDL.LU R5, [R1] ;  /* 0x0000000001057983 */ /* 0x002f620000300800 */
[----:B------:R-:W-:Y:S01]  /*4ec0*/  VIADD R17, R17, 0x1 ;  /* 0x0000000111117836 */ /* 0x000fe20000000000 */
[----:B------:R-:W-:Y:S01]  /*4ed0*/  LOP3.LUT P1, RZ, R22, 0x2, RZ, 0xc0, !PT ;  /* 0x0000000216ff7812 */ /* 0x000fe2000782c0ff */
[----:B------:R-:W-:Y:S01]  /*4ee0*/  @!PT LDS RZ, [RZ] ;  /* 0x00000000fffff984 */ /* 0x000fe20000000800 */
[----:B------:R-:W-:Y:S01]  /*4ef0*/  @!PT LDS RZ, [RZ] ;  /* 0x00000000fffff984 */ /* 0x000fe20000000800 */
[----:B------:R-:W-:Y:S01]  /*4f00*/  @!PT LDS RZ, [RZ] ;  /* 0x00000000fffff984 */ /* 0x000fe20000000800 */
[----:B------:R-:W-:Y:S01]  /*4f10*/  @!PT LDS RZ, [RZ] ;  /* 0x00000000fffff984 */ /* 0x000fe20000000800 */
[----:B------:R1:W-:Y:S06]  /*4f20*/  MEMBAR.ALL.CTA ;  /* 0x0000000000007992 */ /* 0x0003ec0000008000 */
[----:B-1----:R-:W1:Y:S01]  /*4f30*/  FENCE.VIEW.ASYNC.S ;  /* 0x00000000000073c6 */ /* 0x002e620000000000 */
[----:B0-2---:R-:W-:Y:S01]  /*4f40*/  @!P5 IADD3 R75, R75, 0x132c0, RZ ;  /* 0x000132c04b4bd810 */ /* 0x005fe20007ffe0ff */
[----:B-1----:R0:W-:Y:S01]  /*4f50*/  BAR.SYNC.DEFER_BLOCKING R54, 0x80 ;  /* 0x000200360000751d */ /* 0x0021e20000010000 */
[----:B------:R-:W-:-:S02]  /*4f60*/  ISETP.NE.AND P0, PT, R17, 0x2, PT ;  /* 0x000000021100780c */ /* 0x000fc40003f05270 */
[----:B------:R-:W-:Y:S02]  /*4f70*/  @!P5 PRMT R75, RZ, 0x654, R75 ;  /* 0x00000654ff4bd816 */ /* 0x000fe4000000004b */
[----:B------:R-:W-:Y:S02]  /*4f80*/  SEL R4, RZ, 0x1, P0 ;  /* 0x00000001ff047807 */ /* 0x000fe40000000000 */
[----:B------:R-:W-:Y:S02]  /*4f90*/  SEL R17, R17, RZ, P0 ;  /* 0x000000ff11117207 */ /* 0x000fe40000000000 */
[----:B------:R-:W-:Y:S01]  /*4fa0*/  PLOP3.LUT P0, PT, PT, PT, PT, 0x8, 0x0 ;  /* 0x000000000000781c */ /* 0x000fe20003f0e170 */
[----:B------:R0:W-:Y:S01]  /*4fb0*/  @!P5 SYNCS.ARRIVE.TRANS64.RED.A1T0 RZ, [R75+URZ], RZ ;  /* 0x000000ff4bffd9a7 */ /* 0x0001e2000810043f */
[----:B-----5:R-:W-:-:S05]  /*4fc0*/  LOP3.LUT R5, R5, R4, RZ, 0x3c, !PT ;  /* 0x0000000405057212 */ /* 0x020fca00078e3cff */
[----:B------:R0:W-:Y:S01]  /*4fd0*/  STL [R1], R5 ;  /* 0x0000000501007387 */ /* 0x0001e20000100800 */
[----:B------:R-:W-:Y:S05]  /*4fe0*/  @P1 BRA `(.L_x_11505) ;  /* 0xffffffd400281947 */ /* 0x000fea000383ffff */
.L_x_11471:
[----:B------:R-:W-:Y:S01]  /*4ff0*/  BSSY B0, `(.L_x_11506) ;  /* 0x0000005000007945 */ /* 0x000fe20003800000 */
[----:B------:R-:W-:-:S03]  /*5000*/  IMAD.MOV.U32 R3, RZ, RZ, RZ ;  /* 0x000000ffff037224 */ /* 0x000fc600078e00ff */
[----:B------:R-:W-:Y:S05]  /*5010*/  @P0 BRA `(.L_x_11507) ;  /* 0x0000000000080947 */ /* 0x000fea0003800000 */
[----:B------:R-:W1:Y:S02]  /*5020*/  FENCE.VIEW.ASYNC.G ;  /* 0x00000000000073c6 */ /* 0x000e640000000100 */
[----:B-1----:R-:W-:Y:S06]  /*5030*/  BAR.ARV 0xc, 0x200 ;  /* 0x0308000000007b1d */ /* 0x002fec0000002000 */
.L_x_11507:
[----:B------:R-:W-:Y:S05]  /*5040*/  BSYNC B0 ;  /* 0x0000000000007941 */ /* 0x000fea0003800000 */
.L_x_11506:
[----:B------:R-:W-:Y:S01]  /*5050*/  LOP3.LUT P0, RZ, R22, 0x8, RZ, 0xc0, !PT ;  /* 0x0000000816ff7812 */ /* 0x000fe2000780c0ff */
[----:B------:R-:W-:-:S12]  /*5060*/  BSSY B0, `(.L_x_11508) ;  /* 0x0000020000007945 */ /* 0x000fd80003800000 */
        /* <DEDUP_REMOVED lines=30> */
[----:B------:R-:W-:-:S07]  /*5250*/  @!P1 LOP3.LUT R3, RZ, R9, RZ, 0x33, !PT ;  /* 0x00000009ff039212 */ /* 0x000fce00078e33ff */
.L_x_11509:
[----:B------:R-:W-:Y:S05]  /*5260*/  BSYNC B0 ;  /* 0x0000000000007941 */ /* 0x000fea0003800000 */
.L_x_11508:
[----:B------:R-:W2:Y:S01]  /*5270*/  LDL R0, [R1+0x58] ;  /* 0x0000580001007983 */ /* 0x000ea20000100800 */
[----:B------:R-:W-:Y:S02]  /*5280*/  PLOP3.LUT P0, PT, PT, PT, PT, 0x80, 0x0 ;  /* 0x000000000000781c */ /* 0x000fe40003f0f070 */
[----:B---3--:R-:W-:Y:S01]  /*5290*/  CS2R R12, SRZ ;  /* 0x00000000000c7805 */ /* 0x008fe2000001ff00 */
[----:B------:R-:W-:Y:S01]  /*52a0*/  IMAD.MOV.U32 R60, RZ, RZ, RZ ;  /* 0x000000ffff3c7224 */ /* 0x000fe200078e00ff */
[----:B0-----:R-:W-:Y:S01]  /*52b0*/  CS2R R4, SRZ ;  /* 0x0000000000047805 */ /* 0x001fe2000001ff00 */
[----:B------:R-:W-:Y:S01]  /*52c0*/  IMAD.MOV.U32 R11, RZ, RZ, RZ ;  /* 0x000000ffff0b7224 */ /* 0x000fe200078e00ff */
[----:B------:R-:W-:Y:S02]  /*52d0*/  CS2R R6, SRZ ;  /* 0x0000000000067805 */ /* 0x000fe4000001ff00 */
[----:B----4-:R-:W-:Y:S02]  /*52e0*/  CS2R R30, SRZ ;  /* 0x00000000001e7805 */ /* 0x010fe4000001ff00 */
        /* <DEDUP_REMOVED lines=30> */
[----:B------:R-:W-:-:S05]  /*54d0*/  IMAD R3, R3, -0x3, R0 ;  /* 0xfffffffd03037824 */ /* 0x000fca00078e0200 */
[----:B------:R-:W-:-:S04]  /*54e0*/  LEA R3, R3, R30, 0xc ;  /* 0x0000001e03037211 */ /* 0x000fc800078e60ff */
        /* <DEDUP_REMOVED lines=19> */
.L_x_11512:
[----:B------:R-:W-:Y:S05]  /*5620*/  BSYNC B6 ;  /* 0x0000000000067941 */ /* 0x000fea0003800000 */
.L_x_11511:
        /* <DEDUP_REMOVED lines=18> */
[----:B------:R-:W-:Y:S01]  /*5750*/  @P1 IMAD.WIDE.U32 R4, R21, R8, RZ ;  /* 0x0000000815041225 */ /* 0x000fe200078e00ff */
[----:B------:R-:W-:-:S03]  /*5760*/  @P0 IADD3 R3, R3, R7, RZ ;  /* 0x0000000703030210 */ /* 0x000fc60007ffe0ff */
        /* <DEDUP_REMOVED lines=29> */
.L_x_11516:
[----:B-1----:R1:W2:Y:S02]  /*5940*/  SYNCS.PHASECHK.TRANS64.TRYWAIT P0, [R16+URZ+0x13200], R3 ;  /* 0x01320003100075a7 */ /* 0x0022a4000800017f */
[----:B--2---:R-:W-:Y:S05]  /*5950*/  @!P0 NANOSLEEP.SYNCS 0x989680 ;  /* 0x009896800000895d */ /* 0x004fea0003900000 */
[----:B------:R-:W2:Y:S02]  /*5960*/  @!P0 SYNCS.PHASECHK.TRANS64 P0, [R16+URZ+0x13200], R3 ;  /* 0x01320003100085a7 */ /* 0x000ea4000800007f */
[----:B--2---:R-:W-:Y:S05]  /*5970*/  @!P0 BRA `(.L_x_11516) ;  /* 0xfffffffc00f08947 */ /* 0x004fea000383ffff */
.L_x_11515:
[----:B------:R-:W-:Y:S05]  /*5980*/  BSYNC B0 ;  /* 0x0000000000007941 */ /* 0x000fea0003800000 */
.L_x_11514:
[----:B------:R-:W-:Y:S05]  /*5990*/  BRA `(.L_x_11517) ;  /* 0x0000002800207947 */ /* 0x000fea0003800000 */
.L_x_11513:
        /* <DEDUP_REMOVED lines=32> */
.L_x_11519:
[----:B------:R-:W-:Y:S05]  /*5ba0*/  BSYNC B6 ;  /* 0x0000000000067941 */ /* 0x000fea0003800000 */
.L_x_11518:
        /* <DEDUP_REMOVED lines=11> */
.L_x_11705:
[----:B------:R-:W5:Y:S01]  /*5c60*/  LDL R6, [R1+0x48] ;  /* 0x0000480001067983 */ /* 0x000f620000100800 */
[----:B------:R-:W-:Y:S01]  /*5c70*/  ULDC UR4, c[0x0][0x448] ;  /* 0x0001120000047ab9 */ /* 0x000fe20000000800 */
[----:B------:R-:W-:Y:S01]  /*5c80*/  BSSY B1, `(.L_x_11523) ;  /* 0x0000022000017945 */ /* 0x000fe20003800000 */
[----:B------:R-:W-:Y:S01]  /*5c90*/  IMAD R24, R24, UR4, RZ ;  /* 0x0000000418187c24 */ /* 0x000fe2000f8e02ff */
[----:B------:R-:W-:Y:S02]  /*5ca0*/  CS2R R12, SRZ ;  /* 0x00000000000c7805 */ /* 0x000fe4000001ff00 */
[----:B------:R-:W-:Y:S02]  /*5cb0*/  CS2R R8, SRZ ;  /* 0x0000000000087805 */ /* 0x000fe4000001ff00 */
[----:B------:R-:W-:Y:S02]  /*5cc0*/  CS2R R20, SRZ ;  /* 0x0000000000147805 */ /* 0x000fe4000001ff00 */
[----:B------:R-:W-:-:S02]  /*5cd0*/  CS2R R10, SRZ ;  /* 0x00000000000a7805 */ /* 0x000fc4000001ff00 */
[----:B------:R-:W-:Y:S02]  /*5ce0*/  ISETP.GE.AND P0, PT, R4, R24, PT ;  /* 0x000000180400720c */ /* 0x000fe40003f06270 */
[----:B-----5:R-:W-:-:S04]  /*5cf0*/  LEA.HI R5, R6, R6, RZ, 0x1 ;  /* 0x0000000606057211 */ /* 0x020fc800078f08ff */
[----:B------:R-:W-:-:S05]  /*5d00*/  LOP3.LUT R5, R5, 0xfffffffe, RZ, 0xc0, !PT ;  /* 0xfffffffe05057812 */ /* 0x000fca00078ec0ff */
[----:B------:R-:W-:-:S05]  /*5d10*/  IMAD.IADD R5, R6, 0x1, -R5 ;  /* 0x0000000106057824 */ /* 0x000fca00078e0a05 */
[----:B------:R-:W-:Y:S01]  /*5d20*/  SHF.L.U32 R27, R5, 0x1f, RZ ;  /* 0x0000001f051b7819 */ /* 0x000fe200000006ff */
[----:B------:R-:W-:Y:S06]  /*5d30*/  @P0 BRA `(.L_x_11524) ;  /* 0x0000000000580947 */ /* 0x000fec0003800000 */
[----:B------:R-:W4:Y:S01]  /*5d40*/  LDL R15, [R1+0x10] ;  /* 0x00001000010f7983 */ /* 0x000f220000100800 */
[----:B------:R-:W-:Y:S01]  /*5d50*/  ULDC UR4, c[0x0][0x3f4] ;  /* 0x0000fd0000047ab9 */ /* 0x000fe20000000800 */
[----:B------:R-:W-:Y:S02]  /*5d60*/  CS2R R10, SRZ ;  /* 0x00000000000a7805 */ /* 0x000fe4000001ff00 */
[----:B------:R-:W-:Y:S02]  /*5d70*/  ISETP.GE.AND P4, PT, R156, UR4, PT ;  /* 0x000000049c007c0c */ /* 0x000fe4000bf86270 */
[----:B------:R-:W-:Y:S02]  /*5d80*/  CS2R R20, SRZ ;  /* 0x0000000000147805 */ /* 0x000fe4000001ff00 */
[----:B------:R-:W-:-:S09]  /*5d90*/  CS2R R12, SRZ ;  /* 0x00000000000c7805 */ /* 0x000fd2000001ff00 */
[C---:B-1----:R-:W-:Y:S02]  /*5da0*/  @!P4 IADD3 R4, P0, R156.reuse, R29, RZ ;  /* 0x0000001d9c04c210 */ /* 0x042fe40007f1e0ff */
[----:B------:R-:W-:Y:S02]  /*5db0*/  @!P4 SHF.R.S32.HI R8, RZ, 0x1f, R156 ;  /* 0x0000001fff08c819 */ /* 0x000fe4000001149c */
[----:B0-2---:R-:W-:-:S03]  /*5dc0*/  @!P4 IADD3 R28, P1, R156, R14, RZ ;  /* 0x0000000e9c1cc210 */ /* 0x005fc60007f3e0ff */
[----:B---3--:R-:W-:-:S05]  /*5dd0*/  @!P4 IMAD.X R5, R0, 0x1, R8, P0 ;  /* 0x000000010005c824 */ /* 0x008fca00000e0608 */
[----:B------:R0:W5:Y:S01]  /*5de0*/  @!P4 LD.E.64 R20, desc[UR40][R4.64] ;  /* 0x000000280414c980 */ /* 0x000162000c101b00 */
[----:B----4-:R-:W-:Y:S02]  /*5df0*/  ISETP.GE.AND P5, PT, R15, UR4, PT ;  /* 0x000000040f007c0c */ /* 0x010fe4000bfa6270 */
[----:B------:R-:W-:-:S11]  /*5e00*/  SHF.R.S32.HI R9, RZ, 0x1f, R15 ;  /* 0x0000001fff097819 */ /* 0x000fd6000001140f */
[----:B------:R-:W-:Y:S01]  /*5e10*/  @!P5 IADD3 R6, P2, R15, R29, RZ ;  /* 0x0000001d0f06d210 */ /* 0x000fe20007f5e0ff */
[----:B------:R-:W-:Y:S01]  /*5e20*/  @!P4 IMAD.X R29, R3, 0x1, R8, P1 ;  /* 0x00000001031dc824 */ /* 0x000fe200008e0608 */
[----:B------:R-:W-:-:S03]  /*5e30*/  @!P5 IADD3 R14, P3, R15, R14, RZ ;  /* 0x0000000e0f0ed210 */ /* 0x000fc60007f7e0ff */
[----:B------:R-:W-:Y:S01]  /*5e40*/  @!P5 IMAD.X R7, R0, 0x1, R9, P2 ;  /* 0x000000010007d824 */ /* 0x000fe200010e0609 */
[----:B------:R-:W-:Y:S02]  /*5e50*/  @!P5 IADD3.X R15, R3, R9, RZ, P3, !PT ;  /* 0x00000009030fd210 */ /* 0x000fe40001ffe4ff */
[----:B------:R-:W-:Y:S01]  /*5e60*/  CS2R R8, SRZ ;  /* 0x0000000000087805 */ /* 0x000fe2000001ff00 */
[----:B------:R0:W5:Y:S04]  /*5e70*/  @!P4 LD.E.64 R12, desc[UR40][R28.64] ;  /* 0x000000281c0cc980 */ /* 0x000168000c101b00 */
[----:B------:R0:W5:Y:S04]  /*5e80*/  @!P5 LD.E.64 R10, desc[UR40][R6.64] ;  /* 0x00000028060ad980 */ /* 0x000168000c101b00 */
[----:B------:R0:W5:Y:S02]  /*5e90*/  @!P5 LD.E.64 R8, desc[UR40][R14.64] ;  /* 0x000000280e08d980 */ /* 0x000164000c101b00 */
.L_x_11524:
[----:B------:R-:W-:Y:S05]  /*5ea0*/  BSYNC B1 ;  /* 0x0000000000017941 */ /* 0x000fea0003800000 */
.L_x_11523:
[----:B------:R-:W1:Y:S01]  /*5eb0*/  SYNCS.PHASECHK.TRANS64.TRYWAIT P0, [R16+URZ+0x13200], R27 ;  /* 0x0132001b100075a7 */ /* 0x000e62000800017f */
[----:B---3--:R-:W-:Y:S01]  /*5ec0*/  IMAD R0, R25, -0xc0, R24 ;  /* 0xffffff4019007824 */ /* 0x008fe200078e0218 */
[----:B------:R-:W-:Y:S04]  /*5ed0*/  BSSY B1, `(.L_x_11525) ;  /* 0x0000004000017945 */ /* 0x000fe80003800000 */
[----:B------:R-:W-:-:S04]  /*5ee0*/  VIMNMX R0, R0, 0xc0, PT ;  /* 0x000000c000007848 */ /* 0x000fc80003fe0100 */
[----:B------:R-:W-:Y:S01]  /*5ef0*/  ISETP.GE.AND P1, PT, R23, R0, PT ;  /* 0x000000001700720c */ /* 0x000fe20003f26270 */
[----:B-1----:R-:W-:-:S12]  /*5f00*/  @!P0 BRA `(.L_x_11526) ;  /* 0x0000012000b08947 */ /* 0x002fd80003800000 */
.L_x_11706:
[----:B------:R-:W-:Y:S05]  /*5f10*/  BSYNC B1 ;  /* 0x0000000000017941 */ /* 0x000fea0003800000 */
.L_x_11525:
[----:B------:R-:W-:Y:S05]  /*5f20*/  @P1 BRA `(.L_x_11527) ;  /* 0x0000002000981947 */ /* 0x000fea0003800000 */
[----:B------:R-:W3:Y:S01]  /*5f30*/  LDL R0, [R1+0x10] ;  /* 0x0000100001007983 */ /* 0x000ee20000100800 */
[----:B----4-:R-:W4:Y:S03]  /*5f40*/  LDC R3, c[0x0][0x3f4] ;  /* 0x0000fd00ff037b82 */ /* 0x010f260000000800 */
[----:B------:R0:W5:Y:S01]  /*5f50*/  LDL R37, [R1+0x14] ;  /* 0x0000140001257983 */ /* 0x0001620000100800 */
[----:B------:R-:W-:Y:S01]  /*5f60*/  BSSY B1, `(.L_x_11528) ;  /* 0x000007b000017945 */ /* 0x000fe20003800000 */
[-C--:B----4-:R-:W-:Y:S02]  /*5f70*/  ISETP.GE.AND P0, PT, R156, R3.reuse, PT ;  /* 0x000000039c00720c */ /* 0x090fe40003f06270 */
[----:B---3--:R-:W-:-:S11]  /*5f80*/  ISETP.GE.AND P1, PT, R0, R3, PT ;  /* 0x000000030000720c */ /* 0x008fd60003f26270 */
[----:B0-----:R-:W-:Y:S05]  /*5f90*/  @P0 BRA `(.L_x_11529) ;  /* 0x0000000400dc0947 */ /* 0x001fea0003800000 */
[----:B-----5:R-:W-:Y:S01]  /*5fa0*/  IMAD.IADD R0, R16, 0x1, R37 ;  /* 0x0000000110007824 */ /* 0x020fe200078e0225 */
[----:B--2---:R-:W-:Y:S02]  /*5fb0*/  SHF.R.U32.HI R14, RZ, 0x8, R20 ;  /* 0x00000008ff0e7819 */ /* 0x004fe40000011614 */
[----:B------:R-:W-:Y:S02]  /*5fc0*/  LOP3.LUT R3, R20, 0xff, RZ, 0xc0, !PT ;  /* 0x000000ff14037812 */ /* 0x000fe400078ec0ff */
[----:B------:R-:W0:Y:S01]  /*5fd0*/  LDS.128 R4, [R0+0xb000] ;  /* 0x00b0000000047984 */ /* 0x000e220000000c00 */
[----:B------:R-:W-:Y:S02]  /*5fe0*/  LOP3.LUT R14, R14, 0xff, RZ, 0xc0, !PT ;  /* 0x000000ff0e0e7812 */ /* 0x000fe400078ec0ff */
[----:B------:R-:W-:Y:S02]  /*5ff0*/  SHF.R.U32.HI R24, RZ, 0x8, R21 ;  /* 0x00000008ff187819 */ /* 0x000fe40000011615 */
[----:B-1----:R-:W-:-:S02]  /*6000*/  SHF.R.U32.HI R27, RZ, 0x8, R13 ;  /* 0x00000008ff1b7819 */ /* 0x002fc4000001160d */
[----:B------:R-:W-:Y:S02]  /*6010*/  PRMT R3, R14, 0x7604, R3 ;  /* 0x000076040e037816 */ /* 0x000fe40000000003 */
[----:B------:R-:W-:Y:S02]  /*6020*/  LOP3.LUT R15, R21, 0xff, RZ, 0xc0, !PT ;  /* 0x000000ff150f7812 */ /* 0x000fe400078ec0ff */
[----:B------:R-:W-:Y:S02]  /*6030*/  LOP3.LUT R24, R24, 0xff, RZ, 0xc0, !PT ;  /* 0x000000ff18187812 */ /* 0x000fe400078ec0ff */
[----:B------:R-:W-:Y:S02]  /*6040*/  SHF.R.U32.HI R28, RZ, 0x10, R21 ;  /* 0x00000010ff1c7819 */ /* 0x000fe40000011615 */
[----:B------:R-:W-:Y:S02]  /*6050*/  SHF.R.U32.HI R14, RZ, 0x8, R12 ;  /* 0x00000008ff0e7819 */ /* 0x000fe4000001160c */
[----:B------:R-:W-:-:S02]  /*6060*/  SHF.R.U32.HI R29, RZ, 0x10, R13 ;  /* 0x00000010ff1d7819 */ /* 0x000fc4000001160d */
[----:B------:R-:W-:Y:S02]  /*6070*/  LOP3.LUT R26, R13, 0xff, RZ, 0xc0, !PT ;  /* 0x000000ff0d1a7812 */ /* 0x000fe400078ec0ff */
[----:B------:R-:W-:Y:S01]  /*6080*/  LOP3.LUT R27, R27, 0xff, RZ, 0xc0, !PT ;  /* 0x000000ff1b1b7812 */ /* 0x000fe200078ec0ff */
[----:B------:R-:W-:Y:S01]  /*6090*/  IMAD.U32 R29, R29, 0x10000, RZ ;  /* 0x000100001d1d7824 */ /* 0x000fe200078e00ff */
[----:B------:R-:W-:Y:S02]  /*60a0*/  PRMT R15, R24, 0x7604, R15 ;  /* 0x00007604180f7816 */ /* 0x000fe4000000000f */
[----:B------:R-:W-:Y:S01]  /*60b0*/  LOP3.LUT R25, R14, 0xff, RZ, 0xc0, !PT ;  /* 0x000000ff0e197812 */ /* 0x000fe200078ec0ff */
[----:B------:R-:W-:Y:S01]  /*60c0*/  IMAD.U32 R14, R28, 0x10000, RZ ;  /* 0x000100001c0e7824 */ /* 0x000fe200078e00ff */
[----:B------:R-:W-:Y:S02]  /*60d0*/  LOP3.LUT R24, R12, 0xff, RZ, 0xc0, !PT ;  /* 0x000000ff0c187812 */ /* 0x000fe400078ec0ff */
[----:B------:R-:W-:-:S02]  /*60e0*/  PRMT R26, R27, 0x7604, R26 ;  /* 0x000076041b1a7816 */ /* 0x000fc4000000001a */
[----:B------:R-:W-:Y:S02]  /*60f0*/  PRMT R27, R25, 0x7604, R24 ;  /* 0x00007604191b7816 */ /* 0x000fe40000000018 */
[----:B------:R-:W-:Y:S02]  /*6100*/  LOP3.LUT R25, R15, 0xff0000, R14, 0xf8, !PT ;  /* 0x00ff00000f197812 */ /* 0x000fe400078ef80e */
[----:B------:R-:W-:Y:S02]  /*6110*/  LOP3.LUT R29, R26, 0xff0000, R29, 0xf8, !PT ;  /* 0x00ff00001a1d7812 */ /* 0x000fe400078ef81d */
        /* <DEDUP_REMOVED lines=74> */
[--C-:B------:R-:W-:Y:S02]  /*65c0*/  HADD2.F32 R3, -RZ, R7.reuse.H1_H1 ;  /* 0x30000007ff037230 */ /* 0x100fe40000004100 */
[C---:B------:R-:W-:Y:S01]  /*65d0*/  FMUL.FTZ R25, R4.reuse, R13 ;  /* 0x0000000d04197220 */ /* 0x040fe20000410000 */
        /* <DEDUP_REMOVED lines=19> */
.L_x_11529:
[----:B------:R-:W-:Y:S05]  /*6710*/  BSYNC B1 ;  /* 0x0000000000017941 */ /* 0x000fea0003800000 */
.L_x_11528:
[----:B------:R-:W-:Y:S05]  /*6720*/  @P1 BRA `(.L_x_11527) ;  /* 0x0000001800981947 */ /* 0x000fea0003800000 */
[----:B0-----:R-:W3:Y:S01]  /*6730*/  LDL R0, [R1+0x70] ;  /* 0x0000700001007983 */ /* 0x001ee20000100800 */
[----:B-----5:R-:W-:Y:S01]  /*6740*/  IMAD.IADD R3, R16, 0x1, R37 ;  /* 0x0000000110037824 */ /* 0x020fe200078e0225 */
[----:B------:R-:W-:Y:S02]  /*6750*/  SHF.R.U32.HI R13, RZ, 0x8, R11 ;  /* 0x00000008ff0d7819 */ /* 0x000fe4000001160b */
[----:B------:R-:W-:Y:S02]  /*6760*/  SHF.R.U32.HI R24, RZ, 0x8, R9 ;  /* 0x00000008ff187819 */ /* 0x000fe40000011609 */
[----:B------:R-:W-:Y:S02]  /*6770*/  SHF.R.U32.HI R15, RZ, 0x8, R8 ;  /* 0x00000008ff0f7819 */ /* 0x000fe40000011608 */
[----:B--2---:R-:W-:Y:S02]  /*6780*/  LOP3.LUT R14, R11, 0xff, RZ, 0xc0, !PT ;  /* 0x000000ff0b0e7812 */ /* 0x004fe400078ec0ff */
        /* <DEDUP_REMOVED lines=12> */
[----:B------:R-:W-:-:S02]  /*6850*/  SHF.R.U32.HI R13, RZ, 0x10, R8 ;  /* 0x00000010ff0d7819 */ /* 0x000fc40000011608 */
[----:B------:R-:W-:Y:S02]  /*6860*/  PRMT R15, R14, 0x7054, R15 ;  /* 0x000070540e0f7816 */ /* 0x000fe4000000000f */
[----:B------:R-:W-:Y:S02]  /*6870*/  PRMT R25, R24, 0x7054, R25 ;  /* 0x0000705418197816 */ /* 0x000fe40000000019 */
[----:B------:R-:W-:Y:S02]  /*6880*/  PRMT R21, R20, 0x7604, R21 ;  /* 0x0000760414157816 */ /* 0x000fe40000000015 */
[----:B------:R-:W-:Y:S02]  /*6890*/  LOP3.LUT R20, R13, 0xff, RZ, 0xc0, !PT ;  /* 0x000000ff0d147812 */ /* 0x000fe400078ec0ff */
[----:B------:R-:W-:Y:S02]  /*68a0*/  LOP3.LUT R25, R25, 0xff000000, R9, 0xf8, !PT ;  /* 0xff00000019197812 */ /* 0x000fe400078ef809 */
[----:B------:R-:W-:-:S02]  /*68b0*/  LOP3.LUT R15, R15, 0xff000000, R11, 0xf8, !PT ;  /* 0xff0000000f0f7812 */ /* 0x000fc400078ef80b */
[----:B------:R-:W-:Y:S02]  /*68c0*/  PRMT R21, R20, 0x7054, R21 ;  /* 0x0000705414157816 */ /* 0x000fe40000000015 */
[-C--:B------:R-:W-:Y:S02]  /*68d0*/  F2FP.F16.E4M3.UNPACK_B R20, R25.reuse ;  /* 0x00000019ff14723e */ /* 0x080fe400020006ff */
[----:B------:R-:W-:Y:S02]  /*68e0*/  LOP3.LUT R21, R21, 0xff000000, R8, 0xf8, !PT ;  /* 0xff00000015157812 */ /* 0x000fe400078ef808 */
[----:B------:R-:W-:Y:S01]  /*68f0*/  F2FP.F16.E4M3.UNPACK_B R25, R25.H1 ;  /* 0x00000019ff19723e */ /* 0x000fe200030006ff */
[--C-:B------:R-:W-:Y:S02]  /*6900*/  HADD2.F32 R24, -RZ, R20.reuse.H1_H1 ;  /* 0x30000014ff187230 */ /* 0x100fe40000004100 */
[----:B------:R-:W-:Y:S01]  /*6910*/  HADD2.F32 R20, -RZ, R20.H0_H0 ;  /* 0x20000014ff147230 */ /* 0x000fe20000004100 */
[----:B---3--:R-:W-:Y:S01]  /*6920*/  LOP3.LUT P0, RZ, R0, 0x2, RZ, 0xc0, !PT ;  /* 0x0000000200ff7812 */ /* 0x008fe2000780c0ff */
[----:B------:R-:W-:-:S12]  /*6930*/  VIADD R0, R3, 0x20 ;  /* 0x0000002003007836 */ /* 0x000fd80000000000 */
[----:B------:R-:W-:Y:S01]  /*6940*/  @P0 VIADD R0, R3, 0xffffffe0 ;  /* 0xffffffe003000836 */ /* 0x000fe20000000000 */
[----:B------:R-:W-:-:S04]  /*6950*/  SHF.R.U32.HI R3, RZ, 0x8, R10 ;  /* 0x00000008ff037819 */ /* 0x000fc8000001160a */
[----:B------:R-:W0:Y:S01]  /*6960*/  LDS.128 R4, [R0+0xb000] ;  /* 0x00b0000000047984 */ /* 0x000e220000000c00 */
[----:B------:R-:W-:-:S04]  /*6970*/  LOP3.LUT R3, R3, 0xff, RZ, 0xc0, !PT ;  /* 0x000000ff03037812 */ /* 0x000fc800078ec0ff */
[----:B------:R-:W-:Y:S02]  /*6980*/  PRMT R12, R3, 0x7604, R12 ;  /* 0x00007604030c7816 */ /* 0x000fe4000000000c */
[----:B------:R-:W-:-:S04]  /*6990*/  SHF.R.U32.HI R3, RZ, 0x10, R10 ;  /* 0x00000010ff037819 */ /* 0x000fc8000001160a */
[----:B------:R-:W-:-:S04]  /*69a0*/  LOP3.LUT R3, R3, 0xff, RZ, 0xc0, !PT ;  /* 0x000000ff03037812 */ /* 0x000fc800078ec0ff */
[----:B------:R-:W-:Y:S02]  /*69b0*/  PRMT R13, R3, 0x7054, R12 ;  /* 0x00007054030d7816 */ /* 0x000fe4000000000c */
[-C--:B------:R-:W-:Y:S02]  /*69c0*/  F2FP.F16.E4M3.UNPACK_B R12, R15.reuse ;  /* 0x0000000fff0c723e */ /* 0x080fe400020006ff */
[----:B------:R-:W-:Y:S02]  /*69d0*/  LOP3.LUT R13, R13, 0xff000000, R10, 0xf8, !PT ;  /* 0xff0000000d0d7812 */ /* 0x000fe400078ef80a */
[----:B------:R-:W-:Y:S01]  /*69e0*/  F2FP.F16.E4M3.UNPACK_B R15, R15.H1 ;  /* 0x0000000fff0f723e */ /* 0x000fe200030006ff */
[--C-:B------:R-:W-:Y:S02]  /*69f0*/  HADD2.F32 R14, -RZ, R12.reuse.H1_H1 ;  /* 0x3000000cff0e7230 */ /* 0x100fe40000004100 */
[----:B------:R-:W-:Y:S01]  /*6a00*/  HADD2.F32 R12, -RZ, R12.H0_H0 ;  /* 0x2000000cff0c7230 */ /* 0x000fe20000004100 */
[----:B0-----:R-:W-:-:S02]  /*6a10*/  F2FP.F16.E4M3.UNPACK_B R3, R6.H1 ;  /* 0x00000006ff03723e */ /* 0x001fc400030006ff */
[----:B------:R-:W-:Y:S02]  /*6a20*/  F2FP.F16.E4M3.UNPACK_B R6, R6 ;  /* 0x00000006ff06723e */ /* 0x000fe400020006ff */
[-C--:B------:R-:W-:Y:S01]  /*6a30*/  F2FP.F16.E4M3.UNPACK_B R10, R7.reuse ;  /* 0x00000007ff0a723e */ /* 0x080fe200020006ff */
[--C-:B------:R-:W-:Y:S01]  /*6a40*/  HADD2.F32 R8, -RZ, R3.reuse.H1_H1 ;  /* 0x30000003ff087230 */ /* 0x100fe20000004100 */
[----:B------:R-:W-:Y:S01]  /*6a50*/  F2FP.F16.E4M3.UNPACK_B R11, R7.H1 ;  /* 0x00000007ff0b723e */ /* 0x000fe200030006ff */
[----:B------:R-:W-:Y:S01]  /*6a60*/  HADD2.F32 R9, -RZ, R3.H0_H0 ;  /* 0x20000003ff097230 */ /* 0x000fe20000004100 */
[-C--:B------:R-:W-:Y:S02]  /*6a70*/  F2FP.F16.E4M3.UNPACK_B R7, R5.reuse ;  /* 0x00000005ff07723e */ /* 0x080fe400020006ff */
[C---:B------:R-:W-:Y:S01]  /*6a80*/  FMUL.FTZ R26, R8.reuse, R24 ;  /* 0x00000018081a7220 */ /* 0x040fe20000410000 */
[----:B-1----:R-:W-:Y:S01]  /*6a90*/  FMUL.FTZ R27, R8, R14 ;  /* 0x0000000e081b7220 */ /* 0x002fe20000410000 */
[----:B------:R-:W-:Y:S01]  /*6aa0*/  F2FP.F16.E4M3.UNPACK_B R8, R5.H1 ;  /* 0x00000005ff08723e */ /* 0x000fe200030006ff */
[----:B------:R-:W-:-:S02]  /*6ab0*/  HADD2.F32 R5, -RZ, R6.H1_H1 ;  /* 0x30000006ff057230 */ /* 0x000fc40000004100 */
[C---:B------:R-:W-:Y:S01]  /*6ac0*/  FFMA.FTZ R26, R9.reuse, R14, -R26 ;  /* 0x0000000e091a7223 */ /* 0x040fe2000001081a */
[----:B------:R-:W-:Y:S01]  /*6ad0*/  FFMA.FTZ R29, R9, R24, R27 ;  /* 0x00000018091d7223 */ /* 0x000fe2000001001b */
[----:B------:R-:W-:Y:S01]  /*6ae0*/  HADD2.F32 R6, -RZ, R6.H0_H0 ;  /* 0x20000006ff067230 */ /* 0x000fe20000004100 */
[----:B------:R-:W-:Y:S01]  /*6af0*/  F2FP.F16.E4M3.UNPACK_B R3, R4 ;  /* 0x00000004ff03723e */ /* 0x000fe200020006ff */
[C---:B------:R-:W-:Y:S01]  /*6b00*/  FMUL.FTZ R9, R5.reuse, R20 ;  /* 0x0000001405097220 */ /* 0x040fe20000410000 */
[----:B------:R-:W-:Y:S01]  /*6b10*/  FMUL.FTZ R27, R5, R12 ;  /* 0x0000000c051b7220 */ /* 0x000fe20000410000 */
[----:B------:R-:W-:Y:S01]  /*6b20*/  HADD2.F32 R5, -RZ, R10.H1_H1 ;  /* 0x3000000aff057230 */ /* 0x000fe20000004100 */
[----:B------:R-:W-:Y:S01]  /*6b30*/  F2FP.F16.E4M3.UNPACK_B R4, R4.H1 ;  /* 0x00000004ff04723e */ /* 0x000fe200030006ff */
[----:B------:R-:W-:Y:S02]  /*6b40*/  HADD2.F32 R14, -RZ, R25.H0_H0 ;  /* 0x20000019ff0e7230 */ /* 0x000fe40000004100 */
[----:B------:R-:W-:Y:S01]  /*6b50*/  FFMA.FTZ R24, R6, R12, -R9 ;  /* 0x0000000c06187223 */ /* 0x000fe20000010809 */
[----:B------:R-:W-:-:S02]  /*6b60*/  HADD2.F32 R9, -RZ, R15.H0_H0 ;  /* 0x2000000fff097230 */ /* 0x000fc40000004100 */
[----:B------:R-:W-:Y:S01]  /*6b70*/  FFMA.FTZ R27, R6, R20, R27 ;  /* 0x00000014061b7223 */ /* 0x000fe2000001001b */
        /* <DEDUP_REMOVED lines=11> */
[----:B------:R-:W-:Y:S01]  /*6c30*/  FMUL.FTZ R10, R6, R15 ;  /* 0x0000000f060a7220 */ /* 0x000fe20000410000 */
[----:B------:R-:W-:Y:S01]  /*6c40*/  F2FP.F16.E4M3.UNPACK_B R9, R13 ;  /* 0x0000000dff09723e */ /* 0x000fe200020006ff */
[C---:B------:R-:W-:Y:S01]  /*6c50*/  FFMA.FTZ R30, R11.reuse, R15, -R12 ;  /* 0x0000000f0b1e7223 */ /* 0x040fe2000001080c */
[----:B------:R-:W-:Y:S02]  /*6c60*/  HADD2.F32 R6, -RZ, R4.H1_H1 ;  /* 0x30000004ff067230 */ /* 0x000fe40000004100 */
[----:B------:R-:W-:Y:S01]  /*6c70*/  FFMA.FTZ R25, R11, R25, R10 ;  /* 0x000000190b197223 */ /* 0x000fe2000001000a */
[--C-:B------:R-:W-:Y:S01]  /*6c80*/  HADD2.F32 R12, -RZ, R5.reuse.H1_H1 ;  /* 0x30000005ff0c7230 */ /* 0x100fe20000004100 */
[----:B------:R-:W-:Y:S01]  /*6c90*/  F2FP.F16.E4M3.UNPACK_B R13, R13.H1 ;  /* 0x0000000dff0d723e */ /* 0x000fe200030006ff */
[----:B------:R-:W-:Y:S01]  /*6ca0*/  HADD2.F32 R11, -RZ, R5.H0_H0 ;  /* 0x20000005ff0b7230 */ /* 0x000fe20000004100 */
[----:B------:R-:W-:Y:S01]  /*6cb0*/  F2FP.F16.E4M3.UNPACK_B R21, R21.H1 ;  /* 0x00000015ff15723e */ /* 0x000fe200030006ff */
[----:B------:R-:W-:-:S02]  /*6cc0*/  HADD2.F32 R10, -RZ, R9.H1_H1 ;  /* 0x30000009ff0a7230 */ /* 0x000fc40000004100 */
[C---:B------:R-:W-:Y:S01]  /*6cd0*/  FMUL.FTZ R14, R6.reuse, R12 ;  /* 0x0000000c060e7220 */ /* 0x040fe20000410000 */
[----:B------:R-:W-:Y:S02]  /*6ce0*/  HADD2.F32 R5, -RZ, R4.H0_H0 ;  /* 0x20000004ff057230 */ /* 0x000fe40000004100 */
        /* <DEDUP_REMOVED lines=10> */
[--C-:B------:R-:W-:Y:S02]  /*6d90*/  HADD2.F32 R9, -RZ, R21.reuse.H1_H1 ;  /* 0x30000015ff097230 */ /* 0x100fe40000004100 */
[----:B------:R-:W-:Y:S01]  /*6da0*/  FFMA.FTZ R11, R3, R11, R4 ;  /* 0x0000000b030b7223 */ /* 0x000fe20000010004 */
[----:B------:R-:W-:Y:S02]  /*6db0*/  HADD2.F32 R4, -RZ, R8.H1_H1 ;  /* 0x30000008ff047230 */ /* 0x000fe40000004100 */
[----:B------:R-:W-:Y:S02]  /*6dc0*/  HADD2.F32 R10, -RZ, R21.H0_H0 ;  /* 0x20000015ff0a7230 */ /* 0x000fe40000004100 */
        /* <DEDUP_REMOVED lines=22> */
.L_x_11521:
[----:B------:R-:W-:-:S03]  /*6f30*/  UMOV UR4, 0xffffffff ;  /* 0xffffffff00047882 */ /* 0x000fc60000000000 */
[----:B------:R-:W-:Y:S05]  /*6f40*/  BRA.DIV UR4, `(.L_x_11530) ;  /* 0x0000011204b47947 */ /* 0x000fea000b800000 */
[----:B------:R0:W1:Y:S04]  /*6f50*/  SHFL.IDX PT, R29, R28, RZ, 0x1e1f ;  /* 0x001e1fff1c1d7589 */ /* 0x00006800000e0000 */
[----:B------:R0:W2:Y:S04]  /*6f60*/  SHFL.IDX PT, R14, R26, RZ, 0x1e1f ;  /* 0x001e1fff1a0e7589 */ /* 0x0000a800000e0000 */
[----:B------:R0:W3:Y:S04]  /*6f70*/  SHFL.IDX PT, R0, R30, RZ, 0x1e1f ;  /* 0x001e1fff1e007589 */ /* 0x0000e800000e0000 */
[----:B------:R0:W4:Y:S02]  /*6f80*/  SHFL.IDX PT, R3, R31, RZ, 0x1e1f ;  /* 0x001e1fff1f037589 */ /* 0x00012400000e0000 */
.L_x_11712:
[----:B------:R-:W5:Y:S01]  /*6f90*/  LDL R6, [R1+0x48] ;  /* 0x0000480001067983 */ /* 0x000f620000100800 */
[----:B------:R-:W-:Y:S01]  /*6fa0*/  ULDC UR4, c[0x0][0x448] ;  /* 0x0001120000047ab9 */ /* 0x000fe20000000800 */
[----:B------:R-:W0:Y:S01]  /*6fb0*/  LDC R27, c[0x0][0x3f4] ;  /* 0x0000fd00ff1b7b82 */ /* 0x000e220000000800 */
[----:B------:R-:W-:Y:S01]  /*6fc0*/  IMAD R24, R24, UR4, RZ ;  /* 0x0000000418187c24 */ /* 0x000fe2000f8e02ff */
[----:B------:R-:W-:Y:S01]  /*6fd0*/  BSSY B1, `(.L_x_11531) ;  /* 0x0000016000017945 */ /* 0x000fe20003800000 */
[----:B------:R-:W-:Y:S02]  /*6fe0*/  CS2R R8, SRZ ;  /* 0x0000000000087805 */ /* 0x000fe4000001ff00 */
[----:B------:R-:W-:Y:S02]  /*6ff0*/  CS2R R10, SRZ ;  /* 0x00000000000a7805 */ /* 0x000fe4000001ff00 */
[----:B------:R-:W-:Y:S02]  /*7000*/  ISETP.GE.AND P0, PT, R4, R24, PT ;  /* 0x000000180400720c */ /* 0x000fe40003f06270 */
[----:B-----5:R-:W-:-:S04]  /*7010*/  LEA.HI R5, R6, R6, RZ, 0x1 ;  /* 0x0000000606057211 */ /* 0x020fc800078f08ff */
[----:B------:R-:W-:-:S05]  /*7020*/  LOP3.LUT R5, R5, 0xfffffffe, RZ, 0xc0, !PT ;  /* 0xfffffffe05057812 */ /* 0x000fca00078ec0ff */
[----:B------:R-:W-:Y:S01]  /*7030*/  IMAD.IADD R21, R6, 0x1, -R5 ;  /* 0x0000000106157824 */ /* 0x000fe200078e0a05 */
[----:B------:R-:W-:Y:S02]  /*7040*/  CS2R R4, SRZ ;  /* 0x0000000000047805 */ /* 0x000fe4000001ff00 */
[----:B------:R-:W-:Y:S02]  /*7050*/  CS2R R6, SRZ ;  /* 0x0000000000067805 */ /* 0x000fe4000001ff00 */
[----:B------:R-:W-:Y:S01]  /*7060*/  SHF.L.U32 R21, R21, 0x1f, RZ ;  /* 0x0000001f15157819 */ /* 0x000fe200000006ff */
[----:B0-----:R-:W-:Y:S06]  /*7070*/  @P0 BRA `(.L_x_11532) ;  /* 0x00000000002c0947 */ /* 0x001fec0003800000 */
[----:B------:R-:W-:Y:S01]  /*7080*/  ULDC UR4, c[0x0][0x3f4] ;  /* 0x0000fd0000047ab9 */ /* 0x000fe20000000800 */
[C---:B-1----:R-:W-:Y:S02]  /*7090*/  IADD3 R12, P0, R18.reuse, R29, RZ ;  /* 0x0000001d120c7210 */ /* 0x042fe40007f1e0ff */
[C---:B------:R-:W-:Y:S02]  /*70a0*/  ISETP.GE.AND P2, PT, R18.reuse, UR4, PT ;  /* 0x0000000412007c0c */ /* 0x040fe4000bf46270 */
[----:B------:R-:W-:Y:S02]  /*70b0*/  SHF.R.S32.HI R8, RZ, 0x1f, R18 ;  /* 0x0000001fff087819 */ /* 0x000fe40000011412 */
[----:B--2---:R-:W-:-:S03]  /*70c0*/  IADD3 R14, P1, R18, R14, RZ ;  /* 0x0000000e120e7210 */ /* 0x004fc60007f3e0ff */
[--C-:B---3--:R-:W-:Y:S02]  /*70d0*/  IMAD.X R13, R0, 0x1, R8.reuse, P0 ;  /* 0x00000001000d7824 */ /* 0x108fe400000e0608 */
[----:B----4-:R-:W-:Y:S01]  /*70e0*/  IMAD.X R15, R3, 0x1, R8, P1 ;  /* 0x00000001030f7824 */ /* 0x010fe200008e0608 */
[----:B------:R-:W-:-:S03]  /*70f0*/  CS2R R8, SRZ ;  /* 0x0000000000087805 */ /* 0x000fc6000001ff00 */
[----:B------:R-:W-:Y:S05]  /*7100*/  @P2 BRA `(.L_x_11532) ;  /* 0x0000000000082947 */ /* 0x000fea0003800000 */
[----:B------:R0:W5:Y:S04]  /*7110*/  LD.E.128 R8, desc[UR40][R12.64] ;  /* 0x000000280c087980 */ /* 0x000168000c101d00 */
[----:B------:R0:W5:Y:S02]  /*7120*/  LD.E.128 R4, desc[UR40][R14.64] ;  /* 0x000000280e047980 */ /* 0x000164000c101d00 */
.L_x_11532:
[----:B------:R-:W-:Y:S05]  /*7130*/  BSYNC B1 ;  /* 0x0000000000017941 */ /* 0x000fea0003800000 */
.L_x_11531:
[----:B------:R-:W1:Y:S01]  /*7140*/  SYNCS.PHASECHK.TRANS64.TRYWAIT P1, [R16+URZ+0x13200], R21 ;  /* 0x01320015100075a7 */ /* 0x000e62000802017f */
[----:B---3--:R-:W-:Y:S01]  /*7150*/  IMAD R0, R25, -0xc0, R24 ;  /* 0xffffff4019007824 */ /* 0x008fe200078e0218 */
[----:B------:R-:W-:Y:S01]  /*7160*/  ISETP.GE.AND P0, PT, R18, R27, PT ;  /* 0x0000001b1200720c */ /* 0x000fe20003f06270 */
[----:B------:R-:W-:Y:S03]  /*7170*/  BSSY B1, `(.L_x_11533) ;  /* 0x0000004000017945 */ /* 0x000fe60003800000 */
[----:B------:R-:W-:-:S04]  /*7180*/  VIMNMX R0, R0, 0xc0, PT ;  /* 0x000000c000007848 */ /* 0x000fc80003fe0100 */
[----:B------:R-:W-:Y:S01]  /*7190*/  ISETP.GE.OR P0, PT, R23, R0, P0 ;  /* 0x000000001700720c */ /* 0x000fe20000706670 */
[----:B-1----:R-:W-:-:S12]  /*71a0*/  @!P1 BRA `(.L_x_11534) ;  /* 0x00000110008c9947 */ /* 0x002fd80003800000 */
.L_x_11713:
[----:B------:R-:W-:Y:S05]  /*71b0*/  BSYNC B1 ;  /* 0x0000000000017941 */ /* 0x000fea0003800000 */
.L_x_11533:
[----:B------:R-:W-:Y:S05]  /*71c0*/  @P0 BRA `(.L_x_11527) ;  /* 0x0000000c00f00947 */ /* 0x000fea0003800000 */
[----:B------:R-:W3:Y:S04]  /*71d0*/  LDL R35, [R1+0x28] ;  /* 0x0000280001237983 */ /* 0x000ee80000100800 */
[----:B------:R-:W3:Y:S04]  /*71e0*/  LDL R31, [R1+0x2c] ;  /* 0x00002c00011f7983 */ /* 0x000ee80000100800 */
[----:B------:R-:W3:Y:S04]  /*71f0*/  LDL R29, [R1+0x30] ;  /* 0x00003000011d7983 */ /* 0x000ee80000100800 */
[----:B------:R-:W3:Y:S01]  /*7200*/  LDL R52, [R1+0x88] ;  /* 0x0000880001347983 */ /* 0x000ee20000100800 */
[----:B-----5:R-:W-:-:S02]  /*7210*/  SHF.R.U32.HI R0, RZ, 0x8, R8 ;  /* 0x00000008ff007819 */ /* 0x020fc40000011608 */
[----:B----4-:R-:W-:Y:S02]  /*7220*/  LOP3.LUT R3, R8, 0xff, RZ, 0xc0, !PT ;  /* 0x000000ff08037812 */ /* 0x010fe400078ec0ff */
[----:B------:R-:W-:Y:S02]  /*7230*/  LOP3.LUT R0, R0, 0xff, RZ, 0xc0, !PT ;  /* 0x000000ff00007812 */ /* 0x000fe400078ec0ff */
[----:B------:R-:W-:Y:S02]  /*7240*/  SHF.R.U32.HI R25, RZ, 0x8, R9 ;  /* 0x00000008ff197819 */ /* 0x000fe40000011609 */
[----:B------:R-:W-:Y:S02]  /*7250*/  PRMT R20, R0, 0x7604, R3 ;  /* 0x0000760400147816 */ /* 0x000fe40000000003 */
[----:B------:R-:W-:Y:S02]  /*7260*/  SHF.R.U32.HI R3, RZ, 0x8, R10 ;  /* 0x00000008ff037819 */ /* 0x000fe4000001160a */
[----:B0-----:R-:W-:-:S02]  /*7270*/  LOP3.LUT R13, R9, 0xff, RZ, 0xc0, !PT ;  /* 0x000000ff090d7812 */ /* 0x001fc400078ec0ff */
[----:B------:R-:W-:Y:S02]  /*7280*/  LOP3.LUT R0, R25, 0xff, RZ, 0xc0, !PT ;  /* 0x000000ff19007812 */ /* 0x000fe400078ec0ff */
[----:B------:R-:W-:Y:S02]  /*7290*/  LOP3.LUT R12, R10, 0xff, RZ, 0xc0, !PT ;  /* 0x000000ff0a0c7812 */ /* 0x000fe400078ec0ff */
[----:B------:R-:W-:Y:S02]  /*72a0*/  LOP3.LUT R3, R3, 0xff, RZ, 0xc0, !PT ;  /* 0x000000ff03037812 */ /* 0x000fe400078ec0ff */
[----:B-1----:R-:W-:Y:S02]  /*72b0*/  SHF.R.U32.HI R21, RZ, 0x8, R4 ;  /* 0x00000008ff157819 */ /* 0x002fe40000011604 */
[----:B------:R-:W-:Y:S02]  /*72c0*/  PRMT R28, R0, 0x7604, R13 ;  /* 0x00007604001c7816 */ /* 0x000fe4000000000d */
[----:B------:R-:W-:-:S02]  /*72d0*/  IADD3 R0, R18, R27, RZ ;  /* 0x0000001b12007210 */ /* 0x000fc40007ffe0ff */
[----:B------:R-:W-:Y:S02]  /*72e0*/  PRMT R30, R3, 0x7604, R12 ;  /* 0x00007604031e7816 */ /* 0x000fe4000000000c */
[----:B------:R-:W-:Y:S02]  /*72f0*/  LOP3.LUT R24, R4, 0xff, RZ, 0xc0, !PT ;  /* 0x000000ff04187812 */ /* 0x000fe400078ec0ff */
[----:B------:R-:W-:Y:S02]  /*7300*/  LOP3.LUT R21, R21, 0xff, RZ, 0xc0, !PT ;  /* 0x000000ff15157812 */ /* 0x000fe400078ec0ff */
[----:B------:R-:W-:Y:S02]  /*7310*/  SHF.R.U32.HI R3, RZ, 0x8, R6 ;  /* 0x00000008ff037819 */ /* 0x000fe40000011606 */
[----:B--2---:R-:W-:Y:S02]  /*7320*/  SHF.R.U32.HI R14, RZ, 0x8, R11 ;  /* 0x00000008ff0e7819 */ /* 0x004fe4000001160b */
[----:B------:R-:W-:-:S02]  /*7330*/  PRMT R33, R21, 0x7604, R24 ;  /* 0x0000760415217816 */ /* 0x000fc40000000018 */
[----:B------:R-:W-:Y:S02]  /*7340*/  SHF.R.U32.HI R27, RZ, 0x8, R7 ;  /* 0x00000008ff1b7819 */ /* 0x000fe40000011607 */
[----:B------:R-:W-:Y:S02]  /*7350*/  LOP3.LUT R25, R3, 0xff, RZ, 0xc0, !PT ;  /* 0x000000ff03197812 */ /* 0x000fe400078ec0ff */
[----:B------:R-:W-:Y:S02]  /*7360*/  SHF.R.U32.HI R21, RZ, 0x8, R5 ;  /* 0x00000008ff157819 */ /* 0x000fe40000011605 */
[----:B------:R-:W-:Y:S02]  /*7370*/  LOP3.LUT R15, R11, 0xff, RZ, 0xc0, !PT ;  /* 0x000000ff0b0f7812 */ /* 0x000fe400078ec0ff */
[----:B------:R-:W-:Y:S02]  /*7380*/  LOP3.LUT R14, R14, 0xff, RZ, 0xc0, !PT ;  /* 0x000000ff0e0e7812 */ /* 0x000fe400078ec0ff */
[----:B------:R-:W-:-:S02]  /*7390*/  LOP3.LUT R24, R5, 0xff, RZ, 0xc0, !PT ;  /* 0x000000ff05187812 */ /* 0x000fc400078ec0ff */
[----:B------:R-:W-:Y:S02]  /*73a0*/  LOP3.LUT R26, R6, 0xff, RZ, 0xc0, !PT ;  /* 0x000000ff061a7812 */ /* 0x000fe400078ec0ff */
[----:B------:R-:W-:Y:S02]  /*73b0*/  LOP3.LUT R27, R27, 0xff, RZ, 0xc0, !PT ;  /* 0x000000ff1b1b7812 */ /* 0x000fe400078ec0ff */
[----:B------:R-:W-:Y:S02]  /*73c0*/  LOP3.LUT R36, R7, 0xff, RZ, 0xc0, !PT ;  /* 0x000000ff07247812 */ /* 0x000fe400078ec0ff */
[----:B------:R-:W-:Y:S02]  /*73d0*/  LOP3.LUT R21, R21, 0xff, RZ, 0xc0, !PT ;  /* 0x000000ff15157812 */ /* 0x000fe400078ec0ff */
[----:B------:R-:W-:Y:S02]  /*73e0*/  PRMT R34, R14, 0x7604, R15 ;  /* 0x000076040e227816 */ /* 0x000fe4000000000f */
[----:B------:R-:W-:-:S02]  /*73f0*/  PRMT R39, R25, 0x7604, R26 ;  /* 0x0000760419277816 */ /* 0x000fc4000000001a */
[----:B------:R-:W-:Y:S02]  /*7400*/  PRMT R41, R27, 0x7604, R36 ;  /* 0x000076041b297816 */ /* 0x000fe40000000024 */
[----:B---3--:R-:W-:Y:S02]  /*7410*/  LOP3.LUT R0, R35, 0x30, R0, 0xf8, !PT ;  /* 0x0000003023007812 */ /* 0x008fe400078ef800 */
[----:B------:R-:W-:Y:S02]  /*7420*/  PRMT R35, R21, 0x7604, R24 ;  /* 0x0000760415237816 */ /* 0x000fe40000000018 */
[----:B------:R-:W-:Y:S02]  /*7430*/  LOP3.LUT R3, R0, R31, RZ, 0x3c, !PT ;  /* 0x0000001f00037212 */ /* 0x000fe400078e3cff */
[----:B------:R-:W-:Y:S02]  /*7440*/  SHF.R.U32.HI R21, RZ, 0x10, R9 ;  /* 0x00000010ff157819 */ /* 0x000fe40000011609 */
[----:B------:R-:W-:-:S02]  /*7450*/  IADD3 R0, R16, R29, R3 ;  /* 0x0000001d10007210 */ /* 0x000fc40007ffe003 */
[----:B------:R-:W-:Y:S01]  /*7460*/  SHF.R.U32.HI R3, RZ, 0x10, R8 ;  /* 0x00000010ff037819 */ /* 0x000fe20000011608 */
[----:B------:R-:W0:Y:S01]  /*7470*/  LDS.128 R12, [R52+0xb000] ;  /* 0x00b00000340c7984 */ /* 0x000e220000000c00 */
[----:B------:R-:W-:Y:S02]  /*7480*/  SHF.R.U32.HI R29, RZ, 0x10, R10 ;  /* 0x00000010ff1d7819 */ /* 0x000fe4000001160a */
[----:B------:R-:W-:Y:S01]  /*7490*/  SHF.R.U32.HI R31, RZ, 0x10, R11 ;  /* 0x00000010ff1f7819 */ /* 0x000fe2000001160b */
[----:B------:R-:W1:Y:S01]  /*74a0*/  LDS.128 R24, [R0+0xb000] ;  /* 0x00b0000000187984 */ /* 0x000e620000000c00 */
[----:B------:R-:W-:Y:S02]  /*74b0*/  LOP3.LUT R21, R21, 0xff, RZ, 0xc0, !PT ;  /* 0x000000ff15157812 */ /* 0x000fe400078ec0ff */
[----:B------:R-:W-:Y:S02]  /*74c0*/  LOP3.LUT R3, R3, 0xff, RZ, 0xc0, !PT ;  /* 0x000000ff03037812 */ /* 0x000fe400078ec0ff */
[----:B------:R-:W-:-:S02]  /*74d0*/  LOP3.LUT R29, R29, 0xff, RZ, 0xc0, !PT ;  /* 0x000000ff1d1d7812 */ /* 0x000fc400078ec0ff */
[----:B------:R-:W-:Y:S02]  /*74e0*/  LOP3.LUT R31, R31, 0xff, RZ, 0xc0, !PT ;  /* 0x000000ff1f1f7812 */ /* 0x000fe400078ec0ff */
[----:B------:R-:W-:Y:S02]  /*74f0*/  PRMT R21, R21, 0x7054, R28 ;  /* 0x0000705415157816 */ /* 0x000fe4000000001c */
[----:B------:R-:W-:Y:S02]  /*7500*/  SHF.R.U32.HI R28, RZ, 0x10, R5 ;  /* 0x00000010ff1c7819 */ /* 0x000fe40000011605 */
[----:B------:R-:W-:Y:S02]  /*7510*/  PRMT R3, R3, 0x7054, R20 ;  /* 0x0000705403037816 */ /* 0x000fe40000000014 */
[----:B------:R-:W-:Y:S02]  /*7520*/  PRMT R29, R29, 0x7054, R30 ;  /* 0x000070541d1d7816 */ /* 0x000fe4000000001e */
[----:B------:R-:W-:-:S02]  /*7530*/  SHF.R.U32.HI R20, RZ, 0x10, R4 ;  /* 0x00000010ff147819 */ /* 0x000fc40000011604 */
[----:B------:R-:W-:Y:S02]  /*7540*/  PRMT R31, R31, 0x7054, R34 ;  /* 0x000070541f1f7816 */ /* 0x000fe40000000022 */
[----:B------:R-:W-:Y:S02]  /*7550*/  SHF.R.U32.HI R30, RZ, 0x10, R6 ;  /* 0x00000010ff1e7819 */ /* 0x000fe40000011606 */
[----:B------:R-:W-:Y:S02]  /*7560*/  SHF.R.U32.HI R34, RZ, 0x10, R7 ;  /* 0x00000010ff227819 */ /* 0x000fe40000011607 */
[----:B------:R-:W-:Y:S02]  /*7570*/  LOP3.LUT R28, R28, 0xff, RZ, 0xc0, !PT ;  /* 0x000000ff1c1c7812 */ /* 0x000fe400078ec0ff */
[----:B------:R-:W-:Y:S02]  /*7580*/  LOP3.LUT R20, R20, 0xff, RZ, 0xc0, !PT ;  /* 0x000000ff14147812 */ /* 0x000fe400078ec0ff */
[----:B------:R-:W-:-:S02]  /*7590*/  LOP3.LUT R30, R30, 0xff, RZ, 0xc0, !PT ;  /* 0x000000ff1e1e7812 */ /* 0x000fc400078ec0ff */
[----:B------:R-:W-:Y:S02]  /*75a0*/  LOP3.LUT R34, R34, 0xff, RZ, 0xc0, !PT ;  /* 0x000000ff22227812 */ /* 0x000fe400078ec0ff */
[----:B------:R-:W-:Y:S02]  /*75b0*/  PRMT R37, R28, 0x7054, R35 ;  /* 0x000070541c257816 */ /* 0x000fe40000000023 */
[----:B------:R-:W-:Y:S02]  /*75c0*/  PRMT R33, R20, 0x7054, R33 ;  /* 0x0000705414217816 */ /* 0x000fe40000000021 */
[----:B------:R-:W-:Y:S02]  /*75d0*/  PRMT R39, R30, 0x7054, R39 ;  /* 0x000070541e277816 */ /* 0x000fe40000000027 */
        /* <DEDUP_REMOVED lines=8> */
[-C--:B0-----:R-:W-:Y:S02]  /*7660*/  F2FP.F16.E4M3.UNPACK_B R10, R13.reuse ;  /* 0x0000000dff0a723e */ /* 0x081fe400020006ff */
[----:B------:R-:W-:Y:S02]  /*7670*/  F2FP.F16.E4M3.UNPACK_B R28, R13.H1 ;  /* 0x0000000dff1c723e */ /* 0x000fe400030006ff */
[-C--:B------:R-:W-:Y:S01]  /*7680*/  F2FP.F16.E4M3.UNPACK_B R13, R12.reuse ;  /* 0x0000000cff0d723e */ /* 0x080fe200020006ff */
[--C-:B------:R-:W-:Y:S01]  /*7690*/  HADD2.F32 R9, -RZ, R10.reuse.H0_H0 ;  /* 0x2000000aff097230 */ /* 0x100fe20000004100 */
[----:B------:R-:W-:Y:S01]  /*76a0*/  F2FP.F16.E4M3.UNPACK_B R29, R12.H1 ;  /* 0x0000000cff1d723e */ /* 0x000fe200030006ff */
[----:B------:R-:W-:Y:S01]  /*76b0*/  HADD2.F32 R10, -RZ, R10.H1_H1 ;  /* 0x3000000aff0a7230 */ /* 0x000fe20000004100 */
[----:B------:R-:W-:Y:S02]  /*76c0*/  F2FP.F16.E4M3.UNPACK_B R39, R38 ;  /* 0x00000026ff27723e */ /* 0x000fe400020006ff */
[----:B-1----:R-:W-:-:S02]  /*76d0*/  F2FP.F16.E4M3.UNPACK_B R11, R25 ;  /* 0x00000019ff0b723e */ /* 0x002fc400020006ff */
[----:B------:R-:W-:Y:S01]  /*76e0*/  F2FP.F16.E4M3.UNPACK_B R12, R34 ;  /* 0x00000022ff0c723e */ /* 0x000fe200020006ff */
[----:B------:R-:W-:Y:S01]  /*76f0*/  HADD2.F32 R40, -RZ, R39.H0_H0 ;  /* 0x20000027ff287230 */ /* 0x000fe20000004100 */
[-C--:B------:R-:W-:Y:S01]  /*7700*/  F2FP.F16.E4M3.UNPACK_B R31, R15.reuse ;  /* 0x0000000fff1f723e */ /* 0x080fe200020006ff */
[----:B------:R-:W-:Y:S01]  /*7710*/  HADD2.F32 R6, -RZ, R11.H0_H0 ;  /* 0x2000000bff067230 */ /* 0x000fe20000004100 */
[----:B------:R-:W-:Y:S01]  /*7720*/  F2FP.F16.E4M3.UNPACK_B R36, R15.H1 ;  /* 0x0000000fff24723e */ /* 0x000fe200030006ff */
[--C-:B------:R-:W-:Y:S01]  /*7730*/  HADD2.F32 R15, -RZ, R12.reuse.H0_H0 ;  /* 0x2000000cff0f7230 */ /* 0x100fe20000004100 */
[-C--:B------:R-:W-:Y:S01]  /*7740*/  F2FP.F16.E4M3.UNPACK_B R21, R24.reuse ;  /* 0x00000018ff15723e */ /* 0x080fe200020006ff */
[----:B------:R-:W-:Y:S01]  /*7750*/  HADD2.F32 R39, -RZ, R39.H1_H1 ;  /* 0x30000027ff277230 */ /* 0x000fe20000004100 */
[----:B------:R-:W-:Y:S01]  /*7760*/  F2FP.F16.E4M3.UNPACK_B R30, R24.H1 ;  /* 0x00000018ff1e723e */ /* 0x000fe200030006ff */
[C---:B------:R-:W-:Y:S01]  /*7770*/  FMUL.FTZ R24, R6.reuse, R40 ;  /* 0x0000002806187220 */ /* 0x040fe20000410000 */
[-C--:B------:R-:W-:Y:S01]  /*7780*/  F2FP.F16.E4M3.UNPACK_B R33, R27.reuse ;  /* 0x0000001bff21723e */ /* 0x080fe200020006ff */
[----:B------:R-:W-:Y:S01]  /*7790*/  HADD2.F32 R11, -RZ, R11.H1_H1 ;  /* 0x3000000bff0b7230 */ /* 0x000fe20000004100 */
[----:B------:R-:W-:Y:S01]  /*77a0*/  F2FP.F16.E4M3.UNPACK_B R37, R27.H1 ;  /* 0x0000001bff25723e */ /* 0x000fe200030006ff */
[----:B------:R-:W-:Y:S01]  /*77b0*/  FMUL.FTZ R27, R6, R15 ;  /* 0x0000000f061b7220 */ /* 0x000fe20000410000 */
[----:B------:R-:W-:Y:S01]  /*77c0*/  F2FP.F16.E4M3.UNPACK_B R25, R25.H1 ;  /* 0x00000019ff19723e */ /* 0x000fe200030006ff */
[C---:B------:R-:W-:Y:S01]  /*77d0*/  FFMA.FTZ R6, R9.reuse, R15, -R24 ;  /* 0x0000000f09067223 */ /* 0x040fe20000010818 */
[----:B------:R-:W-:Y:S01]  /*77e0*/  F2FP.F16.E4M3.UNPACK_B R38, R38.H1 ;  /* 0x00000026ff26723e */ /* 0x000fe200030006ff */
[----:B------:R-:W-:Y:S01]  /*77f0*/  FFMA.FTZ R9, R9, R40, R27 ;  /* 0x0000002809097223 */ /* 0x000fe2000001001b */
[----:B------:R-:W-:Y:S01]  /*7800*/  F2FP.F16.E4M3.UNPACK_B R34, R34.H1 ;  /* 0x00000022ff22723e */ /* 0x000fe200030006ff */
[----:B------:R-:W-:-:S02]  /*7810*/  HADD2.F32 R24, -RZ, R12.H1_H1 ;  /* 0x3000000cff187230 */ /* 0x000fc40000004100 */
[-C--:B------:R-:W-:Y:S01]  /*7820*/  FMUL.FTZ R43, R11, R39.reuse ;  /* 0x000000270b2b7220 */ /* 0x080fe20000410000 */
[----:B------:R-:W-:Y:S01]  /*7830*/  HADD2.F32 R40, -RZ, R38.H0_H0 ;  /* 0x20000026ff287230 */ /* 0x000fe20000004100 */
[----:B------:R-:W-:Y:S01]  /*7840*/  LOP3.LUT R41, R41, 0xff000000, R7, 0xf8, !PT ;  /* 0xff00000029297812 */ /* 0x000fe200078ef807 */
[--C-:B------:R-:W-:Y:S02]  /*7850*/  HADD2.F32 R12, -RZ, R25.reuse.H0_H0 ;  /* 0x20000019ff0c7230 */ /* 0x100fe40000004100 */
        /* <DEDUP_REMOVED lines=15> */
[----:B------:R-:W-:Y:S02]  /*7950*/  HADD2.F32 R28, -RZ, R28.H1_H1 ;  /* 0x3000001cff1c7230 */ /* 0x000fe40000004100 */
[C---:B------:R-:W-:Y:S01]  /*7960*/  FMUL.FTZ R45, R25.reuse, R40 ;  /* 0x00000028192d7220 */ /* 0x040fe20000410000 */
[----:B------:R-:W-:Y:S02]  /*7970*/  HADD2.F32 R43, -RZ, R42.H0_H0 ;  /* 0x2000002aff2b7230 */ /* 0x000fe40000004100 */
[----:B------:R-:W-:Y:S01]  /*7980*/  FMUL.FTZ R47, R25, R34 ;  /* 0x00000022192f7220 */ /* 0x000fe20000410000 */
[----:B------:R-:W-:-:S02]  /*7990*/  HADD2.F32 R27, -RZ, R33.H0_H0 ;  /* 0x20000021ff1b7230 */ /* 0x000fc40000004100 */
[C---:B------:R-:W-:Y:S01]  /*79a0*/  FFMA.FTZ R25, R28.reuse, R34, -R45 ;  /* 0x000000221c197223 */ /* 0x040fe2000001082d */
[--C-:B------:R-:W-:Y:S02]  /*79b0*/  HADD2.F32 R39, -RZ, R38.reuse.H0_H0 ;  /* 0x20000026ff277230 */ /* 0x100fe40000004100 */
[----:B------:R-:W-:Y:S01]  /*79c0*/  FFMA.FTZ R28, R28, R40, R47 ;  /* 0x000000281c1c7223 */ /* 0x000fe2000001002f */
[----:B------:R-:W-:Y:S02]  /*79d0*/  HADD2.F32 R24, -RZ, R31.H0_H0 ;  /* 0x2000001fff187230 */ /* 0x000fe40000004100 */
[C---:B------:R-:W-:Y:S01]  /*79e0*/  FMUL.FTZ R49, R27.reuse, R43 ;  /* 0x0000002b1b317220 */ /* 0x040fe20000410000 */
[----:B------:R-:W-:Y:S02]  /*79f0*/  HADD2.F32 R40, -RZ, R38.H1_H1 ;  /* 0x30000026ff287230 */ /* 0x000fe40000004100 */
[----:B------:R-:W-:Y:S01]  /*7a00*/  FMUL.FTZ R44, R27, R39 ;  /* 0x000000271b2c7220 */ /* 0x000fe20000410000 */
[----:B------:R-:W-:Y:S01]  /*7a10*/  F2FP.F16.E4M3.UNPACK_B R38, R35.H1 ;  /* 0x00000023ff26723e */ /* 0x000fe200030006ff */
[----:B------:R-:W-:Y:S01]  /*7a20*/  FFMA.FTZ R27, R24, R39, -R49 ;  /* 0x00000027181b7223 */ /* 0x000fe20000010831 */
[----:B------:R-:W-:-:S02]  /*7a30*/  HADD2.F32 R42, -RZ, R42.H1_H1 ;  /* 0x3000002aff2a7230 */ /* 0x000fc40000004100 */
[----:B------:R-:W-:Y:S01]  /*7a40*/  FFMA.FTZ R24, R24, R43, R44 ;  /* 0x0000002b18187223 */ /* 0x000fe2000001002c */
[----:B------:R-:W-:Y:S01]  /*7a50*/  HADD2.F32 R33, -RZ, R33.H1_H1 ;  /* 0x30000021ff217230 */ /* 0x000fe20000004100 */
[-C--:B------:R-:W-:Y:S01]  /*7a60*/  F2FP.F16.E4M3.UNPACK_B R7, R26.reuse ;  /* 0x0000001aff07723e */ /* 0x080fe200020006ff */
[----:B------:R-:W-:Y:S01]  /*7a70*/  HADD2.F32 R43, -RZ, R41.H0_H0 ;  /* 0x20000029ff2b7230 */ /* 0x000fe20000004100 */
[----:B------:R-:W-:Y:S01]  /*7a80*/  F2FP.F16.E4M3.UNPACK_B R26, R26.H1 ;  /* 0x0000001aff1a723e */ /* 0x000fe200030006ff */
        /* <DEDUP_REMOVED lines=17> */
[----:B------:R-:W-:Y:S01]  /*7ba0*/  F2FP.F16.E4M3.UNPACK_B R5, R14 ;  /* 0x0000000eff05723e */ /* 0x000fe200020006ff */
[----:B------:R-:W-:-:S02]  /*7bb0*/  HADD2.F32 R38, -RZ, R36.H1_H1 ;  /* 0x30000024ff267230 */ /* 0x000fc40000004100 */
[C---:B------:R-:W-:Y:S01]  /*7bc0*/  FMUL.FTZ R49, R37.reuse, R45 ;  /* 0x0000002d25317220 */ /* 0x040fe20000410000 */
[----:B------:R-:W-:Y:S02]  /*7bd0*/  HADD2.F32 R44, -RZ, R43.H0_H0 ;  /* 0x2000002bff2c7230 */ /* 0x000fe40000004100 */
[----:B------:R-:W-:Y:S01]  /*7be0*/  FMUL.FTZ R48, R37, R42 ;  /* 0x0000002a25307220 */ /* 0x000fe20000410000 */
[----:B------:R-:W-:Y:S01]  /*7bf0*/  HADD2.F32 R36, -RZ, R30.H0_H0 ;  /* 0x2000001eff247230 */ /* 0x000fe20000004100 */
[----:B------:R-:W-:Y:S01]  /*7c00*/  F2FP.F16.E4M3.UNPACK_B R14, R14.H1 ;  /* 0x0000000eff0e723e */ /* 0x000fe200030006ff */
[----:B------:R-:W-:Y:S01]  /*7c10*/  HADD2.F32 R41, -RZ, R40.H0_H0 ;  /* 0x20000028ff297230 */ /* 0x000fe20000004100 */
[----:B------:R-:W-:Y:S01]  /*7c20*/  F2FP.SATFINITE.E4M3.F32.PACK_AB_MERGE_C R15, R28, R15, RZ ;  /* 0x0000000f1c0f723e */ /* 0x000fe200048070ff */
[----:B------:R-:W-:Y:S02]  /*7c30*/  HADD2.F32 R39, -RZ, R29.H0_H0 ;  /* 0x2000001dff277230 */ /* 0x000fe40000004100 */
[----:B------:R-:W-:Y:S01]  /*7c40*/  FMUL.FTZ R46, R36, R44 ;  /* 0x0000002c242e7220 */ /* 0x000fe20000410000 */
[----:B------:R-:W-:-:S02]  /*7c50*/  HADD2.F32 R30, -RZ, R30.H1_H1 ;  /* 0x3000001eff1e7230 */ /* 0x000fc40000004100 */
[-C--:B------:R-:W-:Y:S01]  /*7c60*/  FMUL.FTZ R47, R36, R41.reuse ;  /* 0x00000029242f7220 */ /* 0x080fe20000410000 */
[C---:B------:R-:W-:Y:S01]  /*7c70*/  FFMA.FTZ R36, R38.reuse, R42, -R49 ;  /* 0x0000002a26247223 */ /* 0x040fe20000010831 */
[----:B------:R-:W-:Y:S02]  /*7c80*/  HADD2.F32 R42, -RZ, R43.H1_H1 ;  /* 0x3000002bff2a7230 */ /* 0x000fe40000004100 */
[C---:B------:R-:W-:Y:S01]  /*7c90*/  FFMA.FTZ R37, R39.reuse, R41, -R46 ;  /* 0x0000002927257223 */ /* 0x040fe2000001082e */
[----:B------:R-:W-:Y:S02]  /*7ca0*/  HADD2.F32 R40, -RZ, R40.H1_H1 ;  /* 0x30000028ff287230 */ /* 0x000fe40000004100 */
[----:B------:R-:W-:Y:S01]  /*7cb0*/  FFMA.FTZ R47, R39, R44, R47 ;  /* 0x0000002c272f7223 */ /* 0x000fe2000001002f */
[----:B------:R-:W-:Y:S01]  /*7cc0*/  F2FP.F16.E4M3.UNPACK_B R41, R20 ;  /* 0x00000014ff29723e */ /* 0x000fe200020006ff */
[----:B------:R-:W-:Y:S01]  /*7cd0*/  FFMA.FTZ R38, R38, R45, R48 ;  /* 0x0000002d26267223 */ /* 0x000fe20000010030 */
        /* <DEDUP_REMOVED lines=41> */
[----:B------:R-:W-:Y:S01]  /*7f70*/  FMUL.FTZ R26, R26, R21 ;  /* 0x000000151a1a7220 */ /* 0x000fe20000410000 */
[----:B------:R-:W-:Y:S02]  /*7f80*/  HADD2.F32 R8, -RZ, R3.H0_H0 ;  /* 0x20000003ff087230 */ /* 0x000fe40000004100 */
[----:B------:R-:W-:Y:S02]  /*7f90*/  HADD2.F32 R20, -RZ, R13.H0_H0 ;  /* 0x2000000dff147230 */ /* 0x000fe40000004100 */
[----:B------:R-:W-:Y:S01]  /*7fa0*/  FFMA.FTZ R50, R14, R29, R26 ;  /* 0x0000001d0e327223 */ /* 0x000fe2000001001a */
[----:B------:R-:W-:-:S02]  /*7fb0*/  HADD2.F32 R4, -RZ, R7.H0_H0 ;  /* 0x20000007ff047230 */ /* 0x000fc40000004100 */
[----:B------:R-:W-:Y:S01]  /*7fc0*/  FFMA.FTZ R48, R14, R21, -R51 ;  /* 0x000000150e307223 */ /* 0x000fe20000010833 */
[----:B------:R-:W-:Y:S02]  /*7fd0*/  HADD2.F32 R26, -RZ, R13.H1_H1 ;  /* 0x3000000dff1a7230 */ /* 0x000fe40000004100 */
        /* <DEDUP_REMOVED lines=27> */
.L_x_11527:
[----:B------:R-:W-:Y:S05]  /*8190*/  BSYNC B0 ;  /* 0x0000000000007941 */ /* 0x000fea0003800000 */
.L_x_11520:
        /* <DEDUP_REMOVED lines=8> */
.L_x_11517:
[----:B0--3--:R-:W3:Y:S02]  /*8220*/  LDL R0, [R1+0x8] ;  /* 0x0000080001007983 */ /* 0x009ee40000100800 */
[----:B---3--:R-:W-:-:S13]  /*8230*/  ISETP.NE.AND P0, PT, R0, 0x3, PT ;  /* 0x000000030000780c */ /* 0x008fda0003f05270 */
[----:B------:R-:W-:Y:S05]  /*8240*/  @!P0 BRA `(.L_x_11535) ;  /* 0x0000000000048947 */ /* 0x000fea0003800000 */
[----:B------:R-:W-:Y:S01]  /*8250*/  BPT.TRAP 0x1 ;  /* 0x000000040000795c */ /* 0x000fe20000300000 */
.L_x_11535:
[----:B------:R-:W3:Y:S04]  /*8260*/  LDL R0, [R1+0x4] ;  /* 0x0000040001007983 */ /* 0x000ee80000100800 */
[----:B-1--4-:R-:W4:Y:S01]  /*8270*/  LDL R3, [R1+0xc] ;  /* 0x00000c0001037983 */ /* 0x012f220000100800 */
[----:B---3--:R-:W-:Y:S01]  /*8280*/  IMAD R0, R0, 0x8, R16 ;  /* 0x0000000800007824 */ /* 0x008fe200078e0210 */
[----:B----45:R-:W-:-:S04]  /*8290*/  SHF.L.U32 R7, R3, 0x1f, RZ ;  /* 0x0000001f03077819 */ /* 0x030fc800000006ff */
[----:B------:R0:W1:Y:S01]  /*82a0*/  SYNCS.PHASECHK.TRANS64.TRYWAIT P1, [R0+URZ+0x13230], R7 ;  /* 0x01323007000075a7 */ /* 0x000062000802017f */
[----:B------:R-:W-:Y:S05]  /*82b0*/  @!P0 BRA `(.L_x_11536) ;  /* 0x0000000000048947 */ /* 0x000fea0003800000 */
[----:B------:R-:W-:Y:S01]  /*82c0*/  BPT.TRAP 0x1 ;  /* 0x000000040000795c */ /* 0x000fe20000300000 */
.L_x_11536:
[----:B------:R-:W-:Y:S01]  /*82d0*/  VIADD R3, R16, 0xe000 ;  /* 0x0000e00010037836 */ /* 0x000fe20000000000 */
[----:B------:R-:W-:Y:S01]  /*82e0*/  LOP3.LUT R4, R32, 0x10000, RZ, 0xfc, !PT ;  /* 0x0001000020047812 */ /* 0x000fe200078efcff */
[----:B------:R-:W-:-:S03]  /*82f0*/  IMAD.MOV.U32 R5, RZ, RZ, -0x7fffffe0 ;  /* 0x80000020ff057424 */ /* 0x000fc600078e00ff */
[----:B------:R-:W-:-:S04]  /*8300*/  SHF.R.U32.HI R3, RZ, 0x4, R3 ;  /* 0x00000004ff037819 */ /* 0x000fc80000011603 */
[----:B------:R-:W-:-:S04]  /*8310*/  LOP3.LUT R3, R3, 0x3fff, RZ, 0xc0, !PT ;  /* 0x00003fff03037812 */ /* 0x000fc800078ec0ff */
[----:B------:R-:W-:-:S05]  /*8320*/  LOP3.LUT R3, R3, 0x10000, RZ, 0xfc, !PT ;  /* 0x0001000003037812 */ /* 0x000fca00078efcff */
[----:B------:R3:W-:Y:S01]  /*8330*/  STL [R1+0x24], R3 ;  /* 0x0000240301007387 */ /* 0x0007e20000100800 */
[----:B-1----:R-:W-:Y:S05]  /*8340*/  @P1 BRA `(.L_x_11537) ;  /* 0x0000000000081947 */ /* 0x002fea0003800000 */
[----:B------:R-:W1:Y:S02]  /*8350*/  SYNCS.PHASECHK.TRANS64.TRYWAIT P1, [R0+URZ+0x13230], R7 ;  /* 0x01323007000075a7 */ /* 0x000e64000802017f */
[----:B-1----:R-:W-:Y:S05]  /*8360*/  @!P1 BRA `(.L_x_11538) ;  /* 0x0000010000309947 */ /* 0x002fea0003800000 */
.L_x_11537:
[----:B---3--:R-:W3:Y:S04]  /*8370*/  LDL R3, [R1+0x24] ;  /* 0x0000240001037983 */ /* 0x008ee80000100800 */
[----:B------:R-:W3:Y:S01]  /*8380*/  LDL R106, [R1+0x4] ;  /* 0x00000400016a7983 */ /* 0x000ee20000100800 */
[----:B------:R-:W-:Y:S01]  /*8390*/  IMAD.MOV.U32 R9, RZ, RZ, -0x7fffffe0 ;  /* 0x80000020ff097424 */ /* 0x000fe200078e00ff */
[----:B------:R-:W-:Y:S05]  /*83a0*/  WARPSYNC.ALL ;  /* 0x0000000000007948 */ /* 0x000fea0003800000 */
[----:B------:R-:W-:Y:S01]  /*83b0*/  R2UR UR4, R4 ;  /* 0x00000000040472ca */ /* 0x000fe200000e0000 */
[----:B------:R-:W4:Y:S01]  /*83c0*/  LDL R107, [R1+0x54] ;  /* 0x00005400016b7983 */ /* 0x000f220000100800 */
[----:B------:R-:W-:-:S02]  /*83d0*/  R2UR UR5, R5 ;  /* 0x00000000050572ca */ /* 0x000fc400000e0000 */
[----:B------:R-:W-:Y:S01]  /*83e0*/  R2UR UR7, R9 ;  /* 0x00000000090772ca */ /* 0x000fe200000e0000 */
[----:B------:R-:W-:Y:S01]  /*83f0*/  WARPGROUP.ARRIVE ;  /* 0x00000000000079c5 */ /* 0x000fe20000000000 */
[----:B01----:R-:W-:Y:S01]  /*8400*/  IMAD.MOV.U32 R7, RZ, RZ, -0x7fffffe0 ;  /* 0x80000020ff077424 */ /* 0x003fe200078e00ff */
[----:B------:R-:W-:Y:S01]  /*8410*/  P2R R13, PR, RZ, 0x1 ;  /* 0x00000001ff0d7803 */ /* 0x000fe20000000000 */
[----:B------:R-:W-:Y:S01]  /*8420*/  IMAD.MOV.U32 R11, RZ, RZ, -0x7fffffe0 ;  /* 0x80000020ff0b7424 */ /* 0x000fe200078e00ff */
[C---:B------:R-:W-:Y:S02]  /*8430*/  R2UR UR8, R4.reuse ;  /* 0x00000000040872ca */ /* 0x040fe400000e0000 */
[----:B------:R-:W-:Y:S02]  /*8440*/  R2UR UR9, R5 ;  /* 0x00000000050972ca */ /* 0x000fe400000e0000 */
[----:B------:R-:W-:Y:S02]  /*8450*/  R2UR UR11, R11 ;  /* 0x000000000b0b72ca */ /* 0x000fe400000e0000 */
[----:B------:R-:W-:-:S02]  /*8460*/  R2UR UR12, R4 ;  /* 0x00000000040c72ca */ /* 0x000fc400000e0000 */
[----:B------:R-:W-:Y:S01]  /*8470*/  R2UR UR13, R5 ;  /* 0x00000000050d72ca */ /* 0x000fe200000e0000 */
[----:B------:R-:W-:Y:S01]  /*8480*/  IMAD.MOV.U32 R11, RZ, RZ, -0x7fffffe0 ;  /* 0x80000020ff0b7424 */ /* 0x000fe200078e00ff */
[----:B------:R-:W-:Y:S01]  /*8490*/  R2UR UR16, R4 ;  /* 0x00000000041072ca */ /* 0x000fe200000e0000 */
[----:B---3--:R-:W-:-:S05]  /*84a0*/  IMAD R8, R106, 0x280, R3 ;  /* 0x000002806a087824 */ /* 0x008fca00078e0203 */
[----:B------:R-:W-:-:S13]  /*84b0*/  R2UR UR6, R8 ;  /* 0x00000000080672ca */ /* 0x000fda00000e0000 */
[----:B------:R-:W-:Y:S01]  /*84c0*/  QGMMA.64x32x32.F32.E4M3.E4M3 R88, gdesc[UR4], RZ, !UPT, gsb0 ;  /* 0x00600000045879f3 */ /* 0x000fe2000c0008ff */
[----:B------:R-:W-:Y:S01]  /*84d0*/  VIADD R6, R8, 0x80 ;  /* 0x0000008008067836 */ /* 0x000fe20000000000 */
[----:B------:R-:W-:Y:S02]  /*84e0*/  R2UR UR7, R7 ;  /* 0x00000000070772ca */ /* 0x000fe400000e0000 */
[----:B------:R-:W-:Y:S02]  /*84f0*/  R2UR UR4, R4 ;  /* 0x00000000040472ca */ /* 0x000fe400000e0000 */
[----:B------:R-:W-:Y:S02]  /*8500*/  R2UR UR6, R6 ;  /* 0x00000000060672ca */ /* 0x000fe400000e0000 */
        /* <DEDUP_REMOVED lines=10> */
[----:B------:R-:W-:-:S03]  /*85b0*/  IMAD.MOV.U32 R7, RZ, RZ, -0x7fffffe0 ;  /* 0x80000020ff077424 */ /* 0x000fc600078e00ff */
[----:B------:R-:W-:Y:S02]  /*85c0*/  R2UR UR14, R6 ;  /* 0x00000000060e72ca */ /* 0x000fe400000e0000 */
[----:B------:R-:W-:Y:S01]  /*85d0*/  R2UR UR15, R7 ;  /* 0x00000000070f72ca */ /* 0x000fe200000e0000 */
[----:B------:R-:W-:Y:S02]  /*85e0*/  WARPGROUP.DEPBAR.LE gsb0, 0x0 ;  /* 0x00008000000079c5 */ /* 0x000fe40000010000 */
[----:B------:R-:W-:-:S10]  /*85f0*/  WARPGROUP.ARRIVE ;  /* 0x00000000000079c5 */ /* 0x000fd40000000000 */
[----:B------:R-:W-:Y:S01]  /*8600*/  QGMMA.64x32x32.F32.E4M3.E4M3 R40, gdesc[UR12], RZ, !UPT, gsb0 ;  /* 0x006000000c2879f3 */ /* 0x000fe2000c0008ff */
[----:B------:R-:W-:Y:S02]  /*8610*/  IADD3 R10, R8, 0x200, RZ ;  /* 0x00000200080a7810 */ /* 0x000fe40007ffe0ff */
[----:B------:R-:W-:Y:S02]  /*8620*/  R2UR UR19, R11 ;  /* 0x000000000b1372ca */ /* 0x000fe400000e0000 */
[----:B------:R-:W-:Y:S02]  /*8630*/  R2UR UR18, R10 ;  /* 0x000000000a1272ca */ /* 0x000fe400000e0000 */
[----:B------:R-:W-:Y:S01]  /*8640*/  R2UR UR17, R5 ;  /* 0x00000000051172ca */ /* 0x000fe200000e0000 */
[----:B------:R-:W-:Y:S02]  /*8650*/  WARPGROUP.DEPBAR.LE gsb0, 0x0 ;  /* 0x00008000000079c5 */ /* 0x000fe40000010000 */
[----:B------:R-:W-:-:S10]  /*8660*/  WARPGROUP.ARRIVE ;  /* 0x00000000000079c5 */ /* 0x000fd40000000000 */
[----:B------:R-:W-:Y:S01]  /*8670*/  QGMMA.64x32x32.F32.E4M3.E4M3 R24, gdesc[UR16], RZ, !UPT, gsb0 ;  /* 0x00600000101879f3 */ /* 0x000fe2000c0008ff */
[----:B--2---:R-:W-:Y:S02]  /*8680*/  VIADD R14, R8, 0x2 ;  /* 0x00000002080e7836 */ /* 0x004fe40000000000 */
[----:B------:R-:W-:Y:S02]  /*8690*/  VIADD R6, R4, 0x2 ;  /* 0x0000000204067836 */ /* 0x000fe40000000000 */
[----:B------:R-:W-:Y:S02]  /*86a0*/  IMAD.MOV.U32 R15, RZ, RZ, -0x7fffffe0 ;  /* 0x80000020ff0f7424 */ /* 0x000fe400078e00ff */
[----:B------:R-:W-:Y:S01]  /*86b0*/  IMAD.MOV.U32 R7, RZ, RZ, -0x7fffffe0 ;  /* 0x80000020ff077424 */ /* 0x000fe200078e00ff */
        /* <DEDUP_REMOVED lines=8> */
[----:B------:R-:W-:Y:S01]  /*8740*/  IMAD.MOV.U32 R11, RZ, RZ, -0x7fffffe0 ;  /* 0x80000020ff0b7424 */ /* 0x000fe200078e00ff */
        /* <DEDUP_REMOVED lines=25> */
[C---:B------:R-:W-:Y:S01]  /*88e0*/  FMUL.FTZ R3, R2.reuse, R88 ;  /* 0x0000005802037220 */ /* 0x040fe20000410000 */
[C---:B------:R-:W-:Y:S01]  /*88f0*/  FMUL.FTZ R14, R2.reuse, R89 ;  /* 0x00000059020e7220 */ /* 0x040fe20000410000 */
[C---:B------:R-:W-:Y:S01]  /*8900*/  FMUL.FTZ R20, R2.reuse, R92 ;  /* 0x0000005c02147220 */ /* 0x040fe20000410000 */
[C---:B------:R-:W-:Y:S01]  /*8910*/  FMUL.FTZ R11, R2.reuse, R59 ;  /* 0x0000003b020b7220 */ /* 0x040fe20000410000 */
[C---:B------:R-:W-:Y:S02]  /*8920*/  FMUL.FTZ R88, R2.reuse, R93 ;  /* 0x0000005d02587220 */ /* 0x040fe40000410000 */
[----:B------:R-:W0:Y:S01]  /*8930*/  MUFU.TANH R3, R3 ;  /* 0x0000000300037308 */ /* 0x000e220000002400 */
[----:B------:R-:W-:Y:S01]  /*8940*/  FMUL.FTZ R59, R2, R62 ;  /* 0x0000003e023b7220 */ /* 0x000fe20000410000 */
[----:B------:R-:W-:Y:S02]  /*8950*/  VIADD R8, R8, 0x202 ;  /* 0x0000020208087836 */ /* 0x000fe40000000000 */
[----:B------:R-:W-:Y:S01]  /*8960*/  FMUL.FTZ R62, R2, R64 ;  /* 0x00000040023e7220 */ /* 0x000fe20000410000 */
[----:B------:R-:W-:Y:S01]  /*8970*/  IMAD.MOV.U32 R9, RZ, RZ, -0x7fffffe0 ;  /* 0x80000020ff097424 */ /* 0x000fe200078e00ff */
[----:B----4-:R-:W-:-:S02]  /*8980*/  IADD3 R105, R105, 0xa0, -R107 ;  /* 0x000000a069697810 */ /* 0x010fc40007ffe86b */
[----:B------:R-:W1:Y:S01]  /*8990*/  MUFU.TANH R14, R14 ;  /* 0x0000000e000e7308 */ /* 0x000e620000002400 */
[C---:B------:R-:W-:Y:S01]  /*89a0*/  FMUL.FTZ R64, R2.reuse, R65 ;  /* 0x0000004102407220 */ /* 0x040fe20000410000 */
[C---:B------:R-:W-:Y:S01]  /*89b0*/  FMUL.FTZ R12, R2.reuse, R90 ;  /* 0x0000005a020c7220 */ /* 0x040fe20000410000 */
[C---:B------:R-:W-:Y:S01]  /*89c0*/  FMUL.FTZ R65, R2.reuse, R67 ;  /* 0x0000004302417220 */ /* 0x040fe20000410000 */
[C---:B------:R-:W-:Y:S01]  /*89d0*/  FMUL.FTZ R90, R2.reuse, R96 ;  /* 0x00000060025a7220 */ /* 0x040fe20000410000 */
[----:B------:R-:W-:-:S03]  /*89e0*/  FMUL.FTZ R67, R2, R70 ;  /* 0x0000004602437220 */ /* 0x000fc60000410000 */
[----:B------:R-:W2:Y:S01]  /*89f0*/  MUFU.TANH R20, R20 ;  /* 0x0000001400147308 */ /* 0x000ea20000002400 */
[----:B------:R-:W-:Y:S02]  /*8a00*/  R2UR UR6, R8 ;  /* 0x00000000080672ca */ /* 0x000fe400000e0000 */
[----:B------:R-:W-:Y:S02]  /*8a10*/  R2UR UR7, R9 ;  /* 0x00000000090772ca */ /* 0x000fe400000e0000 */
[----:B------:R-:W-:Y:S02]  /*8a20*/  R2UR UR4, R6 ;  /* 0x00000000060472ca */ /* 0x000fe400000e0000 */
[----:B------:R-:W-:Y:S01]  /*8a30*/  R2UR UR5, R7 ;  /* 0x00000000070572ca */ /* 0x000fe200000e0000 */
[----:B------:R-:W3:Y:S01]  /*8a40*/  MUFU.TANH R88, R88 ;  /* 0x0000005800587308 */ /* 0x000ee20000002400 */
[C---:B------:R-:W-:Y:S01]  /*8a50*/  FMUL.FTZ R92, R2.reuse, R97 ;  /* 0x00000061025c7220 */ /* 0x040fe20000410000 */
[C---:B------:R-:W-:Y:S01]  /*8a60*/  FMUL.FTZ R10, R2.reuse, R57 ;  /* 0x00000039020a7220 */ /* 0x040fe20000410000 */
[C---:B------:R-:W-:Y:S01]  /*8a70*/  FMUL.FTZ R15, R2.reuse, R91 ;  /* 0x0000005b020f7220 */ /* 0x040fe20000410000 */
[C---:B------:R-:W-:Y:S01]  /*8a80*/  FMUL.FTZ R21, R2.reuse, R94 ;  /* 0x0000005e02157220 */ /* 0x040fe20000410000 */
[C---:B------:R-:W-:Y:S01]  /*8a90*/  FMUL.FTZ R57, R2.reuse, R60 ;  /* 0x0000003c02397220 */ /* 0x040fe20000410000 */
[----:B------:R-:W-:-:S02]  /*8aa0*/  FMUL.FTZ R94, R2, R100 ;  /* 0x00000064025e7220 */ /* 0x000fc40000410000 */
[----:B------:R-:W4:Y:S01]  /*8ab0*/  MUFU.TANH R90, R90 ;  /* 0x0000005a005a7308 */ /* 0x000f220000002400 */
[C---:B------:R-:W-:Y:S01]  /*8ac0*/  FMUL.FTZ R60, R2.reuse, R61 ;  /* 0x0000003d023c7220 */ /* 0x040fe20000410000 */
[C---:B------:R-:W-:Y:S01]  /*8ad0*/  FMUL.FTZ R61, R2.reuse, R63 ;  /* 0x0000003f023d7220 */ /* 0x040fe20000410000 */
[C---:B------:R-:W-:Y:S01]  /*8ae0*/  FMUL.FTZ R63, R2.reuse, R66 ;  /* 0x00000042023f7220 */ /* 0x040fe20000410000 */
[C---:B------:R-:W-:Y:S01]  /*8af0*/  FMUL.FTZ R66, R2.reuse, R68 ;  /* 0x0000004402427220 */ /* 0x040fe20000410000 */
[----:B------:R-:W-:-:S03]  /*8b00*/  FMUL.FTZ R96, R2, R101 ;  /* 0x0000006502607220 */ /* 0x000fc60000410000 */
[----:B------:R-:W5:Y:S01]  /*8b10*/  MUFU.TANH R12, R12 ;  /* 0x0000000c000c7308 */ /* 0x000f620000002400 */
[C---:B------:R-:W-:Y:S01]  /*8b20*/  FMUL.FTZ R68, R2.reuse, R69 ;  /* 0x0000004502447220 */ /* 0x040fe20000410000 */
[----:B------:R-:W-:Y:S02]  /*8b30*/  WARPGROUP.DEPBAR.LE gsb0, 0x0 ;  /* 0x00008000000079c5 */ /* 0x000fe40000010000 */
[----:B------:R-:W-:Y:S01]  /*8b40*/  FMUL.FTZ R70, R2, R42 ;  /* 0x0000002a02467220 */ /* 0x000fe20000410000 */
[----:B------:R-:W-:Y:S01]  /*8b50*/  IMAD R42, R104, -0xa0, R105 ;  /* 0xffffff60682a7824 */ /* 0x000fe200078e0269 */
[----:B------:R-:W-:Y:S02]  /*8b60*/  WARPGROUP.ARRIVE ;  /* 0x00000000000079c5 */ /* 0x000fe40000000000 */
[----:B------:R-:W-:Y:S02]  /*8b70*/  MUFU.TANH R92, R92 ;  /* 0x0000005c005c7308 */ /* 0x000fe40000002400 */
[----:B------:R-:W-:-:S02]  /*8b80*/  ISETP.GT.AND P4, PT, R42, RZ, PT ;  /* 0x000000ff2a00720c */ /* 0x000fc40003f84270 */
[----:B------:R-:W-:Y:S01]  /*8b90*/  ISETP.GT.AND P3, PT, R42, 0x1, PT ;  /* 0x000000012a00780c */ /* 0x000fe20003f64270 */
[----:B------:R-:W-:Y:S01]  /*8ba0*/  FMUL.FTZ R69, R2, R71 ;  /* 0x0000004702457220 */ /* 0x000fe20000410000 */
[----:B------:R-:W-:Y:S02]  /*8bb0*/  ISETP.GT.AND P1, PT, R42, 0x8, PT ;  /* 0x000000082a00780c */ /* 0x000fe40003f24270 */
[----:B------:R-:W5:Y:S01]  /*8bc0*/  MUFU.TANH R15, R15 ;  /* 0x0000000f000f7308 */ /* 0x000f620000002400 */
[----:B0-----:R-:W-:Y:S01]  /*8bd0*/  FSEL R3, R3, -INF , P4 ;  /* 0xff80000003037808 */ /* 0x001fe20002000000 */
[----:B------:R-:W-:Y:S01]  /*8be0*/  QGMMA.64x32x32.F32.E4M3.E4M3 R24, gdesc[UR4], R24, gsb0 ;  /* 0x00600000041879f3 */ /* 0x000fe20008000818 */
[----:B-1----:R-:W-:Y:S01]  /*8bf0*/  FSEL R14, R14, -INF , P3 ;  /* 0xff8000000e0e7808 */ /* 0x002fe20001800000 */
[----:B------:R-:W-:Y:S01]  /*8c00*/  FMUL.FTZ R89, R2, R95 ;  /* 0x0000005f02597220 */ /* 0x000fe20000410000 */
[----:B--2---:R-:W-:Y:S01]  /*8c10*/  FSEL R71, R20, -INF , P1 ;  /* 0xff80000014477808 */ /* 0x004fe20000800000 */
[----:B------:R-:W-:Y:S01]  /*8c20*/  FMUL.FTZ R72, R2, R72 ;  /* 0x0000004802487220 */ /* 0x000fe20000410000 */
[----:B------:R-:W-:Y:S01]  /*8c30*/  ISETP.GT.AND P2, PT, R42, 0x9, PT ;  /* 0x000000092a00780c */ /* 0x000fe20003f44270 */
[----:B------:R-:W0:Y:S01]  /*8c40*/  MUFU.TANH R94, R94 ;  /* 0x0000005e005e7308 */ /* 0x000e220000002400 */
[----:B------:R-:W-:Y:S01]  /*8c50*/  FMNMX.FTZ R20, R3, R14, !PT ;  /* 0x0000000e03147209 */ /* 0x000fe20007810000 */
[C---:B------:R-:W-:Y:S01]  /*8c60*/  FMUL.FTZ R93, R2.reuse, R99 ;  /* 0x00000063025d7220 */ /* 0x040fe20000410000 */
[----:B------:R-:W-:Y:S01]  /*8c70*/  FMUL.FTZ R91, R2, R98 ;  /* 0x00000062025b7220 */ /* 0x000fe20000410000 */
[----:B------:R-:W-:Y:S01]  /*8c80*/  ISETP.GT.AND P6, PT, R42, 0x10, PT ;  /* 0x000000102a00780c */ /* 0x000fe20003fc4270 */
[----:B------:R-:W-:Y:S01]  /*8c90*/  FMUL.FTZ R73, R2, R73 ;  /* 0x0000004902497220 */ /* 0x000fe20000410000 */
[----:B---3--:R-:W-:-:S02]  /*8ca0*/  FSEL R99, R88, -INF , P2 ;  /* 0xff80000058637808 */ /* 0x008fc40001000000 */
[----:B------:R-:W1:Y:S01]  /*8cb0*/  MUFU.TANH R21, R21 ;  /* 0x0000001500157308 */ /* 0x000e620000002400 */
[----:B------:R-:W-:Y:S01]  /*8cc0*/  FMNMX.FTZ R20, R71, R20, !PT ;  /* 0x0000001447147209 */ /* 0x000fe20007810000 */
[----:B------:R-:W-:Y:S01]  /*8cd0*/  FMUL.FTZ R76, R2, R76 ;  /* 0x0000004c024c7220 */ /* 0x000fe20000410000 */
[----:B------:R-:W-:-:S05]  /*8ce0*/  ISETP.GT.AND P5, PT, R42, 0x11, PT ;  /* 0x000000112a00780c */ /* 0x000fca0003fa4270 */
[----:B------:R-:W2:Y:S01]  /*8cf0*/  MUFU.TANH R96, R96 ;  /* 0x0000006000607308 */ /* 0x000ea20000002400 */
[----:B----4-:R-:W-:Y:S01]  /*8d00*/  FSEL R101, R90, -INF , P6 ;  /* 0xff8000005a657808 */ /* 0x010fe20003000000 */
[C---:B------:R-:W-:Y:S01]  /*8d10*/  FMUL.FTZ R97, R2.reuse, R103 ;  /* 0x0000006702617220 */ /* 0x040fe20000410000 */
[----:B------:R-:W-:Y:S01]  /*8d20*/  FMNMX.FTZ R20, R99, R20, !PT ;  /* 0x0000001463147209 */ /* 0x000fe20007810000 */
[----:B------:R-:W-:Y:S01]  /*8d30*/  FMUL.FTZ R77, R2, R77 ;  /* 0x0000004d024d7220 */ /* 0x000fe20000410000 */
[----:B-----5:R-:W-:Y:S01]  /*8d40*/  FSEL R9, R12, -INF , P4 ;  /* 0xff8000000c097808 */ /* 0x020fe20002000000 */
[C---:B------:R-:W-:Y:S01]  /*8d50*/  FMUL.FTZ R80, R2.reuse, R80 ;  /* 0x0000005002507220 */ /* 0x040fe20000410000 */
[----:B------:R-:W-:Y:S01]  /*8d60*/  FSEL R15, R15, -INF , P3 ;  /* 0xff8000000f0f7808 */ /* 0x000fe20001800000 */
[----:B------:R-:W3:Y:S01]  /*8d70*/  MUFU.TANH R89, R89 ;  /* 0x0000005900597308 */ /* 0x000ee20000002400 */
[----:B------:R-:W-:Y:S01]  /*8d80*/  FMUL.FTZ R95, R2, R102 ;  /* 0x00000066025f7220 */ /* 0x000fe20000410000 */
[----:B------:R-:W-:Y:S01]  /*8d90*/  ISETP.GT.AND P4, PT, R42, 0x18, PT ;  /* 0x000000182a00780c */ /* 0x000fe20003f84270 */
[C---:B------:R-:W-:Y:S01]  /*8da0*/  FMUL.FTZ R74, R2.reuse, R74 ;  /* 0x0000004a024a7220 */ /* 0x040fe20000410000 */
[C---:B------:R-:W-:Y:S01]  /*8db0*/  FMUL.FTZ R81, R2.reuse, R81 ;  /* 0x0000005102517220 */ /* 0x040fe20000410000 */
[C---:B------:R-:W-:Y:S01]  /*8dc0*/  FMUL.FTZ R75, R2.reuse, R75 ;  /* 0x0000004b024b7220 */ /* 0x040fe20000410000 */
[C---:B------:R-:W-:Y:S01]  /*8dd0*/  FMUL.FTZ R84, R2.reuse, R84 ;  /* 0x0000005402547220 */ /* 0x040fe20000410000 */
[----:B------:R-:W-:Y:S01]  /*8de0*/  FMUL.FTZ R78, R2, R78 ;  /* 0x0000004e024e7220 */ /* 0x000fe20000410000 */
[----:B------:R-:W4:Y:S01]  /*8df0*/  MUFU.TANH R72, R72 ;  /* 0x0000004800487308 */ /* 0x000f220000002400 */
[----:B------:R-:W-:Y:S01]  /*8e00*/  FSEL R103, R92, -INF , P5 ;  /* 0xff8000005c677808 */ /* 0x000fe20002800000 */
[C---:B------:R-:W-:Y:S01]  /*8e10*/  FMUL.FTZ R85, R2.reuse, R85 ;  /* 0x0000005502557220 */ /* 0x040fe20000410000 */
[----:B------:R-:W-:Y:S01]  /*8e20*/  FMNMX.FTZ R20, R101, R20, !PT ;  /* 0x0000001465147209 */ /* 0x000fe20007810000 */
[C---:B------:R-:W-:Y:S01]  /*8e30*/  FMUL.FTZ R79, R2.reuse, R79 ;  /* 0x0000004f024f7220 */ /* 0x040fe20000410000 */
[C---:B------:R-:W-:Y:S01]  /*8e40*/  FMUL.FTZ R56, R2.reuse, R56 ;  /* 0x0000003802387220 */ /* 0x040fe20000410000 */
[C---:B------:R-:W-:Y:S01]  /*8e50*/  FMUL.FTZ R82, R2.reuse, R82 ;  /* 0x0000005202527220 */ /* 0x040fe20000410000 */
[----:B------:R-:W-:Y:S01]  /*8e60*/  FMUL.FTZ R83, R2, R83 ;  /* 0x0000005302537220 */ /* 0x000fe20000410000 */
[----:B------:R-:W5:Y:S01]  /*8e70*/  MUFU.TANH R91, R91 ;  /* 0x0000005b005b7308 */ /* 0x000f620000002400 */
[----:B------:R-:W-:Y:S01]  /*8e80*/  ISETP.GT.AND P3, PT, R42, 0x19, PT ;  /* 0x000000192a00780c */ /* 0x000fe20003f64270 */
[----:B------:R-:W-:Y:S01]  /*8e90*/  FMUL.FTZ R86, R2, R86 ;  /* 0x0000005602567220 */ /* 0x000fe20000410000 */
[----:B0-----:R-:W-:-:S05]  /*8ea0*/  FSEL R105, R94, -INF , P4 ;  /* 0xff8000005e697808 */ /* 0x001fca0002000000 */
[----:B------:R-:W-:Y:S01]  /*8eb0*/  MUFU.TANH R10, R10 ;  /* 0x0000000a000a7308 */ /* 0x000fe20000002400 */
[----:B------:R-:W-:Y:S01]  /*8ec0*/  FMNMX.FTZ R20, R103, R20, !PT ;  /* 0x0000001467147209 */ /* 0x000fe20007810000 */
[----:B------:R-:W-:-:S06]  /*8ed0*/  FMUL.FTZ R87, R2, R87 ;  /* 0x0000005702577220 */ /* 0x000fcc0000410000 */
[----:B------:R-:W-:Y:S01]  /*8ee0*/  MUFU.TANH R59, R59 ;  /* 0x0000003b003b7308 */ /* 0x000fe20000002400 */
[----:B------:R-:W-:-:S07]  /*8ef0*/  FMUL.FTZ R58, R2, R58 ;  /* 0x0000003a023a7220 */ /* 0x000fce0000410000 */
[----:B------:R-:W-:Y:S08]  /*8f00*/  MUFU.TANH R57, R57 ;  /* 0x0000003900397308 */ /* 0x000ff00000002400 */
[----:B------:R-:W-:Y:S08]  /*8f10*/  MUFU.TANH R60, R60 ;  /* 0x0000003c003c7308 */ /* 0x000ff00000002400 */
[----:B------:R-:W-:Y:S01]  /*8f20*/  MUFU.TANH R62, R62 ;  /* 0x0000003e003e7308 */ /* 0x000fe20000002400 */
[----:B------:R-:W-:-:S07]  /*8f30*/  FMUL.FTZ R40, R2, R40 ;  /* 0x0000002802287220 */ /* 0x000fce0000410000 */
[----:B------:R-:W-:Y:S01]  /*8f40*/  MUFU.TANH R64, R64 ;  /* 0x0000004000407308 */ /* 0x000fe20000002400 */
[----:B------:R-:W-:-:S07]  /*8f50*/  FMUL.FTZ R44, R2, R44 ;  /* 0x0000002c022c7220 */ /* 0x000fce0000410000 */
[----:B------:R-:W-:Y:S01]  /*8f60*/  MUFU.TANH R11, R11 ;  /* 0x0000000b000b7308 */ /* 0x000fe20000002400 */
[----:B------:R-:W-:-:S07]  /*8f70*/  FMUL.FTZ R41, R2, R41 ;  /* 0x0000002902297220 */ /* 0x000fce0000410000 */
[----:B------:R-:W-:Y:S08]  /*8f80*/  MUFU.TANH R66, R66 ;  /* 0x0000004200427308 */ /* 0x000ff00000002400 */
[----:B------:R-:W-:Y:S01]  /*8f90*/  MUFU.TANH R68, R68 ;  /* 0x0000004400447308 */ /* 0x000fe20000002400 */
[----:B------:R-:W-:-:S07]  /*8fa0*/  FMUL.FTZ R45, R2, R45 ;  /* 0x0000002d022d7220 */ /* 0x000fce0000410000 */
[----:B------:R-:W-:Y:S01]  /*8fb0*/  MUFU.TANH R61, R61 ;  /* 0x0000003d003d7308 */ /* 0x000fe20000002400 */
[----:B------:R-:W-:-:S07]  /*8fc0*/  FMUL.FTZ R48, R2, R48 ;  /* 0x0000003002307220 */ /* 0x000fce0000410000 */
[----:B------:R-:W-:Y:S01]  /*8fd0*/  MUFU.TANH R63, R63 ;  /* 0x0000003f003f7308 */ /* 0x000fe20000002400 */
[----:B------:R-:W-:-:S07]  /*8fe0*/  FMUL.FTZ R49, R2, R49 ;  /* 0x0000003102317220 */ /* 0x000fce0000410000 */
[----:B------:R-:W-:Y:S01]  /*8ff0*/  MUFU.TANH R65, R65 ;  /* 0x0000004100417308 */ /* 0x000fe20000002400 */
[----:B------:R-:W-:-:S07]  /*9000*/  FMUL.FTZ R43, R2, R43 ;  /* 0x0000002b022b7220 */ /* 0x000fce0000410000 */
        /* <DEDUP_REMOVED lines=9> */
[----:B-1----:R-:W-:Y:S01]  /*90a0*/  FSEL R21, R21, -INF , P1 ;  /* 0xff80000015157808 */ /* 0x002fe20000800000 */
[----:B------:R-:W-:Y:S01]  /*90b0*/  FMUL.FTZ R55, R2, R55 ;  /* 0x0000003702377220 */ /* 0x000fe20000410000 */
[----:B------:R-:W-:-:S05]  /*90c0*/  ULDC UR4, c[0x0][0x988] ;  /* 0x0002620000047ab9 */ /* 0x000fca0000000800 */
[----:B------:R-:W1:Y:S01]  /*90d0*/  MUFU.TANH R93, R93 ;  /* 0x0000005d005d7308 */ /* 0x000e620000002400 */
[----:B------:R-:W-:Y:S02]  /*90e0*/  ISETP.GT.AND P1, PT, R42, 0x20, PT ;  /* 0x000000202a00780c */ /* 0x000fe40003f24270 */
[----:B--2---:R-:W-:-:S05]  /*90f0*/  FSEL R107, R96, -INF , P3 ;  /* 0xff800000606b7808 */ /* 0x004fca0001800000 */
[----:B------:R-:W2:Y:S01]  /*9100*/  MUFU.TANH R76, R76 ;  /* 0x0000004c004c7308 */ /* 0x000ea20000002400 */
[----:B------:R-:W-:Y:S02]  /*9110*/  FMNMX.FTZ R20, R105, R20, !PT ;  /* 0x0000001469147209 */ /* 0x000fe40007810000 */
[----:B---3--:R-:W-:-:S05]  /*9120*/  FSEL R89, R89, -INF , P2 ;  /* 0xff80000059597808 */ /* 0x008fca0001000000 */
[----:B------:R-:W3:Y:S01]  /*9130*/  MUFU.TANH R95, R95 ;  /* 0x0000005f005f7308 */ /* 0x000ee20000002400 */
[----:B------:R-:W-:Y:S02]  /*9140*/  ISETP.GT.AND P2, PT, R42, 0x21, PT ;  /* 0x000000212a00780c */ /* 0x000fe40003f44270 */
[----:B----4-:R-:W-:-:S05]  /*9150*/  FSEL R111, R72, -INF , P1 ;  /* 0xff800000486f7808 */ /* 0x010fca0000800000 */
[----:B------:R-:W4:Y:S01]  /*9160*/  MUFU.TANH R77, R77 ;  /* 0x0000004d004d7308 */ /* 0x000f220000002400 */
[----:B------:R-:W-:Y:S02]  /*9170*/  FMNMX.FTZ R20, R107, R20, !PT ;  /* 0x000000146b147209 */ /* 0x000fe40007810000 */
[----:B-----5:R-:W-:-:S05]  /*9180*/  FSEL R91, R91, -INF , P6 ;  /* 0xff8000005b5b7808 */ /* 0x020fca0003000000 */
[----:B------:R-:W5:Y:S01]  /*9190*/  MUFU.TANH R97, R97 ;  /* 0x0000006100617308 */ /* 0x000f620000002400 */
[----:B------:R-:W-:Y:S02]  /*91a0*/  ISETP.GT.AND P6, PT, R42, 0x28, PT ;  /* 0x000000282a00780c */ /* 0x000fe40003fc4270 */
[----:B0-----:R-:W-:-:S05]  /*91b0*/  FSEL R113, R73, -INF , P2 ;  /* 0xff80000049717808 */ /* 0x001fca0001000000 */
[----:B------:R-:W0:Y:S01]  /*91c0*/  MUFU.TANH R80, R80 ;  /* 0x0000005000507308 */ /* 0x000e220000002400 */
[----:B------:R-:W-:Y:S02]  /*91d0*/  FMNMX.FTZ R20, R111, R20, !PT ;  /* 0x000000146f147209 */ /* 0x000fe40007810000 */
[----:B-1----:R-:W-:-:S05]  /*91e0*/  FSEL R93, R93, -INF , P5 ;  /* 0xff8000005d5d7808 */ /* 0x002fca0002800000 */
        /* <DEDUP_REMOVED lines=16> */
[----:B------:R-:W-:-:S07]  /*92f0*/  FMNMX.FTZ R20, R117, R20, !PT ;  /* 0x0000001475147209 */ /* 0x000fce0007810000 */
[----:B------:R-:W0:Y:S01]  /*9300*/  MUFU.TANH R79, R79 ;  /* 0x0000004f004f7308 */ /* 0x000e220000002400 */
[----:B-1----:R-:W-:Y:S02]  /*9310*/  FSEL R109, R74, -INF , P1 ;  /* 0xff8000004a6d7808 */ /* 0x002fe40000800000 */
[----:B------:R-:W-:-:S05]  /*9320*/  ISETP.GT.AND P1, PT, R42, 0x38, PT ;  /* 0x000000382a00780c */ /* 0x000fca0003f24270 */
[----:B------:R-:W1:Y:S01]  /*9330*/  MUFU.TANH R56, R56 ;  /* 0x0000003800387308 */ /* 0x000e620000002400 */
[----:B--2---:R-:W-:Y:S02]  /*9340*/  FSEL R81, R81, -INF , P3 ;  /* 0xff80000051517808 */ /* 0x004fe40001800000 */
[----:B------:R-:W-:-:S05]  /*9350*/  FMNMX.FTZ R20, R119, R20, !PT ;  /* 0x0000001477147209 */ /* 0x000fca0007810000 */
[----:B------:R-:W2:Y:S01]  /*9360*/  MUFU.TANH R82, R82 ;  /* 0x0000005200527308 */ /* 0x000ea20000002400 */
[----:B---3--:R-:W-:Y:S02]  /*9370*/  FSEL R75, R75, -INF , P2 ;  /* 0xff8000004b4b7808 */ /* 0x008fe40001000000 */
[----:B------:R-:W-:Y:S02]  /*9380*/  ISETP.GT.AND P2, PT, R42, 0x39, PT ;  /* 0x000000392a00780c */ /* 0x000fe40003f44270 */
[----:B----4-:R-:W-:-:S03]  /*9390*/  FSEL R123, R84, -INF , P1 ;  /* 0xff800000547b7808 */ /* 0x010fc60000800000 */
[----:B------:R-:W3:Y:S01]  /*93a0*/  MUFU.TANH R83, R83 ;  /* 0x0000005300537308 */ /* 0x000ee20000002400 */
[----:B------:R-:W-:Y:S02]  /*93b0*/  FMNMX.FTZ R20, R81, R20, !PT ;  /* 0x0000001451147209 */ /* 0x000fe40007810000 */
[----:B-----5:R-:W-:Y:S02]  /*93c0*/  FSEL R73, R78, -INF , P6 ;  /* 0xff8000004e497808 */ /* 0x020fe40003000000 */
[----:B------:R-:W-:-:S03]  /*93d0*/  ISETP.GT.AND P6, PT, R42, 0x40, PT ;  /* 0x000000402a00780c */ /* 0x000fc60003fc4270 */
[----:B------:R-:W4:Y:S01]  /*93e0*/  MUFU.TANH R86, R86 ;  /* 0x0000005600567308 */ /* 0x000f220000002400 */
[----:B0-----:R-:W-:Y:S02]  /*93f0*/  FSEL R85, R85, -INF , P2 ;  /* 0xff80000055557808 */ /* 0x001fe40001000000 */
[----:B------:R-:W-:Y:S02]  /*9400*/  FMNMX.FTZ R20, R123, R20, !PT ;  /* 0x000000147b147209 */ /* 0x000fe40007810000 */
[----:B------:R-:W-:Y:S02]  /*9410*/  FSEL R79, R79, -INF , P5 ;  /* 0xff8000004f4f7808 */ /* 0x000fe40002800000 */
[----:B------:R-:W-:Y:S01]  /*9420*/  ISETP.GT.AND P5, PT, R42, 0x41, PT ;  /* 0x000000412a00780c */ /* 0x000fe20003fa4270 */
[----:B------:R-:W0:Y:S01]  /*9430*/  MUFU.TANH R87, R87 ;  /* 0x0000005700577308 */ /* 0x000e220000002400 */
[----:B-1----:R-:W-:Y:S02]  /*9440*/  FSEL R127, R56, -INF , P6 ;  /* 0xff800000387f7808 */ /* 0x002fe40003000000 */
[----:B------:R-:W-:Y:S01]  /*9450*/  FMNMX.FTZ R20, R85, R20, !PT ;  /* 0x0000001455147209 */ /* 0x000fe20007810000 */
[----:B------:R-:W-:-:S02]  /*9460*/  WARPGROUP.DEPBAR.LE gsb0, 0x0 ;  /* 0x00008000000079c5 */ /* 0x000fc40000010000 */
[----:B--2---:R-:W-:Y:S02]  /*9470*/  FSEL R77, R82, -INF , P4 ;  /* 0xff800000524d7808 */ /* 0x004fe40002000000 */
[----:B------:R-:W1:Y:S01]  /*9480*/  MUFU.TANH R58, R58 ;  /* 0x0000003a003a7308 */ /* 0x000e620000002400 */
[----:B------:R-:W-:Y:S01]  /*9490*/  FSEL R131, R10, -INF , P5 ;  /* 0xff8000000a837808 */ /* 0x000fe20002800000 */
[----:B------:R-:W-:Y:S01]  /*94a0*/  FMUL.FTZ R10, R2, R24 ;  /* 0x00000018020a7220 */ /* 0x000fe20000410000 */
[----:B------:R-:W-:Y:S02]  /*94b0*/  ISETP.GT.AND P4, PT, R42, 0x48, PT ;  /* 0x000000482a00780c */ /* 0x000fe40003f84270 */
[----:B------:R-:W-:Y:S02]  /*94c0*/  FMNMX.FTZ R24, R127, R20, !PT ;  /* 0x000000147f187209 */ /* 0x000fe40007810000 */
[----:B---3--:R-:W-:Y:S02]  /*94d0*/  FSEL R83, R83, -INF , P3 ;  /* 0xff80000053537808 */ /* 0x008fe40001800000 */
[----:B------:R-:W-:-:S02]  /*94e0*/  FSEL R129, R59, -INF , P4 ;  /* 0xff8000003b817808 */ /* 0x000fc40002000000 */
[----:B------:R-:W-:Y:S02]  /*94f0*/  ISETP.GT.AND P3, PT, R42, 0x49, PT ;  /* 0x000000492a00780c */ /* 0x000fe40003f64270 */
[----:B------:R-:W-:Y:S02]  /*9500*/  FSEL R59, R57, -INF , P4 ;  /* 0xff800000393b7808 */ /* 0x000fe40002000000 */
[----:B------:R-:W-:Y:S01]  /*9510*/  FMNMX.FTZ R24, R131, R24, !PT ;  /* 0x0000001883187209 */ /* 0x000fe20007810000 */
[----:B------:R-:W-:Y:S01]  /*9520*/  FMUL.FTZ R20, R2, R26 ;  /* 0x0000001a02147220 */ /* 0x000fe20000410000 */
[----:B----4-:R-:W-:Y:S02]  /*9530*/  FSEL R121, R86, -INF , P1 ;  /* 0xff80000056797808 */ /* 0x010fe40000800000 */
[----:B------:R-:W-:Y:S02]  /*9540*/  ISETP.GT.AND P1, PT, R42, 0x50, PT ;  /* 0x000000502a00780c */ /* 0x000fe40003f24270 */
[----:B------:R-:W-:-:S02]  /*9550*/  FSEL R133, R60, -INF , P3 ;  /* 0xff8000003c857808 */ /* 0x000fc40001800000 */
[----:B------:R-:W-:Y:S01]  /*9560*/  FMNMX.FTZ R26, R59, R24, !PT ;  /* 0x000000183b1a7209 */ /* 0x000fe20007810000 */
[----:B------:R-:W2:Y:S01]  /*9570*/  MUFU.TANH R40, R40 ;  /* 0x0000002800287308 */ /* 0x000ea20000002400 */
[----:B0-----:R-:W-:Y:S02]  /*9580*/  FSEL R87, R87, -INF , P2 ;  /* 0xff80000057577808 */ /* 0x001fe40001000000 */
[----:B------:R-:W-:Y:S02]  /*9590*/  ISETP.GT.AND P2, PT, R42, 0x51, PT ;  /* 0x000000512a00780c */ /* 0x000fe40003f44270 */
[----:B------:R-:W-:-:S03]  /*95a0*/  FSEL R135, R62, -INF , P1 ;  /* 0xff8000003e877808 */ /* 0x000fc60000800000 */
[----:B------:R0:W-:Y:S01]  /*95b0*/  MUFU.TANH R8, R44 ;  /* 0x0000002c00087308 */ /* 0x0001e20000002400 */
[----:B-1----:R-:W-:Y:S02]  /*95c0*/  FSEL R125, R58, -INF , P6 ;  /* 0xff8000003a7d7808 */ /* 0x002fe40003000000 */
[----:B------:R-:W-:Y:S02]  /*95d0*/  ISETP.GT.AND P6, PT, R42, 0x58, PT ;  /* 0x000000582a00780c */ /* 0x000fe40003fc4270 */
[----:B------:R-:W-:Y:S02]  /*95e0*/  FSEL R137, R64, -INF , P2 ;  /* 0xff80000040897808 */ /* 0x000fe40001000000 */
[----:B0-----:R-:W-:Y:S01]  /*95f0*/  FMNMX.FTZ R44, R133, R26, !PT ;  /* 0x0000001a852c7209 */ /* 0x001fe20007810000 */
[----:B------:R-:W0:Y:S03]  /*9600*/  MUFU.TANH R41, R41 ;  /* 0x0000002900297308 */ /* 0x000e260000002400 */
[----:B------:R-:W-:Y:S01]  /*9610*/  FMNMX.FTZ R44, R135, R44, !PT ;  /* 0x0000002c872c7209 */ /* 0x000fe20007810000 */
[----:B------:R-:W-:Y:S01]  /*9620*/  FMUL.FTZ R24, R2, R25 ;  /* 0x0000001902187220 */ /* 0x000fe20000410000 */
[----:B------:R-:W-:-:S02]  /*9630*/  FSEL R11, R11, -INF , P5 ;  /* 0xff8000000b0b7808 */ /* 0x000fc40002800000 */
[----:B------:R-:W-:Y:S02]  /*9640*/  ISETP.GT.AND P5, PT, R42, 0x59, PT ;  /* 0x000000592a00780c */ /* 0x000fe40003fa4270 */
[----:B------:R-:W-:Y:S02]  /*9650*/  FSEL R25, R66, -INF , P6 ;  /* 0xff80000042197808 */ /* 0x000fe40003000000 */
[----:B------:R-:W-:Y:S01]  /*9660*/  FMNMX.FTZ R44, R137, R44, !PT ;  /* 0x0000002c892c7209 */ /* 0x000fe20007810000 */
[----:B------:R-:W1:Y:S01]  /*9670*/  MUFU.TANH R45, R45 ;  /* 0x0000002d002d7308 */ /* 0x000e620000002400 */
[----:B------:R-:W-:Y:S02]  /*9680*/  ISETP.GT.AND P4, PT, R42, 0x60, PT ;  /* 0x000000602a00780c */ /* 0x000fe40003f84270 */
[----:B------:R-:W-:Y:S02]  /*9690*/  FSEL R139, R68, -INF , P5 ;  /* 0xff800000448b7808 */ /* 0x000fe40002800000 */
[----:B------:R-:W-:-:S02]  /*96a0*/  FMNMX.FTZ R44, R25, R44, !PT ;  /* 0x0000002c192c7209 */ /* 0x000fc40007810000 */
[----:B------:R-:W-:Y:S01]  /*96b0*/  FSEL R61, R61, -INF , P3 ;  /* 0xff8000003d3d7808 */ /* 0x000fe20001800000 */
[----:B------:R-:W3:Y:S01]  /*96c0*/  MUFU.TANH R69, R69 ;  /* 0x0000004500457308 */ /* 0x000ee20000002400 */
[----:B------:R-:W-:Y:S02]  /*96d0*/  ISETP.GT.AND P3, PT, R42, 0x61, PT ;  /* 0x000000612a00780c */ /* 0x000fe40003f64270 */
[----:B--2---:R-:W-:Y:S02]  /*96e0*/  FSEL R141, R40, -INF , P4 ;  /* 0xff800000288d7808 */ /* 0x004fe40002000000 */
[----:B------:R-:W-:-:S03]  /*96f0*/  FMNMX.FTZ R44, R139, R44, !PT ;  /* 0x0000002c8b2c7209 */ /* 0x000fc60007810000 */
[----:B------:R-:W2:Y:S01]  /*9700*/  MUFU.TANH R48, R48 ;  /* 0x0000003000307308 */ /* 0x000ea20000002400 */
[----:B------:R-:W-:Y:S02]  /*9710*/  FSEL R63, R63, -INF , P1 ;  /* 0xff8000003f3f7808 */ /* 0x000fe40000800000 */
[----:B------:R-:W-:Y:S02]  /*9720*/  ISETP.GT.AND P1, PT, R42, 0x68, PT ;  /* 0x000000682a00780c */ /* 0x000fe40003f24270 */
[----:B0-----:R-:W-:-:S03]  /*9730*/  FSEL R41, R41, -INF , P3 ;  /* 0xff80000029297808 */ /* 0x001fc60001800000 */
[----:B------:R-:W0:Y:S01]  /*9740*/  MUFU.TANH R70, R70 ;  /* 0x0000004600467308 */ /* 0x000e220000002400 */
[----:B------:R-:W-:Y:S02]  /*9750*/  FMNMX.FTZ R44, R141, R44, !PT ;  /* 0x0000002c8d2c7209 */ /* 0x000fe40007810000 */
[----:B------:R-:W-:-:S05]  /*9760*/  FSEL R65, R65, -INF , P2 ;  /* 0xff80000041417808 */ /* 0x000fca0001000000 */
[----:B------:R-:W4:Y:S01]  /*9770*/  MUFU.TANH R49, R49 ;  /* 0x0000003100317308 */ /* 0x000f220000002400 */
[----:B------:R-:W-:Y:S02]  /*9780*/  ISETP.GT.AND P2, PT, R42, 0x69, PT ;  /* 0x000000692a00780c */ /* 0x000fe40003f44270 */
[----:B------:R-:W-:Y:S02]  /*9790*/  FSEL R143, R8, -INF , P1 ;  /* 0xff800000088f7808 */ /* 0x000fe40000800000 */
[----:B------:R-:W-:-:S03]  /*97a0*/  FMNMX.FTZ R44, R41, R44, !PT ;  /* 0x0000002c292c7209 */ /* 0x000fc60007810000 */
[----:B------:R-:W5:Y:S01]  /*97b0*/  MUFU.TANH R43, R43 ;  /* 0x0000002b002b7308 */ /* 0x000f620000002400 */
[----:B------:R-:W-:Y:S02]  /*97c0*/  FSEL R67, R67, -INF , P6 ;  /* 0xff80000043437808 */ /* 0x000fe40003000000 */
[----:B------:R-:W-:-:S05]  /*97d0*/  ISETP.GT.AND P6, PT, R42, 0x70, PT ;  /* 0x000000702a00780c */ /* 0x000fca0003fc4270 */
[----:B------:R-:W5:Y:S01]  /*97e0*/  MUFU.TANH R52, R52 ;  /* 0x0000003400347308 */ /* 0x000f620000002400 */
[----:B-1----:R-:W-:Y:S02]  /*97f0*/  FSEL R45, R45, -INF , P2 ;  /* 0xff8000002d2d7808 */ /* 0x002fe40001000000 */
[----:B------:R-:W-:-:S05]  /*9800*/  FMNMX.FTZ R44, R143, R44, !PT ;  /* 0x0000002c8f2c7209 */ /* 0x000fca0007810000 */
[----:B------:R-:W1:Y:S01]  /*9810*/  MUFU.TANH R47, R47 ;  /* 0x0000002f002f7308 */ /* 0x000e620000002400 */
[----:B---3--:R-:W-:Y:S01]  /*9820*/  FSEL R69, R69, -INF , P5 ;  /* 0xff80000045457808 */ /* 0x008fe20002800000 */
[----:B------:R-:W-:Y:S01]  /*9830*/  FMUL.FTZ R26, R2, R27 ;  /* 0x0000001b021a7220 */ /* 0x000fe20000410000 */
[----:B------:R-:W-:-:S05]  /*9840*/  ISETP.GT.AND P5, PT, R42, 0x71, PT ;  /* 0x000000712a00780c */ /* 0x000fca0003fa4270 */
[----:B------:R-:W3:Y:S01]  /*9850*/  MUFU.TANH R53, R53 ;  /* 0x0000003500357308 */ /* 0x000ee20000002400 */
[----:B--2---:R-:W-:Y:S01]  /*9860*/  FSEL R145, R48, -INF , P6 ;  /* 0xff80000030917808 */ /* 0x004fe20003000000 */
[----:B------:R-:W-:Y:S01]  /*9870*/  FMUL.FTZ R155, R2, R28 ;  /* 0x0000001c029b7220 */ /* 0x000fe20000410000 */
[----:B------:R-:W-:-:S05]  /*9880*/  FMNMX.FTZ R44, R45, R44, !PT ;  /* 0x0000002c2d2c7209 */ /* 0x000fca0007810000 */
[----:B------:R-:W2:Y:S01]  /*9890*/  MUFU.TANH R12, R46 ;  /* 0x0000002e000c7308 */ /* 0x000ea20000002400 */
[----:B0-----:R-:W-:Y:S01]  /*98a0*/  FSEL R27, R70, -INF , P4 ;  /* 0xff800000461b7808 */ /* 0x001fe20002000000 */
[----:B------:R-:W-:Y:S01]  /*98b0*/  FMUL.FTZ R153, R2, R29 ;  /* 0x0000001d02997220 */ /* 0x000fe20000410000 */
[----:B------:R-:W-:-:S05]  /*98c0*/  ISETP.GT.AND P4, PT, R42, 0x78, PT ;  /* 0x000000782a00780c */ /* 0x000fca0003f84270 */
[----:B------:R-:W0:Y:S01]  /*98d0*/  MUFU.TANH R10, R10 ;  /* 0x0000000a000a7308 */ /* 0x000e220000002400 */
[----:B----4-:R-:W-:Y:S02]  /*98e0*/  FSEL R49, R49, -INF , P5 ;  /* 0xff80000031317808 */ /* 0x010fe40002800000 */
[----:B------:R-:W-:-:S05]  /*98f0*/  FMNMX.FTZ R44, R145, R44, !PT ;  /* 0x0000002c912c7209 */ /* 0x000fca0007810000 */
[----:B------:R-:W4:Y:S01]  /*9900*/  MUFU.TANH R50, R50 ;  /* 0x0000003200327308 */ /* 0x000f220000002400 */
[----:B-----5:R-:W-:Y:S02]  /*9910*/  FSEL R43, R43, -INF , P3 ;  /* 0xff8000002b2b7808 */ /* 0x020fe40001800000 */
[----:B------:R-:W-:-:S05]  /*9920*/  ISETP.GT.AND P3, PT, R42, 0x79, PT ;  /* 0x000000792a00780c */ /* 0x000fca0003f64270 */
[----:B------:R-:W5:Y:S01]  /*9930*/  MUFU.TANH R24, R24 ;  /* 0x0000001800187308 */ /* 0x000f620000002400 */
[----:B------:R-:W-:Y:S02]  /*9940*/  FSEL R147, R52, -INF , P4 ;  /* 0xff80000034937808 */ /* 0x000fe40002000000 */
[----:B------:R-:W-:-:S05]  /*9950*/  FMNMX.FTZ R44, R49, R44, !PT ;  /* 0x0000002c312c7209 */ /* 0x000fca0007810000 */
[----:B------:R-:W5:Y:S01]  /*9960*/  MUFU.TANH R51, R51 ;  /* 0x0000003300337308 */ /* 0x000f620000002400 */
[----:B-1----:R-:W-:-:S07]  /*9970*/  FSEL R47, R47, -INF , P2 ;  /* 0xff8000002f2f7808 */ /* 0x002fce0001000000 */
[----:B------:R-:W1:Y:S01]  /*9980*/  MUFU.TANH R54, R54 ;  /* 0x0000003600367308 */ /* 0x000e620000002400 */
[----:B------:R-:W-:-:S07]  /*9990*/  ISETP.GT.AND P2, PT, R42, 0x80, PT ;  /* 0x000000802a00780c */ /* 0x000fce0003f44270 */
[----:B------:R-:W1:Y:S01]  /*99a0*/  MUFU.TANH R55, R55 ;  /* 0x0000003700377308 */ /* 0x000e620000002400 */
[----:B---3--:R-:W-:-:S07]  /*99b0*/  FSEL R53, R53, -INF , P3 ;  /* 0xff80000035357808 */ /* 0x008fce0001800000 */
[----:B------:R-:W3:Y:S01]  /*99c0*/  MUFU.TANH R20, R20 ;  /* 0x0000001400147308 */ /* 0x000ee20000002400 */
[----:B------:R-:W-:-:S07]  /*99d0*/  FMNMX.FTZ R44, R147, R44, !PT ;  /* 0x0000002c932c7209 */ /* 0x000fce0007810000 */
[----:B------:R-:W3:Y:S08]  /*99e0*/  MUFU.TANH R26, R26 ;  /* 0x0000001a001a7308 */ /* 0x000ef00000002400 */
[----:B------:R-:W3:Y:S01]  /*99f0*/  MUFU.TANH R155, R155 ;  /* 0x0000009b009b7308 */ /* 0x000ee20000002400 */
[----:B--2---:R-:W-:Y:S02]  /*9a00*/  FSEL R29, R12, -INF , P1 ;  /* 0xff8000000c1d7808 */ /* 0x004fe40000800000 */
[----:B------:R-:W-:-:S05]  /*9a10*/  ISETP.GT.AND P1, PT, R42, 0x81, PT ;  /* 0x000000812a00780c */ /* 0x000fca0003f24270 */
[----:B------:R-:W2:Y:S01]  /*9a20*/  MUFU.TANH R153, R153 ;  /* 0x0000009900997308 */ /* 0x000ea20000002400 */
[----:B0-----:R-:W-:Y:S02]  /*9a30*/  FSEL R149, R10, -INF , P2 ;  /* 0xff8000000a957808 */ /* 0x001fe40001000000 */
[----:B------:R-:W-:Y:S01]  /*9a40*/  FMNMX.FTZ R44, R53, R44, !PT ;  /* 0x0000002c352c7209 */ /* 0x000fe20007810000 */
[----:B------:R-:W-:Y:S01]  /*9a50*/  FMUL.FTZ R12, R2, R33 ;  /* 0x00000021020c7220 */ /* 0x000fe20000410000 */
[----:B----4-:R-:W-:Y:S01]  /*9a60*/  FSEL R33, R50, -INF , P6 ;  /* 0xff80000032217808 */ /* 0x010fe20003000000 */
[----:B------:R-:W-:Y:S01]  /*9a70*/  FMUL.FTZ R8, R2, R32 ;  /* 0x0000002002087220 */ /* 0x000fe20000410000 */
[----:B------:R-:W-:Y:S02]  /*9a80*/  ISETP.GT.AND P6, PT, R42, 0x88, PT ;  /* 0x000000882a00780c */ /* 0x000fe40003fc4270 */
[----:B-----5:R-:W-:Y:S02]  /*9a90*/  FSEL R151, R24, -INF , P1 ;  /* 0xff80000018977808 */ /* 0x020fe40000800000 */
[----:B------:R-:W-:Y:S01]  /*9aa0*/  FMNMX.FTZ R44, R149, R44, !PT ;  /* 0x0000002c952c7209 */ /* 0x000fe20007810000 */
[----:B------:R-:W-:Y:S01]  /*9ab0*/  FMUL.FTZ R24, R2, R37 ;  /* 0x0000002502187220 */ /* 0x000fe20000410000 */
[----:B------:R-:W-:-:S02]  /*9ac0*/  FSEL R51, R51, -INF , P5 ;  /* 0xff80000033337808 */ /* 0x000fc40002800000 */
[----:B-1----:R-:W-:Y:S02]  /*9ad0*/  FSEL R37, R54, -INF , P4 ;  /* 0xff80000036257808 */ /* 0x002fe40002000000 */
[----:B------:R-:W-:Y:S02]  /*9ae0*/  FSEL R55, R55, -INF , P3 ;  /* 0xff80000037377808 */ /* 0x000fe40001800000 */
[----:B---3--:R-:W-:Y:S02]  /*9af0*/  FSEL R20, R20, -INF , P2 ;  /* 0xff80000014147808 */ /* 0x008fe40001000000 */
[----:B------:R-:W-:Y:S02]  /*9b00*/  FSEL R26, R26, -INF , P1 ;  /* 0xff8000001a1a7808 */ /* 0x000fe40000800000 */
[----:B------:R-:W-:Y:S02]  /*9b10*/  ISETP.GT.AND P5, PT, R42, 0x89, PT ;  /* 0x000000892a00780c */ /* 0x000fe40003fa4270 */
[----:B------:R-:W-:-:S02]  /*9b20*/  FSEL R155, R155, -INF , P6 ;  /* 0xff8000009b9b7808 */ /* 0x000fc40003000000 */
[----:B------:R-:W-:Y:S02]  /*9b30*/  FMNMX.FTZ R44, R151, R44, !PT ;  /* 0x0000002c972c7209 */ /* 0x000fe40007810000 */
[C---:B------:R-:W-:Y:S02]  /*9b40*/  ISETP.GT.AND P4, PT, R42.reuse, 0x90, PT ;  /* 0x000000902a00780c */ /* 0x040fe40003f84270 */
[C---:B------:R-:W-:Y:S02]  /*9b50*/  ISETP.GT.AND P3, PT, R42.reuse, 0x91, PT ;  /* 0x000000912a00780c */ /* 0x040fe40003f64270 */
[C---:B------:R-:W-:Y:S02]  /*9b60*/  ISETP.GT.AND P2, PT, R42.reuse, 0x98, PT ;  /* 0x000000982a00780c */ /* 0x040fe40003f44270 */
[----:B------:R-:W-:Y:S02]  /*9b70*/  ISETP.GT.AND P1, PT, R42, 0x99, PT ;  /* 0x000000992a00780c */ /* 0x000fe40003f24270 */
[----:B------:R-:W-:Y:S01]  /*9b80*/  FMNMX.FTZ R42, R9, R15, !PT ;  /* 0x0000000f092a7209 */ /* 0x000fe20007810000 */
[----:B------:R-:W0:Y:S01]  /*9b90*/  MUFU.TANH R8, R8 ;  /* 0x0000000800087308 */ /* 0x000e220000002400 */
[----:B--2---:R-:W-:Y:S01]  /*9ba0*/  FSEL R153, R153, -INF , P5 ;  /* 0xff80000099997808 */ /* 0x004fe20002800000 */
[----:B------:R-:W-:Y:S01]  /*9bb0*/  FMUL.FTZ R28, R2, R36 ;  /* 0x00000024021c7220 */ /* 0x000fe20000410000 */
[----:B------:R-:W-:-:S02]  /*9bc0*/  FMNMX.FTZ R44, R155, R44, !PT ;  /* 0x0000002c9b2c7209 */ /* 0x000fc40007810000 */
[----:B------:R-:W-:Y:S02]  /*9bd0*/  FMNMX.FTZ R42, R21, R42, !PT ;  /* 0x0000002a152a7209 */ /* 0x000fe40007810000 */
[----:B------:R-:W-:Y:S01]  /*9be0*/  FMNMX.FTZ R57, R153, R44, !PT ;  /* 0x0000002c99397209 */ /* 0x000fe20007810000 */
[----:B------:R-:W1:Y:S01]  /*9bf0*/  MUFU.TANH R12, R12 ;  /* 0x0000000c000c7308 */ /* 0x000e620000002400 */
[----:B------:R-:W-:-:S04]  /*9c00*/  FMNMX.FTZ R44, R89, R42, !PT ;  /* 0x0000002a592c7209 */ /* 0x000fc80007810000 */
[----:B------:R-:W-:-:S03]  /*9c10*/  FMNMX.FTZ R44, R91, R44, !PT ;  /* 0x0000002c5b2c7209 */ /* 0x000fc60007810000 */
[----:B------:R-:W2:Y:S01]  /*9c20*/  MUFU.TANH R28, R28 ;  /* 0x0000001c001c7308 */ /* 0x000ea20000002400 */
[----:B------:R-:W-:Y:S02]  /*9c30*/  FMNMX.FTZ R44, R93, R44, !PT ;  /* 0x0000002c5d2c7209 */ /* 0x000fe40007810000 */
[----:B0-----:R-:W-:-:S05]  /*9c40*/  FSEL R8, R8, -INF , P4 ;  /* 0xff80000008087808 */ /* 0x001fca0002000000 */
[----:B------:R2:W0:Y:S01]  /*9c50*/  MUFU.TANH R32, R24 ;  /* 0x0000001800207308 */ /* 0x0004220000002400 */
[----:B------:R-:W-:Y:S02]  /*9c60*/  FMNMX.FTZ R44, R95, R44, !PT ;  /* 0x0000002c5f2c7209 */ /* 0x000fe40007810000 */
[----:B-1----:R-:W-:Y:S02]  /*9c70*/  FSEL R10, R12, -INF , P3 ;  /* 0xff8000000c0a7808 */ /* 0x002fe40001800000 */
[----:B------:R-:W-:Y:S02]  /*9c80*/  FMNMX.FTZ R57, R8, R57, !PT ;  /* 0x0000003908397209 */ /* 0x000fe40007810000 */
[----:B------:R-:W-:Y:S02]  /*9c90*/  FMNMX.FTZ R46, R97, R44, !PT ;  /* 0x0000002c612e7209 */ /* 0x000fe40007810000 */
[----:B--2---:R-:W-:Y:S02]  /*9ca0*/  FSEL R24, R28, -INF , P2 ;  /* 0xff8000001c187808 */ /* 0x004fe40001000000 */
[----:B------:R-:W-:-:S02]  /*9cb0*/  FMNMX.FTZ R57, R10, R57, !PT ;  /* 0x000000390a397209 */ /* 0x000fc40007810000 */
[----:B------:R-:W-:Y:S02]  /*9cc0*/  FMNMX.FTZ R46, R109, R46, !PT ;  /* 0x0000002e6d2e7209 */ /* 0x000fe40007810000 */
[----:B------:R-:W-:Y:S02]  /*9cd0*/  FMNMX.FTZ R57, R24, R57, !PT ;  /* 0x0000003918397209 */ /* 0x000fe40007810000 */
[----:B0-----:R-:W-:Y:S02]  /*9ce0*/  FSEL R12, R32, -INF , P1 ;  /* 0xff800000200c7808 */ /* 0x001fe40000800000 */
[----:B------:R-:W-:Y:S02]  /*9cf0*/  FMNMX.FTZ R46, R75, R46, !PT ;  /* 0x0000002e4b2e7209 */ /* 0x000fe40007810000 */
        /* <DEDUP_REMOVED lines=16> */
[----:B------:R-:W-:-:S04]  /*9e00*/  FMNMX.FTZ R52, R67, R52, !PT ;  /* 0x0000003443347209 */ /* 0x000fc80007810000 */
[----:B------:R-:W-:Y:S01]  /*9e10*/  FMNMX.FTZ R54, R69, R52, !PT ;  /* 0x0000003445367209 */ /* 0x000fe20007810000 */
[----:B------:R-:W-:Y:S01]  /*9e20*/  IMAD.U32 R56, RZ, RZ, UR4 ;  /* 0x00000004ff387e24 */ /* 0x000fe2000f8e00ff */
[----:B0-----:R-:W-:Y:S02]  /*9e30*/  FMNMX.FTZ R57, R36, R57, !PT ;  /* 0x0000003924397209 */ /* 0x001fe40007810000 */
[----:B------:R-:W-:-:S04]  /*9e40*/  FMNMX.FTZ R54, R27, R54, !PT ;  /* 0x000000361b367209 */ /* 0x000fc80007810000 */
[----:B------:R-:W-:Y:S01]  /*9e50*/  FMNMX.FTZ R54, R43, R54, !PT ;  /* 0x000000362b367209 */ /* 0x000fe20007810000 */
[----:B------:R-:W-:-:S01]  /*9e60*/  FFMA.FTZ R28, R57, R56, -8 ;  /* 0xc1000000391c7423 */ /* 0x000fc20000010038 */
[----:B------:R-:W-:Y:S02]  /*9e70*/  FSETP.NEU.FTZ.AND P0, PT, R57, -INF , PT ;  /* 0xff8000003900780b */ /* 0x000fe40003f1d000 */
[----:B------:R-:W-:Y:S02]  /*9e80*/  FMNMX.FTZ R54, R29, R54, !PT ;  /* 0x000000361d367209 */ /* 0x000fe40007810000 */
[----:B------:R-:W-:Y:S02]  /*9e90*/  FSEL R28, R28, RZ, P0 ;  /* 0x000000ff1c1c7208 */ /* 0x000fe40000000000 */
[----:B------:R-:W-:Y:S01]  /*9ea0*/  ISETP.NE.AND P0, PT, R13, RZ, PT ;  /* 0x000000ff0d00720c */ /* 0x000fe20003f05270 */
[C---:B------:R-:W-:Y:S01]  /*9eb0*/  FMUL.FTZ R13, R2.reuse, R30 ;  /* 0x0000001e020d7220 */ /* 0x040fe20000410000 */
[----:B------:R-:W-:Y:S01]  /*9ec0*/  FMNMX.FTZ R58, R47, R54, !PT ;  /* 0x000000362f3a7209 */ /* 0x000fe20007810000 */
[----:B------:R-:W-:-:S03]  /*9ed0*/  FMUL.FTZ R30, R2, R31 ;  /* 0x0000001f021e7220 */ /* 0x000fc60000410000 */
[----:B------:R-:W-:Y:S01]  /*9ee0*/  FMNMX.FTZ R58, R33, R58, !PT ;  /* 0x0000003a213a7209 */ /* 0x000fe20007810000 */
[----:B------:R-:W0:Y:S01]  /*9ef0*/  MUFU.TANH R13, R13 ;  /* 0x0000000d000d7308 */ /* 0x000e220000002400 */
[----:B------:R-:W-:Y:S02]  /*9f00*/  FMUL.FTZ R31, R2, R34 ;  /* 0x00000022021f7220 */ /* 0x000fe40000410000 */
[----:B------:R-:W-:Y:S01]  /*9f10*/  FMNMX.FTZ R58, R51, R58, !PT ;  /* 0x0000003a333a7209 */ /* 0x000fe20007810000 */
[----:B------:R-:W-:-:S01]  /*9f20*/  FFMA.FTZ R59, R59, R56, -R28 ;  /* 0x000000383b3b7223 */ /* 0x000fc2000001081c */
[C---:B------:R-:W-:Y:S02]  /*9f30*/  FMUL.FTZ R32, R2.reuse, R35 ;  /* 0x0000002302207220 */ /* 0x040fe40000410000 */
[----:B------:R-:W-:Y:S01]  /*9f40*/  FMNMX.FTZ R58, R37, R58, !PT ;  /* 0x0000003a253a7209 */ /* 0x000fe20007810000 */
[----:B------:R-:W1:Y:S01]  /*9f50*/  MUFU.TANH R30, R30 ;  /* 0x0000001e001e7308 */ /* 0x000e620000002400 */
[C---:B------:R-:W-:Y:S01]  /*9f60*/  FMUL.FTZ R34, R2.reuse, R38 ;  /* 0x0000002602227220 */ /* 0x040fe20000410000 */
[----:B------:R-:W-:-:S06]  /*9f70*/  FMUL.FTZ R35, R2, R39 ;  /* 0x0000002702237220 */ /* 0x000fcc0000410000 */
[----:B------:R-:W2:Y:S08]  /*9f80*/  MUFU.TANH R31, R31 ;  /* 0x0000001f001f7308 */ /* 0x000eb00000002400 */
[----:B------:R3:W-:Y:S01]  /*9f90*/  MUFU.EX2 R52, R59 ;  /* 0x0000003b00347308 */ /* 0x0007e20000000800 */
[----:B0-----:R-:W-:Y:S02]  /*9fa0*/  FSEL R13, R13, -INF , P6 ;  /* 0xff8000000d0d7808 */ /* 0x001fe40003000000 */
[----:B---3--:R-:W-:-:S05]  /*9fb0*/  FMNMX.FTZ R59, R55, R58, !PT ;  /* 0x0000003a373b7209 */ /* 0x008fca0007810000 */
[----:B------:R-:W-:Y:S01]  /*9fc0*/  MUFU.TANH R32, R32 ;  /* 0x0000002000207308 */ /* 0x000fe20000002400 */
[----:B------:R-:W-:Y:S01]  /*9fd0*/  FMNMX.FTZ R59, R20, R59, !PT ;  /* 0x0000003b143b7209 */ /* 0x000fe20007810000 */
[----:B------:R-:W-:-:S03]  /*9fe0*/  FFMA.FTZ R38, R101, R56, -R28 ;  /* 0x0000003865267223 */ /* 0x000fc6000001081c */
[----:B------:R-:W-:-:S03]  /*9ff0*/  FMNMX.FTZ R58, R26, R59, !PT ;  /* 0x0000003b1a3a7209 */ /* 0x000fc60007810000 */
[----:B------:R-:W0:Y:S01]  /*a000*/  MUFU.TANH R34, R34 ;  /* 0x0000002200227308 */ /* 0x000e220000002400 */
[----:B------:R-:W-:-:S01]  /*a010*/  FFMA.FTZ R101, R113, R56, -R28 ;  /* 0x0000003871657223 */ /* 0x000fc2000001081c */
[----:B-1----:R-:W-:Y:S02]  /*a020*/  FSEL R113, R30, -INF , P5 ;  /* 0xff8000001e717808 */ /* 0x002fe40002800000 */
[----:B------:R-:W-:-:S04]  /*a030*/  FMNMX.FTZ R58, R13, R58, !PT ;  /* 0x0000003a0d3a7209 */ /* 0x000fc80007810000 */
[----:B------:R-:W1:Y:S01]  /*a040*/  MUFU.TANH R35, R35 ;  /* 0x0000002300237308 */ /* 0x000e620000002400 */
[----:B------:R-:W-:-:S01]  /*a050*/  FFMA.FTZ R115, R115, R56, -R28 ;  /* 0x0000003873737223 */ /* 0x000fc2000001081c */
[----:B--2---:R-:W-:Y:S02]  /*a060*/  FSEL R31, R31, -INF , P4 ;  /* 0xff8000001f1f7808 */ /* 0x004fe40002000000 */
[----:B------:R-:W-:Y:S01]  /*a070*/  FMNMX.FTZ R58, R113, R58, !PT ;  /* 0x0000003a713a7209 */ /* 0x000fe20007810000 */
[----:B------:R-:W-:-:S03]  /*a080*/  FFMA.FTZ R36, R71, R56, -R28 ;  /* 0x0000003847247223 */ /* 0x000fc6000001081c */
[----:B------:R2:W-:Y:S01]  /*a090*/  MUFU.EX2 R44, R115 ;  /* 0x00000073002c7308 */ /* 0x0005e20000000800 */
[----:B------:R-:W-:Y:S01]  /*a0a0*/  FMNMX.FTZ R58, R31, R58, !PT ;  /* 0x0000003a1f3a7209 */ /* 0x000fe20007810000 */
[-CC-:B------:R-:W-:Y:S01]  /*a0b0*/  FFMA.FTZ R71, R103, R56.reuse, -R28.reuse ;  /* 0x0000003867477223 */ /* 0x180fe2000001081c */
[----:B------:R-:W-:-:S01]  /*a0c0*/  FFMA.FTZ R103, R117, R56, -R28 ;  /* 0x0000003875677223 */ /* 0x000fc2000001081c */
[----:B0-----:R-:W-:Y:S02]  /*a0d0*/  FSEL R117, R34, -INF , P2 ;  /* 0xff80000022757808 */ /* 0x001fe40001000000 */
[----:B--2---:R-:W-:Y:S01]  /*a0e0*/  FSEL R115, R32, -INF , P3 ;  /* 0xff80000020737808 */ /* 0x004fe20001800000 */
[----:B------:R-:W-:-:S03]  /*a0f0*/  FFMA.FTZ R60, R41, R56, -R28 ;  /* 0x00000038293c7223 */ /* 0x000fc6000001081c */
[----:B------:R-:W-:Y:S02]  /*a100*/  FMNMX.FTZ R58, R115, R58, !PT ;  /* 0x0000003a733a7209 */ /* 0x000fe40007810000 */
[----:B-1----:R-:W-:Y:S02]  /*a110*/  FSEL R41, R35, -INF , P1 ;  /* 0xff80000023297808 */ /* 0x002fe40000800000 */
[----:B------:R-:W-:-:S04]  /*a120*/  FMNMX.FTZ R58, R117, R58, !PT ;  /* 0x0000003a753a7209 */ /* 0x000fc80007810000 */
[----:B------:R-:W-:-:S05]  /*a130*/  FMNMX.FTZ R59, R41, R58, !PT ;  /* 0x0000003a293b7209 */ /* 0x000fca0007810000 */
[----:B------:R-:W0:Y:S02]  /*a140*/  SHFL.BFLY PT, R62, R59, 0x2, 0x1f ;  /* 0x0c401f003b3e7f89 */ /* 0x000e2400000e0000 */
[----:B0-----:R-:W-:-:S05]  /*a150*/  FMNMX.FTZ R66, R59, R62, !PT ;  /* 0x0000003e3b427209 */ /* 0x001fca0007810000 */
[----:B------:R-:W0:Y:S01]  /*a160*/  SHFL.BFLY PT, R59, R66, 0x1, 0x1f ;  /* 0x0c201f00423b7f89 */ /* 0x000e2200000e0000 */
[----:B------:R-:W-:-:S04]  /*a170*/  FFMA.FTZ R127, R127, R56, -R28 ;  /* 0x000000387f7f7223 */ /* 0x000fc8000001081c */
[----:B------:R1:W-:Y:S01]  /*a180*/  MUFU.EX2 R50, R127 ;  /* 0x0000007f00327308 */ /* 0x0003e20000000800 */
[----:B------:R-:W-:-:S01]  /*a190*/  FFMA.FTZ R40, R105, R56, -R28 ;  /* 0x0000003869287223 */ /* 0x000fc2000001081c */
[-CC-:B------:R-:W-:Y:S01]  /*a1a0*/  FFMA.FTZ R105, R131, R56.reuse, -R28.reuse ;  /* 0x0000003883697223 */ /* 0x180fe2000001081c */
[----:B------:R-:W-:-:S01]  /*a1b0*/  FFMA.FTZ R131, R12, R56, -R28 ;  /* 0x000000380c837223 */ /* 0x000fc2000001081c */
[-CC-:B-1----:R-:W-:Y:S01]  /*a1c0*/  FFMA.FTZ R127, R10, R56.reuse, -R28.reuse ;  /* 0x000000380a7f7223 */ /* 0x182fe2000001081c */
[----:B------:R-:W-:-:S01]  /*a1d0*/  FFMA.FTZ R10, R24, R56, -R28 ;  /* 0x00000038180a7223 */ /* 0x000fc2000001081c */
[----:B0-----:R-:W-:-:S04]  /*a1e0*/  FMNMX.FTZ R59, R66, R59, !PT ;  /* 0x0000003b423b7209 */ /* 0x001fc80007810000 */
[C---:B------:R-:W-:Y:S01]  /*a1f0*/  FSETP.NEU.FTZ.AND P1, PT, R59.reuse, -INF , PT ;  /* 0xff8000003b00780b */ /* 0x040fe20003f3d000 */
[----:B------:R-:W-:-:S05]  /*a200*/  FFMA.FTZ R24, R59, R56, -8 ;  /* 0xc10000003b187423 */ /* 0x000fca0000010038 */
[----:B------:R-:W-:-:S05]  /*a210*/  FSEL R12, R24, RZ, P1 ;  /* 0x000000ff180c7208 */ /* 0x000fca0000800000 */
[-CC-:B------:R-:W-:Y:S01]  /*a220*/  FFMA.FTZ R72, R73, R56.reuse, -R12.reuse ;  /* 0x0000003849487223 */ /* 0x180fe2000001080c */
[----:B------:R-:W-:-:S01]  /*a230*/  FFMA.FTZ R73, R79, R56, -R12 ;  /* 0x000000384f497223 */ /* 0x000fc2000001080c */
[-C--:B------:R-:W-:Y:S02]  /*a240*/  FFMA.FTZ R79, R87, R56.reuse, -R12 ;  /* 0x00000038574f7223 */ /* 0x080fe4000001080c */
[----:B------:R-:W2:Y:S01]  /*a250*/  LDL R87, [R1+0x1c] ;  /* 0x00001c0001577983 */ /* 0x000ea20000100800 */
[----:B------:R-:W0:Y:S01]  /*a260*/  S2R R108, SR_TID.X ;  /* 0x00000000006c7919 */ /* 0x000e220000002100 */
[----:B------:R-:W-:-:S01]  /*a270*/  FFMA.FTZ R3, R3, R56, -R28 ;  /* 0x0000003803037223 */ /* 0x000fc2000001081c */
[-C--:B------:R-:W-:Y:S01]  /*a280*/  FFMA.FTZ R14, R14, R56.reuse, -R28 ;  /* 0x000000380e0e7223 */ /* 0x080fe2000001081c */
[----:B------:R-:W-:-:S01]  /*a290*/  FFMA.FTZ R9, R9, R56, -R12 ;  /* 0x0000003809097223 */ /* 0x000fc2000001080c */
[-C--:B------:R-:W-:Y:S01]  /*a2a0*/  FFMA.FTZ R24, R15, R56.reuse, -R12 ;  /* 0x000000380f187223 */ /* 0x080fe2000001080c */
[----:B------:R-:W-:-:S01]  /*a2b0*/  FFMA.FTZ R111, R111, R56, -R28 ;  /* 0x000000386f6f7223 */ /* 0x000fc2000001081c */
[-CC-:B------:R-:W-:Y:S01]  /*a2c0*/  FFMA.FTZ R119, R119, R56.reuse, -R28.reuse ;  /* 0x0000003877777223 */ /* 0x180fe2000001081c */
[----:B------:R-:W-:Y:S01]  /*a2d0*/  MUFU.EX2 R3, R3 ;  /* 0x0000000300037308 */ /* 0x000fe20000000800 */
[----:B------:R-:W-:-:S01]  /*a2e0*/  FFMA.FTZ R123, R123, R56, -R28 ;  /* 0x000000387b7b7223 */ /* 0x000fc2000001081c */
[-C--:B------:R-:W-:Y:S01]  /*a2f0*/  FFMA.FTZ R39, R99, R56.reuse, -R28 ;  /* 0x0000003863277223 */ /* 0x080fe2000001081c */
[----:B------:R-:W-:-:S05]  /*a300*/  FFMA.FTZ R15, R21, R56, -R12 ;  /* 0x00000038150f7223 */ /* 0x000fca000001080c */
[----:B------:R-:W1:Y:S01]  /*a310*/  MUFU.EX2 R14, R14 ;  /* 0x0000000e000e7308 */ /* 0x000e620000000800 */
[----:B------:R-:W-:-:S01]  /*a320*/  FFMA.FTZ R99, R107, R56, -R28 ;  /* 0x000000386b637223 */ /* 0x000fc2000001081c */
[-CC-:B------:R-:W-:Y:S01]  /*a330*/  FFMA.FTZ R81, R81, R56.reuse, -R28.reuse ;  /* 0x0000003851517223 */ /* 0x180fe2000001081c */
[----:B------:R-:W-:-:S01]  /*a340*/  FFMA.FTZ R85, R85, R56, -R28 ;  /* 0x0000003855557223 */ /* 0x000fc2000001081c */
[-CC-:B------:R-:W-:Y:S01]  /*a350*/  FFMA.FTZ R107, R133, R56.reuse, -R28.reuse ;  /* 0x00000038856b7223 */ /* 0x180fe2000001081c */
[----:B------:R-:W-:-:S01]  /*a360*/  FFMA.FTZ R135, R135, R56, -R28 ;  /* 0x0000003887877223 */ /* 0x000fc2000001081c */
[-CC-:B------:R-:W-:Y:S02]  /*a370*/  FFMA.FTZ R25, R25, R56.reuse, -R28.reuse ;  /* 0x0000003819197223 */ /* 0x180fe4000001081c */
        /* <DEDUP_REMOVED lines=11> */
[----:B------:R-:W-:-:S05]  /*a430*/  FFMA.FTZ R8, R8, R56, -R28 ;  /* 0x0000003808087223 */ /* 0x000fca000001081c */
[----:B------:R5:W-:Y:S01]  /*a440*/  MUFU.EX2 R46, R119 ;  /* 0x00000077002e7308 */ /* 0x000be20000000800 */
[----:B----4-:R-:W-:-:S01]  /*a450*/  FFMA.FTZ R111, R137, R56, -R28 ;  /* 0x00000038896f7223 */ /* 0x010fc2000001081c */
[----:B------:R-:W-:-:S06]  /*a460*/  FFMA.FTZ R21, R91, R56, -R12 ;  /* 0x000000385b157223 */ /* 0x000fcc000001080c */
[----:B------:R4:W-:Y:S01]  /*a470*/  MUFU.EX2 R48, R123 ;  /* 0x0000007b00307308 */ /* 0x0009e20000000800 */
[----:B-----5:R-:W-:-:S07]  /*a480*/  FFMA.FTZ R119, R151, R56, -R28 ;  /* 0x0000003897777223 */ /* 0x020fce000001081c */
[----:B------:R5:W-:Y:S01]  /*a490*/  MUFU.EX2 R35, R60 ;  /* 0x0000003c00237308 */ /* 0x000be20000000800 */
[----:B----4-:R-:W-:-:S07]  /*a4a0*/  FFMA.FTZ R123, R153, R56, -R28 ;  /* 0x00000038997b7223 */ /* 0x010fce000001081c */
[----:B------:R-:W-:Y:S01]  /*a4b0*/  MUFU.EX2 R9, R9 ;  /* 0x0000000900097308 */ /* 0x000fe20000000800 */
[----:B-----5:R-:W-:-:S01]  /*a4c0*/  FFMA.FTZ R60, R147, R56, -R28 ;  /* 0x00000038933c7223 */ /* 0x020fc2000001081c */
[----:B------:R-:W-:-:S06]  /*a4d0*/  FFMA.FTZ R28, R89, R56, -R12 ;  /* 0x00000038591c7223 */ /* 0x000fcc000001080c */
[----:B------:R-:W4:Y:S01]  /*a4e0*/  MUFU.EX2 R24, R24 ;  /* 0x0000001800187308 */ /* 0x000f220000000800 */
[----:B------:R-:W-:-:S07]  /*a4f0*/  FFMA.FTZ R66, R93, R56, -R12 ;  /* 0x000000385d427223 */ /* 0x000fce000001080c */
[----:B------:R-:W5:Y:S01]  /*a500*/  MUFU.EX2 R39, R39 ;  /* 0x0000002700277308 */ /* 0x000f620000000800 */
[----:B------:R-:W-:-:S07]  /*a510*/  FFMA.FTZ R80, R65, R56, -R12 ;  /* 0x0000003841507223 */ /* 0x000fce000001080c */
[----:B------:R-:W5:Y:S01]  /*a520*/  MUFU.EX2 R15, R15 ;  /* 0x0000000f000f7308 */ /* 0x000f620000000800 */
[----:B-1----:R-:W-:-:S07]  /*a530*/  FADD.FTZ R65, R3, R14 ;  /* 0x0000000e03417221 */ /* 0x002fce0000010000 */
[----:B------:R-:W1:Y:S01]  /*a540*/  MUFU.EX2 R38, R38 ;  /* 0x0000002600267308 */ /* 0x000e620000000800 */
[----:B------:R-:W-:-:S07]  /*a550*/  FFMA.FTZ R68, R95, R56, -R12 ;  /* 0x000000385f447223 */ /* 0x000fce000001080c */
[----:B------:R-:W1:Y:S01]  /*a560*/  MUFU.EX2 R28, R28 ;  /* 0x0000001c001c7308 */ /* 0x000e620000000800 */
[----:B------:R-:W-:-:S01]  /*a570*/  FFMA.FTZ R74, R77, R56, -R12 ;  /* 0x000000384d4a7223 */ /* 0x000fc2000001080c */
[----:B---3--:R-:W-:-:S06]  /*a580*/  FADD.FTZ R88, R36, R65 ;  /* 0x0000004124587221 */ /* 0x008fcc0000010000 */
[----:B------:R-:W3:Y:S01]  /*a590*/  MUFU.EX2 R71, R71 ;  /* 0x0000004700477308 */ /* 0x000ee20000000800 */
[----:B------:R-:W-:-:S01]  /*a5a0*/  FFMA.FTZ R77, R83, R56, -R12 ;  /* 0x00000038534d7223 */ /* 0x000fc2000001080c */
[----:B0-----:R-:W-:Y:S01]  /*a5b0*/  LOP3.LUT R98, R108, 0x7f, RZ, 0xc0, !PT ;  /* 0x0000007f6c627812 */ /* 0x001fe200078ec0ff */
[----:B----4-:R-:W-:-:S05]  /*a5c0*/  FADD.FTZ R86, R9, R24 ;  /* 0x0000001809567221 */ /* 0x010fca0000010000 */
[----:B------:R-:W0:Y:S01]  /*a5d0*/  MUFU.EX2 R21, R21 ;  /* 0x0000001500157308 */ /* 0x000e220000000800 */
[----:B------:R-:W-:-:S01]  /*a5e0*/  FFMA.FTZ R89, R97, R56, -R12 ;  /* 0x0000003861597223 */ /* 0x000fc2000001080c */
[-CC-:B------:R-:W-:Y:S01]  /*a5f0*/  FFMA.FTZ R83, R61, R56.reuse, -R12.reuse ;  /* 0x000000383d537223 */ /* 0x180fe2000001080c */
[----:B------:R-:W-:-:S01]  /*a600*/  FFMA.FTZ R61, R63, R56, -R12 ;  /* 0x000000383f3d7223 */ /* 0x000fc2000001080c */
[----:B------:R-:W-:-:S04]  /*a610*/  FFMA.FTZ R84, R69, R56, -R12 ;  /* 0x0000003845547223 */ /* 0x000fc8000001080c */
[----:B------:R-:W4:Y:S01]  /*a620*/  MUFU.EX2 R40, R40 ;  /* 0x0000002800287308 */ /* 0x000f220000000800 */
[----:B------:R-:W-:-:S01]  /*a630*/  FFMA.FTZ R63, R67, R56, -R12 ;  /* 0x00000038433f7223 */ /* 0x000fc2000001080c */
[----:B-----5:R-:W-:Y:S01]  /*a640*/  FADD.FTZ R69, R39, R88 ;  /* 0x0000005827457221 */ /* 0x020fe20000010000 */
[----:B------:R-:W-:-:S05]  /*a650*/  ISETP.NE.AND P1, PT, R98, RZ, PT ;  /* 0x000000ff6200720c */ /* 0x000fca0003f25270 */
[----:B------:R-:W5:Y:S01]  /*a660*/  MUFU.EX2 R66, R66 ;  /* 0x0000004200427308 */ /* 0x000f620000000800 */
[----:B------:R-:W-:-:S01]  /*a670*/  FADD.FTZ R67, R15, R86 ;  /* 0x000000560f437221 */ /* 0x000fc20000010000 */
[----:B------:R-:W-:Y:S01]  /*a680*/  FFMA.FTZ R70, R109, R56, -R12 ;  /* 0x000000386d467223 */ /* 0x000fe2000001080c */
[----:B-1----:R-:W-:-:S05]  /*a690*/  FADD.FTZ R88, R38, R69 ;  /* 0x0000004526587221 */ /* 0x002fca0000010000 */
[----:B------:R-:W1:Y:S01]  /*a6a0*/  MUFU.EX2 R99, R99 ;  /* 0x0000006300637308 */ /* 0x000e620000000800 */
[----:B------:R-:W-:-:S01]  /*a6b0*/  FADD.FTZ R86, R28, R67 ;  /* 0x000000431c567221 */ /* 0x000fc20000010000 */
[----:B------:R-:W-:-:S06]  /*a6c0*/  FFMA.FTZ R75, R75, R56, -R12 ;  /* 0x000000384b4b7223 */ /* 0x000fcc000001080c */
[----:B------:R-:W1:Y:S01]  /*a6d0*/  MUFU.EX2 R68, R68 ;  /* 0x0000004400447308 */ /* 0x000e620000000800 */
[----:B---3--:R-:W-:-:S01]  /*a6e0*/  FADD.FTZ R69, R71, R88 ;  /* 0x0000005847457221 */ /* 0x008fc20000010000 */
[----:B0-----:R-:W-:-:S06]  /*a6f0*/  FADD.FTZ R67, R21, R86 ;  /* 0x0000005615437221 */ /* 0x001fcc0000010000 */
[----:B------:R-:W0:Y:S01]  /*a700*/  MUFU.EX2 R89, R89 ;  /* 0x0000005900597308 */ /* 0x000e220000000800 */
[----:B----4-:R-:W-:-:S01]  /*a710*/  FADD.FTZ R88, R40, R69 ;  /* 0x0000004528587221 */ /* 0x010fc20000010000 */
[----:B------:R-:W-:-:S06]  /*a720*/  FFMA.FTZ R65, R27, R56, -R12 ;  /* 0x000000381b417223 */ /* 0x000fcc000001080c */
[----:B------:R-:W-:Y:S01]  /*a730*/  MUFU.EX2 R101, R101 ;  /* 0x0000006500657308 */ /* 0x000fe20000000800 */
[----:B-----5:R-:W-:-:S01]  /*a740*/  FADD.FTZ R67, R66, R67 ;  /* 0x0000004342437221 */ /* 0x020fc20000010000 */
[----:B------:R-:W-:-:S06]  /*a750*/  @!P1 VIADD R27, R0, 0x13240 ;  /* 0x00013240001b9836 */ /* 0x000fcc0000000000 */
[----:B------:R-:W3:Y:S01]  /*a760*/  MUFU.EX2 R70, R70 ;  /* 0x0000004600467308 */ /* 0x000ee20000000800 */
[----:B------:R-:W-:-:S01]  /*a770*/  FFMA.FTZ R86, R47, R56, -R12 ;  /* 0x000000382f567223 */ /* 0x000fc2000001080c */
[----:B------:R-:W-:Y:S01]  /*a780*/  FFMA.FTZ R47, R33, R56, -R12 ;  /* 0x00000038212f7223 */ /* 0x000fe2000001080c */
[----:B-1----:R-:W-:-:S05]  /*a790*/  FADD.FTZ R33, R99, R88 ;  /* 0x0000005863217221 */ /* 0x002fca0000010000 */
[----:B------:R-:W1:Y:S01]  /*a7a0*/  MUFU.EX2 R75, R75 ;  /* 0x0000004b004b7308 */ /* 0x000e620000000800 */
[----:B------:R-:W-:-:S01]  /*a7b0*/  FADD.FTZ R88, R68, R67 ;  /* 0x0000004344587221 */ /* 0x000fc20000010000 */
[----:B------:R-:W-:Y:S01]  /*a7c0*/  @!P1 PRMT R27, RZ, 0x654, R27 ;  /* 0x00000654ff1b9816 */ /* 0x000fe2000000001b */
[----:B------:R-:W-:-:S05]  /*a7d0*/  FADD.FTZ R90, R42, R33 ;  /* 0x000000212a5a7221 */ /* 0x000fca0000010000 */
[----:B------:R-:W4:Y:S01]  /*a7e0*/  MUFU.EX2 R103, R103 ;  /* 0x0000006700677308 */ /* 0x000f220000000800 */
[----:B------:R-:W-:-:S01]  /*a7f0*/  FFMA.FTZ R43, R43, R56, -R12 ;  /* 0x000000382b2b7223 */ /* 0x000fc2000001080c */
[----:B0-----:R-:W-:Y:S01]  /*a800*/  FADD.FTZ R33, R89, R88 ;  /* 0x0000005859217221 */ /* 0x001fe20000010000 */
[----:B------:R0:W-:Y:S05]  /*a810*/  @!P1 SYNCS.ARRIVE.TRANS64.RED.A1T0 RZ, [R27+URZ], RZ ;  /* 0x000000ff1bff99a7 */ /* 0x0001ea000810043f */
[----:B------:R-:W5:Y:S01]  /*a820*/  MUFU.EX2 R72, R72 ;  /* 0x0000004800487308 */ /* 0x000f620000000800 */
[----:B---3--:R-:W-:-:S01]  /*a830*/  FADD.FTZ R88, R70, R33 ;  /* 0x0000002146587221 */ /* 0x008fc20000010000 */
[----:B------:R-:W-:-:S06]  /*a840*/  FFMA.FTZ R76, R121, R56, -R12 ;  /* 0x00000038794c7223 */ /* 0x000fcc000001080c */
[----:B------:R-:W3:Y:S08]  /*a850*/  MUFU.EX2 R73, R73 ;  /* 0x0000004900497308 */ /* 0x000ef00000000800 */
[----:B------:R-:W3:Y:S08]  /*a860*/  MUFU.EX2 R81, R81 ;  /* 0x0000005100517308 */ /* 0x000ef00000000800 */
[----:B------:R1:W-:Y:S08]  /*a870*/  MUFU.EX2 R0, R65 ;  /* 0x0000004100007308 */ /* 0x0003f00000000800 */
[----:B------:R-:W3:Y:S01]  /*a880*/  MUFU.EX2 R74, R74 ;  /* 0x0000004a004a7308 */ /* 0x000ee20000000800 */
[----:B-1----:R-:W-:-:S07]  /*a890*/  FADD.FTZ R65, R101, R90 ;  /* 0x0000005a65417221 */ /* 0x002fce0000010000 */
[----:B0-----:R0:W-:Y:S01]  /*a8a0*/  MUFU.EX2 R27, R43 ;  /* 0x0000002b001b7308 */ /* 0x0011e20000000800 */
[----:B------:R-:W-:-:S01]  /*a8b0*/  FFMA.FTZ R78, R125, R56, -R12 ;  /* 0x000000387d4e7223 */ /* 0x000fc2000001080c */
[-CC-:B0-----:R-:W-:Y:S01]  /*a8c0*/  FFMA.FTZ R43, R37, R56.reuse, -R12.reuse ;  /* 0x00000038252b7223 */ /* 0x181fe2000001080c */
[----:B------:R-:W-:-:S05]  /*a8d0*/  FFMA.FTZ R37, R20, R56, -R12 ;  /* 0x0000003814257223 */ /* 0x000fca000001080c */
[----:B------:R-:W-:Y:S01]  /*a8e0*/  MUFU.EX2 R77, R77 ;  /* 0x0000004d004d7308 */ /* 0x000fe20000000800 */
[----:B------:R-:W-:-:S01]  /*a8f0*/  FADD.FTZ R20, R44, R65 ;  /* 0x000000412c147221 */ /* 0x000fc20000010000 */
[----:B------:R-:W-:-:S03]  /*a900*/  FADD.FTZ R65, R75, R88 ;  /* 0x000000584b417221 */ /* 0x000fc60000010000 */
[----:B----4-:R-:W-:Y:S01]  /*a910*/  FADD.FTZ R67, R103, R20 ;  /* 0x0000001467437221 */ /* 0x010fe20000010000 */
[----:B-----5:R-:W-:-:S02]  /*a920*/  FADD.FTZ R20, R72, R65 ;  /* 0x0000004148147221 */ /* 0x020fc40000010000 */
[----:B------:R-:W0:Y:S01]  /*a930*/  MUFU.EX2 R85, R85 ;  /* 0x0000005500557308 */ /* 0x000e220000000800 */
[----:B------:R-:W-:-:S01]  /*a940*/  FADD.FTZ R88, R46, R67 ;  /* 0x000000432e587221 */ /* 0x000fc20000010000 */
[----:B---3--:R-:W-:-:S06]  /*a950*/  FADD.FTZ R65, R73, R20 ;  /* 0x0000001449417221 */ /* 0x008fcc0000010000 */
[----:B------:R-:W1:Y:S01]  /*a960*/  MUFU.EX2 R76, R76 ;  /* 0x0000004c004c7308 */ /* 0x000e620000000800 */
[----:B------:R-:W-:-:S01]  /*a970*/  FFMA.FTZ R11, R11, R56, -R12 ;  /* 0x000000380b0b7223 */ /* 0x000fc2000001080c */
[----:B------:R-:W-:Y:S01]  /*a980*/  FADD.FTZ R67, R81, R88 ;  /* 0x0000005851437221 */ /* 0x000fe20000010000 */
[----:B------:R-:W-:-:S05]  /*a990*/  FADD.FTZ R88, R74, R65 ;  /* 0x000000414a587221 */ /* 0x000fca0000010000 */
[----:B------:R-:W3:Y:S01]  /*a9a0*/  MUFU.EX2 R79, R79 ;  /* 0x0000004f004f7308 */ /* 0x000ee20000000800 */
[----:B------:R-:W-:-:S01]  /*a9b0*/  FFMA.FTZ R82, R129, R56, -R12 ;  /* 0x0000003881527223 */ /* 0x000fc2000001080c */
[-CC-:B------:R-:W-:Y:S01]  /*a9c0*/  FFMA.FTZ R33, R26, R56.reuse, -R12.reuse ;  /* 0x000000381a217223 */ /* 0x180fe2000001080c */
[----:B------:R-:W-:-:S05]  /*a9d0*/  FFMA.FTZ R26, R13, R56, -R12 ;  /* 0x000000380d1a7223 */ /* 0x000fca000001080c */
[----:B------:R-:W4:Y:S01]  /*a9e0*/  MUFU.EX2 R105, R105 ;  /* 0x0000006900697308 */ /* 0x000f220000000800 */
[----:B------:R-:W-:-:S07]  /*a9f0*/  FADD.FTZ R90, R48, R67 ;  /* 0x00000043305a7221 */ /* 0x000fce0000010000 */
[----:B------:R-:W5:Y:S01]  /*aa00*/  MUFU.EX2 R78, R78 ;  /* 0x0000004e004e7308 */ /* 0x000f620000000800 */
[----:B------:R-:W-:Y:S01]  /*aa10*/  F2FP.SATFINITE.E4M3.F32.PACK_AB_MERGE_C R152, R39, R36, RZ ;  /* 0x000000242798723e */ /* 0x000fe200048070ff */
[----:B0-----:R-:W-:-:S06]  /*aa20*/  FADD.FTZ R39, R85, R90 ;  /* 0x0000005a55277221 */ /* 0x001fcc0000010000 */
[----:B------:R-:W0:Y:S01]  /*aa30*/  MUFU.EX2 R11, R11 ;  /* 0x0000000b000b7308 */ /* 0x000e220000000800 */
[----:B------:R-:W-:-:S07]  /*aa40*/  F2FP.SATFINITE.E4M3.F32.PACK_AB_MERGE_C R154, R99, R40, RZ ;  /* 0x00000028639a723e */ /* 0x000fce00048070ff */
[----:B------:R1:W-:Y:S01]  /*aa50*/  MUFU.EX2 R13, R47 ;  /* 0x0000002f000d7308 */ /* 0x0003e20000000800 */
[----:B------:R-:W-:-:S07]  /*aa60*/  FADD.FTZ R40, R50, R39 ;  /* 0x0000002732287221 */ /* 0x000fce0000010000 */
[----:B------:R-:W2:Y:S01]  /*aa70*/  MUFU.EX2 R107, R107 ;  /* 0x0000006b006b7308 */ /* 0x000ea20000000800 */
[----:B-1----:R-:W-:-:S04]  /*aa80*/  FADD.FTZ R47, R77, R88 ;  /* 0x000000584d2f7221 */ /* 0x002fc80000010000 */
[----:B------:R-:W-:-:S03]  /*aa90*/  FADD.FTZ R88, R76, R47 ;  /* 0x0000002f4c587221 */ /* 0x000fc60000010000 */
[----:B------:R-:W1:Y:S01]  /*aaa0*/  MUFU.EX2 R82, R82 ;  /* 0x0000005200527308 */ /* 0x000e620000000800 */
[----:B---3--:R-:W-:-:S01]  /*aab0*/  FADD.FTZ R39, R79, R88 ;  /* 0x000000584f277221 */ /* 0x008fc20000010000 */
        /* <DEDUP_REMOVED lines=8> */
[----:B------:R-:W-:-:S04]  /*ab40*/  FFMA.FTZ R12, R41, R56, -R12 ;  /* 0x00000038290c7223 */ /* 0x000fc8000001080c */
[----:B------:R-:W3:Y:S01]  /*ab50*/  MUFU.EX2 R83, R83 ;  /* 0x0000005300537308 */ /* 0x000ee20000000800 */
[----:B----4-:R-:W-:-:S01]  /*ab60*/  FADD.FTZ R41, R105, R40 ;  /* 0x0000002869297221 */ /* 0x010fc20000010000 */
[----:B-----5:R-:W-:Y:S01]  /*ab70*/  FADD.FTZ R40, R78, R39 ;  /* 0x000000274e287221 */ /* 0x020fe20000010000 */
[----:B------:R-:W-:-:S05]  /*ab80*/  F2FP.SATFINITE.E4M3.F32.PACK_AB_MERGE_C R15, R28, R15, RZ ;  /* 0x0000000f1c0f723e */ /* 0x000fca00048070ff */
[----:B------:R-:W4:Y:S01]  /*ab90*/  MUFU.EX2 R111, R111 ;  /* 0x0000006f006f7308 */ /* 0x000f220000000800 */
[----:B------:R-:W-:-:S01]  /*aba0*/  FADD.FTZ R28, R52, R41 ;  /* 0x00000029341c7221 */ /* 0x000fc20000010000 */
[----:B0-----:R-:W-:-:S06]  /*abb0*/  FADD.FTZ R39, R11, R40 ;  /* 0x000000280b277221 */ /* 0x001fcc0000010000 */
[----:B------:R-:W0:Y:S01]  /*abc0*/  MUFU.EX2 R61, R61 ;  /* 0x0000003d003d7308 */ /* 0x000e220000000800 */
[C---:B--2---:R-:W-:Y:S01]  /*abd0*/  F2FP.SATFINITE.E4M3.F32.PACK_AB_MERGE_C R136, R107.reuse, R52, RZ ;  /* 0x000000346b88723e */ /* 0x044fe200048070ff */
[----:B------:R-:W-:-:S06]  /*abe0*/  FADD.FTZ R107, R107, R28 ;  /* 0x0000001c6b6b7221 */ /* 0x000fcc0000010000 */
[----:B------:R-:W2:Y:S01]  /*abf0*/  MUFU.EX2 R25, R25 ;  /* 0x0000001900197308 */ /* 0x000ea20000000800 */
[----:B-1----:R-:W-:-:S07]  /*ac00*/  FADD.FTZ R28, R82, R39 ;  /* 0x00000027521c7221 */ /* 0x002fce0000010000 */
[----:B------:R-:W1:Y:S01]  /*ac10*/  MUFU.EX2 R80, R80 ;  /* 0x0000005000507308 */ /* 0x000e620000000800 */
[----:B---3--:R-:W-:-:S07]  /*ac20*/  FADD.FTZ R40, R54, R107 ;  /* 0x0000006b36287221 */ /* 0x008fce0000010000 */
[----:B------:R-:W3:Y:S01]  /*ac30*/  MUFU.EX2 R30, R139 ;  /* 0x0000008b001e7308 */ /* 0x000ee20000000800 */
[----:B------:R-:W-:-:S07]  /*ac40*/  FADD.FTZ R28, R83, R28 ;  /* 0x0000001c531c7221 */ /* 0x000fce0000010000 */
[----:B------:R-:W5:Y:S01]  /*ac50*/  MUFU.EX2 R63, R63 ;  /* 0x0000003f003f7308 */ /* 0x000f620000000800 */
[----:B----4-:R-:W-:-:S01]  /*ac60*/  FADD.FTZ R40, R111, R40 ;  /* 0x000000286f287221 */ /* 0x010fc20000010000 */
[----:B0-----:R-:W-:-:S06]  /*ac70*/  FADD.FTZ R39, R61, R28 ;  /* 0x0000001c3d277221 */ /* 0x001fcc0000010000 */
[----:B------:R-:W0:Y:S01]  /*ac80*/  MUFU.EX2 R32, R141 ;  /* 0x0000008d00207308 */ /* 0x000e220000000800 */
[----:B------:R-:W-:-:S07]  /*ac90*/  F2FP.SATFINITE.E4M3.F32.PACK_AB_MERGE_C R152, R14, R3, R152 ;  /* 0x000000030e98723e */ /* 0x000fce0004807098 */
[----:B------:R-:W4:Y:S01]  /*aca0*/  MUFU.EX2 R84, R84 ;  /* 0x0000005400547308 */ /* 0x000f220000000800 */
[----:B--2---:R-:W-:-:S01]  /*acb0*/  FADD.FTZ R3, R25, R40 ;  /* 0x0000002819037221 */ /* 0x004fc20000010000 */
[----:B-1----:R-:W-:Y:S01]  /*acc0*/  FADD.FTZ R14, R80, R39 ;  /* 0x00000027500e7221 */ /* 0x002fe20000010000 */
[C---:B---3--:R-:W-:Y:S02]  /*acd0*/  F2FP.SATFINITE.E4M3.F32.PACK_AB_MERGE_C R138, R30.reuse, R25, RZ ;  /* 0x000000191e8a723e */ /* 0x048fe400048070ff */
[----:B------:R-:W-:Y:S01]  /*ace0*/  FADD.FTZ R25, R30, R3 ;  /* 0x000000031e197221 */ /* 0x000fe20000010000 */
[----:B-----5:R-:W-:-:S02]  /*acf0*/  FADD.FTZ R3, R63, R14 ;  /* 0x0000000e3f037221 */ /* 0x020fc40000010000 */
[----:B------:R-:W1:Y:S01]  /*ad00*/  MUFU.EX2 R34, R34 ;  /* 0x0000002200227308 */ /* 0x000e620000000800 */
[----:B0-----:R-:W-:-:S07]  /*ad10*/  FADD.FTZ R14, R32, R25 ;  /* 0x00000019200e7221 */ /* 0x001fce0000010000 */
[----:B------:R-:W0:Y:S01]  /*ad20*/  MUFU.EX2 R29, R29 ;  /* 0x0000001d001d7308 */ /* 0x000e220000000800 */
[----:B----4-:R-:W-:-:S01]  /*ad30*/  FADD.FTZ R3, R84, R3 ;  /* 0x0000000354037221 */ /* 0x010fc20000010000 */
[----:B------:R-:W-:-:S06]  /*ad40*/  FADD.FTZ R25, R35, R14 ;  /* 0x0000000e23197221 */ /* 0x000fcc0000010000 */
[----:B------:R-:W2:Y:S01]  /*ad50*/  MUFU.EX2 R45, R45 ;  /* 0x0000002d002d7308 */ /* 0x000ea20000000800 */
[----:B------:R-:W-:-:S07]  /*ad60*/  FADD.FTZ R14, R0, R3 ;  /* 0x00000003000e7221 */ /* 0x000fce0000010000 */
[----:B------:R-:W3:Y:S01]  /*ad70*/  MUFU.EX2 R86, R86 ;  /* 0x0000005600567308 */ /* 0x000ee20000000800 */
[----:B------:R-:W-:-:S07]  /*ad80*/  FADD.FTZ R14, R27, R14 ;  /* 0x0000000e1b0e7221 */ /* 0x000fce0000010000 */
[----:B------:R-:W-:Y:S08]  /*ad90*/  MUFU.EX2 R60, R60 ;  /* 0x0000003c003c7308 */ /* 0x000ff00000000800 */
[----:B------:R-:W4:Y:S08]  /*ada0*/  MUFU.EX2 R53, R53 ;  /* 0x0000003500357308 */ /* 0x000f300000000800 */
[----:B------:R-:W5:Y:S01]  /*adb0*/  MUFU.EX2 R58, R58 ;  /* 0x0000003a003a7308 */ /* 0x000f620000000800 */
[----:B-1----:R-:W-:-:S07]  /*adc0*/  FADD.FTZ R30, R34, R25 ;  /* 0x00000019221e7221 */ /* 0x002fce0000010000 */
[----:B------:R-:W1:Y:S01]  /*add0*/  MUFU.EX2 R49, R49 ;  /* 0x0000003100317308 */ /* 0x000e620000000800 */
[----:B0-----:R-:W-:-:S07]  /*ade0*/  FADD.FTZ R3, R29, R14 ;  /* 0x0000000e1d037221 */ /* 0x001fce0000010000 */
[----:B------:R-:W0:Y:S01]  /*adf0*/  MUFU.EX2 R20, R51 ;  /* 0x0000003300147308 */ /* 0x000e220000000800 */
[C---:B--2---:R-:W-:Y:S01]  /*ae00*/  F2FP.SATFINITE.E4M3.F32.PACK_AB_MERGE_C R140, R45.reuse, R34, RZ ;  /* 0x000000222d8c723e */ /* 0x044fe200048070ff */
[----:B------:R-:W-:Y:S01]  /*ae10*/  FADD.FTZ R45, R45, R30 ;  /* 0x0000001e2d2d7221 */ /* 0x000fe20000010000 */
[----:B---3--:R-:W-:-:S05]  /*ae20*/  F2FP.SATFINITE.E4M3.F32.PACK_AB_MERGE_C R141, R86, R29, RZ ;  /* 0x0000001d568d723e */ /* 0x008fca00048070ff */
[----:B------:R-:W2:Y:S01]  /*ae30*/  MUFU.EX2 R36, R43 ;  /* 0x0000002b00247308 */ /* 0x000ea20000000800 */
[----:B------:R-:W-:-:S01]  /*ae40*/  FADD.FTZ R86, R86, R3 ;  /* 0x0000000356567221 */ /* 0x000fc20000010000 */
[----:B----4-:R-:W-:Y:S01]  /*ae50*/  F2FP.SATFINITE.E4M3.F32.PACK_AB_MERGE_C R142, R53, R60, RZ ;  /* 0x0000003c358e723e */ /* 0x010fe200048070ff */
[----:B-----5:R-:W-:-:S05]  /*ae60*/  FADD.FTZ R14, R58, R45 ;  /* 0x0000002d3a0e7221 */ /* 0x020fca0000010000 */
[----:B------:R-:W3:Y:S01]  /*ae70*/  MUFU.EX2 R55, R55 ;  /* 0x0000003700377308 */ /* 0x000ee20000000800 */
[----:B------:R-:W-:-:S01]  /*ae80*/  FADD.FTZ R3, R13, R86 ;  /* 0x000000560d037221 */ /* 0x000fc20000010000 */
[C---:B-1----:R-:W-:Y:S01]  /*ae90*/  F2FP.SATFINITE.E4M3.F32.PACK_AB_MERGE_C R142, R49.reuse, R58, R142 ;  /* 0x0000003a318e723e */ /* 0x042fe2000480708e */
[----:B------:R-:W-:-:S05]  /*aea0*/  FADD.FTZ R49, R49, R14 ;  /* 0x0000000e31317221 */ /* 0x000fca0000010000 */
[----:B------:R-:W1:Y:S01]  /*aeb0*/  MUFU.EX2 R62, R62 ;  /* 0x0000003e003e7308 */ /* 0x000e620000000800 */
[----:B0-----:R-:W-:-:S07]  /*aec0*/  FADD.FTZ R3, R20, R3 ;  /* 0x0000000314037221 */ /* 0x001fce0000010000 */
[----:B------:R-:W0:Y:S01]  /*aed0*/  MUFU.EX2 R37, R37 ;  /* 0x0000002500257308 */ /* 0x000e220000000800 */
[----:B------:R-:W-:-:S01]  /*aee0*/  FADD.FTZ R60, R60, R49 ;  /* 0x000000313c3c7221 */ /* 0x000fc20000010000 */
[----:B--2---:R-:W-:-:S06]  /*aef0*/  FADD.FTZ R14, R36, R3 ;  /* 0x00000003240e7221 */ /* 0x004fcc0000010000 */
[----:B------:R-:W2:Y:S08]  /*af00*/  MUFU.EX2 R119, R119 ;  /* 0x0000007700777308 */ /* 0x000eb00000000800 */
[----:B------:R-:W4:Y:S01]  /*af10*/  MUFU.EX2 R28, R33 ;  /* 0x00000021001c7308 */ /* 0x000f220000000800 */
[----:B------:R-:W-:-:S01]  /*af20*/  FADD.FTZ R53, R53, R60 ;  /* 0x0000003c35357221 */ /* 0x000fc20000010000 */
[----:B---3--:R-:W-:-:S06]  /*af30*/  FADD.FTZ R14, R55, R14 ;  /* 0x0000000e370e7221 */ /* 0x008fcc0000010000 */
[----:B------:R-:W3:Y:S01]  /*af40*/  MUFU.EX2 R64, R64 ;  /* 0x0000004000407308 */ /* 0x000ee20000000800 */
[----:B------:R-:W-:-:S07]  /*af50*/  F2FP.SATFINITE.E4M3.F32.PACK_AB_MERGE_C R153, R24, R9, R15 ;  /* 0x000000091899723e */ /* 0x000fce000480700f */
[----:B------:R-:W5:Y:S01]  /*af60*/  MUFU.EX2 R26, R26 ;  /* 0x0000001a001a7308 */ /* 0x000f620000000800 */
[----:B-1----:R-:W-:-:S07]  /*af70*/  FADD.FTZ R24, R62, R53 ;  /* 0x000000353e187221 */ /* 0x002fce0000010000 */
[----:B------:R-:W1:Y:S01]  /*af80*/  MUFU.EX2 R123, R123 ;  /* 0x0000007b007b7308 */ /* 0x000e620000000800 */
[----:B0-----:R-:W-:-:S07]  /*af90*/  FADD.FTZ R3, R37, R14 ;  /* 0x0000000e25037221 */ /* 0x001fce0000010000 */
[----:B------:R-:W0:Y:S01]  /*afa0*/  MUFU.EX2 R113, R113 ;  /* 0x0000007100717308 */ /* 0x000e220000000800 */
[----:B------:R-:W-:Y:S01]  /*afb0*/  F2FP.SATFINITE.E4M3.F32.PACK_AB_MERGE_C R143, R55, R36, RZ ;  /* 0x00000024378f723e */ /* 0x000fe200048070ff */
[----:B--2---:R-:W-:-:S06]  /*afc0*/  FADD.FTZ R9, R119, R24 ;  /* 0x0000001877097221 */ /* 0x004fcc0000010000 */
[----:B------:R-:W2:Y:S01]  /*afd0*/  MUFU.EX2 R8, R8 ;  /* 0x0000000800087308 */ /* 0x000ea20000000800 */
[----:B----4-:R-:W-:-:S07]  /*afe0*/  FADD.FTZ R3, R28, R3 ;  /* 0x000000031c037221 */ /* 0x010fce0000010000 */
[----:B------:R-:W4:Y:S01]  /*aff0*/  MUFU.EX2 R31, R31 ;  /* 0x0000001f001f7308 */ /* 0x000f220000000800 */
[----:B------:R-:W-:Y:S01]  /*b000*/  F2FP.SATFINITE.E4M3.F32.PACK_AB_MERGE_C R141, R27, R0, R141 ;  /* 0x000000001b8d723e */ /* 0x000fe2000480708d */
[----:B---3--:R-:W-:Y:S01]  /*b010*/  FADD.FTZ R0, R64, R9 ;  /* 0x0000000940007221 */ /* 0x008fe20000010000 */
[----:B------:R-:W-:-:S05]  /*b020*/  F2FP.SATFINITE.E4M3.F32.PACK_AB_MERGE_C R143, R20, R13, R143 ;  /* 0x0000000d148f723e */ /* 0x000fca000480708f */
[----:B------:R-:W3:Y:S01]  /*b030*/  MUFU.EX2 R127, R127 ;  /* 0x0000007f007f7308 */ /* 0x000ee20000000800 */
[----:B-----5:R-:W-:-:S07]  /*b040*/  FADD.FTZ R20, R26, R3 ;  /* 0x000000031a147221 */ /* 0x020fce0000010000 */
[----:B------:R-:W5:Y:S01]  /*b050*/  MUFU.EX2 R14, R115 ;  /* 0x00000073000e7308 */ /* 0x000f620000000800 */
[C---:B-1----:R-:W-:Y:S01]  /*b060*/  F2FP.SATFINITE.E4M3.F32.PACK_AB_MERGE_C R64, R123.reuse, R64, RZ ;  /* 0x000000407b40723e */ /* 0x042fe200048070ff */
[----:B------:R-:W-:Y:S01]  /*b070*/  FADD.FTZ R123, R123, R0 ;  /* 0x000000007b7b7221 */ /* 0x000fe20000010000 */
[----:B0-----:R-:W-:-:S05]  /*b080*/  FADD.FTZ R20, R113, R20 ;  /* 0x0000001471147221 */ /* 0x001fca0000010000 */
[----:B------:R-:W0:Y:S01]  /*b090*/  MUFU.EX2 R117, R117 ;  /* 0x0000007500757308 */ /* 0x000e220000000800 */
[----:B--2---:R-:W-:-:S01]  /*b0a0*/  FADD.FTZ R0, R8, R123 ;  /* 0x0000007b08007221 */ /* 0x004fc20000010000 */
[----:B----4-:R-:W-:-:S03]  /*b0b0*/  FADD.FTZ R3, R31, R20 ;  /* 0x000000141f037221 */ /* 0x010fc60000010000 */
[----:B---3--:R-:W-:Y:S01]  /*b0c0*/  FADD.FTZ R9, R127, R0 ;  /* 0x000000007f097221 */ /* 0x008fe20000010000 */
[----:B-----5:R-:W-:-:S02]  /*b0d0*/  FADD.FTZ R0, R14, R3 ;  /* 0x000000030e007221 */ /* 0x020fc40000010000 */
[----:B------:R-:W-:Y:S02]  /*b0e0*/  MUFU.EX2 R10, R10 ;  /* 0x0000000a000a7308 */ /* 0x000fe40000000800 */
[----:B0-----:R-:W-:-:S06]  /*b0f0*/  FADD.FTZ R15, R117, R0 ;  /* 0x00000000750f7221 */ /* 0x001fcc0000010000 */
[----:B------:R-:W0:Y:S01]  /*b100*/  MUFU.EX2 R131, R131 ;  /* 0x0000008300837308 */ /* 0x000e220000000800 */
[----:B------:R-:W-:-:S07]  /*b110*/  VIADD R0, R104, 0xfffffffe ;  /* 0xfffffffe68007836 */ /* 0x000fce0000000000 */
[----:B------:R-:W1:Y:S01]  /*b120*/  MUFU.EX2 R12, R12 ;  /* 0x0000000c000c7308 */ /* 0x000e620000000800 */
[----:B------:R-:W-:Y:S02]  /*b130*/  ISETP.GE.AND P1, PT, R0, R87, PT ;  /* 0x000000570000720c */ /* 0x000fe40003f26270 */
[----:B------:R-:W-:Y:S01]  /*b140*/  F2FP.SATFINITE.E4M3.F32.PACK_AB_MERGE_C R82, R83, R82, RZ ;  /* 0x000000525352723e */ /* 0x000fe200048070ff */
[----:B------:R-:W-:Y:S01]  /*b150*/  IMAD.MOV.U32 R25, RZ, RZ, RZ ;  /* 0x000000ffff197224 */ /* 0x000fe200078e00ff */
[----:B------:R-:W-:Y:S02]  /*b160*/  F2FP.SATFINITE.E4M3.F32.PACK_AB_MERGE_C R148, R103, R44, RZ ;  /* 0x0000002c6794723e */ /* 0x000fe400048070ff */
[----:B------:R-:W-:Y:S02]  /*b170*/  F2FP.SATFINITE.E4M3.F32.PACK_AB_MERGE_C R137, R11, R78, R82 ;  /* 0x0000004e0b89723e */ /* 0x000fe40004807052 */
[----:B------:R-:W-:Y:S02]  /*b180*/  F2FP.SATFINITE.E4M3.F32.PACK_AB_MERGE_C R150, R85, R48, RZ ;  /* 0x000000305596723e */ /* 0x000fe400048070ff */
[----:B------:R-:W-:-:S02]  /*b190*/  F2FP.SATFINITE.E4M3.F32.PACK_AB_MERGE_C R26, R113, R26, RZ ;  /* 0x0000001a711a723e */ /* 0x000fc400048070ff */
[----:B0-----:R-:W-:Y:S01]  /*b1a0*/  F2FP.SATFINITE.E4M3.F32.PACK_AB_MERGE_C R11, R131, R10, RZ ;  /* 0x0000000a830b723e */ /* 0x001fe200048070ff */
[----:B------:R-:W-:-:S01]  /*b1b0*/  FADD.FTZ R10, R10, R9 ;  /* 0x000000090a0a7221 */ /* 0x000fc20000010000 */
[----:B------:R-:W-:Y:S02]  /*b1c0*/  F2FP.SATFINITE.E4M3.F32.PACK_AB_MERGE_C R68, R89, R68, RZ ;  /* 0x000000445944723e */ /* 0x000fe400048070ff */
[----:B-1----:R-:W-:Y:S01]  /*b1d0*/  F2FP.SATFINITE.E4M3.F32.PACK_AB_MERGE_C R13, R12, R117, RZ ;  /* 0x000000750c0d723e */ /* 0x002fe200048070ff */
[----:B------:R-:W-:Y:S01]  /*b1e0*/  BSSY B0, `(.L_x_11539) ;  /* 0x000033b000007945 */ /* 0x000fe20003800000 */
[----:B------:R-:W-:Y:S02]  /*b1f0*/  F2FP.SATFINITE.E4M3.F32.PACK_AB_MERGE_C R72, R73, R72, RZ ;  /* 0x000000484948723e */ /* 0x000fe400048070ff */
[----:B------:R-:W-:Y:S02]  /*b200*/  F2FP.SATFINITE.E4M3.F32.PACK_AB_MERGE_C R76, R79, R76, RZ ;  /* 0x0000004c4f4c723e */ /* 0x000fe400048070ff */
[----:B------:R-:W-:Y:S01]  /*b210*/  F2FP.SATFINITE.E4M3.F32.PACK_AB_MERGE_C R63, R84, R63, RZ ;  /* 0x0000003f543f723e */ /* 0x000fe200048070ff */
        /* <DEDUP_REMOVED lines=47> */
[----:B------:R-:W-:Y:S06]  /*b510*/  @!P1 BRA `(.L_x_11540) ;  /* 0x00000030001c9947 */ /* 0x000fec0003800000 */
[----:B------:R0:W5:Y:S01]  /*b520*/  LDL.LU R9, [R1+0xc] ;  /* 0x00000c0001097983 */ /* 0x0001620000300800 */
        /* <DEDUP_REMOVED lines=18> */
[----:B0-----:R-:W-:-:S07]  /*b650*/  CS2R R24, SRZ ;  /* 0x0000000000187805 */ /* 0x001fce000001ff00 */
.L_x_11552:
[----:B-----5:R-:W-:-:S04]  /*b660*/  ISETP.NE.AND P1, PT, R8, 0x1, PT ;  /* 0x000000010800780c */ /* 0x020fc80003f25270 */
[----:B------:R-:W-:-:S04]  /*b670*/  SEL R10, RZ, 0x1, P1 ;  /* 0x00000001ff0a7807 */ /* 0x000fc80000800000 */
[----:B-----5:R-:W-:-:S05]  /*b680*/  LOP3.LUT R13, R9, R10, RZ, 0x3c, !PT ;  /* 0x0000000a090d7212 */ /* 0x020fca00078e3cff */
[----:B------:R0:W-:Y:S01]  /*b690*/  STL [R1+0xc], R13 ;  /* 0x00000c0d01007387 */ /* 0x0001e20000100800 */
[----:B------:R-:W-:Y:S05]  /*b6a0*/  @!P0 BRA `(.L_x_11541) ;  /* 0x0000000000048947 */ /* 0x000fea0003800000 */
[----:B------:R-:W-:Y:S01]  /*b6b0*/  BPT.TRAP 0x1 ;  /* 0x000000040000795c */ /* 0x000fe20000300000 */
.L_x_11541:
[----:B------:R-:W-:-:S05]  /*b6c0*/  VIADD R10, R8, 0x1 ;  /* 0x00000001080a7836 */ /* 0x000fca0000000000 */
[----:B------:R-:W-:-:S04]  /*b6d0*/  ISETP.NE.AND P1, PT, R10, 0x2, PT ;  /* 0x000000020a00780c */ /* 0x000fc80003f25270 */
[----:B------:R-:W-:Y:S02]  /*b6e0*/  SEL R11, R10, RZ, P1 ;  /* 0x000000ff0a0b7207 */ /* 0x000fe40000800000 */
[----:B------:R-:W-:-:S03]  /*b6f0*/  SHF.L.U32 R10, R13, 0x1f, RZ ;  /* 0x0000001f0d0a7819 */ /* 0x000fc600000006ff */
[----:B------:R1:W-:Y:S01]  /*b700*/  STL [R1+0x4], R11 ;  /* 0x0000040b01007387 */ /* 0x0003e20000100800 */
[----:B0-----:R-:W-:-:S04]  /*b710*/  IMAD R13, R11, 0x8, R16 ;  /* 0x000000080b0d7824 */ /* 0x001fc800078e0210 */
[----:B------:R1:W0:Y:S01]  /*b720*/  SYNCS.PHASECHK.TRANS64.TRYWAIT P1, [R13+URZ+0x13230], R10 ;  /* 0x0132300a0d0075a7 */ /* 0x000222000802017f */
[----:B------:R-:W-:Y:S05]  /*b730*/  @!P0 BRA `(.L_x_11542) ;  /* 0x0000000000048947 */ /* 0x000fea0003800000 */
[----:B------:R-:W-:Y:S01]  /*b740*/  BPT.TRAP 0x1 ;  /* 0x000000040000795c */ /* 0x000fe20000300000 */
.L_x_11542:
[----:B------:R-:W2:Y:S01]  /*b750*/  LDL R14, [R1+0x24] ;  /* 0x00002400010e7983 */ /* 0x000ea20000100800 */
[----:B------:R-:W-:Y:S01]  /*b760*/  BSSY B1, `(.L_x_11543) ;  /* 0x0000007000017945 */ /* 0x000fe20003800000 */
[----:B--2---:R-:W-:-:S04]  /*b770*/  IMAD R14, R11, 0x280, R14 ;  /* 0x000002800b0e7824 */ /* 0x004fc800078e020e */
[C---:B------:R-:W-:Y:S02]  /*b780*/  VIADD R21, R14.reuse, 0x80 ;  /* 0x000000800e157836 */ /* 0x040fe40000000000 */
[----:B------:R-:W-:Y:S01]  /*b790*/  VIADD R57, R14, 0x100 ;  /* 0x000001000e397836 */ /* 0x000fe20000000000 */
[----:B0-----:R-:W-:Y:S06]  /*b7a0*/  @P1 BRA `(.L_x_11544) ;  /* 0x0000000000081947 */ /* 0x001fec0003800000 */
[----:B------:R-:W0:Y:S02]  /*b7b0*/  SYNCS.PHASECHK.TRANS64.TRYWAIT P1, [R13+URZ+0x13230], R10 ;  /* 0x0132300a0d0075a7 */ /* 0x000e24000802017f */
[----:B0-----:R-:W-:Y:S05]  /*b7c0*/  @!P1 BRA `(.L_x_11545) ;  /* 0x000000cc002c9947 */ /* 0x001fea0003800000 */
.L_x_11544:
[----:B------:R-:W-:Y:S05]  /*b7d0*/  BSYNC B1 ;  /* 0x0000000000017941 */ /* 0x000fea0003800000 */
.L_x_11543:
[----:B01----:R-:W-:Y:S01]  /*b7e0*/  IMAD.MOV.U32 R10, RZ, RZ, R14 ;  /* 0x000000ffff0a7224 */ /* 0x003fe200078e000e */
[----:B------:R-:W-:Y:S01]  /*b7f0*/  R2UR UR4, R4 ;  /* 0x00000000040472ca */ /* 0x000fe200000e0000 */
[----:B------:R-:W-:Y:S01]  /*b800*/  IMAD.MOV.U32 R11, RZ, RZ, -0x7fffffe0 ;  /* 0x80000020ff0b7424 */ /* 0x000fe200078e00ff */
[----:B------:R-:W-:Y:S01]  /*b810*/  R2UR UR5, R5 ;  /* 0x00000000050572ca */ /* 0x000fe200000e0000 */
[----:B------:R-:W-:Y:S01]  /*b820*/  WARPGROUP.ARRIVE ;  /* 0x00000000000079c5 */ /* 0x000fe20000000000 */
[----:B------:R-:W-:Y:S01]  /*b830*/  R2UR UR6, R10 ;  /* 0x000000000a0672ca */ /* 0x000fe200000e0000 */
[C---:B------:R-:W-:Y:S01]  /*b840*/  VIADD R56, R14.reuse, 0x180 ;  /* 0x000001800e387836 */ /* 0x040fe20000000000 */
[C---:B------:R-:W-:Y:S01]  /*b850*/  R2UR UR7, R11.reuse ;  /* 0x000000000b0772ca */ /* 0x040fe200000e0000 */
[----:B------:R-:W-:Y:S01]  /*b860*/  VIADD R58, R14, 0x102 ;  /* 0x000001020e3a7836 */ /* 0x000fe20000000000 */
[----:B------:R-:W-:Y:S01]  /*b870*/  MOV R10, R21 ;  /* 0x00000015000a7202 */ /* 0x000fe20000000f00 */
[----:B------:R-:W-:Y:S01]  /*b880*/  IMAD.MOV.U32 R59, RZ, RZ, -0x7fffffe0 ;  /* 0x80000020ff3b7424 */ /* 0x000fe200078e00ff */
[----:B------:R-:W-:-:S02]  /*b890*/  R2UR UR11, R11 ;  /* 0x000000000b0b72ca */ /* 0x000fc400000e0000 */
[----:B------:R-:W-:Y:S01]  /*b8a0*/  R2UR UR10, R10 ;  /* 0x000000000a0a72ca */ /* 0x000fe200000e0000 */
[----:B------:R-:W-:Y:S01]  /*b8b0*/  IMAD.MOV.U32 R10, RZ, RZ, R57 ;  /* 0x000000ffff0a7224 */ /* 0x000fe200078e0039 */
[----:B------:R-:W-:Y:S01]  /*b8c0*/  R2UR UR8, R4 ;  /* 0x00000000040872ca */ /* 0x000fe200000e0000 */
[----:B------:R-:W-:Y:S01]  /*b8d0*/  IMAD.MOV.U32 R57, RZ, RZ, -0x7fffffe0 ;  /* 0x80000020ff397424 */ /* 0x000fe200078e00ff */
[----:B------:R-:W-:Y:S02]  /*b8e0*/  R2UR UR9, R5 ;  /* 0x00000000050972ca */ /* 0x000fe400000e0000 */
[----:B------:R-:W-:Y:S01]  /*b8f0*/  R2UR UR14, R10 ;  /* 0x000000000a0e72ca */ /* 0x000fe200000e0000 */
[----:B------:R-:W-:Y:S01]  /*b900*/  QGMMA.64x32x32.F32.E4M3.E4M3 R120, gdesc[UR4], RZ, !UPT, gsb0 ;  /* 0x00600000047879f3 */ /* 0x000fe2000c0008ff */
[----:B------:R-:W-:Y:S01]  /*b910*/  R2UR UR15, R11 ;  /* 0x000000000b0f72ca */ /* 0x000fe200000e0000 */
[----:B------:R-:W-:Y:S01]  /*b920*/  VIADD R10, R14, 0x200 ;  /* 0x000002000e0a7836 */ /* 0x000fe20000000000 */
[----:B------:R-:W-:-:S02]  /*b930*/  R2UR UR12, R4 ;  /* 0x00000000040c72ca */ /* 0x000fc400000e0000 */
[----:B------:R-:W-:Y:S02]  /*b940*/  R2UR UR13, R5 ;  /* 0x00000000050d72ca */ /* 0x000fe400000e0000 */
[----:B------:R-:W-:Y:S01]  /*b950*/  R2UR UR18, R56 ;  /* 0x00000000381272ca */ /* 0x000fe200000e0000 */
[----:B------:R-:W-:Y:S01]  /*b960*/  VIADD R56, R14, 0x2 ;  /* 0x000000020e387836 */ /* 0x000fe20000000000 */
[----:B------:R-:W-:Y:S02]  /*b970*/  R2UR UR19, R57 ;  /* 0x00000000391372ca */ /* 0x000fe400000e0000 */
[----:B------:R-:W-:Y:S02]  /*b980*/  R2UR UR16, R4 ;  /* 0x00000000041072ca */ /* 0x000fe400000e0000 */
[----:B------:R-:W-:Y:S02]  /*b990*/  R2UR UR17, R5 ;  /* 0x00000000051172ca */ /* 0x000fe400000e0000 */
[----:B------:R-:W-:Y:S01]  /*b9a0*/  R2UR UR22, R10 ;  /* 0x000000000a1672ca */ /* 0x000fe200000e0000 */
[----:B------:R-:W-:Y:S01]  /*b9b0*/  VIADD R10, R14, 0x82 ;  /* 0x000000820e0a7836 */ /* 0x000fe20000000000 */
[----:B------:R-:W-:-:S02]  /*b9c0*/  R2UR UR23, R11 ;  /* 0x000000000b1772ca */ /* 0x000fc400000e0000 */
[----:B------:R-:W-:Y:S01]  /*b9d0*/  R2UR UR26, R56 ;  /* 0x00000000381a72ca */ /* 0x000fe200000e0000 */
[----:B------:R-:W-:Y:S01]  /*b9e0*/  VIADD R56, R14, 0x202 ;  /* 0x000002020e387836 */ /* 0x000fe20000000000 */
[----:B------:R-:W-:Y:S01]  /*b9f0*/  R2UR UR27, R57 ;  /* 0x00000000391b72ca */ /* 0x000fe200000e0000 */
[----:B------:R-:W-:Y:S01]  /*ba00*/  IMAD.MOV.U32 R57, RZ, RZ, -0x7fffffe0 ;  /* 0x80000020ff397424 */ /* 0x000fe200078e00ff */
[----:B------:R-:W-:Y:S02]  /*ba10*/  R2UR UR20, R4 ;  /* 0x00000000041472ca */ /* 0x000fe400000e0000 */
[----:B------:R-:W-:Y:S02]  /*ba20*/  R2UR UR21, R5 ;  /* 0x00000000051572ca */ /* 0x000fe400000e0000 */
[----:B------:R-:W-:Y:S02]  /*ba30*/  R2UR UR30, R56 ;  /* 0x00000000381e72ca */ /* 0x000fe400000e0000 */
[----:B------:R-:W-:-:S02]  /*ba40*/  R2UR UR31, R57 ;  /* 0x00000000391f72ca */ /* 0x000fc400000e0000 */
[----:B------:R-:W-:Y:S02]  /*ba50*/  R2UR UR24, R6 ;  /* 0x00000000061872ca */ /* 0x000fe400000e0000 */
[----:B------:R-:W-:Y:S02]  /*ba60*/  R2UR UR25, R7 ;  /* 0x00000000071972ca */ /* 0x000fe400000e0000 */
[----:B------:R-:W-:Y:S01]  /*ba70*/  R2UR UR6, R10 ;  /* 0x000000000a0672ca */ /* 0x000fe200000e0000 */
[----:B------:R-:W-:Y:S01]  /*ba80*/  VIADD R10, R14, 0x182 ;  /* 0x000001820e0a7836 */ /* 0x000fe20000000000 */
[----:B------:R-:W-:Y:S02]  /*ba90*/  R2UR UR7, R11 ;  /* 0x000000000b0772ca */ /* 0x000fe400000e0000 */
[----:B------:R-:W-:Y:S02]  /*baa0*/  R2UR UR4, R6 ;  /* 0x00000000060472ca */ /* 0x000fe400000e0000 */
[----:B------:R-:W-:-:S02]  /*bab0*/  R2UR UR5, R7 ;  /* 0x00000000070572ca */ /* 0x000fc400000e0000 */
[----:B------:R-:W-:Y:S02]  /*bac0*/  MOV R11, 0x80000020 ;  /* 0x80000020000b7802 */ /* 0x000fe40000000f00 */
[----:B------:R-:W-:Y:S02]  /*bad0*/  R2UR UR28, R6 ;  /* 0x00000000061c72ca */ /* 0x000fe400000e0000 */
[----:B------:R-:W-:Y:S01]  /*bae0*/  R2UR UR29, R7 ;  /* 0x00000000071d72ca */ /* 0x000fe200000e0000 */
[----:B------:R-:W-:Y:S02]  /*baf0*/  WARPGROUP.DEPBAR.LE gsb0, 0x0 ;  /* 0x00008000000079c5 */ /* 0x000fe40000010000 */
[----:B------:R-:W-:-:S06]  /*bb00*/  WARPGROUP.ARRIVE ;  /* 0x00000000000079c5 */ /* 0x000fcc0000000000 */
[----:B------:R-:W-:Y:S01]  /*bb10*/  QGMMA.64x32x32.F32.E4M3.E4M3 R104, gdesc[UR8], RZ, !UPT, gsb0 ;  /* 0x00600000086879f3 */ /* 0x000fe2000c0008ff */
[----:B------:R-:W-:Y:S02]  /*bb20*/  R2UR UR10, R58 ;  /* 0x000000003a0a72ca */ /* 0x000fe400000e0000 */
[----:B------:R-:W-:Y:S02]  /*bb30*/  R2UR UR11, R59 ;  /* 0x000000003b0b72ca */ /* 0x000fe400000e0000 */
        /* <DEDUP_REMOVED lines=31> */
[----:B------:R-:W-:Y:S05]  /*bd30*/  @!P0 BRA `(.L_x_11546) ;  /* 0x0000000000048947 */ /* 0x000fea0003800000 */
[----:B------:R-:W-:Y:S01]  /*bd40*/  BPT.TRAP 0x1 ;  /* 0x000000040000795c */ /* 0x000fe20000300000 */
.L_x_11546:
[----:B------:R-:W-:Y:S01]  /*bd50*/  SHF.L.U32 R9, R9, 0x1f, RZ ;  /* 0x0000001f09097819 */ /* 0x000fe200000006ff */
[----:B------:R-:W-:-:S04]  /*bd60*/  IMAD R14, R8, 0x8, R16 ;  /* 0x00000008080e7824 */ /* 0x000fc800078e0210 */
[----:B------:R0:W1:Y:S01]  /*bd70*/  SYNCS.PHASECHK.TRANS64.TRYWAIT P1, [R14+URZ+0x13250], R9 ;  /* 0x013250090e0075a7 */ /* 0x000062000802017f */
[----:B------:R-:W-:Y:S05]  /*bd80*/  @!P0 BRA `(.L_x_11547) ;  /* 0x0000000000048947 */ /* 0x000fea0003800000 */
[----:B------:R-:W-:Y:S01]  /*bd90*/  BPT.TRAP 0x1 ;  /* 0x000000040000795c */ /* 0x000fe20000300000 */
.L_x_11547:
[----:B------:R-:W-:Y:S04]  /*bda0*/  BSSY B1, `(.L_x_11548) ;  /* 0x0000004000017945 */ /* 0x000fe80003800000 */
[----:B-1----:R-:W-:Y:S05]  /*bdb0*/  @P1 BRA `(.L_x_11549) ;  /* 0x0000000000081947 */ /* 0x002fea0003800000 */
[----:B------:R-:W1:Y:S02]  /*bdc0*/  SYNCS.PHASECHK.TRANS64.TRYWAIT P1, [R14+URZ+0x13250], R9 ;  /* 0x013250090e0075a7 */ /* 0x000e64000802017f */
[----:B-1----:R-:W-:Y:S05]  /*bdd0*/  @!P1 BRA `(.L_x_11550) ;  /* 0x000000c400bc9947 */ /* 0x002fea0003800000 */
.L_x_11549:
[----:B------:R-:W-:Y:S05]  /*bde0*/  BSYNC B1 ;  /* 0x0000000000017941 */ /* 0x000fea0003800000 */
.L_x_11548:
[----:B01----:R-:W-:Y:S01]  /*bdf0*/  VIADD R9, R16, 0x1000 ;  /* 0x0000100010097836 */ /* 0x003fe20000000000 */
[----:B------:R-:W-:Y:S01]  /*be00*/  WARPGROUP.ARRIVE ;  /* 0x00000000000079c5 */ /* 0x000fe20000000000 */
[----:B------:R-:W-:Y:S02]  /*be10*/  IMAD.MOV.U32 R11, RZ, RZ, -0x3ffffff0 ;  /* 0xc0000010ff0b7424 */ /* 0x000fe400078e00ff */
        /* <DEDUP_REMOVED lines=16> */
[----:B------:R-:W-:Y:S01]  /*bf20*/  MUFU.TANH R123, R123 ;  /* 0x0000007b007b7308 */ /* 0x000fe20000002400 */
[----:B------:R-:W-:-:S02]  /*bf30*/  IMAD.MOV.U32 R9, RZ, RZ, -0x3ffffff0 ;  /* 0xc0000010ff097424 */ /* 0x000fc400078e00ff */
[----:B------:R-:W-:Y:S01]  /*bf40*/  FMUL.FTZ R112, R2, R112 ;  /* 0x0000007002707220 */ /* 0x000fe20000410000 */
[C---:B------:R-:W-:Y:S01]  /*bf50*/  VIADD R10, R8.reuse, 0x80 ;  /* 0x00000080080a7836 */ /* 0x040fe20000000000 */
        /* <DEDUP_REMOVED lines=15> */
[----:B------:R-:W-:Y:S01]  /*c050*/  QGMMA.64x64x32.F32.E4M3.E4M3 R24, R152, gdesc[UR4], R24, gsb0 ;  /* 0x00e0000498187df3 */ /* 0x000fe20008000818 */
[----:B------:R-:W-:Y:S01]  /*c060*/  R2UR UR6, R10 ;  /* 0x000000000a0672ca */ /* 0x000fe200000e0000 */
        /* <DEDUP_REMOVED lines=53> */
[----:B------:R-:W-:-:S06]  /*c3c0*/  ULDC UR4, c[0x0][0x988] ;  /* 0x0002620000047ab9 */ /* 0x000fcc0000000800 */
[----:B------:R-:W-:Y:S08]  /*c3d0*/  MUFU.TANH R106, R106 ;  /* 0x0000006a006a7308 */ /* 0x000ff00000002400 */
[----:B------:R-:W-:Y:S08]  /*c3e0*/  MUFU.TANH R108, R108 ;  /* 0x0000006c006c7308 */ /* 0x000ff00000002400 */
[----:B------:R-:W-:Y:S01]  /*c3f0*/  MUFU.TANH R107, R107 ;  /* 0x0000006b006b7308 */ /* 0x000fe20000002400 */
[----:B------:R-:W-:-:S02]  /*c400*/  WARPGROUP.DEPBAR.LE gsb0, 0x0 ;  /* 0x00008000000079c5 */ /* 0x000fc40000010000 */
[----:B------:R-:W-:-:S06]  /*c410*/  WARPGROUP.ARRIVE ;  /* 0x00000000000079c5 */ /* 0x000fcc0000000000 */
[----:B------:R-:W1:Y:S01]  /*c420*/  S2R R155, SR_TID.X ;  /* 0x00000000009b7919 */ /* 0x000e620000002100 */
[----:B------:R-:W-:Y:S01]  /*c430*/  MUFU.TANH R109, R109 ;  /* 0x0000006d006d7308 */ /* 0x000fe20000002400 */
[----:B------:R-:W-:Y:S01]  /*c440*/  QGMMA.64x64x32.F32.E4M3.E4M3 R24, R148, gdesc[UR4], R24, gsb0 ;  /* 0x00e0000494187df3 */ /* 0x000fe20008000818 */
[----:B------:R-:W-:Y:S01]  /*c450*/  R2UR UR6, R10 ;  /* 0x000000000a0672ca */ /* 0x000fe200000e0000 */
[C---:B------:R-:W-:Y:S01]  /*c460*/  FMUL.FTZ R10, R2.reuse, R121 ;  /* 0x00000079020a7220 */ /* 0x040fe20000410000 */
[----:B------:R-:W-:Y:S01]  /*c470*/  R2UR UR7, R11 ;  /* 0x000000000b0772ca */ /* 0x000fe200000e0000 */
[C---:B------:R-:W-:Y:S01]  /*c480*/  FMUL.FTZ R11, R2.reuse, R122 ;  /* 0x0000007a020b7220 */ /* 0x040fe20000410000 */
[C---:B------:R-:W-:Y:S01]  /*c490*/  FMUL.FTZ R121, R2.reuse, R125 ;  /* 0x0000007d02797220 */ /* 0x040fe20000410000 */
[C---:B------:R-:W-:Y:S01]  /*c4a0*/  FMUL.FTZ R122, R2.reuse, R126 ;  /* 0x0000007e027a7220 */ /* 0x040fe20000410000 */
[C---:B------:R-:W-:Y:S01]  /*c4b0*/  FMUL.FTZ R125, R2.reuse, R129 ;  /* 0x00000081027d7220 */ /* 0x040fe20000410000 */
[----:B------:R-:W2:Y:S01]  /*c4c0*/  MUFU.TANH R10, R10 ;  /* 0x0000000a000a7308 */ /* 0x000ea20000002400 */
[C---:B------:R-:W-:Y:S01]  /*c4d0*/  FMUL.FTZ R129, R2.reuse, R133 ;  /* 0x0000008502817220 */ /* 0x040fe20000410000 */
[----:B0-----:R-:W-:Y:S01]  /*c4e0*/  FMNMX.FTZ R133, R9, R12, !PT ;  /* 0x0000000c09857209 */ /* 0x001fe20007810000 */
[C---:B------:R-:W-:Y:S01]  /*c4f0*/  FMUL.FTZ R126, R2.reuse, R130 ;  /* 0x00000082027e7220 */ /* 0x040fe20000410000 */
[----:B------:R-:W-:-:S04]  /*c500*/  FMUL.FTZ R130, R2, R134 ;  /* 0x0000008602827220 */ /* 0x000fc80000410000 */
[----:B------:R-:W0:Y:S08]  /*c510*/  MUFU.TANH R11, R11 ;  /* 0x0000000b000b7308 */ /* 0x000e300000002400 */
[----:B------:R-:W3:Y:S01]  /*c520*/  MUFU.TANH R121, R121 ;  /* 0x0000007900797308 */ /* 0x000ee20000002400 */
[----:B--2---:R-:W-:Y:S02]  /*c530*/  FMNMX.FTZ R133, R10, R133, !PT ;  /* 0x000000850a857209 */ /* 0x004fe40007810000 */
[----:B-1----:R-:W-:-:S02]  /*c540*/  LOP3.LUT R155, R155, 0x7f, RZ, 0xc0, !PT ;  /* 0x0000007f9b9b7812 */ /* 0x002fc400078ec0ff */
[----:B------:R-:W-:Y:S02]  /*c550*/  FMNMX.FTZ R133, R120, R133, !PT ;  /* 0x0000008578857209 */ /* 0x000fe40007810000 */
[----:B------:R-:W-:Y:S01]  /*c560*/  ISETP.NE.AND P1, PT, R155, RZ, PT ;  /* 0x000000ff9b00720c */ /* 0x000fe20003f25270 */
[----:B------:R-:W1:Y:S01]  /*c570*/  MUFU.TANH R122, R122 ;  /* 0x0000007a007a7308 */ /* 0x000e620000002400 */
[----:B0-----:R-:W-:-:S04]  /*c580*/  FMNMX.FTZ R134, R11, R3, !PT ;  /* 0x000000030b867209 */ /* 0x001fc80007810000 */
[----:B------:R-:W-:-:S03]  /*c590*/  FMNMX.FTZ R134, R21, R134, !PT ;  /* 0x0000008615867209 */ /* 0x000fc60007810000 */
[----:B------:R-:W0:Y:S01]  /*c5a0*/  MUFU.TANH R125, R125 ;  /* 0x0000007d007d7308 */ /* 0x000e220000002400 */
[----:B---3--:R-:W-:-:S03]  /*c5b0*/  FMNMX.FTZ R133, R121, R133, !PT ;  /* 0x0000008579857209 */ /* 0x008fc60007810000 */
[----:B------:R-:W-:Y:S01]  /*c5c0*/  @!P1 VIADD R13, R13, 0x13240 ;  /* 0x000132400d0d9836 */ /* 0x000fe20000000000 */
[----:B------:R-:W-:-:S03]  /*c5d0*/  FMNMX.FTZ R133, R124, R133, !PT ;  /* 0x000000857c857209 */ /* 0x000fc60007810000 */
[----:B------:R-:W2:Y:S01]  /*c5e0*/  MUFU.TANH R126, R126 ;  /* 0x0000007e007e7308 */ /* 0x000ea20000002400 */
[----:B-1----:R-:W-:Y:S02]  /*c5f0*/  FMNMX.FTZ R134, R122, R134, !PT ;  /* 0x000000867a867209 */ /* 0x002fe40007810000 */
[----:B------:R-:W-:Y:S02]  /*c600*/  @!P1 PRMT R13, RZ, 0x654, R13 ;  /* 0x00000654ff0d9816 */ /* 0x000fe4000000000d */
[----:B------:R-:W-:-:S03]  /*c610*/  FMNMX.FTZ R134, R123, R134, !PT ;  /* 0x000000867b867209 */ /* 0x000fc60007810000 */
[----:B------:R-:W1:Y:S01]  /*c620*/  MUFU.TANH R129, R129 ;  /* 0x0000008100817308 */ /* 0x000e620000002400 */
[----:B0-----:R-:W-:-:S04]  /*c630*/  FMNMX.FTZ R133, R125, R133, !PT ;  /* 0x000000857d857209 */ /* 0x001fc80007810000 */
[----:B------:R-:W-:-:S03]  /*c640*/  FMNMX.FTZ R133, R128, R133, !PT ;  /* 0x0000008580857209 */ /* 0x000fc60007810000 */
[----:B------:R-:W0:Y:S01]  /*c650*/  MUFU.TANH R130, R130 ;  /* 0x0000008200827308 */ /* 0x000e220000002400 */
[----:B--2---:R-:W-:Y:S01]  /*c660*/  FMNMX.FTZ R56, R126, R134, !PT ;  /* 0x000000867e387209 */ /* 0x004fe20007810000 */
[----:B------:R-:W-:-:S03]  /*c670*/  FMUL.FTZ R134, R2, R57 ;  /* 0x0000003902867220 */ /* 0x000fc60000410000 */
[----:B------:R-:W-:-:S03]  /*c680*/  FMNMX.FTZ R56, R127, R56, !PT ;  /* 0x000000387f387209 */ /* 0x000fc60007810000 */
[----:B------:R-:W2:Y:S01]  /*c690*/  MUFU.TANH R110, R110 ;  /* 0x0000006e006e7308 */ /* 0x000ea20000002400 */
[----:B-1----:R-:W-:-:S04]  /*c6a0*/  FMNMX.FTZ R57, R129, R133, !PT ;  /* 0x0000008581397209 */ /* 0x002fc80007810000 */
[----:B------:R-:W-:Y:S01]  /*c6b0*/  FMNMX.FTZ R57, R104, R57, !PT ;  /* 0x0000003968397209 */ /* 0x000fe20007810000 */
[----:B------:R-:W-:Y:S02]  /*c6c0*/  WARPGROUP.DEPBAR.LE gsb0, 0x0 ;  /* 0x00008000000079c5 */ /* 0x000fe40000010000 */
[----:B------:R-:W1:Y:S01]  /*c6d0*/  MUFU.TANH R112, R112 ;  /* 0x0000007000707308 */ /* 0x000e620000002400 */
[----:B0-----:R-:W-:Y:S01]  /*c6e0*/  FMNMX.FTZ R56, R130, R56, !PT ;  /* 0x0000003882387209 */ /* 0x001fe20007810000 */
[----:B------:R-:W-:Y:S01]  /*c6f0*/  WARPGROUP.ARRIVE ;  /* 0x00000000000079c5 */ /* 0x000fe20000000000 */
[----:B------:R-:W-:Y:S02]  /*c700*/  FMNMX.FTZ R57, R105, R57, !PT ;  /* 0x0000003969397209 */ /* 0x000fe40007810000 */
[----:B------:R-:W-:Y:S02]  /*c710*/  FMNMX.FTZ R56, R131, R56, !PT ;  /* 0x0000003883387209 */ /* 0x000fe40007810000 */
[----:B------:R-:W-:Y:S01]  /*c720*/  FMNMX.FTZ R57, R108, R57, !PT ;  /* 0x000000396c397209 */ /* 0x000fe20007810000 */
[----:B------:R-:W0:Y:S01]  /*c730*/  MUFU.TANH R111, R111 ;  /* 0x0000006f006f7308 */ /* 0x000e220000002400 */
[----:B------:R-:W-:Y:S01]  /*c740*/  FMNMX.FTZ R56, R106, R56, !PT ;  /* 0x000000386a387209 */ /* 0x000fe20007810000 */
[----:B------:R-:W-:Y:S01]  /*c750*/  QGMMA.64x64x32.F32.E4M3.E4M3 R24, R136, gdesc[UR4], R24, gsb0 ;  /* 0x00e0000488187df3 */ /* 0x000fe20008000818 */
[----:B------:R-:W-:-:S02]  /*c760*/  FMNMX.FTZ R57, R109, R57, !PT ;  /* 0x000000396d397209 */ /* 0x000fc40007810000 */
[----:B------:R-:W-:-:S03]  /*c770*/  FMNMX.FTZ R56, R107, R56, !PT ;  /* 0x000000386b387209 */ /* 0x000fc60007810000 */
[----:B------:R-:W3:Y:S01]  /*c780*/  MUFU.TANH R113, R113 ;  /* 0x0000007100717308 */ /* 0x000ee20000002400 */
[----:B--2---:R-:W-:Y:S02]  /*c790*/  FMNMX.FTZ R56, R110, R56, !PT ;  /* 0x000000386e387209 */ /* 0x004fe40007810000 */
[----:B-1----:R-:W-:-:S05]  /*c7a0*/  FMNMX.FTZ R57, R112, R57, !PT ;  /* 0x0000003970397209 */ /* 0x002fca0007810000 */
        /* <DEDUP_REMOVED lines=18> */
[----:B------:R-:W-:Y:S02]  /*c8d0*/  WARPGROUP.DEPBAR.LE gsb0, 0x0 ;  /* 0x00008000000079c5 */ /* 0x000fe40000010000 */
[C---:B------:R-:W-:Y:S01]  /*c8e0*/  FMUL.FTZ R136, R2.reuse, R65 ;  /* 0x0000004102887220 */ /* 0x040fe20000410000 */
[C---:B------:R-:W-:Y:S01]  /*c8f0*/  FMUL.FTZ R65, R2.reuse, R67 ;  /* 0x0000004302417220 */ /* 0x040fe20000410000 */
[----:B------:R-:W-:Y:S01]  /*c900*/  FMUL.FTZ R67, R2, R70 ;  /* 0x0000004602437220 */ /* 0x000fe20000410000 */
[----:B------:R-:W-:Y:S01]  /*c910*/  WARPGROUP.ARRIVE ;  /* 0x00000000000079c5 */ /* 0x000fe20000000000 */
        /* <DEDUP_REMOVED lines=60> */
[----:B------:R1:W3:Y:S01]  /*cce0*/  MUFU.TANH R133, R134 ;  /* 0x0000008600857308 */ /* 0x0002e20000002400 */
[----:B0-----:R-:W-:-:S07]  /*ccf0*/  FMNMX.FTZ R57, R132, R57, !PT ;  /* 0x0000003984397209 */ /* 0x001fce0007810000 */
[----:B------:R-:W0:Y:S01]  /*cd00*/  MUFU.TANH R58, R58 ;  /* 0x0000003a003a7308 */ /* 0x000e220000002400 */
[----:B-1----:R-:W-:Y:S01]  /*cd10*/  FMUL.FTZ R134, R2, R59 ;  /* 0x0000003b02867220 */ /* 0x002fe20000410000 */
[----:B--2---:R-:W-:-:S06]  /*cd20*/  FMNMX.FTZ R56, R87, R56, !PT ;  /* 0x0000003857387209 */ /* 0x004fcc0007810000 */
        /* <DEDUP_REMOVED lines=30> */
[----:B--2---:R-:W-:Y:S02]  /*cf10*/  FMNMX.FTZ R71, R71, R57, !PT ;  /* 0x0000003947477209 */ /* 0x004fe40007810000 */
[----:B------:R-:W-:-:S03]  /*cf20*/  MOV R57, 0xc0000010 ;  /* 0xc000001000397802 */ /* 0x000fc60000000f00 */
[----:B------:R-:W1:Y:S01]  /*cf30*/  SHFL.BFLY PT, R137, R71, 0x1, 0x1f ;  /* 0x0c201f0047897f89 */ /* 0x000e6200000e0000 */
[----:B------:R-:W-:Y:S02]  /*cf40*/  R2UR UR7, R57 ;  /* 0x00000000390772ca */ /* 0x000fe400000e0000 */
[----:B0-----:R-:W-:Y:S01]  /*cf50*/  FMNMX.FTZ R59, R59, R56, !PT ;  /* 0x000000383b3b7209 */ /* 0x001fe20007810000 */
[C---:B------:R-:W-:Y:S02]  /*cf60*/  VIADD R56, R8.reuse, 0x180 ;  /* 0x0000018008387836 */ /* 0x040fe40000000000 */
[----:B------:R-:W-:Y:S02]  /*cf70*/  VIADD R8, R8, 0x200 ;  /* 0x0000020008087836 */ /* 0x000fe40000000000 */
[----:B------:R-:W0:Y:S01]  /*cf80*/  SHFL.BFLY PT, R70, R59, 0x1, 0x1f ;  /* 0x0c201f003b467f89 */ /* 0x000e2200000e0000 */
[----:B------:R-:W-:Y:S01]  /*cf90*/  R2UR UR6, R56 ;  /* 0x00000000380672ca */ /* 0x000fe200000e0000 */
[----:B------:R-:W-:Y:S01]  /*cfa0*/  IMAD.U32 R56, RZ, RZ, UR4 ;  /* 0x00000004ff387e24 */ /* 0x000fe2000f8e00ff */
[----:B-1----:R-:W-:-:S05]  /*cfb0*/  FMNMX.FTZ R57, R71, R137, !PT ;  /* 0x0000008947397209 */ /* 0x002fca0007810000 */
[----:B------:R-:W-:-:S06]  /*cfc0*/  FFMA.FTZ R71, R57, R56, -8 ;  /* 0xc100000039477423 */ /* 0x000fcc0000010038 */
[----:B------:R-:W-:Y:S01]  /*cfd0*/  QGMMA.64x64x32.F32.E4M3.E4M3 R24, R140, gdesc[UR4], R24, gsb0 ;  /* 0x00e000048c187df3 */ /* 0x000fe20008000818 */
[----:B------:R-:W-:-:S01]  /*cfe0*/  FADD.FTZ R12, -R57, R12 ;  /* 0x0000000c390c7221 */ /* 0x000fc20000010100 */
[----:B------:R-:W-:Y:S01]  /*cff0*/  R2UR UR6, R8 ;  /* 0x00000000080672ca */ /* 0x000fe200000e0000 */
[----:B------:R-:W-:-:S01]  /*d000*/  FFMA.FTZ R10, R10, R56, -R71 ;  /* 0x000000380a0a7223 */ /* 0x000fc20000010847 */
[-CC-:B------:R-:W-:Y:S01]  /*d010*/  FFMA.FTZ R120, R120, R56.reuse, -R71.reuse ;  /* 0x0000003878787223 */ /* 0x180fe20000010847 */
[-C--:B------:R-:W-:Y:S01]  /*d020*/  FMUL.FTZ R12, R12, R56.reuse ;  /* 0x000000380c0c7220 */ /* 0x080fe20000410000 */
[-CC-:B------:R-:W-:Y:S01]  /*d030*/  FFMA.FTZ R121, R121, R56.reuse, -R71.reuse ;  /* 0x0000003879797223 */ /* 0x180fe20000010847 */
[----:B------:R-:W-:-:S01]  /*d040*/  FFMA.FTZ R124, R124, R56, -R71 ;  /* 0x000000387c7c7223 */ /* 0x000fc20000010847 */
[--C-:B------:R-:W-:Y:S01]  /*d050*/  FFMA.FTZ R125, R125, R56, -R71.reuse ;  /* 0x000000387d7d7223 */ /* 0x100fe20000010847 */
[----:B------:R-:W-:Y:S01]  /*d060*/  MUFU.EX2 R10, R10 ;  /* 0x0000000a000a7308 */ /* 0x000fe20000000800 */
[----:B0-----:R-:W-:Y:S01]  /*d070*/  FMNMX.FTZ R59, R59, R70, !PT ;  /* 0x000000463b3b7209 */ /* 0x001fe20007810000 */
[----:B------:R-:W-:Y:S01]  /*d080*/  FFMA.FTZ R70, R9, R56, -R71 ;  /* 0x0000003809467223 */ /* 0x000fe20000010847 */
[----:B------:R-:W-:-:S02]  /*d090*/  IMAD.MOV.U32 R9, RZ, RZ, -0x3ffffff0 ;  /* 0xc0000010ff097424 */ /* 0x000fc400078e00ff */
[-CC-:B------:R-:W-:Y:S01]  /*d0a0*/  FFMA.FTZ R128, R128, R56.reuse, -R71.reuse ;  /* 0x0000003880807223 */ /* 0x180fe20000010847 */
[----:B------:R-:W-:-:S01]  /*d0b0*/  FFMA.FTZ R129, R129, R56, -R71 ;  /* 0x0000003881817223 */ /* 0x000fc20000010847 */
[----:B------:R-:W-:Y:S01]  /*d0c0*/  FADD.FTZ R3, -R59, R3 ;  /* 0x000000033b037221 */ /* 0x000fe20000010100 */
[----:B------:R-:W-:-:S01]  /*d0d0*/  FFMA.FTZ R104, R104, R56, -R71 ;  /* 0x0000003868687223 */ /* 0x000fc20000010847 */
[----:B------:R-:W-:Y:S01]  /*d0e0*/  R2UR UR7, R9 ;  /* 0x00000000090772ca */ /* 0x000fe200000e0000 */
[----:B------:R-:W-:-:S01]  /*d0f0*/  FFMA.FTZ R9, R59, R56, -8 ;  /* 0xc10000003b097423 */ /* 0x000fc20000010038 */
[-C--:B------:R-:W-:Y:S01]  /*d100*/  FMUL.FTZ R3, R3, R56.reuse ;  /* 0x0000003803037220 */ /* 0x080fe20000410000 */
[----:B------:R-:W-:Y:S01]  /*d110*/  MUFU.EX2 R12, R12 ;  /* 0x0000000c000c7308 */ /* 0x000fe20000000800 */
[----:B------:R-:W-:-:S01]  /*d120*/  FFMA.FTZ R105, R105, R56, -R71 ;  /* 0x0000003869697223 */ /* 0x000fc20000010847 */
[-CC-:B------:R-:W-:Y:S01]  /*d130*/  FFMA.FTZ R8, R11, R56.reuse, -R9.reuse ;  /* 0x000000380b087223 */ /* 0x180fe20000010809 */
[----:B------:R-:W-:-:S01]  /*d140*/  FFMA.FTZ R11, R21, R56, -R9 ;  /* 0x00000038150b7223 */ /* 0x000fc20000010809 */
[-C--:B------:R-:W-:Y:S01]  /*d150*/  FFMA.FTZ R21, R122, R56.reuse, -R9 ;  /* 0x000000387a157223 */ /* 0x080fe20000010809 */
        /* <DEDUP_REMOVED lines=33> */
[-C--:B------:R-:W-:Y:S01]  /*d370*/  FFMA.FTZ R66, R66, R56.reuse, -R71 ;  /* 0x0000003842427223 */ /* 0x080fe20000010847 */
[----:B------:R-:W-:-:S01]  /*d380*/  FFMA.FTZ R71, R123, R56, -R9 ;  /* 0x000000387b477223 */ /* 0x000fc20000010809 */
[----:B------:R-:W3:Y:S01]  /*d390*/  MUFU.EX2 R120, R120 ;  /* 0x0000007800787308 */ /* 0x000ee20000000800 */
[----:B------:R-:W-:-:S01]  /*d3a0*/  FFMA.FTZ R122, R126, R56, -R9 ;  /* 0x000000387e7a7223 */ /* 0x000fc20000010809 */
[----:B------:R-:W-:Y:S01]  /*d3b0*/  FFMA.FTZ R123, R127, R56, -R9 ;  /* 0x000000387f7b7223 */ /* 0x000fe20000010809 */
[----:B0-----:R-:W-:-:S01]  /*d3c0*/  FFMA.FTZ R20, R12, R20, R70 ;  /* 0x000000140c147223 */ /* 0x001fc20000010046 */
[----:B-1----:R-:W-:Y:S01]  /*d3d0*/  FFMA.FTZ R15, R3, R15, R8 ;  /* 0x0000000f030f7223 */ /* 0x002fe20000010008 */
[----:B------:R-:W-:-:S01]  /*d3e0*/  FFMA.FTZ R126, R130, R56, -R9 ;  /* 0x00000038827e7223 */ /* 0x000fc20000010809 */
[----:B------:R-:W-:Y:S01]  /*d3f0*/  FFMA.FTZ R127, R131, R56, -R9 ;  /* 0x00000038837f7223 */ /* 0x000fe20000010809 */
[----:B------:R-:W-:-:S01]  /*d400*/  FADD.FTZ R20, R10, R20 ;  /* 0x000000140a147221 */ /* 0x000fc20000010000 */
        /* <DEDUP_REMOVED lines=8> */
[----:B------:R-:W1:Y:S01]  /*d490*/  MUFU.EX2 R121, R121 ;  /* 0x0000007900797308 */ /* 0x000e620000000800 */
[----:B---3--:R-:W-:-:S01]  /*d4a0*/  FADD.FTZ R20, R120, R20 ;  /* 0x0000001478147221 */ /* 0x008fc20000010000 */
        /* <DEDUP_REMOVED lines=16> */
[----:B------:R-:W-:-:S02]  /*d5b0*/  WARPGROUP.DEPBAR.LE gsb0, 0x0 ;  /* 0x00008000000079c5 */ /* 0x000fc40000010000 */
[----:B------:R-:W-:Y:S01]  /*d5c0*/  WARPGROUP.ARRIVE ;  /* 0x00000000000079c5 */ /* 0x000fe20000000000 */
[-CC-:B------:R-:W-:Y:S01]  /*d5d0*/  FFMA.FTZ R78, R78, R56.reuse, -R9.reuse ;  /* 0x000000384e4e7223 */ /* 0x180fe20000010809 */
[----:B------:R-:W-:-:S01]  /*d5e0*/  FFMA.FTZ R79, R79, R56, -R9 ;  /* 0x000000384f4f7223 */ /* 0x000fc20000010809 */
[----:B------:R-:W-:Y:S01]  /*d5f0*/  FFMA.FTZ R82, R82, R56, -R9 ;  /* 0x0000003852527223 */ /* 0x000fe20000010809 */
[----:B------:R-:W1:Y:S01]  /*d600*/  MUFU.EX2 R122, R122 ;  /* 0x0000007a007a7308 */ /* 0x000e620000000800 */
[----:B--2---:R-:W-:-:S01]  /*d610*/  FADD.FTZ R15, R71, R15 ;  /* 0x0000000f470f7221 */ /* 0x004fc20000010000 */
[----:B------:R-:W-:Y:S01]  /*d620*/  QGMMA.64x64x32.F32.E4M3.E4M3 R24, R144, gdesc[UR4], R24, gsb0 ;  /* 0x00e0000490187df3 */ /* 0x000fe20008000818 */
        /* <DEDUP_REMOVED lines=32> */
[----:B------:R0:W-:Y:S04]  /*d830*/  @!P1 SYNCS.ARRIVE.TRANS64.RED.A1T0 RZ, [R13+URZ], RZ ;  /* 0x000000ff0dff99a7 */ /* 0x0001e8000810043f */
        /* <DEDUP_REMOVED lines=124> */
.L_x_11551:
[----:B------:R-:W2:Y:S01]  /*e000*/  LDL R13, [R1+0x20] ;  /* 0x00002000010d7983 */ /* 0x000ea20000100800 */
[----:B------:R-:W-:Y:S01]  /*e010*/  VIADD R14, R14, 0x13260 ;  /* 0x000132600e0e7836 */ /* 0x000fe20000000000 */
[----:B------:R-:W-:Y:S02]  /*e020*/  F2FP.SATFINITE.E4M3.F32.PACK_AB_MERGE_C R9, R9, R67, RZ ;  /* 0x000000430909723e */ /* 0x000fe400048070ff */
[----:B------:R-:W-:Y:S02]  /*e030*/  F2FP.SATFINITE.E4M3.F32.PACK_AB_MERGE_C R21, R71, R21, RZ ;  /* 0x000000154715723e */ /* 0x000fe400048070ff */
[----:B------:R-:W-:Y:S02]  /*e040*/  F2FP.SATFINITE.E4M3.F32.PACK_AB_MERGE_C R147, R65, R64, R9 ;  /* 0x000000404193723e */ /* 0x000fe40004807009 */
[----:B------:R-:W-:Y:S01]  /*e050*/  F2FP.SATFINITE.E4M3.F32.PACK_AB_MERGE_C R21, R11, R8, R21 ;  /* 0x000000080b15723e */ /* 0x000fe20004807015 */
[----:B------:R0:W5:Y:S04]  /*e060*/  LDL R9, [R1+0xc] ;  /* 0x00000c0001097983 */ /* 0x0001680000100800 */
[----:B------:R0:W5:Y:S01]  /*e070*/  LDL R8, [R1+0x4] ;  /* 0x0000040001087983 */ /* 0x0001620000100800 */
[----:B--2---:R-:W-:-:S03]  /*e080*/  PRMT R14, R13, 0x654, R14 ;  /* 0x000006540d0e7816 */ /* 0x004fc6000000000e */
        /* <DEDUP_REMOVED lines=76> */
[----:B------:R-:W-:Y:S02]  /*e550*/  MOV R153, R21 ;  /* 0x0000001500997202 */ /* 0x000fe40000000f00 */
[C---:B--2---:R-:W-:Y:S01]  /*e560*/  ISETP.GT.AND P1, PT, R0.reuse, R13, PT ;  /* 0x0000000d0000720c */ /* 0x044fe20003f24270 */
[----:B------:R-:W-:-:S12]  /*e570*/  VIADD R0, R0, 0xffffffff ;  /* 0xffffffff00007836 */ /* 0x000fd80000000000 */
[----:B0-----:R-:W-:Y:S05]  /*e580*/  @P1 BRA `(.L_x_11552) ;  /* 0xffffffd000341947 */ /* 0x001fea000383ffff */
.L_x_11540:
[----:B------:R-:W-:Y:S05]  /*e590*/  BSYNC B0 ;  /* 0x0000000000007941 */ /* 0x000fea0003800000 */
.L_x_11539:
[----:B------:R-:W-:Y:S06]  /*e5a0*/  BAR.ARV 0x8, 0x200 ;  /* 0x0208000000007b1d */ /* 0x000fec0000002000 */
[----:B------:R-:W-:Y:S05]  /*e5b0*/  @!P0 BRA `(.L_x_11553) ;  /* 0x0000000000048947 */ /* 0x000fea0003800000 */
[----:B------:R-:W-:Y:S01]  /*e5c0*/  BPT.TRAP 0x1 ;  /* 0x000000040000795c */ /* 0x000fe20000300000 */
.L_x_11553:
[----:B------:R-:W2:Y:S04]  /*e5d0*/  LDL R0, [R1+0xc] ;  /* 0x00000c0001007983 */ /* 0x000ea80000100800 */
[----:B------:R-:W3:Y:S01]  /*e5e0*/  LDL R2, [R1+0x4] ;  /* 0x0000040001027983 */ /* 0x000ee20000100800 */
[----:B--2---:R-:W-:Y:S01]  /*e5f0*/  SHF.L.U32 R3, R0, 0x1f, RZ ;  /* 0x0000001f00037819 */ /* 0x004fe200000006ff */
[----:B---3-5:R-:W-:-:S04]  /*e600*/  IMAD R8, R2, 0x8, R16 ;  /* 0x0000000802087824 */ /* 0x028fc800078e0210 */
[----:B------:R0:W1:Y:S01]  /*e610*/  SYNCS.PHASECHK.TRANS64.TRYWAIT P1, [R8+URZ+0x13250], R3 ;  /* 0x01325003080075a7 */ /* 0x000062000802017f */
[----:B------:R-:W-:Y:S05]  /*e620*/  @!P0 BRA `(.L_x_11554) ;  /* 0x0000000000048947 */ /* 0x000fea0003800000 */
[----:B------:R-:W-:Y:S01]  /*e630*/  BPT.TRAP 0x1 ;  /* 0x000000040000795c */ /* 0x000fe20000300000 */
.L_x_11554:
[----:B------:R-:W-:Y:S04]  /*e640*/  BSSY B0, `(.L_x_11555) ;  /* 0x0000004000007945 */ /* 0x000fe80003800000 */
[----:B-1----:R-:W-:Y:S05]  /*e650*/  @P1 BRA `(.L_x_11556) ;  /* 0x0000000000081947 */ /* 0x002fea0003800000 */
[----:B------:R-:W1:Y:S02]  /*e660*/  SYNCS.PHASECHK.TRANS64.TRYWAIT P1, [R8+URZ+0x13250], R3 ;  /* 0x01325003080075a7 */ /* 0x000e64000802017f */
[----:B-1----:R-:W-:Y:S05]  /*e670*/  @!P1 BRA `(.L_x_11557) ;  /* 0x0000009c00a89947 */ /* 0x002fea0003800000 */
.L_x_11556:
[----:B------:R-:W-:Y:S05]  /*e680*/  BSYNC B0 ;  /* 0x0000000000007941 */ /* 0x000fea0003800000 */
.L_x_11555:
[----:B------:R-:W2:Y:S04]  /*e690*/  LDL R58, [R1+0x4] ;  /* 0x00000400013a7983 */ /* 0x000ea80000100800 */
[----:B------:R-:W3:Y:S04]  /*e6a0*/  LDL R0, [R1+0x4c] ;  /* 0x00004c0001007983 */ /* 0x000ee80000100800 */
[----:B------:R-:W4:Y:S04]  /*e6b0*/  LDL R10, [R1+0x34] ;  /* 0x00003400010a7983 */ /* 0x000f280000100800 */
[----:B------:R-:W5:Y:S01]  /*e6c0*/  LDL R9, [R1+0x18] ;  /* 0x0000180001097983 */ /* 0x000f620000100800 */
[----:B------:R-:W-:Y:S01]  /*e6d0*/  VIADD R16, R16, 0x1000 ;  /* 0x0000100010107836 */ /* 0x000fe20000000000 */
[----:B------:R-:W-:-:S04]  /*e6e0*/  ULDC.64 UR4, c[0x0][0x9a0] ;  /* 0x0002680000047ab9 */ /* 0x000fc80000000a00 */
[----:B------:R-:W-:-:S04]  /*e6f0*/  SHF.R.U32.HI R16, RZ, 0x4, R16 ;  /* 0x00000004ff107819 */ /* 0x000fc80000011610 */
[----:B------:R-:W-:-:S04]  /*e700*/  LOP3.LUT R16, R16, 0x3fff, RZ, 0xc0, !PT ;  /* 0x00003fff10107812 */ /* 0x000fc800078ec0ff */
[----:B------:R-:W-:Y:S01]  /*e710*/  LOP3.LUT R16, R16, 0x10000, RZ, 0xfc, !PT ;  /* 0x0001000010107812 */ /* 0x000fe200078efcff */
[----:B01----:R-:W-:Y:S01]  /*e720*/  IMAD.MOV.U32 R3, RZ, RZ, -0x3ffffff0 ;  /* 0xc0000010ff037424 */ /* 0x003fe200078e00ff */
[----:B------:R-:W-:-:S04]  /*e730*/  ISETP.NE.U32.AND P1, PT, RZ, UR4, PT ;  /* 0x00000004ff007c0c */ /* 0x000fc8000bf25070 */
[----:B------:R-:W-:Y:S02]  /*e740*/  R2UR UR7, R3 ;  /* 0x00000000030772ca */ /* 0x000fe400000e0000 */
[----:B------:R-:W-:Y:S01]  /*e750*/  ISETP.NE.AND.EX P1, PT, RZ, UR5, PT, P1 ;  /* 0x00000005ff007c0c */ /* 0x000fe2000bf25310 */
[----:B------:R-:W-:-:S12]  /*e760*/  WARPGROUP.ARRIVE ;  /* 0x00000000000079c5 */ /* 0x000fd80000000000 */
[----:B------:R-:W3:Y:S08]  /*e770*/  @P1 LDC.64 R6, c[0x0][0x9c8] ;  /* 0x00027200ff061b82 */ /* 0x000ef00000000a00 */
[----:B------:R-:W5:Y:S01]  /*e780*/  @P1 LDC.64 R4, c[0x0][0x9d0] ;  /* 0x00027400ff041b82 */ /* 0x000f620000000a00 */
[----:B--2---:R-:W-:-:S05]  /*e790*/  IMAD R2, R58, 0x280, R16 ;  /* 0x000002803a027824 */ /* 0x004fca00078e0210 */
[----:B------:R-:W-:-:S13]  /*e7a0*/  R2UR UR6, R2 ;  /* 0x00000000020672ca */ /* 0x000fda00000e0000 */
[----:B------:R-:W-:Y:S01]  /*e7b0*/  QGMMA.64x64x32.F32.E4M3.E4M3 R24, R152, gdesc[UR4], R24, gsb0 ;  /* 0x00e0000498187df3 */ /* 0x000fe20008000818 */
[----:B---3--:R-:W-:-:S04]  /*e7c0*/  @P1 IMAD R0, R0, R6, RZ ;  /* 0x0000000600001224 */ /* 0x008fc800078e02ff */
[C---:B----4-:R-:W-:Y:S02]  /*e7d0*/  @P1 IMAD R3, R10.reuse, R7, R0 ;  /* 0x000000070a031224 */ /* 0x050fe400078e0200 */
[----:B------:R-:W-:-:S04]  /*e7e0*/  @P1 IMAD.WIDE.U32 R6, R10, R6, RZ ;  /* 0x000000060a061225 */ /* 0x000fc800078e00ff */
[----:B------:R-:W-:Y:S02]  /*e7f0*/  @P1 IMAD.IADD R7, R7, 0x1, R3 ;  /* 0x0000000107071824 */ /* 0x000fe400078e0203 */
[----:B-----5:R-:W-:-:S04]  /*e800*/  @P1 IMAD.WIDE.U32 R6, R9, R4, R6 ;  /* 0x0000000409061225 */ /* 0x020fc800078e0006 */
[----:B------:R-:W-:Y:S01]  /*e810*/  @P1 IMAD R5, R9, R5, R7 ;  /* 0x0000000509051224 */ /* 0x000fe200078e0207 */
[----:B------:R-:W-:Y:S01]  /*e820*/  @P1 LEA R4, P2, R6, UR4, 0x2 ;  /* 0x0000000406041c11 */ /* 0x000fe2000f8410ff */
[----:B------:R-:W-:-:S03]  /*e830*/  IMAD.MOV.U32 R9, RZ, RZ, 0x3f800000 ;  /* 0x3f800000ff097424 */ /* 0x000fc600078e00ff */
[----:B------:R-:W-:-:S05]  /*e840*/  @P1 LEA.HI.X R5, R6, UR5, R5, 0x2, P2 ;  /* 0x0000000506051c11 */ /* 0x000fca00090f1405 */
[----:B------:R0:W2:Y:S02]  /*e850*/  @P1 LDG.E R9, desc[UR40][R4.64] ;  /* 0x0000002804091981 */ /* 0x0000a4000c1e1900 */
[----:B0-----:R-:W-:Y:S01]  /*e860*/  VIADD R4, R2, 0x80 ;  /* 0x0000008002047836 */ /* 0x001fe20000000000 */
[----:B------:R-:W-:-:S04]  /*e870*/  MOV R5, 0xc0000010 ;  /* 0xc000001000057802 */ /* 0x000fc80000000f00 */
[----:B------:R-:W-:Y:S02]  /*e880*/  R2UR UR6, R4 ;  /* 0x00000000040672ca */ /* 0x000fe400000e0000 */
[----:B------:R-:W-:Y:S01]  /*e890*/  R2UR UR7, R5 ;  /* 0x00000000050772ca */ /* 0x000fe200000e0000 */
[----:B------:R-:W-:Y:S02]  /*e8a0*/  WARPGROUP.DEPBAR.LE gsb0, 0x0 ;  /* 0x00008000000079c5 */ /* 0x000fe40000010000 */
[----:B------:R-:W-:-:S10]  /*e8b0*/  WARPGROUP.ARRIVE ;  /* 0x00000000000079c5 */ /* 0x000fd40000000000 */
[----:B------:R-:W-:Y:S01]  /*e8c0*/  QGMMA.64x64x32.F32.E4M3.E4M3 R24, R148, gdesc[UR4], R24, gsb0 ;  /* 0x00e0000494187df3 */ /* 0x000fe20008000818 */
        /* <DEDUP_REMOVED lines=11> */
[----:B------:R-:W0:Y:S04]  /*e980*/  SHFL.BFLY PT, R3, R20, 0x2, 0x1f ;  /* 0x0c401f0014037f89 */ /* 0x000e2800000e0000 */
[----:B------:R-:W1:Y:S01]  /*e990*/  SHFL.BFLY PT, R4, R15, 0x2, 0x1f ;  /* 0x0c401f000f047f89 */ /* 0x000e6200000e0000 */
[----:B------:R-:W-:Y:S01]  /*e9a0*/  VIADD R2, R2, 0x200 ;  /* 0x0000020002027836 */ /* 0x000fe20000000000 */
[----:B------:R-:W-:-:S02]  /*e9b0*/  WARPGROUP.DEPBAR.LE gsb0, 0x0 ;  /* 0x00008000000079c5 */ /* 0x000fc40000010000 */
[----:B------:R-:W-:-:S06]  /*e9c0*/  WARPGROUP.ARRIVE ;  /* 0x00000000000079c5 */ /* 0x000fcc0000000000 */
[----:B------:R-:W-:Y:S01]  /*e9d0*/  QGMMA.64x64x32.F32.E4M3.E4M3 R24, R140, gdesc[UR4], R24, gsb0 ;  /* 0x00e000048c187df3 */ /* 0x000fe20008000818 */
[----:B0-----:R-:W-:-:S01]  /*e9e0*/  FADD.FTZ R0, R3, R20 ;  /* 0x0000001403007221 */ /* 0x001fc20000010000 */
[----:B------:R-:W-:Y:S01]  /*e9f0*/  IMAD.MOV.U32 R3, RZ, RZ, -0x3ffffff0 ;  /* 0xc0000010ff037424 */ /* 0x000fe200078e00ff */
[----:B------:R-:W-:-:S04]  /*ea00*/  R2UR UR6, R2 ;  /* 0x00000000020672ca */ /* 0x000fc800000e0000 */
[----:B------:R-:W-:Y:S01]  /*ea10*/  R2UR UR7, R3 ;  /* 0x00000000030772ca */ /* 0x000fe200000e0000 */
[----:B------:R-:W0:Y:S01]  /*ea20*/  SHFL.BFLY PT, R5, R0, 0x1, 0x1f ;  /* 0x0c201f0000057f89 */ /* 0x000e2200000e0000 */
[----:B-1----:R-:W-:-:S05]  /*ea30*/  FADD.FTZ R4, R4, R15 ;  /* 0x0000000f04047221 */ /* 0x002fca0000010000 */
[----:B------:R-:W1:Y:S01]  /*ea40*/  SHFL.BFLY PT, R3, R4, 0x1, 0x1f ;  /* 0x0c201f0004037f89 */ /* 0x000e6200000e0000 */
[----:B------:R-:W-:Y:S02]  /*ea50*/  IMAD.MOV.U32 R2, RZ, RZ, RZ ;  /* 0x000000ffff027224 */ /* 0x000fe400078e00ff */
[----:B0-----:R-:W-:-:S05]  /*ea60*/  FADD.FTZ R7, R0, R5 ;  /* 0x0000000500077221 */ /* 0x001fca0000010000 */
[----:B------:R-:W-:Y:S01]  /*ea70*/  FSETP.NE.FTZ.AND P1, PT, R7, RZ, PT ;  /* 0x000000ff0700720b */ /* 0x000fe20003f35000 */
[----:B-1----:R-:W-:-:S01]  /*ea80*/  FADD.FTZ R11, R4, R3 ;  /* 0x00000003040b7221 */ /* 0x002fc20000010000 */
[----:B------:R-:W-:-:S03]  /*ea90*/  FMUL.FTZ R12, R7, 0.00390625 ;  /* 0x3b800000070c7820 */ /* 0x000fc60000410000 */
[----:B------:R-:W-:Y:S01]  /*eaa0*/  FMUL.FTZ R5, R11, 0.00390625 ;  /* 0x3b8000000b057820 */ /* 0x000fe20000410000 */
        /* <DEDUP_REMOVED lines=11> */
[C---:B------:R-:W-:Y:S01]  /*eb60*/  @P2 FMUL.FTZ R4, R56.reuse, 0.69314718246459960938 ;  /* 0x3f31721838042820 */ /* 0x040fe20000410000 */
[----:B------:R-:W-:Y:S01]  /*eb70*/  @P3 FMUL.FTZ R13, R56, 0.69314718246459960938 ;  /* 0x3f317218380d3820 */ /* 0x000fe20000410000 */
[----:B0-----:R-:W-:Y:S01]  /*eb80*/  @P2 FMUL.FTZ R3, R3, 0.69314718246459960938 ;  /* 0x3f31721803032820 */ /* 0x001fe20000410000 */
[----:B------:R-:W-:Y:S01]  /*eb90*/  IMAD.MOV.U32 R60, RZ, RZ, -0x800000 ;  /* 0xff800000ff3c7424 */ /* 0x000fe200078e00ff */
[----:B------:R-:W-:Y:S01]  /*eba0*/  MOV R0, 0xff800000 ;  /* 0xff80000000007802 */ /* 0x000fe20000000f00 */
[----:B-1----:R-:W-:Y:S01]  /*ebb0*/  @P3 FMUL.FTZ R10, R5, 0.69314718246459960938 ;  /* 0x3f317218050a3820 */ /* 0x002fe20000410000 */
[----:B------:R-:W-:-:S01]  /*ebc0*/  @P2 FFMA.FTZ R60, R4, R57, R3 ;  /* 0x00000039043c2223 */ /* 0x000fc20000010003 */
[----:B--2---:R-:W-:-:S02]  /*ebd0*/  FMUL.FTZ R3, R2, R9 ;  /* 0x0000000902037220 */ /* 0x004fc40000410000 */
[----:B------:R-:W-:-:S01]  /*ebe0*/  @P3 FFMA.FTZ R0, R13, R59, R10 ;  /* 0x0000003b0d003223 */ /* 0x000fc2000001000a */
[----:B---3--:R-:W-:Y:S01]  /*ebf0*/  FMUL.FTZ R10, R6, R9 ;  /* 0x00000009060a7220 */ /* 0x008fe20000410000 */
[----:B------:R-:W-:Y:S02]  /*ec00*/  WARPGROUP.DEPBAR.LE gsb0, 0x0 ;  /* 0x00008000000079c5 */ /* 0x000fe40000010000 */
[----:B------:R-:W-:Y:S05]  /*ec10*/  @!P0 BRA `(.L_x_11558) ;  /* 0x0000000000048947 */ /* 0x000fea0003800000 */
[----:B------:R-:W-:Y:S01]  /*ec20*/  BPT.TRAP 0x1 ;  /* 0x000000040000795c */ /* 0x000fe20000300000 */
.L_x_11558:
[----:B------:R-:W2:Y:S01]  /*ec30*/  LDL.LU R2, [R1+0x20] ;  /* 0x0000200001027983 */ /* 0x000ea20000300800 */
[-C--:B------:R-:W-:Y:S01]  /*ec40*/  FMUL.FTZ R11, R24, R3.reuse ;  /* 0x00000003180b7220 */ /* 0x080fe20000410000 */
[----:B------:R-:W-:Y:S02]  /*ec50*/  VIADD R8, R8, 0x13260 ;  /* 0x0001326008087836 */ /* 0x000fe40000000000 */
[-C--:B------:R-:W-:Y:S01]  /*ec60*/  FMUL.FTZ R7, R29, R3.reuse ;  /* 0x000000031d077220 */ /* 0x080fe20000410000 */
[----:B------:R-:W3:Y:S04]  /*ec70*/  LDL.LU R24, [R1+0xc] ;  /* 0x00000c0001187983 */ /* 0x000ee80000300800 */
[----:B------:R-:W4:Y:S01]  /*ec80*/  LDL.LU R16, [R1+0x48] ;  /* 0x0000480001107983 */ /* 0x000f220000300800 */
        /* <DEDUP_REMOVED lines=30> */
[----:B--2---:R-:W-:-:S04]  /*ee70*/  PRMT R2, R2, 0x654, R8 ;  /* 0x0000065402027816 */ /* 0x004fc80000000008 */
[----:B------:R0:W-:Y:S02]  /*ee80*/  SYNCS.ARRIVE.TRANS64.RED.A1T0 RZ, [R2+URZ], RZ ;  /* 0x000000ff02ff79a7 */ /* 0x0001e4000810043f */
[----:B0-----:R-:W-:Y:S02]  /*ee90*/  VIADD R2, R58, 0x1 ;  /* 0x000000013a027836 */ /* 0x001fe40000000000 */
[----:B------:R-:W-:-:S03]  /*eea0*/  FMUL.FTZ R8, R33, R3 ;  /* 0x0000000321087220 */ /* 0x000fc60000410000 */
[----:B------:R-:W-:-:S04]  /*eeb0*/  ISETP.NE.AND P1, PT, R2, 0x2, PT ;  /* 0x000000020200780c */ /* 0x000fc80003f25270 */
[----:B------:R-:W-:Y:S02]  /*eec0*/  SEL R3, RZ, 0x1, P1 ;  /* 0x00000001ff037807 */ /* 0x000fe40000800000 */
[----:B------:R-:W-:Y:S01]  /*eed0*/  SEL R2, R2, RZ, P1 ;  /* 0x000000ff02027207 */ /* 0x000fe20000800000 */
[----:B----4-:R-:W-:Y:S01]  /*eee0*/  VIADD R16, R16, 0x1 ;  /* 0x0000000110107836 */ /* 0x010fe20000000000 */
[----:B---3--:R-:W-:-:S03]  /*eef0*/  LOP3.LUT R24, R24, R3, RZ, 0x3c, !PT ;  /* 0x0000000318187212 */ /* 0x008fc600078e3cff */
[----:B------:R0:W-:Y:S04]  /*ef00*/  STL [R1+0x4], R2 ;  /* 0x0000040201007387 */ /* 0x0001e80000100800 */
[----:B------:R0:W-:Y:S04]  /*ef10*/  STL [R1+0xc], R24 ;  /* 0x00000c1801007387 */ /* 0x0001e80000100800 */
[----:B------:R0:W-:Y:S02]  /*ef20*/  STL [R1+0x48], R16 ;  /* 0x0000481001007387 */ /* 0x0001e40000100800 */
.L_x_11510:
[----:B------:R-:W2:Y:S01]  /*ef30*/  LDL R74, [R1+0x3c] ;  /* 0x00003c00014a7983 */ /* 0x000ea20000100800 */
[----:B------:R-:W1:Y:S01]  /*ef40*/  S2UR UR4, SR_CgaCtaId ;  /* 0x00000000000479c3 */ /* 0x000e620000008800 */
[----:B0-----:R-:W-:Y:S01]  /*ef50*/  MOV R16, 0x400 ;  /* 0x0000040000107802 */ /* 0x001fe20000000f00 */
[----:B------:R-:W-:Y:S01]  /*ef60*/  BSSY B0, `(.L_x_11559) ;  /* 0x00002a2000007945 */ /* 0x000fe20003800000 */
[----:B------:R-:W0:Y:S01]  /*ef70*/  S2R R41, SR_TID.X ;  /* 0x0000000000297919 */ /* 0x000e220000002100 */
[----:B-1----:R-:W-:-:S05]  /*ef80*/  IMAD.U32 R2, RZ, RZ, UR4 ;  /* 0x00000004ff027e24 */ /* 0x002fca000f8e00ff */
[----:B------:R1:W-:Y:S01]  /*ef90*/  STL [R1+0x20], R2 ;  /* 0x0000200201007387 */ /* 0x0003e20000100800 */
[----:B------:R-:W-:Y:S01]  /*efa0*/  LEA R16, R2, R16, 0x18 ;  /* 0x0000001002107211 */ /* 0x000fe200078ec0ff */
[----:B------:R-:W-:Y:S01]  /*efb0*/  BAR.SYNC.DEFER_BLOCKING 0x5, 0x200 ;  /* 0x0148000000007b1d */ /* 0x000fe20000010000 */
[----:B0-----:R-:W-:-:S05]  /*efc0*/  VIADD R82, R41, 0xffffff80 ;  /* 0xffffff8029527836 */ /* 0x001fca0000000000 */
[----:B------:R-:W-:-:S04]  /*efd0*/  SHF.R.S32.HI R72, RZ, 0x1f, R82 ;  /* 0x0000001fff487819 */ /* 0x000fc80000011452 */
[----:B------:R-:W-:-:S04]  /*efe0*/  LEA.HI R72, R72, R82, RZ, 0x3 ;  /* 0x0000005248487211 */ /* 0x000fc800078f18ff */
[----:B------:R-:W-:-:S05]  /*eff0*/  LOP3.LUT R72, R72, 0xfffffff8, RZ, 0xc0, !PT ;  /* 0xfffffff848487812 */ /* 0x000fca00078ec0ff */
[----:B------:R-:W-:-:S04]  /*f000*/  IMAD.IADD R72, R82, 0x1, -R72 ;  /* 0x0000000152487824 */ /* 0x000fc800078e0a48 */
[----:B------:R-:W-:Y:S01]  /*f010*/  IMAD.SHL.U32 R61, R72, 0x8, RZ ;  /* 0x00000008483d7824 */ /* 0x000fe200078e00ff */
[----:B-----5:R1:W0:Y:S04]  /*f020*/  LDS.128 R24, [R16+0x132d0] ;  /* 0x0132d00010187984 */ /* 0x0202280000000c00 */
[----:B------:R-:W-:Y:S01]  /*f030*/  SHF.R.S32.HI R62, RZ, 0x1f, R61 ;  /* 0x0000001fff3e7819 */ /* 0x000fe2000001143d */
[----:B------:R-:W-:Y:S06]  /*f040*/  BAR.ARV 0x4, 0x200 ;  /* 0x0108000000007b1d */ /* 0x000fec0000002000 */
[----:B--2---:R-:W-:-:S13]  /*f050*/  ISETP.NE.AND P1, PT, R74, RZ, PT ;  /* 0x000000ff4a00720c */ /* 0x004fda0003f25270 */
[----:B------:R-:W2:Y:S02]  /*f060*/  @!P1 LDC R74, c[0x0][0xad4] ;  /* 0x0002b500ff4a9b82 */ /* 0x000ea40000000800 */
[----:B--2---:R1:W-:Y:S01]  /*f070*/  @!P1 STL [R1+0x3c], R74 ;  /* 0x00003c4a01009387 */ /* 0x0043e20000100800 */
[----:B0-----:R-:W-:Y:S05]  /*f080*/  @P0 BRA `(.L_x_11560) ;  /* 0x0000001c00b40947 */ /* 0x001fea0003800000 */
[----:B------:R-:W2:Y:S01]  /*f090*/  LDL.LU R36, [R1+0x34] ;  /* 0x0000340001247983 */ /* 0x000ea20000300800 */
[----:B-1----:R-:W-:Y:S01]  /*f0a0*/  IMAD.SHL.U32 R2, R41, 0x4, RZ ;  /* 0x0000000429027824 */ /* 0x002fe200078e00ff */
[----:B------:R-:W-:Y:S01]  /*f0b0*/  ULDC.64 UR4, c[0x4][0x38] ;  /* 0x01000e0000047ab9 */ /* 0x000fe20000000a00 */
[----:B------:R-:W-:Y:S01]  /*f0c0*/  ULDC.64 UR6, c[0x0][0xc08] ;  /* 0x0003020000067ab9 */ /* 0x000fe20000000a00 */
[----:B------:R-:W3:Y:S04]  /*f0d0*/  LDL.LU R40, [R1+0x4c] ;  /* 0x00004c0001287983 */ /* 0x000ee80000300800 */
[----:B------:R-:W4:Y:S01]  /*f0e0*/  LDL R48, [R1+0x94] ;  /* 0x0000940001307983 */ /* 0x000f220000100800 */
[----:B------:R-:W-:-:S03]  /*f0f0*/  LOP3.LUT R2, R2, 0xc, RZ, 0xc0, !PT ;  /* 0x0000000c02027812 */ /* 0x000fc600078ec0ff */
[----:B------:R-:W2:Y:S01]  /*f100*/  LDL R44, [R1+0x18] ;  /* 0x00001800012c7983 */ /* 0x000ea20000100800 */
[----:B------:R-:W-:Y:S01]  /*f110*/  BAR.SYNC.DEFER_BLOCKING 0x1, 0x180 ;  /* 0x0046000000007b1d */ /* 0x000fe20000010000 */
[----:B------:R-:W-:-:S05]  /*f120*/  IADD3 R2, P0, R2, UR4, RZ ;  /* 0x0000000402027c10 */ /* 0x000fca000ff1e0ff */
[----:B------:R-:W-:Y:S01]  /*f130*/  IMAD.X R3, RZ, RZ, UR5, P0 ;  /* 0x00000005ff037e24 */ /* 0x000fe200080e06ff */
[----:B------:R-:W-:Y:S01]  /*f140*/  ULDC.64 UR4, c[0x0][0xc00] ;  /* 0x0003000000047ab9 */ /* 0x000fe20000000a00 */
[----:B------:R-:W3:Y:S04]  /*f150*/  LDL.LU R87, [R1+0x40] ;  /* 0x0000400001577983 */ /* 0x000ee80000300800 */
[----:B------:R0:W2:Y:S04]  /*f160*/  LDG.E.CONSTANT R10, desc[UR40][R2.64] ;  /* 0x00000028020a7981 */ /* 0x0000a8000c1e9900 */
[----:B------:R-:W3:Y:S01]  /*f170*/  LDL.LU R86, [R1+0x44] ;  /* 0x0000440001567983 */ /* 0x000ee20000300800 */
[----:B------:R-:W1:Y:S01]  /*f180*/  S2R R33, SR_SWINHI ;  /* 0x0000000000217919 */ /* 0x000e620000002f00 */
[----:B------:R-:W-:-:S02]  /*f190*/  LOP3.LUT P0, R24, R41, 0x3, RZ, 0xc0, !PT ;  /* 0x0000000329187812 */ /* 0x000fc4000780c0ff */
[----:B------:R-:W3:Y:S02]  /*f1a0*/  LDL R83, [R1+0x90] ;  /* 0x0000900001537983 */ /* 0x000ee40000100800 */
[----:B------:R-:W-:Y:S02]  /*f1b0*/  ISETP.EQ.OR P0, PT, R24, 0x3, !P0 ;  /* 0x000000031800780c */ /* 0x000fe40004702670 */
[----:B------:R-:W3:Y:S02]  /*f1c0*/  LDL R80, [R1+0x50] ;  /* 0x0000500001507983 */ /* 0x000ee40000100800 */
[----:B------:R-:W-:Y:S02]  /*f1d0*/  SEL R67, R5, R30, P0 ;  /* 0x0000001e05437207 */ /* 0x000fe40000000000 */
[----:B------:R-:W-:Y:S01]  /*f1e0*/  SEL R30, R30, R5, P0 ;  /* 0x000000051e1e7207 */ /* 0x000fe20000000000 */
[----:B------:R-:W3:Y:S01]  /*f1f0*/  LDL R76, [R1+0x58] ;  /* 0x00005800014c7983 */ /* 0x000ee20000100800 */
[----:B------:R-:W-:-:S02]  /*f200*/  SEL R45, R4, R31, P0 ;  /* 0x0000001f042d7207 */ /* 0x000fc40000000000 */
[----:B------:R-:W-:Y:S02]  /*f210*/  SEL R70, R31, R4, P0 ;  /* 0x000000041f467207 */ /* 0x000fe40000000000 */
[----:B------:R-:W-:Y:S02]  /*f220*/  SEL R81, R12, R7, P0 ;  /* 0x000000070c517207 */ /* 0x000fe40000000000 */
[----:B------:R-:W-:Y:S02]  /*f230*/  SEL R12, R7, R12, P0 ;  /* 0x0000000c070c7207 */ /* 0x000fe40000000000 */
[----:B------:R-:W-:Y:S02]  /*f240*/  SEL R77, R14, R9, P0 ;  /* 0x000000090e4d7207 */ /* 0x000fe40000000000 */
[----:B0-----:R-:W-:Y:S02]  /*f250*/  MOV R2, R16 ;  /* 0x0000001000027202 */ /* 0x001fe40000000f00 */
[----:B-1----:R-:W-:-:S02]  /*f260*/  MOV R3, R33 ;  /* 0x0000002100037202 */ /* 0x002fc40000000f00 */
        /* <DEDUP_REMOVED lines=25> */
[----:B----4-:R-:W-:-:S03]  /*f400*/  IMAD.WIDE R4, R48, 0x2, R2 ;  /* 0x0000000230047825 */ /* 0x010fc600078e0202 */
[C---:B------:R-:W-:Y:S02]  /*f410*/  IADD3 R7, P3, R4.reuse, 0x20, RZ ;  /* 0x0000002004077810 */ /* 0x040fe40007f7e0ff */
[C---:B------:R-:W-:Y:S02]  /*f420*/  LOP3.LUT R9, R4.reuse, 0x380, RZ, 0xc0, !PT ;  /* 0x0000038004097812 */ /* 0x040fe400078ec0ff */
[----:B------:R-:W-:Y:S02]  /*f430*/  LOP3.LUT R8, R7, 0x380, RZ, 0xc0, !PT ;  /* 0x0000038007087812 */ /* 0x000fe400078ec0ff */
[C---:B------:R-:W-:Y:S02]  /*f440*/  IADD3 R29, P2, R4.reuse, 0x40, RZ ;  /* 0x00000040041d7810 */ /* 0x040fe40007f5e0ff */
[----:B------:R-:W-:Y:S02]  /*f450*/  IADD3 R35, P1, R4, 0x60, RZ ;  /* 0x0000006004237810 */ /* 0x000fe40007f3e0ff */
[----:B------:R-:W-:-:S02]  /*f460*/  SHF.R.U64 R9, R9, 0x3, RZ ;  /* 0x0000000309097819 */ /* 0x000fc400000012ff */
[----:B------:R-:W-:Y:S02]  /*f470*/  SHF.R.U64 R8, R8, 0x3, RZ ;  /* 0x0000000308087819 */ /* 0x000fe400000012ff */
[----:B------:R-:W-:Y:S02]  /*f480*/  LOP3.LUT R6, R29, 0x380, RZ, 0xc0, !PT ;  /* 0x000003801d067812 */ /* 0x000fe400078ec0ff */
[----:B------:R-:W-:Y:S02]  /*f490*/  LOP3.LUT R24, R35, 0x380, RZ, 0xc0, !PT ;  /* 0x0000038023187812 */ /* 0x000fe400078ec0ff */
[----:B------:R-:W-:Y:S01]  /*f4a0*/  LOP3.LUT R4, R9, R4, RZ, 0x3c, !PT ;  /* 0x0000000409047212 */ /* 0x000fe200078e3cff */
[--C-:B------:R-:W-:Y:S01]  /*f4b0*/  IMAD.X R65, RZ, RZ, R5.reuse, P2 ;  /* 0x000000ffff417224 */ /* 0x100fe200010e0605 */
[----:B------:R-:W-:Y:S01]  /*f4c0*/  LOP3.LUT R8, R8, R7, RZ, 0x3c, !PT ;  /* 0x0000000708087212 */ /* 0x000fe200078e3cff */
[--C-:B------:R-:W-:Y:S01]  /*f4d0*/  IMAD.X R7, RZ, RZ, R5.reuse, P1 ;  /* 0x000000ffff077224 */ /* 0x100fe200008e0605 */
[----:B------:R-:W-:Y:S01]  /*f4e0*/  SHF.R.U64 R6, R6, 0x3, RZ ;  /* 0x0000000306067819 */ /* 0x000fe200000012ff */
[----:B------:R-:W-:Y:S01]  /*f4f0*/  IMAD.X R9, RZ, RZ, R5, P3 ;  /* 0x000000ffff097224 */ /* 0x000fe200018e0605 */
[----:B------:R-:W-:-:S02]  /*f500*/  SHF.R.U64 R24, R24, 0x3, RZ ;  /* 0x0000000318187819 */ /* 0x000fc400000012ff */
[----:B------:R-:W-:Y:S02]  /*f510*/  MOV R63, R4 ;  /* 0x00000004003f7202 */ /* 0x000fe40000000f00 */
[----:B--2---:R-:W-:Y:S02]  /*f520*/  LOP3.LUT R5, R10, 0x2, RZ, 0x3c, !PT ;  /* 0x000000020a057812 */ /* 0x004fe400078e3cff */
[----:B------:R-:W-:Y:S02]  /*f530*/  LOP3.LUT R64, R6, R29, RZ, 0x3c, !PT ;  /* 0x0000001d06407212 */ /* 0x000fe400078e3cff */
[----:B------:R-:W-:Y:S01]  /*f540*/  LOP3.LUT R6, R24, R35, RZ, 0x3c, !PT ;  /* 0x0000002318067212 */ /* 0x000fe200078e3cff */
[----:B------:R-:W-:Y:S01]  /*f550*/  SHFL.IDX PT, R48, R59, R10, 0x1c1f ;  /* 0x001c1f0a3b307589 */ /* 0x000fe200000e0000 */
[----:B------:R-:W-:-:S03]  /*f560*/  MOV R78, R44 ;  /* 0x0000002c004e7202 */ /* 0x000fc60000000f00 */
[----:B------:R-:W0:Y:S01]  /*f570*/  SHFL.IDX PT, R47, R66, R5, 0x1c1f ;  /* 0x001c1f05422f7589 */ /* 0x000e2200000e0000 */
[----:B------:R-:W-:Y:S02]  /*f580*/  MOV R24, R8 ;  /* 0x0000000800187202 */ /* 0x000fe40000000f00 */
[----:B------:R-:W-:Y:S01]  /*f590*/  MOV R64, R64 ;  /* 0x0000004000407202 */ /* 0x000fe20000000f00 */
[----:B------:R-:W-:Y:S01]  /*f5a0*/  SHFL.IDX PT, R44, R67, R10, 0x1c1f ;  /* 0x001c1f0a432c7589 */ /* 0x000fe200000e0000 */
[----:B------:R-:W-:-:S03]  /*f5b0*/  MOV R65, R6 ;  /* 0x0000000600417202 */ /* 0x000fc60000000f00 */
[----:B------:R-:W-:Y:S04]  /*f5c0*/  SHFL.IDX PT, R49, R49, R10, 0x1c1f ;  /* 0x001c1f0a31317589 */ /* 0x000fe800000e0000 */
[----:B------:R-:W1:Y:S04]  /*f5d0*/  SHFL.IDX PT, R43, R30, R5, 0x1c1f ;  /* 0x001c1f051e2b7589 */ /* 0x000e6800000e0000 */
[----:B------:R-:W2:Y:S01]  /*f5e0*/  SHFL.IDX PT, R50, R68, R5, 0x1c1f ;  /* 0x001c1f0544327589 */ /* 0x000ea200000e0000 */
[----:B------:R-:W-:-:S03]  /*f5f0*/  IMAD.MOV.U32 R85, RZ, RZ, R36 ;  /* 0x000000ffff557224 */ /* 0x000fc600078e0024 */
[----:B------:R-:W-:Y:S04]  /*f600*/  SHFL.IDX PT, R9, R14, R5, 0x1c1f ;  /* 0x001c1f050e097589 */ /* 0x000fe800000e0000 */
[----:B------:R-:W-:Y:S04]  /*f610*/  SHFL.IDX PT, R29, R79, R10, 0x1c1f ;  /* 0x001c1f0a4f1d7589 */ /* 0x000fe800000e0000 */
[----:B------:R-:W4:Y:S04]  /*f620*/  SHFL.IDX PT, R6, R11, R5, 0x1c1f ;  /* 0x001c1f050b067589 */ /* 0x000f2800000e0000 */
[----:B------:R-:W-:Y:S04]  /*f630*/  SHFL.IDX PT, R45, R45, R10, 0x1c1f ;  /* 0x001c1f0a2d2d7589 */ /* 0x000fe800000e0000 */
[----:B------:R-:W-:Y:S04]  /*f640*/  SHFL.IDX PT, R52, R33, R10, 0x1c1f ;  /* 0x001c1f0a21347589 */ /* 0x000fe800000e0000 */
[----:B------:R-:W4:Y:S04]  /*f650*/  SHFL.IDX PT, R14, R70, R5, 0x1c1f ;  /* 0x001c1f05460e7589 */ /* 0x000f2800000e0000 */
[----:B------:R-:W4:Y:S04]  /*f660*/  SHFL.IDX PT, R51, R34, R5, 0x1c1f ;  /* 0x001c1f0522337589 */ /* 0x000f2800000e0000 */
[----:B------:R-:W-:Y:S04]  /*f670*/  SHFL.IDX PT, R4, R81, R10, 0x1c1f ;  /* 0x001c1f0a51047589 */ /* 0x000fe800000e0000 */
[----:B------:R-:W4:Y:S01]  /*f680*/  SHFL.IDX PT, R7, R12, R5, 0x1c1f ;  /* 0x001c1f050c077589 */ /* 0x000f2200000e0000 */
[----:B---3--:R-:W-:-:S03]  /*f690*/  IMAD.MOV.U32 R84, RZ, RZ, R40 ;  /* 0x000000ffff547224 */ /* 0x008fc600078e0028 */
[----:B------:R-:W-:Y:S04]  /*f6a0*/  SHFL.IDX PT, R53, R53, R10, 0x1c1f ;  /* 0x001c1f0a35357589 */ /* 0x000fe800000e0000 */
[----:B------:R0:W3:Y:S04]  /*f6b0*/  SHFL.IDX PT, R54, R46, R5, 0x1c1f ;  /* 0x001c1f052e367589 */ /* 0x0000e800000e0000 */
[----:B------:R-:W-:Y:S04]  /*f6c0*/  SHFL.IDX PT, R32, R75, R10, 0x1c1f ;  /* 0x001c1f0a4b207589 */ /* 0x000fe800000e0000 */
[----:B------:R-:W-:Y:S04]  /*f6d0*/  SHFL.IDX PT, R36, R71, R10, 0x1c1f ;  /* 0x001c1f0a47247589 */ /* 0x000fe800000e0000 */
[----:B------:R-:W-:Y:S04]  /*f6e0*/  SHFL.IDX PT, R41, R41, R10, 0x1c1f ;  /* 0x001c1f0a29297589 */ /* 0x000fe800000e0000 */
[----:B------:R-:W3:Y:S04]  /*f6f0*/  SHFL.IDX PT, R13, R13, R5, 0x1c1f ;  /* 0x001c1f050d0d7589 */ /* 0x000ee800000e0000 */
[----:B------:R-:W3:Y:S04]  /*f700*/  SHFL.IDX PT, R15, R15, R5, 0x1c1f ;  /* 0x001c1f050f0f7589 */ /* 0x000ee800000e0000 */
[----:B------:R-:W3:Y:S04]  /*f710*/  SHFL.IDX PT, R12, R28, R5, 0x1c1f ;  /* 0x001c1f051c0c7589 */ /* 0x000ee800000e0000 */
[----:B------:R-:W-:Y:S04]  /*f720*/  SHFL.IDX PT, R37, R73, R10, 0x1c1f ;  /* 0x001c1f0a49257589 */ /* 0x000fe800000e0000 */
[----:B------:R-:W3:Y:S04]  /*f730*/  SHFL.IDX PT, R38, R20, R5, 0x1c1f ;  /* 0x001c1f0514267589 */ /* 0x000ee800000e0000 */
[----:B------:R-:W-:Y:S04]  /*f740*/  SHFL.IDX PT, R56, R31, R10, 0x1c1f ;  /* 0x001c1f0a1f387589 */ /* 0x000fe800000e0000 */
[----:B------:R1:W3:Y:S04]  /*f750*/  SHFL.IDX PT, R55, R42, R5, 0x1c1f ;  /* 0x001c1f052a377589 */ /* 0x0002e800000e0000 */
[----:B------:R-:W3:Y:S04]  /*f760*/  SHFL.IDX PT, R8, R77, R10, 0x1c1f ;  /* 0x001c1f0a4d087589 */ /* 0x000ee800000e0000 */
[----:B------:R-:W-:Y:S04]  /*f770*/  SHFL.IDX PT, R40, R69, R10, 0x1c1f ;  /* 0x001c1f0a45287589 */ /* 0x000fe800000e0000 */
[----:B------:R3:W3:Y:S04]  /*f780*/  SHFL.IDX PT, R11, R21, R5, 0x1c1f ;  /* 0x001c1f05150b7589 */ /* 0x0006e800000e0000 */
[----:B------:R-:W-:Y:S04]  /*f790*/  SHFL.IDX PT, R57, R57, R10, 0x1c1f ;  /* 0x001c1f0a39397589 */ /* 0x000fe800000e0000 */
[----:B------:R-:W3:Y:S01]  /*f7a0*/  SHFL.IDX PT, R58, R58, R5, 0x1c1f ;  /* 0x001c1f053a3a7589 */ /* 0x000ee200000e0000 */
[----:B0-----:R-:W-:-:S02]  /*f7b0*/  SEL R46, R48, R47, P0 ;  /* 0x0000002f302e7207 */ /* 0x001fc40000000000 */
[----:B------:R-:W-:Y:S02]  /*f7c0*/  SEL R48, R47, R48, P0 ;  /* 0x000000302f307207 */ /* 0x000fe40000000000 */
[----:B-1----:R-:W-:Y:S02]  /*f7d0*/  SEL R42, R44, R43, P0 ;  /* 0x0000002b2c2a7207 */ /* 0x002fe40000000000 */
[----:B--2---:R-:W-:Y:S02]  /*f7e0*/  SEL R47, R49, R50, P0 ;  /* 0x00000032312f7207 */ /* 0x004fe40000000000 */
[----:B------:R-:W-:Y:S02]  /*f7f0*/  SEL R44, R43, R44, P0 ;  /* 0x0000002c2b2c7207 */ /* 0x000fe40000000000 */
[----:B------:R-:W-:Y:S02]  /*f800*/  SEL R49, R50, R49, P0 ;  /* 0x0000003132317207 */ /* 0x000fe40000000000 */
[----:B----4-:R-:W-:-:S02]  /*f810*/  SEL R20, R29, R6, P0 ;  /* 0x000000061d147207 */ /* 0x010fc40000000000 */
[----:B------:R-:W-:Y:S02]  /*f820*/  SEL R28, R6, R29, P0 ;  /* 0x0000001d061c7207 */ /* 0x000fe40000000000 */
[----:B------:R-:W-:Y:S02]  /*f830*/  SEL R43, R45, R14, P0 ;  /* 0x0000000e2d2b7207 */ /* 0x000fe40000000000 */
[----:B------:R-:W-:Y:S02]  /*f840*/  SEL R50, R52, R51, P0 ;  /* 0x0000003334327207 */ /* 0x000fe40000000000 */
[----:B---3--:R-:W-:Y:S02]  /*f850*/  SEL R21, R4, R7, P0 ;  /* 0x0000000704157207 */ /* 0x008fe40000000000 */
        /* <DEDUP_REMOVED lines=22> */
[----:B------:R-:W-:Y:S02]  /*f9c0*/  SEL R55, R57, R58, P0 ;  /* 0x0000003a39377207 */ /* 0x000fe40000000000 */
[----:B------:R-:W-:Y:S02]  /*f9d0*/  SEL R40, R11, R40, P0 ;  /* 0x000000280b287207 */ /* 0x000fe40000000000 */
[----:B------:R-:W-:Y:S01]  /*f9e0*/  SEL R57, R58, R57, P0 ;  /* 0x000000393a397207 */ /* 0x000fe20000000000 */
        /* <DEDUP_REMOVED lines=22> */
[----:B0-----:R-:W0:Y:S01]  /*fb50*/  LDC R24, c[0x0][0xbe8] ;  /* 0x0002fa00ff187b82 */ /* 0x001e220000000800 */
[----:B------:R-:W-:-:S07]  /*fb60*/  IADD3.X R59, R86, UR5, RZ, P1, !PT ;  /* 0x00000005563b7c10 */ /* 0x000fce0008ffe4ff */
[----:B-1----:R-:W1:Y:S01]  /*fb70*/  LDC.64 R12, c[0x0][0xba8] ;  /* 0x0002ea00ff0c7b82 */ /* 0x002e620000000a00 */
[----:B------:R-:W2:Y:S01]  /*fb80*/  @P0 LDG.E R63, desc[UR40][R58.64] ;  /* 0x000000283a3f0981 */ /* 0x000ea2000c1e1900 */
[----:B------:R-:W-:-:S05]  /*fb90*/  IMAD.MOV.U32 R14, RZ, RZ, 0x9b8 ;  /* 0x000009b8ff0e7424 */ /* 0x000fca00078e00ff */
[----:B------:R-:W-:-:S04]  /*fba0*/  SEL R14, R14, 0x978, P3 ;  /* 0x000009780e0e7807 */ /* 0x000fc80001800000 */
[----:B------:R-:W3:Y:S08]  /*fbb0*/  LDC.64 R4, c[0x0][R14+0x220] ;  /* 0x000088000e047b82 */ /* 0x000ef00000000a00 */
[----:B------:R-:W4:Y:S01]  /*fbc0*/  LDC.64 R10, c[0x0][R14+0x218] ;  /* 0x000086000e0a7b82 */ /* 0x000f220000000a00 */
[----:B------:R-:W-:-:S04]  /*fbd0*/  ISETP.NE.U32.AND P1, PT, RZ, UR6, PT ;  /* 0x00000006ff007c0c */ /* 0x000fc8000bf25070 */
[----:B------:R-:W-:-:S03]  /*fbe0*/  ISETP.NE.AND.EX P1, PT, RZ, UR7, PT, P1 ;  /* 0x00000007ff007c0c */ /* 0x000fc6000bf25310 */
[----:B------:R-:W4:Y:S01]  /*fbf0*/  LDC.64 R6, c[0x0][R14+0x228] ;  /* 0x00008a000e067b82 */ /* 0x000f220000000a00 */
[----:B0-----:R-:W-:-:S07]  /*fc00*/  ISETP.NE.AND P4, PT, R24, 0x1, PT ;  /* 0x000000011800780c */ /* 0x001fce0003f85270 */
[----:B------:R0:W0:Y:S02]  /*fc10*/  LDC.64 R8, c[0x0][R14+0x210] ;  /* 0x000084000e087b82 */ /* 0x0000240000000a00 */
[----:B------:R-:W-:-:S04]  /*fc20*/  @P1 IADD3 R66, P2, R87, UR6, RZ ;  /* 0x0000000657421c10 */ /* 0x000fc8000ff5e0ff */
[----:B------:R-:W-:Y:S02]  /*fc30*/  @P1 IADD3.X R67, R86, UR7, RZ, P2, !PT ;  /* 0x0000000756431c10 */ /* 0x000fe400097fe4ff */
[----:B------:R-:W-:Y:S01]  /*fc40*/  ISETP.NE.U32.AND P2, PT, RZ, UR4, PT ;  /* 0x00000004ff007c0c */ /* 0x000fe2000bf45070 */
[----:B------:R-:W0:Y:S03]  /*fc50*/  @P4 LDC R64, c[0x0][0xbec] ;  /* 0x0002fb00ff404b82 */ /* 0x000e260000000800 */
[----:B------:R-:W-:-:S05]  /*fc60*/  ISETP.NE.AND.EX P2, PT, RZ, UR5, PT, P2 ;  /* 0x00000005ff007c0c */ /* 0x000fca000bf45320 */
[----:B------:R-:W0:Y:S01]  /*fc70*/  @P4 LDC R75, c[0x0][0xbf0] ;  /* 0x0002fc00ff4b4b82 */ /* 0x000e220000000800 */
[----:B------:R-:W-:Y:S02]  /*fc80*/  SEL R65, R85, RZ, !P2 ;  /* 0x000000ff55417207 */ /* 0x000fe40005000000 */
[----:B------:R-:W-:-:S03]  /*fc90*/  SEL R15, R84, RZ, !P2 ;  /* 0x000000ff540f7207 */ /* 0x000fc60005000000 */
[----:B---3--:R-:W-:Y:S01]  /*fca0*/  IMAD R5, R5, R65, RZ ;  /* 0x0000004105057224 */ /* 0x008fe200078e02ff */
[----:B------:R-:W-:Y:S01]  /*fcb0*/  ULDC UR6, c[0x0][0xa88] ;  /* 0x0002a20000067ab9 */ /* 0x000fe20000000800 */
[----:B-1----:R-:W1:Y:S02]  /*fcc0*/  @!P3 LDC R12, c[0x0][0xb50] ;  /* 0x0002d400ff0cbb82 */ /* 0x002e640000000800 */
[C---:B------:R-:W-:Y:S02]  /*fcd0*/  IMAD R73, R4.reuse, R15, R5 ;  /* 0x0000000f04497224 */ /* 0x040fe400078e0205 */
[----:B------:R-:W-:-:S04]  /*fce0*/  IMAD.WIDE.U32 R4, R4, R65, RZ ;  /* 0x0000004104047225 */ /* 0x000fc800078e00ff */
[-C--:B----4-:R-:W-:Y:S01]  /*fcf0*/  IMAD R71, R11, R78.reuse, RZ ;  /* 0x0000004e0b477224 */ /* 0x090fe200078e02ff */
[----:B------:R-:W3:Y:S01]  /*fd00*/  @!P3 LDC R13, c[0x0][0xb54] ;  /* 0x0002d500ff0dbb82 */ /* 0x000ee20000000800 */
[----:B------:R-:W-:-:S04]  /*fd10*/  IMAD.WIDE.U32 R10, R10, R78, RZ ;  /* 0x0000004e0a0a7225 */ /* 0x000fc800078e00ff */
[----:B------:R-:W-:Y:S02]  /*fd20*/  IMAD.U32 R69, RZ, RZ, UR6 ;  /* 0x00000006ff457e24 */ /* 0x000fe4000f8e00ff */
[----:B------:R-:W-:Y:S01]  /*fd30*/  IMAD R15, R80, 0xc0, R83 ;  /* 0x000000c0500f7824 */ /* 0x000fe200078e0253 */
[----:B------:R-:W-:-:S03]  /*fd40*/  IADD3 R73, R5, R73, RZ ;  /* 0x0000004905497210 */ /* 0x000fc60007ffe0ff */
[----:B------:R4:W5:Y:S01]  /*fd50*/  @P1 LDG.E R69, desc[UR40][R66.64] ;  /* 0x0000002842451981 */ /* 0x000962000c1e1900 */
[----:B------:R-:W-:Y:S02]  /*fd60*/  IMAD.MOV.U32 R5, RZ, RZ, R15 ;  /* 0x000000ffff057224 */ /* 0x000fe400078e000f */
[----:B------:R-:W-:Y:S01]  /*fd70*/  IMAD.IADD R11, R11, 0x1, R71 ;  /* 0x000000010b0b7824 */ /* 0x000fe200078e0247 */
[----:B----4-:R-:W-:-:S05]  /*fd80*/  SEL R67, R76, RZ, P3 ;  /* 0x000000ff4c437207 */ /* 0x010fca0001800000 */
[-C--:B------:R-:W-:Y:S02]  /*fd90*/  IMAD R71, R7, R67.reuse, RZ ;  /* 0x0000004307477224 */ /* 0x080fe400078e02ff */
[----:B------:R-:W-:-:S04]  /*fda0*/  IMAD.WIDE.U32 R6, R6, R67, RZ ;  /* 0x0000004306067225 */ /* 0x000fc800078e00ff */
[----:B------:R-:W-:Y:S01]  /*fdb0*/  IMAD.IADD R71, R7, 0x1, R71 ;  /* 0x0000000107477824 */ /* 0x000fe200078e0247 */
[--C-:B--2---:R-:W-:Y:S01]  /*fdc0*/  IADD3 R10, P2, P5, R4, R10, R63.reuse ;  /* 0x0000000a040a7210 */ /* 0x104fe20007d5e03f */
[----:B0-----:R-:W-:Y:S01]  /*fdd0*/  @P4 IMAD.HI.U32 R4, R15, R64, RZ ;  /* 0x000000400f044227 */ /* 0x001fe200078e00ff */
[----:B------:R-:W-:-:S04]  /*fde0*/  SHF.R.S32.HI R64, RZ, 0x1f, R63 ;  /* 0x0000001fff407819 */ /* 0x000fc8000001143f */
[----:B------:R-:W-:Y:S02]  /*fdf0*/  @P4 SHF.R.U32.HI R5, RZ, R75, R4 ;  /* 0x0000004bff054219 */ /* 0x000fe40000011604 */
[----:B------:R-:W-:-:S03]  /*fe00*/  IADD3.X R11, R73, R11, R64, P2, P5 ;  /* 0x0000000b490b7210 */ /* 0x000fc600017ea440 */
[--C-:B------:R-:W-:Y:S01]  /*fe10*/  IMAD.MOV R14, RZ, RZ, -R5.reuse ;  /* 0x000000ffff0e7224 */ /* 0x100fe200078e0a05 */
        /* <DEDUP_REMOVED lines=10> */
[----:B---3--:R-:W-:Y:S01]  /*fec0*/  LEA.HI.X R13, R6, R13, R4, 0x2, P2 ;  /* 0x0000000d060d7211 */ /* 0x008fe200010f1404 */
[----:B------:R-:W-:Y:S06]  /*fed0*/  @P1 BRA `(.L_x_11561) ;  /* 0x0000000000101947 */ /* 0x000fec0003800000 */
[----:B------:R-:W-:Y:S05]  /*fee0*/  @!P0 BRA `(.L_x_11561) ;  /* 0x00000000000c8947 */ /* 0x000fea0003800000 */
[----:B------:R-:W2:Y:S04]  /*fef0*/  LDG.E R4, desc[UR40][R58.64] ;  /* 0x000000283a047981 */ /* 0x000ea8000c1e1900 */
[----:B-----5:R-:W2:Y:S02]  /*ff00*/  LDG.E R69, desc[UR40][R58.64+0x4] ;  /* 0x000004283a457981 */ /* 0x020ea4000c1e1900 */
[----:B--2---:R-:W-:-:S07]  /*ff10*/  IMAD.IADD R69, R69, 0x1, -R4 ;  /* 0x0000000145457824 */ /* 0x004fce00078e0a04 */
.L_x_11561:
        /* <DEDUP_REMOVED lines=20> */
[----:B------:R-:W-:Y:S01]  /*10060*/  SHF.R.S32.HI R66, RZ, 0x1f, R82 ;  /* 0x0000001fff427819 */ /* 0x000fe20000011452 */
[----:B------:R-:W1:Y:S01]  /*10070*/  @P4 LDC R33, c[0x0][0xbec] ;  /* 0x0002fb00ff214b82 */ /* 0x000e620000000800 */
[----:B------:R-:W-:Y:S02]  /*10080*/  ULDC.64 UR4, c[0x0][0xaa0] ;  /* 0x0002a80000047ab9 */ /* 0x000fe40000000a00 */
[----:B------:R-:W-:-:S04]  /*10090*/  LEA.HI R66, R66, R82, RZ, 0x3 ;  /* 0x0000005242427211 */ /* 0x000fc800078f18ff */
[----:B------:R-:W-:Y:S01]  /*100a0*/  SHF.R.S32.HI R66, RZ, 0x3, R66 ;  /* 0x00000003ff427819 */ /* 0x000fe20000011442 */
[----:B------:R-:W2:Y:S04]  /*100b0*/  @P4 LDC R35, c[0x0][0xbf0] ;  /* 0x0002fc00ff234b82 */ /* 0x000ea80000000800 */
[----:B0-----:R-:W-:-:S04]  /*100c0*/  IMAD R5, R66, 0x40, R61 ;  /* 0x0000004042057824 */ /* 0x001fc800078e023d */
        /* <DEDUP_REMOVED lines=11> */
[----:B------:R-:W-:Y:S02]  /*10180*/  LOP3.LUT R12, R12, R13, RZ, 0x3c, !PT ;  /* 0x0000000d0c0c7212 */ /* 0x000fe400078e3cff */
[----:B------:R-:W-:Y:S01]  /*10190*/  LOP3.LUT R28, R28, R29, RZ, 0x3c, !PT ;  /* 0x0000001d1c1c7212 */ /* 0x000fe200078e3cff */
[----:B------:R-:W-:Y:S01]  /*101a0*/  IMAD.X R29, RZ, RZ, R3, P1 ;  /* 0x000000ffff1d7224 */ /* 0x000fe200008e0603 */
[----:B------:R-:W-:Y:S01]  /*101b0*/  IADD3.X R13, RZ, R3, RZ, P0, !PT ;  /* 0x00000003ff0d7210 */ /* 0x000fe200007fe4ff */
[----:B------:R-:W3:Y:S04]  /*101c0*/  LD.E.128 R8, desc[UR40][R8.64] ;  /* 0x0000002808087980 */ /* 0x000ee8000c101d00 */
[----:B------:R-:W4:Y:S04]  /*101d0*/  LD.E.128 R28, desc[UR40][R28.64] ;  /* 0x000000281c1c7980 */ /* 0x000f28000c101d00 */
[----:B------:R-:W4:Y:S01]  /*101e0*/  LD.E.128 R12, desc[UR40][R12.64] ;  /* 0x000000280c0c7980 */ /* 0x000f22000c101d00 */
[----:B------:R-:W-:Y:S01]  /*101f0*/  IADD3 R7, P0, R2, 0x4800, RZ ;  /* 0x0000480002077810 */ /* 0x000fe20007f1e0ff */
[----:B------:R-:W-:-:S03]  /*10200*/  IMAD R64, R64, UR4, RZ ;  /* 0x0000000440407c24 */ /* 0x000fc6000f8e02ff */
[----:B------:R-:W-:Y:S01]  /*10210*/  LOP3.LUT R0, R7, 0x380, RZ, 0xc0, !PT ;  /* 0x0000038007007812 */ /* 0x000fe200078ec0ff */
[----:B------:R-:W-:-:S03]  /*10220*/  IMAD.X R5, RZ, RZ, R3, P0 ;  /* 0x000000ffff057224 */ /* 0x000fc600000e0603 */
[----:B------:R-:W-:Y:S01]  /*10230*/  SHF.R.U64 R0, R0, 0x3, RZ ;  /* 0x0000000300007819 */ /* 0x000fe200000012ff */
[C---:B------:R-:W-:Y:S02]  /*10240*/  IMAD R21, R63.reuse, UR5, R64 ;  /* 0x000000053f157c24 */ /* 0x040fe4000f8e0240 */
[----:B------:R-:W-:Y:S01]  /*10250*/  IMAD.WIDE.U32 R2, R63, UR4, RZ ;  /* 0x000000043f027c25 */ /* 0x000fe2000f8e00ff */
[----:B------:R-:W-:Y:S01]  /*10260*/  LOP3.LUT R4, R0, R7, RZ, 0x3c, !PT ;  /* 0x0000000700047212 */ /* 0x000fe200078e3cff */
[----:B------:R-:W-:Y:S02]  /*10270*/  ULDC.64 UR4, c[0x0][0xae8] ;  /* 0x0002ba0000047ab9 */ /* 0x000fe40000000a00 */
[----:B------:R-:W-:Y:S02]  /*10280*/  IMAD R0, R72, 0x30, R66 ;  /* 0x0000003048007824 */ /* 0x000fe400078e0242 */
[----:B------:R-:W-:Y:S01]  /*10290*/  IMAD.IADD R3, R3, 0x1, R21 ;  /* 0x0000000103037824 */ /* 0x000fe200078e0215 */
[----:B------:R-:W-:Y:S01]  /*102a0*/  SHF.R.S32.HI R20, RZ, 0x1f, R65 ;  /* 0x0000001fff147819 */ /* 0x000fe20000011441 */
[----:B------:R-:W-:Y:S01]  /*102b0*/  IMAD R32, R80, 0xc0, R0 ;  /* 0x000000c050207824 */ /* 0x000fe200078e0200 */
[----:B------:R-:W5:Y:S01]  /*102c0*/  LD.E.128 R4, desc[UR40][R4.64] ;  /* 0x0000002804047980 */ /* 0x000f62000c101d00 */
[----:B------:R-:W-:Y:S01]  /*102d0*/  IMAD.WIDE.U32 R2, R78, UR4, R2 ;  /* 0x000000044e027c25 */ /* 0x000fe2000f8e0002 */
[----:B------:R-:W-:Y:S01]  /*102e0*/  @!PT LDS RZ, [RZ] ;  /* 0x00000000fffff984 */ /* 0x000fe20000000800 */
[----:B------:R-:W-:Y:S01]  /*102f0*/  @!PT LDS RZ, [RZ] ;  /* 0x00000000fffff984 */ /* 0x000fe20000000800 */
[----:B------:R-:W-:Y:S01]  /*10300*/  @!PT LDS RZ, [RZ] ;  /* 0x00000000fffff984 */ /* 0x000fe20000000800 */
[----:B------:R-:W-:Y:S01]  /*10310*/  @!PT LDS RZ, [RZ] ;  /* 0x00000000fffff984 */ /* 0x000fe20000000800 */
[----:B------:R0:W-:Y:S06]  /*10320*/  MEMBAR.ALL.CTA ;  /* 0x0000000000007992 */ /* 0x0001ec0000008000 */
[----:B0-----:R-:W0:Y:S01]  /*10330*/  FENCE.VIEW.ASYNC.S ;  /* 0x00000000000073c6 */ /* 0x001e220000000000 */
[----:B-1----:R-:W-:-:S04]  /*10340*/  @P4 IMAD.HI.U32 R0, R32, R33, RZ ;  /* 0x0000002120004227 */ /* 0x002fc800078e00ff */
[----:B------:R-:W-:Y:S01]  /*10350*/  IMAD R3, R78, UR5, R3 ;  /* 0x000000054e037c24 */ /* 0x000fe2000f8e0203 */
[----:B------:R-:W-:Y:S01]  /*10360*/  ULDC.64 UR4, c[0x0][0xaf0] ;  /* 0x0002bc0000047ab9 */ /* 0x000fe20000000a00 */
[----:B------:R-:W-:Y:S01]  /*10370*/  IMAD.MOV.U32 R21, RZ, RZ, R32 ;  /* 0x000000ffff157224 */ /* 0x000fe200078e0020 */
[----:B--2---:R-:W-:Y:S01]  /*10380*/  @P4 SHF.R.U32.HI R21, RZ, R35, R0 ;  /* 0x00000023ff154219 */ /* 0x004fe20000011600 */
[----:B------:R-:W-:Y:S02]  /*10390*/  IMAD R20, R20, UR4, RZ ;  /* 0x0000000414147c24 */ /* 0x000fe4000f8e02ff */
[----:B------:R-:W-:Y:S01]  /*103a0*/  IMAD.WIDE.U32 R2, R65, UR4, R2 ;  /* 0x0000000441027c25 */ /* 0x000fe2000f8e0002 */
[----:B------:R-:W-:-:S03]  /*103b0*/  SHF.R.S32.HI R0, RZ, 0x1f, R21 ;  /* 0x0000001fff007819 */ /* 0x000fc60000011415 */
[----:B------:R-:W-:Y:S01]  /*103c0*/  IMAD R33, R65, UR5, R20 ;  /* 0x0000000541217c24 */ /* 0x000fe2000f8e0214 */
[----:B------:R-:W-:Y:S01]  /*103d0*/  ULDC.64 UR4, c[0x0][0xae0] ;  /* 0x0002b80000047ab9 */ /* 0x000fe20000000a00 */
        /* <DEDUP_REMOVED lines=15> */
[----:B------:R-:W-:-:S04]  /*104d0*/  ULDC UR4, c[0x0][0xac8] ;  /* 0x0002b20000047ab9 */ /* 0x000fc80000000800 */
[----:B------:R-:W-:Y:S01]  /*104e0*/  LEA.HI.X R34, R2, UR5, R3, 0x1, P0 ;  /* 0x0000000502227c11 */ /* 0x000fe200080f0c03 */
[----:B0-----:R-:W-:Y:S01]  /*104f0*/  SHFL.IDX PT, R20, R24, 0x1, 0x181f ;  /* 0x00381f0018147f89 */ /* 0x001fe200000e0000 */
[----:B------:R-:W-:-:S03]  /*10500*/  IMAD R35, R80, 0xc0, R66 ;  /* 0x000000c050237824 */ /* 0x000fc600078e0242 */
[----:B------:R-:W0:Y:S04]  /*10510*/  SHFL.IDX PT, R2, R24, RZ, 0x181f ;  /* 0x00181fff18027589 */ /* 0x000e2800000e0000 */
[----:B------:R-:W1:Y:S01]  /*10520*/  SHFL.IDX PT, R32, R24, 0x2, 0x181f ;  /* 0x00581f0018207f89 */ /* 0x000e6200000e0000 */
[----:B------:R-:W-:-:S03]  /*10530*/  ISETP.GE.AND P0, PT, R61, UR4, PT ;  /* 0x000000043d007c0c */ /* 0x000fc6000bf06270 */
[----:B------:R-:W2:Y:S01]  /*10540*/  SHFL.IDX PT, R33, R34, RZ, 0x181f ;  /* 0x00181fff22217589 */ /* 0x000ea200000e0000 */
[----:B------:R-:W-:-:S03]  /*10550*/  IADD3 R3, R35, 0x30, RZ ;  /* 0x0000003023037810 */ /* 0x000fc60007ffe0ff */
[----:B------:R-:W2:Y:S01]  /*10560*/  SHFL.IDX PT, R36, R34, 0x1, 0x181f ;  /* 0x00381f0022247f89 */ /* 0x000ea200000e0000 */
[----:B------:R-:W-:-:S03]  /*10570*/  VIADD R21, R35, 0x60 ;  /* 0x0000006023157836 */ /* 0x000fc60000000000 */
[----:B------:R-:W2:Y:S01]  /*10580*/  SHFL.IDX PT, R37, R34, 0x2, 0x181f ;  /* 0x00581f0022257f89 */ /* 0x000ea200000e0000 */
[-C--:B------:R-:W-:Y:S02]  /*10590*/  ISETP.GE.OR P1, PT, R35, R58.reuse, P0 ;  /* 0x0000003a2300720c */ /* 0x080fe40000726670 */
[-C--:B------:R-:W-:Y:S02]  /*105a0*/  ISETP.GE.OR P2, PT, R3, R58.reuse, P0 ;  /* 0x0000003a0300720c */ /* 0x080fe40000746670 */
[----:B------:R-:W-:Y:S01]  /*105b0*/  ISETP.GE.OR P3, PT, R21, R58, P0 ;  /* 0x0000003a1500720c */ /* 0x000fe20000766670 */
[----:B------:R-:W-:-:S08]  /*105c0*/  VIADD R0, R16, 0x13220 ;  /* 0x0001322010007836 */ /* 0x000fd00000000000 */
[C---:B0-----:R-:W-:Y:S02]  /*105d0*/  @!P1 LEA R2, P4, R61.reuse, R2, 0x1 ;  /* 0x000000023d029211 */ /* 0x041fe400078808ff */
[C---:B------:R-:W-:Y:S02]  /*105e0*/  @!P2 LEA R20, P5, R61.reuse, R20, 0x1 ;  /* 0x000000143d14a211 */ /* 0x040fe400078a08ff */
[C---:B-1----:R-:W-:Y:S02]  /*105f0*/  @!P3 LEA R32, P6, R61.reuse, R32, 0x1 ;  /* 0x000000203d20b211 */ /* 0x042fe400078c08ff */
[----:B------:R-:W-:Y:S02]  /*10600*/  PRMT R0, RZ, 0x654, R0 ;  /* 0x00000654ff007816 */ /* 0x000fe40000000000 */
[C-C-:B--2---:R-:W-:Y:S02]  /*10610*/  @!P1 LEA.HI.X R3, R61.reuse, R33, R62.reuse, 0x1, P4 ;  /* 0x000000213d039211 */ /* 0x144fe400020f0c3e */
[C-C-:B------:R-:W-:Y:S01]  /*10620*/  @!P2 LEA.HI.X R21, R61.reuse, R36, R62.reuse, 0x1, P5 ;  /* 0x000000243d15a211 */ /* 0x140fe200028f0c3e */
[----:B------:R0:W-:Y:S01]  /*10630*/  SYNCS.ARRIVE.TRANS64.RED.A1T0 RZ, [R0+URZ], RZ ;  /* 0x000000ff00ff79a7 */ /* 0x0001e2000810043f */
[----:B------:R-:W-:Y:S01]  /*10640*/  @!P3 LEA.HI.X R33, R61, R37, R62, 0x1, P6 ;  /* 0x000000253d21b211 */ /* 0x000fe200030f0c3e */
[----:B------:R-:W-:-:S05]  /*10650*/  VIADD R35, R35, 0x90 ;  /* 0x0000009023237836 */ /* 0x000fca0000000000 */
[----:B------:R-:W-:Y:S01]  /*10660*/  ISETP.GE.OR P0, PT, R35, R58, P0 ;  /* 0x0000003a2300720c */ /* 0x000fe20000706670 */
[----:B------:R-:W1:Y:S04]  /*10670*/  SHFL.IDX PT, R24, R24, 0x3, 0x181f ;  /* 0x00781f0018187f89 */ /* 0x000e6800000e0000 */
[----:B------:R-:W2:Y:S04]  /*10680*/  SHFL.IDX PT, R34, R34, 0x3, 0x181f ;  /* 0x00781f0022227f89 */ /* 0x000ea800000e0000 */
[----:B---3--:R0:W-:Y:S04]  /*10690*/  @!P1 ST.E.128 desc[UR40][R2.64], R8 ;  /* 0x0000000802009985 */ /* 0x0081e8000c101d28 */
[----:B----4-:R0:W-:Y:S04]  /*106a0*/  @!P2 ST.E.128 desc[UR40][R20.64], R12 ;  /* 0x0000000c1400a985 */ /* 0x0101e8000c101d28 */
[----:B------:R0:W-:Y:S01]  /*106b0*/  @!P3 ST.E.128 desc[UR40][R32.64], R28 ;  /* 0x0000001c2000b985 */ /* 0x0001e2000c101d28 */
[----:B-12---:R-:W-:Y:S05]  /*106c0*/  @P0 BRA `(.L_x_11563) ;  /* 0x0000001000ac0947 */ /* 0x006fea0003800000 */
[----:B0-----:R-:W-:-:S04]  /*106d0*/  LEA R2, P0, R61, R24, 0x1 ;  /* 0x000000183d027211 */ /* 0x001fc800078008ff */
[----:B------:R-:W-:-:S05]  /*106e0*/  LEA.HI.X R3, R61, R34, R62, 0x1, P0 ;  /* 0x000000223d037211 */ /* 0x000fca00000f0c3e */
[----:B-----5:R0:W-:Y:S01]  /*106f0*/  ST.E.128 desc[UR40][R2.64], R4 ;  /* 0x0000000402007985 */ /* 0x0201e2000c101d28 */
[----:B------:R-:W-:Y:S05]  /*10700*/  BRA `(.L_x_11563) ;  /* 0x00000010009c7947 */ /* 0x000fea0003800000 */
.L_x_11562:
[----:B------:R-:W-:Y:S01]  /*10710*/  ULDC.64 UR4, c[0x0][0xb08] ;  /* 0x0002c20000047ab9 */ /* 0x000fe20000000a00 */
[----:B0-----:R-:W-:Y:S01]  /*10720*/  SHF.R.S32.HI R0, RZ, 0x1f, R65 ;  /* 0x0000001fff007819 */ /* 0x001fe20000011441 */
[----:B------:R-:W-:Y:S01]  /*10730*/  IMAD R64, R64, UR4, RZ ;  /* 0x0000000440407c24 */ /* 0x000fe2000f8e02ff */
[----:B------:R-:W2:Y:S01]  /*10740*/  LDL R72, [R1+0x54] ;  /* 0x0000540001487983 */ /* 0x000ea20000100800 */
[C---:B------:R-:W-:Y:S01]  /*10750*/  IMAD.WIDE.U32 R2, R63.reuse, UR4, RZ ;  /* 0x000000043f027c25 */ /* 0x040fe2000f8e00ff */
[----:B------:R-:W0:Y:S01]  /*10760*/  @P4 LDC R4, c[0x0][0xbec] ;  /* 0x0002fb00ff044b82 */ /* 0x000e220000000800 */
[----:B------:R-:W-:Y:S01]  /*10770*/  ULDC.64 UR6, c[0x0][0xb30] ;  /* 0x0002cc0000067ab9 */ /* 0x000fe20000000a00 */
[----:B------:R1:W5:Y:S01]  /*10780*/  LDL R71, [R1+0x84] ;  /* 0x0000840001477983 */ /* 0x0003620000100800 */
[----:B------:R-:W-:Y:S01]  /*10790*/  IMAD R63, R63, UR5, R64 ;  /* 0x000000053f3f7c24 */ /* 0x000fe2000f8e0240 */
[----:B------:R-:W-:Y:S02]  /*107a0*/  ULDC.64 UR4, c[0x0][0xb38] ;  /* 0x0002ce0000047ab9 */ /* 0x000fe40000000a00 */
[----:B------:R1:W5:Y:S01]  /*107b0*/  LDL R70, [R1+0x6c] ;  /* 0x00006c0001467983 */ /* 0x0003620000100800 */
[----:B------:R-:W-:Y:S01]  /*107c0*/  IMAD.IADD R3, R3, 0x1, R63 ;  /* 0x0000000103037824 */ /* 0x000fe200078e023f */
[----:B------:R-:W3:Y:S02]  /*107d0*/  @P4 LDC R11, c[0x0][0xbf0] ;  /* 0x0002fc00ff0b4b82 */ /* 0x000ee40000000800 */
[----:B------:R1:W5:Y:S01]  /*107e0*/  LDL R69, [R1+0x80] ;  /* 0x0000800001457983 */ /* 0x0003620000100800 */
[----:B------:R-:W-:-:S03]  /*107f0*/  IMAD.WIDE.U32 R2, R78, UR4, R2 ;  /* 0x000000044e027c25 */ /* 0x000fc6000f8e0002 */
[----:B------:R1:W5:Y:S01]  /*10800*/  LDL R68, [R1+0x68] ;  /* 0x0000680001447983 */ /* 0x0003620000100800 */
[----:B------:R-:W-:Y:S01]  /*10810*/  IMAD R3, R78, UR5, R3 ;  /* 0x000000054e037c24 */ /* 0x000fe2000f8e0203 */
[----:B------:R-:W-:Y:S02]  /*10820*/  ULDC.64 UR4, c[0x0][0xb40] ;  /* 0x0002d00000047ab9 */ /* 0x000fe40000000a00 */
[----:B------:R-:W-:Y:S01]  /*10830*/  IMAD R0, R0, UR4, RZ ;  /* 0x0000000400007c24 */ /* 0x000fe2000f8e02ff */
        /* <DEDUP_REMOVED lines=8> */
[----:B------:R1:W5:Y:S01]  /*108c0*/  LDL R62, [R1+0x5c] ;  /* 0x00005c00013e7983 */ /* 0x0003620000100800 */
[----:B0-----:R-:W-:-:S04]  /*108d0*/  @P4 IMAD.HI.U32 R4, R15, R4, RZ ;  /* 0x000000040f044227 */ /* 0x001fc800078e00ff */
        /* <DEDUP_REMOVED lines=20> */
[----:B------:R-:W-:-:S02]  /*10a20*/  IADD3 R3, R3, R5, RZ ;  /* 0x0000000503037210 */ /* 0x000fc40007ffe0ff */
[C---:B------:R-:W-:Y:S02]  /*10a30*/  LEA R0, P1, R2.reuse, UR4, 0x2 ;  /* 0x0000000402007c11 */ /* 0x040fe4000f8210ff */
[----:B------:R-:W-:Y:S02]  /*10a40*/  PRMT R4, RZ, 0x654, R4 ;  /* 0x00000654ff047816 */ /* 0x000fe40000000004 */
[----:B------:R-:W-:Y:S01]  /*10a50*/  LEA.HI.X R8, R2, UR5, R3, 0x2, P1 ;  /* 0x0000000502087c11 */ /* 0x000fe200088f1403 */
[----:B------:R-:W-:Y:S01]  /*10a60*/  BSSY B1, `(.L_x_11564) ;  /* 0x0000029000017945 */ /* 0x000fe20003800000 */
[----:B------:R0:W-:Y:S03]  /*10a70*/  SYNCS.ARRIVE.TRANS64.RED.A1T0 RZ, [R4+URZ], RZ ;  /* 0x000000ff04ff79a7 */ /* 0x0001e6000810043f */
[----:B------:R1:W3:Y:S04]  /*10a80*/  SHFL.IDX PT, R5, R8, RZ, 0x1c1f ;  /* 0x001c1fff08057589 */ /* 0x0002e800000e0000 */
[----:B0-----:R1:W0:Y:S01]  /*10a90*/  SHFL.IDX PT, R4, R0, RZ, 0x1c1f ;  /* 0x001c1fff00047589 */ /* 0x00122200000e0000 */
[----:B--2---:R-:W-:-:S02]  /*10aa0*/  VIADD R59, R72, 0x8 ;  /* 0x00000008483b7836 */ /* 0x004fc40000000000 */
[----:B------:R-:W-:-:S03]  /*10ab0*/  VIADD R61, R72, 0x10 ;  /* 0x00000010483d7836 */ /* 0x000fc60000000000 */
[----:B------:R-:W-:Y:S02]  /*10ac0*/  SHF.R.S32.HI R24, RZ, 0x1f, R59 ;  /* 0x0000001fff187819 */ /* 0x000fe4000001143b */
[----:B------:R-:W-:Y:S01]  /*10ad0*/  SHF.R.S32.HI R60, RZ, 0x1f, R61 ;  /* 0x0000001fff3c7819 */ /* 0x000fe2000001143d */
[----:B01-3--:R-:W-:Y:S06]  /*10ae0*/  @P0 BRA `(.L_x_11565) ;  /* 0x0000000000800947 */ /* 0x00bfec0003800000 */
[----:B------:R-:W-:Y:S02]  /*10af0*/  ULDC UR4, c[0x0][0xac8] ;  /* 0x0002b20000047ab9 */ /* 0x000fe40000000800 */
[----:B------:R-:W-:Y:S02]  /*10b00*/  ISETP.GE.AND P1, PT, R59, UR4, PT ;  /* 0x000000043b007c0c */ /* 0x000fe4000bf26270 */
[----:B------:R-:W-:Y:S02]  /*10b10*/  ISETP.GE.AND P0, PT, R72, UR4, PT ;  /* 0x0000000448007c0c */ /* 0x000fe4000bf06270 */
[----:B------:R-:W-:Y:S02]  /*10b20*/  ISETP.GE.AND P4, PT, R61, UR4, PT ;  /* 0x000000043d007c0c */ /* 0x000fe4000bf86270 */
[----:B-----5:R-:W-:Y:S02]  /*10b30*/  ISETP.GE.AND P5, PT, R70, UR4, PT ;  /* 0x0000000446007c0c */ /* 0x020fe4000bfa6270 */
[----:B------:R-:W-:-:S05]  /*10b40*/  ISETP.GE.AND P3, PT, R68, UR4, PT ;  /* 0x0000000444007c0c */ /* 0x000fca000bf66270 */
[CC--:B------:R-:W-:Y:S02]  /*10b50*/  @!P1 LEA R6, P2, R59.reuse, R4.reuse, 0x2 ;  /* 0x000000043b069211 */ /* 0x0c0fe400078410ff */
[----:B------:R-:W-:Y:S02]  /*10b60*/  @!P0 IMAD.WIDE R2, R72, 0x4, R4 ;  /* 0x0000000448028825 */ /* 0x000fe400078e0204 */
        /* <DEDUP_REMOVED lines=11> */
[-C--:B------:R-:W-:Y:S02]  /*10c20*/  @!P2 LEA R14, P4, R66, R4.reuse, 0x2 ;  /* 0x00000004420ea211 */ /* 0x080fe400078810ff */
[----:B0-----:R-:W-:Y:S01]  /*10c30*/  @!P3 LEA R2, P6, R68, R4, 0x2 ;  /* 0x000000044402b211 */ /* 0x001fe200078c10ff */
[----:B------:R2:W-:Y:S01]  /*10c40*/  @!P5 ST.E.64 desc[UR40][R12.64], R32 ;  /* 0x000000200c00d985 */ /* 0x0005e2000c101b28 */
[----:B------:R-:W-:-:S02]  /*10c50*/  @!P2 LEA.HI.X R15, R66, R5, R67, 0x2, P4 ;  /* 0x00000005420fa211 */ /* 0x000fc400020f1443 */
[-C--:B------:R-:W-:Y:S02]  /*10c60*/  @!P3 LEA.HI.X R3, R68, R5.reuse, R69, 0x2, P6 ;  /* 0x000000054403b211 */ /* 0x080fe400030f1445 */
[-C--:B-1----:R-:W-:Y:S02]  /*10c70*/  @!P1 LEA R6, P5, R64, R4.reuse, 0x2 ;  /* 0x0000000440069211 */ /* 0x082fe400078a10ff */
[----:B------:R-:W-:Y:S01]  /*10c80*/  @!P0 LEA R4, P6, R62, R4, 0x2 ;  /* 0x000000043e048211 */ /* 0x000fe200078c10ff */
[----:B------:R2:W-:Y:S01]  /*10c90*/  @!P3 ST.E.64 desc[UR40][R2.64], R34 ;  /* 0x000000220200b985 */ /* 0x0005e2000c101b28 */
[-C--:B------:R-:W-:Y:S02]  /*10ca0*/  @!P1 LEA.HI.X R7, R64, R5.reuse, R65, 0x2, P5 ;  /* 0x0000000540079211 */ /* 0x080fe400028f1441 */
[----:B------:R-:W-:Y:S01]  /*10cb0*/  @!P0 LEA.HI.X R5, R62, R5, R63, 0x2, P6 ;  /* 0x000000053e058211 */ /* 0x000fe200030f143f */
[----:B------:R2:W-:Y:S04]  /*10cc0*/  @!P2 ST.E.64 desc[UR40][R14.64], R36 ;  /* 0x000000240e00a985 */ /* 0x0005e8000c101b28 */
[----:B------:R2:W-:Y:S04]  /*10cd0*/  @!P1 ST.E.64 desc[UR40][R6.64], R38 ;  /* 0x0000002606009985 */ /* 0x0005e8000c101b28 */
[----:B------:R2:W-:Y:S02]  /*10ce0*/  @!P0 ST.E.64 desc[UR40][R4.64], R40 ;  /* 0x0000002804008985 */ /* 0x0005e4000c101b28 */
.L_x_11565:
[----:B------:R-:W-:Y:S05]  /*10cf0*/  BSYNC B1 ;  /* 0x0000000000017941 */ /* 0x000fea0003800000 */
.L_x_11564:
[----:B------:R-:W-:Y:S01]  /*10d00*/  ISETP.GE.AND P0, PT, R9, R58, PT ;  /* 0x0000003a0900720c */ /* 0x000fe20003f06270 */
[----:B--2---:R2:W3:Y:S04]  /*10d10*/  SHFL.IDX PT, R5, R8, 0x1, 0x1c1f ;  /* 0x003c1f0008057f89 */ /* 0x0044e800000e0000 */
[----:B------:R2:W4:Y:S08]  /*10d20*/  SHFL.IDX PT, R4, R0, 0x1, 0x1c1f ;  /* 0x003c1f0000047f89 */ /* 0x00053000000e0000 */
[----:B--2---:R-:W-:Y:S05]  /*10d30*/  @P0 BRA `(.L_x_11563) ;  /* 0x0000000c00100947 */ /* 0x004fea0003800000 */
[----:B------:R-:W-:Y:S02]  /*10d40*/  ULDC UR4, c[0x0][0xac8] ;  /* 0x0002b20000047ab9 */ /* 0x000fe40000000800 */
[----:B------:R-:W-:Y:S02]  /*10d50*/  ISETP.GE.AND P4, PT, R59, UR4, PT ;  /* 0x000000043b007c0c */ /* 0x000fe4000bf86270 */
[----:B------:R-:W-:Y:S02]  /*10d60*/  ISETP.GE.AND P2, PT, R72, UR4, PT ;  /* 0x0000000448007c0c */ /* 0x000fe4000bf46270 */
[----:B------:R-:W-:Y:S02]  /*10d70*/  ISETP.GE.AND P5, PT, R61, UR4, PT ;  /* 0x000000043d007c0c */ /* 0x000fe4000bfa6270 */
[----:B-----5:R-:W-:Y:S02]  /*10d80*/  ISETP.GE.AND P1, PT, R70, UR4, PT ;  /* 0x0000000446007c0c */ /* 0x020fe4000bf26270 */
[----:B------:R-:W-:-:S05]  /*10d90*/  ISETP.GE.AND P3, PT, R64, UR4, PT ;  /* 0x0000000440007c0c */ /* 0x000fca000bf66270 */
[CC--:B----4-:R-:W-:Y:S02]  /*10da0*/  @!P4 LEA R6, P0, R59.reuse, R4.reuse, 0x2 ;  /* 0x000000043b06c211 */ /* 0x0d0fe400078010ff */
[----:B---3--:R-:W-:Y:S02]  /*10db0*/  @!P2 IMAD.WIDE R2, R72, 0x4, R4 ;  /* 0x000000044802a825 */ /* 0x008fe400078e0204 */
[-C--:B------:R-:W-:Y:S02]  /*10dc0*/  @!P4 LEA.HI.X R7, R59, R5.reuse, R24, 0x2, P0 ;  /* 0x000000053b07c211 */ /* 0x080fe400000f1418 */
[----:B------:R-:W-:Y:S01]  /*10dd0*/  ISETP.GE.AND P0, PT, R68, UR4, PT ;  /* 0x0000000444007c0c */ /* 0x000fe2000bf06270 */
[----:B------:R2:W-:Y:S01]  /*10de0*/  @!P2 ST.E.64 desc[UR40][R2.64], R42 ;  /* 0x0000002a0200a985 */ /* 0x0005e2000c101b28 */
[----:B------:R-:W-:Y:S02]  /*10df0*/  ISETP.GE.AND P2, PT, R66, UR4, PT ;  /* 0x0000000442007c0c */ /* 0x000fe4000bf46270 */
[C---:B------:R-:W-:Y:S01]  /*10e00*/  @!P5 LEA R8, P6, R61.reuse, R4, 0x2 ;  /* 0x000000043d08d211 */ /* 0x040fe200078c10ff */
[----:B------:R2:W-:Y:S03]  /*10e10*/  @!P4 ST.E.64 desc[UR40][R6.64], R44 ;  /* 0x0000002c0600c985 */ /* 0x0005e6000c101b28 */
[----:B------:R-:W-:-:S02]  /*10e20*/  @!P5 LEA.HI.X R9, R61, R5, R60, 0x2, P6 ;  /* 0x000000053d09d211 */ /* 0x000fc400030f143c */
[----:B------:R-:W-:-:S03]  /*10e30*/  @!P1 LEA R10, P6, R70, R4, 0x2 ;  /* 0x00000004460a9211 */ /* 0x000fc600078c10ff */
[----:B------:R2:W-:Y:S01]  /*10e40*/  @!P5 ST.E.64 desc[UR40][R8.64], R46 ;  /* 0x0000002e0800d985 */ /* 0x0005e2000c101b28 */
[-C--:B------:R-:W-:Y:S02]  /*10e50*/  @!P0 LEA R12, P4, R68, R4.reuse, 0x2 ;  /* 0x00000004440c8211 */ /* 0x080fe400078810ff */
[-C--:B------:R-:W-:Y:S02]  /*10e60*/  @!P1 LEA.HI.X R11, R70, R5.reuse, R71, 0x2, P6 ;  /* 0x00000005460b9211 */ /* 0x080fe400030f1447 */
[-C--:B------:R-:W-:Y:S02]  /*10e70*/  @!P2 LEA R14, P5, R66, R4.reuse, 0x2 ;  /* 0x00000004420ea211 */ /* 0x080fe400078a10ff */
[----:B------:R-:W-:Y:S01]  /*10e80*/  @!P3 LEA R20, P6, R64, R4, 0x2 ;  /* 0x000000044014b211 */ /* 0x000fe200078c10ff */
        /* <DEDUP_REMOVED lines=13> */
.L_x_11560:
[----:B------:R-:W1:Y:S01]  /*10f60*/  LDL.LU R4, [R1+0x40] ;  /* 0x0000400001047983 */ /* 0x000e620000300800 */
[----:B------:R-:W-:Y:S01]  /*10f70*/  ULDC.64 UR6, c[0x0][0xc08] ;  /* 0x0003020000067ab9 */ /* 0x000fe20000000a00 */
[----:B------:R-:W-:Y:S02]  /*10f80*/  ULDC.64 UR4, c[0x0][0xc00] ;  /* 0x0003000000047ab9 */ /* 0x000fe40000000a00 */
[----:B------:R-:W2:Y:S01]  /*10f90*/  LDL.LU R0, [R1+0x44] ;  /* 0x0000440001007983 */ /* 0x000ea20000300800 */
[----:B------:R-:W-:Y:S01]  /*10fa0*/  ISETP.NE.U32.AND P1, PT, RZ, UR6, PT ;  /* 0x00000006ff007c0c */ /* 0x000fe2000bf25070 */
[----:B------:R-:W-:Y:S01]  /*10fb0*/  IMAD.MOV.U32 R15, RZ, RZ, RZ ;  /* 0x000000ffff0f7224 */ /* 0x000fe200078e00ff */
[----:B------:R-:W-:Y:S01]  /*10fc0*/  ISETP.NE.U32.AND P0, PT, RZ, UR4, PT ;  /* 0x00000004ff007c0c */ /* 0x000fe2000bf05070 */
[----:B------:R-:W0:Y:S01]  /*10fd0*/  S2R R6, SR_TID.X ;  /* 0x0000000000067919 */ /* 0x000e220000002100 */
[----:B------:R-:W-:Y:S02]  /*10fe0*/  ISETP.NE.AND.EX P1, PT, RZ, UR7, PT, P1 ;  /* 0x00000007ff007c0c */ /* 0x000fe4000bf25310 */
[----:B------:R-:W-:-:S02]  /*10ff0*/  ISETP.NE.AND.EX P0, PT, RZ, UR5, PT, P0 ;  /* 0x00000005ff007c0c */ /* 0x000fc4000bf05300 */
[----:B-1----:R-:W-:-:S04]  /*11000*/  IADD3 R2, P2, R4, UR4, RZ ;  /* 0x0000000404027c10 */ /* 0x002fc8000ff5e0ff */
[----:B--2---:R-:W-:-:S05]  /*11010*/  IADD3.X R3, R0, UR5, RZ, P2, !PT ;  /* 0x0000000500037c10 */ /* 0x004fca00097fe4ff */
        /* <DEDUP_REMOVED lines=14> */
.L_x_11566:
        /* <DEDUP_REMOVED lines=37> */
[----:B------:R-:W-:Y:S01]  /*11350*/  IMAD.WIDE.U32 R6, R8, R29, RZ ;  /* 0x0000001d08067225 */ /* 0x000fe200078e00ff */
[----:B------:R-:W-:-:S03]  /*11360*/  IADD3 R13, R33, R13, RZ ;  /* 0x0000000d210d7210 */ /* 0x000fc60007ffe0ff */
[----:B------:R-:W-:Y:S01]  /*11370*/  IMAD.MOV R8, RZ, RZ, -R21 ;  /* 0x000000ffff087224 */ /* 0x000fe200078e0a15 */
[----:B------:R-:W-:Y:S01]  /*11380*/  IADD3 R12, P0, P1, R6, R12, R15 ;  /* 0x0000000c060c7210 */ /* 0x000fe2000791e00f */
        /* <DEDUP_REMOVED lines=18> */
.L_x_11568:
[----:B------:R-:W-:Y:S05]  /*114b0*/  BSYNC B1 ;  /* 0x0000000000017941 */ /* 0x000fea0003800000 */
.L_x_11567:
[----:B------:R-:W-:Y:S05]  /*114c0*/  @P2 BRA `(.L_x_11563) ;  /* 0x00000004002c2947 */ /* 0x000fea0003800000 */
[----:B------:R-:W2:Y:S01]  /*114d0*/  LDL.LU R13, [R1+0x18] ;  /* 0x00001800010d7983 */ /* 0x000ea20000300800 */
[----:B------:R-:W1:Y:S01]  /*114e0*/  LDC R11, c[0x0][0xbe8] ;  /* 0x0002fa00ff0b7b82 */ /* 0x000e620000000800 */
[----:B------:R-:W-:Y:S01]  /*114f0*/  SHF.R.S32.HI R12, RZ, 0x1f, R32 ;  /* 0x0000001fff0c7819 */ /* 0x000fe20000011420 */
[----:B------:R-:W-:Y:S01]  /*11500*/  ULDC.64 UR4, c[0x0][0xaa0] ;  /* 0x0002a80000047ab9 */ /* 0x000fe20000000a00 */
[----:B------:R-:W3:Y:S01]  /*11510*/  LDL.LU R10, [R1+0x50] ;  /* 0x00005000010a7983 */ /* 0x000ee20000300800 */
[----:B0-----:R-:W-:Y:S01]  /*11520*/  IMAD R2, R20, UR4, RZ ;  /* 0x0000000414027c24 */ /* 0x001fe2000f8e02ff */
[----:B------:R-:W-:Y:S01]  /*11530*/  LEA.HI R12, R12, R32, RZ, 0x3 ;  /* 0x000000200c0c7211 */ /* 0x000fe200078f18ff */
[----:B------:R-:W-:Y:S02]  /*11540*/  ULDC.64 UR6, c[0x0][0xaf0] ;  /* 0x0002bc0000067ab9 */ /* 0x000fe40000000a00 */
[C---:B------:R-:W-:Y:S01]  /*11550*/  IMAD R5, R15.reuse, UR5, R2 ;  /* 0x000000050f057c24 */ /* 0x040fe2000f8e0202 */
[----:B------:R-:W-:Y:S01]  /*11560*/  SHF.R.S32.HI R12, RZ, 0x3, R12 ;  /* 0x00000003ff0c7819 */ /* 0x000fe2000001140c */
[----:B------:R-:W-:Y:S01]  /*11570*/  IMAD.WIDE.U32 R2, R15, UR4, RZ ;  /* 0x000000040f027c25 */ /* 0x000fe2000f8e00ff */
[----:B------:R-:W-:-:S03]  /*11580*/  ULDC.64 UR4, c[0x0][0xae8] ;  /* 0x0002ba0000047ab9 */ /* 0x000fc60000000a00 */
[----:B------:R-:W-:Y:S02]  /*11590*/  IMAD R4, R72, 0x30, R12 ;  /* 0x0000003048047824 */ /* 0x000fe400078e020c */
[----:B------:R-:W-:Y:S02]  /*115a0*/  IMAD.IADD R3, R3, 0x1, R5 ;  /* 0x0000000103037824 */ /* 0x000fe400078e0205 */
[----:B------:R-:W-:Y:S01]  /*115b0*/  IMAD R6, R24, UR6, RZ ;  /* 0x0000000618067c24 */ /* 0x000fe2000f8e02ff */
[----:B-1----:R-:W-:-:S13]  /*115c0*/  ISETP.NE.AND P0, PT, R11, 0x1, PT ;  /* 0x000000010b00780c */ /* 0x002fda0003f05270 */
[----:B------:R-:W0:Y:S08]  /*115d0*/  @P0 LDC R7, c[0x0][0xbec] ;  /* 0x0002fb00ff070b82 */ /* 0x000e300000000800 */
[----:B------:R-:W1:Y:S01]  /*115e0*/  @P0 LDC R9, c[0x0][0xbf0] ;  /* 0x0002fc00ff090b82 */ /* 0x000e620000000800 */
[----:B--2---:R-:W-:-:S04]  /*115f0*/  IMAD.WIDE.U32 R2, R13, UR4, R2 ;  /* 0x000000040d027c25 */ /* 0x004fc8000f8e0002 */
[----:B---3--:R-:W-:Y:S02]  /*11600*/  IMAD R8, R10, 0xc0, R4 ;  /* 0x000000c00a087824 */ /* 0x008fe400078e0204 */
[----:B------:R-:W-:Y:S01]  /*11610*/  IMAD R3, R13, UR5, R3 ;  /* 0x000000050d037c24 */ /* 0x000fe2000f8e0203 */
[----:B------:R-:W-:Y:S01]  /*11620*/  ULDC.64 UR4, c[0x0][0xae0] ;  /* 0x0002b80000047ab9 */ /* 0x000fe20000000a00 */
[----:B0-----:R-:W-:-:S04]  /*11630*/  @P0 IMAD.HI.U32 R4, R8, R7, RZ ;  /* 0x0000000708040227 */ /* 0x001fc800078e00ff */
[----:B------:R-:W-:Y:S01]  /*11640*/  IMAD.MOV.U32 R5, RZ, RZ, R8 ;  /* 0x000000ffff057224 */ /* 0x000fe200078e0008 */
[----:B-1----:R-:W-:Y:S01]  /*11650*/  @P0 SHF.R.U32.HI R5, RZ, R9, R4 ;  /* 0x00000009ff050219 */ /* 0x002fe20000011604 */
[C---:B------:R-:W-:Y:S02]  /*11660*/  IMAD R9, R29.reuse, UR7, R6 ;  /* 0x000000071d097c24 */ /* 0x040fe4000f8e0206 */
[----:B------:R-:W-:Y:S01]  /*11670*/  IMAD.WIDE.U32 R2, R29, UR6, R2 ;  /* 0x000000061d027c25 */ /* 0x000fe2000f8e0002 */
[----:B------:R-:W-:-:S03]  /*11680*/  SHF.R.S32.HI R4, RZ, 0x1f, R5 ;  /* 0x0000001fff047819 */ /* 0x000fc60000011405 */
[----:B------:R-:W-:Y:S02]  /*11690*/  IMAD.MOV R7, RZ, RZ, -R5 ;  /* 0x000000ffff077224 */ /* 0x000fe400078e0a05 */
[----:B------:R-:W-:Y:S02]  /*116a0*/  IMAD R4, R4, UR4, RZ ;  /* 0x0000000404047c24 */ /* 0x000fe4000f8e02ff */
[----:B------:R-:W-:Y:S02]  /*116b0*/  IMAD R7, R11, R7, R8 ;  /* 0x000000070b077224 */ /* 0x000fe400078e0208 */
[----:B------:R-:W-:Y:S02]  /*116c0*/  IMAD.IADD R3, R3, 0x1, R9 ;  /* 0x0000000103037824 */ /* 0x000fe400078e0209 */
[C---:B------:R-:W-:Y:S01]  /*116d0*/  IMAD R9, R5.reuse, UR5, R4 ;  /* 0x0000000505097c24 */ /* 0x040fe2000f8e0204 */
[----:B------:R-:W-:Y:S01]  /*116e0*/  SHF.R.S32.HI R4, RZ, 0x1f, R7 ;  /* 0x0000001fff047819 */ /* 0x000fe20000011407 */
[----:B------:R-:W-:Y:S01]  /*116f0*/  IMAD.WIDE.U32 R2, R5, UR4, R2 ;  /* 0x0000000405027c25 */ /* 0x000fe2000f8e0002 */
[----:B------:R-:W-:-:S03]  /*11700*/  ULDC.64 UR4, c[0x0][0xad8] ;  /* 0x0002b60000047ab9 */ /* 0x000fc60000000a00 */
[----:B------:R-:W-:Y:S01]  /*11710*/  IMAD R4, R4, UR4, RZ ;  /* 0x0000000404047c24 */ /* 0x000fe2000f8e02ff */
[----:B------:R-:W-:Y:S01]  /*11720*/  IADD3 R3, R3, R9, RZ ;  /* 0x0000000903037210 */ /* 0x000fe20007ffe0ff */
[----:B------:R-:W-:Y:S02]  /*11730*/  IMAD R20, R10, 0xc0, R12 ;  /* 0x000000c00a147824 */ /* 0x000fe400078e020c */
[C---:B------:R-:W-:Y:S02]  /*11740*/  IMAD R5, R7.reuse, UR5, R4 ;  /* 0x0000000507057c24 */ /* 0x040fe4000f8e0204 */
[----:B------:R-:W-:Y:S01]  /*11750*/  IMAD.WIDE.U32 R2, R7, UR4, R2 ;  /* 0x0000000407027c25 */ /* 0x000fe2000f8e0002 */
[----:B------:R-:W-:-:S03]  /*11760*/  ULDC.64 UR4, c[0x0][0xa80] ;  /* 0x0002a00000047ab9 */ /* 0x000fc60000000a00 */
[----:B------:R-:W-:Y:S01]  /*11770*/  IMAD.IADD R3, R3, 0x1, R5 ;  /* 0x0000000103037824 */ /* 0x000fe200078e0205 */
[----:B------:R-:W-:Y:S01]  /*11780*/  LEA R4, P0, R2, UR4, 0x1 ;  /* 0x0000000402047c11 */ /* 0x000fe2000f8008ff */
[----:B------:R-:W-:Y:S01]  /*11790*/  ULDC UR4, c[0x0][0xac8] ;  /* 0x0002b20000047ab9 */ /* 0x000fe20000000800 */
[----:B------:R-:W-:Y:S02]  /*117a0*/  IMAD R13, R0, R11, RZ ;  /* 0x0000000b000d7224 */ /* 0x000fe400078e02ff */
[----:B------:R-:W-:Y:S01]  /*117b0*/  LEA.HI.X R8, R2, UR5, R3, 0x1, P0 ;  /* 0x0000000502087c11 */ /* 0x000fe200080f0c03 */
[----:B------:R-:W0:Y:S01]  /*117c0*/  SHFL.IDX PT, R6, R4, RZ, 0x181f ;  /* 0x00181fff04067589 */ /* 0x000e2200000e0000 */
[----:B------:R-:W-:Y:S01]  /*117d0*/  ISETP.GE.AND P0, PT, R61, UR4, PT ;  /* 0x000000043d007c0c */ /* 0x000fe2000bf06270 */
[C---:B------:R-:W-:Y:S02]  /*117e0*/  VIADD R0, R20.reuse, 0x30 ;  /* 0x0000003014007836 */ /* 0x040fe40000000000 */
[----:B------:R-:W1:Y:S01]  /*117f0*/  SHFL.IDX PT, R10, R4, 0x1, 0x181f ;  /* 0x00381f00040a7f89 */ /* 0x000e6200000e0000 */
[C---:B------:R-:W-:Y:S01]  /*11800*/  VIADD R2, R20.reuse, 0x60 ;  /* 0x0000006014027836 */ /* 0x040fe20000000000 */
[CC--:B------:R-:W-:Y:S01]  /*11810*/  ISETP.GE.OR P3, PT, R20.reuse, R13.reuse, P0 ;  /* 0x0000000d1400720c */ /* 0x0c0fe20000766670 */
[----:B------:R-:W-:Y:S01]  /*11820*/  VIADD R3, R20, 0x90 ;  /* 0x0000009014037836 */ /* 0x000fe20000000000 */
[----:B------:R-:W2:Y:S01]  /*11830*/  SHFL.IDX PT, R12, R4, 0x2, 0x181f ;  /* 0x00581f00040c7f89 */ /* 0x000ea200000e0000 */
[----:B------:R-:W-:-:S02]  /*11840*/  ISETP.GE.OR P2, PT, R0, R13, P0 ;  /* 0x0000000d0000720c */ /* 0x000fc40000746670 */
[-C--:B------:R-:W-:Y:S01]  /*11850*/  ISETP.GE.OR P1, PT, R2, R13.reuse, P0 ;  /* 0x0000000d0200720c */ /* 0x080fe20000726670 */
[----:B------:R-:W3:Y:S01]  /*11860*/  SHFL.IDX PT, R5, R8, RZ, 0x181f ;  /* 0x00181fff08057589 */ /* 0x000ee200000e0000 */
[----:B------:R-:W-:-:S03]  /*11870*/  ISETP.GE.OR P0, PT, R3, R13, P0 ;  /* 0x0000000d0300720c */ /* 0x000fc60000706670 */
[----:B------:R1:W4:Y:S04]  /*11880*/  SHFL.IDX PT, R14, R4, 0x3, 0x181f ;  /* 0x00781f00040e7f89 */ /* 0x00032800000e0000 */
[----:B------:R-:W5:Y:S04]  /*11890*/  SHFL.IDX PT, R7, R8, 0x1, 0x181f ;  /* 0x00381f0008077f89 */ /* 0x000f6800000e0000 */
[----:B------:R-:W5:Y:S01]  /*118a0*/  SHFL.IDX PT, R9, R8, 0x2, 0x181f ;  /* 0x00581f0008097f89 */ /* 0x000f6200000e0000 */
[----:B0-----:R-:W-:-:S03]  /*118b0*/  @!P3 LEA R2, P6, R61, R6, 0x1 ;  /* 0x000000063d02b211 */ /* 0x001fc600078c08ff */
[----:B------:R4:W0:Y:S01]  /*118c0*/  SHFL.IDX PT, R11, R8, 0x3, 0x181f ;  /* 0x00781f00080b7f89 */ /* 0x00082200000e0000 */
[C---:B-1----:R-:W-:Y:S02]  /*118d0*/  @!P2 LEA R4, P5, R61.reuse, R10, 0x1 ;  /* 0x0000000a3d04a211 */ /* 0x042fe400078a08ff */
[C---:B--2---:R-:W-:Y:S02]  /*118e0*/  @!P1 LEA R6, P4, R61.reuse, R12, 0x1 ;  /* 0x0000000c3d069211 */ /* 0x044fe400078808ff */
[C---:B---3--:R-:W-:Y:S02]  /*118f0*/  @!P3 LEA.HI.X R3, R61.reuse, R5, R62, 0x1, P6 ;  /* 0x000000053d03b211 */ /* 0x048fe400030f0c3e */
[----:B----4-:R-:W-:-:S03]  /*11900*/  @!P0 LEA R8, P6, R61, R14, 0x1 ;  /* 0x0000000e3d088211 */ /* 0x010fc600078c08ff */
[----:B------:R1:W-:Y:S01]  /*11910*/  @!P3 ST.E.128 desc[UR40][R2.64], RZ ;  /* 0x000000ff0200b985 */ /* 0x0003e2000c101d28 */
[C-C-:B-----5:R-:W-:Y:S02]  /*11920*/  @!P2 LEA.HI.X R5, R61.reuse, R7, R62.reuse, 0x1, P5 ;  /* 0x000000073d05a211 */ /* 0x160fe400028f0c3e */
[----:B------:R-:W-:-:S03]  /*11930*/  @!P1 LEA.HI.X R7, R61, R9, R62, 0x1, P4 ;  /* 0x000000093d079211 */ /* 0x000fc600020f0c3e */
[----:B------:R1:W-:Y:S01]  /*11940*/  @!P2 ST.E.128 desc[UR40][R4.64], RZ ;  /* 0x000000ff0400a985 */ /* 0x0003e2000c101d28 */
[----:B0-----:R-:W-:-:S03]  /*11950*/  @!P0 LEA.HI.X R9, R61, R11, R62, 0x1, P6 ;  /* 0x0000000b3d098211 */ /* 0x001fc600030f0c3e */
[----:B------:R1:W-:Y:S04]  /*11960*/  @!P1 ST.E.128 desc[UR40][R6.64], RZ ;  /* 0x000000ff06009985 */ /* 0x0003e8000c101d28 */
[----:B------:R1:W-:Y:S02]  /*11970*/  @!P0 ST.E.128 desc[UR40][R8.64], RZ ;  /* 0x000000ff08008985 */ /* 0x0003e4000c101d28 */
.L_x_11563:
[----:B------:R-:W-:Y:S05]  /*11980*/  BSYNC B0 ;  /* 0x0000000000007941 */ /* 0x000fea0003800000 */
.L_x_11559:
[----:B------:R-:W-:Y:S02]  /*11990*/  ULDC UR4, c[0x0][0xc3c] ;  /* 0x00030f0000047ab9 */ /* 0x000fe40000000800 */
[----:B------:R-:W-:-:S13]  /*119a0*/  ISETP.GE.AND P0, PT, R27, UR4, PT ;  /* 0x000000041b007c0c */ /* 0x000fda000bf06270 */
[----:B------:R-:W-:Y:S05]  /*119b0*/  @!P0 BRA `(.L_x_11569) ;  /* 0xfffffef800088947 */ /* 0x000fea000383ffff */
[----:B------:R-:W-:Y:S05]  /*119c0*/  BRA `(.L_x_11465) ;  /* 0x0000006400387947 */ /* 0x000fea0003800000 */
.L_x_11463:
[----:B------:R-:W-:-:S08]  /*119d0*/  NOP ;  /* 0x0000000000007918 */ /* 0x000fd00000000000 */
[----:B--2---:R-:W0:-:S00]  /*119e0*/  USETMAXREG.DEALLOC.CTAPOOL 0x20 ;  /* 0x00000020000079c8 */ /* 0x004e0000080e0500 */
        /* <DEDUP_REMOVED lines=14> */
.L_x_11570:
        /* <DEDUP_REMOVED lines=44> */
.L_x_11574:
[----:B------:R-:W0:Y:S01]  /*11d90*/  LDC R2, c[0x0][0xc3c] ;  /* 0x00030f00ff027b82 */ /* 0x000e220000000800 */
[----:B------:R-:W-:Y:S01]  /*11da0*/  UIADD3 UR4, UR4, 0x1f, URZ ;  /* 0x0000001f04047890 */ /* 0x000fe2000fffe03f */
[----:B------:R-:W-:Y:S02]  /*11db0*/  ULDC UR7, c[0x0][0xc3c] ;  /* 0x00030f0000077ab9 */ /* 0x000fe40000000800 */
[----:B------:R-:W-:-:S03]  /*11dc0*/  IMAD.U32 R27, RZ, RZ, UR7 ;  /* 0x00000007ff1b7e24 */ /* 0x000fc6000f8e00ff */
[----:B0-----:R-:W-:-:S13]  /*11dd0*/  ISETP.LE.AND P6, PT, R2, UR4, PT ;  /* 0x0000000402007c0c */ /* 0x001fda000bfc3270 */
[----:B------:R-:W-:Y:S05]  /*11de0*/  @P6 BRA `(.L_x_11573) ;  /* 0x00000004009c6947 */ /* 0x000fea0003800000 */
[----:B------:R-:W-:-:S05]  /*11df0*/  VIADD R7, R0, UR4 ;  /* 0x0000000400077c36 */ /* 0x000fca0008000000 */
[----:B------:R-:W-:-:S13]  /*11e00*/  ISETP.GE.OR P6, PT, R7, R2, !P0 ;  /* 0x000000020700720c */ /* 0x000fda00047c6670 */
[----:B------:R-:W0:Y:S08]  /*11e10*/  @!P6 LDC.64 R4, c[0x0][0xc80] ;  /* 0x00032000ff04eb82 */ /* 0x000e300000000a00 */
[----:B------:R-:W1:Y:S01]  /*11e20*/  @!P6 LDC.64 R2, c[0x0][0xc78] ;  /* 0x00031e00ff02eb82 */ /* 0x000e620000000a00 */
[----:B0-----:R-:W-:-:S04]  /*11e30*/  @!P6 IMAD.WIDE R4, R7, 0x4, R4 ;  /* 0x000000040704e825 */ /* 0x001fc800078e0204 */
[----:B-1----:R-:W-:Y:S01]  /*11e40*/  @!P6 IMAD.WIDE R2, R7, 0x4, R2 ;  /* 0x000000040702e825 */ /* 0x002fe200078e0202 */
[----:B------:R-:W-:-:S06]  /*11e50*/  CS2R R6, SRZ ;  /* 0x0000000000067805 */ /* 0x000fcc000001ff00 */
[----:B------:R-:W2:Y:S04]  /*11e60*/  @!P6 LDG.E R6, desc[UR40][R4.64] ;  /* 0x000000280406e981 */ /* 0x000ea8000c1e1900 */
        /* <DEDUP_REMOVED lines=19> */
[----:B------:R-:W-:-:S05]  /*11fa0*/  IMAD.IADD R8, R3, 0x1, R8 ;  /* 0x0000000103087824 */ /* 0x000fca00078e0208 */
[----:B------:R-:W-:-:S13]  /*11fb0*/  ISETP.GT.AND P6, PT, R8, UR6, PT ;  /* 0x0000000608007c0c */ /* 0x000fda000bfc4270 */
[----:B------:R-:W-:Y:S05]  /*11fc0*/  @!P6 BRA `(.L_x_11574) ;  /* 0xfffffffc0070e947 */ /* 0x000fea000383ffff */
.L_x_11572:
        /* <DEDUP_REMOVED lines=19> */
.L_x_11575:
        /* <DEDUP_REMOVED lines=12> */
[----:B0-----:R-:W0:Y:S03]  /*121c0*/  MUFU.RCP R8, R8 ;  /* 0x0000000800087308 */ /* 0x001e260000001000 */
[----:B------:R-:W-:-:S05]  /*121d0*/  IMAD R9, R2, R3, R9 ;  /* 0x0000000302097224 */ /* 0x000fca00078e0209 */
[----:B------:R-:W-:Y:S02]  /*121e0*/  ISETP.GT.U32.AND P1, PT, R4, R9, PT ;  /* 0x000000090400720c */ /* 0x000fe40003f24070 */
[----:B0-----:R-:W-:-:S11]  /*121f0*/  IADD3 R3, R8, 0xffffffe, RZ ;  /* 0x0ffffffe08037810 */ /* 0x001fd60007ffe0ff */
[----:B------:R-:W-:Y:S01]  /*12200*/  @!P1 IMAD.IADD R9, R9, 0x1, -R4 ;  /* 0x0000000109099824 */ /* 0x000fe200078e0a04 */
[----:B------:R-:W0:Y:S01]  /*12210*/  F2I.FTZ.U32.TRUNC.NTZ R3, R3 ;  /* 0x0000000300037305 */ /* 0x000e22000021f000 */
[----:B------:R-:W-:Y:S01]  /*12220*/  @!P1 VIADD R2, R2, 0x1 ;  /* 0x0000000102029836 */ /* 0x000fe20000000000 */
[----:B------:R-:W-:Y:S02]  /*12230*/  ISETP.NE.AND P1, PT, R6, RZ, PT ;  /* 0x000000ff0600720c */ /* 0x000fe40003f25270 */
[----:B------:R-:W-:Y:S02]  /*12240*/  ISETP.GE.U32.AND P0, PT, R9, R4, PT ;  /* 0x000000040900720c */ /* 0x000fe40003f06070 */
[----:B------:R-:W-:-:S04]  /*12250*/  LOP3.LUT R4, R25, R6, RZ, 0x3c, !PT ;  /* 0x0000000619047212 */ /* 0x000fc800078e3cff */
[----:B------:R-:W-:Y:S01]  /*12260*/  ISETP.GE.AND P2, PT, R4, RZ, PT ;  /* 0x000000ff0400720c */ /* 0x000fe20003f46270 */
[----:B0-----:R-:W-:-:S06]  /*12270*/  IMAD.MOV R8, RZ, RZ, -R3 ;  /* 0x000000ffff087224 */ /* 0x001fcc00078e0a03 */
[----:B------:R-:W-:-:S04]  /*12280*/  @P0 VIADD R2, R2, 0x1 ;  /* 0x0000000102020836 */ /* 0x000fc80000000000 */
[----:B------:R-:W-:Y:S02]  /*12290*/  IMAD.MOV.U32 R4, RZ, RZ, R2 ;  /* 0x000000ffff047224 */ /* 0x000fe400078e0002 */
[----:B------:R-:W-:Y:S01]  /*122a0*/  IMAD.MOV.U32 R2, RZ, RZ, R8 ;  /* 0x000000ffff027224 */ /* 0x000fe200078e0008 */
[----:B------:R-:W-:Y:S01]  /*122b0*/  IABS R8, R7 ;  /* 0x0000000700087213 */ /* 0x000fe20000000000 */
[----:B------:R-:W-:Y:S01]  /*122c0*/  @!P2 IMAD.MOV R4, RZ, RZ, -R4 ;  /* 0x000000ffff04a224 */ /* 0x000fe200078e0a04 */
[----:B------:R-:W-:Y:S01]  /*122d0*/  @!P1 LOP3.LUT R4, RZ, R6, RZ, 0x33, !PT ;  /* 0x00000006ff049212 */ /* 0x000fe200078e33ff */
[----:B------:R-:W-:Y:S02]  /*122e0*/  IMAD R9, R2, R5, RZ ;  /* 0x0000000502097224 */ /* 0x000fe400078e02ff */
[----:B------:R-:W-:Y:S02]  /*122f0*/  IMAD.MOV.U32 R2, RZ, RZ, RZ ;  /* 0x000000ffff027224 */ /* 0x000fe400078e00ff */
[----:B------:R-:W-:-:S02]  /*12300*/  IMAD.MOV R8, RZ, RZ, -R8 ;  /* 0x000000ffff087224 */ /* 0x000fc400078e0a08 */
        /* <DEDUP_REMOVED lines=21> */
.L_x_11573:
[----:B------:R-:W-:Y:S01]  /*12460*/  IMAD.MOV.U32 R25, RZ, RZ, RZ ;  /* 0x000000ffff197224 */ /* 0x000fe200078e00ff */
[----:B------:R-:W-:Y:S01]  /*12470*/  MOV R24, UR6 ;  /* 0x0000000600187c02 */ /* 0x000fe20008000f00 */
[----:B------:R-:W-:-:S07]  /*12480*/  IMAD.MOV.U32 R26, RZ, RZ, RZ ;  /* 0x000000ffff1a7224 */ /* 0x000fce00078e00ff */
.L_x_11576:
[----:B------:R-:W-:-:S13]  /*12490*/  ISETP.NE.AND P0, PT, R0, RZ, PT ;  /* 0x000000ff0000720c */ /* 0x000fda0003f05270 */
[----:B------:R-:W0:Y:S01]  /*124a0*/  @!P0 S2R R3, SR_CgaCtaId ;  /* 0x0000000000038919 */ /* 0x000e220000008800 */
[----:B------:R-:W-:-:S04]  /*124b0*/  @!P0 MOV R0, 0x400 ;  /* 0x0000040000008802 */ /* 0x000fc80000000f00 */
[----:B0-----:R-:W-:-:S05]  /*124c0*/  @!P0 LEA R0, R3, R0, 0x18 ;  /* 0x0000000003008211 */ /* 0x001fca00078ec0ff */
[----:B------:R1:W-:Y:S01]  /*124d0*/  @!P0 STS.128 [R0+0x132d0], R24 ;  /* 0x0132d01800008388 */ /* 0x0003e20000000c00 */
[----:B------:R-:W-:Y:S06]  /*124e0*/  BAR.ARV 0x5, 0x200 ;  /* 0x0148000000007b1d */ /* 0x000fec0000002000 */
.L_x_11571:
[----:B-1----:R-:W-:Y:S01]  /*124f0*/  IMAD.MOV.U32 R0, RZ, RZ, 0x1 ;  /* 0x00000001ff007424 */ /* 0x002fe200078e00ff */
[----:B------:R-:W-:Y:S01]  /*12500*/  ULDC UR4, c[0x0][0xc3c] ;  /* 0x00030f0000047ab9 */ /* 0x000fe20000000800 */
[----:B------:R-:W-:Y:S01]  /*12510*/  IMAD.MOV.U32 R29, RZ, RZ, RZ ;  /* 0x000000ffff1d7224 */ /* 0x000fe200078e00ff */
[----:B0-----:R-:W-:Y:S02]  /*12520*/  ISETP.GE.AND P0, PT, R27, UR4, PT ;  /* 0x000000041b007c0c */ /* 0x001fe4000bf06270 */
[----:B------:R0:W-:Y:S04]  /*12530*/  STL [R1+0x4], R0 ;  /* 0x0000040001007387 */ /* 0x0001e80000100800 */
[----:B------:R0:W-:Y:S07]  /*12540*/  STL [R1+0x44], RZ ;  /* 0x000044ff01007387 */ /* 0x0001ee0000100800 */
[----:B------:R-:W-:Y:S05]  /*12550*/  @P0 BRA `(.L_x_11577) ;  /* 0x0000005400580947 */ /* 0x000fea0003800000 */
[----:B------:R-:W2:Y:S01]  /*12560*/  LDL R10, [R1+0x3c] ;  /* 0x00003c00010a7983 */ /* 0x000ea20000100800 */
[----:B------:R-:W1:Y:S01]  /*12570*/  S2R R9, SR_TID.X ;  /* 0x0000000000097919 */ /* 0x000e620000002100 */
[----:B------:R-:W3:Y:S01]  /*12580*/  S2UR UR5, SR_CgaCtaId ;  /* 0x00000000000579c3 */ /* 0x000ee20000008800 */
[----:B------:R-:W-:Y:S01]  /*12590*/  UMOV UR4, 0x400 ;  /* 0x0000040000047882 */ /* 0x000fe20000000000 */
[C---:B-1----:R-:W-:Y:S01]  /*125a0*/  IMAD.SHL.U32 R28, R9.reuse, 0x40, RZ ;  /* 0x00000040091c7824 */ /* 0x042fe200078e00ff */
[C---:B------:R-:W-:Y:S01]  /*125b0*/  LOP3.LUT R11, R9.reuse, 0x7f, RZ, 0xc0, !PT ;  /* 0x0000007f090b7812 */ /* 0x040fe200078ec0ff */
[C---:B------:R-:W-:Y:S01]  /*125c0*/  IMAD.SHL.U32 R2, R9.reuse, 0x10, RZ ;  /* 0x0000001009027824 */ /* 0x040fe200078e00ff */
[----:B------:R-:W-:Y:S01]  /*125d0*/  SHF.R.U32.HI R3, RZ, 0x1, R9 ;  /* 0x00000001ff037819 */ /* 0x000fe20000011609 */
[C---:B0-----:R-:W-:Y:S01]  /*125e0*/  IMAD.SHL.U32 R0, R9.reuse, 0x20, RZ ;  /* 0x0000002009007824 */ /* 0x041fe200078e00ff */
[----:B------:R-:W-:Y:S01]  /*125f0*/  LOP3.LUT R4, R28, 0x180, RZ, 0xc0, !PT ;  /* 0x000001801c047812 */ /* 0x000fe200078ec0ff */
[----:B------:R-:W-:Y:S01]  /*12600*/  IMAD.SHL.U32 R8, R9, 0x2, RZ ;  /* 0x0000000209087824 */ /* 0x000fe200078e00ff */
[----:B------:R-:W-:Y:S01]  /*12610*/  LOP3.LUT R7, R2, 0x1b0, RZ, 0xc0, !PT ;  /* 0x000001b002077812 */ /* 0x000fe200078ec0ff */
[----:B------:R-:W-:Y:S01]  /*12620*/  IMAD.SHL.U32 R6, R11, 0x10, RZ ;  /* 0x000000100b067824 */ /* 0x000fe200078e00ff */
[----:B------:R-:W-:Y:S01]  /*12630*/  LOP3.LUT R3, R4, 0x30, R3, 0xf8, !PT ;  /* 0x0000003004037812 */ /* 0x000fe200078ef803 */
[----:B------:R-:W-:Y:S01]  /*12640*/  IMAD.SHL.U32 R4, R9, 0x8, RZ ;  /* 0x0000000809047824 */ /* 0x000fe200078e00ff */
[----:B------:R-:W-:-:S02]  /*12650*/  LOP3.LUT R5, R0, 0x80, RZ, 0xc0, !PT ;  /* 0x0000008000057812 */ /* 0x000fc400078ec0ff */
[----:B------:R-:W-:Y:S02]  /*12660*/  LOP3.LUT R8, R7, 0x30, R8, 0x78, !PT ;  /* 0x0000003007087812 */ /* 0x000fe400078e7808 */
[----:B------:R-:W-:Y:S01]  /*12670*/  LOP3.LUT R7, R6, 0x600, RZ, 0xc0, !PT ;  /* 0x0000060006077812 */ /* 0x000fe200078ec0ff */
[----:B---3--:R-:W-:Y:S01]  /*12680*/  ULEA UR4, UR5, UR4, 0x18 ;  /* 0x0000000405047291 */ /* 0x008fe2000f8ec03f */
[----:B------:R-:W-:Y:S02]  /*12690*/  LOP3.LUT R5, R5, 0x10, R9, 0xf8, !PT ;  /* 0x0000001005057812 */ /* 0x000fe400078ef809 */
[----:B------:R-:W-:Y:S02]  /*126a0*/  SHF.L.U32 R6, R9, 0x2, RZ ;  /* 0x0000000209067819 */ /* 0x000fe400000006ff */
[----:B------:R-:W-:Y:S02]  /*126b0*/  LOP3.LUT R3, R3, 0x30, R4, 0x78, !PT ;  /* 0x0000003003037812 */ /* 0x000fe400078e7804 */
[----:B------:R-:W-:-:S02]  /*126c0*/  LOP3.LUT R9, R7, 0x60, R0, 0xf8, !PT ;  /* 0x0000006007097812 */ /* 0x000fc400078ef800 */
[----:B------:R-:W-:Y:S02]  /*126d0*/  LOP3.LUT R7, R7, 0x40, R2, 0xf8, !PT ;  /* 0x0000004007077812 */ /* 0x000fe400078ef802 */
[----:B------:R-:W-:Y:S01]  /*126e0*/  LOP3.LUT R28, R3, 0x640, R28, 0xf8, !PT ;  /* 0x00000640031c7812 */ /* 0x000fe200078ef81c */
[----:B------:R-:W-:Y:S01]  /*126f0*/  IMAD.U32 R17, RZ, RZ, UR4 ;  /* 0x00000004ff117e24 */ /* 0x000fe2000f8e00ff */
[----:B------:R-:W-:Y:S02]  /*12700*/  LOP3.LUT R8, R7, R8, RZ, 0xfc, !PT ;  /* 0x0000000807087212 */ /* 0x000fe400078efcff */
[----:B------:R-:W-:Y:S02]  /*12710*/  SHF.R.U32.HI R3, RZ, 0x2, R11 ;  /* 0x00000002ff037819 */ /* 0x000fe4000001160b */
[--C-:B------:R-:W-:Y:S02]  /*12720*/  LOP3.LUT R4, R9, 0x100, R0.reuse, 0xf8, !PT ;  /* 0x0000010009047812 */ /* 0x100fe400078ef800 */
[----:B------:R-:W-:Y:S01]  /*12730*/  LOP3.LUT R0, R3, 0x60, R0, 0xf8, !PT ;  /* 0x0000006003007812 */ /* 0x000fe200078ef800 */
[----:B------:R-:W-:-:S02]  /*12740*/  IMAD.IADD R3, R17, 0x1, R8 ;  /* 0x0000000111037824 */ /* 0x000fc400078e0208 */
[----:B------:R-:W-:Y:S01]  /*12750*/  IMAD.MOV.U32 R0, RZ, RZ, 0x1 ;  /* 0x00000001ff007424 */ /* 0x000fe200078e00ff */
[----:B------:R-:W-:Y:S01]  /*12760*/  LOP3.LUT R5, R5, 0x10, R6, 0x78, !PT ;  /* 0x0000001005057812 */ /* 0x000fe200078e7806 */
[----:B------:R-:W-:Y:S01]  /*12770*/  BSSY B7, `(.L_x_11577) ;  /* 0x0000534000077945 */ /* 0x000fe20003800000 */
[----:B------:R-:W-:Y:S02]  /*12780*/  IMAD.MOV.U32 R29, RZ, RZ, RZ ;  /* 0x000000ffff1d7224 */ /* 0x000fe400078e00ff */
[----:B------:R-:W-:Y:S01]  /*12790*/  LOP3.LUT R23, R4, R5, RZ, 0xfc, !PT ;  /* 0x0000000504177212 */ /* 0x000fe200078efcff */
[----:B------:R-:W-:Y:S01]  /*127a0*/  ULDC.64 UR38, c[0x0][0x198] ;  /* 0x0000660000267ab9 */ /* 0x000fe20000000a00 */
[----:B------:R-:W-:Y:S01]  /*127b0*/  ULDC UR36, c[0x0][0xc] ;  /* 0x0000030000247ab9 */ /* 0x000fe20000000800 */
[----:B--2---:R-:W-:-:S05]  /*127c0*/  LOP3.LUT R2, R10, 0x1, RZ, 0xfc, !PT ;  /* 0x000000010a027812 */ /* 0x004fca00078efcff */
[----:B------:R0:W-:Y:S04]  /*127d0*/  STL [R1+0x48], R2 ;  /* 0x0000480201007387 */ /* 0x0001e80000100800 */
[----:B------:R1:W-:Y:S01]  /*127e0*/  STL [R1+0x38], R3 ;  /* 0x0000380301007387 */ /* 0x0003e20000100800 */
[----:B0-----:R-:W-:-:S05]  /*127f0*/  LOP3.LUT R2, R10, 0x2, RZ, 0xfc, !PT ;  /* 0x000000020a027812 */ /* 0x001fca00078efcff */
[----:B------:R1:W-:Y:S04]  /*12800*/  STL [R1+0x20], R2 ;  /* 0x0000200201007387 */ /* 0x0003e80000100800 */
[----:B------:R1:W-:Y:S04]  /*12810*/  STL [R1+0x44], RZ ;  /* 0x000044ff01007387 */ /* 0x0003e80000100800 */
[----:B------:R1:W-:Y:S04]  /*12820*/  STL [R1+0x8], R0 ;  /* 0x0000080001007387 */ /* 0x0003e80000100800 */
[----:B------:R1:W-:Y:S04]  /*12830*/  STL [R1], RZ ;  /* 0x000000ff01007387 */ /* 0x0003e80000100800 */
[----:B------:R1:W-:Y:S02]  /*12840*/  STL [R1+0x4], R0 ;  /* 0x0000040001007387 */ /* 0x0003e40000100800 */
.L_x_11681:
[----:B-1--4-:R-:W0:Y:S02]  /*12850*/  LDC.64 R2, c[0x0][0xc88] ;  /* 0x00032200ff027b82 */ /* 0x012e240000000a00 */
[----:B0-----:R-:W-:-:S05]  /*12860*/  IMAD.WIDE R2, R27, 0x4, R2 ;  /* 0x000000041b027825 */ /* 0x001fca00078e0202 */
[----:B--2---:R-:W2:Y:S01]  /*12870*/  LDG.E R14, desc[UR40][R2.64] ;  /* 0x00000028020e7981 */ /* 0x004ea2000c1e1900 */
[----:B------:R-:W-:Y:S05]  /*12880*/  YIELD ;  /* 0x0000000000007946 */ /* 0x000fea0003800000 */
[----:B------:R-:W-:Y:S01]  /*12890*/  ULDC.64 UR4, c[0x0][0xa28] ;  /* 0x00028a0000047ab9 */ /* 0x000fe20000000a00 */
[----:B------:R-:W-:Y:S02]  /*128a0*/  CS2R R8, SRZ ;  /* 0x0000000000087805 */ /* 0x000fe4000001ff00 */
[----:B------:R-:W-:Y:S01]  /*128b0*/  ISETP.NE.U32.AND P0, PT, RZ, UR4, PT ;  /* 0x00000004ff007c0c */ /* 0x000fe2000bf05070 */
[----:B------:R-:W-:-:S03]  /*128c0*/  ULDC.64 UR6, c[0x0][0xa00] ;  /* 0x0002800000067ab9 */ /* 0x000fc60000000a00 */
[----:B------:R-:W-:Y:S02]  /*128d0*/  ISETP.NE.AND.EX P0, PT, RZ, UR5, PT, P0 ;  /* 0x00000005ff007c0c */ /* 0x000fe4000bf05300 */
[----:B--2---:R-:W-:Y:S01]  /*128e0*/  SHF.R.S32.HI R0, RZ, 0x1f, R14 ;  /* 0x0000001fff007819 */ /* 0x004fe2000001140e */
[----:B------:R-:W-:-:S10]  /*128f0*/  IMAD.SHL.U32 R18, R14, 0x4, RZ ;  /* 0x000000040e127824 */ /* 0x000fd400078e00ff */
[C---:B------:R-:W-:Y:S01]  /*12900*/  @P0 LEA R4, P1, R14.reuse, UR4, 0x2 ;  /* 0x000000040e040c11 */ /* 0x040fe2000f8210ff */
[----:B------:R-:W-:Y:S01]  /*12910*/  STL [R1+0x18], R14 ;  /* 0x0000180e01007387 */ /* 0x000fe20000100800 */
[C-C-:B------:R-:W-:Y:S02]  /*12920*/  SHF.L.U64.HI R13, R14.reuse, 0x2, R0.reuse ;  /* 0x000000020e0d7819 */ /* 0x140fe40000010200 */
[----:B------:R-:W-:Y:S01]  /*12930*/  @P0 LEA.HI.X R5, R14, UR5, R0, 0x2, P1 ;  /* 0x000000050e050c11 */ /* 0x000fe200088f1400 */
[----:B------:R-:W-:Y:S01]  /*12940*/  ULDC.64 UR4, c[0x0][0xa08] ;  /* 0x0002820000047ab9 */ /* 0x000fe20000000a00 */
[----:B------:R-:W-:Y:S01]  /*12950*/  ISETP.NE.U32.AND P1, PT, RZ, UR6, PT ;  /* 0x00000006ff007c0c */ /* 0x000fe2000bf25070 */
[----:B------:R0:W-:Y:S01]  /*12960*/  STL [R1+0x34], R0 ;  /* 0x0000340001007387 */ /* 0x0001e20000100800 */
[----:B------:R-:W-:-:S03]  /*12970*/  IADD3 R2, P2, R18, UR6, RZ ;  /* 0x0000000612027c10 */ /* 0x000fc6000ff5e0ff */
[----:B------:R1:W5:Y:S01]  /*12980*/  @P0 LDG.E R9, desc[UR40][R4.64] ;  /* 0x0000002804090981 */ /* 0x000362000c1e1900 */
[----:B------:R-:W-:Y:S01]  /*12990*/  ISETP.NE.AND.EX P0, PT, RZ, UR7, PT, P1 ;  /* 0x00000007ff007c0c */ /* 0x000fe2000bf05310 */
[----:B------:R-:W-:Y:S01]  /*129a0*/  IMAD.MOV.U32 R12, RZ, RZ, RZ ;  /* 0x000000ffff0c7224 */ /* 0x000fe200078e00ff */
[C---:B------:R-:W-:Y:S01]  /*129b0*/  IADD3.X R3, R13.reuse, UR7, RZ, P2, !PT ;  /* 0x000000070d037c10 */ /* 0x040fe200097fe4ff */
[----:B------:R-:W-:Y:S01]  /*129c0*/  ULDC.64 UR6, c[0x0][0xa10] ;  /* 0x0002840000067ab9 */ /* 0x000fe20000000a00 */
[----:B------:R-:W-:Y:S01]  /*129d0*/  ISETP.NE.U32.AND P1, PT, RZ, UR4, PT ;  /* 0x00000004ff007c0c */ /* 0x000fe2000bf25070 */
[----:B------:R-:W-:Y:S01]  /*129e0*/  STL [R1+0x10], R13 ;  /* 0x0000100d01007387 */ /* 0x000fe20000100800 */
[C---:B------:R-:W-:Y:S01]  /*129f0*/  IADD3 R6, P3, R18.reuse, UR4, RZ ;  /* 0x0000000412067c10 */ /* 0x040fe2000ff7e0ff */
[----:B0-----:R-:W-:Y:S01]  /*12a00*/  IMAD.MOV.U32 R0, RZ, RZ, RZ ;  /* 0x000000ffff007224 */ /* 0x001fe200078e00ff */
[----:B------:R-:W-:Y:S02]  /*12a10*/  ISETP.NE.AND.EX P1, PT, RZ, UR5, PT, P1 ;  /* 0x00000005ff007c0c */ /* 0x000fe4000bf25310 */
[----:B------:R-:W-:Y:S01]  /*12a20*/  IADD3.X R7, R13, UR5, RZ, P3, !PT ;  /* 0x000000050d077c10 */ /* 0x000fe20009ffe4ff */
[----:B------:R-:W-:Y:S01]  /*12a30*/  ULDC.64 UR4, c[0x0][0xa18] ;  /* 0x0002860000047ab9 */ /* 0x000fe20000000a00 */
[----:B-1----:R-:W-:Y:S01]  /*12a40*/  IADD3 R4, P4, R18, UR6, RZ ;  /* 0x0000000612047c10 */ /* 0x002fe2000ff9e0ff */
[----:B------:R-:W2:Y:S01]  /*12a50*/  @P0 LDG.E R8, desc[UR40][R2.64] ;  /* 0x0000002802080981 */ /* 0x000ea2000c1e1900 */
[----:B------:R-:W-:-:S02]  /*12a60*/  ISETP.NE.U32.AND P3, PT, RZ, UR4, PT ;  /* 0x00000004ff007c0c */ /* 0x000fc4000bf65070 */
[----:B------:R-:W-:Y:S02]  /*12a70*/  IADD3.X R5, R13, UR7, RZ, P4, !PT ;  /* 0x000000070d057c10 */ /* 0x000fe4000a7fe4ff */
[----:B------:R-:W-:Y:S02]  /*12a80*/  ISETP.NE.AND.EX P3, PT, RZ, UR5, PT, P3 ;  /* 0x00000005ff007c0c */ /* 0x000fe4000bf65330 */
[----:B------:R-:W-:Y:S01]  /*12a90*/  ISETP.NE.U32.AND P2, PT, RZ, UR6, PT ;  /* 0x00000006ff007c0c */ /* 0x000fe2000bf45070 */
[----:B------:R-:W5:Y:S03]  /*12aa0*/  @P1 LDG.E R12, desc[UR40][R6.64] ;  /* 0x00000028060c1981 */ /* 0x000f66000c1e1900 */
[----:B------:R-:W-:-:S07]  /*12ab0*/  ISETP.NE.AND.EX P2, PT, RZ, UR7, PT, P2 ;  /* 0x00000007ff007c0c */ /* 0x000fce000bf45320 */
[----:B------:R-:W-:Y:S01]  /*12ac0*/  @P3 IADD3 R10, P4, R18, UR4, RZ ;  /* 0x00000004120a3c10 */ /* 0x000fe2000ff9e0ff */
[----:B------:R-:W-:-:S03]  /*12ad0*/  ULDC UR4, c[0x0][0x288] ;  /* 0x0000a20000047ab9 */ /* 0x000fc60000000800 */
        /* <DEDUP_REMOVED lines=13> */
[----:B0-----:R-:W-:Y:S01]  /*12bb0*/  MOV R10, UR4 ;  /* 0x00000004000a7c02 */ /* 0x001fe20008000f00 */
[----:B--2---:R0:W-:Y:S02]  /*12bc0*/  STL [R1+0x40], R8 ;  /* 0x0000400801007387 */ /* 0x0041e40000100800 */
[----:B0-----:R-:W-:Y:S01]  /*12bd0*/  IMAD.U32 R8, RZ, RZ, UR5 ;  /* 0x00000005ff087e24 */ /* 0x001fe2000f8e00ff */
[----:B---3--:R-:W-:Y:S06]  /*12be0*/  @P3 BRA `(.L_x_11578) ;  /* 0x0000000000143947 */ /* 0x008fec0003800000 */
[----:B------:R-:W-:Y:S05]  /*12bf0*/  @!P0 BRA `(.L_x_11578) ;  /* 0x0000000000108947 */ /* 0x000fea0003800000 */
[----:B------:R-:W2:Y:S04]  /*12c00*/  LDG.E R11, desc[UR40][R2.64] ;  /* 0x00000028020b7981 */ /* 0x000ea8000c1e1900 */
[----:B------:R-:W2:Y:S02]  /*12c10*/  LDG.E R2, desc[UR40][R2.64+0x4] ;  /* 0x0000042802027981 */ /* 0x000ea4000c1e1900 */
[----:B--2---:R-:W-:-:S05]  /*12c20*/  IMAD.IADD R2, R2, 0x1, -R11 ;  /* 0x0000000102027824 */ /* 0x004fca00078e0a0b */
[----:B------:R0:W-:Y:S02]  /*12c30*/  STL [R1+0x40], R2 ;  /* 0x0000400201007387 */ /* 0x0001e40000100800 */
.L_x_11578:
[C---:B0-----:R-:W-:Y:S01]  /*12c40*/  LOP3.LUT R2, R26.reuse, 0xff000000, RZ, 0xc0, !PT ;  /* 0xff0000001a027812 */ /* 0x041fe200078ec0ff */
        /* <DEDUP_REMOVED lines=15> */
.L_x_11579:
[----:B------:R-:W-:Y:S05]  /*12d40*/  @!P1 BRA `(.L_x_11580) ;  /* 0x00000000000c9947 */ /* 0x000fea0003800000 */
[----:B------:R-:W2:Y:S04]  /*12d50*/  LDG.E R10, desc[UR40][R6.64] ;  /* 0x00000028060a7981 */ /* 0x000ea8000c1e1900 */
[----:B------:R-:W2:Y:S02]  /*12d60*/  LDG.E R6, desc[UR40][R6.64+0x4] ;  /* 0x0000042806067981 */ /* 0x000ea4000c1e1900 */
[----:B--2---:R-:W-:-:S07]  /*12d70*/  IMAD.IADD R10, R6, 0x1, -R10 ;  /* 0x00000001060a7824 */ /* 0x004fce00078e0a0a */
.L_x_11580:
[----:B0-----:R-:W2:Y:S01]  /*12d80*/  @P2 LDG.E R3, desc[UR40][R4.64] ;  /* 0x0000002804032981 */ /* 0x001ea2000c1e1900 */
[----:B-----5:R-:W-:-:S03]  /*12d90*/  IMAD.IADD R10, R10, 0x1, -R9 ;  /* 0x000000010a0a7824 */ /* 0x020fc600078e0a09 */
[----:B------:R0:W2:Y:S01]  /*12da0*/  @P2 LDG.E R4, desc[UR40][R4.64+0x4] ;  /* 0x0000042804042981 */ /* 0x0000a2000c1e1900 */
[----:B------:R-:W-:Y:S01]  /*12db0*/  BSSY B0, `(.L_x_11581) ;  /* 0x0000029000007945 */ /* 0x000fe20003800000 */
[----:B------:R-:W-:Y:S02]  /*12dc0*/  LOP3.LUT R19, R2, 0xff, RZ, 0xc0, !PT ;  /* 0x000000ff02137812 */ /* 0x000fe400078ec0ff */
[----:B0-----:R-:W-:Y:S01]  /*12dd0*/  SHF.R.U32.HI R5, RZ, 0x10, R2 ;  /* 0x00000010ff057819 */ /* 0x001fe20000011602 */
[----:B------:R-:W-:Y:S02]  /*12de0*/  IMAD.MOV.U32 R2, RZ, RZ, RZ ;  /* 0x000000ffff027224 */ /* 0x000fe400078e00ff */
[----:B--2---:R-:W-:-:S04]  /*12df0*/  @P2 IMAD.IADD R8, R4, 0x1, -R3 ;  /* 0x0000000104082824 */ /* 0x004fc800078e0a03 */
[----:B------:R-:W-:-:S05]  /*12e00*/  IMAD.IADD R3, R10, 0x1, R8 ;  /* 0x000000010a037824 */ /* 0x000fca00078e0208 */
[C---:B------:R-:W-:Y:S01]  /*12e10*/  ISETP.GE.AND P1, PT, R3.reuse, 0x1, PT ;  /* 0x000000010300780c */ /* 0x040fe20003f26270 */
[----:B------:R-:W-:-:S04]  /*12e20*/  VIADD R4, R3, 0x9f ;  /* 0x0000009f03047836 */ /* 0x000fc80000000000 */
[----:B------:R-:W-:-:S05]  /*12e30*/  IMAD.HI R4, R4, 0x66666667, RZ ;  /* 0x6666666704047827 */ /* 0x000fca00078e02ff */
        /* <DEDUP_REMOVED lines=11> */
[----:B------:R0:W2:Y:S02]  /*12ef0*/  F2I.FTZ.U32.TRUNC.NTZ R3, R2 ;  /* 0x0000000200037305 */ /* 0x0000a4000021f000 */
[----:B0-----:R-:W-:-:S04]  /*12f00*/  LOP3.LUT R2, R9, R6, RZ, 0x3c, !PT ;  /* 0x0000000609027212 */ /* 0x001fc800078e3cff */
[----:B------:R-:W-:Y:S01]  /*12f10*/  ISETP.GE.AND P4, PT, R2, RZ, PT ;  /* 0x000000ff0200720c */ /* 0x000fe20003f86270 */
[----:B--2---:R-:W-:-:S04]  /*12f20*/  IMAD.MOV R2, RZ, RZ, -R3 ;  /* 0x000000ffff027224 */ /* 0x004fc800078e0a03 */
[----:B-1----:R-:W-:Y:S02]  /*12f30*/  IMAD R11, R2, R7, RZ ;  /* 0x00000007020b7224 */ /* 0x002fe400078e02ff */
        /* <DEDUP_REMOVED lines=16> */
.L_x_11582:
[----:B------:R-:W-:Y:S05]  /*13040*/  BSYNC B0 ;  /* 0x0000000000007941 */ /* 0x000fea0003800000 */
.L_x_11581:
[-C--:B------:R-:W-:Y:S01]  /*13050*/  IMAD R3, R19, R2.reuse, RZ ;  /* 0x0000000213037224 */ /* 0x080fe200078e02ff */
[----:B------:R-:W-:Y:S04]  /*13060*/  BSSY B0, `(.L_x_11583) ;  /* 0x00000e3000007945 */ /* 0x000fe80003800000 */
[C---:B------:R-:W-:Y:S01]  /*13070*/  VIADDMNMX R2, R3.reuse, R2, R4, PT ;  /* 0x0000000203027246 */ /* 0x040fe20003800104 */
[----:B------:R-:W-:-:S04]  /*13080*/  IMAD R3, R3, 0xa0, -R10 ;  /* 0x000000a003037824 */ /* 0x000fc800078e0a0a */
[----:B------:R-:W-:Y:S01]  /*13090*/  IMAD R2, R2, 0xa0, -R10 ;  /* 0x000000a002027824 */ /* 0x000fe200078e0a0a */
[----:B------:R-:W-:-:S04]  /*130a0*/  VIMNMX R3, RZ, R3, !PT ;  /* 0x00000003ff037248 */ /* 0x000fc80007fe0100 */
[----:B------:R-:W-:-:S04]  /*130b0*/  VIMNMX R2, R2, R8, PT ;  /* 0x0000000802027248 */ /* 0x000fc80003fe0100 */
[----:B------:R-:W-:-:S13]  /*130c0*/  ISETP.GT.AND P0, PT, R2, R3, PT ;  /* 0x000000030200720c */ /* 0x000fda0003f04270 */
[----:B------:R-:W-:Y:S02]  /*130d0*/  @P0 VIADD R6, R2, 0x9f ;  /* 0x0000009f02060836 */ /* 0x000fe40000000000 */
[----:B------:R-:W-:-:S04]  /*130e0*/  IMAD.WIDE.U32 R2, R3, -0x33333333, RZ ;  /* 0xcccccccd03027825 */ /* 0x000fc800078e00ff */
[----:B------:R-:W-:Y:S01]  /*130f0*/  @P0 IMAD.HI R2, R6, 0x66666667, RZ ;  /* 0x6666666706020827 */ /* 0x000fe200078e02ff */
[----:B------:R-:W-:-:S04]  /*13100*/  SHF.R.U32.HI R3, RZ, 0x7, R3 ;  /* 0x00000007ff037819 */ /* 0x000fc80000011603 */
[----:B------:R-:W-:Y:S02]  /*13110*/  @P0 SHF.R.U32.HI R7, RZ, 0x1f, R2 ;  /* 0x0000001fff070819 */ /* 0x000fe40000011602 */
[----:B------:R-:W-:Y:S02]  /*13120*/  MOV R6, R3 ;  /* 0x0000000300067202 */ /* 0x000fe40000000f00 */
        /* <DEDUP_REMOVED lines=10> */
[----:B------:R0:W2:Y:S02]  /*131d0*/  SHFL.IDX PT, R14, R7, RZ, 0x1f ;  /* 0x00001fff070e7589 */ /* 0x0000a400000e0000 */
.L_x_11716:
[----:B--2---:R-:W-:Y:S02]  /*131e0*/  ISETP.NE.AND P0, PT, R14, RZ, PT ;  /* 0x000000ff0e00720c */ /* 0x004fe40003f05270 */
[----:B------:R-:W-:-:S11]  /*131f0*/  PLOP3.LUT P6, PT, PT, PT, PT, 0x8, 0x0 ;  /* 0x000000000000781c */ /* 0x000fd60003fce170 */
[----:B------:R-:W-:Y:S05]  /*13200*/  @P0 BRA `(.L_x_11586) ;  /* 0x00000000000c0947 */ /* 0x000fea0003800000 */
[----:B------:R-:W-:-:S03]  /*13210*/  UMOV UR4, 0xffffffff ;  /* 0xffffffff00047882 */ /* 0x000fc60000000000 */
[----:B------:R-:W-:Y:S05]  /*13220*/  BRA.DIV UR4, `(.L_x_11587) ;  /* 0x0000005604047947 */ /* 0x000fea000b800000 */
[----:B------:R-:W-:-:S13]  /*13230*/  ELECT P6, URZ, PT ;  /* 0x00000000003f782f */ /* 0x000fda00038c0000 */
.L_x_11586:
        /* <DEDUP_REMOVED lines=9> */
.L_x_11719:
[----:B------:R-:W-:Y:S05]  /*132d0*/  BSYNC B1 ;  /* 0x0000000000017941 */ /* 0x000fea0003800000 */
.L_x_11588:
[----:B------:R-:W-:Y:S04]  /*132e0*/  BSSY B1, `(.L_x_11590) ;  /* 0x0000050000017945 */ /* 0x000fe80003800000 */
[----:B------:R-:W-:Y:S05]  /*132f0*/  @!P6 BRA `(.L_x_11591) ;  /* 0x000000040038e947 */ /* 0x000fea0003800000 */
[----:B------:R-:W0:Y:S04]  /*13300*/  LDL R10, [R1] ;  /* 0x00000000010a7983 */ /* 0x000e280000100800 */
[----:B------:R-:W1:Y:S01]  /*13310*/  LDL R9, [R1+0x8] ;  /* 0x0000080001097983 */ /* 0x000e620000100800 */
[----:B------:R-:W2:Y:S01]  /*13320*/  S2R R8, SR_TID.X ;  /* 0x0000000000087919 */ /* 0x000ea20000002100 */
[----:B------:R-:W-:Y:S01]  /*13330*/  BSSY B2, `(.L_x_11592) ;  /* 0x0000007000027945 */ /* 0x000fe20003800000 */
[----:B--2---:R-:W-:-:S04]  /*13340*/  LOP3.LUT R8, R8, 0x7f, RZ, 0xc0, !PT ;  /* 0x0000007f08087812 */ /* 0x004fc800078ec0ff */
[----:B------:R-:W-:Y:S01]  /*13350*/  ISETP.NE.AND P2, PT, R8, RZ, PT ;  /* 0x000000ff0800720c */ /* 0x000fe20003f45270 */
[----:B0-----:R-:W-:Y:S01]  /*13360*/  IMAD R7, R10, 0x8, R17 ;  /* 0x000000080a077824 */ /* 0x001fe200078e0211 */
[----:B-1----:R-:W-:-:S04]  /*13370*/  SHF.L.U32 R11, R9, 0x1f, RZ ;  /* 0x0000001f090b7819 */ /* 0x002fc800000006ff */
[----:B------:R-:W0:Y:S02]  /*13380*/  SYNCS.PHASECHK.TRANS64.TRYWAIT P0, [R7+URZ+0x132a0], R11 ;  /* 0x0132a00b070075a7 */ /* 0x000e24000800017f */
[----:B0-----:R-:W-:Y:S05]  /*13390*/  @!P0 BRA `(.L_x_11593) ;  /* 0x0000005000dc8947 */ /* 0x001fea0003800000 */
.L_x_11720:
[----:B------:R-:W-:Y:S05]  /*133a0*/  BSYNC B2 ;  /* 0x0000000000027941 */ /* 0x000fea0003800000 */
.L_x_11592:
        /* <DEDUP_REMOVED lines=9> */
.L_x_11595:
[----:B------:R-:W-:Y:S05]  /*13440*/  BSYNC B2 ;  /* 0x0000000000027941 */ /* 0x000fea0003800000 */
.L_x_11594:
[----:B------:R-:W2:Y:S01]  /*13450*/  LDL R9, [R1] ;  /* 0x0000000001097983 */ /* 0x000ea20000100800 */
        /* <DEDUP_REMOVED lines=12> */
.L_x_11596:
        /* <DEDUP_REMOVED lines=13> */
.L_x_11721:
[----:B------:R-:W-:Y:S05]  /*135f0*/  BSYNC B2 ;  /* 0x0000000000027941 */ /* 0x000fea0003800000 */
.L_x_11597:
[----:B------:R-:W-:Y:S01]  /*13600*/  BSSY B2, `(.L_x_11599) ;  /* 0x000000b000027945 */ /* 0x000fe20003800000 */
[----:B------:R-:W-:Y:S01]  /*13610*/  IMAD.MOV.U32 R10, RZ, RZ, 0x0 ;  /* 0x00000000ff0a7424 */ /* 0x000fe200078e00ff */
[----:B01----:R-:W-:Y:S02]  /*13620*/  MOV R11, 0x12f00000 ;  /* 0x12f00000000b7802 */ /* 0x003fe40000000f00 */
[----:B------:R-:W-:Y:S05]  /*13630*/  @P2 BRA `(.L_x_11600) ;  /* 0x00000000001c2947 */ /* 0x000fea0003800000 */
[----:B------:R-:W0:Y:S02]  /*13640*/  S2R R9, SR_TID.X ;  /* 0x0000000000097919 */ /* 0x000e240000002100 */
[----:B0-----:R-:W-:Y:S01]  /*13650*/  LOP3.LUT R14, R9, 0x1f, RZ, 0xc0, !PT ;  /* 0x0000001f090e7812 */ /* 0x001fe200078ec0ff */
[----:B------:R-:W-:-:S03]  /*13660*/  IMAD.MOV.U32 R9, RZ, RZ, 0x2800 ;  /* 0x00002800ff097424 */ /* 0x000fc600078e00ff */
[----:B------:R-:W-:Y:S01]  /*13670*/  ISETP.NE.AND P0, PT, R14, RZ, PT ;  /* 0x000000ff0e00720c */ /* 0x000fe20003f05270 */
[----:B------:R0:W-:-:S12]  /*13680*/  SYNCS.ARRIVE.TRANS64 RZ, [R7+URZ+0x132b0], R9 ;  /* 0x0132b00907ff79a7 */ /* 0x0001d8000800003f */
[----:B0-----:R-:W-:Y:S05]  /*13690*/  @!P0 BRA `(.L_x_11600) ;  /* 0x0000000000048947 */ /* 0x001fea0003800000 */
[----:B------:R-:W-:Y:S01]  /*136a0*/  BPT.TRAP 0x1 ;  /* 0x000000040000795c */ /* 0x000fe20000300000 */
.L_x_11600:
[----:B------:R-:W-:Y:S05]  /*136b0*/  BSYNC B2 ;  /* 0x0000000000027941 */ /* 0x000fea0003800000 */
.L_x_11599:
        /* <DEDUP_REMOVED lines=8> */
.L_x_11601:
        /* <DEDUP_REMOVED lines=10> */
.L_x_11591:
[----:B------:R-:W-:Y:S05]  /*137e0*/  BSYNC B1 ;  /* 0x0000000000017941 */ /* 0x000fea0003800000 */
.L_x_11590:
[----:B------:R-:W0:Y:S04]  /*137f0*/  LDL.LU R10, [R1] ;  /* 0x00000000010a7983 */ /* 0x000e280000300800 */
[----:B------:R-:W2:Y:S01]  /*13800*/  LDL.LU R9, [R1+0x8] ;  /* 0x0000080001097983 */ /* 0x000ea20000300800 */
[----:B------:R-:W-:Y:S01]  /*13810*/  VIADD R6, R6, 0xfffffffe ;  /* 0xfffffffe06067836 */ /* 0x000fe20000000000 */
[----:B------:R-:W-:-:S04]  /*13820*/  PLOP3.LUT P0, PT, PT, PT, PT, 0x8, 0x0 ;  /* 0x000000000000781c */ /* 0x000fc80003f0e170 */
[----:B------:R-:W-:Y:S01]  /*13830*/  ISETP.GE.AND P3, PT, R6, R3, PT ;  /* 0x000000030600720c */ /* 0x000fe20003f66270 */
[----:B0-----:R-:W-:-:S05]  /*13840*/  VIADD R7, R10, 0x1 ;  /* 0x000000010a077836 */ /* 0x001fca0000000000 */
[----:B------:R-:W-:-:S04]  /*13850*/  ISETP.NE.AND P2, PT, R7, 0x2, PT ;  /* 0x000000020700780c */ /* 0x000fc80003f45270 */
[----:B------:R-:W-:Y:S02]  /*13860*/  SEL R8, RZ, 0x1, P2 ;  /* 0x00000001ff087807 */ /* 0x000fe40001000000 */
[----:B------:R-:W-:Y:S02]  /*13870*/  SEL R7, R7, RZ, P2 ;  /* 0x000000ff07077207 */ /* 0x000fe40001000000 */
[----:B--2---:R-:W-:-:S03]  /*13880*/  LOP3.LUT R9, R9, R8, RZ, 0x3c, !PT ;  /* 0x0000000809097212 */ /* 0x004fc600078e3cff */
[----:B------:R0:W-:Y:S04]  /*13890*/  STL [R1], R7 ;  /* 0x0000000701007387 */ /* 0x0001e80000100800 */
[----:B------:R0:W-:Y:S01]  /*138a0*/  STL [R1+0x8], R9 ;  /* 0x0000080901007387 */ /* 0x0001e20000100800 */
[----:B------:R-:W-:Y:S05]  /*138b0*/  @!P3 BRA `(.L_x_11584) ;  /* 0x000000040074b947 */ /* 0x000fea0003800000 */
.L_x_11614:
[----:B------:R-:W-:Y:S05]  /*138c0*/  YIELD ;  /* 0x0000000000007946 */ /* 0x000fea0003800000 */
[----:B------:R-:W-:Y:S04]  /*138d0*/  BSSY B1, `(.L_x_11602) ;  /* 0x000004f000017945 */ /* 0x000fe80003800000 */
[----:B--2---:R-:W-:Y:S05]  /*138e0*/  @!P6 BRA `(.L_x_11603) ;  /* 0x000000040034e947 */ /* 0x004fea0003800000 */
[----:B0-----:R-:W2:Y:S04]  /*138f0*/  LDL R7, [R1] ;  /* 0x0000000001077983 */ /* 0x001ea80000100800 */
        /* <DEDUP_REMOVED lines=9> */
.L_x_11722:
[----:B------:R-:W-:Y:S05]  /*13990*/  BSYNC B2 ;  /* 0x0000000000027941 */ /* 0x000fea0003800000 */
.L_x_11604:
        /* <DEDUP_REMOVED lines=9> */
.L_x_11607:
[----:B------:R-:W-:Y:S05]  /*13a30*/  BSYNC B2 ;  /* 0x0000000000027941 */ /* 0x000fea0003800000 */
.L_x_11606:
[----:B------:R-:W2:Y:S01]  /*13a40*/  LDL R9, [R1] ;  /* 0x0000000001097983 */ /* 0x000ea20000100800 */
[----:B------:R-:W-:Y:S01]  /*13a50*/  IMAD.MOV.U32 R13, RZ, RZ, RZ ;  /* 0x000000ffff0d7224 */ /* 0x000fe200078e00ff */
[----:B------:R-:W-:Y:S01]  /*13a60*/  UIADD3 UR4, UP0, UR38, 0x570, URZ ;  /* 0x0000057026047890 */ /* 0x000fe2000ff1e03f */
[----:B------:R-:W-:Y:S01]  /*13a70*/  PLOP3.LUT P2, PT, PT, PT, PT, 0x80, 0x0 ;  /* 0x000000000000781c */ /* 0x000fe20003f4f070 */
[----:B------:R-:W-:Y:S01]  /*13a80*/  IMAD R10, R6, 0xa0, R0 ;  /* 0x000000a0060a7824 */ /* 0x000fe200078e0200 */
[----:B------:R-:W-:Y:S01]  /*13a90*/  UMOV UR6, 0x0 ;  /* 0x0000000000067882 */ /* 0x000fe20000000000 */
[----:B------:R-:W-:Y:S01]  /*13aa0*/  R2UR UR10, R13 ;  /* 0x000000000d0a72ca */ /* 0x000fe200000e0000 */
[----:B-1----:R-:W-:Y:S01]  /*13ab0*/  VIADD R11, R7, 0x13290 ;  /* 0x00013290070b7836 */ /* 0x002fe20000000000 */
[----:B------:R-:W-:Y:S01]  /*13ac0*/  UIADD3.X UR5, URZ, UR39, URZ, UP0, !UPT ;  /* 0x000000273f057290 */ /* 0x000fe200087fe43f */
[----:B------:R-:W-:Y:S01]  /*13ad0*/  UMOV UR7, 0x12f00000 ;  /* 0x12f0000000077882 */ /* 0x000fe20000000000 */
[----:B--2---:R-:W-:-:S05]  /*13ae0*/  IMAD R9, R9, 0x2800, R17 ;  /* 0x0000280009097824 */ /* 0x004fca00078e0211 */
[----:B------:R-:W-:-:S07]  /*13af0*/  IADD3 R12, R9, 0xe000, RZ ;  /* 0x0000e000090c7810 */ /* 0x000fce0007ffe0ff */
.L_x_11608:
        /* <DEDUP_REMOVED lines=13> */
.L_x_11723:
[----:B------:R-:W-:Y:S05]  /*13bd0*/  BSYNC B2 ;  /* 0x0000000000027941 */ /* 0x000fea0003800000 */
.L_x_11609:
        /* <DEDUP_REMOVED lines=11> */
.L_x_11612:
[----:B------:R-:W-:Y:S05]  /*13c90*/  BSYNC B2 ;  /* 0x0000000000027941 */ /* 0x000fea0003800000 */
.L_x_11611:
        /* <DEDUP_REMOVED lines=8> */
.L_x_11613:
        /* <DEDUP_REMOVED lines=10> */
.L_x_11603:
[----:B------:R-:W-:Y:S05]  /*13dc0*/  BSYNC B1 ;  /* 0x0000000000017941 */ /* 0x000fea0003800000 */
.L_x_11602:
[----:B------:R-:W0:Y:S04]  /*13dd0*/  LDL.LU R8, [R1] ;  /* 0x0000000001087983 */ /* 0x000e280000300800 */
[----:B-1----:R-:W2:Y:S01]  /*13de0*/  LDL.LU R11, [R1+0x8] ;  /* 0x00000800010b7983 */ /* 0x002ea20000300800 */
[C---:B------:R-:W-:Y:S01]  /*13df0*/  ISETP.GT.AND P3, PT, R6.reuse, R3, PT ;  /* 0x000000030600720c */ /* 0x040fe20003f64270 */
[----:B------:R-:W-:Y:S02]  /*13e00*/  VIADD R6, R6, 0xffffffff ;  /* 0xffffffff06067836 */ /* 0x000fe40000000000 */
[----:B0-----:R-:W-:-:S05]  /*13e10*/  VIADD R7, R8, 0x1 ;  /* 0x0000000108077836 */ /* 0x001fca0000000000 */
[----:B------:R-:W-:-:S04]  /*13e20*/  ISETP.NE.AND P2, PT, R7, 0x2, PT ;  /* 0x000000020700780c */ /* 0x000fc80003f45270 */
[----:B------:R-:W-:Y:S02]  /*13e30*/  SEL R8, RZ, 0x1, P2 ;  /* 0x00000001ff087807 */ /* 0x000fe40001000000 */
[----:B------:R-:W-:Y:S02]  /*13e40*/  SEL R7, R7, RZ, P2 ;  /* 0x000000ff07077207 */ /* 0x000fe40001000000 */
[----:B--2---:R-:W-:-:S05]  /*13e50*/  LOP3.LUT R11, R11, R8, RZ, 0x3c, !PT ;  /* 0x000000080b0b7212 */ /* 0x004fca00078e3cff */
[----:B------:R2:W-:Y:S04]  /*13e60*/  STL [R1+0x8], R11 ;  /* 0x0000080b01007387 */ /* 0x0005e80000100800 */
[----:B------:R2:W-:Y:S01]  /*13e70*/  STL [R1], R7 ;  /* 0x0000000701007387 */ /* 0x0005e20000100800 */
[----:B------:R-:W-:Y:S05]  /*13e80*/  @P3 BRA `(.L_x_11614) ;  /* 0xfffffff8008c3947 */ /* 0x000fea000383ffff */
.L_x_11584:
[----:B------:R-:W-:Y:S05]  /*13e90*/  BSYNC B0 ;  /* 0x0000000000007941 */ /* 0x000fea0003800000 */
.L_x_11583:
[----:B------:R-:W-:Y:S05]  /*13ea0*/  @!P0 WARPSYNC.ALL ;  /* 0x0000000000008948 */ /* 0x000fea0003800000 */
[----:B------:R-:W-:Y:S01]  /*13eb0*/  @!P0 BAR.SYNC.DEFER_BLOCKING 0xc, 0x200 ;  /* 0x0308000000008b1d */ /* 0x000fe20000010000 */
[----:B------:R-:W-:-:S05]  /*13ec0*/  IMAD.MOV.U32 R0, RZ, RZ, RZ ;  /* 0x000000ffff007224 */ /* 0x000fca00078e00ff */
[----:B------:R-:W-:Y:S04]  /*13ed0*/  BSSY B0, `(.L_x_11615) ;  /* 0x000001e000007945 */ /* 0x000fe80003800000 */
[----:B------:R-:W-:Y:S05]  /*13ee0*/  @!P1 BRA `(.L_x_11616) ;  /* 0x0000000000709947 */ /* 0x000fea0003800000 */
[----:B------:R-:W-:-:S13]  /*13ef0*/  ISETP.NE.AND P0, PT, R5, RZ, PT ;  /* 0x000000ff0500720c */ /* 0x000fda0003f05270 */
[----:B------:R-:W3:Y:S02]  /*13f00*/  @!P0 LDC R5, c[0x0][0x9f0] ;  /* 0x00027c00ff058b82 */ /* 0x000ee40000000800 */
[-C--:B---3--:R-:W-:Y:S02]  /*13f10*/  IABS R0, R5.reuse ;  /* 0x0000000500007213 */ /* 0x088fe40000000000 */
[----:B0-2---:R-:W-:Y:S02]  /*13f20*/  IABS R7, R5 ;  /* 0x0000000500077213 */ /* 0x005fe40000000000 */
[----:B------:R-:W0:Y:S03]  /*13f30*/  I2F.RP R2, R0 ;  /* 0x0000000000027306 */ /* 0x000e260000209400 */
[----:B------:R-:W-:-:S05]  /*13f40*/  IMAD.MOV R7, RZ, RZ, -R7 ;  /* 0x000000ffff077224 */ /* 0x000fca00078e0a07 */
[----:B0-----:R-:W0:Y:S02]  /*13f50*/  MUFU.RCP R2, R2 ;  /* 0x0000000200027308 */ /* 0x001e240000001000 */
[----:B0-----:R-:W-:-:S06]  /*13f60*/  VIADD R2, R2, 0xffffffe ;  /* 0x0ffffffe02027836 */ /* 0x001fcc0000000000 */
[----:B------:R-:W0:Y:S02]  /*13f70*/  F2I.FTZ.U32.TRUNC.NTZ R3, R2 ;  /* 0x0000000200037305 */ /* 0x000e24000021f000 */
[----:B0-----:R-:W-:-:S05]  /*13f80*/  IADD3 R2, RZ, -R3, RZ ;  /* 0x80000003ff027210 */ /* 0x001fca0007ffe0ff */
        /* <DEDUP_REMOVED lines=18> */
.L_x_11616:
[----:B------:R-:W-:Y:S05]  /*140b0*/  BSYNC B0 ;  /* 0x0000000000007941 */ /* 0x000fea0003800000 */
.L_x_11615:
[----:B------:R-:W-:-:S05]  /*140c0*/  IMAD R3, R19, R0, RZ ;  /* 0x0000000013037224 */ /* 0x000fca00078e02ff */
        /* <DEDUP_REMOVED lines=11> */
[----:B------:R-:W4:Y:S01]  /*14180*/  LDC.64 R2, c[0x0][0xc60] ;  /* 0x00031800ff027b82 */ /* 0x000f220000000a00 */
[----:B------:R-:W3:Y:S02]  /*14190*/  FLO.U32 R0, UR4 ;  /* 0x0000000400007d00 */ /* 0x000ee400080e0000 */
[----:B---3--:R-:W-:-:S06]  /*141a0*/  ISETP.EQ.U32.AND P0, PT, R0, R5, PT ;  /* 0x000000050000720c */ /* 0x008fcc0003f02070 */
[----:B------:R-:W4:Y:S07]  /*141b0*/  POPC R5, UR4 ;  /* 0x0000000400057d09 */ /* 0x000f2e0008000000 */
[----:B----4-:R-:W3:Y:S01]  /*141c0*/  @P0 ATOMG.E.ADD.STRONG.GPU PT, R3, desc[UR40][R2.64], R5 ;  /* 0x00000005020309a8 */ /* 0x010ee200081ee1e8 */
[----:B------:R-:W4:Y:S02]  /*141d0*/  S2R R4, SR_LTMASK ;  /* 0x0000000000047919 */ /* 0x000f240000003900 */
[----:B----4-:R-:W-:-:S04]  /*141e0*/  LOP3.LUT R4, R4, UR4, RZ, 0xc0, !PT ;  /* 0x0000000404047c12 */ /* 0x010fc8000f8ec0ff */
[----:B0-2---:R-:W0:Y:S01]  /*141f0*/  POPC R7, R4 ;  /* 0x0000000400077309 */ /* 0x005e220000000000 */
[----:B---3--:R-:W0:Y:S02]  /*14200*/  SHFL.IDX PT, R0, R3, R0, 0x1f ;  /* 0x00001f0003007589 */ /* 0x008e2400000e0000 */
[----:B0-----:R-:W-:Y:S01]  /*14210*/  IADD3 R24, R0, UR36, R7 ;  /* 0x0000002400187c10 */ /* 0x001fe2000fffe007 */
[----:B------:R-:W-:Y:S06]  /*14220*/  BRA `(.L_x_11618) ;  /* 0x0000002c00187947 */ /* 0x000fec0003800000 */
.L_x_11617:
        /* <DEDUP_REMOVED lines=10> */
[----:B------:R-:W3:Y:S01]  /*142d0*/  LDC.64 R2, c[0x4][R2] ;  /* 0x0100000002027b82 */ /* 0x000ee20000000a00 */
[----:B------:R-:W-:Y:S02]  /*142e0*/  IMAD.U32 R6, RZ, RZ, UR8 ;  /* 0x00000008ff067e24 */ /* 0x000fe4000f8e00ff */
[----:B0-2---:R-:W-:Y:S02]  /*142f0*/  IMAD.U32 R7, RZ, RZ, UR9 ;  /* 0x00000009ff077e24 */ /* 0x005fe4000f8e00ff */
[----:B------:R-:W-:-:S02]  /*14300*/  IMAD.U32 R10, RZ, RZ, UR4 ;  /* 0x00000004ff0a7e24 */ /* 0x000fc4000f8e00ff */
[----:B-1----:R-:W-:Y:S02]  /*14310*/  IMAD.U32 R11, RZ, RZ, UR5 ;  /* 0x00000005ff0b7e24 */ /* 0x002fe4000f8e00ff */
[----:B------:R-:W-:Y:S02]  /*14320*/  IMAD.MOV.U32 R8, RZ, RZ, 0x70 ;  /* 0x00000070ff087424 */ /* 0x000fe400078e00ff */
[----:B------:R-:W-:Y:S02]  /*14330*/  IMAD.MOV.U32 R12, RZ, RZ, 0x1 ;  /* 0x00000001ff0c7424 */ /* 0x000fe400078e00ff */
[----:B------:R-:W-:-:S07]  /*14340*/  IMAD.MOV.U32 R13, RZ, RZ, RZ ;  /* 0x000000ffff0d7224 */ /* 0x000fce00078e00ff */
[----:B------:R-:W-:-:S07]  /*14350*/  LEPC R20, `(.L_x_11620) ;  /* 0x000000001014794e */ /* 0x000fce0000000000 */
[----:B---3--:R-:W-:Y:S05]  /*14360*/  CALL.ABS.NOINC R2 ;  /* 0x0000000002007343 */ /* 0x008fea0003c00000 */
.L_x_11620:
[----:B------:R-:W-:Y:S05]  /*14370*/  BSYNC B6 ;  /* 0x0000000000067941 */ /* 0x000fea0003800000 */
.L_x_11619:
        /* <DEDUP_REMOVED lines=22> */
.L_x_11622:
[----:B------:R-:W-:Y:S05]  /*144e0*/  BSYNC B6 ;  /* 0x0000000000067941 */ /* 0x000fea0003800000 */
.L_x_11621:
        /* <DEDUP_REMOVED lines=20> */
.L_x_11624:
[----:B------:R-:W-:Y:S05]  /*14630*/  BSYNC B6 ;  /* 0x0000000000067941 */ /* 0x000fea0003800000 */
.L_x_11623:
        /* <DEDUP_REMOVED lines=19> */
.L_x_11626:
[----:B------:R-:W-:Y:S05]  /*14770*/  BSYNC B6 ;  /* 0x0000000000067941 */ /* 0x000fea0003800000 */
.L_x_11625:
[----:B------:R-:W3:Y:S01]  /*14780*/  LDL.LU R20, [R1+0x10] ;  /* 0x0000100001147983 */ /* 0x000ee20000300800 */
[----:B------:R-:W-:Y:S02]  /*14790*/  ULDC.64 UR4, c[0x0][0x9f8] ;  /* 0x00027e0000047ab9 */ /* 0x000fe40000000a00 */
[----:B------:R-:W-:-:S04]  /*147a0*/  ISETP.NE.U32.AND P0, PT, RZ, UR4, PT ;  /* 0x00000004ff007c0c */ /* 0x000fc8000bf05070 */
[----:B------:R-:W-:-:S13]  /*147b0*/  ISETP.NE.AND.EX P0, PT, RZ, UR5, PT, P0 ;  /* 0x00000005ff007c0c */ /* 0x000fda000bf05300 */
[----:B------:R-:W-:-:S04]  /*147c0*/  @P0 IADD3 R2, P1, R18, UR4, RZ ;  /* 0x0000000412020c10 */ /* 0x000fc8000ff3e0ff */
[----:B---3--:R-:W-:Y:S01]  /*147d0*/  @P0 IADD3.X R3, R20, UR5, RZ, P1, !PT ;  /* 0x0000000514030c10 */ /* 0x008fe20008ffe4ff */
[----:B------:R-:W-:-:S04]  /*147e0*/  ULDC.64 UR4, c[0x0][0xa08] ;  /* 0x0002820000047ab9 */ /* 0x000fc80000000a00 */
[----:B------:R3:W4:Y:S02]  /*147f0*/  @P0 LDG.E R26, desc[UR40][R2.64] ;  /* 0x00000028021a0981 */ /* 0x000724000c1e1900 */
[----:B---3--:R-:W3:Y:S02]  /*14800*/  LDC.64 R2, c[0x0][0x418] ;  /* 0x00010600ff027b82 */ /* 0x008ee40000000a00 */
[----:B---3--:R-:W-:Y:S01]  /*14810*/  LOP3.LUT P0, RZ, R2, UR4, RZ, 0xfc, !PT ;  /* 0x0000000402ff7c12 */ /* 0x008fe2000f80fcff */
[----:B------:R-:W-:-:S03]  /*14820*/  UMOV UR4, 0xffffffff ;  /* 0xffffffff00047882 */ /* 0x000fc60000000000 */
[----:B------:R-:W-:Y:S02]  /*14830*/  LOP3.LUT P0, RZ, R3, UR5, RZ, 0xfc, P0 ;  /* 0x0000000503ff7c12 */ /* 0x000fe4000800fcff */
[----:B----4-:R-:W-:Y:S02]  /*14840*/  SHF.R.S32.HI R8, RZ, 0x1f, R26 ;  /* 0x0000001fff087819 */ /* 0x010fe4000001141a */
[----:B------:R-:W-:-:S03]  /*14850*/  SEL R18, R26, RZ, !P0 ;  /* 0x000000ff1a127207 */ /* 0x000fc60004000000 */
[----:B------:R3:W-:Y:S01]  /*14860*/  STL [R1+0x10], R8 ;  /* 0x0000100801007387 */ /* 0x0007e20000100800 */
[----:B------:R-:W-:Y:S05]  /*14870*/  BRA.DIV UR4, `(.L_x_11627) ;  /* 0x0000003e04f47947 */ /* 0x000fea000b800000 */
[----:B------:R-:W4:Y:S02]  /*14880*/  S2R R0, SR_TID.X ;  /* 0x0000000000007919 */ /* 0x000f240000002100 */
[----:B----4-:R-:W-:-:S04]  /*14890*/  SHF.R.U32.HI R0, RZ, 0x5, R0 ;  /* 0x00000005ff007819 */ /* 0x010fc80000011600 */
[----:B------:R-:W-:-:S05]  /*148a0*/  LOP3.LUT R0, R0, 0x3, RZ, 0xc0, !PT ;  /* 0x0000000300007812 */ /* 0x000fca00078ec0ff */
[----:B------:R4:W0:Y:S02]  /*148b0*/  SHFL.IDX PT, R14, R0, RZ, 0x1f ;  /* 0x00001fff000e7589 */ /* 0x00082400000e0000 */
.L_x_11726:
[----:B0-----:R-:W-:Y:S02]  /*148c0*/  ISETP.NE.AND P0, PT, R14, RZ, PT ;  /* 0x000000ff0e00720c */ /* 0x001fe40003f05270 */
[----:B------:R-:W-:Y:S02]  /*148d0*/  PLOP3.LUT P1, PT, PT, PT, PT, 0x8, 0x0 ;  /* 0x000000000000781c */ /* 0x000fe40003f2e170 */
[----:B------:R-:W-:-:S11]  /*148e0*/  LOP3.LUT R22, R22, 0xfffffffe, RZ, 0xc0, !PT ;  /* 0xfffffffe16167812 */ /* 0x000fd600078ec0ff */
[----:B------:R-:W-:Y:S01]  /*148f0*/  @P1 LOP3.LUT R22, R22, 0x1, RZ, 0xfc, !PT ;  /* 0x0000000116161812 */ /* 0x000fe200078efcff */
[----:B------:R-:W-:Y:S06]  /*14900*/  @P0 BRA `(.L_x_11628) ;  /* 0x0000000400540947 */ /* 0x000fec0003800000 */
[----:B------:R-:W-:-:S03]  /*14910*/  UMOV UR4, 0xffffffff ;  /* 0xffffffff00047882 */ /* 0x000fc60000000000 */
[----:B------:R-:W-:Y:S05]  /*14920*/  BRA.DIV UR4, `(.L_x_11629) ;  /* 0x0000003e04fc7947 */ /* 0x000fea000b800000 */
[----:B------:R-:W-:-:S13]  /*14930*/  ELECT P6, URZ, PT ;  /* 0x00000000003f782f */ /* 0x000fda00038c0000 */
.L_x_11729:
[----:B------:R-:W-:Y:S05]  /*14940*/  @!P6 BRA `(.L_x_11628) ;  /* 0x000000040044e947 */ /* 0x000fea0003800000 */
[----:B----4-:R-:W4:Y:S01]  /*14950*/  LDL R0, [R1+0x24] ;  /* 0x0000240001007983 */ /* 0x010f220000100800 */
[----:B------:R-:W-:-:S04]  /*14960*/  ISETP.NE.U32.AND P0, PT, R2, RZ, PT ;  /* 0x000000ff0200720c */ /* 0x000fc80003f05070 */
[----:B------:R-:W-:Y:S01]  /*14970*/  ISETP.NE.AND.EX P0, PT, R3, RZ, PT, P0 ;  /* 0x000000ff0300720c */ /* 0x000fe20003f05300 */
[----:B----4-:R-:W-:-:S12]  /*14980*/  VIADD R0, R0, 0xffffffff ;  /* 0xffffffff00007836 */ /* 0x010fd80000000000 */
[----:B------:R-:W-:Y:S05]  /*14990*/  @!P0 BRA `(.L_x_11630) ;  /* 0x0000000000448947 */ /* 0x000fea0003800000 */
[----:B--2---:R-:W0:Y:S01]  /*149a0*/  LDC R7, c[0x0][0x43c] ;  /* 0x00010f00ff077b82 */ /* 0x004e220000000800 */
        /* <DEDUP_REMOVED lines=11> */
[----:B------:R-:W-:-:S03]  /*14a60*/  IMAD.WIDE.U32 R4, R26, UR4, R4 ;  /* 0x000000041a047c25 */ /* 0x000fc6000f8e0004 */
[----:B------:R-:W-:Y:S02]  /*14a70*/  LEA R2, P0, R4, R2, 0x2 ;  /* 0x0000000204027211 */ /* 0x000fe400078010ff */
[----:B------:R-:W-:-:S04]  /*14a80*/  IADD3 R5, R5, R6, RZ ;  /* 0x0000000605057210 */ /* 0x000fc80007ffe0ff */
[----:B------:R-:W-:-:S05]  /*14a90*/  LEA.HI.X R3, R4, R3, R5, 0x2, P0 ;  /* 0x0000000304037211 */ /* 0x000fca00000f1405 */
[----:B------:R0:W5:Y:S02]  /*14aa0*/  LDG.E R18, desc[UR40][R2.64] ;  /* 0x0000002802127981 */ /* 0x000164000c1e1900 */
.L_x_11630:
[----:B0-----:R-:W4:Y:S01]  /*14ab0*/  LDL R3, [R1+0x4] ;  /* 0x0000040001037983 */ /* 0x001f220000100800 */
[----:B------:R-:W-:Y:S01]  /*14ac0*/  IMAD R4, R29, 0x8, R17 ;  /* 0x000000081d047824 */ /* 0x000fe200078e0211 */
[----:B------:R-:W0:Y:S02]  /*14ad0*/  S2R R2, SR_TID.X ;  /* 0x0000000000027919 */ /* 0x000e240000002100 */
[----:B0-----:R-:W-:-:S04]  /*14ae0*/  LOP3.LUT R2, R2, 0x7f, RZ, 0xc0, !PT ;  /* 0x0000007f02027812 */ /* 0x001fc800078ec0ff */
[----:B------:R-:W-:Y:S02]  /*14af0*/  ISETP.NE.AND P1, PT, R2, RZ, PT ;  /* 0x000000ff0200720c */ /* 0x000fe40003f25270 */
[----:B----4-:R-:W-:-:S04]  /*14b00*/  SHF.L.U32 R3, R3, 0x1f, RZ ;  /* 0x0000001f03037819 */ /* 0x010fc800000006ff */
[----:B------:R-:W0:Y:S02]  /*14b10*/  SYNCS.PHASECHK.TRANS64.TRYWAIT P0, [R4+URZ+0x13280], R3 ;  /* 0x01328003040075a7 */ /* 0x000e24000800017f */
[----:B0-----:R-:W-:Y:S05]  /*14b20*/  @!P0 BRA `(.L_x_11631) ;  /* 0x0000003c009c8947 */ /* 0x001fea0003800000 */
.L_x_11730:
        /* <DEDUP_REMOVED lines=8> */
.L_x_11632:
[----:B------:R-:W4:Y:S01]  /*14bb0*/  LDL R5, [R1+0x14] ;  /* 0x0000140001057983 */ /* 0x000f220000100800 */
[----:B------:R-:W-:Y:S01]  /*14bc0*/  IMAD R2, R29, 0x2800, R17 ;  /* 0x000028001d027824 */ /* 0x000fe200078e0211 */
[----:B------:R-:W-:Y:S01]  /*14bd0*/  R2UR UR9, R4 ;  /* 0x00000000040972ca */ /* 0x000fe200000e0000 */
[----:B------:R-:W-:Y:S01]  /*14be0*/  UIADD3 UR4, UP0, UR38, 0x470, URZ ;  /* 0x0000047026047890 */ /* 0x000fe2000ff1e03f */
[----:B------:R-:W-:Y:S01]  /*14bf0*/  R2UR UR12, R16 ;  /* 0x00000000100c72ca */ /* 0x000fe200000e0000 */
[----:B------:R-:W-:Y:S01]  /*14c00*/  UMOV UR6, 0x0 ;  /* 0x0000000000067882 */ /* 0x000fe20000000000 */
[----:B------:R-:W-:Y:S01]  /*14c10*/  R2UR UR8, R2 ;  /* 0x00000000020872ca */ /* 0x000fe200000e0000 */
[----:B------:R-:W-:Y:S01]  /*14c20*/  UIADD3.X UR5, URZ, UR39, URZ, UP0, !UPT ;  /* 0x000000273f057290 */ /* 0x000fe200087fe43f */
[----:B-----5:R-:W-:Y:S01]  /*14c30*/  R2UR UR13, R18 ;  /* 0x00000000120d72ca */ /* 0x020fe200000e0000 */
[----:B------:R-:W-:Y:S01]  /*14c40*/  UMOV UR7, 0x14f00000 ;  /* 0x14f0000000077882 */ /* 0x000fe20000000000 */
[----:B------:R-:W-:-:S05]  /*14c50*/  UMOV UR10, URZ ;  /* 0x0000003f000a7c82 */ /* 0x000fca0008000000 */
[----:B------:R-:W-:-:S04]  /*14c60*/  UIADD3 UR9, UR9, 0x13270, URZ ;  /* 0x0001327009097890 */ /* 0x000fc8000fffe03f */
[----:B------:R-:W-:Y:S01]  /*14c70*/  UIADD3 UR8, UR8, 0x6000, URZ ;  /* 0x0000600008087890 */ /* 0x000fe2000fffe03f */
[----:B----4-:R-:W-:-:S05]  /*14c80*/  IMAD R0, R0, 0xa0, R5 ;  /* 0x000000a000007824 */ /* 0x010fca00078e0205 */
[----:B------:R-:W-:-:S13]  /*14c90*/  R2UR UR11, R0 ;  /* 0x00000000000b72ca */ /* 0x000fda00000e0000 */
[----:B------:R4:W-:Y:S01]  /*14ca0*/  UTMALDG.4D [UR8], [UR4], desc[UR6] ;  /* 0x00000608040075b4 */ /* 0x0009e20008019000 */
[----:B------:R-:W0:Y:S02]  /*14cb0*/  SYNCS.PHASECHK.TRANS64.TRYWAIT P0, [R4+URZ+0x13240], R3 ;  /* 0x01324003040075a7 */ /* 0x000e24000800017f */
[----:B0---4-:R-:W-:Y:S05]  /*14cc0*/  @!P0 BRA `(.L_x_11633) ;  /* 0x0000003c00488947 */ /* 0x011fea0003800000 */
.L_x_11731:
[----:B------:R-:W-:Y:S05]  /*14cd0*/  @P1 BRA `(.L_x_11634) ;  /* 0x00000000001c1947 */ /* 0x000fea0003800000 */
[----:B------:R-:W4:Y:S01]  /*14ce0*/  S2R R5, SR_TID.X ;  /* 0x0000000000057919 */ /* 0x000f220000002100 */
[----:B0-----:R-:W-:-:S04]  /*14cf0*/  IMAD.MOV.U32 R3, RZ, RZ, 0x2800 ;  /* 0x00002800ff037424 */ /* 0x001fc800078e00ff */
[----:B------:R0:W-:Y:S01]  /*14d00*/  SYNCS.ARRIVE.TRANS64 RZ, [R4+URZ+0x13230], R3 ;  /* 0x0132300304ff79a7 */ /* 0x0001e2000800003f */
[----:B----4-:R-:W-:-:S04]  /*14d10*/  LOP3.LUT R5, R5, 0x1f, RZ, 0xc0, !PT ;  /* 0x0000001f05057812 */ /* 0x010fc800078ec0ff */
[----:B------:R-:W-:-:S13]  /*14d20*/  ISETP.NE.AND P0, PT, R5, RZ, PT ;  /* 0x000000ff0500720c */ /* 0x000fda0003f05270 */
[----:B0-----:R-:W-:Y:S05]  /*14d30*/  @!P0 BRA `(.L_x_11634) ;  /* 0x0000000000048947 */ /* 0x001fea0003800000 */
[----:B------:R-:W-:Y:S01]  /*14d40*/  BPT.TRAP 0x1 ;  /* 0x000000040000795c */ /* 0x000fe20000300000 */
.L_x_11634:
        /* <DEDUP_REMOVED lines=16> */
[----:B----4-:R-:W-:-:S04]  /*14e50*/  NOP ;  /* 0x0000000000007918 */ /* 0x010fc80000000000 */
.L_x_11628:
[----:B0-----:R-:W5:Y:S04]  /*14e60*/  LDL.LU R4, [R1+0x1c] ;  /* 0x00001c0001047983 */ /* 0x001f680000300800 */
[----:B------:R-:W2:Y:S04]  /*14e70*/  LDL.LU R6, [R1+0x18] ;  /* 0x0000180001067983 */ /* 0x000ea80000300800 */
[----:B------:R-:W3:Y:S01]  /*14e80*/  LDL.LU R3, [R1+0x34] ;  /* 0x0000340001037983 */ /* 0x000ee20000300800 */
[----:B------:R-:W-:Y:S05]  /*14e90*/  WARPSYNC.ALL ;  /* 0x0000000000007948 */ /* 0x000fea0003800000 */
[----:B------:R-:W-:Y:S01]  /*14ea0*/  ULDC.64 UR6, c[0x0][0xa00] ;  /* 0x0002800000067ab9 */ /* 0x000fe20000000a00 */
[----:B------:R-:W-:Y:S01]  /*14eb0*/  ULDC.64 UR4, c[0x0][0x298] ;  /* 0x0000a60000047ab9 */ /* 0x000fe20000000a00 */
[----:B----4-:R-:W-:Y:S01]  /*14ec0*/  VIADD R0, R17, 0xb000 ;  /* 0x0000b00011007836 */ /* 0x010fe20000000000 */
[----:B------:R-:W-:Y:S01]  /*14ed0*/  BAR.SYNC.DEFER_BLOCKING 0x8, 0x200 ;  /* 0x0208000000007b1d */ /* 0x000fe20000010000 */
[----:B------:R-:W-:-:S03]  /*14ee0*/  ISETP.NE.U32.AND P0, PT, RZ, UR6, PT ;  /* 0x00000006ff007c0c */ /* 0x000fc6000bf05070 */
[----:B------:R-:W-:Y:S02]  /*14ef0*/  LOP3.LUT P1, RZ, R0, 0x1bf, RZ, 0xc0, !PT ;  /* 0x000001bf00ff7812 */ /* 0x000fe4000782c0ff */
[----:B------:R-:W-:Y:S01]  /*14f00*/  ISETP.NE.AND.EX P0, PT, RZ, UR7, PT, P0 ;  /* 0x00000007ff007c0c */ /* 0x000fe2000bf05300 */
[----:B------:R-:W-:Y:S01]  /*14f10*/  BSSY B6, `(.L_x_11635) ;  /* 0x000001d000067945 */ /* 0x000fe20003800000 */
[----:B-----5:R-:W-:Y:S02]  /*14f20*/  SHF.R.S32.HI R2, RZ, 0x1f, R4 ;  /* 0x0000001fff027819 */ /* 0x020fe40000011404 */
[----:B--2---:R-:W-:-:S03]  /*14f30*/  SEL R6, R6, RZ, !P0 ;  /* 0x000000ff06067207 */ /* 0x004fc60004000000 */
[----:B------:R-:W-:-:S04]  /*14f40*/  IMAD R2, R2, UR4, RZ ;  /* 0x0000000402027c24 */ /* 0x000fc8000f8e02ff */
[C---:B------:R-:W-:Y:S01]  /*14f50*/  IMAD R0, R4.reuse, UR5, R2 ;  /* 0x0000000504007c24 */ /* 0x040fe2000f8e0202 */
[----:B---3--:R-:W-:Y:S01]  /*14f60*/  SEL R2, R3, RZ, !P0 ;  /* 0x000000ff03027207 */ /* 0x008fe20004000000 */
        /* <DEDUP_REMOVED lines=23> */
.L_x_11636:
[----:B------:R-:W-:Y:S05]  /*150e0*/  BSYNC B6 ;  /* 0x0000000000067941 */ /* 0x000fea0003800000 */
.L_x_11635:
[----:B------:R-:W2:Y:S01]  /*150f0*/  LDL.LU R20, [R1+0x1c] ;  /* 0x00001c0001147983 */ /* 0x000ea20000300800 */
[----:B------:R-:W3:Y:S01]  /*15100*/  LDC R9, c[0x0][0x448] ;  /* 0x00011200ff097b82 */ /* 0x000ee20000000800 */
[----:B------:R-:W-:Y:S01]  /*15110*/  ULDC.64 UR4, c[0x0][0x2d8] ;  /* 0x0000b60000047ab9 */ /* 0x000fe20000000a00 */
[----:B------:R-:W-:Y:S01]  /*15120*/  ULDC.64 UR6, c[0x0][0x2e0] ;  /* 0x0000b80000067ab9 */ /* 0x000fe20000000a00 */
[----:B0-----:R-:W2:Y:S01]  /*15130*/  LDL.LU.64 R2, [R1+0x28] ;  /* 0x0000280001027983 */ /* 0x001ea20000300a00 */
[----:B------:R-:W-:-:S03]  /*15140*/  ULDC.64 UR8, c[0x0][0x280] ;  /* 0x0000a00000087ab9 */ /* 0x000fc60000000a00 */
[----:B------:R-:W4:Y:S04]  /*15150*/  LDL.LU R21, [R1+0x34] ;  /* 0x0000340001157983 */ /* 0x000f280000300800 */
[----:B------:R-:W4:Y:S04]  /*15160*/  LDL.LU R4, [R1+0x18] ;  /* 0x0000180001047983 */ /* 0x000f280000300800 */
[----:B------:R0:W5:Y:S01]  /*15170*/  LDL R10, [R1+0x38] ;  /* 0x00003800010a7983 */ /* 0x0001620000100800 */
[----:B---3--:R-:W-:-:S13]  /*15180*/  ISETP.NE.AND P0, PT, R9, 0x1, PT ;  /* 0x000000010900780c */ /* 0x008fda0003f05270 */
[----:B------:R-:W3:Y:S08]  /*15190*/  @P0 LDC R5, c[0x0][0x450] ;  /* 0x00011400ff050b82 */ /* 0x000ef00000000800 */
[----:B------:R-:W1:Y:S01]  /*151a0*/  @P0 LDC R8, c[0x0][0x450] ;  /* 0x00011400ff080b82 */ /* 0x000e620000000800 */
[----:B--2---:R-:W-:Y:S02]  /*151b0*/  IMAD.MOV.U32 R3, RZ, RZ, R20 ;  /* 0x000000ffff037224 */ /* 0x004fe400078e0014 */
[----:B------:R-:W2:Y:S01]  /*151c0*/  S2R R20, SR_TID.X ;  /* 0x0000000000147919 */ /* 0x000ea20000002100 */
[----:B------:R-:W-:-:S04]  /*151d0*/  IMAD.WIDE.U32 R2, R16, UR4, R2 ;  /* 0x0000000410027c25 */ /* 0x000fc8000f8e0002 */
[----:B------:R-:W-:Y:S01]  /*151e0*/  IMAD R3, R16, UR5, R3 ;  /* 0x0000000510037c24 */ /* 0x000fe2000f8e0203 */
[----:B------:R-:W-:Y:S01]  /*151f0*/  ULDC.64 UR4, c[0x0][0x2d0] ;  /* 0x0000b40000047ab9 */ /* 0x000fe20000000a00 */
[----:B----4-:R-:W-:Y:S02]  /*15200*/  IMAD R0, R21, UR6, RZ ;  /* 0x0000000615007c24 */ /* 0x010fe4000f8e02ff */
[----:B------:R-:W-:-:S04]  /*15210*/  IMAD.WIDE.U32 R2, R4, UR6, R2 ;  /* 0x0000000604027c25 */ /* 0x000fc8000f8e0002 */
[----:B------:R-:W-:Y:S01]  /*15220*/  IMAD R0, R4, UR7, R0 ;  /* 0x0000000704007c24 */ /* 0x000fe2000f8e0200 */
[----:B------:R-:W-:Y:S01]  /*15230*/  ULDC.64 UR6, c[0x0][0x2c8] ;  /* 0x0000b20000067ab9 */ /* 0x000fe20000000a00 */
[----:B------:R-:W4:Y:S02]  /*15240*/  @P0 LDC R4, c[0x0][0x44c] ;  /* 0x00011300ff040b82 */ /* 0x000f240000000800 */
[----:B------:R-:W-:Y:S01]  /*15250*/  IMAD.IADD R3, R3, 0x1, R0 ;  /* 0x0000000103037824 */ /* 0x000fe200078e0200 */
[C---:B--2---:R-:W-:Y:S01]  /*15260*/  LOP3.LUT R21, R20.reuse, 0x7f, RZ, 0xc0, !PT ;  /* 0x0000007f14157812 */ /* 0x044fe200078ec0ff */
[----:B------:R-:W-:-:S03]  /*15270*/  IMAD.SHL.U32 R20, R20, 0x20, RZ ;  /* 0x0000002014147824 */ /* 0x000fc600078e00ff */
[----:B------:R-:W-:-:S04]  /*15280*/  SHF.R.U32.HI R21, RZ, 0x2, R21 ;  /* 0x00000002ff157819 */ /* 0x000fc80000011615 */
[----:B------:R-:W-:-:S05]  /*15290*/  LOP3.LUT R20, R21, 0x60, R20, 0xf8, !PT ;  /* 0x0000006015147812 */ /* 0x000fca00078ef814 */
[----:B------:R-:W-:-:S04]  /*152a0*/  IMAD R6, R25, 0xc0, R20 ;  /* 0x000000c019067824 */ /* 0x000fc800078e0214 */
[----:B----4-:R-:W-:-:S04]  /*152b0*/  @P0 IMAD.HI.U32 R0, R6, R4, RZ ;  /* 0x0000000406000227 */ /* 0x010fc800078e00ff */
[----:B------:R-:W-:Y:S01]  /*152c0*/  IMAD.MOV.U32 R4, RZ, RZ, R6 ;  /* 0x000000ffff047224 */ /* 0x000fe200078e0006 */
[----:B---3--:R-:W-:-:S04]  /*152d0*/  @P0 SHF.R.U32.HI R4, RZ, R5, R0 ;  /* 0x00000005ff040219 */ /* 0x008fc80000011600 */
[----:B------:R-:W-:-:S05]  /*152e0*/  SHF.R.S32.HI R0, RZ, 0x1f, R4 ;  /* 0x0000001fff007819 */ /* 0x000fca0000011404 */
[----:B------:R-:W-:-:S04]  /*152f0*/  IMAD R0, R0, UR4, RZ ;  /* 0x0000000400007c24 */ /* 0x000fc8000f8e02ff */
[C---:B------:R-:W-:Y:S02]  /*15300*/  IMAD R7, R4.reuse, UR5, R0 ;  /* 0x0000000504077c24 */ /* 0x040fe4000f8e0200 */
[----:B------:R-:W-:Y:S02]  /*15310*/  IMAD.MOV R0, RZ, RZ, -R4 ;  /* 0x000000ffff007224 */ /* 0x000fe400078e0a04 */
[----:B------:R-:W-:-:S04]  /*15320*/  IMAD.WIDE.U32 R4, R4, UR4, R2 ;  /* 0x0000000404047c25 */ /* 0x000fc8000f8e0002 */
[----:B------:R-:W-:Y:S01]  /*15330*/  IMAD R0, R9, R0, R6 ;  /* 0x0000000009007224 */ /* 0x000fe200078e0206 */
[----:B------:R-:W-:-:S04]  /*15340*/  IADD3 R5, R5, R7, RZ ;  /* 0x0000000705057210 */ /* 0x000fc80007ffe0ff */
[----:B------:R-:W-:Y:S01]  /*15350*/  SHF.R.S32.HI R7, RZ, 0x1f, R0 ;  /* 0x0000001fff077819 */ /* 0x000fe20000011400 */
[----:B------:R-:W-:-:S04]  /*15360*/  IMAD.WIDE.U32 R4, R0, UR6, R4 ;  /* 0x0000000600047c25 */ /* 0x000fc8000f8e0004 */
[----:B------:R-:W-:-:S04]  /*15370*/  IMAD R7, R7, UR6, RZ ;  /* 0x0000000607077c24 */ /* 0x000fc8000f8e02ff */
[----:B------:R-:W-:Y:S01]  /*15380*/  IMAD R7, R0, UR7, R7 ;  /* 0x0000000700077c24 */ /* 0x000fe2000f8e0207 */
[----:B------:R-:W-:-:S04]  /*15390*/  IADD3 R0, P1, R4, UR8, RZ ;  /* 0x0000000804007c10 */ /* 0x000fc8000ff3e0ff */
[----:B------:R-:W-:Y:S02]  /*153a0*/  IADD3.X R4, R5, UR9, R7, P1, !PT ;  /* 0x0000000905047c10 */ /* 0x000fe40008ffe407 */
[----:B------:R-:W2:Y:S01]  /*153b0*/  @P0 LDC R7, c[0x0][0x44c] ;  /* 0x00011300ff070b82 */ /* 0x000ea20000000800 */
[----:B------:R-:W-:Y:S01]  /*153c0*/  VIADD R5, R6, 0x80 ;  /* 0x0000008006057836 */ /* 0x000fe20000000000 */
[----:B------:R-:W3:Y:S03]  /*153d0*/  S2R R21, SR_TID.X ;  /* 0x0000000000157919 */ /* 0x000ee60000002100 */
[----:B------:R-:W-:Y:S02]  /*153e0*/  IMAD.MOV.U32 R6, RZ, RZ, R5 ;  /* 0x000000ffff067224 */ /* 0x000fe400078e0005 */
[----:B--2---:R-:W-:-:S05]  /*153f0*/  @P0 IMAD.HI.U32 R7, R5, R7, RZ ;  /* 0x0000000705070227 */ /* 0x004fca00078e00ff */
[----:B-1----:R-:W-:-:S05]  /*15400*/  @P0 SHF.R.U32.HI R6, RZ, R8, R7 ;  /* 0x00000008ff060219 */ /* 0x002fca0000011607 */
[----:B------:R-:W-:-:S04]  /*15410*/  IMAD.MOV R7, RZ, RZ, -R6 ;  /* 0x000000ffff077224 */ /* 0x000fc800078e0a06 */
[----:B------:R-:W-:Y:S01]  /*15420*/  IMAD R5, R9, R7, R5 ;  /* 0x0000000709057224 */ /* 0x000fe200078e0205 */
[----:B------:R-:W-:Y:S01]  /*15430*/  SHF.R.S32.HI R7, RZ, 0x1f, R6 ;  /* 0x0000001fff077819 */ /* 0x000fe20000011406 */
[----:B------:R-:W-:-:S04]  /*15440*/  IMAD.WIDE.U32 R2, R6, UR4, R2 ;  /* 0x0000000406027c25 */ /* 0x000fc8000f8e0002 */
[----:B------:R-:W-:Y:S01]  /*15450*/  IMAD R7, R7, UR4, RZ ;  /* 0x0000000407077c24 */ /* 0x000fe2000f8e02ff */
[----:B------:R-:W-:-:S03]  /*15460*/  ULDC UR4, c[0x0][0x2b8] ;  /* 0x0000ae0000047ab9 */ /* 0x000fc60000000800 */
[----:B------:R-:W-:Y:S01]  /*15470*/  IMAD R7, R6, UR5, R7 ;  /* 0x0000000506077c24 */ /* 0x000fe2000f8e0207 */
[----:B------:R-:W-:Y:S01]  /*15480*/  SHF.R.S32.HI R6, RZ, 0x1f, R5 ;  /* 0x0000001fff067819 */ /* 0x000fe20000011405 */
[----:B---3--:R-:W-:Y:S02]  /*15490*/  IMAD.SHL.U32 R20, R21, 0x10, RZ ;  /* 0x0000001015147824 */ /* 0x008fe400078e00ff */
[----:B------:R-:W-:Y:S02]  /*154a0*/  IMAD.IADD R3, R3, 0x1, R7 ;  /* 0x0000000103037824 */ /* 0x000fe400078e0207 */
[----:B------:R-:W-:Y:S02]  /*154b0*/  IMAD R6, R6, UR6, RZ ;  /* 0x0000000606067c24 */ /* 0x000fe4000f8e02ff */
[----:B------:R-:W-:Y:S01]  /*154c0*/  IMAD.WIDE.U32 R2, R5, UR6, R2 ;  /* 0x0000000605027c25 */ /* 0x000fe2000f8e0002 */
[----:B------:R-:W-:-:S03]  /*154d0*/  LOP3.LUT R20, R20, 0x30, RZ, 0xc0, !PT ;  /* 0x0000003014147812 */ /* 0x000fc600078ec0ff */
[----:B------:R-:W-:Y:S01]  /*154e0*/  IMAD R6, R5, UR7, R6 ;  /* 0x0000000705067c24 */ /* 0x000fe2000f8e0206 */
[----:B------:R-:W-:Y:S02]  /*154f0*/  IADD3 R2, P1, R2, UR8, RZ ;  /* 0x0000000802027c10 */ /* 0x000fe4000ff3e0ff */
[----:B------:R-:W-:Y:S01]  /*15500*/  ISETP.GE.AND P0, PT, R20, UR4, PT ;  /* 0x0000000414007c0c */ /* 0x000fe2000bf06270 */
[----:B------:R-:W-:Y:S01]  /*15510*/  UMOV UR4, 0xffffffff ;  /* 0xffffffff00047882 */ /* 0x000fe20000000000 */
[----:B------:R-:W-:Y:S02]  /*15520*/  LOP3.LUT R21, R21, 0x7f, RZ, 0xc0, !PT ;  /* 0x0000007f15157812 */ /* 0x000fe400078ec0ff */
[----:B------:R-:W-:Y:S02]  /*15530*/  IADD3.X R3, R3, UR9, R6, P1, !PT ;  /* 0x0000000903037c10 */ /* 0x000fe40008ffe406 */
[----:B------:R-:W-:Y:S01]  /*15540*/  SHF.R.U32.HI R21, RZ, 0x2, R21 ;  /* 0x00000002ff157819 */ /* 0x000fe20000011615 */
[----:B0-----:R-:W-:Y:S06]  /*15550*/  BRA.DIV UR4, `(.L_x_11637) ;  /* 0x0000003604387947 */ /* 0x001fec000b800000 */
[----:B------:R-:W2:Y:S01]  /*15560*/  LDL.LU R6, [R1+0x40] ;  /* 0x0000400001067983 */ /* 0x000ea20000300800 */
[----:B------:R-:W-:-:S03]  /*15570*/  IMAD R25, R25, 0xc0, R21 ;  /* 0x000000c019197824 */ /* 0x000fc600078e0215 */
[----:B------:R-:W-:Y:S04]  /*15580*/  SHFL.IDX PT, R7, R4, RZ, 0x1c1f ;  /* 0x001c1fff04077589 */ /* 0x000fe800000e0000 */
[----:B------:R-:W-:Y:S04]  /*15590*/  SHFL.IDX PT, R8, R3, RZ, 0x1c1f ;  /* 0x001c1fff03087589 */ /* 0x000fe800000e0000 */
[----:B------:R-:W-:Y:S01]  /*155a0*/  SHFL.IDX PT, R3, R3, 0x1, 0x1c1f ;  /* 0x003c1f0003037f89 */ /* 0x000fe200000e0000 */
[----:B--2---:R-:W-:-:S03]  /*155b0*/  IMAD R5, R6, R9, RZ ;  /* 0x0000000906057224 */ /* 0x004fc600078e02ff */
[----:B------:R-:W0:Y:S02]  /*155c0*/  SHFL.IDX PT, R6, R0, RZ, 0x1c1f ;  /* 0x001c1fff00067589 */ /* 0x000e2400000e0000 */
[----:B------:R-:W-:-:S13]  /*155d0*/  ISETP.GE.AND P1, PT, R25, R5, PT ;  /* 0x000000051900720c */ /* 0x000fda0003f26270 */
[----:B0-----:R-:W-:-:S05]  /*155e0*/  @!P1 IADD3 R6, P2, R20, R6, RZ ;  /* 0x0000000614069210 */ /* 0x001fca0007f5e0ff */
[----:B------:R-:W-:-:S05]  /*155f0*/  @!P1 IMAD.X R7, RZ, RZ, R7, P2 ;  /* 0x000000ffff079224 */ /* 0x000fca00010e0607 */
[----:B-----5:R0:W-:Y:S02]  /*15600*/  @!P1 LDGSTS.E.BYPASS.LTC128B.128 [R10+0xb000], desc[UR40][R6.64], !P0 ;  /* 0x0b000000060a9fae */ /* 0x0201e4000c101d68 */
[----:B0-----:R-:W-:Y:S02]  /*15610*/  VIADD R6, R25, 0x20 ;  /* 0x0000002019067836 */ /* 0x001fe40000000000 */
[----:B------:R-:W0:Y:S03]  /*15620*/  SHFL.IDX PT, R7, R0, 0x1, 0x1c1f ;  /* 0x003c1f0000077f89 */ /* 0x000e2600000e0000 */
[----:B------:R-:W-:Y:S02]  /*15630*/  ISETP.GE.AND P1, PT, R6, R5, PT ;  /* 0x000000050600720c */ /* 0x000fe40003f26270 */
[----:B------:R-:W1:Y:S11]  /*15640*/  SHFL.IDX PT, R6, R4, 0x1, 0x1c1f ;  /* 0x003c1f0004067f89 */ /* 0x000e7600000e0000 */
        /* <DEDUP_REMOVED lines=10> */
[----:B------:R-:W-:Y:S07]  /*156f0*/  SHFL.IDX PT, R4, R4, 0x3, 0x1c1f ;  /* 0x007c1f0004047f89 */ /* 0x000fee00000e0000 */
[----:B0-----:R-:W-:-:S04]  /*15700*/  @!P1 IADD3 R7, P2, R20, R7, RZ ;  /* 0x0000000714079210 */ /* 0x001fc80007f5e0ff */
[----:B-1----:R-:W-:-:S04]  /*15710*/  @!P1 IADD3.X R6, RZ, R6, RZ, P2, !PT ;  /* 0x00000006ff069210 */ /* 0x002fc800017fe4ff */
[----:B------:R-:W-:-:S04]  /*15720*/  @!P1 LOP3.LUT R7, R7, R6, RZ, 0x3c, !PT ;  /* 0x0000000607079212 */ /* 0x000fc800078e3cff */
[----:B------:R-:W-:-:S04]  /*15730*/  @!P1 LOP3.LUT R6, R7, R6, RZ, 0x3c, !PT ;  /* 0x0000000607069212 */ /* 0x000fc800078e3cff */
[----:B------:R-:W-:-:S05]  /*15740*/  @!P1 LOP3.LUT R7, R7, R6, RZ, 0x3c, !PT ;  /* 0x0000000607079212 */ /* 0x000fca00078e3cff */
[----:B------:R0:W-:Y:S04]  /*15750*/  @!P1 LDGSTS.E.BYPASS.LTC128B.128 [R10+0xc000], desc[UR40][R6.64], !P0 ;  /* 0x0c000000060a9fae */ /* 0x0001e8000c101d68 */
[----:B0-----:R0:W1:Y:S02]  /*15760*/  SHFL.IDX PT, R6, R0, 0x3, 0x1c1f ;  /* 0x007c1f0000067f89 */ /* 0x00106400000e0000 */
[----:B0-----:R-:W-:-:S05]  /*15770*/  VIADD R0, R25, 0x80 ;  /* 0x0000008019007836 */ /* 0x001fca0000000000 */
[----:B------:R-:W-:Y:S01]  /*15780*/  ISETP.GE.AND P2, PT, R0, R5, PT ;  /* 0x000000050000720c */ /* 0x000fe20003f46270 */
[----:B------:R-:W-:-:S05]  /*15790*/  VIADD R0, R25, 0x60 ;  /* 0x0000006019007836 */ /* 0x000fca0000000000 */
[----:B------:R-:W-:Y:S02]  /*157a0*/  ISETP.GE.AND P1, PT, R0, R5, PT ;  /* 0x000000050000720c */ /* 0x000fe40003f26270 */
[----:B------:R-:W0:Y:S04]  /*157b0*/  SHFL.IDX PT, R0, R2, RZ, 0x1c1f ;  /* 0x001c1fff02007589 */ /* 0x000e2800000e0000 */
[----:B------:R-:W2:Y:S07]  /*157c0*/  SHFL.IDX PT, R2, R2, 0x1, 0x1c1f ;  /* 0x003c1f0002027f89 */ /* 0x000eae00000e0000 */
[----:B-1----:R-:W-:-:S05]  /*157d0*/  @!P1 IADD3 R6, P3, R20, R6, RZ ;  /* 0x0000000614069210 */ /* 0x002fca0007f7e0ff */
[----:B------:R-:W-:-:S04]  /*157e0*/  @!P1 IMAD.X R4, RZ, RZ, R4, P3 ;  /* 0x000000ffff049224 */ /* 0x000fc800018e0604 */
[----:B------:R-:W-:-:S05]  /*157f0*/  @!P1 IMAD.MOV.U32 R7, RZ, RZ, R4 ;  /* 0x000000ffff079224 */ /* 0x000fca00078e0004 */
[----:B------:R1:W-:Y:S01]  /*15800*/  @!P1 LDGSTS.E.BYPASS.LTC128B.128 [R10+0xc800], desc[UR40][R6.64], !P0 ;  /* 0x0c800000060a9fae */ /* 0x0003e2000c101d68 */
[----:B0-----:R-:W-:-:S05]  /*15810*/  @!P2 IADD3 R0, P1, R20, R0, RZ ;  /* 0x000000001400a210 */ /* 0x001fca0007f3e0ff */
[----:B-1----:R-:W-:-:S04]  /*15820*/  @!P2 IMAD.X R6, RZ, RZ, R8, P1 ;  /* 0x000000ffff06a224 */ /* 0x002fc800008e0608 */
[----:B------:R-:W-:Y:S02]  /*15830*/  @!P2 IMAD.MOV.U32 R7, RZ, RZ, R6 ;  /* 0x000000ffff07a224 */ /* 0x000fe400078e0006 */
[----:B------:R-:W-:-:S05]  /*15840*/  @!P2 IMAD.MOV.U32 R6, RZ, RZ, R0 ;  /* 0x000000ffff06a224 */ /* 0x000fca00078e0000 */
[----:B--2---:R0:W-:Y:S02]  /*15850*/  @!P2 LDGSTS.E.BYPASS.LTC128B.128 [R10+0xd000], desc[UR40][R6.64], !P0 ;  /* 0x0d000000060aafae */ /* 0x0041e4000c101d68 */
.L_x_11744:
[----:B------:R-:W-:-:S05]  /*15860*/  VIADD R25, R25, 0xa0 ;  /* 0x000000a019197836 */ /* 0x000fca0000000000 */
[----:B------:R-:W-:-:S13]  /*15870*/  ISETP.GE.AND P1, PT, R25, R5, PT ;  /* 0x000000051900720c */ /* 0x000fda0003f26270 */
[----:B------:R-:W-:-:S05]  /*15880*/  @!P1 IADD3 R2, P2, R20, R2, RZ ;  /* 0x0000000214029210 */ /* 0x000fca0007f5e0ff */
[----:B------:R-:W-:-:S05]  /*15890*/  @!P1 IMAD.X R3, RZ, RZ, R3, P2 ;  /* 0x000000ffff039224 */ /* 0x000fca00010e0603 */
[----:B------:R-:W-:Y:S01]  /*158a0*/  @!PT LDS RZ, [RZ] ;  /* 0x00000000fffff984 */ /* 0x000fe20000000800 */
[----:B------:R-:W-:Y:S01]  /*158b0*/  @!PT LDS RZ, [RZ] ;  /* 0x00000000fffff984 */ /* 0x000fe20000000800 */
[----:B------:R-:W-:Y:S01]  /*158c0*/  @!PT LDS RZ, [RZ] ;  /* 0x00000000fffff984 */ /* 0x000fe20000000800 */
[----:B------:R1:W-:Y:S01]  /*158d0*/  @!P1 LDGSTS.E.BYPASS.LTC128B.128 [R10+0xd800], desc[UR40][R2.64], !P0 ;  /* 0x0d800000020a9fae */ /* 0x0003e2000c101d68 */
[----:B------:R-:W-:Y:S01]  /*158e0*/  PLOP3.LUT P0, PT, PT, PT, PT, 0x80, 0x0 ;  /* 0x000000000000781c */ /* 0x000fe20003f0f070 */
[----:B------:R-:W-:-:S12]  /*158f0*/  NOP ;  /* 0x0000000000007918 */ /* 0x000fd80000000000 */
.L_x_11638:
[----:B------:R-:W-:Y:S02]  /*15900*/  PLOP3.LUT P1, PT, P1, P0, PT, 0xa2, 0x0 ;  /* 0x000000000000781c */ /* 0x000fe40000f21472 */
[----:B------:R-:W-:-:S08]  /*15910*/  @P0 R2UR P1, UR4, R17 ;  /* 0x00000000110402ca */ /* 0x000fd00000020000 */
[----:B------:R-:W-:-:S05]  /*15920*/  @P0 PLOP3.LUT P0, PT, P1, PT, PT, 0x80, 0x0 ;  /* 0x000000000000081c */ /* 0x000fca0000f0f070 */
[----:B------:R-:W-:Y:S01]  /*15930*/  @!P1 SYNCS.ARRIVE.TRANS64.RED.A0T1 RZ, [UR4+0x13200], RZ ;  /* 0x013200ffffff99a7 */ /* 0x000fe20008200404 */
[----:B------:R-:W-:Y:S07]  /*15940*/  @!P1 ARRIVES.LDGSTSBAR.64.TRANSCNT [UR4+0x13200] ;  /* 0x01320000ff0099b0 */ /* 0x000fee0008000a84 */
[----:B------:R-:W-:Y:S05]  /*15950*/  @P0 BRA.U.ANY `(.L_x_11638) ;  /* 0xfffffffd00e80947 */ /* 0x000fea000393ffff */
[----:B-1----:R-:W2:Y:S02]  /*15960*/  LDL.LU R2, [R1+0x44] ;  /* 0x0000440001027983 */ /* 0x002ea40000300800 */
        /* <DEDUP_REMOVED lines=11> */
.L_x_11745:
[----:B------:R-:W-:Y:S05]  /*15a20*/  BSYNC B0 ;  /* 0x0000000000007941 */ /* 0x000fea0003800000 */
.L_x_11639:
[----:B------:R-:W2:Y:S04]  /*15a30*/  LDL.LU R2, [R1+0x24] ;  /* 0x0000240001027983 */ /* 0x000ea80000300800 */
[----:B------:R-:W3:Y:S01]  /*15a40*/  LDL R3, [R1+0xc] ;  /* 0x00000c0001037983 */ /* 0x000ee20000100800 */
[----:B--2---:R-:W-:-:S05]  /*15a50*/  VIADD R2, R2, 0xfffffffe ;  /* 0xfffffffe02027836 */ /* 0x004fca0000000000 */
[----:B---3--:R-:W-:-:S13]  /*15a60*/  ISETP.GE.AND P0, PT, R2, R3, PT ;  /* 0x000000030200720c */ /* 0x008fda0003f06270 */
[----:B------:R-:W-:Y:S05]  /*15a70*/  @!P0 BRA `(.L_x_11641) ;  /* 0x0000000c003c8947 */ /* 0x000fea0003800000 */
[----:B------:R2:W5:Y:S01]  /*15a80*/  LDL.LU R8, [R1+0x4] ;  /* 0x0000040001087983 */ /* 0x0005620000300800 */
[----:B-1----:R-:W-:-:S07]  /*15a90*/  IMAD.MOV.U32 R0, RZ, RZ, R29 ;  /* 0x000000ffff007224 */ /* 0x002fce00078e001d */
.L_x_11661:
[----:B------:R-:W-:Y:S01]  /*15aa0*/  VIADD R29, R0, 0x1 ;  /* 0x00000001001d7836 */ /* 0x000fe20000000000 */
[----:B------:R-:W-:Y:S01]  /*15ab0*/  LOP3.LUT P1, RZ, R22, 0x1, RZ, 0xc0, !PT ;  /* 0x0000000116ff7812 */ /* 0x000fe2000782c0ff */
[----:B------:R-:W-:Y:S05]  /*15ac0*/  YIELD ;  /* 0x0000000000007946 */ /* 0x000fea0003800000 */
[----:B------:R-:W-:Y:S01]  /*15ad0*/  ISETP.NE.AND P0, PT, R29, 0x2, PT ;  /* 0x000000021d00780c */ /* 0x000fe20003f05270 */
[----:B------:R-:W-:Y:S03]  /*15ae0*/  BSSY B0, `(.L_x_11642) ;  /* 0x0000068000007945 */ /* 0x000fe60003800000 */
[----:B------:R-:W-:-:S02]  /*15af0*/  SEL R3, RZ, 0x1, P0 ;  /* 0x00000001ff037807 */ /* 0x000fc40000000000 */
[----:B------:R-:W-:Y:S02]  /*15b00*/  SEL R29, R29, RZ, P0 ;  /* 0x000000ff1d1d7207 */ /* 0x000fe40000000000 */
[----:B-----5:R-:W-:-:S05]  /*15b10*/  LOP3.LUT R9, R8, R3, RZ, 0x3c, !PT ;  /* 0x0000000308097212 */ /* 0x020fca00078e3cff */
[----:B------:R1:W-:Y:S01]  /*15b20*/  STL [R1+0x4], R9 ;  /* 0x0000040901007387 */ /* 0x0003e20000100800 */
[----:B------:R-:W-:Y:S05]  /*15b30*/  @!P1 BRA `(.L_x_11643) ;  /* 0x0000000400889947 */ /* 0x000fea0003800000 */
[----:B------:R-:W-:Y:S01]  /*15b40*/  ULDC.64 UR4, c[0x0][0x418] ;  /* 0x0001060000047ab9 */ /* 0x000fe20000000a00 */
[----:B------:R-:W-:Y:S01]  /*15b50*/  IMAD.MOV.U32 R3, RZ, RZ, R2 ;  /* 0x000000ffff037224 */ /* 0x000fe200078e0002 */
[----:B------:R-:W-:-:S04]  /*15b60*/  ISETP.NE.U32.AND P0, PT, RZ, UR4, PT ;  /* 0x00000004ff007c0c */ /* 0x000fc8000bf05070 */
[----:B------:R-:W-:-:S13]  /*15b70*/  ISETP.NE.AND.EX P0, PT, RZ, UR5, PT, P0 ;  /* 0x00000005ff007c0c */ /* 0x000fda000bf05300 */
[----:B------:R-:W-:Y:S05]  /*15b80*/  @!P0 BRA `(.L_x_11644) ;  /* 0x0000000000488947 */ /* 0x000fea0003800000 */
[----:B0-----:R-:W3:Y:S01]  /*15b90*/  LDL R7, [R1+0x10] ;  /* 0x0000100001077983 */ /* 0x001ee20000100800 */
[----:B------:R-:W0:Y:S01]  /*15ba0*/  LDC R3, c[0x0][0x43c] ;  /* 0x00010f00ff037b82 */ /* 0x000e220000000800 */
[----:B------:R-:W-:Y:S01]  /*15bb0*/  ULDC.64 UR6, c[0x0][0x428] ;  /* 0x00010a0000067ab9 */ /* 0x000fe20000000a00 */
[----:B0-----:R-:W-:-:S13]  /*15bc0*/  ISETP.NE.AND P0, PT, R3, 0x1, PT ;  /* 0x000000010300780c */ /* 0x001fda0003f05270 */
[----:B------:R-:W0:Y:S02]  /*15bd0*/  @P0 LDC.64 R4, c[0x0][0x440] ;  /* 0x00011000ff040b82 */ /* 0x000e240000000a00 */
[----:B0-----:R-:W-:-:S04]  /*15be0*/  @P0 IMAD.HI.U32 R6, R2, R4, RZ ;  /* 0x0000000402060227 */ /* 0x001fc800078e00ff */
[----:B------:R-:W-:Y:S01]  /*15bf0*/  IMAD.MOV.U32 R4, RZ, RZ, R2 ;  /* 0x000000ffff047224 */ /* 0x000fe200078e0002 */
[----:B------:R-:W-:-:S05]  /*15c00*/  @P0 SHF.R.U32.HI R4, RZ, R5, R6 ;  /* 0x00000005ff040219 */ /* 0x000fca0000011606 */
[----:B------:R-:W-:-:S04]  /*15c10*/  IMAD.MOV R5, RZ, RZ, -R4 ;  /* 0x000000ffff057224 */ /* 0x000fc800078e0a04 */
[----:B------:R-:W-:Y:S01]  /*15c20*/  IMAD R3, R3, R5, R2 ;  /* 0x0000000503037224 */ /* 0x000fe200078e0202 */
[----:B------:R-:W-:-:S03]  /*15c30*/  SHF.R.S32.HI R5, RZ, 0x1f, R4 ;  /* 0x0000001fff057819 */ /* 0x000fc60000011404 */
[----:B------:R-:W-:-:S04]  /*15c40*/  IMAD.WIDE.U32 R4, R26, UR6, R4 ;  /* 0x000000061a047c25 */ /* 0x000fc8000f8e0004 */
[----:B---3--:R-:W-:-:S04]  /*15c50*/  IMAD R6, R7, UR6, RZ ;  /* 0x0000000607067c24 */ /* 0x008fc8000f8e02ff */
[----:B------:R-:W-:-:S04]  /*15c60*/  IMAD R6, R26, UR7, R6 ;  /* 0x000000071a067c24 */ /* 0x000fc8000f8e0206 */
[----:B------:R-:W-:Y:S01]  /*15c70*/  IMAD.IADD R5, R6, 0x1, R5 ;  /* 0x0000000106057824 */ /* 0x000fe200078e0205 */
[----:B------:R-:W-:-:S04]  /*15c80*/  LEA R6, P0, R4, UR4, 0x2 ;  /* 0x0000000404067c11 */ /* 0x000fc8000f8010ff */
[----:B------:R-:W-:-:S05]  /*15c90*/  LEA.HI.X R7, R4, UR5, R5, 0x2, P0 ;  /* 0x0000000504077c11 */ /* 0x000fca00080f1405 */
[----:B------:R3:W5:Y:S04]  /*15ca0*/  LDG.E R18, desc[UR40][R6.64] ;  /* 0x0000002806127981 */ /* 0x000768000c1e1900 */
.L_x_11644:
[----:B0--3--:R-:W-:Y:S01]  /*15cb0*/  IMAD R6, R29, 0x8, R17 ;  /* 0x000000081d067824 */ /* 0x009fe200078e0211 */
[----:B------:R-:W-:Y:S01]  /*15cc0*/  SHF.L.U32 R5, R9, 0x1f, RZ ;  /* 0x0000001f09057819 */ /* 0x000fe200000006ff */
[----:B------:R-:W0:Y:S01]  /*15cd0*/  S2R R4, SR_TID.X ;  /* 0x0000000000047919 */ /* 0x000e220000002100 */
[----:B------:R-:W-:Y:S02]  /*15ce0*/  BSSY B1, `(.L_x_11645) ;  /* 0x0000005000017945 */ /* 0x000fe40003800000 */
[----:B------:R-:W3:Y:S01]  /*15cf0*/  SYNCS.PHASECHK.TRANS64.TRYWAIT P0, [R6+URZ+0x13280], R5 ;  /* 0x01328005060075a7 */ /* 0x000ee2000800017f */
[----:B0-----:R-:W-:-:S04]  /*15d00*/  LOP3.LUT R4, R4, 0x7f, RZ, 0xc0, !PT ;  /* 0x0000007f04047812 */ /* 0x001fc800078ec0ff */
[----:B------:R-:W-:Y:S01]  /*15d10*/  ISETP.NE.AND P1, PT, R4, RZ, PT ;  /* 0x000000ff0400720c */ /* 0x000fe20003f25270 */
[----:B---3--:R-:W-:-:S12]  /*15d20*/  @!P0 BRA `(.L_x_11646) ;  /* 0x0000003400388947 */ /* 0x008fd80003800000 */
.L_x_11746:
[----:B------:R-:W-:Y:S05]  /*15d30*/  BSYNC B1 ;  /* 0x0000000000017941 */ /* 0x000fea0003800000 */
.L_x_11645:
        /* <DEDUP_REMOVED lines=9> */
.L_x_11648:
[----:B------:R-:W-:Y:S05]  /*15dd0*/  BSYNC B1 ;  /* 0x0000000000017941 */ /* 0x000fea0003800000 */
.L_x_11647:
        /* <DEDUP_REMOVED lines=12> */
.L_x_11649:
        /* <DEDUP_REMOVED lines=13> */
.L_x_11747:
[----:B------:R-:W-:Y:S05]  /*15f70*/  BSYNC B1 ;  /* 0x0000000000017941 */ /* 0x000fea0003800000 */
.L_x_11650:
[----:B------:R-:W-:Y:S01]  /*15f80*/  BSSY B1, `(.L_x_11652) ;  /* 0x000000b000017945 */ /* 0x000fe20003800000 */
[----:B------:R-:W-:Y:S02]  /*15f90*/  IMAD.MOV.U32 R12, RZ, RZ, 0x0 ;  /* 0x00000000ff0c7424 */ /* 0x000fe400078e00ff */
[----:B------:R-:W-:Y:S01]  /*15fa0*/  IMAD.MOV.U32 R13, RZ, RZ, 0x14f00000 ;  /* 0x14f00000ff0d7424 */ /* 0x000fe200078e00ff */
[----:B------:R-:W-:Y:S06]  /*15fb0*/  @P1 BRA `(.L_x_11653) ;  /* 0x00000000001c1947 */ /* 0x000fec0003800000 */
[----:B------:R-:W3:Y:S01]  /*15fc0*/  S2R R7, SR_TID.X ;  /* 0x0000000000077919 */ /* 0x000ee20000002100 */
[----:B01----:R-:W-:-:S04]  /*15fd0*/  IMAD.MOV.U32 R5, RZ, RZ, 0x2800 ;  /* 0x00002800ff057424 */ /* 0x003fc800078e00ff */
[----:B------:R4:W-:Y:S01]  /*15fe0*/  SYNCS.ARRIVE.TRANS64 RZ, [R6+URZ+0x13230], R5 ;  /* 0x0132300506ff79a7 */ /* 0x0009e2000800003f */
[----:B---3--:R-:W-:-:S04]  /*15ff0*/  LOP3.LUT R7, R7, 0x1f, RZ, 0xc0, !PT ;  /* 0x0000001f07077812 */ /* 0x008fc800078ec0ff */
[----:B------:R-:W-:-:S13]  /*16000*/  ISETP.NE.AND P0, PT, R7, RZ, PT ;  /* 0x000000ff0700720c */ /* 0x000fda0003f05270 */
[----:B----4-:R-:W-:Y:S05]  /*16010*/  @!P0 BRA `(.L_x_11653) ;  /* 0x0000000000048947 */ /* 0x010fea0003800000 */
[----:B------:R-:W-:Y:S01]  /*16020*/  BPT.TRAP 0x1 ;  /* 0x000000040000795c */ /* 0x000fe20000300000 */
.L_x_11653:
[----:B------:R-:W-:Y:S05]  /*16030*/  BSYNC B1 ;  /* 0x0000000000017941 */ /* 0x000fea0003800000 */
.L_x_11652:
        /* <DEDUP_REMOVED lines=8> */
.L_x_11654:
        /* <DEDUP_REMOVED lines=10> */
.L_x_11643:
[----:B------:R-:W-:Y:S05]  /*16160*/  BSYNC B0 ;  /* 0x0000000000007941 */ /* 0x000fea0003800000 */
.L_x_11642:
[----:B------:R-:W3:Y:S02]  /*16170*/  LDL R5, [R1+0x48] ;  /* 0x0000480001057983 */ /* 0x000ee40000100800 */
[----:B---3--:R-:W-:-:S13]  /*16180*/  ISETP.NE.AND P0, PT, R5, 0x3, PT ;  /* 0x000000030500780c */ /* 0x008fda0003f05270 */
[----:B------:R-:W-:Y:S05]  /*16190*/  @!P0 BRA `(.L_x_11655) ;  /* 0x0000000000048947 */ /* 0x000fea0003800000 */
[----:B------:R-:W-:Y:S01]  /*161a0*/  BPT.TRAP 0x1 ;  /* 0x000000040000795c */ /* 0x000fe20000300000 */
.L_x_11655:
[----:B------:R-:W3:Y:S01]  /*161b0*/  LDL R5, [R1+0x20] ;  /* 0x0000200001057983 */ /* 0x000ee20000100800 */
[----:B------:R-:W-:Y:S01]  /*161c0*/  LOP3.LUT R4, R8, 0x1, RZ, 0x3c, !PT ;  /* 0x0000000108047812 */ /* 0x000fe200078e3cff */
[----:B------:R-:W-:Y:S01]  /*161d0*/  IMAD R3, R0, 0x8, R17 ;  /* 0x0000000800037824 */ /* 0x000fe200078e0211 */
[----:B------:R-:W-:Y:S02]  /*161e0*/  BSSY B0, `(.L_x_11656) ;  /* 0x0000005000007945 */ /* 0x000fe40003800000 */
[----:B------:R-:W-:-:S04]  /*161f0*/  SHF.L.U32 R4, R4, 0x1f, RZ ;  /* 0x0000001f04047819 */ /* 0x000fc800000006ff */
[----:B------:R-:W4:Y:S01]  /*16200*/  SYNCS.PHASECHK.TRANS64.TRYWAIT P0, [R3+URZ+0x13270], R4 ;  /* 0x01327004030075a7 */ /* 0x000f22000800017f */
[----:B---3--:R-:W-:Y:S01]  /*16210*/  ISETP.NE.AND P1, PT, R5, 0x3, PT ;  /* 0x000000030500780c */ /* 0x008fe20003f25270 */
[----:B----4-:R-:W-:-:S12]  /*16220*/  @!P0 BRA `(.L_x_11657) ;  /* 0x0000003000208947 */ /* 0x010fd80003800000 */
.L_x_11748:
[----:B------:R-:W-:Y:S05]  /*16230*/  BSYNC B0 ;  /* 0x0000000000007941 */ /* 0x000fea0003800000 */
.L_x_11656:
[----:B------:R-:W-:Y:S05]  /*16240*/  @!P1 BRA `(.L_x_11658) ;  /* 0x0000000000049947 */ /* 0x000fea0003800000 */
[----:B------:R-:W-:Y:S01]  /*16250*/  BPT.TRAP 0x1 ;  /* 0x000000040000795c */ /* 0x000fe20000300000 */
.L_x_11658:
[----:B---3--:R-:W-:Y:S01]  /*16260*/  SHF.L.U32 R4, R8, 0x1f, RZ ;  /* 0x0000001f08047819 */ /* 0x008fe200000006ff */
[----:B------:R-:W-:-:S03]  /*16270*/  IMAD R0, R0, 0x2800, RZ ;  /* 0x0000280000007824 */ /* 0x000fc600078e02ff */
[----:B------:R-:W3:Y:S02]  /*16280*/  SYNCS.PHASECHK.TRANS64.TRYWAIT P0, [R3+URZ+0x13260], R4 ;  /* 0x01326004030075a7 */ /* 0x000ee4000800017f */
[----:B---3--:R-:W-:Y:S05]  /*16290*/  @!P0 BRA `(.L_x_11659) ;  /* 0x0000003000188947 */ /* 0x008fea0003800000 */
.L_x_11749:
[----:B---3--:R-:W-:Y:S01]  /*162a0*/  LOP3.LUT R4, R0, R28, RZ, 0xfc, !PT ;  /* 0x0000001c00047212 */ /* 0x008fe200078efcff */
[----:B------:R-:W-:Y:S05]  /*162b0*/  WARPSYNC.ALL ;  /* 0x0000000000007948 */ /* 0x000fea0003800000 */
[----:B------:R-:W-:-:S06]  /*162c0*/  IADD3 R4, R17, R4, RZ ;  /* 0x0000000411047210 */ /* 0x000fcc0007ffe0ff */
[----:B0-----:R-:W0:Y:S02]  /*162d0*/  LDSM.16.MT88.4 R4, [R4+0x6000] ;  /* 0x006000000404783b */ /* 0x001e240000004200 */
[C-C-:B0-----:R-:W-:Y:S02]  /*162e0*/  PRMT R8, R4.reuse, 0x6420, R5.reuse ;  /* 0x0000642004087816 */ /* 0x141fe40000000005 */
[----:B-1----:R-:W-:Y:S02]  /*162f0*/  PRMT R9, R4, 0x7531, R5 ;  /* 0x0000753104097816 */ /* 0x002fe40000000005 */
        /* <DEDUP_REMOVED lines=27> */
[C---:B0-----:R-:W-:Y:S02]  /*164b0*/  VIADD R10, R0.reuse, 0x1800 ;  /* 0x00001800000a7836 */ /* 0x041fe40000000000 */
[----:B------:R-:W-:-:S03]  /*164c0*/  VIADD R0, R0, 0x2000 ;  /* 0x0000200000007836 */ /* 0x000fc60000000000 */
[----:B------:R-:W-:-:S05]  /*164d0*/  LOP3.LUT R4, R10, R28, RZ, 0xfc, !PT ;  /* 0x0000001c0a047212 */ /* 0x000fca00078efcff */
[----:B------:R-:W-:-:S06]  /*164e0*/  IMAD.IADD R4, R17, 0x1, R4 ;  /* 0x0000000111047824 */ /* 0x000fcc00078e0204 */
[----:B------:R-:W0:Y:S02]  /*164f0*/  LDSM.16.MT88.4 R4, [R4+0x6000] ;  /* 0x006000000404783b */ /* 0x000e240000004200 */
[C-C-:B0-----:R-:W-:Y:S02]  /*16500*/  PRMT R8, R4.reuse, 0x6420, R5.reuse ;  /* 0x0000642004087816 */ /* 0x141fe40000000005 */
[----:B------:R-:W-:Y:S02]  /*16510*/  PRMT R9, R4, 0x7531, R5 ;  /* 0x0000753104097816 */ /* 0x000fe40000000005 */
[----:B------:R-:W-:Y:S02]  /*16520*/  LOP3.LUT R4, R10, R23, RZ, 0xfc, !PT ;  /* 0x000000170a047212 */ /* 0x000fe400078efcff */
[C-C-:B------:R-:W-:Y:S02]  /*16530*/  PRMT R10, R6.reuse, 0x6420, R7.reuse ;  /* 0x00006420060a7816 */ /* 0x140fe40000000007 */
[----:B------:R-:W-:-:S02]  /*16540*/  PRMT R11, R6, 0x7531, R7 ;  /* 0x00007531060b7816 */ /* 0x000fc40000000007 */
[----:B------:R-:W-:-:S05]  /*16550*/  IADD3 R4, R19, R4, RZ ;  /* 0x0000000413047210 */ /* 0x000fca0007ffe0ff */
        /* <DEDUP_REMOVED lines=19> */
.L_x_11660:
[----:B0-----:R-:W0:Y:S01]  /*16690*/  S2R R0, SR_TID.X ;  /* 0x0000000000007919 */ /* 0x001e220000002100 */
[----:B-1----:R1:W-:Y:S01]  /*166a0*/  SYNCS.ARRIVE.TRANS64.A1T0 RZ, [R3+URZ+0x13250], RZ ;  /* 0x013250ff03ff79a7 */ /* 0x0023e2000810003f */
[----:B------:R3:W5:Y:S01]  /*166b0*/  LDL R8, [R1+0x4] ;  /* 0x0000040001087983 */ /* 0x0007620000100800 */
[----:B0-----:R-:W-:-:S03]  /*166c0*/  LOP3.LUT R4, R0, 0x7f, RZ, 0xc0, !PT ;  /* 0x0000007f00047812 */ /* 0x001fc600078ec0ff */
[----:B------:R-:W4:Y:S01]  /*166d0*/  LDL R0, [R1+0xc] ;  /* 0x00000c0001007983 */ /* 0x000f220000100800 */
[----:B------:R-:W-:Y:S01]  /*166e0*/  BAR.SYNC.DEFER_BLOCKING 0x2, 0x80 ;  /* 0x0082000000007b1d */ /* 0x000fe20000010000 */
[----:B------:R-:W-:-:S13]  /*166f0*/  ISETP.NE.AND P0, PT, R4, RZ, PT ;  /* 0x000000ff0400720c */ /* 0x000fda0003f05270 */
[----:B-1----:R-:W-:-:S05]  /*16700*/  @!P0 VIADD R3, R3, 0x13280 ;  /* 0x0001328003038836 */ /* 0x002fca0000000000 */
[----:B------:R-:W-:-:S04]  /*16710*/  @!P0 PRMT R3, RZ, 0x654, R3 ;  /* 0x00000654ff038816 */ /* 0x000fc80000000003 */
[----:B------:R3:W-:Y:S01]  /*16720*/  @!P0 SYNCS.ARRIVE.TRANS64.RED.A1T0 RZ, [R3+URZ], RZ ;  /* 0x000000ff03ff89a7 */ /* 0x0007e2000810043f */
[C---:B----4-:R-:W-:Y:S01]  /*16730*/  ISETP.GT.AND P0, PT, R2.reuse, R0, PT ;  /* 0x000000000200720c */ /* 0x050fe20003f04270 */
[----:B------:R-:W-:Y:S02]  /*16740*/  VIADD R2, R2, 0xffffffff ;  /* 0xffffffff02027836 */ /* 0x000fe40000000000 */
[----:B------:R-:W-:-:S10]  /*16750*/  IMAD.MOV.U32 R0, RZ, RZ, R29 ;  /* 0x000000ffff007224 */ /* 0x000fd400078e001d */
[----:B---3--:R-:W-:Y:S05]  /*16760*/  @P0 BRA `(.L_x_11661) ;  /* 0xfffffff000cc0947 */ /* 0x008fea000383ffff */
.L_x_11641:
[----:B------:R-:W3:Y:S02]  /*16770*/  S2R R3, SR_TID.X ;  /* 0x0000000000037919 */ /* 0x000ee40000002100 */
[----:B---3--:R-:W-:Y:S02]  /*16780*/  LOP3.LUT R4, R3, 0x7f, RZ, 0xc0, !PT ;  /* 0x0000007f03047812 */ /* 0x008fe400078ec0ff */
[----:B------:R-:W3:Y:S01]  /*16790*/  LDL R3, [R1+0x48] ;  /* 0x0000480001037983 */ /* 0x000ee20000100800 */
[----:B------:R-:W-:Y:S01]  /*167a0*/  BSSY B0, `(.L_x_11662) ;  /* 0x0000010000007945 */ /* 0x000fe20003800000 */
[----:B------:R-:W-:Y:S02]  /*167b0*/  ISETP.NE.AND P0, PT, R4, RZ, PT ;  /* 0x000000ff0400720c */ /* 0x000fe40003f05270 */
[----:B---3--:R-:W-:-:S11]  /*167c0*/  ISETP.NE.AND P2, PT, R3, 0x3, PT ;  /* 0x000000030300780c */ /* 0x008fd60003f45270 */
[----:B------:R-:W-:Y:S05]  /*167d0*/  @P0 BRA `(.L_x_11663) ;  /* 0x0000000000300947 */ /* 0x000fea0003800000 */
[----:B------:R-:W3:Y:S01]  /*167e0*/  S2R R5, SR_LANEID ;  /* 0x0000000000057919 */ /* 0x000ee20000000000 */
[----:B------:R-:W-:Y:S01]  /*167f0*/  VOTEU.ANY UR4, UPT, PT ;  /* 0x0000000000047886 */ /* 0x000fe200038e0100 */
[----:B------:R-:W4:Y:S01]  /*16800*/  LDC.64 R2, c[0x0][0xc60] ;  /* 0x00031800ff027b82 */ /* 0x000f220000000a00 */
[----:B-1----:R-:W3:Y:S02]  /*16810*/  FLO.U32 R0, UR4 ;  /* 0x0000000400007d00 */ /* 0x002ee400080e0000 */
[----:B---3--:R-:W-:-:S06]  /*16820*/  ISETP.EQ.U32.AND P1, PT, R0, R5, PT ;  /* 0x000000050000720c */ /* 0x008fcc0003f22070 */
[----:B------:R-:W4:Y:S07]  /*16830*/  POPC R5, UR4 ;  /* 0x0000000400057d09 */ /* 0x000f2e0008000000 */
[----:B----4-:R-:W3:Y:S01]  /*16840*/  @P1 ATOMG.E.ADD.STRONG.GPU PT, R3, desc[UR40][R2.64], R5 ;  /* 0x00000005020319a8 */ /* 0x010ee200081ee1e8 */
[----:B------:R-:W1:Y:S02]  /*16850*/  S2R R4, SR_LTMASK ;  /* 0x0000000000047919 */ /* 0x000e640000003900 */
[----:B-1----:R-:W-:-:S04]  /*16860*/  LOP3.LUT R4, R4, UR4, RZ, 0xc0, !PT ;  /* 0x0000000404047c12 */ /* 0x002fc8000f8ec0ff */
[----:B0-----:R-:W0:Y:S01]  /*16870*/  POPC R7, R4 ;  /* 0x0000000400077309 */ /* 0x001e220000000000 */
[----:B---3--:R-:W0:Y:S02]  /*16880*/  SHFL.IDX PT, R0, R3, R0, 0x1f ;  /* 0x00001f0003007589 */ /* 0x008e2400000e0000 */
[----:B0-----:R-:W-:-:S07]  /*16890*/  IADD3 R24, R0, UR36, R7 ;  /* 0x0000002400187c10 */ /* 0x001fce000fffe007 */
.L_x_11663:
[----:B------:R-:W-:Y:S05]  /*168a0*/  BSYNC B0 ;  /* 0x0000000000007941 */ /* 0x000fea0003800000 */
.L_x_11662:
[----:B------:R-:W-:Y:S05]  /*168b0*/  @!P2 BRA `(.L_x_11664) ;  /* 0x000000000004a947 */ /* 0x000fea0003800000 */
[----:B------:R-:W-:Y:S01]  /*168c0*/  BPT.TRAP 0x1 ;  /* 0x000000040000795c */ /* 0x000fe20000300000 */
.L_x_11664:
[----:B-1----:R-:W3:Y:S04]  /*168d0*/  LDL R0, [R1+0x4] ;  /* 0x0000040001007983 */ /* 0x002ee80000100800 */
[----:B------:R-:W4:Y:S01]  /*168e0*/  LDL R2, [R1+0x20] ;  /* 0x0000200001027983 */ /* 0x000f220000100800 */
[----:B------:R-:W-:Y:S01]  /*168f0*/  BSSY B0, `(.L_x_11665) ;  /* 0x0000007000007945 */ /* 0x000fe20003800000 */
[----:B---3--:R-:W-:Y:S01]  /*16900*/  LOP3.LUT R3, R0, 0x1, RZ, 0x3c, !PT ;  /* 0x0000000100037812 */ /* 0x008fe200078e3cff */
[----:B------:R-:W-:-:S03]  /*16910*/  IMAD R0, R29, 0x8, R17 ;  /* 0x000000081d007824 */ /* 0x000fc600078e0211 */
[----:B------:R-:W-:Y:S02]  /*16920*/  SHF.L.U32 R3, R3, 0x1f, RZ ;  /* 0x0000001f03037819 */ /* 0x000fe400000006ff */
[----:B----4-:R-:W-:Y:S02]  /*16930*/  ISETP.NE.AND P2, PT, R2, 0x3, PT ;  /* 0x000000030200780c */ /* 0x010fe40003f45270 */
[----:B------:R-:W1:Y:S02]  /*16940*/  SYNCS.PHASECHK.TRANS64.TRYWAIT P1, [R0+URZ+0x13270], R3 ;  /* 0x01327003000075a7 */ /* 0x000e64000802017f */
[----:B-1----:R-:W-:Y:S09]  /*16950*/  @!P1 BRA `(.L_x_11666) ;  /* 0x00000028007c9947 */ /* 0x002ff20003800000 */
.L_x_11750:
[----:B------:R-:W-:Y:S05]  /*16960*/  BSYNC B0 ;  /* 0x0000000000007941 */ /* 0x000fea0003800000 */
.L_x_11665:
[----:B------:R-:W-:Y:S05]  /*16970*/  @!P2 BRA `(.L_x_11667) ;  /* 0x000000000004a947 */ /* 0x000fea0003800000 */
[----:B------:R-:W-:Y:S01]  /*16980*/  BPT.TRAP 0x1 ;  /* 0x000000040000795c */ /* 0x000fe20000300000 */
.L_x_11667:
[----:B------:R-:W1:Y:S02]  /*16990*/  LDL R2, [R1+0x4] ;  /* 0x0000040001027983 */ /* 0x000e640000100800 */
[----:B-1----:R-:W-:-:S04]  /*169a0*/  SHF.L.U32 R3, R2, 0x1f, RZ ;  /* 0x0000001f02037819 */ /* 0x002fc800000006ff */
[----:B------:R-:W1:Y:S02]  /*169b0*/  SYNCS.PHASECHK.TRANS64.TRYWAIT P1, [R0+URZ+0x13260], R3 ;  /* 0x01326003000075a7 */ /* 0x000e64000802017f */
[----:B-1----:R-:W-:Y:S05]  /*169c0*/  @!P1 BRA `(.L_x_11668) ;  /* 0x0000002800749947 */ /* 0x002fea0003800000 */
.L_x_11751:
[----:B------:R-:W-:Y:S01]  /*169d0*/  IMAD R2, R29, 0x2800, RZ ;  /* 0x000028001d027824 */ /* 0x000fe200078e02ff */
[----:B------:R-:W-:Y:S05]  /*169e0*/  WARPSYNC.ALL ;  /* 0x0000000000007948 */ /* 0x000fea0003800000 */
[C---:B------:R-:W-:Y:S02]  /*169f0*/  LOP3.LUT R4, R2.reuse, R28, RZ, 0xfc, !PT ;  /* 0x0000001c02047212 */ /* 0x040fe400078efcff */
[----:B-1----:R-:W-:-:S03]  /*16a00*/  IADD3 R3, R2, 0x800, RZ ;  /* 0x0000080002037810 */ /* 0x002fc60007ffe0ff */
[----:B------:R-:W-:-:S06]  /*16a10*/  IMAD.IADD R5, R17, 0x1, R4 ;  /* 0x0000000111057824 */ /* 0x000fcc00078e0204 */
[----:B0-----:R-:W0:Y:S02]  /*16a20*/  LDSM.16.MT88.4 R4, [R5+0x6000] ;  /* 0x006000000504783b */ /* 0x001e240000004200 */
[C-C-:B0----5:R-:W-:Y:S02]  /*16a30*/  PRMT R8, R4.reuse, 0x6420, R5.reuse ;  /* 0x0000642004087816 */ /* 0x161fe40000000005 */
[----:B------:R-:W-:Y:S02]  /*16a40*/  PRMT R9, R4, 0x7531, R5 ;  /* 0x0000753104097816 */ /* 0x000fe40000000005 */
[----:B------:R-:W-:Y:S02]  /*16a50*/  LOP3.LUT R4, R2, R23, RZ, 0xfc, !PT ;  /* 0x0000001702047212 */ /* 0x000fe400078efcff */
[C-C-:B------:R-:W-:Y:S02]  /*16a60*/  PRMT R10, R6.reuse, 0x6420, R7.reuse ;  /* 0x00006420060a7816 */ /* 0x140fe40000000007 */
[----:B------:R-:W-:Y:S01]  /*16a70*/  PRMT R11, R6, 0x7531, R7 ;  /* 0x00007531060b7816 */ /* 0x000fe20000000007 */
[----:B------:R-:W-:Y:S01]  /*16a80*/  IMAD.IADD R12, R19, 0x1, R4 ;  /* 0x00000001130c7824 */ /* 0x000fe200078e0204 */
[----:B------:R-:W-:-:S02]  /*16a90*/  LOP3.LUT R4, R3, R28, RZ, 0xfc, !PT ;  /* 0x0000001c03047212 */ /* 0x000fc400078efcff */
[----:B------:R-:W-:Y:S02]  /*16aa0*/  LOP3.LUT R3, R3, R23, RZ, 0xfc, !PT ;  /* 0x0000001703037212 */ /* 0x000fe400078efcff */
[----:B------:R-:W-:Y:S01]  /*16ab0*/  STSM.16.M88.4 [R12], R8 ;  /* 0x000000080c007844 */ /* 0x000fe20000000200 */
[----:B------:R-:W-:Y:S02]  /*16ac0*/  IMAD.IADD R6, R17, 0x1, R4 ;  /* 0x0000000111067824 */ /* 0x000fe400078e0204 */
[----:B------:R-:W-:Y:S02]  /*16ad0*/  IMAD.IADD R13, R19, 0x1, R3 ;  /* 0x00000001130d7824 */ /* 0x000fe400078e0203 */
[----:B------:R-:W-:Y:S02]  /*16ae0*/  VIADD R3, R2, 0x1000 ;  /* 0x0000100002037836 */ /* 0x000fe40000000000 */
[----:B------:R-:W0:Y:S02]  /*16af0*/  LDSM.16.MT88.4 R4, [R6+0x6000] ;  /* 0x006000000604783b */ /* 0x000e240000004200 */
[----:B0-----:R-:W-:-:S02]  /*16b00*/  PRMT R8, R4, 0x6420, R5 ;  /* 0x0000642004087816 */ /* 0x001fc40000000005 */
        /* <DEDUP_REMOVED lines=8> */
[----:B------:R-:W0:Y:S01]  /*16b90*/  LDSM.16.MT88.4 R4, [R5+0x6000] ;  /* 0x006000000504783b */ /* 0x000e220000004200 */
[C---:B------:R-:W-:Y:S02]  /*16ba0*/  VIADD R3, R2.reuse, 0x1800 ;  /* 0x0000180002037836 */ /* 0x040fe40000000000 */
[----:B------:R-:W-:Y:S01]  /*16bb0*/  VIADD R2, R2, 0x2000 ;  /* 0x0000200002027836 */ /* 0x000fe20000000000 */
[C-C-:B0-----:R-:W-:Y:S02]  /*16bc0*/  PRMT R8, R4.reuse, 0x6420, R5.reuse ;  /* 0x0000642004087816 */ /* 0x141fe40000000005 */
[----:B------:R-:W-:-:S02]  /*16bd0*/  PRMT R9, R4, 0x7531, R5 ;  /* 0x0000753104097816 */ /* 0x000fc40000000005 */
        /* <DEDUP_REMOVED lines=10> */
[----:B------:R-:W-:-:S02]  /*16c80*/  LOP3.LUT R4, R2, R28, RZ, 0xfc, !PT ;  /* 0x0000001c02047212 */ /* 0x000fc400078efcff */
[C-C-:B------:R-:W-:Y:S02]  /*16c90*/  PRMT R10, R6.reuse, 0x6420, R7.reuse ;  /* 0x00006420060a7816 */ /* 0x140fe40000000007 */
[----:B------:R-:W-:Y:S02]  /*16ca0*/  PRMT R11, R6, 0x7531, R7 ;  /* 0x00007531060b7816 */ /* 0x000fe40000000007 */
[----:B------:R-:W-:Y:S02]  /*16cb0*/  IADD3 R4, R17, R4, RZ ;  /* 0x0000000411047210 */ /* 0x000fe40007ffe0ff */
[----:B------:R-:W-:Y:S01]  /*16cc0*/  LOP3.LUT R2, R2, R23, RZ, 0xfc, !PT ;  /* 0x0000001702027212 */ /* 0x000fe200078efcff */
[----:B------:R-:W-:Y:S04]  /*16cd0*/  STSM.16.M88.4 [R3], R8 ;  /* 0x0000000803007844 */ /* 0x000fe80000000200 */
[----:B------:R-:W0:Y:S01]  /*16ce0*/  LDSM.16.MT88.4 R4, [R4+0x6000] ;  /* 0x006000000404783b */ /* 0x000e220000004200 */
        /* <DEDUP_REMOVED lines=14> */
.L_x_11669:
[----:B------:R-:W3:Y:S01]  /*16dd0*/  LDL.LU R3, [R1+0x4] ;  /* 0x0000040001037983 */ /* 0x000ee20000300800 */
        /* <DEDUP_REMOVED lines=9> */
[----:B---3--:R-:W-:-:S05]  /*16e70*/  LOP3.LUT R3, R3, R0, RZ, 0x3c, !PT ;  /* 0x0000000003037212 */ /* 0x008fca00078e3cff */
[----:B------:R4:W-:Y:S02]  /*16e80*/  STL [R1+0x4], R3 ;  /* 0x0000040301007387 */ /* 0x0009e40000100800 */
.L_x_11618:
[----:B------:R-:W-:-:S13]  /*16e90*/  LOP3.LUT P0, RZ, R22, 0x2, RZ, 0xc0, !PT ;  /* 0x0000000216ff7812 */ /* 0x000fda000780c0ff */
[----:B------:R-:W-:Y:S05]  /*16ea0*/  @!P0 BRA `(.L_x_11670) ;  /* 0x0000000000248947 */ /* 0x000fea0003800000 */
[----:B------:R-:W-:Y:S05]  /*16eb0*/  WARPSYNC.ALL ;  /* 0x0000000000007948 */ /* 0x000fea0003800000 */
[----:B------:R-:W3:Y:S08]  /*16ec0*/  S2UR UR5, SR_CgaCtaId ;  /* 0x00000000000579c3 */ /* 0x000ef00000008800 */
[----:B------:R-:W-:Y:S06]  /*16ed0*/  BAR.SYNC.DEFER_BLOCKING 0x5, 0x200 ;  /* 0x0148000000007b1d */ /* 0x000fec0000010000 */
[----:B------:R-:W-:-:S02]  /*16ee0*/  UMOV UR4, 0x400 ;  /* 0x0000040000047882 */ /* 0x000fc40000000000 */
[----:B---3--:R-:W-:-:S06]  /*16ef0*/  ULEA UR4, UR5, UR4, 0x18 ;  /* 0x0000000405047291 */ /* 0x008fcc000f8ec03f */
[----:B------:R-:W-:-:S05]  /*16f00*/  IMAD.U32 R17, RZ, RZ, UR4 ;  /* 0x00000004ff117e24 */ /* 0x000fca000f8e00ff */
[----:B------:R3:W0:Y:S01]  /*16f10*/  LDS.128 R24, [R17+0x132d0] ;  /* 0x0132d00011187984 */ /* 0x0006220000000c00 */
[----:B------:R-:W-:Y:S06]  /*16f20*/  BAR.ARV 0x4, 0x200 ;  /* 0x0108000000007b1d */ /* 0x000fec0000002000 */
[----:B------:R-:W-:Y:S05]  /*16f30*/  BRA `(.L_x_11671) ;  /* 0x0000000800d07947 */ /* 0x000fea0003800000 */
.L_x_11670:
        /* <DEDUP_REMOVED lines=8> */
[----:B----4-:R-:W0:Y:S08]  /*16fc0*/  @!P1 LDC.64 R2, c[0x0][0xc80] ;  /* 0x00032000ff029b82 */ /* 0x010e300000000a00 */
[----:B------:R-:W3:Y:S01]  /*16fd0*/  @!P1 LDC.64 R4, c[0x0][0xc78] ;  /* 0x00031e00ff049b82 */ /* 0x000ee20000000a00 */
[----:B0-----:R-:W-:-:S05]  /*16fe0*/  @!P1 IMAD.WIDE R2, R9, 0x4, R2 ;  /* 0x0000000409029825 */ /* 0x001fca00078e0202 */
[----:B--2---:R3:W2:Y:S02]  /*16ff0*/  @!P1 LDG.E R7, desc[UR40][R2.64] ;  /* 0x0000002802079981 */ /* 0x0046a4000c1e1900 */
[----:B---3--:R-:W-:-:S05]  /*17000*/  @!P1 IMAD.WIDE R2, R9, 0x4, R4 ;  /* 0x0000000409029825 */ /* 0x008fca00078e0204 */
[----:B------:R-:W3:Y:S01]  /*17010*/  @!P1 LDG.E R5, desc[UR40][R2.64] ;  /* 0x0000002802059981 */ /* 0x000ee2000c1e1900 */
        /* <DEDUP_REMOVED lines=8> */
[----:B--2---:R-:W-:Y:S02]  /*170a0*/  @!P1 IMAD.MOV.U32 R4, RZ, RZ, R7 ;  /* 0x000000ffff049224 */ /* 0x004fe400078e0007 */
[----:B------:R-:W-:Y:S02]  /*170b0*/  IMAD.MOV.U32 R7, RZ, RZ, RZ ;  /* 0x000000ffff077224 */ /* 0x000fe400078e00ff */
        /* <DEDUP_REMOVED lines=19> */
.L_x_11761:
[----:B------:R-:W-:Y:S02]  /*171f0*/  ULDC UR4, c[0x0][0xc38] ;  /* 0x00030e0000047ab9 */ /* 0x000fe40000000800 */
[----:B------:R-:W-:-:S04]  /*17200*/  IMAD.U32 R3, RZ, RZ, UR4 ;  /* 0x00000004ff037e24 */ /* 0x000fc8000f8e00ff */
[----:B--2---:R-:W-:-:S04]  /*17210*/  IMAD R8, R14, R3, RZ ;  /* 0x000000030e087224 */ /* 0x004fc800078e02ff */
[----:B------:R-:W-:-:S05]  /*17220*/  IMAD.IADD R6, R6, 0x1, R8 ;  /* 0x0000000106067824 */ /* 0x000fca00078e0208 */
[----:B------:R-:W-:-:S13]  /*17230*/  ISETP.GT.AND P6, PT, R6, R0, PT ;  /* 0x000000000600720c */ /* 0x000fda0003fc4270 */
[----:B------:R-:W-:Y:S05]  /*17240*/  @P6 BRA `(.L_x_11673) ;  /* 0x0000000000a46947 */ /* 0x000fea0003800000 */
.L_x_11676:
[----:B0-----:R-:W0:Y:S01]  /*17250*/  LDC R2, c[0x0][0xc3c] ;  /* 0x00030f00ff027b82 */ /* 0x001e220000000800 */
[----:B------:R-:W-:-:S05]  /*17260*/  VIADD R27, R27, 0x1f ;  /* 0x0000001f1b1b7836 */ /* 0x000fca0000000000 */
[----:B0-----:R-:W-:-:S13]  /*17270*/  ISETP.GE.AND P6, PT, R27, R2, PT ;  /* 0x000000021b00720c */ /* 0x001fda0003fc6270 */
[----:B------:R-:W-:Y:S05]  /*17280*/  @P6 BRA `(.L_x_11674) ;  /* 0x0000000400b86947 */ /* 0x000fea0003800000 */
[----:B------:R-:W0:Y:S01]  /*17290*/  S2R R3, SR_TID.X ;  /* 0x0000000000037919 */ /* 0x000e220000002100 */
[----:B------:R-:W-:Y:S02]  /*172a0*/  MOV R4, RZ ;  /* 0x000000ff00047202 */ /* 0x000fe40000000f00 */
        /* <DEDUP_REMOVED lines=29> */
.L_x_11769:
[----:B------:R-:W-:Y:S02]  /*17480*/  ULDC UR4, c[0x0][0xc38] ;  /* 0x00030e0000047ab9 */ /* 0x000fe40000000800 */
[----:B------:R-:W-:-:S04]  /*17490*/  IMAD.U32 R3, RZ, RZ, UR4 ;  /* 0x00000004ff037e24 */ /* 0x000fc8000f8e00ff */
[----:B--2---:R-:W-:-:S04]  /*174a0*/  IMAD R8, R14, R3, RZ ;  /* 0x000000030e087224 */ /* 0x004fc800078e02ff */
[----:B------:R-:W-:-:S05]  /*174b0*/  IMAD.IADD R6, R8, 0x1, R6 ;  /* 0x0000000108067824 */ /* 0x000fca00078e0206 */
[----:B------:R-:W-:-:S13]  /*174c0*/  ISETP.GT.AND P6, PT, R6, R0, PT ;  /* 0x000000000600720c */ /* 0x000fda0003fc4270 */
[----:B------:R-:W-:Y:S05]  /*174d0*/  @!P6 BRA `(.L_x_11676) ;  /* 0xfffffffc005ce947 */ /* 0x000fea000383ffff */
.L_x_11673:
        /* <DEDUP_REMOVED lines=9> */
.L_x_11774:
[----:B------:R-:W-:-:S13]  /*17570*/  ISETP.NE.AND P0, PT, R6, RZ, PT ;  /* 0x000000ff0600720c */ /* 0x000fda0003f05270 */
[----:B------:R-:W-:Y:S05]  /*17580*/  @!P0 BRA `(.L_x_11678) ;  /* 0x0000000000108947 */ /* 0x000fea0003800000 */
[----:B------:R-:W-:Y:S01]  /*17590*/  UMOV UR4, 0xffffffff ;  /* 0xffffffff00047882 */ /* 0x000fe20000000000 */
[----:B------:R-:W-:Y:S02]  /*175a0*/  IADD3 R12, R5, -0x1, RZ ;  /* 0xffffffff050c7810 */ /* 0x000fe40007ffe0ff */
[----:B------:R-:W-:Y:S05]  /*175b0*/  BRA.DIV UR4, `(.L_x_11679) ;  /* 0x0000002604e87947 */ /* 0x000fea000b800000 */
[----:B------:R0:W0:Y:S02]  /*175c0*/  SHFL.IDX PT, R24, R2, R12, 0x1f ;  /* 0x00001f0c02187589 */ /* 0x00002400000e0000 */
.L_x_11678:
[----:B0-----:R-:W-:Y:S01]  /*175d0*/  IMAD R24, R24, R3, R8 ;  /* 0x0000000318187224 */ /* 0x001fe200078e0208 */
[----:B---3--:R-:W-:Y:S01]  /*175e0*/  IABS R8, R4 ;  /* 0x0000000400087213 */ /* 0x008fe20000000000 */
[----:B------:R-:W-:Y:S02]  /*175f0*/  IMAD.MOV.U32 R2, RZ, RZ, RZ ;  /* 0x000000ffff027224 */ /* 0x000fe400078e00ff */
[----:B------:R-:W-:Y:S01]  /*17600*/  IMAD.IADD R25, R0, 0x1, -R24 ;  /* 0x0000000100197824 */ /* 0x000fe200078e0a18 */
[----:B------:R-:W0:Y:S01]  /*17610*/  I2F.RP R6, R8 ;  /* 0x0000000800067306 */ /* 0x000e220000209400 */
[----:B------:R-:W-:-:S03]  /*17620*/  IMAD.IADD R27, R5, 0x1, R27 ;  /* 0x00000001051b7824 */ /* 0x000fc600078e021b */
[----:B------:R-:W-:-:S04]  /*17630*/  IABS R0, R25 ;  /* 0x0000001900007213 */ /* 0x000fc80000000000 */
[----:B0-----:R-:W0:Y:S02]  /*17640*/  MUFU.RCP R6, R6 ;  /* 0x0000000600067308 */ /* 0x001e240000001000 */
[----:B0-----:R-:W-:-:S06]  /*17650*/  VIADD R9, R6, 0xffffffe ;  /* 0x0ffffffe06097836 */ /* 0x001fcc0000000000 */
[----:B------:R-:W1:Y:S02]  /*17660*/  F2I.FTZ.U32.TRUNC.NTZ R3, R9 ;  /* 0x0000000900037305 */ /* 0x000e64000021f000 */
[----:B-1----:R-:W-:-:S04]  /*17670*/  IMAD.MOV R11, RZ, RZ, -R3 ;  /* 0x000000ffff0b7224 */ /* 0x002fc800078e0a03 */
[----:B------:R-:W-:-:S04]  /*17680*/  IMAD R11, R11, R8, RZ ;  /* 0x000000080b0b7224 */ /* 0x000fc800078e02ff */
[----:B------:R-:W-:Y:S01]  /*17690*/  IMAD.HI.U32 R2, R3, R11, R2 ;  /* 0x0000000b03027227 */ /* 0x000fe200078e0002 */
[----:B------:R-:W-:-:S05]  /*176a0*/  IABS R3, R4 ;  /* 0x0000000400037213 */ /* 0x000fca0000000000 */
[----:B------:R-:W-:Y:S02]  /*176b0*/  IMAD.MOV R3, RZ, RZ, -R3 ;  /* 0x000000ffff037224 */ /* 0x000fe400078e0a03 */
[----:B------:R-:W-:-:S04]  /*176c0*/  IMAD.HI.U32 R6, R2, R0, RZ ;  /* 0x0000000002067227 */ /* 0x000fc800078e00ff */
[----:B------:R-:W-:Y:S01]  /*176d0*/  IMAD R3, R6, R3, R0 ;  /* 0x0000000306037224 */ /* 0x000fe200078e0200 */
[----:B----4-:R-:W-:-:S04]  /*176e0*/  IABS R0, R7 ;  /* 0x0000000700007213 */ /* 0x010fc80000000000 */
[----:B------:R-:W0:Y:S01]  /*176f0*/  I2F.RP R9, R0 ;  /* 0x0000000000097306 */ /* 0x000e220000209400 */
[----:B------:R-:W-:-:S13]  /*17700*/  ISETP.GT.U32.AND P1, PT, R8, R3, PT ;  /* 0x000000030800720c */ /* 0x000fda0003f24070 */
[----:B------:R-:W-:Y:S01]  /*17710*/  @!P1 IMAD.IADD R3, R3, 0x1, -R8 ;  /* 0x0000000103039824 */ /* 0x000fe200078e0a08 */
[----:B0-----:R-:W0:Y:S01]  /*17720*/  MUFU.RCP R9, R9 ;  /* 0x0000000900097308 */ /* 0x001e220000001000 */
[----:B------:R-:W-:Y:S02]  /*17730*/  @!P1 IADD3 R6, R6, 0x1, RZ ;  /* 0x0000000106069810 */ /* 0x000fe40007ffe0ff */
[----:B------:R-:W-:Y:S02]  /*17740*/  ISETP.NE.AND P1, PT, R4, RZ, PT ;  /* 0x000000ff0400720c */ /* 0x000fe40003f25270 */
[----:B------:R-:W-:Y:S01]  /*17750*/  ISETP.GE.U32.AND P0, PT, R3, R8, PT ;  /* 0x000000080300720c */ /* 0x000fe20003f06070 */
[----:B0-----:R-:W-:-:S12]  /*17760*/  VIADD R10, R9, 0xffffffe ;  /* 0x0ffffffe090a7836 */ /* 0x001fd80000000000 */
[----:B------:R-:W-:Y:S01]  /*17770*/  @P0 VIADD R6, R6, 0x1 ;  /* 0x0000000106060836 */ /* 0x000fe20000000000 */
        /* <DEDUP_REMOVED lines=27> */
[C---:B------:R-:W-:Y:S01]  /*17930*/  IMAD R6, R7.reuse, R0, R6 ;  /* 0x0000000007067224 */ /* 0x040fe200078e0206 */
[----:B------:R-:W-:-:S05]  /*17940*/  LEA R7, R7, R2, 0x18 ;  /* 0x0000000207077211 */ /* 0x000fca00078ec0ff */
[----:B------:R-:W-:Y:S01]  /*17950*/  IMAD R26, R6, 0x10000, R7 ;  /* 0x00010000061a7824 */ /* 0x000fe200078e0207 */
[----:B------:R-:W-:Y:S06]  /*17960*/  BRA `(.L_x_11680) ;  /* 0x00000000001c7947 */ /* 0x000fec0003800000 */
.L_x_11674:
[----:B------:R-:W-:Y:S01]  /*17970*/  UMOV UR4, URZ ;  /* 0x0000003f00047c82 */ /* 0x000fe20008000000 */
[----:B------:R-:W-:Y:S01]  /*17980*/  UMOV UR5, URZ ;  /* 0x0000003f00057c82 */ /* 0x000fe20008000000 */
[----:B------:R-:W-:Y:S01]  /*17990*/  ULDC UR6, c[0x0][0xc3c] ;  /* 0x00030f0000067ab9 */ /* 0x000fe20000000800 */
[----:B------:R-:W-:Y:S02]  /*179a0*/  IMAD.MOV.U32 R24, RZ, RZ, R0 ;  /* 0x000000ffff187224 */ /* 0x000fe400078e0000 */
[----:B------:R-:W-:Y:S02]  /*179b0*/  IMAD.U32 R25, RZ, RZ, UR4 ;  /* 0x00000004ff197e24 */ /* 0x000fe4000f8e00ff */
[----:B------:R-:W-:Y:S02]  /*179c0*/  IMAD.U32 R26, RZ, RZ, UR5 ;  /* 0x00000005ff1a7e24 */ /* 0x000fe4000f8e00ff */
[----:B------:R-:W-:-:S07]  /*179d0*/  IMAD.U32 R27, RZ, RZ, UR6 ;  /* 0x00000006ff1b7e24 */ /* 0x000fce000f8e00ff */
.L_x_11680:
        /* <DEDUP_REMOVED lines=10> */
.L_x_11671:
[----:B------:R-:W-:Y:S02]  /*17a80*/  ULDC UR4, c[0x0][0xc3c] ;  /* 0x00030f0000047ab9 */ /* 0x000fe40000000800 */
[----:B0-----:R-:W-:-:S13]  /*17a90*/  ISETP.GE.AND P0, PT, R27, UR4, PT ;  /* 0x000000041b007c0c */ /* 0x001fda000bf06270 */
[----:B------:R-:W-:Y:S05]  /*17aa0*/  @!P0 BRA `(.L_x_11681) ;  /* 0xffffffac00688947 */ /* 0x000fea000383ffff */
[----:B------:R-:W-:Y:S05]  /*17ab0*/  BSYNC B7 ;  /* 0x0000000000077941 */ /* 0x000fea0003800000 */
.L_x_11577:
[----:B0-----:R-:W5:Y:S01]  /*17ac0*/  LDL.LU R0, [R1+0x44] ;  /* 0x0000440001007983 */ /* 0x001f620000300800 */
[----:B------:R-:W-:Y:S01]  /*17ad0*/  BSSY B0, `(.L_x_11682) ;  /* 0x000000b000007945 */ /* 0x000fe20003800000 */
[----:B--2---:R-:W0:Y:S01]  /*17ae0*/  S2R R5, SR_CgaCtaId ;  /* 0x0000000000057919 */ /* 0x004e220000008800 */
[----:B-----5:R-:W-:-:S05]  /*17af0*/  VIADD R0, R0, 0x1 ;  /* 0x0000000100007836 */ /* 0x020fca0000000000 */
[----:B----4-:R-:W-:-:S04]  /*17b00*/  LEA.HI R2, R0, R0, RZ, 0x1 ;  /* 0x0000000000027211 */ /* 0x010fc800078f08ff */
[----:B------:R-:W-:Y:S02]  /*17b10*/  LOP3.LUT R3, R2, 0xfffffffe, RZ, 0xc0, !PT ;  /* 0xfffffffe02037812 */ /* 0x000fe400078ec0ff */
[----:B------:R-:W-:Y:S02]  /*17b20*/  MOV R2, 0x400 ;  /* 0x0000040000027802 */ /* 0x000fe40000000f00 */
[----:B------:R-:W-:Y:S02]  /*17b30*/  IADD3 R0, R0, -R3, RZ ;  /* 0x8000000300007210 */ /* 0x000fe40007ffe0ff */
[----:B0-----:R-:W-:Y:S02]  /*17b40*/  LEA R6, R5, R2, 0x18 ;  /* 0x0000000205067211 */ /* 0x001fe400078ec0ff */
[----:B------:R-:W-:-:S04]  /*17b50*/  SHF.L.U32 R0, R0, 0x1f, RZ ;  /* 0x0000001f00007819 */ /* 0x000fc800000006ff */
[----:B------:R-:W0:Y:S02]  /*17b60*/  SYNCS.PHASECHK.TRANS64.TRYWAIT P0, [R6+URZ+0x13220], R0 ;  /* 0x01322000060075a7 */ /* 0x000e24000800017f */
[----:B0-----:R-:W-:Y:S05]  /*17b70*/  @!P0 BRA `(.L_x_11683) ;  /* 0x0000002000a08947 */ /* 0x001fea0003800000 */
.L_x_11777:
[----:B------:R-:W-:Y:S05]  /*17b80*/  BSYNC B0 ;  /* 0x0000000000007941 */ /* 0x000fea0003800000 */
.L_x_11682:
[----:B------:R-:W-:-:S03]  /*17b90*/  UMOV UR4, 0xffffffff ;  /* 0xffffffff00047882 */ /* 0x000fc60000000000 */
[----:B------:R-:W-:Y:S05]  /*17ba0*/  BRA.DIV UR4, `(.L_x_11684) ;  /* 0x0000002204a87947 */ /* 0x000fea000b800000 */
[----:B0-----:R-:W0:Y:S02]  /*17bb0*/  S2R R0, SR_TID.X ;  /* 0x0000000000007919 */ /* 0x001e240000002100 */
[----:B0-----:R-:W-:-:S04]  /*17bc0*/  SHF.R.U32.HI R0, RZ, 0x5, R0 ;  /* 0x00000005ff007819 */ /* 0x001fc80000011600 */
[----:B------:R-:W-:-:S05]  /*17bd0*/  LOP3.LUT R0, R0, 0x3, RZ, 0xc0, !PT ;  /* 0x0000000300007812 */ /* 0x000fca00078ec0ff */
[----:B------:R0:W2:Y:S02]  /*17be0*/  SHFL.IDX PT, R14, R0, RZ, 0x1f ;  /* 0x00001fff000e7589 */ /* 0x0000a400000e0000 */
.L_x_11780:
[----:B--2---:R-:W-:-:S13]  /*17bf0*/  ISETP.NE.AND P0, PT, R14, RZ, PT ;  /* 0x000000ff0e00720c */ /* 0x004fda0003f05270 */
[----:B------:R-:W-:Y:S05]  /*17c00*/  @P0 BRA `(.L_x_11465) ;  /* 0x0000000000a80947 */ /* 0x000fea0003800000 */
[----:B------:R-:W-:-:S03]  /*17c10*/  UMOV UR4, 0xffffffff ;  /* 0xffffffff00047882 */ /* 0x000fc60000000000 */
[----:B------:R-:W-:Y:S05]  /*17c20*/  BRA.DIV UR4, `(.L_x_11685) ;  /* 0x0000002204bc7947 */ /* 0x000fea000b800000 */
[----:B------:R-:W-:-:S13]  /*17c30*/  ELECT P6, URZ, PT ;  /* 0x00000000003f782f */ /* 0x000fda00038c0000 */
.L_x_11783:
[----:B------:R-:W-:Y:S05]  /*17c40*/  @!P6 BRA `(.L_x_11465) ;  /* 0x000000000098e947 */ /* 0x000fea0003800000 */
[----:B0-----:R-:W2:Y:S02]  /*17c50*/  LDL.LU R0, [R1+0x3c] ;  /* 0x00003c0001007983 */ /* 0x001ea40000300800 */
[----:B--2---:R-:W-:-:S04]  /*17c60*/  LOP3.LUT R0, R0, 0x2, RZ, 0xfc, !PT ;  /* 0x0000000200007812 */ /* 0x004fc800078efcff */
[----:B------:R-:W-:-:S13]  /*17c70*/  ISETP.NE.AND P0, PT, R0, 0x3, PT ;  /* 0x000000030000780c */ /* 0x000fda0003f05270 */
[----:B------:R-:W-:Y:S05]  /*17c80*/  @!P0 BRA `(.L_x_11686) ;  /* 0x0000000000048947 */ /* 0x000fea0003800000 */
[----:B------:R-:W-:Y:S01]  /*17c90*/  BPT.TRAP 0x1 ;  /* 0x000000040000795c */ /* 0x000fe20000300000 */
.L_x_11686:
[----:B------:R-:W2:Y:S01]  /*17ca0*/  LDL.LU R8, [R1+0x4] ;  /* 0x0000040001087983 */ /* 0x000ea20000300800 */
        /* <DEDUP_REMOVED lines=12> */
.L_x_11784:
[----:B------:R-:W2:Y:S02]  /*17d70*/  SYNCS.PHASECHK.TRANS64.TRYWAIT P1, [R9+URZ], R0 ;  /* 0x00000000090075a7 */ /* 0x000ea4000802017f */
[----:B--2---:R-:W-:Y:S05]  /*17d80*/  @!P1 BRA `(.L_x_11688) ;  /* 0x0000002000989947 */ /* 0x004fea0003800000 */
.L_x_11785:
[----:B------:R-:W-:Y:S05]  /*17d90*/  @!P0 BRA `(.L_x_11689) ;  /* 0x0000000000048947 */ /* 0x000fea0003800000 */
[----:B------:R-:W-:Y:S01]  /*17da0*/  BPT.TRAP 0x1 ;  /* 0x000000040000795c */ /* 0x000fe20000300000 */
.L_x_11689:
[----:B------:R-:W-:-:S04]  /*17db0*/  IMAD R29, R29, 0x8, R6 ;  /* 0x000000081d1d7824 */ /* 0x000fc800078e0206 */
[----:B------:R-:W4:Y:S02]  /*17dc0*/  SYNCS.PHASECHK.TRANS64.TRYWAIT P1, [R29+URZ+0x13260], R4 ;  /* 0x013260041d0075a7 */ /* 0x000f24000802017f */
[----:B----4-:R-:W-:Y:S05]  /*17dd0*/  @!P1 BRA `(.L_x_11690) ;  /* 0x0000002000989947 */ /* 0x010fea0003800000 */
.L_x_11786:
[----:B------:R-:W-:Y:S05]  /*17de0*/  @!P0 BRA `(.L_x_11691) ;  /* 0x0000000000048947 */ /* 0x000fea0003800000 */
[----:B------:R-:W-:Y:S01]  /*17df0*/  BPT.TRAP 0x1 ;  /* 0x000000040000795c */ /* 0x000fe20000300000 */
.L_x_11691:
[----:B------:R-:W-:-:S04]  /*17e00*/  IMAD R7, R7, 0x8, R6 ;  /* 0x0000000807077824 */ /* 0x000fc800078e0206 */
[----:B------:R-:W5:Y:S02]  /*17e10*/  SYNCS.PHASECHK.TRANS64.TRYWAIT P1, [R7+URZ+0x13260], R0 ;  /* 0x01326000070075a7 */ /* 0x000f64000802017f */
[----:B-----5:R-:W-:Y:S05]  /*17e20*/  @!P1 BRA `(.L_x_11692) ;  /* 0x0000002000989947 */ /* 0x020fea0003800000 */
.L_x_11787:
[----:B------:R-:W-:Y:S05]  /*17e30*/  @!P0 BRA `(.L_x_11693) ;  /* 0x0000000000048947 */ /* 0x000fea0003800000 */
[----:B------:R-:W-:Y:S01]  /*17e40*/  BPT.TRAP 0x1 ;  /* 0x000000040000795c */ /* 0x000fe20000300000 */
.L_x_11693:
[----:B------:R-:W5:Y:S02]  /*17e50*/  SYNCS.PHASECHK.TRANS64.TRYWAIT P0, [R29+URZ+0x13280], R4 ;  /* 0x013280041d0075a7 */ /* 0x000f64000800017f */
[----:B-----5:R-:W-:Y:S05]  /*17e60*/  @!P0 BRA `(.L_x_11694) ;  /* 0x00000020009c8947 */ /* 0x020fea0003800000 */
.L_x_11695:
[----:B------:R0:W0:Y:S02]  /*17e70*/  SYNCS.PHASECHK.TRANS64.TRYWAIT P0, [R7+URZ+0x13280], R0 ;  /* 0x01328000070075a7 */ /* 0x000024000800017f */
[----:B0-----:R-:W-:Y:S05]  /*17e80*/  @!P0 NANOSLEEP.SYNCS 0x989680 ;  /* 0x009896800000895d */ /* 0x001fea0003900000 */
[----:B------:R-:W0:Y:S02]  /*17e90*/  @!P0 SYNCS.PHASECHK.TRANS64 P0, [R7+URZ+0x13280], R0 ;  /* 0x01328000070085a7 */ /* 0x000e24000800007f */
[----:B0-----:R-:W-:Y:S05]  /*17ea0*/  @!P0 BRA `(.L_x_11695) ;  /* 0xfffffffc00f08947 */ /* 0x001fea000383ffff */
.L_x_11465:
[----:B------:R-:W-:Y:S05]  /*17eb0*/  BSYNC B8 ;  /* 0x0000000000087941 */ /* 0x000fea0003800000 */
.L_x_11462:
[----:B------:R-:W-:Y:S05]  /*17ec0*/  EXIT ;  /* 0x000000000000794d */ /* 0x000fea0003800000 */
.L_x_11483:
[----:B0-----:R0:W1:Y:S02]  /*17ed0*/  SYNCS.PHASECHK.TRANS64.TRYWAIT P5, [R75+URZ+0x13290], R76 ;  /* 0x0132904c4b0075a7 */ /* 0x00106400080a017f */
[----:B-1----:R-:W-:Y:S05]  /*17ee0*/  @!P5 NANOSLEEP.SYNCS 0x989680 ;  /* 0x009896800000d95d */ /* 0x002fea0003900000 */
[----:B------:R-:W1:Y:S02]  /*17ef0*/  @!P5 SYNCS.PHASECHK.TRANS64 P5, [R75+URZ+0x13290], R76 ;  /* 0x0132904c4b00d5a7 */ /* 0x000e6400080a007f */
[----:B-1----:R-:W-:Y:S05]  /*17f00*/  @!P5 BRA `(.L_x_11483) ;  /* 0xfffffffc00f0d947 */ /* 0x002fea000383ffff */
[----:B------:R-:W-:Y:S05]  /*17f10*/  BRA `(.L_x_11696) ;  /* 0xfffffea800887947 */ /* 0x000fea000383ffff */
.L_x_11493:
[----:B0-----:R0:W1:Y:S02]  /*17f20*/  SYNCS.PHASECHK.TRANS64.TRYWAIT P5, [R75+URZ+0x13290], R76 ;  /* 0x0132904c4b0075a7 */ /* 0x00106400080a017f */
[----:B-1----:R-:W-:Y:S05]  /*17f30*/  @!P5 NANOSLEEP.SYNCS 0x989680 ;  /* 0x009896800000d95d */ /* 0x002fea0003900000 */
[----:B------:R-:W1:Y:S02]  /*17f40*/  @!P5 SYNCS.PHASECHK.TRANS64 P5, [R75+URZ+0x13290], R76 ;  /* 0x0132904c4b00d5a7 */ /* 0x000e6400080a007f */
[----:B-1----:R-:W-:Y:S05]  /*17f50*/  @!P5 BRA `(.L_x_11493) ;  /* 0xfffffffc00f0d947 */ /* 0x002fea000383ffff */
[----:B------:R-:W-:Y:S05]  /*17f60*/  BRA `(.L_x_11697) ;  /* 0xfffffeb800cc7947 */ /* 0x000fea000383ffff */
.L_x_11498:
[----:B0-----:R0:W1:Y:S02]  /*17f70*/  SYNCS.PHASECHK.TRANS64.TRYWAIT P1, [R75+URZ+0x13290], R76 ;  /* 0x0132904c4b0075a7 */ /* 0x001064000802017f */
[----:B-1----:R-:W-:Y:S05]  /*17f80*/  @!P1 NANOSLEEP.SYNCS 0x989680 ;  /* 0x009896800000995d */ /* 0x002fea0003900000 */
[----:B------:R-:W1:Y:S02]  /*17f90*/  @!P1 SYNCS.PHASECHK.TRANS64 P1, [R75+URZ+0x13290], R76 ;  /* 0x0132904c4b0095a7 */ /* 0x000e64000802007f */
[----:B-1----:R-:W-:Y:S05]  /*17fa0*/  @!P1 BRA `(.L_x_11498) ;  /* 0xfffffffc00f09947 */ /* 0x002fea000383ffff */
[----:B------:R-:W-:Y:S05]  /*17fb0*/  BRA `(.L_x_11698) ;  /* 0xfffffec800f47947 */ /* 0x000fea000383ffff */
.L_x_11502:
[----:B--2---:R2:W0:Y:S02]  /*17fc0*/  SYNCS.PHASECHK.TRANS64.TRYWAIT P0, [R75+URZ+0x132b0], R76 ;  /* 0x0132b04c4b0075a7 */ /* 0x004424000800017f */
[----:B0-----:R-:W-:Y:S05]  /*17fd0*/  @!P0 NANOSLEEP.SYNCS 0x989680 ;  /* 0x009896800000895d */ /* 0x001fea0003900000 */
[----:B------:R-:W0:Y:S02]  /*17fe0*/  @!P0 SYNCS.PHASECHK.TRANS64 P0, [R75+URZ+0x132b0], R76 ;  /* 0x0132b04c4b0085a7 */ /* 0x000e24000800007f */
[----:B0-----:R-:W-:Y:S05]  /*17ff0*/  @!P0 BRA `(.L_x_11502) ;  /* 0xfffffffc00f08947 */ /* 0x001fea000383ffff */
[----:B------:R-:W-:Y:S05]  /*18000*/  BRA `(.L_x_11699) ;  /* 0xfffffecc00547947 */ /* 0x000fea000383ffff */
.L_x_11522:
        /* <DEDUP_REMOVED lines=8> */
.L_x_11701:
[----:B------:R-:W-:Y:S05]  /*18090*/  BSYNC B1 ;  /* 0x0000000000017941 */ /* 0x000fea0003800000 */
.L_x_11700:
        /* <DEDUP_REMOVED lines=8> */
.L_x_11702:
[----:B------:R-:W-:Y:S02]  /*18120*/  IMAD.MOV.U32 R13, RZ, RZ, R31 ;  /* 0x000000ffff0d7224 */ /* 0x000fe400078e001f */
[----:B------:R-:W-:-:S07]  /*18130*/  IMAD.MOV.U32 R29, RZ, RZ, R14 ;  /* 0x000000ffff1d7224 */ /* 0x000fce00078e000e */
[----:B------:R-:W-:Y:S05]  /*18140*/  WARPSYNC.COLLECTIVE R15, `(.L_x_11703) ;  /* 0x000000000f087348 */ /* 0x000fea0003c00000 */
[----:B------:R0:W1:Y:S02]  /*18150*/  SHFL.IDX P6, R14, R13, R12, R11 ;  /* 0x0000000c0d0e7389 */ /* 0x00006400000c000b */
[----:B01----:R-:W-:Y:S01]  /*18160*/  ENDCOLLECTIVE ;  /* 0x000000000000791b */ /* 0x003fe20003800000 */
.L_x_11703:
[----:B------:R-:W-:Y:S01]  /*18170*/  IMAD.MOV.U32 R13, RZ, RZ, R26 ;  /* 0x000000ffff0d7224 */ /* 0x000fe200078e001a */
[----:B------:R-:W-:-:S07]  /*18180*/  MOV R3, R14 ;  /* 0x0000000e00037202 */ /* 0x000fce0000000f00 */
[----:B------:R-:W-:Y:S05]  /*18190*/  WARPSYNC.COLLECTIVE R15, `(.L_x_11704) ;  /* 0x000000000f087348 */ /* 0x000fea0003c00000 */
[----:B------:R0:W1:Y:S02]  /*181a0*/  SHFL.IDX P6, R14, R13, R12, R11 ;  /* 0x0000000c0d0e7389 */ /* 0x00006400000c000b */
[----:B01----:R-:W-:Y:S01]  /*181b0*/  ENDCOLLECTIVE ;  /* 0x000000000000791b */ /* 0x003fe20003800000 */
.L_x_11704:
[----:B------:R-:W-:Y:S05]  /*181c0*/  BRA `(.L_x_11705) ;  /* 0xfffffed800a47947 */ /* 0x000fea000383ffff */
.L_x_11526:
[----:B-1----:R1:W3:Y:S02]  /*181d0*/  SYNCS.PHASECHK.TRANS64.TRYWAIT P0, [R16+URZ+0x13200], R27 ;  /* 0x0132001b100075a7 */ /* 0x0022e4000800017f */
[----:B---3--:R-:W-:Y:S05]  /*181e0*/  @!P0 NANOSLEEP.SYNCS 0x989680 ;  /* 0x009896800000895d */ /* 0x008fea0003900000 */
[----:B------:R-:W3:Y:S02]  /*181f0*/  @!P0 SYNCS.PHASECHK.TRANS64 P0, [R16+URZ+0x13200], R27 ;  /* 0x0132001b100085a7 */ /* 0x000ee4000800007f */
[----:B---3--:R-:W-:Y:S05]  /*18200*/  @!P0 BRA `(.L_x_11526) ;  /* 0xfffffffc00f08947 */ /* 0x008fea000383ffff */
[----:B------:R-:W-:Y:S05]  /*18210*/  BRA `(.L_x_11706) ;  /* 0xfffffedc003c7947 */ /* 0x000fea000383ffff */
.L_x_11530:
        /* <DEDUP_REMOVED lines=8> */
.L_x_11708:
[----:B------:R-:W-:Y:S05]  /*182a0*/  BSYNC B1 ;  /* 0x0000000000017941 */ /* 0x000fea0003800000 */
.L_x_11707:
[----:B------:R-:W-:Y:S01]  /*182b0*/  IMAD.MOV.U32 R13, RZ, RZ, R28 ;  /* 0x000000ffff0d7224 */ /* 0x000fe200078e001c */
[----:B------:R-:W-:Y:S01]  /*182c0*/  MOV R11, 0x1e1f ;  /* 0x00001e1f000b7802 */ /* 0x000fe20000000f00 */
[----:B------:R-:W-:Y:S02]  /*182d0*/  IMAD.MOV.U32 R12, RZ, RZ, RZ ;  /* 0x000000ffff0c7224 */ /* 0x000fe400078e00ff */
[----:B------:R-:W-:Y:S02]  /*182e0*/  IMAD.MOV.U32 R15, RZ, RZ, -0x1 ;  /* 0xffffffffff0f7424 */ /* 0x000fe400078e00ff */
[----:B------:R-:W-:-:S07]  /*182f0*/  IMAD.MOV.U32 R0, RZ, RZ, R14 ;  /* 0x000000ffff007224 */ /* 0x000fce00078e000e */
[----:B------:R-:W-:Y:S05]  /*18300*/  WARPSYNC.COLLECTIVE R15, `(.L_x_11709) ;  /* 0x000000000f087348 */ /* 0x000fea0003c00000 */
[----:B------:R0:W1:Y:S02]  /*18310*/  SHFL.IDX P6, R14, R13, R12, R11 ;  /* 0x0000000c0d0e7389 */ /* 0x00006400000c000b */
[----:B01----:R-:W-:Y:S01]  /*18320*/  ENDCOLLECTIVE ;  /* 0x000000000000791b */ /* 0x003fe20003800000 */
.L_x_11709:
[----:B------:R-:W-:Y:S02]  /*18330*/  IMAD.MOV.U32 R13, RZ, RZ, R31 ;  /* 0x000000ffff0d7224 */ /* 0x000fe400078e001f */
[----:B------:R-:W-:-:S07]  /*18340*/  IMAD.MOV.U32 R29, RZ, RZ, R14 ;  /* 0x000000ffff1d7224 */ /* 0x000fce00078e000e */
[----:B------:R-:W-:Y:S05]  /*18350*/  WARPSYNC.COLLECTIVE R15, `(.L_x_11710) ;  /* 0x000000000f087348 */ /* 0x000fea0003c00000 */
[----:B------:R0:W1:Y:S02]  /*18360*/  SHFL.IDX P6, R14, R13, R12, R11 ;  /* 0x0000000c0d0e7389 */ /* 0x00006400000c000b */
[----:B01----:R-:W-:Y:S01]  /*18370*/  ENDCOLLECTIVE ;  /* 0x000000000000791b */ /* 0x003fe20003800000 */
.L_x_11710:
[----:B------:R-:W-:Y:S02]  /*18380*/  IMAD.MOV.U32 R13, RZ, RZ, R26 ;  /* 0x000000ffff0d7224 */ /* 0x000fe400078e001a */
[----:B------:R-:W-:-:S07]  /*18390*/  IMAD.MOV.U32 R3, RZ, RZ, R14 ;  /* 0x000000ffff037224 */ /* 0x000fce00078e000e */
[----:B------:R-:W-:Y:S05]  /*183a0*/  WARPSYNC.COLLECTIVE R15, `(.L_x_11711) ;  /* 0x000000000f087348 */ /* 0x000fea0003c00000 */
[----:B------:R0:W1:Y:S02]  /*183b0*/  SHFL.IDX P6, R14, R13, R12, R11 ;  /* 0x0000000c0d0e7389 */ /* 0x00006400000c000b */
[----:B01----:R-:W-:Y:S01]  /*183c0*/  ENDCOLLECTIVE ;  /* 0x000000000000791b */ /* 0x003fe20003800000 */
.L_x_11711:
[----:B------:R-:W-:Y:S05]  /*183d0*/  BRA `(.L_x_11712) ;  /* 0xfffffee800ec7947 */ /* 0x000fea000383ffff */
.L_x_11534:
[----:B-1----:R1:W3:Y:S02]  /*183e0*/  SYNCS.PHASECHK.TRANS64.TRYWAIT P1, [R16+URZ+0x13200], R21 ;  /* 0x01320015100075a7 */ /* 0x0022e4000802017f */
[----:B---3--:R-:W-:Y:S05]  /*183f0*/  @!P1 NANOSLEEP.SYNCS 0x989680 ;  /* 0x009896800000995d */ /* 0x008fea0003900000 */
[----:B------:R-:W3:Y:S02]  /*18400*/  @!P1 SYNCS.PHASECHK.TRANS64 P1, [R16+URZ+0x13200], R21 ;  /* 0x01320015100095a7 */ /* 0x000ee4000802007f */
[----:B---3--:R-:W-:Y:S05]  /*18410*/  @!P1 BRA `(.L_x_11534) ;  /* 0xfffffffc00f09947 */ /* 0x008fea000383ffff */
[----:B------:R-:W-:Y:S05]  /*18420*/  BRA `(.L_x_11713) ;  /* 0xfffffeec00607947 */ /* 0x000fea000383ffff */
.L_x_11538:
[----:B-1----:R1:W4:Y:S02]  /*18430*/  SYNCS.PHASECHK.TRANS64.TRYWAIT P1, [R0+URZ+0x13230], R7 ;  /* 0x01323007000075a7 */ /* 0x002324000802017f */
[----:B----4-:R-:W-:Y:S05]  /*18440*/  @!P1 NANOSLEEP.SYNCS 0x989680 ;  /* 0x009896800000995d */ /* 0x010fea0003900000 */
[----:B------:R-:W4:Y:S02]  /*18450*/  @!P1 SYNCS.PHASECHK.TRANS64 P1, [R0+URZ+0x13230], R7 ;  /* 0x01323007000095a7 */ /* 0x000f24000802007f */
[----:B----4-:R-:W-:Y:S05]  /*18460*/  @!P1 BRA `(.L_x_11538) ;  /* 0xfffffffc00f09947 */ /* 0x010fea000383ffff */
[----:B------:R-:W-:Y:S05]  /*18470*/  BRA `(.L_x_11537) ;  /* 0xfffffefc00bc7947 */ /* 0x000fea000383ffff */
.L_x_11545:
[----:B0-----:R0:W2:Y:S02]  /*18480*/  SYNCS.PHASECHK.TRANS64.TRYWAIT P1, [R13+URZ+0x13230], R10 ;  /* 0x0132300a0d0075a7 */ /* 0x0010a4000802017f */
[----:B--2---:R-:W-:Y:S05]  /*18490*/  @!P1 NANOSLEEP.SYNCS 0x989680 ;  /* 0x009896800000995d */ /* 0x004fea0003900000 */
[----:B------:R-:W2:Y:S02]  /*184a0*/  @!P1 SYNCS.PHASECHK.TRANS64 P1, [R13+URZ+0x13230], R10 ;  /* 0x0132300a0d0095a7 */ /* 0x000ea4000802007f */
[----:B--2---:R-:W-:Y:S05]  /*184b0*/  @!P1 BRA `(.L_x_11545) ;  /* 0xfffffffc00f09947 */ /* 0x004fea000383ffff */
[----:B------:R-:W-:Y:S05]  /*184c0*/  BRA `(.L_x_11544) ;  /* 0xffffff3000c07947 */ /* 0x000fea000383ffff */
.L_x_11550:
[----:B-1----:R1:W2:Y:S02]  /*184d0*/  SYNCS.PHASECHK.TRANS64.TRYWAIT P1, [R14+URZ+0x13250], R9 ;  /* 0x013250090e0075a7 */ /* 0x0022a4000802017f */
[----:B--2---:R-:W-:Y:S05]  /*184e0*/  @!P1 NANOSLEEP.SYNCS 0x989680 ;  /* 0x009896800000995d */ /* 0x004fea0003900000 */
[----:B------:R-:W2:Y:S02]  /*184f0*/  @!P1 SYNCS.PHASECHK.TRANS64 P1, [R14+URZ+0x13250], R9 ;  /* 0x013250090e0095a7 */ /* 0x000ea4000802007f */
[----:B--2---:R-:W-:Y:S05]  /*18500*/  @!P1 BRA `(.L_x_11550) ;  /* 0xfffffffc00f09947 */ /* 0x004fea000383ffff */
[----:B------:R-:W-:Y:S05]  /*18510*/  BRA `(.L_x_11549) ;  /* 0xffffff3800307947 */ /* 0x000fea000383ffff */
.L_x_11557:
[----:B-1----:R1:W2:Y:S02]  /*18520*/  SYNCS.PHASECHK.TRANS64.TRYWAIT P1, [R8+URZ+0x13250], R3 ;  /* 0x01325003080075a7 */ /* 0x0022a4000802017f */
[----:B--2---:R-:W-:Y:S05]  /*18530*/  @!P1 NANOSLEEP.SYNCS 0x989680 ;  /* 0x009896800000995d */ /* 0x004fea0003900000 */
[----:B------:R-:W2:Y:S02]  /*18540*/  @!P1 SYNCS.PHASECHK.TRANS64 P1, [R8+URZ+0x13250], R3 ;  /* 0x01325003080095a7 */ /* 0x000ea4000802007f */
[----:B--2---:R-:W-:Y:S05]  /*18550*/  @!P1 BRA `(.L_x_11557) ;  /* 0xfffffffc00f09947 */ /* 0x004fea000383ffff */
[----:B------:R-:W-:Y:S05]  /*18560*/  BRA `(.L_x_11556) ;  /* 0xffffff6000447947 */ /* 0x000fea000383ffff */
.L_x_11585:
[----:B------:R-:W0:Y:S01]  /*18570*/  S2R R9, SR_TID.X ;  /* 0x0000000000097919 */ /* 0x000e220000002100 */
[----:B------:R-:W-:Y:S01]  /*18580*/  BSSY B1, `(.L_x_11714) ;  /* 0x000000a000017945 */ /* 0x000fe20003800000 */
[----:B------:R-:W-:Y:S01]  /*18590*/  IMAD.MOV.U32 R12, RZ, RZ, RZ ;  /* 0x000000ffff0c7224 */ /* 0x000fe200078e00ff */
[----:B------:R-:W-:Y:S01]  /*185a0*/  MOV R15, 0xffffffff ;  /* 0xffffffff000f7802 */ /* 0x000fe20000000f00 */
[----:B-1----:R-:W-:Y:S01]  /*185b0*/  IMAD.MOV.U32 R11, RZ, RZ, 0x1f ;  /* 0x0000001fff0b7424 */ /* 0x002fe200078e00ff */
[----:B0-----:R-:W-:-:S04]  /*185c0*/  SHF.R.U32.HI R9, RZ, 0x5, R9 ;  /* 0x00000005ff097819 */ /* 0x001fc80000011609 */
[----:B------:R-:W-:-:S05]  /*185d0*/  LOP3.LUT R9, R9, 0x3, RZ, 0xc0, !PT ;  /* 0x0000000309097812 */ /* 0x000fca00078ec0ff */
[----:B------:R-:W-:-:S07]  /*185e0*/  IMAD.MOV.U32 R13, RZ, RZ, R9 ;  /* 0x000000ffff0d7224 */ /* 0x000fce00078e0009 */
[----:B------:R-:W-:Y:S05]  /*185f0*/  WARPSYNC.COLLECTIVE R15, `(.L_x_11715) ;  /* 0x000000000f087348 */ /* 0x000fea0003c00000 */
[----:B------:R0:W1:Y:S02]  /*18600*/  SHFL.IDX P6, R14, R13, R12, R11 ;  /* 0x0000000c0d0e7389 */ /* 0x00006400000c000b */
[----:B01----:R-:W-:Y:S01]  /*18610*/  ENDCOLLECTIVE ;  /* 0x000000000000791b */ /* 0x003fe20003800000 */
.L_x_11715:
[----:B------:R-:W-:Y:S05]  /*18620*/  BSYNC B1 ;  /* 0x0000000000017941 */ /* 0x000fea0003800000 */
.L_x_11714:
[----:B------:R-:W-:Y:S05]  /*18630*/  BRA `(.L_x_11716) ;  /* 0xffffffa800e87947 */ /* 0x000fea000383ffff */
.L_x_11587:
[----:B------:R-:W-:Y:S01]  /*18640*/  BSSY B1, `(.L_x_11717) ;  /* 0x0000006000017945 */ /* 0x000fe20003800000 */
[----:B------:R-:W-:-:S07]  /*18650*/  IMAD.MOV.U32 R15, RZ, RZ, -0x1 ;  /* 0xffffffffff0f7424 */ /* 0x000fce00078e00ff */
[----:B01----:R-:W-:Y:S05]  /*18660*/  WARPSYNC.COLLECTIVE R15, `(.L_x_11718) ;  /* 0x000000000f0c7348 */ /* 0x003fea0003c00000 */
[----:B------:R-:W-:Y:S02]  /*18670*/  ELECT P6, UR62, PT ;  /* 0x00000000003e782f */ /* 0x000fe400038c0000 */
[----:B------:R-:W-:Y:S01]  /*18680*/  MOV R14, UR62 ;  /* 0x0000003e000e7c02 */ /* 0x000fe20008000f00 */
[----:B01----:R-:W-:Y:S10]  /*18690*/  ENDCOLLECTIVE ;  /* 0x000000000000791b */ /* 0x003ff40003800000 */
.L_x_11718:
[----:B------:R-:W-:Y:S05]  /*186a0*/  BSYNC B1 ;  /* 0x0000000000017941 */ /* 0x000fea0003800000 */
.L_x_11717:
[----:B------:R-:W-:Y:S05]  /*186b0*/  BRA `(.L_x_11586) ;  /* 0xffffffa800e07947 */ /* 0x000fea000383ffff */
.L_x_11589:
[----:B0-----:R0:W2:Y:S02]  /*186c0*/  SYNCS.PHASECHK.TRANS64.TRYWAIT P0, [R17+URZ+0x13220], R7 ;  /* 0x01322007110075a7 */ /* 0x0010a4000800017f */
[----:B--2---:R-:W-:Y:S05]  /*186d0*/  @!P0 NANOSLEEP.SYNCS 0x989680 ;  /* 0x009896800000895d */ /* 0x004fea0003900000 */
[----:B------:R-:W2:Y:S02]  /*186e0*/  @!P0 SYNCS.PHASECHK.TRANS64 P0, [R17+URZ+0x13220], R7 ;  /* 0x01322007110085a7 */ /* 0x000ea4000800007f */
[----:B--2---:R-:W-:Y:S05]  /*186f0*/  @!P0 BRA `(.L_x_11589) ;  /* 0xfffffffc00f08947 */ /* 0x004fea000383ffff */
[----:B------:R-:W-:Y:S05]  /*18700*/  BRA `(.L_x_11719) ;  /* 0xffffffa800f07947 */ /* 0x000fea000383ffff */
.L_x_11593:
[----:B0-----:R0:W1:Y:S02]  /*18710*/  SYNCS.PHASECHK.TRANS64.TRYWAIT P0, [R7+URZ+0x132a0], R11 ;  /* 0x0132a00b070075a7 */ /* 0x001064000800017f */
[----:B-1----:R-:W-:Y:S05]  /*18720*/  @!P0 NANOSLEEP.SYNCS 0x989680 ;  /* 0x009896800000895d */ /* 0x002fea0003900000 */
[----:B------:R-:W1:Y:S02]  /*18730*/  @!P0 SYNCS.PHASECHK.TRANS64 P0, [R7+URZ+0x132a0], R11 ;  /* 0x0132a00b070085a7 */ /* 0x000e64000800007f */
[----:B-1----:R-:W-:Y:S05]  /*18740*/  @!P0 BRA `(.L_x_11593) ;  /* 0xfffffffc00f08947 */ /* 0x002fea000383ffff */
[----:B------:R-:W-:Y:S05]  /*18750*/  BRA `(.L_x_11720) ;  /* 0xffffffac00107947 */ /* 0x000fea000383ffff */
.L_x_11598:
[----:B-1----:R1:W2:Y:S02]  /*18760*/  SYNCS.PHASECHK.TRANS64.TRYWAIT P0, [R7+URZ+0x132c0], R11 ;  /* 0x0132c00b070075a7 */ /* 0x0022a4000800017f */
[----:B--2---:R-:W-:Y:S05]  /*18770*/  @!P0 NANOSLEEP.SYNCS 0x989680 ;  /* 0x009896800000895d */ /* 0x004fea0003900000 */
[----:B------:R-:W2:Y:S02]  /*18780*/  @!P0 SYNCS.PHASECHK.TRANS64 P0, [R7+URZ+0x132c0], R11 ;  /* 0x0132c00b070085a7 */ /* 0x000ea4000800007f */
[----:B--2---:R-:W-:Y:S05]  /*18790*/  @!P0 BRA `(.L_x_11598) ;  /* 0xfffffffc00f08947 */ /* 0x004fea000383ffff */
[----:B------:R-:W-:Y:S05]  /*187a0*/  BRA `(.L_x_11721) ;  /* 0xffffffac00907947 */ /* 0x000fea000383ffff */
.L_x_11605:
[----:B0-----:R0:W2:Y:S02]  /*187b0*/  SYNCS.PHASECHK.TRANS64.TRYWAIT P2, [R7+URZ+0x132a0], R8 ;  /* 0x0132a008070075a7 */ /* 0x0010a4000804017f */
[----:B--2---:R-:W-:Y:S05]  /*187c0*/  @!P2 NANOSLEEP.SYNCS 0x989680 ;  /* 0x009896800000a95d */ /* 0x004fea0003900000 */
[----:B------:R-:W2:Y:S02]  /*187d0*/  @!P2 SYNCS.PHASECHK.TRANS64 P2, [R7+URZ+0x132a0], R8 ;  /* 0x0132a0080700a5a7 */ /* 0x000ea4000804007f */
[----:B--2---:R-:W-:Y:S05]  /*187e0*/  @!P2 BRA `(.L_x_11605) ;  /* 0xfffffffc00f0a947 */ /* 0x004fea000383ffff */
[----:B------:R-:W-:Y:S05]  /*187f0*/  BRA `(.L_x_11722) ;  /* 0xffffffb000647947 */ /* 0x000fea000383ffff */
.L_x_11610:
[----:B-1----:R1:W2:Y:S02]  /*18800*/  SYNCS.PHASECHK.TRANS64.TRYWAIT P2, [R7+URZ+0x132c0], R8 ;  /* 0x0132c008070075a7 */ /* 0x0022a4000804017f */
[----:B--2---:R-:W-:Y:S05]  /*18810*/  @!P2 NANOSLEEP.SYNCS 0x989680 ;  /* 0x009896800000a95d */ /* 0x004fea0003900000 */
[----:B------:R-:W2:Y:S02]  /*18820*/  @!P2 SYNCS.PHASECHK.TRANS64 P2, [R7+URZ+0x132c0], R8 ;  /* 0x0132c0080700a5a7 */ /* 0x000ea4000804007f */
[----:B--2---:R-:W-:Y:S05]  /*18830*/  @!P2 BRA `(.L_x_11610) ;  /* 0xfffffffc00f0a947 */ /* 0x004fea000383ffff */
[----:B------:R-:W-:Y:S05]  /*18840*/  BRA `(.L_x_11723) ;  /* 0xffffffb000e07947 */ /* 0x000fea000383ffff */
.L_x_11627:
[----:B------:R-:W4:Y:S01]  /*18850*/  S2R R20, SR_TID.X ;  /* 0x0000000000147919 */ /* 0x000f220000002100 */
[----:B------:R-:W-:Y:S01]  /*18860*/  BSSY B0, `(.L_x_11724) ;  /* 0x000000a000007945 */ /* 0x000fe20003800000 */
[----:B------:R-:W-:Y:S02]  /*18870*/  IMAD.MOV.U32 R12, RZ, RZ, RZ ;  /* 0x000000ffff0c7224 */ /* 0x000fe400078e00ff */
[----:B-12---:R-:W-:Y:S02]  /*18880*/  IMAD.MOV.U32 R11, RZ, RZ, 0x1f ;  /* 0x0000001fff0b7424 */ /* 0x006fe400078e00ff */
[----:B------:R-:W-:Y:S01]  /*18890*/  IMAD.MOV.U32 R15, RZ, RZ, -0x1 ;  /* 0xffffffffff0f7424 */ /* 0x000fe200078e00ff */
[----:B----4-:R-:W-:-:S04]  /*188a0*/  SHF.R.U32.HI R20, RZ, 0x5, R20 ;  /* 0x00000005ff147819 */ /* 0x010fc80000011614 */
[----:B------:R-:W-:-:S05]  /*188b0*/  LOP3.LUT R20, R20, 0x3, RZ, 0xc0, !PT ;  /* 0x0000000314147812 */ /* 0x000fca00078ec0ff */
[----:B------:R-:W-:-:S07]  /*188c0*/  IMAD.MOV.U32 R13, RZ, RZ, R20 ;  /* 0x000000ffff0d7224 */ /* 0x000fce00078e0014 */
[----:B0--3--:R-:W-:Y:S05]  /*188d0*/  WARPSYNC.COLLECTIVE R15, `(.L_x_11725) ;  /* 0x000000000f087348 */ /* 0x009fea0003c00000 */
[----:B------:R1:W2:Y:S02]  /*188e0*/  SHFL.IDX P6, R14, R13, R12, R11 ;  /* 0x0000000c0d0e7389 */ /* 0x0002a400000c000b */
[----:B0123--:R-:W-:Y:S01]  /*188f0*/  ENDCOLLECTIVE ;  /* 0x000000000000791b */ /* 0x00ffe20003800000 */
.L_x_11725:
[----:B------:R-:W-:Y:S05]  /*18900*/  BSYNC B0 ;  /* 0x0000000000007941 */ /* 0x000fea0003800000 */
.L_x_11724:
[----:B------:R-:W-:Y:S05]  /*18910*/  BRA `(.L_x_11726) ;  /* 0xffffffbc00e87947 */ /* 0x000fea000383ffff */
.L_x_11629:
[----:B------:R-:W-:Y:S01]  /*18920*/  BSSY B0, `(.L_x_11727) ;  /* 0x0000006000007945 */ /* 0x000fe20003800000 */
[----:B------:R-:W-:-:S07]  /*18930*/  IMAD.MOV.U32 R15, RZ, RZ, -0x1 ;  /* 0xffffffffff0f7424 */ /* 0x000fce00078e00ff */
[----:B-1234-:R-:W-:Y:S05]  /*18940*/  WARPSYNC.COLLECTIVE R15, `(.L_x_11728) ;  /* 0x000000000f0c7348 */ /* 0x01efea0003c00000 */
[----:B------:R-:W-:Y:S02]  /*18950*/  ELECT P6, UR62, PT ;  /* 0x00000000003e782f */ /* 0x000fe400038c0000 */
[----:B------:R-:W-:Y:S01]  /*18960*/  MOV R14, UR62 ;  /* 0x0000003e000e7c02 */ /* 0x000fe20008000f00 */
[----:B-1234-:R-:W-:Y:S10]  /*18970*/  ENDCOLLECTIVE ;  /* 0x000000000000791b */ /* 0x01eff40003800000 */
.L_x_11728:
[----:B------:R-:W-:Y:S05]  /*18980*/  BSYNC B0 ;  /* 0x0000000000007941 */ /* 0x000fea0003800000 */
.L_x_11727:
[----:B------:R-:W-:Y:S05]  /*18990*/  BRA `(.L_x_11729) ;  /* 0xffffffbc00e87947 */ /* 0x000fea000383ffff */
.L_x_11631:
[----:B0-----:R0:W4:Y:S02]  /*189a0*/  SYNCS.PHASECHK.TRANS64.TRYWAIT P0, [R4+URZ+0x13280], R3 ;  /* 0x01328003040075a7 */ /* 0x001124000800017f */
[----:B----4-:R-:W-:Y:S05]  /*189b0*/  @!P0 NANOSLEEP.SYNCS 0x989680 ;  /* 0x009896800000895d */ /* 0x010fea0003900000 */
[----:B------:R-:W4:Y:S02]  /*189c0*/  @!P0 SYNCS.PHASECHK.TRANS64 P0, [R4+URZ+0x13280], R3 ;  /* 0x01328003040085a7 */ /* 0x000f24000800007f */
[----:B----4-:R-:W-:Y:S05]  /*189d0*/  @!P0 BRA `(.L_x_11631) ;  /* 0xfffffffc00f08947 */ /* 0x010fea000383ffff */
[----:B------:R-:W-:Y:S05]  /*189e0*/  BRA `(.L_x_11730) ;  /* 0xffffffc000507947 */ /* 0x000fea000383ffff */
.L_x_11633:
[----:B0-----:R0:W4:Y:S02]  /*189f0*/  SYNCS.PHASECHK.TRANS64.TRYWAIT P0, [R4+URZ+0x13240], R3 ;  /* 0x01324003040075a7 */ /* 0x001124000800017f */
[----:B----4-:R-:W-:Y:S05]  /*18a00*/  @!P0 NANOSLEEP.SYNCS 0x989680 ;  /* 0x009896800000895d */ /* 0x010fea0003900000 */
[----:B------:R-:W4:Y:S02]  /*18a10*/  @!P0 SYNCS.PHASECHK.TRANS64 P0, [R4+URZ+0x13240], R3 ;  /* 0x01324003040085a7 */ /* 0x000f24000800007f */
[----:B----4-:R-:W-:Y:S05]  /*18a20*/  @!P0 BRA `(.L_x_11633) ;  /* 0xfffffffc00f08947 */ /* 0x010fea000383ffff */
[----:B------:R-:W-:Y:S05]  /*18a30*/  BRA `(.L_x_11731) ;  /* 0xffffffc000a47947 */ /* 0x000fea000383ffff */
.L_x_11637:
[----:B------:R-:W2:Y:S01]  /*18a40*/  LDL.LU R11, [R1+0x40] ;  /* 0x00004000010b7983 */ /* 0x000ea20000300800 */
[----:B------:R-:W-:Y:S02]  /*18a50*/  IMAD.MOV.U32 R13, RZ, RZ, R4 ;  /* 0x000000ffff0d7224 */ /* 0x000fe400078e0004 */
[----:B------:R-:W-:Y:S02]  /*18a60*/  IMAD.MOV.U32 R12, RZ, RZ, RZ ;  /* 0x000000ffff0c7224 */ /* 0x000fe400078e00ff */
[----:B------:R-:W-:Y:S02]  /*18a70*/  IMAD.MOV.U32 R15, RZ, RZ, -0x1 ;  /* 0xffffffffff0f7424 */ /* 0x000fe400078e00ff */
[----:B------:R-:W-:-:S04]  /*18a80*/  IMAD R25, R25, 0xc0, R21 ;  /* 0x000000c019197824 */ /* 0x000fc800078e0215 */
[----:B------:R-:W-:Y:S02]  /*18a90*/  VIADD R8, R25, 0x20 ;  /* 0x0000002019087836 */ /* 0x000fe40000000000 */
[----:B--2---:R-:W-:Y:S01]  /*18aa0*/  IMAD R5, R11, R9, RZ ;  /* 0x000000090b057224 */ /* 0x004fe200078e02ff */
[----:B------:R-:W-:-:S04]  /*18ab0*/  MOV R11, 0x1c1f ;  /* 0x00001c1f000b7802 */ /* 0x000fc80000000f00 */
[----:B------:R-:W-:-:S13]  /*18ac0*/  ISETP.GE.AND P1, PT, R25, R5, PT ;  /* 0x000000051900720c */ /* 0x000fda0003f26270 */
[----:B-----5:R-:W-:Y:S05]  /*18ad0*/  WARPSYNC.COLLECTIVE R15, `(.L_x_11732) ;  /* 0x000000000f087348 */ /* 0x020fea0003c00000 */
[----:B------:R0:W1:Y:S02]  /*18ae0*/  SHFL.IDX P6, R14, R13, R12, R11 ;  /* 0x0000000c0d0e7389 */ /* 0x00006400000c000b */
[----:B01---5:R-:W-:Y:S01]  /*18af0*/  ENDCOLLECTIVE ;  /* 0x000000000000791b */ /* 0x023fe20003800000 */
.L_x_11732:
[----:B------:R-:W-:Y:S02]  /*18b00*/  IMAD.MOV.U32 R13, RZ, RZ, R0 ;  /* 0x000000ffff0d7224 */ /* 0x000fe400078e0000 */
[----:B------:R-:W-:-:S07]  /*18b10*/  IMAD.MOV.U32 R7, RZ, RZ, R14 ;  /* 0x000000ffff077224 */ /* 0x000fce00078e000e */
[----:B------:R-:W-:Y:S05]  /*18b20*/  WARPSYNC.COLLECTIVE R15, `(.L_x_11733) ;  /* 0x000000000f087348 */ /* 0x000fea0003c00000 */
[----:B------:R0:W1:Y:S02]  /*18b30*/  SHFL.IDX P6, R14, R13, R12, R11 ;  /* 0x0000000c0d0e7389 */ /* 0x00006400000c000b */
[----:B01----:R-:W-:Y:S01]  /*18b40*/  ENDCOLLECTIVE ;  /* 0x000000000000791b */ /* 0x003fe20003800000 */
.L_x_11733:
[----:B------:R-:W-:Y:S02]  /*18b50*/  IMAD.MOV.U32 R13, RZ, RZ, R4 ;  /* 0x000000ffff0d7224 */ /* 0x000fe400078e0004 */
[----:B------:R-:W-:Y:S02]  /*18b60*/  IMAD.MOV.U32 R12, RZ, RZ, 0x1 ;  /* 0x00000001ff0c7424 */ /* 0x000fe400078e00ff */
[----:B------:R-:W-:-:S07]  /*18b70*/  IMAD.MOV.U32 R6, RZ, RZ, R14 ;  /* 0x000000ffff067224 */ /* 0x000fce00078e000e */
[----:B------:R-:W-:Y:S05]  /*18b80*/  WARPSYNC.COLLECTIVE R15, `(.L_x_11734) ;  /* 0x000000000f087348 */ /* 0x000fea0003c00000 */
[----:B------:R0:W1:Y:S02]  /*18b90*/  SHFL.IDX P6, R14, R13, R12, R11 ;  /* 0x0000000c0d0e7389 */ /* 0x00006400000c000b */
[----:B01----:R-:W-:Y:S01]  /*18ba0*/  ENDCOLLECTIVE ;  /* 0x000000000000791b */ /* 0x003fe20003800000 */
.L_x_11734:
[----:B------:R-:W-:-:S05]  /*18bb0*/  @!P1 IADD3 R6, P2, R20, R6, RZ ;  /* 0x0000000614069210 */ /* 0x000fca0007f5e0ff */
[----:B------:R-:W-:-:S05]  /*18bc0*/  @!P1 IMAD.X R7, RZ, RZ, R7, P2 ;  /* 0x000000ffff079224 */ /* 0x000fca00010e0607 */
[----:B------:R-:W-:Y:S01]  /*18bd0*/  @!PT LDS RZ, [RZ] ;  /* 0x00000000fffff984 */ /* 0x000fe20000000800 */
[----:B------:R-:W-:Y:S01]  /*18be0*/  @!PT LDS RZ, [RZ] ;  /* 0x00000000fffff984 */ /* 0x000fe20000000800 */
[----:B------:R-:W-:Y:S01]  /*18bf0*/  @!PT LDS RZ, [RZ] ;  /* 0x00000000fffff984 */ /* 0x000fe20000000800 */
[----:B------:R0:W-:Y:S01]  /*18c00*/  @!P1 LDGSTS.E.BYPASS.LTC128B.128 [R10+0xb000], desc[UR40][R6.64], !P0 ;  /* 0x0b000000060a9fae */ /* 0x0001e2000c101d68 */
[----:B------:R-:W-:Y:S01]  /*18c10*/  IMAD.MOV.U32 R13, RZ, RZ, R0 ;  /* 0x000000ffff0d7224 */ /* 0x000fe200078e0000 */
[----:B------:R-:W-:Y:S02]  /*18c20*/  ISETP.GE.AND P1, PT, R8, R5, PT ;  /* 0x000000050800720c */ /* 0x000fe40003f26270 */
[----:B0-----:R-:W-:-:S11]  /*18c30*/  MOV R6, R14 ;  /* 0x0000000e00067202 */ /* 0x001fd60000000f00 */
[----:B------:R-:W-:Y:S05]  /*18c40*/  WARPSYNC.COLLECTIVE R15, `(.L_x_11735) ;  /* 0x000000000f087348 */ /* 0x000fea0003c00000 */
[----:B------:R0:W1:Y:S02]  /*18c50*/  SHFL.IDX P6, R14, R13, R12, R11 ;  /* 0x0000000c0d0e7389 */ /* 0x00006400000c000b */
[----:B01----:R-:W-:Y:S01]  /*18c60*/  ENDCOLLECTIVE ;  /* 0x000000000000791b */ /* 0x003fe20003800000 */
.L_x_11735:
[----:B------:R-:W-:Y:S02]  /*18c70*/  IMAD.MOV.U32 R13, RZ, RZ, R4 ;  /* 0x000000ffff0d7224 */ /* 0x000fe400078e0004 */
[----:B------:R-:W-:Y:S02]  /*18c80*/  IMAD.MOV.U32 R12, RZ, RZ, 0x2 ;  /* 0x00000002ff0c7424 */ /* 0x000fe400078e00ff */
[----:B------:R-:W-:-:S07]  /*18c90*/  IMAD.MOV.U32 R7, RZ, RZ, R14 ;  /* 0x000000ffff077224 */ /* 0x000fce00078e000e */
[----:B------:R-:W-:Y:S05]  /*18ca0*/  WARPSYNC.COLLECTIVE R15, `(.L_x_11736) ;  /* 0x000000000f087348 */ /* 0x000fea0003c00000 */
[----:B------:R0:W1:Y:S02]  /*18cb0*/  SHFL.IDX P6, R14, R13, R12, R11 ;  /* 0x0000000c0d0e7389 */ /* 0x00006400000c000b */
[----:B01----:R-:W-:Y:S01]  /*18cc0*/  ENDCOLLECTIVE ;  /* 0x000000000000791b */ /* 0x003fe20003800000 */
.L_x_11736:
        /* <DEDUP_REMOVED lines=16> */
.L_x_11737:
[----:B------:R-:W-:Y:S02]  /*18dd0*/  IMAD.MOV.U32 R13, RZ, RZ, R4 ;  /* 0x000000ffff0d7224 */ /* 0x000fe400078e0004 */
[----:B------:R-:W-:Y:S01]  /*18de0*/  IMAD.MOV.U32 R12, RZ, RZ, 0x3 ;  /* 0x00000003ff0c7424 */ /* 0x000fe200078e00ff */
[----:B------:R-:W-:-:S07]  /*18df0*/  MOV R7, R14 ;  /* 0x0000000e00077202 */ /* 0x000fce0000000f00 */
[----:B------:R-:W-:Y:S05]  /*18e00*/  WARPSYNC.COLLECTIVE R15, `(.L_x_11738) ;  /* 0x000000000f087348 */ /* 0x000fea0003c00000 */
[----:B------:R0:W1:Y:S02]  /*18e10*/  SHFL.IDX P6, R14, R13, R12, R11 ;  /* 0x0000000c0d0e7389 */ /* 0x00006400000c000b */
[----:B01----:R-:W-:Y:S01]  /*18e20*/  ENDCOLLECTIVE ;  /* 0x000000000000791b */ /* 0x003fe20003800000 */
.L_x_11738:
[----:B------:R-:W-:-:S05]  /*18e30*/  @!P1 IADD3 R7, P2, R20, R7, RZ ;  /* 0x0000000714079210 */ /* 0x000fca0007f5e0ff */
[----:B------:R-:W-:-:S05]  /*18e40*/  @!P1 IMAD.X R6, RZ, RZ, R6, P2 ;  /* 0x000000ffff069224 */ /* 0x000fca00010e0606 */
[----:B------:R-:W-:Y:S01]  /*18e50*/  @!P1 LOP3.LUT R7, R7, R6, RZ, 0x3c, !PT ;  /* 0x0000000607079212 */ /* 0x000fe200078e3cff */
[----:B------:R-:W-:-:S03]  /*18e60*/  IMAD.MOV.U32 R13, RZ, RZ, R0 ;  /* 0x000000ffff0d7224 */ /* 0x000fc600078e0000 */
[----:B------:R-:W-:Y:S01]  /*18e70*/  @!P1 LOP3.LUT R6, R7, R6, RZ, 0x3c, !PT ;  /* 0x0000000607069212 */ /* 0x000fe200078e3cff */
[----:B------:R-:W-:-:S03]  /*18e80*/  VIADD R0, R25, 0x60 ;  /* 0x0000006019007836 */ /* 0x000fc60000000000 */
[----:B------:R-:W-:Y:S01]  /*18e90*/  @!P1 LOP3.LUT R7, R7, R6, RZ, 0x3c, !PT ;  /* 0x0000000607079212 */ /* 0x000fe200078e3cff */
[----:B------:R-:W-:-:S04]  /*18ea0*/  IMAD.MOV.U32 R4, RZ, RZ, R14 ;  /* 0x000000ffff047224 */ /* 0x000fc800078e000e */
        /* <DEDUP_REMOVED lines=8> */
.L_x_11739:
[----:B------:R-:W-:Y:S02]  /*18f30*/  IMAD.MOV.U32 R13, RZ, RZ, R3 ;  /* 0x000000ffff0d7224 */ /* 0x000fe400078e0003 */
[----:B------:R-:W-:Y:S02]  /*18f40*/  IMAD.MOV.U32 R12, RZ, RZ, RZ ;  /* 0x000000ffff0c7224 */ /* 0x000fe400078e00ff */
[----:B------:R-:W-:-:S07]  /*18f50*/  IMAD.MOV.U32 R6, RZ, RZ, R14 ;  /* 0x000000ffff067224 */ /* 0x000fce00078e000e */
[----:B------:R-:W-:Y:S05]  /*18f60*/  WARPSYNC.COLLECTIVE R15, `(.L_x_11740) ;  /* 0x000000000f087348 */ /* 0x000fea0003c00000 */
[----:B------:R0:W1:Y:S02]  /*18f70*/  SHFL.IDX P6, R14, R13, R12, R11 ;  /* 0x0000000c0d0e7389 */ /* 0x00006400000c000b */
[----:B01----:R-:W-:Y:S01]  /*18f80*/  ENDCOLLECTIVE ;  /* 0x000000000000791b */ /* 0x003fe20003800000 */
.L_x_11740:
[----:B------:R-:W-:-:S05]  /*18f90*/  @!P1 IADD3 R6, P3, R20, R6, RZ ;  /* 0x0000000614069210 */ /* 0x000fca0007f7e0ff */
[----:B------:R-:W-:-:S05]  /*18fa0*/  @!P1 IMAD.X R4, RZ, RZ, R4, P3 ;  /* 0x000000ffff049224 */ /* 0x000fca00018e0604 */
[----:B------:R-:W-:Y:S01]  /*18fb0*/  @!P1 MOV R7, R4 ;  /* 0x0000000400079202 */ /* 0x000fe20000000f00 */
[----:B------:R-:W-:Y:S02]  /*18fc0*/  IMAD.MOV.U32 R13, RZ, RZ, R2 ;  /* 0x000000ffff0d7224 */ /* 0x000fe400078e0002 */
[----:B------:R-:W-:Y:S02]  /*18fd0*/  VIADD R4, R25, 0x80 ;  /* 0x0000008019047836 */ /* 0x000fe40000000000 */
[----:B------:R-:W-:Y:S01]  /*18fe0*/  @!PT LDS RZ, [RZ] ;  /* 0x00000000fffff984 */ /* 0x000fe20000000800 */
[----:B------:R-:W-:Y:S01]  /*18ff0*/  @!PT LDS RZ, [RZ] ;  /* 0x00000000fffff984 */ /* 0x000fe20000000800 */
[----:B------:R-:W-:Y:S01]  /*19000*/  @!PT LDS RZ, [RZ] ;  /* 0x00000000fffff984 */ /* 0x000fe20000000800 */
[----:B------:R0:W-:Y:S03]  /*19010*/  @!P1 LDGSTS.E.BYPASS.LTC128B.128 [R10+0xc800], desc[UR40][R6.64], !P0 ;  /* 0x0c800000060a9fae */ /* 0x0001e6000c101d68 */
[----:B------:R-:W-:Y:S01]  /*19020*/  ISETP.GE.AND P2, PT, R4, R5, PT ;  /* 0x000000050400720c */ /* 0x000fe20003f46270 */
[----:B------:R-:W-:-:S12]  /*19030*/  IMAD.MOV.U32 R8, RZ, RZ, R14 ;  /* 0x000000ffff087224 */ /* 0x000fd800078e000e */
[----:B0-----:R-:W-:Y:S05]  /*19040*/  WARPSYNC.COLLECTIVE R15, `(.L_x_11741) ;  /* 0x000000000f087348 */ /* 0x001fea0003c00000 */
[----:B------:R1:W2:Y:S02]  /*19050*/  SHFL.IDX P6, R14, R13, R12, R11 ;  /* 0x0000000c0d0e7389 */ /* 0x0002a400000c000b */
[----:B012---:R-:W-:Y:S01]  /*19060*/  ENDCOLLECTIVE ;  /* 0x000000000000791b */ /* 0x007fe20003800000 */
.L_x_11741:
[----:B------:R-:W-:Y:S02]  /*19070*/  IMAD.MOV.U32 R13, RZ, RZ, R3 ;  /* 0x000000ffff0d7224 */ /* 0x000fe400078e0003 */
[----:B------:R-:W-:Y:S02]  /*19080*/  IMAD.MOV.U32 R12, RZ, RZ, 0x1 ;  /* 0x00000001ff0c7424 */ /* 0x000fe400078e00ff */
[----:B------:R-:W-:-:S07]  /*19090*/  IMAD.MOV.U32 R0, RZ, RZ, R14 ;  /* 0x000000ffff007224 */ /* 0x000fce00078e000e */
[----:B------:R-:W-:Y:S05]  /*190a0*/  WARPSYNC.COLLECTIVE R15, `(.L_x_11742) ;  /* 0x000000000f087348 */ /* 0x000fea0003c00000 */
[----:B------:R0:W1:Y:S02]  /*190b0*/  SHFL.IDX P6, R14, R13, R12, R11 ;  /* 0x0000000c0d0e7389 */ /* 0x00006400000c000b */
[----:B01----:R-:W-:Y:S01]  /*190c0*/  ENDCOLLECTIVE ;  /* 0x000000000000791b */ /* 0x003fe20003800000 */
.L_x_11742:
[----:B------:R-:W-:-:S05]  /*190d0*/  @!P2 IADD3 R0, P1, R20, R0, RZ ;  /* 0x000000001400a210 */ /* 0x000fca0007f3e0ff */
[----:B------:R-:W-:-:S04]  /*190e0*/  @!P2 IMAD.X R6, RZ, RZ, R8, P1 ;  /* 0x000000ffff06a224 */ /* 0x000fc800008e0608 */
[----:B------:R-:W-:Y:S01]  /*190f0*/  @!P2 IMAD.MOV.U32 R7, RZ, RZ, R6 ;  /* 0x000000ffff07a224 */ /* 0x000fe200078e0006 */
[----:B------:R-:W-:Y:S01]  /*19100*/  @!P2 MOV R6, R0 ;  /* 0x000000000006a202 */ /* 0x000fe20000000f00 */
[----:B------:R-:W-:-:S04]  /*19110*/  IMAD.MOV.U32 R13, RZ, RZ, R2 ;  /* 0x000000ffff0d7224 */ /* 0x000fc800078e0002 */
        /* <DEDUP_REMOVED lines=8> */
.L_x_11743:
[----:B------:R-:W-:Y:S01]  /*191a0*/  IMAD.MOV.U32 R2, RZ, RZ, R14 ;  /* 0x000000ffff027224 */ /* 0x000fe200078e000e */
[----:B------:R-:W-:Y:S06]  /*191b0*/  BRA `(.L_x_11744) ;  /* 0xffffffc400a87947 */ /* 0x000fec000383ffff */
.L_x_11640:
[----:B-1----:R1:W2:Y:S02]  /*191c0*/  SYNCS.PHASECHK.TRANS64.TRYWAIT P0, [R17+URZ+0x13220], R0 ;  /* 0x01322000110075a7 */ /* 0x0022a4000800017f */
[----:B--2---:R-:W-:Y:S05]  /*191d0*/  @!P0 NANOSLEEP.SYNCS 0x989680 ;  /* 0x009896800000895d */ /* 0x004fea0003900000 */
[----:B------:R-:W2:Y:S02]  /*191e0*/  @!P0 SYNCS.PHASECHK.TRANS64 P0, [R17+URZ+0x13220], R0 ;  /* 0x01322000110085a7 */ /* 0x000ea4000800007f */
[----:B--2---:R-:W-:Y:S05]  /*191f0*/  @!P0 BRA `(.L_x_11640) ;  /* 0xfffffffc00f08947 */ /* 0x004fea000383ffff */
[----:B------:R-:W-:Y:S05]  /*19200*/  BRA `(.L_x_11745) ;  /* 0xffffffc800047947 */ /* 0x000fea000383ffff */
.L_x_11646:
[----:B0-----:R0:W3:Y:S02]  /*19210*/  SYNCS.PHASECHK.TRANS64.TRYWAIT P0, [R6+URZ+0x13280], R5 ;  /* 0x01328005060075a7 */ /* 0x0010e4000800017f */
[----:B---3--:R-:W-:Y:S05]  /*19220*/  @!P0 NANOSLEEP.SYNCS 0x989680 ;  /* 0x009896800000895d */ /* 0x008fea0003900000 */
[----:B------:R-:W3:Y:S02]  /*19230*/  @!P0 SYNCS.PHASECHK.TRANS64 P0, [R6+URZ+0x13280], R5 ;  /* 0x01328005060085a7 */ /* 0x000ee4000800007f */
[----:B---3--:R-:W-:Y:S05]  /*19240*/  @!P0 BRA `(.L_x_11646) ;  /* 0xfffffffc00f08947 */ /* 0x008fea000383ffff */
[----:B------:R-:W-:Y:S05]  /*19250*/  BRA `(.L_x_11746) ;  /* 0xffffffc800b47947 */ /* 0x000fea000383ffff */
.L_x_11651:
[----:B-1----:R1:W3:Y:S02]  /*19260*/  SYNCS.PHASECHK.TRANS64.TRYWAIT P0, [R6+URZ+0x13240], R5 ;  /* 0x01324005060075a7 */ /* 0x0022e4000800017f */
[----:B---3--:R-:W-:Y:S05]  /*19270*/  @!P0 NANOSLEEP.SYNCS 0x989680 ;  /* 0x009896800000895d */ /* 0x008fea0003900000 */
[----:B------:R-:W3:Y:S02]  /*19280*/  @!P0 SYNCS.PHASECHK.TRANS64 P0, [R6+URZ+0x13240], R5 ;  /* 0x01324005060085a7 */ /* 0x000ee4000800007f */
[----:B---3--:R-:W-:Y:S05]  /*19290*/  @!P0 BRA `(.L_x_11651) ;  /* 0xfffffffc00f08947 */ /* 0x008fea000383ffff */
[----:B------:R-:W-:Y:S05]  /*192a0*/  BRA `(.L_x_11747) ;  /* 0xffffffcc00307947 */ /* 0x000fea000383ffff */
.L_x_11657:
[----:B---3--:R3:W4:Y:S02]  /*192b0*/  SYNCS.PHASECHK.TRANS64.TRYWAIT P0, [R3+URZ+0x13270], R4 ;  /* 0x01327004030075a7 */ /* 0x008724000800017f */
[----:B----4-:R-:W-:Y:S05]  /*192c0*/  @!P0 NANOSLEEP.SYNCS 0x989680 ;  /* 0x009896800000895d */ /* 0x010fea0003900000 */
[----:B------:R-:W4:Y:S02]  /*192d0*/  @!P0 SYNCS.PHASECHK.TRANS64 P0, [R3+URZ+0x13270], R4 ;  /* 0x01327004030085a7 */ /* 0x000f24000800007f */
[----:B----4-:R-:W-:Y:S05]  /*192e0*/  @!P0 BRA `(.L_x_11657) ;  /* 0xfffffffc00f08947 */ /* 0x010fea000383ffff */
[----:B------:R-:W-:Y:S05]  /*192f0*/  BRA `(.L_x_11748) ;  /* 0xffffffcc00cc7947 */ /* 0x000fea000383ffff */
.L_x_11659:
[----:B---3--:R3:W4:Y:S02]  /*19300*/  SYNCS.PHASECHK.TRANS64.TRYWAIT P0, [R3+URZ+0x13260], R4 ;  /* 0x01326004030075a7 */ /* 0x008724000800017f */
[----:B----4-:R-:W-:Y:S05]  /*19310*/  @!P0 NANOSLEEP.SYNCS 0x989680 ;  /* 0x009896800000895d */ /* 0x010fea0003900000 */
[----:B------:R-:W4:Y:S02]  /*19320*/  @!P0 SYNCS.PHASECHK.TRANS64 P0, [R3+URZ+0x13260], R4 ;  /* 0x01326004030085a7 */ /* 0x000f24000800007f */
[----:B----4-:R-:W-:Y:S05]  /*19330*/  @!P0 BRA `(.L_x_11659) ;  /* 0xfffffffc00f08947 */ /* 0x010fea000383ffff */
[----:B------:R-:W-:Y:S05]  /*19340*/  BRA `(.L_x_11749) ;  /* 0xffffffcc00d47947 */ /* 0x000fea000383ffff */
.L_x_11666:
[----:B-1----:R1:W3:Y:S02]  /*19350*/  SYNCS.PHASECHK.TRANS64.TRYWAIT P1, [R0+URZ+0x13270], R3 ;  /* 0x01327003000075a7 */ /* 0x0022e4000802017f */
[----:B---3--:R-:W-:Y:S05]  /*19360*/  @!P1 NANOSLEEP.SYNCS 0x989680 ;  /* 0x009896800000995d */ /* 0x008fea0003900000 */
[----:B------:R-:W3:Y:S02]  /*19370*/  @!P1 SYNCS.PHASECHK.TRANS64 P1, [R0+URZ+0x13270], R3 ;  /* 0x01327003000095a7 */ /* 0x000ee4000802007f */
[----:B---3--:R-:W-:Y:S05]  /*19380*/  @!P1 BRA `(.L_x_11666) ;  /* 0xfffffffc00f09947 */ /* 0x008fea000383ffff */
[----:B------:R-:W-:Y:S05]  /*19390*/  BRA `(.L_x_11750) ;  /* 0xffffffd400707947 */ /* 0x000fea000383ffff */
.L_x_11668:
[----:B-1----:R1:W3:Y:S02]  /*193a0*/  SYNCS.PHASECHK.TRANS64.TRYWAIT P1, [R0+URZ+0x13260], R3 ;  /* 0x01326003000075a7 */ /* 0x0022e4000802017f */
[----:B---3--:R-:W-:Y:S05]  /*193b0*/  @!P1 NANOSLEEP.SYNCS 0x989680 ;  /* 0x009896800000995d */ /* 0x008fea0003900000 */
[----:B------:R-:W3:Y:S02]  /*193c0*/  @!P1 SYNCS.PHASECHK.TRANS64 P1, [R0+URZ+0x13260], R3 ;  /* 0x01326003000095a7 */ /* 0x000ee4000802007f */
[----:B---3--:R-:W-:Y:S05]  /*193d0*/  @!P1 BRA `(.L_x_11668) ;  /* 0xfffffffc00f09947 */ /* 0x008fea000383ffff */
[----:B------:R-:W-:Y:S05]  /*193e0*/  BRA `(.L_x_11751) ;  /* 0xffffffd400787947 */ /* 0x000fea000383ffff */
.L_x_11672:
[----:B------:R-:W-:Y:S01]  /*193f0*/  BSSY B0, `(.L_x_11752) ;  /* 0x0000008000007945 */ /* 0x000fe20003800000 */
[----:B------:R-:W-:Y:S01]  /*19400*/  IMAD.MOV.U32 R13, RZ, RZ, R24 ;  /* 0x000000ffff0d7224 */ /* 0x000fe200078e0018 */
[----:B------:R-:W-:Y:S01]  /*19410*/  MOV R15, 0xffffffff ;  /* 0xffffffff000f7802 */ /* 0x000fe20000000f00 */
[----:B------:R-:W-:Y:S02]  /*19420*/  IMAD.MOV.U32 R12, RZ, RZ, RZ ;  /* 0x000000ffff0c7224 */ /* 0x000fe400078e00ff */
[----:B-12---:R-:W-:-:S07]  /*19430*/  IMAD.MOV.U32 R11, RZ, RZ, 0x1f ;  /* 0x0000001fff0b7424 */ /* 0x006fce00078e00ff */
[----:B----4-:R-:W-:Y:S05]  /*19440*/  WARPSYNC.COLLECTIVE R15, `(.L_x_11753) ;  /* 0x000000000f087348 */ /* 0x010fea0003c00000 */
[----:B------:R0:W1:Y:S02]  /*19450*/  SHFL.IDX P6, R14, R13, R12, R11 ;  /* 0x0000000c0d0e7389 */ /* 0x00006400000c000b */
[----:B01--4-:R-:W-:Y:S01]  /*19460*/  ENDCOLLECTIVE ;  /* 0x000000000000791b */ /* 0x013fe20003800000 */
.L_x_11753:
[----:B------:R-:W-:Y:S05]  /*19470*/  BSYNC B0 ;  /* 0x0000000000007941 */ /* 0x000fea0003800000 */
.L_x_11752:
        /* <DEDUP_REMOVED lines=9> */
.L_x_11754:
[----:B------:R-:W-:Y:S02]  /*19510*/  ULDC UR4, c[0x0][0xc3c] ;  /* 0x00030f0000047ab9 */ /* 0x000fe40000000800 */
[----:B------:R-:W-:-:S13]  /*19520*/  ISETP.GE.OR P1, PT, R8, UR4, !P0 ;  /* 0x0000000408007c0c */ /* 0x000fda000c726670 */
[----:B------:R-:W0:Y:S08]  /*19530*/  @!P1 LDC.64 R2, c[0x0][0xc80] ;  /* 0x00032000ff029b82 */ /* 0x000e300000000a00 */
[----:B------:R-:W1:Y:S01]  /*19540*/  @!P1 LDC.64 R4, c[0x0][0xc78] ;  /* 0x00031e00ff049b82 */ /* 0x000e620000000a00 */
[----:B------:R-:W-:Y:S02]  /*19550*/  IMAD.MOV.U32 R11, RZ, RZ, RZ ;  /* 0x000000ffff0b7224 */ /* 0x000fe400078e00ff */
[----:B------:R-:W-:-:S02]  /*19560*/  IMAD.MOV.U32 R6, RZ, RZ, R14 ;  /* 0x000000ffff067224 */ /* 0x000fc400078e000e */
[----:B0-----:R-:W-:-:S05]  /*19570*/  @!P1 IMAD.WIDE R2, R8, 0x4, R2 ;  /* 0x0000000408029825 */ /* 0x001fca00078e0202 */
[----:B------:R1:W2:Y:S02]  /*19580*/  @!P1 LDG.E R7, desc[UR40][R2.64] ;  /* 0x0000002802079981 */ /* 0x0002a4000c1e1900 */
[----:B-1----:R-:W-:-:S05]  /*19590*/  @!P1 IMAD.WIDE R2, R8, 0x4, R4 ;  /* 0x0000000408029825 */ /* 0x002fca00078e0204 */
[----:B------:R-:W3:Y:S01]  /*195a0*/  @!P1 LDG.E R5, desc[UR40][R2.64] ;  /* 0x0000002802059981 */ /* 0x000ee2000c1e1900 */
[----:B------:R-:W-:Y:S01]  /*195b0*/  IMAD.MOV.U32 R4, RZ, RZ, RZ ;  /* 0x000000ffff047224 */ /* 0x000fe200078e00ff */
[C---:B------:R-:W-:Y:S01]  /*195c0*/  ISETP.GE.U32.AND P2, PT, R10.reuse, 0x2, PT ;  /* 0x000000020a00780c */ /* 0x040fe20003f46070 */
[----:B------:R-:W-:Y:S01]  /*195d0*/  IMAD.MOV.U32 R24, RZ, RZ, RZ ;  /* 0x000000ffff187224 */ /* 0x000fe200078e00ff */
[C---:B------:R-:W-:Y:S02]  /*195e0*/  ISETP.GE.U32.AND P3, PT, R10.reuse, 0x4, PT ;  /* 0x000000040a00780c */ /* 0x040fe40003f66070 */
[C---:B------:R-:W-:Y:S02]  /*195f0*/  ISETP.GE.U32.AND P4, PT, R10.reuse, 0x8, PT ;  /* 0x000000080a00780c */ /* 0x040fe40003f86070 */
[----:B------:R-:W-:Y:S02]  /*19600*/  ISETP.GE.U32.AND P5, PT, R10, 0x10, PT ;  /* 0x000000100a00780c */ /* 0x000fe40003fa6070 */
[----:B--2---:R-:W-:Y:S01]  /*19610*/  @!P1 MOV R4, R7 ;  /* 0x0000000700049202 */ /* 0x004fe20000000f00 */
        /* <DEDUP_REMOVED lines=8> */
.L_x_11755:
[----:B------:R-:W-:Y:S01]  /*196a0*/  IMAD.MOV.U32 R12, RZ, RZ, 0x2 ;  /* 0x00000002ff0c7424 */ /* 0x000fe200078e00ff */
[----:B------:R-:W-:-:S05]  /*196b0*/  SEL R3, R14, RZ, P1 ;  /* 0x000000ff0e037207 */ /* 0x000fca0000800000 */
[----:B------:R-:W-:-:S04]  /*196c0*/  IMAD.IADD R2, R2, 0x1, R3 ;  /* 0x0000000102027824 */ /* 0x000fc800078e0203 */
[----:B------:R-:W-:-:S07]  /*196d0*/  IMAD.MOV.U32 R13, RZ, RZ, R2 ;  /* 0x000000ffff0d7224 */ /* 0x000fce00078e0002 */
[----:B------:R-:W-:Y:S05]  /*196e0*/  WARPSYNC.COLLECTIVE R15, `(.L_x_11756) ;  /* 0x000000000f087348 */ /* 0x000fea0003c00000 */
[----:B------:R0:W1:Y:S02]  /*196f0*/  SHFL.UP P6, R14, R13, R12, R11 ;  /* 0x0400000c0d0e7389 */ /* 0x00006400000c000b */
[----:B01----:R-:W-:Y:S01]  /*19700*/  ENDCOLLECTIVE ;  /* 0x000000000000791b */ /* 0x003fe20003800000 */
.L_x_11756:
[----:B------:R-:W-:Y:S01]  /*19710*/  IMAD.MOV.U32 R12, RZ, RZ, 0x4 ;  /* 0x00000004ff0c7424 */ /* 0x000fe200078e00ff */
[----:B------:R-:W-:-:S05]  /*19720*/  SEL R3, R14, RZ, P2 ;  /* 0x000000ff0e037207 */ /* 0x000fca0001000000 */
[----:B------:R-:W-:-:S05]  /*19730*/  IMAD.IADD R2, R2, 0x1, R3 ;  /* 0x0000000102027824 */ /* 0x000fca00078e0203 */
[----:B------:R-:W-:-:S07]  /*19740*/  MOV R13, R2 ;  /* 0x00000002000d7202 */ /* 0x000fce0000000f00 */
[----:B------:R-:W-:Y:S05]  /*19750*/  WARPSYNC.COLLECTIVE R15, `(.L_x_11757) ;  /* 0x000000000f087348 */ /* 0x000fea0003c00000 */
[----:B------:R0:W1:Y:S02]  /*19760*/  SHFL.UP P6, R14, R13, R12, R11 ;  /* 0x0400000c0d0e7389 */ /* 0x00006400000c000b */
[----:B01----:R-:W-:Y:S01]  /*19770*/  ENDCOLLECTIVE ;  /* 0x000000000000791b */ /* 0x003fe20003800000 */
.L_x_11757:
[----:B------:R-:W-:Y:S01]  /*19780*/  IMAD.MOV.U32 R12, RZ, RZ, 0x8 ;  /* 0x00000008ff0c7424 */ /* 0x000fe200078e00ff */
[----:B------:R-:W-:-:S05]  /*19790*/  SEL R3, R14, RZ, P3 ;  /* 0x000000ff0e037207 */ /* 0x000fca0001800000 */
[----:B------:R-:W-:-:S04]  /*197a0*/  IMAD.IADD R2, R2, 0x1, R3 ;  /* 0x0000000102027824 */ /* 0x000fc800078e0203 */
[----:B------:R-:W-:-:S07]  /*197b0*/  IMAD.MOV.U32 R13, RZ, RZ, R2 ;  /* 0x000000ffff0d7224 */ /* 0x000fce00078e0002 */
[----:B------:R-:W-:Y:S05]  /*197c0*/  WARPSYNC.COLLECTIVE R15, `(.L_x_11758) ;  /* 0x000000000f087348 */ /* 0x000fea0003c00000 */
[----:B------:R0:W1:Y:S02]  /*197d0*/  SHFL.UP P6, R14, R13, R12, R11 ;  /* 0x0400000c0d0e7389 */ /* 0x00006400000c000b */
[----:B01----:R-:W-:Y:S01]  /*197e0*/  ENDCOLLECTIVE ;  /* 0x000000000000791b */ /* 0x003fe20003800000 */
.L_x_11758:
[----:B------:R-:W-:Y:S01]  /*197f0*/  IMAD.MOV.U32 R12, RZ, RZ, 0x10 ;  /* 0x00000010ff0c7424 */ /* 0x000fe200078e00ff */
[----:B------:R-:W-:-:S05]  /*19800*/  SEL R3, R14, RZ, P4 ;  /* 0x000000ff0e037207 */ /* 0x000fca0002000000 */
[----:B------:R-:W-:-:S04]  /*19810*/  IMAD.IADD R2, R2, 0x1, R3 ;  /* 0x0000000102027824 */ /* 0x000fc800078e0203 */
[----:B------:R-:W-:-:S07]  /*19820*/  IMAD.MOV.U32 R13, RZ, RZ, R2 ;  /* 0x000000ffff0d7224 */ /* 0x000fce00078e0002 */
[----:B------:R-:W-:Y:S05]  /*19830*/  WARPSYNC.COLLECTIVE R15, `(.L_x_11759) ;  /* 0x000000000f087348 */ /* 0x000fea0003c00000 */
[----:B------:R0:W1:Y:S02]  /*19840*/  SHFL.UP P6, R14, R13, R12, R11 ;  /* 0x0400000c0d0e7389 */ /* 0x00006400000c000b */
[----:B01----:R-:W-:Y:S01]  /*19850*/  ENDCOLLECTIVE ;  /* 0x000000000000791b */ /* 0x003fe20003800000 */
.L_x_11759:
[----:B------:R-:W-:Y:S02]  /*19860*/  IMAD.MOV.U32 R12, RZ, RZ, 0x1f ;  /* 0x0000001fff0c7424 */ /* 0x000fe400078e00ff */
[----:B------:R-:W-:Y:S01]  /*19870*/  IMAD.MOV.U32 R11, RZ, RZ, 0x1f ;  /* 0x0000001fff0b7424 */ /* 0x000fe200078e00ff */
[----:B------:R-:W-:-:S05]  /*19880*/  SEL R3, R14, RZ, P5 ;  /* 0x000000ff0e037207 */ /* 0x000fca0002800000 */
[----:B------:R-:W-:-:S05]  /*19890*/  IMAD.IADD R2, R2, 0x1, R3 ;  /* 0x0000000102027824 */ /* 0x000fca00078e0203 */
[----:B------:R-:W-:-:S07]  /*198a0*/  MOV R13, R2 ;  /* 0x00000002000d7202 */ /* 0x000fce0000000f00 */
[----:B------:R-:W-:Y:S05]  /*198b0*/  WARPSYNC.COLLECTIVE R15, `(.L_x_11760) ;  /* 0x000000000f087348 */ /* 0x000fea0003c00000 */
[----:B------:R0:W1:Y:S02]  /*198c0*/  SHFL.IDX P6, R14, R13, R12, R11 ;  /* 0x0000000c0d0e7389 */ /* 0x00006400000c000b */
[----:B01----:R-:W-:Y:S01]  /*198d0*/  ENDCOLLECTIVE ;  /* 0x000000000000791b */ /* 0x003fe20003800000 */
.L_x_11760:
[----:B------:R-:W-:Y:S05]  /*198e0*/  BRA `(.L_x_11761) ;  /* 0xffffffd800407947 */ /* 0x000fea000383ffff */
.L_x_11675:
[----:B------:R-:W-:Y:S01]  /*198f0*/  BSSY B0, `(.L_x_11762) ;  /* 0x0000008000007945 */ /* 0x000fe20003800000 */
[----:B------:R-:W-:Y:S02]  /*19900*/  IMAD.MOV.U32 R13, RZ, RZ, R2 ;  /* 0x000000ffff0d7224 */ /* 0x000fe400078e0002 */
[----:B------:R-:W-:Y:S02]  /*19910*/  IMAD.MOV.U32 R12, RZ, RZ, 0x1 ;  /* 0x00000001ff0c7424 */ /* 0x000fe400078e00ff */
[----:B-1----:R-:W-:Y:S02]  /*19920*/  IMAD.MOV.U32 R11, RZ, RZ, RZ ;  /* 0x000000ffff0b7224 */ /* 0x002fe400078e00ff */
[----:B------:R-:W-:-:S07]  /*19930*/  IMAD.MOV.U32 R15, RZ, RZ, -0x1 ;  /* 0xffffffffff0f7424 */ /* 0x000fce00078e00ff */
[----:B------:R-:W-:Y:S05]  /*19940*/  WARPSYNC.COLLECTIVE R15, `(.L_x_11763) ;  /* 0x000000000f087348 */ /* 0x000fea0003c00000 */
[----:B------:R0:W1:Y:S02]  /*19950*/  SHFL.UP P6, R14, R13, R12, R11 ;  /* 0x0400000c0d0e7389 */ /* 0x00006400000c000b */
[----:B01----:R-:W-:Y:S01]  /*19960*/  ENDCOLLECTIVE ;  /* 0x000000000000791b */ /* 0x003fe20003800000 */
.L_x_11763:
[----:B------:R-:W-:Y:S05]  /*19970*/  BSYNC B0 ;  /* 0x0000000000007941 */ /* 0x000fea0003800000 */
.L_x_11762:
[----:B------:R-:W-:Y:S01]  /*19980*/  SEL R3, R14, RZ, P1 ;  /* 0x000000ff0e037207 */ /* 0x000fe20000800000 */
[----:B------:R-:W-:Y:S02]  /*19990*/  IMAD.MOV.U32 R12, RZ, RZ, 0x2 ;  /* 0x00000002ff0c7424 */ /* 0x000fe400078e00ff */
[----:B------:R-:W-:Y:S02]  /*199a0*/  IMAD.MOV.U32 R11, RZ, RZ, RZ ;  /* 0x000000ffff0b7224 */ /* 0x000fe400078e00ff */
[----:B------:R-:W-:Y:S02]  /*199b0*/  IMAD.IADD R2, R2, 0x1, R3 ;  /* 0x0000000102027824 */ /* 0x000fe400078e0203 */
[----:B------:R-:W-:-:S03]  /*199c0*/  IMAD.MOV.U32 R15, RZ, RZ, -0x1 ;  /* 0xffffffffff0f7424 */ /* 0x000fc600078e00ff */
[----:B------:R-:W-:-:S07]  /*199d0*/  MOV R13, R2 ;  /* 0x00000002000d7202 */ /* 0x000fce0000000f00 */
[----:B------:R-:W-:Y:S05]  /*199e0*/  WARPSYNC.COLLECTIVE R15, `(.L_x_11764) ;  /* 0x000000000f087348 */ /* 0x000fea0003c00000 */
[----:B------:R0:W1:Y:S02]  /*199f0*/  SHFL.UP P6, R14, R13, R12, R11 ;  /* 0x0400000c0d0e7389 */ /* 0x00006400000c000b */
[----:B01----:R-:W-:Y:S01]  /*19a00*/  ENDCOLLECTIVE ;  /* 0x000000000000791b */ /* 0x003fe20003800000 */
.L_x_11764:
[----:B------:R-:W-:Y:S01]  /*19a10*/  IMAD.MOV.U32 R12, RZ, RZ, 0x4 ;  /* 0x00000004ff0c7424 */ /* 0x000fe200078e00ff */
[----:B------:R-:W-:-:S05]  /*19a20*/  SEL R3, R14, RZ, P2 ;  /* 0x000000ff0e037207 */ /* 0x000fca0001000000 */
[----:B------:R-:W-:-:S04]  /*19a30*/  IMAD.IADD R2, R2, 0x1, R3 ;  /* 0x0000000102027824 */ /* 0x000fc800078e0203 */
[----:B------:R-:W-:-:S07]  /*19a40*/  IMAD.MOV.U32 R13, RZ, RZ, R2 ;  /* 0x000000ffff0d7224 */ /* 0x000fce00078e0002 */
[----:B------:R-:W-:Y:S05]  /*19a50*/  WARPSYNC.COLLECTIVE R15, `(.L_x_11765) ;  /* 0x000000000f087348 */ /* 0x000fea0003c00000 */
[----:B------:R0:W1:Y:S02]  /*19a60*/  SHFL.UP P6, R14, R13, R12, R11 ;  /* 0x0400000c0d0e7389 */ /* 0x00006400000c000b */
[----:B01----:R-:W-:Y:S01]  /*19a70*/  ENDCOLLECTIVE ;  /* 0x000000000000791b */ /* 0x003fe20003800000 */
.L_x_11765:
[----:B------:R-:W-:Y:S02]  /*19a80*/  MOV R12, 0x8 ;  /* 0x00000008000c7802 */ /* 0x000fe40000000f00 */
[----:B------:R-:W-:-:S05]  /*19a90*/  SEL R3, R14, RZ, P3 ;  /* 0x000000ff0e037207 */ /* 0x000fca0001800000 */
[----:B------:R-:W-:-:S04]  /*19aa0*/  IMAD.IADD R2, R2, 0x1, R3 ;  /* 0x0000000102027824 */ /* 0x000fc800078e0203 */
[----:B------:R-:W-:-:S07]  /*19ab0*/  IMAD.MOV.U32 R13, RZ, RZ, R2 ;  /* 0x000000ffff0d7224 */ /* 0x000fce00078e0002 */
[----:B------:R-:W-:Y:S05]  /*19ac0*/  WARPSYNC.COLLECTIVE R15, `(.L_x_11766) ;  /* 0x000000000f087348 */ /* 0x000fea0003c00000 */
[----:B------:R0:W1:Y:S02]  /*19ad0*/  SHFL.UP P6, R14, R13, R12, R11 ;  /* 0x0400000c0d0e7389 */ /* 0x00006400000c000b */
[----:B01----:R-:W-:Y:S01]  /*19ae0*/  ENDCOLLECTIVE ;  /* 0x000000000000791b */ /* 0x003fe20003800000 */
.L_x_11766:
[----:B------:R-:W-:Y:S01]  /*19af0*/  IMAD.MOV.U32 R12, RZ, RZ, 0x10 ;  /* 0x00000010ff0c7424 */ /* 0x000fe200078e00ff */
[----:B------:R-:W-:-:S05]  /*19b00*/  SEL R3, R14, RZ, P4 ;  /* 0x000000ff0e037207 */ /* 0x000fca0002000000 */
[----:B------:R-:W-:-:S04]  /*19b10*/  IMAD.IADD R2, R2, 0x1, R3 ;  /* 0x0000000102027824 */ /* 0x000fc800078e0203 */
[----:B------:R-:W-:-:S07]  /*19b20*/  IMAD.MOV.U32 R13, RZ, RZ, R2 ;  /* 0x000000ffff0d7224 */ /* 0x000fce00078e0002 */
[----:B------:R-:W-:Y:S05]  /*19b30*/  WARPSYNC.COLLECTIVE R15, `(.L_x_11767) ;  /* 0x000000000f087348 */ /* 0x000fea0003c00000 */
[----:B------:R0:W1:Y:S02]  /*19b40*/  SHFL.UP P6, R14, R13, R12, R11 ;  /* 0x0400000c0d0e7389 */ /* 0x00006400000c000b */
[----:B01----:R-:W-:Y:S01]  /*19b50*/  ENDCOLLECTIVE ;  /* 0x000000000000791b */ /* 0x003fe20003800000 */
.L_x_11767:
        /* <DEDUP_REMOVED lines=8> */
.L_x_11768:
[----:B------:R-:W-:Y:S05]  /*19be0*/  BRA `(.L_x_11769) ;  /* 0xffffffd800247947 */ /* 0x000fea000383ffff */
.L_x_11677:
[----:B------:R-:W-:Y:S01]  /*19bf0*/  BSSY B0, `(.L_x_11770) ;  /* 0x0000006000007945 */ /* 0x000fe20003800000 */
[----:B------:R-:W-:Y:S01]  /*19c00*/  PLOP3.LUT P6, PT, P6, PT, PT, 0x8, 0x0 ;  /* 0x000000000000781c */ /* 0x000fe200037ce170 */
[----:B------:R-:W-:-:S12]  /*19c10*/  IMAD.MOV.U32 R15, RZ, RZ, -0x1 ;  /* 0xffffffffff0f7424 */ /* 0x000fd800078e00ff */
[----:B01----:R-:W-:Y:S05]  /*19c20*/  WARPSYNC.COLLECTIVE R15, `(.L_x_11771) ;  /* 0x000000000f087348 */ /* 0x003fea0003c00000 */
[----:B------:R-:W-:Y:S01]  /*19c30*/  VOTE.ANY R14, PT, P6 ;  /* 0x00000000000e7806 */ /* 0x000fe200030e0100 */
[----:B01----:R-:W-:Y:S06]  /*19c40*/  ENDCOLLECTIVE ;  /* 0x000000000000791b */ /* 0x003fec0003800000 */
.L_x_11771:
[----:B------:R-:W-:Y:S05]  /*19c50*/  BSYNC B0 ;  /* 0x0000000000007941 */ /* 0x000fea0003800000 */
.L_x_11770:
        /* <DEDUP_REMOVED lines=9> */
.L_x_11772:
[----:B------:R-:W-:Y:S02]  /*19cf0*/  IMAD.MOV.U32 R13, RZ, RZ, R7 ;  /* 0x000000ffff0d7224 */ /* 0x000fe400078e0007 */
[----:B------:R-:W-:-:S07]  /*19d00*/  IMAD.MOV.U32 R4, RZ, RZ, R14 ;  /* 0x000000ffff047224 */ /* 0x000fce00078e000e */
[----:B------:R-:W-:Y:S05]  /*19d10*/  WARPSYNC.COLLECTIVE R15, `(.L_x_11773) ;  /* 0x000000000f087348 */ /* 0x000fea0003c00000 */
[----:B------:R0:W1:Y:S02]  /*19d20*/  SHFL.IDX P6, R14, R13, R12, R11 ;  /* 0x0000000c0d0e7389 */ /* 0x00006400000c000b */
[----:B01----:R-:W-:Y:S01]  /*19d30*/  ENDCOLLECTIVE ;  /* 0x000000000000791b */ /* 0x003fe20003800000 */
.L_x_11773:
[----:B------:R-:W-:Y:S01]  /*19d40*/  IMAD.MOV.U32 R7, RZ, RZ, R14 ;  /* 0x000000ffff077224 */ /* 0x000fe200078e000e */
[----:B------:R-:W-:Y:S06]  /*19d50*/  BRA `(.L_x_11774) ;  /* 0xffffffd800047947 */ /* 0x000fec000383ffff */
.L_x_11679:
[----:B------:R-:W-:Y:S01]  /*19d60*/  BSSY B0, `(.L_x_11775) ;  /* 0x0000007000007945 */ /* 0x000fe20003800000 */
[----:B------:R-:W-:Y:S01]  /*19d70*/  IMAD.MOV.U32 R13, RZ, RZ, R2 ;  /* 0x000000ffff0d7224 */ /* 0x000fe200078e0002 */
[----:B-1----:R-:W-:Y:S01]  /*19d80*/  MOV R11, 0x1f ;  /* 0x0000001f000b7802 */ /* 0x002fe20000000f00 */
[----:B------:R-:W-:-:S07]  /*19d90*/  IMAD.MOV.U32 R15, RZ, RZ, -0x1 ;  /* 0xffffffffff0f7424 */ /* 0x000fce00078e00ff */
[----:B0-234-:R-:W-:Y:S05]  /*19da0*/  WARPSYNC.COLLECTIVE R15, `(.L_x_11776) ;  /* 0x000000000f087348 */ /* 0x01dfea0003c00000 */
[----:B------:R1:W0:Y:S02]  /*19db0*/  SHFL.IDX P6, R14, R13, R12, R11 ;  /* 0x0000000c0d0e7389 */ /* 0x00022400000c000b */
[----:B01234-:R-:W-:Y:S01]  /*19dc0*/  ENDCOLLECTIVE ;  /* 0x000000000000791b */ /* 0x01ffe20003800000 */
.L_x_11776:
[----:B------:R-:W-:Y:S05]  /*19dd0*/  BSYNC B0 ;  /* 0x0000000000007941 */ /* 0x000fea0003800000 */
.L_x_11775:
[----:B------:R-:W-:Y:S01]  /*19de0*/  IMAD.MOV.U32 R24, RZ, RZ, R14 ;  /* 0x000000ffff187224 */ /* 0x000fe200078e000e */
[----:B------:R-:W-:Y:S06]  /*19df0*/  BRA `(.L_x_11678) ;  /* 0xffffffd400f47947 */ /* 0x000fec000383ffff */
.L_x_11683:
[----:B0-----:R0:W2:Y:S02]  /*19e00*/  SYNCS.PHASECHK.TRANS64.TRYWAIT P0, [R6+URZ+0x13220], R0 ;  /* 0x01322000060075a7 */ /* 0x0010a4000800017f */
[----:B--2---:R-:W-:Y:S05]  /*19e10*/  @!P0 NANOSLEEP.SYNCS 0x989680 ;  /* 0x009896800000895d */ /* 0x004fea0003900000 */
[----:B------:R-:W2:Y:S02]  /*19e20*/  @!P0 SYNCS.PHASECHK.TRANS64 P0, [R6+URZ+0x13220], R0 ;  /* 0x01322000060085a7 */ /* 0x000ea4000800007f */
[----:B--2---:R-:W-:Y:S05]  /*19e30*/  @!P0 BRA `(.L_x_11683) ;  /* 0xfffffffc00f08947 */ /* 0x004fea000383ffff */
[----:B------:R-:W-:Y:S05]  /*19e40*/  BRA `(.L_x_11777) ;  /* 0xffffffdc004c7947 */ /* 0x000fea000383ffff */
.L_x_11684:
[----:B------:R-:W2:Y:S01]  /*19e50*/  S2R R2, SR_TID.X ;  /* 0x0000000000027919 */ /* 0x000ea20000002100 */
[----:B------:R-:W-:Y:S01]  /*19e60*/  BSSY B0, `(.L_x_11778) ;  /* 0x000000a000007945 */ /* 0x000fe20003800000 */
[----:B------:R-:W-:Y:S02]  /*19e70*/  IMAD.MOV.U32 R12, RZ, RZ, RZ ;  /* 0x000000ffff0c7224 */ /* 0x000fe400078e00ff */
[----:B-1----:R-:W-:Y:S02]  /*19e80*/  IMAD.MOV.U32 R11, RZ, RZ, 0x1f ;  /* 0x0000001fff0b7424 */ /* 0x002fe400078e00ff */
[----:B------:R-:W-:Y:S01]  /*19e90*/  IMAD.MOV.U32 R15, RZ, RZ, -0x1 ;  /* 0xffffffffff0f7424 */ /* 0x000fe200078e00ff */
[----:B--2---:R-:W-:-:S04]  /*19ea0*/  SHF.R.U32.HI R2, RZ, 0x5, R2 ;  /* 0x00000005ff027819 */ /* 0x004fc80000011602 */
[----:B------:R-:W-:-:S05]  /*19eb0*/  LOP3.LUT R2, R2, 0x3, RZ, 0xc0, !PT ;  /* 0x0000000302027812 */ /* 0x000fca00078ec0ff */
[----:B------:R-:W-:-:S07]  /*19ec0*/  IMAD.MOV.U32 R13, RZ, RZ, R2 ;  /* 0x000000ffff0d7224 */ /* 0x000fce00078e0002 */
[----:B0--3--:R-:W-:Y:S05]  /*19ed0*/  WARPSYNC.COLLECTIVE R15, `(.L_x_11779) ;  /* 0x000000000f087348 */ /* 0x009fea0003c00000 */
[----:B------:R1:W2:Y:S02]  /*19ee0*/  SHFL.IDX P6, R14, R13, R12, R11 ;  /* 0x0000000c0d0e7389 */ /* 0x0002a400000c000b */
[----:B0123--:R-:W-:Y:S01]  /*19ef0*/  ENDCOLLECTIVE ;  /* 0x000000000000791b */ /* 0x00ffe20003800000 */
.L_x_11779:
[----:B------:R-:W-:Y:S05]  /*19f00*/  BSYNC B0 ;  /* 0x0000000000007941 */ /* 0x000fea0003800000 */
.L_x_11778:
[----:B------:R-:W-:Y:S05]  /*19f10*/  BRA `(.L_x_11780) ;  /* 0xffffffdc00347947 */ /* 0x000fea000383ffff */
.L_x_11685:
[----:B------:R-:W-:Y:S01]  /*19f20*/  BSSY B0, `(.L_x_11781) ;  /* 0x0000006000007945 */ /* 0x000fe20003800000 */
[----:B------:R-:W-:-:S07]  /*19f30*/  IMAD.MOV.U32 R15, RZ, RZ, -0x1 ;  /* 0xffffffffff0f7424 */ /* 0x000fce00078e00ff */
[----:B01-3--:R-:W-:Y:S05]  /*19f40*/  WARPSYNC.COLLECTIVE R15, `(.L_x_11782) ;  /* 0x000000000f0c7348 */ /* 0x00bfea0003c00000 */
[----:B------:R-:W-:Y:S02]  /*19f50*/  ELECT P6, UR62, PT ;  /* 0x00000000003e782f */ /* 0x000fe400038c0000 */
[----:B------:R-:W-:Y:S01]  /*19f60*/  MOV R14, UR62 ;  /* 0x0000003e000e7c02 */ /* 0x000fe20008000f00 */
[----:B01-3--:R-:W-:Y:S10]  /*19f70*/  ENDCOLLECTIVE ;  /* 0x000000000000791b */ /* 0x00bff40003800000 */
.L_x_11782:
[----:B------:R-:W-:Y:S05]  /*19f80*/  BSYNC B0 ;  /* 0x0000000000007941 */ /* 0x000fea0003800000 */
.L_x_11781:
[----:B------:R-:W-:Y:S05]  /*19f90*/  BRA `(.L_x_11783) ;  /* 0xffffffdc00287947 */ /* 0x000fea000383ffff */
.L_x_11687:
[----:B0-----:R0:W2:Y:S02]  /*19fa0*/  SYNCS.PHASECHK.TRANS64.TRYWAIT P1, [R5+URZ], R4 ;  /* 0x00000004050075a7 */ /* 0x0010a4000802017f */
[----:B--2---:R-:W-:Y:S05]  /*19fb0*/  @!P1 NANOSLEEP.SYNCS 0x989680 ;  /* 0x009896800000995d */ /* 0x004fea0003900000 */
[----:B------:R-:W2:Y:S02]  /*19fc0*/  @!P1 SYNCS.PHASECHK.TRANS64 P1, [R5+URZ], R4 ;  /* 0x00000004050095a7 */ /* 0x000ea4000802007f */
[----:B--2---:R-:W-:Y:S05]  /*19fd0*/  @!P1 BRA `(.L_x_11687) ;  /* 0xfffffffc00f09947 */ /* 0x004fea000383ffff */
[----:B------:R-:W-:Y:S05]  /*19fe0*/  BRA `(.L_x_11784) ;  /* 0xffffffdc00607947 */ /* 0x000fea000383ffff */
.L_x_11688:
[----:B--2---:R2:W4:Y:S02]  /*19ff0*/  SYNCS.PHASECHK.TRANS64.TRYWAIT P1, [R9+URZ], R0 ;  /* 0x00000000090075a7 */ /* 0x004524000802017f */
[----:B----4-:R-:W-:Y:S05]  /*1a000*/  @!P1 NANOSLEEP.SYNCS 0x989680 ;  /* 0x009896800000995d */ /* 0x010fea0003900000 */
[----:B------:R-:W4:Y:S02]  /*1a010*/  @!P1 SYNCS.PHASECHK.TRANS64 P1, [R9+URZ], R0 ;  /* 0x00000000090095a7 */ /* 0x000f24000802007f */
[----:B----4-:R-:W-:Y:S05]  /*1a020*/  @!P1 BRA `(.L_x_11688) ;  /* 0xfffffffc00f09947 */ /* 0x010fea000383ffff */
[----:B------:R-:W-:Y:S05]  /*1a030*/  BRA `(.L_x_11785) ;  /* 0xffffffdc00547947 */ /* 0x000fea000383ffff */
.L_x_11690:
[----:B----4-:R4:W0:Y:S02]  /*1a040*/  SYNCS.PHASECHK.TRANS64.TRYWAIT P1, [R29+URZ+0x13260], R4 ;  /* 0x013260041d0075a7 */ /* 0x010824000802017f */
[----:B0-----:R-:W-:Y:S05]  /*1a050*/  @!P1 NANOSLEEP.SYNCS 0x989680 ;  /* 0x009896800000995d */ /* 0x001fea0003900000 */
[----:B------:R-:W0:Y:S02]  /*1a060*/  @!P1 SYNCS.PHASECHK.TRANS64 P1, [R29+URZ+0x13260], R4 ;  /* 0x013260041d0095a7 */ /* 0x000e24000802007f */
[----:B0-----:R-:W-:Y:S05]  /*1a070*/  @!P1 BRA `(.L_x_11690) ;  /* 0xfffffffc00f09947 */ /* 0x001fea000383ffff */
[----:B------:R-:W-:Y:S05]  /*1a080*/  BRA `(.L_x_11786) ;  /* 0xffffffdc00547947 */ /* 0x000fea000383ffff */
.L_x_11692:
[----:B------:R0:W0:Y:S02]  /*1a090*/  SYNCS.PHASECHK.TRANS64.TRYWAIT P1, [R7+URZ+0x13260], R0 ;  /* 0x01326000070075a7 */ /* 0x000024000802017f */
[----:B0-----:R-:W-:Y:S05]  /*1a0a0*/  @!P1 NANOSLEEP.SYNCS 0x989680 ;  /* 0x009896800000995d */ /* 0x001fea0003900000 */
[----:B------:R-:W0:Y:S02]  /*1a0b0*/  @!P1 SYNCS.PHASECHK.TRANS64 P1, [R7+URZ+0x13260], R0 ;  /* 0x01326000070095a7 */ /* 0x000e24000802007f */
[----:B0-----:R-:W-:Y:S05]  /*1a0c0*/  @!P1 BRA `(.L_x_11692) ;  /* 0xfffffffc00f09947 */ /* 0x001fea000383ffff */
[----:B------:R-:W-:Y:S05]  /*1a0d0*/  BRA `(.L_x_11787) ;  /* 0xffffffdc00547947 */ /* 0x000fea000383ffff */
.L_x_11694:
[----:B------:R0:W0:Y:S02]  /*1a0e0*/  SYNCS.PHASECHK.TRANS64.TRYWAIT P0, [R29+URZ+0x13280], R4 ;  /* 0x013280041d0075a7 */ /* 0x000024000800017f */
[----:B0-----:R-:W-:Y:S05]  /*1a0f0*/  @!P0 NANOSLEEP.SYNCS 0x989680 ;  /* 0x009896800000895d */ /* 0x001fea0003900000 */
[----:B------:R-:W0:Y:S02]  /*1a100*/  @!P0 SYNCS.PHASECHK.TRANS64 P0, [R29+URZ+0x13280], R4 ;  /* 0x013280041d0085a7 */ /* 0x000e24000800007f */
[----:B0-----:R-:W-:Y:S05]  /*1a110*/  @!P0 BRA `(.L_x_11694) ;  /* 0xfffffffc00f08947 */ /* 0x001fea000383ffff */
[----:B------:R-:W-:Y:S05]  /*1a120*/  BRA `(.L_x_11695) ;  /* 0xffffffdc00507947 */ /* 0x000fea000383ffff */
.L_x_11788:
        /* <DEDUP_REMOVED lines=13> */
.L_x_13376:


//--------------------- .text._ZN7cutlass13device_kernelIN5flash11enable_sm90INS1_16FlashAttnFwdSm90INS1_25CollectiveMainloopFwdSm90ILi2EN4cute5tupleIJNS5_1CILi1EEES8_S8_EEENS6_IJNS7_ILi192EEENS7_ILi160EEENS7_ILi64EEEEEELi64ENS_12float_e4m3_tEfNS_4arch4Sm90ELb0ELb1ELb1ELb0ELb0ELb0ELb0ELb1ELb1ELb1ELb1ELb0EEENS1_21CollectiveEpilogueFwdINS6_IJSA_SC_SB_EEES9_NS_10bfloat16_tESG_Li384ELb0ELb1ELb1ELb1EEENS1_19SingleTileSchedulerILb0ELb1ELb1ELi192EEEEEEEEEvNT_6ParamsE --------------------------
	.section	.text._ZN7cutlass13device_kernelIN5flash11enable_sm90INS1_16FlashAttnFwdSm90INS1_25CollectiveMainloopFwdSm90ILi2EN4cute5tupleIJNS5_1CILi1EEES8_S8_EEENS6_IJNS7_ILi192EEENS7_ILi160EEENS7_ILi64EEEEEELi64ENS_12float_e4m3_tEfNS_4arch4Sm90ELb0ELb1ELb1ELb0ELb0ELb0ELb0ELb1ELb1ELb1ELb1ELb0EEENS1_21CollectiveEpilogueFwdINS6_IJSA_SC_SB_EEES9_NS_10bfloat16_tESG_Li384ELb0ELb1ELb1ELb1EEENS1_19SingleTileSchedulerILb0ELb1ELb1ELi192EEEEEEEEEvNT_6ParamsE,"ax",@progbits
	.align	128
.text._ZN7cutlass13device_kernelIN5flash11enable_sm90INS1_16FlashAttnFwdSm90INS1_25CollectiveMainloopFwdSm90ILi2EN4cute5tupleIJNS5_1CILi1EEES8_S8_EEENS6_IJNS7_ILi192EEENS7_ILi160EEENS7_ILi64EEEEEELi64ENS_12float_e4m3_tEfNS_4arch4Sm90ELb0ELb1ELb1ELb0ELb0ELb0ELb0ELb1ELb1ELb1ELb1ELb0EEENS1_21CollectiveEpilogueFwdINS6_IJSA_SC_SB_EEES9_NS_10bfloat16_tESG_Li384ELb0ELb1ELb1ELb1EEENS1_19SingleTileSchedulerILb0ELb1ELb1ELi192EEEEEEEEEvNT_6ParamsE:
        .type           _ZN7cutlass13device_kernelIN5flash11enable_sm90INS1_16FlashAttnFwdSm90INS1_25CollectiveMainloopFwdSm90ILi2EN4cute5tupleIJNS5_1CILi1EEES8_S8_EEENS6_IJNS7_ILi192EEENS7_ILi160EEENS7_ILi64EEEEEELi64ENS_12float_e4m3_tEfNS_4arch4Sm90ELb0ELb1ELb1ELb0ELb0ELb0ELb0ELb1ELb1ELb1ELb1ELb0EEENS1_21CollectiveEpilogueFwdINS6_IJSA_SC_SB_EEES9_NS_10bfloat16_tESG_Li384ELb0ELb1ELb1ELb1EEENS1_19SingleTileSchedulerILb0ELb1ELb1ELi192EEEEEEEEEvNT_6ParamsE,@function
        .size           _ZN7cutlass13device_kernelIN5flash11enable_sm90INS1_16FlashAttnFwdSm90INS1_25CollectiveMainloopFwdSm90ILi2EN4cute5tupleIJNS5_1CILi1EEES8_S8_EEENS6_IJNS7_ILi192EEENS7_ILi160EEENS7_ILi64EEEEEELi64ENS_12float_e4m3_tEfNS_4arch4Sm90ELb0ELb1ELb1ELb0ELb0ELb0ELb0ELb1ELb1ELb1ELb1ELb0EEENS1_21CollectiveEpilogueFwdINS6_IJSA_SC_SB_EEES9_NS_10bfloat16_tESG_Li384ELb0ELb1ELb1ELb1EEENS1_19SingleTileSchedulerILb0ELb1ELb1ELi192EEEEEEEEEvNT_6ParamsE,(.L_x_13377 - _ZN7cutlass13device_kernelIN5flash11enable_sm90INS1_16FlashAttnFwdSm90INS1_25CollectiveMainloopFwdSm90ILi2EN4cute5tupleIJNS5_1CILi1EEES8_S8_EEENS6_IJNS7_ILi192EEENS7_ILi160EEENS7_ILi64EEEEEELi64ENS_12float_e4m3_tEfNS_4arch4Sm90ELb0ELb1ELb1ELb0ELb0ELb0ELb0ELb1ELb1ELb1ELb1ELb0EEENS1_21CollectiveEpilogueFwdINS6_IJSA_SC_SB_EEES9_NS_10bfloat16_tESG_Li384ELb0ELb1ELb1ELb1EEENS1_19SingleTileSchedulerILb0ELb1ELb1ELi192EEEEEEEEEvNT_6ParamsE)
        .other          _ZN7cutlass13device_kernelIN5flash11enable_sm90INS1_16FlashAttnFwdSm90INS1_25CollectiveMainloopFwdSm90ILi2EN4cute5tupleIJNS5_1CILi1EEES8_S8_EEENS6_IJNS7_ILi192EEENS7_ILi160EEENS7_ILi64EEEEEELi64ENS_12float_e4m3_tEfNS_4arch4Sm90ELb0ELb1ELb1ELb0ELb0ELb0ELb0ELb1ELb1ELb1ELb1ELb0EEENS1_21CollectiveEpilogueFwdINS6_IJSA_SC_SB_EEES9_NS_10bfloat16_tESG_Li384ELb0ELb1ELb1ELb1EEENS1_19SingleTileSchedulerILb0ELb1ELb1ELi192EEEEEEEEEvNT_6ParamsE,@"STO_CUDA_ENTRY STV_DEFAULT"
_ZN7cutlass13device_kernelIN5flash11enable_sm90INS1_16FlashAttnFwdSm90INS1_25CollectiveMainloopFwdSm90ILi2EN4cute5tupleIJNS5_1CILi1EEES8_S8_EEENS6_IJNS7_ILi192EEENS7_ILi160EEENS7_ILi64EEEEEELi64ENS_12float_e4m3_tEfNS_4arch4Sm90ELb0ELb1ELb1ELb0ELb0ELb0ELb0ELb1ELb1ELb1ELb1ELb0EEENS1_21CollectiveEpilogueFwdINS6_IJSA_SC_SB_EEES9_NS_10bfloat16_tESG_Li384ELb0ELb1ELb1ELb1EEENS1_19SingleTileSchedulerILb0ELb1ELb1ELi192EEEEEEEEEvNT_6ParamsE:
        /* <DEDUP_REMOVED lines=17> */
.L_x_11790:
[----:B------:R-:W-:Y:S05]  /*0110*/  BSYNC B0 ;  /* 0x0000000000007941 */ /* 0x000fea0003800000 */
.L_x_11789:
        /* <DEDUP_REMOVED lines=41> */
.L_x_11791:
        /* <DEDUP_REMOVED lines=22> */
.L_x_11792:
        /* <DEDUP_REMOVED lines=18> */
.L_x_11793:
        /* <DEDUP_REMOVED lines=22> */
.L_x_11794:
        /* <DEDUP_REMOVED lines=22> */
.L_x_11795:
        /* <DEDUP_REMOVED lines=9> */
.L_x_11798:
        /* <DEDUP_REMOVED lines=31> */
[----:B-1----:R-:W-:-:S04]  /*0b70*/  UIMAD UR38, UR38, 0xc0, URZ ;  /* 0x000000c0262678a4 */ /* 0x002fc8000f8e023f */
        /* <DEDUP_REMOVED lines=26> */
.L_x_11801:
[----:B------:R-:W-:-:S11]  /*0d20*/  UISETP.NE.AND UP0, UPT, UR5, 0x1, UPT ;  /* 0x000000010500788c */ /* 0x000fd6000bf05270 */
[----:B------:R-:W-:Y:S02]  /*0d30*/  @UP0 ULDC.64 UR10, c[0x0][0x9e8] ;  /* 0x00027a00000a0ab9 */ /* 0x000fe40000000a00 */
[----:B------:R-:W-:-:S04]  /*0d40*/  UIMAD.WIDE.U32 UR8, UR4, UR10, URZ ;  /* 0x0000000a040872a5 */ /* 0x000fc8000f8e003f */
[----:B------:R-:W-:-:S12]  /*0d50*/  @UP0 USHF.R.U32.HI UR4, URZ, UR11, UR9 ;  /* 0x0000000b3f040299 */ /* 0x000fd80008011609 */
.L_x_11802:
[----:B------:R-:W-:-:S06]  /*0d60*/  UIMAD UR4, UR4, UR5, UR5 ;  /* 0x00000005040472a4 */ /* 0x000fcc000f8e0205 */
[----:B------:R-:W-:-:S07]  /*0d70*/  VIMNMX R0, R0, UR4, PT ;  /* 0x0000000400007c48 */ /* 0x000fce000bfe0100 */
.L_x_11800:
[-C--:B------:R-:W-:Y:S01]  /*0d80*/  IMAD R19, R18, R5.reuse, -R19 ;  /* 0x0000000512137224 */ /* 0x080fe200078e0a13 */
        /* <DEDUP_REMOVED lines=29> */
.L_x_11804:
[----:B------:R-:W-:-:S11]  /*0f60*/  UISETP.NE.AND UP0, UPT, UR5, 0x1, UPT ;  /* 0x000000010500788c */ /* 0x000fd6000bf05270 */
[----:B------:R-:W-:Y:S02]  /*0f70*/  @UP0 ULDC.64 UR10, c[0x0][0x9e8] ;  /* 0x00027a00000a0ab9 */ /* 0x000fe40000000a00 */
[----:B------:R-:W-:-:S04]  /*0f80*/  UIMAD.WIDE.U32 UR8, UR4, UR10, URZ ;  /* 0x0000000a040872a5 */ /* 0x000fc8000f8e003f */
[----:B------:R-:W-:-:S12]  /*0f90*/  @UP0 USHF.R.U32.HI UR4, URZ, UR11, UR9 ;  /* 0x0000000b3f040299 */ /* 0x000fd80008011609 */
.L_x_11805:
[----:B------:R-:W-:-:S04]  /*0fa0*/  UIMAD UR4, UR4, UR5, URZ ;  /* 0x00000005040472a4 */ /* 0x000fc8000f8e023f */
[----:B------:R-:W-:-:S04]  /*0fb0*/  UISETP.LT.AND UP0, UPT, UR7, UR4, UPT ;  /* 0x000000040700728c */ /* 0x000fc8000bf01270 */
[----:B------:R-:W-:-:S12]  /*0fc0*/  USEL UR7, UR7, UR4, !UP0 ;  /* 0x0000000407077287 */ /* 0x000fd8000c000000 */
.L_x_11803:
        /* <DEDUP_REMOVED lines=47> */
.L_x_11806:
        /* <DEDUP_REMOVED lines=24> */
[----:B------:R-:W-:Y:S01]  /*1440*/  SHF.R.S32.HI R106, RZ, 0x1f, R23 ;  /* 0x0000001fff6a7819 */ /* 0x000fe20000011417 */
[----:B------:R-:W0:Y:S01]  /*1450*/  S2UR UR7, SR_CgaCtaId ;  /* 0x00000000000779c3 */ /* 0x000e220000008800 */
[----:B------:R-:W-:Y:S01]  /*1460*/  UMOV UR46, 0x400 ;  /* 0x00000400002e7882 */ /* 0x000fe20000000000 */
[----:B------:R-:W-:Y:S01]  /*1470*/  UMOV UR37, 0x80000020 ;  /* 0x8000002000257882 */ /* 0x000fe20000000000 */
        /* <DEDUP_REMOVED lines=32> */
.L_x_11808:
        /* <DEDUP_REMOVED lines=48> */
.L_x_11946:
[----:B------:R-:W-:-:S06]  /*1980*/  ULOP3.LUT UR4, UR40, 0x1, URZ, 0xfc, !UPT ;  /* 0x0000000128047892 */ /* 0x000fcc000f8efc3f */
[----:B0-----:R-:W-:-:S05]  /*1990*/  IMAD.U32 R3, RZ, RZ, UR4 ;  /* 0x00000004ff037e24 */ /* 0x001fca000f8e00ff */
[----:B------:R-:W-:-:S13]  /*19a0*/  ISETP.NE.AND P0, PT, R3, 0x3, PT ;  /* 0x000000030300780c */ /* 0x000fda0003f05270 */
[----:B------:R-:W-:Y:S05]  /*19b0*/  @!P0 BRA `(.L_x_11810) ;  /* 0x0000000000048947 */ /* 0x000fea0003800000 */
[----:B------:R-:W-:Y:S01]  /*19c0*/  BPT.TRAP 0x1 ;  /* 0x000000040000795c */ /* 0x000fe20000300000 */
.L_x_11810:
[----:B------:R0:W1:Y:S01]  /*19d0*/  SYNCS.PHASECHK.TRANS64.TRYWAIT P1, [UR46+0x12430], R8 ;  /* 0x01243008ff0075a7 */ /* 0x000062000802016e */
[----:B------:R-:W-:Y:S05]  /*19e0*/  @!P0 BRA `(.L_x_11811) ;  /* 0x0000000000048947 */ /* 0x000fea0003800000 */
[----:B------:R-:W-:Y:S01]  /*19f0*/  BPT.TRAP 0x1 ;  /* 0x000000040000795c */ /* 0x000fe20000300000 */
.L_x_11811:
[----:B------:R-:W-:Y:S02]  /*1a00*/  ISETP.NE.AND P2, PT, R2, RZ, PT ;  /* 0x000000ff0200720c */ /* 0x000fe40003f45270 */
[----:B------:R-:W-:-:S11]  /*1a10*/  LOP3.LUT R3, R3, 0xfffffff7, RZ, 0xc0, !PT ;  /* 0xfffffff703037812 */ /* 0x000fd600078ec0ff */
[----:B------:R-:W-:Y:S01]  /*1a20*/  @P2 LOP3.LUT R3, R3, 0x8, RZ, 0xfc, !PT ;  /* 0x0000000803032812 */ /* 0x000fe200078efcff */
[----:B-1----:R-:W-:Y:S06]  /*1a30*/  @P1 BRA `(.L_x_11812) ;  /* 0x0000000000081947 */ /* 0x002fec0003800000 */
[----:B------:R-:W1:Y:S02]  /*1a40*/  SYNCS.PHASECHK.TRANS64.TRYWAIT P1, [UR46+0x12430], R8 ;  /* 0x01243008ff0075a7 */ /* 0x000e64000802016e */
[----:B-1----:R-:W-:Y:S05]  /*1a50*/  @!P1 BRA `(.L_x_11813) ;  /* 0x0000016000389947 */ /* 0x002fea0003800000 */
.L_x_11812:
[----:B------:R-:W-:Y:S05]  /*1a60*/  WARPSYNC.ALL ;  /* 0x0000000000007948 */ /* 0x000fea0003800000 */
[----:B------:R-:W-:Y:S01]  /*1a70*/  UIADD3 UR4, UR46, 0xd200, URZ ;  /* 0x0000d2002e047890 */ /* 0x000fe2000fffe03f */
[----:B------:R-:W-:Y:S01]  /*1a80*/  WARPGROUP.ARRIVE ;  /* 0x00000000000079c5 */ /* 0x000fe20000000000 */
[----:B------:R-:W-:Y:S01]  /*1a90*/  UMOV UR5, UR37 ;  /* 0x0000002500057c82 */ /* 0x000fe20008000000 */
[----:B------:R-:W-:Y:S01]  /*1aa0*/  UMOV UR7, 0x80000020 ;  /* 0x8000002000077882 */ /* 0x000fe20000000000 */
[----:B------:R-:W-:Y:S01]  /*1ab0*/  USHF.R.U32.HI UR4, URZ, 0x4, UR4 ;  /* 0x000000043f047899 */ /* 0x000fe20008011604 */
[----:B------:R-:W-:Y:S01]  /*1ac0*/  LOP3.LUT R104, R104, 0xffffff80, RZ, 0xc0, !PT ;  /* 0xffffff8068687812 */ /* 0x000fe200078ec0ff */
[----:B------:R-:W-:Y:S01]  /*1ad0*/  UMOV UR8, UR36 ;  /* 0x0000002400087c82 */ /* 0x000fe20008000000 */
[----:B------:R-:W-:Y:S01]  /*1ae0*/  UMOV UR9, UR37 ;  /* 0x0000002500097c82 */ /* 0x000fe20008000000 */
[----:B------:R-:W-:Y:S01]  /*1af0*/  ULOP3.LUT UR4, UR4, 0x3fff, URZ, 0xc0, !UPT ;  /* 0x00003fff04047892 */ /* 0x000fe2000f8ec03f */
[----:B------:R-:W-:Y:S01]  /*1b00*/  LEA.HI R106, R106, R23, RZ, 0x2 ;  /* 0x000000176a6a7211 */ /* 0x000fe200078f10ff */
[----:B------:R-:W-:Y:S01]  /*1b10*/  UMOV UR11, 0x80000020 ;  /* 0x80000020000b7882 */ /* 0x000fe20000000000 */
[----:B------:R-:W-:Y:S01]  /*1b20*/  ISETP.NE.AND P3, PT, R2, RZ, PT ;  /* 0x000000ff0200720c */ /* 0x000fe20003f65270 */
[----:B------:R-:W-:Y:S01]  /*1b30*/  ULOP3.LUT UR6, UR4, 0x10000, URZ, 0xfc, !UPT ;  /* 0x0001000004067892 */ /* 0x000fe2000f8efc3f */
[----:B------:R-:W-:Y:S01]  /*1b40*/  LOP3.LUT R106, R106, 0xfffffffc, RZ, 0xc0, !PT ;  /* 0xfffffffc6a6a7812 */ /* 0x000fe200078ec0ff */
[----:B------:R-:W-:Y:S01]  /*1b50*/  ULDC UR18, c[0x0][0x288] ;  /* 0x0000a20000127ab9 */ /* 0x000fe20000000800 */
[----:B------:R-:W-:Y:S01]  /*1b60*/  UMOV UR4, UR36 ;  /* 0x0000002400047c82 */ /* 0x000fe20008000000 */
[----:B------:R-:W-:-:S02]  /*1b70*/  UIADD3 UR10, UR6, 0x80, URZ ;  /* 0x00000080060a7890 */ /* 0x000fc4000fffe03f */
[----:B------:R-:W-:Y:S01]  /*1b80*/  IMAD.IADD R106, R23, 0x1, -R106 ;  /* 0x00000001176a7824 */ /* 0x000fe200078e0a6a */
[----:B------:R-:W-:Y:S02]  /*1b90*/  ULDC UR20, c[0x0][0x9dc] ;  /* 0x0002770000147ab9 */ /* 0x000fe40000000800 */
[----:B------:R-:W-:Y:S01]  /*1ba0*/  QGMMA.64x32x32.F32.E4M3.E4M3 R88, gdesc[UR4], RZ, !UPT, gsb0 ;  /* 0x00600000045879f3 */ /* 0x000fe2000c0008ff */
[----:B------:R-:W-:Y:S02]  /*1bb0*/  UIADD3 UR4, UR6, 0x100, URZ ;  /* 0x0000010006047890 */ /* 0x000fe4000fffe03f */
[----:B------:R-:W-:Y:S02]  /*1bc0*/  UIADD3 UR5, UR6, 0x180, URZ ;  /* 0x0000018006057890 */ /* 0x000fe4000fffe03f */
[----:B------:R-:W-:Y:S02]  /*1bd0*/  UIADD3 UR7, UR36, 0x2, URZ ;  /* 0x0000000224077890 */ /* 0x000fe4000fffe03f */
[----:B------:R-:W-:Y:S01]  /*1be0*/  ULOP3.LUT UR20, URZ, UR20, URZ, 0x33, !UPT ;  /* 0x000000143f147292 */ /* 0x000fe2000f8e333f */
        /* <DEDUP_REMOVED lines=23> */
[----:B------:R-:W-:Y:S02]  /*1d60*/  ULDC UR4, c[0x0][0x448] ;  /* 0x0001120000047ab9 */ /* 0x000fe40000000800 */
[----:B------:R-:W-:-:S06]  /*1d70*/  UISETP.NE.AND UP0, UPT, UR4, 0x1, UPT ;  /* 0x000000010400788c */ /* 0x000fcc000bf05270 */
[----:B------:R-:W-:Y:S02]  /*1d80*/  PLOP3.LUT P1, PT, PT, PT, UP0, 0x80, 0x0 ;  /* 0x000000000000781c */ /* 0x000fe40003f2f008 */
[----:B------:R-:W-:-:S03]  /*1d90*/  PLOP3.LUT P2, PT, PT, PT, UP0, 0x80, 0x0 ;  /* 0x000000000000781c */ /* 0x000fc60003f4f008 */
[----:B------:R-:W-:Y:S01]  /*1da0*/  @UP0 ULDC UR4, c[0x0][0x44c] ;  /* 0x0001130000040ab9 */ /* 0x000fe20000000800 */
        /* <DEDUP_REMOVED lines=119> */
[C---:B------:R-:W-:Y:S01]  /*2520*/  FMUL.FTZ R102, R0.reuse, R28 ;  /* 0x0000001c00667220 */ /* 0x040fe20000410000 */
[----:B------:R-:W-:Y:S02]  /*2530*/  IMAD.IADD R28, R23, 0x1, -R104 ;  /* 0x00000001171c7824 */ /* 0x000fe400078e0a68 */
[C---:B------:R-:W-:Y:S01]  /*2540*/  FMUL.FTZ R103, R0.reuse, R29 ;  /* 0x0000001d00677220 */ /* 0x040fe20000410000 */
[C---:B------:R-:W-:Y:S01]  /*2550*/  FMUL.FTZ R101, R0.reuse, R25 ;  /* 0x0000001900657220 */ /* 0x040fe20000410000 */
[----:B------:R-:W-:Y:S01]  /*2560*/  FMUL.FTZ R100, R0, R24 ;  /* 0x0000001800647220 */ /* 0x000fe20000410000 */
[----:B------:R-:W-:Y:S01]  /*2570*/  IMAD.HI R24, R16, 0x55555556, RZ ;  /* 0x5555555610187827 */ /* 0x000fe200078e02ff */
[----:B------:R-:W-:-:S03]  /*2580*/  SHF.R.S32.HI R5, RZ, 0x1f, R28 ;  /* 0x0000001fff057819 */ /* 0x000fc6000001141c */
[C---:B------:R-:W-:Y:S01]  /*2590*/  FMUL.FTZ R31, R0.reuse, R31 ;  /* 0x0000001f001f7220 */ /* 0x040fe20000410000 */
[C---:B------:R-:W-:Y:S01]  /*25a0*/  FMUL.FTZ R107, R0.reuse, R36 ;  /* 0x00000024006b7220 */ /* 0x040fe20000410000 */
[C---:B------:R-:W-:Y:S01]  /*25b0*/  FMUL.FTZ R104, R0.reuse, R32 ;  /* 0x0000002000687220 */ /* 0x040fe20000410000 */
[CC--:B------:R-:W-:Y:S01]  /*25c0*/  LEA.HI R29, R5.reuse, R28.reuse, RZ, 0x2 ;  /* 0x0000001c051d7211 */ /* 0x0c0fe200078f10ff */
[----:B------:R5:W0:Y:S01]  /*25d0*/  MUFU.TANH R23, R31 ;  /* 0x0000001f00177308 */ /* 0x000a220000002400 */
[----:B------:R-:W-:Y:S01]  /*25e0*/  LEA.HI R5, R5, R28, RZ, 0x5 ;  /* 0x0000001c05057211 */ /* 0x000fe200078f28ff */
[C---:B------:R-:W-:Y:S01]  /*25f0*/  FMUL.FTZ R26, R0.reuse, R26 ;  /* 0x0000001a001a7220 */ /* 0x040fe20000410000 */
[--C-:B------:R-:W-:Y:S01]  /*2600*/  SHF.R.S32.HI R4, RZ, 0x2, R29.reuse ;  /* 0x00000002ff047819 */ /* 0x100fe2000001141d */
[C---:B------:R-:W-:Y:S01]  /*2610*/  FMUL.FTZ R27, R0.reuse, R27 ;  /* 0x0000001b001b7220 */ /* 0x040fe20000410000 */
[----:B------:R-:W-:Y:S01]  /*2620*/  SHF.R.S32.HI R25, RZ, 0x1f, R29 ;  /* 0x0000001fff197819 */ /* 0x000fe2000001141d */
[C---:B------:R-:W-:Y:S01]  /*2630*/  FMUL.FTZ R30, R0.reuse, R30 ;  /* 0x0000001e001e7220 */ /* 0x040fe20000410000 */
[----:B------:R-:W-:Y:S01]  /*2640*/  SHF.R.S32.HI R5, RZ, 0x5, R5 ;  /* 0x00000005ff057819 */ /* 0x000fe20000011405 */
[----:B------:R-:W-:Y:S01]  /*2650*/  FMUL.FTZ R105, R0, R33 ;  /* 0x0000002100697220 */ /* 0x000fe20000410000 */
[----:B------:R-:W-:Y:S01]  /*2660*/  LEA.HI R25, R25, R4, RZ, 0x3 ;  /* 0x0000000419197211 */ /* 0x000fe200078f18ff */
[----:B-----5:R-:W-:Y:S01]  /*2670*/  IMAD.MOV.U32 R31, RZ, RZ, -0xa0 ;  /* 0xffffff60ff1f7424 */ /* 0x020fe200078e00ff */
[----:B------:R-:W-:Y:S01]  /*2680*/  LEA.HI R49, R24, R24, RZ, 0x1 ;  /* 0x0000001818317211 */ /* 0x000fe200078f08ff */
[----:B------:R-:W-:Y:S01]  /*2690*/  FMUL.FTZ R37, R0, R37 ;  /* 0x0000002500257220 */ /* 0x000fe20000410000 */
[----:B------:R-:W-:Y:S01]  /*26a0*/  LEA R24, R5, UR38, 0x4 ;  /* 0x0000002605187c11 */ /* 0x000fe2000f8e20ff */
[----:B------:R-:W-:Y:S01]  /*26b0*/  IMAD R32, R22, R31, 0xa1 ;  /* 0x000000a116207424 */ /* 0x000fe200078e021f */
[----:B------:R-:W-:Y:S01]  /*26c0*/  LOP3.LUT R25, R25, 0xfffffff8, RZ, 0xc0, !PT ;  /* 0xfffffff819197812 */ /* 0x000fe200078ec0ff */
[----:B------:R-:W-:Y:S01]  /*26d0*/  IMAD R49, R49, -0x3, R16 ;  /* 0xfffffffd31317824 */ /* 0x000fe200078e0210 */
[----:B------:R-:W-:Y:S01]  /*26e0*/  LEA.HI R5, R106, R106, RZ, 0x1 ;  /* 0x0000006a6a057211 */ /* 0x000fe200078f08ff */
[----:B------:R-:W0:Y:S01]  /*26f0*/  MUFU.TANH R79, R79 ;  /* 0x0000004f004f7308 */ /* 0x000e220000002400 */
[----:B------:R-:W-:Y:S01]  /*2700*/  IADD3 R16, R24, R4, -R25 ;  /* 0x0000000418107210 */ /* 0x000fe20007ffe819 */
[C---:B------:R-:W-:Y:S01]  /*2710*/  FMUL.FTZ R24, R0.reuse, R34 ;  /* 0x0000002200187220 */ /* 0x040fe20000410000 */
[----:B------:R-:W-:Y:S01]  /*2720*/  LOP3.LUT R5, R5, 0x1ffffffe, RZ, 0xc0, !PT ;  /* 0x1ffffffe05057812 */ /* 0x000fe200078ec0ff */
[----:B------:R-:W-:Y:S01]  /*2730*/  FMUL.FTZ R25, R0, R35 ;  /* 0x0000002300197220 */ /* 0x000fe20000410000 */
[----:B------:R-:W-:Y:S01]  /*2740*/  LOP3.LUT R29, R29, 0x7ffffffc, RZ, 0xc0, !PT ;  /* 0x7ffffffc1d1d7812 */ /* 0x000fe200078ec0ff */
[----:B------:R-:W-:-:S02]  /*2750*/  IMAD R49, R49, 0x40, R16 ;  /* 0x0000004031317824 */ /* 0x000fc400078e0210 */
[----:B------:R-:W-:Y:S01]  /*2760*/  IMAD.IADD R4, R106, 0x1, -R5 ;  /* 0x000000016a047824 */ /* 0x000fe200078e0a05 */
[----:B------:R-:W0:Y:S01]  /*2770*/  MUFU.TANH R78, R78 ;  /* 0x0000004e004e7308 */ /* 0x000e220000002400 */
[----:B------:R-:W-:Y:S02]  /*2780*/  IMAD.U32 R5, RZ, RZ, UR46 ;  /* 0x0000002eff057e24 */ /* 0x000fe4000f8e00ff */
[----:B------:R-:W-:Y:S02]  /*2790*/  IMAD R4, R4, 0x8, R49 ;  /* 0x0000000804047824 */ /* 0x000fe400078e0231 */
[----:B------:R-:W-:Y:S02]  /*27a0*/  @!P3 VIADD R5, R5, 0x12440 ;  /* 0x000124400505b836 */ /* 0x000fe40000000000 */
[----:B------:R-:W-:Y:S01]  /*27b0*/  @P1 IMAD.HI.U32 R16, R4, UR4, RZ ;  /* 0x0000000404101c27 */ /* 0x000fe2000f8e00ff */
[----:B------:R-:W-:Y:S01]  /*27c0*/  @UP0 ULDC UR4, c[0x0][0x450] ;  /* 0x0001140000040ab9 */ /* 0x000fe20000000800 */
[----:B------:R-:W0:Y:S02]  /*27d0*/  MUFU.TANH R73, R73 ;  /* 0x0000004900497308 */ /* 0x000e240000002400 */
[----:B------:R-:W-:Y:S01]  /*27e0*/  IMAD.MOV.U32 R106, RZ, RZ, R4 ;  /* 0x000000ffff6a7224 */ /* 0x000fe200078e0004 */
[----:B------:R-:W-:Y:S01]  /*27f0*/  @P2 SHF.R.U32.HI R106, RZ, UR4, R16 ;  /* 0x00000004ff6a2c19 */ /* 0x000fe20008011610 */
[----:B------:R-:W-:Y:S01]  /*2800*/  ULDC.64 UR4, c[0x0][0x9e0] ;  /* 0x0002780000047ab9 */ /* 0x000fe20000000a00 */
[----:B------:R-:W-:Y:S01]  /*2810*/  @!P3 PRMT R16, RZ, 0x654, R5 ;  /* 0x00000654ff10b816 */ /* 0x000fe20000000005 */
[----:B------:R-:W-:Y:S01]  /*2820*/  UISETP.GE.AND UP1, UPT, UR5, 0x1, UPT ;  /* 0x000000010500788c */ /* 0x000fe2000bf26270 */
[----:B------:R-:W-:Y:S01]  /*2830*/  IMAD.IADD R5, R28, 0x1, -R29 ;  /* 0x000000011c057824 */ /* 0x000fe200078e0a1d */
[----:B------:R-:W5:Y:S01]  /*2840*/  SHFL.IDX PT, R36, R106, RZ, 0x1c1f ;  /* 0x001c1fff6a247589 */ /* 0x000f6200000e0000 */
[C---:B------:R-:W-:Y:S01]  /*2850*/  FMUL.FTZ R28, R0.reuse, R38 ;  /* 0x00000026001c7220 */ /* 0x040fe20000410000 */
[----:B------:R-:W-:Y:S01]  /*2860*/  FMUL.FTZ R29, R0, R39 ;  /* 0x00000027001d7220 */ /* 0x000fe20000410000 */
[----:B------:R-:W-:Y:S01]  /*2870*/  IMAD R34, R5, -0x2, R32 ;  /* 0xfffffffe05227824 */ /* 0x000fe200078e0220 */
[----:B------:R-:W-:Y:S01]  /*2880*/  PLOP3.LUT P1, PT, PT, PT, UP1, 0x40, 0x0 ;  /* 0x000000000000781c */ /* 0x000fe20003f2e818 */
[----:B------:R1:W-:Y:S01]  /*2890*/  @!P3 SYNCS.ARRIVE.TRANS64.RED.A1T0 RZ, [R16+URZ], RZ ;  /* 0x000000ff10ffb9a7 */ /* 0x0003e2000810043f */
[----:B------:R-:W0:Y:S01]  /*28a0*/  MUFU.TANH R74, R74 ;  /* 0x0000004a004a7308 */ /* 0x000e220000002400 */
[----:B------:R-:W-:Y:S01]  /*28b0*/  VIADD R114, R32, 0xffffffff ;  /* 0xffffffff20727836 */ /* 0x000fe20000000000 */
[C---:B------:R-:W-:Y:S01]  /*28c0*/  IADD3 R31, R34.reuse, -UR18, R17 ;  /* 0x80000012221f7c10 */ /* 0x040fe2000fffe011 */
[----:B------:R-:W-:-:S02]  /*28d0*/  VIADD R115, R34, 0xffffffff ;  /* 0xffffffff22737836 */ /* 0x000fc40000000000 */
[----:B-1----:R-:W-:-:S03]  /*28e0*/  IMAD R16, R22, -0xa0, R17 ;  /* 0xffffff6016107824 */ /* 0x002fc600078e0211 */
[----:B------:R-:W1:Y:S01]  /*28f0*/  MUFU.TANH R81, R81 ;  /* 0x0000005100517308 */ /* 0x000e620000002400 */
[C---:B------:R-:W-:Y:S02]  /*2900*/  VIADD R112, R31.reuse, UR4 ;  /* 0x000000041f707c36 */ /* 0x040fe40008000000 */
[----:B------:R-:W-:Y:S02]  /*2910*/  VIADD R16, R16, 0xa0 ;  /* 0x000000a010107836 */ /* 0x000fe40000000000 */
[----:B------:R-:W-:Y:S02]  /*2920*/  VIADD R113, R31, UR20 ;  /* 0x000000141f717c36 */ /* 0x000fe40008000000 */
[----:B------:R-:W-:Y:S01]  /*2930*/  IMAD R111, R5, -0x2, R16 ;  /* 0xfffffffe056f7824 */ /* 0x000fe200078e0210 */
[----:B------:R-:W0:Y:S01]  /*2940*/  MUFU.TANH R80, R80 ;  /* 0x0000005000507308 */ /* 0x000e220000002400 */
[----:B-----5:R-:W-:-:S03]  /*2950*/  IMAD.IADD R109, R113, 0x1, R36 ;  /* 0x00000001716d7824 */ /* 0x020fc600078e0224 */
[----:B------:R-:W-:-:S04]  /*2960*/  VIADDMNMX R108, R36, R112, R111, PT ;  /* 0x00000070246c7246 */ /* 0x000fc8000380016f */
        /* <DEDUP_REMOVED lines=62> */
.L_x_11816:
[----:B------:R-:W-:-:S06]  /*2d50*/  UISETP.NE.AND UP2, UPT, UR5, 0x1, UPT ;  /* 0x000000010500788c */ /* 0x000fcc000bf45270 */
[----:B------:R-:W-:-:S05]  /*2d60*/  PLOP3.LUT P1, PT, PT, PT, UP2, 0x80, 0x0 ;  /* 0x000000000000781c */ /* 0x000fca0003f2f028 */
[----:B------:R-:W-:-:S08]  /*2d70*/  @UP2 ULDC.64 UR10, c[0x0][0x9e8] ;  /* 0x00027a00000a2ab9 */ /* 0x000fd00000000a00 */
[----:B------:R-:W-:-:S05]  /*2d80*/  @P1 IMAD.HI.U32 R31, R16, UR10, RZ ;  /* 0x0000000a101f1c27 */ /* 0x000fca000f8e00ff */
[----:B------:R-:W-:-:S07]  /*2d90*/  @P1 SHF.R.U32.HI R16, RZ, UR11, R31 ;  /* 0x0000000bff101c19 */ /* 0x000fce000801161f */
.L_x_11817:
[----:B------:R-:W-:Y:S05]  /*2da0*/  BSYNC B0 ;  /* 0x0000000000007941 */ /* 0x000fea0003800000 */
.L_x_11815:
[----:B------:R-:W-:-:S05]  /*2db0*/  IMAD R16, R16, UR5, R115 ;  /* 0x0000000510107c24 */ /* 0x000fca000f8e0273 */
[----:B------:R-:W-:Y:S02]  /*2dc0*/  VIMNMX R109, R109, R16, !PT ;  /* 0x000000106d6d7248 */ /* 0x000fe40007fe0100 */
[----:B------:R-:W-:-:S07]  /*2dd0*/  VIADDMNMX R108, R16, UR5, R108, PT ;  /* 0x00000005106c7c46 */ /* 0x000fce000b80016c */
.L_x_11814:
        /* <DEDUP_REMOVED lines=8> */
[C---:B------:R-:W-:Y:S02]  /*2e60*/  ISETP.GT.AND P3, PT, R109.reuse, 0x8, !P3 ;  /* 0x000000086d00780c */ /* 0x040fe40005f64270 */
[----:B------:R-:W-:Y:S02]  /*2e70*/  FSEL R88, R88, -INF , !P2 ;  /* 0xff80000058587808 */ /* 0x000fe40005000000 */
[----:B------:R-:W-:Y:S02]  /*2e80*/  LOP3.LUT R16, R16, 0xfffffffd, RZ, 0xc0, !PT ;  /* 0xfffffffd10107812 */ /* 0x000fe400078ec0ff */
[----:B------:R-:W-:-:S02]  /*2e90*/  ISETP.GT.AND P2, PT, R109, 0x9, !P4 ;  /* 0x000000096d00780c */ /* 0x000fc40006744270 */
[----:B------:R-:W-:Y:S02]  /*2ea0*/  ISETP.LT.OR P3, PT, R108, 0x9, P3 ;  /* 0x000000096c00780c */ /* 0x000fe40001f61670 */
        /* <DEDUP_REMOVED lines=8> */
[----:B------:R-:W-:Y:S02]  /*2f30*/  ISETP.LT.OR P2, PT, R108, 0x11, P2 ;  /* 0x000000116c00780c */ /* 0x000fe40001741670 */
[----:B------:R-:W-:Y:S02]  /*2f40*/  ISETP.GE.AND P6, PT, R114, 0x1, PT ;  /* 0x000000017200780c */ /* 0x000fe40003fc6270 */
[----:B------:R-:W-:-:S02]  /*2f50*/  FSEL R92, R92, -INF , !P2 ;  /* 0xff8000005c5c7808 */ /* 0x000fc40005000000 */
[----:B------:R-:W-:Y:S02]  /*2f60*/  @P3 LOP3.LUT R3, R3, 0x1, RZ, 0xfc, !PT ;  /* 0x0000000103033812 */ /* 0x000fe400078efcff */
[----:B------:R-:W-:Y:S02]  /*2f70*/  ISETP.GT.AND P2, PT, R109, 0x11, !P3 ;  /* 0x000000116d00780c */ /* 0x000fe40005f44270 */
[----:B------:R-:W-:Y:S02]  /*2f80*/  ISETP.GE.AND P3, PT, R114, 0x19, PT ;  /* 0x000000197200780c */ /* 0x000fe40003f66270 */
[----:B------:R-:W-:Y:S02]  /*2f90*/  @P4 LOP3.LUT R16, R16, 0x4, RZ, 0xfc, !PT ;  /* 0x0000000410104812 */ /* 0x000fe400078efcff */
[----:B------:R-:W-:Y:S02]  /*2fa0*/  ISETP.LT.OR P2, PT, R108, 0x12, P2 ;  /* 0x000000126c00780c */ /* 0x000fe40001741670 */
[----:B------:R-:W-:-:S02]  /*2fb0*/  LOP3.LUT R16, R16, 0x7fffffff, RZ, 0xc0, !PT ;  /* 0x7fffffff10107812 */ /* 0x000fc400078ec0ff */
[----:B------:R-:W-:Y:S02]  /*2fc0*/  FSEL R91, R91, -INF , !P2 ;  /* 0xff8000005b5b7808 */ /* 0x000fe40005000000 */
[----:B------:R-:W-:Y:S02]  /*2fd0*/  ISETP.GT.AND P2, PT, R109, 0x18, !P3 ;  /* 0x000000186d00780c */ /* 0x000fe40005f44270 */
[----:B------:R-:W-:Y:S02]  /*2fe0*/  LOP3.LUT R3, R3, 0xfffffffd, RZ, 0xc0, !PT ;  /* 0xfffffffd03037812 */ /* 0x000fe400078ec0ff */
[----:B------:R-:W-:Y:S02]  /*2ff0*/  @P3 LOP3.LUT R16, R16, 0x80000000, RZ, 0xfc, !PT ;  /* 0x8000000010103812 */ /* 0x000fe400078efcff */
[----:B------:R-:W-:Y:S02]  /*3000*/  ISETP.GE.AND P3, PT, R114, 0x1a, PT ;  /* 0x0000001a7200780c */ /* 0x000fe40003f66270 */
[----:B------:R-:W-:-:S02]  /*3010*/  ISETP.LT.OR P2, PT, R108, 0x19, P2 ;  /* 0x000000196c00780c */ /* 0x000fc40001741670 */
[----:B------:R-:W-:Y:S02]  /*3020*/  LOP3.LUT R16, R16, 0xbfffffff, RZ, 0xc0, !PT ;  /* 0xbfffffff10107812 */ /* 0x000fe400078ec0ff */
        /* <DEDUP_REMOVED lines=74> */
[----:B------:R-:W-:Y:S02]  /*34d0*/  ISETP.GT.AND P2, PT, R109, 0x49, !P3 ;  /* 0x000000496d00780c */ /* 0x000fe40005f44270 */
[----:B0-----:R-:W-:-:S02]  /*34e0*/  VIADDMNMX R97, R82, R112, R111, PT ;  /* 0x0000007052617246 */ /* 0x001fc4000380016f */
        /* <DEDUP_REMOVED lines=70> */
[----:B------:R-:W-:Y:S01]  /*3950*/  FSEL R67, R98, -INF , !P2 ;  /* 0xff80000062437808 */ /* 0x000fe20005000000 */
[----:B------:R-:W-:Y:S01]  /*3960*/  IMAD.IADD R98, R113, 0x1, R82 ;  /* 0x0000000171627824 */ /* 0x000fe200078e0252 */
        /* <DEDUP_REMOVED lines=63> */
.L_x_11820:
[----:B------:R-:W-:-:S06]  /*3d60*/  UISETP.NE.AND UP2, UPT, UR5, 0x1, UPT ;  /* 0x000000010500788c */ /* 0x000fcc000bf45270 */
[----:B------:R-:W-:-:S05]  /*3d70*/  PLOP3.LUT P5, PT, PT, PT, UP2, 0x80, 0x0 ;  /* 0x000000000000781c */ /* 0x000fca0003faf028 */
[----:B------:R-:W-:-:S08]  /*3d80*/  @UP2 ULDC.64 UR10, c[0x0][0x9e8] ;  /* 0x00027a00000a2ab9 */ /* 0x000fd00000000a00 */
[----:B------:R-:W-:Y:S01]  /*3d90*/  @P5 IMAD.HI.U32 R82, R81, UR10, RZ ;  /* 0x0000000a51525c27 */ /* 0x000fe2000f8e00ff */
[----:B------:R-:W-:-:S13]  /*3da0*/  PLOP3.LUT P5, PT, PT, PT, UP2, 0x80, 0x0 ;  /* 0x000000000000781c */ /* 0x000fda0003faf028 */
[----:B------:R-:W-:-:S07]  /*3db0*/  @P5 SHF.R.U32.HI R81, RZ, UR11, R82 ;  /* 0x0000000bff515c19 */ /* 0x000fce0008011652 */
.L_x_11821:
[----:B------:R-:W-:Y:S05]  /*3dc0*/  BSYNC B0 ;  /* 0x0000000000007941 */ /* 0x000fea0003800000 */
.L_x_11819:
[----:B------:R-:W-:-:S05]  /*3dd0*/  IMAD R81, R81, UR5, R115 ;  /* 0x0000000551517c24 */ /* 0x000fca000f8e0273 */
[----:B------:R-:W-:Y:S02]  /*3de0*/  VIMNMX R98, R98, R81, !PT ;  /* 0x0000005162627248 */ /* 0x000fe40007fe0100 */
[----:B------:R-:W-:-:S07]  /*3df0*/  VIADDMNMX R97, R81, UR5, R97, PT ;  /* 0x0000000551617c46 */ /* 0x000fce000b800161 */
.L_x_11818:
[----:B------:R-:W-:Y:S01]  /*3e00*/  ISETP.GT.AND P1, PT, R98, 0x1, !P1 ;  /* 0x000000016200780c */ /* 0x000fe20004f24270 */
[----:B------:R-:W-:Y:S01]  /*3e10*/  ULDC UR17, c[0x0][0x988] ;  /* 0x0002620000117ab9 */ /* 0x000fe20000000800 */
[----:B------:R-:W-:Y:S01]  /*3e20*/  LOP3.LUT P5, RZ, R16, 0x2000000, RZ, 0xc0, !PT ;  /* 0x0200000010ff7812 */ /* 0x000fe200078ac0ff */
[----:B------:R-:W-:Y:S01]  /*3e30*/  IMAD.U32 R101, RZ, RZ, UR17 ;  /* 0x00000011ff657e24 */ /* 0x000fe2000f8e00ff */
[C---:B------:R-:W-:Y:S01]  /*3e40*/  ISETP.LT.OR P1, PT, R97.reuse, 0x2, P1 ;  /* 0x000000026100780c */ /* 0x040fe20000f21670 */
[----:B------:R-:W-:Y:S01]  /*3e50*/  @UP0 ULDC UR10, c[0x0][0x44c] ;  /* 0x00011300000a0ab9 */ /* 0x000fe20000000800 */
[----:B------:R-:W-:Y:S01]  /*3e60*/  ISETP.GT.AND P6, PT, R98, RZ, !P6 ;  /* 0x000000ff6200720c */ /* 0x000fe200077c4270 */
[----:B------:R-:W-:Y:S01]  /*3e70*/  UIMAD.WIDE.U32 UR10, UR38, UR10, URZ ;  /* 0x0000000a260a72a5 */ /* 0x000fe2000f8e003f */
[----:B------:R-:W-:Y:S01]  /*3e80*/  FSEL R8, R8, -INF , !P1 ;  /* 0xff80000008087808 */ /* 0x000fe20004800000 */
[----:B------:R-:W-:Y:S01]  /*3e90*/  @UP0 ULDC UR12, c[0x0][0x450] ;  /* 0x00011400000c0ab9 */ /* 0x000fe20000000800 */
[----:B------:R-:W-:Y:S01]  /*3ea0*/  LOP3.LUT P1, RZ, R16, 0x1, RZ, 0xc0, !PT ;  /* 0x0000000110ff7812 */ /* 0x000fe2000782c0ff */
[----:B------:R-:W-:Y:S01]  /*3eb0*/  @UP0 USHF.R.U32.HI UR38, URZ, UR12, UR11 ;  /* 0x0000000c3f260299 */ /* 0x000fe2000801160b */
[----:B------:R-:W-:-:S02]  /*3ec0*/  ISETP.LT.OR P6, PT, R97, 0x1, P6 ;  /* 0x000000016100780c */ /* 0x000fc400037c1670 */
[C---:B------:R-:W-:Y:S02]  /*3ed0*/  ISETP.GT.AND P1, PT, R98.reuse, 0x8, !P1 ;  /* 0x000000086200780c */ /* 0x040fe40004f24270 */
[----:B------:R-:W-:Y:S02]  /*3ee0*/  FSEL R99, R7, -INF , !P6 ;  /* 0xff80000007637808 */ /* 0x000fe40007000000 */
[----:B------:R-:W-:Y:S02]  /*3ef0*/  ISETP.LT.OR P1, PT, R97, 0x9, P1 ;  /* 0x000000096100780c */ /* 0x000fe40000f21670 */
[----:B------:R-:W-:Y:S02]  /*3f00*/  ISETP.GT.AND P2, PT, R98, 0x90, !P2 ;  /* 0x000000906200780c */ /* 0x000fe40005744270 */
[----:B------:R-:W-:Y:S02]  /*3f10*/  FSEL R9, R9, -INF , !P1 ;  /* 0xff80000009097808 */ /* 0x000fe40004800000 */
[----:B------:R-:W-:-:S02]  /*3f20*/  LOP3.LUT P1, RZ, R16, 0x2, RZ, 0xc0, !PT ;  /* 0x0000000210ff7812 */ /* 0x000fc4000782c0ff */
[C---:B------:R-:W-:Y:S02]  /*3f30*/  ISETP.GT.AND P3, PT, R98.reuse, 0x91, !P3 ;  /* 0x000000916200780c */ /* 0x040fe40005f64270 */
[C---:B------:R-:W-:Y:S02]  /*3f40*/  ISETP.GT.AND P1, PT, R98.reuse, 0x9, !P1 ;  /* 0x000000096200780c */ /* 0x040fe40004f24270 */
[C---:B------:R-:W-:Y:S02]  /*3f50*/  ISETP.LT.OR P2, PT, R97.reuse, 0x91, P2 ;  /* 0x000000916100780c */ /* 0x040fe40001741670 */
[----:B------:R-:W-:Y:S02]  /*3f60*/  ISETP.LT.OR P1, PT, R97, 0xa, P1 ;  /* 0x0000000a6100780c */ /* 0x000fe40000f21670 */
[----:B------:R-:W-:Y:S02]  /*3f70*/  ISETP.GT.AND P4, PT, R98, 0x98, !P4 ;  /* 0x000000986200780c */ /* 0x000fe40006784270 */
[----:B------:R-:W-:-:S02]  /*3f80*/  FSEL R10, R10, -INF , !P1 ;  /* 0xff8000000a0a7808 */ /* 0x000fc40004800000 */
[----:B------:R-:W-:Y:S02]  /*3f90*/  LOP3.LUT P1, RZ, R16, 0x4, RZ, 0xc0, !PT ;  /* 0x0000000410ff7812 */ /* 0x000fe4000782c0ff */
[C---:B------:R-:W-:Y:S02]  /*3fa0*/  ISETP.LT.OR P3, PT, R97.reuse, 0x92, P3 ;  /* 0x000000926100780c */ /* 0x040fe40001f61670 */
[----:B------:R-:W-:Y:S02]  /*3fb0*/  ISETP.GT.AND P1, PT, R98, 0x10, !P1 ;  /* 0x000000106200780c */ /* 0x000fe40004f24270 */
[----:B------:R-:W-:Y:S02]  /*3fc0*/  FSEL R24, R24, -INF , !P2 ;  /* 0xff80000018187808 */ /* 0x000fe40005000000 */
[C---:B------:R-:W-:Y:S02]  /*3fd0*/  ISETP.LT.OR P1, PT, R97.reuse, 0x11, P1 ;  /* 0x000000116100780c */ /* 0x040fe40000f21670 */
[----:B------:R-:W-:-:S02]  /*3fe0*/  ISETP.LT.OR P4, PT, R97, 0x99, P4 ;  /* 0x000000996100780c */ /* 0x000fc40002781670 */
[----:B------:R-:W-:Y:S02]  /*3ff0*/  FSEL R81, R11, -INF , !P1 ;  /* 0xff8000000b517808 */ /* 0x000fe40004800000 */
[----:B------:R-:W-:Y:S02]  /*4000*/  LOP3.LUT P1, RZ, R3, 0x1, RZ, 0xc0, !PT ;  /* 0x0000000103ff7812 */ /* 0x000fe4000782c0ff */
[----:B------:R-:W-:Y:S02]  /*4010*/  FMNMX.FTZ R11, R84, R88, !PT ;  /* 0x00000058540b7209 */ /* 0x000fe40007810000 */
[----:B------:R-:W-:Y:S02]  /*4020*/  ISETP.GT.AND P1, PT, R98, 0x11, !P1 ;  /* 0x000000116200780c */ /* 0x000fe40004f24270 */
[----:B------:R-:W-:Y:S02]  /*4030*/  FSEL R25, R25, -INF , !P3 ;  /* 0xff80000019197808 */ /* 0x000fe40005800000 */
[----:B------:R-:W-:-:S02]  /*4040*/  ISETP.LT.OR P1, PT, R97, 0x12, P1 ;  /* 0x000000126100780c */ /* 0x000fc40000f21670 */
[----:B------:R-:W-:Y:S02]  /*4050*/  FSEL R28, R28, -INF , !P4 ;  /* 0xff8000001c1c7808 */ /* 0x000fe40006000000 */
        /* <DEDUP_REMOVED lines=43> */
[----:B------:R-:W-:Y:S02]  /*4310*/  ISETP.GT.AND P1, PT, R98, 0x30, !P5 ;  /* 0x000000306200780c */ /* 0x000fe40006f24270 */
[----:B------:R-:W-:Y:S02]  /*4320*/  LOP3.LUT P5, RZ, R16, 0x4000, RZ, 0xc0, !PT ;  /* 0x0000400010ff7812 */ /* 0x000fe400078ac0ff */
        /* <DEDUP_REMOVED lines=48> */
[----:B------:R-:W-:Y:S01]  /*4630*/  R2UR UR7, R19 ;  /* 0x00000000130772ca */ /* 0x000fe200000e0000 */
[----:B------:R-:W0:Y:S01]  /*4640*/  SHFL.BFLY PT, R12, R11, 0x2, 0x1f ;  /* 0x0c401f000b0c7f89 */ /* 0x000e2200000e0000 */
[----:B------:R-:W-:-:S04]  /*4650*/  ISETP.LT.OR P1, PT, R97, 0x4a, P1 ;  /* 0x0000004a6100780c */ /* 0x000fc80000f21670 */
[----:B------:R-:W-:Y:S02]  /*4660*/  FSEL R59, R59, -INF , !P1 ;  /* 0xff8000003b3b7808 */ /* 0x000fe40004800000 */
[----:B------:R-:W-:-:S04]  /*4670*/  LOP3.LUT P1, RZ, R16, 0x20000, RZ, 0xc0, !PT ;  /* 0x0002000010ff7812 */ /* 0x000fc8000782c0ff */
[----:B------:R-:W-:Y:S01]  /*4680*/  ISETP.GT.AND P1, PT, R98, 0x50, !P1 ;  /* 0x000000506200780c */ /* 0x000fe20004f24270 */
[----:B------:R-:W-:-:S03]  /*4690*/  UIADD3 UR38, UR7, UR38, URZ ;  /* 0x0000002607267290 */ /* 0x000fc6000fffe03f */
[----:B------:R-:W-:Y:S01]  /*46a0*/  ISETP.LT.OR P1, PT, R97, 0x51, P1 ;  /* 0x000000516100780c */ /* 0x000fe20000f21670 */
[----:B------:R-:W-:-:S03]  /*46b0*/  UIADD3 UR4, UR38, UR4, URZ ;  /* 0x0000000426047290 */ /* 0x000fc6000fffe03f */
        /* <DEDUP_REMOVED lines=13> */
[----:B------:R-:W-:Y:S02]  /*4790*/  ISETP.LT.OR P1, PT, R97, 0x5a, P1 ;  /* 0x0000005a6100780c */ /* 0x000fe40000f21670 */
[----:B0-----:R-:W-:Y:S02]  /*47a0*/  FMNMX.FTZ R12, R83, R12, !PT ;  /* 0x0000000c530c7209 */ /* 0x001fe40007810000 */
[----:B------:R-:W-:-:S02]  /*47b0*/  FSEL R63, R63, -INF , !P1 ;  /* 0xff8000003f3f7808 */ /* 0x000fc40004800000 */
        /* <DEDUP_REMOVED lines=41> */
[C---:B------:R-:W-:Y:S02]  /*4a50*/  ISETP.GT.AND P1, PT, R98.reuse, 0x88, !P5 ;  /* 0x000000886200780c */ /* 0x040fe40006f24270 */
[----:B------:R-:W-:Y:S02]  /*4a60*/  LOP3.LUT P5, RZ, R3, 0x4, RZ, 0xc0, !PT ;  /* 0x0000000403ff7812 */ /* 0x000fe400078ac0ff */
[----:B------:R-:W-:Y:S02]  /*4a70*/  ISETP.LT.OR P1, PT, R97, 0x89, P1 ;  /* 0x000000896100780c */ /* 0x000fe40000f21670 */
[----:B------:R-:W-:Y:S02]  /*4a80*/  ISETP.GT.AND P5, PT, R98, 0x99, !P5 ;  /* 0x000000996200780c */ /* 0x000fe40006fa4270 */
[----:B------:R-:W-:-:S02]  /*4a90*/  FSEL R30, R30, -INF , !P1 ;  /* 0xff8000001e1e7808 */ /* 0x000fc40004800000 */
[----:B------:R-:W-:Y:S02]  /*4aa0*/  FSETP.NEU.FTZ.AND P1, PT, R12, -INF , PT ;  /* 0xff8000000c00780b */ /* 0x000fe40003f3d000 */
[----:B------:R-:W-:Y:S02]  /*4ab0*/  ISETP.LT.OR P5, PT, R97, 0x9a, P5 ;  /* 0x0000009a6100780c */ /* 0x000fe40002fa1670 */
[----:B------:R-:W-:Y:S02]  /*4ac0*/  FSEL R101, R101, RZ, P1 ;  /* 0x000000ff65657208 */ /* 0x000fe40000800000 */
[----:B------:R-:W-:Y:S02]  /*4ad0*/  LOP3.LUT P1, RZ, R3, 0x2, RZ, 0xc0, !PT ;  /* 0x0000000203ff7812 */ /* 0x000fe4000782c0ff */
[----:B------:R-:W-:Y:S01]  /*4ae0*/  FSEL R29, R29, -INF , !P5 ;  /* 0xff8000001d1d7808 */ /* 0x000fe20006800000 */
        /* <DEDUP_REMOVED lines=16> */
[----:B------:R-:W-:Y:S01]  /*4bf0*/  ISETP.GT.AND P1, PT, R98, 0x89, !P1 ;  /* 0x000000896200780c */ /* 0x000fe20004f24270 */
[--C-:B------:R-:W-:Y:S01]  /*4c00*/  FFMA.FTZ R86, R89, UR17, -R101.reuse ;  /* 0x0000001159567c23 */ /* 0x100fe20008010865 */
[----:B------:R-:W-:Y:S01]  /*4c10*/  FMNMX.FTZ R94, R82, R11, !PT ;  /* 0x0000000b525e7209 */ /* 0x000fe20007810000 */
[----:B------:R0:W-:Y:S01]  /*4c20*/  MUFU.EX2 R92, R95 ;  /* 0x0000005f005c7308 */ /* 0x0001e20000000800 */
[----:B------:R-:W-:Y:S01]  /*4c30*/  ISETP.LT.OR P1, PT, R97, 0x8a, P1 ;  /* 0x0000008a6100780c */ /* 0x000fe20000f21670 */
[----:B------:R-:W-:Y:S01]  /*4c40*/  FFMA.FTZ R89, R96, UR17, -R101 ;  /* 0x0000001160597c23 */ /* 0x000fe20008010865 */
[----:B------:R-:W-:-:S02]  /*4c50*/  FMNMX.FTZ R11, R13, R94, !PT ;  /* 0x0000005e0d0b7209 */ /* 0x000fc40007810000 */
[----:B------:R-:W-:Y:S02]  /*4c60*/  FSEL R23, R23, -INF , !P1 ;  /* 0xff80000017177808 */ /* 0x000fe40004800000 */
[----:B------:R-:W-:Y:S01]  /*4c70*/  FMNMX.FTZ R94, R14, R11, !PT ;  /* 0x0000000b0e5e7209 */ /* 0x000fe20007810000 */
[----:B------:R-:W-:Y:S01]  /*4c80*/  MUFU.EX2 R7, R7 ;  /* 0x0000000700077308 */ /* 0x000fe20000000800 */
[--C-:B0-----:R-:W-:Y:S01]  /*4c90*/  FFMA.FTZ R95, R35, UR17, -R101.reuse ;  /* 0x00000011235f7c23 */ /* 0x101fe20008010865 */
[----:B------:R-:W-:Y:S01]  /*4ca0*/  FFMA.FTZ R35, R36, UR17, -R101 ;  /* 0x0000001124237c23 */ /* 0x000fe20008010865 */
[----:B------:R-:W-:-:S04]  /*4cb0*/  FMNMX.FTZ R11, R15, R94, !PT ;  /* 0x0000005e0f0b7209 */ /* 0x000fc80007810000 */
[----:B------:R-:W-:Y:S01]  /*4cc0*/  FMNMX.FTZ R32, R20, R11, !PT ;  /* 0x0000000b14207209 */ /* 0x000fe20007810000 */
[----:B------:R0:W-:Y:S03]  /*4cd0*/  MUFU.EX2 R94, R93 ;  /* 0x0000005d005e7308 */ /* 0x0001e60000000800 */
[----:B------:R-:W-:-:S04]  /*4ce0*/  FMNMX.FTZ R11, R21, R32, !PT ;  /* 0x00000020150b7209 */ /* 0x000fc80007810000 */
[----:B------:R-:W-:Y:S01]  /*4cf0*/  FMNMX.FTZ R32, R72, R11, !PT ;  /* 0x0000000b48207209 */ /* 0x000fe20007810000 */
[----:B------:R-:W-:Y:S01]  /*4d00*/  MUFU.EX2 R84, R84 ;  /* 0x0000005400547308 */ /* 0x000fe20000000800 */
[--C-:B0-----:R-:W-:Y:S01]  /*4d10*/  FFMA.FTZ R93, R37, UR17, -R101.reuse ;  /* 0x00000011255d7c23 */ /* 0x101fe20008010865 */
        /* <DEDUP_REMOVED lines=14> */
[----:B------:R-:W-:Y:S01]  /*4e00*/  FFMA.FTZ R78, R80, UR17, -R101 ;  /* 0x00000011504e7c23 */ /* 0x000fe20008010865 */
[----:B------:R-:W-:Y:S01]  /*4e10*/  IMAD.U32 R80, RZ, RZ, UR17 ;  /* 0x00000011ff507e24 */ /* 0x000fe2000f8e00ff */
[----:B------:R-:W-:Y:S01]  /*4e20*/  MUFU.EX2 R83, R83 ;  /* 0x0000005300537308 */ /* 0x000fe20000000800 */
[----:B------:R-:W-:-:S04]  /*4e30*/  FMNMX.FTZ R36, R56, R11, !PT ;  /* 0x0000000b38247209 */ /* 0x000fc80007810000 */
[----:B------:R-:W-:-:S03]  /*4e40*/  FMNMX.FTZ R11, R57, R36, !PT ;  /* 0x00000024390b7209 */ /* 0x000fc60007810000 */
[----:B------:R-:W0:Y:S01]  /*4e50*/  MUFU.EX2 R86, R86 ;  /* 0x0000005600567308 */ /* 0x000e220000000800 */
[----:B------:R-:W-:-:S04]  /*4e60*/  FMNMX.FTZ R36, R58, R11, !PT ;  /* 0x0000000b3a247209 */ /* 0x000fc80007810000 */
[----:B------:R-:W-:Y:S01]  /*4e70*/  FMNMX.FTZ R11, R59, R36, !PT ;  /* 0x000000243b0b7209 */ /* 0x000fe20007810000 */
[----:B------:R-:W-:Y:S02]  /*4e80*/  FFMA.FTZ R36, R38, UR17, -R101 ;  /* 0x0000001126247c23 */ /* 0x000fe40008010865 */
[----:B------:R-:W-:Y:S01]  /*4e90*/  MUFU.EX2 R85, R85 ;  /* 0x0000005500557308 */ /* 0x000fe20000000800 */
[----:B------:R-:W-:-:S04]  /*4ea0*/  FMNMX.FTZ R38, R60, R11, !PT ;  /* 0x0000000b3c267209 */ /* 0x000fc80007810000 */
[----:B------:R-:W-:-:S03]  /*4eb0*/  FMNMX.FTZ R11, R61, R38, !PT ;  /* 0x000000263d0b7209 */ /* 0x000fc60007810000 */
[----:B------:R-:W-:Y:S01]  /*4ec0*/  MUFU.EX2 R32, R33 ;  /* 0x0000002100207308 */ /* 0x000fe20000000800 */
[----:B------:R-:W-:Y:S02]  /*4ed0*/  FMNMX.FTZ R38, R62, R11, !PT ;  /* 0x0000000b3e267209 */ /* 0x000fe40007810000 */
[----:B0-----:R-:W-:Y:S02]  /*4ee0*/  F2FP.SATFINITE.E4M3.F32.PACK_AB_MERGE_C R152, R86, R83, RZ ;  /* 0x000000535698723e */ /* 0x001fe400048070ff */
[----:B------:R-:W-:Y:S01]  /*4ef0*/  FMNMX.FTZ R11, R63, R38, !PT ;  /* 0x000000263f0b7209 */ /* 0x000fe20007810000 */
[----:B------:R-:W-:Y:S01]  /*4f00*/  FFMA.FTZ R38, R48, UR17, -R101 ;  /* 0x0000001130267c23 */ /* 0x000fe20008010865 */
[----:B------:R-:W-:Y:S01]  /*4f10*/  F2FP.SATFINITE.E4M3.F32.PACK_AB_MERGE_C R152, R84, R7, R152 ;  /* 0x000000075498723e */ /* 0x000fe20004807098 */
[----:B------:R-:W-:Y:S01]  /*4f20*/  MUFU.EX2 R33, R93 ;  /* 0x0000005d00217308 */ /* 0x000fe20000000800 */
[----:B------:R-:W-:-:S04]  /*4f30*/  FMNMX.FTZ R48, R40, R11, !PT ;  /* 0x0000000b28307209 */ /* 0x000fc80007810000 */
[----:B------:R-:W-:-:S03]  /*4f40*/  FMNMX.FTZ R11, R41, R48, !PT ;  /* 0x00000030290b7209 */ /* 0x000fc60007810000 */
[----:B------:R-:W-:Y:S01]  /*4f50*/  MUFU.EX2 R88, R88 ;  /* 0x0000005800587308 */ /* 0x000fe20000000800 */
[----:B------:R-:W-:-:S04]  /*4f60*/  FMNMX.FTZ R48, R42, R11, !PT ;  /* 0x0000000b2a307209 */ /* 0x000fc80007810000 */
[----:B------:R-:W-:Y:S01]  /*4f70*/  FMNMX.FTZ R11, R43, R48, !PT ;  /* 0x000000302b0b7209 */ /* 0x000fe20007810000 */
[----:B------:R-:W-:Y:S02]  /*4f80*/  FFMA.FTZ R48, R50, UR17, -R101 ;  /* 0x0000001132307c23 */ /* 0x000fe40008010865 */
[----:B------:R-:W-:Y:S01]  /*4f90*/  MUFU.EX2 R87, R87 ;  /* 0x0000005700577308 */ /* 0x000fe20000000800 */
[----:B------:R-:W-:-:S04]  /*4fa0*/  FMNMX.FTZ R50, R44, R11, !PT ;  /* 0x0000000b2c327209 */ /* 0x000fc80007810000 */
[----:B------:R-:W-:-:S03]  /*4fb0*/  FMNMX.FTZ R11, R45, R50, !PT ;  /* 0x000000322d0b7209 */ /* 0x000fc60007810000 */
[----:B------:R-:W-:Y:S01]  /*4fc0*/  MUFU.EX2 R34, R95 ;  /* 0x0000005f00227308 */ /* 0x000fe20000000800 */
[----:B------:R-:W-:-:S04]  /*4fd0*/  FMNMX.FTZ R50, R46, R11, !PT ;  /* 0x0000000b2e327209 */ /* 0x000fc80007810000 */
[----:B------:R-:W-:Y:S01]  /*4fe0*/  FMNMX.FTZ R11, R47, R50, !PT ;  /* 0x000000322f0b7209 */ /* 0x000fe20007810000 */
[----:B------:R-:W-:Y:S02]  /*4ff0*/  FFMA.FTZ R50, R52, UR17, -R101 ;  /* 0x0000001134327c23 */ /* 0x000fe40008010865 */
[----:B------:R-:W0:Y:S01]  /*5000*/  MUFU.EX2 R90, R90 ;  /* 0x0000005a005a7308 */ /* 0x000e220000000800 */
[----:B------:R-:W-:-:S04]  /*5010*/  FMNMX.FTZ R52, R26, R11, !PT ;  /* 0x0000000b1a347209 */ /* 0x000fc80007810000 */
[----:B------:R-:W-:-:S03]  /*5020*/  FMNMX.FTZ R11, R27, R52, !PT ;  /* 0x000000341b0b7209 */ /* 0x000fc60007810000 */
[----:B------:R-:W-:Y:S01]  /*5030*/  MUFU.EX2 R89, R89 ;  /* 0x0000005900597308 */ /* 0x000fe20000000800 */
[----:B------:R-:W-:-:S04]  /*5040*/  FMNMX.FTZ R52, R30, R11, !PT ;  /* 0x0000000b1e347209 */ /* 0x000fc80007810000 */
[----:B------:R-:W-:Y:S01]  /*5050*/  FMNMX.FTZ R11, R23, R52, !PT ;  /* 0x00000034170b7209 */ /* 0x000fe20007810000 */
[----:B------:R-:W-:Y:S02]  /*5060*/  FFMA.FTZ R52, R54, UR17, -R101 ;  /* 0x0000001136347c23 */ /* 0x000fe40008010865 */
[----:B------:R-:W1:Y:S01]  /*5070*/  MUFU.EX2 R91, R91 ;  /* 0x0000005b005b7308 */ /* 0x000e620000000800 */
[----:B------:R-:W-:Y:S02]  /*5080*/  FMNMX.FTZ R54, R24, R11, !PT ;  /* 0x0000000b18367209 */ /* 0x000fe40007810000 */
[----:B0-----:R-:W-:Y:S02]  /*5090*/  F2FP.SATFINITE.E4M3.F32.PACK_AB_MERGE_C R154, R90, R87, RZ ;  /* 0x000000575a9a723e */ /* 0x001fe400048070ff */
[----:B------:R-:W-:Y:S02]  /*50a0*/  FMNMX.FTZ R11, R25, R54, !PT ;  /* 0x00000036190b7209 */ /* 0x000fe40007810000 */
[----:B------:R-:W-:Y:S01]  /*50b0*/  F2FP.SATFINITE.E4M3.F32.PACK_AB_MERGE_C R154, R88, R85, R154 ;  /* 0x00000055589a723e */ /* 0x000fe2000480709a */
[----:B------:R-:W-:Y:S01]  /*50c0*/  MUFU.EX2 R31, R31 ;  /* 0x0000001f001f7308 */ /* 0x000fe20000000800 */
[----:B------:R-:W-:-:S04]  /*50d0*/  FMNMX.FTZ R54, R28, R11, !PT ;  /* 0x0000000b1c367209 */ /* 0x000fc80007810000 */
[----:B------:R-:W-:Y:S01]  /*50e0*/  FMNMX.FTZ R11, R29, R54, !PT ;  /* 0x000000361d0b7209 */ /* 0x000fe20007810000 */
[--C-:B------:R-:W-:Y:S01]  /*50f0*/  FFMA.FTZ R54, R64, UR17, -R101.reuse ;  /* 0x0000001140367c23 */ /* 0x100fe20008010865 */
[--C-:B------:R-:W-:Y:S01]  /*5100*/  FFMA.FTZ R64, R66, UR17, -R101.reuse ;  /* 0x0000001142407c23 */ /* 0x100fe20008010865 */
[--C-:B------:R-:W-:Y:S01]  /*5110*/  FFMA.FTZ R66, R68, UR17, -R101.reuse ;  /* 0x0000001144427c23 */ /* 0x100fe20008010865 */
[--C-:B------:R-:W-:Y:S01]  /*5120*/  FFMA.FTZ R68, R70, UR17, -R101.reuse ;  /* 0x0000001146447c23 */ /* 0x100fe20008010865 */
[----:B------:R-:W0:Y:S01]  /*5130*/  SHFL.BFLY PT, R96, R11, 0x2, 0x1f ;  /* 0x0c401f000b607f89 */ /* 0x000e2200000e0000 */
[--C-:B------:R-:W-:Y:S01]  /*5140*/  FFMA.FTZ R70, R77, UR17, -R101.reuse ;  /* 0x000000114d467c23 */ /* 0x100fe20008010865 */
[----:B------:R-:W-:Y:S01]  /*5150*/  FFMA.FTZ R77, R79, UR17, -R101 ;  /* 0x000000114f4d7c23 */ /* 0x000fe20008010865 */
[----:B------:R-:W2:Y:S01]  /*5160*/  MUFU.EX2 R35, R35 ;  /* 0x0000002300237308 */ /* 0x000ea20000000800 */
[----:B-1----:R-:W-:-:S04]  /*5170*/  F2FP.SATFINITE.E4M3.F32.PACK_AB_MERGE_C R148, R94, R91, RZ ;  /* 0x0000005b5e94723e */ /* 0x002fc800048070ff */
[----:B------:R-:W-:-:S03]  /*5180*/  F2FP.SATFINITE.E4M3.F32.PACK_AB_MERGE_C R148, R92, R89, R148 ;  /* 0x000000595c94723e */ /* 0x000fc60004807094 */
[----:B------:R-:W-:Y:S08]  /*5190*/  MUFU.EX2 R36, R36 ;  /* 0x0000002400247308 */ /* 0x000ff00000000800 */
[----:B------:R-:W-:Y:S01]  /*51a0*/  MUFU.EX2 R37, R37 ;  /* 0x0000002500257308 */ /* 0x000fe20000000800 */
[----:B--2---:R-:W-:Y:S02]  /*51b0*/  F2FP.SATFINITE.E4M3.F32.PACK_AB_MERGE_C R150, R35, R34, RZ ;  /* 0x000000222396723e */ /* 0x004fe400048070ff */
[----:B0-----:R-:W-:-:S02]  /*51c0*/  FMNMX.FTZ R96, R11, R96, !PT ;  /* 0x000000600b607209 */ /* 0x001fc40007810000 */
[----:B------:R-:W-:-:S03]  /*51d0*/  F2FP.SATFINITE.E4M3.F32.PACK_AB_MERGE_C R150, R32, R31, R150 ;  /* 0x0000001f2096723e */ /* 0x000fc60004807096 */
[----:B------:R-:W0:Y:S01]  /*51e0*/  MUFU.EX2 R38, R38 ;  /* 0x0000002600267308 */ /* 0x000e220000000800 */
[----:B------:R-:W1:Y:S07]  /*51f0*/  SHFL.BFLY PT, R11, R96, 0x1, 0x1f ;  /* 0x0c201f00600b7f89 */ /* 0x000e6e00000e0000 */
[----:B------:R-:W-:Y:S08]  /*5200*/  MUFU.EX2 R49, R49 ;  /* 0x0000003100317308 */ /* 0x000ff00000000800 */
[----:B------:R-:W2:Y:S01]  /*5210*/  MUFU.EX2 R50, R50 ;  /* 0x0000003200327308 */ /* 0x000ea20000000800 */
[----:B0-----:R-:W-:-:S04]  /*5220*/  F2FP.SATFINITE.E4M3.F32.PACK_AB_MERGE_C R144, R38, R37, RZ ;  /* 0x000000252690723e */ /* 0x001fc800048070ff */
[----:B------:R-:W-:-:S03]  /*5230*/  F2FP.SATFINITE.E4M3.F32.PACK_AB_MERGE_C R144, R36, R33, R144 ;  /* 0x000000212490723e */ /* 0x000fc60004807090 */
[----:B------:R-:W-:Y:S01]  /*5240*/  MUFU.EX2 R39, R39 ;  /* 0x0000002700277308 */ /* 0x000fe20000000800 */
[----:B-1----:R-:W-:-:S04]  /*5250*/  FMNMX.FTZ R11, R96, R11, !PT ;  /* 0x0000000b600b7209 */ /* 0x002fc80007810000 */
[C---:B------:R-:W-:Y:S01]  /*5260*/  FSETP.NEU.FTZ.AND P1, PT, R11.reuse, -INF , PT ;  /* 0xff8000000b00780b */ /* 0x040fe20003f3d000 */
[----:B------:R-:W-:Y:S01]  /*5270*/  FFMA.FTZ R79, R11, R80, -8 ;  /* 0xc10000000b4f7423 */ /* 0x000fe20000010050 */
[----:B------:R-:W-:Y:S01]  /*5280*/  FFMA.FTZ R80, R6, UR17, -R101 ;  /* 0x0000001106507c23 */ /* 0x000fe20008010865 */
[----:B------:R-:W-:Y:S01]  /*5290*/  MUFU.EX2 R48, R48 ;  /* 0x0000003000307308 */ /* 0x000fe20000000800 */
[----:B--2---:R-:W-:Y:S02]  /*52a0*/  F2FP.SATFINITE.E4M3.F32.PACK_AB_MERGE_C R146, R50, R49, RZ ;  /* 0x000000313292723e */ /* 0x004fe400048070ff */
        /* <DEDUP_REMOVED lines=17> */
[----:B------:R-:W-:Y:S01]  /*53c0*/  FFMA.FTZ R75, R59, UR17, -R6 ;  /* 0x000000113b4b7c23 */ /* 0x000fe20008010806 */
[----:B------:R-:W0:Y:S01]  /*53d0*/  MUFU.EX2 R8, R8 ;  /* 0x0000000800087308 */ /* 0x000e220000000800 */
[----:B------:R-:W-:Y:S01]  /*53e0*/  FADD.FTZ R95, R83, R76 ;  /* 0x0000004c535f7221 */ /* 0x000fe20000010000 */
[--C-:B------:R-:W-:Y:S01]  /*53f0*/  FFMA.FTZ R59, R60, UR17, -R6.reuse ;  /* 0x000000113c3b7c23 */ /* 0x100fe20008010806 */
[--C-:B------:R-:W-:Y:S01]  /*5400*/  FFMA.FTZ R81, R81, UR17, -R6.reuse ;  /* 0x0000001151517c23 */ /* 0x100fe20008010806 */
[--C-:B------:R-:W-:Y:S01]  /*5410*/  FFMA.FTZ R60, R61, UR17, -R6.reuse ;  /* 0x000000113d3c7c23 */ /* 0x100fe20008010806 */
[--C-:B------:R-:W-:Y:S01]  /*5420*/  FFMA.FTZ R61, R62, UR17, -R6.reuse ;  /* 0x000000113e3d7c23 */ /* 0x100fe20008010806 */
[----:B------:R-:W-:Y:S01]  /*5430*/  FADD.FTZ R62, R86, R95 ;  /* 0x0000005f563e7221 */ /* 0x000fe20000010000 */
[--C-:B------:R-:W-:Y:S01]  /*5440*/  FFMA.FTZ R82, R82, UR17, -R6.reuse ;  /* 0x0000001152527c23 */ /* 0x100fe20008010806 */
[----:B------:R-:W1:Y:S01]  /*5450*/  MUFU.EX2 R9, R9 ;  /* 0x0000000900097308 */ /* 0x000e620000000800 */
[----:B------:R-:W-:Y:S01]  /*5460*/  FFMA.FTZ R13, R13, UR17, -R6 ;  /* 0x000000110d0d7c23 */ /* 0x000fe20008010806 */
        /* <DEDUP_REMOVED lines=12> */
[----:B------:R-:W-:Y:S01]  /*5530*/  FADD.FTZ R98, R90, R95 ;  /* 0x0000005f5a627221 */ /* 0x000fe20000010000 */
[----:B------:R-:W-:Y:S01]  /*5540*/  FFMA.FTZ R47, R47, UR17, -R6 ;  /* 0x000000112f2f7c23 */ /* 0x000fe20008010806 */
[----:B------:R-:W0:Y:S01]  /*5550*/  MUFU.EX2 R81, R81 ;  /* 0x0000005100517308 */ /* 0x000e220000000800 */
[----:B-1----:R-:W-:Y:S01]  /*5560*/  FADD.FTZ R63, R9, R76 ;  /* 0x0000004c093f7221 */ /* 0x002fe20000010000 */
[--C-:B------:R-:W-:Y:S01]  /*5570*/  FFMA.FTZ R26, R26, UR17, -R6.reuse ;  /* 0x000000111a1a7c23 */ /* 0x100fe20008010806 */
[--C-:B------:R-:W-:Y:S01]  /*5580*/  FFMA.FTZ R27, R27, UR17, -R6.reuse ;  /* 0x000000111b1b7c23 */ /* 0x100fe20008010806 */
[--C-:B------:R-:W-:Y:S01]  /*5590*/  FFMA.FTZ R30, R30, UR17, -R6.reuse ;  /* 0x000000111e1e7c23 */ /* 0x100fe20008010806 */
[--C-:B------:R-:W-:Y:S01]  /*55a0*/  FFMA.FTZ R23, R23, UR17, -R6.reuse ;  /* 0x0000001117177c23 */ /* 0x100fe20008010806 */
[--C-:B------:R-:W-:Y:S01]  /*55b0*/  FFMA.FTZ R24, R24, UR17, -R6.reuse ;  /* 0x0000001118187c23 */ /* 0x100fe20008010806 */
[----:B------:R-:W-:Y:S01]  /*55c0*/  FFMA.FTZ R25, R25, UR17, -R6 ;  /* 0x0000001119197c23 */ /* 0x000fe20008010806 */
[----:B------:R-:W1:Y:S01]  /*55d0*/  MUFU.EX2 R82, R82 ;  /* 0x0000005200527308 */ /* 0x000e620000000800 */
[----:B--2---:R-:W-:Y:S01]  /*55e0*/  FADD.FTZ R76, R10, R63 ;  /* 0x0000003f0a4c7221 */ /* 0x004fe20000010000 */
[----:B------:R-:W-:Y:S01]  /*55f0*/  FADD.FTZ R63, R89, R98 ;  /* 0x00000062593f7221 */ /* 0x000fe20000010000 */
[----:B------:R-:W-:Y:S01]  /*5600*/  FFMA.FTZ R28, R28, UR17, -R6 ;  /* 0x000000111c1c7c23 */ /* 0x000fe20008010806 */
[----:B------:R-:W-:-:S02]  /*5610*/  F2FP.SATFINITE.E4M3.F32.PACK_AB_MERGE_C R146, R48, R39, R146 ;  /* 0x000000273092723e */ /* 0x000fc40004807092 */
        /* <DEDUP_REMOVED lines=8> */
[--C-:B------:R-:W-:Y:S01]  /*56a0*/  FFMA.FTZ R41, R42, UR17, -R6.reuse ;  /* 0x000000112a297c23 */ /* 0x100fe20008010806 */
[--C-:B------:R-:W-:Y:S02]  /*56b0*/  FFMA.FTZ R42, R43, UR17, -R6.reuse ;  /* 0x000000112b2a7c23 */ /* 0x100fe40008010806 */
[----:B------:R-:W-:Y:S01]  /*56c0*/  FADD.FTZ R7, R32, R7 ;  /* 0x0000000720077221 */ /* 0x000fe20000010000 */
[----:B------:R-:W-:Y:S01]  /*56d0*/  FFMA.FTZ R32, R45, UR17, -R6 ;  /* 0x000000112d207c23 */ /* 0x000fe20008010806 */
        /* <DEDUP_REMOVED lines=9> */
[----:B--2---:R-:W-:Y:S01]  /*5770*/  FADD.FTZ R43, R15, R76 ;  /* 0x0000004c0f2b7221 */ /* 0x004fe20000010000 */
[----:B------:R-:W-:Y:S01]  /*5780*/  FADD.FTZ R76, R34, R7 ;  /* 0x00000007224c7221 */ /* 0x000fe20000010000 */
[--C-:B------:R-:W-:Y:S01]  /*5790*/  FFMA.FTZ R7, R44, UR17, -R6.reuse ;  /* 0x000000112c077c23 */ /* 0x100fe20008010806 */
[----:B------:R-:W-:Y:S01]  /*57a0*/  FFMA.FTZ R6, R29, UR17, -R6 ;  /* 0x000000111d067c23 */ /* 0x000fe20008010806 */
[----:B------:R-:W-:Y:S01]  /*57b0*/  F2FP.SATFINITE.E4M3.F32.PACK_AB_MERGE_C R29, R10, R9, RZ ;  /* 0x000000090a1d723e */ /* 0x000fe200048070ff */
[----:B------:R-:W-:Y:S02]  /*57c0*/  FADD.FTZ R76, R35, R76 ;  /* 0x0000004c234c7221 */ /* 0x000fe40000010000 */
[----:B------:R-:W2:Y:S01]  /*57d0*/  MUFU.EX2 R21, R21 ;  /* 0x0000001500157308 */ /* 0x000ea20000000800 */
[----:B0-----:R-:W-:Y:S01]  /*57e0*/  FADD.FTZ R34, R20, R43 ;  /* 0x0000002b14227221 */ /* 0x001fe20000010000 */
[----:B------:R-:W-:Y:S01]  /*57f0*/  FADD.FTZ R35, R33, R76 ;  /* 0x0000004c21237221 */ /* 0x000fe20000010000 */
[----:B------:R-:W-:-:S03]  /*5800*/  F2FP.SATFINITE.E4M3.F32.PACK_AB_MERGE_C R153, R8, R79, R29 ;  /* 0x0000004f0899723e */ /* 0x000fc6000480701d */
[----:B------:R-:W-:Y:S02]  /*5810*/  FADD.FTZ R44, R36, R35 ;  /* 0x00000023242c7221 */ /* 0x000fe40000010000 */
        /* <DEDUP_REMOVED lines=40> */
[C---:B0-----:R-:W-:Y:S01]  /*5aa0*/  FADD.FTZ R9, R62.reuse, R9 ;  /* 0x000000093e097221 */ /* 0x041fe20000010000 */
[----:B------:R-:W-:-:S04]  /*5ab0*/  F2FP.SATFINITE.E4M3.F32.PACK_AB_MERGE_C R61, R62, R61, RZ ;  /* 0x0000003d3e3d723e */ /* 0x000fc800048070ff */
[----:B------:R-:W-:Y:S02]  /*5ac0*/  F2FP.SATFINITE.E4M3.F32.PACK_AB_MERGE_C R147, R60, R59, R61 ;  /* 0x0000003b3c93723e */ /* 0x000fe4000480703d */
[----:B------:R-:W0:Y:S08]  /*5ad0*/  MUFU.EX2 R40, R40 ;  /* 0x0000002800287308 */ /* 0x000e300000000800 */
[----:B------:R-:W-:Y:S01]  /*5ae0*/  MUFU.EX2 R65, R65 ;  /* 0x0000004100417308 */ /* 0x000fe20000000800 */
[----:B-1----:R-:W-:Y:S01]  /*5af0*/  F2FP.SATFINITE.E4M3.F32.PACK_AB_MERGE_C R140, R52, R51, R31 ;  /* 0x00000033348c723e */ /* 0x002fe2000480701f */
[----:B------:R-:W-:-:S04]  /*5b00*/  FADD.FTZ R51, R51, R50 ;  /* 0x0000003233337221 */ /* 0x000fc80000010000 */
[----:B------:R-:W-:Y:S02]  /*5b10*/  FADD.FTZ R52, R52, R51 ;  /* 0x0000003334347221 */ /* 0x000fe40000010000 */
[----:B------:R-:W1:Y:S01]  /*5b20*/  MUFU.EX2 R66, R66 ;  /* 0x0000004200427308 */ /* 0x000e620000000800 */
[----:B0-----:R-:W-:Y:S01]  /*5b30*/  FADD.FTZ R10, R40, R9 ;  /* 0x00000009280a7221 */ /* 0x001fe20000010000 */
[----:B------:R-:W-:-:S04]  /*5b40*/  FADD.FTZ R53, R53, R52 ;  /* 0x0000003435357221 */ /* 0x000fc80000010000 */
[----:B------:R-:W-:Y:S02]  /*5b50*/  FADD.FTZ R54, R54, R53 ;  /* 0x0000003536367221 */ /* 0x000fe40000010000 */
        /* <DEDUP_REMOVED lines=15> */
[C---:B--2---:R-:W-:Y:S01]  /*5c50*/  F2FP.SATFINITE.E4M3.F32.PACK_AB_MERGE_C R41, R42.reuse, R41, RZ ;  /* 0x000000292a29723e */ /* 0x044fe200048070ff */
[----:B------:R-:W-:-:S03]  /*5c60*/  FADD.FTZ R42, R42, R9 ;  /* 0x000000092a2a7221 */ /* 0x000fc60000010000 */
[----:B------:R-:W-:-:S03]  /*5c70*/  F2FP.SATFINITE.E4M3.F32.PACK_AB_MERGE_C R141, R19, R40, R41 ;  /* 0x00000028138d723e */ /* 0x000fc60004807029 */
[----:B------:R-:W0:Y:S01]  /*5c80*/  MUFU.EX2 R70, R70 ;  /* 0x0000004600467308 */ /* 0x000e220000000800 */
[----:B-1----:R-:W-:-:S07]  /*5c90*/  FADD.FTZ R9, R7, R42 ;  /* 0x0000002a07097221 */ /* 0x002fce0000010000 */
        /* <DEDUP_REMOVED lines=14> */
[----:B------:R-:W1:Y:S01]  /*5d80*/  MUFU.EX2 R27, R27 ;  /* 0x0000001b001b7308 */ /* 0x000e620000000800 */
[C---:B--2---:R-:W-:Y:S01]  /*5d90*/  F2FP.SATFINITE.E4M3.F32.PACK_AB_MERGE_C R46, R47.reuse, R46, RZ ;  /* 0x0000002e2f2e723e */ /* 0x044fe200048070ff */
[----:B------:R-:W-:-:S03]  /*5da0*/  FADD.FTZ R47, R47, R8 ;  /* 0x000000082f2f7221 */ /* 0x000fc60000010000 */
[----:B------:R-:W-:-:S03]  /*5db0*/  F2FP.SATFINITE.E4M3.F32.PACK_AB_MERGE_C R143, R32, R7, R46 ;  /* 0x00000007208f723e */ /* 0x000fc6000480702e */
[----:B------:R-:W2:Y:S01]  /*5dc0*/  MUFU.EX2 R30, R30 ;  /* 0x0000001e001e7308 */ /* 0x000ea20000000800 */
[----:B0-----:R-:W-:-:S07]  /*5dd0*/  FADD.FTZ R8, R26, R47 ;  /* 0x0000002f1a087221 */ /* 0x001fce0000010000 */
        /* <DEDUP_REMOVED lines=17> */
[----:B------:R-:W-:-:S06]  /*5ef0*/  FADD.FTZ R77, R77, R78 ;  /* 0x0000004e4d4d7221 */ /* 0x000fcc0000010000 */
[----:B------:R1:W0:Y:S02]  /*5f00*/  MUFU.EX2 R9, R6 ;  /* 0x0000000600097308 */ /* 0x0002240000000800 */
[----:B-1----:R-:W-:-:S04]  /*5f10*/  FADD.FTZ R6, R24, R23 ;  /* 0x0000001718067221 */ /* 0x002fc80000010000 */
[----:B--2---:R-:W-:Y:S01]  /*5f20*/  FADD.FTZ R7, R25, R6 ;  /* 0x0000000619077221 */ /* 0x004fe20000010000 */
[----:B0-----:R-:W-:-:S03]  /*5f30*/  F2FP.SATFINITE.E4M3.F32.PACK_AB_MERGE_C R8, R9, R28, RZ ;  /* 0x0000001c0908723e */ /* 0x001fc600048070ff */
[----:B------:R-:W-:Y:S01]  /*5f40*/  FADD.FTZ R6, R28, R7 ;  /* 0x000000071c067221 */ /* 0x000fe20000010000 */
[----:B------:R-:W-:Y:S01]  /*5f50*/  FADD.FTZ R7, R80, R77 ;  /* 0x0000004d50077221 */ /* 0x000fe20000010000 */
[----:B------:R-:W-:Y:S02]  /*5f60*/  F2FP.SATFINITE.E4M3.F32.PACK_AB_MERGE_C R139, R25, R24, R8 ;  /* 0x00000018198b723e */ /* 0x000fe40004807008 */
        /* <DEDUP_REMOVED lines=13> */
.L_x_11823:
[----:B------:R-:W-:-:S11]  /*6040*/  UISETP.NE.AND UP2, UPT, UR5, 0x1, UPT ;  /* 0x000000010500788c */ /* 0x000fd6000bf45270 */
[----:B------:R-:W-:Y:S02]  /*6050*/  @UP2 ULDC.64 UR12, c[0x0][0x9e8] ;  /* 0x00027a00000c2ab9 */ /* 0x000fe40000000a00 */
[----:B------:R-:W-:-:S04]  /*6060*/  UIMAD.WIDE.U32 UR10, UR7, UR12, URZ ;  /* 0x0000000c070a72a5 */ /* 0x000fc8000f8e003f */
[----:B------:R-:W-:-:S12]  /*6070*/  @UP2 USHF.R.U32.HI UR7, URZ, UR13, UR11 ;  /* 0x0000000d3f072299 */ /* 0x000fd8000801160b */
.L_x_11824:
[----:B------:R-:W-:-:S04]  /*6080*/  UIMAD UR5, UR7, UR5, UR5 ;  /* 0x00000005070572a4 */ /* 0x000fc8000f8e0205 */
[----:B------:R-:W-:-:S04]  /*6090*/  UISETP.LT.AND UP2, UPT, UR4, UR5, UPT ;  /* 0x000000050400728c */ /* 0x000fc8000bf41270 */
[----:B------:R-:W-:-:S12]  /*60a0*/  USEL UR4, UR4, UR5, UP2 ;  /* 0x0000000504047287 */ /* 0x000fd80009000000 */
.L_x_11822:
[----:B------:R-:W-:Y:S01]  /*60b0*/  UIMAD.WIDE UR4, UR4, 0x66666667, URZ ;  /* 0x66666667040478a5 */ /* 0x000fe2000f8e023f */
[----:B------:R-:W0:Y:S01]  /*60c0*/  S2UR UR7, SR_CgaCtaId ;  /* 0x00000000000779c3 */ /* 0x000e220000008800 */
        /* <DEDUP_REMOVED lines=8> */
[----:B------:R-:W-:Y:S01]  /*6150*/  CS2R R36, SRZ ;  /* 0x0000000000247805 */ /* 0x000fe2000001ff00 */
[----:B------:R-:W-:Y:S01]  /*6160*/  UMOV UR5, URZ ;  /* 0x0000003f00057c82 */ /* 0x000fe20008000000 */
[----:B------:R-:W-:Y:S01]  /*6170*/  UISETP.LT.AND UP2, UPT, UR45, UR4, UPT ;  /* 0x000000042d00728c */ /* 0x000fe2000bf41270 */
[----:B------:R-:W-:Y:S02]  /*6180*/  CS2R R38, SRZ ;  /* 0x0000000000267805 */ /* 0x000fe4000001ff00 */
[----:B------:R-:W-:Y:S02]  /*6190*/  CS2R R40, SRZ ;  /* 0x0000000000287805 */ /* 0x000fe4000001ff00 */
[----:B------:R-:W-:Y:S01]  /*61a0*/  CS2R R42, SRZ ;  /* 0x00000000002a7805 */ /* 0x000fe2000001ff00 */
[----:B------:R-:W-:Y:S01]  /*61b0*/  USEL UR23, UR45, UR4, !UP2 ;  /* 0x000000042d177287 */ /* 0x000fe2000d000000 */
[----:B------:R-:W-:Y:S02]  /*61c0*/  CS2R R44, SRZ ;  /* 0x00000000002c7805 */ /* 0x000fe4000001ff00 */
[----:B------:R-:W-:Y:S01]  /*61d0*/  CS2R R46, SRZ ;  /* 0x00000000002e7805 */ /* 0x000fe2000001ff00 */
[----:B------:R-:W-:Y:S01]  /*61e0*/  UMOV UR4, URZ ;  /* 0x0000003f00047c82 */ /* 0x000fe20008000000 */
[----:B------:R-:W-:-:S02]  /*61f0*/  CS2R R48, SRZ ;  /* 0x0000000000307805 */ /* 0x000fc4000001ff00 */
[----:B------:R-:W-:Y:S02]  /*6200*/  CS2R R50, SRZ ;  /* 0x0000000000327805 */ /* 0x000fe4000001ff00 */
[----:B------:R-:W-:Y:S02]  /*6210*/  ISETP.GE.AND P1, PT, R8, UR23, PT ;  /* 0x0000001708007c0c */ /* 0x000fe4000bf26270 */
[----:B------:R-:W-:Y:S02]  /*6220*/  CS2R R52, SRZ ;  /* 0x0000000000347805 */ /* 0x000fe4000001ff00 */
[----:B------:R-:W-:-:S09]  /*6230*/  CS2R R54, SRZ ;  /* 0x0000000000367805 */ /* 0x000fd2000001ff00 */
[----:B0-----:R-:W-:Y:S05]  /*6240*/  @!P1 BRA `(.L_x_11825) ;  /* 0x00000048009c9947 */ /* 0x001fea0003800000 */
        /* <DEDUP_REMOVED lines=23> */
.L_x_11843:
[----:B------:R-:W-:-:S04]  /*63c0*/  UIADD3 UR4, UR24, 0x1, URZ ;  /* 0x0000000118047890 */ /* 0x000fc8000fffe03f */
[----:B------:R-:W-:-:S04]  /*63d0*/  UISETP.NE.AND UP2, UPT, UR4, 0x2, UPT ;  /* 0x000000020400788c */ /* 0x000fc8000bf45270 */
[----:B------:R-:W-:Y:S02]  /*63e0*/  USEL UR5, URZ, 0x1, UP2 ;  /* 0x000000013f057887 */ /* 0x000fe40009000000 */
[----:B------:R-:W-:Y:S02]  /*63f0*/  USEL UR4, UR4, URZ, UP2 ;  /* 0x0000003f04047287 */ /* 0x000fe40009000000 */
[----:B------:R-:W-:Y:S01]  /*6400*/  ULOP3.LUT UR5, UR25, UR5, URZ, 0x3c, !UPT ;  /* 0x0000000519057292 */ /* 0x000fe2000f8e3c3f */
[----:B------:R-:W-:Y:S11]  /*6410*/  @!P0 BRA `(.L_x_11826) ;  /* 0x0000000000048947 */ /* 0x000ff60003800000 */
[----:B------:R-:W-:Y:S01]  /*6420*/  BPT.TRAP 0x1 ;  /* 0x000000040000795c */ /* 0x000fe20000300000 */
.L_x_11826:
[----:B------:R-:W-:Y:S01]  /*6430*/  ULEA UR22, UR4, UR46, 0x3 ;  /* 0x0000002e04167291 */ /* 0x000fe2000f8e183f */
[----:B------:R-:W-:-:S05]  /*6440*/  IMAD.U32 R9, RZ, RZ, UR5 ;  /* 0x00000005ff097e24 */ /* 0x000fca000f8e00ff */
[----:B------:R-:W-:-:S04]  /*6450*/  SHF.L.U32 R9, R9, 0x1f, RZ ;  /* 0x0000001f09097819 */ /* 0x000fc800000006ff */
[----:B------:R0:W1:Y:S01]  /*6460*/  SYNCS.PHASECHK.TRANS64.TRYWAIT P1, [UR22+0x12430], R9 ;  /* 0x01243009ff0075a7 */ /* 0x0000620008020156 */
[----:B------:R-:W-:Y:S05]  /*6470*/  @!P0 BRA `(.L_x_11827) ;  /* 0x0000000000048947 */ /* 0x000fea0003800000 */
[----:B------:R-:W-:Y:S01]  /*6480*/  BPT.TRAP 0x1 ;  /* 0x000000040000795c */ /* 0x000fe20000300000 */
.L_x_11827:
[----:B-1----:R-:W-:Y:S05]  /*6490*/  @P1 BRA `(.L_x_11828) ;  /* 0x0000000000081947 */ /* 0x002fea0003800000 */
[----:B------:R-:W1:Y:S02]  /*64a0*/  SYNCS.PHASECHK.TRANS64.TRYWAIT P1, [UR22+0x12430], R9 ;  /* 0x01243009ff0075a7 */ /* 0x000e640008020156 */
[----:B-1----:R-:W-:Y:S05]  /*64b0*/  @!P1 BRA `(.L_x_11829) ;  /* 0x0000011400b89947 */ /* 0x002fea0003800000 */
.L_x_11828:
[----:B------:R-:W-:Y:S01]  /*64c0*/  UIMAD UR26, UR4, 0x280, UR6 ;  /* 0x00000280041a78a4 */ /* 0x000fe2000f8e0206 */
[----:B------:R-:W-:Y:S01]  /*64d0*/  WARPGROUP.ARRIVE ;  /* 0x00000000000079c5 */ /* 0x000fe20000000000 */
[----:B------:R-:W-:Y:S01]  /*64e0*/  UMOV UR39, 0x80000020 ;  /* 0x8000002000277882 */ /* 0x000fe20000000000 */
[----:B------:R-:W-:Y:S01]  /*64f0*/  UMOV UR12, UR36 ;  /* 0x00000024000c7c82 */ /* 0x000fe20008000000 */
[----:B------:R-:W-:Y:S02]  /*6500*/  UIADD3 UR10, UR26, 0x80, URZ ;  /* 0x000000801a0a7890 */ /* 0x000fe4000fffe03f */
[----:B------:R-:W-:Y:S02]  /*6510*/  UIADD3 UR14, UR26, 0x100, URZ ;  /* 0x000001001a0e7890 */ /* 0x000fe4000fffe03f */
[----:B------:R-:W-:Y:S01]  /*6520*/  UMOV UR38, UR26 ;  /* 0x0000001a00267c82 */ /* 0x000fe20008000000 */
[----:B------:R-:W-:Y:S01]  /*6530*/  UMOV UR13, UR37 ;  /* 0x00000025000d7c82 */ /* 0x000fe20008000000 */
[----:B------:R-:W-:Y:S01]  /*6540*/  QGMMA.64x32x32.F32.E4M3.E4M3 R120, gdesc[UR36], RZ, !UPT, gsb0 ;  /* 0x00600000247879f3 */ /* 0x000fe2000c0008ff */
[----:B------:R-:W-:Y:S01]  /*6550*/  UMOV UR38, UR10 ;  /* 0x0000000a00267c82 */ /* 0x000fe20008000000 */
[----:B------:R-:W-:Y:S01]  /*6560*/  UMOV UR39, 0x80000020 ;  /* 0x8000002000277882 */ /* 0x000fe20000000000 */
        /* <DEDUP_REMOVED lines=53> */
.L_x_11830:
[----:B------:R-:W-:Y:S01]  /*68c0*/  ULEA UR13, UR24, UR46, 0x3 ;  /* 0x0000002e180d7291 */ /* 0x000fe2000f8e183f */
[----:B01----:R-:W-:-:S05]  /*68d0*/  IMAD.U32 R9, RZ, RZ, UR25 ;  /* 0x00000019ff097e24 */ /* 0x003fca000f8e00ff */
[----:B------:R-:W-:-:S04]  /*68e0*/  SHF.L.U32 R9, R9, 0x1f, RZ ;  /* 0x0000001f09097819 */ /* 0x000fc800000006ff */
[----:B------:R0:W1:Y:S01]  /*68f0*/  SYNCS.PHASECHK.TRANS64.TRYWAIT P1, [UR13+0x12450], R9 ;  /* 0x01245009ff0075a7 */ /* 0x000062000802014d */
[----:B------:R-:W-:Y:S05]  /*6900*/  @!P0 BRA `(.L_x_11831) ;  /* 0x0000000000048947 */ /* 0x000fea0003800000 */
[----:B------:R-:W-:Y:S01]  /*6910*/  BPT.TRAP 0x1 ;  /* 0x000000040000795c */ /* 0x000fe20000300000 */
.L_x_11831:
        /* <DEDUP_REMOVED lines=42> */
.L_x_11832:
        /* <DEDUP_REMOVED lines=15> */
[C---:B------:R-:W-:Y:S01]  /*6cb0*/  FMUL.FTZ R115, R0.reuse, R116 ;  /* 0x0000007400737220 */ /* 0x040fe20000410000 */
[----:B------:R-:W-:Y:S01]  /*6cc0*/  UIMAD UR12, UR24, 0x280, UR10 ;  /* 0x00000280180c78a4 */ /* 0x000fe2000f8e020a */
[C---:B------:R-:W-:Y:S01]  /*6cd0*/  FMUL.FTZ R116, R0.reuse, R117 ;  /* 0x0000007500747220 */ /* 0x040fe20000410000 */
[----:B------:R-:W-:Y:S01]  /*6ce0*/  PLOP3.LUT P2, PT, PT, PT, UP0, 0x80, 0x0 ;  /* 0x000000000000781c */ /* 0x000fe20003f4f008 */
[C---:B------:R-:W-:Y:S01]  /*6cf0*/  FMUL.FTZ R117, R0.reuse, R118 ;  /* 0x0000007600757220 */ /* 0x040fe20000410000 */
[C---:B------:R-:W-:Y:S01]  /*6d00*/  FMUL.FTZ R118, R0.reuse, R119 ;  /* 0x0000007700767220 */ /* 0x040fe20000410000 */
[C---:B------:R-:W-:Y:S01]  /*6d10*/  FMUL.FTZ R119, R0.reuse, R76 ;  /* 0x0000004c00777220 */ /* 0x040fe20000410000 */
[C---:B------:R-:W-:Y:S01]  /*6d20*/  FMUL.FTZ R76, R0.reuse, R78 ;  /* 0x0000004e004c7220 */ /* 0x040fe20000410000 */
[----:B------:R-:W-:Y:S01]  /*6d30*/  UMOV UR10, UR12 ;  /* 0x0000000c000a7c82 */ /* 0x000fe20008000000 */
[C---:B------:R-:W-:Y:S01]  /*6d40*/  FMUL.FTZ R78, R0.reuse, R82 ;  /* 0x00000052004e7220 */ /* 0x040fe20000410000 */
[----:B------:R-:W-:Y:S01]  /*6d50*/  QGMMA.64x64x32.F32.E4M3.E4M3 R24, R152, gdesc[UR8], R24, gsb0 ;  /* 0x00e0000898187df3 */ /* 0x000fe20008000818 */
[----:B------:R-:W-:Y:S01]  /*6d60*/  UIADD3 UR10, UR12, 0x80, URZ ;  /* 0x000000800c0a7890 */ /* 0x000fe2000fffe03f */
[C---:B------:R-:W-:Y:S01]  /*6d70*/  FMUL.FTZ R82, R0.reuse, R86 ;  /* 0x0000005600527220 */ /* 0x040fe20000410000 */
[----:B------:R-:W-:Y:S01]  /*6d80*/  UMOV UR11, 0xc0000010 ;  /* 0xc0000010000b7882 */ /* 0x000fe20000000000 */
[----:B------:R-:W-:Y:S01]  /*6d90*/  FMUL.FTZ R86, R0, R56 ;  /* 0x0000003800567220 */ /* 0x000fe20000410000 */
[----:B------:R-:W-:Y:S01]  /*6da0*/  ISETP.NE.AND P3, PT, R2, RZ, PT ;  /* 0x000000ff0200720c */ /* 0x000fe20003f65270 */
[----:B01----:R0:W1:Y:S01]  /*6db0*/  MUFU.TANH R9, R127 ;  /* 0x0000007f00097308 */ /* 0x0030620000002400 */
[----:B------:R-:W-:-:S02]  /*6dc0*/  IMAD.MOV.U32 R131, RZ, RZ, R4 ;  /* 0x000000ffff837224 */ /* 0x000fc400078e0004 */
[----:B------:R-:W-:Y:S01]  /*6dd0*/  FMUL.FTZ R130, R0, R68 ;  /* 0x0000004400827220 */ /* 0x000fe20000410000 */
[----:B------:R-:W-:Y:S02]  /*6de0*/  IMAD R132, R8, -0xa0, RZ ;  /* 0xffffff6008847824 */ /* 0x000fe400078e02ff */
[C---:B------:R-:W-:Y:S01]  /*6df0*/  FMUL.FTZ R128, R0.reuse, R60 ;  /* 0x0000003c00807220 */ /* 0x040fe20000410000 */
[C---:B------:R-:W-:Y:S01]  /*6e00*/  FMUL.FTZ R60, R0.reuse, R62 ;  /* 0x0000003e003c7220 */ /* 0x040fe20000410000 */
[----:B------:R-:W-:Y:S01]  /*6e10*/  FMUL.FTZ R129, R0, R61 ;  /* 0x0000003d00817220 */ /* 0x000fe20000410000 */
[----:B------:R-:W-:Y:S02]  /*6e20*/  VIADD R68, R132, 0x1 ;  /* 0x0000000184447836 */ /* 0x000fe40000000000 */
        /* <DEDUP_REMOVED lines=41> */
[----:B------:R-:W2:Y:S08]  /*70c0*/  MUFU.TANH R108, R108 ;  /* 0x0000006c006c7308 */ /* 0x000eb00000002400 */
[----:B------:R-:W3:Y:S01]  /*70d0*/  MUFU.TANH R109, R109 ;  /* 0x0000006d006d7308 */ /* 0x000ee20000002400 */
[----:B------:R-:W-:-:S02]  /*70e0*/  WARPGROUP.DEPBAR.LE gsb0, 0x0 ;  /* 0x00008000000079c5 */ /* 0x000fc40000010000 */
[----:B------:R-:W-:-:S05]  /*70f0*/  WARPGROUP.ARRIVE ;  /* 0x00000000000079c5 */ /* 0x000fca0000000000 */
[----:B------:R-:W4:Y:S01]  /*7100*/  MUFU.TANH R110, R110 ;  /* 0x0000006e006e7308 */ /* 0x000f220000002400 */
[----:B------:R-:W-:Y:S01]  /*7110*/  QGMMA.64x64x32.F32.E4M3.E4M3 R24, R148, gdesc[UR8], R24, gsb0 ;  /* 0x00e0000894187df3 */ /* 0x000fe20008000818 */
        /* <DEDUP_REMOVED lines=47> */
[----:B------:R-:W-:Y:S02]  /*7410*/  @UP0 ULDC UR10, c[0x0][0x44c] ;  /* 0x00011300000a0ab9 */ /* 0x000fe40000000800 */
[----:B------:R-:W-:Y:S01]  /*7420*/  @P1 IMAD.HI.U32 R56, R4, UR10, RZ ;  /* 0x0000000a04381c27 */ /* 0x000fe2000f8e00ff */
[----:B------:R-:W-:Y:S01]  /*7430*/  @UP0 ULDC UR10, c[0x0][0x450] ;  /* 0x00011400000a0ab9 */ /* 0x000fe20000000800 */
[----:B------:R-:W-:Y:S02]  /*7440*/  PLOP3.LUT P1, PT, PT, PT, UP1, 0x40, 0x0 ;  /* 0x000000000000781c */ /* 0x000fe40003f2e818 */
[----:B------:R-:W0:Y:S01]  /*7450*/  MUFU.TANH R80, R80 ;  /* 0x0000005000507308 */ /* 0x000e220000002400 */
[----:B------:R-:W-:Y:S01]  /*7460*/  @P2 SHF.R.U32.HI R131, RZ, UR10, R56 ;  /* 0x0000000aff832c19 */ /* 0x000fe20008011638 */
[----:B------:R-:W-:-:S04]  /*7470*/  IMAD.U32 R56, RZ, RZ, UR22 ;  /* 0x00000016ff387e24 */ /* 0x000fc8000f8e00ff */
[----:B------:R-:W5:Y:S01]  /*7480*/  SHFL.IDX PT, R57, R131, RZ, 0x1c1f ;  /* 0x001c1fff83397589 */ /* 0x000f6200000e0000 */
[----:B------:R-:W-:Y:S01]  /*7490*/  @!P3 VIADD R56, R56, 0x12440 ;  /* 0x000124403838b836 */ /* 0x000fe20000000000 */
[----:B------:R-:W0:Y:S04]  /*74a0*/  MUFU.TANH R81, R81 ;  /* 0x0000005100517308 */ /* 0x000e280000002400 */
[----:B------:R-:W-:-:S04]  /*74b0*/  @!P3 PRMT R56, RZ, 0x654, R56 ;  /* 0x00000654ff38b816 */ /* 0x000fc80000000038 */
        /* <DEDUP_REMOVED lines=10> */
[----:B-1----:R-:W-:-:S07]  /*7560*/  IMAD R56, R18, UR21, R67 ;  /* 0x0000001512387c24 */ /* 0x002fce000f8e0243 */
[----:B------:R-:W1:Y:S01]  /*7570*/  MUFU.TANH R58, R58 ;  /* 0x0000003a003a7308 */ /* 0x000e620000002400 */
[----:B------:R-:W-:Y:S02]  /*7580*/  VIADD R67, R67, 0xffffffff ;  /* 0xffffffff43437836 */ /* 0x000fe40000000000 */
[----:B------:R-:W-:-:S04]  /*7590*/  VIADD R56, R56, -UR18 ;  /* 0x8000001238387c36 */ /* 0x000fc80008000000 */
[C---:B------:R-:W-:Y:S01]  /*75a0*/  VIADD R134, R56.reuse, UR19 ;  /* 0x0000001338867c36 */ /* 0x040fe20008000000 */
[----:B------:R-:W0:Y:S01]  /*75b0*/  MUFU.TANH R59, R59 ;  /* 0x0000003b003b7308 */ /* 0x000e220000002400 */
[----:B------:R-:W-:Y:S02]  /*75c0*/  VIADD R133, R56, UR20 ;  /* 0x0000001438857c36 */ /* 0x000fe40008000000 */
[--C-:B-----5:R-:W-:Y:S02]  /*75d0*/  IMAD.IADD R71, R134, 0x1, R57.reuse ;  /* 0x0000000186477824 */ /* 0x120fe400078e0239 */
        /* <DEDUP_REMOVED lines=27> */
.L_x_11836:
[----:B------:R-:W-:-:S05]  /*7790*/  IMAD.U32 R136, RZ, RZ, UR16 ;  /* 0x00000010ff887e24 */ /* 0x000fca000f8e00ff */
[----:B------:R-:W-:-:S13]  /*77a0*/  ISETP.NE.AND P1, PT, R136, 0x1, PT ;  /* 0x000000018800780c */ /* 0x000fda0003f25270 */
[----:B------:R-:W1:Y:S02]  /*77b0*/  @P1 LDC.64 R56, c[0x0][0x9e8] ;  /* 0x00027a00ff381b82 */ /* 0x000e640000000a00 */
[----:B-1----:R-:W-:-:S05]  /*77c0*/  @P1 IMAD.HI.U32 R56, R135, R56, RZ ;  /* 0x0000003887381227 */ /* 0x002fca00078e00ff */
[----:B------:R-:W-:-:S07]  /*77d0*/  @P1 SHF.R.U32.HI R135, RZ, R57, R56 ;  /* 0x00000039ff871219 */ /* 0x000fce0000011638 */
.L_x_11837:
[----:B------:R-:W-:Y:S05]  /*77e0*/  BSYNC B0 ;  /* 0x0000000000007941 */ /* 0x000fea0003800000 */
.L_x_11835:
[----:B------:R-:W-:-:S05]  /*77f0*/  IMAD R135, R135, R136, R67 ;  /* 0x0000008887877224 */ /* 0x000fca00078e0243 */
[----:B------:R-:W-:Y:S02]  /*7800*/  VIADDMNMX R71, R135, R136, R71, PT ;  /* 0x0000008887477246 */ /* 0x000fe40003800147 */
[----:B------:R-:W-:-:S07]  /*7810*/  VIMNMX R70, R70, R135, !PT ;  /* 0x0000008746467248 */ /* 0x000fce0007fe0100 */
.L_x_11834:
[C---:B------:R-:W-:Y:S01]  /*7820*/  ISETP.GE.AND P3, PT, R132.reuse, 0x9, PT ;  /* 0x000000098400780c */ /* 0x040fe20003f66270 */
[----:B------:R-:W1:Y:S01]  /*7830*/  SHFL.IDX PT, R57, R131, 0x1, 0x1c1f ;  /* 0x003c1f0083397f89 */ /* 0x000e6200000e0000 */
        /* <DEDUP_REMOVED lines=12> */
[--C-:B-1----:R-:W-:Y:S01]  /*7900*/  IMAD.IADD R134, R134, 0x1, R57.reuse ;  /* 0x0000000186867824 */ /* 0x102fe200078e0239 */
[C---:B------:R-:W-:Y:S01]  /*7910*/  ISETP.GE.AND P4, PT, R132.reuse, 0x11, PT ;  /* 0x000000118400780c */ /* 0x040fe20003f86270 */
        /* <DEDUP_REMOVED lines=44> */
[----:B0-----:R-:W-:Y:S02]  /*7be0*/  FSEL R107, R107, -INF , !P2 ;  /* 0xff8000006b6b7808 */ /* 0x001fe40005000000 */
        /* <DEDUP_REMOVED lines=187> */
.L_x_11840:
[----:B------:R-:W-:-:S05]  /*87a0*/  IMAD.U32 R131, RZ, RZ, UR16 ;  /* 0x00000010ff837e24 */ /* 0x000fca000f8e00ff */
[----:B------:R-:W-:-:S13]  /*87b0*/  ISETP.NE.AND P6, PT, R131, 0x1, PT ;  /* 0x000000018300780c */ /* 0x000fda0003fc5270 */
[----:B------:R-:W0:Y:S02]  /*87c0*/  @P6 LDC.64 R56, c[0x0][0x9e8] ;  /* 0x00027a00ff386b82 */ /* 0x000e240000000a00 */
[----:B0-----:R-:W-:-:S05]  /*87d0*/  @P6 IMAD.HI.U32 R56, R10, R56, RZ ;  /* 0x000000380a386227 */ /* 0x001fca00078e00ff */
[----:B------:R-:W-:-:S07]  /*87e0*/  @P6 SHF.R.U32.HI R10, RZ, R57, R56 ;  /* 0x00000039ff0a6219 */ /* 0x000fce0000011638 */
.L_x_11841:
[----:B------:R-:W-:Y:S05]  /*87f0*/  BSYNC B0 ;  /* 0x0000000000007941 */ /* 0x000fea0003800000 */
.L_x_11839:
[----:B------:R-:W-:-:S05]  /*8800*/  IMAD R10, R10, R131, R67 ;  /* 0x000000830a0a7224 */ /* 0x000fca00078e0243 */
[----:B------:R-:W-:Y:S02]  /*8810*/  VIADDMNMX R134, R10, R131, R134, PT ;  /* 0x000000830a867246 */ /* 0x000fe40003800186 */
[----:B------:R-:W-:-:S07]  /*8820*/  VIMNMX R133, R133, R10, !PT ;  /* 0x0000000a85857248 */ /* 0x000fce0007fe0100 */
.L_x_11838:
[----:B------:R-:W-:Y:S01]  /*8830*/  ISETP.GT.AND P1, PT, R133, 0x1, !P1 ;  /* 0x000000018500780c */ /* 0x000fe20004f24270 */
[----:B------:R-:W-:Y:S01]  /*8840*/  IMAD.U32 R67, RZ, RZ, UR17 ;  /* 0x00000011ff437e24 */ /* 0x000fe2000f8e00ff */
        /* <DEDUP_REMOVED lines=74> */
[----:B------:R-:W-:Y:S02]  /*8cf0*/  ISETP.GT.AND P1, PT, R133, 0x30, !P6 ;  /* 0x000000308500780c */ /* 0x000fe40007724270 */
[----:B------:R-:W-:Y:S02]  /*8d00*/  LOP3.LUT P6, RZ, R16, 0x10000, RZ, 0xc0, !PT ;  /* 0x0001000010ff7812 */ /* 0x000fe400078cc0ff */
        /* <DEDUP_REMOVED lines=22> */
[----:B------:R-:W-:Y:S01]  /*8e70*/  ISETP.GT.AND P2, PT, R133, 0x89, !P2 ;  /* 0x000000898500780c */ /* 0x000fe20005744270 */
[----:B------:R-:W0:Y:S01]  /*8e80*/  SHFL.BFLY PT, R57, R56, 0x2, 0x1f ;  /* 0x0c401f0038397f89 */ /* 0x000e2200000e0000 */
[----:B------:R-:W-:Y:S02]  /*8e90*/  FSEL R118, R118, -INF , !P1 ;  /* 0xff80000076767808 */ /* 0x000fe40004800000 */
[----:B------:R-:W-:-:S02]  /*8ea0*/  LOP3.LUT P1, RZ, R16, 0x800000, RZ, 0xc0, !PT ;  /* 0x0080000010ff7812 */ /* 0x000fc4000782c0ff */
[C---:B------:R-:W-:Y:S02]  /*8eb0*/  ISETP.LT.OR P2, PT, R134.reuse, 0x8a, P2 ;  /* 0x0000008a8600780c */ /* 0x040fe40001741670 */
[C---:B------:R-:W-:Y:S02]  /*8ec0*/  ISETP.GT.AND P1, PT, R133.reuse, 0x40, !P1 ;  /* 0x000000408500780c */ /* 0x040fe40004f24270 */
[----:B------:R-:W-:Y:S02]  /*8ed0*/  ISETP.GT.AND P3, PT, R133, 0x90, !P3 ;  /* 0x000000908500780c */ /* 0x000fe40005f64270 */
[----:B------:R-:W-:Y:S02]  /*8ee0*/  ISETP.LT.OR P1, PT, R134, 0x41, P1 ;  /* 0x000000418600780c */ /* 0x000fe40000f21670 */
[----:B------:R-:W-:Y:S02]  /*8ef0*/  FSEL R61, R61, -INF , !P2 ;  /* 0xff8000003d3d7808 */ /* 0x000fe40005000000 */
[----:B------:R-:W-:-:S02]  /*8f00*/  FSEL R90, R90, -INF , !P1 ;  /* 0xff8000005a5a7808 */ /* 0x000fc40004800000 */
[----:B------:R-:W-:Y:S02]  /*8f10*/  LOP3.LUT P1, RZ, R16, 0x400000, RZ, 0xc0, !PT ;  /* 0x0040000010ff7812 */ /* 0x000fe4000782c0ff */
[C---:B------:R-:W-:Y:S02]  /*8f20*/  ISETP.GT.AND P4, PT, R133.reuse, 0x91, !P4 ;  /* 0x000000918500780c */ /* 0x040fe40006784270 */
[----:B------:R-:W-:Y:S02]  /*8f30*/  ISETP.GT.AND P1, PT, R133, 0x41, !P1 ;  /* 0x000000418500780c */ /* 0x000fe40004f24270 */
[C---:B------:R-:W-:Y:S02]  /*8f40*/  ISETP.LT.OR P3, PT, R134.reuse, 0x91, P3 ;  /* 0x000000918600780c */ /* 0x040fe40001f61670 */
[----:B------:R-:W-:Y:S02]  /*8f50*/  ISETP.LT.OR P1, PT, R134, 0x42, P1 ;  /* 0x000000428600780c */ /* 0x000fe40000f21670 */
[----:B0-----:R-:W-:-:S02]  /*8f60*/  FMNMX.FTZ R57, R56, R57, !PT ;  /* 0x0000003938397209 */ /* 0x001fc40007810000 */
[----:B------:R-:W-:Y:S02]  /*8f70*/  FSEL R91, R91, -INF , !P1 ;  /* 0xff8000005b5b7808 */ /* 0x000fe40004800000 */
[----:B------:R-:W-:Y:S01]  /*8f80*/  LOP3.LUT P1, RZ, R16, 0x200000, RZ, 0xc0, !PT ;  /* 0x0020000010ff7812 */ /* 0x000fe2000782c0ff */
[----:B------:R-:W0:Y:S01]  /*8f90*/  SHFL.BFLY PT, R10, R57, 0x1, 0x1f ;  /* 0x0c201f00390a7f89 */ /* 0x000e2200000e0000 */
[C---:B------:R-:W-:Y:S02]  /*8fa0*/  ISETP.GT.AND P5, PT, R133.reuse, 0x98, !P5 ;  /* 0x000000988500780c */ /* 0x040fe40006fa4270 */
[----:B------:R-:W-:Y:S02]  /*8fb0*/  ISETP.GT.AND P1, PT, R133, 0x48, !P1 ;  /* 0x000000488500780c */ /* 0x000fe40004f24270 */
[C---:B------:R-:W-:Y:S02]  /*8fc0*/  ISETP.LT.OR P4, PT, R134.reuse, 0x92, P4 ;  /* 0x000000928600780c */ /* 0x040fe40002781670 */
[----:B------:R-:W-:-:S02]  /*8fd0*/  ISETP.LT.OR P1, PT, R134, 0x49, P1 ;  /* 0x000000498600780c */ /* 0x000fc40000f21670 */
[----:B------:R-:W-:Y:S02]  /*8fe0*/  FSEL R63, R63, -INF , !P3 ;  /* 0xff8000003f3f7808 */ /* 0x000fe40005800000 */
[----:B------:R-:W-:Y:S02]  /*8ff0*/  FSEL R94, R94, -INF , !P1 ;  /* 0xff8000005e5e7808 */ /* 0x000fe40004800000 */
[----:B------:R-:W-:Y:S02]  /*9000*/  LOP3.LUT P1, RZ, R16, 0x100000, RZ, 0xc0, !PT ;  /* 0x0010000010ff7812 */ /* 0x000fe4000782c0ff */
[----:B------:R-:W-:Y:S02]  /*9010*/  ISETP.LT.OR P5, PT, R134, 0x99, P5 ;  /* 0x000000998600780c */ /* 0x000fe40002fa1670 */
[----:B------:R-:W-:Y:S02]  /*9020*/  ISETP.GT.AND P1, PT, R133, 0x49, !P1 ;  /* 0x000000498500780c */ /* 0x000fe40004f24270 */
[----:B------:R-:W-:-:S02]  /*9030*/  FSEL R66, R66, -INF , !P5 ;  /* 0xff80000042427808 */ /* 0x000fc40006800000 */
        /* <DEDUP_REMOVED lines=91> */
[--C-:B0-----:R-:W-:Y:S01]  /*95f0*/  FFMA.FTZ R123, R119, UR17, -R70.reuse ;  /* 0x00000011777b7c23 */ /* 0x101fe20008010846 */
        /* <DEDUP_REMOVED lines=62> */
[----:B------:R-:W-:Y:S02]  /*99e0*/  FMNMX.FTZ R132, R60, R111, !PT ;  /* 0x0000006f3c847209 */ /* 0x000fe40007810000 */
[----:B------:R-:W-:Y:S02]  /*99f0*/  FSEL R111, R64, -INF , !P4 ;  /* 0xff800000406f7808 */ /* 0x000fe40006000000 */
        /* <DEDUP_REMOVED lines=20> */
[----:B------:R-:W-:Y:S01]  /*9b40*/  FSEL R69, R10, RZ, P1 ;  /* 0x000000ff0a457208 */ /* 0x000fe20000800000 */
[----:B------:R-:W-:Y:S04]  /*9b50*/  MUFU.EX2 R92, R92 ;  /* 0x0000005c005c7308 */ /* 0x000fe80000000800 */
[----:B------:R-:W-:-:S04]  /*9b60*/  FADD.FTZ R69, -R69, R12 ;  /* 0x0000000c45457221 */ /* 0x000fc80000010100 */
[----:B------:R-:W-:Y:S01]  /*9b70*/  FMUL.FTZ R69, R69, UR17 ;  /* 0x0000001145457c20 */ /* 0x000fe20008410000 */
[----:B------:R-:W-:Y:S08]  /*9b80*/  MUFU.EX2 R93, R93 ;  /* 0x0000005d005d7308 */ /* 0x000ff00000000800 */
[----:B------:R-:W1:Y:S01]  /*9b90*/  MUFU.EX2 R69, R69 ;  /* 0x0000004500457308 */ /* 0x000e620000000800 */
[----:B0-----:R-:W-:Y:S01]  /*9ba0*/  FMNMX.FTZ R62, R127, R134, !PT ;  /* 0x000000867f3e7209 */ /* 0x001fe20007810000 */
[----:B------:R-:W-:-:S03]  /*9bb0*/  IMAD.U32 R127, RZ, RZ, UR17 ;  /* 0x00000011ff7f7e24 */ /* 0x000fc6000f8e00ff */
[C---:B------:R-:W-:Y:S01]  /*9bc0*/  FSETP.NEU.FTZ.AND P1, PT, R62.reuse, -INF , PT ;  /* 0xff8000003e00780b */ /* 0x040fe20003f3d000 */
[----:B------:R-:W-:-:S02]  /*9bd0*/  FFMA.FTZ R70, R62, R127, -8 ;  /* 0xc10000003e467423 */ /* 0x000fc4000001007f */
[----:B------:R-:W-:Y:S01]  /*9be0*/  MUFU.EX2 R96, R96 ;  /* 0x0000006000607308 */ /* 0x000fe20000000800 */
[----:B------:R-:W-:Y:S02]  /*9bf0*/  FSEL R130, R62, RZ, P1 ;  /* 0x000000ff3e827208 */ /* 0x000fe40000800000 */
[----:B------:R-:W-:-:S03]  /*9c00*/  FSEL R70, R70, RZ, P1 ;  /* 0x000000ff46467208 */ /* 0x000fc60000800000 */
[----:B------:R-:W-:Y:S02]  /*9c10*/  FADD.FTZ R130, -R130, R11 ;  /* 0x0000000b82827221 */ /* 0x000fe40000010100 */
[----:B------:R-:W-:Y:S01]  /*9c20*/  MUFU.EX2 R97, R97 ;  /* 0x0000006100617308 */ /* 0x000fe20000000800 */
[----:B------:R-:W-:-:S01]  /*9c30*/  FFMA.FTZ R127, R14, UR17, -R70 ;  /* 0x000000110e7f7c23 */ /* 0x000fc20008010846 */
[--C-:B------:R-:W-:Y:S01]  /*9c40*/  FFMA.FTZ R14, R15, UR17, -R70.reuse ;  /* 0x000000110f0e7c23 */ /* 0x100fe20008010846 */
[----:B------:R-:W-:-:S01]  /*9c50*/  FFMA.FTZ R15, R21, UR17, -R70 ;  /* 0x00000011150f7c23 */ /* 0x000fc20008010846 */
        /* <DEDUP_REMOVED lines=10> */
[----:B------:R-:W-:Y:S01]  /*9d00*/  FFMA.FTZ R99, R102, UR17, -R70 ;  /* 0x0000001166637c23 */ /* 0x000fe20008010846 */
[----:B-1----:R-:W-:-:S01]  /*9d10*/  FFMA.FTZ R102, R69, R7, R56 ;  /* 0x0000000745667223 */ /* 0x002fc20000010038 */
        /* <DEDUP_REMOVED lines=166> */
.L_x_11842:
        /* <DEDUP_REMOVED lines=42> */
[----:B------:R-:W-:Y:S01]  /*aa20*/  VIADD R8, R8, 0xffffffff ;  /* 0xffffffff08087836 */ /* 0x000fe20000000000 */
        /* <DEDUP_REMOVED lines=33> */
[----:B------:R-:W-:Y:S01]  /*ac40*/  IMAD.MOV.U32 R11, RZ, RZ, R62 ;  /* 0x000000ffff0b7224 */ /* 0x000fe200078e003e */
[----:B------:R-:W-:Y:S01]  /*ac50*/  F2FP.SATFINITE.E4M3.F32.PACK_AB_MERGE_C R136, R87, R86, R119 ;  /* 0x000000565788723e */ /* 0x000fe20004807077 */
[----:B------:R-:W-:Y:S01]  /*ac60*/  IMAD.MOV.U32 R12, RZ, RZ, R10 ;  /* 0x000000ffff0c7224 */ /* 0x000fe200078e000a */
[----:B------:R-:W-:-:S02]  /*ac70*/  F2FP.SATFINITE.E4M3.F32.PACK_AB_MERGE_C R137, R59, R58, R60 ;  /* 0x0000003a3b89723e */ /* 0x000fc4000480703c */
[----:B------:R-:W-:Y:S01]  /*ac80*/  F2FP.SATFINITE.E4M3.F32.PACK_AB_MERGE_C R139, R134, R63, R66 ;  /* 0x0000003f868b723e */ /* 0x000fe20004807042 */
[----:B------:R-:W-:Y:S06]  /*ac90*/  @P1 BRA `(.L_x_11843) ;  /* 0xffffffb400c81947 */ /* 0x000fec000383ffff */
[----:B------:R-:W-:Y:S02]  /*aca0*/  IMAD.MOV.U32 R11, RZ, RZ, R62 ;  /* 0x000000ffff0b7224 */ /* 0x000fe400078e003e */
[----:B------:R-:W-:-:S07]  /*acb0*/  IMAD.MOV.U32 R12, RZ, RZ, R10 ;  /* 0x000000ffff0c7224 */ /* 0x000fce00078e000a */
.L_x_11825:
[----:B------:R-:W0:Y:S01]  /*acc0*/  LDC R9, c[0x0][0x2f0] ;  /* 0x0000bc00ff097b82 */ /* 0x000e220000000800 */
[----:B------:R-:W-:Y:S01]  /*acd0*/  UIADD3 UR18, -UR18, 0x1, URZ ;  /* 0x0000000112127890 */ /* 0x000fe2000fffe13f */
[----:B------:R-:W-:Y:S01]  /*ace0*/  ULDC UR11, c[0x0][0x448] ;  /* 0x00011200000b7ab9 */ /* 0x000fe20000000800 */
[----:B------:R-:W-:Y:S01]  /*acf0*/  ULDC UR14, c[0x0][0x9e4] ;  /* 0x00027900000e7ab9 */ /* 0x000fe20000000800 */
[----:B------:R-:W-:Y:S01]  /*ad00*/  UISETP.NE.AND UP0, UPT, UR11, 0x1, UPT ;  /* 0x000000010b00788c */ /* 0x000fe2000bf05270 */
[----:B------:R-:W-:-:S03]  /*ad10*/  UMOV UR12, 0xc0 ;  /* 0x000000c0000c7882 */ /* 0x000fc60000000000 */
[----:B------:R-:W1:Y:S01]  /*ad20*/  S2UR UR10, SR_CTAID.X ;  /* 0x00000000000a79c3 */ /* 0x000e620000002500 */
[----:B------:R-:W-:-:S06]  /*ad30*/  UISETP.GE.AND UP1, UPT, UR14, 0x1, UPT ;  /* 0x000000010e00788c */ /* 0x000fcc000bf26270 */
[----:B------:R-:W-:Y:S01]  /*ad40*/  PLOP3.LUT P1, PT, PT, PT, UP1, 0x40, 0x0 ;  /* 0x000000000000781c */ /* 0x000fe20003f2e818 */
[----:B------:R-:W-:Y:S01]  /*ad50*/  @UP0 ULDC UR15, c[0x0][0x450] ;  /* 0x00011400000f0ab9 */ /* 0x000fe20000000800 */
[----:B0-----:R-:W-:-:S05]  /*ad60*/  IMAD R9, R18, R9, UR18 ;  /* 0x0000001212097e24 */ /* 0x001fca000f8e0209 */
[----:B------:R-:W-:Y:S01]  /*ad70*/  R2UR UR13, R9 ;  /* 0x00000000090d72ca */ /* 0x000fe200000e0000 */
[----:B-1----:R-:W-:-:S03]  /*ad80*/  UIMAD UR12, UR10, UR12, 0xbf ;  /* 0x000000bf0a0c74a4 */ /* 0x002fc6000f8e020c */
[----:B------:R-:W-:Y:S02]  /*ad90*/  @UP0 ULDC UR10, c[0x0][0x44c] ;  /* 0x00011300000a0ab9 */ /* 0x000fe40000000800 */
        /* <DEDUP_REMOVED lines=16> */
.L_x_11845:
[----:B------:R-:W-:-:S11]  /*aea0*/  UISETP.NE.AND UP2, UPT, UR14, 0x1, UPT ;  /* 0x000000010e00788c */ /* 0x000fd6000bf45270 */
[----:B------:R-:W-:Y:S02]  /*aeb0*/  @UP2 ULDC.64 UR18, c[0x0][0x9e8] ;  /* 0x00027a0000122ab9 */ /* 0x000fe40000000a00 */
[----:B------:R-:W-:-:S04]  /*aec0*/  UIMAD.WIDE.U32 UR10, UR12, UR18, URZ ;  /* 0x000000120c0a72a5 */ /* 0x000fc8000f8e003f */
[----:B------:R-:W-:-:S12]  /*aed0*/  @UP2 USHF.R.U32.HI UR12, URZ, UR19, UR11 ;  /* 0x000000133f0c2299 */ /* 0x000fd8000801160b */
.L_x_11846:
[----:B------:R-:W-:-:S04]  /*aee0*/  UIMAD UR12, UR12, UR14, URZ ;  /* 0x0000000e0c0c72a4 */ /* 0x000fc8000f8e023f */
[----:B------:R-:W-:-:S04]  /*aef0*/  UISETP.LT.AND UP2, UPT, UR13, UR12, UPT ;  /* 0x0000000c0d00728c */ /* 0x000fc8000bf41270 */
[----:B------:R-:W-:-:S12]  /*af00*/  USEL UR13, UR13, UR12, !UP2 ;  /* 0x0000000c0d0d7287 */ /* 0x000fd8000d000000 */
.L_x_11844:
        /* <DEDUP_REMOVED lines=13> */
.L_x_11857:
[----:B------:R-:W-:-:S04]  /*afe0*/  UISETP.NE.AND UP2, UPT, UR24, 0x1, UPT ;  /* 0x000000011800788c */ /* 0x000fc8000bf45270 */
[----:B------:R-:W-:-:S04]  /*aff0*/  USEL UR5, URZ, 0x1, UP2 ;  /* 0x000000013f057887 */ /* 0x000fc80009000000 */
[----:B------:R-:W-:Y:S01]  /*b000*/  ULOP3.LUT UR5, UR25, UR5, URZ, 0x3c, !UPT ;  /* 0x0000000519057292 */ /* 0x000fe2000f8e3c3f */
[----:B------:R-:W-:Y:S11]  /*b010*/  @!P0 BRA `(.L_x_11848) ;  /* 0x0000000000048947 */ /* 0x000ff60003800000 */
[----:B------:R-:W-:Y:S01]  /*b020*/  BPT.TRAP 0x1 ;  /* 0x000000040000795c */ /* 0x000fe20000300000 */
.L_x_11848:
        /* <DEDUP_REMOVED lines=9> */
.L_x_11849:
[----:B-1----:R-:W-:Y:S05]  /*b0c0*/  @P1 BRA `(.L_x_11850) ;  /* 0x0000000000081947 */ /* 0x002fea0003800000 */
[----:B------:R-:W1:Y:S02]  /*b0d0*/  SYNCS.PHASECHK.TRANS64.TRYWAIT P1, [UR22+0x12430], R11 ;  /* 0x0124300bff0075a7 */ /* 0x000e640008020156 */
[----:B-1----:R-:W-:Y:S05]  /*b0e0*/  @!P1 BRA `(.L_x_11851) ;  /* 0x000000c800dc9947 */ /* 0x002fea0003800000 */
.L_x_11850:
[----:B------:R-:W-:Y:S01]  /*b0f0*/  UIMAD UR26, UR4, 0x280, UR6 ;  /* 0x00000280041a78a4 */ /* 0x000fe2000f8e0206 */
[----:B------:R-:W-:Y:S01]  /*b100*/  WARPGROUP.ARRIVE ;  /* 0x00000000000079c5 */ /* 0x000fe20000000000 */
[----:B------:R-:W-:Y:S01]  /*b110*/  UMOV UR39, 0x80000020 ;  /* 0x8000002000277882 */ /* 0x000fe20000000000 */
[----:B------:R-:W-:Y:S01]  /*b120*/  UMOV UR12, UR36 ;  /* 0x00000024000c7c82 */ /* 0x000fe20008000000 */
[----:B------:R-:W-:Y:S01]  /*b130*/  UIADD3 UR14, UR26, 0x80, URZ ;  /* 0x000000801a0e7890 */ /* 0x000fe2000fffe03f */
[----:B------:R-:W-:Y:S02]  /*b140*/  UMOV UR13, UR37 ;  /* 0x00000025000d7c82 */ /* 0x000fe40008000000 */
[----:B------:R-:W-:Y:S01]  /*b150*/  UMOV UR38, UR26 ;  /* 0x0000001a00267c82 */ /* 0x000fe20008000000 */
[----:B------:R-:W-:Y:S01]  /*b160*/  UMOV UR15, 0x80000020 ;  /* 0x80000020000f7882 */ /* 0x000fe20000000000 */
[----:B------:R-:W-:Y:S01]  /*b170*/  QGMMA.64x32x32.F32.E4M3.E4M3 R120, gdesc[UR36], RZ, !UPT, gsb0 ;  /* 0x00600000247879f3 */ /* 0x000fe2000c0008ff */
        /* <DEDUP_REMOVED lines=54> */
.L_x_11852:
[----:B------:R-:W-:Y:S01]  /*b4e0*/  ULEA UR13, UR24, UR46, 0x3 ;  /* 0x0000002e180d7291 */ /* 0x000fe2000f8e183f */
[----:B01----:R-:W-:-:S05]  /*b4f0*/  IMAD.U32 R11, RZ, RZ, UR25 ;  /* 0x00000019ff0b7e24 */ /* 0x003fca000f8e00ff */
[----:B------:R-:W-:-:S04]  /*b500*/  SHF.L.U32 R11, R11, 0x1f, RZ ;  /* 0x0000001f0b0b7819 */ /* 0x000fc800000006ff */
[----:B------:R0:W1:Y:S01]  /*b510*/  SYNCS.PHASECHK.TRANS64.TRYWAIT P1, [UR13+0x12450], R11 ;  /* 0x0124500bff0075a7 */ /* 0x000062000802014d */
[----:B------:R-:W-:Y:S05]  /*b520*/  @!P0 BRA `(.L_x_11853) ;  /* 0x0000000000048947 */ /* 0x000fea0003800000 */
[----:B------:R-:W-:Y:S01]  /*b530*/  BPT.TRAP 0x1 ;  /* 0x000000040000795c */ /* 0x000fe20000300000 */
.L_x_11853:
        /* <DEDUP_REMOVED lines=242> */
.L_x_11854:
[----:B------:R-:W-:Y:S01]  /*c460*/  UIADD3 UR10, UR46, 0x200, URZ ;  /* 0x000002002e0a7890 */ /* 0x000fe2000fffe03f */
[----:B------:R-:W-:Y:S01]  /*c470*/  WARPGROUP.ARRIVE ;  /* 0x00000000000079c5 */ /* 0x000fe20000000000 */
[----:B------:R-:W-:Y:S01]  /*c480*/  UMOV UR11, 0xc0000010 ;  /* 0xc0000010000b7882 */ /* 0x000fe20000000000 */
[----:B---3--:R-:W-:Y:S01]  /*c490*/  FMNMX.FTZ R128, R71, R128, !PT ;  /* 0x0000008047807209 */ /* 0x008fe20007810000 */
[----:B------:R-:W-:Y:S01]  /*c4a0*/  USHF.R.U32.HI UR10, URZ, 0x4, UR10 ;  /* 0x000000043f0a7899 */ /* 0x000fe2000801160a */
[----:B-1----:R-:W1:Y:S01]  /*c4b0*/  SHFL.BFLY PT, R12, R129, 0x2, 0x1f ;  /* 0x0c401f00810c7f89 */ /* 0x002e6200000e0000 */
[----:B------:R-:W-:Y:S01]  /*c4c0*/  UMOV UR17, UR21 ;  /* 0x0000001500117c82 */ /* 0x000fe20008000000 */
[----:B------:R-:W-:Y:S01]  /*c4d0*/  ISETP.NE.AND P1, PT, R2, RZ, PT ;  /* 0x000000ff0200720c */ /* 0x000fe20003f25270 */
        /* <DEDUP_REMOVED lines=8> */
[----:B-1----:R-:W-:Y:S01]  /*c560*/  FMNMX.FTZ R130, R129, R12, !PT ;  /* 0x0000000c81827209 */ /* 0x002fe20007810000 */
[----:B------:R-:W-:Y:S01]  /*c570*/  IMAD.U32 R129, RZ, RZ, UR17 ;  /* 0x00000011ff817e24 */ /* 0x000fe2000f8e00ff */
        /* <DEDUP_REMOVED lines=50> */
[----:B------:R-:W-:Y:S01]  /*c8a0*/  QGMMA.64x64x32.F32.E4M3.E4M3 R24, R148, gdesc[UR8], R24, gsb0 ;  /* 0x00e0000894187df3 */ /* 0x000fe20008000818 */
[----:B------:R-:W-:Y:S01]  /*c8b0*/  UIADD3 UR10, UR12, 0x100, URZ ;  /* 0x000001000c0a7890 */ /* 0x000fe2000fffe03f */
[----:B------:R-:W-:Y:S01]  /*c8c0*/  FFMA.FTZ R69, R69, UR17, -R128 ;  /* 0x0000001145457c23 */ /* 0x000fe20008010880 */
[----:B------:R-:W-:Y:S01]  /*c8d0*/  UMOV UR11, 0xc0000010 ;  /* 0xc0000010000b7882 */ /* 0x000fe20000000000 */
[C---:B------:R-:W-:Y:S01]  /*c8e0*/  FADD.FTZ R9, -R11.reuse, R10 ;  /* 0x0000000a0b097221 */ /* 0x040fe20000010100 */
[----:B------:R-:W-:-:S01]  /*c8f0*/  FFMA.FTZ R128, R11, R130, -8 ;  /* 0xc10000000b807423 */ /* 0x000fc20000010082 */
        /* <DEDUP_REMOVED lines=60> */
[----:B------:R-:W-:Y:S01]  /*ccc0*/  UIADD3 UR10, UR12, 0x180, URZ ;  /* 0x000001800c0a7890 */ /* 0x000fe2000fffe03f */
[----:B--2---:R-:W-:-:S04]  /*ccd0*/  FADD.FTZ R6, R20, R7 ;  /* 0x0000000714067221 */ /* 0x004fc80000010000 */
[----:B------:R-:W0:Y:S01]  /*cce0*/  MUFU.EX2 R21, R21 ;  /* 0x0000001500157308 */ /* 0x000e220000000800 */
[----:B------:R-:W-:-:S07]  /*ccf0*/  UMOV UR11, 0xc0000010 ;  /* 0xc0000010000b7882 */ /* 0x000fce0000000000 */
        /* <DEDUP_REMOVED lines=159> */
.L_x_11856:
        /* <DEDUP_REMOVED lines=82> */
.L_x_11847:
        /* <DEDUP_REMOVED lines=11> */
.L_x_11876:
[----:B------:R-:W-:-:S04]  /*dcc0*/  UIADD3 UR4, UR27, 0x1, URZ ;  /* 0x000000011b047890 */ /* 0x000fc8000fffe03f */
[----:B------:R-:W-:-:S04]  /*dcd0*/  UISETP.NE.AND UP2, UPT, UR4, 0x2, UPT ;  /* 0x000000020400788c */ /* 0x000fc8000bf45270 */
[----:B------:R-:W-:Y:S02]  /*dce0*/  USEL UR5, URZ, 0x1, UP2 ;  /* 0x000000013f057887 */ /* 0x000fe40009000000 */
[----:B------:R-:W-:Y:S02]  /*dcf0*/  USEL UR4, UR4, URZ, UP2 ;  /* 0x0000003f04047287 */ /* 0x000fe40009000000 */
[----:B------:R-:W-:Y:S01]  /*dd00*/  ULOP3.LUT UR5, UR28, UR5, URZ, 0x3c, !UPT ;  /* 0x000000051c057292 */ /* 0x000fe2000f8e3c3f */
[----:B------:R-:W-:Y:S11]  /*dd10*/  @!P0 BRA `(.L_x_11859) ;  /* 0x0000000000048947 */ /* 0x000ff60003800000 */
[----:B------:R-:W-:Y:S01]  /*dd20*/  BPT.TRAP 0x1 ;  /* 0x000000040000795c */ /* 0x000fe20000300000 */
.L_x_11859:
[----:B------:R-:W-:Y:S01]  /*dd30*/  ULEA UR26, UR4, UR46, 0x3 ;  /* 0x0000002e041a7291 */ /* 0x000fe2000f8e183f */
[----:B------:R-:W-:-:S05]  /*dd40*/  IMAD.U32 R11, RZ, RZ, UR5 ;  /* 0x00000005ff0b7e24 */ /* 0x000fca000f8e00ff */
[----:B------:R-:W-:-:S04]  /*dd50*/  SHF.L.U32 R11, R11, 0x1f, RZ ;  /* 0x0000001f0b0b7819 */ /* 0x000fc800000006ff */
[----:B------:R0:W1:Y:S01]  /*dd60*/  SYNCS.PHASECHK.TRANS64.TRYWAIT P1, [UR26+0x12430], R11 ;  /* 0x0124300bff0075a7 */ /* 0x000062000802015a */
[----:B------:R-:W-:Y:S05]  /*dd70*/  @!P0 BRA `(.L_x_11860) ;  /* 0x0000000000048947 */ /* 0x000fea0003800000 */
[----:B------:R-:W-:Y:S01]  /*dd80*/  BPT.TRAP 0x1 ;  /* 0x000000040000795c */ /* 0x000fe20000300000 */
.L_x_11860:
[----:B-1----:R-:W-:Y:S05]  /*dd90*/  @P1 BRA `(.L_x_11861) ;  /* 0x0000000000081947 */ /* 0x002fea0003800000 */
[----:B------:R-:W1:Y:S02]  /*dda0*/  SYNCS.PHASECHK.TRANS64.TRYWAIT P1, [UR26+0x12430], R11 ;  /* 0x0124300bff0075a7 */ /* 0x000e64000802015a */
[----:B-1----:R-:W-:Y:S05]  /*ddb0*/  @!P1 BRA `(.L_x_11862) ;  /* 0x0000009c00d89947 */ /* 0x002fea0003800000 */
.L_x_11861:
        /* <DEDUP_REMOVED lines=63> */
.L_x_11863:
[----:B------:R-:W-:Y:S01]  /*e1b0*/  ULEA UR13, UR27, UR46, 0x3 ;  /* 0x0000002e1b0d7291 */ /* 0x000fe2000f8e183f */
[----:B01----:R-:W-:-:S05]  /*e1c0*/  IMAD.U32 R11, RZ, RZ, UR28 ;  /* 0x0000001cff0b7e24 */ /* 0x003fca000f8e00ff */
[----:B------:R-:W-:-:S04]  /*e1d0*/  SHF.L.U32 R11, R11, 0x1f, RZ ;  /* 0x0000001f0b0b7819 */ /* 0x000fc800000006ff */
[----:B------:R0:W1:Y:S01]  /*e1e0*/  SYNCS.PHASECHK.TRANS64.TRYWAIT P1, [UR13+0x12450], R11 ;  /* 0x0124500bff0075a7 */ /* 0x000062000802014d */
[----:B------:R-:W-:Y:S05]  /*e1f0*/  @!P0 BRA `(.L_x_11864) ;  /* 0x0000000000048947 */ /* 0x000fea0003800000 */
[----:B------:R-:W-:Y:S01]  /*e200*/  BPT.TRAP 0x1 ;  /* 0x000000040000795c */ /* 0x000fe20000300000 */
.L_x_11864:
        /* <DEDUP_REMOVED lines=42> */
.L_x_11865:
        /* <DEDUP_REMOVED lines=30> */
[----:B01----:R0:W1:Y:S01]  /*e690*/  MUFU.TANH R11, R127 ;  /* 0x0000007f000b7308 */ /* 0x0030620000002400 */
[----:B------:R-:W-:Y:S01]  /*e6a0*/  IMAD.MOV.U32 R131, RZ, RZ, R4 ;  /* 0x000000ffff837224 */ /* 0x000fe200078e0004 */
[----:B------:R-:W-:Y:S01]  /*e6b0*/  ISETP.NE.AND P3, PT, R2, RZ, PT ;  /* 0x000000ff0200720c */ /* 0x000fe20003f65270 */
[----:B------:R-:W-:Y:S01]  /*e6c0*/  FMUL.FTZ R132, R0, R69 ;  /* 0x0000004500847220 */ /* 0x000fe20000410000 */
[----:B------:R-:W-:-:S02]  /*e6d0*/  IMAD R69, R8, -0xa0, RZ ;  /* 0xffffff6008457824 */ /* 0x000fc400078e02ff */
[C---:B------:R-:W-:Y:S01]  /*e6e0*/  FMUL.FTZ R128, R0.reuse, R60 ;  /* 0x0000003c00807220 */ /* 0x040fe20000410000 */
[C---:B------:R-:W-:Y:S01]  /*e6f0*/  FMUL.FTZ R129, R0.reuse, R61 ;  /* 0x0000003d00817220 */ /* 0x040fe20000410000 */
        /* <DEDUP_REMOVED lines=42> */
[----:B------:R-:W0:Y:S03]  /*e9a0*/  MUFU.TANH R107, R107 ;  /* 0x0000006b006b7308 */ /* 0x000e260000002400 */
[C---:B------:R-:W-:Y:S01]  /*e9b0*/  VIADD R67, R70.reuse, 0xffffffff ;  /* 0xffffffff46437836 */ /* 0x040fe20000000000 */
[----:B------:R-:W-:-:S04]  /*e9c0*/  IADD3 R133, R70, -UR25, R17 ;  /* 0x8000001946857c10 */ /* 0x000fc8000fffe011 */
[----:B------:R-:W2:Y:S01]  /*e9d0*/  MUFU.TANH R108, R108 ;  /* 0x0000006c006c7308 */ /* 0x000ea20000002400 */
[C---:B------:R-:W-:Y:S02]  /*e9e0*/  VIADD R134, R133.reuse, UR24 ;  /* 0x0000001885867c36 */ /* 0x040fe40008000000 */
[----:B------:R-:W-:-:S05]  /*e9f0*/  VIADD R133, R133, UR20 ;  /* 0x0000001485857c36 */ /* 0x000fca0008000000 */
[----:B------:R-:W3:Y:S01]  /*ea00*/  MUFU.TANH R109, R109 ;  /* 0x0000006d006d7308 */ /* 0x000ee20000002400 */
[----:B------:R-:W-:Y:S02]  /*ea10*/  WARPGROUP.DEPBAR.LE gsb0, 0x0 ;  /* 0x00008000000079c5 */ /* 0x000fe40000010000 */
        /* <DEDUP_REMOVED lines=57> */
[----:B------:R-:W5:Y:S02]  /*edb0*/  SHFL.IDX PT, R57, R131, RZ, 0x1c1f ;  /* 0x001c1fff83397589 */ /* 0x000f6400000e0000 */
[----:B------:R-:W0:Y:S01]  /*edc0*/  MUFU.TANH R81, R81 ;  /* 0x0000005100517308 */ /* 0x000e220000002400 */
[----:B------:R-:W-:-:S05]  /*edd0*/  @!P3 VIADD R56, R56, 0x12440 ;  /* 0x000124403838b836 */ /* 0x000fca0000000000 */
[----:B------:R-:W-:Y:S02]  /*ede0*/  @!P3 PRMT R56, RZ, 0x654, R56 ;  /* 0x00000654ff38b816 */ /* 0x000fe40000000038 */
        /* <DEDUP_REMOVED lines=9> */
[----:B------:R-:W0:Y:S01]  /*ee80*/  MUFU.TANH R87, R87 ;  /* 0x0000005700577308 */ /* 0x000e220000002400 */
[----:B------:R-:W-:-:S02]  /*ee90*/  WARPGROUP.DEPBAR.LE gsb0, 0x0 ;  /* 0x00008000000079c5 */ /* 0x000fc40000010000 */
[----:B------:R0:W-:Y:S05]  /*eea0*/  @!P3 SYNCS.ARRIVE.TRANS64.RED.A1T0 RZ, [R56+URZ], RZ ;  /* 0x000000ff38ffb9a7 */ /* 0x0001ea000810043f */
        /* <DEDUP_REMOVED lines=28> */
.L_x_11869:
[----:B------:R-:W-:-:S05]  /*f070*/  IMAD.U32 R136, RZ, RZ, UR21 ;  /* 0x00000015ff887e24 */ /* 0x000fca000f8e00ff */
[----:B------:R-:W-:-:S13]  /*f080*/  ISETP.NE.AND P1, PT, R136, 0x1, PT ;  /* 0x000000018800780c */ /* 0x000fda0003f25270 */
[----:B------:R-:W0:Y:S02]  /*f090*/  @P1 LDC.64 R56, c[0x0][0x9e8] ;  /* 0x00027a00ff381b82 */ /* 0x000e240000000a00 */
[----:B0-----:R-:W-:-:S05]  /*f0a0*/  @P1 IMAD.HI.U32 R56, R135, R56, RZ ;  /* 0x0000003887381227 */ /* 0x001fca00078e00ff */
[----:B------:R-:W-:-:S07]  /*f0b0*/  @P1 SHF.R.U32.HI R135, RZ, R57, R56 ;  /* 0x00000039ff871219 */ /* 0x000fce0000011638 */
.L_x_11870:
[----:B------:R-:W-:Y:S05]  /*f0c0*/  BSYNC B0 ;  /* 0x0000000000007941 */ /* 0x000fea0003800000 */
.L_x_11868:
[----:B------:R-:W-:-:S05]  /*f0d0*/  IMAD R135, R135, R136, R67 ;  /* 0x0000008887877224 */ /* 0x000fca00078e0243 */
[----:B------:R-:W-:Y:S02]  /*f0e0*/  VIADDMNMX R71, R135, R136, R71, PT ;  /* 0x0000008887477246 */ /* 0x000fe40003800147 */
[----:B------:R-:W-:-:S07]  /*f0f0*/  VIMNMX R70, R70, R135, !PT ;  /* 0x0000008746467248 */ /* 0x000fce0007fe0100 */
.L_x_11867:
        /* <DEDUP_REMOVED lines=248> */
.L_x_11873:
[----:B------:R-:W-:-:S05]  /*10080*/  IMAD.U32 R71, RZ, RZ, UR21 ;  /* 0x00000015ff477e24 */ /* 0x000fca000f8e00ff */
[----:B------:R-:W-:-:S13]  /*10090*/  ISETP.NE.AND P6, PT, R71, 0x1, PT ;  /* 0x000000014700780c */ /* 0x000fda0003fc5270 */
[----:B------:R-:W0:Y:S02]  /*100a0*/  @P6 LDC.64 R56, c[0x0][0x9e8] ;  /* 0x00027a00ff386b82 */ /* 0x000e240000000a00 */
[----:B0-----:R-:W-:-:S05]  /*100b0*/  @P6 IMAD.HI.U32 R56, R12, R56, RZ ;  /* 0x000000380c386227 */ /* 0x001fca00078e00ff */
[----:B------:R-:W-:-:S07]  /*100c0*/  @P6 SHF.R.U32.HI R12, RZ, R57, R56 ;  /* 0x00000039ff0c6219 */ /* 0x000fce0000011638 */
.L_x_11874:
[----:B------:R-:W-:Y:S05]  /*100d0*/  BSYNC B0 ;  /* 0x0000000000007941 */ /* 0x000fea0003800000 */
.L_x_11872:
[----:B------:R-:W-:-:S05]  /*100e0*/  IMAD R12, R12, R71, R67 ;  /* 0x000000470c0c7224 */ /* 0x000fca00078e0243 */
[----:B------:R-:W-:Y:S02]  /*100f0*/  VIADDMNMX R134, R12, R71, R134, PT ;  /* 0x000000470c867246 */ /* 0x000fe40003800186 */
[----:B------:R-:W-:-:S07]  /*10100*/  VIMNMX R133, R133, R12, !PT ;  /* 0x0000000c85857248 */ /* 0x000fce0007fe0100 */
.L_x_11871:
[C---:B------:R-:W-:Y:S01]  /*10110*/  ISETP.GT.AND P1, PT, R133.reuse, 0x1, !P1 ;  /* 0x000000018500780c */ /* 0x040fe20004f24270 */
[----:B------:R-:W-:Y:S01]  /*10120*/  UMOV UR17, UR22 ;  /* 0x0000001600117c82 */ /* 0x000fe20008000000 */
[----:B------:R-:W-:Y:S01]  /*10130*/  LOP3.LUT P6, RZ, R16, 0x8000000, RZ, 0xc0, !PT ;  /* 0x0800000010ff7812 */ /* 0x000fe200078cc0ff */
[----:B------:R-:W-:Y:S01]  /*10140*/  IMAD.U32 R67, RZ, RZ, UR17 ;  /* 0x00000011ff437e24 */ /* 0x000fe2000f8e00ff */
[----:B------:R-:W-:Y:S02]  /*10150*/  ISETP.LT.OR P1, PT, R134, 0x2, P1 ;  /* 0x000000028600780c */ /* 0x000fe40000f21670 */
[----:B------:R-:W-:Y:S02]  /*10160*/  ISETP.GT.AND P2, PT, R133, 0x89, !P2 ;  /* 0x000000898500780c */ /* 0x000fe40005744270 */
        /* <DEDUP_REMOVED lines=10> */
[C---:B------:R-:W-:Y:S02]  /*10210*/  ISETP.GT.AND P1, PT, R133.reuse, 0x9, !P1 ;  /* 0x000000098500780c */ /* 0x040fe40004f24270 */
[C---:B------:R-:W-:Y:S02]  /*10220*/  ISETP.LT.OR P3, PT, R134.reuse, 0x91, P3 ;  /* 0x000000918600780c */ /* 0x040fe40001f61670 */
[----:B------:R-:W-:Y:S02]  /*10230*/  ISETP.LT.OR P1, PT, R134, 0xa, P1 ;  /* 0x0000000a8600780c */ /* 0x000fe40000f21670 */
[----:B------:R-:W-:-:S02]  /*10240*/  ISETP.GT.AND P5, PT, R133, 0x98, !P5 ;  /* 0x000000988500780c */ /* 0x000fc40006fa4270 */
[----:B------:R-:W-:Y:S02]  /*10250*/  FSEL R22, R22, -INF , !P1 ;  /* 0xff80000016167808 */ /* 0x000fe40004800000 */
[----:B------:R-:W-:Y:S02]  /*10260*/  LOP3.LUT P1, RZ, R16, 0x8, RZ, 0xc0, !PT ;  /* 0x0000000810ff7812 */ /* 0x000fe4000782c0ff */
[C---:B------:R-:W-:Y:S02]  /*10270*/  ISETP.LT.OR P4, PT, R134.reuse, 0x92, P4 ;  /* 0x000000928600780c */ /* 0x040fe40002781670 */
[----:B------:R-:W-:Y:S02]  /*10280*/  ISETP.GT.AND P1, PT, R133, 0x10, !P1 ;  /* 0x000000108500780c */ /* 0x000fe40004f24270 */
[----:B------:R-:W-:Y:S02]  /*10290*/  FSEL R63, R63, -INF , !P3 ;  /* 0xff8000003f3f7808 */ /* 0x000fe40005800000 */
[----:B------:R-:W-:-:S02]  /*102a0*/  ISETP.LT.OR P1, PT, R134, 0x11, P1 ;  /* 0x000000118600780c */ /* 0x000fc40000f21670 */
[----:B------:R-:W-:Y:S02]  /*102b0*/  ISETP.LT.OR P5, PT, R134, 0x99, P5 ;  /* 0x000000998600780c */ /* 0x000fe40002fa1670 */
[----:B------:R-:W-:Y:S02]  /*102c0*/  FSEL R121, R121, -INF , !P1 ;  /* 0xff80000079797808 */ /* 0x000fe40004800000 */
[----:B------:R-:W-:Y:S02]  /*102d0*/  LOP3.LUT P1, RZ, R16, 0x10, RZ, 0xc0, !PT ;  /* 0x0000001010ff7812 */ /* 0x000fe4000782c0ff */
[----:B------:R-:W-:Y:S02]  /*102e0*/  FSEL R65, R65, -INF , !P5 ;  /* 0xff80000041417808 */ /* 0x000fe40006800000 */
        /* <DEDUP_REMOVED lines=264> */
[----:B0-----:R-:W-:-:S01]  /*11370*/  FFMA.FTZ R123, R130, UR17, -R11 ;  /* 0x00000011827b7c23 */ /* 0x001fc2000801080b */
[----:B------:R-:W-:Y:S02]  /*11380*/  FSEL R130, R12, RZ, P1 ;  /* 0x000000ff0c827208 */ /* 0x000fe40000800000 */
[----:B------:R-:W-:-:S03]  /*11390*/  FMNMX.FTZ R119, R65, R124, !PT ;  /* 0x0000007c41777209 */ /* 0x000fc60007810000 */
[----:B------:R-:W-:Y:S01]  /*113a0*/  FADD.FTZ R130, -R130, R9 ;  /* 0x0000000982827221 */ /* 0x000fe20000010100 */
[----:B------:R-:W-:Y:S01]  /*113b0*/  FMNMX.FTZ R119, R66, R119, !PT ;  /* 0x0000007742777209 */ /* 0x000fe20007810000 */
[----:B------:R-:W-:Y:S02]  /*113c0*/  MUFU.EX2 R112, R112 ;  /* 0x0000007000707308 */ /* 0x000fe40000000800 */
[----:B------:R-:W-:Y:S02]  /*113d0*/  FMUL.FTZ R9, R130, UR17 ;  /* 0x0000001182097c20 */ /* 0x000fe40008410000 */
[----:B------:R-:W0:Y:S04]  /*113e0*/  SHFL.BFLY PT, R124, R119, 0x2, 0x1f ;  /* 0x0c401f00777c7f89 */ /* 0x000e2800000e0000 */
[----:B------:R-:W1:Y:S08]  /*113f0*/  MUFU.EX2 R9, R9 ;  /* 0x0000000900097308 */ /* 0x000e700000000800 */
        /* <DEDUP_REMOVED lines=14> */
[----:B------:R1:W-:Y:S01]  /*114e0*/  MUFU.EX2 R127, R132 ;  /* 0x00000084007f7308 */ /* 0x0003e20000000800 */
        /* <DEDUP_REMOVED lines=17> */
[----:B------:R-:W-:Y:S01]  /*11600*/  MUFU.EX2 R130, R130 ;  /* 0x0000008200827308 */ /* 0x000fe20000000800 */
[----:B------:R-:W-:-:S01]  /*11610*/  FFMA.FTZ R22, R22, UR17, -R128 ;  /* 0x0000001116167c23 */ /* 0x000fc20008010880 */
[----:B------:R-:W-:Y:S01]  /*11620*/  FFMA.FTZ R122, R122, UR17, -R128 ;  /* 0x000000117a7a7c23 */ /* 0x000fe20008010880 */
[----:B-1----:R-:W-:-:S01]  /*11630*/  FFMA.FTZ R132, R9, R7, R70 ;  /* 0x0000000709847223 */ /* 0x002fc20000010046 */
[--C-:B------:R-:W-:Y:S01]  /*11640*/  FFMA.FTZ R126, R126, UR17, -R128.reuse ;  /* 0x000000117e7e7c23 */ /* 0x100fe20008010880 */
[----:B------:R-:W-:-:S01]  /*11650*/  FFMA.FTZ R106, R106, UR17, -R128 ;  /* 0x000000116a6a7c23 */ /* 0x000fc20008010880 */
[----:B------:R-:W-:Y:S01]  /*11660*/  FFMA.FTZ R90, R90, UR17, -R128 ;  /* 0x000000115a5a7c23 */ /* 0x000fe20008010880 */
[----:B------:R-:W-:-:S01]  /*11670*/  FADD.FTZ R129, R57, R132 ;  /* 0x0000008439817221 */ /* 0x000fc20000010000 */
        /* <DEDUP_REMOVED lines=25> */
[----:B0-----:R-:W-:-:S04]  /*11810*/  FFMA.FTZ R7, R94, R6, R13 ;  /* 0x000000065e077223 */ /* 0x001fc8000001000d */
[----:B------:R-:W-:-:S03]  /*11820*/  FADD.FTZ R6, R130, R7 ;  /* 0x0000000782067221 */ /* 0x000fc60000010000 */
        /* <DEDUP_REMOVED lines=14> */
[----:B------:R-:W-:-:S01]  /*11910*/  FADD.FTZ R7, R67, R118 ;  /* 0x0000007643077221 */ /* 0x000fc20000010000 */
[----:B0-----:R-:W-:-:S03]  /*11920*/  FADD.FTZ R129, R121, R6 ;  /* 0x0000000679817221 */ /* 0x001fc60000010000 */
[----:B------:R-:W-:-:S03]  /*11930*/  FADD.FTZ R6, R120, R7 ;  /* 0x0000000778067221 */ /* 0x000fc60000010000 */
        /* <DEDUP_REMOVED lines=33> */
[----:B------:R-:W-:-:S03]  /*11b50*/  FADD.FTZ R7, R93, R6 ;  /* 0x000000065d077221 */ /* 0x000fc60000010000 */
[----:B------:R-:W-:Y:S01]  /*11b60*/  FADD.FTZ R118, R10, R129 ;  /* 0x000000810a767221 */ /* 0x000fe20000010000 */
[----:B------:R-:W-:-:S02]  /*11b70*/  FADD.FTZ R6, R96, R7 ;  /* 0x0000000760067221 */ /* 0x000fc40000010000 */
        /* <DEDUP_REMOVED lines=79> */
.L_x_11875:
        /* <DEDUP_REMOVED lines=42> */
[----:B------:R-:W-:Y:S01]  /*12310*/  VIADD R8, R8, 0xffffffff ;  /* 0xffffffff08087836 */ /* 0x000fe20000000000 */
        /* <DEDUP_REMOVED lines=39> */
.L_x_11858:
[----:B------:R-:W-:Y:S06]  /*12590*/  BAR.ARV 0x8, 0x200 ;  /* 0x0208000000007b1d */ /* 0x000fec0000002000 */
[----:B------:R-:W-:Y:S05]  /*125a0*/  @!P0 BRA `(.L_x_11877) ;  /* 0x0000000000048947 */ /* 0x000fea0003800000 */
[----:B------:R-:W-:Y:S01]  /*125b0*/  BPT.TRAP 0x1 ;  /* 0x000000040000795c */ /* 0x000fe20000300000 */
.L_x_11877:
[----:B------:R-:W-:Y:S01]  /*125c0*/  ULEA UR14, UR4, UR46, 0x3 ;  /* 0x0000002e040e7291 */ /* 0x000fe2000f8e183f */
[----:B------:R-:W-:-:S05]  /*125d0*/  IMAD.U32 R0, RZ, RZ, UR5 ;  /* 0x00000005ff007e24 */ /* 0x000fca000f8e00ff */
[----:B------:R-:W-:-:S04]  /*125e0*/  SHF.L.U32 R0, R0, 0x1f, RZ ;  /* 0x0000001f00007819 */ /* 0x000fc800000006ff */
[----:B------:R0:W1:Y:S01]  /*125f0*/  SYNCS.PHASECHK.TRANS64.TRYWAIT P1, [UR14+0x12450], R0 ;  /* 0x01245000ff0075a7 */ /* 0x000062000802014e */
[----:B------:R-:W-:Y:S05]  /*12600*/  @!P0 BRA `(.L_x_11878) ;  /* 0x0000000000048947 */ /* 0x000fea0003800000 */
[----:B------:R-:W-:Y:S01]  /*12610*/  BPT.TRAP 0x1 ;  /* 0x000000040000795c */ /* 0x000fe20000300000 */
.L_x_11878:
[----:B-1----:R-:W-:Y:S05]  /*12620*/  @P1 BRA `(.L_x_11879) ;  /* 0x0000000000081947 */ /* 0x002fea0003800000 */
[----:B------:R-:W1:Y:S02]  /*12630*/  SYNCS.PHASECHK.TRANS64.TRYWAIT P1, [UR14+0x12450], R0 ;  /* 0x01245000ff0075a7 */ /* 0x000e64000802014e */
[----:B-1----:R-:W-:Y:S05]  /*12640*/  @!P1 BRA `(.L_x_11880) ;  /* 0x0000005400e49947 */ /* 0x002fea0003800000 */
.L_x_11879:
        /* <DEDUP_REMOVED lines=9> */
[----:B------:R-:W-:Y:S02]  /*126e0*/  ULOP3.LUT UR6, UR46, 0x10000, URZ, 0xfc, !UPT ;  /* 0x000100002e067892 */ /* 0x000fe4000f8efc3f */
[----:B------:R-:W-:Y:S02]  /*126f0*/  USHF.R.S32.HI UR5, URZ, 0x1f, UR41 ;  /* 0x0000001f3f057899 */ /* 0x000fe40008011429 */
[----:B------:R-:W-:Y:S01]  /*12700*/  UIMAD UR6, UR4, 0x280, UR6 ;  /* 0x00000280040678a4 */ /* 0x000fe2000f8e0206 */
[----:B------:R-:W-:-:S04]  /*12710*/  PLOP3.LUT P1, PT, PT, PT, UP0, 0x80, 0x0 ;  /* 0x000000000000781c */ /* 0x000fc80003f2f008 */
[----:B------:R-:W-:Y:S01]  /*12720*/  @UP0 ULDC.64 UR12, c[0x0][0x9c8] ;  /* 0x00027200000c0ab9 */ /* 0x000fe20000000a00 */
[----:B------:R-:W-:Y:S01]  /*12730*/  @UP0 USHF.R.S32.HI UR15, URZ, 0x1f, UR44 ;  /* 0x0000001f3f0f0899 */ /* 0x000fe2000801142c */
[----:B------:R-:W-:Y:S01]  /*12740*/  UMOV UR18, UR6 ;  /* 0x0000000600127c82 */ /* 0x000fe20008000000 */
[----:B------:R-:W-:Y:S01]  /*12750*/  @UP0 UIMAD UR5, UR5, UR12, URZ ;  /* 0x0000000c050502a4 */ /* 0x000fe2000f8e023f */
[----:B------:R-:W-:Y:S01]  /*12760*/  QGMMA.64x64x32.F32.E4M3.E4M3 R24, R152, gdesc[UR16], R24, gsb0 ;  /* 0x00e0001098187df3 */ /* 0x000fe20008000818 */
[----:B------:R-:W-:Y:S02]  /*12770*/  @UP0 UIMAD.WIDE.U32 UR8, UR41, UR12, URZ ;  /* 0x0000000c290802a5 */ /* 0x000fe4000f8e003f */
[----:B------:R-:W-:-:S03]  /*12780*/  @UP0 UIMAD UR5, UR41, UR13, UR5 ;  /* 0x0000000d290502a4 */ /* 0x000fc6000f8e0205 */
[----:B------:R-:W-:Y:S01]  /*12790*/  @UP0 ULDC.64 UR12, c[0x0][0x9d0] ;  /* 0x00027400000c0ab9 */ /* 0x000fe20000000a00 */
[----:B------:R-:W-:Y:S02]  /*127a0*/  @UP0 UIADD3 UR5, UR9, UR5, URZ ;  /* 0x0000000509050290 */ /* 0x000fe4000fffe03f */
[----:B------:R-:W-:-:S04]  /*127b0*/  @UP0 UIMAD UR4, UR15, UR12, URZ ;  /* 0x0000000c0f0402a4 */ /* 0x000fc8000f8e023f */
[----:B------:R-:W-:-:S03]  /*127c0*/  @UP0 UIMAD UR9, UR44, UR13, UR4 ;  /* 0x0000000d2c0902a4 */ /* 0x000fc6000f8e0204 */
[----:B------:R-:W-:Y:S02]  /*127d0*/  @UP0 UMOV UR4, UR8 ;  /* 0x0000000800040c82 */ /* 0x000fe40008000000 */
        /* <DEDUP_REMOVED lines=34> */
[----:B------:R-:W-:-:S02]  /*12a00*/  IMAD.MOV.U32 R7, RZ, RZ, RZ ;  /* 0x000000ffff077224 */ /* 0x000fc400078e00ff */
[----:B0-----:R-:W-:Y:S01]  /*12a10*/  FADD.FTZ R8, R0, R3 ;  /* 0x0000000300087221 */ /* 0x001fe20000010000 */
[----:B-1----:R-:W-:-:S04]  /*12a20*/  FADD.FTZ R10, R5, R2 ;  /* 0x00000002050a7221 */ /* 0x002fc80000010000 */
[C---:B------:R-:W-:Y:S01]  /*12a30*/  FSETP.NE.FTZ.AND P1, PT, R8.reuse, RZ, PT ;  /* 0x000000ff0800720b */ /* 0x040fe20003f35000 */
[----:B------:R-:W-:Y:S01]  /*12a40*/  FMUL.FTZ R13, R8, 0.00390625 ;  /* 0x3b800000080d7820 */ /* 0x000fe20000410000 */
        /* <DEDUP_REMOVED lines=27> */
.L_x_11881:
        /* <DEDUP_REMOVED lines=36> */
.L_x_11807:
        /* <DEDUP_REMOVED lines=17> */
[----:B------:R-:W-:Y:S01]  /*12f50*/  UIMAD UR6, UR7, UR8, URZ ;  /* 0x00000008070672a4 */ /* 0x000fe2000f8e023f */
[----:B------:R-:W-:Y:S01]  /*12f60*/  SHF.R.S32.HI R2, RZ, 0x1f, R7 ;  /* 0x0000001fff027819 */ /* 0x000fe20000011407 */
[----:B------:R-:W-:Y:S01]  /*12f70*/  UIMAD UR8, UR7, UR10, URZ ;  /* 0x0000000a070872a4 */ /* 0x000fe2000f8e023f */
[----:B------:R-:W-:Y:S01]  /*12f80*/  SEL R65, R48, R49, P0 ;  /* 0x0000003130417207 */ /* 0x000fe20000000000 */
[----:B------:R-:W-:Y:S01]  /*12f90*/  IMAD.U32 R20, RZ, RZ, UR4 ;  /* 0x00000004ff147e24 */ /* 0x000fe2000f8e00ff */
[----:B0-----:R-:W-:Y:S01]  /*12fa0*/  LEA.HI R4, R2, R7, RZ, 0x7 ;  /* 0x0000000702047211 */ /* 0x001fe200078f38ff */
[----:B------:R-:W-:Y:S01]  /*12fb0*/  UIMAD UR9, UR44, UR9, UR6 ;  /* 0x000000092c0972a4 */ /* 0x000fe2000f8e0206 */
[----:B------:R-:W-:Y:S01]  /*12fc0*/  SEL R61, R49, R48, P0 ;  /* 0x00000030313d7207 */ /* 0x000fe20000000000 */
[----:B------:R-:W0:Y:S01]  /*12fd0*/  S2UR UR4, SR_CTAID.Y ;  /* 0x00000000000479c3 */ /* 0x000e220000002600 */
[----:B------:R-:W-:Y:S01]  /*12fe0*/  LOP3.LUT R8, R4, 0xffffff80, RZ, 0xc0, !PT ;  /* 0xffffff8004087812 */ /* 0x000fe200078ec0ff */
[----:B------:R-:W-:Y:S01]  /*12ff0*/  UIADD3 UR9, UR5, UR9, URZ ;  /* 0x0000000905097290 */ /* 0x000fe2000fffe03f */
[----:B------:R-:W-:Y:S01]  /*13000*/  SEL R49, R26, R27, P0 ;  /* 0x0000001b1a317207 */ /* 0x000fe20000000000 */
[----:B------:R-:W-:Y:S01]  /*13010*/  IMAD.U32 R21, RZ, RZ, UR5 ;  /* 0x00000005ff157e24 */ /* 0x000fe2000f8e00ff */
[----:B------:R-:W-:Y:S01]  /*13020*/  SEL R57, R27, R26, P0 ;  /* 0x0000001a1b397207 */ /* 0x000fe20000000000 */
[----:B------:R-:W-:Y:S01]  /*13030*/  IMAD.IADD R26, R7, 0x1, -R8 ;  /* 0x00000001071a7824 */ /* 0x000fe200078e0a08 */
[----:B------:R-:W-:Y:S01]  /*13040*/  LEA.HI R2, R2, R7, RZ, 0x2 ;  /* 0x0000000702027211 */ /* 0x000fe200078f10ff */
[----:B------:R-:W-:Y:S01]  /*13050*/  USHF.R.S32.HI UR5, URZ, 0x1f, UR41 ;  /* 0x0000001f3f057899 */ /* 0x000fe20008011429 */
[----:B------:R-:W-:Y:S01]  /*13060*/  SHF.R.S32.HI R4, RZ, 0x7, R4 ;  /* 0x00000007ff047819 */ /* 0x000fe20000011404 */
[----:B------:R-:W-:Y:S01]  /*13070*/  IMAD.U32 R21, RZ, RZ, UR9 ;  /* 0x00000009ff157e24 */ /* 0x000fe2000f8e00ff */
[----:B------:R-:W-:Y:S01]  /*13080*/  SHF.R.S32.HI R9, RZ, 0x1f, R26 ;  /* 0x0000001fff097819 */ /* 0x000fe2000001141a */
[----:B------:R-:W-:Y:S01]  /*13090*/  UIMAD.WIDE.U32 UR6, UR44, UR10, URZ ;  /* 0x0000000a2c0672a5 */ /* 0x000fe2000f8e003f */
[----:B------:R-:W-:Y:S01]  /*130a0*/  SEL R91, R28, R29, P0 ;  /* 0x0000001d1c5b7207 */ /* 0x000fe20000000000 */
[----:B------:R-:W-:Y:S01]  /*130b0*/  UIMAD UR8, UR44, UR11, UR8 ;  /* 0x0000000b2c0872a4 */ /* 0x000fe2000f8e0208 */
[----:B------:R-:W-:-:S02]  /*130c0*/  SEL R87, R29, R28, P0 ;  /* 0x0000001c1d577207 */ /* 0x000fc40000000000 */
[----:B------:R-:W-:Y:S01]  /*130d0*/  LOP3.LUT R8, R2, 0xfffffffc, RZ, 0xc0, !PT ;  /* 0xfffffffc02087812 */ /* 0x000fe200078ec0ff */
[----:B------:R-:W-:Y:S01]  /*130e0*/  IMAD.HI R2, R4, 0x55555556, RZ ;  /* 0x5555555604027827 */ /* 0x000fe200078e02ff */
[----:B------:R-:W1:Y:S01]  /*130f0*/  LDC R29, c[0x0][0xbe8] ;  /* 0x0002fa00ff1d7b82 */ /* 0x000e620000000800 */
[----:B------:R-:W-:Y:S01]  /*13100*/  SEL R75, R44, R45, P0 ;  /* 0x0000002d2c4b7207 */ /* 0x000fe20000000000 */
[----:B------:R-:W-:Y:S01]  /*13110*/  UIADD3 UR8, UR7, UR8, URZ ;  /* 0x0000000807087290 */ /* 0x000fe2000fffe03f */
[----:B------:R-:W-:Y:S01]  /*13120*/  SEL R71, R45, R44, P0 ;  /* 0x0000002c2d477207 */ /* 0x000fe20000000000 */
[----:B------:R-:W-:Y:S01]  /*13130*/  IMAD.IADD R12, R7, 0x1, -R8 ;  /* 0x00000001070c7824 */ /* 0x000fe200078e0a08 */
[----:B------:R-:W-:Y:S01]  /*13140*/  LEA.HI R10, R9, R26, RZ, 0x2 ;  /* 0x0000001a090a7211 */ /* 0x000fe200078f10ff */
[----:B------:R-:W3:Y:S01]  /*13150*/  S2R R44, SR_CTAID.X ;  /* 0x00000000002c7919 */ /* 0x000ee20000002500 */
[----:B------:R-:W-:Y:S01]  /*13160*/  LEA.HI R5, R2, R2, RZ, 0x1 ;  /* 0x0000000202057211 */ /* 0x000fe200078f08ff */
[----:B------:R-:W-:Y:S01]  /*13170*/  IMAD.U32 R8, RZ, RZ, UR6 ;  /* 0x00000006ff087e24 */ /* 0x000fe2000f8e00ff */
[----:B------:R-:W-:-:S02]  /*13180*/  SHF.R.S32.HI R2, RZ, 0x2, R10 ;  /* 0x00000002ff027819 */ /* 0x000fc4000001140a */
[----:B------:R-:W-:Y:S01]  /*13190*/  SHF.R.S32.HI R17, RZ, 0x1f, R10 ;  /* 0x0000001fff117819 */ /* 0x000fe2000001140a */
[----:B------:R-:W-:Y:S01]  /*131a0*/  IMAD R7, R5, -0x3, R4 ;  /* 0xfffffffd05077824 */ /* 0x000fe200078e0204 */
[----:B------:R-:W-:Y:S01]  /*131b0*/  LEA.HI R9, R9, R26, RZ, 0x5 ;  /* 0x0000001a09097211 */ /* 0x000fe200078f28ff */
[----:B------:R-:W4:Y:S01]  /*131c0*/  LDC.64 R4, c[0x0][0xbd8] ;  /* 0x0002f600ff047b82 */ /* 0x000f220000000a00 */
[----:B------:R-:W-:Y:S02]  /*131d0*/  LEA.HI R17, R17, R2, RZ, 0x3 ;  /* 0x0000000211117211 */ /* 0x000fe400078f18ff */
[----:B------:R-:W-:Y:S02]  /*131e0*/  SHF.R.S32.HI R9, RZ, 0x5, R9 ;  /* 0x00000005ff097819 */ /* 0x000fe40000011409 */
[----:B------:R-:W-:Y:S02]  /*131f0*/  LOP3.LUT R17, R17, 0xfffffff8, RZ, 0xc0, !PT ;  /* 0xfffffff811117812 */ /* 0x000fe400078ec0ff */
[----:B------:R-:W-:-:S02]  /*13200*/  LEA.HI R14, R12, R12, RZ, 0x1 ;  /* 0x0000000c0c0e7211 */ /* 0x000fc400078f08ff */
[----:B------:R-:W-:Y:S01]  /*13210*/  SEL R15, R30, R31, P0 ;  /* 0x0000001f1e0f7207 */ /* 0x000fe20000000000 */
[----:B------:R-:W-:Y:S01]  /*13220*/  IMAD.IADD R2, R2, 0x1, -R17 ;  /* 0x0000000102027824 */ /* 0x000fe200078e0a11 */
[----:B------:R-:W-:Y:S02]  /*13230*/  SEL R59, R31, R30, P0 ;  /* 0x0000001e1f3b7207 */ /* 0x000fe40000000000 */
[----:B------:R-:W-:Y:S01]  /*13240*/  LOP3.LUT R31, R14, 0x1ffffffe, RZ, 0xc0, !PT ;  /* 0x1ffffffe0e1f7812 */ /* 0x000fe200078ec0ff */
[----:B------:R-:W-:Y:S01]  /*13250*/  IMAD R2, R9, 0x10, R2 ;  /* 0x0000001009027824 */ /* 0x000fe200078e0202 */
[----:B-1----:R-:W-:Y:S01]  /*13260*/  ISETP.NE.AND P2, PT, R29, 0x1, PT ;  /* 0x000000011d00780c */ /* 0x002fe20003f45270 */
[----:B------:R-:W-:Y:S01]  /*13270*/  IMAD.U32 R9, RZ, RZ, UR7 ;  /* 0x00000007ff097e24 */ /* 0x000fe2000f8e00ff */
[----:B------:R-:W-:Y:S01]  /*13280*/  SEL R81, R32, R33, P0 ;  /* 0x0000002120517207 */ /* 0x000fe20000000000 */
[----:B------:R-:W-:Y:S01]  /*13290*/  IMAD.IADD R31, R12, 0x1, -R31 ;  /* 0x000000010c1f7824 */ /* 0x000fe200078e0a1f */
[----:B------:R-:W-:Y:S01]  /*132a0*/  SEL R77, R33, R32, P0 ;  /* 0x00000020214d7207 */ /* 0x000fe20000000000 */
[----:B------:R-:W-:Y:S01]  /*132b0*/  IMAD R2, R7, 0x40, R2 ;  /* 0x0000004007027824 */ /* 0x000fe200078e0202 */
[----:B------:R-:W-:Y:S01]  /*132c0*/  SEL R73, R40, R41, P0 ;  /* 0x0000002928497207 */ /* 0x000fe20000000000 */
[----:B------:R-:W-:Y:S01]  /*132d0*/  IMAD.U32 R9, RZ, RZ, UR8 ;  /* 0x00000008ff097e24 */ /* 0x000fe2000f8e00ff */
[----:B------:R-:W-:Y:S01]  /*132e0*/  SEL R69, R41, R40, P0 ;  /* 0x0000002829457207 */ /* 0x000fe20000000000 */
[--C-:B------:R-:W-:Y:S01]  /*132f0*/  IMAD R7, R31, 0x8, R2.reuse ;  /* 0x000000081f077824 */ /* 0x100fe200078e0202 */
[----:B------:R-:W-:Y:S01]  /*13300*/  SEL R41, R34, R35, P0 ;  /* 0x0000002322297207 */ /* 0x000fe20000000000 */
[C---:B---3--:R-:W-:Y:S01]  /*13310*/  IMAD R28, R44.reuse, 0xc0, R2 ;  /* 0x000000c02c1c7824 */ /* 0x048fe200078e0202 */
[----:B------:R-:W-:Y:S01]  /*13320*/  SEL R45, R35, R34, P0 ;  /* 0x00000022232d7207 */ /* 0x000fe20000000000 */
[----:B------:R-:W-:Y:S01]  /*13330*/  IMAD R44, R44, 0xc0, R7 ;  /* 0x000000c02c2c7824 */ /* 0x000fe200078e0207 */
[----:B------:R-:W-:Y:S01]  /*13340*/  LOP3.LUT R33, R10, 0x7ffffffc, RZ, 0xc0, !PT ;  /* 0x7ffffffc0a217812 */ /* 0x000fe200078ec0ff */
[----:B------:R-:W1:Y:S01]  /*13350*/  @P2 LDC R35, c[0x0][0xbec] ;  /* 0x0002fb00ff232b82 */ /* 0x000e620000000800 */
[----:B------:R-:W-:Y:S01]  /*13360*/  SEL R89, R24, R25, P0 ;  /* 0x0000001918597207 */ /* 0x000fe20000000000 */
[C---:B----4-:R-:W-:Y:S01]  /*13370*/  IMAD R18, R4.reuse, UR5, RZ ;  /* 0x0000000504127c24 */ /* 0x050fe2000f8e02ff */
[----:B------:R-:W-:Y:S01]  /*13380*/  SEL R85, R25, R24, P0 ;  /* 0x0000001819557207 */ /* 0x000fe20000000000 */
[----:B------:R-:W-:Y:S01]  /*13390*/  IMAD.WIDE.U32 R20, R4, UR41, R20 ;  /* 0x0000002904147c25 */ /* 0x000fe2000f8e0014 */
[----:B------:R-:W-:Y:S01]  /*133a0*/  SEL R67, R52, R53, P0 ;  /* 0x0000003534437207 */ /* 0x000fe20000000000 */
[----:B------:R-:W-:Y:S01]  /*133b0*/  ULDC.64 UR6, c[0x0][0xb48] ;  /* 0x0002d20000067ab9 */ /* 0x000fe20000000a00 */
[----:B------:R-:W-:Y:S01]  /*133c0*/  SEL R63, R53, R52, P0 ;  /* 0x00000034353f7207 */ /* 0x000fe20000000000 */
[----:B------:R-:W-:Y:S01]  /*133d0*/  IMAD R5, R5, UR41, R18 ;  /* 0x0000002905057c24 */ /* 0x000fe2000f8e0212 */
[C---:B------:R-:W-:Y:S01]  /*133e0*/  LOP3.LUT P1, RZ, R26.reuse, 0x3, RZ, 0xc0, !PT ;  /* 0x000000031aff7812 */ /* 0x040fe2000782c0ff */
[----:B------:R-:W-:Y:S01]  /*133f0*/  IMAD.IADD R26, R26, 0x1, -R33 ;  /* 0x000000011a1a7824 */ /* 0x000fe200078e0a21 */
[----:B------:R-:W-:Y:S01]  /*13400*/  SEL R13, R38, R39, P0 ;  /* 0x00000027260d7207 */ /* 0x000fe20000000000 */
[----:B------:R-:W3:Y:S01]  /*13410*/  @P2 LDC R52, c[0x0][0xbf0] ;  /* 0x0002fc00ff342b82 */ /* 0x000ee20000000800 */
[----:B------:R-:W-:Y:S01]  /*13420*/  SEL R53, R39, R38, P0 ;  /* 0x0000002627357207 */ /* 0x000fe20000000000 */
[----:B------:R-:W-:Y:S01]  /*13430*/  IMAD.IADD R21, R21, 0x1, R5 ;  /* 0x0000000115157824 */ /* 0x000fe200078e0205 */
[----:B------:R-:W-:Y:S01]  /*13440*/  SEL R83, R36, R37, P0 ;  /* 0x0000002524537207 */ /* 0x000fe20000000000 */
[----:B------:R-:W-:Y:S01]  /*13450*/  ULDC.64 UR8, c[0x0][0xb28] ;  /* 0x0002ca0000087ab9 */ /* 0x000fe20000000a00 */
[----:B------:R-:W-:-:S02]  /*13460*/  SEL R79, R37, R36, P0 ;  /* 0x00000024254f7207 */ /* 0x000fc40000000000 */
[----:B------:R-:W-:Y:S02]  /*13470*/  SEL R25, R54, R55, P0 ;  /* 0x0000003736197207 */ /* 0x000fe40000000000 */
[----:B------:R-:W-:Y:S02]  /*13480*/  SEL R17, R55, R54, P0 ;  /* 0x0000003637117207 */ /* 0x000fe40000000000 */
[----:B------:R-:W4:Y:S01]  /*13490*/  LDC.64 R54, c[0x0][0xb40] ;  /* 0x0002d000ff367b82 */ /* 0x000f220000000a00 */
[----:B------:R-:W-:Y:S01]  /*134a0*/  SEL R11, R46, R47, P0 ;  /* 0x0000002f2e0b7207 */ /* 0x000fe20000000000 */
[----:B-1----:R-:W-:Y:S01]  /*134b0*/  @P2 IMAD.HI.U32 R35, R44, R35, RZ ;  /* 0x000000232c232227 */ /* 0x002fe200078e00ff */
[----:B------:R-:W-:Y:S02]  /*134c0*/  SEL R47, R47, R46, P0 ;  /* 0x0000002e2f2f7207 */ /* 0x000fe40000000000 */
[----:B------:R-:W-:Y:S02]  /*134d0*/  SEL R27, R42, R43, P0 ;  /* 0x0000002b2a1b7207 */ /* 0x000fe40000000000 */
[----:B------:R-:W-:Y:S01]  /*134e0*/  SEL R23, R50, R51, P0 ;  /* 0x0000003332177207 */ /* 0x000fe20000000000 */
[----:B------:R-:W1:Y:S01]  /*134f0*/  @P2 LDC R46, c[0x0][0xbf0] ;  /* 0x0002fc00ff2e2b82 */ /* 0x000e620000000800 */
[----:B------:R-:W-:-:S02]  /*13500*/  SEL R37, R43, R42, P0 ;  /* 0x0000002a2b257207 */ /* 0x000fc40000000000 */
[----:B------:R-:W-:Y:S01]  /*13510*/  SEL R19, R51, R50, P0 ;  /* 0x0000003233137207 */ /* 0x000fe20000000000 */
[----:B----4-:R-:W-:Y:S01]  /*13520*/  IMAD.WIDE.U32 R8, R54, UR41, R8 ;  /* 0x0000002936087c25 */ /* 0x010fe2000f8e0008 */
[----:B--2---:R-:W-:Y:S01]  /*13530*/  LOP3.LUT R34, R6, 0x2, RZ, 0x3c, !PT ;  /* 0x0000000206227812 */ /* 0x004fe200078e3cff */
[----:B------:R-:W-:Y:S04]  /*13540*/  SHFL.IDX PT, R33, R89, R6, 0x1c1f ;  /* 0x001c1f0659217589 */ /* 0x000fe800000e0000 */
[----:B------:R-:W2:Y:S04]  /*13550*/  SHFL.IDX PT, R38, R85, R34, 0x1c1f ;  /* 0x001c1f2255267589 */ /* 0x000ea800000e0000 */
[----:B------:R-:W-:Y:S04]  /*13560*/  SHFL.IDX PT, R7, R91, R6, 0x1c1f ;  /* 0x001c1f065b077589 */ /* 0x000fe800000e0000 */
[----:B------:R4:W-:Y:S04]  /*13570*/  SHFL.IDX PT, R31, R65, R6, 0x1c1f ;  /* 0x001c1f06411f7589 */ /* 0x0009e800000e0000 */
[----:B------:R-:W5:Y:S04]  /*13580*/  SHFL.IDX PT, R36, R87, R34, 0x1c1f ;  /* 0x001c1f2257247589 */ /* 0x000f6800000e0000 */
[----:B------:R0:W-:Y:S01]  /*13590*/  SHFL.IDX PT, R30, R67, R6, 0x1c1f ;  /* 0x001c1f06431e7589 */ /* 0x0001e200000e0000 */
[----:B----4-:R-:W4:Y:S03]  /*135a0*/  LDC R65, c[0x0][0xc50] ;  /* 0x00031400ff417b82 */ /* 0x010f260000000800 */
[----:B------:R-:W-:Y:S04]  /*135b0*/  SHFL.IDX PT, R40, R81, R6, 0x1c1f ;  /* 0x001c1f0651287589 */ /* 0x000fe800000e0000 */
[----:B------:R-:W-:Y:S01]  /*135c0*/  SHFL.IDX PT, R39, R83, R6, 0x1c1f ;  /* 0x001c1f0653277589 */ /* 0x000fe200000e0000 */
[----:B--2---:R-:W-:Y:S01]  /*135d0*/  SEL R4, R33, R38, P0 ;  /* 0x0000002621047207 */ /* 0x004fe20000000000 */
[----:B0-----:R-:W0:Y:S02]  /*135e0*/  @P2 LDC R67, c[0x0][0xbec] ;  /* 0x0002fb00ff432b82 */ /* 0x001e240000000800 */
[----:B------:R-:W-:Y:S04]  /*135f0*/  SHFL.IDX PT, R43, R73, R6, 0x1c1f ;  /* 0x001c1f06492b7589 */ /* 0x000fe800000e0000 */
[----:B------:R-:W-:Y:S04]  /*13600*/  SHFL.IDX PT, R32, R75, R6, 0x1c1f ;  /* 0x001c1f064b207589 */ /* 0x000fe800000e0000 */
[----:B------:R-:W-:Y:S01]  /*13610*/  SHFL.IDX PT, R16, R49, R6, 0x1c1f ;  /* 0x001c1f0631107589 */ /* 0x000fe200000e0000 */
[----:B-----5:R-:W-:-:S02]  /*13620*/  SEL R5, R7, R36, P0 ;  /* 0x0000002407057207 */ /* 0x020fc40000000000 */
[----:B------:R-:W-:Y:S01]  /*13630*/  SEL R7, R36, R7, P0 ;  /* 0x0000000724077207 */ /* 0x000fe20000000000 */
[----:B------:R-:W-:Y:S01]  /*13640*/  SHFL.IDX PT, R15, R15, R6, 0x1c1f ;  /* 0x001c1f060f0f7589 */ /* 0x000fe200000e0000 */
[----:B------:R-:W-:-:S03]  /*13650*/  IMAD R36, R54, UR5, RZ ;  /* 0x0000000536247c24 */ /* 0x000fc6000f8e02ff */
[----:B------:R-:W-:Y:S04]  /*13660*/  SHFL.IDX PT, R14, R41, R6, 0x1c1f ;  /* 0x001c1f06290e7589 */ /* 0x000fe800000e0000 */
[----:B------:R-:W-:Y:S01]  /*13670*/  SHFL.IDX PT, R13, R13, R6, 0x1c1f ;  /* 0x001c1f060d0d7589 */ /* 0x000fe200000e0000 */
[----:B0-----:R-:W-:-:S03]  /*13680*/  @P2 IMAD.HI.U32 R67, R44, R67, RZ ;  /* 0x000000432c432227 */ /* 0x001fc600078e00ff */
[----:B------:R-:W-:Y:S04]  /*13690*/  SHFL.IDX PT, R12, R27, R6, 0x1c1f ;  /* 0x001c1f061b0c7589 */ /* 0x000fe800000e0000 */
[----:B------:R-:W-:Y:S04]  /*136a0*/  SHFL.IDX PT, R11, R11, R6, 0x1c1f ;  /* 0x001c1f060b0b7589 */ /* 0x000fe800000e0000 */
[----:B------:R-:W-:Y:S04]  /*136b0*/  SHFL.IDX PT, R2, R25, R6, 0x1c1f ;  /* 0x001c1f0619027589 */ /* 0x000fe800000e0000 */
[----:B------:R0:W-:Y:S04]  /*136c0*/  SHFL.IDX PT, R10, R23, R6, 0x1c1f ;  /* 0x001c1f06170a7589 */ /* 0x0001e800000e0000 */
[----:B------:R-:W-:Y:S04]  /*136d0*/  SHFL.IDX PT, R42, R79, R34, 0x1c1f ;  /* 0x001c1f224f2a7589 */ /* 0x000fe800000e0000 */
[----:B------:R-:W-:Y:S01]  /*136e0*/  SHFL.IDX PT, R41, R77, R34, 0x1c1f ;  /* 0x001c1f224d297589 */ /* 0x000fe200000e0000 */
[----:B0-----:R-:W-:Y:S01]  /*136f0*/  SEL R6, R38, R33, P0 ;  /* 0x0000002126067207 */ /* 0x001fe20000000000 */
[----:B------:R-:W-:-:S02]  /*13700*/  IMAD R38, RZ, RZ, -UR44 ;  /* 0x8000002cff267e24 */ /* 0x000fc4000f8e02ff */
[----:B------:R-:W-:Y:S01]  /*13710*/  SHFL.IDX PT, R49, R71, R34, 0x1c1f ;  /* 0x001c1f2247317589 */ /* 0x000fe200000e0000 */
[----:B------:R-:W-:Y:S01]  /*13720*/  IMAD.MOV.U32 R33, RZ, RZ, R44 ;  /* 0x000000ffff217224 */ /* 0x000fe200078e002c */
[----:B-1----:R-:W-:Y:S01]  /*13730*/  @P2 SHF.R.U32.HI R33, RZ, R46, R35 ;  /* 0x0000002eff212219 */ /* 0x002fe20000011623 */
[----:B----4-:R-:W-:Y:S01]  /*13740*/  IMAD R65, R65, R38, UR4 ;  /* 0x0000000441417e24 */ /* 0x010fe2000f8e0226 */
[----:B------:R-:W-:Y:S01]  /*13750*/  ULDC.64 UR4, c[0x0][0xbe0] ;  /* 0x0002f80000047ab9 */ /* 0x000fe20000000a00 */
[----:B------:R-:W-:Y:S01]  /*13760*/  IMAD R35, R55, UR41, R36 ;  /* 0x0000002937237c24 */ /* 0x000fe2000f8e0224 */
[----:B------:R-:W0:Y:S02]  /*13770*/  SHFL.IDX PT, R48, R69, R34, 0x1c1f ;  /* 0x001c1f2245307589 */ /* 0x000e2400000e0000 */
[----:B------:R-:W-:Y:S01]  /*13780*/  SHF.R.S32.HI R38, RZ, 0x1f, R65 ;  /* 0x0000001fff267819 */ /* 0x000fe20000011441 */
[----:B------:R-:W-:Y:S01]  /*13790*/  IMAD.IADD R35, R9, 0x1, R35 ;  /* 0x0000000109237824 */ /* 0x000fe200078e0223 */
[----:B------:R-:W-:Y:S03]  /*137a0*/  SHFL.IDX PT, R51, R63, R34, 0x1c1f ;  /* 0x001c1f223f337589 */ /* 0x000fe600000e0000 */
[C---:B------:R-:W-:Y:S01]  /*137b0*/  IMAD R9, R38.reuse, UR4, RZ ;  /* 0x0000000426097c24 */ /* 0x040fe2000f8e02ff */
[----:B------:R-:W1:Y:S01]  /*137c0*/  SHFL.IDX PT, R50, R61, R34, 0x1c1f ;  /* 0x001c1f223d327589 */ /* 0x000e6200000e0000 */
[----:B------:R-:W-:-:S02]  /*137d0*/  IMAD R38, R38, UR6, RZ ;  /* 0x0000000626267c24 */ /* 0x000fc4000f8e02ff */
[C---:B------:R-:W-:Y:S01]  /*137e0*/  IMAD R36, R65.reuse, UR5, R9 ;  /* 0x0000000541247c24 */ /* 0x040fe2000f8e0209 */
[----:B------:R-:W-:Y:S04]  /*137f0*/  SHFL.IDX PT, R24, R59, R34, 0x1c1f ;  /* 0x001c1f223b187589 */ /* 0x000fe800000e0000 */
[----:B------:R-:W-:Y:S04]  /*13800*/  SHFL.IDX PT, R27, R57, R34, 0x1c1f ;  /* 0x001c1f22391b7589 */ /* 0x000fe800000e0000 */
[----:B------:R-:W-:Y:S04]  /*13810*/  SHFL.IDX PT, R22, R53, R34, 0x1c1f ;  /* 0x001c1f2235167589 */ /* 0x000fe800000e0000 */
[----:B------:R2:W-:Y:S04]  /*13820*/  SHFL.IDX PT, R25, R45, R34, 0x1c1f ;  /* 0x001c1f222d197589 */ /* 0x0005e800000e0000 */
[----:B------:R-:W-:Y:S04]  /*13830*/  SHFL.IDX PT, R18, R47, R34, 0x1c1f ;  /* 0x001c1f222f127589 */ /* 0x000fe800000e0000 */
[----:B------:R4:W-:Y:S01]  /*13840*/  SHFL.IDX PT, R23, R37, R34, 0x1c1f ;  /* 0x001c1f2225177589 */ /* 0x0009e200000e0000 */
[----:B--2---:R-:W-:-:S03]  /*13850*/  IMAD R45, R65, UR7, R38 ;  /* 0x00000007412d7c24 */ /* 0x004fc6000f8e0226 */
[----:B------:R-:W-:Y:S04]  /*13860*/  SHFL.IDX PT, R17, R17, R34, 0x1c1f ;  /* 0x001c1f2211117589 */ /* 0x000fe800000e0000 */
[----:B------:R2:W-:Y:S01]  /*13870*/  SHFL.IDX PT, R19, R19, R34, 0x1c1f ;  /* 0x001c1f2213137589 */ /* 0x0005e200000e0000 */
[----:B----4-:R-:W-:Y:S01]  /*13880*/  IMAD.MOV.U32 R37, RZ, RZ, R44 ;  /* 0x000000ffff257224 */ /* 0x010fe200078e002c */
[----:B---3--:R-:W-:Y:S01]  /*13890*/  @P2 SHF.R.U32.HI R37, RZ, R52, R67 ;  /* 0x00000034ff252219 */ /* 0x008fe20000011643 */
[----:B------:R-:W-:-:S04]  /*138a0*/  VIADD R52, R28, 0x8 ;  /* 0x000000081c347836 */ /* 0x000fc80000000000 */
[----:B------:R-:W-:Y:S02]  /*138b0*/  IMAD.MOV R38, RZ, RZ, -R37 ;  /* 0x000000ffff267224 */ /* 0x000fe400078e0a25 */
[----:B--2---:R-:W-:Y:S02]  /*138c0*/  IMAD.MOV.U32 R34, RZ, RZ, R8 ;  /* 0x000000ffff227224 */ /* 0x004fe400078e0008 */
[----:B------:R-:W-:Y:S01]  /*138d0*/  IMAD.WIDE.U32 R8, R65, UR4, R20 ;  /* 0x0000000441087c25 */ /* 0x000fe2000f8e0014 */
[----:B------:R-:W-:-:S03]  /*138e0*/  ULDC.64 UR4, c[0x0][0xb30] ;  /* 0x0002cc0000047ab9 */ /* 0x000fc60000000a00 */
[----:B------:R-:W-:Y:S01]  /*138f0*/  IMAD.WIDE.U32 R20, R65, UR6, R34 ;  /* 0x0000000641147c25 */ /* 0x000fe2000f8e0022 */
[----:B------:R-:W-:Y:S01]  /*13900*/  IADD3 R34, P2, R33, R8, RZ ;  /* 0x0000000821227210 */ /* 0x000fe20007f5e0ff */
[----:B------:R-:W-:Y:S01]  /*13910*/  ULDC.64 UR6, c[0x0][0xbc8] ;  /* 0x0002f20000067ab9 */ /* 0x000fe20000000a00 */
[----:B------:R-:W-:Y:S01]  /*13920*/  SHF.R.S32.HI R8, RZ, 0x1f, R37 ;  /* 0x0000001fff087819 */ /* 0x000fe20000011425 */
[----:B------:R-:W-:Y:S01]  /*13930*/  IMAD.IADD R21, R21, 0x1, R45 ;  /* 0x0000000115157824 */ /* 0x000fe200078e022d */
[--C-:B------:R-:W-:Y:S01]  /*13940*/  SHF.R.S32.HI R35, RZ, 0x1f, R33.reuse ;  /* 0x0000001fff237819 */ /* 0x100fe20000011421 */
[----:B------:R-:W-:Y:S02]  /*13950*/  IMAD.MOV R33, RZ, RZ, -R33 ;  /* 0x000000ffff217224 */ /* 0x000fe400078e0a21 */
[----:B------:R-:W-:Y:S01]  /*13960*/  IMAD R8, R8, UR4, RZ ;  /* 0x0000000408087c24 */ /* 0x000fe2000f8e02ff */
[----:B------:R-:W-:Y:S01]  /*13970*/  IADD3.X R35, R35, R9, R36, P2, !PT ;  /* 0x0000000923237210 */ /* 0x000fe200017fe424 */
[----:B------:R-:W-:-:S02]  /*13980*/  IMAD R33, R29, R33, R44 ;  /* 0x000000211d217224 */ /* 0x000fc400078e022c */
[----:B------:R-:W-:Y:S01]  /*13990*/  IMAD R45, R29, R38, R44 ;  /* 0x000000261d2d7224 */ /* 0x000fe200078e022c */
[----:B0-----:R-:W-:Y:S01]  /*139a0*/  SEL R38, R48, R43, P0 ;  /* 0x0000002b30267207 */ /* 0x001fe20000000000 */
[C---:B------:R-:W-:Y:S01]  /*139b0*/  IMAD R47, R37.reuse, UR5, R8 ;  /* 0x00000005252f7c24 */ /* 0x040fe2000f8e0208 */
[----:B------:R-:W0:Y:S01]  /*139c0*/  S2UR UR5, SR_CgaCtaId ;  /* 0x00000000000579c3 */ /* 0x000e220000008800 */
[----:B------:R-:W-:Y:S01]  /*139d0*/  IMAD.WIDE.U32 R8, R37, UR4, R20 ;  /* 0x0000000425087c25 */ /* 0x000fe2000f8e0014 */
[----:B------:R-:W-:Y:S01]  /*139e0*/  SHF.R.S32.HI R20, RZ, 0x1f, R33 ;  /* 0x0000001fff147819 */ /* 0x000fe20000011421 */
[----:B------:R-:W-:Y:S01]  /*139f0*/  UMOV UR4, 0x400 ;  /* 0x0000040000047882 */ /* 0x000fe20000000000 */
[----:B------:R-:W-:Y:S01]  /*13a00*/  SHF.R.S32.HI R21, RZ, 0x1f, R45 ;  /* 0x0000001fff157819 */ /* 0x000fe2000001142d */
[----:B------:R-:W-:Y:S02]  /*13a10*/  IMAD.IADD R9, R9, 0x1, R47 ;  /* 0x0000000109097824 */ /* 0x000fe400078e022f */
[----:B------:R-:W-:-:S02]  /*13a20*/  IMAD R20, R20, UR6, RZ ;  /* 0x0000000614147c24 */ /* 0x000fc4000f8e02ff */
[----:B------:R-:W-:Y:S02]  /*13a30*/  IMAD R36, R21, UR8, RZ ;  /* 0x0000000815247c24 */ /* 0x000fe4000f8e02ff */
[----:B------:R-:W-:Y:S01]  /*13a40*/  IMAD R21, R33, UR7, R20 ;  /* 0x0000000721157c24 */ /* 0x000fe2000f8e0214 */
[----:B------:R-:W-:Y:S01]  /*13a50*/  SEL R20, R41, R40, P0 ;  /* 0x0000002829147207 */ /* 0x000fe20000000000 */
        /* <DEDUP_REMOVED lines=8> */
[----:B------:R-:W-:Y:S01]  /*13ae0*/  ULDC UR6, c[0x0][0xa88] ;  /* 0x0002a20000067ab9 */ /* 0x000fe20000000800 */
[----:B------:R-:W-:Y:S01]  /*13af0*/  IMAD.IADD R9, R37, 0x1, R33 ;  /* 0x0000000125097824 */ /* 0x000fe200078e0221 */
[----:B0-----:R-:W-:Y:S01]  /*13b00*/  ULEA UR4, UR5, UR4, 0x18 ;  /* 0x0000000405047291 */ /* 0x001fe2000f8ec03f */
        /* <DEDUP_REMOVED lines=11> */
[----:B------:R-:W2:Y:S01]  /*13bc0*/  SHFL.IDX PT, R45, R33, 0x1, 0x1c1f ;  /* 0x003c1f00212d7f89 */ /* 0x000ea200000e0000 */
[----:B------:R-:W-:Y:S02]  /*13bd0*/  ISETP.GE.AND P3, PT, R28, R53, PT ;  /* 0x000000351c00720c */ /* 0x000fe40003f66270 */
[----:B------:R-:W-:Y:S01]  /*13be0*/  SEL R9, R39, R42, P0 ;  /* 0x0000002a27097207 */ /* 0x000fe20000000000 */
[----:B------:R3:W4:Y:S01]  /*13bf0*/  SHFL.IDX PT, R46, R54, RZ, 0x1c1f ;  /* 0x001c1fff362e7589 */ /* 0x00072200000e0000 */
[----:B------:R-:W-:-:S02]  /*13c00*/  SEL R21, R42, R39, P0 ;  /* 0x000000272a157207 */ /* 0x000fc40000000000 */
[----:B------:R-:W-:Y:S01]  /*13c10*/  SYNCS.ARRIVE.TRANS64.RED.A1T0 RZ, [UR4], RZ ;  /* 0x000000ffffff79a7 */ /* 0x000fe20008100404 */
[----:B------:R3:W3:Y:S01]  /*13c20*/  SHFL.IDX PT, R47, R55, RZ, 0x1c1f ;  /* 0x001c1fff372f7589 */ /* 0x0006e200000e0000 */
[----:B------:R-:W-:Y:S02]  /*13c30*/  SEL R36, R43, R48, P0 ;  /* 0x000000302b247207 */ /* 0x000fe40000000000 */
[----:B------:R-:W-:Y:S02]  /*13c40*/  SEL R37, R32, R49, P0 ;  /* 0x0000003120257207 */ /* 0x000fe40000000000 */
[----:B------:R-:W-:Y:S01]  /*13c50*/  SEL R39, R49, R32, P0 ;  /* 0x0000002031277207 */ /* 0x000fe20000000000 */
[----:B------:R-:W-:Y:S01]  /*13c60*/  IMAD.SHL.U32 R49, R26, 0x2, RZ ;  /* 0x000000021a317824 */ /* 0x000fe200078e00ff */
[----:B-1----:R-:W-:Y:S02]  /*13c70*/  SEL R40, R31, R50, P0 ;  /* 0x000000321f287207 */ /* 0x002fe40000000000 */
[----:B------:R-:W-:-:S02]  /*13c80*/  SEL R42, R50, R31, P0 ;  /* 0x0000001f322a7207 */ /* 0x000fc40000000000 */
[----:B------:R-:W-:Y:S01]  /*13c90*/  SEL R41, R30, R51, P0 ;  /* 0x000000331e297207 */ /* 0x000fe20000000000 */
[----:B0-----:R0:W-:Y:S01]  /*13ca0*/  @!P2 ST.E desc[UR42][R34.64], R3 ;  /* 0x000000032200a985 */ /* 0x0011e2000c10192a */
        /* <DEDUP_REMOVED lines=9> */
[C---:B------:R-:W-:Y:S02]  /*13d40*/  VIADD R32, R49.reuse, 0x28 ;  /* 0x0000002831207836 */ /* 0x040fe40000000000 */
[C---:B------:R-:W-:Y:S01]  /*13d50*/  VIADD R33, R49.reuse, 0x30 ;  /* 0x0000003031217836 */ /* 0x040fe20000000000 */
[----:B------:R-:W-:Y:S01]  /*13d60*/  ISETP.GE.AND P3, PT, R26, UR4, PT ;  /* 0x000000041a007c0c */ /* 0x000fe2000bf66270 */
[----:B------:R-:W-:Y:S01]  /*13d70*/  VIADD R34, R49, 0x38 ;  /* 0x0000003831227836 */ /* 0x000fe20000000000 */
[----:B------:R-:W-:-:S02]  /*13d80*/  ISETP.GE.AND P4, PT, R32, UR4, PT ;  /* 0x0000000420007c0c */ /* 0x000fc4000bf86270 */
[----:B------:R-:W-:Y:S02]  /*13d90*/  ISETP.GE.AND P5, PT, R33, UR4, PT ;  /* 0x0000000421007c0c */ /* 0x000fe4000bfa6270 */
[----:B------:R-:W-:Y:S01]  /*13da0*/  ISETP.GE.AND P6, PT, R34, UR4, PT ;  /* 0x0000000422007c0c */ /* 0x000fe2000bfc6270 */
[----:B---34-:R-:W-:Y:S02]  /*13db0*/  @!P1 IMAD.WIDE R28, R49, 0x4, R46 ;  /* 0x00000004311c9825 */ /* 0x018fe400078e022e */
[----:B------:R-:W-:-:S03]  /*13dc0*/  @!P2 LEA.HI R0, R0, R0, RZ, 0x1 ;  /* 0x000000000000a211 */ /* 0x000fc600078f08ff */
[----:B------:R0:W-:Y:S01]  /*13dd0*/  @!P1 ST.E.64 desc[UR42][R28.64], R4 ;  /* 0x000000041c009985 */ /* 0x0001e2000c101b2a */
[----:B------:R-:W-:Y:S01]  /*13de0*/  @!P2 LOP3.LUT R31, R0, 0xfffffffe, RZ, 0xc0, !PT ;  /* 0xfffffffe001fa812 */ /* 0x000fe200078ec0ff */
[----:B------:R-:W-:Y:S01]  /*13df0*/  VIADD R0, R49, 0x10 ;  /* 0x0000001031007836 */ /* 0x000fe20000000000 */
[----:B------:R-:W-:Y:S02]  /*13e00*/  @!P3 LEA.HI R26, R26, R26, RZ, 0x1 ;  /* 0x0000001a1a1ab211 */ /* 0x000fe400078f08ff */
[----:B------:R-:W-:Y:S01]  /*13e10*/  @!P4 LEA.HI R32, R32, R32, RZ, 0x1 ;  /* 0x000000202020c211 */ /* 0x000fe200078f08ff */
[----:B------:R-:W-:Y:S01]  /*13e20*/  @!P2 IMAD.WIDE R30, R31, 0x4, R46 ;  /* 0x000000041f1ea825 */ /* 0x000fe200078e022e */
        /* <DEDUP_REMOVED lines=8> */
[----:B------:R-:W-:Y:S01]  /*13eb0*/  @!P3 IMAD.WIDE R28, R29, 0x4, R46 ;  /* 0x000000041d1cb825 */ /* 0x000fe200078e022e */
[----:B------:R-:W-:Y:S02]  /*13ec0*/  @!P6 LOP3.LUT R35, R34, 0xfffffffe, RZ, 0xc0, !PT ;  /* 0xfffffffe2223e812 */ /* 0x000fe400078ec0ff */
[----:B------:R-:W-:-:S02]  /*13ed0*/  @!P1 LOP3.LUT R5, R0, 0xfffffffe, RZ, 0xc0, !PT ;  /* 0xfffffffe00059812 */ /* 0x000fc400078ec0ff */
[----:B------:R-:W-:Y:S01]  /*13ee0*/  @!P2 LEA.HI R3, R3, R3, RZ, 0x1 ;  /* 0x000000030303a211 */ /* 0x000fe200078f08ff */
[--C-:B------:R-:W-:Y:S01]  /*13ef0*/  @!P6 IMAD.WIDE R34, R35, 0x4, R46.reuse ;  /* 0x000000042322e825 */ /* 0x100fe200078e022e */
[----:B-1----:R-:W-:Y:S02]  /*13f00*/  @!P4 LOP3.LUT R31, R32, 0xfffffffe, RZ, 0xc0, !PT ;  /* 0xfffffffe201fc812 */ /* 0x002fe400078ec0ff */
[----:B------:R-:W-:Y:S01]  /*13f10*/  @!P2 LOP3.LUT R3, R3, 0xfffffffe, RZ, 0xc0, !PT ;  /* 0xfffffffe0303a812 */ /* 0x000fe200078ec0ff */
        /* <DEDUP_REMOVED lines=10> */
.L_x_11884:
[----:B------:R-:W-:Y:S05]  /*13fc0*/  BSYNC B0 ;  /* 0x0000000000007941 */ /* 0x000fea0003800000 */
.L_x_11883:
        /* <DEDUP_REMOVED lines=19> */
[----:B012---:R-:W-:Y:S06]  /*14100*/  @P1 BRA `(.L_x_11799) ;  /* 0x00000038006c1947 */ /* 0x007fec0003800000 */
        /* <DEDUP_REMOVED lines=13> */
[----:B------:R-:W-:-:S03]  /*141e0*/  ISETP.GE.AND P6, PT, R11, UR4, PT ;  /* 0x000000040b007c0c */ /* 0x000fc6000bfc6270 */
[----:B------:R-:W-:-:S04]  /*141f0*/  @!P1 LEA.HI R0, R0, R0, RZ, 0x1 ;  /* 0x0000000000009211 */ /* 0x000fc800078f08ff */
[----:B------:R-:W-:Y:S02]  /*14200*/  @!P1 LOP3.LUT R5, R0, 0xfffffffe, RZ, 0xc0, !PT ;  /* 0xfffffffe00059812 */ /* 0x000fe400078ec0ff */
[----:B------:R-:W-:Y:S02]  /*14210*/  @!P3 LEA.HI R0, R6, R6, RZ, 0x1 ;  /* 0x000000060600b211 */ /* 0x000fe400078f08ff */
[----:B------:R-:W-:Y:S01]  /*14220*/  @!P2 LEA.HI R4, R2, R2, RZ, 0x1 ;  /* 0x000000020204a211 */ /* 0x000fe200078f08ff */
[C-C-:B------:R-:W-:Y:S01]  /*14230*/  @!P0 IMAD.WIDE R2, R49.reuse, 0x4, R28.reuse ;  /* 0x0000000431028825 */ /* 0x140fe200078e021c */
[----:B------:R-:W-:Y:S02]  /*14240*/  @!P4 LEA.HI R8, R8, R8, RZ, 0x1 ;  /* 0x000000080808c211 */ /* 0x000fe400078f08ff */
[----:B------:R-:W-:Y:S01]  /*14250*/  @!P3 LOP3.LUT R9, R0, 0xfffffffe, RZ, 0xc0, !PT ;  /* 0xfffffffe0009b812 */ /* 0x000fe200078ec0ff */
[----:B------:R-:W-:Y:S01]  /*14260*/  VIADD R49, R49, 0x38 ;  /* 0x0000003831317836 */ /* 0x000fe20000000000 */
[----:B------:R-:W-:Y:S01]  /*14270*/  @!P5 LEA.HI R10, R10, R10, RZ, 0x1 ;  /* 0x0000000a0a0ad211 */ /* 0x000fe200078f08ff */
[----:B------:R0:W-:Y:S01]  /*14280*/  @!P0 ST.E.64 desc[UR42][R2.64], R20 ;  /* 0x0000001402008985 */ /* 0x0001e2000c101b2a */
[----:B------:R-:W-:Y:S01]  /*14290*/  @!P2 LOP3.LUT R7, R4, 0xfffffffe, RZ, 0xc0, !PT ;  /* 0xfffffffe0407a812 */ /* 0x000fe200078ec0ff */
[----:B------:R-:W-:Y:S01]  /*142a0*/  @!P1 IMAD.WIDE R4, R5, 0x4, R28 ;  /* 0x0000000405049825 */ /* 0x000fe200078e021c */
[----:B------:R-:W-:-:S02]  /*142b0*/  @!P6 LEA.HI R0, R11, R11, RZ, 0x1 ;  /* 0x0000000b0b00e211 */ /* 0x000fc400078f08ff */
[----:B------:R-:W-:Y:S01]  /*142c0*/  @!P4 LOP3.LUT R11, R8, 0xfffffffe, RZ, 0xc0, !PT ;  /* 0xfffffffe080bc812 */ /* 0x000fe200078ec0ff */
[--C-:B------:R-:W-:Y:S01]  /*142d0*/  @!P2 IMAD.WIDE R6, R7, 0x4, R28.reuse ;  /* 0x000000040706a825 */ /* 0x100fe200078e021c */
[----:B------:R-:W-:Y:S01]  /*142e0*/  @!P6 LOP3.LUT R31, R0, 0xfffffffe, RZ, 0xc0, !PT ;  /* 0xfffffffe001fe812 */ /* 0x000fe200078ec0ff */
[----:B------:R1:W-:Y:S01]  /*142f0*/  @!P1 ST.E.64 desc[UR42][R4.64], R26 ;  /* 0x0000001a04009985 */ /* 0x0003e2000c101b2a */
[----:B------:R-:W-:Y:S01]  /*14300*/  ISETP.GE.AND P0, PT, R49, UR4, PT ;  /* 0x0000000431007c0c */ /* 0x000fe2000bf06270 */
[--C-:B------:R-:W-:Y:S02]  /*14310*/  @!P3 IMAD.WIDE R8, R9, 0x4, R28.reuse ;  /* 0x000000040908b825 */ /* 0x100fe400078e021c */
[----:B------:R2:W-:Y:S01]  /*14320*/  @!P2 ST.E.64 desc[UR42][R6.64], R24 ;  /* 0x000000180600a985 */ /* 0x0005e2000c101b2a */
[----:B0-----:R-:W-:Y:S01]  /*14330*/  @!P5 LOP3.LUT R21, R10, 0xfffffffe, RZ, 0xc0, !PT ;  /* 0xfffffffe0a15d812 */ /* 0x001fe200078ec0ff */
[--C-:B------:R-:W-:Y:S02]  /*14340*/  @!P4 IMAD.WIDE R2, R11, 0x4, R28.reuse ;  /* 0x000000040b02c825 */ /* 0x100fe400078e021c */
        /* <DEDUP_REMOVED lines=8> */
[----:B--2---:R-:W-:-:S05]  /*143d0*/  LOP3.LUT R3, R49, 0xfffffffe, RZ, 0xc0, !PT ;  /* 0xfffffffe31037812 */ /* 0x004fca00078ec0ff */
[----:B------:R-:W-:-:S05]  /*143e0*/  IMAD.WIDE R2, R3, 0x4, R28 ;  /* 0x0000000403027825 */ /* 0x000fca00078e021c */
[----:B------:R1:W-:Y:S01]  /*143f0*/  ST.E.64 desc[UR42][R2.64], R16 ;  /* 0x0000001002007985 */ /* 0x0003e2000c101b2a */
[----:B------:R-:W-:Y:S05]  /*14400*/  BRA `(.L_x_11799) ;  /* 0x0000003400ac7947 */ /* 0x000fea0003800000 */
.L_x_11882:
        /* <DEDUP_REMOVED lines=20> */
[----:B------:R-:W-:-:S02]  /*14550*/  UIMAD UR6, UR44, UR9, UR6 ;  /* 0x000000092c0672a4 */ /* 0x000fc4000f8e0206 */
[----:B------:R-:W-:Y:S02]  /*14560*/  USHF.R.S32.HI UR8, URZ, 0x1f, UR41 ;  /* 0x0000001f3f087899 */ /* 0x000fe40008011429 */
        /* <DEDUP_REMOVED lines=37> */
.L_x_11797:
        /* <DEDUP_REMOVED lines=18> */
.L_x_11885:
[----:B------:R-:W-:Y:S01]  /*148e0*/  ULDC UR8, c[0x0][0xc50] ;  /* 0x0003140000087ab9 */ /* 0x000fe20000000800 */
[----:B------:R-:W-:Y:S01]  /*148f0*/  UMOV UR36, UR7 ;  /* 0x0000000700247c82 */ /* 0x000fe20008000000 */
[----:B------:R-:W-:-:S11]  /*14900*/  UISETP.NE.AND UP0, UPT, UR8, 0x1, UPT ;  /* 0x000000010800788c */ /* 0x000fd6000bf05270 */
[----:B------:R-:W-:Y:S01]  /*14910*/  @UP0 ULDC UR4, c[0x0][0xc54] ;  /* 0x0003150000040ab9 */ /* 0x000fe20000000800 */
[----:B------:R-:W-:Y:S01]  /*14920*/  @UP0 ULDC UR6, c[0x0][0xc58] ;  /* 0x0003160000060ab9 */ /* 0x000fe20000000800 */
[----:B------:R-:W-:-:S04]  /*14930*/  UIMAD.WIDE.U32 UR4, UR7, UR4, URZ ;  /* 0x00000004070472a5 */ /* 0x000fc8000f8e003f */
[----:B------:R-:W-:-:S12]  /*14940*/  @UP0 USHF.R.U32.HI UR36, URZ, UR6, UR5 ;  /* 0x000000063f240299 */ /* 0x000fd80008011605 */
.L_x_11886:
        /* <DEDUP_REMOVED lines=41> */
.L_x_11889:
[----:B------:R-:W-:-:S11]  /*14be0*/  UISETP.NE.AND UP0, UPT, UR5, 0x1, UPT ;  /* 0x000000010500788c */ /* 0x000fd6000bf05270 */
[----:B------:R-:W-:Y:S02]  /*14bf0*/  @UP0 ULDC.64 UR10, c[0x0][0x9e8] ;  /* 0x00027a00000a0ab9 */ /* 0x000fe40000000a00 */
[----:B------:R-:W-:-:S04]  /*14c00*/  UIMAD.WIDE.U32 UR8, UR7, UR10, URZ ;  /* 0x0000000a070872a5 */ /* 0x000fc8000f8e003f */
[----:B------:R-:W-:-:S12]  /*14c10*/  @UP0 USHF.R.U32.HI UR7, URZ, UR11, UR9 ;  /* 0x0000000b3f070299 */ /* 0x000fd80008011609 */
.L_x_11890:
[----:B------:R-:W-:-:S04]  /*14c20*/  UIMAD UR7, UR7, UR5, UR5 ;  /* 0x00000005070772a4 */ /* 0x000fc8000f8e0205 */
[----:B------:R-:W-:-:S04]  /*14c30*/  UISETP.LT.AND UP0, UPT, UR4, UR7, UPT ;  /* 0x000000070400728c */ /* 0x000fc8000bf01270 */
[----:B------:R-:W-:-:S12]  /*14c40*/  USEL UR4, UR4, UR7, UP0 ;  /* 0x0000000704047287 */ /* 0x000fd80008000000 */
.L_x_11888:
        /* <DEDUP_REMOVED lines=30> */
.L_x_11892:
[----:B------:R-:W-:-:S11]  /*14e30*/  UISETP.NE.AND UP0, UPT, UR5, 0x1, UPT ;  /* 0x000000010500788c */ /* 0x000fd6000bf05270 */
[----:B------:R-:W-:Y:S02]  /*14e40*/  @UP0 ULDC.64 UR12, c[0x0][0x9e8] ;  /* 0x00027a00000c0ab9 */ /* 0x000fe40000000a00 */
[----:B------:R-:W-:-:S04]  /*14e50*/  UIMAD.WIDE.U32 UR8, UR7, UR12, URZ ;  /* 0x0000000c070872a5 */ /* 0x000fc8000f8e003f */
[----:B------:R-:W-:-:S12]  /*14e60*/  @UP0 USHF.R.U32.HI UR7, URZ, UR13, UR9 ;  /* 0x0000000d3f070299 */ /* 0x000fd80008011609 */
.L_x_11893:
[----:B------:R-:W-:-:S04]  /*14e70*/  UIMAD UR5, UR7, UR5, URZ ;  /* 0x00000005070572a4 */ /* 0x000fc8000f8e023f */
[----:B------:R-:W-:-:S04]  /*14e80*/  UISETP.LT.AND UP0, UPT, UR10, UR5, UPT ;  /* 0x000000050a00728c */ /* 0x000fc8000bf01270 */
[----:B------:R-:W-:-:S12]  /*14e90*/  USEL UR10, UR10, UR5, !UP0 ;  /* 0x000000050a0a7287 */ /* 0x000fd8000c000000 */
.L_x_11891:
        /* <DEDUP_REMOVED lines=46> */
.L_x_11894:
        /* <DEDUP_REMOVED lines=32> */
.L_x_11895:
        /* <DEDUP_REMOVED lines=20> */
.L_x_11896:
        /* <DEDUP_REMOVED lines=20> */
.L_x_11897:
        /* <DEDUP_REMOVED lines=18> */
.L_x_11898:
        /* <DEDUP_REMOVED lines=9> */
[--C-:B------:R-:W-:Y:S01]  /*157b0*/  SHF.R.U32.HI R0, RZ, 0x1, R25.reuse ;  /* 0x00000001ff007819 */ /* 0x100fe20000011619 */
[----:B------:R-:W-:Y:S01]  /*157c0*/  IMAD.SHL.U32 R9, R25, 0x20, RZ ;  /* 0x0000002019097824 */ /* 0x000fe200078e00ff */
[----:B------:R-:W-:Y:S01]  /*157d0*/  UMOV UR4, 0xffffffff ;  /* 0xffffffff00047882 */ /* 0x000fe20000000000 */
[----:B------:R-:W-:Y:S01]  /*157e0*/  IMAD.SHL.U32 R28, R2, 0x10, RZ ;  /* 0x00000010021c7824 */ /* 0x000fe200078e00ff */
        /* <DEDUP_REMOVED lines=22> */
.L_x_11948:
        /* <DEDUP_REMOVED lines=9> */
.L_x_11951:
[----:B------:R-:W-:Y:S05]  /*159e0*/  @!P6 BRA `(.L_x_11900) ;  /* 0x00000004000ce947 */ /* 0x000fea0003800000 */
[----:B------:R-:W-:Y:S02]  /*159f0*/  IMAD.MOV.U32 R0, RZ, RZ, 0x1 ;  /* 0x00000001ff007424 */ /* 0x000fe400078e00ff */
        /* <DEDUP_REMOVED lines=21> */
.L_x_11902:
[----:B------:R-:W2:Y:S01]  /*15b50*/  SYNCS.PHASECHK.TRANS64.TRYWAIT P0, [UR38+0x12480], R0 ;  /* 0x01248000ff0075a7 */ /* 0x000ea20008000166 */
[----:B------:R-:W-:Y:S01]  /*15b60*/  ISETP.NE.AND P1, PT, R2, RZ, PT ;  /* 0x000000ff0200720c */ /* 0x000fe20003f25270 */
[----:B--2---:R-:W-:-:S12]  /*15b70*/  @!P0 BRA `(.L_x_11903) ;  /* 0x0000002000f08947 */ /* 0x004fd80003800000 */
.L_x_11952:
[----:B------:R-:W-:Y:S05]  /*15b80*/  @P1 BRA `(.L_x_11904) ;  /* 0x0000000000141947 */ /* 0x000fea0003800000 */
[----:B------:R-:W-:Y:S01]  /*15b90*/  LOP3.LUT P0, RZ, R25, 0x1f, RZ, 0xc0, !PT ;  /* 0x0000001f19ff7812 */ /* 0x000fe2000780c0ff */
[----:B-1----:R-:W-:-:S04]  /*15ba0*/  IMAD.MOV.U32 R4, RZ, RZ, 0x2800 ;  /* 0x00002800ff047424 */ /* 0x002fc800078e00ff */
[----:B------:R2:W-:Y:S08]  /*15bb0*/  SYNCS.ARRIVE.TRANS64 RZ, [UR38+0x12470], R4 ;  /* 0x01247004ffff79a7 */ /* 0x0005f00008000026 */
[----:B--2---:R-:W-:Y:S05]  /*15bc0*/  @!P0 BRA `(.L_x_11904) ;  /* 0x0000000000048947 */ /* 0x004fea0003800000 */
[----:B------:R-:W-:Y:S01]  /*15bd0*/  BPT.TRAP 0x1 ;  /* 0x000000040000795c */ /* 0x000fe20000300000 */
.L_x_11904:
        /* <DEDUP_REMOVED lines=15> */
.L_x_11953:
[----:B------:R-:W-:Y:S05]  /*15cd0*/  @P1 BRA `(.L_x_11906) ;  /* 0x0000000000141947 */ /* 0x000fea0003800000 */
[----:B------:R-:W-:Y:S01]  /*15ce0*/  LOP3.LUT P0, RZ, R25, 0x1f, RZ, 0xc0, !PT ;  /* 0x0000001f19ff7812 */ /* 0x000fe2000780c0ff */
[----:B-1----:R-:W-:-:S04]  /*15cf0*/  IMAD.MOV.U32 R0, RZ, RZ, 0x2800 ;  /* 0x00002800ff007424 */ /* 0x002fc800078e00ff */
[----:B------:R2:W-:Y:S08]  /*15d00*/  SYNCS.ARRIVE.TRANS64 RZ, [UR38+0x12430], R0 ;  /* 0x01243000ffff79a7 */ /* 0x0005f00008000026 */
[----:B--2---:R-:W-:Y:S05]  /*15d10*/  @!P0 BRA `(.L_x_11906) ;  /* 0x0000000000048947 */ /* 0x004fea0003800000 */
[----:B------:R-:W-:Y:S01]  /*15d20*/  BPT.TRAP 0x1 ;  /* 0x000000040000795c */ /* 0x000fe20000300000 */
.L_x_11906:
        /* <DEDUP_REMOVED lines=15> */
.L_x_11900:
        /* <DEDUP_REMOVED lines=28> */
.L_x_11907:
[----:B------:R-:W2:Y:S01]  /*15fe0*/  LDC R6, c[0x0][0x448] ;  /* 0x00011200ff067b82 */ /* 0x000ea20000000800 */
[----:B-1----:R-:W-:Y:S01]  /*15ff0*/  IMAD.SHL.U32 R0, R25, 0x10, RZ ;  /* 0x0000001019007824 */ /* 0x002fe200078e00ff */
        /* <DEDUP_REMOVED lines=10> */
[----:B------:R-:W-:Y:S01]  /*160a0*/  LOP3.LUT R4, R3, 0x30, R4, 0x78, !PT ;  /* 0x0000003003047812 */ /* 0x000fe200078e7804 */
[----:B------:R-:W-:Y:S01]  /*160b0*/  IMAD.SHL.U32 R3, R25, 0x10, RZ ;  /* 0x0000001019037824 */ /* 0x000fe200078e00ff */
[----:B------:R-:W-:Y:S02]  /*160c0*/  LEA.HI R9, R2, R20, RZ, 0x1e ;  /* 0x0000001402097211 */ /* 0x000fe400078ff0ff */
[----:B------:R-:W-:Y:S02]  /*160d0*/  SHF.R.S32.HI R20, RZ, 0x1f, R26 ;  /* 0x0000001fff147819 */ /* 0x000fe4000001141a */
[----:B------:R-:W-:Y:S01]  /*160e0*/  LOP3.LUT R3, R3, 0x40, RZ, 0xc0, !PT ;  /* 0x0000004003037812 */ /* 0x000fe200078ec0ff */
[----:B------:R-:W-:Y:S01]  /*160f0*/  VIADD R9, R9, UR39 ;  /* 0x0000002709097c36 */ /* 0x000fe20008000000 */
[----:B--2---:R-:W-:-:S03]  /*16100*/  ISETP.NE.AND P0, PT, R6, 0x1, PT ;  /* 0x000000010600780c */ /* 0x004fc60003f05270 */
[----:B------:R-:W-:Y:S01]  /*16110*/  IMAD.MOV.U32 R11, RZ, RZ, R9 ;  /* 0x000000ffff0b7224 */ /* 0x000fe200078e0009 */
[----:B------:R-:W-:Y:S02]  /*16120*/  IADD3 R28, R4, R3, R28 ;  /* 0x00000003041c7210 */ /* 0x000fe40007ffe01c */
[----:B------:R-:W1:Y:S08]  /*16130*/  LDC.64 R4, c[0x0][0x2e0] ;  /* 0x0000b800ff047b82 */ /* 0x000e700000000a00 */
[----:B------:R-:W2:Y:S08]  /*16140*/  @P0 LDC R8, c[0x0][0x44c] ;  /* 0x00011300ff080b82 */ /* 0x000eb00000000800 */
[----:B------:R-:W3:Y:S08]  /*16150*/  @P0 LDC R10, c[0x0][0x450] ;  /* 0x00011400ff0a0b82 */ /* 0x000ef00000000800 */
[----:B------:R-:W4:Y:S08]  /*16160*/  @P0 LDC R12, c[0x0][0x44c] ;  /* 0x00011300ff0c0b82 */ /* 0x000f300000000800 */
[----:B------:R-:W5:Y:S01]  /*16170*/  @P0 LDC R13, c[0x0][0x450] ;  /* 0x00011400ff0d0b82 */ /* 0x000f620000000800 */
[----:B--2---:R-:W-:-:S05]  /*16180*/  @P0 IMAD.HI.U32 R3, R9, R8, RZ ;  /* 0x0000000809030227 */ /* 0x004fca00078e00ff */
[----:B---3--:R-:W-:Y:S01]  /*16190*/  @P0 SHF.R.U32.HI R11, RZ, R10, R3 ;  /* 0x0000000aff0b0219 */ /* 0x008fe20000011603 */
[----:B------:R-:W-:-:S04]  /*161a0*/  VIADD R3, R9, 0x80 ;  /* 0x0000008009037836 */ /* 0x000fc80000000000 */
[----:B------:R-:W-:Y:S02]  /*161b0*/  IMAD.MOV.U32 R7, RZ, RZ, R3 ;  /* 0x000000ffff077224 */ /* 0x000fe400078e0003 */
[----:B------:R-:W-:Y:S02]  /*161c0*/  IMAD.MOV R10, RZ, RZ, -R11 ;  /* 0x000000ffff0a7224 */ /* 0x000fe400078e0a0b */
[----:B----4-:R-:W-:-:S04]  /*161d0*/  @P0 IMAD.HI.U32 R8, R3, R12, RZ ;  /* 0x0000000c03080227 */ /* 0x010fc800078e00ff */
[----:B------:R-:W-:Y:S01]  /*161e0*/  IMAD R9, R6, R10, R9 ;  /* 0x0000000a06097224 */ /* 0x000fe200078e0209 */
[----:B-----5:R-:W-:Y:S01]  /*161f0*/  @P0 SHF.R.U32.HI R7, RZ, R13, R8 ;  /* 0x0000000dff070219 */ /* 0x020fe20000011608 */
[----:B-1----:R-:W-:-:S04]  /*16200*/  IMAD R8, R20, R4, RZ ;  /* 0x0000000414087224 */ /* 0x002fc800078e02ff */
[C---:B------:R-:W-:Y:S01]  /*16210*/  IMAD R13, R26.reuse, R5, R8 ;  /* 0x000000051a0d7224 */ /* 0x040fe200078e0208 */
[----:B------:R-:W-:Y:S01]  /*16220*/  SHF.R.S32.HI R8, RZ, 0x1f, R11 ;  /* 0x0000001fff087819 */ /* 0x000fe2000001140b */
[----:B------:R-:W-:-:S04]  /*16230*/  IMAD.WIDE.U32 R4, R26, R4, UR46 ;  /* 0x0000002e1a047e25 */ /* 0x000fc8000f8e0004 */
[----:B------:R-:W-:Y:S02]  /*16240*/  IMAD R8, R8, UR4, RZ ;  /* 0x0000000408087c24 */ /* 0x000fe4000f8e02ff */
[----:B------:R-:W-:Y:S02]  /*16250*/  IMAD.IADD R5, R5, 0x1, R13 ;  /* 0x0000000105057824 */ /* 0x000fe400078e020d */
[C---:B------:R-:W-:Y:S01]  /*16260*/  IMAD R13, R11.reuse, UR5, R8 ;  /* 0x000000050b0d7c24 */ /* 0x040fe2000f8e0208 */
[----:B------:R-:W-:Y:S01]  /*16270*/  SHF.R.S32.HI R8, RZ, 0x1f, R9 ;  /* 0x0000001fff087819 */ /* 0x000fe20000011409 */
[----:B------:R-:W-:-:S04]  /*16280*/  IMAD.WIDE.U32 R10, R11, UR4, R4 ;  /* 0x000000040b0a7c25 */ /* 0x000fc8000f8e0004 */
        /* <DEDUP_REMOVED lines=12> */
[----:B------:R-:W-:Y:S01]  /*16350*/  IMAD.MOV R7, RZ, RZ, -R7 ;  /* 0x000000ffff077224 */ /* 0x000fe200078e0a07 */
[----:B------:R-:W-:Y:S01]  /*16360*/  UMOV UR4, 0xffffffff ;  /* 0xffffffff00047882 */ /* 0x000fe20000000000 */
[----:B------:R-:W-:Y:S02]  /*16370*/  IMAD.IADD R5, R5, 0x1, R11 ;  /* 0x0000000105057824 */ /* 0x000fe400078e020b */
[----:B------:R-:W-:-:S04]  /*16380*/  IMAD R3, R6, R7, R3 ;  /* 0x0000000706037224 */ /* 0x000fc800078e0203 */
[----:B------:R-:W-:Y:S01]  /*16390*/  IMAD.WIDE.U32 R4, R3, UR6, R4 ;  /* 0x0000000603047c25 */ /* 0x000fe2000f8e0004 */
[----:B------:R-:W-:-:S05]  /*163a0*/  SHF.R.S32.HI R7, RZ, 0x1f, R3 ;  /* 0x0000001fff077819 */ /* 0x000fca0000011403 */
[----:B------:R-:W-:-:S04]  /*163b0*/  IMAD R8, R7, UR6, RZ ;  /* 0x0000000607087c24 */ /* 0x000fc8000f8e02ff */
[----:B------:R-:W-:Y:S01]  /*163c0*/  IMAD R7, R3, UR7, R8 ;  /* 0x0000000703077c24 */ /* 0x000fe2000f8e0208 */
[----:B------:R-:W-:-:S04]  /*163d0*/  IADD3 R8, P1, R4, UR8, RZ ;  /* 0x0000000804087c10 */ /* 0x000fc8000ff3e0ff */
[----:B------:R-:W-:Y:S01]  /*163e0*/  IADD3.X R7, R5, UR9, R7, P1, !PT ;  /* 0x0000000905077c10 */ /* 0x000fe20008ffe407 */
[----:B------:R-:W-:Y:S08]  /*163f0*/  BRA.DIV UR4, `(.L_x_11908) ;  /* 0x0000001e04007947 */ /* 0x000ff0000b800000 */
[----:B------:R-:W1:Y:S01]  /*16400*/  SHFL.IDX PT, R14, R9, RZ, 0x1c1f ;  /* 0x001c1fff090e7589 */ /* 0x000e6200000e0000 */
[----:B------:R-:W-:Y:S01]  /*16410*/  ULDC UR4, c[0x0][0x288] ;  /* 0x0000a20000047ab9 */ /* 0x000fe20000000800 */
[----:B------:R-:W-:Y:S01]  /*16420*/  LEA.HI R3, R2, UR39, RZ, 0x1e ;  /* 0x0000002702037c11 */ /* 0x000fe2000f8ff0ff */
[----:B------:R-:W-:Y:S01]  /*16430*/  IMAD R6, R6, UR4, RZ ;  /* 0x0000000406067c24 */ /* 0x000fe2000f8e02ff */
[----:B------:R-:W2:Y:S03]  /*16440*/  SHFL.IDX PT, R4, R10, RZ, 0x1c1f ;  /* 0x001c1fff0a047589 */ /* 0x000ea600000e0000 */
[C---:B------:R-:W-:Y:S01]  /*16450*/  VIADD R11, R3.reuse, 0x20 ;  /* 0x00000020030b7836 */ /* 0x040fe20000000000 */
[----:B------:R-:W-:Y:S01]  /*16460*/  ISETP.GE.AND P1, PT, R3, R6, PT ;  /* 0x000000060300720c */ /* 0x000fe20003f26270 */
[----:B------:R-:W-:Y:S04]  /*16470*/  SHFL.IDX PT, R21, R10, 0x1, 0x1c1f ;  /* 0x003c1f000a157f89 */ /* 0x000fe800000e0000 */
[----:B------:R-:W-:Y:S04]  /*16480*/  SHFL.IDX PT, R26, R9, 0x2, 0x1c1f ;  /* 0x005c1f00091a7f89 */ /* 0x000fe800000e0000 */
[----:B------:R-:W-:Y:S04]  /*16490*/  SHFL.IDX PT, R20, R10, 0x2, 0x1c1f ;  /* 0x005c1f000a147f89 */ /* 0x000fe800000e0000 */
[----:B------:R-:W-:Y:S01]  /*164a0*/  @!P1 VIADD R29, R28, UR38 ;  /* 0x000000261c1d9c36 */ /* 0x000fe20008000000 */
[----:B------:R-:W-:Y:S01]  /*164b0*/  SHFL.IDX PT, R10, R10, 0x3, 0x1c1f ;  /* 0x007c1f000a0a7f89 */ /* 0x000fe200000e0000 */
[----:B-1----:R-:W-:-:S05]  /*164c0*/  @!P1 IADD3 R14, P2, R0, R14, RZ ;  /* 0x0000000e000e9210 */ /* 0x002fca0007f5e0ff */
[----:B--2---:R-:W-:Y:S02]  /*164d0*/  @!P1 IMAD.X R5, RZ, RZ, R4, P2 ;  /* 0x000000ffff059224 */ /* 0x004fe400010e0604 */
[----:B------:R-:W-:Y:S02]  /*164e0*/  @!P1 IMAD.MOV.U32 R4, RZ, RZ, R14 ;  /* 0x000000ffff049224 */ /* 0x000fe400078e000e */
[----:B------:R-:W1:Y:S04]  /*164f0*/  SHFL.IDX PT, R14, R9, 0x1, 0x1c1f ;  /* 0x003c1f00090e7f89 */ /* 0x000e6800000e0000 */
[----:B------:R2:W-:Y:S01]  /*16500*/  @!P1 LDGSTS.E.BYPASS.LTC128B.128 [R29+0xa200], desc[UR42][R4.64], !P0 ;  /* 0x0a200000041d9fae */ /* 0x0005e2000c101d6a */
[----:B------:R-:W-:Y:S01]  /*16510*/  ISETP.GE.AND P1, PT, R11, R6, PT ;  /* 0x000000060b00720c */ /* 0x000fe20003f26270 */
[----:B------:R-:W-:-:S05]  /*16520*/  VIADD R11, R3, 0x40 ;  /* 0x00000040030b7836 */ /* 0x000fca0000000000 */
[----:B------:R-:W-:Y:S01]  /*16530*/  ISETP.GE.AND P2, PT, R11, R6, PT ;  /* 0x000000060b00720c */ /* 0x000fe20003f46270 */
[----:B------:R-:W-:-:S06]  /*16540*/  VIADD R11, R3, 0x60 ;  /* 0x00000060030b7836 */ /* 0x000fcc0000000000 */
[----:B--2---:R-:W-:Y:S01]  /*16550*/  @!P1 VIADD R29, R28, UR38 ;  /* 0x000000261c1d9c36 */ /* 0x004fe20008000000 */
[C---:B-1----:R-:W-:Y:S02]  /*16560*/  @!P1 IADD3 R4, P3, R0.reuse, R14, RZ ;  /* 0x0000000e00049210 */ /* 0x042fe40007f7e0ff */
[----:B------:R-:W1:Y:S03]  /*16570*/  SHFL.IDX PT, R14, R9, 0x3, 0x1c1f ;  /* 0x007c1f00090e7f89 */ /* 0x000e6600000e0000 */
[----:B------:R-:W-:Y:S02]  /*16580*/  @!P1 IMAD.X R5, RZ, RZ, R21, P3 ;  /* 0x000000ffff059224 */ /* 0x000fe400018e0615 */
[----:B------:R-:W2:Y:S04]  /*16590*/  SHFL.IDX PT, R21, R8, RZ, 0x1c1f ;  /* 0x001c1fff08157589 */ /* 0x000ea800000e0000 */
[----:B------:R3:W-:Y:S02]  /*165a0*/  @!P1 LDGSTS.E.BYPASS.LTC128B.128 [R29+0xaa00], desc[UR42][R4.64], !P0 ;  /* 0x0aa00000041d9fae */ /* 0x0007e4000c101d6a */
[----:B---3--:R-:W-:Y:S01]  /*165b0*/  @!P2 IADD3 R4, P1, R0, R26, RZ ;  /* 0x0000001a0004a210 */ /* 0x008fe20007f3e0ff */
[----:B------:R-:W-:-:S04]  /*165c0*/  @!P2 VIADD R26, R28, UR38 ;  /* 0x000000261c1aac36 */ /* 0x000fc80008000000 */
[----:B------:R-:W-:Y:S01]  /*165d0*/  @!P2 IMAD.X R5, RZ, RZ, R20, P1 ;  /* 0x000000ffff05a224 */ /* 0x000fe200008e0614 */
[----:B------:R-:W-:Y:S01]  /*165e0*/  ISETP.GE.AND P1, PT, R11, R6, PT ;  /* 0x000000060b00720c */ /* 0x000fe20003f26270 */
[----:B------:R-:W3:Y:S01]  /*165f0*/  SHFL.IDX PT, R20, R7, RZ, 0x1c1f ;  /* 0x001c1fff07147589 */ /* 0x000ee200000e0000 */
[----:B------:R-:W-:-:S03]  /*16600*/  VIADD R11, R3, 0x80 ;  /* 0x00000080030b7836 */ /* 0x000fc60000000000 */
[----:B------:R1:W-:Y:S02]  /*16610*/  @!P2 LDGSTS.E.BYPASS.LTC128B.128 [R26+0xb200], desc[UR42][R4.64], !P0 ;  /* 0x0b200000041aafae */ /* 0x0003e4000c101d6a */
[----:B------:R-:W-:Y:S02]  /*16620*/  ISETP.GE.AND P2, PT, R11, R6, PT ;  /* 0x000000060b00720c */ /* 0x000fe40003f46270 */
[----:B------:R-:W4:Y:S04]  /*16630*/  SHFL.IDX PT, R7, R7, 0x1, 0x1c1f ;  /* 0x003c1f0007077f89 */ /* 0x000f2800000e0000 */
[----:B------:R-:W-:Y:S01]  /*16640*/  @!P1 VIADD R29, R28, UR38 ;  /* 0x000000261c1d9c36 */ /* 0x000fe20008000000 */
[----:B-1----:R-:W-:Y:S02]  /*16650*/  @!P1 IADD3 R4, P3, R0, R14, RZ ;  /* 0x0000000e00049210 */ /* 0x002fe40007f7e0ff */
[----:B------:R1:W0:Y:S04]  /*16660*/  SHFL.IDX PT, R14, R8, 0x1, 0x1c1f ;  /* 0x003c1f00080e7f89 */ /* 0x00022800000e0000 */
[----:B------:R-:W-:-:S02]  /*16670*/  @!P2 VIADD R9, R28, UR38 ;  /* 0x000000261c09ac36 */ /* 0x000fc40008000000 */
[----:B------:R-:W-:-:S05]  /*16680*/  @!P1 IMAD.X R5, RZ, RZ, R10, P3 ;  /* 0x000000ffff059224 */ /* 0x000fca00018e060a */
[----:B------:R2:W-:Y:S02]  /*16690*/  @!P1 LDGSTS.E.BYPASS.LTC128B.128 [R29+0xba00], desc[UR42][R4.64], !P0 ;  /* 0x0ba00000041d9fae */ /* 0x0005e4000c101d6a */
[----:B--2---:R-:W-:-:S05]  /*166a0*/  @!P2 IADD3 R4, P1, R0, R21, RZ ;  /* 0x000000150004a210 */ /* 0x004fca0007f3e0ff */
[----:B---3--:R-:W-:-:S05]  /*166b0*/  @!P2 IMAD.X R5, RZ, RZ, R20, P1 ;  /* 0x000000ffff05a224 */ /* 0x008fca00008e0614 */
[----:B0---4-:R1:W-:Y:S03]  /*166c0*/  @!P2 LDGSTS.E.BYPASS.LTC128B.128 [R9+0xc200], desc[UR42][R4.64], !P0 ;  /* 0x0c2000000409afae */ /* 0x0113e6000c101d6a */
.L_x_11966:
[----:B------:R-:W-:-:S05]  /*166d0*/  VIADD R3, R3, 0xa0 ;  /* 0x000000a003037836 */ /* 0x000fca0000000000 */
[----:B------:R-:W-:-:S13]  /*166e0*/  ISETP.GE.AND P1, PT, R3, R6, PT ;  /* 0x000000060300720c */ /* 0x000fda0003f26270 */
[----:B-1----:R-:W-:Y:S01]  /*166f0*/  @!P1 IADD3 R4, P2, R0, R14, RZ ;  /* 0x0000000e00049210 */ /* 0x002fe20007f5e0ff */
[----:B------:R-:W-:Y:S02]  /*16700*/  @!P1 VIADD R3, R28, UR38 ;  /* 0x000000261c039c36 */ /* 0x000fe40008000000 */
[----:B------:R-:W-:Y:S02]  /*16710*/  IMAD.MOV.U32 R0, RZ, RZ, 0x1 ;  /* 0x00000001ff007424 */ /* 0x000fe400078e00ff */
[----:B------:R-:W-:-:S03]  /*16720*/  @!P1 IMAD.X R5, RZ, RZ, R7, P2 ;  /* 0x000000ffff059224 */ /* 0x000fc600010e0607 */
        /* <DEDUP_REMOVED lines=12> */
[----:B------:R-:W1:Y:S02]  /*167f0*/  SYNCS.PHASECHK.TRANS64.TRYWAIT P0, [UR38+0x12420], R0 ;  /* 0x01242000ff0075a7 */ /* 0x000e640008000166 */
[----:B01----:R-:W-:Y:S10]  /*16800*/  @!P0 BRA `(.L_x_11909) ;  /* 0x0000001c00c48947 */ /* 0x003ff40003800000 */
.L_x_11967:
[----:B------:R-:W-:Y:S05]  /*16810*/  @!P1 BRA `(.L_x_11910) ;  /* 0x0000000800b49947 */ /* 0x000fea0003800000 */
[----:B------:R-:W-:Y:S01]  /*16820*/  IMAD.U32 R12, RZ, RZ, UR40 ;  /* 0x00000028ff0c7e24 */ /* 0x000fe2000f8e00ff */
[----:B------:R-:W-:Y:S01]  /*16830*/  LOP3.LUT R13, R25, 0x1f, RZ, 0xc0, !PT ;  /* 0x0000001f190d7812 */ /* 0x000fe200078ec0ff */
[----:B------:R-:W-:Y:S02]  /*16840*/  IMAD.U32 R14, RZ, RZ, UR40 ;  /* 0x00000028ff0e7e24 */ /* 0x000fe4000f8e00ff */
[----:B------:R-:W-:Y:S01]  /*16850*/  IMAD.MOV.U32 R8, RZ, RZ, 0x1 ;  /* 0x00000001ff087424 */ /* 0x000fe200078e00ff */
[----:B------:R-:W-:Y:S01]  /*16860*/  LOP3.LUT R12, R12, 0x1, RZ, 0xfc, !PT ;  /* 0x000000010c0c7812 */ /* 0x000fe200078efcff */
[----:B------:R-:W-:Y:S01]  /*16870*/  IMAD.MOV.U32 R9, RZ, RZ, RZ ;  /* 0x000000ffff097224 */ /* 0x000fe200078e00ff */
[----:B------:R-:W-:-:S07]  /*16880*/  LOP3.LUT R14, R14, 0x2, RZ, 0xfc, !PT ;  /* 0x000000020e0e7812 */ /* 0x000fce00078efcff */
.L_x_11927:
[----:B------:R-:W-:Y:S01]  /*16890*/  LOP3.LUT P1, RZ, R16, 0x2, RZ, 0xc0, !PT ;  /* 0x0000000210ff7812 */ /* 0x000fe2000782c0ff */
[----:B0-----:R-:W-:Y:S01]  /*168a0*/  VIADD R3, R9, 0x1 ;  /* 0x0000000109037836 */ /* 0x001fe20000000000 */
        /* <DEDUP_REMOVED lines=28> */
.L_x_11913:
[----:B0-----:R-:W-:Y:S02]  /*16a70*/  LEA R7, R3, UR38, 0x3 ;  /* 0x0000002603077c11 */ /* 0x001fe4000f8e18ff */
[----:B------:R-:W-:Y:S02]  /*16a80*/  SHF.L.U32 R4, R0, 0x1f, RZ ;  /* 0x0000001f00047819 */ /* 0x000fe400000006ff */
[----:B------:R-:W-:Y:S02]  /*16a90*/  ISETP.NE.AND P1, PT, R2, RZ, PT ;  /* 0x000000ff0200720c */ /* 0x000fe40003f25270 */
[----:B------:R-:W0:Y:S02]  /*16aa0*/  SYNCS.PHASECHK.TRANS64.TRYWAIT P0, [R7+URZ+0x12480], R4 ;  /* 0x01248004070075a7 */ /* 0x000e24000800017f */
[----:B0-----:R-:W-:Y:S09]  /*16ab0*/  @!P0 BRA `(.L_x_11914) ;  /* 0x0000001c00308947 */ /* 0x001ff20003800000 */
.L_x_11968:
[----:B------:R-:W-:Y:S04]  /*16ac0*/  BSSY B1, `(.L_x_11915) ;  /* 0x0000007000017945 */ /* 0x000fe80003800000 */
[----:B------:R-:W-:Y:S05]  /*16ad0*/  @P1 BRA `(.L_x_11916) ;  /* 0x0000000000141947 */ /* 0x000fea0003800000 */
[----:B------:R-:W-:Y:S01]  /*16ae0*/  ISETP.NE.AND P0, PT, R13, RZ, PT ;  /* 0x000000ff0d00720c */ /* 0x000fe20003f05270 */
[----:B------:R-:W-:-:S04]  /*16af0*/  IMAD.MOV.U32 R6, RZ, RZ, 0x2800 ;  /* 0x00002800ff067424 */ /* 0x000fc800078e00ff */
[----:B------:R1:W-:Y:S08]  /*16b00*/  SYNCS.ARRIVE.TRANS64 RZ, [R7+URZ+0x12470], R6 ;  /* 0x0124700607ff79a7 */ /* 0x0003f0000800003f */
[----:B------:R-:W-:Y:S05]  /*16b10*/  @!P0 BRA `(.L_x_11916) ;  /* 0x0000000000048947 */ /* 0x000fea0003800000 */
[----:B------:R-:W-:Y:S01]  /*16b20*/  BPT.TRAP 0x1 ;  /* 0x000000040000795c */ /* 0x000fe20000300000 */
.L_x_11916:
[----:B------:R-:W-:Y:S05]  /*16b30*/  BSYNC B1 ;  /* 0x0000000000017941 */ /* 0x000fea0003800000 */
.L_x_11915:
[----:B-1----:R-:W-:Y:S01]  /*16b40*/  IMAD.U32 R6, RZ, RZ, UR38 ;  /* 0x00000026ff067e24 */ /* 0x002fe2000f8e00ff */
        /* <DEDUP_REMOVED lines=15> */
.L_x_11917:
        /* <DEDUP_REMOVED lines=8> */
.L_x_11969:
        /* <DEDUP_REMOVED lines=9> */
.L_x_11920:
[----:B------:R-:W-:Y:S05]  /*16d50*/  BSYNC B1 ;  /* 0x0000000000017941 */ /* 0x000fea0003800000 */
.L_x_11919:
        /* <DEDUP_REMOVED lines=12> */
.L_x_11921:
[----:B------:R-:W-:-:S13]  /*16e20*/  @P0 ELECT P1, URZ, PT ;  /* 0x00000000003f082f */ /* 0x000fda0003820000 */
[----:B------:R-:W-:Y:S01]  /*16e30*/  @P1 R2UR UR13, R22 ;  /* 0x00000000160d12ca */ /* 0x000fe200000e0000 */
[----:B------:R-:W-:Y:S01]  /*16e40*/  UMOV UR12, UR36 ;  /* 0x00000024000c7c82 */ /* 0x000fe20008000000 */
[----:B------:R-:W-:-:S11]  /*16e50*/  @P1 PLOP3.LUT P0, PT, P1, PT, PT, 0x8, 0x0 ;  /* 0x000000000000181c */ /* 0x000fd60000f0e170 */
[----:B------:R1:W-:Y:S01]  /*16e60*/  UTMALDG.4D [UR8], [UR4], desc[UR6] ;  /* 0x00000608040075b4 */ /* 0x0003e20008019000 */
[----:B------:R-:W-:Y:S01]  /*16e70*/  PLOP3.LUT P1, PT, PT, PT, PT, 0x8, 0x0 ;  /* 0x000000000000781c */ /* 0x000fe20003f2e170 */
[----:B-1----:R-:W-:-:S12]  /*16e80*/  @P0 BRA.U.ANY `(.L_x_11921) ;  /* 0xfffffffd00e40947 */ /* 0x002fd8000393ffff */
.L_x_11912:
[----:B------:R-:W-:Y:S05]  /*16e90*/  BSYNC B0 ;  /* 0x0000000000007941 */ /* 0x000fea0003800000 */
.L_x_11911:
[----:B------:R-:W-:-:S13]  /*16ea0*/  ISETP.NE.AND P0, PT, R12, 0x3, PT ;  /* 0x000000030c00780c */ /* 0x000fda0003f05270 */
[----:B------:R-:W-:Y:S05]  /*16eb0*/  @!P0 BRA `(.L_x_11922) ;  /* 0x0000000000048947 */ /* 0x000fea0003800000 */
[----:B------:R-:W-:Y:S01]  /*16ec0*/  BPT.TRAP 0x1 ;  /* 0x000000040000795c */ /* 0x000fe20000300000 */
.L_x_11922:
[----:B------:R-:W-:Y:S02]  /*16ed0*/  LOP3.LUT R5, R8, 0x1, RZ, 0x3c, !PT ;  /* 0x0000000108057812 */ /* 0x000fe400078e3cff */
[----:B------:R-:W-:Y:S02]  /*16ee0*/  LEA R20, R9, UR38, 0x3 ;  /* 0x0000002609147c11 */ /* 0x000fe4000f8e18ff */
[----:B------:R-:W-:Y:S02]  /*16ef0*/  SHF.L.U32 R5, R5, 0x1f, RZ ;  /* 0x0000001f05057819 */ /* 0x000fe400000006ff */
[----:B------:R-:W-:Y:S02]  /*16f00*/  ISETP.NE.AND P1, PT, R14, 0x3, PT ;  /* 0x000000030e00780c */ /* 0x000fe40003f25270 */
[----:B------:R-:W1:Y:S02]  /*16f10*/  SYNCS.PHASECHK.TRANS64.TRYWAIT P0, [R20+URZ+0x12470], R5 ;  /* 0x01247005140075a7 */ /* 0x000e64000800017f */
[----:B-1----:R-:W-:Y:S09]  /*16f20*/  @!P0 BRA `(.L_x_11923) ;  /* 0x00000018003c8947 */ /* 0x002ff20003800000 */
.L_x_11970:
[----:B------:R-:W-:Y:S05]  /*16f30*/  @!P1 BRA `(.L_x_11924) ;  /* 0x0000000000049947 */ /* 0x000fea0003800000 */
[----:B------:R-:W-:Y:S01]  /*16f40*/  BPT.TRAP 0x1 ;  /* 0x000000040000795c */ /* 0x000fe20000300000 */
.L_x_11924:
[----:B-1----:R-:W-:Y:S01]  /*16f50*/  SHF.L.U32 R5, R8, 0x1f, RZ ;  /* 0x0000001f08057819 */ /* 0x002fe200000006ff */
[----:B0-----:R-:W-:-:S03]  /*16f60*/  IMAD R10, R9, 0x2800, RZ ;  /* 0x00002800090a7824 */ /* 0x001fc600078e02ff */
[----:B------:R-:W0:Y:S02]  /*16f70*/  SYNCS.PHASECHK.TRANS64.TRYWAIT P0, [R20+URZ+0x12460], R5 ;  /* 0x01246005140075a7 */ /* 0x000e24000800017f */
[----:B0-----:R-:W-:Y:S05]  /*16f80*/  @!P0 BRA `(.L_x_11925) ;  /* 0x0000001800388947 */ /* 0x001fea0003800000 */
.L_x_11971:
[C---:B------:R-:W-:Y:S01]  /*16f90*/  LOP3.LUT R25, R10.reuse, R23, RZ, 0xfc, !PT ;  /* 0x000000170a197212 */ /* 0x040fe200078efcff */
[----:B------:R-:W-:Y:S05]  /*16fa0*/  WARPSYNC.ALL ;  /* 0x0000000000007948 */ /* 0x000fea0003800000 */
[----:B0-----:R-:W0:Y:S01]  /*16fb0*/  LDSM.16.MT88.4 R4, [R25+UR38+0x5200] ;  /* 0x005200261904783b */ /* 0x001e220008004200 */
[----:B------:R-:W-:-:S05]  /*16fc0*/  LOP3.LUT R21, R10, R18, RZ, 0xfc, !PT ;  /* 0x000000120a157212 */ /* 0x000fca00078efcff */
[----:B------:R-:W-:Y:S01]  /*16fd0*/  VIADD R21, R21, UR38 ;  /* 0x0000002615157c36 */ /* 0x000fe20008000000 */
        /* <DEDUP_REMOVED lines=37> */
.L_x_11926:
[----:B-1----:R1:W-:Y:S01]  /*17230*/  SYNCS.ARRIVE.TRANS64.A1T0 RZ, [R20+URZ+0x12450], RZ ;  /* 0x012450ff14ff79a7 */ /* 0x0023e2000810003f */
[----:B------:R-:W-:Y:S01]  /*17240*/  BAR.SYNC.DEFER_BLOCKING 0x2, 0x80 ;  /* 0x0082000000007b1d */ /* 0x000fe20000010000 */
[----:B------:R-:W-:Y:S01]  /*17250*/  ISETP.NE.AND P0, PT, R2, RZ, PT ;  /* 0x000000ff0200720c */ /* 0x000fe20003f05270 */
[----:B0-----:R-:W-:Y:S02]  /*17260*/  IMAD.MOV.U32 R9, RZ, RZ, R3 ;  /* 0x000000ffff097224 */ /* 0x001fe400078e0003 */
[----:B------:R-:W-:-:S10]  /*17270*/  IMAD.MOV.U32 R8, RZ, RZ, R0 ;  /* 0x000000ffff087224 */ /* 0x000fd400078e0000 */
[----:B------:R-:W-:-:S05]  /*17280*/  @!P0 VIADD R4, R20, 0x12480 ;  /* 0x0001248014048836 */ /* 0x000fca0000000000 */
[----:B------:R-:W-:-:S04]  /*17290*/  @!P0 PRMT R4, RZ, 0x654, R4 ;  /* 0x00000654ff048816 */ /* 0x000fc80000000004 */
[----:B------:R1:W-:Y:S01]  /*172a0*/  @!P0 SYNCS.ARRIVE.TRANS64.RED.A1T0 RZ, [R4+URZ], RZ ;  /* 0x000000ff04ff89a7 */ /* 0x0003e2000810043f */
[C---:B------:R-:W-:Y:S01]  /*172b0*/  ISETP.GT.AND P0, PT, R15.reuse, UR41, PT ;  /* 0x000000290f007c0c */ /* 0x040fe2000bf04270 */
[----:B------:R-:W-:-:S12]  /*172c0*/  VIADD R15, R15, 0xffffffff ;  /* 0xffffffff0f0f7836 */ /* 0x000fd80000000000 */
[----:B-1----:R-:W-:Y:S05]  /*172d0*/  @P0 BRA `(.L_x_11927) ;  /* 0xfffffff4006c0947 */ /* 0x002fea000383ffff */
[----:B------:R-:W-:Y:S05]  /*172e0*/  BRA `(.L_x_11928) ;  /* 0x0000000000087947 */ /* 0x000fea0003800000 */
.L_x_11910:
[----:B0-----:R-:W-:Y:S02]  /*172f0*/  IMAD.MOV.U32 R3, RZ, RZ, RZ ;  /* 0x000000ffff037224 */ /* 0x001fe400078e00ff */
[----:B------:R-:W-:-:S07]  /*17300*/  IMAD.MOV.U32 R0, RZ, RZ, 0x1 ;  /* 0x00000001ff007424 */ /* 0x000fce00078e00ff */
.L_x_11928:
[----:B------:R-:W-:-:S04]  /*17310*/  ULOP3.LUT UR4, UR40, 0x1, URZ, 0xfc, !UPT ;  /* 0x0000000128047892 */ /* 0x000fc8000f8efc3f */
[----:B------:R-:W-:-:S06]  /*17320*/  UISETP.NE.AND UP0, UPT, UR4, 0x3, UPT ;  /* 0x000000030400788c */ /* 0x000fcc000bf05270 */
[----:B------:R-:W-:-:S13]  /*17330*/  PLOP3.LUT P0, PT, PT, PT, UP0, 0x80, 0x0 ;  /* 0x000000000000781c */ /* 0x000fda0003f0f008 */
[----:B------:R-:W-:Y:S05]  /*17340*/  @!P0 BRA `(.L_x_11929) ;  /* 0x0000000000048947 */ /* 0x000fea0003800000 */
[----:B------:R-:W-:Y:S01]  /*17350*/  BPT.TRAP 0x1 ;  /* 0x000000040000795c */ /* 0x000fe20000300000 */
.L_x_11929:
[----:B------:R-:W-:Y:S01]  /*17360*/  LOP3.LUT R5, R0, 0x1, RZ, 0x3c, !PT ;  /* 0x0000000100057812 */ /* 0x000fe200078e3cff */
[----:B------:R-:W-:Y:S01]  /*17370*/  BSSY B0, `(.L_x_11930) ;  /* 0x0000005000007945 */ /* 0x000fe20003800000 */
[----:B------:R-:W-:Y:S02]  /*17380*/  LEA R12, R3, UR38, 0x3 ;  /* 0x00000026030c7c11 */ /* 0x000fe4000f8e18ff */
[----:B------:R-:W-:-:S04]  /*17390*/  SHF.L.U32 R5, R5, 0x1f, RZ ;  /* 0x0000001f05057819 */ /* 0x000fc800000006ff */
[----:B------:R-:W0:Y:S02]  /*173a0*/  SYNCS.PHASECHK.TRANS64.TRYWAIT P0, [R12+URZ+0x12470], R5 ;  /* 0x012470050c0075a7 */ /* 0x000e24000800017f */
[----:B0-----:R-:W-:Y:S05]  /*173b0*/  @!P0 BRA `(.L_x_11931) ;  /* 0x0000001400408947 */ /* 0x001fea0003800000 */
.L_x_11972:
[----:B------:R-:W-:Y:S05]  /*173c0*/  BSYNC B0 ;  /* 0x0000000000007941 */ /* 0x000fea0003800000 */
.L_x_11930:
[----:B------:R-:W-:-:S06]  /*173d0*/  ULOP3.LUT UR4, UR40, 0x2, URZ, 0xfc, !UPT ;  /* 0x0000000228047892 */ /* 0x000fcc000f8efc3f */
[----:B------:R-:W-:-:S05]  /*173e0*/  IMAD.U32 R4, RZ, RZ, UR4 ;  /* 0x00000004ff047e24 */ /* 0x000fca000f8e00ff */
[----:B------:R-:W-:-:S13]  /*173f0*/  ISETP.NE.AND P1, PT, R4, 0x3, PT ;  /* 0x000000030400780c */ /* 0x000fda0003f25270 */
[----:B------:R-:W-:Y:S05]  /*17400*/  @!P1 BRA `(.L_x_11932) ;  /* 0x0000000000049947 */ /* 0x000fea0003800000 */
[----:B------:R-:W-:Y:S01]  /*17410*/  BPT.TRAP 0x1 ;  /* 0x000000040000795c */ /* 0x000fe20000300000 */
.L_x_11932:
[----:B0-----:R-:W-:Y:S01]  /*17420*/  SHF.L.U32 R5, R0, 0x1f, RZ ;  /* 0x0000001f00057819 */ /* 0x001fe200000006ff */
[----:B------:R-:W-:-:S03]  /*17430*/  IMAD R8, R3, 0x2800, RZ ;  /* 0x0000280003087824 */ /* 0x000fc600078e02ff */
[----:B------:R-:W0:Y:S02]  /*17440*/  SYNCS.PHASECHK.TRANS64.TRYWAIT P0, [R12+URZ+0x12460], R5 ;  /* 0x012460050c0075a7 */ /* 0x000e24000800017f */
[----:B------:R-:W-:Y:S01]  /*17450*/  LOP3.LUT R23, R8, R23, RZ, 0xfc, !PT ;  /* 0x0000001708177212 */ /* 0x000fe200078efcff */
[----:B0-----:R-:W-:Y:S06]  /*17460*/  @!P0 BRA `(.L_x_11933) ;  /* 0x0000001400288947 */ /* 0x001fec0003800000 */
.L_x_11973:
        /* <DEDUP_REMOVED lines=41> */
.L_x_11934:
[----:B-1----:R1:W-:Y:S01]  /*17700*/  SYNCS.ARRIVE.TRANS64.A1T0 RZ, [R12+URZ+0x12450], RZ ;  /* 0x012450ff0cff79a7 */ /* 0x0023e2000810003f */
[----:B------:R-:W-:Y:S01]  /*17710*/  BAR.SYNC.DEFER_BLOCKING 0x2, 0x80 ;  /* 0x0082000000007b1d */ /* 0x000fe20000010000 */
[----:B------:R-:W-:Y:S01]  /*17720*/  ISETP.NE.AND P0, PT, R2, RZ, PT ;  /* 0x000000ff0200720c */ /* 0x000fe20003f05270 */
[----:B------:R-:W-:Y:S02]  /*17730*/  VIADD R3, R3, 0x1 ;  /* 0x0000000103037836 */ /* 0x000fe40000000000 */
[----:B------:R-:W-:-:S10]  /*17740*/  IMAD.MOV.U32 R4, RZ, RZ, RZ ;  /* 0x000000ffff047224 */ /* 0x000fd400078e00ff */
[----:B------:R-:W-:-:S05]  /*17750*/  @!P0 VIADD R2, R12, 0x12480 ;  /* 0x000124800c028836 */ /* 0x000fca0000000000 */
[----:B------:R-:W-:-:S04]  /*17760*/  @!P0 PRMT R2, RZ, 0x654, R2 ;  /* 0x00000654ff028816 */ /* 0x000fc80000000002 */
[----:B------:R1:W-:Y:S01]  /*17770*/  @!P0 SYNCS.ARRIVE.TRANS64.RED.A1T0 RZ, [R2+URZ], RZ ;  /* 0x000000ff02ff89a7 */ /* 0x0003e2000810043f */
[----:B------:R-:W-:-:S04]  /*17780*/  ISETP.NE.AND P0, PT, R3, 0x2, PT ;  /* 0x000000020300780c */ /* 0x000fc80003f05270 */
[----:B------:R-:W-:Y:S02]  /*17790*/  SEL R5, RZ, 0x1, P0 ;  /* 0x00000001ff057807 */ /* 0x000fe40000000000 */
[----:B------:R-:W-:Y:S02]  /*177a0*/  SEL R3, R3, RZ, P0 ;  /* 0x000000ff03037207 */ /* 0x000fe40000000000 */
[----:B-1----:R-:W-:-:S07]  /*177b0*/  LOP3.LUT R0, R0, R5, RZ, 0x3c, !PT ;  /* 0x0000000500007212 */ /* 0x002fce00078e3cff */
.L_x_11887:
[----:B------:R-:W0:Y:S01]  /*177c0*/  S2R R5, SR_CgaCtaId ;  /* 0x0000000000057919 */ /* 0x000e220000008800 */
[----:B------:R-:W-:Y:S02]  /*177d0*/  MOV R2, 0x400 ;  /* 0x0000040000027802 */ /* 0x000fe40000000f00 */
[----:B------:R-:W-:Y:S02]  /*177e0*/  SHF.L.U32 R4, R4, 0x1f, RZ ;  /* 0x0000001f04047819 */ /* 0x000fe400000006ff */
[----:B0-----:R-:W-:-:S04]  /*177f0*/  LEA R9, R5, R2, 0x18 ;  /* 0x0000000205097211 */ /* 0x001fc800078ec0ff */
[----:B------:R-:W0:Y:S02]  /*17800*/  SYNCS.PHASECHK.TRANS64.TRYWAIT P0, [R9+URZ+0x12420], R4 ;  /* 0x01242004090075a7 */ /* 0x000e24000800017f */
[----:B0-----:R-:W-:Y:S05]  /*17810*/  @!P0 BRA `(.L_x_11935) ;  /* 0x0000001000508947 */ /* 0x001fea0003800000 */
.L_x_11974:
[----:B------:R-:W1:Y:S02]  /*17820*/  SHFL.IDX PT, R17, R17, RZ, 0x1f ;  /* 0x00001fff11117589 */ /* 0x000e6400000e0000 */
        /* <DEDUP_REMOVED lines=9> */
.L_x_11936:
        /* <DEDUP_REMOVED lines=12> */
.L_x_11975:
[----:B------:R-:W1:Y:S02]  /*17980*/  SYNCS.PHASECHK.TRANS64.TRYWAIT P1, [R5+URZ], R0 ;  /* 0x00000000050075a7 */ /* 0x000e64000802017f */
[----:B-1----:R-:W-:Y:S05]  /*17990*/  @!P1 BRA `(.L_x_11938) ;  /* 0x0000001000189947 */ /* 0x002fea0003800000 */
.L_x_11976:
[----:B------:R-:W-:Y:S05]  /*179a0*/  @!P0 BRA `(.L_x_11939) ;  /* 0x0000000000048947 */ /* 0x000fea0003800000 */
[----:B------:R-:W-:Y:S01]  /*179b0*/  BPT.TRAP 0x1 ;  /* 0x000000040000795c */ /* 0x000fe20000300000 */
.L_x_11939:
[----:B------:R-:W-:-:S04]  /*179c0*/  IMAD R3, R3, 0x8, R9 ;  /* 0x0000000803037824 */ /* 0x000fc800078e0209 */
[----:B------:R-:W2:Y:S02]  /*179d0*/  SYNCS.PHASECHK.TRANS64.TRYWAIT P1, [R3+URZ+0x12460], R4 ;  /* 0x01246004030075a7 */ /* 0x000ea4000802017f */
[----:B--2---:R-:W-:Y:S05]  /*179e0*/  @!P1 BRA `(.L_x_11940) ;  /* 0x0000001000189947 */ /* 0x004fea0003800000 */
.L_x_11977:
[----:B------:R-:W-:Y:S05]  /*179f0*/  @!P0 BRA `(.L_x_11941) ;  /* 0x0000000000048947 */ /* 0x000fea0003800000 */
[----:B------:R-:W-:Y:S01]  /*17a00*/  BPT.TRAP 0x1 ;  /* 0x000000040000795c */ /* 0x000fe20000300000 */
.L_x_11941:
[----:B-1----:R-:W-:-:S04]  /*17a10*/  IMAD R5, R2, 0x8, R9 ;  /* 0x0000000802057824 */ /* 0x002fc800078e0209 */
[----:B------:R-:W1:Y:S02]  /*17a20*/  SYNCS.PHASECHK.TRANS64.TRYWAIT P1, [R5+URZ+0x12460], R0 ;  /* 0x01246000050075a7 */ /* 0x000e64000802017f */
[----:B-1----:R-:W-:Y:S05]  /*17a30*/  @!P1 BRA `(.L_x_11942) ;  /* 0x0000001000189947 */ /* 0x002fea0003800000 */
.L_x_11978:
[----:B------:R-:W-:Y:S05]  /*17a40*/  @!P0 BRA `(.L_x_11943) ;  /* 0x0000000000048947 */ /* 0x000fea0003800000 */
[----:B------:R-:W-:Y:S01]  /*17a50*/  BPT.TRAP 0x1 ;  /* 0x000000040000795c */ /* 0x000fe20000300000 */
.L_x_11943:
[----:B------:R-:W3:Y:S02]  /*17a60*/  SYNCS.PHASECHK.TRANS64.TRYWAIT P0, [R3+URZ+0x12480], R4 ;  /* 0x01248004030075a7 */ /* 0x000ee4000800017f */
[----:B---3--:R-:W-:Y:S05]  /*17a70*/  @!P0 BRA `(.L_x_11944) ;  /* 0x00000010001c8947 */ /* 0x008fea0003800000 */
.L_x_11945:
[----:B----4-:R4:W0:Y:S02]  /*17a80*/  SYNCS.PHASECHK.TRANS64.TRYWAIT P0, [R5+URZ+0x12480], R0 ;  /* 0x01248000050075a7 */ /* 0x010824000800017f */
[----:B0-----:R-:W-:Y:S05]  /*17a90*/  @!P0 NANOSLEEP.SYNCS 0x989680 ;  /* 0x009896800000895d */ /* 0x001fea0003900000 */
[----:B------:R-:W0:Y:S02]  /*17aa0*/  @!P0 SYNCS.PHASECHK.TRANS64 P0, [R5+URZ+0x12480], R0 ;  /* 0x01248000050085a7 */ /* 0x000e24000800007f */
[----:B0-----:R-:W-:Y:S05]  /*17ab0*/  @!P0 BRA `(.L_x_11945) ;  /* 0xfffffffc00f08947 */ /* 0x001fea000383ffff */
.L_x_11799:
[----:B------:R-:W-:Y:S05]  /*17ac0*/  BSYNC B6 ;  /* 0x0000000000067941 */ /* 0x000fea0003800000 */
.L_x_11796:
[----:B------:R-:W-:Y:S05]  /*17ad0*/  EXIT ;  /* 0x000000000000794d */ /* 0x000fea0003800000 */
.L_x_11809:
[----:B0-----:R-:W-:-:S04]  /*17ae0*/  IMAD.U32 R3, RZ, RZ, UR46 ;  /* 0x0000002eff037e24 */ /* 0x001fc8000f8e00ff */
[----:B------:R0:W1:Y:S03]  /*17af0*/  SYNCS.PHASECHK.TRANS64.TRYWAIT P0, [R3+URZ+0x12400], R8 ;  /* 0x01240008030075a7 */ /* 0x000066000800017f */
[----:B-1----:R-:W-:Y:S05]  /*17b00*/  @!P0 NANOSLEEP.SYNCS 0x989680 ;  /* 0x009896800000895d */ /* 0x002fea0003900000 */
[----:B------:R-:W1:Y:S02]  /*17b10*/  @!P0 SYNCS.PHASECHK.TRANS64 P0, [R3+URZ+0x12400], R8 ;  /* 0x01240008030085a7 */ /* 0x000e64000800007f */
[----:B-1----:R-:W-:Y:S05]  /*17b20*/  @!P0 BRA `(.L_x_11809) ;  /* 0xfffffffc00ec8947 */ /* 0x002fea000383ffff */
[----:B------:R-:W-:Y:S05]  /*17b30*/  BRA `(.L_x_11946) ;  /* 0xfffffe9c00907947 */ /* 0x000fea000383ffff */
.L_x_11813:
[----:B-1----:R-:W-:-:S04]  /*17b40*/  IMAD.U32 R5, RZ, RZ, UR46 ;  /* 0x0000002eff057e24 */ /* 0x002fc8000f8e00ff */
[----:B------:R1:W2:Y:S03]  /*17b50*/  SYNCS.PHASECHK.TRANS64.TRYWAIT P1, [R5+URZ+0x12430], R8 ;  /* 0x01243008050075a7 */ /* 0x0002a6000802017f */
[----:B--2---:R-:W-:Y:S05]  /*17b60*/  @!P1 NANOSLEEP.SYNCS 0x989680 ;  /* 0x009896800000995d */ /* 0x004fea0003900000 */
[----:B------:R-:W2:Y:S02]  /*17b70*/  @!P1 SYNCS.PHASECHK.TRANS64 P1, [R5+URZ+0x12430], R8 ;  /* 0x01243008050095a7 */ /* 0x000ea4000802007f */
[----:B--2---:R-:W-:Y:S05]  /*17b80*/  @!P1 BRA `(.L_x_11813) ;  /* 0xfffffffc00ec9947 */ /* 0x004fea000383ffff */
[----:B------:R-:W-:Y:S05]  /*17b90*/  BRA `(.L_x_11812) ;  /* 0xfffffe9c00b07947 */ /* 0x000fea000383ffff */
.L_x_11829:
[----:B-1----:R-:W-:-:S04]  /*17ba0*/  IMAD.U32 R10, RZ, RZ, UR22 ;  /* 0x00000016ff0a7e24 */ /* 0x002fc8000f8e00ff */
[----:B------:R1:W2:Y:S03]  /*17bb0*/  SYNCS.PHASECHK.TRANS64.TRYWAIT P1, [R10+URZ+0x12430], R9 ;  /* 0x012430090a0075a7 */ /* 0x0002a6000802017f */
[----:B--2---:R-:W-:Y:S05]  /*17bc0*/  @!P1 NANOSLEEP.SYNCS 0x989680 ;  /* 0x009896800000995d */ /* 0x004fea0003900000 */
[----:B------:R-:W2:Y:S02]  /*17bd0*/  @!P1 SYNCS.PHASECHK.TRANS64 P1, [R10+URZ+0x12430], R9 ;  /* 0x012430090a0095a7 */ /* 0x000ea4000802007f */
[----:B--2---:R-:W-:Y:S05]  /*17be0*/  @!P1 BRA `(.L_x_11829) ;  /* 0xfffffffc00ec9947 */ /* 0x004fea000383ffff */
[----:B------:R-:W-:Y:S05]  /*17bf0*/  BRA `(.L_x_11828) ;  /* 0xfffffee800307947 */ /* 0x000fea000383ffff */
.L_x_11833:
[----:B-1----:R-:W-:-:S04]  /*17c00*/  IMAD.U32 R128, RZ, RZ, UR13 ;  /* 0x0000000dff807e24 */ /* 0x002fc8000f8e00ff */
[----:B------:R1:W2:Y:S03]  /*17c10*/  SYNCS.PHASECHK.TRANS64.TRYWAIT P1, [R128+URZ+0x12450], R9 ;  /* 0x01245009800075a7 */ /* 0x0002a6000802017f */
[----:B--2---:R-:W-:Y:S05]  /*17c20*/  @!P1 NANOSLEEP.SYNCS 0x989680 ;  /* 0x009896800000995d */ /* 0x004fea0003900000 */
[----:B------:R-:W2:Y:S02]  /*17c30*/  @!P1 SYNCS.PHASECHK.TRANS64 P1, [R128+URZ+0x12450], R9 ;  /* 0x01245009800095a7 */ /* 0x000ea4000802007f */
[----:B--2---:R-:W-:Y:S05]  /*17c40*/  @!P1 BRA `(.L_x_11833) ;  /* 0xfffffffc00ec9947 */ /* 0x004fea000383ffff */
[----:B------:R-:W-:Y:S05]  /*17c50*/  BRA `(.L_x_11832) ;  /* 0xfffffeec00d87947 */ /* 0x000fea000383ffff */
.L_x_11851:
[----:B-1----:R-:W-:-:S04]  /*17c60*/  IMAD.U32 R12, RZ, RZ, UR22 ;  /* 0x00000016ff0c7e24 */ /* 0x002fc8000f8e00ff */
[----:B------:R1:W2:Y:S03]  /*17c70*/  SYNCS.PHASECHK.TRANS64.TRYWAIT P1, [R12+URZ+0x12430], R11 ;  /* 0x0124300b0c0075a7 */ /* 0x0002a6000802017f */
[----:B--2---:R-:W-:Y:S05]  /*17c80*/  @!P1 NANOSLEEP.SYNCS 0x989680 ;  /* 0x009896800000995d */ /* 0x004fea0003900000 */
[----:B------:R-:W2:Y:S02]  /*17c90*/  @!P1 SYNCS.PHASECHK.TRANS64 P1, [R12+URZ+0x12430], R11 ;  /* 0x0124300b0c0095a7 */ /* 0x000ea4000802007f */
[----:B--2---:R-:W-:Y:S05]  /*17ca0*/  @!P1 BRA `(.L_x_11851) ;  /* 0xfffffffc00ec9947 */ /* 0x004fea000383ffff */
[----:B------:R-:W-:Y:S05]  /*17cb0*/  BRA `(.L_x_11850) ;  /* 0xffffff34000c7947 */ /* 0x000fea000383ffff */
.L_x_11855:
[----:B-1----:R-:W-:-:S04]  /*17cc0*/  IMAD.U32 R12, RZ, RZ, UR13 ;  /* 0x0000000dff0c7e24 */ /* 0x002fc8000f8e00ff */
[----:B------:R1:W2:Y:S03]  /*17cd0*/  SYNCS.PHASECHK.TRANS64.TRYWAIT P1, [R12+URZ+0x12450], R11 ;  /* 0x0124500b0c0075a7 */ /* 0x0002a6000802017f */
[----:B--2---:R-:W-:Y:S05]  /*17ce0*/  @!P1 NANOSLEEP.SYNCS 0x989680 ;  /* 0x009896800000995d */ /* 0x004fea0003900000 */
[----:B------:R-:W2:Y:S02]  /*17cf0*/  @!P1 SYNCS.PHASECHK.TRANS64 P1, [R12+URZ+0x12450], R11 ;  /* 0x0124500b0c0095a7 */ /* 0x000ea4000802007f */
[----:B--2---:R-:W-:Y:S05]  /*17d00*/  @!P1 BRA `(.L_x_11855) ;  /* 0xfffffffc00ec9947 */ /* 0x004fea000383ffff */
[----:B------:R-:W-:Y:S05]  /*17d10*/  BRA `(.L_x_11854) ;  /* 0xffffff4400d07947 */ /* 0x000fea000383ffff */
.L_x_11862:
[----:B-1----:R-:W-:-:S04]  /*17d20*/  IMAD.U32 R12, RZ, RZ, UR26 ;  /* 0x0000001aff0c7e24 */ /* 0x002fc8000f8e00ff */
[----:B------:R1:W2:Y:S03]  /*17d30*/  SYNCS.PHASECHK.TRANS64.TRYWAIT P1, [R12+URZ+0x12430], R11 ;  /* 0x0124300b0c0075a7 */ /* 0x0002a6000802017f */
[----:B--2---:R-:W-:Y:S05]  /*17d40*/  @!P1 NANOSLEEP.SYNCS 0x989680 ;  /* 0x009896800000995d */ /* 0x004fea0003900000 */
[----:B------:R-:W2:Y:S02]  /*17d50*/  @!P1 SYNCS.PHASECHK.TRANS64 P1, [R12+URZ+0x12430], R11 ;  /* 0x0124300b0c0095a7 */ /* 0x000ea4000802007f */
[----:B--2---:R-:W-:Y:S05]  /*17d60*/  @!P1 BRA `(.L_x_11862) ;  /* 0xfffffffc00ec9947 */ /* 0x004fea000383ffff */
[----:B------:R-:W-:Y:S05]  /*17d70*/  BRA `(.L_x_11861) ;  /* 0xffffff6000107947 */ /* 0x000fea000383ffff */
.L_x_11866:
[----:B-1----:R-:W-:-:S04]  /*17d80*/  IMAD.U32 R128, RZ, RZ, UR13 ;  /* 0x0000000dff807e24 */ /* 0x002fc8000f8e00ff */
[----:B------:R1:W2:Y:S03]  /*17d90*/  SYNCS.PHASECHK.TRANS64.TRYWAIT P1, [R128+URZ+0x12450], R11 ;  /* 0x0124500b800075a7 */ /* 0x0002a6000802017f */
[----:B--2---:R-:W-:Y:S05]  /*17da0*/  @!P1 NANOSLEEP.SYNCS 0x989680 ;  /* 0x009896800000995d */ /* 0x004fea0003900000 */
[----:B------:R-:W2:Y:S02]  /*17db0*/  @!P1 SYNCS.PHASECHK.TRANS64 P1, [R128+URZ+0x12450], R11 ;  /* 0x0124500b800095a7 */ /* 0x000ea4000802007f */
[----:B--2---:R-:W-:Y:S05]  /*17dc0*/  @!P1 BRA `(.L_x_11866) ;  /* 0xfffffffc00ec9947 */ /* 0x004fea000383ffff */
[----:B------:R-:W-:Y:S05]  /*17dd0*/  BRA `(.L_x_11865) ;  /* 0xffffff6400b47947 */ /* 0x000fea000383ffff */
.L_x_11880:
[----:B-1----:R-:W-:-:S04]  /*17de0*/  IMAD.U32 R3, RZ, RZ, UR14 ;  /* 0x0000000eff037e24 */ /* 0x002fc8000f8e00ff */
[----:B------:R1:W2:Y:S03]  /*17df0*/  SYNCS.PHASECHK.TRANS64.TRYWAIT P1, [R3+URZ+0x12450], R0 ;  /* 0x01245000030075a7 */ /* 0x0002a6000802017f */
[----:B--2---:R-:W-:Y:S05]  /*17e00*/  @!P1 NANOSLEEP.SYNCS 0x989680 ;  /* 0x009896800000995d */ /* 0x004fea0003900000 */
[----:B------:R-:W2:Y:S02]  /*17e10*/  @!P1 SYNCS.PHASECHK.TRANS64 P1, [R3+URZ+0x12450], R0 ;  /* 0x01245000030095a7 */ /* 0x000ea4000802007f */
[----:B--2---:R-:W-:Y:S05]  /*17e20*/  @!P1 BRA `(.L_x_11880) ;  /* 0xfffffffc00ec9947 */ /* 0x004fea000383ffff */
[----:B------:R-:W-:Y:S05]  /*17e30*/  BRA `(.L_x_11879) ;  /* 0xffffffa800047947 */ /* 0x000fea000383ffff */
.L_x_11899:
[----:B------:R-:W-:Y:S02]  /*17e40*/  IMAD.MOV.U32 R13, RZ, RZ, R17 ;  /* 0x000000ffff0d7224 */ /* 0x000fe400078e0011 */
[----:B------:R-:W-:Y:S02]  /*17e50*/  IMAD.MOV.U32 R12, RZ, RZ, RZ ;  /* 0x000000ffff0c7224 */ /* 0x000fe400078e00ff */
[----:B------:R-:W-:Y:S02]  /*17e60*/  IMAD.MOV.U32 R11, RZ, RZ, 0x1f ;  /* 0x0000001fff0b7424 */ /* 0x000fe400078e00ff */
[----:B------:R-:W-:-:S07]  /*17e70*/  IMAD.MOV.U32 R15, RZ, RZ, -0x1 ;  /* 0xffffffffff0f7424 */ /* 0x000fce00078e00ff */
[----:B------:R-:W-:Y:S05]  /*17e80*/  WARPSYNC.COLLECTIVE R15, `(.L_x_11947) ;  /* 0x000000000f087348 */ /* 0x000fea0003c00000 */
[----:B------:R0:W1:Y:S02]  /*17e90*/  SHFL.IDX P6, R14, R13, R12, R11 ;  /* 0x0000000c0d0e7389 */ /* 0x00006400000c000b */
[----:B01----:R-:W-:Y:S01]  /*17ea0*/  ENDCOLLECTIVE ;  /* 0x000000000000791b */ /* 0x003fe20003800000 */
.L_x_11947:
[----:B------:R-:W-:Y:S05]  /*17eb0*/  BRA `(.L_x_11948) ;  /* 0xffffffd800a47947 */ /* 0x000fea000383ffff */
.L_x_11901:
[----:B------:R-:W-:Y:S01]  /*17ec0*/  BSSY B0, `(.L_x_11949) ;  /* 0x0000006000007945 */ /* 0x000fe20003800000 */
[----:B------:R-:W-:-:S07]  /*17ed0*/  IMAD.MOV.U32 R15, RZ, RZ, -0x1 ;  /* 0xffffffffff0f7424 */ /* 0x000fce00078e00ff */
[----:B0-----:R-:W-:Y:S05]  /*17ee0*/  WARPSYNC.COLLECTIVE R15, `(.L_x_11950) ;  /* 0x000000000f0c7348 */ /* 0x001fea0003c00000 */
[----:B------:R-:W-:Y:S02]  /*17ef0*/  ELECT P6, UR62, PT ;  /* 0x00000000003e782f */ /* 0x000fe400038c0000 */
[----:B------:R-:W-:Y:S01]  /*17f00*/  MOV R14, UR62 ;  /* 0x0000003e000e7c02 */ /* 0x000fe20008000f00 */
[----:B0-----:R-:W-:Y:S10]  /*17f10*/  ENDCOLLECTIVE ;  /* 0x000000000000791b */ /* 0x001ff40003800000 */
.L_x_11950:
[----:B------:R-:W-:Y:S05]  /*17f20*/  BSYNC B0 ;  /* 0x0000000000007941 */ /* 0x000fea0003800000 */
.L_x_11949:
[----:B------:R-:W-:Y:S05]  /*17f30*/  BRA `(.L_x_11951) ;  /* 0xffffffd800a87947 */ /* 0x000fea000383ffff */
.L_x_11903:
[----:B-1----:R-:W-:-:S04]  /*17f40*/  IMAD.U32 R5, RZ, RZ, UR38 ;  /* 0x00000026ff057e24 */ /* 0x002fc8000f8e00ff */
[----:B------:R1:W2:Y:S03]  /*17f50*/  SYNCS.PHASECHK.TRANS64.TRYWAIT P0, [R5+URZ+0x12480], R0 ;  /* 0x01248000050075a7 */ /* 0x0002a6000800017f */
[----:B--2---:R-:W-:Y:S05]  /*17f60*/  @!P0 NANOSLEEP.SYNCS 0x989680 ;  /* 0x009896800000895d */ /* 0x004fea0003900000 */
[----:B------:R-:W2:Y:S02]  /*17f70*/  @!P0 SYNCS.PHASECHK.TRANS64 P0, [R5+URZ+0x12480], R0 ;  /* 0x01248000050085a7 */ /* 0x000ea4000800007f */
[----:B--2---:R-:W-:Y:S05]  /*17f80*/  @!P0 BRA `(.L_x_11903) ;  /* 0xfffffffc00ec8947 */ /* 0x004fea000383ffff */
[----:B------:R-:W-:Y:S05]  /*17f90*/  BRA `(.L_x_11952) ;  /* 0xffffffd800f87947 */ /* 0x000fea000383ffff */
.L_x_11905:
[----:B-1----:R-:W-:-:S04]  /*17fa0*/  IMAD.U32 R5, RZ, RZ, UR38 ;  /* 0x00000026ff057e24 */ /* 0x002fc8000f8e00ff */
[----:B------:R1:W2:Y:S03]  /*17fb0*/  SYNCS.PHASECHK.TRANS64.TRYWAIT P0, [R5+URZ+0x12440], R0 ;  /* 0x01244000050075a7 */ /* 0x0002a6000800017f */
[----:B--2---:R-:W-:Y:S05]  /*17fc0*/  @!P0 NANOSLEEP.SYNCS 0x989680 ;  /* 0x009896800000895d */ /* 0x004fea0003900000 */
[----:B------:R-:W2:Y:S02]  /*17fd0*/  @!P0 SYNCS.PHASECHK.TRANS64 P0, [R5+URZ+0x12440], R0 ;  /* 0x01244000050085a7 */ /* 0x000ea4000800007f */
[----:B--2---:R-:W-:Y:S05]  /*17fe0*/  @!P0 BRA `(.L_x_11905) ;  /* 0xfffffffc00ec8947 */ /* 0x004fea000383ffff */
[----:B------:R-:W-:Y:S05]  /*17ff0*/  BRA `(.L_x_11953) ;  /* 0xffffffdc00347947 */ /* 0x000fea000383ffff */
.L_x_11908:
[----:B------:R-:W-:Y:S01]  /*18000*/  IMAD.MOV.U32 R13, RZ, RZ, R10 ;  /* 0x000000ffff0d7224 */ /* 0x000fe200078e000a */
[----:B------:R-:W-:Y:S01]  /*18010*/  LEA.HI R3, R2, UR39, RZ, 0x1e ;  /* 0x0000002702037c11 */ /* 0x000fe2000f8ff0ff */
[----:B------:R-:W-:Y:S02]  /*18020*/  IMAD.MOV.U32 R12, RZ, RZ, RZ ;  /* 0x000000ffff0c7224 */ /* 0x000fe400078e00ff */
[----:B------:R-:W-:Y:S02]  /*18030*/  IMAD.MOV.U32 R11, RZ, RZ, 0x1c1f ;  /* 0x00001c1fff0b7424 */ /* 0x000fe400078e00ff */
[----:B------:R-:W-:-:S07]  /*18040*/  IMAD.MOV.U32 R15, RZ, RZ, -0x1 ;  /* 0xffffffffff0f7424 */ /* 0x000fce00078e00ff */
[----:B0-----:R-:W-:Y:S05]  /*18050*/  WARPSYNC.COLLECTIVE R15, `(.L_x_11954) ;  /* 0x000000000f087348 */ /* 0x001fea0003c00000 */
[----:B------:R1:W2:Y:S02]  /*18060*/  SHFL.IDX P6, R14, R13, R12, R11 ;  /* 0x0000000c0d0e7389 */ /* 0x0002a400000c000b */
[----:B012---:R-:W-:Y:S01]  /*18070*/  ENDCOLLECTIVE ;  /* 0x000000000000791b */ /* 0x007fe20003800000 */
.L_x_11954:
[----:B------:R-:W-:Y:S02]  /*18080*/  IMAD.MOV.U32 R13, RZ, RZ, R9 ;  /* 0x000000ffff0d7224 */ /* 0x000fe400078e0009 */
[----:B------:R-:W-:-:S07]  /*18090*/  IMAD.MOV.U32 R4, RZ, RZ, R14 ;  /* 0x000000ffff047224 */ /* 0x000fce00078e000e */
[----:B------:R-:W-:Y:S05]  /*180a0*/  WARPSYNC.COLLECTIVE R15, `(.L_x_11955) ;  /* 0x000000000f087348 */ /* 0x000fea0003c00000 */
[----:B------:R0:W1:Y:S02]  /*180b0*/  SHFL.IDX P6, R14, R13, R12, R11 ;  /* 0x0000000c0d0e7389 */ /* 0x00006400000c000b */
[----:B01----:R-:W-:Y:S01]  /*180c0*/  ENDCOLLECTIVE ;  /* 0x000000000000791b */ /* 0x003fe20003800000 */
.L_x_11955:
[----:B------:R-:W-:Y:S02]  /*180d0*/  ULDC UR4, c[0x0][0x288] ;  /* 0x0000a20000047ab9 */ /* 0x000fe40000000800 */
[----:B------:R-:W-:-:S05]  /*180e0*/  IMAD R6, R6, UR4, RZ ;  /* 0x0000000406067c24 */ /* 0x000fca000f8e02ff */
[C---:B------:R-:W-:Y:S01]  /*180f0*/  ISETP.GE.AND P1, PT, R3.reuse, R6, PT ;  /* 0x000000060300720c */ /* 0x040fe20003f26270 */
[----:B------:R-:W-:Y:S02]  /*18100*/  VIADD R11, R3, 0x20 ;  /* 0x00000020030b7836 */ /* 0x000fe40000000000 */
[----:B------:R-:W-:Y:S02]  /*18110*/  IMAD.MOV.U32 R13, RZ, RZ, R10 ;  /* 0x000000ffff0d7224 */ /* 0x000fe400078e000a */
[----:B------:R-:W-:-:S08]  /*18120*/  IMAD.MOV.U32 R12, RZ, RZ, 0x1 ;  /* 0x00000001ff0c7424 */ /* 0x000fd000078e00ff */
[----:B------:R-:W-:Y:S01]  /*18130*/  @!P1 VIADD R29, R28, UR38 ;  /* 0x000000261c1d9c36 */ /* 0x000fe20008000000 */
[----:B------:R-:W-:-:S05]  /*18140*/  @!P1 IADD3 R14, P2, R0, R14, RZ ;  /* 0x0000000e000e9210 */ /* 0x000fca0007f5e0ff */
[----:B------:R-:W-:Y:S02]  /*18150*/  @!P1 IMAD.X R5, RZ, RZ, R4, P2 ;  /* 0x000000ffff059224 */ /* 0x000fe400010e0604 */
[----:B------:R-:W-:-:S05]  /*18160*/  @!P1 IMAD.MOV.U32 R4, RZ, RZ, R14 ;  /* 0x000000ffff049224 */ /* 0x000fca00078e000e */
[----:B------:R-:W-:Y:S01]  /*18170*/  @!PT LDS RZ, [RZ] ;  /* 0x00000000fffff984 */ /* 0x000fe20000000800 */
[----:B------:R-:W-:Y:S01]  /*18180*/  @!PT LDS RZ, [RZ] ;  /* 0x00000000fffff984 */ /* 0x000fe20000000800 */
[----:B------:R-:W-:Y:S01]  /*18190*/  @!PT LDS RZ, [RZ] ;  /* 0x00000000fffff984 */ /* 0x000fe20000000800 */
[----:B------:R0:W-:Y:S01]  /*181a0*/  @!P1 LDGSTS.E.BYPASS.LTC128B.128 [R29+0xa200], desc[UR42][R4.64], !P0 ;  /* 0x0a200000041d9fae */ /* 0x0001e2000c101d6a */
[----:B------:R-:W-:Y:S01]  /*181b0*/  ISETP.GE.AND P1, PT, R11, R6, PT ;  /* 0x000000060b00720c */ /* 0x000fe20003f26270 */
[----:B------:R-:W-:-:S12]  /*181c0*/  IMAD.MOV.U32 R11, RZ, RZ, 0x1c1f ;  /* 0x00001c1fff0b7424 */ /* 0x000fd800078e00ff */
[----:B0-----:R-:W-:Y:S05]  /*181d0*/  WARPSYNC.COLLECTIVE R15, `(.L_x_11956) ;  /* 0x000000000f087348 */ /* 0x001fea0003c00000 */
[----:B------:R1:W2:Y:S02]  /*181e0*/  SHFL.IDX P6, R14, R13, R12, R11 ;  /* 0x0000000c0d0e7389 */ /* 0x0002a400000c000b */
[----:B012---:R-:W-:Y:S01]  /*181f0*/  ENDCOLLECTIVE ;  /* 0x000000000000791b */ /* 0x007fe20003800000 */
.L_x_11956:
[----:B------:R-:W-:Y:S02]  /*18200*/  @!P1 VIADD R29, R28, UR38 ;  /* 0x000000261c1d9c36 */ /* 0x000fe40008000000 */
[----:B------:R-:W-:Y:S02]  /*18210*/  IMAD.MOV.U32 R13, RZ, RZ, R9 ;  /* 0x000000ffff0d7224 */ /* 0x000fe400078e0009 */
[----:B------:R-:W-:-:S07]  /*18220*/  IMAD.MOV.U32 R21, RZ, RZ, R14 ;  /* 0x000000ffff157224 */ /* 0x000fce00078e000e */
[----:B------:R-:W-:Y:S05]  /*18230*/  WARPSYNC.COLLECTIVE R15, `(.L_x_11957) ;  /* 0x000000000f087348 */ /* 0x000fea0003c00000 */
[----:B------:R0:W1:Y:S02]  /*18240*/  SHFL.IDX P6, R14, R13, R12, R11 ;  /* 0x0000000c0d0e7389 */ /* 0x00006400000c000b */
[----:B01----:R-:W-:Y:S01]  /*18250*/  ENDCOLLECTIVE ;  /* 0x000000000000791b */ /* 0x003fe20003800000 */
.L_x_11957:
[----:B------:R-:W-:Y:S02]  /*18260*/  IMAD.MOV.U32 R13, RZ, RZ, R10 ;  /* 0x000000ffff0d7224 */ /* 0x000fe400078e000a */
[----:B------:R-:W-:Y:S01]  /*18270*/  IMAD.MOV.U32 R12, RZ, RZ, 0x2 ;  /* 0x00000002ff0c7424 */ /* 0x000fe200078e00ff */
[----:B------:R-:W-:-:S13]  /*18280*/  @!P1 IADD3 R4, P3, R0, R14, RZ ;  /* 0x0000000e00049210 */ /* 0x000fda0007f7e0ff */
[----:B------:R-:W-:Y:S05]  /*18290*/  WARPSYNC.COLLECTIVE R15, `(.L_x_11958) ;  /* 0x000000000f087348 */ /* 0x000fea0003c00000 */
[----:B------:R0:W1:Y:S02]  /*182a0*/  SHFL.IDX P6, R14, R13, R12, R11 ;  /* 0x0000000c0d0e7389 */ /* 0x00006400000c000b */
[----:B01----:R-:W-:Y:S01]  /*182b0*/  ENDCOLLECTIVE ;  /* 0x000000000000791b */ /* 0x003fe20003800000 */
.L_x_11958:
[----:B------:R-:W-:-:S05]  /*182c0*/  @!P1 IMAD.X R5, RZ, RZ, R21, P3 ;  /* 0x000000ffff059224 */ /* 0x000fca00018e0615 */
[----:B------:R-:W-:Y:S01]  /*182d0*/  @!PT LDS RZ, [RZ] ;  /* 0x00000000fffff984 */ /* 0x000fe20000000800 */
[----:B------:R-:W-:Y:S01]  /*182e0*/  @!PT LDS RZ, [RZ] ;  /* 0x00000000fffff984 */ /* 0x000fe20000000800 */
[----:B------:R-:W-:Y:S01]  /*182f0*/  @!PT LDS RZ, [RZ] ;  /* 0x00000000fffff984 */ /* 0x000fe20000000800 */
[----:B------:R0:W-:Y:S01]  /*18300*/  @!P1 LDGSTS.E.BYPASS.LTC128B.128 [R29+0xaa00], desc[UR42][R4.64], !P0 ;  /* 0x0aa00000041d9fae */ /* 0x0001e2000c101d6a */
[----:B------:R-:W-:Y:S02]  /*18310*/  IMAD.MOV.U32 R13, RZ, RZ, R9 ;  /* 0x000000ffff0d7224 */ /* 0x000fe400078e0009 */
[----:B0-----:R-:W-:Y:S02]  /*18320*/  VIADD R5, R3, 0x40 ;  /* 0x0000004003057836 */ /* 0x001fe40000000000 */
[----:B------:R-:W-:-:S03]  /*18330*/  IMAD.MOV.U32 R20, RZ, RZ, R14 ;  /* 0x000000ffff147224 */ /* 0x000fc600078e000e */
[----:B------:R-:W-:-:S13]  /*18340*/  ISETP.GE.AND P2, PT, R5, R6, PT ;  /* 0x000000060500720c */ /* 0x000fda0003f46270 */
[----:B------:R-:W-:Y:S05]  /*18350*/  WARPSYNC.COLLECTIVE R15, `(.L_x_11959) ;  /* 0x000000000f087348 */ /* 0x000fea0003c00000 */
[----:B------:R0:W1:Y:S02]  /*18360*/  SHFL.IDX P6, R14, R13, R12, R11 ;  /* 0x0000000c0d0e7389 */ /* 0x00006400000c000b */
[----:B01----:R-:W-:Y:S01]  /*18370*/  ENDCOLLECTIVE ;  /* 0x000000000000791b */ /* 0x003fe20003800000 */
.L_x_11959:
[----:B------:R-:W-:Y:S02]  /*18380*/  IMAD.MOV.U32 R13, RZ, RZ, R10 ;  /* 0x000000ffff0d7224 */ /* 0x000fe400078e000a */
[----:B------:R-:W-:Y:S02]  /*18390*/  IMAD.MOV.U32 R12, RZ, RZ, 0x3 ;  /* 0x00000003ff0c7424 */ /* 0x000fe400078e00ff */
[----:B------:R-:W-:-:S07]  /*183a0*/  IMAD.MOV.U32 R26, RZ, RZ, R14 ;  /* 0x000000ffff1a7224 */ /* 0x000fce00078e000e */
[----:B------:R-:W-:Y:S05]  /*183b0*/  WARPSYNC.COLLECTIVE R15, `(.L_x_11960) ;  /* 0x000000000f087348 */ /* 0x000fea0003c00000 */
[----:B------:R0:W1:Y:S02]  /*183c0*/  SHFL.IDX P6, R14, R13, R12, R11 ;  /* 0x0000000c0d0e7389 */ /* 0x00006400000c000b */
[----:B01----:R-:W-:Y:S01]  /*183d0*/  ENDCOLLECTIVE ;  /* 0x000000000000791b */ /* 0x003fe20003800000 */
.L_x_11960:
[----:B------:R-:W-:Y:S01]  /*183e0*/  @!P2 IADD3 R4, P1, R0, R26, RZ ;  /* 0x0000001a0004a210 */ /* 0x000fe20007f3e0ff */
[----:B------:R-:W-:-:S04]  /*183f0*/  @!P2 VIADD R26, R28, UR38 ;  /* 0x000000261c1aac36 */ /* 0x000fc80008000000 */
        /* <DEDUP_REMOVED lines=10> */
.L_x_11961:
        /* <DEDUP_REMOVED lines=9> */
.L_x_11962:
        /* <DEDUP_REMOVED lines=12> */
.L_x_11963:
[----:B------:R-:W-:Y:S02]  /*185f0*/  @!P2 VIADD R9, R28, UR38 ;  /* 0x000000261c09ac36 */ /* 0x000fe40008000000 */
[----:B------:R-:W-:Y:S02]  /*18600*/  IMAD.MOV.U32 R13, RZ, RZ, R7 ;  /* 0x000000ffff0d7224 */ /* 0x000fe400078e0007 */
[----:B------:R-:W-:Y:S02]  /*18610*/  IMAD.MOV.U32 R12, RZ, RZ, 0x1 ;  /* 0x00000001ff0c7424 */ /* 0x000fe400078e00ff */
[----:B------:R-:W-:-:S07]  /*18620*/  IMAD.MOV.U32 R21, RZ, RZ, R14 ;  /* 0x000000ffff157224 */ /* 0x000fce00078e000e */
[----:B------:R-:W-:Y:S05]  /*18630*/  WARPSYNC.COLLECTIVE R15, `(.L_x_11964) ;  /* 0x000000000f087348 */ /* 0x000fea0003c00000 */
[----:B------:R0:W1:Y:S02]  /*18640*/  SHFL.IDX P6, R14, R13, R12, R11 ;  /* 0x0000000c0d0e7389 */ /* 0x00006400000c000b */
[----:B01----:R-:W-:Y:S01]  /*18650*/  ENDCOLLECTIVE ;  /* 0x000000000000791b */ /* 0x003fe20003800000 */
.L_x_11964:
        /* <DEDUP_REMOVED lines=11> */
.L_x_11965:
[----:B------:R-:W-:Y:S05]  /*18710*/  BRA `(.L_x_11966) ;  /* 0xffffffdc00ec7947 */ /* 0x000fea000383ffff */
.L_x_11909:
[----:B0-----:R-:W-:-:S04]  /*18720*/  IMAD.U32 R3, RZ, RZ, UR38 ;  /* 0x00000026ff037e24 */ /* 0x001fc8000f8e00ff */
[----:B------:R0:W1:Y:S03]  /*18730*/  SYNCS.PHASECHK.TRANS64.TRYWAIT P0, [R3+URZ+0x12420], R0 ;  /* 0x01242000030075a7 */ /* 0x000066000800017f */
[----:B-1----:R-:W-:Y:S05]  /*18740*/  @!P0 NANOSLEEP.SYNCS 0x989680 ;  /* 0x009896800000895d */ /* 0x002fea0003900000 */
[----:B------:R-:W1:Y:S02]  /*18750*/  @!P0 SYNCS.PHASECHK.TRANS64 P0, [R3+URZ+0x12420], R0 ;  /* 0x01242000030085a7 */ /* 0x000e64000800007f */
[----:B-1----:R-:W-:Y:S05]  /*18760*/  @!P0 BRA `(.L_x_11909) ;  /* 0xfffffffc00ec8947 */ /* 0x002fea000383ffff */
[----:B------:R-:W-:Y:S05]  /*18770*/  BRA `(.L_x_11967) ;  /* 0xffffffe000247947 */ /* 0x000fea000383ffff */
.L_x_11914:
[----:B0-----:R0:W1:Y:S02]  /*18780*/  SYNCS.PHASECHK.TRANS64.TRYWAIT P0, [R7+URZ+0x12480], R4 ;  /* 0x01248004070075a7 */ /* 0x001064000800017f */
[----:B-1----:R-:W-:Y:S05]  /*18790*/  @!P0 NANOSLEEP.SYNCS 0x989680 ;  /* 0x009896800000895d */ /* 0x002fea0003900000 */
[----:B------:R-:W1:Y:S02]  /*187a0*/  @!P0 SYNCS.PHASECHK.TRANS64 P0, [R7+URZ+0x12480], R4 ;  /* 0x01248004070085a7 */ /* 0x000e64000800007f */
[----:B-1----:R-:W-:Y:S05]  /*187b0*/  @!P0 BRA `(.L_x_11914) ;  /* 0xfffffffc00f08947 */ /* 0x002fea000383ffff */
[----:B------:R-:W-:Y:S05]  /*187c0*/  BRA `(.L_x_11968) ;  /* 0xffffffe000bc7947 */ /* 0x000fea000383ffff */
.L_x_11918:
[----:B-1----:R1:W2:Y:S02]  /*187d0*/  SYNCS.PHASECHK.TRANS64.TRYWAIT P0, [R7+URZ+0x12440], R4 ;  /* 0x01244004070075a7 */ /* 0x0022a4000800017f */
[----:B--2---:R-:W-:Y:S05]  /*187e0*/  @!P0 NANOSLEEP.SYNCS 0x989680 ;  /* 0x009896800000895d */ /* 0x004fea0003900000 */
[----:B------:R-:W2:Y:S02]  /*187f0*/  @!P0 SYNCS.PHASECHK.TRANS64 P0, [R7+URZ+0x12440], R4 ;  /* 0x01244004070085a7 */ /* 0x000ea4000800007f */
[----:B--2---:R-:W-:Y:S05]  /*18800*/  @!P0 BRA `(.L_x_11918) ;  /* 0xfffffffc00f08947 */ /* 0x004fea000383ffff */
[----:B------:R-:W-:Y:S05]  /*18810*/  BRA `(.L_x_11969) ;  /* 0xffffffe400287947 */ /* 0x000fea000383ffff */
.L_x_11923:
[----:B-1----:R1:W2:Y:S02]  /*18820*/  SYNCS.PHASECHK.TRANS64.TRYWAIT P0, [R20+URZ+0x12470], R5 ;  /* 0x01247005140075a7 */ /* 0x0022a4000800017f */
[----:B--2---:R-:W-:Y:S05]  /*18830*/  @!P0 NANOSLEEP.SYNCS 0x989680 ;  /* 0x009896800000895d */ /* 0x004fea0003900000 */
[----:B------:R-:W2:Y:S02]  /*18840*/  @!P0 SYNCS.PHASECHK.TRANS64 P0, [R20+URZ+0x12470], R5 ;  /* 0x01247005140085a7 */ /* 0x000ea4000800007f */
[----:B--2---:R-:W-:Y:S05]  /*18850*/  @!P0 BRA `(.L_x_11923) ;  /* 0xfffffffc00f08947 */ /* 0x004fea000383ffff */
[----:B------:R-:W-:Y:S05]  /*18860*/  BRA `(.L_x_11970) ;  /* 0xffffffe400b07947 */ /* 0x000fea000383ffff */
.L_x_11925:
[----:B0-----:R0:W1:Y:S02]  /*18870*/  SYNCS.PHASECHK.TRANS64.TRYWAIT P0, [R20+URZ+0x12460], R5 ;  /* 0x01246005140075a7 */ /* 0x001064000800017f */
[----:B-1----:R-:W-:Y:S05]  /*18880*/  @!P0 NANOSLEEP.SYNCS 0x989680 ;  /* 0x009896800000895d */ /* 0x002fea0003900000 */
[----:B------:R-:W1:Y:S02]  /*18890*/  @!P0 SYNCS.PHASECHK.TRANS64 P0, [R20+URZ+0x12460], R5 ;  /* 0x01246005140085a7 */ /* 0x000e64000800007f */
[----:B-1----:R-:W-:Y:S05]  /*188a0*/  @!P0 BRA `(.L_x_11925) ;  /* 0xfffffffc00f08947 */ /* 0x002fea000383ffff */
[----:B------:R-:W-:Y:S05]  /*188b0*/  BRA `(.L_x_11971) ;  /* 0xffffffe400b47947 */ /* 0x000fea000383ffff */
.L_x_11931:
[----:B0-----:R0:W1:Y:S02]  /*188c0*/  SYNCS.PHASECHK.TRANS64.TRYWAIT P0, [R12+URZ+0x12470], R5 ;  /* 0x012470050c0075a7 */ /* 0x001064000800017f */
[----:B-1----:R-:W-:Y:S05]  /*188d0*/  @!P0 NANOSLEEP.SYNCS 0x989680 ;  /* 0x009896800000895d */ /* 0x002fea0003900000 */
[----:B------:R-:W1:Y:S02]  /*188e0*/  @!P0 SYNCS.PHASECHK.TRANS64 P0, [R12+URZ+0x12470], R5 ;  /* 0x012470050c0085a7 */ /* 0x000e64000800007f */
[----:B-1----:R-:W-:Y:S05]  /*188f0*/  @!P0 BRA `(.L_x_11931) ;  /* 0xfffffffc00f08947 */ /* 0x002fea000383ffff */
[----:B------:R-:W-:Y:S05]  /*18900*/  BRA `(.L_x_11972) ;  /* 0xffffffe800ac7947 */ /* 0x000fea000383ffff */
.L_x_11933:
[----:B0-----:R0:W1:Y:S02]  /*18910*/  SYNCS.PHASECHK.TRANS64.TRYWAIT P0, [R12+URZ+0x12460], R5 ;  /* 0x012460050c0075a7 */ /* 0x001064000800017f */
[----:B-1----:R-:W-:Y:S05]  /*18920*/  @!P0 NANOSLEEP.SYNCS 0x989680 ;  /* 0x009896800000895d */ /* 0x002fea0003900000 */
[----:B------:R-:W1:Y:S02]  /*18930*/  @!P0 SYNCS.PHASECHK.TRANS64 P0, [R12+URZ+0x12460], R5 ;  /* 0x012460050c0085a7 */ /* 0x000e64000800007f */
[----:B-1----:R-:W-:Y:S05]  /*18940*/  @!P0 BRA `(.L_x_11933) ;  /* 0xfffffffc00f08947 */ /* 0x002fea000383ffff */
[----:B------:R-:W-:Y:S05]  /*18950*/  BRA `(.L_x_11973) ;  /* 0xffffffe800c47947 */ /* 0x000fea000383ffff */
.L_x_11935:
[----:B0-----:R0:W1:Y:S02]  /*18960*/  SYNCS.PHASECHK.TRANS64.TRYWAIT P0, [R9+URZ+0x12420], R4 ;  /* 0x01242004090075a7 */ /* 0x001064000800017f */
[----:B-1----:R-:W-:Y:S05]  /*18970*/  @!P0 NANOSLEEP.SYNCS 0x989680 ;  /* 0x009896800000895d */ /* 0x002fea0003900000 */
[----:B------:R-:W1:Y:S02]  /*18980*/  @!P0 SYNCS.PHASECHK.TRANS64 P0, [R9+URZ+0x12420], R4 ;  /* 0x01242004090085a7 */ /* 0x000e64000800007f */
[----:B-1----:R-:W-:Y:S05]  /*18990*/  @!P0 BRA `(.L_x_11935) ;  /* 0xfffffffc00f08947 */ /* 0x002fea000383ffff */
[----:B------:R-:W-:Y:S05]  /*189a0*/  BRA `(.L_x_11974) ;  /* 0xffffffec009c7947 */ /* 0x000fea000383ffff */
.L_x_11937:
[----:B0-----:R0:W1:Y:S02]  /*189b0*/  SYNCS.PHASECHK.TRANS64.TRYWAIT P1, [R7+URZ], R4 ;  /* 0x00000004070075a7 */ /* 0x001064000802017f */
[----:B-1----:R-:W-:Y:S05]  /*189c0*/  @!P1 NANOSLEEP.SYNCS 0x989680 ;  /* 0x009896800000995d */ /* 0x002fea0003900000 */
[----:B------:R-:W1:Y:S02]  /*189d0*/  @!P1 SYNCS.PHASECHK.TRANS64 P1, [R7+URZ], R4 ;  /* 0x00000004070095a7 */ /* 0x000e64000802007f */
[----:B-1----:R-:W-:Y:S05]  /*189e0*/  @!P1 BRA `(.L_x_11937) ;  /* 0xfffffffc00f09947 */ /* 0x002fea000383ffff */
[----:B------:R-:W-:Y:S05]  /*189f0*/  BRA `(.L_x_11975) ;  /* 0xffffffec00e07947 */ /* 0x000fea000383ffff */
.L_x_11938:
[----:B-1----:R1:W2:Y:S02]  /*18a00*/  SYNCS.PHASECHK.TRANS64.TRYWAIT P1, [R5+URZ], R0 ;  /* 0x00000000050075a7 */ /* 0x0022a4000802017f */
[----:B--2---:R-:W-:Y:S05]  /*18a10*/  @!P1 NANOSLEEP.SYNCS 0x989680 ;  /* 0x009896800000995d */ /* 0x004fea0003900000 */
[----:B------:R-:W2:Y:S02]  /*18a20*/  @!P1 SYNCS.PHASECHK.TRANS64 P1, [R5+URZ], R0 ;  /* 0x00000000050095a7 */ /* 0x000ea4000802007f */
[----:B--2---:R-:W-:Y:S05]  /*18a30*/  @!P1 BRA `(.L_x_11938) ;  /* 0xfffffffc00f09947 */ /* 0x004fea000383ffff */
[----:B------:R-:W-:Y:S05]  /*18a40*/  BRA `(.L_x_11976) ;  /* 0xffffffec00d47947 */ /* 0x000fea000383ffff */
.L_x_11940:
[----:B--2---:R2:W3:Y:S02]  /*18a50*/  SYNCS.PHASECHK.TRANS64.TRYWAIT P1, [R3+URZ+0x12460], R4 ;  /* 0x01246004030075a7 */ /* 0x0044e4000802017f */
[----:B---3--:R-:W-:Y:S05]  /*18a60*/  @!P1 NANOSLEEP.SYNCS 0x989680 ;  /* 0x009896800000995d */ /* 0x008fea0003900000 */
[----:B------:R-:W3:Y:S02]  /*18a70*/  @!P1 SYNCS.PHASECHK.TRANS64 P1, [R3+URZ+0x12460], R4 ;  /* 0x01246004030095a7 */ /* 0x000ee4000802007f */
[----:B---3--:R-:W-:Y:S05]  /*18a80*/  @!P1 BRA `(.L_x_11940) ;  /* 0xfffffffc00f09947 */ /* 0x008fea000383ffff */
[----:B------:R-:W-:Y:S05]  /*18a90*/  BRA `(.L_x_11977) ;  /* 0xffffffec00d47947 */ /* 0x000fea000383ffff */
.L_x_11942:
[----:B-1----:R1:W3:Y:S02]  /*18aa0*/  SYNCS.PHASECHK.TRANS64.TRYWAIT P1, [R5+URZ+0x12460], R0 ;  /* 0x01246000050075a7 */ /* 0x0022e4000802017f */
[----:B---3--:R-:W-:Y:S05]  /*18ab0*/  @!P1 NANOSLEEP.SYNCS 0x989680 ;  /* 0x009896800000995d */ /* 0x008fea0003900000 */
[----:B------:R-:W3:Y:S02]  /*18ac0*/  @!P1 SYNCS.PHASECHK.TRANS64 P1, [R5+URZ+0x12460], R0 ;  /* 0x01246000050095a7 */ /* 0x000ee4000802007f */
[----:B---3--:R-:W-:Y:S05]  /*18ad0*/  @!P1 BRA `(.L_x_11942) ;  /* 0xfffffffc00f09947 */ /* 0x008fea000383ffff */
[----:B------:R-:W-:Y:S05]  /*18ae0*/  BRA `(.L_x_11978) ;  /* 0xffffffec00d47947 */ /* 0x000fea000383ffff */
.L_x_11944:
[----:B---3--:R3:W4:Y:S02]  /*18af0*/  SYNCS.PHASECHK.TRANS64.TRYWAIT P0, [R3+URZ+0x12480], R4 ;  /* 0x01248004030075a7 */ /* 0x008724000800017f */
[----:B----4-:R-:W-:Y:S05]  /*18b00*/  @!P0 NANOSLEEP.SYNCS 0x989680 ;  /* 0x009896800000895d */ /* 0x010fea0003900000 */
[----:B------:R-:W4:Y:S02]  /*18b10*/  @!P0 SYNCS.PHASECHK.TRANS64 P0, [R3+URZ+0x12480], R4 ;  /* 0x01248004030085a7 */ /* 0x000f24000800007f */
[----:B----4-:R-:W-:Y:S05]  /*18b20*/  @!P0 BRA `(.L_x_11944) ;  /* 0xfffffffc00f08947 */ /* 0x010fea000383ffff */
[----:B------:R-:W-:Y:S05]  /*18b30*/  BRA `(.L_x_11945) ;  /* 0xffffffec00d07947 */ /* 0x000fea000383ffff */
.L_x_11979:
        /* <DEDUP_REMOVED lines=12> */
.L_x_13377:


//--------------------- .text._ZN7cutlass13device_kernelIN5flash11enable_sm90INS1_16FlashAttnFwdSm90INS1_25CollectiveMainloopFwdSm90ILi2EN4cute5tupleIJNS5_1CILi1EEES8_S8_EEENS6_IJNS7_ILi192EEENS7_ILi160EEENS7_ILi64EEEEEELi64ENS_12float_e4m3_tEfNS_4arch4Sm90ELb0ELb1ELb1ELb1ELb0ELb0ELb0ELb1ELb1ELb1ELb1ELb0EEENS1_21CollectiveEpilogueFwdINS6_IJSA_SC_SB_EEES9_NS_10bfloat16_tESG_Li384ELb1ELb1ELb1ELb1EEENS1_36VarlenDynamicPersistentTileSchedulerILi192ELi160ELi384ELi128ELb1ELb1ELb1ELb1ELb0ELb1EEEEEEEEEvNT_6ParamsE --------------------------
	.section	.text._ZN7cutlass13device_kernelIN5flash11enable_sm90INS1_16FlashAttnFwdSm90INS1_25CollectiveMainloopFwdSm90ILi2EN4cute5tupleIJNS5_1CILi1EEES8_S8_EEENS6_IJNS7_ILi192EEENS7_ILi160EEENS7_ILi64EEEEEELi64ENS_12float_e4m3_tEfNS_4arch4Sm90ELb0ELb1ELb1ELb1ELb0ELb0ELb0ELb1ELb1ELb1ELb1ELb0EEENS1_21CollectiveEpilogueFwdINS6_IJSA_SC_SB_EEES9_NS_10bfloat16_tESG_Li384ELb1ELb1ELb1ELb1EEENS1_36VarlenDynamicPersistentTileSchedulerILi192ELi160ELi384ELi128ELb1ELb1ELb1ELb1ELb0ELb1EEEEEEEEEvNT_6ParamsE,"ax",@progbits
	.align	128
.text._ZN7cutlass13device_kernelIN5flash11enable_sm90INS1_16FlashAttnFwdSm90INS1_25CollectiveMainloopFwdSm90ILi2EN4cute5tupleIJNS5_1CILi1EEES8_S8_EEENS6_IJNS7_ILi192EEENS7_ILi160EEENS7_ILi64EEEEEELi64ENS_12float_e4m3_tEfNS_4arch4Sm90ELb0ELb1ELb1ELb1ELb0ELb0ELb0ELb1ELb1ELb1ELb1ELb0EEENS1_21CollectiveEpilogueFwdINS6_IJSA_SC_SB_EEES9_NS_10bfloat16_tESG_Li384ELb1ELb1ELb1ELb1EEENS1_36VarlenDynamicPersistentTileSchedulerILi192ELi160ELi384ELi128ELb1ELb1ELb1ELb1ELb0ELb1EEEEEEEEEvNT_6ParamsE:
        .type           _ZN7cutlass13device_kernelIN5flash11enable_sm90INS1_16FlashAttnFwdSm90INS1_25CollectiveMainloopFwdSm90ILi2EN4cute5tupleIJNS5_1CILi1EEES8_S8_EEENS6_IJNS7_ILi192EEENS7_ILi160EEENS7_ILi64EEEEEELi64ENS_12float_e4m3_tEfNS_4arch4Sm90ELb0ELb1ELb1ELb1ELb0ELb0ELb0ELb1ELb1ELb1ELb1ELb0EEENS1_21CollectiveEpilogueFwdINS6_IJSA_SC_SB_EEES9_NS_10bfloat16_tESG_Li384ELb1ELb1ELb1ELb1EEENS1_36VarlenDynamicPersistentTileSchedulerILi192ELi160ELi384ELi128ELb1ELb1ELb1ELb1ELb0ELb1EEEEEEEEEvNT_6ParamsE,@function
        .size           _ZN7cutlass13device_kernelIN5flash11enable_sm90INS1_16FlashAttnFwdSm90INS1_25CollectiveMainloopFwdSm90ILi2EN4cute5tupleIJNS5_1CILi1EEES8_S8_EEENS6_IJNS7_ILi192EEENS7_ILi160EEENS7_ILi64EEEEEELi64ENS_12float_e4m3_tEfNS_4arch4Sm90ELb0ELb1ELb1ELb1ELb0ELb0ELb0ELb1ELb1ELb1ELb1ELb0EEENS1_21CollectiveEpilogueFwdINS6_IJSA_SC_SB_EEES9_NS_10bfloat16_tESG_Li384ELb1ELb1ELb1ELb1EEENS1_36VarlenDynamicPersistentTileSchedulerILi192ELi160ELi384ELi128ELb1ELb1ELb1ELb1ELb0ELb1EEEEEEEEEvNT_6ParamsE,(.L_x_13378 - _ZN7cutlass13device_kernelIN5flash11enable_sm90INS1_16FlashAttnFwdSm90INS1_25CollectiveMainloopFwdSm90ILi2EN4cute5tupleIJNS5_1CILi1EEES8_S8_EEENS6_IJNS7_ILi192EEENS7_ILi160EEENS7_ILi64EEEEEELi64ENS_12float_e4m3_tEfNS_4arch4Sm90ELb0ELb1ELb1ELb1ELb0ELb0ELb0ELb1ELb1ELb1ELb1ELb0EEENS1_21CollectiveEpilogueFwdINS6_IJSA_SC_SB_EEES9_NS_10bfloat16_tESG_Li384ELb1ELb1ELb1ELb1EEENS1_36VarlenDynamicPersistentTileSchedulerILi192ELi160ELi384ELi128ELb1ELb1ELb1ELb1ELb0ELb1EEEEEEEEEvNT_6ParamsE)
        .other          _ZN7cutlass13device_kernelIN5flash11enable_sm90INS1_16FlashAttnFwdSm90INS1_25CollectiveMainloopFwdSm90ILi2EN4cute5tupleIJNS5_1CILi1EEES8_S8_EEENS6_IJNS7_ILi192EEENS7_ILi160EEENS7_ILi64EEEEEELi64ENS_12float_e4m3_tEfNS_4arch4Sm90ELb0ELb1ELb1ELb1ELb0ELb0ELb0ELb1ELb1ELb1ELb1ELb0EEENS1_21CollectiveEpilogueFwdINS6_IJSA_SC_SB_EEES9_NS_10bfloat16_tESG_Li384ELb1ELb1ELb1ELb1EEENS1_36VarlenDynamicPersistentTileSchedulerILi192ELi160ELi384ELi128ELb1ELb1ELb1ELb1ELb0ELb1EEEEEEEEEvNT_6ParamsE,@"STO_CUDA_ENTRY STV_DEFAULT"
_ZN7cutlass13device_kernelIN5flash11enable_sm90INS1_16FlashAttnFwdSm90INS1_25CollectiveMainloopFwdSm90ILi2EN4cute5tupleIJNS5_1CILi1EEES8_S8_EEENS6_IJNS7_ILi192EEENS7_ILi160EEENS7_ILi64EEEEEELi64ENS_12float_e4m3_tEfNS_4arch4Sm90ELb0ELb1ELb1ELb1ELb0ELb0ELb0ELb1ELb1ELb1ELb1ELb0EEENS1_21CollectiveEpilogueFwdINS6_IJSA_SC_SB_EEES9_NS_10bfloat16_tESG_Li384ELb1ELb1ELb1ELb1EEENS1_36VarlenDynamicPersistentTileSchedulerILi192ELi160ELi384ELi128ELb1ELb1ELb1ELb1ELb0ELb1EEEEEEEEEvNT_6ParamsE:
        /* <DEDUP_REMOVED lines=18> */
.L_x_11981:
[----:B------:R-:W-:Y:S05]  /*0120*/  BSYNC B0 ;  /* 0x0000000000007941 */ /* 0x000fea0003800000 */
.L_x_11980:
        /* <DEDUP_REMOVED lines=41> */
.L_x_11982:
        /* <DEDUP_REMOVED lines=22> */
.L_x_11983:
        /* <DEDUP_REMOVED lines=18> */
.L_x_11984:
        /* <DEDUP_REMOVED lines=22> */
.L_x_11985:
        /* <DEDUP_REMOVED lines=22> */
.L_x_11986:
[----:B------:R-:W-:Y:S01]  /*0900*/  PLOP3.LUT P0, PT, PT, PT, UP0, 0x80, 0x0 ;  /* 0x000000000000781c */ /* 0x000fe20003f0f008 */
[----:B------:R-:W-:Y:S01]  /*0910*/  UMOV UR38, 0x1 ;  /* 0x0000000100267882 */ /* 0x000fe20000000000 */
[----:B------:R-:W-:Y:S01]  /*0920*/  NOP ;  /* 0x0000000000007918 */ /* 0x000fe20000000000 */
[----:B------:R-:W-:Y:S01]  /*0930*/  USEL UR38, UR38, 0x2, !UP0 ;  /* 0x0000000226267887 */ /* 0x000fe2000c000000 */
[----:B------:R-:W-:Y:S01]  /*0940*/  ULDC.64 UR50, c[0x0][0x208] ;  /* 0x0000820000327ab9 */ /* 0x000fe20000000a00 */
[----:B012-4-:R-:W-:Y:S08]  /*0950*/  BAR.SYNC.DEFER_BLOCKING 0x0 ;  /* 0x0000000000007b1d */ /* 0x017ff00000010000 */
[----:B------:R-:W-:Y:S05]  /*0960*/  @!P0 BRA `(.L_x_11987) ;  /* 0x0000015000dc8947 */ /* 0x000fea0003800000 */
.L_x_11988:
        /* <DEDUP_REMOVED lines=26> */
[----:B------:R-:W-:Y:S02]  /*0b10*/  SHF.R.S32.HI R2, RZ, 0x7, R2 ;  /* 0x00000007ff027819 */ /* 0x000fe40000011402 */
[----:B------:R-:W-:Y:S01]  /*0b20*/  LOP3.LUT R9, R3, 0xfffffffc, RZ, 0xc0, !PT ;  /* 0xfffffffc03097812 */ /* 0x000fe200078ec0ff */
[----:B------:R-:W-:Y:S02]  /*0b30*/  IMAD.IADD R5, R0, 0x1, -R5 ;  /* 0x0000000100057824 */ /* 0x000fe400078e0a05 */
[----:B------:R-:W-:-:S03]  /*0b40*/  IMAD.HI R3, R2, 0x55555556, RZ ;  /* 0x5555555602037827 */ /* 0x000fc600078e02ff */
[----:B------:R-:W-:Y:S01]  /*0b50*/  SHF.R.S32.HI R4, RZ, 0x1f, R5 ;  /* 0x0000001fff047819 */ /* 0x000fe20000011405 */
[----:B------:R-:W-:Y:S01]  /*0b60*/  IMAD.IADD R9, R0, 0x1, -R9 ;  /* 0x0000000100097824 */ /* 0x000fe200078e0a09 */
[----:B------:R-:W-:Y:S02]  /*0b70*/  LEA.HI R3, R3, R3, RZ, 0x1 ;  /* 0x0000000303037211 */ /* 0x000fe400078f08ff */
[CC--:B------:R-:W-:Y:S02]  /*0b80*/  LEA.HI R6, R4.reuse, R5.reuse, RZ, 0x2 ;  /* 0x0000000504067211 */ /* 0x0c0fe400078f10ff */
[----:B------:R-:W-:Y:S01]  /*0b90*/  LEA.HI R4, R4, R5, RZ, 0x5 ;  /* 0x0000000504047211 */ /* 0x000fe200078f28ff */
[----:B------:R-:W-:Y:S01]  /*0ba0*/  IMAD R3, R3, -0x3, R2 ;  /* 0xfffffffd03037824 */ /* 0x000fe200078e0202 */
[--C-:B------:R-:W-:Y:S02]  /*0bb0*/  SHF.R.S32.HI R7, RZ, 0x2, R6.reuse ;  /* 0x00000002ff077819 */ /* 0x100fe40000011406 */
[----:B------:R-:W-:-:S02]  /*0bc0*/  SHF.R.S32.HI R8, RZ, 0x1f, R6 ;  /* 0x0000001fff087819 */ /* 0x000fc40000011406 */
[----:B------:R-:W-:Y:S02]  /*0bd0*/  LEA.HI R0, R9, R9, RZ, 0x1 ;  /* 0x0000000909007211 */ /* 0x000fe400078f08ff */
[----:B------:R-:W-:Y:S02]  /*0be0*/  LEA.HI R8, R8, R7, RZ, 0x3 ;  /* 0x0000000708087211 */ /* 0x000fe400078f18ff */
[----:B------:R-:W-:Y:S02]  /*0bf0*/  SHF.R.S32.HI R4, RZ, 0x5, R4 ;  /* 0x00000005ff047819 */ /* 0x000fe40000011404 */
[----:B------:R-:W-:Y:S02]  /*0c00*/  LOP3.LUT R8, R8, 0xfffffff8, RZ, 0xc0, !PT ;  /* 0xfffffff808087812 */ /* 0x000fe400078ec0ff */
[----:B------:R-:W-:Y:S02]  /*0c10*/  LOP3.LUT R0, R0, 0x1ffffffe, RZ, 0xc0, !PT ;  /* 0x1ffffffe00007812 */ /* 0x000fe400078ec0ff */
[----:B------:R-:W-:Y:S01]  /*0c20*/  LOP3.LUT R6, R6, 0x7ffffffc, RZ, 0xc0, !PT ;  /* 0x7ffffffc06067812 */ /* 0x000fe200078ec0ff */
[----:B------:R-:W-:-:S02]  /*0c30*/  IMAD.IADD R7, R7, 0x1, -R8 ;  /* 0x0000000107077824 */ /* 0x000fc400078e0a08 */
[----:B------:R-:W-:Y:S02]  /*0c40*/  IMAD.IADD R0, R9, 0x1, -R0 ;  /* 0x0000000109007824 */ /* 0x000fe400078e0a00 */
[----:B------:R-:W-:Y:S02]  /*0c50*/  IMAD R4, R4, 0x10, R7 ;  /* 0x0000001004047824 */ /* 0x000fe400078e0207 */
[----:B------:R-:W-:Y:S02]  /*0c60*/  IMAD.IADD R6, R5, 0x1, -R6 ;  /* 0x0000000105067824 */ /* 0x000fe400078e0a06 */
[----:B------:R-:W-:Y:S02]  /*0c70*/  IMAD R3, R3, 0x40, R4 ;  /* 0x0000004003037824 */ /* 0x000fe400078e0204 */
[----:B------:R-:W-:Y:S02]  /*0c80*/  IMAD.SHL.U32 R19, R6, 0x2, RZ ;  /* 0x0000000206137824 */ /* 0x000fe400078e00ff */
[----:B------:R-:W-:-:S07]  /*0c90*/  IMAD R22, R0, 0x8, R3 ;  /* 0x0000000800167824 */ /* 0x000fce00078e0203 */
.L_x_12084:
[----:B012-4-:R-:W0:Y:S01]  /*0ca0*/  LDC.64 R6, c[0x0][0xa18] ;  /* 0x00028600ff067b82 */ /* 0x017e220000000a00 */
[----:B------:R-:W-:Y:S02]  /*0cb0*/  IMAD.U32 R3, RZ, RZ, UR49 ;  /* 0x00000031ff037e24 */ /* 0x000fe4000f8e00ff */
[----:B---3--:R-:W-:-:S05]  /*0cc0*/  IMAD.MOV.U32 R8, RZ, RZ, RZ ;  /* 0x000000ffff087224 */ /* 0x008fca00078e00ff */
[----:B------:R-:W1:Y:S08]  /*0cd0*/  LDC R18, c[0x0][0x288] ;  /* 0x0000a200ff127b82 */ /* 0x000e700000000800 */
[----:B------:R-:W2:Y:S08]  /*0ce0*/  LDC.64 R4, c[0x0][0xa28] ;  /* 0x00028a00ff047b82 */ /* 0x000eb00000000a00 */
        /* <DEDUP_REMOVED lines=12> */
[----:B-1---5:R1:W5:Y:S01]  /*0db0*/  @P1 LDG.E R18, desc[UR50][R6.64] ;  /* 0x0000003206121981 */ /* 0x022362000c1e1900 */
        /* <DEDUP_REMOVED lines=22> */
.L_x_11989:
        /* <DEDUP_REMOVED lines=9> */
.L_x_11990:
        /* <DEDUP_REMOVED lines=10> */
.L_x_11991:
[----:B------:R-:W-:Y:S01]  /*1050*/  ULDC UR4, c[0x0][0x448] ;  /* 0x0001120000047ab9 */ /* 0x000fe20000000800 */
[----:B-----5:R-:W-:Y:S01]  /*1060*/  IMAD.IADD R17, R17, 0x1, -R8 ;  /* 0x0000000111117824 */ /* 0x020fe200078e0a08 */
[----:B------:R-:W-:Y:S02]  /*1070*/  UISETP.NE.AND UP1, UPT, UR4, 0x1, UPT ;  /* 0x000000010400788c */ /* 0x000fe4000bf25270 */
[----:B------:R-:W-:Y:S02]  /*1080*/  UIMAD UR40, UR5, 0xc0, URZ ;  /* 0x000000c0052878a4 */ /* 0x000fe4000f8e023f */
        /* <DEDUP_REMOVED lines=24> */
.L_x_11993:
[----:B------:R-:W-:-:S11]  /*1210*/  UISETP.NE.AND UP0, UPT, UR5, 0x1, UPT ;  /* 0x000000010500788c */ /* 0x000fd6000bf05270 */
[----:B------:R-:W-:Y:S02]  /*1220*/  @UP0 ULDC.64 UR8, c[0x0][0x9e8] ;  /* 0x00027a0000080ab9 */ /* 0x000fe40000000a00 */
[----:B------:R-:W-:-:S04]  /*1230*/  UIMAD.WIDE.U32 UR6, UR4, UR8, URZ ;  /* 0x00000008040672a5 */ /* 0x000fc8000f8e003f */
[----:B------:R-:W-:-:S12]  /*1240*/  @UP0 USHF.R.U32.HI UR4, URZ, UR9, UR7 ;  /* 0x000000093f040299 */ /* 0x000fd80008011607 */
.L_x_11994:
[----:B------:R-:W-:-:S06]  /*1250*/  UIMAD UR4, UR4, UR5, UR5 ;  /* 0x00000005040472a4 */ /* 0x000fcc000f8e0205 */
[----:B------:R-:W-:-:S07]  /*1260*/  VIMNMX R0, R0, UR4, PT ;  /* 0x0000000400007c48 */ /* 0x000fce000bfe0100 */
.L_x_11992:
        /* <DEDUP_REMOVED lines=30> */
.L_x_11996:
[----:B------:R-:W-:-:S11]  /*1450*/  UISETP.NE.AND UP0, UPT, UR5, 0x1, UPT ;  /* 0x000000010500788c */ /* 0x000fd6000bf05270 */
[----:B------:R-:W-:Y:S02]  /*1460*/  @UP0 ULDC.64 UR10, c[0x0][0x9e8] ;  /* 0x00027a00000a0ab9 */ /* 0x000fe40000000a00 */
[----:B------:R-:W-:-:S04]  /*1470*/  UIMAD.WIDE.U32 UR6, UR4, UR10, URZ ;  /* 0x0000000a040672a5 */ /* 0x000fc8000f8e003f */
[----:B------:R-:W-:-:S12]  /*1480*/  @UP0 USHF.R.U32.HI UR4, URZ, UR11, UR7 ;  /* 0x0000000b3f040299 */ /* 0x000fd80008011607 */
.L_x_11997:
[----:B------:R-:W-:-:S04]  /*1490*/  UIMAD UR4, UR4, UR5, URZ ;  /* 0x00000005040472a4 */ /* 0x000fc8000f8e023f */
[----:B------:R-:W-:-:S04]  /*14a0*/  UISETP.LT.AND UP0, UPT, UR8, UR4, UPT ;  /* 0x000000040800728c */ /* 0x000fc8000bf01270 */
[----:B------:R-:W-:-:S12]  /*14b0*/  USEL UR8, UR8, UR4, !UP0 ;  /* 0x0000000408087287 */ /* 0x000fd8000c000000 */
.L_x_11995:
        /* <DEDUP_REMOVED lines=48> */
.L_x_11998:
[----:B------:R-:W-:Y:S02]  /*17c0*/  UIMAD UR43, UR41, UR4, UR43 ;  /* 0x00000004292b72a4 */ /* 0x000fe4000f8e022b */
[----:B------:R-:W-:Y:S01]  /*17d0*/  IMAD.U32 R3, RZ, RZ, UR4 ;  /* 0x00000004ff037e24 */ /* 0x000fe2000f8e00ff */
[----:B------:R-:W-:Y:S02]  /*17e0*/  PLOP3.LUT P0, PT, PT, PT, PT, 0x80, 0x0 ;  /* 0x000000000000781c */ /* 0x000fe40003f0f070 */
[----:B------:R-:W-:Y:S02]  /*17f0*/  CS2R R28, SRZ ;  /* 0x00000000001c7805 */ /* 0x000fe4000001ff00 */
[----:B------:R-:W-:Y:S02]  /*1800*/  CS2R R6, SRZ ;  /* 0x0000000000067805 */ /* 0x000fe4000001ff00 */
[----:B------:R-:W-:Y:S02]  /*1810*/  CS2R R24, SRZ ;  /* 0x0000000000187805 */ /* 0x000fe4000001ff00 */
[----:B------:R-:W-:-:S02]  /*1820*/  VIADDMNMX R104, R3, UR43, R104, PT ;  /* 0x0000002b03687c46 */ /* 0x000fc4000b800168 */
[----:B------:R-:W-:Y:S02]  /*1830*/  CS2R R30, SRZ ;  /* 0x00000000001e7805 */ /* 0x000fe4000001ff00 */
[----:B------:R-:W-:Y:S02]  /*1840*/  CS2R R26, SRZ ;  /* 0x00000000001a7805 */ /* 0x000fe4000001ff00 */
[----:B------:R-:W-:Y:S02]  /*1850*/  CS2R R36, SRZ ;  /* 0x0000000000247805 */ /* 0x000fe4000001ff00 */
[----:B------:R-:W-:Y:S02]  /*1860*/  ISETP.GT.AND P1, PT, R104, UR43, PT ;  /* 0x0000002b68007c0c */ /* 0x000fe4000bf24270 */
        /* <DEDUP_REMOVED lines=12> */
[----:B------:R-:W-:Y:S01]  /*1930*/  VIADD R0, R23, 0xffffff80 ;  /* 0xffffff8017007836 */ /* 0x000fe20000000000 */
[----:B------:R-:W0:Y:S01]  /*1940*/  S2UR UR44, SR_CgaCtaId ;  /* 0x00000000002c79c3 */ /* 0x000e220000008800 */
[----:B------:R-:W-:-:S03]  /*1950*/  UMOV UR45, 0x400 ;  /* 0x00000400002d7882 */ /* 0x000fc60000000000 */
[----:B------:R-:W-:-:S04]  /*1960*/  SHF.R.S32.HI R3, RZ, 0x1f, R0 ;  /* 0x0000001fff037819 */ /* 0x000fc80000011400 */
        /* <DEDUP_REMOVED lines=31> */
.L_x_12000:
        /* <DEDUP_REMOVED lines=50> */
.L_x_12185:
[----:B------:R-:W-:Y:S05]  /*1e80*/  @!P0 BRA `(.L_x_12002) ;  /* 0x0000000000048947 */ /* 0x000fea0003800000 */
[----:B------:R-:W-:Y:S01]  /*1e90*/  BPT.TRAP 0x1 ;  /* 0x000000040000795c */ /* 0x000fe20000300000 */
.L_x_12002:
[----:B------:R-:W-:Y:S02]  /*1ea0*/  IMAD.U32 R105, RZ, RZ, UR36 ;  /* 0x00000024ff697e24 */ /* 0x000fe4000f8e00ff */
[----:B------:R-:W-:-:S03]  /*1eb0*/  IMAD.U32 R4, RZ, RZ, UR46 ;  /* 0x0000002eff047e24 */ /* 0x000fc6000f8e00ff */
[----:B------:R-:W-:Y:S02]  /*1ec0*/  LEA R105, R105, UR45, 0x3 ;  /* 0x0000002d69697c11 */ /* 0x000fe4000f8e18ff */
[----:B------:R-:W-:-:S04]  /*1ed0*/  SHF.L.U32 R4, R4, 0x1f, RZ ;  /* 0x0000001f04047819 */ /* 0x000fc800000006ff */
[----:B------:R1:W2:Y:S01]  /*1ee0*/  SYNCS.PHASECHK.TRANS64.TRYWAIT P1, [R105+URZ+0x13230], R4 ;  /* 0x01323004690075a7 */ /* 0x0002a2000802017f */
[----:B------:R-:W-:Y:S05]  /*1ef0*/  @!P0 BRA `(.L_x_12003) ;  /* 0x0000000000048947 */ /* 0x000fea0003800000 */
[----:B------:R-:W-:Y:S01]  /*1f00*/  BPT.TRAP 0x1 ;  /* 0x000000040000795c */ /* 0x000fe20000300000 */
.L_x_12003:
[----:B--2---:R-:W-:Y:S05]  /*1f10*/  @P1 BRA `(.L_x_12004) ;  /* 0x0000000000081947 */ /* 0x004fea0003800000 */
[----:B------:R-:W2:Y:S02]  /*1f20*/  SYNCS.PHASECHK.TRANS64.TRYWAIT P1, [R105+URZ+0x13230], R4 ;  /* 0x01323004690075a7 */ /* 0x000ea4000802017f */
[----:B--2---:R-:W-:Y:S05]  /*1f30*/  @!P1 BRA `(.L_x_12005) ;  /* 0x0000019800909947 */ /* 0x004fea0003800000 */
.L_x_12004:
[----:B------:R-:W-:Y:S01]  /*1f40*/  UIADD3 UR4, UR45, 0xe000, URZ ;  /* 0x0000e0002d047890 */ /* 0x000fe2000fffe03f */
[----:B------:R-:W-:Y:S02]  /*1f50*/  LOP3.LUT P3, RZ, R23, 0x7f, RZ, 0xc0, !PT ;  /* 0x0000007f17ff7812 */ /* 0x000fe4000786c0ff */
[----:B------:R-:W-:Y:S01]  /*1f60*/  LOP3.LUT R2, R2, 0xfffffff7, RZ, 0xc0, !PT ;  /* 0xfffffff702027812 */ /* 0x000fe200078ec0ff */
[----:B------:R-:W-:-:S04]  /*1f70*/  USHF.R.U32.HI UR4, URZ, 0x4, UR4 ;  /* 0x000000043f047899 */ /* 0x000fc80008011604 */
[----:B------:R-:W-:-:S06]  /*1f80*/  ULOP3.LUT UR4, UR4, 0x3fff, URZ, 0xc0, !UPT ;  /* 0x00003fff04047892 */ /* 0x000fcc000f8ec03f */
[----:B------:R-:W-:Y:S01]  /*1f90*/  IMAD.U32 R6, RZ, RZ, UR4 ;  /* 0x00000004ff067e24 */ /* 0x000fe2000f8e00ff */
[----:B------:R-:W-:Y:S05]  /*1fa0*/  WARPSYNC.ALL ;  /* 0x0000000000007948 */ /* 0x000fea0003800000 */
[----:B------:R-:W-:Y:S02]  /*1fb0*/  LOP3.LUT R6, R6, 0x10000, RZ, 0xfc, !PT ;  /* 0x0001000006067812 */ /* 0x000fe400078efcff */
[----:B------:R-:W-:Y:S02]  /*1fc0*/  @P3 LOP3.LUT R2, R2, 0x8, RZ, 0xfc, !PT ;  /* 0x0000000802023812 */ /* 0x000fe400078efcff */
[----:B------:R-:W-:Y:S01]  /*1fd0*/  R2UR UR12, R6 ;  /* 0x00000000060c72ca */ /* 0x000fe200000e0000 */
[----:B------:R-:W-:Y:S01]  /*1fe0*/  ULOP3.LUT UR8, UR52, 0x10000, URZ, 0xfc, !UPT ;  /* 0x0001000034087892 */ /* 0x000fe2000f8efc3f */
[----:B------:R-:W-:Y:S01]  /*1ff0*/  WARPGROUP.ARRIVE ;  /* 0x00000000000079c5 */ /* 0x000fe20000000000 */
[----:B------:R-:W-:Y:S01]  /*2000*/  UMOV UR9, 0x80000020 ;  /* 0x8000002000097882 */ /* 0x000fe20000000000 */
[----:B------:R-:W-:Y:S01]  /*2010*/  UMOV UR11, 0x80000020 ;  /* 0x80000020000b7882 */ /* 0x000fe20000000000 */
[----:B------:R-:W-:Y:S01]  /*2020*/  UIADD3 UR7, UR8, 0x2, URZ ;  /* 0x0000000208077890 */ /* 0x000fe2000fffe03f */
[----:B------:R-:W-:Y:S01]  /*2030*/  VIADD R107, R22, UR40 ;  /* 0x00000028166b7c36 */ /* 0x000fe20008000000 */
[----:B------:R-:W-:Y:S01]  /*2040*/  ULDC UR20, c[0x0][0x9dc] ;  /* 0x0002770000147ab9 */ /* 0x000fe20000000800 */
[----:B-12---:R-:W-:Y:S01]  /*2050*/  @!P3 VIADD R105, R105, 0x13240 ;  /* 0x000132406969b836 */ /* 0x006fe20000000000 */
[----:B------:R-:W-:-:S04]  /*2060*/  ULOP3.LUT UR20, URZ, UR20, URZ, 0x33, !UPT ;  /* 0x000000143f147292 */ /* 0x000fc8000f8e333f */
[----:B------:R-:W-:Y:S01]  /*2070*/  UIMAD UR12, UR36, 0x280, UR12 ;  /* 0x00000280240c78a4 */ /* 0x000fe2000f8e020c */
[----:B------:R-:W-:-:S03]  /*2080*/  @!P3 PRMT R105, RZ, 0x654, R105 ;  /* 0x00000654ff69b816 */ /* 0x000fc60000000069 */
[----:B------:R-:W-:Y:S02]  /*2090*/  UIADD3 UR4, UR12, 0x100, URZ ;  /* 0x000001000c047890 */ /* 0x000fe4000fffe03f */
[----:B------:R-:W-:Y:S02]  /*20a0*/  UIADD3 UR5, UR12, 0x180, URZ ;  /* 0x000001800c057890 */ /* 0x000fe4000fffe03f */
[----:B------:R-:W-:Y:S01]  /*20b0*/  UMOV UR10, UR12 ;  /* 0x0000000c000a7c82 */ /* 0x000fe20008000000 */
[----:B------:R-:W-:Y:S01]  /*20c0*/  UIADD3 UR6, UR12, 0x200, URZ ;  /* 0x000002000c067890 */ /* 0x000fe2000fffe03f */
[----:B------:R-:W-:Y:S01]  /*20d0*/  QGMMA.64x32x32.F32.E4M3.E4M3 R88, gdesc[UR8], RZ, !UPT, gsb0 ;  /* 0x00600000085879f3 */ /* 0x000fe2000c0008ff */
[----:B------:R-:W-:Y:S01]  /*20e0*/  UIADD3 UR10, UR12, 0x80, URZ ;  /* 0x000000800c0a7890 */ /* 0x000fe2000fffe03f */
[----:B------:R-:W-:Y:S01]  /*20f0*/  UMOV UR11, 0x80000020 ;  /* 0x80000020000b7882 */ /* 0x000fe20000000000 */
[----:B------:R-:W-:Y:S01]  /*2100*/  UIADD3 UR13, UR12, 0x2, URZ ;  /* 0x000000020c0d7890 */ /* 0x000fe2000fffe03f */
[----:B------:R-:W-:-:S02]  /*2110*/  WARPGROUP.DEPBAR.LE gsb0, 0x0 ;  /* 0x00008000000079c5 */ /* 0x000fc40000010000 */
        /* <DEDUP_REMOVED lines=15> */
[----:B------:R-:W-:Y:S01]  /*2210*/  UMOV UR10, UR6 ;  /* 0x00000006000a7c82 */ /* 0x000fe20008000000 */
[----:B------:R-:W-:Y:S01]  /*2220*/  UMOV UR11, 0x80000020 ;  /* 0x80000020000b7882 */ /* 0x000fe20000000000 */
[----:B------:R-:W-:Y:S01]  /*2230*/  UMOV UR6, UR13 ;  /* 0x0000000d00067c82 */ /* 0x000fe20008000000 */
        /* <DEDUP_REMOVED lines=97> */
[----:B------:R-:W-:Y:S01]  /*2850*/  ULDC UR6, c[0x0][0x448] ;  /* 0x0001120000067ab9 */ /* 0x000fe20000000800 */
[C---:B------:R-:W-:Y:S01]  /*2860*/  FMUL.FTZ R85, R0.reuse, R48 ;  /* 0x0000003000557220 */ /* 0x040fe20000410000 */
[----:B------:R-:W-:Y:S01]  /*2870*/  UISETP.NE.AND UP0, UPT, UR6, 0x1, UPT ;  /* 0x000000010600788c */ /* 0x000fe2000bf05270 */
[C---:B------:R-:W-:Y:S01]  /*2880*/  FMUL.FTZ R70, R0.reuse, R44 ;  /* 0x0000002c00467220 */ /* 0x040fe20000410000 */
[C---:B------:R-:W-:Y:S01]  /*2890*/  FMUL.FTZ R71, R0.reuse, R45 ;  /* 0x0000002d00477220 */ /* 0x040fe20000410000 */
[C---:B------:R-:W-:Y:S01]  /*28a0*/  FMUL.FTZ R42, R0.reuse, R46 ;  /* 0x0000002e002a7220 */ /* 0x040fe20000410000 */
[C---:B------:R-:W-:Y:S01]  /*28b0*/  FMUL.FTZ R43, R0.reuse, R47 ;  /* 0x0000002f002b7220 */ /* 0x040fe20000410000 */
[C---:B------:R-:W-:Y:S01]  /*28c0*/  FMUL.FTZ R44, R0.reuse, R50 ;  /* 0x00000032002c7220 */ /* 0x040fe20000410000 */
[----:B------:R-:W-:Y:S01]  /*28d0*/  PLOP3.LUT P1, PT, PT, PT, UP0, 0x80, 0x0 ;  /* 0x000000000000781c */ /* 0x000fe20003f2f008 */
[C---:B------:R-:W-:Y:S01]  /*28e0*/  FMUL.FTZ R45, R0.reuse, R51 ;  /* 0x00000033002d7220 */ /* 0x040fe20000410000 */
[----:B------:R-:W-:Y:S01]  /*28f0*/  PLOP3.LUT P2, PT, PT, PT, UP0, 0x80, 0x0 ;  /* 0x000000000000781c */ /* 0x000fe20003f4f008 */
[C---:B------:R-:W-:Y:S01]  /*2900*/  FMUL.FTZ R87, R0.reuse, R52 ;  /* 0x0000003400577220 */ /* 0x040fe20000410000 */
[C---:B------:R-:W-:Y:S01]  /*2910*/  FMUL.FTZ R97, R0.reuse, R53 ;  /* 0x0000003500617220 */ /* 0x040fe20000410000 */
[----:B------:R-:W-:Y:S01]  /*2920*/  @UP0 ULDC UR6, c[0x0][0x44c] ;  /* 0x0001130000060ab9 */ /* 0x000fe20000000800 */
        /* <DEDUP_REMOVED lines=17> */
[----:B------:R-:W-:Y:S01]  /*2a40*/  IMAD.MOV.U32 R31, RZ, RZ, -0xa0 ;  /* 0xffffff60ff1f7424 */ /* 0x000fe200078e00ff */
[----:B------:R-:W-:Y:S01]  /*2a50*/  ULDC.64 UR6, c[0x0][0x9e0] ;  /* 0x0002780000067ab9 */ /* 0x000fe20000000a00 */
[C---:B------:R-:W-:Y:S01]  /*2a60*/  FMUL.FTZ R102, R0.reuse, R32 ;  /* 0x0000002000667220 */ /* 0x040fe20000410000 */
[----:B------:R-:W5:Y:S01]  /*2a70*/  SHFL.IDX PT, R34, R107, RZ, 0x1c1f ;  /* 0x001c1fff6b227589 */ /* 0x000f6200000e0000 */
[----:B------:R-:W-:Y:S01]  /*2a80*/  UISETP.GE.AND UP1, UPT, UR7, 0x1, UPT ;  /* 0x000000010700788c */ /* 0x000fe2000bf26270 */
        /* <DEDUP_REMOVED lines=12> */
[----:B------:R-:W0:Y:S01]  /*2b50*/  MUFU.TANH R77, R77 ;  /* 0x0000004d004d7308 */ /* 0x000e220000002400 */
[----:B------:R-:W-:Y:S01]  /*2b60*/  IADD3 R31, R17, R32, -R19 ;  /* 0x00000020111f7210 */ /* 0x000fe20007ffe813 */
[----:B------:R-:W-:Y:S01]  /*2b70*/  IMAD R30, R104, -0xa0, R17 ;  /* 0xffffff60681e7824 */ /* 0x000fe200078e0211 */
[----:B------:R5:W-:Y:S01]  /*2b80*/  @!P3 SYNCS.ARRIVE.TRANS64.RED.A1T0 RZ, [R105+URZ], RZ ;  /* 0x000000ff69ffb9a7 */ /* 0x000be2000810043f */
[----:B------:R-:W-:-:S02]  /*2b90*/  VIADD R114, R32, 0xffffffff ;  /* 0xffffffff20727836 */ /* 0x000fc40000000000 */
[----:B------:R-:W-:Y:S01]  /*2ba0*/  IMAD.IADD R31, R31, 0x1, -R18 ;  /* 0x000000011f1f7824 */ /* 0x000fe200078e0a12 */
[----:B------:R-:W-:Y:S01]  /*2bb0*/  IADD3 R111, -R19, 0xa0, R30 ;  /* 0x000000a0136f7810 */ /* 0x000fe20007ffe11e */
[----:B------:R-:W0:Y:S01]  /*2bc0*/  MUFU.TANH R78, R78 ;  /* 0x0000004e004e7308 */ /* 0x000e220000002400 */
[----:B------:R-:W-:Y:S02]  /*2bd0*/  IMAD.IADD R115, R114, 0x1, -R19 ;  /* 0x0000000172737824 */ /* 0x000fe400078e0a13 */
[C---:B------:R-:W-:Y:S02]  /*2be0*/  VIADD R112, R31.reuse, UR6 ;  /* 0x000000061f707c36 */ /* 0x040fe40008000000 */
[----:B------:R-:W-:-:S03]  /*2bf0*/  VIADD R113, R31, UR20 ;  /* 0x000000141f717c36 */ /* 0x000fc60008000000 */
[----:B------:R-:W0:Y:S01]  /*2c00*/  MUFU.TANH R21, R21 ;  /* 0x0000001500157308 */ /* 0x000e220000002400 */
[----:B-----5:R-:W-:Y:S01]  /*2c10*/  VIADDMNMX R105, R34, R112, R111, PT ;  /* 0x0000007022697246 */ /* 0x020fe2000380016f */
        /* <DEDUP_REMOVED lines=51> */
[----:B------:R0:W0:Y:S08]  /*2f50*/  MUFU.TANH R110, R37 ;  /* 0x00000025006e7308 */ /* 0x0000300000002400 */
        /* <DEDUP_REMOVED lines=15> */
.L_x_12008:
[----:B------:R-:W-:-:S06]  /*3050*/  UISETP.NE.AND UP2, UPT, UR7, 0x1, UPT ;  /* 0x000000010700788c */ /* 0x000fcc000bf45270 */
[----:B------:R-:W-:-:S05]  /*3060*/  PLOP3.LUT P1, PT, PT, PT, UP2, 0x80, 0x0 ;  /* 0x000000000000781c */ /* 0x000fca0003f2f028 */
[----:B------:R-:W-:-:S08]  /*3070*/  @UP2 ULDC.64 UR10, c[0x0][0x9e8] ;  /* 0x00027a00000a2ab9 */ /* 0x000fd00000000a00 */
[----:B------:R-:W-:-:S05]  /*3080*/  @P1 IMAD.HI.U32 R31, R30, UR10, RZ ;  /* 0x0000000a1e1f1c27 */ /* 0x000fca000f8e00ff */
[----:B------:R-:W-:-:S07]  /*3090*/  @P1 SHF.R.U32.HI R30, RZ, UR11, R31 ;  /* 0x0000000bff1e1c19 */ /* 0x000fce000801161f */
.L_x_12009:
[----:B------:R-:W-:Y:S05]  /*30a0*/  BSYNC B0 ;  /* 0x0000000000007941 */ /* 0x000fea0003800000 */
.L_x_12007:
[----:B------:R-:W-:-:S05]  /*30b0*/  IMAD R30, R30, UR7, R115 ;  /* 0x000000071e1e7c24 */ /* 0x000fca000f8e0273 */
[----:B------:R-:W-:Y:S02]  /*30c0*/  VIMNMX R108, R108, R30, !PT ;  /* 0x0000001e6c6c7248 */ /* 0x000fe40007fe0100 */
[----:B------:R-:W-:-:S07]  /*30d0*/  VIADDMNMX R105, R30, UR7, R105, PT ;  /* 0x000000071e697c46 */ /* 0x000fce000b800169 */
.L_x_12006:
[C---:B------:R-:W-:Y:S02]  /*30e0*/  ISETP.GE.AND P5, PT, R114.reuse, 0x9, PT ;  /* 0x000000097200780c */ /* 0x040fe40003fa6270 */
[C---:B------:R-:W-:Y:S02]  /*30f0*/  ISETP.GE.AND P1, PT, R114.reuse, 0x2, PT ;  /* 0x000000027200780c */ /* 0x040fe40003f26270 */
[----:B------:R-:W-:Y:S02]  /*3100*/  ISETP.GE.AND P4, PT, R114, 0xa, PT ;  /* 0x0000000a7200780c */ /* 0x000fe40003f86270 */
[----:B------:R-:W-:Y:S02]  /*3110*/  ISETP.GT.AND P2, PT, R108, 0x1, !P1 ;  /* 0x000000016c00780c */ /* 0x000fe40004f44270 */
[----:B------:R-:W-:Y:S02]  /*3120*/  LOP3.LUT R16, R16, 0xfffffffd, RZ, 0xc0, !PT ;  /* 0xfffffffd10107812 */ /* 0x000fe400078ec0ff */
[----:B------:R-:W-:-:S02]  /*3130*/  ISETP.LT.OR P3, PT, R105, 0x2, P2 ;  /* 0x000000026900780c */ /* 0x000fc40001761670 */
[----:B------:R-:W-:Y:S02]  /*3140*/  ISETP.GT.AND P2, PT, R108, 0x8, !P5 ;  /* 0x000000086c00780c */ /* 0x000fe40006f44270 */
[----:B------:R-:W-:Y:S02]  /*3150*/  @P5 LOP3.LUT R16, R16, 0x2, RZ, 0xfc, !PT ;  /* 0x0000000210105812 */ /* 0x000fe400078efcff */
[----:B------:R-:W-:Y:S02]  /*3160*/  FSEL R88, R88, -INF , !P3 ;  /* 0xff80000058587808 */ /* 0x000fe40005800000 */
[----:B------:R-:W-:Y:S02]  /*3170*/  LOP3.LUT R16, R16, 0xfffffffb, RZ, 0xc0, !PT ;  /* 0xfffffffb10107812 */ /* 0x000fe400078ec0ff */
[----:B------:R-:W-:Y:S02]  /*3180*/  ISETP.GT.AND P3, PT, R108, 0x9, !P4 ;  /* 0x000000096c00780c */ /* 0x000fe40006764270 */
[----:B------:R-:W-:-:S02]  /*3190*/  ISETP.LT.OR P2, PT, R105, 0x9, P2 ;  /* 0x000000096900780c */ /* 0x000fc40001741670 */
[----:B------:R-:W-:Y:S02]  /*31a0*/  @P4 LOP3.LUT R16, R16, 0x4, RZ, 0xfc, !PT ;  /* 0x0000000410104812 */ /* 0x000fe400078efcff */
[----:B------:R-:W-:Y:S02]  /*31b0*/  ISETP.LT.OR P3, PT, R105, 0xa, P3 ;  /* 0x0000000a6900780c */ /* 0x000fe40001f61670 */
[----:B------:R-:W-:Y:S02]  /*31c0*/  FSEL R90, R90, -INF , !P2 ;  /* 0xff8000005a5a7808 */ /* 0x000fe40005000000 */
[C---:B------:R-:W-:Y:S02]  /*31d0*/  ISETP.GE.AND P2, PT, R114.reuse, 0x11, PT ;  /* 0x000000117200780c */ /* 0x040fe40003f46270 */
[----:B------:R-:W-:Y:S02]  /*31e0*/  ISETP.GE.AND P4, PT, R114, 0x12, PT ;  /* 0x000000127200780c */ /* 0x000fe40003f86270 */
[----:B0-----:R-:W-:-:S02]  /*31f0*/  FSEL R89, R89, -INF , !P3 ;  /* 0xff80000059597808 */ /* 0x001fc40005800000 */
[----:B------:R-:W-:Y:S02]  /*3200*/  ISETP.GT.AND P3, PT, R108, 0x10, !P2 ;  /* 0x000000106c00780c */ /* 0x000fe40005764270 */
[----:B------:R-:W-:Y:S02]  /*3210*/  LOP3.LUT R2, R2, 0xfffffffe, RZ, 0xc0, !PT ;  /* 0xfffffffe02027812 */ /* 0x000fe400078ec0ff */
[----:B------:R-:W-:Y:S02]  /*3220*/  ISETP.LT.OR P3, PT, R105, 0x11, P3 ;  /* 0x000000116900780c */ /* 0x000fe40001f61670 */
[----:B------:R-:W-:Y:S02]  /*3230*/  LOP3.LUT R16, R16, 0x7fffffff, RZ, 0xc0, !PT ;  /* 0x7fffffff10107812 */ /* 0x000fe400078ec0ff */
[----:B------:R-:W-:Y:S02]  /*3240*/  FSEL R92, R92, -INF , !P3 ;  /* 0xff8000005c5c7808 */ /* 0x000fe40005800000 */
[----:B------:R-:W-:-:S02]  /*3250*/  @P4 LOP3.LUT R2, R2, 0x1, RZ, 0xfc, !PT ;  /* 0x0000000102024812 */ /* 0x000fc400078efcff */
[----:B------:R-:W-:Y:S02]  /*3260*/  ISETP.GT.AND P3, PT, R108, 0x11, !P4 ;  /* 0x000000116c00780c */ /* 0x000fe40006764270 */
[----:B------:R-:W-:Y:S02]  /*3270*/  ISETP.GE.AND P4, PT, R114, 0x19, PT ;  /* 0x000000197200780c */ /* 0x000fe40003f86270 */
[----:B------:R-:W-:Y:S02]  /*3280*/  ISETP.LT.OR P3, PT, R105, 0x12, P3 ;  /* 0x000000126900780c */ /* 0x000fe40001f61670 */
        /* <DEDUP_REMOVED lines=158> */
[----:B------:R-:W-:Y:S02]  /*3c70*/  LOP3.LUT R16, R16, 0xffffffdf, RZ, 0xc0, !PT ;  /* 0xffffffdf10107812 */ /* 0x000fe400078ec0ff */
[----:B------:R-:W-:Y:S02]  /*3c80*/  FSEL R76, R97, -INF , !P3 ;  /* 0xff800000614c7808 */ /* 0x000fe40005800000 */
[----:B------:R-:W-:Y:S02]  /*3c90*/  ISETP.GT.AND P3, PT, R108, 0x80, !P4 ;  /* 0x000000806c00780c */ /* 0x000fe40006764270 */
[----:B------:R-:W-:-:S02]  /*3ca0*/  VIADDMNMX R84, R86, R112, R111, PT ;  /* 0x0000007056547246 */ /* 0x000fc4000380016f */
        /* <DEDUP_REMOVED lines=59> */
.L_x_12012:
[----:B------:R-:W-:-:S06]  /*4060*/  UISETP.NE.AND UP2, UPT, UR7, 0x1, UPT ;  /* 0x000000010700788c */ /* 0x000fcc000bf45270 */
[----:B------:R-:W-:-:S05]  /*4070*/  PLOP3.LUT P6, PT, PT, PT, UP2, 0x80, 0x0 ;  /* 0x000000000000781c */ /* 0x000fca0003fcf028 */
[----:B------:R-:W-:-:S08]  /*4080*/  @UP2 ULDC.64 UR10, c[0x0][0x9e8] ;  /* 0x00027a00000a2ab9 */ /* 0x000fd00000000a00 */
[----:B------:R-:W-:Y:S01]  /*4090*/  @P6 IMAD.HI.U32 R86, R85, UR10, RZ ;  /* 0x0000000a55566c27 */ /* 0x000fe2000f8e00ff */
[----:B------:R-:W-:-:S13]  /*40a0*/  PLOP3.LUT P6, PT, PT, PT, UP2, 0x80, 0x0 ;  /* 0x000000000000781c */ /* 0x000fda0003fcf028 */
[----:B------:R-:W-:-:S07]  /*40b0*/  @P6 SHF.R.U32.HI R85, RZ, UR11, R86 ;  /* 0x0000000bff556c19 */ /* 0x000fce0008011656 */
.L_x_12013:
[----:B------:R-:W-:Y:S05]  /*40c0*/  BSYNC B0 ;  /* 0x0000000000007941 */ /* 0x000fea0003800000 */
.L_x_12011:
[----:B------:R-:W-:-:S05]  /*40d0*/  IMAD R85, R85, UR7, R115 ;  /* 0x0000000755557c24 */ /* 0x000fca000f8e0273 */
[----:B------:R-:W-:Y:S02]  /*40e0*/  VIMNMX R93, R93, R85, !PT ;  /* 0x000000555d5d7248 */ /* 0x000fe40007fe0100 */
[----:B------:R-:W-:-:S07]  /*40f0*/  VIADDMNMX R84, R85, UR7, R84, PT ;  /* 0x0000000755547c46 */ /* 0x000fce000b800154 */
.L_x_12010:
[C---:B------:R-:W-:Y:S01]  /*4100*/  ISETP.GT.AND P1, PT, R93.reuse, 0x1, !P1 ;  /* 0x000000015d00780c */ /* 0x040fe20004f24270 */
[----:B------:R-:W-:Y:S01]  /*4110*/  ULDC UR21, c[0x0][0x988] ;  /* 0x0002620000157ab9 */ /* 0x000fe20000000800 */
[----:B------:R-:W-:Y:S01]  /*4120*/  ISETP.GT.AND P2, PT, R93, 0x10, !P2 ;  /* 0x000000105d00780c */ /* 0x000fe20005744270 */
[----:B------:R-:W-:Y:S01]  /*4130*/  IMAD.U32 R97, RZ, RZ, UR21 ;  /* 0x00000015ff617e24 */ /* 0x000fe2000f8e00ff */
[C---:B------:R-:W-:Y:S01]  /*4140*/  ISETP.LT.OR P1, PT, R84.reuse, 0x2, P1 ;  /* 0x000000025400780c */ /* 0x040fe20000f21670 */
[----:B------:R-:W-:Y:S01]  /*4150*/  @UP0 ULDC UR10, c[0x0][0x44c] ;  /* 0x00011300000a0ab9 */ /* 0x000fe20000000800 */
[----:B------:R-:W-:Y:S01]  /*4160*/  ISETP.LT.OR P2, PT, R84, 0x11, P2 ;  /* 0x000000115400780c */ /* 0x000fe20001741670 */
[----:B------:R-:W-:Y:S01]  /*4170*/  UIMAD.WIDE.U32 UR10, UR40, UR10, URZ ;  /* 0x0000000a280a72a5 */ /* 0x000fe2000f8e003f */
[----:B------:R-:W-:Y:S01]  /*4180*/  FSEL R5, R5, -INF , !P1 ;  /* 0xff80000005057808 */ /* 0x000fe20004800000 */
[----:B------:R-:W-:Y:S01]  /*4190*/  @UP0 ULDC UR14, c[0x0][0x450] ;  /* 0x00011400000e0ab9 */ /* 0x000fe20000000800 */
[----:B------:R-:W-:Y:S01]  /*41a0*/  LOP3.LUT P1, RZ, R16, 0x2, RZ, 0xc0, !PT ;  /* 0x0000000210ff7812 */ /* 0x000fe2000782c0ff */
[----:B------:R-:W-:Y:S01]  /*41b0*/  UMOV UR12, UR40 ;  /* 0x00000028000c7c82 */ /* 0x000fe20008000000 */
[----:B------:R-:W-:Y:S01]  /*41c0*/  FSEL R85, R9, -INF , !P2 ;  /* 0xff80000009557808 */ /* 0x000fe20005000000 */
[----:B------:R-:W-:Y:S01]  /*41d0*/  @UP0 USHF.R.U32.HI UR12, URZ, UR14, UR11 ;  /* 0x0000000e3f0c0299 */ /* 0x000fe2000801160b */
[----:B------:R-:W-:-:S02]  /*41e0*/  ISETP.GT.AND P1, PT, R93, 0x8, !P1 ;  /* 0x000000085d00780c */ /* 0x000fc40004f24270 */
[----:B------:R-:W-:Y:S02]  /*41f0*/  LOP3.LUT P2, RZ, R16, 0x4000000, RZ, 0xc0, !PT ;  /* 0x0400000010ff7812 */ /* 0x000fe4000784c0ff */
[----:B------:R-:W-:Y:S02]  /*4200*/  ISETP.LT.OR P1, PT, R84, 0x9, P1 ;  /* 0x000000095400780c */ /* 0x000fe40000f21670 */
[C---:B------:R-:W-:Y:S02]  /*4210*/  LOP3.LUT P6, RZ, R16.reuse, 0x2000000, RZ, 0xc0, !PT ;  /* 0x0200000010ff7812 */ /* 0x040fe400078cc0ff */
[----:B------:R-:W-:Y:S02]  /*4220*/  FSEL R7, R7, -INF , !P1 ;  /* 0xff80000007077808 */ /* 0x000fe40004800000 */
[----:B------:R-:W-:Y:S02]  /*4230*/  LOP3.LUT P1, RZ, R16, 0x4, RZ, 0xc0, !PT ;  /* 0x0000000410ff7812 */ /* 0x000fe4000782c0ff */
[----:B------:R-:W-:-:S02]  /*4240*/  FMNMX.FTZ R9, R87, R88, !PT ;  /* 0x0000005857097209 */ /* 0x000fc40007810000 */
[C---:B------:R-:W-:Y:S02]  /*4250*/  ISETP.GT.AND P1, PT, R93.reuse, 0x9, !P1 ;  /* 0x000000095d00780c */ /* 0x040fe40004f24270 */
[C---:B------:R-:W-:Y:S02]  /*4260*/  ISETP.GT.AND P3, PT, R93.reuse, 0x90, !P3 ;  /* 0x000000905d00780c */ /* 0x040fe40005f64270 */
[----:B------:R-:W-:Y:S02]  /*4270*/  ISETP.LT.OR P1, PT, R84, 0xa, P1 ;  /* 0x0000000a5400780c */ /* 0x000fe40000f21670 */
[----:B------:R-:W-:Y:S02]  /*4280*/  ISETP.GT.AND P4, PT, R93, 0x91, !P4 ;  /* 0x000000915d00780c */ /* 0x000fe40006784270 */
[----:B------:R-:W-:Y:S02]  /*4290*/  FSEL R8, R8, -INF , !P1 ;  /* 0xff80000008087808 */ /* 0x000fe40004800000 */
[----:B------:R-:W-:-:S02]  /*42a0*/  LOP3.LUT P1, RZ, R2, 0x1, RZ, 0xc0, !PT ;  /* 0x0000000102ff7812 */ /* 0x000fc4000782c0ff */
[C---:B------:R-:W-:Y:S02]  /*42b0*/  ISETP.LT.OR P3, PT, R84.reuse, 0x91, P3 ;  /* 0x000000915400780c */ /* 0x040fe40001f61670 */
[C---:B------:R-:W-:Y:S02]  /*42c0*/  ISETP.GT.AND P1, PT, R93.reuse, 0x11, !P1 ;  /* 0x000000115d00780c */ /* 0x040fe40004f24270 */
[----:B------:R-:W-:Y:S02]  /*42d0*/  ISETP.GT.AND P5, PT, R93, 0x98, !P5 ;  /* 0x000000985d00780c */ /* 0x000fe40006fa4270 */
[C---:B------:R-:W-:Y:S02]  /*42e0*/  ISETP.LT.OR P1, PT, R84.reuse, 0x12, P1 ;  /* 0x000000125400780c */ /* 0x040fe40000f21670 */
[----:B------:R-:W-:Y:S02]  /*42f0*/  ISETP.LT.OR P4, PT, R84, 0x92, P4 ;  /* 0x000000925400780c */ /* 0x000fe40002781670 */
        /* <DEDUP_REMOVED lines=36> */
[----:B------:R-:W-:-:S02]  /*4540*/  ISETP.GT.AND P1, PT, R93, 0x29, !P2 ;  /* 0x000000295d00780c */ /* 0x000fc40005724270 */
[----:B------:R-:W-:Y:S02]  /*4550*/  LOP3.LUT P2, RZ, R16, 0x8000, RZ, 0xc0, !PT ;  /* 0x0000800010ff7812 */ /* 0x000fe4000784c0ff */
[----:B------:R-:W-:Y:S02]  /*4560*/  ISETP.LT.OR P1, PT, R84, 0x2a, P1 ;  /* 0x0000002a5400780c */ /* 0x000fe40000f21670 */
[----:B------:R-:W-:Y:S02]  /*4570*/  FMNMX.FTZ R9, R51, R10, !PT ;  /* 0x0000000a33097209 */ /* 0x000fe40007810000 */
[----:B------:R-:W-:Y:S02]  /*4580*/  FSEL R20, R20, -INF , !P1 ;  /* 0xff80000014147808 */ /* 0x000fe40004800000 */
[----:B------:R-:W-:Y:S02]  /*4590*/  ISETP.GT.AND P1, PT, R93, 0x30, !P6 ;  /* 0x000000305d00780c */ /* 0x000fe40007724270 */
[----:B------:R-:W-:-:S02]  /*45a0*/  LOP3.LUT P6, RZ, R16, 0x4000, RZ, 0xc0, !PT ;  /* 0x0000400010ff7812 */ /* 0x000fc400078cc0ff */
        /* <DEDUP_REMOVED lines=52> */
[----:B------:R-:W-:Y:S01]  /*48f0*/  LOP3.LUT P1, RZ, R16, 0x20000, RZ, 0xc0, !PT ;  /* 0x0002000010ff7812 */ /* 0x000fe2000782c0ff */
[----:B------:R-:W0:Y:S01]  /*4900*/  SHFL.BFLY PT, R10, R9, 0x2, 0x1f ;  /* 0x0c401f00090a7f89 */ /* 0x000e2200000e0000 */
[----:B------:R-:W-:-:S02]  /*4910*/  FSEL R25, R25, -INF , !P3 ;  /* 0xff80000019197808 */ /* 0x000fc40005800000 */
[----:B------:R-:W-:Y:S02]  /*4920*/  ISETP.GT.AND P1, PT, R93, 0x50, !P1 ;  /* 0x000000505d00780c */ /* 0x000fe40004f24270 */
[C---:B------:R-:W-:Y:S02]  /*4930*/  ISETP.LT.OR P5, PT, R84.reuse, 0x99, P5 ;  /* 0x000000995400780c */ /* 0x040fe40002fa1670 */
[----:B------:R-:W-:Y:S02]  /*4940*/  ISETP.LT.OR P1, PT, R84, 0x51, P1 ;  /* 0x000000515400780c */ /* 0x000fe40000f21670 */
[----:B------:R-:W-:Y:S02]  /*4950*/  FSEL R26, R26, -INF , !P4 ;  /* 0xff8000001a1a7808 */ /* 0x000fe40006000000 */
[----:B------:R-:W-:Y:S02]  /*4960*/  FSEL R60, R60, -INF , !P1 ;  /* 0xff8000003c3c7808 */ /* 0x000fe40004800000 */
[----:B------:R-:W-:-:S02]  /*4970*/  LOP3.LUT P1, RZ, R16, 0x10000, RZ, 0xc0, !PT ;  /* 0x0001000010ff7812 */ /* 0x000fc4000782c0ff */
[----:B------:R-:W-:Y:S02]  /*4980*/  FSEL R27, R27, -INF , !P5 ;  /* 0xff8000001b1b7808 */ /* 0x000fe40006800000 */
[----:B------:R-:W-:Y:S02]  /*4990*/  ISETP.GT.AND P1, PT, R93, 0x51, !P1 ;  /* 0x000000515d00780c */ /* 0x000fe40004f24270 */
[----:B------:R-:W-:Y:S02]  /*49a0*/  R2UR UR13, R106 ;  /* 0x000000006a0d72ca */ /* 0x000fe400000e0000 */
[----:B------:R-:W-:Y:S02]  /*49b0*/  ISETP.LT.OR P1, PT, R84, 0x52, P1 ;  /* 0x000000525400780c */ /* 0x000fe40000f21670 */
[----:B0-----:R-:W-:Y:S02]  /*49c0*/  FMNMX.FTZ R95, R9, R10, !PT ;  /* 0x0000000a095f7209 */ /* 0x001fe40007810000 */
[----:B------:R-:W-:-:S02]  /*49d0*/  FSEL R61, R61, -INF , !P1 ;  /* 0xff8000003d3d7808 */ /* 0x000fc40004800000 */
[----:B------:R-:W-:Y:S01]  /*49e0*/  ISETP.GT.AND P1, PT, R93, 0x58, !P2 ;  /* 0x000000585d00780c */ /* 0x000fe20005724270 */
[----:B------:R-:W0:Y:S01]  /*49f0*/  SHFL.BFLY PT, R10, R95, 0x1, 0x1f ;  /* 0x0c201f005f0a7f89 */ /* 0x000e2200000e0000 */
[----:B------:R-:W-:Y:S02]  /*4a00*/  LOP3.LUT P2, RZ, R16, 0x10, RZ, 0xc0, !PT ;  /* 0x0000001010ff7812 */ /* 0x000fe4000784c0ff */
[----:B------:R-:W-:Y:S01]  /*4a10*/  ISETP.LT.OR P1, PT, R84, 0x59, P1 ;  /* 0x000000595400780c */ /* 0x000fe20000f21670 */
[----:B------:R-:W-:-:S03]  /*4a20*/  UIADD3 UR10, UR13, UR12, URZ ;  /* 0x0000000c0d0a7290 */ /* 0x000fc6000fffe03f */
[----:B------:R-:W-:Y:S01]  /*4a30*/  FSEL R62, R62, -INF , !P1 ;  /* 0xff8000003e3e7808 */ /* 0x000fe20004800000 */
[----:B------:R-:W-:Y:S01]  /*4a40*/  UIADD3 UR6, UR10, UR6, URZ ;  /* 0x000000060a067290 */ /* 0x000fe2000fffe03f */
[----:B------:R-:W-:Y:S02]  /*4a50*/  ISETP.GT.AND P1, PT, R93, 0x59, !P6 ;  /* 0x000000595d00780c */ /* 0x000fe40007724270 */
[----:B------:R-:W-:Y:S02]  /*4a60*/  LOP3.LUT P6, RZ, R16, 0x8, RZ, 0xc0, !PT ;  /* 0x0000000810ff7812 */ /* 0x000fe400078cc0ff */
[----:B------:R-:W-:-:S04]  /*4a70*/  ISETP.LT.OR P1, PT, R84, 0x5a, P1 ;  /* 0x0000005a5400780c */ /* 0x000fc80000f21670 */
[----:B------:R-:W-:Y:S02]  /*4a80*/  FSEL R63, R63, -INF , !P1 ;  /* 0xff8000003f3f7808 */ /* 0x000fe40004800000 */
[----:B------:R-:W-:-:S04]  /*4a90*/  LOP3.LUT P1, RZ, R16, 0x2000, RZ, 0xc0, !PT ;  /* 0x0000200010ff7812 */ /* 0x000fc8000782c0ff */
[----:B------:R-:W-:Y:S02]  /*4aa0*/  ISETP.GT.AND P1, PT, R93, 0x60, !P1 ;  /* 0x000000605d00780c */ /* 0x000fe40004f24270 */
[----:B0-----:R-:W-:Y:S02]  /*4ab0*/  FMNMX.FTZ R10, R95, R10, !PT ;  /* 0x0000000a5f0a7209 */ /* 0x001fe40007810000 */
[----:B------:R-:W-:-:S03]  /*4ac0*/  ISETP.LT.OR P1, PT, R84, 0x61, P1 ;  /* 0x000000615400780c */ /* 0x000fc60000f21670 */
[----:B------:R-:W-:Y:S01]  /*4ad0*/  FFMA.FTZ R96, R10, R97, -8 ;  /* 0xc10000000a607423 */ /* 0x000fe20000010061 */
        /* <DEDUP_REMOVED lines=54> */
[--C-:B------:R-:W-:Y:S01]  /*4e40*/  FFMA.FTZ R90, R92, UR21, -R96.reuse ;  /* 0x000000155c5a7c23 */ /* 0x100fe20008010860 */
[----:B------:R-:W-:Y:S01]  /*4e50*/  FMNMX.FTZ R92, R94, R5, !PT ;  /* 0x000000055e5c7209 */ /* 0x000fe20007810000 */
[--C-:B------:R-:W-:Y:S01]  /*4e60*/  FFMA.FTZ R37, R51, UR21, -R96.reuse ;  /* 0x0000001533257c23 */ /* 0x100fe20008010860 */
[----:B------:R-:W-:Y:S01]  /*4e70*/  ISETP.GT.AND P1, PT, R93, 0x89, !P2 ;  /* 0x000000895d00780c */ /* 0x000fe20005724270 */
        /* <DEDUP_REMOVED lines=15> */
[----:B------:R-:W-:Y:S01]  /*4f70*/  ISETP.LT.OR P2, PT, R84, 0x9a, P2 ;  /* 0x0000009a5400780c */ /* 0x000fe20001741670 */
[----:B------:R-:W-:Y:S01]  /*4f80*/  MUFU.EX2 R87, R87 ;  /* 0x0000005700577308 */ /* 0x000fe20000000800 */
[----:B------:R-:W-:Y:S01]  /*4f90*/  FMNMX.FTZ R9, R11, R92, !PT ;  /* 0x0000005c0b097209 */ /* 0x000fe20007810000 */
[--C-:B------:R-:W-:Y:S01]  /*4fa0*/  FFMA.FTZ R89, R89, UR21, -R96.reuse ;  /* 0x0000001559597c23 */ /* 0x100fe20008010860 */
[----:B------:R-:W-:Y:S01]  /*4fb0*/  FSEL R28, R28, -INF , !P2 ;  /* 0xff8000001c1c7808 */ /* 0x000fe20005000000 */
        /* <DEDUP_REMOVED lines=14> */
[--C-:B------:R-:W-:Y:S01]  /*50a0*/  FFMA.FTZ R38, R38, UR21, -R96.reuse ;  /* 0x0000001526267c23 */ /* 0x100fe20008010860 */
[----:B------:R-:W-:-:S01]  /*50b0*/  FFMA.FTZ R39, R39, UR21, -R96 ;  /* 0x0000001527277c23 */ /* 0x000fc20008010860 */
[--C-:B------:R-:W-:Y:S01]  /*50c0*/  FFMA.FTZ R81, R81, UR21, -R96.reuse ;  /* 0x0000001551517c23 */ /* 0x100fe20008010860 */
        /* <DEDUP_REMOVED lines=13> */
[----:B------:R-:W-:-:S02]  /*51a0*/  FFMA.FTZ R36, R50, UR21, -R96 ;  /* 0x0000001532247c23 */ /* 0x000fc40008010860 */
[----:B------:R-:W0:Y:S01]  /*51b0*/  MUFU.EX2 R31, R31 ;  /* 0x0000001f001f7308 */ /* 0x000e220000000800 */
[----:B------:R-:W-:-:S04]  /*51c0*/  FMNMX.FTZ R50, R58, R9, !PT ;  /* 0x000000093a327209 */ /* 0x000fc80007810000 */
[----:B------:R-:W-:-:S03]  /*51d0*/  FMNMX.FTZ R9, R59, R50, !PT ;  /* 0x000000323b097209 */ /* 0x000fc60007810000 */
[----:B------:R-:W-:Y:S01]  /*51e0*/  MUFU.EX2 R32, R32 ;  /* 0x0000002000207308 */ /* 0x000fe20000000800 */
[----:B------:R-:W-:-:S04]  /*51f0*/  FMNMX.FTZ R50, R60, R9, !PT ;  /* 0x000000093c327209 */ /* 0x000fc80007810000 */
[----:B------:R-:W-:Y:S01]  /*5200*/  FMNMX.FTZ R9, R61, R50, !PT ;  /* 0x000000323d097209 */ /* 0x000fe20007810000 */
[----:B------:R-:W-:-:S02]  /*5210*/  FFMA.FTZ R50, R52, UR21, -R96 ;  /* 0x0000001534327c23 */ /* 0x000fc40008010860 */
        /* <DEDUP_REMOVED lines=27> */
[----:B------:R1:W-:Y:S01]  /*53d0*/  MUFU.EX2 R64, R93 ;  /* 0x0000005d00407308 */ /* 0x0003e20000000800 */
[----:B------:R-:W-:-:S04]  /*53e0*/  FMNMX.FTZ R9, R25, R66, !PT ;  /* 0x0000004219097209 */ /* 0x000fc80007810000 */
[----:B------:R-:W-:-:S03]  /*53f0*/  FMNMX.FTZ R66, R26, R9, !PT ;  /* 0x000000091a427209 */ /* 0x000fc60007810000 */
[----:B------:R-:W-:Y:S01]  /*5400*/  MUFU.EX2 R36, R36 ;  /* 0x0000002400247308 */ /* 0x000fe20000000800 */
[----:B------:R-:W-:Y:S01]  /*5410*/  FMNMX.FTZ R9, R27, R66, !PT ;  /* 0x000000421b097209 */ /* 0x000fe20007810000 */
[--C-:B-1----:R-:W-:Y:S01]  /*5420*/  FFMA.FTZ R93, R68, UR21, -R96.reuse ;  /* 0x00000015445d7c23 */ /* 0x102fe20008010860 */
[----:B------:R-:W-:-:S01]  /*5430*/  FFMA.FTZ R68, R70, UR21, -R96 ;  /* 0x0000001546447c23 */ /* 0x000fc20008010860 */
[--C-:B------:R-:W-:Y:S01]  /*5440*/  FFMA.FTZ R70, R75, UR21, -R96.reuse ;  /* 0x000000154b467c23 */ /* 0x100fe20008010860 */
[----:B------:R-:W-:Y:S01]  /*5450*/  FMNMX.FTZ R9, R28, R9, !PT ;  /* 0x000000091c097209 */ /* 0x000fe20007810000 */
[--C-:B------:R-:W-:Y:S01]  /*5460*/  FFMA.FTZ R75, R77, UR21, -R96.reuse ;  /* 0x000000154d4b7c23 */ /* 0x100fe20008010860 */
[----:B------:R-:W-:-:S01]  /*5470*/  FFMA.FTZ R77, R80, UR21, -R96 ;  /* 0x00000015504d7c23 */ /* 0x000fc20008010860 */
[----:B------:R-:W-:Y:S01]  /*5480*/  FFMA.FTZ R80, R82, UR21, -R96 ;  /* 0x0000001552507c23 */ /* 0x000fe20008010860 */
[----:B------:R-:W-:Y:S01]  /*5490*/  IMAD.U32 R82, RZ, RZ, UR21 ;  /* 0x00000015ff527e24 */ /* 0x000fe2000f8e00ff */
[----:B------:R-:W1:Y:S01]  /*54a0*/  SHFL.BFLY PT, R84, R9, 0x2, 0x1f ;  /* 0x0c401f0009547f89 */ /* 0x000e6200000e0000 */
[----:B------:R2:W-:Y:S01]  /*54b0*/  MUFU.EX2 R66, R93 ;  /* 0x0000005d00427308 */ /* 0x0005e20000000800 */
[----:B0-----:R-:W-:-:S04]  /*54c0*/  F2FP.SATFINITE.E4M3.F32.PACK_AB_MERGE_C R150, R39, R38, RZ ;  /* 0x000000262796723e */ /* 0x001fc800048070ff */
[----:B------:R-:W-:-:S03]  /*54d0*/  F2FP.SATFINITE.E4M3.F32.PACK_AB_MERGE_C R150, R35, R34, R150 ;  /* 0x000000222396723e */ /* 0x000fc60004807096 */
[----:B------:R-:W-:Y:S01]  /*54e0*/  MUFU.EX2 R37, R37 ;  /* 0x0000002500257308 */ /* 0x000fe20000000800 */
[----:B--2---:R-:W-:-:S07]  /*54f0*/  FADD.FTZ R93, R4, R87 ;  /* 0x00000057045d7221 */ /* 0x004fce0000010000 */
[----:B------:R-:W-:Y:S01]  /*5500*/  MUFU.EX2 R50, R50 ;  /* 0x0000003200327308 */ /* 0x000fe20000000800 */
[----:B-1----:R-:W-:-:S07]  /*5510*/  FMNMX.FTZ R84, R9, R84, !PT ;  /* 0x0000005409547209 */ /* 0x002fce0007810000 */
        /* <DEDUP_REMOVED lines=9> */
[----:B------:R-:W-:-:S01]  /*55b0*/  FFMA.FTZ R83, R9, R82, -8 ;  /* 0xc100000009537423 */ /* 0x000fc20000010052 */
[----:B------:R-:W-:Y:S01]  /*55c0*/  FFMA.FTZ R82, R3, UR21, -R96 ;  /* 0x0000001503527c23 */ /* 0x000fe20008010860 */
[----:B------:R-:W-:Y:S01]  /*55d0*/  MUFU.EX2 R53, R53 ;  /* 0x0000003500357308 */ /* 0x000fe20000000800 */
[----:B--2---:R-:W-:Y:S02]  /*55e0*/  F2FP.SATFINITE.E4M3.F32.PACK_AB_MERGE_C R146, R55, R54, RZ ;  /* 0x000000363792723e */ /* 0x004fe400048070ff */
        /* <DEDUP_REMOVED lines=13> */
[----:B------:R-:W-:Y:S01]  /*56c0*/  FADD.FTZ R74, R88, R93 ;  /* 0x0000005d584a7221 */ /* 0x000fe20000010000 */
        /* <DEDUP_REMOVED lines=24> */
[----:B------:R-:W-:Y:S01]  /*5850*/  F2FP.SATFINITE.E4M3.F32.PACK_AB_MERGE_C R146, R53, R52, R146 ;  /* 0x000000343592723e */ /* 0x000fe20004807092 */
        /* <DEDUP_REMOVED lines=14> */
[--C-:B------:R-:W-:Y:S01]  /*5940*/  FFMA.FTZ R29, R29, UR21, -R3.reuse ;  /* 0x000000151d1d7c23 */ /* 0x100fe20008010803 */
[----:B------:R-:W-:-:S01]  /*5950*/  FFMA.FTZ R24, R24, UR21, -R3 ;  /* 0x0000001518187c23 */ /* 0x000fc20008010803 */
[--C-:B------:R-:W-:Y:S01]  /*5960*/  FFMA.FTZ R25, R25, UR21, -R3.reuse ;  /* 0x0000001519197c23 */ /* 0x100fe20008010803 */
[----:B------:R-:W-:-:S01]  /*5970*/  FFMA.FTZ R26, R26, UR21, -R3 ;  /* 0x000000151a1a7c23 */ /* 0x000fc20008010803 */
[----:B------:R-:W-:-:S02]  /*5980*/  FFMA.FTZ R27, R27, UR21, -R3 ;  /* 0x000000151b1b7c23 */ /* 0x000fc40008010803 */
        /* <DEDUP_REMOVED lines=18> */
[----:B------:R-:W-:-:S04]  /*5ab0*/  FADD.FTZ R35, R37, R38 ;  /* 0x0000002625237221 */ /* 0x000fc80000010000 */
[----:B------:R-:W-:Y:S02]  /*5ac0*/  FADD.FTZ R50, R50, R35 ;  /* 0x0000002332327221 */ /* 0x000fe40000010000 */
[----:B------:R-:W1:Y:S01]  /*5ad0*/  MUFU.EX2 R85, R85 ;  /* 0x0000005500557308 */ /* 0x000e620000000800 */
[----:B--2---:R-:W-:-:S01]  /*5ae0*/  FADD.FTZ R31, R13, R4 ;  /* 0x000000040d1f7221 */ /* 0x004fc20000010000 */
[----:B------:R-:W-:Y:S01]  /*5af0*/  FADD.FTZ R51, R51, R50 ;  /* 0x0000003233337221 */ /* 0x000fe20000010000 */
[----:B------:R-:W-:-:S05]  /*5b00*/  FFMA.FTZ R4, R44, UR21, -R3 ;  /* 0x000000152c047c23 */ /* 0x000fca0008010803 */
[----:B------:R-:W2:Y:S01]  /*5b10*/  MUFU.EX2 R15, R15 ;  /* 0x0000000f000f7308 */ /* 0x000ea20000000800 */
[----:B0-----:R-:W-:-:S01]  /*5b20*/  FADD.FTZ R32, R14, R31 ;  /* 0x0000001f0e207221 */ /* 0x001fc20000010000 */
[--C-:B------:R-:W-:Y:S01]  /*5b30*/  FFMA.FTZ R31, R45, UR21, -R3.reuse ;  /* 0x000000152d1f7c23 */ /* 0x100fe20008010803 */
[----:B------:R-:W-:-:S01]  /*5b40*/  FFMA.FTZ R3, R28, UR21, -R3 ;  /* 0x000000151c037c23 */ /* 0x000fc20008010803 */
[----:B------:R-:W-:-:S04]  /*5b50*/  F2FP.SATFINITE.E4M3.F32.PACK_AB_MERGE_C R28, R8, R5, RZ ;  /* 0x00000005081c723e */ /* 0x000fc800048070ff */
[----:B------:R-:W0:Y:S01]  /*5b60*/  MUFU.EX2 R20, R20 ;  /* 0x0000001400147308 */ /* 0x000e220000000800 */
[----:B-1----:R-:W-:-:S01]  /*5b70*/  FADD.FTZ R32, R85, R32 ;  /* 0x0000002055207221 */ /* 0x002fc20000010000 */
[----:B------:R-:W-:Y:S02]  /*5b80*/  F2FP.SATFINITE.E4M3.F32.PACK_AB_MERGE_C R14, R85, R14, RZ ;  /* 0x0000000e550e723e */ /* 0x000fe400048070ff */
[----:B------:R-:W-:Y:S02]  /*5b90*/  F2FP.SATFINITE.E4M3.F32.PACK_AB_MERGE_C R153, R84, R83, R28 ;  /* 0x000000535499723e */ /* 0x000fe4000480701c */
[----:B------:R-:W-:Y:S02]  /*5ba0*/  F2FP.SATFINITE.E4M3.F32.PACK_AB_MERGE_C R149, R13, R12, R14 ;  /* 0x0000000c0d95723e */ /* 0x000fe4000480700e */
        /* <DEDUP_REMOVED lines=25> */
[----:B-1----:R-:W-:-:S07]  /*5d40*/  F2FP.SATFINITE.E4M3.F32.PACK_AB_MERGE_C R8, R67, R66, RZ ;  /* 0x000000424308723e */ /* 0x002fce00048070ff */
[----:B------:R-:W1:Y:S01]  /*5d50*/  MUFU.EX2 R60, R60 ;  /* 0x0000003c003c7308 */ /* 0x000e620000000800 */
[----:B--2---:R-:W-:-:S07]  /*5d60*/  FADD.FTZ R5, R59, R32 ;  /* 0x000000203b057221 */ /* 0x004fce0000010000 */
        /* <DEDUP_REMOVED lines=27> */
[----:B------:R-:W-:Y:S08]  /*5f20*/  MUFU.EX2 R77, R77 ;  /* 0x0000004d004d7308 */ /* 0x000ff00000000800 */
[----:B------:R-:W0:Y:S01]  /*5f30*/  MUFU.EX2 R78, R78 ;  /* 0x0000004e004e7308 */ /* 0x000e220000000800 */
[----:B-1----:R-:W-:Y:S01]  /*5f40*/  F2FP.SATFINITE.E4M3.F32.PACK_AB_MERGE_C R142, R69, R68, R32 ;  /* 0x00000044458e723e */ /* 0x002fe20004807020 */
[----:B------:R-:W-:-:S04]  /*5f50*/  FADD.FTZ R68, R68, R67 ;  /* 0x0000004344447221 */ /* 0x000fc80000010000 */
[----:B------:R-:W-:Y:S02]  /*5f60*/  FADD.FTZ R69, R69, R68 ;  /* 0x0000004445457221 */ /* 0x000fe40000010000 */
[----:B------:R-:W1:Y:S02]  /*5f70*/  MUFU.EX2 R4, R4 ;  /* 0x0000000400047308 */ /* 0x000e640000000800 */
[----:B------:R-:W-:-:S04]  /*5f80*/  FADD.FTZ R70, R70, R69 ;  /* 0x0000004546467221 */ /* 0x000fc80000010000 */
[----:B------:R-:W-:Y:S02]  /*5f90*/  FADD.FTZ R70, R71, R70 ;  /* 0x0000004647467221 */ /* 0x000fe40000010000 */
        /* <DEDUP_REMOVED lines=15> */
[----:B------:R-:W-:Y:S01]  /*6090*/  MUFU.EX2 R79, R79 ;  /* 0x0000004f004f7308 */ /* 0x000fe20000000800 */
[C---:B0-----:R-:W-:Y:S01]  /*60a0*/  F2FP.SATFINITE.E4M3.F32.PACK_AB_MERGE_C R46, R47.reuse, R46, RZ ;  /* 0x0000002e2f2e723e */ /* 0x041fe200048070ff */
        /* <DEDUP_REMOVED lines=15> */
[----:B-1----:R-:W-:-:S07]  /*61a0*/  FADD.FTZ R5, R29, R12 ;  /* 0x0000000c1d057221 */ /* 0x002fce0000010000 */
[----:B------:R-:W1:Y:S01]  /*61b0*/  MUFU.EX2 R26, R26 ;  /* 0x0000001a001a7308 */ /* 0x000e620000000800 */
[C---:B--2---:R-:W-:Y:S01]  /*61c0*/  F2FP.SATFINITE.E4M3.F32.PACK_AB_MERGE_C R29, R24.reuse, R29, RZ ;  /* 0x0000001d181d723e */ /* 0x044fe200048070ff */
[----:B------:R-:W-:Y:S01]  /*61d0*/  FADD.FTZ R24, R24, R5 ;  /* 0x0000000518187221 */ /* 0x000fe20000010000 */
[----:B------:R-:W-:-:S02]  /*61e0*/  FADD.FTZ R5, R79, R80 ;  /* 0x000000504f057221 */ /* 0x000fc40000010000 */
[----:B------:R-:W-:Y:S02]  /*61f0*/  F2FP.SATFINITE.E4M3.F32.PACK_AB_MERGE_C R137, R49, R48, R29 ;  /* 0x000000303189723e */ /* 0x000fe4000480701d */
[----:B------:R-:W-:-:S01]  /*6200*/  FADD.FTZ R5, R82, R5 ;  /* 0x0000000552057221 */ /* 0x000fc20000010000 */
[----:B------:R-:W-:Y:S08]  /*6210*/  MUFU.EX2 R27, R27 ;  /* 0x0000001b001b7308 */ /* 0x000ff00000000800 */
[----:B------:R0:W2:Y:S02]  /*6220*/  MUFU.EX2 R8, R3 ;  /* 0x0000000300087308 */ /* 0x0000a40000000800 */
[----:B0-----:R-:W-:-:S04]  /*6230*/  FADD.FTZ R3, R25, R24 ;  /* 0x0000001819037221 */ /* 0x001fc80000010000 */
[----:B-1----:R-:W-:Y:S01]  /*6240*/  FADD.FTZ R4, R26, R3 ;  /* 0x000000031a047221 */ /* 0x002fe20000010000 */
[----:B--2---:R-:W-:-:S03]  /*6250*/  F2FP.SATFINITE.E4M3.F32.PACK_AB_MERGE_C R3, R8, R27, RZ ;  /* 0x0000001b0803723e */ /* 0x004fc600048070ff */
        /* <DEDUP_REMOVED lines=15> */
.L_x_12015:
[----:B------:R-:W-:-:S11]  /*6350*/  UISETP.NE.AND UP2, UPT, UR7, 0x1, UPT ;  /* 0x000000010700788c */ /* 0x000fd6000bf45270 */
[----:B------:R-:W-:Y:S02]  /*6360*/  @UP2 ULDC.64 UR14, c[0x0][0x9e8] ;  /* 0x00027a00000e2ab9 */ /* 0x000fe40000000a00 */
[----:B------:R-:W-:-:S04]  /*6370*/  UIMAD.WIDE.U32 UR10, UR12, UR14, URZ ;  /* 0x0000000e0c0a72a5 */ /* 0x000fc8000f8e003f */
[----:B------:R-:W-:-:S12]  /*6380*/  @UP2 USHF.R.U32.HI UR12, URZ, UR15, UR11 ;  /* 0x0000000f3f0c2299 */ /* 0x000fd8000801160b */
.L_x_12016:
[----:B------:R-:W-:-:S04]  /*6390*/  UIMAD UR7, UR12, UR7, UR7 ;  /* 0x000000070c0772a4 */ /* 0x000fc8000f8e0207 */
[----:B------:R-:W-:-:S04]  /*63a0*/  UISETP.LT.AND UP2, UPT, UR6, UR7, UPT ;  /* 0x000000070600728c */ /* 0x000fc8000bf41270 */
[----:B------:R-:W-:-:S12]  /*63b0*/  USEL UR6, UR6, UR7, UP2 ;  /* 0x0000000706067287 */ /* 0x000fd80009000000 */
.L_x_12014:
        /* <DEDUP_REMOVED lines=21> */
[----:B------:R-:W-:-:S13]  /*6510*/  ISETP.GE.AND P1, PT, R3, UR27, PT ;  /* 0x0000001b03007c0c */ /* 0x000fda000bf26270 */
[----:B------:R-:W-:Y:S05]  /*6520*/  @!P1 BRA `(.L_x_12017) ;  /* 0x0000004800849947 */ /* 0x000fea0003800000 */
        /* <DEDUP_REMOVED lines=19> */
.L_x_12035:
[----:B------:R-:W-:-:S04]  /*6660*/  UIADD3 UR26, UR36, 0x1, URZ ;  /* 0x00000001241a7890 */ /* 0x000fc8000fffe03f */
[----:B------:R-:W-:-:S04]  /*6670*/  UISETP.NE.AND UP2, UPT, UR26, 0x2, UPT ;  /* 0x000000021a00788c */ /* 0x000fc8000bf45270 */
[----:B------:R-:W-:Y:S02]  /*6680*/  USEL UR25, URZ, 0x1, UP2 ;  /* 0x000000013f197887 */ /* 0x000fe40009000000 */
[----:B------:R-:W-:Y:S02]  /*6690*/  USEL UR26, UR26, URZ, UP2 ;  /* 0x0000003f1a1a7287 */ /* 0x000fe40009000000 */
[----:B------:R-:W-:Y:S01]  /*66a0*/  ULOP3.LUT UR25, UR46, UR25, URZ, 0x3c, !UPT ;  /* 0x000000192e197292 */ /* 0x000fe2000f8e3c3f */
[----:B------:R-:W-:Y:S11]  /*66b0*/  @!P0 BRA `(.L_x_12018) ;  /* 0x0000000000048947 */ /* 0x000ff60003800000 */
[----:B------:R-:W-:Y:S01]  /*66c0*/  BPT.TRAP 0x1 ;  /* 0x000000040000795c */ /* 0x000fe20000300000 */
.L_x_12018:
[----:B------:R-:W-:Y:S01]  /*66d0*/  ULEA UR24, UR26, UR45, 0x3 ;  /* 0x0000002d1a187291 */ /* 0x000fe2000f8e183f */
[----:B------:R-:W-:-:S05]  /*66e0*/  IMAD.U32 R7, RZ, RZ, UR25 ;  /* 0x00000019ff077e24 */ /* 0x000fca000f8e00ff */
[----:B------:R-:W-:-:S04]  /*66f0*/  SHF.L.U32 R7, R7, 0x1f, RZ ;  /* 0x0000001f07077819 */ /* 0x000fc800000006ff */
[----:B------:R0:W1:Y:S01]  /*6700*/  SYNCS.PHASECHK.TRANS64.TRYWAIT P1, [UR24+0x13230], R7 ;  /* 0x01323007ff0075a7 */ /* 0x0000620008020158 */
[----:B------:R-:W-:Y:S05]  /*6710*/  @!P0 BRA `(.L_x_12019) ;  /* 0x0000000000048947 */ /* 0x000fea0003800000 */
[----:B------:R-:W-:Y:S01]  /*6720*/  BPT.TRAP 0x1 ;  /* 0x000000040000795c */ /* 0x000fe20000300000 */
.L_x_12019:
[----:B-1----:R-:W-:Y:S05]  /*6730*/  @P1 BRA `(.L_x_12020) ;  /* 0x0000000000081947 */ /* 0x002fea0003800000 */
[----:B------:R-:W1:Y:S02]  /*6740*/  SYNCS.PHASECHK.TRANS64.TRYWAIT P1, [UR24+0x13230], R7 ;  /* 0x01323007ff0075a7 */ /* 0x000e640008020158 */
[----:B-1----:R-:W-:Y:S05]  /*6750*/  @!P1 BRA `(.L_x_12021) ;  /* 0x00000150009c9947 */ /* 0x002fea0003800000 */
.L_x_12020:
        /* <DEDUP_REMOVED lines=64> */
.L_x_12022:
[----:B------:R-:W-:Y:S01]  /*6b60*/  ULEA UR11, UR36, UR45, 0x3 ;  /* 0x0000002d240b7291 */ /* 0x000fe2000f8e183f */
[----:B01----:R-:W-:-:S05]  /*6b70*/  IMAD.U32 R7, RZ, RZ, UR46 ;  /* 0x0000002eff077e24 */ /* 0x003fca000f8e00ff */
[----:B------:R-:W-:-:S04]  /*6b80*/  SHF.L.U32 R7, R7, 0x1f, RZ ;  /* 0x0000001f07077819 */ /* 0x000fc800000006ff */
[----:B------:R0:W1:Y:S01]  /*6b90*/  SYNCS.PHASECHK.TRANS64.TRYWAIT P1, [UR11+0x13250], R7 ;  /* 0x01325007ff0075a7 */ /* 0x000062000802014b */
[----:B------:R-:W-:Y:S05]  /*6ba0*/  @!P0 BRA `(.L_x_12023) ;  /* 0x0000000000048947 */ /* 0x000fea0003800000 */
[----:B------:R-:W-:Y:S01]  /*6bb0*/  BPT.TRAP 0x1 ;  /* 0x000000040000795c */ /* 0x000fe20000300000 */
.L_x_12023:
        /* <DEDUP_REMOVED lines=43> */
.L_x_12024:
[----:B------:R-:W-:Y:S01]  /*6e70*/  UIADD3 UR6, UR45, 0x1000, URZ ;  /* 0x000010002d067890 */ /* 0x000fe2000fffe03f */
[----:B------:R-:W-:Y:S01]  /*6e80*/  WARPGROUP.ARRIVE ;  /* 0x00000000000079c5 */ /* 0x000fe20000000000 */
[----:B------:R-:W-:Y:S01]  /*6e90*/  UMOV UR7, 0xc0000010 ;  /* 0xc000001000077882 */ /* 0x000fe20000000000 */
[----:B------:R-:W-:Y:S01]  /*6ea0*/  PLOP3.LUT P1, PT, PT, PT, UP0, 0x80, 0x0 ;  /* 0x000000000000781c */ /* 0x000fe20003f2f008 */
[----:B------:R-:W-:Y:S01]  /*6eb0*/  USHF.R.U32.HI UR6, URZ, 0x4, UR6 ;  /* 0x000000043f067899 */ /* 0x000fe20008011606 */
[----:B------:R-:W-:Y:S01]  /*6ec0*/  PLOP3.LUT P2, PT, PT, PT, UP0, 0x80, 0x0 ;  /* 0x000000000000781c */ /* 0x000fe20003f4f008 */
[C---:B-1----:R-:W-:Y:S01]  /*6ed0*/  FMUL.FTZ R128, R0.reuse, R77 ;  /* 0x0000004d00807220 */ /* 0x042fe20000410000 */
[----:B------:R-:W-:Y:S01]  /*6ee0*/  FMUL.FTZ R77, R0, R79 ;  /* 0x0000004f004d7220 */ /* 0x000fe20000410000 */
[----:B------:R-:W-:Y:S01]  /*6ef0*/  ULOP3.LUT UR6, UR6, 0x3fff, URZ, 0xc0, !UPT ;  /* 0x00003fff06067892 */ /* 0x000fe2000f8ec03f */
[----:B------:R-:W-:Y:S02]  /*6f00*/  VIADD R132, R22, UR40 ;  /* 0x0000002816847c36 */ /* 0x000fe40008000000 */
[C---:B------:R-:W-:Y:S01]  /*6f10*/  FMUL.FTZ R79, R0.reuse, R83 ;  /* 0x00000053004f7220 */ /* 0x040fe20000410000 */
[C---:B------:R-:W-:Y:S01]  /*6f20*/  FMUL.FTZ R83, R0.reuse, R86 ;  /* 0x0000005600537220 */ /* 0x040fe20000410000 */
[----:B------:R-:W-:Y:S01]  /*6f30*/  ULOP3.LUT UR6, UR6, 0x10000, URZ, 0xfc, !UPT ;  /* 0x0001000006067892 */ /* 0x000fe2000f8efc3f */
[----:B------:R-:W-:Y:S01]  /*6f40*/  LOP3.LUT P3, RZ, R23, 0x7f, RZ, 0xc0, !PT ;  /* 0x0000007f17ff7812 */ /* 0x000fe2000786c0ff */
        /* <DEDUP_REMOVED lines=61> */
[----:B------:R-:W-:Y:S01]  /*7320*/  FMUL.FTZ R68, R0, R71 ;  /* 0x0000004700447220 */ /* 0x000fe20000410000 */
[----:B------:R-:W0:Y:S01]  /*7330*/  MUFU.TANH R7, R7 ;  /* 0x0000000700077308 */ /* 0x000e220000002400 */
[----:B------:R-:W-:-:S07]  /*7340*/  IMAD.IADD R67, R70, 0x1, -R19 ;  /* 0x0000000146437824 */ /* 0x000fce00078e0a13 */
[----:B------:R-:W1:Y:S08]  /*7350*/  MUFU.TANH R108, R108 ;  /* 0x0000006c006c7308 */ /* 0x000e700000002400 */
        /* <DEDUP_REMOVED lines=72> */
[----:B------:R1:W-:Y:S04]  /*77e0*/  @!P3 SYNCS.ARRIVE.TRANS64.RED.A1T0 RZ, [R56+URZ], RZ ;  /* 0x000000ff38ffb9a7 */ /* 0x0003e8000810043f */
[----:B------:R-:W0:Y:S01]  /*77f0*/  MUFU.TANH R58, R58 ;  /* 0x0000003a003a7308 */ /* 0x000e220000002400 */
[----:B-1----:R-:W-:-:S07]  /*7800*/  IADD3 R56, -R19, 0x1, R70 ;  /* 0x0000000113387810 */ /* 0x002fce0007ffe146 */
[----:B------:R-:W1:Y:S01]  /*7810*/  MUFU.TANH R59, R59 ;  /* 0x0000003b003b7308 */ /* 0x000e620000002400 */
[----:B------:R-:W-:-:S07]  /*7820*/  IADD3 R56, -R18, R56, R17 ;  /* 0x0000003812387210 */ /* 0x000fce0007ffe111 */
[----:B------:R-:W0:Y:S01]  /*7830*/  MUFU.TANH R129, R129 ;  /* 0x0000008100817308 */ /* 0x000e220000002400 */
[C---:B------:R-:W-:Y:S02]  /*7840*/  VIADD R135, R56.reuse, UR23 ;  /* 0x0000001738877c36 */ /* 0x040fe40008000000 */
[----:B------:R-:W-:Y:S02]  /*7850*/  VIADD R134, R56, UR20 ;  /* 0x0000001438867c36 */ /* 0x000fe40008000000 */
[----:B-----5:R-:W-:-:S03]  /*7860*/  IMAD.IADD R133, R135, 0x1, R136 ;  /* 0x0000000187857824 */ /* 0x020fc600078e0288 */
        /* <DEDUP_REMOVED lines=25> */
.L_x_12028:
[----:B------:R-:W-:-:S05]  /*7a00*/  IMAD.U32 R138, RZ, RZ, UR22 ;  /* 0x00000016ff8a7e24 */ /* 0x000fca000f8e00ff */
[----:B------:R-:W-:-:S13]  /*7a10*/  ISETP.NE.AND P1, PT, R138, 0x1, PT ;  /* 0x000000018a00780c */ /* 0x000fda0003f25270 */
[----:B------:R-:W1:Y:S02]  /*7a20*/  @P1 LDC.64 R56, c[0x0][0x9e8] ;  /* 0x00027a00ff381b82 */ /* 0x000e640000000a00 */
[----:B-1----:R-:W-:-:S05]  /*7a30*/  @P1 IMAD.HI.U32 R56, R136, R56, RZ ;  /* 0x0000003888381227 */ /* 0x002fca00078e00ff */
[----:B------:R-:W-:-:S07]  /*7a40*/  @P1 SHF.R.U32.HI R136, RZ, R57, R56 ;  /* 0x00000039ff881219 */ /* 0x000fce0000011638 */
.L_x_12029:
[----:B------:R-:W-:Y:S05]  /*7a50*/  BSYNC B0 ;  /* 0x0000000000007941 */ /* 0x000fea0003800000 */
.L_x_12027:
[----:B------:R-:W-:-:S05]  /*7a60*/  IMAD R136, R136, R138, R67 ;  /* 0x0000008a88887224 */ /* 0x000fca00078e0243 */
[----:B------:R-:W-:Y:S02]  /*7a70*/  VIADDMNMX R133, R136, R138, R133, PT ;  /* 0x0000008a88857246 */ /* 0x000fe40003800185 */
[----:B------:R-:W-:-:S07]  /*7a80*/  VIMNMX R71, R71, R136, !PT ;  /* 0x0000008847477248 */ /* 0x000fce0007fe0100 */
.L_x_12026:
[C---:B------:R-:W-:Y:S02]  /*7a90*/  ISETP.GE.AND P3, PT, R70.reuse, 0x9, PT ;  /* 0x000000094600780c */ /* 0x040fe40003f66270 */
        /* <DEDUP_REMOVED lines=246> */
.L_x_12032:
[----:B------:R-:W-:-:S05]  /*8a00*/  IMAD.U32 R70, RZ, RZ, UR22 ;  /* 0x00000016ff467e24 */ /* 0x000fca000f8e00ff */
[----:B------:R-:W-:-:S13]  /*8a10*/  ISETP.NE.AND P6, PT, R70, 0x1, PT ;  /* 0x000000014600780c */ /* 0x000fda0003fc5270 */
[----:B------:R-:W0:Y:S02]  /*8a20*/  @P6 LDC.64 R14, c[0x0][0x9e8] ;  /* 0x00027a00ff0e6b82 */ /* 0x000e240000000a00 */
[----:B0-----:R-:W-:-:S05]  /*8a30*/  @P6 IMAD.HI.U32 R14, R8, R14, RZ ;  /* 0x0000000e080e6227 */ /* 0x001fca00078e00ff */
[----:B------:R-:W-:-:S07]  /*8a40*/  @P6 SHF.R.U32.HI R8, RZ, R15, R14 ;  /* 0x0000000fff086219 */ /* 0x000fce000001160e */
.L_x_12033:
[----:B------:R-:W-:Y:S05]  /*8a50*/  BSYNC B0 ;  /* 0x0000000000007941 */ /* 0x000fea0003800000 */
.L_x_12031:
[----:B------:R-:W-:-:S05]  /*8a60*/  IMAD R8, R8, R70, R67 ;  /* 0x0000004608087224 */ /* 0x000fca00078e0243 */
[----:B------:R-:W-:Y:S02]  /*8a70*/  VIADDMNMX R135, R8, R70, R135, PT ;  /* 0x0000004608877246 */ /* 0x000fe40003800187 */
[----:B------:R-:W-:-:S07]  /*8a80*/  VIMNMX R134, R134, R8, !PT ;  /* 0x0000000886867248 */ /* 0x000fce0007fe0100 */
.L_x_12030:
[----:B------:R-:W-:Y:S01]  /*8a90*/  ISETP.GT.AND P1, PT, R134, 0x1, !P1 ;  /* 0x000000018600780c */ /* 0x000fe20004f24270 */
[----:B------:R-:W-:Y:S01]  /*8aa0*/  IMAD.U32 R67, RZ, RZ, UR21 ;  /* 0x00000015ff437e24 */ /* 0x000fe2000f8e00ff */
[C---:B------:R-:W-:Y:S02]  /*8ab0*/  LOP3.LUT P6, RZ, R16.reuse, 0x8000000, RZ, 0xc0, !PT ;  /* 0x0800000010ff7812 */ /* 0x040fe400078cc0ff */
        /* <DEDUP_REMOVED lines=70> */
[C---:B------:R-:W-:Y:S02]  /*8f20*/  ISETP.LT.OR P1, PT, R135.reuse, 0x2a, P1 ;  /* 0x0000002a8700780c */ /* 0x040fe40000f21670 */
        /* <DEDUP_REMOVED lines=23> */
[C---:B------:R-:W-:Y:S02]  /*90a0*/  ISETP.GT.AND P1, PT, R134.reuse, 0x39, !P1 ;  /* 0x000000398600780c */ /* 0x040fe40004f24270 */
        /* <DEDUP_REMOVED lines=185> */
[----:B------:R-:W-:Y:S02]  /*9c40*/  FMNMX.FTZ R132, R60, R115, !PT ;  /* 0x000000733c847209 */ /* 0x000fe40007810000 */
[----:B------:R-:W-:Y:S01]  /*9c50*/  FSEL R115, R64, -INF , !P4 ;  /* 0xff80000040737808 */ /* 0x000fe20006000000 */
[----:B------:R-:W-:Y:S01]  /*9c60*/  MUFU.EX2 R105, R105 ;  /* 0x0000006900697308 */ /* 0x000fe20000000800 */
[----:B------:R-:W-:-:S04]  /*9c70*/  FMNMX.FTZ R132, R61, R132, !PT ;  /* 0x000000843d847209 */ /* 0x000fc80007810000 */
[----:B------:R-:W-:-:S03]  /*9c80*/  FMNMX.FTZ R132, R63, R132, !PT ;  /* 0x000000843f847209 */ /* 0x000fc60007810000 */
[----:B------:R1:W-:Y:S01]  /*9c90*/  MUFU.EX2 R64, R125 ;  /* 0x0000007d00407308 */ /* 0x0003e20000000800 */
[----:B0-----:R-:W-:-:S04]  /*9ca0*/  FMNMX.FTZ R121, R115, R132, !PT ;  /* 0x0000008473797209 */ /* 0x001fc80007810000 */
[----:B------:R-:W-:-:S03]  /*9cb0*/  FMNMX.FTZ R121, R66, R121, !PT ;  /* 0x0000007942797209 */ /* 0x000fc60007810000 */
[----:B------:R-:W-:Y:S01]  /*9cc0*/  MUFU.EX2 R112, R112 ;  /* 0x0000007000707308 */ /* 0x000fe20000000800 */
[----:B------:R-:W-:Y:S01]  /*9cd0*/  FMNMX.FTZ R121, R68, R121, !PT ;  /* 0x0000007944797209 */ /* 0x000fe20007810000 */
[----:B-1----:R-:W-:-:S04]  /*9ce0*/  FFMA.FTZ R125, R62, UR21, -R70 ;  /* 0x000000153e7d7c23 */ /* 0x002fc80008010846 */
[----:B------:R-:W0:Y:S02]  /*9cf0*/  SHFL.BFLY PT, R128, R121, 0x2, 0x1f ;  /* 0x0c401f0079807f89 */ /* 0x000e2400000e0000 */
        /* <DEDUP_REMOVED lines=39> */
[----:B------:R-:W-:Y:S01]  /*9f70*/  FFMA.FTZ R99, R102, UR21, -R70 ;  /* 0x0000001566637c23 */ /* 0x000fe20008010846 */
[----:B-1----:R-:W-:-:S01]  /*9f80*/  FFMA.FTZ R102, R69, R5, R14 ;  /* 0x0000000545667223 */ /* 0x002fc2000001000e */
        /* <DEDUP_REMOVED lines=165> */
.L_x_12034:
        /* <DEDUP_REMOVED lines=82> */
[----:B------:R-:W-:Y:S01]  /*af00*/  IMAD.MOV.U32 R9, RZ, RZ, R62 ;  /* 0x000000ffff097224 */ /* 0x000fe200078e003e */
[----:B------:R-:W-:Y:S01]  /*af10*/  UMOV UR36, UR26 ;  /* 0x0000001a00247c82 */ /* 0x000fe20008000000 */
[----:B------:R-:W-:Y:S01]  /*af20*/  IMAD.MOV.U32 R10, RZ, RZ, R8 ;  /* 0x000000ffff0a7224 */ /* 0x000fe200078e0008 */
[----:B------:R-:W-:-:S06]  /*af30*/  UMOV UR46, UR25 ;  /* 0x00000019002e7c82 */ /* 0x000fcc0008000000 */
.L_x_12017:
        /* <DEDUP_REMOVED lines=26> */
.L_x_12037:
[----:B------:R-:W-:-:S11]  /*b0e0*/  UISETP.NE.AND UP2, UPT, UR12, 0x1, UPT ;  /* 0x000000010c00788c */ /* 0x000fd6000bf45270 */
[----:B------:R-:W-:Y:S02]  /*b0f0*/  @UP2 ULDC.64 UR14, c[0x0][0x9e8] ;  /* 0x00027a00000e2ab9 */ /* 0x000fe40000000a00 */
[----:B------:R-:W-:-:S04]  /*b100*/  UIMAD.WIDE.U32 UR6, UR10, UR14, URZ ;  /* 0x0000000e0a0672a5 */ /* 0x000fc8000f8e003f */
[----:B------:R-:W-:-:S12]  /*b110*/  @UP2 USHF.R.U32.HI UR10, URZ, UR15, UR7 ;  /* 0x0000000f3f0a2299 */ /* 0x000fd80008011607 */
.L_x_12038:
[----:B------:R-:W-:-:S04]  /*b120*/  UIMAD UR10, UR10, UR12, URZ ;  /* 0x0000000c0a0a72a4 */ /* 0x000fc8000f8e023f */
[----:B------:R-:W-:-:S04]  /*b130*/  UISETP.LT.AND UP2, UPT, UR11, UR10, UPT ;  /* 0x0000000a0b00728c */ /* 0x000fc8000bf41270 */
[----:B------:R-:W-:-:S12]  /*b140*/  USEL UR11, UR11, UR10, !UP2 ;  /* 0x0000000a0b0b7287 */ /* 0x000fd8000d000000 */
.L_x_12036:
        /* <DEDUP_REMOVED lines=13> */
.L_x_12049:
[----:B------:R-:W-:-:S04]  /*b220*/  UISETP.NE.AND UP2, UPT, UR24, 0x1, UPT ;  /* 0x000000011800788c */ /* 0x000fc8000bf45270 */
[----:B------:R-:W-:-:S04]  /*b230*/  USEL UR46, URZ, 0x1, UP2 ;  /* 0x000000013f2e7887 */ /* 0x000fc80009000000 */
[----:B------:R-:W-:Y:S01]  /*b240*/  ULOP3.LUT UR46, UR25, UR46, URZ, 0x3c, !UPT ;  /* 0x0000002e192e7292 */ /* 0x000fe2000f8e3c3f */
[----:B------:R-:W-:Y:S11]  /*b250*/  @!P0 BRA `(.L_x_12040) ;  /* 0x0000000000048947 */ /* 0x000ff60003800000 */
[----:B------:R-:W-:Y:S01]  /*b260*/  BPT.TRAP 0x1 ;  /* 0x000000040000795c */ /* 0x000fe20000300000 */
.L_x_12040:
        /* <DEDUP_REMOVED lines=9> */
.L_x_12041:
[----:B-1----:R-:W-:Y:S05]  /*b300*/  @P1 BRA `(.L_x_12042) ;  /* 0x0000000000081947 */ /* 0x002fea0003800000 */
[----:B------:R-:W1:Y:S02]  /*b310*/  SYNCS.PHASECHK.TRANS64.TRYWAIT P1, [UR22+0x13230], R9 ;  /* 0x01323009ff0075a7 */ /* 0x000e640008020156 */
[----:B-1----:R-:W-:Y:S05]  /*b320*/  @!P1 BRA `(.L_x_12043) ;  /* 0x0000010400d89947 */ /* 0x002fea0003800000 */
.L_x_12042:
        /* <DEDUP_REMOVED lines=64> */
.L_x_12044:
[----:B------:R-:W-:Y:S01]  /*b730*/  ULEA UR11, UR24, UR45, 0x3 ;  /* 0x0000002d180b7291 */ /* 0x000fe2000f8e183f */
[----:B01----:R-:W-:-:S05]  /*b740*/  IMAD.U32 R9, RZ, RZ, UR25 ;  /* 0x00000019ff097e24 */ /* 0x003fca000f8e00ff */
[----:B------:R-:W-:-:S04]  /*b750*/  SHF.L.U32 R9, R9, 0x1f, RZ ;  /* 0x0000001f09097819 */ /* 0x000fc800000006ff */
[----:B------:R0:W1:Y:S01]  /*b760*/  SYNCS.PHASECHK.TRANS64.TRYWAIT P1, [UR11+0x13250], R9 ;  /* 0x01325009ff0075a7 */ /* 0x000062000802014b */
[----:B------:R-:W-:Y:S05]  /*b770*/  @!P0 BRA `(.L_x_12045) ;  /* 0x0000000000048947 */ /* 0x000fea0003800000 */
[----:B------:R-:W-:Y:S01]  /*b780*/  BPT.TRAP 0x1 ;  /* 0x000000040000795c */ /* 0x000fe20000300000 */
.L_x_12045:
        /* <DEDUP_REMOVED lines=126> */
.L_x_12046:
[----:B-1----:R-:W-:Y:S01]  /*bf70*/  FMNMX.FTZ R10, R12, R7, !PT ;  /* 0x000000070c0a7209 */ /* 0x002fe20007810000 */
[----:B------:R-:W-:Y:S01]  /*bf80*/  UIADD3 UR6, UR45, 0x1000, URZ ;  /* 0x000010002d067890 */ /* 0x000fe2000fffe03f */
[----:B0-----:R-:W-:Y:S01]  /*bf90*/  FMNMX.FTZ R9, R13, R8, !PT ;  /* 0x000000080d097209 */ /* 0x001fe20007810000 */
[----:B------:R-:W-:Y:S01]  /*bfa0*/  WARPGROUP.ARRIVE ;  /* 0x00000000000079c5 */ /* 0x000fe20000000000 */
[----:B------:R-:W-:Y:S01]  /*bfb0*/  FMNMX.FTZ R10, R11, R10, !PT ;  /* 0x0000000a0b0a7209 */ /* 0x000fe20007810000 */
[----:B------:R-:W-:Y:S01]  /*bfc0*/  USHF.R.U32.HI UR6, URZ, 0x4, UR6 ;  /* 0x000000043f067899 */ /* 0x000fe20008011606 */
[----:B------:R-:W-:Y:S01]  /*bfd0*/  FMNMX.FTZ R130, R14, R9, !PT ;  /* 0x000000090e827209 */ /* 0x000fe20007810000 */
[----:B------:R-:W-:Y:S01]  /*bfe0*/  UMOV UR7, 0xc0000010 ;  /* 0xc000001000077882 */ /* 0x000fe20000000000 */
[----:B------:R-:W-:Y:S01]  /*bff0*/  FMNMX.FTZ R9, R15, R10, !PT ;  /* 0x0000000a0f097209 */ /* 0x000fe20007810000 */
[----:B------:R-:W-:Y:S01]  /*c000*/  ULOP3.LUT UR6, UR6, 0x3fff, URZ, 0xc0, !UPT ;  /* 0x00003fff06067892 */ /* 0x000fe2000f8ec03f */
[----:B------:R-:W-:Y:S01]  /*c010*/  FMNMX.FTZ R129, R21, R130, !PT ;  /* 0x0000008215817209 */ /* 0x000fe20007810000 */
[----:B------:R-:W-:Y:S01]  /*c020*/  FMUL.FTZ R86, R0, R86 ;  /* 0x0000005600567220 */ /* 0x000fe20000410000 */
[----:B------:R-:W-:Y:S01]  /*c030*/  FMNMX.FTZ R10, R20, R9, !PT ;  /* 0x00000009140a7209 */ /* 0x000fe20007810000 */
[----:B------:R-:W-:Y:S01]  /*c040*/  ULOP3.LUT UR6, UR6, 0x10000, URZ, 0xfc, !UPT ;  /* 0x0001000006067892 */ /* 0x000fe2000f8efc3f */
[----:B------:R-:W-:Y:S01]  /*c050*/  FMNMX.FTZ R130, R120, R129, !PT ;  /* 0x0000008178827209 */ /* 0x000fe20007810000 */
[----:B------:R-:W-:Y:S01]  /*c060*/  FMUL.FTZ R56, R0, R56 ;  /* 0x0000003800387220 */ /* 0x000fe20000410000 */
[----:B------:R-:W-:Y:S01]  /*c070*/  FMNMX.FTZ R9, R121, R10, !PT ;  /* 0x0000000a79097209 */ /* 0x000fe20007810000 */
[----:B------:R-:W-:Y:S01]  /*c080*/  UIMAD UR10, UR24, 0x280, UR6 ;  /* 0x00000280180a78a4 */ /* 0x000fe2000f8e0206 */
[----:B------:R-:W-:Y:S01]  /*c090*/  FMNMX.FTZ R129, R123, R130, !PT ;  /* 0x000000827b817209 */ /* 0x000fe20007810000 */
[----:B------:R-:W0:Y:S01]  /*c0a0*/  MUFU.TANH R85, R85 ;  /* 0x0000005500557308 */ /* 0x000e220000002400 */
[----:B------:R-:W-:Y:S01]  /*c0b0*/  FMNMX.FTZ R10, R122, R9, !PT ;  /* 0x000000097a0a7209 */ /* 0x000fe20007810000 */
[----:B------:R-:W-:Y:S01]  /*c0c0*/  FMUL.FTZ R87, R0, R87 ;  /* 0x0000005700577220 */ /* 0x000fe20000410000 */
[----:B------:R-:W-:Y:S01]  /*c0d0*/  FMNMX.FTZ R130, R124, R129, !PT ;  /* 0x000000817c827209 */ /* 0x000fe20007810000 */
[----:B------:R-:W-:Y:S01]  /*c0e0*/  FMUL.FTZ R57, R0, R57 ;  /* 0x0000003900397220 */ /* 0x000fe20000410000 */
[----:B------:R-:W-:Y:S01]  /*c0f0*/  FMNMX.FTZ R9, R125, R10, !PT ;  /* 0x0000000a7d097209 */ /* 0x000fe20007810000 */
[----:B------:R-:W-:Y:S01]  /*c100*/  UMOV UR6, UR10 ;  /* 0x0000000a00067c82 */ /* 0x000fe20008000000 */
[----:B------:R-:W-:Y:S01]  /*c110*/  FMNMX.FTZ R129, R127, R130, !PT ;  /* 0x000000827f817209 */ /* 0x000fe20007810000 */
[----:B------:R-:W-:Y:S01]  /*c120*/  QGMMA.64x64x32.F32.E4M3.E4M3 R24, R152, gdesc[UR4], R24, gsb0 ;  /* 0x00e0000498187df3 */ /* 0x000fe20008000818 */
[----:B------:R-:W-:Y:S01]  /*c130*/  FMNMX.FTZ R9, R126, R9, !PT ;  /* 0x000000097e097209 */ /* 0x000fe20007810000 */
[----:B------:R-:W-:Y:S01]  /*c140*/  UIADD3 UR6, UR10, 0x80, URZ ;  /* 0x000000800a067890 */ /* 0x000fe2000fffe03f */
[----:B------:R-:W-:Y:S01]  /*c150*/  FMNMX.FTZ R129, R128, R129, !PT ;  /* 0x0000008180817209 */ /* 0x000fe20007810000 */
[----:B------:R-:W1:Y:S01]  /*c160*/  MUFU.TANH R86, R86 ;  /* 0x0000005600567308 */ /* 0x000e620000002400 */
[----:B------:R-:W-:Y:S01]  /*c170*/  FMNMX.FTZ R10, R104, R9, !PT ;  /* 0x00000009680a7209 */ /* 0x000fe20007810000 */
[----:B------:R-:W-:Y:S01]  /*c180*/  FMUL.FTZ R58, R0, R58 ;  /* 0x0000003a003a7220 */ /* 0x000fe20000410000 */
[----:B------:R-:W-:Y:S01]  /*c190*/  FMNMX.FTZ R130, R106, R129, !PT ;  /* 0x000000816a827209 */ /* 0x000fe20007810000 */
[----:B------:R-:W-:Y:S01]  /*c1a0*/  FMUL.FTZ R60, R0, R60 ;  /* 0x0000003c003c7220 */ /* 0x000fe20000410000 */
[----:B------:R-:W-:Y:S01]  /*c1b0*/  FMNMX.FTZ R9, R105, R10, !PT ;  /* 0x0000000a69097209 */ /* 0x000fe20007810000 */
[----:B------:R-:W-:Y:S01]  /*c1c0*/  UMOV UR7, 0xc0000010 ;  /* 0xc000001000077882 */ /* 0x000fe20000000000 */
[----:B------:R-:W-:Y:S01]  /*c1d0*/  FMNMX.FTZ R129, R107, R130, !PT ;  /* 0x000000826b817209 */ /* 0x000fe20007810000 */
[----:B------:R-:W2:Y:S01]  /*c1e0*/  MUFU.TANH R56, R56 ;  /* 0x0000003800387308 */ /* 0x000ea20000002400 */
[----:B------:R-:W-:Y:S01]  /*c1f0*/  FMNMX.FTZ R10, R108, R9, !PT ;  /* 0x000000096c0a7209 */ /* 0x000fe20007810000 */
[----:B------:R-:W-:Y:S01]  /*c200*/  FMUL.FTZ R59, R0, R59 ;  /* 0x0000003b003b7220 */ /* 0x000fe20000410000 */
[----:B------:R-:W-:Y:S01]  /*c210*/  FMNMX.FTZ R130, R110, R129, !PT ;  /* 0x000000816e827209 */ /* 0x000fe20007810000 */
[C---:B------:R-:W-:Y:S01]  /*c220*/  FMUL.FTZ R61, R0.reuse, R61 ;  /* 0x0000003d003d7220 */ /* 0x040fe20000410000 */
[----:B------:R-:W-:Y:S01]  /*c230*/  FMNMX.FTZ R9, R109, R10, !PT ;  /* 0x0000000a6d097209 */ /* 0x000fe20007810000 */
[----:B------:R-:W-:Y:S01]  /*c240*/  FMUL.FTZ R62, R0, R62 ;  /* 0x0000003e003e7220 */ /* 0x000fe20000410000 */
[----:B------:R-:W-:Y:S01]  /*c250*/  FMNMX.FTZ R129, R111, R130, !PT ;  /* 0x000000826f817209 */ /* 0x000fe20007810000 */
[----:B------:R-:W3:Y:S01]  /*c260*/  MUFU.TANH R87, R87 ;  /* 0x0000005700577308 */ /* 0x000ee20000002400 */
[----:B------:R-:W-:Y:S01]  /*c270*/  FMNMX.FTZ R10, R112, R9, !PT ;  /* 0x00000009700a7209 */ /* 0x000fe20007810000 */
[----:B------:R-:W-:Y:S01]  /*c280*/  FMUL.FTZ R64, R0, R64 ;  /* 0x0000004000407220 */ /* 0x000fe20000410000 */
[----:B------:R-:W-:Y:S01]  /*c290*/  FMNMX.FTZ R130, R114, R129, !PT ;  /* 0x0000008172827209 */ /* 0x000fe20007810000 */
[C---:B------:R-:W-:Y:S01]  /*c2a0*/  FMUL.FTZ R63, R0.reuse, R63 ;  /* 0x0000003f003f7220 */ /* 0x040fe20000410000 */
[----:B------:R-:W-:Y:S01]  /*c2b0*/  FMNMX.FTZ R9, R113, R10, !PT ;  /* 0x0000000a71097209 */ /* 0x000fe20007810000 */
[----:B------:R-:W-:Y:S01]  /*c2c0*/  FMUL.FTZ R65, R0, R65 ;  /* 0x0000004100417220 */ /* 0x000fe20000410000 */
[----:B------:R-:W-:Y:S01]  /*c2d0*/  FMNMX.FTZ R129, R115, R130, !PT ;  /* 0x0000008273817209 */ /* 0x000fe20007810000 */
[----:B------:R-:W4:Y:S01]  /*c2e0*/  MUFU.TANH R57, R57 ;  /* 0x0000003900397308 */ /* 0x000f220000002400 */
[----:B------:R-:W-:Y:S01]  /*c2f0*/  FMNMX.FTZ R10, R116, R9, !PT ;  /* 0x00000009740a7209 */ /* 0x000fe20007810000 */
[----:B------:R-:W-:Y:S01]  /*c300*/  FMUL.FTZ R66, R0, R66 ;  /* 0x0000004200427220 */ /* 0x000fe20000410000 */
[----:B------:R-:W-:Y:S01]  /*c310*/  FMNMX.FTZ R130, R118, R129, !PT ;  /* 0x0000008176827209 */ /* 0x000fe20007810000 */
[C---:B------:R-:W-:Y:S01]  /*c320*/  FMUL.FTZ R68, R0.reuse, R68 ;  /* 0x0000004400447220 */ /* 0x040fe20000410000 */
[----:B------:R-:W-:Y:S01]  /*c330*/  FMNMX.FTZ R9, R117, R10, !PT ;  /* 0x0000000a75097209 */ /* 0x000fe20007810000 */
[----:B------:R-:W-:Y:S01]  /*c340*/  FMUL.FTZ R67, R0, R67 ;  /* 0x0000004300437220 */ /* 0x000fe20000410000 */
[----:B------:R-:W-:Y:S01]  /*c350*/  FMNMX.FTZ R129, R119, R130, !PT ;  /* 0x0000008277817209 */ /* 0x000fe20007810000 */
[----:B------:R-:W5:Y:S01]  /*c360*/  MUFU.TANH R58, R58 ;  /* 0x0000003a003a7308 */ /* 0x000f620000002400 */
        /* <DEDUP_REMOVED lines=28> */
[----:B------:R-:W-:Y:S01]  /*c530*/  FMNMX.FTZ R10, R76, R9, !PT ;  /* 0x000000094c0a7209 */ /* 0x000fe20007810000 */
[----:B------:R-:W-:Y:S02]  /*c540*/  WARPGROUP.DEPBAR.LE gsb0, 0x0 ;  /* 0x00008000000079c5 */ /* 0x000fe40000010000 */
[----:B------:R-:W-:Y:S01]  /*c550*/  WARPGROUP.ARRIVE ;  /* 0x00000000000079c5 */ /* 0x000fe20000000000 */
[----:B------:R-:W-:-:S02]  /*c560*/  FMNMX.FTZ R9, R77, R10, !PT ;  /* 0x0000000a4d097209 */ /* 0x000fc40007810000 */
[----:B------:R-:W-:Y:S01]  /*c570*/  FMNMX.FTZ R130, R78, R129, !PT ;  /* 0x000000814e827209 */ /* 0x000fe20007810000 */
[----:B------:R-:W5:Y:S01]  /*c580*/  MUFU.TANH R63, R63 ;  /* 0x0000003f003f7308 */ /* 0x000f620000002400 */
[----:B------:R-:W-:Y:S01]  /*c590*/  FMNMX.FTZ R10, R80, R9, !PT ;  /* 0x00000009500a7209 */ /* 0x000fe20007810000 */
[----:B------:R-:W-:Y:S01]  /*c5a0*/  QGMMA.64x64x32.F32.E4M3.E4M3 R24, R148, gdesc[UR4], R24, gsb0 ;  /* 0x00e0000494187df3 */ /* 0x000fe20008000818 */
[----:B------:R-:W-:Y:S01]  /*c5b0*/  FMNMX.FTZ R129, R79, R130, !PT ;  /* 0x000000824f817209 */ /* 0x000fe20007810000 */
[----:B------:R-:W-:Y:S01]  /*c5c0*/  UIADD3 UR6, UR10, 0x100, URZ ;  /* 0x000001000a067890 */ /* 0x000fe2000fffe03f */
[----:B------:R-:W-:Y:S01]  /*c5d0*/  FMNMX.FTZ R9, R81, R10, !PT ;  /* 0x0000000a51097209 */ /* 0x000fe20007810000 */
[----:B------:R-:W-:Y:S01]  /*c5e0*/  UMOV UR7, 0xc0000010 ;  /* 0xc000001000077882 */ /* 0x000fe20000000000 */
[----:B------:R-:W-:Y:S01]  /*c5f0*/  FMNMX.FTZ R130, R82, R129, !PT ;  /* 0x0000008152827209 */ /* 0x000fe20007810000 */
[----:B------:R-:W5:Y:S01]  /*c600*/  MUFU.TANH R65, R65 ;  /* 0x0000004100417308 */ /* 0x000f620000002400 */
[----:B------:R-:W-:-:S02]  /*c610*/  FMNMX.FTZ R10, R84, R9, !PT ;  /* 0x00000009540a7209 */ /* 0x000fc40007810000 */
[----:B------:R-:W-:Y:S02]  /*c620*/  FMNMX.FTZ R129, R83, R130, !PT ;  /* 0x0000008253817209 */ /* 0x000fe40007810000 */
[----:B0-----:R-:W-:Y:S02]  /*c630*/  FMNMX.FTZ R9, R85, R10, !PT ;  /* 0x0000000a55097209 */ /* 0x001fe40007810000 */
[----:B-1----:R-:W-:Y:S01]  /*c640*/  FMNMX.FTZ R130, R86, R129, !PT ;  /* 0x0000008156827209 */ /* 0x002fe20007810000 */
[----:B------:R-:W0:Y:S01]  /*c650*/  MUFU.TANH R66, R66 ;  /* 0x0000004200427308 */ /* 0x000e220000002400 */
[----:B--2---:R-:W-:Y:S02]  /*c660*/  FMNMX.FTZ R10, R56, R9, !PT ;  /* 0x00000009380a7209 */ /* 0x004fe40007810000 */
[----:B---3--:R-:W-:Y:S02]  /*c670*/  FMNMX.FTZ R129, R87, R130, !PT ;  /* 0x0000008257817209 */ /* 0x008fe40007810000 */
[----:B----4-:R-:W-:-:S02]  /*c680*/  FMNMX.FTZ R9, R57, R10, !PT ;  /* 0x0000000a39097209 */ /* 0x010fc40007810000 */
[----:B-----5:R-:W-:Y:S01]  /*c690*/  FMNMX.FTZ R130, R58, R129, !PT ;  /* 0x000000813a827209 */ /* 0x020fe20007810000 */
[----:B------:R-:W1:Y:S01]  /*c6a0*/  MUFU.TANH R68, R68 ;  /* 0x0000004400447308 */ /* 0x000e620000002400 */
[----:B------:R-:W-:Y:S02]  /*c6b0*/  FMNMX.FTZ R10, R60, R9, !PT ;  /* 0x000000093c0a7209 */ /* 0x000fe40007810000 */
[----:B------:R-:W-:Y:S02]  /*c6c0*/  FMNMX.FTZ R129, R59, R130, !PT ;  /* 0x000000823b817209 */ /* 0x000fe40007810000 */
[----:B------:R-:W-:Y:S02]  /*c6d0*/  FMNMX.FTZ R9, R61, R10, !PT ;  /* 0x0000000a3d097209 */ /* 0x000fe40007810000 */
[----:B------:R-:W-:Y:S01]  /*c6e0*/  FMNMX.FTZ R130, R62, R129, !PT ;  /* 0x000000813e827209 */ /* 0x000fe20007810000 */
[----:B------:R-:W2:Y:S01]  /*c6f0*/  MUFU.TANH R67, R67 ;  /* 0x0000004300437308 */ /* 0x000ea20000002400 */
[----:B------:R-:W-:-:S02]  /*c700*/  FMNMX.FTZ R10, R64, R9, !PT ;  /* 0x00000009400a7209 */ /* 0x000fc40007810000 */
[----:B------:R-:W-:Y:S02]  /*c710*/  FMNMX.FTZ R129, R63, R130, !PT ;  /* 0x000000823f817209 */ /* 0x000fe40007810000 */
[----:B------:R-:W-:Y:S02]  /*c720*/  FMNMX.FTZ R9, R65, R10, !PT ;  /* 0x0000000a41097209 */ /* 0x000fe40007810000 */
[----:B0-----:R-:W-:Y:S01]  /*c730*/  FMNMX.FTZ R130, R66, R129, !PT ;  /* 0x0000008142827209 */ /* 0x001fe20007810000 */
[----:B------:R-:W0:Y:S01]  /*c740*/  MUFU.TANH R69, R69 ;  /* 0x0000004500457308 */ /* 0x000e220000002400 */
[----:B-1----:R-:W-:Y:S02]  /*c750*/  FMNMX.FTZ R10, R68, R9, !PT ;  /* 0x00000009440a7209 */ /* 0x002fe40007810000 */
[----:B------:R-:W-:-:S05]  /*c760*/  LOP3.LUT P1, RZ, R23, 0x7f, RZ, 0xc0, !PT ;  /* 0x0000007f17ff7812 */ /* 0x000fca000782c0ff */
[----:B------:R-:W1:Y:S01]  /*c770*/  MUFU.TANH R70, R70 ;  /* 0x0000004600467308 */ /* 0x000e620000002400 */
[----:B--2---:R-:W-:-:S07]  /*c780*/  FMNMX.FTZ R129, R67, R130, !PT ;  /* 0x0000008243817209 */ /* 0x004fce0007810000 */
[----:B------:R-:W2:Y:S01]  /*c790*/  MUFU.TANH R71, R71 ;  /* 0x0000004700477308 */ /* 0x000ea20000002400 */
[----:B0-----:R-:W-:-:S05]  /*c7a0*/  FMNMX.FTZ R10, R69, R10, !PT ;  /* 0x0000000a450a7209 */ /* 0x001fca0007810000 */
[----:B------:R-:W0:Y:S01]  /*c7b0*/  SHFL.BFLY PT, R9, R10, 0x2, 0x1f ;  /* 0x0c401f000a097f89 */ /* 0x000e2200000e0000 */
[----:B-1----:R-:W-:-:S04]  /*c7c0*/  FMNMX.FTZ R130, R70, R129, !PT ;  /* 0x0000008146827209 */ /* 0x002fc80007810000 */
[----:B--2---:R-:W-:-:S05]  /*c7d0*/  FMNMX.FTZ R130, R71, R130, !PT ;  /* 0x0000008247827209 */ /* 0x004fca0007810000 */
[----:B------:R-:W1:Y:S01]  /*c7e0*/  SHFL.BFLY PT, R131, R130, 0x2, 0x1f ;  /* 0x0c401f0082837f89 */ /* 0x000e6200000e0000 */
[----:B------:R-:W-:Y:S02]  /*c7f0*/  WARPGROUP.DEPBAR.LE gsb0, 0x0 ;  /* 0x00008000000079c5 */ /* 0x000fe40000010000 */
[----:B------:R-:W-:Y:S01]  /*c800*/  WARPGROUP.ARRIVE ;  /* 0x00000000000079c5 */ /* 0x000fe20000000000 */
[----:B0-----:R-:W-:-:S05]  /*c810*/  FMNMX.FTZ R129, R10, R9, !PT ;  /* 0x000000090a817209 */ /* 0x001fca0007810000 */
[----:B------:R-:W-:Y:S01]  /*c820*/  QGMMA.64x64x32.F32.E4M3.E4M3 R24, R144, gdesc[UR4], R24, gsb0 ;  /* 0x00e0000490187df3 */ /* 0x000fe20008000818 */
[----:B------:R-:W-:Y:S01]  /*c830*/  UIADD3 UR6, UR10, 0x180, URZ ;  /* 0x000001800a067890 */ /* 0x000fe2000fffe03f */
[----:B------:R-:W0:Y:S01]  /*c840*/  SHFL.BFLY PT, R132, R129, 0x1, 0x1f ;  /* 0x0c201f0081847f89 */ /* 0x000e2200000e0000 */
[----:B------:R-:W-:Y:S01]  /*c850*/  UMOV UR7, 0xc0000010 ;  /* 0xc000001000077882 */ /* 0x000fe20000000000 */
[----:B-1----:R-:W-:-:S05]  /*c860*/  FMNMX.FTZ R131, R130, R131, !PT ;  /* 0x0000008382837209 */ /* 0x002fca0007810000 */
[----:B------:R-:W1:Y:S01]  /*c870*/  SHFL.BFLY PT, R134, R131, 0x1, 0x1f ;  /* 0x0c201f0083867f89 */ /* 0x000e6200000e0000 */
[----:B0-----:R-:W-:Y:S01]  /*c880*/  FMNMX.FTZ R10, R129, R132, !PT ;  /* 0x00000084810a7209 */ /* 0x001fe20007810000 */
[----:B------:R-:W-:-:S04]  /*c890*/  IMAD.U32 R129, RZ, RZ, UR21 ;  /* 0x00000015ff817e24 */ /* 0x000fc8000f8e00ff */
[C---:B------:R-:W-:Y:S01]  /*c8a0*/  FADD.FTZ R7, -R10.reuse, R7 ;  /* 0x000000070a077221 */ /* 0x040fe20000010100 */
[----:B------:R-:W-:-:S03]  /*c8b0*/  FFMA.FTZ R129, R10, R129, -8 ;  /* 0xc10000000a817423 */ /* 0x000fc60000010081 */
[----:B------:R-:W-:Y:S01]  /*c8c0*/  FMUL.FTZ R130, R7, UR21 ;  /* 0x0000001507827c20 */ /* 0x000fe20008410000 */
[----:B------:R-:W-:-:S01]  /*c8d0*/  FFMA.FTZ R20, R20, UR21, -R129 ;  /* 0x0000001514147c23 */ /* 0x000fc20008010881 */
[--C-:B------:R-:W-:Y:S01]  /*c8e0*/  FFMA.FTZ R122, R122, UR21, -R129.reuse ;  /* 0x000000157a7a7c23 */ /* 0x100fe20008010881 */
[----:B------:R-:W-:-:S01]  /*c8f0*/  FFMA.FTZ R126, R126, UR21, -R129 ;  /* 0x000000157e7e7c23 */ /* 0x000fc20008010881 */
[--C-:B------:R-:W-:Y:S01]  /*c900*/  FFMA.FTZ R104, R104, UR21, -R129.reuse ;  /* 0x0000001568687c23 */ /* 0x100fe20008010881 */
[----:B------:R-:W-:-:S01]  /*c910*/  FFMA.FTZ R105, R105, UR21, -R129 ;  /* 0x0000001569697c23 */ /* 0x000fc20008010881 */
[--C-:B------:R-:W-:Y:S01]  /*c920*/  FFMA.FTZ R108, R108, UR21, -R129.reuse ;  /* 0x000000156c6c7c23 */ /* 0x100fe20008010881 */
[----:B-1----:R-:W-:Y:S01]  /*c930*/  FMNMX.FTZ R9, R131, R134, !PT ;  /* 0x0000008683097209 */ /* 0x002fe20007810000 */
[--C-:B------:R-:W-:Y:S01]  /*c940*/  FFMA.FTZ R131, R12, UR21, -R129.reuse ;  /* 0x000000150c837c23 */ /* 0x100fe20008010881 */
[----:B------:R-:W-:-:S01]  /*c950*/  FFMA.FTZ R12, R11, UR21, -R129 ;  /* 0x000000150b0c7c23 */ /* 0x000fc20008010881 */
[--C-:B------:R-:W-:Y:S01]  /*c960*/  FFMA.FTZ R11, R15, UR21, -R129.reuse ;  /* 0x000000150f0b7c23 */ /* 0x100fe20008010881 */
[----:B------:R-:W-:-:S01]  /*c970*/  FFMA.FTZ R15, R121, UR21, -R129 ;  /* 0x00000015790f7c23 */ /* 0x000fc20008010881 */
[----:B------:R-:W-:Y:S01]  /*c980*/  FADD.FTZ R7, -R9, R8 ;  /* 0x0000000809077221 */ /* 0x000fe20000010100 */
[----:B------:R-:W-:-:S01]  /*c990*/  FFMA.FTZ R121, R125, UR21, -R129 ;  /* 0x000000157d797c23 */ /* 0x000fc20008010881 */
[----:B------:R0:W-:Y:S01]  /*c9a0*/  MUFU.EX2 R8, R130 ;  /* 0x0000008200087308 */ /* 0x0001e20000000800 */
[----:B------:R-:W-:-:S01]  /*c9b0*/  FFMA.FTZ R109, R109, UR21, -R129 ;  /* 0x000000156d6d7c23 */ /* 0x000fc20008010881 */
[----:B------:R-:W-:Y:S01]  /*c9c0*/  FMUL.FTZ R7, R7, UR21 ;  /* 0x0000001507077c20 */ /* 0x000fe20008410000 */
[----:B------:R-:W-:-:S01]  /*c9d0*/  FFMA.FTZ R112, R112, UR21, -R129 ;  /* 0x0000001570707c23 */ /* 0x000fc20008010881 */
[--C-:B------:R-:W-:Y:S01]  /*c9e0*/  FFMA.FTZ R113, R113, UR21, -R129.reuse ;  /* 0x0000001571717c23 */ /* 0x100fe20008010881 */
[----:B------:R-:W-:-:S01]  /*c9f0*/  FFMA.FTZ R116, R116, UR21, -R129 ;  /* 0x0000001574747c23 */ /* 0x000fc20008010881 */
[--C-:B------:R-:W-:Y:S01]  /*ca00*/  FFMA.FTZ R117, R117, UR21, -R129.reuse ;  /* 0x0000001575757c23 */ /* 0x100fe20008010881 */
[----:B------:R-:W-:-:S01]  /*ca10*/  FFMA.FTZ R88, R88, UR21, -R129 ;  /* 0x0000001558587c23 */ /* 0x000fc20008010881 */
[----:B------:R-:W1:Y:S01]  /*ca20*/  MUFU.EX2 R131, R131 ;  /* 0x0000008300837308 */ /* 0x000e620000000800 */
[----:B0-----:R-:W-:-:S02]  /*ca30*/  IMAD.U32 R130, RZ, RZ, UR21 ;  /* 0x00000015ff827e24 */ /* 0x001fc4000f8e00ff */
[--C-:B------:R-:W-:Y:S01]  /*ca40*/  FFMA.FTZ R89, R89, UR21, -R129.reuse ;  /* 0x0000001559597c23 */ /* 0x100fe20008010881 */
[----:B------:R-:W-:-:S01]  /*ca50*/  FFMA.FTZ R92, R92, UR21, -R129 ;  /* 0x000000155c5c7c23 */ /* 0x000fc20008010881 */
[----:B------:R-:W-:Y:S01]  /*ca60*/  FFMA.FTZ R93, R93, UR21, -R129 ;  /* 0x000000155d5d7c23 */ /* 0x000fe20008010881 */
[----:B------:R-:W-:-:S01]  /*ca70*/  FFMA.FTZ R125, R9, R130, -8 ;  /* 0xc1000000097d7423 */ /* 0x000fc20000010082 */
        /* <DEDUP_REMOVED lines=12> */
[----:B------:R-:W-:Y:S01]  /*cb40*/  FFMA.FTZ R127, R128, UR21, -R125 ;  /* 0x00000015807f7c23 */ /* 0x000fe2000801087d */
[----:B------:R-:W-:-:S01]  /*cb50*/  FFMA.FTZ R100, R100, UR21, -R129 ;  /* 0x0000001564647c23 */ /* 0x000fc20008010881 */
[----:B------:R-:W-:-:S02]  /*cb60*/  WARPGROUP.DEPBAR.LE gsb0, 0x0 ;  /* 0x00008000000079c5 */ /* 0x000fc40000010000 */
[----:B------:R-:W-:Y:S01]  /*cb70*/  WARPGROUP.ARRIVE ;  /* 0x00000000000079c5 */ /* 0x000fe20000000000 */
[--C-:B------:R-:W-:Y:S01]  /*cb80*/  FFMA.FTZ R101, R101, UR21, -R129.reuse ;  /* 0x0000001565657c23 */ /* 0x100fe20008010881 */
[----:B------:R-:W1:Y:S01]  /*cb90*/  MUFU.EX2 R12, R12 ;  /* 0x0000000c000c7308 */ /* 0x000e620000000800 */
[----:B------:R-:W-:-:S01]  /*cba0*/  FFMA.FTZ R72, R72, UR21, -R129 ;  /* 0x0000001548487c23 */ /* 0x000fc20008010881 */
[--C-:B------:R-:W-:Y:S01]  /*cbb0*/  FFMA.FTZ R73, R73, UR21, -R129.reuse ;  /* 0x0000001549497c23 */ /* 0x100fe20008010881 */
[----:B------:R-:W-:-:S01]  /*cbc0*/  FFMA.FTZ R76, R76, UR21, -R129 ;  /* 0x000000154c4c7c23 */ /* 0x000fc20008010881 */
[----:B------:R-:W-:Y:S01]  /*cbd0*/  QGMMA.64x64x32.F32.E4M3.E4M3 R24, R140, gdesc[UR4], R24, gsb0 ;  /* 0x00e000048c187df3 */ /* 0x000fe20008000818 */
        /* <DEDUP_REMOVED lines=38> */
[----:B------:R-:W-:Y:S01]  /*ce40*/  UIADD3 UR6, UR10, 0x200, URZ ;  /* 0x000002000a067890 */ /* 0x000fe2000fffe03f */
[--C-:B------:R-:W-:Y:S01]  /*ce50*/  FFMA.FTZ R103, R103, UR21, -R125.reuse ;  /* 0x0000001567677c23 */ /* 0x100fe2000801087d */
[----:B------:R-:W-:-:S01]  /*ce60*/  FFMA.FTZ R74, R74, UR21, -R125 ;  /* 0x000000154a4a7c23 */ /* 0x000fc2000801087d */
[----:B------:R-:W-:Y:S01]  /*ce70*/  UMOV UR7, 0xc0000010 ;  /* 0xc000001000077882 */ /* 0x000fe20000000000 */
        /* <DEDUP_REMOVED lines=20> */
[----:B------:R-:W-:-:S05]  /*cfc0*/  FFMA.FTZ R71, R71, UR21, -R125 ;  /* 0x0000001547477c23 */ /* 0x000fca000801087d */
        /* <DEDUP_REMOVED lines=8> */
[----:B------:R-:W-:Y:S06]  /*d050*/  QGMMA.64x64x32.F32.E4M3.E4M3 R24, R136, gdesc[UR4], R24, gsb0 ;  /* 0x00e0000488187df3 */ /* 0x000fec0008000818 */
        /* <DEDUP_REMOVED lines=103> */
[----:B------:R-:W-:-:S04]  /*d6d0*/  IMAD.U32 R4, RZ, RZ, UR22 ;  /* 0x00000016ff047e24 */ /* 0x000fc8000f8e00ff */
[----:B------:R-:W-:Y:S02]  /*d6e0*/  @!P1 VIADD R4, R4, 0x13240 ;  /* 0x0001324004049836 */ /* 0x000fe40000000000 */
[----:B------:R-:W1:Y:S01]  /*d6f0*/  MUFU.EX2 R58, R58 ;  /* 0x0000003a003a7308 */ /* 0x000e620000000800 */
[----:B--2---:R-:W-:-:S02]  /*d700*/  FADD.FTZ R129, R87, R128 ;  /* 0x0000008057817221 */ /* 0x004fc40000010000 */
[----:B------:R-:W-:-:S04]  /*d710*/  @!P1 PRMT R4, RZ, 0x654, R4 ;  /* 0x00000654ff049816 */ /* 0x000fc80000000004 */
[----:B------:R2:W-:Y:S01]  /*d720*/  @!P1 SYNCS.ARRIVE.TRANS64.RED.A1T0 RZ, [R4+URZ], RZ ;  /* 0x000000ff04ff99a7 */ /* 0x0005e2000810043f */
        /* <DEDUP_REMOVED lines=32> */
.L_x_12048:
        /* <DEDUP_REMOVED lines=82> */
.L_x_12039:
        /* <DEDUP_REMOVED lines=9> */
.L_x_12068:
[----:B------:R-:W-:-:S04]  /*dee0*/  UISETP.NE.AND UP2, UPT, UR25, 0x1, UPT ;  /* 0x000000011900788c */ /* 0x000fc8000bf45270 */
[----:B------:R-:W-:-:S04]  /*def0*/  USEL UR46, URZ, 0x1, UP2 ;  /* 0x000000013f2e7887 */ /* 0x000fc80009000000 */
[----:B------:R-:W-:Y:S01]  /*df00*/  ULOP3.LUT UR46, UR26, UR46, URZ, 0x3c, !UPT ;  /* 0x0000002e1a2e7292 */ /* 0x000fe2000f8e3c3f */
[----:B------:R-:W-:Y:S11]  /*df10*/  @!P0 BRA `(.L_x_12051) ;  /* 0x0000000000048947 */ /* 0x000ff60003800000 */
[----:B------:R-:W-:Y:S01]  /*df20*/  BPT.TRAP 0x1 ;  /* 0x000000040000795c */ /* 0x000fe20000300000 */
.L_x_12051:
        /* <DEDUP_REMOVED lines=9> */
.L_x_12052:
[----:B-1----:R-:W-:Y:S05]  /*dfc0*/  @P1 BRA `(.L_x_12053) ;  /* 0x0000000000081947 */ /* 0x002fea0003800000 */
[----:B------:R-:W1:Y:S02]  /*dfd0*/  SYNCS.PHASECHK.TRANS64.TRYWAIT P1, [UR24+0x13230], R9 ;  /* 0x01323009ff0075a7 */ /* 0x000e640008020158 */
[----:B-1----:R-:W-:Y:S05]  /*dfe0*/  @!P1 BRA `(.L_x_12054) ;  /* 0x000000d800d89947 */ /* 0x002fea0003800000 */
.L_x_12053:
        /* <DEDUP_REMOVED lines=64> */
.L_x_12055:
[----:B------:R-:W-:Y:S01]  /*e3f0*/  ULEA UR11, UR25, UR45, 0x3 ;  /* 0x0000002d190b7291 */ /* 0x000fe2000f8e183f */
[----:B01----:R-:W-:-:S05]  /*e400*/  IMAD.U32 R9, RZ, RZ, UR26 ;  /* 0x0000001aff097e24 */ /* 0x003fca000f8e00ff */
[----:B------:R-:W-:-:S04]  /*e410*/  SHF.L.U32 R9, R9, 0x1f, RZ ;  /* 0x0000001f09097819 */ /* 0x000fc800000006ff */
[----:B------:R0:W1:Y:S01]  /*e420*/  SYNCS.PHASECHK.TRANS64.TRYWAIT P1, [UR11+0x13250], R9 ;  /* 0x01325009ff0075a7 */ /* 0x000062000802014b */
[----:B------:R-:W-:Y:S05]  /*e430*/  @!P0 BRA `(.L_x_12056) ;  /* 0x0000000000048947 */ /* 0x000fea0003800000 */
[----:B------:R-:W-:Y:S01]  /*e440*/  BPT.TRAP 0x1 ;  /* 0x000000040000795c */ /* 0x000fe20000300000 */
.L_x_12056:
        /* <DEDUP_REMOVED lines=43> */
.L_x_12057:
        /* <DEDUP_REMOVED lines=185> */
.L_x_12061:
[----:B------:R-:W-:-:S05]  /*f290*/  IMAD.U32 R138, RZ, RZ, UR22 ;  /* 0x00000016ff8a7e24 */ /* 0x000fca000f8e00ff */
[----:B------:R-:W-:-:S13]  /*f2a0*/  ISETP.NE.AND P1, PT, R138, 0x1, PT ;  /* 0x000000018a00780c */ /* 0x000fda0003f25270 */
[----:B------:R-:W1:Y:S02]  /*f2b0*/  @P1 LDC.64 R56, c[0x0][0x9e8] ;  /* 0x00027a00ff381b82 */ /* 0x000e640000000a00 */
[----:B-1----:R-:W-:-:S05]  /*f2c0*/  @P1 IMAD.HI.U32 R56, R136, R56, RZ ;  /* 0x0000003888381227 */ /* 0x002fca00078e00ff */
[----:B------:R-:W-:-:S07]  /*f2d0*/  @P1 SHF.R.U32.HI R136, RZ, R57, R56 ;  /* 0x00000039ff881219 */ /* 0x000fce0000011638 */
.L_x_12062:
[----:B------:R-:W-:Y:S05]  /*f2e0*/  BSYNC B0 ;  /* 0x0000000000007941 */ /* 0x000fea0003800000 */
.L_x_12060:
[----:B------:R-:W-:-:S05]  /*f2f0*/  IMAD R136, R136, R138, R67 ;  /* 0x0000008a88887224 */ /* 0x000fca00078e0243 */
[----:B------:R-:W-:Y:S02]  /*f300*/  VIADDMNMX R133, R136, R138, R133, PT ;  /* 0x0000008a88857246 */ /* 0x000fe40003800185 */
[----:B------:R-:W-:-:S07]  /*f310*/  VIMNMX R71, R71, R136, !PT ;  /* 0x0000008847477248 */ /* 0x000fce0007fe0100 */
.L_x_12059:
        /* <DEDUP_REMOVED lines=247> */
.L_x_12065:
[----:B------:R-:W-:-:S05]  /*10290*/  IMAD.U32 R70, RZ, RZ, UR22 ;  /* 0x00000016ff467e24 */ /* 0x000fca000f8e00ff */
[----:B------:R-:W-:-:S13]  /*102a0*/  ISETP.NE.AND P6, PT, R70, 0x1, PT ;  /* 0x000000014600780c */ /* 0x000fda0003fc5270 */
[----:B------:R-:W0:Y:S02]  /*102b0*/  @P6 LDC.64 R14, c[0x0][0x9e8] ;  /* 0x00027a00ff0e6b82 */ /* 0x000e240000000a00 */
[----:B0-----:R-:W-:-:S05]  /*102c0*/  @P6 IMAD.HI.U32 R14, R10, R14, RZ ;  /* 0x0000000e0a0e6227 */ /* 0x001fca00078e00ff */
[----:B------:R-:W-:-:S07]  /*102d0*/  @P6 SHF.R.U32.HI R10, RZ, R15, R14 ;  /* 0x0000000fff0a6219 */ /* 0x000fce000001160e */
.L_x_12066:
[----:B------:R-:W-:Y:S05]  /*102e0*/  BSYNC B0 ;  /* 0x0000000000007941 */ /* 0x000fea0003800000 */
.L_x_12064:
[----:B------:R-:W-:-:S05]  /*102f0*/  IMAD R10, R10, R70, R67 ;  /* 0x000000460a0a7224 */ /* 0x000fca00078e0243 */
[----:B------:R-:W-:Y:S02]  /*10300*/  VIADDMNMX R135, R10, R70, R135, PT ;  /* 0x000000460a877246 */ /* 0x000fe40003800187 */
[----:B------:R-:W-:-:S07]  /*10310*/  VIMNMX R134, R134, R10, !PT ;  /* 0x0000000a86867248 */ /* 0x000fce0007fe0100 */
.L_x_12063:
        /* <DEDUP_REMOVED lines=114> */
[----:B0-----:R-:W-:Y:S01]  /*10a40*/  FMNMX.FTZ R67, R14, R15, !PT ;  /* 0x0000000f0e437209 */ /* 0x001fe20007810000 */
[----:B------:R-:W-:Y:S01]  /*10a50*/  IMAD.U32 R15, RZ, RZ, UR21 ;  /* 0x00000015ff0f7e24 */ /* 0x000fe2000f8e00ff */
[----:B------:R-:W-:-:S02]  /*10a60*/  FSEL R91, R91, -INF , !P1 ;  /* 0xff8000005b5b7808 */ /* 0x000fc40004800000 */
[----:B------:R-:W-:Y:S01]  /*10a70*/  LOP3.LUT P1, RZ, R16, 0x200000, RZ, 0xc0, !PT ;  /* 0x0020000010ff7812 */ /* 0x000fe2000782c0ff */
[----:B------:R-:W0:Y:S01]  /*10a80*/  SHFL.BFLY PT, R10, R67, 0x1, 0x1f ;  /* 0x0c201f00430a7f89 */ /* 0x000e2200000e0000 */
[C---:B------:R-:W-:Y:S02]  /*10a90*/  ISETP.GT.AND P5, PT, R134.reuse, 0x98, !P5 ;  /* 0x000000988600780c */ /* 0x040fe40006fa4270 */
[----:B------:R-:W-:Y:S02]  /*10aa0*/  ISETP.GT.AND P1, PT, R134, 0x48, !P1 ;  /* 0x000000488600780c */ /* 0x000fe40004f24270 */
[C---:B------:R-:W-:Y:S02]  /*10ab0*/  ISETP.LT.OR P4, PT, R135.reuse, 0x92, P4 ;  /* 0x000000928700780c */ /* 0x040fe40002781670 */
[----:B------:R-:W-:Y:S02]  /*10ac0*/  ISETP.LT.OR P1, PT, R135, 0x49, P1 ;  /* 0x000000498700780c */ /* 0x000fe40000f21670 */
[----:B------:R-:W-:-:S02]  /*10ad0*/  FSEL R63, R63, -INF , !P3 ;  /* 0xff8000003f3f7808 */ /* 0x000fc40005800000 */
[----:B------:R-:W-:Y:S02]  /*10ae0*/  FSEL R94, R94, -INF , !P1 ;  /* 0xff8000005e5e7808 */ /* 0x000fe40004800000 */
[----:B------:R-:W-:Y:S02]  /*10af0*/  LOP3.LUT P1, RZ, R16, 0x100000, RZ, 0xc0, !PT ;  /* 0x0010000010ff7812 */ /* 0x000fe4000782c0ff */
[----:B------:R-:W-:Y:S02]  /*10b00*/  ISETP.LT.OR P5, PT, R135, 0x99, P5 ;  /* 0x000000998700780c */ /* 0x000fe40002fa1670 */
[----:B------:R-:W-:Y:S02]  /*10b10*/  ISETP.GT.AND P1, PT, R134, 0x49, !P1 ;  /* 0x000000498600780c */ /* 0x000fe40004f24270 */
[----:B------:R-:W-:Y:S02]  /*10b20*/  FSEL R65, R65, -INF , !P5 ;  /* 0xff80000041417808 */ /* 0x000fe40006800000 */
[----:B------:R-:W-:-:S02]  /*10b30*/  ISETP.LT.OR P1, PT, R135, 0x4a, P1 ;  /* 0x0000004a8700780c */ /* 0x000fc40000f21670 */
        /* <DEDUP_REMOVED lines=165> */
[----:B------:R-:W-:Y:S02]  /*11590*/  MUFU.EX2 R112, R112 ;  /* 0x0000007000707308 */ /* 0x000fe40000000800 */
[----:B------:R-:W0:Y:S06]  /*115a0*/  SHFL.BFLY PT, R124, R9, 0x2, 0x1f ;  /* 0x0c401f00097c7f89 */ /* 0x000e2c00000e0000 */
[----:B------:R-:W-:Y:S08]  /*115b0*/  MUFU.EX2 R115, R115 ;  /* 0x0000007300737308 */ /* 0x000ff00000000800 */
[----:B------:R-:W-:Y:S08]  /*115c0*/  MUFU.EX2 R88, R88 ;  /* 0x0000005800587308 */ /* 0x000ff00000000800 */
[----:B------:R-:W-:Y:S01]  /*115d0*/  MUFU.EX2 R89, R89 ;  /* 0x0000005900597308 */ /* 0x000fe20000000800 */
[----:B0-----:R-:W-:Y:S01]  /*115e0*/  FMNMX.FTZ R128, R9, R124, !PT ;  /* 0x0000007c09807209 */ /* 0x001fe20007810000 */
[--C-:B------:R-:W-:Y:S01]  /*115f0*/  FFMA.FTZ R124, R129, UR21, -R15.reuse ;  /* 0x00000015817c7c23 */ /* 0x100fe2000801080f */
[----:B------:R-:W-:-:S01]  /*11600*/  FFMA.FTZ R129, R130, UR21, -R15 ;  /* 0x0000001582817c23 */ /* 0x000fc2000801080f */
[----:B------:R-:W-:Y:S01]  /*11610*/  FSEL R130, R10, RZ, P1 ;  /* 0x000000ff0a827208 */ /* 0x000fe20000800000 */
[----:B------:R-:W-:-:S01]  /*11620*/  FFMA.FTZ R15, R69, UR21, -R15 ;  /* 0x00000015450f7c23 */ /* 0x000fc2000801080f */
        /* <DEDUP_REMOVED lines=10> */
[----:B------:R-:W-:-:S05]  /*116d0*/  FFMA.FTZ R128, R9, R128, -8 ;  /* 0xc100000009807423 */ /* 0x000fca0000010080 */
[----:B------:R-:W-:Y:S01]  /*116e0*/  FSEL R128, R128, RZ, P1 ;  /* 0x000000ff80807208 */ /* 0x000fe20000800000 */
[----:B-1----:R-:W-:-:S01]  /*116f0*/  FFMA.FTZ R132, R7, R5, R14 ;  /* 0x0000000507847223 */ /* 0x002fc2000001000e */
[----:B------:R-:W-:Y:S03]  /*11700*/  MUFU.EX2 R97, R97 ;  /* 0x0000006100617308 */ /* 0x000fe60000000800 */
        /* <DEDUP_REMOVED lines=9> */
[----:B------:R-:W-:Y:S01]  /*117a0*/  FFMA.FTZ R11, R11, UR21, -R128 ;  /* 0x000000150b0b7c23 */ /* 0x000fe20008010880 */
[----:B------:R-:W-:-:S01]  /*117b0*/  FADD.FTZ R123, -R123, R8 ;  /* 0x000000087b7b7221 */ /* 0x000fc20000010100 */
[----:B------:R-:W-:Y:S01]  /*117c0*/  MUFU.EX2 R130, R130 ;  /* 0x0000008200827308 */ /* 0x000fe20000000800 */
[----:B------:R-:W-:-:S01]  /*117d0*/  FFMA.FTZ R106, R106, UR21, -R128 ;  /* 0x000000156a6a7c23 */ /* 0x000fc20008010880 */
[----:B------:R-:W-:Y:S01]  /*117e0*/  FFMA.FTZ R107, R107, UR21, -R128 ;  /* 0x000000156b6b7c23 */ /* 0x000fe20008010880 */
[----:B------:R-:W-:Y:S01]  /*117f0*/  FMUL.FTZ R94, R123, UR21 ;  /* 0x000000157b5e7c20 */ /* 0x000fe20008410000 */
        /* <DEDUP_REMOVED lines=167> */
.L_x_12067:
        /* <DEDUP_REMOVED lines=82> */
.L_x_12050:
[----:B------:R-:W-:Y:S06]  /*12790*/  BAR.ARV 0x8, 0x200 ;  /* 0x0208000000007b1d */ /* 0x000fec0000002000 */
[----:B------:R-:W-:Y:S05]  /*127a0*/  @!P0 BRA `(.L_x_12069) ;  /* 0x0000000000048947 */ /* 0x000fea0003800000 */
[----:B------:R-:W-:Y:S01]  /*127b0*/  BPT.TRAP 0x1 ;  /* 0x000000040000795c */ /* 0x000fe20000300000 */
.L_x_12069:
[----:B------:R-:W-:Y:S01]  /*127c0*/  ULEA UR14, UR36, UR45, 0x3 ;  /* 0x0000002d240e7291 */ /* 0x000fe2000f8e183f */
[----:B------:R-:W-:-:S05]  /*127d0*/  IMAD.U32 R0, RZ, RZ, UR46 ;  /* 0x0000002eff007e24 */ /* 0x000fca000f8e00ff */
[----:B------:R-:W-:-:S04]  /*127e0*/  SHF.L.U32 R0, R0, 0x1f, RZ ;  /* 0x0000001f00007819 */ /* 0x000fc800000006ff */
[----:B------:R0:W1:Y:S01]  /*127f0*/  SYNCS.PHASECHK.TRANS64.TRYWAIT P1, [UR14+0x13250], R0 ;  /* 0x01325000ff0075a7 */ /* 0x000062000802014e */
[----:B------:R-:W-:Y:S05]  /*12800*/  @!P0 BRA `(.L_x_12070) ;  /* 0x0000000000048947 */ /* 0x000fea0003800000 */
[----:B------:R-:W-:Y:S01]  /*12810*/  BPT.TRAP 0x1 ;  /* 0x000000040000795c */ /* 0x000fe20000300000 */
.L_x_12070:
[----:B-1----:R-:W-:Y:S05]  /*12820*/  @P1 BRA `(.L_x_12071) ;  /* 0x0000000000081947 */ /* 0x002fea0003800000 */
[----:B------:R-:W1:Y:S02]  /*12830*/  SYNCS.PHASECHK.TRANS64.TRYWAIT P1, [UR14+0x13250], R0 ;  /* 0x01325000ff0075a7 */ /* 0x000e64000802014e */
[----:B-1----:R-:W-:Y:S05]  /*12840*/  @!P1 BRA `(.L_x_12072) ;  /* 0x0000009000f09947 */ /* 0x002fea0003800000 */
.L_x_12071:
[----:B------:R-:W-:Y:S01]  /*12850*/  ULDC.64 UR4, c[0x0][0x9a0] ;  /* 0x0002680000047ab9 */ /* 0x000fe20000000a00 */
[----:B------:R-:W-:Y:S01]  /*12860*/  UIADD3 UR45, UR45, 0x1000, URZ ;  /* 0x000010002d2d7890 */ /* 0x000fe2000fffe03f */
[----:B------:R-:W-:Y:S01]  /*12870*/  WARPGROUP.ARRIVE ;  /* 0x00000000000079c5 */ /* 0x000fe20000000000 */
[----:B------:R-:W-:Y:S01]  /*12880*/  UISETP.NE.U32.AND UP0, UPT, UR4, URZ, UPT ;  /* 0x0000003f0400728c */ /* 0x000fe2000bf05070 */
[----:B01----:R-:W-:Y:S01]  /*12890*/  IMAD.MOV.U32 R0, RZ, RZ, 0x3f800000 ;  /* 0x3f800000ff007424 */ /* 0x003fe200078e00ff */
[----:B------:R-:W-:Y:S02]  /*128a0*/  USHF.R.U32.HI UR45, URZ, 0x4, UR45 ;  /* 0x000000043f2d7899 */ /* 0x000fe4000801162d */
[----:B------:R-:W-:Y:S02]  /*128b0*/  UISETP.NE.AND.EX UP0, UPT, UR5, URZ, UPT, UP0 ;  /* 0x0000003f0500728c */ /* 0x000fe4000bf05300 */
[----:B------:R-:W-:Y:S01]  /*128c0*/  ULOP3.LUT UR45, UR45, 0x3fff, URZ, 0xc0, !UPT ;  /* 0x00003fff2d2d7892 */ /* 0x000fe2000f8ec03f */
[----:B------:R-:W-:-:S03]  /*128d0*/  UMOV UR7, 0xc0000010 ;  /* 0xc000001000077882 */ /* 0x000fc60000000000 */
        /* <DEDUP_REMOVED lines=9> */
[----:B------:R-:W-:-:S05]  /*12970*/  @UP0 UIADD3 UR9, UR9, UR6, URZ ;  /* 0x0000000609090290 */ /* 0x000fca000fffe03f */
[----:B------:R-:W-:Y:S02]  /*12980*/  UMOV UR6, UR10 ;  /* 0x0000000a00067c82 */ /* 0x000fe40008000000 */
[----:B------:R-:W-:Y:S01]  /*12990*/  QGMMA.64x64x32.F32.E4M3.E4M3 R24, R152, gdesc[UR4], R24, gsb0 ;  /* 0x00e0000498187df3 */ /* 0x000fe20008000818 */
[----:B------:R-:W-:-:S04]  /*129a0*/  @UP0 UIMAD.WIDE.U32 UR6, UR37, UR12, UR8 ;  /* 0x0000000c250602a5 */ /* 0x000fc8000f8e0008 */
[----:B------:R-:W-:Y:S02]  /*129b0*/  @UP0 UIMAD UR7, UR37, UR13, UR7 ;  /* 0x0000000d250702a4 */ /* 0x000fe4000f8e0207 */
[----:B------:R-:W-:-:S04]  /*129c0*/  @UP0 ULEA UR4, UP1, UR6, UR4, 0x2 ;  /* 0x0000000406040291 */ /* 0x000fc8000f82103f */
[----:B------:R-:W-:Y:S02]  /*129d0*/  @UP0 ULEA.HI.X UR5, UR6, UR5, UR7, 0x2, UP1 ;  /* 0x0000000506050291 */ /* 0x000fe400088f1407 */
[----:B------:R-:W-:-:S04]  /*129e0*/  IMAD.U32 R6, RZ, RZ, UR4 ;  /* 0x00000004ff067e24 */ /* 0x000fc8000f8e00ff */
[----:B------:R-:W-:Y:S01]  /*129f0*/  IMAD.U32 R7, RZ, RZ, UR5 ;  /* 0x00000005ff077e24 */ /* 0x000fe2000f8e00ff */
[----:B------:R-:W-:-:S04]  /*12a00*/  UIADD3 UR6, UR10, 0x80, URZ ;  /* 0x000000800a067890 */ /* 0x000fc8000fffe03f */
[----:B------:R0:W2:Y:S01]  /*12a10*/  @P1 LDG.E R0, desc[UR50][R6.64] ;  /* 0x0000003206001981 */ /* 0x0000a2000c1e1900 */
[----:B------:R-:W-:Y:S01]  /*12a20*/  UMOV UR7, 0xc0000010 ;  /* 0xc000001000077882 */ /* 0x000fe20000000000 */
[----:B------:R-:W-:Y:S02]  /*12a30*/  WARPGROUP.DEPBAR.LE gsb0, 0x0 ;  /* 0x00008000000079c5 */ /* 0x000fe40000010000 */
[----:B------:R-:W-:-:S06]  /*12a40*/  WARPGROUP.ARRIVE ;  /* 0x00000000000079c5 */ /* 0x000fcc0000000000 */
[----:B------:R-:W-:Y:S01]  /*12a50*/  QGMMA.64x64x32.F32.E4M3.E4M3 R24, R148, gdesc[UR4], R24, gsb0 ;  /* 0x00e0000494187df3 */ /* 0x000fe20008000818 */
[----:B------:R-:W-:Y:S01]  /*12a60*/  UIADD3 UR6, UR10, 0x100, URZ ;  /* 0x000001000a067890 */ /* 0x000fe2000fffe03f */
[----:B------:R-:W-:Y:S01]  /*12a70*/  UMOV UR7, 0xc0000010 ;  /* 0xc000001000077882 */ /* 0x000fe20000000000 */
[----:B------:R-:W-:Y:S02]  /*12a80*/  WARPGROUP.DEPBAR.LE gsb0, 0x0 ;  /* 0x00008000000079c5 */ /* 0x000fe40000010000 */
[----:B------:R-:W-:-:S06]  /*12a90*/  WARPGROUP.ARRIVE ;  /* 0x00000000000079c5 */ /* 0x000fcc0000000000 */
[----:B------:R-:W-:Y:S01]  /*12aa0*/  QGMMA.64x64x32.F32.E4M3.E4M3 R24, R144, gdesc[UR4], R24, gsb0 ;  /* 0x00e0000490187df3 */ /* 0x000fe20008000818 */
[----:B------:R-:W-:Y:S01]  /*12ab0*/  UIADD3 UR6, UR10, 0x180, URZ ;  /* 0x000001800a067890 */ /* 0x000fe2000fffe03f */
[----:B------:R-:W-:Y:S01]  /*12ac0*/  UMOV UR7, 0xc0000010 ;  /* 0xc000001000077882 */ /* 0x000fe20000000000 */
[----:B------:R-:W1:Y:S04]  /*12ad0*/  SHFL.BFLY PT, R8, R5, 0x2, 0x1f ;  /* 0x0c401f0005087f89 */ /* 0x000e6800000e0000 */
[----:B0-----:R-:W0:Y:S01]  /*12ae0*/  SHFL.BFLY PT, R7, R4, 0x2, 0x1f ;  /* 0x0c401f0004077f89 */ /* 0x001e2200000e0000 */
[----:B------:R-:W-:Y:S02]  /*12af0*/  WARPGROUP.DEPBAR.LE gsb0, 0x0 ;  /* 0x00008000000079c5 */ /* 0x000fe40000010000 */
[----:B------:R-:W-:-:S06]  /*12b00*/  WARPGROUP.ARRIVE ;  /* 0x00000000000079c5 */ /* 0x000fcc0000000000 */
[----:B------:R-:W-:Y:S01]  /*12b10*/  QGMMA.64x64x32.F32.E4M3.E4M3 R24, R140, gdesc[UR4], R24, gsb0 ;  /* 0x00e000048c187df3 */ /* 0x000fe20008000818 */
[----:B-1----:R-:W-:-:S01]  /*12b20*/  FADD.FTZ R8, R8, R5 ;  /* 0x0000000508087221 */ /* 0x002fc20000010000 */
[----:B------:R-:W-:Y:S01]  /*12b30*/  UIADD3 UR10, UR10, 0x200, URZ ;  /* 0x000002000a0a7890 */ /* 0x000fe2000fffe03f */
[----:B0-----:R-:W-:-:S01]  /*12b40*/  FADD.FTZ R7, R7, R4 ;  /* 0x0000000407077221 */ /* 0x001fc20000010000 */
[----:B------:R-:W-:Y:S02]  /*12b50*/  UMOV UR11, 0xc0000010 ;  /* 0xc0000010000b7882 */ /* 0x000fe40000000000 */
[----:B------:R-:W0:Y:S04]  /*12b60*/  SHFL.BFLY PT, R3, R8, 0x1, 0x1f ;  /* 0x0c201f0008037f89 */ /* 0x000e2800000e0000 */
[----:B------:R-:W1:Y:S01]  /*12b70*/  SHFL.BFLY PT, R6, R7, 0x1, 0x1f ;  /* 0x0c201f0007067f89 */ /* 0x000e6200000e0000 */
[----:B0-----:R-:W-:-:S01]  /*12b80*/  FADD.FTZ R12, R8, R3 ;  /* 0x00000003080c7221 */ /* 0x001fc20000010000 */
[----:B-1----:R-:W-:-:S04]  /*12b90*/  FADD.FTZ R13, R7, R6 ;  /* 0x00000006070d7221 */ /* 0x002fc80000010000 */
[C---:B------:R-:W-:Y:S01]  /*12ba0*/  FSETP.NE.FTZ.AND P1, PT, R12.reuse, RZ, PT ;  /* 0x000000ff0c00720b */ /* 0x040fe20003f35000 */
[----:B------:R-:W-:Y:S01]  /*12bb0*/  FMUL.FTZ R14, R12, 0.00390625 ;  /* 0x3b8000000c0e7820 */ /* 0x000fe20000410000 */
[----:B------:R-:W-:Y:S01]  /*12bc0*/  FMUL.FTZ R15, R13, 0.00390625 ;  /* 0x3b8000000d0f7820 */ /* 0x000fe20000410000 */
[----:B------:R-:W-:Y:S01]  /*12bd0*/  IMAD.MOV.U32 R3, RZ, RZ, RZ ;  /* 0x000000ffff037224 */ /* 0x000fe200078e00ff */
        /* <DEDUP_REMOVED lines=26> */
.L_x_12073:
        /* <DEDUP_REMOVED lines=42> */
.L_x_11999:
[----:B------:R-:W0:Y:S01]  /*13020*/  S2R R3, SR_CgaCtaId ;  /* 0x0000000000037919 */ /* 0x000e220000008800 */
[----:B------:R-:W-:Y:S01]  /*13030*/  MOV R4, 0x400 ;  /* 0x0000040000047802 */ /* 0x000fe20000000f00 */
[----:B------:R-:W-:Y:S01]  /*13040*/  VIADD R17, R23, 0xffffff80 ;  /* 0xffffff8017117836 */ /* 0x000fe20000000000 */
[----:B------:R-:W-:Y:S01]  /*13050*/  UISETP.NE.AND UP0, UPT, UR42, URZ, UPT ;  /* 0x0000003f2a00728c */ /* 0x000fe2000bf05270 */
[----:B------:R-:W-:Y:S03]  /*13060*/  BAR.SYNC.DEFER_BLOCKING 0x5, 0x200 ;  /* 0x0148000000007b1d */ /* 0x000fe60000010000 */
[----:B------:R-:W-:-:S03]  /*13070*/  SHF.R.S32.HI R18, RZ, 0x1f, R17 ;  /* 0x0000001fff127819 */ /* 0x000fc60000011411 */
[----:B------:R-:W-:Y:S01]  /*13080*/  BSSY B0, `(.L_x_12074) ;  /* 0x00002c0000007945 */ /* 0x000fe20003800000 */
[----:B------:R-:W-:-:S03]  /*13090*/  LEA.HI R5, R18, R17, RZ, 0x3 ;  /* 0x0000001112057211 */ /* 0x000fc600078f18ff */
[----:B------:R-:W-:Y:S01]  /*130a0*/  @!UP0 ULDC UR42, c[0x0][0xad4] ;  /* 0x0002b500002a8ab9 */ /* 0x000fe20000000800 */
[----:B0-----:R-:W-:-:S05]  /*130b0*/  LEA R4, R3, R4, 0x18 ;  /* 0x0000000403047211 */ /* 0x001fca00078ec0ff */
[----:B------:R-:W0:Y:S02]  /*130c0*/  LDS.128 R8, [R4+0x132d0] ;  /* 0x0132d00004087984 */ /* 0x000e240000000c00 */
[----:B0-----:R-:W-:Y:S02]  /*130d0*/  LOP3.LUT R8, R5, 0xfffffff8, RZ, 0xc0, !PT ;  /* 0xfffffff805087812 */ /* 0x001fe400078ec0ff */
[----:B------:R-:W-:Y:S02]  /*130e0*/  R2UR UR5, R9 ;  /* 0x00000000090572ca */ /* 0x000fe400000e0000 */
[----:B------:R-:W-:Y:S01]  /*130f0*/  R2UR UR6, R10 ;  /* 0x000000000a0672ca */ /* 0x000fe200000e0000 */
[----:B------:R-:W-:Y:S01]  /*13100*/  IMAD.IADD R8, R17, 0x1, -R8 ;  /* 0x0000000111087824 */ /* 0x000fe200078e0a08 */
[----:B------:R-:W-:Y:S02]  /*13110*/  R2UR UR49, R11 ;  /* 0x000000000b3172ca */ /* 0x000fe400000e0000 */
[----:B------:R-:W-:Y:S01]  /*13120*/  SHF.R.S32.HI R5, RZ, 0x3, R5 ;  /* 0x00000003ff057819 */ /* 0x000fe20000011405 */
[----:B------:R-:W-:-:S05]  /*13130*/  IMAD.SHL.U32 R0, R8, 0x8, RZ ;  /* 0x0000000808007824 */ /* 0x000fca00078e00ff */
[----:B------:R-:W-:Y:S01]  /*13140*/  SHF.R.S32.HI R3, RZ, 0x1f, R0 ;  /* 0x0000001fff037819 */ /* 0x000fe20000011400 */
[----:B------:R-:W-:Y:S06]  /*13150*/  BAR.ARV 0x4, 0x200 ;  /* 0x0108000000007b1d */ /* 0x000fec0000002000 */
[----:B------:R-:W-:Y:S05]  /*13160*/  @P0 BRA `(.L_x_12075) ;  /* 0x00000020001c0947 */ /* 0x000fea0003800000 */
[----:B------:R-:W-:Y:S01]  /*13170*/  IMAD.SHL.U32 R9, R23, 0x4, RZ ;  /* 0x0000000417097824 */ /* 0x000fe200078e00ff */
[----:B------:R-:W-:Y:S01]  /*13180*/  ULDC.64 UR8, c[0x4][0x38] ;  /* 0x01000e0000087ab9 */ /* 0x000fe20000000a00 */
[----:B------:R-:W-:Y:S01]  /*13190*/  LEA.HI R12, R18, R17, RZ, 0x4 ;  /* 0x00000011120c7211 */ /* 0x000fe200078f20ff */
[----:B------:R-:W-:Y:S02]  /*131a0*/  ULDC.64 UR10, c[0x0][0xc00] ;  /* 0x00030000000a7ab9 */ /* 0x000fe40000000a00 */
        /* <DEDUP_REMOVED lines=8> */
[----:B------:R-:W-:Y:S02]  /*13230*/  ISETP.EQ.OR P0, PT, R9, 0x3, !P0 ;  /* 0x000000030900780c */ /* 0x000fe40004702670 */
[----:B------:R-:W1:Y:S02]  /*13240*/  S2R R9, SR_SWINHI ;  /* 0x0000000000097919 */ /* 0x000e640000002f00 */
[----:B------:R-:W-:Y:S02]  /*13250*/  SEL R101, R24, R25, P0 ;  /* 0x0000001918657207 */ /* 0x000fe40000000000 */
[----:B0-----:R-:W-:Y:S02]  /*13260*/  LEA.HI R10, R18, R17, RZ, 0x5 ;  /* 0x00000011120a7211 */ /* 0x001fe400078f28ff */
[----:B------:R-:W-:Y:S02]  /*13270*/  SHF.R.S32.HI R11, RZ, 0x4, R12 ;  /* 0x00000004ff0b7819 */ /* 0x000fe4000001140c */
[----:B------:R-:W-:Y:S01]  /*13280*/  SEL R97, R25, R24, P0 ;  /* 0x0000001819617207 */ /* 0x000fe20000000000 */
[----:B------:R-:W-:Y:S01]  /*13290*/  IMAD.SHL.U32 R13, R10, 0x20, RZ ;  /* 0x000000200a0d7824 */ /* 0x000fe200078e00ff */
[----:B------:R-:W-:-:S02]  /*132a0*/  LOP3.LUT R10, R12, 0x3fffff0, RZ, 0xc0, !PT ;  /* 0x03fffff00c0a7812 */ /* 0x000fc400078ec0ff */
[----:B------:R-:W-:Y:S02]  /*132b0*/  LEA.HI R12, R12, R11, RZ, 0x1 ;  /* 0x0000000b0c0c7211 */ /* 0x000fe400078f08ff */
[----:B------:R-:W-:Y:S01]  /*132c0*/  LOP3.LUT R13, R13, 0xfffffc00, RZ, 0xc0, !PT ;  /* 0xfffffc000d0d7812 */ /* 0x000fe200078ec0ff */
[----:B------:R-:W-:Y:S01]  /*132d0*/  IMAD.IADD R10, R17, 0x1, -R10 ;  /* 0x00000001110a7824 */ /* 0x000fe200078e0a0a */
[----:B------:R-:W-:Y:S02]  /*132e0*/  LOP3.LUT R12, R12, 0x1ffffffe, RZ, 0xc0, !PT ;  /* 0x1ffffffe0c0c7812 */ /* 0x000fe400078ec0ff */
[----:B------:R-:W-:Y:S01]  /*132f0*/  SEL R87, R40, R41, P0 ;  /* 0x0000002928577207 */ /* 0x000fe20000000000 */
[----:B------:R-:W-:Y:S01]  /*13300*/  IMAD R13, R10, 0x40, R13 ;  /* 0x000000400a0d7824 */ /* 0x000fe200078e020d */
[----:B------:R-:W-:Y:S01]  /*13310*/  SEL R83, R41, R40, P0 ;  /* 0x0000002829537207 */ /* 0x000fe20000000000 */
[----:B------:R-:W-:Y:S01]  /*13320*/  IMAD.IADD R12, R11, 0x1, -R12 ;  /* 0x000000010b0c7824 */ /* 0x000fe200078e0a0c */
[----:B------:R-:W-:-:S02]  /*13330*/  SEL R41, R26, R27, P0 ;  /* 0x0000001b1a297207 */ /* 0x000fc40000000000 */
[----:B------:R-:W-:Y:S01]  /*13340*/  SEL R73, R27, R26, P0 ;  /* 0x0000001a1b497207 */ /* 0x000fe20000000000 */
[----:B------:R-:W-:Y:S01]  /*13350*/  IMAD R13, R12, 0x8, R13 ;  /* 0x000000080c0d7824 */ /* 0x000fe200078e020d */
[----:B------:R-:W-:Y:S02]  /*13360*/  SEL R103, R28, R29, P0 ;  /* 0x0000001d1c677207 */ /* 0x000fe40000000000 */
[----:B------:R-:W-:Y:S02]  /*13370*/  SEL R99, R29, R28, P0 ;  /* 0x0000001c1d637207 */ /* 0x000fe40000000000 */
[----:B------:R-:W-:Y:S02]  /*13380*/  SEL R93, R32, R33, P0 ;  /* 0x00000021205d7207 */ /* 0x000fe40000000000 */
[----:B------:R-:W-:Y:S02]  /*13390*/  MOV R10, R4 ;  /* 0x00000004000a7202 */ /* 0x000fe40000000f00 */
[----:B-1----:R-:W-:-:S02]  /*133a0*/  MOV R11, R9 ;  /* 0x00000009000b7202 */ /* 0x002fc40000000f00 */
[----:B------:R-:W-:Y:S02]  /*133b0*/  SEL R89, R33, R32, P0 ;  /* 0x0000002021597207 */ /* 0x000fe40000000000 */
[----:B------:R-:W-:Y:S01]  /*133c0*/  SEL R95, R36, R37, P0 ;  /* 0x00000025245f7207 */ /* 0x000fe20000000000 */
[----:B------:R-:W-:Y:S01]  /*133d0*/  IMAD.WIDE R12, R13, 0x2, R10 ;  /* 0x000000020d0c7825 */ /* 0x000fe200078e020a */
[----:B------:R-:W-:Y:S02]  /*133e0*/  SEL R91, R37, R36, P0 ;  /* 0x00000024255b7207 */ /* 0x000fe40000000000 */
[----:B------:R-:W-:Y:S02]  /*133f0*/  SEL R29, R44, R45, P0 ;  /* 0x0000002d2c1d7207 */ /* 0x000fe40000000000 */
[C---:B------:R-:W-:Y:S02]  /*13400*/  IADD3 R25, P3, R12.reuse, 0x20, RZ ;  /* 0x000000200c197810 */ /* 0x040fe40007f7e0ff */
[----:B------:R-:W-:-:S02]  /*13410*/  LOP3.LUT R9, R12, 0x380, RZ, 0xc0, !PT ;  /* 0x000003800c097812 */ /* 0x000fc400078ec0ff */
[----:B------:R-:W-:Y:S02]  /*13420*/  LOP3.LUT R24, R25, 0x380, RZ, 0xc0, !PT ;  /* 0x0000038019187812 */ /* 0x000fe400078ec0ff */
[----:B------:R-:W-:Y:S02]  /*13430*/  IADD3 R20, P2, R12, 0x40, RZ ;  /* 0x000000400c147810 */ /* 0x000fe40007f5e0ff */
[----:B------:R-:W-:Y:S02]  /*13440*/  SHF.R.U64 R24, R24, 0x3, RZ ;  /* 0x0000000318187819 */ /* 0x000fe400000012ff */
[----:B------:R-:W-:Y:S01]  /*13450*/  IADD3 R27, P1, R12, 0x60, RZ ;  /* 0x000000600c1b7810 */ /* 0x000fe20007f3e0ff */
[--C-:B------:R-:W-:Y:S01]  /*13460*/  IMAD.X R21, RZ, RZ, R13.reuse, P2 ;  /* 0x000000ffff157224 */ /* 0x100fe200010e060d */
[----:B------:R-:W-:Y:S02]  /*13470*/  SHF.R.U64 R9, R9, 0x3, RZ ;  /* 0x0000000309097819 */ /* 0x000fe400000012ff */
[----:B------:R-:W-:Y:S01]  /*13480*/  LOP3.LUT R24, R24, R25, RZ, 0x3c, !PT ;  /* 0x0000001918187212 */ /* 0x000fe200078e3cff */
[----:B------:R-:W-:Y:S01]  /*13490*/  IMAD.X R15, RZ, RZ, R13, P1 ;  /* 0x000000ffff0f7224 */ /* 0x000fe200008e060d */
[----:B------:R-:W-:-:S02]  /*134a0*/  LOP3.LUT R14, R20, 0x380, RZ, 0xc0, !PT ;  /* 0x00000380140e7812 */ /* 0x000fc400078ec0ff */
[----:B------:R-:W-:Y:S02]  /*134b0*/  LOP3.LUT R25, R27, 0x380, RZ, 0xc0, !PT ;  /* 0x000003801b197812 */ /* 0x000fe400078ec0ff */
[----:B------:R-:W-:Y:S02]  /*134c0*/  LOP3.LUT R12, R9, R12, RZ, 0x3c, !PT ;  /* 0x0000000c090c7212 */ /* 0x000fe400078e3cff */
[----:B------:R-:W-:Y:S02]  /*134d0*/  SHF.R.U64 R9, R14, 0x3, RZ ;  /* 0x000000030e097819 */ /* 0x000fe400000012ff */
[----:B------:R-:W-:Y:S01]  /*134e0*/  SHF.R.U64 R14, R25, 0x3, RZ ;  /* 0x00000003190e7819 */ /* 0x000fe200000012ff */
[----:B------:R-:W-:Y:S01]  /*134f0*/  IMAD.X R25, RZ, RZ, R13, P3 ;  /* 0x000000ffff197224 */ /* 0x000fe200018e060d */
[----:B------:R-:W-:Y:S02]  /*13500*/  LOP3.LUT R20, R9, R20, RZ, 0x3c, !PT ;  /* 0x0000001409147212 */ /* 0x000fe400078e3cff */
[----:B------:R-:W-:-:S02]  /*13510*/  LOP3.LUT R14, R14, R27, RZ, 0x3c, !PT ;  /* 0x0000001b0e0e7212 */ /* 0x000fc400078e3cff */
[----:B------:R-:W-:Y:S02]  /*13520*/  SEL R81, R48, R49, P0 ;  /* 0x0000003130517207 */ /* 0x000fe40000000000 */
[----:B------:R-:W-:Y:S02]  /*13530*/  SEL R77, R49, R48, P0 ;  /* 0x00000030314d7207 */ /* 0x000fe40000000000 */
[----:B------:R-:W-:Y:S02]  /*13540*/  MOV R69, R14 ;  /* 0x0000000e00457202 */ /* 0x000fe40000000f00 */
[----:B------:R-:W-:Y:S02]  /*13550*/  SEL R85, R45, R44, P0 ;  /* 0x0000002c2d557207 */ /* 0x000fe40000000000 */
[----:B------:R-:W-:Y:S02]  /*13560*/  SEL R33, R52, R53, P0 ;  /* 0x0000003534217207 */ /* 0x000fe40000000000 */
[----:B------:R-:W-:-:S02]  /*13570*/  SEL R37, R30, R31, P0 ;  /* 0x0000001f1e257207 */ /* 0x000fc40000000000 */
[----:B------:R-:W-:Y:S02]  /*13580*/  SEL R79, R53, R52, P0 ;  /* 0x00000034354f7207 */ /* 0x000fe40000000000 */
[----:B------:R-:W-:Y:S02]  /*13590*/  SEL R75, R31, R30, P0 ;  /* 0x0000001e1f4b7207 */ /* 0x000fe40000000000 */
[----:B------:R-:W-:Y:S02]  /*135a0*/  SEL R45, R34, R35, P0 ;  /* 0x00000023222d7207 */ /* 0x000fe40000000000 */
[----:B------:R-:W-:Y:S02]  /*135b0*/  SEL R63, R35, R34, P0 ;  /* 0x00000022233f7207 */ /* 0x000fe40000000000 */
[----:B------:R-:W-:Y:S02]  /*135c0*/  MOV R70, R20 ;  /* 0x0000001400467202 */ /* 0x000fe40000000f00 */
        /* <DEDUP_REMOVED lines=11> */
[----:B------:R-:W-:Y:S02]  /*13680*/  MOV R71, R24 ;  /* 0x0000001800477202 */ /* 0x000fe40000000f00 */
[----:B--2---:R-:W-:Y:S01]  /*13690*/  LOP3.LUT R28, R56, 0x2, RZ, 0x3c, !PT ;  /* 0x00000002381c7812 */ /* 0x004fe200078e3cff */
[----:B------:R-:W-:Y:S04]  /*136a0*/  SHFL.IDX PT, R14, R101, R56, 0x1c1f ;  /* 0x001c1f38650e7589 */ /* 0x000fe800000e0000 */
[----:B------:R-:W-:Y:S04]  /*136b0*/  SHFL.IDX PT, R26, R93, R56, 0x1c1f ;  /* 0x001c1f385d1a7589 */ /* 0x000fe800000e0000 */
[----:B------:R-:W0:Y:S04]  /*136c0*/  SHFL.IDX PT, R15, R97, R28, 0x1c1f ;  /* 0x001c1f1c610f7589 */ /* 0x000e2800000e0000 */
[----:B------:R-:W1:Y:S04]  /*136d0*/  SHFL.IDX PT, R27, R89, R28, 0x1c1f ;  /* 0x001c1f1c591b7589 */ /* 0x000e6800000e0000 */
[----:B------:R-:W-:Y:S04]  /*136e0*/  SHFL.IDX PT, R9, R103, R56, 0x1c1f ;  /* 0x001c1f3867097589 */ /* 0x000fe800000e0000 */
[----:B------:R-:W-:Y:S04]  /*136f0*/  SHFL.IDX PT, R21, R95, R56, 0x1c1f ;  /* 0x001c1f385f157589 */ /* 0x000fe800000e0000 */
[----:B------:R-:W2:Y:S04]  /*13700*/  SHFL.IDX PT, R20, R99, R28, 0x1c1f ;  /* 0x001c1f1c63147589 */ /* 0x000ea800000e0000 */
[----:B------:R-:W3:Y:S04]  /*13710*/  SHFL.IDX PT, R30, R91, R28, 0x1c1f ;  /* 0x001c1f1c5b1e7589 */ /* 0x000ee800000e0000 */
[----:B------:R-:W-:Y:S01]  /*13720*/  SHFL.IDX PT, R31, R87, R56, 0x1c1f ;  /* 0x001c1f38571f7589 */ /* 0x000fe200000e0000 */
[----:B0-----:R-:W-:-:S02]  /*13730*/  SEL R12, R14, R15, P0 ;  /* 0x0000000f0e0c7207 */ /* 0x001fc40000000000 */
[----:B------:R-:W-:Y:S01]  /*13740*/  SEL R14, R15, R14, P0 ;  /* 0x0000000e0f0e7207 */ /* 0x000fe20000000000 */
[----:B------:R-:W-:Y:S01]  /*13750*/  SHFL.IDX PT, R39, R41, R56, 0x1c1f ;  /* 0x001c1f3829277589 */ /* 0x000fe200000e0000 */
[----:B-1----:R-:W-:Y:S02]  /*13760*/  SEL R24, R26, R27, P0 ;  /* 0x0000001b1a187207 */ /* 0x002fe40000000000 */
[----:B------:R-:W-:Y:S01]  /*13770*/  SEL R26, R27, R26, P0 ;  /* 0x0000001a1b1a7207 */ /* 0x000fe20000000000 */
[----:B------:R-:W0:Y:S04]  /*13780*/  SHFL.IDX PT, R34, R83, R28, 0x1c1f ;  /* 0x001c1f1c53227589 */ /* 0x000e2800000e0000 */
[----:B------:R-:W-:Y:S04]  /*13790*/  SHFL.IDX PT, R40, R81, R56, 0x1c1f ;  /* 0x001c1f3851287589 */ /* 0x000fe800000e0000 */
[----:B------:R-:W1:Y:S01]  /*137a0*/  SHFL.IDX PT, R41, R77, R28, 0x1c1f ;  /* 0x001c1f1c4d297589 */ /* 0x000e6200000e0000 */
[----:B--2---:R-:W-:-:S02]  /*137b0*/  SEL R13, R9, R20, P0 ;  /* 0x00000014090d7207 */ /* 0x004fc40000000000 */
[----:B------:R-:W-:Y:S01]  /*137c0*/  SEL R15, R20, R9, P0 ;  /* 0x00000009140f7207 */ /* 0x000fe20000000000 */
[----:B------:R-:W-:Y:S01]  /*137d0*/  SHFL.IDX PT, R29, R29, R56, 0x1c1f ;  /* 0x001c1f381d1d7589 */ /* 0x000fe200000e0000 */
[----:B---3--:R-:W-:Y:S02]  /*137e0*/  SEL R25, R21, R30, P0 ;  /* 0x0000001e15197207 */ /* 0x008fe40000000000 */
[----:B------:R-:W-:Y:S01]  /*137f0*/  SEL R27, R30, R21, P0 ;  /* 0x000000151e1b7207 */ /* 0x000fe20000000000 */
[----:B------:R-:W2:Y:S01]  /*13800*/  SHFL.IDX PT, R32, R85, R28, 0x1c1f ;  /* 0x001c1f1c55207589 */ /* 0x000ea200000e0000 */
[----:B------:R-:W-:Y:S02]  /*13810*/  F2FP.BF16.F32.PACK_AB R64, R13, R12 ;  /* 0x0000000c0d40723e */ /* 0x000fe400000010ff */
[----:B------:R-:W-:Y:S01]  /*13820*/  F2FP.BF16.F32.PACK_AB R66, R15, R14 ;  /* 0x0000000e0f42723e */ /* 0x000fe200000010ff */
[----:B------:R-:W3:Y:S04]  /*13830*/  SHFL.IDX PT, R44, R73, R28, 0x1c1f ;  /* 0x001c1f1c492c7589 */ /* 0x000ee800000e0000 */
[----:B------:R-:W-:Y:S01]  /*13840*/  SHFL.IDX PT, R33, R33, R56, 0x1c1f ;  /* 0x001c1f3821217589 */ /* 0x000fe200000e0000 */
[----:B0-----:R-:W-:-:S02]  /*13850*/  SEL R20, R31, R34, P0 ;  /* 0x000000221f147207 */ /* 0x001fc40000000000 */
[----:B------:R-:W-:Y:S01]  /*13860*/  SEL R30, R34, R31, P0 ;  /* 0x0000001f221e7207 */ /* 0x000fe20000000000 */
[----:B------:R-:W-:Y:S04]  /*13870*/  SHFL.IDX PT, R37, R37, R56, 0x1c1f ;  /* 0x001c1f3825257589 */ /* 0x000fe800000e0000 */
[----:B------:R-:W0:Y:S01]  /*13880*/  SHFL.IDX PT, R36, R79, R28, 0x1c1f ;  /* 0x001c1f1c4f247589 */ /* 0x000e2200000e0000 */
[----:B-1----:R-:W-:Y:S02]  /*13890*/  SEL R34, R40, R41, P0 ;  /* 0x0000002928227207 */ /* 0x002fe40000000000 */
[----:B------:R-:W-:Y:S01]  /*138a0*/  SEL R40, R41, R40, P0 ;  /* 0x0000002829287207 */ /* 0x000fe20000000000 */
[----:B------:R1:W4:Y:S04]  /*138b0*/  SHFL.IDX PT, R42, R75, R28, 0x1c1f ;  /* 0x001c1f1c4b2a7589 */ /* 0x00032800000e0000 */
[----:B------:R-:W-:Y:S01]  /*138c0*/  SHFL.IDX PT, R45, R45, R56, 0x1c1f ;  /* 0x001c1f382d2d7589 */ /* 0x000fe200000e0000 */
[----:B--2---:R-:W-:-:S02]  /*138d0*/  SEL R21, R29, R32, P0 ;  /* 0x000000201d157207 */ /* 0x004fc40000000000 */
[----:B------:R-:W-:Y:S01]  /*138e0*/  SEL R31, R32, R29, P0 ;  /* 0x0000001d201f7207 */ /* 0x000fe20000000000 */
[----:B------:R-:W-:Y:S01]  /*138f0*/  SHFL.IDX PT, R43, R67, R56, 0x1c1f ;  /* 0x001c1f38432b7589 */ /* 0x000fe200000e0000 */
[----:B---3--:R-:W-:Y:S01]  /*13900*/  SEL R38, R39, R44, P0 ;  /* 0x0000002c27267207 */ /* 0x008fe20000000000 */
[----:B-1----:R-:W1:Y:S02]  /*13910*/  LDC.64 R74, c[0x0][0xc08] ;  /* 0x00030200ff4a7b82 */ /* 0x002e640000000a00 */
[----:B------:R-:W-:Y:S04]  /*13920*/  SHFL.IDX PT, R46, R65, R28, 0x1c1f ;  /* 0x001c1f1c412e7589 */ /* 0x000fe800000e0000 */
[----:B------:R-:W2:Y:S04]  /*13930*/  SHFL.IDX PT, R48, R63, R28, 0x1c1f ;  /* 0x001c1f1c3f307589 */ /* 0x000ea800000e0000 */
[----:B------:R-:W-:Y:S01]  /*13940*/  SHFL.IDX PT, R49, R49, R56, 0x1c1f ;  /* 0x001c1f3831317589 */ /* 0x000fe200000e0000 */
[----:B0-----:R-:W-:-:S03]  /*13950*/  SEL R41, R36, R33, P0 ;  /* 0x0000002124297207 */ /* 0x001fc60000000000 */
[----:B------:R-:W-:Y:S01]  /*13960*/  SHFL.IDX PT, R47, R61, R56, 0x1c1f ;  /* 0x001c1f383d2f7589 */ /* 0x000fe200000e0000 */
[----:B----4-:R-:W-:Y:S02]  /*13970*/  SEL R29, R42, R37, P0 ;  /* 0x000000252a1d7207 */ /* 0x010fe40000000000 */
[----:B------:R-:W-:Y:S01]  /*13980*/  F2FP.BF16.F32.PACK_AB R62, R41, R40 ;  /* 0x00000028293e723e */ /* 0x000fe200000010ff */
[----:B------:R-:W-:Y:S04]  /*13990*/  SHFL.IDX PT, R50, R59, R28, 0x1c1f ;  /* 0x001c1f1c3b327589 */ /* 0x000fe800000e0000 */
[----:B------:R-:W0:Y:S04]  /*139a0*/  SHFL.IDX PT, R52, R57, R28, 0x1c1f ;  /* 0x001c1f1c39347589 */ /* 0x000e2800000e0000 */
[----:B------:R-:W-:Y:S04]  /*139b0*/  SHFL.IDX PT, R51, R51, R56, 0x1c1f ;  /* 0x001c1f3833337589 */ /* 0x000fe800000e0000 */
[----:B------:R3:W-:Y:S01]  /*139c0*/  SHFL.IDX PT, R53, R53, R56, 0x1c1f ;  /* 0x001c1f3835357589 */ /* 0x0007e200000e0000 */
[----:B--2---:R-:W-:-:S03]  /*139d0*/  SEL R32, R45, R48, P0 ;  /* 0x000000302d207207 */ /* 0x004fc60000000000 */
[----:B------:R-:W-:Y:S04]  /*139e0*/  SHFL.IDX PT, R54, R55, R28, 0x1c1f ;  /* 0x001c1f1c37367589 */ /* 0x000fe800000e0000 */
[----:B------:R2:W4:Y:S01]  /*139f0*/  SHFL.IDX PT, R58, R35, R28, 0x1c1f ;  /* 0x001c1f1c233a7589 */ /* 0x00052200000e0000 */
[----:B---3--:R-:W-:Y:S02]  /*13a00*/  F2FP.BF16.F32.PACK_AB R56, R21, R20 ;  /* 0x000000141538723e */ /* 0x008fe400000010ff */
[----:B--2---:R-:W-:Y:S02]  /*13a10*/  SEL R28, R44, R39, P0 ;  /* 0x000000272c1c7207 */ /* 0x004fe40000000000 */
[----:B------:R-:W-:Y:S02]  /*13a20*/  SEL R35, R33, R36, P0 ;  /* 0x0000002421237207 */ /* 0x000fe40000000000 */
[----:B------:R-:W-:-:S02]  /*13a30*/  SEL R39, R37, R42, P0 ;  /* 0x0000002a25277207 */ /* 0x000fc40000000000 */
[----:B------:R-:W-:Y:S02]  /*13a40*/  SEL R36, R48, R45, P0 ;  /* 0x0000002d30247207 */ /* 0x000fe40000000000 */
[----:B------:R-:W-:Y:S02]  /*13a50*/  SEL R33, R43, R46, P0 ;  /* 0x0000002e2b217207 */ /* 0x000fe40000000000 */
[----:B------:R-:W-:Y:S02]  /*13a60*/  SEL R37, R46, R43, P0 ;  /* 0x0000002b2e257207 */ /* 0x000fe40000000000 */
[----:B0-----:R-:W-:Y:S02]  /*13a70*/  SEL R42, R49, R52, P0 ;  /* 0x00000034312a7207 */ /* 0x001fe40000000000 */
[----:B------:R-:W-:Y:S02]  /*13a80*/  SEL R44, R52, R49, P0 ;  /* 0x00000031342c7207 */ /* 0x000fe40000000000 */
[----:B------:R-:W-:-:S02]  /*13a90*/  SEL R43, R47, R50, P0 ;  /* 0x000000322f2b7207 */ /* 0x000fc40000000000 */
[----:B------:R-:W-:Y:S01]  /*13aa0*/  SEL R45, R50, R47, P0 ;  /* 0x0000002f322d7207 */ /* 0x000fe20000000000 */
[----:B------:R-:W-:Y:S01]  /*13ab0*/  IMAD.U32 R50, RZ, RZ, UR8 ;  /* 0x00000008ff327e24 */ /* 0x000fe2000f8e00ff */
[----:B----4-:R-:W-:Y:S02]  /*13ac0*/  SEL R46, R53, R58, P0 ;  /* 0x0000003a352e7207 */ /* 0x010fe40000000000 */
[----:B------:R-:W-:Y:S02]  /*13ad0*/  SEL R48, R58, R53, P0 ;  /* 0x000000353a307207 */ /* 0x000fe40000000000 */
[----:B------:R-:W-:Y:S02]  /*13ae0*/  SEL R47, R51, R54, P0 ;  /* 0x00000036332f7207 */ /* 0x000fe40000000000 */
[----:B------:R-:W-:Y:S01]  /*13af0*/  SEL R49, R54, R51, P0 ;  /* 0x0000003336317207 */ /* 0x000fe20000000000 */
[----:B------:R-:W-:Y:S01]  /*13b00*/  IMAD.U32 R51, RZ, RZ, UR9 ;  /* 0x00000009ff337e24 */ /* 0x000fe2000f8e00ff */
        /* <DEDUP_REMOVED lines=12> */
[----:B------:R-:W-:Y:S01]  /*13bd0*/  F2FP.BF16.F32.PACK_AB R61, R47, R46 ;  /* 0x0000002e2f3d723e */ /* 0x000fe200000010ff */
[----:B------:R2:W-:Y:S01]  /*13be0*/  STSM.16.M88.4 [R70], R56 ;  /* 0x0000003846007844 */ /* 0x0005e20000000200 */
[----:B------:R-:W-:Y:S02]  /*13bf0*/  F2FP.BF16.F32.PACK_AB R63, R49, R48 ;  /* 0x00000030313f723e */ /* 0x000fe400000010ff */
[----:B------:R-:W-:-:S03]  /*13c00*/  ISETP.NE.U32.AND P0, PT, RZ, UR10, PT ;  /* 0x0000000aff007c0c */ /* 0x000fc6000bf05070 */
[----:B------:R3:W-:Y:S01]  /*13c10*/  STSM.16.M88.4 [R69], R60 ;  /* 0x0000003c45007844 */ /* 0x0007e20000000200 */
[----:B------:R-:W-:Y:S01]  /*13c20*/  ISETP.NE.AND.EX P0, PT, RZ, UR11, PT, P0 ;  /* 0x0000000bff007c0c */ /* 0x000fe2000bf05300 */
[----:B------:R-:W-:Y:S01]  /*13c30*/  BAR.SYNC.DEFER_BLOCKING 0x1, 0x180 ;  /* 0x0046000000007b1d */ /* 0x000fe20000010000 */
[----:B-1----:R-:W-:-:S07]  /*13c40*/  ISETP.NE.U32.AND P1, PT, R74, RZ, PT ;  /* 0x000000ff4a00720c */ /* 0x002fce0003f25070 */
[----:B0-----:R-:W0:Y:S04]  /*13c50*/  LDC R52, c[0x0][0xbe8] ;  /* 0x0002fa00ff347b82 */ /* 0x001e280000000800 */
[----:B------:R-:W4:Y:S01]  /*13c60*/  @P0 LDG.E R68, desc[UR50][R50.64] ;  /* 0x0000003232440981 */ /* 0x000f22000c1e1900 */
[----:B------:R-:W-:Y:S01]  /*13c70*/  R2UR UR4, R75 ;  /* 0x000000004b0472ca */ /* 0x000fe200000e0000 */
[----:B------:R-:W-:Y:S01]  /*13c80*/  VOTEU.ANY UP0, P1 ;  /* 0x00000000003f7886 */ /* 0x000fe20000800100 */
[----:B0-----:R-:W-:-:S11]  /*13c90*/  ISETP.NE.AND P1, PT, R52, 0x1, PT ;  /* 0x000000013400780c */ /* 0x001fd60003f25270 */
[----:B------:R-:W-:-:S03]  /*13ca0*/  UISETP.NE.AND.EX UP0, UPT, UR4, URZ, UPT, UP0 ;  /* 0x0000003f0400728c */ /* 0x000fc6000bf05300 */
[----:B------:R-:W-:Y:S01]  /*13cb0*/  ULDC UR4, c[0x0][0xa88] ;  /* 0x0002a20000047ab9 */ /* 0x000fe20000000800 */
[----:B------:R-:W-:Y:S01]  /*13cc0*/  UISETP.GT.AND UP1, UPT, UR42, 0x1, UPT ;  /* 0x000000012a00788c */ /* 0x000fe2000bf24270 */
[----:B------:R-:W-:Y:S01]  /*13cd0*/  IMAD.U32 R9, RZ, RZ, UR4 ;  /* 0x00000004ff097e24 */ /* 0x000fe2000f8e00ff */
[----:B------:R-:W-:Y:S01]  /*13ce0*/  PLOP3.LUT P4, PT, PT, PT, UP0, 0x80, 0x0 ;  /* 0x000000000000781c */ /* 0x000fe20003f8f008 */
[----:B------:R-:W0:Y:S04]  /*13cf0*/  @P1 LDC R53, c[0x0][0xbec] ;  /* 0x0002fb00ff351b82 */ /* 0x000e280000000800 */
[----:B------:R-:W-:Y:S02]  /*13d00*/  @UP0 ULDC.64 UR8, c[0x0][0xc08] ;  /* 0x0003020000080ab9 */ /* 0x000fe40000000a00 */
[----:B------:R-:W-:Y:S01]  /*13d10*/  @UP0 UIMAD.WIDE UR8, UR39, 0x4, UR8 ;  /* 0x00000004270808a5 */ /* 0x000fe2000f8e0208 */
[----:B------:R-:W-:-:S05]  /*13d20*/  UMOV UR14, 0x9b8 ;  /* 0x000009b8000e7882 */ /* 0x000fca0000000000 */
[----:B------:R-:W-:Y:S02]  /*13d30*/  IMAD.U32 R54, RZ, RZ, UR8 ;  /* 0x00000008ff367e24 */ /* 0x000fe4000f8e00ff */
[----:B------:R-:W-:Y:S01]  /*13d40*/  IMAD.U32 R55, RZ, RZ, UR9 ;  /* 0x00000009ff377e24 */ /* 0x000fe2000f8e00ff */
[----:B------:R-:W-:-:S04]  /*13d50*/  USEL UR14, UR14, 0x978, UP1 ;  /* 0x000009780e0e7887 */ /* 0x000fc80008800000 */
[----:B------:R1:W5:Y:S01]  /*13d60*/  @P4 LDG.E R9, desc[UR50][R54.64] ;  /* 0x0000003236094981 */ /* 0x000362000c1e1900 */
[----:B------:R-:W-:Y:S01]  /*13d70*/  UISETP.NE.U32.AND UP0, UPT, UR10, URZ, UPT ;  /* 0x0000003f0a00728c */ /* 0x000fe2000bf05070 */
[----:B--2---:R-:W-:Y:S01]  /*13d80*/  LEA.HI R57, R18, R17, RZ, 0x7 ;  /* 0x0000001112397211 */ /* 0x004fe200078f38ff */
[----:B------:R-:W-:Y:S01]  /*13d90*/  UMOV UR4, URZ ;  /* 0x0000003f00047c82 */ /* 0x000fe20008000000 */
[----:B------:R-:W-:Y:S01]  /*13da0*/  USEL UR16, UR41, URZ, UP1 ;  /* 0x0000003f29107287 */ /* 0x000fe20008800000 */
[----:B---3--:R-:W-:Y:S01]  /*13db0*/  VIADD R60, R22, UR40 ;  /* 0x00000028163c7c36 */ /* 0x008fe20008000000 */
[----:B------:R-:W-:Y:S01]  /*13dc0*/  UISETP.NE.AND.EX UP0, UPT, UR11, URZ, UPT, UP0 ;  /* 0x0000003f0b00728c */ /* 0x000fe2000bf05300 */
[----:B------:R-:W-:Y:S01]  /*13dd0*/  LOP3.LUT R18, R57, 0xffffff80, RZ, 0xc0, !PT ;  /* 0xffffff8039127812 */ /* 0x000fe200078ec0ff */
[----:B------:R-:W-:Y:S01]  /*13de0*/  ULDC.64 UR12, c[0x0][UR14+0x218] ;  /* 0x000086000e0c7abb */ /* 0x000fe20008000a00 */
[----:B------:R-:W-:Y:S01]  /*13df0*/  ULDC.64 UR18, c[0x0][UR14+0x210] ;  /* 0x000084000e127abb */ /* 0x000fe20008000a00 */
[----:B-1----:R-:W1:Y:S01]  /*13e00*/  @P1 LDC R55, c[0x0][0xbf0] ;  /* 0x0002fc00ff371b82 */ /* 0x002e620000000800 */
[----:B------:R-:W-:Y:S01]  /*13e10*/  UIMAD.WIDE.U32 UR10, UR12, UR37, URZ ;  /* 0x000000250c0a72a5 */ /* 0x000fe2000f8e003f */
[----:B------:R-:W-:Y:S01]  /*13e20*/  IMAD.IADD R58, R17, 0x1, -R18 ;  /* 0x00000001113a7824 */ /* 0x000fe200078e0a12 */
[----:B------:R-:W-:Y:S01]  /*13e30*/  UIMAD UR12, UR13, UR37, URZ ;  /* 0x000000250d0c72a4 */ /* 0x000fe2000f8e023f */
[----:B0-----:R-:W-:Y:S01]  /*13e40*/  @P1 IMAD.HI.U32 R18, R60, R53, RZ ;  /* 0x000000353c121227 */ /* 0x001fe200078e00ff */
[----:B------:R-:W-:Y:S01]  /*13e50*/  ULDC.64 UR8, c[0x0][UR14+0x220] ;  /* 0x000088000e087abb */ /* 0x000fe20008000a00 */
[----:B------:R-:W-:Y:S01]  /*13e60*/  USEL UR7, UR39, URZ, !UP0 ;  /* 0x0000003f27077287 */ /* 0x000fe2000c000000 */
[----:B------:R-:W-:Y:S01]  /*13e70*/  SHF.R.S32.HI R59, RZ, 0x1f, R58 ;  /* 0x0000001fff3b7819 */ /* 0x000fe2000001143a */
[----:B------:R-:W-:Y:S01]  /*13e80*/  ULDC.64 UR14, c[0x0][UR14+0x228] ;  /* 0x00008a000e0e7abb */ /* 0x000fe20008000a00 */
[----:B------:R-:W-:Y:S01]  /*13e90*/  USHF.R.S32.HI UR17, URZ, 0x1f, UR39 ;  /* 0x0000001f3f117899 */ /* 0x000fe20008011427 */
[----:B------:R-:W-:Y:S01]  /*13ea0*/  IMAD.MOV.U32 R17, RZ, RZ, R60 ;  /* 0x000000ffff117224 */ /* 0x000fe200078e003c */
[----:B------:R-:W-:Y:S01]  /*13eb0*/  UIMAD.WIDE.U32 UR20, UR14, UR16, URZ ;  /* 0x000000100e1472a5 */ /* 0x000fe2000f8e003f */
[----:B------:R-:W-:Y:S01]  /*13ec0*/  SHF.R.S32.HI R57, RZ, 0x7, R57 ;  /* 0x00000007ff397819 */ /* 0x000fe20000011439 */
[----:B------:R-:W-:-:S02]  /*13ed0*/  UIADD3 UR11, UR11, UR12, URZ ;  /* 0x0000000c0b0b7290 */ /* 0x000fc4000fffe03f */
[----:B------:R-:W-:Y:S02]  /*13ee0*/  UIMAD.WIDE.U32 UR12, UR8, UR7, URZ ;  /* 0x00000007080c72a5 */ /* 0x000fe4000f8e003f */
[----:B------:R-:W-:Y:S01]  /*13ef0*/  USEL UR17, UR17, URZ, !UP0 ;  /* 0x0000003f11117287 */ /* 0x000fe2000c000000 */
[----:B------:R-:W-:Y:S01]  /*13f00*/  IMAD.U32 R54, RZ, RZ, UR20 ;  /* 0x00000014ff367e24 */ /* 0x000fe2000f8e00ff */
[----:B------:R-:W-:Y:S02]  /*13f10*/  UIMAD UR9, UR9, UR7, URZ ;  /* 0x00000007090972a4 */ /* 0x000fe4000f8e023f */
[----:B------:R-:W-:Y:S02]  /*13f20*/  UIMAD UR14, UR15, UR16, URZ ;  /* 0x000000100f0e72a4 */ /* 0x000fe4000f8e023f */
[----:B------:R-:W-:Y:S01]  /*13f30*/  UIMAD UR9, UR8, UR17, UR9 ;  /* 0x00000011080972a4 */ /* 0x000fe2000f8e0209 */
[----:B-1----:R-:W-:Y:S01]  /*13f40*/  @P1 SHF.R.U32.HI R17, RZ, R55, R18 ;  /* 0x00000037ff111219 */ /* 0x002fe20000011612 */
[----:B------:R-:W-:Y:S01]  /*13f50*/  UIADD3 UR14, UR21, UR14, URZ ;  /* 0x0000000e150e7290 */ /* 0x000fe2000fffe03f */
[CC--:B------:R-:W-:Y:S01]  /*13f60*/  LEA.HI R18, R59.reuse, R58.reuse, RZ, 0x2 ;  /* 0x0000003a3b127211 */ /* 0x0c0fe200078f10ff */
[----:B------:R-:W-:Y:S01]  /*13f70*/  UIADD3 UR8, UR13, UR9, URZ ;  /* 0x000000090d087290 */ /* 0x000fe2000fffe03f */
[----:B------:R-:W-:Y:S01]  /*13f80*/  IMAD.U32 R55, RZ, RZ, UR21 ;  /* 0x00000015ff377e24 */ /* 0x000fe2000f8e00ff */
[----:B------:R-:W-:Y:S01]  /*13f90*/  LEA.HI R59, R59, R58, RZ, 0x5 ;  /* 0x0000003a3b3b7211 */ /* 0x000fe200078f28ff */
[--C-:B------:R-:W-:Y:S01]  /*13fa0*/  IMAD.MOV R53, RZ, RZ, -R17.reuse ;  /* 0x000000ffff357224 */ /* 0x100fe200078e0a11 */
[--C-:B------:R-:W-:Y:S01]  /*13fb0*/  SHF.R.S32.HI R61, RZ, 0x2, R18.reuse ;  /* 0x00000002ff3d7819 */ /* 0x100fe20000011412 */
[----:B------:R-:W-:Y:S01]  /*13fc0*/  IMAD.U32 R55, RZ, RZ, UR14 ;  /* 0x0000000eff377e24 */ /* 0x000fe2000f8e00ff */
[----:B------:R-:W-:Y:S01]  /*13fd0*/  SHF.R.S32.HI R62, RZ, 0x1f, R18 ;  /* 0x0000001fff3e7819 */ /* 0x000fe20000011412 */
[----:B------:R-:W-:Y:S01]  /*13fe0*/  IMAD R53, R52, R53, R60 ;  /* 0x0000003534357224 */ /* 0x000fe200078e023c */
[----:B------:R-:W-:-:S02]  /*13ff0*/  SHF.R.S32.HI R18, RZ, 0x1f, R17 ;  /* 0x0000001fff127819 */ /* 0x000fc40000011411 */
[----:B------:R-:W-:Y:S01]  /*14000*/  LEA.HI R62, R62, R61, RZ, 0x3 ;  /* 0x0000003d3e3e7211 */ /* 0x000fe200078f18ff */
[----:B------:R-:W-:Y:S01]  /*14010*/  IMAD R56, R53, UR19, RZ ;  /* 0x0000001335387c24 */ /* 0x000fe2000f8e02ff */
[----:B------:R-:W-:Y:S02]  /*14020*/  SHF.R.S32.HI R59, RZ, 0x5, R59 ;  /* 0x00000005ff3b7819 */ /* 0x000fe4000001143b */
[----:B------:R-:W-:-:S05]  /*14030*/  LOP3.LUT R62, R62, 0xfffffff8, RZ, 0xc0, !PT ;  /* 0xfffffff83e3e7812 */ /* 0x000fca00078ec0ff */
[----:B------:R-:W-:-:S04]  /*14040*/  IMAD.IADD R62, R61, 0x1, -R62 ;  /* 0x000000013d3e7824 */ /* 0x000fc800078e0a3e */
[----:B------:R-:W-:Y:S01]  /*14050*/  IMAD R59, R59, 0x10, R62 ;  /* 0x000000103b3b7824 */ /* 0x000fe200078e023e */
[----:B----4-:R-:W-:-:S13]  /*14060*/  @P0 R2UR UR4, R68 ;  /* 0x00000000440402ca */ /* 0x010fda00000e0000 */
[----:B------:R-:W-:-:S06]  /*14070*/  UIADD3 UR10, UP0, UP2, UR12, UR10, UR4 ;  /* 0x0000000a0c0a7290 */ /* 0x000fcc000fa1e004 */
[----:B------:R-:W-:Y:S01]  /*14080*/  IADD3 R54, P2, P3, R17, UR10, R54 ;  /* 0x0000000a11367c10 */ /* 0x000fe2000fb5e036 */
[----:B------:R-:W-:Y:S01]  /*14090*/  USHF.R.S32.HI UR10, URZ, 0x1f, UR4 ;  /* 0x0000001f3f0a7899 */ /* 0x000fe20008011404 */
[----:B------:R-:W-:-:S03]  /*140a0*/  SHF.R.S32.HI R17, RZ, 0x1f, R53 ;  /* 0x0000001fff117819 */ /* 0x000fc60000011435 */
[----:B------:R-:W-:Y:S02]  /*140b0*/  UIADD3.X UR8, UR8, UR11, UR10, UP0, UP2 ;  /* 0x0000000b08087290 */ /* 0x000fe400087e440a */
[----:B------:R-:W-:-:S04]  /*140c0*/  IMAD R17, R17, UR18, R56 ;  /* 0x0000001211117c24 */ /* 0x000fc8000f8e0238 */
[----:B------:R-:W-:Y:S01]  /*140d0*/  IADD3.X R55, R18, UR8, R55, P2, P3 ;  /* 0x0000000812377c10 */ /* 0x000fe200097e6437 */
[----:B------:R-:W-:Y:S01]  /*140e0*/  IMAD.HI R18, R57, 0x55555556, RZ ;  /* 0x5555555639127827 */ /* 0x000fe200078e02ff */
[----:B------:R-:W-:Y:S01]  /*140f0*/  ULDC.64 UR8, c[0x0][0xba8] ;  /* 0x0002ea0000087ab9 */ /* 0x000fe20000000a00 */
[----:B------:R-:W-:Y:S01]  /*14100*/  @!UP1 ULDC UR8, c[0x0][0xb50] ;  /* 0x0002d40000089ab9 */ /* 0x000fe20000000800 */
[----:B------:R-:W-:Y:S01]  /*14110*/  @!UP1 ULDC UR9, c[0x0][0xb54] ;  /* 0x0002d50000099ab9 */ /* 0x000fe20000000800 */
[----:B------:R-:W-:Y:S01]  /*14120*/  IMAD.WIDE.U32 R54, R53, UR18, R54 ;  /* 0x0000001235367c25 */ /* 0x000fe2000f8e0036 */
[----:B------:R-:W-:-:S03]  /*14130*/  LEA.HI R56, R18, R18, RZ, 0x1 ;  /* 0x0000001212387211 */ /* 0x000fc600078f08ff */
[----:B------:R-:W-:Y:S01]  /*14140*/  IMAD.IADD R17, R55, 0x1, R17 ;  /* 0x0000000137117824 */ /* 0x000fe200078e0211 */
[----:B------:R-:W-:Y:S01]  /*14150*/  LEA R18, P2, R54, UR8, 0x2 ;  /* 0x0000000836127c11 */ /* 0x000fe2000f8410ff */
[----:B------:R-:W-:-:S03]  /*14160*/  IMAD R56, R56, -0x3, R57 ;  /* 0xfffffffd38387824 */ /* 0x000fc600078e0239 */
[----:B------:R-:W-:Y:S01]  /*14170*/  LEA.HI.X R17, R54, UR9, R17, 0x2, P2 ;  /* 0x0000000936117c11 */ /* 0x000fe200090f1411 */
[----:B------:R-:W-:Y:S08]  /*14180*/  @P4 BRA `(.L_x_12076) ;  /* 0x0000000000104947 */ /* 0x000ff00003800000 */
[----:B------:R-:W-:Y:S05]  /*14190*/  @!P0 BRA `(.L_x_12076) ;  /* 0x00000000000c8947 */ /* 0x000fea0003800000 */
[----:B------:R-:W2:Y:S04]  /*141a0*/  LDG.E R54, desc[UR50][R50.64] ;  /* 0x0000003232367981 */ /* 0x000ea8000c1e1900 */
[----:B-----5:R-:W2:Y:S02]  /*141b0*/  LDG.E R9, desc[UR50][R50.64+0x4] ;  /* 0x0000043232097981 */ /* 0x020ea4000c1e1900 */
[----:B--2---:R-:W-:-:S07]  /*141c0*/  IMAD.IADD R9, R9, 0x1, -R54 ;  /* 0x0000000109097824 */ /* 0x004fce00078e0a36 */
.L_x_12076:
[----:B------:R-:W-:Y:S01]  /*141d0*/  IMAD R56, R56, 0x40, R59 ;  /* 0x0000004038387824 */ /* 0x000fe200078e023b */
[----:B------:R-:W-:Y:S01]  /*141e0*/  SHFL.IDX PT, R50, R18, RZ, 0x1c1f ;  /* 0x001c1fff12327589 */ /* 0x000fe200000e0000 */
[----:B-----5:R-:W-:Y:S01]  /*141f0*/  IMAD R9, R9, R52, RZ ;  /* 0x0000003409097224 */ /* 0x020fe200078e02ff */
[----:B------:R-:W-:Y:S01]  /*14200*/  LOP3.LUT P0, RZ, R58, 0x3, RZ, 0xc0, !PT ;  /* 0x000000033aff7812 */ /* 0x000fe2000780c0ff */
[----:B------:R-:W-:Y:S01]  /*14210*/  VIADD R56, R56, UR40 ;  /* 0x0000002838387c36 */ /* 0x000fe20008000000 */
[----:B------:R-:W0:Y:S03]  /*14220*/  SHFL.IDX PT, R51, R17, RZ, 0x1c1f ;  /* 0x001c1fff11337589 */ /* 0x000e2600000e0000 */
[C---:B------:R-:W-:Y:S01]  /*14230*/  VIADD R58, R56.reuse, 0x8 ;  /* 0x00000008383a7836 */ /* 0x040fe20000000000 */
[----:B------:R-:W-:Y:S01]  /*14240*/  SHFL.IDX PT, R54, R18, 0x1, 0x1c1f ;  /* 0x003c1f0012367f89 */ /* 0x000fe200000e0000 */
[----:B------:R-:W-:-:S03]  /*14250*/  ISETP.GE.OR P2, PT, R56, R9, P0 ;  /* 0x000000093800720c */ /* 0x000fc60000746670 */
[----:B------:R-:W1:Y:S01]  /*14260*/  SHFL.IDX PT, R55, R17, 0x1, 0x1c1f ;  /* 0x003c1f0011377f89 */ /* 0x000e6200000e0000 */
[----:B------:R-:W-:-:S09]  /*14270*/  ISETP.GE.OR P0, PT, R58, R9, P0 ;  /* 0x000000093a00720c */ /* 0x000fd20000706670 */
[----:B0-----:R0:W-:Y:S04]  /*14280*/  @!P2 ST.E desc[UR50][R50.64], R6 ;  /* 0x000000063200a985 */ /* 0x0011e8000c101932 */
[----:B-1----:R0:W-:Y:S01]  /*14290*/  @!P0 ST.E desc[UR50][R54.64], R7 ;  /* 0x0000000736008985 */ /* 0x0021e2000c101932 */
[----:B------:R-:W-:-:S13]  /*142a0*/  PLOP3.LUT P0, PT, PT, PT, UP1, 0x80, 0x0 ;  /* 0x000000000000781c */ /* 0x000fda0003f0f018 */
[----:B0-----:R-:W-:Y:S05]  /*142b0*/  @P0 BRA `(.L_x_12077) ;  /* 0x0000000400ac0947 */ /* 0x001fea0003800000 */
[----:B------:R-:W-:Y:S01]  /*142c0*/  IMAD R7, R5, 0x40, R0 ;  /* 0x0000004005077824 */ /* 0x000fe200078e0200 */
[----:B------:R-:W-:Y:S01]  /*142d0*/  ULDC.64 UR12, c[0x0][0xaa0] ;  /* 0x0002a800000c7ab9 */ /* 0x000fe20000000a00 */
[----:B------:R-:W0:Y:S02]  /*142e0*/  @P1 LDC R17, c[0x0][0xbf0] ;  /* 0x0002fc00ff111b82 */ /* 0x000e240000000800 */
        /* <DEDUP_REMOVED lines=21> */
[----:B------:R-:W-:Y:S02]  /*14440*/  IMAD R8, R8, 0x30, R5 ;  /* 0x0000003008087824 */ /* 0x000fe400078e0205 */
[----:B------:R-:W-:Y:S01]  /*14450*/  SHF.R.U64 R6, R6, 0x3, RZ ;  /* 0x0000000306067819 */ /* 0x000fe200000012ff */
[----:B------:R-:W-:Y:S01]  /*14460*/  UIMAD.WIDE.U32 UR8, UR4, UR12, URZ ;  /* 0x0000000c040872a5 */ /* 0x000fe2000f8e003f */
[----:B------:R-:W-:Y:S02]  /*14470*/  IMAD.X R33, RZ, RZ, R11, P0 ;  /* 0x000000ffff217224 */ /* 0x000fe400000e060b */
[----:B------:R-:W-:Y:S02]  /*14480*/  LOP3.LUT R32, R6, R7, RZ, 0x3c, !PT ;  /* 0x0000000706207212 */ /* 0x000fe400078e3cff */
[----:B------:R-:W1:Y:S01]  /*14490*/  @P1 LDC R7, c[0x0][0xbec] ;  /* 0x0002fb00ff071b82 */ /* 0x000e620000000800 */
[----:B------:R-:W-:Y:S01]  /*144a0*/  UIMAD UR10, UR4, UR13, UR10 ;  /* 0x0000000d040a72a4 */ /* 0x000fe2000f8e020a */
[----:B------:R-:W-:-:S02]  /*144b0*/  VIADD R10, R8, UR40 ;  /* 0x00000028080a7c36 */ /* 0x000fc40008000000 */
[----:B------:R-:W5:Y:S01]  /*144c0*/  LD.E.128 R32, desc[UR50][R32.64] ;  /* 0x0000003220207980 */ /* 0x000f62000c101d00 */
[----:B------:R-:W-:Y:S01]  /*144d0*/  UIADD3 UR9, UR9, UR10, URZ ;  /* 0x0000000a09097290 */ /* 0x000fe2000fffe03f */
[----:B------:R-:W-:Y:S01]  /*144e0*/  IMAD.MOV.U32 R11, RZ, RZ, R10 ;  /* 0x000000ffff0b7224 */ /* 0x000fe200078e000a */
[----:B------:R-:W-:Y:S01]  /*144f0*/  USHF.R.S32.HI UR4, URZ, 0x1f, UR7 ;  /* 0x0000001f3f047899 */ /* 0x000fe20008011407 */
[----:B------:R-:W-:Y:S01]  /*14500*/  VIADD R20, R5, UR40 ;  /* 0x0000002805147c36 */ /* 0x000fe20008000000 */
[----:B------:R-:W-:Y:S01]  /*14510*/  ULDC.64 UR10, c[0x0][0xae8] ;  /* 0x0002ba00000a7ab9 */ /* 0x000fe20000000a00 */
[----:B------:R-:W-:Y:S01]  /*14520*/  @!PT LDS RZ, [RZ] ;  /* 0x00000000fffff984 */ /* 0x000fe20000000800 */
[----:B------:R-:W-:Y:S01]  /*14530*/  @!PT LDS RZ, [RZ] ;  /* 0x00000000fffff984 */ /* 0x000fe20000000800 */
[----:B------:R-:W-:Y:S01]  /*14540*/  @!PT LDS RZ, [RZ] ;  /* 0x00000000fffff984 */ /* 0x000fe20000000800 */
[----:B------:R-:W-:Y:S01]  /*14550*/  @!PT LDS RZ, [RZ] ;  /* 0x00000000fffff984 */ /* 0x000fe20000000800 */
[----:B------:R0:W-:Y:S06]  /*14560*/  MEMBAR.ALL.CTA ;  /* 0x0000000000007992 */ /* 0x0001ec0000008000 */
[----:B0-----:R-:W0:Y:S01]  /*14570*/  FENCE.VIEW.ASYNC.S ;  /* 0x00000000000073c6 */ /* 0x001e220000000000 */
[----:B------:R-:W-:Y:S01]  /*14580*/  UIMAD.WIDE.U32 UR8, UR37, UR10, UR8 ;  /* 0x0000000a250872a5 */ /* 0x000fe2000f8e0008 */
[----:B------:R-:W-:-:S03]  /*14590*/  VIADD R5, R4, 0x13220 ;  /* 0x0001322004057836 */ /* 0x000fc60000000000 */
[----:B------:R-:W-:-:S03]  /*145a0*/  UIMAD UR9, UR37, UR11, UR9 ;  /* 0x0000000b250972a4 */ /* 0x000fc6000f8e0209 */
[----:B------:R-:W-:Y:S02]  /*145b0*/  ULDC.64 UR10, c[0x0][0xaf0] ;  /* 0x0002bc00000a7ab9 */ /* 0x000fe40000000a00 */
[----:B------:R-:W-:Y:S02]  /*145c0*/  UIMAD UR4, UR4, UR10, URZ ;  /* 0x0000000a040472a4 */ /* 0x000fe4000f8e023f */
[----:B------:R-:W-:Y:S01]  /*145d0*/  UIMAD.WIDE.U32 UR8, UR7, UR10, UR8 ;  /* 0x0000000a070872a5 */ /* 0x000fe2000f8e0008 */
[----:B-1----:R-:W-:Y:S01]  /*145e0*/  @P1 IMAD.HI.U32 R6, R10, R7, RZ ;  /* 0x000000070a061227 */ /* 0x002fe200078e00ff */
[----:B------:R-:W-:-:S03]  /*145f0*/  UIMAD UR4, UR7, UR11, UR4 ;  /* 0x0000000b070472a4 */ /* 0x000fc6000f8e0204 */
[----:B------:R-:W-:Y:S01]  /*14600*/  ULDC.64 UR10, c[0x0][0xae0] ;  /* 0x0002b800000a7ab9 */ /* 0x000fe20000000a00 */
[----:B------:R-:W-:Y:S01]  /*14610*/  @P1 SHF.R.U32.HI R11, RZ, R17, R6 ;  /* 0x00000011ff0b1219 */ /* 0x000fe20000011606 */
[----:B------:R-:W-:Y:S02]  /*14620*/  UIADD3 UR4, UR9, UR4, URZ ;  /* 0x0000000409047290 */ /* 0x000fe4000fffe03f */
[----:B------:R-:W-:Y:S01]  /*14630*/  IMAD.U32 R7, RZ, RZ, UR9 ;  /* 0x00000009ff077e24 */ /* 0x000fe2000f8e00ff */
[--C-:B------:R-:W-:Y:S01]  /*14640*/  SHF.R.S32.HI R8, RZ, 0x1f, R11.reuse ;  /* 0x0000001fff087819 */ /* 0x100fe2000001140b */
[----:B------:R-:W-:Y:S02]  /*14650*/  IMAD.MOV R17, RZ, RZ, -R11 ;  /* 0x000000ffff117224 */ /* 0x000fe400078e0a0b */
[----:B------:R-:W-:Y:S01]  /*14660*/  IMAD.U32 R6, RZ, RZ, UR8 ;  /* 0x00000008ff067e24 */ /* 0x000fe2000f8e00ff */
[----:B------:R-:W-:Y:S01]  /*14670*/  ULDC.64 UR8, c[0x0][0xad8] ;  /* 0x0002b60000087ab9 */ /* 0x000fe20000000a00 */
[----:B------:R-:W-:-:S02]  /*14680*/  IMAD R8, R8, UR10, RZ ;  /* 0x0000000a08087c24 */ /* 0x000fc4000f8e02ff */
[----:B------:R-:W-:Y:S02]  /*14690*/  IMAD R17, R52, R17, R10 ;  /* 0x0000001134117224 */ /* 0x000fe400078e020a */
[----:B------:R-:W-:Y:S01]  /*146a0*/  IMAD.U32 R7, RZ, RZ, UR4 ;  /* 0x00000004ff077e24 */ /* 0x000fe2000f8e00ff */
[----:B------:R-:W-:Y:S01]  /*146b0*/  ULDC UR4, c[0x0][0xac8] ;  /* 0x0002b20000047ab9 */ /* 0x000fe20000000800 */
[C---:B------:R-:W-:Y:S01]  /*146c0*/  IMAD R21, R11.reuse, UR11, R8 ;  /* 0x0000000b0b157c24 */ /* 0x040fe2000f8e0208 */
[----:B------:R-:W-:Y:S01]  /*146d0*/  SHF.R.S32.HI R8, RZ, 0x1f, R17 ;  /* 0x0000001fff087819 */ /* 0x000fe20000011411 */
[----:B------:R-:W-:-:S04]  /*146e0*/  IMAD.WIDE.U32 R6, R11, UR10, R6 ;  /* 0x0000000a0b067c25 */ /* 0x000fc8000f8e0006 */
[----:B------:R-:W-:Y:S02]  /*146f0*/  IMAD.IADD R7, R7, 0x1, R21 ;  /* 0x0000000107077824 */ /* 0x000fe400078e0215 */
[----:B------:R-:W-:Y:S02]  /*14700*/  IMAD R8, R8, UR8, RZ ;  /* 0x0000000808087c24 */ /* 0x000fe4000f8e02ff */
[----:B------:R-:W-:-:S04]  /*14710*/  IMAD.WIDE.U32 R6, R17, UR8, R6 ;  /* 0x0000000811067c25 */ /* 0x000fc8000f8e0006 */
[----:B------:R-:W-:Y:S01]  /*14720*/  IMAD R11, R17, UR9, R8 ;  /* 0x00000009110b7c24 */ /* 0x000fe2000f8e0208 */
[----:B------:R-:W-:Y:S01]  /*14730*/  ULDC.64 UR8, c[0x0][0xa80] ;  /* 0x0002a00000087ab9 */ /* 0x000fe20000000a00 */
[----:B------:R-:W-:Y:S01]  /*14740*/  VIADD R8, R20, 0x60 ;  /* 0x0000006014087836 */ /* 0x000fe20000000000 */
[----:B------:R-:W-:Y:S01]  /*14750*/  LEA R17, P0, R6, UR8, 0x1 ;  /* 0x0000000806117c11 */ /* 0x000fe2000f8008ff */
[----:B------:R-:W-:-:S04]  /*14760*/  IMAD.IADD R7, R7, 0x1, R11 ;  /* 0x0000000107077824 */ /* 0x000fc800078e020b */
[----:B0-----:R-:W0:Y:S01]  /*14770*/  SHFL.IDX PT, R37, R17, 0x1, 0x181f ;  /* 0x00381f0011257f89 */ /* 0x001e2200000e0000 */
[----:B------:R-:W-:Y:S01]  /*14780*/  LEA.HI.X R18, R6, UR9, R7, 0x1, P0 ;  /* 0x0000000906127c11 */ /* 0x000fe200080f0c07 */
[----:B------:R-:W-:Y:S01]  /*14790*/  VIADD R6, R20, 0x30 ;  /* 0x0000003014067836 */ /* 0x000fe20000000000 */
[----:B------:R-:W-:Y:S01]  /*147a0*/  ISETP.GE.AND P0, PT, R0, UR4, PT ;  /* 0x0000000400007c0c */ /* 0x000fe2000bf06270 */
[----:B------:R-:W1:Y:S03]  /*147b0*/  SHFL.IDX PT, R7, R17, RZ, 0x181f ;  /* 0x00181fff11077589 */ /* 0x000e6600000e0000 */
[-C--:B------:R-:W-:Y:S01]  /*147c0*/  ISETP.GE.OR P1, PT, R20, R9.reuse, P0 ;  /* 0x000000091400720c */ /* 0x080fe20000726670 */
[----:B------:R-:W1:Y:S01]  /*147d0*/  SHFL.IDX PT, R39, R17, 0x2, 0x181f ;  /* 0x00581f0011277f89 */ /* 0x000e6200000e0000 */
[-C--:B------:R-:W-:Y:S02]  /*147e0*/  ISETP.GE.OR P2, PT, R6, R9.reuse, P0 ;  /* 0x000000090600720c */ /* 0x080fe40000746670 */
[----:B------:R-:W-:Y:S01]  /*147f0*/  ISETP.GE.OR P3, PT, R8, R9, P0 ;  /* 0x000000090800720c */ /* 0x000fe20000766670 */
[----:B------:R-:W1:Y:S01]  /*14800*/  SHFL.IDX PT, R11, R18, RZ, 0x181f ;  /* 0x00181fff120b7589 */ /* 0x000e6200000e0000 */
[----:B------:R-:W-:-:S03]  /*14810*/  VIADD R8, R20, 0x90 ;  /* 0x0000009014087836 */ /* 0x000fc60000000000 */
[----:B------:R-:W1:Y:S02]  /*14820*/  SHFL.IDX PT, R21, R18, 0x1, 0x181f ;  /* 0x00381f0012157f89 */ /* 0x000e6400000e0000 */
[----:B------:R-:W-:Y:S02]  /*14830*/  ISETP.GE.OR P0, PT, R8, R9, P0 ;  /* 0x000000090800720c */ /* 0x000fe40000706670 */
[----:B------:R-:W1:Y:S02]  /*14840*/  SHFL.IDX PT, R36, R18, 0x2, 0x181f ;  /* 0x00581f0012247f89 */ /* 0x000e6400000e0000 */
[C---:B0-----:R-:W-:Y:S02]  /*14850*/  @!P2 LEA R6, P5, R0.reuse, R37, 0x1 ;  /* 0x000000250006a211 */ /* 0x041fe400078a08ff */
[----:B------:R-:W0:Y:S01]  /*14860*/  SHFL.IDX PT, R17, R17, 0x3, 0x181f ;  /* 0x00781f0011117f89 */ /* 0x000e2200000e0000 */
[----:B-1----:R-:W-:-:S03]  /*14870*/  @!P1 LEA R4, P4, R0, R7, 0x1 ;  /* 0x0000000700049211 */ /* 0x002fc600078808ff */
[----:B------:R-:W1:Y:S01]  /*14880*/  SHFL.IDX PT, R18, R18, 0x3, 0x181f ;  /* 0x00781f0012127f89 */ /* 0x000e6200000e0000 */
[----:B------:R-:W-:Y:S02]  /*14890*/  PRMT R7, RZ, 0x654, R5 ;  /* 0x00000654ff077816 */ /* 0x000fe40000000005 */
[C---:B------:R-:W-:Y:S02]  /*148a0*/  @!P3 LEA R10, P6, R0.reuse, R39, 0x1 ;  /* 0x00000027000ab211 */ /* 0x040fe400078c08ff */
[----:B------:R0:W-:Y:S01]  /*148b0*/  SYNCS.ARRIVE.TRANS64.RED.A1T0 RZ, [R7+URZ], RZ ;  /* 0x000000ff07ff79a7 */ /* 0x0001e2000810043f */
[C-C-:B------:R-:W-:Y:S02]  /*148c0*/  @!P1 LEA.HI.X R5, R0.reuse, R11, R3.reuse, 0x1, P4 ;  /* 0x0000000b00059211 */ /* 0x140fe400020f0c03 */
[C-C-:B0-----:R-:W-:Y:S02]  /*148d0*/  @!P2 LEA.HI.X R7, R0.reuse, R21, R3.reuse, 0x1, P5 ;  /* 0x000000150007a211 */ /* 0x141fe400028f0c03 */
[----:B------:R-:W-:Y:S01]  /*148e0*/  @!P3 LEA.HI.X R11, R0, R36, R3, 0x1, P6 ;  /* 0x00000024000bb211 */ /* 0x000fe200030f0c03 */
[----:B--2---:R0:W-:Y:S04]  /*148f0*/  @!P1 ST.E.128 desc[UR50][R4.64], R12 ;  /* 0x0000000c04009985 */ /* 0x0041e8000c101d32 */
[----:B---3--:R0:W-:Y:S04]  /*14900*/  @!P2 ST.E.128 desc[UR50][R6.64], R24 ;  /* 0x000000180600a985 */ /* 0x0081e8000c101d32 */
[----:B----4-:R0:W-:Y:S01]  /*14910*/  @!P3 ST.E.128 desc[UR50][R10.64], R28 ;  /* 0x0000001c0a00b985 */ /* 0x0101e2000c101d32 */
[----:B-1----:R-:W-:Y:S05]  /*14920*/  @P0 BRA `(.L_x_12078) ;  /* 0x0000001000d40947 */ /* 0x002fea0003800000 */
[----:B0-----:R-:W-:-:S04]  /*14930*/  LEA R4, P0, R0, R17, 0x1 ;  /* 0x0000001100047211 */ /* 0x001fc800078008ff */
[----:B------:R-:W-:-:S05]  /*14940*/  LEA.HI.X R5, R0, R18, R3, 0x1, P0 ;  /* 0x0000001200057211 */ /* 0x000fca00000f0c03 */
[----:B-----5:R0:W-:Y:S01]  /*14950*/  ST.E.128 desc[UR50][R4.64], R32 ;  /* 0x0000002004007985 */ /* 0x0201e2000c101d32 */
[----:B------:R-:W-:Y:S05]  /*14960*/  BRA `(.L_x_12078) ;  /* 0x0000001000c47947 */ /* 0x000fea0003800000 */
.L_x_12077:
[----:B------:R-:W-:Y:S01]  /*14970*/  ULDC.64 UR12, c[0x0][0xb08] ;  /* 0x0002c200000c7ab9 */ /* 0x000fe20000000a00 */
[----:B------:R-:W0:Y:S01]  /*14980*/  @P1 LDC R3, c[0x0][0xbec] ;  /* 0x0002fb00ff031b82 */ /* 0x000e220000000800 */
[----:B------:R-:W-:Y:S01]  /*14990*/  UIMAD UR10, UR10, UR12, URZ ;  /* 0x0000000c0a0a72a4 */ /* 0x000fe2000f8e023f */
[----:B------:R-:W-:Y:S01]  /*149a0*/  VIADD R8, R4, 0x13220 ;  /* 0x0001322004087836 */ /* 0x000fe20000000000 */
[----:B------:R-:W-:Y:S01]  /*149b0*/  UIMAD.WIDE.U32 UR8, UR4, UR12, URZ ;  /* 0x0000000c040872a5 */ /* 0x000fe2000f8e003f */
[----:B------:R-:W-:Y:S01]  /*149c0*/  ISETP.GE.AND P0, PT, R56, R9, PT ;  /* 0x000000093800720c */ /* 0x000fe20003f06270 */
[----:B------:R-:W-:Y:S01]  /*149d0*/  UIMAD UR10, UR4, UR13, UR10 ;  /* 0x0000000d040a72a4 */ /* 0x000fe2000f8e020a */
[C---:B------:R-:W-:Y:S01]  /*149e0*/  VIADD R17, R19.reuse, 0x28 ;  /* 0x0000002813117836 */ /* 0x040fe20000000000 */
        /* <DEDUP_REMOVED lines=10> */
[C---:B------:R-:W-:Y:S01]  /*14a90*/  VIADD R61, R19.reuse, 0x20 ;  /* 0x00000020133d7836 */ /* 0x040fe20000000000 */
[----:B------:R-:W-:Y:S01]  /*14aa0*/  UIMAD UR9, UR37, UR11, UR9 ;  /* 0x0000000b250972a4 */ /* 0x000fe2000f8e0209 */
[C---:B------:R-:W-:Y:S01]  /*14ab0*/  VIADD R63, R19.reuse, 0x10 ;  /* 0x00000010133f7836 */ /* 0x040fe20000000000 */
[----:B------:R-:W-:Y:S01]  /*14ac0*/  BSSY B1, `(.L_x_12079) ;  /* 0x000004b000017945 */ /* 0x000fe20003800000 */
[----:B------:R-:W-:Y:S01]  /*14ad0*/  ULDC.64 UR10, c[0x0][0xb40] ;  /* 0x0002d000000a7ab9 */ /* 0x000fe20000000a00 */
[----:B------:R-:W-:Y:S01]  /*14ae0*/  VIADD R65, R19, 0x18 ;  /* 0x0000001813417836 */ /* 0x000fe20000000000 */
[----:B------:R-:W-:Y:S01]  /*14af0*/  UIMAD UR4, UR4, UR10, URZ ;  /* 0x0000000a040472a4 */ /* 0x000fe2000f8e023f */
[----:B0-----:R-:W-:Y:S01]  /*14b00*/  @P1 IMAD.HI.U32 R0, R60, R3, RZ ;  /* 0x000000033c001227 */ /* 0x001fe200078e00ff */
[----:B------:R-:W-:Y:S01]  /*14b10*/  UIMAD.WIDE.U32 UR8, UR7, UR10, UR8 ;  /* 0x0000000a070872a5 */ /* 0x000fe2000f8e0008 */
[----:B------:R-:W-:Y:S01]  /*14b20*/  SHF.R.S32.HI R18, RZ, 0x1f, R55 ;  /* 0x0000001fff127819 */ /* 0x000fe20000011437 */
[----:B------:R-:W-:Y:S01]  /*14b30*/  UIMAD UR4, UR7, UR11, UR4 ;  /* 0x0000000b070472a4 */ /* 0x000fe2000f8e0204 */
[----:B------:R-:W-:Y:S01]  /*14b40*/  IMAD.MOV.U32 R3, RZ, RZ, R60 ;  /* 0x000000ffff037224 */ /* 0x000fe200078e003c */
        /* <DEDUP_REMOVED lines=19> */
[----:B------:R-:W-:-:S02]  /*14c80*/  IMAD.U32 R7, RZ, RZ, UR41 ;  /* 0x00000029ff077e24 */ /* 0x000fc4000f8e00ff */
        /* <DEDUP_REMOVED lines=21> */
[----:B-1----:R-:W-:Y:S02]  /*14de0*/  @!P0 IMAD.WIDE R4, R19, 0x4, R6 ;  /* 0x0000000413048825 */ /* 0x002fe400078e0206 */
[-C--:B------:R-:W-:Y:S02]  /*14df0*/  @!P1 LEA.HI.X R11, R59, R7.reuse, R56, 0x2, P2 ;  /* 0x000000073b0b9211 */ /* 0x080fe400010f1438 */
[----:B------:R-:W-:Y:S01]  /*14e00*/  ISETP.GE.AND P2, PT, R17, UR4, PT ;  /* 0x0000000411007c0c */ /* 0x000fe2000bf46270 */
[----:B------:R0:W-:Y:S01]  /*14e10*/  @!P0 ST.E.64 desc[UR50][R4.64], R12 ;  /* 0x0000000c04008985 */ /* 0x0001e2000c101b32 */
[-C--:B------:R-:W-:Y:S02]  /*14e20*/  @!P4 LEA R50, P0, R63, R6.reuse, 0x2 ;  /* 0x000000063f32c211 */ /* 0x080fe400078010ff */
[----:B------:R-:W-:Y:S01]  /*14e30*/  @!P5 LEA R52, P6, R65, R6, 0x2 ;  /* 0x000000064134d211 */ /* 0x000fe200078c10ff */
[----:B------:R1:W-:Y:S01]  /*14e40*/  @!P1 ST.E.64 desc[UR50][R10.64], R14 ;  /* 0x0000000e0a009985 */ /* 0x0003e2000c101b32 */
[----:B------:R-:W-:-:S02]  /*14e50*/  @!P4 LEA.HI.X R51, R63, R7, R64, 0x2, P0 ;  /* 0x000000073f33c211 */ /* 0x000fc400000f1440 */
[----:B------:R-:W-:Y:S02]  /*14e60*/  ISETP.GE.AND P1, PT, R55, UR4, PT ;  /* 0x0000000437007c0c */ /* 0x000fe4000bf26270 */
[----:B------:R-:W-:Y:S01]  /*14e70*/  ISETP.GE.AND P0, PT, R57, UR4, PT ;  /* 0x0000000439007c0c */ /* 0x000fe2000bf06270 */
[----:B------:R3:W-:Y:S01]  /*14e80*/  @!P4 ST.E.64 desc[UR50][R50.64], R24 ;  /* 0x000000183200c985 */ /* 0x0007e2000c101b32 */
[----:B------:R-:W-:Y:S02]  /*14e90*/  @!P5 LEA.HI.X R53, R65, R7, R66, 0x2, P6 ;  /* 0x000000074135d211 */ /* 0x000fe400030f1442 */
[----:B0-----:R-:W-:-:S03]  /*14ea0*/  @!P3 LEA R4, P6, R61, R6, 0x2 ;  /* 0x000000063d04b211 */ /* 0x001fc600078c10ff */
[----:B------:R3:W-:Y:S01]  /*14eb0*/  @!P5 ST.E.64 desc[UR50][R52.64], R26 ;  /* 0x0000001a3400d985 */ /* 0x0007e2000c101b32 */
[-C--:B------:R-:W-:Y:S02]  /*14ec0*/  @!P2 LEA R12, P4, R17, R6.reuse, 0x2 ;  /* 0x00000006110ca211 */ /* 0x080fe400078810ff */
[-C--:B------:R-:W-:Y:S02]  /*14ed0*/  @!P3 LEA.HI.X R5, R61, R7.reuse, R60, 0x2, P6 ;  /* 0x000000073d05b211 */ /* 0x080fe400030f143c */
[-C--:B-1----:R-:W-:Y:S02]  /*14ee0*/  @!P1 LEA R10, P5, R55, R6.reuse, 0x2 ;  /* 0x00000006370a9211 */ /* 0x082fe400078a10ff */
[----:B------:R-:W-:Y:S01]  /*14ef0*/  @!P0 LEA R6, P6, R57, R6, 0x2 ;  /* 0x0000000639068211 */ /* 0x000fe200078c10ff */
[----:B------:R3:W-:Y:S01]  /*14f00*/  @!P3 ST.E.64 desc[UR50][R4.64], R20 ;  /* 0x000000140400b985 */ /* 0x0007e2000c101b32 */
[-C--:B------:R-:W-:Y:S02]  /*14f10*/  @!P2 LEA.HI.X R13, R17, R7.reuse, R62, 0x2, P4 ;  /* 0x00000007110da211 */ /* 0x080fe400020f143e */
[----:B------:R-:W-:-:S02]  /*14f20*/  @!P1 LEA.HI.X R11, R55, R7, R18, 0x2, P5 ;  /* 0x00000007370b9211 */ /* 0x000fc400028f1412 */
[----:B------:R-:W-:Y:S01]  /*14f30*/  @!P0 LEA.HI.X R7, R57, R7, R54, 0x2, P6 ;  /* 0x0000000739078211 */ /* 0x000fe200030f1436 */
[----:B------:R3:W-:Y:S04]  /*14f40*/  @!P2 ST.E.64 desc[UR50][R12.64], R30 ;  /* 0x0000001e0c00a985 */ /* 0x0007e8000c101b32 */
[----:B------:R3:W-:Y:S04]  /*14f50*/  @!P1 ST.E.64 desc[UR50][R10.64], R34 ;  /* 0x000000220a009985 */ /* 0x0007e8000c101b32 */
[----:B------:R3:W-:Y:S02]  /*14f60*/  @!P0 ST.E.64 desc[UR50][R6.64], R40 ;  /* 0x0000002806008985 */ /* 0x0007e4000c101b32 */
.L_x_12080:
[----:B------:R-:W-:Y:S05]  /*14f70*/  BSYNC B1 ;  /* 0x0000000000017941 */ /* 0x000fea0003800000 */
.L_x_12079:
[----:B------:R-:W-:Y:S01]  /*14f80*/  ISETP.GE.AND P0, PT, R58, R9, PT ;  /* 0x000000093a00720c */ /* 0x000fe20003f06270 */
[----:B-1-3--:R3:W4:Y:S04]  /*14f90*/  SHFL.IDX PT, R7, R3, 0x1, 0x1c1f ;  /* 0x003c1f0003077f89 */ /* 0x00a72800000e0000 */
[----:B0-----:R3:W0:Y:S08]  /*14fa0*/  SHFL.IDX PT, R6, R0, 0x1, 0x1c1f ;  /* 0x003c1f0000067f89 */ /* 0x00163000000e0000 */
[----:B---3--:R-:W-:Y:S05]  /*14fb0*/  @P0 BRA `(.L_x_12078) ;  /* 0x0000000c00300947 */ /* 0x008fea0003800000 */
[----:B------:R-:W-:Y:S02]  /*14fc0*/  ULDC UR4, c[0x0][0xac8] ;  /* 0x0002b20000047ab9 */ /* 0x000fe40000000800 */
[----:B------:R-:W-:Y:S02]  /*14fd0*/  ISETP.GE.AND P0, PT, R19, UR4, PT ;  /* 0x0000000413007c0c */ /* 0x000fe4000bf06270 */
[----:B------:R-:W-:Y:S02]  /*14fe0*/  ISETP.GE.AND P4, PT, R59, UR4, PT ;  /* 0x000000043b007c0c */ /* 0x000fe4000bf86270 */
[----:B------:R-:W-:Y:S02]  /*14ff0*/  ISETP.GE.AND P3, PT, R63, UR4, PT ;  /* 0x000000043f007c0c */ /* 0x000fe4000bf66270 */
[----:B------:R-:W-:Y:S02]  /*15000*/  ISETP.GE.AND P2, PT, R65, UR4, PT ;  /* 0x0000000441007c0c */ /* 0x000fe4000bf46270 */
[----:B------:R-:W-:-:S05]  /*15010*/  ISETP.GE.AND P1, PT, R61, UR4, PT ;  /* 0x000000043d007c0c */ /* 0x000fca000bf26270 */
[----:B0---4-:R-:W-:Y:S02]  /*15020*/  @!P0 IMAD.WIDE R4, R19, 0x4, R6 ;  /* 0x0000000413048825 */ /* 0x011fe400078e0206 */
[-C--:B--2---:R-:W-:Y:S02]  /*15030*/  @!P4 LEA R8, P5, R59, R6.reuse, 0x2 ;  /* 0x000000063b08c211 */ /* 0x084fe400078a10ff */
[-C--:B------:R-:W-:Y:S01]  /*15040*/  @!P3 LEA R10, P6, R63, R6.reuse, 0x2 ;  /* 0x000000063f0ab211 */ /* 0x080fe200078c10ff */
[----:B------:R0:W-:Y:S01]  /*15050*/  @!P0 ST.E.64 desc[UR50][R4.64], R38 ;  /* 0x0000002604008985 */ /* 0x0001e2000c101b32 */
[----:B------:R-:W-:Y:S02]  /*15060*/  ISETP.GE.AND P0, PT, R17, UR4, PT ;  /* 0x0000000411007c0c */ /* 0x000fe4000bf06270 */
[----:B------:R-:W-:Y:S02]  /*15070*/  @!P4 LEA.HI.X R9, R59, R7, R56, 0x2, P5 ;  /* 0x000000073b09c211 */ /* 0x000fe400028f1438 */
[----:B------:R-:W-:-:S02]  /*15080*/  @!P2 LEA R12, P5, R65, R6, 0x2 ;  /* 0x00000006410ca211 */ /* 0x000fc400078a10ff */
[-C--:B------:R-:W-:Y:S01]  /*15090*/  @!P3 LEA.HI.X R11, R63, R7.reuse, R64, 0x2, P6 ;  /* 0x000000073f0bb211 */ /* 0x080fe200030f1440 */
[----:B------:R3:W-:Y:S01]  /*150a0*/  @!P4 ST.E.64 desc[UR50][R8.64], R28 ;  /* 0x0000001c0800c985 */ /* 0x0007e2000c101b32 */
[----:B------:R-:W-:Y:S02]  /*150b0*/  ISETP.GE.AND P6, PT, R55, UR4, PT ;  /* 0x0000000437007c0c */ /* 0x000fe4000bfc6270 */
[----:B------:R-:W-:Y:S01]  /*150c0*/  @!P2 LEA.HI.X R13, R65, R7, R66, 0x2, P5 ;  /* 0x00000007410da211 */ /* 0x000fe200028f1442 */
[----:B------:R3:W-:Y:S01]  /*150d0*/  @!P3 ST.E.64 desc[UR50][R10.64], R32 ;  /* 0x000000200a00b985 */ /* 0x0007e2000c101b32 */
[----:B------:R-:W-:-:S03]  /*150e0*/  @!P1 LEA R14, P5, R61, R6, 0x2 ;  /* 0x000000063d0e9211 */ /* 0x000fc600078a10ff */
[----:B------:R3:W-:Y:S01]  /*150f0*/  @!P2 ST.E.64 desc[UR50][R12.64], R36 ;  /* 0x000000240c00a985 */ /* 0x0007e2000c101b32 */
[----:B------:R-:W-:Y:S02]  /*15100*/  @!P1 LEA.HI.X R15, R61, R7, R60, 0x2, P5 ;  /* 0x000000073d0f9211 */ /* 0x000fe400028f143c */
[----:B0-----:R-:W-:-:S03]  /*15110*/  @!P0 LEA R4, P5, R17, R6, 0x2 ;  /* 0x0000000611048211 */ /* 0x001fc600078a10ff */
        /* <DEDUP_REMOVED lines=8> */
[----:B---3--:R-:W-:-:S04]  /*151a0*/  LEA R4, P0, R57, R6, 0x2 ;  /* 0x0000000639047211 */ /* 0x008fc800078010ff */
[----:B------:R-:W-:-:S05]  /*151b0*/  LEA.HI.X R5, R57, R7, R54, 0x2, P0 ;  /* 0x0000000739057211 */ /* 0x000fca00000f1436 */
[----:B------:R0:W-:Y:S01]  /*151c0*/  ST.E.64 desc[UR50][R4.64], R48 ;  /* 0x0000003004007985 */ /* 0x0001e2000c101b32 */
[----:B------:R-:W-:Y:S05]  /*151d0*/  BRA `(.L_x_12078) ;  /* 0x0000000800a87947 */ /* 0x000fea0003800000 */
.L_x_12075:
        /* <DEDUP_REMOVED lines=30> */
.L_x_12081:
        /* <DEDUP_REMOVED lines=8> */
[----:B------:R-:W0:Y:S01]  /*15440*/  LDC R13, c[0x0][0xbe8] ;  /* 0x0002fa00ff0d7b82 */ /* 0x000e220000000800 */
[----:B------:R-:W-:-:S05]  /*15450*/  IMAD.U32 R12, RZ, RZ, UR40 ;  /* 0x00000028ff0c7e24 */ /* 0x000fca000f8e00ff */
[----:B------:R-:W-:Y:S01]  /*15460*/  IADD3 R12, R12, -0x80, R23 ;  /* 0xffffff800c0c7810 */ /* 0x000fe20007ffe017 */
[----:B0-----:R-:W-:-:S05]  /*15470*/  IMAD R6, R4, R13, RZ ;  /* 0x0000000d04067224 */ /* 0x001fca00078e02ff */
        /* <DEDUP_REMOVED lines=49> */
.L_x_12083:
[----:B------:R-:W-:Y:S05]  /*15790*/  BSYNC B1 ;  /* 0x0000000000017941 */ /* 0x000fea0003800000 */
.L_x_12082:
        /* <DEDUP_REMOVED lines=8> */
[----:B------:R-:W-:-:S04]  /*15820*/  IMAD R8, R8, 0x30, R5 ;  /* 0x0000003008087824 */ /* 0x000fc800078e0205 */
[----:B------:R-:W-:-:S04]  /*15830*/  VIADD R8, R8, UR40 ;  /* 0x0000002808087c36 */ /* 0x000fc80008000000 */
[----:B------:R-:W-:Y:S01]  /*15840*/  IMAD.MOV.U32 R9, RZ, RZ, R8 ;  /* 0x000000ffff097224 */ /* 0x000fe200078e0008 */
[----:B------:R-:W-:Y:S02]  /*15850*/  UIMAD UR10, UR11, UR13, UR10 ;  /* 0x0000000d0b0a72a4 */ /* 0x000fe4000f8e020a */
[----:B------:R-:W-:-:S04]  /*15860*/  UIMAD.WIDE.U32 UR8, UR8, UR12, URZ ;  /* 0x0000000c080872a5 */ /* 0x000fc8000f8e003f */
[----:B------:R-:W-:-:S03]  /*15870*/  UIADD3 UR9, UR9, UR10, URZ ;  /* 0x0000000a09097290 */ /* 0x000fc6000fffe03f */
[----:B------:R-:W-:Y:S01]  /*15880*/  ULDC.64 UR10, c[0x0][0xae8] ;  /* 0x0002ba00000a7ab9 */ /* 0x000fe20000000a00 */
[----:B--2---:R-:W-:Y:S01]  /*15890*/  ISETP.NE.AND P0, PT, R15, 0x1, PT ;  /* 0x000000010f00780c */ /* 0x004fe20003f05270 */
[----:B------:R-:W-:Y:S01]  /*158a0*/  UIMAD.WIDE.U32 UR8, UR37, UR10, UR8 ;  /* 0x0000000a250872a5 */ /* 0x000fe2000f8e0008 */
[----:B------:R-:W-:-:S03]  /*158b0*/  IMAD R21, R4, R15, RZ ;  /* 0x0000000f04157224 */ /* 0x000fc600078e02ff */
        /* <DEDUP_REMOVED lines=31> */
[----:B------:R-:W0:Y:S01]  /*15ab0*/  SHFL.IDX PT, R9, R8, RZ, 0x181f ;  /* 0x00181fff08097589 */ /* 0x000e2200000e0000 */
[----:B------:R-:W-:Y:S01]  /*15ac0*/  VIADD R6, R5, UR40 ;  /* 0x0000002805067c36 */ /* 0x000fe20008000000 */
[----:B------:R-:W-:Y:S02]  /*15ad0*/  ISETP.GE.AND P0, PT, R0, UR4, PT ;  /* 0x0000000400007c0c */ /* 0x000fe4000bf06270 */
[----:B------:R-:W1:Y:S01]  /*15ae0*/  SHFL.IDX PT, R13, R8, 0x1, 0x181f ;  /* 0x00381f00080d7f89 */ /* 0x000e6200000e0000 */
[C---:B------:R-:W-:Y:S01]  /*15af0*/  VIADD R4, R6.reuse, 0x30 ;  /* 0x0000003006047836 */ /* 0x040fe20000000000 */
[CC--:B------:R-:W-:Y:S01]  /*15b00*/  ISETP.GE.OR P3, PT, R6.reuse, R21.reuse, P0 ;  /* 0x000000150600720c */ /* 0x0c0fe20000766670 */
[C---:B------:R-:W-:Y:S01]  /*15b10*/  VIADD R5, R6.reuse, 0x60 ;  /* 0x0000006006057836 */ /* 0x040fe20000000000 */
[----:B------:R-:W2:Y:S01]  /*15b20*/  SHFL.IDX PT, R15, R8, 0x2, 0x181f ;  /* 0x00581f00080f7f89 */ /* 0x000ea200000e0000 */
[----:B------:R-:W-:Y:S01]  /*15b30*/  VIADD R6, R6, 0x90 ;  /* 0x0000009006067836 */ /* 0x000fe20000000000 */
[----:B------:R-:W-:-:S02]  /*15b40*/  ISETP.GE.OR P2, PT, R4, R21, P0 ;  /* 0x000000150400720c */ /* 0x000fc40000746670 */
[----:B------:R-:W3:Y:S01]  /*15b50*/  SHFL.IDX PT, R7, R10, RZ, 0x181f ;  /* 0x00181fff0a077589 */ /* 0x000ee200000e0000 */
[-C--:B------:R-:W-:Y:S02]  /*15b60*/  ISETP.GE.OR P1, PT, R5, R21.reuse, P0 ;  /* 0x000000150500720c */ /* 0x080fe40000726670 */
[----:B------:R-:W-:Y:S01]  /*15b70*/  ISETP.GE.OR P0, PT, R6, R21, P0 ;  /* 0x000000150600720c */ /* 0x000fe20000706670 */
        /* <DEDUP_REMOVED lines=16> */
.L_x_12078:
[----:B------:R-:W-:Y:S05]  /*15c80*/  BSYNC B0 ;  /* 0x0000000000007941 */ /* 0x000fea0003800000 */
.L_x_12074:
[----:B------:R-:W-:Y:S02]  /*15c90*/  ULDC UR4, c[0x0][0xc3c] ;  /* 0x00030f0000047ab9 */ /* 0x000fe40000000800 */
[----:B------:R-:W-:-:S06]  /*15ca0*/  UISETP.GE.AND UP0, UPT, UR49, UR4, UPT ;  /* 0x000000043100728c */ /* 0x000fcc000bf06270 */
[----:B------:R-:W-:-:S13]  /*15cb0*/  PLOP3.LUT P0, PT, PT, PT, UP0, 0x80, 0x0 ;  /* 0x000000000000781c */ /* 0x000fda0003f0f008 */
[----:B------:R-:W-:Y:S05]  /*15cc0*/  @!P0 BRA `(.L_x_12084) ;  /* 0xfffffeac00f48947 */ /* 0x000fea000383ffff */
[----:B------:R-:W-:Y:S05]  /*15cd0*/  EXIT ;  /* 0x000000000000794d */ /* 0x000fea0003800000 */
.L_x_11987:
        /* <DEDUP_REMOVED lines=17> */
.L_x_12085:
[----:B------:R-:W-:Y:S01]  /*15df0*/  LOP3.LUT R0, R23, 0x1f, RZ, 0xc0, !PT ;  /* 0x0000001f17007812 */ /* 0x000fe200078ec0ff */
[----:B------:R-:W-:Y:S01]  /*15e00*/  ULDC UR4, c[0x0][0xc3c] ;  /* 0x00030f0000047ab9 */ /* 0x000fe20000000800 */
[----:B------:R-:W-:Y:S02]  /*15e10*/  IMAD.MOV.U32 R7, RZ, RZ, RZ ;  /* 0x000000ffff077224 */ /* 0x000fe400078e00ff */
        /* <DEDUP_REMOVED lines=40> */
.L_x_12089:
[----:B------:R-:W-:-:S03]  /*160a0*/  UIADD3 UR4, UR42, 0x1f, URZ ;  /* 0x0000001f2a047890 */ /* 0x000fc6000fffe03f */
[----:B------:R-:W-:Y:S01]  /*160b0*/  ULDC UR42, c[0x0][0xc3c] ;  /* 0x00030f00002a7ab9 */ /* 0x000fe20000000800 */
[----:B------:R-:W-:-:S06]  /*160c0*/  UISETP.GE.AND UP0, UPT, UR4, UR5, UPT ;  /* 0x000000050400728c */ /* 0x000fcc000bf06270 */
[----:B------:R-:W-:-:S13]  /*160d0*/  PLOP3.LUT P6, PT, PT, PT, UP0, 0x40, 0x0 ;  /* 0x000000000000781c */ /* 0x000fda0003fce808 */
[----:B------:R-:W-:Y:S05]  /*160e0*/  @!P6 BRA `(.L_x_12088) ;  /* 0x0000000800cce947 */ /* 0x000fea0003800000 */
[----:B------:R-:W-:Y:S02]  /*160f0*/  UMOV UR42, UR4 ;  /* 0x00000004002a7c82 */ /* 0x000fe40008000000 */
[----:B------:R-:W-:-:S05]  /*16100*/  VIADD R7, R0, UR42 ;  /* 0x0000002a00077c36 */ /* 0x000fca0008000000 */
[----:B------:R-:W-:-:S13]  /*16110*/  ISETP.GE.OR P6, PT, R7, UR5, !P0 ;  /* 0x0000000507007c0c */ /* 0x000fda000c7c6670 */
[----:B------:R-:W0:Y:S08]  /*16120*/  @!P6 LDC.64 R4, c[0x0][0xc80] ;  /* 0x00032000ff04eb82 */ /* 0x000e300000000a00 */
[----:B------:R-:W1:Y:S01]  /*16130*/  @!P6 LDC.64 R2, c[0x0][0xc78] ;  /* 0x00031e00ff02eb82 */ /* 0x000e620000000a00 */
[----:B0-----:R-:W-:-:S04]  /*16140*/  @!P6 IMAD.WIDE R4, R7, 0x4, R4 ;  /* 0x000000040704e825 */ /* 0x001fc800078e0204 */
[----:B-1----:R-:W-:Y:S01]  /*16150*/  @!P6 IMAD.WIDE R2, R7, 0x4, R2 ;  /* 0x000000040702e825 */ /* 0x002fe200078e0202 */
[----:B------:R-:W-:-:S06]  /*16160*/  CS2R R6, SRZ ;  /* 0x0000000000067805 */ /* 0x000fcc000001ff00 */
[----:B------:R0:W2:Y:S04]  /*16170*/  @!P6 LDG.E R6, desc[UR50][R4.64] ;  /* 0x000000320406e981 */ /* 0x0000a8000c1e1900 */
        /* <DEDUP_REMOVED lines=23> */
[----:B------:R-:W-:Y:S02]  /*162f0*/  IMAD.MOV.U32 R11, RZ, RZ, R2 ;  /* 0x000000ffff0b7224 */ /* 0x000fe400078e0002 */
[----:B------:R-:W-:-:S07]  /*16300*/  IMAD.MOV.U32 R3, RZ, RZ, R5 ;  /* 0x000000ffff037224 */ /* 0x000fce00078e0005 */
.L_x_12087:
        /* <DEDUP_REMOVED lines=17> */
.L_x_12090:
[----:B-1----:R-:W-:-:S04]  /*16420*/  IMAD R24, R3, R4, R24 ;  /* 0x0000000403187224 */ /* 0x002fc800078e0218 */
[----:B------:R-:W-:Y:S01]  /*16430*/  IMAD.IADD R5, R9, 0x1, -R24 ;  /* 0x0000000109057824 */ /* 0x000fe200078e0a18 */
[----:B------:R-:W-:Y:S06]  /*16440*/  @!P1 BRA `(.L_x_12091) ;  /* 0x0000000000e89947 */ /* 0x000fec0003800000 */
[-C--:B--2---:R-:W-:Y:S02]  /*16450*/  IABS R8, R6.reuse ;  /* 0x0000000600087213 */ /* 0x084fe40000000000 */
[----:B------:R-:W-:Y:S02]  /*16460*/  IABS R4, R7 ;  /* 0x0000000700047213 */ /* 0x000fe40000000000 */
[----:B------:R-:W1:Y:S01]  /*16470*/  I2F.RP R9, R8 ;  /* 0x0000000800097306 */ /* 0x000e620000209400 */
[----:B------:R-:W-:Y:S02]  /*16480*/  IABS R10, R5 ;  /* 0x00000005000a7213 */ /* 0x000fe40000000000 */
[----:B------:R-:W-:-:S05]  /*16490*/  IABS R12, R6 ;  /* 0x00000006000c7213 */ /* 0x000fca0000000000 */
[----:B-1----:R-:W0:Y:S02]  /*164a0*/  MUFU.RCP R9, R9 ;  /* 0x0000000900097308 */ /* 0x002e240000001000 */
[----:B0-----:R-:W-:-:S06]  /*164b0*/  VIADD R2, R9, 0xffffffe ;  /* 0x0ffffffe09027836 */ /* 0x001fcc0000000000 */
[----:B------:R-:W0:Y:S08]  /*164c0*/  I2F.RP R9, R4 ;  /* 0x0000000400097306 */ /* 0x000e300000209400 */
[----:B------:R1:W2:Y:S08]  /*164d0*/  F2I.FTZ.U32.TRUNC.NTZ R3, R2 ;  /* 0x0000000200037305 */ /* 0x0002b0000021f000 */
[----:B0-----:R-:W0:Y:S01]  /*164e0*/  MUFU.RCP R9, R9 ;  /* 0x0000000900097308 */ /* 0x001e220000001000 */
[----:B-1----:R-:W-:-:S02]  /*164f0*/  IMAD.MOV.U32 R2, RZ, RZ, RZ ;  /* 0x000000ffff027224 */ /* 0x002fc400078e00ff */
[----:B--2---:R-:W-:-:S04]  /*16500*/  IMAD.MOV R11, RZ, RZ, -R3 ;  /* 0x000000ffff0b7224 */ /* 0x004fc800078e0a03 */
[----:B------:R-:W-:-:S04]  /*16510*/  IMAD R11, R11, R8, RZ ;  /* 0x000000080b0b7224 */ /* 0x000fc800078e02ff */
[----:B------:R-:W-:-:S04]  /*16520*/  IMAD.HI.U32 R3, R3, R11, R2 ;  /* 0x0000000b03037227 */ /* 0x000fc800078e0002 */
[----:B------:R-:W-:Y:S02]  /*16530*/  IMAD.MOV R11, RZ, RZ, -R12 ;  /* 0x000000ffff0b7224 */ /* 0x000fe400078e0a0c */
[----:B------:R-:W-:-:S04]  /*16540*/  IMAD.HI.U32 R2, R3, R10, RZ ;  /* 0x0000000a03027227 */ /* 0x000fc800078e00ff */
[----:B------:R-:W-:Y:S02]  /*16550*/  IMAD R3, R2, R11, R10 ;  /* 0x0000000b02037224 */ /* 0x000fe400078e020a */
[----:B0-----:R-:W-:-:S03]  /*16560*/  VIADD R10, R9, 0xffffffe ;  /* 0x0ffffffe090a7836 */ /* 0x001fc60000000000 */
[----:B------:R-:W-:-:S13]  /*16570*/  ISETP.GT.U32.AND P1, PT, R8, R3, PT ;  /* 0x000000030800720c */ /* 0x000fda0003f24070 */
[----:B------:R-:W-:Y:S02]  /*16580*/  @!P1 IMAD.IADD R3, R3, 0x1, -R8 ;  /* 0x0000000103039824 */ /* 0x000fe400078e0a08 */
[----:B------:R-:W-:Y:S01]  /*16590*/  @!P1 VIADD R2, R2, 0x1 ;  /* 0x0000000102029836 */ /* 0x000fe20000000000 */
[----:B------:R-:W-:Y:S02]  /*165a0*/  ISETP.NE.AND P1, PT, R6, RZ, PT ;  /* 0x000000ff0600720c */ /* 0x000fe40003f25270 */
[----:B------:R-:W-:Y:S02]  /*165b0*/  ISETP.GE.U32.AND P0, PT, R3, R8, PT ;  /* 0x000000080300720c */ /* 0x000fe40003f06070 */
[----:B------:R-:W-:Y:S01]  /*165c0*/  LOP3.LUT R8, R5, R6, RZ, 0x3c, !PT ;  /* 0x0000000605087212 */ /* 0x000fe200078e3cff */
[----:B------:R-:W0:Y:S03]  /*165d0*/  F2I.FTZ.U32.TRUNC.NTZ R3, R10 ;  /* 0x0000000a00037305 */ /* 0x000e26000021f000 */
[----:B------:R-:W-:-:S07]  /*165e0*/  ISETP.GE.AND P2, PT, R8, RZ, PT ;  /* 0x000000ff0800720c */ /* 0x000fce0003f46270 */
[----:B------:R-:W-:-:S04]  /*165f0*/  @P0 VIADD R2, R2, 0x1 ;  /* 0x0000000102020836 */ /* 0x000fc80000000000 */
[----:B------:R-:W-:Y:S01]  /*16600*/  IMAD.MOV.U32 R12, RZ, RZ, R2 ;  /* 0x000000ffff0c7224 */ /* 0x000fe200078e0002 */
[----:B------:R-:W-:Y:S01]  /*16610*/  IABS R2, R7 ;  /* 0x0000000700027213 */ /* 0x000fe20000000000 */
[----:B0-----:R-:W-:Y:S02]  /*16620*/  IMAD.MOV R9, RZ, RZ, -R3 ;  /* 0x000000ffff097224 */ /* 0x001fe400078e0a03 */
[----:B------:R-:W-:Y:S01]  /*16630*/  @!P2 IMAD.MOV R12, RZ, RZ, -R12 ;  /* 0x000000ffff0ca224 */ /* 0x000fe200078e0a0c */
[----:B------:R-:W-:Y:S01]  /*16640*/  @!P1 LOP3.LUT R12, RZ, R6, RZ, 0x33, !PT ;  /* 0x00000006ff0c9212 */ /* 0x000fe200078e33ff */
[----:B------:R-:W-:Y:S02]  /*16650*/  IMAD.MOV R10, RZ, RZ, -R2 ;  /* 0x000000ffff0a7224 */ /* 0x000fe400078e0a02 */
[----:B------:R-:W-:Y:S01]  /*16660*/  IMAD R9, R9, R4, RZ ;  /* 0x0000000409097224 */ /* 0x000fe200078e02ff */
[----:B------:R-:W-:Y:S01]  /*16670*/  IABS R8, R12 ;  /* 0x0000000c00087213 */ /* 0x000fe20000000000 */
[----:B------:R-:W-:-:S04]  /*16680*/  IMAD.MOV.U32 R2, RZ, RZ, RZ ;  /* 0x000000ffff027224 */ /* 0x000fc800078e00ff */
        /* <DEDUP_REMOVED lines=22> */
.L_x_12091:
[----:B------:R-:W-:Y:S02]  /*167f0*/  ULDC.64 UR4, c[0x0][0xc90] ;  /* 0x0003240000047ab9 */ /* 0x000fe40000000a00 */
[----:B------:R-:W-:-:S06]  /*16800*/  UIMAD.WIDE UR4, UR42, 0x4, UR4 ;  /* 0x000000042a0478a5 */ /* 0x000fcc000f8e0204 */
[----:B0-----:R-:W-:Y:S02]  /*16810*/  IMAD.U32 R2, RZ, RZ, UR4 ;  /* 0x00000004ff027e24 */ /* 0x001fe4000f8e00ff */
[----:B------:R-:W-:-:S05]  /*16820*/  IMAD.U32 R3, RZ, RZ, UR5 ;  /* 0x00000005ff037e24 */ /* 0x000fca000f8e00ff */
[----:B------:R0:W2:Y:S01]  /*16830*/  LDG.E R9, desc[UR50][R2.64] ;  /* 0x0000003202097981 */ /* 0x0000a2000c1e1900 */
[----:B------:R-:W-:Y:S01]  /*16840*/  IABS R13, R5 ;  /* 0x00000005000d7213 */ /* 0x000fe20000000000 */
[----:B0-----:R-:W-:Y:S02]  /*16850*/  IMAD.MOV.U32 R2, RZ, RZ, RZ ;  /* 0x000000ffff027224 */ /* 0x001fe400078e00ff */
[----:B--2---:R-:W-:-:S05]  /*16860*/  IMAD R8, R6, R9, RZ ;  /* 0x0000000906087224 */ /* 0x004fca00078e02ff */
[-C--:B------:R-:W-:Y:S02]  /*16870*/  IABS R12, R8.reuse ;  /* 0x00000008000c7213 */ /* 0x080fe40000000000 */
[----:B------:R-:W-:Y:S02]  /*16880*/  IABS R14, R8 ;  /* 0x00000008000e7213 */ /* 0x000fe40000000000 */
[----:B------:R-:W0:Y:S08]  /*16890*/  I2F.RP R7, R12 ;  /* 0x0000000c00077306 */ /* 0x000e300000209400 */
[----:B0-----:R-:W0:Y:S02]  /*168a0*/  MUFU.RCP R7, R7 ;  /* 0x0000000700077308 */ /* 0x001e240000001000 */
[----:B0-----:R-:W-:-:S06]  /*168b0*/  VIADD R10, R7, 0xffffffe ;  /* 0x0ffffffe070a7836 */ /* 0x001fcc0000000000 */
[----:B------:R-:W0:Y:S02]  /*168c0*/  F2I.FTZ.U32.TRUNC.NTZ R3, R10 ;  /* 0x0000000a00037305 */ /* 0x000e24000021f000 */
[----:B0-----:R-:W-:-:S04]  /*168d0*/  IMAD.MOV R11, RZ, RZ, -R3 ;  /* 0x000000ffff0b7224 */ /* 0x001fc800078e0a03 */
[----:B------:R-:W-:-:S04]  /*168e0*/  IMAD R11, R11, R12, RZ ;  /* 0x0000000c0b0b7224 */ /* 0x000fc800078e02ff */
        /* <DEDUP_REMOVED lines=30> */
[----:B------:R-:W-:Y:S01]  /*16ad0*/  IMAD.MOV.U32 R2, RZ, RZ, R11 ;  /* 0x000000ffff027224 */ /* 0x000fe200078e000b */
[----:B------:R-:W-:-:S03]  /*16ae0*/  IABS R11, R12 ;  /* 0x0000000c000b7213 */ /* 0x000fc60000000000 */
[----:B------:R-:W-:Y:S02]  /*16af0*/  IMAD R5, R2, R9, RZ ;  /* 0x0000000902057224 */ /* 0x000fe400078e02ff */
[----:B------:R-:W-:-:S04]  /*16b00*/  IMAD.MOV.U32 R2, RZ, RZ, RZ ;  /* 0x000000ffff027224 */ /* 0x000fc800078e00ff */
[----:B------:R-:W-:Y:S01]  /*16b10*/  IMAD.HI.U32 R2, R3, R5, R2 ;  /* 0x0000000503027227 */ /* 0x000fe200078e0002 */
[----:B------:R-:W-:-:S04]  /*16b20*/  LOP3.LUT R3, R12, R4, RZ, 0x3c, !PT ;  /* 0x000000040c037212 */ /* 0x000fc800078e3cff */
[----:B------:R-:W-:Y:S01]  /*16b30*/  ISETP.GE.AND P2, PT, R3, RZ, PT ;  /* 0x000000ff0300720c */ /* 0x000fe20003f46270 */
        /* <DEDUP_REMOVED lines=11> */
.L_x_12092:
[----:B------:R-:W-:-:S05]  /*16bf0*/  LOP3.LUT R25, RZ, R2, RZ, 0x33, !PT ;  /* 0x00000002ff197212 */ /* 0x000fca00078e33ff */
[----:B------:R-:W-:Y:S01]  /*16c00*/  IMAD.IADD R25, R6, 0x1, R25 ;  /* 0x0000000106197824 */ /* 0x000fe200078e0219 */
[----:B------:R-:W-:Y:S06]  /*16c10*/  BRA `(.L_x_12093) ;  /* 0x00000000000c7947 */ /* 0x000fec0003800000 */
.L_x_12088:
[----:B------:R-:W-:Y:S02]  /*16c20*/  IMAD.MOV.U32 R24, RZ, RZ, R9 ;  /* 0x000000ffff187224 */ /* 0x000fe400078e0009 */
[----:B------:R-:W-:Y:S02]  /*16c30*/  IMAD.MOV.U32 R25, RZ, RZ, RZ ;  /* 0x000000ffff197224 */ /* 0x000fe400078e00ff */
[----:B------:R-:W-:-:S07]  /*16c40*/  IMAD.MOV.U32 R26, RZ, RZ, RZ ;  /* 0x000000ffff1a7224 */ /* 0x000fce00078e00ff */
.L_x_12093:
[----:B------:R-:W-:Y:S01]  /*16c50*/  ISETP.NE.AND P0, PT, R0, RZ, PT ;  /* 0x000000ff0000720c */ /* 0x000fe20003f05270 */
[----:B------:R-:W-:-:S12]  /*16c60*/  IMAD.U32 R27, RZ, RZ, UR42 ;  /* 0x0000002aff1b7e24 */ /* 0x000fd8000f8e00ff */
[----:B------:R-:W0:Y:S01]  /*16c70*/  @!P0 S2R R3, SR_CgaCtaId ;  /* 0x0000000000038919 */ /* 0x000e220000008800 */
[----:B------:R-:W-:-:S04]  /*16c80*/  @!P0 MOV R0, 0x400 ;  /* 0x0000040000008802 */ /* 0x000fc80000000f00 */
[----:B0-----:R-:W-:-:S05]  /*16c90*/  @!P0 LEA R0, R3, R0, 0x18 ;  /* 0x0000000003008211 */ /* 0x001fca00078ec0ff */
[----:B------:R0:W-:Y:S01]  /*16ca0*/  @!P0 STS.128 [R0+0x132d0], R24 ;  /* 0x0132d01800008388 */ /* 0x0001e20000000c00 */
[----:B------:R-:W-:Y:S06]  /*16cb0*/  BAR.ARV 0x5, 0x200 ;  /* 0x0148000000007b1d */ /* 0x000fec0000002000 */
.L_x_12086:
[----:B------:R-:W-:Y:S01]  /*16cc0*/  ULDC UR4, c[0x0][0xc3c] ;  /* 0x00030f0000047ab9 */ /* 0x000fe20000000800 */
[----:B------:R1:W-:Y:S01]  /*16cd0*/  STL [R1+0x10], RZ ;  /* 0x000010ff01007387 */ /* 0x0003e20000100800 */
[----:B------:R-:W-:Y:S01]  /*16ce0*/  UISETP.GE.AND UP0, UPT, UR42, UR4, UPT ;  /* 0x000000042a00728c */ /* 0x000fe2000bf06270 */
[----:B------:R-:W-:Y:S02]  /*16cf0*/  IMAD.MOV.U32 R22, RZ, RZ, 0x1 ;  /* 0x00000001ff167424 */ /* 0x000fe400078e00ff */
[----:B------:R-:W-:-:S03]  /*16d00*/  IMAD.MOV.U32 R19, RZ, RZ, RZ ;  /* 0x000000ffff137224 */ /* 0x000fc600078e00ff */
[----:B------:R-:W-:-:S13]  /*16d10*/  PLOP3.LUT P0, PT, PT, PT, UP0, 0x80, 0x0 ;  /* 0x000000000000781c */ /* 0x000fda0003f0f008 */
[----:B-1----:R-:W-:Y:S05]  /*16d20*/  @P0 BRA `(.L_x_12094) ;  /* 0x0000004400f80947 */ /* 0x002fea0003800000 */
[----:B------:R-:W1:Y:S01]  /*16d30*/  S2UR UR5, SR_CgaCtaId ;  /* 0x00000000000579c3 */ /* 0x000e620000008800 */
[C---:B------:R-:W-:Y:S01]  /*16d40*/  LOP3.LUT R10, R23.reuse, 0x7f, RZ, 0xc0, !PT ;  /* 0x0000007f170a7812 */ /* 0x040fe200078ec0ff */
[C---:B------:R-:W-:Y:S01]  /*16d50*/  IMAD.SHL.U32 R29, R23.reuse, 0x40, RZ ;  /* 0x00000040171d7824 */ /* 0x040fe200078e00ff */
[----:B------:R-:W-:Y:S01]  /*16d60*/  SHF.R.U32.HI R3, RZ, 0x1, R23 ;  /* 0x00000001ff037819 */ /* 0x000fe20000011617 */
[----:B------:R-:W-:Y:S01]  /*16d70*/  IMAD.SHL.U32 R2, R23, 0x10, RZ ;  /* 0x0000001017027824 */ /* 0x000fe200078e00ff */
[----:B------:R-:W-:Y:S01]  /*16d80*/  UMOV UR4, 0x400 ;  /* 0x0000040000047882 */ /* 0x000fe20000000000 */
[----:B------:R-:W-:Y:S01]  /*16d90*/  IMAD.SHL.U32 R5, R10, 0x10, RZ ;  /* 0x000000100a057824 */ /* 0x000fe200078e00ff */
[----:B------:R-:W-:Y:S01]  /*16da0*/  LOP3.LUT R4, R29, 0x180, RZ, 0xc0, !PT ;  /* 0x000001801d047812 */ /* 0x000fe200078ec0ff */
[C---:B------:R-:W-:Y:S01]  /*16db0*/  IMAD.SHL.U32 R7, R23.reuse, 0x2, RZ ;  /* 0x0000000217077824 */ /* 0x040fe200078e00ff */
[----:B------:R-:W-:Y:S01]  /*16dc0*/  LOP3.LUT R6, R2, 0x1b0, RZ, 0xc0, !PT ;  /* 0x000001b002067812 */ /* 0x000fe200078ec0ff */
[----:B0-----:R-:W-:Y:S01]  /*16dd0*/  IMAD.SHL.U32 R0, R23, 0x20, RZ ;  /* 0x0000002017007824 */ /* 0x001fe200078e00ff */
[----:B------:R-:W-:Y:S01]  /*16de0*/  LOP3.LUT R5, R5, 0x600, RZ, 0xc0, !PT ;  /* 0x0000060005057812 */ /* 0x000fe200078ec0ff */
[----:B------:R0:W-:Y:S01]  /*16df0*/  STL [R1+0x10], RZ ;  /* 0x000010ff01007387 */ /* 0x0001e20000100800 */
[----:B------:R-:W-:Y:S01]  /*16e00*/  LOP3.LUT R3, R4, 0x30, R3, 0xf8, !PT ;  /* 0x0000003004037812 */ /* 0x000fe200078ef803 */
[C---:B------:R-:W-:Y:S01]  /*16e10*/  IMAD.SHL.U32 R4, R23.reuse, 0x8, RZ ;  /* 0x0000000817047824 */ /* 0x040fe200078e00ff */
[----:B------:R-:W-:Y:S01]  /*16e20*/  LOP3.LUT R8, R6, 0x30, R7, 0x78, !PT ;  /* 0x0000003006087812 */ /* 0x000fe200078e7807 */
[----:B------:R-:W-:Y:S01]  /*16e30*/  IMAD.SHL.U32 R9, R23, 0x4, RZ ;  /* 0x0000000417097824 */ /* 0x000fe200078e00ff */
[----:B------:R-:W-:Y:S01]  /*16e40*/  LOP3.LUT R7, R5, 0x40, R2, 0xf8, !PT ;  /* 0x0000004005077812 */ /* 0x000fe200078ef802 */
[----:B------:R-:W-:Y:S01]  /*16e50*/  IMAD.MOV.U32 R22, RZ, RZ, 0x1 ;  /* 0x00000001ff167424 */ /* 0x000fe200078e00ff */
[----:B------:R-:W-:Y:S01]  /*16e60*/  LOP3.LUT R4, R3, 0x30, R4, 0x78, !PT ;  /* 0x0000003003047812 */ /* 0x000fe200078e7804 */
[----:B------:R-:W-:Y:S01]  /*16e70*/  IMAD.MOV.U32 R19, RZ, RZ, RZ ;  /* 0x000000ffff137224 */ /* 0x000fe200078e00ff */
[----:B------:R-:W-:Y:S01]  /*16e80*/  LOP3.LUT R5, R5, 0x60, R0, 0xf8, !PT ;  /* 0x0000006005057812 */ /* 0x000fe200078ef800 */
[----:B------:R-:W-:Y:S01]  /*16e90*/  ULOP3.LUT UR39, UR38, 0x1, URZ, 0xfc, !UPT ;  /* 0x0000000126277892 */ /* 0x000fe2000f8efc3f */
[----:B------:R-:W-:Y:S01]  /*16ea0*/  LOP3.LUT R7, R7, R8, RZ, 0xfc, !PT ;  /* 0x0000000807077212 */ /* 0x000fe200078efcff */
[----:B-1----:R-:W-:Y:S01]  /*16eb0*/  ULEA UR4, UR5, UR4, 0x18 ;  /* 0x0000000405047291 */ /* 0x002fe2000f8ec03f */
[----:B------:R-:W-:Y:S01]  /*16ec0*/  SHF.R.U32.HI R3, RZ, 0x2, R10 ;  /* 0x00000002ff037819 */ /* 0x000fe2000001160a */
[----:B------:R-:W-:Y:S01]  /*16ed0*/  ULOP3.LUT UR41, UR38, 0x2, URZ, 0xfc, !UPT ;  /* 0x0000000226297892 */ /* 0x000fe2000f8efc3f */
[----:B------:R-:W-:Y:S01]  /*16ee0*/  LOP3.LUT R6, R0, 0x80, RZ, 0xc0, !PT ;  /* 0x0000008000067812 */ /* 0x000fe200078ec0ff */
[----:B------:R-:W-:Y:S01]  /*16ef0*/  ULDC UR40, c[0x0][0xc] ;  /* 0x0000030000287ab9 */ /* 0x000fe20000000800 */
[--C-:B------:R-:W-:Y:S01]  /*16f00*/  LOP3.LUT R5, R5, 0x100, R0.reuse, 0xf8, !PT ;  /* 0x0000010005057812 */ /* 0x100fe200078ef800 */
[----:B------:R-:W-:Y:S01]  /*16f10*/  IMAD.U32 R18, RZ, RZ, UR4 ;  /* 0x00000004ff127e24 */ /* 0x000fe2000f8e00ff */
[----:B------:R-:W-:Y:S01]  /*16f20*/  LOP3.LUT R2, R3, 0x60, R0, 0xf8, !PT ;  /* 0x0000006003027812 */ /* 0x000fe200078ef800 */
[----:B------:R-:W-:Y:S01]  /*16f30*/  ULDC.64 UR44, c[0x0][0x198] ;  /* 0x00006600002c7ab9 */ /* 0x000fe20000000a00 */
[----:B------:R-:W-:Y:S01]  /*16f40*/  LOP3.LUT R6, R6, 0x10, R23, 0xf8, !PT ;  /* 0x0000001006067812 */ /* 0x000fe200078ef817 */
[----:B------:R-:W-:Y:S01]  /*16f50*/  IMAD.IADD R0, R18, 0x1, R7 ;  /* 0x0000000112007824 */ /* 0x000fe200078e0207 */
[----:B------:R-:W-:-:S02]  /*16f60*/  LOP3.LUT R29, R4, 0x640, R29, 0xf8, !PT ;  /* 0x00000640041d7812 */ /* 0x000fc400078ef81d */
[----:B------:R-:W-:Y:S02]  /*16f70*/  LOP3.LUT R6, R6, 0x10, R9, 0x78, !PT ;  /* 0x0000001006067812 */ /* 0x000fe400078e7809 */
[----:B------:R0:W-:Y:S02]  /*16f80*/  STL [R1+0xc], R0 ;  /* 0x00000c0001007387 */ /* 0x0001e40000100800 */
[----:B------:R-:W-:-:S07]  /*16f90*/  LOP3.LUT R28, R5, R6, RZ, 0xfc, !PT ;  /* 0x00000006051c7212 */ /* 0x000fce00078efcff */
.L_x_12168:
[----:B------:R-:W-:Y:S01]  /*16fa0*/  ULDC.64 UR4, c[0x0][0xa00] ;  /* 0x0002800000047ab9 */ /* 0x000fe20000000a00 */
[----:B------:R-:W-:Y:S01]  /*16fb0*/  ULDC.64 UR10, c[0x0][0xa08] ;  /* 0x00028200000a7ab9 */ /* 0x000fe20000000a00 */
[----:B------:R-:W-:Y:S01]  /*16fc0*/  ISETP.NE.U32.AND P0, PT, RZ, UR4, PT ;  /* 0x00000004ff007c0c */ /* 0x000fe2000bf05070 */
[----:B------:R-:W-:Y:S01]  /*16fd0*/  ULDC.64 UR6, c[0x0][0xa00] ;  /* 0x0002800000067ab9 */ /* 0x000fe20000000a00 */
[----:B------:R-:W-:Y:S01]  /*16fe0*/  ISETP.NE.U32.AND P1, PT, RZ, UR10, PT ;  /* 0x0000000aff007c0c */ /* 0x000fe2000bf25070 */
[----:B------:R-:W-:Y:S01]  /*16ff0*/  UIMAD.WIDE UR6, UR42, 0x4, UR6 ;  /* 0x000000042a0678a5 */ /* 0x000fe2000f8e0206 */
[----:B------:R-:W-:Y:S01]  /*17000*/  ISETP.NE.AND.EX P0, PT, RZ, UR5, PT, P0 ;  /* 0x00000005ff007c0c */ /* 0x000fe2000bf05300 */
[----:B------:R-:W-:Y:S01]  /*17010*/  ULDC.64 UR4, c[0x0][0xa28] ;  /* 0x00028a0000047ab9 */ /* 0x000fe20000000a00 */
[----:B------:R-:W-:Y:S01]  /*17020*/  ULDC.64 UR8, c[0x0][0xa08] ;  /* 0x0002820000087ab9 */ /* 0x000fe20000000a00 */
[----:B------:R-:W-:Y:S01]  /*17030*/  UISETP.NE.U32.AND UP0, UPT, UR4, URZ, UPT ;  /* 0x0000003f0400728c */ /* 0x000fe2000bf05070 */
[----:B------:R-:W-:Y:S01]  /*17040*/  ISETP.NE.AND.EX P1, PT, RZ, UR11, PT, P1 ;  /* 0x0000000bff007c0c */ /* 0x000fe2000bf25310 */
[----:B------:R-:W-:Y:S01]  /*17050*/  ULDC.64 UR10, c[0x0][0xa18] ;  /* 0x00028600000a7ab9 */ /* 0x000fe20000000a00 */
[----:B------:R-:W-:Y:S01]  /*17060*/  IMAD.U32 R2, RZ, RZ, UR6 ;  /* 0x00000006ff027e24 */ /* 0x000fe2000f8e00ff */
[----:B------:R-:W-:Y:S01]  /*17070*/  UISETP.NE.AND.EX UP0, UPT, UR5, URZ, UPT, UP0 ;  /* 0x0000003f0500728c */ /* 0x000fe2000bf05300 */
[----:B------:R-:W-:Y:S01]  /*17080*/  IMAD.U32 R3, RZ, RZ, UR7 ;  /* 0x00000007ff037e24 */ /* 0x000fe2000f8e00ff */
[----:B------:R-:W-:Y:S01]  /*17090*/  UISETP.NE.U32.AND UP1, UPT, UR10, URZ, UPT ;  /* 0x0000003f0a00728c */ /* 0x000fe2000bf25070 */
[----:B-1----:R-:W1:Y:S01]  /*170a0*/  LDC R5, c[0x0][0x288] ;  /* 0x0000a200ff057b82 */ /* 0x002e620000000800 */
[----:B------:R-:W-:-:S02]  /*170b0*/  UIMAD.WIDE UR8, UR42, 0x4, UR8 ;  /* 0x000000042a0878a5 */ /* 0x000fc4000f8e0208 */
[----:B------:R-:W-:Y:S01]  /*170c0*/  UISETP.NE.AND.EX UP1, UPT, UR11, URZ, UPT, UP1 ;  /* 0x0000003f0b00728c */ /* 0x000fe2000bf25310 */
[----:B0-2---:R0:W2:Y:S01]  /*170d0*/  @P0 LDG.E R0, desc[UR50][R2.64] ;  /* 0x0000003202000981 */ /* 0x0050a2000c1e1900 */
[----:B------:R-:W-:-:S03]  /*170e0*/  IMAD.MOV.U32 R27, RZ, RZ, RZ ;  /* 0x000000ffff1b7224 */ /* 0x000fc600078e00ff */
[----:B------:R-:W-:Y:S01]  /*170f0*/  @UP0 ULDC.64 UR4, c[0x0][0xa28] ;  /* 0x00028a0000040ab9 */ /* 0x000fe20000000a00 */
[----:B------:R-:W-:Y:S01]  /*17100*/  PLOP3.LUT P2, PT, PT, PT, UP0, 0x80, 0x0 ;  /* 0x000000000000781c */ /* 0x000fe20003f4f008 */
[----:B------:R-:W-:Y:S01]  /*17110*/  @UP0 UIMAD.WIDE UR4, UR42, 0x4, UR4 ;  /* 0x000000042a0408a5 */ /* 0x000fe2000f8e0204 */
[----:B------:R-:W-:Y:S01]  /*17120*/  IMAD.MOV.U32 R4, RZ, RZ, RZ ;  /* 0x000000ffff047224 */ /* 0x000fe200078e00ff */
[----:B------:R-:W3:Y:S01]  /*17130*/  LDC R6, c[0x0][0x2f0] ;  /* 0x0000bc00ff067b82 */ /* 0x000ee20000000800 */
[----:B0-----:R-:W-:Y:S02]  /*17140*/  IMAD.U32 R2, RZ, RZ, UR8 ;  /* 0x00000008ff027e24 */ /* 0x001fe4000f8e00ff */
[----:B------:R-:W-:Y:S01]  /*17150*/  IMAD.U32 R3, RZ, RZ, UR9 ;  /* 0x00000009ff037e24 */ /* 0x000fe2000f8e00ff */
[----:B------:R-:W-:-:S04]  /*17160*/  PLOP3.LUT P4, PT, PT, PT, UP1, 0x80, 0x0 ;  /* 0x000000000000781c */ /* 0x000fc80003f8f018 */
[----:B------:R0:W5:Y:S02]  /*17170*/  @P1 LDG.E R27, desc[UR50][R2.64] ;  /* 0x00000032021b1981 */ /* 0x000164000c1e1900 */
[----:B0-----:R-:W-:Y:S02]  /*17180*/  IMAD.U32 R2, RZ, RZ, UR4 ;  /* 0x00000004ff027e24 */ /* 0x001fe4000f8e00ff */
[----:B------:R-:W-:Y:S01]  /*17190*/  IMAD.U32 R3, RZ, RZ, UR5 ;  /* 0x00000005ff037e24 */ /* 0x000fe2000f8e00ff */
[----:B------:R-:W-:Y:S02]  /*171a0*/  @UP1 ULDC.64 UR4, c[0x0][0xa18] ;  /* 0x0002860000041ab9 */ /* 0x000fe40000000a00 */
[----:B------:R-:W-:Y:S02]  /*171b0*/  @UP1 UIMAD.WIDE UR4, UR42, 0x4, UR4 ;  /* 0x000000042a0418a5 */ /* 0x000fe4000f8e0204 */
[----:B------:R0:W5:Y:S04]  /*171c0*/  @P2 LDG.E R4, desc[UR50][R2.64] ;  /* 0x0000003202042981 */ /* 0x000168000c1e1900 */
[----:B0-----:R-:W-:-:S02]  /*171d0*/  IMAD.U32 R2, RZ, RZ, UR4 ;  /* 0x00000004ff027e24 */ /* 0x001fc4000f8e00ff */
[----:B------:R-:W-:Y:S01]  /*171e0*/  IMAD.U32 R3, RZ, RZ, UR5 ;  /* 0x00000005ff037e24 */ /* 0x000fe2000f8e00ff */
[----:B------:R-:W-:Y:S01]  /*171f0*/  R2UR UR36, R26 ;  /* 0x000000001a2472ca */ /* 0x000fe200000e0000 */
[----:B------:R-:W-:-:S03]  /*17200*/  ULDC.64 UR4, c[0x0][0xa20] ;  /* 0x0002880000047ab9 */ /* 0x000fc60000000a00 */
[----:B-1----:R0:W4:Y:S01]  /*17210*/  @P4 LDG.E R5, desc[UR50][R2.64] ;  /* 0x0000003202054981 */ /* 0x002122000c1e1900 */
[----:B------:R-:W-:Y:S01]  /*17220*/  ISETP.NE.U32.AND P3, PT, RZ, UR4, PT ;  /* 0x00000004ff007c0c */ /* 0x000fe2000bf65070 */
[----:B------:R-:W-:-:S03]  /*17230*/  UMOV UR43, URZ ;  /* 0x0000003f002b7c82 */ /* 0x000fc60008000000 */
[----:B------:R-:W-:-:S04]  /*17240*/  ISETP.NE.AND.EX P3, PT, RZ, UR5, PT, P3 ;  /* 0x00000005ff007c0c */ /* 0x000fc8000bf65330 */
[----:B------:R-:W-:Y:S01]  /*17250*/  ULOP3.LUT UR36, UR36, 0xffff, URZ, 0xc0, !UPT ;  /* 0x0000ffff24247892 */ /* 0x000fe2000f8ec03f */
[----:B0-----:R-:W0:Y:S02]  /*17260*/  LDC.64 R2, c[0x0][0x418] ;  /* 0x00010600ff027b82 */ /* 0x001e240000000a00 */
[----:B0-----:R-:W-:Y:S02]  /*17270*/  ISETP.NE.U32.AND P2, PT, R2, RZ, PT ;  /* 0x000000ff0200720c */ /* 0x001fe40003f45070 */
[----:B------:R-:W-:Y:S02]  /*17280*/  LOP3.LUT R2, R26, 0xff000000, RZ, 0xc0, !PT ;  /* 0xff0000001a027812 */ /* 0x000fe400078ec0ff */
[----:B------:R-:W-:Y:S02]  /*17290*/  ISETP.NE.AND.EX P2, PT, R3, RZ, PT, P2 ;  /* 0x000000ff0300720c */ /* 0x000fe40003f45320 */
[----:B------:R-:W-:Y:S02]  /*172a0*/  SHF.R.U32.HI R3, RZ, 0x8, R2 ;  /* 0x00000008ff037819 */ /* 0x000fe40000011602 */
[----:B--2---:R-:W-:-:S02]  /*172b0*/  @P0 R2UR UR43, R0 ;  /* 0x00000000002b02ca */ /* 0x004fc400000e0000 */
[----:B------:R-:W-:-:S04]  /*172c0*/  LOP3.LUT R0, R26, 0xff0000, RZ, 0xc0, !PT ;  /* 0x00ff00001a007812 */ /* 0x000fc800078ec0ff */
[----:B------:R-:W-:Y:S01]  /*172d0*/  LEA.HI R0, R0, R3, RZ, 0x10 ;  /* 0x0000000300007211 */ /* 0x000fe200078f80ff */
[----:B----4-:R0:W-:Y:S01]  /*172e0*/  STL [R1+0x4], R5 ;  /* 0x0000040501007387 */ /* 0x0101e20000100800 */
[----:B------:R-:W-:Y:S02]  /*172f0*/  IMAD.MOV.U32 R10, RZ, RZ, R5 ;  /* 0x000000ffff0a7224 */ /* 0x000fe400078e0005 */
[----:B0-----:R-:W0:Y:S02]  /*17300*/  LDC R5, c[0x0][0x424] ;  /* 0x00010900ff057b82 */ /* 0x001e240000000800 */
[----:B0-----:R-:W-:-:S05]  /*17310*/  SEL R5, R5, 0x1, P2 ;  /* 0x0000000105057807 */ /* 0x001fca0001000000 */
[----:B---3--:R-:W-:Y:S01]  /*17320*/  IMAD R5, R5, R6, RZ ;  /* 0x0000000605057224 */ /* 0x008fe200078e02ff */
        /* <DEDUP_REMOVED lines=8> */
.L_x_12095:
        /* <DEDUP_REMOVED lines=8> */
.L_x_12096:
[----:B------:R-:W-:Y:S05]  /*17430*/  @!P1 BRA `(.L_x_12097) ;  /* 0x0000000000149947 */ /* 0x000fea0003800000 */
[----:B------:R-:W-:Y:S02]  /*17440*/  IMAD.U32 R2, RZ, RZ, UR8 ;  /* 0x00000008ff027e24 */ /* 0x000fe4000f8e00ff */
[----:B------:R-:W-:-:S05]  /*17450*/  IMAD.U32 R3, RZ, RZ, UR9 ;  /* 0x00000009ff037e24 */ /* 0x000fca000f8e00ff */
[----:B------:R-:W2:Y:S04]  /*17460*/  LDG.E R6, desc[UR50][R2.64] ;  /* 0x0000003202067981 */ /* 0x000ea8000c1e1900 */
[----:B------:R-:W2:Y:S02]  /*17470*/  LDG.E R5, desc[UR50][R2.64+0x4] ;  /* 0x0000043202057981 */ /* 0x000ea4000c1e1900 */
[----:B--2---:R-:W-:-:S07]  /*17480*/  IMAD.IADD R5, R5, 0x1, -R6 ;  /* 0x0000000105057824 */ /* 0x004fce00078e0a06 */
.L_x_12097:
[----:B-1----:R-:W1:Y:S01]  /*17490*/  LDC R2, c[0x0][0x448] ;  /* 0x00011200ff027b82 */ /* 0x002e620000000800 */
[----:B------:R-:W-:Y:S02]  /*174a0*/  IMAD R11, R25, 0xc0, RZ ;  /* 0x000000c0190b7824 */ /* 0x000fe400078e02ff */
[----:B-----5:R-:W-:Y:S02]  /*174b0*/  IMAD.IADD R6, R5, 0x1, -R4 ;  /* 0x0000000105067824 */ /* 0x020fe400078e0a04 */
[----:B------:R-:W-:Y:S01]  /*174c0*/  VIADD R4, R11, 0xbf ;  /* 0x000000bf0b047836 */ /* 0x000fe20000000000 */
[----:B------:R2:W-:Y:S02]  /*174d0*/  STL [R1], R11 ;  /* 0x0000000b01007387 */ /* 0x0005e40000100800 */
[----:B------:R-:W-:Y:S02]  /*174e0*/  IADD3 R5, R6, 0x1, -R10 ;  /* 0x0000000106057810 */ /* 0x000fe40007ffe80a */
[----:B-1----:R-:W-:-:S02]  /*174f0*/  ISETP.NE.AND P1, PT, R2, 0x1, PT ;  /* 0x000000010200780c */ /* 0x002fc40003f25270 */
[----:B------:R-:W1:Y:S11]  /*17500*/  LDC.64 R2, c[0x0][0x9e0] ;  /* 0x00027800ff027b82 */ /* 0x000e760000000a00 */
[----:B------:R-:W3:Y:S08]  /*17510*/  @P1 LDC R9, c[0x0][0x44c] ;  /* 0x00011300ff091b82 */ /* 0x000ef00000000800 */
[----:B------:R-:W4:Y:S01]  /*17520*/  @P1 LDC R7, c[0x0][0x450] ;  /* 0x00011400ff071b82 */ /* 0x000f220000000800 */
[----:B-1----:R-:W-:Y:S01]  /*17530*/  ISETP.GE.AND P2, PT, R3, 0x1, PT ;  /* 0x000000010300780c */ /* 0x002fe20003f46270 */
[----:B---3--:R-:W-:-:S05]  /*17540*/  @P1 IMAD.HI.U32 R8, R4, R9, RZ ;  /* 0x0000000904081227 */ /* 0x008fca00078e00ff */
[----:B----4-:R-:W-:-:S05]  /*17550*/  @P1 SHF.R.U32.HI R4, RZ, R7, R8 ;  /* 0x00000007ff041219 */ /* 0x010fca0000011608 */
[----:B------:R-:W-:-:S04]  /*17560*/  IMAD.IADD R9, R5, 0x1, R4 ;  /* 0x0000000105097824 */ /* 0x000fc800078e0204 */
[----:B------:R-:W-:Y:S01]  /*17570*/  IMAD.IADD R2, R9, 0x1, R2 ;  /* 0x0000000109027824 */ /* 0x000fe200078e0202 */
[----:B--2---:R-:W-:Y:S06]  /*17580*/  @!P2 BRA `(.L_x_12098) ;  /* 0x000000000040a947 */ /* 0x004fec0003800000 */
        /* <DEDUP_REMOVED lines=10> */
.L_x_12099:
[----:B------:R-:W-:-:S13]  /*17630*/  ISETP.NE.AND P0, PT, R3, 0x1, PT ;  /* 0x000000010300780c */ /* 0x000fda0003f05270 */
[----:B------:R-:W1:Y:S02]  /*17640*/  @P0 LDC.64 R4, c[0x0][0x9e8] ;  /* 0x00027a00ff040b82 */ /* 0x000e640000000a00 */
[----:B-1----:R-:W-:-:S05]  /*17650*/  @P0 IMAD.HI.U32 R4, R7, R4, RZ ;  /* 0x0000000407040227 */ /* 0x002fca00078e00ff */
[----:B------:R-:W-:-:S07]  /*17660*/  @P0 SHF.R.U32.HI R7, RZ, R5, R4 ;  /* 0x00000005ff070219 */ /* 0x000fce0000011604 */
.L_x_12100:
[----:B------:R-:W-:-:S05]  /*17670*/  IMAD R7, R7, R3, R3 ;  /* 0x0000000307077224 */ /* 0x000fca00078e0203 */
[----:B------:R-:W-:-:S07]  /*17680*/  VIMNMX R2, R2, R7, PT ;  /* 0x0000000702027248 */ /* 0x000fce0003fe0100 */
.L_x_12098:
[----:B------:R-:W1:Y:S01]  /*17690*/  @P1 LDC R4, c[0x0][0x44c] ;  /* 0x00011300ff041b82 */ /* 0x000e620000000800 */
[----:B------:R-:W-:Y:S01]  /*176a0*/  VIADD R2, R2, 0x9f ;  /* 0x0000009f02027836 */ /* 0x000fe20000000000 */
[----:B------:R-:W-:Y:S01]  /*176b0*/  ULDC UR4, c[0x0][0x9dc] ;  /* 0x0002770000047ab9 */ /* 0x000fe20000000800 */
[----:B------:R-:W-:-:S05]  /*176c0*/  IMAD.MOV.U32 R5, RZ, RZ, R11 ;  /* 0x000000ffff057224 */ /* 0x000fca00078e000b */
[----:B------:R-:W2:Y:S01]  /*176d0*/  @P1 LDC R7, c[0x0][0x450] ;  /* 0x00011400ff071b82 */ /* 0x000ea20000000800 */
[----:B-1----:R-:W-:-:S05]  /*176e0*/  @P1 IMAD.HI.U32 R4, R11, R4, RZ ;  /* 0x000000040b041227 */ /* 0x002fca00078e00ff */
[----:B--2---:R-:W-:Y:S01]  /*176f0*/  @P1 SHF.R.U32.HI R5, RZ, R7, R4 ;  /* 0x00000007ff051219 */ /* 0x004fe20000011604 */
[----:B------:R-:W-:-:S03]  /*17700*/  IMAD.HI R4, R2, 0x66666667, RZ ;  /* 0x6666666702047827 */ /* 0x000fc600078e02ff */
[----:B------:R-:W-:Y:S01]  /*17710*/  IADD3 R5, R5, R6, -R10 ;  /* 0x0000000605057210 */ /* 0x000fe20007ffe80a */
[----:B------:R-:W-:Y:S01]  /*17720*/  VIADD R2, R6, 0x9f ;  /* 0x0000009f06027836 */ /* 0x000fe20000000000 */
[----:B------:R-:W-:-:S03]  /*17730*/  SHF.R.U32.HI R7, RZ, 0x1f, R4 ;  /* 0x0000001fff077819 */ /* 0x000fc60000011604 */
[----:B------:R-:W-:Y:S01]  /*17740*/  IMAD.HI R2, R2, 0x66666667, RZ ;  /* 0x6666666702027827 */ /* 0x000fe200078e02ff */
[----:B------:R-:W-:-:S04]  /*17750*/  LEA.HI.SX32 R4, R4, R7, 0x1a ;  /* 0x0000000704047211 */ /* 0x000fc800078fd2ff */
[----:B------:R-:W-:-:S04]  /*17760*/  SHF.R.U32.HI R7, RZ, 0x1f, R2 ;  /* 0x0000001fff077819 */ /* 0x000fc80000011602 */
[----:B------:R-:W-:Y:S01]  /*17770*/  LEA.HI.SX32 R7, R2, R7, 0x1a ;  /* 0x0000000702077211 */ /* 0x000fe200078fd2ff */
[----:B------:R-:W-:-:S03]  /*17780*/  VIADD R2, R5, -UR4 ;  /* 0x8000000405027c36 */ /* 0x000fc60008000000 */
[----:B------:R-:W-:Y:S01]  /*17790*/  VIMNMX R6, R7, R4, PT ;  /* 0x0000000407067248 */ /* 0x000fe20003fe0100 */
[----:B------:R-:W-:Y:S06]  /*177a0*/  @!P2 BRA `(.L_x_12101) ;  /* 0x000000000040a947 */ /* 0x000fec0003800000 */
[----:B------:R-:W-:-:S05]  /*177b0*/  IMAD.MOV.U32 R7, RZ, RZ, R5 ;  /* 0x000000ffff077224 */ /* 0x000fca00078e0005 */
        /* <DEDUP_REMOVED lines=9> */
.L_x_12102:
[----:B------:R-:W-:-:S13]  /*17850*/  ISETP.NE.AND P0, PT, R3, 0x1, PT ;  /* 0x000000010300780c */ /* 0x000fda0003f05270 */
[----:B------:R-:W1:Y:S02]  /*17860*/  @P0 LDC.64 R4, c[0x0][0x9e8] ;  /* 0x00027a00ff040b82 */ /* 0x000e640000000a00 */
[----:B-1----:R-:W-:-:S05]  /*17870*/  @P0 IMAD.HI.U32 R4, R7, R4, RZ ;  /* 0x0000000407040227 */ /* 0x002fca00078e00ff */
[----:B------:R-:W-:-:S07]  /*17880*/  @P0 SHF.R.U32.HI R7, RZ, R5, R4 ;  /* 0x00000005ff070219 */ /* 0x000fce0000011604 */
.L_x_12103:
[----:B------:R-:W-:-:S05]  /*17890*/  IMAD R3, R7, R3, RZ ;  /* 0x0000000307037224 */ /* 0x000fca00078e02ff */
[----:B------:R-:W-:-:S07]  /*178a0*/  VIMNMX R2, R2, R3, !PT ;  /* 0x0000000302027248 */ /* 0x000fce0007fe0100 */
.L_x_12101:
[----:B------:R-:W-:Y:S01]  /*178b0*/  SHF.R.U32.HI R5, RZ, 0x10, R0 ;  /* 0x00000010ff057819 */ /* 0x000fe20000011600 */
[----:B------:R-:W-:Y:S01]  /*178c0*/  IMAD.HI R2, R2, 0x66666667, RZ ;  /* 0x6666666702027827 */ /* 0x000fe200078e02ff */
[----:B------:R-:W-:Y:S02]  /*178d0*/  LOP3.LUT R0, R0, 0xff, RZ, 0xc0, !PT ;  /* 0x000000ff00007812 */ /* 0x000fe400078ec0ff */
        /* <DEDUP_REMOVED lines=8> */
[----:B-1----:R-:W-:Y:S01]  /*17960*/  IABS R4, R5 ;  /* 0x0000000500047213 */ /* 0x002fe20000000000 */
[----:B------:R-:W-:-:S03]  /*17970*/  IMAD.MOV.U32 R2, RZ, RZ, RZ ;  /* 0x000000ffff027224 */ /* 0x000fc600078e00ff */
[----:B------:R-:W1:Y:S08]  /*17980*/  I2F.RP R7, R4 ;  /* 0x0000000400077306 */ /* 0x000e700000209400 */
[----:B-1----:R-:W1:Y:S02]  /*17990*/  MUFU.RCP R7, R7 ;  /* 0x0000000700077308 */ /* 0x002e640000001000 */
[----:B-1----:R-:W-:-:S06]  /*179a0*/  VIADD R8, R7, 0xffffffe ;  /* 0x0ffffffe07087836 */ /* 0x002fcc0000000000 */
[----:B------:R-:W1:Y:S02]  /*179b0*/  F2I.FTZ.U32.TRUNC.NTZ R3, R8 ;  /* 0x0000000800037305 */ /* 0x000e64000021f000 */
[----:B-1----:R-:W-:-:S04]  /*179c0*/  IMAD.MOV R9, RZ, RZ, -R3 ;  /* 0x000000ffff097224 */ /* 0x002fc800078e0a03 */
[----:B------:R-:W-:-:S04]  /*179d0*/  IMAD R9, R9, R4, RZ ;  /* 0x0000000409097224 */ /* 0x000fc800078e02ff */
[----:B------:R-:W-:Y:S01]  /*179e0*/  IMAD.HI.U32 R3, R3, R9, R2 ;  /* 0x0000000903037227 */ /* 0x000fe200078e0002 */
[----:B------:R-:W-:Y:S02]  /*179f0*/  IADD3 R2, R5, -0x1, R6 ;  /* 0xffffffff05027810 */ /* 0x000fe40007ffe006 */
[----:B------:R-:W-:-:S03]  /*17a00*/  IABS R9, R5 ;  /* 0x0000000500097213 */ /* 0x000fc60000000000 */
[----:B------:R-:W-:Y:S02]  /*17a10*/  IMAD.IADD R2, R2, 0x1, -R25 ;  /* 0x0000000102027824 */ /* 0x000fe400078e0a19 */
[----:B------:R-:W-:-:S03]  /*17a20*/  IMAD.MOV R7, RZ, RZ, -R9 ;  /* 0x000000ffff077224 */ /* 0x000fc600078e0a09 */
        /* <DEDUP_REMOVED lines=14> */
.L_x_12104:
[-C--:B------:R-:W-:Y:S01]  /*17b10*/  IMAD R25, R0, R2.reuse, R25 ;  /* 0x0000000200197224 */ /* 0x080fe200078e0219 */
        /* <DEDUP_REMOVED lines=22> */
.L_x_12106:
        /* <DEDUP_REMOVED lines=20> */
.L_x_12109:
[----:B------:R-:W-:Y:S05]  /*17dc0*/  BSYNC B6 ;  /* 0x0000000000067941 */ /* 0x000fea0003800000 */
.L_x_12108:
        /* <DEDUP_REMOVED lines=22> */
.L_x_12111:
[----:B------:R-:W-:Y:S05]  /*17f30*/  BSYNC B6 ;  /* 0x0000000000067941 */ /* 0x000fea0003800000 */
.L_x_12110:
        /* <DEDUP_REMOVED lines=20> */
.L_x_12113:
[----:B------:R-:W-:Y:S05]  /*18080*/  BSYNC B6 ;  /* 0x0000000000067941 */ /* 0x000fea0003800000 */
.L_x_12112:
        /* <DEDUP_REMOVED lines=19> */
.L_x_12115:
[----:B------:R-:W-:Y:S05]  /*181c0*/  BSYNC B6 ;  /* 0x0000000000067941 */ /* 0x000fea0003800000 */
.L_x_12114:
        /* <DEDUP_REMOVED lines=22> */
.L_x_12187:
        /* <DEDUP_REMOVED lines=10> */
.L_x_12190:
        /* <DEDUP_REMOVED lines=21> */
.L_x_12119:
[----:B---3--:R-:W-:Y:S01]  /*18520*/  IMAD R2, R19, 0x8, R18 ;  /* 0x0000000813027824 */ /* 0x008fe200078e0212 */
[----:B------:R-:W-:Y:S01]  /*18530*/  SHF.L.U32 R3, R22, 0x1f, RZ ;  /* 0x0000001f16037819 */ /* 0x000fe200000006ff */
[----:B------:R-:W3:Y:S03]  /*18540*/  S2R R4, SR_TID.X ;  /* 0x0000000000047919 */ /* 0x000ee60000002100 */
[----:B------:R-:W4:Y:S01]  /*18550*/  SYNCS.PHASECHK.TRANS64.TRYWAIT P0, [R2+URZ+0x13280], R3 ;  /* 0x01328003020075a7 */ /* 0x000f22000800017f */
[----:B---3--:R-:W-:-:S04]  /*18560*/  LOP3.LUT R4, R4, 0x7f, RZ, 0xc0, !PT ;  /* 0x0000007f04047812 */ /* 0x008fc800078ec0ff */
[----:B------:R-:W-:Y:S01]  /*18570*/  ISETP.NE.AND P1, PT, R4, RZ, PT ;  /* 0x000000ff0400720c */ /* 0x000fe20003f25270 */
[----:B----4-:R-:W-:-:S12]  /*18580*/  @!P0 BRA `(.L_x_12120) ;  /* 0x0000003400f88947 */ /* 0x010fd80003800000 */
.L_x_12191:
[----:B------:R-:W-:Y:S05]  /*18590*/  @P1 BRA `(.L_x_12121) ;  /* 0x00000000001c1947 */ /* 0x000fea0003800000 */
[----:B------:R-:W4:Y:S01]  /*185a0*/  S2R R4, SR_TID.X ;  /* 0x0000000000047919 */ /* 0x000f220000002100 */
[----:B-1----:R-:W-:-:S04]  /*185b0*/  IMAD.MOV.U32 R5, RZ, RZ, 0x2800 ;  /* 0x00002800ff057424 */ /* 0x002fc800078e00ff */
[----:B------:R1:W-:Y:S01]  /*185c0*/  SYNCS.ARRIVE.TRANS64 RZ, [R2+URZ+0x13270], R5 ;  /* 0x0132700502ff79a7 */ /* 0x0003e2000800003f */
[----:B----4-:R-:W-:-:S04]  /*185d0*/  LOP3.LUT R4, R4, 0x1f, RZ, 0xc0, !PT ;  /* 0x0000001f04047812 */ /* 0x010fc800078ec0ff */
[----:B------:R-:W-:-:S13]  /*185e0*/  ISETP.NE.AND P0, PT, R4, RZ, PT ;  /* 0x000000ff0400720c */ /* 0x000fda0003f05270 */
[----:B-1----:R-:W-:Y:S05]  /*185f0*/  @!P0 BRA `(.L_x_12121) ;  /* 0x0000000000048947 */ /* 0x002fea0003800000 */
[----:B------:R-:W-:Y:S01]  /*18600*/  BPT.TRAP 0x1 ;  /* 0x000000040000795c */ /* 0x000fe20000300000 */
.L_x_12121:
        /* <DEDUP_REMOVED lines=10> */
[----:B------:R-:W-:-:S04]  /*186b0*/  UMOV UR34, URZ ;  /* 0x0000003f00227c82 */ /* 0x000fc80008000000 */
[----:B------:R-:W-:-:S04]  /*186c0*/  UIADD3 UR33, UR33, 0x13270, URZ ;  /* 0x0001327021217890 */ /* 0x000fc8000fffe03f */
[----:B------:R-:W-:-:S09]  /*186d0*/  UIADD3 UR32, UR32, 0x6000, URZ ;  /* 0x0000600020207890 */ /* 0x000fd2000fffe03f */
[----:B------:R4:W-:Y:S01]  /*186e0*/  UTMALDG.4D [UR32], [UR4], desc[UR6] ;  /* 0x00000620040075b4 */ /* 0x0009e20008019000 */
[----:B------:R-:W0:Y:S02]  /*186f0*/  SYNCS.PHASECHK.TRANS64.TRYWAIT P0, [R2+URZ+0x13240], R3 ;  /* 0x01324003020075a7 */ /* 0x000e24000800017f */
[----:B0---4-:R-:W-:Y:S05]  /*18700*/  @!P0 BRA `(.L_x_12122) ;  /* 0x0000003400ac8947 */ /* 0x011fea0003800000 */
.L_x_12192:
        /* <DEDUP_REMOVED lines=8> */
.L_x_12123:
        /* <DEDUP_REMOVED lines=17> */
.L_x_12117:
        /* <DEDUP_REMOVED lines=13> */
[----:B------:R-:W-:Y:S02]  /*18970*/  USHF.R.S32.HI UR43, URZ, 0x1f, UR42 ;  /* 0x0000001f3f2b7899 */ /* 0x000fe4000801142a */
[----:B------:R-:W-:Y:S02]  /*18980*/  UIADD3 UR37, UR49, UR4, URZ ;  /* 0x0000000431257290 */ /* 0x000fe4000fffe03f */
[----:B------:R-:W-:Y:S02]  /*18990*/  USEL UR46, UR42, URZ, !UP0 ;  /* 0x0000003f2a2e7287 */ /* 0x000fe4000c000000 */
[----:B------:R-:W-:Y:S01]  /*189a0*/  USEL UR43, UR43, URZ, !UP0 ;  /* 0x0000003f2b2b7287 */ /* 0x000fe2000c000000 */
[----:B------:R-:W-:Y:S11]  /*189b0*/  @!P0 BRA `(.L_x_12125) ;  /* 0x0000000000408947 */ /* 0x000ff60003800000 */
[----:B0--3--:R-:W-:Y:S01]  /*189c0*/  MOV R2, 0x0 ;  /* 0x0000000000027802 */ /* 0x009fe20000000f00 */
[----:B------:R-:W-:Y:S01]  /*189d0*/  ULDC.64 UR6, c[0x4][0x1c8] ;  /* 0x0100720000067ab9 */ /* 0x000fe20000000a00 */
[----:B------:R-:W-:Y:S01]  /*189e0*/  ULDC.64 UR8, c[0x4][0x1d0] ;  /* 0x0100740000087ab9 */ /* 0x000fe20000000a00 */
[----:B------:R-:W-:Y:S01]  /*189f0*/  ULDC.64 UR4, c[0x4][0x28] ;  /* 0x01000a0000047ab9 */ /* 0x000fe20000000a00 */
[----:B------:R-:W-:Y:S02]  /*18a00*/  IMAD.U32 R4, RZ, RZ, UR6 ;  /* 0x00000006ff047e24 */ /* 0x000fe4000f8e00ff */
        /* <DEDUP_REMOVED lines=11> */
.L_x_12125:
[----:B------:R-:W-:Y:S05]  /*18ac0*/  BSYNC B6 ;  /* 0x0000000000067941 */ /* 0x000fea0003800000 */
.L_x_12124:
[----:B------:R-:W4:Y:S01]  /*18ad0*/  LDL R11, [R1] ;  /* 0x00000000010b7983 */ /* 0x000f220000100800 */
[----:B------:R-:W0:Y:S01]  /*18ae0*/  LDC R9, c[0x0][0x448] ;  /* 0x00011200ff097b82 */ /* 0x000e220000000800 */
[----:B------:R-:W-:Y:S01]  /*18af0*/  ULDC.64 UR6, c[0x0][0x2d8] ;  /* 0x0000b60000067ab9 */ /* 0x000fe20000000a00 */
[----:B------:R-:W-:Y:S01]  /*18b00*/  UMOV UR4, UR48 ;  /* 0x0000003000047c82 */ /* 0x000fe20008000000 */
[----:B--2---:R-:W2:Y:S01]  /*18b10*/  S2R R20, SR_TID.X ;  /* 0x0000000000147919 */ /* 0x004ea20000002100 */
[----:B------:R-:W-:Y:S01]  /*18b20*/  UMOV UR5, UR37 ;  /* 0x0000002500057c82 */ /* 0x000fe20008000000 */
[----:B------:R-:W-:Y:S01]  /*18b30*/  ULDC.64 UR8, c[0x0][0x2e0] ;  /* 0x0000b80000087ab9 */ /* 0x000fe20000000a00 */
[----:B------:R-:W-:Y:S02]  /*18b40*/  UIMAD.WIDE.U32 UR4, UR36, UR6, UR4 ;  /* 0x00000006240472a5 */ /* 0x000fe4000f8e0004 */
[----:B------:R-:W-:Y:S02]  /*18b50*/  UIMAD UR6, UR43, UR8, URZ ;  /* 0x000000082b0672a4 */ /* 0x000fe4000f8e023f */
[----:B------:R-:W-:-:S02]  /*18b60*/  UIMAD UR5, UR36, UR7, UR5 ;  /* 0x00000007240572a4 */ /* 0x000fc4000f8e0205 */
[----:B------:R-:W-:Y:S01]  /*18b70*/  UIMAD UR6, UR46, UR9, UR6 ;  /* 0x000000092e0672a4 */ /* 0x000fe2000f8e0206 */
[----:B0-----:R-:W-:Y:S02]  /*18b80*/  ISETP.NE.AND P1, PT, R9, 0x1, PT ;  /* 0x000000010900780c */ /* 0x001fe40003f25270 */
[----:B--2---:R-:W-:-:S11]  /*18b90*/  LOP3.LUT R20, R20, 0x7f, RZ, 0xc0, !PT ;  /* 0x0000007f14147812 */ /* 0x004fd600078ec0ff */
[----:B---3--:R-:W0:Y:S01]  /*18ba0*/  @P1 LDC R3, c[0x0][0x44c] ;  /* 0x00011300ff031b82 */ /* 0x008e220000000800 */
[----:B------:R-:W-:Y:S02]  /*18bb0*/  SHF.R.U32.HI R21, RZ, 0x2, R20 ;  /* 0x00000002ff157819 */ /* 0x000fe40000011614 */
[----:B------:R-:W2:Y:S05]  /*18bc0*/  S2R R20, SR_TID.X ;  /* 0x0000000000147919 */ /* 0x000eaa0000002100 */
[----:B-1----:R-:W1:Y:S01]  /*18bd0*/  @P1 LDC R5, c[0x0][0x450] ;  /* 0x00011400ff051b82 */ /* 0x002e620000000800 */
[----:B--2---:R-:W-:-:S05]  /*18be0*/  IMAD.SHL.U32 R20, R20, 0x20, RZ ;  /* 0x0000002014147824 */ /* 0x004fca00078e00ff */
[----:B------:R-:W-:Y:S01]  /*18bf0*/  LOP3.LUT R20, R21, 0x60, R20, 0xf8, !PT ;  /* 0x0000006015147812 */ /* 0x000fe200078ef814 */
[----:B------:R-:W-:-:S03]  /*18c00*/  UIMAD.WIDE.U32 UR4, UR46, UR8, UR4 ;  /* 0x000000082e0472a5 */ /* 0x000fc6000f8e0004 */
[----:B------:R-:W-:Y:S01]  /*18c10*/  ULDC.64 UR8, c[0x0][0x280] ;  /* 0x0000a00000087ab9 */ /* 0x000fe20000000a00 */
[----:B------:R-:W-:Y:S02]  /*18c20*/  UIADD3 UR6, UR5, UR6, URZ ;  /* 0x0000000605067290 */ /* 0x000fe4000fffe03f */
[----:B------:R-:W-:-:S04]  /*18c30*/  IMAD.U32 R4, RZ, RZ, UR4 ;  /* 0x00000004ff047e24 */ /* 0x000fc8000f8e00ff */
[----:B------:R-:W-:Y:S02]  /*18c40*/  IMAD.MOV.U32 R2, RZ, RZ, R4 ;  /* 0x000000ffff027224 */ /* 0x000fe400078e0004 */
[----:B----4-:R-:W-:Y:S02]  /*18c50*/  IMAD.IADD R6, R20, 0x1, R11 ;  /* 0x0000000114067824 */ /* 0x010fe400078e020b */
[----:B------:R2:W5:Y:S02]  /*18c60*/  LDL R20, [R1+0xc] ;  /* 0x00000c0001147983 */ /* 0x0005640000100800 */
[----:B0-----:R-:W-:Y:S01]  /*18c70*/  @P1 IMAD.HI.U32 R0, R6, R3, RZ ;  /* 0x0000000306001227 */ /* 0x001fe200078e00ff */
[----:B------:R-:W0:Y:S03]  /*18c80*/  S2R R21, SR_TID.X ;  /* 0x0000000000157919 */ /* 0x000e260000002100 */
[----:B------:R-:W-:Y:S01]  /*18c90*/  IMAD.MOV.U32 R7, RZ, RZ, R6 ;  /* 0x000000ffff077224 */ /* 0x000fe200078e0006 */
[----:B-1----:R-:W-:Y:S01]  /*18ca0*/  @P1 SHF.R.U32.HI R7, RZ, R5, R0 ;  /* 0x00000005ff071219 */ /* 0x002fe20000011600 */
[----:B------:R-:W-:Y:S01]  /*18cb0*/  IMAD.U32 R5, RZ, RZ, UR5 ;  /* 0x00000005ff057e24 */ /* 0x000fe2000f8e00ff */
[----:B------:R-:W-:Y:S01]  /*18cc0*/  ULDC.64 UR4, c[0x0][0x2d0] ;  /* 0x0000b40000047ab9 */ /* 0x000fe20000000a00 */
[----:B------:R-:W-:Y:S01]  /*18cd0*/  IMAD.U32 R3, RZ, RZ, UR6 ;  /* 0x00000006ff037e24 */ /* 0x000fe2000f8e00ff */
[----:B------:R-:W-:Y:S01]  /*18ce0*/  SHF.R.S32.HI R0, RZ, 0x1f, R7 ;  /* 0x0000001fff007819 */ /* 0x000fe20000011407 */
[----:B------:R-:W-:Y:S01]  /*18cf0*/  ULDC.64 UR6, c[0x0][0x2c8] ;  /* 0x0000b20000067ab9 */ /* 0x000fe20000000a00 */
[----:B------:R-:W-:-:S04]  /*18d00*/  IMAD.WIDE.U32 R4, R7, UR4, R2 ;  /* 0x0000000407047c25 */ /* 0x000fc8000f8e0002 */
[----:B------:R-:W-:-:S04]  /*18d10*/  IMAD R0, R0, UR4, RZ ;  /* 0x0000000400007c24 */ /* 0x000fc8000f8e02ff */
[----:B------:R-:W-:Y:S02]  /*18d20*/  IMAD R8, R7, UR5, R0 ;  /* 0x0000000507087c24 */ /* 0x000fe4000f8e0200 */
[----:B------:R-:W-:Y:S02]  /*18d30*/  IMAD.MOV R0, RZ, RZ, -R7 ;  /* 0x000000ffff007224 */ /* 0x000fe400078e0a07 */
[----:B------:R-:W-:Y:S02]  /*18d40*/  IMAD.IADD R5, R5, 0x1, R8 ;  /* 0x0000000105057824 */ /* 0x000fe400078e0208 */
[----:B------:R-:W-:Y:S01]  /*18d50*/  IMAD R0, R9, R0, R6 ;  /* 0x0000000009007224 */ /* 0x000fe200078e0206 */
[----:B------:R-:W1:Y:S03]  /*18d60*/  @P1 LDC R8, c[0x0][0x44c] ;  /* 0x00011300ff081b82 */ /* 0x000e660000000800 */
[----:B------:R-:W-:Y:S01]  /*18d70*/  IMAD.WIDE.U32 R4, R0, UR6, R4 ;  /* 0x0000000600047c25 */ /* 0x000fe2000f8e0004 */
[----:B------:R-:W-:-:S03]  /*18d80*/  SHF.R.S32.HI R7, RZ, 0x1f, R0 ;  /* 0x0000001fff077819 */ /* 0x000fc60000011400 */
[----:B0-----:R-:W-:Y:S02]  /*18d90*/  IMAD.SHL.U32 R21, R21, 0x10, RZ ;  /* 0x0000001015157824 */ /* 0x001fe400078e00ff */
[----:B------:R-:W-:-:S03]  /*18da0*/  IMAD R7, R7, UR6, RZ ;  /* 0x0000000607077c24 */ /* 0x000fc6000f8e02ff */
[----:B------:R-:W-:Y:S01]  /*18db0*/  LOP3.LUT R21, R21, 0x30, RZ, 0xc0, !PT ;  /* 0x0000003015157812 */ /* 0x000fe200078ec0ff */
[----:B------:R-:W-:Y:S01]  /*18dc0*/  IMAD R7, R0, UR7, R7 ;  /* 0x0000000700077c24 */ /* 0x000fe2000f8e0207 */
[----:B------:R-:W-:-:S04]  /*18dd0*/  IADD3 R0, P0, R4, UR8, RZ ;  /* 0x0000000804007c10 */ /* 0x000fc8000ff1e0ff */
[----:B------:R-:W-:Y:S01]  /*18de0*/  IADD3.X R4, R5, UR9, R7, P0, !PT ;  /* 0x0000000905047c10 */ /* 0x000fe200087fe407 */
[----:B------:R-:W-:Y:S01]  /*18df0*/  VIADD R7, R6, 0x80 ;  /* 0x0000008006077836 */ /* 0x000fe20000000000 */
[----:B------:R-:W0:Y:S03]  /*18e00*/  @P1 LDC R5, c[0x0][0x450] ;  /* 0x00011400ff051b82 */ /* 0x000e260000000800 */
[----:B------:R-:W-:Y:S02]  /*18e10*/  IMAD.MOV.U32 R6, RZ, RZ, R7 ;  /* 0x000000ffff067224 */ /* 0x000fe400078e0007 */
[----:B-1----:R-:W-:-:S05]  /*18e20*/  @P1 IMAD.HI.U32 R8, R7, R8, RZ ;  /* 0x0000000807081227 */ /* 0x002fca00078e00ff */
[----:B0-----:R-:W-:-:S05]  /*18e30*/  @P1 SHF.R.U32.HI R6, RZ, R5, R8 ;  /* 0x00000005ff061219 */ /* 0x001fca0000011608 */
[----:B------:R-:W-:Y:S02]  /*18e40*/  IMAD.MOV R5, RZ, RZ, -R6 ;  /* 0x000000ffff057224 */ /* 0x000fe400078e0a06 */
[----:B------:R-:W-:-:S04]  /*18e50*/  IMAD.WIDE.U32 R2, R6, UR4, R2 ;  /* 0x0000000406027c25 */ /* 0x000fc8000f8e0002 */
[----:B------:R-:W-:Y:S01]  /*18e60*/  IMAD R5, R9, R5, R7 ;  /* 0x0000000509057224 */ /* 0x000fe200078e0207 */
[----:B------:R-:W-:-:S05]  /*18e70*/  SHF.R.S32.HI R7, RZ, 0x1f, R6 ;  /* 0x0000001fff077819 */ /* 0x000fca0000011406 */
[----:B------:R-:W-:Y:S01]  /*18e80*/  IMAD R7, R7, UR4, RZ ;  /* 0x0000000407077c24 */ /* 0x000fe2000f8e02ff */
[----:B------:R-:W-:-:S03]  /*18e90*/  ULDC UR4, c[0x0][0x2b8] ;  /* 0x0000ae0000047ab9 */ /* 0x000fc60000000800 */
[----:B------:R-:W-:Y:S01]  /*18ea0*/  IMAD R7, R6, UR5, R7 ;  /* 0x0000000506077c24 */ /* 0x000fe2000f8e0207 */
[----:B------:R-:W-:-:S03]  /*18eb0*/  SHF.R.S32.HI R6, RZ, 0x1f, R5 ;  /* 0x0000001fff067819 */ /* 0x000fc60000011405 */
[----:B------:R-:W-:Y:S02]  /*18ec0*/  IMAD.IADD R3, R3, 0x1, R7 ;  /* 0x0000000103037824 */ /* 0x000fe400078e0207 */
[----:B------:R-:W-:Y:S02]  /*18ed0*/  IMAD R6, R6, UR6, RZ ;  /* 0x0000000606067c24 */ /* 0x000fe4000f8e02ff */
[----:B------:R-:W-:-:S04]  /*18ee0*/  IMAD.WIDE.U32 R2, R5, UR6, R2 ;  /* 0x0000000605027c25 */ /* 0x000fc8000f8e0002 */
[----:B------:R-:W-:Y:S01]  /*18ef0*/  IMAD R6, R5, UR7, R6 ;  /* 0x0000000705067c24 */ /* 0x000fe2000f8e0206 */
[----:B------:R-:W-:-:S04]  /*18f00*/  IADD3 R5, P0, R2, UR8, RZ ;  /* 0x0000000802057c10 */ /* 0x000fc8000ff1e0ff */
[----:B------:R-:W-:Y:S02]  /*18f10*/  IADD3.X R6, R3, UR9, R6, P0, !PT ;  /* 0x0000000903067c10 */ /* 0x000fe400087fe406 */
[----:B------:R-:W-:Y:S01]  /*18f20*/  ISETP.GE.AND P0, PT, R21, UR4, PT ;  /* 0x0000000415007c0c */ /* 0x000fe2000bf06270 */
[----:B------:R-:W-:-:S03]  /*18f30*/  UMOV UR4, 0xffffffff ;  /* 0xffffffff00047882 */ /* 0x000fc60000000000 */
[----:B--2---:R-:W-:Y:S09]  /*18f40*/  BRA.DIV UR4, `(.L_x_12126) ;  /* 0x0000002e04b07947 */ /* 0x004ff2000b800000 */
[----:B------:R-:W2:Y:S04]  /*18f50*/  LDL.LU R2, [R1+0x4] ;  /* 0x0000040001027983 */ /* 0x000ea80000300800 */
[----:B------:R-:W3:Y:S01]  /*18f60*/  LDL.LU R11, [R1] ;  /* 0x00000000010b7983 */ /* 0x000ee20000300800 */
[----:B------:R-:W0:Y:S02]  /*18f70*/  S2R R3, SR_TID.X ;  /* 0x0000000000037919 */ /* 0x000e240000002100 */
[----:B0-----:R-:W-:-:S04]  /*18f80*/  LOP3.LUT R3, R3, 0x7f, RZ, 0xc0, !PT ;  /* 0x0000007f03037812 */ /* 0x001fc800078ec0ff */
[----:B------:R-:W-:Y:S02]  /*18f90*/  SHF.R.U32.HI R10, RZ, 0x2, R3 ;  /* 0x00000002ff0a7819 */ /* 0x000fe40000011603 */
[----:B------:R-:W0:Y:S04]  /*18fa0*/  SHFL.IDX PT, R3, R0, RZ, 0x1c1f ;  /* 0x001c1fff00037589 */ /* 0x000e2800000e0000 */
[----:B------:R-:W-:Y:S01]  /*18fb0*/  SHFL.IDX PT, R14, R0, 0x1, 0x1c1f ;  /* 0x003c1f00000e7f89 */ /* 0x000fe200000e0000 */
[----:B--2---:R-:W-:-:S03]  /*18fc0*/  IMAD R7, R2, R9, RZ ;  /* 0x0000000902077224 */ /* 0x004fc600078e02ff */
[----:B------:R-:W1:Y:S01]  /*18fd0*/  SHFL.IDX PT, R2, R4, RZ, 0x1c1f ;  /* 0x001c1fff04027589 */ /* 0x000e6200000e0000 */
[----:B---3--:R-:W-:-:S05]  /*18fe0*/  IMAD.IADD R8, R10, 0x1, R11 ;  /* 0x000000010a087824 */ /* 0x008fca00078e020b */
[----:B------:R-:W-:-:S13]  /*18ff0*/  ISETP.GE.AND P1, PT, R8, R7, PT ;  /* 0x000000070800720c */ /* 0x000fda0003f26270 */
[----:B0-----:R-:W-:-:S05]  /*19000*/  @!P1 IADD3 R9, P2, R21, R3, RZ ;  /* 0x0000000315099210 */ /* 0x001fca0007f5e0ff */
[----:B-1----:R-:W-:Y:S02]  /*19010*/  @!P1 IMAD.X R3, RZ, RZ, R2, P2 ;  /* 0x000000ffff039224 */ /* 0x002fe400010e0602 */
[----:B------:R-:W-:Y:S02]  /*19020*/  @!P1 IMAD.MOV.U32 R2, RZ, RZ, R9 ;  /* 0x000000ffff029224 */ /* 0x000fe400078e0009 */
[----:B------:R-:W-:-:S03]  /*19030*/  VIADD R10, R8, 0x20 ;  /* 0x00000020080a7836 */ /* 0x000fc60000000000 */
[----:B-----5:R0:W-:Y:S02]  /*19040*/  @!P1 LDGSTS.E.BYPASS.LTC128B.128 [R20+0xb000], desc[UR50][R2.64], !P0 ;  /* 0x0b00000002149fae */ /* 0x0201e4000c101d72 */
[----:B------:R-:W-:Y:S02]  /*19050*/  ISETP.GE.AND P1, PT, R10, R7, PT ;  /* 0x000000070a00720c */ /* 0x000fe40003f26270 */
[----:B0-----:R-:W0:Y:S11]  /*19060*/  SHFL.IDX PT, R2, R4, 0x1, 0x1c1f ;  /* 0x003c1f0004027f89 */ /* 0x001e3600000e0000 */
[----:B------:R-:W-:-:S02]  /*19070*/  @!P1 IADD3 R9, P2, R21, R14, RZ ;  /* 0x0000000e15099210 */ /* 0x000fc40007f5e0ff */
[----:B------:R-:W1:Y:S01]  /*19080*/  SHFL.IDX PT, R14, R0, 0x2, 0x1c1f ;  /* 0x005c1f00000e7f89 */ /* 0x000e6200000e0000 */
[----:B------:R-:W-:Y:S02]  /*19090*/  VIADD R10, R8, 0x40 ;  /* 0x00000040080a7836 */ /* 0x000fe40000000000 */
[----:B0-----:R-:W-:Y:S02]  /*190a0*/  @!P1 IMAD.X R3, RZ, RZ, R2, P2 ;  /* 0x000000ffff039224 */ /* 0x001fe400010e0602 */
[----:B------:R-:W-:-:S05]  /*190b0*/  @!P1 IMAD.MOV.U32 R2, RZ, RZ, R9 ;  /* 0x000000ffff029224 */ /* 0x000fca00078e0009 */
[----:B------:R0:W-:Y:S01]  /*190c0*/  @!P1 LDGSTS.E.BYPASS.LTC128B.128 [R20+0xb800], desc[UR50][R2.64], !P0 ;  /* 0x0b80000002149fae */ /* 0x0001e2000c101d72 */
[----:B------:R-:W-:-:S03]  /*190d0*/  ISETP.GE.AND P1, PT, R10, R7, PT ;  /* 0x000000070a00720c */ /* 0x000fc60003f26270 */
[----:B0-----:R-:W0:Y:S10]  /*190e0*/  SHFL.IDX PT, R2, R4, 0x2, 0x1c1f ;  /* 0x005c1f0004027f89 */ /* 0x001e3400000e0000 */
[----:B-1----:R-:W-:Y:S01]  /*190f0*/  @!P1 IADD3 R9, P2, R21, R14, RZ ;  /* 0x0000000e15099210 */ /* 0x002fe20007f5e0ff */
[----:B------:R-:W-:Y:S01]  /*19100*/  VIADD R10, R8, 0x80 ;  /* 0x00000080080a7836 */ /* 0x000fe20000000000 */
[----:B------:R-:W-:Y:S03]  /*19110*/  SHFL.IDX PT, R4, R4, 0x3, 0x1c1f ;  /* 0x007c1f0004047f89 */ /* 0x000fe600000e0000 */
[----:B0-----:R-:W-:-:S02]  /*19120*/  @!P1 IMAD.X R3, RZ, RZ, R2, P2 ;  /* 0x000000ffff039224 */ /* 0x001fc400010e0602 */
[----:B------:R-:W-:-:S05]  /*19130*/  @!P1 IMAD.MOV.U32 R2, RZ, RZ, R9 ;  /* 0x000000ffff029224 */ /* 0x000fca00078e0009 */
[----:B------:R0:W-:Y:S01]  /*19140*/  @!P1 LDGSTS.E.BYPASS.LTC128B.128 [R20+0xc000], desc[UR50][R2.64], !P0 ;  /* 0x0c00000002149fae */ /* 0x0001e2000c101d72 */
[-C--:B------:R-:W-:Y:S01]  /*19150*/  ISETP.GE.AND P2, PT, R10, R7.reuse, PT ;  /* 0x000000070a00720c */ /* 0x080fe20003f46270 */
[----:B------:R-:W-:Y:S02]  /*19160*/  VIADD R10, R8, 0x60 ;  /* 0x00000060080a7836 */ /* 0x000fe40000000000 */
[----:B0-----:R-:W0:Y:S03]  /*19170*/  SHFL.IDX PT, R2, R0, 0x3, 0x1c1f ;  /* 0x007c1f0000027f89 */ /* 0x001e2600000e0000 */
[----:B------:R-:W-:Y:S01]  /*19180*/  ISETP.GE.AND P1, PT, R10, R7, PT ;  /* 0x000000070a00720c */ /* 0x000fe20003f26270 */
[----:B------:R-:W1:Y:S04]  /*19190*/  SHFL.IDX PT, R9, R5, RZ, 0x1c1f ;  /* 0x001c1fff05097589 */ /* 0x000e6800000e0000 */
[----:B------:R-:W2:Y:S08]  /*191a0*/  SHFL.IDX PT, R0, R6, RZ, 0x1c1f ;  /* 0x001c1fff06007589 */ /* 0x000eb000000e0000 */
[----:B0-----:R-:W-:-:S05]  /*191b0*/  @!P1 IADD3 R2, P3, R21, R2, RZ ;  /* 0x0000000215029210 */ /* 0x001fca0007f7e0ff */
[----:B------:R-:W-:-:S05]  /*191c0*/  @!P1 IMAD.X R3, RZ, RZ, R4, P3 ;  /* 0x000000ffff039224 */ /* 0x000fca00018e0604 */
[----:B------:R1:W-:Y:S02]  /*191d0*/  @!P1 LDGSTS.E.BYPASS.LTC128B.128 [R20+0xc800], desc[UR50][R2.64], !P0 ;  /* 0x0c80000002149fae */ /* 0x0003e4000c101d72 */
[----:B-1----:R-:W-:-:S05]  /*191e0*/  @!P2 IADD3 R2, P1, R21, R9, RZ ;  /* 0x000000091502a210 */ /* 0x002fca0007f3e0ff */
[----:B--2---:R-:W-:Y:S01]  /*191f0*/  @!P2 IMAD.X R3, RZ, RZ, R0, P1 ;  /* 0x000000ffff03a224 */ /* 0x004fe200008e0600 */
[----:B------:R-:W0:Y:S04]  /*19200*/  SHFL.IDX PT, R6, R6, 0x1, 0x1c1f ;  /* 0x003c1f0006067f89 */ /* 0x000e2800000e0000 */
[----:B------:R1:W-:Y:S04]  /*19210*/  @!P2 LDGSTS.E.BYPASS.LTC128B.128 [R20+0xd000], desc[UR50][R2.64], !P0 ;  /* 0x0d0000000214afae */ /* 0x0003e8000c101d72 */
[----:B------:R1:W2:Y:S02]  /*19220*/  SHFL.IDX PT, R14, R5, 0x1, 0x1c1f ;  /* 0x003c1f00050e7f89 */ /* 0x0002a400000e0000 */
.L_x_12205:
[----:B------:R-:W-:-:S05]  /*19230*/  VIADD R8, R8, 0xa0 ;  /* 0x000000a008087836 */ /* 0x000fca0000000000 */
[----:B------:R-:W-:-:S13]  /*19240*/  ISETP.GE.AND P1, PT, R8, R7, PT ;  /* 0x000000070800720c */ /* 0x000fda0003f26270 */
[----:B-12---:R-:W-:-:S05]  /*19250*/  @!P1 IADD3 R2, P2, R21, R14, RZ ;  /* 0x0000000e15029210 */ /* 0x006fca0007f5e0ff */
[----:B0-----:R-:W-:-:S05]  /*19260*/  @!P1 IMAD.X R3, RZ, RZ, R6, P2 ;  /* 0x000000ffff039224 */ /* 0x001fca00010e0606 */
[----:B------:R-:W-:Y:S01]  /*19270*/  @!PT LDS RZ, [RZ] ;  /* 0x00000000fffff984 */ /* 0x000fe20000000800 */
[----:B------:R-:W-:Y:S01]  /*19280*/  @!PT LDS RZ, [RZ] ;  /* 0x00000000fffff984 */ /* 0x000fe20000000800 */
[----:B------:R-:W-:Y:S01]  /*19290*/  @!PT LDS RZ, [RZ] ;  /* 0x00000000fffff984 */ /* 0x000fe20000000800 */
[----:B------:R0:W-:Y:S01]  /*192a0*/  @!P1 LDGSTS.E.BYPASS.LTC128B.128 [R20+0xd800], desc[UR50][R2.64], !P0 ;  /* 0x0d80000002149fae */ /* 0x0001e2000c101d72 */
[----:B------:R-:W-:Y:S01]  /*192b0*/  PLOP3.LUT P0, PT, PT, PT, PT, 0x80, 0x0 ;  /* 0x000000000000781c */ /* 0x000fe20003f0f070 */
[----:B------:R-:W-:-:S12]  /*192c0*/  NOP ;  /* 0x0000000000007918 */ /* 0x000fd80000000000 */
.L_x_12127:
        /* <DEDUP_REMOVED lines=14> */
[----:B0-----:R-:W2:Y:S01]  /*193b0*/  LDL.LU R2, [R1+0x8] ;  /* 0x0000080001027983 */ /* 0x001ea20000300800 */
[----:B------:R0:W-:Y:S01]  /*193c0*/  SYNCS.ARRIVE.TRANS64.A1T0 RZ, [R18+URZ+0x13200], RZ ;  /* 0x013200ff12ff79a7 */ /* 0x0001e2000810003f */
[----:B------:R-:W-:Y:S01]  /*193d0*/  BSSY B0, `(.L_x_12128) ;  /* 0x0000005000007945 */ /* 0x000fe20003800000 */
[----:B------:R-:W1:Y:S01]  /*193e0*/  SYNCS.PHASECHK.TRANS64.TRYWAIT P0, [R18+URZ+0x13220], R3 ;  /* 0x01322003120075a7 */ /* 0x000e62000800017f */
[----:B--2---:R-:W-:-:S05]  /*193f0*/  VIADD R0, R2, 0xfffffffe ;  /* 0xfffffffe02007836 */ /* 0x004fca0000000000 */
[----:B------:R-:W-:Y:S01]  /*19400*/  ISETP.GE.AND P1, PT, R0, R25, PT ;  /* 0x000000190000720c */ /* 0x000fe20003f26270 */
[----:B01----:R-:W-:-:S12]  /*19410*/  @!P0 BRA `(.L_x_12129) ;  /* 0x0000003000488947 */ /* 0x003fd80003800000 */
.L_x_12206:
[----:B------:R-:W-:Y:S05]  /*19420*/  BSYNC B0 ;  /* 0x0000000000007941 */ /* 0x000fea0003800000 */
.L_x_12128:
[----:B------:R-:W-:Y:S05]  /*19430*/  @!P1 BRA `(.L_x_12130) ;  /* 0x0000000800dc9947 */ /* 0x000fea0003800000 */
[----:B------:R-:W-:Y:S02]  /*19440*/  IMAD.MOV.U32 R7, RZ, RZ, R19 ;  /* 0x000000ffff077224 */ /* 0x000fe400078e0013 */
[----:B------:R-:W-:-:S07]  /*19450*/  IMAD.MOV.U32 R6, RZ, RZ, R22 ;  /* 0x000000ffff067224 */ /* 0x000fce00078e0016 */
.L_x_12150:
[----:B------:R-:W-:Y:S01]  /*19460*/  LOP3.LUT P1, RZ, R16, 0x1, RZ, 0xc0, !PT ;  /* 0x0000000110ff7812 */ /* 0x000fe2000782c0ff */
[----:B------:R-:W-:Y:S01]  /*19470*/  VIADD R19, R7, 0x1 ;  /* 0x0000000107137836 */ /* 0x000fe20000000000 */
[----:B------:R-:W-:Y:S05]  /*19480*/  YIELD ;  /* 0x0000000000007946 */ /* 0x000fea0003800000 */
[----:B------:R-:W-:Y:S01]  /*19490*/  ISETP.NE.AND P0, PT, R19, 0x2, PT ;  /* 0x000000021300780c */ /* 0x000fe20003f05270 */
[----:B------:R-:W-:Y:S03]  /*194a0*/  BSSY B0, `(.L_x_12131) ;  /* 0x0000065000007945 */ /* 0x000fe60003800000 */
[----:B0-----:R-:W-:-:S02]  /*194b0*/  SEL R3, RZ, 0x1, P0 ;  /* 0x00000001ff037807 */ /* 0x001fc40000000000 */
        /* <DEDUP_REMOVED lines=15> */
[----:B------:R-:W-:-:S03]  /*195b0*/  IMAD R4, R26, UR6, RZ ;  /* 0x000000061a047c24 */ /* 0x000fc6000f8e02ff */
[--C-:B------:R-:W-:Y:S01]  /*195c0*/  SHF.R.S32.HI R3, RZ, 0x1f, R2.reuse ;  /* 0x0000001fff037819 */ /* 0x100fe20000011402 */
[----:B------:R-:W-:Y:S02]  /*195d0*/  IMAD.MOV R8, RZ, RZ, -R2 ;  /* 0x000000ffff087224 */ /* 0x000fe400078e0a02 */
[C---:B------:R-:W-:Y:S02]  /*195e0*/  IMAD R9, R23.reuse, UR7, R4 ;  /* 0x0000000717097c24 */ /* 0x040fe4000f8e0204 */
[----:B------:R-:W-:-:S04]  /*195f0*/  IMAD.WIDE.U32 R2, R23, UR6, R2 ;  /* 0x0000000617027c25 */ /* 0x000fc8000f8e0002 */
[----:B------:R-:W-:Y:S01]  /*19600*/  IMAD.IADD R9, R9, 0x1, R3 ;  /* 0x0000000109097824 */ /* 0x000fe200078e0203 */
[----:B------:R-:W-:Y:S01]  /*19610*/  LEA R4, P0, R2, UR4, 0x2 ;  /* 0x0000000402047c11 */ /* 0x000fe2000f8010ff */
[----:B------:R-:W-:-:S03]  /*19620*/  IMAD R8, R5, R8, R0 ;  /* 0x0000000805087224 */ /* 0x000fc600078e0200 */
[----:B------:R-:W-:-:S05]  /*19630*/  LEA.HI.X R5, R2, UR5, R9, 0x2, P0 ;  /* 0x0000000502057c11 */ /* 0x000fca00080f1409 */
[----:B------:R0:W5:Y:S04]  /*19640*/  LDG.E R17, desc[UR50][R4.64] ;  /* 0x0000003204117981 */ /* 0x000168000c1e1900 */
.L_x_12133:
[----:B0-----:R-:W-:Y:S01]  /*19650*/  IMAD R4, R19, 0x8, R18 ;  /* 0x0000000813047824 */ /* 0x001fe200078e0212 */
[----:B------:R-:W-:Y:S01]  /*19660*/  SHF.L.U32 R2, R22, 0x1f, RZ ;  /* 0x0000001f16027819 */ /* 0x000fe200000006ff */
[----:B------:R-:W0:Y:S01]  /*19670*/  S2R R3, SR_TID.X ;  /* 0x0000000000037919 */ /* 0x000e220000002100 */
[----:B------:R-:W-:Y:S02]  /*19680*/  BSSY B1, `(.L_x_12134) ;  /* 0x0000005000017945 */ /* 0x000fe40003800000 */
[----:B------:R-:W1:Y:S01]  /*19690*/  SYNCS.PHASECHK.TRANS64.TRYWAIT P0, [R4+URZ+0x13280], R2 ;  /* 0x01328002040075a7 */ /* 0x000e62000800017f */
[----:B0-----:R-:W-:-:S04]  /*196a0*/  LOP3.LUT R3, R3, 0x7f, RZ, 0xc0, !PT ;  /* 0x0000007f03037812 */ /* 0x001fc800078ec0ff */
[----:B------:R-:W-:Y:S01]  /*196b0*/  ISETP.NE.AND P1, PT, R3, RZ, PT ;  /* 0x000000ff0300720c */ /* 0x000fe20003f25270 */
[----:B-1----:R-:W-:-:S12]  /*196c0*/  @!P0 BRA `(.L_x_12135) ;  /* 0x0000002c00b08947 */ /* 0x002fd80003800000 */
.L_x_12207:
[----:B------:R-:W-:Y:S05]  /*196d0*/  BSYNC B1 ;  /* 0x0000000000017941 */ /* 0x000fea0003800000 */
.L_x_12134:
        /* <DEDUP_REMOVED lines=9> */
.L_x_12137:
[----:B------:R-:W-:Y:S05]  /*19770*/  BSYNC B1 ;  /* 0x0000000000017941 */ /* 0x000fea0003800000 */
.L_x_12136:
        /* <DEDUP_REMOVED lines=11> */
.L_x_12138:
        /* <DEDUP_REMOVED lines=13> */
.L_x_12208:
[----:B------:R-:W-:Y:S05]  /*19900*/  BSYNC B1 ;  /* 0x0000000000017941 */ /* 0x000fea0003800000 */
.L_x_12139:
[----:B------:R-:W-:Y:S01]  /*19910*/  BSSY B1, `(.L_x_12141) ;  /* 0x000000b000017945 */ /* 0x000fe20003800000 */
[----:B01----:R-:W-:Y:S02]  /*19920*/  IMAD.MOV.U32 R2, RZ, RZ, 0x0 ;  /* 0x00000000ff027424 */ /* 0x003fe400078e00ff */
[----:B------:R-:W-:Y:S01]  /*19930*/  IMAD.MOV.U32 R3, RZ, RZ, 0x14f00000 ;  /* 0x14f00000ff037424 */ /* 0x000fe200078e00ff */
        /* <DEDUP_REMOVED lines=8> */
.L_x_12142:
[----:B------:R-:W-:Y:S05]  /*199c0*/  BSYNC B1 ;  /* 0x0000000000017941 */ /* 0x000fea0003800000 */
.L_x_12141:
        /* <DEDUP_REMOVED lines=8> */
.L_x_12143:
        /* <DEDUP_REMOVED lines=10> */
.L_x_12132:
[----:B------:R-:W-:Y:S05]  /*19af0*/  BSYNC B0 ;  /* 0x0000000000007941 */ /* 0x000fea0003800000 */
.L_x_12131:
[----:B------:R-:W-:-:S06]  /*19b00*/  UISETP.NE.AND UP0, UPT, UR39, 0x3, UPT ;  /* 0x000000032700788c */ /* 0x000fcc000bf05270 */
[----:B------:R-:W-:-:S13]  /*19b10*/  PLOP3.LUT P0, PT, PT, PT, UP0, 0x80, 0x0 ;  /* 0x000000000000781c */ /* 0x000fda0003f0f008 */
[----:B------:R-:W-:Y:S05]  /*19b20*/  @!P0 BRA `(.L_x_12144) ;  /* 0x0000000000048947 */ /* 0x000fea0003800000 */
[----:B------:R-:W-:Y:S01]  /*19b30*/  BPT.TRAP 0x1 ;  /* 0x000000040000795c */ /* 0x000fe20000300000 */
.L_x_12144:
[----:B------:R-:W-:Y:S01]  /*19b40*/  LOP3.LUT R2, R6, 0x1, RZ, 0x3c, !PT ;  /* 0x0000000106027812 */ /* 0x000fe200078e3cff */
[----:B------:R-:W-:Y:S01]  /*19b50*/  IMAD R3, R7, 0x8, R18 ;  /* 0x0000000807037824 */ /* 0x000fe200078e0212 */
[----:B------:R-:W-:Y:S01]  /*19b60*/  BSSY B0, `(.L_x_12145) ;  /* 0x0000006000007945 */ /* 0x000fe20003800000 */
[----:B------:R-:W-:Y:S01]  /*19b70*/  IMAD.U32 R4, RZ, RZ, UR41 ;  /* 0x00000029ff047e24 */ /* 0x000fe2000f8e00ff */
[----:B------:R-:W-:-:S04]  /*19b80*/  SHF.L.U32 R2, R2, 0x1f, RZ ;  /* 0x0000001f02027819 */ /* 0x000fc800000006ff */
[----:B------:R-:W0:Y:S01]  /*19b90*/  SYNCS.PHASECHK.TRANS64.TRYWAIT P0, [R3+URZ+0x13270], R2 ;  /* 0x01327002030075a7 */ /* 0x000e22000800017f */
[----:B------:R-:W-:Y:S01]  /*19ba0*/  ISETP.NE.AND P1, PT, R4, 0x3, PT ;  /* 0x000000030400780c */ /* 0x000fe20003f25270 */
[----:B0-----:R-:W-:-:S12]  /*19bb0*/  @!P0 BRA `(.L_x_12146) ;  /* 0x00000028009c8947 */ /* 0x001fd80003800000 */
.L_x_12209:
[----:B------:R-:W-:Y:S05]  /*19bc0*/  BSYNC B0 ;  /* 0x0000000000007941 */ /* 0x000fea0003800000 */
.L_x_12145:
[----:B------:R-:W-:Y:S05]  /*19bd0*/  @!P1 BRA `(.L_x_12147) ;  /* 0x0000000000049947 */ /* 0x000fea0003800000 */
[----:B------:R-:W-:Y:S01]  /*19be0*/  BPT.TRAP 0x1 ;  /* 0x000000040000795c */ /* 0x000fe20000300000 */
.L_x_12147:
[----:B0-----:R-:W-:Y:S01]  /*19bf0*/  SHF.L.U32 R2, R6, 0x1f, RZ ;  /* 0x0000001f06027819 */ /* 0x001fe200000006ff */
[----:B------:R-:W-:-:S03]  /*19c00*/  IMAD R10, R7, 0x2800, RZ ;  /* 0x00002800070a7824 */ /* 0x000fc600078e02ff */
[----:B------:R-:W0:Y:S02]  /*19c10*/  SYNCS.PHASECHK.TRANS64.TRYWAIT P0, [R3+URZ+0x13260], R2 ;  /* 0x01326002030075a7 */ /* 0x000e24000800017f */
[----:B0-----:R-:W-:Y:S05]  /*19c20*/  @!P0 BRA `(.L_x_12148) ;  /* 0x0000002800948947 */ /* 0x001fea0003800000 */
.L_x_12210:
[----:B------:R-:W-:Y:S01]  /*19c30*/  LOP3.LUT R5, R10, R29, RZ, 0xfc, !PT ;  /* 0x0000001d0a057212 */ /* 0x000fe200078efcff */
[----:B------:R-:W-:Y:S05]  /*19c40*/  WARPSYNC.ALL ;  /* 0x0000000000007948 */ /* 0x000fea0003800000 */
[----:B0-----:R-:W-:Y:S01]  /*19c50*/  IMAD.IADD R2, R18, 0x1, R5 ;  /* 0x0000000112027824 */ /* 0x001fe200078e0205 */
        /* <DEDUP_REMOVED lines=40> */
.L_x_12149:
[----:B------:R-:W2:Y:S01]  /*19ee0*/  S2R R2, SR_TID.X ;  /* 0x0000000000027919 */ /* 0x000ea20000002100 */
[----:B-1----:R1:W-:Y:S01]  /*19ef0*/  SYNCS.ARRIVE.TRANS64.A1T0 RZ, [R3+URZ+0x13250], RZ ;  /* 0x013250ff03ff79a7 */ /* 0x0023e2000810003f */
[----:B------:R-:W-:Y:S02]  /*19f00*/  IMAD.MOV.U32 R7, RZ, RZ, R19 ;  /* 0x000000ffff077224 */ /* 0x000fe400078e0013 */
[----:B------:R-:W-:Y:S01]  /*19f10*/  IMAD.MOV.U32 R6, RZ, RZ, R22 ;  /* 0x000000ffff067224 */ /* 0x000fe200078e0016 */
[----:B--2---:R-:W-:Y:S01]  /*19f20*/  LOP3.LUT R2, R2, 0x7f, RZ, 0xc0, !PT ;  /* 0x0000007f02027812 */ /* 0x004fe200078ec0ff */
[----:B------:R-:W-:Y:S03]  /*19f30*/  BAR.SYNC.DEFER_BLOCKING 0x2, 0x80 ;  /* 0x0082000000007b1d */ /* 0x000fe60000010000 */
[----:B------:R-:W-:-:S13]  /*19f40*/  ISETP.NE.AND P0, PT, R2, RZ, PT ;  /* 0x000000ff0200720c */ /* 0x000fda0003f05270 */
[----:B------:R-:W-:-:S05]  /*19f50*/  @!P0 VIADD R2, R3, 0x13280 ;  /* 0x0001328003028836 */ /* 0x000fca0000000000 */
[----:B------:R-:W-:-:S04]  /*19f60*/  @!P0 PRMT R2, RZ, 0x654, R2 ;  /* 0x00000654ff028816 */ /* 0x000fc80000000002 */
[----:B------:R1:W-:Y:S01]  /*19f70*/  @!P0 SYNCS.ARRIVE.TRANS64.RED.A1T0 RZ, [R2+URZ], RZ ;  /* 0x000000ff02ff89a7 */ /* 0x0003e2000810043f */
[C---:B------:R-:W-:Y:S01]  /*19f80*/  ISETP.GT.AND P0, PT, R0.reuse, R25, PT ;  /* 0x000000190000720c */ /* 0x040fe20003f04270 */
[----:B------:R-:W-:-:S12]  /*19f90*/  VIADD R0, R0, 0xffffffff ;  /* 0xffffffff00007836 */ /* 0x000fd80000000000 */
[----:B-1----:R-:W-:Y:S05]  /*19fa0*/  @P0 BRA `(.L_x_12150) ;  /* 0xfffffff4002c0947 */ /* 0x002fea000383ffff */
.L_x_12130:
        /* <DEDUP_REMOVED lines=17> */
.L_x_12152:
[----:B------:R-:W-:Y:S05]  /*1a0c0*/  BSYNC B0 ;  /* 0x0000000000007941 */ /* 0x000fea0003800000 */
.L_x_12151:
[----:B------:R-:W-:-:S06]  /*1a0d0*/  UISETP.NE.AND UP0, UPT, UR39, 0x3, UPT ;  /* 0x000000032700788c */ /* 0x000fcc000bf05270 */
[----:B------:R-:W-:-:S13]  /*1a0e0*/  PLOP3.LUT P1, PT, PT, PT, UP0, 0x80, 0x0 ;  /* 0x000000000000781c */ /* 0x000fda0003f2f008 */
[----:B------:R-:W-:Y:S05]  /*1a0f0*/  @!P1 BRA `(.L_x_12153) ;  /* 0x0000000000049947 */ /* 0x000fea0003800000 */
[----:B------:R-:W-:Y:S01]  /*1a100*/  BPT.TRAP 0x1 ;  /* 0x000000040000795c */ /* 0x000fe20000300000 */
.L_x_12153:
        /* <DEDUP_REMOVED lines=8> */
.L_x_12211:
[----:B------:R-:W-:Y:S05]  /*1a190*/  BSYNC B0 ;  /* 0x0000000000007941 */ /* 0x000fea0003800000 */
.L_x_12154:
[----:B------:R-:W-:Y:S05]  /*1a1a0*/  @!P2 BRA `(.L_x_12156) ;  /* 0x000000000004a947 */ /* 0x000fea0003800000 */
[----:B------:R-:W-:Y:S01]  /*1a1b0*/  BPT.TRAP 0x1 ;  /* 0x000000040000795c */ /* 0x000fe20000300000 */
.L_x_12156:
[----:B------:R-:W-:Y:S01]  /*1a1c0*/  SHF.L.U32 R5, R22, 0x1f, RZ ;  /* 0x0000001f16057819 */ /* 0x000fe200000006ff */
[----:B0-----:R-:W-:-:S03]  /*1a1d0*/  IMAD R3, R19, 0x2800, RZ ;  /* 0x0000280013037824 */ /* 0x001fc600078e02ff */
[----:B------:R-:W0:Y:S02]  /*1a1e0*/  SYNCS.PHASECHK.TRANS64.TRYWAIT P1, [R2+URZ+0x13260], R5 ;  /* 0x01326005020075a7 */ /* 0x000e24000802017f */
[----:B0-----:R-:W-:Y:S05]  /*1a1f0*/  @!P1 BRA `(.L_x_12157) ;  /* 0x0000002400489947 */ /* 0x001fea0003800000 */
.L_x_12212:
        /* <DEDUP_REMOVED lines=43> */
.L_x_12158:
[----:B-1----:R1:W-:Y:S01]  /*1a4b0*/  SYNCS.ARRIVE.TRANS64.A1T0 RZ, [R2+URZ+0x13250], RZ ;  /* 0x013250ff02ff79a7 */ /* 0x0023e2000810003f */
[----:B------:R-:W-:Y:S02]  /*1a4c0*/  @!P0 VIADD R0, R2, 0x13280 ;  /* 0x0001328002008836 */ /* 0x000fe40000000000 */
[----:B------:R-:W-:-:S03]  /*1a4d0*/  VIADD R19, R19, 0x1 ;  /* 0x0000000113137836 */ /* 0x000fc60000000000 */
[----:B------:R-:W-:Y:S01]  /*1a4e0*/  @!P0 PRMT R0, RZ, 0x654, R0 ;  /* 0x00000654ff008816 */ /* 0x000fe20000000000 */
[----:B------:R-:W-:Y:S06]  /*1a4f0*/  BAR.SYNC.DEFER_BLOCKING 0x2, 0x80 ;  /* 0x0082000000007b1d */ /* 0x000fec0000010000 */
[----:B------:R1:W-:Y:S01]  /*1a500*/  @!P0 SYNCS.ARRIVE.TRANS64.RED.A1T0 RZ, [R0+URZ], RZ ;  /* 0x000000ff00ff89a7 */ /* 0x0003e2000810043f */
[----:B------:R-:W-:-:S04]  /*1a510*/  ISETP.NE.AND P0, PT, R19, 0x2, PT ;  /* 0x000000021300780c */ /* 0x000fc80003f05270 */
[----:B0-----:R-:W-:Y:S02]  /*1a520*/  SEL R3, RZ, 0x1, P0 ;  /* 0x00000001ff037807 */ /* 0x001fe40000000000 */
[----:B------:R-:W-:Y:S02]  /*1a530*/  SEL R19, R19, RZ, P0 ;  /* 0x000000ff13137207 */ /* 0x000fe40000000000 */
[----:B-1----:R-:W-:-:S07]  /*1a540*/  LOP3.LUT R22, R22, R3, RZ, 0x3c, !PT ;  /* 0x0000000316167212 */ /* 0x002fce00078e3cff */
.L_x_12107:
[----:B------:R-:W-:Y:S05]  /*1a550*/  BSYNC B7 ;  /* 0x0000000000077941 */ /* 0x000fea0003800000 */
.L_x_12105:
[----:B------:R-:W-:-:S13]  /*1a560*/  LOP3.LUT P0, RZ, R16, 0x2, RZ, 0xc0, !PT ;  /* 0x0000000210ff7812 */ /* 0x000fda000780c0ff */
[----:B------:R-:W-:Y:S05]  /*1a570*/  @!P0 BRA `(.L_x_12159) ;  /* 0x0000000000248947 */ /* 0x000fea0003800000 */
[----:B------:R-:W2:Y:S08]  /*1a580*/  S2UR UR5, SR_CgaCtaId ;  /* 0x00000000000579c3 */ /* 0x000eb00000008800 */
[----:B------:R-:W-:Y:S06]  /*1a590*/  BAR.SYNC.DEFER_BLOCKING 0x5, 0x200 ;  /* 0x0148000000007b1d */ /* 0x000fec0000010000 */
[----:B------:R-:W-:-:S02]  /*1a5a0*/  UMOV UR4, 0x400 ;  /* 0x0000040000047882 */ /* 0x000fc40000000000 */
[----:B--2---:R-:W-:-:S06]  /*1a5b0*/  ULEA UR4, UR5, UR4, 0x18 ;  /* 0x0000000405047291 */ /* 0x004fcc000f8ec03f */
[----:B------:R-:W-:-:S05]  /*1a5c0*/  IMAD.U32 R18, RZ, RZ, UR4 ;  /* 0x00000004ff127e24 */ /* 0x000fca000f8e00ff */
[----:B------:R-:W2:Y:S02]  /*1a5d0*/  LDS.128 R24, [R18+0x132d0] ;  /* 0x0132d00012187984 */ /* 0x000ea40000000c00 */
[----:B--2---:R-:W-:Y:S01]  /*1a5e0*/  R2UR UR42, R27 ;  /* 0x000000001b2a72ca */ /* 0x004fe200000e0000 */
[----:B------:R-:W-:Y:S06]  /*1a5f0*/  BAR.ARV 0x4, 0x200 ;  /* 0x0108000000007b1d */ /* 0x000fec0000002000 */
[----:B------:R-:W-:Y:S08]  /*1a600*/  BRA `(.L_x_12160) ;  /* 0x0000000c00b07947 */ /* 0x000ff00003800000 */
.L_x_12159:
[----:B------:R-:W2:Y:S01]  /*1a610*/  S2R R9, SR_TID.X ;  /* 0x0000000000097919 */ /* 0x000ea20000002100 */
[----:B------:R-:W-:Y:S01]  /*1a620*/  ULDC UR4, c[0x0][0xc3c] ;  /* 0x00030f0000047ab9 */ /* 0x000fe20000000800 */
[----:B------:R-:W-:Y:S01]  /*1a630*/  IMAD.MOV.U32 R0, RZ, RZ, RZ ;  /* 0x000000ffff007224 */ /* 0x000fe200078e00ff */
[----:B--2---:R-:W-:-:S04]  /*1a640*/  LOP3.LUT R9, R9, 0x1f, RZ, 0xc0, !PT ;  /* 0x0000001f09097812 */ /* 0x004fc800078ec0ff */
[C---:B------:R-:W-:Y:S01]  /*1a650*/  ISETP.NE.AND P0, PT, R9.reuse, 0x1f, PT ;  /* 0x0000001f0900780c */ /* 0x040fe20003f05270 */
[----:B------:R-:W-:-:S05]  /*1a660*/  VIADD R7, R9, UR42 ;  /* 0x0000002a09077c36 */ /* 0x000fca0008000000 */
[----:B------:R-:W-:Y:S01]  /*1a670*/  ISETP.GE.OR P1, PT, R7, UR4, !P0 ;  /* 0x0000000407007c0c */ /* 0x000fe2000c726670 */
[----:B------:R-:W-:-:S12]  /*1a680*/  ULDC UR4, c[0x0][0xc3c] ;  /* 0x00030f0000047ab9 */ /* 0x000fd80000000800 */
[----:B------:R-:W2:Y:S08]  /*1a690*/  @!P1 LDC.64 R2, c[0x0][0xc80] ;  /* 0x00032000ff029b82 */ /* 0x000eb00000000a00 */
[----:B-1----:R-:W1:Y:S01]  /*1a6a0*/  @!P1 LDC.64 R4, c[0x0][0xc78] ;  /* 0x00031e00ff049b82 */ /* 0x002e620000000a00 */
[----:B--2---:R-:W-:-:S05]  /*1a6b0*/  @!P1 IMAD.WIDE R2, R7, 0x4, R2 ;  /* 0x0000000407029825 */ /* 0x004fca00078e0202 */
        /* <DEDUP_REMOVED lines=8> */
[----:B------:R-:W-:Y:S02]  /*1a740*/  ISETP.GE.U32.AND P5, PT, R9, 0x10, PT ;  /* 0x000000100900780c */ /* 0x000fe40003fa6070 */
[----:B------:R-:W1:Y:S01]  /*1a750*/  LDC R9, c[0x0][0xc38] ;  /* 0x00030e00ff097b82 */ /* 0x000e620000000800 */
[----:B--2---:R-:W-:-:S05]  /*1a760*/  IMAD R4, R5, R0, RZ ;  /* 0x0000000005047224 */ /* 0x004fca00078e02ff */
[----:B------:R-:W2:Y:S02]  /*1a770*/  SHFL.UP PT, R6, R4, 0x1, RZ ;  /* 0x0420000004067989 */ /* 0x000ea400000e00ff */
[----:B--2---:R-:W-:-:S05]  /*1a780*/  SEL R7, R6, RZ, P1 ;  /* 0x000000ff06077207 */ /* 0x004fca0000800000 */
[----:B------:R-:W-:-:S05]  /*1a790*/  IMAD.IADD R7, R4, 0x1, R7 ;  /* 0x0000000104077824 */ /* 0x000fca00078e0207 */
[----:B------:R-:W2:Y:S02]  /*1a7a0*/  SHFL.UP PT, R6, R7, 0x2, RZ ;  /* 0x0440000007067989 */ /* 0x000ea400000e00ff */
[----:B--2---:R-:W-:-:S05]  /*1a7b0*/  SEL R6, R6, RZ, P2 ;  /* 0x000000ff06067207 */ /* 0x004fca0001000000 */
[----:B------:R-:W-:-:S05]  /*1a7c0*/  IMAD.IADD R6, R7, 0x1, R6 ;  /* 0x0000000107067824 */ /* 0x000fca00078e0206 */
[----:B------:R-:W2:Y:S02]  /*1a7d0*/  SHFL.UP PT, R8, R6, 0x4, RZ ;  /* 0x0480000006087989 */ /* 0x000ea400000e00ff */
[----:B--2---:R-:W-:Y:S02]  /*1a7e0*/  SEL R3, R8, RZ, P3 ;  /* 0x000000ff08037207 */ /* 0x004fe40001800000 */
[----:B------:R-:W-:Y:S03]  /*1a7f0*/  SHFL.IDX PT, R8, R24, 0x1, 0x1f ;  /* 0x00201f0018087f89 */ /* 0x000fe600000e0000 */
[----:B------:R-:W-:-:S05]  /*1a800*/  IMAD.IADD R3, R6, 0x1, R3 ;  /* 0x0000000106037824 */ /* 0x000fca00078e0203 */
[----:B------:R-:W2:Y:S02]  /*1a810*/  SHFL.UP PT, R2, R3, 0x8, RZ ;  /* 0x0500000003027989 */ /* 0x000ea400000e00ff */
[----:B--2---:R-:W-:-:S05]  /*1a820*/  SEL R2, R2, RZ, P4 ;  /* 0x000000ff02027207 */ /* 0x004fca0002000000 */
[----:B------:R-:W-:-:S05]  /*1a830*/  IMAD.IADD R4, R3, 0x1, R2 ;  /* 0x0000000103047824 */ /* 0x000fca00078e0202 */
[----:B------:R-:W2:Y:S02]  /*1a840*/  SHFL.UP PT, R2, R4, 0x10, RZ ;  /* 0x0600000004027989 */ /* 0x000ea400000e00ff */
[----:B--2---:R-:W-:-:S05]  /*1a850*/  SEL R7, R2, RZ, P5 ;  /* 0x000000ff02077207 */ /* 0x004fca0002800000 */
[----:B------:R-:W-:Y:S02]  /*1a860*/  IMAD.IADD R2, R4, 0x1, R7 ;  /* 0x0000000104027824 */ /* 0x000fe400078e0207 */
[----:B------:R-:W-:Y:S04]  /*1a870*/  SHFL.IDX PT, R7, R24, RZ, 0x1f ;  /* 0x00001fff18077589 */ /* 0x000fe800000e0000 */
[----:B------:R-:W1:Y:S02]  /*1a880*/  SHFL.IDX PT, R6, R2, 0x1f, 0x1f ;  /* 0x03e01f0002067f89 */ /* 0x000e6400000e0000 */
[----:B-1----:R-:W-:Y:S02]  /*1a890*/  IMAD R3, R6, R9, RZ ;  /* 0x0000000906037224 */ /* 0x002fe400078e02ff */
[----:B------:R-:W-:-:S02]  /*1a8a0*/  IMAD.MOV.U32 R6, RZ, RZ, RZ ;  /* 0x000000ffff067224 */ /* 0x000fc400078e00ff */
[----:B------:R-:W-:-:S05]  /*1a8b0*/  IMAD.IADD R8, R8, 0x1, R3 ;  /* 0x0000000108087824 */ /* 0x000fca00078e0203 */
[----:B------:R-:W-:-:S13]  /*1a8c0*/  ISETP.GT.AND P6, PT, R8, R7, PT ;  /* 0x000000070800720c */ /* 0x000fda0003fc4270 */
[----:B------:R-:W-:Y:S05]  /*1a8d0*/  @P6 BRA `(.L_x_12161) ;  /* 0x0000000000986947 */ /* 0x000fea0003800000 */
.L_x_12163:
[----:B------:R-:W-:-:S04]  /*1a8e0*/  UIADD3 UR42, UR42, 0x1f, URZ ;  /* 0x0000001f2a2a7890 */ /* 0x000fc8000fffe03f */
[----:B------:R-:W-:-:S06]  /*1a8f0*/  UISETP.GE.AND UP0, UPT, UR42, UR4, UPT ;  /* 0x000000042a00728c */ /* 0x000fcc000bf06270 */
[----:B------:R-:W-:-:S13]  /*1a900*/  PLOP3.LUT P6, PT, PT, PT, UP0, 0x40, 0x0 ;  /* 0x000000000000781c */ /* 0x000fda0003fce808 */
[----:B------:R-:W-:Y:S05]  /*1a910*/  @!P6 BRA `(.L_x_12162) ;  /* 0x0000000800b4e947 */ /* 0x000fea0003800000 */
[----:B------:R-:W1:Y:S02]  /*1a920*/  S2R R0, SR_TID.X ;  /* 0x0000000000007919 */ /* 0x000e640000002100 */
[----:B-1----:R-:W-:-:S05]  /*1a930*/  LOP3.LUT R0, R0, 0x1f, RZ, 0xc0, !PT ;  /* 0x0000001f00007812 */ /* 0x002fca00078ec0ff */
[----:B------:R-:W-:Y:S02]  /*1a940*/  VIADD R9, R0, UR42 ;  /* 0x0000002a00097c36 */ /* 0x000fe40008000000 */
[----:B------:R-:W-:-:S03]  /*1a950*/  IMAD.MOV.U32 R0, RZ, RZ, RZ ;  /* 0x000000ffff007224 */ /* 0x000fc600078e00ff */
[----:B------:R-:W-:-:S13]  /*1a960*/  ISETP.GE.OR P6, PT, R9, UR4, !P0 ;  /* 0x0000000409007c0c */ /* 0x000fda000c7c6670 */
[----:B------:R-:W1:Y:S08]  /*1a970*/  @!P6 LDC.64 R2, c[0x0][0xc80] ;  /* 0x00032000ff02eb82 */ /* 0x000e700000000a00 */
[----:B------:R-:W2:Y:S01]  /*1a980*/  @!P6 LDC.64 R4, c[0x0][0xc78] ;  /* 0x00031e00ff04eb82 */ /* 0x000ea20000000a00 */
[----:B-1----:R-:W-:-:S05]  /*1a990*/  @!P6 IMAD.WIDE R2, R9, 0x4, R2 ;  /* 0x000000040902e825 */ /* 0x002fca00078e0202 */
[----:B------:R2:W3:Y:S02]  /*1a9a0*/  @!P6 LDG.E R0, desc[UR50][R2.64] ;  /* 0x000000320200e981 */ /* 0x0004e4000c1e1900 */
        /* <DEDUP_REMOVED lines=9> */
[----:B0-----:R-:W-:-:S05]  /*1aa40*/  IMAD.IADD R10, R4, 0x1, R9 ;  /* 0x00000001040a7824 */ /* 0x001fca00078e0209 */
        /* <DEDUP_REMOVED lines=15> */
.L_x_12161:
[----:B------:R-:W-:-:S04]  /*1ab40*/  IMAD.IADD R3, R8, 0x1, -R3 ;  /* 0x0000000108037824 */ /* 0x000fc800078e0a03 */
[----:B------:R-:W-:-:S05]  /*1ab50*/  IMAD R4, R2, R9, R3 ;  /* 0x0000000902047224 */ /* 0x000fca00078e0203 */
[----:B------:R-:W-:-:S13]  /*1ab60*/  ISETP.GT.AND P0, PT, R4, R7, PT ;  /* 0x000000070400720c */ /* 0x000fda0003f04270 */
[----:B------:R-:W-:Y:S02]  /*1ab70*/  VOTEU.ANY UR5, UPT, !P0 ;  /* 0x0000000000057886 */ /* 0x000fe400040e0100 */
[----:B------:R-:W-:Y:S02]  /*1ab80*/  UPOPC UR4, UR5 ;  /* 0x00000005000472bf */ /* 0x000fe40008000000 */
[----:B------:R-:W-:-:S04]  /*1ab90*/  ISETP.NE.AND P0, PT, RZ, UR5, PT ;  /* 0x00000005ff007c0c */ /* 0x000fc8000bf05270 */
[----:B------:R-:W-:Y:S02]  /*1aba0*/  IMAD.U32 R4, RZ, RZ, UR4 ;  /* 0x00000004ff047e24 */ /* 0x000fe4000f8e00ff */
[----:B------:R-:W-:-:S04]  /*1abb0*/  IMAD.U32 R11, RZ, RZ, UR4 ;  /* 0x00000004ff0b7e24 */ /* 0x000fc8000f8e00ff */
[----:B------:R1:W2:Y:S04]  /*1abc0*/  SHFL.IDX PT, R4, R5, R4, 0x1f ;  /* 0x00001f0405047589 */ /* 0x0002a800000e0000 */
[----:B------:R1:W3:Y:S01]  /*1abd0*/  SHFL.IDX PT, R0, R0, R11, 0x1f ;  /* 0x00001f0b00007589 */ /* 0x0002e200000e0000 */
[----:B------:R-:W-:Y:S05]  /*1abe0*/  @!P0 BRA `(.L_x_12164) ;  /* 0x00000000000c8947 */ /* 0x000fea0003800000 */
[----:B------:R-:W-:-:S06]  /*1abf0*/  UIADD3 UR5, UR4, -0x1, URZ ;  /* 0xffffffff04057890 */ /* 0x000fcc000fffe03f */
[----:B-1----:R-:W-:-:S05]  /*1ac00*/  IMAD.U32 R5, RZ, RZ, UR5 ;  /* 0x00000005ff057e24 */ /* 0x002fca000f8e00ff */
[----:B------:R4:W1:Y:S02]  /*1ac10*/  SHFL.IDX PT, R6, R2, R5, 0x1f ;  /* 0x00001f0502067589 */ /* 0x00086400000e0000 */
.L_x_12164:
[----:B--2---:R-:W-:Y:S01]  /*1ac20*/  ISETP.NE.AND P0, PT, R4, 0x1, PT ;  /* 0x000000010400780c */ /* 0x004fe20003f05270 */
[----:B-1----:R-:W-:Y:S01]  /*1ac30*/  IMAD R24, R6, R9, R3 ;  /* 0x0000000906187224 */ /* 0x002fe200078e0203 */
[----:B------:R-:W-:-:S03]  /*1ac40*/  UIADD3 UR42, UR4, UR42, URZ ;  /* 0x0000002a042a7290 */ /* 0x000fc6000fffe03f */
[----:B----4-:R-:W-:-:S08]  /*1ac50*/  IMAD.IADD R5, R7, 0x1, -R24 ;  /* 0x0000000107057824 */ /* 0x010fd000078e0a18 */
[----:B------:R-:W-:Y:S05]  /*1ac60*/  @!P0 BRA `(.L_x_12165) ;  /* 0x0000000000dc8947 */ /* 0x000fea0003800000 */
[----:B---3--:R-:W-:Y:S02]  /*1ac70*/  IABS R6, R0 ;  /* 0x0000000000067213 */ /* 0x008fe40000000000 */
[----:B------:R-:W-:Y:S02]  /*1ac80*/  IABS R7, R4 ;  /* 0x0000000400077213 */ /* 0x000fe40000000000 */
[----:B------:R-:W1:Y:S08]  /*1ac90*/  I2F.RP R8, R6 ;  /* 0x0000000600087306 */ /* 0x000e700000209400 */
[----:B0-----:R-:W0:Y:S08]  /*1aca0*/  I2F.RP R10, R7 ;  /* 0x00000007000a7306 */ /* 0x001e300000209400 */
[----:B-1----:R-:W1:Y:S08]  /*1acb0*/  MUFU.RCP R8, R8 ;  /* 0x0000000800087308 */ /* 0x002e700000001000 */
[----:B0-----:R-:W-:Y:S01]  /*1acc0*/  MUFU.RCP R10, R10 ;  /* 0x0000000a000a7308 */ /* 0x001fe20000001000 */
[----:B-1----:R-:W-:-:S07]  /*1acd0*/  VIADD R2, R8, 0xffffffe ;  /* 0x0ffffffe08027836 */ /* 0x002fce0000000000 */
[----:B------:R0:W1:Y:S02]  /*1ace0*/  F2I.FTZ.U32.TRUNC.NTZ R3, R2 ;  /* 0x0000000200037305 */ /* 0x000064000021f000 */
[----:B0-----:R-:W-:Y:S02]  /*1acf0*/  IMAD.MOV.U32 R2, RZ, RZ, RZ ;  /* 0x000000ffff027224 */ /* 0x001fe400078e00ff */
[----:B-1----:R-:W-:-:S04]  /*1ad00*/  IMAD.MOV R9, RZ, RZ, -R3 ;  /* 0x000000ffff097224 */ /* 0x002fc800078e0a03 */
[----:B------:R-:W-:-:S04]  /*1ad10*/  IMAD R9, R9, R6, RZ ;  /* 0x0000000609097224 */ /* 0x000fc800078e02ff */
[----:B------:R-:W-:Y:S01]  /*1ad20*/  IMAD.HI.U32 R3, R3, R9, R2 ;  /* 0x0000000903037227 */ /* 0x000fe200078e0002 */
[----:B------:R-:W-:Y:S02]  /*1ad30*/  IABS R9, R5 ;  /* 0x0000000500097213 */ /* 0x000fe40000000000 */
[----:B------:R-:W-:-:S03]  /*1ad40*/  IABS R2, R0 ;  /* 0x0000000000027213 */ /* 0x000fc60000000000 */
[----:B------:R-:W-:-:S04]  /*1ad50*/  IMAD.HI.U32 R8, R3, R9, RZ ;  /* 0x0000000903087227 */ /* 0x000fc800078e00ff */
[----:B------:R-:W-:Y:S02]  /*1ad60*/  IMAD.MOV R2, RZ, RZ, -R2 ;  /* 0x000000ffff027224 */ /* 0x000fe400078e0a02 */
        /* <DEDUP_REMOVED lines=37> */
[----:B------:R-:W-:Y:S01]  /*1afc0*/  IMAD R3, R0, R3, R5 ;  /* 0x0000000300037224 */ /* 0x000fe200078e0205 */
[----:B------:R-:W-:Y:S06]  /*1afd0*/  BRA `(.L_x_12166) ;  /* 0x0000000000f87947 */ /* 0x000fec0003800000 */
.L_x_12165:
[----:B------:R-:W-:Y:S02]  /*1afe0*/  ULDC.64 UR4, c[0x0][0xc90] ;  /* 0x0003240000047ab9 */ /* 0x000fe40000000a00 */
[----:B------:R-:W-:-:S06]  /*1aff0*/  UIMAD.WIDE UR4, UR42, 0x4, UR4 ;  /* 0x000000042a0478a5 */ /* 0x000fcc000f8e0204 */
[----:B------:R-:W-:Y:S02]  /*1b000*/  IMAD.U32 R2, RZ, RZ, UR4 ;  /* 0x00000004ff027e24 */ /* 0x000fe4000f8e00ff */
[----:B------:R-:W-:-:S05]  /*1b010*/  IMAD.U32 R3, RZ, RZ, UR5 ;  /* 0x00000005ff037e24 */ /* 0x000fca000f8e00ff */
[----:B------:R1:W3:Y:S02]  /*1b020*/  LDG.E R6, desc[UR50][R2.64] ;  /* 0x0000003202067981 */ /* 0x0002e4000c1e1900 */
[----:B-1----:R-:W-:Y:S02]  /*1b030*/  IMAD.MOV.U32 R2, RZ, RZ, RZ ;  /* 0x000000ffff027224 */ /* 0x002fe400078e00ff */
[----:B---3--:R-:W-:-:S05]  /*1b040*/  IMAD R4, R0, R6, RZ ;  /* 0x0000000600047224 */ /* 0x008fca00078e02ff */
[----:B------:R-:W-:-:S04]  /*1b050*/  IABS R7, R4 ;  /* 0x0000000400077213 */ /* 0x000fc80000000000 */
[----:B------:R-:W1:Y:S08]  /*1b060*/  I2F.RP R8, R7 ;  /* 0x0000000700087306 */ /* 0x000e700000209400 */
[----:B-1----:R-:W0:Y:S02]  /*1b070*/  MUFU.RCP R8, R8 ;  /* 0x0000000800087308 */ /* 0x002e240000001000 */
[----:B0-----:R-:W-:-:S06]  /*1b080*/  VIADD R10, R8, 0xffffffe ;  /* 0x0ffffffe080a7836 */ /* 0x001fcc0000000000 */
[----:B------:R-:W0:Y:S02]  /*1b090*/  F2I.FTZ.U32.TRUNC.NTZ R3, R10 ;  /* 0x0000000a00037305 */ /* 0x000e24000021f000 */
[----:B0-----:R-:W-:-:S04]  /*1b0a0*/  IMAD.MOV R12, RZ, RZ, -R3 ;  /* 0x000000ffff0c7224 */ /* 0x001fc800078e0a03 */
[----:B------:R-:W-:-:S04]  /*1b0b0*/  IMAD R11, R12, R7, RZ ;  /* 0x000000070c0b7224 */ /* 0x000fc800078e02ff */
[----:B------:R-:W-:Y:S01]  /*1b0c0*/  IMAD.HI.U32 R2, R3, R11, R2 ;  /* 0x0000000b03027227 */ /* 0x000fe200078e0002 */
[----:B------:R-:W-:Y:S02]  /*1b0d0*/  IABS R11, R4 ;  /* 0x00000004000b7213 */ /* 0x000fe40000000000 */
        /* <DEDUP_REMOVED lines=19> */
[----:B------:R-:W-:Y:S02]  /*1b210*/  IABS R10, R4 ;  /* 0x00000004000a7213 */ /* 0x000fe40000000000 */
[----:B------:R-:W-:-:S04]  /*1b220*/  IABS R8, R6 ;  /* 0x0000000600087213 */ /* 0x000fc80000000000 */
        /* <DEDUP_REMOVED lines=8> */
[-C--:B------:R-:W-:Y:S02]  /*1b2b0*/  IABS R5, R6.reuse ;  /* 0x0000000600057213 */ /* 0x080fe40000000000 */
[----:B------:R-:W-:Y:S02]  /*1b2c0*/  LOP3.LUT R2, R4, R6, RZ, 0x3c, !PT ;  /* 0x0000000604027212 */ /* 0x000fe400078e3cff */
[----:B------:R-:W-:Y:S01]  /*1b2d0*/  IADD3 R4, R7, 0x1000000, R4 ;  /* 0x0100000007047810 */ /* 0x000fe20007ffe004 */
[----:B------:R-:W-:Y:S01]  /*1b2e0*/  IMAD.MOV R5, RZ, RZ, -R5 ;  /* 0x000000ffff057224 */ /* 0x000fe200078e0a05 */
        /* <DEDUP_REMOVED lines=12> */
[----:B------:R-:W-:-:S07]  /*1b3b0*/  IMAD R26, R3, R6, R4 ;  /* 0x00000006031a7224 */ /* 0x000fce00078e0204 */
.L_x_12166:
[----:B------:R-:W-:-:S05]  /*1b3c0*/  LOP3.LUT R3, RZ, R3, RZ, 0x33, !PT ;  /* 0x00000003ff037212 */ /* 0x000fca00078e33ff */
[----:B------:R-:W-:Y:S01]  /*1b3d0*/  IMAD.IADD R25, R0, 0x1, R3 ;  /* 0x0000000100197824 */ /* 0x000fe200078e0203 */
[----:B------:R-:W-:Y:S06]  /*1b3e0*/  BRA `(.L_x_12167) ;  /* 0x0000000000107947 */ /* 0x000fec0003800000 */
.L_x_12162:
[----:B------:R-:W-:Y:S01]  /*1b3f0*/  IMAD.MOV.U32 R24, RZ, RZ, R7 ;  /* 0x000000ffff187224 */ /* 0x000fe200078e0007 */
[----:B------:R-:W-:Y:S01]  /*1b400*/  ULDC UR42, c[0x0][0xc3c] ;  /* 0x00030f00002a7ab9 */ /* 0x000fe20000000800 */
[----:B------:R-:W-:Y:S02]  /*1b410*/  IMAD.MOV.U32 R25, RZ, RZ, RZ ;  /* 0x000000ffff197224 */ /* 0x000fe400078e00ff */
[----:B------:R-:W-:-:S07]  /*1b420*/  IMAD.MOV.U32 R26, RZ, RZ, RZ ;  /* 0x000000ffff1a7224 */ /* 0x000fce00078e00ff */
.L_x_12167:
[----:B------:R-:W1:Y:S01]  /*1b430*/  S2R R0, SR_TID.X ;  /* 0x0000000000007919 */ /* 0x000e620000002100 */
[----:B------:R-:W-:Y:S01]  /*1b440*/  IMAD.U32 R27, RZ, RZ, UR42 ;  /* 0x0000002aff1b7e24 */ /* 0x000fe2000f8e00ff */
[----:B------:R-:W-:Y:S01]  /*1b450*/  BAR.SYNC.DEFER_BLOCKING 0x4, 0x200 ;  /* 0x0108000000007b1d */ /* 0x000fe20000010000 */
[----:B-1----:R-:W-:-:S04]  /*1b460*/  LOP3.LUT R0, R0, 0x1f, RZ, 0xc0, !PT ;  /* 0x0000001f00007812 */ /* 0x002fc800078ec0ff */
[----:B------:R-:W-:-:S13]  /*1b470*/  ISETP.NE.AND P0, PT, R0, RZ, PT ;  /* 0x000000ff0000720c */ /* 0x000fda0003f05270 */
[----:B------:R-:W1:Y:S01]  /*1b480*/  @!P0 S2R R3, SR_CgaCtaId ;  /* 0x0000000000038919 */ /* 0x000e620000008800 */
[----:B------:R-:W-:-:S04]  /*1b490*/  @!P0 MOV R0, 0x400 ;  /* 0x0000040000008802 */ /* 0x000fc80000000f00 */
[----:B-1----:R-:W-:-:S05]  /*1b4a0*/  @!P0 LEA R18, R3, R0, 0x18 ;  /* 0x0000000003128211 */ /* 0x002fca00078ec0ff */
[----:B------:R2:W-:Y:S01]  /*1b4b0*/  @!P0 STS.128 [R18+0x132d0], R24 ;  /* 0x0132d01812008388 */ /* 0x0005e20000000c00 */
[----:B------:R-:W-:Y:S06]  /*1b4c0*/  BAR.ARV 0x5, 0x200 ;  /* 0x0148000000007b1d */ /* 0x000fec0000002000 */
.L_x_12160:
[----:B------:R-:W-:Y:S02]  /*1b4d0*/  ULDC UR4, c[0x0][0xc3c] ;  /* 0x00030f0000047ab9 */ /* 0x000fe40000000800 */
[----:B------:R-:W-:-:S06]  /*1b4e0*/  UISETP.GE.AND UP0, UPT, UR42, UR4, UPT ;  /* 0x000000042a00728c */ /* 0x000fcc000bf06270 */
[----:B------:R-:W-:-:S13]  /*1b4f0*/  PLOP3.LUT P0, PT, PT, PT, UP0, 0x80, 0x0 ;  /* 0x000000000000781c */ /* 0x000fda0003f0f008 */
[----:B------:R-:W-:Y:S05]  /*1b500*/  @!P0 BRA `(.L_x_12168) ;  /* 0xffffffb800a48947 */ /* 0x000fea000383ffff */
.L_x_12094:
[----:B0-----:R-:W3:Y:S01]  /*1b510*/  LDL.LU R0, [R1+0x10] ;  /* 0x0000100001007983 */ /* 0x001ee20000300800 */
[----:B------:R-:W-:Y:S01]  /*1b520*/  BSSY B0, `(.L_x_12169) ;  /* 0x000000b000007945 */ /* 0x000fe20003800000 */
[----:B-1----:R-:W0:Y:S01]  /*1b530*/  S2R R5, SR_CgaCtaId ;  /* 0x0000000000057919 */ /* 0x002e220000008800 */
        /* <DEDUP_REMOVED lines=9> */
.L_x_12213:
[----:B------:R-:W-:Y:S05]  /*1b5d0*/  BSYNC B0 ;  /* 0x0000000000007941 */ /* 0x000fea0003800000 */
.L_x_12169:
[----:B------:R-:W-:-:S03]  /*1b5e0*/  UMOV UR4, 0xffffffff ;  /* 0xffffffff00047882 */ /* 0x000fc60000000000 */
[----:B------:R-:W-:Y:S05]  /*1b5f0*/  BRA.DIV UR4, `(.L_x_12171) ;  /* 0x0000001204707947 */ /* 0x000fea000b800000 */
[----:B0-----:R-:W0:Y:S02]  /*1b600*/  S2R R0, SR_TID.X ;  /* 0x0000000000007919 */ /* 0x001e240000002100 */
[----:B0-----:R-:W-:-:S04]  /*1b610*/  SHF.R.U32.HI R0, RZ, 0x5, R0 ;  /* 0x00000005ff007819 */ /* 0x001fc80000011600 */
[----:B------:R-:W-:-:S05]  /*1b620*/  LOP3.LUT R0, R0, 0x3, RZ, 0xc0, !PT ;  /* 0x0000000300007812 */ /* 0x000fca00078ec0ff */
[----:B------:R0:W1:Y:S02]  /*1b630*/  SHFL.IDX PT, R14, R0, RZ, 0x1f ;  /* 0x00001fff000e7589 */ /* 0x00006400000e0000 */
.L_x_12216:
[----:B-1----:R-:W-:Y:S01]  /*1b640*/  ISETP.NE.AND P0, PT, R14, RZ, PT ;  /* 0x000000ff0e00720c */ /* 0x002fe20003f05270 */
[----:B------:R-:W-:-:S12]  /*1b650*/  BSSY B0, `(.L_x_12172) ;  /* 0x000002b000007945 */ /* 0x000fd80003800000 */
[----:B------:R-:W-:Y:S05]  /*1b660*/  @P0 BRA `(.L_x_12173) ;  /* 0x0000000000a40947 */ /* 0x000fea0003800000 */
[----:B------:R-:W-:-:S03]  /*1b670*/  UMOV UR4, 0xffffffff ;  /* 0xffffffff00047882 */ /* 0x000fc60000000000 */
[----:B------:R-:W-:Y:S05]  /*1b680*/  BRA.DIV UR4, `(.L_x_12174) ;  /* 0x0000001204807947 */ /* 0x000fea000b800000 */
[----:B------:R-:W-:-:S13]  /*1b690*/  ELECT P6, URZ, PT ;  /* 0x00000000003f782f */ /* 0x000fda00038c0000 */
.L_x_12219:
[----:B------:R-:W-:Y:S05]  /*1b6a0*/  @!P6 BRA `(.L_x_12173) ;  /* 0x000000000094e947 */ /* 0x000fea0003800000 */
[----:B------:R-:W-:-:S06]  /*1b6b0*/  ULOP3.LUT UR4, UR38, 0x2, URZ, 0xfc, !UPT ;  /* 0x0000000226047892 */ /* 0x000fcc000f8efc3f */
[----:B0-----:R-:W-:-:S05]  /*1b6c0*/  IMAD.U32 R0, RZ, RZ, UR4 ;  /* 0x00000004ff007e24 */ /* 0x001fca000f8e00ff */
[----:B------:R-:W-:-:S13]  /*1b6d0*/  ISETP.NE.AND P0, PT, R0, 0x3, PT ;  /* 0x000000030000780c */ /* 0x000fda0003f05270 */
[----:B------:R-:W-:Y:S05]  /*1b6e0*/  @!P0 BRA `(.L_x_12175) ;  /* 0x0000000000048947 */ /* 0x000fea0003800000 */
[----:B------:R-:W-:Y:S01]  /*1b6f0*/  BPT.TRAP 0x1 ;  /* 0x000000040000795c */ /* 0x000fe20000300000 */
.L_x_12175:
        /* <DEDUP_REMOVED lines=12> */
.L_x_12220:
[----:B------:R-:W1:Y:S02]  /*1b7c0*/  SYNCS.PHASECHK.TRANS64.TRYWAIT P1, [R9+URZ], R0 ;  /* 0x00000000090075a7 */ /* 0x000e64000802017f */
[----:B-1----:R-:W-:Y:S05]  /*1b7d0*/  @!P1 BRA `(.L_x_12177) ;  /* 0x0000001000609947 */ /* 0x002fea0003800000 */
.L_x_12221:
[----:B------:R-:W-:Y:S05]  /*1b7e0*/  @!P0 BRA `(.L_x_12178) ;  /* 0x0000000000048947 */ /* 0x000fea0003800000 */
[----:B------:R-:W-:Y:S01]  /*1b7f0*/  BPT.TRAP 0x1 ;  /* 0x000000040000795c */ /* 0x000fe20000300000 */
.L_x_12178:
[----:B------:R-:W-:-:S04]  /*1b800*/  IMAD R19, R19, 0x8, R6 ;  /* 0x0000000813137824 */ /* 0x000fc800078e0206 */
[----:B------:R-:W3:Y:S02]  /*1b810*/  SYNCS.PHASECHK.TRANS64.TRYWAIT P1, [R19+URZ+0x13260], R4 ;  /* 0x01326004130075a7 */ /* 0x000ee4000802017f */
[----:B---3--:R-:W-:Y:S05]  /*1b820*/  @!P1 BRA `(.L_x_12179) ;  /* 0x0000001000609947 */ /* 0x008fea0003800000 */
.L_x_12222:
[----:B------:R-:W-:Y:S05]  /*1b830*/  @!P0 BRA `(.L_x_12180) ;  /* 0x0000000000048947 */ /* 0x000fea0003800000 */
[----:B------:R-:W-:Y:S01]  /*1b840*/  BPT.TRAP 0x1 ;  /* 0x000000040000795c */ /* 0x000fe20000300000 */
.L_x_12180:
[----:B------:R-:W-:-:S04]  /*1b850*/  IMAD R7, R7, 0x8, R6 ;  /* 0x0000000807077824 */ /* 0x000fc800078e0206 */
[----:B------:R-:W4:Y:S02]  /*1b860*/  SYNCS.PHASECHK.TRANS64.TRYWAIT P1, [R7+URZ+0x13260], R0 ;  /* 0x01326000070075a7 */ /* 0x000f24000802017f */
[----:B----4-:R-:W-:Y:S05]  /*1b870*/  @!P1 BRA `(.L_x_12181) ;  /* 0x0000001000609947 */ /* 0x010fea0003800000 */
.L_x_12223:
[----:B------:R-:W-:Y:S05]  /*1b880*/  @!P0 BRA `(.L_x_12182) ;  /* 0x0000000000048947 */ /* 0x000fea0003800000 */
[----:B------:R-:W-:Y:S01]  /*1b890*/  BPT.TRAP 0x1 ;  /* 0x000000040000795c */ /* 0x000fe20000300000 */
.L_x_12182:
[----:B------:R-:W5:Y:S02]  /*1b8a0*/  SYNCS.PHASECHK.TRANS64.TRYWAIT P0, [R19+URZ+0x13280], R4 ;  /* 0x01328004130075a7 */ /* 0x000f64000800017f */
[----:B-----5:R-:W-:Y:S05]  /*1b8b0*/  @!P0 BRA `(.L_x_12183) ;  /* 0x0000001000648947 */ /* 0x020fea0003800000 */
.L_x_12184:
[----:B------:R0:W0:Y:S02]  /*1b8c0*/  SYNCS.PHASECHK.TRANS64.TRYWAIT P0, [R7+URZ+0x13280], R0 ;  /* 0x01328000070075a7 */ /* 0x000024000800017f */
[----:B0-----:R-:W-:Y:S05]  /*1b8d0*/  @!P0 NANOSLEEP.SYNCS 0x989680 ;  /* 0x009896800000895d */ /* 0x001fea0003900000 */
[----:B------:R-:W0:Y:S02]  /*1b8e0*/  @!P0 SYNCS.PHASECHK.TRANS64 P0, [R7+URZ+0x13280], R0 ;  /* 0x01328000070085a7 */ /* 0x000e24000800007f */
[----:B0-----:R-:W-:Y:S05]  /*1b8f0*/  @!P0 BRA `(.L_x_12184) ;  /* 0xfffffffc00f08947 */ /* 0x001fea000383ffff */
.L_x_12173:
[----:B------:R-:W-:Y:S05]  /*1b900*/  BSYNC B0 ;  /* 0x0000000000007941 */ /* 0x000fea0003800000 */
.L_x_12172:
[----:B------:R-:W-:Y:S05]  /*1b910*/  EXIT ;  /* 0x000000000000794d */ /* 0x000fea0003800000 */
.L_x_12001:
[----:B0-----:R-:W-:-:S04]  /*1b920*/  IMAD.U32 R3, RZ, RZ, UR45 ;  /* 0x0000002dff037e24 */ /* 0x001fc8000f8e00ff */
[----:B------:R0:W1:Y:S03]  /*1b930*/  SYNCS.PHASECHK.TRANS64.TRYWAIT P1, [R3+URZ+0x13200], R8 ;  /* 0x01320008030075a7 */ /* 0x000066000802017f */
[----:B-1----:R-:W-:Y:S05]  /*1b940*/  @!P1 NANOSLEEP.SYNCS 0x989680 ;  /* 0x009896800000995d */ /* 0x002fea0003900000 */
[----:B------:R-:W1:Y:S02]  /*1b950*/  @!P1 SYNCS.PHASECHK.TRANS64 P1, [R3+URZ+0x13200], R8 ;  /* 0x01320008030095a7 */ /* 0x000e64000802007f */
[----:B-1----:R-:W-:Y:S05]  /*1b960*/  @!P1 BRA `(.L_x_12001) ;  /* 0xfffffffc00ec9947 */ /* 0x002fea000383ffff */
[----:B------:R-:W-:Y:S05]  /*1b970*/  BRA `(.L_x_12185) ;  /* 0xfffffe6400407947 */ /* 0x000fea000383ffff */
.L_x_12005:
[----:B--2---:R2:W3:Y:S02]  /*1b980*/  SYNCS.PHASECHK.TRANS64.TRYWAIT P1, [R105+URZ+0x13230], R4 ;  /* 0x01323004690075a7 */ /* 0x0044e4000802017f */
[----:B---3--:R-:W-:Y:S05]  /*1b990*/  @!P1 NANOSLEEP.SYNCS 0x989680 ;  /* 0x009896800000995d */ /* 0x008fea0003900000 */
[----:B------:R-:W3:Y:S02]  /*1b9a0*/  @!P1 SYNCS.PHASECHK.TRANS64 P1, [R105+URZ+0x13230], R4 ;  /* 0x01323004690095a7 */ /* 0x000ee4000802007f */
[----:B---3--:R-:W-:Y:S05]  /*1b9b0*/  @!P1 BRA `(.L_x_12005) ;  /* 0xfffffffc00f09947 */ /* 0x008fea000383ffff */
[----:B------:R-:W-:Y:S05]  /*1b9c0*/  BRA `(.L_x_12004) ;  /* 0xfffffe64005c7947 */ /* 0x000fea000383ffff */
.L_x_12021:
[----:B-1----:R-:W-:-:S04]  /*1b9d0*/  IMAD.U32 R8, RZ, RZ, UR24 ;  /* 0x00000018ff087e24 */ /* 0x002fc8000f8e00ff */
[----:B------:R1:W2:Y:S03]  /*1b9e0*/  SYNCS.PHASECHK.TRANS64.TRYWAIT P1, [R8+URZ+0x13230], R7 ;  /* 0x01323007080075a7 */ /* 0x0002a6000802017f */
[----:B--2---:R-:W-:Y:S05]  /*1b9f0*/  @!P1 NANOSLEEP.SYNCS 0x989680 ;  /* 0x009896800000995d */ /* 0x004fea0003900000 */
[----:B------:R-:W2:Y:S02]  /*1ba00*/  @!P1 SYNCS.PHASECHK.TRANS64 P1, [R8+URZ+0x13230], R7 ;  /* 0x01323007080095a7 */ /* 0x000ea4000802007f */
[----:B--2---:R-:W-:Y:S05]  /*1ba10*/  @!P1 BRA `(.L_x_12021) ;  /* 0xfffffffc00ec9947 */ /* 0x004fea000383ffff */
[----:B------:R-:W-:Y:S05]  /*1ba20*/  BRA `(.L_x_12020) ;  /* 0xfffffeac004c7947 */ /* 0x000fea000383ffff */
.L_x_12025:
[----:B-1----:R-:W-:-:S04]  /*1ba30*/  IMAD.U32 R128, RZ, RZ, UR11 ;  /* 0x0000000bff807e24 */ /* 0x002fc8000f8e00ff */
[----:B------:R1:W2:Y:S03]  /*1ba40*/  SYNCS.PHASECHK.TRANS64.TRYWAIT P1, [R128+URZ+0x13250], R7 ;  /* 0x01325007800075a7 */ /* 0x0002a6000802017f */
[----:B--2---:R-:W-:Y:S05]  /*1ba50*/  @!P1 NANOSLEEP.SYNCS 0x989680 ;  /* 0x009896800000995d */ /* 0x004fea0003900000 */
[----:B------:R-:W2:Y:S02]  /*1ba60*/  @!P1 SYNCS.PHASECHK.TRANS64 P1, [R128+URZ+0x13250], R7 ;  /* 0x01325007800095a7 */ /* 0x000ea4000802007f */
[----:B--2---:R-:W-:Y:S05]  /*1ba70*/  @!P1 BRA `(.L_x_12025) ;  /* 0xfffffffc00ec9947 */ /* 0x004fea000383ffff */
[----:B------:R-:W-:Y:S05]  /*1ba80*/  BRA `(.L_x_12024) ;  /* 0xfffffeb000f87947 */ /* 0x000fea000383ffff */
.L_x_12043:
[----:B-1----:R-:W-:-:S04]  /*1ba90*/  IMAD.U32 R10, RZ, RZ, UR22 ;  /* 0x00000016ff0a7e24 */ /* 0x002fc8000f8e00ff */
[----:B------:R1:W2:Y:S03]  /*1baa0*/  SYNCS.PHASECHK.TRANS64.TRYWAIT P1, [R10+URZ+0x13230], R9 ;  /* 0x013230090a0075a7 */ /* 0x0002a6000802017f */
[----:B--2---:R-:W-:Y:S05]  /*1bab0*/  @!P1 NANOSLEEP.SYNCS 0x989680 ;  /* 0x009896800000995d */ /* 0x004fea0003900000 */
[----:B------:R-:W2:Y:S02]  /*1bac0*/  @!P1 SYNCS.PHASECHK.TRANS64 P1, [R10+URZ+0x13230], R9 ;  /* 0x013230090a0095a7 */ /* 0x000ea4000802007f */
[----:B--2---:R-:W-:Y:S05]  /*1bad0*/  @!P1 BRA `(.L_x_12043) ;  /* 0xfffffffc00ec9947 */ /* 0x004fea000383ffff */
[----:B------:R-:W-:Y:S05]  /*1bae0*/  BRA `(.L_x_12042) ;  /* 0xfffffef800107947 */ /* 0x000fea000383ffff */
.L_x_12047:
[----:B-1----:R-:W-:-:S04]  /*1baf0*/  IMAD.U32 R10, RZ, RZ, UR11 ;  /* 0x0000000bff0a7e24 */ /* 0x002fc8000f8e00ff */
[----:B------:R1:W2:Y:S03]  /*1bb00*/  SYNCS.PHASECHK.TRANS64.TRYWAIT P1, [R10+URZ+0x13250], R9 ;  /* 0x013250090a0075a7 */ /* 0x0002a6000802017f */
[----:B--2---:R-:W-:Y:S05]  /*1bb10*/  @!P1 NANOSLEEP.SYNCS 0x989680 ;  /* 0x009896800000995d */ /* 0x004fea0003900000 */
[----:B------:R-:W2:Y:S02]  /*1bb20*/  @!P1 SYNCS.PHASECHK.TRANS64 P1, [R10+URZ+0x13250], R9 ;  /* 0x013250090a0095a7 */ /* 0x000ea4000802007f */
[----:B--2---:R-:W-:Y:S05]  /*1bb30*/  @!P1 BRA `(.L_x_12047) ;  /* 0xfffffffc00ec9947 */ /* 0x004fea000383ffff */
[----:B------:R-:W-:Y:S05]  /*1bb40*/  BRA `(.L_x_12046) ;  /* 0xffffff0400087947 */ /* 0x000fea000383ffff */
.L_x_12054:
[----:B-1----:R-:W-:-:S04]  /*1bb50*/  IMAD.U32 R10, RZ, RZ, UR24 ;  /* 0x00000018ff0a7e24 */ /* 0x002fc8000f8e00ff */
[----:B------:R1:W2:Y:S03]  /*1bb60*/  SYNCS.PHASECHK.TRANS64.TRYWAIT P1, [R10+URZ+0x13230], R9 ;  /* 0x013230090a0075a7 */ /* 0x0002a6000802017f */
[----:B--2---:R-:W-:Y:S05]  /*1bb70*/  @!P1 NANOSLEEP.SYNCS 0x989680 ;  /* 0x009896800000995d */ /* 0x004fea0003900000 */
[----:B------:R-:W2:Y:S02]  /*1bb80*/  @!P1 SYNCS.PHASECHK.TRANS64 P1, [R10+URZ+0x13230], R9 ;  /* 0x013230090a0095a7 */ /* 0x000ea4000802007f */
[----:B--2---:R-:W-:Y:S05]  /*1bb90*/  @!P1 BRA `(.L_x_12054) ;  /* 0xfffffffc00ec9947 */ /* 0x004fea000383ffff */
[----:B------:R-:W-:Y:S05]  /*1bba0*/  BRA `(.L_x_12053) ;  /* 0xffffff2400107947 */ /* 0x000fea000383ffff */
.L_x_12058:
[----:B-1----:R-:W-:-:S04]  /*1bbb0*/  IMAD.U32 R128, RZ, RZ, UR11 ;  /* 0x0000000bff807e24 */ /* 0x002fc8000f8e00ff */
[----:B------:R1:W2:Y:S03]  /*1bbc0*/  SYNCS.PHASECHK.TRANS64.TRYWAIT P1, [R128+URZ+0x13250], R9 ;  /* 0x01325009800075a7 */ /* 0x0002a6000802017f */
[----:B--2---:R-:W-:Y:S05]  /*1bbd0*/  @!P1 NANOSLEEP.SYNCS 0x989680 ;  /* 0x009896800000995d */ /* 0x004fea0003900000 */
[----:B------:R-:W2:Y:S02]  /*1bbe0*/  @!P1 SYNCS.PHASECHK.TRANS64 P1, [R128+URZ+0x13250], R9 ;  /* 0x01325009800095a7 */ /* 0x000ea4000802007f */
[----:B--2---:R-:W-:Y:S05]  /*1bbf0*/  @!P1 BRA `(.L_x_12058) ;  /* 0xfffffffc00ec9947 */ /* 0x004fea000383ffff */
[----:B------:R-:W-:Y:S05]  /*1bc00*/  BRA `(.L_x_12057) ;  /* 0xffffff2800bc7947 */ /* 0x000fea000383ffff */
.L_x_12072:
[----:B-1----:R-:W-:-:S04]  /*1bc10*/  IMAD.U32 R3, RZ, RZ, UR14 ;  /* 0x0000000eff037e24 */ /* 0x002fc8000f8e00ff */
[----:B------:R1:W2:Y:S03]  /*1bc20*/  SYNCS.PHASECHK.TRANS64.TRYWAIT P1, [R3+URZ+0x13250], R0 ;  /* 0x01325000030075a7 */ /* 0x0002a6000802017f */
[----:B--2---:R-:W-:Y:S05]  /*1bc30*/  @!P1 NANOSLEEP.SYNCS 0x989680 ;  /* 0x009896800000995d */ /* 0x004fea0003900000 */
[----:B------:R-:W2:Y:S02]  /*1bc40*/  @!P1 SYNCS.PHASECHK.TRANS64 P1, [R3+URZ+0x13250], R0 ;  /* 0x01325000030095a7 */ /* 0x000ea4000802007f */
[----:B--2---:R-:W-:Y:S05]  /*1bc50*/  @!P1 BRA `(.L_x_12072) ;  /* 0xfffffffc00ec9947 */ /* 0x004fea000383ffff */
[----:B------:R-:W-:Y:S05]  /*1bc60*/  BRA `(.L_x_12071) ;  /* 0xffffff6800f87947 */ /* 0x000fea000383ffff */
.L_x_12116:
[----:B------:R-:W-:Y:S02]  /*1bc70*/  IMAD.MOV.U32 R13, RZ, RZ, R20 ;  /* 0x000000ffff0d7224 */ /* 0x000fe400078e0014 */
[----:B------:R-:W-:Y:S02]  /*1bc80*/  IMAD.MOV.U32 R12, RZ, RZ, RZ ;  /* 0x000000ffff0c7224 */ /* 0x000fe400078e00ff */
[----:B------:R-:W-:Y:S02]  /*1bc90*/  IMAD.MOV.U32 R11, RZ, RZ, 0x1f ;  /* 0x0000001fff0b7424 */ /* 0x000fe400078e00ff */
[----:B------:R-:W-:-:S07]  /*1bca0*/  IMAD.MOV.U32 R15, RZ, RZ, -0x1 ;  /* 0xffffffffff0f7424 */ /* 0x000fce00078e00ff */
[----:B01----:R-:W-:Y:S05]  /*1bcb0*/  WARPSYNC.COLLECTIVE R15, `(.L_x_12186) ;  /* 0x000000000f087348 */ /* 0x003fea0003c00000 */
[----:B------:R2:W3:Y:S02]  /*1bcc0*/  SHFL.IDX P6, R14, R13, R12, R11 ;  /* 0x0000000c0d0e7389 */ /* 0x0004e400000c000b */
[----:B0123--:R-:W-:Y:S01]  /*1bcd0*/  ENDCOLLECTIVE ;  /* 0x000000000000791b */ /* 0x00ffe20003800000 */
.L_x_12186:
[----:B------:R-:W-:Y:S05]  /*1bce0*/  BRA `(.L_x_12187) ;  /* 0xffffffc400907947 */ /* 0x000fea000383ffff */
.L_x_12118:
[----:B------:R-:W-:Y:S01]  /*1bcf0*/  BSSY B0, `(.L_x_12188) ;  /* 0x0000006000007945 */ /* 0x000fe20003800000 */
[----:B------:R-:W-:-:S07]  /*1bd00*/  IMAD.MOV.U32 R15, RZ, RZ, -0x1 ;  /* 0xffffffffff0f7424 */ /* 0x000fce00078e00ff */
[----:B012---:R-:W-:Y:S05]  /*1bd10*/  WARPSYNC.COLLECTIVE R15, `(.L_x_12189) ;  /* 0x000000000f0c7348 */ /* 0x007fea0003c00000 */
[----:B------:R-:W-:Y:S02]  /*1bd20*/  ELECT P6, UR62, PT ;  /* 0x00000000003e782f */ /* 0x000fe400038c0000 */
[----:B------:R-:W-:Y:S01]  /*1bd30*/  MOV R14, UR62 ;  /* 0x0000003e000e7c02 */ /* 0x000fe20008000f00 */
[----:B012---:R-:W-:Y:S10]  /*1bd40*/  ENDCOLLECTIVE ;  /* 0x000000000000791b */ /* 0x007ff40003800000 */
.L_x_12189:
[----:B------:R-:W-:Y:S05]  /*1bd50*/  BSYNC B0 ;  /* 0x0000000000007941 */ /* 0x000fea0003800000 */
.L_x_12188:
[----:B------:R-:W-:Y:S05]  /*1bd60*/  BRA `(.L_x_12190) ;  /* 0xffffffc400987947 */ /* 0x000fea000383ffff */
.L_x_12120:
[----:B---3--:R3:W4:Y:S02]  /*1bd70*/  SYNCS.PHASECHK.TRANS64.TRYWAIT P0, [R2+URZ+0x13280], R3 ;  /* 0x01328003020075a7 */ /* 0x008724000800017f */
[----:B----4-:R-:W-:Y:S05]  /*1bd80*/  @!P0 NANOSLEEP.SYNCS 0x989680 ;  /* 0x009896800000895d */ /* 0x010fea0003900000 */
[----:B------:R-:W4:Y:S02]  /*1bd90*/  @!P0 SYNCS.PHASECHK.TRANS64 P0, [R2+URZ+0x13280], R3 ;  /* 0x01328003020085a7 */ /* 0x000f24000800007f */
[----:B----4-:R-:W-:Y:S05]  /*1bda0*/  @!P0 BRA `(.L_x_12120) ;  /* 0xfffffffc00f08947 */ /* 0x010fea000383ffff */
[----:B------:R-:W-:Y:S05]  /*1bdb0*/  BRA `(.L_x_12191) ;  /* 0xffffffc400f47947 */ /* 0x000fea000383ffff */
.L_x_12122:
[----:B0-----:R0:W4:Y:S02]  /*1bdc0*/  SYNCS.PHASECHK.TRANS64.TRYWAIT P0, [R2+URZ+0x13240], R3 ;  /* 0x01324003020075a7 */ /* 0x001124000800017f */
[----:B----4-:R-:W-:Y:S05]  /*1bdd0*/  @!P0 NANOSLEEP.SYNCS 0x989680 ;  /* 0x009896800000895d */ /* 0x010fea0003900000 */
[----:B------:R-:W4:Y:S02]  /*1bde0*/  @!P0 SYNCS.PHASECHK.TRANS64 P0, [R2+URZ+0x13240], R3 ;  /* 0x01324003020085a7 */ /* 0x000f24000800007f */
[----:B----4-:R-:W-:Y:S05]  /*1bdf0*/  @!P0 BRA `(.L_x_12122) ;  /* 0xfffffffc00f08947 */ /* 0x010fea000383ffff */
[----:B------:R-:W-:Y:S05]  /*1be00*/  BRA `(.L_x_12192) ;  /* 0xffffffc800407947 */ /* 0x000fea000383ffff */
.L_x_12126:
[----:B------:R0:W5:Y:S01]  /*1be10*/  LDL.LU R10, [R1+0x4] ;  /* 0x00000400010a7983 */ /* 0x0001620000300800 */
[----:B------:R-:W-:Y:S02]  /*1be20*/  IMAD.MOV.U32 R8, RZ, RZ, R11 ;  /* 0x000000ffff087224 */ /* 0x000fe400078e000b */
[----:B------:R-:W-:Y:S02]  /*1be30*/  IMAD.MOV.U32 R13, RZ, RZ, R4 ;  /* 0x000000ffff0d7224 */ /* 0x000fe400078e0004 */
[----:B------:R-:W-:Y:S02]  /*1be40*/  IMAD.MOV.U32 R12, RZ, RZ, RZ ;  /* 0x000000ffff0c7224 */ /* 0x000fe400078e00ff */
[----:B------:R-:W-:Y:S02]  /*1be50*/  IMAD.MOV.U32 R11, RZ, RZ, 0x1c1f ;  /* 0x00001c1fff0b7424 */ /* 0x000fe400078e00ff */
[----:B0-----:R-:W-:-:S07]  /*1be60*/  IMAD.MOV.U32 R15, RZ, RZ, -0x1 ;  /* 0xffffffffff0f7424 */ /* 0x001fce00078e00ff */
[----:B-----5:R-:W-:Y:S05]  /*1be70*/  WARPSYNC.COLLECTIVE R15, `(.L_x_12193) ;  /* 0x000000000f087348 */ /* 0x020fea0003c00000 */
[----:B------:R0:W1:Y:S02]  /*1be80*/  SHFL.IDX P6, R14, R13, R12, R11 ;  /* 0x0000000c0d0e7389 */ /* 0x00006400000c000b */
[----:B01---5:R-:W-:Y:S01]  /*1be90*/  ENDCOLLECTIVE ;  /* 0x000000000000791b */ /* 0x023fe20003800000 */
.L_x_12193:
[----:B------:R-:W-:Y:S02]  /*1bea0*/  IMAD.MOV.U32 R13, RZ, RZ, R0 ;  /* 0x000000ffff0d7224 */ /* 0x000fe400078e0000 */
[----:B------:R-:W-:-:S07]  /*1beb0*/  IMAD.MOV.U32 R2, RZ, RZ, R14 ;  /* 0x000000ffff027224 */ /* 0x000fce00078e000e */
[----:B------:R-:W-:Y:S05]  /*1bec0*/  WARPSYNC.COLLECTIVE R15, `(.L_x_12194) ;  /* 0x000000000f087348 */ /* 0x000fea0003c00000 */
[----:B------:R0:W1:Y:S02]  /*1bed0*/  SHFL.IDX P6, R14, R13, R12, R11 ;  /* 0x0000000c0d0e7389 */ /* 0x00006400000c000b */
[----:B01----:R-:W-:Y:S01]  /*1bee0*/  ENDCOLLECTIVE ;  /* 0x000000000000791b */ /* 0x003fe20003800000 */
.L_x_12194:
[----:B------:R-:W-:Y:S02]  /*1bef0*/  IMAD.MOV.U32 R13, RZ, RZ, R4 ;  /* 0x000000ffff0d7224 */ /* 0x000fe400078e0004 */
[----:B------:R-:W-:Y:S02]  /*1bf00*/  IMAD.MOV.U32 R12, RZ, RZ, 0x1 ;  /* 0x00000001ff0c7424 */ /* 0x000fe400078e00ff */
[----:B------:R-:W-:-:S07]  /*1bf10*/  IMAD.MOV.U32 R3, RZ, RZ, R14 ;  /* 0x000000ffff037224 */ /* 0x000fce00078e000e */
[----:B------:R-:W-:Y:S05]  /*1bf20*/  WARPSYNC.COLLECTIVE R15, `(.L_x_12195) ;  /* 0x000000000f087348 */ /* 0x000fea0003c00000 */
[----:B------:R0:W1:Y:S02]  /*1bf30*/  SHFL.IDX P6, R14, R13, R12, R11 ;  /* 0x0000000c0d0e7389 */ /* 0x00006400000c000b */
[----:B01----:R-:W-:Y:S01]  /*1bf40*/  ENDCOLLECTIVE ;  /* 0x000000000000791b */ /* 0x003fe20003800000 */
.L_x_12195:
[----:B------:R-:W-:Y:S02]  /*1bf50*/  IMAD.MOV.U32 R13, RZ, RZ, R0 ;  /* 0x000000ffff0d7224 */ /* 0x000fe400078e0000 */
[----:B------:R-:W-:Y:S02]  /*1bf60*/  IMAD R7, R10, R9, RZ ;  /* 0x000000090a077224 */ /* 0x000fe400078e02ff */
[----:B------:R-:W0:Y:S02]  /*1bf70*/  S2R R10, SR_TID.X ;  /* 0x00000000000a7919 */ /* 0x000e240000002100 */
[----:B0-----:R-:W-:-:S04]  /*1bf80*/  LOP3.LUT R10, R10, 0x7f, RZ, 0xc0, !PT ;  /* 0x0000007f0a0a7812 */ /* 0x001fc800078ec0ff */
[----:B------:R-:W-:-:S05]  /*1bf90*/  SHF.R.U32.HI R10, RZ, 0x2, R10 ;  /* 0x00000002ff0a7819 */ /* 0x000fca000001160a */
[----:B------:R-:W-:-:S04]  /*1bfa0*/  IMAD.IADD R8, R10, 0x1, R8 ;  /* 0x000000010a087824 */ /* 0x000fc800078e0208 */
[C---:B------:R-:W-:Y:S01]  /*1bfb0*/  VIADD R10, R8.reuse, 0x20 ;  /* 0x00000020080a7836 */ /* 0x040fe20000000000 */
[----:B------:R-:W-:-:S13]  /*1bfc0*/  ISETP.GE.AND P1, PT, R8, R7, PT ;  /* 0x000000070800720c */ /* 0x000fda0003f26270 */
        /* <DEDUP_REMOVED lines=13> */
.L_x_12196:
[----:B------:R-:W-:Y:S02]  /*1c0a0*/  IMAD.MOV.U32 R13, RZ, RZ, R4 ;  /* 0x000000ffff0d7224 */ /* 0x000fe400078e0004 */
[----:B------:R-:W-:Y:S01]  /*1c0b0*/  IMAD.MOV.U32 R12, RZ, RZ, 0x2 ;  /* 0x00000002ff0c7424 */ /* 0x000fe200078e00ff */
[----:B------:R-:W-:-:S13]  /*1c0c0*/  @!P1 IADD3 R9, P2, R21, R14, RZ ;  /* 0x0000000e15099210 */ /* 0x000fda0007f5e0ff */
[----:B------:R-:W-:Y:S05]  /*1c0d0*/  WARPSYNC.COLLECTIVE R15, `(.L_x_12197) ;  /* 0x000000000f087348 */ /* 0x000fea0003c00000 */
[----:B------:R0:W1:Y:S02]  /*1c0e0*/  SHFL.IDX P6, R14, R13, R12, R11 ;  /* 0x0000000c0d0e7389 */ /* 0x00006400000c000b */
[----:B01----:R-:W-:Y:S01]  /*1c0f0*/  ENDCOLLECTIVE ;  /* 0x000000000000791b */ /* 0x003fe20003800000 */
.L_x_12197:
[----:B------:R-:W-:Y:S02]  /*1c100*/  @!P1 IMAD.X R3, RZ, RZ, R2, P2 ;  /* 0x000000ffff039224 */ /* 0x000fe400010e0602 */
[----:B------:R-:W-:-:S05]  /*1c110*/  @!P1 IMAD.MOV.U32 R2, RZ, RZ, R9 ;  /* 0x000000ffff029224 */ /* 0x000fca00078e0009 */
        /* <DEDUP_REMOVED lines=10> */
.L_x_12198:
[----:B------:R-:W-:Y:S02]  /*1c1c0*/  IMAD.MOV.U32 R13, RZ, RZ, R4 ;  /* 0x000000ffff0d7224 */ /* 0x000fe400078e0004 */
[----:B------:R-:W-:Y:S01]  /*1c1d0*/  IMAD.MOV.U32 R12, RZ, RZ, 0x3 ;  /* 0x00000003ff0c7424 */ /* 0x000fe200078e00ff */
[----:B------:R-:W-:-:S13]  /*1c1e0*/  @!P1 IADD3 R9, P2, R21, R14, RZ ;  /* 0x0000000e15099210 */ /* 0x000fda0007f5e0ff */
[----:B------:R-:W-:Y:S05]  /*1c1f0*/  WARPSYNC.COLLECTIVE R15, `(.L_x_12199) ;  /* 0x000000000f087348 */ /* 0x000fea0003c00000 */
[----:B------:R0:W1:Y:S02]  /*1c200*/  SHFL.IDX P6, R14, R13, R12, R11 ;  /* 0x0000000c0d0e7389 */ /* 0x00006400000c000b */
[----:B01----:R-:W-:Y:S01]  /*1c210*/  ENDCOLLECTIVE ;  /* 0x000000000000791b */ /* 0x003fe20003800000 */
.L_x_12199:
[----:B------:R-:W-:Y:S02]  /*1c220*/  @!P1 IMAD.X R3, RZ, RZ, R2, P2 ;  /* 0x000000ffff039224 */ /* 0x000fe400010e0602 */
[----:B------:R-:W-:-:S05]  /*1c230*/  @!P1 IMAD.MOV.U32 R2, RZ, RZ, R9 ;  /* 0x000000ffff029224 */ /* 0x000fca00078e0009 */
        /* <DEDUP_REMOVED lines=11> */
.L_x_12200:
[----:B------:R-:W-:Y:S02]  /*1c2f0*/  IMAD.MOV.U32 R13, RZ, RZ, R6 ;  /* 0x000000ffff0d7224 */ /* 0x000fe400078e0006 */
[----:B------:R-:W-:Y:S02]  /*1c300*/  IMAD.MOV.U32 R12, RZ, RZ, RZ ;  /* 0x000000ffff0c7224 */ /* 0x000fe400078e00ff */
[----:B------:R-:W-:-:S07]  /*1c310*/  IMAD.MOV.U32 R2, RZ, RZ, R14 ;  /* 0x000000ffff027224 */ /* 0x000fce00078e000e */
[----:B------:R-:W-:Y:S05]  /*1c320*/  WARPSYNC.COLLECTIVE R15, `(.L_x_12201) ;  /* 0x000000000f087348 */ /* 0x000fea0003c00000 */
[----:B------:R0:W1:Y:S02]  /*1c330*/  SHFL.IDX P6, R14, R13, R12, R11 ;  /* 0x0000000c0d0e7389 */ /* 0x00006400000c000b */
[----:B01----:R-:W-:Y:S01]  /*1c340*/  ENDCOLLECTIVE ;  /* 0x000000000000791b */ /* 0x003fe20003800000 */
.L_x_12201:
        /* <DEDUP_REMOVED lines=11> */
.L_x_12202:
        /* <DEDUP_REMOVED lines=8> */
.L_x_12203:
        /* <DEDUP_REMOVED lines=11> */
.L_x_12204:
[----:B------:R-:W-:Y:S05]  /*1c530*/  BRA `(.L_x_12205) ;  /* 0xffffffcc003c7947 */ /* 0x000fea000383ffff */
.L_x_12129:
[----:B0-----:R0:W1:Y:S02]  /*1c540*/  SYNCS.PHASECHK.TRANS64.TRYWAIT P0, [R18+URZ+0x13220], R3 ;  /* 0x01322003120075a7 */ /* 0x001064000800017f */
[----:B-1----:R-:W-:Y:S05]  /*1c550*/  @!P0 NANOSLEEP.SYNCS 0x989680 ;  /* 0x009896800000895d */ /* 0x002fea0003900000 */
[----:B------:R-:W1:Y:S02]  /*1c560*/  @!P0 SYNCS.PHASECHK.TRANS64 P0, [R18+URZ+0x13220], R3 ;  /* 0x01322003120085a7 */ /* 0x000e64000800007f */
[----:B-1----:R-:W-:Y:S05]  /*1c570*/  @!P0 BRA `(.L_x_12129) ;  /* 0xfffffffc00f08947 */ /* 0x002fea000383ffff */
[----:B------:R-:W-:Y:S05]  /*1c580*/  BRA `(.L_x_12206) ;  /* 0xffffffcc00a47947 */ /* 0x000fea000383ffff */
.L_x_12135:
[----:B0-----:R0:W1:Y:S02]  /*1c590*/  SYNCS.PHASECHK.TRANS64.TRYWAIT P0, [R4+URZ+0x13280], R2 ;  /* 0x01328002040075a7 */ /* 0x001064000800017f */
[----:B-1----:R-:W-:Y:S05]  /*1c5a0*/  @!P0 NANOSLEEP.SYNCS 0x989680 ;  /* 0x009896800000895d */ /* 0x002fea0003900000 */
[----:B------:R-:W1:Y:S02]  /*1c5b0*/  @!P0 SYNCS.PHASECHK.TRANS64 P0, [R4+URZ+0x13280], R2 ;  /* 0x01328002040085a7 */ /* 0x000e64000800007f */
[----:B-1----:R-:W-:Y:S05]  /*1c5c0*/  @!P0 BRA `(.L_x_12135) ;  /* 0xfffffffc00f08947 */ /* 0x002fea000383ffff */
[----:B------:R-:W-:Y:S05]  /*1c5d0*/  BRA `(.L_x_12207) ;  /* 0xffffffd0003c7947 */ /* 0x000fea000383ffff */
.L_x_12140:
[----:B-1----:R1:W2:Y:S02]  /*1c5e0*/  SYNCS.PHASECHK.TRANS64.TRYWAIT P0, [R4+URZ+0x13240], R2 ;  /* 0x01324002040075a7 */ /* 0x0022a4000800017f */
[----:B--2---:R-:W-:Y:S05]  /*1c5f0*/  @!P0 NANOSLEEP.SYNCS 0x989680 ;  /* 0x009896800000895d */ /* 0x004fea0003900000 */
[----:B------:R-:W2:Y:S02]  /*1c600*/  @!P0 SYNCS.PHASECHK.TRANS64 P0, [R4+URZ+0x13240], R2 ;  /* 0x01324002040085a7 */ /* 0x000ea4000800007f */
[----:B--2---:R-:W-:Y:S05]  /*1c610*/  @!P0 BRA `(.L_x_12140) ;  /* 0xfffffffc00f08947 */ /* 0x004fea000383ffff */
[----:B------:R-:W-:Y:S05]  /*1c620*/  BRA `(.L_x_12208) ;  /* 0xffffffd000b47947 */ /* 0x000fea000383ffff */
.L_x_12146:
[----:B0-----:R0:W1:Y:S02]  /*1c630*/  SYNCS.PHASECHK.TRANS64.TRYWAIT P0, [R3+URZ+0x13270], R2 ;  /* 0x01327002030075a7 */ /* 0x001064000800017f */
[----:B-1----:R-:W-:Y:S05]  /*1c640*/  @!P0 NANOSLEEP.SYNCS 0x989680 ;  /* 0x009896800000895d */ /* 0x002fea0003900000 */
[----:B------:R-:W1:Y:S02]  /*1c650*/  @!P0 SYNCS.PHASECHK.TRANS64 P0, [R3+URZ+0x13270], R2 ;  /* 0x01327002030085a7 */ /* 0x000e64000800007f */
[----:B-1----:R-:W-:Y:S05]  /*1c660*/  @!P0 BRA `(.L_x_12146) ;  /* 0xfffffffc00f08947 */ /* 0x002fea000383ffff */
[----:B------:R-:W-:Y:S05]  /*1c670*/  BRA `(.L_x_12209) ;  /* 0xffffffd400507947 */ /* 0x000fea000383ffff */
.L_x_12148:
[----:B0-----:R0:W1:Y:S02]  /*1c680*/  SYNCS.PHASECHK.TRANS64.TRYWAIT P0, [R3+URZ+0x13260], R2 ;  /* 0x01326002030075a7 */ /* 0x001064000800017f */
[----:B-1----:R-:W-:Y:S05]  /*1c690*/  @!P0 NANOSLEEP.SYNCS 0x989680 ;  /* 0x009896800000895d */ /* 0x002fea0003900000 */
[----:B------:R-:W1:Y:S02]  /*1c6a0*/  @!P0 SYNCS.PHASECHK.TRANS64 P0, [R3+URZ+0x13260], R2 ;  /* 0x01326002030085a7 */ /* 0x000e64000800007f */
[----:B-1----:R-:W-:Y:S05]  /*1c6b0*/  @!P0 BRA `(.L_x_12148) ;  /* 0xfffffffc00f08947 */ /* 0x002fea000383ffff */
[----:B------:R-:W-:Y:S05]  /*1c6c0*/  BRA `(.L_x_12210) ;  /* 0xffffffd400587947 */ /* 0x000fea000383ffff */
.L_x_12155:
[----:B0-----:R0:W1:Y:S02]  /*1c6d0*/  SYNCS.PHASECHK.TRANS64.TRYWAIT P1, [R2+URZ+0x13270], R3 ;  /* 0x01327003020075a7 */ /* 0x001064000802017f */
[----:B-1----:R-:W-:Y:S05]  /*1c6e0*/  @!P1 NANOSLEEP.SYNCS 0x989680 ;  /* 0x009896800000995d */ /* 0x002fea0003900000 */
[----:B------:R-:W1:Y:S02]  /*1c6f0*/  @!P1 SYNCS.PHASECHK.TRANS64 P1, [R2+URZ+0x13270], R3 ;  /* 0x01327003020095a7 */ /* 0x000e64000802007f */
[----:B-1----:R-:W-:Y:S05]  /*1c700*/  @!P1 BRA `(.L_x_12155) ;  /* 0xfffffffc00f09947 */ /* 0x002fea000383ffff */
[----:B------:R-:W-:Y:S05]  /*1c710*/  BRA `(.L_x_12211) ;  /* 0xffffffd8009c7947 */ /* 0x000fea000383ffff */
.L_x_12157:
[----:B0-----:R0:W1:Y:S02]  /*1c720*/  SYNCS.PHASECHK.TRANS64.TRYWAIT P1, [R2+URZ+0x13260], R5 ;  /* 0x01326005020075a7 */ /* 0x001064000802017f */
[----:B-1----:R-:W-:Y:S05]  /*1c730*/  @!P1 NANOSLEEP.SYNCS 0x989680 ;  /* 0x009896800000995d */ /* 0x002fea0003900000 */
[----:B------:R-:W1:Y:S02]  /*1c740*/  @!P1 SYNCS.PHASECHK.TRANS64 P1, [R2+URZ+0x13260], R5 ;  /* 0x01326005020095a7 */ /* 0x000e64000802007f */
[----:B-1----:R-:W-:Y:S05]  /*1c750*/  @!P1 BRA `(.L_x_12157) ;  /* 0xfffffffc00f09947 */ /* 0x002fea000383ffff */
[----:B------:R-:W-:Y:S05]  /*1c760*/  BRA `(.L_x_12212) ;  /* 0xffffffd800a47947 */ /* 0x000fea000383ffff */
.L_x_12170:
[----:B0-----:R0:W1:Y:S02]  /*1c770*/  SYNCS.PHASECHK.TRANS64.TRYWAIT P0, [R6+URZ+0x13220], R0 ;  /* 0x01322000060075a7 */ /* 0x001064000800017f */
[----:B-1----:R-:W-:Y:S05]  /*1c780*/  @!P0 NANOSLEEP.SYNCS 0x989680 ;  /* 0x009896800000895d */ /* 0x002fea0003900000 */
[----:B------:R-:W1:Y:S02]  /*1c790*/  @!P0 SYNCS.PHASECHK.TRANS64 P0, [R6+URZ+0x13220], R0 ;  /* 0x01322000060085a7 */ /* 0x000e64000800007f */
[----:B-1----:R-:W-:Y:S05]  /*1c7a0*/  @!P0 BRA `(.L_x_12170) ;  /* 0xfffffffc00f08947 */ /* 0x002fea000383ffff */
[----:B------:R-:W-:Y:S05]  /*1c7b0*/  BRA `(.L_x_12213) ;  /* 0xffffffec00847947 */ /* 0x000fea000383ffff */
.L_x_12171:
        /* <DEDUP_REMOVED lines=8> */
[----:B0-2---:R-:W-:Y:S05]  /*1c840*/  WARPSYNC.COLLECTIVE R15, `(.L_x_12215) ;  /* 0x000000000f087348 */ /* 0x005fea0003c00000 */
[----:B------:R1:W3:Y:S02]  /*1c850*/  SHFL.IDX P6, R14, R13, R12, R11 ;  /* 0x0000000c0d0e7389 */ /* 0x0002e400000c000b */
[----:B0123--:R-:W-:Y:S01]  /*1c860*/  ENDCOLLECTIVE ;  /* 0x000000000000791b */ /* 0x00ffe20003800000 */
.L_x_12215:
[----:B------:R-:W-:Y:S05]  /*1c870*/  BSYNC B0 ;  /* 0x0000000000007941 */ /* 0x000fea0003800000 */
.L_x_12214:
[----:B------:R-:W-:Y:S05]  /*1c880*/  BRA `(.L_x_12216) ;  /* 0xffffffec006c7947 */ /* 0x000fea000383ffff */
.L_x_12174:
[----:B------:R-:W-:Y:S01]  /*1c890*/  BSSY B1, `(.L_x_12217) ;  /* 0x0000006000017945 */ /* 0x000fe20003800000 */
[----:B------:R-:W-:-:S07]  /*1c8a0*/  IMAD.MOV.U32 R15, RZ, RZ, -0x1 ;  /* 0xffffffffff0f7424 */ /* 0x000fce00078e00ff */
[----:B0-2---:R-:W-:Y:S05]  /*1c8b0*/  WARPSYNC.COLLECTIVE R15, `(.L_x_12218) ;  /* 0x000000000f0c7348 */ /* 0x005fea0003c00000 */
[----:B------:R-:W-:Y:S02]  /*1c8c0*/  ELECT P6, UR62, PT ;  /* 0x00000000003e782f */ /* 0x000fe400038c0000 */
[----:B------:R-:W-:Y:S01]  /*1c8d0*/  MOV R14, UR62 ;  /* 0x0000003e000e7c02 */ /* 0x000fe20008000f00 */
[----:B0-2---:R-:W-:Y:S10]  /*1c8e0*/  ENDCOLLECTIVE ;  /* 0x000000000000791b */ /* 0x005ff40003800000 */
.L_x_12218:
[----:B------:R-:W-:Y:S05]  /*1c8f0*/  BSYNC B1 ;  /* 0x0000000000017941 */ /* 0x000fea0003800000 */
.L_x_12217:
[----:B------:R-:W-:Y:S05]  /*1c900*/  BRA `(.L_x_12219) ;  /* 0xffffffec00647947 */ /* 0x000fea000383ffff */
.L_x_12176:
[----:B0-----:R0:W1:Y:S02]  /*1c910*/  SYNCS.PHASECHK.TRANS64.TRYWAIT P1, [R5+URZ], R4 ;  /* 0x00000004050075a7 */ /* 0x001064000802017f */
[----:B-1----:R-:W-:Y:S05]  /*1c920*/  @!P1 NANOSLEEP.SYNCS 0x989680 ;  /* 0x009896800000995d */ /* 0x002fea0003900000 */
[----:B------:R-:W1:Y:S02]  /*1c930*/  @!P1 SYNCS.PHASECHK.TRANS64 P1, [R5+URZ], R4 ;  /* 0x00000004050095a7 */ /* 0x000e64000802007f */
[----:B-1----:R-:W-:Y:S05]  /*1c940*/  @!P1 BRA `(.L_x_12176) ;  /* 0xfffffffc00f09947 */ /* 0x002fea000383ffff */
[----:B------:R-:W-:Y:S05]  /*1c950*/  BRA `(.L_x_12220) ;  /* 0xffffffec00987947 */ /* 0x000fea000383ffff */
.L_x_12177:
[----:B-1----:R1:W3:Y:S02]  /*1c960*/  SYNCS.PHASECHK.TRANS64.TRYWAIT P1, [R9+URZ], R0 ;  /* 0x00000000090075a7 */ /* 0x0022e4000802017f */
[----:B---3--:R-:W-:Y:S05]  /*1c970*/  @!P1 NANOSLEEP.SYNCS 0x989680 ;  /* 0x009896800000995d */ /* 0x008fea0003900000 */
[----:B------:R-:W3:Y:S02]  /*1c980*/  @!P1 SYNCS.PHASECHK.TRANS64 P1, [R9+URZ], R0 ;  /* 0x00000000090095a7 */ /* 0x000ee4000802007f */
[----:B---3--:R-:W-:Y:S05]  /*1c990*/  @!P1 BRA `(.L_x_12177) ;  /* 0xfffffffc00f09947 */ /* 0x008fea000383ffff */
[----:B------:R-:W-:Y:S05]  /*1c9a0*/  BRA `(.L_x_12221) ;  /* 0xffffffec008c7947 */ /* 0x000fea000383ffff */
.L_x_12179:
[----:B---3--:R3:W4:Y:S02]  /*1c9b0*/  SYNCS.PHASECHK.TRANS64.TRYWAIT P1, [R19+URZ+0x13260], R4 ;  /* 0x01326004130075a7 */ /* 0x008724000802017f */
[----:B----4-:R-:W-:Y:S05]  /*1c9c0*/  @!P1 NANOSLEEP.SYNCS 0x989680 ;  /* 0x009896800000995d */ /* 0x010fea0003900000 */
[----:B------:R-:W4:Y:S02]  /*1c9d0*/  @!P1 SYNCS.PHASECHK.TRANS64 P1, [R19+URZ+0x13260], R4 ;  /* 0x01326004130095a7 */ /* 0x000f24000802007f */
[----:B----4-:R-:W-:Y:S05]  /*1c9e0*/  @!P1 BRA `(.L_x_12179) ;  /* 0xfffffffc00f09947 */ /* 0x010fea000383ffff */
[----:B------:R-:W-:Y:S05]  /*1c9f0*/  BRA `(.L_x_12222) ;  /* 0xffffffec008c7947 */ /* 0x000fea000383ffff */
.L_x_12181:
[----:B----4-:R4:W0:Y:S02]  /*1ca00*/  SYNCS.PHASECHK.TRANS64.TRYWAIT P1, [R7+URZ+0x13260], R0 ;  /* 0x01326000070075a7 */ /* 0x010824000802017f */
[----:B0-----:R-:W-:Y:S05]  /*1ca10*/  @!P1 NANOSLEEP.SYNCS 0x989680 ;  /* 0x009896800000995d */ /* 0x001fea0003900000 */
[----:B------:R-:W0:Y:S02]  /*1ca20*/  @!P1 SYNCS.PHASECHK.TRANS64 P1, [R7+URZ+0x13260], R0 ;  /* 0x01326000070095a7 */ /* 0x000e24000802007f */
[----:B0-----:R-:W-:Y:S05]  /*1ca30*/  @!P1 BRA `(.L_x_12181) ;  /* 0xfffffffc00f09947 */ /* 0x001fea000383ffff */
[----:B------:R-:W-:Y:S05]  /*1ca40*/  BRA `(.L_x_12223) ;  /* 0xffffffec008c7947 */ /* 0x000fea000383ffff */
.L_x_12183:
[----:B------:R0:W0:Y:S02]  /*1ca50*/  SYNCS.PHASECHK.TRANS64.TRYWAIT P0, [R19+URZ+0x13280], R4 ;  /* 0x01328004130075a7 */ /* 0x000024000800017f */
[----:B0-----:R-:W-:Y:S05]  /*1ca60*/  @!P0 NANOSLEEP.SYNCS 0x989680 ;  /* 0x009896800000895d */ /* 0x001fea0003900000 */
[----:B------:R-:W0:Y:S02]  /*1ca70*/  @!P0 SYNCS.PHASECHK.TRANS64 P0, [R19+URZ+0x13280], R4 ;  /* 0x01328004130085a7 */ /* 0x000e24000800007f */
[----:B0-----:R-:W-:Y:S05]  /*1ca80*/  @!P0 BRA `(.L_x_12183) ;  /* 0xfffffffc00f08947 */ /* 0x001fea000383ffff */
[----:B------:R-:W-:Y:S05]  /*1ca90*/  BRA `(.L_x_12184) ;  /* 0xffffffec00887947 */ /* 0x000fea000383ffff */
.L_x_12224:
        /* <DEDUP_REMOVED lines=14> */
.L_x_13378:


//--------------------- .text._ZN7cutlass13device_kernelIN5flash11enable_sm90INS1_16FlashAttnFwdSm90INS1_25CollectiveMainloopFwdSm90ILi2EN4cute5tupleIJNS5_1CILi1EEES8_S8_EEENS6_IJNS7_ILi192EEENS7_ILi160EEENS7_ILi64EEEEEELi64ENS_12float_e4m3_tEfNS_4arch4Sm90ELb0ELb1ELb1ELb1ELb0ELb1ELb0ELb1ELb1ELb1ELb1ELb0EEENS1_21CollectiveEpilogueFwdINS6_IJSA_SC_SB_EEES9_NS_10bfloat16_tESG_Li384ELb1ELb1ELb1ELb1EEENS1_36VarlenDynamicPersistentTileSchedulerILi192ELi160ELi384ELi128ELb1ELb1ELb1ELb1ELb0ELb1EEEEEEEEEvNT_6ParamsE --------------------------
	.section	.text._ZN7cutlass13device_kernelIN5flash11enable_sm90INS1_16FlashAttnFwdSm90INS1_25CollectiveMainloopFwdSm90ILi2EN4cute5tupleIJNS5_1CILi1EEES8_S8_EEENS6_IJNS7_ILi192EEENS7_ILi160EEENS7_ILi64EEEEEELi64ENS_12float_e4m3_tEfNS_4arch4Sm90ELb0ELb1ELb1ELb1ELb0ELb1ELb0ELb1ELb1ELb1ELb1ELb0EEENS1_21CollectiveEpilogueFwdINS6_IJSA_SC_SB_EEES9_NS_10bfloat16_tESG_Li384ELb1ELb1ELb1ELb1EEENS1_36VarlenDynamicPersistentTileSchedulerILi192ELi160ELi384ELi128ELb1ELb1ELb1ELb1ELb0ELb1EEEEEEEEEvNT_6ParamsE,"ax",@progbits
	.align	128
.text._ZN7cutlass13device_kernelIN5flash11enable_sm90INS1_16FlashAttnFwdSm90INS1_25CollectiveMainloopFwdSm90ILi2EN4cute5tupleIJNS5_1CILi1EEES8_S8_EEENS6_IJNS7_ILi192EEENS7_ILi160EEENS7_ILi64EEEEEELi64ENS_12float_e4m3_tEfNS_4arch4Sm90ELb0ELb1ELb1ELb1ELb0ELb1ELb0ELb1ELb1ELb1ELb1ELb0EEENS1_21CollectiveEpilogueFwdINS6_IJSA_SC_SB_EEES9_NS_10bfloat16_tESG_Li384ELb1ELb1ELb1ELb1EEENS1_36VarlenDynamicPersistentTileSchedulerILi192ELi160ELi384ELi128ELb1ELb1ELb1ELb1ELb0ELb1EEEEEEEEEvNT_6ParamsE:
        .type           _ZN7cutlass13device_kernelIN5flash11enable_sm90INS1_16FlashAttnFwdSm90INS1_25CollectiveMainloopFwdSm90ILi2EN4cute5tupleIJNS5_1CILi1EEES8_S8_EEENS6_IJNS7_ILi192EEENS7_ILi160EEENS7_ILi64EEEEEELi64ENS_12float_e4m3_tEfNS_4arch4Sm90ELb0ELb1ELb1ELb1ELb0ELb1ELb0ELb1ELb1ELb1ELb1ELb0EEENS1_21CollectiveEpilogueFwdINS6_IJSA_SC_SB_EEES9_NS_10bfloat16_tESG_Li384ELb1ELb1ELb1ELb1EEENS1_36VarlenDynamicPersistentTileSchedulerILi192ELi160ELi384ELi128ELb1ELb1ELb1ELb1ELb0ELb1EEEEEEEEEvNT_6ParamsE,@function
        .size           _ZN7cutlass13device_kernelIN5flash11enable_sm90INS1_16FlashAttnFwdSm90INS1_25CollectiveMainloopFwdSm90ILi2EN4cute5tupleIJNS5_1CILi1EEES8_S8_EEENS6_IJNS7_ILi192EEENS7_ILi160EEENS7_ILi64EEEEEELi64ENS_12float_e4m3_tEfNS_4arch4Sm90ELb0ELb1ELb1ELb1ELb0ELb1ELb0ELb1ELb1ELb1ELb1ELb0EEENS1_21CollectiveEpilogueFwdINS6_IJSA_SC_SB_EEES9_NS_10bfloat16_tESG_Li384ELb1ELb1ELb1ELb1EEENS1_36VarlenDynamicPersistentTileSchedulerILi192ELi160ELi384ELi128ELb1ELb1ELb1ELb1ELb0ELb1EEEEEEEEEvNT_6ParamsE,(.L_x_13379 - _ZN7cutlass13device_kernelIN5flash11enable_sm90INS1_16FlashAttnFwdSm90INS1_25CollectiveMainloopFwdSm90ILi2EN4cute5tupleIJNS5_1CILi1EEES8_S8_EEENS6_IJNS7_ILi192EEENS7_ILi160EEENS7_ILi64EEEEEELi64ENS_12float_e4m3_tEfNS_4arch4Sm90ELb0ELb1ELb1ELb1ELb0ELb1ELb0ELb1ELb1ELb1ELb1ELb0EEENS1_21CollectiveEpilogueFwdINS6_IJSA_SC_SB_EEES9_NS_10bfloat16_tESG_Li384ELb1ELb1ELb1ELb1EEENS1_36VarlenDynamicPersistentTileSchedulerILi192ELi160ELi384ELi128ELb1ELb1ELb1ELb1ELb0ELb1EEEEEEEEEvNT_6ParamsE)
        .other          _ZN7cutlass13device_kernelIN5flash11enable_sm90INS1_16FlashAttnFwdSm90INS1_25CollectiveMainloopFwdSm90ILi2EN4cute5tupleIJNS5_1CILi1EEES8_S8_EEENS6_IJNS7_ILi192EEENS7_ILi160EEENS7_ILi64EEEEEELi64ENS_12float_e4m3_tEfNS_4arch4Sm90ELb0ELb1ELb1ELb1ELb0ELb1ELb0ELb1ELb1ELb1ELb1ELb0EEENS1_21CollectiveEpilogueFwdINS6_IJSA_SC_SB_EEES9_NS_10bfloat16_tESG_Li384ELb1ELb1ELb1ELb1EEENS1_36VarlenDynamicPersistentTileSchedulerILi192ELi160ELi384ELi128ELb1ELb1ELb1ELb1ELb0ELb1EEEEEEEEEvNT_6ParamsE,@"STO_CUDA_ENTRY STV_DEFAULT"
_ZN7cutlass13device_kernelIN5flash11enable_sm90INS1_16FlashAttnFwdSm90INS1_25CollectiveMainloopFwdSm90ILi2EN4cute5tupleIJNS5_1CILi1EEES8_S8_EEENS6_IJNS7_ILi192EEENS7_ILi160EEENS7_ILi64EEEEEELi64ENS_12float_e4m3_tEfNS_4arch4Sm90ELb0ELb1ELb1ELb1ELb0ELb1ELb0ELb1ELb1ELb1ELb1ELb0EEENS1_21CollectiveEpilogueFwdINS6_IJSA_SC_SB_EEES9_NS_10bfloat16_tESG_Li384ELb1ELb1ELb1ELb1EEENS1_36VarlenDynamicPersistentTileSchedulerILi192ELi160ELi384ELi128ELb1ELb1ELb1ELb1ELb0ELb1EEEEEEEEEvNT_6ParamsE:
        /* <DEDUP_REMOVED lines=23> */
.L_x_12226:
[----:B------:R-:W-:Y:S05]  /*0170*/  BSYNC B0 ;  /* 0x0000000000007941 */ /* 0x000fea0003800000 */
.L_x_12225:
[----:B------:R-:W-:Y:S01]  /*0180*/  VOTEU.ANY UP0, P0 ;  /* 0x00000000003f7886 */ /* 0x000fe20000000100 */
[----:B------:R-:W0:Y:S01]  /*0190*/  SHFL.IDX PT, R2, R0, RZ, 0x1f ;  /* 0x00001fff00027589 */ /* 0x000e2200000e0000 */
[----:B------:R-:W-:Y:S01]  /*01a0*/  UMOV UR4, 0x80 ;  /* 0x0000008000047882 */ /* 0x000fe20000000000 */
[----:B------:R-:W-:Y:S01]  /*01b0*/  UMOV UR7, 0x180 ;  /* 0x0000018000077882 */ /* 0x000fe20000000000 */
[----:B------:R-:W-:Y:S01]  /*01c0*/  VOTEU.ANY UP1, P0 ;  /* 0x00000000003f7886 */ /* 0x000fe20000020100 */
[----:B------:R-:W1:Y:S01]  /*01d0*/  @UP0 S2UR UR8, SR_CgaCtaId ;  /* 0x00000000000809c3 */ /* 0x000e620000008800 */
[----:B------:R-:W-:Y:S01]  /*01e0*/  @UP0 UMOV UR6, 0x400 ;  /* 0x0000040000060882 */ /* 0x000fe20000000000 */
[----:B------:R-:W-:-:S04]  /*01f0*/  @UP0 UIADD3 UR4, -UR4, 0x100000, URZ ;  /* 0x0010000004040890 */ /* 0x000fc8000fffe13f */
[----:B------:R-:W-:Y:S02]  /*0200*/  @UP0 USHF.L.U32 UR5, UR4, 0xb, URZ ;  /* 0x0000000b04050899 */ /* 0x000fe4000800063f */
[----:B------:R-:W-:Y:S01]  /*0210*/  @UP0 USHF.L.U32 UR4, UR4, 0x1, URZ ;  /* 0x0000000104040899 */ /* 0x000fe2000800063f */
[----:B0-----:R-:W-:Y:S02]  /*0220*/  ISETP.NE.AND P1, PT, R2, RZ, PT ;  /* 0x000000ff0200720c */ /* 0x001fe40003f25270 */
[----:B------:R-:W-:Y:S01]  /*0230*/  SHF.R.U32.HI R2, RZ, 0x7, R3 ;  /* 0x00000007ff027819 */ /* 0x000fe20000011603 */
[----:B-1----:R-:W-:Y:S02]  /*0240*/  @UP0 ULEA UR8, UR8, UR6, 0x18 ;  /* 0x0000000608080291 */ /* 0x002fe4000f8ec03f */
[----:B------:R-:W-:-:S04]  /*0250*/  @UP0 UIADD3 UR6, -UR7, 0x100000, URZ ;  /* 0x0010000007060890 */ /* 0x000fc8000fffe13f */
[----:B------:R-:W-:Y:S02]  /*0260*/  @UP0 USHF.L.U32 UR7, UR6, 0xb, URZ ;  /* 0x0000000b06070899 */ /* 0x000fe4000800063f */
[----:B------:R-:W-:Y:S01]  /*0270*/  @UP0 USHF.L.U32 UR6, UR6, 0x1, URZ ;  /* 0x0000000106060899 */ /* 0x000fe2000800063f */
[----:B------:R-:W-:Y:S01]  /*0280*/  VOTEU.ANY UP0, P0 ;  /* 0x00000000003f7886 */ /* 0x000fe20000000100 */
[----:B------:R-:W0:Y:S04]  /*0290*/  SHFL.IDX PT, R2, R2, RZ, 0x1f ;  /* 0x00001fff02027589 */ /* 0x000e2800000e0000 */
[----:B------:R-:W1:Y:S02]  /*02a0*/  FENCE.VIEW.ASYNC.S ;  /* 0x00000000000073c6 */ /* 0x000e640000000000 */
[----:B-1----:R1:W2:Y:S04]  /*02b0*/  @UP0 SYNCS.EXCH.64 URZ, [UR8+0x13200], UR4 ;  /* 0x01320004083f05b2 */ /* 0x0022a80008000100 */
[----:B------:R1:W3:Y:S01]  /*02c0*/  @UP1 SYNCS.EXCH.64 URZ, [UR8+0x13220], UR6 ;  /* 0x01322006083f15b2 */ /* 0x0002e20008000100 */
[----:B------:R-:W-:Y:S05]  /*02d0*/  @P1 BRA `(.L_x_12227) ;  /* 0x0000000000481947 */ /* 0x000fea0003800000 */
[----:B-1----:R-:W1:Y:S01]  /*02e0*/  S2UR UR5, SR_CgaCtaId ;  /* 0x00000000000579c3 */ /* 0x002e620000008800 */
[----:B------:R-:W-:Y:S01]  /*02f0*/  UMOV UR4, 0x400 ;  /* 0x0000040000047882 */ /* 0x000fe20000000000 */
[----:B------:R-:W-:Y:S01]  /*0300*/  UMOV UR6, 0x1 ;  /* 0x0000000100067882 */ /* 0x000fe20000000000 */
[----:B------:R-:W-:Y:S01]  /*0310*/  UMOV UR7, 0x3 ;  /* 0x0000000300077882 */ /* 0x000fe20000000000 */
[----:B------:R-:W-:Y:S01]  /*0320*/  ELECT P0, URZ, PT ;  /* 0x00000000003f782f */ /* 0x000fe20003800000 */
[----:B-1----:R-:W-:Y:S02]  /*0330*/  ULEA UR8, UR5, UR4, 0x18 ;  /* 0x0000000405087291 */ /* 0x002fe4000f8ec03f */
[----:B------:R-:W-:-:S04]  /*0340*/  UIADD3 UR4, -UR6, 0x100000, URZ ;  /* 0x0010000006047890 */ /* 0x000fc8000fffe13f */
[----:B------:R-:W-:Y:S02]  /*0350*/  USHF.L.U32 UR5, UR4, 0xb, URZ ;  /* 0x0000000b04057899 */ /* 0x000fe4000800063f */
[----:B------:R-:W-:Y:S02]  /*0360*/  USHF.L.U32 UR4, UR4, 0x1, URZ ;  /* 0x0000000104047899 */ /* 0x000fe4000800063f */
[----:B------:R-:W-:-:S04]  /*0370*/  UIADD3 UR6, -UR7, 0x100000, URZ ;  /* 0x0010000007067890 */ /* 0x000fc8000fffe13f */
[----:B------:R-:W-:Y:S02]  /*0380*/  USHF.L.U32 UR7, UR6, 0xb, URZ ;  /* 0x0000000b06077899 */ /* 0x000fe4000800063f */
[----:B------:R-:W-:Y:S01]  /*0390*/  USHF.L.U32 UR6, UR6, 0x1, URZ ;  /* 0x0000000106067899 */ /* 0x000fe2000800063f */
[----:B------:R-:W1:Y:S03]  /*03a0*/  FENCE.VIEW.ASYNC.S ;  /* 0x00000000000073c6 */ /* 0x000e660000000000 */
[----:B-1----:R4:W1:Y:S08]  /*03b0*/  SYNCS.EXCH.64 URZ, [UR8+0x13230], UR4 ;  /* 0x01323004083f75b2 */ /* 0x0028700008000100 */
[----:B------:R4:W0:Y:S01]  /*03c0*/  SYNCS.EXCH.64 URZ, [UR8+0x13240], UR6 ;  /* 0x01324006083f75b2 */ /* 0x0008220008000100 */
[----:B------:R4:W0:Y:S01]  /*03d0*/  SYNCS.EXCH.64 URZ, [UR8+0x13238], UR4 ;  /* 0x01323804083f75b2 */ /* 0x0008220008000100 */
[----:B------:R4:W0:Y:S02]  /*03e0*/  SYNCS.EXCH.64 URZ, [UR8+0x13248], UR6 ;  /* 0x01324806083f75b2 */ /* 0x0008240008000100 */
[----:B----4-:R-:W-:Y:S01]  /*03f0*/  NOP ;  /* 0x0000000000007918 */ /* 0x010fe20000000000 */
.L_x_12227:
[----:B------:R-:W4:Y:S01]  /*0400*/  SHFL.IDX PT, R3, R0, RZ, 0x1f ;  /* 0x00001fff00037589 */ /* 0x000f2200000e0000 */
[----:B------:R-:W-:Y:S01]  /*0410*/  NOP ;  /* 0x0000000000007918 */ /* 0x000fe20000000000 */
[----:B----4-:R-:W-:-:S13]  /*0420*/  ISETP.NE.AND P0, PT, R3, RZ, PT ;  /* 0x000000ff0300720c */ /* 0x010fda0003f05270 */
        /* <DEDUP_REMOVED lines=19> */
.L_x_12228:
[----:B------:R-:W4:Y:S01]  /*0560*/  SHFL.IDX PT, R3, R0, RZ, 0x1f ;  /* 0x00001fff00037589 */ /* 0x000f2200000e0000 */
[----:B------:R-:W-:Y:S01]  /*0570*/  NOP ;  /* 0x0000000000007918 */ /* 0x000fe20000000000 */
[----:B----4-:R-:W-:-:S13]  /*0580*/  ISETP.NE.AND P0, PT, R3, RZ, PT ;  /* 0x000000ff0300720c */ /* 0x010fda0003f05270 */
[----:B------:R-:W-:Y:S05]  /*0590*/  @P0 BRA `(.L_x_12229) ;  /* 0x0000000000380947 */ /* 0x000fea0003800000 */
[----:B-1----:R-:W1:Y:S01]  /*05a0*/  S2UR UR5, SR_CgaCtaId ;  /* 0x00000000000579c3 */ /* 0x002e620000008800 */
[----:B------:R-:W-:Y:S01]  /*05b0*/  UMOV UR4, 0x400 ;  /* 0x0000040000047882 */ /* 0x000fe20000000000 */
[----:B------:R-:W-:Y:S01]  /*05c0*/  UMOV UR7, 0x1 ;  /* 0x0000000100077882 */ /* 0x000fe20000000000 */
[----:B------:R-:W-:Y:S01]  /*05d0*/  ELECT P0, URZ, PT ;  /* 0x00000000003f782f */ /* 0x000fe20003800000 */
[----:B-1----:R-:W-:Y:S02]  /*05e0*/  ULEA UR6, UR5, UR4, 0x18 ;  /* 0x0000000405067291 */ /* 0x002fe4000f8ec03f */
[----:B------:R-:W-:-:S04]  /*05f0*/  UIADD3 UR4, -UR7, 0x100000, URZ ;  /* 0x0010000007047890 */ /* 0x000fc8000fffe13f */
[----:B------:R-:W-:Y:S02]  /*0600*/  USHF.L.U32 UR5, UR4, 0xb, URZ ;  /* 0x0000000b04057899 */ /* 0x000fe4000800063f */
[----:B------:R-:W-:Y:S01]  /*0610*/  USHF.L.U32 UR4, UR4, 0x1, URZ ;  /* 0x0000000104047899 */ /* 0x000fe2000800063f */
[----:B------:R-:W1:Y:S11]  /*0620*/  FENCE.VIEW.ASYNC.S ;  /* 0x00000000000073c6 */ /* 0x000e760000000000 */
[----:B-1----:R4:W1:Y:S01]  /*0630*/  SYNCS.EXCH.64 URZ, [UR6+0x13270], UR4 ;  /* 0x01327004063f75b2 */ /* 0x0028620008000100 */
[----:B------:R4:W0:Y:S01]  /*0640*/  SYNCS.EXCH.64 URZ, [UR6+0x13280], UR4 ;  /* 0x01328004063f75b2 */ /* 0x0008220008000100 */
[----:B------:R4:W0:Y:S01]  /*0650*/  SYNCS.EXCH.64 URZ, [UR6+0x13278], UR4 ;  /* 0x01327804063f75b2 */ /* 0x0008220008000100 */
[----:B------:R4:W0:Y:S02]  /*0660*/  SYNCS.EXCH.64 URZ, [UR6+0x13288], UR4 ;  /* 0x01328804063f75b2 */ /* 0x0008240008000100 */
[----:B----4-:R-:W-:Y:S01]  /*0670*/  NOP ;  /* 0x0000000000007918 */ /* 0x010fe20000000000 */
.L_x_12229:
        /* <DEDUP_REMOVED lines=22> */
.L_x_12230:
        /* <DEDUP_REMOVED lines=22> */
.L_x_12231:
[----:B0-----:R-:W-:Y:S01]  /*0940*/  ISETP.NE.AND P0, PT, R2, RZ, PT ;  /* 0x000000ff0200720c */ /* 0x001fe20003f05270 */
[----:B------:R-:W-:Y:S01]  /*0950*/  IMAD.MOV.U32 R2, RZ, RZ, 0x1 ;  /* 0x00000001ff027424 */ /* 0x000fe200078e00ff */
[----:B------:R-:W-:Y:S01]  /*0960*/  NOP ;  /* 0x0000000000007918 */ /* 0x000fe20000000000 */
[----:B------:R-:W-:Y:S01]  /*0970*/  ULDC.64 UR44, c[0x0][0x208] ;  /* 0x00008200002c7ab9 */ /* 0x000fe20000000a00 */
[----:B------:R-:W-:Y:S02]  /*0980*/  BSSY B8, `(.L_x_12232) ;  /* 0x0002450000087945 */ /* 0x000fe40003800000 */
[----:B------:R-:W-:-:S05]  /*0990*/  SEL R2, R2, 0x2, !P0 ;  /* 0x0000000202027807 */ /* 0x000fca0004000000 */
[----:B------:R0:W-:Y:S01]  /*09a0*/  STL [R1+0x40], R2 ;  /* 0x0000400201007387 */ /* 0x0001e20000100800 */
[----:B-123--:R-:W-:Y:S06]  /*09b0*/  BAR.SYNC.DEFER_BLOCKING 0x0 ;  /* 0x0000000000007b1d */ /* 0x00efec0000010000 */
[----:B------:R-:W-:Y:S05]  /*09c0*/  @!P0 BRA `(.L_x_12233) ;  /* 0x000001cc00f08947 */ /* 0x000fea0003800000 */
.L_x_12234:
[----:B------:R-:W-:-:S08]  /*09d0*/  NOP ;  /* 0x0000000000007918 */ /* 0x000fd00000000000 */
[----:B------:R-:W1:Y:S02]  /*09e0*/  USETMAXREG.TRY_ALLOC.CTAPOOL UP0, 0xa0 ;  /* 0x000000a0000079c8 */ /* 0x000e640008000600 */
[----:B-1----:R-:W-:-:S13]  /*09f0*/  PLOP3.LUT P0, PT, PT, PT, UP0, 0x80, 0x0 ;  /* 0x000000000000781c */ /* 0x002fda0003f0f008 */
[----:B------:R-:W-:Y:S05]  /*0a00*/  @!P0 BRA `(.L_x_12234) ;  /* 0xfffffffc00f08947 */ /* 0x000fea000383ffff */
[----:B------:R-:W1:Y:S08]  /*0a10*/  S2UR UR4, SR_CgaCtaId ;  /* 0x00000000000479c3 */ /* 0x000e700000008800 */
[----:B------:R-:W-:Y:S06]  /*0a20*/  BAR.ARV 0x8, 0x200 ;  /* 0x0208000000007b1d */ /* 0x000fec0000002000 */
[----:B------:R-:W-:-:S02]  /*0a30*/  MOV R18, 0x400 ;  /* 0x0000040000127802 */ /* 0x000fc40000000f00 */
[----:B------:R-:W-:Y:S01]  /*0a40*/  BAR.SYNC.DEFER_BLOCKING 0x5, 0x200 ;  /* 0x0148000000007b1d */ /* 0x000fe20000010000 */
[----:B-1----:R-:W-:-:S05]  /*0a50*/  IMAD.U32 R0, RZ, RZ, UR4 ;  /* 0x00000004ff007e24 */ /* 0x002fca000f8e00ff */
[----:B------:R-:W-:Y:S01]  /*0a60*/  ULDC UR4, c[0x0][0xc3c] ;  /* 0x00030f0000047ab9 */ /* 0x000fe20000000800 */
[----:B------:R-:W-:Y:S01]  /*0a70*/  LEA R18, R0, R18, 0x18 ;  /* 0x0000001200127211 */ /* 0x000fe200078ec0ff */
[----:B------:R-:W-:Y:S04]  /*0a80*/  STL [R1+0x30], R0 ;  /* 0x0000300001007387 */ /* 0x000fe80000100800 */
[----:B------:R-:W1:Y:S01]  /*0a90*/  LDS.128 R12, [R18+0x132d0] ;  /* 0x0132d000120c7984 */ /* 0x000e620000000c00 */
[----:B------:R-:W-:Y:S06]  /*0aa0*/  BAR.ARV 0x4, 0x200 ;  /* 0x0108000000007b1d */ /* 0x000fec0000002000 */
[----:B-1----:R-:W-:-:S13]  /*0ab0*/  ISETP.GE.AND P0, PT, R15, UR4, PT ;  /* 0x000000040f007c0c */ /* 0x002fda000bf06270 */
[----:B------:R-:W-:Y:S05]  /*0ac0*/  @P0 BRA `(.L_x_12235) ;  /* 0x0000024000ec0947 */ /* 0x000fea0003800000 */
[----:B------:R-:W2:Y:S01]  /*0ad0*/  LDL.LU R19, [R1+0x40] ;  /* 0x0000400001137983 */ /* 0x000ea20000300800 */
[----:B------:R-:W1:Y:S02]  /*0ae0*/  S2R R0, SR_TID.X ;  /* 0x0000000000007919 */ /* 0x000e640000002100 */
[----:B-1----:R-:W-:-:S05]  /*0af0*/  VIADD R0, R0, 0xffffff80 ;  /* 0xffffff8000007836 */ /* 0x002fca0000000000 */
[----:B------:R-:W-:-:S04]  /*0b00*/  SHF.R.S32.HI R3, RZ, 0x1f, R0 ;  /* 0x0000001fff037819 */ /* 0x000fc80000011400 */
[CC--:B0-----:R-:W-:Y:S02]  /*0b10*/  LEA.HI R2, R3.reuse, R0.reuse, RZ, 0x7 ;  /* 0x0000000003027211 */ /* 0x0c1fe400078f38ff */
[-C--:B------:R-:W-:Y:S02]  /*0b20*/  LEA.HI R4, R0, R0.reuse, RZ, 0x1 ;  /* 0x0000000000047211 */ /* 0x080fe400078f08ff */
[----:B------:R-:W-:Y:S02]  /*0b30*/  LOP3.LUT R9, R2, 0xffffff80, RZ, 0xc0, !PT ;  /* 0xffffff8002097812 */ /* 0x000fe400078ec0ff */
[----:B------:R-:W-:Y:S02]  /*0b40*/  LEA.HI R6, R3, R0, RZ, 0x2 ;  /* 0x0000000003067211 */ /* 0x000fe400078f10ff */
[----:B------:R-:W-:Y:S01]  /*0b50*/  LOP3.LUT R5, R4, 0xfffffffe, RZ, 0xc0, !PT ;  /* 0xfffffffe04057812 */ /* 0x000fe200078ec0ff */
[----:B------:R-:W-:Y:S01]  /*0b60*/  IMAD.IADD R9, R0, 0x1, -R9 ;  /* 0x0000000100097824 */ /* 0x000fe200078e0a09 */
[----:B------:R-:W-:-:S02]  /*0b70*/  LOP3.LUT R11, R6, 0xfffffffc, RZ, 0xc0, !PT ;  /* 0xfffffffc060b7812 */ /* 0x000fc400078ec0ff */
[----:B------:R-:W-:Y:S01]  /*0b80*/  LEA.HI R7, R3, R0, RZ, 0x4 ;  /* 0x0000000003077211 */ /* 0x000fe200078f20ff */
[C---:B------:R-:W-:Y:S01]  /*0b90*/  IMAD.IADD R5, R0.reuse, 0x1, -R5 ;  /* 0x0000000100057824 */ /* 0x040fe200078e0a05 */
[----:B------:R-:W-:Y:S01]  /*0ba0*/  SHF.R.S32.HI R8, RZ, 0x1f, R9 ;  /* 0x0000001fff087819 */ /* 0x000fe20000011409 */
[----:B------:R-:W-:Y:S01]  /*0bb0*/  IMAD.IADD R16, R0, 0x1, -R11 ;  /* 0x0000000100107824 */ /* 0x000fe200078e0a0b */
[--C-:B------:R-:W-:Y:S02]  /*0bc0*/  SHF.R.S32.HI R0, RZ, 0x2, R6.reuse ;  /* 0x00000002ff007819 */ /* 0x100fe40000011406 */
[----:B------:R-:W-:Y:S02]  /*0bd0*/  SHF.R.S32.HI R3, RZ, 0x1f, R6 ;  /* 0x0000001fff037819 */ /* 0x000fe40000011406 */
[----:B------:R-:W-:Y:S02]  /*0be0*/  LEA.HI R10, R8, R9, RZ, 0x2 ;  /* 0x00000009080a7211 */ /* 0x000fe400078f10ff */
[----:B------:R-:W-:-:S02]  /*0bf0*/  LEA.HI R3, R3, R0, RZ, 0x2 ;  /* 0x0000000003037211 */ /* 0x000fc400078f10ff */
[----:B------:R-:W-:Y:S02]  /*0c00*/  SHF.R.S32.HI R20, RZ, 0x1, R4 ;  /* 0x00000001ff147819 */ /* 0x000fe40000011404 */
[--C-:B------:R-:W-:Y:S02]  /*0c10*/  SHF.R.S32.HI R12, RZ, 0x2, R10.reuse ;  /* 0x00000002ff0c7819 */ /* 0x100fe4000001140a */
[----:B------:R-:W-:Y:S02]  /*0c20*/  SHF.R.S32.HI R17, RZ, 0x1f, R10 ;  /* 0x0000001fff117819 */ /* 0x000fe4000001140a */
[----:B------:R-:W-:Y:S02]  /*0c30*/  LOP3.LUT R3, R3, 0xfffffffc, RZ, 0xc0, !PT ;  /* 0xfffffffc03037812 */ /* 0x000fe400078ec0ff */
[----:B------:R-:W-:Y:S02]  /*0c40*/  SHF.R.S32.HI R2, RZ, 0x7, R2 ;  /* 0x00000007ff027819 */ /* 0x000fe40000011402 */
[----:B------:R-:W-:-:S02]  /*0c50*/  LEA.HI R4, R4, R20, RZ, 0x1 ;  /* 0x0000001404047211 */ /* 0x000fc400078f08ff */
[----:B------:R-:W-:Y:S01]  /*0c60*/  LEA.HI R17, R17, R12, RZ, 0x3 ;  /* 0x0000000c11117211 */ /* 0x000fe200078f18ff */
[----:B------:R-:W-:Y:S01]  /*0c70*/  IMAD.IADD R3, R0, 0x1, -R3 ;  /* 0x0000000100037824 */ /* 0x000fe200078e0a03 */
[----:B------:R-:W-:Y:S01]  /*0c80*/  LOP3.LUT R4, R4, 0x3fffffe, RZ, 0xc0, !PT ;  /* 0x03fffffe04047812 */ /* 0x000fe200078ec0ff */
[----:B------:R-:W-:Y:S01]  /*0c90*/  IMAD.HI R6, R2, 0x55555556, RZ ;  /* 0x5555555602067827 */ /* 0x000fe200078e02ff */
[----:B------:R-:W-:Y:S02]  /*0ca0*/  LOP3.LUT R17, R17, 0xfffffff8, RZ, 0xc0, !PT ;  /* 0xfffffff811117812 */ /* 0x000fe400078ec0ff */
[----:B------:R-:W-:Y:S01]  /*0cb0*/  LEA.HI R8, R8, R9, RZ, 0x5 ;  /* 0x0000000908087211 */ /* 0x000fe200078f28ff */
[----:B------:R-:W-:Y:S01]  /*0cc0*/  IMAD.SHL.U32 R3, R3, 0x80, RZ ;  /* 0x0000008003037824 */ /* 0x000fe200078e00ff */
[----:B------:R-:W-:Y:S01]  /*0cd0*/  SHF.R.S32.HI R7, RZ, 0x4, R7 ;  /* 0x00000004ff077819 */ /* 0x000fe20000011407 */
[----:B------:R-:W-:Y:S01]  /*0ce0*/  IMAD.IADD R4, R20, 0x1, -R4 ;  /* 0x0000000114047824 */ /* 0x000fe200078e0a04 */
[----:B------:R-:W-:Y:S01]  /*0cf0*/  LEA.HI R11, R6, R6, RZ, 0x1 ;  /* 0x00000006060b7211 */ /* 0x000fe200078f08ff */
[----:B------:R-:W-:Y:S01]  /*0d00*/  IMAD.IADD R17, R12, 0x1, -R17 ;  /* 0x000000010c117824 */ /* 0x000fe200078e0a11 */
[----:B------:R-:W-:-:S02]  /*0d10*/  LEA.HI R0, R16, R16, RZ, 0x1 ;  /* 0x0000001010007211 */ /* 0x000fc400078f08ff */
[----:B------:R-:W-:Y:S01]  /*0d20*/  SHF.R.S32.HI R8, RZ, 0x5, R8 ;  /* 0x00000005ff087819 */ /* 0x000fe20000011408 */
[----:B------:R-:W-:Y:S01]  /*0d30*/  IMAD.SHL.U32 R22, R5, 0x10, RZ ;  /* 0x0000001005167824 */ /* 0x000fe200078e00ff */
[----:B------:R-:W-:Y:S01]  /*0d40*/  LOP3.LUT R6, R3, 0x180, RZ, 0xc0, !PT ;  /* 0x0000018003067812 */ /* 0x000fe200078ec0ff */
[----:B------:R-:W-:Y:S01]  /*0d50*/  IMAD R4, R7, 0x8, R4 ;  /* 0x0000000807047824 */ /* 0x000fe200078e0204 */
[----:B------:R-:W-:Y:S01]  /*0d60*/  LOP3.LUT R7, R0, 0x1ffffffe, RZ, 0xc0, !PT ;  /* 0x1ffffffe00077812 */ /* 0x000fe200078ec0ff */
[----:B------:R-:W-:Y:S02]  /*0d70*/  IMAD R11, R11, -0x3, R2 ;  /* 0xfffffffd0b0b7824 */ /* 0x000fe400078e0202 */
[----:B------:R-:W-:Y:S01]  /*0d80*/  IMAD R8, R8, 0x10, R17 ;  /* 0x0000001008087824 */ /* 0x000fe200078e0211 */
[----:B------:R-:W-:Y:S02]  /*0d90*/  LOP3.LUT R0, R6, 0x10, R22, 0xf8, !PT ;  /* 0x0000001006007812 */ /* 0x000fe400078ef816 */
[----:B------:R-:W-:Y:S01]  /*0da0*/  SHF.R.U32.HI R3, RZ, 0x3, R6 ;  /* 0x00000003ff037819 */ /* 0x000fe20000011606 */
[----:B------:R-:W-:Y:S01]  /*0db0*/  IMAD.IADD R7, R16, 0x1, -R7 ;  /* 0x0000000110077824 */ /* 0x000fe200078e0a07 */
[----:B------:R-:W-:Y:S01]  /*0dc0*/  LOP3.LUT R2, R6, 0x30, R22, 0xf8, !PT ;  /* 0x0000003006027812 */ /* 0x000fe200078ef816 */
[----:B------:R-:W-:Y:S01]  /*0dd0*/  IMAD R8, R11, 0x40, R8 ;  /* 0x000000400b087824 */ /* 0x000fe200078e0208 */
[----:B------:R-:W-:-:S02]  /*0de0*/  LOP3.LUT R0, R0, R3, RZ, 0x3c, !PT ;  /* 0x0000000300007212 */ /* 0x000fc400078e3cff */
[----:B------:R-:W-:Y:S01]  /*0df0*/  LOP3.LUT R3, R2, R3, RZ, 0x3c, !PT ;  /* 0x0000000302037212 */ /* 0x000fe200078e3cff */
[----:B------:R-:W-:Y:S01]  /*0e00*/  IMAD R2, R7, 0x8, R8 ;  /* 0x0000000807027824 */ /* 0x000fe200078e0208 */
[----:B------:R0:W-:Y:S04]  /*0e10*/  STL [R1+0x48], R6 ;  /* 0x0000480601007387 */ /* 0x0001e80000100800 */
[----:B------:R-:W-:Y:S04]  /*0e20*/  STL [R1+0x54], R13 ;  /* 0x0000540d01007387 */ /* 0x000fe80000100800 */
[----:B------:R2:W-:Y:S01]  /*0e30*/  STL [R1+0x3c], R2 ;  /* 0x00003c0201007387 */ /* 0x0005e20000100800 */
[----:B------:R-:W-:Y:S01]  /*0e40*/  LOP3.LUT R10, R10, 0x7ffffffc, RZ, 0xc0, !PT ;  /* 0x7ffffffc0a0a7812 */ /* 0x000fe200078ec0ff */
[----:B0-----:R-:W-:-:S02]  /*0e50*/  IMAD.SHL.U32 R6, R5, 0x8, RZ ;  /* 0x0000000805067824 */ /* 0x001fc400078e00ff */
[----:B------:R-:W-:Y:S04]  /*0e60*/  STL [R1+0x58], R14 ;  /* 0x0000580e01007387 */ /* 0x000fe80000100800 */
[----:B------:R-:W-:Y:S04]  /*0e70*/  STL [R1+0x5c], R15 ;  /* 0x00005c0f01007387 */ /* 0x000fe80000100800 */
[----:B------:R-:W-:Y:S01]  /*0e80*/  STL [R1+0x68], RZ ;  /* 0x000068ff01007387 */ /* 0x000fe20000100800 */
[----:B------:R-:W-:-:S04]  /*0e90*/  IMAD.IADD R10, R9, 0x1, -R10 ;  /* 0x00000001090a7824 */ /* 0x000fc800078e0a0a */
[----:B------:R-:W-:Y:S01]  /*0ea0*/  IMAD.SHL.U32 R5, R10, 0x2, RZ ;  /* 0x000000020a057824 */ /* 0x000fe200078e00ff */
[----:B------:R-:W-:Y:S02]  /*0eb0*/  CS2R R156, SRZ ;  /* 0x00000000009c7805 */ /* 0x000fe4000001ff00 */
[----:B--2---:R-:W-:-:S05]  /*0ec0*/  LOP3.LUT R2, R19, 0x1, RZ, 0xfc, !PT ;  /* 0x0000000113027812 */ /* 0x004fca00078efcff */
[----:B------:R0:W-:Y:S04]  /*0ed0*/  STL [R1+0xc], R2 ;  /* 0x00000c0201007387 */ /* 0x0001e80000100800 */
[----:B------:R-:W-:Y:S01]  /*0ee0*/  STL [R1+0x14], RZ ;  /* 0x000014ff01007387 */ /* 0x000fe20000100800 */
[----:B0-----:R-:W-:Y:S02]  /*0ef0*/  IMAD.SHL.U32 R2, R4, 0x40, RZ ;  /* 0x0000004004027824 */ /* 0x001fe400078e00ff */
[----:B------:R-:W-:Y:S01]  /*0f00*/  VIADD R4, R6, 0x10 ;  /* 0x0000001006047836 */ /* 0x000fe20000000000 */
[----:B------:R-:W-:Y:S04]  /*0f10*/  STL [R1+0x20], R6 ;  /* 0x0000200601007387 */ /* 0x000fe80000100800 */
[----:B------:R-:W-:Y:S04]  /*0f20*/  STL [R1+0x4c], R2 ;  /* 0x00004c0201007387 */ /* 0x000fe80000100800 */
[----:B------:R0:W-:Y:S04]  /*0f30*/  STL [R1+0x34], R4 ;  /* 0x0000340401007387 */ /* 0x0001e80000100800 */
[----:B------:R1:W-:Y:S01]  /*0f40*/  STL [R1+0x18], R5 ;  /* 0x0000180501007387 */ /* 0x0003e20000100800 */
[----:B0-----:R-:W-:Y:S01]  /*0f50*/  IMAD.IADD R4, R2, 0x1, R0 ;  /* 0x0000000102047824 */ /* 0x001fe200078e0200 */
[----:B------:R-:W-:-:S05]  /*0f60*/  IADD3 R0, R18, R2, R3 ;  /* 0x0000000212007210 */ /* 0x000fca0007ffe003 */
[----:B------:R1:W-:Y:S04]  /*0f70*/  STL [R1+0x70], R0 ;  /* 0x0000700001007387 */ /* 0x0003e80000100800 */
[----:B------:R1:W-:Y:S01]  /*0f80*/  STL [R1+0x38], R4 ;  /* 0x0000380401007387 */ /* 0x0003e20000100800 */
[----:B------:R-:W-:-:S07]  /*0f90*/  IMAD.MOV.U32 R19, RZ, RZ, RZ ;  /* 0x000000ffff137224 */ /* 0x000fce00078e00ff */
.L_x_12416:
[----:B-12---:R-:W2:Y:S01]  /*0fa0*/  LDL.LU R12, [R1+0x58] ;  /* 0x00005800010c7983 */ /* 0x006ea20000300800 */
[----:B------:R-:W-:Y:S01]  /*0fb0*/  ULDC.64 UR4, c[0x0][0xa28] ;  /* 0x00028a0000047ab9 */ /* 0x000fe20000000a00 */
[----:B01----:R-:W0:Y:S01]  /*0fc0*/  LDC.64 R4, c[0x0][0xa08] ;  /* 0x00028200ff047b82 */ /* 0x003e220000000a00 */
[----:B----45:R-:W-:Y:S01]  /*0fd0*/  IMAD.MOV.U32 R24, RZ, RZ, RZ ;  /* 0x000000ffff187224 */ /* 0x030fe200078e00ff */
[----:B------:R-:W0:Y:S01]  /*0fe0*/  LDL R27, [R1+0x5c] ;  /* 0x00005c00011b7983 */ /* 0x000e220000100800 */
        /* <DEDUP_REMOVED lines=9> */
[----:B------:R-:W1:Y:S08]  /*1080*/  @P0 LDC.64 R2, c[0x0][0xa28] ;  /* 0x00028a00ff020b82 */ /* 0x000e700000000a00 */
[----:B------:R-:W3:Y:S01]  /*1090*/  @P1 LDC.64 R6, c[0x0][0xa18] ;  /* 0x00028600ff061b82 */ /* 0x000ee20000000a00 */
[----:B------:R-:W-:Y:S01]  /*10a0*/  ULDC UR4, c[0x0][0x288] ;  /* 0x0000a20000047ab9 */ /* 0x000fe20000000800 */
[----:B------:R-:W-:Y:S01]  /*10b0*/  ISETP.NE.AND.EX P3, PT, RZ, UR5, PT, P3 ;  /* 0x00000005ff007c0c */ /* 0x000fe2000bf65330 */
[----:B------:R-:W-:Y:S01]  /*10c0*/  IMAD.U32 R0, RZ, RZ, UR4 ;  /* 0x00000004ff007e24 */ /* 0x000fe2000f8e00ff */
[----:B------:R-:W-:Y:S01]  /*10d0*/  ULDC.64 UR4, c[0x0][0x418] ;  /* 0x0001060000047ab9 */ /* 0x000fe20000000a00 */
[----:B0-----:R-:W-:-:S04]  /*10e0*/  IMAD.WIDE R8, R27, 0x4, R4 ;  /* 0x000000041b087825 */ /* 0x001fc800078e0204 */
[----:B---3--:R-:W-:-:S06]  /*10f0*/  @P1 IMAD.WIDE R4, R27, 0x4, R6 ;  /* 0x000000041b041825 */ /* 0x008fcc00078e0206 */
[----:B------:R-:W5:Y:S01]  /*1100*/  @P3 LDG.E R24, desc[UR44][R8.64] ;  /* 0x0000002c08183981 */ /* 0x000f62000c1e1900 */
[----:B--2---:R-:W-:Y:S01]  /*1110*/  LOP3.LUT R26, R12, 0xffff, RZ, 0xc0, !PT ;  /* 0x0000ffff0c1a7812 */ /* 0x004fe200078ec0ff */
[----:B-1----:R-:W-:Y:S02]  /*1120*/  @P0 IMAD.WIDE R2, R27, 0x4, R2 ;  /* 0x000000041b020825 */ /* 0x002fe400078e0202 */
[----:B------:R-:W2:Y:S01]  /*1130*/  @P1 LDG.E R0, desc[UR44][R4.64] ;  /* 0x0000002c04001981 */ /* 0x000ea2000c1e1900 */
[----:B------:R-:W-:-:S03]  /*1140*/  UISETP.NE.U32.AND UP0, UPT, UR4, URZ, UPT ;  /* 0x0000003f0400728c */ /* 0x000fc6000bf05070 */
[----:B------:R-:W-:Y:S01]  /*1150*/  ULDC UR4, c[0x0][0x424] ;  /* 0x0001090000047ab9 */ /* 0x000fe20000000800 */
[----:B------:R-:W-:Y:S01]  /*1160*/  UISETP.NE.AND.EX UP0, UPT, UR5, URZ, UPT, UP0 ;  /* 0x0000003f0500728c */ /* 0x000fe2000bf05300 */
[----:B------:R0:W5:Y:S01]  /*1170*/  @P0 LDG.E R10, desc[UR44][R2.64] ;  /* 0x0000002c020a0981 */ /* 0x000162000c1e1900 */
[----:B------:R-:W-:Y:S01]  /*1180*/  ISETP.NE.U32.AND P2, PT, RZ, UR6, PT ;  /* 0x00000006ff007c0c */ /* 0x000fe2000bf45070 */
[----:B------:R-:W-:Y:S01]  /*1190*/  ULDC UR5, c[0x0][0x2f0] ;  /* 0x0000bc0000057ab9 */ /* 0x000fe20000000800 */
[----:B------:R-:W-:Y:S02]  /*11a0*/  USEL UR4, UR4, 0x1, UP0 ;  /* 0x0000000104047887 */ /* 0x000fe40008000000 */
[----:B------:R-:W-:Y:S02]  /*11b0*/  ISETP.NE.AND.EX P2, PT, RZ, UR7, PT, P2 ;  /* 0x00000007ff007c0c */ /* 0x000fe4000bf45320 */
[----:B0-----:R-:W-:Y:S01]  /*11c0*/  LOP3.LUT R2, R12, 0xff000000, RZ, 0xc0, !PT ;  /* 0xff0000000c027812 */ /* 0x001fe200078ec0ff */
[----:B------:R-:W-:-:S03]  /*11d0*/  UIMAD UR4, UR4, UR5, URZ ;  /* 0x00000005040472a4 */ /* 0x000fc6000f8e023f */
[----:B------:R-:W-:Y:S01]  /*11e0*/  SHF.R.U32.HI R3, RZ, 0x8, R2 ;  /* 0x00000008ff037819 */ /* 0x000fe20000011602 */
[----:B------:R-:W-:Y:S01]  /*11f0*/  ULDC UR5, c[0x0][0x348] ;  /* 0x0000d20000057ab9 */ /* 0x000fe20000000800 */
[----:B--2---:R0:W-:Y:S04]  /*1200*/  STL [R1+0x4], R0 ;  /* 0x0000040001007387 */ /* 0x0041e80000100800 */
[----:B------:R1:W-:Y:S04]  /*1210*/  STL [R1+0x64], R27 ;  /* 0x0000641b01007387 */ /* 0x0003e80000100800 */
[----:B------:R1:W-:Y:S01]  /*1220*/  STL [R1+0x44], R26 ;  /* 0x0000441a01007387 */ /* 0x0003e20000100800 */
[----:B------:R-:W-:Y:S01]  /*1230*/  IMAD.MOV.U32 R14, RZ, RZ, R0 ;  /* 0x000000ffff0e7224 */ /* 0x000fe200078e0000 */
[----:B0-----:R-:W-:-:S04]  /*1240*/  LOP3.LUT R0, R12, 0xff0000, RZ, 0xc0, !PT ;  /* 0x00ff00000c007812 */ /* 0x001fc800078ec0ff */
[----:B------:R-:W-:Y:S01]  /*1250*/  LEA.HI R11, R0, R3, RZ, 0x10 ;  /* 0x00000003000b7211 */ /* 0x000fe200078f80ff */
[----:B------:R-:W-:Y:S06]  /*1260*/  @P1 BRA `(.L_x_12236) ;  /* 0x0000000000281947 */ /* 0x000fec0003800000 */
[----:B------:R-:W-:Y:S02]  /*1270*/  ULDC.64 UR6, c[0x0][0xa00] ;  /* 0x0002800000067ab9 */ /* 0x000fe40000000a00 */
[----:B------:R-:W-:-:S04]  /*1280*/  ISETP.NE.U32.AND P0, PT, RZ, UR6, PT ;  /* 0x00000006ff007c0c */ /* 0x000fc8000bf05070 */
[----:B------:R-:W-:-:S13]  /*1290*/  ISETP.NE.AND.EX P0, PT, RZ, UR7, PT, P0 ;  /* 0x00000007ff007c0c */ /* 0x000fda000bf05300 */
[----:B------:R-:W-:Y:S05]  /*12a0*/  @!P0 BRA `(.L_x_12236) ;  /* 0x0000000000188947 */ /* 0x000fea0003800000 */
[----:B------:R-:W0:Y:S02]  /*12b0*/  LDC.64 R2, c[0x0][0xa00] ;  /* 0x00028000ff027b82 */ /* 0x000e240000000a00 */
[----:B0-----:R-:W-:-:S05]  /*12c0*/  IMAD.WIDE R2, R27, 0x4, R2 ;  /* 0x000000041b027825 */ /* 0x001fca00078e0202 */
[----:B------:R-:W2:Y:S04]  /*12d0*/  LDG.E R0, desc[UR44][R2.64] ;  /* 0x0000002c02007981 */ /* 0x000ea8000c1e1900 */
[----:B------:R-:W2:Y:S02]  /*12e0*/  LDG.E R5, desc[UR44][R2.64+0x4] ;  /* 0x0000042c02057981 */ /* 0x000ea4000c1e1900 */
[----:B--2---:R-:W-:-:S05]  /*12f0*/  IMAD.IADD R14, R5, 0x1, -R0 ;  /* 0x00000001050e7824 */ /* 0x004fca00078e0a00 */
[----:B------:R0:W-:Y:S02]  /*1300*/  STL [R1+0x4], R14 ;  /* 0x0000040e01007387 */ /* 0x0001e40000100800 */
.L_x_12236:
[----:B------:R-:W-:Y:S02]  /*1310*/  IMAD.U32 R50, RZ, RZ, UR5 ;  /* 0x00000005ff327e24 */ /* 0x000fe4000f8e00ff */
[----:B------:R-:W-:Y:S01]  /*1320*/  IMAD.U32 R25, RZ, RZ, UR4 ;  /* 0x00000004ff197e24 */ /* 0x000fe2000f8e00ff */
[----:B------:R-:W-:Y:S06]  /*1330*/  @!P2 BRA `(.L_x_12237) ;  /* 0x000000000010a947 */ /* 0x000fec0003800000 */
[----:B------:R-:W2:Y:S02]  /*1340*/  LDC.64 R2, c[0x0][0xa20] ;  /* 0x00028800ff027b82 */ /* 0x000ea40000000a00 */
[----:B--2---:R-:W-:-:S05]  /*1350*/  IMAD.WIDE R2, R27, 0x4, R2 ;  /* 0x000000041b027825 */ /* 0x004fca00078e0202 */
[----:B------:R2:W5:Y:S01]  /*1360*/  LDG.E R25, desc[UR44][R2.64] ;  /* 0x0000002c02197981 */ /* 0x000562000c1e1900 */
[----:B------:R-:W-:Y:S05]  /*1370*/  BRA `(.L_x_12238) ;  /* 0x0000000000107947 */ /* 0x000fea0003800000 */
.L_x_12237:
[----:B------:R-:W-:Y:S05]  /*1380*/  @!P3 BRA `(.L_x_12238) ;  /* 0x00000000000cb947 */ /* 0x000fea0003800000 */
[----:B------:R-:W2:Y:S04]  /*1390*/  LDG.E R0, desc[UR44][R8.64] ;  /* 0x0000002c08007981 */ /* 0x000ea8000c1e1900 */
[----:B------:R-:W2:Y:S02]  /*13a0*/  LDG.E R25, desc[UR44][R8.64+0x4] ;  /* 0x0000042c08197981 */ /* 0x000ea4000c1e1900 */
[----:B--2---:R-:W-:-:S07]  /*13b0*/  IMAD.IADD R25, R25, 0x1, -R0 ;  /* 0x0000000119197824 */ /* 0x004fce00078e0a00 */
.L_x_12238:
[----:B------:R-:W-:Y:S01]  /*13c0*/  ULDC.64 UR4, c[0x0][0xa10] ;  /* 0x0002840000047ab9 */ /* 0x000fe20000000a00 */
[----:B------:R-:W3:Y:S01]  /*13d0*/  LDL R8, [R1+0x54] ;  /* 0x0000540001087983 */ /* 0x000ee20000100800 */
[----:B------:R-:W-:Y:S01]  /*13e0*/  ISETP.NE.U32.AND P0, PT, RZ, UR4, PT ;  /* 0x00000004ff007c0c */ /* 0x000fe2000bf05070 */
[----:B------:R-:W4:Y:S03]  /*13f0*/  LDC R6, c[0x0][0x448] ;  /* 0x00011200ff067b82 */ /* 0x000f260000000800 */
[----:B------:R-:W-:Y:S01]  /*1400*/  ISETP.NE.AND.EX P0, PT, RZ, UR5, PT, P0 ;  /* 0x00000005ff007c0c */ /* 0x000fe2000bf05300 */
[----:B------:R-:W-:Y:S02]  /*1410*/  ULDC.64 UR4, c[0x0][0xa30] ;  /* 0x00028c0000047ab9 */ /* 0x000fe40000000a00 */
[----:B------:R-:W-:Y:S01]  /*1420*/  ISETP.NE.U32.AND P1, PT, RZ, UR4, PT ;  /* 0x00000004ff007c0c */ /* 0x000fe2000bf25070 */
[----:B-----5:R-:W-:Y:S01]  /*1430*/  IMAD.MOV.U32 R45, RZ, RZ, R25 ;  /* 0x000000ffff2d7224 */ /* 0x020fe200078e0019 */
[----:B------:R-:W0:Y:S02]  /*1440*/  LDC.64 R12, c[0x0][0x9e0] ;  /* 0x00027800ff0c7b82 */ /* 0x000e240000000a00 */
[----:B------:R-:W-:-:S06]  /*1450*/  ISETP.NE.AND.EX P1, PT, RZ, UR5, PT, P1 ;  /* 0x00000005ff007c0c */ /* 0x000fcc000bf25310 */
[----:B--2---:R-:W2:Y:S08]  /*1460*/  @P0 LDC.64 R2, c[0x0][0xa10] ;  /* 0x00028400ff020b82 */ /* 0x004eb00000000a00 */
[----:B------:R-:W1:Y:S01]  /*1470*/  @P1 LDC.64 R4, c[0x0][0xa30] ;  /* 0x00028c00ff041b82 */ /* 0x000e620000000a00 */
[----:B--2---:R-:W-:-:S05]  /*1480*/  @P0 IMAD.WIDE R2, R27, 0x4, R2 ;  /* 0x000000041b020825 */ /* 0x004fca00078e0202 */
[----:B------:R-:W2:Y:S04]  /*1490*/  @P0 LDG.E R0, desc[UR44][R2.64] ;  /* 0x0000002c02000981 */ /* 0x000ea8000c1e1900 */
[----:B------:R3:W2:Y:S01]  /*14a0*/  @P0 LDG.E R7, desc[UR44][R2.64+0x4] ;  /* 0x0000042c02070981 */ /* 0x0006a2000c1e1900 */
[----:B-1----:R-:W-:-:S05]  /*14b0*/  @P1 IMAD.WIDE R4, R27, 0x4, R4 ;  /* 0x000000041b041825 */ /* 0x002fca00078e0204 */
[----:B------:R1:W5:Y:S01]  /*14c0*/  @P1 LDG.E R45, desc[UR44][R4.64] ;  /* 0x0000002c042d1981 */ /* 0x000362000c1e1900 */
[----:B----4-:R-:W-:Y:S01]  /*14d0*/  ISETP.NE.AND P1, PT, R6, 0x1, PT ;  /* 0x000000010600780c */ /* 0x010fe20003f25270 */
[----:B------:R-:W-:Y:S01]  /*14e0*/  IMAD.IADD R15, R25, 0x1, -R10 ;  /* 0x00000001190f7824 */ /* 0x000fe200078e0a0a */
[----:B0-----:R-:W-:-:S11]  /*14f0*/  ISETP.GE.AND P2, PT, R13, 0x1, PT ;  /* 0x000000010d00780c */ /* 0x001fd60003f46270 */
[----:B------:R-:W0:Y:S08]  /*1500*/  @P1 LDC R9, c[0x0][0x44c] ;  /* 0x00011300ff091b82 */ /* 0x000e300000000800 */
[----:B------:R-:W4:Y:S01]  /*1510*/  @P1 LDC R6, c[0x0][0x450] ;  /* 0x00011400ff061b82 */ /* 0x000f220000000800 */
[----:B---3--:R-:W-:-:S04]  /*1520*/  IMAD R20, R8, 0xc0, RZ ;  /* 0x000000c008147824 */ /* 0x008fc800078e02ff */
[----:B------:R-:W-:Y:S01]  /*1530*/  VIADD R2, R20, 0xbf ;  /* 0x000000bf14027836 */ /* 0x000fe20000000000 */
[----:B------:R1:W-:Y:S03]  /*1540*/  STL [R1+0x1c], R20 ;  /* 0x00001c1401007387 */ /* 0x0003e60000100800 */
[----:B0-----:R-:W-:-:S05]  /*1550*/  @P1 IMAD.HI.U32 R3, R2, R9, RZ ;  /* 0x0000000902031227 */ /* 0x001fca00078e00ff */
[----:B----4-:R-:W-:Y:S01]  /*1560*/  @P1 SHF.R.U32.HI R2, RZ, R6, R3 ;  /* 0x00000006ff021219 */ /* 0x010fe20000011603 */
[----:B--2---:R-:W-:-:S04]  /*1570*/  @P0 IMAD.IADD R50, R7, 0x1, -R0 ;  /* 0x0000000107320824 */ /* 0x004fc800078e0a00 */
[----:B------:R-:W-:-:S04]  /*1580*/  IMAD.IADD R8, R15, 0x1, R50 ;  /* 0x000000010f087824 */ /* 0x000fc800078e0232 */
[C---:B------:R-:W-:Y:S01]  /*1590*/  VIADD R0, R8.reuse, 0x9f ;  /* 0x0000009f08007836 */ /* 0x040fe20000000000 */
[----:B------:R1:W-:Y:S01]  /*15a0*/  STL [R1+0x8], R8 ;  /* 0x0000080801007387 */ /* 0x0003e20000100800 */
[----:B------:R-:W-:Y:S02]  /*15b0*/  IADD3 R48, R8, 0x1, -R14 ;  /* 0x0000000108307810 */ /* 0x000fe40007ffe80e */
[----:B------:R-:W-:-:S04]  /*15c0*/  IMAD.HI R0, R0, 0x66666667, RZ ;  /* 0x6666666700007827 */ /* 0x000fc800078e02ff */
[----:B------:R-:W-:Y:S01]  /*15d0*/  IMAD.IADD R7, R48, 0x1, R2 ;  /* 0x0000000130077824 */ /* 0x000fe200078e0202 */
[----:B------:R-:W-:-:S04]  /*15e0*/  SHF.R.U32.HI R3, RZ, 0x1f, R0 ;  /* 0x0000001fff037819 */ /* 0x000fc80000011600 */
[----:B------:R-:W-:Y:S01]  /*15f0*/  LEA.HI.SX32 R46, R0, R3, 0x1a ;  /* 0x00000003002e7211 */ /* 0x000fe200078fd2ff */
[----:B------:R-:W-:Y:S01]  /*1600*/  IMAD.IADD R0, R7, 0x1, R12 ;  /* 0x0000000107007824 */ /* 0x000fe200078e020c */
        /* <DEDUP_REMOVED lines=12> */
.L_x_12241:
[----:B------:R-:W-:-:S13]  /*16d0*/  ISETP.NE.AND P0, PT, R13, 0x1, PT ;  /* 0x000000010d00780c */ /* 0x000fda0003f05270 */
[----:B------:R-:W0:Y:S02]  /*16e0*/  @P0 LDC.64 R4, c[0x0][0x9e8] ;  /* 0x00027a00ff040b82 */ /* 0x000e240000000a00 */
[----:B0-----:R-:W-:-:S05]  /*16f0*/  @P0 IMAD.HI.U32 R4, R2, R4, RZ ;  /* 0x0000000402040227 */ /* 0x001fca00078e00ff */
[----:B------:R-:W-:-:S07]  /*1700*/  @P0 SHF.R.U32.HI R2, RZ, R5, R4 ;  /* 0x00000005ff020219 */ /* 0x000fce0000011604 */
.L_x_12242:
[----:B------:R-:W-:Y:S05]  /*1710*/  BSYNC B0 ;  /* 0x0000000000007941 */ /* 0x000fea0003800000 */
.L_x_12240:
[----:B------:R-:W-:-:S05]  /*1720*/  IMAD R3, R2, R13, R13 ;  /* 0x0000000d02037224 */ /* 0x000fca00078e020d */
[----:B------:R-:W-:-:S07]  /*1730*/  VIMNMX R0, R0, R3, PT ;  /* 0x0000000300007248 */ /* 0x000fce0003fe0100 */
.L_x_12239:
        /* <DEDUP_REMOVED lines=25> */
.L_x_12245:
[----:B------:R-:W-:-:S13]  /*18d0*/  ISETP.NE.AND P0, PT, R13, 0x1, PT ;  /* 0x000000010d00780c */ /* 0x000fda0003f05270 */
[----:B------:R-:W0:Y:S02]  /*18e0*/  @P0 LDC.64 R4, c[0x0][0x9e8] ;  /* 0x00027a00ff040b82 */ /* 0x000e240000000a00 */
[----:B0-----:R-:W-:-:S05]  /*18f0*/  @P0 IMAD.HI.U32 R4, R0, R4, RZ ;  /* 0x0000000400040227 */ /* 0x001fca00078e00ff */
[----:B------:R-:W-:-:S07]  /*1900*/  @P0 SHF.R.U32.HI R0, RZ, R5, R4 ;  /* 0x00000005ff000219 */ /* 0x000fce0000011604 */
.L_x_12246:
[----:B------:R-:W-:Y:S05]  /*1910*/  BSYNC B0 ;  /* 0x0000000000007941 */ /* 0x000fea0003800000 */
.L_x_12244:
[----:B------:R-:W-:-:S05]  /*1920*/  IMAD R3, R0, R13, RZ ;  /* 0x0000000d00037224 */ /* 0x000fca00078e02ff */
[----:B------:R-:W-:-:S07]  /*1930*/  VIMNMX R2, R2, R3, !PT ;  /* 0x0000000302027248 */ /* 0x000fce0007fe0100 */
.L_x_12243:
[----:B------:R-:W-:Y:S01]  /*1940*/  IMAD.HI R2, R2, 0x66666667, RZ ;  /* 0x6666666702027827 */ /* 0x000fe200078e02ff */
[----:B------:R-:W-:Y:S01]  /*1950*/  LOP3.LUT R12, R11, 0xff, RZ, 0xc0, !PT ;  /* 0x000000ff0b0c7812 */ /* 0x000fe200078ec0ff */
[----:B------:R-:W-:Y:S01]  /*1960*/  BSSY B0, `(.L_x_12247) ;  /* 0x0000029000007945 */ /* 0x000fe20003800000 */
[----:B------:R-:W-:Y:S01]  /*1970*/  SHF.R.U32.HI R4, RZ, 0x10, R11 ;  /* 0x00000010ff047819 */ /* 0x000fe2000001160b */
[----:B------:R-:W-:Y:S01]  /*1980*/  IMAD.MOV.U32 R0, RZ, RZ, RZ ;  /* 0x000000ffff007224 */ /* 0x000fe200078e00ff */
[----:B------:R-:W-:Y:S01]  /*1990*/  SHF.R.U32.HI R3, RZ, 0x1f, R2 ;  /* 0x0000001fff037819 */ /* 0x000fe20000011602 */
[----:B------:R0:W-:Y:S03]  /*19a0*/  STL [R1+0x6c], R12 ;  /* 0x00006c0c01007387 */ /* 0x0001e60000100800 */
[----:B------:R-:W-:Y:S01]  /*19b0*/  LEA.HI.SX32 R3, R2, R3, 0x1a ;  /* 0x0000000302037211 */ /* 0x000fe200078fd2ff */
[----:B------:R0:W-:Y:S03]  /*19c0*/  STL [R1+0x60], R4 ;  /* 0x0000600401007387 */ /* 0x0001e60000100800 */
        /* <DEDUP_REMOVED lines=34> */
.L_x_12248:
[----:B------:R-:W-:Y:S05]  /*1bf0*/  BSYNC B0 ;  /* 0x0000000000007941 */ /* 0x000fea0003800000 */
.L_x_12247:
[----:B------:R-:W-:-:S05]  /*1c00*/  IMAD R3, R12, R0, R9 ;  /* 0x000000000c037224 */ /* 0x000fca00078e0209 */
[C---:B------:R-:W-:Y:S01]  /*1c10*/  VIADDMNMX R0, R3.reuse, R0, R6, PT ;  /* 0x0000000003007246 */ /* 0x040fe20003800106 */
[----:B------:R-:W-:-:S04]  /*1c20*/  IMAD R3, R3, 0xa0, -R15 ;  /* 0x000000a003037824 */ /* 0x000fc800078e0a0f */
[----:B------:R-:W-:Y:S01]  /*1c30*/  IMAD R5, R0, 0xa0, -R15 ;  /* 0x000000a000057824 */ /* 0x000fe200078e0a0f */
[----:B------:R-:W-:-:S04]  /*1c40*/  VIMNMX R3, RZ, R3, !PT ;  /* 0x00000003ff037248 */ /* 0x000fc80007fe0100 */
[----:B------:R-:W-:-:S04]  /*1c50*/  VIMNMX R0, R5, R50, PT ;  /* 0x0000003205007248 */ /* 0x000fc80003fe0100 */
        /* <DEDUP_REMOVED lines=31> */
.L_x_12251:
[----:B------:R-:W-:Y:S05]  /*1e50*/  BSYNC B6 ;  /* 0x0000000000067941 */ /* 0x000fea0003800000 */
.L_x_12250:
        /* <DEDUP_REMOVED lines=20> */
.L_x_12253:
[----:B------:R-:W-:Y:S05]  /*1fa0*/  BSYNC B6 ;  /* 0x0000000000067941 */ /* 0x000fea0003800000 */
.L_x_12252:
[----:B------:R-:W2:Y:S01]  /*1fb0*/  LDL.64 R12, [R1+0x20] ;  /* 0x00002000010c7983 */ /* 0x000ea20000100a00 */
[----:B------:R-:W-:Y:S01]  /*1fc0*/  ULDC.64 UR4, c[0x0][0x9f8] ;  /* 0x00027e0000047ab9 */ /* 0x000fe20000000a00 */
[----:B------:R-:W-:Y:S01]  /*1fd0*/  IMAD.MOV.U32 R0, RZ, RZ, R27 ;  /* 0x000000ffff007224 */ /* 0x000fe200078e001b */
[----:B------:R-:W-:Y:S01]  /*1fe0*/  ISETP.NE.U32.AND P0, PT, RZ, UR4, PT ;  /* 0x00000004ff007c0c */ /* 0x000fe2000bf05070 */
[----:B------:R-:W2:Y:S01]  /*1ff0*/  LDL.64 R10, [R1+0x20] ;  /* 0x00002000010a7983 */ /* 0x000ea20000100a00 */
[----:B------:R-:W0:Y:S01]  /*2000*/  LDC.64 R28, c[0x0][0x300] ;  /* 0x0000c000ff1c7b82 */ /* 0x000e220000000a00 */
[----:B------:R-:W1:Y:S01]  /*2010*/  S2R R54, SR_TID.X ;  /* 0x0000000000367919 */ /* 0x000e620000002100 */
[----:B------:R-:W-:Y:S01]  /*2020*/  ISETP.NE.AND.EX P0, PT, RZ, UR5, PT, P0 ;  /* 0x00000005ff007c0c */ /* 0x000fe2000bf05300 */
[----:B------:R-:W-:Y:S01]  /*2030*/  IMAD.IADD R24, R24, 0x1, R25 ;  /* 0x0000000118187824 */ /* 0x000fe200078e0219 */
[----:B------:R-:W-:Y:S01]  /*2040*/  SHF.R.S32.HI R23, RZ, 0x1f, R22 ;  /* 0x0000001fff177819 */ /* 0x000fe20000011416 */
[----:B------:R-:W-:Y:S01]  /*2050*/  ULDC.64 UR4, c[0x0][0x330] ;  /* 0x0000cc0000047ab9 */ /* 0x000fe20000000a00 */
[----:B------:R-:W-:-:S02]  /*2060*/  ULDC.64 UR6, c[0x0][0xa08] ;  /* 0x0002820000067ab9 */ /* 0x000fc40000000a00 */
[----:B------:R-:W3:Y:S08]  /*2070*/  LDC.64 R34, c[0x0][0x3f8] ;  /* 0x0000fe00ff227b82 */ /* 0x000ef00000000a00 */
[----:B------:R-:W4:Y:S08]  /*2080*/  @P0 LDC.64 R2, c[0x0][0x9f8] ;  /* 0x00027e00ff020b82 */ /* 0x000f300000000a00 */
[----:B------:R-:W3:Y:S01]  /*2090*/  LDC.64 R40, c[0x0][0x408] ;  /* 0x00010200ff287b82 */ /* 0x000ee20000000a00 */
[----:B----4-:R-:W-:Y:S01]  /*20a0*/  @P0 IMAD.WIDE R2, R27, 0x4, R2 ;  /* 0x000000041b020825 */ /* 0x010fe200078e0202 */
[----:B------:R-:W-:-:S06]  /*20b0*/  SHF.R.S32.HI R14, RZ, 0x1f, R24 ;  /* 0x0000001fff0e7819 */ /* 0x000fcc0000011418 */
[----:B------:R-:W4:Y:S01]  /*20c0*/  LDC R27, c[0x0][0x3f4] ;  /* 0x0000fd00ff1b7b82 */ /* 0x000f220000000800 */
[----:B------:R3:W4:Y:S01]  /*20d0*/  @P0 LDG.E R0, desc[UR44][R2.64] ;  /* 0x0000002c02000981 */ /* 0x000722000c1e1900 */
[----:B--2---:R-:W-:-:S05]  /*20e0*/  IMAD.MOV.U32 R10, RZ, RZ, R12 ;  /* 0x000000ffff0a7224 */ /* 0x004fca00078e000c */
[----:B------:R-:W-:-:S05]  /*20f0*/  SHF.R.S32.HI R11, RZ, 0x1f, R10 ;  /* 0x0000001fff0b7819 */ /* 0x000fca000001140a */
[----:B------:R2:W-:Y:S04]  /*2100*/  STL [R1+0x24], R11 ;  /* 0x0000240b01007387 */ /* 0x0005e80000100800 */
[----:B------:R-:W2:Y:S04]  /*2110*/  LDL R53, [R1+0x48] ;  /* 0x0000480001357983 */ /* 0x000ea80000100800 */
[----:B------:R-:W2:Y:S01]  /*2120*/  LDL R52, [R1+0x4c] ;  /* 0x00004c0001347983 */ /* 0x000ea20000100800 */
[-C--:B0-----:R-:W-:Y:S02]  /*2130*/  IMAD R6, R14, R28.reuse, RZ ;  /* 0x0000001c0e067224 */ /* 0x081fe400078e02ff */
[----:B------:R-:W-:-:S04]  /*2140*/  IMAD.WIDE.U32 R4, R24, R28, RZ ;  /* 0x0000001c18047225 */ /* 0x000fc800078e00ff */
[----:B------:R-:W-:Y:S02]  /*2150*/  IMAD R7, R24, R29, R6 ;  /* 0x0000001d18077224 */ /* 0x000fe400078e0206 */
[----:B-1----:R-:W-:Y:S02]  /*2160*/  VIADD R8, R54, 0xffffff80 ;  /* 0xffffff8036087836 */ /* 0x002fe40000000000 */
[----:B------:R-:W-:Y:S02]  /*2170*/  IMAD.IADD R5, R5, 0x1, R7 ;  /* 0x0000000105057824 */ /* 0x000fe400078e0207 */
[----:B------:R-:W-:Y:S01]  /*2180*/  IMAD.WIDE.U32 R6, R26, UR4, R22 ;  /* 0x000000041a067c25 */ /* 0x000fe2000f8e0016 */
[----:B------:R-:W-:-:S03]  /*2190*/  SHF.R.S32.HI R9, RZ, 0x1f, R8 ;  /* 0x0000001fff097819 */ /* 0x000fc60000011408 */
[C---:B------:R-:W-:Y:S01]  /*21a0*/  IMAD R7, R26.reuse, UR5, R7 ;  /* 0x000000051a077c24 */ /* 0x040fe2000f8e0207 */
[----:B------:R-:W-:Y:S01]  /*21b0*/  ULDC.64 UR4, c[0x0][0x308] ;  /* 0x0000c20000047ab9 */ /* 0x000fe20000000a00 */
[----:B------:R-:W-:Y:S01]  /*21c0*/  LEA.HI R9, R9, R8, RZ, 0x2 ;  /* 0x0000000809097211 */ /* 0x000fe200078f10ff */
[----:B---3--:R-:W-:Y:S01]  /*21d0*/  IMAD.WIDE.U32 R2, R26, UR4, R4 ;  /* 0x000000041a027c25 */ /* 0x008fe2000f8e0004 */
[----:B------:R-:W-:-:S03]  /*21e0*/  ISETP.NE.U32.AND P0, PT, RZ, UR6, PT ;  /* 0x00000006ff007c0c */ /* 0x000fc6000bf05070 */
[C---:B------:R-:W-:Y:S02]  /*21f0*/  VIADD R43, R54.reuse, 0xffffff80 ;  /* 0xffffff80362b7836 */ /* 0x040fe40000000000 */
[----:B------:R-:W-:Y:S01]  /*2200*/  VIADD R42, R54, 0xffffff80 ;  /* 0xffffff80362a7836 */ /* 0x000fe20000000000 */
[----:B------:R-:W-:Y:S01]  /*2210*/  SHF.R.S32.HI R8, RZ, 0x2, R9 ;  /* 0x00000002ff087819 */ /* 0x000fe20000011409 */
[----:B------:R-:W-:Y:S01]  /*2220*/  IMAD R21, R26, UR5, R3 ;  /* 0x000000051a157c24 */ /* 0x000fe2000f8e0203 */
[----:B------:R-:W-:Y:S01]  /*2230*/  SHF.R.S32.HI R9, RZ, 0x1f, R9 ;  /* 0x0000001fff097819 */ /* 0x000fe20000011409 */
[----:B------:R-:W-:Y:S01]  /*2240*/  ULDC.64 UR4, c[0x0][0x310] ;  /* 0x0000c40000047ab9 */ /* 0x000fe20000000a00 */
[----:B------:R-:W-:Y:S01]  /*2250*/  ISETP.NE.AND.EX P0, PT, RZ, UR7, PT, P0 ;  /* 0x00000007ff007c0c */ /* 0x000fe2000bf05300 */
[----:B------:R-:W-:Y:S01]  /*2260*/  ULDC.64 UR6, c[0x0][0x338] ;  /* 0x0000ce0000067ab9 */ /* 0x000fe20000000a00 */
[----:B----4-:R-:W-:Y:S02]  /*2270*/  SHF.R.S32.HI R3, RZ, 0x1f, R0 ;  /* 0x0000001fff037819 */ /* 0x010fe40000011400 */
[----:B------:R-:W-:-:S02]  /*2280*/  LEA.HI R42, R42, R43, RZ, 0x1 ;  /* 0x0000002b2a2a7211 */ /* 0x000fc400078f08ff */
[----:B------:R-:W-:Y:S02]  /*2290*/  LEA.HI R9, R9, R8, RZ, 0x2 ;  /* 0x0000000809097211 */ /* 0x000fe400078f10ff */
[----:B------:R-:W-:Y:S02]  /*22a0*/  SEL R3, R3, RZ, !P0 ;  /* 0x000000ff03037207 */ /* 0x000fe40004000000 */
[----:B------:R-:W-:Y:S02]  /*22b0*/  SHF.R.S32.HI R42, RZ, 0x1, R42 ;  /* 0x00000001ff2a7819 */ /* 0x000fe4000001142a */
[----:B------:R-:W-:Y:S02]  /*22c0*/  LOP3.LUT R9, R9, 0xfffffffc, RZ, 0xc0, !PT ;  /* 0xfffffffc09097812 */ /* 0x000fe400078ec0ff */
[----:B------:R-:W-:Y:S01]  /*22d0*/  SEL R5, R0, RZ, !P0 ;  /* 0x000000ff00057207 */ /* 0x000fe20004000000 */
[----:B------:R-:W-:Y:S01]  /*22e0*/  IMAD R0, R3, UR4, RZ ;  /* 0x0000000403007c24 */ /* 0x000fe2000f8e02ff */
[----:B------:R-:W-:Y:S01]  /*22f0*/  SHF.R.S32.HI R49, RZ, 0x1f, R42 ;  /* 0x0000001fff317819 */ /* 0x000fe2000001142a */
[----:B------:R-:W-:-:S02]  /*2300*/  IMAD.MOV.U32 R20, RZ, RZ, R2 ;  /* 0x000000ffff147224 */ /* 0x000fc400078e0002 */
[----:B------:R-:W-:Y:S01]  /*2310*/  IMAD R4, R3, UR6, RZ ;  /* 0x0000000603047c24 */ /* 0x000fe2000f8e02ff */
[----:B------:R-:W-:Y:S01]  /*2320*/  ISETP.GE.AND P1, PT, R22, R27, PT ;  /* 0x0000001b1600720c */ /* 0x000fe20003f26270 */
[----:B------:R-:W-:Y:S02]  /*2330*/  IMAD.IADD R9, R8, 0x1, -R9 ;  /* 0x0000000108097824 */ /* 0x000fe400078e0a09 */
[----:B------:R-:W-:-:S04]  /*2340*/  IMAD.WIDE.U32 R2, R5, UR6, R6 ;  /* 0x0000000605027c25 */ /* 0x000fc8000f8e0006 */
[----:B------:R-:W-:Y:S02]  /*2350*/  IMAD R7, R5, UR5, R0 ;  /* 0x0000000505077c24 */ /* 0x000fe4000f8e0200 */
[-C--:B------:R-:W-:Y:S02]  /*2360*/  IMAD R0, R49, R28.reuse, RZ ;  /* 0x0000001c31007224 */ /* 0x080fe400078e02ff */
[----:B------:R-:W-:Y:S01]  /*2370*/  IMAD.WIDE.U32 R20, R5, UR4, R20 ;  /* 0x0000000405147c25 */ /* 0x000fe2000f8e0014 */
[----:B------:R-:W-:Y:S01]  /*2380*/  LOP3.LUT P4, RZ, R9, 0x2, RZ, 0xc0, !PT ;  /* 0x0000000209ff7812 */ /* 0x000fe2000788c0ff */
[----:B------:R-:W-:Y:S02]  /*2390*/  ULDC UR4, c[0x0][0x2f4] ;  /* 0x0000bd0000047ab9 */ /* 0x000fe40000000800 */
[----:B------:R-:W-:Y:S01]  /*23a0*/  IMAD.WIDE.U32 R58, R42, R28, R22 ;  /* 0x0000001c2a3a7225 */ /* 0x000fe200078e0016 */
[----:B------:R-:W-:-:S03]  /*23b0*/  SEL R13, R27, RZ, P1 ;  /* 0x000000ff1b0d7207 */ /* 0x000fc60000800000 */
[----:B------:R-:W-:Y:S01]  /*23c0*/  IMAD R9, R42, R29, R0 ;  /* 0x0000001d2a097224 */ /* 0x000fe200078e0200 */
[----:B------:R-:W-:Y:S01]  /*23d0*/  IADD3 R51, P0, R20, R58, RZ ;  /* 0x0000003a14337210 */ /* 0x000fe20007f1e0ff */
[----:B------:R-:W-:Y:S02]  /*23e0*/  IMAD R75, R5, UR7, R4 ;  /* 0x00000007054b7c24 */ /* 0x000fe4000f8e0204 */
[----:B------:R-:W-:Y:S02]  /*23f0*/  IMAD.IADD R0, R21, 0x1, R7 ;  /* 0x0000000115007824 */ /* 0x000fe400078e0207 */
[----:B------:R-:W-:Y:S02]  /*2400*/  IMAD R4, R49, R34, RZ ;  /* 0x0000002231047224 */ /* 0x000fe400078e02ff */
[----:B------:R-:W-:Y:S01]  /*2410*/  IMAD.IADD R13, R22, 0x1, R13 ;  /* 0x00000001160d7824 */ /* 0x000fe200078e020d */
[----:B------:R-:W-:Y:S01]  /*2420*/  IADD3.X R58, R0, R59, R9, P0, !PT ;  /* 0x0000003b003a7210 */ /* 0x000fe200007fe409 */
[----:B------:R-:W-:-:S02]  /*2430*/  IMAD R15, R42, R35, R4 ;  /* 0x000000232a0f7224 */ /* 0x000fc400078e0204 */
[----:B------:R-:W-:Y:S01]  /*2440*/  IMAD.WIDE.U32 R4, R42, R34, R10 ;  /* 0x000000222a047225 */ /* 0x000fe200078e000a */
[----:B------:R-:W-:-:S03]  /*2450*/  SHF.R.S32.HI R12, RZ, 0x1f, R13 ;  /* 0x0000001fff0c7819 */ /* 0x000fc6000001140d */
[----:B------:R-:W-:Y:S02]  /*2460*/  IMAD R6, R49, R40, RZ ;  /* 0x0000002831067224 */ /* 0x000fe400078e02ff */
[----:B------:R-:W-:Y:S01]  /*2470*/  IMAD.WIDE.U32 R8, R42, R34, R22 ;  /* 0x000000222a087225 */ /* 0x000fe200078e0016 */
[----:B------:R-:W-:-:S03]  /*2480*/  LEA.HI R59, R12, R13, RZ, 0x4 ;  /* 0x0000000d0c3b7211 */ /* 0x000fc600078f20ff */
[----:B------:R-:W-:Y:S02]  /*2490*/  IMAD.IADD R5, R5, 0x1, R15 ;  /* 0x0000000105057824 */ /* 0x000fe400078e020f */
[C---:B------:R-:W-:Y:S02]  /*24a0*/  IMAD R25, R42.reuse, R41, R6 ;  /* 0x000000292a197224 */ /* 0x040fe400078e0206 */
[----:B------:R-:W-:Y:S01]  /*24b0*/  IMAD.IADD R9, R15, 0x1, R9 ;  /* 0x000000010f097824 */ /* 0x000fe200078e0209 */
[----:B-----5:R-:W-:Y:S01]  /*24c0*/  SHF.R.S32.HI R15, RZ, 0x1f, R45 ;  /* 0x0000001fff0f7819 */ /* 0x020fe2000001142d */
[----:B------:R-:W-:-:S04]  /*24d0*/  IMAD.WIDE.U32 R6, R42, R40, R10 ;  /* 0x000000282a067225 */ /* 0x000fc800078e000a */
[----:B--2---:R-:W-:-:S04]  /*24e0*/  IMAD.WIDE.U32 R10, R42, R40, R22 ;  /* 0x000000282a0a7225 */ /* 0x004fc800078e0016 */
[----:B------:R-:W-:-:S04]  /*24f0*/  IMAD.WIDE.U32 R30, R45, R34, R4 ;  /* 0x000000222d1e7225 */ /* 0x000fc800078e0004 */
[----:B------:R-:W-:Y:S02]  /*2500*/  IMAD.IADD R7, R7, 0x1, R25 ;  /* 0x0000000107077824 */ /* 0x000fe400078e0219 */
[----:B------:R-:W-:Y:S02]  /*2510*/  IMAD.IADD R11, R25, 0x1, R11 ;  /* 0x00000001190b7824 */ /* 0x000fe400078e020b */
[C---:B------:R-:W-:Y:S02]  /*2520*/  IMAD R26, R15.reuse, R34, RZ ;  /* 0x000000220f1a7224 */ /* 0x040fe400078e02ff */
[----:B------:R-:W-:Y:S01]  /*2530*/  IMAD R12, R15, R40, RZ ;  /* 0x000000280f0c7224 */ /* 0x000fe200078e02ff */
[----:B------:R-:W-:Y:S01]  /*2540*/  SHF.R.U32.HI R61, RZ, 0x7, R54 ;  /* 0x00000007ff3d7819 */ /* 0x000fe20000011636 */
[----:B------:R-:W-:Y:S01]  /*2550*/  IMAD R63, R29, 0xa0, RZ ;  /* 0x000000a01d3f7824 */ /* 0x000fe200078e02ff */
[----:B------:R-:W-:Y:S01]  /*2560*/  IADD3 R42, P0, R42, R24, RZ ;  /* 0x000000182a2a7210 */ /* 0x000fe20007f1e0ff */
[----:B------:R-:W-:Y:S01]  /*2570*/  IMAD R25, R45, R35, R26 ;  /* 0x000000232d197224 */ /* 0x000fe200078e021a */
[----:B------:R-:W-:Y:S01]  /*2580*/  LOP3.LUT R16, R16, 0xfffffffb, RZ, 0xc0, !PT ;  /* 0xfffffffb10107812 */ /* 0x000fe200078ec0ff */
[----:B------:R-:W-:Y:S01]  /*2590*/  IMAD R13, R35, 0xa0, RZ ;  /* 0x000000a0230d7824 */ /* 0x000fe200078e02ff */
[----:B------:R-:W-:Y:S01]  /*25a0*/  LOP3.LUT R67, R59, 0xfffffff0, RZ, 0xc0, !PT ;  /* 0xfffffff03b437812 */ /* 0x000fe200078ec0ff */
[----:B------:R-:W-:-:S04]  /*25b0*/  IMAD.WIDE.U32 R32, R45, R34, R8 ;  /* 0x000000222d207225 */ /* 0x000fc800078e0008 */
[----:B------:R-:W-:Y:S02]  /*25c0*/  IMAD R71, R45, R41, R12 ;  /* 0x000000292d477224 */ /* 0x000fe400078e020c */
[----:B------:R-:W-:Y:S02]  /*25d0*/  IMAD R65, R41, 0xa0, RZ ;  /* 0x000000a029417824 */ /* 0x000fe400078e02ff */
[----:B------:R-:W-:-:S04]  /*25e0*/  IMAD.WIDE.U32 R36, R45, R40, R6 ;  /* 0x000000282d247225 */ /* 0x000fc800078e0006 */
[----:B------:R-:W-:-:S04]  /*25f0*/  IMAD.WIDE.U32 R38, R45, R40, R10 ;  /* 0x000000282d267225 */ /* 0x000fc800078e000a */
[----:B------:R-:W-:Y:S02]  /*2600*/  VIADD R78, R22, 0x20 ;  /* 0x00000020164e7836 */ /* 0x000fe40000000000 */
[----:B------:R-:W-:-:S04]  /*2610*/  IMAD.WIDE.U32 R28, R28, 0xa0, RZ ;  /* 0x000000a01c1c7825 */ /* 0x000fc800078e00ff */
[----:B------:R-:W-:-:S04]  /*2620*/  IMAD.WIDE.U32 R34, R34, 0xa0, RZ ;  /* 0x000000a022227825 */ /* 0x000fc800078e00ff */
[----:B------:R-:W-:Y:S01]  /*2630*/  IMAD.WIDE.U32 R40, R40, 0xa0, RZ ;  /* 0x000000a028287825 */ /* 0x000fe200078e00ff */
[----:B------:R-:W-:Y:S02]  /*2640*/  @P1 LOP3.LUT R16, R16, 0x4, RZ, 0xfc, !PT ;  /* 0x0000000410101812 */ /* 0x000fe400078efcff */
[----:B------:R-:W-:Y:S01]  /*2650*/  ISETP.GE.AND P3, PT, R22, UR4, PT ;  /* 0x0000000416007c0c */ /* 0x000fe2000bf66270 */
[----:B------:R-:W-:Y:S01]  /*2660*/  IMAD.IADD R69, R37, 0x1, R71 ;  /* 0x0000000125457824 */ /* 0x000fe200078e0247 */
[----:B------:R-:W-:Y:S01]  /*2670*/  ISETP.GE.AND P2, PT, R78, UR4, PT ;  /* 0x000000044e007c0c */ /* 0x000fe2000bf46270 */
[----:B------:R-:W-:Y:S01]  /*2680*/  VIADD R61, R61, 0x8 ;  /* 0x000000083d3d7836 */ /* 0x000fe20000000000 */
[----:B------:R-:W-:Y:S01]  /*2690*/  SHF.R.S32.HI R73, RZ, 0x1f, R67 ;  /* 0x0000001fff497819 */ /* 0x000fe20000011443 */
[----:B------:R-:W-:Y:S02]  /*26a0*/  IMAD.SHL.U32 R62, R27, 0x2, RZ ;  /* 0x000000021b3e7824 */ /* 0x000fe400078e00ff */
[----:B------:R-:W-:-:S02]  /*26b0*/  IMAD.X R43, R49, 0x1, R14, P0 ;  /* 0x00000001312b7824 */ /* 0x000fc400000e060e */
[----:B------:R-:W-:Y:S02]  /*26c0*/  IMAD.IADD R63, R29, 0x1, R63 ;  /* 0x000000011d3f7824 */ /* 0x000fe400078e023f */
[----:B------:R-:W-:Y:S02]  /*26d0*/  IMAD.IADD R64, R35, 0x1, R13 ;  /* 0x0000000123407824 */ /* 0x000fe400078e020d */
[----:B------:R-:W-:Y:S02]  /*26e0*/  IMAD.IADD R65, R41, 0x1, R65 ;  /* 0x0000000129417824 */ /* 0x000fe400078e0241 */
[----:B------:R-:W-:Y:S02]  /*26f0*/  IMAD.IADD R66, R31, 0x1, R25 ;  /* 0x000000011f427824 */ /* 0x000fe400078e0219 */
[----:B------:R-:W-:Y:S02]  /*2700*/  IMAD.IADD R68, R25, 0x1, R33 ;  /* 0x0000000119447824 */ /* 0x000fe400078e0221 */
[----:B------:R-:W-:-:S02]  /*2710*/  IMAD.IADD R71, R71, 0x1, R39 ;  /* 0x0000000147477824 */ /* 0x000fc400078e0227 */
[----:B------:R-:W-:Y:S01]  /*2720*/  IMAD.IADD R75, R3, 0x1, R75 ;  /* 0x00000001034b7824 */ /* 0x000fe200078e024b */
[----:B------:R-:W-:Y:S02]  /*2730*/  SHF.R.U32.HI R60, RZ, 0x3, R53 ;  /* 0x00000003ff3c7819 */ /* 0x000fe40000011635 */
[----:B------:R-:W-:-:S04]  /*2740*/  LOP3.LUT R5, R53, 0x30, R59, 0xf8, !PT ;  /* 0x0000003035057812 */ /* 0x000fc800078ef83b */
[----:B------:R-:W-:-:S05]  /*2750*/  LOP3.LUT R5, R5, R60, RZ, 0x3c, !PT ;  /* 0x0000003c05057212 */ /* 0x000fca00078e3cff */
[----:B------:R-:W-:-:S07]  /*2760*/  IMAD.IADD R70, R52, 0x1, R5 ;  /* 0x0000000134467824 */ /* 0x000fce00078e0205 */
.L_x_12283:
[----:B--2---:R-:W2:Y:S01]  /*2770*/  LDL R4, [R1+0x38] ;  /* 0x0000380001047983 */ /* 0x004ea20000100800 */
[----:B0---4-:R-:W0:Y:S01]  /*2780*/  LDC.64 R52, c[0x0][0x2e8] ;  /* 0x0000ba00ff347b82 */ /* 0x011e220000000a00 */
[----:B------:R-:W-:Y:S01]  /*2790*/  VIADD R47, R47, 0xffffffff ;  /* 0xffffffff2f2f7836 */ /* 0x000fe20000000000 */
[----:B------:R-:W-:Y:S01]  /*27a0*/  LOP3.LUT R16, R16, 0xfffffffd, RZ, 0xc0, !PT ;  /* 0xfffffffd10107812 */ /* 0x000fe200078ec0ff */
[----:B------:R-:W-:Y:S05]  /*27b0*/  YIELD ;  /* 0x0000000000007946 */ /* 0x000fea0003800000 */
[----:B------:R-:W1:Y:S01]  /*27c0*/  LDC R27, c[0x0][0x3f4] ;  /* 0x0000fd00ff1b7b82 */ /* 0x000e620000000800 */
[----:B------:R-:W-:Y:S01]  /*27d0*/  SHF.R.S32.HI R55, RZ, 0x1f, R47 ;  /* 0x0000001fff377819 */ /* 0x000fe2000001142f */
[-C--:B------:R-:W-:Y:S01]  /*27e0*/  IMAD R7, R63, R47.reuse, RZ ;  /* 0x0000002f3f077224 */ /* 0x080fe200078e02ff */
[----:B------:R-:W-:Y:S01]  /*27f0*/  ISETP.GT.AND P5, PT, R47, R44, PT ;  /* 0x0000002c2f00720c */ /* 0x000fe20003fa4270 */
[----:B---3--:R-:W-:Y:S01]  /*2800*/  IMAD.WIDE.U32 R14, R28, R47, RZ ;  /* 0x0000002f1c0e7225 */ /* 0x008fe200078e00ff */
[----:B------:R-:W-:Y:S03]  /*2810*/  BSSY B0, `(.L_x_12254) ;  /* 0x000027f000007945 */ /* 0x000fe60003800000 */
[----:B------:R-:W-:-:S04]  /*2820*/  IMAD R9, R55, R28, R7 ;  /* 0x0000001c37097224 */ /* 0x000fc800078e0207 */
[----:B------:R-:W-:Y:S01]  /*2830*/  IMAD.IADD R57, R15, 0x1, R9 ;  /* 0x000000010f397824 */ /* 0x000fe200078e0209 */
[----:B0-----:R-:W-:-:S03]  /*2840*/  IADD3 R12, P0, P1, R14, R52, R51 ;  /* 0x000000340e0c7210 */ /* 0x001fc6000791e033 */
[----:B------:R-:W-:Y:S02]  /*2850*/  @P5 LOP3.LUT R16, R16, 0x2, RZ, 0xfc, !PT ;  /* 0x0000000210105812 */ /* 0x000fe400078efcff */
[----:B------:R-:W-:Y:S02]  /*2860*/  IADD3.X R13, R57, R53, R58, P0, P1 ;  /* 0x00000035390d7210 */ /* 0x000fe400007e243a */
        /* <DEDUP_REMOVED lines=11> */
[----:B------:R-:W-:-:S04]  /*2920*/  IMAD R7, R55, R34, R7 ;  /* 0x0000002237077224 */ /* 0x000fc800078e0207 */
[----:B------:R-:W-:-:S04]  /*2930*/  IMAD.IADD R7, R5, 0x1, R7 ;  /* 0x0000000105077824 */ /* 0x000fc800078e0207 */
[----:B------:R-:W-:Y:S05]  /*2940*/  @!P0 BRA `(.L_x_12256) ;  /* 0x0000001000848947 */ /* 0x000fea0003800000 */
[----:B------:R-:W0:Y:S01]  /*2950*/  S2R R6, SR_TID.X ;  /* 0x0000000000067919 */ /* 0x000e220000002100 */
[----:B------:R-:W-:Y:S01]  /*2960*/  BSSY B1, `(.L_x_12257) ;  /* 0x0000022000017945 */ /* 0x000fe20003800000 */
[----:B------:R-:W-:Y:S02]  /*2970*/  CS2R R24, SRZ ;  /* 0x0000000000187805 */ /* 0x000fe4000001ff00 */
[----:B------:R-:W-:Y:S01]  /*2980*/  CS2R R14, SRZ ;  /* 0x00000000000e7805 */ /* 0x000fe2000001ff00 */
[C---:B0-----:R-:W-:Y:S02]  /*2990*/  VIADD R10, R6.reuse, 0xffffff80 ;  /* 0xffffff80060a7836 */ /* 0x041fe40000000000 */
[----:B------:R-:W-:Y:S02]  /*29a0*/  VIADD R8, R6, 0xffffff80 ;  /* 0xffffff8006087836 */ /* 0x000fe40000000000 */
[----:B------:R-:W-:-:S03]  /*29b0*/  IMAD R6, R47, -0xa0, R50 ;  /* 0xffffff602f067824 */ /* 0x000fc600078e0232 */
[----:B------:R-:W-:Y:S02]  /*29c0*/  LEA.HI R8, R8, R10, RZ, 0x1 ;  /* 0x0000000a08087211 */ /* 0x000fe400078f08ff */
[----:B------:R-:W-:Y:S02]  /*29d0*/  CS2R R10, SRZ ;  /* 0x00000000000a7805 */ /* 0x000fe4000001ff00 */
[----:B------:R-:W-:Y:S02]  /*29e0*/  VIMNMX R6, R6, 0xa0, PT ;  /* 0x000000a006067848 */ /* 0x000fe40003fe0100 */
[----:B------:R-:W-:-:S04]  /*29f0*/  SHF.R.S32.HI R8, RZ, 0x1, R8 ;  /* 0x00000001ff087819 */ /* 0x000fc80000011408 */
[----:B------:R-:W-:Y:S02]  /*2a00*/  ISETP.GE.AND P1, PT, R8, R6, PT ;  /* 0x000000060800720c */ /* 0x000fe40003f26270 */
[----:B------:R-:W-:-:S11]  /*2a10*/  CS2R R8, SRZ ;  /* 0x0000000000087805 */ /* 0x000fd6000001ff00 */
[----:B------:R-:W-:Y:S05]  /*2a20*/  @P1 BRA `(.L_x_12258) ;  /* 0x0000000000541947 */ /* 0x000fea0003800000 */
[----:B------:R-:W2:Y:S01]  /*2a30*/  LDL.64 R80, [R1+0x20] ;  /* 0x0000200001507983 */ /* 0x000ea20000100a00 */
[----:B------:R-:W-:-:S03]  /*2a40*/  ULDC.64 UR4, c[0x0][0x3e8] ;  /* 0x0000fa0000047ab9 */ /* 0x000fc60000000a00 */
[----:B------:R-:W3:Y:S01]  /*2a50*/  LDL R26, [R1+0x34] ;  /* 0x00003400011a7983 */ /* 0x000ee20000100800 */
[----:B------:R-:W-:Y:S01]  /*2a60*/  IADD3 R4, P0, P5, R30, UR4, R4 ;  /* 0x000000041e047c10 */ /* 0x000fe2000fd1e004 */
[----:B------:R-:W-:Y:S02]  /*2a70*/  IMAD.MOV.U32 R6, RZ, RZ, R36 ;  /* 0x000000ffff067224 */ /* 0x000fe400078e0024 */
[----:B------:R-:W-:Y:S01]  /*2a80*/  IMAD R9, R65, R47, RZ ;  /* 0x0000002f41097224 */ /* 0x000fe200078e02ff */
[----:B------:R-:W-:Y:S01]  /*2a90*/  IADD3.X R5, R66, UR5, R7, P0, P5 ;  /* 0x0000000542057c10 */ /* 0x000fe200087ea407 */
[----:B------:R-:W-:Y:S01]  /*2aa0*/  IMAD.MOV.U32 R7, RZ, RZ, R69 ;  /* 0x000000ffff077224 */ /* 0x000fe200078e0045 */
[----:B------:R-:W-:Y:S01]  /*2ab0*/  ULDC.64 UR4, c[0x0][0x400] ;  /* 0x0001000000047ab9 */ /* 0x000fe20000000a00 */
[-C--:B------:R-:W-:Y:S02]  /*2ac0*/  IMAD R9, R55, R40.reuse, R9 ;  /* 0x0000002837097224 */ /* 0x080fe400078e0209 */
[----:B------:R-:W-:-:S03]  /*2ad0*/  IMAD.WIDE.U32 R6, R47, R40, R6 ;  /* 0x000000282f067225 */ /* 0x000fc600078e0006 */
[----:B------:R-:W-:-:S04]  /*2ae0*/  IADD3 R6, P0, R6, UR4, RZ ;  /* 0x0000000406067c10 */ /* 0x000fc8000ff1e0ff */
[----:B------:R-:W-:Y:S02]  /*2af0*/  IADD3.X R7, R7, UR5, R9, P0, !PT ;  /* 0x0000000507077c10 */ /* 0x000fe400087fe409 */
        /* <DEDUP_REMOVED lines=8> */
.L_x_12258:
[----:B------:R-:W-:Y:S05]  /*2b80*/  BSYNC B1 ;  /* 0x0000000000017941 */ /* 0x000fea0003800000 */
.L_x_12257:
        /* <DEDUP_REMOVED lines=8> */
.L_x_12259:
[----:B------:R-:W2:Y:S01]  /*2c10*/  LDL R4, [R1+0x14] ;  /* 0x0000140001047983 */ /* 0x000ea20000100800 */
[----:B------:R-:W-:Y:S01]  /*2c20*/  IMAD R74, R157, 0x8, R18 ;  /* 0x000000089d4a7824 */ /* 0x000fe200078e0212 */
[----:B------:R-:W-:Y:S01]  /*2c30*/  BSSY B1, `(.L_x_12260) ;  /* 0x0000004000017945 */ /* 0x000fe20003800000 */
[----:B--2---:R-:W-:-:S04]  /*2c40*/  SHF.L.U32 R77, R4, 0x1f, RZ ;  /* 0x0000001f044d7819 */ /* 0x004fc800000006ff */
[----:B------:R-:W0:Y:S02]  /*2c50*/  SYNCS.PHASECHK.TRANS64.TRYWAIT P5, [R74+URZ+0x13290], R77 ;  /* 0x0132904d4a0075a7 */ /* 0x000e2400080a017f */
[----:B0-----:R-:W-:Y:S05]  /*2c60*/  @!P5 BRA `(.L_x_12261) ;  /* 0x00000220008cd947 */ /* 0x001fea0003800000 */
.L_x_12563:
[----:B------:R-:W-:Y:S05]  /*2c70*/  BSYNC B1 ;  /* 0x0000000000017941 */ /* 0x000fea0003800000 */
.L_x_12260:
[----:B------:R-:W-:Y:S05]  /*2c80*/  @P1 BRA `(.L_x_12262) ;  /* 0x0000002000dc1947 */ /* 0x000fea0003800000 */
[----:B------:R-:W-:Y:S04]  /*2c90*/  BSSY B1, `(.L_x_12263) ;  /* 0x0000074000017945 */ /* 0x000fe80003800000 */
[----:B------:R-:W-:Y:S05]  /*2ca0*/  @P3 BRA `(.L_x_12264) ;  /* 0x0000000400c83947 */ /* 0x000fea0003800000 */
        /* <DEDUP_REMOVED lines=15> */
[----:B------:R-:W-:Y:S01]  /*2da0*/  IMAD.MOV.U32 R14, RZ, RZ, R4 ;  /* 0x000000ffff0e7224 */ /* 0x000fe200078e0004 */
[----:B------:R-:W-:Y:S01]  /*2db0*/  PRMT R54, R54, 0x654, R25 ;  /* 0x0000065436367816 */ /* 0x000fe20000000019 */
[----:B------:R-:W-:Y:S01]  /*2dc0*/  IMAD.SHL.U32 R25, R53, 0x100, RZ ;  /* 0x0000010035197824 */ /* 0x000fe200078e00ff */
[----:B------:R-:W-:Y:S01]  /*2dd0*/  LOP3.LUT R24, R24, 0xff00, R15, 0xf8, !PT ;  /* 0x0000ff0018187812 */ /* 0x000fe200078ef80f */
[----:B------:R-:W-:Y:S01]  /*2de0*/  IMAD.U32 R15, R79, 0x10000, RZ ;  /* 0x000100004f0f7824 */ /* 0x000fe200078e00ff */
[----:B------:R-:W-:Y:S01]  /*2df0*/  F2FP.F16.E4M3.UNPACK_B R4, R5 ;  /* 0x00000005ff04723e */ /* 0x000fe200020006ff */
        /* <DEDUP_REMOVED lines=41> */
[----:B------:R-:W-:Y:S01]  /*3090*/  F2FP.F16.E4M3.UNPACK_B R56, R79.H1 ;  /* 0x0000004fff38723e */ /* 0x000fe200030006ff */
[-C--:B------:R-:W-:Y:S01]  /*30a0*/  FFMA.FTZ R24, R24, R54.reuse, -R81 ;  /* 0x0000003618187223 */ /* 0x080fe20000010851 */
[----:B------:R-:W-:Y:S01]  /*30b0*/  FFMA.FTZ R25, R25, R54, R82 ;  /* 0x0000003619197223 */ /* 0x000fe20000010052 */
[----:B------:R-:W-:Y:S01]  /*30c0*/  FFMA.FTZ R81, R15, R53, -R80 ;  /* 0x000000350f517223 */ /* 0x000fe20000010850 */
[----:B------:R-:W-:Y:S01]  /*30d0*/  F2FP.F16.E4M3.UNPACK_B R15, R7.H1 ;  /* 0x00000007ff0f723e */ /* 0x000fe200030006ff */
[----:B------:R-:W-:Y:S01]  /*30e0*/  FFMA.FTZ R82, R14, R53, R57 ;  /* 0x000000350e527223 */ /* 0x000fe20000010039 */
[----:B------:R-:W-:Y:S01]  /*30f0*/  F2FP.F16.E4M3.UNPACK_B R53, R55.H1 ;  /* 0x00000037ff35723e */ /* 0x000fe200030006ff */
[----:B------:R-:W-:Y:S01]  /*3100*/  HADD2.F32 R80, -RZ, R56.H1_H1 ;  /* 0x30000038ff507230 */ /* 0x000fe20000004100 */
[----:B------:R-:W-:Y:S01]  /*3110*/  F2FP.SATFINITE.E4M3.F32.PACK_AB_MERGE_C R85, R25, R24, RZ ;  /* 0x000000181955723e */ /* 0x000fe200048070ff */
        /* <DEDUP_REMOVED lines=41> */
.L_x_12266:
[----:B------:R-:W-:Y:S05]  /*33b0*/  BSYNC B2 ;  /* 0x0000000000027941 */ /* 0x000fea0003800000 */
.L_x_12265:
[----:B------:R1:W-:Y:S02]  /*33c0*/  STG.E.128 desc[UR44][R12.64], R4 ;  /* 0x000000040c007986 */ /* 0x0003e4000c101d2c */
.L_x_12264:
[----:B------:R-:W-:Y:S05]  /*33d0*/  BSYNC B1 ;  /* 0x0000000000017941 */ /* 0x000fea0003800000 */
.L_x_12263:
        /* <DEDUP_REMOVED lines=14> */
[----:B------:R-:W-:Y:S01]  /*34c0*/  LOP3.LUT R8, R11, 0xff, RZ, 0xc0, !PT ;  /* 0x000000ff0b087812 */ /* 0x000fe200078ec0ff */
[----:B------:R-:W-:Y:S01]  /*34d0*/  IMAD.SHL.U32 R10, R10, 0x100, RZ ;  /* 0x000001000a0a7824 */ /* 0x000fe200078e00ff */
[----:B------:R-:W-:Y:S02]  /*34e0*/  SHF.R.U32.HI R14, RZ, 0x8, R9 ;  /* 0x00000008ff0e7819 */ /* 0x000fe40000011609 */
[----:B------:R-:W-:Y:S02]  /*34f0*/  SHF.R.U32.HI R24, RZ, 0x10, R11 ;  /* 0x00000010ff187819 */ /* 0x000fe4000001160b */
[----:B------:R-:W-:Y:S01]  /*3500*/  LOP3.LUT R11, R9, 0xff0000ff, RZ, 0xc0, !PT ;  /* 0xff0000ff090b7812 */ /* 0x000fe200078ec0ff */
[----:B------:R-:W-:Y:S01]  /*3510*/  IMAD.SHL.U32 R14, R14, 0x100, RZ ;  /* 0x000001000e0e7824 */ /* 0x000fe200078e00ff */
[----:B------:R-:W-:-:S02]  /*3520*/  SHF.R.U32.HI R15, RZ, 0x10, R9 ;  /* 0x00000010ff0f7819 */ /* 0x000fc40000011609 */
[----:B------:R-:W-:Y:S01]  /*3530*/  PRMT R9, R25, 0x654, R8 ;  /* 0x0000065419097816 */ /* 0x000fe20000000008 */
[----:B-1----:R-:W-:Y:S01]  /*3540*/  IMAD.MOV.U32 R8, RZ, RZ, R4 ;  /* 0x000000ffff087224 */ /* 0x002fe200078e0004 */
[----:B------:R-:W-:Y:S01]  /*3550*/  LOP3.LUT R14, R11, 0xff00, R14, 0xf8, !PT ;  /* 0x0000ff000b0e7812 */ /* 0x000fe200078ef80e */
[----:B------:R-:W-:Y:S01]  /*3560*/  IMAD.U32 R15, R15, 0x10000, RZ ;  /* 0x000100000f0f7824 */ /* 0x000fe200078e00ff */
[----:B------:R-:W-:Y:S01]  /*3570*/  LOP3.LUT R9, R9, 0xff00, R10, 0xf8, !PT ;  /* 0x0000ff0009097812 */ /* 0x000fe200078ef80a */
[----:B------:R-:W-:Y:S01]  /*3580*/  IMAD.U32 R10, R24, 0x10000, RZ ;  /* 0x00010000180a7824 */ /* 0x000fe200078e00ff */
[-C--:B------:R-:W-:Y:S02]  /*3590*/  F2FP.F16.E4M3.UNPACK_B R4, R5.reuse ;  /* 0x00000005ff04723e */ /* 0x080fe400020006ff */
        /* <DEDUP_REMOVED lines=43> */
[-C--:B------:R-:W-:Y:S01]  /*3850*/  FFMA.FTZ R54, R9, R26.reuse, -R54 ;  /* 0x0000001a09367223 */ /* 0x080fe20000010836 */
        /* <DEDUP_REMOVED lines=45> */
.L_x_12268:
[----:B------:R-:W-:Y:S05]  /*3b30*/  BSYNC B1 ;  /* 0x0000000000017941 */ /* 0x000fea0003800000 */
.L_x_12267:
[----:B-1----:R1:W-:Y:S01]  /*3b40*/  STG.E.128 desc[UR44][R12.64+0x20], R4 ;  /* 0x000020040c007986 */ /* 0x0023e2000c101d2c */
[----:B------:R-:W-:Y:S05]  /*3b50*/  BRA `(.L_x_12262) ;  /* 0x0000001400287947 */ /* 0x000fea0003800000 */
.L_x_12256:
[----:B------:R-:W0:Y:S01]  /*3b60*/  S2R R5, SR_TID.X ;  /* 0x0000000000057919 */ /* 0x000e220000002100 */
[----:B------:R-:W2:Y:S01]  /*3b70*/  LDL R26, [R1+0xc] ;  /* 0x00000c00011a7983 */ /* 0x000ea20000100800 */
[C---:B0-----:R-:W-:Y:S02]  /*3b80*/  VIADD R8, R5.reuse, 0xffffff80 ;  /* 0xffffff8005087836 */ /* 0x041fe40000000000 */
[----:B------:R-:W-:Y:S02]  /*3b90*/  VIADD R6, R5, 0xffffff80 ;  /* 0xffffff8005067836 */ /* 0x000fe40000000000 */
[----:B------:R-:W-:-:S03]  /*3ba0*/  IMAD R5, R47, -0xa0, R50 ;  /* 0xffffff602f057824 */ /* 0x000fc600078e0232 */
[----:B------:R-:W-:Y:S02]  /*3bb0*/  LEA.HI R6, R6, R8, RZ, 0x1 ;  /* 0x0000000806067211 */ /* 0x000fe400078f08ff */
[----:B------:R-:W-:Y:S02]  /*3bc0*/  VIMNMX R5, R5, 0xa0, PT ;  /* 0x000000a005057848 */ /* 0x000fe40003fe0100 */
[----:B------:R-:W-:-:S04]  /*3bd0*/  SHF.R.S32.HI R6, RZ, 0x1, R6 ;  /* 0x00000001ff067819 */ /* 0x000fc80000011406 */
[----:B------:R-:W-:-:S04]  /*3be0*/  ISETP.GE.AND P1, PT, R6, R5, PT ;  /* 0x000000050600720c */ /* 0x000fc80003f26270 */
[----:B------:R-:W-:-:S13]  /*3bf0*/  ISETP.GE.OR P0, PT, R22, R27, P1 ;  /* 0x0000001b1600720c */ /* 0x000fda0000f06670 */
[----:B------:R-:W0:Y:S08]  /*3c00*/  @!P0 LDC.64 R12, c[0x0][0x3e8] ;  /* 0x0000fa00ff0c8b82 */ /* 0x000e300000000a00 */
[----:B------:R-:W1:Y:S01]  /*3c10*/  @!P0 LDC.64 R24, c[0x0][0x400] ;  /* 0x00010000ff188b82 */ /* 0x000e620000000a00 */
[----:B------:R-:W-:Y:S02]  /*3c20*/  @!P0 IMAD.MOV.U32 R5, RZ, RZ, R71 ;  /* 0x000000ffff058224 */ /* 0x000fe400078e0047 */
[----:B------:R-:W-:-:S04]  /*3c30*/  @!P0 IMAD R6, R65, R47, RZ ;  /* 0x0000002f41068224 */ /* 0x000fc800078e02ff */
[----:B------:R-:W-:Y:S01]  /*3c40*/  @!P0 IMAD R6, R55, R40, R6 ;  /* 0x0000002837068224 */ /* 0x000fe200078e0206 */
[----:B0-----:R-:W-:Y:S01]  /*3c50*/  @!P0 IADD3 R12, P5, P6, R32, R12, R4 ;  /* 0x0000000c200c8210 */ /* 0x001fe20007ebe004 */
[----:B------:R-:W-:-:S04]  /*3c60*/  @!P0 IMAD.MOV.U32 R4, RZ, RZ, R38 ;  /* 0x000000ffff048224 */ /* 0x000fc800078e0026 */
[----:B------:R-:W-:Y:S01]  /*3c70*/  @!P0 IMAD.WIDE.U32 R4, R47, R40, R4 ;  /* 0x000000282f048225 */ /* 0x000fe200078e0004 */
[----:B------:R-:W-:Y:S02]  /*3c80*/  @!P0 IADD3.X R13, R68, R13, R7, P5, P6 ;  /* 0x0000000d440d8210 */ /* 0x000fe40002fec407 */
[----:B-1----:R-:W-:Y:S02]  /*3c90*/  @!P0 IADD3 R24, P5, R4, R24, RZ ;  /* 0x0000001804188210 */ /* 0x002fe40007fbe0ff */
[----:B------:R-:W-:Y:S02]  /*3ca0*/  CS2R R8, SRZ ;  /* 0x0000000000087805 */ /* 0x000fe4000001ff00 */
[----:B------:R-:W-:Y:S02]  /*3cb0*/  CS2R R10, SRZ ;  /* 0x00000000000a7805 */ /* 0x000fe4000001ff00 */
[----:B------:R-:W-:Y:S02]  /*3cc0*/  @!P0 IADD3.X R25, R25, R6, R5, P5, !PT ;  /* 0x0000000619198210 */ /* 0x000fe40002ffe405 */
[----:B------:R-:W-:-:S02]  /*3cd0*/  CS2R R4, SRZ ;  /* 0x0000000000047805 */ /* 0x000fc4000001ff00 */
[----:B------:R-:W-:Y:S01]  /*3ce0*/  CS2R R6, SRZ ;  /* 0x0000000000067805 */ /* 0x000fe2000001ff00 */
[----:B------:R-:W3:Y:S05]  /*3cf0*/  @!P0 LDG.E.128 R8, desc[UR44][R24.64] ;  /* 0x0000002c18088981 */ /* 0x000eea000c1e1d00 */
[----:B------:R-:W4:Y:S01]  /*3d00*/  @!P0 LDG.E.128 R4, desc[UR44][R12.64] ;  /* 0x0000002c0c048981 */ /* 0x000f22000c1e1d00 */
[----:B------:R-:W-:Y:S02]  /*3d10*/  ISETP.GE.AND P0, PT, R22, R27, PT ;  /* 0x0000001b1600720c */ /* 0x000fe40003f06270 */
        /* <DEDUP_REMOVED lines=9> */
.L_x_12269:
[----:B------:R-:W2:Y:S01]  /*3db0*/  LDL R12, [R1+0x14] ;  /* 0x00001400010c7983 */ /* 0x000ea20000100800 */
[----:B------:R-:W-:Y:S01]  /*3dc0*/  IMAD R74, R157, 0x8, R18 ;  /* 0x000000089d4a7824 */ /* 0x000fe200078e0212 */
[----:B------:R-:W0:Y:S01]  /*3dd0*/  LDC R79, c[0x0][0x2f4] ;  /* 0x0000bd00ff4f7b82 */ /* 0x000e220000000800 */
[----:B------:R-:W-:Y:S01]  /*3de0*/  BSSY B1, `(.L_x_12270) ;  /* 0x0000004000017945 */ /* 0x000fe20003800000 */
[----:B--2---:R-:W-:-:S04]  /*3df0*/  SHF.L.U32 R77, R12, 0x1f, RZ ;  /* 0x0000001f0c4d7819 */ /* 0x004fc800000006ff */
[----:B------:R-:W1:Y:S02]  /*3e00*/  SYNCS.PHASECHK.TRANS64.TRYWAIT P5, [R74+URZ+0x13290], R77 ;  /* 0x0132904d4a0075a7 */ /* 0x000e6400080a017f */
[----:B01----:R-:W-:Y:S05]  /*3e10*/  @!P5 BRA `(.L_x_12271) ;  /* 0x000002100034d947 */ /* 0x003fea0003800000 */
.L_x_12564:
[----:B------:R-:W-:Y:S05]  /*3e20*/  BSYNC B1 ;  /* 0x0000000000017941 */ /* 0x000fea0003800000 */
.L_x_12270:
[----:B------:R-:W1:Y:S01]  /*3e30*/  S2R R12, SR_TID.X ;  /* 0x00000000000c7919 */ /* 0x000e620000002100 */
[----:B------:R-:W-:Y:S01]  /*3e40*/  ISETP.GE.OR P5, PT, R22, R79, P1 ;  /* 0x0000004f1600720c */ /* 0x000fe20000fa6670 */
[----:B------:R-:W-:Y:S01]  /*3e50*/  ULDC.64 UR4, c[0x0][0x300] ;  /* 0x0000c00000047ab9 */ /* 0x000fe20000000a00 */
[----:B------:R-:W-:Y:S02]  /*3e60*/  IMAD.MOV.U32 R54, RZ, RZ, R14 ;  /* 0x000000ffff367224 */ /* 0x000fe400078e000e */
[----:B------:R-:W-:Y:S02]  /*3e70*/  IMAD.MOV.U32 R55, RZ, RZ, R57 ;  /* 0x000000ffff377224 */ /* 0x000fe400078e0039 */
[C---:B-1----:R-:W-:Y:S02]  /*3e80*/  VIADD R24, R12.reuse, 0xffffff80 ;  /* 0xffffff800c187836 */ /* 0x042fe40000000000 */
[----:B------:R-:W-:Y:S02]  /*3e90*/  VIADD R13, R12, 0xffffff80 ;  /* 0xffffff800c0d7836 */ /* 0x000fe40000000000 */
[----:B------:R-:W-:-:S03]  /*3ea0*/  IMAD R12, R49, UR4, RZ ;  /* 0x00000004310c7c24 */ /* 0x000fc6000f8e02ff */
[----:B------:R-:W-:-:S04]  /*3eb0*/  LEA.HI R13, R13, R24, RZ, 0x1 ;  /* 0x000000180d0d7211 */ /* 0x000fc800078f08ff */
[----:B------:R-:W-:-:S05]  /*3ec0*/  SHF.R.S32.HI R13, RZ, 0x1, R13 ;  /* 0x00000001ff0d7819 */ /* 0x000fca000001140d */
[----:B------:R-:W-:-:S04]  /*3ed0*/  IMAD.WIDE.U32 R54, R13, UR4, R54 ;  /* 0x000000040d367c25 */ /* 0x000fc8000f8e0036 */
[----:B------:R-:W-:Y:S01]  /*3ee0*/  IMAD R81, R13, UR5, R12 ;  /* 0x000000050d517c24 */ /* 0x000fe2000f8e020c */
[----:B------:R-:W-:Y:S06]  /*3ef0*/  @P5 BRA `(.L_x_12262) ;  /* 0x0000001000405947 */ /* 0x000fec0003800000 */
[----:B------:R-:W2:Y:S04]  /*3f00*/  LDL R25, [R1+0x48] ;  /* 0x0000480001197983 */ /* 0x000ea80000100800 */
[----:B------:R-:W3:Y:S01]  /*3f10*/  LDL R24, [R1+0x4c] ;  /* 0x00004c0001187983 */ /* 0x000ee20000100800 */
[----:B------:R-:W-:Y:S01]  /*3f20*/  IMAD.IADD R81, R81, 0x1, R55 ;  /* 0x0000000151517824 */ /* 0x000fe200078e0237 */
[----:B------:R-:W-:Y:S01]  /*3f30*/  IADD3 R57, P5, P6, R20, R54, R67 ;  /* 0x0000003614397210 */ /* 0x000fe20007ebe043 */
[----:B------:R-:W-:Y:S01]  /*3f40*/  IMAD.IADD R13, R79, 0x1, -R62 ;  /* 0x000000014f0d7824 */ /* 0x000fe200078e0a3e */
[----:B------:R-:W-:Y:S02]  /*3f50*/  BSSY B1, `(.L_x_12272) ;  /* 0x00000e8000017945 */ /* 0x000fe40003800000 */
[----:B------:R-:W-:-:S02]  /*3f60*/  IADD3.X R12, R0, R81, R73, P5, P6 ;  /* 0x00000051000c7210 */ /* 0x000fc40002fec449 */
[----:B------:R-:W-:Y:S02]  /*3f70*/  IADD3 R56, P5, R57, R52, RZ ;  /* 0x0000003439387210 */ /* 0x000fe40007fbe0ff */
[----:B------:R-:W-:-:S03]  /*3f80*/  LOP3.LUT P6, RZ, R16, 0x1, RZ, 0xc0, !PT ;  /* 0x0000000110ff7812 */ /* 0x000fc600078cc0ff */
[----:B------:R-:W-:Y:S01]  /*3f90*/  IMAD.X R57, R12, 0x1, R53, P5 ;  /* 0x000000010c397824 */ /* 0x000fe200028e0635 */
[----:B------:R-:W-:-:S04]  /*3fa0*/  LOP3.LUT P5, RZ, R16, 0x4, RZ, 0xc0, !PT ;  /* 0x0000000410ff7812 */ /* 0x000fc800078ac0ff */
[----:B------:R-:W-:-:S04]  /*3fb0*/  SEL R13, R62, R13, !P5 ;  /* 0x0000000d3e0d7207 */ /* 0x000fc80006800000 */
[----:B------:R-:W-:-:S04]  /*3fc0*/  SHF.R.S32.HI R12, RZ, 0x1f, R13 ;  /* 0x0000001fff0c7819 */ /* 0x000fc8000001140d */
[----:B------:R-:W-:-:S04]  /*3fd0*/  LEA.HI R12, R12, R13, RZ, 0x5 ;  /* 0x0000000d0c0c7211 */ /* 0x000fc800078f28ff */
[----:B------:R-:W-:-:S04]  /*3fe0*/  SHF.R.S32.HI R12, RZ, 0x5, R12 ;  /* 0x00000005ff0c7819 */ /* 0x000fc8000001140c */
[----:B------:R-:W-:-:S05]  /*3ff0*/  LEA.HI.SX32 R12, R59, R12, 0x1c ;  /* 0x0000000c3b0c7211 */ /* 0x000fca00078fe2ff */
[----:B------:R-:W-:-:S05]  /*4000*/  IMAD.SHL.U32 R83, R12, 0x10, RZ ;  /* 0x000000100c537824 */ /* 0x000fca00078e00ff */
[----:B--2---:R-:W-:-:S04]  /*4010*/  LOP3.LUT R13, R25, 0x30, R83, 0xf8, !PT ;  /* 0x00000030190d7812 */ /* 0x004fc800078ef853 */
[----:B------:R-:W-:-:S05]  /*4020*/  LOP3.LUT R13, R13, R60, RZ, 0x3c, !PT ;  /* 0x0000003c0d0d7212 */ /* 0x000fca00078e3cff */
[----:B---3--:R-:W-:Y:S02]  /*4030*/  IMAD.IADD R12, R24, 0x1, R13 ;  /* 0x00000001180c7824 */ /* 0x008fe400078e020d */
[C---:B------:R-:W-:Y:S02]  /*4040*/  IMAD R13, R157.reuse, 0x2800, R70 ;  /* 0x000028009d0d7824 */ /* 0x040fe400078e0246 */
[----:B------:R-:W-:Y:S02]  /*4050*/  IMAD R15, R157, 0x2800, R12 ;  /* 0x000028009d0f7824 */ /* 0x000fe400078e020c */
[C---:B------:R-:W-:Y:S02]  /*4060*/  IMAD.IADD R13, R18.reuse, 0x1, R13 ;  /* 0x00000001120d7824 */ /* 0x040fe400078e020d */
[----:B------:R-:W-:-:S04]  /*4070*/  IMAD.IADD R24, R18, 0x1, R15 ;  /* 0x0000000112187824 */ /* 0x000fc800078e020f */
        /* <DEDUP_REMOVED lines=16> */
[----:B------:R-:W-:Y:S01]  /*4180*/  PRMT R8, R8, 0x654, R7 ;  /* 0x0000065408087816 */ /* 0x000fe20000000007 */
[----:B------:R-:W-:Y:S01]  /*4190*/  IMAD.SHL.U32 R7, R89, 0x100, RZ ;  /* 0x0000010059077824 */ /* 0x000fe200078e00ff */
[----:B------:R-:W-:Y:S01]  /*41a0*/  LOP3.LUT R4, R4, 0xff00, R5, 0xf8, !PT ;  /* 0x0000ff0004047812 */ /* 0x000fe200078ef805 */
[----:B------:R-:W-:Y:S01]  /*41b0*/  IMAD.U32 R5, R93, 0x10000, RZ ;  /* 0x000100005d057824 */ /* 0x000fe200078e00ff */
[----:B------:R-:W-:Y:S02]  /*41c0*/  LOP3.LUT R10, R11, 0xff0000ff, RZ, 0xc0, !PT ;  /* 0xff0000ff0b0a7812 */ /* 0x000fe400078ec0ff */
[----:B------:R-:W-:Y:S01]  /*41d0*/  SHF.R.U32.HI R92, RZ, 0x10, R11 ;  /* 0x00000010ff5c7819 */ /* 0x000fe2000001160b */
[----:B------:R-:W-:Y:S01]  /*41e0*/  IMAD.SHL.U32 R11, R86, 0x100, RZ ;  /* 0x00000100560b7824 */ /* 0x000fe200078e00ff */
[----:B------:R-:W-:Y:S02]  /*41f0*/  PRMT R6, R91, 0x654, R6 ;  /* 0x000006545b067816 */ /* 0x000fe40000000006 */
[----:B------:R-:W-:Y:S01]  /*4200*/  SHF.R.U32.HI R87, RZ, 0x8, R9 ;  /* 0x00000008ff577819 */ /* 0x000fe20000011609 */
[----:B------:R-:W-:Y:S01]  /*4210*/  IMAD.U32 R92, R92, 0x10000, RZ ;  /* 0x000100005c5c7824 */ /* 0x000fe200078e00ff */
[----:B------:R-:W-:-:S02]  /*4220*/  LOP3.LUT R7, R6, 0xff00, R7, 0xf8, !PT ;  /* 0x0000ff0006077812 */ /* 0x000fc400078ef807 */
[----:B------:R-:W-:Y:S01]  /*4230*/  SHF.R.U32.HI R90, RZ, 0x10, R9 ;  /* 0x00000010ff5a7819 */ /* 0x000fe20000011609 */
[----:B------:R-:W-:Y:S01]  /*4240*/  IMAD.SHL.U32 R9, R87, 0x100, RZ ;  /* 0x0000010057097824 */ /* 0x000fe200078e00ff */
[----:B------:R-:W-:Y:S01]  /*4250*/  LOP3.LUT R6, R4, 0xff0000, R5, 0xf8, !PT ;  /* 0x00ff000004067812 */ /* 0x000fe200078ef805 */
[----:B------:R-:W-:Y:S01]  /*4260*/  IMAD.U32 R4, R88, 0x10000, RZ ;  /* 0x0001000058047824 */ /* 0x000fe200078e00ff */
[----:B------:R-:W-:Y:S01]  /*4270*/  LOP3.LUT R91, R10, 0xff00, R11, 0xf8, !PT ;  /* 0x0000ff000a5b7812 */ /* 0x000fe200078ef80b */
[----:B------:R-:W-:Y:S01]  /*4280*/  IMAD.U32 R90, R90, 0x10000, RZ ;  /* 0x000100005a5a7824 */ /* 0x000fe200078e00ff */
[----:B------:R-:W-:Y:S02]  /*4290*/  F2FP.F16.E4M3.UNPACK_B R88, R85.H1 ;  /* 0x00000055ff58723e */ /* 0x000fe400030006ff */
[----:B--2---:R-:W-:Y:S02]  /*42a0*/  F2FP.F16.E4M3.UNPACK_B R11, R24.H1 ;  /* 0x00000018ff0b723e */ /* 0x004fe400030006ff */
[----:B-1----:R-:W-:Y:S01]  /*42b0*/  F2FP.F16.E4M3.UNPACK_B R10, R12.H1 ;  /* 0x0000000cff0a723e */ /* 0x002fe200030006ff */
[----:B------:R-:W-:Y:S01]  /*42c0*/  HADD2.F32 R5, -RZ, R88.H0_H0 ;  /* 0x20000058ff057230 */ /* 0x000fe20000004100 */
[----:B------:R-:W-:Y:S01]  /*42d0*/  LOP3.LUT R89, R8, 0xff00, R9, 0xf8, !PT ;  /* 0x0000ff0008597812 */ /* 0x000fe200078ef809 */
[----:B------:R-:W-:Y:S01]  /*42e0*/  HADD2.F32 R9, -RZ, R11.H0_H0 ;  /* 0x2000000bff097230 */ /* 0x000fe20000004100 */
[----:B------:R-:W-:Y:S01]  /*42f0*/  F2FP.F16.E4M3.UNPACK_B R86, R84.H1 ;  /* 0x00000054ff56723e */ /* 0x000fe200030006ff */
[--C-:B------:R-:W-:Y:S01]  /*4300*/  HADD2.F32 R8, -RZ, R10.reuse.H0_H0 ;  /* 0x2000000aff087230 */ /* 0x100fe20000004100 */
[----:B------:R-:W-:Y:S01]  /*4310*/  LOP3.LUT R4, R7, 0xff0000, R4, 0xf8, !PT ;  /* 0x00ff000007047812 */ /* 0x000fe200078ef804 */
[----:B------:R-:W-:-:S02]  /*4320*/  HADD2.F32 R10, -RZ, R10.H1_H1 ;  /* 0x3000000aff0a7230 */ /* 0x000fc40000004100 */
[-C--:B------:R-:W-:Y:S01]  /*4330*/  FMUL.FTZ R93, R9, R5.reuse ;  /* 0x00000005095d7220 */ /* 0x080fe20000410000 */
[----:B------:R-:W-:Y:S02]  /*4340*/  HADD2.F32 R87, -RZ, R86.H0_H0 ;  /* 0x20000056ff577230 */ /* 0x000fe40000004100 */
[C---:B------:R-:W-:Y:S01]  /*4350*/  FMUL.FTZ R94, R8.reuse, R5 ;  /* 0x00000005085e7220 */ /* 0x040fe20000410000 */
        /* <DEDUP_REMOVED lines=8> */
[----:B------:R-:W-:-:S02]  /*43e0*/  F2FP.F16.E4M3.UNPACK_B R88, R84 ;  /* 0x00000054ff58723e */ /* 0x000fc400020006ff */
[----:B------:R-:W-:Y:S01]  /*43f0*/  F2FP.F16.E4M3.UNPACK_B R24, R24 ;  /* 0x00000018ff18723e */ /* 0x000fe200020006ff */
[----:B------:R-:W-:Y:S01]  /*4400*/  HADD2.F32 R90, -RZ, R89.H0_H0 ;  /* 0x20000059ff5a7230 */ /* 0x000fe20000004100 */
[----:B------:R-:W-:Y:S01]  /*4410*/  F2FP.F16.E4M3.UNPACK_B R84, R12 ;  /* 0x0000000cff54723e */ /* 0x000fe200020006ff */
[-C--:B------:R-:W-:Y:S01]  /*4420*/  FMUL.FTZ R11, R86, R91.reuse ;  /* 0x0000005b560b7220 */ /* 0x080fe20000410000 */
[C---:B------:R-:W-:Y:S01]  /*4430*/  FMUL.FTZ R91, R10.reuse, R91 ;  /* 0x0000005b0a5b7220 */ /* 0x040fe20000410000 */
[----:B------:R-:W-:Y:S02]  /*4440*/  HADD2.F32 R85, -RZ, R24.H0_H0 ;  /* 0x20000018ff557230 */ /* 0x000fe40000004100 */
[----:B------:R-:W-:Y:S02]  /*4450*/  HADD2.F32 R12, -RZ, R84.H0_H0 ;  /* 0x20000054ff0c7230 */ /* 0x000fe40000004100 */
[-C--:B------:R-:W-:Y:S01]  /*4460*/  FFMA.FTZ R11, R10, R87.reuse, -R11 ;  /* 0x000000570a0b7223 */ /* 0x080fe2000001080b */
[----:B------:R-:W-:Y:S01]  /*4470*/  FFMA.FTZ R10, R86, R87, R91 ;  /* 0x00000057560a7223 */ /* 0x000fe2000001005b */
[----:B------:R-:W-:-:S02]  /*4480*/  HADD2.F32 R86, -RZ, R88.H0_H0 ;  /* 0x20000058ff567230 */ /* 0x000fc40000004100 */
[CC--:B------:R-:W-:Y:S01]  /*4490*/  FMUL.FTZ R91, R85.reuse, R90.reuse ;  /* 0x0000005a555b7220 */ /* 0x0c0fe20000410000 */
[----:B------:R-:W-:Y:S01]  /*44a0*/  FMUL.FTZ R90, R12, R90 ;  /* 0x0000005a0c5a7220 */ /* 0x000fe20000410000 */
[----:B------:R-:W-:Y:S01]  /*44b0*/  HADD2.F32 R89, -RZ, R89.H1_H1 ;  /* 0x30000059ff597230 */ /* 0x000fe20000004100 */
[----:B------:R-:W-:Y:S01]  /*44c0*/  F2FP.SATFINITE.E4M3.F32.PACK_AB_MERGE_C R9, R10, R9, RZ ;  /* 0x000000090a09723e */ /* 0x000fe200048070ff */
[----:B------:R-:W-:Y:S02]  /*44d0*/  HADD2.F32 R87, -RZ, R24.H1_H1 ;  /* 0x30000018ff577230 */ /* 0x000fe40000004100 */
[-C--:B------:R-:W-:Y:S01]  /*44e0*/  FFMA.FTZ R12, R12, R86.reuse, -R91 ;  /* 0x000000560c0c7223 */ /* 0x080fe2000001085b */
[----:B------:R-:W-:Y:S01]  /*44f0*/  FFMA.FTZ R24, R85, R86, R90 ;  /* 0x0000005655187223 */ /* 0x000fe2000001005a */
[----:B------:R-:W-:Y:S01]  /*4500*/  HADD2.F32 R84, -RZ, R84.H1_H1 ;  /* 0x30000054ff547230 */ /* 0x000fe20000004100 */
[----:B------:R-:W-:Y:S01]  /*4510*/  F2FP.F16.E4M3.UNPACK_B R91, R82.H1 ;  /* 0x00000052ff5b723e */ /* 0x000fe200030006ff */
[----:B------:R-:W-:-:S02]  /*4520*/  HADD2.F32 R86, -RZ, R88.H1_H1 ;  /* 0x30000058ff567230 */ /* 0x000fc40000004100 */
[CC--:B------:R-:W-:Y:S01]  /*4530*/  FMUL.FTZ R85, R87.reuse, R89.reuse ;  /* 0x0000005957557220 */ /* 0x0c0fe20000410000 */
[----:B------:R-:W-:Y:S01]  /*4540*/  F2FP.F16.E4M3.UNPACK_B R88, R26.H1 ;  /* 0x0000001aff58723e */ /* 0x000fe200030006ff */
[C---:B------:R-:W-:Y:S01]  /*4550*/  FMUL.FTZ R94, R84.reuse, R89 ;  /* 0x00000059545e7220 */ /* 0x040fe20000410000 */
[----:B------:R-:W-:Y:S01]  /*4560*/  F2FP.F16.E4M3.UNPACK_B R90, R80.H1 ;  /* 0x00000050ff5a723e */ /* 0x000fe200030006ff */
[----:B------:R-:W-:Y:S01]  /*4570*/  FFMA.FTZ R85, R84, R86, -R85 ;  /* 0x0000005654557223 */ /* 0x000fe20000010855 */
[----:B------:R-:W-:Y:S01]  /*4580*/  F2FP.F16.E4M3.UNPACK_B R84, R14.H1 ;  /* 0x0000000eff54723e */ /* 0x000fe200030006ff */
[--C-:B------:R-:W-:Y:S02]  /*4590*/  HADD2.F32 R92, -RZ, R91.reuse.H0_H0 ;  /* 0x2000005bff5c7230 */ /* 0x100fe40000004100 */
[----:B------:R-:W-:Y:S01]  /*45a0*/  FFMA.FTZ R87, R87, R86, R94 ;  /* 0x0000005657577223 */ /* 0x000fe2000001005e */
[----:B------:R-:W-:Y:S01]  /*45b0*/  HADD2.F32 R89, -RZ, R88.H0_H0 ;  /* 0x20000058ff597230 */ /* 0x000fe20000004100 */
[----:B------:R-:W-:Y:S01]  /*45c0*/  F2FP.F16.E4M3.UNPACK_B R14, R14 ;  /* 0x0000000eff0e723e */ /* 0x000fe200020006ff */
[----:B------:R-:W-:Y:S01]  /*45d0*/  HADD2.F32 R95, -RZ, R91.H1_H1 ;  /* 0x3000005bff5f7230 */ /* 0x000fe20000004100 */
[----:B------:R-:W-:Y:S01]  /*45e0*/  F2FP.SATFINITE.E4M3.F32.PACK_AB_MERGE_C R8, R11, R8, RZ ;  /* 0x000000080b08723e */ /* 0x000fe200048070ff */
[----:B------:R-:W-:-:S02]  /*45f0*/  HADD2.F32 R86, -RZ, R84.H0_H0 ;  /* 0x20000054ff567230 */ /* 0x000fc40000004100 */
[-C--:B------:R-:W-:Y:S01]  /*4600*/  FMUL.FTZ R93, R89, R92.reuse ;  /* 0x0000005c595d7220 */ /* 0x080fe20000410000 */
[----:B------:R-:W-:Y:S01]  /*4610*/  HADD2.F32 R91, -RZ, R90.H0_H0 ;  /* 0x2000005aff5b7230 */ /* 0x000fe20000004100 */
[----:B------:R-:W-:Y:S01]  /*4620*/  F2FP.F16.E4M3.UNPACK_B R10, R25 ;  /* 0x00000019ff0a723e */ /* 0x000fe200020006ff */
[----:B------:R-:W-:Y:S02]  /*4630*/  HADD2.F32 R88, -RZ, R88.H1_H1 ;  /* 0x30000058ff587230 */ /* 0x000fe40000004100 */
[C---:B------:R-:W-:Y:S01]  /*4640*/  FMUL.FTZ R94, R86.reuse, R92 ;  /* 0x0000005c565e7220 */ /* 0x040fe20000410000 */
[----:B------:R-:W-:Y:S02]  /*4650*/  HADD2.F32 R84, -RZ, R84.H1_H1 ;  /* 0x30000054ff547230 */ /* 0x000fe40000004100 */
[----:B------:R-:W-:Y:S01]  /*4660*/  FFMA.FTZ R92, R86, R91, -R93 ;  /* 0x0000005b565c7223 */ /* 0x000fe2000001085d */
[----:B------:R-:W-:Y:S02]  /*4670*/  HADD2.F32 R93, -RZ, R90.H1_H1 ;  /* 0x3000005aff5d7230 */ /* 0x000fe40000004100 */
[-C--:B------:R-:W-:Y:S01]  /*4680*/  FMUL.FTZ R97, R88, R95.reuse ;  /* 0x0000005f58617220 */ /* 0x080fe20000410000 */
[----:B------:R-:W-:Y:S01]  /*4690*/  F2FP.F16.E4M3.UNPACK_B R86, R82 ;  /* 0x00000052ff56723e */ /* 0x000fe200020006ff */
[C---:B------:R-:W-:Y:S01]  /*46a0*/  FMUL.FTZ R95, R84.reuse, R95 ;  /* 0x0000005f545f7220 */ /* 0x040fe20000410000 */
[----:B------:R-:W-:Y:S01]  /*46b0*/  F2FP.F16.E4M3.UNPACK_B R82, R26 ;  /* 0x0000001aff52723e */ /* 0x000fe200020006ff */
[-C--:B------:R-:W-:Y:S01]  /*46c0*/  FFMA.FTZ R101, R84, R93.reuse, -R97 ;  /* 0x0000005d54657223 */ /* 0x080fe20000010861 */
[----:B------:R-:W-:Y:S01]  /*46d0*/  F2FP.F16.E4M3.UNPACK_B R84, R80 ;  /* 0x00000050ff54723e */ /* 0x000fe200020006ff */
[----:B------:R-:W-:Y:S01]  /*46e0*/  FFMA.FTZ R103, R88, R93, R95 ;  /* 0x0000005d58677223 */ /* 0x000fe2000001005f */
[----:B------:R-:W-:-:S02]  /*46f0*/  HADD2.F32 R93, -RZ, R86.H0_H0 ;  /* 0x20000056ff5d7230 */ /* 0x000fc40000004100 */
[----:B------:R-:W-:Y:S01]  /*4700*/  FFMA.FTZ R94, R89, R91, R94 ;  /* 0x0000005b595e7223 */ /* 0x000fe2000001005e */
[----:B------:R-:W-:Y:S01]  /*4710*/  HADD2.F32 R80, -RZ, R82.H0_H0 ;  /* 0x20000052ff507230 */ /* 0x000fe20000004100 */
[----:B------:R-:W-:Y:S01]  /*4720*/  F2FP.F16.E4M3.UNPACK_B R11, R7 ;  /* 0x00000007ff0b723e */ /* 0x000fe200020006ff */
[----:B------:R-:W-:Y:S01]  /*4730*/  HADD2.F32 R95, -RZ, R86.H1_H1 ;  /* 0x30000056ff5f7230 */ /* 0x000fe20000004100 */
[----:B------:R-:W-:Y:S01]  /*4740*/  F2FP.SATFINITE.E4M3.F32.PACK_AB_MERGE_C R24, R87, R24, R9 ;  /* 0x000000185718723e */ /* 0x000fe20004807009 */
[----:B------:R-:W-:Y:S02]  /*4750*/  HADD2.F32 R26, -RZ, R14.H0_H0 ;  /* 0x2000000eff1a7230 */ /* 0x000fe40000004100 */
[----:B------:R-:W-:Y:S01]  /*4760*/  FMUL.FTZ R97, R80, R93 ;  /* 0x0000005d50617220 */ /* 0x000fe20000410000 */
[----:B------:R-:W-:Y:S01]  /*4770*/  HADD2.F32 R82, -RZ, R82.H1_H1 ;  /* 0x30000052ff527230 */ /* 0x000fe20000004100 */
[----:B------:R-:W-:Y:S01]  /*4780*/  F2FP.F16.E4M3.UNPACK_B R9, R13 ;  /* 0x0000000dff09723e */ /* 0x000fe200020006ff */
[----:B------:R-:W-:-:S02]  /*4790*/  HADD2.F32 R14, -RZ, R14.H1_H1 ;  /* 0x3000000eff0e7230 */ /* 0x000fc40000004100 */
        /* <DEDUP_REMOVED lines=8> */
[----:B------:R-:W-:Y:S01]  /*4820*/  FFMA.FTZ R95, R82, R91, R95 ;  /* 0x0000005b525f7223 */ /* 0x000fe2000001005f */
        /* <DEDUP_REMOVED lines=18> */
[----:B------:R-:W-:Y:S01]  /*4950*/  F2FP.F16.E4M3.UNPACK_B R84, R7.H1 ;  /* 0x00000007ff54723e */ /* 0x000fe200030006ff */
[-C--:B------:R-:W-:Y:S01]  /*4960*/  FFMA.FTZ R11, R11, R82.reuse, -R80 ;  /* 0x000000520b0b7223 */ /* 0x080fe20000010850 */
[----:B------:R-:W-:Y:S02]  /*4970*/  HADD2.F32 R80, -RZ, R25.H0_H0 ;  /* 0x20000019ff507230 */ /* 0x000fe40000004100 */
[----:B------:R-:W-:Y:S01]  /*4980*/  FFMA.FTZ R10, R10, R82, R85 ;  /* 0x000000520a0a7223 */ /* 0x000fe20000010055 */
[----:B------:R-:W-:Y:S02]  /*4990*/  HADD2.F32 R7, -RZ, R13.H0_H0 ;  /* 0x2000000dff077230 */ /* 0x000fe40000004100 */
[----:B------:R-:W-:Y:S01]  /*49a0*/  FFMA.FTZ R14, R14, R91, -R99 ;  /* 0x0000005b0e0e7223 */ /* 0x000fe20000010863 */
[----:B------:R-:W-:Y:S01]  /*49b0*/  HADD2.F32 R85, -RZ, R84.H0_H0 ;  /* 0x20000054ff557230 */ /* 0x000fe20000004100 */
[----:B------:R-:W-:Y:S01]  /*49c0*/  F2FP.F16.E4M3.UNPACK_B R87, R5 ;  /* 0x00000005ff57723e */ /* 0x000fe200020006ff */
[----:B------:R-:W-:Y:S01]  /*49d0*/  HADD2.F32 R82, -RZ, R6.H0_H0 ;  /* 0x20000006ff527230 */ /* 0x000fe20000004100 */
[----:B------:R-:W-:Y:S01]  /*49e0*/  F2FP.SATFINITE.E4M3.F32.PACK_AB_MERGE_C R92, R101, R92, RZ ;  /* 0x0000005c655c723e */ /* 0x000fe200048070ff */
[----:B------:R-:W-:-:S02]  /*49f0*/  HADD2.F32 R25, -RZ, R25.H1_H1 ;  /* 0x30000019ff197230 */ /* 0x000fc40000004100 */
[CC--:B------:R-:W-:Y:S01]  /*4a00*/  FMUL.FTZ R88, R80.reuse, R85.reuse ;  /* 0x0000005550587220 */ /* 0x0c0fe20000410000 */
[----:B------:R-:W-:Y:S01]  /*4a10*/  FMUL.FTZ R85, R7, R85 ;  /* 0x0000005507557220 */ /* 0x000fe20000410000 */
[----:B------:R-:W-:Y:S01]  /*4a20*/  HADD2.F32 R86, -RZ, R84.H1_H1 ;  /* 0x30000054ff567230 */ /* 0x000fe20000004100 */
[----:B------:R-:W-:Y:S01]  /*4a30*/  F2FP.SATFINITE.E4M3.F32.PACK_AB_MERGE_C R94, R103, R94, RZ ;  /* 0x0000005e675e723e */ /* 0x000fe200048070ff */
[----:B------:R-:W-:Y:S02]  /*4a40*/  HADD2.F32 R13, -RZ, R13.H1_H1 ;  /* 0x3000000dff0d7230 */ /* 0x000fe40000004100 */
[-C--:B------:R-:W-:Y:S01]  /*4a50*/  FFMA.FTZ R91, R80, R82.reuse, R85 ;  /* 0x00000052505b7223 */ /* 0x080fe20000010055 */
[----:B------:R-:W-:Y:S02]  /*4a60*/  HADD2.F32 R84, -RZ, R6.H1_H1 ;  /* 0x30000006ff547230 */ /* 0x000fe40000004100 */
[----:B------:R-:W-:Y:S01]  /*4a70*/  FFMA.FTZ R6, R7, R82, -R88 ;  /* 0x0000005207067223 */ /* 0x000fe20000010858 */
[----:B------:R-:W-:Y:S01]  /*4a80*/  F2FP.F16.E4M3.UNPACK_B R80, R27 ;  /* 0x0000001bff50723e */ /* 0x000fe200020006ff */
[-C--:B------:R-:W-:Y:S01]  /*4a90*/  FMUL.FTZ R90, R25, R86.reuse ;  /* 0x00000056195a7220 */ /* 0x080fe20000410000 */
[----:B------:R-:W-:Y:S01]  /*4aa0*/  F2FP.F16.E4M3.UNPACK_B R7, R15 ;  /* 0x0000000fff07723e */ /* 0x000fe200020006ff */
[C---:B------:R-:W-:Y:S01]  /*4ab0*/  FMUL.FTZ R86, R13.reuse, R86 ;  /* 0x000000560d567220 */ /* 0x040fe20000410000 */
        /* <DEDUP_REMOVED lines=8> */
[----:B------:R-:W-:Y:S01]  /*4b40*/  F2FP.SATFINITE.E4M3.F32.PACK_AB_MERGE_C R14, R14, R97, R92 ;  /* 0x000000610e0e723e */ /* 0x000fe2000480705c */
[----:B------:R-:W-:Y:S01]  /*4b50*/  FFMA.FTZ R92, R25, R84, R86 ;  /* 0x00000054195c7223 */ /* 0x000fe20000010056 */
[----:B------:R-:W-:Y:S01]  /*4b60*/  F2FP.SATFINITE.E4M3.F32.PACK_AB_MERGE_C R26, R95, R26, R94 ;  /* 0x0000001a5f1a723e */ /* 0x000fe2000480705e */
[----:B------:R-:W-:Y:S01]  /*4b70*/  HADD2.F32 R25, -RZ, R15.H0_H0 ;  /* 0x2000000fff197230 */ /* 0x000fe20000004100 */
[----:B------:R-:W-:Y:S01]  /*4b80*/  F2FP.F16.E4M3.UNPACK_B R84, R4.H1 ;  /* 0x00000004ff54723e */ /* 0x000fe200030006ff */
[----:B------:R-:W-:-:S02]  /*4b90*/  HADD2.F32 R4, -RZ, R27.H0_H0 ;  /* 0x2000001bff047230 */ /* 0x000fc40000004100 */
[CC--:B------:R-:W-:Y:S01]  /*4ba0*/  FMUL.FTZ R94, R82.reuse, R89.reuse ;  /* 0x00000059525e7220 */ /* 0x0c0fe20000410000 */
[--C-:B------:R-:W-:Y:S02]  /*4bb0*/  HADD2.F32 R90, -RZ, R88.reuse.H0_H0 ;  /* 0x20000058ff5a7230 */ /* 0x100fe40000004100 */
[----:B------:R-:W-:Y:S01]  /*4bc0*/  FMUL.FTZ R89, R13, R89 ;  /* 0x000000590d597220 */ /* 0x000fe20000410000 */
[----:B------:R-:W-:Y:S01]  /*4bd0*/  HADD2.F32 R85, -RZ, R5.H0_H0 ;  /* 0x20000005ff557230 */ /* 0x000fe20000004100 */
[----:B------:R-:W-:Y:S01]  /*4be0*/  F2FP.SATFINITE.E4M3.F32.PACK_AB_MERGE_C R6, R93, R6, RZ ;  /* 0x000000065d06723e */ /* 0x000fe200048070ff */
[----:B------:R-:W-:Y:S02]  /*4bf0*/  HADD2.F32 R27, -RZ, R27.H1_H1 ;  /* 0x3000001bff1b7230 */ /* 0x000fe40000004100 */
[----:B------:R-:W-:Y:S01]  /*4c00*/  FMUL.FTZ R95, R25, R90 ;  /* 0x0000005a195f7220 */ /* 0x000fe20000410000 */
[----:B------:R-:W-:Y:S02]  /*4c10*/  HADD2.F32 R88, -RZ, R88.H1_H1 ;  /* 0x30000058ff587230 */ /* 0x000fe40000004100 */
[----:B------:R-:W-:Y:S01]  /*4c20*/  FFMA.FTZ R89, R82, R85, R89 ;  /* 0x0000005552597223 */ /* 0x000fe20000010059 */
[----:B------:R-:W-:-:S02]  /*4c30*/  HADD2.F32 R15, -RZ, R15.H1_H1 ;  /* 0x3000000fff0f7230 */ /* 0x000fc40000004100 */
[C---:B------:R-:W-:Y:S01]  /*4c40*/  FMUL.FTZ R96, R4.reuse, R90 ;  /* 0x0000005a04607220 */ /* 0x040fe20000410000 */
[----:B------:R-:W-:Y:S02]  /*4c50*/  HADD2.F32 R86, -RZ, R84.H0_H0 ;  /* 0x20000054ff567230 */ /* 0x000fe40000004100 */
[-C--:B------:R-:W-:Y:S01]  /*4c60*/  FMUL.FTZ R82, R27, R88.reuse ;  /* 0x000000581b527220 */ /* 0x080fe20000410000 */
[----:B------:R-:W-:Y:S02]  /*4c70*/  HADD2.F32 R80, -RZ, R80.H1_H1 ;  /* 0x30000050ff507230 */ /* 0x000fe40000004100 */
[----:B------:R-:W-:Y:S01]  /*4c80*/  FMUL.FTZ R88, R15, R88 ;  /* 0x000000580f587220 */ /* 0x000fe20000410000 */
[----:B------:R-:W-:Y:S02]  /*4c90*/  HADD2.F32 R87, -RZ, R87.H1_H1 ;  /* 0x30000057ff577230 */ /* 0x000fe40000004100 */
[----:B------:R-:W-:Y:S01]  /*4ca0*/  FFMA.FTZ R95, R4, R86, R95 ;  /* 0x00000056045f7223 */ /* 0x000fe2000001005f */
[----:B------:R-:W-:-:S02]  /*4cb0*/  HADD2.F32 R7, -RZ, R7.H1_H1 ;  /* 0x30000007ff077230 */ /* 0x000fc40000004100 */
[----:B------:R-:W-:Y:S01]  /*4cc0*/  FFMA.FTZ R96, R25, R86, -R96 ;  /* 0x0000005619607223 */ /* 0x000fe20000010860 */
[----:B------:R-:W-:Y:S02]  /*4cd0*/  HADD2.F32 R84, -RZ, R84.H1_H1 ;  /* 0x30000054ff547230 */ /* 0x000fe40000004100 */
[CC--:B------:R-:W-:Y:S01]  /*4ce0*/  FMUL.FTZ R4, R80.reuse, R87.reuse ;  /* 0x0000005750047220 */ /* 0x0c0fe20000410000 */
[----:B------:R-:W-:Y:S02]  /*4cf0*/  HADD2.F32 R5, -RZ, R5.H1_H1 ;  /* 0x30000005ff057230 */ /* 0x000fe40000004100 */
[----:B------:R-:W-:Y:S01]  /*4d00*/  FMUL.FTZ R87, R7, R87 ;  /* 0x0000005707577220 */ /* 0x000fe20000410000 */
[----:B------:R-:W-:Y:S01]  /*4d10*/  FFMA.FTZ R94, R13, R85, -R94 ;  /* 0x000000550d5e7223 */ /* 0x000fe2000001085e */
        /* <DEDUP_REMOVED lines=11> */
.L_x_12273:
[----:B------:R-:W-:Y:S05]  /*4dd0*/  BSYNC B1 ;  /* 0x0000000000017941 */ /* 0x000fea0003800000 */
.L_x_12272:
        /* <DEDUP_REMOVED lines=10> */
.L_x_12255:
[----:B------:R-:W2:Y:S02]  /*4e80*/  LDL R4, [R1+0xc] ;  /* 0x00000c0001047983 */ /* 0x000ea40000100800 */
[----:B--2---:R-:W-:-:S13]  /*4e90*/  ISETP.NE.AND P0, PT, R4, 0x3, PT ;  /* 0x000000030400780c */ /* 0x004fda0003f05270 */
[----:B------:R-:W-:Y:S05]  /*4ea0*/  @!P0 BRA `(.L_x_12274) ;  /* 0x0000000000048947 */ /* 0x000fea0003800000 */
[----:B------:R-:W-:Y:S01]  /*4eb0*/  BPT.TRAP 0x1 ;  /* 0x000000040000795c */ /* 0x000fe20000300000 */
.L_x_12274:
[----:B------:R-:W2:Y:S01]  /*4ec0*/  LDL R4, [R1+0x14] ;  /* 0x0000140001047983 */ /* 0x000ea20000100800 */
[----:B------:R-:W-:Y:S01]  /*4ed0*/  IMAD R74, R157, 0x8, R18 ;  /* 0x000000089d4a7824 */ /* 0x000fe200078e0212 */
[----:B------:R-:W-:Y:S01]  /*4ee0*/  BSSY B1, `(.L_x_12275) ;  /* 0x0000006000017945 */ /* 0x000fe20003800000 */
[----:B--2---:R-:W-:Y:S01]  /*4ef0*/  SHF.L.U32 R77, R4, 0x1f, RZ ;  /* 0x0000001f044d7819 */ /* 0x004fe200000006ff */
[----:B------:R-:W-:-:S03]  /*4f00*/  IMAD R4, R47, -0xa0, R50 ;  /* 0xffffff602f047824 */ /* 0x000fc600078e0232 */
[----:B------:R-:W0:Y:S02]  /*4f10*/  SYNCS.PHASECHK.TRANS64.TRYWAIT P1, [R74+URZ+0x13290], R77 ;  /* 0x0132904d4a0075a7 */ /* 0x000e24000802017f */
[----:B------:R-:W-:Y:S01]  /*4f20*/  VIMNMX R4, R4, 0xa0, PT ;  /* 0x000000a004047848 */ /* 0x000fe20003fe0100 */
[----:B0-----:R-:W-:Y:S06]  /*4f30*/  @!P1 BRA `(.L_x_12276) ;  /* 0x0000020000009947 */ /* 0x001fec0003800000 */
.L_x_12565:
[----:B------:R-:W-:Y:S05]  /*4f40*/  BSYNC B1 ;  /* 0x0000000000017941 */ /* 0x000fea0003800000 */
.L_x_12275:
[----:B------:R-:W1:Y:S02]  /*4f50*/  S2R R5, SR_TID.X ;  /* 0x0000000000057919 */ /* 0x000e640000002100 */
[C---:B-1----:R-:W-:Y:S02]  /*4f60*/  VIADD R6, R5.reuse, 0xffffff80 ;  /* 0xffffff8005067836 */ /* 0x042fe40000000000 */
[----:B------:R-:W-:-:S05]  /*4f70*/  VIADD R5, R5, 0xffffff80 ;  /* 0xffffff8005057836 */ /* 0x000fca0000000000 */
[----:B------:R-:W-:-:S04]  /*4f80*/  LEA.HI R5, R5, R6, RZ, 0x1 ;  /* 0x0000000605057211 */ /* 0x000fc800078f08ff */
[----:B------:R-:W-:-:S04]  /*4f90*/  SHF.R.S32.HI R5, RZ, 0x1, R5 ;  /* 0x00000001ff057819 */ /* 0x000fc80000011405 */
[----:B------:R-:W-:-:S13]  /*4fa0*/  ISETP.GE.AND P1, PT, R5, R4, PT ;  /* 0x000000040500720c */ /* 0x000fda0003f26270 */
[----:B------:R-:W-:Y:S05]  /*4fb0*/  @P1 BRA `(.L_x_12262) ;  /* 0x0000000000101947 */ /* 0x000fea0003800000 */
[----:B------:R-:W1:Y:S04]  /*4fc0*/  @!P3 LDS.128 R4, [R76+0xe000] ;  /* 0x00e000004c04b984 */ /* 0x000e680000000c00 */
[----:B------:R-:W2:Y:S04]  /*4fd0*/  @!P2 LDS.128 R8, [R72+0xe000] ;  /* 0x00e000004808a984 */ /* 0x000ea80000000c00 */
[----:B-1----:R1:W-:Y:S04]  /*4fe0*/  @!P3 STG.E.128 desc[UR44][R12.64], R4 ;  /* 0x000000040c00b986 */ /* 0x0023e8000c101d2c */
[----:B--2---:R1:W-:Y:S02]  /*4ff0*/  @!P2 STG.E.128 desc[UR44][R12.64+0x20], R8 ;  /* 0x000020080c00a986 */ /* 0x0043e4000c101d2c */
.L_x_12262:
[----:B------:R-:W-:Y:S05]  /*5000*/  BSYNC B0 ;  /* 0x0000000000007941 */ /* 0x000fea0003800000 */
.L_x_12254:
[----:B-1----:R-:W1:Y:S01]  /*5010*/  S2R R4, SR_TID.X ;  /* 0x0000000000047919 */ /* 0x002e620000002100 */
[----:B------:R-:W-:Y:S01]  /*5020*/  @!PT LDS RZ, [RZ] ;  /* 0x00000000fffff984 */ /* 0x000fe20000000800 */
[----:B------:R-:W-:Y:S01]  /*5030*/  @!PT LDS RZ, [RZ] ;  /* 0x00000000fffff984 */ /* 0x000fe20000000800 */
[----:B------:R-:W-:Y:S01]  /*5040*/  @!PT LDS RZ, [RZ] ;  /* 0x00000000fffff984 */ /* 0x000fe20000000800 */
[----:B------:R-:W-:Y:S01]  /*5050*/  @!PT LDS RZ, [RZ] ;  /* 0x00000000fffff984 */ /* 0x000fe20000000800 */
[----:B------:R5:W-:Y:S06]  /*5060*/  MEMBAR.ALL.CTA ;  /* 0x0000000000007992 */ /* 0x000bec0000008000 */
[----:B-----5:R-:W5:Y:S01]  /*5070*/  FENCE.VIEW.ASYNC.S ;  /* 0x00000000000073c6 */ /* 0x020f620000000000 */
[----:B------:R-:W-:Y:S05]  /*5080*/  WARPSYNC.ALL ;  /* 0x0000000000007948 */ /* 0x000fea0003800000 */
[----:B------:R-:W-:Y:S01]  /*5090*/  BSSY B0, `(.L_x_12277) ;  /* 0x0000009000007945 */ /* 0x000fe20003800000 */
[----:B-1----:R-:W-:Y:S01]  /*50a0*/  LOP3.LUT R4, R4, 0x7f, RZ, 0xc0, !PT ;  /* 0x0000007f04047812 */ /* 0x002fe200078ec0ff */
[----:B-----5:R1:W-:Y:S03]  /*50b0*/  BAR.SYNC.DEFER_BLOCKING R61, 0x80 ;  /* 0x0002003d0000751d */ /* 0x0203e60000010000 */
[----:B------:R-:W-:-:S13]  /*50c0*/  ISETP.NE.AND P5, PT, R4, RZ, PT ;  /* 0x000000ff0400720c */ /* 0x000fda0003fa5270 */
[----:B------:R-:W-:-:S05]  /*50d0*/  @!P5 VIADD R4, R74, 0x132a0 ;  /* 0x000132a04a04d836 */ /* 0x000fca0000000000 */
[----:B------:R-:W-:-:S04]  /*50e0*/  @!P5 PRMT R4, RZ, 0x654, R4 ;  /* 0x00000654ff04d816 */ /* 0x000fc80000000004 */
[----:B------:R1:W-:Y:S01]  /*50f0*/  @!P5 SYNCS.ARRIVE.TRANS64.RED.A1T0 RZ, [R4+URZ], RZ ;  /* 0x000000ff04ffd9a7 */ /* 0x0003e2000810043f */
[----:B------:R-:W-:Y:S05]  /*5100*/  @!P0 BRA `(.L_x_12278) ;  /* 0x0000000000048947 */ /* 0x000fea0003800000 */
[----:B------:R-:W-:Y:S01]  /*5110*/  BPT.TRAP 0x1 ;  /* 0x000000040000795c */ /* 0x000fe20000300000 */
.L_x_12278:
[----:B------:R-:W-:Y:S05]  /*5120*/  BSYNC B0 ;  /* 0x0000000000007941 */ /* 0x000fea0003800000 */
.L_x_12277:
[----:B------:R-:W5:Y:S01]  /*5130*/  SYNCS.PHASECHK.TRANS64.TRYWAIT P0, [R74+URZ+0x132b0], R77 ;  /* 0x0132b04d4a0075a7 */ /* 0x000f62000800017f */
[----:B------:R-:W-:Y:S04]  /*5140*/  BSSY B0, `(.L_x_12279) ;  /* 0x0000002000007945 */ /* 0x000fe80003800000 */
[----:B-----5:R-:W-:Y:S05]  /*5150*/  @!P0 BRA `(.L_x_12280) ;  /* 0x000001fc008c8947 */ /* 0x020fea0003800000 */
.L_x_12566:
[----:B------:R-:W-:Y:S05]  /*5160*/  BSYNC B0 ;  /* 0x0000000000007941 */ /* 0x000fea0003800000 */
.L_x_12279:
        /* <DEDUP_REMOVED lines=11> */
[----:B---3--:R-:W-:-:S04]  /*5220*/  IADD3 R12, P0, R6, UR6, RZ ;  /* 0x00000006060c7c10 */ /* 0x008fc8000ff1e0ff */
[----:B------:R-:W-:Y:S02]  /*5230*/  IADD3.X R13, R7, UR7, R5, P0, !PT ;  /* 0x00000007070d7c10 */ /* 0x000fe400087fe405 */
[----:B------:R-:W-:-:S13]  /*5240*/  ISETP.GE.AND P0, PT, R22, UR4, PT ;  /* 0x0000000416007c0c */ /* 0x000fda000bf06270 */
[----:B------:R-:W1:Y:S04]  /*5250*/  @!P0 LDS.128 R4, [R76+0x6000] ;  /* 0x006000004c048984 */ /* 0x000e680000000c00 */
[----:B-1----:R-:W-:Y:S01]  /*5260*/  @!P0 STG.E.128 desc[UR44][R12.64], R4 ;  /* 0x000000040c008986 */ /* 0x002fe2000c101d2c */
[----:B------:R-:W-:-:S13]  /*5270*/  ISETP.GE.AND P0, PT, R78, UR4, PT ;  /* 0x000000044e007c0c */ /* 0x000fda000bf06270 */
[----:B------:R-:W1:Y:S04]  /*5280*/  @!P0 LDS.128 R8, [R72+0x6000] ;  /* 0x0060000048088984 */ /* 0x000e680000000c00 */
[----:B-1----:R1:W-:Y:S02]  /*5290*/  @!P0 STG.E.128 desc[UR44][R12.64+0x20], R8 ;  /* 0x000020080c008986 */ /* 0x0023e4000c101d2c */
.L_x_12282:
[----:B------:R-:W-:Y:S05]  /*52a0*/  BSYNC B0 ;  /* 0x0000000000007941 */ /* 0x000fea0003800000 */
.L_x_12281:
[----:B------:R-:W5:Y:S01]  /*52b0*/  LDL.LU R5, [R1+0x14] ;  /* 0x0000140001057983 */ /* 0x000f620000300800 */
[----:B------:R-:W-:Y:S01]  /*52c0*/  VIADD R157, R157, 0x1 ;  /* 0x000000019d9d7836 */ /* 0x000fe20000000000 */
[----:B------:R-:W-:Y:S01]  /*52d0*/  LOP3.LUT P6, RZ, R16, 0x2, RZ, 0xc0, !PT ;  /* 0x0000000210ff7812 */ /* 0x000fe200078cc0ff */
[----:B0-----:R-:W-:Y:S01]  /*52e0*/  @!P5 VIADD R74, R74, 0x132c0 ;  /* 0x000132c04a4ad836 */ /* 0x001fe20000000000 */
[----:B------:R-:W-:Y:S01]  /*52f0*/  @!PT LDS RZ, [RZ] ;  /* 0x00000000fffff984 */ /* 0x000fe20000000800 */
[----:B------:R-:W-:Y:S01]  /*5300*/  @!PT LDS RZ, [RZ] ;  /* 0x00000000fffff984 */ /* 0x000fe20000000800 */
[----:B------:R-:W-:Y:S01]  /*5310*/  @!PT LDS RZ, [RZ] ;  /* 0x00000000fffff984 */ /* 0x000fe20000000800 */
[----:B------:R-:W-:Y:S01]  /*5320*/  @!PT LDS RZ, [RZ] ;  /* 0x00000000fffff984 */ /* 0x000fe20000000800 */
[----:B------:R0:W-:Y:S06]  /*5330*/  MEMBAR.ALL.CTA ;  /* 0x0000000000007992 */ /* 0x0001ec0000008000 */
[----:B0-----:R-:W0:Y:S02]  /*5340*/  FENCE.VIEW.ASYNC.S ;  /* 0x00000000000073c6 */ /* 0x001e240000000000 */
[----:B0-----:R0:W-:Y:S01]  /*5350*/  BAR.SYNC.DEFER_BLOCKING R61, 0x80 ;  /* 0x0002003d0000751d */ /* 0x0011e20000010000 */
[----:B------:R-:W-:-:S02]  /*5360*/  ISETP.NE.AND P1, PT, R157, 0x2, PT ;  /* 0x000000029d00780c */ /* 0x000fc40003f25270 */
[----:B------:R-:W-:Y:S02]  /*5370*/  @!P5 PRMT R74, RZ, 0x654, R74 ;  /* 0x00000654ff4ad816 */ /* 0x000fe4000000004a */
[----:B-1----:R-:W-:Y:S02]  /*5380*/  SEL R4, RZ, 0x1, P1 ;  /* 0x00000001ff047807 */ /* 0x002fe40000800000 */
[----:B------:R-:W-:Y:S02]  /*5390*/  PLOP3.LUT P0, PT, PT, PT, PT, 0x8, 0x0 ;  /* 0x000000000000781c */ /* 0x000fe40003f0e170 */
[----:B------:R-:W-:Y:S01]  /*53a0*/  SEL R157, R157, RZ, P1 ;  /* 0x000000ff9d9d7207 */ /* 0x000fe20000800000 */
[----:B------:R0:W-:Y:S01]  /*53b0*/  @!P5 SYNCS.ARRIVE.TRANS64.RED.A1T0 RZ, [R74+URZ], RZ ;  /* 0x000000ff4affd9a7 */ /* 0x0001e2000810043f */
[----:B-----5:R-:W-:-:S05]  /*53c0*/  LOP3.LUT R5, R5, R4, RZ, 0x3c, !PT ;  /* 0x0000000405057212 */ /* 0x020fca00078e3cff */
[----:B------:R0:W-:Y:S01]  /*53d0*/  STL [R1+0x14], R5 ;  /* 0x0000140501007387 */ /* 0x0001e20000100800 */
[----:B------:R-:W-:Y:S05]  /*53e0*/  @P6 BRA `(.L_x_12283) ;  /* 0xffffffd000e06947 */ /* 0x000fea000383ffff */
.L_x_12249:
[----:B------:R-:W2:Y:S01]  /*53f0*/  LDL R8, [R1+0x1c] ;  /* 0x00001c0001087983 */ /* 0x000ea20000100800 */
[----:B------:R-:W1:Y:S01]  /*5400*/  LDC R0, c[0x0][0x448] ;  /* 0x00011200ff007b82 */ /* 0x000e620000000800 */
[----:B------:R-:W-:Y:S07]  /*5410*/  BSSY B0, `(.L_x_12284) ;  /* 0x000000d000007945 */ /* 0x000fee0003800000 */
[----:B------:R-:W3:Y:S01]  /*5420*/  LDC.64 R6, c[0x0][0x9e0] ;  /* 0x00027800ff067b82 */ /* 0x000ee20000000a00 */
[----:B-1----:R-:W-:-:S02]  /*5430*/  ISETP.NE.AND P1, PT, R0, 0x1, PT ;  /* 0x000000010000780c */ /* 0x002fc40003f25270 */
[----:B---3--:R-:W-:-:S11]  /*5440*/  ISETP.GE.AND P2, PT, R7, 0x1, PT ;  /* 0x000000010700780c */ /* 0x008fd60003f46270 */
[----:B------:R-:W1:Y:S08]  /*5450*/  @P1 LDC R0, c[0x0][0x44c] ;  /* 0x00011300ff001b82 */ /* 0x000e700000000800 */
[----:B0-----:R-:W0:Y:S01]  /*5460*/  @P1 LDC R5, c[0x0][0x450] ;  /* 0x00011400ff051b82 */ /* 0x001e220000000800 */
[----:B--2---:R-:W-:-:S04]  /*5470*/  VIADD R3, R8, 0xbf ;  /* 0x000000bf08037836 */ /* 0x004fc80000000000 */
[----:B-1----:R-:W-:-:S05]  /*5480*/  @P1 IMAD.HI.U32 R0, R3, R0, RZ ;  /* 0x0000000003001227 */ /* 0x002fca00078e00ff */
[----:B0-----:R-:W-:-:S05]  /*5490*/  @P1 SHF.R.U32.HI R3, RZ, R5, R0 ;  /* 0x00000005ff031219 */ /* 0x001fca0000011600 */
[----:B------:R-:W-:Y:S01]  /*54a0*/  IMAD.IADD R3, R48, 0x1, R3 ;  /* 0x0000000130037824 */ /* 0x000fe200078e0203 */
[----:B------:R-:W-:Y:S06]  /*54b0*/  @P0 BRA `(.L_x_12285) ;  /* 0x0000000000080947 */ /* 0x000fec0003800000 */
[----:B------:R-:W0:Y:S02]  /*54c0*/  FENCE.VIEW.ASYNC.G ;  /* 0x00000000000073c6 */ /* 0x000e240000000100 */
[----:B0-----:R-:W-:Y:S06]  /*54d0*/  BAR.ARV 0xc, 0x200 ;  /* 0x0308000000007b1d */ /* 0x001fec0000002000 */
.L_x_12285:
[----:B------:R-:W-:Y:S05]  /*54e0*/  BSYNC B0 ;  /* 0x0000000000007941 */ /* 0x000fea0003800000 */
.L_x_12284:
        /* <DEDUP_REMOVED lines=13> */
.L_x_12288:
[----:B------:R-:W-:-:S13]  /*55c0*/  ISETP.NE.AND P0, PT, R7, 0x1, PT ;  /* 0x000000010700780c */ /* 0x000fda0003f05270 */
[----:B------:R-:W0:Y:S02]  /*55d0*/  @P0 LDC.64 R4, c[0x0][0x9e8] ;  /* 0x00027a00ff040b82 */ /* 0x000e240000000a00 */
[----:B0-----:R-:W-:-:S05]  /*55e0*/  @P0 IMAD.HI.U32 R4, R2, R4, RZ ;  /* 0x0000000402040227 */ /* 0x001fca00078e00ff */
[----:B------:R-:W-:-:S07]  /*55f0*/  @P0 SHF.R.U32.HI R2, RZ, R5, R4 ;  /* 0x00000005ff020219 */ /* 0x000fce0000011604 */
.L_x_12289:
[----:B------:R-:W-:Y:S05]  /*5600*/  BSYNC B0 ;  /* 0x0000000000007941 */ /* 0x000fea0003800000 */
.L_x_12287:
[----:B------:R-:W-:-:S05]  /*5610*/  IMAD R3, R2, R7, R7 ;  /* 0x0000000702037224 */ /* 0x000fca00078e0207 */
[----:B------:R-:W-:-:S07]  /*5620*/  VIMNMX R0, R0, R3, PT ;  /* 0x0000000300007248 */ /* 0x000fce0003fe0100 */
.L_x_12286:
[----:B------:R-:W0:Y:S01]  /*5630*/  @P1 LDC R2, c[0x0][0x44c] ;  /* 0x00011300ff021b82 */ /* 0x000e220000000800 */
[----:B------:R-:W-:Y:S01]  /*5640*/  VIADD R0, R0, 0x9f ;  /* 0x0000009f00007836 */ /* 0x000fe20000000000 */
[----:B------:R-:W-:-:S03]  /*5650*/  ULDC UR4, c[0x0][0x9dc] ;  /* 0x0002770000047ab9 */ /* 0x000fc60000000800 */
[----:B------:R-:W-:-:S03]  /*5660*/  IMAD.HI R0, R0, 0x66666667, RZ ;  /* 0x6666666700007827 */ /* 0x000fc600078e02ff */
[----:B------:R-:W1:Y:S02]  /*5670*/  @P1 LDC R5, c[0x0][0x450] ;  /* 0x00011400ff051b82 */ /* 0x000e640000000800 */
[----:B------:R-:W-:-:S04]  /*5680*/  SHF.R.U32.HI R3, RZ, 0x1f, R0 ;  /* 0x0000001fff037819 */ /* 0x000fc80000011600 */
[----:B------:R-:W-:-:S04]  /*5690*/  LEA.HI.SX32 R3, R0, R3, 0x1a ;  /* 0x0000000300037211 */ /* 0x000fc800078fd2ff */
[----:B------:R-:W-:Y:S01]  /*56a0*/  VIMNMX R9, R46, R3, PT ;  /* 0x000000032e097248 */ /* 0x000fe20003fe0100 */
[----:B0-----:R-:W-:-:S04]  /*56b0*/  @P1 IMAD.HI.U32 R4, R8, R2, RZ ;  /* 0x0000000208041227 */ /* 0x001fc800078e00ff */
        /* <DEDUP_REMOVED lines=15> */
.L_x_12292:
[----:B------:R-:W-:-:S13]  /*57b0*/  ISETP.NE.AND P0, PT, R7, 0x1, PT ;  /* 0x000000010700780c */ /* 0x000fda0003f05270 */
[----:B------:R-:W0:Y:S02]  /*57c0*/  @P0 LDC.64 R4, c[0x0][0x9e8] ;  /* 0x00027a00ff040b82 */ /* 0x000e240000000a00 */
[----:B0-----:R-:W-:-:S05]  /*57d0*/  @P0 IMAD.HI.U32 R4, R0, R4, RZ ;  /* 0x0000000400040227 */ /* 0x001fca00078e00ff */
[----:B------:R-:W-:-:S07]  /*57e0*/  @P0 SHF.R.U32.HI R0, RZ, R5, R4 ;  /* 0x00000005ff000219 */ /* 0x000fce0000011604 */
.L_x_12293:
[----:B------:R-:W-:Y:S05]  /*57f0*/  BSYNC B0 ;  /* 0x0000000000007941 */ /* 0x000fea0003800000 */
.L_x_12291:
[----:B------:R-:W-:-:S05]  /*5800*/  IMAD R3, R0, R7, RZ ;  /* 0x0000000700037224 */ /* 0x000fca00078e02ff */
[----:B------:R-:W-:-:S07]  /*5810*/  VIMNMX R2, R2, R3, !PT ;  /* 0x0000000302027248 */ /* 0x000fce0007fe0100 */
.L_x_12290:
[----:B------:R-:W-:Y:S01]  /*5820*/  IMAD.HI R2, R2, 0x66666667, RZ ;  /* 0x6666666702027827 */ /* 0x000fe200078e02ff */
[----:B------:R-:W-:Y:S03]  /*5830*/  BSSY B0, `(.L_x_12294) ;  /* 0x0000027000007945 */ /* 0x000fe60003800000 */
[----:B------:R-:W-:Y:S01]  /*5840*/  IMAD.MOV.U32 R104, RZ, RZ, RZ ;  /* 0x000000ffff687224 */ /* 0x000fe200078e00ff */
[----:B------:R-:W-:-:S04]  /*5850*/  SHF.R.U32.HI R3, RZ, 0x1f, R2 ;  /* 0x0000001fff037819 */ /* 0x000fc80000011602 */
[----:B------:R-:W-:-:S04]  /*5860*/  LEA.HI.SX32 R3, R2, R3, 0x1a ;  /* 0x0000000302037211 */ /* 0x000fc800078fd2ff */
        /* <DEDUP_REMOVED lines=35> */
.L_x_12295:
[----:B------:R-:W-:Y:S05]  /*5aa0*/  BSYNC B0 ;  /* 0x0000000000007941 */ /* 0x000fea0003800000 */
.L_x_12294:
[----:B------:R-:W2:Y:S01]  /*5ab0*/  LDL R0, [R1+0x6c] ;  /* 0x00006c0001007983 */ /* 0x000ea20000100800 */
[----:B------:R-:W-:Y:S02]  /*5ac0*/  PLOP3.LUT P0, PT, PT, PT, PT, 0x80, 0x0 ;  /* 0x000000000000781c */ /* 0x000fe40003f0f070 */
[----:B------:R-:W-:Y:S01]  /*5ad0*/  CS2R R28, SRZ ;  /* 0x00000000001c7805 */ /* 0x000fe2000001ff00 */
[----:B------:R-:W-:Y:S01]  /*5ae0*/  IMAD.MOV.U32 R2, RZ, RZ, RZ ;  /* 0x000000ffff027224 */ /* 0x000fe200078e00ff */
[----:B----4-:R-:W-:Y:S02]  /*5af0*/  CS2R R24, SRZ ;  /* 0x0000000000187805 */ /* 0x010fe4000001ff00 */
        /* <DEDUP_REMOVED lines=15> */
[----:B--2---:R-:W-:Y:S02]  /*5bf0*/  IMAD R3, R0, R104, R11 ;  /* 0x0000006800037224 */ /* 0x004fe400078e020b */
        /* <DEDUP_REMOVED lines=12> */
[----:B------:R-:W-:-:S06]  /*5cc0*/  SHF.R.S32.HI R0, RZ, 0x7, R0 ;  /* 0x00000007ff007819 */ /* 0x000fcc0000011400 */
        /* <DEDUP_REMOVED lines=24> */
.L_x_12298:
[----:B------:R-:W-:Y:S05]  /*5e50*/  BSYNC B6 ;  /* 0x0000000000067941 */ /* 0x000fea0003800000 */
.L_x_12297:
        /* <DEDUP_REMOVED lines=50> */
.L_x_12302:
[----:B-1----:R1:W2:Y:S02]  /*6180*/  SYNCS.PHASECHK.TRANS64.TRYWAIT P0, [R18+URZ+0x13200], R3 ;  /* 0x01320003120075a7 */ /* 0x0022a4000800017f */
[----:B--2---:R-:W-:Y:S05]  /*6190*/  @!P0 NANOSLEEP.SYNCS 0x989680 ;  /* 0x009896800000895d */ /* 0x004fea0003900000 */
[----:B------:R-:W2:Y:S02]  /*61a0*/  @!P0 SYNCS.PHASECHK.TRANS64 P0, [R18+URZ+0x13200], R3 ;  /* 0x01320003120085a7 */ /* 0x000ea4000800007f */
[----:B--2---:R-:W-:Y:S05]  /*61b0*/  @!P0 BRA `(.L_x_12302) ;  /* 0xfffffffc00f08947 */ /* 0x004fea000383ffff */
.L_x_12301:
[----:B------:R-:W-:Y:S05]  /*61c0*/  BSYNC B0 ;  /* 0x0000000000007941 */ /* 0x000fea0003800000 */
.L_x_12300:
[----:B------:R-:W-:Y:S05]  /*61d0*/  BRA `(.L_x_12303) ;  /* 0x0000002c00387947 */ /* 0x000fea0003800000 */
.L_x_12299:
        /* <DEDUP_REMOVED lines=30> */
.L_x_12305:
[----:B------:R-:W-:Y:S05]  /*63c0*/  BSYNC B6 ;  /* 0x0000000000067941 */ /* 0x000fea0003800000 */
.L_x_12304:
[----:B------:R-:W2:Y:S01]  /*63d0*/  LDL R20, [R1+0x1c] ;  /* 0x00001c0001147983 */ /* 0x000ea20000100800 */
[----:B------:R-:W-:Y:S01]  /*63e0*/  ULDC.U8 UR4, c[0x0][0x410] ;  /* 0x0001040000047ab9 */ /* 0x000fe20000000000 */
[----:B------:R-:W0:Y:S01]  /*63f0*/  S2R R21, SR_TID.X ;  /* 0x0000000000157919 */ /* 0x000e220000002100 */
[----:B------:R-:W-:Y:S01]  /*6400*/  ISETP.NE.AND P0, PT, RZ, UR4, PT ;  /* 0x00000004ff007c0c */ /* 0x000fe2000bf05270 */
[----:B------:R-:W-:Y:S01]  /*6410*/  BSSY B0, `(.L_x_12306) ;  /* 0x00002a2000007945 */ /* 0x000fe20003800000 */
[C---:B0-----:R-:W-:Y:S02]  /*6420*/  VIADD R34, R21.reuse, 0xffffff80 ;  /* 0xffffff8015227836 */ /* 0x041fe40000000000 */
[----:B------:R-:W-:-:S05]  /*6430*/  VIADD R32, R21, 0xffffff80 ;  /* 0xffffff8015207836 */ /* 0x000fca0000000000 */
[----:B------:R-:W-:-:S04]  /*6440*/  LEA.HI R32, R32, R34, RZ, 0x1 ;  /* 0x0000002220207211 */ /* 0x000fc800078f08ff */
[----:B------:R-:W-:-:S05]  /*6450*/  SHF.R.S32.HI R32, RZ, 0x1, R32 ;  /* 0x00000001ff207819 */ /* 0x000fca0000011420 */
[----:B--2---:R-:W-:Y:S01]  /*6460*/  IMAD.IADD R10, R32, 0x1, R20 ;  /* 0x00000001200a7824 */ /* 0x004fe200078e0214 */
[----:B------:R-:W-:Y:S06]  /*6470*/  @!P0 BRA `(.L_x_12307) ;  /* 0x0000001400548947 */ /* 0x000fec0003800000 */
        /* <DEDUP_REMOVED lines=32> */
.L_x_12572:
[----:B0-----:R-:W5:Y:S04]  /*6680*/  LDL R5, [R1+0x4] ;  /* 0x0000040001057983 */ /* 0x001f680000100800 */
[----:B------:R-:W2:Y:S01]  /*6690*/  LDL R6, [R1+0x68] ;  /* 0x0000680001067983 */ /* 0x000ea20000100800 */
[----:B------:R-:W-:Y:S01]  /*66a0*/  BSSY B1, `(.L_x_12309) ;  /* 0x0000023000017945 */ /* 0x000fe20003800000 */
[----:B------:R-:W-:Y:S02]  /*66b0*/  CS2R R12, SRZ ;  /* 0x00000000000c7805 */ /* 0x000fe4000001ff00 */
[----:B------:R-:W-:Y:S01]  /*66c0*/  CS2R R8, SRZ ;  /* 0x0000000000087805 */ /* 0x000fe2000001ff00 */
[----:B-----5:R-:W-:Y:S01]  /*66d0*/  IMAD R29, R5, R20, RZ ;  /* 0x00000014051d7224 */ /* 0x020fe200078e02ff */
[----:B------:R-:W-:-:S02]  /*66e0*/  CS2R R20, SRZ ;  /* 0x0000000000147805 */ /* 0x000fc4000001ff00 */
[----:B--2---:R-:W-:Y:S02]  /*66f0*/  LEA.HI R5, R6, R6, RZ, 0x1 ;  /* 0x0000000606057211 */ /* 0x004fe400078f08ff */
[----:B------:R-:W-:Y:S02]  /*6700*/  ISETP.GE.AND P0, PT, R10, R29, PT ;  /* 0x0000001d0a00720c */ /* 0x000fe40003f06270 */
[----:B------:R-:W-:Y:S02]  /*6710*/  CS2R R10, SRZ ;  /* 0x00000000000a7805 */ /* 0x000fe4000001ff00 */
[----:B------:R-:W-:-:S05]  /*6720*/  LOP3.LUT R5, R5, 0xfffffffe, RZ, 0xc0, !PT ;  /* 0xfffffffe05057812 */ /* 0x000fca00078ec0ff */
[----:B------:R-:W-:-:S05]  /*6730*/  IMAD.IADD R5, R6, 0x1, -R5 ;  /* 0x0000000106057824 */ /* 0x000fca00078e0a05 */
[----:B------:R-:W-:Y:S01]  /*6740*/  SHF.L.U32 R5, R5, 0x1f, RZ ;  /* 0x0000001f05057819 */ /* 0x000fe200000006ff */
[----:B------:R-:W-:Y:S06]  /*6750*/  @P0 BRA `(.L_x_12310) ;  /* 0x00000000005c0947 */ /* 0x000fec0003800000 */
[----:B------:R-:W2:Y:S01]  /*6760*/  LDL.64 R30, [R1+0x20] ;  /* 0x00002000011e7983 */ /* 0x000ea20000100a00 */
[----:B------:R-:W-:-:S03]  /*6770*/  ULDC UR4, c[0x0][0x3f4] ;  /* 0x0000fd0000047ab9 */ /* 0x000fc60000000800 */
[----:B------:R-:W3:Y:S01]  /*6780*/  LDL R15, [R1+0x34] ;  /* 0x00003400010f7983 */ /* 0x000ee20000100800 */
[----:B------:R-:W-:Y:S02]  /*6790*/  CS2R R10, SRZ ;  /* 0x00000000000a7805 */ /* 0x000fe4000001ff00 */
[----:B------:R-:W-:Y:S02]  /*67a0*/  CS2R R20, SRZ ;  /* 0x0000000000147805 */ /* 0x000fe4000001ff00 */
[----:B------:R-:W-:Y:S02]  /*67b0*/  CS2R R12, SRZ ;  /* 0x00000000000c7805 */ /* 0x000fe4000001ff00 */
[----:B--2---:R-:W-:Y:S02]  /*67c0*/  ISETP.GE.AND P4, PT, R30, UR4, PT ;  /* 0x000000041e007c0c */ /* 0x004fe4000bf86270 */
[----:B---3--:R-:W-:Y:S02]  /*67d0*/  ISETP.GE.AND P5, PT, R15, UR4, PT ;  /* 0x000000040f007c0c */ /* 0x008fe4000bfa6270 */
[----:B------:R-:W-:-:S09]  /*67e0*/  SHF.R.S32.HI R9, RZ, 0x1f, R15 ;  /* 0x0000001fff097819 */ /* 0x000fd2000001140f */
[CC--:B------:R-:W-:Y:S02]  /*67f0*/  @!P4 IADD3 R6, P0, R30.reuse, R3.reuse, RZ ;  /* 0x000000031e06c210 */ /* 0x0c0fe40007f1e0ff */
[C---:B------:R-:W-:Y:S02]  /*6800*/  @!P5 IADD3 R26, P2, R15.reuse, R3, RZ ;  /* 0x000000030f1ad210 */ /* 0x040fe40007f5e0ff */
[----:B------:R-:W-:Y:S02]  /*6810*/  @!P4 SHF.R.S32.HI R3, RZ, 0x1f, R30 ;  /* 0x0000001fff03c819 */ /* 0x000fe4000001141e */
[-C--:B----4-:R-:W-:Y:S01]  /*6820*/  @!P4 IADD3 R30, P1, R30, R14.reuse, RZ ;  /* 0x0000000e1e1ec210 */ /* 0x090fe20007f3e0ff */
[C---:B-1----:R-:W-:Y:S01]  /*6830*/  @!P5 IMAD.X R27, R0.reuse, 0x1, R9, P2 ;  /* 0x00000001001bd824 */ /* 0x042fe200010e0609 */
[----:B------:R-:W-:Y:S01]  /*6840*/  @!P5 IADD3 R14, P3, R15, R14, RZ ;  /* 0x0000000e0f0ed210 */ /* 0x000fe20007f7e0ff */
[--C-:B------:R-:W-:Y:S02]  /*6850*/  @!P4 IMAD.X R7, R0, 0x1, R3.reuse, P0 ;  /* 0x000000010007c824 */ /* 0x100fe400000e0603 */
[C---:B------:R-:W-:Y:S01]  /*6860*/  @!P4 IMAD.X R31, R4.reuse, 0x1, R3, P1 ;  /* 0x00000001041fc824 */ /* 0x040fe200008e0603 */
[----:B------:R0:W5:Y:S01]  /*6870*/  @!P5 LD.E.64 R10, desc[UR44][R26.64] ;  /* 0x0000002c1a0ad980 */ /* 0x000162000c101b00 */
[----:B------:R-:W-:Y:S01]  /*6880*/  @!P5 IMAD.X R15, R4, 0x1, R9, P3 ;  /* 0x00000001040fd824 */ /* 0x000fe200018e0609 */
[----:B------:R-:W-:-:S02]  /*6890*/  CS2R R8, SRZ ;  /* 0x0000000000087805 */ /* 0x000fc4000001ff00 */
[----:B------:R0:W5:Y:S04]  /*68a0*/  @!P4 LD.E.64 R20, desc[UR44][R6.64] ;  /* 0x0000002c0614c980 */ /* 0x000168000c101b00 */
[----:B------:R0:W5:Y:S04]  /*68b0*/  @!P5 LD.E.64 R8, desc[UR44][R14.64] ;  /* 0x0000002c0e08d980 */ /* 0x000168000c101b00 */
[----:B------:R0:W5:Y:S02]  /*68c0*/  @!P4 LD.E.64 R12, desc[UR44][R30.64] ;  /* 0x0000002c1e0cc980 */ /* 0x000164000c101b00 */
.L_x_12310:
[----:B------:R-:W-:Y:S05]  /*68d0*/  BSYNC B1 ;  /* 0x0000000000017941 */ /* 0x000fea0003800000 */
.L_x_12309:
[----:B-1----:R-:W2:Y:S01]  /*68e0*/  LDL.LU R0, [R1+0x54] ;  /* 0x0000540001007983 */ /* 0x002ea20000300800 */
[----:B------:R-:W1:Y:S01]  /*68f0*/  SYNCS.PHASECHK.TRANS64.TRYWAIT P0, [R18+URZ+0x13200], R5 ;  /* 0x01320005120075a7 */ /* 0x000e62000800017f */
[----:B------:R-:W-:Y:S01]  /*6900*/  BSSY B1, `(.L_x_12311) ;  /* 0x0000005000017945 */ /* 0x000fe20003800000 */
[----:B--2---:R-:W-:-:S05]  /*6910*/  IMAD R0, R0, -0xc0, R29 ;  /* 0xffffff4000007824 */ /* 0x004fca00078e021d */
[----:B------:R-:W-:-:S04]  /*6920*/  VIMNMX R0, R0, 0xc0, PT ;  /* 0x000000c000007848 */ /* 0x000fc80003fe0100 */
[----:B------:R-:W-:Y:S01]  /*6930*/  ISETP.GE.AND P1, PT, R32, R0, PT ;  /* 0x000000002000720c */ /* 0x000fe20003f26270 */
[----:B-1----:R-:W-:-:S12]  /*6940*/  @!P0 BRA `(.L_x_12312) ;  /* 0x000001e800108947 */ /* 0x002fd80003800000 */
.L_x_12573:
[----:B------:R-:W-:Y:S05]  /*6950*/  BSYNC B1 ;  /* 0x0000000000017941 */ /* 0x000fea0003800000 */
.L_x_12311:
[----:B------:R-:W-:Y:S05]  /*6960*/  @P1 BRA `(.L_x_12313) ;  /* 0x0000002400301947 */ /* 0x000fea0003800000 */
[----:B0-----:R-:W2:Y:S01]  /*6970*/  LDL.64 R6, [R1+0x20] ;  /* 0x0000200001067983 */ /* 0x001ea20000100a00 */
[----:B------:R-:W2:Y:S03]  /*6980*/  LDC R0, c[0x0][0x3f4] ;  /* 0x0000fd00ff007b82 */ /* 0x000ea60000000800 */
[----:B------:R-:W3:Y:S04]  /*6990*/  LDL R3, [R1+0x34] ;  /* 0x0000340001037983 */ /* 0x000ee80000100800 */
[----:B------:R0:W5:Y:S01]  /*69a0*/  LDL R39, [R1+0x38] ;  /* 0x0000380001277983 */ /* 0x0001620000100800 */
[----:B------:R-:W-:Y:S01]  /*69b0*/  BSSY B1, `(.L_x_12314) ;  /* 0x000007b000017945 */ /* 0x000fe20003800000 */
[----:B--2---:R-:W-:-:S02]  /*69c0*/  ISETP.GE.AND P0, PT, R6, R0, PT ;  /* 0x000000000600720c */ /* 0x004fc40003f06270 */
[----:B---3--:R-:W-:-:S11]  /*69d0*/  ISETP.GE.AND P1, PT, R3, R0, PT ;  /* 0x000000000300720c */ /* 0x008fd60003f26270 */
[----:B0-----:R-:W-:Y:S05]  /*69e0*/  @P0 BRA `(.L_x_12315) ;  /* 0x0000000400dc0947 */ /* 0x001fea0003800000 */
[----:B-----5:R-:W-:Y:S01]  /*69f0*/  IMAD.IADD R0, R18, 0x1, R39 ;  /* 0x0000000112007824 */ /* 0x020fe200078e0227 */
[----:B----4-:R-:W-:Y:S02]  /*6a00*/  SHF.R.U32.HI R14, RZ, 0x8, R20 ;  /* 0x00000008ff0e7819 */ /* 0x010fe40000011614 */
[----:B------:R-:W-:Y:S02]  /*6a10*/  LOP3.LUT R3, R20, 0xff, RZ, 0xc0, !PT ;  /* 0x000000ff14037812 */ /* 0x000fe400078ec0ff */
[----:B-1----:R-:W0:Y:S01]  /*6a20*/  LDS.128 R4, [R0+0xb000] ;  /* 0x00b0000000047984 */ /* 0x002e220000000c00 */
[----:B------:R-:W-:Y:S02]  /*6a30*/  LOP3.LUT R14, R14, 0xff, RZ, 0xc0, !PT ;  /* 0x000000ff0e0e7812 */ /* 0x000fe400078ec0ff */
[----:B------:R-:W-:Y:S02]  /*6a40*/  SHF.R.U32.HI R26, RZ, 0x8, R21 ;  /* 0x00000008ff1a7819 */ /* 0x000fe40000011615 */
[----:B------:R-:W-:-:S02]  /*6a50*/  SHF.R.U32.HI R30, RZ, 0x8, R13 ;  /* 0x00000008ff1e7819 */ /* 0x000fc4000001160d */
        /* <DEDUP_REMOVED lines=112> */
.L_x_12315:
[----:B------:R-:W-:Y:S05]  /*7160*/  BSYNC B1 ;  /* 0x0000000000017941 */ /* 0x000fea0003800000 */
.L_x_12314:
[----:B------:R-:W-:Y:S05]  /*7170*/  @P1 BRA `(.L_x_12313) ;  /* 0x0000001c002c1947 */ /* 0x000fea0003800000 */
[----:B------:R-:W-:Y:S02]  /*7180*/  LEA.HI R24, R25, R24, RZ, 0x2 ;  /* 0x0000001819187211 */ /* 0x000fe400078f10ff */
[----:B-----5:R-:W-:Y:S02]  /*7190*/  SHF.R.U32.HI R13, RZ, 0x8, R11 ;  /* 0x00000008ff0d7819 */ /* 0x020fe4000001160b */
[--C-:B0-----:R-:W-:Y:S02]  /*71a0*/  SHF.R.S32.HI R0, RZ, 0x2, R24.reuse ;  /* 0x00000002ff007819 */ /* 0x101fe40000011418 */
[----:B------:R-:W-:Y:S02]  /*71b0*/  SHF.R.S32.HI R3, RZ, 0x1f, R24 ;  /* 0x0000001fff037819 */ /* 0x000fe40000011418 */
[----:B------:R-:W-:Y:S02]  /*71c0*/  SHF.R.U32.HI R24, RZ, 0x8, R9 ;  /* 0x00000008ff187819 */ /* 0x000fe40000011609 */
[----:B------:R-:W-:-:S02]  /*71d0*/  LEA.HI R3, R3, R0, RZ, 0x2 ;  /* 0x0000000003037211 */ /* 0x000fc400078f10ff */
[----:B------:R-:W-:Y:S02]  /*71e0*/  SHF.R.U32.HI R15, RZ, 0x8, R8 ;  /* 0x00000008ff0f7819 */ /* 0x000fe40000011608 */
[----:B------:R-:W-:Y:S02]  /*71f0*/  LOP3.LUT R3, R3, 0xfffffffc, RZ, 0xc0, !PT ;  /* 0xfffffffc03037812 */ /* 0x000fe400078ec0ff */
[----:B----4-:R-:W-:Y:S02]  /*7200*/  LOP3.LUT R14, R11, 0xff, RZ, 0xc0, !PT ;  /* 0x000000ff0b0e7812 */ /* 0x010fe400078ec0ff */
[----:B------:R-:W-:Y:S01]  /*7210*/  LOP3.LUT R25, R9, 0xff, RZ, 0xc0, !PT ;  /* 0x000000ff09197812 */ /* 0x000fe200078ec0ff */
[----:B------:R-:W-:Y:S01]  /*7220*/  IMAD.IADD R3, R0, 0x1, -R3 ;  /* 0x0000000100037824 */ /* 0x000fe200078e0a03 */
[----:B------:R-:W-:Y:S02]  /*7230*/  LOP3.LUT R13, R13, 0xff, RZ, 0xc0, !PT ;  /* 0x000000ff0d0d7812 */ /* 0x000fe400078ec0ff */
[----:B------:R-:W-:-:S02]  /*7240*/  LOP3.LUT R24, R24, 0xff, RZ, 0xc0, !PT ;  /* 0x000000ff18187812 */ /* 0x000fc400078ec0ff */
[----:B------:R-:W-:Y:S01]  /*7250*/  LOP3.LUT P0, RZ, R3, 0x2, RZ, 0xc0, !PT ;  /* 0x0000000203ff7812 */ /* 0x000fe2000780c0ff */
[----:B------:R-:W-:Y:S01]  /*7260*/  IMAD.IADD R3, R18, 0x1, R39 ;  /* 0x0000000112037824 */ /* 0x000fe200078e0227 */
[----:B------:R-:W-:Y:S02]  /*7270*/  LOP3.LUT R20, R8, 0xff, RZ, 0xc0, !PT ;  /* 0x000000ff08147812 */ /* 0x000fe400078ec0ff */
[----:B------:R-:W-:Y:S01]  /*7280*/  LOP3.LUT R15, R15, 0xff, RZ, 0xc0, !PT ;  /* 0x000000ff0f0f7812 */ /* 0x000fe200078ec0ff */
[----:B------:R-:W-:Y:S01]  /*7290*/  VIADD R0, R3, 0x20 ;  /* 0x0000002003007836 */ /* 0x000fe20000000000 */
[----:B------:R-:W-:Y:S02]  /*72a0*/  PRMT R14, R13, 0x7604, R14 ;  /* 0x000076040d0e7816 */ /* 0x000fe4000000000e */
[----:B------:R-:W-:Y:S02]  /*72b0*/  PRMT R25, R24, 0x7604, R25 ;  /* 0x0000760418197816 */ /* 0x000fe40000000019 */
[----:B------:R-:W-:-:S02]  /*72c0*/  SHF.R.U32.HI R13, RZ, 0x10, R11 ;  /* 0x00000010ff0d7819 */ /* 0x000fc4000001160b */
[----:B------:R-:W-:Y:S01]  /*72d0*/  SHF.R.U32.HI R24, RZ, 0x10, R9 ;  /* 0x00000010ff187819 */ /* 0x000fe20000011609 */
[----:B------:R-:W-:Y:S01]  /*72e0*/  @P0 VIADD R0, R3, 0xffffffe0 ;  /* 0xffffffe003000836 */ /* 0x000fe20000000000 */
[----:B------:R-:W-:Y:S02]  /*72f0*/  SHF.R.U32.HI R3, RZ, 0x8, R10 ;  /* 0x00000008ff037819 */ /* 0x000fe4000001160a */
[----:B------:R-:W-:Y:S02]  /*7300*/  LOP3.LUT R12, R10, 0xff, RZ, 0xc0, !PT ;  /* 0x000000ff0a0c7812 */ /* 0x000fe400078ec0ff */
[----:B-1----:R-:W0:Y:S01]  /*7310*/  LDS.128 R4, [R0+0xb000] ;  /* 0x00b0000000047984 */ /* 0x002e220000000c00 */
        /* <DEDUP_REMOVED lines=11> */
[----:B------:R-:W-:Y:S02]  /*73d0*/  LOP3.LUT R15, R15, 0xff000000, R11, 0xf8, !PT ;  /* 0xff0000000f0f7812 */ /* 0x000fe400078ef80b */
[----:B------:R-:W-:Y:S02]  /*73e0*/  LOP3.LUT R25, R25, 0xff000000, R9, 0xf8, !PT ;  /* 0xff00000019197812 */ /* 0x000fe400078ef809 */
[----:B------:R-:W-:Y:S02]  /*73f0*/  PRMT R13, R3, 0x7054, R12 ;  /* 0x00007054030d7816 */ /* 0x000fe4000000000c */
[----:B------:R-:W-:-:S02]  /*7400*/  PRMT R21, R20, 0x7054, R21 ;  /* 0x0000705414157816 */ /* 0x000fc40000000015 */
[----:B------:R-:W-:Y:S02]  /*7410*/  F2FP.F16.E4M3.UNPACK_B R12, R15 ;  /* 0x0000000fff0c723e */ /* 0x000fe400020006ff */
[-C--:B------:R-:W-:Y:S02]  /*7420*/  F2FP.F16.E4M3.UNPACK_B R20, R25.reuse ;  /* 0x00000019ff14723e */ /* 0x080fe400020006ff */
[----:B------:R-:W-:Y:S01]  /*7430*/  LOP3.LUT R21, R21, 0xff000000, R8, 0xf8, !PT ;  /* 0xff00000015157812 */ /* 0x000fe200078ef808 */
[----:B------:R-:W-:Y:S01]  /*7440*/  HADD2.F32 R14, -RZ, R12.H1_H1 ;  /* 0x3000000cff0e7230 */ /* 0x000fe20000004100 */
[----:B------:R-:W-:Y:S01]  /*7450*/  LOP3.LUT R13, R13, 0xff000000, R10, 0xf8, !PT ;  /* 0xff0000000d0d7812 */ /* 0x000fe200078ef80a */
[--C-:B------:R-:W-:Y:S01]  /*7460*/  HADD2.F32 R24, -RZ, R20.reuse.H1_H1 ;  /* 0x30000014ff187230 */ /* 0x100fe20000004100 */
[----:B------:R-:W-:Y:S01]  /*7470*/  F2FP.F16.E4M3.UNPACK_B R25, R25.H1 ;  /* 0x00000019ff19723e */ /* 0x000fe200030006ff */
[----:B------:R-:W-:Y:S01]  /*7480*/  HADD2.F32 R20, -RZ, R20.H0_H0 ;  /* 0x20000014ff147230 */ /* 0x000fe20000004100 */
[-C--:B0-----:R-:W-:Y:S01]  /*7490*/  F2FP.F16.E4M3.UNPACK_B R3, R6.reuse.H1 ;  /* 0x00000006ff03723e */ /* 0x081fe200030006ff */
[----:B------:R-:W-:Y:S01]  /*74a0*/  HADD2.F32 R12, -RZ, R12.H0_H0 ;  /* 0x2000000cff0c7230 */ /* 0x000fe20000004100 */
[----:B------:R-:W-:-:S02]  /*74b0*/  F2FP.F16.E4M3.UNPACK_B R6, R6 ;  /* 0x00000006ff06723e */ /* 0x000fc400020006ff */
[-C--:B------:R-:W-:Y:S01]  /*74c0*/  F2FP.F16.E4M3.UNPACK_B R10, R7.reuse ;  /* 0x00000007ff0a723e */ /* 0x080fe200020006ff */
[--C-:B------:R-:W-:Y:S01]  /*74d0*/  HADD2.F32 R8, -RZ, R3.reuse.H1_H1 ;  /* 0x30000003ff087230 */ /* 0x100fe20000004100 */
[----:B------:R-:W-:Y:S01]  /*74e0*/  F2FP.F16.E4M3.UNPACK_B R11, R7.H1 ;  /* 0x00000007ff0b723e */ /* 0x000fe200030006ff */
[----:B------:R-:W-:Y:S01]  /*74f0*/  HADD2.F32 R9, -RZ, R3.H0_H0 ;  /* 0x20000003ff097230 */ /* 0x000fe20000004100 */
[-C--:B------:R-:W-:Y:S02]  /*7500*/  F2FP.F16.E4M3.UNPACK_B R7, R5.reuse ;  /* 0x00000005ff07723e */ /* 0x080fe400020006ff */
[C---:B------:R-:W-:Y:S01]  /*7510*/  FMUL.FTZ R26, R8.reuse, R24 ;  /* 0x00000018081a7220 */ /* 0x040fe20000410000 */
[-C--:B------:R-:W-:Y:S01]  /*7520*/  FMUL.FTZ R27, R8, R14.reuse ;  /* 0x0000000e081b7220 */ /* 0x080fe20000410000 */
[----:B------:R-:W-:Y:S01]  /*7530*/  F2FP.F16.E4M3.UNPACK_B R8, R5.H1 ;  /* 0x00000005ff08723e */ /* 0x000fe200030006ff */
[--C-:B------:R-:W-:Y:S02]  /*7540*/  HADD2.F32 R5, -RZ, R6.reuse.H1_H1 ;  /* 0x30000006ff057230 */ /* 0x100fe40000004100 */
[C---:B------:R-:W-:Y:S01]  /*7550*/  FFMA.FTZ R29, R9.reuse, R14, -R26 ;  /* 0x0000000e091d7223 */ /* 0x040fe2000001081a */
[----:B------:R-:W-:Y:S01]  /*7560*/  FFMA.FTZ R30, R9, R24, R27 ;  /* 0x00000018091e7223 */ /* 0x000fe2000001001b */
[----:B------:R-:W-:Y:S01]  /*7570*/  HADD2.F32 R6, -RZ, R6.H0_H0 ;  /* 0x20000006ff067230 */ /* 0x000fe20000004100 */
[----:B------:R-:W-:Y:S01]  /*7580*/  F2FP.F16.E4M3.UNPACK_B R15, R15.H1 ;  /* 0x0000000fff0f723e */ /* 0x000fe200030006ff */
[C---:B------:R-:W-:Y:S01]  /*7590*/  FMUL.FTZ R9, R5.reuse, R20 ;  /* 0x0000001405097220 */ /* 0x040fe20000410000 */
[----:B------:R-:W-:Y:S01]  /*75a0*/  FMUL.FTZ R27, R5, R12 ;  /* 0x0000000c051b7220 */ /* 0x000fe20000410000 */
[----:B------:R-:W-:Y:S01]  /*75b0*/  HADD2.F32 R14, -RZ, R25.H0_H0 ;  /* 0x20000019ff0e7230 */ /* 0x000fe20000004100 */
[----:B------:R-:W-:Y:S01]  /*75c0*/  F2FP.F16.E4M3.UNPACK_B R3, R4 ;  /* 0x00000004ff03723e */ /* 0x000fe200020006ff */
[----:B------:R-:W-:-:S02]  /*75d0*/  HADD2.F32 R5, -RZ, R10.H1_H1 ;  /* 0x3000000aff057230 */ /* 0x000fc40000004100 */
        /* <DEDUP_REMOVED lines=11> */
[----:B------:R-:W-:Y:S01]  /*7690*/  HADD2.F32 R11, -RZ, R11.H0_H0 ;  /* 0x2000000bff0b7230 */ /* 0x000fe20000004100 */
[----:B------:R-:W-:Y:S01]  /*76a0*/  F2FP.F16.E4M3.UNPACK_B R5, R13 ;  /* 0x0000000dff05723e */ /* 0x000fe200020006ff */
[C---:B------:R-:W-:Y:S01]  /*76b0*/  FMUL.FTZ R10, R6.reuse, R15 ;  /* 0x0000000f060a7220 */ /* 0x040fe20000410000 */
[----:B------:R-:W-:Y:S01]  /*76c0*/  F2FP.F16.E4M3.UNPACK_B R4, R4.H1 ;  /* 0x00000004ff04723e */ /* 0x000fe200030006ff */
[----:B------:R-:W-:Y:S01]  /*76d0*/  FMUL.FTZ R20, R6, R25 ;  /* 0x0000001906147220 */ /* 0x000fe20000410000 */
[----:B------:R-:W-:Y:S01]  /*76e0*/  F2FP.F16.E4M3.UNPACK_B R12, R21 ;  /* 0x00000015ff0c723e */ /* 0x000fe200020006ff */
[----:B------:R-:W-:Y:S01]  /*76f0*/  FFMA.FTZ R34, R11, R25, R10 ;  /* 0x000000190b227223 */ /* 0x000fe2000001000a */
[----:B------:R-:W-:-:S02]  /*7700*/  HADD2.F32 R10, -RZ, R5.H1_H1 ;  /* 0x30000005ff0a7230 */ /* 0x000fc40000004100 */
[----:B------:R-:W-:Y:S01]  /*7710*/  FFMA.FTZ R33, R11, R15, -R20 ;  /* 0x0000000f0b217223 */ /* 0x000fe20000010814 */
[----:B------:R-:W-:Y:S01]  /*7720*/  HADD2.F32 R9, -RZ, R5.H0_H0 ;  /* 0x20000005ff097230 */ /* 0x000fe20000004100 */
[----:B------:R-:W-:Y:S01]  /*7730*/  F2FP.F16.E4M3.UNPACK_B R13, R13.H1 ;  /* 0x0000000dff0d723e */ /* 0x000fe200030006ff */
[----:B------:R-:W-:Y:S01]  /*7740*/  HADD2.F32 R14, -RZ, R12.H1_H1 ;  /* 0x3000000cff0e7230 */ /* 0x000fe20000004100 */
[----:B------:R-:W-:Y:S01]  /*7750*/  F2FP.F16.E4M3.UNPACK_B R21, R21.H1 ;  /* 0x00000015ff15723e */ /* 0x000fe200030006ff */
[--C-:B------:R-:W-:Y:S02]  /*7760*/  HADD2.F32 R6, -RZ, R4.reuse.H1_H1 ;  /* 0x30000004ff067230 */ /* 0x100fe40000004100 */
[----:B------:R-:W-:Y:S02]  /*7770*/  HADD2.F32 R5, -RZ, R4.H0_H0 ;  /* 0x20000004ff057230 */ /* 0x000fe40000004100 */
[----:B------:R-:W-:Y:S02]  /*7780*/  HADD2.F32 R12, -RZ, R12.H0_H0 ;  /* 0x2000000cff0c7230 */ /* 0x000fe40000004100 */
[----:B------:R-:W-:Y:S01]  /*7790*/  FMUL.FTZ R20, R6, R14 ;  /* 0x0000000e06147220 */ /* 0x000fe20000410000 */
[----:B------:R-:W-:-:S02]  /*77a0*/  HADD2.F32 R4, -RZ, R3.H1_H1 ;  /* 0x30000003ff047230 */ /* 0x000fc40000004100 */
[-C--:B------:R-:W-:Y:S01]  /*77b0*/  FMUL.FTZ R24, R6, R10.reuse ;  /* 0x0000000a06187220 */ /* 0x080fe20000410000 */
[----:B------:R-:W-:Y:S02]  /*77c0*/  HADD2.F32 R3, -RZ, R3.H0_H0 ;  /* 0x20000003ff037230 */ /* 0x000fe40000004100 */
[C---:B------:R-:W-:Y:S01]  /*77d0*/  FFMA.FTZ R20, R5.reuse, R10, -R20 ;  /* 0x0000000a05147223 */ /* 0x040fe20000010814 */
[----:B------:R-:W-:Y:S02]  /*77e0*/  HADD2.F32 R10, -RZ, R21.H0_H0 ;  /* 0x20000015ff0a7230 */ /* 0x000fe40000004100 */
[C---:B------:R-:W-:Y:S01]  /*77f0*/  FMUL.FTZ R6, R4.reuse, R12 ;  /* 0x0000000c04067220 */ /* 0x040fe20000410000 */
[-C--:B------:R-:W-:Y:S01]  /*7800*/  FMUL.FTZ R15, R4, R9.reuse ;  /* 0x00000009040f7220 */ /* 0x080fe20000410000 */
[----:B------:R-:W-:Y:S01]  /*7810*/  FFMA.FTZ R25, R5, R14, R24 ;  /* 0x0000000e05197223 */ /* 0x000fe20000010018 */
[----:B------:R-:W-:Y:S02]  /*7820*/  HADD2.F32 R5, -RZ, R13.H1_H1 ;  /* 0x3000000dff057230 */ /* 0x000fe40000004100 */
[----:B------:R-:W-:Y:S01]  /*7830*/  FFMA.FTZ R11, R3, R9, -R6 ;  /* 0x00000009030b7223 */ /* 0x000fe20000010806 */
[----:B------:R-:W-:-:S02]  /*7840*/  HADD2.F32 R9, -RZ, R21.H1_H1 ;  /* 0x30000015ff097230 */ /* 0x000fc40000004100 */
[----:B------:R-:W-:Y:S01]  /*7850*/  FFMA.FTZ R12, R3, R12, R15 ;  /* 0x0000000c030c7223 */ /* 0x000fe2000001000f */
[--C-:B------:R-:W-:Y:S02]  /*7860*/  HADD2.F32 R4, -RZ, R8.reuse.H1_H1 ;  /* 0x30000008ff047230 */ /* 0x100fe40000004100 */
[----:B------:R-:W-:Y:S02]  /*7870*/  HADD2.F32 R3, -RZ, R7.H1_H1 ;  /* 0x30000007ff037230 */ /* 0x000fe40000004100 */
[----:B------:R-:W-:Y:S02]  /*7880*/  HADD2.F32 R6, -RZ, R13.H0_H0 ;  /* 0x2000000dff067230 */ /* 0x000fe40000004100 */
[C---:B------:R-:W-:Y:S01]  /*7890*/  FMUL.FTZ R13, R4.reuse, R9 ;  /* 0x00000009040d7220 */ /* 0x040fe20000410000 */
[----:B------:R-:W-:Y:S02]  /*78a0*/  HADD2.F32 R8, -RZ, R8.H0_H0 ;  /* 0x20000008ff087230 */ /* 0x000fe40000004100 */
[----:B------:R-:W-:Y:S01]  /*78b0*/  FMUL.FTZ R14, R4, R5 ;  /* 0x00000005040e7220 */ /* 0x000fe20000410000 */
[----:B------:R-:W-:-:S02]  /*78c0*/  HADD2.F32 R7, -RZ, R7.H0_H0 ;  /* 0x20000007ff077230 */ /* 0x000fc40000004100 */
[C---:B------:R-:W-:Y:S01]  /*78d0*/  FMUL.FTZ R4, R3.reuse, R10 ;  /* 0x0000000a03047220 */ /* 0x040fe20000410000 */
[-C--:B------:R-:W-:Y:S01]  /*78e0*/  FMUL.FTZ R3, R3, R6.reuse ;  /* 0x0000000603037220 */ /* 0x080fe20000410000 */
        /* <DEDUP_REMOVED lines=8> */
[----:B------:R-:W-:Y:S02]  /*7970*/  F2FP.SATFINITE.E4M3.F32.PACK_AB_MERGE_C R6, R27, R26, R6 ;  /* 0x0000001a1b06723e */ /* 0x000fe40004807006 */
[----:B------:R-:W-:Y:S02]  /*7980*/  F2FP.SATFINITE.E4M3.F32.PACK_AB_MERGE_C R7, R32, R31, R7 ;  /* 0x0000001f2007723e */ /* 0x000fe40004807007 */
[----:B------:R-:W-:Y:S02]  /*7990*/  F2FP.SATFINITE.E4M3.F32.PACK_AB_MERGE_C R4, R12, R11, R4 ;  /* 0x0000000b0c04723e */ /* 0x000fe40004807004 */
[----:B------:R-:W-:-:S05]  /*79a0*/  F2FP.SATFINITE.E4M3.F32.PACK_AB_MERGE_C R5, R10, R5, R13 ;  /* 0x000000050a05723e */ /* 0x000fca000480700d */
[----:B------:R2:W-:Y:S01]  /*79b0*/  STS.128 [R0+0xb000], R4 ;  /* 0x00b0000400007388 */ /* 0x0005e20000000c00 */
[----:B------:R-:W-:Y:S05]  /*79c0*/  BRA `(.L_x_12313) ;  /* 0x0000001400187947 */ /* 0x000fea0003800000 */
.L_x_12307:
        /* <DEDUP_REMOVED lines=32> */
.L_x_12579:
[----:B0-----:R-:W5:Y:S01]  /*7bd0*/  LDL R4, [R1+0x4] ;  /* 0x0000040001047983 */ /* 0x001f620000100800 */
[----:B------:R-:W0:Y:S03]  /*7be0*/  LDC R27, c[0x0][0x3f4] ;  /* 0x0000fd00ff1b7b82 */ /* 0x000e260000000800 */
[----:B------:R-:W2:Y:S01]  /*7bf0*/  LDL R5, [R1+0x68] ;  /* 0x0000680001057983 */ /* 0x000ea20000100800 */
[----:B------:R-:W-:Y:S01]  /*7c00*/  BSSY B1, `(.L_x_12317) ;  /* 0x0000017000017945 */ /* 0x000fe20003800000 */
[----:B------:R-:W-:Y:S01]  /*7c10*/  CS2R R6, SRZ ;  /* 0x0000000000067805 */ /* 0x000fe2000001ff00 */
[----:B-----5:R-:W-:Y:S01]  /*7c20*/  IMAD R25, R4, R8, RZ ;  /* 0x0000000804197224 */ /* 0x020fe200078e02ff */
[----:B------:R-:W-:Y:S02]  /*7c30*/  CS2R R8, SRZ ;  /* 0x0000000000087805 */ /* 0x000fe4000001ff00 */
[----:B--2---:R-:W-:-:S02]  /*7c40*/  LEA.HI R4, R5, R5, RZ, 0x1 ;  /* 0x0000000505047211 */ /* 0x004fc400078f08ff */
[----:B------:R-:W-:Y:S02]  /*7c50*/  ISETP.GE.AND P0, PT, R10, R25, PT ;  /* 0x000000190a00720c */ /* 0x000fe40003f06270 */
[----:B------:R-:W-:Y:S02]  /*7c60*/  CS2R R10, SRZ ;  /* 0x00000000000a7805 */ /* 0x000fe4000001ff00 */
[----:B------:R-:W-:-:S05]  /*7c70*/  LOP3.LUT R4, R4, 0xfffffffe, RZ, 0xc0, !PT ;  /* 0xfffffffe04047812 */ /* 0x000fca00078ec0ff */
[----:B------:R-:W-:Y:S01]  /*7c80*/  IMAD.IADD R21, R5, 0x1, -R4 ;  /* 0x0000000105157824 */ /* 0x000fe200078e0a04 */
[----:B------:R-:W-:-:S04]  /*7c90*/  CS2R R4, SRZ ;  /* 0x0000000000047805 */ /* 0x000fc8000001ff00 */
[----:B------:R-:W-:Y:S01]  /*7ca0*/  SHF.L.U32 R21, R21, 0x1f, RZ ;  /* 0x0000001f15157819 */ /* 0x000fe200000006ff */
[----:B0-----:R-:W-:Y:S06]  /*7cb0*/  @P0 BRA `(.L_x_12318) ;  /* 0x00000000002c0947 */ /* 0x001fec0003800000 */
[----:B------:R-:W-:Y:S01]  /*7cc0*/  ULDC UR4, c[0x0][0x3f4] ;  /* 0x0000fd0000047ab9 */ /* 0x000fe20000000800 */
[C---:B------:R-:W-:Y:S02]  /*7cd0*/  IADD3 R12, P0, R22.reuse, R3, RZ ;  /* 0x00000003160c7210 */ /* 0x040fe40007f1e0ff */
[----:B------:R-:W-:Y:S02]  /*7ce0*/  CS2R R4, SRZ ;  /* 0x0000000000047805 */ /* 0x000fe4000001ff00 */
[C---:B------:R-:W-:Y:S02]  /*7cf0*/  ISETP.GE.AND P2, PT, R22.reuse, UR4, PT ;  /* 0x0000000416007c0c */ /* 0x040fe4000bf46270 */
[----:B------:R-:W-:Y:S02]  /*7d00*/  SHF.R.S32.HI R3, RZ, 0x1f, R22 ;  /* 0x0000001fff037819 */ /* 0x000fe40000011416 */
[----:B----4-:R-:W-:-:S03]  /*7d10*/  IADD3 R14, P1, R22, R14, RZ ;  /* 0x0000000e160e7210 */ /* 0x010fc60007f3e0ff */
[--C-:B-1----:R-:W-:Y:S02]  /*7d20*/  IMAD.X R13, R0, 0x1, R3.reuse, P0 ;  /* 0x00000001000d7824 */ /* 0x102fe400000e0603 */
[----:B---3--:R-:W-:-:S04]  /*7d30*/  IMAD.X R15, R20, 0x1, R3, P1 ;  /* 0x00000001140f7824 */ /* 0x008fc800008e0603 */
[----:B------:R-:W-:Y:S05]  /*7d40*/  @P2 BRA `(.L_x_12318) ;  /* 0x0000000000082947 */ /* 0x000fea0003800000 */
[----:B------:R0:W5:Y:S04]  /*7d50*/  LD.E.128 R4, desc[UR44][R12.64] ;  /* 0x0000002c0c047980 */ /* 0x000168000c101d00 */
[----:B------:R0:W5:Y:S02]  /*7d60*/  LD.E.128 R8, desc[UR44][R14.64] ;  /* 0x0000002c0e087980 */ /* 0x000164000c101d00 */
.L_x_12318:
[----:B------:R-:W-:Y:S05]  /*7d70*/  BSYNC B1 ;  /* 0x0000000000017941 */ /* 0x000fea0003800000 */
.L_x_12317:
[----:B-1----:R-:W2:Y:S01]  /*7d80*/  LDL.LU R0, [R1+0x54] ;  /* 0x0000540001007983 */ /* 0x002ea20000300800 */
[----:B------:R-:W1:Y:S01]  /*7d90*/  SYNCS.PHASECHK.TRANS64.TRYWAIT P1, [R18+URZ+0x13200], R21 ;  /* 0x01320015120075a7 */ /* 0x000e62000802017f */
[----:B------:R-:W0:Y:S01]  /*7da0*/  S2R R3, SR_TID.X ;  /* 0x0000000000037919 */ /* 0x000e220000002100 */
[----:B------:R-:W-:Y:S01]  /*7db0*/  ISETP.GE.AND P0, PT, R22, R27, PT ;  /* 0x0000001b1600720c */ /* 0x000fe20003f06270 */
[----:B------:R-:W-:Y:S01]  /*7dc0*/  BSSY B1, `(.L_x_12319) ;  /* 0x0000009000017945 */ /* 0x000fe20003800000 */
[C---:B0-----:R-:W-:Y:S02]  /*7dd0*/  VIADD R12, R3.reuse, 0xffffff80 ;  /* 0xffffff80030c7836 */ /* 0x041fe40000000000 */
[----:B------:R-:W-:-:S05]  /*7de0*/  VIADD R3, R3, 0xffffff80 ;  /* 0xffffff8003037836 */ /* 0x000fca0000000000 */
[----:B------:R-:W-:-:S04]  /*7df0*/  LEA.HI R3, R3, R12, RZ, 0x1 ;  /* 0x0000000c03037211 */ /* 0x000fc800078f08ff */
[----:B------:R-:W-:Y:S01]  /*7e00*/  SHF.R.S32.HI R3, RZ, 0x1, R3 ;  /* 0x00000001ff037819 */ /* 0x000fe20000011403 */
[----:B--2---:R-:W-:-:S05]  /*7e10*/  IMAD R0, R0, -0xc0, R25 ;  /* 0xffffff4000007824 */ /* 0x004fca00078e0219 */
[----:B------:R-:W-:-:S04]  /*7e20*/  VIMNMX R0, R0, 0xc0, PT ;  /* 0x000000c000007848 */ /* 0x000fc80003fe0100 */
[----:B------:R-:W-:Y:S01]  /*7e30*/  ISETP.GE.OR P0, PT, R3, R0, P0 ;  /* 0x000000000300720c */ /* 0x000fe20000706670 */
[----:B-1----:R-:W-:-:S12]  /*7e40*/  @!P1 BRA `(.L_x_12320) ;  /* 0x000001d400509947 */ /* 0x002fd80003800000 */
.L_x_12580:
[----:B------:R-:W-:Y:S05]  /*7e50*/  BSYNC B1 ;  /* 0x0000000000017941 */ /* 0x000fea0003800000 */
.L_x_12319:
[----:B------:R-:W-:Y:S05]  /*7e60*/  @P0 BRA `(.L_x_12313) ;  /* 0x0000000c00f00947 */ /* 0x000fea0003800000 */
[----:B------:R-:W0:Y:S04]  /*7e70*/  LDL R25, [R1+0x48] ;  /* 0x0000480001197983 */ /* 0x000e280000100800 */
[----:B------:R-:W2:Y:S04]  /*7e80*/  LDL R29, [R1+0x4c] ;  /* 0x00004c00011d7983 */ /* 0x000ea80000100800 */
[----:B------:R-:W2:Y:S01]  /*7e90*/  LDL R51, [R1+0x70] ;  /* 0x0000700001337983 */ /* 0x000ea20000100800 */
[----:B-----5:R-:W-:Y:S02]  /*7ea0*/  SHF.R.U32.HI R0, RZ, 0x8, R4 ;  /* 0x00000008ff007819 */ /* 0x020fe40000011604 */
[----:B------:R-:W-:-:S02]  /*7eb0*/  SHF.R.U32.HI R12, RZ, 0x8, R5 ;  /* 0x00000008ff0c7819 */ /* 0x000fc40000011605 */
[----:B------:R-:W-:Y:S02]  /*7ec0*/  LOP3.LUT R3, R4, 0xff, RZ, 0xc0, !PT ;  /* 0x000000ff04037812 */ /* 0x000fe400078ec0ff */
[----:B------:R-:W-:Y:S02]  /*7ed0*/  LOP3.LUT R0, R0, 0xff, RZ, 0xc0, !PT ;  /* 0x000000ff00007812 */ /* 0x000fe400078ec0ff */
[----:B------:R-:W-:Y:S02]  /*7ee0*/  LOP3.LUT R13, R5, 0xff, RZ, 0xc0, !PT ;  /* 0x000000ff050d7812 */ /* 0x000fe400078ec0ff */
[----:B------:R-:W-:Y:S02]  /*7ef0*/  LOP3.LUT R12, R12, 0xff, RZ, 0xc0, !PT ;  /* 0x000000ff0c0c7812 */ /* 0x000fe400078ec0ff */
[----:B---3--:R-:W-:Y:S01]  /*7f00*/  PRMT R20, R0, 0x7604, R3 ;  /* 0x0000760400147816 */ /* 0x008fe20000000003 */
[----:B------:R-:W-:Y:S01]  /*7f10*/  IMAD.IADD R0, R22, 0x1, R27 ;  /* 0x0000000116007824 */ /* 0x000fe200078e021b */
[----:B------:R-:W-:-:S02]  /*7f20*/  SHF.R.U32.HI R3, RZ, 0x8, R6 ;  /* 0x00000008ff037819 */ /* 0x000fc40000011606 */
[----:B------:R-:W-:Y:S02]  /*7f30*/  PRMT R30, R12, 0x7604, R13 ;  /* 0x000076040c1e7816 */ /* 0x000fe4000000000d */
[----:B------:R-:W-:Y:S02]  /*7f40*/  LOP3.LUT R12, R6, 0xff, RZ, 0xc0, !PT ;  /* 0x000000ff060c7812 */ /* 0x000fe400078ec0ff */
[----:B------:R-:W-:Y:S02]  /*7f50*/  LOP3.LUT R3, R3, 0xff, RZ, 0xc0, !PT ;  /* 0x000000ff03037812 */ /* 0x000fe400078ec0ff */
[----:B------:R-:W-:Y:S02]  /*7f60*/  SHF.R.U32.HI R15, RZ, 0x8, R8 ;  /* 0x00000008ff0f7819 */ /* 0x000fe40000011608 */
[----:B------:R-:W-:Y:S02]  /*7f70*/  PRMT R32, R3, 0x7604, R12 ;  /* 0x0000760403207816 */ /* 0x000fe4000000000c */
[----:B------:R-:W-:-:S02]  /*7f80*/  LOP3.LUT R24, R8, 0xff, RZ, 0xc0, !PT ;  /* 0x000000ff08187812 */ /* 0x000fc400078ec0ff */
[----:B------:R-:W-:Y:S02]  /*7f90*/  LOP3.LUT R15, R15, 0xff, RZ, 0xc0, !PT ;  /* 0x000000ff0f0f7812 */ /* 0x000fe400078ec0ff */
[----:B------:R-:W-:Y:S02]  /*7fa0*/  SHF.R.U32.HI R13, RZ, 0x8, R7 ;  /* 0x00000008ff0d7819 */ /* 0x000fe40000011607 */
[----:B------:R-:W-:Y:S02]  /*7fb0*/  PRMT R33, R15, 0x7604, R24 ;  /* 0x000076040f217816 */ /* 0x000fe40000000018 */
[----:B------:R-:W-:Y:S02]  /*7fc0*/  SHF.R.U32.HI R24, RZ, 0x8, R10 ;  /* 0x00000008ff187819 */ /* 0x000fe4000001160a */
[----:B------:R-:W-:Y:S02]  /*7fd0*/  SHF.R.U32.HI R26, RZ, 0x8, R11 ;  /* 0x00000008ff1a7819 */ /* 0x000fe4000001160b */
[----:B----4-:R-:W-:-:S02]  /*7fe0*/  LOP3.LUT R14, R7, 0xff, RZ, 0xc0, !PT ;  /* 0x000000ff070e7812 */ /* 0x010fc400078ec0ff */
[----:B------:R-:W-:Y:S02]  /*7ff0*/  LOP3.LUT R13, R13, 0xff, RZ, 0xc0, !PT ;  /* 0x000000ff0d0d7812 */ /* 0x000fe400078ec0ff */
[----:B------:R-:W-:Y:S02]  /*8000*/  LOP3.LUT R24, R24, 0xff, RZ, 0xc0, !PT ;  /* 0x000000ff18187812 */ /* 0x000fe400078ec0ff */
[----:B------:R-:W-:Y:S02]  /*8010*/  LOP3.LUT R27, R11, 0xff, RZ, 0xc0, !PT ;  /* 0x000000ff0b1b7812 */ /* 0x000fe400078ec0ff */
[----:B------:R-:W-:Y:S02]  /*8020*/  LOP3.LUT R26, R26, 0xff, RZ, 0xc0, !PT ;  /* 0x000000ff1a1a7812 */ /* 0x000fe400078ec0ff */
[----:B------:R-:W-:Y:S02]  /*8030*/  PRMT R34, R13, 0x7604, R14 ;  /* 0x000076040d227816 */ /* 0x000fe4000000000e */
[----:B------:R-:W-:-:S02]  /*8040*/  PRMT R41, R26, 0x7604, R27 ;  /* 0x000076041a297816 */ /* 0x000fc4000000001b */
[----:B------:R-:W-:-:S04]  /*8050*/  SHF.R.U32.HI R31, RZ, 0x10, R7 ;  /* 0x00000010ff1f7819 */ /* 0x000fc80000011607 */
[----:B------:R-:W-:-:S04]  /*8060*/  LOP3.LUT R31, R31, 0xff, RZ, 0xc0, !PT ;  /* 0x000000ff1f1f7812 */ /* 0x000fc800078ec0ff */
[----:B------:R-:W-:Y:S02]  /*8070*/  PRMT R31, R31, 0x7054, R34 ;  /* 0x000070541f1f7816 */ /* 0x000fe40000000022 */
[----:B------:R-:W-:-:S04]  /*8080*/  SHF.R.U32.HI R34, RZ, 0x10, R11 ;  /* 0x00000010ff227819 */ /* 0x000fc8000001160b */
[----:B------:R-:W-:-:S04]  /*8090*/  LOP3.LUT R34, R34, 0xff, RZ, 0xc0, !PT ;  /* 0x000000ff22227812 */ /* 0x000fc800078ec0ff */
[----:B------:R-:W-:-:S04]  /*80a0*/  PRMT R41, R34, 0x7054, R41 ;  /* 0x0000705422297816 */ /* 0x000fc80000000029 */
[----:B------:R-:W-:Y:S02]  /*80b0*/  LOP3.LUT R41, R41, 0xff000000, R11, 0xf8, !PT ;  /* 0xff00000029297812 */ /* 0x000fe400078ef80b */
[----:B0-----:R-:W-:Y:S02]  /*80c0*/  SHF.R.U32.HI R21, RZ, 0x3, R25 ;  /* 0x00000003ff157819 */ /* 0x001fe40000011619 */
[----:B------:R-:W-:Y:S02]  /*80d0*/  LOP3.LUT R0, R25, 0x30, R0, 0xf8, !PT ;  /* 0x0000003019007812 */ /* 0x000fe400078ef800 */
[----:B------:R-:W-:Y:S02]  /*80e0*/  LOP3.LUT R25, R10, 0xff, RZ, 0xc0, !PT ;  /* 0x000000ff0a197812 */ /* 0x000fe400078ec0ff */
[----:B------:R-:W-:Y:S02]  /*80f0*/  LOP3.LUT R3, R0, R21, RZ, 0x3c, !PT ;  /* 0x0000001500037212 */ /* 0x000fe400078e3cff */
[----:B------:R-:W-:Y:S01]  /*8100*/  SHF.R.U32.HI R0, RZ, 0x8, R9 ;  /* 0x00000008ff007819 */ /* 0x000fe20000011609 */
[----:B--2---:R-:W0:Y:S01]  /*8110*/  LDS.128 R12, [R51+0xb000] ;  /* 0x00b00000330c7984 */ /* 0x004e220000000c00 */
[----:B------:R-:W-:-:S02]  /*8120*/  LOP3.LUT R21, R9, 0xff, RZ, 0xc0, !PT ;  /* 0x000000ff09157812 */ /* 0x000fc400078ec0ff */
[----:B------:R-:W-:Y:S02]  /*8130*/  LOP3.LUT R0, R0, 0xff, RZ, 0xc0, !PT ;  /* 0x000000ff00007812 */ /* 0x000fe400078ec0ff */
[----:B------:R-:W-:Y:S02]  /*8140*/  PRMT R37, R24, 0x7604, R25 ;  /* 0x0000760418257816 */ /* 0x000fe40000000019 */
[----:B------:R-:W-:Y:S02]  /*8150*/  PRMT R35, R0, 0x7604, R21 ;  /* 0x0000760400237816 */ /* 0x000fe40000000015 */
[----:B------:R-:W-:Y:S02]  /*8160*/  IADD3 R0, R18, R29, R3 ;  /* 0x0000001d12007210 */ /* 0x000fe40007ffe003 */
[----:B------:R-:W-:Y:S02]  /*8170*/  SHF.R.U32.HI R21, RZ, 0x10, R5 ;  /* 0x00000010ff157819 */ /* 0x000fe40000011605 */
[----:B------:R-:W-:Y:S01]  /*8180*/  SHF.R.U32.HI R29, RZ, 0x10, R6 ;  /* 0x00000010ff1d7819 */ /* 0x000fe20000011606 */
[----:B------:R-:W1:Y:S01]  /*8190*/  LDS.128 R24, [R0+0xb000] ;  /* 0x00b0000000187984 */ /* 0x000e620000000c00 */
[----:B------:R-:W-:-:S02]  /*81a0*/  LOP3.LUT R21, R21, 0xff, RZ, 0xc0, !PT ;  /* 0x000000ff15157812 */ /* 0x000fc400078ec0ff */
[----:B------:R-:W-:Y:S02]  /*81b0*/  SHF.R.U32.HI R3, RZ, 0x10, R4 ;  /* 0x00000010ff037819 */ /* 0x000fe40000011604 */
[----:B------:R-:W-:Y:S02]  /*81c0*/  LOP3.LUT R29, R29, 0xff, RZ, 0xc0, !PT ;  /* 0x000000ff1d1d7812 */ /* 0x000fe400078ec0ff */
[----:B------:R-:W-:Y:S02]  /*81d0*/  PRMT R21, R21, 0x7054, R30 ;  /* 0x0000705415157816 */ /* 0x000fe4000000001e */
[----:B------:R-:W-:Y:S02]  /*81e0*/  SHF.R.U32.HI R30, RZ, 0x10, R9 ;  /* 0x00000010ff1e7819 */ /* 0x000fe40000011609 */
[----:B------:R-:W-:Y:S02]  /*81f0*/  LOP3.LUT R3, R3, 0xff, RZ, 0xc0, !PT ;  /* 0x000000ff03037812 */ /* 0x000fe400078ec0ff */
[----:B------:R-:W-:-:S02]  /*8200*/  PRMT R29, R29, 0x7054, R32 ;  /* 0x000070541d1d7816 */ /* 0x000fc40000000020 */
[----:B------:R-:W-:Y:S02]  /*8210*/  SHF.R.U32.HI R32, RZ, 0x10, R10 ;  /* 0x00000010ff207819 */ /* 0x000fe4000001160a */
[----:B------:R-:W-:Y:S02]  /*8220*/  LOP3.LUT R30, R30, 0xff, RZ, 0xc0, !PT ;  /* 0x000000ff1e1e7812 */ /* 0x000fe400078ec0ff */
[----:B------:R-:W-:Y:S02]  /*8230*/  PRMT R3, R3, 0x7054, R20 ;  /* 0x0000705403037816 */ /* 0x000fe40000000014 */
[----:B------:R-:W-:Y:S02]  /*8240*/  SHF.R.U32.HI R20, RZ, 0x10, R8 ;  /* 0x00000010ff147819 */ /* 0x000fe40000011608 */
[----:B------:R-:W-:Y:S02]  /*8250*/  LOP3.LUT R32, R32, 0xff, RZ, 0xc0, !PT ;  /* 0x000000ff20207812 */ /* 0x000fe400078ec0ff */
[----:B------:R-:W-:-:S02]  /*8260*/  PRMT R35, R30, 0x7054, R35 ;  /* 0x000070541e237816 */ /* 0x000fc40000000023 */
[----:B------:R-:W-:Y:S02]  /*8270*/  LOP3.LUT R20, R20, 0xff, RZ, 0xc0, !PT ;  /* 0x000000ff14147812 */ /* 0x000fe400078ec0ff */
[----:B------:R-:W-:Y:S02]  /*8280*/  PRMT R39, R32, 0x7054, R37 ;  /* 0x0000705420277816 */ /* 0x000fe40000000025 */
[----:B------:R-:W-:Y:S02]  /*8290*/  LOP3.LUT R38, R35, 0xff000000, R9, 0xf8, !PT ;  /* 0xff00000023267812 */ /* 0x000fe400078ef809 */
[----:B------:R-:W-:Y:S02]  /*82a0*/  LOP3.LUT R30, R21, 0xff000000, R5, 0xf8, !PT ;  /* 0xff000000151e7812 */ /* 0x000fe400078ef805 */
[----:B------:R-:W-:Y:S02]  /*82b0*/  PRMT R33, R20, 0x7054, R33 ;  /* 0x0000705414217816 */ /* 0x000fe40000000021 */
[----:B------:R-:W-:-:S02]  /*82c0*/  LOP3.LUT R37, R31, 0xff000000, R7, 0xf8, !PT ;  /* 0xff0000001f257812 */ /* 0x000fc400078ef807 */
[----:B------:R-:W-:Y:S02]  /*82d0*/  LOP3.LUT R5, R39, 0xff000000, R10, 0xf8, !PT ;  /* 0xff00000027057812 */ /* 0x000fe400078ef80a */
[-C--:B0-----:R-:W-:Y:S02]  /*82e0*/  F2FP.F16.E4M3.UNPACK_B R10, R12.reuse ;  /* 0x0000000cff0a723e */ /* 0x081fe400020006ff */
[----:B------:R-:W-:Y:S02]  /*82f0*/  F2FP.F16.E4M3.UNPACK_B R31, R12.H1 ;  /* 0x0000000cff1f723e */ /* 0x000fe400030006ff */
[----:B------:R-:W-:Y:S02]  /*8300*/  F2FP.F16.E4M3.UNPACK_B R39, R38 ;  /* 0x00000026ff27723e */ /* 0x000fe400020006ff */
[----:B-1----:R-:W-:Y:S02]  /*8310*/  F2FP.F16.E4M3.UNPACK_B R11, R25 ;  /* 0x00000019ff0b723e */ /* 0x002fe400020006ff */
[----:B------:R-:W-:Y:S01]  /*8320*/  LOP3.LUT R20, R3, 0xff000000, R4, 0xf8, !PT ;  /* 0xff00000003147812 */ /* 0x000fe200078ef804 */
[--C-:B------:R-:W-:Y:S01]  /*8330*/  HADD2.F32 R40, -RZ, R39.reuse.H0_H0 ;  /* 0x20000027ff287230 */ /* 0x100fe20000004100 */
[----:B------:R-:W-:Y:S01]  /*8340*/  F2FP.F16.E4M3.UNPACK_B R12, R30 ;  /* 0x0000001eff0c723e */ /* 0x000fe200020006ff */
[----:B------:R-:W-:Y:S01]  /*8350*/  HADD2.F32 R39, -RZ, R39.H1_H1 ;  /* 0x30000027ff277230 */ /* 0x000fe20000004100 */
[----:B------:R-:W-:Y:S01]  /*8360*/  LOP3.LUT R3, R29, 0xff000000, R6, 0xf8, !PT ;  /* 0xff0000001d037812 */ /* 0x000fe200078ef806 */
[--C-:B------:R-:W-:Y:S01]  /*8370*/  HADD2.F32 R6, -RZ, R11.reuse.H0_H0 ;  /* 0x2000000bff067230 */ /* 0x100fe20000004100 */
[----:B------:R-:W-:Y:S01]  /*8380*/  LOP3.LUT R29, R33, 0xff000000, R8, 0xf8, !PT ;  /* 0xff000000211d7812 */ /* 0x000fe200078ef808 */
[----:B------:R-:W-:Y:S01]  /*8390*/  HADD2.F32 R11, -RZ, R11.H1_H1 ;  /* 0x3000000bff0b7230 */ /* 0x000fe20000004100 */
[----:B------:R-:W-:-:S02]  /*83a0*/  F2FP.F16.E4M3.UNPACK_B R8, R13 ;  /* 0x0000000dff08723e */ /* 0x000fc400020006ff */
[----:B------:R-:W-:Y:S01]  /*83b0*/  F2FP.F16.E4M3.UNPACK_B R21, R13.H1 ;  /* 0x0000000dff15723e */ /* 0x000fe200030006ff */
[----:B------:R-:W-:Y:S01]  /*83c0*/  HADD2.F32 R13, -RZ, R12.H0_H0 ;  /* 0x2000000cff0d7230 */ /* 0x000fe20000004100 */
[-C--:B------:R-:W-:Y:S01]  /*83d0*/  F2FP.F16.E4M3.UNPACK_B R32, R15.reuse ;  /* 0x0000000fff20723e */ /* 0x080fe200020006ff */
[--C-:B------:R-:W-:Y:S01]  /*83e0*/  HADD2.F32 R9, -RZ, R8.reuse.H0_H0 ;  /* 0x20000008ff097230 */ /* 0x100fe20000004100 */
[----:B------:R-:W-:Y:S01]  /*83f0*/  F2FP.F16.E4M3.UNPACK_B R33, R15.H1 ;  /* 0x0000000fff21723e */ /* 0x000fe200030006ff */
[----:B------:R-:W-:Y:S01]  /*8400*/  HADD2.F32 R8, -RZ, R8.H1_H1 ;  /* 0x30000008ff087230 */ /* 0x000fe20000004100 */
[----:B------:R-:W-:Y:S01]  /*8410*/  F2FP.F16.E4M3.UNPACK_B R15, R25.H1 ;  /* 0x00000019ff0f723e */ /* 0x000fe200030006ff */
[----:B------:R-:W-:Y:S01]  /*8420*/  FMUL.FTZ R43, R11, R39 ;  /* 0x000000270b2b7220 */ /* 0x000fe20000410000 */
[-C--:B------:R-:W-:Y:S02]  /*8430*/  F2FP.F16.E4M3.UNPACK_B R25, R24.reuse ;  /* 0x00000018ff19723e */ /* 0x080fe400020006ff */
[----:B------:R-:W-:Y:S01]  /*8440*/  F2FP.F16.E4M3.UNPACK_B R35, R24.H1 ;  /* 0x00000018ff23723e */ /* 0x000fe200030006ff */
[----:B------:R-:W-:Y:S01]  /*8450*/  FMUL.FTZ R24, R6, R40 ;  /* 0x0000002806187220 */ /* 0x000fe20000410000 */
[----:B------:R-:W-:-:S02]  /*8460*/  F2FP.F16.E4M3.UNPACK_B R34, R27 ;  /* 0x0000001bff22723e */ /* 0x000fc400020006ff */
[----:B------:R-:W-:Y:S01]  /*8470*/  F2FP.F16.E4M3.UNPACK_B R36, R27.H1 ;  /* 0x0000001bff24723e */ /* 0x000fe200030006ff */
[-C--:B------:R-:W-:Y:S01]  /*8480*/  FMUL.FTZ R27, R6, R13.reuse ;  /* 0x0000000d061b7220 */ /* 0x080fe20000410000 */
[----:B------:R-:W-:Y:S01]  /*8490*/  F2FP.F16.E4M3.UNPACK_B R38, R38.H1 ;  /* 0x00000026ff26723e */ /* 0x000fe200030006ff */
        /* <DEDUP_REMOVED lines=22> */
[----:B------:R-:W-:Y:S01]  /*8600*/  F2FP.F16.E4M3.UNPACK_B R4, R14 ;  /* 0x0000000eff04723e */ /* 0x000fe200020006ff */
[----:B------:R-:W-:Y:S02]  /*8610*/  HADD2.F32 R43, -RZ, R42.H0_H0 ;  /* 0x2000002aff2b7230 */ /* 0x000fe40000004100 */
[C---:B------:R-:W-:Y:S01]  /*8620*/  FMUL.FTZ R44, R15.reuse, R40 ;  /* 0x000000280f2c7220 */ /* 0x040fe20000410000 */
[----:B------:R-:W-:Y:S02]  /*8630*/  HADD2.F32 R24, -RZ, R34.H0_H0 ;  /* 0x20000022ff187230 */ /* 0x000fe40000004100 */
[----:B------:R-:W-:Y:S01]  /*8640*/  FMUL.FTZ R45, R15, R30 ;  /* 0x0000001e0f2d7220 */ /* 0x000fe20000410000 */
[----:B------:R-:W-:Y:S01]  /*8650*/  HADD2.F32 R39, -RZ, R38.H0_H0 ;  /* 0x20000026ff277230 */ /* 0x000fe20000004100 */
[----:B------:R-:W-:Y:S01]  /*8660*/  F2FP.F16.E4M3.UNPACK_B R14, R14.H1 ;  /* 0x0000000eff0e723e */ /* 0x000fe200030006ff */
        /* <DEDUP_REMOVED lines=9> */
[----:B------:R-:W-:Y:S01]  /*8700*/  HADD2.F32 R39, -RZ, R38.H1_H1 ;  /* 0x30000026ff277230 */ /* 0x000fe20000004100 */
[----:B------:R-:W-:Y:S01]  /*8710*/  F2FP.F16.E4M3.UNPACK_B R43, R41.H1 ;  /* 0x00000029ff2b723e */ /* 0x000fe200030006ff */
[----:B------:R-:W-:Y:S01]  /*8720*/  HADD2.F32 R27, -RZ, R34.H1_H1 ;  /* 0x30000022ff1b7230 */ /* 0x000fe20000004100 */
[----:B------:R-:W-:Y:S01]  /*8730*/  F2FP.F16.E4M3.UNPACK_B R38, R37.H1 ;  /* 0x00000025ff26723e */ /* 0x000fe200030006ff */
        /* <DEDUP_REMOVED lines=32> */
[----:B------:R-:W-:Y:S01]  /*8940*/  HADD2.F32 R35, -RZ, R35.H1_H1 ;  /* 0x30000023ff237230 */ /* 0x000fe20000004100 */
[----:B------:R-:W-:Y:S01]  /*8950*/  F2FP.F16.E4M3.UNPACK_B R34, R29 ;  /* 0x0000001dff22723e */ /* 0x000fe200020006ff */
[----:B------:R-:W-:Y:S02]  /*8960*/  HADD2.F32 R38, -RZ, R38.H1_H1 ;  /* 0x30000026ff267230 */ /* 0x000fe40000004100 */
[C---:B------:R-:W-:Y:S01]  /*8970*/  FFMA.FTZ R44, R33.reuse, R39, -R44 ;  /* 0x00000027212c7223 */ /* 0x040fe2000001082c */
        /* <DEDUP_REMOVED lines=47> */
[--C-:B------:R-:W-:Y:S01]  /*8c70*/  HADD2.F32 R26, -RZ, R20.reuse.H0_H0 ;  /* 0x20000014ff1a7230 */ /* 0x100fe20000004100 */
[----:B------:R-:W-:Y:S01]  /*8c80*/  F2FP.SATFINITE.E4M3.F32.PACK_AB_MERGE_C R8, R34, R35, R42 ;  /* 0x000000232208723e */ /* 0x000fe2000480702a */
        /* <DEDUP_REMOVED lines=26> */
.L_x_12313:
[----:B------:R-:W-:Y:S05]  /*8e30*/  BSYNC B0 ;  /* 0x0000000000007941 */ /* 0x000fea0003800000 */
.L_x_12306:
        /* <DEDUP_REMOVED lines=8> */
.L_x_12303:
[----:B0-2---:R-:W2:Y:S02]  /*8ec0*/  LDL R0, [R1+0xc] ;  /* 0x00000c0001007983 */ /* 0x005ea40000100800 */
[----:B--2---:R-:W-:-:S13]  /*8ed0*/  ISETP.NE.AND P0, PT, R0, 0x3, PT ;  /* 0x000000030000780c */ /* 0x004fda0003f05270 */
[----:B------:R-:W-:Y:S05]  /*8ee0*/  @!P0 BRA `(.L_x_12321) ;  /* 0x0000000000048947 */ /* 0x000fea0003800000 */
[----:B------:R-:W-:Y:S01]  /*8ef0*/  BPT.TRAP 0x1 ;  /* 0x000000040000795c */ /* 0x000fe20000300000 */
.L_x_12321:
[----:B-----5:R-:W-:Y:S01]  /*8f00*/  IMAD R12, R19, 0x8, R18 ;  /* 0x00000008130c7824 */ /* 0x020fe200078e0212 */
[----:B-1----:R-:W-:-:S04]  /*8f10*/  SHF.L.U32 R3, R156, 0x1f, RZ ;  /* 0x0000001f9c037819 */ /* 0x002fc800000006ff */
[----:B------:R0:W1:Y:S01]  /*8f20*/  SYNCS.PHASECHK.TRANS64.TRYWAIT P1, [R12+URZ+0x13230], R3 ;  /* 0x013230030c0075a7 */ /* 0x000062000802017f */
[----:B------:R-:W-:Y:S05]  /*8f30*/  @!P0 BRA `(.L_x_12322) ;  /* 0x0000000000048947 */ /* 0x000fea0003800000 */
[----:B------:R-:W-:Y:S01]  /*8f40*/  BPT.TRAP 0x1 ;  /* 0x000000040000795c */ /* 0x000fe20000300000 */
.L_x_12322:
[----:B------:R-:W2:Y:S01]  /*8f50*/  S2R R0, SR_TID.X ;  /* 0x0000000000007919 */ /* 0x000ea20000002100 */
[----:B------:R-:W-:Y:S02]  /*8f60*/  LOP3.LUT R17, R17, 0xfffffff7, RZ, 0xc0, !PT ;  /* 0xfffffff711117812 */ /* 0x000fe400078ec0ff */
[----:B--2---:R-:W-:-:S04]  /*8f70*/  LOP3.LUT R0, R0, 0x7f, RZ, 0xc0, !PT ;  /* 0x0000007f00007812 */ /* 0x004fc800078ec0ff */
[----:B------:R-:W-:Y:S01]  /*8f80*/  ISETP.NE.AND P2, PT, R0, RZ, PT ;  /* 0x000000ff0000720c */ /* 0x000fe20003f45270 */
[----:B------:R-:W-:-:S05]  /*8f90*/  VIADD R0, R18, 0xe000 ;  /* 0x0000e00012007836 */ /* 0x000fca0000000000 */
[----:B------:R-:W-:-:S07]  /*8fa0*/  SHF.R.U32.HI R0, RZ, 0x4, R0 ;  /* 0x00000004ff007819 */ /* 0x000fce0000011600 */
[----:B------:R-:W-:Y:S01]  /*8fb0*/  @P2 LOP3.LUT R17, R17, 0x8, RZ, 0xfc, !PT ;  /* 0x0000000811112812 */ /* 0x000fe200078efcff */
[----:B-1----:R-:W-:Y:S06]  /*8fc0*/  @P1 BRA `(.L_x_12323) ;  /* 0x0000000000081947 */ /* 0x002fec0003800000 */
[----:B------:R-:W1:Y:S02]  /*8fd0*/  SYNCS.PHASECHK.TRANS64.TRYWAIT P1, [R12+URZ+0x13230], R3 ;  /* 0x013230030c0075a7 */ /* 0x000e64000802017f */
[----:B-1----:R-:W-:Y:S05]  /*8fe0*/  @!P1 BRA `(.L_x_12324) ;  /* 0x000001c000fc9947 */ /* 0x002fea0003800000 */
.L_x_12323:
[----:B------:R-:W-:Y:S01]  /*8ff0*/  LOP3.LUT R0, R0, 0x3fff, RZ, 0xc0, !PT ;  /* 0x00003fff00007812 */ /* 0x000fe200078ec0ff */
[----:B------:R-:W-:Y:S05]  /*9000*/  WARPSYNC.ALL ;  /* 0x0000000000007948 */ /* 0x000fea0003800000 */
[----:B01----:R-:W-:-:S05]  /*9010*/  LOP3.LUT R3, R0, 0x10000, RZ, 0xfc, !PT ;  /* 0x0001000000037812 */ /* 0x003fca00078efcff */
[----:B------:R0:W-:Y:S01]  /*9020*/  STL [R1+0x28], R3 ;  /* 0x0000280301007387 */ /* 0x0001e20000100800 */
[----:B------:R-:W-:Y:S01]  /*9030*/  IMAD R8, R19, 0x280, R3 ;  /* 0x0000028013087824 */ /* 0x000fe200078e0203 */
[----:B---3--:R-:W-:Y:S01]  /*9040*/  LOP3.LUT R4, R28, 0x10000, RZ, 0xfc, !PT ;  /* 0x000100001c047812 */ /* 0x008fe200078efcff */
[----:B------:R-:W-:Y:S01]  /*9050*/  IMAD.MOV.U32 R9, RZ, RZ, -0x7fffffe0 ;  /* 0x80000020ff097424 */ /* 0x000fe200078e00ff */
[----:B------:R-:W2:Y:S01]  /*9060*/  LDL R109, [R1+0x3c] ;  /* 0x00003c00016d7983 */ /* 0x000ea20000100800 */
[----:B------:R-:W-:Y:S01]  /*9070*/  IMAD.MOV.U32 R5, RZ, RZ, -0x7fffffe0 ;  /* 0x80000020ff057424 */ /* 0x000fe200078e00ff */
[----:B------:R-:W-:Y:S01]  /*9080*/  R2UR UR6, R8 ;  /* 0x00000000080672ca */ /* 0x000fe200000e0000 */
[----:B------:R-:W-:Y:S01]  /*9090*/  WARPGROUP.ARRIVE ;  /* 0x00000000000079c5 */ /* 0x000fe20000000000 */
[----:B------:R-:W-:Y:S01]  /*90a0*/  R2UR UR7, R9 ;  /* 0x00000000090772ca */ /* 0x000fe200000e0000 */
[----:B------:R-:W-:Y:S01]  /*90b0*/  IMAD.MOV.U32 R7, RZ, RZ, -0x7fffffe0 ;  /* 0x80000020ff077424 */ /* 0x000fe200078e00ff */
[----:B------:R-:W-:Y:S01]  /*90c0*/  R2UR UR4, R4 ;  /* 0x00000000040472ca */ /* 0x000fe200000e0000 */
[----:B------:R-:W-:Y:S01]  /*90d0*/  IMAD.MOV.U32 R11, RZ, RZ, -0x7fffffe0 ;  /* 0x80000020ff0b7424 */ /* 0x000fe200078e00ff */
[----:B------:R-:W-:Y:S01]  /*90e0*/  R2UR UR5, R5 ;  /* 0x00000000050572ca */ /* 0x000fe200000e0000 */
[----:B------:R-:W-:Y:S01]  /*90f0*/  IMAD.MOV.U32 R15, RZ, RZ, -0x7fffffe0 ;  /* 0x80000020ff0f7424 */ /* 0x000fe200078e00ff */
[----:B------:R-:W2:Y:S01]  /*9100*/  LDL R108, [R1+0x1c] ;  /* 0x00001c00016c7983 */ /* 0x000ea20000100800 */
[----:B------:R-:W1:Y:S01]  /*9110*/  LDC R110, c[0x0][0x448] ;  /* 0x00011200ff6e7b82 */ /* 0x000e620000000800 */
[----:B------:R-:W-:-:S02]  /*9120*/  ULDC UR43, c[0x0][0x9dc] ;  /* 0x00027700002b7ab9 */ /* 0x000fc40000000800 */
[----:B------:R-:W3:Y:S04]  /*9130*/  LDL R107, [R1+0x18] ;  /* 0x00001800016b7983 */ /* 0x000ee80000100800 */
[----:B------:R-:W3:Y:S03]  /*9140*/  LDL R114, [R1+0x8] ;  /* 0x0000080001727983 */ /* 0x000ee60000100800 */
[----:B------:R-:W-:Y:S01]  /*9150*/  QGMMA.64x32x32.F32.E4M3.E4M3 R88, gdesc[UR4], RZ, !UPT, gsb0 ;  /* 0x00600000045879f3 */ /* 0x000fe2000c0008ff */
[----:B------:R-:W-:Y:S01]  /*9160*/  VIADD R6, R8, 0x80 ;  /* 0x0000008008067836 */ /* 0x000fe20000000000 */
[----:B------:R-:W-:Y:S01]  /*9170*/  R2UR UR7, R7 ;  /* 0x00000000070772ca */ /* 0x000fe200000e0000 */
[----:B------:R-:W5:Y:S01]  /*9180*/  LDL R112, [R1+0x4] ;  /* 0x0000040001707983 */ /* 0x000f620000100800 */
[----:B------:R-:W-:-:S02]  /*9190*/  R2UR UR4, R4 ;  /* 0x00000000040472ca */ /* 0x000fc400000e0000 */
[----:B------:R-:W-:Y:S02]  /*91a0*/  R2UR UR6, R6 ;  /* 0x00000000060672ca */ /* 0x000fe400000e0000 */
[----:B------:R-:W-:Y:S01]  /*91b0*/  R2UR UR5, R5 ;  /* 0x00000000050572ca */ /* 0x000fe200000e0000 */
[----:B------:R-:W-:Y:S02]  /*91c0*/  WARPGROUP.DEPBAR.LE gsb0, 0x0 ;  /* 0x00008000000079c5 */ /* 0x000fe40000010000 */
[----:B------:R-:W-:-:S10]  /*91d0*/  WARPGROUP.ARRIVE ;  /* 0x00000000000079c5 */ /* 0x000fd40000000000 */
        /* <DEDUP_REMOVED lines=29> */
[----:B------:R-:W-:Y:S01]  /*93b0*/  IMAD.MOV.U32 R7, RZ, RZ, -0x7fffffe0 ;  /* 0x80000020ff077424 */ /* 0x000fe200078e00ff */
        /* <DEDUP_REMOVED lines=43> */
[----:B-1----:R-:W-:Y:S01]  /*9670*/  ISETP.NE.AND P2, PT, R110, 0x1, PT ;  /* 0x000000016e00780c */ /* 0x002fe20003f45270 */
[C---:B------:R-:W-:Y:S01]  /*9680*/  FMUL.FTZ R0, R2.reuse, R88 ;  /* 0x0000005802007220 */ /* 0x040fe20000410000 */
[C---:B------:R-:W-:Y:S01]  /*9690*/  FMUL.FTZ R88, R2.reuse, R96 ;  /* 0x0000006002587220 */ /* 0x040fe20000410000 */
[C---:B------:R-:W-:Y:S01]  /*96a0*/  FMUL.FTZ R96, R2.reuse, R84 ;  /* 0x0000005402607220 */ /* 0x040fe20000410000 */
[C---:B------:R-:W-:Y:S01]  /*96b0*/  FMUL.FTZ R84, R2.reuse, R86 ;  /* 0x0000005602547220 */ /* 0x040fe20000410000 */
[C---:B------:R-:W-:Y:S01]  /*96c0*/  FMUL.FTZ R86, R2.reuse, R56 ;  /* 0x0000003802567220 */ /* 0x040fe20000410000 */
[C---:B------:R-:W-:Y:S01]  /*96d0*/  FMUL.FTZ R56, R2.reuse, R58 ;  /* 0x0000003a02387220 */ /* 0x040fe20000410000 */
[----:B------:R-:W1:Y:S01]  /*96e0*/  S2R R106, SR_TID.X ;  /* 0x00000000006a7919 */ /* 0x000e620000002100 */
        /* <DEDUP_REMOVED lines=10> */
[----:B------:R-:W-:Y:S01]  /*9790*/  FMUL.FTZ R92, R2, R100 ;  /* 0x00000064025c7220 */ /* 0x000fe20000410000 */
[----:B--2---:R-:W-:-:S02]  /*97a0*/  IMAD.IADD R100, R109, 0x1, R108 ;  /* 0x000000016d647824 */ /* 0x004fc400078e026c */
[C---:B0-----:R-:W-:Y:S01]  /*97b0*/  FMUL.FTZ R3, R2.reuse, R89 ;  /* 0x0000005902037220 */ /* 0x041fe20000410000 */
[----:B------:R-:W-:Y:S01]  /*97c0*/  FMUL.FTZ R89, R2, R97 ;  /* 0x0000006102597220 */ /* 0x000fe20000410000 */
[----:B----4-:R-:W-:Y:S01]  /*97d0*/  @P2 IMAD.HI.U32 R10, R100, R11, RZ ;  /* 0x0000000b640a2227 */ /* 0x010fe200078e00ff */
[----:B------:R-:W-:-:S03]  /*97e0*/  WARPGROUP.DEPBAR.LE gsb0, 0x0 ;  /* 0x00008000000079c5 */ /* 0x000fc60000010000 */
[----:B------:R-:W-:Y:S02]  /*97f0*/  FMUL.FTZ R55, R2, R25 ;  /* 0x0000001902377220 */ /* 0x000fe40000410000 */
[----:B------:R-:W0:Y:S01]  /*9800*/  @P2 LDC R25, c[0x0][0x450] ;  /* 0x00011400ff192b82 */ /* 0x000e220000000800 */
[----:B-1----:R-:W-:-:S04]  /*9810*/  LOP3.LUT R106, R106, 0x7f, RZ, 0xc0, !PT ;  /* 0x0000007f6a6a7812 */ /* 0x002fc800078ec0ff */
[----:B------:R-:W-:Y:S01]  /*9820*/  ISETP.NE.AND P1, PT, R106, RZ, PT ;  /* 0x000000ff6a00720c */ /* 0x000fe20003f25270 */
[C---:B------:R-:W-:Y:S01]  /*9830*/  FMUL.FTZ R97, R2.reuse, R85 ;  /* 0x0000005502617220 */ /* 0x040fe20000410000 */
[C---:B------:R-:W-:Y:S01]  /*9840*/  FMUL.FTZ R8, R2.reuse, R42 ;  /* 0x0000002a02087220 */ /* 0x040fe20000410000 */
[C---:B------:R-:W-:Y:S01]  /*9850*/  FMUL.FTZ R85, R2.reuse, R87 ;  /* 0x0000005702557220 */ /* 0x040fe20000410000 */
[C---:B------:R-:W-:Y:S01]  /*9860*/  FMUL.FTZ R42, R2.reuse, R46 ;  /* 0x0000002e022a7220 */ /* 0x040fe20000410000 */
[C---:B------:R-:W-:Y:S01]  /*9870*/  FMUL.FTZ R87, R2.reuse, R57 ;  /* 0x0000003902577220 */ /* 0x040fe20000410000 */
[C---:B------:R-:W-:Y:S01]  /*9880*/  FMUL.FTZ R46, R2.reuse, R50 ;  /* 0x00000032022e7220 */ /* 0x040fe20000410000 */
[----:B0-----:R-:W-:Y:S02]  /*9890*/  @P2 SHF.R.U32.HI R100, RZ, R25, R10 ;  /* 0x00000019ff642219 */ /* 0x001fe4000001160a */
[----:B------:R-:W0:Y:S01]  /*98a0*/  LDC.64 R10, c[0x0][0x9e0] ;  /* 0x00027800ff0a7b82 */ /* 0x000e220000000a00 */
[C---:B------:R-:W-:Y:S01]  /*98b0*/  FMUL.FTZ R57, R2.reuse, R59 ;  /* 0x0000003b02397220 */ /* 0x040fe20000410000 */
[C---:B------:R-:W-:Y:S01]  /*98c0*/  FMUL.FTZ R50, R2.reuse, R54 ;  /* 0x0000003602327220 */ /* 0x040fe20000410000 */
[C---:B------:R-:W-:Y:S01]  /*98d0*/  FMUL.FTZ R59, R2.reuse, R63 ;  /* 0x0000003f023b7220 */ /* 0x040fe20000410000 */
[----:B------:R-:W-:Y:S01]  /*98e0*/  FMUL.FTZ R54, R2, R24 ;  /* 0x0000001802367220 */ /* 0x000fe20000410000 */
[----:B------:R-:W-:-:S02]  /*98f0*/  @!P1 VIADD R12, R12, 0x13240 ;  /* 0x000132400c0c9836 */ /* 0x000fc40000000000 */
[C---:B------:R-:W-:Y:S01]  /*9900*/  FMUL.FTZ R63, R2.reuse, R67 ;  /* 0x00000043023f7220 */ /* 0x040fe20000410000 */
[----:B------:R-:W1:Y:S01]  /*9910*/  SHFL.IDX PT, R24, R100, RZ, 0x1c1f ;  /* 0x001c1fff64187589 */ /* 0x000e6200000e0000 */
        /* <DEDUP_REMOVED lines=56> */
[----:B------:R-:W-:Y:S01]  /*9ca0*/  LOP3.LUT R17, R17, 0xffffffdf, RZ, 0xc0, !PT ;  /* 0xffffffdf11117812 */ /* 0x000fe200078ec0ff */
[----:B------:R-:W-:Y:S01]  /*9cb0*/  ULOP3.LUT UR43, URZ, UR43, URZ, 0x33, !UPT ;  /* 0x0000002b3f2b7292 */ /* 0x000fe2000f8e333f */
[----:B---3--:R-:W-:-:S05]  /*9cc0*/  IADD3 R12, R114, R102, -R107 ;  /* 0x00000066720c7210 */ /* 0x008fca0007ffe86b */
[----:B------:R-:W2:Y:S01]  /*9cd0*/  MUFU.TANH R3, R3 ;  /* 0x0000000300037308 */ /* 0x000ea20000002400 */
[----:B------:R-:W-:Y:S02]  /*9ce0*/  IMAD R106, R104, -0xa0, R114 ;  /* 0xffffff60686a7824 */ /* 0x000fe400078e0272 */
[----:B-----5:R-:W-:Y:S01]  /*9cf0*/  IMAD.IADD R39, R12, 0x1, -R112 ;  /* 0x000000010c277824 */ /* 0x020fe200078e0a70 */
[----:B------:R-:W-:-:S04]  /*9d00*/  @P2 LOP3.LUT R17, R17, 0x20, RZ, 0xfc, !PT ;  /* 0x0000002011112812 */ /* 0x000fc800078efcff */
[----:B------:R-:W3:Y:S01]  /*9d10*/  MUFU.TANH R9, R9 ;  /* 0x0000000900097308 */ /* 0x000ee20000002400 */
[----:B------:R-:W-:-:S07]  /*9d20*/  VIADD R101, R39, UR43 ;  /* 0x0000002b27657c36 */ /* 0x000fce0008000000 */
[----:B------:R-:W4:Y:S01]  /*9d30*/  MUFU.TANH R13, R13 ;  /* 0x0000000d000d7308 */ /* 0x000f220000002400 */
        /* <DEDUP_REMOVED lines=77> */
[----:B------:R-:W-:Y:S01]  /*a210*/  IADD3 R106, -R107, 0xa0, R106 ;  /* 0x000000a06b6a7810 */ /* 0x000fe20007ffe16a */
[----:B------:R-:W-:Y:S01]  /*a220*/  VIADD R102, R102, 0xffffffff ;  /* 0xffffffff66667836 */ /* 0x000fe20000000000 */
[----:B------:R-:W-:Y:S01]  /*a230*/  LOP3.LUT R17, R17, 0xffffffef, RZ, 0xc0, !PT ;  /* 0xffffffef11117812 */ /* 0x000fe200078ec0ff */
[----:B-1----:R-:W-:Y:S01]  /*a240*/  IMAD.IADD R37, R101, 0x1, R24 ;  /* 0x0000000165257824 */ /* 0x002fe200078e0218 */
[----:B------:R-:W-:Y:S01]  /*a250*/  VIADDMNMX R38, R24, R39, R106, PT ;  /* 0x0000002718267246 */ /* 0x000fe2000380016a */
[----:B------:R-:W-:Y:S01]  /*a260*/  IMAD.IADD R12, R102, 0x1, -R107 ;  /* 0x00000001660c7824 */ /* 0x000fe200078e0a6b */
[----:B------:R-:W-:Y:S01]  /*a270*/  @P1 LOP3.LUT R17, R17, 0x10, RZ, 0xfc, !PT ;  /* 0x0000001011111812 */ /* 0x000fe200078efcff */
        /* <DEDUP_REMOVED lines=12> */
.L_x_12327:
[----:B------:R-:W-:-:S13]  /*a340*/  ISETP.NE.AND P1, PT, R11, 0x1, PT ;  /* 0x000000010b00780c */ /* 0x000fda0003f25270 */
[----:B------:R-:W1:Y:S02]  /*a350*/  @P1 LDC.64 R24, c[0x0][0x9e8] ;  /* 0x00027a00ff181b82 */ /* 0x000e640000000a00 */
[----:B-1----:R-:W-:-:S05]  /*a360*/  @P1 IMAD.HI.U32 R24, R103, R24, RZ ;  /* 0x0000001867181227 */ /* 0x002fca00078e00ff */
[----:B------:R-:W-:-:S07]  /*a370*/  @P1 SHF.R.U32.HI R103, RZ, R25, R24 ;  /* 0x00000019ff671219 */ /* 0x000fce0000011618 */
.L_x_12328:
[----:B------:R-:W-:Y:S05]  /*a380*/  BSYNC B0 ;  /* 0x0000000000007941 */ /* 0x000fea0003800000 */
.L_x_12326:
[----:B------:R-:W-:-:S05]  /*a390*/  IMAD R24, R103, R11, R12 ;  /* 0x0000000b67187224 */ /* 0x000fca00078e020c */
[----:B------:R-:W-:Y:S02]  /*a3a0*/  VIMNMX R37, R37, R24, !PT ;  /* 0x0000001825257248 */ /* 0x000fe40007fe0100 */
[----:B------:R-:W-:-:S07]  /*a3b0*/  VIADDMNMX R38, R24, R11, R38, PT ;  /* 0x0000000b18267246 */ /* 0x000fce0003800126 */
.L_x_12325:
[C---:B------:R-:W-:Y:S01]  /*a3c0*/  ISETP.GE.AND P1, PT, R102.reuse, 0x2, PT ;  /* 0x000000026600780c */ /* 0x040fe20003f26270 */
[----:B------:R-:W1:Y:S01]  /*a3d0*/  SHFL.IDX PT, R100, R100, 0x1, 0x1c1f ;  /* 0x003c1f0064647f89 */ /* 0x000e6200000e0000 */
[----:B------:R-:W-:Y:S02]  /*a3e0*/  ISETP.GE.AND P4, PT, R102, 0xa, PT ;  /* 0x0000000a6600780c */ /* 0x000fe40003f86270 */
[----:B------:R-:W-:Y:S02]  /*a3f0*/  ISETP.GT.AND P2, PT, R37, 0x1, !P1 ;  /* 0x000000012500780c */ /* 0x000fe40004f44270 */
[----:B------:R-:W-:Y:S02]  /*a400*/  LOP3.LUT R17, R17, 0xfffffffe, RZ, 0xc0, !PT ;  /* 0xfffffffe11117812 */ /* 0x000fe400078ec0ff */
[----:B------:R-:W-:Y:S02]  /*a410*/  ISETP.LT.OR P3, PT, R38, 0x2, P2 ;  /* 0x000000022600780c */ /* 0x000fe40001761670 */
[----:B------:R-:W-:-:S02]  /*a420*/  ISETP.GE.AND P2, PT, R102, 0x9, PT ;  /* 0x000000096600780c */ /* 0x000fc40003f46270 */
[----:B------:R-:W-:Y:S02]  /*a430*/  FSEL R3, R3, -INF , !P3 ;  /* 0xff80000003037808 */ /* 0x000fe40005800000 */
[----:B------:R-:W-:Y:S02]  /*a440*/  ISETP.GT.AND P3, PT, R37, 0x8, !P2 ;  /* 0x000000082500780c */ /* 0x000fe40005764270 */
[----:B------:R-:W-:Y:S02]  /*a450*/  @P4 LOP3.LUT R17, R17, 0x1, RZ, 0xfc, !PT ;  /* 0x0000000111114812 */ /* 0x000fe400078efcff */
[----:B------:R-:W-:Y:S02]  /*a460*/  ISETP.LT.OR P3, PT, R38, 0x9, P3 ;  /* 0x000000092600780c */ /* 0x000fe40001f61670 */
[----:B------:R-:W-:Y:S02]  /*a470*/  LOP3.LUT R16, R16, 0x7fffffff, RZ, 0xc0, !PT ;  /* 0x7fffffff10107812 */ /* 0x000fe400078ec0ff */
[----:B0-----:R-:W-:-:S02]  /*a480*/  FSEL R25, R14, -INF , !P3 ;  /* 0xff8000000e197808 */ /* 0x001fc40005800000 */
[----:B------:R-:W-:Y:S01]  /*a490*/  ISETP.GT.AND P3, PT, R37, 0x9, !P4 ;  /* 0x000000092500780c */ /* 0x000fe20006764270 */
[----:B-1----:R-:W-:Y:S01]  /*a4a0*/  IMAD.IADD R101, R101, 0x1, R100 ;  /* 0x0000000165657824 */ /* 0x002fe200078e0264 */
[----:B------:R-:W-:Y:S02]  /*a4b0*/  ISETP.GE.AND P4, PT, R102, 0x11, PT ;  /* 0x000000116600780c */ /* 0x000fe40003f86270 */
[----:B------:R-:W-:Y:S02]  /*a4c0*/  ISETP.LT.OR P3, PT, R38, 0xa, P3 ;  /* 0x0000000a2600780c */ /* 0x000fe40001f61670 */
[----:B------:R-:W-:Y:S02]  /*a4d0*/  ISETP.GE.AND P6, PT, R102, 0x91, PT ;  /* 0x000000916600780c */ /* 0x000fe40003fc6270 */
[----:B------:R-:W-:Y:S02]  /*a4e0*/  FSEL R103, R15, -INF , !P3 ;  /* 0xff8000000f677808 */ /* 0x000fe40005800000 */
[----:B------:R-:W-:-:S02]  /*a4f0*/  ISETP.GT.AND P3, PT, R37, 0x10, !P4 ;  /* 0x000000102500780c */ /* 0x000fc40006764270 */
[----:B------:R-:W-:Y:S02]  /*a500*/  LOP3.LUT R17, R17, 0xfffffffd, RZ, 0xc0, !PT ;  /* 0xfffffffd11117812 */ /* 0x000fe400078ec0ff */
        /* <DEDUP_REMOVED lines=225> */
.L_x_12331:
[----:B------:R-:W-:-:S13]  /*b320*/  ISETP.NE.AND P5, PT, R11, 0x1, PT ;  /* 0x000000010b00780c */ /* 0x000fda0003fa5270 */
[----:B------:R-:W0:Y:S02]  /*b330*/  @P5 LDC.64 R14, c[0x0][0x9e8] ;  /* 0x00027a00ff0e5b82 */ /* 0x000e240000000a00 */
[----:B0-----:R-:W-:-:S05]  /*b340*/  @P5 IMAD.HI.U32 R14, R39, R14, RZ ;  /* 0x0000000e270e5227 */ /* 0x001fca00078e00ff */
[----:B------:R-:W-:-:S07]  /*b350*/  @P5 SHF.R.U32.HI R39, RZ, R15, R14 ;  /* 0x0000000fff275219 */ /* 0x000fce000001160e */
.L_x_12332:
[----:B------:R-:W-:Y:S05]  /*b360*/  BSYNC B0 ;  /* 0x0000000000007941 */ /* 0x000fea0003800000 */
.L_x_12330:
[----:B------:R-:W-:-:S05]  /*b370*/  IMAD R12, R39, R11, R12 ;  /* 0x0000000b270c7224 */ /* 0x000fca00078e020c */
[----:B------:R-:W-:Y:S02]  /*b380*/  VIMNMX R101, R101, R12, !PT ;  /* 0x0000000c65657248 */ /* 0x000fe40007fe0100 */
[----:B------:R-:W-:-:S07]  /*b390*/  VIADDMNMX R106, R12, R11, R106, PT ;  /* 0x0000000b0c6a7246 */ /* 0x000fce000380016a */
.L_x_12329:
[----:B------:R-:W-:Y:S01]  /*b3a0*/  ISETP.GT.AND P1, PT, R101, 0x1, !P1 ;  /* 0x000000016500780c */ /* 0x000fe20004f24270 */
[----:B------:R-:W-:Y:S01]  /*b3b0*/  ULDC UR4, c[0x0][0x988] ;  /* 0x0002620000047ab9 */ /* 0x000fe20000000800 */
[----:B------:R-:W-:Y:S02]  /*b3c0*/  FMNMX.FTZ R12, R0, R3, !PT ;  /* 0x00000003000c7209 */ /* 0x000fe40007810000 */
[----:B------:R-:W-:Y:S02]  /*b3d0*/  ISETP.LT.OR P1, PT, R106, 0x2, P1 ;  /* 0x000000026a00780c */ /* 0x000fe40000f21670 */
[----:B------:R-:W-:Y:S02]  /*b3e0*/  FMNMX.FTZ R12, R25, R12, !PT ;  /* 0x0000000c190c7209 */ /* 0x000fe40007810000 */
[----:B------:R-:W-:Y:S02]  /*b3f0*/  FSEL R13, R13, -INF , !P1 ;  /* 0xff8000000d0d7808 */ /* 0x000fe40004800000 */
[----:B------:R-:W-:-:S02]  /*b400*/  LOP3.LUT P1, RZ, R17, 0x1, RZ, 0xc0, !PT ;  /* 0x0000000111ff7812 */ /* 0x000fc4000782c0ff */
[----:B------:R-:W-:Y:S02]  /*b410*/  FMNMX.FTZ R12, R103, R12, !PT ;  /* 0x0000000c670c7209 */ /* 0x000fe40007810000 */
[C---:B------:R-:W-:Y:S02]  /*b420*/  ISETP.GT.AND P1, PT, R101.reuse, 0x9, !P1 ;  /* 0x000000096500780c */ /* 0x040fe40004f24270 */
[----:B------:R-:W-:Y:S02]  /*b430*/  ISETP.GT.AND P2, PT, R101, 0x8, !P2 ;  /* 0x000000086500780c */ /* 0x000fe40005744270 */
[----:B------:R-:W-:Y:S02]  /*b440*/  ISETP.LT.OR P1, PT, R106, 0xa, P1 ;  /* 0x0000000a6a00780c */ /* 0x000fe40000f21670 */
[----:B------:R-:W-:Y:S02]  /*b450*/  FMNMX.FTZ R12, R107, R12, !PT ;  /* 0x0000000c6b0c7209 */ /* 0x000fe40007810000 */
[----:B------:R-:W-:-:S02]  /*b460*/  FSEL R21, R21, -INF , !P1 ;  /* 0xff80000015157808 */ /* 0x000fc40004800000 */
[----:B------:R-:W-:Y:S02]  /*b470*/  LOP3.LUT P1, RZ, R16, 0x80000000, RZ, 0xc0, !PT ;  /* 0x8000000010ff7812 */ /* 0x000fe4000782c0ff */
[C---:B------:R-:W-:Y:S02]  /*b480*/  ISETP.LT.OR P2, PT, R106.reuse, 0x9, P2 ;  /* 0x000000096a00780c */ /* 0x040fe40001741670 */
[----:B------:R-:W-:Y:S02]  /*b490*/  ISETP.GT.AND P1, PT, R101, 0x10, !P1 ;  /* 0x000000106500780c */ /* 0x000fe40004f24270 */
[----:B------:R-:W-:Y:S02]  /*b4a0*/  FMNMX.FTZ R12, R89, R12, !PT ;  /* 0x0000000c590c7209 */ /* 0x000fe40007810000 */
[----:B------:R-:W-:Y:S02]  /*b4b0*/  ISETP.LT.OR P1, PT, R106, 0x11, P1 ;  /* 0x000000116a00780c */ /* 0x000fe40000f21670 */
[----:B------:R-:W-:-:S02]  /*b4c0*/  FSEL R15, R20, -INF , !P2 ;  /* 0xff800000140f7808 */ /* 0x000fc40005000000 */
[----:B------:R-:W-:Y:S02]  /*b4d0*/  FSEL R39, R90, -INF , !P1 ;  /* 0xff8000005a277808 */ /* 0x000fe40004800000 */
[C---:B------:R-:W-:Y:S02]  /*b4e0*/  LOP3.LUT P1, RZ, R16.reuse, 0x40000000, RZ, 0xc0, !PT ;  /* 0x4000000010ff7812 */ /* 0x040fe4000782c0ff */
[----:B------:R-:W-:Y:S02]  /*b4f0*/  FMNMX.FTZ R12, R109, R12, !PT ;  /* 0x0000000c6d0c7209 */ /* 0x000fe40007810000 */
[----:B------:R-:W-:Y:S02]  /*b500*/  ISETP.GT.AND P1, PT, R101, 0x11, !P1 ;  /* 0x000000116500780c */ /* 0x000fe40004f24270 */
[----:B------:R-:W-:Y:S02]  /*b510*/  LOP3.LUT P2, RZ, R16, 0x800000, RZ, 0xc0, !PT ;  /* 0x0080000010ff7812 */ /* 0x000fe4000784c0ff */
[----:B------:R-:W-:-:S02]  /*b520*/  ISETP.LT.OR P1, PT, R106, 0x12, P1 ;  /* 0x000000126a00780c */ /* 0x000fc40000f21670 */
[----:B------:R-:W-:Y:S02]  /*b530*/  FMNMX.FTZ R12, R93, R12, !PT ;  /* 0x0000000c5d0c7209 */ /* 0x000fe40007810000 */
[----:B------:R-:W-:Y:S02]  /*b540*/  FSEL R91, R91, -INF , !P1 ;  /* 0xff8000005b5b7808 */ /* 0x000fe40004800000 */
[C---:B------:R-:W-:Y:S02]  /*b550*/  LOP3.LUT P1, RZ, R16.reuse, 0x20000000, RZ, 0xc0, !PT ;  /* 0x2000000010ff7812 */ /* 0x040fe4000782c0ff */
[----:B------:R-:W-:Y:S02]  /*b560*/  FMNMX.FTZ R12, R111, R12, !PT ;  /* 0x0000000c6f0c7209 */ /* 0x000fe40007810000 */
        /* <DEDUP_REMOVED lines=76> */
[C---:B------:R-:W-:Y:S01]  /*ba30*/  LOP3.LUT P2, RZ, R16.reuse, 0x1000, RZ, 0xc0, !PT ;  /* 0x0000100010ff7812 */ /* 0x040fe2000784c0ff */
[----:B------:R-:W0:Y:S01]  /*ba40*/  SHFL.BFLY PT, R12, R20, 0x2, 0x1f ;  /* 0x0c401f00140c7f89 */ /* 0x000e2200000e0000 */
[----:B------:R-:W-:Y:S02]  /*ba50*/  FSEL R57, R57, -INF , !P1 ;  /* 0xff80000039397808 */ /* 0x000fe40004800000 */
[C---:B------:R-:W-:Y:S02]  /*ba60*/  LOP3.LUT P1, RZ, R16.reuse, 0x20000, RZ, 0xc0, !PT ;  /* 0x0002000010ff7812 */ /* 0x040fe4000782c0ff */
[----:B------:R-:W-:-:S02]  /*ba70*/  LOP3.LUT P5, RZ, R16, 0x800, RZ, 0xc0, !PT ;  /* 0x0000080010ff7812 */ /* 0x000fc400078ac0ff */
[C---:B------:R-:W-:Y:S02]  /*ba80*/  ISETP.GT.AND P1, PT, R101.reuse, 0x48, !P1 ;  /* 0x000000486500780c */ /* 0x040fe40004f24270 */
[----:B------:R-:W-:Y:S02]  /*ba90*/  ISETP.GT.AND P4, PT, R101, RZ, !P4 ;  /* 0x000000ff6500720c */ /* 0x000fe40006784270 */
[C---:B------:R-:W-:Y:S02]  /*baa0*/  ISETP.LT.OR P1, PT, R106.reuse, 0x49, P1 ;  /* 0x000000496a00780c */ /* 0x040fe40000f21670 */
[----:B------:R-:W-:Y:S02]  /*bab0*/  ISETP.LT.OR P4, PT, R106, 0x1, P4 ;  /* 0x000000016a00780c */ /* 0x000fe40002781670 */
[----:B------:R-:W-:Y:S01]  /*bac0*/  FSEL R155, R58, -INF , !P1 ;  /* 0xff8000003a9b7808 */ /* 0x000fe20004800000 */
[----:B------:R-:W-:Y:S01]  /*bad0*/  IMAD.U32 R58, RZ, RZ, UR4 ;  /* 0x00000004ff3a7e24 */ /* 0x000fe2000f8e00ff */
[----:B------:R-:W-:-:S02]  /*bae0*/  LOP3.LUT P1, RZ, R16, 0x10000, RZ, 0xc0, !PT ;  /* 0x0001000010ff7812 */ /* 0x000fc4000782c0ff */
[C---:B------:R-:W-:Y:S02]  /*baf0*/  ISETP.GT.AND P6, PT, R101.reuse, 0x90, !P6 ;  /* 0x000000906500780c */ /* 0x040fe400077c4270 */
[----:B------:R-:W-:Y:S02]  /*bb00*/  ISETP.GT.AND P1, PT, R101, 0x49, !P1 ;  /* 0x000000496500780c */ /* 0x000fe40004f24270 */
[C---:B------:R-:W-:Y:S02]  /*bb10*/  ISETP.LT.OR P6, PT, R106.reuse, 0x91, P6 ;  /* 0x000000916a00780c */ /* 0x040fe400037c1670 */
[----:B------:R-:W-:Y:S02]  /*bb20*/  ISETP.LT.OR P1, PT, R106, 0x4a, P1 ;  /* 0x0000004a6a00780c */ /* 0x000fe40000f21670 */
[----:B0-----:R-:W-:Y:S02]  /*bb30*/  FMNMX.FTZ R24, R20, R12, !PT ;  /* 0x0000000c14187209 */ /* 0x001fe40007810000 */
[----:B------:R-:W-:-:S02]  /*bb40*/  FSEL R59, R59, -INF , !P1 ;  /* 0xff8000003b3b7808 */ /* 0x000fc40004800000 */
[----:B------:R-:W-:Y:S01]  /*bb50*/  LOP3.LUT P1, RZ, R16, 0x8000, RZ, 0xc0, !PT ;  /* 0x0000800010ff7812 */ /* 0x000fe2000782c0ff */
[----:B------:R-:W0:Y:S01]  /*bb60*/  SHFL.BFLY PT, R12, R24, 0x1, 0x1f ;  /* 0x0c201f00180c7f89 */ /* 0x000e2200000e0000 */
[----:B------:R-:W-:Y:S02]  /*bb70*/  FSEL R20, R9, -INF , !P4 ;  /* 0xff80000009147808 */ /* 0x000fe40006000000 */
        /* <DEDUP_REMOVED lines=71> */
[C---:B------:R-:W-:Y:S02]  /*bff0*/  LOP3.LUT P1, RZ, R16.reuse, 0x10, RZ, 0xc0, !PT ;  /* 0x0000001010ff7812 */ /* 0x040fe4000782c0ff */
[----:B------:R-:W-:Y:S02]  /*c000*/  LOP3.LUT P5, RZ, R16, 0x1, RZ, 0xc0, !PT ;  /* 0x0000000110ff7812 */ /* 0x000fe400078ac0ff */
[----:B------:R-:W-:Y:S02]  /*c010*/  ISETP.GT.AND P1, PT, R101, 0x79, !P1 ;  /* 0x000000796500780c */ /* 0x000fe40004f24270 */
[----:B------:R-:W-:Y:S02]  /*c020*/  FMNMX.FTZ R64, R50, R9, !PT ;  /* 0x0000000932407209 */ /* 0x000fe40007810000 */
[----:B------:R-:W-:-:S02]  /*c030*/  ISETP.LT.OR P1, PT, R106, 0x7a, P1 ;  /* 0x0000007a6a00780c */ /* 0x000fc40000f21670 */
[----:B0-----:R-:W-:Y:S02]  /*c040*/  FMNMX.FTZ R12, R24, R12, !PT ;  /* 0x0000000c180c7209 */ /* 0x001fe40007810000 */
[----:B------:R-:W-:Y:S02]  /*c050*/  FSEL R51, R51, -INF , !P1 ;  /* 0xff80000033337808 */ /* 0x000fe40004800000 */
[----:B------:R-:W-:Y:S01]  /*c060*/  LOP3.LUT P1, RZ, R16, 0x8, RZ, 0xc0, !PT ;  /* 0x0000000810ff7812 */ /* 0x000fe2000782c0ff */
[----:B------:R-:W-:-:S01]  /*c070*/  FFMA.FTZ R14, R12, R58, -8 ;  /* 0xc10000000c0e7423 */ /* 0x000fc2000001003a */
[----:B------:R-:W-:Y:S02]  /*c080*/  FMNMX.FTZ R9, R51, R64, !PT ;  /* 0x0000004033097209 */ /* 0x000fe40007810000 */
[----:B------:R-:W-:Y:S02]  /*c090*/  ISETP.GT.AND P1, PT, R101, 0x80, !P1 ;  /* 0x000000806500780c */ /* 0x000fe40004f24270 */
[----:B------:R-:W-:-:S02]  /*c0a0*/  FSEL R31, R31, -INF , !P6 ;  /* 0xff8000001f1f7808 */ /* 0x000fc40007000000 */
[----:B------:R-:W-:Y:S02]  /*c0b0*/  ISETP.LT.OR P1, PT, R106, 0x81, P1 ;  /* 0x000000816a00780c */ /* 0x000fe40000f21670 */
[C---:B------:R-:W-:Y:S02]  /*c0c0*/  ISETP.GT.AND P3, PT, R101.reuse, 0x98, !P3 ;  /* 0x000000986500780c */ /* 0x040fe40005f64270 */
[----:B------:R-:W-:Y:S02]  /*c0d0*/  FSEL R26, R26, -INF , !P1 ;  /* 0xff8000001a1a7808 */ /* 0x000fe40004800000 */
[----:B------:R-:W-:Y:S02]  /*c0e0*/  LOP3.LUT P1, RZ, R16, 0x4, RZ, 0xc0, !PT ;  /* 0x0000000410ff7812 */ /* 0x000fe4000782c0ff */
[----:B------:R-:W-:Y:S02]  /*c0f0*/  FMNMX.FTZ R64, R26, R9, !PT ;  /* 0x000000091a407209 */ /* 0x000fe40007810000 */
[----:B------:R-:W-:-:S02]  /*c100*/  ISETP.GT.AND P1, PT, R101, 0x81, !P1 ;  /* 0x000000816500780c */ /* 0x000fc40004f24270 */
[C---:B------:R-:W-:Y:S02]  /*c110*/  ISETP.LT.OR P3, PT, R106.reuse, 0x99, P3 ;  /* 0x000000996a00780c */ /* 0x040fe40001f61670 */
[----:B------:R-:W-:Y:S02]  /*c120*/  ISETP.LT.OR P1, PT, R106, 0x82, P1 ;  /* 0x000000826a00780c */ /* 0x000fe40000f21670 */
[----:B------:R-:W-:Y:S02]  /*c130*/  FSEL R33, R33, -INF , !P3 ;  /* 0xff80000021217808 */ /* 0x000fe40005800000 */
[----:B------:R-:W-:Y:S02]  /*c140*/  FSEL R27, R27, -INF , !P1 ;  /* 0xff8000001b1b7808 */ /* 0x000fe40004800000 */
[----:B------:R-:W-:Y:S02]  /*c150*/  ISETP.GT.AND P1, PT, R101, 0x88, !P2 ;  /* 0x000000886500780c */ /* 0x000fe40005724270 */
[----:B------:R-:W-:-:S02]  /*c160*/  LOP3.LUT P2, RZ, R17, 0x2, RZ, 0xc0, !PT ;  /* 0x0000000211ff7812 */ /* 0x000fc4000784c0ff */
[----:B------:R-:W-:Y:S02]  /*c170*/  ISETP.LT.OR P1, PT, R106, 0x89, P1 ;  /* 0x000000896a00780c */ /* 0x000fe40000f21670 */
[----:B------:R-:W-:Y:S02]  /*c180*/  FMNMX.FTZ R9, R27, R64, !PT ;  /* 0x000000401b097209 */ /* 0x000fe40007810000 */
[----:B------:R-:W-:Y:S02]  /*c190*/  FSEL R28, R28, -INF , !P1 ;  /* 0xff8000001c1c7808 */ /* 0x000fe40004800000 */
[----:B------:R-:W-:Y:S02]  /*c1a0*/  ISETP.GT.AND P1, PT, R101, 0x89, !P5 ;  /* 0x000000896500780c */ /* 0x000fe40006f24270 */
[----:B------:R-:W-:Y:S02]  /*c1b0*/  FMNMX.FTZ R68, R28, R9, !PT ;  /* 0x000000091c447209 */ /* 0x000fe40007810000 */
[----:B------:R-:W-:-:S02]  /*c1c0*/  ISETP.LT.OR P1, PT, R106, 0x8a, P1 ;  /* 0x0000008a6a00780c */ /* 0x000fc40000f21670 */
[----:B------:R-:W-:Y:S02]  /*c1d0*/  LOP3.LUT P5, RZ, R17, 0x4, RZ, 0xc0, !PT ;  /* 0x0000000411ff7812 */ /* 0x000fe400078ac0ff */
[----:B------:R-:W-:Y:S02]  /*c1e0*/  FSEL R29, R29, -INF , !P1 ;  /* 0xff8000001d1d7808 */ /* 0x000fe40004800000 */
[----:B------:R-:W-:Y:S02]  /*c1f0*/  FSETP.NEU.FTZ.AND P1, PT, R12, -INF , PT ;  /* 0xff8000000c00780b */ /* 0x000fe40003f3d000 */
[----:B------:R-:W-:Y:S02]  /*c200*/  FMNMX.FTZ R68, R29, R68, !PT ;  /* 0x000000441d447209 */ /* 0x000fe40007810000 */
[----:B------:R-:W-:Y:S02]  /*c210*/  FSEL R14, R14, RZ, P1 ;  /* 0x000000ff0e0e7208 */ /* 0x000fe40000800000 */
[----:B------:R-:W-:-:S02]  /*c220*/  ISETP.GT.AND P1, PT, R101, 0x91, !P2 ;  /* 0x000000916500780c */ /* 0x000fc40005724270 */
[----:B------:R-:W-:Y:S01]  /*c230*/  ISETP.GT.AND P2, PT, R101, 0x99, !P5 ;  /* 0x000000996500780c */ /* 0x000fe20006f44270 */
[-CC-:B------:R-:W-:Y:S01]  /*c240*/  FFMA.FTZ R32, R107, R58.reuse, -R14.reuse ;  /* 0x0000003a6b207223 */ /* 0x180fe2000001080e */
[----:B------:R-:W-:Y:S01]  /*c250*/  ISETP.LT.OR P1, PT, R106, 0x92, P1 ;  /* 0x000000926a00780c */ /* 0x000fe20000f21670 */
[--C-:B------:R-:W-:Y:S01]  /*c260*/  FFMA.FTZ R0, R0, R58, -R14.reuse ;  /* 0x0000003a00007223 */ /* 0x100fe2000001080e */
[----:B------:R-:W-:Y:S01]  /*c270*/  FMNMX.FTZ R68, R31, R68, !PT ;  /* 0x000000441f447209 */ /* 0x000fe20007810000 */
[-CC-:B------:R-:W-:Y:S01]  /*c280*/  FFMA.FTZ R3, R3, R58.reuse, -R14.reuse ;  /* 0x0000003a03037223 */ /* 0x180fe2000001080e */
[----:B------:R-:W-:Y:S01]  /*c290*/  FSEL R101, R30, -INF , !P1 ;  /* 0xff8000001e657808 */ /* 0x000fe20004800000 */
[--C-:B------:R-:W-:Y:S01]  /*c2a0*/  FFMA.FTZ R24, R25, R58, -R14.reuse ;  /* 0x0000003a19187223 */ /* 0x100fe2000001080e */
[----:B------:R-:W-:Y:S01]  /*c2b0*/  ISETP.LT.OR P2, PT, R106, 0x9a, P2 ;  /* 0x0000009a6a00780c */ /* 0x000fe20001741670 */
[----:B------:R-:W-:Y:S01]  /*c2c0*/  MUFU.EX2 R0, R0 ;  /* 0x0000000000007308 */ /* 0x000fe20000000800 */
[----:B------:R-:W-:Y:S01]  /*c2d0*/  FMNMX.FTZ R68, R101, R68, !PT ;  /* 0x0000004465447209 */ /* 0x000fe20007810000 */
[-CC-:B------:R-:W-:Y:S01]  /*c2e0*/  FFMA.FTZ R25, R103, R58.reuse, -R14.reuse ;  /* 0x0000003a67197223 */ /* 0x180fe2000001080e */
[----:B------:R-:W-:Y:S01]  /*c2f0*/  FSEL R107, R34, -INF , !P2 ;  /* 0xff800000226b7808 */ /* 0x000fe20005000000 */
[--C-:B------:R-:W-:Y:S01]  /*c300*/  FFMA.FTZ R89, R89, R58, -R14.reuse ;  /* 0x0000003a59597223 */ /* 0x100fe2000001080e */
[----:B------:R-:W-:Y:S01]  /*c310*/  FMNMX.FTZ R68, R33, R68, !PT ;  /* 0x0000004421447209 */ /* 0x000fe20007810000 */
[-CC-:B------:R-:W-:Y:S01]  /*c320*/  FFMA.FTZ R36, R109, R58.reuse, -R14.reuse ;  /* 0x0000003a6d247223 */ /* 0x180fe2000001080e */
[----:B------:R-:W-:-:S01]  /*c330*/  FFMA.FTZ R93, R93, R58, -R14 ;  /* 0x0000003a5d5d7223 */ /* 0x000fc2000001080e */
[----:B------:R-:W-:Y:S01]  /*c340*/  MUFU.EX2 R3, R3 ;  /* 0x0000000300037308 */ /* 0x000fe20000000800 */
[----:B------:R-:W-:Y:S01]  /*c350*/  FMNMX.FTZ R9, R107, R68, !PT ;  /* 0x000000446b097209 */ /* 0x000fe20007810000 */
        /* <DEDUP_REMOVED lines=29> */
[----:B------:R-:W-:-:S01]  /*c530*/  FFMA.FTZ R71, R71, R58, -R14 ;  /* 0x0000003a47477223 */ /* 0x000fc2000001080e */
[-CC-:B------:R-:W-:Y:S01]  /*c540*/  FFMA.FTZ R72, R139, R58.reuse, -R14.reuse ;  /* 0x0000003a8b487223 */ /* 0x180fe2000001080e */
[----:B------:R-:W-:-:S01]  /*c550*/  FFMA.FTZ R74, R141, R58, -R14 ;  /* 0x0000003a8d4a7223 */ /* 0x000fc2000001080e */
[-CC-:B------:R-:W-:Y:S01]  /*c560*/  FFMA.FTZ R99, R99, R58.reuse, -R14.reuse ;  /* 0x0000003a63637223 */ /* 0x180fe2000001080e */
[----:B------:R-:W0:Y:S01]  /*c570*/  SHFL.BFLY PT, R9, R76, 0x1, 0x1f ;  /* 0x0c201f004c097f89 */ /* 0x000e2200000e0000 */
[----:B------:R-:W-:-:S01]  /*c580*/  FFMA.FTZ R35, R35, R58, -R14 ;  /* 0x0000003a23237223 */ /* 0x000fc2000001080e */
[----:B------:R-:W1:Y:S01]  /*c590*/  MUFU.EX2 R25, R25 ;  /* 0x0000001900197308 */ /* 0x000e620000000800 */
[----:B------:R-:W-:-:S07]  /*c5a0*/  ISETP.NE.AND P5, PT, R110, 0x1, PT ;  /* 0x000000016e00780c */ /* 0x000fce0003fa5270 */
[----:B------:R-:W2:Y:S08]  /*c5b0*/  MUFU.EX2 R32, R32 ;  /* 0x0000002000207308 */ /* 0x000eb00000000800 */
[----:B------:R-:W3:Y:S01]  /*c5c0*/  MUFU.EX2 R89, R89 ;  /* 0x0000005900597308 */ /* 0x000ee20000000800 */
[----:B-1----:R-:W-:-:S04]  /*c5d0*/  F2FP.SATFINITE.E4M3.F32.PACK_AB_MERGE_C R152, R25, R24, RZ ;  /* 0x000000181998723e */ /* 0x002fc800048070ff */
[----:B------:R-:W-:Y:S02]  /*c5e0*/  F2FP.SATFINITE.E4M3.F32.PACK_AB_MERGE_C R152, R3, R0, R152 ;  /* 0x000000000398723e */ /* 0x000fe40004807098 */
[----:B0-----:R-:W-:Y:S01]  /*c5f0*/  FMNMX.FTZ R9, R76, R9, !PT ;  /* 0x000000094c097209 */ /* 0x001fe20007810000 */
[-C--:B------:R-:W-:Y:S01]  /*c600*/  FFMA.FTZ R76, R37, R58.reuse, -R14 ;  /* 0x0000003a254c7223 */ /* 0x080fe2000001080e */
[----:B------:R-:W0:Y:S02]  /*c610*/  MUFU.EX2 R36, R36 ;  /* 0x0000002400247308 */ /* 0x000e240000000800 */
[C---:B------:R-:W-:Y:S01]  /*c620*/  FSETP.NEU.FTZ.AND P1, PT, R9.reuse, -INF , PT ;  /* 0xff8000000900780b */ /* 0x040fe20003f3d000 */
[----:B------:R-:W-:-:S05]  /*c630*/  FFMA.FTZ R78, R9, R58, -8 ;  /* 0xc1000000094e7423 */ /* 0x000fca000001003a */
[----:B------:R-:W-:Y:S01]  /*c640*/  FSEL R14, R78, RZ, P1 ;  /* 0x000000ff4e0e7208 */ /* 0x000fe20000800000 */
[----:B------:R-:W1:Y:S04]  /*c650*/  MUFU.EX2 R93, R93 ;  /* 0x0000005d005d7308 */ /* 0x000e680000000800 */
[----:B------:R-:W-:-:S01]  /*c660*/  FFMA.FTZ R20, R20, R58, -R14 ;  /* 0x0000003a14147223 */ /* 0x000fc2000001080e */
[-CC-:B------:R-:W-:Y:S01]  /*c670*/  FFMA.FTZ R13, R13, R58.reuse, -R14.reuse ;  /* 0x0000003a0d0d7223 */ /* 0x180fe2000001080e */
[----:B------:R-:W-:-:S01]  /*c680*/  FFMA.FTZ R94, R59, R58, -R14 ;  /* 0x0000003a3b5e7223 */ /* 0x000fc2000001080e */
[-CC-:B------:R-:W-:Y:S01]  /*c690*/  FFMA.FTZ R15, R15, R58.reuse, -R14.reuse ;  /* 0x0000003a0f0f7223 */ /* 0x180fe2000001080e */
[----:B------:R-:W-:-:S01]  /*c6a0*/  FFMA.FTZ R59, R62, R58, -R14 ;  /* 0x0000003a3e3b7223 */ /* 0x000fc2000001080e */
[----:B------:R-:W-:Y:S01]  /*c6b0*/  FFMA.FTZ R62, R63, R58, -R14 ;  /* 0x0000003a3f3e7223 */ /* 0x000fe2000001080e */
[----:B------:R-:W-:Y:S01]  /*c6c0*/  MUFU.EX2 R20, R20 ;  /* 0x0000001400147308 */ /* 0x000fe20000000800 */
[----:B------:R-:W-:-:S01]  /*c6d0*/  FADD.FTZ R63, R0, R3 ;  /* 0x00000003003f7221 */ /* 0x000fc20000010000 */
[-CC-:B------:R-:W-:Y:S01]  /*c6e0*/  FFMA.FTZ R78, R21, R58.reuse, -R14.reuse ;  /* 0x0000003a154e7223 */ /* 0x180fe2000001080e */
[----:B------:R-:W-:-:S01]  /*c6f0*/  FFMA.FTZ R21, R39, R58, -R14 ;  /* 0x0000003a27157223 */ /* 0x000fc2000001080e */
        /* <DEDUP_REMOVED lines=13> */
[----:B---3--:R-:W-:-:S01]  /*c7d0*/  FADD.FTZ R67, R89, R96 ;  /* 0x0000006059437221 */ /* 0x008fc20000010000 */
[-CC-:B------:R-:W-:Y:S01]  /*c7e0*/  FFMA.FTZ R86, R79, R58.reuse, -R14.reuse ;  /* 0x0000003a4f567223 */ /* 0x180fe2000001080e */
[----:B------:R-:W-:-:S01]  /*c7f0*/  FFMA.FTZ R79, R149, R58, -R14 ;  /* 0x0000003a954f7223 */ /* 0x000fc2000001080e */
[----:B------:R-:W-:Y:S01]  /*c800*/  FFMA.FTZ R41, R41, R58, -R14 ;  /* 0x0000003a29297223 */ /* 0x000fe2000001080e */
[----:B0-----:R-:W-:-:S01]  /*c810*/  FADD.FTZ R98, R36, R67 ;  /* 0x0000004324627221 */ /* 0x001fc20000010000 */
[----:B-1----:R-:W-:Y:S01]  /*c820*/  F2FP.SATFINITE.E4M3.F32.PACK_AB_MERGE_C R154, R93, R36, RZ ;  /* 0x000000245d9a723e */ /* 0x002fe200048070ff */
[----:B------:R-:W-:-:S01]  /*c830*/  FFMA.FTZ R88, R83, R58, -R14 ;  /* 0x0000003a53587223 */ /* 0x000fc2000001080e */
[----:B------:R-:W0:Y:S01]  /*c840*/  MUFU.EX2 R78, R78 ;  /* 0x0000004e004e7308 */ /* 0x000e220000000800 */
[----:B----4-:R-:W-:-:S01]  /*c850*/  FADD.FTZ R96, R20, R13 ;  /* 0x0000000d14607221 */ /* 0x010fc20000010000 */
[----:B------:R-:W-:Y:S01]  /*c860*/  FADD.FTZ R91, R93, R98 ;  /* 0x000000625d5b7221 */ /* 0x000fe20000010000 */
[----:B------:R-:W-:-:S01]  /*c870*/  FFMA.FTZ R83, R151, R58, -R14 ;  /* 0x0000003a97537223 */ /* 0x000fc2000001080e */
[-CC-:B------:R-:W-:Y:S01]  /*c880*/  FFMA.FTZ R3, R43, R58.reuse, -R14.reuse ;  /* 0x0000003a2b037223 */ /* 0x180fe2000001080e */
[----:B------:R-:W-:-:S01]  /*c890*/  FFMA.FTZ R90, R85, R58, -R14 ;  /* 0x0000003a555a7223 */ /* 0x000fc2000001080e */
[----:B------:R-:W-:Y:S01]  /*c8a0*/  F2FP.SATFINITE.E4M3.F32.PACK_AB_MERGE_C R154, R89, R32, R154 ;  /* 0x00000020599a723e */ /* 0x000fe2000480709a */
        /* <DEDUP_REMOVED lines=11> */
[----:B------:R-:W-:Y:S01]  /*c960*/  F2FP.SATFINITE.E4M3.F32.PACK_AB_MERGE_C R153, R78, R15, RZ ;  /* 0x0000000f4e99723e */ /* 0x000fe200048070ff */
[----:B------:R-:W-:-:S01]  /*c970*/  FFMA.FTZ R29, R29, R58, -R14 ;  /* 0x0000003a1d1d7223 */ /* 0x000fc2000001080e */
[-CC-:B------:R-:W-:Y:S01]  /*c980*/  FFMA.FTZ R31, R31, R58.reuse, -R14.reuse ;  /* 0x0000003a1f1f7223 */ /* 0x180fe2000001080e */
[----:B------:R-:W-:-:S01]  /*c990*/  FFMA.FTZ R101, R101, R58, -R14 ;  /* 0x0000003a65657223 */ /* 0x000fc2000001080e */
[----:B------:R-:W-:Y:S01]  /*c9a0*/  F2FP.SATFINITE.E4M3.F32.PACK_AB_MERGE_C R153, R13, R20, R153 ;  /* 0x000000140d99723e */ /* 0x000fe20004807099 */
[----:B------:R-:W-:-:S01]  /*c9b0*/  FFMA.FTZ R33, R33, R58, -R14 ;  /* 0x0000003a21217223 */ /* 0x000fc2000001080e */
[----:B------:R-:W0:Y:S01]  /*c9c0*/  MUFU.EX2 R73, R73 ;  /* 0x0000004900497308 */ /* 0x000e220000000800 */
[----:B-1----:R-:W-:-:S01]  /*c9d0*/  FADD.FTZ R98, R38, R91 ;  /* 0x0000005b26627221 */ /* 0x002fc20000010000 */
[----:B------:R-:W1:Y:S06]  /*c9e0*/  @P5 LDC R13, c[0x0][0x44c] ;  /* 0x00011300ff0d5b82 */ /* 0x000e6c0000000800 */
[----:B------:R-:W3:Y:S01]  /*c9f0*/  MUFU.EX2 R80, R80 ;  /* 0x0000005000507308 */ /* 0x000ee20000000800 */
[----:B--2---:R-:W-:-:S07]  /*ca00*/  FADD.FTZ R67, R21, R96 ;  /* 0x0000006015437221 */ /* 0x004fce0000010000 */
[----:B------:R-:W2:Y:S01]  /*ca10*/  MUFU.EX2 R40, R113 ;  /* 0x0000007100287308 */ /* 0x000ea20000000800 */
[----:B0-----:R-:W-:-:S07]  /*ca20*/  FADD.FTZ R91, R73, R98 ;  /* 0x00000062495b7221 */ /* 0x001fce0000010000 */
[----:B------:R-:W0:Y:S01]  /*ca30*/  MUFU.EX2 R37, R37 ;  /* 0x0000002500257308 */ /* 0x000e220000000800 */
[----:B---3--:R-:W-:-:S01]  /*ca40*/  FADD.FTZ R24, R80, R67 ;  /* 0x0000004350187221 */ /* 0x008fc20000010000 */
[----:B-1----:R-:W-:-:S06]  /*ca50*/  @P5 IMAD.HI.U32 R13, R108, R13, RZ ;  /* 0x0000000d6c0d5227 */ /* 0x002fcc00078e00ff */
[----:B------:R-:W1:Y:S01]  /*ca60*/  MUFU.EX2 R77, R77 ;  /* 0x0000004d004d7308 */ /* 0x000e620000000800 */
[----:B--2---:R-:W-:-:S07]  /*ca70*/  FADD.FTZ R96, R40, R91 ;  /* 0x0000005b28607221 */ /* 0x004fce0000010000 */
[----:B------:R-:W2:Y:S01]  /*ca80*/  MUFU.EX2 R82, R82 ;  /* 0x0000005200527308 */ /* 0x000ea20000000800 */
[----:B0-----:R-:W-:-:S01]  /*ca90*/  FADD.FTZ R67, R37, R24 ;  /* 0x0000001825437221 */ /* 0x001fc20000010000 */
[----:B------:R-:W-:-:S06]  /*caa0*/  FFMA.FTZ R24, R42, R58, -R14 ;  /* 0x0000003a2a187223 */ /* 0x000fcc000001080e */
        /* <DEDUP_REMOVED lines=17> */
[----:B------:R-:W2:Y:S01]  /*cbc0*/  MUFU.EX2 R79, R79 ;  /* 0x0000004f004f7308 */ /* 0x000ea20000000800 */
[C---:B-1----:R-:W-:Y:S01]  /*cbd0*/  F2FP.SATFINITE.E4M3.F32.PACK_AB_MERGE_C R150, R97.reuse, R48, RZ ;  /* 0x000000306196723e */ /* 0x042fe200048070ff */
[----:B------:R-:W-:-:S03]  /*cbe0*/  FADD.FTZ R97, R97, R32 ;  /* 0x0000002061617221 */ /* 0x000fc60000010000 */
[----:B------:R-:W-:-:S03]  /*cbf0*/  F2FP.SATFINITE.E4M3.F32.PACK_AB_MERGE_C R150, R81, R44, R150 ;  /* 0x0000002c5196723e */ /* 0x000fc60004807096 */
[----:B------:R1:W-:Y:S08]  /*cc00*/  MUFU.EX2 R25, R41 ;  /* 0x0000002900197308 */ /* 0x0003f00000000800 */
[----:B------:R-:W3:Y:S01]  /*cc10*/  MUFU.EX2 R88, R88 ;  /* 0x0000005800587308 */ /* 0x000ee20000000800 */
[----:B-1----:R-:W-:-:S04]  /*cc20*/  FADD.FTZ R41, R39, R36 ;  /* 0x0000002427297221 */ /* 0x002fc80000010000 */
[----:B------:R-:W-:-:S03]  /*cc30*/  FADD.FTZ R0, R84, R41 ;  /* 0x0000002954007221 */ /* 0x000fc60000010000 */
[----:B------:R-:W1:Y:S01]  /*cc40*/  MUFU.EX2 R52, R119 ;  /* 0x0000007700347308 */ /* 0x000e620000000800 */
[----:B------:R-:W-:-:S01]  /*cc50*/  FADD.FTZ R41, R75, R0 ;  /* 0x000000004b297221 */ /* 0x000fc20000010000 */
[-CC-:B------:R-:W-:Y:S01]  /*cc60*/  FFMA.FTZ R0, R46, R58.reuse, -R14.reuse ;  /* 0x0000003a2e007223 */ /* 0x180fe2000001080e */
[C---:B0-----:R-:W-:Y:S02]  /*cc70*/  F2FP.SATFINITE.E4M3.F32.PACK_AB_MERGE_C R75, R86.reuse, R75, RZ ;  /* 0x0000004b564b723e */ /* 0x041fe400048070ff */
[----:B------:R-:W-:Y:S01]  /*cc80*/  FADD.FTZ R32, R86, R41 ;  /* 0x0000002956207221 */ /* 0x000fe20000010000 */
[----:B------:R-:W-:-:S01]  /*cc90*/  FFMA.FTZ R41, R47, R58, -R14 ;  /* 0x0000003a2f297223 */ /* 0x000fc2000001080e */
[----:B------:R-:W-:Y:S01]  /*cca0*/  F2FP.SATFINITE.E4M3.F32.PACK_AB_MERGE_C R149, R84, R39, R75 ;  /* 0x000000275495723e */ /* 0x000fe2000480704b */
[----:B------:R-:W0:Y:S01]  /*ccb0*/  MUFU.EX2 R83, R83 ;  /* 0x0000005300537308 */ /* 0x000e220000000800 */
[----:B--2---:R-:W-:-:S04]  /*ccc0*/  FADD.FTZ R43, R79, R32 ;  /* 0x000000204f2b7221 */ /* 0x004fc80000010000 */
[----:B---3--:R-:W-:-:S03]  /*ccd0*/  FADD.FTZ R32, R88, R43 ;  /* 0x0000002b58207221 */ /* 0x008fc60000010000 */
[----:B------:R-:W2:Y:S01]  /*cce0*/  MUFU.EX2 R87, R87 ;  /* 0x0000005700577308 */ /* 0x000ea20000000800 */
[----:B-1----:R-:W-:-:S07]  /*ccf0*/  FADD.FTZ R36, R52, R97 ;  /* 0x0000006134247221 */ /* 0x002fce0000010000 */
[----:B------:R-:W1:Y:S01]  /*cd00*/  MUFU.EX2 R90, R90 ;  /* 0x0000005a005a7308 */ /* 0x000e620000000800 */
[----:B0-----:R-:W-:-:S01]  /*cd10*/  FADD.FTZ R43, R83, R32 ;  /* 0x00000020532b7221 */ /* 0x001fc20000010000 */
[----:B------:R-:W-:-:S06]  /*cd20*/  FFMA.FTZ R32, R50, R58, -R14 ;  /* 0x0000003a32207223 */ /* 0x000fcc000001080e */
[----:B------:R-:W-:Y:S01]  /*cd30*/  MUFU.EX2 R54, R54 ;  /* 0x0000003600367308 */ /* 0x000fe20000000800 */
[----:B--2---:R-:W-:-:S07]  /*cd40*/  FADD.FTZ R47, R87, R36 ;  /* 0x00000024572f7221 */ /* 0x004fce0000010000 */
[----:B------:R-:W0:Y:S01]  /*cd50*/  MUFU.EX2 R61, R61 ;  /* 0x0000003d003d7308 */ /* 0x000e220000000800 */
[----:B-1----:R-:W-:-:S01]  /*cd60*/  FADD.FTZ R36, R90, R43 ;  /* 0x0000002b5a247221 */ /* 0x002fc20000010000 */
[-CC-:B------:R-:W-:Y:S01]  /*cd70*/  FFMA.FTZ R43, R51, R58.reuse, -R14.reuse ;  /* 0x0000003a332b7223 */ /* 0x180fe2000001080e */
[----:B------:R-:W-:-:S01]  /*cd80*/  FFMA.FTZ R14, R107, R58, -R14 ;  /* 0x0000003a6b0e7223 */ /* 0x000fc2000001080e */
[----:B------:R-:W-:-:S04]  /*cd90*/  F2FP.SATFINITE.E4M3.F32.PACK_AB_MERGE_C R83, R90, R83, RZ ;  /* 0x000000535a53723e */ /* 0x000fc800048070ff */
[----:B------:R-:W1:Y:S01]  /*cda0*/  MUFU.EX2 R85, R85 ;  /* 0x0000005500557308 */ /* 0x000e620000000800 */
[----:B------:R-:W-:-:S07]  /*cdb0*/  F2FP.SATFINITE.E4M3.F32.PACK_AB_MERGE_C R151, R88, R79, R83 ;  /* 0x0000004f5897723e */ /* 0x000fce0004807053 */
[----:B------:R-:W2:Y:S01]  /*cdc0*/  MUFU.EX2 R92, R92 ;  /* 0x0000005c005c7308 */ /* 0x000ea20000000800 */
[----:B0-----:R-:W-:Y:S01]  /*cdd0*/  F2FP.SATFINITE.E4M3.F32.PACK_AB_MERGE_C R144, R61, R54, RZ ;  /* 0x000000363d90723e */ /* 0x001fe200048070ff */
[----:B------:R-:W-:-:S03]  /*cde0*/  FADD.FTZ R54, R54, R47 ;  /* 0x0000002f36367221 */ /* 0x000fc60000010000 */
[----:B------:R-:W-:Y:S01]  /*cdf0*/  F2FP.SATFINITE.E4M3.F32.PACK_AB_MERGE_C R144, R87, R52, R144 ;  /* 0x000000345790723e */ /* 0x000fe20004807090 */
[----:B------:R-:W-:-:S02]  /*ce00*/  FADD.FTZ R61, R61, R54 ;  /* 0x000000363d3d7221 */ /* 0x000fc40000010000 */
        /* <DEDUP_REMOVED lines=8> */
[----:B-1----:R-:W-:-:S07]  /*ce90*/  F2FP.SATFINITE.E4M3.F32.PACK_AB_MERGE_C R146, R69, R60, RZ ;  /* 0x0000003c4592723e */ /* 0x002fce00048070ff */
[----:B------:R-:W1:Y:S01]  /*cea0*/  MUFU.EX2 R65, R65 ;  /* 0x0000004100417308 */ /* 0x000e620000000800 */
[----:B0-----:R-:W-:-:S07]  /*ceb0*/  FADD.FTZ R38, R56, R61 ;  /* 0x0000003d38267221 */ /* 0x001fce0000010000 */
[----:B------:R-:W0:Y:S01]  /*cec0*/  MUFU.EX2 R59, R59 ;  /* 0x0000003b003b7308 */ /* 0x000e220000000800 */
[----:B--2---:R-:W-:-:S01]  /*ced0*/  FADD.FTZ R36, R94, R47 ;  /* 0x0000002f5e247221 */ /* 0x004fc20000010000 */
[----:B------:R-:W-:-:S04]  /*cee0*/  F2FP.SATFINITE.E4M3.F32.PACK_AB_MERGE_C R57, R94, R57, RZ ;  /* 0x000000395e39723e */ /* 0x000fc800048070ff */
[----:B------:R-:W-:Y:S02]  /*cef0*/  F2FP.SATFINITE.E4M3.F32.PACK_AB_MERGE_C R145, R92, R85, R57 ;  /* 0x000000555c91723e */ /* 0x000fe40004807039 */
[----:B------:R-:W2:Y:S01]  /*cf00*/  MUFU.EX2 R62, R62 ;  /* 0x0000003e003e7308 */ /* 0x000ea20000000800 */
[C---:B-1----:R-:W-:Y:S01]  /*cf10*/  F2FP.SATFINITE.E4M3.F32.PACK_AB_MERGE_C R146, R65.reuse, R56, R146 ;  /* 0x000000384192723e */ /* 0x042fe20004807092 */
[----:B------:R-:W-:-:S04]  /*cf20*/  FADD.FTZ R65, R65, R38 ;  /* 0x0000002641417221 */ /* 0x000fc80000010000 */
[----:B------:R-:W-:Y:S02]  /*cf30*/  FADD.FTZ R60, R60, R65 ;  /* 0x000000413c3c7221 */ /* 0x000fe40000010000 */
[----:B------:R-:W-:Y:S01]  /*cf40*/  MUFU.EX2 R30, R30 ;  /* 0x0000001e001e7308 */ /* 0x000fe20000000800 */
[----:B0-----:R-:W-:-:S01]  /*cf50*/  FADD.FTZ R47, R59, R36 ;  /* 0x000000243b2f7221 */ /* 0x001fc20000010000 */
[----:B------:R-:W-:-:S06]  /*cf60*/  FADD.FTZ R69, R69, R60 ;  /* 0x0000003c45457221 */ /* 0x000fcc0000010000 */
[----:B------:R-:W0:Y:S01]  /*cf70*/  MUFU.EX2 R45, R45 ;  /* 0x0000002d002d7308 */ /* 0x000e220000000800 */
[----:B--2---:R-:W-:-:S07]  /*cf80*/  FADD.FTZ R36, R62, R47 ;  /* 0x0000002f3e247221 */ /* 0x004fce0000010000 */
        /* <DEDUP_REMOVED lines=10> */
[----:B------:R-:W-:Y:S01]  /*d030*/  MUFU.EX2 R24, R24 ;  /* 0x0000001800187308 */ /* 0x000fe20000000800 */
[----:B-1----:R-:W-:-:S01]  /*d040*/  FADD.FTZ R37, R66, R37 ;  /* 0x0000002542257221 */ /* 0x002fc20000010000 */
[----:B------:R-:W-:Y:S01]  /*d050*/  FADD.FTZ R30, R30, R103 ;  /* 0x000000671e1e7221 */ /* 0x000fe20000010000 */
[----:B------:R-:W-:-:S03]  /*d060*/  F2FP.SATFINITE.E4M3.F32.PACK_AB_MERGE_C R63, R66, R63, RZ ;  /* 0x0000003f423f723e */ /* 0x000fc600048070ff */
[----:B------:R-:W-:Y:S01]  /*d070*/  FADD.FTZ R45, R45, R30 ;  /* 0x0000001e2d2d7221 */ /* 0x000fe20000010000 */
[----:B------:R-:W-:Y:S01]  /*d080*/  F2FP.SATFINITE.E4M3.F32.PACK_AB_MERGE_C R147, R62, R59, R63 ;  /* 0x0000003b3e93723e */ /* 0x000fe2000480703f */
[----:B------:R-:W-:Y:S01]  /*d090*/  MUFU.EX2 R68, R68 ;  /* 0x0000004400447308 */ /* 0x000fe20000000800 */
[----:B--2---:R-:W-:-:S07]  /*d0a0*/  FADD.FTZ R36, R8, R37 ;  /* 0x0000002508247221 */ /* 0x004fce0000010000 */
[----:B------:R-:W0:Y:S08]  /*d0b0*/  MUFU.EX2 R53, R53 ;  /* 0x0000003500357308 */ /* 0x000e300000000800 */
[----:B------:R-:W-:Y:S08]  /*d0c0*/  MUFU.EX2 R3, R3 ;  /* 0x0000000300037308 */ /* 0x000ff00000000800 */
[----:B------:R-:W-:Y:S01]  /*d0d0*/  MUFU.EX2 R34, R34 ;  /* 0x0000002200227308 */ /* 0x000fe20000000800 */
[----:B0-----:R-:W-:-:S07]  /*d0e0*/  F2FP.SATFINITE.E4M3.F32.PACK_AB_MERGE_C R142, R53, R68, RZ ;  /* 0x00000044358e723e */ /* 0x001fce00048070ff */
[----:B------:R-:W0:Y:S08]  /*d0f0*/  MUFU.EX2 R49, R49 ;  /* 0x0000003100317308 */ /* 0x000e300000000800 */
[----:B------:R-:W1:Y:S08]  /*d100*/  MUFU.EX2 R0, R0 ;  /* 0x0000000000007308 */ /* 0x000e700000000800 */
[----:B------:R-:W2:Y:S01]  /*d110*/  MUFU.EX2 R41, R41 ;  /* 0x0000002900297308 */ /* 0x000ea20000000800 */
[----:B0-----:R-:W-:Y:S01]  /*d120*/  F2FP.SATFINITE.E4M3.F32.PACK_AB_MERGE_C R142, R49, R34, R142 ;  /* 0x00000022318e723e */ /* 0x001fe2000480708e */
[----:B------:R-:W-:-:S04]  /*d130*/  FADD.FTZ R34, R34, R45 ;  /* 0x0000002d22227221 */ /* 0x000fc80000010000 */
[----:B------:R-:W-:Y:S02]  /*d140*/  FADD.FTZ R49, R49, R34 ;  /* 0x0000002231317221 */ /* 0x000fe40000010000 */
[----:B------:R0:W-:Y:S02]  /*d150*/  MUFU.EX2 R15, R27 ;  /* 0x0000001b000f7308 */ /* 0x0001e40000000800 */
[----:B------:R-:W-:-:S04]  /*d160*/  FADD.FTZ R68, R68, R49 ;  /* 0x0000003144447221 */ /* 0x000fc80000010000 */
[----:B------:R-:W-:Y:S02]  /*d170*/  FADD.FTZ R53, R53, R68 ;  /* 0x0000004435357221 */ /* 0x000fe40000010000 */
[----:B------:R-:W3:Y:S01]  /*d180*/  MUFU.EX2 R32, R32 ;  /* 0x0000002000207308 */ /* 0x000ee20000000800 */
[----:B0-----:R-:W-:-:S04]  /*d190*/  FADD.FTZ R27, R25, R36 ;  /* 0x00000024191b7221 */ /* 0x001fc80000010000 */
[----:B------:R-:W-:Y:S01]  /*d1a0*/  FADD.FTZ R30, R24, R27 ;  /* 0x0000001b181e7221 */ /* 0x000fe20000010000 */
[C---:B------:R-:W-:Y:S02]  /*d1b0*/  F2FP.SATFINITE.E4M3.F32.PACK_AB_MERGE_C R27, R3.reuse, R24, RZ ;  /* 0x00000018031b723e */ /* 0x040fe400048070ff */
[----:B------:R-:W-:Y:S01]  /*d1c0*/  MUFU.EX2 R71, R71 ;  /* 0x0000004700477308 */ /* 0x000fe20000000800 */
[----:B------:R-:W-:-:S01]  /*d1d0*/  FADD.FTZ R3, R3, R30 ;  /* 0x0000001e03037221 */ /* 0x000fc20000010000 */
[----:B------:R-:W-:Y:S01]  /*d1e0*/  F2FP.SATFINITE.E4M3.F32.PACK_AB_MERGE_C R141, R25, R8, R27 ;  /* 0x00000008198d723e */ /* 0x000fe2000480701b */
[----:B------:R-:W0:Y:S01]  /*d1f0*/  @P5 LDC R30, c[0x0][0x450] ;  /* 0x00011400ff1e5b82 */ /* 0x000e220000000800 */
[----:B------:R-:W-:Y:S02]  /*d200*/  IMAD.MOV.U32 R8, RZ, RZ, R108 ;  /* 0x000000ffff087224 */ /* 0x000fe400078e006c */
[----:B-1----:R-:W-:Y:S02]  /*d210*/  FADD.FTZ R20, R0, R3 ;  /* 0x0000000300147221 */ /* 0x002fe40000010000 */
[----:B------:R-:W1:Y:S02]  /*d220*/  MUFU.EX2 R72, R72 ;  /* 0x0000004800487308 */ /* 0x000e640000000800 */
[----:B--2---:R-:W-:-:S04]  /*d230*/  FADD.FTZ R3, R41, R20 ;  /* 0x0000001429037221 */ /* 0x004fc80000010000 */
[----:B---3--:R-:W-:Y:S02]  /*d240*/  FADD.FTZ R24, R32, R3 ;  /* 0x0000000320187221 */ /* 0x008fe40000010000 */
[----:B------:R-:W2:Y:S08]  /*d250*/  MUFU.EX2 R43, R43 ;  /* 0x0000002b002b7308 */ /* 0x000eb00000000800 */
[----:B------:R-:W-:Y:S01]  /*d260*/  MUFU.EX2 R70, R137 ;  /* 0x0000008900467308 */ /* 0x000fe20000000800 */
[----:B-1----:R-:W-:-:S02]  /*d270*/  F2FP.SATFINITE.E4M3.F32.PACK_AB_MERGE_C R3, R72, R71, RZ ;  /* 0x000000474803723e */ /* 0x002fc400048070ff */
[----:B0-----:R-:W-:Y:S02]  /*d280*/  @P5 SHF.R.U32.HI R8, RZ, R30, R13 ;  /* 0x0000001eff085219 */ /* 0x001fe4000001160d */
[----:B------:R-:W-:-:S03]  /*d290*/  ISETP.GE.AND P5, PT, R11, 0x1, PT ;  /* 0x000000010b00780c */ /* 0x000fc60003fa6270 */
[----:B------:R-:W0:Y:S01]  /*d2a0*/  MUFU.EX2 R55, R55 ;  /* 0x0000003700377308 */ /* 0x000e220000000800 */
[C---:B--2---:R-:W-:Y:S01]  /*d2b0*/  F2FP.SATFINITE.E4M3.F32.PACK_AB_MERGE_C R32, R43.reuse, R32, RZ ;  /* 0x000000202b20723e */ /* 0x044fe200048070ff */
[----:B------:R-:W-:Y:S01]  /*d2c0*/  FADD.FTZ R43, R43, R24 ;  /* 0x000000182b2b7221 */ /* 0x000fe20000010000 */
[----:B------:R-:W-:Y:S02]  /*d2d0*/  IMAD.IADD R105, R105, 0x1, R8 ;  /* 0x0000000169697824 */ /* 0x000fe400078e0208 */
[----:B------:R-:W-:Y:S02]  /*d2e0*/  F2FP.SATFINITE.E4M3.F32.PACK_AB_MERGE_C R143, R41, R0, R32 ;  /* 0x00000000298f723e */ /* 0x000fe40004807020 */
[----:B------:R-:W-:Y:S01]  /*d2f0*/  IMAD.IADD R10, R105, 0x1, R10 ;  /* 0x00000001690a7824 */ /* 0x000fe200078e020a */
[----:B------:R-:W1:Y:S08]  /*d300*/  MUFU.EX2 R26, R26 ;  /* 0x0000001a001a7308 */ /* 0x000e700000000800 */
[----:B------:R-:W2:Y:S01]  /*d310*/  MUFU.EX2 R28, R28 ;  /* 0x0000001c001c7308 */ /* 0x000ea20000000800 */
[----:B0-----:R-:W-:Y:S01]  /*d320*/  F2FP.SATFINITE.E4M3.F32.PACK_AB_MERGE_C R136, R55, R70, R3 ;  /* 0x000000463788723e */ /* 0x001fe20004807003 */
[----:B------:R-:W-:-:S04]  /*d330*/  FADD.FTZ R70, R70, R53 ;  /* 0x0000003546467221 */ /* 0x000fc80000010000 */
[----:B------:R-:W-:Y:S02]  /*d340*/  FADD.FTZ R70, R55, R70 ;  /* 0x0000004637467221 */ /* 0x000fe40000010000 */
[----:B------:R-:W-:Y:S01]  /*d350*/  MUFU.EX2 R35, R35 ;  /* 0x0000002300237308 */ /* 0x000fe20000000800 */
[----:B-1----:R-:W-:-:S01]  /*d360*/  FADD.FTZ R24, R26, R43 ;  /* 0x0000002b1a187221 */ /* 0x002fc20000010000 */
[----:B------:R-:W-:-:S03]  /*d370*/  FADD.FTZ R71, R71, R70 ;  /* 0x0000004647477221 */ /* 0x000fc60000010000 */
[----:B------:R-:W-:Y:S01]  /*d380*/  FADD.FTZ R3, R15, R24 ;  /* 0x000000180f037221 */ /* 0x000fe20000010000 */
[----:B------:R-:W-:-:S02]  /*d390*/  FADD.FTZ R71, R72, R71 ;  /* 0x0000004748477221 */ /* 0x000fc40000010000 */
[----:B------:R-:W0:Y:S01]  /*d3a0*/  MUFU.EX2 R76, R76 ;  /* 0x0000004c004c7308 */ /* 0x000e220000000800 */
[----:B--2---:R-:W-:-:S07]  /*d3b0*/  FADD.FTZ R0, R28, R3 ;  /* 0x000000031c007221 */ /* 0x004fce0000010000 */
[----:B------:R-:W1:Y:S08]  /*d3c0*/  MUFU.EX2 R29, R29 ;  /* 0x0000001d001d7308 */ /* 0x000e700000000800 */
[----:B------:R-:W-:Y:S01]  /*d3d0*/  MUFU.EX2 R74, R74 ;  /* 0x0000004a004a7308 */ /* 0x000fe20000000800 */
[----:B0-----:R-:W-:-:S07]  /*d3e0*/  F2FP.SATFINITE.E4M3.F32.PACK_AB_MERGE_C R3, R76, R35, RZ ;  /* 0x000000234c03723e */ /* 0x001fce00048070ff */
[----:B------:R-:W0:Y:S01]  /*d3f0*/  MUFU.EX2 R99, R99 ;  /* 0x0000006300637308 */ /* 0x000e220000000800 */
[----:B-1----:R-:W-:-:S01]  /*d400*/  FADD.FTZ R0, R29, R0 ;  /* 0x000000001d007221 */ /* 0x002fc20000010000 */
        /* <DEDUP_REMOVED lines=17> */
[----:B------:R-:W-:-:S05]  /*d520*/  FADD.FTZ R3, R76, R35 ;  /* 0x000000234c037221 */ /* 0x000fca0000010000 */
[----:B------:R0:W-:Y:S01]  /*d530*/  STL [R1], R3 ;  /* 0x0000000301007387 */ /* 0x0001e20000100800 */
[----:B------:R-:W-:Y:S05]  /*d540*/  @!P5 BRA `(.L_x_12333) ;  /* 0x000000000048d947 */ /* 0x000fea0003800000 */
[C---:B------:R-:W-:Y:S01]  /*d550*/  ISETP.GT.AND P1, PT, R105.reuse, RZ, PT ;  /* 0x000000ff6900720c */ /* 0x040fe20003f24270 */
[----:B------:R-:W-:Y:S01]  /*d560*/  BSSY B0, `(.L_x_12334) ;  /* 0x000000e000007945 */ /* 0x000fe20003800000 */
[----:B0-----:R-:W-:-:S11]  /*d570*/  VIADD R3, R105, 0xffffffff ;  /* 0xffffffff69037836 */ /* 0x001fd60000000000 */
        /* <DEDUP_REMOVED lines=8> */
.L_x_12335:
[----:B------:R-:W-:-:S13]  /*d600*/  ISETP.NE.AND P1, PT, R11, 0x1, PT ;  /* 0x000000010b00780c */ /* 0x000fda0003f25270 */
[----:B------:R-:W0:Y:S02]  /*d610*/  @P1 LDC.64 R14, c[0x0][0x9e8] ;  /* 0x00027a00ff0e1b82 */ /* 0x000e240000000a00 */
[----:B0-----:R-:W-:-:S05]  /*d620*/  @P1 IMAD.HI.U32 R8, R3, R14, RZ ;  /* 0x0000000e03081227 */ /* 0x001fca00078e00ff */
[----:B------:R-:W-:-:S07]  /*d630*/  @P1 SHF.R.U32.HI R3, RZ, R15, R8 ;  /* 0x0000000fff031219 */ /* 0x000fce0000011608 */
.L_x_12336:
[----:B------:R-:W-:Y:S05]  /*d640*/  BSYNC B0 ;  /* 0x0000000000007941 */ /* 0x000fea0003800000 */
.L_x_12334:
[----:B------:R-:W-:-:S05]  /*d650*/  IMAD R3, R3, R11, R11 ;  /* 0x0000000b03037224 */ /* 0x000fca00078e020b */
[----:B------:R-:W-:-:S07]  /*d660*/  VIMNMX R10, R10, R3, PT ;  /* 0x000000030a0a7248 */ /* 0x000fce0003fe0100 */
.L_x_12333:
[----:B------:R-:W2:Y:S01]  /*d670*/  LDL R8, [R1+0x40] ;  /* 0x0000400001087983 */ /* 0x000ea20000100800 */
[----:B------:R-:W-:Y:S01]  /*d680*/  IMAD.HI R10, R10, 0x66666667, RZ ;  /* 0x666666670a0a7827 */ /* 0x000fe200078e02ff */
[----:B------:R-:W-:Y:S01]  /*d690*/  ULDC UR40, c[0x0][0x9e4] ;  /* 0x0002790000287ab9 */ /* 0x000fe20000000800 */
[----:B------:R-:W-:Y:S01]  /*d6a0*/  ULDC UR37, c[0x0][0x9e4] ;  /* 0x0002790000257ab9 */ /* 0x000fe20000000800 */
[----:B------:R-:W-:Y:S01]  /*d6b0*/  ULDC UR36, c[0x0][0x988] ;  /* 0x0002620000247ab9 */ /* 0x000fe20000000800 */
[----:B------:R-:W-:Y:S01]  /*d6c0*/  ULDC UR39, c[0x0][0x988] ;  /* 0x0002620000277ab9 */ /* 0x000fe20000000800 */
[----:B0-----:R-:W-:Y:S01]  /*d6d0*/  SHF.R.U32.HI R3, RZ, 0x1f, R10 ;  /* 0x0000001fff037819 */ /* 0x001fe2000001160a */
[----:B------:R-:W-:Y:S01]  /*d6e0*/  ULDC UR38, c[0x0][0x988] ;  /* 0x0002620000267ab9 */ /* 0x000fe20000000800 */
[----:B------:R-:W-:Y:S01]  /*d6f0*/  ULDC UR42, c[0x0][0x9e0] ;  /* 0x00027800002a7ab9 */ /* 0x000fe20000000800 */
[----:B------:R-:W-:Y:S01]  /*d700*/  ULDC UR41, c[0x0][0x9e0] ;  /* 0x0002780000297ab9 */ /* 0x000fe20000000800 */
[----:B------:R-:W-:Y:S01]  /*d710*/  LEA.HI.SX32 R3, R10, R3, 0x1a ;  /* 0x000000030a037211 */ /* 0x000fe200078fd2ff */
        /* <DEDUP_REMOVED lines=38> */
.L_x_12359:
[----:B------:R-:W-:-:S05]  /*d980*/  VIADD R13, R19, 0x1 ;  /* 0x00000001130d7836 */ /* 0x000fca0000000000 */
[----:B------:R-:W-:-:S04]  /*d990*/  ISETP.NE.AND P1, PT, R13, 0x2, PT ;  /* 0x000000020d00780c */ /* 0x000fc80003f25270 */
[----:B------:R-:W-:Y:S02]  /*d9a0*/  SEL R3, RZ, 0x1, P1 ;  /* 0x00000001ff037807 */ /* 0x000fe40000800000 */
[----:B------:R-:W-:Y:S02]  /*d9b0*/  SEL R13, R13, RZ, P1 ;  /* 0x000000ff0d0d7207 */ /* 0x000fe40000800000 */
[----:B------:R-:W-:Y:S01]  /*d9c0*/  LOP3.LUT R8, R156, R3, RZ, 0x3c, !PT ;  /* 0x000000039c087212 */ /* 0x000fe200078e3cff */
[----:B------:R-:W-:Y:S06]  /*d9d0*/  @!P0 BRA `(.L_x_12340) ;  /* 0x0000000000048947 */ /* 0x000fec0003800000 */
[----:B------:R-:W-:Y:S01]  /*d9e0*/  BPT.TRAP 0x1 ;  /* 0x000000040000795c */ /* 0x000fe20000300000 */
.L_x_12340:
[----:B------:R-:W-:Y:S01]  /*d9f0*/  IMAD R3, R13, 0x8, R18 ;  /* 0x000000080d037824 */ /* 0x000fe200078e0212 */
[----:B------:R-:W-:-:S04]  /*da00*/  SHF.L.U32 R10, R8, 0x1f, RZ ;  /* 0x0000001f080a7819 */ /* 0x000fc800000006ff */
[----:B------:R0:W1:Y:S01]  /*da10*/  SYNCS.PHASECHK.TRANS64.TRYWAIT P1, [R3+URZ+0x13230], R10 ;  /* 0x0132300a030075a7 */ /* 0x000062000802017f */
[----:B------:R-:W-:Y:S05]  /*da20*/  @!P0 BRA `(.L_x_12341) ;  /* 0x0000000000048947 */ /* 0x000fea0003800000 */
[----:B------:R-:W-:Y:S01]  /*da30*/  BPT.TRAP 0x1 ;  /* 0x000000040000795c */ /* 0x000fe20000300000 */
.L_x_12341:
[----:B------:R-:W2:Y:S01]  /*da40*/  LDL R11, [R1+0x28] ;  /* 0x00002800010b7983 */ /* 0x000ea20000100800 */
[----:B------:R-:W-:Y:S01]  /*da50*/  BSSY B2, `(.L_x_12342) ;  /* 0x0000007000027945 */ /* 0x000fe20003800000 */
[----:B--2---:R-:W-:-:S04]  /*da60*/  IMAD R20, R13, 0x280, R11 ;  /* 0x000002800d147824 */ /* 0x004fc800078e020b */
[C---:B------:R-:W-:Y:S02]  /*da70*/  VIADD R14, R20.reuse, 0x80 ;  /* 0x00000080140e7836 */ /* 0x040fe40000000000 */
[----:B------:R-:W-:Y:S01]  /*da80*/  VIADD R56, R20, 0x100 ;  /* 0x0000010014387836 */ /* 0x000fe20000000000 */
[----:B-1----:R-:W-:Y:S06]  /*da90*/  @P1 BRA `(.L_x_12343) ;  /* 0x0000000000081947 */ /* 0x002fec0003800000 */
[----:B------:R-:W1:Y:S02]  /*daa0*/  SYNCS.PHASECHK.TRANS64.TRYWAIT P1, [R3+URZ+0x13230], R10 ;  /* 0x0132300a030075a7 */ /* 0x000e64000802017f */
[----:B-1----:R-:W-:Y:S05]  /*dab0*/  @!P1 BRA `(.L_x_12344) ;  /* 0x00000178005c9947 */ /* 0x002fea0003800000 */
.L_x_12343:
[----:B------:R-:W-:Y:S05]  /*dac0*/  BSYNC B2 ;  /* 0x0000000000027941 */ /* 0x000fea0003800000 */
.L_x_12342:
[----:B01----:R-:W-:Y:S01]  /*dad0*/  IMAD.MOV.U32 R10, RZ, RZ, R20 ;  /* 0x000000ffff0a7224 */ /* 0x003fe200078e0014 */
[----:B------:R-:W-:Y:S01]  /*dae0*/  R2UR UR12, R4 ;  /* 0x00000000040c72ca */ /* 0x000fe200000e0000 */
[----:B------:R-:W-:Y:S01]  /*daf0*/  IMAD.MOV.U32 R11, RZ, RZ, -0x7fffffe0 ;  /* 0x80000020ff0b7424 */ /* 0x000fe200078e00ff */
[----:B------:R-:W-:Y:S01]  /*db00*/  R2UR UR13, R5 ;  /* 0x00000000050d72ca */ /* 0x000fe200000e0000 */
[----:B------:R-:W-:Y:S01]  /*db10*/  WARPGROUP.ARRIVE ;  /* 0x00000000000079c5 */ /* 0x000fe20000000000 */
[----:B------:R-:W-:Y:S01]  /*db20*/  R2UR UR14, R10 ;  /* 0x000000000a0e72ca */ /* 0x000fe200000e0000 */
[----:B------:R-:W-:Y:S01]  /*db30*/  IMAD.MOV.U32 R15, RZ, RZ, -0x7fffffe0 ;  /* 0x80000020ff0f7424 */ /* 0x000fe200078e00ff */
[----:B------:R-:W-:Y:S01]  /*db40*/  R2UR UR15, R11 ;  /* 0x000000000b0f72ca */ /* 0x000fe200000e0000 */
[----:B------:R-:W-:Y:S01]  /*db50*/  IMAD.MOV.U32 R10, RZ, RZ, R56 ;  /* 0x000000ffff0a7224 */ /* 0x000fe200078e0038 */
[----:B------:R-:W-:Y:S01]  /*db60*/  R2UR UR22, R14 ;  /* 0x000000000e1672ca */ /* 0x000fe200000e0000 */
[C---:B------:R-:W-:Y:S01]  /*db70*/  VIADD R14, R20.reuse, 0x180 ;  /* 0x00000180140e7836 */ /* 0x040fe20000000000 */
[----:B------:R-:W-:Y:S01]  /*db80*/  R2UR UR23, R15 ;  /* 0x000000000f1772ca */ /* 0x000fe200000e0000 */
[----:B------:R-:W-:Y:S01]  /*db90*/  VIADD R56, R20, 0x182 ;  /* 0x0000018214387836 */ /* 0x000fe20000000000 */
[----:B------:R-:W-:Y:S01]  /*dba0*/  R2UR UR20, R4 ;  /* 0x00000000041472ca */ /* 0x000fe200000e0000 */
[----:B------:R-:W-:Y:S01]  /*dbb0*/  IMAD.MOV.U32 R57, RZ, RZ, -0x7fffffe0 ;  /* 0x80000020ff397424 */ /* 0x000fe200078e00ff */
[----:B------:R-:W-:-:S02]  /*dbc0*/  R2UR UR21, R5 ;  /* 0x00000000051572ca */ /* 0x000fc400000e0000 */
[----:B------:R-:W-:Y:S01]  /*dbd0*/  R2UR UR26, R10 ;  /* 0x000000000a1a72ca */ /* 0x000fe200000e0000 */
[----:B------:R-:W-:Y:S01]  /*dbe0*/  VIADD R10, R20, 0x200 ;  /* 0x00000200140a7836 */ /* 0x000fe20000000000 */
[----:B------:R-:W-:Y:S01]  /*dbf0*/  R2UR UR27, R11 ;  /* 0x000000000b1b72ca */ /* 0x000fe200000e0000 */
[----:B------:R-:W-:Y:S01]  /*dc00*/  QGMMA.64x32x32.F32.E4M3.E4M3 R120, gdesc[UR12], RZ, !UPT, gsb0 ;  /* 0x006000000c7879f3 */ /* 0x000fe2000c0008ff */
[----:B------:R-:W-:Y:S02]  /*dc10*/  R2UR UR24, R4 ;  /* 0x00000000041872ca */ /* 0x000fe400000e0000 */
[----:B------:R-:W-:Y:S02]  /*dc20*/  R2UR UR25, R5 ;  /* 0x00000000051972ca */ /* 0x000fe400000e0000 */
[----:B------:R-:W-:Y:S01]  /*dc30*/  R2UR UR10, R14 ;  /* 0x000000000e0a72ca */ /* 0x000fe200000e0000 */
[----:B------:R-:W-:Y:S01]  /*dc40*/  VIADD R14, R20, 0x2 ;  /* 0x00000002140e7836 */ /* 0x000fe20000000000 */
[----:B------:R-:W-:-:S02]  /*dc50*/  R2UR UR11, R15 ;  /* 0x000000000f0b72ca */ /* 0x000fc400000e0000 */
[----:B------:R-:W-:Y:S02]  /*dc60*/  R2UR UR8, R4 ;  /* 0x00000000040872ca */ /* 0x000fe400000e0000 */
[----:B------:R-:W-:Y:S02]  /*dc70*/  R2UR UR9, R5 ;  /* 0x00000000050972ca */ /* 0x000fe400000e0000 */
[----:B------:R-:W-:Y:S01]  /*dc80*/  R2UR UR6, R10 ;  /* 0x000000000a0672ca */ /* 0x000fe200000e0000 */
[----:B------:R-:W-:Y:S01]  /*dc90*/  VIADD R10, R20, 0x82 ;  /* 0x00000082140a7836 */ /* 0x000fe20000000000 */
[----:B------:R-:W-:Y:S01]  /*dca0*/  R2UR UR7, R11 ;  /* 0x000000000b0772ca */ /* 0x000fe200000e0000 */
[----:B------:R-:W-:Y:S01]  /*dcb0*/  IMAD.MOV.U32 R11, RZ, RZ, -0x7fffffe0 ;  /* 0x80000020ff0b7424 */ /* 0x000fe200078e00ff */
[----:B------:R-:W-:Y:S02]  /*dcc0*/  R2UR UR4, R4 ;  /* 0x00000000040472ca */ /* 0x000fe400000e0000 */
[----:B------:R-:W-:-:S02]  /*dcd0*/  R2UR UR5, R5 ;  /* 0x00000000050572ca */ /* 0x000fc400000e0000 */
[----:B------:R-:W-:Y:S01]  /*dce0*/  R2UR UR18, R14 ;  /* 0x000000000e1272ca */ /* 0x000fe200000e0000 */
[----:B------:R-:W-:Y:S01]  /*dcf0*/  VIADD R14, R20, 0x102 ;  /* 0x00000102140e7836 */ /* 0x000fe20000000000 */
[----:B------:R-:W-:Y:S01]  /*dd00*/  R2UR UR19, R15 ;  /* 0x000000000f1372ca */ /* 0x000fe200000e0000 */
[----:B------:R-:W-:Y:S01]  /*dd10*/  IMAD.MOV.U32 R15, RZ, RZ, -0x7fffffe0 ;  /* 0x80000020ff0f7424 */ /* 0x000fe200078e00ff */
[----:B------:R-:W-:Y:S02]  /*dd20*/  R2UR UR16, R6 ;  /* 0x00000000061072ca */ /* 0x000fe400000e0000 */
[----:B------:R-:W-:Y:S02]  /*dd30*/  R2UR UR17, R7 ;  /* 0x00000000071172ca */ /* 0x000fe400000e0000 */
[----:B------:R-:W-:Y:S01]  /*dd40*/  R2UR UR14, R10 ;  /* 0x000000000a0e72ca */ /* 0x000fe200000e0000 */
[----:B------:R-:W-:Y:S01]  /*dd50*/  VIADD R10, R20, 0x202 ;  /* 0x00000202140a7836 */ /* 0x000fe20000000000 */
[----:B------:R-:W-:Y:S01]  /*dd60*/  R2UR UR15, R11 ;  /* 0x000000000b0f72ca */ /* 0x000fe200000e0000 */
[----:B------:R-:W-:Y:S01]  /*dd70*/  IMAD.MOV.U32 R11, RZ, RZ, -0x7fffffe0 ;  /* 0x80000020ff0b7424 */ /* 0x000fe200078e00ff */
[----:B------:R-:W-:-:S02]  /*dd80*/  R2UR UR12, R6 ;  /* 0x00000000060c72ca */ /* 0x000fc400000e0000 */
        /* <DEDUP_REMOVED lines=43> */
.L_x_12345:
[----:B------:R-:W-:Y:S01]  /*e040*/  SHF.L.U32 R10, R156, 0x1f, RZ ;  /* 0x0000001f9c0a7819 */ /* 0x000fe200000006ff */
[----:B------:R-:W-:-:S04]  /*e050*/  IMAD R20, R19, 0x8, R18 ;  /* 0x0000000813147824 */ /* 0x000fc800078e0212 */
[----:B------:R0:W1:Y:S01]  /*e060*/  SYNCS.PHASECHK.TRANS64.TRYWAIT P1, [R20+URZ+0x13250], R10 ;  /* 0x0132500a140075a7 */ /* 0x000062000802017f */
[----:B------:R-:W-:Y:S05]  /*e070*/  @!P0 BRA `(.L_x_12346) ;  /* 0x0000000000048947 */ /* 0x000fea0003800000 */
[----:B------:R-:W-:Y:S01]  /*e080*/  BPT.TRAP 0x1 ;  /* 0x000000040000795c */ /* 0x000fe20000300000 */
.L_x_12346:
[----:B------:R-:W-:Y:S04]  /*e090*/  BSSY B2, `(.L_x_12347) ;  /* 0x0000004000027945 */ /* 0x000fe80003800000 */
[----:B-1----:R-:W-:Y:S05]  /*e0a0*/  @P1 BRA `(.L_x_12348) ;  /* 0x0000000000081947 */ /* 0x002fea0003800000 */
[----:B------:R-:W1:Y:S02]  /*e0b0*/  SYNCS.PHASECHK.TRANS64.TRYWAIT P1, [R20+URZ+0x13250], R10 ;  /* 0x0132500a140075a7 */ /* 0x000e64000802017f */
[----:B-1----:R-:W-:Y:S05]  /*e0c0*/  @!P1 BRA `(.L_x_12349) ;  /* 0x0000017000ec9947 */ /* 0x002fea0003800000 */
.L_x_12348:
[----:B------:R-:W-:Y:S05]  /*e0d0*/  BSYNC B2 ;  /* 0x0000000000027941 */ /* 0x000fea0003800000 */
.L_x_12347:
[----:B01----:R-:W-:Y:S01]  /*e0e0*/  VIADD R10, R18, 0x1000 ;  /* 0x00001000120a7836 */ /* 0x003fe20000000000 */
[----:B------:R-:W-:Y:S01]  /*e0f0*/  WARPGROUP.ARRIVE ;  /* 0x00000000000079c5 */ /* 0x000fe20000000000 */
[----:B------:R-:W-:Y:S01]  /*e100*/  IMAD.MOV.U32 R11, RZ, RZ, -0x3ffffff0 ;  /* 0xc0000010ff0b7424 */ /* 0x000fe200078e00ff */
[----:B------:R-:W-:Y:S02]  /*e110*/  LOP3.LUT P1, RZ, R17, 0x10, RZ, 0xc0, !PT ;  /* 0x0000001011ff7812 */ /* 0x000fe4000782c0ff */
[----:B------:R-:W-:Y:S02]  /*e120*/  SHF.R.U32.HI R10, RZ, 0x4, R10 ;  /* 0x00000004ff0a7819 */ /* 0x000fe4000001160a */
[----:B------:R-:W-:Y:S02]  /*e130*/  R2UR UR7, R11 ;  /* 0x000000000b0772ca */ /* 0x000fe400000e0000 */
[----:B------:R-:W-:-:S04]  /*e140*/  LOP3.LUT R10, R10, 0x3fff, RZ, 0xc0, !PT ;  /* 0x00003fff0a0a7812 */ /* 0x000fc800078ec0ff */
[----:B------:R-:W-:-:S05]  /*e150*/  LOP3.LUT R10, R10, 0x10000, RZ, 0xfc, !PT ;  /* 0x000100000a0a7812 */ /* 0x000fca00078efcff */
[----:B------:R-:W-:-:S05]  /*e160*/  IMAD R10, R19, 0x280, R10 ;  /* 0x00000280130a7824 */ /* 0x000fca00078e020a */
[----:B------:R-:W-:-:S13]  /*e170*/  R2UR UR6, R10 ;  /* 0x000000000a0672ca */ /* 0x000fda00000e0000 */
        /* <DEDUP_REMOVED lines=8> */
[----:B------:R-:W-:Y:S01]  /*e200*/  WARPGROUP.ARRIVE ;  /* 0x00000000000079c5 */ /* 0x000fe20000000000 */
[----:B------:R-:W2:Y:S01]  /*e210*/  LDL R153, [R1+0x1c] ;  /* 0x00001c0001997983 */ /* 0x000ea20000100800 */
[----:B------:R-:W-:Y:S01]  /*e220*/  FMUL.FTZ R11, R2, R120 ;  /* 0x00000078020b7220 */ /* 0x000fe20000410000 */
[----:B------:R-:W0:Y:S02]  /*e230*/  LDC R155, c[0x0][0x448] ;  /* 0x00011200ff9b7b82 */ /* 0x000e240000000800 */
[----:B------:R-:W2:Y:S02]  /*e240*/  LDL R154, [R1+0x3c] ;  /* 0x00003c00019a7983 */ /* 0x000ea40000100800 */
[----:B------:R-:W-:Y:S01]  /*e250*/  QGMMA.64x64x32.F32.E4M3.E4M3 R24, R148, gdesc[UR4], R24, gsb0 ;  /* 0x00e0000494187df3 */ /* 0x000fe20008000818 */
[----:B------:R-:W-:Y:S01]  /*e260*/  R2UR UR6, R14 ;  /* 0x000000000e0672ca */ /* 0x000fe200000e0000 */
[----:B------:R-:W-:Y:S01]  /*e270*/  VIADD R14, R10, 0x180 ;  /* 0x000001800a0e7836 */ /* 0x000fe20000000000 */
[----:B------:R-:W-:Y:S01]  /*e280*/  R2UR UR7, R15 ;  /* 0x000000000f0772ca */ /* 0x000fe200000e0000 */
[----:B------:R-:W-:-:S02]  /*e290*/  IMAD.MOV.U32 R15, RZ, RZ, -0x3ffffff0 ;  /* 0xc0000010ff0f7424 */ /* 0x000fc400078e00ff */
[C---:B------:R-:W-:Y:S01]  /*e2a0*/  FMUL.FTZ R120, R2.reuse, R124 ;  /* 0x0000007c02787220 */ /* 0x040fe20000410000 */
[C---:B------:R-:W-:Y:S01]  /*e2b0*/  FMUL.FTZ R124, R2.reuse, R128 ;  /* 0x00000080027c7220 */ /* 0x040fe20000410000 */
[C---:B------:R-:W-:Y:S01]  /*e2c0*/  FMUL.FTZ R128, R2.reuse, R132 ;  /* 0x0000008402807220 */ /* 0x040fe20000410000 */
[----:B------:R-:W-:Y:S01]  /*e2d0*/  FMUL.FTZ R132, R2, R56 ;  /* 0x0000003802847220 */ /* 0x000fe20000410000 */
        /* <DEDUP_REMOVED lines=64> */
[----:B------:R-:W-:-:S06]  /*e6e0*/  WARPGROUP.ARRIVE ;  /* 0x00000000000079c5 */ /* 0x000fcc0000000000 */
[----:B------:R-:W4:Y:S01]  /*e6f0*/  S2R R155, SR_TID.X ;  /* 0x00000000009b7919 */ /* 0x000f220000002100 */
[----:B-1----:R-:W-:Y:S01]  /*e700*/  FMUL.FTZ R61, R2, R62 ;  /* 0x0000003e023d7220 */ /* 0x002fe20000410000 */
[----:B------:R-:W1:Y:S01]  /*e710*/  MUFU.TANH R19, R19 ;  /* 0x0000001300137308 */ /* 0x000e620000002400 */
        /* <DEDUP_REMOVED lines=13> */
[----:B------:R-:W0:Y:S08]  /*e7f0*/  MUFU.TANH R120, R120 ;  /* 0x0000007800787308 */ /* 0x000e300000002400 */
[----:B------:R-:W0:Y:S01]  /*e800*/  MUFU.TANH R123, R123 ;  /* 0x0000007b007b7308 */ /* 0x000e220000002400 */
[----:B----4-:R-:W-:Y:S01]  /*e810*/  LOP3.LUT R155, R155, 0x7f, RZ, 0xc0, !PT ;  /* 0x0000007f9b9b7812 */ /* 0x010fe200078ec0ff */
[----:B------:R-:W-:-:S06]  /*e820*/  FMUL.FTZ R62, R2, R63 ;  /* 0x0000003f023e7220 */ /* 0x000fcc0000410000 */
[----:B------:R-:W4:Y:S08]  /*e830*/  MUFU.TANH R124, R124 ;  /* 0x0000007c007c7308 */ /* 0x000f300000002400 */
        /* <DEDUP_REMOVED lines=8> */
[----:B------:R-:W-:-:S04]  /*e8c0*/  FMUL.FTZ R134, R2, R64 ;  /* 0x0000004002867220 */ /* 0x000fc80000410000 */
[----:B------:R-:W0:Y:S01]  /*e8d0*/  MUFU.TANH R15, R15 ;  /* 0x0000000f000f7308 */ /* 0x000e220000002400 */
[----:B------:R-:W-:Y:S01]  /*e8e0*/  QGMMA.64x64x32.F32.E4M3.E4M3 R24, R140, gdesc[UR4], R24, gsb0 ;  /* 0x00e000048c187df3 */ /* 0x000fe20008000818 */
[----:B------:R-:W-:Y:S02]  /*e8f0*/  R2UR UR6, R56 ;  /* 0x00000000380672ca */ /* 0x000fe400000e0000 */
[----:B------:R-:W-:Y:S01]  /*e900*/  R2UR UR7, R57 ;  /* 0x00000000390772ca */ /* 0x000fe200000e0000 */
[----:B------:R-:W5:Y:S03]  /*e910*/  @P3 LDC R56, c[0x0][0x44c] ;  /* 0x00011300ff383b82 */ /* 0x000f660000000800 */
[----:B------:R-:W0:Y:S05]  /*e920*/  MUFU.TANH R14, R14 ;  /* 0x0000000e000e7308 */ /* 0x000e2a0000002400 */
[----:B------:R-:W3:Y:S03]  /*e930*/  @P3 LDC R57, c[0x0][0x450] ;  /* 0x00011400ff393b82 */ /* 0x000ee60000000800 */
        /* <DEDUP_REMOVED lines=9> */
[----:B------:R-:W4:Y:S05]  /*e9d0*/  LDL R140, [R1+0x18] ;  /* 0x00001800018c7983 */ /* 0x000f2a0000100800 */
[----:B------:R-:W0:Y:S01]  /*e9e0*/  MUFU.TANH R109, R109 ;  /* 0x0000006d006d7308 */ /* 0x000e220000002400 */
[----:B------:R-:W4:Y:S04]  /*e9f0*/  LDL R142, [R1+0x8] ;  /* 0x00000800018e7983 */ /* 0x000f280000100800 */
[----:B------:R-:W4:Y:S01]  /*ea00*/  LDL R141, [R1+0x4] ;  /* 0x00000400018d7983 */ /* 0x000f220000100800 */
[----:B------:R-:W-:-:S02]  /*ea10*/  WARPGROUP.ARRIVE ;  /* 0x00000000000079c5 */ /* 0x000fc40000000000 */
[----:B------:R-:W0:Y:S04]  /*ea20*/  MUFU.TANH R110, R110 ;  /* 0x0000006e006e7308 */ /* 0x000e280000002400 */
[----:B------:R-:W-:Y:S01]  /*ea30*/  QGMMA.64x64x32.F32.E4M3.E4M3 R24, R136, gdesc[UR4], R24, gsb0 ;  /* 0x00e0000488187df3 */ /* 0x000fe20008000818 */
[----:B------:R-:W-:Y:S01]  /*ea40*/  ISETP.NE.AND P2, PT, R155, RZ, PT ;  /* 0x000000ff9b00720c */ /* 0x000fe20003f45270 */
[C---:B------:R-:W-:Y:S01]  /*ea50*/  FMUL.FTZ R63, R2.reuse, R66 ;  /* 0x00000042023f7220 */ /* 0x040fe20000410000 */
[C---:B------:R-:W-:Y:S01]  /*ea60*/  FMUL.FTZ R64, R2.reuse, R67 ;  /* 0x0000004302407220 */ /* 0x040fe20000410000 */
[----:B------:R-:W-:Y:S01]  /*ea70*/  FMUL.FTZ R66, R2, R71 ;  /* 0x0000004702427220 */ /* 0x000fe20000410000 */
[----:B------:R-:W0:Y:S08]  /*ea80*/  MUFU.TANH R111, R111 ;  /* 0x0000006f006f7308 */ /* 0x000e300000002400 */
[----:B------:R-:W0:Y:S08]  /*ea90*/  MUFU.TANH R112, R112 ;  /* 0x0000007000707308 */ /* 0x000e300000002400 */
[----:B------:R-:W0:Y:S08]  /*eaa0*/  MUFU.TANH R113, R113 ;  /* 0x0000007100717308 */ /* 0x000e300000002400 */
[----:B------:R-:W0:Y:S01]  /*eab0*/  MUFU.TANH R114, R114 ;  /* 0x0000007200727308 */ /* 0x000e220000002400 */
[----:B--2---:R-:W-:-:S04]  /*eac0*/  IMAD.IADD R135, R154, 0x1, R153 ;  /* 0x000000019a877824 */ /* 0x004fc800078e0299 */
[----:B-----5:R-:W-:-:S03]  /*ead0*/  @P3 IMAD.HI.U32 R56, R135, R56, RZ ;  /* 0x0000003887383227 */ /* 0x020fc600078e00ff */
[----:B------:R-:W2:Y:S02]  /*eae0*/  MUFU.TANH R115, R115 ;  /* 0x0000007300737308 */ /* 0x000ea40000002400 */
[----:B---3--:R-:W-:Y:S01]  /*eaf0*/  @P3 SHF.R.U32.HI R135, RZ, R57, R56 ;  /* 0x00000039ff873219 */ /* 0x008fe20000011638 */
[----:B------:R-:W-:Y:S02]  /*eb00*/  @!P2 VIADD R56, R3, 0x13240 ;  /* 0x000132400338a836 */ /* 0x000fe40000000000 */
[----:B------:R-:W-:Y:S01]  /*eb10*/  FMUL.FTZ R3, R2, R70 ;  /* 0x0000004602037220 */ /* 0x000fe20000410000 */
[----:B------:R-:W-:Y:S02]  /*eb20*/  IMAD R70, R0, -0xa0, RZ ;  /* 0xffffff6000467824 */ /* 0x000fe400078e02ff */
[----:B------:R-:W3:Y:S01]  /*eb30*/  MUFU.TANH R116, R116 ;  /* 0x0000007400747308 */ /* 0x000ee20000002400 */
[----:B------:R-:W-:-:S07]  /*eb40*/  @!P2 PRMT R56, RZ, 0x654, R56 ;  /* 0x00000654ff38a816 */ /* 0x000fce0000000038 */
[----:B------:R-:W0:Y:S08]  /*eb50*/  MUFU.TANH R117, R117 ;  /* 0x0000007500757308 */ /* 0x000e300000002400 */
[----:B------:R-:W0:Y:S08]  /*eb60*/  MUFU.TANH R118, R118 ;  /* 0x0000007600767308 */ /* 0x000e300000002400 */
[----:B------:R-:W0:Y:S08]  /*eb70*/  MUFU.TANH R119, R119 ;  /* 0x0000007700777308 */ /* 0x000e300000002400 */
[----:B------:R-:W0:Y:S01]  /*eb80*/  MUFU.TANH R88, R88 ;  /* 0x0000005800587308 */ /* 0x000e220000002400 */
[----:B------:R-:W-:-:S02]  /*eb90*/  WARPGROUP.DEPBAR.LE gsb0, 0x0 ;  /* 0x00008000000079c5 */ /* 0x000fc40000010000 */
[----:B------:R-:W5:Y:S01]  /*eba0*/  SHFL.IDX PT, R139, R135, RZ, 0x1c1f ;  /* 0x001c1fff878b7589 */ /* 0x000f6200000e0000 */
        /* <DEDUP_REMOVED lines=26> */
[----:B----4-:R-:W-:-:S07]  /*ed50*/  IADD3 R136, -R140, 0x1, R70 ;  /* 0x000000018c887810 */ /* 0x010fce0007ffe146 */
[----:B------:R-:W4:Y:S08]  /*ed60*/  MUFU.TANH R82, R82 ;  /* 0x0000005200527308 */ /* 0x000f300000002400 */
[----:B------:R-:W0:Y:S01]  /*ed70*/  MUFU.TANH R83, R83 ;  /* 0x0000005300537308 */ /* 0x000e220000002400 */
[----:B------:R-:W-:-:S07]  /*ed80*/  IADD3 R136, -R141, R136, R142 ;  /* 0x000000888d887210 */ /* 0x000fce0007ffe18e */
        /* <DEDUP_REMOVED lines=21> */
[----:B------:R-:W-:Y:S02]  /*eee0*/  IMAD.IADD R67, R70, 0x1, -R140 ;  /* 0x0000000146437824 */ /* 0x000fe400078e0a8c */
[--C-:B-----5:R-:W-:Y:S02]  /*eef0*/  IMAD.IADD R137, R71, 0x1, R139.reuse ;  /* 0x0000000147897824 */ /* 0x120fe400078e028b */
[----:B------:R-:W-:Y:S01]  /*ef00*/  IMAD.IADD R138, R136, 0x1, R139 ;  /* 0x00000001888a7824 */ /* 0x000fe200078e028b */
[----:B-1234-:R-:W-:Y:S06]  /*ef10*/  @!P1 BRA `(.L_x_12350) ;  /* 0x0000000000549947 */ /* 0x01efec0003800000 */
        /* <DEDUP_REMOVED lines=12> */
.L_x_12352:
[----:B------:R-:W-:-:S05]  /*efe0*/  IMAD.U32 R140, RZ, RZ, UR40 ;  /* 0x00000028ff8c7e24 */ /* 0x000fca000f8e00ff */
[----:B------:R-:W-:-:S13]  /*eff0*/  ISETP.NE.AND P1, PT, R140, 0x1, PT ;  /* 0x000000018c00780c */ /* 0x000fda0003f25270 */
[----:B0-----:R-:W0:Y:S02]  /*f000*/  @P1 LDC.64 R56, c[0x0][0x9e8] ;  /* 0x00027a00ff381b82 */ /* 0x001e240000000a00 */
[----:B0-----:R-:W-:-:S05]  /*f010*/  @P1 IMAD.HI.U32 R56, R139, R56, RZ ;  /* 0x000000388b381227 */ /* 0x001fca00078e00ff */
[----:B------:R-:W-:-:S07]  /*f020*/  @P1 SHF.R.U32.HI R139, RZ, R57, R56 ;  /* 0x00000039ff8b1219 */ /* 0x000fce0000011638 */
.L_x_12353:
[----:B------:R-:W-:Y:S05]  /*f030*/  BSYNC B2 ;  /* 0x0000000000027941 */ /* 0x000fea0003800000 */
.L_x_12351:
[----:B------:R-:W-:-:S05]  /*f040*/  IMAD R139, R139, R140, R67 ;  /* 0x0000008c8b8b7224 */ /* 0x000fca00078e0243 */
[----:B------:R-:W-:Y:S02]  /*f050*/  VIMNMX R138, R138, R139, !PT ;  /* 0x0000008b8a8a7248 */ /* 0x000fe40007fe0100 */
[----:B------:R-:W-:-:S07]  /*f060*/  VIADDMNMX R137, R139, R140, R137, PT ;  /* 0x0000008c8b897246 */ /* 0x000fce0003800189 */
.L_x_12350:
[----:B------:R-:W-:Y:S02]  /*f070*/  ISETP.GE.AND P1, PT, R70, 0x2, PT ;  /* 0x000000024600780c */ /* 0x000fe40003f26270 */
[----:B------:R-:W-:Y:S02]  /*f080*/  LOP3.LUT R17, R17, 0xfffffffd, RZ, 0xc0, !PT ;  /* 0xfffffffd11117812 */ /* 0x000fe400078ec0ff */
[----:B------:R-:W-:Y:S02]  /*f090*/  ISETP.GT.AND P2, PT, R138, 0x1, !P1 ;  /* 0x000000018a00780c */ /* 0x000fe40004f44270 */
[----:B------:R-:W-:Y:S02]  /*f0a0*/  LOP3.LUT R16, R16, 0x7fffffff, RZ, 0xc0, !PT ;  /* 0x7fffffff10107812 */ /* 0x000fe400078ec0ff */
[----:B------:R-:W-:Y:S02]  /*f0b0*/  ISETP.LT.OR P3, PT, R137, 0x2, P2 ;  /* 0x000000028900780c */ /* 0x000fe40001761670 */
[----:B------:R-:W-:-:S02]  /*f0c0*/  ISETP.GE.AND P2, PT, R70, 0x9, PT ;  /* 0x000000094600780c */ /* 0x000fc40003f46270 */
[----:B0-----:R-:W-:Y:S02]  /*f0d0*/  FSEL R15, R15, -INF , !P3 ;  /* 0xff8000000f0f7808 */ /* 0x001fe40005800000 */
        /* <DEDUP_REMOVED lines=17> */
[----:B------:R-:W-:Y:S02]  /*f1f0*/  ISETP.GT.AND P6, PT, R138, 0x18, !P6 ;  /* 0x000000188a00780c */ /* 0x000fe400077c4270 */
[----:B------:R-:W-:Y:S02]  /*f200*/  LOP3.LUT R17, R17, 0xfffffffe, RZ, 0xc0, !PT ;  /* 0xfffffffe11117812 */ /* 0x000fe400078ec0ff */
        /* <DEDUP_REMOVED lines=221> */
.L_x_12356:
[----:B------:R-:W-:-:S05]  /*ffe0*/  IMAD.U32 R135, RZ, RZ, UR40 ;  /* 0x00000028ff877e24 */ /* 0x000fca000f8e00ff */
[----:B------:R-:W-:-:S13]  /*fff0*/  ISETP.NE.AND P6, PT, R135, 0x1, PT ;  /* 0x000000018700780c */ /* 0x000fda0003fc5270 */
[----:B------:R-:W0:Y:S02]  /*10000*/  @P6 LDC.64 R10, c[0x0][0x9e8] ;  /* 0x00027a00ff0a6b82 */ /* 0x000e240000000a00 */
[----:B0-----:R-:W-:-:S05]  /*10010*/  @P6 IMAD.HI.U32 R10, R70, R10, RZ ;  /* 0x0000000a460a6227 */ /* 0x001fca00078e00ff */
[----:B------:R-:W-:-:S07]  /*10020*/  @P6 SHF.R.U32.HI R70, RZ, R11, R10 ;  /* 0x0000000bff466219 */ /* 0x000fce000001160a */
.L_x_12357:
[----:B------:R-:W-:Y:S05]  /*10030*/  BSYNC B2 ;  /* 0x0000000000027941 */ /* 0x000fea0003800000 */
.L_x_12355:
[----:B------:R-:W-:-:S05]  /*10040*/  IMAD R67, R70, R135, R67 ;  /* 0x0000008746437224 */ /* 0x000fca00078e0243 */
[----:B------:R-:W-:Y:S02]  /*10050*/  VIMNMX R136, R136, R67, !PT ;  /* 0x0000004388887248 */ /* 0x000fe40007fe0100 */
[----:B------:R-:W-:-:S07]  /*10060*/  VIADDMNMX R71, R67, R135, R71, PT ;  /* 0x0000008743477246 */ /* 0x000fce0003800147 */
.L_x_12354:
[----:B------:R-:W-:Y:S01]  /*10070*/  ISETP.GT.AND P1, PT, R136, 0x1, !P1 ;  /* 0x000000018800780c */ /* 0x000fe20004f24270 */
[----:B------:R-:W2:Y:S01]  /*10080*/  LDL.LU R135, [R1] ;  /* 0x0000000001877983 */ /* 0x000ea20000300800 */
[----:B------:R-:W-:Y:S02]  /*10090*/  LOP3.LUT R17, R17, 0xffffffbf, RZ, 0xc0, !PT ;  /* 0xffffffbf11117812 */ /* 0x000fe400078ec0ff */
[----:B------:R-:W-:Y:S02]  /*100a0*/  ISETP.LT.OR P1, PT, R71, 0x2, P1 ;  /* 0x000000024700780c */ /* 0x000fe40000f21670 */
[----:B------:R-:W-:Y:S02]  /*100b0*/  @P0 LOP3.LUT R17, R17, 0x40, RZ, 0xfc, !PT ;  /* 0x0000004011110812 */ /* 0x000fe400078efcff */
[----:B------:R-:W-:Y:S02]  /*100c0*/  FSEL R19, R19, -INF , !P1 ;  /* 0xff80000013137808 */ /* 0x000fe40004800000 */
[----:B------:R-:W-:-:S02]  /*100d0*/  LOP3.LUT P1, RZ, R17, 0x2, RZ, 0xc0, !PT ;  /* 0x0000000211ff7812 */ /* 0x000fc4000782c0ff */
[C---:B------:R-:W-:Y:S02]  /*100e0*/  ISETP.GT.AND P5, PT, R136.reuse, 0x11, !P5 ;  /* 0x000000118800780c */ /* 0x040fe40006fa4270 */
[----:B------:R-:W-:Y:S02]  /*100f0*/  ISETP.GT.AND P1, PT, R136, 0x18, !P1 ;  /* 0x000000188800780c */ /* 0x000fe40004f24270 */
[C---:B------:R-:W-:Y:S02]  /*10100*/  ISETP.LT.OR P5, PT, R71.reuse, 0x12, P5 ;  /* 0x000000124700780c */ /* 0x040fe40002fa1670 */
[----:B------:R-:W-:Y:S02]  /*10110*/  ISETP.LT.OR P1, PT, R71, 0x19, P1 ;  /* 0x000000194700780c */ /* 0x000fe40000f21670 */
[----:B------:R-:W-:Y:S02]  /*10120*/  FSEL R127, R127, -INF , !P5 ;  /* 0xff8000007f7f7808 */ /* 0x000fe40006800000 */
[----:B------:R-:W-:-:S02]  /*10130*/  FSEL R130, R130, -INF , !P1 ;  /* 0xff80000082827808 */ /* 0x000fc40004800000 */
[----:B------:R-:W-:Y:S02]  /*10140*/  LOP3.LUT P1, RZ, R17, 0x1, RZ, 0xc0, !PT ;  /* 0x0000000111ff7812 */ /* 0x000fe4000782c0ff */
[C---:B------:R-:W-:Y:S02]  /*10150*/  ISETP.GT.AND P4, PT, R136.reuse, 0x10, !P4 ;  /* 0x000000108800780c */ /* 0x040fe40006784270 */
[----:B------:R-:W-:Y:S02]  /*10160*/  ISETP.GT.AND P1, PT, R136, 0x19, !P1 ;  /* 0x000000198800780c */ /* 0x000fe40004f24270 */
[----:B------:R-:W-:Y:S02]  /*10170*/  LOP3.LUT P5, RZ, R16, 0x40000000, RZ, 0xc0, !PT ;  /* 0x4000000010ff7812 */ /* 0x000fe400078ac0ff */
[C---:B------:R-:W-:Y:S02]  /*10180*/  ISETP.LT.OR P1, PT, R71.reuse, 0x1a, P1 ;  /* 0x0000001a4700780c */ /* 0x040fe40000f21670 */
[----:B------:R-:W-:-:S02]  /*10190*/  ISETP.LT.OR P4, PT, R71, 0x11, P4 ;  /* 0x000000114700780c */ /* 0x000fc40002781670 */
[----:B------:R-:W-:Y:S02]  /*101a0*/  FSEL R131, R131, -INF , !P1 ;  /* 0xff80000083837808 */ /* 0x000fe40004800000 */
[----:B------:R-:W-:Y:S02]  /*101b0*/  LOP3.LUT P1, RZ, R16, 0x80000000, RZ, 0xc0, !PT ;  /* 0x8000000010ff7812 */ /* 0x000fe4000782c0ff */
[----:B------:R-:W-:Y:S02]  /*101c0*/  FSEL R126, R126, -INF , !P4 ;  /* 0xff8000007e7e7808 */ /* 0x000fe40006000000 */
[C---:B------:R-:W-:Y:S02]  /*101d0*/  ISETP.GT.AND P1, PT, R136.reuse, 0x20, !P1 ;  /* 0x000000208800780c */ /* 0x040fe40004f24270 */
[----:B------:R-:W-:Y:S02]  /*101e0*/  ISETP.GT.AND P3, PT, R136, 0x9, !P3 ;  /* 0x000000098800780c */ /* 0x000fe40005f64270 */
[----:B------:R-:W-:-:S02]  /*101f0*/  ISETP.LT.OR P1, PT, R71, 0x21, P1 ;  /* 0x000000214700780c */ /* 0x000fc40000f21670 */
[----:B------:R-:W-:Y:S02]  /*10200*/  LOP3.LUT P4, RZ, R16, 0x20000000, RZ, 0xc0, !PT ;  /* 0x2000000010ff7812 */ /* 0x000fe4000788c0ff */
[----:B------:R-:W-:Y:S02]  /*10210*/  FSEL R106, R106, -INF , !P1 ;  /* 0xff8000006a6a7808 */ /* 0x000fe40004800000 */
[----:B------:R-:W-:Y:S02]  /*10220*/  ISETP.GT.AND P1, PT, R136, 0x21, !P5 ;  /* 0x000000218800780c */ /* 0x000fe40006f24270 */
[C---:B------:R-:W-:Y:S02]  /*10230*/  ISETP.LT.OR P3, PT, R71.reuse, 0xa, P3 ;  /* 0x0000000a4700780c */ /* 0x040fe40001f61670 */
[----:B------:R-:W-:Y:S02]  /*10240*/  ISETP.LT.OR P1, PT, R71, 0x22, P1 ;  /* 0x000000224700780c */ /* 0x000fe40000f21670 */
[----:B------:R-:W-:-:S02]  /*10250*/  FSEL R123, R123, -INF , !P3 ;  /* 0xff8000007b7b7808 */ /* 0x000fc40005800000 */
[----:B------:R-:W-:Y:S02]  /*10260*/  FSEL R107, R107, -INF , !P1 ;  /* 0xff8000006b6b7808 */ /* 0x000fe40004800000 */
[C---:B------:R-:W-:Y:S02]  /*10270*/  ISETP.GT.AND P1, PT, R136.reuse, 0x28, !P4 ;  /* 0x000000288800780c */ /* 0x040fe40006724270 */
[----:B------:R-:W-:Y:S02]  /*10280*/  ISETP.GT.AND P2, PT, R136, 0x8, !P2 ;  /* 0x000000088800780c */ /* 0x000fe40005744270 */
[----:B------:R-:W-:Y:S02]  /*10290*/  ISETP.LT.OR P1, PT, R71, 0x29, P1 ;  /* 0x000000294700780c */ /* 0x000fe40000f21670 */
[----:B------:R-:W-:Y:S02]  /*102a0*/  LOP3.LUT P3, RZ, R16, 0x10000000, RZ, 0xc0, !PT ;  /* 0x1000000010ff7812 */ /* 0x000fe4000786c0ff */
[----:B------:R-:W-:-:S02]  /*102b0*/  FSEL R110, R110, -INF , !P1 ;  /* 0xff8000006e6e7808 */ /* 0x000fc40004800000 */
[C---:B------:R-:W-:Y:S02]  /*102c0*/  ISETP.LT.OR P2, PT, R71.reuse, 0x9, P2 ;  /* 0x000000094700780c */ /* 0x040fe40001741670 */
[----:B------:R-:W-:Y:S02]  /*102d0*/  ISETP.GT.AND P1, PT, R136, 0x29, !P3 ;  /* 0x000000298800780c */ /* 0x000fe40005f24270 */
[----:B------:R-:W-:Y:S02]  /*102e0*/  FSEL R122, R122, -INF , !P2 ;  /* 0xff8000007a7a7808 */ /* 0x000fe40005000000 */
[----:B------:R-:W-:Y:S02]  /*102f0*/  ISETP.LT.OR P1, PT, R71, 0x2a, P1 ;  /* 0x0000002a4700780c */ /* 0x000fe40000f21670 */
[----:B------:R-:W-:Y:S02]  /*10300*/  LOP3.LUT P2, RZ, R16, 0x8000000, RZ, 0xc0, !PT ;  /* 0x0800000010ff7812 */ /* 0x000fe4000784c0ff */
[----:B------:R-:W-:-:S02]  /*10310*/  FSEL R111, R111, -INF , !P1 ;  /* 0xff8000006f6f7808 */ /* 0x000fc40004800000 */
[----:B------:R-:W-:Y:S02]  /*10320*/  ISETP.GT.AND P1, PT, R136, 0x30, !P2 ;  /* 0x000000308800780c */ /* 0x000fe40005724270 */
[C---:B------:R-:W-:Y:S02]  /*10330*/  LOP3.LUT P0, RZ, R16.reuse, 0x4000000, RZ, 0xc0, !PT ;  /* 0x0400000010ff7812 */ /* 0x040fe4000780c0ff */
[----:B------:R-:W-:Y:S02]  /*10340*/  ISETP.LT.OR P1, PT, R71, 0x31, P1 ;  /* 0x000000314700780c */ /* 0x000fe40000f21670 */
[----:B------:R-:W-:Y:S02]  /*10350*/  LOP3.LUT P6, RZ, R16, 0x2000000, RZ, 0xc0, !PT ;  /* 0x0200000010ff7812 */ /* 0x000fe400078cc0ff */
[----:B------:R-:W-:Y:S02]  /*10360*/  FSEL R114, R114, -INF , !P1 ;  /* 0xff80000072727808 */ /* 0x000fe40004800000 */
        /* <DEDUP_REMOVED lines=8> */
[----:B------:R-:W-:Y:S02]  /*103f0*/  LOP3.LUT P5, RZ, R16, 0x80000, RZ, 0xc0, !PT ;  /* 0x0008000010ff7812 */ /* 0x000fe400078ac0ff */
        /* <DEDUP_REMOVED lines=8> */
[C---:B------:R-:W-:Y:S02]  /*10480*/  LOP3.LUT P1, RZ, R16.reuse, 0x800000, RZ, 0xc0, !PT ;  /* 0x0080000010ff7812 */ /* 0x040fe4000782c0ff */
[----:B------:R-:W-:-:S02]  /*10490*/  LOP3.LUT P4, RZ, R16, 0x40000, RZ, 0xc0, !PT ;  /* 0x0004000010ff7812 */ /* 0x000fc4000788c0ff */
        /* <DEDUP_REMOVED lines=29> */
[----:B------:R-:W-:-:S02]  /*10670*/  LOP3.LUT P6, RZ, R16, 0x4000, RZ, 0xc0, !PT ;  /* 0x0000400010ff7812 */ /* 0x000fc400078cc0ff */
        /* <DEDUP_REMOVED lines=61> */
[C---:B------:R-:W-:Y:S02]  /*10a50*/  LOP3.LUT P1, RZ, R16.reuse, 0x100, RZ, 0xc0, !PT ;  /* 0x0000010010ff7812 */ /* 0x040fe4000782c0ff */
[----:B------:R-:W-:Y:S02]  /*10a60*/  LOP3.LUT P0, RZ, R16, 0x1, RZ, 0xc0, !PT ;  /* 0x0000000110ff7812 */ /* 0x000fe4000780c0ff */
[C---:B------:R-:W-:Y:S02]  /*10a70*/  ISETP.GT.AND P1, PT, R136.reuse, 0x79, !P1 ;  /* 0x000000798800780c */ /* 0x040fe40004f24270 */
[----:B------:R-:W-:Y:S02]  /*10a80*/  ISETP.GT.AND P0, PT, R136, RZ, !P0 ;  /* 0x000000ff8800720c */ /* 0x000fe40004704270 */
[----:B------:R-:W-:-:S02]  /*10a90*/  ISETP.LT.OR P1, PT, R71, 0x7a, P1 ;  /* 0x0000007a4700780c */ /* 0x000fc40000f21670 */
[C---:B------:R-:W-:Y:S02]  /*10aa0*/  LOP3.LUT P3, RZ, R16.reuse, 0x20, RZ, 0xc0, !PT ;  /* 0x0000002010ff7812 */ /* 0x040fe4000786c0ff */
[----:B------:R-:W-:Y:S02]  /*10ab0*/  FSEL R87, R87, -INF , !P1 ;  /* 0xff80000057577808 */ /* 0x000fe40004800000 */
[C---:B------:R-:W-:Y:S02]  /*10ac0*/  LOP3.LUT P1, RZ, R16.reuse, 0x80, RZ, 0xc0, !PT ;  /* 0x0000008010ff7812 */ /* 0x040fe4000782c0ff */
[----:B------:R-:W-:Y:S02]  /*10ad0*/  LOP3.LUT P5, RZ, R16, 0x8, RZ, 0xc0, !PT ;  /* 0x0000000810ff7812 */ /* 0x000fe400078ac0ff */
[----:B------:R-:W-:Y:S02]  /*10ae0*/  ISETP.GT.AND P1, PT, R136, 0x80, !P1 ;  /* 0x000000808800780c */ /* 0x000fe40004f24270 */
[----:B------:R-:W-:-:S02]  /*10af0*/  LOP3.LUT P4, RZ, R16, 0x4, RZ, 0xc0, !PT ;  /* 0x0000000410ff7812 */ /* 0x000fc4000788c0ff */
[----:B------:R-:W-:Y:S02]  /*10b00*/  ISETP.LT.OR P1, PT, R71, 0x81, P1 ;  /* 0x000000814700780c */ /* 0x000fe40000f21670 */
[----:B------:R-:W-:Y:S02]  /*10b10*/  LOP3.LUT P2, RZ, R16, 0x2, RZ, 0xc0, !PT ;  /* 0x0000000210ff7812 */ /* 0x000fe4000784c0ff */
[----:B------:R-:W-:Y:S02]  /*10b20*/  FSEL R11, R58, -INF , !P1 ;  /* 0xff8000003a0b7808 */ /* 0x000fe40004800000 */
[----:B------:R-:W0:Y:S01]  /*10b30*/  SHFL.BFLY PT, R58, R10, 0x2, 0x1f ;  /* 0x0c401f000a3a7f89 */ /* 0x000e2200000e0000 */
[----:B------:R-:W-:Y:S02]  /*10b40*/  LOP3.LUT P1, RZ, R16, 0x40, RZ, 0xc0, !PT ;  /* 0x0000004010ff7812 */ /* 0x000fe4000782c0ff */
[C---:B------:R-:W-:Y:S02]  /*10b50*/  ISETP.GT.AND P3, PT, R136.reuse, 0x88, !P3 ;  /* 0x000000888800780c */ /* 0x040fe40005f64270 */
[----:B------:R-:W-:-:S02]  /*10b60*/  ISETP.GT.AND P1, PT, R136, 0x81, !P1 ;  /* 0x000000818800780c */ /* 0x000fc40004f24270 */
[C---:B------:R-:W-:Y:S02]  /*10b70*/  ISETP.GT.AND P5, PT, R136.reuse, 0x90, !P5 ;  /* 0x000000908800780c */ /* 0x040fe40006fa4270 */
[----:B------:R-:W-:Y:S02]  /*10b80*/  ISETP.LT.OR P1, PT, R71, 0x82, P1 ;  /* 0x000000824700780c */ /* 0x000fe40000f21670 */
[----:B------:R-:W-:Y:S02]  /*10b90*/  ISETP.GT.AND P4, PT, R136, 0x91, !P4 ;  /* 0x000000918800780c */ /* 0x000fe40006784270 */
[----:B------:R-:W-:Y:S02]  /*10ba0*/  FSEL R59, R59, -INF , !P1 ;  /* 0xff8000003b3b7808 */ /* 0x000fe40004800000 */
[C---:B------:R-:W-:Y:S02]  /*10bb0*/  LOP3.LUT P1, RZ, R16.reuse, 0x10, RZ, 0xc0, !PT ;  /* 0x0000001010ff7812 */ /* 0x040fe4000782c0ff */
[----:B------:R-:W-:-:S02]  /*10bc0*/  LOP3.LUT R16, R16, 0xfffffffe, RZ, 0xc0, !PT ;  /* 0xfffffffe10107812 */ /* 0x000fc400078ec0ff */
[----:B------:R-:W-:Y:S02]  /*10bd0*/  ISETP.GT.AND P1, PT, R136, 0x89, !P1 ;  /* 0x000000898800780c */ /* 0x000fe40004f24270 */
[----:B------:R-:W-:Y:S02]  /*10be0*/  @P0 LOP3.LUT R16, R16, 0x1, RZ, 0xfc, !PT ;  /* 0x0000000110100812 */ /* 0x000fe400078efcff */
[C---:B------:R-:W-:Y:S02]  /*10bf0*/  ISETP.LT.OR P0, PT, R71.reuse, 0x89, P3 ;  /* 0x000000894700780c */ /* 0x040fe40001f01670 */
[----:B0-----:R-:W-:Y:S02]  /*10c00*/  FMNMX.FTZ R10, R10, R58, !PT ;  /* 0x0000003a0a0a7209 */ /* 0x001fe40007810000 */
[C---:B------:R-:W-:Y:S02]  /*10c10*/  LOP3.LUT P3, RZ, R16.reuse, 0x1, RZ, 0xc0, !PT ;  /* 0x0000000110ff7812 */ /* 0x040fe4000786c0ff */
[----:B------:R-:W-:Y:S01]  /*10c20*/  LOP3.LUT R16, R16, 0xfffffffb, RZ, 0xc0, !PT ;  /* 0xfffffffb10107812 */ /* 0x000fe200078ec0ff */
[----:B------:R-:W0:Y:S01]  /*10c30*/  SHFL.BFLY PT, R58, R10, 0x1, 0x1f ;  /* 0x0c201f000a3a7f89 */ /* 0x000e2200000e0000 */
[----:B------:R-:W-:-:S02]  /*10c40*/  ISETP.LT.OR P5, PT, R71, 0x91, P5 ;  /* 0x000000914700780c */ /* 0x000fc40002fa1670 */
[----:B------:R-:W-:Y:S02]  /*10c50*/  LOP3.LUT P6, RZ, R17, 0x4, RZ, 0xc0, !PT ;  /* 0x0000000411ff7812 */ /* 0x000fe400078cc0ff */
[----:B------:R-:W-:Y:S02]  /*10c60*/  ISETP.GT.AND P2, PT, R136, 0x98, !P2 ;  /* 0x000000988800780c */ /* 0x000fe40005744270 */
[----:B------:R-:W-:Y:S02]  /*10c70*/  @P0 LOP3.LUT R16, R16, 0x4, RZ, 0xfc, !PT ;  /* 0x0000000410100812 */ /* 0x000fe400078efcff */
[C---:B------:R-:W-:Y:S02]  /*10c80*/  ISETP.LT.OR P0, PT, R71.reuse, 0x8a, P1 ;  /* 0x0000008a4700780c */ /* 0x040fe40000f01670 */
[----:B------:R-:W-:Y:S02]  /*10c90*/  ISETP.LT.OR P1, PT, R71, 0x1, P3 ;  /* 0x000000014700780c */ /* 0x000fe40001f21670 */
[----:B------:R-:W-:-:S02]  /*10ca0*/  FSEL R62, R62, -INF , !P0 ;  /* 0xff8000003e3e7808 */ /* 0x000fc40004000000 */
[----:B------:R-:W-:Y:S02]  /*10cb0*/  FSEL R14, R14, -INF , !P1 ;  /* 0xff8000000e0e7808 */ /* 0x000fe40004800000 */
[----:B------:R-:W-:Y:S02]  /*10cc0*/  ISETP.LT.OR P4, PT, R71, 0x92, P4 ;  /* 0x000000924700780c */ /* 0x000fe40002781670 */
[----:B------:R-:W-:Y:S02]  /*10cd0*/  FSEL R63, R63, -INF , !P5 ;  /* 0xff8000003f3f7808 */ /* 0x000fe40006800000 */
[----:B------:R-:W-:Y:S02]  /*10ce0*/  ISETP.GT.AND P6, PT, R136, 0x99, !P6 ;  /* 0x000000998800780c */ /* 0x000fe400077c4270 */
[----:B------:R-:W-:Y:S02]  /*10cf0*/  ISETP.LT.OR P2, PT, R71, 0x99, P2 ;  /* 0x000000994700780c */ /* 0x000fe40001741670 */
[----:B0-----:R-:W-:-:S02]  /*10d00*/  FMNMX.FTZ R10, R10, R58, !PT ;  /* 0x0000003a0a0a7209 */ /* 0x001fc40007810000 */
[----:B------:R-:W-:Y:S02]  /*10d10*/  FSEL R64, R64, -INF , !P4 ;  /* 0xff80000040407808 */ /* 0x000fe40006000000 */
[C---:B------:R-:W-:Y:S02]  /*10d20*/  FSETP.NEU.FTZ.AND P3, PT, R10.reuse, -INF , PT ;  /* 0xff8000000a00780b */ /* 0x040fe40003f7d000 */
[----:B------:R-:W-:Y:S02]  /*10d30*/  ISETP.LT.OR P6, PT, R71, 0x9a, P6 ;  /* 0x0000009a4700780c */ /* 0x000fe400037c1670 */
[----:B------:R-:W-:Y:S02]  /*10d40*/  FSEL R58, R10, RZ, P3 ;  /* 0x000000ff0a3a7208 */ /* 0x000fe40001800000 */
[----:B------:R-:W-:Y:S02]  /*10d50*/  FSEL R3, R3, -INF , !P2 ;  /* 0xff80000003037808 */ /* 0x000fe40005000000 */
[----:B------:R-:W-:Y:S01]  /*10d60*/  FSEL R66, R66, -INF , !P6 ;  /* 0xff80000042427808 */ /* 0x000fe20007000000 */
[----:B------:R-:W-:-:S01]  /*10d70*/  FADD.FTZ R12, -R58, R12 ;  /* 0x0000000c3a0c7221 */ /* 0x000fc20000010100 */
[----:B------:R-:W-:Y:S01]  /*10d80*/  IMAD.U32 R58, RZ, RZ, UR39 ;  /* 0x00000027ff3a7e24 */ /* 0x000fe2000f8e00ff */
[----:B------:R-:W-:-:S03]  /*10d90*/  LOP3.LUT P0, RZ, R17, 0x40, RZ, 0xc0, !PT ;  /* 0x0000004011ff7812 */ /* 0x000fc6000780c0ff */
[-C--:B------:R-:W-:Y:S01]  /*10da0*/  FFMA.FTZ R67, R10, R58.reuse, -8 ;  /* 0xc10000000a437423 */ /* 0x080fe2000001003a */
[----:B------:R-:W-:-:S04]  /*10db0*/  FMUL.FTZ R12, R12, R58 ;  /* 0x0000003a0c0c7220 */ /* 0x000fc80000410000 */
[----:B------:R-:W-:Y:S02]  /*10dc0*/  FSEL R67, R67, RZ, P3 ;  /* 0x000000ff43437208 */ /* 0x000fe40001800000 */
[----:B------:R-:W-:Y:S01]  /*10dd0*/  LOP3.LUT P3, RZ, R16, 0x4, RZ, 0xc0, !PT ;  /* 0x0000000410ff7812 */ /* 0x000fe2000786c0ff */
[----:B------:R-:W-:Y:S02]  /*10de0*/  MUFU.EX2 R12, R12 ;  /* 0x0000000c000c7308 */ /* 0x000fe40000000800 */
        /* <DEDUP_REMOVED lines=40> */
[----:B------:R-:W-:Y:S01]  /*11070*/  FMNMX.FTZ R69, R14, R9, !PT ;  /* 0x000000090e457209 */ /* 0x000fe20007810000 */
[----:B------:R0:W-:Y:S01]  /*11080*/  MUFU.EX2 R71, R56 ;  /* 0x0000003800477308 */ /* 0x0001e20000000800 */
[----:B------:R-:W-:-:S02]  /*11090*/  FSEL R61, R61, -INF , !P3 ;  /* 0xff8000003d3d7808 */ /* 0x000fc40005800000 */
[----:B------:R-:W-:-:S04]  /*110a0*/  FMNMX.FTZ R69, R19, R69, !PT ;  /* 0x0000004513457209 */ /* 0x000fc80007810000 */
        /* <DEDUP_REMOVED lines=57> */
[----:B------:R-:W1:Y:S01]  /*11440*/  SHFL.BFLY PT, R70, R69, 0x2, 0x1f ;  /* 0x0c401f0045467f89 */ /* 0x000e6200000e0000 */
[----:B------:R-:W-:Y:S08]  /*11450*/  MUFU.EX2 R93, R93 ;  /* 0x0000005d005d7308 */ /* 0x000ff00000000800 */
[----:B------:R-:W-:Y:S08]  /*11460*/  MUFU.EX2 R96, R96 ;  /* 0x0000006000607308 */ /* 0x000ff00000000800 */
[----:B------:R-:W-:Y:S01]  /*11470*/  MUFU.EX2 R97, R97 ;  /* 0x0000006100617308 */ /* 0x000fe20000000800 */
[----:B-1----:R-:W-:-:S07]  /*11480*/  FMNMX.FTZ R70, R69, R70, !PT ;  /* 0x0000004645467209 */ /* 0x002fce0007810000 */
        /* <DEDUP_REMOVED lines=57> */
[----:B--2---:R-:W-:-:S01]  /*11820*/  FFMA.FTZ R69, R12, R135, R57 ;  /* 0x000000870c457223 */ /* 0x004fc20000010039 */
[----:B0-----:R-:W-:Y:S01]  /*11830*/  FFMA.FTZ R21, R9, R21, R14 ;  /* 0x0000001509157223 */ /* 0x001fe2000001000e */
[----:B------:R-:W0:Y:S02]  /*11840*/  MUFU.EX2 R122, R122 ;  /* 0x0000007a007a7308 */ /* 0x000e240000000800 */
[----:B------:R-:W-:-:S01]  /*11850*/  FADD.FTZ R69, R15, R69 ;  /* 0x000000450f457221 */ /* 0x000fc20000010000 */
[----:B-1----:R-:W-:-:S03]  /*11860*/  FADD.FTZ R70, R19, R21 ;  /* 0x0000001513467221 */ /* 0x002fc60000010000 */
[----:B------:R-:W-:Y:S02]  /*11870*/  FADD.FTZ R21, R120, R69 ;  /* 0x0000004578157221 */ /* 0x000fe40000010000 */
[----:B------:R-:W1:Y:S02]  /*11880*/  MUFU.EX2 R123, R123 ;  /* 0x0000007b007b7308 */ /* 0x000e640000000800 */
        /* <DEDUP_REMOVED lines=109> */
[----:B--2---:R-:W-:-:S05]  /*11f60*/  FADD.FTZ R70, R67, R21 ;  /* 0x0000001543467221 */ /* 0x004fca0000010000 */
[----:B------:R2:W-:Y:S02]  /*11f70*/  STL [R1], R70 ;  /* 0x0000004601007387 */ /* 0x0005e40000100800 */
        /* <DEDUP_REMOVED lines=9> */
[----:B-1----:R-:W-:-:S04]  /*12010*/  FADD.FTZ R69, R64, R69 ;  /* 0x0000004540457221 */ /* 0x002fc80000010000 */
[----:B---3--:R-:W-:-:S04]  /*12020*/  FADD.FTZ R69, R3, R69 ;  /* 0x0000004503457221 */ /* 0x008fc80000010000 */
[----:B0-----:R-:W-:Y:S01]  /*12030*/  FADD.FTZ R21, R66, R69 ;  /* 0x0000004542157221 */ /* 0x001fe20000010000 */
[----:B--2---:R-:W-:Y:S06]  /*12040*/  @!P0 BRA `(.L_x_12358) ;  /* 0x0000000000048947 */ /* 0x004fec0003800000 */
[----:B------:R-:W-:Y:S01]  /*12050*/  BPT.TRAP 0x1 ;  /* 0x000000040000795c */ /* 0x000fe20000300000 */
.L_x_12358:
        /* <DEDUP_REMOVED lines=81> */
[C---:B--2---:R-:W-:Y:S01]  /*12570*/  ISETP.GT.AND P1, PT, R0.reuse, R69, PT ;  /* 0x000000450000720c */ /* 0x044fe20003f24270 */
[----:B------:R-:W-:-:S12]  /*12580*/  VIADD R0, R0, 0xffffffff ;  /* 0xffffffff00007836 */ /* 0x000fd80000000000 */
[----:B0-----:R-:W-:Y:S05]  /*12590*/  @P1 BRA `(.L_x_12359) ;  /* 0xffffffb000f81947 */ /* 0x001fea000383ffff */
[----:B------:R-:W-:Y:S05]  /*125a0*/  BSYNC B0 ;  /* 0x0000000000007941 */ /* 0x000fea0003800000 */
.L_x_12339:
[----:B------:R-:W-:Y:S02]  /*125b0*/  IMAD.MOV.U32 R9, RZ, RZ, R56 ;  /* 0x000000ffff097224 */ /* 0x000fe400078e0038 */
[----:B------:R-:W-:Y:S02]  /*125c0*/  IMAD.MOV.U32 R12, RZ, RZ, R10 ;  /* 0x000000ffff0c7224 */ /* 0x000fe400078e000a */
[----:B------:R-:W-:Y:S02]  /*125d0*/  IMAD.MOV.U32 R19, RZ, RZ, R13 ;  /* 0x000000ffff137224 */ /* 0x000fe400078e000d */
[----:B------:R-:W-:-:S07]  /*125e0*/  IMAD.MOV.U32 R156, RZ, RZ, R8 ;  /* 0x000000ffff9c7224 */ /* 0x000fce00078e0008 */
.L_x_12338:
[----:B------:R-:W-:Y:S05]  /*125f0*/  BSYNC B1 ;  /* 0x0000000000017941 */ /* 0x000fea0003800000 */
.L_x_12337:
[----:B------:R-:W2:Y:S01]  /*12600*/  LDL R3, [R1+0x1c] ;  /* 0x00001c0001037983 */ /* 0x000ea20000100800 */
[----:B------:R-:W0:Y:S03]  /*12610*/  LDC R8, c[0x0][0x448] ;  /* 0x00011200ff087b82 */ /* 0x000e260000000800 */
[----:B------:R-:W3:Y:S04]  /*12620*/  LDL R14, [R1+0x4] ;  /* 0x00000400010e7983 */ /* 0x000ee80000100800 */
[----:B------:R-:W3:Y:S01]  /*12630*/  LDL R10, [R1+0x8] ;  /* 0x00000800010a7983 */ /* 0x000ee20000100800 */
[----:B------:R-:W1:Y:S01]  /*12640*/  LDC R13, c[0x0][0x9e4] ;  /* 0x00027900ff0d7b82 */ /* 0x000e620000000800 */
[----:B------:R-:W-:Y:S01]  /*12650*/  LOP3.LUT R17, R17, 0xffffffef, RZ, 0xc0, !PT ;  /* 0xffffffef11117812 */ /* 0x000fe200078ec0ff */
[----:B------:R-:W-:Y:S01]  /*12660*/  ULDC UR4, c[0x0][0x9dc] ;  /* 0x0002770000047ab9 */ /* 0x000fe20000000800 */
        /* <DEDUP_REMOVED lines=24> */
.L_x_12362:
[----:B------:R-:W-:-:S13]  /*127f0*/  ISETP.NE.AND P1, PT, R13, 0x1, PT ;  /* 0x000000010d00780c */ /* 0x000fda0003f25270 */
[----:B------:R-:W0:Y:S02]  /*12800*/  @P1 LDC.64 R10, c[0x0][0x9e8] ;  /* 0x00027a00ff0a1b82 */ /* 0x000e240000000a00 */
[----:B0-----:R-:W-:-:S05]  /*12810*/  @P1 IMAD.HI.U32 R10, R3, R10, RZ ;  /* 0x0000000a030a1227 */ /* 0x001fca00078e00ff */
[----:B------:R-:W-:-:S07]  /*12820*/  @P1 SHF.R.U32.HI R3, RZ, R11, R10 ;  /* 0x0000000bff031219 */ /* 0x000fce000001160a */
.L_x_12363:
[----:B------:R-:W-:Y:S05]  /*12830*/  BSYNC B0 ;  /* 0x0000000000007941 */ /* 0x000fea0003800000 */
.L_x_12361:
[----:B------:R-:W-:-:S05]  /*12840*/  IMAD R3, R3, R13, RZ ;  /* 0x0000000d03037224 */ /* 0x000fca00078e02ff */
[----:B------:R-:W-:-:S07]  /*12850*/  VIMNMX R8, R8, R3, !PT ;  /* 0x0000000308087248 */ /* 0x000fce0007fe0100 */
.L_x_12360:
[----:B------:R-:W2:Y:S01]  /*12860*/  LDL R10, [R1+0x40] ;  /* 0x00004000010a7983 */ /* 0x000ea20000100800 */
[----:B------:R-:W-:Y:S01]  /*12870*/  VIADD R8, R8, 0x9f ;  /* 0x0000009f08087836 */ /* 0x000fe20000000000 */
[----:B------:R-:W-:Y:S03]  /*12880*/  BSSY B0, `(.L_x_12364) ;  /* 0x00002fb000007945 */ /* 0x000fe60003800000 */
[----:B------:R-:W-:-:S05]  /*12890*/  IMAD.HI R8, R8, 0x66666667, RZ ;  /* 0x6666666708087827 */ /* 0x000fca00078e02ff */
[----:B------:R-:W-:-:S04]  /*128a0*/  SHF.R.U32.HI R3, RZ, 0x1f, R8 ;  /* 0x0000001fff037819 */ /* 0x000fc80000011608 */
[----:B------:R-:W-:-:S04]  /*128b0*/  LEA.HI.SX32 R3, R8, R3, 0x1a ;  /* 0x0000000308037211 */ /* 0x000fc800078fd2ff */
[----:B--2---:R-:W-:-:S04]  /*128c0*/  VIMNMX R10, R10, R3, !PT ;  /* 0x000000030a0a7248 */ /* 0x004fc80007fe0100 */
[----:B------:R-:W-:Y:S01]  /*128d0*/  ISETP.GE.AND P1, PT, R0, R10, PT ;  /* 0x0000000a0000720c */ /* 0x000fe20003f26270 */
[----:B------:R0:W-:-:S12]  /*128e0*/  STL [R1+0x2c], R10 ;  /* 0x00002c0a01007387 */ /* 0x0001d80000100800 */
[----:B0-----:R-:W-:Y:S05]  /*128f0*/  @!P1 BRA `(.L_x_12365) ;  /* 0x0000002c00cc9947 */ /* 0x001fea0003800000 */
[----:B------:R-:W-:Y:S01]  /*12900*/  BSSY B1, `(.L_x_12365) ;  /* 0x00002f2000017945 */ /* 0x000fe20003800000 */
[----:B------:R-:W-:Y:S02]  /*12910*/  IMAD.MOV.U32 R3, RZ, RZ, R9 ;  /* 0x000000ffff037224 */ /* 0x000fe400078e0009 */
[----:B------:R-:W-:Y:S02]  /*12920*/  IMAD.MOV.U32 R10, RZ, RZ, R12 ;  /* 0x000000ffff0a7224 */ /* 0x000fe400078e000c */
[----:B------:R-:W-:Y:S02]  /*12930*/  IMAD.MOV.U32 R13, RZ, RZ, R156 ;  /* 0x000000ffff0d7224 */ /* 0x000fe400078e009c */
[----:B------:R-:W-:-:S07]  /*12940*/  IMAD.MOV.U32 R8, RZ, RZ, R19 ;  /* 0x000000ffff087224 */ /* 0x000fce00078e0013 */
.L_x_12377:
[----:B------:R-:W-:-:S04]  /*12950*/  ISETP.NE.AND P1, PT, R8, 0x1, PT ;  /* 0x000000010800780c */ /* 0x000fc80003f25270 */
[----:B------:R-:W-:-:S04]  /*12960*/  SEL R156, RZ, 0x1, P1 ;  /* 0x00000001ff9c7807 */ /* 0x000fc80000800000 */
[----:B------:R-:W-:Y:S01]  /*12970*/  LOP3.LUT R156, R13, R156, RZ, 0x3c, !PT ;  /* 0x0000009c0d9c7212 */ /* 0x000fe200078e3cff */
[----:B------:R-:W-:Y:S06]  /*12980*/  @!P0 BRA `(.L_x_12366) ;  /* 0x0000000000048947 */ /* 0x000fec0003800000 */
[----:B------:R-:W-:Y:S01]  /*12990*/  BPT.TRAP 0x1 ;  /* 0x000000040000795c */ /* 0x000fe20000300000 */
.L_x_12366:
        /* <DEDUP_REMOVED lines=8> */
.L_x_12367:
        /* <DEDUP_REMOVED lines=8> */
.L_x_12369:
[----:B------:R-:W-:Y:S05]  /*12aa0*/  BSYNC B2 ;  /* 0x0000000000027941 */ /* 0x000fea0003800000 */
.L_x_12368:
[----:B------:R-:W-:Y:S01]  /*12ab0*/  IMAD.MOV.U32 R14, RZ, RZ, R9 ;  /* 0x000000ffff0e7224 */ /* 0x000fe200078e0009 */
        /* <DEDUP_REMOVED lines=9> */
[----:B------:R-:W-:Y:S01]  /*12b50*/  VIADD R56, R9, 0x180 ;  /* 0x0000018009387836 */ /* 0x000fe20000000000 */
        /* <DEDUP_REMOVED lines=20> */
[----:B------:R-:W-:Y:S01]  /*12ca0*/  R2UR UR18, R56 ;  /* 0x00000000381272ca */ /* 0x000fe200000e0000 */
[----:B------:R-:W-:Y:S01]  /*12cb0*/  VIADD R56, R9, 0x102 ;  /* 0x0000010209387836 */ /* 0x000fe20000000000 */
[----:B------:R-:W-:Y:S01]  /*12cc0*/  R2UR UR19, R57 ;  /* 0x00000000391372ca */ /* 0x000fe200000e0000 */
[----:B------:R-:W-:Y:S01]  /*12cd0*/  IMAD.MOV.U32 R57, RZ, RZ, -0x7fffffe0 ;  /* 0x80000020ff397424 */ /* 0x000fe200078e00ff */
[----:B------:R-:W-:-:S02]  /*12ce0*/  R2UR UR4, R4 ;  /* 0x00000000040472ca */ /* 0x000fc400000e0000 */
[----:B------:R-:W-:Y:S02]  /*12cf0*/  R2UR UR5, R5 ;  /* 0x00000000050572ca */ /* 0x000fe400000e0000 */
        /* <DEDUP_REMOVED lines=50> */
.L_x_12371:
[----:B------:R-:W-:Y:S01]  /*13020*/  SHF.L.U32 R9, R13, 0x1f, RZ ;  /* 0x0000001f0d097819 */ /* 0x000fe200000006ff */
[----:B------:R-:W-:-:S04]  /*13030*/  IMAD R14, R8, 0x8, R18 ;  /* 0x00000008080e7824 */ /* 0x000fc800078e0212 */
[----:B------:R2:W3:Y:S01]  /*13040*/  SYNCS.PHASECHK.TRANS64.TRYWAIT P1, [R14+URZ+0x13250], R9 ;  /* 0x013250090e0075a7 */ /* 0x0004e2000802017f */
[----:B------:R-:W-:Y:S05]  /*13050*/  @!P0 BRA `(.L_x_12372) ;  /* 0x0000000000048947 */ /* 0x000fea0003800000 */
[----:B------:R-:W-:Y:S01]  /*13060*/  BPT.TRAP 0x1 ;  /* 0x000000040000795c */ /* 0x000fe20000300000 */
.L_x_12372:
[----:B------:R-:W-:Y:S04]  /*13070*/  BSSY B2, `(.L_x_12373) ;  /* 0x0000004000027945 */ /* 0x000fe80003800000 */
[----:B---3--:R-:W-:Y:S05]  /*13080*/  @P1 BRA `(.L_x_12374) ;  /* 0x0000000000081947 */ /* 0x008fea0003800000 */
[----:B------:R-:W3:Y:S02]  /*13090*/  SYNCS.PHASECHK.TRANS64.TRYWAIT P1, [R14+URZ+0x13250], R9 ;  /* 0x013250090e0075a7 */ /* 0x000ee4000802017f */
[----:B---3--:R-:W-:Y:S05]  /*130a0*/  @!P1 BRA `(.L_x_12375) ;  /* 0x00000124001c9947 */ /* 0x008fea0003800000 */
.L_x_12374:
[----:B------:R-:W-:Y:S05]  /*130b0*/  BSYNC B2 ;  /* 0x0000000000027941 */ /* 0x000fea0003800000 */
.L_x_12373:
[----:B--23--:R-:W-:Y:S01]  /*130c0*/  VIADD R9, R18, 0x1000 ;  /* 0x0000100012097836 */ /* 0x00cfe20000000000 */
[----:B------:R-:W-:-:S04]  /*130d0*/  WARPGROUP.ARRIVE ;  /* 0x00000000000079c5 */ /* 0x000fc80000000000 */
[----:B------:R-:W-:-:S04]  /*130e0*/  SHF.R.U32.HI R9, RZ, 0x4, R9 ;  /* 0x00000004ff097819 */ /* 0x000fc80000011609 */
[----:B------:R-:W-:-:S04]  /*130f0*/  LOP3.LUT R9, R9, 0x3fff, RZ, 0xc0, !PT ;  /* 0x00003fff09097812 */ /* 0x000fc800078ec0ff */
[----:B------:R-:W-:-:S05]  /*13100*/  LOP3.LUT R9, R9, 0x10000, RZ, 0xfc, !PT ;  /* 0x0001000009097812 */ /* 0x000fca00078efcff */
[----:B------:R-:W-:Y:S02]  /*13110*/  IMAD R8, R8, 0x280, R9 ;  /* 0x0000028008087824 */ /* 0x000fe400078e0209 */
[----:B------:R-:W-:-:S03]  /*13120*/  IMAD.MOV.U32 R9, RZ, RZ, -0x3ffffff0 ;  /* 0xc0000010ff097424 */ /* 0x000fc600078e00ff */
[----:B------:R-:W-:Y:S02]  /*13130*/  R2UR UR6, R8 ;  /* 0x00000000080672ca */ /* 0x000fe400000e0000 */
[----:B------:R-:W-:-:S13]  /*13140*/  R2UR UR7, R9 ;  /* 0x00000000090772ca */ /* 0x000fda00000e0000 */
[----:B------:R-:W-:Y:S01]  /*13150*/  QGMMA.64x64x32.F32.E4M3.E4M3 R24, R152, gdesc[UR4], R24, gsb0 ;  /* 0x00e0000498187df3 */ /* 0x000fe20008000818 */
[----:B01----:R-:W-:Y:S02]  /*13160*/  VIADD R12, R8, 0x80 ;  /* 0x00000080080c7836 */ /* 0x003fe40000000000 */
[----:B------:R-:W-:-:S03]  /*13170*/  IMAD.MOV.U32 R13, RZ, RZ, -0x3ffffff0 ;  /* 0xc0000010ff0d7424 */ /* 0x000fc600078e00ff */
[----:B------:R-:W-:Y:S02]  /*13180*/  R2UR UR6, R12 ;  /* 0x000000000c0672ca */ /* 0x000fe400000e0000 */
[----:B------:R-:W-:Y:S01]  /*13190*/  R2UR UR7, R13 ;  /* 0x000000000d0772ca */ /* 0x000fe200000e0000 */
[----:B------:R-:W-:Y:S02]  /*131a0*/  VIADD R12, R8, 0x100 ;  /* 0x00000100080c7836 */ /* 0x000fe40000000000 */
[----:B------:R-:W-:Y:S01]  /*131b0*/  IMAD.MOV.U32 R13, RZ, RZ, -0x3ffffff0 ;  /* 0xc0000010ff0d7424 */ /* 0x000fe200078e00ff */
[----:B------:R-:W-:Y:S02]  /*131c0*/  WARPGROUP.DEPBAR.LE gsb0, 0x0 ;  /* 0x00008000000079c5 */ /* 0x000fe40000010000 */
[----:B------:R-:W-:Y:S01]  /*131d0*/  WARPGROUP.ARRIVE ;  /* 0x00000000000079c5 */ /* 0x000fe20000000000 */
[----:B------:R-:W2:Y:S01]  /*131e0*/  LDL.LU R155, [R1] ;  /* 0x00000000019b7983 */ /* 0x000ea20000300800 */
[C---:B------:R-:W-:Y:S01]  /*131f0*/  FMUL.FTZ R15, R2.reuse, R122 ;  /* 0x0000007a020f7220 */ /* 0x040fe20000410000 */
[C---:B------:R-:W-:Y:S01]  /*13200*/  FMUL.FTZ R20, R2.reuse, R123 ;  /* 0x0000007b02147220 */ /* 0x040fe20000410000 */
[C---:B------:R-:W-:Y:S01]  /*13210*/  FMUL.FTZ R122, R2.reuse, R126 ;  /* 0x0000007e027a7220 */ /* 0x040fe20000410000 */
[----:B------:R-:W-:-:S02]  /*13220*/  FMUL.FTZ R123, R2, R127 ;  /* 0x0000007f027b7220 */ /* 0x000fc40000410000 */
[----:B------:R-:W-:Y:S01]  /*13230*/  QGMMA.64x64x32.F32.E4M3.E4M3 R24, R148, gdesc[UR4], R24, gsb0 ;  /* 0x00e0000494187df3 */ /* 0x000fe20008000818 */
[----:B------:R-:W-:Y:S01]  /*13240*/  R2UR UR6, R12 ;  /* 0x000000000c0672ca */ /* 0x000fe200000e0000 */
[----:B------:R-:W0:Y:S01]  /*13250*/  MUFU.TANH R15, R15 ;  /* 0x0000000f000f7308 */ /* 0x000e220000002400 */
[----:B------:R-:W-:Y:S01]  /*13260*/  R2UR UR7, R13 ;  /* 0x000000000d0772ca */ /* 0x000fe200000e0000 */
        /* <DEDUP_REMOVED lines=73> */
[----:B------:R-:W-:Y:S01]  /*13700*/  FMUL.FTZ R61, R2, R61 ;  /* 0x0000003d023d7220 */ /* 0x000fe20000410000 */
[----:B------:R-:W-:-:S02]  /*13710*/  WARPGROUP.DEPBAR.LE gsb0, 0x0 ;  /* 0x00008000000079c5 */ /* 0x000fc40000010000 */
[----:B------:R-:W-:Y:S01]  /*13720*/  WARPGROUP.ARRIVE ;  /* 0x00000000000079c5 */ /* 0x000fe20000000000 */
[C---:B------:R-:W-:Y:S01]  /*13730*/  FMUL.FTZ R59, R2.reuse, R59 ;  /* 0x0000003b023b7220 */ /* 0x040fe20000410000 */
[----:B------:R-:W-:Y:S01]  /*13740*/  MUFU.TANH R104, R104 ;  /* 0x0000006800687308 */ /* 0x000fe20000002400 */
[C---:B------:R-:W-:Y:S01]  /*13750*/  FMUL.FTZ R64, R2.reuse, R64 ;  /* 0x0000004002407220 */ /* 0x040fe20000410000 */
[C---:B------:R-:W-:Y:S01]  /*13760*/  FMUL.FTZ R62, R2.reuse, R62 ;  /* 0x0000003e023e7220 */ /* 0x040fe20000410000 */
[C---:B------:R-:W-:Y:S01]  /*13770*/  FMUL.FTZ R65, R2.reuse, R65 ;  /* 0x0000004102417220 */ /* 0x040fe20000410000 */
[----:B------:R-:W-:Y:S01]  /*13780*/  QGMMA.64x64x32.F32.E4M3.E4M3 R24, R144, gdesc[UR4], R24, gsb0 ;  /* 0x00e0000490187df3 */ /* 0x000fe20008000818 */
        /* <DEDUP_REMOVED lines=8> */
[----:B------:R-:W-:Y:S01]  /*13810*/  FMUL.FTZ R71, R2, R71 ;  /* 0x0000004702477220 */ /* 0x000fe20000410000 */
[----:B------:R-:W-:-:S02]  /*13820*/  IMAD.MOV.U32 R57, RZ, RZ, -0x3ffffff0 ;  /* 0xc0000010ff397424 */ /* 0x000fc400078e00ff */
[----:B------:R-:W-:Y:S03]  /*13830*/  MUFU.TANH R105, R105 ;  /* 0x0000006900697308 */ /* 0x000fe60000002400 */
[----:B------:R-:W-:-:S05]  /*13840*/  R2UR UR7, R57 ;  /* 0x00000000390772ca */ /* 0x000fca00000e0000 */
        /* <DEDUP_REMOVED lines=11> */
[----:B------:R-:W-:Y:S01]  /*13900*/  MUFU.TANH R113, R113 ;  /* 0x0000007100717308 */ /* 0x000fe20000002400 */
[----:B------:R-:W-:Y:S02]  /*13910*/  WARPGROUP.DEPBAR.LE gsb0, 0x0 ;  /* 0x00008000000079c5 */ /* 0x000fe40000010000 */
[C---:B------:R-:W-:Y:S01]  /*13920*/  FMUL.FTZ R144, R2.reuse, R120 ;  /* 0x0000007802907220 */ /* 0x040fe20000410000 */
[C---:B------:R-:W-:Y:S01]  /*13930*/  FMUL.FTZ R120, R2.reuse, R124 ;  /* 0x0000007c02787220 */ /* 0x040fe20000410000 */
[C---:B------:R-:W-:Y:S01]  /*13940*/  FMUL.FTZ R124, R2.reuse, R128 ;  /* 0x00000080027c7220 */ /* 0x040fe20000410000 */
[----:B------:R-:W-:Y:S02]  /*13950*/  FMUL.FTZ R128, R2, R132 ;  /* 0x0000008402807220 */ /* 0x000fe40000410000 */
[----:B------:R-:W0:Y:S01]  /*13960*/  MUFU.TANH R111, R111 ;  /* 0x0000006f006f7308 */ /* 0x000e220000002400 */
[----:B-1----:R-:W-:Y:S01]  /*13970*/  FMNMX.FTZ R9, R110, R9, !PT ;  /* 0x000000096e097209 */ /* 0x002fe20007810000 */
[----:B------:R-:W-:Y:S01]  /*13980*/  FMUL.FTZ R132, R2, R56 ;  /* 0x0000003802847220 */ /* 0x000fe20000410000 */
[----:B------:R-:W-:-:S05]  /*13990*/  WARPGROUP.ARRIVE ;  /* 0x00000000000079c5 */ /* 0x000fca0000000000 */
[----:B------:R-:W1:Y:S08]  /*139a0*/  MUFU.TANH R144, R144 ;  /* 0x0000009000907308 */ /* 0x000e700000002400 */
[----:B------:R-:W3:Y:S01]  /*139b0*/  MUFU.TANH R120, R120 ;  /* 0x0000007800787308 */ /* 0x000ee20000002400 */
[----:B0-----:R-:W-:-:S07]  /*139c0*/  FMNMX.FTZ R9, R111, R9, !PT ;  /* 0x000000096f097209 */ /* 0x001fce0007810000 */
[----:B------:R-:W0:Y:S01]  /*139d0*/  MUFU.TANH R124, R124 ;  /* 0x0000007c007c7308 */ /* 0x000e220000002400 */
[----:B-1----:R-:W-:-:S04]  /*139e0*/  FMNMX.FTZ R12, R144, R10, !PT ;  /* 0x0000000a900c7209 */ /* 0x002fc80007810000 */
[----:B------:R-:W-:-:S03]  /*139f0*/  FMNMX.FTZ R12, R13, R12, !PT ;  /* 0x0000000c0d0c7209 */ /* 0x000fc60007810000 */
[----:B------:R-:W1:Y:S01]  /*13a00*/  MUFU.TANH R128, R128 ;  /* 0x0000008000807308 */ /* 0x000e620000002400 */
[----:B---3--:R-:W-:-:S04]  /*13a10*/  FMNMX.FTZ R12, R120, R12, !PT ;  /* 0x0000000c780c7209 */ /* 0x008fc80007810000 */
[----:B------:R-:W-:-:S03]  /*13a20*/  FMNMX.FTZ R12, R121, R12, !PT ;  /* 0x0000000c790c7209 */ /* 0x000fc60007810000 */
[----:B------:R-:W-:Y:S01]  /*13a30*/  MUFU.TANH R116, R116 ;  /* 0x0000007400747308 */ /* 0x000fe20000002400 */
[----:B0-----:R-:W-:-:S04]  /*13a40*/  FMNMX.FTZ R12, R124, R12, !PT ;  /* 0x0000000c7c0c7209 */ /* 0x001fc80007810000 */
[----:B------:R-:W-:-:S03]  /*13a50*/  FMNMX.FTZ R12, R125, R12, !PT ;  /* 0x0000000c7d0c7209 */ /* 0x000fc60007810000 */
[----:B------:R-:W0:Y:S01]  /*13a60*/  MUFU.TANH R114, R114 ;  /* 0x0000007200727308 */ /* 0x000e220000002400 */
[----:B-1----:R-:W-:-:S04]  /*13a70*/  FMNMX.FTZ R12, R128, R12, !PT ;  /* 0x0000000c800c7209 */ /* 0x002fc80007810000 */
[----:B------:R-:W-:-:S03]  /*13a80*/  FMNMX.FTZ R12, R129, R12, !PT ;  /* 0x0000000c810c7209 */ /* 0x000fc60007810000 */
[----:B------:R-:W-:Y:S01]  /*13a90*/  MUFU.TANH R117, R117 ;  /* 0x0000007500757308 */ /* 0x000fe20000002400 */
[----:B------:R-:W-:-:S04]  /*13aa0*/  FMNMX.FTZ R12, R104, R12, !PT ;  /* 0x0000000c680c7209 */ /* 0x000fc80007810000 */
[----:B------:R-:W-:-:S03]  /*13ab0*/  FMNMX.FTZ R12, R105, R12, !PT ;  /* 0x0000000c690c7209 */ /* 0x000fc60007810000 */
[----:B------:R-:W1:Y:S01]  /*13ac0*/  MUFU.TANH R115, R115 ;  /* 0x0000007300737308 */ /* 0x000e620000002400 */
[----:B------:R-:W-:Y:S02]  /*13ad0*/  FMNMX.FTZ R12, R108, R12, !PT ;  /* 0x0000000c6c0c7209 */ /* 0x000fe40007810000 */
[----:B0-----:R-:W-:Y:S02]  /*13ae0*/  FMNMX.FTZ R9, R114, R9, !PT ;  /* 0x0000000972097209 */ /* 0x001fe40007810000 */
[----:B------:R-:W-:-:S03]  /*13af0*/  FMNMX.FTZ R12, R109, R12, !PT ;  /* 0x0000000c6d0c7209 */ /* 0x000fc60007810000 */
[----:B------:R-:W0:Y:S01]  /*13b00*/  MUFU.TANH R88, R88 ;  /* 0x0000005800587308 */ /* 0x000e220000002400 */
[----:B------:R-:W-:-:S04]  /*13b10*/  FMNMX.FTZ R12, R112, R12, !PT ;  /* 0x0000000c700c7209 */ /* 0x000fc80007810000 */
[----:B------:R-:W-:-:S03]  /*13b20*/  FMNMX.FTZ R12, R113, R12, !PT ;  /* 0x0000000c710c7209 */ /* 0x000fc60007810000 */
[----:B------:R-:W3:Y:S01]  /*13b30*/  MUFU.TANH R118, R118 ;  /* 0x0000007600767308 */ /* 0x000ee20000002400 */
[----:B------:R-:W-:Y:S02]  /*13b40*/  FMNMX.FTZ R12, R116, R12, !PT ;  /* 0x0000000c740c7209 */ /* 0x000fe40007810000 */
[----:B-1----:R-:W-:Y:S02]  /*13b50*/  FMNMX.FTZ R9, R115, R9, !PT ;  /* 0x0000000973097209 */ /* 0x002fe40007810000 */
[----:B------:R-:W-:-:S03]  /*13b60*/  FMNMX.FTZ R12, R117, R12, !PT ;  /* 0x0000000c750c7209 */ /* 0x000fc60007810000 */
[----:B------:R-:W1:Y:S01]  /*13b70*/  MUFU.TANH R89, R89 ;  /* 0x0000005900597308 */ /* 0x000e620000002400 */
[----:B0-----:R-:W-:-:S07]  /*13b80*/  FMNMX.FTZ R12, R88, R12, !PT ;  /* 0x0000000c580c7209 */ /* 0x001fce0007810000 */
[----:B------:R-:W0:Y:S01]  /*13b90*/  MUFU.TANH R119, R119 ;  /* 0x0000007700777308 */ /* 0x000e220000002400 */
[----:B---3--:R-:W-:-:S07]  /*13ba0*/  FMNMX.FTZ R9, R118, R9, !PT ;  /* 0x0000000976097209 */ /* 0x008fce0007810000 */
[----:B------:R-:W3:Y:S01]  /*13bb0*/  MUFU.TANH R92, R92 ;  /* 0x0000005c005c7308 */ /* 0x000ee20000002400 */
[----:B-1----:R-:W-:-:S07]  /*13bc0*/  FMNMX.FTZ R12, R89, R12, !PT ;  /* 0x0000000c590c7209 */ /* 0x002fce0007810000 */
        /* <DEDUP_REMOVED lines=87> */
[----:B---3--:R-:W-:-:S05]  /*14140*/  FMNMX.FTZ R12, R69, R12, !PT ;  /* 0x0000000c450c7209 */ /* 0x008fca0007810000 */
[----:B------:R-:W3:Y:S02]  /*14150*/  SHFL.BFLY PT, R56, R12, 0x2, 0x1f ;  /* 0x0c401f000c387f89 */ /* 0x000ee400000e0000 */
[----:B------:R-:W4:Y:S01]  /*14160*/  MUFU.TANH R71, R71 ;  /* 0x0000004700477308 */ /* 0x000f220000002400 */
[----:B-1----:R-:W-:-:S04]  /*14170*/  FMNMX.FTZ R9, R67, R9, !PT ;  /* 0x0000000943097209 */ /* 0x002fc80007810000 */
[----:B0-----:R-:W-:-:S04]  /*14180*/  FMNMX.FTZ R9, R70, R9, !PT ;  /* 0x0000000946097209 */ /* 0x001fc80007810000 */
[----:B----4-:R-:W-:-:S05]  /*14190*/  FMNMX.FTZ R9, R71, R9, !PT ;  /* 0x0000000947097209 */ /* 0x010fca0007810000 */
[----:B------:R-:W0:Y:S01]  /*141a0*/  SHFL.BFLY PT, R58, R9, 0x2, 0x1f ;  /* 0x0c401f00093a7f89 */ /* 0x000e2200000e0000 */
[----:B---3--:R-:W-:Y:S01]  /*141b0*/  FMNMX.FTZ R12, R12, R56, !PT ;  /* 0x000000380c0c7209 */ /* 0x008fe20007810000 */
[----:B------:R-:W-:-:S04]  /*141c0*/  VIADD R56, R8, 0x180 ;  /* 0x0000018008387836 */ /* 0x000fc80000000000 */
[----:B------:R-:W1:Y:S01]  /*141d0*/  SHFL.BFLY PT, R57, R12, 0x1, 0x1f ;  /* 0x0c201f000c397f89 */ /* 0x000e6200000e0000 */
[----:B------:R-:W-:-:S13]  /*141e0*/  R2UR UR6, R56 ;  /* 0x00000000380672ca */ /* 0x000fda00000e0000 */
[----:B------:R-:W-:Y:S01]  /*141f0*/  QGMMA.64x64x32.F32.E4M3.E4M3 R24, R140, gdesc[UR4], R24, gsb0 ;  /* 0x00e000048c187df3 */ /* 0x000fe20008000818 */
[----:B0-----:R-:W-:Y:S01]  /*14200*/  FMNMX.FTZ R9, R9, R58, !PT ;  /* 0x0000003a09097209 */ /* 0x001fe20007810000 */
[----:B------:R-:W-:-:S04]  /*14210*/  IMAD.U32 R58, RZ, RZ, UR38 ;  /* 0x00000026ff3a7e24 */ /* 0x000fc8000f8e00ff */
[----:B------:R-:W0:Y:S01]  /*14220*/  SHFL.BFLY PT, R56, R9, 0x1, 0x1f ;  /* 0x0c201f0009387f89 */ /* 0x000e2200000e0000 */
[----:B-1----:R-:W-:Y:S01]  /*14230*/  FMNMX.FTZ R12, R12, R57, !PT ;  /* 0x000000390c0c7209 */ /* 0x002fe20007810000 */
[----:B------:R-:W-:-:S04]  /*14240*/  IMAD.MOV.U32 R57, RZ, RZ, -0x3ffffff0 ;  /* 0xc0000010ff397424 */ /* 0x000fc800078e00ff */
[C---:B------:R-:W-:Y:S01]  /*14250*/  FADD.FTZ R10, -R12.reuse, R10 ;  /* 0x0000000a0c0a7221 */ /* 0x040fe20000010100 */
[----:B------:R-:W-:Y:S01]  /*14260*/  R2UR UR7, R57 ;  /* 0x00000000390772ca */ /* 0x000fe200000e0000 */
[-C--:B------:R-:W-:Y:S02]  /*14270*/  FFMA.FTZ R57, R12, R58.reuse, -8 ;  /* 0xc10000000c397423 */ /* 0x080fe4000001003a */
[-C--:B------:R-:W-:Y:S02]  /*14280*/  FMUL.FTZ R10, R10, R58.reuse ;  /* 0x0000003a0a0a7220 */ /* 0x080fe40000410000 */
        /* <DEDUP_REMOVED lines=13> */
[----:B------:R-:W-:-:S02]  /*14360*/  VIADD R56, R8, 0x200 ;  /* 0x0000020008387836 */ /* 0x000fc40000000000 */
[-CC-:B------:R-:W-:Y:S01]  /*14370*/  FFMA.FTZ R8, R144, R58.reuse, -R57.reuse ;  /* 0x0000003a90087223 */ /* 0x180fe20000010839 */
[----:B------:R-:W-:Y:S01]  /*14380*/  MUFU.EX2 R13, R13 ;  /* 0x0000000d000d7308 */ /* 0x000fe20000000800 */
[----:B------:R-:W-:-:S01]  /*14390*/  FFMA.FTZ R92, R92, R58, -R57 ;  /* 0x0000003a5c5c7223 */ /* 0x000fc20000010839 */
[-CC-:B------:R-:W-:Y:S01]  /*143a0*/  FFMA.FTZ R93, R93, R58.reuse, -R57.reuse ;  /* 0x0000003a5d5d7223 */ /* 0x180fe20000010839 */
[----:B------:R-:W-:Y:S01]  /*143b0*/  R2UR UR6, R56 ;  /* 0x00000000380672ca */ /* 0x000fe200000e0000 */
        /* <DEDUP_REMOVED lines=30> */
[----:B------:R-:W-:Y:S01]  /*145a0*/  FFMA.FTZ R69, R9, R58, -8 ;  /* 0xc100000009457423 */ /* 0x000fe2000001003a */
[----:B------:R-:W3:Y:S01]  /*145b0*/  MUFU.EX2 R121, R121 ;  /* 0x0000007900797308 */ /* 0x000ee20000000800 */
[----:B--2---:R-:W-:-:S01]  /*145c0*/  FFMA.FTZ R133, R10, R155, R8 ;  /* 0x0000009b0a857223 */ /* 0x004fc20000010008 */
[-C--:B------:R-:W-:Y:S01]  /*145d0*/  FMUL.FTZ R3, R3, R58.reuse ;  /* 0x0000003a03037220 */ /* 0x080fe20000410000 */
[----:B------:R-:W-:-:S01]  /*145e0*/  FFMA.FTZ R15, R15, R58, -R69 ;  /* 0x0000003a0f0f7223 */ /* 0x000fc20000010845 */
[----:B------:R-:W-:Y:S01]  /*145f0*/  FFMA.FTZ R20, R20, R58, -R69 ;  /* 0x0000003a14147223 */ /* 0x000fe20000010845 */
[----:B------:R-:W-:-:S01]  /*14600*/  FADD.FTZ R133, R13, R133 ;  /* 0x000000850d857221 */ /* 0x000fc20000010000 */
[-CC-:B------:R-:W-:Y:S01]  /*14610*/  FFMA.FTZ R122, R122, R58.reuse, -R69.reuse ;  /* 0x0000003a7a7a7223 */ /* 0x180fe20000010845 */
[----:B------:R-:W-:-:S01]  /*14620*/  FFMA.FTZ R123, R123, R58, -R69 ;  /* 0x0000003a7b7b7223 */ /* 0x000fc20000010845 */
[----:B------:R-:W2:Y:S01]  /*14630*/  MUFU.EX2 R124, R124 ;  /* 0x0000007c007c7308 */ /* 0x000ea20000000800 */
[----:B0-----:R-:W-:-:S01]  /*14640*/  FADD.FTZ R133, R56, R133 ;  /* 0x0000008538857221 */ /* 0x001fc20000010000 */
[-CC-:B------:R-:W-:Y:S01]  /*14650*/  FFMA.FTZ R126, R126, R58.reuse, -R69.reuse ;  /* 0x0000003a7e7e7223 */ /* 0x180fe20000010845 */
[----:B------:R-:W-:-:S01]  /*14660*/  FFMA.FTZ R127, R127, R58, -R69 ;  /* 0x0000003a7f7f7223 */ /* 0x000fc20000010845 */
[----:B------:R-:W-:Y:S01]  /*14670*/  FFMA.FTZ R130, R130, R58, -R69 ;  /* 0x0000003a82827223 */ /* 0x000fe20000010845 */
[----:B-1----:R-:W-:-:S01]  /*14680*/  FADD.FTZ R133, R120, R133 ;  /* 0x0000008578857221 */ /* 0x002fc20000010000 */
[-CC-:B------:R-:W-:Y:S01]  /*14690*/  FFMA.FTZ R131, R131, R58.reuse, -R69.reuse ;  /* 0x0000003a83837223 */ /* 0x180fe20000010845 */
[----:B------:R-:W-:-:S01]  /*146a0*/  FFMA.FTZ R106, R106, R58, -R69 ;  /* 0x0000003a6a6a7223 */ /* 0x000fc20000010845 */
[----:B------:R-:W0:Y:S01]  /*146b0*/  MUFU.EX2 R125, R125 ;  /* 0x0000007d007d7308 */ /* 0x000e220000000800 */
[----:B---3--:R-:W-:-:S01]  /*146c0*/  FADD.FTZ R133, R121, R133 ;  /* 0x0000008579857221 */ /* 0x008fc20000010000 */
[-CC-:B------:R-:W-:Y:S01]  /*146d0*/  FFMA.FTZ R107, R107, R58.reuse, -R69.reuse ;  /* 0x0000003a6b6b7223 */ /* 0x180fe20000010845 */
[----:B------:R-:W-:-:S01]  /*146e0*/  FFMA.FTZ R110, R110, R58, -R69 ;  /* 0x0000003a6e6e7223 */ /* 0x000fc20000010845 */
[-CC-:B------:R-:W-:Y:S01]  /*146f0*/  FFMA.FTZ R111, R111, R58.reuse, -R69.reuse ;  /* 0x0000003a6f6f7223 */ /* 0x180fe20000010845 */
[----:B------:R-:W-:-:S01]  /*14700*/  FFMA.FTZ R114, R114, R58, -R69 ;  /* 0x0000003a72727223 */ /* 0x000fc20000010845 */
[-CC-:B------:R-:W-:Y:S01]  /*14710*/  FFMA.FTZ R115, R115, R58.reuse, -R69.reuse ;  /* 0x0000003a73737223 */ /* 0x180fe20000010845 */
[----:B------:R-:W-:-:S01]  /*14720*/  FFMA.FTZ R118, R118, R58, -R69 ;  /* 0x0000003a76767223 */ /* 0x000fc20000010845 */
[----:B------:R-:W-:Y:S01]  /*14730*/  MUFU.EX2 R3, R3 ;  /* 0x0000000300037308 */ /* 0x000fe20000000800 */
        /* <DEDUP_REMOVED lines=9> */
[----:B------:R-:W-:-:S02]  /*147d0*/  WARPGROUP.DEPBAR.LE gsb0, 0x0 ;  /* 0x00008000000079c5 */ /* 0x000fc40000010000 */
[----:B------:R-:W-:-:S01]  /*147e0*/  FFMA.FTZ R98, R98, R58, -R69 ;  /* 0x0000003a62627223 */ /* 0x000fc20000010845 */
[----:B------:R-:W-:Y:S01]  /*147f0*/  WARPGROUP.ARRIVE ;  /* 0x00000000000079c5 */ /* 0x000fe20000000000 */
[----:B------:R-:W-:-:S01]  /*14800*/  FFMA.FTZ R99, R99, R58, -R69 ;  /* 0x0000003a63637223 */ /* 0x000fc20000010845 */
[-CC-:B------:R-:W-:Y:S01]  /*14810*/  FFMA.FTZ R102, R102, R58.reuse, -R69.reuse ;  /* 0x0000003a66667223 */ /* 0x180fe20000010845 */
[----:B------:R-:W0:Y:S01]  /*14820*/  MUFU.EX2 R128, R128 ;  /* 0x0000008000807308 */ /* 0x000e220000000800 */
[----:B------:R-:W-:-:S02]  /*14830*/  FFMA.FTZ R103, R103, R58, -R69 ;  /* 0x0000003a67677223 */ /* 0x000fc40000010845 */
[----:B------:R-:W2:Y:S01]  /*14840*/  S2R R155, SR_TID.X ;  /* 0x00000000009b7919 */ /* 0x000ea20000002100 */
[----:B------:R-:W-:Y:S01]  /*14850*/  QGMMA.64x64x32.F32.E4M3.E4M3 R24, R136, gdesc[UR4], R24, gsb0 ;  /* 0x00e0000488187df3 */ /* 0x000fe20008000818 */
[----:B------:R-:W-:-:S01]  /*14860*/  FFMA.FTZ R74, R74, R58, -R69 ;  /* 0x0000003a4a4a7223 */ /* 0x000fc20000010845 */
[-CC-:B------:R-:W-:Y:S01]  /*14870*/  FFMA.FTZ R75, R75, R58.reuse, -R69.reuse ;  /* 0x0000003a4b4b7223 */ /* 0x180fe20000010845 */
[----:B------:R-:W-:-:S01]  /*14880*/  FFMA.FTZ R78, R78, R58, -R69 ;  /* 0x0000003a4e4e7223 */ /* 0x000fc20000010845 */
[----:B------:R-:W-:Y:S01]  /*14890*/  FFMA.FTZ R79, R79, R58, -R69 ;  /* 0x0000003a4f4f7223 */ /* 0x000fe20000010845 */
        /* <DEDUP_REMOVED lines=14> */
[----:B------:R-:W-:-:S02]  /*14980*/  FFMA.FTZ R69, R71, R58, -R69 ;  /* 0x0000003a47457223 */ /* 0x000fc40000010845 */
[----:B------:R-:W0:Y:S01]  /*14990*/  MUFU.EX2 R122, R122 ;  /* 0x0000007a007a7308 */ /* 0x000e220000000800 */
[----:B---3--:R-:W-:-:S07]  /*149a0*/  FADD.FTZ R21, R20, R21 ;  /* 0x0000001514157221 */ /* 0x008fce0000010000 */
[----:B------:R-:W3:Y:S01]  /*149b0*/  MUFU.EX2 R105, R105 ;  /* 0x0000006900697308 */ /* 0x000ee20000000800 */
[----:B-1----:R-:W-:-:S01]  /*149c0*/  FADD.FTZ R133, R104, R133 ;  /* 0x0000008568857221 */ /* 0x002fc20000010000 */
[----:B--2---:R-:W-:-:S04]  /*149d0*/  LOP3.LUT R140, R155, 0x7f, RZ, 0xc0, !PT ;  /* 0x0000007f9b8c7812 */ /* 0x004fc800078ec0ff */
[----:B------:R-:W-:Y:S02]  /*149e0*/  ISETP.NE.AND P1, PT, R140, RZ, PT ;  /* 0x000000ff8c00720c */ /* 0x000fe40003f25270 */
[----:B------:R-:W1:Y:S01]  /*149f0*/  MUFU.EX2 R123, R123 ;  /* 0x0000007b007b7308 */ /* 0x000e620000000800 */
[----:B0-----:R-:W-:-:S07]  /*14a00*/  FADD.FTZ R21, R122, R21 ;  /* 0x000000157a157221 */ /* 0x001fce0000010000 */
[----:B------:R-:W0:Y:S01]  /*14a10*/  MUFU.EX2 R108, R108 ;  /* 0x0000006c006c7308 */ /* 0x000e220000000800 */
[----:B---3--:R-:W-:-:S02]  /*14a20*/  FADD.FTZ R133, R105, R133 ;  /* 0x0000008569857221 */ /* 0x008fc40000010000 */
[----:B------:R-:W-:-:S05]  /*14a30*/  @!P1 VIADD R11, R11, 0x13240 ;  /* 0x000132400b0b9836 */ /* 0x000fca0000000000 */
[----:B------:R-:W2:Y:S01]  /*14a40*/  MUFU.EX2 R126, R126 ;  /* 0x0000007e007e7308 */ /* 0x000ea20000000800 */
[----:B-1----:R-:W-:-:S01]  /*14a50*/  FADD.FTZ R21, R123, R21 ;  /* 0x000000157b157221 */ /* 0x002fc20000010000 */
[----:B------:R-:W-:-:S06]  /*14a60*/  @!P1 PRMT R11, RZ, 0x654, R11 ;  /* 0x00000654ff0b9816 */ /* 0x000fcc000000000b */
[----:B------:R-:W1:Y:S01]  /*14a70*/  MUFU.EX2 R109, R109 ;  /* 0x0000006d006d7308 */ /* 0x000e620000000800 */
[----:B0-----:R-:W-:-:S07]  /*14a80*/  FADD.FTZ R133, R108, R133 ;  /* 0x000000856c857221 */ /* 0x001fce0000010000 */
[----:B------:R-:W0:Y:S01]  /*14a90*/  MUFU.EX2 R127, R127 ;  /* 0x0000007f007f7308 */ /* 0x000e220000000800 */
[----:B--2---:R-:W-:-:S07]  /*14aa0*/  FADD.FTZ R21, R126, R21 ;  /* 0x000000157e157221 */ /* 0x004fce0000010000 */
[----:B------:R-:W2:Y:S01]  /*14ab0*/  MUFU.EX2 R112, R112 ;  /* 0x0000007000707308 */ /* 0x000ea20000000800 */
[----:B-1----:R-:W-:-:S01]  /*14ac0*/  FADD.FTZ R133, R109, R133 ;  /* 0x000000856d857221 */ /* 0x002fc20000010000 */
[----:B------:R-:W-:Y:S02]  /*14ad0*/  WARPGROUP.DEPBAR.LE gsb0, 0x0 ;  /* 0x00008000000079c5 */ /* 0x000fe40000010000 */
[----:B------:R1:W-:Y:S04]  /*14ae0*/  @!P1 SYNCS.ARRIVE.TRANS64.RED.A1T0 RZ, [R11+URZ], RZ ;  /* 0x000000ff0bff99a7 */ /* 0x0003e8000810043f */
        /* <DEDUP_REMOVED lines=111> */
[----:B-1----:R-:W-:-:S05]  /*151e0*/  FADD.FTZ R11, R57, R134 ;  /* 0x00000086390b7221 */ /* 0x002fca0000010000 */
[----:B------:R1:W-:Y:S02]  /*151f0*/  STL [R1], R11 ;  /* 0x0000000b01007387 */ /* 0x0003e40000100800 */
        /* <DEDUP_REMOVED lines=9> */
[----:B0-----:R-:W-:-:S04]  /*15290*/  FADD.FTZ R21, R67, R21 ;  /* 0x0000001543157221 */ /* 0x001fc80000010000 */
[----:B---3--:R-:W-:-:S04]  /*152a0*/  FADD.FTZ R21, R70, R21 ;  /* 0x0000001546157221 */ /* 0x008fc80000010000 */
[----:B--2---:R-:W-:Y:S01]  /*152b0*/  FADD.FTZ R21, R69, R21 ;  /* 0x0000001545157221 */ /* 0x004fe20000010000 */
[----:B-1----:R-:W-:Y:S06]  /*152c0*/  @!P0 BRA `(.L_x_12376) ;  /* 0x0000000000048947 */ /* 0x002fec0003800000 */
[----:B------:R-:W-:Y:S01]  /*152d0*/  BPT.TRAP 0x1 ;  /* 0x000000040000795c */ /* 0x000fe20000300000 */
.L_x_12376:
        /* <DEDUP_REMOVED lines=85> */
.L_x_12365:
[----:B------:R-:W-:Y:S05]  /*15830*/  BSYNC B0 ;  /* 0x0000000000007941 */ /* 0x000fea0003800000 */
.L_x_12364:
        /* <DEDUP_REMOVED lines=8> */
.L_x_12399:
[----:B------:R-:W-:-:S04]  /*158c0*/  ISETP.NE.AND P1, PT, R8, 0x1, PT ;  /* 0x000000010800780c */ /* 0x000fc80003f25270 */
[----:B------:R-:W-:-:S04]  /*158d0*/  SEL R9, RZ, 0x1, P1 ;  /* 0x00000001ff097807 */ /* 0x000fc80000800000 */
[----:B------:R-:W-:Y:S01]  /*158e0*/  LOP3.LUT R156, R10, R9, RZ, 0x3c, !PT ;  /* 0x000000090a9c7212 */ /* 0x000fe200078e3cff */
[----:B------:R-:W-:Y:S06]  /*158f0*/  @!P0 BRA `(.L_x_12380) ;  /* 0x0000000000048947 */ /* 0x000fec0003800000 */
[----:B------:R-:W-:Y:S01]  /*15900*/  BPT.TRAP 0x1 ;  /* 0x000000040000795c */ /* 0x000fe20000300000 */
.L_x_12380:
        /* <DEDUP_REMOVED lines=8> */
.L_x_12381:
        /* <DEDUP_REMOVED lines=8> */
.L_x_12383:
[----:B------:R-:W-:Y:S05]  /*15a10*/  BSYNC B1 ;  /* 0x0000000000017941 */ /* 0x000fea0003800000 */
.L_x_12382:
        /* <DEDUP_REMOVED lines=87> */
.L_x_12385:
[----:B01----:R-:W-:Y:S01]  /*15f90*/  SHF.L.U32 R9, R10, 0x1f, RZ ;  /* 0x0000001f0a097819 */ /* 0x003fe200000006ff */
[----:B------:R-:W-:-:S04]  /*15fa0*/  IMAD R14, R8, 0x8, R18 ;  /* 0x00000008080e7824 */ /* 0x000fc800078e0212 */
[----:B------:R0:W1:Y:S01]  /*15fb0*/  SYNCS.PHASECHK.TRANS64.TRYWAIT P1, [R14+URZ+0x13250], R9 ;  /* 0x013250090e0075a7 */ /* 0x000062000802017f */
[----:B------:R-:W-:Y:S05]  /*15fc0*/  @!P0 BRA `(.L_x_12386) ;  /* 0x0000000000048947 */ /* 0x000fea0003800000 */
[----:B------:R-:W-:Y:S01]  /*15fd0*/  BPT.TRAP 0x1 ;  /* 0x000000040000795c */ /* 0x000fe20000300000 */
.L_x_12386:
[----:B------:R-:W-:Y:S04]  /*15fe0*/  BSSY B1, `(.L_x_12387) ;  /* 0x0000004000017945 */ /* 0x000fe80003800000 */
[----:B-1----:R-:W-:Y:S05]  /*15ff0*/  @P1 BRA `(.L_x_12388) ;  /* 0x0000000000081947 */ /* 0x002fea0003800000 */
[----:B------:R-:W1:Y:S02]  /*16000*/  SYNCS.PHASECHK.TRANS64.TRYWAIT P1, [R14+URZ+0x13250], R9 ;  /* 0x013250090e0075a7 */ /* 0x000e64000802017f */
[----:B-1----:R-:W-:Y:S05]  /*16010*/  @!P1 BRA `(.L_x_12389) ;  /* 0x000000f400689947 */ /* 0x002fea0003800000 */
.L_x_12388:
[----:B------:R-:W-:Y:S05]  /*16020*/  BSYNC B1 ;  /* 0x0000000000017941 */ /* 0x000fea0003800000 */
.L_x_12387:
[----:B01----:R-:W-:Y:S01]  /*16030*/  VIADD R9, R18, 0x1000 ;  /* 0x0000100012097836 */ /* 0x003fe20000000000 */
        /* <DEDUP_REMOVED lines=96> */
[----:B------:R-:W1:Y:S01]  /*16640*/  S2R R155, SR_TID.X ;  /* 0x00000000009b7919 */ /* 0x000e620000002100 */
[----:B------:R-:W-:Y:S01]  /*16650*/  FMUL.FTZ R61, R2, R63 ;  /* 0x0000003f023d7220 */ /* 0x000fe20000410000 */
[----:B------:R-:W3:Y:S01]  /*16660*/  MUFU.TANH R15, R15 ;  /* 0x0000000f000f7308 */ /* 0x000ee20000002400 */
        /* <DEDUP_REMOVED lines=8> */
[----:B------:R-:W4:Y:S01]  /*166f0*/  LDL R135, [R1+0x18] ;  /* 0x0000180001877983 */ /* 0x000f220000100800 */
[C---:B------:R-:W-:Y:S01]  /*16700*/  FMUL.FTZ R121, R2.reuse, R126 ;  /* 0x0000007e02797220 */ /* 0x040fe20000410000 */
[C---:B------:R-:W-:Y:S01]  /*16710*/  FMUL.FTZ R126, R2.reuse, R131 ;  /* 0x00000083027e7220 */ /* 0x040fe20000410000 */
[----:B------:R-:W-:Y:S01]  /*16720*/  FMUL.FTZ R131, R2, R56 ;  /* 0x0000003802837220 */ /* 0x000fe20000410000 */
[----:B------:R-:W-:-:S02]  /*16730*/  VIADD R56, R8, 0x200 ;  /* 0x0000020008387836 */ /* 0x000fc40000000000 */
        /* <DEDUP_REMOVED lines=11> */
[----:B-1----:R-:W-:Y:S01]  /*167f0*/  LOP3.LUT R155, R155, 0x7f, RZ, 0xc0, !PT ;  /* 0x0000007f9b9b7812 */ /* 0x002fe200078ec0ff */
[C---:B------:R-:W-:Y:S01]  /*16800*/  FMUL.FTZ R62, R2.reuse, R66 ;  /* 0x00000042023e7220 */ /* 0x040fe20000410000 */
[----:B------:R-:W-:Y:S02]  /*16810*/  FMUL.FTZ R63, R2, R67 ;  /* 0x00000043023f7220 */ /* 0x000fe40000410000 */
[----:B------:R-:W1:Y:S01]  /*16820*/  MUFU.TANH R10, R10 ;  /* 0x0000000a000a7308 */ /* 0x000e620000002400 */
        /* <DEDUP_REMOVED lines=17> */
[----:B------:R-:W4:Y:S01]  /*16940*/  LDL R140, [R1+0x4] ;  /* 0x00000400018c7983 */ /* 0x000f220000100800 */
[----:B------:R-:W-:Y:S01]  /*16950*/  WARPGROUP.ARRIVE ;  /* 0x00000000000079c5 */ /* 0x000fe20000000000 */
[----:B------:R-:W1:Y:S05]  /*16960*/  LDC R142, c[0x0][0x9e4] ;  /* 0x00027900ff8e7b82 */ /* 0x000e6a0000000800 */
[----:B------:R-:W0:Y:S01]  /*16970*/  MUFU.TANH R109, R109 ;  /* 0x0000006d006d7308 */ /* 0x000e220000002400 */
[----:B------:R-:W-:Y:S01]  /*16980*/  QGMMA.64x64x32.F32.E4M3.E4M3 R24, R136, gdesc[UR4], R24, gsb0 ;  /* 0x00e0000488187df3 */ /* 0x000fe20008000818 */
[----:B------:R-:W-:Y:S01]  /*16990*/  ISETP.NE.AND P1, PT, R155, RZ, PT ;  /* 0x000000ff9b00720c */ /* 0x000fe20003f25270 */
[----:B------:R-:W-:Y:S01]  /*169a0*/  FMUL.FTZ R66, R2, R70 ;  /* 0x0000004602427220 */ /* 0x000fe20000410000 */
[----:B------:R-:W-:-:S02]  /*169b0*/  IMAD R70, R0, -0xa0, RZ ;  /* 0xffffff6000467824 */ /* 0x000fc400078e02ff */
[----:B------:R-:W-:Y:S02]  /*169c0*/  FMUL.FTZ R67, R2, R71 ;  /* 0x0000004702437220 */ /* 0x000fe40000410000 */
[----:B------:R-:W0:Y:S07]  /*169d0*/  MUFU.TANH R110, R110 ;  /* 0x0000006e006e7308 */ /* 0x000e2e0000002400 */
[----:B------:R-:W-:Y:S01]  /*169e0*/  @!P1 VIADD R12, R12, 0x13240 ;  /* 0x000132400c0c9836 */ /* 0x000fe20000000000 */
[----:B------:R-:W0:Y:S08]  /*169f0*/  MUFU.TANH R111, R111 ;  /* 0x0000006f006f7308 */ /* 0x000e300000002400 */
[----:B------:R-:W0:Y:S01]  /*16a00*/  MUFU.TANH R132, R132 ;  /* 0x0000008400847308 */ /* 0x000e220000002400 */
[----:B--2---:R-:W-:-:S07]  /*16a10*/  IMAD.IADD R134, R154, 0x1, R153 ;  /* 0x000000019a867824 */ /* 0x004fce00078e0299 */
[----:B------:R-:W2:Y:S01]  /*16a20*/  MUFU.TANH R112, R112 ;  /* 0x0000007000707308 */ /* 0x000ea20000002400 */
[----:B-----5:R-:W-:-:S05]  /*16a30*/  @P2 IMAD.HI.U32 R56, R134, R56, RZ ;  /* 0x0000003886382227 */ /* 0x020fca00078e00ff */
[----:B---3--:R-:W-:Y:S02]  /*16a40*/  @P2 SHF.R.U32.HI R134, RZ, R57, R56 ;  /* 0x00000039ff862219 */ /* 0x008fe40000011638 */
[----:B------:R-:W3:Y:S01]  /*16a50*/  MUFU.TANH R113, R113 ;  /* 0x0000007100717308 */ /* 0x000ee20000002400 */
[----:B------:R-:W-:-:S07]  /*16a60*/  @!P1 PRMT R12, RZ, 0x654, R12 ;  /* 0x00000654ff0c9816 */ /* 0x000fce000000000c */
[----:B------:R-:W0:Y:S08]  /*16a70*/  MUFU.TANH R114, R114 ;  /* 0x0000007200727308 */ /* 0x000e300000002400 */
[----:B------:R-:W0:Y:S08]  /*16a80*/  MUFU.TANH R115, R115 ;  /* 0x0000007300737308 */ /* 0x000e300000002400 */
[----:B------:R-:W0:Y:S01]  /*16a90*/  MUFU.TANH R116, R116 ;  /* 0x0000007400747308 */ /* 0x000e220000002400 */
[----:B------:R-:W-:-:S02]  /*16aa0*/  WARPGROUP.DEPBAR.LE gsb0, 0x0 ;  /* 0x00008000000079c5 */ /* 0x000fc40000010000 */
[----:B------:R-:W5:Y:S01]  /*16ab0*/  SHFL.IDX PT, R138, R134, RZ, 0x1c1f ;  /* 0x001c1fff868a7589 */ /* 0x000f6200000e0000 */
[----:B------:R2:W-:Y:S01]  /*16ac0*/  @!P1 SYNCS.ARRIVE.TRANS64.RED.A1T0 RZ, [R12+URZ], RZ ;  /* 0x000000ff0cff99a7 */ /* 0x0005e2000810043f */
[----:B-1----:R-:W-:-:S03]  /*16ad0*/  ISETP.GE.AND P1, PT, R142, 0x1, PT ;  /* 0x000000018e00780c */ /* 0x002fc60003f26270 */
[----:B------:R-:W1:Y:S08]  /*16ae0*/  MUFU.TANH R117, R117 ;  /* 0x0000007500757308 */ /* 0x000e700000002400 */
[----:B------:R-:W0:Y:S08]  /*16af0*/  MUFU.TANH R118, R118 ;  /* 0x0000007600767308 */ /* 0x000e300000002400 */
[----:B------:R-:W0:Y:S08]  /*16b00*/  MUFU.TANH R119, R119 ;  /* 0x0000007700777308 */ /* 0x000e300000002400 */
[----:B------:R-:W0:Y:S08]  /*16b10*/  MUFU.TANH R88, R88 ;  /* 0x0000005800587308 */ /* 0x000e300000002400 */
[----:B------:R-:W0:Y:S08]  /*16b20*/  MUFU.TANH R89, R89 ;  /* 0x0000005900597308 */ /* 0x000e300000002400 */
[----:B------:R-:W0:Y:S01]  /*16b30*/  MUFU.TANH R90, R90 ;  /* 0x0000005a005a7308 */ /* 0x000e220000002400 */
[----:B----4-:R-:W-:-:S07]  /*16b40*/  IADD3 R136, -R135, 0x1, R70 ;  /* 0x0000000187887810 */ /* 0x010fce0007ffe146 */
        /* <DEDUP_REMOVED lines=47> */
[----:B--2---:R-:W-:Y:S02]  /*16e40*/  IMAD.IADD R12, R70, 0x1, -R135 ;  /* 0x00000001460c7824 */ /* 0x004fe400078e0a87 */
[--C-:B-----5:R-:W-:Y:S02]  /*16e50*/  IMAD.IADD R135, R137, 0x1, R138.reuse ;  /* 0x0000000189877824 */ /* 0x120fe400078e028a */
[----:B------:R-:W-:Y:S01]  /*16e60*/  IMAD.IADD R71, R136, 0x1, R138 ;  /* 0x0000000188477824 */ /* 0x000fe200078e028a */
[----:B-1-34-:R-:W-:Y:S06]  /*16e70*/  @!P1 BRA `(.L_x_12390) ;  /* 0x0000000000549947 */ /* 0x01afec0003800000 */
        /* <DEDUP_REMOVED lines=12> */
.L_x_12392:
[----:B------:R-:W-:-:S05]  /*16f40*/  IMAD.U32 R139, RZ, RZ, UR37 ;  /* 0x00000025ff8b7e24 */ /* 0x000fca000f8e00ff */
[----:B------:R-:W-:-:S13]  /*16f50*/  ISETP.NE.AND P1, PT, R139, 0x1, PT ;  /* 0x000000018b00780c */ /* 0x000fda0003f25270 */
[----:B------:R-:W1:Y:S02]  /*16f60*/  @P1 LDC.64 R56, c[0x0][0x9e8] ;  /* 0x00027a00ff381b82 */ /* 0x000e640000000a00 */
[----:B-1----:R-:W-:-:S05]  /*16f70*/  @P1 IMAD.HI.U32 R56, R138, R56, RZ ;  /* 0x000000388a381227 */ /* 0x002fca00078e00ff */
[----:B------:R-:W-:-:S07]  /*16f80*/  @P1 SHF.R.U32.HI R138, RZ, R57, R56 ;  /* 0x00000039ff8a1219 */ /* 0x000fce0000011638 */
.L_x_12393:
[----:B------:R-:W-:Y:S05]  /*16f90*/  BSYNC B1 ;  /* 0x0000000000017941 */ /* 0x000fea0003800000 */
.L_x_12391:
[----:B------:R-:W-:-:S05]  /*16fa0*/  IMAD R138, R138, R139, R12 ;  /* 0x0000008b8a8a7224 */ /* 0x000fca00078e020c */
[----:B------:R-:W-:Y:S02]  /*16fb0*/  VIMNMX R71, R71, R138, !PT ;  /* 0x0000008a47477248 */ /* 0x000fe40007fe0100 */
[----:B------:R-:W-:-:S07]  /*16fc0*/  VIADDMNMX R135, R138, R139, R135, PT ;  /* 0x0000008b8a877246 */ /* 0x000fce0003800187 */
.L_x_12390:
        /* <DEDUP_REMOVED lines=231> */
[----:B------:R-:W-:Y:S01]  /*17e40*/  ISETP.GE.AND P6, PT, R142, 0x1, PT ;  /* 0x000000018e00780c */ /* 0x000fe20003fc6270 */
        /* <DEDUP_REMOVED lines=15> */
.L_x_12396:
[----:B------:R-:W-:-:S05]  /*17f40*/  IMAD.U32 R71, RZ, RZ, UR37 ;  /* 0x00000025ff477e24 */ /* 0x000fca000f8e00ff */
[----:B------:R-:W-:-:S13]  /*17f50*/  ISETP.NE.AND P6, PT, R71, 0x1, PT ;  /* 0x000000014700780c */ /* 0x000fda0003fc5270 */
[----:B------:R-:W0:Y:S02]  /*17f60*/  @P6 LDC.64 R10, c[0x0][0x9e8] ;  /* 0x00027a00ff0a6b82 */ /* 0x000e240000000a00 */
[----:B0-----:R-:W-:-:S05]  /*17f70*/  @P6 IMAD.HI.U32 R10, R70, R10, RZ ;  /* 0x0000000a460a6227 */ /* 0x001fca00078e00ff */
[----:B------:R-:W-:-:S07]  /*17f80*/  @P6 SHF.R.U32.HI R70, RZ, R11, R10 ;  /* 0x0000000bff466219 */ /* 0x000fce000001160a */
.L_x_12397:
[----:B------:R-:W-:Y:S05]  /*17f90*/  BSYNC B1 ;  /* 0x0000000000017941 */ /* 0x000fea0003800000 */
.L_x_12395:
[----:B------:R-:W-:-:S05]  /*17fa0*/  IMAD R12, R70, R71, R12 ;  /* 0x00000047460c7224 */ /* 0x000fca00078e020c */
[----:B------:R-:W-:Y:S02]  /*17fb0*/  VIMNMX R136, R136, R12, !PT ;  /* 0x0000000c88887248 */ /* 0x000fe40007fe0100 */
[----:B------:R-:W-:-:S07]  /*17fc0*/  VIADDMNMX R137, R12, R71, R137, PT ;  /* 0x000000470c897246 */ /* 0x000fce0003800189 */
.L_x_12394:
        /* <DEDUP_REMOVED lines=37> */
[----:B------:R-:W-:Y:S02]  /*18220*/  ISETP.LT.OR P2, PT, R137, 0x9, P2 ;  /* 0x000000098900780c */ /* 0x000fe40001741670 */
        /* <DEDUP_REMOVED lines=11> */
[C---:B------:R-:W-:Y:S02]  /*182e0*/  LOP3.LUT P5, RZ, R16.reuse, 0x80000, RZ, 0xc0, !PT ;  /* 0x0008000010ff7812 */ /* 0x040fe400078ac0ff */
[----:B------:R-:W-:Y:S02]  /*182f0*/  ISETP.LT.OR P1, PT, R137, 0x32, P1 ;  /* 0x000000328900780c */ /* 0x000fe40000f21670 */
[----:B------:R-:W-:Y:S02]  /*18300*/  LOP3.LUT P4, RZ, R16, 0x40000, RZ, 0xc0, !PT ;  /* 0x0004000010ff7812 */ /* 0x000fe4000788c0ff */
[----:B------:R-:W-:Y:S02]  /*18310*/  FSEL R115, R115, -INF , !P1 ;  /* 0xff80000073737808 */ /* 0x000fe40004800000 */
[----:B------:R-:W-:Y:S02]  /*18320*/  ISETP.GT.AND P1, PT, R136, 0x38, !P6 ;  /* 0x000000388800780c */ /* 0x000fe40007724270 */
[----:B------:R-:W-:-:S02]  /*18330*/  LOP3.LUT P3, RZ, R16, 0x20000, RZ, 0xc0, !PT ;  /* 0x0002000010ff7812 */ /* 0x000fc4000786c0ff */
[----:B------:R-:W-:Y:S02]  /*18340*/  ISETP.LT.OR P1, PT, R137, 0x39, P1 ;  /* 0x000000398900780c */ /* 0x000fe40000f21670 */
[----:B------:R-:W-:Y:S02]  /*18350*/  LOP3.LUT P2, RZ, R16, 0x10000, RZ, 0xc0, !PT ;  /* 0x0001000010ff7812 */ /* 0x000fe4000784c0ff */
[----:B------:R-:W-:Y:S02]  /*18360*/  FSEL R118, R118, -INF , !P1 ;  /* 0xff80000076767808 */ /* 0x000fe40004800000 */
[C---:B------:R-:W-:Y:S02]  /*18370*/  LOP3.LUT P1, RZ, R16.reuse, 0x1000000, RZ, 0xc0, !PT ;  /* 0x0100000010ff7812 */ /* 0x040fe4000782c0ff */
[----:B------:R-:W-:Y:S02]  /*18380*/  LOP3.LUT P0, RZ, R16, 0x8000, RZ, 0xc0, !PT ;  /* 0x0000800010ff7812 */ /* 0x000fe4000780c0ff */
[----:B------:R-:W-:-:S02]  /*18390*/  ISETP.GT.AND P1, PT, R136, 0x39, !P1 ;  /* 0x000000398800780c */ /* 0x000fc40004f24270 */
[C---:B------:R-:W-:Y:S02]  /*183a0*/  LOP3.LUT P6, RZ, R16.reuse, 0x4000, RZ, 0xc0, !PT ;  /* 0x0000400010ff7812 */ /* 0x040fe400078cc0ff */
        /* <DEDUP_REMOVED lines=53> */
[C---:B------:R-:W-:Y:S02]  /*18700*/  ISETP.LT.OR P1, PT, R137.reuse, 0x61, P1 ;  /* 0x000000618900780c */ /* 0x040fe40000f21670 */
[----:B------:R-:W-:Y:S02]  /*18710*/  ISETP.GT.AND P0, PT, R136, RZ, !P0 ;  /* 0x000000ff8800720c */ /* 0x000fe40004704270 */
[----:B------:R-:W-:Y:S02]  /*18720*/  FSEL R74, R74, -INF , !P1 ;  /* 0xff8000004a4a7808 */ /* 0x000fe40004800000 */
[----:B------:R-:W-:Y:S02]  /*18730*/  ISETP.GT.AND P1, PT, R136, 0x61, !P6 ;  /* 0x000000618800780c */ /* 0x000fe40007724270 */
[----:B------:R-:W-:Y:S02]  /*18740*/  LOP3.LUT P5, RZ, R16, 0x8, RZ, 0xc0, !PT ;  /* 0x0000000810ff7812 */ /* 0x000fe400078ac0ff */
[----:B------:R-:W-:-:S02]  /*18750*/  ISETP.LT.OR P1, PT, R137, 0x62, P1 ;  /* 0x000000628900780c */ /* 0x000fc40000f21670 */
[C---:B------:R-:W-:Y:S02]  /*18760*/  LOP3.LUT P4, RZ, R16.reuse, 0x4, RZ, 0xc0, !PT ;  /* 0x0000000410ff7812 */ /* 0x040fe4000788c0ff */
[----:B------:R-:W-:Y:S02]  /*18770*/  FSEL R75, R75, -INF , !P1 ;  /* 0xff8000004b4b7808 */ /* 0x000fe40004800000 */
[C---:B------:R-:W-:Y:S02]  /*18780*/  LOP3.LUT P1, RZ, R16.reuse, 0x2000, RZ, 0xc0, !PT ;  /* 0x0000200010ff7812 */ /* 0x040fe4000782c0ff */
[----:B------:R-:W-:Y:S02]  /*18790*/  LOP3.LUT P2, RZ, R16, 0x2, RZ, 0xc0, !PT ;  /* 0x0000000210ff7812 */ /* 0x000fe4000784c0ff */
[C---:B------:R-:W-:Y:S02]  /*187a0*/  ISETP.GT.AND P1, PT, R136.reuse, 0x68, !P1 ;  /* 0x000000688800780c */ /* 0x040fe40004f24270 */
[----:B------:R-:W-:-:S02]  /*187b0*/  ISETP.GT.AND P3, PT, R136, 0x88, !P3 ;  /* 0x000000888800780c */ /* 0x000fc40005f64270 */
        /* <DEDUP_REMOVED lines=44> */
[----:B------:R-:W-:Y:S01]  /*18a80*/  FSEL R10, R58, -INF , !P1 ;  /* 0xff8000003a0a7808 */ /* 0x000fe20004800000 */
[----:B------:R-:W-:Y:S01]  /*18a90*/  IMAD.U32 R58, RZ, RZ, UR36 ;  /* 0x00000024ff3a7e24 */ /* 0x000fe2000f8e00ff */
[----:B------:R-:W-:Y:S02]  /*18aa0*/  LOP3.LUT P1, RZ, R16, 0x40, RZ, 0xc0, !PT ;  /* 0x0000004010ff7812 */ /* 0x000fe4000782c0ff */
[----:B------:R-:W-:Y:S02]  /*18ab0*/  FMNMX.FTZ R11, R69, R11, !PT ;  /* 0x0000000b450b7209 */ /* 0x000fe40007810000 */
[----:B------:R-:W-:-:S02]  /*18ac0*/  ISETP.GT.AND P1, PT, R136, 0x81, !P1 ;  /* 0x000000818800780c */ /* 0x000fc40004f24270 */
[C---:B------:R-:W-:Y:S01]  /*18ad0*/  ISETP.GT.AND P5, PT, R136.reuse, 0x90, !P5 ;  /* 0x000000908800780c */ /* 0x040fe20006fa4270 */
[----:B------:R-:W0:Y:S01]  /*18ae0*/  SHFL.BFLY PT, R12, R11, 0x2, 0x1f ;  /* 0x0c401f000b0c7f89 */ /* 0x000e2200000e0000 */
        /* <DEDUP_REMOVED lines=8> */
[C---:B------:R-:W-:Y:S02]  /*18b70*/  LOP3.LUT P3, RZ, R16.reuse, 0x1, RZ, 0xc0, !PT ;  /* 0x0000000110ff7812 */ /* 0x040fe4000786c0ff */
[----:B------:R-:W-:Y:S02]  /*18b80*/  LOP3.LUT R16, R16, 0xfffffffb, RZ, 0xc0, !PT ;  /* 0xfffffffb10107812 */ /* 0x000fe400078ec0ff */
[----:B------:R-:W-:-:S02]  /*18b90*/  ISETP.LT.OR P5, PT, R137, 0x91, P5 ;  /* 0x000000918900780c */ /* 0x000fc40002fa1670 */
[----:B------:R-:W-:Y:S02]  /*18ba0*/  LOP3.LUT P6, RZ, R17, 0x4, RZ, 0xc0, !PT ;  /* 0x0000000411ff7812 */ /* 0x000fe400078cc0ff */
[----:B0-----:R-:W-:Y:S02]  /*18bb0*/  FMNMX.FTZ R12, R11, R12, !PT ;  /* 0x0000000c0b0c7209 */ /* 0x001fe40007810000 */
[----:B------:R-:W-:Y:S02]  /*18bc0*/  ISETP.GT.AND P2, PT, R136, 0x98, !P2 ;  /* 0x000000988800780c */ /* 0x000fe40005744270 */
[----:B------:R-:W-:Y:S01]  /*18bd0*/  @P0 LOP3.LUT R16, R16, 0x4, RZ, 0xfc, !PT ;  /* 0x0000000410100812 */ /* 0x000fe200078efcff */
[----:B------:R-:W0:Y:S01]  /*18be0*/  SHFL.BFLY PT, R11, R12, 0x1, 0x1f ;  /* 0x0c201f000c0b7f89 */ /* 0x000e2200000e0000 */
[C---:B------:R-:W-:Y:S02]  /*18bf0*/  ISETP.LT.OR P0, PT, R137.reuse, 0x8a, P1 ;  /* 0x0000008a8900780c */ /* 0x040fe40000f01670 */
[----:B------:R-:W-:-:S02]  /*18c00*/  ISETP.LT.OR P1, PT, R137, 0x1, P3 ;  /* 0x000000018900780c */ /* 0x000fc40001f21670 */
[----:B------:R-:W-:Y:S02]  /*18c10*/  FSEL R61, R61, -INF , !P0 ;  /* 0xff8000003d3d7808 */ /* 0x000fe40004000000 */
[----:B------:R-:W-:Y:S02]  /*18c20*/  FSEL R70, R9, -INF , !P1 ;  /* 0xff80000009467808 */ /* 0x000fe40004800000 */
[----:B------:R-:W-:Y:S02]  /*18c30*/  ISETP.LT.OR P4, PT, R137, 0x92, P4 ;  /* 0x000000928900780c */ /* 0x000fe40002781670 */
[----:B------:R-:W-:Y:S02]  /*18c40*/  FMNMX.FTZ R9, R70, R3, !PT ;  /* 0x0000000346097209 */ /* 0x000fe40007810000 */
[----:B------:R-:W-:Y:S02]  /*18c50*/  FSEL R62, R62, -INF , !P5 ;  /* 0xff8000003e3e7808 */ /* 0x000fe40006800000 */
[----:B------:R-:W-:-:S02]  /*18c60*/  FMNMX.FTZ R9, R15, R9, !PT ;  /* 0x000000090f097209 */ /* 0x000fc40007810000 */
[----:B------:R-:W-:Y:S02]  /*18c70*/  ISETP.GT.AND P6, PT, R136, 0x99, !P6 ;  /* 0x000000998800780c */ /* 0x000fe400077c4270 */
[----:B------:R-:W-:Y:S02]  /*18c80*/  FMNMX.FTZ R9, R121, R9, !PT ;  /* 0x0000000979097209 */ /* 0x000fe40007810000 */
[----:B------:R-:W-:Y:S02]  /*18c90*/  ISETP.LT.OR P2, PT, R137, 0x99, P2 ;  /* 0x000000998900780c */ /* 0x000fe40001741670 */
[----:B------:R-:W-:Y:S02]  /*18ca0*/  FMNMX.FTZ R9, R122, R9, !PT ;  /* 0x000000097a097209 */ /* 0x000fe40007810000 */
[----:B0-----:R-:W-:Y:S02]  /*18cb0*/  FMNMX.FTZ R12, R12, R11, !PT ;  /* 0x0000000b0c0c7209 */ /* 0x001fe40007810000 */
[----:B------:R-:W-:-:S02]  /*18cc0*/  FMNMX.FTZ R9, R125, R9, !PT ;  /* 0x000000097d097209 */ /* 0x000fc40007810000 */
        /* <DEDUP_REMOVED lines=8> */
[----:B------:R-:W-:Y:S01]  /*18d50*/  ISETP.LT.OR P6, PT, R137, 0x9a, P6 ;  /* 0x0000009a8900780c */ /* 0x000fe200037c1670 */
[----:B------:R-:W-:Y:S01]  /*18d60*/  FMUL.FTZ R11, R11, R58 ;  /* 0x0000003a0b0b7220 */ /* 0x000fe20000410000 */
[----:B------:R-:W-:-:S02]  /*18d70*/  FMNMX.FTZ R9, R106, R9, !PT ;  /* 0x000000096a097209 */ /* 0x000fc40007810000 */
[----:B------:R-:W-:Y:S02]  /*18d80*/  FSEL R13, R13, RZ, P3 ;  /* 0x000000ff0d0d7208 */ /* 0x000fe40001800000 */
[----:B------:R-:W-:Y:S01]  /*18d90*/  FMNMX.FTZ R9, R107, R9, !PT ;  /* 0x000000096b097209 */ /* 0x000fe20007810000 */
[----:B------:R-:W-:Y:S01]  /*18da0*/  MUFU.EX2 R11, R11 ;  /* 0x0000000b000b7308 */ /* 0x000fe20000000800 */
[----:B------:R-:W-:Y:S01]  /*18db0*/  LOP3.LUT P3, RZ, R16, 0x4, RZ, 0xc0, !PT ;  /* 0x0000000410ff7812 */ /* 0x000fe2000786c0ff */
[-CC-:B------:R-:W-:Y:S01]  /*18dc0*/  FFMA.FTZ R57, R57, R58.reuse, -R13.reuse ;  /* 0x0000003a39397223 */ /* 0x180fe2000001080d */
[----:B------:R-:W-:Y:S01]  /*18dd0*/  FMNMX.FTZ R9, R110, R9, !PT ;  /* 0x000000096e097209 */ /* 0x000fe20007810000 */
[-CC-:B------:R-:W-:Y:S01]  /*18de0*/  FFMA.FTZ R56, R56, R58.reuse, -R13.reuse ;  /* 0x0000003a38387223 */ /* 0x180fe2000001080d */
[----:B------:R-:W-:Y:S01]  /*18df0*/  FSEL R8, R8, -INF , !P3 ;  /* 0xff80000008087808 */ /* 0x000fe20005800000 */
        /* <DEDUP_REMOVED lines=52> */
[----:B------:R-:W-:Y:S01]  /*19140*/  FFMA.FTZ R13, R69, R58, -R13 ;  /* 0x0000003a450d7223 */ /* 0x000fe2000001080d */
[----:B------:R-:W-:Y:S01]  /*19150*/  FMNMX.FTZ R9, R74, R9, !PT ;  /* 0x000000094a097209 */ /* 0x000fe20007810000 */
[----:B------:R-:W2:Y:S01]  /*19160*/  MUFU.EX2 R57, R57 ;  /* 0x0000003900397308 */ /* 0x000ea20000000800 */
[----:B------:R-:W-:-:S02]  /*19170*/  LOP3.LUT P0, RZ, R17, 0x40, RZ, 0xc0, !PT ;  /* 0x0000004011ff7812 */ /* 0x000fc4000780c0ff */
        /* <DEDUP_REMOVED lines=228> */
.L_x_12398:
        /* <DEDUP_REMOVED lines=81> */
[C---:B--2---:R-:W-:Y:S01]  /*1a4d0*/  ISETP.GT.AND P1, PT, R0.reuse, R69, PT ;  /* 0x000000450000720c */ /* 0x044fe20003f24270 */
[----:B------:R-:W-:-:S12]  /*1a4e0*/  VIADD R0, R0, 0xffffffff ;  /* 0xffffffff00007836 */ /* 0x000fd80000000000 */
[----:B0-----:R-:W-:Y:S05]  /*1a4f0*/  @P1 BRA `(.L_x_12399) ;  /* 0xffffffb000f01947 */ /* 0x001fea000383ffff */
.L_x_12379:
[----:B------:R-:W-:Y:S05]  /*1a500*/  BSYNC B0 ;  /* 0x0000000000007941 */ /* 0x000fea0003800000 */
.L_x_12378:
[----:B------:R-:W-:Y:S06]  /*1a510*/  BAR.ARV 0x8, 0x200 ;  /* 0x0208000000007b1d */ /* 0x000fec0000002000 */
[----:B------:R-:W-:Y:S05]  /*1a520*/  @!P0 BRA `(.L_x_12400) ;  /* 0x0000000000048947 */ /* 0x000fea0003800000 */
[----:B------:R-:W-:Y:S01]  /*1a530*/  BPT.TRAP 0x1 ;  /* 0x000000040000795c */ /* 0x000fe20000300000 */
.L_x_12400:
[----:B------:R-:W-:Y:S01]  /*1a540*/  IMAD R11, R19, 0x8, R18 ;  /* 0x00000008130b7824 */ /* 0x000fe200078e0212 */
[----:B------:R-:W-:-:S04]  /*1a550*/  SHF.L.U32 R0, R156, 0x1f, RZ ;  /* 0x0000001f9c007819 */ /* 0x000fc800000006ff */
[----:B------:R0:W1:Y:S01]  /*1a560*/  SYNCS.PHASECHK.TRANS64.TRYWAIT P1, [R11+URZ+0x13250], R0 ;  /* 0x013250000b0075a7 */ /* 0x000062000802017f */
[----:B------:R-:W-:Y:S05]  /*1a570*/  @!P0 BRA `(.L_x_12401) ;  /* 0x0000000000048947 */ /* 0x000fea0003800000 */
[----:B------:R-:W-:Y:S01]  /*1a580*/  BPT.TRAP 0x1 ;  /* 0x000000040000795c */ /* 0x000fe20000300000 */
.L_x_12401:
[----:B------:R-:W-:Y:S04]  /*1a590*/  BSSY B0, `(.L_x_12402) ;  /* 0x0000004000007945 */ /* 0x000fe80003800000 */
[----:B-1----:R-:W-:Y:S05]  /*1a5a0*/  @P1 BRA `(.L_x_12403) ;  /* 0x0000000000081947 */ /* 0x002fea0003800000 */
[----:B------:R-:W1:Y:S02]  /*1a5b0*/  SYNCS.PHASECHK.TRANS64.TRYWAIT P1, [R11+URZ+0x13250], R0 ;  /* 0x013250000b0075a7 */ /* 0x000e64000802017f */
[----:B-1----:R-:W-:Y:S05]  /*1a5c0*/  @!P1 BRA `(.L_x_12404) ;  /* 0x000000b000109947 */ /* 0x002fea0003800000 */
.L_x_12403:
[----:B------:R-:W-:Y:S05]  /*1a5d0*/  BSYNC B0 ;  /* 0x0000000000007941 */ /* 0x000fea0003800000 */
.L_x_12402:
[----:B------:R-:W2:Y:S01]  /*1a5e0*/  LDL.LU R14, [R1+0x5c] ;  /* 0x00005c00010e7983 */ /* 0x000ea20000300800 */
[----:B------:R-:W-:-:S03]  /*1a5f0*/  ULDC.64 UR4, c[0x0][0x9a0] ;  /* 0x0002680000047ab9 */ /* 0x000fc60000000a00 */
[----:B------:R-:W3:Y:S04]  /*1a600*/  LDL R8, [R1+0x44] ;  /* 0x0000440001087983 */ /* 0x000ee80000100800 */
[----:B------:R-:W4:Y:S01]  /*1a610*/  LDL.LU R10, [R1] ;  /* 0x00000000010a7983 */ /* 0x000f220000300800 */
[----:B------:R-:W-:Y:S01]  /*1a620*/  VIADD R18, R18, 0x1000 ;  /* 0x0000100012127836 */ /* 0x000fe20000000000 */
[----:B------:R-:W-:Y:S01]  /*1a630*/  ISETP.NE.U32.AND P1, PT, RZ, UR4, PT ;  /* 0x00000004ff007c0c */ /* 0x000fe2000bf25070 */
[----:B------:R-:W-:Y:S01]  /*1a640*/  IMAD.MOV.U32 R3, RZ, RZ, -0x3ffffff0 ;  /* 0xc0000010ff037424 */ /* 0x000fe200078e00ff */
[----:B------:R-:W-:Y:S02]  /*1a650*/  WARPGROUP.ARRIVE ;  /* 0x00000000000079c5 */ /* 0x000fe40000000000 */
[----:B------:R-:W-:-:S02]  /*1a660*/  SHF.R.U32.HI R18, RZ, 0x4, R18 ;  /* 0x00000004ff127819 */ /* 0x000fc40000011612 */
[----:B------:R-:W-:Y:S02]  /*1a670*/  R2UR UR7, R3 ;  /* 0x00000000030772ca */ /* 0x000fe400000e0000 */
[----:B------:R-:W-:Y:S02]  /*1a680*/  LOP3.LUT R18, R18, 0x3fff, RZ, 0xc0, !PT ;  /* 0x00003fff12127812 */ /* 0x000fe400078ec0ff */
[----:B------:R-:W-:Y:S02]  /*1a690*/  ISETP.NE.AND.EX P1, PT, RZ, UR5, PT, P1 ;  /* 0x00000005ff007c0c */ /* 0x000fe4000bf25310 */
[----:B------:R-:W-:-:S05]  /*1a6a0*/  LOP3.LUT R18, R18, 0x10000, RZ, 0xfc, !PT ;  /* 0x0001000012127812 */ /* 0x000fca00078efcff */
[----:B------:R-:W-:-:S05]  /*1a6b0*/  IMAD R2, R19, 0x280, R18 ;  /* 0x0000028013027824 */ /* 0x000fca00078e0212 */
[----:B------:R-:W-:Y:S01]  /*1a6c0*/  R2UR UR6, R2 ;  /* 0x00000000020672ca */ /* 0x000fe200000e0000 */
[----:B------:R-:W0:Y:S08]  /*1a6d0*/  @P1 LDC.64 R4, c[0x0][0x9c8] ;  /* 0x00027200ff041b82 */ /* 0x000e300000000a00 */
[----:B------:R-:W3:Y:S04]  /*1a6e0*/  @P1 LDC.64 R6, c[0x0][0x9d0] ;  /* 0x00027400ff061b82 */ /* 0x000ee80000000a00 */
[----:B------:R-:W-:Y:S03]  /*1a6f0*/  QGMMA.64x64x32.F32.E4M3.E4M3 R24, R152, gdesc[UR4], R24, gsb0 ;  /* 0x00e0000498187df3 */ /* 0x000fe60008000818 */
[----:B------:R-:W-:-:S02]  /*1a700*/  WARPGROUP.DEPBAR.LE gsb0, 0x0 ;  /* 0x00008000000079c5 */ /* 0x000fc40000010000 */
[----:B------:R-:W-:Y:S01]  /*1a710*/  WARPGROUP.ARRIVE ;  /* 0x00000000000079c5 */ /* 0x000fe20000000000 */
[----:B--2---:R-:W-:-:S05]  /*1a720*/  @P1 SHF.R.S32.HI R13, RZ, 0x1f, R14 ;  /* 0x0000001fff0d1819 */ /* 0x004fca000001140e */
[----:B01----:R-:W-:-:S04]  /*1a730*/  @P1 IMAD R0, R13, R4, RZ ;  /* 0x000000040d001224 */ /* 0x003fc800078e02ff */
[C---:B------:R-:W-:Y:S02]  /*1a740*/  @P1 IMAD R3, R14.reuse, R5, R0 ;  /* 0x000000050e031224 */ /* 0x040fe400078e0200 */
[----:B------:R-:W-:-:S04]  /*1a750*/  @P1 IMAD.WIDE.U32 R4, R14, R4, RZ ;  /* 0x000000040e041225 */ /* 0x000fc800078e00ff */
[----:B------:R-:W-:Y:S02]  /*1a760*/  @P1 IMAD.IADD R5, R5, 0x1, R3 ;  /* 0x0000000105051824 */ /* 0x000fe400078e0203 */
[----:B---3--:R-:W-:-:S04]  /*1a770*/  @P1 IMAD.WIDE.U32 R4, R8, R6, R4 ;  /* 0x0000000608041225 */ /* 0x008fc800078e0004 */
[----:B------:R-:W-:Y:S01]  /*1a780*/  @P1 IMAD R3, R8, R7, R5 ;  /* 0x0000000708031224 */ /* 0x000fe200078e0205 */
[C---:B------:R-:W-:Y:S01]  /*1a790*/  @P1 LEA R6, P2, R4.reuse, UR4, 0x2 ;  /* 0x0000000404061c11 */ /* 0x040fe2000f8410ff */
[----:B------:R-:W-:Y:S02]  /*1a7a0*/  IMAD.MOV.U32 R8, RZ, RZ, 0x3f800000 ;  /* 0x3f800000ff087424 */ /* 0x000fe400078e00ff */
[----:B------:R-:W-:Y:S01]  /*1a7b0*/  IMAD.MOV.U32 R5, RZ, RZ, -0x3ffffff0 ;  /* 0xc0000010ff057424 */ /* 0x000fe200078e00ff */
[----:B------:R-:W-:Y:S01]  /*1a7c0*/  @P1 LEA.HI.X R7, R4, UR5, R3, 0x2, P2 ;  /* 0x0000000504071c11 */ /* 0x000fe200090f1403 */
[----:B------:R-:W-:-:S03]  /*1a7d0*/  VIADD R4, R2, 0x80 ;  /* 0x0000008002047836 */ /* 0x000fc60000000000 */
[----:B------:R-:W-:Y:S01]  /*1a7e0*/  R2UR UR7, R5 ;  /* 0x00000000050772ca */ /* 0x000fe200000e0000 */
[----:B------:R0:W2:Y:S01]  /*1a7f0*/  @P1 LDG.E R8, desc[UR44][R6.64] ;  /* 0x0000002c06081981 */ /* 0x0000a2000c1e1900 */
[----:B------:R-:W-:Y:S01]  /*1a800*/  R2UR UR6, R4 ;  /* 0x00000000040672ca */ /* 0x000fe200000e0000 */
[----:B------:R-:W-:Y:S02]  /*1a810*/  VIADD R4, R2, 0x100 ;  /* 0x0000010002047836 */ /* 0x000fe40000000000 */
[----:B------:R-:W-:Y:S01]  /*1a820*/  IMAD.MOV.U32 R5, RZ, RZ, -0x3ffffff0 ;  /* 0xc0000010ff057424 */ /* 0x000fe200078e00ff */
[----:B----4-:R-:W1:Y:S01]  /*1a830*/  SHFL.BFLY PT, R0, R10, 0x2, 0x1f ;  /* 0x0c401f000a007f89 */ /* 0x010e6200000e0000 */
[----:B------:R-:W-:Y:S02]  /*1a840*/  IMAD.MOV.U32 R3, RZ, RZ, -0x3ffffff0 ;  /* 0xc0000010ff037424 */ /* 0x000fe400078e00ff */
[----:B0-----:R-:W-:-:S06]  /*1a850*/  IMAD.MOV.U32 R7, RZ, RZ, RZ ;  /* 0x000000ffff077224 */ /* 0x001fcc00078e00ff */
[----:B------:R-:W-:Y:S01]  /*1a860*/  QGMMA.64x64x32.F32.E4M3.E4M3 R24, R148, gdesc[UR4], R24, gsb0 ;  /* 0x00e0000494187df3 */ /* 0x000fe20008000818 */
[----:B------:R-:W-:Y:S01]  /*1a870*/  R2UR UR6, R4 ;  /* 0x00000000040672ca */ /* 0x000fe200000e0000 */
[C---:B------:R-:W-:Y:S01]  /*1a880*/  VIADD R4, R2.reuse, 0x180 ;  /* 0x0000018002047836 */ /* 0x040fe20000000000 */
[----:B------:R-:W-:Y:S01]  /*1a890*/  R2UR UR7, R5 ;  /* 0x00000000050772ca */ /* 0x000fe200000e0000 */
[----:B------:R-:W-:Y:S02]  /*1a8a0*/  IMAD.MOV.U32 R5, RZ, RZ, -0x3ffffff0 ;  /* 0xc0000010ff057424 */ /* 0x000fe400078e00ff */
[----:B------:R-:W-:Y:S02]  /*1a8b0*/  VIADD R2, R2, 0x200 ;  /* 0x0000020002027836 */ /* 0x000fe40000000000 */
[----:B-1----:R-:W-:-:S01]  /*1a8c0*/  FADD.FTZ R0, R0, R10 ;  /* 0x0000000a00007221 */ /* 0x002fc20000010000 */
[----:B------:R-:W-:Y:S02]  /*1a8d0*/  WARPGROUP.DEPBAR.LE gsb0, 0x0 ;  /* 0x00008000000079c5 */ /* 0x000fe40000010000 */
[----:B------:R-:W-:-:S06]  /*1a8e0*/  WARPGROUP.ARRIVE ;  /* 0x00000000000079c5 */ /* 0x000fcc0000000000 */
[----:B------:R-:W-:Y:S01]  /*1a8f0*/  QGMMA.64x64x32.F32.E4M3.E4M3 R24, R144, gdesc[UR4], R24, gsb0 ;  /* 0x00e0000490187df3 */ /* 0x000fe20008000818 */
[----:B------:R-:W-:Y:S02]  /*1a900*/  R2UR UR6, R4 ;  /* 0x00000000040672ca */ /* 0x000fe400000e0000 */
[----:B------:R-:W-:Y:S01]  /*1a910*/  R2UR UR7, R5 ;  /* 0x00000000050772ca */ /* 0x000fe200000e0000 */
[----:B------:R-:W0:Y:S04]  /*1a920*/  SHFL.BFLY PT, R4, R21, 0x2, 0x1f ;  /* 0x0c401f0015047f89 */ /* 0x000e2800000e0000 */
[----:B------:R-:W1:Y:S01]  /*1a930*/  SHFL.BFLY PT, R5, R0, 0x1, 0x1f ;  /* 0x0c201f0000057f89 */ /* 0x000e6200000e0000 */
[----:B0-----:R-:W-:-:S01]  /*1a940*/  FADD.FTZ R4, R4, R21 ;  /* 0x0000001504047221 */ /* 0x001fc20000010000 */
[----:B-1----:R-:W-:Y:S01]  /*1a950*/  FADD.FTZ R10, R0, R5 ;  /* 0x00000005000a7221 */ /* 0x002fe20000010000 */
[----:B------:R-:W-:-:S03]  /*1a960*/  IMAD.MOV.U32 R0, RZ, RZ, -0x800000 ;  /* 0xff800000ff007424 */ /* 0x000fc600078e00ff */
[C---:B------:R-:W-:Y:S01]  /*1a970*/  FMUL.FTZ R14, R10.reuse, 0.00390625 ;  /* 0x3b8000000a0e7820 */ /* 0x040fe20000410000 */
[----:B------:R-:W-:-:S04]  /*1a980*/  FSETP.NE.FTZ.AND P1, PT, R10, RZ, PT ;  /* 0x000000ff0a00720b */ /* 0x000fc80003f35000 */
[----:B------:R-:W-:-:S13]  /*1a990*/  FSETP.NE.FTZ.AND P2, PT, R14, RZ, PT ;  /* 0x000000ff0e00720b */ /* 0x000fda0003f55000 */
[----:B------:R-:W-:Y:S01]  /*1a9a0*/  @P2 FMUL.FTZ R5, R58, 0.69314718246459960938 ;  /* 0x3f3172183a052820 */ /* 0x000fe20000410000 */
[----:B------:R-:W-:Y:S02]  /*1a9b0*/  WARPGROUP.DEPBAR.LE gsb0, 0x0 ;  /* 0x00008000000079c5 */ /* 0x000fe40000010000 */
[----:B------:R-:W-:-:S06]  /*1a9c0*/  WARPGROUP.ARRIVE ;  /* 0x00000000000079c5 */ /* 0x000fcc0000000000 */
[----:B------:R-:W-:Y:S01]  /*1a9d0*/  QGMMA.64x64x32.F32.E4M3.E4M3 R24, R140, gdesc[UR4], R24, gsb0 ;  /* 0x00e000048c187df3 */ /* 0x000fe20008000818 */
[----:B------:R-:W-:Y:S01]  /*1a9e0*/  R2UR UR6, R2 ;  /* 0x00000000020672ca */ /* 0x000fe200000e0000 */
[----:B------:R-:W-:Y:S01]  /*1a9f0*/  IMAD.MOV.U32 R2, RZ, RZ, -0x800000 ;  /* 0xff800000ff027424 */ /* 0x000fe200078e00ff */
[----:B------:R-:W-:Y:S02]  /*1aa00*/  R2UR UR7, R3 ;  /* 0x00000000030772ca */ /* 0x000fe400000e0000 */
[----:B------:R-:W0:Y:S02]  /*1aa10*/  SHFL.BFLY PT, R3, R4, 0x1, 0x1f ;  /* 0x0c201f0004037f89 */ /* 0x000e2400000e0000 */
[----:B0-----:R-:W-:-:S01]  /*1aa20*/  FADD.FTZ R13, R4, R3 ;  /* 0x00000003040d7221 */ /* 0x001fc20000010000 */
[----:B------:R-:W-:Y:S01]  /*1aa30*/  IMAD.MOV.U32 R3, RZ, RZ, RZ ;  /* 0x000000ffff037224 */ /* 0x000fe200078e00ff */
[----:B------:R-:W0:Y:S02]  /*1aa40*/  @P2 MUFU.LG2 R4, R14 ;  /* 0x0000000e00042308 */ /* 0x000e240000000c00 */
[----:B------:R-:W-:-:S05]  /*1aa50*/  FMUL.FTZ R15, R13, 0.00390625 ;  /* 0x3b8000000d0f7820 */ /* 0x000fca0000410000 */
[----:B------:R-:W-:Y:S01]  /*1aa60*/  FSETP.NE.FTZ.AND P3, PT, R15, RZ, PT ;  /* 0x000000ff0f00720b */ /* 0x000fe20003f75000 */
[----:B------:R-:W-:Y:S01]  /*1aa70*/  @P1 MUFU.RCP R3, R10 ;  /* 0x0000000a00031308 */ /* 0x000fe20000001000 */
[----:B------:R-:W-:Y:S01]  /*1aa80*/  FSETP.NE.FTZ.AND P1, PT, R13, RZ, PT ;  /* 0x000000ff0d00720b */ /* 0x000fe20003f35000 */
[----:B0-----:R-:W-:-:S10]  /*1aa90*/  @P2 FMUL.FTZ R4, R4, 0.69314718246459960938 ;  /* 0x3f31721804042820 */ /* 0x001fd40000410000 */
[----:B------:R-:W0:Y:S01]  /*1aaa0*/  @P3 MUFU.LG2 R6, R15 ;  /* 0x0000000f00063308 */ /* 0x000e220000000c00 */
[----:B------:R-:W-:Y:S01]  /*1aab0*/  @P3 FMUL.FTZ R21, R58, 0.69314718246459960938 ;  /* 0x3f3172183a153820 */ /* 0x000fe20000410000 */
[----:B------:R-:W-:-:S06]  /*1aac0*/  @P2 FFMA.FTZ R2, R5, R12, R4 ;  /* 0x0000000c05022223 */ /* 0x000fcc0000010004 */
[----:B------:R-:W1:Y:S01]  /*1aad0*/  @P1 MUFU.RCP R7, R13 ;  /* 0x0000000d00071308 */ /* 0x000e620000001000 */
[----:B0-----:R-:W-:-:S04]  /*1aae0*/  @P3 FMUL.FTZ R6, R6, 0.69314718246459960938 ;  /* 0x3f31721806063820 */ /* 0x001fc80000410000 */
[----:B------:R-:W-:Y:S01]  /*1aaf0*/  @P3 FFMA.FTZ R0, R21, R9, R6 ;  /* 0x0000000915003223 */ /* 0x000fe20000010006 */
[----:B------:R-:W-:Y:S02]  /*1ab00*/  WARPGROUP.DEPBAR.LE gsb0, 0x0 ;  /* 0x00008000000079c5 */ /* 0x000fe40000010000 */
[----:B------:R-:W-:-:S06]  /*1ab10*/  WARPGROUP.ARRIVE ;  /* 0x00000000000079c5 */ /* 0x000fcc0000000000 */
[----:B------:R-:W-:Y:S01]  /*1ab20*/  QGMMA.64x64x32.F32.E4M3.E4M3 R24, R136, gdesc[UR4], R24, gsb0 ;  /* 0x00e0000488187df3 */ /* 0x000fe20008000818 */
[-C--:B--2---:R-:W-:Y:S01]  /*1ab30*/  FMUL.FTZ R4, R3, R8.reuse ;  /* 0x0000000803047220 */ /* 0x084fe20000410000 */
[----:B-1----:R-:W-:Y:S01]  /*1ab40*/  FMUL.FTZ R7, R7, R8 ;  /* 0x0000000807077220 */ /* 0x002fe20000410000 */
[----:B------:R-:W-:Y:S02]  /*1ab50*/  WARPGROUP.DEPBAR.LE gsb0, 0x0 ;  /* 0x00008000000079c5 */ /* 0x000fe40000010000 */
[----:B------:R-:W-:Y:S05]  /*1ab60*/  @!P0 BRA `(.L_x_12405) ;  /* 0x0000000000048947 */ /* 0x000fea0003800000 */
[----:B------:R-:W-:Y:S01]  /*1ab70*/  BPT.TRAP 0x1 ;  /* 0x000000040000795c */ /* 0x000fe20000300000 */
.L_x_12405:
        /* <DEDUP_REMOVED lines=45> */
.L_x_12296:
[----:B------:R-:W2:Y:S01]  /*1ae50*/  LDL R79, [R1+0x60] ;  /* 0x00006000014f7983 */ /* 0x000ea20000100800 */
[----:B------:R-:W0:Y:S01]  /*1ae60*/  S2UR UR4, SR_CgaCtaId ;  /* 0x00000000000479c3 */ /* 0x000e220000008800 */
[----:B------:R-:W-:Y:S01]  /*1ae70*/  MOV R18, 0x400 ;  /* 0x0000040000127802 */ /* 0x000fe20000000f00 */
[----:B------:R-:W-:Y:S01]  /*1ae80*/  BSSY B0, `(.L_x_12406) ;  /* 0x00002ab000007945 */ /* 0x000fe20003800000 */
[----:B------:R-:W3:Y:S01]  /*1ae90*/  S2R R81, SR_TID.X ;  /* 0x0000000000517919 */ /* 0x000ee20000002100 */
[----:B0-----:R-:W-:-:S05]  /*1aea0*/  IMAD.U32 R3, RZ, RZ, UR4 ;  /* 0x00000004ff037e24 */ /* 0x001fca000f8e00ff */
[----:B------:R-:W-:Y:S01]  /*1aeb0*/  LEA R18, R3, R18, 0x18 ;  /* 0x0000001203127211 */ /* 0x000fe200078ec0ff */
[----:B------:R-:W-:Y:S01]  /*1aec0*/  BAR.SYNC.DEFER_BLOCKING 0x5, 0x200 ;  /* 0x0148000000007b1d */ /* 0x000fe20000010000 */
[----:B---3--:R-:W-:-:S05]  /*1aed0*/  VIADD R63, R81, 0xffffff80 ;  /* 0xffffff80513f7836 */ /* 0x008fca0000000000 */
[----:B------:R0:W-:Y:S01]  /*1aee0*/  STL [R1+0x30], R3 ;  /* 0x0000300301007387 */ /* 0x0001e20000100800 */
[----:B------:R-:W-:-:S04]  /*1aef0*/  SHF.R.S32.HI R66, RZ, 0x1f, R63 ;  /* 0x0000001fff427819 */ /* 0x000fc8000001143f */
[----:B------:R-:W-:-:S04]  /*1af00*/  LEA.HI R62, R66, R63, RZ, 0x3 ;  /* 0x0000003f423e7211 */ /* 0x000fc800078f18ff */
[----:B------:R-:W-:Y:S02]  /*1af10*/  LOP3.LUT R4, R62, 0xfffffff8, RZ, 0xc0, !PT ;  /* 0xfffffff83e047812 */ /* 0x000fe400078ec0ff */
[----:B------:R-:W-:-:S03]  /*1af20*/  SHF.R.S32.HI R62, RZ, 0x3, R62 ;  /* 0x00000003ff3e7819 */ /* 0x000fc6000001143e */
[----:B------:R-:W-:Y:S01]  /*1af30*/  IMAD.IADD R61, R63, 0x1, -R4 ;  /* 0x000000013f3d7824 */ /* 0x000fe200078e0a04 */
[----:B------:R-:W3:Y:S03]  /*1af40*/  LDS.128 R8, [R18+0x132d0] ;  /* 0x0132d00012087984 */ /* 0x000ee60000000c00 */
[----:B0-----:R-:W-:-:S05]  /*1af50*/  IMAD.SHL.U32 R3, R61, 0x8, RZ ;  /* 0x000000083d037824 */ /* 0x001fca00078e00ff */
[----:B------:R-:W-:Y:S01]  /*1af60*/  SHF.R.S32.HI R60, RZ, 0x1f, R3 ;  /* 0x0000001fff3c7819 */ /* 0x000fe20000011403 */
[----:B---3--:R0:W-:Y:S04]  /*1af70*/  STL.64 [R1+0x50], R8 ;  /* 0x0000500801007387 */ /* 0x0081e80000100a00 */
[----:B------:R0:W-:Y:S01]  /*1af80*/  STL.64 [R1+0x58], R10 ;  /* 0x0000580a01007387 */ /* 0x0001e20000100a00 */
[----:B------:R-:W-:Y:S06]  /*1af90*/  BAR.ARV 0x4, 0x200 ;  /* 0x0108000000007b1d */ /* 0x000fec0000002000 */
[----:B--2---:R-:W-:-:S13]  /*1afa0*/  ISETP.NE.AND P1, PT, R79, RZ, PT ;  /* 0x000000ff4f00720c */ /* 0x004fda0003f25270 */
[----:B------:R-:W2:Y:S02]  /*1afb0*/  @!P1 LDC R79, c[0x0][0xad4] ;  /* 0x0002b500ff4f9b82 */ /* 0x000ea40000000800 */
[----:B--2---:R0:W-:Y:S01]  /*1afc0*/  @!P1 STL [R1+0x60], R79 ;  /* 0x0000604f01009387 */ /* 0x0041e20000100800 */
[----:B------:R-:W-:Y:S05]  /*1afd0*/  @P0 BRA `(.L_x_12407) ;  /* 0x0000001c00ec0947 */ /* 0x000fea0003800000 */
[----:B------:R-:W-:Y:S01]  /*1afe0*/  IMAD.SHL.U32 R4, R81, 0x4, RZ ;  /* 0x0000000451047824 */ /* 0x000fe200078e00ff */
[----:B------:R-:W-:Y:S01]  /*1aff0*/  ULDC.64 UR4, c[0x4][0x38] ;  /* 0x01000e0000047ab9 */ /* 0x000fe20000000a00 */
[----:B------:R-:W2:Y:S01]  /*1b000*/  LDL R84, [R1+0x44] ;  /* 0x0000440001547983 */ /* 0x000ea20000100800 */
[----:B------:R-:W3:Y:S02]  /*1b010*/  S2R R7, SR_SWINHI ;  /* 0x0000000000077919 */ /* 0x000ee40000002f00 */
[----:B------:R-:W-:Y:S01]  /*1b020*/  LOP3.LUT R4, R4, 0xc, RZ, 0xc0, !PT ;  /* 0x0000000c04047812 */ /* 0x000fe200078ec0ff */
[----:B------:R-:W-:Y:S01]  /*1b030*/  ULDC.64 UR6, c[0x0][0xc08] ;  /* 0x0003020000067ab9 */ /* 0x000fe20000000a00 */
[----:B------:R-:W4:Y:S01]  /*1b040*/  LDL.LU R87, [R1+0x64] ;  /* 0x0000640001577983 */ /* 0x000f220000300800 */
[----:B------:R-:W-:Y:S01]  /*1b050*/  BAR.SYNC.DEFER_BLOCKING 0x1, 0x180 ;  /* 0x0046000000007b1d */ /* 0x000fe20000010000 */
[----:B0-----:R-:W-:-:S05]  /*1b060*/  IADD3 R8, P0, R4, UR4, RZ ;  /* 0x0000000404087c10 */ /* 0x001fca000ff1e0ff */
[----:B------:R-:W-:Y:S01]  /*1b070*/  IMAD.X R9, RZ, RZ, UR5, P0 ;  /* 0x00000005ff097e24 */ /* 0x000fe200080e06ff */
[----:B-1----:R-:W-:Y:S01]  /*1b080*/  LEA.HI R6, R66, R63, RZ, 0x5 ;  /* 0x0000003f42067211 */ /* 0x002fe200078f28ff */
[----:B------:R-:W-:Y:S01]  /*1b090*/  ULDC.64 UR4, c[0x0][0xc00] ;  /* 0x0003000000047ab9 */ /* 0x000fe20000000a00 */
[----:B------:R-:W2:Y:S04]  /*1b0a0*/  LDL R86, [R1+0x3c] ;  /* 0x00003c0001567983 */ /* 0x000ea80000100800 */
[----:B------:R0:W4:Y:S01]  /*1b0b0*/  LDG.E.CONSTANT R8, desc[UR44][R8.64] ;  /* 0x0000002c08087981 */ /* 0x000122000c1e9900 */
[----:B------:R-:W-:-:S03]  /*1b0c0*/  LOP3.LUT P0, R4, R81, 0x3, RZ, 0xc0, !PT ;  /* 0x0000000351047812 */ /* 0x000fc6000780c0ff */
[----:B------:R-:W2:Y:S01]  /*1b0d0*/  LDL R85, [R1+0x1c] ;  /* 0x00001c0001557983 */ /* 0x000ea20000100800 */
[----:B------:R-:W-:Y:S02]  /*1b0e0*/  ISETP.EQ.OR P0, PT, R4, 0x3, !P0 ;  /* 0x000000030400780c */ /* 0x000fe40004702670 */
[----:B------:R-:W-:Y:S01]  /*1b0f0*/  LEA.HI R4, R66, R63, RZ, 0x4 ;  /* 0x0000003f42047211 */ /* 0x000fe200078f20ff */
[----:B------:R-:W-:Y:S01]  /*1b100*/  IMAD.SHL.U32 R10, R6, 0x20, RZ ;  /* 0x00000020060a7824 */ /* 0x000fe200078e00ff */
[----:B------:R-:W2:Y:S02]  /*1b110*/  LDL R83, [R1+0x6c] ;  /* 0x00006c0001537983 */ /* 0x000ea40000100800 */
[----:B------:R-:W-:Y:S02]  /*1b120*/  SHF.R.S32.HI R13, RZ, 0x4, R4 ;  /* 0x00000004ff0d7819 */ /* 0x000fe40000011404 */
[C---:B------:R-:W-:Y:S02]  /*1b130*/  LOP3.LUT R6, R4.reuse, 0x3fffff0, RZ, 0xc0, !PT ;  /* 0x03fffff004067812 */ /* 0x040fe400078ec0ff */
[----:B------:R-:W-:-:S02]  /*1b140*/  LEA.HI R4, R4, R13, RZ, 0x1 ;  /* 0x0000000d04047211 */ /* 0x000fc400078f08ff */
[----:B------:R-:W-:Y:S02]  /*1b150*/  SEL R57, R44, R5, P0 ;  /* 0x000000052c397207 */ /* 0x000fe40000000000 */
[----:B------:R-:W-:Y:S01]  /*1b160*/  SEL R76, R5, R44, P0 ;  /* 0x0000002c054c7207 */ /* 0x000fe20000000000 */
[----:B------:R-:W-:Y:S01]  /*1b170*/  IMAD.IADD R6, R63, 0x1, -R6 ;  /* 0x000000013f067824 */ /* 0x000fe200078e0a06 */
[----:B------:R-:W-:Y:S02]  /*1b180*/  LOP3.LUT R5, R10, 0xfffffc00, RZ, 0xc0, !PT ;  /* 0xfffffc000a057812 */ /* 0x000fe400078ec0ff */
[----:B------:R-:W-:-:S03]  /*1b190*/  LOP3.LUT R4, R4, 0x1ffffffe, RZ, 0xc0, !PT ;  /* 0x1ffffffe04047812 */ /* 0x000fc600078ec0ff */
[----:B------:R-:W-:Y:S02]  /*1b1a0*/  IMAD R5, R6, 0x40, R5 ;  /* 0x0000004006057824 */ /* 0x000fe400078e0205 */
[----:B------:R-:W-:Y:S01]  /*1b1b0*/  IMAD.IADD R4, R13, 0x1, -R4 ;  /* 0x000000010d047824 */ /* 0x000fe200078e0a04 */
[----:B------:R-:W-:Y:S02]  /*1b1c0*/  MOV R20, R18 ;  /* 0x0000001200147202 */ /* 0x000fe40000000f00 */
[----:B---3--:R-:W-:Y:S01]  /*1b1d0*/  MOV R21, R7 ;  /* 0x0000000700157202 */ /* 0x008fe20000000f00 */
[----:B------:R-:W-:-:S04]  /*1b1e0*/  IMAD R5, R4, 0x8, R5 ;  /* 0x0000000804057824 */ /* 0x000fc800078e0205 */
[----:B------:R-:W-:Y:S01]  /*1b1f0*/  IMAD.WIDE R4, R5, 0x2, R20 ;  /* 0x0000000205047825 */ /* 0x000fe200078e0214 */
[----:B0-----:R-:W-:Y:S02]  /*1b200*/  SEL R9, R36, R37, P0 ;  /* 0x0000002524097207 */ /* 0x001fe40000000000 */
[----:B------:R-:W-:Y:S02]  /*1b210*/  SEL R78, R37, R36, P0 ;  /* 0x00000024254e7207 */ /* 0x000fe40000000000 */
[C---:B------:R-:W-:Y:S02]  /*1b220*/  IADD3 R65, P3, R4.reuse, 0x20, RZ ;  /* 0x0000002004417810 */ /* 0x040fe40007f7e0ff */
[----:B------:R-:W-:Y:S02]  /*1b230*/  LOP3.LUT R7, R4, 0x380, RZ, 0xc0, !PT ;  /* 0x0000038004077812 */ /* 0x000fe400078ec0ff */
[----:B------:R-:W-:Y:S02]  /*1b240*/  SEL R37, R30, R31, P0 ;  /* 0x0000001f1e257207 */ /* 0x000fe40000000000 */
[----:B------:R-:W-:-:S02]  /*1b250*/  SEL R56, R31, R30, P0 ;  /* 0x0000001e1f387207 */ /* 0x000fc40000000000 */
[----:B------:R-:W-:Y:S02]  /*1b260*/  SEL R77, R28, R29, P0 ;  /* 0x0000001d1c4d7207 */ /* 0x000fe40000000000 */
[----:B------:R-:W-:Y:S02]  /*1b270*/  SEL R82, R29, R28, P0 ;  /* 0x0000001c1d527207 */ /* 0x000fe40000000000 */
[----:B------:R-:W-:Y:S02]  /*1b280*/  IADD3 R31, P2, R4, 0x40, RZ ;  /* 0x00000040041f7810 */ /* 0x000fe40007f5e0ff */
[----:B------:R-:W-:Y:S02]  /*1b290*/  SEL R11, R48, R49, P0 ;  /* 0x00000031300b7207 */ /* 0x000fe40000000000 */
[----:B------:R-:W-:Y:S02]  /*1b2a0*/  SEL R28, R49, R48, P0 ;  /* 0x00000030311c7207 */ /* 0x000fe40000000000 */
[----:B------:R-:W-:-:S02]  /*1b2b0*/  LOP3.LUT R64, R65, 0x380, RZ, 0xc0, !PT ;  /* 0x0000038041407812 */ /* 0x000fc400078ec0ff */
[----:B------:R-:W-:Y:S02]  /*1b2c0*/  SEL R15, R34, R35, P0 ;  /* 0x00000023220f7207 */ /* 0x000fe40000000000 */
[----:B------:R-:W-:Y:S02]  /*1b2d0*/  SEL R48, R35, R34, P0 ;  /* 0x0000002223307207 */ /* 0x000fe40000000000 */
[----:B------:R-:W-:Y:S02]  /*1b2e0*/  SHF.R.U64 R7, R7, 0x3, RZ ;  /* 0x0000000307077819 */ /* 0x000fe400000012ff */
[----:B------:R-:W-:Y:S02]  /*1b2f0*/  IADD3 R35, P1, R4, 0x60, RZ ;  /* 0x0000006004237810 */ /* 0x000fe40007f3e0ff */
[----:B------:R-:W-:Y:S02]  /*1b300*/  LOP3.LUT R6, R31, 0x380, RZ, 0xc0, !PT ;  /* 0x000003801f067812 */ /* 0x000fe400078ec0ff */
[----:B------:R-:W-:-:S02]  /*1b310*/  SHF.R.U64 R64, R64, 0x3, RZ ;  /* 0x0000000340407819 */ /* 0x000fc400000012ff */
[----:B------:R-:W-:Y:S02]  /*1b320*/  LOP3.LUT R4, R7, R4, RZ, 0x3c, !PT ;  /* 0x0000000407047212 */ /* 0x000fe400078e3cff */
[----:B------:R-:W-:Y:S02]  /*1b330*/  LOP3.LUT R10, R35, 0x380, RZ, 0xc0, !PT ;  /* 0x00000380230a7812 */ /* 0x000fe400078ec0ff */
[----:B------:R-:W-:Y:S01]  /*1b340*/  SHF.R.U64 R6, R6, 0x3, RZ ;  /* 0x0000000306067819 */ /* 0x000fe200000012ff */
[--C-:B------:R-:W-:Y:S01]  /*1b350*/  IMAD.X R69, RZ, RZ, R5.reuse, P1 ;  /* 0x000000ffff457224 */ /* 0x100fe200008e0605 */
[----:B------:R-:W-:Y:S01]  /*1b360*/  LOP3.LUT R64, R64, R65, RZ, 0x3c, !PT ;  /* 0x0000004140407212 */ /* 0x000fe200078e3cff */
[--C-:B------:R-:W-:Y:S01]  /*1b370*/  IMAD.X R7, RZ, RZ, R5.reuse, P2 ;  /* 0x000000ffff077224 */ /* 0x100fe200010e0605 */
[----:B------:R-:W-:Y:S01]  /*1b380*/  SEL R71, R32, R33, P0 ;  /* 0x0000002120477207 */ /* 0x000fe20000000000 */
[----:B------:R-:W-:Y:S01]  /*1b390*/  IMAD.X R65, RZ, RZ, R5, P3 ;  /* 0x000000ffff417224 */ /* 0x000fe200018e0605 */
[----:B------:R-:W-:-:S02]  /*1b3a0*/  SEL R58, R33, R32, P0 ;  /* 0x00000020213a7207 */ /* 0x000fc40000000000 */
[----:B------:R-:W-:Y:S02]  /*1b3b0*/  MOV R73, R4 ;  /* 0x0000000400497202 */ /* 0x000fe40000000f00 */
[----:B------:R-:W-:Y:S02]  /*1b3c0*/  SEL R75, R24, R25, P0 ;  /* 0x00000019184b7207 */ /* 0x000fe40000000000 */
[----:B------:R-:W-:Y:S02]  /*1b3d0*/  SEL R80, R25, R24, P0 ;  /* 0x0000001819507207 */ /* 0x000fe40000000000 */
[----:B------:R-:W-:Y:S02]  /*1b3e0*/  SEL R13, R26, R27, P0 ;  /* 0x0000001b1a0d7207 */ /* 0x000fe40000000000 */
[----:B------:R-:W-:Y:S02]  /*1b3f0*/  SEL R32, R27, R26, P0 ;  /* 0x0000001a1b207207 */ /* 0x000fe40000000000 */
[----:B------:R-:W-:-:S02]  /*1b400*/  SHF.R.U64 R10, R10, 0x3, RZ ;  /* 0x000000030a0a7819 */ /* 0x000fc400000012ff */
[----:B-----5:R-:W-:Y:S02]  /*1b410*/  SEL R45, R40, R41, P0 ;  /* 0x00000029282d7207 */ /* 0x020fe40000000000 */
[----:B------:R-:W-:Y:S02]  /*1b420*/  SEL R74, R41, R40, P0 ;  /* 0x00000028294a7207 */ /* 0x000fe40000000000 */
[----:B------:R-:W-:Y:S02]  /*1b430*/  LOP3.LUT R6, R6, R31, RZ, 0x3c, !PT ;  /* 0x0000001f06067212 */ /* 0x000fe400078e3cff */
        /* <DEDUP_REMOVED lines=12> */
[----:B------:R-:W-:Y:S02]  /*1b500*/  LOP3.LUT R68, R10, R35, RZ, 0x3c, !PT ;  /* 0x000000230a447212 */ /* 0x000fe400078e3cff */
[----:B------:R-:W-:Y:S02]  /*1b510*/  MOV R67, R6 ;  /* 0x0000000600437202 */ /* 0x000fe40000000f00 */
[----:B------:R-:W-:-:S02]  /*1b520*/  MOV R64, R64 ;  /* 0x0000004000407202 */ /* 0x000fc40000000f00 */
[----:B------:R-:W-:Y:S02]  /*1b530*/  MOV R68, R68 ;  /* 0x0000004400447202 */ /* 0x000fe40000000f00 */
[----:B------:R-:W-:Y:S01]  /*1b540*/  ISETP.NE.U32.AND P1, PT, RZ, UR4, PT ;  /* 0x00000004ff007c0c */ /* 0x000fe2000bf25070 */
[----:B------:R-:W-:Y:S01]  /*1b550*/  IMAD.MOV.U32 R65, RZ, RZ, RZ ;  /* 0x000000ffff417224 */ /* 0x000fe200078e00ff */
[----:B----4-:R-:W-:Y:S01]  /*1b560*/  LOP3.LUT R5, R8, 0x2, RZ, 0x3c, !PT ;  /* 0x0000000208057812 */ /* 0x010fe200078e3cff */
[----:B------:R-:W-:Y:S04]  /*1b570*/  SHFL.IDX PT, R30, R75, R8, 0x1c1f ;  /* 0x001c1f084b1e7589 */ /* 0x000fe800000e0000 */
[----:B------:R-:W0:Y:S04]  /*1b580*/  SHFL.IDX PT, R31, R80, R5, 0x1c1f ;  /* 0x001c1f05501f7589 */ /* 0x000e2800000e0000 */
[----:B------:R-:W-:Y:S04]  /*1b590*/  SHFL.IDX PT, R46, R13, R8, 0x1c1f ;  /* 0x001c1f080d2e7589 */ /* 0x000fe800000e0000 */
[----:B------:R-:W1:Y:S04]  /*1b5a0*/  SHFL.IDX PT, R47, R32, R5, 0x1c1f ;  /* 0x001c1f05202f7589 */ /* 0x000e6800000e0000 */
[----:B------:R-:W-:Y:S04]  /*1b5b0*/  SHFL.IDX PT, R34, R71, R8, 0x1c1f ;  /* 0x001c1f0847227589 */ /* 0x000fe800000e0000 */
[----:B------:R-:W-:Y:S04]  /*1b5c0*/  SHFL.IDX PT, R10, R57, R8, 0x1c1f ;  /* 0x001c1f08390a7589 */ /* 0x000fe800000e0000 */
[----:B------:R-:W3:Y:S04]  /*1b5d0*/  SHFL.IDX PT, R35, R58, R5, 0x1c1f ;  /* 0x001c1f053a237589 */ /* 0x000ee800000e0000 */
[----:B------:R-:W-:Y:S04]  /*1b5e0*/  SHFL.IDX PT, R50, R15, R8, 0x1c1f ;  /* 0x001c1f080f327589 */ /* 0x000fe800000e0000 */
[----:B------:R-:W4:Y:S04]  /*1b5f0*/  SHFL.IDX PT, R51, R48, R5, 0x1c1f ;  /* 0x001c1f0530337589 */ /* 0x000f2800000e0000 */
[----:B------:R-:W-:Y:S04]  /*1b600*/  SHFL.IDX PT, R4, R77, R8, 0x1c1f ;  /* 0x001c1f084d047589 */ /* 0x000fe800000e0000 */
[----:B------:R-:W-:Y:S04]  /*1b610*/  SHFL.IDX PT, R6, R9, R8, 0x1c1f ;  /* 0x001c1f0809067589 */ /* 0x000fe800000e0000 */
[----:B------:R-:W-:Y:S04]  /*1b620*/  SHFL.IDX PT, R38, R45, R8, 0x1c1f ;  /* 0x001c1f082d267589 */ /* 0x000fe800000e0000 */
[----:B------:R-:W2:Y:S04]  /*1b630*/  SHFL.IDX PT, R7, R82, R5, 0x1c1f ;  /* 0x001c1f0552077589 */ /* 0x000ea800000e0000 */
[----:B------:R-:W-:Y:S04]  /*1b640*/  SHFL.IDX PT, R14, R37, R8, 0x1c1f ;  /* 0x001c1f08250e7589 */ /* 0x000fe800000e0000 */
[----:B------:R-:W-:Y:S04]  /*1b650*/  SHFL.IDX PT, R24, R25, R8, 0x1c1f ;  /* 0x001c1f0819187589 */ /* 0x000fe800000e0000 */
[----:B------:R-:W2:Y:S04]  /*1b660*/  SHFL.IDX PT, R39, R74, R5, 0x1c1f ;  /* 0x001c1f054a277589 */ /* 0x000ea800000e0000 */
[----:B------:R-:W-:Y:S04]  /*1b670*/  SHFL.IDX PT, R54, R27, R8, 0x1c1f ;  /* 0x001c1f081b367589 */ /* 0x000fe800000e0000 */
[----:B------:R-:W-:Y:S04]  /*1b680*/  SHFL.IDX PT, R58, R33, R8, 0x1c1f ;  /* 0x001c1f08213a7589 */ /* 0x000fe800000e0000 */
[----:B------:R-:W2:Y:S04]  /*1b690*/  SHFL.IDX PT, R15, R56, R5, 0x1c1f ;  /* 0x001c1f05380f7589 */ /* 0x000ea800000e0000 */
[----:B------:R-:W2:Y:S04]  /*1b6a0*/  SHFL.IDX PT, R55, R36, R5, 0x1c1f ;  /* 0x001c1f0524377589 */ /* 0x000ea800000e0000 */
[----:B------:R-:W2:Y:S04]  /*1b6b0*/  SHFL.IDX PT, R57, R40, R5, 0x1c1f ;  /* 0x001c1f0528397589 */ /* 0x000ea800000e0000 */
[----:B------:R-:W-:Y:S04]  /*1b6c0*/  SHFL.IDX PT, R42, R11, R8, 0x1c1f ;  /* 0x001c1f080b2a7589 */ /* 0x000fe800000e0000 */
[----:B------:R-:W2:Y:S04]  /*1b6d0*/  SHFL.IDX PT, R9, R78, R5, 0x1c1f ;  /* 0x001c1f054e097589 */ /* 0x000ea800000e0000 */
[----:B------:R0:W2:Y:S04]  /*1b6e0*/  SHFL.IDX PT, R43, R28, R5, 0x1c1f ;  /* 0x001c1f051c2b7589 */ /* 0x0000a800000e0000 */
[----:B------:R-:W2:Y:S04]  /*1b6f0*/  SHFL.IDX PT, R25, R52, R5, 0x1c1f ;  /* 0x001c1f0534197589 */ /* 0x000ea800000e0000 */
[----:B------:R-:W2:Y:S04]  /*1b700*/  SHFL.IDX PT, R11, R76, R5, 0x1c1f ;  /* 0x001c1f054c0b7589 */ /* 0x000ea800000e0000 */
[----:B------:R-:W-:Y:S04]  /*1b710*/  SHFL.IDX PT, R26, R29, R8, 0x1c1f ;  /* 0x001c1f081d1a7589 */ /* 0x000fe800000e0000 */
[----:B------:R-:W-:Y:S04]  /*1b720*/  SHFL.IDX PT, R59, R59, R8, 0x1c1f ;  /* 0x001c1f083b3b7589 */ /* 0x000fe800000e0000 */
[----:B------:R1:W2:Y:S04]  /*1b730*/  SHFL.IDX PT, R27, R44, R5, 0x1c1f ;  /* 0x001c1f052c1b7589 */ /* 0x0002a800000e0000 */
[----:B------:R-:W2:Y:S04]  /*1b740*/  SHFL.IDX PT, R72, R72, R5, 0x1c1f ;  /* 0x001c1f0548487589 */ /* 0x000ea800000e0000 */
[----:B------:R-:W-:Y:S04]  /*1b750*/  SHFL.IDX PT, R12, R41, R8, 0x1c1f ;  /* 0x001c1f08290c7589 */ /* 0x000fe800000e0000 */
[----:B------:R4:W2:Y:S01]  /*1b760*/  SHFL.IDX PT, R13, R70, R5, 0x1c1f ;  /* 0x001c1f05460d7589 */ /* 0x0008a200000e0000 */
[----:B0-----:R-:W-:-:S02]  /*1b770*/  SEL R28, R30, R31, P0 ;  /* 0x0000001f1e1c7207 */ /* 0x001fc40000000000 */
[----:B-1----:R-:W-:Y:S02]  /*1b780*/  SEL R44, R46, R47, P0 ;  /* 0x0000002f2e2c7207 */ /* 0x002fe40000000000 */
[----:B------:R-:W-:Y:S02]  /*1b790*/  SEL R30, R31, R30, P0 ;  /* 0x0000001e1f1e7207 */ /* 0x000fe40000000000 */
[----:B---3--:R-:W-:Y:S02]  /*1b7a0*/  SEL R32, R34, R35, P0 ;  /* 0x0000002322207207 */ /* 0x008fe40000000000 */
[----:B------:R-:W-:Y:S01]  /*1b7b0*/  SEL R46, R47, R46, P0 ;  /* 0x0000002e2f2e7207 */ /* 0x000fe20000000000 */
[----:B----4-:R-:W0:Y:S01]  /*1b7c0*/  LDC.64 R70, c[0x0][0xc00] ;  /* 0x00030000ff467b82 */ /* 0x010e220000000a00 */
[----:B------:R-:W-:Y:S02]  /*1b7d0*/  SEL R48, R50, R51, P0 ;  /* 0x0000003332307207 */ /* 0x000fe40000000000 */
[----:B--2---:R-:W-:-:S02]  /*1b7e0*/  SEL R29, R4, R7, P0 ;  /* 0x00000007041d7207 */ /* 0x004fc40000000000 */
        /* <DEDUP_REMOVED lines=41> */
[----:B------:R0:W-:Y:S04]  /*1ba80*/  STSM.16.M88.4 [R73], R24 ;  /* 0x0000001849007844 */ /* 0x0001e80000000200 */
[----:B------:R1:W-:Y:S04]  /*1ba90*/  STSM.16.M88.4 [R64], R4 ;  /* 0x0000000440007844 */ /* 0x0003e80000000200 */
[----:B------:R-:W-:Y:S04]  /*1baa0*/  STSM.16.M88.4 [R67], R8 ;  /* 0x0000000843007844 */ /* 0x000fe80000000200 */
[----:B------:R2:W-:Y:S01]  /*1bab0*/  STSM.16.M88.4 [R68], R12 ;  /* 0x0000000c44007844 */ /* 0x0005e20000000200 */
[----:B------:R-:W-:Y:S01]  /*1bac0*/  BAR.SYNC.DEFER_BLOCKING 0x1, 0x180 ;  /* 0x0046000000007b1d */ /* 0x000fe20000010000 */
[----:B------:R-:W-:Y:S01]  /*1bad0*/  ISETP.NE.AND.EX P0, PT, RZ, UR5, PT, P1 ;  /* 0x00000005ff007c0c */ /* 0x000fe2000bf05310 */
[----:B0-----:R-:W-:Y:S01]  /*1bae0*/  IMAD.WIDE R24, R87, 0x4, R70 ;  /* 0x0000000457187825 */ /* 0x001fe200078e0246 */
[----:B------:R-:W-:-:S05]  /*1baf0*/  ISETP.GT.AND P3, PT, R79, 0x1, PT ;  /* 0x000000014f00780c */ /* 0x000fca0003f64270 */
[----:B-1----:R-:W0:Y:S06]  /*1bb00*/  LDC R64, c[0x0][0xbe8] ;  /* 0x0002fa00ff407b82 */ /* 0x002e2c0000000800 */
[----:B------:R-:W3:Y:S01]  /*1bb10*/  @P0 LDG.E R65, desc[UR44][R24.64] ;  /* 0x0000002c18410981 */ /* 0x000ee2000c1e1900 */
[----:B------:R-:W-:-:S04]  /*1bb20*/  ISETP.NE.U32.AND P1, PT, RZ, UR6, PT ;  /* 0x00000006ff007c0c */ /* 0x000fc8000bf25070 */
[----:B------:R-:W-:-:S13]  /*1bb30*/  ISETP.NE.AND.EX P1, PT, RZ, UR7, PT, P1 ;  /* 0x00000007ff007c0c */ /* 0x000fda000bf25310 */
[----:B------:R-:W1:Y:S02]  /*1bb40*/  @P1 LDC.64 R26, c[0x0][0xc08] ;  /* 0x00030200ff1a1b82 */ /* 0x000e640000000a00 */
[----:B-1----:R-:W-:-:S04]  /*1bb50*/  @P1 IMAD.WIDE R4, R87, 0x4, R26 ;  /* 0x0000000457041825 */ /* 0x002fc800078e021a */
[----:B------:R-:W-:-:S05]  /*1bb60*/  IMAD.MOV.U32 R26, RZ, RZ, 0x9b8 ;  /* 0x000009b8ff1a7424 */ /* 0x000fca00078e00ff */
[----:B------:R-:W-:-:S04]  /*1bb70*/  SEL R26, R26, 0x978, P3 ;  /* 0x000009781a1a7807 */ /* 0x000fc80001800000 */
[----:B--2---:R-:W1:Y:S08]  /*1bb80*/  LDC.64 R12, c[0x0][R26+0x220] ;  /* 0x000088001a0c7b82 */ /* 0x004e700000000a00 */
[----:B------:R-:W2:Y:S01]  /*1bb90*/  LDC.64 R10, c[0x0][R26+0x218] ;  /* 0x000086001a0a7b82 */ /* 0x000ea20000000a00 */
[----:B0-----:R-:W-:-:S07]  /*1bba0*/  ISETP.NE.AND P4, PT, R64, 0x1, PT ;  /* 0x000000014000780c */ /* 0x001fce0003f85270 */
[----:B------:R-:W0:Y:S01]  /*1bbb0*/  LDC.64 R8, c[0x0][R26+0x228] ;  /* 0x00008a001a087b82 */ /* 0x000e220000000a00 */
[----:B------:R-:W-:Y:S02]  /*1bbc0*/  ULDC UR6, c[0x0][0xa88] ;  /* 0x0002a20000067ab9 */ /* 0x000fe40000000800 */
[----:B------:R-:W-:-:S05]  /*1bbd0*/  IMAD.U32 R69, RZ, RZ, UR6 ;  /* 0x00000006ff457e24 */ /* 0x000fca000f8e00ff */
[----:B------:R4:W4:Y:S01]  /*1bbe0*/  LDC.64 R6, c[0x0][R26+0x210] ;  /* 0x000084001a067b82 */ /* 0x0009220000000a00 */
[----:B------:R1:W5:Y:S01]  /*1bbf0*/  @P1 LDG.E R69, desc[UR44][R4.64] ;  /* 0x0000002c04451981 */ /* 0x000362000c1e1900 */
[----:B------:R-:W-:-:S06]  /*1bc00*/  ISETP.NE.U32.AND P2, PT, RZ, UR4, PT ;  /* 0x00000004ff007c0c */ /* 0x000fcc000bf45070 */
[----:B------:R-:W0:Y:S01]  /*1bc10*/  @P4 LDC R68, c[0x0][0xbec] ;  /* 0x0002fb00ff444b82 */ /* 0x000e220000000800 */
[----:B------:R-:W-:-:S07]  /*1bc20*/  ISETP.NE.AND.EX P2, PT, RZ, UR5, PT, P2 ;  /* 0x00000005ff007c0c */ /* 0x000fce000bf45320 */
[----:B------:R-:W4:Y:S08]  /*1bc30*/  @P4 LDC R75, c[0x0][0xbf0] ;  /* 0x0002fc00ff4b4b82 */ /* 0x000f300000000800 */
[----:B-1----:R-:W1:Y:S01]  /*1bc40*/  LDC.64 R4, c[0x0][0xba8] ;  /* 0x0002ea00ff047b82 */ /* 0x002e620000000a00 */
[----:B------:R-:W-:Y:S02]  /*1bc50*/  SHF.R.S32.HI R15, RZ, 0x1f, R87 ;  /* 0x0000001fff0f7819 */ /* 0x000fe40000011457 */
[----:B------:R-:W-:-:S02]  /*1bc60*/  SEL R67, R87, RZ, !P2 ;  /* 0x000000ff57437207 */ /* 0x000fc40005000000 */
[----:B------:R-:W-:Y:S02]  /*1bc70*/  SEL R15, R15, RZ, !P2 ;  /* 0x000000ff0f0f7207 */ /* 0x000fe40005000000 */
[----:B------:R-:W-:Y:S01]  /*1bc80*/  LEA.HI R70, R66, R63, RZ, 0x7 ;  /* 0x0000003f42467211 */ /* 0x000fe200078f38ff */
[----:B------:R-:W-:Y:S02]  /*1bc90*/  IMAD R13, R13, R67, RZ ;  /* 0x000000430d0d7224 */ /* 0x000fe400078e02ff */
[-C--:B--2---:R-:W-:Y:S02]  /*1bca0*/  IMAD R71, R11, R84.reuse, RZ ;  /* 0x000000540b477224 */ /* 0x084fe400078e02ff */
[----:B------:R-:W-:Y:S01]  /*1bcb0*/  IMAD.IADD R11, R86, 0x1, R85 ;  /* 0x00000001560b7824 */ /* 0x000fe200078e0255 */
[----:B------:R-:W-:Y:S01]  /*1bcc0*/  LOP3.LUT R66, R70, 0xffffff80, RZ, 0xc0, !PT ;  /* 0xffffff8046427812 */ /* 0x000fe200078ec0ff */
[----:B------:R-:W-:Y:S01]  /*1bcd0*/  IMAD R73, R12, R15, R13 ;  /* 0x0000000f0c497224 */ /* 0x000fe200078e020d */
[----:B------:R-:W-:Y:S01]  /*1bce0*/  SEL R27, R83, RZ, P3 ;  /* 0x000000ff531b7207 */ /* 0x000fe20001800000 */
[----:B------:R-:W-:-:S04]  /*1bcf0*/  IMAD.WIDE.U32 R14, R10, R84, RZ ;  /* 0x000000540a0e7225 */ /* 0x000fc800078e00ff */
[----:B------:R-:W-:-:S04]  /*1bd00*/  IMAD.WIDE.U32 R12, R12, R67, RZ ;  /* 0x000000430c0c7225 */ /* 0x000fc800078e00ff */
[----:B0-----:R-:W-:Y:S01]  /*1bd10*/  @P4 IMAD.HI.U32 R10, R11, R68, RZ ;  /* 0x000000440b0a4227 */ /* 0x001fe200078e00ff */
[----:B-1----:R-:W0:Y:S03]  /*1bd20*/  @!P3 LDC R4, c[0x0][0xb50] ;  /* 0x0002d400ff04bb82 */ /* 0x002e260000000800 */
[----:B------:R-:W-:Y:S02]  /*1bd30*/  IMAD.IADD R72, R63, 0x1, -R66 ;  /* 0x000000013f487824 */ /* 0x000fe400078e0a42 */
[----:B------:R-:W-:Y:S02]  /*1bd40*/  IMAD.IADD R71, R15, 0x1, R71 ;  /* 0x000000010f477824 */ /* 0x000fe400078e0247 */
[----:B------:R-:W-:Y:S01]  /*1bd50*/  IMAD.IADD R73, R13, 0x1, R73 ;  /* 0x000000010d497824 */ /* 0x000fe200078e0249 */
[----:B------:R-:W1:Y:S01]  /*1bd60*/  @!P3 LDC R5, c[0x0][0xb54] ;  /* 0x0002d500ff05bb82 */ /* 0x000e620000000800 */
[----:B------:R-:W-:Y:S01]  /*1bd70*/  IMAD.MOV.U32 R13, RZ, RZ, R11 ;  /* 0x000000ffff0d7224 */ /* 0x000fe200078e000b */
[----:B----4-:R-:W-:Y:S01]  /*1bd80*/  @P4 SHF.R.U32.HI R13, RZ, R75, R10 ;  /* 0x0000004bff0d4219 */ /* 0x010fe2000001160a */
[----:B------:R-:W-:-:S02]  /*1bd90*/  IMAD R15, R9, R27, RZ ;  /* 0x0000001b090f7224 */ /* 0x000fc400078e02ff */
[----:B------:R-:W-:Y:S01]  /*1bda0*/  IMAD.WIDE.U32 R8, R8, R27, RZ ;  /* 0x0000001b08087225 */ /* 0x000fe200078e00ff */
[----:B------:R-:W-:Y:S02]  /*1bdb0*/  SHF.R.S32.HI R27, RZ, 0x1f, R72 ;  /* 0x0000001fff1b7819 */ /* 0x000fe40000011448 */
[----:B------:R-:W-:Y:S02]  /*1bdc0*/  SHF.R.S32.HI R70, RZ, 0x7, R70 ;  /* 0x00000007ff467819 */ /* 0x000fe40000011446 */
[--C-:B---3--:R-:W-:Y:S02]  /*1bdd0*/  IADD3 R12, P2, P5, R12, R14, R65.reuse ;  /* 0x0000000e0c0c7210 */ /* 0x108fe40007d5e041 */
[----:B------:R-:W-:Y:S01]  /*1bde0*/  SHF.R.S32.HI R66, RZ, 0x1f, R65 ;  /* 0x0000001fff427819 */ /* 0x000fe20000011441 */
[----:B------:R-:W-:Y:S02]  /*1bdf0*/  IMAD.IADD R14, R9, 0x1, R15 ;  /* 0x00000001090e7824 */ /* 0x000fe400078e020f */
[----:B------:R-:W-:Y:S01]  /*1be00*/  IMAD.MOV R15, RZ, RZ, -R13 ;  /* 0x000000ffff0f7224 */ /* 0x000fe200078e0a0d */
[----:B------:R-:W-:-:S02]  /*1be10*/  IADD3.X R10, R73, R71, R66, P2, P5 ;  /* 0x00000047490a7210 */ /* 0x000fc400017ea442 */
[----:B------:R-:W-:Y:S02]  /*1be20*/  IADD3 R8, P2, P5, R13, R12, R8 ;  /* 0x0000000c0d087210 */ /* 0x000fe40007d5e008 */
[----:B------:R-:W-:Y:S01]  /*1be30*/  LEA.HI R12, R27, R72, RZ, 0x2 ;  /* 0x000000481b0c7211 */ /* 0x000fe200078f10ff */
[----:B------:R-:W-:Y:S01]  /*1be40*/  IMAD R15, R64, R15, R11 ;  /* 0x0000000f400f7224 */ /* 0x000fe200078e020b */
[----:B------:R-:W-:Y:S02]  /*1be50*/  SHF.R.S32.HI R9, RZ, 0x1f, R13 ;  /* 0x0000001fff097819 */ /* 0x000fe4000001140d */
[--C-:B------:R-:W-:Y:S02]  /*1be60*/  SHF.R.S32.HI R26, RZ, 0x2, R12.reuse ;  /* 0x00000002ff1a7819 */ /* 0x100fe4000001140c */
[----:B------:R-:W-:Y:S01]  /*1be70*/  SHF.R.S32.HI R63, RZ, 0x1f, R12 ;  /* 0x0000001fff3f7819 */ /* 0x000fe2000001140c */
[----:B------:R-:W-:Y:S01]  /*1be80*/  IMAD R7, R7, R15, RZ ;  /* 0x0000000f07077224 */ /* 0x000fe200078e02ff */
[----:B------:R-:W-:-:S02]  /*1be90*/  SHF.R.S32.HI R13, RZ, 0x1f, R15 ;  /* 0x0000001fff0d7819 */ /* 0x000fc4000001140f */
[----:B------:R-:W-:Y:S02]  /*1bea0*/  IADD3.X R9, R9, R10, R14, P2, P5 ;  /* 0x0000000a09097210 */ /* 0x000fe400017ea40e */
[----:B------:R-:W-:Y:S01]  /*1beb0*/  LEA.HI R63, R63, R26, RZ, 0x3 ;  /* 0x0000001a3f3f7211 */ /* 0x000fe200078f18ff */
[----:B------:R-:W-:Y:S01]  /*1bec0*/  IMAD.HI R10, R70, 0x55555556, RZ ;  /* 0x55555556460a7827 */ /* 0x000fe200078e02ff */
[----:B------:R-:W-:Y:S02]  /*1bed0*/  LEA.HI R27, R27, R72, RZ, 0x5 ;  /* 0x000000481b1b7211 */ /* 0x000fe400078f28ff */
[----:B------:R-:W-:Y:S01]  /*1bee0*/  LOP3.LUT R63, R63, 0xfffffff8, RZ, 0xc0, !PT ;  /* 0xfffffff83f3f7812 */ /* 0x000fe200078ec0ff */
[C---:B------:R-:W-:Y:S02]  /*1bef0*/  IMAD R7, R6.reuse, R13, R7 ;  /* 0x0000000d06077224 */ /* 0x040fe400078e0207 */
[----:B------:R-:W-:Y:S01]  /*1bf00*/  IMAD.WIDE.U32 R8, R6, R15, R8 ;  /* 0x0000000f06087225 */ /* 0x000fe200078e0008 */
[----:B------:R-:W-:-:S02]  /*1bf10*/  LEA.HI R13, R10, R10, RZ, 0x1 ;  /* 0x0000000a0a0d7211 */ /* 0x000fc400078f08ff */
[----:B------:R-:W-:Y:S01]  /*1bf20*/  SHF.R.S32.HI R27, RZ, 0x5, R27 ;  /* 0x00000005ff1b7819 */ /* 0x000fe2000001141b */
[----:B------:R-:W-:Y:S01]  /*1bf30*/  IMAD.IADD R6, R9, 0x1, R7 ;  /* 0x0000000109067824 */ /* 0x000fe200078e0207 */
[----:B0-----:R-:W-:Y:S01]  /*1bf40*/  LEA R10, P2, R8, R4, 0x2 ;  /* 0x00000004080a7211 */ /* 0x001fe200078410ff */
[----:B------:R-:W-:Y:S02]  /*1bf50*/  IMAD.IADD R26, R26, 0x1, -R63 ;  /* 0x000000011a1a7824 */ /* 0x000fe400078e0a3f */
[----:B------:R-:W-:Y:S01]  /*1bf60*/  IMAD R13, R13, -0x3, R70 ;  /* 0xfffffffd0d0d7824 */ /* 0x000fe200078e0246 */
[----:B-1----:R-:W-:Y:S01]  /*1bf70*/  LEA.HI.X R5, R8, R5, R6, 0x2, P2 ;  /* 0x0000000508057211 */ /* 0x002fe200010f1406 */
[----:B------:R-:W-:Y:S01]  /*1bf80*/  IMAD R26, R27, 0x10, R26 ;  /* 0x000000101b1a7824 */ /* 0x000fe200078e021a */
[----:B------:R-:W-:Y:S07]  /*1bf90*/  @P1 BRA `(.L_x_12408) ;  /* 0x0000000000101947 */ /* 0x000fee0003800000 */
[----:B------:R-:W-:Y:S05]  /*1bfa0*/  @!P0 BRA `(.L_x_12408) ;  /* 0x00000000000c8947 */ /* 0x000fea0003800000 */
[----:B------:R-:W2:Y:S04]  /*1bfb0*/  LDG.E R4, desc[UR44][R24.64] ;  /* 0x0000002c18047981 */ /* 0x000ea8000c1e1900 */
[----:B-----5:R-:W2:Y:S02]  /*1bfc0*/  LDG.E R69, desc[UR44][R24.64+0x4] ;  /* 0x0000042c18457981 */ /* 0x020ea4000c1e1900 */
[----:B--2---:R-:W-:-:S07]  /*1bfd0*/  IMAD.IADD R69, R69, 0x1, -R4 ;  /* 0x0000000145457824 */ /* 0x004fce00078e0a04 */
.L_x_12408:
[----:B------:R-:W-:Y:S01]  /*1bfe0*/  IMAD R12, R13, 0x40, R26 ;  /* 0x000000400d0c7824 */ /* 0x000fe200078e021a */
[----:B------:R-:W-:Y:S01]  /*1bff0*/  SHFL.IDX PT, R6, R10, RZ, 0x1c1f ;  /* 0x001c1fff0a067589 */ /* 0x000fe200000e0000 */
[----:B-----5:R-:W-:Y:S01]  /*1c000*/  IMAD R63, R69, R64, RZ ;  /* 0x00000040453f7224 */ /* 0x020fe200078e02ff */
[----:B------:R-:W-:Y:S01]  /*1c010*/  LOP3.LUT P0, RZ, R72, 0x3, RZ, 0xc0, !PT ;  /* 0x0000000348ff7812 */ /* 0x000fe2000780c0ff */
[----:B------:R-:W-:Y:S01]  /*1c020*/  IMAD.IADD R12, R12, 0x1, R85 ;  /* 0x000000010c0c7824 */ /* 0x000fe200078e0255 */
        /* <DEDUP_REMOVED lines=8> */
[----:B------:R-:W-:Y:S05]  /*1c0b0*/  @P3 BRA `(.L_x_12409) ;  /* 0x0000000400a03947 */ /* 0x000fea0003800000 */
[----:B------:R-:W-:Y:S01]  /*1c0c0*/  IMAD R5, R62, 0x40, R3 ;  /* 0x000000403e057824 */ /* 0x000fe200078e0203 */
[----:B------:R-:W1:Y:S01]  /*1c0d0*/  @P4 LDC R31, c[0x0][0xbf0] ;  /* 0x0002fc00ff1f4b82 */ /* 0x000e620000000800 */
[----:B------:R-:W-:Y:S02]  /*1c0e0*/  ULDC.64 UR4, c[0x0][0xaa0] ;  /* 0x0002a80000047ab9 */ /* 0x000fe40000000a00 */
[----:B------:R-:W-:-:S03]  /*1c0f0*/  IMAD.WIDE R20, R5, 0x2, R20 ;  /* 0x0000000205147825 */ /* 0x000fc600078e0214 */
[C---:B0-----:R-:W-:Y:S02]  /*1c100*/  IADD3 R9, P0, R20.reuse, 0x1800, RZ ;  /* 0x0000180014097810 */ /* 0x041fe40007f1e0ff */
        /* <DEDUP_REMOVED lines=18> */
[----:B------:R-:W-:Y:S02]  /*1c230*/  IMAD R66, R66, UR4, RZ ;  /* 0x0000000442427c24 */ /* 0x000fe4000f8e02ff */
[----:B------:R-:W-:Y:S01]  /*1c240*/  IMAD.X R25, RZ, RZ, R21, P0 ;  /* 0x000000ffff197224 */ /* 0x000fe200000e0615 */
[----:B------:R-:W-:-:S04]  /*1c250*/  SHF.R.U64 R0, R0, 0x3, RZ ;  /* 0x0000000300007819 */ /* 0x000fc800000012ff */
[----:B------:R-:W-:Y:S02]  /*1c260*/  LOP3.LUT R24, R0, R27, RZ, 0x3c, !PT ;  /* 0x0000001b00187212 */ /* 0x000fe400078e3cff */
[----:B------:R-:W0:Y:S01]  /*1c270*/  @P4 LDC R0, c[0x0][0xbec] ;  /* 0x0002fb00ff004b82 */ /* 0x000e220000000800 */
[C---:B------:R-:W-:Y:S02]  /*1c280*/  IMAD R29, R65.reuse, UR5, R66 ;  /* 0x00000005411d7c24 */ /* 0x040fe4000f8e0242 */
[----:B------:R-:W-:Y:S01]  /*1c290*/  IMAD.WIDE.U32 R20, R65, UR4, RZ ;  /* 0x0000000441147c25 */ /* 0x000fe2000f8e00ff */
[----:B------:R-:W-:-:S03]  /*1c2a0*/  ULDC.64 UR4, c[0x0][0xae8] ;  /* 0x0002ba0000047ab9 */ /* 0x000fc60000000a00 */
[----:B------:R-:W-:Y:S01]  /*1c2b0*/  IMAD R61, R61, 0x30, R62 ;  /* 0x000000303d3d7824 */ /* 0x000fe200078e023e */
[----:B------:R-:W-:Y:S01]  /*1c2c0*/  SHF.R.S32.HI R2, RZ, 0x1f, R67 ;  /* 0x0000001fff027819 */ /* 0x000fe20000011443 */
[----:B------:R-:W-:Y:S01]  /*1c2d0*/  IMAD.IADD R21, R21, 0x1, R29 ;  /* 0x0000000115157824 */ /* 0x000fe200078e021d */
[----:B------:R-:W5:Y:S01]  /*1c2e0*/  LD.E.128 R24, desc[UR44][R24.64] ;  /* 0x0000002c18187980 */ /* 0x000f62000c101d00 */
[----:B------:R-:W-:Y:S02]  /*1c2f0*/  IMAD.IADD R61, R85, 0x1, R61 ;  /* 0x00000001553d7824 */ /* 0x000fe400078e023d */
[C---:B------:R-:W-:Y:S01]  /*1c300*/  IMAD.WIDE.U32 R20, R84.reuse, UR4, R20 ;  /* 0x0000000454147c25 */ /* 0x040fe2000f8e0014 */
        /* <DEDUP_REMOVED lines=8> */
[----:B------:R-:W-:-:S02]  /*1c390*/  IMAD.MOV.U32 R29, RZ, RZ, R61 ;  /* 0x000000ffff1d7224 */ /* 0x000fc400078e003d */
[----:B------:R-:W-:Y:S02]  /*1c3a0*/  IMAD R2, R2, UR4, RZ ;  /* 0x0000000402027c24 */ /* 0x000fe4000f8e02ff */
[----:B------:R-:W-:-:S04]  /*1c3b0*/  IMAD.WIDE.U32 R20, R67, UR4, R20 ;  /* 0x0000000443147c25 */ /* 0x000fc8000f8e0014 */
[----:B0-----:R-:W-:-:S04]  /*1c3c0*/  @P4 IMAD.HI.U32 R0, R61, R0, RZ ;  /* 0x000000003d004227 */ /* 0x001fc800078e00ff */
[----:B------:R-:W-:Y:S01]  /*1c3d0*/  IMAD.IADD R62, R62, 0x1, R85 ;  /* 0x000000013e3e7824 */ /* 0x000fe200078e0255 */
[----:B------:R-:W-:Y:S01]  /*1c3e0*/  @P4 SHF.R.U32.HI R29, RZ, R31, R0 ;  /* 0x0000001fff1d4219 */ /* 0x000fe20000011600 */
[----:B------:R-:W-:Y:S01]  /*1c3f0*/  IMAD R31, R67, UR5, R2 ;  /* 0x00000005431f7c24 */ /* 0x000fe2000f8e0202 */
[----:B------:R-:W-:Y:S01]  /*1c400*/  ULDC.64 UR4, c[0x0][0xae0] ;  /* 0x0002b80000047ab9 */ /* 0x000fe20000000a00 */
[----:B------:R-:W-:Y:S01]  /*1c410*/  VIADD R2, R62, 0x60 ;  /* 0x000000603e027836 */ /* 0x000fe20000000000 */
[--C-:B------:R-:W-:Y:S01]  /*1c420*/  SHF.R.S32.HI R0, RZ, 0x1f, R29.reuse ;  /* 0x0000001fff007819 */ /* 0x100fe2000001141d */
[----:B------:R-:W-:Y:S02]  /*1c430*/  IMAD.MOV R33, RZ, RZ, -R29 ;  /* 0x000000ffff217224 */ /* 0x000fe400078e0a1d */
[----:B------:R-:W-:Y:S02]  /*1c440*/  IMAD.IADD R21, R21, 0x1, R31 ;  /* 0x0000000115157824 */ /* 0x000fe400078e021f */
[----:B------:R-:W-:-:S02]  /*1c450*/  IMAD R0, R0, UR4, RZ ;  /* 0x0000000400007c24 */ /* 0x000fc4000f8e02ff */
[----:B------:R-:W-:Y:S02]  /*1c460*/  IMAD R31, R64, R33, R61 ;  /* 0x00000021401f7224 */ /* 0x000fe400078e023d */
[C---:B------:R-:W-:Y:S02]  /*1c470*/  IMAD R33, R29.reuse, UR5, R0 ;  /* 0x000000051d217c24 */ /* 0x040fe4000f8e0200 */
[----:B------:R-:W-:Y:S01]  /*1c480*/  IMAD.WIDE.U32 R20, R29, UR4, R20 ;  /* 0x000000041d147c25 */ /* 0x000fe2000f8e0014 */
[----:B------:R-:W-:Y:S01]  /*1c490*/  SHF.R.S32.HI R0, RZ, 0x1f, R31 ;  /* 0x0000001fff007819 */ /* 0x000fe2000001141f */
[----:B------:R-:W-:Y:S02]  /*1c4a0*/  ULDC.64 UR4, c[0x0][0xad8] ;  /* 0x0002b60000047ab9 */ /* 0x000fe40000000a00 */
[----:B------:R-:W-:Y:S02]  /*1c4b0*/  IMAD.IADD R21, R21, 0x1, R33 ;  /* 0x0000000115157824 */ /* 0x000fe400078e0221 */
[----:B------:R-:W-:-:S02]  /*1c4c0*/  IMAD R0, R0, UR4, RZ ;  /* 0x0000000400007c24 */ /* 0x000fc4000f8e02ff */
[----:B------:R-:W-:-:S04]  /*1c4d0*/  IMAD.WIDE.U32 R20, R31, UR4, R20 ;  /* 0x000000041f147c25 */ /* 0x000fc8000f8e0014 */
[----:B------:R-:W-:Y:S01]  /*1c4e0*/  IMAD R29, R31, UR5, R0 ;  /* 0x000000051f1d7c24 */ /* 0x000fe2000f8e0200 */
[----:B------:R-:W-:Y:S01]  /*1c4f0*/  ULDC.64 UR4, c[0x0][0xa80] ;  /* 0x0002a00000047ab9 */ /* 0x000fe20000000a00 */
[----:B------:R-:W-:Y:S01]  /*1c500*/  VIADD R0, R62, 0x30 ;  /* 0x000000303e007836 */ /* 0x000fe20000000000 */
[----:B------:R-:W-:Y:S01]  /*1c510*/  LEA R32, P0, R20, UR4, 0x1 ;  /* 0x0000000414207c11 */ /* 0x000fe2000f8008ff */
[----:B------:R-:W-:Y:S01]  /*1c520*/  IMAD.IADD R21, R21, 0x1, R29 ;  /* 0x0000000115157824 */ /* 0x000fe200078e021d */
[----:B------:R-:W-:-:S03]  /*1c530*/  ULDC UR4, c[0x0][0xac8] ;  /* 0x0002b20000047ab9 */ /* 0x000fc60000000800 */
[----:B-1----:R-:W0:Y:S01]  /*1c540*/  SHFL.IDX PT, R28, R32, 0x1, 0x181f ;  /* 0x00381f00201c7f89 */ /* 0x002e2200000e0000 */
[----:B------:R-:W-:Y:S02]  /*1c550*/  LEA.HI.X R33, R20, UR5, R21, 0x1, P0 ;  /* 0x0000000514217c11 */ /* 0x000fe400080f0c15 */
[C---:B------:R-:W-:Y:S01]  /*1c560*/  ISETP.GE.AND P0, PT, R3.reuse, UR4, PT ;  /* 0x0000000403007c0c */ /* 0x040fe2000bf06270 */
[----:B------:R-:W1:Y:S03]  /*1c570*/  SHFL.IDX PT, R20, R32, RZ, 0x181f ;  /* 0x00181fff20147589 */ /* 0x000e6600000e0000 */
[-C--:B------:R-:W-:Y:S01]  /*1c580*/  ISETP.GE.OR P1, PT, R62, R63.reuse, P0 ;  /* 0x0000003f3e00720c */ /* 0x080fe20000726670 */
[----:B------:R-:W1:Y:S01]  /*1c590*/  SHFL.IDX PT, R30, R32, 0x2, 0x181f ;  /* 0x00581f00201e7f89 */ /* 0x000e6200000e0000 */
[-C--:B------:R-:W-:Y:S01]  /*1c5a0*/  ISETP.GE.OR P2, PT, R0, R63.reuse, P0 ;  /* 0x0000003f0000720c */ /* 0x080fe20000746670 */
[----:B------:R-:W-:Y:S01]  /*1c5b0*/  VIADD R0, R18, 0x13220 ;  /* 0x0001322012007836 */ /* 0x000fe20000000000 */
[----:B------:R-:W-:Y:S01]  /*1c5c0*/  ISETP.GE.OR P3, PT, R2, R63, P0 ;  /* 0x0000003f0200720c */ /* 0x000fe20000766670 */
[----:B------:R-:W1:Y:S03]  /*1c5d0*/  SHFL.IDX PT, R21, R33, RZ, 0x181f ;  /* 0x00181fff21157589 */ /* 0x000e6600000e0000 */
[----:B------:R-:W-:Y:S01]  /*1c5e0*/  PRMT R0, RZ, 0x654, R0 ;  /* 0x00000654ff007816 */ /* 0x000fe20000000000 */
[----:B------:R-:W1:Y:S03]  /*1c5f0*/  SHFL.IDX PT, R29, R33, 0x1, 0x181f ;  /* 0x00381f00211d7f89 */ /* 0x000e6600000e0000 */
[----:B------:R1:W-:Y:S01]  /*1c600*/  SYNCS.ARRIVE.TRANS64.RED.A1T0 RZ, [R0+URZ], RZ ;  /* 0x000000ff00ff79a7 */ /* 0x0003e2000810043f */
[----:B------:R-:W1:Y:S02]  /*1c610*/  SHFL.IDX PT, R31, R33, 0x2, 0x181f ;  /* 0x00581f00211f7f89 */ /* 0x000e6400000e0000 */
[----:B0-----:R-:W-:-:S02]  /*1c620*/  @!P2 LEA R28, P5, R3, R28, 0x1 ;  /* 0x0000001c031ca211 */ /* 0x001fc400078a08ff */
[----:B------:R0:W0:Y:S01]  /*1c630*/  SHFL.IDX PT, R2, R32, 0x3, 0x181f ;  /* 0x00781f0020027f89 */ /* 0x00002200000e0000 */
[----:B-1----:R-:W-:Y:S01]  /*1c640*/  VIADD R0, R62, 0x90 ;  /* 0x000000903e007836 */ /* 0x002fe20000000000 */
[C---:B------:R-:W-:Y:S02]  /*1c650*/  @!P1 LEA R20, P4, R3.reuse, R20, 0x1 ;  /* 0x0000001403149211 */ /* 0x040fe400078808ff */
[----:B------:R-:W1:Y:S01]  /*1c660*/  SHFL.IDX PT, R33, R33, 0x3, 0x181f ;  /* 0x00781f0021217f89 */ /* 0x000e6200000e0000 */
[C---:B------:R-:W-:Y:S02]  /*1c670*/  @!P3 LEA R30, P6, R3.reuse, R30, 0x1 ;  /* 0x0000001e031eb211 */ /* 0x040fe400078c08ff */
[----:B------:R-:W-:Y:S02]  /*1c680*/  ISETP.GE.OR P0, PT, R0, R63, P0 ;  /* 0x0000003f0000720c */ /* 0x000fe40000706670 */
[C-C-:B------:R-:W-:Y:S02]  /*1c690*/  @!P1 LEA.HI.X R21, R3.reuse, R21, R60.reuse, 0x1, P4 ;  /* 0x0000001503159211 */ /* 0x140fe400020f0c3c */
[----:B------:R-:W-:-:S02]  /*1c6a0*/  @!P2 LEA.HI.X R29, R3, R29, R60, 0x1, P5 ;  /* 0x0000001d031da211 */ /* 0x000fc400028f0c3c */
[----:B------:R-:W-:Y:S01]  /*1c6b0*/  @!P3 LEA.HI.X R31, R3, R31, R60, 0x1, P6 ;  /* 0x0000001f031fb211 */ /* 0x000fe200030f0c3c */
[----:B--2---:R2:W-:Y:S04]  /*1c6c0*/  @!P1 ST.E.128 desc[UR44][R20.64], R4 ;  /* 0x0000000414009985 */ /* 0x0045e8000c101d2c */
[----:B---3--:R2:W-:Y:S04]  /*1c6d0*/  @!P2 ST.E.128 desc[UR44][R28.64], R8 ;  /* 0x000000081c00a985 */ /* 0x0085e8000c101d2c */
[----:B----4-:R2:W-:Y:S01]  /*1c6e0*/  @!P3 ST.E.128 desc[UR44][R30.64], R12 ;  /* 0x0000000c1e00b985 */ /* 0x0105e2000c101d2c */
[----:B01----:R-:W-:Y:S05]  /*1c6f0*/  @P0 BRA `(.L_x_12410) ;  /* 0x00000010008c0947 */ /* 0x003fea0003800000 */
[----:B------:R-:W-:-:S04]  /*1c700*/  LEA R2, P0, R3, R2, 0x1 ;  /* 0x0000000203027211 */ /* 0x000fc800078008ff */
[----:B------:R-:W-:-:S05]  /*1c710*/  LEA.HI.X R3, R3, R33, R60, 0x1, P0 ;  /* 0x0000002103037211 */ /* 0x000fca00000f0c3c */
[----:B-----5:R4:W-:Y:S01]  /*1c720*/  ST.E.128 desc[UR44][R2.64], R24 ;  /* 0x0000001802007985 */ /* 0x0209e2000c101d2c */
[----:B------:R-:W-:Y:S05]  /*1c730*/  BRA `(.L_x_12410) ;  /* 0x00000010007c7947 */ /* 0x000fea0003800000 */
.L_x_12409:
[----:B------:R-:W2:Y:S01]  /*1c740*/  LDL R68, [R1+0x18] ;  /* 0x0000180001447983 */ /* 0x000ea20000100800 */
[----:B0-----:R-:W0:Y:S01]  /*1c750*/  @P4 LDC R6, c[0x0][0xbec] ;  /* 0x0002fb00ff064b82 */ /* 0x001e220000000800 */
[----:B------:R-:W-:Y:S01]  /*1c760*/  ULDC.64 UR4, c[0x0][0xb08] ;  /* 0x0002c20000047ab9 */ /* 0x000fe20000000a00 */
[----:B------:R-:W-:Y:S01]  /*1c770*/  SHF.R.S32.HI R0, RZ, 0x1f, R67 ;  /* 0x0000001fff007819 */ /* 0x000fe20000011443 */
[----:B------:R-:W-:Y:S01]  /*1c780*/  IMAD R66, R66, UR4, RZ ;  /* 0x0000000442427c24 */ /* 0x000fe2000f8e02ff */
[----:B------:R-:W-:Y:S01]  /*1c790*/  ULDC.64 UR6, c[0x0][0xb30] ;  /* 0x0002cc0000067ab9 */ /* 0x000fe20000000a00 */
[----:B------:R-:W-:-:S03]  /*1c7a0*/  IMAD.WIDE.U32 R2, R65, UR4, RZ ;  /* 0x0000000441027c25 */ /* 0x000fc6000f8e00ff */
[----:B------:R-:W1:Y:S01]  /*1c7b0*/  @P4 LDC R9, c[0x0][0xbf0] ;  /* 0x0002fc00ff094b82 */ /* 0x000e620000000800 */
[----:B------:R-:W-:Y:S01]  /*1c7c0*/  IMAD R65, R65, UR5, R66 ;  /* 0x0000000541417c24 */ /* 0x000fe2000f8e0242 */
[----:B------:R-:W-:-:S03]  /*1c7d0*/  ULDC.64 UR4, c[0x0][0xb38] ;  /* 0x0002ce0000047ab9 */ /* 0x000fc60000000a00 */
[----:B------:R-:W-:Y:S02]  /*1c7e0*/  IMAD.IADD R3, R3, 0x1, R65 ;  /* 0x0000000103037824 */ /* 0x000fe400078e0241 */
[----:B------:R-:W-:-:S04]  /*1c7f0*/  IMAD.WIDE.U32 R2, R84, UR4, R2 ;  /* 0x0000000454027c25 */ /* 0x000fc8000f8e0002 */
[----:B------:R-:W-:Y:S01]  /*1c800*/  IMAD R3, R84, UR5, R3 ;  /* 0x0000000554037c24 */ /* 0x000fe2000f8e0203 */
[----:B------:R-:W-:Y:S02]  /*1c810*/  ULDC.64 UR4, c[0x0][0xb40] ;  /* 0x0002d00000047ab9 */ /* 0x000fe40000000a00 */
[----:B------:R-:W-:Y:S02]  /*1c820*/  IMAD R0, R0, UR4, RZ ;  /* 0x0000000400007c24 */ /* 0x000fe4000f8e02ff */
[----:B0-----:R-:W-:-:S04]  /*1c830*/  @P4 IMAD.HI.U32 R6, R11, R6, RZ ;  /* 0x000000060b064227 */ /* 0x001fc800078e00ff */
[C---:B------:R-:W-:Y:S02]  /*1c840*/  IMAD R7, R67.reuse, UR5, R0 ;  /* 0x0000000543077c24 */ /* 0x040fe4000f8e0200 */
[----:B------:R-:W-:Y:S01]  /*1c850*/  IMAD.WIDE.U32 R2, R67, UR4, R2 ;  /* 0x0000000443027c25 */ /* 0x000fe2000f8e0002 */
[----:B------:R-:W-:-:S03]  /*1c860*/  ULDC.64 UR4, c[0x0][0xb48] ;  /* 0x0002d20000047ab9 */ /* 0x000fc60000000a00 */
[----:B------:R-:W-:Y:S01]  /*1c870*/  IMAD.MOV.U32 R5, RZ, RZ, R11 ;  /* 0x000000ffff057224 */ /* 0x000fe200078e000b */
[----:B-1----:R-:W-:Y:S01]  /*1c880*/  @P4 SHF.R.U32.HI R5, RZ, R9, R6 ;  /* 0x00000009ff054219 */ /* 0x002fe20000011606 */
        /* <DEDUP_REMOVED lines=73> */
.L_x_12412:
[----:B------:R-:W-:Y:S05]  /*1cd20*/  BSYNC B1 ;  /* 0x0000000000017941 */ /* 0x000fea0003800000 */
.L_x_12411:
        /* <DEDUP_REMOVED lines=11> */
[-C--:B------:R-:W-:Y:S02]  /*1cde0*/  @!P4 LEA R4, P5, R21, R6.reuse, 0x2 ;  /* 0x000000061504c211 */ /* 0x080fe400078a10ff */
        /* <DEDUP_REMOVED lines=22> */
[----:B-1----:R-:W-:-:S04]  /*1cf50*/  LEA R2, P0, R69, R6, 0x2 ;  /* 0x0000000645027211 */ /* 0x002fc800078010ff */
[----:B------:R-:W-:-:S05]  /*1cf60*/  LEA.HI.X R3, R69, R7, R64, 0x2, P0 ;  /* 0x0000000745037211 */ /* 0x000fca00000f1440 */
[----:B------:R0:W-:Y:S01]  /*1cf70*/  ST.E.64 desc[UR44][R2.64], R58 ;  /* 0x0000003a02007985 */ /* 0x0001e2000c101b2c */
[----:B------:R-:W-:Y:S05]  /*1cf80*/  BRA `(.L_x_12410) ;  /* 0x0000000800687947 */ /* 0x000fea0003800000 */
.L_x_12407:
[----:B------:R-:W2:Y:S01]  /*1cf90*/  LDL R2, [R1+0x64] ;  /* 0x0000640001027983 */ /* 0x000ea20000100800 */
[----:B------:R-:W-:Y:S01]  /*1cfa0*/  ULDC.64 UR4, c[0x0][0xc08] ;  /* 0x0003020000047ab9 */ /* 0x000fe20000000a00 */
[----:B------:R-:W2:Y:S01]  /*1cfb0*/  LDC.64 R4, c[0x0][0xc00] ;  /* 0x00030000ff047b82 */ /* 0x000ea20000000a00 */
[----:B------:R-:W-:Y:S01]  /*1cfc0*/  ISETP.NE.U32.AND P0, PT, RZ, UR4, PT ;  /* 0x00000004ff007c0c */ /* 0x000fe2000bf05070 */
[----:B------:R-:W-:-:S03]  /*1cfd0*/  IMAD.MOV.U32 R15, RZ, RZ, RZ ;  /* 0x000000ffff0f7224 */ /* 0x000fc600078e00ff */
[----:B------:R-:W-:Y:S01]  /*1cfe0*/  ISETP.NE.AND.EX P1, PT, RZ, UR5, PT, P0 ;  /* 0x00000005ff007c0c */ /* 0x000fe2000bf25300 */
[----:B------:R-:W-:Y:S02]  /*1cff0*/  ULDC.64 UR4, c[0x0][0xc00] ;  /* 0x0003000000047ab9 */ /* 0x000fe40000000a00 */
[----:B------:R-:W-:-:S04]  /*1d000*/  ISETP.NE.U32.AND P0, PT, RZ, UR4, PT ;  /* 0x00000004ff007c0c */ /* 0x000fc8000bf05070 */
[----:B------:R-:W-:-:S06]  /*1d010*/  ISETP.NE.AND.EX P0, PT, RZ, UR5, PT, P0 ;  /* 0x00000005ff007c0c */ /* 0x000fcc000bf05300 */
[----:B-1----:R-:W1:Y:S01]  /*1d020*/  @P1 LDC.64 R6, c[0x0][0xc08] ;  /* 0x00030200ff061b82 */ /* 0x002e620000000a00 */
[----:B------:R-:W-:Y:S02]  /*1d030*/  ULDC UR4, c[0x0][0xa88] ;  /* 0x0002a20000047ab9 */ /* 0x000fe40000000800 */
[----:B------:R-:W-:Y:S02]  /*1d040*/  IMAD.U32 R0, RZ, RZ, UR4 ;  /* 0x00000004ff007e24 */ /* 0x000fe4000f8e00ff */
[----:B--2---:R-:W-:-:S04]  /*1d050*/  IMAD.WIDE R4, R2, 0x4, R4 ;  /* 0x0000000402047825 */ /* 0x004fc800078e0204 */
[----:B-1----:R-:W-:Y:S01]  /*1d060*/  @P1 IMAD.WIDE R6, R2, 0x4, R6 ;  /* 0x0000000402061825 */ /* 0x002fe200078e0206 */
[----:B------:R1:W5:Y:S04]  /*1d070*/  @P0 LDG.E R15, desc[UR44][R4.64] ;  /* 0x0000002c040f0981 */ /* 0x000368000c1e1900 */
[----:B------:R1:W5:Y:S01]  /*1d080*/  @P1 LDG.E R0, desc[UR44][R6.64] ;  /* 0x0000002c06001981 */ /* 0x000362000c1e1900 */
[----:B------:R-:W-:Y:S02]  /*1d090*/  ISETP.GT.AND P3, PT, R63, 0xbf, PT ;  /* 0x000000bf3f00780c */ /* 0x000fe40003f64270 */
[----:B------:R-:W-:Y:S02]  /*1d0a0*/  ISETP.GT.AND P2, PT, R79, 0x1, PT ;  /* 0x000000014f00780c */ /* 0x000fe40003f44270 */
[----:B------:R-:W-:Y:S01]  /*1d0b0*/  SHF.R.S32.HI R20, RZ, 0x1f, R2 ;  /* 0x0000001fff147819 */ /* 0x000fe20000011402 */
[----:B------:R-:W-:Y:S10]  /*1d0c0*/  @P1 BRA `(.L_x_12413) ;  /* 0x0000000000101947 */ /* 0x000ff40003800000 */
[----:B------:R-:W-:Y:S05]  /*1d0d0*/  @!P0 BRA `(.L_x_12413) ;  /* 0x00000000000c8947 */ /* 0x000fea0003800000 */
[----:B-1----:R-:W2:Y:S04]  /*1d0e0*/  LDG.E R7, desc[UR44][R4.64] ;  /* 0x0000002c04077981 */ /* 0x002ea8000c1e1900 */
[----:B-----5:R-:W2:Y:S02]  /*1d0f0*/  LDG.E R0, desc[UR44][R4.64+0x4] ;  /* 0x0000042c04007981 */ /* 0x020ea4000c1e1900 */
[----:B--2---:R-:W-:-:S07]  /*1d100*/  IMAD.IADD R0, R0, 0x1, -R7 ;  /* 0x0000000100007824 */ /* 0x004fce00078e0a07 */
.L_x_12413:
[----:B------:R-:W-:Y:S01]  /*1d110*/  BSSY B1, `(.L_x_12414) ;  /* 0x0000038000017945 */ /* 0x000fe20003800000 */
[----:B------:R-:W-:Y:S02]  /*1d120*/  SEL R25, R2, RZ, !P0 ;  /* 0x000000ff02197207 */ /* 0x000fe40004000000 */
[----:B------:R-:W-:Y:S02]  /*1d130*/  SEL R20, R20, RZ, !P0 ;  /* 0x000000ff14147207 */ /* 0x000fe40004000000 */
[----:B-----5:R-:W-:Y:S01]  /*1d140*/  SHF.R.S32.HI R14, RZ, 0x1f, R15 ;  /* 0x0000001fff0e7819 */ /* 0x020fe2000001140f */
[----:B------:R-:W-:Y:S06]  /*1d150*/  @P3 BRA `(.L_x_12415) ;  /* 0x0000000000cc3947 */ /* 0x000fec0003800000 */
[----:B-1----:R-:W2:Y:S01]  /*1d160*/  LDL R4, [R1+0x1c] ;  /* 0x00001c0001047983 */ /* 0x002ea20000100800 */
        /* <DEDUP_REMOVED lines=13> */
[----:B0-----:R-:W0:Y:S08]  /*1d240*/  LDC.64 R8, c[0x0][R24+0x220] ;  /* 0x0000880018087b82 */ /* 0x001e300000000a00 */
[----:B------:R-:W2:Y:S08]  /*1d250*/  LDC.64 R4, c[0x0][R24+0x218] ;  /* 0x0000860018047b82 */ /* 0x000eb00000000a00 */
[----:B------:R-:W4:Y:S08]  /*1d260*/  LDC.64 R10, c[0x0][R24+0x228] ;  /* 0x00008a00180a7b82 */ /* 0x000f300000000a00 */
[----:B------:R-:W5:Y:S08]  /*1d270*/  LDC.64 R6, c[0x0][R24+0x210] ;  /* 0x0000840018067b82 */ /* 0x000f700000000a00 */
[----:B------:R-:W4:Y:S08]  /*1d280*/  @P0 LDC R2, c[0x0][0xbec] ;  /* 0x0002fb00ff020b82 */ /* 0x000f300000000800 */
[----:B------:R-:W5:Y:S01]  /*1d290*/  @P0 LDC R35, c[0x0][0xbf0] ;  /* 0x0002fc00ff230b82 */ /* 0x000f620000000800 */
[----:B0-----:R-:W-:-:S07]  /*1d2a0*/  IMAD R9, R9, R25, RZ ;  /* 0x0000001909097224 */ /* 0x001fce00078e02ff */
[----:B-1----:R-:W0:Y:S01]  /*1d2b0*/  @!P3 LDC R30, c[0x0][0xb50] ;  /* 0x0002d400ff1ebb82 */ /* 0x002e220000000800 */
        /* <DEDUP_REMOVED lines=29> */
.L_x_12415:
[----:B------:R-:W-:Y:S05]  /*1d490*/  BSYNC B1 ;  /* 0x0000000000017941 */ /* 0x000fea0003800000 */
.L_x_12414:
[----:B------:R-:W-:Y:S05]  /*1d4a0*/  @P2 BRA `(.L_x_12410) ;  /* 0x0000000400202947 */ /* 0x000fea0003800000 */
[----:B------:R-:W3:Y:S01]  /*1d4b0*/  LDL.LU R12, [R1+0x44] ;  /* 0x00004400010c7983 */ /* 0x000ee20000300800 */
[----:B------:R-:W4:Y:S01]  /*1d4c0*/  LDC R13, c[0x0][0xbe8] ;  /* 0x0002fa00ff0d7b82 */ /* 0x000f220000000800 */
[----:B------:R-:W-:Y:S01]  /*1d4d0*/  ULDC.64 UR4, c[0x0][0xaa0] ;  /* 0x0002a80000047ab9 */ /* 0x000fe20000000a00 */
[----:B------:R-:W-:Y:S01]  /*1d4e0*/  IMAD R61, R61, 0x30, R62 ;  /* 0x000000303d3d7824 */ /* 0x000fe200078e023e */
[----:B0-----:R-:W5:Y:S01]  /*1d4f0*/  LDL.LU R10, [R1+0x1c] ;  /* 0x00001c00010a7983 */ /* 0x001f620000300800 */
[----:B------:R-:W-:Y:S01]  /*1d500*/  IMAD R2, R14, UR4, RZ ;  /* 0x000000040e027c24 */ /* 0x000fe2000f8e02ff */
[----:B------:R-:W-:Y:S01]  /*1d510*/  ULDC.64 UR6, c[0x0][0xaf0] ;  /* 0x0002bc0000067ab9 */ /* 0x000fe20000000a00 */
[----:B-12---:R-:W-:-:S04]  /*1d520*/  IMAD.WIDE.U32 R4, R15, UR4, RZ ;  /* 0x000000040f047c25 */ /* 0x006fc8000f8e00ff */
[----:B------:R-:W-:Y:S01]  /*1d530*/  IMAD R7, R15, UR5, R2 ;  /* 0x000000050f077c24 */ /* 0x000fe2000f8e0202 */
[----:B------:R-:W-:Y:S01]  /*1d540*/  ULDC.64 UR4, c[0x0][0xae8] ;  /* 0x0002ba0000047ab9 */ /* 0x000fe20000000a00 */
[----:B------:R-:W-:Y:S02]  /*1d550*/  IMAD R6, R20, UR6, RZ ;  /* 0x0000000614067c24 */ /* 0x000fe4000f8e02ff */
[----:B------:R-:W-:Y:S01]  /*1d560*/  IMAD.IADD R5, R5, 0x1, R7 ;  /* 0x0000000105057824 */ /* 0x000fe200078e0207 */
[----:B----4-:R-:W-:-:S13]  /*1d570*/  ISETP.NE.AND P0, PT, R13, 0x1, PT ;  /* 0x000000010d00780c */ /* 0x010fda0003f05270 */
[----:B------:R-:W0:Y:S08]  /*1d580*/  @P0 LDC R9, c[0x0][0xbec] ;  /* 0x0002fb00ff090b82 */ /* 0x000e300000000800 */
[----:B------:R-:W1:Y:S01]  /*1d590*/  @P0 LDC R11, c[0x0][0xbf0] ;  /* 0x0002fc00ff0b0b82 */ /* 0x000e620000000800 */
[----:B---3--:R-:W-:-:S04]  /*1d5a0*/  IMAD.WIDE.U32 R4, R12, UR4, R4 ;  /* 0x000000040c047c25 */ /* 0x008fc8000f8e0004 */
[----:B-----5:R-:W-:Y:S02]  /*1d5b0*/  IMAD.IADD R8, R10, 0x1, R61 ;  /* 0x000000010a087824 */ /* 0x020fe400078e023d */
        /* <DEDUP_REMOVED lines=16> */
[----:B------:R-:W-:Y:S02]  /*1d6c0*/  IMAD R2, R2, UR4, RZ ;  /* 0x0000000402027c24 */ /* 0x000fe4000f8e02ff */
[----:B------:R-:W-:Y:S02]  /*1d6d0*/  IMAD.IADD R5, R5, 0x1, R11 ;  /* 0x0000000105057824 */ /* 0x000fe400078e020b */
[C---:B------:R-:W-:Y:S02]  /*1d6e0*/  IMAD R7, R9.reuse, UR5, R2 ;  /* 0x0000000509077c24 */ /* 0x040fe4000f8e0202 */
[----:B------:R-:W-:Y:S01]  /*1d6f0*/  IMAD.WIDE.U32 R4, R9, UR4, R4 ;  /* 0x0000000409047c25 */ /* 0x000fe2000f8e0004 */
[----:B------:R-:W-:-:S03]  /*1d700*/  ULDC.64 UR4, c[0x0][0xa80] ;  /* 0x0002a00000047ab9 */ /* 0x000fc60000000a00 */
[----:B------:R-:W-:Y:S01]  /*1d710*/  IMAD.IADD R5, R5, 0x1, R7 ;  /* 0x0000000105057824 */ /* 0x000fe200078e0207 */
[----:B------:R-:W-:Y:S01]  /*1d720*/  LEA R6, P0, R4, UR4, 0x1 ;  /* 0x0000000404067c11 */ /* 0x000fe2000f8008ff */
[----:B------:R-:W-:Y:S01]  /*1d730*/  IMAD.IADD R62, R62, 0x1, R10 ;  /* 0x000000013e3e7824 */ /* 0x000fe200078e020a */
[----:B------:R-:W-:Y:S01]  /*1d740*/  ULDC UR4, c[0x0][0xac8] ;  /* 0x0002b20000047ab9 */ /* 0x000fe20000000800 */
[----:B------:R-:W-:Y:S01]  /*1d750*/  IMAD R13, R0, R13, RZ ;  /* 0x0000000d000d7224 */ /* 0x000fe200078e02ff */
        /* <DEDUP_REMOVED lines=17> */
[----:B------:R-:W0:Y:S01]  /*1d870*/  SHFL.IDX PT, R11, R10, 0x3, 0x181f ;  /* 0x00781f000a0b7f89 */ /* 0x000e2200000e0000 */
        /* <DEDUP_REMOVED lines=11> */
.L_x_12410:
[----:B------:R-:W-:Y:S05]  /*1d930*/  BSYNC B0 ;  /* 0x0000000000007941 */ /* 0x000fea0003800000 */
.L_x_12406:
[----:B------:R-:W3:Y:S01]  /*1d940*/  LDL R0, [R1+0x5c] ;  /* 0x00005c0001007983 */ /* 0x000ee20000100800 */
[----:B------:R-:W-:Y:S02]  /*1d950*/  ULDC UR4, c[0x0][0xc3c] ;  /* 0x00030f0000047ab9 */ /* 0x000fe40000000800 */
[----:B---3--:R-:W-:-:S13]  /*1d960*/  ISETP.GE.AND P0, PT, R0, UR4, PT ;  /* 0x0000000400007c0c */ /* 0x008fda000bf06270 */
[----:B------:R-:W-:Y:S05]  /*1d970*/  @!P0 BRA `(.L_x_12416) ;  /* 0xfffffe3400888947 */ /* 0x000fea000383ffff */
[----:B------:R-:W-:Y:S05]  /*1d980*/  BRA `(.L_x_12235) ;  /* 0x00000074003c7947 */ /* 0x000fea0003800000 */
.L_x_12233:
[----:B------:R-:W-:-:S08]  /*1d990*/  NOP ;  /* 0x0000000000007918 */ /* 0x000fd00000000000 */
[----:B0-----:R-:W0:-:S00]  /*1d9a0*/  USETMAXREG.DEALLOC.CTAPOOL 0x20 ;  /* 0x00000020000079c8 */ /* 0x001e0000080e0500 */
        /* <DEDUP_REMOVED lines=14> */
.L_x_12417:
        /* <DEDUP_REMOVED lines=44> */
.L_x_12421:
        /* <DEDUP_REMOVED lines=37> */
.L_x_12419:
        /* <DEDUP_REMOVED lines=13> */
.L_x_12422:
        /* <DEDUP_REMOVED lines=17> */
[----:B------:R-:W-:Y:S02]  /*1e180*/  IMAD.MOV R11, RZ, RZ, -R10 ;  /* 0x000000ffff0b7224 */ /* 0x000fe400078e0a0a */
        /* <DEDUP_REMOVED lines=17> */
[----:B------:R-:W-:Y:S01]  /*1e2a0*/  IMAD.MOV.U32 R2, RZ, RZ, R8 ;  /* 0x000000ffff027224 */ /* 0x000fe200078e0008 */
[----:B------:R-:W-:-:S03]  /*1e2b0*/  IABS R8, R6 ;  /* 0x0000000600087213 */ /* 0x000fc60000000000 */
[----:B------:R-:W-:Y:S02]  /*1e2c0*/  IMAD R9, R2, R5, RZ ;  /* 0x0000000502097224 */ /* 0x000fe400078e02ff */
[----:B------:R-:W-:Y:S02]  /*1e2d0*/  IMAD.MOV.U32 R2, RZ, RZ, RZ ;  /* 0x000000ffff027224 */ /* 0x000fe400078e00ff */
[----:B------:R-:W-:Y:S02]  /*1e2e0*/  IMAD.MOV R8, RZ, RZ, -R8 ;  /* 0x000000ffff087224 */ /* 0x000fe400078e0a08 */
[----:B------:R-:W-:Y:S01]  /*1e2f0*/  IMAD.HI.U32 R2, R3, R9, R2 ;  /* 0x0000000903027227 */ /* 0x000fe200078e0002 */
[----:B------:R-:W-:-:S05]  /*1e300*/  IABS R3, R7 ;  /* 0x0000000700037213 */ /* 0x000fca0000000000 */
        /* <DEDUP_REMOVED lines=19> */
.L_x_12423:
        /* <DEDUP_REMOVED lines=33> */
[----:B------:R-:W-:-:S04]  /*1e650*/  VIADDMNMX R7, R7, UR5, R8, PT ;  /* 0x0000000507077c46 */ /* 0x000fc8000b800108 */
[----:B------:R-:W-:Y:S01]  /*1e660*/  IABS R8, R7 ;  /* 0x0000000700087213 */ /* 0x000fe20000000000 */
[----:B------:R-:W-:-:S03]  /*1e670*/  IMAD.MOV R26, RZ, RZ, -R7 ;  /* 0x000000ffff1a7224 */ /* 0x000fc600078e0a07 */
[----:B------:R-:W0:Y:S08]  /*1e680*/  I2F.RP R9, R8 ;  /* 0x0000000800097306 */ /* 0x000e300000209400 */
[----:B0-----:R-:W0:Y:S02]  /*1e690*/  MUFU.RCP R9, R9 ;  /* 0x0000000900097308 */ /* 0x001e240000001000 */
[----:B0-----:R-:W-:Y:S01]  /*1e6a0*/  VIADD R3, R9, 0xffffffe ;  /* 0x0ffffffe09037836 */ /* 0x001fe20000000000 */
[----:B------:R-:W-:-:S05]  /*1e6b0*/  IABS R9, R7 ;  /* 0x0000000700097213 */ /* 0x000fca0000000000 */
[----:B------:R-:W0:Y:S02]  /*1e6c0*/  F2I.FTZ.U32.TRUNC.NTZ R3, R3 ;  /* 0x0000000300037305 */ /* 0x000e24000021f000 */
[----:B0-----:R-:W-:-:S04]  /*1e6d0*/  IMAD.MOV R11, RZ, RZ, -R3 ;  /* 0x000000ffff0b7224 */ /* 0x001fc800078e0a03 */
        /* <DEDUP_REMOVED lines=16> */
[----:B------:R-:W-:-:S05]  /*1e7e0*/  @!P1 LOP3.LUT R2, RZ, R7, RZ, 0x33, !PT ;  /* 0x00000007ff029212 */ /* 0x000fca00078e33ff */
[----:B------:R-:W-:-:S07]  /*1e7f0*/  IMAD R26, R2, R26, R3 ;  /* 0x0000001a021a7224 */ /* 0x000fce00078e0203 */
.L_x_12424:
[----:B------:R-:W-:-:S05]  /*1e800*/  LOP3.LUT R2, RZ, R2, RZ, 0x33, !PT ;  /* 0x00000002ff027212 */ /* 0x000fca00078e33ff */
[----:B------:R-:W-:Y:S01]  /*1e810*/  IMAD.IADD R25, R25, 0x1, R2 ;  /* 0x0000000119197824 */ /* 0x000fe200078e0202 */
[----:B------:R-:W-:Y:S06]  /*1e820*/  BRA `(.L_x_12425) ;  /* 0x00000000000c7947 */ /* 0x000fec0003800000 */
.L_x_12420:
[----:B------:R-:W-:Y:S02]  /*1e830*/  IMAD.MOV.U32 R25, RZ, RZ, RZ ;  /* 0x000000ffff197224 */ /* 0x000fe400078e00ff */
[----:B------:R-:W-:Y:S02]  /*1e840*/  IMAD.U32 R24, RZ, RZ, UR6 ;  /* 0x00000006ff187e24 */ /* 0x000fe4000f8e00ff */
[----:B------:R-:W-:-:S07]  /*1e850*/  IMAD.MOV.U32 R26, RZ, RZ, RZ ;  /* 0x000000ffff1a7224 */ /* 0x000fce00078e00ff */
.L_x_12425:
[----:B------:R-:W-:-:S13]  /*1e860*/  ISETP.NE.AND P0, PT, R0, RZ, PT ;  /* 0x000000ff0000720c */ /* 0x000fda0003f05270 */
[----:B------:R-:W0:Y:S01]  /*1e870*/  @!P0 S2R R3, SR_CgaCtaId ;  /* 0x0000000000038919 */ /* 0x000e220000008800 */
[----:B------:R-:W-:-:S04]  /*1e880*/  @!P0 MOV R0, 0x400 ;  /* 0x0000040000008802 */ /* 0x000fc80000000f00 */
[----:B0-----:R-:W-:-:S05]  /*1e890*/  @!P0 LEA R0, R3, R0, 0x18 ;  /* 0x0000000003008211 */ /* 0x001fca00078ec0ff */
[----:B------:R1:W-:Y:S01]  /*1e8a0*/  @!P0 STS.128 [R0+0x132d0], R24 ;  /* 0x0132d01800008388 */ /* 0x0003e20000000c00 */
[----:B------:R-:W-:Y:S06]  /*1e8b0*/  BAR.ARV 0x5, 0x200 ;  /* 0x0148000000007b1d */ /* 0x000fec0000002000 */
.L_x_12418:
        /* <DEDUP_REMOVED lines=25> */
[----:B------:R-:W-:Y:S01]  /*1ea50*/  IMAD.SHL.U32 R6, R9, 0x4, RZ ;  /* 0x0000000409067824 */ /* 0x000fe200078e00ff */
[----:B------:R-:W-:Y:S01]  /*1ea60*/  LOP3.LUT R5, R5, 0x10, R9, 0xf8, !PT ;  /* 0x0000001005057812 */ /* 0x000fe200078ef809 */
[----:B---3--:R-:W-:Y:S01]  /*1ea70*/  ULEA UR4, UR5, UR4, 0x18 ;  /* 0x0000000405047291 */ /* 0x008fe2000f8ec03f */
[----:B------:R-:W-:Y:S02]  /*1ea80*/  LOP3.LUT R3, R3, 0x30, R4, 0x78, !PT ;  /* 0x0000003003037812 */ /* 0x000fe400078e7804 */
[C---:B------:R-:W-:Y:S02]  /*1ea90*/  LOP3.LUT R9, R7.reuse, 0x60, R0, 0xf8, !PT ;  /* 0x0000006007097812 */ /* 0x040fe400078ef800 */
[----:B------:R-:W-:-:S02]  /*1eaa0*/  LOP3.LUT R7, R7, 0x40, R2, 0xf8, !PT ;  /* 0x0000004007077812 */ /* 0x000fc400078ef802 */
[----:B------:R-:W-:Y:S01]  /*1eab0*/  LOP3.LUT R28, R3, 0x640, R28, 0xf8, !PT ;  /* 0x00000640031c7812 */ /* 0x000fe200078ef81c */
[----:B------:R-:W-:Y:S01]  /*1eac0*/  IMAD.U32 R19, RZ, RZ, UR4 ;  /* 0x00000004ff137e24 */ /* 0x000fe2000f8e00ff */
[----:B------:R-:W-:Y:S02]  /*1ead0*/  LOP3.LUT R8, R7, R8, RZ, 0xfc, !PT ;  /* 0x0000000807087212 */ /* 0x000fe400078efcff */
[----:B------:R-:W-:Y:S02]  /*1eae0*/  SHF.R.U32.HI R3, RZ, 0x2, R11 ;  /* 0x00000002ff037819 */ /* 0x000fe4000001160b */
[--C-:B------:R-:W-:Y:S02]  /*1eaf0*/  LOP3.LUT R4, R9, 0x100, R0.reuse, 0xf8, !PT ;  /* 0x0000010009047812 */ /* 0x100fe400078ef800 */
[----:B------:R-:W-:Y:S01]  /*1eb00*/  LOP3.LUT R0, R3, 0x60, R0, 0xf8, !PT ;  /* 0x0000006003007812 */ /* 0x000fe200078ef800 */
[----:B------:R-:W-:Y:S02]  /*1eb10*/  IMAD.IADD R3, R19, 0x1, R8 ;  /* 0x0000000113037824 */ /* 0x000fe400078e0208 */
[----:B------:R-:W-:Y:S01]  /*1eb20*/  IMAD.MOV.U32 R0, RZ, RZ, 0x1 ;  /* 0x00000001ff007424 */ /* 0x000fe200078e00ff */
[----:B------:R-:W-:Y:S01]  /*1eb30*/  LOP3.LUT R5, R5, 0x10, R6, 0x78, !PT ;  /* 0x0000001005057812 */ /* 0x000fe200078e7806 */
[----:B------:R-:W-:Y:S01]  /*1eb40*/  BSSY B7, `(.L_x_12426) ;  /* 0x00005f4000077945 */ /* 0x000fe20003800000 */
[----:B------:R-:W-:-:S02]  /*1eb50*/  IMAD.MOV.U32 R29, RZ, RZ, RZ ;  /* 0x000000ffff1d7224 */ /* 0x000fc400078e00ff */
        /* <DEDUP_REMOVED lines=12> */
.L_x_12548:
[----:B------:R-:W-:Y:S05]  /*1ec20*/  YIELD ;  /* 0x0000000000007946 */ /* 0x000fea0003800000 */
[----:B------:R-:W-:Y:S01]  /*1ec30*/  ULDC.64 UR4, c[0x0][0xa28] ;  /* 0x00028a0000047ab9 */ /* 0x000fe20000000a00 */
[----:B------:R-:W-:Y:S02]  /*1ec40*/  CS2R R6, SRZ ;  /* 0x0000000000067805 */ /* 0x000fe4000001ff00 */
[----:B------:R-:W-:Y:S01]  /*1ec50*/  ISETP.NE.U32.AND P0, PT, RZ, UR4, PT ;  /* 0x00000004ff007c0c */ /* 0x000fe2000bf05070 */
[----:B0-----:R-:W0:Y:S01]  /*1ec60*/  LDC.64 R10, c[0x0][0xa00] ;  /* 0x00028000ff0a7b82 */ /* 0x001e220000000a00 */
[----:B-1----:R-:W-:Y:S01]  /*1ec70*/  IMAD.MOV.U32 R0, RZ, RZ, RZ ;  /* 0x000000ffff007224 */ /* 0x002fe200078e00ff */
[----:B------:R-:W-:Y:S01]  /*1ec80*/  ULDC.64 UR6, c[0x0][0xa08] ;  /* 0x0002820000067ab9 */ /* 0x000fe20000000a00 */
[----:B------:R-:W-:Y:S01]  /*1ec90*/  ISETP.NE.AND.EX P0, PT, RZ, UR5, PT, P0 ;  /* 0x00000005ff007c0c */ /* 0x000fe2000bf05300 */
[----:B------:R-:W-:Y:S01]  /*1eca0*/  ULDC.64 UR4, c[0x0][0xa18] ;  /* 0x0002860000047ab9 */ /* 0x000fe20000000a00 */
[----:B------:R-:W-:-:S03]  /*1ecb0*/  ULDC.64 UR8, c[0x0][0xa10] ;  /* 0x0002840000087ab9 */ /* 0x000fc60000000a00 */
[----:B------:R-:W1:Y:S08]  /*1ecc0*/  LDC.64 R4, c[0x0][0xa08] ;  /* 0x00028200ff047b82 */ /* 0x000e700000000a00 */
        /* <DEDUP_REMOVED lines=37> */
[----:B------:R-:W-:Y:S01]  /*1ef20*/  IMAD.MOV.U32 R13, RZ, RZ, R0 ;  /* 0x000000ffff0d7224 */ /* 0x000fe200078e0000 */
[----:B------:R-:W-:Y:S06]  /*1ef30*/  @P0 BRA `(.L_x_12427) ;  /* 0x0000000000140947 */ /* 0x000fec0003800000 */
[----:B------:R-:W-:Y:S05]  /*1ef40*/  @!P3 BRA `(.L_x_12427) ;  /* 0x000000000010b947 */ /* 0x000fea0003800000 */
[----:B0-----:R-:W2:Y:S04]  /*1ef50*/  LDG.E R0, desc[UR44][R10.64] ;  /* 0x0000002c0a007981 */ /* 0x001ea8000c1e1900 */
[----:B------:R-:W2:Y:S02]  /*1ef60*/  LDG.E R10, desc[UR44][R10.64+0x4] ;  /* 0x0000042c0a0a7981 */ /* 0x000ea4000c1e1900 */
[----:B--2---:R-:W-:-:S05]  /*1ef70*/  IMAD.IADD R13, R10, 0x1, -R0 ;  /* 0x000000010a0d7824 */ /* 0x004fca00078e0a00 */
[----:B------:R1:W-:Y:S02]  /*1ef80*/  STL [R1+0x18], R13 ;  /* 0x0000180d01007387 */ /* 0x0003e40000100800 */
.L_x_12427:
        /* <DEDUP_REMOVED lines=8> */
[----:B------:R-:W-:Y:S02]  /*1f010*/  LOP3.LUT R17, R26, 0xffff, RZ, 0xc0, !PT ;  /* 0x0000ffff1a117812 */ /* 0x000fe400078ec0ff */
[----:B------:R0:W-:Y:S09]  /*1f020*/  STL [R1+0x10], R10 ;  /* 0x0000100a01007387 */ /* 0x0001f20000100800 */
[----:B------:R-:W-:Y:S05]  /*1f030*/  @!P0 BRA `(.L_x_12428) ;  /* 0x0000000000108947 */ /* 0x000fea0003800000 */
[----:B------:R-:W2:Y:S02]  /*1f040*/  LDC.64 R4, c[0x0][0xa20] ;  /* 0x00028800ff047b82 */ /* 0x000ea40000000a00 */
[----:B--2---:R-:W-:-:S05]  /*1f050*/  IMAD.WIDE R4, R27, 0x4, R4 ;  /* 0x000000041b047825 */ /* 0x004fca00078e0204 */
[----:B------:R2:W5:Y:S01]  /*1f060*/  LDG.E R9, desc[UR44][R4.64] ;  /* 0x0000002c04097981 */ /* 0x000562000c1e1900 */
[----:B------:R-:W-:Y:S05]  /*1f070*/  BRA `(.L_x_12429) ;  /* 0x0000000000107947 */ /* 0x000fea0003800000 */
.L_x_12428:
[----:B------:R-:W-:Y:S05]  /*1f080*/  @!P1 BRA `(.L_x_12429) ;  /* 0x00000000000c9947 */ /* 0x000fea0003800000 */
[----:B------:R-:W2:Y:S04]  /*1f090*/  LDG.E R9, desc[UR44][R4.64] ;  /* 0x0000002c04097981 */ /* 0x000ea8000c1e1900 */
[----:B------:R-:W2:Y:S02]  /*1f0a0*/  LDG.E R4, desc[UR44][R4.64+0x4] ;  /* 0x0000042c04047981 */ /* 0x000ea4000c1e1900 */
[----:B--2---:R-:W-:-:S07]  /*1f0b0*/  IMAD.IADD R9, R4, 0x1, -R9 ;  /* 0x0000000104097824 */ /* 0x004fce00078e0a09 */
.L_x_12429:
[----:B--2---:R-:W2:Y:S04]  /*1f0c0*/  @P2 LDG.E R4, desc[UR44][R2.64] ;  /* 0x0000002c02042981 */ /* 0x004ea8000c1e1900 */
[----:B------:R3:W2:Y:S01]  /*1f0d0*/  @P2 LDG.E R5, desc[UR44][R2.64+0x4] ;  /* 0x0000042c02052981 */ /* 0x0006a2000c1e1900 */
[----:B-----5:R-:W-:Y:S02]  /*1f0e0*/  IMAD.IADD R7, R9, 0x1, -R7 ;  /* 0x0000000109077824 */ /* 0x020fe400078e0a07 */
[----:B------:R-:W-:-:S04]  /*1f0f0*/  IMAD R11, R25, 0xc0, RZ ;  /* 0x000000c0190b7824 */ /* 0x000fc800078e02ff */
[----:B------:R-:W-:Y:S01]  /*1f100*/  VIADD R9, R11, 0xbf ;  /* 0x000000bf0b097836 */ /* 0x000fe20000000000 */
[----:B------:R4:W-:Y:S01]  /*1f110*/  STL [R1+0x14], R11 ;  /* 0x0000140b01007387 */ /* 0x0009e20000100800 */
[----:B---3--:R-:W3:Y:S02]  /*1f120*/  LDC R2, c[0x0][0x448] ;  /* 0x00011200ff027b82 */ /* 0x008ee40000000800 */
[----:B---3--:R-:W-:-:S13]  /*1f130*/  ISETP.NE.AND P1, PT, R2, 0x1, PT ;  /* 0x000000010200780c */ /* 0x008fda0003f25270 */
[----:B------:R-:W3:Y:S08]  /*1f140*/  @P1 LDC R2, c[0x0][0x44c] ;  /* 0x00011300ff021b82 */ /* 0x000ef00000000800 */
[----:B------:R-:W0:Y:S01]  /*1f150*/  @P1 LDC R3, c[0x0][0x450] ;  /* 0x00011400ff031b82 */ /* 0x000e220000000800 */
[----:B---3--:R-:W-:-:S05]  /*1f160*/  @P1 IMAD.HI.U32 R2, R9, R2, RZ ;  /* 0x0000000209021227 */ /* 0x008fca00078e00ff */
[----:B0-----:R-:W-:Y:S01]  /*1f170*/  @P1 SHF.R.U32.HI R9, RZ, R3, R2 ;  /* 0x00000003ff091219 */ /* 0x001fe20000011602 */
[----:B--2---:R-:W-:-:S04]  /*1f180*/  @P2 IMAD.IADD R8, R5, 0x1, -R4 ;  /* 0x0000000105082824 */ /* 0x004fc800078e0a04 */
[----:B------:R-:W-:-:S04]  /*1f190*/  IMAD.IADD R20, R7, 0x1, R8 ;  /* 0x0000000107147824 */ /* 0x000fc800078e0208 */
[C---:B------:R-:W-:Y:S01]  /*1f1a0*/  VIADD R21, R20.reuse, 0x9f ;  /* 0x0000009f14157836 */ /* 0x040fe20000000000 */
[----:B------:R-:W-:-:S03]  /*1f1b0*/  IADD3 R18, R20, 0x1, -R13 ;  /* 0x0000000114127810 */ /* 0x000fc60007ffe80d */
[----:B------:R-:W-:-:S04]  /*1f1c0*/  IMAD.HI R21, R21, 0x66666667, RZ ;  /* 0x6666666715157827 */ /* 0x000fc800078e02ff */
[----:B------:R-:W-:Y:S01]  /*1f1d0*/  IMAD.IADD R9, R18, 0x1, R9 ;  /* 0x0000000112097824 */ /* 0x000fe200078e0209 */
[----:B------:R-:W-:-:S04]  /*1f1e0*/  SHF.R.U32.HI R2, RZ, 0x1f, R21 ;  /* 0x0000001fff027819 */ /* 0x000fc80000011615 */
[----:B------:R-:W-:Y:S02]  /*1f1f0*/  LEA.HI.SX32 R21, R21, R2, 0x1a ;  /* 0x0000000215157211 */ /* 0x000fe400078fd2ff */
[----:B------:R-:W0:Y:S02]  /*1f200*/  LDC.64 R2, c[0x0][0x9e0] ;  /* 0x00027800ff027b82 */ /* 0x000e240000000a00 */
[----:B0-----:R-:W-:Y:S01]  /*1f210*/  ISETP.GE.AND P3, PT, R3, 0x1, PT ;  /* 0x000000010300780c */ /* 0x001fe20003f66270 */
[----:B------:R-:W-:-:S12]  /*1f220*/  IMAD.IADD R2, R9, 0x1, R2 ;  /* 0x0000000109027824 */ /* 0x000fd800078e0202 */
[----:B----4-:R-:W-:Y:S05]  /*1f230*/  @!P3 BRA `(.L_x_12430) ;  /* 0x000000000048b947 */ /* 0x010fea0003800000 */
        /* <DEDUP_REMOVED lines=11> */
.L_x_12432:
[----:B------:R-:W-:-:S13]  /*1f2f0*/  ISETP.NE.AND P0, PT, R3, 0x1, PT ;  /* 0x000000010300780c */ /* 0x000fda0003f05270 */
[----:B------:R-:W0:Y:S02]  /*1f300*/  @P0 LDC.64 R4, c[0x0][0x9e8] ;  /* 0x00027a00ff040b82 */ /* 0x000e240000000a00 */
[----:B0-----:R-:W-:-:S05]  /*1f310*/  @P0 IMAD.HI.U32 R4, R10, R4, RZ ;  /* 0x000000040a040227 */ /* 0x001fca00078e00ff */
[----:B------:R-:W-:-:S07]  /*1f320*/  @P0 SHF.R.U32.HI R10, RZ, R5, R4 ;  /* 0x00000005ff0a0219 */ /* 0x000fce0000011604 */
.L_x_12433:
[----:B------:R-:W-:Y:S05]  /*1f330*/  BSYNC B0 ;  /* 0x0000000000007941 */ /* 0x000fea0003800000 */
.L_x_12431:
[----:B------:R-:W-:-:S05]  /*1f340*/  IMAD R10, R10, R3, R3 ;  /* 0x000000030a0a7224 */ /* 0x000fca00078e0203 */
[----:B------:R-:W-:-:S07]  /*1f350*/  VIMNMX R2, R2, R10, PT ;  /* 0x0000000a02027248 */ /* 0x000fce0003fe0100 */
.L_x_12430:
[----:B------:R-:W0:Y:S01]  /*1f360*/  @P1 LDC R5, c[0x0][0x44c] ;  /* 0x00011300ff051b82 */ /* 0x000e220000000800 */
[----:B------:R-:W-:Y:S01]  /*1f370*/  VIADD R2, R2, 0x9f ;  /* 0x0000009f02027836 */ /* 0x000fe20000000000 */
[----:B------:R-:W-:Y:S01]  /*1f380*/  ULDC UR4, c[0x0][0x9dc] ;  /* 0x0002770000047ab9 */ /* 0x000fe20000000800 */
[----:B------:R-:W-:Y:S02]  /*1f390*/  IMAD.MOV.U32 R4, RZ, RZ, R11 ;  /* 0x000000ffff047224 */ /* 0x000fe400078e000b */
[----:B------:R-:W-:-:S03]  /*1f3a0*/  IMAD.HI R2, R2, 0x66666667, RZ ;  /* 0x6666666702027827 */ /* 0x000fc600078e02ff */
[----:B------:R-:W2:Y:S01]  /*1f3b0*/  @P1 LDC R9, c[0x0][0x450] ;  /* 0x00011400ff091b82 */ /* 0x000ea20000000800 */
[----:B------:R-:W-:Y:S02]  /*1f3c0*/  IMAD.IADD R20, R20, 0x1, -R13 ;  /* 0x0000000114147824 */ /* 0x000fe400078e0a0d */
[----:B0-----:R-:W-:-:S05]  /*1f3d0*/  @P1 IMAD.HI.U32 R5, R11, R5, RZ ;  /* 0x000000050b051227 */ /* 0x001fca00078e00ff */
[----:B--2---:R-:W-:Y:S02]  /*1f3e0*/  @P1 SHF.R.U32.HI R4, RZ, R9, R5 ;  /* 0x00000009ff041219 */ /* 0x004fe40000011605 */
[----:B------:R-:W-:-:S03]  /*1f3f0*/  SHF.R.U32.HI R9, RZ, 0x1f, R2 ;  /* 0x0000001fff097819 */ /* 0x000fc60000011602 */
[----:B------:R-:W-:Y:S01]  /*1f400*/  IMAD.IADD R10, R20, 0x1, R4 ;  /* 0x00000001140a7824 */ /* 0x000fe200078e0204 */
[----:B------:R-:W-:-:S03]  /*1f410*/  LEA.HI.SX32 R9, R2, R9, 0x1a ;  /* 0x0000000902097211 */ /* 0x000fc600078fd2ff */
[----:B------:R-:W-:Y:S01]  /*1f420*/  VIADD R2, R10, -UR4 ;  /* 0x800000040a027c36 */ /* 0x000fe20008000000 */
[----:B------:R-:W-:Y:S01]  /*1f430*/  VIMNMX R9, R21, R9, PT ;  /* 0x0000000915097248 */ /* 0x000fe20003fe0100 */
        /* <DEDUP_REMOVED lines=11> */
.L_x_12436:
[----:B------:R-:W-:-:S13]  /*1f4f0*/  ISETP.NE.AND P0, PT, R3, 0x1, PT ;  /* 0x000000010300780c */ /* 0x000fda0003f05270 */
[----:B------:R-:W0:Y:S02]  /*1f500*/  @P0 LDC.64 R4, c[0x0][0x9e8] ;  /* 0x00027a00ff040b82 */ /* 0x000e240000000a00 */
[----:B0-----:R-:W-:-:S05]  /*1f510*/  @P0 IMAD.HI.U32 R4, R10, R4, RZ ;  /* 0x000000040a040227 */ /* 0x001fca00078e00ff */
[----:B------:R-:W-:-:S07]  /*1f520*/  @P0 SHF.R.U32.HI R10, RZ, R5, R4 ;  /* 0x00000005ff0a0219 */ /* 0x000fce0000011604 */
.L_x_12437:
[----:B------:R-:W-:Y:S05]  /*1f530*/  BSYNC B0 ;  /* 0x0000000000007941 */ /* 0x000fea0003800000 */
.L_x_12435:
[----:B------:R-:W-:-:S05]  /*1f540*/  IMAD R3, R10, R3, RZ ;  /* 0x000000030a037224 */ /* 0x000fca00078e02ff */
[----:B------:R-:W-:-:S07]  /*1f550*/  VIMNMX R2, R2, R3, !PT ;  /* 0x0000000302027248 */ /* 0x000fce0007fe0100 */
.L_x_12434:
[----:B------:R-:W-:Y:S01]  /*1f560*/  IMAD.HI R2, R2, 0x66666667, RZ ;  /* 0x6666666702027827 */ /* 0x000fe200078e02ff */
[----:B------:R-:W-:Y:S01]  /*1f570*/  BSSY B0, `(.L_x_12438) ;  /* 0x0000027000007945 */ /* 0x000fe20003800000 */
[----:B------:R-:W-:Y:S02]  /*1f580*/  LOP3.LUT R26, R0, 0xff, RZ, 0xc0, !PT ;  /* 0x000000ff001a7812 */ /* 0x000fe400078ec0ff */
[----:B------:R-:W-:Y:S02]  /*1f590*/  SHF.R.U32.HI R0, RZ, 0x10, R0 ;  /* 0x00000010ff007819 */ /* 0x000fe40000011600 */
        /* <DEDUP_REMOVED lines=9> */
[----:B------:R-:W-:Y:S02]  /*1f630*/  IABS R10, R5 ;  /* 0x00000005000a7213 */ /* 0x000fe40000000000 */
[----:B------:R-:W-:Y:S02]  /*1f640*/  IADD3 R11, R5, -0x1, R9 ;  /* 0xffffffff050b7810 */ /* 0x000fe40007ffe009 */
[----:B------:R-:W0:Y:S03]  /*1f650*/  I2F.RP R2, R10 ;  /* 0x0000000a00027306 */ /* 0x000e260000209400 */
[----:B------:R-:W-:-:S05]  /*1f660*/  IMAD.IADD R11, R11, 0x1, -R4 ;  /* 0x000000010b0b7824 */ /* 0x000fca00078e0a04 */
[----:B0-----:R-:W0:Y:S02]  /*1f670*/  MUFU.RCP R2, R2 ;  /* 0x0000000200027308 */ /* 0x001e240000001000 */
[----:B0-----:R-:W-:-:S06]  /*1f680*/  VIADD R2, R2, 0xffffffe ;  /* 0x0ffffffe02027836 */ /* 0x001fcc0000000000 */
[----:B------:R0:W2:Y:S02]  /*1f690*/  F2I.FTZ.U32.TRUNC.NTZ R3, R2 ;  /* 0x0000000200037305 */ /* 0x0000a4000021f000 */
[----:B0-----:R-:W-:-:S04]  /*1f6a0*/  LOP3.LUT R2, R11, R5, RZ, 0x3c, !PT ;  /* 0x000000050b027212 */ /* 0x001fc800078e3cff */
        /* <DEDUP_REMOVED lines=19> */
.L_x_12439:
[----:B------:R-:W-:Y:S05]  /*1f7e0*/  BSYNC B0 ;  /* 0x0000000000007941 */ /* 0x000fea0003800000 */
.L_x_12438:
[-C--:B------:R-:W-:Y:S01]  /*1f7f0*/  IMAD R4, R26, R2.reuse, R4 ;  /* 0x000000021a047224 */ /* 0x080fe200078e0204 */
        /* <DEDUP_REMOVED lines=24> */
.L_x_12583:
[----:B--2---:R-:W-:Y:S02]  /*1f980*/  ISETP.NE.AND P0, PT, R14, RZ, PT ;  /* 0x000000ff0e00720c */ /* 0x004fe40003f05270 */
[----:B------:R-:W-:-:S11]  /*1f990*/  PLOP3.LUT P6, PT, PT, PT, PT, 0x8, 0x0 ;  /* 0x000000000000781c */ /* 0x000fd60003fce170 */
[----:B------:R-:W-:Y:S05]  /*1f9a0*/  @P0 BRA `(.L_x_12443) ;  /* 0x00000000000c0947 */ /* 0x000fea0003800000 */
[----:B------:R-:W-:-:S03]  /*1f9b0*/  UMOV UR4, 0xffffffff ;  /* 0xffffffff00047882 */ /* 0x000fc60000000000 */
[----:B------:R-:W-:Y:S05]  /*1f9c0*/  BRA.DIV UR4, `(.L_x_12444) ;  /* 0x0000005e04587947 */ /* 0x000fea000b800000 */
[----:B------:R-:W-:-:S13]  /*1f9d0*/  ELECT P6, URZ, PT ;  /* 0x00000000003f782f */ /* 0x000fda00038c0000 */
.L_x_12443:
        /* <DEDUP_REMOVED lines=9> */
.L_x_12586:
[----:B------:R-:W-:Y:S05]  /*1fa70*/  BSYNC B1 ;  /* 0x0000000000017941 */ /* 0x000fea0003800000 */
.L_x_12445:
[----:B------:R-:W-:Y:S04]  /*1fa80*/  BSSY B1, `(.L_x_12447) ;  /* 0x0000050000017945 */ /* 0x000fe80003800000 */
[----:B------:R-:W-:Y:S05]  /*1fa90*/  @!P6 BRA `(.L_x_12448) ;  /* 0x000000040038e947 */ /* 0x000fea0003800000 */
[----:B------:R-:W0:Y:S04]  /*1faa0*/  LDL R9, [R1] ;  /* 0x0000000001097983 */ /* 0x000e280000100800 */
[----:B------:R-:W2:Y:S01]  /*1fab0*/  LDL R7, [R1+0x8] ;  /* 0x0000080001077983 */ /* 0x000ea20000100800 */
[----:B------:R-:W3:Y:S01]  /*1fac0*/  S2R R8, SR_TID.X ;  /* 0x0000000000087919 */ /* 0x000ee20000002100 */
[----:B------:R-:W-:Y:S01]  /*1fad0*/  BSSY B2, `(.L_x_12449) ;  /* 0x0000007000027945 */ /* 0x000fe20003800000 */
[----:B---3--:R-:W-:-:S04]  /*1fae0*/  LOP3.LUT R8, R8, 0x7f, RZ, 0xc0, !PT ;  /* 0x0000007f08087812 */ /* 0x008fc800078ec0ff */
[----:B------:R-:W-:Y:S01]  /*1faf0*/  ISETP.NE.AND P1, PT, R8, RZ, PT ;  /* 0x000000ff0800720c */ /* 0x000fe20003f25270 */
[----:B0-----:R-:W-:Y:S01]  /*1fb00*/  IMAD R5, R9, 0x8, R19 ;  /* 0x0000000809057824 */ /* 0x001fe200078e0213 */
[----:B--2---:R-:W-:-:S04]  /*1fb10*/  SHF.L.U32 R7, R7, 0x1f, RZ ;  /* 0x0000001f07077819 */ /* 0x004fc800000006ff */
[----:B------:R-:W0:Y:S02]  /*1fb20*/  SYNCS.PHASECHK.TRANS64.TRYWAIT P0, [R5+URZ+0x132a0], R7 ;  /* 0x0132a007050075a7 */ /* 0x000e24000800017f */
[----:B0-----:R-:W-:Y:S05]  /*1fb30*/  @!P0 BRA `(.L_x_12450) ;  /* 0x0000005c00308947 */ /* 0x001fea0003800000 */
.L_x_12587:
[----:B------:R-:W-:Y:S05]  /*1fb40*/  BSYNC B2 ;  /* 0x0000000000027941 */ /* 0x000fea0003800000 */
.L_x_12449:
        /* <DEDUP_REMOVED lines=9> */
.L_x_12452:
[----:B------:R-:W-:Y:S05]  /*1fbe0*/  BSYNC B2 ;  /* 0x0000000000027941 */ /* 0x000fea0003800000 */
.L_x_12451:
[----:B------:R-:W2:Y:S01]  /*1fbf0*/  LDL R8, [R1] ;  /* 0x0000000001087983 */ /* 0x000ea20000100800 */
[----:B------:R-:W-:Y:S01]  /*1fc00*/  IMAD.MOV.U32 R12, RZ, RZ, RZ ;  /* 0x000000ffff0c7224 */ /* 0x000fe200078e00ff */
[----:B------:R-:W-:Y:S01]  /*1fc10*/  UIADD3 UR4, UP0, UR38, 0x570, URZ ;  /* 0x0000057026047890 */ /* 0x000fe2000ff1e03f */
[----:B------:R-:W-:Y:S01]  /*1fc20*/  IMAD R9, R3, 0xa0, R6 ;  /* 0x000000a003097824 */ /* 0x000fe200078e0206 */
[----:B------:R-:W-:Y:S01]  /*1fc30*/  PLOP3.LUT P0, PT, PT, PT, PT, 0x80, 0x0 ;  /* 0x000000000000781c */ /* 0x000fe20003f0f070 */
[----:B------:R-:W-:Y:S01]  /*1fc40*/  VIADD R10, R5, 0x13290 ;  /* 0x00013290050a7836 */ /* 0x000fe20000000000 */
[----:B------:R-:W-:Y:S01]  /*1fc50*/  R2UR UR10, R12 ;  /* 0x000000000c0a72ca */ /* 0x000fe200000e0000 */
[----:B------:R-:W-:Y:S01]  /*1fc60*/  VIADD R9, R9, 0xffffff60 ;  /* 0xffffff6009097836 */ /* 0x000fe20000000000 */
[----:B------:R-:W-:Y:S01]  /*1fc70*/  UIADD3.X UR5, URZ, UR39, URZ, UP0, !UPT ;  /* 0x000000273f057290 */ /* 0x000fe200087fe43f */
[----:B------:R-:W-:Y:S01]  /*1fc80*/  UMOV UR6, 0x0 ;  /* 0x0000000000067882 */ /* 0x000fe20000000000 */
[----:B------:R-:W-:Y:S01]  /*1fc90*/  UMOV UR7, 0x12f00000 ;  /* 0x12f0000000077882 */ /* 0x000fe20000000000 */
[----:B--2---:R-:W-:-:S04]  /*1fca0*/  IMAD R8, R8, 0x2800, R19 ;  /* 0x0000280008087824 */ /* 0x004fc800078e0213 */
[----:B------:R-:W-:-:S07]  /*1fcb0*/  VIADD R11, R8, 0xe000 ;  /* 0x0000e000080b7836 */ /* 0x000fce0000000000 */
.L_x_12453:
        /* <DEDUP_REMOVED lines=13> */
.L_x_12588:
[----:B------:R-:W-:Y:S05]  /*1fd90*/  BSYNC B2 ;  /* 0x0000000000027941 */ /* 0x000fea0003800000 */
.L_x_12454:
[----:B------:R-:W-:Y:S01]  /*1fda0*/  BSSY B2, `(.L_x_12456) ;  /* 0x000000b000027945 */ /* 0x000fe20003800000 */
[----:B------:R-:W-:Y:S02]  /*1fdb0*/  IMAD.MOV.U32 R10, RZ, RZ, 0x0 ;  /* 0x00000000ff0a7424 */ /* 0x000fe400078e00ff */
[----:B------:R-:W-:Y:S01]  /*1fdc0*/  IMAD.MOV.U32 R11, RZ, RZ, 0x12f00000 ;  /* 0x12f00000ff0b7424 */ /* 0x000fe200078e00ff */
[----:B------:R-:W-:Y:S06]  /*1fdd0*/  @P1 BRA `(.L_x_12457) ;  /* 0x00000000001c1947 */ /* 0x000fec0003800000 */
[----:B-1----:R-:W1:Y:S01]  /*1fde0*/  S2R R13, SR_TID.X ;  /* 0x00000000000d7919 */ /* 0x002e620000002100 */
[----:B0-2---:R-:W-:-:S04]  /*1fdf0*/  IMAD.MOV.U32 R7, RZ, RZ, 0x2800 ;  /* 0x00002800ff077424 */ /* 0x005fc800078e00ff */
[----:B------:R3:W-:Y:S01]  /*1fe00*/  SYNCS.ARRIVE.TRANS64 RZ, [R5+URZ+0x132b0], R7 ;  /* 0x0132b00705ff79a7 */ /* 0x0007e2000800003f */
[----:B-1----:R-:W-:-:S04]  /*1fe10*/  LOP3.LUT R13, R13, 0x1f, RZ, 0xc0, !PT ;  /* 0x0000001f0d0d7812 */ /* 0x002fc800078ec0ff */
[----:B------:R-:W-:-:S13]  /*1fe20*/  ISETP.NE.AND P0, PT, R13, RZ, PT ;  /* 0x000000ff0d00720c */ /* 0x000fda0003f05270 */
[----:B---3--:R-:W-:Y:S05]  /*1fe30*/  @!P0 BRA `(.L_x_12457) ;  /* 0x0000000000048947 */ /* 0x008fea0003800000 */
[----:B------:R-:W-:Y:S01]  /*1fe40*/  BPT.TRAP 0x1 ;  /* 0x000000040000795c */ /* 0x000fe20000300000 */
.L_x_12457:
[----:B------:R-:W-:Y:S05]  /*1fe50*/  BSYNC B2 ;  /* 0x0000000000027941 */ /* 0x000fea0003800000 */
.L_x_12456:
        /* <DEDUP_REMOVED lines=8> */
.L_x_12458:
        /* <DEDUP_REMOVED lines=10> */
.L_x_12448:
[----:B------:R-:W-:Y:S05]  /*1ff80*/  BSYNC B1 ;  /* 0x0000000000017941 */ /* 0x000fea0003800000 */
.L_x_12447:
        /* <DEDUP_REMOVED lines=13> */
.L_x_12471:
        /* <DEDUP_REMOVED lines=13> */
.L_x_12589:
[----:B------:R-:W-:Y:S05]  /*20130*/  BSYNC B2 ;  /* 0x0000000000027941 */ /* 0x000fea0003800000 */
.L_x_12461:
        /* <DEDUP_REMOVED lines=9> */
.L_x_12464:
[----:B------:R-:W-:Y:S05]  /*201d0*/  BSYNC B2 ;  /* 0x0000000000027941 */ /* 0x000fea0003800000 */
.L_x_12463:
[----:B------:R-:W2:Y:S01]  /*201e0*/  LDL R8, [R1] ;  /* 0x0000000001087983 */ /* 0x000ea20000100800 */
        /* <DEDUP_REMOVED lines=11> */
.L_x_12465:
        /* <DEDUP_REMOVED lines=13> */
.L_x_12590:
[----:B------:R-:W-:Y:S05]  /*20370*/  BSYNC B2 ;  /* 0x0000000000027941 */ /* 0x000fea0003800000 */
.L_x_12466:
        /* <DEDUP_REMOVED lines=11> */
.L_x_12469:
[----:B------:R-:W-:Y:S05]  /*20430*/  BSYNC B2 ;  /* 0x0000000000027941 */ /* 0x000fea0003800000 */
.L_x_12468:
        /* <DEDUP_REMOVED lines=8> */
.L_x_12470:
        /* <DEDUP_REMOVED lines=10> */
.L_x_12460:
[----:B------:R-:W-:Y:S05]  /*20560*/  BSYNC B1 ;  /* 0x0000000000017941 */ /* 0x000fea0003800000 */
.L_x_12459:
[----:B------:R-:W2:Y:S04]  /*20570*/  LDL.LU R7, [R1] ;  /* 0x0000000001077983 */ /* 0x000ea80000300800 */
[----:B0-----:R-:W3:Y:S01]  /*20580*/  LDL.LU R10, [R1+0x8] ;  /* 0x00000800010a7983 */ /* 0x001ee20000300800 */
        /* <DEDUP_REMOVED lines=8> */
[----:B------:R2:W-:Y:S01]  /*20610*/  STL [R1], R5 ;  /* 0x0000000501007387 */ /* 0x0005e20000100800 */
[----:B------:R-:W-:Y:S05]  /*20620*/  @P2 BRA `(.L_x_12471) ;  /* 0xfffffff8008c2947 */ /* 0x000fea000383ffff */
.L_x_12441:
[----:B------:R-:W-:Y:S05]  /*20630*/  BSYNC B0 ;  /* 0x0000000000007941 */ /* 0x000fea0003800000 */
.L_x_12440:
        /* <DEDUP_REMOVED lines=21> */
[----:B0-2---:R-:W0:Y:S02]  /*20790*/  @P0 LDC.64 R4, c[0x0][0x9e8] ;  /* 0x00027a00ff040b82 */ /* 0x005e240000000a00 */
[----:B0-----:R-:W-:-:S05]  /*207a0*/  @P0 IMAD.HI.U32 R4, R6, R4, RZ ;  /* 0x0000000406040227 */ /* 0x001fca00078e00ff */
[----:B------:R-:W-:-:S04]  /*207b0*/  @P0 SHF.R.U32.HI R6, RZ, R5, R4 ;  /* 0x00000005ff060219 */ /* 0x000fc80000011604 */
[----:B------:R-:W-:Y:S01]  /*207c0*/  LOP3.LUT R6, RZ, R6, RZ, 0x33, !PT ;  /* 0x00000006ff067212 */ /* 0x000fe200078e33ff */
[----:B------:R-:W-:Y:S06]  /*207d0*/  BRA `(.L_x_12475) ;  /* 0x0000000000107947 */ /* 0x000fec0003800000 */
.L_x_12474:
[----:B------:R-:W-:-:S13]  /*207e0*/  ISETP.NE.AND P0, PT, R3, 0x1, PT ;  /* 0x000000010300780c */ /* 0x000fda0003f05270 */
[----:B0-2---:R-:W0:Y:S02]  /*207f0*/  @P0 LDC.64 R4, c[0x0][0x9e8] ;  /* 0x00027a00ff040b82 */ /* 0x005e240000000a00 */
[----:B0-----:R-:W-:-:S05]  /*20800*/  @P0 IMAD.HI.U32 R4, R6, R4, RZ ;  /* 0x0000000406040227 */ /* 0x001fca00078e00ff */
[----:B------:R-:W-:-:S07]  /*20810*/  @P0 SHF.R.U32.HI R6, RZ, R5, R4 ;  /* 0x00000005ff060219 */ /* 0x000fce0000011604 */
.L_x_12475:
[----:B------:R-:W-:Y:S05]  /*20820*/  BSYNC B0 ;  /* 0x0000000000007941 */ /* 0x000fea0003800000 */
.L_x_12473:
[----:B------:R-:W-:-:S05]  /*20830*/  IMAD R6, R6, R3, R3 ;  /* 0x0000000306067224 */ /* 0x000fca00078e0203 */
[----:B------:R-:W-:-:S07]  /*20840*/  VIMNMX R2, R2, R6, PT ;  /* 0x0000000602027248 */ /* 0x000fce0003fe0100 */
.L_x_12472:
[----:B------:R-:W-:Y:S01]  /*20850*/  VIADD R2, R2, 0x9f ;  /* 0x0000009f02027836 */ /* 0x000fe20000000000 */
[----:B------:R-:W-:Y:S01]  /*20860*/  ULDC UR4, c[0x0][0x9dc] ;  /* 0x0002770000047ab9 */ /* 0x000fe20000000800 */
[----:B0-2---:R-:W-:Y:S02]  /*20870*/  IMAD.MOV.U32 R5, RZ, RZ, R7 ;  /* 0x000000ffff057224 */ /* 0x005fe400078e0007 */
[----:B------:R-:W-:-:S05]  /*20880*/  IMAD.HI R2, R2, 0x66666667, RZ ;  /* 0x6666666702027827 */ /* 0x000fca00078e02ff */
[----:B------:R-:W-:-:S04]  /*20890*/  SHF.R.U32.HI R4, RZ, 0x1f, R2 ;  /* 0x0000001fff047819 */ /* 0x000fc80000011602 */
[----:B------:R-:W-:Y:S02]  /*208a0*/  LEA.HI.SX32 R4, R2, R4, 0x1a ;  /* 0x0000000402047211 */ /* 0x000fe400078fd2ff */
[----:B------:R-:W0:Y:S02]  /*208b0*/  @P1 LDC R2, c[0x0][0x450] ;  /* 0x00011400ff021b82 */ /* 0x000e240000000800 */
[----:B------:R-:W-:-:S06]  /*208c0*/  VIMNMX R21, R21, R4, PT ;  /* 0x0000000415157248 */ /* 0x000fcc0003fe0100 */
[----:B------:R-:W2:Y:S02]  /*208d0*/  @P1 LDC R4, c[0x0][0x44c] ;  /* 0x00011300ff041b82 */ /* 0x000ea40000000800 */
[----:B--2---:R-:W-:-:S05]  /*208e0*/  @P1 IMAD.HI.U32 R4, R7, R4, RZ ;  /* 0x0000000407041227 */ /* 0x004fca00078e00ff */
[----:B0-----:R-:W-:-:S05]  /*208f0*/  @P1 SHF.R.U32.HI R5, RZ, R2, R4 ;  /* 0x00000002ff051219 */ /* 0x001fca0000011604 */
        /* <DEDUP_REMOVED lines=13> */
.L_x_12478:
[----:B------:R-:W-:-:S13]  /*209d0*/  ISETP.NE.AND P0, PT, R3, 0x1, PT ;  /* 0x000000010300780c */ /* 0x000fda0003f05270 */
[----:B------:R-:W0:Y:S02]  /*209e0*/  @P0 LDC.64 R4, c[0x0][0x9e8] ;  /* 0x00027a00ff040b82 */ /* 0x000e240000000a00 */
[----:B0-----:R-:W-:-:S05]  /*209f0*/  @P0 IMAD.HI.U32 R4, R6, R4, RZ ;  /* 0x0000000406040227 */ /* 0x001fca00078e00ff */
[----:B------:R-:W-:-:S07]  /*20a00*/  @P0 SHF.R.U32.HI R6, RZ, R5, R4 ;  /* 0x00000005ff060219 */ /* 0x000fce0000011604 */
.L_x_12479:
[----:B------:R-:W-:Y:S05]  /*20a10*/  BSYNC B0 ;  /* 0x0000000000007941 */ /* 0x000fea0003800000 */
.L_x_12477:
[----:B------:R-:W-:-:S05]  /*20a20*/  IMAD R3, R6, R3, RZ ;  /* 0x0000000306037224 */ /* 0x000fca00078e02ff */
[----:B------:R-:W-:-:S07]  /*20a30*/  VIMNMX R2, R2, R3, !PT ;  /* 0x0000000302027248 */ /* 0x000fce0007fe0100 */
.L_x_12476:
[----:B------:R-:W-:Y:S01]  /*20a40*/  ISETP.NE.AND P1, PT, R0, RZ, PT ;  /* 0x000000ff0000720c */ /* 0x000fe20003f25270 */
[----:B------:R-:W-:Y:S01]  /*20a50*/  IMAD.HI R2, R2, 0x66666667, RZ ;  /* 0x6666666702027827 */ /* 0x000fe200078e02ff */
[----:B------:R-:W-:Y:S04]  /*20a60*/  BSSY B0, `(.L_x_12480) ;  /* 0x0000023000007945 */ /* 0x000fe80003800000 */
[----:B------:R-:W-:-:S04]  /*20a70*/  SHF.R.U32.HI R3, RZ, 0x1f, R2 ;  /* 0x0000001fff037819 */ /* 0x000fc80000011602 */
[----:B------:R-:W-:Y:S01]  /*20a80*/  LEA.HI.SX32 R3, R2, R3, 0x1a ;  /* 0x0000000302037211 */ /* 0x000fe200078fd2ff */
[----:B------:R-:W-:Y:S02]  /*20a90*/  IMAD.MOV.U32 R2, RZ, RZ, RZ ;  /* 0x000000ffff027224 */ /* 0x000fe400078e00ff */
[----:B------:R-:W0:Y:S01]  /*20aa0*/  @!P1 LDC R0, c[0x0][0x9f0] ;  /* 0x00027c00ff009b82 */ /* 0x000e220000000800 */
[----:B------:R-:W-:-:S04]  /*20ab0*/  VIMNMX R4, RZ, R3, !PT ;  /* 0x00000003ff047248 */ /* 0x000fc80007fe0100 */
        /* <DEDUP_REMOVED lines=29> */
.L_x_12481:
[----:B------:R-:W-:Y:S05]  /*20c90*/  BSYNC B0 ;  /* 0x0000000000007941 */ /* 0x000fea0003800000 */
.L_x_12480:
[----:B------:R-:W-:-:S05]  /*20ca0*/  IMAD R26, R26, R2, R4 ;  /* 0x000000021a1a7224 */ /* 0x000fca00078e0204 */
[----:B0-----:R-:W-:-:S04]  /*20cb0*/  VIADDMNMX R0, R26, R2, R21, PT ;  /* 0x000000021a007246 */ /* 0x001fc80003800115 */
        /* <DEDUP_REMOVED lines=9> */
[----:B------:R-:W2:Y:S01]  /*20d50*/  LDC.64 R2, c[0x0][0xc60] ;  /* 0x00031800ff027b82 */ /* 0x000ea20000000a00 */
[----:B------:R-:W0:Y:S02]  /*20d60*/  FLO.U32 R0, UR4 ;  /* 0x0000000400007d00 */ /* 0x000e2400080e0000 */
[----:B0-----:R-:W-:-:S06]  /*20d70*/  ISETP.EQ.U32.AND P0, PT, R0, R5, PT ;  /* 0x000000050000720c */ /* 0x001fcc0003f02070 */
[----:B------:R-:W2:Y:S07]  /*20d80*/  POPC R5, UR4 ;  /* 0x0000000400057d09 */ /* 0x000eae0008000000 */
[----:B--2---:R-:W2:Y:S01]  /*20d90*/  @P0 ATOMG.E.ADD.STRONG.GPU PT, R3, desc[UR44][R2.64], R5 ;  /* 0x00000005020309a8 */ /* 0x004ea200081ee1ec */
[----:B------:R-:W0:Y:S02]  /*20da0*/  S2R R4, SR_LTMASK ;  /* 0x0000000000047919 */ /* 0x000e240000003900 */
[----:B0-----:R-:W-:-:S04]  /*20db0*/  LOP3.LUT R4, R4, UR4, RZ, 0xc0, !PT ;  /* 0x0000000404047c12 */ /* 0x001fc8000f8ec0ff */
[----:B------:R-:W0:Y:S01]  /*20dc0*/  POPC R7, R4 ;  /* 0x0000000400077309 */ /* 0x000e220000000000 */
[----:B--2---:R-:W0:Y:S02]  /*20dd0*/  SHFL.IDX PT, R0, R3, R0, 0x1f ;  /* 0x00001f0003007589 */ /* 0x004e2400000e0000 */
[----:B0-----:R-:W-:Y:S01]  /*20de0*/  IADD3 R24, R0, UR36, R7 ;  /* 0x0000002400187c10 */ /* 0x001fe2000fffe007 */
[----:B------:R-:W-:Y:S06]  /*20df0*/  BRA `(.L_x_12483) ;  /* 0x0000002c00107947 */ /* 0x000fec0003800000 */
.L_x_12482:
        /* <DEDUP_REMOVED lines=17> */
[----:B-1----:R-:W-:-:S07]  /*20f10*/  IMAD.MOV.U32 R13, RZ, RZ, RZ ;  /* 0x000000ffff0d7224 */ /* 0x002fce00078e00ff */
[----:B------:R-:W-:-:S07]  /*20f20*/  LEPC R20, `(.L_x_12485) ;  /* 0x000000001014794e */ /* 0x000fce0000000000 */
[----:B0-----:R-:W-:Y:S05]  /*20f30*/  CALL.ABS.NOINC R2 ;  /* 0x0000000002007343 */ /* 0x001fea0003c00000 */
.L_x_12485:
[----:B------:R-:W-:Y:S05]  /*20f40*/  BSYNC B6 ;  /* 0x0000000000067941 */ /* 0x000fea0003800000 */
.L_x_12484:
        /* <DEDUP_REMOVED lines=22> */
.L_x_12487:
[----:B------:R-:W-:Y:S05]  /*210b0*/  BSYNC B6 ;  /* 0x0000000000067941 */ /* 0x000fea0003800000 */
.L_x_12486:
        /* <DEDUP_REMOVED lines=20> */
.L_x_12489:
[----:B------:R-:W-:Y:S05]  /*21200*/  BSYNC B6 ;  /* 0x0000000000067941 */ /* 0x000fea0003800000 */
.L_x_12488:
        /* <DEDUP_REMOVED lines=19> */
.L_x_12491:
[----:B------:R-:W-:Y:S05]  /*21340*/  BSYNC B6 ;  /* 0x0000000000067941 */ /* 0x000fea0003800000 */
.L_x_12490:
[----:B------:R-:W-:Y:S01]  /*21350*/  ULDC.64 UR4, c[0x0][0x9f8] ;  /* 0x00027e0000047ab9 */ /* 0x000fe20000000a00 */
[----:B------:R-:W-:Y:S01]  /*21360*/  IMAD.MOV.U32 R25, RZ, RZ, R27 ;  /* 0x000000ffff197224 */ /* 0x000fe200078e001b */
[----:B------:R-:W-:-:S04]  /*21370*/  ISETP.NE.U32.AND P0, PT, RZ, UR4, PT ;  /* 0x00000004ff007c0c */ /* 0x000fc8000bf05070 */
[----:B------:R-:W-:Y:S01]  /*21380*/  ISETP.NE.AND.EX P0, PT, RZ, UR5, PT, P0 ;  /* 0x00000005ff007c0c */ /* 0x000fe2000bf05300 */
[----:B------:R-:W-:-:S12]  /*21390*/  ULDC.64 UR4, c[0x0][0xa08] ;  /* 0x0002820000047ab9 */ /* 0x000fd80000000a00 */
[----:B------:R-:W0:Y:S02]  /*213a0*/  @P0 LDC.64 R2, c[0x0][0x9f8] ;  /* 0x00027e00ff020b82 */ /* 0x000e240000000a00 */
[----:B0-----:R-:W-:-:S05]  /*213b0*/  @P0 IMAD.WIDE R2, R27, 0x4, R2 ;  /* 0x000000041b020825 */ /* 0x001fca00078e0202 */
[----:B------:R0:W2:Y:S02]  /*213c0*/  @P0 LDG.E R25, desc[UR44][R2.64] ;  /* 0x0000002c02190981 */ /* 0x0000a4000c1e1900 */
[----:B0-----:R-:W0:Y:S02]  /*213d0*/  LDC.64 R2, c[0x0][0x418] ;  /* 0x00010600ff027b82 */ /* 0x001e240000000a00 */
[----:B0-----:R-:W-:Y:S01]  /*213e0*/  LOP3.LUT P0, RZ, R2, UR4, RZ, 0xfc, !PT ;  /* 0x0000000402ff7c12 */ /* 0x001fe2000f80fcff */
        /* <DEDUP_REMOVED lines=10> */
.L_x_12593:
        /* <DEDUP_REMOVED lines=8> */
.L_x_12596:
        /* <DEDUP_REMOVED lines=23> */
.L_x_12495:
[----:B--2---:R-:W2:Y:S01]  /*21680*/  LDL R3, [R1+0x4] ;  /* 0x0000040001037983 */ /* 0x004ea20000100800 */
[----:B------:R-:W-:Y:S01]  /*21690*/  IMAD R4, R29, 0x8, R19 ;  /* 0x000000081d047824 */ /* 0x000fe200078e0213 */
[----:B------:R-:W3:Y:S02]  /*216a0*/  S2R R2, SR_TID.X ;  /* 0x0000000000027919 */ /* 0x000ee40000002100 */
[----:B---3--:R-:W-:-:S04]  /*216b0*/  LOP3.LUT R2, R2, 0x7f, RZ, 0xc0, !PT ;  /* 0x0000007f02027812 */ /* 0x008fc800078ec0ff */
[----:B------:R-:W-:Y:S02]  /*216c0*/  ISETP.NE.AND P1, PT, R2, RZ, PT ;  /* 0x000000ff0200720c */ /* 0x000fe40003f25270 */
[----:B--2---:R-:W-:-:S04]  /*216d0*/  SHF.L.U32 R3, R3, 0x1f, RZ ;  /* 0x0000001f03037819 */ /* 0x004fc800000006ff */
[----:B------:R-:W2:Y:S02]  /*216e0*/  SYNCS.PHASECHK.TRANS64.TRYWAIT P0, [R4+URZ+0x13280], R3 ;  /* 0x01328003040075a7 */ /* 0x000ea4000800017f */
[----:B--2---:R-:W-:Y:S05]  /*216f0*/  @!P0 BRA `(.L_x_12496) ;  /* 0x0000004000e48947 */ /* 0x004fea0003800000 */
.L_x_12597:
        /* <DEDUP_REMOVED lines=8> */
.L_x_12497:
[----:B------:R-:W3:Y:S01]  /*21780*/  LDL R5, [R1+0x10] ;  /* 0x0000100001057983 */ /* 0x000ee20000100800 */
        /* <DEDUP_REMOVED lines=12> */
[----:B---3--:R-:W-:-:S05]  /*21850*/  IMAD R0, R0, 0xa0, R5 ;  /* 0x000000a000007824 */ /* 0x008fca00078e0205 */
[----:B------:R-:W-:-:S13]  /*21860*/  R2UR UR11, R0 ;  /* 0x00000000000b72ca */ /* 0x000fda00000e0000 */
[----:B------:R3:W-:Y:S01]  /*21870*/  UTMALDG.4D [UR8], [UR4], desc[UR6] ;  /* 0x00000608040075b4 */ /* 0x0007e20008019000 */
[----:B------:R-:W4:Y:S02]  /*21880*/  SYNCS.PHASECHK.TRANS64.TRYWAIT P0, [R4+URZ+0x13240], R3 ;  /* 0x01324003040075a7 */ /* 0x000f24000800017f */
[----:B---34-:R-:W-:Y:S05]  /*21890*/  @!P0 BRA `(.L_x_12498) ;  /* 0x0000004000908947 */ /* 0x018fea0003800000 */
.L_x_12598:
        /* <DEDUP_REMOVED lines=8> */
.L_x_12499:
        /* <DEDUP_REMOVED lines=17> */
.L_x_12493:
        /* <DEDUP_REMOVED lines=34> */
[----:B0-----:R-:W-:Y:S02]  /*21c50*/  IMAD.MOV.U32 R8, RZ, RZ, 0x70 ;  /* 0x00000070ff087424 */ /* 0x001fe400078e00ff */
[----:B------:R-:W-:Y:S02]  /*21c60*/  IMAD.MOV.U32 R12, RZ, RZ, 0x1 ;  /* 0x00000001ff0c7424 */ /* 0x000fe400078e00ff */
[----:B-1----:R-:W-:-:S07]  /*21c70*/  IMAD.MOV.U32 R13, RZ, RZ, RZ ;  /* 0x000000ffff0d7224 */ /* 0x002fce00078e00ff */
[----:B------:R-:W-:-:S07]  /*21c80*/  LEPC R20, `(.L_x_12501) ;  /* 0x000000001014794e */ /* 0x000fce0000000000 */
[----:B--2---:R-:W-:Y:S05]  /*21c90*/  CALL.ABS.NOINC R2 ;  /* 0x0000000002007343 */ /* 0x004fea0003c00000 */
.L_x_12501:
[----:B------:R-:W-:Y:S05]  /*21ca0*/  BSYNC B6 ;  /* 0x0000000000067941 */ /* 0x000fea0003800000 */
.L_x_12500:
[----:B------:R-:W3:Y:S01]  /*21cb0*/  LDL.LU R20, [R1+0x38] ;  /* 0x0000380001147983 */ /* 0x000ee20000300800 */
[----:B------:R-:W-:Y:S01]  /*21cc0*/  ULDC.64 UR6, c[0x0][0x2e0] ;  /* 0x0000b80000067ab9 */ /* 0x000fe20000000a00 */
[----:B------:R-:W4:Y:S01]  /*21cd0*/  LDC R9, c[0x0][0x448] ;  /* 0x00011200ff097b82 */ /* 0x000f220000000800 */
[----:B------:R-:W-:Y:S01]  /*21ce0*/  ULDC.64 UR4, c[0x0][0x2d8] ;  /* 0x0000b60000047ab9 */ /* 0x000fe20000000a00 */
[----:B--2---:R-:W3:Y:S01]  /*21cf0*/  LDL.LU.64 R2, [R1+0x28] ;  /* 0x0000280001027983 */ /* 0x004ee20000300a00 */
[----:B------:R-:W-:-:S03]  /*21d00*/  ULDC.64 UR8, c[0x0][0x280] ;  /* 0x0000a00000087ab9 */ /* 0x000fc60000000a00 */
[----:B------:R-:W2:Y:S04]  /*21d10*/  LDL.LU R21, [R1+0x3c] ;  /* 0x00003c0001157983 */ /* 0x000ea80000300800 */
[----:B------:R-:W2:Y:S04]  /*21d20*/  LDL.LU R4, [R1+0x1c] ;  /* 0x00001c0001047983 */ /* 0x000ea80000300800 */
[----:B------:R-:W2:Y:S01]  /*21d30*/  LDL R12, [R1+0x14] ;  /* 0x00001400010c7983 */ /* 0x000ea20000100800 */
[----:B----4-:R-:W-:-:S13]  /*21d40*/  ISETP.NE.AND P1, PT, R9, 0x1, PT ;  /* 0x000000010900780c */ /* 0x010fda0003f25270 */
[----:B------:R-:W4:Y:S08]  /*21d50*/  @P1 LDC R5, c[0x0][0x450] ;  /* 0x00011400ff051b82 */ /* 0x000f300000000800 */
[----:B0-----:R-:W0:Y:S01]  /*21d60*/  @P1 LDC R8, c[0x0][0x450] ;  /* 0x00011400ff081b82 */ /* 0x001e220000000800 */
[----:B---3--:R-:W-:Y:S02]  /*21d70*/  IMAD.MOV.U32 R3, RZ, RZ, R20 ;  /* 0x000000ffff037224 */ /* 0x008fe400078e0014 */
[----:B------:R-:W3:Y:S01]  /*21d80*/  S2R R20, SR_TID.X ;  /* 0x0000000000147919 */ /* 0x000ee20000002100 */
[----:B--2---:R-:W-:-:S02]  /*21d90*/  IMAD R0, R21, UR6, RZ ;  /* 0x0000000615007c24 */ /* 0x004fc4000f8e02ff */
[----:B------:R-:W-:-:S04]  /*21da0*/  IMAD.WIDE.U32 R2, R17, UR4, R2 ;  /* 0x0000000411027c25 */ /* 0x000fc8000f8e0002 */
[----:B------:R-:W-:Y:S01]  /*21db0*/  IMAD R3, R17, UR5, R3 ;  /* 0x0000000511037c24 */ /* 0x000fe2000f8e0203 */
[----:B------:R-:W-:Y:S01]  /*21dc0*/  ULDC.64 UR4, c[0x0][0x2d0] ;  /* 0x0000b40000047ab9 */ /* 0x000fe20000000a00 */
[C---:B------:R-:W-:Y:S02]  /*21dd0*/  IMAD R0, R4.reuse, UR7, R0 ;  /* 0x0000000704007c24 */ /* 0x040fe4000f8e0200 */
[----:B------:R-:W-:Y:S01]  /*21de0*/  IMAD.WIDE.U32 R2, R4, UR6, R2 ;  /* 0x0000000604027c25 */ /* 0x000fe2000f8e0002 */
[----:B------:R-:W-:Y:S01]  /*21df0*/  ULDC.64 UR6, c[0x0][0x2c8] ;  /* 0x0000b20000067ab9 */ /* 0x000fe20000000a00 */
[----:B------:R-:W2:Y:S02]  /*21e00*/  @P1 LDC R4, c[0x0][0x44c] ;  /* 0x00011300ff041b82 */ /* 0x000ea40000000800 */
[----:B------:R-:W-:Y:S01]  /*21e10*/  IMAD.IADD R3, R3, 0x1, R0 ;  /* 0x0000000103037824 */ /* 0x000fe200078e0200 */
[C---:B---3--:R-:W-:Y:S01]  /*21e20*/  LOP3.LUT R21, R20.reuse, 0x7f, RZ, 0xc0, !PT ;  /* 0x0000007f14157812 */ /* 0x048fe200078ec0ff */
[----:B------:R-:W-:-:S03]  /*21e30*/  IMAD.SHL.U32 R20, R20, 0x20, RZ ;  /* 0x0000002014147824 */ /* 0x000fc600078e00ff */
[----:B------:R-:W-:-:S04]  /*21e40*/  SHF.R.U32.HI R21, RZ, 0x2, R21 ;  /* 0x00000002ff157819 */ /* 0x000fc80000011615 */
[----:B------:R-:W-:-:S05]  /*21e50*/  LOP3.LUT R20, R21, 0x60, R20, 0xf8, !PT ;  /* 0x0000006015147812 */ /* 0x000fca00078ef814 */
[----:B------:R-:W-:Y:S02]  /*21e60*/  IMAD.IADD R6, R20, 0x1, R12 ;  /* 0x0000000114067824 */ /* 0x000fe400078e020c */
[----:B------:R3:W5:Y:S02]  /*21e70*/  LDL R20, [R1+0x34] ;  /* 0x0000340001147983 */ /* 0x0007640000100800 */
[----:B--2---:R-:W-:Y:S01]  /*21e80*/  @P1 IMAD.HI.U32 R0, R6, R4, RZ ;  /* 0x0000000406001227 */ /* 0x004fe200078e00ff */
[----:B------:R-:W2:Y:S03]  /*21e90*/  S2R R10, SR_TID.X ;  /* 0x00000000000a7919 */ /* 0x000ea60000002100 */
[----:B------:R-:W-:Y:S01]  /*21ea0*/  IMAD.MOV.U32 R4, RZ, RZ, R6 ;  /* 0x000000ffff047224 */ /* 0x000fe200078e0006 */
[----:B----4-:R-:W-:-:S04]  /*21eb0*/  @P1 SHF.R.U32.HI R4, RZ, R5, R0 ;  /* 0x00000005ff041219 */ /* 0x010fc80000011600 */
[----:B------:R-:W-:-:S05]  /*21ec0*/  SHF.R.S32.HI R0, RZ, 0x1f, R4 ;  /* 0x0000001fff007819 */ /* 0x000fca0000011404 */
[----:B------:R-:W-:-:S04]  /*21ed0*/  IMAD R0, R0, UR4, RZ ;  /* 0x0000000400007c24 */ /* 0x000fc8000f8e02ff */
[C---:B------:R-:W-:Y:S02]  /*21ee0*/  IMAD R7, R4.reuse, UR5, R0 ;  /* 0x0000000504077c24 */ /* 0x040fe4000f8e0200 */
[----:B------:R-:W-:Y:S02]  /*21ef0*/  IMAD.MOV R0, RZ, RZ, -R4 ;  /* 0x000000ffff007224 */ /* 0x000fe400078e0a04 */
[----:B------:R-:W-:-:S04]  /*21f00*/  IMAD.WIDE.U32 R4, R4, UR4, R2 ;  /* 0x0000000404047c25 */ /* 0x000fc8000f8e0002 */
[----:B------:R-:W-:Y:S02]  /*21f10*/  IMAD R0, R9, R0, R6 ;  /* 0x0000000009007224 */ /* 0x000fe400078e0206 */
[----:B------:R-:W-:-:S03]  /*21f20*/  IMAD.IADD R5, R5, 0x1, R7 ;  /* 0x0000000105057824 */ /* 0x000fc600078e0207 */
[----:B------:R-:W-:Y:S01]  /*21f30*/  SHF.R.S32.HI R7, RZ, 0x1f, R0 ;  /* 0x0000001fff077819 */ /* 0x000fe20000011400 */
[----:B------:R-:W-:-:S04]  /*21f40*/  IMAD.WIDE.U32 R4, R0, UR6, R4 ;  /* 0x0000000600047c25 */ /* 0x000fc8000f8e0004 */
[----:B------:R-:W-:Y:S02]  /*21f50*/  IMAD R7, R7, UR6, RZ ;  /* 0x0000000607077c24 */ /* 0x000fe4000f8e02ff */
[----:B--2---:R-:W-:Y:S02]  /*21f60*/  IMAD.SHL.U32 R21, R10, 0x10, RZ ;  /* 0x000000100a157824 */ /* 0x004fe400078e00ff */
[----:B------:R-:W-:Y:S01]  /*21f70*/  IMAD R7, R0, UR7, R7 ;  /* 0x0000000700077c24 */ /* 0x000fe2000f8e0207 */
[----:B------:R-:W-:Y:S02]  /*21f80*/  IADD3 R0, P0, R4, UR8, RZ ;  /* 0x0000000804007c10 */ /* 0x000fe4000ff1e0ff */
[----:B------:R-:W-:Y:S02]  /*21f90*/  LOP3.LUT R21, R21, 0x30, RZ, 0xc0, !PT ;  /* 0x0000003015157812 */ /* 0x000fe400078ec0ff */
[----:B------:R-:W-:Y:S01]  /*21fa0*/  IADD3.X R4, R5, UR9, R7, P0, !PT ;  /* 0x0000000905047c10 */ /* 0x000fe200087fe407 */
[----:B------:R-:W-:Y:S01]  /*21fb0*/  VIADD R5, R6, 0x80 ;  /* 0x0000008006057836 */ /* 0x000fe20000000000 */
[----:B------:R-:W2:Y:S03]  /*21fc0*/  @P1 LDC R7, c[0x0][0x44c] ;  /* 0x00011300ff071b82 */ /* 0x000ea60000000800 */
[----:B------:R-:W-:-:S02]  /*21fd0*/  IMAD.MOV.U32 R6, RZ, RZ, R5 ;  /* 0x000000ffff067224 */ /* 0x000fc400078e0005 */
[----:B--2---:R-:W-:-:S05]  /*21fe0*/  @P1 IMAD.HI.U32 R7, R5, R7, RZ ;  /* 0x0000000705071227 */ /* 0x004fca00078e00ff */
        /* <DEDUP_REMOVED lines=9> */
[----:B------:R-:W-:Y:S01]  /*22080*/  SHF.R.S32.HI R6, RZ, 0x1f, R5 ;  /* 0x0000001fff067819 */ /* 0x000fe20000011405 */
[----:B------:R-:W-:Y:S02]  /*22090*/  UMOV UR4, 0xffffffff ;  /* 0xffffffff00047882 */ /* 0x000fe40000000000 */
[----:B------:R-:W-:Y:S02]  /*220a0*/  IMAD.IADD R3, R3, 0x1, R7 ;  /* 0x0000000103037824 */ /* 0x000fe400078e0207 */
[----:B------:R-:W-:-:S02]  /*220b0*/  IMAD R6, R6, UR6, RZ ;  /* 0x0000000606067c24 */ /* 0x000fc4000f8e02ff */
[----:B------:R-:W-:-:S04]  /*220c0*/  IMAD.WIDE.U32 R2, R5, UR6, R2 ;  /* 0x0000000605027c25 */ /* 0x000fc8000f8e0002 */
[----:B------:R-:W-:Y:S01]  /*220d0*/  IMAD R6, R5, UR7, R6 ;  /* 0x0000000705067c24 */ /* 0x000fe2000f8e0206 */
[----:B------:R-:W-:-:S04]  /*220e0*/  IADD3 R2, P1, R2, UR8, RZ ;  /* 0x0000000802027c10 */ /* 0x000fc8000ff3e0ff */
[----:B------:R-:W-:Y:S01]  /*220f0*/  IADD3.X R3, R3, UR9, R6, P1, !PT ;  /* 0x0000000903037c10 */ /* 0x000fe20008ffe406 */
[----:B---3--:R-:W-:Y:S08]  /*22100*/  BRA.DIV UR4, `(.L_x_12502) ;  /* 0x0000003a04887947 */ /* 0x008ff0000b800000 */
[----:B------:R-:W0:Y:S02]  /*22110*/  S2R R7, SR_TID.X ;  /* 0x0000000000077919 */ /* 0x000e240000002100 */
[----:B0-----:R-:W-:Y:S02]  /*22120*/  LOP3.LUT R8, R7, 0x7f, RZ, 0xc0, !PT ;  /* 0x0000007f07087812 */ /* 0x001fe400078ec0ff */
[----:B------:R-:W2:Y:S04]  /*22130*/  LDL.LU R7, [R1+0x18] ;  /* 0x0000180001077983 */ /* 0x000ea80000300800 */
[----:B------:R-:W3:Y:S01]  /*22140*/  LDL.LU R11, [R1+0x14] ;  /* 0x00001400010b7983 */ /* 0x000ee20000300800 */
[----:B------:R-:W-:-:S03]  /*22150*/  SHF.R.U32.HI R10, RZ, 0x2, R8 ;  /* 0x00000002ff0a7819 */ /* 0x000fc60000011608 */
[----:B------:R-:W0:Y:S01]  /*22160*/  SHFL.IDX PT, R8, R0, RZ, 0x1c1f ;  /* 0x001c1fff00087589 */ /* 0x000e2200000e0000 */
[----:B--2---:R-:W-:-:S03]  /*22170*/  IMAD R5, R7, R9, RZ ;  /* 0x0000000907057224 */ /* 0x004fc600078e02ff */
[----:B------:R-:W2:Y:S01]  /*22180*/  SHFL.IDX PT, R7, R4, RZ, 0x1c1f ;  /* 0x001c1fff04077589 */ /* 0x000ea200000e0000 */
[----:B---3--:R-:W-:-:S05]  /*22190*/  IMAD.IADD R6, R10, 0x1, R11 ;  /* 0x000000010a067824 */ /* 0x008fca00078e020b */
[----:B------:R-:W-:-:S13]  /*221a0*/  ISETP.GE.AND P1, PT, R6, R5, PT ;  /* 0x000000050600720c */ /* 0x000fda0003f26270 */
[----:B0-----:R-:W-:-:S05]  /*221b0*/  @!P1 IADD3 R8, P2, R21, R8, RZ ;  /* 0x0000000815089210 */ /* 0x001fca0007f5e0ff */
[----:B--2---:R-:W-:-:S04]  /*221c0*/  @!P1 IMAD.X R7, RZ, RZ, R7, P2 ;  /* 0x000000ffff079224 */ /* 0x004fc800010e0607 */
[----:B------:R-:W-:Y:S02]  /*221d0*/  @!P1 IMAD.MOV.U32 R9, RZ, RZ, R7 ;  /* 0x000000ffff099224 */ /* 0x000fe400078e0007 */
[----:B------:R-:W-:-:S03]  /*221e0*/  VIADD R7, R6, 0x20 ;  /* 0x0000002006077836 */ /* 0x000fc60000000000 */
[----:B------:R-:W-:Y:S01]  /*221f0*/  @!PT LDS RZ, [RZ] ;  /* 0x00000000fffff984 */ /* 0x000fe20000000800 */
[----:B-----5:R0:W-:Y:S02]  /*22200*/  @!P1 LDGSTS.E.BYPASS.LTC128B.128 [R20+0xb000], desc[UR44][R8.64], !P0 ;  /* 0x0b00000008149fae */ /* 0x0201e4000c101d6c */
        /* <DEDUP_REMOVED lines=10> */
[----:B------:R-:W-:Y:S04]  /*222b0*/  SHFL.IDX PT, R4, R4, 0x3, 0x1c1f ;  /* 0x007c1f0004047f89 */ /* 0x000fe800000e0000 */
[----:B0-----:R-:W0:Y:S03]  /*222c0*/  SHFL.IDX PT, R8, R0, 0x2, 0x1c1f ;  /* 0x005c1f0000087f89 */ /* 0x001e2600000e0000 */
[----:B0-----:R-:W-:-:S05]  /*222d0*/  @!P1 IADD3 R8, P2, R21, R8, RZ ;  /* 0x0000000815089210 */ /* 0x001fca0007f5e0ff */
[----:B------:R-:W-:-:S04]  /*222e0*/  @!P1 IMAD.X R7, RZ, RZ, R7, P2 ;  /* 0x000000ffff079224 */ /* 0x000fc800010e0607 */
[----:B------:R-:W-:Y:S02]  /*222f0*/  @!P1 IMAD.MOV.U32 R9, RZ, RZ, R7 ;  /* 0x000000ffff099224 */ /* 0x000fe400078e0007 */
[----:B------:R-:W-:Y:S04]  /*22300*/  SHFL.IDX PT, R7, R2, RZ, 0x1c1f ;  /* 0x001c1fff02077589 */ /* 0x000fe800000e0000 */
[----:B------:R0:W-:Y:S04]  /*22310*/  @!P1 LDGSTS.E.BYPASS.LTC128B.128 [R20+0xc000], desc[UR44][R8.64], !P0 ;  /* 0x0c00000008149fae */ /* 0x0001e8000c101d6c */
[----:B------:R-:W-:Y:S04]  /*22320*/  SHFL.IDX PT, R2, R2, 0x1, 0x1c1f ;  /* 0x003c1f0002027f89 */ /* 0x000fe800000e0000 */
[----:B0-----:R0:W2:Y:S02]  /*22330*/  SHFL.IDX PT, R8, R0, 0x3, 0x1c1f ;  /* 0x007c1f0000087f89 */ /* 0x0010a400000e0000 */
[----:B0-----:R-:W-:-:S05]  /*22340*/  VIADD R0, R6, 0x80 ;  /* 0x0000008006007836 */ /* 0x001fca0000000000 */
[----:B------:R-:W-:Y:S01]  /*22350*/  ISETP.GE.AND P2, PT, R0, R5, PT ;  /* 0x000000050000720c */ /* 0x000fe20003f46270 */
[----:B------:R-:W-:-:S05]  /*22360*/  VIADD R0, R6, 0x60 ;  /* 0x0000006006007836 */ /* 0x000fca0000000000 */
[----:B------:R-:W-:Y:S02]  /*22370*/  ISETP.GE.AND P1, PT, R0, R5, PT ;  /* 0x000000050000720c */ /* 0x000fe40003f26270 */
[----:B------:R-:W0:Y:S04]  /*22380*/  SHFL.IDX PT, R0, R3, RZ, 0x1c1f ;  /* 0x001c1fff03007589 */ /* 0x000e2800000e0000 */
[----:B------:R-:W3:Y:S07]  /*22390*/  SHFL.IDX PT, R3, R3, 0x1, 0x1c1f ;  /* 0x003c1f0003037f89 */ /* 0x000eee00000e0000 */
[----:B--2---:R-:W-:-:S05]  /*223a0*/  @!P1 IADD3 R8, P3, R21, R8, RZ ;  /* 0x0000000815089210 */ /* 0x004fca0007f7e0ff */
[----:B------:R-:W-:-:S04]  /*223b0*/  @!P1 IMAD.X R4, RZ, RZ, R4, P3 ;  /* 0x000000ffff049224 */ /* 0x000fc800018e0604 */
[----:B------:R-:W-:-:S05]  /*223c0*/  @!P1 IMAD.MOV.U32 R9, RZ, RZ, R4 ;  /* 0x000000ffff099224 */ /* 0x000fca00078e0004 */
[----:B------:R2:W-:Y:S01]  /*223d0*/  @!P1 LDGSTS.E.BYPASS.LTC128B.128 [R20+0xc800], desc[UR44][R8.64], !P0 ;  /* 0x0c80000008149fae */ /* 0x0005e2000c101d6c */
[----:B------:R-:W-:-:S05]  /*223e0*/  @!P2 IADD3 R7, P1, R21, R7, RZ ;  /* 0x000000071507a210 */ /* 0x000fca0007f3e0ff */
[----:B0-----:R-:W-:Y:S02]  /*223f0*/  @!P2 IMAD.X R0, RZ, RZ, R0, P1 ;  /* 0x000000ffff00a224 */ /* 0x001fe400008e0600 */
[----:B--2---:R-:W-:Y:S02]  /*22400*/  @!P2 IMAD.MOV.U32 R8, RZ, RZ, R7 ;  /* 0x000000ffff08a224 */ /* 0x004fe400078e0007 */
[----:B------:R-:W-:-:S05]  /*22410*/  @!P2 IMAD.MOV.U32 R9, RZ, RZ, R0 ;  /* 0x000000ffff09a224 */ /* 0x000fca00078e0000 */
[----:B---3--:R0:W-:Y:S02]  /*22420*/  @!P2 LDGSTS.E.BYPASS.LTC128B.128 [R20+0xd000], desc[UR44][R8.64], !P0 ;  /* 0x0d0000000814afae */ /* 0x0081e4000c101d6c */
.L_x_12611:
        /* <DEDUP_REMOVED lines=10> */
.L_x_12503:
        /* <DEDUP_REMOVED lines=18> */
.L_x_12612:
[----:B------:R-:W-:Y:S05]  /*225f0*/  BSYNC B0 ;  /* 0x0000000000007941 */ /* 0x000fea0003800000 */
.L_x_12504:
[----:B------:R-:W3:Y:S02]  /*22600*/  LDL.LU R2, [R1+0x24] ;  /* 0x0000240001027983 */ /* 0x000ee40000300800 */
[----:B---3--:R-:W-:-:S05]  /*22610*/  VIADD R2, R2, 0xfffffffe ;  /* 0xfffffffe02027836 */ /* 0x008fca0000000000 */
[----:B------:R-:W-:-:S13]  /*22620*/  ISETP.GE.AND P0, PT, R2, R26, PT ;  /* 0x0000001a0200720c */ /* 0x000fda0003f06270 */
[----:B------:R-:W-:Y:S05]  /*22630*/  @!P0 BRA `(.L_x_12506) ;  /* 0x0000000c00388947 */ /* 0x000fea0003800000 */
[----:B0-----:R0:W5:Y:S01]  /*22640*/  LDL.LU R8, [R1+0x4] ;  /* 0x0000040001087983 */ /* 0x0011620000300800 */
[----:B--2---:R-:W-:-:S07]  /*22650*/  IMAD.MOV.U32 R0, RZ, RZ, R29 ;  /* 0x000000ffff007224 */ /* 0x004fce00078e001d */
.L_x_12526:
        /* <DEDUP_REMOVED lines=17> */
[----:B------:R-:W-:Y:S01]  /*22770*/  ULDC.64 UR6, c[0x0][0x428] ;  /* 0x00010a0000067ab9 */ /* 0x000fe20000000a00 */
[----:B----4-:R-:W-:-:S13]  /*22780*/  ISETP.NE.AND P0, PT, R3, 0x1, PT ;  /* 0x000000010300780c */ /* 0x010fda0003f05270 */
[----:B------:R-:W4:Y:S02]  /*22790*/  @P0 LDC.64 R4, c[0x0][0x440] ;  /* 0x00011000ff040b82 */ /* 0x000f240000000a00 */
[----:B----4-:R-:W-:-:S04]  /*227a0*/  @P0 IMAD.HI.U32 R6, R2, R4, RZ ;  /* 0x0000000402060227 */ /* 0x010fc800078e00ff */
        /* <DEDUP_REMOVED lines=12> */
.L_x_12509:
        /* <DEDUP_REMOVED lines=8> */
.L_x_12613:
[----:B------:R-:W-:Y:S05]  /*228f0*/  BSYNC B1 ;  /* 0x0000000000017941 */ /* 0x000fea0003800000 */
.L_x_12510:
        /* <DEDUP_REMOVED lines=9> */
.L_x_12513:
[----:B------:R-:W-:Y:S05]  /*22990*/  BSYNC B1 ;  /* 0x0000000000017941 */ /* 0x000fea0003800000 */
.L_x_12512:
[----:B------:R-:W4:Y:S01]  /*229a0*/  LDL R7, [R1+0x10] ;  /* 0x0000100001077983 */ /* 0x000f220000100800 */
[----:B------:R-:W-:Y:S01]  /*229b0*/  IMAD.MOV.U32 R10, RZ, RZ, RZ ;  /* 0x000000ffff0a7224 */ /* 0x000fe200078e00ff */
[----:B------:R-:W-:Y:S01]  /*229c0*/  UIADD3 UR4, UP0, UR38, 0x470, URZ ;  /* 0x0000047026047890 */ /* 0x000fe2000ff1e03f */
[----:B------:R-:W-:Y:S01]  /*229d0*/  IMAD R4, R29, 0x2800, R19 ;  /* 0x000028001d047824 */ /* 0x000fe200078e0213 */
[----:B------:R-:W-:Y:S01]  /*229e0*/  PLOP3.LUT P0, PT, PT, PT, PT, 0x80, 0x0 ;  /* 0x000000000000781c */ /* 0x000fe20003f0f070 */
[----:B------:R-:W-:Y:S01]  /*229f0*/  UMOV UR6, 0x0 ;  /* 0x0000000000067882 */ /* 0x000fe20000000000 */
[----:B------:R-:W-:Y:S01]  /*22a00*/  R2UR UR10, R10 ;  /* 0x000000000a0a72ca */ /* 0x000fe200000e0000 */
[----:B--2---:R-:W-:Y:S01]  /*22a10*/  VIADD R9, R4, 0x6000 ;  /* 0x0000600004097836 */ /* 0x004fe20000000000 */
[----:B------:R-:W-:Y:S01]  /*22a20*/  UIADD3.X UR5, URZ, UR39, URZ, UP0, !UPT ;  /* 0x000000273f057290 */ /* 0x000fe200087fe43f */
[----:B------:R-:W-:Y:S01]  /*22a30*/  UMOV UR7, 0x14f00000 ;  /* 0x14f0000000077882 */ /* 0x000fe20000000000 */
[----:B----4-:R-:W-:-:S02]  /*22a40*/  IMAD R3, R3, 0xa0, R7 ;  /* 0x000000a003037824 */ /* 0x010fc400078e0207 */
[----:B------:R-:W-:-:S09]  /*22a50*/  VIADD R7, R6, 0x13270 ;  /* 0x0001327006077836 */ /* 0x000fd20000000000 */
.L_x_12514:
        /* <DEDUP_REMOVED lines=13> */
.L_x_12614:
[----:B------:R-:W-:Y:S05]  /*22b30*/  BSYNC B1 ;  /* 0x0000000000017941 */ /* 0x000fea0003800000 */
.L_x_12515:
[----:B------:R-:W-:Y:S01]  /*22b40*/  BSSY B1, `(.L_x_12517) ;  /* 0x000000b000017945 */ /* 0x000fe20003800000 */
[----:B------:R-:W-:Y:S02]  /*22b50*/  IMAD.MOV.U32 R12, RZ, RZ, 0x0 ;  /* 0x00000000ff0c7424 */ /* 0x000fe400078e00ff */
[----:B-1----:R-:W-:Y:S01]  /*22b60*/  IMAD.MOV.U32 R13, RZ, RZ, 0x14f00000 ;  /* 0x14f00000ff0d7424 */ /* 0x002fe200078e00ff */
[----:B------:R-:W-:Y:S06]  /*22b70*/  @P1 BRA `(.L_x_12518) ;  /* 0x00000000001c1947 */ /* 0x000fec0003800000 */
[----:B------:R-:W1:Y:S01]  /*22b80*/  S2R R7, SR_TID.X ;  /* 0x0000000000077919 */ /* 0x000e620000002100 */
[----:B--23--:R-:W-:-:S04]  /*22b90*/  IMAD.MOV.U32 R5, RZ, RZ, 0x2800 ;  /* 0x00002800ff057424 */ /* 0x00cfc800078e00ff */
[----:B------:R4:W-:Y:S01]  /*22ba0*/  SYNCS.ARRIVE.TRANS64 RZ, [R6+URZ+0x13230], R5 ;  /* 0x0132300506ff79a7 */ /* 0x0009e2000800003f */
[----:B-1----:R-:W-:-:S04]  /*22bb0*/  LOP3.LUT R7, R7, 0x1f, RZ, 0xc0, !PT ;  /* 0x0000001f07077812 */ /* 0x002fc800078ec0ff */
[----:B------:R-:W-:-:S13]  /*22bc0*/  ISETP.NE.AND P0, PT, R7, RZ, PT ;  /* 0x000000ff0700720c */ /* 0x000fda0003f05270 */
[----:B----4-:R-:W-:Y:S05]  /*22bd0*/  @!P0 BRA `(.L_x_12518) ;  /* 0x0000000000048947 */ /* 0x010fea0003800000 */
[----:B------:R-:W-:Y:S01]  /*22be0*/  BPT.TRAP 0x1 ;  /* 0x000000040000795c */ /* 0x000fe20000300000 */
.L_x_12518:
[----:B------:R-:W-:Y:S05]  /*22bf0*/  BSYNC B1 ;  /* 0x0000000000017941 */ /* 0x000fea0003800000 */
.L_x_12517:
[----:B------:R-:W-:Y:S01]  /*22c00*/  R2UR UR10, R10 ;  /* 0x000000000a0a72ca */ /* 0x000fe200000e0000 */
[----:B------:R-:W-:Y:S01]  /*22c10*/  UIADD3 UR4, UP0, UR38, 0x370, URZ ;  /* 0x0000037026047890 */ /* 0x000fe2000ff1e03f */
[----:B------:R-:W-:Y:S01]  /*22c20*/  R2UR UR6, R12 ;  /* 0x000000000c0672ca */ /* 0x000fe200000e0000 */
[----:B------:R-:W-:Y:S01]  /*22c30*/  VIADD R4, R4, 0xe000 ;  /* 0x0000e00004047836 */ /* 0x000fe20000000000 */
[----:B------:R-:W-:Y:S01]  /*22c40*/  R2UR UR7, R13 ;  /* 0x000000000d0772ca */ /* 0x000fe200000e0000 */
[----:B--23--:R-:W-:Y:S01]  /*22c50*/  VIADD R6, R6, 0x13230 ;  /* 0x0001323006067836 */ /* 0x00cfe20000000000 */
[----:B------:R-:W-:Y:S01]  /*22c60*/  PLOP3.LUT P0, PT, PT, PT, PT, 0x80, 0x0 ;  /* 0x000000000000781c */ /* 0x000fe20003f0f070 */
[----:B------:R-:W-:-:S12]  /*22c70*/  UIADD3.X UR5, URZ, UR39, URZ, UP0, !UPT ;  /* 0x000000273f057290 */ /* 0x000fd800087fe43f */
.L_x_12519:
        /* <DEDUP_REMOVED lines=10> */
.L_x_12508:
[----:B------:R-:W-:Y:S05]  /*22d20*/  BSYNC B0 ;  /* 0x0000000000007941 */ /* 0x000fea0003800000 */
.L_x_12507:
[----:B------:R-:W3:Y:S02]  /*22d30*/  LDL R5, [R1+0x48] ;  /* 0x0000480001057983 */ /* 0x000ee40000100800 */
[----:B---3--:R-:W-:-:S13]  /*22d40*/  ISETP.NE.AND P0, PT, R5, 0x3, PT ;  /* 0x000000030500780c */ /* 0x008fda0003f05270 */
[----:B------:R-:W-:Y:S05]  /*22d50*/  @!P0 BRA `(.L_x_12520) ;  /* 0x0000000000048947 */ /* 0x000fea0003800000 */
[----:B------:R-:W-:Y:S01]  /*22d60*/  BPT.TRAP 0x1 ;  /* 0x000000040000795c */ /* 0x000fe20000300000 */
.L_x_12520:
        /* <DEDUP_REMOVED lines=8> */
.L_x_12615:
[----:B------:R-:W-:Y:S05]  /*22df0*/  BSYNC B0 ;  /* 0x0000000000007941 */ /* 0x000fea0003800000 */
.L_x_12521:
[----:B------:R-:W-:Y:S05]  /*22e00*/  @!P1 BRA `(.L_x_12523) ;  /* 0x0000000000049947 */ /* 0x000fea0003800000 */
[----:B------:R-:W-:Y:S01]  /*22e10*/  BPT.TRAP 0x1 ;  /* 0x000000040000795c */ /* 0x000fe20000300000 */
.L_x_12523:
[----:B---3--:R-:W-:Y:S01]  /*22e20*/  SHF.L.U32 R4, R8, 0x1f, RZ ;  /* 0x0000001f08047819 */ /* 0x008fe200000006ff */
[----:B------:R-:W-:-:S03]  /*22e30*/  IMAD R0, R0, 0x2800, RZ ;  /* 0x0000280000007824 */ /* 0x000fc600078e02ff */
[----:B------:R-:W3:Y:S02]  /*22e40*/  SYNCS.PHASECHK.TRANS64.TRYWAIT P0, [R3+URZ+0x13260], R4 ;  /* 0x01326004030075a7 */ /* 0x000ee4000800017f */
[----:B---3--:R-:W-:Y:S05]  /*22e50*/  @!P0 BRA `(.L_x_12524) ;  /* 0x0000003400648947 */ /* 0x008fea0003800000 */
.L_x_12616:
[----:B---3--:R-:W-:Y:S01]  /*22e60*/  LOP3.LUT R4, R0, R28, RZ, 0xfc, !PT ;  /* 0x0000001c00047212 */ /* 0x008fe200078efcff */
[----:B------:R-:W-:Y:S05]  /*22e70*/  WARPSYNC.ALL ;  /* 0x0000000000007948 */ /* 0x000fea0003800000 */
[----:B------:R-:W-:-:S06]  /*22e80*/  IMAD.IADD R4, R19, 0x1, R4 ;  /* 0x0000000113047824 */ /* 0x000fcc00078e0204 */
[----:B------:R-:W3:Y:S02]  /*22e90*/  LDSM.16.MT88.4 R4, [R4+0x6000] ;  /* 0x006000000404783b */ /* 0x000ee40000004200 */
[C-C-:B---3--:R-:W-:Y:S02]  /*22ea0*/  PRMT R8, R4.reuse, 0x6420, R5.reuse ;  /* 0x0000642004087816 */ /* 0x148fe40000000005 */
[----:B--2---:R-:W-:Y:S02]  /*22eb0*/  PRMT R9, R4, 0x7531, R5 ;  /* 0x0000753104097816 */ /* 0x004fe40000000005 */
[----:B------:R-:W-:Y:S02]  /*22ec0*/  LOP3.LUT R4, R0, R23, RZ, 0xfc, !PT ;  /* 0x0000001700047212 */ /* 0x000fe400078efcff */
[C-C-:B------:R-:W-:Y:S02]  /*22ed0*/  PRMT R10, R6.reuse, 0x6420, R7.reuse ;  /* 0x00006420060a7816 */ /* 0x140fe40000000007 */
[----:B------:R-:W-:Y:S01]  /*22ee0*/  PRMT R11, R6, 0x7531, R7 ;  /* 0x00007531060b7816 */ /* 0x000fe20000000007 */
[----:B------:R-:W-:-:S05]  /*22ef0*/  IMAD.IADD R4, R22, 0x1, R4 ;  /* 0x0000000116047824 */ /* 0x000fca00078e0204 */
[----:B------:R2:W-:Y:S02]  /*22f00*/  STSM.16.M88.4 [R4], R8 ;  /* 0x0000000804007844 */ /* 0x0005e40000000200 */
[----:B--2---:R-:W-:-:S05]  /*22f10*/  VIADD R10, R0, 0x800 ;  /* 0x00000800000a7836 */ /* 0x004fca0000000000 */
[----:B------:R-:W-:-:S05]  /*22f20*/  LOP3.LUT R4, R10, R28, RZ, 0xfc, !PT ;  /* 0x0000001c0a047212 */ /* 0x000fca00078efcff */
[----:B------:R-:W-:-:S06]  /*22f30*/  IMAD.IADD R4, R19, 0x1, R4 ;  /* 0x0000000113047824 */ /* 0x000fcc00078e0204 */
[----:B------:R-:W2:Y:S02]  /*22f40*/  LDSM.16.MT88.4 R4, [R4+0x6000] ;  /* 0x006000000404783b */ /* 0x000ea40000004200 */
[C-C-:B--2---:R-:W-:Y:S02]  /*22f50*/  PRMT R8, R4.reuse, 0x6420, R5.reuse ;  /* 0x0000642004087816 */ /* 0x144fe40000000005 */
[----:B------:R-:W-:Y:S02]  /*22f60*/  PRMT R9, R4, 0x7531, R5 ;  /* 0x0000753104097816 */ /* 0x000fe40000000005 */
        /* <DEDUP_REMOVED lines=16> */
[C---:B--2---:R-:W-:Y:S02]  /*23070*/  VIADD R10, R0.reuse, 0x1800 ;  /* 0x00001800000a7836 */ /* 0x044fe40000000000 */
[----:B------:R-:W-:-:S03]  /*23080*/  VIADD R0, R0, 0x2000 ;  /* 0x0000200000007836 */ /* 0x000fc60000000000 */
        /* <DEDUP_REMOVED lines=10> */
[C---:B--2---:R-:W-:Y:S02]  /*23130*/  LOP3.LUT R4, R0.reuse, R28, RZ, 0xfc, !PT ;  /* 0x0000001c00047212 */ /* 0x044fe400078efcff */
[----:B------:R-:W-:-:S03]  /*23140*/  LOP3.LUT R0, R0, R23, RZ, 0xfc, !PT ;  /* 0x0000001700007212 */ /* 0x000fc600078efcff */
[----:B------:R-:W-:Y:S02]  /*23150*/  IMAD.IADD R4, R19, 0x1, R4 ;  /* 0x0000000113047824 */ /* 0x000fe400078e0204 */
[----:B------:R-:W-:-:S04]  /*23160*/  IMAD.IADD R0, R22, 0x1, R0 ;  /* 0x0000000116007824 */ /* 0x000fc800078e0200 */
[----:B------:R-:W2:Y:S02]  /*23170*/  LDSM.16.MT88.4 R4, [R4+0x6000] ;  /* 0x006000000404783b */ /* 0x000ea40000004200 */
        /* <DEDUP_REMOVED lines=10> */
[----:B---3--:R-:W3:Y:S01]  /*23220*/  FENCE.VIEW.ASYNC.S ;  /* 0x00000000000073c6 */ /* 0x008ee20000000000 */
[----:B------:R-:W-:Y:S05]  /*23230*/  @!P1 BRA `(.L_x_12525) ;  /* 0x0000000000049947 */ /* 0x000fea0003800000 */
[----:B------:R-:W-:Y:S01]  /*23240*/  BPT.TRAP 0x1 ;  /* 0x000000040000795c */ /* 0x000fe20000300000 */
.L_x_12525:
[----:B--2---:R4:W5:Y:S01]  /*23250*/  LDL R8, [R1+0x4] ;  /* 0x0000040001087983 */ /* 0x0049620000100800 */
[----:B---3--:R2:W-:Y:S01]  /*23260*/  SYNCS.ARRIVE.TRANS64.A1T0 RZ, [R3+URZ+0x13250], RZ ;  /* 0x013250ff03ff79a7 */ /* 0x0085e2000810003f */
[----:B------:R-:W3:Y:S02]  /*23270*/  S2R R0, SR_TID.X ;  /* 0x0000000000007919 */ /* 0x000ee40000002100 */
        /* <DEDUP_REMOVED lines=9> */
[----:B----4-:R-:W-:Y:S05]  /*23310*/  @P0 BRA `(.L_x_12526) ;  /* 0xfffffff000d00947 */ /* 0x010fea000383ffff */
.L_x_12506:
        /* <DEDUP_REMOVED lines=10> */
[----:B--2---:R-:W3:Y:S02]  /*233c0*/  FLO.U32 R0, UR4 ;  /* 0x0000000400007d00 */ /* 0x004ee400080e0000 */
[----:B---3--:R-:W-:-:S06]  /*233d0*/  ISETP.EQ.U32.AND P1, PT, R0, R5, PT ;  /* 0x000000050000720c */ /* 0x008fcc0003f22070 */
[----:B------:R-:W4:Y:S07]  /*233e0*/  POPC R5, UR4 ;  /* 0x0000000400057d09 */ /* 0x000f2e0008000000 */
[----:B----4-:R-:W2:Y:S01]  /*233f0*/  @P1 ATOMG.E.ADD.STRONG.GPU PT, R3, desc[UR44][R2.64], R5 ;  /* 0x00000005020319a8 */ /* 0x010ea200081ee1ec */
[----:B------:R-:W3:Y:S02]  /*23400*/  S2R R4, SR_LTMASK ;  /* 0x0000000000047919 */ /* 0x000ee40000003900 */
[----:B---3--:R-:W-:-:S04]  /*23410*/  LOP3.LUT R4, R4, UR4, RZ, 0xc0, !PT ;  /* 0x0000000404047c12 */ /* 0x008fc8000f8ec0ff */
[----:B------:R-:W3:Y:S01]  /*23420*/  POPC R7, R4 ;  /* 0x0000000400077309 */ /* 0x000ee20000000000 */
[----:B--2---:R-:W3:Y:S02]  /*23430*/  SHFL.IDX PT, R0, R3, R0, 0x1f ;  /* 0x00001f0003007589 */ /* 0x004ee400000e0000 */
[----:B---3--:R-:W-:-:S07]  /*23440*/  IADD3 R24, R0, UR36, R7 ;  /* 0x0000002400187c10 */ /* 0x008fce000fffe007 */
.L_x_12528:
[----:B------:R-:W-:Y:S05]  /*23450*/  BSYNC B0 ;  /* 0x0000000000007941 */ /* 0x000fea0003800000 */
.L_x_12527:
[----:B------:R-:W-:Y:S05]  /*23460*/  @!P2 BRA `(.L_x_12529) ;  /* 0x000000000004a947 */ /* 0x000fea0003800000 */
[----:B------:R-:W-:Y:S01]  /*23470*/  BPT.TRAP 0x1 ;  /* 0x000000040000795c */ /* 0x000fe20000300000 */
.L_x_12529:
[----:B--2---:R-:W2:Y:S04]  /*23480*/  LDL R0, [R1+0x4] ;  /* 0x0000040001007983 */ /* 0x004ea80000100800 */
[----:B------:R-:W3:Y:S01]  /*23490*/  LDL R2, [R1+0x20] ;  /* 0x0000200001027983 */ /* 0x000ee20000100800 */
[----:B------:R-:W-:Y:S01]  /*234a0*/  BSSY B0, `(.L_x_12530) ;  /* 0x0000007000007945 */ /* 0x000fe20003800000 */
[----:B--2---:R-:W-:Y:S01]  /*234b0*/  LOP3.LUT R3, R0, 0x1, RZ, 0x3c, !PT ;  /* 0x0000000100037812 */ /* 0x004fe200078e3cff */
[----:B------:R-:W-:-:S03]  /*234c0*/  IMAD R0, R29, 0x8, R19 ;  /* 0x000000081d007824 */ /* 0x000fc600078e0213 */
[----:B------:R-:W-:Y:S02]  /*234d0*/  SHF.L.U32 R3, R3, 0x1f, RZ ;  /* 0x0000001f03037819 */ /* 0x000fe400000006ff */
[----:B---3--:R-:W-:Y:S02]  /*234e0*/  ISETP.NE.AND P2, PT, R2, 0x3, PT ;  /* 0x000000030200780c */ /* 0x008fe40003f45270 */
[----:B------:R-:W2:Y:S02]  /*234f0*/  SYNCS.PHASECHK.TRANS64.TRYWAIT P1, [R0+URZ+0x13270], R3 ;  /* 0x01327003000075a7 */ /* 0x000ea4000802017f */
[----:B--2---:R-:W-:Y:S09]  /*23500*/  @!P1 BRA `(.L_x_12531) ;  /* 0x0000002c00cc9947 */ /* 0x004ff20003800000 */
.L_x_12617:
[----:B------:R-:W-:Y:S05]  /*23510*/  BSYNC B0 ;  /* 0x0000000000007941 */ /* 0x000fea0003800000 */
.L_x_12530:
[----:B------:R-:W-:Y:S05]  /*23520*/  @!P2 BRA `(.L_x_12532) ;  /* 0x000000000004a947 */ /* 0x000fea0003800000 */
[----:B------:R-:W-:Y:S01]  /*23530*/  BPT.TRAP 0x1 ;  /* 0x000000040000795c */ /* 0x000fe20000300000 */
.L_x_12532:
[----:B------:R-:W2:Y:S02]  /*23540*/  LDL R2, [R1+0x4] ;  /* 0x0000040001027983 */ /* 0x000ea40000100800 */
[----:B--2---:R-:W-:-:S04]  /*23550*/  SHF.L.U32 R3, R2, 0x1f, RZ ;  /* 0x0000001f02037819 */ /* 0x004fc800000006ff */
[----:B------:R-:W2:Y:S02]  /*23560*/  SYNCS.PHASECHK.TRANS64.TRYWAIT P1, [R0+URZ+0x13260], R3 ;  /* 0x01326003000075a7 */ /* 0x000ea4000802017f */
[----:B--2---:R-:W-:Y:S05]  /*23570*/  @!P1 BRA `(.L_x_12533) ;  /* 0x0000002c00c49947 */ /* 0x004fea0003800000 */
.L_x_12618:
[----:B------:R-:W-:Y:S01]  /*23580*/  IMAD R2, R29, 0x2800, RZ ;  /* 0x000028001d027824 */ /* 0x000fe200078e02ff */
[----:B------:R-:W-:Y:S05]  /*23590*/  WARPSYNC.ALL ;  /* 0x0000000000007948 */ /* 0x000fea0003800000 */
[C---:B------:R-:W-:Y:S02]  /*235a0*/  LOP3.LUT R4, R2.reuse, R28, RZ, 0xfc, !PT ;  /* 0x0000001c02047212 */ /* 0x040fe400078efcff */
[----:B--2---:R-:W-:-:S03]  /*235b0*/  LOP3.LUT R3, R2, R23, RZ, 0xfc, !PT ;  /* 0x0000001702037212 */ /* 0x004fc600078efcff */
[----:B------:R-:W-:Y:S02]  /*235c0*/  IMAD.IADD R5, R19, 0x1, R4 ;  /* 0x0000000113057824 */ /* 0x000fe400078e0204 */
[----:B------:R-:W-:Y:S02]  /*235d0*/  IMAD.IADD R12, R22, 0x1, R3 ;  /* 0x00000001160c7824 */ /* 0x000fe400078e0203 */
[----:B------:R-:W-:Y:S02]  /*235e0*/  VIADD R3, R2, 0x800 ;  /* 0x0000080002037836 */ /* 0x000fe40000000000 */
[----:B------:R-:W0:Y:S02]  /*235f0*/  LDSM.16.MT88.4 R4, [R5+0x6000] ;  /* 0x006000000504783b */ /* 0x000e240000004200 */
[C-C-:B0----5:R-:W-:Y:S02]  /*23600*/  PRMT R8, R4.reuse, 0x6420, R5.reuse ;  /* 0x0000642004087816 */ /* 0x161fe40000000005 */
[----:B------:R-:W-:-:S02]  /*23610*/  PRMT R9, R4, 0x7531, R5 ;  /* 0x0000753104097816 */ /* 0x000fc40000000005 */
[----:B------:R-:W-:Y:S02]  /*23620*/  LOP3.LUT R4, R3, R28, RZ, 0xfc, !PT ;  /* 0x0000001c03047212 */ /* 0x000fe400078efcff */
[C-C-:B------:R-:W-:Y:S02]  /*23630*/  PRMT R10, R6.reuse, 0x6420, R7.reuse ;  /* 0x00006420060a7816 */ /* 0x140fe40000000007 */
[----:B------:R-:W-:Y:S01]  /*23640*/  PRMT R11, R6, 0x7531, R7 ;  /* 0x00007531060b7816 */ /* 0x000fe20000000007 */
[----:B------:R-:W-:Y:S01]  /*23650*/  IMAD.IADD R6, R19, 0x1, R4 ;  /* 0x0000000113067824 */ /* 0x000fe200078e0204 */
[----:B------:R-:W-:-:S03]  /*23660*/  LOP3.LUT R3, R3, R23, RZ, 0xfc, !PT ;  /* 0x0000001703037212 */ /* 0x000fc600078efcff */
[----:B------:R-:W-:Y:S02]  /*23670*/  STSM.16.M88.4 [R12], R8 ;  /* 0x000000080c007844 */ /* 0x000fe40000000200 */
[----:B-1----:R-:W-:Y:S02]  /*23680*/  IMAD.IADD R13, R22, 0x1, R3 ;  /* 0x00000001160d7824 */ /* 0x002fe400078e0203 */
        /* <DEDUP_REMOVED lines=47> */
.L_x_12534:
[----:B------:R-:W2:Y:S01]  /*23980*/  LDL.LU R3, [R1+0x4] ;  /* 0x0000040001037983 */ /* 0x000ea20000300800 */
        /* <DEDUP_REMOVED lines=10> */
[----:B------:R3:W-:Y:S02]  /*23a30*/  STL [R1+0x4], R3 ;  /* 0x0000040301007387 */ /* 0x0007e40000100800 */
.L_x_12483:
[----:B------:R-:W-:-:S13]  /*23a40*/  LOP3.LUT P0, RZ, R16, 0x2, RZ, 0xc0, !PT ;  /* 0x0000000210ff7812 */ /* 0x000fda000780c0ff */
[----:B------:R-:W-:Y:S05]  /*23a50*/  @!P0 BRA `(.L_x_12535) ;  /* 0x0000000000248947 */ /* 0x000fea0003800000 */
[----:B------:R-:W-:Y:S05]  /*23a60*/  WARPSYNC.ALL ;  /* 0x0000000000007948 */ /* 0x000fea0003800000 */
[----:B------:R-:W2:Y:S08]  /*23a70*/  S2UR UR5, SR_CgaCtaId ;  /* 0x00000000000579c3 */ /* 0x000eb00000008800 */
[----:B------:R-:W-:Y:S06]  /*23a80*/  BAR.SYNC.DEFER_BLOCKING 0x5, 0x200 ;  /* 0x0148000000007b1d */ /* 0x000fec0000010000 */
[----:B------:R-:W-:-:S02]  /*23a90*/  UMOV UR4, 0x400 ;  /* 0x0000040000047882 */ /* 0x000fc40000000000 */
[----:B--2---:R-:W-:-:S06]  /*23aa0*/  ULEA UR4, UR5, UR4, 0x18 ;  /* 0x0000000405047291 */ /* 0x004fcc000f8ec03f */
[----:B------:R-:W-:-:S05]  /*23ab0*/  IMAD.U32 R19, RZ, RZ, UR4 ;  /* 0x00000004ff137e24 */ /* 0x000fca000f8e00ff */
[----:B------:R2:W4:Y:S01]  /*23ac0*/  LDS.128 R24, [R19+0x132d0] ;  /* 0x0132d00013187984 */ /* 0x0005220000000c00 */
[----:B------:R-:W-:Y:S06]  /*23ad0*/  BAR.ARV 0x4, 0x200 ;  /* 0x0108000000007b1d */ /* 0x000fec0000002000 */
[----:B------:R-:W-:Y:S05]  /*23ae0*/  BRA `(.L_x_12536) ;  /* 0x0000000c00d87947 */ /* 0x000fea0003800000 */
.L_x_12535:
        /* <DEDUP_REMOVED lines=9> */
[----:B------:R-:W2:Y:S01]  /*23b80*/  @!P1 LDC.64 R4, c[0x0][0xc78] ;  /* 0x00031e00ff049b82 */ /* 0x000ea20000000a00 */
[----:B0-----:R-:W-:-:S05]  /*23b90*/  @!P1 IMAD.WIDE R2, R9, 0x4, R2 ;  /* 0x0000000409029825 */ /* 0x001fca00078e0202 */
[----:B------:R2:W3:Y:S02]  /*23ba0*/  @!P1 LDG.E R7, desc[UR44][R2.64] ;  /* 0x0000002c02079981 */ /* 0x0004e4000c1e1900 */
[----:B--2---:R-:W-:-:S05]  /*23bb0*/  @!P1 IMAD.WIDE R2, R9, 0x4, R4 ;  /* 0x0000000409029825 */ /* 0x004fca00078e0204 */
[----:B------:R-:W2:Y:S01]  /*23bc0*/  @!P1 LDG.E R4, desc[UR44][R2.64] ;  /* 0x0000002c02049981 */ /* 0x000ea2000c1e1900 */
        /* <DEDUP_REMOVED lines=9> */
[----:B---3--:R-:W-:Y:S02]  /*23c60*/  @!P1 IMAD.MOV.U32 R25, RZ, RZ, R7 ;  /* 0x000000ffff199224 */ /* 0x008fe400078e0007 */
        /* <DEDUP_REMOVED lines=19> */
.L_x_12628:
[----:B------:R-:W-:Y:S02]  /*23da0*/  ULDC UR4, c[0x0][0xc38] ;  /* 0x00030e0000047ab9 */ /* 0x000fe40000000800 */
[----:B------:R-:W-:-:S04]  /*23db0*/  IMAD.U32 R4, RZ, RZ, UR4 ;  /* 0x00000004ff047e24 */ /* 0x000fc8000f8e00ff */
[----:B--2---:R-:W-:-:S04]  /*23dc0*/  IMAD R3, R14, R4, RZ ;  /* 0x000000040e037224 */ /* 0x004fc800078e02ff */
[----:B------:R-:W-:-:S05]  /*23dd0*/  IMAD.IADD R6, R6, 0x1, R3 ;  /* 0x0000000106067824 */ /* 0x000fca00078e0203 */
[----:B------:R-:W-:-:S13]  /*23de0*/  ISETP.GT.AND P6, PT, R6, R0, PT ;  /* 0x000000000600720c */ /* 0x000fda0003fc4270 */
[----:B------:R-:W-:Y:S05]  /*23df0*/  @P6 BRA `(.L_x_12538) ;  /* 0x0000000000a46947 */ /* 0x000fea0003800000 */
.L_x_12541:
        /* <DEDUP_REMOVED lines=35> */
.L_x_12636:
[----:B------:R-:W-:Y:S02]  /*24030*/  ULDC UR4, c[0x0][0xc38] ;  /* 0x00030e0000047ab9 */ /* 0x000fe40000000800 */
[----:B------:R-:W-:-:S04]  /*24040*/  IMAD.U32 R4, RZ, RZ, UR4 ;  /* 0x00000004ff047e24 */ /* 0x000fc8000f8e00ff */
[----:B--2---:R-:W-:-:S04]  /*24050*/  IMAD R3, R14, R4, RZ ;  /* 0x000000040e037224 */ /* 0x004fc800078e02ff */
[----:B------:R-:W-:-:S05]  /*24060*/  IMAD.IADD R6, R3, 0x1, R6 ;  /* 0x0000000103067824 */ /* 0x000fca00078e0206 */
[----:B------:R-:W-:-:S13]  /*24070*/  ISETP.GT.AND P6, PT, R6, R0, PT ;  /* 0x000000000600720c */ /* 0x000fda0003fc4270 */
[----:B------:R-:W-:Y:S05]  /*24080*/  @!P6 BRA `(.L_x_12541) ;  /* 0xfffffffc005ce947 */ /* 0x000fea000383ffff */
.L_x_12538:
[----:B------:R-:W-:Y:S01]  /*24090*/  IMAD.IADD R6, R6, 0x1, -R3 ;  /* 0x0000000106067824 */ /* 0x000fe200078e0a03 */
[----:B------:R-:W-:-:S03]  /*240a0*/  UMOV UR4, 0xffffffff ;  /* 0xffffffff00047882 */ /* 0x000fc60000000000 */
[----:B------:R-:W-:-:S05]  /*240b0*/  IMAD R3, R2, R4, R6 ;  /* 0x0000000402037224 */ /* 0x000fca00078e0206 */
[----:B------:R-:W-:Y:S01]  /*240c0*/  ISETP.GT.AND P6, PT, R3, R0, PT ;  /* 0x000000000300720c */ /* 0x000fe20003fc4270 */
[----:B------:R-:W-:-:S12]  /*240d0*/  BRA.DIV UR4, `(.L_x_12542) ;  /* 0x0000002a04fc7947 */ /* 0x000fd8000b800000 */
[----:B------:R-:W-:-:S04]  /*240e0*/  VOTE.ANY R3, PT, !P6 ;  /* 0x0000000000037806 */ /* 0x000fc800070e0100 */
[----:B------:R-:W2:Y:S02]  /*240f0*/  POPC R7, R3 ;  /* 0x0000000300077309 */ /* 0x000ea40000000000 */
[----:B--2---:R2:W3:Y:S01]  /*24100*/  SHFL.IDX PT, R25, R25, R7, 0x1f ;  /* 0x00001f0719197589 */ /* 0x0044e200000e0000 */
[----:B------:R-:W-:-:S03]  /*24110*/  IMAD.IADD R27, R7, 0x1, R27 ;  /* 0x00000001071b7824 */ /* 0x000fc600078e021b */
[----:B------:R2:W4:Y:S04]  /*24120*/  SHFL.IDX PT, R5, R5, R7, 0x1f ;  /* 0x00001f0705057589 */ /* 0x00052800000e0000 */
.L_x_12641:
[----:B------:R-:W-:-:S13]  /*24130*/  ISETP.NE.AND P0, PT, R3, RZ, PT ;  /* 0x000000ff0300720c */ /* 0x000fda0003f05270 */
[----:B------:R-:W-:Y:S05]  /*24140*/  @!P0 BRA `(.L_x_12543) ;  /* 0x0000000000108947 */ /* 0x000fea0003800000 */
[----:B------:R-:W-:Y:S01]  /*24150*/  UMOV UR4, 0xffffffff ;  /* 0xffffffff00047882 */ /* 0x000fe20000000000 */
[----:B------:R-:W-:Y:S02]  /*24160*/  VIADD R12, R7, 0xffffffff ;  /* 0xffffffff070c7836 */ /* 0x000fe40000000000 */
[----:B------:R-:W-:Y:S05]  /*24170*/  BRA.DIV UR4, `(.L_x_12544) ;  /* 0x0000002e04347947 */ /* 0x000fea000b800000 */
[----:B------:R0:W0:Y:S02]  /*24180*/  SHFL.IDX PT, R24, R2, R12, 0x1f ;  /* 0x00001f0c02187589 */ /* 0x00002400000e0000 */
.L_x_12543:
[----:B----4-:R-:W-:Y:S01]  /*24190*/  ISETP.NE.AND P0, PT, R5, 0x1, PT ;  /* 0x000000010500780c */ /* 0x010fe20003f05270 */
[----:B0-----:R-:W-:-:S04]  /*241a0*/  IMAD R24, R24, R4, R6 ;  /* 0x0000000418187224 */ /* 0x001fc800078e0206 */
[----:B------:R-:W-:-:S08]  /*241b0*/  IMAD.IADD R0, R0, 0x1, -R24 ;  /* 0x0000000100007824 */ /* 0x000fd000078e0a18 */
[----:B------:R-:W-:Y:S05]  /*241c0*/  @!P0 BRA `(.L_x_12545) ;  /* 0x0000000000dc8947 */ /* 0x000fea0003800000 */
[-C--:B---3--:R-:W-:Y:S01]  /*241d0*/  IABS R4, R25.reuse ;  /* 0x0000001900047213 */ /* 0x088fe20000000000 */
[----:B------:R-:W-:Y:S01]  /*241e0*/  IMAD.MOV.U32 R2, RZ, RZ, RZ ;  /* 0x000000ffff027224 */ /* 0x000fe200078e00ff */
[----:B------:R-:W-:Y:S02]  /*241f0*/  IABS R8, R25 ;  /* 0x0000001900087213 */ /* 0x000fe40000000000 */
[----:B------:R-:W0:Y:S03]  /*24200*/  I2F.RP R6, R4 ;  /* 0x0000000400067306 */ /* 0x000e260000209400 */
[----:B------:R-:W-:-:S05]  /*24210*/  IMAD.MOV R8, RZ, RZ, -R8 ;  /* 0x000000ffff087224 */ /* 0x000fca00078e0a08 */
[----:B0-----:R-:W2:Y:S02]  /*24220*/  MUFU.RCP R6, R6 ;  /* 0x0000000600067308 */ /* 0x001ea40000001000 */
[----:B--2---:R-:W-:-:S06]  /*24230*/  VIADD R7, R6, 0xffffffe ;  /* 0x0ffffffe06077836 */ /* 0x004fcc0000000000 */
[----:B------:R-:W0:Y:S02]  /*24240*/  F2I.FTZ.U32.TRUNC.NTZ R3, R7 ;  /* 0x0000000700037305 */ /* 0x000e24000021f000 */
[----:B0-----:R-:W-:-:S04]  /*24250*/  IMAD.MOV R9, RZ, RZ, -R3 ;  /* 0x000000ffff097224 */ /* 0x001fc800078e0a03 */
[----:B------:R-:W-:-:S04]  /*24260*/  IMAD R9, R9, R4, RZ ;  /* 0x0000000409097224 */ /* 0x000fc800078e02ff */
[----:B------:R-:W-:Y:S01]  /*24270*/  IMAD.HI.U32 R2, R3, R9, R2 ;  /* 0x0000000903027227 */ /* 0x000fe200078e0002 */
[----:B------:R-:W-:-:S05]  /*24280*/  IABS R3, R0 ;  /* 0x0000000000037213 */ /* 0x000fca0000000000 */
[----:B------:R-:W-:-:S04]  /*24290*/  IMAD.HI.U32 R6, R2, R3, RZ ;  /* 0x0000000302067227 */ /* 0x000fc800078e00ff */
        /* <DEDUP_REMOVED lines=12> */
[----:B------:R0:W2:Y:S02]  /*24360*/  F2I.FTZ.U32.TRUNC.NTZ R3, R8 ;  /* 0x0000000800037305 */ /* 0x0000a4000021f000 */
[----:B0-----:R-:W-:-:S05]  /*24370*/  IABS R8, R5 ;  /* 0x0000000500087213 */ /* 0x001fca0000000000 */
[----:B------:R-:W-:Y:S02]  /*24380*/  IMAD.MOV R8, RZ, RZ, -R8 ;  /* 0x000000ffff087224 */ /* 0x000fe400078e0a08 */
[----:B--2---:R-:W-:-:S04]  /*24390*/  IMAD.MOV R9, RZ, RZ, -R3 ;  /* 0x000000ffff097224 */ /* 0x004fc800078e0a03 */
        /* <DEDUP_REMOVED lines=26> */
.L_x_12545:
[----:B------:R-:W0:Y:S02]  /*24540*/  LDC.64 R2, c[0x0][0xc90] ;  /* 0x00032400ff027b82 */ /* 0x000e240000000a00 */
[----:B0-----:R-:W-:-:S05]  /*24550*/  IMAD.WIDE R2, R27, 0x4, R2 ;  /* 0x000000041b027825 */ /* 0x001fca00078e0202 */
[----:B------:R-:W3:Y:S02]  /*24560*/  LDG.E R6, desc[UR44][R2.64] ;  /* 0x0000002c02067981 */ /* 0x000ee4000c1e1900 */
[----:B---3--:R-:W-:-:S05]  /*24570*/  IMAD R5, R25, R6, RZ ;  /* 0x0000000619057224 */ /* 0x008fca00078e02ff */
[----:B--2---:R-:W-:-:S04]  /*24580*/  IABS R7, R5 ;  /* 0x0000000500077213 */ /* 0x004fc80000000000 */
        /* <DEDUP_REMOVED lines=28> */
[----:B------:R-:W-:-:S04]  /*24750*/  VIADDMNMX R4, R3, R4, R6, PT ;  /* 0x0000000403047246 */ /* 0x000fc80003800106 */
        /* <DEDUP_REMOVED lines=25> */
[----:B------:R-:W-:Y:S02]  /*248f0*/  IMAD R26, R5, R4, R0 ;  /* 0x00000004051a7224 */ /* 0x000fe400078e0200 */
[----:B------:R-:W-:-:S07]  /*24900*/  IMAD.MOV.U32 R0, RZ, RZ, R5 ;  /* 0x000000ffff007224 */ /* 0x000fce00078e0005 */
.L_x_12546:
[----:B------:R-:W-:-:S05]  /*24910*/  LOP3.LUT R0, RZ, R0, RZ, 0x33, !PT ;  /* 0x00000000ff007212 */ /* 0x000fca00078e33ff */
[----:B------:R-:W-:Y:S01]  /*24920*/  IMAD.IADD R25, R25, 0x1, R0 ;  /* 0x0000000119197824 */ /* 0x000fe200078e0200 */
[----:B------:R-:W-:Y:S06]  /*24930*/  BRA `(.L_x_12547) ;  /* 0x00000000001c7947 */ /* 0x000fec0003800000 */
.L_x_12539:
[----:B------:R-:W-:Y:S01]  /*24940*/  UMOV UR4, URZ ;  /* 0x0000003f00047c82 */ /* 0x000fe20008000000 */
[----:B------:R-:W-:Y:S01]  /*24950*/  UMOV UR5, URZ ;  /* 0x0000003f00057c82 */ /* 0x000fe20008000000 */
[----:B------:R-:W-:Y:S01]  /*24960*/  ULDC UR6, c[0x0][0xc3c] ;  /* 0x00030f0000067ab9 */ /* 0x000fe20000000800 */
[----:B------:R-:W-:Y:S02]  /*24970*/  IMAD.MOV.U32 R24, RZ, RZ, R0 ;  /* 0x000000ffff187224 */ /* 0x000fe400078e0000 */
[----:B------:R-:W-:Y:S02]  /*24980*/  IMAD.U32 R25, RZ, RZ, UR4 ;  /* 0x00000004ff197e24 */ /* 0x000fe4000f8e00ff */
[----:B------:R-:W-:Y:S02]  /*24990*/  IMAD.U32 R26, RZ, RZ, UR5 ;  /* 0x00000005ff1a7e24 */ /* 0x000fe4000f8e00ff */
[----:B------:R-:W-:-:S07]  /*249a0*/  IMAD.U32 R27, RZ, RZ, UR6 ;  /* 0x00000006ff1b7e24 */ /* 0x000fce000f8e00ff */
.L_x_12547:
        /* <DEDUP_REMOVED lines=10> */
.L_x_12536:
[----:B------:R-:W-:Y:S02]  /*24a50*/  ULDC UR4, c[0x0][0xc3c] ;  /* 0x00030f0000047ab9 */ /* 0x000fe40000000800 */
[----:B----4-:R-:W-:-:S13]  /*24a60*/  ISETP.GE.AND P0, PT, R27, UR4, PT ;  /* 0x000000041b007c0c */ /* 0x010fda000bf06270 */
[----:B------:R-:W-:Y:S05]  /*24a70*/  @!P0 BRA `(.L_x_12548) ;  /* 0xffffffa000688947 */ /* 0x000fea000383ffff */
[----:B------:R-:W-:Y:S05]  /*24a80*/  BSYNC B7 ;  /* 0x0000000000077941 */ /* 0x000fea0003800000 */
.L_x_12426:
        /* <DEDUP_REMOVED lines=12> */
.L_x_12644:
[----:B------:R-:W-:Y:S05]  /*24b50*/  BSYNC B0 ;  /* 0x0000000000007941 */ /* 0x000fea0003800000 */
.L_x_12549:
[----:B------:R-:W-:-:S03]  /*24b60*/  UMOV UR4, 0xffffffff ;  /* 0xffffffff00047882 */ /* 0x000fc60000000000 */
[----:B------:R-:W-:Y:S05]  /*24b70*/  BRA.DIV UR4, `(.L_x_12551) ;  /* 0x0000002204f07947 */ /* 0x000fea000b800000 */
[----:B0-----:R-:W0:Y:S02]  /*24b80*/  S2R R0, SR_TID.X ;  /* 0x0000000000007919 */ /* 0x001e240000002100 */
[----:B0-----:R-:W-:-:S04]  /*24b90*/  SHF.R.U32.HI R0, RZ, 0x5, R0 ;  /* 0x00000005ff007819 */ /* 0x001fc80000011600 */
[----:B------:R-:W-:-:S05]  /*24ba0*/  LOP3.LUT R0, R0, 0x3, RZ, 0xc0, !PT ;  /* 0x0000000300007812 */ /* 0x000fca00078ec0ff */
[----:B------:R0:W3:Y:S02]  /*24bb0*/  SHFL.IDX PT, R14, R0, RZ, 0x1f ;  /* 0x00001fff000e7589 */ /* 0x0000e400000e0000 */
.L_x_12647:
[----:B---3--:R-:W-:-:S13]  /*24bc0*/  ISETP.NE.AND P0, PT, R14, RZ, PT ;  /* 0x000000ff0e00720c */ /* 0x008fda0003f05270 */
[----:B------:R-:W-:Y:S05]  /*24bd0*/  @P0 BRA `(.L_x_12235) ;  /* 0x0000000000a80947 */ /* 0x000fea0003800000 */
[----:B------:R-:W-:-:S03]  /*24be0*/  UMOV UR4, 0xffffffff ;  /* 0xffffffff00047882 */ /* 0x000fc60000000000 */
[----:B------:R-:W-:Y:S05]  /*24bf0*/  BRA.DIV UR4, `(.L_x_12552) ;  /* 0x0000002604047947 */ /* 0x000fea000b800000 */
[----:B------:R-:W-:-:S13]  /*24c00*/  ELECT P6, URZ, PT ;  /* 0x00000000003f782f */ /* 0x000fda00038c0000 */
.L_x_12650:
[----:B------:R-:W-:Y:S05]  /*24c10*/  @!P6 BRA `(.L_x_12235) ;  /* 0x000000000098e947 */ /* 0x000fea0003800000 */
[----:B0-----:R-:W3:Y:S02]  /*24c20*/  LDL.LU R0, [R1+0x40] ;  /* 0x0000400001007983 */ /* 0x001ee40000300800 */
[----:B---3--:R-:W-:-:S04]  /*24c30*/  LOP3.LUT R0, R0, 0x2, RZ, 0xfc, !PT ;  /* 0x0000000200007812 */ /* 0x008fc800078efcff */
[----:B------:R-:W-:-:S13]  /*24c40*/  ISETP.NE.AND P0, PT, R0, 0x3, PT ;  /* 0x000000030000780c */ /* 0x000fda0003f05270 */
[----:B------:R-:W-:Y:S05]  /*24c50*/  @!P0 BRA `(.L_x_12553) ;  /* 0x0000000000048947 */ /* 0x000fea0003800000 */
[----:B------:R-:W-:Y:S01]  /*24c60*/  BPT.TRAP 0x1 ;  /* 0x000000040000795c */ /* 0x000fe20000300000 */
.L_x_12553:
[----:B------:R-:W3:Y:S01]  /*24c70*/  LDL.LU R8, [R1+0x4] ;  /* 0x0000040001087983 */ /* 0x000ee20000300800 */
[----:B------:R-:W-:Y:S02]  /*24c80*/  VIADD R0, R6, 0x13240 ;  /* 0x0001324006007836 */ /* 0x000fe40000000000 */
[C---:B------:R-:W-:Y:S02]  /*24c90*/  VIADD R2, R29.reuse, 0x1 ;  /* 0x000000011d027836 */ /* 0x040fe40000000000 */
[----:B------:R-:W-:-:S03]  /*24ca0*/  IMAD R5, R29, 0x8, R0 ;  /* 0x000000081d057824 */ /* 0x000fc600078e0200 */
[----:B------:R-:W-:-:S04]  /*24cb0*/  ISETP.NE.AND P2, PT, R2, 0x2, PT ;  /* 0x000000020200780c */ /* 0x000fc80003f45270 */
[----:B------:R-:W-:Y:S02]  /*24cc0*/  SEL R3, RZ, 0x1, P2 ;  /* 0x00000001ff037807 */ /* 0x000fe40001000000 */
[----:B------:R-:W-:-:S05]  /*24cd0*/  SEL R7, R2, RZ, P2 ;  /* 0x000000ff02077207 */ /* 0x000fca0001000000 */
[----:B------:R-:W-:Y:S01]  /*24ce0*/  IMAD R9, R7, 0x8, R0 ;  /* 0x0000000807097824 */ /* 0x000fe200078e0200 */
[C---:B---3--:R-:W-:Y:S02]  /*24cf0*/  SHF.L.U32 R4, R8.reuse, 0x1f, RZ ;  /* 0x0000001f08047819 */ /* 0x048fe400000006ff */
[----:B------:R-:W-:Y:S02]  /*24d00*/  LOP3.LUT R3, R8, R3, RZ, 0x3c, !PT ;  /* 0x0000000308037212 */ /* 0x000fe400078e3cff */
[----:B------:R-:W0:Y:S02]  /*24d10*/  SYNCS.PHASECHK.TRANS64.TRYWAIT P1, [R5+URZ], R4 ;  /* 0x00000004050075a7 */ /* 0x000e24000802017f */
[----:B------:R-:W-:Y:S01]  /*24d20*/  SHF.L.U32 R0, R3, 0x1f, RZ ;  /* 0x0000001f03007819 */ /* 0x000fe200000006ff */
[----:B0-----:R-:W-:Y:S06]  /*24d30*/  @!P1 BRA `(.L_x_12554) ;  /* 0x0000002000d49947 */ /* 0x001fec0003800000 */
.L_x_12651:
[----:B------:R-:W3:Y:S02]  /*24d40*/  SYNCS.PHASECHK.TRANS64.TRYWAIT P1, [R9+URZ], R0 ;  /* 0x00000000090075a7 */ /* 0x000ee4000802017f */
[----:B---3--:R-:W-:Y:S05]  /*24d50*/  @!P1 BRA `(.L_x_12555) ;  /* 0x0000002000e09947 */ /* 0x008fea0003800000 */
.L_x_12652:
[----:B------:R-:W-:Y:S05]  /*24d60*/  @!P0 BRA `(.L_x_12556) ;  /* 0x0000000000048947 */ /* 0x000fea0003800000 */
[----:B------:R-:W-:Y:S01]  /*24d70*/  BPT.TRAP 0x1 ;  /* 0x000000040000795c */ /* 0x000fe20000300000 */
.L_x_12556:
[----:B------:R-:W-:-:S04]  /*24d80*/  IMAD R29, R29, 0x8, R6 ;  /* 0x000000081d1d7824 */ /* 0x000fc800078e0206 */
[----:B------:R-:W4:Y:S02]  /*24d90*/  SYNCS.PHASECHK.TRANS64.TRYWAIT P1, [R29+URZ+0x13260], R4 ;  /* 0x013260041d0075a7 */ /* 0x000f24000802017f */
[----:B----4-:R-:W-:Y:S05]  /*24da0*/  @!P1 BRA `(.L_x_12557) ;  /* 0x0000002000e09947 */ /* 0x010fea0003800000 */
.L_x_12653:
[----:B------:R-:W-:Y:S05]  /*24db0*/  @!P0 BRA `(.L_x_12558) ;  /* 0x0000000000048947 */ /* 0x000fea0003800000 */
[----:B------:R-:W-:Y:S01]  /*24dc0*/  BPT.TRAP 0x1 ;  /* 0x000000040000795c */ /* 0x000fe20000300000 */
.L_x_12558:
[----:B------:R-:W-:-:S04]  /*24dd0*/  IMAD R7, R7, 0x8, R6 ;  /* 0x0000000807077824 */ /* 0x000fc800078e0206 */
[----:B------:R-:W5:Y:S02]  /*24de0*/  SYNCS.PHASECHK.TRANS64.TRYWAIT P1, [R7+URZ+0x13260], R0 ;  /* 0x01326000070075a7 */ /* 0x000f64000802017f */
[----:B-----5:R-:W-:Y:S05]  /*24df0*/  @!P1 BRA `(.L_x_12559) ;  /* 0x0000002000e09947 */ /* 0x020fea0003800000 */
.L_x_12654:
[----:B------:R-:W-:Y:S05]  /*24e00*/  @!P0 BRA `(.L_x_12560) ;  /* 0x0000000000048947 */ /* 0x000fea0003800000 */
[----:B------:R-:W-:Y:S01]  /*24e10*/  BPT.TRAP 0x1 ;  /* 0x000000040000795c */ /* 0x000fe20000300000 */
.L_x_12560:
[----:B------:R-:W5:Y:S02]  /*24e20*/  SYNCS.PHASECHK.TRANS64.TRYWAIT P0, [R29+URZ+0x13280], R4 ;  /* 0x013280041d0075a7 */ /* 0x000f64000800017f */
[----:B-----5:R-:W-:Y:S05]  /*24e30*/  @!P0 BRA `(.L_x_12561) ;  /* 0x0000002000e48947 */ /* 0x020fea0003800000 */
.L_x_12562:
[----:B------:R0:W0:Y:S02]  /*24e40*/  SYNCS.PHASECHK.TRANS64.TRYWAIT P0, [R7+URZ+0x13280], R0 ;  /* 0x01328000070075a7 */ /* 0x000024000800017f */
[----:B0-----:R-:W-:Y:S05]  /*24e50*/  @!P0 NANOSLEEP.SYNCS 0x989680 ;  /* 0x009896800000895d */ /* 0x001fea0003900000 */
[----:B------:R-:W0:Y:S02]  /*24e60*/  @!P0 SYNCS.PHASECHK.TRANS64 P0, [R7+URZ+0x13280], R0 ;  /* 0x01328000070085a7 */ /* 0x000e24000800007f */
[----:B0-----:R-:W-:Y:S05]  /*24e70*/  @!P0 BRA `(.L_x_12562) ;  /* 0xfffffffc00f08947 */ /* 0x001fea000383ffff */
.L_x_12235:
[----:B------:R-:W-:Y:S05]  /*24e80*/  BSYNC B8 ;  /* 0x0000000000087941 */ /* 0x000fea0003800000 */
.L_x_12232:
[----:B------:R-:W-:Y:S05]  /*24e90*/  EXIT ;  /* 0x000000000000794d */ /* 0x000fea0003800000 */
.L_x_12261:
[----:B0-----:R0:W1:Y:S02]  /*24ea0*/  SYNCS.PHASECHK.TRANS64.TRYWAIT P5, [R74+URZ+0x13290], R77 ;  /* 0x0132904d4a0075a7 */ /* 0x00106400080a017f */
[----:B-1----:R-:W-:Y:S05]  /*24eb0*/  @!P5 NANOSLEEP.SYNCS 0x989680 ;  /* 0x009896800000d95d */ /* 0x002fea0003900000 */
[----:B------:R-:W1:Y:S02]  /*24ec0*/  @!P5 SYNCS.PHASECHK.TRANS64 P5, [R74+URZ+0x13290], R77 ;  /* 0x0132904d4a00d5a7 */ /* 0x000e6400080a007f */
[----:B-1----:R-:W-:Y:S05]  /*24ed0*/  @!P5 BRA `(.L_x_12261) ;  /* 0xfffffffc00f0d947 */ /* 0x002fea000383ffff */
[----:B------:R-:W-:Y:S05]  /*24ee0*/  BRA `(.L_x_12563) ;  /* 0xfffffddc00607947 */ /* 0x000fea000383ffff */
.L_x_12271:
[----:B0-----:R0:W1:Y:S02]  /*24ef0*/  SYNCS.PHASECHK.TRANS64.TRYWAIT P5, [R74+URZ+0x13290], R77 ;  /* 0x0132904d4a0075a7 */ /* 0x00106400080a017f */
[----:B-1----:R-:W-:Y:S05]  /*24f00*/  @!P5 NANOSLEEP.SYNCS 0x989680 ;  /* 0x009896800000d95d */ /* 0x002fea0003900000 */
[----:B------:R-:W1:Y:S02]  /*24f10*/  @!P5 SYNCS.PHASECHK.TRANS64 P5, [R74+URZ+0x13290], R77 ;  /* 0x0132904d4a00d5a7 */ /* 0x000e6400080a007f */
[----:B-1----:R-:W-:Y:S05]  /*24f20*/  @!P5 BRA `(.L_x_12271) ;  /* 0xfffffffc00f0d947 */ /* 0x002fea000383ffff */
[----:B------:R-:W-:Y:S05]  /*24f30*/  BRA `(.L_x_12564) ;  /* 0xfffffdec00b87947 */ /* 0x000fea000383ffff */
.L_x_12276:
[----:B0-----:R0:W1:Y:S02]  /*24f40*/  SYNCS.PHASECHK.TRANS64.TRYWAIT P1, [R74+URZ+0x13290], R77 ;  /* 0x0132904d4a0075a7 */ /* 0x001064000802017f */
[----:B-1----:R-:W-:Y:S05]  /*24f50*/  @!P1 NANOSLEEP.SYNCS 0x989680 ;  /* 0x009896800000995d */ /* 0x002fea0003900000 */
[----:B------:R-:W1:Y:S02]  /*24f60*/  @!P1 SYNCS.PHASECHK.TRANS64 P1, [R74+URZ+0x13290], R77 ;  /* 0x0132904d4a0095a7 */ /* 0x000e64000802007f */
[----:B-1----:R-:W-:Y:S05]  /*24f70*/  @!P1 BRA `(.L_x_12276) ;  /* 0xfffffffc00f09947 */ /* 0x002fea000383ffff */
[----:B------:R-:W-:Y:S05]  /*24f80*/  BRA `(.L_x_12565) ;  /* 0xfffffdfc00ec7947 */ /* 0x000fea000383ffff */
.L_x_12280:
[----:B------:R0:W0:Y:S02]  /*24f90*/  SYNCS.PHASECHK.TRANS64.TRYWAIT P0, [R74+URZ+0x132b0], R77 ;  /* 0x0132b04d4a0075a7 */ /* 0x000024000800017f */
[----:B0-----:R-:W-:Y:S05]  /*24fa0*/  @!P0 NANOSLEEP.SYNCS 0x989680 ;  /* 0x009896800000895d */ /* 0x001fea0003900000 */
[----:B------:R-:W0:Y:S02]  /*24fb0*/  @!P0 SYNCS.PHASECHK.TRANS64 P0, [R74+URZ+0x132b0], R77 ;  /* 0x0132b04d4a0085a7 */ /* 0x000e24000800007f */
[----:B0-----:R-:W-:Y:S05]  /*24fc0*/  @!P0 BRA `(.L_x_12280) ;  /* 0xfffffffc00f08947 */ /* 0x001fea000383ffff */
[----:B------:R-:W-:Y:S05]  /*24fd0*/  BRA `(.L_x_12566) ;  /* 0xfffffe0000607947 */ /* 0x000fea000383ffff */
.L_x_12308:
[----:B------:R-:W-:Y:S01]  /*24fe0*/  BSSY B1, `(.L_x_12567) ;  /* 0x0000007000017945 */ /* 0x000fe20003800000 */
[----:B------:R-:W-:Y:S02]  /*24ff0*/  IMAD.MOV.U32 R12, RZ, RZ, RZ ;  /* 0x000000ffff0c7224 */ /* 0x000fe400078e00ff */
[----:B------:R-:W-:Y:S02]  /*25000*/  IMAD.MOV.U32 R11, RZ, RZ, 0x1e1f ;  /* 0x00001e1fff0b7424 */ /* 0x000fe400078e00ff */
[----:B------:R-:W-:-:S07]  /*25010*/  IMAD.MOV.U32 R15, RZ, RZ, -0x1 ;  /* 0xffffffffff0f7424 */ /* 0x000fce00078e00ff */
[----:B------:R-:W-:Y:S05]  /*25020*/  WARPSYNC.COLLECTIVE R15, `(.L_x_12568) ;  /* 0x000000000f087348 */ /* 0x000fea0003c00000 */
[----:B------:R0:W1:Y:S02]  /*25030*/  SHFL.IDX P6, R14, R13, R12, R11 ;  /* 0x0000000c0d0e7389 */ /* 0x00006400000c000b */
[----:B01----:R-:W-:Y:S01]  /*25040*/  ENDCOLLECTIVE ;  /* 0x000000000000791b */ /* 0x003fe20003800000 */
.L_x_12568:
[----:B------:R-:W-:Y:S05]  /*25050*/  BSYNC B1 ;  /* 0x0000000000017941 */ /* 0x000fea0003800000 */
.L_x_12567:
        /* <DEDUP_REMOVED lines=8> */
.L_x_12569:
[----:B------:R-:W-:Y:S02]  /*250e0*/  IMAD.MOV.U32 R13, RZ, RZ, R4 ;  /* 0x000000ffff0d7224 */ /* 0x000fe400078e0004 */
[----:B------:R-:W-:-:S07]  /*250f0*/  IMAD.MOV.U32 R3, RZ, RZ, R14 ;  /* 0x000000ffff037224 */ /* 0x000fce00078e000e */
[----:B------:R-:W-:Y:S05]  /*25100*/  WARPSYNC.COLLECTIVE R15, `(.L_x_12570) ;  /* 0x000000000f087348 */ /* 0x000fea0003c00000 */
[----:B------:R0:W1:Y:S02]  /*25110*/  SHFL.IDX P6, R14, R13, R12, R11 ;  /* 0x0000000c0d0e7389 */ /* 0x00006400000c000b */
[----:B01----:R-:W-:Y:S01]  /*25120*/  ENDCOLLECTIVE ;  /* 0x000000000000791b */ /* 0x003fe20003800000 */
.L_x_12570:
[----:B------:R-:W-:Y:S02]  /*25130*/  IMAD.MOV.U32 R13, RZ, RZ, R5 ;  /* 0x000000ffff0d7224 */ /* 0x000fe400078e0005 */
[----:B------:R-:W-:-:S07]  /*25140*/  IMAD.MOV.U32 R4, RZ, RZ, R14 ;  /* 0x000000ffff047224 */ /* 0x000fce00078e000e */
[----:B------:R-:W-:Y:S05]  /*25150*/  WARPSYNC.COLLECTIVE R15, `(.L_x_12571) ;  /* 0x000000000f087348 */ /* 0x000fea0003c00000 */
[----:B------:R0:W1:Y:S02]  /*25160*/  SHFL.IDX P6, R14, R13, R12, R11 ;  /* 0x0000000c0d0e7389 */ /* 0x00006400000c000b */
[----:B01----:R-:W-:Y:S01]  /*25170*/  ENDCOLLECTIVE ;  /* 0x000000000000791b */ /* 0x003fe20003800000 */
.L_x_12571:
[----:B------:R-:W-:Y:S05]  /*25180*/  BRA `(.L_x_12572) ;  /* 0xfffffe14003c7947 */ /* 0x000fea000383ffff */
.L_x_12312:
[----:B-1----:R1:W2:Y:S02]  /*25190*/  SYNCS.PHASECHK.TRANS64.TRYWAIT P0, [R18+URZ+0x13200], R5 ;  /* 0x01320005120075a7 */ /* 0x0022a4000800017f */
[----:B--2---:R-:W-:Y:S05]  /*251a0*/  @!P0 NANOSLEEP.SYNCS 0x989680 ;  /* 0x009896800000895d */ /* 0x004fea0003900000 */
[----:B------:R-:W2:Y:S02]  /*251b0*/  @!P0 SYNCS.PHASECHK.TRANS64 P0, [R18+URZ+0x13200], R5 ;  /* 0x01320005120085a7 */ /* 0x000ea4000800007f */
[----:B--2---:R-:W-:Y:S05]  /*251c0*/  @!P0 BRA `(.L_x_12312) ;  /* 0xfffffffc00f08947 */ /* 0x004fea000383ffff */
[----:B------:R-:W-:Y:S05]  /*251d0*/  BRA `(.L_x_12573) ;  /* 0xfffffe1400dc7947 */ /* 0x000fea000383ffff */
.L_x_12316:
[----:B------:R-:W-:Y:S01]  /*251e0*/  BSSY B1, `(.L_x_12574) ;  /* 0x0000007000017945 */ /* 0x000fe20003800000 */
[----:B------:R-:W-:Y:S02]  /*251f0*/  IMAD.MOV.U32 R12, RZ, RZ, RZ ;  /* 0x000000ffff0c7224 */ /* 0x000fe400078e00ff */
[----:B------:R-:W-:Y:S02]  /*25200*/  IMAD.MOV.U32 R11, RZ, RZ, 0x1e1f ;  /* 0x00001e1fff0b7424 */ /* 0x000fe400078e00ff */
[----:B------:R-:W-:-:S07]  /*25210*/  IMAD.MOV.U32 R15, RZ, RZ, -0x1 ;  /* 0xffffffffff0f7424 */ /* 0x000fce00078e00ff */
[----:B------:R-:W-:Y:S05]  /*25220*/  WARPSYNC.COLLECTIVE R15, `(.L_x_12575) ;  /* 0x000000000f087348 */ /* 0x000fea0003c00000 */
[----:B------:R0:W1:Y:S02]  /*25230*/  SHFL.IDX P6, R14, R13, R12, R11 ;  /* 0x0000000c0d0e7389 */ /* 0x00006400000c000b */
[----:B01----:R-:W-:Y:S01]  /*25240*/  ENDCOLLECTIVE ;  /* 0x000000000000791b */ /* 0x003fe20003800000 */
.L_x_12575:
[----:B------:R-:W-:Y:S05]  /*25250*/  BSYNC B1 ;  /* 0x0000000000017941 */ /* 0x000fea0003800000 */
.L_x_12574:
        /* <DEDUP_REMOVED lines=8> */
.L_x_12576:
[----:B------:R-:W-:Y:S02]  /*252e0*/  IMAD.MOV.U32 R13, RZ, RZ, R20 ;  /* 0x000000ffff0d7224 */ /* 0x000fe400078e0014 */
[----:B------:R-:W-:-:S07]  /*252f0*/  IMAD.MOV.U32 R3, RZ, RZ, R14 ;  /* 0x000000ffff037224 */ /* 0x000fce00078e000e */
[----:B------:R-:W-:Y:S05]  /*25300*/  WARPSYNC.COLLECTIVE R15, `(.L_x_12577) ;  /* 0x000000000f087348 */ /* 0x000fea0003c00000 */
[----:B------:R0:W1:Y:S02]  /*25310*/  SHFL.IDX P6, R14, R13, R12, R11 ;  /* 0x0000000c0d0e7389 */ /* 0x00006400000c000b */
[----:B01----:R-:W-:Y:S01]  /*25320*/  ENDCOLLECTIVE ;  /* 0x000000000000791b */ /* 0x003fe20003800000 */
.L_x_12577:
[----:B------:R-:W-:Y:S02]  /*25330*/  IMAD.MOV.U32 R13, RZ, RZ, R4 ;  /* 0x000000ffff0d7224 */ /* 0x000fe400078e0004 */
[----:B------:R-:W-:-:S07]  /*25340*/  IMAD.MOV.U32 R20, RZ, RZ, R14 ;  /* 0x000000ffff147224 */ /* 0x000fce00078e000e */
[----:B------:R-:W-:Y:S05]  /*25350*/  WARPSYNC.COLLECTIVE R15, `(.L_x_12578) ;  /* 0x000000000f087348 */ /* 0x000fea0003c00000 */
[----:B------:R0:W1:Y:S02]  /*25360*/  SHFL.IDX P6, R14, R13, R12, R11 ;  /* 0x0000000c0d0e7389 */ /* 0x00006400000c000b */
[----:B01----:R-:W-:Y:S01]  /*25370*/  ENDCOLLECTIVE ;  /* 0x000000000000791b */ /* 0x003fe20003800000 */
.L_x_12578:
[----:B------:R-:W-:Y:S05]  /*25380*/  BRA `(.L_x_12579) ;  /* 0xfffffe2800107947 */ /* 0x000fea000383ffff */
.L_x_12320:
[----:B0-----:R0:W1:Y:S02]  /*25390*/  SYNCS.PHASECHK.TRANS64.TRYWAIT P1, [R18+URZ+0x13200], R21 ;  /* 0x01320015120075a7 */ /* 0x001064000802017f */
[----:B-1----:R-:W-:Y:S05]  /*253a0*/  @!P1 NANOSLEEP.SYNCS 0x989680 ;  /* 0x009896800000995d */ /* 0x002fea0003900000 */
[----:B------:R-:W1:Y:S02]  /*253b0*/  @!P1 SYNCS.PHASECHK.TRANS64 P1, [R18+URZ+0x13200], R21 ;  /* 0x01320015120095a7 */ /* 0x000e64000802007f */
[----:B-1----:R-:W-:Y:S05]  /*253c0*/  @!P1 BRA `(.L_x_12320) ;  /* 0xfffffffc00f09947 */ /* 0x002fea000383ffff */
[----:B------:R-:W-:Y:S05]  /*253d0*/  BRA `(.L_x_12580) ;  /* 0xfffffe28009c7947 */ /* 0x000fea000383ffff */
.L_x_12324:
[----:B-1----:R1:W2:Y:S02]  /*253e0*/  SYNCS.PHASECHK.TRANS64.TRYWAIT P1, [R12+URZ+0x13230], R3 ;  /* 0x013230030c0075a7 */ /* 0x0022a4000802017f */
[----:B--2---:R-:W-:Y:S05]  /*253f0*/  @!P1 NANOSLEEP.SYNCS 0x989680 ;  /* 0x009896800000995d */ /* 0x004fea0003900000 */
[----:B------:R-:W2:Y:S02]  /*25400*/  @!P1 SYNCS.PHASECHK.TRANS64 P1, [R12+URZ+0x13230], R3 ;  /* 0x013230030c0095a7 */ /* 0x000ea4000802007f */
[----:B--2---:R-:W-:Y:S05]  /*25410*/  @!P1 BRA `(.L_x_12324) ;  /* 0xfffffffc00f09947 */ /* 0x004fea000383ffff */
[----:B------:R-:W-:Y:S05]  /*25420*/  BRA `(.L_x_12323) ;  /* 0xfffffe3800f07947 */ /* 0x000fea000383ffff */
.L_x_12344:
[----:B-1----:R1:W2:Y:S02]  /*25430*/  SYNCS.PHASECHK.TRANS64.TRYWAIT P1, [R3+URZ+0x13230], R10 ;  /* 0x0132300a030075a7 */ /* 0x0022a4000802017f */
[----:B--2---:R-:W-:Y:S05]  /*25440*/  @!P1 NANOSLEEP.SYNCS 0x989680 ;  /* 0x009896800000995d */ /* 0x004fea0003900000 */
[----:B------:R-:W2:Y:S02]  /*25450*/  @!P1 SYNCS.PHASECHK.TRANS64 P1, [R3+URZ+0x13230], R10 ;  /* 0x0132300a030095a7 */ /* 0x000ea4000802007f */
[----:B--2---:R-:W-:Y:S05]  /*25460*/  @!P1 BRA `(.L_x_12344) ;  /* 0xfffffffc00f09947 */ /* 0x004fea000383ffff */
[----:B------:R-:W-:Y:S05]  /*25470*/  BRA `(.L_x_12343) ;  /* 0xfffffe8400907947 */ /* 0x000fea000383ffff */
.L_x_12349:
[----:B-1----:R1:W2:Y:S02]  /*25480*/  SYNCS.PHASECHK.TRANS64.TRYWAIT P1, [R20+URZ+0x13250], R10 ;  /* 0x0132500a140075a7 */ /* 0x0022a4000802017f */
[----:B--2---:R-:W-:Y:S05]  /*25490*/  @!P1 NANOSLEEP.SYNCS 0x989680 ;  /* 0x009896800000995d */ /* 0x004fea0003900000 */
[----:B------:R-:W2:Y:S02]  /*254a0*/  @!P1 SYNCS.PHASECHK.TRANS64 P1, [R20+URZ+0x13250], R10 ;  /* 0x0132500a140095a7 */ /* 0x000ea4000802007f */
[----:B--2---:R-:W-:Y:S05]  /*254b0*/  @!P1 BRA `(.L_x_12349) ;  /* 0xfffffffc00f09947 */ /* 0x004fea000383ffff */
[----:B------:R-:W-:Y:S05]  /*254c0*/  BRA `(.L_x_12348) ;  /* 0xfffffe8c00007947 */ /* 0x000fea000383ffff */
.L_x_12370:
[----:B-1----:R1:W2:Y:S02]  /*254d0*/  SYNCS.PHASECHK.TRANS64.TRYWAIT P1, [R11+URZ+0x13230], R12 ;  /* 0x0132300c0b0075a7 */ /* 0x0022a4000802017f */
[----:B--2---:R-:W-:Y:S05]  /*254e0*/  @!P1 NANOSLEEP.SYNCS 0x989680 ;  /* 0x009896800000995d */ /* 0x004fea0003900000 */
[----:B------:R-:W2:Y:S02]  /*254f0*/  @!P1 SYNCS.PHASECHK.TRANS64 P1, [R11+URZ+0x13230], R12 ;  /* 0x0132300c0b0095a7 */ /* 0x000ea4000802007f */
[----:B--2---:R-:W-:Y:S05]  /*25500*/  @!P1 BRA `(.L_x_12370) ;  /* 0xfffffffc00f09947 */ /* 0x004fea000383ffff */
[----:B------:R-:W-:Y:S05]  /*25510*/  BRA `(.L_x_12369) ;  /* 0xfffffed400607947 */ /* 0x000fea000383ffff */
.L_x_12375:
[----:B---3--:R3:W4:Y:S02]  /*25520*/  SYNCS.PHASECHK.TRANS64.TRYWAIT P1, [R14+URZ+0x13250], R9 ;  /* 0x013250090e0075a7 */ /* 0x008724000802017f */
[----:B----4-:R-:W-:Y:S05]  /*25530*/  @!P1 NANOSLEEP.SYNCS 0x989680 ;  /* 0x009896800000995d */ /* 0x010fea0003900000 */
[----:B------:R-:W4:Y:S02]  /*25540*/  @!P1 SYNCS.PHASECHK.TRANS64 P1, [R14+URZ+0x13250], R9 ;  /* 0x013250090e0095a7 */ /* 0x000f24000802007f */
[----:B----4-:R-:W-:Y:S05]  /*25550*/  @!P1 BRA `(.L_x_12375) ;  /* 0xfffffffc00f09947 */ /* 0x010fea000383ffff */
[----:B------:R-:W-:Y:S05]  /*25560*/  BRA `(.L_x_12374) ;  /* 0xfffffed800d07947 */ /* 0x000fea000383ffff */
.L_x_12384:
[----:B-1----:R1:W2:Y:S02]  /*25570*/  SYNCS.PHASECHK.TRANS64.TRYWAIT P1, [R12+URZ+0x13230], R9 ;  /* 0x013230090c0075a7 */ /* 0x0022a4000802017f */
[----:B--2---:R-:W-:Y:S05]  /*25580*/  @!P1 NANOSLEEP.SYNCS 0x989680 ;  /* 0x009896800000995d */ /* 0x004fea0003900000 */
[----:B------:R-:W2:Y:S02]  /*25590*/  @!P1 SYNCS.PHASECHK.TRANS64 P1, [R12+URZ+0x13230], R9 ;  /* 0x013230090c0095a7 */ /* 0x000ea4000802007f */
[----:B--2---:R-:W-:Y:S05]  /*255a0*/  @!P1 BRA `(.L_x_12384) ;  /* 0xfffffffc00f09947 */ /* 0x004fea000383ffff */
[----:B------:R-:W-:Y:S05]  /*255b0*/  BRA `(.L_x_12383) ;  /* 0xffffff0400147947 */ /* 0x000fea000383ffff */
.L_x_12389:
[----:B-1----:R1:W2:Y:S02]  /*255c0*/  SYNCS.PHASECHK.TRANS64.TRYWAIT P1, [R14+URZ+0x13250], R9 ;  /* 0x013250090e0075a7 */ /* 0x0022a4000802017f */
[----:B--2---:R-:W-:Y:S05]  /*255d0*/  @!P1 NANOSLEEP.SYNCS 0x989680 ;  /* 0x009896800000995d */ /* 0x004fea0003900000 */
[----:B------:R-:W2:Y:S02]  /*255e0*/  @!P1 SYNCS.PHASECHK.TRANS64 P1, [R14+URZ+0x13250], R9 ;  /* 0x013250090e0095a7 */ /* 0x000ea4000802007f */
[----:B--2---:R-:W-:Y:S05]  /*255f0*/  @!P1 BRA `(.L_x_12389) ;  /* 0xfffffffc00f09947 */ /* 0x004fea000383ffff */
[----:B------:R-:W-:Y:S05]  /*25600*/  BRA `(.L_x_12388) ;  /* 0xffffff0800847947 */ /* 0x000fea000383ffff */
.L_x_12404:
[----:B-1----:R1:W2:Y:S02]  /*25610*/  SYNCS.PHASECHK.TRANS64.TRYWAIT P1, [R11+URZ+0x13250], R0 ;  /* 0x013250000b0075a7 */ /* 0x0022a4000802017f */
[----:B--2---:R-:W-:Y:S05]  /*25620*/  @!P1 NANOSLEEP.SYNCS 0x989680 ;  /* 0x009896800000995d */ /* 0x004fea0003900000 */
[----:B------:R-:W2:Y:S02]  /*25630*/  @!P1 SYNCS.PHASECHK.TRANS64 P1, [R11+URZ+0x13250], R0 ;  /* 0x013250000b0095a7 */ /* 0x000ea4000802007f */
[----:B--2---:R-:W-:Y:S05]  /*25640*/  @!P1 BRA `(.L_x_12404) ;  /* 0xfffffffc00f09947 */ /* 0x004fea000383ffff */
[----:B------:R-:W-:Y:S05]  /*25650*/  BRA `(.L_x_12403) ;  /* 0xffffff4c00dc7947 */ /* 0x000fea000383ffff */
.L_x_12442:
[----:B------:R-:W0:Y:S01]  /*25660*/  S2R R10, SR_TID.X ;  /* 0x00000000000a7919 */ /* 0x000e220000002100 */
[----:B------:R-:W-:Y:S01]  /*25670*/  BSSY B1, `(.L_x_12581) ;  /* 0x000000a000017945 */ /* 0x000fe20003800000 */
[----:B------:R-:W-:Y:S02]  /*25680*/  IMAD.MOV.U32 R12, RZ, RZ, RZ ;  /* 0x000000ffff0c7224 */ /* 0x000fe400078e00ff */
[----:B------:R-:W-:Y:S02]  /*25690*/  IMAD.MOV.U32 R11, RZ, RZ, 0x1f ;  /* 0x0000001fff0b7424 */ /* 0x000fe400078e00ff */
[----:B------:R-:W-:Y:S01]  /*256a0*/  IMAD.MOV.U32 R15, RZ, RZ, -0x1 ;  /* 0xffffffffff0f7424 */ /* 0x000fe200078e00ff */
[----:B0-----:R-:W-:-:S04]  /*256b0*/  SHF.R.U32.HI R10, RZ, 0x5, R10 ;  /* 0x00000005ff0a7819 */ /* 0x001fc8000001160a */
[----:B------:R-:W-:-:S05]  /*256c0*/  LOP3.LUT R10, R10, 0x3, RZ, 0xc0, !PT ;  /* 0x000000030a0a7812 */ /* 0x000fca00078ec0ff */
[----:B-1----:R-:W-:-:S07]  /*256d0*/  IMAD.MOV.U32 R13, RZ, RZ, R10 ;  /* 0x000000ffff0d7224 */ /* 0x002fce00078e000a */
[----:B------:R-:W-:Y:S05]  /*256e0*/  WARPSYNC.COLLECTIVE R15, `(.L_x_12582) ;  /* 0x000000000f087348 */ /* 0x000fea0003c00000 */
[----:B------:R0:W1:Y:S02]  /*256f0*/  SHFL.IDX P6, R14, R13, R12, R11 ;  /* 0x0000000c0d0e7389 */ /* 0x00006400000c000b */
[----:B01----:R-:W-:Y:S01]  /*25700*/  ENDCOLLECTIVE ;  /* 0x000000000000791b */ /* 0x003fe20003800000 */
.L_x_12582:
[----:B------:R-:W-:Y:S05]  /*25710*/  BSYNC B1 ;  /* 0x0000000000017941 */ /* 0x000fea0003800000 */
.L_x_12581:
[----:B------:R-:W-:Y:S05]  /*25720*/  BRA `(.L_x_12583) ;  /* 0xffffffa000947947 */ /* 0x000fea000383ffff */
.L_x_12444:
[----:B------:R-:W-:Y:S01]  /*25730*/  BSSY B1, `(.L_x_12584) ;  /* 0x0000006000017945 */ /* 0x000fe20003800000 */
[----:B------:R-:W-:-:S07]  /*25740*/  IMAD.MOV.U32 R15, RZ, RZ, -0x1 ;  /* 0xffffffffff0f7424 */ /* 0x000fce00078e00ff */
[----:B01----:R-:W-:Y:S05]  /*25750*/  WARPSYNC.COLLECTIVE R15, `(.L_x_12585) ;  /* 0x000000000f0c7348 */ /* 0x003fea0003c00000 */
[----:B------:R-:W-:Y:S02]  /*25760*/  ELECT P6, UR62, PT ;  /* 0x00000000003e782f */ /* 0x000fe400038c0000 */
[----:B------:R-:W-:Y:S01]  /*25770*/  MOV R14, UR62 ;  /* 0x0000003e000e7c02 */ /* 0x000fe20008000f00 */
[----:B01----:R-:W-:Y:S10]  /*25780*/  ENDCOLLECTIVE ;  /* 0x000000000000791b */ /* 0x003ff40003800000 */
.L_x_12585:
[----:B------:R-:W-:Y:S05]  /*25790*/  BSYNC B1 ;  /* 0x0000000000017941 */ /* 0x000fea0003800000 */
.L_x_12584:
[----:B------:R-:W-:Y:S05]  /*257a0*/  BRA `(.L_x_12443) ;  /* 0xffffffa0008c7947 */ /* 0x000fea000383ffff */
.L_x_12446:
[----:B0-----:R0:W2:Y:S02]  /*257b0*/  SYNCS.PHASECHK.TRANS64.TRYWAIT P0, [R19+URZ+0x13220], R5 ;  /* 0x01322005130075a7 */ /* 0x0010a4000800017f */
[----:B--2---:R-:W-:Y:S05]  /*257c0*/  @!P0 NANOSLEEP.SYNCS 0x989680 ;  /* 0x009896800000895d */ /* 0x004fea0003900000 */
[----:B------:R-:W2:Y:S02]  /*257d0*/  @!P0 SYNCS.PHASECHK.TRANS64 P0, [R19+URZ+0x13220], R5 ;  /* 0x01322005130085a7 */ /* 0x000ea4000800007f */
[----:B--2---:R-:W-:Y:S05]  /*257e0*/  @!P0 BRA `(.L_x_12446) ;  /* 0xfffffffc00f08947 */ /* 0x004fea000383ffff */
[----:B------:R-:W-:Y:S05]  /*257f0*/  BRA `(.L_x_12586) ;  /* 0xffffffa0009c7947 */ /* 0x000fea000383ffff */
.L_x_12450:
[----:B0-----:R0:W2:Y:S02]  /*25800*/  SYNCS.PHASECHK.TRANS64.TRYWAIT P0, [R5+URZ+0x132a0], R7 ;  /* 0x0132a007050075a7 */ /* 0x0010a4000800017f */
[----:B--2---:R-:W-:Y:S05]  /*25810*/  @!P0 NANOSLEEP.SYNCS 0x989680 ;  /* 0x009896800000895d */ /* 0x004fea0003900000 */
[----:B------:R-:W2:Y:S02]  /*25820*/  @!P0 SYNCS.PHASECHK.TRANS64 P0, [R5+URZ+0x132a0], R7 ;  /* 0x0132a007050085a7 */ /* 0x000ea4000800007f */
[----:B--2---:R-:W-:Y:S05]  /*25830*/  @!P0 BRA `(.L_x_12450) ;  /* 0xfffffffc00f08947 */ /* 0x004fea000383ffff */
[----:B------:R-:W-:Y:S05]  /*25840*/  BRA `(.L_x_12587) ;  /* 0xffffffa000bc7947 */ /* 0x000fea000383ffff */
.L_x_12455:
[----:B--2---:R2:W3:Y:S02]  /*25850*/  SYNCS.PHASECHK.TRANS64.TRYWAIT P0, [R5+URZ+0x132c0], R7 ;  /* 0x0132c007050075a7 */ /* 0x0044e4000800017f */
[----:B---3--:R-:W-:Y:S05]  /*25860*/  @!P0 NANOSLEEP.SYNCS 0x989680 ;  /* 0x009896800000895d */ /* 0x008fea0003900000 */
[----:B------:R-:W3:Y:S02]  /*25870*/  @!P0 SYNCS.PHASECHK.TRANS64 P0, [R5+URZ+0x132c0], R7 ;  /* 0x0132c007050085a7 */ /* 0x000ee4000800007f */
[----:B---3--:R-:W-:Y:S05]  /*25880*/  @!P0 BRA `(.L_x_12455) ;  /* 0xfffffffc00f08947 */ /* 0x008fea000383ffff */
[----:B------:R-:W-:Y:S05]  /*25890*/  BRA `(.L_x_12588) ;  /* 0xffffffa4003c7947 */ /* 0x000fea000383ffff */
.L_x_12462:
[----:B0-----:R0:W2:Y:S02]  /*258a0*/  SYNCS.PHASECHK.TRANS64.TRYWAIT P1, [R5+URZ+0x132a0], R7 ;  /* 0x0132a007050075a7 */ /* 0x0010a4000802017f */
[----:B--2---:R-:W-:Y:S05]  /*258b0*/  @!P1 NANOSLEEP.SYNCS 0x989680 ;  /* 0x009896800000995d */ /* 0x004fea0003900000 */
[----:B------:R-:W2:Y:S02]  /*258c0*/  @!P1 SYNCS.PHASECHK.TRANS64 P1, [R5+URZ+0x132a0], R7 ;  /* 0x0132a007050095a7 */ /* 0x000ea4000802007f */
[----:B--2---:R-:W-:Y:S05]  /*258d0*/  @!P1 BRA `(.L_x_12462) ;  /* 0xfffffffc00f09947 */ /* 0x004fea000383ffff */
[----:B------:R-:W-:Y:S05]  /*258e0*/  BRA `(.L_x_12589) ;  /* 0xffffffa800107947 */ /* 0x000fea000383ffff */
.L_x_12467:
[----:B--2---:R2:W3:Y:S02]  /*258f0*/  SYNCS.PHASECHK.TRANS64.TRYWAIT P1, [R5+URZ+0x132c0], R7 ;  /* 0x0132c007050075a7 */ /* 0x0044e4000802017f */
[----:B---3--:R-:W-:Y:S05]  /*25900*/  @!P1 NANOSLEEP.SYNCS 0x989680 ;  /* 0x009896800000995d */ /* 0x008fea0003900000 */
[----:B------:R-:W3:Y:S02]  /*25910*/  @!P1 SYNCS.PHASECHK.TRANS64 P1, [R5+URZ+0x132c0], R7 ;  /* 0x0132c007050095a7 */ /* 0x000ee4000802007f */
[----:B---3--:R-:W-:Y:S05]  /*25920*/  @!P1 BRA `(.L_x_12467) ;  /* 0xfffffffc00f09947 */ /* 0x008fea000383ffff */
[----:B------:R-:W-:Y:S05]  /*25930*/  BRA `(.L_x_12590) ;  /* 0xffffffa8008c7947 */ /* 0x000fea000383ffff */
.L_x_12492:
[----:B------:R-:W2:Y:S01]  /*25940*/  S2R R20, SR_TID.X ;  /* 0x0000000000147919 */ /* 0x000ea20000002100 */
[----:B------:R-:W-:Y:S01]  /*25950*/  BSSY B0, `(.L_x_12591) ;  /* 0x000000a000007945 */ /* 0x000fe20003800000 */
[----:B------:R-:W-:Y:S02]  /*25960*/  IMAD.MOV.U32 R12, RZ, RZ, RZ ;  /* 0x000000ffff0c7224 */ /* 0x000fe400078e00ff */
[----:B------:R-:W-:Y:S02]  /*25970*/  IMAD.MOV.U32 R11, RZ, RZ, 0x1f ;  /* 0x0000001fff0b7424 */ /* 0x000fe400078e00ff */
[----:B------:R-:W-:Y:S01]  /*25980*/  IMAD.MOV.U32 R15, RZ, RZ, -0x1 ;  /* 0xffffffffff0f7424 */ /* 0x000fe200078e00ff */
[----:B--2---:R-:W-:-:S04]  /*25990*/  SHF.R.U32.HI R20, RZ, 0x5, R20 ;  /* 0x00000005ff147819 */ /* 0x004fc80000011614 */
[----:B------:R-:W-:-:S05]  /*259a0*/  LOP3.LUT R20, R20, 0x3, RZ, 0xc0, !PT ;  /* 0x0000000314147812 */ /* 0x000fca00078ec0ff */
[----:B-1----:R-:W-:-:S07]  /*259b0*/  IMAD.MOV.U32 R13, RZ, RZ, R20 ;  /* 0x000000ffff0d7224 */ /* 0x002fce00078e0014 */
[----:B0-----:R-:W-:Y:S05]  /*259c0*/  WARPSYNC.COLLECTIVE R15, `(.L_x_12592) ;  /* 0x000000000f087348 */ /* 0x001fea0003c00000 */
[----:B------:R1:W2:Y:S02]  /*259d0*/  SHFL.IDX P6, R14, R13, R12, R11 ;  /* 0x0000000c0d0e7389 */ /* 0x0002a400000c000b */
[----:B012---:R-:W-:Y:S01]  /*259e0*/  ENDCOLLECTIVE ;  /* 0x000000000000791b */ /* 0x007fe20003800000 */
.L_x_12592:
[----:B------:R-:W-:Y:S05]  /*259f0*/  BSYNC B0 ;  /* 0x0000000000007941 */ /* 0x000fea0003800000 */
.L_x_12591:
[----:B------:R-:W-:Y:S05]  /*25a00*/  BRA `(.L_x_12593) ;  /* 0xffffffb800a07947 */ /* 0x000fea000383ffff */
.L_x_12494:
[----:B------:R-:W-:Y:S01]  /*25a10*/  BSSY B0, `(.L_x_12594) ;  /* 0x0000006000007945 */ /* 0x000fe20003800000 */
[----:B------:R-:W-:-:S07]  /*25a20*/  IMAD.MOV.U32 R15, RZ, RZ, -0x1 ;  /* 0xffffffffff0f7424 */ /* 0x000fce00078e00ff */
[----:B012---:R-:W-:Y:S05]  /*25a30*/  WARPSYNC.COLLECTIVE R15, `(.L_x_12595) ;  /* 0x000000000f0c7348 */ /* 0x007fea0003c00000 */
[----:B------:R-:W-:Y:S02]  /*25a40*/  ELECT P6, UR62, PT ;  /* 0x00000000003e782f */ /* 0x000fe400038c0000 */
[----:B------:R-:W-:Y:S01]  /*25a50*/  MOV R14, UR62 ;  /* 0x0000003e000e7c02 */ /* 0x000fe20008000f00 */
[----:B012---:R-:W-:Y:S10]  /*25a60*/  ENDCOLLECTIVE ;  /* 0x000000000000791b */ /* 0x007ff40003800000 */
.L_x_12595:
[----:B------:R-:W-:Y:S05]  /*25a70*/  BSYNC B0 ;  /* 0x0000000000007941 */ /* 0x000fea0003800000 */
.L_x_12594:
[----:B------:R-:W-:Y:S05]  /*25a80*/  BRA `(.L_x_12596) ;  /* 0xffffffb800a07947 */ /* 0x000fea000383ffff */
.L_x_12496:
[----:B--2---:R2:W3:Y:S02]  /*25a90*/  SYNCS.PHASECHK.TRANS64.TRYWAIT P0, [R4+URZ+0x13280], R3 ;  /* 0x01328003040075a7 */ /* 0x0044e4000800017f */
[----:B---3--:R-:W-:Y:S05]  /*25aa0*/  @!P0 NANOSLEEP.SYNCS 0x989680 ;  /* 0x009896800000895d */ /* 0x008fea0003900000 */
[----:B------:R-:W3:Y:S02]  /*25ab0*/  @!P0 SYNCS.PHASECHK.TRANS64 P0, [R4+URZ+0x13280], R3 ;  /* 0x01328003040085a7 */ /* 0x000ee4000800007f */
[----:B---3--:R-:W-:Y:S05]  /*25ac0*/  @!P0 BRA `(.L_x_12496) ;  /* 0xfffffffc00f08947 */ /* 0x008fea000383ffff */
[----:B------:R-:W-:Y:S05]  /*25ad0*/  BRA `(.L_x_12597) ;  /* 0xffffffbc00087947 */ /* 0x000fea000383ffff */
.L_x_12498:
[----:B---3--:R3:W4:Y:S02]  /*25ae0*/  SYNCS.PHASECHK.TRANS64.TRYWAIT P0, [R4+URZ+0x13240], R3 ;  /* 0x01324003040075a7 */ /* 0x008724000800017f */
[----:B----4-:R-:W-:Y:S05]  /*25af0*/  @!P0 NANOSLEEP.SYNCS 0x989680 ;  /* 0x009896800000895d */ /* 0x010fea0003900000 */
[----:B------:R-:W4:Y:S02]  /*25b00*/  @!P0 SYNCS.PHASECHK.TRANS64 P0, [R4+URZ+0x13240], R3 ;  /* 0x01324003040085a7 */ /* 0x000f24000800007f */
[----:B----4-:R-:W-:Y:S05]  /*25b10*/  @!P0 BRA `(.L_x_12498) ;  /* 0xfffffffc00f08947 */ /* 0x010fea000383ffff */
[----:B------:R-:W-:Y:S05]  /*25b20*/  BRA `(.L_x_12598) ;  /* 0xffffffbc005c7947 */ /* 0x000fea000383ffff */
.L_x_12502:
[----:B------:R-:W2:Y:S01]  /*25b30*/  LDL.LU R11, [R1+0x18] ;  /* 0x00001800010b7983 */ /* 0x000ea20000300800 */
[----:B------:R-:W-:Y:S01]  /*25b40*/  IMAD.MOV.U32 R6, RZ, RZ, R12 ;  /* 0x000000ffff067224 */ /* 0x000fe200078e000c */
[----:B------:R-:W-:Y:S01]  /*25b50*/  LOP3.LUT R10, R10, 0x7f, RZ, 0xc0, !PT ;  /* 0x0000007f0a0a7812 */ /* 0x000fe200078ec0ff */
[----:B-1----:R-:W-:Y:S02]  /*25b60*/  IMAD.MOV.U32 R13, RZ, RZ, R4 ;  /* 0x000000ffff0d7224 */ /* 0x002fe400078e0004 */
        /* <DEDUP_REMOVED lines=11> */
.L_x_12599:
[----:B------:R-:W-:Y:S02]  /*25c20*/  IMAD.MOV.U32 R13, RZ, RZ, R0 ;  /* 0x000000ffff0d7224 */ /* 0x000fe400078e0000 */
[----:B------:R-:W-:-:S07]  /*25c30*/  IMAD.MOV.U32 R7, RZ, RZ, R14 ;  /* 0x000000ffff077224 */ /* 0x000fce00078e000e */
[----:B------:R-:W-:Y:S05]  /*25c40*/  WARPSYNC.COLLECTIVE R15, `(.L_x_12600) ;  /* 0x000000000f087348 */ /* 0x000fea0003c00000 */
[----:B------:R0:W1:Y:S02]  /*25c50*/  SHFL.IDX P6, R14, R13, R12, R11 ;  /* 0x0000000c0d0e7389 */ /* 0x00006400000c000b */
[----:B01----:R-:W-:Y:S01]  /*25c60*/  ENDCOLLECTIVE ;  /* 0x000000000000791b */ /* 0x003fe20003800000 */
.L_x_12600:
[----:B------:R-:W-:Y:S02]  /*25c70*/  IMAD.MOV.U32 R13, RZ, RZ, R4 ;  /* 0x000000ffff0d7224 */ /* 0x000fe400078e0004 */
[----:B------:R-:W-:Y:S02]  /*25c80*/  IMAD.MOV.U32 R12, RZ, RZ, 0x1 ;  /* 0x00000001ff0c7424 */ /* 0x000fe400078e00ff */
[----:B------:R-:W-:-:S07]  /*25c90*/  IMAD.MOV.U32 R8, RZ, RZ, R14 ;  /* 0x000000ffff087224 */ /* 0x000fce00078e000e */
[----:B------:R-:W-:Y:S05]  /*25ca0*/  WARPSYNC.COLLECTIVE R15, `(.L_x_12601) ;  /* 0x000000000f087348 */ /* 0x000fea0003c00000 */
[----:B------:R0:W1:Y:S02]  /*25cb0*/  SHFL.IDX P6, R14, R13, R12, R11 ;  /* 0x0000000c0d0e7389 */ /* 0x00006400000c000b */
[----:B01----:R-:W-:Y:S01]  /*25cc0*/  ENDCOLLECTIVE ;  /* 0x000000000000791b */ /* 0x003fe20003800000 */
.L_x_12601:
        /* <DEDUP_REMOVED lines=8> */
[----:B------:R-:W-:Y:S01]  /*25d50*/  ISETP.GE.AND P1, PT, R10, R5, PT ;  /* 0x000000050a00720c */ /* 0x000fe20003f26270 */
[----:B------:R-:W-:-:S12]  /*25d60*/  IMAD.MOV.U32 R7, RZ, RZ, R14 ;  /* 0x000000ffff077224 */ /* 0x000fd800078e000e */
[----:B0-----:R-:W-:Y:S05]  /*25d70*/  WARPSYNC.COLLECTIVE R15, `(.L_x_12602) ;  /* 0x000000000f087348 */ /* 0x001fea0003c00000 */
[----:B------:R1:W2:Y:S02]  /*25d80*/  SHFL.IDX P6, R14, R13, R12, R11 ;  /* 0x0000000c0d0e7389 */ /* 0x0002a400000c000b */
[----:B012---:R-:W-:Y:S01]  /*25d90*/  ENDCOLLECTIVE ;  /* 0x000000000000791b */ /* 0x007fe20003800000 */
.L_x_12602:
[----:B------:R-:W-:Y:S02]  /*25da0*/  IMAD.MOV.U32 R13, RZ, RZ, R4 ;  /* 0x000000ffff0d7224 */ /* 0x000fe400078e0004 */
[----:B------:R-:W-:Y:S02]  /*25db0*/  IMAD.MOV.U32 R12, RZ, RZ, 0x2 ;  /* 0x00000002ff0c7424 */ /* 0x000fe400078e00ff */
[----:B------:R-:W-:-:S07]  /*25dc0*/  IMAD.MOV.U32 R8, RZ, RZ, R14 ;  /* 0x000000ffff087224 */ /* 0x000fce00078e000e */
[----:B------:R-:W-:Y:S05]  /*25dd0*/  WARPSYNC.COLLECTIVE R15, `(.L_x_12603) ;  /* 0x000000000f087348 */ /* 0x000fea0003c00000 */
[----:B------:R0:W1:Y:S02]  /*25de0*/  SHFL.IDX P6, R14, R13, R12, R11 ;  /* 0x0000000c0d0e7389 */ /* 0x00006400000c000b */
[----:B01----:R-:W-:Y:S01]  /*25df0*/  ENDCOLLECTIVE ;  /* 0x000000000000791b */ /* 0x003fe20003800000 */
.L_x_12603:
        /* <DEDUP_REMOVED lines=14> */
.L_x_12604:
[----:B------:R-:W-:Y:S02]  /*25ee0*/  IMAD.MOV.U32 R13, RZ, RZ, R4 ;  /* 0x000000ffff0d7224 */ /* 0x000fe400078e0004 */
[----:B------:R-:W-:Y:S02]  /*25ef0*/  IMAD.MOV.U32 R12, RZ, RZ, 0x3 ;  /* 0x00000003ff0c7424 */ /* 0x000fe400078e00ff */
[----:B------:R-:W-:-:S07]  /*25f00*/  IMAD.MOV.U32 R8, RZ, RZ, R14 ;  /* 0x000000ffff087224 */ /* 0x000fce00078e000e */
[----:B------:R-:W-:Y:S05]  /*25f10*/  WARPSYNC.COLLECTIVE R15, `(.L_x_12605) ;  /* 0x000000000f087348 */ /* 0x000fea0003c00000 */
[----:B------:R0:W1:Y:S02]  /*25f20*/  SHFL.IDX P6, R14, R13, R12, R11 ;  /* 0x0000000c0d0e7389 */ /* 0x00006400000c000b */
[----:B01----:R-:W-:Y:S01]  /*25f30*/  ENDCOLLECTIVE ;  /* 0x000000000000791b */ /* 0x003fe20003800000 */
.L_x_12605:
[----:B------:R-:W-:-:S05]  /*25f40*/  @!P1 IADD3 R8, P2, R21, R8, RZ ;  /* 0x0000000815089210 */ /* 0x000fca0007f5e0ff */
[----:B------:R-:W-:-:S04]  /*25f50*/  @!P1 IMAD.X R7, RZ, RZ, R7, P2 ;  /* 0x000000ffff079224 */ /* 0x000fc800010e0607 */
        /* <DEDUP_REMOVED lines=8> */
[----:B------:R-:W-:-:S12]  /*25fe0*/  IMAD.MOV.U32 R4, RZ, RZ, R14 ;  /* 0x000000ffff047224 */ /* 0x000fd800078e000e */
[----:B0-----:R-:W-:Y:S05]  /*25ff0*/  WARPSYNC.COLLECTIVE R15, `(.L_x_12606) ;  /* 0x000000000f087348 */ /* 0x001fea0003c00000 */
[----:B------:R1:W2:Y:S02]  /*26000*/  SHFL.IDX P6, R14, R13, R12, R11 ;  /* 0x0000000c0d0e7389 */ /* 0x0002a400000c000b */
[----:B012---:R-:W-:Y:S01]  /*26010*/  ENDCOLLECTIVE ;  /* 0x000000000000791b */ /* 0x007fe20003800000 */
.L_x_12606:
[----:B------:R-:W-:Y:S02]  /*26020*/  IMAD.MOV.U32 R13, RZ, RZ, R3 ;  /* 0x000000ffff0d7224 */ /* 0x000fe400078e0003 */
[----:B------:R-:W-:Y:S02]  /*26030*/  IMAD.MOV.U32 R12, RZ, RZ, RZ ;  /* 0x000000ffff0c7224 */ /* 0x000fe400078e00ff */
[----:B------:R-:W-:-:S07]  /*26040*/  IMAD.MOV.U32 R8, RZ, RZ, R14 ;  /* 0x000000ffff087224 */ /* 0x000fce00078e000e */
[----:B------:R-:W-:Y:S05]  /*26050*/  WARPSYNC.COLLECTIVE R15, `(.L_x_12607) ;  /* 0x000000000f087348 */ /* 0x000fea0003c00000 */
[----:B------:R0:W1:Y:S02]  /*26060*/  SHFL.IDX P6, R14, R13, R12, R11 ;  /* 0x0000000c0d0e7389 */ /* 0x00006400000c000b */
[----:B01----:R-:W-:Y:S01]  /*26070*/  ENDCOLLECTIVE ;  /* 0x000000000000791b */ /* 0x003fe20003800000 */
.L_x_12607:
        /* <DEDUP_REMOVED lines=14> */
.L_x_12608:
[----:B------:R-:W-:Y:S02]  /*26160*/  IMAD.MOV.U32 R13, RZ, RZ, R3 ;  /* 0x000000ffff0d7224 */ /* 0x000fe400078e0003 */
[----:B------:R-:W-:Y:S02]  /*26170*/  IMAD.MOV.U32 R12, RZ, RZ, 0x1 ;  /* 0x00000001ff0c7424 */ /* 0x000fe400078e00ff */
[----:B------:R-:W-:-:S07]  /*26180*/  IMAD.MOV.U32 R7, RZ, RZ, R14 ;  /* 0x000000ffff077224 */ /* 0x000fce00078e000e */
[----:B------:R-:W-:Y:S05]  /*26190*/  WARPSYNC.COLLECTIVE R15, `(.L_x_12609) ;  /* 0x000000000f087348 */ /* 0x000fea0003c00000 */
[----:B------:R0:W1:Y:S02]  /*261a0*/  SHFL.IDX P6, R14, R13, R12, R11 ;  /* 0x0000000c0d0e7389 */ /* 0x00006400000c000b */
[----:B01----:R-:W-:Y:S01]  /*261b0*/  ENDCOLLECTIVE ;  /* 0x000000000000791b */ /* 0x003fe20003800000 */
.L_x_12609:
[----:B------:R-:W-:-:S05]  /*261c0*/  @!P2 IADD3 R7, P1, R21, R7, RZ ;  /* 0x000000071507a210 */ /* 0x000fca0007f3e0ff */
[----:B------:R-:W-:Y:S02]  /*261d0*/  @!P2 IMAD.X R0, RZ, RZ, R0, P1 ;  /* 0x000000ffff00a224 */ /* 0x000fe400008e0600 */
[----:B------:R-:W-:Y:S02]  /*261e0*/  @!P2 IMAD.MOV.U32 R8, RZ, RZ, R7 ;  /* 0x000000ffff08a224 */ /* 0x000fe400078e0007 */
        /* <DEDUP_REMOVED lines=10> */
.L_x_12610:
[----:B------:R-:W-:Y:S01]  /*26290*/  IMAD.MOV.U32 R2, RZ, RZ, R14 ;  /* 0x000000ffff027224 */ /* 0x000fe200078e000e */
[----:B------:R-:W-:Y:S06]  /*262a0*/  BRA `(.L_x_12611) ;  /* 0xffffffc000607947 */ /* 0x000fec000383ffff */
.L_x_12505:
[----:B--2---:R2:W3:Y:S02]  /*262b0*/  SYNCS.PHASECHK.TRANS64.TRYWAIT P0, [R19+URZ+0x13220], R0 ;  /* 0x01322000130075a7 */ /* 0x0044e4000800017f */
[----:B---3--:R-:W-:Y:S05]  /*262c0*/  @!P0 NANOSLEEP.SYNCS 0x989680 ;  /* 0x009896800000895d */ /* 0x008fea0003900000 */
[----:B------:R-:W3:Y:S02]  /*262d0*/  @!P0 SYNCS.PHASECHK.TRANS64 P0, [R19+URZ+0x13220], R0 ;  /* 0x01322000130085a7 */ /* 0x000ee4000800007f */
[----:B---3--:R-:W-:Y:S05]  /*262e0*/  @!P0 BRA `(.L_x_12505) ;  /* 0xfffffffc00f08947 */ /* 0x008fea000383ffff */
[----:B------:R-:W-:Y:S05]  /*262f0*/  BRA `(.L_x_12612) ;  /* 0xffffffc000bc7947 */ /* 0x000fea000383ffff */
.L_x_12511:
[----:B---3--:R3:W4:Y:S02]  /*26300*/  SYNCS.PHASECHK.TRANS64.TRYWAIT P0, [R6+URZ+0x13280], R5 ;  /* 0x01328005060075a7 */ /* 0x008724000800017f */
[----:B----4-:R-:W-:Y:S05]  /*26310*/  @!P0 NANOSLEEP.SYNCS 0x989680 ;  /* 0x009896800000895d */ /* 0x010fea0003900000 */
[----:B------:R-:W4:Y:S02]  /*26320*/  @!P0 SYNCS.PHASECHK.TRANS64 P0, [R6+URZ+0x13280], R5 ;  /* 0x01328005060085a7 */ /* 0x000f24000800007f */
[----:B----4-:R-:W-:Y:S05]  /*26330*/  @!P0 BRA `(.L_x_12511) ;  /* 0xfffffffc00f08947 */ /* 0x010fea000383ffff */
[----:B------:R-:W-:Y:S05]  /*26340*/  BRA `(.L_x_12613) ;  /* 0xffffffc400687947 */ /* 0x000fea000383ffff */
.L_x_12516:
[----:B--2---:R2:W4:Y:S02]  /*26350*/  SYNCS.PHASECHK.TRANS64.TRYWAIT P0, [R6+URZ+0x13240], R5 ;  /* 0x01324005060075a7 */ /* 0x004524000800017f */
[----:B----4-:R-:W-:Y:S05]  /*26360*/  @!P0 NANOSLEEP.SYNCS 0x989680 ;  /* 0x009896800000895d */ /* 0x010fea0003900000 */
[----:B------:R-:W4:Y:S02]  /*26370*/  @!P0 SYNCS.PHASECHK.TRANS64 P0, [R6+URZ+0x13240], R5 ;  /* 0x01324005060085a7 */ /* 0x000f24000800007f */
[----:B----4-:R-:W-:Y:S05]  /*26380*/  @!P0 BRA `(.L_x_12516) ;  /* 0xfffffffc00f08947 */ /* 0x010fea000383ffff */
[----:B------:R-:W-:Y:S05]  /*26390*/  BRA `(.L_x_12614) ;  /* 0xffffffc400e47947 */ /* 0x000fea000383ffff */
.L_x_12522:
[----:B---3--:R3:W4:Y:S02]  /*263a0*/  SYNCS.PHASECHK.TRANS64.TRYWAIT P0, [R3+URZ+0x13270], R4 ;  /* 0x01327004030075a7 */ /* 0x008724000800017f */
[----:B----4-:R-:W-:Y:S05]  /*263b0*/  @!P0 NANOSLEEP.SYNCS 0x989680 ;  /* 0x009896800000895d */ /* 0x010fea0003900000 */
[----:B------:R-:W4:Y:S02]  /*263c0*/  @!P0 SYNCS.PHASECHK.TRANS64 P0, [R3+URZ+0x13270], R4 ;  /* 0x01327004030085a7 */ /* 0x000f24000800007f */
[----:B----4-:R-:W-:Y:S05]  /*263d0*/  @!P0 BRA `(.L_x_12522) ;  /* 0xfffffffc00f08947 */ /* 0x010fea000383ffff */
[----:B------:R-:W-:Y:S05]  /*263e0*/  BRA `(.L_x_12615) ;  /* 0xffffffc800807947 */ /* 0x000fea000383ffff */
.L_x_12524:
[----:B---3--:R3:W4:Y:S02]  /*263f0*/  SYNCS.PHASECHK.TRANS64.TRYWAIT P0, [R3+URZ+0x13260], R4 ;  /* 0x01326004030075a7 */ /* 0x008724000800017f */
[----:B----4-:R-:W-:Y:S05]  /*26400*/  @!P0 NANOSLEEP.SYNCS 0x989680 ;  /* 0x009896800000895d */ /* 0x010fea0003900000 */
[----:B------:R-:W4:Y:S02]  /*26410*/  @!P0 SYNCS.PHASECHK.TRANS64 P0, [R3+URZ+0x13260], R4 ;  /* 0x01326004030085a7 */ /* 0x000f24000800007f */
[----:B----4-:R-:W-:Y:S05]  /*26420*/  @!P0 BRA `(.L_x_12524) ;  /* 0xfffffffc00f08947 */ /* 0x010fea000383ffff */
[----:B------:R-:W-:Y:S05]  /*26430*/  BRA `(.L_x_12616) ;  /* 0xffffffc800887947 */ /* 0x000fea000383ffff */
.L_x_12531:
[----:B--2---:R2:W3:Y:S02]  /*26440*/  SYNCS.PHASECHK.TRANS64.TRYWAIT P1, [R0+URZ+0x13270], R3 ;  /* 0x01327003000075a7 */ /* 0x0044e4000802017f */
[----:B---3--:R-:W-:Y:S05]  /*26450*/  @!P1 NANOSLEEP.SYNCS 0x989680 ;  /* 0x009896800000995d */ /* 0x008fea0003900000 */
[----:B------:R-:W3:Y:S02]  /*26460*/  @!P1 SYNCS.PHASECHK.TRANS64 P1, [R0+URZ+0x13270], R3 ;  /* 0x01327003000095a7 */ /* 0x000ee4000802007f */
[----:B---3--:R-:W-:Y:S05]  /*26470*/  @!P1 BRA `(.L_x_12531) ;  /* 0xfffffffc00f09947 */ /* 0x008fea000383ffff */
[----:B------:R-:W-:Y:S05]  /*26480*/  BRA `(.L_x_12617) ;  /* 0xffffffd000207947 */ /* 0x000fea000383ffff */
.L_x_12533:
[----:B--2---:R2:W3:Y:S02]  /*26490*/  SYNCS.PHASECHK.TRANS64.TRYWAIT P1, [R0+URZ+0x13260], R3 ;  /* 0x01326003000075a7 */ /* 0x0044e4000802017f */
[----:B---3--:R-:W-:Y:S05]  /*264a0*/  @!P1 NANOSLEEP.SYNCS 0x989680 ;  /* 0x009896800000995d */ /* 0x008fea0003900000 */
[----:B------:R-:W3:Y:S02]  /*264b0*/  @!P1 SYNCS.PHASECHK.TRANS64 P1, [R0+URZ+0x13260], R3 ;  /* 0x01326003000095a7 */ /* 0x000ee4000802007f */
[----:B---3--:R-:W-:Y:S05]  /*264c0*/  @!P1 BRA `(.L_x_12533) ;  /* 0xfffffffc00f09947 */ /* 0x008fea000383ffff */
[----:B------:R-:W-:Y:S05]  /*264d0*/  BRA `(.L_x_12618) ;  /* 0xffffffd000287947 */ /* 0x000fea000383ffff */
.L_x_12537:
[----:B------:R-:W-:Y:S01]  /*264e0*/  BSSY B0, `(.L_x_12619) ;  /* 0x0000008000007945 */ /* 0x000fe20003800000 */
[----:B-1----:R-:W-:Y:S02]  /*264f0*/  IMAD.MOV.U32 R13, RZ, RZ, R24 ;  /* 0x000000ffff0d7224 */ /* 0x002fe400078e0018 */
[----:B------:R-:W-:Y:S02]  /*26500*/  IMAD.MOV.U32 R12, RZ, RZ, RZ ;  /* 0x000000ffff0c7224 */ /* 0x000fe400078e00ff */
[----:B------:R-:W-:Y:S02]  /*26510*/  IMAD.MOV.U32 R11, RZ, RZ, 0x1f ;  /* 0x0000001fff0b7424 */ /* 0x000fe400078e00ff */
[----:B------:R-:W-:-:S07]  /*26520*/  IMAD.MOV.U32 R15, RZ, RZ, -0x1 ;  /* 0xffffffffff0f7424 */ /* 0x000fce00078e00ff */
[----:B---3--:R-:W-:Y:S05]  /*26530*/  WARPSYNC.COLLECTIVE R15, `(.L_x_12620) ;  /* 0x000000000f087348 */ /* 0x008fea0003c00000 */
[----:B------:R0:W1:Y:S02]  /*26540*/  SHFL.IDX P6, R14, R13, R12, R11 ;  /* 0x0000000c0d0e7389 */ /* 0x00006400000c000b */
[----:B01-3--:R-:W-:Y:S01]  /*26550*/  ENDCOLLECTIVE ;  /* 0x000000000000791b */ /* 0x00bfe20003800000 */
.L_x_12620:
[----:B------:R-:W-:Y:S05]  /*26560*/  BSYNC B0 ;  /* 0x0000000000007941 */ /* 0x000fea0003800000 */
.L_x_12619:
        /* <DEDUP_REMOVED lines=9> */
.L_x_12621:
        /* <DEDUP_REMOVED lines=24> */
.L_x_12622:
[----:B------:R-:W-:Y:S01]  /*26780*/  IMAD.MOV.U32 R12, RZ, RZ, 0x2 ;  /* 0x00000002ff0c7424 */ /* 0x000fe200078e00ff */
[----:B------:R-:W-:-:S05]  /*26790*/  SEL R3, R14, RZ, P1 ;  /* 0x000000ff0e037207 */ /* 0x000fca0000800000 */
[----:B------:R-:W-:-:S04]  /*267a0*/  IMAD.IADD R2, R2, 0x1, R3 ;  /* 0x0000000102027824 */ /* 0x000fc800078e0203 */
[----:B------:R-:W-:-:S07]  /*267b0*/  IMAD.MOV.U32 R13, RZ, RZ, R2 ;  /* 0x000000ffff0d7224 */ /* 0x000fce00078e0002 */
[----:B------:R-:W-:Y:S05]  /*267c0*/  WARPSYNC.COLLECTIVE R15, `(.L_x_12623) ;  /* 0x000000000f087348 */ /* 0x000fea0003c00000 */
[----:B------:R0:W1:Y:S02]  /*267d0*/  SHFL.UP P6, R14, R13, R12, R11 ;  /* 0x0400000c0d0e7389 */ /* 0x00006400000c000b */
[----:B01----:R-:W-:Y:S01]  /*267e0*/  ENDCOLLECTIVE ;  /* 0x000000000000791b */ /* 0x003fe20003800000 */
.L_x_12623:
[----:B------:R-:W-:Y:S01]  /*267f0*/  IMAD.MOV.U32 R12, RZ, RZ, 0x4 ;  /* 0x00000004ff0c7424 */ /* 0x000fe200078e00ff */
[----:B------:R-:W-:-:S05]  /*26800*/  SEL R3, R14, RZ, P2 ;  /* 0x000000ff0e037207 */ /* 0x000fca0001000000 */
[----:B------:R-:W-:-:S04]  /*26810*/  IMAD.IADD R2, R2, 0x1, R3 ;  /* 0x0000000102027824 */ /* 0x000fc800078e0203 */
[----:B------:R-:W-:-:S07]  /*26820*/  IMAD.MOV.U32 R13, RZ, RZ, R2 ;  /* 0x000000ffff0d7224 */ /* 0x000fce00078e0002 */
[----:B------:R-:W-:Y:S05]  /*26830*/  WARPSYNC.COLLECTIVE R15, `(.L_x_12624) ;  /* 0x000000000f087348 */ /* 0x000fea0003c00000 */
[----:B------:R0:W1:Y:S02]  /*26840*/  SHFL.UP P6, R14, R13, R12, R11 ;  /* 0x0400000c0d0e7389 */ /* 0x00006400000c000b */
[----:B01----:R-:W-:Y:S01]  /*26850*/  ENDCOLLECTIVE ;  /* 0x000000000000791b */ /* 0x003fe20003800000 */
.L_x_12624:
[----:B------:R-:W-:Y:S01]  /*26860*/  IMAD.MOV.U32 R12, RZ, RZ, 0x8 ;  /* 0x00000008ff0c7424 */ /* 0x000fe200078e00ff */
[----:B------:R-:W-:-:S05]  /*26870*/  SEL R3, R14, RZ, P3 ;  /* 0x000000ff0e037207 */ /* 0x000fca0001800000 */
[----:B------:R-:W-:-:S04]  /*26880*/  IMAD.IADD R2, R2, 0x1, R3 ;  /* 0x0000000102027824 */ /* 0x000fc800078e0203 */
[----:B------:R-:W-:-:S07]  /*26890*/  IMAD.MOV.U32 R13, RZ, RZ, R2 ;  /* 0x000000ffff0d7224 */ /* 0x000fce00078e0002 */
[----:B------:R-:W-:Y:S05]  /*268a0*/  WARPSYNC.COLLECTIVE R15, `(.L_x_12625) ;  /* 0x000000000f087348 */ /* 0x000fea0003c00000 */
[----:B------:R0:W1:Y:S02]  /*268b0*/  SHFL.UP P6, R14, R13, R12, R11 ;  /* 0x0400000c0d0e7389 */ /* 0x00006400000c000b */
[----:B01----:R-:W-:Y:S01]  /*268c0*/  ENDCOLLECTIVE ;  /* 0x000000000000791b */ /* 0x003fe20003800000 */
.L_x_12625:
[----:B------:R-:W-:Y:S01]  /*268d0*/  IMAD.MOV.U32 R12, RZ, RZ, 0x10 ;  /* 0x00000010ff0c7424 */ /* 0x000fe200078e00ff */
[----:B------:R-:W-:-:S05]  /*268e0*/  SEL R3, R14, RZ, P4 ;  /* 0x000000ff0e037207 */ /* 0x000fca0002000000 */
[----:B------:R-:W-:-:S04]  /*268f0*/  IMAD.IADD R2, R2, 0x1, R3 ;  /* 0x0000000102027824 */ /* 0x000fc800078e0203 */
[----:B------:R-:W-:-:S07]  /*26900*/  IMAD.MOV.U32 R13, RZ, RZ, R2 ;  /* 0x000000ffff0d7224 */ /* 0x000fce00078e0002 */
[----:B------:R-:W-:Y:S05]  /*26910*/  WARPSYNC.COLLECTIVE R15, `(.L_x_12626) ;  /* 0x000000000f087348 */ /* 0x000fea0003c00000 */
[----:B------:R0:W1:Y:S02]  /*26920*/  SHFL.UP P6, R14, R13, R12, R11 ;  /* 0x0400000c0d0e7389 */ /* 0x00006400000c000b */
[----:B01----:R-:W-:Y:S01]  /*26930*/  ENDCOLLECTIVE ;  /* 0x000000000000791b */ /* 0x003fe20003800000 */
.L_x_12626:
        /* <DEDUP_REMOVED lines=8> */
.L_x_12627:
[----:B------:R-:W-:Y:S05]  /*269c0*/  BRA `(.L_x_12628) ;  /* 0xffffffd000f47947 */ /* 0x000fea000383ffff */
.L_x_12540:
[----:B------:R-:W-:Y:S01]  /*269d0*/  BSSY B0, `(.L_x_12629) ;  /* 0x0000008000007945 */ /* 0x000fe20003800000 */
[----:B-1----:R-:W-:Y:S02]  /*269e0*/  IMAD.MOV.U32 R13, RZ, RZ, R2 ;  /* 0x000000ffff0d7224 */ /* 0x002fe400078e0002 */
[----:B------:R-:W-:Y:S02]  /*269f0*/  IMAD.MOV.U32 R12, RZ, RZ, 0x1 ;  /* 0x00000001ff0c7424 */ /* 0x000fe400078e00ff */
[----:B------:R-:W-:Y:S02]  /*26a00*/  IMAD.MOV.U32 R11, RZ, RZ, RZ ;  /* 0x000000ffff0b7224 */ /* 0x000fe400078e00ff */
[----:B------:R-:W-:-:S07]  /*26a10*/  IMAD.MOV.U32 R15, RZ, RZ, -0x1 ;  /* 0xffffffffff0f7424 */ /* 0x000fce00078e00ff */
[----:B------:R-:W-:Y:S05]  /*26a20*/  WARPSYNC.COLLECTIVE R15, `(.L_x_12630) ;  /* 0x000000000f087348 */ /* 0x000fea0003c00000 */
[----:B------:R0:W1:Y:S02]  /*26a30*/  SHFL.UP P6, R14, R13, R12, R11 ;  /* 0x0400000c0d0e7389 */ /* 0x00006400000c000b */
[----:B01----:R-:W-:Y:S01]  /*26a40*/  ENDCOLLECTIVE ;  /* 0x000000000000791b */ /* 0x003fe20003800000 */
.L_x_12630:
[----:B------:R-:W-:Y:S05]  /*26a50*/  BSYNC B0 ;  /* 0x0000000000007941 */ /* 0x000fea0003800000 */
.L_x_12629:
        /* <DEDUP_REMOVED lines=9> */
.L_x_12631:
[----:B------:R-:W-:Y:S01]  /*26af0*/  IMAD.MOV.U32 R12, RZ, RZ, 0x4 ;  /* 0x00000004ff0c7424 */ /* 0x000fe200078e00ff */
[----:B------:R-:W-:-:S05]  /*26b00*/  SEL R3, R14, RZ, P2 ;  /* 0x000000ff0e037207 */ /* 0x000fca0001000000 */
[----:B------:R-:W-:-:S04]  /*26b10*/  IMAD.IADD R2, R2, 0x1, R3 ;  /* 0x0000000102027824 */ /* 0x000fc800078e0203 */
[----:B------:R-:W-:-:S07]  /*26b20*/  IMAD.MOV.U32 R13, RZ, RZ, R2 ;  /* 0x000000ffff0d7224 */ /* 0x000fce00078e0002 */
[----:B------:R-:W-:Y:S05]  /*26b30*/  WARPSYNC.COLLECTIVE R15, `(.L_x_12632) ;  /* 0x000000000f087348 */ /* 0x000fea0003c00000 */
[----:B------:R0:W1:Y:S02]  /*26b40*/  SHFL.UP P6, R14, R13, R12, R11 ;  /* 0x0400000c0d0e7389 */ /* 0x00006400000c000b */
[----:B01----:R-:W-:Y:S01]  /*26b50*/  ENDCOLLECTIVE ;  /* 0x000000000000791b */ /* 0x003fe20003800000 */
.L_x_12632:
[----:B------:R-:W-:Y:S01]  /*26b60*/  IMAD.MOV.U32 R12, RZ, RZ, 0x8 ;  /* 0x00000008ff0c7424 */ /* 0x000fe200078e00ff */
[----:B------:R-:W-:-:S05]  /*26b70*/  SEL R3, R14, RZ, P3 ;  /* 0x000000ff0e037207 */ /* 0x000fca0001800000 */
[----:B------:R-:W-:-:S04]  /*26b80*/  IMAD.IADD R2, R2, 0x1, R3 ;  /* 0x0000000102027824 */ /* 0x000fc800078e0203 */
[----:B------:R-:W-:-:S07]  /*26b90*/  IMAD.MOV.U32 R13, RZ, RZ, R2 ;  /* 0x000000ffff0d7224 */ /* 0x000fce00078e0002 */
[----:B------:R-:W-:Y:S05]  /*26ba0*/  WARPSYNC.COLLECTIVE R15, `(.L_x_12633) ;  /* 0x000000000f087348 */ /* 0x000fea0003c00000 */
[----:B------:R0:W1:Y:S02]  /*26bb0*/  SHFL.UP P6, R14, R13, R12, R11 ;  /* 0x0400000c0d0e7389 */ /* 0x00006400000c000b */
[----:B01----:R-:W-:Y:S01]  /*26bc0*/  ENDCOLLECTIVE ;  /* 0x000000000000791b */ /* 0x003fe20003800000 */
.L_x_12633:
[----:B------:R-:W-:Y:S01]  /*26bd0*/  IMAD.MOV.U32 R12, RZ, RZ, 0x10 ;  /* 0x00000010ff0c7424 */ /* 0x000fe200078e00ff */
[----:B------:R-:W-:-:S05]  /*26be0*/  SEL R3, R14, RZ, P4 ;  /* 0x000000ff0e037207 */ /* 0x000fca0002000000 */
[----:B------:R-:W-:-:S04]  /*26bf0*/  IMAD.IADD R2, R2, 0x1, R3 ;  /* 0x0000000102027824 */ /* 0x000fc800078e0203 */
[----:B------:R-:W-:-:S07]  /*26c00*/  IMAD.MOV.U32 R13, RZ, RZ, R2 ;  /* 0x000000ffff0d7224 */ /* 0x000fce00078e0002 */
[----:B------:R-:W-:Y:S05]  /*26c10*/  WARPSYNC.COLLECTIVE R15, `(.L_x_12634) ;  /* 0x000000000f087348 */ /* 0x000fea0003c00000 */
[----:B------:R0:W1:Y:S02]  /*26c20*/  SHFL.UP P6, R14, R13, R12, R11 ;  /* 0x0400000c0d0e7389 */ /* 0x00006400000c000b */
[----:B01----:R-:W-:Y:S01]  /*26c30*/  ENDCOLLECTIVE ;  /* 0x000000000000791b */ /* 0x003fe20003800000 */
.L_x_12634:
        /* <DEDUP_REMOVED lines=8> */
.L_x_12635:
[----:B------:R-:W-:Y:S05]  /*26cc0*/  BRA `(.L_x_12636) ;  /* 0xffffffd000d87947 */ /* 0x000fea000383ffff */
.L_x_12542:
[----:B------:R-:W-:Y:S01]  /*26cd0*/  BSSY B0, `(.L_x_12637) ;  /* 0x0000006000007945 */ /* 0x000fe20003800000 */
[----:B------:R-:W-:Y:S01]  /*26ce0*/  PLOP3.LUT P6, PT, P6, PT, PT, 0x8, 0x0 ;  /* 0x000000000000781c */ /* 0x000fe200037ce170 */
[----:B------:R-:W-:-:S12]  /*26cf0*/  IMAD.MOV.U32 R15, RZ, RZ, -0x1 ;  /* 0xffffffffff0f7424 */ /* 0x000fd800078e00ff */
[----:B01----:R-:W-:Y:S05]  /*26d00*/  WARPSYNC.COLLECTIVE R15, `(.L_x_12638) ;  /* 0x000000000f087348 */ /* 0x003fea0003c00000 */
[----:B------:R-:W-:Y:S01]  /*26d10*/  VOTE.ANY R14, PT, P6 ;  /* 0x00000000000e7806 */ /* 0x000fe200030e0100 */
[----:B01----:R-:W-:Y:S06]  /*26d20*/  ENDCOLLECTIVE ;  /* 0x000000000000791b */ /* 0x003fec0003800000 */
.L_x_12638:
[----:B------:R-:W-:Y:S05]  /*26d30*/  BSYNC B0 ;  /* 0x0000000000007941 */ /* 0x000fea0003800000 */
.L_x_12637:
        /* <DEDUP_REMOVED lines=10> */
.L_x_12639:
[----:B------:R-:W-:Y:S02]  /*26de0*/  IMAD.MOV.U32 R13, RZ, RZ, R5 ;  /* 0x000000ffff0d7224 */ /* 0x000fe400078e0005 */
[----:B------:R-:W-:-:S07]  /*26df0*/  IMAD.MOV.U32 R25, RZ, RZ, R14 ;  /* 0x000000ffff197224 */ /* 0x000fce00078e000e */
[----:B------:R-:W-:Y:S05]  /*26e00*/  WARPSYNC.COLLECTIVE R15, `(.L_x_12640) ;  /* 0x000000000f087348 */ /* 0x000fea0003c00000 */
[----:B------:R0:W1:Y:S02]  /*26e10*/  SHFL.IDX P6, R14, R13, R12, R11 ;  /* 0x0000000c0d0e7389 */ /* 0x00006400000c000b */
[----:B01----:R-:W-:Y:S01]  /*26e20*/  ENDCOLLECTIVE ;  /* 0x000000000000791b */ /* 0x003fe20003800000 */
.L_x_12640:
[----:B------:R-:W-:Y:S01]  /*26e30*/  IMAD.MOV.U32 R5, RZ, RZ, R14 ;  /* 0x000000ffff057224 */ /* 0x000fe200078e000e */
[----:B------:R-:W-:Y:S06]  /*26e40*/  BRA `(.L_x_12641) ;  /* 0xffffffd000b87947 */ /* 0x000fec000383ffff */
.L_x_12544:
[----:B------:R-:W-:Y:S01]  /*26e50*/  BSSY B0, `(.L_x_12642) ;  /* 0x0000007000007945 */ /* 0x000fe20003800000 */
[----:B-1----:R-:W-:Y:S02]  /*26e60*/  IMAD.MOV.U32 R13, RZ, RZ, R2 ;  /* 0x000000ffff0d7224 */ /* 0x002fe400078e0002 */
[----:B------:R-:W-:Y:S02]  /*26e70*/  IMAD.MOV.U32 R11, RZ, RZ, 0x1f ;  /* 0x0000001fff0b7424 */ /* 0x000fe400078e00ff */
[----:B------:R-:W-:-:S07]  /*26e80*/  IMAD.MOV.U32 R15, RZ, RZ, -0x1 ;  /* 0xffffffffff0f7424 */ /* 0x000fce00078e00ff */
[----:B0-234-:R-:W-:Y:S05]  /*26e90*/  WARPSYNC.COLLECTIVE R15, `(.L_x_12643) ;  /* 0x000000000f087348 */ /* 0x01dfea0003c00000 */
[----:B------:R1:W0:Y:S02]  /*26ea0*/  SHFL.IDX P6, R14, R13, R12, R11 ;  /* 0x0000000c0d0e7389 */ /* 0x00022400000c000b */
[----:B01234-:R-:W-:Y:S01]  /*26eb0*/  ENDCOLLECTIVE ;  /* 0x000000000000791b */ /* 0x01ffe20003800000 */
.L_x_12643:
[----:B------:R-:W-:Y:S05]  /*26ec0*/  BSYNC B0 ;  /* 0x0000000000007941 */ /* 0x000fea0003800000 */
.L_x_12642:
[----:B------:R-:W-:Y:S01]  /*26ed0*/  IMAD.MOV.U32 R24, RZ, RZ, R14 ;  /* 0x000000ffff187224 */ /* 0x000fe200078e000e */
[----:B------:R-:W-:Y:S06]  /*26ee0*/  BRA `(.L_x_12543) ;  /* 0xffffffd000a87947 */ /* 0x000fec000383ffff */
.L_x_12550:
[----:B0-----:R0:W3:Y:S02]  /*26ef0*/  SYNCS.PHASECHK.TRANS64.TRYWAIT P0, [R6+URZ+0x13220], R0 ;  /* 0x01322000060075a7 */ /* 0x0010e4000800017f */
[----:B---3--:R-:W-:Y:S05]  /*26f00*/  @!P0 NANOSLEEP.SYNCS 0x989680 ;  /* 0x009896800000895d */ /* 0x008fea0003900000 */
[----:B------:R-:W3:Y:S02]  /*26f10*/  @!P0 SYNCS.PHASECHK.TRANS64 P0, [R6+URZ+0x13220], R0 ;  /* 0x01322000060085a7 */ /* 0x000ee4000800007f */
[----:B---3--:R-:W-:Y:S05]  /*26f20*/  @!P0 BRA `(.L_x_12550) ;  /* 0xfffffffc00f08947 */ /* 0x008fea000383ffff */
[----:B------:R-:W-:Y:S05]  /*26f30*/  BRA `(.L_x_12644) ;  /* 0xffffffdc00047947 */ /* 0x000fea000383ffff */
.L_x_12551:
[----:B------:R-:W3:Y:S01]  /*26f40*/  S2R R2, SR_TID.X ;  /* 0x0000000000027919 */ /* 0x000ee20000002100 */
[----:B------:R-:W-:Y:S01]  /*26f50*/  BSSY B0, `(.L_x_12645) ;  /* 0x000000a000007945 */ /* 0x000fe20003800000 */
[----:B------:R-:W-:Y:S02]  /*26f60*/  IMAD.MOV.U32 R12, RZ, RZ, RZ ;  /* 0x000000ffff0c7224 */ /* 0x000fe400078e00ff */
[----:B------:R-:W-:Y:S02]  /*26f70*/  IMAD.MOV.U32 R11, RZ, RZ, 0x1f ;  /* 0x0000001fff0b7424 */ /* 0x000fe400078e00ff */
[----:B------:R-:W-:Y:S01]  /*26f80*/  IMAD.MOV.U32 R15, RZ, RZ, -0x1 ;  /* 0xffffffffff0f7424 */ /* 0x000fe200078e00ff */
[----:B---3--:R-:W-:-:S04]  /*26f90*/  SHF.R.U32.HI R2, RZ, 0x5, R2 ;  /* 0x00000005ff027819 */ /* 0x008fc80000011602 */
[----:B------:R-:W-:-:S05]  /*26fa0*/  LOP3.LUT R2, R2, 0x3, RZ, 0xc0, !PT ;  /* 0x0000000302027812 */ /* 0x000fca00078ec0ff */
[----:B-1----:R-:W-:-:S07]  /*26fb0*/  IMAD.MOV.U32 R13, RZ, RZ, R2 ;  /* 0x000000ffff0d7224 */ /* 0x002fce00078e0002 */
[----:B0-2---:R-:W-:Y:S05]  /*26fc0*/  WARPSYNC.COLLECTIVE R15, `(.L_x_12646) ;  /* 0x000000000f087348 */ /* 0x005fea0003c00000 */
[----:B------:R1:W3:Y:S02]  /*26fd0*/  SHFL.IDX P6, R14, R13, R12, R11 ;  /* 0x0000000c0d0e7389 */ /* 0x0002e400000c000b */
[----:B0123--:R-:W-:Y:S01]  /*26fe0*/  ENDCOLLECTIVE ;  /* 0x000000000000791b */ /* 0x00ffe20003800000 */
.L_x_12646:
[----:B------:R-:W-:Y:S05]  /*26ff0*/  BSYNC B0 ;  /* 0x0000000000007941 */ /* 0x000fea0003800000 */
.L_x_12645:
[----:B------:R-:W-:Y:S05]  /*27000*/  BRA `(.L_x_12647) ;  /* 0xffffffd800ec7947 */ /* 0x000fea000383ffff */
.L_x_12552:
[----:B------:R-:W-:Y:S01]  /*27010*/  BSSY B0, `(.L_x_12648) ;  /* 0x0000006000007945 */ /* 0x000fe20003800000 */
[----:B------:R-:W-:-:S07]  /*27020*/  IMAD.MOV.U32 R15, RZ, RZ, -0x1 ;  /* 0xffffffffff0f7424 */ /* 0x000fce00078e00ff */
[----:B012---:R-:W-:Y:S05]  /*27030*/  WARPSYNC.COLLECTIVE R15, `(.L_x_12649) ;  /* 0x000000000f0c7348 */ /* 0x007fea0003c00000 */
[----:B------:R-:W-:Y:S02]  /*27040*/  ELECT P6, UR62, PT ;  /* 0x00000000003e782f */ /* 0x000fe400038c0000 */
[----:B------:R-:W-:Y:S01]  /*27050*/  MOV R14, UR62 ;  /* 0x0000003e000e7c02 */ /* 0x000fe20008000f00 */
[----:B012---:R-:W-:Y:S10]  /*27060*/  ENDCOLLECTIVE ;  /* 0x000000000000791b */ /* 0x007ff40003800000 */
.L_x_12649:
[----:B------:R-:W-:Y:S05]  /*27070*/  BSYNC B0 ;  /* 0x0000000000007941 */ /* 0x000fea0003800000 */
.L_x_12648:
[----:B------:R-:W-:Y:S05]  /*27080*/  BRA `(.L_x_12650) ;  /* 0xffffffd800e07947 */ /* 0x000fea000383ffff */
.L_x_12554:
[----:B0-----:R0:W3:Y:S02]  /*27090*/  SYNCS.PHASECHK.TRANS64.TRYWAIT P1, [R5+URZ], R4 ;  /* 0x00000004050075a7 */ /* 0x0010e4000802017f */
[----:B---3--:R-:W-:Y:S05]  /*270a0*/  @!P1 NANOSLEEP.SYNCS 0x989680 ;  /* 0x009896800000995d */ /* 0x008fea0003900000 */
[----:B------:R-:W3:Y:S02]  /*270b0*/  @!P1 SYNCS.PHASECHK.TRANS64 P1, [R5+URZ], R4 ;  /* 0x00000004050095a7 */ /* 0x000ee4000802007f */
[----:B---3--:R-:W-:Y:S05]  /*270c0*/  @!P1 BRA `(.L_x_12554) ;  /* 0xfffffffc00f09947 */ /* 0x008fea000383ffff */
[----:B------:R-:W-:Y:S05]  /*270d0*/  BRA `(.L_x_12651) ;  /* 0xffffffdc00187947 */ /* 0x000fea000383ffff */
.L_x_12555:
[----:B---3--:R3:W4:Y:S02]  /*270e0*/  SYNCS.PHASECHK.TRANS64.TRYWAIT P1, [R9+URZ], R0 ;  /* 0x00000000090075a7 */ /* 0x008724000802017f */
[----:B----4-:R-:W-:Y:S05]  /*270f0*/  @!P1 NANOSLEEP.SYNCS 0x989680 ;  /* 0x009896800000995d */ /* 0x010fea0003900000 */
[----:B------:R-:W4:Y:S02]  /*27100*/  @!P1 SYNCS.PHASECHK.TRANS64 P1, [R9+URZ], R0 ;  /* 0x00000000090095a7 */ /* 0x000f24000802007f */
[----:B----4-:R-:W-:Y:S05]  /*27110*/  @!P1 BRA `(.L_x_12555) ;  /* 0xfffffffc00f09947 */ /* 0x010fea000383ffff */
[----:B------:R-:W-:Y:S05]  /*27120*/  BRA `(.L_x_12652) ;  /* 0xffffffdc000c7947 */ /* 0x000fea000383ffff */
.L_x_12557:
[----:B----4-:R4:W0:Y:S02]  /*27130*/  SYNCS.PHASECHK.TRANS64.TRYWAIT P1, [R29+URZ+0x13260], R4 ;  /* 0x013260041d0075a7 */ /* 0x010824000802017f */
[----:B0-----:R-:W-:Y:S05]  /*27140*/  @!P1 NANOSLEEP.SYNCS 0x989680 ;  /* 0x009896800000995d */ /* 0x001fea0003900000 */
[----:B------:R-:W0:Y:S02]  /*27150*/  @!P1 SYNCS.PHASECHK.TRANS64 P1, [R29+URZ+0x13260], R4 ;  /* 0x013260041d0095a7 */ /* 0x000e24000802007f */
[----:B0-----:R-:W-:Y:S05]  /*27160*/  @!P1 BRA `(.L_x_12557) ;  /* 0xfffffffc00f09947 */ /* 0x001fea000383ffff */
[----:B------:R-:W-:Y:S05]  /*27170*/  BRA `(.L_x_12653) ;  /* 0xffffffdc000c7947 */ /* 0x000fea000383ffff */
.L_x_12559:
[----:B------:R0:W0:Y:S02]  /*27180*/  SYNCS.PHASECHK.TRANS64.TRYWAIT P1, [R7+URZ+0x13260], R0 ;  /* 0x01326000070075a7 */ /* 0x000024000802017f */
[----:B0-----:R-:W-:Y:S05]  /*27190*/  @!P1 NANOSLEEP.SYNCS 0x989680 ;  /* 0x009896800000995d */ /* 0x001fea0003900000 */
[----:B------:R-:W0:Y:S02]  /*271a0*/  @!P1 SYNCS.PHASECHK.TRANS64 P1, [R7+URZ+0x13260], R0 ;  /* 0x01326000070095a7 */ /* 0x000e24000802007f */
[----:B0-----:R-:W-:Y:S05]  /*271b0*/  @!P1 BRA `(.L_x_12559) ;  /* 0xfffffffc00f09947 */ /* 0x001fea000383ffff */
[----:B------:R-:W-:Y:S05]  /*271c0*/  BRA `(.L_x_12654) ;  /* 0xffffffdc000c7947 */ /* 0x000fea000383ffff */
.L_x_12561:
[----:B------:R0:W0:Y:S02]  /*271d0*/  SYNCS.PHASECHK.TRANS64.TRYWAIT P0, [R29+URZ+0x13280], R4 ;  /* 0x013280041d0075a7 */ /* 0x000024000800017f */
[----:B0-----:R-:W-:Y:S05]  /*271e0*/  @!P0 NANOSLEEP.SYNCS 0x989680 ;  /* 0x009896800000895d */ /* 0x001fea0003900000 */
[----:B------:R-:W0:Y:S02]  /*271f0*/  @!P0 SYNCS.PHASECHK.TRANS64 P0, [R29+URZ+0x13280], R4 ;  /* 0x013280041d0085a7 */ /* 0x000e24000800007f */
[----:B0-----:R-:W-:Y:S05]  /*27200*/  @!P0 BRA `(.L_x_12561) ;  /* 0xfffffffc00f08947 */ /* 0x001fea000383ffff */
[----:B------:R-:W-:Y:S05]  /*27210*/  BRA `(.L_x_12562) ;  /* 0xffffffdc00087947 */ /* 0x000fea000383ffff */
.L_x_12655:
        /* <DEDUP_REMOVED lines=14> */
.L_x_13379:


//--------------------- .text._ZN7cutlass13device_kernelIN5flash11enable_sm90INS1_16FlashAttnFwdSm90INS1_25CollectiveMainloopFwdSm90ILi2EN4cute5tupleIJNS5_1CILi1EEES8_S8_EEENS6_IJNS7_ILi192EEENS7_ILi160EEENS7_ILi64EEEEEELi64ENS_12float_e4m3_tEfNS_4arch4Sm90ELb1ELb0ELb1ELb0ELb0ELb0ELb0ELb1ELb1ELb1ELb1ELb0EEENS1_21CollectiveEpilogueFwdINS6_IJSA_SC_SB_EEES9_NS_10bfloat16_tESG_Li384ELb0ELb1ELb1ELb1EEENS1_19SingleTileSchedulerILb0ELb1ELb1ELi192EEEEEEEEEvNT_6ParamsE --------------------------
	.section	.text._ZN7cutlass13device_kernelIN5flash11enable_sm90INS1_16FlashAttnFwdSm90INS1_25CollectiveMainloopFwdSm90ILi2EN4cute5tupleIJNS5_1CILi1EEES8_S8_EEENS6_IJNS7_ILi192EEENS7_ILi160EEENS7_ILi64EEEEEELi64ENS_12float_e4m3_tEfNS_4arch4Sm90ELb1ELb0ELb1ELb0ELb0ELb0ELb0ELb1ELb1ELb1ELb1ELb0EEENS1_21CollectiveEpilogueFwdINS6_IJSA_SC_SB_EEES9_NS_10bfloat16_tESG_Li384ELb0ELb1ELb1ELb1EEENS1_19SingleTileSchedulerILb0ELb1ELb1ELi192EEEEEEEEEvNT_6ParamsE,"ax",@progbits
	.align	128
.text._ZN7cutlass13device_kernelIN5flash11enable_sm90INS1_16FlashAttnFwdSm90INS1_25CollectiveMainloopFwdSm90ILi2EN4cute5tupleIJNS5_1CILi1EEES8_S8_EEENS6_IJNS7_ILi192EEENS7_ILi160EEENS7_ILi64EEEEEELi64ENS_12float_e4m3_tEfNS_4arch4Sm90ELb1ELb0ELb1ELb0ELb0ELb0ELb0ELb1ELb1ELb1ELb1ELb0EEENS1_21CollectiveEpilogueFwdINS6_IJSA_SC_SB_EEES9_NS_10bfloat16_tESG_Li384ELb0ELb1ELb1ELb1EEENS1_19SingleTileSchedulerILb0ELb1ELb1ELi192EEEEEEEEEvNT_6ParamsE:
        .type           _ZN7cutlass13device_kernelIN5flash11enable_sm90INS1_16FlashAttnFwdSm90INS1_25CollectiveMainloopFwdSm90ILi2EN4cute5tupleIJNS5_1CILi1EEES8_S8_EEENS6_IJNS7_ILi192EEENS7_ILi160EEENS7_ILi64EEEEEELi64ENS_12float_e4m3_tEfNS_4arch4Sm90ELb1ELb0ELb1ELb0ELb0ELb0ELb0ELb1ELb1ELb1ELb1ELb0EEENS1_21CollectiveEpilogueFwdINS6_IJSA_SC_SB_EEES9_NS_10bfloat16_tESG_Li384ELb0ELb1ELb1ELb1EEENS1_19SingleTileSchedulerILb0ELb1ELb1ELi192EEEEEEEEEvNT_6ParamsE,@function
        .size           _ZN7cutlass13device_kernelIN5flash11enable_sm90INS1_16FlashAttnFwdSm90INS1_25CollectiveMainloopFwdSm90ILi2EN4cute5tupleIJNS5_1CILi1EEES8_S8_EEENS6_IJNS7_ILi192EEENS7_ILi160EEENS7_ILi64EEEEEELi64ENS_12float_e4m3_tEfNS_4arch4Sm90ELb1ELb0ELb1ELb0ELb0ELb0ELb0ELb1ELb1ELb1ELb1ELb0EEENS1_21CollectiveEpilogueFwdINS6_IJSA_SC_SB_EEES9_NS_10bfloat16_tESG_Li384ELb0ELb1ELb1ELb1EEENS1_19SingleTileSchedulerILb0ELb1ELb1ELi192EEEEEEEEEvNT_6ParamsE,(.L_x_13380 - _ZN7cutlass13device_kernelIN5flash11enable_sm90INS1_16FlashAttnFwdSm90INS1_25CollectiveMainloopFwdSm90ILi2EN4cute5tupleIJNS5_1CILi1EEES8_S8_EEENS6_IJNS7_ILi192EEENS7_ILi160EEENS7_ILi64EEEEEELi64ENS_12float_e4m3_tEfNS_4arch4Sm90ELb1ELb0ELb1ELb0ELb0ELb0ELb0ELb1ELb1ELb1ELb1ELb0EEENS1_21CollectiveEpilogueFwdINS6_IJSA_SC_SB_EEES9_NS_10bfloat16_tESG_Li384ELb0ELb1ELb1ELb1EEENS1_19SingleTileSchedulerILb0ELb1ELb1ELi192EEEEEEEEEvNT_6ParamsE)
        .other          _ZN7cutlass13device_kernelIN5flash11enable_sm90INS1_16FlashAttnFwdSm90INS1_25CollectiveMainloopFwdSm90ILi2EN4cute5tupleIJNS5_1CILi1EEES8_S8_EEENS6_IJNS7_ILi192EEENS7_ILi160EEENS7_ILi64EEEEEELi64ENS_12float_e4m3_tEfNS_4arch4Sm90ELb1ELb0ELb1ELb0ELb0ELb0ELb0ELb1ELb1ELb1ELb1ELb0EEENS1_21CollectiveEpilogueFwdINS6_IJSA_SC_SB_EEES9_NS_10bfloat16_tESG_Li384ELb0ELb1ELb1ELb1EEENS1_19SingleTileSchedulerILb0ELb1ELb1ELi192EEEEEEEEEvNT_6ParamsE,@"STO_CUDA_ENTRY STV_DEFAULT"
_ZN7cutlass13device_kernelIN5flash11enable_sm90INS1_16FlashAttnFwdSm90INS1_25CollectiveMainloopFwdSm90ILi2EN4cute5tupleIJNS5_1CILi1EEES8_S8_EEENS6_IJNS7_ILi192EEENS7_ILi160EEENS7_ILi64EEEEEELi64ENS_12float_e4m3_tEfNS_4arch4Sm90ELb1ELb0ELb1ELb0ELb0ELb0ELb0ELb1ELb1ELb1ELb1ELb0EEENS1_21CollectiveEpilogueFwdINS6_IJSA_SC_SB_EEES9_NS_10bfloat16_tESG_Li384ELb0ELb1ELb1ELb1EEENS1_19SingleTileSchedulerILb0ELb1ELb1ELi192EEEEEEEEEvNT_6ParamsE:
        /* <DEDUP_REMOVED lines=17> */
.L_x_12657:
[----:B------:R-:W-:Y:S05]  /*0110*/  BSYNC B0 ;  /* 0x0000000000007941 */ /* 0x000fea0003800000 */
.L_x_12656:
        /* <DEDUP_REMOVED lines=41> */
.L_x_12658:
        /* <DEDUP_REMOVED lines=22> */
.L_x_12659:
        /* <DEDUP_REMOVED lines=18> */
.L_x_12660:
        /* <DEDUP_REMOVED lines=22> */
.L_x_12661:
        /* <DEDUP_REMOVED lines=22> */
.L_x_12662:
        /* <DEDUP_REMOVED lines=9> */
.L_x_12665:
        /* <DEDUP_REMOVED lines=40> */
[----:B------:R-:W-:-:S02]  /*0c00*/  UIMAD.WIDE UR4, UR4, 0x66666667, URZ ;  /* 0x66666667040478a5 */ /* 0x000fc4000f8e023f */
[----:B------:R-:W-:Y:S02]  /*0c10*/  UIADD3 UR6, UR7, UR6, URZ ;  /* 0x0000000607067290 */ /* 0x000fe4000fffe03f */
[----:B------:R-:W-:Y:S02]  /*0c20*/  USHF.R.U32.HI UR4, URZ, 0x1f, UR5 ;  /* 0x0000001f3f047899 */ /* 0x000fe40008011605 */
[----:B------:R-:W-:Y:S02]  /*0c30*/  UIMAD.WIDE UR6, UR6, 0x66666667, URZ ;  /* 0x66666667060678a5 */ /* 0x000fe4000f8e023f */
[----:B------:R-:W-:Y:S02]  /*0c40*/  ULEA.HI.SX32 UR4, UR5, UR4, 0x1a ;  /* 0x0000000405047291 */ /* 0x000fe4000f8fd23f */
[----:B------:R-:W-:-:S04]  /*0c50*/  USHF.R.U32.HI UR6, URZ, 0x1f, UR7 ;  /* 0x0000001f3f067899 */ /* 0x000fc80008011607 */
[----:B------:R-:W-:-:S04]  /*0c60*/  ULEA.HI.SX32 UR6, UR7, UR6, 0x1a ;  /* 0x0000000607067291 */ /* 0x000fc8000f8fd23f */
        /* <DEDUP_REMOVED lines=41> */
.L_x_12667:
[----:B------:R-:W-:Y:S01]  /*0f00*/  UIMAD UR46, UR46, UR4, URZ ;  /* 0x000000042e2e72a4 */ /* 0x000fe2000f8e023f */
[----:B------:R-:W-:Y:S01]  /*0f10*/  IMAD.U32 R0, RZ, RZ, UR9 ;  /* 0x00000009ff007e24 */ /* 0x000fe2000f8e00ff */
[----:B------:R-:W-:Y:S01]  /*0f20*/  USHF.R.S32.HI UR47, URZ, 0x1f, UR41 ;  /* 0x0000001f3f2f7899 */ /* 0x000fe20008011429 */
[----:B------:R-:W-:Y:S01]  /*0f30*/  IMAD.U32 R3, RZ, RZ, UR4 ;  /* 0x00000004ff037e24 */ /* 0x000fe2000f8e00ff */
[----:B------:R-:W-:Y:S01]  /*0f40*/  UIMAD UR39, UR45, UR39, URZ ;  /* 0x000000272d2772a4 */ /* 0x000fe2000f8e023f */
[----:B------:R-:W-:Y:S01]  /*0f50*/  VIADD R104, R27, 0xffffff80 ;  /* 0xffffff801b687836 */ /* 0x000fe20000000000 */
[----:B------:R-:W-:Y:S02]  /*0f60*/  PLOP3.LUT P0, PT, PT, PT, PT, 0x80, 0x0 ;  /* 0x000000000000781c */ /* 0x000fe40003f0f070 */
[----:B------:R-:W-:Y:S02]  /*0f70*/  CS2R R28, SRZ ;  /* 0x00000000001c7805 */ /* 0x000fe4000001ff00 */
[----:B------:R-:W-:Y:S01]  /*0f80*/  VIADDMNMX R0, R3, UR46, R0, PT ;  /* 0x0000002e03007c46 */ /* 0x000fe2000b800100 */
[----:B------:R-:W-:Y:S01]  /*0f90*/  IMAD.MOV.U32 R2, RZ, RZ, RZ ;  /* 0x000000ffff027224 */ /* 0x000fe200078e00ff */
[----:B------:R-:W-:-:S02]  /*0fa0*/  CS2R R24, SRZ ;  /* 0x0000000000187805 */ /* 0x000fc4000001ff00 */
[----:B------:R-:W-:Y:S02]  /*0fb0*/  CS2R R30, SRZ ;  /* 0x00000000001e7805 */ /* 0x000fe4000001ff00 */
[----:B------:R-:W-:Y:S01]  /*0fc0*/  R2UR UR49, R0 ;  /* 0x00000000003172ca */ /* 0x000fe200000e0000 */
        /* <DEDUP_REMOVED lines=12> */
[----:B------:R-:W-:Y:S01]  /*1090*/  UISETP.GT.AND UP0, UPT, UR49, UR46, UPT ;  /* 0x0000002e3100728c */ /* 0x000fe2000bf04270 */
[----:B------:R-:W-:Y:S02]  /*10a0*/  CS2R R54, SRZ ;  /* 0x0000000000367805 */ /* 0x000fe4000001ff00 */
[----:B------:R-:W-:-:S03]  /*10b0*/  CS2R R50, SRZ ;  /* 0x0000000000327805 */ /* 0x000fc6000001ff00 */
[----:B------:R-:W-:-:S13]  /*10c0*/  PLOP3.LUT P1, PT, PT, PT, UP0, 0x80, 0x0 ;  /* 0x000000000000781c */ /* 0x000fda0003f2f008 */
[----:B------:R-:W-:Y:S05]  /*10d0*/  @!P1 BRA `(.L_x_12668) ;  /* 0x000000a8004c9947 */ /* 0x000fea0003800000 */
        /* <DEDUP_REMOVED lines=36> */
.L_x_12669:
        /* <DEDUP_REMOVED lines=14> */
[----:B------:R-:W-:Y:S02]  /*1400*/  @UP1 UIMAD UR12, UR47, UR16, URZ ;  /* 0x000000102f0c12a4 */ /* 0x000fe4000f8e023f */
[----:B------:R-:W-:Y:S02]  /*1410*/  @UP0 UIMAD UR15, UR41, UR15, UR8 ;  /* 0x0000000f290f02a4 */ /* 0x000fe4000f8e0208 */
[----:B------:R-:W-:Y:S02]  /*1420*/  @UP1 UIMAD.WIDE.U32 UR8, UR41, UR16, URZ ;  /* 0x00000010290812a5 */ /* 0x000fe4000f8e003f */
        /* <DEDUP_REMOVED lines=10> */
[----:B------:R-:W-:Y:S02]  /*14d0*/  @UP0 UIMAD UR14, UR44, UR19, UR14 ;  /* 0x000000132c0e02a4 */ /* 0x000fe4000f8e020e */
[----:B------:R-:W-:Y:S02]  /*14e0*/  @UP0 UIMAD.WIDE.U32 UR10, UR44, UR18, UR10 ;  /* 0x000000122c0a02a5 */ /* 0x000fe4000f8e000a */
        /* <DEDUP_REMOVED lines=19> */
.L_x_12760:
[----:B------:R-:W-:-:S06]  /*1620*/  ULOP3.LUT UR4, UR40, 0x1, URZ, 0xfc, !UPT ;  /* 0x0000000128047892 */ /* 0x000fcc000f8efc3f */
[----:B------:R-:W-:-:S05]  /*1630*/  IMAD.U32 R2, RZ, RZ, UR4 ;  /* 0x00000004ff027e24 */ /* 0x000fca000f8e00ff */
[----:B------:R-:W-:-:S13]  /*1640*/  ISETP.NE.AND P0, PT, R2, 0x3, PT ;  /* 0x000000030200780c */ /* 0x000fda0003f05270 */
[----:B------:R-:W-:Y:S05]  /*1650*/  @!P0 BRA `(.L_x_12671) ;  /* 0x0000000000048947 */ /* 0x000fea0003800000 */
[----:B------:R-:W-:Y:S01]  /*1660*/  BPT.TRAP 0x1 ;  /* 0x000000040000795c */ /* 0x000fe20000300000 */
.L_x_12671:
[----:B------:R1:W2:Y:S01]  /*1670*/  SYNCS.PHASECHK.TRANS64.TRYWAIT P2, [UR48+0x12430], R6 ;  /* 0x01243006ff0075a7 */ /* 0x0002a20008040170 */
[----:B------:R-:W-:Y:S05]  /*1680*/  @!P0 BRA `(.L_x_12672) ;  /* 0x0000000000048947 */ /* 0x000fea0003800000 */
[----:B------:R-:W-:Y:S01]  /*1690*/  BPT.TRAP 0x1 ;  /* 0x000000040000795c */ /* 0x000fe20000300000 */
.L_x_12672:
[----:B------:R-:W-:Y:S01]  /*16a0*/  ISETP.NE.AND P1, PT, R16, RZ, PT ;  /* 0x000000ff1000720c */ /* 0x000fe20003f25270 */
[----:B--2---:R-:W-:-:S12]  /*16b0*/  @P2 BRA `(.L_x_12673) ;  /* 0x0000000000082947 */ /* 0x004fd80003800000 */
[----:B------:R-:W2:Y:S02]  /*16c0*/  SYNCS.PHASECHK.TRANS64.TRYWAIT P2, [UR48+0x12430], R6 ;  /* 0x01243006ff0075a7 */ /* 0x000ea40008040170 */
[----:B--2---:R-:W-:Y:S05]  /*16d0*/  @!P2 BRA `(.L_x_12674) ;  /* 0x000000ec0038a947 */ /* 0x004fea0003800000 */
.L_x_12673:
        /* <DEDUP_REMOVED lines=12> */
[C---:B------:R-:W-:Y:S01]  /*17a0*/  IMAD.IADD R5, R104.reuse, 0x1, -R5 ;  /* 0x0000000168057824 */ /* 0x040fe200078e0a05 */
[----:B------:R-:W-:Y:S01]  /*17b0*/  ULOP3.LUT UR6, UR4, 0x10000, URZ, 0xfc, !UPT ;  /* 0x0001000004067892 */ /* 0x000fe2000f8efc3f */
[----:B------:R-:W-:Y:S01]  /*17c0*/  LOP3.LUT R107, R107, 0xfffffffc, RZ, 0xc0, !PT ;  /* 0xfffffffc6b6b7812 */ /* 0x000fe200078ec0ff */
[----:B------:R-:W-:Y:S01]  /*17d0*/  ULDC UR17, c[0x0][0x988] ;  /* 0x0002620000117ab9 */ /* 0x000fe20000000800 */
[----:B------:R-:W-:Y:S01]  /*17e0*/  UMOV UR4, UR36 ;  /* 0x0000002400047c82 */ /* 0x000fe20008000000 */
[----:B------:R-:W-:Y:S01]  /*17f0*/  UIADD3 UR10, UR6, 0x80, URZ ;  /* 0x00000080060a7890 */ /* 0x000fe2000fffe03f */
[----:B------:R-:W-:Y:S01]  /*1800*/  SHF.R.S32.HI R4, RZ, 0x1f, R5 ;  /* 0x0000001fff047819 */ /* 0x000fe20000011405 */
[----:B------:R-:W-:Y:S01]  /*1810*/  IMAD.IADD R107, R104, 0x1, -R107 ;  /* 0x00000001686b7824 */ /* 0x000fe200078e0a6b */
[----:B------:R-:W-:-:S02]  /*1820*/  UIADD3 UR20, UR49, -0x2, URZ ;  /* 0xfffffffe31147890 */ /* 0x000fc4000fffe03f */
[----:B------:R-:W-:Y:S01]  /*1830*/  QGMMA.64x32x32.F32.E4M3.E4M3 R88, gdesc[UR4], RZ, !UPT, gsb0 ;  /* 0x00600000045879f3 */ /* 0x000fe2000c0008ff */
[----:B------:R-:W-:Y:S02]  /*1840*/  UIADD3 UR4, UR6, 0x100, URZ ;  /* 0x0000010006047890 */ /* 0x000fe4000fffe03f */
[----:B------:R-:W-:Y:S02]  /*1850*/  UIADD3 UR5, UR6, 0x180, URZ ;  /* 0x0000018006057890 */ /* 0x000fe4000fffe03f */
        /* <DEDUP_REMOVED lines=35> */
[----:B------:R-:W-:Y:S01]  /*1a90*/  UMOV UR5, 0xffffff60 ;  /* 0xffffff6000057882 */ /* 0x000fe20000000000 */
[----:B------:R-:W-:Y:S01]  /*1aa0*/  ULDC UR7, c[0x0][0x288] ;  /* 0x0000a20000077ab9 */ /* 0x000fe20000000800 */
[----:B------:R-:W-:Y:S01]  /*1ab0*/  UIMAD UR5, UR49, UR5, 0xa1 ;  /* 0x000000a1310574a4 */ /* 0x000fe2000f8e0205 */
        /* <DEDUP_REMOVED lines=25> */
[C---:B01----:R-:W-:Y:S01]  /*1c50*/  FMUL.FTZ R6, R0.reuse, R100 ;  /* 0x0000006400067220 */ /* 0x043fe20000410000 */
[C---:B------:R-:W-:Y:S01]  /*1c60*/  FMUL.FTZ R3, R0.reuse, R97 ;  /* 0x0000006100037220 */ /* 0x040fe20000410000 */
[----:B------:R-:W-:-:S05]  /*1c70*/  FMUL.FTZ R2, R0, R101 ;  /* 0x0000006500027220 */ /* 0x000fca0000410000 */
[----:B------:R-:W0:Y:S08]  /*1c80*/  MUFU.TANH R91, R91 ;  /* 0x0000005b005b7308 */ /* 0x000e300000002400 */
[----:B------:R-:W1:Y:S08]  /*1c90*/  MUFU.TANH R90, R90 ;  /* 0x0000005a005a7308 */ /* 0x000e700000002400 */
[----:B------:R-:W4:Y:S08]  /*1ca0*/  MUFU.TANH R92, R92 ;  /* 0x0000005c005c7308 */ /* 0x000f300000002400 */
        /* <DEDUP_REMOVED lines=29> */
[----:B------:R-:W5:Y:S01]  /*1e80*/  MUFU.TANH R78, R78 ;  /* 0x0000004e004e7308 */ /* 0x000f620000002400 */
[----:B------:R-:W-:-:S02]  /*1e90*/  WARPGROUP.DEPBAR.LE gsb0, 0x0 ;  /* 0x00008000000079c5 */ /* 0x000fc40000010000 */
[----:B------:R-:W-:Y:S01]  /*1ea0*/  FMUL.FTZ R20, R0, R57 ;  /* 0x0000003900147220 */ /* 0x000fe20000410000 */
[----:B------:R-:W-:-:S04]  /*1eb0*/  IMAD.HI R57, R105, 0x55555556, RZ ;  /* 0x5555555669397827 */ /* 0x000fc800078e02ff */
[C---:B------:R-:W-:Y:S01]  /*1ec0*/  FMUL.FTZ R22, R0.reuse, R60 ;  /* 0x0000003c00167220 */ /* 0x040fe20000410000 */
[----:B------:R-:W-:Y:S01]  /*1ed0*/  FMUL.FTZ R60, R0, R65 ;  /* 0x00000041003c7220 */ /* 0x000fe20000410000 */
[----:B------:R-:W-:Y:S01]  /*1ee0*/  LEA.HI R65, R4, R5, RZ, 0x2 ;  /* 0x0000000504417211 */ /* 0x000fe200078f10ff */
[C---:B------:R-:W-:Y:S01]  /*1ef0*/  FMUL.FTZ R21, R0.reuse, R56 ;  /* 0x0000003800157220 */ /* 0x040fe20000410000 */
[C---:B------:R-:W-:Y:S01]  /*1f00*/  FMUL.FTZ R56, R0.reuse, R64 ;  /* 0x0000004000387220 */ /* 0x040fe20000410000 */
[----:B------:R-:W-:Y:S01]  /*1f10*/  LEA.HI R74, R57, R57, RZ, 0x1 ;  /* 0x00000039394a7211 */ /* 0x000fe200078f08ff */
[----:B------:R-:W-:Y:S01]  /*1f20*/  FMUL.FTZ R64, R0, R69 ;  /* 0x0000004500407220 */ /* 0x000fe20000410000 */
[----:B------:R-:W-:Y:S01]  /*1f30*/  LEA.HI R57, R4, R5, RZ, 0x5 ;  /* 0x0000000504397211 */ /* 0x000fe200078f28ff */
[C---:B------:R-:W-:Y:S01]  /*1f40*/  FMUL.FTZ R23, R0.reuse, R61 ;  /* 0x0000003d00177220 */ /* 0x040fe20000410000 */
[--C-:B------:R-:W-:Y:S01]  /*1f50*/  SHF.R.S32.HI R4, RZ, 0x2, R65.reuse ;  /* 0x00000002ff047819 */ /* 0x100fe20000011441 */
[C---:B------:R-:W-:Y:S01]  /*1f60*/  FMUL.FTZ R61, R0.reuse, R68 ;  /* 0x00000044003d7220 */ /* 0x040fe20000410000 */
[----:B------:R-:W-:Y:S01]  /*1f70*/  SHF.R.S32.HI R69, RZ, 0x1f, R65 ;  /* 0x0000001fff457819 */ /* 0x000fe20000011441 */
[----:B------:R-:W-:Y:S01]  /*1f80*/  WARPGROUP.ARRIVE ;  /* 0x00000000000079c5 */ /* 0x000fe20000000000 */
[----:B------:R-:W-:Y:S01]  /*1f90*/  SHF.R.S32.HI R68, RZ, 0x5, R57 ;  /* 0x00000005ff447819 */ /* 0x000fe20000011439 */
[----:B------:R-:W-:Y:S01]  /*1fa0*/  FMUL.FTZ R57, R0, R58 ;  /* 0x0000003a00397220 */ /* 0x000fe20000410000 */
[-C--:B------:R-:W-:Y:S01]  /*1fb0*/  LEA.HI R69, R69, R4.reuse, RZ, 0x3 ;  /* 0x0000000445457211 */ /* 0x080fe200078f18ff */
[----:B------:R-:W-:Y:S01]  /*1fc0*/  IMAD R74, R74, -0x3, R105 ;  /* 0xfffffffd4a4a7824 */ /* 0x000fe200078e0269 */
[----:B------:R-:W-:Y:S01]  /*1fd0*/  LEA R79, R68, UR38, 0x4 ;  /* 0x00000026444f7c11 */ /* 0x000fe2000f8e20ff */
[----:B------:R-:W-:Y:S01]  /*1fe0*/  QGMMA.64x32x32.F32.E4M3.E4M3 R40, gdesc[UR8], R40, gsb0 ;  /* 0x00600000082879f3 */ /* 0x000fe20008000828 */
[----:B------:R-:W-:Y:S01]  /*1ff0*/  LOP3.LUT R69, R69, 0xfffffff8, RZ, 0xc0, !PT ;  /* 0xfffffff845457812 */ /* 0x000fe200078ec0ff */
[C---:B------:R-:W-:Y:S01]  /*2000*/  FMUL.FTZ R68, R0.reuse, R59 ;  /* 0x0000003b00447220 */ /* 0x040fe20000410000 */
[----:B------:R-:W-:Y:S01]  /*2010*/  LEA.HI R58, R107, R107, RZ, 0x1 ;  /* 0x0000006b6b3a7211 */ /* 0x000fe200078f08ff */
[C---:B------:R-:W-:Y:S01]  /*2020*/  FMUL.FTZ R59, R0.reuse, R63 ;  /* 0x0000003f003b7220 */ /* 0x040fe20000410000 */
[----:B------:R-:W-:Y:S01]  /*2030*/  IADD3 R69, R79, R4, -R69 ;  /* 0x000000044f457210 */ /* 0x000fe20007ffe845 */
[----:B------:R-:W-:Y:S01]  /*2040*/  FMUL.FTZ R71, R0, R71 ;  /* 0x0000004700477220 */ /* 0x000fe20000410000 */
[----:B------:R-:W-:Y:S01]  /*2050*/  LOP3.LUT R58, R58, 0x1ffffffe, RZ, 0xc0, !PT ;  /* 0x1ffffffe3a3a7812 */ /* 0x000fe200078ec0ff */
[----:B------:R-:W-:Y:S01]  /*2060*/  UIADD3 UR10, UR6, 0x202, URZ ;  /* 0x00000202060a7890 */ /* 0x000fe2000fffe03f */
[----:B------:R-:W5:Y:S01]  /*2070*/  MUFU.TANH R76, R76 ;  /* 0x0000004c004c7308 */ /* 0x000f620000002400 */
[----:B------:R-:W-:Y:S01]  /*2080*/  IMAD R69, R74, 0x40, R69 ;  /* 0x000000404a457824 */ /* 0x000fe200078e0245 */
[----:B------:R-:W-:Y:S01]  /*2090*/  UMOV UR11, 0x80000020 ;  /* 0x80000020000b7882 */ /* 0x000fe20000000000 */
[----:B------:R-:W-:-:S02]  /*20a0*/  IMAD.IADD R4, R107, 0x1, -R58 ;  /* 0x000000016b047824 */ /* 0x000fc400078e0a3a */
[C---:B------:R-:W-:Y:S01]  /*20b0*/  FMUL.FTZ R58, R0.reuse, R62 ;  /* 0x0000003e003a7220 */ /* 0x040fe20000410000 */
[C---:B------:R-:W-:Y:S01]  /*20c0*/  FMUL.FTZ R67, R0.reuse, R67 ;  /* 0x0000004300437220 */ /* 0x040fe20000410000 */
[----:B------:R-:W-:Y:S01]  /*20d0*/  FMUL.FTZ R79, R0, R70 ;  /* 0x00000046004f7220 */ /* 0x000fe20000410000 */
[----:B------:R-:W-:Y:S02]  /*20e0*/  IMAD R4, R4, 0x8, R69 ;  /* 0x0000000804047824 */ /* 0x000fe400078e0245 */
[----:B------:R-:W-:Y:S01]  /*20f0*/  FMUL.FTZ R69, R0, R66 ;  /* 0x0000004200457220 */ /* 0x000fe20000410000 */
[----:B------:R1:W-:Y:S01]  /*2100*/  MUFU.TANH R81, R71 ;  /* 0x0000004700517308 */ /* 0x0003e20000002400 */
[----:B------:R-:W-:Y:S01]  /*2110*/  @P2 IMAD.HI.U32 R62, R4, UR4, RZ ;  /* 0x00000004043e2c27 */ /* 0x000fe2000f8e00ff */
[----:B------:R-:W-:-:S03]  /*2120*/  @UP0 ULDC UR4, c[0x0][0x450] ;  /* 0x0001140000040ab9 */ /* 0x000fc60000000800 */
[----:B------:R-:W-:Y:S01]  /*2130*/  IMAD.MOV.U32 R63, RZ, RZ, R4 ;  /* 0x000000ffff3f7224 */ /* 0x000fe200078e0004 */
[----:B------:R-:W-:Y:S01]  /*2140*/  @P2 SHF.R.U32.HI R63, RZ, UR4, R62 ;  /* 0x00000004ff3f2c19 */ /* 0x000fe2000801163e */
[----:B------:R-:W-:Y:S01]  /*2150*/  UIMAD UR4, UR49, -0xa0, UR39 ;  /* 0xffffff60310478a4 */ /* 0x000fe2000f8e0227 */
[----:B------:R-:W-:Y:S01]  /*2160*/  LOP3.LUT R62, R65, 0x7ffffffc, RZ, 0xc0, !PT ;  /* 0x7ffffffc413e7812 */ /* 0x000fe200078ec0ff */
[----:B------:R-:W5:Y:S02]  /*2170*/  MUFU.TANH R77, R77 ;  /* 0x0000004d004d7308 */ /* 0x000f640000002400 */
[----:B------:R-:W2:Y:S01]  /*2180*/  SHFL.IDX PT, R66, R63, 0x1, 0x1c1f ;  /* 0x003c1f003f427f89 */ /* 0x000ea200000e0000 */
[----:B------:R-:W-:Y:S01]  /*2190*/  UIADD3 UR4, UR4, 0xa0, URZ ;  /* 0x000000a004047890 */ /* 0x000fe2000fffe03f */
[----:B------:R-:W-:Y:S02]  /*21a0*/  IMAD.IADD R5, R5, 0x1, -R62 ;  /* 0x0000000105057824 */ /* 0x000fe400078e0a3e */
[----:B------:R-:W-:Y:S01]  /*21b0*/  IMAD.U32 R62, RZ, RZ, UR5 ;  /* 0x00000005ff3e7e24 */ /* 0x000fe2000f8e00ff */
[----:B------:R-:W0:Y:S01]  /*21c0*/  S2UR UR5, SR_CgaCtaId ;  /* 0x00000000000579c3 */ /* 0x000e220000008800 */
[----:B------:R-:W5:Y:S01]  /*21d0*/  MUFU.TANH R57, R57 ;  /* 0x0000003900397308 */ /* 0x000f620000002400 */
[----:B------:R-:W-:Y:S01]  /*21e0*/  IMAD.U32 R74, RZ, RZ, UR4 ;  /* 0x00000004ff4a7e24 */ /* 0x000fe2000f8e00ff */
[----:B------:R-:W-:Y:S01]  /*21f0*/  @UP0 ULDC UR4, c[0x0][0x450] ;  /* 0x0001140000040ab9 */ /* 0x000fe20000000800 */
[C---:B------:R-:W-:Y:S01]  /*2200*/  IMAD R65, R5.reuse, -0x2, R62 ;  /* 0xfffffffe05417824 */ /* 0x040fe200078e023e */
[----:B------:R-:W-:Y:S01]  /*2210*/  MOV R62, UR39 ;  /* 0x00000027003e7c02 */ /* 0x000fe20008000f00 */
[----:B------:R-:W-:-:S03]  /*2220*/  IMAD R74, R5, -0x2, R74 ;  /* 0xfffffffe054a7824 */ /* 0x000fc600078e024a */
[----:B------:R-:W-:Y:S01]  /*2230*/  IADD3 R65, R65, -UR7, R62 ;  /* 0x8000000741417c10 */ /* 0x000fe2000fffe03e */
[----:B------:R-:W5:Y:S08]  /*2240*/  MUFU.TANH R68, R68 ;  /* 0x0000004400447308 */ /* 0x000f700000002400 */
[----:B------:R-:W5:Y:S01]  /*2250*/  MUFU.TANH R58, R58 ;  /* 0x0000003a003a7308 */ /* 0x000f620000002400 */
[----:B--2---:R-:W-:-:S04]  /*2260*/  VIADDMNMX R62, R66, R65, R74, PT ;  /* 0x00000041423e7246 */ /* 0x004fc8000380014a */
[C---:B------:R-:W-:Y:S02]  /*2270*/  ISETP.GT.AND P3, PT, R62.reuse, RZ, PT ;  /* 0x000000ff3e00720c */ /* 0x040fe40003f64270 */
[C---:B------:R-:W-:Y:S01]  /*2280*/  ISETP.GT.AND P4, PT, R62.reuse, 0x1, PT ;  /* 0x000000013e00780c */ /* 0x040fe20003f84270 */
[----:B------:R-:W-:Y:S02]  /*2290*/  WARPGROUP.DEPBAR.LE gsb0, 0x0 ;  /* 0x00008000000079c5 */ /* 0x000fe40000010000 */
[----:B------:R-:W-:Y:S01]  /*22a0*/  ISETP.GT.AND P5, PT, R62, 0x8, PT ;  /* 0x000000083e00780c */ /* 0x000fe20003fa4270 */
[----:B------:R-:W-:Y:S01]  /*22b0*/  WARPGROUP.ARRIVE ;  /* 0x00000000000079c5 */ /* 0x000fe20000000000 */
[----:B------:R-:W-:Y:S01]  /*22c0*/  FSEL R96, R88, -INF , P3 ;  /* 0xff80000058607808 */ /* 0x000fe20001800000 */
[----:B------:R-:W2:Y:S01]  /*22d0*/  MUFU.TANH R59, R59 ;  /* 0x0000003b003b7308 */ /* 0x000ea20000002400 */
[----:B---3--:R-:W-:Y:S01]  /*22e0*/  FSEL R98, R89, -INF , P4 ;  /* 0xff80000059627808 */ /* 0x008fe20002000000 */
[----:B------:R-:W-:Y:S01]  /*22f0*/  FMUL.FTZ R42, R0, R42 ;  /* 0x0000002a002a7220 */ /* 0x000fe20000410000 */
[----:B------:R-:W-:Y:S01]  /*2300*/  ISETP.GT.AND P3, PT, R62, 0x9, PT ;  /* 0x000000093e00780c */ /* 0x000fe20003f64270 */
[----:B------:R-:W-:Y:S01]  /*2310*/  QGMMA.64x32x32.F32.E4M3.E4M3 R24, gdesc[UR8], R24, gsb0 ;  /* 0x00600000081879f3 */ /* 0x000fe20008000818 */
[----:B0-----:R-:W-:Y:S01]  /*2320*/  FSEL R100, R91, -INF , P5 ;  /* 0xff8000005b647808 */ /* 0x001fe20002800000 */
[----:B------:R-:W-:Y:S01]  /*2330*/  FMUL.FTZ R47, R0, R47 ;  /* 0x0000002f002f7220 */ /* 0x000fe20000410000 */
[----:B-1----:R-:W-:Y:S01]  /*2340*/  FMNMX.FTZ R71, R96, R98, !PT ;  /* 0x0000006260477209 */ /* 0x002fe20007810000 */
[----:B------:R-:W0:Y:S01]  /*2350*/  MUFU.TANH R69, R69 ;  /* 0x0000004500457308 */ /* 0x000e220000002400 */
[----:B------:R-:W-:Y:S01]  /*2360*/  ISETP.GT.AND P4, PT, R62, 0x10, PT ;  /* 0x000000103e00780c */ /* 0x000fe20003f84270 */
[----:B------:R-:W-:Y:S01]  /*2370*/  FMUL.FTZ R43, R0, R43 ;  /* 0x0000002b002b7220 */ /* 0x000fe20000410000 */
[----:B------:R-:W-:Y:S01]  /*2380*/  FSEL R102, R90, -INF , P3 ;  /* 0xff8000005a667808 */ /* 0x000fe20001800000 */
[----:B------:R-:W-:Y:S01]  /*2390*/  FMUL.FTZ R46, R0, R46 ;  /* 0x0000002e002e7220 */ /* 0x000fe20000410000 */
[----:B------:R-:W-:Y:S01]  /*23a0*/  FMNMX.FTZ R71, R100, R71, !PT ;  /* 0x0000004764477209 */ /* 0x000fe20007810000 */
[----:B------:R-:W-:Y:S01]  /*23b0*/  FMUL.FTZ R50, R0, R50 ;  /* 0x0000003200327220 */ /* 0x000fe20000410000 */
[----:B------:R-:W-:Y:S01]  /*23c0*/  ISETP.GT.AND P3, PT, R62, 0x11, PT ;  /* 0x000000113e00780c */ /* 0x000fe20003f64270 */
[----:B------:R-:W1:Y:S01]  /*23d0*/  MUFU.TANH R67, R67 ;  /* 0x0000004300437308 */ /* 0x000e620000002400 */
[----:B----4-:R-:W-:Y:S01]  /*23e0*/  FSEL R92, R92, -INF , P4 ;  /* 0xff8000005c5c7808 */ /* 0x010fe20002000000 */
[----:B------:R-:W-:Y:S01]  /*23f0*/  FMUL.FTZ R54, R0, R54 ;  /* 0x0000003600367220 */ /* 0x000fe20000410000 */
[----:B------:R-:W-:Y:S01]  /*2400*/  FMNMX.FTZ R71, R102, R71, !PT ;  /* 0x0000004766477209 */ /* 0x000fe20007810000 */
[----:B------:R-:W-:Y:S01]  /*2410*/  FMUL.FTZ R55, R0, R55 ;  /* 0x0000003700377220 */ /* 0x000fe20000410000 */
[----:B------:R-:W-:Y:S01]  /*2420*/  ISETP.GT.AND P4, PT, R62, 0x18, PT ;  /* 0x000000183e00780c */ /* 0x000fe20003f84270 */
[----:B------:R-:W-:Y:S01]  /*2430*/  FMUL.FTZ R51, R0, R51 ;  /* 0x0000003300337220 */ /* 0x000fe20000410000 */
[----:B-----5:R-:W-:Y:S01]  /*2440*/  FSEL R104, R93, -INF , P3 ;  /* 0xff8000005d687808 */ /* 0x020fe20001800000 */
[----:B------:R-:W3:Y:S01]  /*2450*/  MUFU.TANH R79, R79 ;  /* 0x0000004f004f7308 */ /* 0x000ee20000002400 */
[----:B------:R-:W-:Y:S01]  /*2460*/  FMNMX.FTZ R71, R92, R71, !PT ;  /* 0x000000475c477209 */ /* 0x000fe20007810000 */
[----:B------:R-:W-:Y:S01]  /*2470*/  FMUL.FTZ R40, R0, R40 ;  /* 0x0000002800287220 */ /* 0x000fe20000410000 */
[----:B------:R-:W-:Y:S01]  /*2480*/  ISETP.GT.AND P3, PT, R62, 0x19, PT ;  /* 0x000000193e00780c */ /* 0x000fe20003f64270 */
[----:B------:R-:W-:Y:S01]  /*2490*/  FMUL.FTZ R41, R0, R41 ;  /* 0x0000002900297220 */ /* 0x000fe20000410000 */
[----:B------:R-:W-:Y:S01]  /*24a0*/  FSEL R94, R94, -INF , P4 ;  /* 0xff8000005e5e7808 */ /* 0x000fe20002000000 */
[----:B------:R-:W-:Y:S01]  /*24b0*/  @UP0 ULDC UR10, c[0x0][0x44c] ;  /* 0x00011300000a0ab9 */ /* 0x000fe20000000800 */
[----:B------:R-:W-:Y:S01]  /*24c0*/  FMNMX.FTZ R71, R104, R71, !PT ;  /* 0x0000004768477209 */ /* 0x000fe20007810000 */
[----:B------:R-:W4:Y:S01]  /*24d0*/  MUFU.TANH R83, R42 ;  /* 0x0000002a00537308 */ /* 0x000f220000002400 */
[----:B------:R-:W-:Y:S01]  /*24e0*/  ISETP.GT.AND P4, PT, R62, 0x20, PT ;  /* 0x000000203e00780c */ /* 0x000fe20003f84270 */
[----:B------:R-:W-:Y:S01]  /*24f0*/  UIMAD.WIDE.U32 UR10, UR38, UR10, URZ ;  /* 0x0000000a260a72a5 */ /* 0x000fe2000f8e003f */
[----:B------:R-:W-:-:S02]  /*2500*/  FSEL R90, R95, -INF , P3 ;  /* 0xff8000005f5a7808 */ /* 0x000fc40001800000 */
[----:B------:R-:W-:Y:S01]  /*2510*/  FMNMX.FTZ R71, R94, R71, !PT ;  /* 0x000000475e477209 */ /* 0x000fe20007810000 */
[----:B------:R-:W-:Y:S01]  /*2520*/  @UP0 USHF.R.U32.HI UR38, URZ, UR4, UR11 ;  /* 0x000000043f260299 */ /* 0x000fe2000801160b */
[----:B------:R-:W-:Y:S01]  /*2530*/  ISETP.GT.AND P3, PT, R62, 0x21, PT ;  /* 0x000000213e00780c */ /* 0x000fe20003f64270 */
[----:B------:R-:W5:Y:S01]  /*2540*/  MUFU.TANH R85, R43 ;  /* 0x0000002b00557308 */ /* 0x000f620000002400 */
[----:B------:R-:W-:Y:S01]  /*2550*/  FSEL R88, R72, -INF , P4 ;  /* 0xff80000048587808 */ /* 0x000fe20002000000 */
[----:B------:R-:W-:Y:S01]  /*2560*/  UIADD3 UR10, UR38, -UR7, UR39 ;  /* 0x80000007260a7290 */ /* 0x000fe2000fffe027 */
[----:B------:R-:W-:Y:S02]  /*2570*/  FMNMX.FTZ R71, R90, R71, !PT ;  /* 0x000000475a477209 */ /* 0x000fe40007810000 */
[----:B------:R-:W-:Y:S01]  /*2580*/  ISETP.GT.AND P4, PT, R62, 0x28, PT ;  /* 0x000000283e00780c */ /* 0x000fe20003f84270 */
[----:B------:R-:W-:Y:S01]  /*2590*/  UIMAD.WIDE UR10, UR10, 0x66666667, URZ ;  /* 0x666666670a0a78a5 */ /* 0x000fe2000f8e023f */
[----:B------:R-:W-:Y:S01]  /*25a0*/  FSEL R86, R73, -INF , P3 ;  /* 0xff80000049567808 */ /* 0x000fe20001800000 */
[----:B------:R-:W5:Y:S01]  /*25b0*/  MUFU.TANH R87, R46 ;  /* 0x0000002e00577308 */ /* 0x000f620000002400 */
[----:B------:R-:W-:Y:S01]  /*25c0*/  FMNMX.FTZ R71, R88, R71, !PT ;  /* 0x0000004758477209 */ /* 0x000fe20007810000 */
[----:B------:R-:W-:Y:S01]  /*25d0*/  USHF.R.U32.HI UR4, URZ, 0x1f, UR11 ;  /* 0x0000001f3f047899 */ /* 0x000fe2000801160b */
[----:B------:R-:W-:Y:S01]  /*25e0*/  ISETP.GT.AND P3, PT, R62, 0x29, PT ;  /* 0x000000293e00780c */ /* 0x000fe20003f64270 */
[----:B------:R-:W-:Y:S01]  /*25f0*/  UMOV UR7, URZ ;  /* 0x0000003f00077c82 */ /* 0x000fe20008000000 */
[----:B------:R-:W-:Y:S01]  /*2600*/  FSEL R84, R84, -INF , P4 ;  /* 0xff80000054547808 */ /* 0x000fe20002000000 */
[----:B------:R-:W-:Y:S01]  /*2610*/  ULEA.HI.SX32 UR4, UR11, UR4, 0x1a ;  /* 0x000000040b047291 */ /* 0x000fe2000f8fd23f */
[----:B------:R-:W-:Y:S01]  /*2620*/  FMNMX.FTZ R71, R86, R71, !PT ;  /* 0x0000004756477209 */ /* 0x000fe20007810000 */
[----:B------:R2:W5:Y:S01]  /*2630*/  MUFU.TANH R73, R47 ;  /* 0x0000002f00497308 */ /* 0x0005620000002400 */
[----:B------:R-:W-:Y:S01]  /*2640*/  ISETP.GT.AND P4, PT, R62, 0x30, PT ;  /* 0x000000303e00780c */ /* 0x000fe20003f84270 */
[----:B------:R-:W-:Y:S01]  /*2650*/  UISETP.LT.AND UP1, UPT, UR46, UR4, UPT ;  /* 0x000000042e00728c */ /* 0x000fe2000bf21270 */
[----:B------:R-:W-:-:S02]  /*2660*/  FSEL R82, R75, -INF , P3 ;  /* 0xff8000004b527808 */ /* 0x000fc40001800000 */
[----:B------:R-:W-:Y:S01]  /*2670*/  FMNMX.FTZ R71, R84, R71, !PT ;  /* 0x0000004754477209 */ /* 0x000fe20007810000 */
[----:B------:R-:W-:Y:S01]  /*2680*/  USEL UR16, UR46, UR4, !UP1 ;  /* 0x000000042e107287 */ /* 0x000fe2000c800000 */
[----:B------:R-:W-:Y:S01]  /*2690*/  ISETP.GT.AND P3, PT, R62, 0x31, PT ;  /* 0x000000313e00780c */ /* 0x000fe20003f64270 */
[----:B------:R-:W-:Y:S02]  /*26a0*/  WARPGROUP.DEPBAR.LE gsb0, 0x0 ;  /* 0x00008000000079c5 */ /* 0x000fe40000010000 */
[----:B------:R-:W-:Y:S01]  /*26b0*/  FSEL R80, R80, -INF , P4 ;  /* 0xff80000050507808 */ /* 0x000fe20002000000 */
[----:B--2---:R-:W-:Y:S01]  /*26c0*/  FMUL.FTZ R47, R0, R26 ;  /* 0x0000001a002f7220 */ /* 0x004fe20000410000 */
[----:B------:R-:W-:Y:S01]  /*26d0*/  FMNMX.FTZ R71, R82, R71, !PT ;  /* 0x0000004752477209 */ /* 0x000fe20007810000 */
[----:B------:R2:W5:Y:S01]  /*26e0*/  MUFU.TANH R75, R50 ;  /* 0x00000032004b7308 */ /* 0x0005620000002400 */
[----:B------:R-:W-:Y:S01]  /*26f0*/  ISETP.GT.AND P4, PT, R62, 0x38, PT ;  /* 0x000000383e00780c */ /* 0x000fe20003f84270 */
[----:B------:R-:W-:Y:S01]  /*2700*/  UISETP.GE.AND UP1, UPT, UR20, UR16, UPT ;  /* 0x000000101400728c */ /* 0x000fe2000bf26270 */
[----:B------:R-:W-:Y:S01]  /*2710*/  FSEL R78, R78, -INF , P3 ;  /* 0xff8000004e4e7808 */ /* 0x000fe20001800000 */
[----:B------:R-:W-:Y:S01]  /*2720*/  UMOV UR4, URZ ;  /* 0x0000003f00047c82 */ /* 0x000fe20008000000 */
[----:B------:R-:W-:-:S02]  /*2730*/  FMNMX.FTZ R71, R80, R71, !PT ;  /* 0x0000004750477209 */ /* 0x000fc40007810000 */
[----:B------:R-:W-:Y:S01]  /*2740*/  ISETP.GT.AND P3, PT, R62, 0x39, PT ;  /* 0x000000393e00780c */ /* 0x000fe20003f64270 */
[----:B------:R-:W-:Y:S01]  /*2750*/  MUFU.TANH R91, R55 ;  /* 0x00000037005b7308 */ /* 0x000fe20000002400 */
[----:B------:R-:W-:Y:S01]  /*2760*/  FSEL R76, R76, -INF , P4 ;  /* 0xff8000004c4c7808 */ /* 0x000fe20002000000 */
[----:B--2---:R-:W-:Y:S01]  /*2770*/  FMUL.FTZ R50, R0, R27 ;  /* 0x0000001b00327220 */ /* 0x004fe20000410000 */
[----:B------:R-:W-:Y:S02]  /*2780*/  FMNMX.FTZ R71, R78, R71, !PT ;  /* 0x000000474e477209 */ /* 0x000fe40007810000 */
[----:B------:R-:W-:Y:S02]  /*2790*/  ISETP.GT.AND P4, PT, R62, 0x40, PT ;  /* 0x000000403e00780c */ /* 0x000fe40003f84270 */
[----:B------:R-:W-:Y:S01]  /*27a0*/  FSEL R72, R77, -INF , P3 ;  /* 0xff8000004d487808 */ /* 0x000fe20001800000 */
[----:B------:R2:W5:Y:S01]  /*27b0*/  MUFU.TANH R89, R51 ;  /* 0x0000003300597308 */ /* 0x0005620000002400 */
[----:B------:R-:W-:-:S02]  /*27c0*/  FMNMX.FTZ R71, R76, R71, !PT ;  /* 0x000000474c477209 */ /* 0x000fc40007810000 */
[----:B------:R-:W-:Y:S02]  /*27d0*/  ISETP.GT.AND P3, PT, R62, 0x41, PT ;  /* 0x000000413e00780c */ /* 0x000fe40003f64270 */
[----:B------:R-:W-:Y:S02]  /*27e0*/  FSEL R70, R57, -INF , P4 ;  /* 0xff80000039467808 */ /* 0x000fe40002000000 */
[----:B------:R-:W-:Y:S01]  /*27f0*/  FMNMX.FTZ R71, R72, R71, !PT ;  /* 0x0000004748477209 */ /* 0x000fe20007810000 */
[----:B------:R4:W5:Y:S01]  /*2800*/  MUFU.TANH R77, R54 ;  /* 0x00000036004d7308 */ /* 0x0009620000002400 */
[----:B------:R-:W-:Y:S01]  /*2810*/  ISETP.GT.AND P4, PT, R62, 0x48, PT ;  /* 0x000000483e00780c */ /* 0x000fe20003f84270 */
[----:B--2---:R-:W-:Y:S01]  /*2820*/  FMUL.FTZ R51, R0, R30 ;  /* 0x0000001e00337220 */ /* 0x004fe20000410000 */
        /* <DEDUP_REMOVED lines=11> */
[----:B0-----:R-:W-:Y:S02]  /*28e0*/  FSEL R26, R69, -INF , P4 ;  /* 0xff800000451a7808 */ /* 0x001fe40002000000 */
[----:B------:R-:W-:Y:S01]  /*28f0*/  FMNMX.FTZ R71, R42, R71, !PT ;  /* 0x000000472a477209 */ /* 0x000fe20007810000 */
[----:B------:R5:W0:Y:S01]  /*2900*/  MUFU.TANH R69, R47 ;  /* 0x0000002f00457308 */ /* 0x000a220000002400 */
[----:B------:R-:W-:Y:S02]  /*2910*/  ISETP.GT.AND P4, PT, R62, 0x58, PT ;  /* 0x000000583e00780c */ /* 0x000fe40003f84270 */
[----:B-1----:R-:W-:Y:S01]  /*2920*/  FSEL R43, R67, -INF , P3 ;  /* 0xff800000432b7808 */ /* 0x002fe20001800000 */
[----:B------:R-:W-:Y:S01]  /*2930*/  FMUL.FTZ R67, R0, R38 ;  /* 0x0000002600437220 */ /* 0x000fe20000410000 */
[----:B------:R-:W-:-:S02]  /*2940*/  FMNMX.FTZ R46, R26, R71, !PT ;  /* 0x000000471a2e7209 */ /* 0x000fc40007810000 */
[C---:B------:R-:W-:Y:S01]  /*2950*/  ISETP.GT.AND P3, PT, R62.reuse, 0x59, PT ;  /* 0x000000593e00780c */ /* 0x040fe20003f64270 */
[----:B------:R1:W2:Y:S01]  /*2960*/  MUFU.TANH R71, R50 ;  /* 0x0000003200477308 */ /* 0x0002a20000002400 */
[----:B---3--:R-:W-:Y:S02]  /*2970*/  FSEL R27, R79, -INF , P4 ;  /* 0xff8000004f1b7808 */ /* 0x008fe40002000000 */
[----:B----4-:R-:W-:Y:S02]  /*2980*/  FMNMX.FTZ R54, R43, R46, !PT ;  /* 0x0000002e2b367209 */ /* 0x010fe40007810000 */
[----:B------:R-:W-:Y:S02]  /*2990*/  ISETP.GT.AND P4, PT, R62, 0x60, PT ;  /* 0x000000603e00780c */ /* 0x000fe40003f84270 */
[----:B------:R-:W-:Y:S01]  /*29a0*/  FSEL R46, R81, -INF , P3 ;  /* 0xff800000512e7808 */ /* 0x000fe20001800000 */
[----:B------:R3:W4:Y:S01]  /*29b0*/  MUFU.TANH R79, R51 ;  /* 0x00000033004f7308 */ /* 0x0007220000002400 */
[----:B------:R-:W-:Y:S01]  /*29c0*/  FMNMX.FTZ R55, R27, R54, !PT ;  /* 0x000000361b377209 */ /* 0x000fe20007810000 */
[----:B------:R-:W-:Y:S01]  /*29d0*/  FMUL.FTZ R54, R0, R31 ;  /* 0x0000001f00367220 */ /* 0x000fe20000410000 */
[----:B------:R-:W-:-:S02]  /*29e0*/  ISETP.GT.AND P3, PT, R62, 0x61, PT ;  /* 0x000000613e00780c */ /* 0x000fc40003f64270 */
[----:B------:R-:W-:Y:S01]  /*29f0*/  FSEL R30, R83, -INF , P4 ;  /* 0xff800000531e7808 */ /* 0x000fe20002000000 */
[----:B------:R-:W-:Y:S01]  /*2a00*/  FMUL.FTZ R83, R0, R33 ;  /* 0x0000002100537220 */ /* 0x000fe20000410000 */
[----:B------:R-:W-:Y:S01]  /*2a10*/  FMNMX.FTZ R55, R46, R55, !PT ;  /* 0x000000372e377209 */ /* 0x000fe20007810000 */
[----:B------:R0:W4:Y:S01]  /*2a20*/  MUFU.TANH R81, R54 ;  /* 0x0000003600517308 */ /* 0x0001220000002400 */
[----:B------:R-:W-:Y:S02]  /*2a30*/  ISETP.GT.AND P4, PT, R62, 0x68, PT ;  /* 0x000000683e00780c */ /* 0x000fe40003f84270 */
[----:B-----5:R-:W-:Y:S01]  /*2a40*/  FSEL R47, R85, -INF , P3 ;  /* 0xff800000552f7808 */ /* 0x020fe20001800000 */
[----:B------:R-:W-:Y:S01]  /*2a50*/  FMUL.FTZ R85, R0, R32 ;  /* 0x0000002000557220 */ /* 0x000fe20000410000 */
[----:B------:R-:W-:Y:S01]  /*2a60*/  FMNMX.FTZ R58, R30, R55, !PT ;  /* 0x000000371e3a7209 */ /* 0x000fe20007810000 */
[----:B------:R-:W-:Y:S01]  /*2a70*/  FMUL.FTZ R55, R0, R34 ;  /* 0x0000002200377220 */ /* 0x000fe20000410000 */
[----:B------:R-:W-:Y:S01]  /*2a80*/  ISETP.GT.AND P3, PT, R62, 0x69, PT ;  /* 0x000000693e00780c */ /* 0x000fe20003f64270 */
[----:B------:R-:W-:Y:S01]  /*2a90*/  MUFU.TANH R10, R10 ;  /* 0x0000000a000a7308 */ /* 0x000fe20000002400 */
[----:B------:R-:W-:Y:S01]  /*2aa0*/  FSEL R31, R87, -INF , P4 ;  /* 0xff800000571f7808 */ /* 0x000fe20002000000 */
[----:B------:R-:W-:Y:S01]  /*2ab0*/  FMUL.FTZ R87, R0, R37 ;  /* 0x0000002500577220 */ /* 0x000fe20000410000 */
[----:B------:R-:W-:-:S02]  /*2ac0*/  FMNMX.FTZ R58, R47, R58, !PT ;  /* 0x0000003a2f3a7209 */ /* 0x000fc40007810000 */
[C---:B------:R-:W-:Y:S02]  /*2ad0*/  ISETP.GT.AND P4, PT, R62.reuse, 0x70, PT ;  /* 0x000000703e00780c */ /* 0x040fe40003f84270 */
[----:B-1----:R-:W-:Y:S01]  /*2ae0*/  FSEL R50, R73, -INF , P3 ;  /* 0xff80000049327808 */ /* 0x002fe20001800000 */
[----:B------:R-:W-:Y:S01]  /*2af0*/  MUFU.TANH R7, R7 ;  /* 0x0000000700077308 */ /* 0x000fe20000002400 */
[----:B------:R-:W-:Y:S02]  /*2b00*/  FMNMX.FTZ R57, R31, R58, !PT ;  /* 0x0000003a1f397209 */ /* 0x000fe40007810000 */
[----:B------:R-:W-:Y:S02]  /*2b10*/  ISETP.GT.AND P3, PT, R62, 0x71, PT ;  /* 0x000000713e00780c */ /* 0x000fe40003f64270 */
[----:B---3--:R-:W-:Y:S02]  /*2b20*/  FSEL R51, R75, -INF , P4 ;  /* 0xff8000004b337808 */ /* 0x008fe40002000000 */
[----:B------:R-:W-:Y:S01]  /*2b30*/  FMNMX.FTZ R58, R50, R57, !PT ;  /* 0x00000039323a7209 */ /* 0x000fe20007810000 */
[----:B------:R-:W-:Y:S01]  /*2b40*/  FMUL.FTZ R57, R0, R35 ;  /* 0x0000002300397220 */ /* 0x000fe20000410000 */
[----:B------:R-:W-:Y:S01]  /*2b50*/  ISETP.GT.AND P4, PT, R62, 0x78, PT ;  /* 0x000000783e00780c */ /* 0x000fe20003f84270 */
[----:B------:R-:W1:Y:S01]  /*2b60*/  MUFU.TANH R73, R55 ;  /* 0x0000003700497308 */ /* 0x000e620000002400 */
[----:B------:R-:W-:Y:S01]  /*2b70*/  FSEL R34, R89, -INF , P3 ;  /* 0xff80000059227808 */ /* 0x000fe20001800000 */
[----:B------:R-:W-:Y:S01]  /*2b80*/  FMUL.FTZ R89, R0, R36 ;  /* 0x0000002400597220 */ /* 0x000fe20000410000 */
[----:B------:R-:W-:-:S02]  /*2b90*/  FMNMX.FTZ R59, R51, R58, !PT ;  /* 0x0000003a333b7209 */ /* 0x000fc40007810000 */
[----:B------:R-:W-:Y:S02]  /*2ba0*/  ISETP.GT.AND P3, PT, R62, 0x79, PT ;  /* 0x000000793e00780c */ /* 0x000fe40003f64270 */
[----:B0-----:R-:W-:Y:S01]  /*2bb0*/  FSEL R54, R77, -INF , P4 ;  /* 0xff8000004d367808 */ /* 0x001fe20002000000 */
[----:B------:R0:W3:Y:S01]  /*2bc0*/  MUFU.TANH R75, R57 ;  /* 0x00000039004b7308 */ /* 0x0000e20000002400 */
[----:B------:R-:W-:Y:S02]  /*2bd0*/  FMNMX.FTZ R59, R34, R59, !PT ;  /* 0x0000003b223b7209 */ /* 0x000fe40007810000 */
[----:B------:R-:W-:Y:S02]  /*2be0*/  ISETP.GT.AND P4, PT, R62, 0x80, PT ;  /* 0x000000803e00780c */ /* 0x000fe40003f84270 */
[----:B------:R-:W-:Y:S02]  /*2bf0*/  FSEL R35, R91, -INF , P3 ;  /* 0xff8000005b237808 */ /* 0x000fe40001800000 */
[----:B------:R-:W-:Y:S01]  /*2c00*/  FMNMX.FTZ R58, R54, R59, !PT ;  /* 0x0000003b363a7209 */ /* 0x000fe20007810000 */
[----:B------:R5:W3:Y:S01]  /*2c10*/  MUFU.TANH R77, R67 ;  /* 0x00000043004d7308 */ /* 0x000ae20000002400 */
[----:B------:R-:W-:Y:S01]  /*2c20*/  ISETP.GT.AND P3, PT, R62, 0x81, PT ;  /* 0x000000813e00780c */ /* 0x000fe20003f64270 */
[----:B0-----:R-:W-:Y:S01]  /*2c30*/  FMUL.FTZ R57, R0, R39 ;  /* 0x0000002700397220 */ /* 0x001fe20000410000 */
[----:B------:R-:W-:Y:S01]  /*2c40*/  FSEL R55, R69, -INF , P4 ;  /* 0xff80000045377808 */ /* 0x000fe20002000000 */
[----:B------:R-:W0:Y:S01]  /*2c50*/  SHFL.IDX PT, R91, R63, RZ, 0x1c1f ;  /* 0x001c1fff3f5b7589 */ /* 0x000e2200000e0000 */
[----:B------:R-:W-:-:S02]  /*2c60*/  FMNMX.FTZ R58, R35, R58, !PT ;  /* 0x0000003a233a7209 */ /* 0x000fc40007810000 */
[----:B------:R-:W-:Y:S01]  /*2c70*/  ISETP.GT.AND P4, PT, R62, 0x88, PT ;  /* 0x000000883e00780c */ /* 0x000fe20003f84270 */
[----:B------:R-:W-:Y:S01]  /*2c80*/  MUFU.TANH R8, R8 ;  /* 0x0000000800087308 */ /* 0x000fe20000002400 */
[----:B--2---:R-:W-:Y:S01]  /*2c90*/  FSEL R38, R71, -INF , P3 ;  /* 0xff80000047267808 */ /* 0x004fe20001800000 */
[----:B-----5:R-:W-:Y:S01]  /*2ca0*/  FMUL.FTZ R67, R0, R44 ;  /* 0x0000002c00437220 */ /* 0x020fe20000410000 */
[----:B------:R-:W-:Y:S02]  /*2cb0*/  FMNMX.FTZ R69, R55, R58, !PT ;  /* 0x0000003a37457209 */ /* 0x000fe40007810000 */
[----:B------:R-:W-:Y:S02]  /*2cc0*/  ISETP.GT.AND P3, PT, R62, 0x89, PT ;  /* 0x000000893e00780c */ /* 0x000fe40003f64270 */
[----:B----4-:R-:W-:Y:S01]  /*2cd0*/  FSEL R59, R79, -INF , P4 ;  /* 0xff8000004f3b7808 */ /* 0x010fe20002000000 */
[----:B------:R2:W4:Y:S01]  /*2ce0*/  MUFU.TANH R71, R57 ;  /* 0x0000003900477308 */ /* 0x0005220000002400 */
[----:B------:R-:W-:Y:S01]  /*2cf0*/  FMNMX.FTZ R106, R38, R69, !PT ;  /* 0x00000045266a7209 */ /* 0x000fe20007810000 */
[----:B------:R-:W-:Y:S01]  /*2d00*/  FMUL.FTZ R79, R0, R28 ;  /* 0x0000001c004f7220 */ /* 0x000fe20000410000 */
[----:B------:R-:W-:-:S02]  /*2d10*/  ISETP.GT.AND P4, PT, R62, 0x90, PT ;  /* 0x000000903e00780c */ /* 0x000fc40003f84270 */
[----:B------:R-:W-:Y:S01]  /*2d20*/  FSEL R58, R81, -INF , P3 ;  /* 0xff800000513a7808 */ /* 0x000fe20001800000 */
[----:B------:R-:W-:Y:S01]  /*2d30*/  FMUL.FTZ R81, R0, R29 ;  /* 0x0000001d00517220 */ /* 0x000fe20000410000 */
[----:B------:R-:W-:Y:S01]  /*2d40*/  FMNMX.FTZ R39, R59, R106, !PT ;  /* 0x0000006a3b277209 */ /* 0x000fe20007810000 */
[----:B------:R-:W5:Y:S01]  /*2d50*/  MUFU.TANH R3, R3 ;  /* 0x0000000300037308 */ /* 0x000f620000002400 */
[----:B------:R-:W-:Y:S02]  /*2d60*/  ISETP.GT.AND P3, PT, R62, 0x91, PT ;  /* 0x000000913e00780c */ /* 0x000fe40003f64270 */
[----:B-1----:R-:W-:Y:S01]  /*2d70*/  FSEL R44, R73, -INF , P4 ;  /* 0xff800000492c7808 */ /* 0x002fe20002000000 */
[----:B------:R-:W-:Y:S01]  /*2d80*/  FMUL.FTZ R73, R0, R48 ;  /* 0x0000003000497220 */ /* 0x000fe20000410000 */
[----:B------:R-:W-:Y:S02]  /*2d90*/  FMNMX.FTZ R69, R58, R39, !PT ;  /* 0x000000273a457209 */ /* 0x000fe40007810000 */
[----:B------:R-:W-:Y:S01]  /*2da0*/  ISETP.GT.AND P4, PT, R62, 0x98, PT ;  /* 0x000000983e00780c */ /* 0x000fe20003f84270 */
[----:B------:R-:W1:Y:S01]  /*2db0*/  MUFU.TANH R6, R6 ;  /* 0x0000000600067308 */ /* 0x000e620000002400 */
[----:B---3--:R-:W-:Y:S01]  /*2dc0*/  FSEL R39, R75, -INF , P3 ;  /* 0xff8000004b277808 */ /* 0x008fe20001800000 */
[----:B------:R-:W-:Y:S01]  /*2dd0*/  FMUL.FTZ R75, R0, R52 ;  /* 0x00000034004b7220 */ /* 0x000fe20000410000 */
[----:B------:R-:W-:Y:S01]  /*2de0*/  FMNMX.FTZ R106, R44, R69, !PT ;  /* 0x000000452c6a7209 */ /* 0x000fe20007810000 */
[----:B------:R-:W-:Y:S01]  /*2df0*/  FMUL.FTZ R69, R0, R45 ;  /* 0x0000002d00457220 */ /* 0x000fe20000410000 */
[----:B------:R-:W-:Y:S01]  /*2e00*/  ISETP.GT.AND P3, PT, R62, 0x99, PT ;  /* 0x000000993e00780c */ /* 0x000fe20003f64270 */
[C---:B------:R-:W-:Y:S01]  /*2e10*/  FMUL.FTZ R52, R0.reuse, R53 ;  /* 0x0000003500347220 */ /* 0x040fe20000410000 */
[----:B------:R-:W-:Y:S01]  /*2e20*/  FSEL R62, R77, -INF , P4 ;  /* 0xff8000004d3e7808 */ /* 0x000fe20002000000 */
[C---:B------:R-:W-:Y:S01]  /*2e30*/  FMUL.FTZ R77, R0.reuse, R24 ;  /* 0x00000018004d7220 */ /* 0x040fe20000410000 */
[----:B--2---:R-:W-:Y:S01]  /*2e40*/  FMNMX.FTZ R57, R39, R106, !PT ;  /* 0x0000006a27397209 */ /* 0x004fe20007810000 */
[C---:B------:R-:W-:Y:S01]  /*2e50*/  FMUL.FTZ R53, R0.reuse, R25 ;  /* 0x0000001900357220 */ /* 0x040fe20000410000 */
[----:B----4-:R-:W-:Y:S01]  /*2e60*/  FSEL R45, R71, -INF , P3 ;  /* 0xff800000472d7808 */ /* 0x010fe20001800000 */
[----:B------:R-:W-:Y:S01]  /*2e70*/  FMUL.FTZ R71, R0, R49 ;  /* 0x0000003100477220 */ /* 0x000fe20000410000 */
[----:B------:R-:W-:Y:S01]  /*2e80*/  FMNMX.FTZ R106, R62, R57, !PT ;  /* 0x000000393e6a7209 */ /* 0x000fe20007810000 */
[----:B------:R-:W2:Y:S01]  /*2e90*/  MUFU.TANH R2, R2 ;  /* 0x0000000200027308 */ /* 0x000ea20000002400 */
[----:B0-----:R-:W-:-:S02]  /*2ea0*/  VIADDMNMX R91, R91, R65, R74, PT ;  /* 0x000000415b5b7246 */ /* 0x001fc4000380014a */
[----:B------:R-:W-:Y:S02]  /*2eb0*/  FMNMX.FTZ R106, R45, R106, !PT ;  /* 0x0000006a2d6a7209 */ /* 0x000fe40007810000 */
[C---:B------:R-:W-:Y:S02]  /*2ec0*/  ISETP.GT.AND P4, PT, R91.reuse, 0x1, PT ;  /* 0x000000015b00780c */ /* 0x040fe40003f84270 */
[----:B------:R-:W-:Y:S01]  /*2ed0*/  ISETP.GT.AND P5, PT, R91, 0x8, PT ;  /* 0x000000085b00780c */ /* 0x000fe20003fa4270 */
[----:B------:R-:W0:Y:S01]  /*2ee0*/  SHFL.BFLY PT, R57, R106, 0x2, 0x1f ;  /* 0x0c401f006a397f89 */ /* 0x000e2200000e0000 */
[----:B------:R-:W-:Y:S01]  /*2ef0*/  FSEL R36, R9, -INF , P4 ;  /* 0xff80000009247808 */ /* 0x000fe20002000000 */
[----:B------:R-:W3:Y:S01]  /*2f00*/  MUFU.TANH R13, R13 ;  /* 0x0000000d000d7308 */ /* 0x000ee20000002400 */
[----:B------:R-:W-:Y:S02]  /*2f10*/  FSEL R10, R10, -INF , P5 ;  /* 0xff8000000a0a7808 */ /* 0x000fe40002800000 */
[----:B------:R-:W-:-:S04]  /*2f20*/  ISETP.GT.AND P4, PT, R91, 0x10, PT ;  /* 0x000000105b00780c */ /* 0x000fc80003f84270 */
[----:B------:R-:W-:Y:S01]  /*2f30*/  FSEL R48, R8, -INF , P4 ;  /* 0xff80000008307808 */ /* 0x000fe20002000000 */
[----:B------:R-:W4:Y:S01]  /*2f40*/  MUFU.TANH R12, R12 ;  /* 0x0000000c000c7308 */ /* 0x000f220000002400 */
[----:B------:R-:W-:-:S07]  /*2f50*/  ISETP.GT.AND P4, PT, R91, 0x18, PT ;  /* 0x000000185b00780c */ /* 0x000fce0003f84270 */
[----:B------:R-:W4:Y:S01]  /*2f60*/  MUFU.TANH R14, R14 ;  /* 0x0000000e000e7308 */ /* 0x000f220000002400 */
[----:B0-----:R-:W-:-:S07]  /*2f70*/  FMNMX.FTZ R24, R106, R57, !PT ;  /* 0x000000396a187209 */ /* 0x001fce0007810000 */
[----:B------:R-:W0:Y:S01]  /*2f80*/  MUFU.TANH R15, R15 ;  /* 0x0000000f000f7308 */ /* 0x000e220000002400 */
[----:B------:R-:W5:Y:S07]  /*2f90*/  SHFL.BFLY PT, R57, R24, 0x1, 0x1f ;  /* 0x0c201f0018397f89 */ /* 0x000f6e00000e0000 */
[----:B------:R-:W0:Y:S08]  /*2fa0*/  MUFU.TANH R16, R16 ;  /* 0x0000001000107308 */ /* 0x000e300000002400 */
[----:B------:R-:W0:Y:S08]  /*2fb0*/  MUFU.TANH R17, R17 ;  /* 0x0000001100117308 */ /* 0x000e300000002400 */
[----:B------:R-:W0:Y:S01]  /*2fc0*/  MUFU.TANH R19, R19 ;  /* 0x0000001300137308 */ /* 0x000e220000002400 */
[----:B-----5:R-:W-:Y:S01]  /*2fd0*/  FMNMX.FTZ R57, R24, R57, !PT ;  /* 0x0000003918397209 */ /* 0x020fe20007810000 */
[----:B------:R-:W-:-:S03]  /*2fe0*/  IMAD.U32 R24, RZ, RZ, UR17 ;  /* 0x00000011ff187e24 */ /* 0x000fc6000f8e00ff */
[C---:B------:R-:W-:Y:S01]  /*2ff0*/  FSETP.NEU.FTZ.AND P3, PT, R57.reuse, -INF , PT ;  /* 0xff8000003900780b */ /* 0x040fe20003f7d000 */
[----:B------:R-:W-:Y:S02]  /*3000*/  FFMA.FTZ R25, R57, R24, -8 ;  /* 0xc100000039197423 */ /* 0x000fe40000010018 */
[----:B------:R-:W5:Y:S03]  /*3010*/  MUFU.TANH R18, R18 ;  /* 0x0000001200127308 */ /* 0x000f660000002400 */
[----:B------:R-:W-:Y:S02]  /*3020*/  FSEL R25, R25, RZ, P3 ;  /* 0x000000ff19197208 */ /* 0x000fe40001800000 */
[----:B------:R-:W-:-:S03]  /*3030*/  ISETP.GT.AND P3, PT, R91, RZ, PT ;  /* 0x000000ff5b00720c */ /* 0x000fc60003f64270 */
[----:B------:R-:W5:Y:S01]  /*3040*/  MUFU.TANH R21, R21 ;  /* 0x0000001500157308 */ /* 0x000f620000002400 */
[--C-:B------:R-:W-:Y:S01]  /*3050*/  FFMA.FTZ R86, R86, UR17, -R25.reuse ;  /* 0x0000001156567c23 */ /* 0x100fe20008010819 */
[----:B------:R-:W-:Y:S01]  /*3060*/  FSEL R11, R11, -INF , P3 ;  /* 0xff8000000b0b7808 */ /* 0x000fe20001800000 */
        /* <DEDUP_REMOVED lines=19> */
[----:B-1----:R-:W-:Y:S01]  /*31a0*/  FSEL R49, R6, -INF , P4 ;  /* 0xff80000006317808 */ /* 0x002fe20002000000 */
[--C-:B------:R-:W-:Y:S01]  /*31b0*/  FFMA.FTZ R90, R90, UR17, -R25.reuse ;  /* 0x000000115a5a7c23 */ /* 0x100fe20008010819 */
[----:B------:R-:W-:Y:S01]  /*31c0*/  FMNMX.FTZ R74, R3, R74, !PT ;  /* 0x0000004a034a7209 */ /* 0x000fe20007810000 */
[----:B------:R-:W1:Y:S01]  /*31d0*/  MUFU.TANH R23, R23 ;  /* 0x0000001700177308 */ /* 0x000e620000002400 */
[----:B------:R-:W-:Y:S01]  /*31e0*/  ISETP.GT.AND P4, PT, R91, 0x20, PT ;  /* 0x000000205b00780c */ /* 0x000fe20003f84270 */
[--C-:B------:R-:W-:Y:S01]  /*31f0*/  FFMA.FTZ R26, R26, UR17, -R25.reuse ;  /* 0x000000111a1a7c23 */ /* 0x100fe20008010819 */
[----:B--2---:R-:W-:Y:S01]  /*3200*/  FSEL R2, R2, -INF , P3 ;  /* 0xff80000002027808 */ /* 0x004fe20001800000 */
[--C-:B------:R-:W-:Y:S01]  /*3210*/  FFMA.FTZ R43, R43, UR17, -R25.reuse ;  /* 0x000000112b2b7c23 */ /* 0x100fe20008010819 */
[----:B------:R-:W-:Y:S01]  /*3220*/  FMNMX.FTZ R65, R49, R74, !PT ;  /* 0x0000004a31417209 */ /* 0x000fe20007810000 */
[--C-:B------:R-:W-:Y:S01]  /*3230*/  FFMA.FTZ R27, R27, UR17, -R25.reuse ;  /* 0x000000111b1b7c23 */ /* 0x100fe20008010819 */
[----:B------:R-:W-:Y:S01]  /*3240*/  ISETP.GT.AND P3, PT, R91, 0x21, PT ;  /* 0x000000215b00780c */ /* 0x000fe20003f64270 */
[----:B------:R-:W-:Y:S01]  /*3250*/  MUFU.EX2 R6, R88 ;  /* 0x0000005800067308 */ /* 0x000fe20000000800 */
[----:B---3--:R-:W-:Y:S01]  /*3260*/  FSEL R63, R13, -INF , P4 ;  /* 0xff8000000d3f7808 */ /* 0x008fe20002000000 */
[--C-:B------:R-:W-:Y:S01]  /*3270*/  FFMA.FTZ R30, R30, UR17, -R25.reuse ;  /* 0x000000111e1e7c23 */ /* 0x100fe20008010819 */
[----:B------:R-:W-:Y:S01]  /*3280*/  FMNMX.FTZ R74, R2, R65, !PT ;  /* 0x00000041024a7209 */ /* 0x000fe20007810000 */
[--C-:B------:R-:W-:Y:S01]  /*3290*/  FFMA.FTZ R47, R47, UR17, -R25.reuse ;  /* 0x000000112f2f7c23 */ /* 0x100fe20008010819 */
[----:B----4-:R-:W-:Y:S01]  /*32a0*/  FSEL R65, R12, -INF , P3 ;  /* 0xff8000000c417808 */ /* 0x010fe20001800000 */
[--C-:B------:R-:W-:Y:S01]  /*32b0*/  FFMA.FTZ R12, R84, UR17, -R25.reuse ;  /* 0x00000011540c7c23 */ /* 0x100fe20008010819 */
[----:B------:R-:W-:Y:S01]  /*32c0*/  ISETP.GT.AND P4, PT, R91, 0x28, PT ;  /* 0x000000285b00780c */ /* 0x000fe20003f84270 */
        /* <DEDUP_REMOVED lines=8> */
[----:B------:R-:W3:Y:S01]  /*3350*/  MUFU.TANH R56, R56 ;  /* 0x0000003800387308 */ /* 0x000ee20000002400 */
[----:B------:R-:W-:Y:S01]  /*3360*/  ISETP.GT.AND P4, PT, R91, 0x30, PT ;  /* 0x000000305b00780c */ /* 0x000fe20003f84270 */
[--C-:B------:R-:W-:Y:S01]  /*3370*/  FFMA.FTZ R44, R44, UR17, -R25.reuse ;  /* 0x000000112c2c7c23 */ /* 0x100fe20008010819 */
[----:B0-----:R-:W-:Y:S01]  /*3380*/  FSEL R84, R15, -INF , P3 ;  /* 0xff8000000f547808 */ /* 0x001fe20001800000 */
[--C-:B------:R-:W-:Y:S01]  /*3390*/  FFMA.FTZ R15, R82, UR17, -R25.reuse ;  /* 0x00000011520f7c23 */ /* 0x100fe20008010819 */
[----:B------:R-:W-:Y:S01]  /*33a0*/  FMNMX.FTZ R93, R74, R93, !PT ;  /* 0x0000005d4a5d7209 */ /* 0x000fe20007810000 */
[--C-:B------:R-:W-:Y:S01]  /*33b0*/  FFMA.FTZ R39, R39, UR17, -R25.reuse ;  /* 0x0000001127277c23 */ /* 0x100fe20008010819 */
[C---:B------:R-:W-:Y:S01]  /*33c0*/  ISETP.GT.AND P3, PT, R91.reuse, 0x31, PT ;  /* 0x000000315b00780c */ /* 0x040fe20003f64270 */
[----:B------:R-:W0:Y:S01]  /*33d0*/  MUFU.TANH R60, R60 ;  /* 0x0000003c003c7308 */ /* 0x000e220000002400 */
[----:B------:R-:W-:Y:S01]  /*33e0*/  FSEL R82, R16, -INF , P4 ;  /* 0xff80000010527808 */ /* 0x000fe20002000000 */
[--C-:B------:R-:W-:Y:S01]  /*33f0*/  FFMA.FTZ R16, R76, UR17, -R25.reuse ;  /* 0x000000114c107c23 */ /* 0x100fe20008010819 */
[----:B------:R-:W-:Y:S01]  /*3400*/  FMNMX.FTZ R93, R84, R93, !PT ;  /* 0x0000005d545d7209 */ /* 0x000fe20007810000 */
[----:B------:R-:W-:Y:S01]  /*3410*/  FFMA.FTZ R62, R62, UR17, -R25 ;  /* 0x000000113e3e7c23 */ /* 0x000fe20008010819 */
[----:B------:R-:W-:-:S02]  /*3420*/  ISETP.GT.AND P4, PT, R91, 0x38, PT ;  /* 0x000000385b00780c */ /* 0x000fc40003f84270 */
[----:B--2---:R-:W-:Y:S01]  /*3430*/  FSEL R86, R17, -INF , P3 ;  /* 0xff80000011567808 */ /* 0x004fe20001800000 */
[--C-:B------:R-:W-:Y:S01]  /*3440*/  FFMA.FTZ R17, R78, UR17, -R25.reuse ;  /* 0x000000114e117c23 */ /* 0x100fe20008010819 */
[----:B------:R-:W-:Y:S01]  /*3450*/  FMNMX.FTZ R93, R82, R93, !PT ;  /* 0x0000005d525d7209 */ /* 0x000fe20007810000 */
[----:B------:R-:W2:Y:S01]  /*3460*/  MUFU.TANH R61, R61 ;  /* 0x0000003d003d7308 */ /* 0x000ea20000002400 */
[----:B------:R-:W-:Y:S02]  /*3470*/  ISETP.GT.AND P3, PT, R91, 0x39, PT ;  /* 0x000000395b00780c */ /* 0x000fe40003f64270 */
[----:B------:R-:W-:Y:S01]  /*3480*/  FSEL R80, R19, -INF , P4 ;  /* 0xff80000013507808 */ /* 0x000fe20002000000 */
[----:B------:R-:W-:Y:S01]  /*3490*/  FFMA.FTZ R19, R72, UR17, -R25 ;  /* 0x0000001148137c23 */ /* 0x000fe20008010819 */
[----:B------:R-:W-:Y:S02]  /*34a0*/  FMNMX.FTZ R93, R86, R93, !PT ;  /* 0x0000005d565d7209 */ /* 0x000fe40007810000 */
[----:B------:R-:W-:Y:S01]  /*34b0*/  ISETP.GT.AND P4, PT, R91, 0x40, PT ;  /* 0x000000405b00780c */ /* 0x000fe20003f84270 */
[----:B------:R-:W4:Y:S01]  /*34c0*/  MUFU.TANH R64, R64 ;  /* 0x0000004000407308 */ /* 0x000f220000002400 */
[----:B-----5:R-:W-:-:S02]  /*34d0*/  FSEL R88, R18, -INF , P3 ;  /* 0xff80000012587808 */ /* 0x020fc40001800000 */
        /* <DEDUP_REMOVED lines=14> */
[----:B-1----:R-:W-:-:S02]  /*35c0*/  FSEL R23, R23, -INF , P3 ;  /* 0xff80000017177808 */ /* 0x002fc40001800000 */
[----:B------:R-:W-:Y:S02]  /*35d0*/  FMNMX.FTZ R18, R22, R93, !PT ;  /* 0x0000005d16127209 */ /* 0x000fe40007810000 */
[----:B------:R-:W-:Y:S02]  /*35e0*/  ISETP.GT.AND P3, PT, R91, 0x51, PT ;  /* 0x000000515b00780c */ /* 0x000fe40003f64270 */
[----:B---3--:R-:W-:Y:S01]  /*35f0*/  FSEL R56, R56, -INF , P4 ;  /* 0xff80000038387808 */ /* 0x008fe20002000000 */
        /* <DEDUP_REMOVED lines=8> */
[----:B--2---:R-:W-:Y:S02]  /*3680*/  FSEL R61, R61, -INF , P4 ;  /* 0xff8000003d3d7808 */ /* 0x004fe40002000000 */
[----:B------:R-:W-:Y:S01]  /*3690*/  FMNMX.FTZ R70, R60, R21, !PT ;  /* 0x000000153c467209 */ /* 0x000fe20007810000 */
[----:B------:R-:W-:Y:S01]  /*36a0*/  FFMA.FTZ R21, R68, UR17, -R25 ;  /* 0x0000001144157c23 */ /* 0x000fe20008010819 */
[----:B------:R-:W-:Y:S01]  /*36b0*/  ISETP.GT.AND P4, PT, R91, 0x60, PT ;  /* 0x000000605b00780c */ /* 0x000fe20003f84270 */
[----:B------:R-:W2:Y:S01]  /*36c0*/  MUFU.TANH R71, R71 ;  /* 0x0000004700477308 */ /* 0x000ea20000002400 */
[----:B----4-:R-:W-:-:S02]  /*36d0*/  FSEL R64, R64, -INF , P3 ;  /* 0xff80000040407808 */ /* 0x010fc40001800000 */
[----:B------:R-:W-:Y:S02]  /*36e0*/  FMNMX.FTZ R93, R61, R70, !PT ;  /* 0x000000463d5d7209 */ /* 0x000fe40007810000 */
[C---:B------:R-:W-:Y:S02]  /*36f0*/  ISETP.GT.AND P3, PT, R91.reuse, 0x61, PT ;  /* 0x000000615b00780c */ /* 0x040fe40003f64270 */
[----:B-----5:R-:W-:Y:S01]  /*3700*/  FSEL R68, R40, -INF , P4 ;  /* 0xff80000028447808 */ /* 0x020fe20002000000 */
[----:B------:R-:W-:Y:S01]  /*3710*/  FFMA.FTZ R40, R66, UR17, -R25 ;  /* 0x0000001142287c23 */ /* 0x000fe20008010819 */
[----:B------:R-:W-:Y:S01]  /*3720*/  FMNMX.FTZ R93, R64, R93, !PT ;  /* 0x0000005d405d7209 */ /* 0x000fe20007810000 */
[----:B------:R-:W3:Y:S01]  /*3730*/  MUFU.TANH R75, R75 ;  /* 0x0000004b004b7308 */ /* 0x000ee20000002400 */
[----:B------:R-:W-:Y:S02]  /*3740*/  ISETP.GT.AND P4, PT, R91, 0x68, PT ;  /* 0x000000685b00780c */ /* 0x000fe40003f84270 */
[----:B------:R-:W-:-:S02]  /*3750*/  FSEL R41, R41, -INF , P3 ;  /* 0xff80000029297808 */ /* 0x000fc40001800000 */
[----:B------:R-:W-:Y:S02]  /*3760*/  FMNMX.FTZ R66, R68, R93, !PT ;  /* 0x0000005d44427209 */ /* 0x000fe40007810000 */
[----:B------:R-:W-:Y:S01]  /*3770*/  ISETP.GT.AND P3, PT, R91, 0x69, PT ;  /* 0x000000695b00780c */ /* 0x000fe20003f64270 */
[----:B------:R-:W4:Y:S01]  /*3780*/  MUFU.TANH R52, R52 ;  /* 0x0000003400347308 */ /* 0x000f220000002400 */
[----:B------:R-:W-:Y:S02]  /*3790*/  FSEL R67, R67, -INF , P4 ;  /* 0xff80000043437808 */ /* 0x000fe40002000000 */
[----:B------:R-:W-:Y:S02]  /*37a0*/  FMNMX.FTZ R70, R41, R66, !PT ;  /* 0x0000004229467209 */ /* 0x000fe40007810000 */
[----:B------:R-:W-:Y:S02]  /*37b0*/  ISETP.GT.AND P4, PT, R91, 0x70, PT ;  /* 0x000000705b00780c */ /* 0x000fe40003f84270 */
[----:B-1----:R-:W-:Y:S01]  /*37c0*/  FSEL R66, R69, -INF , P3 ;  /* 0xff80000045427808 */ /* 0x002fe20001800000 */
[----:B------:R-:W1:Y:S01]  /*37d0*/  MUFU.TANH R77, R77 ;  /* 0x0000004d004d7308 */ /* 0x000e620000002400 */
[----:B------:R-:W-:Y:S01]  /*37e0*/  FMNMX.FTZ R93, R67, R70, !PT ;  /* 0x00000046435d7209 */ /* 0x000fe20007810000 */
[--C-:B------:R-:W-:Y:S01]  /*37f0*/  FFMA.FTZ R69, R42, UR17, -R25.reuse ;  /* 0x000000112a457c23 */ /* 0x100fe20008010819 */
[----:B------:R-:W-:Y:S01]  /*3800*/  ISETP.GT.AND P3, PT, R91, 0x71, PT ;  /* 0x000000715b00780c */ /* 0x000fe20003f64270 */
[----:B------:R-:W-:Y:S01]  /*3810*/  FFMA.FTZ R70, R46, UR17, -R25 ;  /* 0x000000112e467c23 */ /* 0x000fe20008010819 */
[----:B0-----:R-:W-:-:S02]  /*3820*/  FSEL R73, R73, -INF , P4 ;  /* 0xff80000049497808 */ /* 0x001fc40002000000 */
[----:B------:R-:W-:Y:S01]  /*3830*/  FMNMX.FTZ R42, R66, R93, !PT ;  /* 0x0000005d422a7209 */ /* 0x000fe20007810000 */
[----:B------:R-:W0:Y:S01]  /*3840*/  MUFU.TANH R53, R53 ;  /* 0x0000003500357308 */ /* 0x000e220000002400 */
[----:B------:R-:W-:Y:S02]  /*3850*/  ISETP.GT.AND P4, PT, R91, 0x78, PT ;  /* 0x000000785b00780c */ /* 0x000fe40003f84270 */
[----:B--2---:R-:W-:Y:S02]  /*3860*/  FSEL R71, R71, -INF , P3 ;  /* 0xff80000047477808 */ /* 0x004fe40001800000 */
[----:B------:R-:W-:Y:S02]  /*3870*/  FMNMX.FTZ R42, R73, R42, !PT ;  /* 0x0000002a492a7209 */ /* 0x000fe40007810000 */
[----:B------:R-:W-:Y:S01]  /*3880*/  ISETP.GT.AND P3, PT, R91, 0x79, PT ;  /* 0x000000795b00780c */ /* 0x000fe20003f64270 */
[----:B------:R-:W2:Y:S01]  /*3890*/  MUFU.TANH R79, R79 ;  /* 0x0000004f004f7308 */ /* 0x000ea20000002400 */
[----:B---3--:R-:W-:-:S02]  /*38a0*/  FSEL R75, R75, -INF , P4 ;  /* 0xff8000004b4b7808 */ /* 0x008fc40002000000 */
[----:B------:R-:W-:Y:S02]  /*38b0*/  FMNMX.FTZ R42, R71, R42, !PT ;  /* 0x0000002a472a7209 */ /* 0x000fe40007810000 */
[----:B------:R-:W-:Y:S02]  /*38c0*/  ISETP.GT.AND P4, PT, R91, 0x80, PT ;  /* 0x000000805b00780c */ /* 0x000fe40003f84270 */
[----:B----4-:R-:W-:Y:S01]  /*38d0*/  FSEL R52, R52, -INF , P3 ;  /* 0xff80000034347808 */ /* 0x010fe20001800000 */
[----:B------:R-:W3:Y:S01]  /*38e0*/  MUFU.TANH R81, R81 ;  /* 0x0000005100517308 */ /* 0x000ee20000002400 */
        /* <DEDUP_REMOVED lines=24> */
[----:B------:R0:W-:Y:S01]  /*3a70*/  MUFU.EX2 R42, R70 ;  /* 0x00000046002a7308 */ /* 0x0001e20000000800 */
[----:B--2---:R-:W-:-:S02]  /*3a80*/  FSEL R89, R89, -INF , P4 ;  /* 0xff80000059597808 */ /* 0x004fc40002000000 */
[----:B------:R-:W-:-:S04]  /*3a90*/  FMNMX.FTZ R46, R83, R46, !PT ;  /* 0x0000002e532e7209 */ /* 0x000fc80007810000 */
[----:B------:R-:W-:Y:S01]  /*3aa0*/  FMNMX.FTZ R46, R89, R46, !PT ;  /* 0x0000002e592e7209 */ /* 0x000fe20007810000 */
[----:B------:R-:W-:Y:S01]  /*3ab0*/  MUFU.EX2 R24, R24 ;  /* 0x0000001800187308 */ /* 0x000fe20000000800 */
[----:B-1----:R-:W-:-:S04]  /*3ac0*/  FSEL R87, R87, -INF , P3 ;  /* 0xff80000057577808 */ /* 0x002fc80001800000 */
[----:B0-----:R-:W-:Y:S01]  /*3ad0*/  FMNMX.FTZ R70, R87, R46, !PT ;  /* 0x0000002e57467209 */ /* 0x001fe20007810000 */
[--C-:B------:R-:W-:Y:S01]  /*3ae0*/  FFMA.FTZ R46, R50, UR17, -R25.reuse ;  /* 0x00000011322e7c23 */ /* 0x100fe20008010819 */
[--C-:B------:R-:W-:Y:S01]  /*3af0*/  FFMA.FTZ R50, R51, UR17, -R25.reuse ;  /* 0x0000001133327c23 */ /* 0x100fe20008010819 */
[--C-:B------:R-:W-:Y:S01]  /*3b00*/  FFMA.FTZ R51, R34, UR17, -R25.reuse ;  /* 0x0000001122337c23 */ /* 0x100fe20008010819 */
[--C-:B------:R-:W-:Y:S01]  /*3b10*/  FFMA.FTZ R34, R54, UR17, -R25.reuse ;  /* 0x0000001136227c23 */ /* 0x100fe20008010819 */
[----:B------:R-:W0:Y:S01]  /*3b20*/  SHFL.BFLY PT, R91, R70, 0x2, 0x1f ;  /* 0x0c401f00465b7f89 */ /* 0x000e2200000e0000 */
[--C-:B------:R-:W-:Y:S01]  /*3b30*/  FFMA.FTZ R54, R55, UR17, -R25.reuse ;  /* 0x0000001137367c23 */ /* 0x100fe20008010819 */
[--C-:B------:R-:W-:Y:S01]  /*3b40*/  FFMA.FTZ R55, R38, UR17, -R25.reuse ;  /* 0x0000001126377c23 */ /* 0x100fe20008010819 */
[--C-:B------:R-:W-:Y:S01]  /*3b50*/  FFMA.FTZ R38, R59, UR17, -R25.reuse ;  /* 0x000000113b267c23 */ /* 0x100fe20008010819 */
[--C-:B------:R-:W-:Y:S01]  /*3b60*/  FFMA.FTZ R59, R58, UR17, -R25.reuse ;  /* 0x000000113a3b7c23 */ /* 0x100fe20008010819 */
[----:B------:R-:W-:Y:S01]  /*3b70*/  FFMA.FTZ R25, R45, UR17, -R25 ;  /* 0x000000112d197c23 */ /* 0x000fe20008010819 */
[----:B------:R-:W1:Y:S08]  /*3b80*/  MUFU.EX2 R29, R29 ;  /* 0x0000001d001d7308 */ /* 0x000e700000000800 */
[----:B------:R-:W-:Y:S08]  /*3b90*/  MUFU.EX2 R28, R28 ;  /* 0x0000001c001c7308 */ /* 0x000ff00000000800 */
[----:B------:R-:W2:Y:S01]  /*3ba0*/  MUFU.EX2 R33, R33 ;  /* 0x0000002100217308 */ /* 0x000ea20000000800 */
[----:B-1----:R-:W-:Y:S01]  /*3bb0*/  FADD.FTZ R97, R24, R29 ;  /* 0x0000001d18617221 */ /* 0x002fe20000010000 */
[----:B0-----:R-:W-:-:S05]  /*3bc0*/  FMNMX.FTZ R91, R70, R91, !PT ;  /* 0x0000005b465b7209 */ /* 0x001fca0007810000 */
[----:B------:R-:W0:Y:S01]  /*3bd0*/  SHFL.BFLY PT, R70, R91, 0x1, 0x1f ;  /* 0x0c201f005b467f89 */ /* 0x000e2200000e0000 */
[----:B------:R-:W1:Y:S08]  /*3be0*/  MUFU.EX2 R32, R32 ;  /* 0x0000002000207308 */ /* 0x000e700000000800 */
[----:B------:R-:W-:Y:S01]  /*3bf0*/  MUFU.EX2 R37, R37 ;  /* 0x0000002500257308 */ /* 0x000fe20000000800 */
[----:B--2---:R-:W-:-:S04]  /*3c00*/  F2FP.SATFINITE.E4M3.F32.PACK_AB_MERGE_C R153, R33, R28, RZ ;  /* 0x0000001c2199723e */ /* 0x004fc800048070ff */
[----:B------:R-:W-:-:S03]  /*3c10*/  F2FP.SATFINITE.E4M3.F32.PACK_AB_MERGE_C R153, R29, R24, R153 ;  /* 0x000000181d99723e */ /* 0x000fc60004807099 */
        /* <DEDUP_REMOVED lines=27> */
[----:B------:R-:W-:Y:S01]  /*3dd0*/  FADD.FTZ R64, R28, R97 ;  /* 0x000000611c407221 */ /* 0x000fe20000010000 */
[--C-:B------:R-:W-:Y:S01]  /*3de0*/  FFMA.FTZ R2, R63, UR17, -R70.reuse ;  /* 0x000000113f027c23 */ /* 0x100fe20008010846 */
[----:B------:R-:W-:Y:S01]  /*3df0*/  FFMA.FTZ R49, R82, UR17, -R70 ;  /* 0x0000001152317c23 */ /* 0x000fe20008010846 */
[----:B------:R-:W-:Y:S01]  /*3e00*/  IMAD.U32 R82, RZ, RZ, UR48 ;  /* 0x00000030ff527e24 */ /* 0x000fe2000f8e00ff */
[----:B------:R-:W2:Y:S01]  /*3e10*/  MUFU.EX2 R45, R45 ;  /* 0x0000002d002d7308 */ /* 0x000ea20000000800 */
[----:B------:R-:W-:Y:S01]  /*3e20*/  FADD.FTZ R99, R33, R64 ;  /* 0x0000004021637221 */ /* 0x000fe20000010000 */
[----:B------:R-:W-:Y:S01]  /*3e30*/  FFMA.FTZ R63, R74, UR17, -R70 ;  /* 0x000000114a3f7c23 */ /* 0x000fe20008010846 */
[----:B------:R-:W-:-:S02]  /*3e40*/  @!P1 VIADD R64, R82, 0x12440 ;  /* 0x0001244052409836 */ /* 0x000fc40000000000 */
[--C-:B------:R-:W-:Y:S01]  /*3e50*/  FFMA.FTZ R76, R84, UR17, -R70.reuse ;  /* 0x00000011544c7c23 */ /* 0x100fe20008010846 */
[----:B-1----:R-:W-:Y:S01]  /*3e60*/  FADD.FTZ R82, R32, R99 ;  /* 0x0000006320527221 */ /* 0x002fe20000010000 */
[--C-:B------:R-:W-:Y:S01]  /*3e70*/  FFMA.FTZ R74, R86, UR17, -R70.reuse ;  /* 0x00000011564a7c23 */ /* 0x100fe20008010846 */
[----:B------:R-:W-:Y:S01]  /*3e80*/  FFMA.FTZ R80, R80, UR17, -R70 ;  /* 0x0000001150507c23 */ /* 0x000fe20008010846 */
[----:B------:R-:W1:Y:S01]  /*3e90*/  MUFU.EX2 R72, R72 ;  /* 0x0000004800487308 */ /* 0x000e620000000800 */
        /* <DEDUP_REMOVED lines=8> */
[----:B--2---:R-:W-:Y:S01]  /*3f20*/  FADD.FTZ R97, R45, R56 ;  /* 0x000000382d617221 */ /* 0x004fe20000010000 */
[--C-:B------:R-:W-:Y:S01]  /*3f30*/  FFMA.FTZ R56, R68, UR17, -R70.reuse ;  /* 0x0000001144387c23 */ /* 0x100fe20008010846 */
[C---:B------:R-:W-:Y:S01]  /*3f40*/  FADD.FTZ R99, R8.reuse, R99 ;  /* 0x0000006308637221 */ /* 0x040fe20000010000 */
[--C-:B------:R-:W-:Y:S01]  /*3f50*/  FFMA.FTZ R73, R73, UR17, -R70.reuse ;  /* 0x0000001149497c23 */ /* 0x100fe20008010846 */
[----:B------:R-:W-:Y:S01]  /*3f60*/  F2FP.SATFINITE.E4M3.F32.PACK_AB_MERGE_C R155, R8, R9, RZ ;  /* 0x00000009089b723e */ /* 0x000fe200048070ff */
[--C-:B------:R-:W-:Y:S01]  /*3f70*/  FFMA.FTZ R41, R41, UR17, -R70.reuse ;  /* 0x0000001129297c23 */ /* 0x100fe20008010846 */
[--C-:B0-----:R-:W-:Y:S01]  /*3f80*/  FFMA.FTZ R64, R67, UR17, -R70.reuse ;  /* 0x0000001143407c23 */ /* 0x101fe20008010846 */
[----:B------:R-:W0:Y:S01]  /*3f90*/  MUFU.EX2 R10, R10 ;  /* 0x0000000a000a7308 */ /* 0x000e220000000800 */
[----:B-1----:R-:W-:Y:S01]  /*3fa0*/  FADD.FTZ R68, R72, R97 ;  /* 0x0000006148447221 */ /* 0x002fe20000010000 */
[--C-:B------:R-:W-:Y:S01]  /*3fb0*/  FFMA.FTZ R67, R66, UR17, -R70.reuse ;  /* 0x0000001142437c23 */ /* 0x100fe20008010846 */
[----:B------:R-:W-:Y:S01]  /*3fc0*/  FADD.FTZ R66, R6, R99 ;  /* 0x0000006306427221 */ /* 0x000fe20000010000 */
[--C-:B------:R-:W-:Y:S01]  /*3fd0*/  FFMA.FTZ R71, R71, UR17, -R70.reuse ;  /* 0x0000001147477c23 */ /* 0x100fe20008010846 */
[--C-:B------:R-:W-:Y:S01]  /*3fe0*/  FFMA.FTZ R75, R75, UR17, -R70.reuse ;  /* 0x000000114b4b7c23 */ /* 0x100fe20008010846 */
[--C-:B------:R-:W-:Y:S01]  /*3ff0*/  FFMA.FTZ R77, R77, UR17, -R70.reuse ;  /* 0x000000114d4d7c23 */ /* 0x100fe20008010846 */
[----:B------:R-:W-:Y:S01]  /*4000*/  FFMA.FTZ R79, R79, UR17, -R70 ;  /* 0x000000114f4f7c23 */ /* 0x000fe20008010846 */
[----:B------:R-:W1:Y:S01]  /*4010*/  MUFU.EX2 R48, R48 ;  /* 0x0000003000307308 */ /* 0x000e620000000800 */
[----:B---3--:R-:W-:Y:S01]  /*4020*/  FADD.FTZ R97, R7, R68 ;  /* 0x0000004407617221 */ /* 0x008fe20000010000 */
[--C-:B------:R-:W-:Y:S01]  /*4030*/  FFMA.FTZ R81, R81, UR17, -R70.reuse ;  /* 0x0000001151517c23 */ /* 0x100fe20008010846 */
[--C-:B------:R-:W-:Y:S01]  /*4040*/  FFMA.FTZ R85, R85, UR17, -R70.reuse ;  /* 0x0000001155557c23 */ /* 0x100fe20008010846 */
[--C-:B------:R-:W-:Y:S01]  /*4050*/  FFMA.FTZ R83, R83, UR17, -R70.reuse ;  /* 0x0000001153537c23 */ /* 0x100fe20008010846 */
[----:B------:R-:W-:Y:S01]  /*4060*/  FFMA.FTZ R89, R89, UR17, -R70 ;  /* 0x0000001159597c23 */ /* 0x000fe20008010846 */
[----:B------:R-:W-:-:S02]  /*4070*/  F2FP.SATFINITE.E4M3.F32.PACK_AB_MERGE_C R45, R72, R45, RZ ;  /* 0x0000002d482d723e */ /* 0x000fc400048070ff */
[----:B------:R-:W2:Y:S01]  /*4080*/  MUFU.EX2 R91, R91 ;  /* 0x0000005b005b7308 */ /* 0x000ea20000000800 */
[----:B0-----:R-:W-:Y:S01]  /*4090*/  FADD.FTZ R97, R10, R97 ;  /* 0x000000610a617221 */ /* 0x001fe20000010000 */
[----:B------:R-:W-:Y:S02]  /*40a0*/  F2FP.SATFINITE.E4M3.F32.PACK_AB_MERGE_C R155, R37, R32, R155 ;  /* 0x00000020259b723e */ /* 0x000fe4000480709b */
[----:B------:R-:W-:Y:S02]  /*40b0*/  CS2R R32, SRZ ;  /* 0x0000000000207805 */ /* 0x000fe4000001ff00 */
[----:B------:R-:W-:Y:S02]  /*40c0*/  F2FP.SATFINITE.E4M3.F32.PACK_AB_MERGE_C R152, R36, R11, R45 ;  /* 0x0000000b2498723e */ /* 0x000fe4000480702d */
[----:B------:R-:W-:Y:S01]  /*40d0*/  CS2R R36, SRZ ;  /* 0x0000000000247805 */ /* 0x000fe2000001ff00 */
[----:B------:R-:W0:Y:S01]  /*40e0*/  MUFU.EX2 R2, R2 ;  /* 0x0000000200027308 */ /* 0x000e220000000800 */
[----:B-1----:R-:W-:-:S07]  /*40f0*/  FADD.FTZ R68, R48, R97 ;  /* 0x0000006130447221 */ /* 0x002fce0000010000 */
[----:B------:R-:W1:Y:S01]  /*4100*/  MUFU.EX2 R3, R3 ;  /* 0x0000000300037308 */ /* 0x000e620000000800 */
[C---:B--2---:R-:W-:Y:S01]  /*4110*/  FADD.FTZ R97, R91.reuse, R68 ;  /* 0x000000445b617221 */ /* 0x044fe20000010000 */
[----:B------:R-:W-:-:S04]  /*4120*/  F2FP.SATFINITE.E4M3.F32.PACK_AB_MERGE_C R48, R91, R48, RZ ;  /* 0x000000305b30723e */ /* 0x000fc800048070ff */
[----:B------:R-:W-:Y:S02]  /*4130*/  F2FP.SATFINITE.E4M3.F32.PACK_AB_MERGE_C R154, R10, R7, R48 ;  /* 0x000000070a9a723e */ /* 0x000fe40004807030 */
[----:B------:R-:W2:Y:S01]  /*4140*/  MUFU.EX2 R63, R63 ;  /* 0x0000003f003f7308 */ /* 0x000ea20000000800 */
[----:B0-----:R-:W-:Y:S01]  /*4150*/  FADD.FTZ R68, R2, R97 ;  /* 0x0000006102447221 */ /* 0x001fe20000010000 */
[----:B------:R-:W-:Y:S01]  /*4160*/  FADD.FTZ R97, R13, R66 ;  /* 0x000000420d617221 */ /* 0x000fe20000010000 */
[----:B------:R-:W-:-:S03]  /*4170*/  FFMA.FTZ R66, R52, UR17, -R70 ;  /* 0x0000001134427c23 */ /* 0x000fc60008010846 */
[----:B------:R-:W-:Y:S02]  /*4180*/  FADD.FTZ R52, R12, R97 ;  /* 0x000000610c347221 */ /* 0x000fe40000010000 */
[----:B------:R-:W0:Y:S01]  /*4190*/  MUFU.EX2 R15, R15 ;  /* 0x0000000f000f7308 */ /* 0x000e220000000800 */
[----:B-1----:R-:W-:-:S07]  /*41a0*/  FADD.FTZ R68, R3, R68 ;  /* 0x0000004403447221 */ /* 0x002fce0000010000 */
[----:B------:R-:W1:Y:S01]  /*41b0*/  MUFU.EX2 R76, R76 ;  /* 0x0000004c004c7308 */ /* 0x000e620000000800 */
[----:B--2---:R-:W-:Y:S01]  /*41c0*/  FADD.FTZ R97, R63, R68 ;  /* 0x000000443f617221 */ /* 0x004fe20000010000 */
[--C-:B------:R-:W-:Y:S01]  /*41d0*/  FFMA.FTZ R68, R53, UR17, -R70.reuse ;  /* 0x0000001135447c23 */ /* 0x100fe20008010846 */
[----:B------:R-:W-:-:S05]  /*41e0*/  FFMA.FTZ R70, R87, UR17, -R70 ;  /* 0x0000001157467c23 */ /* 0x000fca0008010846 */
[----:B------:R-:W2:Y:S01]  /*41f0*/  MUFU.EX2 R14, R14 ;  /* 0x0000000e000e7308 */ /* 0x000ea20000000800 */
[C---:B0-----:R-:W-:Y:S01]  /*4200*/  FADD.FTZ R53, R15.reuse, R52 ;  /* 0x000000340f357221 */ /* 0x041fe20000010000 */
[----:B------:R-:W-:-:S04]  /*4210*/  F2FP.SATFINITE.E4M3.F32.PACK_AB_MERGE_C R149, R15, R12, RZ ;  /* 0x0000000c0f95723e */ /* 0x000fc800048070ff */
[----:B------:R-:W-:Y:S02]  /*4220*/  F2FP.SATFINITE.E4M3.F32.PACK_AB_MERGE_C R149, R13, R6, R149 ;  /* 0x000000060d95723e */ /* 0x000fe40004807095 */
[----:B------:R-:W0:Y:S01]  /*4230*/  MUFU.EX2 R49, R49 ;  /* 0x0000003100317308 */ /* 0x000e220000000800 */
[C---:B-1----:R-:W-:Y:S01]  /*4240*/  FADD.FTZ R82, R76.reuse, R97 ;  /* 0x000000614c527221 */ /* 0x042fe20000010000 */
        /* <DEDUP_REMOVED lines=14> */
[----:B------:R-:W-:Y:S01]  /*4330*/  MUFU.EX2 R18, R18 ;  /* 0x0000001200127308 */ /* 0x000fe20000000800 */
[----:B--2---:R-:W-:-:S04]  /*4340*/  F2FP.SATFINITE.E4M3.F32.PACK_AB_MERGE_C R151, R19, R16, RZ ;  /* 0x000000101397723e */ /* 0x004fc800048070ff */
[----:B------:R-:W-:-:S03]  /*4350*/  F2FP.SATFINITE.E4M3.F32.PACK_AB_MERGE_C R151, R17, R14, R151 ;  /* 0x0000000e1197723e */ /* 0x000fc60004807097 */
[----:B------:R-:W1:Y:S01]  /*4360*/  MUFU.EX2 R65, R65 ;  /* 0x0000004100417308 */ /* 0x000e620000000800 */
[C---:B0-----:R-:W-:Y:S01]  /*4370*/  FADD.FTZ R82, R93.reuse, R82 ;  /* 0x000000525d527221 */ /* 0x041fe20000010000 */
[----:B------:R-:W-:-:S04]  /*4380*/  F2FP.SATFINITE.E4M3.F32.PACK_AB_MERGE_C R80, R93, R80, RZ ;  /* 0x000000505d50723e */ /* 0x000fc800048070ff */
[----:B------:R-:W-:Y:S02]  /*4390*/  F2FP.SATFINITE.E4M3.F32.PACK_AB_MERGE_C R150, R74, R49, R80 ;  /* 0x000000314a96723e */ /* 0x000fe40004807050 */
[----:B------:R-:W-:Y:S01]  /*43a0*/  CS2R R48, SRZ ;  /* 0x0000000000307805 */ /* 0x000fe2000001ff00 */
        /* <DEDUP_REMOVED lines=13> */
[----:B------:R-:W-:Y:S01]  /*4480*/  FADD.FTZ R15, R21, R28 ;  /* 0x0000001c150f7221 */ /* 0x000fe20000010000 */
[----:B------:R-:W-:-:S03]  /*4490*/  CS2R R28, SRZ ;  /* 0x00000000001c7805 */ /* 0x000fc6000001ff00 */
[----:B------:R-:W-:Y:S01]  /*44a0*/  FADD.FTZ R12, R40, R15 ;  /* 0x0000000f280c7221 */ /* 0x000fe20000010000 */
[C---:B0-----:R-:W-:Y:S02]  /*44b0*/  F2FP.SATFINITE.E4M3.F32.PACK_AB_MERGE_C R40, R69.reuse, R40, RZ ;  /* 0x000000284528723e */ /* 0x041fe400048070ff */
[----:B------:R-:W0:Y:S01]  /*44c0*/  MUFU.EX2 R22, R22 ;  /* 0x0000001600167308 */ /* 0x000e220000000800 */
[----:B------:R-:W-:Y:S01]  /*44d0*/  FADD.FTZ R69, R69, R12 ;  /* 0x0000000c45457221 */ /* 0x000fe20000010000 */
[C---:B-1----:R-:W-:Y:S01]  /*44e0*/  FADD.FTZ R9, R95.reuse, R8 ;  /* 0x000000085f097221 */ /* 0x042fe20000010000 */
[----:B------:R-:W-:Y:S02]  /*44f0*/  F2FP.SATFINITE.E4M3.F32.PACK_AB_MERGE_C R78, R95, R78, RZ ;  /* 0x0000004e5f4e723e */ /* 0x000fe400048070ff */
[----:B------:R-:W-:Y:S02]  /*4500*/  F2FP.SATFINITE.E4M3.F32.PACK_AB_MERGE_C R145, R21, R18, R40 ;  /* 0x000000121591723e */ /* 0x000fe40004807028 */
        /* <DEDUP_REMOVED lines=10> */
[----:B0-----:R-:W-:Y:S01]  /*45b0*/  FADD.FTZ R15, R27, R12 ;  /* 0x0000000c1b0f7221 */ /* 0x001fe20000010000 */
[----:B------:R-:W-:-:S03]  /*45c0*/  F2FP.SATFINITE.E4M3.F32.PACK_AB_MERGE_C R27, R42, R27, RZ ;  /* 0x0000001b2a1b723e */ /* 0x000fc600048070ff */
[----:B------:R-:W-:Y:S01]  /*45d0*/  FADD.FTZ R15, R42, R15 ;  /* 0x0000000f2a0f7221 */ /* 0x000fe20000010000 */
[----:B------:R-:W-:Y:S02]  /*45e0*/  F2FP.SATFINITE.E4M3.F32.PACK_AB_MERGE_C R147, R43, R26, R27 ;  /* 0x0000001a2b93723e */ /* 0x000fe4000480701b */
[----:B------:R-:W-:Y:S01]  /*45f0*/  CS2R R26, SRZ ;  /* 0x00000000001a7805 */ /* 0x000fe2000001ff00 */
[----:B------:R-:W0:Y:S01]  /*4600*/  MUFU.EX2 R30, R30 ;  /* 0x0000001e001e7308 */ /* 0x000e220000000800 */
[----:B-1----:R-:W-:Y:S01]  /*4610*/  FADD.FTZ R8, R60, R9 ;  /* 0x000000093c087221 */ /* 0x002fe20000010000 */
[----:B------:R-:W-:-:S06]  /*4620*/  CS2R R42, SRZ ;  /* 0x00000000002a7805 */ /* 0x000fcc000001ff00 */
        /* <DEDUP_REMOVED lines=20> */
[----:B------:R-:W-:Y:S01]  /*4770*/  CS2R R30, SRZ ;  /* 0x00000000001e7805 */ /* 0x000fe2000001ff00 */
[----:B------:R-:W0:Y:S01]  /*4780*/  MUFU.EX2 R51, R51 ;  /* 0x0000003300337308 */ /* 0x000e220000000800 */
[C---:B-1----:R-:W-:Y:S01]  /*4790*/  F2FP.SATFINITE.E4M3.F32.PACK_AB_MERGE_C R64, R67.reuse, R64, RZ ;  /* 0x000000404340723e */ /* 0x042fe200048070ff */
[----:B------:R-:W-:Y:S01]  /*47a0*/  FADD.FTZ R67, R67, R8 ;  /* 0x0000000843437221 */ /* 0x000fe20000010000 */
[----:B------:R-:W-:Y:S02]  /*47b0*/  CS2R R46, SRZ ;  /* 0x00000000002e7805 */ /* 0x000fe4000001ff00 */
[----:B------:R-:W-:Y:S01]  /*47c0*/  F2FP.SATFINITE.E4M3.F32.PACK_AB_MERGE_C R140, R41, R56, R64 ;  /* 0x00000038298c723e */ /* 0x000fe20004807040 */
[----:B------:R-:W-:Y:S01]  /*47d0*/  FADD.FTZ R8, R52, R67 ;  /* 0x0000004334087221 */ /* 0x000fe20000010000 */
[----:B------:R-:W-:Y:S01]  /*47e0*/  CS2R R40, SRZ ;  /* 0x0000000000287805 */ /* 0x000fe2000001ff00 */
[----:B------:R-:W1:Y:S01]  /*47f0*/  MUFU.EX2 R53, R71 ;  /* 0x0000004700357308 */ /* 0x000e620000000800 */
[----:B--2---:R-:W-:-:S07]  /*4800*/  FADD.FTZ R12, R50, R13 ;  /* 0x0000000d320c7221 */ /* 0x004fce0000010000 */
[----:B------:R-:W-:Y:S01]  /*4810*/  MUFU.EX2 R34, R34 ;  /* 0x0000002200227308 */ /* 0x000fe20000000800 */
[----:B0-----:R-:W-:-:S07]  /*4820*/  FADD.FTZ R9, R51, R12 ;  /* 0x0000000c33097221 */ /* 0x001fce0000010000 */
[----:B------:R-:W0:Y:S01]  /*4830*/  MUFU.EX2 R35, R35 ;  /* 0x0000002300237308 */ /* 0x000e220000000800 */
[----:B-1----:R-:W-:-:S07]  /*4840*/  FADD.FTZ R12, R53, R8 ;  /* 0x00000008350c7221 */ /* 0x002fce0000010000 */
[----:B------:R-:W1:Y:S08]  /*4850*/  MUFU.EX2 R75, R75 ;  /* 0x0000004b004b7308 */ /* 0x000e700000000800 */
[----:B------:R-:W2:Y:S01]  /*4860*/  MUFU.EX2 R66, R66 ;  /* 0x0000004200427308 */ /* 0x000ea20000000800 */
[----:B0-----:R-:W-:Y:S01]  /*4870*/  F2FP.SATFINITE.E4M3.F32.PACK_AB_MERGE_C R13, R35, R34, RZ ;  /* 0x00000022230d723e */ /* 0x001fe200048070ff */
[----:B------:R-:W-:-:S03]  /*4880*/  FADD.FTZ R34, R34, R9 ;  /* 0x0000000922227221 */ /* 0x000fc60000010000 */
[----:B------:R-:W-:Y:S01]  /*4890*/  F2FP.SATFINITE.E4M3.F32.PACK_AB_MERGE_C R143, R51, R50, R13 ;  /* 0x00000032338f723e */ /* 0x000fe2000480700d */
[----:B------:R-:W-:Y:S01]  /*48a0*/  FADD.FTZ R35, R35, R34 ;  /* 0x0000002223237221 */ /* 0x000fe20000010000 */
[----:B------:R-:W-:Y:S01]  /*48b0*/  CS2R R50, SRZ ;  /* 0x0000000000327805 */ /* 0x000fe2000001ff00 */
[----:B------:R-:W-:Y:S01]  /*48c0*/  MUFU.EX2 R38, R38 ;  /* 0x0000002600267308 */ /* 0x000fe20000000800 */
[----:B-1----:R-:W-:-:S07]  /*48d0*/  FADD.FTZ R9, R75, R12 ;  /* 0x0000000c4b097221 */ /* 0x002fce0000010000 */
[----:B------:R-:W0:Y:S01]  /*48e0*/  MUFU.EX2 R59, R59 ;  /* 0x0000003b003b7308 */ /* 0x000e220000000800 */
[C---:B--2---:R-:W-:Y:S01]  /*48f0*/  F2FP.SATFINITE.E4M3.F32.PACK_AB_MERGE_C R75, R66.reuse, R75, RZ ;  /* 0x0000004b424b723e */ /* 0x044fe200048070ff */
[----:B------:R-:W-:-:S03]  /*4900*/  FADD.FTZ R66, R66, R9 ;  /* 0x0000000942427221 */ /* 0x000fc60000010000 */
[----:B------:R-:W-:Y:S02]  /*4910*/  F2FP.SATFINITE.E4M3.F32.PACK_AB_MERGE_C R142, R53, R52, R75 ;  /* 0x00000034358e723e */ /* 0x000fe4000480704b */
[----:B------:R-:W-:Y:S01]  /*4920*/  CS2R R52, SRZ ;  /* 0x0000000000347805 */ /* 0x000fe2000001ff00 */
[----:B------:R-:W1:Y:S08]  /*4930*/  MUFU.EX2 R54, R54 ;  /* 0x0000003600367308 */ /* 0x000e700000000800 */
[----:B------:R-:W2:Y:S01]  /*4940*/  MUFU.EX2 R77, R77 ;  /* 0x0000004d004d7308 */ /* 0x000ea20000000800 */
[----:B0-----:R-:W-:-:S07]  /*4950*/  F2FP.SATFINITE.E4M3.F32.PACK_AB_MERGE_C R9, R59, R38, RZ ;  /* 0x000000263b09723e */ /* 0x001fce00048070ff */
[----:B------:R-:W0:Y:S01]  /*4960*/  MUFU.EX2 R55, R55 ;  /* 0x0000003700377308 */ /* 0x000e220000000800 */
[----:B-1----:R-:W-:Y:S01]  /*4970*/  FADD.FTZ R12, R54, R35 ;  /* 0x00000023360c7221 */ /* 0x002fe20000010000 */
[----:B------:R-:W-:-:S06]  /*4980*/  CS2R R34, SRZ ;  /* 0x0000000000227805 */ /* 0x000fcc000001ff00 */
[----:B------:R-:W1:Y:S01]  /*4990*/  MUFU.EX2 R68, R68 ;  /* 0x0000004400447308 */ /* 0x000e620000000800 */
[----:B--2---:R-:W-:-:S07]  /*49a0*/  FADD.FTZ R7, R77, R66 ;  /* 0x000000424d077221 */ /* 0x004fce0000010000 */
[----:B------:R-:W2:Y:S01]  /*49b0*/  MUFU.EX2 R79, R79 ;  /* 0x0000004f004f7308 */ /* 0x000ea20000000800 */
[C---:B0-----:R-:W-:Y:S01]  /*49c0*/  F2FP.SATFINITE.E4M3.F32.PACK_AB_MERGE_C R137, R55.reuse, R54, R9 ;  /* 0x000000363789723e */ /* 0x041fe20004807009 */
[----:B------:R-:W-:-:S04]  /*49d0*/  FADD.FTZ R55, R55, R12 ;  /* 0x0000000c37377221 */ /* 0x000fc80000010000 */
[----:B------:R-:W-:Y:S01]  /*49e0*/  FADD.FTZ R38, R38, R55 ;  /* 0x0000003726267221 */ /* 0x000fe20000010000 */
[----:B------:R-:W-:Y:S01]  /*49f0*/  CS2R R54, SRZ ;  /* 0x0000000000367805 */ /* 0x000fe2000001ff00 */
[----:B------:R-:W0:Y:S01]  /*4a00*/  MUFU.EX2 R6, R81 ;  /* 0x0000005100067308 */ /* 0x000e220000000800 */
[----:B-1----:R-:W-:Y:S01]  /*4a10*/  FADD.FTZ R2, R68, R7 ;  /* 0x0000000744027221 */ /* 0x002fe20000010000 */
[----:B------:R-:W-:-:S06]  /*4a20*/  FADD.FTZ R59, R59, R38 ;  /* 0x000000263b3b7221 */ /* 0x000fcc0000010000 */
        /* <DEDUP_REMOVED lines=16> */
[----:B------:R-:W-:-:S03]  /*4b30*/  CS2R R44, SRZ ;  /* 0x00000000002c7805 */ /* 0x000fc6000001ff00 */
[----:B------:R-:W-:Y:S01]  /*4b40*/  FADD.FTZ R62, R62, R39 ;  /* 0x000000273e3e7221 */ /* 0x000fe20000010000 */
[----:B------:R-:W-:Y:S01]  /*4b50*/  CS2R R38, SRZ ;  /* 0x0000000000267805 */ /* 0x000fe2000001ff00 */
[----:B------:R-:W1:Y:S01]  /*4b60*/  MUFU.EX2 R70, R70 ;  /* 0x0000004600467308 */ /* 0x000e620000000800 */
[----:B0-----:R-:W-:-:S04]  /*4b70*/  FADD.FTZ R2, R8, R3 ;  /* 0x0000000308027221 */ /* 0x001fc80000010000 */
[----:B--2---:R-:W-:Y:S01]  /*4b80*/  FADD.FTZ R3, R89, R2 ;  /* 0x0000000259037221 */ /* 0x004fe20000010000 */
[----:B------:R-:W-:Y:S01]  /*4b90*/  FADD.FTZ R2, R25, R62 ;  /* 0x0000003e19027221 */ /* 0x000fe20000010000 */
[----:B------:R-:W-:Y:S02]  /*4ba0*/  CS2R R24, SRZ ;  /* 0x0000000000187805 */ /* 0x000fe4000001ff00 */
[C---:B-1----:R-:W-:Y:S01]  /*4bb0*/  F2FP.SATFINITE.E4M3.F32.PACK_AB_MERGE_C R6, R70.reuse, R89, RZ ;  /* 0x000000594606723e */ /* 0x042fe200048070ff */
        /* <DEDUP_REMOVED lines=22> */
[----:B------:R-:W-:Y:S01]  /*4d20*/  UMOV UR21, UR20 ;  /* 0x0000001400157c82 */ /* 0x000fe20008000000 */
[----:B------:R-:W-:Y:S01]  /*4d30*/  UMOV UR23, URZ ;  /* 0x0000003f00177c82 */ /* 0x000fe20008000000 */
[----:B------:R-:W-:Y:S01]  /*4d40*/  ULDC UR18, c[0x0][0x288] ;  /* 0x0000a20000127ab9 */ /* 0x000fe20000000800 */
[----:B------:R-:W-:Y:S01]  /*4d50*/  ULDC UR19, c[0x0][0x2f0] ;  /* 0x0000bc0000137ab9 */ /* 0x000fe20000000800 */
[----:B------:R-:W-:-:S05]  /*4d60*/  ULDC UR17, c[0x0][0x988] ;  /* 0x0002620000117ab9 */ /* 0x000fca0000000800 */
.L_x_12685:
[----:B------:R-:W-:-:S04]  /*4d70*/  UISETP.NE.AND UP1, UPT, UR23, 0x1, UPT ;  /* 0x000000011700788c */ /* 0x000fc8000bf25270 */
[----:B------:R-:W-:-:S04]  /*4d80*/  USEL UR4, URZ, 0x1, UP1 ;  /* 0x000000013f047887 */ /* 0x000fc80008800000 */
[----:B------:R-:W-:Y:S01]  /*4d90*/  ULOP3.LUT UR4, UR22, UR4, URZ, 0x3c, !UPT ;  /* 0x0000000416047292 */ /* 0x000fe2000f8e3c3f */
[----:B------:R-:W-:Y:S11]  /*4da0*/  @!P0 BRA `(.L_x_12676) ;  /* 0x0000000000048947 */ /* 0x000ff60003800000 */
[----:B------:R-:W-:Y:S01]  /*4db0*/  BPT.TRAP 0x1 ;  /* 0x000000040000795c */ /* 0x000fe20000300000 */
.L_x_12676:
        /* <DEDUP_REMOVED lines=9> */
.L_x_12677:
[----:B-1----:R-:W-:Y:S05]  /*4e50*/  @P3 BRA `(.L_x_12678) ;  /* 0x0000000000083947 */ /* 0x002fea0003800000 */
[----:B------:R-:W1:Y:S02]  /*4e60*/  SYNCS.PHASECHK.TRANS64.TRYWAIT P3, [UR20+0x12430], R6 ;  /* 0x01243006ff0075a7 */ /* 0x000e640008060154 */
[----:B-1----:R-:W-:Y:S05]  /*4e70*/  @!P3 BRA `(.L_x_12679) ;  /* 0x000000b40068b947 */ /* 0x002fea0003800000 */
.L_x_12678:
        /* <DEDUP_REMOVED lines=64> */
.L_x_12680:
[----:B------:R-:W-:Y:S01]  /*5280*/  ULEA UR13, UR23, UR48, 0x3 ;  /* 0x00000030170d7291 */ /* 0x000fe2000f8e183f */
[----:B01----:R-:W-:-:S05]  /*5290*/  IMAD.U32 R6, RZ, RZ, UR22 ;  /* 0x00000016ff067e24 */ /* 0x003fca000f8e00ff */
[----:B------:R-:W-:-:S04]  /*52a0*/  SHF.L.U32 R6, R6, 0x1f, RZ ;  /* 0x0000001f06067819 */ /* 0x000fc800000006ff */
[----:B------:R0:W1:Y:S01]  /*52b0*/  SYNCS.PHASECHK.TRANS64.TRYWAIT P3, [UR13+0x12450], R6 ;  /* 0x01245006ff0075a7 */ /* 0x000062000806014d */
[----:B------:R-:W-:Y:S05]  /*52c0*/  @!P0 BRA `(.L_x_12681) ;  /* 0x0000000000048947 */ /* 0x000fea0003800000 */
[----:B------:R-:W-:Y:S01]  /*52d0*/  BPT.TRAP 0x1 ;  /* 0x000000040000795c */ /* 0x000fe20000300000 */
.L_x_12681:
        /* <DEDUP_REMOVED lines=87> */
.L_x_12682:
[----:B------:R-:W-:Y:S01]  /*5850*/  @UP0 ULDC UR10, c[0x0][0x44c] ;  /* 0x00011300000a0ab9 */ /* 0x000fe20000000800 */
[----:B01----:R-:W-:Y:S01]  /*5860*/  FMUL.FTZ R6, R0, R98 ;  /* 0x0000006200067220 */ /* 0x003fe20000410000 */
[----:B------:R-:W-:Y:S01]  /*5870*/  @P2 IMAD.HI.U32 R121, R4, UR10, RZ ;  /* 0x0000000a04792c27 */ /* 0x000fe2000f8e00ff */
[----:B------:R-:W-:-:S03]  /*5880*/  @UP0 ULDC UR10, c[0x0][0x450] ;  /* 0x00011400000a0ab9 */ /* 0x000fc60000000800 */
[C---:B------:R-:W-:Y:S01]  /*5890*/  FMUL.FTZ R100, R0.reuse, R100 ;  /* 0x0000006400647220 */ /* 0x040fe20000410000 */
[C---:B------:R-:W-:Y:S01]  /*58a0*/  FMUL.FTZ R101, R0.reuse, R101 ;  /* 0x0000006500657220 */ /* 0x040fe20000410000 */
[----:B------:R-:W-:Y:S01]  /*58b0*/  IMAD.MOV.U32 R98, RZ, RZ, R4 ;  /* 0x000000ffff627224 */ /* 0x000fe200078e0004 */
[----:B------:R-:W-:Y:S01]  /*58c0*/  @P2 SHF.R.U32.HI R98, RZ, UR10, R121 ;  /* 0x0000000aff622c19 */ /* 0x000fe20008011679 */
[----:B------:R-:W-:Y:S01]  /*58d0*/  UMOV UR10, 0x1 ;  /* 0x00000001000a7882 */ /* 0x000fe20000000000 */
[----:B------:R-:W-:Y:S01]  /*58e0*/  IMAD.MOV.U32 R122, RZ, RZ, -0x2 ;  /* 0xfffffffeff7a7424 */ /* 0x000fe200078e00ff */
[----:B------:R-:W-:Y:S01]  /*58f0*/  UIMAD UR10, UR21, -0xa0, UR10 ;  /* 0xffffff60150a78a4 */ /* 0x000fe2000f8e020a */
[----:B------:R-:W-:Y:S01]  /*5900*/  IMAD.U32 R125, RZ, RZ, UR19 ;  /* 0x00000013ff7d7e24 */ /* 0x000fe2000f8e00ff */
[----:B------:R-:W0:Y:S01]  /*5910*/  SHFL.IDX PT, R123, R98, RZ, 0x1c1f ;  /* 0x001c1fff627b7589 */ /* 0x000e2200000e0000 */
[C---:B------:R-:W-:Y:S01]  /*5920*/  FMUL.FTZ R121, R0.reuse, R102 ;  /* 0x0000006600797220 */ /* 0x040fe20000410000 */
[----:B------:R-:W1:Y:S01]  /*5930*/  MUFU.TANH R100, R100 ;  /* 0x0000006400647308 */ /* 0x000e620000002400 */
[----:B------:R-:W-:Y:S01]  /*5940*/  FMUL.FTZ R73, R0, R73 ;  /* 0x0000004900497220 */ /* 0x000fe20000410000 */
[----:B------:R-:W-:-:S02]  /*5950*/  IMAD R122, R5, R122, UR10 ;  /* 0x0000000a057a7e24 */ /* 0x000fc4000f8e027a */
[C---:B------:R-:W-:Y:S01]  /*5960*/  FMUL.FTZ R76, R0.reuse, R76 ;  /* 0x0000004c004c7220 */ /* 0x040fe20000410000 */
[C---:B------:R-:W-:Y:S01]  /*5970*/  FMUL.FTZ R77, R0.reuse, R77 ;  /* 0x0000004d004d7220 */ /* 0x040fe20000410000 */
[C---:B------:R-:W-:Y:S01]  /*5980*/  FMUL.FTZ R80, R0.reuse, R80 ;  /* 0x0000005000507220 */ /* 0x040fe20000410000 */
[----:B------:R-:W-:Y:S02]  /*5990*/  IMAD R102, R125, UR45, R122 ;  /* 0x0000002d7d667c24 */ /* 0x000fe4000f8e027a */
[C---:B------:R-:W-:Y:S01]  /*59a0*/  FMUL.FTZ R81, R0.reuse, R81 ;  /* 0x0000005100517220 */ /* 0x040fe20000410000 */
[----:B------:R-:W2:Y:S01]  /*59b0*/  MUFU.TANH R101, R101 ;  /* 0x0000006500657308 */ /* 0x000ea20000002400 */
[C---:B------:R-:W-:Y:S01]  /*59c0*/  FMUL.FTZ R84, R0.reuse, R84 ;  /* 0x0000005400547220 */ /* 0x040fe20000410000 */
[C---:B------:R-:W-:Y:S01]  /*59d0*/  FMUL.FTZ R85, R0.reuse, R85 ;  /* 0x0000005500557220 */ /* 0x040fe20000410000 */
[C---:B------:R-:W-:Y:S01]  /*59e0*/  FMUL.FTZ R126, R0.reuse, R61 ;  /* 0x0000003d007e7220 */ /* 0x040fe20000410000 */
[C---:B------:R-:W-:Y:S01]  /*59f0*/  FMUL.FTZ R64, R0.reuse, R64 ;  /* 0x0000004000407220 */ /* 0x040fe20000410000 */
[----:B------:R-:W3:Y:S01]  /*5a00*/  SHFL.IDX PT, R129, R98, 0x1, 0x1c1f ;  /* 0x003c1f0062817f89 */ /* 0x000ee200000e0000 */
[----:B------:R-:W-:Y:S01]  /*5a10*/  UIADD3 UR10, UR48, 0x200, URZ ;  /* 0x00000200300a7890 */ /* 0x000fe2000fffe03f */
[----:B------:R-:W-:Y:S01]  /*5a20*/  WARPGROUP.ARRIVE ;  /* 0x00000000000079c5 */ /* 0x000fe20000000000 */
[----:B------:R-:W-:Y:S01]  /*5a30*/  MUFU.TANH R73, R73 ;  /* 0x0000004900497308 */ /* 0x000fe20000002400 */
[----:B------:R-:W-:Y:S01]  /*5a40*/  UMOV UR11, 0xc0000010 ;  /* 0xc0000010000b7882 */ /* 0x000fe20000000000 */
[----:B------:R-:W-:Y:S01]  /*5a50*/  USHF.R.U32.HI UR10, URZ, 0x4, UR10 ;  /* 0x000000043f0a7899 */ /* 0x000fe2000801160a */
[C---:B------:R-:W-:Y:S01]  /*5a60*/  FMUL.FTZ R99, R0.reuse, R99 ;  /* 0x0000006300637220 */ /* 0x040fe20000410000 */
[C---:B------:R-:W-:Y:S01]  /*5a70*/  FMUL.FTZ R103, R0.reuse, R103 ;  /* 0x0000006700677220 */ /* 0x040fe20000410000 */
[C---:B------:R-:W-:Y:S01]  /*5a80*/  FMUL.FTZ R75, R0.reuse, R75 ;  /* 0x0000004b004b7220 */ /* 0x040fe20000410000 */
[----:B0-----:R-:W-:Y:S01]  /*5a90*/  IADD3 R122, R123, -UR18, R102 ;  /* 0x800000127b7a7c10 */ /* 0x001fe2000fffe066 */
[----:B------:R-:W-:Y:S01]  /*5aa0*/  FMUL.FTZ R123, R0, R72 ;  /* 0x00000048007b7220 */ /* 0x000fe20000410000 */
[----:B------:R-:W-:Y:S01]  /*5ab0*/  MUFU.TANH R76, R76 ;  /* 0x0000004c004c7308 */ /* 0x000fe20000002400 */
[----:B------:R-:W-:Y:S01]  /*5ac0*/  ULOP3.LUT UR10, UR10, 0x3fff, URZ, 0xc0, !UPT ;  /* 0x00003fff0a0a7892 */ /* 0x000fe2000f8ec03f */
[----:B------:R-:W-:Y:S01]  /*5ad0*/  ISETP.GT.AND P3, PT, R122, RZ, PT ;  /* 0x000000ff7a00720c */ /* 0x000fe20003f64270 */
[----:B------:R-:W-:Y:S01]  /*5ae0*/  FMUL.FTZ R82, R0, R82 ;  /* 0x0000005200527220 */ /* 0x000fe20000410000 */
[----:B------:R-:W-:Y:S01]  /*5af0*/  ISETP.GT.AND P4, PT, R122, 0x1, PT ;  /* 0x000000017a00780c */ /* 0x000fe20003f84270 */
[----:B------:R-:W-:Y:S01]  /*5b00*/  ULOP3.LUT UR10, UR10, 0x10000, URZ, 0xfc, !UPT ;  /* 0x000100000a0a7892 */ /* 0x000fe2000f8efc3f */
[----:B------:R-:W-:Y:S01]  /*5b10*/  FSEL R72, R9, -INF , P3 ;  /* 0xff80000009487808 */ /* 0x000fe20001800000 */
[----:B------:R-:W-:Y:S01]  /*5b20*/  FMUL.FTZ R83, R0, R83 ;  /* 0x0000005300537220 */ /* 0x000fe20000410000 */
[----:B------:R-:W-:Y:S01]  /*5b30*/  ISETP.GT.AND P3, PT, R122, 0x8, PT ;  /* 0x000000087a00780c */ /* 0x000fe20003f64270 */
[----:B------:R0:W4:Y:S01]  /*5b40*/  MUFU.TANH R9, R123 ;  /* 0x0000007b00097308 */ /* 0x0001220000002400 */
[----:B------:R-:W-:Y:S01]  /*5b50*/  FSEL R10, R10, -INF , P4 ;  /* 0xff8000000a0a7808 */ /* 0x000fe20002000000 */
[----:B------:R-:W-:Y:S01]  /*5b60*/  UIMAD UR12, UR23, 0x280, UR10 ;  /* 0x00000280170c78a4 */ /* 0x000fe2000f8e020a */
[----:B------:R-:W-:Y:S01]  /*5b70*/  FMNMX.FTZ R125, R72, R7, !PT ;  /* 0x00000007487d7209 */ /* 0x000fe20007810000 */
[----:B------:R-:W-:Y:S01]  /*5b80*/  FMUL.FTZ R86, R0, R86 ;  /* 0x0000005600567220 */ /* 0x000fe20000410000 */
[----:B------:R-:W-:Y:S01]  /*5b90*/  ISETP.GT.AND P4, PT, R122, 0x9, PT ;  /* 0x000000097a00780c */ /* 0x000fe20003f84270 */
[----:B------:R-:W-:Y:S01]  /*5ba0*/  FMUL.FTZ R87, R0, R87 ;  /* 0x0000005700577220 */ /* 0x000fe20000410000 */
[----:B------:R-:W-:Y:S01]  /*5bb0*/  FSEL R13, R13, -INF , P3 ;  /* 0xff8000000d0d7808 */ /* 0x000fe20001800000 */
[----:B------:R-:W5:Y:S01]  /*5bc0*/  MUFU.TANH R77, R77 ;  /* 0x0000004d004d7308 */ /* 0x000f620000002400 */
[----:B------:R-:W-:Y:S01]  /*5bd0*/  FMNMX.FTZ R124, R10, R125, !PT ;  /* 0x0000007d0a7c7209 */ /* 0x000fe20007810000 */
[----:B0-----:R-:W-:Y:S01]  /*5be0*/  FMUL.FTZ R123, R0, R74 ;  /* 0x0000004a007b7220 */ /* 0x001fe20000410000 */
[----:B------:R-:W-:Y:S01]  /*5bf0*/  ISETP.GT.AND P3, PT, R122, 0x10, PT ;  /* 0x000000107a00780c */ /* 0x000fe20003f64270 */
[----:B------:R-:W-:Y:S01]  /*5c00*/  UMOV UR10, UR12 ;  /* 0x0000000c000a7c82 */ /* 0x000fe20008000000 */
[----:B------:R-:W-:Y:S01]  /*5c10*/  FSEL R14, R14, -INF , P4 ;  /* 0xff8000000e0e7808 */ /* 0x000fe20002000000 */
[----:B------:R-:W-:Y:S01]  /*5c20*/  QGMMA.64x64x32.F32.E4M3.E4M3 R24, R152, gdesc[UR8], R24, gsb0 ;  /* 0x00e0000898187df3 */ /* 0x000fe20008000818 */
[----:B------:R-:W-:Y:S01]  /*5c30*/  FMNMX.FTZ R125, R13, R124, !PT ;  /* 0x0000007c0d7d7209 */ /* 0x000fe20007810000 */
[----:B------:R-:W0:Y:S01]  /*5c40*/  MUFU.TANH R80, R80 ;  /* 0x0000005000507308 */ /* 0x000e220000002400 */
[----:B------:R-:W-:Y:S01]  /*5c50*/  ISETP.GT.AND P4, PT, R122, 0x11, PT ;  /* 0x000000117a00780c */ /* 0x000fe20003f84270 */
[C---:B------:R-:W-:Y:S01]  /*5c60*/  FMUL.FTZ R59, R0.reuse, R59 ;  /* 0x0000003b003b7220 */ /* 0x040fe20000410000 */
[----:B------:R-:W-:Y:S01]  /*5c70*/  FSEL R74, R17, -INF , P3 ;  /* 0xff800000114a7808 */ /* 0x000fe20001800000 */
[----:B------:R-:W-:Y:S01]  /*5c80*/  FMUL.FTZ R62, R0, R62 ;  /* 0x0000003e003e7220 */ /* 0x000fe20000410000 */
[----:B------:R-:W-:Y:S01]  /*5c90*/  FMNMX.FTZ R125, R14, R125, !PT ;  /* 0x0000007d0e7d7209 */ /* 0x000fe20007810000 */
[----:B------:R-:W-:Y:S01]  /*5ca0*/  UIADD3 UR10, UR12, 0x80, URZ ;  /* 0x000000800c0a7890 */ /* 0x000fe2000fffe03f */
[----:B------:R-:W-:Y:S01]  /*5cb0*/  ISETP.GT.AND P3, PT, R122, 0x18, PT ;  /* 0x000000187a00780c */ /* 0x000fe20003f64270 */
[----:B------:R1:W-:Y:S01]  /*5cc0*/  MUFU.TANH R17, R123 ;  /* 0x0000007b00117308 */ /* 0x0003e20000002400 */
[----:B------:R-:W-:Y:S01]  /*5cd0*/  FSEL R18, R18, -INF , P4 ;  /* 0xff80000012127808 */ /* 0x000fe20002000000 */
[----:B------:R-:W-:Y:S01]  /*5ce0*/  FMUL.FTZ R63, R0, R63 ;  /* 0x0000003f003f7220 */ /* 0x000fe20000410000 */
[----:B------:R-:W-:Y:S01]  /*5cf0*/  FMNMX.FTZ R125, R74, R125, !PT ;  /* 0x0000007d4a7d7209 */ /* 0x000fe20007810000 */
[----:B------:R-:W-:Y:S01]  /*5d00*/  FMUL.FTZ R66, R0, R66 ;  /* 0x0000004200427220 */ /* 0x000fe20000410000 */
[----:B------:R-:W-:Y:S01]  /*5d10*/  ISETP.GT.AND P4, PT, R122, 0x19, PT ;  /* 0x000000197a00780c */ /* 0x000fe20003f84270 */
[----:B------:R-:W-:Y:S01]  /*5d20*/  UMOV UR11, 0xc0000010 ;  /* 0xc0000010000b7882 */ /* 0x000fe20000000000 */
[----:B------:R-:W-:Y:S01]  /*5d30*/  FSEL R21, R21, -INF , P3 ;  /* 0xff80000015157808 */ /* 0x000fe20001800000 */
[----:B------:R-:W3:Y:S01]  /*5d40*/  MUFU.TANH R81, R81 ;  /* 0x0000005100517308 */ /* 0x000ee20000002400 */
[----:B------:R-:W-:Y:S01]  /*5d50*/  FMNMX.FTZ R124, R18, R125, !PT ;  /* 0x0000007d127c7209 */ /* 0x000fe20007810000 */
[----:B------:R-:W-:Y:S01]  /*5d60*/  FMUL.FTZ R67, R0, R67 ;  /* 0x0000004300437220 */ /* 0x000fe20000410000 */
[----:B------:R-:W-:Y:S01]  /*5d70*/  ISETP.GT.AND P3, PT, R122, 0x20, PT ;  /* 0x000000207a00780c */ /* 0x000fe20003f64270 */
[----:B------:R-:W-:Y:S01]  /*5d80*/  FMUL.FTZ R70, R0, R70 ;  /* 0x0000004600467220 */ /* 0x000fe20000410000 */
[----:B------:R-:W-:Y:S01]  /*5d90*/  FSEL R22, R22, -INF , P4 ;  /* 0xff80000016167808 */ /* 0x000fe20002000000 */
[----:B------:R-:W-:Y:S01]  /*5da0*/  FMUL.FTZ R71, R0, R71 ;  /* 0x0000004700477220 */ /* 0x000fe20000410000 */
[----:B-1----:R-:W-:Y:S01]  /*5db0*/  FMNMX.FTZ R123, R21, R124, !PT ;  /* 0x0000007c157b7209 */ /* 0x002fe20007810000 */
        /* <DEDUP_REMOVED lines=32> */
[----:B------:R-:W-:Y:S01]  /*5fc0*/  FSEL R88, R88, -INF , P3 ;  /* 0xff80000058587808 */ /* 0x000fe20001800000 */
[----:B------:R-:W-:Y:S02]  /*5fd0*/  WARPGROUP.DEPBAR.LE gsb0, 0x0 ;  /* 0x00008000000079c5 */ /* 0x000fe40000010000 */
[----:B------:R-:W-:Y:S01]  /*5fe0*/  FMNMX.FTZ R123, R117, R124, !PT ;  /* 0x0000007c757b7209 */ /* 0x000fe20007810000 */
[----:B------:R-:W-:Y:S01]  /*5ff0*/  WARPGROUP.ARRIVE ;  /* 0x00000000000079c5 */ /* 0x000fe20000000000 */
[----:B------:R-:W-:Y:S01]  /*6000*/  ISETP.GT.AND P3, PT, R122, 0x48, PT ;  /* 0x000000487a00780c */ /* 0x000fe20003f64270 */
[----:B------:R-:W-:Y:S01]  /*6010*/  MUFU.TANH R75, R75 ;  /* 0x0000004b004b7308 */ /* 0x000fe20000002400 */
[----:B------:R-:W-:Y:S02]  /*6020*/  FSEL R89, R89, -INF , P4 ;  /* 0xff80000059597808 */ /* 0x000fe40002000000 */
[----:B------:R-:W-:Y:S01]  /*6030*/  FMNMX.FTZ R124, R88, R123, !PT ;  /* 0x0000007b587c7209 */ /* 0x000fe20007810000 */
[----:B------:R-:W-:Y:S01]  /*6040*/  QGMMA.64x64x32.F32.E4M3.E4M3 R24, R148, gdesc[UR8], R24, gsb0 ;  /* 0x00e0000894187df3 */ /* 0x000fe20008000818 */
[----:B------:R-:W-:Y:S01]  /*6050*/  ISETP.GT.AND P4, PT, R122, 0x49, PT ;  /* 0x000000497a00780c */ /* 0x000fe20003f84270 */
[----:B------:R-:W-:Y:S01]  /*6060*/  UIADD3 UR10, UR12, 0x100, URZ ;  /* 0x000001000c0a7890 */ /* 0x000fe2000fffe03f */
[----:B------:R-:W-:Y:S01]  /*6070*/  FSEL R92, R92, -INF , P3 ;  /* 0xff8000005c5c7808 */ /* 0x000fe20001800000 */
[----:B------:R-:W-:Y:S01]  /*6080*/  MUFU.TANH R82, R82 ;  /* 0x0000005200527308 */ /* 0x000fe20000002400 */
[----:B------:R-:W-:Y:S01]  /*6090*/  FMNMX.FTZ R123, R89, R124, !PT ;  /* 0x0000007c597b7209 */ /* 0x000fe20007810000 */
[----:B------:R-:W-:Y:S01]  /*60a0*/  UMOV UR11, 0xc0000010 ;  /* 0xc0000010000b7882 */ /* 0x000fe20000000000 */
[----:B------:R-:W-:-:S02]  /*60b0*/  ISETP.GT.AND P3, PT, R122, 0x50, PT ;  /* 0x000000507a00780c */ /* 0x000fc40003f64270 */
[----:B------:R-:W-:Y:S02]  /*60c0*/  FSEL R93, R93, -INF , P4 ;  /* 0xff8000005d5d7808 */ /* 0x000fe40002000000 */
[----:B------:R-:W-:Y:S01]  /*60d0*/  FMNMX.FTZ R124, R92, R123, !PT ;  /* 0x0000007b5c7c7209 */ /* 0x000fe20007810000 */
[----:B------:R-:W-:Y:S01]  /*60e0*/  FMUL.FTZ R123, R0, R56 ;  /* 0x00000038007b7220 */ /* 0x000fe20000410000 */
[----:B------:R-:W-:Y:S01]  /*60f0*/  ISETP.GT.AND P4, PT, R122, 0x51, PT ;  /* 0x000000517a00780c */ /* 0x000fe20003f84270 */
[----:B------:R-:W-:Y:S01]  /*6100*/  MUFU.TANH R83, R83 ;  /* 0x0000005300537308 */ /* 0x000fe20000002400 */
[----:B------:R-:W-:Y:S02]  /*6110*/  FSEL R96, R96, -INF , P3 ;  /* 0xff80000060607808 */ /* 0x000fe40001800000 */
[----:B------:R-:W-:Y:S01]  /*6120*/  FMNMX.FTZ R125, R93, R124, !PT ;  /* 0x0000007c5d7d7209 */ /* 0x000fe20007810000 */
[----:B------:R-:W-:Y:S01]  /*6130*/  FMUL.FTZ R124, R0, R57 ;  /* 0x00000039007c7220 */ /* 0x000fe20000410000 */
[----:B------:R-:W-:-:S02]  /*6140*/  ISETP.GT.AND P3, PT, R122, 0x58, PT ;  /* 0x000000587a00780c */ /* 0x000fc40003f64270 */
[----:B------:R-:W-:Y:S01]  /*6150*/  FSEL R97, R97, -INF , P4 ;  /* 0xff80000061617808 */ /* 0x000fe20002000000 */
[----:B------:R-:W1:Y:S01]  /*6160*/  MUFU.TANH R123, R123 ;  /* 0x0000007b007b7308 */ /* 0x000e620000002400 */
[----:B------:R-:W-:Y:S01]  /*6170*/  FMNMX.FTZ R56, R96, R125, !PT ;  /* 0x0000007d60387209 */ /* 0x000fe20007810000 */
[----:B------:R-:W-:Y:S01]  /*6180*/  FMUL.FTZ R125, R0, R60 ;  /* 0x0000003c007d7220 */ /* 0x000fe20000410000 */
[----:B------:R-:W-:Y:S02]  /*6190*/  ISETP.GT.AND P4, PT, R122, 0x59, PT ;  /* 0x000000597a00780c */ /* 0x000fe40003f84270 */
[----:B------:R-:W-:Y:S02]  /*61a0*/  FSEL R100, R100, -INF , P3 ;  /* 0xff80000064647808 */ /* 0x000fe40001800000 */
[----:B------:R-:W-:Y:S01]  /*61b0*/  FMNMX.FTZ R57, R97, R56, !PT ;  /* 0x0000003861397209 */ /* 0x000fe20007810000 */
[----:B------:R-:W1:Y:S01]  /*61c0*/  MUFU.TANH R124, R124 ;  /* 0x0000007c007c7308 */ /* 0x000e620000002400 */
[----:B------:R-:W-:-:S02]  /*61d0*/  ISETP.GT.AND P3, PT, R122, 0x60, PT ;  /* 0x000000607a00780c */ /* 0x000fc40003f64270 */
[----:B--2---:R-:W-:Y:S02]  /*61e0*/  FSEL R101, R101, -INF , P4 ;  /* 0xff80000065657808 */ /* 0x004fe40002000000 */
[----:B------:R-:W-:Y:S02]  /*61f0*/  FMNMX.FTZ R56, R100, R57, !PT ;  /* 0x0000003964387209 */ /* 0x000fe40007810000 */
[C---:B------:R-:W-:Y:S01]  /*6200*/  ISETP.GT.AND P4, PT, R122.reuse, 0x61, PT ;  /* 0x000000617a00780c */ /* 0x040fe20003f84270 */
[----:B------:R-:W2:Y:S01]  /*6210*/  MUFU.TANH R125, R125 ;  /* 0x0000007d007d7308 */ /* 0x000ea20000002400 */
[----:B----4-:R-:W-:Y:S02]  /*6220*/  FSEL R9, R9, -INF , P3 ;  /* 0xff80000009097808 */ /* 0x010fe40001800000 */
        /* <DEDUP_REMOVED lines=10> */
[----:B-----5:R-:W-:Y:S02]  /*62d0*/  FSEL R77, R77, -INF , P4 ;  /* 0xff8000004d4d7808 */ /* 0x020fe40002000000 */
[----:B------:R-:W-:Y:S02]  /*62e0*/  FMNMX.FTZ R60, R76, R57, !PT ;  /* 0x000000394c3c7209 */ /* 0x000fe40007810000 */
[----:B------:R-:W-:Y:S01]  /*62f0*/  ISETP.GT.AND P4, PT, R122, 0x71, PT ;  /* 0x000000717a00780c */ /* 0x000fe20003f84270 */
[----:B------:R-:W-:Y:S01]  /*6300*/  MUFU.TANH R59, R59 ;  /* 0x0000003b003b7308 */ /* 0x000fe20000002400 */
[----:B0-----:R-:W-:Y:S02]  /*6310*/  FSEL R56, R80, -INF , P3 ;  /* 0xff80000050387808 */ /* 0x001fe40001800000 */
[----:B------:R-:W-:Y:S02]  /*6320*/  FMNMX.FTZ R61, R77, R60, !PT ;  /* 0x0000003c4d3d7209 */ /* 0x000fe40007810000 */
[----:B------:R-:W-:-:S02]  /*6330*/  ISETP.GT.AND P3, PT, R122, 0x78, PT ;  /* 0x000000787a00780c */ /* 0x000fc40003f64270 */
[----:B---3--:R-:W-:Y:S01]  /*6340*/  FSEL R57, R81, -INF , P4 ;  /* 0xff80000051397808 */ /* 0x008fe20002000000 */
[----:B------:R-:W-:Y:S01]  /*6350*/  FMUL.FTZ R81, R0, R65 ;  /* 0x0000004100517220 */ /* 0x000fe20000410000 */
[----:B------:R-:W-:Y:S01]  /*6360*/  FMNMX.FTZ R128, R56, R61, !PT ;  /* 0x0000003d38807209 */ /* 0x000fe20007810000 */
[----:B------:R0:W3:Y:S01]  /*6370*/  MUFU.TANH R80, R64 ;  /* 0x0000004000507308 */ /* 0x0000e20000002400 */
[----:B------:R-:W-:Y:S02]  /*6380*/  ISETP.GT.AND P4, PT, R122, 0x79, PT ;  /* 0x000000797a00780c */ /* 0x000fe40003f84270 */
[----:B-1----:R-:W-:Y:S01]  /*6390*/  FSEL R60, R84, -INF , P3 ;  /* 0xff800000543c7808 */ /* 0x002fe20001800000 */
[----:B------:R-:W-:Y:S01]  /*63a0*/  FMUL.FTZ R84, R0, R68 ;  /* 0x0000004400547220 */ /* 0x000fe20000410000 */
[----:B------:R-:W-:Y:S01]  /*63b0*/  FMNMX.FTZ R65, R57, R128, !PT ;  /* 0x0000008039417209 */ /* 0x000fe20007810000 */
[----:B------:R-:W-:Y:S02]  /*63c0*/  WARPGROUP.DEPBAR.LE gsb0, 0x0 ;  /* 0x00008000000079c5 */ /* 0x000fe40000010000 */
[----:B------:R-:W-:Y:S01]  /*63d0*/  ISETP.GT.AND P3, PT, R122, 0x80, PT ;  /* 0x000000807a00780c */ /* 0x000fe20003f64270 */
[----:B------:R-:W1:Y:S01]  /*63e0*/  MUFU.TANH R81, R81 ;  /* 0x0000005100517308 */ /* 0x000e620000002400 */
[----:B------:R-:W-:Y:S01]  /*63f0*/  FSEL R61, R85, -INF , P4 ;  /* 0xff800000553d7808 */ /* 0x000fe20002000000 */
[----:B------:R-:W-:Y:S01]  /*6400*/  WARPGROUP.ARRIVE ;  /* 0x00000000000079c5 */ /* 0x000fe20000000000 */
[----:B------:R-:W-:-:S02]  /*6410*/  FMNMX.FTZ R128, R60, R65, !PT ;  /* 0x000000413c807209 */ /* 0x000fc40007810000 */
[----:B------:R-:W-:Y:S02]  /*6420*/  ISETP.GT.AND P4, PT, R122, 0x81, PT ;  /* 0x000000817a00780c */ /* 0x000fe40003f84270 */
[----:B0-----:R-:W-:Y:S01]  /*6430*/  FSEL R64, R123, -INF , P3 ;  /* 0xff8000007b407808 */ /* 0x001fe20001800000 */
[----:B------:R-:W0:Y:S01]  /*6440*/  MUFU.TANH R84, R84 ;  /* 0x0000005400547308 */ /* 0x000e220000002400 */
[----:B------:R-:W-:Y:S01]  /*6450*/  FMNMX.FTZ R85, R61, R128, !PT ;  /* 0x000000803d557209 */ /* 0x000fe20007810000 */
[----:B------:R-:W-:Y:S01]  /*6460*/  QGMMA.64x64x32.F32.E4M3.E4M3 R24, R144, gdesc[UR8], R24, gsb0 ;  /* 0x00e0000890187df3 */ /* 0x000fe20008000818 */
[----:B------:R-:W-:Y:S01]  /*6470*/  FSEL R65, R124, -INF , P4 ;  /* 0xff8000007c417808 */ /* 0x000fe20002000000 */
[----:B------:R-:W-:Y:S01]  /*6480*/  UIADD3 UR10, UR12, 0x180, URZ ;  /* 0x000001800c0a7890 */ /* 0x000fe2000fffe03f */
[----:B------:R-:W-:Y:S01]  /*6490*/  ISETP.GT.AND P3, PT, R122, 0x88, PT ;  /* 0x000000887a00780c */ /* 0x000fe20003f64270 */
[----:B------:R-:W-:Y:S01]  /*64a0*/  UMOV UR11, 0xc0000010 ;  /* 0xc0000010000b7882 */ /* 0x000fe20000000000 */
[----:B------:R-:W-:Y:S01]  /*64b0*/  FMNMX.FTZ R124, R64, R85, !PT ;  /* 0x00000055407c7209 */ /* 0x000fe20007810000 */
[----:B------:R-:W-:Y:S01]  /*64c0*/  FMUL.FTZ R85, R0, R69 ;  /* 0x0000004500557220 */ /* 0x000fe20000410000 */
[----:B------:R-:W-:Y:S01]  /*64d0*/  ISETP.GT.AND P4, PT, R122, 0x89, PT ;  /* 0x000000897a00780c */ /* 0x000fe20003f84270 */
[----:B------:R-:W-:Y:S01]  /*64e0*/  MUFU.TANH R62, R62 ;  /* 0x0000003e003e7308 */ /* 0x000fe20000002400 */
[----:B--2---:R-:W-:-:S02]  /*64f0*/  FSEL R68, R125, -INF , P3 ;  /* 0xff8000007d447808 */ /* 0x004fc40001800000 */
[----:B------:R-:W-:Y:S02]  /*6500*/  FMNMX.FTZ R123, R65, R124, !PT ;  /* 0x0000007c417b7209 */ /* 0x000fe40007810000 */
[----:B------:R-:W-:Y:S02]  /*6510*/  ISETP.GT.AND P3, PT, R122, 0x90, PT ;  /* 0x000000907a00780c */ /* 0x000fe40003f64270 */
[----:B------:R-:W-:Y:S01]  /*6520*/  FSEL R69, R126, -INF , P4 ;  /* 0xff8000007e457808 */ /* 0x000fe20002000000 */
[----:B------:R-:W2:Y:S01]  /*6530*/  MUFU.TANH R85, R85 ;  /* 0x0000005500557308 */ /* 0x000ea20000002400 */
[----:B------:R-:W-:Y:S01]  /*6540*/  FMNMX.FTZ R124, R68, R123, !PT ;  /* 0x0000007b447c7209 */ /* 0x000fe20007810000 */
[----:B------:R-:W-:Y:S01]  /*6550*/  FMUL.FTZ R123, R0, R78 ;  /* 0x0000004e007b7220 */ /* 0x000fe20000410000 */
[----:B------:R-:W-:Y:S02]  /*6560*/  ISETP.GT.AND P4, PT, R122, 0x91, PT ;  /* 0x000000917a00780c */ /* 0x000fe40003f84270 */
[----:B---3--:R-:W-:-:S02]  /*6570*/  FSEL R78, R80, -INF , P3 ;  /* 0xff800000504e7808 */ /* 0x008fc40001800000 */
[----:B------:R-:W-:Y:S01]  /*6580*/  FMNMX.FTZ R125, R69, R124, !PT ;  /* 0x0000007c457d7209 */ /* 0x000fe20007810000 */
[----:B------:R3:W4:Y:S01]  /*6590*/  MUFU.TANH R80, R123 ;  /* 0x0000007b00507308 */ /* 0x0007220000002400 */
[----:B------:R-:W-:Y:S02]  /*65a0*/  ISETP.GT.AND P3, PT, R122, 0x98, PT ;  /* 0x000000987a00780c */ /* 0x000fe40003f64270 */
[----:B-1----:R-:W-:Y:S02]  /*65b0*/  FSEL R81, R81, -INF , P4 ;  /* 0xff80000051517808 */ /* 0x002fe40002000000 */
[----:B------:R-:W-:Y:S02]  /*65c0*/  FMNMX.FTZ R124, R78, R125, !PT ;  /* 0x0000007d4e7c7209 */ /* 0x000fe40007810000 */
[----:B------:R-:W-:Y:S01]  /*65d0*/  ISETP.GT.AND P4, PT, R122, 0x99, PT ;  /* 0x000000997a00780c */ /* 0x000fe20003f84270 */
[----:B------:R-:W-:Y:S01]  /*65e0*/  FMUL.FTZ R122, R0, R79 ;  /* 0x0000004f007a7220 */ /* 0x000fe20000410000 */
[----:B0-----:R-:W-:Y:S01]  /*65f0*/  FSEL R79, R84, -INF , P3 ;  /* 0xff800000544f7808 */ /* 0x001fe20001800000 */
[----:B------:R-:W-:Y:S01]  /*6600*/  MUFU.TANH R63, R63 ;  /* 0x0000003f003f7308 */ /* 0x000fe20000002400 */
[----:B------:R-:W-:-:S02]  /*6610*/  FMNMX.FTZ R124, R81, R124, !PT ;  /* 0x0000007c517c7209 */ /* 0x000fc40007810000 */
[----:B--2---:R-:W-:Y:S02]  /*6620*/  FSEL R85, R85, -INF , P4 ;  /* 0xff80000055557808 */ /* 0x004fe40002000000 */
[----:B------:R-:W-:Y:S02]  /*6630*/  FMNMX.FTZ R124, R79, R124, !PT ;  /* 0x0000007c4f7c7209 */ /* 0x000fe40007810000 */
[----:B------:R-:W-:Y:S01]  /*6640*/  IADD3 R102, R129, -UR18, R102 ;  /* 0x8000001281667c10 */ /* 0x000fe2000fffe066 */
[----:B------:R0:W1:Y:S01]  /*6650*/  MUFU.TANH R84, R122 ;  /* 0x0000007a00547308 */ /* 0x0000620000002400 */
[----:B------:R-:W-:Y:S02]  /*6660*/  FMNMX.FTZ R124, R85, R124, !PT ;  /* 0x0000007c557c7209 */ /* 0x000fe40007810000 */
[C---:B------:R-:W-:Y:S02]  /*6670*/  ISETP.GT.AND P4, PT, R102.reuse, RZ, PT ;  /* 0x000000ff6600720c */ /* 0x040fe40003f84270 */
[----:B------:R-:W-:Y:S01]  /*6680*/  ISETP.GT.AND P5, PT, R102, 0x1, PT ;  /* 0x000000016600780c */ /* 0x000fe20003fa4270 */
[----:B---3--:R-:W2:Y:S01]  /*6690*/  SHFL.BFLY PT, R123, R124, 0x2, 0x1f ;  /* 0x0c401f007c7b7f89 */ /* 0x008ea200000e0000 */
[----:B------:R-:W-:Y:S01]  /*66a0*/  FSEL R11, R11, -INF , P4 ;  /* 0xff8000000b0b7808 */ /* 0x000fe20002000000 */
[----:B------:R-:W-:Y:S01]  /*66b0*/  MUFU.TANH R66, R66 ;  /* 0x0000004200427308 */ /* 0x000fe20000002400 */
[----:B0-----:R-:W-:Y:S01]  /*66c0*/  FMUL.FTZ R122, R0, R58 ;  /* 0x0000003a007a7220 */ /* 0x001fe20000410000 */
[----:B------:R-:W-:-:S02]  /*66d0*/  ISETP.GT.AND P4, PT, R102, 0x8, PT ;  /* 0x000000086600780c */ /* 0x000fc40003f84270 */
[----:B------:R-:W-:Y:S02]  /*66e0*/  FSEL R12, R12, -INF , P5 ;  /* 0xff8000000c0c7808 */ /* 0x000fe40002800000 */
[----:B------:R-:W-:Y:S02]  /*66f0*/  FMNMX.FTZ R129, R11, R8, !PT ;  /* 0x000000080b817209 */ /* 0x000fe40007810000 */
[C---:B------:R-:W-:Y:S01]  /*6700*/  ISETP.GT.AND P5, PT, R102.reuse, 0x9, PT ;  /* 0x000000096600780c */ /* 0x040fe20003fa4270 */
[----:B------:R-:W0:Y:S01]  /*6710*/  MUFU.TANH R122, R122 ;  /* 0x0000007a007a7308 */ /* 0x000e220000002400 */
[----:B------:R-:W-:Y:S02]  /*6720*/  FSEL R15, R15, -INF , P4 ;  /* 0xff8000000f0f7808 */ /* 0x000fe40002000000 */
[----:B------:R-:W-:-:S04]  /*6730*/  ISETP.GT.AND P4, PT, R102, 0x10, PT ;  /* 0x000000106600780c */ /* 0x000fc80003f84270 */
[----:B------:R-:W-:Y:S01]  /*6740*/  FSEL R19, R19, -INF , P4 ;  /* 0xff80000013137808 */ /* 0x000fe20002000000 */
[----:B------:R-:W3:Y:S01]  /*6750*/  MUFU.TANH R67, R67 ;  /* 0x0000004300437308 */ /* 0x000ee20000002400 */
[----:B------:R-:W-:Y:S02]  /*6760*/  ISETP.GT.AND P4, PT, R102, 0x18, PT ;  /* 0x000000186600780c */ /* 0x000fe40003f84270 */
[----:B--2---:R-:W-:Y:S02]  /*6770*/  FMNMX.FTZ R123, R124, R123, !PT ;  /* 0x0000007b7c7b7209 */ /* 0x004fe40007810000 */
[----:B------:R-:W-:-:S03]  /*6780*/  FSEL R23, R23, -INF , P4 ;  /* 0xff80000017177808 */ /* 0x000fc60002000000 */
[----:B------:R-:W2:Y:S01]  /*6790*/  MUFU.TANH R70, R70 ;  /* 0x0000004600467308 */ /* 0x000ea20000002400 */
[----:B------:R-:W-:Y:S01]  /*67a0*/  ISETP.GT.AND P4, PT, R102, 0x20, PT ;  /* 0x000000206600780c */ /* 0x000fe20003f84270 */
[----:B------:R-:W5:Y:S01]  /*67b0*/  SHFL.BFLY PT, R58, R123, 0x1, 0x1f ;  /* 0x0c201f007b3a7f89 */ /* 0x000f6200000e0000 */
[----:B------:R-:W-:Y:S02]  /*67c0*/  WARPGROUP.DEPBAR.LE gsb0, 0x0 ;  /* 0x00008000000079c5 */ /* 0x000fe40000010000 */
[----:B------:R-:W-:Y:S01]  /*67d0*/  FSEL R106, R106, -INF , P4 ;  /* 0xff8000006a6a7808 */ /* 0x000fe20002000000 */
[----:B------:R-:W-:Y:S01]  /*67e0*/  WARPGROUP.ARRIVE ;  /* 0x00000000000079c5 */ /* 0x000fe20000000000 */
[----:B------:R-:W-:Y:S01]  /*67f0*/  ISETP.GT.AND P4, PT, R102, 0x28, PT ;  /* 0x000000286600780c */ /* 0x000fe20003f84270 */
[----:B------:R-:W2:Y:S03]  /*6800*/  MUFU.TANH R71, R71 ;  /* 0x0000004700477308 */ /* 0x000ea60000002400 */
[----:B------:R-:W-:Y:S01]  /*6810*/  FSEL R110, R110, -INF , P4 ;  /* 0xff8000006e6e7808 */ /* 0x000fe20002000000 */
[----:B------:R-:W-:Y:S01]  /*6820*/  QGMMA.64x64x32.F32.E4M3.E4M3 R24, R140, gdesc[UR8], R24, gsb0 ;  /* 0x00e000088c187df3 */ /* 0x000fe20008000818 */
[----:B------:R-:W-:Y:S01]  /*6830*/  ISETP.GT.AND P4, PT, R102, 0x30, PT ;  /* 0x000000306600780c */ /* 0x000fe20003f84270 */
[----:B------:R-:W-:Y:S01]  /*6840*/  UIADD3 UR10, UR12, 0x200, URZ ;  /* 0x000002000c0a7890 */ /* 0x000fe2000fffe03f */
[----:B------:R-:W-:-:S02]  /*6850*/  UMOV UR11, 0xc0000010 ;  /* 0xc0000010000b7882 */ /* 0x000fc40000000000 */
[----:B------:R-:W-:Y:S02]  /*6860*/  FSEL R114, R114, -INF , P4 ;  /* 0xff80000072727808 */ /* 0x000fe40002000000 */
[----:B------:R-:W-:-:S04]  /*6870*/  ISETP.GT.AND P4, PT, R102, 0x38, PT ;  /* 0x000000386600780c */ /* 0x000fc80003f84270 */
[----:B------:R-:W-:Y:S02]  /*6880*/  FSEL R118, R118, -INF , P4 ;  /* 0xff80000076767808 */ /* 0x000fe40002000000 */
[----:B------:R-:W-:Y:S02]  /*6890*/  ISETP.GT.AND P4, PT, R102, 0x40, PT ;  /* 0x000000406600780c */ /* 0x000fe40003f84270 */
[----:B-----5:R-:W-:Y:S02]  /*68a0*/  FMNMX.FTZ R58, R123, R58, !PT ;  /* 0x0000003a7b3a7209 */ /* 0x020fe40007810000 */
[----:B------:R-:W-:Y:S02]  /*68b0*/  MOV R123, UR17 ;  /* 0x00000011007b7c02 */ /* 0x000fe40008000f00 */
[----:B------:R-:W-:Y:S02]  /*68c0*/  FSETP.NEU.FTZ.AND P3, PT, R58, -INF , PT ;  /* 0xff8000003a00780b */ /* 0x000fe40003f7d000 */
[----:B------:R-:W-:Y:S01]  /*68d0*/  FSEL R90, R90, -INF , P4 ;  /* 0xff8000005a5a7808 */ /* 0x000fe20002000000 */
[----:B------:R-:W-:-:S01]  /*68e0*/  FFMA.FTZ R123, R58, R123, -8 ;  /* 0xc10000003a7b7423 */ /* 0x000fc2000001007b */
[----:B------:R-:W-:-:S04]  /*68f0*/  ISETP.GT.AND P4, PT, R102, 0x48, PT ;  /* 0x000000486600780c */ /* 0x000fc80003f84270 */
[----:B------:R-:W-:Y:S02]  /*6900*/  FSEL R123, R123, RZ, P3 ;  /* 0x000000ff7b7b7208 */ /* 0x000fe40001800000 */
[----:B------:R-:W-:Y:S02]  /*6910*/  FSEL R94, R94, -INF , P4 ;  /* 0xff8000005e5e7808 */ /* 0x000fe40002000000 */
[----:B------:R-:W-:Y:S01]  /*6920*/  ISETP.GT.AND P4, PT, R102, 0x50, PT ;  /* 0x000000506600780c */ /* 0x000fe20003f84270 */
[----:B------:R-:W-:-:S01]  /*6930*/  FFMA.FTZ R125, R10, UR17, -R123 ;  /* 0x000000110a7d7c23 */ /* 0x000fc2000801087b */
[--C-:B------:R-:W-:Y:S01]  /*6940*/  FFMA.FTZ R10, R13, UR17, -R123.reuse ;  /* 0x000000110d0a7c23 */ /* 0x100fe2000801087b */
[----:B------:R-:W-:-:S01]  /*6950*/  FFMA.FTZ R13, R14, UR17, -R123 ;  /* 0x000000110e0d7c23 */ /* 0x000fc2000801087b */
[--C-:B------:R-:W-:Y:S01]  /*6960*/  FFMA.FTZ R14, R74, UR17, -R123.reuse ;  /* 0x000000114a0e7c23 */ /* 0x100fe2000801087b */
[----:B------:R-:W-:Y:S01]  /*6970*/  FMNMX.FTZ R74, R12, R129, !PT ;  /* 0x000000810c4a7209 */ /* 0x000fe20007810000 */
[--C-:B------:R-:W-:Y:S01]  /*6980*/  FFMA.FTZ R127, R18, UR17, -R123.reuse ;  /* 0x00000011127f7c23 */ /* 0x100fe2000801087b */
[----:B------:R-:W-:-:S01]  /*6990*/  FFMA.FTZ R18, R21, UR17, -R123 ;  /* 0x0000001115127c23 */ /* 0x000fc2000801087b */
        /* <DEDUP_REMOVED lines=10> */
[--C-:B------:R-:W-:Y:S01]  /*6a40*/  FFMA.FTZ R117, R117, UR17, -R123.reuse ;  /* 0x0000001175757c23 */ /* 0x100fe2000801087b */
[----:B------:R-:W-:Y:S01]  /*6a50*/  FMNMX.FTZ R129, R19, R74, !PT ;  /* 0x0000004a13817209 */ /* 0x000fe20007810000 */
[--C-:B------:R-:W-:Y:S01]  /*6a60*/  FFMA.FTZ R74, R108, UR17, -R123.reuse ;  /* 0x000000116c4a7c23 */ /* 0x100fe2000801087b */
[----:B------:R-:W-:Y:S01]  /*6a70*/  ISETP.GT.AND P5, PT, R102, 0x19, PT ;  /* 0x000000196600780c */ /* 0x000fe20003fa4270 */
[--C-:B------:R-:W-:Y:S01]  /*6a80*/  FFMA.FTZ R72, R72, UR17, -R123.reuse ;  /* 0x0000001148487c23 */ /* 0x100fe2000801087b */
[----:B------:R-:W-:Y:S01]  /*6a90*/  FMNMX.FTZ R98, R20, R129, !PT ;  /* 0x0000008114627209 */ /* 0x000fe20007810000 */
[----:B------:R-:W-:Y:S01]  /*6aa0*/  MUFU.EX2 R125, R125 ;  /* 0x0000007d007d7308 */ /* 0x000fe20000000800 */
[----:B------:R-:W-:Y:S01]  /*6ab0*/  FSEL R120, R120, -INF , P5 ;  /* 0xff80000078787808 */ /* 0x000fe20002800000 */
[--C-:B-----5:R-:W-:Y:S01]  /*6ac0*/  FFMA.FTZ R104, R112, UR17, -R123.reuse ;  /* 0x0000001170687c23 */ /* 0x120fe2000801087b */
[----:B------:R-:W-:Y:S01]  /*6ad0*/  FMNMX.FTZ R129, R23, R98, !PT ;  /* 0x0000006217817209 */ /* 0x000fe20007810000 */
[--C-:B------:R-:W-:Y:S01]  /*6ae0*/  FFMA.FTZ R105, R105, UR17, -R123.reuse ;  /* 0x0000001169697c23 */ /* 0x100fe2000801087b */
[----:B------:R-:W-:Y:S01]  /*6af0*/  ISETP.GT.AND P5, PT, R102, 0x21, PT ;  /* 0x000000216600780c */ /* 0x000fe20003fa4270 */
[--C-:B------:R-:W-:Y:S01]  /*6b00*/  FFMA.FTZ R88, R88, UR17, -R123.reuse ;  /* 0x0000001158587c23 */ /* 0x100fe2000801087b */
[----:B------:R-:W-:Y:S01]  /*6b10*/  FMNMX.FTZ R129, R120, R129, !PT ;  /* 0x0000008178817209 */ /* 0x000fe20007810000 */
[----:B------:R-:W-:Y:S01]  /*6b20*/  MUFU.EX2 R72, R72 ;  /* 0x0000004800487308 */ /* 0x000fe20000000800 */
        /* <DEDUP_REMOVED lines=15> */
[----:B------:R-:W-:Y:S01]  /*6c20*/  MUFU.EX2 R10, R10 ;  /* 0x0000000a000a7308 */ /* 0x000fe20000000800 */
[----:B-----5:R-:W-:-:S01]  /*6c30*/  FFMA.FTZ R109, R113, UR17, -R123 ;  /* 0x00000011716d7c23 */ /* 0x020fc2000801087b */
[----:B------:R-:W-:Y:S01]  /*6c40*/  FMNMX.FTZ R113, R111, R108, !PT ;  /* 0x0000006c6f717209 */ /* 0x000fe20007810000 */
[----:B------:R-:W-:-:S02]  /*6c50*/  WARPGROUP.DEPBAR.LE gsb0, 0x0 ;  /* 0x00008000000079c5 */ /* 0x000fc40000010000 */
[----:B------:R-:W-:Y:S01]  /*6c60*/  FSEL R115, R115, -INF , P5 ;  /* 0xff80000073737808 */ /* 0x000fe20002800000 */
[----:B------:R-:W-:Y:S01]  /*6c70*/  WARPGROUP.ARRIVE ;  /* 0x00000000000079c5 */ /* 0x000fe20000000000 */
[----:B------:R-:W-:Y:S01]  /*6c80*/  FMNMX.FTZ R108, R114, R113, !PT ;  /* 0x00000071726c7209 */ /* 0x000fe20007810000 */
[----:B------:R-:W-:Y:S01]  /*6c90*/  MUFU.EX2 R13, R13 ;  /* 0x0000000d000d7308 */ /* 0x000fe20000000800 */
[----:B------:R-:W-:Y:S01]  /*6ca0*/  ISETP.GT.AND P5, PT, R102, 0x39, PT ;  /* 0x000000396600780c */ /* 0x000fe20003fa4270 */
[--C-:B------:R-:W-:Y:S01]  /*6cb0*/  FFMA.FTZ R56, R56, UR17, -R123.reuse ;  /* 0x0000001138387c23 */ /* 0x100fe2000801087b */
[----:B------:R-:W-:Y:S01]  /*6cc0*/  FMNMX.FTZ R113, R115, R108, !PT ;  /* 0x0000006c73717209 */ /* 0x000fe20007810000 */
[----:B------:R-:W-:Y:S01]  /*6cd0*/  QGMMA.64x64x32.F32.E4M3.E4M3 R24, R136, gdesc[UR8], R24, gsb0 ;  /* 0x00e0000888187df3 */ /* 0x000fe20008000818 */
        /* <DEDUP_REMOVED lines=18> */
[----:B-----5:R-:W-:Y:S01]  /*6e00*/  FMNMX.FTZ R116, R94, R113, !PT ;  /* 0x000000715e747209 */ /* 0x020fe20007810000 */
[----:B------:R-:W-:Y:S01]  /*6e10*/  MUFU.EX2 R14, R14 ;  /* 0x0000000e000e7308 */ /* 0x000fe20000000800 */
[----:B------:R-:W-:Y:S01]  /*6e20*/  ISETP.GT.AND P5, PT, R102, 0x51, PT ;  /* 0x000000516600780c */ /* 0x000fe20003fa4270 */
[--C-:B----4-:R-:W-:Y:S01]  /*6e30*/  FFMA.FTZ R117, R100, UR17, -R123.reuse ;  /* 0x0000001164757c23 */ /* 0x110fe2000801087b */
[----:B------:R-:W-:Y:S01]  /*6e40*/  FMNMX.FTZ R113, R95, R116, !PT ;  /* 0x000000745f717209 */ /* 0x000fe20007810000 */
[--C-:B------:R-:W-:Y:S01]  /*6e50*/  FFMA.FTZ R81, R81, UR17, -R123.reuse ;  /* 0x0000001151517c23 */ /* 0x100fe2000801087b */
[----:B------:R-:W-:Y:S01]  /*6e60*/  ISETP.GT.AND P4, PT, R102, 0x58, PT ;  /* 0x000000586600780c */ /* 0x000fe20003f84270 */
[----:B------:R-:W-:Y:S01]  /*6e70*/  FFMA.FTZ R79, R79, UR17, -R123 ;  /* 0x000000114f4f7c23 */ /* 0x000fe2000801087b */
[----:B------:R-:W-:Y:S01]  /*6e80*/  FSEL R99, R99, -INF , P5 ;  /* 0xff80000063637808 */ /* 0x000fe20002800000 */
[----:B------:R-:W-:Y:S01]  /*6e90*/  MUFU.EX2 R127, R127 ;  /* 0x0000007f007f7308 */ /* 0x000fe20000000800 */
[----:B------:R-:W-:-:S02]  /*6ea0*/  FMNMX.FTZ R116, R6, R113, !PT ;  /* 0x0000007106747209 */ /* 0x000fc40007810000 */
[C---:B------:R-:W-:Y:S02]  /*6eb0*/  ISETP.GT.AND P5, PT, R102.reuse, 0x59, PT ;  /* 0x000000596600780c */ /* 0x040fe40003fa4270 */
[----:B------:R-:W-:Y:S02]  /*6ec0*/  FSEL R121, R121, -INF , P4 ;  /* 0xff80000079797808 */ /* 0x000fe40002000000 */
[----:B------:R-:W-:Y:S01]  /*6ed0*/  FMNMX.FTZ R116, R99, R116, !PT ;  /* 0x0000007463747209 */ /* 0x000fe20007810000 */
[----:B------:R-:W-:Y:S01]  /*6ee0*/  MUFU.EX2 R18, R18 ;  /* 0x0000001200127308 */ /* 0x000fe20000000800 */
[----:B------:R-:W-:Y:S02]  /*6ef0*/  ISETP.GT.AND P4, PT, R102, 0x60, PT ;  /* 0x000000606600780c */ /* 0x000fe40003f84270 */
[----:B------:R-:W-:Y:S02]  /*6f00*/  FSEL R103, R103, -INF , P5 ;  /* 0xff80000067677808 */ /* 0x000fe40002800000 */
[----:B------:R-:W-:-:S02]  /*6f10*/  FMNMX.FTZ R116, R121, R116, !PT ;  /* 0x0000007479747209 */ /* 0x000fc40007810000 */
[C---:B------:R-:W-:Y:S01]  /*6f20*/  ISETP.GT.AND P5, PT, R102.reuse, 0x61, PT ;  /* 0x000000616600780c */ /* 0x040fe20003fa4270 */
[----:B------:R-:W-:Y:S01]  /*6f30*/  MUFU.EX2 R21, R21 ;  /* 0x0000001500157308 */ /* 0x000fe20000000800 */
[----:B------:R-:W-:Y:S02]  /*6f40*/  FSEL R17, R17, -INF , P4 ;  /* 0xff80000011117808 */ /* 0x000fe40002000000 */
[----:B------:R-:W-:Y:S02]  /*6f50*/  FMNMX.FTZ R116, R103, R116, !PT ;  /* 0x0000007467747209 */ /* 0x000fe40007810000 */
[----:B------:R-:W-:Y:S02]  /*6f60*/  ISETP.GT.AND P4, PT, R102, 0x68, PT ;  /* 0x000000686600780c */ /* 0x000fe40003f84270 */
[----:B------:R-:W-:Y:S01]  /*6f70*/  FSEL R75, R75, -INF , P5 ;  /* 0xff8000004b4b7808 */ /* 0x000fe20002800000 */
[----:B------:R-:W-:Y:S01]  /*6f80*/  MUFU.EX2 R105, R105 ;  /* 0x0000006900697308 */ /* 0x000fe20000000800 */
[----:B------:R-:W-:-:S02]  /*6f90*/  FMNMX.FTZ R116, R17, R116, !PT ;  /* 0x0000007411747209 */ /* 0x000fc40007810000 */
[----:B------:R-:W-:Y:S02]  /*6fa0*/  ISETP.GT.AND P5, PT, R102, 0x69, PT ;  /* 0x000000696600780c */ /* 0x000fe40003fa4270 */
[----:B------:R-:W-:Y:S02]  /*6fb0*/  FSEL R80, R80, -INF , P4 ;  /* 0xff80000050507808 */ /* 0x000fe40002000000 */
[----:B------:R-:W-:Y:S01]  /*6fc0*/  FMNMX.FTZ R113, R75, R116, !PT ;  /* 0x000000744b717209 */ /* 0x000fe20007810000 */
[----:B------:R-:W-:Y:S01]  /*6fd0*/  MUFU.EX2 R74, R74 ;  /* 0x0000004a004a7308 */ /* 0x000fe20000000800 */
[----:B------:R-:W-:Y:S02]  /*6fe0*/  ISETP.GT.AND P4, PT, R102, 0x70, PT ;  /* 0x000000706600780c */ /* 0x000fe40003f84270 */
[----:B-1----:R-:W-:Y:S02]  /*6ff0*/  FSEL R84, R84, -INF , P5 ;  /* 0xff80000054547808 */ /* 0x002fe40002800000 */
[----:B------:R-:W-:-:S02]  /*7000*/  FMNMX.FTZ R113, R80, R113, !PT ;  /* 0x0000007150717209 */ /* 0x000fc40007810000 */
[----:B------:R-:W-:Y:S01]  /*7010*/  ISETP.GT.AND P5, PT, R102, 0x71, PT ;  /* 0x000000716600780c */ /* 0x000fe20003fa4270 */
[----:B------:R-:W-:Y:S01]  /*7020*/  MUFU.EX2 R104, R104 ;  /* 0x0000006800687308 */ /* 0x000fe20000000800 */
[----:B------:R-:W-:Y:S02]  /*7030*/  FSEL R82, R82, -INF , P4 ;  /* 0xff80000052527808 */ /* 0x000fe40002000000 */
[----:B------:R-:W-:Y:S02]  /*7040*/  FMNMX.FTZ R113, R84, R113, !PT ;  /* 0x0000007154717209 */ /* 0x000fe40007810000 */
[----:B------:R-:W-:Y:S02]  /*7050*/  ISETP.GT.AND P4, PT, R102, 0x78, PT ;  /* 0x000000786600780c */ /* 0x000fe40003f84270 */
[----:B------:R-:W-:Y:S01]  /*7060*/  FSEL R83, R83, -INF , P5 ;  /* 0xff80000053537808 */ /* 0x000fe20002800000 */
[----:B------:R-:W-:Y:S01]  /*7070*/  MUFU.EX2 R109, R109 ;  /* 0x0000006d006d7308 */ /* 0x000fe20000000800 */
[----:B------:R-:W-:Y:S01]  /*7080*/  FMNMX.FTZ R116, R82, R113, !PT ;  /* 0x0000007152747209 */ /* 0x000fe20007810000 */
[----:B------:R-:W-:-:S02]  /*7090*/  WARPGROUP.DEPBAR.LE gsb0, 0x0 ;  /* 0x00008000000079c5 */ /* 0x000fc40000010000 */
[----:B------:R-:W-:Y:S02]  /*70a0*/  ISETP.GT.AND P5, PT, R102, 0x79, PT ;  /* 0x000000796600780c */ /* 0x000fe40003fa4270 */
[----:B------:R-:W-:Y:S02]  /*70b0*/  FSEL R86, R86, -INF , P4 ;  /* 0xff80000056567808 */ /* 0x000fe40002000000 */
[----:B------:R-:W-:Y:S01]  /*70c0*/  FMNMX.FTZ R113, R83, R116, !PT ;  /* 0x0000007453717209 */ /* 0x000fe20007810000 */
[----:B------:R-:W-:Y:S01]  /*70d0*/  FFMA.FTZ R116, R101, UR17, -R123 ;  /* 0x0000001165747c23 */ /* 0x000fe2000801087b */
[----:B------:R-:W-:Y:S01]  /*70e0*/  ISETP.GT.AND P4, PT, R102, 0x80, PT ;  /* 0x000000806600780c */ /* 0x000fe20003f84270 */
[----:B------:R-:W-:Y:S01]  /*70f0*/  MUFU.EX2 R88, R88 ;  /* 0x0000005800587308 */ /* 0x000fe20000000800 */
[----:B------:R-:W-:Y:S02]  /*7100*/  FSEL R100, R87, -INF , P5 ;  /* 0xff80000057647808 */ /* 0x000fe40002800000 */
[----:B------:R-:W-:-:S02]  /*7110*/  FMNMX.FTZ R113, R86, R113, !PT ;  /* 0x0000007156717209 */ /* 0x000fc40007810000 */
[----:B------:R-:W-:Y:S02]  /*7120*/  ISETP.GT.AND P5, PT, R102, 0x81, PT ;  /* 0x000000816600780c */ /* 0x000fe40003fa4270 */
[----:B0-----:R-:W-:Y:S01]  /*7130*/  FSEL R122, R122, -INF , P4 ;  /* 0xff8000007a7a7808 */ /* 0x001fe20002000000 */
[----:B------:R0:W-:Y:S01]  /*7140*/  MUFU.EX2 R87, R117 ;  /* 0x0000007500577308 */ /* 0x0001e20000000800 */
[----:B------:R-:W-:Y:S02]  /*7150*/  FMNMX.FTZ R113, R100, R113, !PT ;  /* 0x0000007164717209 */ /* 0x000fe40007810000 */
[----:B------:R-:W-:Y:S02]  /*7160*/  ISETP.GT.AND P4, PT, R102, 0x88, PT ;  /* 0x000000886600780c */ /* 0x000fe40003f84270 */
[----:B------:R-:W-:Y:S02]  /*7170*/  FSEL R59, R59, -INF , P5 ;  /* 0xff8000003b3b7808 */ /* 0x000fe40002800000 */
[----:B------:R-:W-:Y:S01]  /*7180*/  FMNMX.FTZ R124, R122, R113, !PT ;  /* 0x000000717a7c7209 */ /* 0x000fe20007810000 */
[----:B------:R-:W-:-:S01]  /*7190*/  FFMA.FTZ R113, R73, UR17, -R123 ;  /* 0x0000001149717c23 */ /* 0x000fc2000801087b */
[----:B------:R-:W-:Y:S01]  /*71a0*/  ISETP.GT.AND P5, PT, R102, 0x89, PT ;  /* 0x000000896600780c */ /* 0x000fe20003fa4270 */
[----:B0-----:R-:W-:-:S01]  /*71b0*/  FFMA.FTZ R117, R76, UR17, -R123 ;  /* 0x000000114c757c23 */ /* 0x001fc2000801087b */
        /* <DEDUP_REMOVED lines=8> */
[----:B------:R-:W-:Y:S02]  /*7240*/  FSEL R66, R66, -INF , P4 ;  /* 0xff80000042427808 */ /* 0x000fe40002000000 */
[----:B------:R-:W-:-:S02]  /*7250*/  FMNMX.FTZ R73, R63, R124, !PT ;  /* 0x0000007c3f497209 */ /* 0x000fc40007810000 */
[----:B------:R-:W-:Y:S01]  /*7260*/  ISETP.GT.AND P4, PT, R102, 0x98, PT ;  /* 0x000000986600780c */ /* 0x000fe20003f84270 */
[----:B------:R0:W-:Y:S01]  /*7270*/  MUFU.EX2 R124, R113 ;  /* 0x00000071007c7308 */ /* 0x0001e20000000800 */
[----:B---3--:R-:W-:Y:S02]  /*7280*/  FSEL R67, R67, -INF , P5 ;  /* 0xff80000043437808 */ /* 0x008fe40002800000 */
[----:B------:R-:W-:Y:S02]  /*7290*/  FMNMX.FTZ R126, R66, R73, !PT ;  /* 0x00000049427e7209 */ /* 0x000fe40007810000 */
[----:B------:R-:W-:Y:S02]  /*72a0*/  ISETP.GT.AND P5, PT, R102, 0x99, PT ;  /* 0x000000996600780c */ /* 0x000fe40003fa4270 */
[----:B--2---:R-:W-:Y:S01]  /*72b0*/  FSEL R70, R70, -INF , P4 ;  /* 0xff80000046467808 */ /* 0x004fe20002000000 */
[----:B------:R-:W-:Y:S01]  /*72c0*/  MUFU.EX2 R93, R93 ;  /* 0x0000005d005d7308 */ /* 0x000fe20000000800 */
[----:B------:R-:W-:Y:S01]  /*72d0*/  FMNMX.FTZ R101, R67, R126, !PT ;  /* 0x0000007e43657209 */ /* 0x000fe20007810000 */
[--C-:B------:R-:W-:Y:S01]  /*72e0*/  FFMA.FTZ R126, R77, UR17, -R123.reuse ;  /* 0x000000114d7e7c23 */ /* 0x100fe2000801087b */
[----:B------:R-:W-:Y:S01]  /*72f0*/  FSEL R73, R71, -INF , P5 ;  /* 0xff80000047497808 */ /* 0x000fe20002800000 */
[----:B------:R-:W-:Y:S01]  /*7300*/  FFMA.FTZ R77, R57, UR17, -R123 ;  /* 0x00000011394d7c23 */ /* 0x000fe2000801087b */
[----:B------:R-:W-:-:S03]  /*7310*/  FMNMX.FTZ R76, R70, R101, !PT ;  /* 0x00000065464c7209 */ /* 0x000fc60007810000 */
[----:B------:R1:W-:Y:S01]  /*7320*/  MUFU.EX2 R71, R117 ;  /* 0x0000007500477308 */ /* 0x0003e20000000800 */
[----:B------:R-:W-:-:S05]  /*7330*/  FMNMX.FTZ R101, R73, R76, !PT ;  /* 0x0000004c49657209 */ /* 0x000fca0007810000 */
[----:B------:R-:W2:Y:S02]  /*7340*/  SHFL.BFLY PT, R102, R101, 0x2, 0x1f ;  /* 0x0c401f0065667f89 */ /* 0x000ea400000e0000 */
[----:B------:R-:W-:Y:S08]  /*7350*/  MUFU.EX2 R76, R126 ;  /* 0x0000007e004c7308 */ /* 0x000ff00000000800 */
[----:B------:R-:W-:Y:S08]  /*7360*/  MUFU.EX2 R96, R96 ;  /* 0x0000006000607308 */ /* 0x000ff00000000800 */
[----:B------:R-:W-:Y:S01]  /*7370*/  MUFU.EX2 R97, R97 ;  /* 0x0000006100617308 */ /* 0x000fe20000000800 */
[----:B--2---:R-:W-:-:S07]  /*7380*/  FMNMX.FTZ R102, R101, R102, !PT ;  /* 0x0000006665667209 */ /* 0x004fce0007810000 */
[----:B------:R-:W-:Y:S01]  /*7390*/  MUFU.EX2 R116, R116 ;  /* 0x0000007400747308 */ /* 0x000fe20000000800 */
[----:B------:R-:W2:Y:S07]  /*73a0*/  SHFL.BFLY PT, R57, R102, 0x1, 0x1f ;  /* 0x0c201f0066397f89 */ /* 0x000eae00000e0000 */
[----:B------:R-:W-:Y:S08]  /*73b0*/  MUFU.EX2 R9, R9 ;  /* 0x0000000900097308 */ /* 0x000ff00000000800 */
[----:B------:R-:W-:Y:S08]  /*73c0*/  MUFU.EX2 R56, R56 ;  /* 0x0000003800387308 */ /* 0x000ff00000000800 */
[----:B------:R-:W-:Y:S01]  /*73d0*/  MUFU.EX2 R77, R77 ;  /* 0x0000004d004d7308 */ /* 0x000fe20000000800 */
[----:B--2---:R-:W-:Y:S01]  /*73e0*/  FMNMX.FTZ R57, R102, R57, !PT ;  /* 0x0000003966397209 */ /* 0x004fe20007810000 */
        /* <DEDUP_REMOVED lines=8> */
[--C-:B0-----:R-:W-:Y:S01]  /*7470*/  FFMA.FTZ R113, R115, UR17, -R85.reuse ;  /* 0x0000001173717c23 */ /* 0x101fe20008010855 */
[----:B------:R-:W-:-:S01]  /*7480*/  FFMA.FTZ R110, R114, UR17, -R85 ;  /* 0x00000011726e7c23 */ /* 0x000fc20008010855 */
[--C-:B------:R-:W-:Y:S01]  /*7490*/  FFMA.FTZ R115, R119, UR17, -R85.reuse ;  /* 0x0000001177737c23 */ /* 0x100fe20008010855 */
[----:B------:R-:W-:-:S01]  /*74a0*/  FFMA.FTZ R114, R118, UR17, -R85 ;  /* 0x0000001176727c23 */ /* 0x000fc20008010855 */
[----:B------:R-:W-:Y:S01]  /*74b0*/  FSEL R119, R57, RZ, P4 ;  /* 0x000000ff39777208 */ /* 0x000fe20002000000 */
[----:B------:R-:W-:-:S01]  /*74c0*/  FFMA.FTZ R11, R11, UR17, -R85 ;  /* 0x000000110b0b7c23 */ /* 0x000fc20008010855 */
[----:B------:R-:W-:Y:S01]  /*74d0*/  FSEL R118, R58, RZ, P3 ;  /* 0x000000ff3a767208 */ /* 0x000fe20001800000 */
[----:B------:R-:W-:-:S01]  /*74e0*/  FFMA.FTZ R12, R12, UR17, -R85 ;  /* 0x000000110c0c7c23 */ /* 0x000fc20008010855 */
[----:B------:R-:W-:Y:S01]  /*74f0*/  FFMA.FTZ R15, R15, UR17, -R85 ;  /* 0x000000110f0f7c23 */ /* 0x000fe20008010855 */
[----:B------:R-:W-:-:S01]  /*7500*/  FADD.FTZ R8, -R119, R8 ;  /* 0x0000000877087221 */ /* 0x000fc20000010100 */
[----:B------:R-:W-:Y:S01]  /*7510*/  FFMA.FTZ R22, R22, UR17, -R85 ;  /* 0x0000001116167c23 */ /* 0x000fe20008010855 */
[----:B------:R-:W-:-:S01]  /*7520*/  FADD.FTZ R118, -R118, R7 ;  /* 0x0000000776767221 */ /* 0x000fc20000010100 */
[----:B------:R-:W-:Y:S01]  /*7530*/  MUFU.EX2 R11, R11 ;  /* 0x0000000b000b7308 */ /* 0x000fe20000000800 */
[----:B------:R-:W-:Y:S01]  /*7540*/  FMUL.FTZ R8, R8, UR17 ;  /* 0x0000001108087c20 */ /* 0x000fe20008410000 */
[--C-:B------:R-:W-:Y:S01]  /*7550*/  FFMA.FTZ R19, R19, UR17, -R85.reuse ;  /* 0x0000001113137c23 */ /* 0x100fe20008010855 */
[----:B------:R-:W-:Y:S01]  /*7560*/  FMUL.FTZ R118, R118, UR17 ;  /* 0x0000001176767c20 */ /* 0x000fe20008410000 */
[--C-:B------:R-:W-:Y:S01]  /*7570*/  FFMA.FTZ R20, R20, UR17, -R85.reuse ;  /* 0x0000001114147c23 */ /* 0x100fe20008010855 */
[----:B-1----:R-:W-:-:S01]  /*7580*/  FFMA.FTZ R117, R112, UR17, -R85 ;  /* 0x0000001170757c23 */ /* 0x002fc20008010855 */
        /* <DEDUP_REMOVED lines=28> */
[----:B------:R-:W-:-:S04]  /*7750*/  FADD.FTZ R118, R10, R121 ;  /* 0x000000790a767221 */ /* 0x000fc80000010000 */
[----:B------:R-:W-:Y:S02]  /*7760*/  FADD.FTZ R103, R13, R118 ;  /* 0x000000760d677221 */ /* 0x000fe40000010000 */
[----:B------:R-:W1:Y:S01]  /*7770*/  MUFU.EX2 R22, R22 ;  /* 0x0000001600167308 */ /* 0x000e620000000800 */
[----:B--2---:R-:W-:-:S01]  /*7780*/  FADD.FTZ R2, R12, R3 ;  /* 0x000000030c027221 */ /* 0x004fc20000010000 */
[----:B------:R-:W-:-:S04]  /*7790*/  FADD.FTZ R118, R14, R103 ;  /* 0x000000670e767221 */ /* 0x000fc80000010000 */
[----:B------:R-:W-:Y:S01]  /*77a0*/  FADD.FTZ R103, R127, R118 ;  /* 0x000000767f677221 */ /* 0x000fe20000010000 */
[----:B------:R-:W-:-:S01]  /*77b0*/  FFMA.FTZ R118, R75, UR17, -R85 ;  /* 0x000000114b767c23 */ /* 0x000fc20008010855 */
        /* <DEDUP_REMOVED lines=8> */
[----:B------:R-:W-:Y:S01]  /*7840*/  FADD.FTZ R103, R105, R80 ;  /* 0x0000005069677221 */ /* 0x000fe20000010000 */
        /* <DEDUP_REMOVED lines=36> */
[----:B------:R-:W-:Y:S01]  /*7a90*/  FFMA.FTZ R84, R86, UR17, -R85 ;  /* 0x0000001156547c23 */ /* 0x000fe20008010855 */
[----:B------:R-:W-:-:S05]  /*7aa0*/  FADD.FTZ R2, R97, R2 ;  /* 0x0000000261027221 */ /* 0x000fca0000010000 */
        /* <DEDUP_REMOVED lines=81> */
.L_x_12684:
        /* <DEDUP_REMOVED lines=12> */
[----:B------:R-:W-:Y:S01]  /*8080*/  UMOV UR21, UR20 ;  /* 0x0000001400157c82 */ /* 0x000fe20008000000 */
        /* <DEDUP_REMOVED lines=70> */
[----:B------:R-:W-:Y:S06]  /*84f0*/  @P3 BRA `(.L_x_12685) ;  /* 0xffffffc8001c3947 */ /* 0x000fec000383ffff */
.L_x_12675:
        /* <DEDUP_REMOVED lines=8> */
.L_x_12696:
[----:B------:R-:W-:-:S04]  /*8580*/  UIADD3 UR7, UR23, 0x1, URZ ;  /* 0x0000000117077890 */ /* 0x000fc8000fffe03f */
[----:B------:R-:W-:-:S04]  /*8590*/  UISETP.NE.AND UP0, UPT, UR7, 0x2, UPT ;  /* 0x000000020700788c */ /* 0x000fc8000bf05270 */
[----:B------:R-:W-:Y:S02]  /*85a0*/  USEL UR4, URZ, 0x1, UP0 ;  /* 0x000000013f047887 */ /* 0x000fe40008000000 */
[----:B------:R-:W-:Y:S02]  /*85b0*/  USEL UR7, UR7, URZ, UP0 ;  /* 0x0000003f07077287 */ /* 0x000fe40008000000 */
[----:B------:R-:W-:Y:S01]  /*85c0*/  ULOP3.LUT UR4, UR24, UR4, URZ, 0x3c, !UPT ;  /* 0x0000000418047292 */ /* 0x000fe2000f8e3c3f */
[----:B------:R-:W-:Y:S11]  /*85d0*/  @!P0 BRA `(.L_x_12687) ;  /* 0x0000000000048947 */ /* 0x000ff60003800000 */
[----:B------:R-:W-:Y:S01]  /*85e0*/  BPT.TRAP 0x1 ;  /* 0x000000040000795c */ /* 0x000fe20000300000 */
.L_x_12687:
[----:B------:R-:W-:Y:S01]  /*85f0*/  ULEA UR22, UR7, UR48, 0x3 ;  /* 0x0000003007167291 */ /* 0x000fe2000f8e183f */
[----:B------:R-:W-:-:S05]  /*8600*/  IMAD.U32 R6, RZ, RZ, UR4 ;  /* 0x00000004ff067e24 */ /* 0x000fca000f8e00ff */
[----:B------:R-:W-:-:S04]  /*8610*/  SHF.L.U32 R6, R6, 0x1f, RZ ;  /* 0x0000001f06067819 */ /* 0x000fc800000006ff */
[----:B------:R0:W1:Y:S01]  /*8620*/  SYNCS.PHASECHK.TRANS64.TRYWAIT P2, [UR22+0x12430], R6 ;  /* 0x01243006ff0075a7 */ /* 0x0000620008040156 */
[----:B------:R-:W-:Y:S05]  /*8630*/  @!P0 BRA `(.L_x_12688) ;  /* 0x0000000000048947 */ /* 0x000fea0003800000 */
[----:B------:R-:W-:Y:S01]  /*8640*/  BPT.TRAP 0x1 ;  /* 0x000000040000795c */ /* 0x000fe20000300000 */
.L_x_12688:
[----:B-1----:R-:W-:Y:S05]  /*8650*/  @P2 BRA `(.L_x_12689) ;  /* 0x0000000000082947 */ /* 0x002fea0003800000 */
[----:B------:R-:W1:Y:S02]  /*8660*/  SYNCS.PHASECHK.TRANS64.TRYWAIT P2, [UR22+0x12430], R6 ;  /* 0x01243006ff0075a7 */ /* 0x000e640008040156 */
[----:B-1----:R-:W-:Y:S05]  /*8670*/  @!P2 BRA `(.L_x_12690) ;  /* 0x0000007c0098a947 */ /* 0x002fea0003800000 */
.L_x_12689:
        /* <DEDUP_REMOVED lines=63> */
.L_x_12691:
[----:B------:R-:W-:Y:S01]  /*8a70*/  ULEA UR13, UR23, UR48, 0x3 ;  /* 0x00000030170d7291 */ /* 0x000fe2000f8e183f */
[----:B-1----:R-:W-:-:S05]  /*8a80*/  IMAD.U32 R7, RZ, RZ, UR24 ;  /* 0x00000018ff077e24 */ /* 0x002fca000f8e00ff */
[----:B------:R-:W-:-:S04]  /*8a90*/  SHF.L.U32 R7, R7, 0x1f, RZ ;  /* 0x0000001f07077819 */ /* 0x000fc800000006ff */
[----:B------:R1:W2:Y:S01]  /*8aa0*/  SYNCS.PHASECHK.TRANS64.TRYWAIT P2, [UR13+0x12450], R7 ;  /* 0x01245007ff0075a7 */ /* 0x0002a2000804014d */
[----:B------:R-:W-:Y:S05]  /*8ab0*/  @!P0 BRA `(.L_x_12692) ;  /* 0x0000000000048947 */ /* 0x000fea0003800000 */
[----:B------:R-:W-:Y:S01]  /*8ac0*/  BPT.TRAP 0x1 ;  /* 0x000000040000795c */ /* 0x000fe20000300000 */
.L_x_12692:
[C---:B0-----:R-:W-:Y:S01]  /*8ad0*/  FMUL.FTZ R6, R0.reuse, R120 ;  /* 0x0000007800067220 */ /* 0x041fe20000410000 */
        /* <DEDUP_REMOVED lines=30> */
[----:B------:R-:W-:Y:S01]  /*8cc0*/  FMUL.FTZ R18, R0, R131 ;  /* 0x0000008300127220 */ /* 0x000fe20000410000 */
[----:B0-----:R-:W-:Y:S01]  /*8cd0*/  FMNMX.FTZ R119, R6, R5, !PT ;  /* 0x0000000506777209 */ /* 0x001fe20007810000 */
[C---:B------:R-:W-:Y:S01]  /*8ce0*/  FMUL.FTZ R19, R0.reuse, R132 ;  /* 0x0000008400137220 */ /* 0x040fe20000410000 */
[----:B---3--:R-:W-:Y:S01]  /*8cf0*/  FMNMX.FTZ R121, R9, R4, !PT ;  /* 0x0000000409797209 */ /* 0x008fe20007810000 */
[C---:B------:R-:W-:Y:S01]  /*8d00*/  FMUL.FTZ R21, R0.reuse, R134 ;  /* 0x0000008600157220 */ /* 0x040fe20000410000 */
[C---:B------:R-:W-:Y:S01]  /*8d10*/  FMUL.FTZ R20, R0.reuse, R133 ;  /* 0x0000008500147220 */ /* 0x040fe20000410000 */
[----:B------:R-:W-:Y:S01]  /*8d20*/  FMUL.FTZ R22, R0, R135 ;  /* 0x0000008700167220 */ /* 0x000fe20000410000 */
[----:B------:R-:W0:Y:S01]  /*8d30*/  MUFU.TANH R11, R11 ;  /* 0x0000000b000b7308 */ /* 0x000e220000002400 */
[----:B----4-:R-:W-:Y:S01]  /*8d40*/  FMNMX.FTZ R120, R8, R119, !PT ;  /* 0x0000007708787209 */ /* 0x010fe20007810000 */
[C---:B------:R-:W-:Y:S01]  /*8d50*/  FMUL.FTZ R88, R0.reuse, R88 ;  /* 0x0000005800587220 */ /* 0x040fe20000410000 */
[C---:B------:R-:W-:Y:S01]  /*8d60*/  FMUL.FTZ R90, R0.reuse, R90 ;  /* 0x0000005a005a7220 */ /* 0x040fe20000410000 */
[C---:B------:R-:W-:Y:S01]  /*8d70*/  FMUL.FTZ R89, R0.reuse, R89 ;  /* 0x0000005900597220 */ /* 0x040fe20000410000 */
[C---:B------:R-:W-:Y:S01]  /*8d80*/  FMUL.FTZ R91, R0.reuse, R91 ;  /* 0x0000005b005b7220 */ /* 0x040fe20000410000 */
[C---:B------:R-:W-:Y:S01]  /*8d90*/  FMUL.FTZ R92, R0.reuse, R92 ;  /* 0x0000005c005c7220 */ /* 0x040fe20000410000 */
[----:B------:R-:W-:Y:S01]  /*8da0*/  FMUL.FTZ R94, R0, R94 ;  /* 0x0000005e005e7220 */ /* 0x000fe20000410000 */
[----:B------:R-:W3:Y:S01]  /*8db0*/  MUFU.TANH R13, R13 ;  /* 0x0000000d000d7308 */ /* 0x000ee20000002400 */
[----:B-----5:R-:W-:Y:S01]  /*8dc0*/  FMNMX.FTZ R122, R10, R121, !PT ;  /* 0x000000790a7a7209 */ /* 0x020fe20007810000 */
[C---:B------:R-:W-:Y:S01]  /*8dd0*/  FMUL.FTZ R93, R0.reuse, R93 ;  /* 0x0000005d005d7220 */ /* 0x040fe20000410000 */
[C---:B------:R-:W-:Y:S01]  /*8de0*/  FMUL.FTZ R95, R0.reuse, R95 ;  /* 0x0000005f005f7220 */ /* 0x040fe20000410000 */
[C---:B------:R-:W-:Y:S01]  /*8df0*/  FMUL.FTZ R96, R0.reuse, R96 ;  /* 0x0000006000607220 */ /* 0x040fe20000410000 */
[C---:B------:R-:W-:Y:S01]  /*8e00*/  FMUL.FTZ R98, R0.reuse, R98 ;  /* 0x0000006200627220 */ /* 0x040fe20000410000 */
[C---:B------:R-:W-:Y:S01]  /*8e10*/  FMUL.FTZ R97, R0.reuse, R97 ;  /* 0x0000006100617220 */ /* 0x040fe20000410000 */
[C---:B------:R-:W-:Y:S01]  /*8e20*/  FMUL.FTZ R99, R0.reuse, R99 ;  /* 0x0000006300637220 */ /* 0x040fe20000410000 */
[----:B------:R-:W4:Y:S01]  /*8e30*/  MUFU.TANH R12, R12 ;  /* 0x0000000c000c7308 */ /* 0x000f220000002400 */
        /* <DEDUP_REMOVED lines=44> */
[----:B------:R-:W-:-:S03]  /*9100*/  FMUL.FTZ R71, R0, R71 ;  /* 0x0000004700477220 */ /* 0x000fc60000410000 */
[----:B------:R-:W4:Y:S01]  /*9110*/  MUFU.TANH R19, R19 ;  /* 0x0000001300137308 */ /* 0x000f220000002400 */
[----:B0-----:R-:W-:-:S07]  /*9120*/  FMNMX.FTZ R120, R16, R119, !PT ;  /* 0x0000007710787209 */ /* 0x001fce0007810000 */
[----:B------:R-:W0:Y:S01]  /*9130*/  MUFU.TANH R21, R21 ;  /* 0x0000001500157308 */ /* 0x000e220000002400 */
[----:B---3--:R-:W-:-:S07]  /*9140*/  FMNMX.FTZ R122, R18, R121, !PT ;  /* 0x00000079127a7209 */ /* 0x008fce0007810000 */
[----:B------:R-:W3:Y:S01]  /*9150*/  MUFU.TANH R20, R20 ;  /* 0x0000001400147308 */ /* 0x000ee20000002400 */
[----:B----4-:R-:W-:-:S07]  /*9160*/  FMNMX.FTZ R119, R19, R120, !PT ;  /* 0x0000007813777209 */ /* 0x010fce0007810000 */
[----:B------:R-:W4:Y:S01]  /*9170*/  MUFU.TANH R22, R22 ;  /* 0x0000001600167308 */ /* 0x000f220000002400 */
[----:B0-----:R-:W-:-:S07]  /*9180*/  FMNMX.FTZ R121, R21, R122, !PT ;  /* 0x0000007a15797209 */ /* 0x001fce0007810000 */
[----:B------:R-:W0:Y:S01]  /*9190*/  MUFU.TANH R23, R23 ;  /* 0x0000001700177308 */ /* 0x000e220000002400 */
[----:B---3--:R-:W-:Y:S01]  /*91a0*/  FMNMX.FTZ R120, R20, R119, !PT ;  /* 0x0000007714787209 */ /* 0x008fe20007810000 */
[----:B------:R-:W-:-:S06]  /*91b0*/  FMUL.FTZ R119, R0, R57 ;  /* 0x0000003900777220 */ /* 0x000fcc0000410000 */
[----:B------:R-:W3:Y:S01]  /*91c0*/  MUFU.TANH R105, R105 ;  /* 0x0000006900697308 */ /* 0x000ee20000002400 */
[----:B----4-:R-:W-:-:S07]  /*91d0*/  FMNMX.FTZ R122, R22, R121, !PT ;  /* 0x00000079167a7209 */ /* 0x010fce0007810000 */
[----:B------:R-:W4:Y:S01]  /*91e0*/  MUFU.TANH R104, R104 ;  /* 0x0000006800687308 */ /* 0x000f220000002400 */
[----:B0-----:R-:W-:Y:S01]  /*91f0*/  FMNMX.FTZ R57, R23, R120, !PT ;  /* 0x0000007817397209 */ /* 0x001fe20007810000 */
[----:B------:R-:W-:-:S06]  /*9200*/  FMUL.FTZ R120, R0, R58 ;  /* 0x0000003a00787220 */ /* 0x000fcc0000410000 */
[----:B------:R-:W0:Y:S01]  /*9210*/  MUFU.TANH R106, R106 ;  /* 0x0000006a006a7308 */ /* 0x000e220000002400 */
[----:B---3--:R-:W-:-:S07]  /*9220*/  FMNMX.FTZ R121, R105, R122, !PT ;  /* 0x0000007a69797209 */ /* 0x008fce0007810000 */
[----:B------:R-:W3:Y:S01]  /*9230*/  MUFU.TANH R107, R107 ;  /* 0x0000006b006b7308 */ /* 0x000ee20000002400 */
[----:B----4-:R-:W-:-:S07]  /*9240*/  FMNMX.FTZ R122, R104, R57, !PT ;  /* 0x00000039687a7209 */ /* 0x010fce0007810000 */
        /* <DEDUP_REMOVED lines=117> */
[----:B---3--:R-:W-:Y:S02]  /*99a0*/  FMNMX.FTZ R122, R70, R121, !PT ;  /* 0x00000079467a7209 */ /* 0x008fe40007810000 */
[----:B----4-:R-:W-:Y:S01]  /*99b0*/  FMNMX.FTZ R121, R69, R58, !PT ;  /* 0x0000003a45797209 */ /* 0x010fe20007810000 */
[----:B--2---:R-:W-:Y:S06]  /*99c0*/  @P2 BRA `(.L_x_12693) ;  /* 0x0000000000082947 */ /* 0x004fec0003800000 */
[----:B------:R-:W2:Y:S02]  /*99d0*/  SYNCS.PHASECHK.TRANS64.TRYWAIT P2, [UR13+0x12450], R7 ;  /* 0x01245007ff0075a7 */ /* 0x000ea4000804014d */
[----:B--2---:R-:W-:Y:S05]  /*99e0*/  @!P2 BRA `(.L_x_12694) ;  /* 0x0000006800d4a947 */ /* 0x004fea0003800000 */
.L_x_12693:
[----:B------:R-:W-:Y:S01]  /*99f0*/  UIADD3 UR10, UR48, 0x200, URZ ;  /* 0x00000200300a7890 */ /* 0x000fe2000fffe03f */
[----:B------:R-:W-:Y:S01]  /*9a00*/  WARPGROUP.ARRIVE ;  /* 0x00000000000079c5 */ /* 0x000fe20000000000 */
[----:B------:R-:W-:Y:S01]  /*9a10*/  UMOV UR11, 0xc0000010 ;  /* 0xc0000010000b7882 */ /* 0x000fe20000000000 */
[----:B--2---:R-:W1:Y:S01]  /*9a20*/  SHFL.BFLY PT, R58, R121, 0x2, 0x1f ;  /* 0x0c401f00793a7f89 */ /* 0x004e6200000e0000 */
[----:B------:R-:W-:Y:S01]  /*9a30*/  USHF.R.U32.HI UR10, URZ, 0x4, UR10 ;  /* 0x000000043f0a7899 */ /* 0x000fe2000801160a */
[----:B0-----:R-:W-:Y:S01]  /*9a40*/  FMNMX.FTZ R122, R71, R122, !PT ;  /* 0x0000007a477a7209 */ /* 0x001fe20007810000 */
[----:B------:R-:W-:Y:S02]  /*9a50*/  UMOV UR17, UR21 ;  /* 0x0000001500117c82 */ /* 0x000fe40008000000 */
[----:B------:R-:W-:Y:S01]  /*9a60*/  ULOP3.LUT UR10, UR10, 0x3fff, URZ, 0xc0, !UPT ;  /* 0x00003fff0a0a7892 */ /* 0x000fe2000f8ec03f */
[----:B------:R-:W-:Y:S01]  /*9a70*/  IMAD.U32 R125, RZ, RZ, UR17 ;  /* 0x00000011ff7d7e24 */ /* 0x000fe2000f8e00ff */
[----:B------:R-:W0:Y:S02]  /*9a80*/  SHFL.BFLY PT, R57, R122, 0x2, 0x1f ;  /* 0x0c401f007a397f89 */ /* 0x000e2400000e0000 */
[----:B------:R-:W-:-:S04]  /*9a90*/  ULOP3.LUT UR10, UR10, 0x10000, URZ, 0xfc, !UPT ;  /* 0x000100000a0a7892 */ /* 0x000fc8000f8efc3f */
[----:B------:R-:W-:-:S07]  /*9aa0*/  UIMAD UR12, UR23, 0x280, UR10 ;  /* 0x00000280170c78a4 */ /* 0x000fce000f8e020a */
[----:B------:R-:W-:Y:S02]  /*9ab0*/  UMOV UR10, UR12 ;  /* 0x0000000c000a7c82 */ /* 0x000fe40008000000 */
[----:B------:R-:W-:Y:S01]  /*9ac0*/  QGMMA.64x64x32.F32.E4M3.E4M3 R24, R152, gdesc[UR8], R24, gsb0 ;  /* 0x00e0000898187df3 */ /* 0x000fe20008000818 */
[----:B------:R-:W-:Y:S01]  /*9ad0*/  UIADD3 UR10, UR12, 0x80, URZ ;  /* 0x000000800c0a7890 */ /* 0x000fe2000fffe03f */
[----:B-1----:R-:W-:Y:S01]  /*9ae0*/  FMNMX.FTZ R7, R121, R58, !PT ;  /* 0x0000003a79077209 */ /* 0x002fe20007810000 */
[----:B------:R-:W-:-:S04]  /*9af0*/  UMOV UR11, 0xc0000010 ;  /* 0xc0000010000b7882 */ /* 0x000fc80000000000 */
[----:B------:R-:W1:Y:S01]  /*9b00*/  SHFL.BFLY PT, R58, R7, 0x1, 0x1f ;  /* 0x0c201f00073a7f89 */ /* 0x000e6200000e0000 */
[----:B0-----:R-:W-:-:S05]  /*9b10*/  FMNMX.FTZ R123, R122, R57, !PT ;  /* 0x000000397a7b7209 */ /* 0x001fca0007810000 */
[----:B------:R-:W0:Y:S01]  /*9b20*/  SHFL.BFLY PT, R124, R123, 0x1, 0x1f ;  /* 0x0c201f007b7c7f89 */ /* 0x000e2200000e0000 */
[----:B-1----:R-:W-:-:S05]  /*9b30*/  FMNMX.FTZ R58, R7, R58, !PT ;  /* 0x0000003a073a7209 */ /* 0x002fca0007810000 */
[C---:B------:R-:W-:Y:S01]  /*9b40*/  FFMA.FTZ R7, R58.reuse, R125, -8 ;  /* 0xc10000003a077423 */ /* 0x040fe2000001007d */
[----:B------:R-:W-:-:S01]  /*9b50*/  FADD.FTZ R5, -R58, R5 ;  /* 0x000000053a057221 */ /* 0x000fc20000010100 */
[----:B0-----:R-:W-:Y:S02]  /*9b60*/  FMNMX.FTZ R57, R123, R124, !PT ;  /* 0x0000007c7b397209 */ /* 0x001fe40007810000 */
        /* <DEDUP_REMOVED lines=42> */
[----:B------:R-:W-:Y:S01]  /*9e10*/  FMUL.FTZ R124, R5, UR17 ;  /* 0x00000011057c7c20 */ /* 0x000fe20008410000 */
[----:B------:R-:W-:Y:S01]  /*9e20*/  FFMA.FTZ R7, R69, UR17, -R7 ;  /* 0x0000001145077c23 */ /* 0x000fe20008010807 */
[----:B------:R-:W-:-:S01]  /*9e30*/  FADD.FTZ R5, -R57, R4 ;  /* 0x0000000439057221 */ /* 0x000fc20000010100 */
[----:B------:R-:W-:Y:S01]  /*9e40*/  QGMMA.64x64x32.F32.E4M3.E4M3 R24, R148, gdesc[UR8], R24, gsb0 ;  /* 0x00e0000894187df3 */ /* 0x000fe20008000818 */
[----:B------:R-:W-:Y:S01]  /*9e50*/  UIADD3 UR10, UR12, 0x100, URZ ;  /* 0x000001000c0a7890 */ /* 0x000fe2000fffe03f */
[----:B------:R-:W-:Y:S01]  /*9e60*/  FFMA.FTZ R69, R57, R116, -8 ;  /* 0xc100000039457423 */ /* 0x000fe20000010074 */
[----:B------:R-:W-:Y:S01]  /*9e70*/  UMOV UR11, 0xc0000010 ;  /* 0xc0000010000b7882 */ /* 0x000fe20000000000 */
        /* <DEDUP_REMOVED lines=54> */
[----:B------:R-:W-:Y:S02]  /*a1e0*/  WARPGROUP.DEPBAR.LE gsb0, 0x0 ;  /* 0x00008000000079c5 */ /* 0x000fe40000010000 */
[----:B------:R-:W-:Y:S01]  /*a1f0*/  WARPGROUP.ARRIVE ;  /* 0x00000000000079c5 */ /* 0x000fe20000000000 */
[----:B0-----:R-:W-:-:S04]  /*a200*/  FADD.FTZ R118, R10, R123 ;  /* 0x0000007b0a767221 */ /* 0x001fc80000010000 */
[----:B------:R-:W0:Y:S01]  /*a210*/  MUFU.EX2 R12, R12 ;  /* 0x0000000c000c7308 */ /* 0x000e220000000800 */
[----:B------:R-:W-:Y:S01]  /*a220*/  QGMMA.64x64x32.F32.E4M3.E4M3 R24, R144, gdesc[UR8], R24, gsb0 ;  /* 0x00e0000890187df3 */ /* 0x000fe20008000818 */
[----:B------:R-:W-:Y:S01]  /*a230*/  UIADD3 UR10, UR12, 0x180, URZ ;  /* 0x000001800c0a7890 */ /* 0x000fe2000fffe03f */
[----:B--2---:R-:W-:Y:S01]  /*a240*/  FADD.FTZ R3, R11, R2 ;  /* 0x000000020b037221 */ /* 0x004fe20000010000 */
[----:B------:R-:W-:-:S04]  /*a250*/  UMOV UR11, 0xc0000010 ;  /* 0xc0000010000b7882 */ /* 0x000fc80000000000 */
        /* <DEDUP_REMOVED lines=24> */
[----:B0-----:R-:W-:-:S04]  /*a3e0*/  FADD.FTZ R118, R22, R123 ;  /* 0x0000007b16767221 */ /* 0x001fc80000010000 */
[----:B------:R-:W0:Y:S01]  /*a3f0*/  MUFU.EX2 R105, R105 ;  /* 0x0000006900697308 */ /* 0x000e220000000800 */
[----:B------:R-:W-:-:S07]  /*a400*/  UMOV UR11, 0xc0000010 ;  /* 0xc0000010000b7882 */ /* 0x000fce0000000000 */
        /* <DEDUP_REMOVED lines=18> */
[----:B------:R-:W-:Y:S02]  /*a530*/  WARPGROUP.DEPBAR.LE gsb0, 0x0 ;  /* 0x00008000000079c5 */ /* 0x000fe40000010000 */
[----:B------:R-:W-:-:S04]  /*a540*/  WARPGROUP.ARRIVE ;  /* 0x00000000000079c5 */ /* 0x000fc80000000000 */
[----:B------:R-:W1:Y:S01]  /*a550*/  MUFU.EX2 R114, R114 ;  /* 0x0000007200727308 */ /* 0x000e620000000800 */
[----:B--2---:R-:W-:-:S01]  /*a560*/  FADD.FTZ R123, R113, R118 ;  /* 0x00000076717b7221 */ /* 0x004fc20000010000 */
[----:B------:R-:W-:Y:S06]  /*a570*/  QGMMA.64x64x32.F32.E4M3.E4M3 R24, R136, gdesc[UR8], R24, gsb0 ;  /* 0x00e0000888187df3 */ /* 0x000fec0008000818 */
        /* <DEDUP_REMOVED lines=73> */
[----:B------:R-:W-:-:S05]  /*aa10*/  MOV R2, UR22 ;  /* 0x0000001600027c02 */ /* 0x000fca0008000f00 */
[----:B------:R-:W-:Y:S01]  /*aa20*/  @!P1 VIADD R2, R2, 0x12440 ;  /* 0x0001244002029836 */ /* 0x000fe20000000000 */
[----:B------:R-:W1:Y:S01]  /*aa30*/  MUFU.EX2 R118, R118 ;  /* 0x0000007600767308 */ /* 0x000e620000000800 */
[----:B--2---:R-:W-:-:S03]  /*aa40*/  FADD.FTZ R123, R87, R120 ;  /* 0x00000078577b7221 */ /* 0x004fc60000010000 */
        /* <DEDUP_REMOVED lines=14> */
[----:B------:R-:W0:Y:S01]  /*ab30*/  MUFU.EX2 R64, R64 ;  /* 0x0000004000407308 */ /* 0x000e220000000800 */
[----:B---3--:R-:W-:-:S07]  /*ab40*/  FADD.FTZ R3, R61, R120 ;  /* 0x000000783d037221 */ /* 0x008fce0000010000 */
[----:B------:R-:W-:Y:S01]  /*ab50*/  MUFU.EX2 R66, R66 ;  /* 0x0000004200427308 */ /* 0x000fe20000000800 */
[----:B-1----:R-:W-:-:S07]  /*ab60*/  FADD.FTZ R71, R63, R122 ;  /* 0x0000007a3f477221 */ /* 0x002fce0000010000 */
        /* <DEDUP_REMOVED lines=16> */
.L_x_12695:
        /* <DEDUP_REMOVED lines=83> */
.L_x_12686:
[----:B------:R-:W-:Y:S06]  /*b1a0*/  BAR.ARV 0x8, 0x200 ;  /* 0x0208000000007b1d */ /* 0x000fec0000002000 */
[----:B------:R-:W-:Y:S05]  /*b1b0*/  @!P0 BRA `(.L_x_12697) ;  /* 0x0000000000048947 */ /* 0x000fea0003800000 */
[----:B------:R-:W-:Y:S01]  /*b1c0*/  BPT.TRAP 0x1 ;  /* 0x000000040000795c */ /* 0x000fe20000300000 */
.L_x_12697:
[----:B------:R-:W-:Y:S01]  /*b1d0*/  ULEA UR16, UR7, UR48, 0x3 ;  /* 0x0000003007107291 */ /* 0x000fe2000f8e183f */
[----:B------:R-:W-:-:S05]  /*b1e0*/  IMAD.U32 R0, RZ, RZ, UR4 ;  /* 0x00000004ff007e24 */ /* 0x000fca000f8e00ff */
[----:B------:R-:W-:-:S04]  /*b1f0*/  SHF.L.U32 R0, R0, 0x1f, RZ ;  /* 0x0000001f00007819 */ /* 0x000fc800000006ff */
[----:B------:R0:W1:Y:S01]  /*b200*/  SYNCS.PHASECHK.TRANS64.TRYWAIT P1, [UR16+0x12450], R0 ;  /* 0x01245000ff0075a7 */ /* 0x0000620008020150 */
[----:B------:R-:W-:Y:S05]  /*b210*/  @!P0 BRA `(.L_x_12698) ;  /* 0x0000000000048947 */ /* 0x000fea0003800000 */
[----:B------:R-:W-:Y:S01]  /*b220*/  BPT.TRAP 0x1 ;  /* 0x000000040000795c */ /* 0x000fe20000300000 */
.L_x_12698:
[----:B-1----:R-:W-:Y:S05]  /*b230*/  @P1 BRA `(.L_x_12699) ;  /* 0x0000000000081947 */ /* 0x002fea0003800000 */
[----:B------:R-:W1:Y:S02]  /*b240*/  SYNCS.PHASECHK.TRANS64.TRYWAIT P1, [UR16+0x12450], R0 ;  /* 0x01245000ff0075a7 */ /* 0x000e640008020150 */
[----:B-1----:R-:W-:Y:S05]  /*b250*/  @!P1 BRA `(.L_x_12700) ;  /* 0x0000005000d09947 */ /* 0x002fea0003800000 */
.L_x_12699:
        /* <DEDUP_REMOVED lines=13> */
[----:B------:R-:W-:Y:S01]  /*b330*/  @UP0 UIMAD UR4, UR47, UR10, URZ ;  /* 0x0000000a2f0402a4 */ /* 0x000fe2000f8e023f */
[----:B------:R-:W-:Y:S01]  /*b340*/  @UP0 ULDC.64 UR14, c[0x0][0x9d0] ;  /* 0x00027400000e0ab9 */ /* 0x000fe20000000a00 */
[----:B------:R-:W-:Y:S02]  /*b350*/  @UP0 UIMAD.WIDE.U32 UR8, UR41, UR10, URZ ;  /* 0x0000000a290802a5 */ /* 0x000fe4000f8e003f */
[----:B------:R-:W-:Y:S02]  /*b360*/  @UP0 UIMAD UR6, UR41, UR11, UR4 ;  /* 0x0000000b290602a4 */ /* 0x000fe4000f8e0204 */
[----:B------:R-:W-:Y:S02]  /*b370*/  UIMAD UR4, UR7, 0x280, UR48 ;  /* 0x00000280070478a4 */ /* 0x000fe4000f8e0230 */
[----:B------:R-:W-:-:S02]  /*b380*/  @UP0 UIMAD UR10, UR18, UR14, URZ ;  /* 0x0000000e120a02a4 */ /* 0x000fc4000f8e023f */
[----:B------:R-:W-:Y:S02]  /*b390*/  @UP0 UIADD3 UR7, UR9, UR6, URZ ;  /* 0x0000000609070290 */ /* 0x000fe4000fffe03f */
[----:B------:R-:W-:Y:S01]  /*b3a0*/  @UP0 UIMAD UR10, UR44, UR15, UR10 ;  /* 0x0000000f2c0a02a4 */ /* 0x000fe2000f8e020a */
[----:B------:R-:W-:Y:S01]  /*b3b0*/  UMOV UR18, UR4 ;  /* 0x0000000400127c82 */ /* 0x000fe20008000000 */
[----:B------:R-:W-:Y:S01]  /*b3c0*/  @UP0 UMOV UR6, UR8 ;  /* 0x0000000800060c82 */ /* 0x000fe20008000000 */
        /* <DEDUP_REMOVED lines=55> */
[----:B------:R-:W-:Y:S01]  /*b740*/  MOV R0, 0xff800000 ;  /* 0xff80000000007802 */ /* 0x000fe20000000f00 */
[----:B------:R-:W-:Y:S02]  /*b750*/  IMAD.MOV.U32 R2, RZ, RZ, -0x800000 ;  /* 0xff800000ff027424 */ /* 0x000fe400078e00ff */
[----:B------:R-:W-:Y:S01]  /*b760*/  @P2 FFMA.FTZ R0, R5, R58, R4 ;  /* 0x0000003a05002223 */ /* 0x000fe20000010004 */
[----:B------:R-:W-:Y:S01]  /*b770*/  @P3 FFMA.FTZ R2, R13, R57, R8 ;  /* 0x000000390d023223 */ /* 0x000fe20000010008 */
[-C--:B--2---:R-:W-:Y:S01]  /*b780*/  FMUL.FTZ R3, R3, R6.reuse ;  /* 0x0000000603037220 */ /* 0x084fe20000410000 */
[----:B---3--:R-:W-:Y:S01]  /*b790*/  FMUL.FTZ R7, R7, R6 ;  /* 0x0000000607077220 */ /* 0x008fe20000410000 */
[----:B------:R-:W-:-:S02]  /*b7a0*/  WARPGROUP.DEPBAR.LE gsb0, 0x0 ;  /* 0x00008000000079c5 */ /* 0x000fc40000010000 */
[----:B------:R-:W-:Y:S05]  /*b7b0*/  @!P0 BRA `(.L_x_12701) ;  /* 0x0000000000048947 */ /* 0x000fea0003800000 */
[----:B------:R-:W-:Y:S01]  /*b7c0*/  BPT.TRAP 0x1 ;  /* 0x000000040000795c */ /* 0x000fe20000300000 */
.L_x_12701:
        /* <DEDUP_REMOVED lines=36> */
.L_x_12668:
        /* <DEDUP_REMOVED lines=22> */
[----:B------:R-:W-:Y:S01]  /*bb70*/  LEA.HI R3, R8, R7, RZ, 0x7 ;  /* 0x0000000708037211 */ /* 0x000fe200078f38ff */
[----:B------:R-:W-:Y:S01]  /*bb80*/  UIMAD UR9, UR44, UR9, UR6 ;  /* 0x000000092c0972a4 */ /* 0x000fe2000f8e0206 */
[----:B------:R-:W-:Y:S01]  /*bb90*/  SEL R87, R29, R28, P0 ;  /* 0x0000001c1d577207 */ /* 0x000fe20000000000 */
[----:B------:R-:W1:Y:S01]  /*bba0*/  S2UR UR4, SR_CTAID.Y ;  /* 0x00000000000479c3 */ /* 0x000e620000002600 */
[----:B0-----:R-:W-:Y:S01]  /*bbb0*/  LOP3.LUT R4, R3, 0xffffff80, RZ, 0xc0, !PT ;  /* 0xffffff8003047812 */ /* 0x001fe200078ec0ff */
[----:B------:R-:W-:Y:S01]  /*bbc0*/  UIADD3 UR9, UR5, UR9, URZ ;  /* 0x0000000905097290 */ /* 0x000fe2000fffe03f */
[----:B------:R-:W-:Y:S01]  /*bbd0*/  SEL R75, R44, R45, P0 ;  /* 0x0000002d2c4b7207 */ /* 0x000fe20000000000 */
[----:B------:R-:W-:Y:S01]  /*bbe0*/  UIMAD.WIDE.U32 UR6, UR44, UR10, URZ ;  /* 0x0000000a2c0672a5 */ /* 0x000fe2000f8e003f */
[----:B------:R-:W-:Y:S01]  /*bbf0*/  SEL R71, R45, R44, P0 ;  /* 0x0000002c2d477207 */ /* 0x000fe20000000000 */
[----:B------:R-:W-:Y:S01]  /*bc00*/  IMAD.IADD R10, R7, 0x1, -R4 ;  /* 0x00000001070a7824 */ /* 0x000fe200078e0a04 */
[----:B------:R-:W0:Y:S01]  /*bc10*/  S2R R44, SR_CTAID.X ;  /* 0x00000000002c7919 */ /* 0x000e220000002500 */
[----:B------:R-:W3:Y:S01]  /*bc20*/  LDC R29, c[0x0][0xbe8] ;  /* 0x0002fa00ff1d7b82 */ /* 0x000ee20000000800 */
[----:B------:R-:W-:Y:S01]  /*bc30*/  LEA.HI R8, R8, R7, RZ, 0x2 ;  /* 0x0000000708087211 */ /* 0x000fe200078f10ff */
[----:B------:R-:W-:Y:S01]  /*bc40*/  UIMAD UR8, UR44, UR11, UR8 ;  /* 0x0000000b2c0872a4 */ /* 0x000fe2000f8e0208 */
[----:B------:R-:W-:-:S02]  /*bc50*/  SHF.R.S32.HI R9, RZ, 0x1f, R10 ;  /* 0x0000001fff097819 */ /* 0x000fc4000001140a */
[----:B------:R-:W-:Y:S01]  /*bc60*/  SHF.R.S32.HI R4, RZ, 0x7, R3 ;  /* 0x00000007ff047819 */ /* 0x000fe20000011403 */
[----:B------:R-:W-:Y:S01]  /*bc70*/  UIADD3 UR8, UR7, UR8, URZ ;  /* 0x0000000807087290 */ /* 0x000fe2000fffe03f */
[-C--:B------:R-:W-:Y:S02]  /*bc80*/  LEA.HI R12, R9, R10.reuse, RZ, 0x2 ;  /* 0x0000000a090c7211 */ /* 0x080fe400078f10ff */
[----:B------:R-:W-:Y:S02]  /*bc90*/  LOP3.LUT R8, R8, 0xfffffffc, RZ, 0xc0, !PT ;  /* 0xfffffffc08087812 */ /* 0x000fe400078ec0ff */
[--C-:B------:R-:W-:Y:S02]  /*bca0*/  SHF.R.S32.HI R14, RZ, 0x2, R12.reuse ;  /* 0x00000002ff0e7819 */ /* 0x100fe4000001140c */
[----:B------:R-:W-:Y:S01]  /*bcb0*/  SHF.R.S32.HI R5, RZ, 0x1f, R12 ;  /* 0x0000001fff057819 */ /* 0x000fe2000001140c */
[----:B------:R-:W-:Y:S01]  /*bcc0*/  IMAD.IADD R7, R7, 0x1, -R8 ;  /* 0x0000000107077824 */ /* 0x000fe200078e0a08 */
[----:B------:R-:W-:-:S02]  /*bcd0*/  LEA.HI R9, R9, R10, RZ, 0x5 ;  /* 0x0000000a09097211 */ /* 0x000fc400078f28ff */
[----:B------:R-:W-:Y:S02]  /*bce0*/  LEA.HI R5, R5, R14, RZ, 0x3 ;  /* 0x0000000e05057211 */ /* 0x000fe400078f18ff */
[----:B------:R-:W-:Y:S02]  /*bcf0*/  SEL R73, R40, R41, P0 ;  /* 0x0000002928497207 */ /* 0x000fe40000000000 */
[----:B------:R-:W-:Y:S01]  /*bd00*/  LOP3.LUT R3, R5, 0xfffffff8, RZ, 0xc0, !PT ;  /* 0xfffffff805037812 */ /* 0x000fe200078ec0ff */
[----:B------:R-:W-:Y:S01]  /*bd10*/  IMAD.HI R5, R4, 0x55555556, RZ ;  /* 0x5555555604057827 */ /* 0x000fe200078e02ff */
[----:B------:R-:W-:Y:S02]  /*bd20*/  SEL R69, R41, R40, P0 ;  /* 0x0000002829457207 */ /* 0x000fe40000000000 */
[----:B---3--:R-:W-:Y:S01]  /*bd30*/  ISETP.NE.AND P2, PT, R29, 0x1, PT ;  /* 0x000000011d00780c */ /* 0x008fe20003f45270 */
[----:B------:R-:W-:Y:S01]  /*bd40*/  IMAD.IADD R3, R14, 0x1, -R3 ;  /* 0x000000010e037824 */ /* 0x000fe200078e0a03 */
[----:B------:R-:W-:-:S02]  /*bd50*/  SHF.R.S32.HI R14, RZ, 0x5, R9 ;  /* 0x00000005ff0e7819 */ /* 0x000fc40000011409 */
[----:B------:R-:W-:Y:S02]  /*bd60*/  LEA.HI R5, R5, R5, RZ, 0x1 ;  /* 0x0000000505057211 */ /* 0x000fe400078f08ff */
[----:B------:R-:W-:Y:S01]  /*bd70*/  LEA.HI R9, R7, R7, RZ, 0x1 ;  /* 0x0000000707097211 */ /* 0x000fe200078f08ff */
[----:B------:R-:W-:Y:S01]  /*bd80*/  IMAD R3, R14, 0x10, R3 ;  /* 0x000000100e037824 */ /* 0x000fe200078e0203 */
[----:B------:R-:W-:Y:S01]  /*bd90*/  SEL R41, R34, R35, P0 ;  /* 0x0000002322297207 */ /* 0x000fe20000000000 */
[----:B------:R-:W-:Y:S01]  /*bda0*/  IMAD R8, R5, -0x3, R4 ;  /* 0xfffffffd05087824 */ /* 0x000fe200078e0204 */
[----:B------:R-:W-:Y:S01]  /*bdb0*/  LOP3.LUT R14, R9, 0x1ffffffe, RZ, 0xc0, !PT ;  /* 0x1ffffffe090e7812 */ /* 0x000fe200078ec0ff */
[----:B------:R-:W3:Y:S01]  /*bdc0*/  LDC.64 R4, c[0x0][0xbd8] ;  /* 0x0002f600ff047b82 */ /* 0x000ee20000000a00 */
        /* <DEDUP_REMOVED lines=9> */
[----:B------:R-:W0:Y:S01]  /*be60*/  @P2 LDC R35, c[0x0][0xbec] ;  /* 0x0002fb00ff232b82 */ /* 0x000e220000000800 */
[----:B------:R-:W-:Y:S01]  /*be70*/  SEL R81, R32, R33, P0 ;  /* 0x0000002120517207 */ /* 0x000fe20000000000 */
[----:B------:R-:W-:Y:S01]  /*be80*/  IMAD R44, R44, 0xc0, R7 ;  /* 0x000000c02c2c7824 */ /* 0x000fe200078e0207 */
[----:B------:R-:W-:Y:S01]  /*be90*/  SEL R77, R33, R32, P0 ;  /* 0x00000020214d7207 */ /* 0x000fe20000000000 */
[----:B------:R-:W-:Y:S01]  /*bea0*/  IMAD.U32 R9, RZ, RZ, UR7 ;  /* 0x00000007ff097e24 */ /* 0x000fe2000f8e00ff */
[----:B------:R-:W-:Y:S01]  /*beb0*/  SEL R13, R38, R39, P0 ;  /* 0x00000027260d7207 */ /* 0x000fe20000000000 */
[----:B------:R-:W-:Y:S01]  /*bec0*/  IMAD.U32 R8, RZ, RZ, UR6 ;  /* 0x00000006ff087e24 */ /* 0x000fe2000f8e00ff */
[----:B------:R-:W-:Y:S01]  /*bed0*/  SEL R53, R39, R38, P0 ;  /* 0x0000002627357207 */ /* 0x000fe20000000000 */
[----:B------:R-:W4:Y:S01]  /*bee0*/  @P2 LDC R52, c[0x0][0xbf0] ;  /* 0x0002fc00ff342b82 */ /* 0x000f220000000800 */
[----:B------:R-:W-:Y:S01]  /*bef0*/  SEL R65, R48, R49, P0 ;  /* 0x0000003130417207 */ /* 0x000fe20000000000 */
[----:B------:R-:W-:Y:S01]  /*bf00*/  IMAD.U32 R9, RZ, RZ, UR8 ;  /* 0x00000008ff097e24 */ /* 0x000fe2000f8e00ff */
[----:B------:R-:W-:Y:S01]  /*bf10*/  SEL R83, R36, R37, P0 ;  /* 0x0000002524537207 */ /* 0x000fe20000000000 */
[----:B------:R-:W-:Y:S01]  /*bf20*/  ULDC.64 UR6, c[0x0][0xb48] ;  /* 0x0002d20000067ab9 */ /* 0x000fe20000000a00 */
[----:B------:R-:W-:Y:S01]  /*bf30*/  SEL R79, R37, R36, P0 ;  /* 0x00000024254f7207 */ /* 0x000fe20000000000 */
[----:B---3--:R-:W-:Y:S01]  /*bf40*/  IMAD R18, R4, UR47, RZ ;  /* 0x0000002f04127c24 */ /* 0x008fe2000f8e02ff */
[----:B------:R-:W-:-:S02]  /*bf50*/  SEL R15, R30, R31, P0 ;  /* 0x0000001f1e0f7207 */ /* 0x000fc40000000000 */
[----:B------:R-:W-:Y:S01]  /*bf60*/  SEL R59, R31, R30, P0 ;  /* 0x0000001e1f3b7207 */ /* 0x000fe20000000000 */
[----:B------:R-:W-:Y:S01]  /*bf70*/  IMAD R5, R5, UR41, R18 ;  /* 0x0000002905057c24 */ /* 0x000fe2000f8e0212 */
[----:B------:R-:W-:Y:S02]  /*bf80*/  SEL R11, R46, R47, P0 ;  /* 0x0000002f2e0b7207 */ /* 0x000fe40000000000 */
[----:B------:R-:W-:Y:S02]  /*bf90*/  SEL R47, R47, R46, P0 ;  /* 0x0000002e2f2f7207 */ /* 0x000fe40000000000 */
[----:B------:R-:W3:Y:S01]  /*bfa0*/  @P2 LDC R46, c[0x0][0xbf0] ;  /* 0x0002fc00ff2e2b82 */ /* 0x000ee20000000800 */
[----:B------:R-:W-:Y:S01]  /*bfb0*/  SEL R61, R49, R48, P0 ;  /* 0x00000030313d7207 */ /* 0x000fe20000000000 */
[----:B0-----:R-:W-:Y:S01]  /*bfc0*/  @P2 IMAD.HI.U32 R35, R44, R35, RZ ;  /* 0x000000232c232227 */ /* 0x001fe200078e00ff */
[----:B------:R-:W-:Y:S02]  /*bfd0*/  SEL R25, R42, R43, P0 ;  /* 0x0000002b2a197207 */ /* 0x000fe40000000000 */
[----:B------:R-:W-:-:S02]  /*bfe0*/  SEL R37, R43, R42, P0 ;  /* 0x0000002a2b257207 */ /* 0x000fc40000000000 */
[----:B------:R-:W-:Y:S02]  /*bff0*/  SEL R49, R26, R27, P0 ;  /* 0x0000001b1a317207 */ /* 0x000fe40000000000 */
[----:B------:R-:W-:Y:S02]  /*c000*/  SEL R57, R27, R26, P0 ;  /* 0x0000001a1b397207 */ /* 0x000fe40000000000 */
[----:B------:R-:W-:Y:S02]  /*c010*/  LOP3.LUT R27, R12, 0x7ffffffc, RZ, 0xc0, !PT ;  /* 0x7ffffffc0c1b7812 */ /* 0x000fe400078ec0ff */
[----:B------:R-:W-:Y:S02]  /*c020*/  SEL R19, R50, R51, P0 ;  /* 0x0000003332137207 */ /* 0x000fe40000000000 */
[----:B------:R-:W-:Y:S01]  /*c030*/  MOV R23, UR5 ;  /* 0x0000000500177c02 */ /* 0x000fe20008000f00 */
[----:B------:R-:W-:Y:S01]  /*c040*/  IMAD.U32 R23, RZ, RZ, UR9 ;  /* 0x00000009ff177e24 */ /* 0x000fe2000f8e00ff */
[----:B------:R-:W-:Y:S01]  /*c050*/  SEL R21, R54, R55, P0 ;  /* 0x0000003736157207 */ /* 0x000fe20000000000 */
[C---:B------:R-:W-:Y:S01]  /*c060*/  IMAD.IADD R27, R10.reuse, 0x1, -R27 ;  /* 0x000000010a1b7824 */ /* 0x040fe200078e0a1b */
[----:B------:R-:W-:Y:S01]  /*c070*/  LOP3.LUT P1, RZ, R10, 0x3, RZ, 0xc0, !PT ;  /* 0x000000030aff7812 */ /* 0x000fe2000782c0ff */
[----:B------:R-:W-:Y:S01]  /*c080*/  IMAD.WIDE.U32 R22, R4, UR41, R22 ;  /* 0x0000002904167c25 */ /* 0x000fe2000f8e0016 */
[----:B------:R-:W-:Y:S01]  /*c090*/  SEL R17, R51, R50, P0 ;  /* 0x0000003233117207 */ /* 0x000fe20000000000 */
[----:B------:R-:W-:Y:S01]  /*c0a0*/  ULDC.64 UR8, c[0x0][0xb28] ;  /* 0x0002ca0000087ab9 */ /* 0x000fe20000000a00 */
[----:B------:R-:W-:Y:S01]  /*c0b0*/  SEL R55, R55, R54, P0 ;  /* 0x0000003637377207 */ /* 0x000fe20000000000 */
[----:B------:R-:W-:Y:S01]  /*c0c0*/  IMAD.IADD R23, R23, 0x1, R5 ;  /* 0x0000000117177824 */ /* 0x000fe200078e0205 */
[----:B--2---:R-:W-:Y:S01]  /*c0d0*/  LOP3.LUT R34, R6, 0x2, RZ, 0x3c, !PT ;  /* 0x0000000206227812 */ /* 0x004fe200078e3cff */
[----:B------:R-:W-:Y:S04]  /*c0e0*/  SHFL.IDX PT, R33, R89, R6, 0x1c1f ;  /* 0x001c1f0659217589 */ /* 0x000fe800000e0000 */
[----:B------:R-:W0:Y:S04]  /*c0f0*/  SHFL.IDX PT, R38, R85, R34, 0x1c1f ;  /* 0x001c1f2255267589 */ /* 0x000e2800000e0000 */
[----:B------:R-:W-:Y:S04]  /*c100*/  SHFL.IDX PT, R7, R91, R6, 0x1c1f ;  /* 0x001c1f065b077589 */ /* 0x000fe800000e0000 */
[----:B------:R2:W-:Y:S04]  /*c110*/  SHFL.IDX PT, R30, R67, R6, 0x1c1f ;  /* 0x001c1f06431e7589 */ /* 0x0005e800000e0000 */
[----:B------:R-:W5:Y:S04]  /*c120*/  SHFL.IDX PT, R36, R87, R34, 0x1c1f ;  /* 0x001c1f2257247589 */ /* 0x000f6800000e0000 */
[----:B------:R1:W-:Y:S01]  /*c130*/  SHFL.IDX PT, R31, R65, R6, 0x1c1f ;  /* 0x001c1f06411f7589 */ /* 0x0003e200000e0000 */
[----:B--2---:R-:W2:Y:S03]  /*c140*/  LDC R67, c[0x0][0xc50] ;  /* 0x00031400ff437b82 */ /* 0x004ea60000000800 */
[----:B------:R4:W-:Y:S04]  /*c150*/  SHFL.IDX PT, R43, R73, R6, 0x1c1f ;  /* 0x001c1f06492b7589 */ /* 0x0009e800000e0000 */
[----:B------:R-:W-:Y:S01]  /*c160*/  SHFL.IDX PT, R40, R81, R6, 0x1c1f ;  /* 0x001c1f0651287589 */ /* 0x000fe200000e0000 */
[----:B0-----:R-:W-:Y:S01]  /*c170*/  SEL R4, R33, R38, P0 ;  /* 0x0000002621047207 */ /* 0x001fe20000000000 */
[----:B-1----:R-:W0:Y:S02]  /*c180*/  LDC.64 R64, c[0x0][0xb40] ;  /* 0x0002d000ff407b82 */ /* 0x002e240000000a00 */
[----:B------:R-:W-:Y:S04]  /*c190*/  SHFL.IDX PT, R39, R83, R6, 0x1c1f ;  /* 0x001c1f0653277589 */ /* 0x000fe800000e0000 */
[----:B------:R-:W-:Y:S02]  /*c1a0*/  SHFL.IDX PT, R32, R75, R6, 0x1c1f ;  /* 0x001c1f064b207589 */ /* 0x000fe400000e0000 */
[----:B----4-:R-:W1:Y:S02]  /*c1b0*/  @P2 LDC R73, c[0x0][0xbec] ;  /* 0x0002fb00ff492b82 */ /* 0x010e640000000800 */
[----:B------:R-:W-:Y:S01]  /*c1c0*/  SHFL.IDX PT, R16, R49, R6, 0x1c1f ;  /* 0x001c1f0631107589 */ /* 0x000fe200000e0000 */
[----:B-----5:R-:W-:-:S02]  /*c1d0*/  SEL R5, R7, R36, P0 ;  /* 0x0000002407057207 */ /* 0x020fc40000000000 */
[----:B------:R-:W-:Y:S01]  /*c1e0*/  SEL R7, R36, R7, P0 ;  /* 0x0000000724077207 */ /* 0x000fe20000000000 */
[----:B------:R-:W-:Y:S04]  /*c1f0*/  SHFL.IDX PT, R15, R15, R6, 0x1c1f ;  /* 0x001c1f060f0f7589 */ /* 0x000fe800000e0000 */
[----:B------:R-:W-:Y:S04]  /*c200*/  SHFL.IDX PT, R14, R41, R6, 0x1c1f ;  /* 0x001c1f06290e7589 */ /* 0x000fe800000e0000 */
[----:B------:R-:W-:Y:S01]  /*c210*/  SHFL.IDX PT, R13, R13, R6, 0x1c1f ;  /* 0x001c1f060d0d7589 */ /* 0x000fe200000e0000 */
[----:B0-----:R-:W-:-:S03]  /*c220*/  IMAD R36, R64, UR47, RZ ;  /* 0x0000002f40247c24 */ /* 0x001fc6000f8e02ff */
[----:B------:R-:W-:Y:S01]  /*c230*/  SHFL.IDX PT, R12, R25, R6, 0x1c1f ;  /* 0x001c1f06190c7589 */ /* 0x000fe200000e0000 */
[----:B------:R-:W-:-:S03]  /*c240*/  IMAD.WIDE.U32 R8, R64, UR41, R8 ;  /* 0x0000002940087c25 */ /* 0x000fc6000f8e0008 */
[----:B------:R-:W-:Y:S01]  /*c250*/  SHFL.IDX PT, R11, R11, R6, 0x1c1f ;  /* 0x001c1f060b0b7589 */ /* 0x000fe200000e0000 */
[----:B-1----:R-:W-:-:S03]  /*c260*/  @P2 IMAD.HI.U32 R73, R44, R73, RZ ;  /* 0x000000492c492227 */ /* 0x002fc600078e00ff */
        /* <DEDUP_REMOVED lines=8> */
[----:B---3--:R-:W-:Y:S01]  /*c2f0*/  @P2 SHF.R.U32.HI R33, RZ, R46, R35 ;  /* 0x0000002eff212219 */ /* 0x008fe20000011623 */
[----:B--2---:R-:W-:Y:S01]  /*c300*/  IMAD R67, R67, R38, UR4 ;  /* 0x0000000443437e24 */ /* 0x004fe2000f8e0226 */
        /* <DEDUP_REMOVED lines=19> */
[----:B---3--:R-:W-:Y:S01]  /*c440*/  IMAD.MOV.U32 R37, RZ, RZ, R44 ;  /* 0x000000ffff257224 */ /* 0x008fe200078e002c */
[----:B------:R-:W-:Y:S01]  /*c450*/  @P2 SHF.R.U32.HI R37, RZ, R52, R73 ;  /* 0x00000034ff252219 */ /* 0x000fe20000011649 */
[----:B------:R-:W-:-:S04]  /*c460*/  VIADD R52, R28, 0x8 ;  /* 0x000000081c347836 */ /* 0x000fc80000000000 */
[----:B------:R-:W-:Y:S01]  /*c470*/  IMAD.MOV R38, RZ, RZ, -R37 ;  /* 0x000000ffff267224 */ /* 0x000fe200078e0a25 */
[----:B--2---:R-:W-:Y:S01]  /*c480*/  MOV R34, R8 ;  /* 0x0000000800227202 */ /* 0x004fe20000000f00 */
        /* <DEDUP_REMOVED lines=91> */
[----:B------:R-:W-:Y:S02]  /*ca40*/  @!P3 LOP3.LUT R27, R27, 0xfffffffe, RZ, 0xc0, !PT ;  /* 0xfffffffe1b1bb812 */ /* 0x000fe400078ec0ff */
[----:B------:R-:W-:Y:S02]  /*ca50*/  @!P5 LOP3.LUT R33, R33, 0xfffffffe, RZ, 0xc0, !PT ;  /* 0xfffffffe2121d812 */ /* 0x000fe400078ec0ff */
[----:B------:R-:W-:Y:S01]  /*ca60*/  @!P1 LEA.HI R0, R0, R0, RZ, 0x1 ;  /* 0x0000000000009211 */ /* 0x000fe200078f08ff */
[----:B0-----:R-:W-:Y:S01]  /*ca70*/  @!P3 IMAD.WIDE R28, R27, 0x4, R46 ;  /* 0x000000041b1cb825 */ /* 0x001fe200078e022e */
        /* <DEDUP_REMOVED lines=16> */
.L_x_12704:
[----:B------:R-:W-:Y:S05]  /*cb80*/  BSYNC B0 ;  /* 0x0000000000007941 */ /* 0x000fea0003800000 */
.L_x_12703:
        /* <DEDUP_REMOVED lines=68> */
.L_x_12702:
        /* <DEDUP_REMOVED lines=8> */
[----:B-1----:R-:W-:-:S03]  /*d050*/  IMAD R3, R6, UR4, RZ ;  /* 0x0000000406037c24 */ /* 0x002fc6000f8e02ff */
[----:B------:R-:W-:-:S04]  /*d060*/  IADD3 R0, R0, -0x80, RZ ;  /* 0xffffff8000007810 */ /* 0x000fc80007ffe0ff */
        /* <DEDUP_REMOVED lines=48> */
.L_x_12664:
        /* <DEDUP_REMOVED lines=18> */
.L_x_12705:
[----:B------:R-:W-:Y:S01]  /*d490*/  ULDC UR44, c[0x0][0xc50] ;  /* 0x00031400002c7ab9 */ /* 0x000fe20000000800 */
[----:B------:R-:W-:Y:S01]  /*d4a0*/  UMOV UR36, UR6 ;  /* 0x0000000600247c82 */ /* 0x000fe20008000000 */
[----:B------:R-:W-:-:S11]  /*d4b0*/  UISETP.NE.AND UP0, UPT, UR44, 0x1, UPT ;  /* 0x000000012c00788c */ /* 0x000fd6000bf05270 */
[----:B------:R-:W-:Y:S01]  /*d4c0*/  @UP0 ULDC UR4, c[0x0][0xc54] ;  /* 0x0003150000040ab9 */ /* 0x000fe20000000800 */
[----:B------:R-:W-:Y:S01]  /*d4d0*/  @UP0 ULDC UR7, c[0x0][0xc58] ;  /* 0x0003160000070ab9 */ /* 0x000fe20000000800 */
[----:B------:R-:W-:-:S04]  /*d4e0*/  UIMAD.WIDE.U32 UR4, UR6, UR4, URZ ;  /* 0x00000004060472a5 */ /* 0x000fc8000f8e003f */
[----:B------:R-:W-:-:S12]  /*d4f0*/  @UP0 USHF.R.U32.HI UR36, URZ, UR7, UR5 ;  /* 0x000000073f240299 */ /* 0x000fd80008011605 */
.L_x_12706:
[----:B------:R-:W-:Y:S01]  /*d500*/  ISETP.GE.AND P0, PT, R26, RZ, PT ;  /* 0x000000ff1a00720c */ /* 0x000fe20003f06270 */
[----:B------:R-:W-:Y:S01]  /*d510*/  UIADD3 UR4, -UR36, URZ, URZ ;  /* 0x0000003f24047290 */ /* 0x000fe2000fffe13f */
[----:B------:R-:W-:Y:S01]  /*d520*/  IMAD.MOV.U32 R0, RZ, RZ, 0x1 ;  /* 0x00000001ff007424 */ /* 0x000fe200078e00ff */
[----:B------:R-:W-:Y:S01]  /*d530*/  MOV R4, 0x1 ;  /* 0x0000000100047802 */ /* 0x000fe20000000f00 */
[----:B------:R-:W-:Y:S01]  /*d540*/  IMAD.MOV.U32 R3, RZ, RZ, RZ ;  /* 0x000000ffff037224 */ /* 0x000fe200078e00ff */
[----:B------:R-:W-:-:S08]  /*d550*/  UIMAD UR44, UR44, UR4, UR6 ;  /* 0x000000042c2c72a4 */ /* 0x000fd0000f8e0206 */
        /* <DEDUP_REMOVED lines=15> */
[----:B0-----:R-:W-:-:S04]  /*d650*/  UIMAD UR39, UR39, 0xc0, URZ ;  /* 0x000000c0272778a4 */ /* 0x001fc8000f8e023f */
        /* <DEDUP_REMOVED lines=10> */
[----:B------:R-:W-:Y:S02]  /*d700*/  USHF.R.U32.HI UR10, URZ, 0x10, UR44 ;  /* 0x000000103f0a7899 */ /* 0x000fe4000801162c */
[----:B------:R-:W-:Y:S02]  /*d710*/  ULEA.HI.SX32 UR4, UR7, UR4, 0x1a ;  /* 0x0000000407047291 */ /* 0x000fe4000f8fd23f */
[----:B------:R-:W-:-:S02]  /*d720*/  ULOP3.LUT UR44, UR44, 0xffff, URZ, 0xc0, !UPT ;  /* 0x0000ffff2c2c7892 */ /* 0x000fc4000f8ec03f */
        /* <DEDUP_REMOVED lines=41> */
.L_x_12708:
[----:B------:R-:W-:Y:S01]  /*d9c0*/  UIMAD UR44, UR44, UR4, URZ ;  /* 0x000000042c2c72a4 */ /* 0x000fe2000f8e023f */
[----:B------:R-:W-:-:S05]  /*d9d0*/  IMAD.U32 R3, RZ, RZ, UR9 ;  /* 0x00000009ff037e24 */ /* 0x000fca000f8e00ff */
        /* <DEDUP_REMOVED lines=31> */
.L_x_12709:
        /* <DEDUP_REMOVED lines=20> */
.L_x_12710:
        /* <DEDUP_REMOVED lines=20> */
.L_x_12711:
[----:B------:R-:W-:-:S13]  /*de50*/  LOP3.LUT P6, RZ, R17, 0x1bf, RZ, 0xc0, !PT ;  /* 0x000001bf11ff7812 */ /* 0x000fda00078cc0ff */
[----:B------:R-:W-:Y:S05]  /*de60*/  @!P6 BRA `(.L_x_12712) ;  /* 0x000000000040e947 */ /* 0x000fea0003800000 */
[----:B------:R-:W-:Y:S01]  /*de70*/  MOV R14, 0x0 ;  /* 0x00000000000e7802 */ /* 0x000fe20000000f00 */
[----:B------:R-:W-:Y:S01]  /*de80*/  ULDC.64 UR4, c[0x4][0x1c8] ;  /* 0x0100720000047ab9 */ /* 0x000fe20000000a00 */
[----:B------:R-:W-:Y:S01]  /*de90*/  ULDC.64 UR6, c[0x4][0x1d0] ;  /* 0x0100740000067ab9 */ /* 0x000fe20000000a00 */
[----:B------:R-:W-:Y:S01]  /*dea0*/  IMAD.U32 R4, RZ, RZ, UR4 ;  /* 0x00000004ff047e24 */ /* 0x000fe2000f8e00ff */
[----:B------:R-:W-:Y:S01]  /*deb0*/  MOV R12, 0x1 ;  /* 0x00000001000c7802 */ /* 0x000fe20000000f00 */
        /* <DEDUP_REMOVED lines=11> */
.L_x_12712:
        /* <DEDUP_REMOVED lines=26> */
[----:B------:R-:W-:Y:S02]  /*e110*/  LOP3.LUT R22, R3, 0x640, R22, 0xf8, !PT ;  /* 0x0000064003167812 */ /* 0x000fe400078ef816 */
[----:B------:R-:W-:Y:S02]  /*e120*/  LOP3.LUT R17, R17, R8, RZ, 0xfc, !PT ;  /* 0x0000000811117212 */ /* 0x000fe400078efcff */
[----:B------:R-:W-:Y:S02]  /*e130*/  SHF.R.U32.HI R29, RZ, 0x3, R27 ;  /* 0x00000003ff1d7819 */ /* 0x000fe4000001161b */
[----:B------:R-:W-:Y:S02]  /*e140*/  P2R R24, PR, RZ, 0x2 ;  /* 0x00000002ff187803 */ /* 0x000fe40000000000 */
[----:B--2---:R-:W-:Y:S02]  /*e150*/  SHF.R.S32.HI R18, RZ, 0x1f, R23 ;  /* 0x0000001fff127819 */ /* 0x004fe40000011417 */
[----:B------:R-:W-:Y:S01]  /*e160*/  SEL R19, R23, RZ, !P1 ;  /* 0x000000ff17137207 */ /* 0x000fe20004800000 */
[----:B------:R-:W-:Y:S06]  /*e170*/  BRA.DIV UR4, `(.L_x_12713) ;  /* 0x0000002604207947 */ /* 0x000fec000b800000 */
[----:B------:R0:W1:Y:S02]  /*e180*/  SHFL.IDX PT, R14, R2, RZ, 0x1f ;  /* 0x00001fff020e7589 */ /* 0x00006400000e0000 */
.L_x_12762:
[----:B-1----:R-:W-:Y:S02]  /*e190*/  ISETP.NE.AND P0, PT, R14, RZ, PT ;  /* 0x000000ff0e00720c */ /* 0x002fe40003f05270 */
[----:B------:R-:W-:-:S04]  /*e1a0*/  PLOP3.LUT P2, PT, PT, PT, PT, 0x8, 0x0 ;  /* 0x000000000000781c */ /* 0x000fc80003f4e170 */
[----:B------:R-:W-:-:S07]  /*e1b0*/  P2R R25, PR, RZ, 0x4 ;  /* 0x00000004ff197803 */ /* 0x000fce0000000000 */
[----:B------:R-:W-:Y:S05]  /*e1c0*/  @P0 BRA `(.L_x_12714) ;  /* 0x0000000400240947 */ /* 0x000fea0003800000 */
[----:B------:R-:W-:-:S06]  /*e1d0*/  UIADD3 UR4, UR41, -0x1, URZ ;  /* 0xffffffff29047890 */ /* 0x000fcc000fffe03f */
[----:B------:R-:W-:Y:S01]  /*e1e0*/  IMAD.U32 R3, RZ, RZ, UR4 ;  /* 0x00000004ff037e24 */ /* 0x000fe2000f8e00ff */
[----:B------:R-:W-:-:S03]  /*e1f0*/  UMOV UR4, 0xffffffff ;  /* 0xffffffff00047882 */ /* 0x000fc60000000000 */
[----:B------:R-:W-:Y:S05]  /*e200*/  BRA.DIV UR4, `(.L_x_12715) ;  /* 0x00000026041c7947 */ /* 0x000fea000b800000 */
[----:B------:R-:W-:-:S13]  /*e210*/  ELECT P6, URZ, PT ;  /* 0x00000000003f782f */ /* 0x000fda00038c0000 */
.L_x_12765:
[----:B------:R-:W-:Y:S05]  /*e220*/  @!P6 BRA `(.L_x_12714) ;  /* 0x00000004000ce947 */ /* 0x000fea0003800000 */
[----:B------:R-:W-:Y:S02]  /*e230*/  IMAD.MOV.U32 R0, RZ, RZ, 0x1 ;  /* 0x00000001ff007424 */ /* 0x000fe400078e00ff */
[----:B------:R-:W-:-:S03]  /*e240*/  IMAD.MOV.U32 R19, RZ, RZ, R23 ;  /* 0x000000ffff137224 */ /* 0x000fc600078e0017 */
[----:B------:R-:W-:Y:S01]  /*e250*/  SHF.L.U32 R0, R0, 0x1f, RZ ;  /* 0x0000001f00007819 */ /* 0x000fe200000006ff */
[----:B------:R-:W-:Y:S06]  /*e260*/  @!P1 BRA `(.L_x_12716) ;  /* 0x0000000000489947 */ /* 0x000fec0003800000 */
[----:B------:R-:W1:Y:S01]  /*e270*/  LDC R8, c[0x0][0x43c] ;  /* 0x00010f00ff087b82 */ /* 0x000e620000000800 */
[----:B------:R-:W-:Y:S01]  /*e280*/  MOV R9, R3 ;  /* 0x0000000300097202 */ /* 0x000fe20000000f00 */
        /* <DEDUP_REMOVED lines=16> */
.L_x_12716:
[----:B------:R-:W2:Y:S01]  /*e390*/  SYNCS.PHASECHK.TRANS64.TRYWAIT P0, [UR38+0x12480], R0 ;  /* 0x01248000ff0075a7 */ /* 0x000ea20008000166 */
[----:B------:R-:W-:Y:S01]  /*e3a0*/  ISETP.NE.AND P1, PT, R16, RZ, PT ;  /* 0x000000ff1000720c */ /* 0x000fe20003f25270 */
[----:B--2---:R-:W-:-:S12]  /*e3b0*/  @!P0 BRA `(.L_x_12717) ;  /* 0x0000002000d08947 */ /* 0x004fd80003800000 */
.L_x_12766:
[----:B------:R-:W-:Y:S05]  /*e3c0*/  @P1 BRA `(.L_x_12718) ;  /* 0x0000000000141947 */ /* 0x000fea0003800000 */
[----:B------:R-:W-:Y:S01]  /*e3d0*/  LOP3.LUT P0, RZ, R27, 0x1f, RZ, 0xc0, !PT ;  /* 0x0000001f1bff7812 */ /* 0x000fe2000780c0ff */
[----:B-1----:R-:W-:-:S04]  /*e3e0*/  IMAD.MOV.U32 R4, RZ, RZ, 0x2800 ;  /* 0x00002800ff047424 */ /* 0x002fc800078e00ff */
[----:B------:R2:W-:Y:S08]  /*e3f0*/  SYNCS.ARRIVE.TRANS64 RZ, [UR38+0x12470], R4 ;  /* 0x01247004ffff79a7 */ /* 0x0005f00008000026 */
[----:B--2---:R-:W-:Y:S05]  /*e400*/  @!P0 BRA `(.L_x_12718) ;  /* 0x0000000000048947 */ /* 0x004fea0003800000 */
[----:B------:R-:W-:Y:S01]  /*e410*/  BPT.TRAP 0x1 ;  /* 0x000000040000795c */ /* 0x000fe20000300000 */
.L_x_12718:
        /* <DEDUP_REMOVED lines=15> */
.L_x_12767:
[----:B------:R-:W-:Y:S05]  /*e510*/  @P1 BRA `(.L_x_12720) ;  /* 0x0000000000141947 */ /* 0x000fea0003800000 */
[----:B------:R-:W-:Y:S01]  /*e520*/  LOP3.LUT P0, RZ, R27, 0x1f, RZ, 0xc0, !PT ;  /* 0x0000001f1bff7812 */ /* 0x000fe2000780c0ff */
[----:B-1----:R-:W-:-:S04]  /*e530*/  IMAD.MOV.U32 R0, RZ, RZ, 0x2800 ;  /* 0x00002800ff007424 */ /* 0x002fc800078e00ff */
[----:B------:R2:W-:Y:S08]  /*e540*/  SYNCS.ARRIVE.TRANS64 RZ, [UR38+0x12430], R0 ;  /* 0x01243000ffff79a7 */ /* 0x0005f00008000026 */
[----:B--2---:R-:W-:Y:S05]  /*e550*/  @!P0 BRA `(.L_x_12720) ;  /* 0x0000000000048947 */ /* 0x004fea0003800000 */
[----:B------:R-:W-:Y:S01]  /*e560*/  BPT.TRAP 0x1 ;  /* 0x000000040000795c */ /* 0x000fe20000300000 */
.L_x_12720:
        /* <DEDUP_REMOVED lines=12> */
[----:B------:R-:W-:-:S04]  /*e630*/  UMOV UR12, UR36 ;  /* 0x00000024000c7c82 */ /* 0x000fc80008000000 */
[----:B------:R2:W-:Y:S02]  /*e640*/  UTMALDG.4D [UR8], [UR4], desc[UR6] ;  /* 0x00000608040075b4 */ /* 0x0005e40008019000 */
[----:B--2---:R-:W-:Y:S01]  /*e650*/  NOP ;  /* 0x0000000000007918 */ /* 0x004fe20000000000 */
.L_x_12714:
        /* <DEDUP_REMOVED lines=16> */
[----:B-1----:R-:W-:Y:S01]  /*e760*/  IMAD.U32 R4, RZ, RZ, UR6 ;  /* 0x00000006ff047e24 */ /* 0x002fe2000f8e00ff */
        /* <DEDUP_REMOVED lines=11> */
.L_x_12721:
[----:B------:R-:W2:Y:S01]  /*e820*/  LDC R6, c[0x0][0x448] ;  /* 0x00011200ff067b82 */ /* 0x000ea20000000800 */
[----:B------:R-:W3:Y:S01]  /*e830*/  S2R R9, SR_CTAID.X ;  /* 0x0000000000097919 */ /* 0x000ee20000002500 */
[----:B-1----:R-:W-:Y:S01]  /*e840*/  IMAD.SHL.U32 R0, R27, 0x10, RZ ;  /* 0x000000101b007824 */ /* 0x002fe200078e00ff */
[----:B------:R-:W-:Y:S01]  /*e850*/  UMOV UR4, UR46 ;  /* 0x0000002e00047c82 */ /* 0x000fe20008000000 */
[C---:B------:R-:W-:Y:S01]  /*e860*/  IMAD.SHL.U32 R3, R29.reuse, 0x80, RZ ;  /* 0x000000801d037824 */ /* 0x040fe200078e00ff */
[----:B------:R-:W-:Y:S01]  /*e870*/  UMOV UR5, UR45 ;  /* 0x0000002d00057c82 */ /* 0x000fe20008000000 */
[----:B------:R-:W-:Y:S01]  /*e880*/  IMAD.SHL.U32 R4, R29, 0x10, RZ ;  /* 0x000000101d047824 */ /* 0x000fe200078e00ff */
[----:B------:R-:W-:Y:S01]  /*e890*/  LOP3.LUT R0, R0, 0x30, RZ, 0xe2, !PT ;  /* 0x0000003000007812 */ /* 0x000fe200078ee2ff */
[----:B------:R-:W-:Y:S01]  /*e8a0*/  IMAD.SHL.U32 R20, R27, 0x20, RZ ;  /* 0x000000201b147824 */ /* 0x000fe200078e00ff */
[----:B------:R-:W-:Y:S02]  /*e8b0*/  ULDC.64 UR6, c[0x0][0x2c8] ;  /* 0x0000b20000067ab9 */ /* 0x000fe40000000a00 */
[----:B------:R-:W-:-:S02]  /*e8c0*/  LOP3.LUT R3, R0, 0x180, R3, 0xf8, !PT ;  /* 0x0000018000037812 */ /* 0x000fc400078ef803 */
[----:B------:R-:W-:Y:S02]  /*e8d0*/  LOP3.LUT R20, R20, 0x60, RZ, 0xc0, !PT ;  /* 0x0000006014147812 */ /* 0x000fe400078ec0ff */
[----:B------:R-:W-:Y:S01]  /*e8e0*/  LOP3.LUT R4, R3, 0x30, R4, 0x78, !PT ;  /* 0x0000003003047812 */ /* 0x000fe200078e7804 */
[----:B------:R-:W-:-:S05]  /*e8f0*/  IMAD.SHL.U32 R3, R27, 0x10, RZ ;  /* 0x000000101b037824 */ /* 0x000fca00078e00ff */
[----:B------:R-:W-:Y:S02]  /*e900*/  LOP3.LUT R3, R3, 0x40, RZ, 0xc0, !PT ;  /* 0x0000004003037812 */ /* 0x000fe400078ec0ff */
[----:B--2---:R-:W-:Y:S02]  /*e910*/  ISETP.NE.AND P0, PT, R6, 0x1, PT ;  /* 0x000000010600780c */ /* 0x004fe40003f05270 */
[----:B------:R-:W-:Y:S02]  /*e920*/  IADD3 R28, R4, R3, R28 ;  /* 0x00000003041c7210 */ /* 0x000fe40007ffe01c */
[----:B------:R-:W-:Y:S02]  /*e930*/  LEA.HI R4, R16, R20, RZ, 0x1e ;  /* 0x0000001410047211 */ /* 0x000fe400078ff0ff */
[----:B------:R-:W-:-:S03]  /*e940*/  SHF.R.S32.HI R20, RZ, 0x1f, R26 ;  /* 0x0000001fff147819 */ /* 0x000fc6000001141a */
[----:B---3--:R-:W-:Y:S02]  /*e950*/  IMAD R9, R9, 0xc0, R4 ;  /* 0x000000c009097824 */ /* 0x008fe400078e0204 */
[----:B------:R-:W1:Y:S02]  /*e960*/  LDC.64 R4, c[0x0][0x2e0] ;  /* 0x0000b800ff047b82 */ /* 0x000e640000000a00 */
[----:B------:R-:W-:Y:S02]  /*e970*/  VIADD R7, R9, 0x80 ;  /* 0x0000008009077836 */ /* 0x000fe40000000000 */
[----:B------:R-:W-:-:S04]  /*e980*/  IMAD.MOV.U32 R11, RZ, RZ, R9 ;  /* 0x000000ffff0b7224 */ /* 0x000fc800078e0009 */
[----:B------:R-:W2:Y:S08]  /*e990*/  @P0 LDC R8, c[0x0][0x44c] ;  /* 0x00011300ff080b82 */ /* 0x000eb00000000800 */
[----:B------:R-:W3:Y:S08]  /*e9a0*/  @P0 LDC R12, c[0x0][0x44c] ;  /* 0x00011300ff0c0b82 */ /* 0x000ef00000000800 */
[----:B------:R-:W4:Y:S08]  /*e9b0*/  @P0 LDC R10, c[0x0][0x450] ;  /* 0x00011400ff0a0b82 */ /* 0x000f300000000800 */
[----:B------:R-:W5:Y:S01]  /*e9c0*/  @P0 LDC R13, c[0x0][0x450] ;  /* 0x00011400ff0d0b82 */ /* 0x000f620000000800 */
[----:B--2---:R-:W-:-:S04]  /*e9d0*/  @P0 IMAD.HI.U32 R3, R9, R8, RZ ;  /* 0x0000000809030227 */ /* 0x004fc800078e00ff */
[----:B---3--:R-:W-:Y:S01]  /*e9e0*/  @P0 IMAD.HI.U32 R8, R7, R12, RZ ;  /* 0x0000000c07080227 */ /* 0x008fe200078e00ff */
[----:B----4-:R-:W-:Y:S02]  /*e9f0*/  @P0 SHF.R.U32.HI R11, RZ, R10, R3 ;  /* 0x0000000aff0b0219 */ /* 0x010fe40000011603 */
[----:B------:R-:W-:-:S03]  /*ea00*/  MOV R3, R7 ;  /* 0x0000000700037202 */ /* 0x000fc60000000f00 */
[----:B------:R-:W-:Y:S01]  /*ea10*/  IMAD.MOV R10, RZ, RZ, -R11 ;  /* 0x000000ffff0a7224 */ /* 0x000fe200078e0a0b */
[----:B-----5:R-:W-:Y:S01]  /*ea20*/  @P0 SHF.R.U32.HI R3, RZ, R13, R8 ;  /* 0x0000000dff030219 */ /* 0x020fe20000011608 */
[----:B-1----:R-:W-:Y:S02]  /*ea30*/  IMAD R8, R20, R4, RZ ;  /* 0x0000000414087224 */ /* 0x002fe400078e02ff */
[----:B------:R-:W-:Y:S02]  /*ea40*/  IMAD R9, R6, R10, R9 ;  /* 0x0000000a06097224 */ /* 0x000fe400078e0209 */
[C---:B------:R-:W-:Y:S01]  /*ea50*/  IMAD R13, R26.reuse, R5, R8 ;  /* 0x000000051a0d7224 */ /* 0x040fe200078e0208 */
[----:B------:R-:W-:Y:S01]  /*ea60*/  SHF.R.S32.HI R8, RZ, 0x1f, R11 ;  /* 0x0000001fff087819 */ /* 0x000fe2000001140b */
[----:B------:R-:W-:Y:S01]  /*ea70*/  IMAD.WIDE.U32 R4, R26, R4, UR4 ;  /* 0x000000041a047e25 */ /* 0x000fe2000f8e0004 */
[----:B------:R-:W-:-:S03]  /*ea80*/  ULDC.64 UR4, c[0x0][0x2d0] ;  /* 0x0000b40000047ab9 */ /* 0x000fc60000000a00 */
[----:B------:R-:W-:Y:S02]  /*ea90*/  IMAD R8, R8, UR4, RZ ;  /* 0x0000000408087c24 */ /* 0x000fe4000f8e02ff */
[----:B------:R-:W-:Y:S02]  /*eaa0*/  IMAD.IADD R5, R5, 0x1, R13 ;  /* 0x0000000105057824 */ /* 0x000fe400078e020d */
[C---:B------:R-:W-:Y:S01]  /*eab0*/  IMAD R13, R11.reuse, UR5, R8 ;  /* 0x000000050b0d7c24 */ /* 0x040fe2000f8e0208 */
[----:B------:R-:W-:Y:S01]  /*eac0*/  SHF.R.S32.HI R8, RZ, 0x1f, R9 ;  /* 0x0000001fff087819 */ /* 0x000fe20000011409 */
[----:B------:R-:W-:-:S04]  /*ead0*/  IMAD.WIDE.U32 R10, R11, UR4, R4 ;  /* 0x000000040b0a7c25 */ /* 0x000fc8000f8e0004 */
[----:B------:R-:W-:Y:S02]  /*eae0*/  IMAD R8, R8, UR6, RZ ;  /* 0x0000000608087c24 */ /* 0x000fe4000f8e02ff */
[----:B------:R-:W-:Y:S02]  /*eaf0*/  IMAD.IADD R11, R11, 0x1, R13 ;  /* 0x000000010b0b7824 */ /* 0x000fe400078e020d */
[C---:B------:R-:W-:Y:S01]  /*eb00*/  IMAD R13, R9.reuse, UR7, R8 ;  /* 0x00000007090d7c24 */ /* 0x040fe2000f8e0208 */
[----:B------:R-:W-:Y:S01]  /*eb10*/  SHF.R.S32.HI R8, RZ, 0x1f, R3 ;  /* 0x0000001fff087819 */ /* 0x000fe20000011403 */
[----:B------:R-:W-:-:S04]  /*eb20*/  IMAD.WIDE.U32 R10, R9, UR6, R10 ;  /* 0x00000006090a7c25 */ /* 0x000fc8000f8e000a */
[----:B------:R-:W-:Y:S02]  /*eb30*/  IMAD.MOV R9, RZ, RZ, -R3 ;  /* 0x000000ffff097224 */ /* 0x000fe400078e0a03 */
[----:B------:R-:W-:Y:S02]  /*eb40*/  IMAD R8, R8, UR4, RZ ;  /* 0x0000000408087c24 */ /* 0x000fe4000f8e02ff */
[----:B------:R-:W-:-:S04]  /*eb50*/  IMAD.WIDE.U32 R4, R3, UR4, R4 ;  /* 0x0000000403047c25 */ /* 0x000fc8000f8e0004 */
[----:B------:R-:W-:Y:S02]  /*eb60*/  IMAD R7, R6, R9, R7 ;  /* 0x0000000906077224 */ /* 0x000fe400078e0207 */
[----:B------:R-:W-:Y:S01]  /*eb70*/  IMAD R3, R3, UR5, R8 ;  /* 0x0000000503037c24 */ /* 0x000fe2000f8e0208 */
[----:B------:R-:W-:Y:S02]  /*eb80*/  ULDC.64 UR4, c[0x0][0x280] ;  /* 0x0000a00000047ab9 */ /* 0x000fe40000000a00 */
[----:B------:R-:W-:Y:S01]  /*eb90*/  IADD3 R9, P0, R10, UR4, RZ ;  /* 0x000000040a097c10 */ /* 0x000fe2000ff1e0ff */
[----:B------:R-:W-:Y:S01]  /*eba0*/  IMAD.IADD R5, R5, 0x1, R3 ;  /* 0x0000000105057824 */ /* 0x000fe200078e0203 */
[----:B------:R-:W-:Y:S02]  /*ebb0*/  SHF.R.S32.HI R3, RZ, 0x1f, R7 ;  /* 0x0000001fff037819 */ /* 0x000fe40000011407 */
[----:B------:R-:W-:Y:S01]  /*ebc0*/  IADD3.X R10, R11, UR5, R13, P0, !PT ;  /* 0x000000050b0a7c10 */ /* 0x000fe200087fe40d */
[----:B------:R-:W-:-:S04]  /*ebd0*/  IMAD.WIDE.U32 R4, R7, UR6, R4 ;  /* 0x0000000607047c25 */ /* 0x000fc8000f8e0004 */
[----:B------:R-:W-:Y:S01]  /*ebe0*/  IMAD R8, R3, UR6, RZ ;  /* 0x0000000603087c24 */ /* 0x000fe2000f8e02ff */
[----:B------:R-:W-:Y:S02]  /*ebf0*/  ULDC UR6, c[0x0][0x2b8] ;  /* 0x0000ae0000067ab9 */ /* 0x000fe40000000800 */
[----:B------:R-:W-:Y:S01]  /*ec00*/  ISETP.GE.AND P0, PT, R0, UR6, PT ;  /* 0x0000000600007c0c */ /* 0x000fe2000bf06270 */
[----:B------:R-:W-:Y:S01]  /*ec10*/  IMAD R7, R7, UR7, R8 ;  /* 0x0000000707077c24 */ /* 0x000fe2000f8e0208 */
[----:B------:R-:W-:Y:S01]  /*ec20*/  IADD3 R8, P1, R4, UR4, RZ ;  /* 0x0000000404087c10 */ /* 0x000fe2000ff3e0ff */
[----:B------:R-:W-:-:S03]  /*ec30*/  UMOV UR4, 0xffffffff ;  /* 0xffffffff00047882 */ /* 0x000fc60000000000 */
        /* <DEDUP_REMOVED lines=25> */
[----:B------:R-:W1:Y:S02]  /*edd0*/  SHFL.IDX PT, R14, R9, 0x3, 0x1c1f ;  /* 0x007c1f00090e7f89 */ /* 0x000e6400000e0000 */
[----:B------:R-:W-:Y:S02]  /*ede0*/  @!P1 IADD3.X R5, RZ, R21, RZ, P3, !PT ;  /* 0x00000015ff059210 */ /* 0x000fe40001ffe4ff */
        /* <DEDUP_REMOVED lines=20> */
.L_x_12780:
[----:B------:R-:W-:-:S05]  /*ef30*/  VIADD R3, R3, 0xa0 ;  /* 0x000000a003037836 */ /* 0x000fca0000000000 */
[----:B------:R-:W-:-:S13]  /*ef40*/  ISETP.GE.AND P1, PT, R3, R6, PT ;  /* 0x000000060300720c */ /* 0x000fda0003f26270 */
[----:B-1----:R-:W-:Y:S01]  /*ef50*/  @!P1 IADD3 R4, P2, R0, R14, RZ ;  /* 0x0000000e00049210 */ /* 0x002fe20007f5e0ff */
[----:B------:R-:W-:Y:S01]  /*ef60*/  @!P1 VIADD R3, R28, UR38 ;  /* 0x000000261c039c36 */ /* 0x000fe20008000000 */
[----:B------:R-:W-:-:S03]  /*ef70*/  MOV R0, 0x1 ;  /* 0x0000000100007802 */ /* 0x000fc60000000f00 */
[----:B------:R-:W-:Y:S01]  /*ef80*/  @!P1 IMAD.X R5, RZ, RZ, R7, P2 ;  /* 0x000000ffff059224 */ /* 0x000fe200010e0607 */
[----:B------:R-:W-:-:S04]  /*ef90*/  SHF.L.U32 R0, R0, 0x1f, RZ ;  /* 0x0000001f00007819 */ /* 0x000fc800000006ff */
        /* <DEDUP_REMOVED lines=11> */
.L_x_12781:
[----:B------:R-:W-:-:S04]  /*f050*/  UIADD3 UR4, UR41, -0x2, URZ ;  /* 0xfffffffe29047890 */ /* 0x000fc8000fffe03f */
[----:B------:R-:W-:-:S06]  /*f060*/  UISETP.GE.AND UP0, UPT, UR4, UR44, UPT ;  /* 0x0000002c0400728c */ /* 0x000fcc000bf06270 */
[----:B------:R-:W-:-:S13]  /*f070*/  PLOP3.LUT P0, PT, PT, PT, UP0, 0x80, 0x0 ;  /* 0x000000000000781c */ /* 0x000fda0003f0f008 */
[----:B------:R-:W-:Y:S05]  /*f080*/  @!P0 BRA `(.L_x_12724) ;  /* 0x0000000800b88947 */ /* 0x000fea0003800000 */
[----:B------:R-:W-:Y:S01]  /*f090*/  IMAD.U32 R12, RZ, RZ, UR40 ;  /* 0x00000028ff0c7e24 */ /* 0x000fe2000f8e00ff */
[----:B------:R-:W-:Y:S01]  /*f0a0*/  LOP3.LUT R13, R27, 0x1f, RZ, 0xc0, !PT ;  /* 0x0000001f1b0d7812 */ /* 0x000fe200078ec0ff */
[----:B------:R-:W-:Y:S02]  /*f0b0*/  IMAD.U32 R14, RZ, RZ, UR40 ;  /* 0x00000028ff0e7e24 */ /* 0x000fe4000f8e00ff */
[----:B------:R-:W-:Y:S01]  /*f0c0*/  IMAD.U32 R15, RZ, RZ, UR4 ;  /* 0x00000004ff0f7e24 */ /* 0x000fe2000f8e00ff */
[----:B------:R-:W-:Y:S01]  /*f0d0*/  LOP3.LUT R12, R12, 0x1, RZ, 0xfc, !PT ;  /* 0x000000010c0c7812 */ /* 0x000fe200078efcff */
[----:B------:R-:W-:Y:S01]  /*f0e0*/  IMAD.MOV.U32 R8, RZ, RZ, 0x1 ;  /* 0x00000001ff087424 */ /* 0x000fe200078e00ff */
[----:B------:R-:W-:Y:S01]  /*f0f0*/  LOP3.LUT R14, R14, 0x2, RZ, 0xfc, !PT ;  /* 0x000000020e0e7812 */ /* 0x000fe200078efcff */
[----:B------:R-:W-:-:S07]  /*f100*/  IMAD.MOV.U32 R9, RZ, RZ, RZ ;  /* 0x000000ffff097224 */ /* 0x000fce00078e00ff */
.L_x_12741:
[----:B------:R-:W-:Y:S01]  /*f110*/  ISETP.NE.AND P1, PT, R25, RZ, PT ;  /* 0x000000ff1900720c */ /* 0x000fe20003f25270 */
[----:B0-----:R-:W-:Y:S01]  /*f120*/  VIADD R3, R9, 0x1 ;  /* 0x0000000109037836 */ /* 0x001fe20000000000 */
[----:B------:R-:W-:Y:S04]  /*f130*/  BSSY B0, `(.L_x_12725) ;  /* 0x000005e000007945 */ /* 0x000fe80003800000 */
[----:B------:R-:W-:-:S04]  /*f140*/  ISETP.NE.AND P0, PT, R3, 0x2, PT ;  /* 0x000000020300780c */ /* 0x000fc80003f05270 */
[----:B------:R-:W-:Y:S02]  /*f150*/  SEL R5, RZ, 0x1, P0 ;  /* 0x00000001ff057807 */ /* 0x000fe40000000000 */
        /* <DEDUP_REMOVED lines=15> */
[----:B------:R-:W-:Y:S01]  /*f250*/  SHF.R.S32.HI R5, RZ, 0x1f, R11 ;  /* 0x0000001fff057819 */ /* 0x000fe2000001140b */
[----:B------:R-:W-:Y:S01]  /*f260*/  IMAD R19, R23, UR5, R4 ;  /* 0x0000000517137c24 */ /* 0x000fe2000f8e0204 */
[----:B------:R-:W-:-:S05]  /*f270*/  MOV R4, R11 ;  /* 0x0000000b00047202 */ /* 0x000fca0000000f00 */
[----:B------:R-:W-:-:S04]  /*f280*/  IMAD.WIDE.U32 R4, R23, UR4, R4 ;  /* 0x0000000417047c25 */ /* 0x000fc8000f8e0004 */
[----:B------:R-:W-:Y:S01]  /*f290*/  IMAD.IADD R5, R19, 0x1, R5 ;  /* 0x0000000113057824 */ /* 0x000fe200078e0205 */
[----:B-1----:R-:W-:-:S04]  /*f2a0*/  LEA R6, P0, R4, R6, 0x2 ;  /* 0x0000000604067211 */ /* 0x002fc800078010ff */
[----:B------:R-:W-:-:S05]  /*f2b0*/  LEA.HI.X R7, R4, R7, R5, 0x2, P0 ;  /* 0x0000000704077211 */ /* 0x000fca00000f1405 */
[----:B------:R0:W5:Y:S01]  /*f2c0*/  LDG.E R19, desc[UR42][R6.64] ;  /* 0x0000002a06137981 */ /* 0x000162000c1e1900 */
[----:B------:R-:W-:-:S04]  /*f2d0*/  IMAD.MOV R4, RZ, RZ, -R11 ;  /* 0x000000ffff047224 */ /* 0x000fc800078e0a0b */
[----:B------:R-:W-:-:S07]  /*f2e0*/  IMAD R10, R10, R4, R15 ;  /* 0x000000040a0a7224 */ /* 0x000fce00078e020f */
.L_x_12727:
[----:B0-----:R-:W-:Y:S02]  /*f2f0*/  LEA R7, R3, UR38, 0x3 ;  /* 0x0000002603077c11 */ /* 0x001fe4000f8e18ff */
[----:B------:R-:W-:Y:S02]  /*f300*/  SHF.L.U32 R4, R0, 0x1f, RZ ;  /* 0x0000001f00047819 */ /* 0x000fe400000006ff */
[----:B------:R-:W-:Y:S02]  /*f310*/  ISETP.NE.AND P1, PT, R16, RZ, PT ;  /* 0x000000ff1000720c */ /* 0x000fe40003f25270 */
[----:B------:R-:W0:Y:S02]  /*f320*/  SYNCS.PHASECHK.TRANS64.TRYWAIT P0, [R7+URZ+0x12480], R4 ;  /* 0x01248004070075a7 */ /* 0x000e24000800017f */
[----:B0-----:R-:W-:Y:S09]  /*f330*/  @!P0 BRA `(.L_x_12728) ;  /* 0x0000001c00008947 */ /* 0x001ff20003800000 */
.L_x_12782:
[----:B------:R-:W-:Y:S04]  /*f340*/  BSSY B1, `(.L_x_12729) ;  /* 0x0000007000017945 */ /* 0x000fe80003800000 */
[----:B------:R-:W-:Y:S05]  /*f350*/  @P1 BRA `(.L_x_12730) ;  /* 0x0000000000141947 */ /* 0x000fea0003800000 */
[----:B------:R-:W-:Y:S01]  /*f360*/  ISETP.NE.AND P0, PT, R13, RZ, PT ;  /* 0x000000ff0d00720c */ /* 0x000fe20003f05270 */
[----:B------:R-:W-:-:S04]  /*f370*/  IMAD.MOV.U32 R6, RZ, RZ, 0x2800 ;  /* 0x00002800ff067424 */ /* 0x000fc800078e00ff */
[----:B------:R1:W-:Y:S08]  /*f380*/  SYNCS.ARRIVE.TRANS64 RZ, [R7+URZ+0x12470], R6 ;  /* 0x0124700607ff79a7 */ /* 0x0003f0000800003f */
[----:B------:R-:W-:Y:S05]  /*f390*/  @!P0 BRA `(.L_x_12730) ;  /* 0x0000000000048947 */ /* 0x000fea0003800000 */
[----:B------:R-:W-:Y:S01]  /*f3a0*/  BPT.TRAP 0x1 ;  /* 0x000000040000795c */ /* 0x000fe20000300000 */
.L_x_12730:
[----:B------:R-:W-:Y:S05]  /*f3b0*/  BSYNC B1 ;  /* 0x0000000000017941 */ /* 0x000fea0003800000 */
.L_x_12729:
        /* <DEDUP_REMOVED lines=16> */
.L_x_12731:
        /* <DEDUP_REMOVED lines=8> */
.L_x_12783:
        /* <DEDUP_REMOVED lines=9> */
.L_x_12734:
[----:B------:R-:W-:Y:S05]  /*f5d0*/  BSYNC B1 ;  /* 0x0000000000017941 */ /* 0x000fea0003800000 */
.L_x_12733:
        /* <DEDUP_REMOVED lines=12> */
.L_x_12735:
[----:B------:R-:W-:-:S13]  /*f6a0*/  @P0 ELECT P1, URZ, PT ;  /* 0x00000000003f082f */ /* 0x000fda0003820000 */
[----:B------:R-:W-:Y:S01]  /*f6b0*/  @P1 R2UR UR13, R19 ;  /* 0x00000000130d12ca */ /* 0x000fe200000e0000 */
[----:B------:R-:W-:Y:S01]  /*f6c0*/  UMOV UR12, UR36 ;  /* 0x00000024000c7c82 */ /* 0x000fe20008000000 */
[----:B------:R-:W-:-:S11]  /*f6d0*/  @P1 PLOP3.LUT P0, PT, P1, PT, PT, 0x8, 0x0 ;  /* 0x000000000000181c */ /* 0x000fd60000f0e170 */
[----:B------:R1:W-:Y:S01]  /*f6e0*/  UTMALDG.4D [UR8], [UR4], desc[UR6] ;  /* 0x00000608040075b4 */ /* 0x0003e20008019000 */
[----:B------:R-:W-:Y:S01]  /*f6f0*/  PLOP3.LUT P1, PT, PT, PT, PT, 0x8, 0x0 ;  /* 0x000000000000781c */ /* 0x000fe20003f2e170 */
[----:B-1----:R-:W-:-:S12]  /*f700*/  @P0 BRA.U.ANY `(.L_x_12735) ;  /* 0xfffffffd00e40947 */ /* 0x002fd8000393ffff */
.L_x_12726:
[----:B------:R-:W-:Y:S05]  /*f710*/  BSYNC B0 ;  /* 0x0000000000007941 */ /* 0x000fea0003800000 */
.L_x_12725:
[----:B------:R-:W-:-:S13]  /*f720*/  ISETP.NE.AND P0, PT, R12, 0x3, PT ;  /* 0x000000030c00780c */ /* 0x000fda0003f05270 */
[----:B------:R-:W-:Y:S05]  /*f730*/  @!P0 BRA `(.L_x_12736) ;  /* 0x0000000000048947 */ /* 0x000fea0003800000 */
[----:B------:R-:W-:Y:S01]  /*f740*/  BPT.TRAP 0x1 ;  /* 0x000000040000795c */ /* 0x000fe20000300000 */
.L_x_12736:
[----:B------:R-:W-:Y:S02]  /*f750*/  LOP3.LUT R5, R8, 0x1, RZ, 0x3c, !PT ;  /* 0x0000000108057812 */ /* 0x000fe400078e3cff */
[----:B------:R-:W-:Y:S02]  /*f760*/  LEA R20, R9, UR38, 0x3 ;  /* 0x0000002609147c11 */ /* 0x000fe4000f8e18ff */
[----:B------:R-:W-:Y:S02]  /*f770*/  SHF.L.U32 R5, R5, 0x1f, RZ ;  /* 0x0000001f05057819 */ /* 0x000fe400000006ff */
[----:B------:R-:W-:Y:S02]  /*f780*/  ISETP.NE.AND P1, PT, R14, 0x3, PT ;  /* 0x000000030e00780c */ /* 0x000fe40003f25270 */
[----:B------:R-:W1:Y:S02]  /*f790*/  SYNCS.PHASECHK.TRANS64.TRYWAIT P0, [R20+URZ+0x12470], R5 ;  /* 0x01247005140075a7 */ /* 0x000e64000800017f */
[----:B-1----:R-:W-:Y:S09]  /*f7a0*/  @!P0 BRA `(.L_x_12737) ;  /* 0x00000018000c8947 */ /* 0x002ff20003800000 */
.L_x_12784:
[----:B------:R-:W-:Y:S05]  /*f7b0*/  @!P1 BRA `(.L_x_12738) ;  /* 0x0000000000049947 */ /* 0x000fea0003800000 */
[----:B------:R-:W-:Y:S01]  /*f7c0*/  BPT.TRAP 0x1 ;  /* 0x000000040000795c */ /* 0x000fe20000300000 */
.L_x_12738:
[----:B-1----:R-:W-:Y:S01]  /*f7d0*/  SHF.L.U32 R5, R8, 0x1f, RZ ;  /* 0x0000001f08057819 */ /* 0x002fe200000006ff */
[----:B0-----:R-:W-:-:S03]  /*f7e0*/  IMAD R10, R9, 0x2800, RZ ;  /* 0x00002800090a7824 */ /* 0x001fc600078e02ff */
[----:B------:R-:W0:Y:S02]  /*f7f0*/  SYNCS.PHASECHK.TRANS64.TRYWAIT P0, [R20+URZ+0x12460], R5 ;  /* 0x01246005140075a7 */ /* 0x000e24000800017f */
[----:B0-----:R-:W-:Y:S05]  /*f800*/  @!P0 BRA `(.L_x_12739) ;  /* 0x0000001800088947 */ /* 0x001fea0003800000 */
.L_x_12785:
        /* <DEDUP_REMOVED lines=42> */
.L_x_12740:
        /* <DEDUP_REMOVED lines=8> */
[C---:B------:R-:W-:Y:S02]  /*fb30*/  ISETP.GT.AND P0, PT, R15.reuse, UR44, PT ;  /* 0x0000002c0f007c0c */ /* 0x040fe4000bf04270 */
[----:B------:R-:W-:-:S11]  /*fb40*/  IADD3 R15, R15, -0x1, RZ ;  /* 0xffffffff0f0f7810 */ /* 0x000fd60007ffe0ff */
[----:B-1----:R-:W-:Y:S05]  /*fb50*/  @P0 BRA `(.L_x_12741) ;  /* 0xfffffff4006c0947 */ /* 0x002fea000383ffff */
[----:B------:R-:W-:Y:S05]  /*fb60*/  BRA `(.L_x_12742) ;  /* 0x0000000000087947 */ /* 0x000fea0003800000 */
.L_x_12724:
[----:B0-----:R-:W-:Y:S02]  /*fb70*/  IMAD.MOV.U32 R3, RZ, RZ, RZ ;  /* 0x000000ffff037224 */ /* 0x001fe400078e00ff */
[----:B------:R-:W-:-:S07]  /*fb80*/  IMAD.MOV.U32 R0, RZ, RZ, 0x1 ;  /* 0x00000001ff007424 */ /* 0x000fce00078e00ff */
.L_x_12742:
[----:B------:R-:W-:-:S04]  /*fb90*/  ULOP3.LUT UR4, UR40, 0x1, URZ, 0xfc, !UPT ;  /* 0x0000000128047892 */ /* 0x000fc8000f8efc3f */
[----:B------:R-:W-:-:S06]  /*fba0*/  UISETP.NE.AND UP0, UPT, UR4, 0x3, UPT ;  /* 0x000000030400788c */ /* 0x000fcc000bf05270 */
[----:B------:R-:W-:-:S13]  /*fbb0*/  PLOP3.LUT P0, PT, PT, PT, UP0, 0x80, 0x0 ;  /* 0x000000000000781c */ /* 0x000fda0003f0f008 */
[----:B------:R-:W-:Y:S05]  /*fbc0*/  @!P0 BRA `(.L_x_12743) ;  /* 0x0000000000048947 */ /* 0x000fea0003800000 */
[----:B------:R-:W-:Y:S01]  /*fbd0*/  BPT.TRAP 0x1 ;  /* 0x000000040000795c */ /* 0x000fe20000300000 */
.L_x_12743:
[----:B------:R-:W-:Y:S01]  /*fbe0*/  LOP3.LUT R5, R0, 0x1, RZ, 0x3c, !PT ;  /* 0x0000000100057812 */ /* 0x000fe200078e3cff */
[----:B------:R-:W-:Y:S01]  /*fbf0*/  BSSY B0, `(.L_x_12744) ;  /* 0x0000005000007945 */ /* 0x000fe20003800000 */
[----:B------:R-:W-:Y:S02]  /*fc00*/  LEA R12, R3, UR38, 0x3 ;  /* 0x00000026030c7c11 */ /* 0x000fe4000f8e18ff */
[----:B------:R-:W-:-:S04]  /*fc10*/  SHF.L.U32 R5, R5, 0x1f, RZ ;  /* 0x0000001f05057819 */ /* 0x000fc800000006ff */
[----:B------:R-:W0:Y:S02]  /*fc20*/  SYNCS.PHASECHK.TRANS64.TRYWAIT P0, [R12+URZ+0x12470], R5 ;  /* 0x012470050c0075a7 */ /* 0x000e24000800017f */
[----:B0-----:R-:W-:Y:S05]  /*fc30*/  @!P0 BRA `(.L_x_12745) ;  /* 0x0000001400108947 */ /* 0x001fea0003800000 */
.L_x_12786:
[----:B------:R-:W-:Y:S05]  /*fc40*/  BSYNC B0 ;  /* 0x0000000000007941 */ /* 0x000fea0003800000 */
.L_x_12744:
[----:B------:R-:W-:-:S06]  /*fc50*/  ULOP3.LUT UR4, UR40, 0x2, URZ, 0xfc, !UPT ;  /* 0x0000000228047892 */ /* 0x000fcc000f8efc3f */
[----:B------:R-:W-:-:S05]  /*fc60*/  IMAD.U32 R4, RZ, RZ, UR4 ;  /* 0x00000004ff047e24 */ /* 0x000fca000f8e00ff */
[----:B------:R-:W-:-:S13]  /*fc70*/  ISETP.NE.AND P1, PT, R4, 0x3, PT ;  /* 0x000000030400780c */ /* 0x000fda0003f25270 */
[----:B------:R-:W-:Y:S05]  /*fc80*/  @!P1 BRA `(.L_x_12746) ;  /* 0x0000000000049947 */ /* 0x000fea0003800000 */
[----:B------:R-:W-:Y:S01]  /*fc90*/  BPT.TRAP 0x1 ;  /* 0x000000040000795c */ /* 0x000fe20000300000 */
.L_x_12746:
[----:B0-----:R-:W-:Y:S01]  /*fca0*/  SHF.L.U32 R5, R0, 0x1f, RZ ;  /* 0x0000001f00057819 */ /* 0x001fe200000006ff */
[----:B------:R-:W-:-:S03]  /*fcb0*/  IMAD R8, R3, 0x2800, RZ ;  /* 0x0000280003087824 */ /* 0x000fc600078e02ff */
[----:B------:R-:W0:Y:S02]  /*fcc0*/  SYNCS.PHASECHK.TRANS64.TRYWAIT P0, [R12+URZ+0x12460], R5 ;  /* 0x012460050c0075a7 */ /* 0x000e24000800017f */
[----:B------:R-:W-:Y:S01]  /*fcd0*/  LOP3.LUT R22, R8, R22, RZ, 0xfc, !PT ;  /* 0x0000001608167212 */ /* 0x000fe200078efcff */
[----:B0-----:R-:W-:Y:S06]  /*fce0*/  @!P0 BRA `(.L_x_12747) ;  /* 0x0000001000f88947 */ /* 0x001fec0003800000 */
.L_x_12787:
        /* <DEDUP_REMOVED lines=41> */
.L_x_12748:
        /* <DEDUP_REMOVED lines=12> */
.L_x_12707:
[----:B------:R-:W0:Y:S01]  /*10040*/  S2R R6, SR_CgaCtaId ;  /* 0x0000000000067919 */ /* 0x000e220000008800 */
[----:B------:R-:W-:Y:S02]  /*10050*/  MOV R5, 0x400 ;  /* 0x0000040000057802 */ /* 0x000fe40000000f00 */
[----:B------:R-:W-:Y:S02]  /*10060*/  SHF.L.U32 R4, R4, 0x1f, RZ ;  /* 0x0000001f04047819 */ /* 0x000fe400000006ff */
[----:B0-----:R-:W-:-:S04]  /*10070*/  LEA R9, R6, R5, 0x18 ;  /* 0x0000000506097211 */ /* 0x001fc800078ec0ff */
[----:B------:R-:W0:Y:S02]  /*10080*/  SYNCS.PHASECHK.TRANS64.TRYWAIT P0, [R9+URZ+0x12420], R4 ;  /* 0x01242004090075a7 */ /* 0x000e24000800017f */
[----:B0-----:R-:W-:Y:S05]  /*10090*/  @!P0 BRA `(.L_x_12749) ;  /* 0x0000001000208947 */ /* 0x001fea0003800000 */
.L_x_12788:
        /* <DEDUP_REMOVED lines=10> */
.L_x_12750:
[----:B------:R-:W-:Y:S01]  /*10140*/  IADD3 R6, R9, 0x12440, RZ ;  /* 0x0001244009067810 */ /* 0x000fe20007ffe0ff */
[----:B------:R-:W-:Y:S01]  /*10150*/  VIADD R2, R3, 0x1 ;  /* 0x0000000103027836 */ /* 0x000fe20000000000 */
[----:B0-----:R-:W-:-:S03]  /*10160*/  SHF.L.U32 R4, R0, 0x1f, RZ ;  /* 0x0000001f00047819 */ /* 0x001fc600000006ff */
[----:B------:R-:W-:Y:S01]  /*10170*/  IMAD R7, R3, 0x8, R6 ;  /* 0x0000000803077824 */ /* 0x000fe200078e0206 */
[----:B------:R-:W-:-:S03]  /*10180*/  ISETP.NE.AND P2, PT, R2, 0x2, PT ;  /* 0x000000020200780c */ /* 0x000fc60003f45270 */
[----:B------:R-:W0:Y:S01]  /*10190*/  SYNCS.PHASECHK.TRANS64.TRYWAIT P1, [R7+URZ], R4 ;  /* 0x00000004070075a7 */ /* 0x000e22000802017f */
[----:B------:R-:W-:Y:S02]  /*101a0*/  SEL R5, RZ, 0x1, P2 ;  /* 0x00000001ff057807 */ /* 0x000fe40001000000 */
[----:B------:R-:W-:Y:S02]  /*101b0*/  SEL R2, R2, RZ, P2 ;  /* 0x000000ff02027207 */ /* 0x000fe40001000000 */
[----:B------:R-:W-:-:S03]  /*101c0*/  LOP3.LUT R0, R0, R5, RZ, 0x3c, !PT ;  /* 0x0000000500007212 */ /* 0x000fc600078e3cff */
[----:B------:R-:W-:Y:S01]  /*101d0*/  IMAD R5, R2, 0x8, R6 ;  /* 0x0000000802057824 */ /* 0x000fe200078e0206 */
[----:B------:R-:W-:Y:S01]  /*101e0*/  SHF.L.U32 R0, R0, 0x1f, RZ ;  /* 0x0000001f00007819 */ /* 0x000fe200000006ff */
[----:B0-----:R-:W-:Y:S06]  /*101f0*/  @!P1 BRA `(.L_x_12751) ;  /* 0x0000000c00dc9947 */ /* 0x001fec0003800000 */
.L_x_12789:
[----:B------:R-:W1:Y:S02]  /*10200*/  SYNCS.PHASECHK.TRANS64.TRYWAIT P1, [R5+URZ], R0 ;  /* 0x00000000050075a7 */ /* 0x000e64000802017f */
[----:B-1----:R-:W-:Y:S05]  /*10210*/  @!P1 BRA `(.L_x_12752) ;  /* 0x0000000c00e89947 */ /* 0x002fea0003800000 */
.L_x_12790:
[----:B------:R-:W-:Y:S05]  /*10220*/  @!P0 BRA `(.L_x_12753) ;  /* 0x0000000000048947 */ /* 0x000fea0003800000 */
[----:B------:R-:W-:Y:S01]  /*10230*/  BPT.TRAP 0x1 ;  /* 0x000000040000795c */ /* 0x000fe20000300000 */
.L_x_12753:
[----:B------:R-:W-:-:S04]  /*10240*/  IMAD R3, R3, 0x8, R9 ;  /* 0x0000000803037824 */ /* 0x000fc800078e0209 */
[----:B------:R-:W2:Y:S02]  /*10250*/  SYNCS.PHASECHK.TRANS64.TRYWAIT P1, [R3+URZ+0x12460], R4 ;  /* 0x01246004030075a7 */ /* 0x000ea4000802017f */
[----:B--2---:R-:W-:Y:S05]  /*10260*/  @!P1 BRA `(.L_x_12754) ;  /* 0x0000000c00e89947 */ /* 0x004fea0003800000 */
.L_x_12791:
[----:B------:R-:W-:Y:S05]  /*10270*/  @!P0 BRA `(.L_x_12755) ;  /* 0x0000000000048947 */ /* 0x000fea0003800000 */
[----:B------:R-:W-:Y:S01]  /*10280*/  BPT.TRAP 0x1 ;  /* 0x000000040000795c */ /* 0x000fe20000300000 */
.L_x_12755:
[----:B-1----:R-:W-:-:S04]  /*10290*/  IMAD R5, R2, 0x8, R9 ;  /* 0x0000000802057824 */ /* 0x002fc800078e0209 */
[----:B------:R-:W1:Y:S02]  /*102a0*/  SYNCS.PHASECHK.TRANS64.TRYWAIT P1, [R5+URZ+0x12460], R0 ;  /* 0x01246000050075a7 */ /* 0x000e64000802017f */
[----:B-1----:R-:W-:Y:S05]  /*102b0*/  @!P1 BRA `(.L_x_12756) ;  /* 0x0000000c00e89947 */ /* 0x002fea0003800000 */
.L_x_12792:
[----:B------:R-:W-:Y:S05]  /*102c0*/  @!P0 BRA `(.L_x_12757) ;  /* 0x0000000000048947 */ /* 0x000fea0003800000 */
[----:B------:R-:W-:Y:S01]  /*102d0*/  BPT.TRAP 0x1 ;  /* 0x000000040000795c */ /* 0x000fe20000300000 */
.L_x_12757:
[----:B------:R-:W3:Y:S02]  /*102e0*/  SYNCS.PHASECHK.TRANS64.TRYWAIT P0, [R3+URZ+0x12480], R4 ;  /* 0x01248004030075a7 */ /* 0x000ee4000800017f */
[----:B---3--:R-:W-:Y:S05]  /*102f0*/  @!P0 BRA `(.L_x_12758) ;  /* 0x0000000c00ec8947 */ /* 0x008fea0003800000 */
.L_x_12759:
[----:B----4-:R4:W0:Y:S02]  /*10300*/  SYNCS.PHASECHK.TRANS64.TRYWAIT P0, [R5+URZ+0x12480], R0 ;  /* 0x01248000050075a7 */ /* 0x010824000800017f */
[----:B0-----:R-:W-:Y:S05]  /*10310*/  @!P0 NANOSLEEP.SYNCS 0x989680 ;  /* 0x009896800000895d */ /* 0x001fea0003900000 */
[----:B------:R-:W0:Y:S02]  /*10320*/  @!P0 SYNCS.PHASECHK.TRANS64 P0, [R5+URZ+0x12480], R0 ;  /* 0x01248000050085a7 */ /* 0x000e24000800007f */
[----:B0-----:R-:W-:Y:S05]  /*10330*/  @!P0 BRA `(.L_x_12759) ;  /* 0xfffffffc00f08947 */ /* 0x001fea000383ffff */
.L_x_12666:
[----:B------:R-:W-:Y:S05]  /*10340*/  BSYNC B6 ;  /* 0x0000000000067941 */ /* 0x000fea0003800000 */
.L_x_12663:
[----:B------:R-:W-:Y:S05]  /*10350*/  EXIT ;  /* 0x000000000000794d */ /* 0x000fea0003800000 */
.L_x_12670:
[----:B0-----:R-:W-:-:S04]  /*10360*/  IMAD.U32 R3, RZ, RZ, UR48 ;  /* 0x00000030ff037e24 */ /* 0x001fc8000f8e00ff */
[----:B------:R0:W1:Y:S03]  /*10370*/  SYNCS.PHASECHK.TRANS64.TRYWAIT P0, [R3+URZ+0x12400], R6 ;  /* 0x01240006030075a7 */ /* 0x000066000800017f */
[----:B-1----:R-:W-:Y:S05]  /*10380*/  @!P0 NANOSLEEP.SYNCS 0x989680 ;  /* 0x009896800000895d */ /* 0x002fea0003900000 */
[----:B------:R-:W1:Y:S02]  /*10390*/  @!P0 SYNCS.PHASECHK.TRANS64 P0, [R3+URZ+0x12400], R6 ;  /* 0x01240006030085a7 */ /* 0x000e64000800007f */
[----:B-1----:R-:W-:Y:S05]  /*103a0*/  @!P0 BRA `(.L_x_12670) ;  /* 0xfffffffc00ec8947 */ /* 0x002fea000383ffff */
[----:B------:R-:W-:Y:S05]  /*103b0*/  BRA `(.L_x_12760) ;  /* 0xffffff1000987947 */ /* 0x000fea000383ffff */
.L_x_12674:
[----:B0-----:R-:W-:-:S04]  /*103c0*/  IMAD.U32 R3, RZ, RZ, UR48 ;  /* 0x00000030ff037e24 */ /* 0x001fc8000f8e00ff */
[----:B------:R0:W2:Y:S03]  /*103d0*/  SYNCS.PHASECHK.TRANS64.TRYWAIT P2, [R3+URZ+0x12430], R6 ;  /* 0x01243006030075a7 */ /* 0x0000a6000804017f */
[----:B--2---:R-:W-:Y:S05]  /*103e0*/  @!P2 NANOSLEEP.SYNCS 0x989680 ;  /* 0x009896800000a95d */ /* 0x004fea0003900000 */
[----:B------:R-:W2:Y:S02]  /*103f0*/  @!P2 SYNCS.PHASECHK.TRANS64 P2, [R3+URZ+0x12430], R6 ;  /* 0x012430060300a5a7 */ /* 0x000ea4000804007f */
[----:B--2---:R-:W-:Y:S05]  /*10400*/  @!P2 BRA `(.L_x_12674) ;  /* 0xfffffffc00eca947 */ /* 0x004fea000383ffff */
[----:B------:R-:W-:Y:S05]  /*10410*/  BRA `(.L_x_12673) ;  /* 0xffffff1000b07947 */ /* 0x000fea000383ffff */
.L_x_12679:
[----:B-1----:R-:W-:-:S04]  /*10420*/  IMAD.U32 R9, RZ, RZ, UR20 ;  /* 0x00000014ff097e24 */ /* 0x002fc8000f8e00ff */
[----:B------:R1:W2:Y:S03]  /*10430*/  SYNCS.PHASECHK.TRANS64.TRYWAIT P3, [R9+URZ+0x12430], R6 ;  /* 0x01243006090075a7 */ /* 0x0002a6000806017f */
[----:B--2---:R-:W-:Y:S05]  /*10440*/  @!P3 NANOSLEEP.SYNCS 0x989680 ;  /* 0x009896800000b95d */ /* 0x004fea0003900000 */
[----:B------:R-:W2:Y:S02]  /*10450*/  @!P3 SYNCS.PHASECHK.TRANS64 P3, [R9+URZ+0x12430], R6 ;  /* 0x012430060900b5a7 */ /* 0x000ea4000806007f */
[----:B--2---:R-:W-:Y:S05]  /*10460*/  @!P3 BRA `(.L_x_12679) ;  /* 0xfffffffc00ecb947 */ /* 0x004fea000383ffff */
[----:B------:R-:W-:Y:S05]  /*10470*/  BRA `(.L_x_12678) ;  /* 0xffffff4800807947 */ /* 0x000fea000383ffff */
.L_x_12683:
[----:B-1----:R-:W-:-:S04]  /*10480*/  IMAD.U32 R121, RZ, RZ, UR13 ;  /* 0x0000000dff797e24 */ /* 0x002fc8000f8e00ff */
[----:B------:R1:W2:Y:S03]  /*10490*/  SYNCS.PHASECHK.TRANS64.TRYWAIT P3, [R121+URZ+0x12450], R6 ;  /* 0x01245006790075a7 */ /* 0x0002a6000806017f */
[----:B--2---:R-:W-:Y:S05]  /*104a0*/  @!P3 NANOSLEEP.SYNCS 0x989680 ;  /* 0x009896800000b95d */ /* 0x004fea0003900000 */
[----:B------:R-:W2:Y:S02]  /*104b0*/  @!P3 SYNCS.PHASECHK.TRANS64 P3, [R121+URZ+0x12450], R6 ;  /* 0x012450067900b5a7 */ /* 0x000ea4000806007f */
[----:B--2---:R-:W-:Y:S05]  /*104c0*/  @!P3 BRA `(.L_x_12683) ;  /* 0xfffffffc00ecb947 */ /* 0x004fea000383ffff */
[----:B------:R-:W-:Y:S05]  /*104d0*/  BRA `(.L_x_12682) ;  /* 0xffffff5000dc7947 */ /* 0x000fea000383ffff */
.L_x_12690:
[----:B-1----:R-:W-:-:S04]  /*104e0*/  IMAD.U32 R7, RZ, RZ, UR22 ;  /* 0x00000016ff077e24 */ /* 0x002fc8000f8e00ff */
[----:B------:R1:W2:Y:S03]  /*104f0*/  SYNCS.PHASECHK.TRANS64.TRYWAIT P2, [R7+URZ+0x12430], R6 ;  /* 0x01243006070075a7 */ /* 0x0002a6000804017f */
[----:B--2---:R-:W-:Y:S05]  /*10500*/  @!P2 NANOSLEEP.SYNCS 0x989680 ;  /* 0x009896800000a95d */ /* 0x004fea0003900000 */
[----:B------:R-:W2:Y:S02]  /*10510*/  @!P2 SYNCS.PHASECHK.TRANS64 P2, [R7+URZ+0x12430], R6 ;  /* 0x012430060700a5a7 */ /* 0x000ea4000804007f */
[----:B--2---:R-:W-:Y:S05]  /*10520*/  @!P2 BRA `(.L_x_12690) ;  /* 0xfffffffc00eca947 */ /* 0x004fea000383ffff */
[----:B------:R-:W-:Y:S05]  /*10530*/  BRA `(.L_x_12689) ;  /* 0xffffff8000507947 */ /* 0x000fea000383ffff */
.L_x_12694:
[----:B--2---:R-:W-:-:S04]  /*10540*/  MOV R58, UR13 ;  /* 0x0000000d003a7c02 */ /* 0x004fc80008000f00 */
[----:B------:R2:W3:Y:S03]  /*10550*/  SYNCS.PHASECHK.TRANS64.TRYWAIT P2, [R58+URZ+0x12450], R7 ;  /* 0x012450073a0075a7 */ /* 0x0004e6000804017f */
[----:B---3--:R-:W-:Y:S05]  /*10560*/  @!P2 NANOSLEEP.SYNCS 0x989680 ;  /* 0x009896800000a95d */ /* 0x008fea0003900000 */
[----:B------:R-:W3:Y:S02]  /*10570*/  @!P2 SYNCS.PHASECHK.TRANS64 P2, [R58+URZ+0x12450], R7 ;  /* 0x012450073a00a5a7 */ /* 0x000ee4000804007f */
[----:B---3--:R-:W-:Y:S05]  /*10580*/  @!P2 BRA `(.L_x_12694) ;  /* 0xfffffffc00eca947 */ /* 0x008fea000383ffff */
[----:B------:R-:W-:Y:S05]  /*10590*/  BRA `(.L_x_12693) ;  /* 0xffffff9400147947 */ /* 0x000fea000383ffff */
.L_x_12700:
[----:B-1----:R-:W-:-:S04]  /*105a0*/  IMAD.U32 R5, RZ, RZ, UR16 ;  /* 0x00000010ff057e24 */ /* 0x002fc8000f8e00ff */
[----:B------:R1:W2:Y:S03]  /*105b0*/  SYNCS.PHASECHK.TRANS64.TRYWAIT P1, [R5+URZ+0x12450], R0 ;  /* 0x01245000050075a7 */ /* 0x0002a6000802017f */
[----:B--2---:R-:W-:Y:S05]  /*105c0*/  @!P1 NANOSLEEP.SYNCS 0x989680 ;  /* 0x009896800000995d */ /* 0x004fea0003900000 */
[----:B------:R-:W2:Y:S02]  /*105d0*/  @!P1 SYNCS.PHASECHK.TRANS64 P1, [R5+URZ+0x12450], R0 ;  /* 0x01245000050095a7 */ /* 0x000ea4000802007f */
[----:B--2---:R-:W-:Y:S05]  /*105e0*/  @!P1 BRA `(.L_x_12700) ;  /* 0xfffffffc00ec9947 */ /* 0x004fea000383ffff */
[----:B------:R-:W-:Y:S05]  /*105f0*/  BRA `(.L_x_12699) ;  /* 0xffffffac00187947 */ /* 0x000fea000383ffff */
.L_x_12713:
[----:B------:R-:W-:Y:S02]  /*10600*/  IMAD.MOV.U32 R13, RZ, RZ, R2 ;  /* 0x000000ffff0d7224 */ /* 0x000fe400078e0002 */
[----:B------:R-:W-:Y:S02]  /*10610*/  IMAD.MOV.U32 R12, RZ, RZ, RZ ;  /* 0x000000ffff0c7224 */ /* 0x000fe400078e00ff */
[----:B------:R-:W-:Y:S02]  /*10620*/  IMAD.MOV.U32 R11, RZ, RZ, 0x1f ;  /* 0x0000001fff0b7424 */ /* 0x000fe400078e00ff */
[----:B------:R-:W-:-:S07]  /*10630*/  IMAD.MOV.U32 R15, RZ, RZ, -0x1 ;  /* 0xffffffffff0f7424 */ /* 0x000fce00078e00ff */
[----:B------:R-:W-:Y:S05]  /*10640*/  WARPSYNC.COLLECTIVE R15, `(.L_x_12761) ;  /* 0x000000000f087348 */ /* 0x000fea0003c00000 */
[----:B------:R0:W1:Y:S02]  /*10650*/  SHFL.IDX P6, R14, R13, R12, R11 ;  /* 0x0000000c0d0e7389 */ /* 0x00006400000c000b */
[----:B01----:R-:W-:Y:S01]  /*10660*/  ENDCOLLECTIVE ;  /* 0x000000000000791b */ /* 0x003fe20003800000 */
.L_x_12761:
[----:B------:R-:W-:Y:S05]  /*10670*/  BRA `(.L_x_12762) ;  /* 0xffffffd800c47947 */ /* 0x000fea000383ffff */
.L_x_12715:
[----:B------:R-:W-:Y:S01]  /*10680*/  BSSY B0, `(.L_x_12763) ;  /* 0x0000006000007945 */ /* 0x000fe20003800000 */
[----:B------:R-:W-:-:S07]  /*10690*/  IMAD.MOV.U32 R15, RZ, RZ, -0x1 ;  /* 0xffffffffff0f7424 */ /* 0x000fce00078e00ff */
[----:B0-----:R-:W-:Y:S05]  /*106a0*/  WARPSYNC.COLLECTIVE R15, `(.L_x_12764) ;  /* 0x000000000f0c7348 */ /* 0x001fea0003c00000 */
[----:B------:R-:W-:Y:S02]  /*106b0*/  ELECT P6, UR62, PT ;  /* 0x00000000003e782f */ /* 0x000fe400038c0000 */
[----:B------:R-:W-:Y:S01]  /*106c0*/  MOV R14, UR62 ;  /* 0x0000003e000e7c02 */ /* 0x000fe20008000f00 */
[----:B0-----:R-:W-:Y:S10]  /*106d0*/  ENDCOLLECTIVE ;  /* 0x000000000000791b */ /* 0x001ff40003800000 */
.L_x_12764:
[----:B------:R-:W-:Y:S05]  /*106e0*/  BSYNC B0 ;  /* 0x0000000000007941 */ /* 0x000fea0003800000 */
.L_x_12763:
[----:B------:R-:W-:Y:S05]  /*106f0*/  BRA `(.L_x_12765) ;  /* 0xffffffd800c87947 */ /* 0x000fea000383ffff */
.L_x_12717:
[----:B-1----:R-:W-:-:S04]  /*10700*/  IMAD.U32 R5, RZ, RZ, UR38 ;  /* 0x00000026ff057e24 */ /* 0x002fc8000f8e00ff */
[----:B------:R1:W2:Y:S03]  /*10710*/  SYNCS.PHASECHK.TRANS64.TRYWAIT P0, [R5+URZ+0x12480], R0 ;  /* 0x01248000050075a7 */ /* 0x0002a6000800017f */
[----:B--2---:R-:W-:Y:S05]  /*10720*/  @!P0 NANOSLEEP.SYNCS 0x989680 ;  /* 0x009896800000895d */ /* 0x004fea0003900000 */
[----:B------:R-:W2:Y:S02]  /*10730*/  @!P0 SYNCS.PHASECHK.TRANS64 P0, [R5+URZ+0x12480], R0 ;  /* 0x01248000050085a7 */ /* 0x000ea4000800007f */
[----:B--2---:R-:W-:Y:S05]  /*10740*/  @!P0 BRA `(.L_x_12717) ;  /* 0xfffffffc00ec8947 */ /* 0x004fea000383ffff */
[----:B------:R-:W-:Y:S05]  /*10750*/  BRA `(.L_x_12766) ;  /* 0xffffffdc00187947 */ /* 0x000fea000383ffff */
.L_x_12719:
[----:B-1----:R-:W-:-:S04]  /*10760*/  IMAD.U32 R5, RZ, RZ, UR38 ;  /* 0x00000026ff057e24 */ /* 0x002fc8000f8e00ff */
[----:B------:R1:W2:Y:S03]  /*10770*/  SYNCS.PHASECHK.TRANS64.TRYWAIT P0, [R5+URZ+0x12440], R0 ;  /* 0x01244000050075a7 */ /* 0x0002a6000800017f */
[----:B--2---:R-:W-:Y:S05]  /*10780*/  @!P0 NANOSLEEP.SYNCS 0x989680 ;  /* 0x009896800000895d */ /* 0x004fea0003900000 */
[----:B------:R-:W2:Y:S02]  /*10790*/  @!P0 SYNCS.PHASECHK.TRANS64 P0, [R5+URZ+0x12440], R0 ;  /* 0x01244000050085a7 */ /* 0x000ea4000800007f */
[----:B--2---:R-:W-:Y:S05]  /*107a0*/  @!P0 BRA `(.L_x_12719) ;  /* 0xfffffffc00ec8947 */ /* 0x004fea000383ffff */
[----:B------:R-:W-:Y:S05]  /*107b0*/  BRA `(.L_x_12767) ;  /* 0xffffffdc00547947 */ /* 0x000fea000383ffff */
.L_x_12722:
[----:B------:R-:W-:Y:S01]  /*107c0*/  IMAD.MOV.U32 R13, RZ, RZ, R10 ;  /* 0x000000ffff0d7224 */ /* 0x000fe200078e000a */
[----:B------:R-:W-:Y:S01]  /*107d0*/  MOV R11, 0x1c1f ;  /* 0x00001c1f000b7802 */ /* 0x000fe20000000f00 */
[----:B------:R-:W-:Y:S01]  /*107e0*/  IMAD.MOV.U32 R12, RZ, RZ, RZ ;  /* 0x000000ffff0c7224 */ /* 0x000fe200078e00ff */
[----:B------:R-:W-:Y:S01]  /*107f0*/  LEA.HI R3, R16, UR39, RZ, 0x1e ;  /* 0x0000002710037c11 */ /* 0x000fe2000f8ff0ff */
[----:B------:R-:W-:-:S07]  /*10800*/  IMAD.MOV.U32 R15, RZ, RZ, -0x1 ;  /* 0xffffffffff0f7424 */ /* 0x000fce00078e00ff */
[----:B0-----:R-:W-:Y:S05]  /*10810*/  WARPSYNC.COLLECTIVE R15, `(.L_x_12768) ;  /* 0x000000000f087348 */ /* 0x001fea0003c00000 */
[----:B------:R1:W2:Y:S02]  /*10820*/  SHFL.IDX P6, R14, R13, R12, R11 ;  /* 0x0000000c0d0e7389 */ /* 0x0002a400000c000b */
[----:B012---:R-:W-:Y:S01]  /*10830*/  ENDCOLLECTIVE ;  /* 0x000000000000791b */ /* 0x007fe20003800000 */
.L_x_12768:
[----:B------:R-:W-:Y:S02]  /*10840*/  IMAD.MOV.U32 R13, RZ, RZ, R9 ;  /* 0x000000ffff0d7224 */ /* 0x000fe400078e0009 */
[----:B------:R-:W-:-:S07]  /*10850*/  IMAD.MOV.U32 R4, RZ, RZ, R14 ;  /* 0x000000ffff047224 */ /* 0x000fce00078e000e */
[----:B------:R-:W-:Y:S05]  /*10860*/  WARPSYNC.COLLECTIVE R15, `(.L_x_12769) ;  /* 0x000000000f087348 */ /* 0x000fea0003c00000 */
[----:B------:R0:W1:Y:S02]  /*10870*/  SHFL.IDX P6, R14, R13, R12, R11 ;  /* 0x0000000c0d0e7389 */ /* 0x00006400000c000b */
[----:B01----:R-:W-:Y:S01]  /*10880*/  ENDCOLLECTIVE ;  /* 0x000000000000791b */ /* 0x003fe20003800000 */
.L_x_12769:
        /* <DEDUP_REMOVED lines=19> */
.L_x_12770:
[----:B------:R-:W-:Y:S02]  /*109c0*/  @!P1 VIADD R29, R28, UR38 ;  /* 0x000000261c1d9c36 */ /* 0x000fe40008000000 */
[----:B------:R-:W-:Y:S01]  /*109d0*/  IMAD.MOV.U32 R13, RZ, RZ, R9 ;  /* 0x000000ffff0d7224 */ /* 0x000fe200078e0009 */
[----:B------:R-:W-:-:S07]  /*109e0*/  MOV R21, R14 ;  /* 0x0000000e00157202 */ /* 0x000fce0000000f00 */
[----:B------:R-:W-:Y:S05]  /*109f0*/  WARPSYNC.COLLECTIVE R15, `(.L_x_12771) ;  /* 0x000000000f087348 */ /* 0x000fea0003c00000 */
[----:B------:R0:W1:Y:S02]  /*10a00*/  SHFL.IDX P6, R14, R13, R12, R11 ;  /* 0x0000000c0d0e7389 */ /* 0x00006400000c000b */
[----:B01----:R-:W-:Y:S01]  /*10a10*/  ENDCOLLECTIVE ;  /* 0x000000000000791b */ /* 0x003fe20003800000 */
.L_x_12771:
[----:B------:R-:W-:Y:S02]  /*10a20*/  IMAD.MOV.U32 R13, RZ, RZ, R10 ;  /* 0x000000ffff0d7224 */ /* 0x000fe400078e000a */
[----:B------:R-:W-:Y:S01]  /*10a30*/  IMAD.MOV.U32 R12, RZ, RZ, 0x2 ;  /* 0x00000002ff0c7424 */ /* 0x000fe200078e00ff */
[----:B------:R-:W-:-:S13]  /*10a40*/  @!P1 IADD3 R4, P3, R0, R14, RZ ;  /* 0x0000000e00049210 */ /* 0x000fda0007f7e0ff */
[----:B------:R-:W-:Y:S05]  /*10a50*/  WARPSYNC.COLLECTIVE R15, `(.L_x_12772) ;  /* 0x000000000f087348 */ /* 0x000fea0003c00000 */
[----:B------:R0:W1:Y:S02]  /*10a60*/  SHFL.IDX P6, R14, R13, R12, R11 ;  /* 0x0000000c0d0e7389 */ /* 0x00006400000c000b */
[----:B01----:R-:W-:Y:S01]  /*10a70*/  ENDCOLLECTIVE ;  /* 0x000000000000791b */ /* 0x003fe20003800000 */
.L_x_12772:
        /* <DEDUP_REMOVED lines=12> */
.L_x_12773:
[----:B------:R-:W-:Y:S02]  /*10b40*/  IMAD.MOV.U32 R13, RZ, RZ, R10 ;  /* 0x000000ffff0d7224 */ /* 0x000fe400078e000a */
[----:B------:R-:W-:Y:S02]  /*10b50*/  IMAD.MOV.U32 R12, RZ, RZ, 0x3 ;  /* 0x00000003ff0c7424 */ /* 0x000fe400078e00ff */
[----:B------:R-:W-:-:S07]  /*10b60*/  IMAD.MOV.U32 R26, RZ, RZ, R14 ;  /* 0x000000ffff1a7224 */ /* 0x000fce00078e000e */
[----:B------:R-:W-:Y:S05]  /*10b70*/  WARPSYNC.COLLECTIVE R15, `(.L_x_12774) ;  /* 0x000000000f087348 */ /* 0x000fea0003c00000 */
[----:B------:R0:W1:Y:S02]  /*10b80*/  SHFL.IDX P6, R14, R13, R12, R11 ;  /* 0x0000000c0d0e7389 */ /* 0x00006400000c000b */
[----:B01----:R-:W-:Y:S01]  /*10b90*/  ENDCOLLECTIVE ;  /* 0x000000000000791b */ /* 0x003fe20003800000 */
.L_x_12774:
[----:B------:R-:W-:Y:S02]  /*10ba0*/  @!P2 IADD3 R4, P1, R0, R26, RZ ;  /* 0x0000001a0004a210 */ /* 0x000fe40007f3e0ff */
[----:B------:R-:W-:-:S03]  /*10bb0*/  @!P2 IADD3 R26, R28, UR38, RZ ;  /* 0x000000261c1aac10 */ /* 0x000fc6000fffe0ff */
        /* <DEDUP_REMOVED lines=10> */
.L_x_12775:
        /* <DEDUP_REMOVED lines=9> */
.L_x_12776:
[----:B------:R-:W-:-:S05]  /*10cf0*/  @!P1 IMAD.X R5, RZ, RZ, R10, P3 ;  /* 0x000000ffff059224 */ /* 0x000fca00018e060a */
[----:B------:R-:W-:Y:S01]  /*10d00*/  @!PT LDS RZ, [RZ] ;  /* 0x00000000fffff984 */ /* 0x000fe20000000800 */
[----:B------:R-:W-:Y:S01]  /*10d10*/  @!PT LDS RZ, [RZ] ;  /* 0x00000000fffff984 */ /* 0x000fe20000000800 */
[----:B------:R-:W-:Y:S01]  /*10d20*/  @!PT LDS RZ, [RZ] ;  /* 0x00000000fffff984 */ /* 0x000fe20000000800 */
[----:B------:R0:W-:Y:S01]  /*10d30*/  @!P1 LDGSTS.E.BYPASS.LTC128B.128 [R29+0xba00], desc[UR42][R4.64], !P0 ;  /* 0x0ba00000041d9fae */ /* 0x0001e2000c101d6a */
[----:B------:R-:W-:Y:S01]  /*10d40*/  MOV R13, R8 ;  /* 0x00000008000d7202 */ /* 0x000fe20000000f00 */
[----:B0-----:R-:W-:Y:S02]  /*10d50*/  VIADD R5, R3, 0x80 ;  /* 0x0000008003057836 */ /* 0x001fe40000000000 */
[----:B------:R-:W-:-:S03]  /*10d60*/  IMAD.MOV.U32 R20, RZ, RZ, R14 ;  /* 0x000000ffff147224 */ /* 0x000fc600078e000e */
[----:B------:R-:W-:-:S13]  /*10d70*/  ISETP.GE.AND P2, PT, R5, R6, PT ;  /* 0x000000060500720c */ /* 0x000fda0003f46270 */
[----:B------:R-:W-:Y:S05]  /*10d80*/  WARPSYNC.COLLECTIVE R15, `(.L_x_12777) ;  /* 0x000000000f087348 */ /* 0x000fea0003c00000 */
[----:B------:R0:W1:Y:S02]  /*10d90*/  SHFL.IDX P6, R14, R13, R12, R11 ;  /* 0x0000000c0d0e7389 */ /* 0x00006400000c000b */
[----:B01----:R-:W-:Y:S01]  /*10da0*/  ENDCOLLECTIVE ;  /* 0x000000000000791b */ /* 0x003fe20003800000 */
.L_x_12777:
[----:B------:R-:W-:Y:S02]  /*10db0*/  @!P2 VIADD R9, R28, UR38 ;  /* 0x000000261c09ac36 */ /* 0x000fe40008000000 */
[----:B------:R-:W-:Y:S02]  /*10dc0*/  IMAD.MOV.U32 R13, RZ, RZ, R7 ;  /* 0x000000ffff0d7224 */ /* 0x000fe400078e0007 */
[----:B------:R-:W-:Y:S02]  /*10dd0*/  IMAD.MOV.U32 R12, RZ, RZ, 0x1 ;  /* 0x00000001ff0c7424 */ /* 0x000fe400078e00ff */
[----:B------:R-:W-:-:S07]  /*10de0*/  IMAD.MOV.U32 R21, RZ, RZ, R14 ;  /* 0x000000ffff157224 */ /* 0x000fce00078e000e */
[----:B------:R-:W-:Y:S05]  /*10df0*/  WARPSYNC.COLLECTIVE R15, `(.L_x_12778) ;  /* 0x000000000f087348 */ /* 0x000fea0003c00000 */
[----:B------:R0:W1:Y:S02]  /*10e00*/  SHFL.IDX P6, R14, R13, R12, R11 ;  /* 0x0000000c0d0e7389 */ /* 0x00006400000c000b */
[----:B01----:R-:W-:Y:S01]  /*10e10*/  ENDCOLLECTIVE ;  /* 0x000000000000791b */ /* 0x003fe20003800000 */
.L_x_12778:
        /* <DEDUP_REMOVED lines=11> */
.L_x_12779:
[----:B------:R-:W-:Y:S05]  /*10ed0*/  BRA `(.L_x_12780) ;  /* 0xffffffe000147947 */ /* 0x000fea000383ffff */
.L_x_12723:
[----:B0-----:R-:W-:-:S04]  /*10ee0*/  IMAD.U32 R3, RZ, RZ, UR38 ;  /* 0x00000026ff037e24 */ /* 0x001fc8000f8e00ff */
[----:B------:R0:W1:Y:S03]  /*10ef0*/  SYNCS.PHASECHK.TRANS64.TRYWAIT P0, [R3+URZ+0x12420], R0 ;  /* 0x01242000030075a7 */ /* 0x000066000800017f */
[----:B-1----:R-:W-:Y:S05]  /*10f00*/  @!P0 NANOSLEEP.SYNCS 0x989680 ;  /* 0x009896800000895d */ /* 0x002fea0003900000 */
[----:B------:R-:W1:Y:S02]  /*10f10*/  @!P0 SYNCS.PHASECHK.TRANS64 P0, [R3+URZ+0x12420], R0 ;  /* 0x01242000030085a7 */ /* 0x000e64000800007f */
[----:B-1----:R-:W-:Y:S05]  /*10f20*/  @!P0 BRA `(.L_x_12723) ;  /* 0xfffffffc00ec8947 */ /* 0x002fea000383ffff */
[----:B------:R-:W-:Y:S05]  /*10f30*/  BRA `(.L_x_12781) ;  /* 0xffffffe000447947 */ /* 0x000fea000383ffff */
.L_x_12728:
[----:B0-----:R0:W1:Y:S02]  /*10f40*/  SYNCS.PHASECHK.TRANS64.TRYWAIT P0, [R7+URZ+0x12480], R4 ;  /* 0x01248004070075a7 */ /* 0x001064000800017f */
[----:B-1----:R-:W-:Y:S05]  /*10f50*/  @!P0 NANOSLEEP.SYNCS 0x989680 ;  /* 0x009896800000895d */ /* 0x002fea0003900000 */
[----:B------:R-:W1:Y:S02]  /*10f60*/  @!P0 SYNCS.PHASECHK.TRANS64 P0, [R7+URZ+0x12480], R4 ;  /* 0x01248004070085a7 */ /* 0x000e64000800007f */
[----:B-1----:R-:W-:Y:S05]  /*10f70*/  @!P0 BRA `(.L_x_12728) ;  /* 0xfffffffc00f08947 */ /* 0x002fea000383ffff */
[----:B------:R-:W-:Y:S05]  /*10f80*/  BRA `(.L_x_12782) ;  /* 0xffffffe000ec7947 */ /* 0x000fea000383ffff */
.L_x_12732:
[----:B-1----:R1:W2:Y:S02]  /*10f90*/  SYNCS.PHASECHK.TRANS64.TRYWAIT P0, [R7+URZ+0x12440], R4 ;  /* 0x01244004070075a7 */ /* 0x0022a4000800017f */
[----:B--2---:R-:W-:Y:S05]  /*10fa0*/  @!P0 NANOSLEEP.SYNCS 0x989680 ;  /* 0x009896800000895d */ /* 0x004fea0003900000 */
[----:B------:R-:W2:Y:S02]  /*10fb0*/  @!P0 SYNCS.PHASECHK.TRANS64 P0, [R7+URZ+0x12440], R4 ;  /* 0x01244004070085a7 */ /* 0x000ea4000800007f */
[----:B--2---:R-:W-:Y:S05]  /*10fc0*/  @!P0 BRA `(.L_x_12732) ;  /* 0xfffffffc00f08947 */ /* 0x004fea000383ffff */
[----:B------:R-:W-:Y:S05]  /*10fd0*/  BRA `(.L_x_12783) ;  /* 0xffffffe400587947 */ /* 0x000fea000383ffff */
.L_x_12737:
[----:B-1----:R1:W2:Y:S02]  /*10fe0*/  SYNCS.PHASECHK.TRANS64.TRYWAIT P0, [R20+URZ+0x12470], R5 ;  /* 0x01247005140075a7 */ /* 0x0022a4000800017f */
[----:B--2---:R-:W-:Y:S05]  /*10ff0*/  @!P0 NANOSLEEP.SYNCS 0x989680 ;  /* 0x009896800000895d */ /* 0x004fea0003900000 */
[----:B------:R-:W2:Y:S02]  /*11000*/  @!P0 SYNCS.PHASECHK.TRANS64 P0, [R20+URZ+0x12470], R5 ;  /* 0x01247005140085a7 */ /* 0x000ea4000800007f */
[----:B--2---:R-:W-:Y:S05]  /*11010*/  @!P0 BRA `(.L_x_12737) ;  /* 0xfffffffc00f08947 */ /* 0x004fea000383ffff */
[----:B------:R-:W-:Y:S05]  /*11020*/  BRA `(.L_x_12784) ;  /* 0xffffffe400e07947 */ /* 0x000fea000383ffff */
.L_x_12739:
[----:B0-----:R0:W1:Y:S02]  /*11030*/  SYNCS.PHASECHK.TRANS64.TRYWAIT P0, [R20+URZ+0x12460], R5 ;  /* 0x01246005140075a7 */ /* 0x001064000800017f */
[----:B-1----:R-:W-:Y:S05]  /*11040*/  @!P0 NANOSLEEP.SYNCS 0x989680 ;  /* 0x009896800000895d */ /* 0x002fea0003900000 */
[----:B------:R-:W1:Y:S02]  /*11050*/  @!P0 SYNCS.PHASECHK.TRANS64 P0, [R20+URZ+0x12460], R5 ;  /* 0x01246005140085a7 */ /* 0x000e64000800007f */
[----:B-1----:R-:W-:Y:S05]  /*11060*/  @!P0 BRA `(.L_x_12739) ;  /* 0xfffffffc00f08947 */ /* 0x002fea000383ffff */
[----:B------:R-:W-:Y:S05]  /*11070*/  BRA `(.L_x_12785) ;  /* 0xffffffe400e47947 */ /* 0x000fea000383ffff */
.L_x_12745:
[----:B0-----:R0:W1:Y:S02]  /*11080*/  SYNCS.PHASECHK.TRANS64.TRYWAIT P0, [R12+URZ+0x12470], R5 ;  /* 0x012470050c0075a7 */ /* 0x001064000800017f */
[----:B-1----:R-:W-:Y:S05]  /*11090*/  @!P0 NANOSLEEP.SYNCS 0x989680 ;  /* 0x009896800000895d */ /* 0x002fea0003900000 */
[----:B------:R-:W1:Y:S02]  /*110a0*/  @!P0 SYNCS.PHASECHK.TRANS64 P0, [R12+URZ+0x12470], R5 ;  /* 0x012470050c0085a7 */ /* 0x000e64000800007f */
[----:B-1----:R-:W-:Y:S05]  /*110b0*/  @!P0 BRA `(.L_x_12745) ;  /* 0xfffffffc00f08947 */ /* 0x002fea000383ffff */
[----:B------:R-:W-:Y:S05]  /*110c0*/  BRA `(.L_x_12786) ;  /* 0xffffffe800dc7947 */ /* 0x000fea000383ffff */
.L_x_12747:
[----:B0-----:R0:W1:Y:S02]  /*110d0*/  SYNCS.PHASECHK.TRANS64.TRYWAIT P0, [R12+URZ+0x12460], R5 ;  /* 0x012460050c0075a7 */ /* 0x001064000800017f */
[----:B-1----:R-:W-:Y:S05]  /*110e0*/  @!P0 NANOSLEEP.SYNCS 0x989680 ;  /* 0x009896800000895d */ /* 0x002fea0003900000 */
[----:B------:R-:W1:Y:S02]  /*110f0*/  @!P0 SYNCS.PHASECHK.TRANS64 P0, [R12+URZ+0x12460], R5 ;  /* 0x012460050c0085a7 */ /* 0x000e64000800007f */
[----:B-1----:R-:W-:Y:S05]  /*11100*/  @!P0 BRA `(.L_x_12747) ;  /* 0xfffffffc00f08947 */ /* 0x002fea000383ffff */
[----:B------:R-:W-:Y:S05]  /*11110*/  BRA `(.L_x_12787) ;  /* 0xffffffe800f47947 */ /* 0x000fea000383ffff */
.L_x_12749:
[----:B0-----:R0:W1:Y:S02]  /*11120*/  SYNCS.PHASECHK.TRANS64.TRYWAIT P0, [R9+URZ+0x12420], R4 ;  /* 0x01242004090075a7 */ /* 0x001064000800017f */
[----:B-1----:R-:W-:Y:S05]  /*11130*/  @!P0 NANOSLEEP.SYNCS 0x989680 ;  /* 0x009896800000895d */ /* 0x002fea0003900000 */
[----:B------:R-:W1:Y:S02]  /*11140*/  @!P0 SYNCS.PHASECHK.TRANS64 P0, [R9+URZ+0x12420], R4 ;  /* 0x01242004090085a7 */ /* 0x000e64000800007f */
[----:B-1----:R-:W-:Y:S05]  /*11150*/  @!P0 BRA `(.L_x_12749) ;  /* 0xfffffffc00f08947 */ /* 0x002fea000383ffff */
[----:B------:R-:W-:Y:S05]  /*11160*/  BRA `(.L_x_12788) ;  /* 0xffffffec00cc7947 */ /* 0x000fea000383ffff */
.L_x_12751:
[----:B0-----:R0:W1:Y:S02]  /*11170*/  SYNCS.PHASECHK.TRANS64.TRYWAIT P1, [R7+URZ], R4 ;  /* 0x00000004070075a7 */ /* 0x001064000802017f */
[----:B-1----:R-:W-:Y:S05]  /*11180*/  @!P1 NANOSLEEP.SYNCS 0x989680 ;  /* 0x009896800000995d */ /* 0x002fea0003900000 */
[----:B------:R-:W1:Y:S02]  /*11190*/  @!P1 SYNCS.PHASECHK.TRANS64 P1, [R7+URZ], R4 ;  /* 0x00000004070095a7 */ /* 0x000e64000802007f */
[----:B-1----:R-:W-:Y:S05]  /*111a0*/  @!P1 BRA `(.L_x_12751) ;  /* 0xfffffffc00f09947 */ /* 0x002fea000383ffff */
[----:B------:R-:W-:Y:S05]  /*111b0*/  BRA `(.L_x_12789) ;  /* 0xfffffff000107947 */ /* 0x000fea000383ffff */
.L_x_12752:
[----:B-1----:R1:W2:Y:S02]  /*111c0*/  SYNCS.PHASECHK.TRANS64.TRYWAIT P1, [R5+URZ], R0 ;  /* 0x00000000050075a7 */ /* 0x0022a4000802017f */
[----:B--2---:R-:W-:Y:S05]  /*111d0*/  @!P1 NANOSLEEP.SYNCS 0x989680 ;  /* 0x009896800000995d */ /* 0x004fea0003900000 */
[----:B------:R-:W2:Y:S02]  /*111e0*/  @!P1 SYNCS.PHASECHK.TRANS64 P1, [R5+URZ], R0 ;  /* 0x00000000050095a7 */ /* 0x000ea4000802007f */
[----:B--2---:R-:W-:Y:S05]  /*111f0*/  @!P1 BRA `(.L_x_12752) ;  /* 0xfffffffc00f09947 */ /* 0x004fea000383ffff */
[----:B------:R-:W-:Y:S05]  /*11200*/  BRA `(.L_x_12790) ;  /* 0xfffffff000047947 */ /* 0x000fea000383ffff */
.L_x_12754:
[----:B--2---:R2:W3:Y:S02]  /*11210*/  SYNCS.PHASECHK.TRANS64.TRYWAIT P1, [R3+URZ+0x12460], R4 ;  /* 0x01246004030075a7 */ /* 0x0044e4000802017f */
[----:B---3--:R-:W-:Y:S05]  /*11220*/  @!P1 NANOSLEEP.SYNCS 0x989680 ;  /* 0x009896800000995d */ /* 0x008fea0003900000 */
[----:B------:R-:W3:Y:S02]  /*11230*/  @!P1 SYNCS.PHASECHK.TRANS64 P1, [R3+URZ+0x12460], R4 ;  /* 0x01246004030095a7 */ /* 0x000ee4000802007f */
[----:B---3--:R-:W-:Y:S05]  /*11240*/  @!P1 BRA `(.L_x_12754) ;  /* 0xfffffffc00f09947 */ /* 0x008fea000383ffff */
[----:B------:R-:W-:Y:S05]  /*11250*/  BRA `(.L_x_12791) ;  /* 0xfffffff000047947 */ /* 0x000fea000383ffff */
.L_x_12756:
[----:B-1----:R1:W3:Y:S02]  /*11260*/  SYNCS.PHASECHK.TRANS64.TRYWAIT P1, [R5+URZ+0x12460], R0 ;  /* 0x01246000050075a7 */ /* 0x0022e4000802017f */
[----:B---3--:R-:W-:Y:S05]  /*11270*/  @!P1 NANOSLEEP.SYNCS 0x989680 ;  /* 0x009896800000995d */ /* 0x008fea0003900000 */
[----:B------:R-:W3:Y:S02]  /*11280*/  @!P1 SYNCS.PHASECHK.TRANS64 P1, [R5+URZ+0x12460], R0 ;  /* 0x01246000050095a7 */ /* 0x000ee4000802007f */
[----:B---3--:R-:W-:Y:S05]  /*11290*/  @!P1 BRA `(.L_x_12756) ;  /* 0xfffffffc00f09947 */ /* 0x008fea000383ffff */
[----:B------:R-:W-:Y:S05]  /*112a0*/  BRA `(.L_x_12792) ;  /* 0xfffffff000047947 */ /* 0x000fea000383ffff */
.L_x_12758:
[----:B---3--:R3:W4:Y:S02]  /*112b0*/  SYNCS.PHASECHK.TRANS64.TRYWAIT P0, [R3+URZ+0x12480], R4 ;  /* 0x01248004030075a7 */ /* 0x008724000800017f */
[----:B----4-:R-:W-:Y:S05]  /*112c0*/  @!P0 NANOSLEEP.SYNCS 0x989680 ;  /* 0x009896800000895d */ /* 0x010fea0003900000 */
[----:B------:R-:W4:Y:S02]  /*112d0*/  @!P0 SYNCS.PHASECHK.TRANS64 P0, [R3+URZ+0x12480], R4 ;  /* 0x01248004030085a7 */ /* 0x000f24000800007f */
[----:B----4-:R-:W-:Y:S05]  /*112e0*/  @!P0 BRA `(.L_x_12758) ;  /* 0xfffffffc00f08947 */ /* 0x010fea000383ffff */
[----:B------:R-:W-:Y:S05]  /*112f0*/  BRA `(.L_x_12759) ;  /* 0xfffffff000007947 */ /* 0x000fea000383ffff */
.L_x_12793:
        /* <DEDUP_REMOVED lines=16> */
.L_x_13380:


//--------------------- .text._ZN7cutlass13device_kernelIN5flash11enable_sm90INS1_16FlashAttnFwdSm90INS1_25CollectiveMainloopFwdSm90ILi2EN4cute5tupleIJNS5_1CILi1EEES8_S8_EEENS6_IJNS7_ILi192EEENS7_ILi160EEENS7_ILi64EEEEEELi64ENS_12float_e4m3_tEfNS_4arch4Sm90ELb1ELb0ELb1ELb1ELb0ELb0ELb0ELb1ELb1ELb1ELb1ELb0EEENS1_21CollectiveEpilogueFwdINS6_IJSA_SC_SB_EEES9_NS_10bfloat16_tESG_Li384ELb1ELb1ELb1ELb1EEENS1_36VarlenDynamicPersistentTileSchedulerILi192ELi160ELi384ELi128ELb1ELb1ELb1ELb1ELb1ELb1EEEEEEEEEvNT_6ParamsE --------------------------
	.section	.text._ZN7cutlass13device_kernelIN5flash11enable_sm90INS1_16FlashAttnFwdSm90INS1_25CollectiveMainloopFwdSm90ILi2EN4cute5tupleIJNS5_1CILi1EEES8_S8_EEENS6_IJNS7_ILi192EEENS7_ILi160EEENS7_ILi64EEEEEELi64ENS_12float_e4m3_tEfNS_4arch4Sm90ELb1ELb0ELb1ELb1ELb0ELb0ELb0ELb1ELb1ELb1ELb1ELb0EEENS1_21CollectiveEpilogueFwdINS6_IJSA_SC_SB_EEES9_NS_10bfloat16_tESG_Li384ELb1ELb1ELb1ELb1EEENS1_36VarlenDynamicPersistentTileSchedulerILi192ELi160ELi384ELi128ELb1ELb1ELb1ELb1ELb1ELb1EEEEEEEEEvNT_6ParamsE,"ax",@progbits
	.align	128
.text._ZN7cutlass13device_kernelIN5flash11enable_sm90INS1_16FlashAttnFwdSm90INS1_25CollectiveMainloopFwdSm90ILi2EN4cute5tupleIJNS5_1CILi1EEES8_S8_EEENS6_IJNS7_ILi192EEENS7_ILi160EEENS7_ILi64EEEEEELi64ENS_12float_e4m3_tEfNS_4arch4Sm90ELb1ELb0ELb1ELb1ELb0ELb0ELb0ELb1ELb1ELb1ELb1ELb0EEENS1_21CollectiveEpilogueFwdINS6_IJSA_SC_SB_EEES9_NS_10bfloat16_tESG_Li384ELb1ELb1ELb1ELb1EEENS1_36VarlenDynamicPersistentTileSchedulerILi192ELi160ELi384ELi128ELb1ELb1ELb1ELb1ELb1ELb1EEEEEEEEEvNT_6ParamsE:
        .type           _ZN7cutlass13device_kernelIN5flash11enable_sm90INS1_16FlashAttnFwdSm90INS1_25CollectiveMainloopFwdSm90ILi2EN4cute5tupleIJNS5_1CILi1EEES8_S8_EEENS6_IJNS7_ILi192EEENS7_ILi160EEENS7_ILi64EEEEEELi64ENS_12float_e4m3_tEfNS_4arch4Sm90ELb1ELb0ELb1ELb1ELb0ELb0ELb0ELb1ELb1ELb1ELb1ELb0EEENS1_21CollectiveEpilogueFwdINS6_IJSA_SC_SB_EEES9_NS_10bfloat16_tESG_Li384ELb1ELb1ELb1ELb1EEENS1_36VarlenDynamicPersistentTileSchedulerILi192ELi160ELi384ELi128ELb1ELb1ELb1ELb1ELb1ELb1EEEEEEEEEvNT_6ParamsE,@function
        .size           _ZN7cutlass13device_kernelIN5flash11enable_sm90INS1_16FlashAttnFwdSm90INS1_25CollectiveMainloopFwdSm90ILi2EN4cute5tupleIJNS5_1CILi1EEES8_S8_EEENS6_IJNS7_ILi192EEENS7_ILi160EEENS7_ILi64EEEEEELi64ENS_12float_e4m3_tEfNS_4arch4Sm90ELb1ELb0ELb1ELb1ELb0ELb0ELb0ELb1ELb1ELb1ELb1ELb0EEENS1_21CollectiveEpilogueFwdINS6_IJSA_SC_SB_EEES9_NS_10bfloat16_tESG_Li384ELb1ELb1ELb1ELb1EEENS1_36VarlenDynamicPersistentTileSchedulerILi192ELi160ELi384ELi128ELb1ELb1ELb1ELb1ELb1ELb1EEEEEEEEEvNT_6ParamsE,(.L_x_13381 - _ZN7cutlass13device_kernelIN5flash11enable_sm90INS1_16FlashAttnFwdSm90INS1_25CollectiveMainloopFwdSm90ILi2EN4cute5tupleIJNS5_1CILi1EEES8_S8_EEENS6_IJNS7_ILi192EEENS7_ILi160EEENS7_ILi64EEEEEELi64ENS_12float_e4m3_tEfNS_4arch4Sm90ELb1ELb0ELb1ELb1ELb0ELb0ELb0ELb1ELb1ELb1ELb1ELb0EEENS1_21CollectiveEpilogueFwdINS6_IJSA_SC_SB_EEES9_NS_10bfloat16_tESG_Li384ELb1ELb1ELb1ELb1EEENS1_36VarlenDynamicPersistentTileSchedulerILi192ELi160ELi384ELi128ELb1ELb1ELb1ELb1ELb1ELb1EEEEEEEEEvNT_6ParamsE)
        .other          _ZN7cutlass13device_kernelIN5flash11enable_sm90INS1_16FlashAttnFwdSm90INS1_25CollectiveMainloopFwdSm90ILi2EN4cute5tupleIJNS5_1CILi1EEES8_S8_EEENS6_IJNS7_ILi192EEENS7_ILi160EEENS7_ILi64EEEEEELi64ENS_12float_e4m3_tEfNS_4arch4Sm90ELb1ELb0ELb1ELb1ELb0ELb0ELb0ELb1ELb1ELb1ELb1ELb0EEENS1_21CollectiveEpilogueFwdINS6_IJSA_SC_SB_EEES9_NS_10bfloat16_tESG_Li384ELb1ELb1ELb1ELb1EEENS1_36VarlenDynamicPersistentTileSchedulerILi192ELi160ELi384ELi128ELb1ELb1ELb1ELb1ELb1ELb1EEEEEEEEEvNT_6ParamsE,@"STO_CUDA_ENTRY STV_DEFAULT"
_ZN7cutlass13device_kernelIN5flash11enable_sm90INS1_16FlashAttnFwdSm90INS1_25CollectiveMainloopFwdSm90ILi2EN4cute5tupleIJNS5_1CILi1EEES8_S8_EEENS6_IJNS7_ILi192EEENS7_ILi160EEENS7_ILi64EEEEEELi64ENS_12float_e4m3_tEfNS_4arch4Sm90ELb1ELb0ELb1ELb1ELb0ELb0ELb0ELb1ELb1ELb1ELb1ELb0EEENS1_21CollectiveEpilogueFwdINS6_IJSA_SC_SB_EEES9_NS_10bfloat16_tESG_Li384ELb1ELb1ELb1ELb1EEENS1_36VarlenDynamicPersistentTileSchedulerILi192ELi160ELi384ELi128ELb1ELb1ELb1ELb1ELb1ELb1EEEEEEEEEvNT_6ParamsE:
        /* <DEDUP_REMOVED lines=18> */
.L_x_12795:
[----:B------:R-:W-:Y:S05]  /*0120*/  BSYNC B0 ;  /* 0x0000000000007941 */ /* 0x000fea0003800000 */
.L_x_12794:
        /* <DEDUP_REMOVED lines=41> */
.L_x_12796:
        /* <DEDUP_REMOVED lines=22> */
.L_x_12797:
        /* <DEDUP_REMOVED lines=18> */
.L_x_12798:
        /* <DEDUP_REMOVED lines=22> */
.L_x_12799:
        /* <DEDUP_REMOVED lines=22> */
.L_x_12800:
[----:B------:R-:W-:Y:S01]  /*0900*/  PLOP3.LUT P0, PT, PT, PT, UP0, 0x80, 0x0 ;  /* 0x000000000000781c */ /* 0x000fe20003f0f008 */
[----:B------:R-:W-:Y:S01]  /*0910*/  UMOV UR38, 0x1 ;  /* 0x0000000100267882 */ /* 0x000fe20000000000 */
[----:B------:R-:W-:Y:S01]  /*0920*/  NOP ;  /* 0x0000000000007918 */ /* 0x000fe20000000000 */
[----:B------:R-:W-:Y:S01]  /*0930*/  USEL UR38, UR38, 0x2, !UP0 ;  /* 0x0000000226267887 */ /* 0x000fe2000c000000 */
[----:B------:R-:W-:Y:S01]  /*0940*/  ULDC.64 UR52, c[0x0][0x208] ;  /* 0x0000820000347ab9 */ /* 0x000fe20000000a00 */
[----:B012-4-:R-:W-:Y:S08]  /*0950*/  BAR.SYNC.DEFER_BLOCKING 0x0 ;  /* 0x0000000000007b1d */ /* 0x017ff00000010000 */
[----:B------:R-:W-:Y:S05]  /*0960*/  @!P0 BRA `(.L_x_12801) ;  /* 0x000000e000388947 */ /* 0x000fea0003800000 */
.L_x_12802:
        /* <DEDUP_REMOVED lines=29> */
[-C--:B------:R-:W-:Y:S01]  /*0b40*/  LEA.HI R4, R0, R13.reuse, RZ, 0x5 ;  /* 0x0000000d00047211 */ /* 0x080fe200078f28ff */
[----:B------:R-:W-:Y:S01]  /*0b50*/  IMAD.HI R2, R14, 0x55555556, RZ ;  /* 0x555555560e027827 */ /* 0x000fe200078e02ff */
[----:B------:R-:W-:-:S02]  /*0b60*/  LEA.HI R11, R0, R13, RZ, 0x2 ;  /* 0x0000000d000b7211 */ /* 0x000fc400078f10ff */
[----:B------:R-:W-:Y:S01]  /*0b70*/  SHF.R.S32.HI R7, RZ, 0x1f, R12 ;  /* 0x0000001fff077819 */ /* 0x000fe2000001140c */
[----:B------:R-:W-:Y:S01]  /*0b80*/  IMAD.SHL.U32 R5, R4, 0x20, RZ ;  /* 0x0000002004057824 */ /* 0x000fe200078e00ff */
[----:B------:R-:W-:Y:S02]  /*0b90*/  LOP3.LUT R4, R3, 0x3fffff0, RZ, 0xc0, !PT ;  /* 0x03fffff003047812 */ /* 0x000fe400078ec0ff */
[----:B------:R-:W-:Y:S02]  /*0ba0*/  LEA.HI R8, R7, R12, RZ, 0x2 ;  /* 0x0000000c07087211 */ /* 0x000fe400078f10ff */
[----:B------:R-:W-:Y:S01]  /*0bb0*/  LEA.HI R3, R3, R6, RZ, 0x1 ;  /* 0x0000000603037211 */ /* 0x000fe200078f08ff */
[----:B------:R-:W-:Y:S01]  /*0bc0*/  IMAD.IADD R4, R13, 0x1, -R4 ;  /* 0x000000010d047824 */ /* 0x000fe200078e0a04 */
[--C-:B------:R-:W-:Y:S02]  /*0bd0*/  SHF.R.S32.HI R9, RZ, 0x2, R8.reuse ;  /* 0x00000002ff097819 */ /* 0x100fe40000011408 */
        /* <DEDUP_REMOVED lines=17> */
[----:B------:R-:W-:Y:S01]  /*0cf0*/  LOP3.LUT R8, R8, 0x7ffffffc, RZ, 0xc0, !PT ;  /* 0x7ffffffc08087812 */ /* 0x000fe200078ec0ff */
[----:B------:R-:W-:Y:S01]  /*0d00*/  IMAD R5, R2, 0x40, R7 ;  /* 0x0000004002057824 */ /* 0x000fe200078e0207 */
[----:B------:R-:W-:Y:S01]  /*0d10*/  SHF.R.S32.HI R2, RZ, 0x3, R0 ;  /* 0x00000003ff027819 */ /* 0x000fe20000011400 */
[C---:B------:R-:W-:Y:S01]  /*0d20*/  IMAD.IADD R11, R13.reuse, 0x1, -R11 ;  /* 0x000000010d0b7824 */ /* 0x040fe200078e0a0b */
[----:B------:R0:W-:Y:S01]  /*0d30*/  STL [R1+0x18], R3 ;  /* 0x0000180301007387 */ /* 0x0001e20000100800 */
[----:B------:R-:W-:-:S02]  /*0d40*/  IMAD.IADD R18, R13, 0x1, -R18 ;  /* 0x000000010d127824 */ /* 0x000fc400078e0a12 */
[----:B------:R-:W-:Y:S01]  /*0d50*/  IMAD.IADD R8, R12, 0x1, -R8 ;  /* 0x000000010c087824 */ /* 0x000fe200078e0a08 */
[----:B------:R1:W-:Y:S01]  /*0d60*/  STL [R1+0x14], R5 ;  /* 0x0000140501007387 */ /* 0x0003e20000100800 */
[----:B------:R-:W-:Y:S02]  /*0d70*/  IMAD.SHL.U32 R19, R18, 0x8, RZ ;  /* 0x0000000812137824 */ /* 0x000fe400078e00ff */
[----:B------:R-:W-:Y:S01]  /*0d80*/  IMAD.SHL.U32 R16, R8, 0x2, RZ ;  /* 0x0000000208107824 */ /* 0x000fe200078e00ff */
[----:B0-----:R-:W-:-:S03]  /*0d90*/  LEA.HI R3, R11, R11, RZ, 0x1 ;  /* 0x0000000b0b037211 */ /* 0x001fc600078f08ff */
[C---:B------:R-:W-:Y:S01]  /*0da0*/  VIADD R2, R16.reuse, 0x10 ;  /* 0x0000001010027836 */ /* 0x040fe20000000000 */
[----:B------:R-:W-:Y:S01]  /*0db0*/  SHF.R.S32.HI R0, RZ, 0x1f, R19 ;  /* 0x0000001fff007819 */ /* 0x000fe20000011413 */
[C---:B------:R-:W-:Y:S01]  /*0dc0*/  VIADD R0, R16.reuse, 0x18 ;  /* 0x0000001810007836 */ /* 0x040fe20000000000 */
[----:B------:R-:W-:Y:S01]  /*0dd0*/  LOP3.LUT R4, R3, 0x1ffffffe, RZ, 0xc0, !PT ;  /* 0x1ffffffe03047812 */ /* 0x000fe200078ec0ff */
[C---:B------:R-:W-:Y:S02]  /*0de0*/  VIADD R3, R16.reuse, 0x8 ;  /* 0x0000000810037836 */ /* 0x040fe40000000000 */
[C---:B------:R-:W-:Y:S02]  /*0df0*/  VIADD R157, R16.reuse, 0x20 ;  /* 0x00000020109d7836 */ /* 0x040fe40000000000 */
[C---:B------:R-:W-:Y:S01]  /*0e00*/  VIADD R156, R16.reuse, 0x28 ;  /* 0x00000028109c7836 */ /* 0x040fe20000000000 */
[----:B------:R-:W-:Y:S01]  /*0e10*/  SHF.R.S32.HI R6, RZ, 0x1f, R3 ;  /* 0x0000001fff067819 */ /* 0x000fe20000011403 */
[C---:B------:R-:W-:Y:S01]  /*0e20*/  VIADD R23, R16.reuse, 0x30 ;  /* 0x0000003010177836 */ /* 0x040fe20000000000 */
[----:B------:R-:W-:Y:S01]  /*0e30*/  SHF.R.S32.HI R3, RZ, 0x1f, R2 ;  /* 0x0000001fff037819 */ /* 0x000fe20000011402 */
[----:B------:R-:W-:Y:S01]  /*0e40*/  VIADD R22, R16, 0x38 ;  /* 0x0000003810167836 */ /* 0x000fe20000000000 */
[----:B------:R-:W-:Y:S01]  /*0e50*/  SHF.R.S32.HI R2, RZ, 0x1f, R0 ;  /* 0x0000001fff027819 */ /* 0x000fe20000011400 */
[----:B------:R-:W-:Y:S01]  /*0e60*/  IMAD.IADD R4, R11, 0x1, -R4 ;  /* 0x000000010b047824 */ /* 0x000fe200078e0a04 */
[----:B------:R-:W-:-:S02]  /*0e70*/  SHF.R.S32.HI R0, RZ, 0x1f, R157 ;  /* 0x0000001fff007819 */ /* 0x000fc4000001149d */
[----:B------:R-:W-:Y:S01]  /*0e80*/  SHF.R.S32.HI R3, RZ, 0x1f, R156 ;  /* 0x0000001fff037819 */ /* 0x000fe2000001149c */
[----:B------:R-:W-:Y:S01]  /*0e90*/  IMAD R17, R4, 0x8, R5 ;  /* 0x0000000804117824 */ /* 0x000fe200078e0205 */
[----:B------:R-:W-:Y:S02]  /*0ea0*/  SHF.R.S32.HI R2, RZ, 0x1f, R23 ;  /* 0x0000001fff027819 */ /* 0x000fe40000011417 */
[----:B-1----:R-:W-:-:S07]  /*0eb0*/  SHF.R.S32.HI R0, RZ, 0x1f, R22 ;  /* 0x0000001fff007819 */ /* 0x002fce0000011416 */
.L_x_12851:
        /* <DEDUP_REMOVED lines=56> */
.L_x_12803:
        /* <DEDUP_REMOVED lines=8> */
.L_x_12804:
        /* <DEDUP_REMOVED lines=13> */
.L_x_12805:
        /* <DEDUP_REMOVED lines=62> */
.L_x_12806:
        /* <DEDUP_REMOVED lines=12> */
[----:B------:R-:W-:Y:S02]  /*1830*/  R2UR UR54, R0 ;  /* 0x00000000003672ca */ /* 0x000fe400000e0000 */
        /* <DEDUP_REMOVED lines=10> */
[----:B------:R-:W-:-:S06]  /*18e0*/  UISETP.GT.AND UP0, UPT, UR54, UR43, UPT ;  /* 0x0000002b3600728c */ /* 0x000fcc000bf04270 */
[----:B------:R-:W-:-:S13]  /*18f0*/  PLOP3.LUT P1, PT, PT, PT, UP0, 0x80, 0x0 ;  /* 0x000000000000781c */ /* 0x000fda0003f2f008 */
[----:B------:R-:W-:Y:S05]  /*1900*/  @!P1 BRA `(.L_x_12807) ;  /* 0x000000a400989947 */ /* 0x000fea0003800000 */
        /* <DEDUP_REMOVED lines=36> */
.L_x_12808:
        /* <DEDUP_REMOVED lines=42> */
.L_x_12946:
[----:B------:R-:W-:Y:S05]  /*1df0*/  @!P1 BRA `(.L_x_12810) ;  /* 0x0000000000049947 */ /* 0x000fea0003800000 */
[----:B------:R-:W-:Y:S01]  /*1e00*/  BPT.TRAP 0x1 ;  /* 0x000000040000795c */ /* 0x000fe20000300000 */
.L_x_12810:
[----:B0-----:R-:W-:Y:S02]  /*1e10*/  IMAD.U32 R2, RZ, RZ, UR46 ;  /* 0x0000002eff027e24 */ /* 0x001fe4000f8e00ff */
[----:B------:R-:W-:-:S03]  /*1e20*/  IMAD.U32 R3, RZ, RZ, UR47 ;  /* 0x0000002fff037e24 */ /* 0x000fc6000f8e00ff */
[----:B------:R-:W-:Y:S02]  /*1e30*/  LEA R2, R2, UR45, 0x3 ;  /* 0x0000002d02027c11 */ /* 0x000fe4000f8e18ff */
[----:B------:R-:W-:-:S04]  /*1e40*/  SHF.L.U32 R3, R3, 0x1f, RZ ;  /* 0x0000001f03037819 */ /* 0x000fc800000006ff */
[----:B------:R0:W1:Y:S01]  /*1e50*/  SYNCS.PHASECHK.TRANS64.TRYWAIT P0, [R2+URZ+0x13230], R3 ;  /* 0x01323003020075a7 */ /* 0x000062000800017f */
[----:B------:R-:W-:Y:S05]  /*1e60*/  @!P1 BRA `(.L_x_12811) ;  /* 0x0000000000049947 */ /* 0x000fea0003800000 */
[----:B------:R-:W-:Y:S01]  /*1e70*/  BPT.TRAP 0x1 ;  /* 0x000000040000795c */ /* 0x000fe20000300000 */
.L_x_12811:
[----:B-1----:R-:W-:Y:S05]  /*1e80*/  @P0 BRA `(.L_x_12812) ;  /* 0x0000000000080947 */ /* 0x002fea0003800000 */
[----:B------:R-:W1:Y:S02]  /*1e90*/  SYNCS.PHASECHK.TRANS64.TRYWAIT P0, [R2+URZ+0x13230], R3 ;  /* 0x01323003020075a7 */ /* 0x000e64000800017f */
[----:B-1----:R-:W-:Y:S05]  /*1ea0*/  @!P0 BRA `(.L_x_12813) ;  /* 0x0000012400448947 */ /* 0x002fea0003800000 */
.L_x_12812:
        /* <DEDUP_REMOVED lines=13> */
[----:B------:R-:W-:Y:S01]  /*1f80*/  UIADD3 UR7, UR8, 0x2, URZ ;  /* 0x0000000208077890 */ /* 0x000fe2000fffe03f */
[----:B------:R-:W-:Y:S01]  /*1f90*/  ULDC UR20, c[0x0][0x988] ;  /* 0x0002620000147ab9 */ /* 0x000fe20000000800 */
[----:B------:R-:W-:-:S06]  /*1fa0*/  UIADD3 UR23, UR54, -0x2, URZ ;  /* 0xfffffffe36177890 */ /* 0x000fcc000fffe03f */
        /* <DEDUP_REMOVED lines=30> */
[----:B------:R-:W-:Y:S01]  /*2190*/  QGMMA.64x32x32.F32.E4M3.E4M3 R24, gdesc[UR8], RZ, !UPT, gsb0 ;  /* 0x00600000081879f3 */ /* 0x000fe2000c0008ff */
[----:B------:R-:W-:Y:S02]  /*21a0*/  ULDC UR10, c[0x0][0x448] ;  /* 0x00011200000a7ab9 */ /* 0x000fe40000000800 */
[----:B------:R-:W-:-:S03]  /*21b0*/  UISETP.NE.AND UP0, UPT, UR10, 0x1, UPT ;  /* 0x000000010a00788c */ /* 0x000fc6000bf05270 */
[----:B------:R-:W-:-:S03]  /*21c0*/  UMOV UR10, UR40 ;  /* 0x00000028000a7c82 */ /* 0x000fc60008000000 */
[----:B------:R-:W-:-:S05]  /*21d0*/  PLOP3.LUT P2, PT, PT, PT, UP0, 0x80, 0x0 ;  /* 0x000000000000781c */ /* 0x000fca0003f4f008 */
[----:B------:R-:W-:Y:S01]  /*21e0*/  @UP0 ULDC UR11, c[0x0][0x450] ;  /* 0x00011400000b0ab9 */ /* 0x000fe20000000800 */
        /* <DEDUP_REMOVED lines=8> */
[----:B------:R-:W-:Y:S02]  /*2270*/  VIADD R89, R17, UR40 ;  /* 0x0000002811597c36 */ /* 0x000fe40008000000 */
        /* <DEDUP_REMOVED lines=8> */
[C---:B01----:R-:W-:Y:S01]  /*2300*/  FMUL.FTZ R3, R0.reuse, R88 ;  /* 0x0000005800037220 */ /* 0x043fe20000410000 */
        /* <DEDUP_REMOVED lines=11> */
[----:B------:R-:W2:Y:S08]  /*23c0*/  MUFU.TANH R93, R93 ;  /* 0x0000005d005d7308 */ /* 0x000eb00000002400 */
[----:B------:R-:W3:Y:S08]  /*23d0*/  MUFU.TANH R97, R97 ;  /* 0x0000006100617308 */ /* 0x000ef00000002400 */
        /* <DEDUP_REMOVED lines=38> */
[----:B------:R-:W5:Y:S01]  /*2640*/  MUFU.TANH R78, R78 ;  /* 0x0000004e004e7308 */ /* 0x000f620000002400 */
[----:B------:R-:W-:Y:S01]  /*2650*/  QGMMA.64x32x32.F32.E4M3.E4M3 R40, gdesc[UR4], R40, gsb0 ;  /* 0x00600000042879f3 */ /* 0x000fe20008000828 */
[----:B------:R-:W-:Y:S01]  /*2660*/  @UP0 ULDC UR6, c[0x0][0x44c] ;  /* 0x0001130000060ab9 */ /* 0x000fe20000000800 */
[----:B------:R-:W-:Y:S01]  /*2670*/  UIMAD UR7, UR54, -0xa0, UR50 ;  /* 0xffffff60360778a4 */ /* 0x000fe2000f8e0232 */
[----:B------:R-:W-:Y:S01]  /*2680*/  @P2 IMAD.HI.U32 R56, R89, UR6, RZ ;  /* 0x0000000659382c27 */ /* 0x000fe2000f8e00ff */
[----:B------:R-:W-:-:S03]  /*2690*/  @UP0 ULDC UR6, c[0x0][0x450] ;  /* 0x0001140000060ab9 */ /* 0x000fc60000000800 */
[C---:B------:R-:W-:Y:S01]  /*26a0*/  FMUL.FTZ R86, R0.reuse, R71 ;  /* 0x0000004700567220 */ /* 0x040fe20000410000 */
[C---:B------:R-:W-:Y:S01]  /*26b0*/  FMUL.FTZ R62, R0.reuse, R62 ;  /* 0x0000003e003e7220 */ /* 0x040fe20000410000 */
[----:B------:R-:W5:Y:S01]  /*26c0*/  MUFU.TANH R82, R82 ;  /* 0x0000005200527308 */ /* 0x000f620000002400 */
[----:B------:R-:W-:Y:S01]  /*26d0*/  @P2 SHF.R.U32.HI R89, RZ, UR6, R56 ;  /* 0x00000006ff592c19 */ /* 0x000fe20008011638 */
[----:B------:R-:W-:Y:S01]  /*26e0*/  UIMAD UR6, UR54, -0xa0, URZ ;  /* 0xffffff60360678a4 */ /* 0x000fe2000f8e023f */
[----:B------:R-:W-:Y:S01]  /*26f0*/  IMAD.U32 R91, RZ, RZ, UR7 ;  /* 0x00000007ff5b7e24 */ /* 0x000fe2000f8e00ff */
[----:B------:R-:W-:Y:S01]  /*2700*/  UMOV UR7, 0x80000020 ;  /* 0x8000002000077882 */ /* 0x000fe20000000000 */
[C---:B------:R-:W-:Y:S01]  /*2710*/  FMUL.FTZ R66, R0.reuse, R66 ;  /* 0x0000004200427220 */ /* 0x040fe20000410000 */
[----:B------:R-:W0:Y:S01]  /*2720*/  SHFL.IDX PT, R56, R89, 0x1, 0x1c1f ;  /* 0x003c1f0059387f89 */ /* 0x000e2200000e0000 */
[----:B------:R-:W-:Y:S01]  /*2730*/  FMUL.FTZ R67, R0, R67 ;  /* 0x0000004300437220 */ /* 0x000fe20000410000 */
[----:B------:R-:W-:Y:S01]  /*2740*/  IMAD.U32 R63, RZ, RZ, UR6 ;  /* 0x00000006ff3f7e24 */ /* 0x000fe2000f8e00ff */
[----:B------:R-:W-:Y:S01]  /*2750*/  IADD3 R91, -R16, 0xa0, R91 ;  /* 0x000000a0105b7810 */ /* 0x000fe20007ffe15b */
[----:B------:R-:W-:Y:S01]  /*2760*/  UIADD3 UR6, UR12, 0x202, URZ ;  /* 0x000002020c067890 */ /* 0x000fe2000fffe03f */
[----:B------:R-:W5:Y:S01]  /*2770*/  MUFU.TANH R58, R58 ;  /* 0x0000003a003a7308 */ /* 0x000f620000002400 */
[----:B------:R-:W-:Y:S01]  /*2780*/  FMUL.FTZ R70, R0, R70 ;  /* 0x0000004600467220 */ /* 0x000fe20000410000 */
[----:B------:R-:W-:Y:S01]  /*2790*/  IADD3 R88, -R16, 0xa1, R63 ;  /* 0x000000a110587810 */ /* 0x000fe20007ffe13f */
[----:B------:R-:W5:Y:S01]  /*27a0*/  SHFL.IDX PT, R89, R89, RZ, 0x1c1f ;  /* 0x001c1fff59597589 */ /* 0x000f6200000e0000 */
[C---:B------:R-:W-:Y:S01]  /*27b0*/  FMUL.FTZ R57, R0.reuse, R57 ;  /* 0x0000003900397220 */ /* 0x040fe20000410000 */
[C---:B------:R-:W-:Y:S01]  /*27c0*/  FMUL.FTZ R60, R0.reuse, R60 ;  /* 0x0000003c003c7220 */ /* 0x040fe20000410000 */
[----:B------:R-:W-:Y:S01]  /*27d0*/  IADD3 R88, -R83, UR50, R88 ;  /* 0x0000003253587c10 */ /* 0x000fe2000fffe158 */
[C---:B------:R-:W-:Y:S01]  /*27e0*/  FMUL.FTZ R61, R0.reuse, R61 ;  /* 0x0000003d003d7220 */ /* 0x040fe20000410000 */
[----:B------:R-:W5:Y:S01]  /*27f0*/  MUFU.TANH R59, R59 ;  /* 0x0000003b003b7308 */ /* 0x000f620000002400 */
[C---:B------:R-:W-:Y:S01]  /*2800*/  FMUL.FTZ R64, R0.reuse, R64 ;  /* 0x0000004000407220 */ /* 0x040fe20000410000 */
[C---:B------:R-:W-:Y:S01]  /*2810*/  FMUL.FTZ R65, R0.reuse, R65 ;  /* 0x0000004100417220 */ /* 0x040fe20000410000 */
[C---:B------:R-:W-:Y:S01]  /*2820*/  FMUL.FTZ R68, R0.reuse, R68 ;  /* 0x0000004400447220 */ /* 0x040fe20000410000 */
[----:B------:R-:W-:-:S04]  /*2830*/  FMUL.FTZ R69, R0, R69 ;  /* 0x0000004500457220 */ /* 0x000fc80000410000 */
[----:B------:R-:W5:Y:S01]  /*2840*/  MUFU.TANH R62, R62 ;  /* 0x0000003e003e7308 */ /* 0x000f620000002400 */
[----:B0-----:R-:W-:-:S04]  /*2850*/  VIADDMNMX R56, R56, R88, R91, PT ;  /* 0x0000005838387246 */ /* 0x001fc8000380015b */
[----:B------:R-:W-:-:S03]  /*2860*/  ISETP.GT.AND P5, PT, R56, RZ, PT ;  /* 0x000000ff3800720c */ /* 0x000fc60003fa4270 */
[----:B------:R-:W0:Y:S01]  /*2870*/  MUFU.TANH R84, R84 ;  /* 0x0000005400547308 */ /* 0x000e220000002400 */
[C---:B------:R-:W-:Y:S02]  /*2880*/  ISETP.GT.AND P6, PT, R56.reuse, 0x1, PT ;  /* 0x000000013800780c */ /* 0x040fe40003fc4270 */
[----:B------:R-:W-:Y:S02]  /*2890*/  ISETP.GT.AND P3, PT, R56, 0x8, PT ;  /* 0x000000083800780c */ /* 0x000fe40003f64270 */
[----:B------:R-:W-:Y:S02]  /*28a0*/  FSEL R83, R90, -INF , P5 ;  /* 0xff8000005a537808 */ /* 0x000fe40002800000 */
[----:B-1----:R-:W-:Y:S01]  /*28b0*/  FSEL R85, R92, -INF , P6 ;  /* 0xff8000005c557808 */ /* 0x002fe20003000000 */
[----:B------:R-:W1:Y:S01]  /*28c0*/  MUFU.TANH R66, R66 ;  /* 0x0000004200427308 */ /* 0x000e620000002400 */
[----:B------:R-:W-:Y:S02]  /*28d0*/  ISETP.GT.AND P4, PT, R56, 0x9, PT ;  /* 0x000000093800780c */ /* 0x000fe40003f84270 */
[----:B--2---:R-:W-:-:S02]  /*28e0*/  FSEL R87, R93, -INF , P3 ;  /* 0xff8000005d577808 */ /* 0x004fc40001800000 */
[----:B------:R-:W-:Y:S02]  /*28f0*/  FMNMX.FTZ R90, R83, R85, !PT ;  /* 0x00000055535a7209 */ /* 0x000fe40007810000 */
[C---:B------:R-:W-:Y:S01]  /*2900*/  ISETP.GT.AND P5, PT, R56.reuse, 0x10, PT ;  /* 0x000000103800780c */ /* 0x040fe20003fa4270 */
[----:B------:R-:W2:Y:S01]  /*2910*/  MUFU.TANH R67, R67 ;  /* 0x0000004300437308 */ /* 0x000ea20000002400 */
[----:B---3--:R-:W-:Y:S01]  /*2920*/  FSEL R97, R97, -INF , P4 ;  /* 0xff80000061617808 */ /* 0x008fe20002000000 */
[----:B------:R-:W-:Y:S02]  /*2930*/  WARPGROUP.DEPBAR.LE gsb0, 0x0 ;  /* 0x00008000000079c5 */ /* 0x000fe40000010000 */
[----:B------:R-:W-:Y:S01]  /*2940*/  FMNMX.FTZ R92, R87, R90, !PT ;  /* 0x0000005a575c7209 */ /* 0x000fe20007810000 */
[----:B------:R-:W-:Y:S01]  /*2950*/  WARPGROUP.ARRIVE ;  /* 0x00000000000079c5 */ /* 0x000fe20000000000 */
[----:B------:R-:W-:Y:S01]  /*2960*/  ISETP.GT.AND P3, PT, R56, 0x11, PT ;  /* 0x000000113800780c */ /* 0x000fe20003f64270 */
[----:B------:R-:W-:Y:S01]  /*2970*/  FMUL.FTZ R90, R0, R42 ;  /* 0x0000002a005a7220 */ /* 0x000fe20000410000 */
[----:B----4-:R-:W-:Y:S01]  /*2980*/  FSEL R103, R94, -INF , P5 ;  /* 0xff8000005e677808 */ /* 0x010fe20002800000 */
[----:B------:R-:W-:Y:S01]  /*2990*/  FMUL.FTZ R46, R0, R46 ;  /* 0x0000002e002e7220 */ /* 0x000fe20000410000 */
[----:B------:R-:W-:Y:S01]  /*29a0*/  FMNMX.FTZ R92, R97, R92, !PT ;  /* 0x0000005c615c7209 */ /* 0x000fe20007810000 */
[----:B------:R-:W-:Y:S01]  /*29b0*/  QGMMA.64x32x32.F32.E4M3.E4M3 R24, gdesc[UR4], R24, gsb0 ;  /* 0x00600000041879f3 */ /* 0x000fe20008000818 */
[----:B------:R-:W-:Y:S01]  /*29c0*/  ISETP.GT.AND P4, PT, R56, 0x18, PT ;  /* 0x000000183800780c */ /* 0x000fe20003f84270 */
[C---:B------:R-:W-:Y:S01]  /*29d0*/  FMUL.FTZ R50, R0.reuse, R50 ;  /* 0x0000003200327220 */ /* 0x040fe20000410000 */
[----:B-----5:R-:W-:Y:S01]  /*29e0*/  FSEL R99, R99, -INF , P3 ;  /* 0xff80000063637808 */ /* 0x020fe20001800000 */
[C---:B------:R-:W-:Y:S01]  /*29f0*/  FMUL.FTZ R94, R0.reuse, R47 ;  /* 0x0000002f005e7220 */ /* 0x040fe20000410000 */
[----:B------:R-:W-:Y:S01]  /*2a00*/  FMNMX.FTZ R42, R103, R92, !PT ;  /* 0x0000005c672a7209 */ /* 0x000fe20007810000 */
[----:B------:R-:W-:Y:S01]  /*2a10*/  FMUL.FTZ R92, R0, R43 ;  /* 0x0000002b005c7220 */ /* 0x000fe20000410000 */
[----:B------:R-:W-:Y:S01]  /*2a20*/  ISETP.GT.AND P3, PT, R56, 0x19, PT ;  /* 0x000000193800780c */ /* 0x000fe20003f64270 */
[----:B------:R-:W3:Y:S01]  /*2a30*/  MUFU.TANH R70, R70 ;  /* 0x0000004600467308 */ /* 0x000ee20000002400 */
[----:B------:R-:W-:Y:S01]  /*2a40*/  FSEL R101, R101, -INF , P4 ;  /* 0xff80000065657808 */ /* 0x000fe20002000000 */
[C---:B------:R-:W-:Y:S01]  /*2a50*/  FMUL.FTZ R51, R0.reuse, R51 ;  /* 0x0000003300337220 */ /* 0x040fe20000410000 */
[----:B------:R-:W-:Y:S01]  /*2a60*/  FMNMX.FTZ R42, R99, R42, !PT ;  /* 0x0000002a632a7209 */ /* 0x000fe20007810000 */
[----:B------:R-:W-:Y:S01]  /*2a70*/  FMUL.FTZ R54, R0, R54 ;  /* 0x0000003600367220 */ /* 0x000fe20000410000 */
[----:B------:R-:W-:Y:S01]  /*2a80*/  ISETP.GT.AND P4, PT, R56, 0x20, PT ;  /* 0x000000203800780c */ /* 0x000fe20003f84270 */
[C---:B------:R-:W-:Y:S01]  /*2a90*/  FMUL.FTZ R55, R0.reuse, R55 ;  /* 0x0000003700377220 */ /* 0x040fe20000410000 */
[----:B------:R-:W-:Y:S01]  /*2aa0*/  FSEL R95, R95, -INF , P3 ;  /* 0xff8000005f5f7808 */ /* 0x000fe20001800000 */
[----:B------:R-:W4:Y:S01]  /*2ab0*/  MUFU.TANH R86, R86 ;  /* 0x0000005600567308 */ /* 0x000f220000002400 */
[----:B------:R-:W-:Y:S01]  /*2ac0*/  FMNMX.FTZ R42, R101, R42, !PT ;  /* 0x0000002a652a7209 */ /* 0x000fe20007810000 */
[----:B------:R-:W-:Y:S01]  /*2ad0*/  FMUL.FTZ R40, R0, R40 ;  /* 0x0000002800287220 */ /* 0x000fe20000410000 */
[----:B------:R-:W-:Y:S01]  /*2ae0*/  ISETP.GT.AND P3, PT, R56, 0x21, PT ;  /* 0x000000213800780c */ /* 0x000fe20003f64270 */
[----:B------:R-:W-:Y:S01]  /*2af0*/  FMUL.FTZ R41, R0, R41 ;  /* 0x0000002900297220 */ /* 0x000fe20000410000 */
[----:B------:R-:W-:Y:S01]  /*2b00*/  FSEL R93, R76, -INF , P4 ;  /* 0xff8000004c5d7808 */ /* 0x000fe20002000000 */
[----:B------:R-:W-:Y:S01]  /*2b10*/  FMUL.FTZ R48, R0, R48 ;  /* 0x0000003000307220 */ /* 0x000fe20000410000 */
[----:B------:R-:W-:Y:S01]  /*2b20*/  FMNMX.FTZ R42, R95, R42, !PT ;  /* 0x0000002a5f2a7209 */ /* 0x000fe20007810000 */
[----:B------:R5:W-:Y:S01]  /*2b30*/  MUFU.TANH R76, R46 ;  /* 0x0000002e004c7308 */ /* 0x000be20000002400 */
[----:B------:R-:W-:Y:S01]  /*2b40*/  ISETP.GT.AND P4, PT, R56, 0x28, PT ;  /* 0x000000283800780c */ /* 0x000fe20003f84270 */
[C---:B------:R-:W-:Y:S01]  /*2b50*/  FMUL.FTZ R49, R0.reuse, R49 ;  /* 0x0000003100317220 */ /* 0x040fe20000410000 */
[----:B------:R-:W-:Y:S01]  /*2b60*/  FSEL R81, R81, -INF , P3 ;  /* 0xff80000051517808 */ /* 0x000fe20001800000 */
[C---:B------:R-:W-:Y:S01]  /*2b70*/  FMUL.FTZ R52, R0.reuse, R52 ;  /* 0x0000003400347220 */ /* 0x040fe20000410000 */
[----:B------:R-:W-:Y:S01]  /*2b80*/  FMNMX.FTZ R42, R93, R42, !PT ;  /* 0x0000002a5d2a7209 */ /* 0x000fe20007810000 */
[----:B------:R-:W-:Y:S01]  /*2b90*/  FMUL.FTZ R53, R0, R53 ;  /* 0x0000003500357220 */ /* 0x000fe20000410000 */
[----:B------:R-:W-:Y:S01]  /*2ba0*/  ISETP.GT.AND P3, PT, R56, 0x29, PT ;  /* 0x000000293800780c */ /* 0x000fe20003f64270 */
[----:B------:R-:W4:Y:S01]  /*2bb0*/  MUFU.TANH R90, R90 ;  /* 0x0000005a005a7308 */ /* 0x000f220000002400 */
[----:B------:R-:W-:Y:S01]  /*2bc0*/  FSEL R80, R80, -INF , P4 ;  /* 0xff80000050507808 */ /* 0x000fe20002000000 */
[----:B------:R-:W-:Y:S01]  /*2bd0*/  @UP0 ULDC UR6, c[0x0][0x44c] ;  /* 0x0001130000060ab9 */ /* 0x000fe20000000800 */
[----:B------:R-:W-:Y:S01]  /*2be0*/  FMNMX.FTZ R43, R81, R42, !PT ;  /* 0x0000002a512b7209 */ /* 0x000fe20007810000 */
[----:B------:R-:W-:Y:S01]  /*2bf0*/  UIMAD.WIDE.U32 UR6, UR40, UR6, URZ ;  /* 0x00000006280672a5 */ /* 0x000fe2000f8e003f */
[----:B------:R-:W-:-:S02]  /*2c00*/  ISETP.GT.AND P4, PT, R56, 0x30, PT ;  /* 0x000000303800780c */ /* 0x000fc40003f84270 */
[----:B------:R-:W-:Y:S01]  /*2c10*/  FSEL R79, R79, -INF , P3 ;  /* 0xff8000004f4f7808 */ /* 0x000fe20001800000 */
[----:B------:R-:W4:Y:S01]  /*2c20*/  MUFU.TANH R92, R92 ;  /* 0x0000005c005c7308 */ /* 0x000f220000002400 */
[----:B------:R-:W-:Y:S01]  /*2c30*/  FMNMX.FTZ R42, R80, R43, !PT ;  /* 0x0000002b502a7209 */ /* 0x000fe20007810000 */
[----:B------:R-:W-:Y:S01]  /*2c40*/  @UP0 USHF.R.U32.HI UR10, URZ, UR11, UR7 ;  /* 0x0000000b3f0a0299 */ /* 0x000fe20008011607 */
[C---:B------:R-:W-:Y:S02]  /*2c50*/  ISETP.GT.AND P3, PT, R56.reuse, 0x31, PT ;  /* 0x000000313800780c */ /* 0x040fe40003f64270 */
[----:B------:R-:W-:Y:S01]  /*2c60*/  FSEL R71, R75, -INF , P4 ;  /* 0xff8000004b477808 */ /* 0x000fe20002000000 */
[----:B------:R-:W-:Y:S01]  /*2c70*/  UIADD3 UR6, UR10, UR50, -UR51 ;  /* 0x000000320a067290 */ /* 0x000fe2000fffe833 */
[----:B------:R-:W-:Y:S01]  /*2c80*/  FMNMX.FTZ R42, R79, R42, !PT ;  /* 0x0000002a4f2a7209 */ /* 0x000fe20007810000 */
[----:B------:R0:W-:Y:S01]  /*2c90*/  MUFU.TANH R75, R50 ;  /* 0x00000032004b7308 */ /* 0x0001e20000002400 */
[----:B------:R-:W-:Y:S01]  /*2ca0*/  ISETP.GT.AND P4, PT, R56, 0x38, PT ;  /* 0x000000383800780c */ /* 0x000fe20003f84270 */
[----:B------:R-:W-:Y:S01]  /*2cb0*/  UIMAD.WIDE UR6, UR6, 0x66666667, URZ ;  /* 0x66666667060678a5 */ /* 0x000fe2000f8e023f */
[----:B------:R-:W-:-:S02]  /*2cc0*/  FSEL R63, R77, -INF , P3 ;  /* 0xff8000004d3f7808 */ /* 0x000fc40001800000 */
[----:B------:R-:W-:Y:S01]  /*2cd0*/  FMNMX.FTZ R42, R71, R42, !PT ;  /* 0x0000002a472a7209 */ /* 0x000fe20007810000 */
[----:B------:R-:W-:Y:S01]  /*2ce0*/  USHF.R.U32.HI UR6, URZ, 0x1f, UR7 ;  /* 0x0000001f3f067899 */ /* 0x000fe20008011607 */
[----:B------:R-:W-:Y:S01]  /*2cf0*/  ISETP.GT.AND P3, PT, R56, 0x39, PT ;  /* 0x000000393800780c */ /* 0x000fe20003f64270 */
[----:B------:R-:W4:Y:S01]  /*2d00*/  MUFU.TANH R94, R94 ;  /* 0x0000005e005e7308 */ /* 0x000f220000002400 */
[----:B------:R-:W-:Y:S01]  /*2d10*/  FSEL R43, R78, -INF , P4 ;  /* 0xff8000004e2b7808 */ /* 0x000fe20002000000 */
[----:B------:R-:W-:Y:S01]  /*2d20*/  ULEA.HI.SX32 UR6, UR7, UR6, 0x1a ;  /* 0x0000000607067291 */ /* 0x000fe2000f8fd23f */
[----:B-----5:R-:W-:Y:S01]  /*2d30*/  FMNMX.FTZ R46, R63, R42, !PT ;  /* 0x0000002a3f2e7209 */ /* 0x020fe20007810000 */
[----:B------:R-:W-:Y:S02]  /*2d40*/  WARPGROUP.DEPBAR.LE gsb0, 0x0 ;  /* 0x00008000000079c5 */ /* 0x000fe40000010000 */
[----:B------:R-:W-:Y:S01]  /*2d50*/  ISETP.GT.AND P4, PT, R56, 0x40, PT ;  /* 0x000000403800780c */ /* 0x000fe20003f84270 */
[----:B------:R-:W-:Y:S01]  /*2d60*/  FMUL.FTZ R24, R0, R24 ;  /* 0x0000001800187220 */ /* 0x000fe20000410000 */
[----:B------:R-:W-:Y:S01]  /*2d70*/  FSEL R42, R82, -INF , P3 ;  /* 0xff800000522a7808 */ /* 0x000fe20001800000 */
[----:B------:R5:W4:Y:S01]  /*2d80*/  MUFU.TANH R78, R51 ;  /* 0x00000033004e7308 */ /* 0x000b220000002400 */
[----:B------:R-:W-:Y:S01]  /*2d90*/  FMNMX.FTZ R77, R43, R46, !PT ;  /* 0x0000002e2b4d7209 */ /* 0x000fe20007810000 */
[----:B------:R-:W-:Y:S01]  /*2da0*/  FMUL.FTZ R25, R0, R25 ;  /* 0x0000001900197220 */ /* 0x000fe20000410000 */
[----:B------:R-:W-:Y:S01]  /*2db0*/  ISETP.GT.AND P3, PT, R56, 0x41, PT ;  /* 0x000000413800780c */ /* 0x000fe20003f64270 */
[----:B------:R-:W-:Y:S01]  /*2dc0*/  FMUL.FTZ R28, R0, R28 ;  /* 0x0000001c001c7220 */ /* 0x000fe20000410000 */
[----:B------:R-:W-:Y:S01]  /*2dd0*/  FSEL R47, R58, -INF , P4 ;  /* 0xff8000003a2f7808 */ /* 0x000fe20002000000 */
[----:B------:R-:W-:Y:S01]  /*2de0*/  FMUL.FTZ R58, R0, R26 ;  /* 0x0000001a003a7220 */ /* 0x000fe20000410000 */
[----:B0-----:R-:W-:Y:S01]  /*2df0*/  FMNMX.FTZ R50, R42, R77, !PT ;  /* 0x0000004d2a327209 */ /* 0x001fe20007810000 */
[----:B------:R-:W-:Y:S01]  /*2e00*/  MUFU.TANH R82, R55 ;  /* 0x0000003700527308 */ /* 0x000fe20000002400 */
[----:B------:R-:W-:Y:S01]  /*2e10*/  FSEL R46, R59, -INF , P3 ;  /* 0xff8000003b2e7808 */ /* 0x000fe20001800000 */
[----:B------:R-:W-:Y:S01]  /*2e20*/  FMUL.FTZ R29, R0, R29 ;  /* 0x0000001d001d7220 */ /* 0x000fe20000410000 */
[----:B------:R-:W-:Y:S01]  /*2e30*/  ISETP.GT.AND P4, PT, R56, 0x48, PT ;  /* 0x000000483800780c */ /* 0x000fe20003f84270 */
[C---:B------:R-:W-:Y:S01]  /*2e40*/  FMUL.FTZ R32, R0.reuse, R32 ;  /* 0x0000002000207220 */ /* 0x040fe20000410000 */
[----:B------:R-:W-:Y:S01]  /*2e50*/  FMNMX.FTZ R59, R47, R50, !PT ;  /* 0x000000322f3b7209 */ /* 0x000fe20007810000 */
[----:B------:R-:W-:Y:S01]  /*2e60*/  FMUL.FTZ R33, R0, R33 ;  /* 0x0000002100217220 */ /* 0x000fe20000410000 */
[----:B------:R-:W-:Y:S01]  /*2e70*/  ISETP.GT.AND P3, PT, R56, 0x49, PT ;  /* 0x000000493800780c */ /* 0x000fe20003f64270 */
[----:B------:R1:W0:Y:S01]  /*2e80*/  MUFU.TANH R77, R54 ;  /* 0x00000036004d7308 */ /* 0x0002220000002400 */
[----:B------:R-:W-:Y:S01]  /*2e90*/  FSEL R50, R62, -INF , P4 ;  /* 0xff8000003e327808 */ /* 0x000fe20002000000 */
[----:B------:R-:W-:Y:S01]  /*2ea0*/  FMUL.FTZ R37, R0, R37 ;  /* 0x0000002500257220 */ /* 0x000fe20000410000 */
[----:B------:R-:W-:Y:S01]  /*2eb0*/  FMNMX.FTZ R59, R46, R59, !PT ;  /* 0x0000003b2e3b7209 */ /* 0x000fe20007810000 */
[----:B------:R-:W-:Y:S01]  /*2ec0*/  UISETP.LT.AND UP1, UPT, UR43, UR6, UPT ;  /* 0x000000062b00728c */ /* 0x000fe2000bf21270 */
[----:B------:R-:W-:-:S02]  /*2ed0*/  ISETP.GT.AND P4, PT, R56, 0x50, PT ;  /* 0x000000503800780c */ /* 0x000fc40003f84270 */
[----:B-----5:R-:W-:Y:S01]  /*2ee0*/  FSEL R51, R84, -INF , P3 ;  /* 0xff80000054337808 */ /* 0x020fe20001800000 */
[----:B------:R-:W-:Y:S01]  /*2ef0*/  MUFU.TANH R3, R3 ;  /* 0x0000000300037308 */ /* 0x000fe20000002400 */
[----:B------:R-:W-:Y:S01]  /*2f00*/  FMNMX.FTZ R62, R50, R59, !PT ;  /* 0x0000003b323e7209 */ /* 0x000fe20007810000 */
[----:B------:R-:W-:Y:S01]  /*2f10*/  USEL UR22, UR43, UR6, !UP1 ;  /* 0x000000062b167287 */ /* 0x000fe2000c800000 */
[----:B------:R-:W-:Y:S02]  /*2f20*/  ISETP.GT.AND P3, PT, R56, 0x51, PT ;  /* 0x000000513800780c */ /* 0x000fe40003f64270 */
[----:B-1----:R-:W-:Y:S01]  /*2f30*/  FSEL R54, R66, -INF , P4 ;  /* 0xff80000042367808 */ /* 0x002fe20002000000 */
[----:B------:R-:W-:Y:S01]  /*2f40*/  UISETP.GE.AND UP1, UPT, UR23, UR22, UPT ;  /* 0x000000161700728c */ /* 0x000fe2000bf26270 */
[----:B------:R-:W-:Y:S01]  /*2f50*/  FMNMX.FTZ R59, R51, R62, !PT ;  /* 0x0000003e333b7209 */ /* 0x000fe20007810000 */
[----:B------:R1:W5:Y:S01]  /*2f60*/  MUFU.TANH R84, R58 ;  /* 0x0000003a00547308 */ /* 0x0003620000002400 */
[----:B--2---:R-:W-:-:S02]  /*2f70*/  FSEL R26, R67, -INF , P3 ;  /* 0xff800000431a7808 */ /* 0x004fc40001800000 */
[----:B------:R-:W-:Y:S02]  /*2f80*/  ISETP.GT.AND P4, PT, R56, 0x58, PT ;  /* 0x000000583800780c */ /* 0x000fe40003f84270 */
[----:B------:R-:W-:Y:S01]  /*2f90*/  FMNMX.FTZ R67, R54, R59, !PT ;  /* 0x0000003b36437209 */ /* 0x000fe20007810000 */
[----:B------:R-:W-:Y:S01]  /*2fa0*/  FMUL.FTZ R59, R0, R27 ;  /* 0x0000001b003b7220 */ /* 0x000fe20000410000 */
[----:B------:R-:W-:Y:S01]  /*2fb0*/  ISETP.GT.AND P3, PT, R56, 0x59, PT ;  /* 0x000000593800780c */ /* 0x000fe20003f64270 */
[----:B------:R-:W-:Y:S01]  /*2fc0*/  MUFU.TANH R5, R5 ;  /* 0x0000000500057308 */ /* 0x000fe20000002400 */
[----:B---3--:R-:W-:Y:S02]  /*2fd0*/  FSEL R27, R70, -INF , P4 ;  /* 0xff800000461b7808 */ /* 0x008fe40002000000 */
[----:B------:R-:W-:Y:S02]  /*2fe0*/  FMNMX.FTZ R62, R26, R67, !PT ;  /* 0x000000431a3e7209 */ /* 0x000fe40007810000 */
[----:B------:R-:W-:-:S02]  /*2ff0*/  ISETP.GT.AND P4, PT, R56, 0x60, PT ;  /* 0x000000603800780c */ /* 0x000fc40003f84270 */
[----:B----4-:R-:W-:Y:S01]  /*3000*/  FSEL R55, R86, -INF , P3 ;  /* 0xff80000056377808 */ /* 0x010fe20001800000 */
[----:B------:R2:W3:Y:S01]  /*3010*/  MUFU.TANH R96, R59 ;  /* 0x0000003b00607308 */ /* 0x0004e20000002400 */
[----:B------:R-:W-:Y:S01]  /*3020*/  FMNMX.FTZ R66, R27, R62, !PT ;  /* 0x0000003e1b427209 */ /* 0x000fe20007810000 */
[----:B------:R-:W-:Y:S01]  /*3030*/  FMUL.FTZ R62, R0, R30 ;  /* 0x0000001e003e7220 */ /* 0x000fe20000410000 */
[----:B------:R-:W-:Y:S02]  /*3040*/  ISETP.GT.AND P3, PT, R56, 0x61, PT ;  /* 0x000000613800780c */ /* 0x000fe40003f64270 */
[----:B------:R-:W-:Y:S02]  /*3050*/  FSEL R30, R90, -INF , P4 ;  /* 0xff8000005a1e7808 */ /* 0x000fe40002000000 */
[----:B------:R-:W-:Y:S01]  /*3060*/  FMNMX.FTZ R67, R55, R66, !PT ;  /* 0x0000004237437209 */ /* 0x000fe20007810000 */
[----:B------:R-:W-:Y:S01]  /*3070*/  FMUL.FTZ R66, R0, R31 ;  /* 0x0000001f00427220 */ /* 0x000fe20000410000 */
[----:B------:R-:W-:Y:S01]  /*3080*/  ISETP.GT.AND P4, PT, R56, 0x68, PT ;  /* 0x000000683800780c */ /* 0x000fe20003f84270 */
[----:B------:R4:W3:Y:S01]  /*3090*/  MUFU.TANH R86, R62 ;  /* 0x0000003e00567308 */ /* 0x0008e20000002400 */
[----:B-1----:R-:W-:-:S02]  /*30a0*/  FSEL R58, R92, -INF , P3 ;  /* 0xff8000005c3a7808 */ /* 0x002fc40001800000 */
[----:B------:R-:W-:Y:S02]  /*30b0*/  FMNMX.FTZ R67, R30, R67, !PT ;  /* 0x000000431e437209 */ /* 0x000fe40007810000 */
[----:B------:R-:W-:Y:S02]  /*30c0*/  ISETP.GT.AND P3, PT, R56, 0x69, PT ;  /* 0x000000693800780c */ /* 0x000fe40003f64270 */
[----:B------:R-:W-:Y:S01]  /*30d0*/  FSEL R31, R76, -INF , P4 ;  /* 0xff8000004c1f7808 */ /* 0x000fe20002000000 */
[----:B------:R1:W3:Y:S01]  /*30e0*/  MUFU.TANH R90, R66 ;  /* 0x00000042005a7308 */ /* 0x0002e20000002400 */
[----:B------:R-:W-:Y:S01]  /*30f0*/  FMNMX.FTZ R70, R58, R67, !PT ;  /* 0x000000433a467209 */ /* 0x000fe20007810000 */
[----:B------:R-:W-:Y:S01]  /*3100*/  FMUL.FTZ R67, R0, R34 ;  /* 0x0000002200437220 */ /* 0x000fe20000410000 */
[----:B------:R-:W-:Y:S02]  /*3110*/  ISETP.GT.AND P4, PT, R56, 0x70, PT ;  /* 0x000000703800780c */ /* 0x000fe40003f84270 */
[----:B--2---:R-:W-:-:S02]  /*3120*/  FSEL R59, R94, -INF , P3 ;  /* 0xff8000005e3b7808 */ /* 0x004fc40001800000 */
[----:B------:R-:W-:Y:S01]  /*3130*/  FMNMX.FTZ R70, R31, R70, !PT ;  /* 0x000000461f467209 */ /* 0x000fe20007810000 */
[----:B------:R3:W2:Y:S01]  /*3140*/  MUFU.TANH R92, R67 ;  /* 0x00000043005c7308 */ /* 0x0006a20000002400 */
[----:B----4-:R-:W-:Y:S02]  /*3150*/  FSEL R62, R75, -INF , P4 ;  /* 0xff8000004b3e7808 */ /* 0x010fe40002000000 */
[----:B------:R-:W-:Y:S02]  /*3160*/  ISETP.GT.AND P3, PT, R56, 0x71, PT ;  /* 0x000000713800780c */ /* 0x000fe40003f64270 */
[----:B------:R-:W-:Y:S01]  /*3170*/  FMNMX.FTZ R75, R59, R70, !PT ;  /* 0x000000463b4b7209 */ /* 0x000fe20007810000 */
[----:B------:R-:W-:Y:S01]  /*3180*/  FMUL.FTZ R70, R0, R35 ;  /* 0x0000002300467220 */ /* 0x000fe20000410000 */
[----:B------:R-:W-:Y:S01]  /*3190*/  ISETP.GT.AND P4, PT, R56, 0x78, PT ;  /* 0x000000783800780c */ /* 0x000fe20003f84270 */
[----:B------:R-:W-:Y:S01]  /*31a0*/  MUFU.TANH R6, R6 ;  /* 0x0000000600067308 */ /* 0x000fe20000002400 */
[----:B------:R-:W-:-:S02]  /*31b0*/  FSEL R34, R78, -INF , P3 ;  /* 0xff8000004e227808 */ /* 0x000fc40001800000 */
[----:B------:R-:W-:Y:S02]  /*31c0*/  FMNMX.FTZ R75, R62, R75, !PT ;  /* 0x0000004b3e4b7209 */ /* 0x000fe40007810000 */
[----:B------:R-:W-:Y:S02]  /*31d0*/  ISETP.GT.AND P3, PT, R56, 0x79, PT ;  /* 0x000000793800780c */ /* 0x000fe40003f64270 */
[----:B0-----:R-:W-:Y:S01]  /*31e0*/  FSEL R35, R77, -INF , P4 ;  /* 0xff8000004d237808 */ /* 0x001fe20002000000 */
[----:B------:R0:W4:Y:S01]  /*31f0*/  MUFU.TANH R94, R70 ;  /* 0x00000046005e7308 */ /* 0x0001220000002400 */
[----:B------:R-:W-:Y:S01]  /*3200*/  FMNMX.FTZ R76, R34, R75, !PT ;  /* 0x0000004b224c7209 */ /* 0x000fe20007810000 */
[----:B------:R-:W-:Y:S01]  /*3210*/  FMUL.FTZ R75, R0, R38 ;  /* 0x00000026004b7220 */ /* 0x000fe20000410000 */
[----:B------:R-:W-:Y:S02]  /*3220*/  ISETP.GT.AND P4, PT, R56, 0x80, PT ;  /* 0x000000803800780c */ /* 0x000fe40003f84270 */
[----:B-1----:R-:W-:-:S02]  /*3230*/  FSEL R66, R82, -INF , P3 ;  /* 0xff80000052427808 */ /* 0x002fc40001800000 */
[----:B------:R-:W-:Y:S01]  /*3240*/  FMNMX.FTZ R77, R35, R76, !PT ;  /* 0x0000004c234d7209 */ /* 0x000fe20007810000 */
[----:B------:R2:W1:Y:S01]  /*3250*/  MUFU.TANH R82, R75 ;  /* 0x0000004b00527308 */ /* 0x0004620000002400 */
[----:B------:R-:W-:Y:S02]  /*3260*/  ISETP.GT.AND P3, PT, R56, 0x81, PT ;  /* 0x000000813800780c */ /* 0x000fe40003f64270 */
[----:B-----5:R-:W-:Y:S02]  /*3270*/  FSEL R38, R84, -INF , P4 ;  /* 0xff80000054267808 */ /* 0x020fe40002000000 */
[----:B------:R-:W-:Y:S02]  /*3280*/  FMNMX.FTZ R77, R66, R77, !PT ;  /* 0x0000004d424d7209 */ /* 0x000fe40007810000 */
[----:B------:R-:W-:Y:S01]  /*3290*/  ISETP.GT.AND P4, PT, R56, 0x88, PT ;  /* 0x000000883800780c */ /* 0x000fe20003f84270 */
[----:B------:R-:W-:Y:S01]  /*32a0*/  MUFU.TANH R7, R7 ;  /* 0x0000000700077308 */ /* 0x000fe20000002400 */
[----:B---3--:R-:W-:-:S02]  /*32b0*/  FSEL R67, R96, -INF , P3 ;  /* 0xff80000060437808 */ /* 0x008fc40001800000 */
[----:B------:R-:W-:Y:S01]  /*32c0*/  FMNMX.FTZ R76, R38, R77, !PT ;  /* 0x0000004d264c7209 */ /* 0x000fe20007810000 */
[----:B------:R-:W-:Y:S01]  /*32d0*/  FMUL.FTZ R77, R0, R39 ;  /* 0x00000027004d7220 */ /* 0x000fe20000410000 */
[----:B------:R-:W-:Y:S02]  /*32e0*/  ISETP.GT.AND P3, PT, R56, 0x89, PT ;  /* 0x000000893800780c */ /* 0x000fe40003f64270 */
[----:B------:R-:W-:Y:S01]  /*32f0*/  FSEL R39, R86, -INF , P4 ;  /* 0xff80000056277808 */ /* 0x000fe20002000000 */
[----:B------:R-:W-:Y:S01]  /*3300*/  MUFU.TANH R8, R8 ;  /* 0x0000000800087308 */ /* 0x000fe20000002400 */
[----:B------:R-:W-:Y:S02]  /*3310*/  FMNMX.FTZ R76, R67, R76, !PT ;  /* 0x0000004c434c7209 */ /* 0x000fe40007810000 */
[----:B------:R-:W-:Y:S02]  /*3320*/  ISETP.GT.AND P4, PT, R56, 0x90, PT ;  /* 0x000000903800780c */ /* 0x000fe40003f84270 */
[----:B0-----:R-:W-:-:S02]  /*3330*/  FSEL R70, R90, -INF , P3 ;  /* 0xff8000005a467808 */ /* 0x001fc40001800000 */
[----:B------:R-:W-:Y:S01]  /*3340*/  FMNMX.FTZ R105, R39, R76, !PT ;  /* 0x0000004c27697209 */ /* 0x000fe20007810000 */
[----:B------:R-:W0:Y:S01]  /*3350*/  MUFU.TANH R77, R77 ;  /* 0x0000004d004d7308 */ /* 0x000e220000002400 */
[----:B------:R-:W-:Y:S01]  /*3360*/  ISETP.GT.AND P3, PT, R56, 0x91, PT ;  /* 0x000000913800780c */ /* 0x000fe20003f64270 */
[----:B------:R-:W-:Y:S01]  /*3370*/  FMUL.FTZ R76, R0, R44 ;  /* 0x0000002c004c7220 */ /* 0x000fe20000410000 */
[----:B--2---:R-:W-:Y:S02]  /*3380*/  FSEL R75, R92, -INF , P4 ;  /* 0xff8000005c4b7808 */ /* 0x004fe40002000000 */
[----:B------:R-:W-:Y:S02]  /*3390*/  FMNMX.FTZ R78, R70, R105, !PT ;  /* 0x00000069464e7209 */ /* 0x000fe40007810000 */
[----:B------:R-:W-:Y:S01]  /*33a0*/  ISETP.GT.AND P4, PT, R56, 0x98, PT ;  /* 0x000000983800780c */ /* 0x000fe20003f84270 */
[----:B------:R-:W-:Y:S01]  /*33b0*/  MUFU.TANH R9, R9 ;  /* 0x0000000900097308 */ /* 0x000fe20000002400 */
[----:B----4-:R-:W-:-:S02]  /*33c0*/  FSEL R44, R94, -INF , P3 ;  /* 0xff8000005e2c7808 */ /* 0x010fc40001800000 */
[----:B------:R-:W-:Y:S01]  /*33d0*/  FMNMX.FTZ R105, R75, R78, !PT ;  /* 0x0000004e4b697209 */ /* 0x000fe20007810000 */
[----:B------:R-:W-:Y:S01]  /*33e0*/  FMUL.FTZ R78, R0, R45 ;  /* 0x0000002d004e7220 */ /* 0x000fe20000410000 */
[----:B------:R-:W-:Y:S02]  /*33f0*/  ISETP.GT.AND P3, PT, R56, 0x99, PT ;  /* 0x000000993800780c */ /* 0x000fe40003f64270 */
[----:B-1----:R-:W-:Y:S01]  /*3400*/  FSEL R45, R82, -INF , P4 ;  /* 0xff800000522d7808 */ /* 0x002fe20002000000 */
[----:B------:R-:W-:Y:S01]  /*3410*/  FMUL.FTZ R82, R0, R36 ;  /* 0x0000002400527220 */ /* 0x000fe20000410000 */
[----:B------:R-:W-:Y:S01]  /*3420*/  FMNMX.FTZ R56, R44, R105, !PT ;  /* 0x000000692c387209 */ /* 0x000fe20007810000 */
[----:B------:R-:W1:Y:S01]  /*3430*/  MUFU.TANH R10, R10 ;  /* 0x0000000a000a7308 */ /* 0x000e620000002400 */
[----:B0-----:R-:W-:Y:S02]  /*3440*/  FSEL R77, R77, -INF , P3 ;  /* 0xff8000004d4d7808 */ /* 0x001fe40001800000 */
[----:B------:R-:W-:-:S02]  /*3450*/  FMNMX.FTZ R56, R45, R56, !PT ;  /* 0x000000382d387209 */ /* 0x000fc40007810000 */
[----:B------:R-:W-:Y:S02]  /*3460*/  VIADDMNMX R88, R89, R88, R91, PT ;  /* 0x0000005859587246 */ /* 0x000fe4000380015b */
[----:B------:R-:W-:Y:S01]  /*3470*/  FMNMX.FTZ R56, R77, R56, !PT ;  /* 0x000000384d387209 */ /* 0x000fe20007810000 */
[----:B------:R-:W0:Y:S01]  /*3480*/  MUFU.TANH R11, R11 ;  /* 0x0000000b000b7308 */ /* 0x000e220000002400 */
[C---:B------:R-:W-:Y:S02]  /*3490*/  ISETP.GT.AND P4, PT, R88.reuse, 0x1, PT ;  /* 0x000000015800780c */ /* 0x040fe40003f84270 */
[----:B------:R-:W-:Y:S01]  /*34a0*/  ISETP.GT.AND P5, PT, R88, 0x8, PT ;  /* 0x000000085800780c */ /* 0x000fe20003fa4270 */
[----:B------:R-:W2:Y:S01]  /*34b0*/  SHFL.BFLY PT, R105, R56, 0x2, 0x1f ;  /* 0x0c401f0038697f89 */ /* 0x000ea200000e0000 */
[----:B------:R-:W-:Y:S02]  /*34c0*/  FSEL R92, R5, -INF , P4 ;  /* 0xff800000055c7808 */ /* 0x000fe40002000000 */
[----:B------:R-:W-:Y:S01]  /*34d0*/  FSEL R6, R6, -INF , P5 ;  /* 0xff80000006067808 */ /* 0x000fe20002800000 */
[----:B------:R-:W3:Y:S01]  /*34e0*/  MUFU.TANH R12, R12 ;  /* 0x0000000c000c7308 */ /* 0x000ee20000002400 */
[----:B------:R-:W-:-:S04]  /*34f0*/  ISETP.GT.AND P4, PT, R88, 0x10, PT ;  /* 0x000000105800780c */ /* 0x000fc80003f84270 */
[----:B------:R-:W-:Y:S02]  /*3500*/  FSEL R8, R8, -INF , P4 ;  /* 0xff80000008087808 */ /* 0x000fe40002000000 */
[----:B------:R-:W-:Y:S01]  /*3510*/  ISETP.GT.AND P4, PT, R88, 0x18, PT ;  /* 0x000000185800780c */ /* 0x000fe20003f84270 */
[----:B------:R-:W4:Y:S03]  /*3520*/  MUFU.TANH R13, R13 ;  /* 0x0000000d000d7308 */ /* 0x000f260000002400 */
[----:B-1----:R-:W-:Y:S02]  /*3530*/  FSEL R10, R10, -INF , P4 ;  /* 0xff8000000a0a7808 */ /* 0x002fe40002000000 */
[----:B------:R-:W-:-:S03]  /*3540*/  ISETP.GT.AND P4, PT, R88, 0x20, PT ;  /* 0x000000205800780c */ /* 0x000fc60003f84270 */
[----:B------:R-:W1:Y:S01]  /*3550*/  MUFU.TANH R14, R14 ;  /* 0x0000000e000e7308 */ /* 0x000e620000002400 */
[----:B--2---:R-:W-:-:S07]  /*3560*/  FMNMX.FTZ R105, R56, R105, !PT ;  /* 0x0000006938697209 */ /* 0x004fce0007810000 */
[----:B------:R-:W2:Y:S01]  /*3570*/  MUFU.TANH R15, R15 ;  /* 0x0000000f000f7308 */ /* 0x000ea20000002400 */
[----:B------:R-:W5:Y:S07]  /*3580*/  SHFL.BFLY PT, R56, R105, 0x1, 0x1f ;  /* 0x0c201f0069387f89 */ /* 0x000f6e00000e0000 */
[----:B------:R-:W2:Y:S08]  /*3590*/  MUFU.TANH R20, R20 ;  /* 0x0000001400147308 */ /* 0x000eb00000002400 */
[----:B------:R-:W2:Y:S08]  /*35a0*/  MUFU.TANH R21, R21 ;  /* 0x0000001500157308 */ /* 0x000eb00000002400 */
[----:B------:R-:W2:Y:S01]  /*35b0*/  MUFU.TANH R72, R72 ;  /* 0x0000004800487308 */ /* 0x000ea20000002400 */
[----:B-----5:R-:W-:Y:S01]  /*35c0*/  FMNMX.FTZ R56, R105, R56, !PT ;  /* 0x0000003869387209 */ /* 0x020fe20007810000 */
[----:B------:R-:W-:-:S03]  /*35d0*/  IMAD.U32 R105, RZ, RZ, UR20 ;  /* 0x00000014ff697e24 */ /* 0x000fc6000f8e00ff */
[C---:B------:R-:W-:Y:S01]  /*35e0*/  FSETP.NEU.FTZ.AND P3, PT, R56.reuse, -INF , PT ;  /* 0xff8000003800780b */ /* 0x040fe20003f7d000 */
[----:B------:R-:W-:-:S02]  /*35f0*/  FFMA.FTZ R36, R56, R105, -8 ;  /* 0xc100000038247423 */ /* 0x000fc40000010069 */
[----:B------:R-:W5:Y:S03]  /*3600*/  MUFU.TANH R73, R73 ;  /* 0x0000004900497308 */ /* 0x000f660000002400 */
[----:B------:R-:W-:Y:S02]  /*3610*/  FSEL R36, R36, RZ, P3 ;  /* 0x000000ff24247208 */ /* 0x000fe40001800000 */
[----:B------:R-:W-:-:S03]  /*3620*/  ISETP.GT.AND P3, PT, R88, RZ, PT ;  /* 0x000000ff5800720c */ /* 0x000fc60003f64270 */
[--C-:B------:R-:W-:Y:S01]  /*3630*/  FFMA.FTZ R94, R95, UR20, -R36.reuse ;  /* 0x000000145f5e7c23 */ /* 0x100fe20008010824 */
[----:B------:R-:W-:Y:S01]  /*3640*/  FSEL R3, R3, -INF , P3 ;  /* 0xff80000003037808 */ /* 0x000fe20001800000 */
[--C-:B------:R-:W-:Y:S01]  /*3650*/  FFMA.FTZ R95, R81, UR20, -R36.reuse ;  /* 0x00000014515f7c23 */ /* 0x100fe20008010824 */
[----:B------:R-:W-:Y:S01]  /*3660*/  ISETP.GT.AND P3, PT, R88, 0x9, PT ;  /* 0x000000095800780c */ /* 0x000fe20003f64270 */
[--C-:B------:R-:W-:Y:S01]  /*3670*/  FFMA.FTZ R93, R93, UR20, -R36.reuse ;  /* 0x000000145d5d7c23 */ /* 0x100fe20008010824 */
[----:B------:R-:W-:Y:S01]  /*3680*/  FMNMX.FTZ R89, R3, R92, !PT ;  /* 0x0000005c03597209 */ /* 0x000fe20007810000 */
[----:B------:R-:W5:Y:S01]  /*3690*/  MUFU.TANH R74, R74 ;  /* 0x0000004a004a7308 */ /* 0x000f620000002400 */
[----:B------:R-:W-:Y:S01]  /*36a0*/  FSEL R7, R7, -INF , P3 ;  /* 0xff80000007077808 */ /* 0x000fe20001800000 */
[--C-:B------:R-:W-:Y:S01]  /*36b0*/  FFMA.FTZ R83, R83, UR20, -R36.reuse ;  /* 0x0000001453537c23 */ /* 0x100fe20008010824 */
[----:B------:R-:W-:Y:S01]  /*36c0*/  FMNMX.FTZ R96, R6, R89, !PT ;  /* 0x0000005906607209 */ /* 0x000fe20007810000 */
        /* <DEDUP_REMOVED lines=13> */
[----:B0-----:R-:W-:Y:S01]  /*37a0*/  FSEL R11, R11, -INF , P3 ;  /* 0xff8000000b0b7808 */ /* 0x001fe20001800000 */
[--C-:B------:R-:W-:Y:S01]  /*37b0*/  FFMA.FTZ R101, R101, UR20, -R36.reuse ;  /* 0x0000001465657c23 */ /* 0x100fe20008010824 */
[----:B------:R-:W-:Y:S01]  /*37c0*/  FMNMX.FTZ R96, R10, R91, !PT ;  /* 0x0000005b0a607209 */ /* 0x000fe20007810000 */
[--C-:B------:R-:W-:Y:S01]  /*37d0*/  FFMA.FTZ R79, R79, UR20, -R36.reuse ;  /* 0x000000144f4f7c23 */ /* 0x100fe20008010824 */
[----:B------:R-:W-:Y:S01]  /*37e0*/  ISETP.GT.AND P3, PT, R88, 0x21, PT ;  /* 0x000000215800780c */ /* 0x000fe20003f64270 */
[--C-:B------:R-:W-:Y:S01]  /*37f0*/  FFMA.FTZ R71, R71, UR20, -R36.reuse ;  /* 0x0000001447477c23 */ /* 0x100fe20008010824 */
[----:B---3--:R-:W-:Y:S01]  /*3800*/  FSEL R81, R12, -INF , P4 ;  /* 0xff8000000c517808 */ /* 0x008fe20002000000 */
[----:B------:R-:W0:Y:S01]  /*3810*/  MUFU.TANH R60, R60 ;  /* 0x0000003c003c7308 */ /* 0x000e220000002400 */
[----:B------:R-:W-:Y:S01]  /*3820*/  FMNMX.FTZ R96, R11, R96, !PT ;  /* 0x000000600b607209 */ /* 0x000fe20007810000 */
[--C-:B----4-:R-:W-:Y:S01]  /*3830*/  FFMA.FTZ R93, R80, UR20, -R36.reuse ;  /* 0x00000014505d7c23 */ /* 0x110fe20008010824 */
        /* <DEDUP_REMOVED lines=8> */
[----:B-1----:R-:W-:Y:S01]  /*38c0*/  FSEL R80, R14, -INF , P4 ;  /* 0xff8000000e507808 */ /* 0x002fe20002000000 */
[--C-:B------:R-:W-:Y:S01]  /*38d0*/  FFMA.FTZ R46, R46, UR20, -R36.reuse ;  /* 0x000000142e2e7c23 */ /* 0x100fe20008010824 */
[----:B------:R-:W-:Y:S01]  /*38e0*/  FMNMX.FTZ R91, R13, R96, !PT ;  /* 0x000000600d5b7209 */ /* 0x000fe20007810000 */
[--C-:B------:R-:W-:Y:S01]  /*38f0*/  FFMA.FTZ R50, R50, UR20, -R36.reuse ;  /* 0x0000001432327c23 */ /* 0x100fe20008010824 */
[----:B------:R-:W-:Y:S01]  /*3900*/  ISETP.GT.AND P4, PT, R88, 0x30, PT ;  /* 0x000000305800780c */ /* 0x000fe20003f84270 */
[----:B------:R1:W-:Y:S01]  /*3910*/  MUFU.EX2 R14, R93 ;  /* 0x0000005d000e7308 */ /* 0x0003e20000000800 */
[----:B--2---:R-:W-:Y:S01]  /*3920*/  FSEL R15, R15, -INF , P3 ;  /* 0xff8000000f0f7808 */ /* 0x004fe20001800000 */
[--C-:B------:R-:W-:Y:S01]  /*3930*/  FFMA.FTZ R51, R51, UR20, -R36.reuse ;  /* 0x0000001433337c23 */ /* 0x100fe20008010824 */
[----:B------:R-:W-:Y:S01]  /*3940*/  FMNMX.FTZ R96, R80, R91, !PT ;  /* 0x0000005b50607209 */ /* 0x000fe20007810000 */
[--C-:B------:R-:W-:Y:S01]  /*3950*/  FFMA.FTZ R54, R54, UR20, -R36.reuse ;  /* 0x0000001436367c23 */ /* 0x100fe20008010824 */
[----:B------:R-:W-:Y:S01]  /*3960*/  ISETP.GT.AND P3, PT, R88, 0x31, PT ;  /* 0x000000315800780c */ /* 0x000fe20003f64270 */
[--C-:B------:R-:W-:Y:S01]  /*3970*/  FFMA.FTZ R30, R30, UR20, -R36.reuse ;  /* 0x000000141e1e7c23 */ /* 0x100fe20008010824 */
[----:B------:R-:W-:Y:S01]  /*3980*/  FSEL R20, R20, -INF , P4 ;  /* 0xff80000014147808 */ /* 0x000fe20002000000 */
[----:B------:R-:W2:Y:S01]  /*3990*/  MUFU.TANH R64, R64 ;  /* 0x0000004000407308 */ /* 0x000ea20000002400 */
[----:B------:R-:W-:Y:S01]  /*39a0*/  FMNMX.FTZ R91, R15, R96, !PT ;  /* 0x000000600f5b7209 */ /* 0x000fe20007810000 */
[--C-:B-1----:R-:W-:Y:S01]  /*39b0*/  FFMA.FTZ R93, R63, UR20, -R36.reuse ;  /* 0x000000143f5d7c23 */ /* 0x102fe20008010824 */
[----:B------:R-:W-:Y:S01]  /*39c0*/  ISETP.GT.AND P4, PT, R88, 0x38, PT ;  /* 0x000000385800780c */ /* 0x000fe20003f84270 */
[--C-:B------:R-:W-:Y:S01]  /*39d0*/  FFMA.FTZ R31, R31, UR20, -R36.reuse ;  /* 0x000000141f1f7c23 */ /* 0x100fe20008010824 */
[----:B------:R-:W-:Y:S01]  /*39e0*/  FSEL R21, R21, -INF , P3 ;  /* 0xff80000015157808 */ /* 0x000fe20001800000 */
[--C-:B------:R-:W-:Y:S01]  /*39f0*/  FFMA.FTZ R34, R34, UR20, -R36.reuse ;  /* 0x0000001422227c23 */ /* 0x100fe20008010824 */
[----:B------:R-:W-:Y:S01]  /*3a00*/  FMNMX.FTZ R96, R20, R91, !PT ;  /* 0x0000005b14607209 */ /* 0x000fe20007810000 */
[----:B------:R-:W1:Y:S01]  /*3a10*/  MUFU.TANH R65, R65 ;  /* 0x0000004100417308 */ /* 0x000e620000002400 */
[----:B------:R-:W-:Y:S01]  /*3a20*/  ISETP.GT.AND P3, PT, R88, 0x39, PT ;  /* 0x000000395800780c */ /* 0x000fe20003f64270 */
[--C-:B------:R-:W-:Y:S01]  /*3a30*/  FFMA.FTZ R35, R35, UR20, -R36.reuse ;  /* 0x0000001423237c23 */ /* 0x100fe20008010824 */
[----:B------:R-:W-:Y:S01]  /*3a40*/  FSEL R72, R72, -INF , P4 ;  /* 0xff80000048487808 */ /* 0x000fe20002000000 */
[--C-:B------:R-:W-:Y:S01]  /*3a50*/  FFMA.FTZ R38, R38, UR20, -R36.reuse ;  /* 0x0000001426267c23 */ /* 0x100fe20008010824 */
[----:B------:R-:W-:Y:S01]  /*3a60*/  FMNMX.FTZ R91, R21, R96, !PT ;  /* 0x00000060155b7209 */ /* 0x000fe20007810000 */
[--C-:B------:R-:W-:Y:S01]  /*3a70*/  FFMA.FTZ R67, R67, UR20, -R36.reuse ;  /* 0x0000001443437c23 */ /* 0x100fe20008010824 */
[----:B------:R-:W-:Y:S01]  /*3a80*/  ISETP.GT.AND P4, PT, R88, 0x40, PT ;  /* 0x000000405800780c */ /* 0x000fe20003f84270 */
[----:B------:R-:W4:Y:S01]  /*3a90*/  MUFU.TANH R68, R68 ;  /* 0x0000004400447308 */ /* 0x000f220000002400 */
[----:B-----5:R-:W-:Y:S01]  /*3aa0*/  FSEL R73, R73, -INF , P3 ;  /* 0xff80000049497808 */ /* 0x020fe20001800000 */
[----:B------:R-:W-:Y:S01]  /*3ab0*/  FFMA.FTZ R39, R39, UR20, -R36 ;  /* 0x0000001427277c23 */ /* 0x000fe20008010824 */
[----:B------:R-:W-:-:S02]  /*3ac0*/  FMNMX.FTZ R96, R72, R91, !PT ;  /* 0x0000005b48607209 */ /* 0x000fc40007810000 */
[----:B------:R-:W-:Y:S02]  /*3ad0*/  ISETP.GT.AND P3, PT, R88, 0x41, PT ;  /* 0x000000415800780c */ /* 0x000fe40003f64270 */
[----:B------:R-:W-:Y:S01]  /*3ae0*/  FSEL R63, R74, -INF , P4 ;  /* 0xff8000004a3f7808 */ /* 0x000fe20002000000 */
[----:B------:R-:W5:Y:S01]  /*3af0*/  MUFU.TANH R69, R69 ;  /* 0x0000004500457308 */ /* 0x000f620000002400 */
[----:B------:R-:W-:Y:S02]  /*3b00*/  FMNMX.FTZ R96, R73, R96, !PT ;  /* 0x0000006049607209 */ /* 0x000fe40007810000 */
[C---:B------:R-:W-:Y:S02]  /*3b10*/  ISETP.GT.AND P4, PT, R88.reuse, 0x48, PT ;  /* 0x000000485800780c */ /* 0x040fe40003f84270 */
[----:B------:R-:W-:Y:S02]  /*3b20*/  FSEL R91, R57, -INF , P3 ;  /* 0xff800000395b7808 */ /* 0x000fe40001800000 */
[----:B------:R-:W-:Y:S01]  /*3b30*/  FMNMX.FTZ R96, R63, R96, !PT ;  /* 0x000000603f607209 */ /* 0x000fe20007810000 */
[----:B------:R-:W5:Y:S01]  /*3b40*/  MUFU.TANH R40, R40 ;  /* 0x0000002800287308 */ /* 0x000f620000002400 */
[----:B------:R-:W-:-:S02]  /*3b50*/  ISETP.GT.AND P3, PT, R88, 0x49, PT ;  /* 0x000000495800780c */ /* 0x000fc40003f64270 */
[----:B0-----:R-:W-:Y:S02]  /*3b60*/  FSEL R60, R60, -INF , P4 ;  /* 0xff8000003c3c7808 */ /* 0x001fe40002000000 */
[----:B------:R-:W-:Y:S02]  /*3b70*/  FMNMX.FTZ R57, R91, R96, !PT ;  /* 0x000000605b397209 */ /* 0x000fe40007810000 */
[----:B------:R-:W-:Y:S01]  /*3b80*/  ISETP.GT.AND P4, PT, R88, 0x50, PT ;  /* 0x000000505800780c */ /* 0x000fe20003f84270 */
[----:B------:R-:W0:Y:S01]  /*3b90*/  MUFU.TANH R41, R41 ;  /* 0x0000002900297308 */ /* 0x000e220000002400 */
[----:B---3--:R-:W-:Y:S02]  /*3ba0*/  FSEL R61, R61, -INF , P3 ;  /* 0xff8000003d3d7808 */ /* 0x008fe40001800000 */
[----:B------:R-:W-:Y:S02]  /*3bb0*/  FMNMX.FTZ R96, R60, R57, !PT ;  /* 0x000000393c607209 */ /* 0x000fe40007810000 */
[----:B------:R-:W-:-:S02]  /*3bc0*/  ISETP.GT.AND P3, PT, R88, 0x51, PT ;  /* 0x000000515800780c */ /* 0x000fc40003f64270 */
[----:B--2---:R-:W-:Y:S01]  /*3bd0*/  FSEL R64, R64, -INF , P4 ;  /* 0xff80000040407808 */ /* 0x004fe20002000000 */
[----:B------:R-:W2:Y:S01]  /*3be0*/  MUFU.TANH R76, R76 ;  /* 0x0000004c004c7308 */ /* 0x000ea20000002400 */
[----:B------:R-:W-:Y:S02]  /*3bf0*/  FMNMX.FTZ R57, R61, R96, !PT ;  /* 0x000000603d397209 */ /* 0x000fe40007810000 */
[----:B------:R-:W-:Y:S02]  /*3c00*/  ISETP.GT.AND P4, PT, R88, 0x58, PT ;  /* 0x000000585800780c */ /* 0x000fe40003f84270 */
[----:B-1----:R-:W-:Y:S02]  /*3c10*/  FSEL R65, R65, -INF , P3 ;  /* 0xff80000041417808 */ /* 0x002fe40001800000 */
[----:B------:R-:W-:Y:S01]  /*3c20*/  FMNMX.FTZ R96, R64, R57, !PT ;  /* 0x0000003940607209 */ /* 0x000fe20007810000 */
[----:B------:R-:W1:Y:S01]  /*3c30*/  MUFU.TANH R78, R78 ;  /* 0x0000004e004e7308 */ /* 0x000e620000002400 */
[----:B------:R-:W-:-:S02]  /*3c40*/  ISETP.GT.AND P3, PT, R88, 0x59, PT ;  /* 0x000000595800780c */ /* 0x000fc40003f64270 */
[----:B----4-:R-:W-:Y:S02]  /*3c50*/  FSEL R68, R68, -INF , P4 ;  /* 0xff80000044447808 */ /* 0x010fe40002000000 */
[----:B------:R-:W-:Y:S02]  /*3c60*/  FMNMX.FTZ R57, R65, R96, !PT ;  /* 0x0000006041397209 */ /* 0x000fe40007810000 */
[----:B------:R-:W-:Y:S01]  /*3c70*/  ISETP.GT.AND P4, PT, R88, 0x60, PT ;  /* 0x000000605800780c */ /* 0x000fe20003f84270 */
[----:B------:R-:W3:Y:S01]  /*3c80*/  MUFU.TANH R48, R48 ;  /* 0x0000003000307308 */ /* 0x000ee20000002400 */
[----:B-----5:R-:W-:Y:S02]  /*3c90*/  FSEL R69, R69, -INF , P3 ;  /* 0xff80000045457808 */ /* 0x020fe40001800000 */
[----:B------:R-:W-:Y:S02]  /*3ca0*/  FMNMX.FTZ R96, R68, R57, !PT ;  /* 0x0000003944607209 */ /* 0x000fe40007810000 */
[----:B------:R-:W-:-:S02]  /*3cb0*/  ISETP.GT.AND P3, PT, R88, 0x61, PT ;  /* 0x000000615800780c */ /* 0x000fc40003f64270 */
[----:B------:R-:W-:Y:S01]  /*3cc0*/  FSEL R40, R40, -INF , P4 ;  /* 0xff80000028287808 */ /* 0x000fe20002000000 */
[----:B------:R-:W4:Y:S01]  /*3cd0*/  MUFU.TANH R49, R49 ;  /* 0x0000003100317308 */ /* 0x000f220000002400 */
[----:B------:R-:W-:Y:S02]  /*3ce0*/  FMNMX.FTZ R57, R69, R96, !PT ;  /* 0x0000006045397209 */ /* 0x000fe40007810000 */
[----:B------:R-:W-:Y:S02]  /*3cf0*/  ISETP.GT.AND P4, PT, R88, 0x68, PT ;  /* 0x000000685800780c */ /* 0x000fe40003f84270 */
[----:B0-----:R-:W-:Y:S02]  /*3d00*/  FSEL R41, R41, -INF , P3 ;  /* 0xff80000029297808 */ /* 0x001fe40001800000 */
[----:B------:R-:W-:Y:S01]  /*3d10*/  FMNMX.FTZ R96, R40, R57, !PT ;  /* 0x0000003928607209 */ /* 0x000fe20007810000 */
[----:B------:R-:W0:Y:S01]  /*3d20*/  MUFU.TANH R52, R52 ;  /* 0x0000003400347308 */ /* 0x000e220000002400 */
[----:B------:R-:W-:-:S02]  /*3d30*/  ISETP.GT.AND P3, PT, R88, 0x69, PT ;  /* 0x000000695800780c */ /* 0x000fc40003f64270 */
[----:B--2---:R-:W-:Y:S02]  /*3d40*/  FSEL R76, R76, -INF , P4 ;  /* 0xff8000004c4c7808 */ /* 0x004fe40002000000 */
[----:B------:R-:W-:Y:S02]  /*3d50*/  FMNMX.FTZ R57, R41, R96, !PT ;  /* 0x0000006029397209 */ /* 0x000fe40007810000 */
[----:B------:R-:W-:Y:S01]  /*3d60*/  ISETP.GT.AND P4, PT, R88, 0x70, PT ;  /* 0x000000705800780c */ /* 0x000fe20003f84270 */
[----:B------:R-:W2:Y:S01]  /*3d70*/  MUFU.TANH R53, R53 ;  /* 0x0000003500357308 */ /* 0x000ea20000002400 */
[----:B-1----:R-:W-:Y:S02]  /*3d80*/  FSEL R78, R78, -INF , P3 ;  /* 0xff8000004e4e7808 */ /* 0x002fe40001800000 */
[----:B------:R-:W-:Y:S02]  /*3d90*/  FMNMX.FTZ R57, R76, R57, !PT ;  /* 0x000000394c397209 */ /* 0x000fe40007810000 */
[----:B------:R-:W-:-:S02]  /*3da0*/  ISETP.GT.AND P3, PT, R88, 0x71, PT ;  /* 0x000000715800780c */ /* 0x000fc40003f64270 */
[----:B---3--:R-:W-:Y:S01]  /*3db0*/  FSEL R48, R48, -INF , P4 ;  /* 0xff80000030307808 */ /* 0x008fe20002000000 */
[----:B------:R-:W1:Y:S01]  /*3dc0*/  MUFU.TANH R24, R24 ;  /* 0x0000001800187308 */ /* 0x000e620000002400 */
[----:B------:R-:W-:Y:S02]  /*3dd0*/  FMNMX.FTZ R57, R78, R57, !PT ;  /* 0x000000394e397209 */ /* 0x000fe40007810000 */
[----:B------:R-:W-:Y:S02]  /*3de0*/  ISETP.GT.AND P4, PT, R88, 0x78, PT ;  /* 0x000000785800780c */ /* 0x000fe40003f84270 */
[----:B----4-:R-:W-:Y:S02]  /*3df0*/  FSEL R49, R49, -INF , P3 ;  /* 0xff80000031317808 */ /* 0x010fe40001800000 */
[----:B------:R-:W-:Y:S01]  /*3e00*/  FMNMX.FTZ R96, R48, R57, !PT ;  /* 0x0000003930607209 */ /* 0x000fe20007810000 */
[----:B------:R-:W3:Y:S01]  /*3e10*/  MUFU.TANH R25, R25 ;  /* 0x0000001900197308 */ /* 0x000ee20000002400 */
[----:B------:R-:W-:-:S02]  /*3e20*/  ISETP.GT.AND P3, PT, R88, 0x79, PT ;  /* 0x000000795800780c */ /* 0x000fc40003f64270 */
[----:B0-----:R-:W-:Y:S02]  /*3e30*/  FSEL R52, R52, -INF , P4 ;  /* 0xff80000034347808 */ /* 0x001fe40002000000 */
[----:B------:R-:W-:Y:S02]  /*3e40*/  FMNMX.FTZ R57, R49, R96, !PT ;  /* 0x0000006031397209 */ /* 0x000fe40007810000 */
[C---:B------:R-:W-:Y:S01]  /*3e50*/  ISETP.GT.AND P4, PT, R88.reuse, 0x80, PT ;  /* 0x000000805800780c */ /* 0x040fe20003f84270 */
[----:B------:R-:W0:Y:S01]  /*3e60*/  MUFU.TANH R28, R28 ;  /* 0x0000001c001c7308 */ /* 0x000e220000002400 */
[----:B--2---:R-:W-:Y:S02]  /*3e70*/  FSEL R53, R53, -INF , P3 ;  /* 0xff80000035357808 */ /* 0x004fe40001800000 */
[----:B------:R-:W-:Y:S02]  /*3e80*/  ISETP.GT.AND P3, PT, R88, 0x81, PT ;  /* 0x000000815800780c */ /* 0x000fe40003f64270 */
[----:B-1----:R-:W-:-:S02]  /*3e90*/  FSEL R24, R24, -INF , P4 ;  /* 0xff80000018187808 */ /* 0x002fc40002000000 */
[C---:B------:R-:W-:Y:S01]  /*3ea0*/  ISETP.GT.AND P4, PT, R88.reuse, 0x88, PT ;  /* 0x000000885800780c */ /* 0x040fe20003f84270 */
[----:B------:R1:W-:Y:S01]  /*3eb0*/  MUFU.EX2 R74, R93 ;  /* 0x0000005d004a7308 */ /* 0x0003e20000000800 */
[----:B---3--:R-:W-:Y:S02]  /*3ec0*/  FSEL R25, R25, -INF , P3 ;  /* 0xff80000019197808 */ /* 0x008fe40001800000 */
[----:B------:R-:W-:-:S05]  /*3ed0*/  ISETP.GT.AND P3, PT, R88, 0x89, PT ;  /* 0x000000895800780c */ /* 0x000fca0003f64270 */
[----:B------:R-:W2:Y:S01]  /*3ee0*/  MUFU.TANH R29, R29 ;  /* 0x0000001d001d7308 */ /* 0x000ea20000002400 */
[----:B-1----:R-:W-:-:S01]  /*3ef0*/  FFMA.FTZ R93, R26, UR20, -R36 ;  /* 0x000000141a5d7c23 */ /* 0x002fc20008010824 */
[----:B------:R-:W-:Y:S02]  /*3f00*/  FMNMX.FTZ R26, R52, R57, !PT ;  /* 0x00000039341a7209 */ /* 0x000fe40007810000 */
[----:B0-----:R-:W-:Y:S02]  /*3f10*/  FSEL R28, R28, -INF , P4 ;  /* 0xff8000001c1c7808 */ /* 0x001fe40002000000 */
[----:B------:R-:W-:Y:S01]  /*3f20*/  FMNMX.FTZ R57, R53, R26, !PT ;  /* 0x0000001a35397209 */ /* 0x000fe20007810000 */
[----:B------:R-:W-:-:S01]  /*3f30*/  FFMA.FTZ R26, R27, UR20, -R36 ;  /* 0x000000141b1a7c23 */ /* 0x000fc20008010824 */
[----:B------:R-:W0:Y:S01]  /*3f40*/  MUFU.TANH R32, R32 ;  /* 0x0000002000207308 */ /* 0x000e220000002400 */
[----:B------:R-:W-:Y:S02]  /*3f50*/  ISETP.GT.AND P4, PT, R88, 0x90, PT ;  /* 0x000000905800780c */ /* 0x000fe40003f84270 */
[----:B------:R-:W-:Y:S01]  /*3f60*/  FMNMX.FTZ R96, R24, R57, !PT ;  /* 0x0000003918607209 */ /* 0x000fe20007810000 */
[----:B------:R-:W-:-:S03]  /*3f70*/  FFMA.FTZ R57, R55, UR20, -R36 ;  /* 0x0000001437397c23 */ /* 0x000fc60008010824 */
[----:B------:R-:W-:Y:S01]  /*3f80*/  FMNMX.FTZ R27, R25, R96, !PT ;  /* 0x00000060191b7209 */ /* 0x000fe20007810000 */
[----:B------:R-:W1:Y:S01]  /*3f90*/  MUFU.TANH R33, R33 ;  /* 0x0000002100217308 */ /* 0x000e620000002400 */
[----:B--2---:R-:W-:Y:S02]  /*3fa0*/  FSEL R29, R29, -INF , P3 ;  /* 0xff8000001d1d7808 */ /* 0x004fe40001800000 */
[----:B------:R-:W-:Y:S02]  /*3fb0*/  FMNMX.FTZ R96, R28, R27, !PT ;  /* 0x0000001b1c607209 */ /* 0x000fe40007810000 */
[----:B------:R-:W-:Y:S02]  /*3fc0*/  ISETP.GT.AND P3, PT, R88, 0x91, PT ;  /* 0x000000915800780c */ /* 0x000fe40003f64270 */
[----:B------:R-:W-:Y:S01]  /*3fd0*/  FMNMX.FTZ R55, R29, R96, !PT ;  /* 0x000000601d377209 */ /* 0x000fe20007810000 */
[----:B------:R-:W2:Y:S01]  /*3fe0*/  MUFU.TANH R82, R82 ;  /* 0x0000005200527308 */ /* 0x000ea20000002400 */
[----:B0-----:R-:W-:-:S02]  /*3ff0*/  FSEL R32, R32, -INF , P4 ;  /* 0xff80000020207808 */ /* 0x001fc40002000000 */
[----:B------:R-:W-:Y:S02]  /*4000*/  ISETP.GT.AND P4, PT, R88, 0x98, PT ;  /* 0x000000985800780c */ /* 0x000fe40003f84270 */
[----:B------:R-:W-:-:S03]  /*4010*/  FMNMX.FTZ R96, R32, R55, !PT ;  /* 0x0000003720607209 */ /* 0x000fc60007810000 */
[----:B------:R-:W0:Y:S01]  /*4020*/  MUFU.TANH R37, R37 ;  /* 0x0000002500257308 */ /* 0x000e220000002400 */
[----:B-1----:R-:W-:Y:S02]  /*4030*/  FSEL R33, R33, -INF , P3 ;  /* 0xff80000021217808 */ /* 0x002fe40001800000 */
[----:B------:R-:W-:Y:S02]  /*4040*/  ISETP.GT.AND P3, PT, R88, 0x99, PT ;  /* 0x000000995800780c */ /* 0x000fe40003f64270 */
[----:B------:R-:W-:-:S03]  /*4050*/  FMNMX.FTZ R55, R33, R96, !PT ;  /* 0x0000006021377209 */ /* 0x000fc60007810000 */
[----:B------:R1:W-:Y:S01]  /*4060*/  MUFU.EX2 R12, R95 ;  /* 0x0000005f000c7308 */ /* 0x0003e20000000800 */
[----:B--2---:R-:W-:-:S07]  /*4070*/  FSEL R82, R82, -INF , P4 ;  /* 0xff80000052527808 */ /* 0x004fce0002000000 */
[----:B------:R2:W-:Y:S01]  /*4080*/  MUFU.EX2 R27, R57 ;  /* 0x00000039001b7308 */ /* 0x0005e20000000800 */
[----:B-1----:R-:W-:-:S01]  /*4090*/  FFMA.FTZ R95, R58, UR20, -R36 ;  /* 0x000000143a5f7c23 */ /* 0x002fc20008010824 */
[----:B0-----:R-:W-:Y:S02]  /*40a0*/  FSEL R37, R37, -INF , P3 ;  /* 0xff80000025257808 */ /* 0x001fe40001800000 */
[----:B------:R-:W-:-:S04]  /*40b0*/  FMNMX.FTZ R58, R82, R55, !PT ;  /* 0x00000037523a7209 */ /* 0x000fc80007810000 */
[----:B------:R-:W-:Y:S01]  /*40c0*/  MUFU.EX2 R83, R83 ;  /* 0x0000005300537308 */ /* 0x000fe20000000800 */
[----:B--2---:R-:W-:Y:S01]  /*40d0*/  FMNMX.FTZ R57, R37, R58, !PT ;  /* 0x0000003a25397209 */ /* 0x004fe20007810000 */
[--C-:B------:R-:W-:Y:S01]  /*40e0*/  FFMA.FTZ R58, R59, UR20, -R36.reuse ;  /* 0x000000143b3a7c23 */ /* 0x100fe20008010824 */
[----:B------:R-:W-:-:S01]  /*40f0*/  FFMA.FTZ R59, R62, UR20, -R36 ;  /* 0x000000143e3b7c23 */ /* 0x000fc20008010824 */
[--C-:B------:R-:W-:Y:S01]  /*4100*/  FFMA.FTZ R62, R66, UR20, -R36.reuse ;  /* 0x00000014423e7c23 */ /* 0x100fe20008010824 */
[----:B------:R-:W-:-:S01]  /*4110*/  FFMA.FTZ R66, R70, UR20, -R36 ;  /* 0x0000001446427c23 */ /* 0x000fc20008010824 */
[----:B------:R-:W0:Y:S01]  /*4120*/  SHFL.BFLY PT, R88, R57, 0x2, 0x1f ;  /* 0x0c401f0039587f89 */ /* 0x000e2200000e0000 */
[----:B------:R-:W-:-:S01]  /*4130*/  FFMA.FTZ R70, R75, UR20, -R36 ;  /* 0x000000144b467c23 */ /* 0x000fc20008010824 */
[--C-:B------:R-:W-:Y:S01]  /*4140*/  FFMA.FTZ R75, R44, UR20, -R36.reuse ;  /* 0x000000142c4b7c23 */ /* 0x100fe20008010824 */
[----:B------:R-:W-:-:S01]  /*4150*/  FFMA.FTZ R44, R45, UR20, -R36 ;  /* 0x000000142d2c7c23 */ /* 0x000fc20008010824 */
[----:B------:R-:W-:Y:S01]  /*4160*/  FFMA.FTZ R45, R77, UR20, -R36 ;  /* 0x000000144d2d7c23 */ /* 0x000fe20008010824 */
[----:B------:R-:W-:Y:S08]  /*4170*/  MUFU.EX2 R84, R84 ;  /* 0x0000005400547308 */ /* 0x000ff00000000800 */
[----:B------:R-:W-:Y:S08]  /*4180*/  MUFU.EX2 R85, R85 ;  /* 0x0000005500557308 */ /* 0x000ff00000000800 */
[----:B------:R-:W1:Y:S01]  /*4190*/  MUFU.EX2 R86, R86 ;  /* 0x0000005600567308 */ /* 0x000e620000000800 */
[----:B0-----:R-:W-:-:S05]  /*41a0*/  FMNMX.FTZ R88, R57, R88, !PT ;  /* 0x0000005839587209 */ /* 0x001fca0007810000 */
[----:B------:R-:W0:Y:S02]  /*41b0*/  SHFL.BFLY PT, R57, R88, 0x1, 0x1f ;  /* 0x0c201f0058397f89 */ /* 0x000e2400000e0000 */
[----:B------:R-:W2:Y:S08]  /*41c0*/  MUFU.EX2 R87, R87 ;  /* 0x0000005700577308 */ /* 0x000eb00000000800 */
[----:B------:R3:W-:Y:S01]  /*41d0*/  MUFU.EX2 R55, R95 ;  /* 0x0000005f00377308 */ /* 0x0007e20000000800 */
[----:B-1----:R-:W-:-:S04]  /*41e0*/  F2FP.SATFINITE.E4M3.F32.PACK_AB_MERGE_C R153, R86, R85, RZ ;  /* 0x000000555699723e */ /* 0x002fc800048070ff */
        /* <DEDUP_REMOVED lines=18> */
[--C-:B---3--:R-:W-:Y:S01]  /*4310*/  FFMA.FTZ R95, R11, UR20, -R88.reuse ;  /* 0x000000140b5f7c23 */ /* 0x108fe20008010858 */
[----:B------:R-:W-:-:S01]  /*4320*/  FFMA.FTZ R61, R68, UR20, -R88 ;  /* 0x00000014443d7c23 */ /* 0x000fc20008010858 */
[----:B------:R-:W-:Y:S01]  /*4330*/  FFMA.FTZ R11, R20, UR20, -R88 ;  /* 0x00000014140b7c23 */ /* 0x000fe20008010858 */
[----:B------:R-:W-:-:S01]  /*4340*/  FADD.FTZ R68, R83, R84 ;  /* 0x0000005453447221 */ /* 0x000fc20000010000 */
[--C-:B------:R-:W-:Y:S01]  /*4350*/  FFMA.FTZ R20, R21, UR20, -R88.reuse ;  /* 0x0000001415147c23 */ /* 0x100fe20008010858 */
[----:B------:R-:W-:-:S01]  /*4360*/  FFMA.FTZ R10, R10, UR20, -R88 ;  /* 0x000000140a0a7c23 */ /* 0x000fc20008010858 */
[----:B------:R-:W0:Y:S01]  /*4370*/  MUFU.EX2 R36, R36 ;  /* 0x0000002400247308 */ /* 0x000e220000000800 */
[----:B------:R-:W-:-:S01]  /*4380*/  FFMA.FTZ R21, R64, UR20, -R88 ;  /* 0x0000001440157c23 */ /* 0x000fc20008010858 */
[----:B------:R-:W-:Y:S01]  /*4390*/  FFMA.FTZ R64, R69, UR20, -R88 ;  /* 0x0000001445407c23 */ /* 0x000fe20008010858 */
[----:B------:R-:W-:-:S01]  /*43a0*/  FADD.FTZ R69, R85, R68 ;  /* 0x0000004455457221 */ /* 0x000fc20000010000 */
[--C-:B------:R-:W-:Y:S01]  /*43b0*/  FFMA.FTZ R9, R13, UR20, -R88.reuse ;  /* 0x000000140d097c23 */ /* 0x100fe20008010858 */
[----:B------:R-:W-:-:S01]  /*43c0*/  FFMA.FTZ R13, R80, UR20, -R88 ;  /* 0x00000014500d7c23 */ /* 0x000fc20008010858 */
[----:B------:R-:W-:Y:S01]  /*43d0*/  FFMA.FTZ R80, R15, UR20, -R88 ;  /* 0x000000140f507c23 */ /* 0x000fe20008010858 */
[----:B------:R-:W-:-:S01]  /*43e0*/  FADD.FTZ R100, R86, R69 ;  /* 0x0000004556647221 */ /* 0x000fc20000010000 */
[----:B------:R-:W1:Y:S01]  /*43f0*/  MUFU.EX2 R77, R77 ;  /* 0x0000004d004d7308 */ /* 0x000e620000000800 */
[----:B------:R-:W-:-:S01]  /*4400*/  FFMA.FTZ R15, R63, UR20, -R88 ;  /* 0x000000143f0f7c23 */ /* 0x000fc20008010858 */
[--C-:B------:R-:W-:Y:S01]  /*4410*/  FFMA.FTZ R8, R81, UR20, -R88.reuse ;  /* 0x0000001451087c23 */ /* 0x100fe20008010858 */
[----:B------:R-:W-:-:S01]  /*4420*/  FFMA.FTZ R63, R60, UR20, -R88 ;  /* 0x000000143c3f7c23 */ /* 0x000fc20008010858 */
[--C-:B------:R-:W-:Y:S01]  /*4430*/  FFMA.FTZ R96, R73, UR20, -R88.reuse ;  /* 0x0000001449607c23 */ /* 0x100fe20008010858 */
[----:B------:R-:W-:-:S01]  /*4440*/  FFMA.FTZ R60, R65, UR20, -R88 ;  /* 0x00000014413c7c23 */ /* 0x000fc20008010858 */
[----:B------:R-:W-:Y:S01]  /*4450*/  FFMA.FTZ R65, R40, UR20, -R88 ;  /* 0x0000001428417c23 */ /* 0x000fe20008010858 */
[----:B--2---:R-:W-:-:S01]  /*4460*/  FADD.FTZ R73, R87, R100 ;  /* 0x0000006457497221 */ /* 0x004fc20000010000 */
[----:B------:R-:W2:Y:S01]  /*4470*/  MUFU.EX2 R92, R92 ;  /* 0x0000005c005c7308 */ /* 0x000ea20000000800 */
[----:B0-----:R-:W-:-:S01]  /*4480*/  FADD.FTZ R68, R3, R36 ;  /* 0x0000002403447221 */ /* 0x001fc20000010000 */
[----:B------:R-:W-:-:S02]  /*4490*/  @!P0 VIADD R40, R2, 0x13240 ;  /* 0x0001324002288836 */ /* 0x000fc40000000000 */
[----:B------:R-:W-:-:S01]  /*44a0*/  FADD.FTZ R100, R90, R73 ;  /* 0x000000495a647221 */ /* 0x000fc20000010000 */
[--C-:B------:R-:W-:Y:S01]  /*44b0*/  FFMA.FTZ R81, R72, UR20, -R88.reuse ;  /* 0x0000001448517c23 */ /* 0x100fe20008010858 */
[----:B------:R-:W-:-:S01]  /*44c0*/  FFMA.FTZ R72, R91, UR20, -R88 ;  /* 0x000000145b487c23 */ /* 0x000fc20008010858 */
[----:B------:R-:W-:Y:S01]  /*44d0*/  F2FP.SATFINITE.E4M3.F32.PACK_AB_MERGE_C R155, R94, R5, RZ ;  /* 0x000000055e9b723e */ /* 0x000fe200048070ff */
[----:B------:R-:W-:-:S01]  /*44e0*/  FADD.FTZ R73, R5, R100 ;  /* 0x0000006405497221 */ /* 0x000fc20000010000 */
[----:B------:R-:W0:Y:S01]  /*44f0*/  MUFU.EX2 R6, R6 ;  /* 0x0000000600067308 */ /* 0x000e220000000800 */
[----:B-1----:R-:W-:-:S01]  /*4500*/  FADD.FTZ R69, R77, R68 ;  /* 0x000000444d457221 */ /* 0x002fc20000010000 */
[----:B------:R-:W-:Y:S01]  /*4510*/  @!P0 PRMT R40, RZ, 0x654, R40 ;  /* 0x00000654ff288816 */ /* 0x000fe20000000028 */
[----:B------:R-:W-:-:S01]  /*4520*/  FFMA.FTZ R41, R41, UR20, -R88 ;  /* 0x0000001429297c23 */ /* 0x000fc20008010858 */
[--C-:B------:R-:W-:Y:S01]  /*4530*/  FFMA.FTZ R78, R78, UR20, -R88.reuse ;  /* 0x000000144e4e7c23 */ /* 0x100fe20008010858 */
[----:B------:R-:W-:-:S01]  /*4540*/  FFMA.FTZ R52, R52, UR20, -R88 ;  /* 0x0000001434347c23 */ /* 0x000fc20008010858 */
[----:B------:R1:W-:Y:S01]  /*4550*/  @!P0 SYNCS.ARRIVE.TRANS64.RED.A1T0 RZ, [R40+URZ], RZ ;  /* 0x000000ff28ff89a7 */ /* 0x0003e2000810043f */
[----:B------:R-:W-:-:S01]  /*4560*/  FFMA.FTZ R53, R53, UR20, -R88 ;  /* 0x0000001435357c23 */ /* 0x000fc20008010858 */
[----:B------:R-:W3:Y:S01]  /*4570*/  MUFU.EX2 R7, R7 ;  /* 0x0000000700077308 */ /* 0x000ee20000000800 */
[----:B--2---:R-:W-:-:S01]  /*4580*/  FADD.FTZ R69, R92, R69 ;  /* 0x000000455c457221 */ /* 0x004fc20000010000 */
[--C-:B------:R-:W-:Y:S01]  /*4590*/  FFMA.FTZ R29, R29, UR20, -R88.reuse ;  /* 0x000000141d1d7c23 */ /* 0x100fe20008010858 */
[----:B------:R-:W-:Y:S01]  /*45a0*/  F2FP.SATFINITE.E4M3.F32.PACK_AB_MERGE_C R152, R92, R77, RZ ;  /* 0x0000004d5c98723e */ /* 0x000fe200048070ff */
[--C-:B------:R-:W-:Y:S01]  /*45b0*/  FFMA.FTZ R32, R32, UR20, -R88.reuse ;  /* 0x0000001420207c23 */ /* 0x100fe20008010858 */
[----:B------:R-:W-:-:S01]  /*45c0*/  FFMA.FTZ R33, R33, UR20, -R88 ;  /* 0x0000001421217c23 */ /* 0x000fc20008010858 */
[----:B-1----:R-:W-:Y:S01]  /*45d0*/  FFMA.FTZ R40, R76, UR20, -R88 ;  /* 0x000000144c287c23 */ /* 0x002fe20008010858 */
[----:B------:R-:W-:-:S01]  /*45e0*/  FADD.FTZ R76, R94, R73 ;  /* 0x000000495e4c7221 */ /* 0x000fc20000010000 */
[----:B------:R-:W1:Y:S01]  /*45f0*/  MUFU.EX2 R10, R10 ;  /* 0x0000000a000a7308 */ /* 0x000e620000000800 */
[----:B0-----:R-:W-:-:S01]  /*4600*/  FADD.FTZ R68, R6, R69 ;  /* 0x0000004506447221 */ /* 0x001fc20000010000 */
[----:B------:R-:W-:Y:S01]  /*4610*/  F2FP.SATFINITE.E4M3.F32.PACK_AB_MERGE_C R152, R36, R3, R152 ;  /* 0x000000032498723e */ /* 0x000fe20004807098 */
[----:B------:R-:W-:-:S01]  /*4620*/  FFMA.FTZ R82, R82, UR20, -R88 ;  /* 0x0000001452527c23 */ /* 0x000fc20008010858 */
[----:B------:R-:W-:Y:S01]  /*4630*/  FFMA.FTZ R37, R37, UR20, -R88 ;  /* 0x0000001425257c23 */ /* 0x000fe20008010858 */
[----:B------:R-:W-:-:S03]  /*4640*/  F2FP.SATFINITE.E4M3.F32.PACK_AB_MERGE_C R155, R90, R87, R155 ;  /* 0x000000575a9b723e */ /* 0x000fc6000480709b */
[----:B------:R-:W-:Y:S01]  /*4650*/  MUFU.EX2 R95, R95 ;  /* 0x0000005f005f7308 */ /* 0x000fe20000000800 */
[----:B---3--:R-:W-:-:S01]  /*4660*/  FADD.FTZ R69, R7, R68 ;  /* 0x0000004407457221 */ /* 0x008fc20000010000 */
[----:B------:R-:W-:-:S06]  /*4670*/  FFMA.FTZ R68, R49, UR20, -R88 ;  /* 0x0000001431447c23 */ /* 0x000fcc0008010858 */
[----:B------:R-:W-:Y:S08]  /*4680*/  MUFU.EX2 R8, R8 ;  /* 0x0000000800087308 */ /* 0x000ff00000000800 */
[----:B------:R-:W-:Y:S08]  /*4690*/  MUFU.EX2 R9, R9 ;  /* 0x0000000900097308 */ /* 0x000ff00000000800 */
[----:B------:R-:W0:Y:S08]  /*46a0*/  MUFU.EX2 R79, R79 ;  /* 0x0000004f004f7308 */ /* 0x000e300000000800 */
[----:B------:R2:W-:Y:S08]  /*46b0*/  MUFU.EX2 R2, R65 ;  /* 0x0000004100027308 */ /* 0x0005f00000000800 */
[----:B------:R-:W3:Y:S01]  /*46c0*/  MUFU.EX2 R13, R13 ;  /* 0x0000000d000d7308 */ /* 0x000ee20000000800 */
[----:B--2---:R-:W-:-:S01]  /*46d0*/  FFMA.FTZ R65, R48, UR20, -R88 ;  /* 0x0000001430417c23 */ /* 0x004fc20008010858 */
[----:B-1----:R-:W-:Y:S01]  /*46e0*/  FADD.FTZ R48, R10, R69 ;  /* 0x000000450a307221 */ /* 0x002fe20000010000 */
[----:B------:R-:W-:-:S01]  /*46f0*/  FADD.FTZ R69, R89, R76 ;  /* 0x0000004c59457221 */ /* 0x000fc20000010000 */
[----:B0-----:R-:W-:-:S02]  /*4700*/  F2FP.SATFINITE.E4M3.F32.PACK_AB_MERGE_C R149, R79, R14, RZ ;  /* 0x0000000e4f95723e */ /* 0x001fc400048070ff */
[----:B------:R-:W-:-:S01]  /*4710*/  FADD.FTZ R49, R95, R48 ;  /* 0x000000305f317221 */ /* 0x000fc20000010000 */
[----:B------:R-:W-:Y:S01]  /*4720*/  FADD.FTZ R73, R12, R69 ;  /* 0x000000450c497221 */ /* 0x000fe20000010000 */
[----:B------:R-:W0:Y:S01]  /*4730*/  MUFU.EX2 R71, R71 ;  /* 0x0000004700477308 */ /* 0x000e220000000800 */
[----:B------:R-:W-:-:S01]  /*4740*/  FFMA.FTZ R69, R24, UR20, -R88 ;  /* 0x0000001418457c23 */ /* 0x000fc20008010858 */
[----:B------:R-:W-:Y:S01]  /*4750*/  FADD.FTZ R48, R8, R49 ;  /* 0x0000003108307221 */ /* 0x000fe20000010000 */
[----:B------:R-:W-:-:S01]  /*4760*/  FADD.FTZ R76, R14, R73 ;  /* 0x000000490e4c7221 */ /* 0x000fc20000010000 */
[----:B------:R-:W-:Y:S01]  /*4770*/  FFMA.FTZ R73, R25, UR20, -R88 ;  /* 0x0000001419497c23 */ /* 0x000fe20008010858 */
[----:B------:R-:W-:Y:S01]  /*4780*/  F2FP.SATFINITE.E4M3.F32.PACK_AB_MERGE_C R95, R95, R10, RZ ;  /* 0x0000000a5f5f723e */ /* 0x000fe200048070ff */
[----:B------:R-:W-:Y:S01]  /*4790*/  FADD.FTZ R24, R9, R48 ;  /* 0x0000003009187221 */ /* 0x000fe20000010000 */
[----:B------:R-:W-:-:S01]  /*47a0*/  FADD.FTZ R76, R79, R76 ;  /* 0x0000004c4f4c7221 */ /* 0x000fc20000010000 */
[----:B------:R-:W1:Y:S01]  /*47b0*/  MUFU.EX2 R80, R80 ;  /* 0x0000005000507308 */ /* 0x000e620000000800 */
[----:B------:R-:W-:-:S01]  /*47c0*/  FFMA.FTZ R48, R28, UR20, -R88 ;  /* 0x000000141c307c23 */ /* 0x000fc20008010858 */
[----:B---3--:R-:W-:Y:S01]  /*47d0*/  FADD.FTZ R25, R13, R24 ;  /* 0x000000180d197221 */ /* 0x008fe20000010000 */
[----:B------:R-:W-:-:S02]  /*47e0*/  F2FP.SATFINITE.E4M3.F32.PACK_AB_MERGE_C R149, R12, R89, R149 ;  /* 0x000000590c95723e */ /* 0x000fc40004807095 */
[----:B------:R-:W-:-:S03]  /*47f0*/  F2FP.SATFINITE.E4M3.F32.PACK_AB_MERGE_C R154, R7, R6, R95 ;  /* 0x00000006079a723e */ /* 0x000fc6000480705f */
[----:B------:R-:W2:Y:S01]  /*4800*/  MUFU.EX2 R11, R11 ;  /* 0x0000000b000b7308 */ /* 0x000ea20000000800 */
[----:B0-----:R-:W-:-:S04]  /*4810*/  FADD.FTZ R91, R71, R76 ;  /* 0x0000004c475b7221 */ /* 0x001fc80000010000 */
[----:B------:R-:W-:-:S03]  /*4820*/  FADD.FTZ R76, R74, R91 ;  /* 0x0000005b4a4c7221 */ /* 0x000fc60000010000 */
        /* <DEDUP_REMOVED lines=14> */
[----:B------:R-:W-:Y:S08]  /*4910*/  MUFU.EX2 R96, R96 ;  /* 0x0000006000607308 */ /* 0x000ff00000000800 */
[----:B------:R-:W-:Y:S01]  /*4920*/  MUFU.EX2 R46, R46 ;  /* 0x0000002e002e7308 */ /* 0x000fe20000000800 */
[----:B0-----:R-:W-:-:S07]  /*4930*/  FADD.FTZ R5, R47, R76 ;  /* 0x0000004c2f057221 */ /* 0x001fce0000010000 */
[----:B------:R-:W-:Y:S08]  /*4940*/  MUFU.EX2 R15, R15 ;  /* 0x0000000f000f7308 */ /* 0x000ff00000000800 */
[----:B------:R-:W-:Y:S08]  /*4950*/  MUFU.EX2 R50, R50 ;  /* 0x0000003200327308 */ /* 0x000ff00000000800 */
[----:B------:R-:W-:Y:S08]  /*4960*/  MUFU.EX2 R72, R72 ;  /* 0x0000004800487308 */ /* 0x000ff00000000800 */
[----:B------:R-:W0:Y:S08]  /*4970*/  MUFU.EX2 R51, R51 ;  /* 0x0000003300337308 */ /* 0x000e300000000800 */
[----:B------:R-:W1:Y:S08]  /*4980*/  MUFU.EX2 R63, R63 ;  /* 0x0000003f003f7308 */ /* 0x000e700000000800 */
[----:B------:R2:W-:Y:S01]  /*4990*/  MUFU.EX2 R24, R65 ;  /* 0x0000004100187308 */ /* 0x0005e20000000800 */
[----:B0-----:R-:W-:-:S04]  /*49a0*/  F2FP.SATFINITE.E4M3.F32.PACK_AB_MERGE_C R145, R51, R50, RZ ;  /* 0x000000323391723e */ /* 0x001fc800048070ff */
[----:B------:R-:W-:-:S03]  /*49b0*/  F2FP.SATFINITE.E4M3.F32.PACK_AB_MERGE_C R145, R46, R47, R145 ;  /* 0x0000002f2e91723e */ /* 0x000fc60004807091 */
[----:B------:R-:W0:Y:S01]  /*49c0*/  MUFU.EX2 R98, R98 ;  /* 0x0000006200627308 */ /* 0x000e220000000800 */
[----:B--2---:R-:W-:-:S01]  /*49d0*/  FADD.FTZ R65, R81, R28 ;  /* 0x0000001c51417221 */ /* 0x004fc20000010000 */
[----:B------:R-:W-:-:S04]  /*49e0*/  F2FP.SATFINITE.E4M3.F32.PACK_AB_MERGE_C R81, R96, R81, RZ ;  /* 0x000000516051723e */ /* 0x000fc800048070ff */
[----:B------:R-:W-:Y:S02]  /*49f0*/  F2FP.SATFINITE.E4M3.F32.PACK_AB_MERGE_C R150, R20, R11, R81 ;  /* 0x0000000b1496723e */ /* 0x000fe40004807051 */
[----:B------:R2:W-:Y:S08]  /*4a00*/  MUFU.EX2 R25, R68 ;  /* 0x0000004400197308 */ /* 0x0005f00000000800 */
[----:B------:R-:W3:Y:S01]  /*4a10*/  MUFU.EX2 R54, R54 ;  /* 0x0000003600367308 */ /* 0x000ee20000000800 */
[----:B--2---:R-:W-:-:S01]  /*4a20*/  FADD.FTZ R68, R96, R65 ;  /* 0x0000004160447221 */ /* 0x004fc20000010000 */
[----:B------:R-:W-:Y:S01]  /*4a30*/  FADD.FTZ R65, R46, R5 ;  /* 0x000000052e417221 */ /* 0x000fe20000010000 */
[----:B------:R-:W-:-:S02]  /*4a40*/  CS2R R46, SRZ ;  /* 0x00000000002e7805 */ /* 0x000fc4000001ff00 */
[----:B------:R-:W-:Y:S01]  /*4a50*/  FADD.FTZ R5, R15, R68 ;  /* 0x000000440f057221 */ /* 0x000fe20000010000 */
[----:B------:R-:W-:-:S02]  /*4a60*/  FADD.FTZ R42, R50, R65 ;  /* 0x00000041322a7221 */ /* 0x000fc40000010000 */
[----:B------:R-:W2:Y:S01]  /*4a70*/  MUFU.EX2 R21, R21 ;  /* 0x0000001500157308 */ /* 0x000ea20000000800 */
[----:B------:R-:W-:-:S01]  /*4a80*/  FADD.FTZ R14, R72, R5 ;  /* 0x00000005480e7221 */ /* 0x000fc20000010000 */
[----:B------:R-:W-:-:S03]  /*4a90*/  FADD.FTZ R65, R51, R42 ;  /* 0x0000002a33417221 */ /* 0x000fc60000010000 */
[----:B-1----:R-:W-:Y:S01]  /*4aa0*/  FADD.FTZ R51, R63, R14 ;  /* 0x0000000e3f337221 */ /* 0x002fe20000010000 */
[C---:B0-----:R-:W-:Y:S02]  /*4ab0*/  F2FP.SATFINITE.E4M3.F32.PACK_AB_MERGE_C R63, R98.reuse, R63, RZ ;  /* 0x0000003f623f723e */ /* 0x041fe400048070ff */
[----:B------:R-:W0:Y:S01]  /*4ac0*/  MUFU.EX2 R93, R93 ;  /* 0x0000005d005d7308 */ /* 0x000e220000000800 */
[----:B------:R-:W-:-:S01]  /*4ad0*/  FADD.FTZ R10, R98, R51 ;  /* 0x00000033620a7221 */ /* 0x000fc20000010000 */
[----:B---3--:R-:W-:Y:S01]  /*4ae0*/  FADD.FTZ R14, R54, R65 ;  /* 0x00000041360e7221 */ /* 0x008fe20000010000 */
[----:B------:R-:W-:-:S05]  /*4af0*/  F2FP.SATFINITE.E4M3.F32.PACK_AB_MERGE_C R144, R72, R15, R63 ;  /* 0x0000000f4890723e */ /* 0x000fca000480703f */
        /* <DEDUP_REMOVED lines=8> */
[C---:B------:R-:W-:Y:S02]  /*4b80*/  F2FP.SATFINITE.E4M3.F32.PACK_AB_MERGE_C R147, R27.reuse, R26, RZ ;  /* 0x0000001a1b93723e */ /* 0x040fe400048070ff */
[----:B------:R-:W-:Y:S01]  /*4b90*/  CS2R R50, SRZ ;  /* 0x0000000000327805 */ /* 0x000fe2000001ff00 */
[----:B------:R-:W-:Y:S01]  /*4ba0*/  FADD.FTZ R27, R27, R42 ;  /* 0x0000002a1b1b7221 */ /* 0x000fe20000010000 */
[----:B------:R-:W-:Y:S02]  /*4bb0*/  F2FP.SATFINITE.E4M3.F32.PACK_AB_MERGE_C R147, R93, R54, R147 ;  /* 0x000000365d93723e */ /* 0x000fe40004807093 */
[----:B------:R-:W2:Y:S01]  /*4bc0*/  MUFU.EX2 R30, R30 ;  /* 0x0000001e001e7308 */ /* 0x000ea20000000800 */
[----:B0-----:R-:W-:-:S07]  /*4bd0*/  FADD.FTZ R13, R61, R14 ;  /* 0x0000000e3d0d7221 */ /* 0x001fce0000010000 */
[----:B------:R-:W0:Y:S01]  /*4be0*/  MUFU.EX2 R41, R41 ;  /* 0x0000002900297308 */ /* 0x000e220000000800 */
[----:B-1----:R-:W-:-:S01]  /*4bf0*/  FADD.FTZ R13, R64, R13 ;  /* 0x0000000d400d7221 */ /* 0x002fc20000010000 */
[----:B------:R-:W-:-:S03]  /*4c00*/  F2FP.SATFINITE.E4M3.F32.PACK_AB_MERGE_C R61, R64, R61, RZ ;  /* 0x0000003d403d723e */ /* 0x000fc600048070ff */
[----:B------:R-:W-:Y:S01]  /*4c10*/  FADD.FTZ R12, R2, R13 ;  /* 0x0000000d020c7221 */ /* 0x000fe20000010000 */
[----:B------:R-:W-:Y:S02]  /*4c20*/  F2FP.SATFINITE.E4M3.F32.PACK_AB_MERGE_C R146, R60, R21, R61 ;  /* 0x000000153c92723e */ /* 0x000fe4000480703d */
        /* <DEDUP_REMOVED lines=10> */
[C---:B0-----:R-:W-:Y:S01]  /*4cd0*/  F2FP.SATFINITE.E4M3.F32.PACK_AB_MERGE_C R141, R58.reuse, R31, RZ ;  /* 0x0000001f3a8d723e */ /* 0x041fe200048070ff */
[----:B------:R-:W-:Y:S01]  /*4ce0*/  FADD.FTZ R58, R58, R27 ;  /* 0x0000001b3a3a7221 */ /* 0x000fe20000010000 */
[----:B------:R-:W-:Y:S02]  /*4cf0*/  CS2R R26, SRZ ;  /* 0x00000000001a7805 */ /* 0x000fe4000001ff00 */
[----:B------:R-:W-:Y:S02]  /*4d00*/  F2FP.SATFINITE.E4M3.F32.PACK_AB_MERGE_C R141, R55, R30, R141 ;  /* 0x0000001e378d723e */ /* 0x000fe4000480708d */
[----:B------:R-:W-:Y:S02]  /*4d10*/  CS2R R30, SRZ ;  /* 0x00000000001e7805 */ /* 0x000fe4000001ff00 */
[----:B------:R-:W-:Y:S01]  /*4d20*/  CS2R R54, SRZ ;  /* 0x0000000000367805 */ /* 0x000fe2000001ff00 */
[----:B------:R-:W0:Y:S01]  /*4d30*/  MUFU.EX2 R34, R34 ;  /* 0x0000002200227308 */ /* 0x000e220000000800 */
[C---:B-1----:R-:W-:Y:S01]  /*4d40*/  F2FP.SATFINITE.E4M3.F32.PACK_AB_MERGE_C R40, R49.reuse, R40, RZ ;  /* 0x000000283128723e */ /* 0x042fe200048070ff */
[----:B------:R-:W-:-:S03]  /*4d50*/  FADD.FTZ R49, R49, R12 ;  /* 0x0000000c31317221 */ /* 0x000fc60000010000 */
[----:B------:R-:W-:Y:S01]  /*4d60*/  F2FP.SATFINITE.E4M3.F32.PACK_AB_MERGE_C R140, R41, R2, R40 ;  /* 0x00000002298c723e */ /* 0x000fe20004807028 */
[----:B------:R-:W-:-:S01]  /*4d70*/  FADD.FTZ R12, R24, R49 ;  /* 0x00000031180c7221 */ /* 0x000fc20000010000 */
[----:B------:R-:W-:Y:S01]  /*4d80*/  CS2R R40, SRZ ;  /* 0x0000000000287805 */ /* 0x000fe2000001ff00 */
[----:B------:R-:W-:Y:S01]  /*4d90*/  MUFU.EX2 R35, R35 ;  /* 0x0000002300237308 */ /* 0x000fe20000000800 */
[----:B--2---:R-:W-:-:S07]  /*4da0*/  FADD.FTZ R13, R59, R58 ;  /* 0x0000003a3b0d7221 */ /* 0x004fce0000010000 */
[----:B------:R-:W1:Y:S01]  /*4db0*/  MUFU.EX2 R62, R62 ;  /* 0x0000003e003e7308 */ /* 0x000e620000000800 */
[----:B0-----:R-:W-:-:S01]  /*4dc0*/  FADD.FTZ R14, R34, R13 ;  /* 0x0000000d220e7221 */ /* 0x001fc20000010000 */
[----:B------:R-:W-:-:S06]  /*4dd0*/  FADD.FTZ R13, R25, R12 ;  /* 0x0000000c190d7221 */ /* 0x000fcc0000010000 */
[----:B------:R-:W0:Y:S08]  /*4de0*/  MUFU.EX2 R28, R52 ;  /* 0x00000034001c7308 */ /* 0x000e300000000800 */
[----:B------:R-:W-:Y:S01]  /*4df0*/  MUFU.EX2 R39, R39 ;  /* 0x0000002700277308 */ /* 0x000fe20000000800 */
[----:B-1----:R-:W-:Y:S01]  /*4e00*/  F2FP.SATFINITE.E4M3.F32.PACK_AB_MERGE_C R143, R62, R35, RZ ;  /* 0x000000233e8f723e */ /* 0x002fe200048070ff */
[----:B------:R-:W-:-:S03]  /*4e10*/  FADD.FTZ R35, R35, R14 ;  /* 0x0000000e23237221 */ /* 0x000fc60000010000 */
[----:B------:R-:W-:Y:S01]  /*4e20*/  F2FP.SATFINITE.E4M3.F32.PACK_AB_MERGE_C R143, R34, R59, R143 ;  /* 0x0000003b228f723e */ /* 0x000fe2000480708f */
[----:B------:R-:W-:-:S02]  /*4e30*/  FADD.FTZ R35, R62, R35 ;  /* 0x000000233e237221 */ /* 0x000fc40000010000 */
[----:B------:R-:W1:Y:S01]  /*4e40*/  MUFU.EX2 R66, R66 ;  /* 0x0000004200427308 */ /* 0x000e620000000800 */
[----:B0-----:R-:W-:-:S07]  /*4e50*/  FADD.FTZ R6, R28, R13 ;  /* 0x0000000d1c067221 */ /* 0x001fce0000010000 */
[----:B------:R0:W2:Y:S08]  /*4e60*/  MUFU.EX2 R43, R53 ;  /* 0x00000035002b7308 */ /* 0x0000b00000000800 */
[----:B------:R-:W3:Y:S01]  /*4e70*/  MUFU.EX2 R38, R38 ;  /* 0x0000002600267308 */ /* 0x000ee20000000800 */
[----:B-1----:R-:W-:Y:S02]  /*4e80*/  F2FP.SATFINITE.E4M3.F32.PACK_AB_MERGE_C R3, R66, R39, RZ ;  /* 0x000000274203723e */ /* 0x002fe400048070ff */
[----:B0-----:R-:W-:-:S05]  /*4e90*/  CS2R R52, SRZ ;  /* 0x0000000000347805 */ /* 0x001fca000001ff00 */
[----:B------:R-:W0:Y:S01]  /*4ea0*/  MUFU.EX2 R67, R67 ;  /* 0x0000004300437308 */ /* 0x000e220000000800 */
[----:B--2---:R-:W-:-:S01]  /*4eb0*/  FADD.FTZ R6, R43, R6 ;  /* 0x000000062b067221 */ /* 0x004fc20000010000 */
[----:B------:R-:W-:Y:S02]  /*4ec0*/  F2FP.SATFINITE.E4M3.F32.PACK_AB_MERGE_C R28, R43, R28, RZ ;  /* 0x0000001c2b1c723e */ /* 0x000fe400048070ff */
[----:B------:R-:W-:Y:S02]  /*4ed0*/  CS2R R42, SRZ ;  /* 0x00000000002a7805 */ /* 0x000fe4000001ff00 */
[----:B------:R-:W-:Y:S02]  /*4ee0*/  F2FP.SATFINITE.E4M3.F32.PACK_AB_MERGE_C R142, R25, R24, R28 ;  /* 0x00000018198e723e */ /* 0x000fe4000480701c */
[----:B------:R-:W-:Y:S01]  /*4ef0*/  CS2R R24, SRZ ;  /* 0x0000000000187805 */ /* 0x000fe2000001ff00 */
[----:B------:R-:W1:Y:S01]  /*4f00*/  MUFU.EX2 R5, R69 ;  /* 0x0000004500057308 */ /* 0x000e620000000800 */
[----:B---3--:R-:W-:-:S01]  /*4f10*/  FADD.FTZ R12, R38, R35 ;  /* 0x00000023260c7221 */ /* 0x008fc20000010000 */
[----:B------:R-:W-:-:S06]  /*4f20*/  CS2R R34, SRZ ;  /* 0x0000000000227805 */ /* 0x000fcc000001ff00 */
[----:B------:R-:W2:Y:S01]  /*4f30*/  MUFU.EX2 R10, R73 ;  /* 0x00000049000a7308 */ /* 0x000ea20000000800 */
[C---:B0-----:R-:W-:Y:S01]  /*4f40*/  F2FP.SATFINITE.E4M3.F32.PACK_AB_MERGE_C R137, R67.reuse, R38, R3 ;  /* 0x000000264389723e */ /* 0x041fe20004807003 */
[----:B------:R-:W-:-:S04]  /*4f50*/  FADD.FTZ R12, R67, R12 ;  /* 0x0000000c430c7221 */ /* 0x000fc80000010000 */
[----:B------:R-:W-:Y:S02]  /*4f60*/  FADD.FTZ R39, R39, R12 ;  /* 0x0000000c27277221 */ /* 0x000fe40000010000 */
[----:B------:R-:W0:Y:S01]  /*4f70*/  MUFU.EX2 R48, R48 ;  /* 0x0000003000307308 */ /* 0x000e220000000800 */
[----:B-1----:R-:W-:-:S01]  /*4f80*/  FADD.FTZ R3, R5, R6 ;  /* 0x0000000605037221 */ /* 0x002fc20000010000 */
[----:B------:R-:W-:-:S06]  /*4f90*/  FADD.FTZ R39, R66, R39 ;  /* 0x0000002742277221 */ /* 0x000fcc0000010000 */
[----:B------:R-:W1:Y:S01]  /*4fa0*/  MUFU.EX2 R29, R29 ;  /* 0x0000001d001d7308 */ /* 0x000e620000000800 */
[----:B--2---:R-:W-:-:S07]  /*4fb0*/  FADD.FTZ R3, R10, R3 ;  /* 0x000000030a037221 */ /* 0x004fce0000010000 */
[----:B------:R-:W-:Y:S01]  /*4fc0*/  MUFU.EX2 R44, R44 ;  /* 0x0000002c002c7308 */ /* 0x000fe20000000800 */
[----:B0-----:R-:W-:-:S07]  /*4fd0*/  FADD.FTZ R6, R48, R3 ;  /* 0x0000000330067221 */ /* 0x001fce0000010000 */
[----:B------:R-:W0:Y:S01]  /*4fe0*/  MUFU.EX2 R45, R45 ;  /* 0x0000002d002d7308 */ /* 0x000e220000000800 */
[C---:B-1----:R-:W-:Y:S01]  /*4ff0*/  F2FP.SATFINITE.E4M3.F32.PACK_AB_MERGE_C R48, R29.reuse, R48, RZ ;  /* 0x000000301d30723e */ /* 0x042fe200048070ff */
[----:B------:R-:W-:-:S03]  /*5000*/  FADD.FTZ R29, R29, R6 ;  /* 0x000000061d1d7221 */ /* 0x000fc60000010000 */
[----:B------:R-:W-:Y:S02]  /*5010*/  F2FP.SATFINITE.E4M3.F32.PACK_AB_MERGE_C R136, R10, R5, R48 ;  /* 0x000000050a88723e */ /* 0x000fe40004807030 */
[----:B------:R-:W-:Y:S01]  /*5020*/  CS2R R48, SRZ ;  /* 0x0000000000307805 */ /* 0x000fe2000001ff00 */
[----:B------:R-:W1:Y:S08]  /*5030*/  MUFU.EX2 R70, R70 ;  /* 0x0000004600467308 */ /* 0x000e700000000800 */
[----:B------:R-:W2:Y:S01]  /*5040*/  MUFU.EX2 R32, R32 ;  /* 0x0000002000207308 */ /* 0x000ea20000000800 */
[----:B0-----:R-:W-:-:S07]  /*5050*/  F2FP.SATFINITE.E4M3.F32.PACK_AB_MERGE_C R3, R45, R44, RZ ;  /* 0x0000002c2d03723e */ /* 0x001fce00048070ff */
[----:B------:R-:W0:Y:S01]  /*5060*/  MUFU.EX2 R75, R75 ;  /* 0x0000004b004b7308 */ /* 0x000e220000000800 */
[----:B-1----:R-:W-:-:S01]  /*5070*/  FADD.FTZ R6, R70, R39 ;  /* 0x0000002746067221 */ /* 0x002fc20000010000 */
[----:B------:R-:W-:-:S06]  /*5080*/  CS2R R38, SRZ ;  /* 0x0000000000267805 */ /* 0x000fcc000001ff00 */
[----:B------:R-:W1:Y:S01]  /*5090*/  MUFU.EX2 R33, R33 ;  /* 0x0000002100217308 */ /* 0x000e620000000800 */
[----:B--2---:R-:W-:-:S01]  /*50a0*/  FADD.FTZ R2, R32, R29 ;  /* 0x0000001d20027221 */ /* 0x004fc20000010000 */
[----:B------:R-:W-:-:S06]  /*50b0*/  CS2R R28, SRZ ;  /* 0x00000000001c7805 */ /* 0x000fcc000001ff00 */
[----:B------:R-:W-:Y:S01]  /*50c0*/  MUFU.EX2 R82, R82 ;  /* 0x0000005200527308 */ /* 0x000fe20000000800 */
[C---:B0-----:R-:W-:Y:S01]  /*50d0*/  F2FP.SATFINITE.E4M3.F32.PACK_AB_MERGE_C R139, R75.reuse, R70, R3 ;  /* 0x000000464b8b723e */ /* 0x041fe20004807003 */
[----:B------:R-:W-:-:S06]  /*50e0*/  FADD.FTZ R75, R75, R6 ;  /* 0x000000064b4b7221 */ /* 0x000fcc0000010000 */
[----:B------:R-:W0:Y:S01]  /*50f0*/  MUFU.EX2 R37, R37 ;  /* 0x0000002500257308 */ /* 0x000e220000000800 */
[----:B-1----:R-:W-:-:S01]  /*5100*/  FADD.FTZ R3, R33, R2 ;  /* 0x0000000221037221 */ /* 0x002fc20000010000 */
[----:B------:R-:W-:-:S04]  /*5110*/  FADD.FTZ R2, R44, R75 ;  /* 0x0000004b2c027221 */ /* 0x000fc80000010000 */
[----:B------:R-:W-:Y:S01]  /*5120*/  FADD.FTZ R2, R45, R2 ;  /* 0x000000022d027221 */ /* 0x000fe20000010000 */
[----:B------:R-:W-:Y:S02]  /*5130*/  CS2R R44, SRZ ;  /* 0x00000000002c7805 */ /* 0x000fe4000001ff00 */
[----:B0-----:R-:W-:Y:S01]  /*5140*/  F2FP.SATFINITE.E4M3.F32.PACK_AB_MERGE_C R6, R37, R82, RZ ;  /* 0x000000522506723e */ /* 0x001fe200048070ff */
[----:B------:R-:W-:-:S03]  /*5150*/  FADD.FTZ R82, R82, R3 ;  /* 0x0000000352527221 */ /* 0x000fc60000010000 */
[----:B------:R-:W-:Y:S01]  /*5160*/  F2FP.SATFINITE.E4M3.F32.PACK_AB_MERGE_C R138, R33, R32, R6 ;  /* 0x00000020218a723e */ /* 0x000fe20004807006 */
[----:B------:R-:W-:-:S01]  /*5170*/  FADD.FTZ R3, R37, R82 ;  /* 0x0000005225037221 */ /* 0x000fc20000010000 */
[----:B------:R-:W-:Y:S02]  /*5180*/  CS2R R32, SRZ ;  /* 0x0000000000207805 */ /* 0x000fe4000001ff00 */
        /* <DEDUP_REMOVED lines=23> */
.L_x_12824:
[----:B------:R-:W-:-:S04]  /*5300*/  UISETP.NE.AND UP1, UPT, UR24, 0x1, UPT ;  /* 0x000000011800788c */ /* 0x000fc8000bf25270 */
[----:B------:R-:W-:-:S04]  /*5310*/  USEL UR47, URZ, 0x1, UP1 ;  /* 0x000000013f2f7887 */ /* 0x000fc80008800000 */
[----:B------:R-:W-:Y:S01]  /*5320*/  ULOP3.LUT UR47, UR25, UR47, URZ, 0x3c, !UPT ;  /* 0x0000002f192f7292 */ /* 0x000fe2000f8e3c3f */
[----:B------:R-:W-:Y:S11]  /*5330*/  @!P1 BRA `(.L_x_12815) ;  /* 0x0000000000049947 */ /* 0x000ff60003800000 */
[----:B------:R-:W-:Y:S01]  /*5340*/  BPT.TRAP 0x1 ;  /* 0x000000040000795c */ /* 0x000fe20000300000 */
.L_x_12815:
        /* <DEDUP_REMOVED lines=9> */
.L_x_12816:
[----:B-1----:R-:W-:Y:S05]  /*53e0*/  @P3 BRA `(.L_x_12817) ;  /* 0x0000000000083947 */ /* 0x002fea0003800000 */
[----:B------:R-:W1:Y:S02]  /*53f0*/  SYNCS.PHASECHK.TRANS64.TRYWAIT P3, [UR21+0x13230], R7 ;  /* 0x01323007ff0075a7 */ /* 0x000e640008060155 */
[----:B-1----:R-:W-:Y:S05]  /*5400*/  @!P3 BRA `(.L_x_12818) ;  /* 0x000000f00000b947 */ /* 0x002fea0003800000 */
.L_x_12817:
        /* <DEDUP_REMOVED lines=64> */
.L_x_12819:
[----:B------:R-:W-:Y:S01]  /*5810*/  ULEA UR11, UR24, UR45, 0x3 ;  /* 0x0000002d180b7291 */ /* 0x000fe2000f8e183f */
[----:B01----:R-:W-:-:S05]  /*5820*/  IMAD.U32 R7, RZ, RZ, UR25 ;  /* 0x00000019ff077e24 */ /* 0x003fca000f8e00ff */
[----:B------:R-:W-:-:S04]  /*5830*/  SHF.L.U32 R7, R7, 0x1f, RZ ;  /* 0x0000001f07077819 */ /* 0x000fc800000006ff */
[----:B------:R0:W1:Y:S01]  /*5840*/  SYNCS.PHASECHK.TRANS64.TRYWAIT P3, [UR11+0x13250], R7 ;  /* 0x01325007ff0075a7 */ /* 0x000062000806014b */
[----:B------:R-:W-:Y:S05]  /*5850*/  @!P1 BRA `(.L_x_12820) ;  /* 0x0000000000049947 */ /* 0x000fea0003800000 */
[----:B------:R-:W-:Y:S01]  /*5860*/  BPT.TRAP 0x1 ;  /* 0x000000040000795c */ /* 0x000fe20000300000 */
.L_x_12820:
[----:B-1----:R-:W-:Y:S05]  /*5870*/  @P3 BRA `(.L_x_12821) ;  /* 0x0000000000083947 */ /* 0x002fea0003800000 */
[----:B------:R-:W1:Y:S02]  /*5880*/  SYNCS.PHASECHK.TRANS64.TRYWAIT P3, [UR11+0x13250], R7 ;  /* 0x01325007ff0075a7 */ /* 0x000e64000806014b */
[----:B-1----:R-:W-:Y:S05]  /*5890*/  @!P3 BRA `(.L_x_12822) ;  /* 0x000000e800f4b947 */ /* 0x002fea0003800000 */
.L_x_12821:
        /* <DEDUP_REMOVED lines=11> */
[C---:B01----:R-:W-:Y:S01]  /*5950*/  FMUL.FTZ R7, R0.reuse, R120 ;  /* 0x0000007800077220 */ /* 0x043fe20000410000 */
        /* <DEDUP_REMOVED lines=79> */
[----:B------:R-:W5:Y:S01]  /*5e50*/  MUFU.TANH R108, R108 ;  /* 0x0000006c006c7308 */ /* 0x000f620000002400 */
[----:B------:R-:W-:Y:S02]  /*5e60*/  WARPGROUP.DEPBAR.LE gsb0, 0x0 ;  /* 0x00008000000079c5 */ /* 0x000fe40000010000 */
[----:B------:R-:W-:-:S05]  /*5e70*/  WARPGROUP.ARRIVE ;  /* 0x00000000000079c5 */ /* 0x000fca0000000000 */
[----:B------:R-:W5:Y:S01]  /*5e80*/  MUFU.TANH R109, R109 ;  /* 0x0000006d006d7308 */ /* 0x000f620000002400 */
[----:B------:R-:W-:Y:S01]  /*5e90*/  QGMMA.64x64x32.F32.E4M3.E4M3 R24, R148, gdesc[UR4], R24, gsb0 ;  /* 0x00e0000494187df3 */ /* 0x000fe20008000818 */
[----:B------:R-:W-:Y:S01]  /*5ea0*/  UIADD3 UR6, UR10, 0x100, URZ ;  /* 0x000001000a067890 */ /* 0x000fe2000fffe03f */
[----:B------:R-:W-:-:S05]  /*5eb0*/  UMOV UR7, 0xc0000010 ;  /* 0xc000001000077882 */ /* 0x000fca0000000000 */
        /* <DEDUP_REMOVED lines=28> */
[----:B------:R-:W-:Y:S01]  /*6080*/  QGMMA.64x64x32.F32.E4M3.E4M3 R24, R140, gdesc[UR4], R24, gsb0 ;  /* 0x00e000048c187df3 */ /* 0x000fe20008000818 */
[----:B------:R-:W-:Y:S01]  /*6090*/  @UP0 ULDC UR6, c[0x0][0x44c] ;  /* 0x0001130000060ab9 */ /* 0x000fe20000000800 */
[----:B------:R-:W-:Y:S01]  /*60a0*/  UMOV UR7, 0xc0000010 ;  /* 0xc000001000077882 */ /* 0x000fe20000000000 */
[----:B------:R-:W-:Y:S01]  /*60b0*/  @P2 IMAD.HI.U32 R126, R101, UR6, RZ ;  /* 0x00000006657e2c27 */ /* 0x000fe2000f8e00ff */
[----:B------:R-:W-:-:S03]  /*60c0*/  @UP0 ULDC UR6, c[0x0][0x450] ;  /* 0x0001140000060ab9 */ /* 0x000fc60000000800 */
[----:B------:R-:W-:Y:S01]  /*60d0*/  MUFU.TANH R13, R13 ;  /* 0x0000000d000d7308 */ /* 0x000fe20000002400 */
[----:B------:R-:W-:Y:S01]  /*60e0*/  @P2 SHF.R.U32.HI R101, RZ, UR6, R126 ;  /* 0x00000006ff652c19 */ /* 0x000fe2000801167e */
[----:B------:R-:W-:-:S04]  /*60f0*/  UIMAD UR6, UR23, -0xa0, URZ ;  /* 0xffffff60170678a4 */ /* 0x000fc8000f8e023f */
[----:B------:R-:W0:Y:S02]  /*6100*/  SHFL.IDX PT, R127, R101, RZ, 0x1c1f ;  /* 0x001c1fff657f7589 */ /* 0x000e2400000e0000 */
[----:B------:R-:W-:Y:S01]  /*6110*/  MUFU.TANH R14, R14 ;  /* 0x0000000e000e7308 */ /* 0x000fe20000002400 */
[----:B------:R-:W-:Y:S01]  /*6120*/  IMAD.U32 R129, RZ, RZ, UR6 ;  /* 0x00000006ff817e24 */ /* 0x000fe2000f8e00ff */
[----:B------:R-:W-:Y:S01]  /*6130*/  UIADD3 UR6, UR10, 0x200, URZ ;  /* 0x000002000a067890 */ /* 0x000fe2000fffe03f */
[----:B------:R-:W1:Y:S03]  /*6140*/  SHFL.IDX PT, R101, R101, 0x1, 0x1c1f ;  /* 0x003c1f0065657f89 */ /* 0x000e6600000e0000 */
[----:B------:R-:W-:Y:S01]  /*6150*/  IADD3 R126, -R16, 0x1, R129 ;  /* 0x00000001107e7810 */ /* 0x000fe20007ffe181 */
[----:B------:R-:W-:Y:S01]  /*6160*/  IMAD.U32 R129, RZ, RZ, UR51 ;  /* 0x00000033ff817e24 */ /* 0x000fe2000f8e00ff */
[----:B------:R-:W-:Y:S04]  /*6170*/  MUFU.TANH R21, R21 ;  /* 0x0000001500157308 */ /* 0x000fe80000002400 */
[----:B------:R-:W-:Y:S01]  /*6180*/  IADD3 R126, -R129, UR50, R126 ;  /* 0x00000032817e7c10 */ /* 0x000fe2000fffe17e */
[----:B------:R-:W-:-:S03]  /*6190*/  FMUL.FTZ R129, R0, R75 ;  /* 0x0000004b00817220 */ /* 0x000fc60000410000 */
[----:B------:R-:W-:Y:S01]  /*61a0*/  MUFU.TANH R120, R120 ;  /* 0x0000007800787308 */ /* 0x000fe20000002400 */
[----:B0-----:R-:W-:-:S07]  /*61b0*/  IMAD.IADD R127, R126, 0x1, R127 ;  /* 0x000000017e7f7824 */ /* 0x001fce00078e027f */
[----:B------:R-:W-:Y:S01]  /*61c0*/  MUFU.TANH R123, R123 ;  /* 0x0000007b007b7308 */ /* 0x000fe20000002400 */
[----:B-1----:R-:W-:Y:S01]  /*61d0*/  IMAD.IADD R126, R126, 0x1, R101 ;  /* 0x000000017e7e7824 */ /* 0x002fe200078e0265 */
[C---:B------:R-:W-:Y:S02]  /*61e0*/  ISETP.GT.AND P3, PT, R127.reuse, RZ, PT ;  /* 0x000000ff7f00720c */ /* 0x040fe40003f64270 */
[----:B------:R-:W-:Y:S02]  /*61f0*/  ISETP.GT.AND P4, PT, R127, 0x1, PT ;  /* 0x000000017f00780c */ /* 0x000fe40003f84270 */
[----:B------:R-:W-:Y:S02]  /*6200*/  FSEL R75, R7, -INF , P3 ;  /* 0xff800000074b7808 */ /* 0x000fe40001800000 */
[----:B------:R-:W-:Y:S01]  /*6210*/  MUFU.TANH R124, R124 ;  /* 0x0000007c007c7308 */ /* 0x000fe20000002400 */
[----:B------:R-:W-:Y:S02]  /*6220*/  ISETP.GT.AND P3, PT, R127, 0x8, PT ;  /* 0x000000087f00780c */ /* 0x000fe40003f64270 */
[----:B------:R-:W-:-:S02]  /*6230*/  FSEL R8, R8, -INF , P4 ;  /* 0xff80000008087808 */ /* 0x000fc40002000000 */
[----:B------:R-:W-:Y:S02]  /*6240*/  FMNMX.FTZ R131, R75, R6, !PT ;  /* 0x000000064b837209 */ /* 0x000fe40007810000 */
[----:B------:R-:W-:Y:S01]  /*6250*/  ISETP.GT.AND P4, PT, R127, 0x9, PT ;  /* 0x000000097f00780c */ /* 0x000fe20003f84270 */
[----:B------:R0:W-:Y:S01]  /*6260*/  MUFU.TANH R7, R129 ;  /* 0x0000008100077308 */ /* 0x0001e20000002400 */
[----:B--2---:R-:W-:Y:S02]  /*6270*/  FSEL R76, R11, -INF , P3 ;  /* 0xff8000000b4c7808 */ /* 0x004fe40001800000 */
[----:B------:R-:W-:Y:S02]  /*6280*/  FMNMX.FTZ R131, R8, R131, !PT ;  /* 0x0000008308837209 */ /* 0x000fe40007810000 */
[----:B------:R-:W-:Y:S02]  /*6290*/  ISETP.GT.AND P3, PT, R127, 0x10, PT ;  /* 0x000000107f00780c */ /* 0x000fe40003f64270 */
[----:B---3--:R-:W-:Y:S01]  /*62a0*/  FSEL R12, R12, -INF , P4 ;  /* 0xff8000000c0c7808 */ /* 0x008fe20002000000 */
[----:B------:R1:W2:Y:S01]  /*62b0*/  MUFU.TANH R11, R128 ;  /* 0x00000080000b7308 */ /* 0x0002a20000002400 */
[----:B------:R-:W-:-:S02]  /*62c0*/  FMNMX.FTZ R131, R76, R131, !PT ;  /* 0x000000834c837209 */ /* 0x000fc40007810000 */
[----:B------:R-:W-:Y:S02]  /*62d0*/  ISETP.GT.AND P4, PT, R127, 0x11, PT ;  /* 0x000000117f00780c */ /* 0x000fe40003f84270 */
[----:B----4-:R-:W-:Y:S02]  /*62e0*/  FSEL R15, R15, -INF , P3 ;  /* 0xff8000000f0f7808 */ /* 0x010fe40001800000 */
[----:B------:R-:W-:Y:S01]  /*62f0*/  FMNMX.FTZ R130, R12, R131, !PT ;  /* 0x000000830c827209 */ /* 0x000fe20007810000 */
[----:B------:R-:W-:Y:S01]  /*6300*/  MUFU.TANH R106, R106 ;  /* 0x0000006a006a7308 */ /* 0x000fe20000002400 */
[----:B------:R-:W-:Y:S02]  /*6310*/  ISETP.GT.AND P3, PT, R127, 0x18, PT ;  /* 0x000000187f00780c */ /* 0x000fe40003f64270 */
[----:B-----5:R-:W-:Y:S02]  /*6320*/  FSEL R20, R20, -INF , P4 ;  /* 0xff80000014147808 */ /* 0x020fe40002000000 */
[----:B0-----:R-:W-:-:S02]  /*6330*/  FMNMX.FTZ R129, R15, R130, !PT ;  /* 0x000000820f817209 */ /* 0x001fc40007810000 */
[----:B------:R-:W-:Y:S01]  /*6340*/  ISETP.GT.AND P4, PT, R127, 0x19, PT ;  /* 0x000000197f00780c */ /* 0x000fe20003f84270 */
[----:B------:R-:W-:Y:S01]  /*6350*/  MUFU.TANH R107, R107 ;  /* 0x0000006b006b7308 */ /* 0x000fe20000002400 */
[----:B------:R-:W-:Y:S01]  /*6360*/  FSEL R121, R121, -INF , P3 ;  /* 0xff80000079797808 */ /* 0x000fe20001800000 */
[----:B------:R-:W-:Y:S02]  /*6370*/  WARPGROUP.DEPBAR.LE gsb0, 0x0 ;  /* 0x00008000000079c5 */ /* 0x000fe40000010000 */
[----:B-1----:R-:W-:Y:S01]  /*6380*/  FMNMX.FTZ R128, R20, R129, !PT ;  /* 0x0000008114807209 */ /* 0x002fe20007810000 */
[----:B------:R-:W-:Y:S01]  /*6390*/  WARPGROUP.ARRIVE ;  /* 0x00000000000079c5 */ /* 0x000fe20000000000 */
[----:B------:R-:W-:Y:S02]  /*63a0*/  ISETP.GT.AND P3, PT, R127, 0x20, PT ;  /* 0x000000207f00780c */ /* 0x000fe40003f64270 */
[----:B------:R-:W-:Y:S01]  /*63b0*/  FSEL R122, R122, -INF , P4 ;  /* 0xff8000007a7a7808 */ /* 0x000fe20002000000 */
[----:B------:R-:W-:Y:S01]  /*63c0*/  MUFU.TANH R110, R110 ;  /* 0x0000006e006e7308 */ /* 0x000fe20000002400 */
[----:B------:R-:W-:Y:S01]  /*63d0*/  FMNMX.FTZ R129, R121, R128, !PT ;  /* 0x0000008079817209 */ /* 0x000fe20007810000 */
[----:B------:R-:W-:Y:S01]  /*63e0*/  QGMMA.64x64x32.F32.E4M3.E4M3 R24, R136, gdesc[UR4], R24, gsb0 ;  /* 0x00e0000488187df3 */ /* 0x000fe20008000818 */
        /* <DEDUP_REMOVED lines=10> */
[----:B------:R-:W-:Y:S01]  /*6490*/  FMNMX.FTZ R129, R105, R128, !PT ;  /* 0x0000008069817209 */ /* 0x000fe20007810000 */
[----:B------:R-:W-:Y:S01]  /*64a0*/  FMUL.FTZ R128, R0, R56 ;  /* 0x0000003800807220 */ /* 0x000fe20000410000 */
[----:B------:R-:W-:Y:S02]  /*64b0*/  ISETP.GT.AND P3, PT, R127, 0x30, PT ;  /* 0x000000307f00780c */ /* 0x000fe40003f64270 */
[----:B------:R-:W-:Y:S01]  /*64c0*/  FSEL R109, R109, -INF , P4 ;  /* 0xff8000006d6d7808 */ /* 0x000fe20002000000 */
        /* <DEDUP_REMOVED lines=8> */
[----:B------:R-:W-:Y:S02]  /*6550*/  FSEL R113, R113, -INF , P4 ;  /* 0xff80000071717808 */ /* 0x000fe40002000000 */
[----:B------:R-:W-:Y:S01]  /*6560*/  FMNMX.FTZ R130, R112, R129, !PT ;  /* 0x0000008170827209 */ /* 0x000fe20007810000 */
[----:B------:R-:W-:Y:S01]  /*6570*/  FMUL.FTZ R129, R0, R57 ;  /* 0x0000003900817220 */ /* 0x000fe20000410000 */
[----:B------:R-:W-:Y:S01]  /*6580*/  ISETP.GT.AND P4, PT, R127, 0x39, PT ;  /* 0x000000397f00780c */ /* 0x000fe20003f84270 */
[----:B------:R0:W3:Y:S01]  /*6590*/  MUFU.TANH R57, R128 ;  /* 0x0000008000397308 */ /* 0x0000e20000002400 */
[----:B------:R-:W-:-:S02]  /*65a0*/  FSEL R116, R116, -INF , P3 ;  /* 0xff80000074747808 */ /* 0x000fc40001800000 */
[----:B------:R-:W-:Y:S02]  /*65b0*/  FMNMX.FTZ R131, R113, R130, !PT ;  /* 0x0000008271837209 */ /* 0x000fe40007810000 */
[----:B------:R-:W-:Y:S02]  /*65c0*/  ISETP.GT.AND P3, PT, R127, 0x40, PT ;  /* 0x000000407f00780c */ /* 0x000fe40003f64270 */
[----:B------:R-:W-:Y:S01]  /*65d0*/  FSEL R117, R117, -INF , P4 ;  /* 0xff80000075757808 */ /* 0x000fe20002000000 */
[----:B------:R4:W5:Y:S01]  /*65e0*/  MUFU.TANH R60, R129 ;  /* 0x00000081003c7308 */ /* 0x0009620000002400 */
[----:B------:R-:W-:Y:S01]  /*65f0*/  FMNMX.FTZ R130, R116, R131, !PT ;  /* 0x0000008374827209 */ /* 0x000fe20007810000 */
[----:B0-----:R-:W-:Y:S01]  /*6600*/  FMUL.FTZ R128, R0, R61 ;  /* 0x0000003d00807220 */ /* 0x001fe20000410000 */
[----:B------:R-:W-:Y:S02]  /*6610*/  ISETP.GT.AND P4, PT, R127, 0x41, PT ;  /* 0x000000417f00780c */ /* 0x000fe40003f84270 */
[----:B------:R-:W-:-:S02]  /*6620*/  FSEL R88, R88, -INF , P3 ;  /* 0xff80000058587808 */ /* 0x000fc40001800000 */
[----:B------:R-:W-:Y:S01]  /*6630*/  FMNMX.FTZ R131, R117, R130, !PT ;  /* 0x0000008275837209 */ /* 0x000fe20007810000 */
[----:B------:R0:W5:Y:S01]  /*6640*/  MUFU.TANH R61, R85 ;  /* 0x00000055003d7308 */ /* 0x0001620000002400 */
[----:B------:R-:W-:Y:S01]  /*6650*/  ISETP.GT.AND P3, PT, R127, 0x48, PT ;  /* 0x000000487f00780c */ /* 0x000fe20003f64270 */
[----:B----4-:R-:W-:Y:S01]  /*6660*/  FMUL.FTZ R129, R0, R64 ;  /* 0x0000004000817220 */ /* 0x010fe20000410000 */
[----:B------:R-:W-:Y:S02]  /*6670*/  FSEL R89, R89, -INF , P4 ;  /* 0xff80000059597808 */ /* 0x000fe40002000000 */
[----:B------:R-:W-:Y:S02]  /*6680*/  FMNMX.FTZ R130, R88, R131, !PT ;  /* 0x0000008358827209 */ /* 0x000fe40007810000 */
[----:B------:R-:W-:Y:S01]  /*6690*/  ISETP.GT.AND P4, PT, R127, 0x49, PT ;  /* 0x000000497f00780c */ /* 0x000fe20003f84270 */
[----:B------:R4:W5:Y:S01]  /*66a0*/  MUFU.TANH R64, R128 ;  /* 0x0000008000407308 */ /* 0x0009620000002400 */
[----:B------:R-:W-:Y:S01]  /*66b0*/  FSEL R92, R92, -INF , P3 ;  /* 0xff8000005c5c7808 */ /* 0x000fe20001800000 */
[----:B0-----:R-:W-:Y:S01]  /*66c0*/  FMUL.FTZ R85, R0, R65 ;  /* 0x0000004100557220 */ /* 0x001fe20000410000 */
[----:B------:R-:W-:-:S02]  /*66d0*/  FMNMX.FTZ R131, R89, R130, !PT ;  /* 0x0000008259837209 */ /* 0x000fc40007810000 */
[----:B------:R-:W-:Y:S02]  /*66e0*/  ISETP.GT.AND P3, PT, R127, 0x50, PT ;  /* 0x000000507f00780c */ /* 0x000fe40003f64270 */
[----:B------:R-:W-:Y:S01]  /*66f0*/  FSEL R93, R93, -INF , P4 ;  /* 0xff8000005d5d7808 */ /* 0x000fe20002000000 */
[----:B------:R0:W5:Y:S01]  /*6700*/  MUFU.TANH R65, R129 ;  /* 0x0000008100417308 */ /* 0x0001620000002400 */
[----:B------:R-:W-:Y:S02]  /*6710*/  FMNMX.FTZ R130, R92, R131, !PT ;  /* 0x000000835c827209 */ /* 0x000fe40007810000 */
[----:B------:R-:W-:Y:S02]  /*6720*/  ISETP.GT.AND P4, PT, R127, 0x51, PT ;  /* 0x000000517f00780c */ /* 0x000fe40003f84270 */
[----:B------:R-:W-:Y:S02]  /*6730*/  FSEL R96, R96, -INF , P3 ;  /* 0xff80000060607808 */ /* 0x000fe40001800000 */
[----:B------:R-:W-:Y:S01]  /*6740*/  FMNMX.FTZ R131, R93, R130, !PT ;  /* 0x000000825d837209 */ /* 0x000fe20007810000 */
[----:B------:R-:W5:Y:S01]  /*6750*/  MUFU.TANH R85, R85 ;  /* 0x0000005500557308 */ /* 0x000f620000002400 */
[----:B------:R-:W-:Y:S01]  /*6760*/  ISETP.GT.AND P3, PT, R127, 0x58, PT ;  /* 0x000000587f00780c */ /* 0x000fe20003f64270 */
[----:B------:R-:W-:-:S02]  /*6770*/  WARPGROUP.DEPBAR.LE gsb0, 0x0 ;  /* 0x00008000000079c5 */ /* 0x000fc40000010000 */
        /* <DEDUP_REMOVED lines=9> */
[----:B----4-:R-:W-:Y:S02]  /*6810*/  FMNMX.FTZ R128, R100, R131, !PT ;  /* 0x0000008364807209 */ /* 0x010fe40007810000 */
        /* <DEDUP_REMOVED lines=9> */
[----:B--2---:R-:W-:Y:S02]  /*68b0*/  FSEL R11, R11, -INF , P5 ;  /* 0xff8000000b0b7808 */ /* 0x004fe40002800000 */
[----:B------:R-:W-:Y:S02]  /*68c0*/  FMNMX.FTZ R128, R73, R128, !PT ;  /* 0x0000008049807209 */ /* 0x000fe40007810000 */
[----:B------:R-:W-:-:S02]  /*68d0*/  ISETP.GT.AND P4, PT, R127, 0x70, PT ;  /* 0x000000707f00780c */ /* 0x000fc40003f84270 */
[----:B------:R-:W-:Y:S01]  /*68e0*/  FSEL R77, R77, -INF , P3 ;  /* 0xff8000004d4d7808 */ /* 0x000fe20001800000 */
[----:B------:R-:W-:Y:S01]  /*68f0*/  MUFU.TANH R94, R94 ;  /* 0x0000005e005e7308 */ /* 0x000fe20000002400 */
[----:B------:R-:W-:Y:S02]  /*6900*/  FMNMX.FTZ R128, R11, R128, !PT ;  /* 0x000000800b807209 */ /* 0x000fe40007810000 */
[----:B------:R-:W-:Y:S02]  /*6910*/  ISETP.GT.AND P5, PT, R127, 0x71, PT ;  /* 0x000000717f00780c */ /* 0x000fe40003fa4270 */
[----:B------:R-:W-:Y:S02]  /*6920*/  FSEL R80, R80, -INF , P4 ;  /* 0xff80000050507808 */ /* 0x000fe40002000000 */
[----:B0-----:R-:W-:Y:S01]  /*6930*/  FMNMX.FTZ R129, R77, R128, !PT ;  /* 0x000000804d817209 */ /* 0x001fe20007810000 */
        /* <DEDUP_REMOVED lines=9> */
[----:B-1----:R-:W-:Y:S01]  /*69d0*/  FSEL R56, R56, -INF , P3 ;  /* 0xff80000038387808 */ /* 0x002fe20001800000 */
[----:B------:R-:W-:Y:S01]  /*69e0*/  MUFU.TANH R99, R99 ;  /* 0x0000006300637308 */ /* 0x000fe20000002400 */
[----:B------:R-:W-:Y:S02]  /*69f0*/  FMNMX.FTZ R129, R84, R129, !PT ;  /* 0x0000008154817209 */ /* 0x000fe40007810000 */
[----:B------:R-:W-:Y:S02]  /*6a00*/  ISETP.GT.AND P5, PT, R127, 0x81, PT ;  /* 0x000000817f00780c */ /* 0x000fe40003fa4270 */
[----:B---3--:R-:W-:Y:S01]  /*6a10*/  FSEL R128, R57, -INF , P4 ;  /* 0xff80000039807808 */ /* 0x008fe20002000000 */
[----:B------:R-:W-:Y:S01]  /*6a20*/  FMUL.FTZ R57, R0, R69 ;  /* 0x0000004500397220 */ /* 0x000fe20000410000 */
[----:B------:R-:W-:Y:S01]  /*6a30*/  FMNMX.FTZ R129, R56, R129, !PT ;  /* 0x0000008138817209 */ /* 0x000fe20007810000 */
[----:B------:R-:W-:Y:S01]  /*6a40*/  MUFU.TANH R102, R102 ;  /* 0x0000006600667308 */ /* 0x000fe20000002400 */
[----:B------:R-:W-:-:S02]  /*6a50*/  ISETP.GT.AND P6, PT, R127, 0x88, PT ;  /* 0x000000887f00780c */ /* 0x000fc40003fc4270 */
[----:B-----5:R-:W-:Y:S02]  /*6a60*/  FSEL R60, R60, -INF , P5 ;  /* 0xff8000003c3c7808 */ /* 0x020fe40002800000 */
[----:B------:R-:W-:Y:S02]  /*6a70*/  FMNMX.FTZ R129, R128, R129, !PT ;  /* 0x0000008180817209 */ /* 0x000fe40007810000 */
[----:B------:R-:W-:Y:S01]  /*6a80*/  ISETP.GT.AND P3, PT, R127, 0x89, PT ;  /* 0x000000897f00780c */ /* 0x000fe20003f64270 */
[----:B------:R-:W0:Y:S01]  /*6a90*/  MUFU.TANH R57, R57 ;  /* 0x0000003900397308 */ /* 0x000e220000002400 */
[----:B------:R-:W-:Y:S02]  /*6aa0*/  FSEL R61, R61, -INF , P6 ;  /* 0xff8000003d3d7808 */ /* 0x000fe40003000000 */
[----:B------:R-:W-:Y:S02]  /*6ab0*/  FMNMX.FTZ R130, R60, R129, !PT ;  /* 0x000000813c827209 */ /* 0x000fe40007810000 */
[----:B------:R-:W-:-:S02]  /*6ac0*/  ISETP.GT.AND P4, PT, R127, 0x90, PT ;  /* 0x000000907f00780c */ /* 0x000fc40003f84270 */
[----:B------:R-:W-:Y:S01]  /*6ad0*/  FSEL R64, R64, -INF , P3 ;  /* 0xff80000040407808 */ /* 0x000fe20001800000 */
[----:B------:R-:W1:Y:S01]  /*6ae0*/  MUFU.TANH R103, R103 ;  /* 0x0000006700677308 */ /* 0x000e620000002400 */
[----:B------:R-:W-:Y:S02]  /*6af0*/  FMNMX.FTZ R129, R61, R130, !PT ;  /* 0x000000823d817209 */ /* 0x000fe40007810000 */
[C---:B------:R-:W-:Y:S02]  /*6b00*/  ISETP.GT.AND P5, PT, R127.reuse, 0x91, PT ;  /* 0x000000917f00780c */ /* 0x040fe40003fa4270 */
[C---:B------:R-:W-:Y:S02]  /*6b10*/  ISETP.GT.AND P6, PT, R127.reuse, 0x98, PT ;  /* 0x000000987f00780c */ /* 0x040fe40003fc4270 */
[----:B------:R-:W-:Y:S01]  /*6b20*/  ISETP.GT.AND P3, PT, R127, 0x99, PT ;  /* 0x000000997f00780c */ /* 0x000fe20003f64270 */
[----:B------:R-:W-:Y:S01]  /*6b30*/  FMUL.FTZ R127, R0, R78 ;  /* 0x0000004e007f7220 */ /* 0x000fe20000410000 */
[----:B------:R-:W-:Y:S01]  /*6b40*/  FSEL R69, R65, -INF , P4 ;  /* 0xff80000041457808 */ /* 0x000fe20002000000 */
[----:B------:R-:W-:Y:S01]  /*6b50*/  MUFU.TANH R74, R74 ;  /* 0x0000004a004a7308 */ /* 0x000fe20000002400 */
[----:B------:R-:W-:-:S02]  /*6b60*/  FMNMX.FTZ R78, R64, R129, !PT ;  /* 0x00000081404e7209 */ /* 0x000fc40007810000 */
[----:B------:R-:W-:Y:S02]  /*6b70*/  FSEL R85, R85, -INF , P5 ;  /* 0xff80000055557808 */ /* 0x000fe40002800000 */
[----:B------:R-:W-:Y:S01]  /*6b80*/  FMNMX.FTZ R130, R69, R78, !PT ;  /* 0x0000004e45827209 */ /* 0x000fe20007810000 */
[----:B------:R-:W-:Y:S01]  /*6b90*/  FMUL.FTZ R78, R0, R79 ;  /* 0x0000004f004e7220 */ /* 0x000fe20000410000 */
[----:B------:R-:W-:Y:S01]  /*6ba0*/  FSEL R68, R68, -INF , P6 ;  /* 0xff80000044447808 */ /* 0x000fe20003000000 */
[----:B------:R2:W3:Y:S01]  /*6bb0*/  MUFU.TANH R65, R127 ;  /* 0x0000007f00417308 */ /* 0x0004e20000002400 */
[----:B------:R-:W-:Y:S02]  /*6bc0*/  FMNMX.FTZ R129, R85, R130, !PT ;  /* 0x0000008255817209 */ /* 0x000fe40007810000 */
[----:B0-----:R-:W-:Y:S02]  /*6bd0*/  FSEL R79, R57, -INF , P3 ;  /* 0xff800000394f7808 */ /* 0x001fe40001800000 */
[----:B------:R-:W-:-:S02]  /*6be0*/  FMNMX.FTZ R130, R68, R129, !PT ;  /* 0x0000008144827209 */ /* 0x000fc40007810000 */
[----:B------:R-:W-:Y:S01]  /*6bf0*/  ISETP.GT.AND P6, PT, R126, RZ, PT ;  /* 0x000000ff7e00720c */ /* 0x000fe20003fc4270 */
[----:B------:R-:W-:Y:S01]  /*6c00*/  MUFU.TANH R78, R78 ;  /* 0x0000004e004e7308 */ /* 0x000fe20000002400 */
[----:B------:R-:W-:Y:S01]  /*6c10*/  FMNMX.FTZ R57, R79, R130, !PT ;  /* 0x000000824f397209 */ /* 0x000fe20007810000 */
[----:B--2---:R-:W-:Y:S01]  /*6c20*/  FMUL.FTZ R127, R0, R71 ;  /* 0x00000047007f7220 */ /* 0x004fe20000410000 */
[C---:B------:R-:W-:Y:S02]  /*6c30*/  ISETP.GT.AND P5, PT, R126.reuse, 0x1, PT ;  /* 0x000000017e00780c */ /* 0x040fe40003fa4270 */
[----:B------:R-:W-:Y:S01]  /*6c40*/  ISETP.GT.AND P4, PT, R126, 0x8, PT ;  /* 0x000000087e00780c */ /* 0x000fe20003f84270 */
[----:B------:R-:W0:Y:S01]  /*6c50*/  SHFL.BFLY PT, R130, R57, 0x2, 0x1f ;  /* 0x0c401f0039827f89 */ /* 0x000e2200000e0000 */
[----:B------:R-:W-:Y:S01]  /*6c60*/  FSEL R10, R10, -INF , P5 ;  /* 0xff8000000a0a7808 */ /* 0x000fe20002800000 */
[----:B------:R-:W-:Y:S01]  /*6c70*/  MUFU.TANH R82, R82 ;  /* 0x0000005200527308 */ /* 0x000fe20000002400 */
[----:B------:R-:W-:-:S02]  /*6c80*/  FSEL R13, R13, -INF , P4 ;  /* 0xff8000000d0d7808 */ /* 0x000fc40002000000 */
[C---:B------:R-:W-:Y:S02]  /*6c90*/  ISETP.GT.AND P5, PT, R126.reuse, 0x10, PT ;  /* 0x000000107e00780c */ /* 0x040fe40003fa4270 */
[----:B------:R-:W-:-:S03]  /*6ca0*/  ISETP.GT.AND P4, PT, R126, 0x11, PT ;  /* 0x000000117e00780c */ /* 0x000fc60003f84270 */
[----:B------:R-:W2:Y:S01]  /*6cb0*/  MUFU.TANH R83, R83 ;  /* 0x0000005300537308 */ /* 0x000ea20000002400 */
[----:B------:R-:W-:Y:S02]  /*6cc0*/  FSEL R120, R120, -INF , P4 ;  /* 0xff80000078787808 */ /* 0x000fe40002000000 */
[----:B------:R-:W-:-:S04]  /*6cd0*/  ISETP.GT.AND P4, PT, R126, 0x20, PT ;  /* 0x000000207e00780c */ /* 0x000fc80003f84270 */
[----:B------:R-:W-:Y:S01]  /*6ce0*/  FSEL R106, R106, -INF , P4 ;  /* 0xff8000006a6a7808 */ /* 0x000fe20002000000 */
[----:B------:R-:W4:Y:S01]  /*6cf0*/  MUFU.TANH R86, R86 ;  /* 0x0000005600567308 */ /* 0x000f220000002400 */
[----:B------:R-:W-:-:S04]  /*6d00*/  ISETP.GT.AND P4, PT, R126, 0x29, PT ;  /* 0x000000297e00780c */ /* 0x000fc80003f84270 */
[----:B------:R-:W-:Y:S02]  /*6d10*/  FSEL R111, R111, -INF , P4 ;  /* 0xff8000006f6f7808 */ /* 0x000fe40002000000 */
[----:B0-----:R-:W-:Y:S01]  /*6d20*/  FMNMX.FTZ R130, R57, R130, !PT ;  /* 0x0000008239827209 */ /* 0x001fe20007810000 */
[----:B------:R-:W0:Y:S01]  /*6d30*/  MUFU.TANH R87, R87 ;  /* 0x0000005700577308 */ /* 0x000e220000002400 */
[----:B------:R-:W-:-:S03]  /*6d40*/  ISETP.GT.AND P4, PT, R126, 0x38, PT ;  /* 0x000000387e00780c */ /* 0x000fc60003f84270 */
[----:B------:R-:W5:Y:S01]  /*6d50*/  SHFL.BFLY PT, R57, R130, 0x1, 0x1f ;  /* 0x0c201f0082397f89 */ /* 0x000f6200000e0000 */
[----:B------:R-:W-:Y:S02]  /*6d60*/  FSEL R118, R118, -INF , P4 ;  /* 0xff80000076767808 */ /* 0x000fe40002000000 */
[C---:B------:R-:W-:Y:S01]  /*6d70*/  ISETP.GT.AND P4, PT, R126.reuse, 0x41, PT ;  /* 0x000000417e00780c */ /* 0x040fe20003f84270 */
[----:B------:R-:W0:Y:S03]  /*6d80*/  MUFU.TANH R58, R58 ;  /* 0x0000003a003a7308 */ /* 0x000e260000002400 */
[----:B------:R-:W-:Y:S02]  /*6d90*/  FSEL R91, R91, -INF , P4 ;  /* 0xff8000005b5b7808 */ /* 0x000fe40002000000 */
[----:B------:R-:W-:-:S03]  /*6da0*/  ISETP.GT.AND P4, PT, R126, 0x50, PT ;  /* 0x000000507e00780c */ /* 0x000fc60003f84270 */
[----:B------:R-:W0:Y:S01]  /*6db0*/  MUFU.TANH R59, R59 ;  /* 0x0000003b003b7308 */ /* 0x000e220000002400 */
[----:B------:R-:W-:Y:S02]  /*6dc0*/  FSEL R98, R98, -INF , P4 ;  /* 0xff80000062627808 */ /* 0x000fe40002000000 */
[----:B------:R-:W-:-:S04]  /*6dd0*/  ISETP.GT.AND P4, PT, R126, 0x59, PT ;  /* 0x000000597e00780c */ /* 0x000fc80003f84270 */
[----:B-1----:R-:W-:Y:S01]  /*6de0*/  FSEL R103, R103, -INF , P4 ;  /* 0xff80000067677808 */ /* 0x002fe20002000000 */
[----:B------:R-:W1:Y:S01]  /*6df0*/  MUFU.TANH R62, R62 ;  /* 0x0000003e003e7308 */ /* 0x000e620000002400 */
[----:B------:R-:W-:Y:S02]  /*6e00*/  ISETP.GT.AND P4, PT, R126, 0x68, PT ;  /* 0x000000687e00780c */ /* 0x000fe40003f84270 */
[----:B-----5:R-:W-:Y:S01]  /*6e10*/  FMNMX.FTZ R57, R130, R57, !PT ;  /* 0x0000003982397209 */ /* 0x020fe20007810000 */
[----:B------:R-:W-:Y:S01]  /*6e20*/  IMAD.U32 R130, RZ, RZ, UR20 ;  /* 0x00000014ff827e24 */ /* 0x000fe2000f8e00ff */
[----:B---3--:R-:W-:Y:S02]  /*6e30*/  FSEL R65, R65, -INF , P4 ;  /* 0xff80000041417808 */ /* 0x008fe40002000000 */
[C---:B------:R-:W-:Y:S01]  /*6e40*/  FSETP.NEU.FTZ.AND P3, PT, R57.reuse, -INF , PT ;  /* 0xff8000003900780b */ /* 0x040fe20003f7d000 */
[----:B------:R-:W-:-:S01]  /*6e50*/  FFMA.FTZ R129, R57, R130, -8 ;  /* 0xc100000039817423 */ /* 0x000fc20000010082 */
[----:B------:R-:W-:Y:S01]  /*6e60*/  ISETP.GT.AND P4, PT, R126, 0x71, PT ;  /* 0x000000717e00780c */ /* 0x000fe20003f84270 */
[----:B------:R-:W3:Y:S03]  /*6e70*/  MUFU.TANH R63, R63 ;  /* 0x0000003f003f7308 */ /* 0x000ee60000002400 */
[----:B------:R-:W-:-:S02]  /*6e80*/  FSEL R71, R129, RZ, P3 ;  /* 0x000000ff81477208 */ /* 0x000fc40001800000 */
[----:B--2---:R-:W-:Y:S02]  /*6e90*/  FSEL R83, R83, -INF , P4 ;  /* 0xff80000053537808 */ /* 0x004fe40002000000 */
[----:B------:R-:W-:Y:S01]  /*6ea0*/  ISETP.GT.AND P4, PT, R126, 0x80, PT ;  /* 0x000000807e00780c */ /* 0x000fe20003f84270 */
[--C-:B------:R-:W-:Y:S01]  /*6eb0*/  FFMA.FTZ R129, R12, UR20, -R71.reuse ;  /* 0x000000140c817c23 */ /* 0x100fe20008010847 */
[----:B------:R-:W-:-:S01]  /*6ec0*/  FFMA.FTZ R12, R15, UR20, -R71 ;  /* 0x000000140f0c7c23 */ /* 0x000fc20008010847 */
[--C-:B------:R-:W-:Y:S01]  /*6ed0*/  FFMA.FTZ R15, R20, UR20, -R71.reuse ;  /* 0x00000014140f7c23 */ /* 0x100fe20008010847 */
[----:B------:R-:W-:Y:S01]  /*6ee0*/  FSEL R20, R9, -INF , P6 ;  /* 0xff80000009147808 */ /* 0x000fe20003000000 */
[--C-:B------:R-:W-:Y:S01]  /*6ef0*/  FFMA.FTZ R130, R75, UR20, -R71.reuse ;  /* 0x000000144b827c23 */ /* 0x100fe20008010847 */
[----:B------:R-:W-:-:S01]  /*6f00*/  FFMA.FTZ R75, R8, UR20, -R71 ;  /* 0x00000014084b7c23 */ /* 0x000fc20008010847 */
[--C-:B------:R-:W-:Y:S01]  /*6f10*/  FFMA.FTZ R8, R76, UR20, -R71.reuse ;  /* 0x000000144c087c23 */ /* 0x100fe20008010847 */
[----:B------:R-:W-:Y:S01]  /*6f20*/  FMNMX.FTZ R101, R20, R5, !PT ;  /* 0x0000000514657209 */ /* 0x000fe20007810000 */
[--C-:B------:R-:W-:Y:S01]  /*6f30*/  FFMA.FTZ R121, R121, UR20, -R71.reuse ;  /* 0x0000001479797c23 */ /* 0x100fe20008010847 */
[----:B------:R-:W-:-:S01]  /*6f40*/  FFMA.FTZ R76, R122, UR20, -R71 ;  /* 0x000000147a4c7c23 */ /* 0x000fc20008010847 */
[----:B------:R-:W-:Y:S01]  /*6f50*/  ISETP.GT.AND P6, PT, R126, 0x9, PT ;  /* 0x000000097e00780c */ /* 0x000fe20003fc4270 */
[----:B------:R-:W-:-:S01]  /*6f60*/  FFMA.FTZ R131, R104, UR20, -R71 ;  /* 0x0000001468837c23 */ /* 0x000fc20008010847 */
[----:B------:R-:W-:Y:S01]  /*6f70*/  FMNMX.FTZ R122, R10, R101, !PT ;  /* 0x000000650a7a7209 */ /* 0x000fe20007810000 */
[----:B------:R2:W-:Y:S01]  /*6f80*/  MUFU.EX2 R9, R121 ;  /* 0x0000007900097308 */ /* 0x0005e20000000800 */
[----:B------:R-:W-:Y:S01]  /*6f90*/  FSEL R14, R14, -INF , P6 ;  /* 0xff8000000e0e7808 */ /* 0x000fe20003000000 */
[--C-:B------:R-:W-:Y:S01]  /*6fa0*/  FFMA.FTZ R132, R105, UR20, -R71.reuse ;  /* 0x0000001469847c23 */ /* 0x100fe20008010847 */
[----:B------:R-:W-:Y:S01]  /*6fb0*/  FSEL R101, R21, -INF , P5 ;  /* 0xff80000015657808 */ /* 0x000fe20002800000 */
[--C-:B------:R-:W-:Y:S01]  /*6fc0*/  FFMA.FTZ R117, R117, UR20, -R71.reuse ;  /* 0x0000001475757c23 */ /* 0x100fe20008010847 */
[----:B------:R-:W-:Y:S01]  /*6fd0*/  ISETP.GT.AND P6, PT, R126, 0x18, PT ;  /* 0x000000187e00780c */ /* 0x000fe20003fc4270 */
[--C-:B------:R-:W-:Y:S01]  /*6fe0*/  FFMA.FTZ R88, R88, UR20, -R71.reuse ;  /* 0x0000001458587c23 */ /* 0x100fe20008010847 */
[----:B------:R-:W-:Y:S01]  /*6ff0*/  ISETP.GT.AND P5, PT, R126, 0x19, PT ;  /* 0x000000197e00780c */ /* 0x000fe20003fa4270 */
[----:B------:R5:W-:Y:S01]  /*7000*/  MUFU.EX2 R21, R131 ;  /* 0x0000008300157308 */ /* 0x000be20000000800 */
[----:B--2---:R-:W-:Y:S01]  /*7010*/  FMNMX.FTZ R121, R13, R122, !PT ;  /* 0x0000007a0d797209 */ /* 0x004fe20007810000 */
[--C-:B------:R-:W-:Y:S01]  /*7020*/  FFMA.FTZ R89, R89, UR20, -R71.reuse ;  /* 0x0000001459597c23 */ /* 0x100fe20008010847 */
[----:B------:R-:W-:Y:S01]  /*7030*/  FSEL R123, R123, -INF , P6 ;  /* 0xff8000007b7b7808 */ /* 0x000fe20003000000 */
[--C-:B------:R-:W-:Y:S01]  /*7040*/  FFMA.FTZ R93, R93, UR20, -R71.reuse ;  /* 0x000000145d5d7c23 */ /* 0x100fe20008010847 */
[----:B------:R-:W-:Y:S01]  /*7050*/  FMNMX.FTZ R104, R14, R121, !PT ;  /* 0x000000790e687209 */ /* 0x000fe20007810000 */
[--C-:B------:R-:W-:Y:S01]  /*7060*/  FFMA.FTZ R96, R96, UR20, -R71.reuse ;  /* 0x0000001460607c23 */ /* 0x100fe20008010847 */
[----:B------:R-:W-:Y:S01]  /*7070*/  FSEL R124, R124, -INF , P5 ;  /* 0xff8000007c7c7808 */ /* 0x000fe20002800000 */
[----:B------:R-:W2:Y:S01]  /*7080*/  MUFU.TANH R66, R66 ;  /* 0x0000004200427308 */ /* 0x000ea20000002400 */
[----:B------:R-:W-:Y:S01]  /*7090*/  FMNMX.FTZ R105, R101, R104, !PT ;  /* 0x0000006865697209 */ /* 0x000fe20007810000 */
[--C-:B-----5:R-:W-:Y:S01]  /*70a0*/  FFMA.FTZ R131, R112, UR20, -R71.reuse ;  /* 0x0000001470837c23 */ /* 0x120fe20008010847 */
[----:B------:R-:W-:Y:S01]  /*70b0*/  ISETP.GT.AND P6, PT, R126, 0x21, PT ;  /* 0x000000217e00780c */ /* 0x000fe20003fc4270 */
        /* <DEDUP_REMOVED lines=11> */
[----:B------:R-:W-:Y:S01]  /*7170*/  FSEL R110, R110, -INF , P5 ;  /* 0xff8000006e6e7808 */ /* 0x000fe20002800000 */
[--C-:B------:R-:W-:Y:S01]  /*7180*/  FFMA.FTZ R11, R11, UR20, -R71.reuse ;  /* 0x000000140b0b7c23 */ /* 0x100fe20008010847 */
[----:B------:R-:W-:Y:S01]  /*7190*/  FMNMX.FTZ R122, R106, R121, !PT ;  /* 0x000000796a7a7209 */ /* 0x000fe20007810000 */
[----:B------:R-:W5:Y:S01]  /*71a0*/  MUFU.TANH R70, R70 ;  /* 0x0000004600467308 */ /* 0x000f620000002400 */
[----:B------:R-:W-:Y:S01]  /*71b0*/  ISETP.GT.AND P6, PT, R126, 0x30, PT ;  /* 0x000000307e00780c */ /* 0x000fe20003fc4270 */
[--C-:B------:R-:W-:Y:S01]  /*71c0*/  FFMA.FTZ R128, R128, UR20, -R71.reuse ;  /* 0x0000001480807c23 */ /* 0x100fe20008010847 */
[----:B------:R-:W-:Y:S01]  /*71d0*/  FMNMX.FTZ R109, R107, R122, !PT ;  /* 0x0000007a6b6d7209 */ /* 0x000fe20007810000 */
[----:B------:R-:W-:Y:S01]  /*71e0*/  FFMA.FTZ R68, R68, UR20, -R71 ;  /* 0x0000001444447c23 */ /* 0x000fe20008010847 */
[----:B------:R-:W-:-:S02]  /*71f0*/  ISETP.GT.AND P5, PT, R126, 0x31, PT ;  /* 0x000000317e00780c */ /* 0x000fc40003fa4270 */
[----:B------:R-:W-:Y:S01]  /*7200*/  FMNMX.FTZ R112, R110, R109, !PT ;  /* 0x0000006d6e707209 */ /* 0x000fe20007810000 */
[----:B------:R-:W5:Y:S01]  /*7210*/  MUFU.TANH R127, R127 ;  /* 0x0000007f007f7308 */ /* 0x000f620000002400 */
[----:B------:R-:W-:Y:S02]  /*7220*/  FSEL R114, R114, -INF , P6 ;  /* 0xff80000072727808 */ /* 0x000fe40003000000 */
[----:B------:R-:W-:Y:S01]  /*7230*/  FMNMX.FTZ R121, R111, R112, !PT ;  /* 0x000000706f797209 */ /* 0x000fe20007810000 */
[----:B------:R-:W-:-:S01]  /*7240*/  FFMA.FTZ R112, R113, UR20, -R71 ;  /* 0x0000001471707c23 */ /* 0x000fc20008010847 */
[----:B------:R-:W-:Y:S02]  /*7250*/  FSEL R115, R115, -INF , P5 ;  /* 0xff80000073737808 */ /* 0x000fe40002800000 */
[----:B------:R-:W-:Y:S01]  /*7260*/  FMNMX.FTZ R122, R114, R121, !PT ;  /* 0x00000079727a7209 */ /* 0x000fe20007810000 */
[----:B------:R4:W-:Y:S01]  /*7270*/  MUFU.EX2 R109, R131 ;  /* 0x00000083006d7308 */ /* 0x0009e20000000800 */
[----:B------:R-:W-:-:S02]  /*7280*/  ISETP.GT.AND P6, PT, R126, 0x39, PT ;  /* 0x000000397e00780c */ /* 0x000fc40003fc4270 */
[----:B------:R-:W-:Y:S01]  /*7290*/  FMNMX.FTZ R113, R115, R122, !PT ;  /* 0x0000007a73717209 */ /* 0x000fe20007810000 */
[----:B------:R-:W-:-:S01]  /*72a0*/  FFMA.FTZ R122, R116, UR20, -R71 ;  /* 0x00000014747a7c23 */ /* 0x000fc20008010847 */
[----:B------:R-:W-:Y:S02]  /*72b0*/  ISETP.GT.AND P5, PT, R126, 0x40, PT ;  /* 0x000000407e00780c */ /* 0x000fe40003fa4270 */
[----:B------:R-:W-:Y:S01]  /*72c0*/  FSEL R119, R119, -INF , P6 ;  /* 0xff80000077777808 */ /* 0x000fe20003000000 */
[----:B------:R-:W-:Y:S01]  /*72d0*/  MUFU.EX2 R130, R130 ;  /* 0x0000008200827308 */ /* 0x000fe20000000800 */
[----:B------:R-:W-:Y:S01]  /*72e0*/  FMNMX.FTZ R116, R118, R113, !PT ;  /* 0x0000007176747209 */ /* 0x000fe20007810000 */
[----:B----4-:R-:W-:Y:S01]  /*72f0*/  FFMA.FTZ R131, R125, UR20, -R71 ;  /* 0x000000147d837c23 */ /* 0x010fe20008010847 */
[----:B------:R-:W-:Y:S02]  /*7300*/  FSEL R113, R90, -INF , P5 ;  /* 0xff8000005a717808 */ /* 0x000fe40002800000 */
[----:B------:R-:W-:-:S02]  /*7310*/  FMNMX.FTZ R116, R119, R116, !PT ;  /* 0x0000007477747209 */ /* 0x000fc40007810000 */
[C---:B------:R-:W-:Y:S01]  /*7320*/  ISETP.GT.AND P6, PT, R126.reuse, 0x48, PT ;  /* 0x000000487e00780c */ /* 0x040fe20003fc4270 */
[----:B------:R4:W-:Y:S01]  /*7330*/  MUFU.EX2 R90, R122 ;  /* 0x0000007a005a7308 */ /* 0x0009e20000000800 */
[----:B------:R-:W-:Y:S02]  /*7340*/  FMNMX.FTZ R116, R113, R116, !PT ;  /* 0x0000007471747209 */ /* 0x000fe40007810000 */
[----:B------:R-:W-:Y:S02]  /*7350*/  ISETP.GT.AND P5, PT, R126, 0x49, PT ;  /* 0x000000497e00780c */ /* 0x000fe40003fa4270 */
[----:B------:R-:W-:Y:S02]  /*7360*/  FSEL R94, R94, -INF , P6 ;  /* 0xff8000005e5e7808 */ /* 0x000fe40003000000 */
[----:B------:R-:W-:Y:S01]  /*7370*/  FMNMX.FTZ R121, R91, R116, !PT ;  /* 0x000000745b797209 */ /* 0x000fe20007810000 */
[----:B------:R-:W-:Y:S01]  /*7380*/  MUFU.EX2 R75, R75 ;  /* 0x0000004b004b7308 */ /* 0x000fe20000000800 */
[----:B------:R-:W-:Y:S01]  /*7390*/  FSEL R95, R95, -INF , P5 ;  /* 0xff8000005f5f7808 */ /* 0x000fe20002800000 */
[----:B----4-:R-:W-:Y:S01]  /*73a0*/  FFMA.FTZ R122, R92, UR20, -R71 ;  /* 0x000000145c7a7c23 */ /* 0x010fe20008010847 */
[----:B------:R-:W-:-:S02]  /*73b0*/  FMNMX.FTZ R116, R94, R121, !PT ;  /* 0x000000795e747209 */ /* 0x000fc40007810000 */
[C---:B------:R-:W-:Y:S02]  /*73c0*/  ISETP.GT.AND P6, PT, R126.reuse, 0x51, PT ;  /* 0x000000517e00780c */ /* 0x040fe40003fc4270 */
[----:B------:R-:W-:Y:S01]  /*73d0*/  FMNMX.FTZ R121, R95, R116, !PT ;  /* 0x000000745f797209 */ /* 0x000fe20007810000 */
[----:B------:R-:W-:Y:S01]  /*73e0*/  MUFU.EX2 R8, R8 ;  /* 0x0000000800087308 */ /* 0x000fe20000000800 */
[----:B------:R-:W-:Y:S02]  /*73f0*/  ISETP.GT.AND P5, PT, R126, 0x58, PT ;  /* 0x000000587e00780c */ /* 0x000fe40003fa4270 */
[----:B------:R-:W-:Y:S02]  /*7400*/  FSEL R99, R99, -INF , P6 ;  /* 0xff80000063637808 */ /* 0x000fe40003000000 */
[----:B------:R-:W-:Y:S02]  /*7410*/  FMNMX.FTZ R116, R98, R121, !PT ;  /* 0x0000007962747209 */ /* 0x000fe40007810000 */
[----:B------:R-:W-:Y:S01]  /*7420*/  FSEL R102, R102, -INF , P5 ;  /* 0xff80000066667808 */ /* 0x000fe20002800000 */
[----:B------:R-:W-:Y:S01]  /*7430*/  MUFU.EX2 R129, R129 ;  /* 0x0000008100817308 */ /* 0x000fe20000000800 */
[----:B------:R-:W-:-:S02]  /*7440*/  FMNMX.FTZ R121, R99, R116, !PT ;  /* 0x0000007463797209 */ /* 0x000fc40007810000 */
[----:B------:R-:W-:Y:S02]  /*7450*/  ISETP.GT.AND P6, PT, R126, 0x60, PT ;  /* 0x000000607e00780c */ /* 0x000fe40003fc4270 */
[----:B------:R-:W-:Y:S02]  /*7460*/  FMNMX.FTZ R116, R102, R121, !PT ;  /* 0x0000007966747209 */ /* 0x000fe40007810000 */
[----:B------:R-:W-:Y:S01]  /*7470*/  ISETP.GT.AND P5, PT, R126, 0x61, PT ;  /* 0x000000617e00780c */ /* 0x000fe20003fa4270 */
[----:B------:R-:W-:Y:S01]  /*7480*/  MUFU.EX2 R12, R12 ;  /* 0x0000000c000c7308 */ /* 0x000fe20000000800 */
[----:B------:R-:W-:Y:S02]  /*7490*/  FSEL R92, R74, -INF , P6 ;  /* 0xff8000004a5c7808 */ /* 0x000fe40003000000 */
[----:B------:R-:W-:Y:S02]  /*74a0*/  FMNMX.FTZ R121, R103, R116, !PT ;  /* 0x0000007467797209 */ /* 0x000fe40007810000 */
[----:B------:R-:W-:-:S02]  /*74b0*/  FSEL R7, R7, -INF , P5 ;  /* 0xff80000007077808 */ /* 0x000fc40002800000 */
[----:B------:R-:W-:Y:S01]  /*74c0*/  FMNMX.FTZ R116, R92, R121, !PT ;  /* 0x000000795c747209 */ /* 0x000fe20007810000 */
[----:B------:R4:W-:Y:S01]  /*74d0*/  MUFU.EX2 R74, R122 ;  /* 0x0000007a004a7308 */ /* 0x0009e20000000800 */
[C---:B------:R-:W-:Y:S02]  /*74e0*/  ISETP.GT.AND P6, PT, R126.reuse, 0x69, PT ;  /* 0x000000697e00780c */ /* 0x040fe40003fc4270 */
[----:B------:R-:W-:Y:S02]  /*74f0*/  FMNMX.FTZ R116, R7, R116, !PT ;  /* 0x0000007407747209 */ /* 0x000fe40007810000 */
[----:B------:R-:W-:Y:S02]  /*7500*/  ISETP.GT.AND P5, PT, R126, 0x70, PT ;  /* 0x000000707e00780c */ /* 0x000fe40003fa4270 */
[----:B------:R-:W-:Y:S01]  /*7510*/  FSEL R78, R78, -INF , P6 ;  /* 0xff8000004e4e7808 */ /* 0x000fe20003000000 */
[----:B------:R-:W-:Y:S01]  /*7520*/  MUFU.EX2 R15, R15 ;  /* 0x0000000f000f7308 */ /* 0x000fe20000000800 */
[----:B------:R-:W-:Y:S01]  /*7530*/  FMNMX.FTZ R121, R65, R116, !PT ;  /* 0x0000007441797209 */ /* 0x000fe20007810000 */
[----:B----4-:R-:W-:Y:S01]  /*7540*/  FFMA.FTZ R122, R100, UR20, -R71 ;  /* 0x00000014647a7c23 */ /* 0x010fe20008010847 */
[----:B------:R-:W-:-:S02]  /*7550*/  FSEL R82, R82, -INF , P5 ;  /* 0xff80000052527808 */ /* 0x000fc40002800000 */
[----:B------:R-:W-:Y:S02]  /*7560*/  FMNMX.FTZ R121, R78, R121, !PT ;  /* 0x000000794e797209 */ /* 0x000fe40007810000 */
[----:B------:R-:W-:Y:S01]  /*7570*/  ISETP.GT.AND P6, PT, R126, 0x78, PT ;  /* 0x000000787e00780c */ /* 0x000fe20003fc4270 */
[----:B------:R-:W-:Y:S01]  /*7580*/  MUFU.EX2 R76, R76 ;  /* 0x0000004c004c7308 */ /* 0x000fe20000000800 */
[----:B------:R-:W-:Y:S02]  /*7590*/  FMNMX.FTZ R116, R82, R121, !PT ;  /* 0x0000007952747209 */ /* 0x000fe40007810000 */
[----:B------:R-:W-:Y:S02]  /*75a0*/  ISETP.GT.AND P5, PT, R126, 0x79, PT ;  /* 0x000000797e00780c */ /* 0x000fe40003fa4270 */
[----:B------:R-:W-:Y:S02]  /*75b0*/  FSEL R86, R86, -INF , P6 ;  /* 0xff80000056567808 */ /* 0x000fe40003000000 */
[----:B------:R-:W-:Y:S01]  /*75c0*/  FMNMX.FTZ R121, R83, R116, !PT ;  /* 0x0000007453797209 */ /* 0x000fe20007810000 */
[----:B------:R-:W-:Y:S01]  /*75d0*/  MUFU.EX2 R104, R132 ;  /* 0x0000008400687308 */ /* 0x000fe20000000800 */
[----:B0-----:R-:W-:-:S02]  /*75e0*/  FSEL R87, R87, -INF , P5 ;  /* 0xff80000057577808 */ /* 0x001fc40002800000 */
[----:B------:R-:W-:Y:S02]  /*75f0*/  FMNMX.FTZ R116, R86, R121, !PT ;  /* 0x0000007956747209 */ /* 0x000fe40007810000 */
[----:B------:R-:W-:Y:S02]  /*7600*/  ISETP.GT.AND P6, PT, R126, 0x81, PT ;  /* 0x000000817e00780c */ /* 0x000fe40003fc4270 */
[----:B------:R-:W-:Y:S01]  /*7610*/  FSEL R100, R58, -INF , P4 ;  /* 0xff8000003a647808 */ /* 0x000fe20002000000 */
[----:B------:R-:W-:Y:S01]  /*7620*/  MUFU.EX2 R105, R105 ;  /* 0x0000006900697308 */ /* 0x000fe20000000800 */
[----:B------:R-:W-:Y:S02]  /*7630*/  FMNMX.FTZ R121, R87, R116, !PT ;  /* 0x0000007457797209 */ /* 0x000fe40007810000 */
[----:B------:R-:W-:Y:S02]  /*7640*/  ISETP.GT.AND P5, PT, R126, 0x88, PT ;  /* 0x000000887e00780c */ /* 0x000fe40003fa4270 */
[----:B------:R-:W-:-:S02]  /*7650*/  FSEL R59, R59, -INF , P6 ;  /* 0xff8000003b3b7808 */ /* 0x000fc40003000000 */
[----:B------:R-:W-:Y:S01]  /*7660*/  FMNMX.FTZ R116, R100, R121, !PT ;  /* 0x0000007964747209 */ /* 0x000fe20007810000 */
[----:B------:R0:W-:Y:S01]  /*7670*/  MUFU.EX2 R58, R122 ;  /* 0x0000007a003a7308 */ /* 0x0001e20000000800 */
[----:B------:R-:W-:Y:S02]  /*7680*/  ISETP.GT.AND P4, PT, R126, 0x89, PT ;  /* 0x000000897e00780c */ /* 0x000fe40003f84270 */
[----:B-1----:R-:W-:Y:S02]  /*7690*/  FSEL R62, R62, -INF , P5 ;  /* 0xff8000003e3e7808 */ /* 0x002fe40002800000 */
[----:B------:R-:W-:Y:S02]  /*76a0*/  FMNMX.FTZ R125, R59, R116, !PT ;  /* 0x000000743b7d7209 */ /* 0x000fe40007810000 */
[----:B------:R-:W-:Y:S01]  /*76b0*/  ISETP.GT.AND P6, PT, R126, 0x90, PT ;  /* 0x000000907e00780c */ /* 0x000fe20003fc4270 */
[----:B------:R1:W-:Y:S01]  /*76c0*/  MUFU.EX2 R121, R131 ;  /* 0x0000008300797308 */ /* 0x0003e20000000800 */
[----:B---3--:R-:W-:-:S02]  /*76d0*/  FSEL R63, R63, -INF , P4 ;  /* 0xff8000003f3f7808 */ /* 0x008fc40002000000 */
[----:B------:R-:W-:Y:S02]  /*76e0*/  FMNMX.FTZ R116, R62, R125, !PT ;  /* 0x0000007d3e747209 */ /* 0x000fe40007810000 */
[----:B------:R-:W-:Y:S02]  /*76f0*/  ISETP.GT.AND P5, PT, R126, 0x91, PT ;  /* 0x000000917e00780c */ /* 0x000fe40003fa4270 */
[----:B--2---:R-:W-:Y:S01]  /*7700*/  FSEL R66, R66, -INF , P6 ;  /* 0xff80000042427808 */ /* 0x004fe20003000000 */
[----:B------:R-:W-:Y:S01]  /*7710*/  MUFU.EX2 R108, R108 ;  /* 0x0000006c006c7308 */ /* 0x000fe20000000800 */
[----:B------:R-:W-:Y:S02]  /*7720*/  FMNMX.FTZ R125, R63, R116, !PT ;  /* 0x000000743f7d7209 */ /* 0x000fe40007810000 */
[----:B------:R-:W-:Y:S02]  /*7730*/  ISETP.GT.AND P4, PT, R126, 0x98, PT ;  /* 0x000000987e00780c */ /* 0x000fe40003f84270 */
[----:B-----5:R-:W-:-:S02]  /*7740*/  FSEL R67, R67, -INF , P5 ;  /* 0xff80000043437808 */ /* 0x020fc40002800000 */
[----:B------:R-:W-:Y:S01]  /*7750*/  FMNMX.FTZ R116, R66, R125, !PT ;  /* 0x0000007d42747209 */ /* 0x000fe20007810000 */
[----:B------:R-:W-:Y:S01]  /*7760*/  MUFU.EX2 R112, R112 ;  /* 0x0000007000707308 */ /* 0x000fe20000000800 */
[----:B------:R-:W-:Y:S02]  /*7770*/  ISETP.GT.AND P6, PT, R126, 0x99, PT ;  /* 0x000000997e00780c */ /* 0x000fe40003fc4270 */
[----:B------:R-:W-:Y:S02]  /*7780*/  FSEL R70, R70, -INF , P4 ;  /* 0xff80000046467808 */ /* 0x000fe40002000000 */
[----:B------:R-:W-:Y:S01]  /*7790*/  FMNMX.FTZ R125, R67, R116, !PT ;  /* 0x00000074437d7209 */ /* 0x000fe20007810000 */
[--C-:B------:R-:W-:Y:S01]  /*77a0*/  FFMA.FTZ R116, R77, UR20, -R71.reuse ;  /* 0x000000144d747c23 */ /* 0x100fe20008010847 */
[----:B------:R-:W-:Y:S01]  /*77b0*/  FSEL R127, R127, -INF , P6 ;  /* 0xff8000007f7f7808 */ /* 0x000fe20003000000 */
[--C-:B------:R-:W-:Y:S01]  /*77c0*/  FFMA.FTZ R77, R80, UR20, -R71.reuse ;  /* 0x00000014504d7c23 */ /* 0x100fe20008010847 */
[----:B0-----:R-:W-:Y:S01]  /*77d0*/  FMNMX.FTZ R122, R70, R125, !PT ;  /* 0x0000007d467a7209 */ /* 0x001fe20007810000 */
[--C-:B------:R-:W-:Y:S01]  /*77e0*/  FFMA.FTZ R80, R81, UR20, -R71.reuse ;  /* 0x0000001451507c23 */ /* 0x100fe20008010847 */
[----:B------:R-:W-:-:S01]  /*77f0*/  FFMA.FTZ R81, R84, UR20, -R71 ;  /* 0x0000001454517c23 */ /* 0x000fc20008010847 */
[--C-:B------:R-:W-:Y:S01]  /*7800*/  FFMA.FTZ R84, R56, UR20, -R71.reuse ;  /* 0x0000001438547c23 */ /* 0x100fe20008010847 */
        /* <DEDUP_REMOVED lines=11> */
[----:B-1----:R-:W0:Y:S01]  /*78c0*/  SHFL.BFLY PT, R131, R126, 0x1, 0x1f ;  /* 0x0c201f007e837f89 */ /* 0x002e2200000e0000 */
[----:B------:R-:W-:-:S01]  /*78d0*/  FFMA.FTZ R69, R85, UR20, -R71 ;  /* 0x0000001455457c23 */ /* 0x000fc20008010847 */
[----:B------:R-:W-:-:S02]  /*78e0*/  IMAD.U32 R85, RZ, RZ, UR20 ;  /* 0x00000014ff557e24 */ /* 0x000fc4000f8e00ff */
[----:B------:R-:W-:-:S01]  /*78f0*/  FFMA.FTZ R71, R79, UR20, -R71 ;  /* 0x000000144f477c23 */ /* 0x000fc20008010847 */
[----:B------:R1:W-:Y:S08]  /*7900*/  MUFU.EX2 R122, R128 ;  /* 0x00000080007a7308 */ /* 0x0003f00000000800 */
        /* <DEDUP_REMOVED lines=13> */
[--C-:B-1----:R-:W-:Y:S01]  /*79e0*/  FFMA.FTZ R128, R94, UR20, -R79.reuse ;  /* 0x000000145e807c23 */ /* 0x102fe2000801084f */
[----:B------:R-:W-:-:S01]  /*79f0*/  FFMA.FTZ R124, R91, UR20, -R79 ;  /* 0x000000145b7c7c23 */ /* 0x000fc2000801084f */
[----:B------:R-:W-:Y:S01]  /*7a00*/  FSEL R94, R56, RZ, P4 ;  /* 0x000000ff385e7208 */ /* 0x000fe20002000000 */
[----:B------:R-:W-:-:S01]  /*7a10*/  FFMA.FTZ R10, R10, UR20, -R79 ;  /* 0x000000140a0a7c23 */ /* 0x000fc2000801084f */
[----:B------:R-:W-:Y:S01]  /*7a20*/  FSEL R91, R57, RZ, P3 ;  /* 0x000000ff395b7208 */ /* 0x000fe20001800000 */
[----:B------:R-:W-:Y:S01]  /*7a30*/  MUFU.EX2 R85, R85 ;  /* 0x0000005500557308 */ /* 0x000fe20000000800 */
[----:B------:R-:W-:-:S01]  /*7a40*/  FFMA.FTZ R13, R13, UR20, -R79 ;  /* 0x000000140d0d7c23 */ /* 0x000fc2000801084f */
[----:B------:R-:W-:Y:S01]  /*7a50*/  FADD.FTZ R94, -R94, R5 ;  /* 0x000000055e5e7221 */ /* 0x000fe20000010100 */
[----:B------:R-:W-:-:S01]  /*7a60*/  FFMA.FTZ R14, R14, UR20, -R79 ;  /* 0x000000140e0e7c23 */ /* 0x000fc2000801084f */
[----:B------:R-:W-:Y:S01]  /*7a70*/  FADD.FTZ R91, -R91, R6 ;  /* 0x000000065b5b7221 */ /* 0x000fe20000010100 */
[----:B------:R-:W-:-:S01]  /*7a80*/  FFMA.FTZ R106, R106, UR20, -R79 ;  /* 0x000000146a6a7c23 */ /* 0x000fc2000801084f */
[----:B------:R-:W-:Y:S01]  /*7a90*/  FMUL.FTZ R94, R94, UR20 ;  /* 0x000000145e5e7c20 */ /* 0x000fe20008410000 */
        /* <DEDUP_REMOVED lines=36> */
[----:B------:R-:W-:Y:S01]  /*7ce0*/  FADD.FTZ R126, R8, R131 ;  /* 0x00000083087e7221 */ /* 0x000fe20000010000 */
[----:B------:R-:W-:-:S01]  /*7cf0*/  FFMA.FTZ R70, R70, UR20, -R79 ;  /* 0x0000001446467c23 */ /* 0x000fc2000801084f */
[----:B------:R-:W-:Y:S01]  /*7d00*/  FFMA.FTZ R79, R127, UR20, -R79 ;  /* 0x000000147f4f7c23 */ /* 0x000fe2000801084f */
[----:B------:R-:W-:-:S01]  /*7d10*/  FADD.FTZ R2, R10, R3 ;  /* 0x000000030a027221 */ /* 0x000fc20000010000 */
[----:B------:R-:W-:-:S02]  /*7d20*/  FADD.FTZ R103, R129, R126 ;  /* 0x0000007e81677221 */ /* 0x000fc40000010000 */
        /* <DEDUP_REMOVED lines=129> */
.L_x_12823:
        /* <DEDUP_REMOVED lines=83> */
.L_x_12814:
        /* <DEDUP_REMOVED lines=8> */
.L_x_12835:
[----:B------:R-:W-:-:S04]  /*8af0*/  UIADD3 UR46, UR21, 0x1, URZ ;  /* 0x00000001152e7890 */ /* 0x000fc8000fffe03f */
[----:B------:R-:W-:-:S04]  /*8b00*/  UISETP.NE.AND UP0, UPT, UR46, 0x2, UPT ;  /* 0x000000022e00788c */ /* 0x000fc8000bf05270 */
[----:B------:R-:W-:Y:S02]  /*8b10*/  USEL UR47, URZ, 0x1, UP0 ;  /* 0x000000013f2f7887 */ /* 0x000fe40008000000 */
[----:B------:R-:W-:Y:S02]  /*8b20*/  USEL UR46, UR46, URZ, UP0 ;  /* 0x0000003f2e2e7287 */ /* 0x000fe40008000000 */
[----:B------:R-:W-:Y:S01]  /*8b30*/  ULOP3.LUT UR47, UR22, UR47, URZ, 0x3c, !UPT ;  /* 0x0000002f162f7292 */ /* 0x000fe2000f8e3c3f */
[----:B------:R-:W-:Y:S11]  /*8b40*/  @!P1 BRA `(.L_x_12826) ;  /* 0x0000000000049947 */ /* 0x000ff60003800000 */
[----:B------:R-:W-:Y:S01]  /*8b50*/  BPT.TRAP 0x1 ;  /* 0x000000040000795c */ /* 0x000fe20000300000 */
.L_x_12826:
[----:B------:R-:W-:Y:S01]  /*8b60*/  ULEA UR6, UR46, UR45, 0x3 ;  /* 0x0000002d2e067291 */ /* 0x000fe2000f8e183f */
[----:B------:R-:W-:-:S05]  /*8b70*/  IMAD.U32 R7, RZ, RZ, UR47 ;  /* 0x0000002fff077e24 */ /* 0x000fca000f8e00ff */
[----:B------:R-:W-:-:S04]  /*8b80*/  SHF.L.U32 R7, R7, 0x1f, RZ ;  /* 0x0000001f07077819 */ /* 0x000fc800000006ff */
[----:B------:R0:W1:Y:S01]  /*8b90*/  SYNCS.PHASECHK.TRANS64.TRYWAIT P2, [UR6+0x13230], R7 ;  /* 0x01323007ff0075a7 */ /* 0x0000620008040146 */
[----:B------:R-:W-:Y:S05]  /*8ba0*/  @!P1 BRA `(.L_x_12827) ;  /* 0x0000000000049947 */ /* 0x000fea0003800000 */
[----:B------:R-:W-:Y:S01]  /*8bb0*/  BPT.TRAP 0x1 ;  /* 0x000000040000795c */ /* 0x000fe20000300000 */
.L_x_12827:
[----:B-1----:R-:W-:Y:S05]  /*8bc0*/  @P2 BRA `(.L_x_12828) ;  /* 0x0000000000082947 */ /* 0x002fea0003800000 */
[----:B------:R-:W1:Y:S02]  /*8bd0*/  SYNCS.PHASECHK.TRANS64.TRYWAIT P2, [UR6+0x13230], R7 ;  /* 0x01323007ff0075a7 */ /* 0x000e640008040146 */
[----:B-1----:R-:W-:Y:S05]  /*8be0*/  @!P2 BRA `(.L_x_12829) ;  /* 0x000000b80038a947 */ /* 0x002fea0003800000 */
.L_x_12828:
        /* <DEDUP_REMOVED lines=64> */
.L_x_12830:
[----:B------:R-:W-:Y:S01]  /*8ff0*/  ULEA UR11, UR21, UR45, 0x3 ;  /* 0x0000002d150b7291 */ /* 0x000fe2000f8e183f */
[----:B01----:R-:W-:-:S05]  /*9000*/  IMAD.U32 R7, RZ, RZ, UR22 ;  /* 0x00000016ff077e24 */ /* 0x003fca000f8e00ff */
[----:B------:R-:W-:-:S04]  /*9010*/  SHF.L.U32 R7, R7, 0x1f, RZ ;  /* 0x0000001f07077819 */ /* 0x000fc800000006ff */
[----:B------:R0:W1:Y:S01]  /*9020*/  SYNCS.PHASECHK.TRANS64.TRYWAIT P2, [UR11+0x13250], R7 ;  /* 0x01325007ff0075a7 */ /* 0x000062000804014b */
[----:B------:R-:W-:Y:S05]  /*9030*/  @!P1 BRA `(.L_x_12831) ;  /* 0x0000000000049947 */ /* 0x000fea0003800000 */
[----:B------:R-:W-:Y:S01]  /*9040*/  BPT.TRAP 0x1 ;  /* 0x000000040000795c */ /* 0x000fe20000300000 */
.L_x_12831:
[----:B-1----:R-:W-:Y:S05]  /*9050*/  @P2 BRA `(.L_x_12832) ;  /* 0x0000000000082947 */ /* 0x002fea0003800000 */
[----:B------:R-:W1:Y:S02]  /*9060*/  SYNCS.PHASECHK.TRANS64.TRYWAIT P2, [UR11+0x13250], R7 ;  /* 0x01325007ff0075a7 */ /* 0x000e64000804014b */
[----:B-1----:R-:W-:Y:S05]  /*9070*/  @!P2 BRA `(.L_x_12833) ;  /* 0x000000b4002ca947 */ /* 0x002fea0003800000 */
.L_x_12832:
        /* <DEDUP_REMOVED lines=18> */
[----:B------:R-:W-:Y:S01]  /*91a0*/  UIADD3 UR6, UR45, 0x1000, URZ ;  /* 0x000010002d067890 */ /* 0x000fe2000fffe03f */
[C---:B------:R-:W-:Y:S01]  /*91b0*/  FMUL.FTZ R104, R0.reuse, R104 ;  /* 0x0000006800687220 */ /* 0x040fe20000410000 */
[C---:B------:R-:W-:Y:S01]  /*91c0*/  FMUL.FTZ R106, R0.reuse, R106 ;  /* 0x0000006a006a7220 */ /* 0x040fe20000410000 */
[C---:B------:R-:W-:Y:S01]  /*91d0*/  FMUL.FTZ R105, R0.reuse, R105 ;  /* 0x0000006900697220 */ /* 0x040fe20000410000 */
[----:B------:R-:W2:Y:S01]  /*91e0*/  MUFU.TANH R8, R8 ;  /* 0x0000000800087308 */ /* 0x000ea20000002400 */
[----:B0-----:R-:W-:Y:S01]  /*91f0*/  FMNMX.FTZ R125, R7, R6, !PT ;  /* 0x00000006077d7209 */ /* 0x001fe20007810000 */
[----:B------:R-:W-:Y:S01]  /*9200*/  USHF.R.U32.HI UR6, URZ, 0x4, UR6 ;  /* 0x000000043f067899 */ /* 0x000fe20008011606 */
[C---:B------:R-:W-:Y:S01]  /*9210*/  FMUL.FTZ R107, R0.reuse, R107 ;  /* 0x0000006b006b7220 */ /* 0x040fe20000410000 */
[C---:B------:R-:W-:Y:S01]  /*9220*/  FMUL.FTZ R108, R0.reuse, R108 ;  /* 0x0000006c006c7220 */ /* 0x040fe20000410000 */
[C---:B------:R-:W-:Y:S01]  /*9230*/  FMUL.FTZ R110, R0.reuse, R110 ;  /* 0x0000006e006e7220 */ /* 0x040fe20000410000 */
[----:B------:R-:W-:Y:S01]  /*9240*/  ULOP3.LUT UR6, UR6, 0x3fff, URZ, 0xc0, !UPT ;  /* 0x00003fff06067892 */ /* 0x000fe2000f8ec03f */
[----:B------:R-:W-:Y:S01]  /*9250*/  FMUL.FTZ R109, R0, R109 ;  /* 0x0000006d006d7220 */ /* 0x000fe20000410000 */
[----:B------:R-:W0:Y:S01]  /*9260*/  MUFU.TANH R9, R9 ;  /* 0x0000000900097308 */ /* 0x000e220000002400 */
[----:B-1----:R-:W-:Y:S01]  /*9270*/  FMNMX.FTZ R126, R10, R5, !PT ;  /* 0x000000050a7e7209 */ /* 0x002fe20007810000 */
[----:B------:R-:W-:Y:S01]  /*9280*/  ULOP3.LUT UR6, UR6, 0x10000, URZ, 0xfc, !UPT ;  /* 0x0001000006067892 */ /* 0x000fe2000f8efc3f */
[C---:B------:R-:W-:Y:S01]  /*9290*/  FMUL.FTZ R111, R0.reuse, R111 ;  /* 0x0000006f006f7220 */ /* 0x040fe20000410000 */
[C---:B------:R-:W-:Y:S01]  /*92a0*/  FMUL.FTZ R112, R0.reuse, R112 ;  /* 0x0000007000707220 */ /* 0x040fe20000410000 */
[----:B------:R-:W-:Y:S01]  /*92b0*/  WARPGROUP.ARRIVE ;  /* 0x00000000000079c5 */ /* 0x000fe20000000000 */
[----:B------:R-:W-:Y:S01]  /*92c0*/  UIMAD UR10, UR21, 0x280, UR6 ;  /* 0x00000280150a78a4 */ /* 0x000fe2000f8e0206 */
[----:B------:R-:W-:Y:S01]  /*92d0*/  FMUL.FTZ R114, R0, R114 ;  /* 0x0000007200727220 */ /* 0x000fe20000410000 */
[----:B------:R-:W1:Y:S01]  /*92e0*/  MUFU.TANH R11, R11 ;  /* 0x0000000b000b7308 */ /* 0x000e620000002400 */
[----:B--2---:R-:W-:Y:S01]  /*92f0*/  FMNMX.FTZ R128, R8, R125, !PT ;  /* 0x0000007d08807209 */ /* 0x004fe20007810000 */
[C---:B------:R-:W-:Y:S01]  /*9300*/  FMUL.FTZ R113, R0.reuse, R113 ;  /* 0x0000007100717220 */ /* 0x040fe20000410000 */
[----:B------:R-:W-:Y:S01]  /*9310*/  UMOV UR7, 0xc0000010 ;  /* 0xc000001000077882 */ /* 0x000fe20000000000 */
[C---:B------:R-:W-:Y:S01]  /*9320*/  FMUL.FTZ R115, R0.reuse, R115 ;  /* 0x0000007300737220 */ /* 0x040fe20000410000 */
[----:B------:R-:W-:Y:S01]  /*9330*/  UMOV UR6, UR10 ;  /* 0x0000000a00067c82 */ /* 0x000fe20008000000 */
[C---:B------:R-:W-:Y:S01]  /*9340*/  FMUL.FTZ R116, R0.reuse, R116 ;  /* 0x0000007400747220 */ /* 0x040fe20000410000 */
[----:B------:R-:W-:Y:S01]  /*9350*/  QGMMA.64x64x32.F32.E4M3.E4M3 R24, R152, gdesc[UR4], R24, gsb0 ;  /* 0x00e0000498187df3 */ /* 0x000fe20008000818 */
        /* <DEDUP_REMOVED lines=46> */
[----:B------:R-:W-:Y:S01]  /*9640*/  UIADD3 UR6, UR10, 0x80, URZ ;  /* 0x000000800a067890 */ /* 0x000fe2000fffe03f */
[C---:B------:R-:W-:Y:S01]  /*9650*/  FMUL.FTZ R86, R0.reuse, R86 ;  /* 0x0000005600567220 */ /* 0x040fe20000410000 */
[----:B------:R-:W2:Y:S01]  /*9660*/  MUFU.TANH R120, R120 ;  /* 0x0000007800787308 */ /* 0x000ea20000002400 */
[----:B0-----:R-:W-:Y:S01]  /*9670*/  FMNMX.FTZ R129, R21, R128, !PT ;  /* 0x0000008015817209 */ /* 0x001fe20007810000 */
[C---:B------:R-:W-:Y:S01]  /*9680*/  FMUL.FTZ R85, R0.reuse, R85 ;  /* 0x0000005500557220 */ /* 0x040fe20000410000 */
[C---:B------:R-:W-:Y:S01]  /*9690*/  FMUL.FTZ R87, R0.reuse, R87 ;  /* 0x0000005700577220 */ /* 0x040fe20000410000 */
[----:B------:R-:W-:Y:S01]  /*96a0*/  UMOV UR7, 0xc0000010 ;  /* 0xc000001000077882 */ /* 0x000fe20000000000 */
        /* <DEDUP_REMOVED lines=17> */
[----:B------:R-:W-:-:S02]  /*97c0*/  FMUL.FTZ R71, R0, R71 ;  /* 0x0000004700477220 */ /* 0x000fc40000410000 */
[----:B------:R-:W2:Y:S01]  /*97d0*/  MUFU.TANH R122, R122 ;  /* 0x0000007a007a7308 */ /* 0x000ea20000002400 */
[----:B0-----:R-:W-:Y:S01]  /*97e0*/  FMNMX.FTZ R127, R121, R56, !PT ;  /* 0x00000038797f7209 */ /* 0x001fe20007810000 */
[----:B------:R-:W-:Y:S02]  /*97f0*/  WARPGROUP.DEPBAR.LE gsb0, 0x0 ;  /* 0x00008000000079c5 */ /* 0x000fe40000010000 */
[----:B------:R-:W-:-:S04]  /*9800*/  WARPGROUP.ARRIVE ;  /* 0x00000000000079c5 */ /* 0x000fc80000000000 */
[----:B------:R-:W0:Y:S01]  /*9810*/  MUFU.TANH R124, R124 ;  /* 0x0000007c007c7308 */ /* 0x000e220000002400 */
[----:B-1----:R-:W-:Y:S01]  /*9820*/  FMNMX.FTZ R57, R123, R128, !PT ;  /* 0x000000807b397209 */ /* 0x002fe20007810000 */
[----:B------:R-:W-:Y:S01]  /*9830*/  QGMMA.64x64x32.F32.E4M3.E4M3 R24, R148, gdesc[UR4], R24, gsb0 ;  /* 0x00e0000494187df3 */ /* 0x000fe20008000818 */
[----:B------:R-:W-:-:S05]  /*9840*/  UIADD3 UR6, UR10, 0x100, URZ ;  /* 0x000001000a067890 */ /* 0x000fca000fffe03f */
[----:B------:R-:W1:Y:S01]  /*9850*/  MUFU.TANH R104, R104 ;  /* 0x0000006800687308 */ /* 0x000e620000002400 */
[----:B--2---:R-:W-:Y:S01]  /*9860*/  FMNMX.FTZ R127, R122, R127, !PT ;  /* 0x0000007f7a7f7209 */ /* 0x004fe20007810000 */
[----:B------:R-:W-:-:S06]  /*9870*/  UMOV UR7, 0xc0000010 ;  /* 0xc000001000077882 */ /* 0x000fcc0000000000 */
        /* <DEDUP_REMOVED lines=49> */
[----:B------:R-:W-:Y:S01]  /*9b90*/  QGMMA.64x64x32.F32.E4M3.E4M3 R24, R140, gdesc[UR4], R24, gsb0 ;  /* 0x00e000048c187df3 */ /* 0x000fe20008000818 */
        /* <DEDUP_REMOVED lines=94> */
[----:B--2---:R-:W-:Y:S01]  /*a180*/  FMNMX.FTZ R127, R129, R56, !PT ;  /* 0x00000038817f7209 */ /* 0x004fe20007810000 */
        /* <DEDUP_REMOVED lines=221> */
[----:B------:R-:W-:-:S06]  /*af60*/  IMAD.U32 R129, RZ, RZ, UR46 ;  /* 0x0000002eff817e24 */ /* 0x000fcc000f8e00ff */
[----:B------:R-:W1:Y:S01]  /*af70*/  MUFU.EX2 R125, R125 ;  /* 0x0000007d007d7308 */ /* 0x000e620000000800 */
[----:B0-----:R-:W-:-:S01]  /*af80*/  FADD.FTZ R130, R85, R2 ;  /* 0x0000000255827221 */ /* 0x001fc20000010000 */
[----:B------:R-:W-:-:S05]  /*af90*/  @!P0 LEA R2, R129, UR45, 0x3 ;  /* 0x0000002d81028c11 */ /* 0x000fca000f8e18ff */
        /* <DEDUP_REMOVED lines=37> */
.L_x_12834:
        /* <DEDUP_REMOVED lines=83> */
.L_x_12825:
[----:B------:R-:W-:Y:S06]  /*b720*/  BAR.ARV 0x8, 0x200 ;  /* 0x0208000000007b1d */ /* 0x000fec0000002000 */
[----:B------:R-:W-:Y:S05]  /*b730*/  @!P1 BRA `(.L_x_12836) ;  /* 0x0000000000049947 */ /* 0x000fea0003800000 */
[----:B------:R-:W-:Y:S01]  /*b740*/  BPT.TRAP 0x1 ;  /* 0x000000040000795c */ /* 0x000fe20000300000 */
.L_x_12836:
[----:B------:R-:W-:Y:S01]  /*b750*/  ULEA UR5, UR46, UR45, 0x3 ;  /* 0x0000002d2e057291 */ /* 0x000fe2000f8e183f */
[----:B------:R-:W-:-:S05]  /*b760*/  IMAD.U32 R0, RZ, RZ, UR47 ;  /* 0x0000002fff007e24 */ /* 0x000fca000f8e00ff */
[----:B------:R-:W-:-:S04]  /*b770*/  SHF.L.U32 R0, R0, 0x1f, RZ ;  /* 0x0000001f00007819 */ /* 0x000fc800000006ff */
[----:B------:R0:W1:Y:S01]  /*b780*/  SYNCS.PHASECHK.TRANS64.TRYWAIT P0, [UR5+0x13250], R0 ;  /* 0x01325000ff0075a7 */ /* 0x0000620008000145 */
[----:B------:R-:W-:Y:S05]  /*b790*/  @!P1 BRA `(.L_x_12837) ;  /* 0x0000000000049947 */ /* 0x000fea0003800000 */
[----:B------:R-:W-:Y:S01]  /*b7a0*/  BPT.TRAP 0x1 ;  /* 0x000000040000795c */ /* 0x000fe20000300000 */
.L_x_12837:
[----:B-1----:R-:W-:Y:S05]  /*b7b0*/  @P0 BRA `(.L_x_12838) ;  /* 0x0000000000080947 */ /* 0x002fea0003800000 */
[----:B------:R-:W1:Y:S02]  /*b7c0*/  SYNCS.PHASECHK.TRANS64.TRYWAIT P0, [UR5+0x13250], R0 ;  /* 0x01325000ff0075a7 */ /* 0x000e640008000145 */
[----:B-1----:R-:W-:Y:S05]  /*b7d0*/  @!P0 BRA `(.L_x_12839) ;  /* 0x0000008c006c8947 */ /* 0x002fea0003800000 */
.L_x_12838:
        /* <DEDUP_REMOVED lines=12> */
[----:B------:R-:W-:Y:S05]  /*b8a0*/  QGMMA.64x64x32.F32.E4M3.E4M3 R24, R152, gdesc[UR4], R24, gsb0 ;  /* 0x00e0000498187df3 */ /* 0x000fea0008000818 */
[----:B------:R-:W2:Y:S01]  /*b8b0*/  @P0 LDC.64 R8, c[0x0][0x9d0] ;  /* 0x00027400ff080b82 */ /* 0x000ea20000000a00 */
[C---:B01----:R-:W-:Y:S02]  /*b8c0*/  @P0 IMAD R0, R6.reuse, UR37, RZ ;  /* 0x0000002506000c24 */ /* 0x043fe4000f8e02ff */
[----:B------:R-:W-:-:S04]  /*b8d0*/  @P0 IMAD.WIDE.U32 R4, R6, UR36, RZ ;  /* 0x0000002406040c25 */ /* 0x000fc8000f8e00ff */
[----:B------:R-:W-:Y:S02]  /*b8e0*/  @P0 IMAD R7, R7, UR36, R0 ;  /* 0x0000002407070c24 */ /* 0x000fe4000f8e0200 */
[----:B------:R-:W-:Y:S02]  /*b8f0*/  IMAD.MOV.U32 R0, RZ, RZ, 0x3f800000 ;  /* 0x3f800000ff007424 */ /* 0x000fe400078e00ff */
[----:B------:R-:W-:Y:S02]  /*b900*/  @P0 IMAD.IADD R5, R5, 0x1, R7 ;  /* 0x0000000105050824 */ /* 0x000fe400078e0207 */
[----:B--2---:R-:W-:-:S04]  /*b910*/  @P0 IMAD.WIDE.U32 R4, R8, UR39, R4 ;  /* 0x0000002708040c25 */ /* 0x004fc8000f8e0004 */
[----:B------:R-:W-:Y:S01]  /*b920*/  @P0 IMAD R5, R9, UR39, R5 ;  /* 0x0000002709050c24 */ /* 0x000fe2000f8e0205 */
[----:B------:R-:W-:-:S04]  /*b930*/  @P0 LEA R6, P2, R4, UR8, 0x2 ;  /* 0x0000000804060c11 */ /* 0x000fc8000f8410ff */
[----:B------:R-:W-:Y:S01]  /*b940*/  @P0 LEA.HI.X R7, R4, UR9, R5, 0x2, P2 ;  /* 0x0000000904070c11 */ /* 0x000fe200090f1405 */
        /* <DEDUP_REMOVED lines=56> */
.L_x_12840:
        /* <DEDUP_REMOVED lines=42> */
.L_x_12807:
        /* <DEDUP_REMOVED lines=21> */
[----:B------:R-:W0:Y:S01]  /*c0c0*/  S2R R13, SR_SWINHI ;  /* 0x00000000000d7919 */ /* 0x000e220000002f00 */
[----:B------:R-:W-:-:S03]  /*c0d0*/  ULDC.64 UR8, c[0x0][0xc00] ;  /* 0x0003000000087ab9 */ /* 0x000fc60000000a00 */
[----:B------:R2:W3:Y:S01]  /*c0e0*/  LDG.E.CONSTANT R11, desc[UR52][R2.64] ;  /* 0x00000034020b7981 */ /* 0x0004e2000c1e9900 */
[----:B------:R-:W-:Y:S01]  /*c0f0*/  LOP3.LUT P0, R10, R10, 0x3, RZ, 0xc0, !PT ;  /* 0x000000030a0a7812 */ /* 0x000fe2000780c0ff */
[----:B------:R-:W-:-:S03]  /*c100*/  UIMAD.WIDE UR8, UR36, 0x4, UR8 ;  /* 0x00000004240878a5 */ /* 0x000fc6000f8e0208 */
        /* <DEDUP_REMOVED lines=12> */
[----:B0-----:R-:W-:-:S02]  /*c1d0*/  MOV R43, R13 ;  /* 0x0000000d002b7202 */ /* 0x001fc40000000f00 */
        /* <DEDUP_REMOVED lines=21> */
[----:B--2---:R-:W-:Y:S01]  /*c330*/  IMAD.WIDE R2, R12, 0x2, R42 ;  /* 0x000000020c027825 */ /* 0x004fe200078e022a */
[----:B------:R-:W-:Y:S02]  /*c340*/  SEL R12, R38, R39, P0 ;  /* 0x00000027260c7207 */ /* 0x000fe40000000000 */
[C---:B------:R-:W-:Y:S02]  /*c350*/  IADD3 R9, P3, R2.reuse, 0x20, RZ ;  /* 0x0000002002097810 */ /* 0x040fe40007f7e0ff */
[----:B------:R-:W-:-:S02]  /*c360*/  LOP3.LUT R7, R2, 0x380, RZ, 0xc0, !PT ;  /* 0x0000038002077812 */ /* 0x000fc400078ec0ff */
[C---:B------:R-:W-:Y:S02]  /*c370*/  IADD3 R13, P2, R2.reuse, 0x40, RZ ;  /* 0x00000040020d7810 */ /* 0x040fe40007f5e0ff */
[----:B------:R-:W-:Y:S02]  /*c380*/  LOP3.LUT R8, R9, 0x380, RZ, 0xc0, !PT ;  /* 0x0000038009087812 */ /* 0x000fe400078ec0ff */
[----:B------:R-:W-:Y:S02]  /*c390*/  IADD3 R30, P1, R2, 0x60, RZ ;  /* 0x00000060021e7810 */ /* 0x000fe40007f3e0ff */
[----:B------:R-:W-:Y:S02]  /*c3a0*/  SHF.R.U64 R7, R7, 0x3, RZ ;  /* 0x0000000307077819 */ /* 0x000fe400000012ff */
[----:B------:R-:W-:Y:S01]  /*c3b0*/  LOP3.LUT R4, R13, 0x380, RZ, 0xc0, !PT ;  /* 0x000003800d047812 */ /* 0x000fe200078ec0ff */
[----:B------:R-:W-:Y:S01]  /*c3c0*/  IMAD.X R5, RZ, RZ, R3, P1 ;  /* 0x000000ffff057224 */ /* 0x000fe200008e0603 */
[----:B------:R-:W-:-:S02]  /*c3d0*/  SHF.R.U64 R8, R8, 0x3, RZ ;  /* 0x0000000308087819 */ /* 0x000fc400000012ff */
[----:B------:R-:W-:Y:S02]  /*c3e0*/  LOP3.LUT R15, R30, 0x380, RZ, 0xc0, !PT ;  /* 0x000003801e0f7812 */ /* 0x000fe400078ec0ff */
[----:B------:R-:W-:Y:S01]  /*c3f0*/  LOP3.LUT R2, R7, R2, RZ, 0x3c, !PT ;  /* 0x0000000207027212 */ /* 0x000fe200078e3cff */
[--C-:B------:R-:W-:Y:S01]  /*c400*/  IMAD.X R7, RZ, RZ, R3.reuse, P2 ;  /* 0x000000ffff077224 */ /* 0x100fe200010e0603 */
[----:B------:R-:W-:Y:S02]  /*c410*/  SHF.R.U64 R4, R4, 0x3, RZ ;  /* 0x0000000304047819 */ /* 0x000fe400000012ff */
[----:B------:R-:W-:Y:S01]  /*c420*/  LOP3.LUT R8, R8, R9, RZ, 0x3c, !PT ;  /* 0x0000000908087212 */ /* 0x000fe200078e3cff */
[----:B------:R-:W-:Y:S01]  /*c430*/  IMAD.X R9, RZ, RZ, R3, P3 ;  /* 0x000000ffff097224 */ /* 0x000fe200018e0603 */
[----:B------:R-:W-:Y:S02]  /*c440*/  SHF.R.U64 R15, R15, 0x3, RZ ;  /* 0x000000030f0f7819 */ /* 0x000fe400000012ff */
[----:B------:R-:W-:-:S02]  /*c450*/  MOV R67, R2 ;  /* 0x0000000200437202 */ /* 0x000fc40000000f00 */
[----:B------:R-:W-:Y:S02]  /*c460*/  LOP3.LUT R6, R4, R13, RZ, 0x3c, !PT ;  /* 0x0000000d04067212 */ /* 0x000fe400078e3cff */
[----:B------:R-:W-:Y:S02]  /*c470*/  LOP3.LUT R4, R15, R30, RZ, 0x3c, !PT ;  /* 0x0000001e0f047212 */ /* 0x000fe400078e3cff */
[----:B------:R-:W-:Y:S02]  /*c480*/  MOV R30, R6 ;  /* 0x00000006001e7202 */ /* 0x000fe40000000f00 */
[----:B------:R-:W-:Y:S02]  /*c490*/  MOV R65, R4 ;  /* 0x0000000400417202 */ /* 0x000fe40000000f00 */
[----:B------:R-:W-:Y:S02]  /*c4a0*/  MOV R66, R8 ;  /* 0x0000000800427202 */ /* 0x000fe40000000f00 */
[----:B---3--:R-:W-:Y:S01]  /*c4b0*/  LOP3.LUT R3, R11, 0x2, RZ, 0x3c, !PT ;  /* 0x000000020b037812 */ /* 0x008fe200078e3cff */
[----:B------:R-:W-:Y:S04]  /*c4c0*/  SHFL.IDX PT, R46, R96, R11, 0x1c1f ;  /* 0x001c1f0b602e7589 */ /* 0x000fe800000e0000 */
[----:B------:R-:W0:Y:S04]  /*c4d0*/  SHFL.IDX PT, R47, R92, R3, 0x1c1f ;  /* 0x001c1f035c2f7589 */ /* 0x000e2800000e0000 */
[----:B------:R-:W-:Y:S04]  /*c4e0*/  SHFL.IDX PT, R38, R68, R11, 0x1c1f ;  /* 0x001c1f0b44267589 */ /* 0x000fe800000e0000 */
[----:B------:R1:W-:Y:S04]  /*c4f0*/  SHFL.IDX PT, R39, R62, R3, 0x1c1f ;  /* 0x001c1f033e277589 */ /* 0x0003e800000e0000 */
[----:B------:R-:W-:Y:S04]  /*c500*/  SHFL.IDX PT, R54, R88, R11, 0x1c1f ;  /* 0x001c1f0b58367589 */ /* 0x000fe800000e0000 */
[----:B------:R-:W2:Y:S01]  /*c510*/  SHFL.IDX PT, R55, R84, R3, 0x1c1f ;  /* 0x001c1f0354377589 */ /* 0x000ea200000e0000 */
[----:B-1----:R-:W-:-:S03]  /*c520*/  IMAD.U32 R62, RZ, RZ, UR8 ;  /* 0x00000008ff3e7e24 */ /* 0x002fc6000f8e00ff */
[----:B------:R0:W-:Y:S04]  /*c530*/  SHFL.IDX PT, R34, R44, R11, 0x1c1f ;  /* 0x001c1f0b2c227589 */ /* 0x0001e800000e0000 */
[----:B------:R-:W-:Y:S04]  /*c540*/  SHFL.IDX PT, R35, R48, R3, 0x1c1f ;  /* 0x001c1f0330237589 */ /* 0x000fe800000e0000 */
[----:B------:R-:W-:Y:S01]  /*c550*/  SHFL.IDX PT, R2, R98, R11, 0x1c1f ;  /* 0x001c1f0b62027589 */ /* 0x000fe200000e0000 */
[----:B0-----:R-:W-:-:S03]  /*c560*/  SEL R44, R46, R47, P0 ;  /* 0x0000002f2e2c7207 */ /* 0x001fc60000000000 */
[----:B------:R-:W-:Y:S01]  /*c570*/  SHFL.IDX PT, R52, R80, R11, 0x1c1f ;  /* 0x001c1f0b50347589 */ /* 0x000fe200000e0000 */
[----:B------:R-:W-:-:S03]  /*c580*/  SEL R46, R47, R46, P0 ;  /* 0x0000002e2f2e7207 */ /* 0x000fc60000000000 */
[----:B------:R-:W0:Y:S04]  /*c590*/  SHFL.IDX PT, R5, R94, R3, 0x1c1f ;  /* 0x001c1f035e057589 */ /* 0x000e2800000e0000 */
[----:B------:R-:W-:Y:S01]  /*c5a0*/  SHFL.IDX PT, R10, R10, R11, 0x1c1f ;  /* 0x001c1f0b0a0a7589 */ /* 0x000fe200000e0000 */
[----:B--2---:R-:W-:Y:S02]  /*c5b0*/  SEL R50, R54, R55, P0 ;  /* 0x0000003736327207 */ /* 0x004fe40000000000 */
[----:B------:R-:W-:Y:S01]  /*c5c0*/  SEL R54, R55, R54, P0 ;  /* 0x0000003637367207 */ /* 0x000fe20000000000 */
[----:B------:R-:W1:Y:S04]  /*c5d0*/  SHFL.IDX PT, R53, R76, R3, 0x1c1f ;  /* 0x001c1f034c357589 */ /* 0x000e6800000e0000 */
[----:B------:R-:W-:Y:S04]  /*c5e0*/  SHFL.IDX PT, R28, R28, R11, 0x1c1f ;  /* 0x001c1f0b1c1c7589 */ /* 0x000fe800000e0000 */
[----:B------:R-:W2:Y:S04]  /*c5f0*/  SHFL.IDX PT, R15, R64, R3, 0x1c1f ;  /* 0x001c1f03400f7589 */ /* 0x000ea800000e0000 */
[----:B------:R3:W-:Y:S04]  /*c600*/  SHFL.IDX PT, R29, R36, R3, 0x1c1f ;  /* 0x001c1f03241d7589 */ /* 0x0007e800000e0000 */
[----:B------:R-:W-:Y:S01]  /*c610*/  SHFL.IDX PT, R4, R90, R11, 0x1c1f ;  /* 0x001c1f0b5a047589 */ /* 0x000fe200000e0000 */
[----:B0-----:R-:W-:-:S02]  /*c620*/  SEL R45, R2, R5, P0 ;  /* 0x00000005022d7207 */ /* 0x001fc40000000000 */
[----:B------:R-:W-:Y:S01]  /*c630*/  SEL R47, R5, R2, P0 ;  /* 0x00000002052f7207 */ /* 0x000fe20000000000 */
[----:B------:R-:W-:Y:S01]  /*c640*/  SHFL.IDX PT, R60, R60, R11, 0x1c1f ;  /* 0x001c1f0b3c3c7589 */ /* 0x000fe200000e0000 */
[----:B---3--:R-:W-:-:S03]  /*c650*/  SEL R36, R34, R35, P0 ;  /* 0x0000002322247207 */ /* 0x008fc60000000000 */
[----:B------:R-:W0:Y:S01]  /*c660*/  SHFL.IDX PT, R7, R86, R3, 0x1c1f ;  /* 0x001c1f0356077589 */ /* 0x000e2200000e0000 */
[----:B-1----:R-:W-:Y:S02]  /*c670*/  SEL R48, R52, R53, P0 ;  /* 0x0000003534307207 */ /* 0x002fe40000000000 */
[----:B------:R-:W-:Y:S01]  /*c680*/  SEL R34, R35, R34, P0 ;  /* 0x0000002223227207 */ /* 0x000fe20000000000 */
[----:B------:R-:W-:Y:S01]  /*c690*/  SHFL.IDX PT, R12, R12, R11, 0x1c1f ;  /* 0x001c1f0b0c0c7589 */ /* 0x000fe200000e0000 */
[----:B------:R-:W-:-:S03]  /*c6a0*/  SEL R52, R53, R52, P0 ;  /* 0x0000003435347207 */ /* 0x000fc60000000000 */
[----:B------:R-:W1:Y:S01]  /*c6b0*/  SHFL.IDX PT, R61, R70, R3, 0x1c1f ;  /* 0x001c1f03463d7589 */ /* 0x000e6200000e0000 */
[----:B--2---:R-:W-:-:S03]  /*c6c0*/  SEL R41, R10, R15, P0 ;  /* 0x0000000f0a297207 */ /* 0x004fc60000000000 */
[----:B------:R1:W2:Y:S04]  /*c6d0*/  SHFL.IDX PT, R21, R56, R3, 0x1c1f ;  /* 0x001c1f0338157589 */ /* 0x0002a800000e0000 */
[----:B------:R-:W-:Y:S04]  /*c6e0*/  SHFL.IDX PT, R6, R82, R11, 0x1c1f ;  /* 0x001c1f0b52067589 */ /* 0x000fe800000e0000 */
[----:B------:R-:W3:Y:S04]  /*c6f0*/  SHFL.IDX PT, R9, R78, R3, 0x1c1f ;  /* 0x001c1f034e097589 */ /* 0x000ee800000e0000 */
[----:B------:R-:W-:Y:S01]  /*c700*/  SHFL.IDX PT, R14, R14, R11, 0x1c1f ;  /* 0x001c1f0b0e0e7589 */ /* 0x000fe200000e0000 */
[----:B0-----:R-:W-:-:S02]  /*c710*/  SEL R51, R4, R7, P0 ;  /* 0x0000000704337207 */ /* 0x001fc40000000000 */
[----:B------:R-:W-:Y:S01]  /*c720*/  SEL R55, R7, R4, P0 ;  /* 0x0000000407377207 */ /* 0x000fe20000000000 */
[----:B------:R0:W4:Y:S01]  /*c730*/  SHFL.IDX PT, R25, R40, R3, 0x1c1f ;  /* 0x001c1f0328197589 */ /* 0x00012200000e0000 */
[----:B------:R-:W-:-:S03]  /*c740*/  F2FP.BF16.F32.PACK_AB R4, R45, R44 ;  /* 0x0000002c2d04723e */ /* 0x000fc600000010ff */
[----:B------:R-:W-:Y:S01]  /*c750*/  SHFL.IDX PT, R8, R74, R11, 0x1c1f ;  /* 0x001c1f0b4a087589 */ /* 0x000fe200000e0000 */
[----:B-1----:R-:W-:Y:S02]  /*c760*/  SEL R56, R60, R61, P0 ;  /* 0x0000003d3c387207 */ /* 0x002fe40000000000 */
[----:B------:R-:W-:Y:S01]  /*c770*/  SEL R60, R61, R60, P0 ;  /* 0x0000003c3d3c7207 */ /* 0x000fe20000000000 */
[----:B------:R-:W-:Y:S01]  /*c780*/  SHFL.IDX PT, R24, R24, R11, 0x1c1f ;  /* 0x001c1f0b18187589 */ /* 0x000fe200000e0000 */
[----:B--2---:R-:W-:Y:S02]  /*c790*/  SEL R37, R12, R21, P0 ;  /* 0x000000150c257207 */ /* 0x004fe40000000000 */
[----:B0-----:R-:W-:Y:S01]  /*c7a0*/  SEL R40, R38, R39, P0 ;  /* 0x0000002726287207 */ /* 0x001fe20000000000 */
[----:B------:R-:W0:Y:S01]  /*c7b0*/  SHFL.IDX PT, R13, R72, R3, 0x1c1f ;  /* 0x001c1f03480d7589 */ /* 0x000e2200000e0000 */
[----:B------:R-:W-:Y:S02]  /*c7c0*/  SEL R38, R39, R38, P0 ;  /* 0x0000002627267207 */ /* 0x000fe40000000000 */
[----:B------:R-:W-:Y:S01]  /*c7d0*/  SEL R39, R15, R10, P0 ;  /* 0x0000000a0f277207 */ /* 0x000fe20000000000 */
[----:B------:R-:W-:Y:S01]  /*c7e0*/  SHFL.IDX PT, R26, R26, R11, 0x1c1f ;  /* 0x001c1f0b1a1a7589 */ /* 0x000fe200000e0000 */
[----:B------:R-:W-:-:S02]  /*c7f0*/  SEL R35, R21, R12, P0 ;  /* 0x0000000c15237207 */ /* 0x000fc40000000000 */
[----:B---3--:R-:W-:Y:S01]  /*c800*/  SEL R49, R6, R9, P0 ;  /* 0x0000000906317207 */ /* 0x008fe20000000000 */
[----:B------:R1:W2:Y:S01]  /*c810*/  SHFL.IDX PT, R27, R32, R3, 0x1c1f ;  /* 0x001c1f03201b7589 */ /* 0x0002a200000e0000 */
[----:B------:R-:W-:Y:S02]  /*c820*/  SEL R53, R9, R6, P0 ;  /* 0x0000000609357207 */ /* 0x000fe40000000000 */
[----:B------:R-:W-:Y:S01]  /*c830*/  F2FP.BF16.F32.PACK_AB R5, R41, R40 ;  /* 0x000000282905723e */ /* 0x000fe200000010ff */
[----:B------:R3:W3:Y:S01]  /*c840*/  SHFL.IDX PT, R63, R20, R3, 0x1c1f ;  /* 0x001c1f03143f7589 */ /* 0x0006e200000e0000 */
[----:B----4-:R-:W-:Y:S02]  /*c850*/  SEL R33, R14, R25, P0 ;  /* 0x000000190e217207 */ /* 0x010fe40000000000 */
[----:B------:R-:W-:Y:S02]  /*c860*/  F2FP.BF16.F32.PACK_AB R6, R47, R46 ;  /* 0x0000002e2f06723e */ /* 0x000fe400000010ff */
[----:B------:R-:W-:-:S02]  /*c870*/  F2FP.BF16.F32.PACK_AB R7, R39, R38 ;  /* 0x000000262707723e */ /* 0x000fc400000010ff */
[----:B-1----:R-:W-:Y:S02]  /*c880*/  SEL R32, R28, R29, P0 ;  /* 0x0000001d1c207207 */ /* 0x002fe40000000000 */
[----:B------:R-:W-:Y:S01]  /*c890*/  SEL R28, R29, R28, P0 ;  /* 0x0000001c1d1c7207 */ /* 0x000fe20000000000 */
[----:B------:R-:W-:Y:S01]  /*c8a0*/  STSM.16.M88.4 [R67], R4 ;  /* 0x0000000443007844 */ /* 0x000fe20000000200 */
[----:B------:R-:W-:Y:S02]  /*c8b0*/  SEL R29, R25, R14, P0 ;  /* 0x0000000e191d7207 */ /* 0x000fe40000000000 */
[----:B0-----:R-:W-:Y:S02]  /*c8c0*/  SEL R57, R8, R13, P0 ;  /* 0x0000000d08397207 */ /* 0x001fe40000000000 */
[----:B------:R-:W-:Y:S02]  /*c8d0*/  SEL R61, R13, R8, P0 ;  /* 0x000000080d3d7207 */ /* 0x000fe40000000000 */
[----:B------:R-:W-:-:S02]  /*c8e0*/  F2FP.BF16.F32.PACK_AB R8, R51, R50 ;  /* 0x000000323308723e */ /* 0x000fc400000010ff */
[----:B------:R-:W-:Y:S02]  /*c8f0*/  F2FP.BF16.F32.PACK_AB R9, R37, R36 ;  /* 0x000000242509723e */ /* 0x000fe400000010ff */
[----:B--2---:R-:W-:Y:S02]  /*c900*/  SEL R21, R24, R27, P0 ;  /* 0x0000001b18157207 */ /* 0x004fe40000000000 */
[----:B---3--:R-:W-:Y:S02]  /*c910*/  SEL R3, R27, R24, P0 ;  /* 0x000000181b037207 */ /* 0x008fe40000000000 */
[----:B------:R-:W-:Y:S02]  /*c920*/  SEL R20, R26, R63, P0 ;  /* 0x0000003f1a147207 */ /* 0x000fe40000000000 */
[----:B------:R-:W-:Y:S01]  /*c930*/  SEL R2, R63, R26, P0 ;  /* 0x0000001a3f027207 */ /* 0x000fe20000000000 */
[----:B------:R-:W-:Y:S01]  /*c940*/  IMAD.U32 R63, RZ, RZ, UR9 ;  /* 0x00000009ff3f7e24 */ /* 0x000fe2000f8e00ff */
[----:B------:R-:W-:Y:S01]  /*c950*/  F2FP.BF16.F32.PACK_AB R10, R55, R54 ;  /* 0x00000036370a723e */ /* 0x000fe200000010ff */
[----:B------:R-:W-:Y:S01]  /*c960*/  ULDC.64 UR8, c[0x0][0xc08] ;  /* 0x0003020000087ab9 */ /* 0x000fe20000000a00 */
        /* <DEDUP_REMOVED lines=14> */
[----:B------:R-:W-:-:S07]  /*ca50*/  ISETP.NE.AND.EX P0, PT, RZ, UR11, PT, P0 ;  /* 0x0000000bff007c0c */ /* 0x000fce000bf05300 */
[----:B0-----:R-:W0:Y:S06]  /*ca60*/  LDC R65, c[0x0][0xbe8] ;  /* 0x0002fa00ff417b82 */ /* 0x001e2c0000000800 */
[----:B------:R-:W2:Y:S01]  /*ca70*/  @P0 LDG.E R64, desc[UR52][R62.64] ;  /* 0x000000343e400981 */ /* 0x000ea2000c1e1900 */
[----:B------:R-:W-:Y:S01]  /*ca80*/  UISETP.NE.U32.AND UP0, UPT, UR8, URZ, UPT ;  /* 0x0000003f0800728c */ /* 0x000fe2000bf05070 */
[----:B------:R-:W-:-:S03]  /*ca90*/  ULDC UR4, c[0x0][0xa88] ;  /* 0x0002a20000047ab9 */ /* 0x000fc60000000800 */
[----:B------:R-:W-:Y:S01]  /*caa0*/  UISETP.NE.AND.EX UP0, UPT, UR9, URZ, UPT, UP0 ;  /* 0x0000003f0900728c */ /* 0x000fe2000bf05300 */
[----:B------:R-:W-:Y:S01]  /*cab0*/  IMAD.U32 R30, RZ, RZ, UR4 ;  /* 0x00000004ff1e7e24 */ /* 0x000fe2000f8e00ff */
[----:B------:R-:W-:-:S04]  /*cac0*/  UMOV UR16, 0x9b8 ;  /* 0x000009b800107882 */ /* 0x000fc80000000000 */
[----:B------:R-:W-:Y:S02]  /*cad0*/  PLOP3.LUT P4, PT, PT, PT, UP0, 0x80, 0x0 ;  /* 0x000000000000781c */ /* 0x000fe40003f8f008 */
[----:B0-----:R-:W-:-:S03]  /*cae0*/  ISETP.NE.AND P1, PT, R65, 0x1, PT ;  /* 0x000000014100780c */ /* 0x001fc60003f25270 */
[----:B------:R-:W-:-:S04]  /*caf0*/  @UP0 ULEA UR8, UP1, UR36, UR8, 0x2 ;  /* 0x0000000824080291 */ /* 0x000fc8000f82103f */
[----:B------:R-:W-:-:S06]  /*cb00*/  @UP0 ULEA.HI.X UR9, UR36, UR9, UR37, 0x2, UP1 ;  /* 0x0000000924090291 */ /* 0x000fcc00088f1425 */
[----:B------:R-:W0:Y:S01]  /*cb10*/  @P1 LDC R6, c[0x0][0xbec] ;  /* 0x0002fb00ff061b82 */ /* 0x000e220000000800 */
[----:B------:R-:W-:Y:S01]  /*cb20*/  UISETP.GT.AND UP1, UPT, UR42, 0x1, UPT ;  /* 0x000000012a00788c */ /* 0x000fe2000bf24270 */
[----:B------:R-:W-:-:S06]  /*cb30*/  IMAD.U32 R4, RZ, RZ, UR8 ;  /* 0x00000008ff047e24 */ /* 0x000fcc000f8e00ff */
[----:B------:R-:W1:Y:S01]  /*cb40*/  @P1 LDC R9, c[0x0][0xbf0] ;  /* 0x0002fc00ff091b82 */ /* 0x000e620000000800 */
[----:B------:R-:W-:Y:S01]  /*cb50*/  USEL UR16, UR16, 0x978, UP1 ;  /* 0x0000097810107887 */ /* 0x000fe20008800000 */
[----:B------:R-:W-:Y:S01]  /*cb60*/  IMAD.U32 R5, RZ, RZ, UR9 ;  /* 0x00000009ff057e24 */ /* 0x000fe2000f8e00ff */
[----:B------:R-:W-:Y:S01]  /*cb70*/  UISETP.NE.U32.AND UP0, UPT, UR10, URZ, UPT ;  /* 0x0000003f0a00728c */ /* 0x000fe2000bf05070 */
[----:B------:R-:W-:Y:S01]  /*cb80*/  VIADD R11, R17, UR40 ;  /* 0x00000028110b7c36 */ /* 0x000fe20008000000 */
        /* <DEDUP_REMOVED lines=50> */
.L_x_12843:
        /* <DEDUP_REMOVED lines=50> */
[----:B------:R-:W-:Y:S02]  /*d1d0*/  IMAD.X R25, RZ, RZ, R43, P0 ;  /* 0x000000ffff197224 */ /* 0x000fe400000e062b */
[----:B------:R-:W-:-:S04]  /*d1e0*/  SHF.R.U64 R2, R2, 0x3, RZ ;  /* 0x0000000302027819 */ /* 0x000fc800000012ff */
[----:B------:R-:W-:Y:S02]  /*d1f0*/  LOP3.LUT R24, R2, R3, RZ, 0x3c, !PT ;  /* 0x0000000302187212 */ /* 0x000fe400078e3cff */
[----:B------:R-:W0:Y:S01]  /*d200*/  @P1 LDC R3, c[0x0][0xbf0] ;  /* 0x0002fc00ff031b82 */ /* 0x000e220000000800 */
[----:B------:R-:W-:Y:S02]  /*d210*/  UIMAD.WIDE.U32 UR8, UR4, UR10, URZ ;  /* 0x0000000a040872a5 */ /* 0x000fe4000f8e003f */
[----:B------:R-:W-:Y:S01]  /*d220*/  UIMAD UR7, UR4, UR11, UR7 ;  /* 0x0000000b040772a4 */ /* 0x000fe2000f8e0207 */
[----:B------:R-:W-:Y:S01]  /*d230*/  IMAD R2, R18, 0x30, R62 ;  /* 0x0000003012027824 */ /* 0x000fe200078e023e */
[----:B------:R-:W5:Y:S01]  /*d240*/  LD.E.128 R24, desc[UR52][R24.64] ;  /* 0x0000003418187980 */ /* 0x000f62000c101d00 */
[----:B------:R-:W-:Y:S01]  /*d250*/  ULDC.64 UR10, c[0x0][0xae8] ;  /* 0x0002ba00000a7ab9 */ /* 0x000fe20000000a00 */
[----:B------:R-:W-:Y:S01]  /*d260*/  UIADD3 UR9, UR9, UR7, URZ ;  /* 0x0000000709097290 */ /* 0x000fe2000fffe03f */
[----:B------:R-:W-:Y:S01]  /*d270*/  VIADD R29, R2, UR40 ;  /* 0x00000028021d7c36 */ /* 0x000fe20008000000 */
[----:B------:R-:W-:Y:S01]  /*d280*/  USHF.R.S32.HI UR4, URZ, 0x1f, UR36 ;  /* 0x0000001f3f047899 */ /* 0x000fe20008011424 */
[----:B------:R-:W-:Y:S01]  /*d290*/  @!PT LDS RZ, [RZ] ;  /* 0x00000000fffff984 */ /* 0x000fe20000000800 */
[----:B------:R-:W-:Y:S01]  /*d2a0*/  @!PT LDS RZ, [RZ] ;  /* 0x00000000fffff984 */ /* 0x000fe20000000800 */
[----:B------:R-:W-:Y:S01]  /*d2b0*/  @!PT LDS RZ, [RZ] ;  /* 0x00000000fffff984 */ /* 0x000fe20000000800 */
[----:B------:R-:W-:Y:S01]  /*d2c0*/  @!PT LDS RZ, [RZ] ;  /* 0x00000000fffff984 */ /* 0x000fe20000000800 */
[----:B------:R1:W-:Y:S06]  /*d2d0*/  MEMBAR.ALL.CTA ;  /* 0x0000000000007992 */ /* 0x0003ec0000008000 */
[----:B-1----:R-:W1:Y:S01]  /*d2e0*/  FENCE.VIEW.ASYNC.S ;  /* 0x00000000000073c6 */ /* 0x002e620000000000 */
[----:B------:R-:W-:Y:S01]  /*d2f0*/  UIMAD.WIDE.U32 UR8, UR39, UR10, UR8 ;  /* 0x0000000a270872a5 */ /* 0x000fe2000f8e0008 */
[----:B------:R-:W-:-:S03]  /*d300*/  @P1 IMAD.HI.U32 R2, R29, R20, RZ ;  /* 0x000000141d021227 */ /* 0x000fc600078e00ff */
[----:B------:R-:W-:Y:S01]  /*d310*/  UIMAD UR9, UR39, UR11, UR9 ;  /* 0x0000000b270972a4 */ /* 0x000fe2000f8e0209 */
[----:B------:R-:W-:Y:S02]  /*d320*/  IMAD.MOV.U32 R21, RZ, RZ, R29 ;  /* 0x000000ffff157224 */ /* 0x000fe400078e001d */
[----:B------:R-:W-:Y:S01]  /*d330*/  ULDC.64 UR10, c[0x0][0xaf0] ;  /* 0x0002bc00000a7ab9 */ /* 0x000fe20000000a00 */
[----:B------:R-:W-:Y:S01]  /*d340*/  VIADD R0, R0, 0x13220 ;  /* 0x0001322000007836 */ /* 0x000fe20000000000 */
[----:B------:R-:W-:-:S04]  /*d350*/  UIMAD UR4, UR4, UR10, URZ ;  /* 0x0000000a040472a4 */ /* 0x000fc8000f8e023f */
[----:B------:R-:W-:Y:S01]  /*d360*/  UIMAD UR4, UR36, UR11, UR4 ;  /* 0x0000000b240472a4 */ /* 0x000fe2000f8e0204 */
[----:B0-----:R-:W-:Y:S01]  /*d370*/  @P1 SHF.R.U32.HI R21, RZ, R3, R2 ;  /* 0x00000003ff151219 */ /* 0x001fe20000011602 */
[----:B------:R-:W-:Y:S01]  /*d380*/  UIMAD.WIDE.U32 UR36, UR36, UR10, UR8 ;  /* 0x0000000a242472a5 */ /* 0x000fe2000f8e0008 */
[----:B------:R-:W-:Y:S02]  /*d390*/  PRMT R0, RZ, 0x654, R0 ;  /* 0x00000654ff007816 */ /* 0x000fe40000000000 */
[--C-:B------:R-:W-:Y:S01]  /*d3a0*/  SHF.R.S32.HI R20, RZ, 0x1f, R21.reuse ;  /* 0x0000001fff147819 */ /* 0x100fe20000011415 */
[----:B------:R-:W-:Y:S01]  /*d3b0*/  UIADD3 UR4, UR37, UR4, URZ ;  /* 0x0000000425047290 */ /* 0x000fe2000fffe03f */
[----:B------:R-:W-:Y:S01]  /*d3c0*/  IMAD.MOV R28, RZ, RZ, -R21 ;  /* 0x000000ffff1c7224 */ /* 0x000fe200078e0a15 */
[----:B------:R-:W-:Y:S01]  /*d3d0*/  ULDC.64 UR8, c[0x0][0xae0] ;  /* 0x0002b80000087ab9 */ /* 0x000fe20000000a00 */
[----:B------:R-:W-:Y:S01]  /*d3e0*/  IMAD.U32 R3, RZ, RZ, UR37 ;  /* 0x00000025ff037e24 */ /* 0x000fe2000f8e00ff */
[----:B-1----:R0:W-:Y:S01]  /*d3f0*/  SYNCS.ARRIVE.TRANS64.RED.A1T0 RZ, [R0+URZ], RZ ;  /* 0x000000ff00ff79a7 */ /* 0x0021e2000810043f */
[----:B------:R-:W-:-:S02]  /*d400*/  IMAD R20, R20, UR8, RZ ;  /* 0x0000000814147c24 */ /* 0x000fc4000f8e02ff */
[----:B------:R-:W-:Y:S02]  /*d410*/  IMAD R29, R65, R28, R29 ;  /* 0x0000001c411d7224 */ /* 0x000fe400078e021d */
[----:B------:R-:W-:Y:S02]  /*d420*/  IMAD.U32 R2, RZ, RZ, UR36 ;  /* 0x00000024ff027e24 */ /* 0x000fe4000f8e00ff */
[----:B------:R-:W-:Y:S01]  /*d430*/  IMAD.U32 R3, RZ, RZ, UR4 ;  /* 0x00000004ff037e24 */ /* 0x000fe2000f8e00ff */
[----:B------:R-:W-:Y:S01]  /*d440*/  ULDC UR4, c[0x0][0xac8] ;  /* 0x0002b20000047ab9 */ /* 0x000fe20000000800 */
        /* <DEDUP_REMOVED lines=9> */
[----:B------:R-:W-:Y:S01]  /*d4e0*/  VIADD R33, R62, UR40 ;  /* 0x000000283e217c36 */ /* 0x000fe20008000000 */
        /* <DEDUP_REMOVED lines=34> */
.L_x_12844:
        /* <DEDUP_REMOVED lines=12> */
[----:B------:R-:W-:Y:S01]  /*d7d0*/  ULDC.64 UR10, c[0x0][0xb38] ;  /* 0x0002ce00000a7ab9 */ /* 0x000fe20000000a00 */
[C---:B------:R-:W-:Y:S01]  /*d7e0*/  VIADD R66, R16.reuse, 0x8 ;  /* 0x0000000810427836 */ /* 0x040fe20000000000 */
[----:B------:R-:W-:Y:S01]  /*d7f0*/  UIMAD.WIDE.U32 UR8, UR39, UR10, UR8 ;  /* 0x0000000a270872a5 */ /* 0x000fe2000f8e0008 */
[----:B------:R-:W-:Y:S01]  /*d800*/  BSSY B1, `(.L_x_12846) ;  /* 0x0000051000017945 */ /* 0x000fe20003800000 */
        /* <DEDUP_REMOVED lines=14> */
[----:B------:R-:W-:Y:S01]  /*d8f0*/  VIADD R64, R16, 0x8 ;  /* 0x0000000810407836 */ /* 0x000fe20000000000 */
[----:B------:R-:W-:Y:S01]  /*d900*/  SHF.R.S32.HI R66, RZ, 0x1f, R66 ;  /* 0x0000001fff427819 */ /* 0x000fe20000011442 */
[----:B------:R-:W-:Y:S01]  /*d910*/  ULDC.64 UR10, c[0x0][0xb48] ;  /* 0x0002d200000a7ab9 */ /* 0x000fe20000000a00 */
[----:B------:R-:W-:Y:S01]  /*d920*/  UIADD3 UR9, UR37, UR4, URZ ;  /* 0x0000000425097290 */ /* 0x000fe2000fffe03f */
[----:B-1----:R-:W-:-:S02]  /*d930*/  @P1 SHF.R.U32.HI R7, RZ, R5, R4 ;  /* 0x00000005ff071219 */ /* 0x002fc40000011604 */
[----:B------:R-:W-:Y:S02]  /*d940*/  UMOV UR8, UR36 ;  /* 0x0000002400087c82 */ /* 0x000fe40008000000 */
[----:B------:R-:W-:Y:S01]  /*d950*/  UIMAD.WIDE.U32 UR8, UR41, UR10, UR8 ;  /* 0x0000000a290872a5 */ /* 0x000fe2000f8e0008 */
[--C-:B------:R-:W-:Y:S01]  /*d960*/  IMAD.MOV R6, RZ, RZ, -R7.reuse ;  /* 0x000000ffff067224 */ /* 0x100fe200078e0a07 */
[----:B------:R-:W-:Y:S02]  /*d970*/  SHF.R.S32.HI R4, RZ, 0x1f, R7 ;  /* 0x0000001fff047819 */ /* 0x000fe40000011407 */
[----:B------:R-:W-:Y:S01]  /*d980*/  UIMAD UR41, UR41, UR11, UR9 ;  /* 0x0000000b292972a4 */ /* 0x000fe2000f8e0209 */
[----:B------:R-:W-:Y:S02]  /*d990*/  IMAD R9, R65, R6, R11 ;  /* 0x0000000641097224 */ /* 0x000fe400078e020b */
[----:B------:R-:W-:Y:S01]  /*d9a0*/  ULDC.64 UR10, c[0x0][0xb30] ;  /* 0x0002cc00000a7ab9 */ /* 0x000fe20000000a00 */
[----:B------:R-:W-:-:S02]  /*d9b0*/  IMAD.U32 R5, RZ, RZ, UR9 ;  /* 0x00000009ff057e24 */ /* 0x000fc4000f8e00ff */
        /* <DEDUP_REMOVED lines=19> */
[----:B0-----:R1:W0:Y:S01]  /*daf0*/  SHFL.IDX PT, R6, R0, RZ, 0x1c1f ;  /* 0x001c1fff00067589 */ /* 0x00122200000e0000 */
        /* <DEDUP_REMOVED lines=8> */
[----:B--2---:R-:W-:Y:S02]  /*db80*/  @!P0 IMAD.WIDE R4, R16, 0x4, R6 ;  /* 0x0000000410048825 */ /* 0x004fe400078e0206 */
        /* <DEDUP_REMOVED lines=12> */
[----:B0-----:R-:W-:Y:S01]  /*dc50*/  @!P3 LEA R4, P6, R157, R6, 0x2 ;  /* 0x000000069d04b211 */ /* 0x001fe200078c10ff */
        /* <DEDUP_REMOVED lines=11> */
.L_x_12847:
[----:B------:R-:W-:Y:S05]  /*dd10*/  BSYNC B1 ;  /* 0x0000000000017941 */ /* 0x000fea0003800000 */
.L_x_12846:
[----:B------:R-:W-:Y:S01]  /*dd20*/  ISETP.GE.AND P0, PT, R25, R30, PT ;  /* 0x0000001e1900720c */ /* 0x000fe20003f06270 */
[----:B--23--:R2:W3:Y:S04]  /*dd30*/  SHFL.IDX PT, R7, R24, 0x1, 0x1c1f ;  /* 0x003c1f0018077f89 */ /* 0x00c4e800000e0000 */
[----:B0-----:R2:W0:Y:S08]  /*dd40*/  SHFL.IDX PT, R6, R0, 0x1, 0x1c1f ;  /* 0x003c1f0000067f89 */ /* 0x00143000000e0000 */
[----:B--2---:R-:W-:Y:S05]  /*dd50*/  @P0 BRA `(.L_x_12845) ;  /* 0x0000000c00280947 */ /* 0x004fea0003800000 */
[----:B------:R-:W-:Y:S02]  /*dd60*/  ULDC UR4, c[0x0][0xac8] ;  /* 0x0002b20000047ab9 */ /* 0x000fe40000000800 */
[----:B------:R-:W-:Y:S02]  /*dd70*/  ISETP.GE.AND P1, PT, R16, UR4, PT ;  /* 0x0000000410007c0c */ /* 0x000fe4000bf26270 */
[----:B------:R-:W-:Y:S02]  /*dd80*/  ISETP.GE.AND P4, PT, R64, UR4, PT ;  /* 0x0000000440007c0c */ /* 0x000fe4000bf86270 */
[----:B------:R-:W-:Y:S02]  /*dd90*/  ISETP.GE.AND P5, PT, R62, UR4, PT ;  /* 0x000000043e007c0c */ /* 0x000fe4000bfa6270 */
[----:B------:R-:W-:Y:S02]  /*dda0*/  ISETP.GE.AND P3, PT, R58, UR4, PT ;  /* 0x000000043a007c0c */ /* 0x000fe4000bf66270 */
[----:B------:R-:W-:-:S05]  /*ddb0*/  ISETP.GE.AND P2, PT, R157, UR4, PT ;  /* 0x000000049d007c0c */ /* 0x000fca000bf46270 */
[----:B0--3--:R-:W-:Y:S02]  /*ddc0*/  @!P1 IMAD.WIDE R4, R16, 0x4, R6 ;  /* 0x0000000410049825 */ /* 0x009fe400078e0206 */
        /* <DEDUP_REMOVED lines=13> */
[-C--:B0-----:R-:W-:Y:S01]  /*dea0*/  @!P1 LEA R4, P5, R156, R6.reuse, 0x2 ;  /* 0x000000069c049211 */ /* 0x081fe200078a10ff */
[----:B------:R2:W-:Y:S01]  /*deb0*/  @!P3 ST.E.64 desc[UR52][R12.64], R34 ;  /* 0x000000220c00b985 */ /* 0x0005e2000c101b34 */
[----:B-1----:R-:W-:-:S02]  /*dec0*/  @!P0 LEA R24, P6, R23, R6, 0x2 ;  /* 0x0000000617188211 */ /* 0x002fc400078c10ff */
        /* <DEDUP_REMOVED lines=11> */
.L_x_12842:
        /* <DEDUP_REMOVED lines=31> */
.L_x_12848:
        /* <DEDUP_REMOVED lines=56> */
.L_x_12850:
[----:B------:R-:W-:Y:S05]  /*e4f0*/  BSYNC B1 ;  /* 0x0000000000017941 */ /* 0x000fea0003800000 */
.L_x_12849:
[----:B------:R-:W-:-:S06]  /*e500*/  UISETP.GT.AND UP0, UPT, UR42, 0x1, UPT ;  /* 0x000000012a00788c */ /* 0x000fcc000bf04270 */
[----:B------:R-:W-:-:S13]  /*e510*/  PLOP3.LUT P0, PT, PT, PT, UP0, 0x80, 0x0 ;  /* 0x000000000000781c */ /* 0x000fda0003f0f008 */
[----:B------:R-:W-:Y:S05]  /*e520*/  @P0 BRA `(.L_x_12845) ;  /* 0x0000000400340947 */ /* 0x000fea0003800000 */
[----:B------:R-:W1:Y:S01]  /*e530*/  LDC R11, c[0x0][0xbe8] ;  /* 0x0002fa00ff0b7b82 */ /* 0x000e620000000800 */
[----:B------:R-:W-:Y:S01]  /*e540*/  SHF.R.S32.HI R6, RZ, 0x1f, R8 ;  /* 0x0000001fff067819 */ /* 0x000fe20000011408 */
[----:B------:R-:W-:Y:S01]  /*e550*/  ULDC.64 UR10, c[0x0][0xaa0] ;  /* 0x0002a800000a7ab9 */ /* 0x000fe20000000a00 */
[----:B------:R-:W-:Y:S01]  /*e560*/  SHF.R.S32.HI R13, RZ, 0x1f, R19 ;  /* 0x0000001fff0d7819 */ /* 0x000fe20000011413 */
[----:B------:R-:W-:Y:S01]  /*e570*/  UIMAD UR7, UR16, UR10, URZ ;  /* 0x0000000a100772a4 */ /* 0x000fe2000f8e023f */
[----:B------:R-:W-:Y:S01]  /*e580*/  LEA.HI R6, R6, R8, RZ, 0x3 ;  /* 0x0000000806067211 */ /* 0x000fe200078f18ff */
[----:B------:R-:W-:Y:S02]  /*e590*/  UIMAD.WIDE.U32 UR8, UR4, UR10, URZ ;  /* 0x0000000a040872a5 */ /* 0x000fe4000f8e003f */
[----:B------:R-:W-:Y:S01]  /*e5a0*/  UIMAD UR7, UR4, UR11, UR7 ;  /* 0x0000000b040772a4 */ /* 0x000fe2000f8e0207 */
[----:B------:R-:W-:Y:S02]  /*e5b0*/  SHF.R.S32.HI R6, RZ, 0x3, R6 ;  /* 0x00000003ff067819 */ /* 0x000fe40000011406 */
[----:B------:R-:W-:Y:S01]  /*e5c0*/  ULDC.64 UR10, c[0x0][0xae8] ;  /* 0x0002ba00000a7ab9 */ /* 0x000fe20000000a00 */
[----:B------:R-:W-:-:S02]  /*e5d0*/  UIADD3 UR9, UR9, UR7, URZ ;  /* 0x0000000709097290 */ /* 0x000fc4000fffe03f */
[----:B------:R-:W-:Y:S02]  /*e5e0*/  IMAD R2, R18, 0x30, R6 ;  /* 0x0000003012027824 */ /* 0x000fe400078e0206 */
[----:B------:R-:W-:Y:S01]  /*e5f0*/  UIMAD.WIDE.U32 UR8, UR39, UR10, UR8 ;  /* 0x0000000a270872a5 */ /* 0x000fe2000f8e0008 */
[----:B------:R-:W-:Y:S02]  /*e600*/  VIADD R30, R6, UR40 ;  /* 0x00000028061e7c36 */ /* 0x000fe40008000000 */
[----:B0-----:R-:W-:Y:S01]  /*e610*/  VIADD R4, R2, UR40 ;  /* 0x0000002802047c36 */ /* 0x001fe20008000000 */
[----:B------:R-:W-:-:S03]  /*e620*/  UIMAD UR9, UR39, UR11, UR9 ;  /* 0x0000000b270972a4 */ /* 0x000fc6000f8e0209 */
[----:B------:R-:W-:Y:S01]  /*e630*/  ULDC.64 UR10, c[0x0][0xaf0] ;  /* 0x0002bc00000a7ab9 */ /* 0x000fe20000000a00 */
[----:B-1----:R-:W-:Y:S01]  /*e640*/  ISETP.NE.AND P0, PT, R11, 0x1, PT ;  /* 0x000000010b00780c */ /* 0x002fe20003f05270 */
[----:B------:R-:W-:Y:S01]  /*e650*/  UIMAD UR37, UR37, UR10, URZ ;  /* 0x0000000a252572a4 */ /* 0x000fe2000f8e023f */
[----:B------:R-:W-:-:S03]  /*e660*/  IMAD.MOV.U32 R5, RZ, RZ, R4 ;  /* 0x000000ffff057224 */ /* 0x000fc600078e0004 */
        /* <DEDUP_REMOVED lines=27> */
[----:B-----5:R-:W-:Y:S02]  /*e820*/  IMAD R11, R0, R11, RZ ;  /* 0x0000000b000b7224 */ /* 0x020fe400078e02ff */
[----:B------:R-:W-:Y:S01]  /*e830*/  VIADD R0, R30, 0x30 ;  /* 0x000000301e007836 */ /* 0x000fe20000000000 */
        /* <DEDUP_REMOVED lines=28> */
.L_x_12845:
[----:B------:R-:W-:Y:S05]  /*ea00*/  BSYNC B0 ;  /* 0x0000000000007941 */ /* 0x000fea0003800000 */
.L_x_12841:
[----:B------:R-:W-:Y:S02]  /*ea10*/  ULDC UR4, c[0x0][0xc3c] ;  /* 0x00030f0000047ab9 */ /* 0x000fe40000000800 */
[----:B------:R-:W-:-:S13]  /*ea20*/  ISETP.GE.AND P0, PT, R31, UR4, PT ;  /* 0x000000041f007c0c */ /* 0x000fda000bf06270 */
[----:B------:R-:W-:Y:S05]  /*ea30*/  @!P0 BRA `(.L_x_12851) ;  /* 0xffffff2400208947 */ /* 0x000fea000383ffff */
[----:B------:R-:W-:Y:S05]  /*ea40*/  EXIT ;  /* 0x000000000000794d */ /* 0x000fea0003800000 */
.L_x_12801:
        /* <DEDUP_REMOVED lines=13> */
[----:B------:R-:W1:Y:S02]  /*eb20*/  LDS.128 R24, [UR4+0x132d0] ;  /* 0x0132d004ff187984 */ /* 0x000e640008000c00 */
[----:B-1----:R-:W-:Y:S01]  /*eb30*/  R2UR UR43, R27 ;  /* 0x000000001b2b72ca */ /* 0x002fe200000e0000 */
[----:B------:R-:W-:Y:S06]  /*eb40*/  BAR.ARV 0x4, 0x200 ;  /* 0x0108000000007b1d */ /* 0x000fec0000002000 */
[----:B------:R-:W-:Y:S08]  /*eb50*/  BRA `(.L_x_12853) ;  /* 0x0000000c00b87947 */ /* 0x000ff00003800000 */
.L_x_12852:
        /* <DEDUP_REMOVED lines=44> */
.L_x_12856:
        /* <DEDUP_REMOVED lines=39> */
.L_x_12854:
        /* <DEDUP_REMOVED lines=17> */
.L_x_12857:
        /* <DEDUP_REMOVED lines=61> */
.L_x_12858:
        /* <DEDUP_REMOVED lines=64> */
.L_x_12859:
[----:B------:R-:W-:-:S05]  /*f970*/  LOP3.LUT R25, RZ, R2, RZ, 0x33, !PT ;  /* 0x00000002ff197212 */ /* 0x000fca00078e33ff */
[----:B------:R-:W-:Y:S01]  /*f980*/  IMAD.IADD R25, R6, 0x1, R25 ;  /* 0x0000000106197824 */ /* 0x000fe200078e0219 */
[----:B------:R-:W-:Y:S06]  /*f990*/  BRA `(.L_x_12860) ;  /* 0x00000000000c7947 */ /* 0x000fec0003800000 */
.L_x_12855:
[----:B------:R-:W-:Y:S02]  /*f9a0*/  IMAD.MOV.U32 R24, RZ, RZ, R9 ;  /* 0x000000ffff187224 */ /* 0x000fe400078e0009 */
[----:B------:R-:W-:Y:S02]  /*f9b0*/  IMAD.MOV.U32 R25, RZ, RZ, RZ ;  /* 0x000000ffff197224 */ /* 0x000fe400078e00ff */
[----:B------:R-:W-:-:S07]  /*f9c0*/  IMAD.MOV.U32 R26, RZ, RZ, RZ ;  /* 0x000000ffff1a7224 */ /* 0x000fce00078e00ff */
.L_x_12860:
[----:B------:R-:W-:Y:S01]  /*f9d0*/  ISETP.NE.AND P0, PT, R0, RZ, PT ;  /* 0x000000ff0000720c */ /* 0x000fe20003f05270 */
[----:B------:R-:W-:-:S12]  /*f9e0*/  IMAD.U32 R27, RZ, RZ, UR43 ;  /* 0x0000002bff1b7e24 */ /* 0x000fd8000f8e00ff */
[----:B------:R-:W0:Y:S01]  /*f9f0*/  @!P0 S2R R3, SR_CgaCtaId ;  /* 0x0000000000038919 */ /* 0x000e220000008800 */
[----:B------:R-:W-:-:S04]  /*fa00*/  @!P0 MOV R0, 0x400 ;  /* 0x0000040000008802 */ /* 0x000fc80000000f00 */
[----:B0-----:R-:W-:-:S05]  /*fa10*/  @!P0 LEA R0, R3, R0, 0x18 ;  /* 0x0000000003008211 */ /* 0x001fca00078ec0ff */
[----:B------:R1:W-:Y:S01]  /*fa20*/  @!P0 STS.128 [R0+0x132d0], R24 ;  /* 0x0132d01800008388 */ /* 0x0003e20000000c00 */
[----:B------:R-:W-:Y:S06]  /*fa30*/  BAR.ARV 0x5, 0x200 ;  /* 0x0148000000007b1d */ /* 0x000fec0000002000 */
.L_x_12853:
        /* <DEDUP_REMOVED lines=17> */
[----:B---3--:R-:W-:-:S06]  /*fb50*/  ULEA UR4, UR5, UR4, 0x18 ;  /* 0x0000000405047291 */ /* 0x008fcc000f8ec03f */
[----:B------:R-:W-:Y:S01]  /*fb60*/  IMAD.U32 R16, RZ, RZ, UR4 ;  /* 0x00000004ff107e24 */ /* 0x000fe2000f8e00ff */
[C---:B--2---:R-:W-:Y:S01]  /*fb70*/  LOP3.LUT R10, R11.reuse, 0x7f, RZ, 0xc0, !PT ;  /* 0x0000007f0b0a7812 */ /* 0x044fe200078ec0ff */
[C---:B------:R-:W-:Y:S01]  /*fb80*/  IMAD.SHL.U32 R29, R11.reuse, 0x40, RZ ;  /* 0x000000400b1d7824 */ /* 0x040fe200078e00ff */
[----:B------:R-:W-:Y:S01]  /*fb90*/  SHF.R.U32.HI R3, RZ, 0x1, R11 ;  /* 0x00000001ff037819 */ /* 0x000fe2000001160b */
[----:B------:R-:W-:Y:S02]  /*fba0*/  IMAD.SHL.U32 R2, R11, 0x10, RZ ;  /* 0x000000100b027824 */ /* 0x000fe400078e00ff */
[----:B------:R-:W-:Y:S01]  /*fbb0*/  IMAD.SHL.U32 R6, R10, 0x10, RZ ;  /* 0x000000100a067824 */ /* 0x000fe200078e00ff */
[----:B------:R-:W-:Y:S01]  /*fbc0*/  LOP3.LUT R4, R29, 0x180, RZ, 0xc0, !PT ;  /* 0x000001801d047812 */ /* 0x000fe200078ec0ff */
[C---:B------:R-:W-:Y:S01]  /*fbd0*/  IMAD.SHL.U32 R8, R11.reuse, 0x2, RZ ;  /* 0x000000020b087824 */ /* 0x040fe200078e00ff */
[----:B------:R-:W-:Y:S01]  /*fbe0*/  LOP3.LUT R5, R2, 0x1b0, RZ, 0xc0, !PT ;  /* 0x000001b002057812 */ /* 0x000fe200078ec0ff */
[----:B01----:R-:W-:Y:S01]  /*fbf0*/  IMAD.SHL.U32 R0, R11, 0x20, RZ ;  /* 0x000000200b007824 */ /* 0x003fe200078e00ff */
        /* <DEDUP_REMOVED lines=19> */
.L_x_12929:
[----:B------:R-:W-:Y:S01]  /*fd30*/  ULDC.64 UR4, c[0x0][0xc88] ;  /* 0x0003220000047ab9 */ /* 0x000fe20000000a00 */
[----:B------:R-:W-:Y:S01]  /*fd40*/  ULDC.64 UR6, c[0x0][0xa08] ;  /* 0x0002820000067ab9 */ /* 0x000fe20000000a00 */
[----:B------:R-:W-:-:S06]  /*fd50*/  UIMAD.WIDE UR4, UR43, 0x4, UR4 ;  /* 0x000000042b0478a5 */ /* 0x000fcc000f8e0204 */
[----:B------:R-:W-:Y:S02]  /*fd60*/  IMAD.U32 R2, RZ, RZ, UR4 ;  /* 0x00000004ff027e24 */ /* 0x000fe4000f8e00ff */
[----:B0-----:R-:W-:Y:S01]  /*fd70*/  IMAD.U32 R3, RZ, RZ, UR5 ;  /* 0x00000005ff037e24 */ /* 0x001fe2000f8e00ff */
[----:B------:R-:W-:-:S04]  /*fd80*/  ULDC.64 UR4, c[0x0][0xa28] ;  /* 0x00028a0000047ab9 */ /* 0x000fc80000000a00 */
[----:B--2---:R-:W2:Y:S01]  /*fd90*/  LDG.E R2, desc[UR52][R2.64] ;  /* 0x0000003402027981 */ /* 0x004ea2000c1e1900 */
[----:B------:R-:W-:-:S04]  /*fda0*/  UISETP.NE.U32.AND UP0, UPT, UR4, URZ, UPT ;  /* 0x0000003f0400728c */ /* 0x000fc8000bf05070 */
[----:B------:R-:W-:-:S06]  /*fdb0*/  UISETP.NE.AND.EX UP0, UPT, UR5, URZ, UPT, UP0 ;  /* 0x0000003f0500728c */ /* 0x000fcc000bf05300 */
[----:B------:R-:W-:Y:S01]  /*fdc0*/  PLOP3.LUT P2, PT, PT, PT, UP0, 0x80, 0x0 ;  /* 0x000000000000781c */ /* 0x000fe20003f4f008 */
[----:B-1----:R-:W0:Y:S01]  /*fdd0*/  LDC R10, c[0x0][0x288] ;  /* 0x0000a200ff0a7b82 */ /* 0x002e220000000800 */
        /* <DEDUP_REMOVED lines=19> */
[----:B-1----:R-:W-:Y:S02]  /*ff10*/  IMAD.U32 R2, RZ, RZ, UR4 ;  /* 0x00000004ff027e24 */ /* 0x002fe4000f8e00ff */
[----:B------:R-:W-:Y:S01]  /*ff20*/  IMAD.U32 R3, RZ, RZ, UR5 ;  /* 0x00000005ff037e24 */ /* 0x000fe2000f8e00ff */
[----:B------:R-:W-:Y:S01]  /*ff30*/  ULDC.64 UR4, c[0x0][0xa18] ;  /* 0x0002860000047ab9 */ /* 0x000fe20000000a00 */
[----:B------:R-:W-:Y:S01]  /*ff40*/  IMAD.U32 R5, RZ, RZ, UR7 ;  /* 0x00000007ff057e24 */ /* 0x000fe2000f8e00ff */
[----:B------:R-:W-:Y:S02]  /*ff50*/  UISETP.NE.U32.AND UP0, UPT, UR4, URZ, UPT ;  /* 0x0000003f0400728c */ /* 0x000fe4000bf05070 */
[----:B------:R-:W5:Y:S02]  /*ff60*/  @P1 LDG.E R9, desc[UR52][R2.64] ;  /* 0x0000003402091981 */ /* 0x000f64000c1e1900 */
[----:B------:R-:W-:-:S02]  /*ff70*/  UISETP.NE.AND.EX UP0, UPT, UR5, URZ, UPT, UP0 ;  /* 0x0000003f0500728c */ /* 0x000fc4000bf05300 */
[----:B----4-:R-:W5:Y:S04]  /*ff80*/  @P0 LDG.E R0, desc[UR52][R4.64] ;  /* 0x0000003404000981 */ /* 0x010f68000c1e1900 */
[----:B------:R-:W-:-:S05]  /*ff90*/  PLOP3.LUT P3, PT, PT, PT, UP0, 0x80, 0x0 ;  /* 0x000000000000781c */ /* 0x000fca0003f6f008 */
[----:B------:R-:W-:-:S04]  /*ffa0*/  @UP0 UIADD3 UR4, UP1, UR47, UR4, URZ ;  /* 0x000000042f040290 */ /* 0x000fc8000ff3e03f */
[----:B------:R-:W-:Y:S02]  /*ffb0*/  @UP0 UIADD3.X UR5, UR48, UR5, URZ, UP1, !UPT ;  /* 0x0000000530050290 */ /* 0x000fe40008ffe43f */
[----:B------:R-:W-:-:S04]  /*ffc0*/  IMAD.U32 R6, RZ, RZ, UR4 ;  /* 0x00000004ff067e24 */ /* 0x000fc8000f8e00ff */
[----:B------:R-:W-:-:S05]  /*ffd0*/  IMAD.U32 R7, RZ, RZ, UR5 ;  /* 0x00000005ff077e24 */ /* 0x000fca000f8e00ff */
[----:B0--3--:R0:W3:Y:S01]  /*ffe0*/  @P3 LDG.E R10, desc[UR52][R6.64] ;  /* 0x00000034060a3981 */ /* 0x0090e2000c1e1900 */
[----:B------:R-:W-:Y:S01]  /*fff0*/  UMOV UR4, URZ ;  /* 0x0000003f00047c82 */ /* 0x000fe20008000000 */
[----:B0-----:R-:W0:Y:S01]  /*10000*/  LDC.64 R6, c[0x0][0x418] ;  /* 0x00010600ff067b82 */ /* 0x001e220000000a00 */
[----:B--2---:R-:W-:Y:S02]  /*10010*/  @P2 R2UR UR4, R8 ;  /* 0x00000000080422ca */ /* 0x004fe400000e0000 */
[----:B0-----:R-:W-:Y:S01]  /*10020*/  ISETP.NE.U32.AND P2, PT, R6, RZ, PT ;  /* 0x000000ff0600720c */ /* 0x001fe20003f45070 */
[----:B---3--:R0:W-:Y:S01]  /*10030*/  STL [R1], R10 ;  /* 0x0000000a01007387 */ /* 0x0081e20000100800 */
[----:B------:R-:W-:Y:S11]  /*10040*/  @P3 BRA `(.L_x_12862) ;  /* 0x0000000000143947 */ /* 0x000ff60003800000 */
[----:B------:R-:W-:Y:S05]  /*10050*/  @!P1 BRA `(.L_x_12862) ;  /* 0x0000000000109947 */ /* 0x000fea0003800000 */
[----:B------:R-:W0:Y:S04]  /*10060*/  LDG.E R11, desc[UR52][R2.64] ;  /* 0x00000034020b7981 */ /* 0x000e28000c1e1900 */
[----:B------:R-:W0:Y:S02]  /*10070*/  LDG.E R6, desc[UR52][R2.64+0x4] ;  /* 0x0000043402067981 */ /* 0x000e24000c1e1900 */
[----:B0-----:R-:W-:-:S05]  /*10080*/  IMAD.IADD R10, R6, 0x1, -R11 ;  /* 0x00000001060a7824 */ /* 0x001fca00078e0a0b */
[----:B------:R1:W-:Y:S02]  /*10090*/  STL [R1], R10 ;  /* 0x0000000a01007387 */ /* 0x0003e40000100800 */
.L_x_12862:
        /* <DEDUP_REMOVED lines=12> */
[C---:B------:R-:W-:Y:S02]  /*10160*/  LOP3.LUT R2, R26.reuse, 0xff000000, RZ, 0xc0, !PT ;  /* 0xff0000001a027812 */ /* 0x040fe400078ec0ff */
        /* <DEDUP_REMOVED lines=14> */
.L_x_12863:
[----:B------:R-:W-:Y:S05]  /*10250*/  @!P0 BRA `(.L_x_12864) ;  /* 0x00000000000c8947 */ /* 0x000fea0003800000 */
[----:B------:R-:W2:Y:S04]  /*10260*/  LDG.E R3, desc[UR52][R4.64] ;  /* 0x0000003404037981 */ /* 0x000ea8000c1e1900 */
[----:B------:R-:W2:Y:S02]  /*10270*/  LDG.E R2, desc[UR52][R4.64+0x4] ;  /* 0x0000043404027981 */ /* 0x000ea4000c1e1900 */
[----:B--2---:R-:W-:-:S07]  /*10280*/  IMAD.IADD R2, R2, 0x1, -R3 ;  /* 0x0000000102027824 */ /* 0x004fce00078e0a03 */
.L_x_12864:
[----:B--2---:R-:W2:Y:S01]  /*10290*/  LDC R3, c[0x0][0x448] ;  /* 0x00011200ff037b82 */ /* 0x004ea20000000800 */
[----:B------:R-:W-:Y:S02]  /*102a0*/  LOP3.LUT R23, R0, 0xff, RZ, 0xc0, !PT ;  /* 0x000000ff00177812 */ /* 0x000fe400078ec0ff */
[----:B--2---:R-:W-:Y:S01]  /*102b0*/  ISETP.NE.AND P0, PT, R3, 0x1, PT ;  /* 0x000000010300780c */ /* 0x004fe20003f05270 */
[----:B------:R-:W-:-:S04]  /*102c0*/  IMAD R3, R25, 0xc0, RZ ;  /* 0x000000c019037824 */ /* 0x000fc800078e02ff */
[----:B------:R-:W-:-:S08]  /*102d0*/  VIADD R3, R3, 0xbf ;  /* 0x000000bf03037836 */ /* 0x000fd00000000000 */
[----:B------:R-:W2:Y:S08]  /*102e0*/  @P0 LDC R4, c[0x0][0x44c] ;  /* 0x00011300ff040b82 */ /* 0x000eb00000000800 */
[----:B------:R-:W3:Y:S01]  /*102f0*/  @P0 LDC R5, c[0x0][0x450] ;  /* 0x00011400ff050b82 */ /* 0x000ee20000000800 */
[----:B--2---:R-:W-:-:S05]  /*10300*/  @P0 IMAD.HI.U32 R4, R3, R4, RZ ;  /* 0x0000000403040227 */ /* 0x004fca00078e00ff */
[----:B---3--:R-:W-:Y:S01]  /*10310*/  @P0 SHF.R.U32.HI R3, RZ, R5, R4 ;  /* 0x00000005ff030219 */ /* 0x008fe20000011604 */
[----:B-----5:R-:W-:-:S04]  /*10320*/  VIADD R4, R2, -UR4 ;  /* 0x8000000402047c36 */ /* 0x020fc80008000000 */
[C---:B------:R-:W-:Y:S01]  /*10330*/  VIADD R2, R4.reuse, 0x9f ;  /* 0x0000009f04027836 */ /* 0x040fe20000000000 */
[----:B------:R-:W-:-:S03]  /*10340*/  IADD3 R4, R4, 0xa0, -R10 ;  /* 0x000000a004047810 */ /* 0x000fc60007ffe80a */
[----:B------:R-:W-:-:S04]  /*10350*/  IMAD.HI R2, R2, 0x66666667, RZ ;  /* 0x6666666702027827 */ /* 0x000fc800078e02ff */
[----:B------:R-:W-:-:S04]  /*10360*/  IMAD.IADD R3, R4, 0x1, R3 ;  /* 0x0000000104037824 */ /* 0x000fc800078e0203 */
[----:B------:R-:W-:Y:S01]  /*10370*/  IMAD.HI R4, R3, 0x66666667, RZ ;  /* 0x6666666703047827 */ /* 0x000fe200078e02ff */
[----:B------:R-:W-:-:S04]  /*10380*/  SHF.R.U32.HI R3, RZ, 0x1f, R2 ;  /* 0x0000001fff037819 */ /* 0x000fc80000011602 */
[----:B------:R-:W-:Y:S02]  /*10390*/  SHF.R.U32.HI R5, RZ, 0x1f, R4 ;  /* 0x0000001fff057819 */ /* 0x000fe40000011604 */
[----:B------:R-:W-:Y:S02]  /*103a0*/  LEA.HI.SX32 R3, R2, R3, 0x1a ;  /* 0x0000000302037211 */ /* 0x000fe400078fd2ff */
[----:B------:R-:W-:Y:S02]  /*103b0*/  LEA.HI.SX32 R4, R4, R5, 0x1a ;  /* 0x0000000504047211 */ /* 0x000fe400078fd2ff */
[----:B------:R-:W-:Y:S01]  /*103c0*/  SHF.R.U32.HI R5, RZ, 0x10, R0 ;  /* 0x00000010ff057819 */ /* 0x000fe20000011600 */
[----:B------:R-:W-:Y:S01]  /*103d0*/  IMAD.MOV.U32 R0, RZ, RZ, RZ ;  /* 0x000000ffff007224 */ /* 0x000fe200078e00ff */
[----:B------:R-:W-:Y:S02]  /*103e0*/  VIMNMX R4, R3, R4, PT ;  /* 0x0000000403047248 */ /* 0x000fe40003fe0100 */
[----:B------:R-:W-:-:S02]  /*103f0*/  ISETP.NE.AND P0, PT, R5, RZ, PT ;  /* 0x000000ff0500720c */ /* 0x000fc40003f05270 */
[----:B------:R-:W-:-:S11]  /*10400*/  ISETP.GE.AND P1, PT, R4, 0x1, PT ;  /* 0x000000010400780c */ /* 0x000fd60003f26270 */
[----:B------:R-:W2:Y:S02]  /*10410*/  @!P0 LDC R5, c[0x0][0x9f0] ;  /* 0x00027c00ff058b82 */ /* 0x000ea40000000800 */
[----:B------:R-:W-:Y:S05]  /*10420*/  @!P1 BRA `(.L_x_12865) ;  /* 0x0000000000689947 */ /* 0x000fea0003800000 */
[-C--:B--2---:R-:W-:Y:S01]  /*10430*/  IABS R0, R5.reuse ;  /* 0x0000000500007213 */ /* 0x084fe20000000000 */
[----:B------:R-:W-:Y:S01]  /*10440*/  IMAD.MOV.U32 R2, RZ, RZ, RZ ;  /* 0x000000ffff027224 */ /* 0x000fe200078e00ff */
[----:B------:R-:W-:Y:S02]  /*10450*/  IABS R8, R5 ;  /* 0x0000000500087213 */ /* 0x000fe40000000000 */
[----:B------:R-:W2:Y:S08]  /*10460*/  I2F.RP R6, R0 ;  /* 0x0000000000067306 */ /* 0x000eb00000209400 */
[----:B--2---:R-:W2:Y:S02]  /*10470*/  MUFU.RCP R6, R6 ;  /* 0x0000000600067308 */ /* 0x004ea40000001000 */
[----:B--2---:R-:W-:-:S06]  /*10480*/  VIADD R3, R6, 0xffffffe ;  /* 0x0ffffffe06037836 */ /* 0x004fcc0000000000 */
[----:B------:R-:W2:Y:S02]  /*10490*/  F2I.FTZ.U32.TRUNC.NTZ R3, R3 ;  /* 0x0000000300037305 */ /* 0x000ea4000021f000 */
[----:B--2---:R-:W-:-:S04]  /*104a0*/  IMAD.MOV R7, RZ, RZ, -R3 ;  /* 0x000000ffff077224 */ /* 0x004fc800078e0a03 */
[----:B------:R-:W-:-:S04]  /*104b0*/  IMAD R7, R7, R0, RZ ;  /* 0x0000000007077224 */ /* 0x000fc800078e02ff */
[----:B------:R-:W-:Y:S01]  /*104c0*/  IMAD.HI.U32 R7, R3, R7, R2 ;  /* 0x0000000703077227 */ /* 0x000fe200078e0002 */
[----:B------:R-:W-:-:S03]  /*104d0*/  IADD3 R2, R5, -0x1, R4 ;  /* 0xffffffff05027810 */ /* 0x000fc60007ffe004 */
[----:B------:R-:W-:Y:S01]  /*104e0*/  IMAD.MOV R3, RZ, RZ, -R8 ;  /* 0x000000ffff037224 */ /* 0x000fe200078e0a08 */
        /* <DEDUP_REMOVED lines=14> */
.L_x_12865:
[-C--:B------:R-:W-:Y:S01]  /*105d0*/  IMAD R23, R23, R0.reuse, RZ ;  /* 0x0000000017177224 */ /* 0x080fe200078e02ff */
[----:B------:R-:W-:Y:S04]  /*105e0*/  BSSY B7, `(.L_x_12866) ;  /* 0x000029a000077945 */ /* 0x000fe80003800000 */
[----:B------:R-:W-:-:S04]  /*105f0*/  VIADDMNMX R2, R23, R0, R4, PT ;  /* 0x0000000017027246 */ /* 0x000fc80003800104 */
[----:B------:R-:W-:Y:S01]  /*10600*/  ISETP.GT.AND P0, PT, R2, R23, PT ;  /* 0x000000170200720c */ /* 0x000fe20003f04270 */
[----:B------:R3:W-:-:S12]  /*10610*/  STL [R1+0x4], R2 ;  /* 0x0000040201007387 */ /* 0x0007d80000100800 */
[----:B---3--:R-:W-:Y:S05]  /*10620*/  @P0 BRA `(.L_x_12867) ;  /* 0x0000000000440947 */ /* 0x008fea0003800000 */
[----:B------:R-:W3:Y:S02]  /*10630*/  S2R R2, SR_TID.X ;  /* 0x0000000000027919 */ /* 0x000ee40000002100 */
[----:B---3--:R-:W-:-:S04]  /*10640*/  LOP3.LUT R2, R2, 0x7f, RZ, 0xc0, !PT ;  /* 0x0000007f02027812 */ /* 0x008fc800078ec0ff */
[----:B------:R-:W-:-:S13]  /*10650*/  ISETP.NE.AND P0, PT, R2, RZ, PT ;  /* 0x000000ff0200720c */ /* 0x000fda0003f05270 */
[----:B------:R-:W-:Y:S05]  /*10660*/  @P0 BRA `(.L_x_12868) ;  /* 0x0000002800440947 */ /* 0x000fea0003800000 */
[----:B--2---:R-:W2:Y:S01]  /*10670*/  S2R R5, SR_LANEID ;  /* 0x0000000000057919 */ /* 0x004ea20000000000 */
        /* <DEDUP_REMOVED lines=10> */
[----:B---3--:R-:W-:Y:S01]  /*10720*/  IADD3 R24, R0, UR41, R7 ;  /* 0x0000002900187c10 */ /* 0x008fe2000fffe007 */
[----:B------:R-:W-:Y:S06]  /*10730*/  BRA `(.L_x_12868) ;  /* 0x0000002800107947 */ /* 0x000fec0003800000 */
.L_x_12867:
        /* <DEDUP_REMOVED lines=13> */
[----:B01----:R-:W-:Y:S02]  /*10810*/  IMAD.U32 R10, RZ, RZ, UR4 ;  /* 0x00000004ff0a7e24 */ /* 0x003fe4000f8e00ff */
[----:B------:R-:W-:Y:S02]  /*10820*/  IMAD.U32 R11, RZ, RZ, UR5 ;  /* 0x00000005ff0b7e24 */ /* 0x000fe4000f8e00ff */
[----:B------:R-:W-:Y:S02]  /*10830*/  IMAD.MOV.U32 R8, RZ, RZ, 0x70 ;  /* 0x00000070ff087424 */ /* 0x000fe400078e00ff */
[----:B------:R-:W-:Y:S02]  /*10840*/  IMAD.MOV.U32 R12, RZ, RZ, 0x1 ;  /* 0x00000001ff0c7424 */ /* 0x000fe400078e00ff */
[----:B------:R-:W-:-:S07]  /*10850*/  IMAD.MOV.U32 R13, RZ, RZ, RZ ;  /* 0x000000ffff0d7224 */ /* 0x000fce00078e00ff */
[----:B------:R-:W-:-:S07]  /*10860*/  LEPC R20, `(.L_x_12870) ;  /* 0x000000001014794e */ /* 0x000fce0000000000 */
[----:B---3--:R-:W-:Y:S05]  /*10870*/  CALL.ABS.NOINC R2 ;  /* 0x0000000002007343 */ /* 0x008fea0003c00000 */
.L_x_12870:
[----:B------:R-:W-:Y:S05]  /*10880*/  BSYNC B6 ;  /* 0x0000000000067941 */ /* 0x000fea0003800000 */
.L_x_12869:
        /* <DEDUP_REMOVED lines=21> */
.L_x_12872:
[----:B------:R-:W-:Y:S05]  /*109e0*/  BSYNC B6 ;  /* 0x0000000000067941 */ /* 0x000fea0003800000 */
.L_x_12871:
        /* <DEDUP_REMOVED lines=20> */
.L_x_12874:
[----:B------:R-:W-:Y:S05]  /*10b30*/  BSYNC B6 ;  /* 0x0000000000067941 */ /* 0x000fea0003800000 */
.L_x_12873:
        /* <DEDUP_REMOVED lines=19> */
.L_x_12876:
[----:B------:R-:W-:Y:S05]  /*10c70*/  BSYNC B6 ;  /* 0x0000000000067941 */ /* 0x000fea0003800000 */
.L_x_12875:
        /* <DEDUP_REMOVED lines=10> */
[----:B------:R4:W5:Y:S02]  /*10d20*/  @P0 LDG.E R22, desc[UR52][R2.64] ;  /* 0x0000003402160981 */ /* 0x000964000c1e1900 */
[----:B----4-:R-:W4:Y:S01]  /*10d30*/  LDC.64 R2, c[0x0][0x418] ;  /* 0x00010600ff027b82 */ /* 0x010f220000000a00 */
[----:B---3--:R-:W-:-:S04]  /*10d40*/  SHF.R.U32.HI R20, RZ, 0x5, R17 ;  /* 0x00000005ff147819 */ /* 0x008fc80000011611 */
[----:B------:R-:W-:Y:S02]  /*10d50*/  LOP3.LUT R20, R20, 0x3, RZ, 0xc0, !PT ;  /* 0x0000000314147812 */ /* 0x000fe400078ec0ff */
[----:B----4-:R-:W-:Y:S01]  /*10d60*/  LOP3.LUT P0, RZ, R2, UR4, RZ, 0xfc, !PT ;  /* 0x0000000402ff7c12 */ /* 0x010fe2000f80fcff */
[----:B------:R-:W-:-:S03]  /*10d70*/  UMOV UR4, 0xffffffff ;  /* 0xffffffff00047882 */ /* 0x000fc60000000000 */
[----:B------:R-:W-:Y:S02]  /*10d80*/  LOP3.LUT P0, RZ, R3, UR5, RZ, 0xfc, P0 ;  /* 0x0000000503ff7c12 */ /* 0x000fe4000800fcff */
[----:B-----5:R-:W-:Y:S02]  /*10d90*/  SHF.R.S32.HI R26, RZ, 0x1f, R22 ;  /* 0x0000001fff1a7819 */ /* 0x020fe40000011416 */
[----:B------:R-:W-:Y:S01]  /*10da0*/  SEL R17, R22, RZ, !P0 ;  /* 0x000000ff16117207 */ /* 0x000fe20004000000 */
[----:B------:R-:W-:Y:S08]  /*10db0*/  BRA.DIV UR4, `(.L_x_12877) ;  /* 0x0000003a040c7947 */ /* 0x000ff0000b800000 */
[----:B------:R3:W4:Y:S02]  /*10dc0*/  SHFL.IDX PT, R14, R20, RZ, 0x1f ;  /* 0x00001fff140e7589 */ /* 0x00072400000e0000 */
.L_x_12948:
[----:B----4-:R-:W-:Y:S02]  /*10dd0*/  ISETP.NE.AND P0, PT, R14, RZ, PT ;  /* 0x000000ff0e00720c */ /* 0x010fe40003f05270 */
[----:B------:R-:W-:-:S04]  /*10de0*/  PLOP3.LUT P1, PT, PT, PT, PT, 0x8, 0x0 ;  /* 0x000000000000781c */ /* 0x000fc80003f2e170 */
[----:B------:R-:W-:-:S07]  /*10df0*/  P2R R27, PR, RZ, 0x2 ;  /* 0x00000002ff1b7803 */ /* 0x000fce0000000000 */
[----:B------:R-:W-:Y:S05]  /*10e00*/  @P0 BRA `(.L_x_12878) ;  /* 0x0000000400480947 */ /* 0x000fea0003800000 */
[----:B------:R-:W4:Y:S01]  /*10e10*/  LDL R0, [R1+0x4] ;  /* 0x0000040001007983 */ /* 0x000f220000100800 */
[----:B------:R-:W-:Y:S01]  /*10e20*/  UMOV UR4, 0xffffffff ;  /* 0xffffffff00047882 */ /* 0x000fe20000000000 */
[----:B----4-:R-:W-:Y:S02]  /*10e30*/  VIADD R0, R0, 0xffffffff ;  /* 0xffffffff00007836 */ /* 0x010fe40000000000 */
[----:B------:R-:W-:Y:S05]  /*10e40*/  BRA.DIV UR4, `(.L_x_12879) ;  /* 0x0000003a04087947 */ /* 0x000fea000b800000 */
[----:B------:R-:W-:-:S13]  /*10e50*/  ELECT P6, URZ, PT ;  /* 0x00000000003f782f */ /* 0x000fda00038c0000 */
.L_x_12951:
[----:B------:R-:W-:Y:S05]  /*10e60*/  @!P6 BRA `(.L_x_12878) ;  /* 0x000000040030e947 */ /* 0x000fea0003800000 */
[----:B------:R-:W-:-:S04]  /*10e70*/  ISETP.NE.U32.AND P0, PT, R2, RZ, PT ;  /* 0x000000ff0200720c */ /* 0x000fc80003f05070 */
[----:B------:R-:W-:-:S13]  /*10e80*/  ISETP.NE.AND.EX P0, PT, R3, RZ, PT, P0 ;  /* 0x000000ff0300720c */ /* 0x000fda0003f05300 */
[----:B------:R-:W-:Y:S05]  /*10e90*/  @!P0 BRA `(.L_x_12880) ;  /* 0x0000000000448947 */ /* 0x000fea0003800000 */
[----:B------:R-:W4:Y:S01]  /*10ea0*/  LDC R7, c[0x0][0x43c] ;  /* 0x00010f00ff077b82 */ /* 0x000f220000000800 */
[----:B------:R-:W-:Y:S01]  /*10eb0*/  ULDC.64 UR4, c[0x0][0x428] ;  /* 0x00010a0000047ab9 */ /* 0x000fe20000000a00 */
[----:B----4-:R-:W-:-:S13]  /*10ec0*/  ISETP.NE.AND P0, PT, R7, 0x1, PT ;  /* 0x000000010700780c */ /* 0x010fda0003f05270 */
[----:B--2---:R-:W2:Y:S02]  /*10ed0*/  @P0 LDC.64 R4, c[0x0][0x440] ;  /* 0x00011000ff040b82 */ /* 0x004ea40000000a00 */
        /* <DEDUP_REMOVED lines=13> */
.L_x_12880:
[----:B----4-:R-:W4:Y:S01]  /*10fb0*/  S2R R2, SR_TID.X ;  /* 0x0000000000027919 */ /* 0x010f220000002100 */
[----:B------:R-:W-:Y:S02]  /*10fc0*/  SHF.L.U32 R3, R19, 0x1f, RZ ;  /* 0x0000001f13037819 */ /* 0x000fe400000006ff */
[----:B----4-:R-:W-:Y:S01]  /*10fd0*/  LOP3.LUT R4, R2, 0x7f, RZ, 0xc0, !PT ;  /* 0x0000007f02047812 */ /* 0x010fe200078ec0ff */
[----:B------:R-:W-:-:S03]  /*10fe0*/  IMAD R2, R18, 0x8, R16 ;  /* 0x0000000812027824 */ /* 0x000fc600078e0210 */
[----:B------:R-:W-:Y:S01]  /*10ff0*/  ISETP.NE.AND P1, PT, R4, RZ, PT ;  /* 0x000000ff0400720c */ /* 0x000fe20003f25270 */
[----:B------:R-:W4:Y:S02]  /*11000*/  SYNCS.PHASECHK.TRANS64.TRYWAIT P0, [R2+URZ+0x13280], R3 ;  /* 0x01328003020075a7 */ /* 0x000f24000800017f */
[----:B----4-:R-:W-:Y:S10]  /*11010*/  @!P0 BRA `(.L_x_12881) ;  /* 0x0000003400b48947 */ /* 0x010ff40003800000 */
.L_x_12952:
[----:B------:R-:W-:Y:S05]  /*11020*/  @P1 BRA `(.L_x_12882) ;  /* 0x00000000001c1947 */ /* 0x000fea0003800000 */
[----:B------:R-:W0:Y:S01]  /*11030*/  S2R R4, SR_TID.X ;  /* 0x0000000000047919 */ /* 0x000e220000002100 */
[----:B--2---:R-:W-:-:S04]  /*11040*/  IMAD.MOV.U32 R5, RZ, RZ, 0x2800 ;  /* 0x00002800ff057424 */ /* 0x004fc800078e00ff */
[----:B------:R2:W-:Y:S01]  /*11050*/  SYNCS.ARRIVE.TRANS64 RZ, [R2+URZ+0x13270], R5 ;  /* 0x0132700502ff79a7 */ /* 0x0005e2000800003f */
[----:B0-----:R-:W-:-:S04]  /*11060*/  LOP3.LUT R4, R4, 0x1f, RZ, 0xc0, !PT ;  /* 0x0000001f04047812 */ /* 0x001fc800078ec0ff */
[----:B------:R-:W-:-:S13]  /*11070*/  ISETP.NE.AND P0, PT, R4, RZ, PT ;  /* 0x000000ff0400720c */ /* 0x000fda0003f05270 */
[----:B--2---:R-:W-:Y:S05]  /*11080*/  @!P0 BRA `(.L_x_12882) ;  /* 0x0000000000048947 */ /* 0x004fea0003800000 */
[----:B------:R-:W-:Y:S01]  /*11090*/  BPT.TRAP 0x1 ;  /* 0x000000040000795c */ /* 0x000fe20000300000 */
.L_x_12882:
[----:B------:R-:W-:Y:S01]  /*110a0*/  IMAD R4, R18, 0x2800, R16 ;  /* 0x0000280012047824 */ /* 0x000fe200078e0210 */
[----:B------:R-:W-:Y:S01]  /*110b0*/  R2UR UR33, R2 ;  /* 0x00000000022172ca */ /* 0x000fe200000e0000 */
[----:B--2---:R-:W-:Y:S01]  /*110c0*/  IMAD.MOV.U32 R5, RZ, RZ, 0xa0 ;  /* 0x000000a0ff057424 */ /* 0x004fe200078e00ff */
        /* <DEDUP_REMOVED lines=12> */
[----:B------:R-:W0:Y:S02]  /*11190*/  SYNCS.PHASECHK.TRANS64.TRYWAIT P0, [R2+URZ+0x13240], R3 ;  /* 0x01324003020075a7 */ /* 0x000e24000800017f */
[----:B0-2---:R-:W-:Y:S05]  /*111a0*/  @!P0 BRA `(.L_x_12883) ;  /* 0x0000003400648947 */ /* 0x005fea0003800000 */
.L_x_12953:
[----:B------:R-:W-:Y:S05]  /*111b0*/  @P1 BRA `(.L_x_12884) ;  /* 0x00000000001c1947 */ /* 0x000fea0003800000 */
[----:B------:R-:W2:Y:S01]  /*111c0*/  S2R R5, SR_TID.X ;  /* 0x0000000000057919 */ /* 0x000ea20000002100 */
[----:B0---4-:R-:W-:-:S04]  /*111d0*/  IMAD.MOV.U32 R3, RZ, RZ, 0x2800 ;  /* 0x00002800ff037424 */ /* 0x011fc800078e00ff */
[----:B------:R0:W-:Y:S01]  /*111e0*/  SYNCS.ARRIVE.TRANS64 RZ, [R2+URZ+0x13230], R3 ;  /* 0x0132300302ff79a7 */ /* 0x0001e2000800003f */
[----:B--2---:R-:W-:-:S04]  /*111f0*/  LOP3.LUT R5, R5, 0x1f, RZ, 0xc0, !PT ;  /* 0x0000001f05057812 */ /* 0x004fc800078ec0ff */
[----:B------:R-:W-:-:S13]  /*11200*/  ISETP.NE.AND P0, PT, R5, RZ, PT ;  /* 0x000000ff0500720c */ /* 0x000fda0003f05270 */
[----:B0-----:R-:W-:Y:S05]  /*11210*/  @!P0 BRA `(.L_x_12884) ;  /* 0x0000000000048947 */ /* 0x001fea0003800000 */
[----:B------:R-:W-:Y:S01]  /*11220*/  BPT.TRAP 0x1 ;  /* 0x000000040000795c */ /* 0x000fe20000300000 */
.L_x_12884:
        /* <DEDUP_REMOVED lines=10> */
[----:B------:R-:W-:-:S03]  /*112d0*/  PLOP3.LUT P0, PT, PT, PT, PT, 0x80, 0x0 ;  /* 0x000000000000781c */ /* 0x000fc60003f0f070 */
[----:B------:R-:W-:Y:S01]  /*112e0*/  UIADD3 UR8, UR8, 0xe000, URZ ;  /* 0x0000e00008087890 */ /* 0x000fe2000fffe03f */
[----:B------:R-:W-:Y:S01]  /*112f0*/  P2R R27, PR, RZ, 0x1 ;  /* 0x00000001ff1b7803 */ /* 0x000fe20000000000 */
[----:B------:R-:W-:-:S09]  /*11300*/  UIADD3 UR9, UR9, 0x13230, URZ ;  /* 0x0001323009097890 */ /* 0x000fd2000fffe03f */
[----:B------:R2:W-:Y:S02]  /*11310*/  UTMALDG.4D [UR8], [UR4], desc[UR6] ;  /* 0x00000608040075b4 */ /* 0x0005e40008019000 */
[----:B--2---:R-:W-:Y:S01]  /*11320*/  NOP ;  /* 0x0000000000007918 */ /* 0x004fe20000000000 */
.L_x_12878:
        /* <DEDUP_REMOVED lines=17> */
[----:B0---4-:R-:W-:Y:S01]  /*11440*/  MOV R2, 0x0 ;  /* 0x0000000000027802 */ /* 0x011fe20000000f00 */
[----:B------:R-:W-:Y:S01]  /*11450*/  ULDC.64 UR6, c[0x4][0x1c8] ;  /* 0x0100720000067ab9 */ /* 0x000fe20000000a00 */
[----:B------:R-:W-:Y:S01]  /*11460*/  ULDC.64 UR8, c[0x4][0x1d0] ;  /* 0x0100740000087ab9 */ /* 0x000fe20000000a00 */
[----:B------:R-:W-:Y:S01]  /*11470*/  ULDC.64 UR4, c[0x4][0x28] ;  /* 0x01000a0000047ab9 */ /* 0x000fe20000000a00 */
[----:B------:R-:W-:Y:S02]  /*11480*/  IMAD.U32 R4, RZ, RZ, UR6 ;  /* 0x00000006ff047e24 */ /* 0x000fe4000f8e00ff */
[----:B------:R-:W0:Y:S01]  /*11490*/  LDC.64 R2, c[0x4][R2] ;  /* 0x0100000002027b82 */ /* 0x000e220000000a00 */
[----:B--2---:R-:W-:Y:S02]  /*114a0*/  IMAD.U32 R5, RZ, RZ, UR7 ;  /* 0x00000007ff057e24 */ /* 0x004fe4000f8e00ff */
[----:B------:R-:W-:Y:S02]  /*114b0*/  IMAD.U32 R6, RZ, RZ, UR8 ;  /* 0x00000008ff067e24 */ /* 0x000fe4000f8e00ff */
[----:B------:R-:W-:-:S02]  /*114c0*/  IMAD.U32 R7, RZ, RZ, UR9 ;  /* 0x00000009ff077e24 */ /* 0x000fc4000f8e00ff */
[----:B-1----:R-:W-:Y:S02]  /*114d0*/  IMAD.U32 R10, RZ, RZ, UR4 ;  /* 0x00000004ff0a7e24 */ /* 0x002fe4000f8e00ff */
[----:B------:R-:W-:Y:S02]  /*114e0*/  IMAD.U32 R11, RZ, RZ, UR5 ;  /* 0x00000005ff0b7e24 */ /* 0x000fe4000f8e00ff */
[----:B------:R-:W-:Y:S02]  /*114f0*/  IMAD.MOV.U32 R8, RZ, RZ, 0x70 ;  /* 0x00000070ff087424 */ /* 0x000fe400078e00ff */
[----:B------:R-:W-:Y:S02]  /*11500*/  IMAD.MOV.U32 R12, RZ, RZ, 0x1 ;  /* 0x00000001ff0c7424 */ /* 0x000fe400078e00ff */
[----:B------:R-:W-:-:S07]  /*11510*/  IMAD.MOV.U32 R13, RZ, RZ, RZ ;  /* 0x000000ffff0d7224 */ /* 0x000fce00078e00ff */
[----:B---3--:R-:W-:-:S07]  /*11520*/  LEPC R20, `(.L_x_12886) ;  /* 0x000000001014794e */ /* 0x008fce0000000000 */
[----:B0-----:R-:W-:Y:S05]  /*11530*/  CALL.ABS.NOINC R2 ;  /* 0x0000000002007343 */ /* 0x001fea0003c00000 */
.L_x_12886:
[----:B------:R-:W-:Y:S05]  /*11540*/  BSYNC B6 ;  /* 0x0000000000067941 */ /* 0x000fea0003800000 */
.L_x_12885:
[----:B------:R1:W5:Y:S01]  /*11550*/  LDL R21, [R1] ;  /* 0x0000000001157983 */ /* 0x0003620000100800 */
[----:B------:R-:W2:Y:S01]  /*11560*/  LDC R7, c[0x0][0x448] ;  /* 0x00011200ff077b82 */ /* 0x000ea20000000800 */
[----:B------:R-:W-:Y:S02]  /*11570*/  ULDC.64 UR6, c[0x0][0x2d8] ;  /* 0x0000b60000067ab9 */ /* 0x000fe40000000a00 */
[----:B------:R1:W5:Y:S01]  /*11580*/  LDL R9, [R1+0x8] ;  /* 0x0000080001097983 */ /* 0x0003620000100800 */
[----:B0---4-:R-:W3:Y:S01]  /*11590*/  S2R R2, SR_TID.X ;  /* 0x0000000000027919 */ /* 0x011ee20000002100 */
[----:B------:R-:W-:Y:S01]  /*115a0*/  UMOV UR4, UR48 ;  /* 0x0000003000047c82 */ /* 0x000fe20008000000 */
[----:B------:R-:W-:Y:S01]  /*115b0*/  UMOV UR5, UR37 ;  /* 0x0000002500057c82 */ /* 0x000fe20008000000 */
[----:B------:R-:W-:Y:S01]  /*115c0*/  ULDC.64 UR8, c[0x0][0x2e0] ;  /* 0x0000b80000087ab9 */ /* 0x000fe20000000a00 */
[----:B------:R-:W-:Y:S01]  /*115d0*/  ULDC.64 UR10, c[0x0][0x280] ;  /* 0x0000a000000a7ab9 */ /* 0x000fe20000000a00 */
[----:B--2---:R-:W-:-:S13]  /*115e0*/  ISETP.NE.AND P1, PT, R7, 0x1, PT ;  /* 0x000000010700780c */ /* 0x004fda0003f25270 */
[----:B------:R-:W0:Y:S01]  /*115f0*/  @P1 LDC R3, c[0x0][0x44c] ;  /* 0x00011300ff031b82 */ /* 0x000e220000000800 */
[C---:B---3--:R-:W-:Y:S01]  /*11600*/  LOP3.LUT R20, R2.reuse, 0x7f, RZ, 0xc0, !PT ;  /* 0x0000007f02147812 */ /* 0x048fe200078ec0ff */
[----:B------:R-:W-:-:S03]  /*11610*/  IMAD.SHL.U32 R2, R2, 0x20, RZ ;  /* 0x0000002002027824 */ /* 0x000fc600078e00ff */
[----:B------:R-:W-:-:S03]  /*11620*/  SHF.R.U32.HI R20, RZ, 0x2, R20 ;  /* 0x00000002ff147819 */ /* 0x000fc60000011614 */
[----:B------:R-:W2:Y:S01]  /*11630*/  @P1 LDC R5, c[0x0][0x450] ;  /* 0x00011400ff051b82 */ /* 0x000ea20000000800 */
[----:B------:R-:W-:Y:S01]  /*11640*/  LOP3.LUT R2, R20, 0x60, R2, 0xf8, !PT ;  /* 0x0000006014027812 */ /* 0x000fe200078ef802 */
[----:B------:R-:W-:-:S04]  /*11650*/  UIMAD.WIDE.U32 UR4, UR36, UR6, UR4 ;  /* 0x00000006240472a5 */ /* 0x000fc8000f8e0004 */
[----:B------:R-:W-:Y:S01]  /*11660*/  IMAD R6, R25, 0xc0, R2 ;  /* 0x000000c019067824 */ /* 0x000fe200078e0202 */
[----:B------:R-:W-:Y:S02]  /*11670*/  UIMAD UR6, UR46, UR8, URZ ;  /* 0x000000082e0672a4 */ /* 0x000fe4000f8e023f */
[----:B------:R-:W-:Y:S01]  /*11680*/  UIMAD UR5, UR36, UR7, UR5 ;  /* 0x00000007240572a4 */ /* 0x000fe2000f8e0205 */
[----:B0-----:R-:W-:Y:S01]  /*11690*/  @P1 IMAD.HI.U32 R0, R6, R3, RZ ;  /* 0x0000000306001227 */ /* 0x001fe200078e00ff */
[----:B------:R-:W-:-:S03]  /*116a0*/  UIMAD UR6, UR45, UR9, UR6 ;  /* 0x000000092d0672a4 */ /* 0x000fc6000f8e0206 */
[----:B------:R-:W-:Y:S01]  /*116b0*/  IMAD.MOV.U32 R3, RZ, RZ, R6 ;  /* 0x000000ffff037224 */ /* 0x000fe200078e0006 */
[----:B------:R-:W-:Y:S01]  /*116c0*/  UIMAD.WIDE.U32 UR4, UR45, UR8, UR4 ;  /* 0x000000082d0472a5 */ /* 0x000fe2000f8e0004 */
[----:B--2---:R-:W-:-:S03]  /*116d0*/  @P1 SHF.R.U32.HI R3, RZ, R5, R0 ;  /* 0x00000005ff031219 */ /* 0x004fc60000011600 */
[----:B------:R-:W-:Y:S01]  /*116e0*/  UIADD3 UR5, UR5, UR6, URZ ;  /* 0x0000000605057290 */ /* 0x000fe2000fffe03f */
[----:B------:R-:W-:Y:S01]  /*116f0*/  ULDC.64 UR8, c[0x0][0x2c8] ;  /* 0x0000b20000087ab9 */ /* 0x000fe20000000a00 */
        /* <DEDUP_REMOVED lines=14> */
[----:B------:R-:W0:Y:S02]  /*117e0*/  @P1 LDC R2, c[0x0][0x44c] ;  /* 0x00011300ff021b82 */ /* 0x000e240000000800 */
[----:B------:R-:W-:-:S06]  /*117f0*/  IADD3.X R5, R3, UR11, R5, P0, !PT ;  /* 0x0000000b03057c10 */ /* 0x000fcc00087fe405 */
[----:B------:R-:W2:Y:S01]  /*11800*/  @P1 LDC R3, c[0x0][0x450] ;  /* 0x00011400ff031b82 */ /* 0x000ea20000000800 */
[----:B------:R-:W-:Y:S01]  /*11810*/  VIADD R6, R6, 0x80 ;  /* 0x0000008006067836 */ /* 0x000fe20000000000 */
[----:B------:R-:W1:Y:S03]  /*11820*/  S2R R20, SR_TID.X ;  /* 0x0000000000147919 */ /* 0x000e660000002100 */
[----:B0-----:R-:W-:-:S04]  /*11830*/  @P1 IMAD.HI.U32 R8, R6, R2, RZ ;  /* 0x0000000206081227 */ /* 0x001fc800078e00ff */
[----:B------:R-:W-:Y:S01]  /*11840*/  IMAD.MOV.U32 R2, RZ, RZ, R6 ;  /* 0x000000ffff027224 */ /* 0x000fe200078e0006 */
[----:B--2---:R-:W-:-:S05]  /*11850*/  @P1 SHF.R.U32.HI R2, RZ, R3, R8 ;  /* 0x00000003ff021219 */ /* 0x004fca0000011608 */
        /* <DEDUP_REMOVED lines=11> */
[----:B-1----:R-:W-:Y:S02]  /*11910*/  IMAD.SHL.U32 R10, R20, 0x10, RZ ;  /* 0x00000010140a7824 */ /* 0x002fe400078e00ff */
[----:B------:R-:W-:Y:S01]  /*11920*/  IMAD R6, R6, UR9, R4 ;  /* 0x0000000906067c24 */ /* 0x000fe2000f8e0204 */
[----:B------:R-:W-:Y:S02]  /*11930*/  IADD3 R4, P0, R2, UR10, RZ ;  /* 0x0000000a02047c10 */ /* 0x000fe4000ff1e0ff */
[----:B------:R-:W-:Y:S02]  /*11940*/  LOP3.LUT R10, R10, 0x30, RZ, 0xc0, !PT ;  /* 0x000000300a0a7812 */ /* 0x000fe400078ec0ff */
[----:B------:R-:W-:Y:S02]  /*11950*/  IADD3.X R6, R3, UR11, R6, P0, !PT ;  /* 0x0000000b03067c10 */ /* 0x000fe400087fe406 */
[----:B------:R-:W-:Y:S01]  /*11960*/  ISETP.GE.AND P0, PT, R10, UR4, PT ;  /* 0x000000040a007c0c */ /* 0x000fe2000bf06270 */
[----:B------:R-:W-:Y:S01]  /*11970*/  UMOV UR4, 0xffffffff ;  /* 0xffffffff00047882 */ /* 0x000fe20000000000 */
[----:B------:R-:W-:-:S04]  /*11980*/  LOP3.LUT R20, R20, 0x7f, RZ, 0xc0, !PT ;  /* 0x0000007f14147812 */ /* 0x000fc800078ec0ff */
[----:B------:R-:W-:Y:S01]  /*11990*/  SHF.R.U32.HI R20, RZ, 0x2, R20 ;  /* 0x00000002ff147819 */ /* 0x000fe20000011614 */
[----:B------:R-:W-:Y:S06]  /*119a0*/  BRA.DIV UR4, `(.L_x_12887) ;  /* 0x0000002e04787947 */ /* 0x000fec000b800000 */
[----:B------:R-:W0:Y:S01]  /*119b0*/  SHFL.IDX PT, R3, R0, RZ, 0x1c1f ;  /* 0x001c1fff00037589 */ /* 0x000e2200000e0000 */
[----:B-----5:R-:W-:Y:S02]  /*119c0*/  IMAD R7, R21, R7, RZ ;  /* 0x0000000715077224 */ /* 0x020fe400078e02ff */
[----:B------:R-:W-:Y:S01]  /*119d0*/  IMAD R25, R25, 0xc0, R20 ;  /* 0x000000c019197824 */ /* 0x000fe200078e0214 */
[----:B------:R-:W1:Y:S04]  /*119e0*/  SHFL.IDX PT, R2, R5, RZ, 0x1c1f ;  /* 0x001c1fff05027589 */ /* 0x000e6800000e0000 */
[----:B------:R-:W-:Y:S01]  /*119f0*/  ISETP.GE.AND P1, PT, R25, R7, PT ;  /* 0x000000071900720c */ /* 0x000fe20003f26270 */
[----:B------:R-:W2:-:S12]  /*11a00*/  SHFL.IDX PT, R14, R0, 0x1, 0x1c1f ;  /* 0x003c1f00000e7f89 */ /* 0x000e9800000e0000 */
[----:B0-----:R-:W-:-:S05]  /*11a10*/  @!P1 IADD3 R8, P2, R10, R3, RZ ;  /* 0x000000030a089210 */ /* 0x001fca0007f5e0ff */
[----:B-1----:R-:W-:Y:S02]  /*11a20*/  @!P1 IMAD.X R3, RZ, RZ, R2, P2 ;  /* 0x000000ffff039224 */ /* 0x002fe400010e0602 */
[----:B------:R-:W-:Y:S02]  /*11a30*/  @!P1 IMAD.MOV.U32 R2, RZ, RZ, R8 ;  /* 0x000000ffff029224 */ /* 0x000fe400078e0008 */
[----:B------:R-:W-:-:S03]  /*11a40*/  VIADD R8, R25, 0x20 ;  /* 0x0000002019087836 */ /* 0x000fc60000000000 */
[----:B------:R0:W-:Y:S02]  /*11a50*/  @!P1 LDGSTS.E.BYPASS.LTC128B.128 [R9+0xb000], desc[UR52][R2.64], !P0 ;  /* 0x0b00000002099fae */ /* 0x0001e4000c101d74 */
[----:B------:R-:W-:Y:S02]  /*11a60*/  ISETP.GE.AND P1, PT, R8, R7, PT ;  /* 0x000000070800720c */ /* 0x000fe40003f26270 */
[----:B0-----:R-:W0:Y:S11]  /*11a70*/  SHFL.IDX PT, R2, R5, 0x1, 0x1c1f ;  /* 0x003c1f0005027f89 */ /* 0x001e3600000e0000 */
[----:B--2---:R-:W-:-:S02]  /*11a80*/  @!P1 IADD3 R8, P2, R10, R14, RZ ;  /* 0x0000000e0a089210 */ /* 0x004fc40007f5e0ff */
[----:B------:R-:W1:Y:S03]  /*11a90*/  SHFL.IDX PT, R14, R0, 0x2, 0x1c1f ;  /* 0x005c1f00000e7f89 */ /* 0x000e6600000e0000 */
[----:B0-----:R-:W-:Y:S02]  /*11aa0*/  @!P1 IMAD.X R3, RZ, RZ, R2, P2 ;  /* 0x000000ffff039224 */ /* 0x001fe400010e0602 */
[----:B------:R-:W-:Y:S02]  /*11ab0*/  @!P1 IMAD.MOV.U32 R2, RZ, RZ, R8 ;  /* 0x000000ffff029224 */ /* 0x000fe400078e0008 */
[----:B------:R-:W-:-:S03]  /*11ac0*/  VIADD R8, R25, 0x40 ;  /* 0x0000004019087836 */ /* 0x000fc60000000000 */
[----:B------:R0:W-:Y:S02]  /*11ad0*/  @!P1 LDGSTS.E.BYPASS.LTC128B.128 [R9+0xb800], desc[UR52][R2.64], !P0 ;  /* 0x0b80000002099fae */ /* 0x0001e4000c101d74 */
[----:B------:R-:W-:Y:S02]  /*11ae0*/  ISETP.GE.AND P1, PT, R8, R7, PT ;  /* 0x000000070800720c */ /* 0x000fe40003f26270 */
[----:B0-----:R-:W0:Y:S11]  /*11af0*/  SHFL.IDX PT, R2, R5, 0x2, 0x1c1f ;  /* 0x005c1f0005027f89 */ /* 0x001e3600000e0000 */
[----:B-1----:R-:W-:Y:S01]  /*11b00*/  @!P1 IADD3 R8, P2, R10, R14, RZ ;  /* 0x0000000e0a089210 */ /* 0x002fe20007f5e0ff */
[----:B------:R-:W-:Y:S04]  /*11b10*/  SHFL.IDX PT, R5, R5, 0x3, 0x1c1f ;  /* 0x007c1f0005057f89 */ /* 0x000fe800000e0000 */
[----:B------:R-:W-:Y:S01]  /*11b20*/  SHFL.IDX PT, R14, R4, 0x1, 0x1c1f ;  /* 0x003c1f00040e7f89 */ /* 0x000fe200000e0000 */
[----:B0-----:R-:W-:-:S02]  /*11b30*/  @!P1 IMAD.X R3, RZ, RZ, R2, P2 ;  /* 0x000000ffff039224 */ /* 0x001fc400010e0602 */
[----:B------:R-:W-:Y:S02]  /*11b40*/  @!P1 IMAD.MOV.U32 R2, RZ, RZ, R8 ;  /* 0x000000ffff029224 */ /* 0x000fe400078e0008 */
[----:B------:R-:W-:-:S03]  /*11b50*/  VIADD R8, R25, 0x80 ;  /* 0x0000008019087836 */ /* 0x000fc60000000000 */
[----:B------:R0:W-:Y:S02]  /*11b60*/  @!P1 LDGSTS.E.BYPASS.LTC128B.128 [R9+0xc000], desc[UR52][R2.64], !P0 ;  /* 0x0c00000002099fae */ /* 0x0001e4000c101d74 */
[----:B------:R-:W-:Y:S01]  /*11b70*/  ISETP.GE.AND P2, PT, R8, R7, PT ;  /* 0x000000070800720c */ /* 0x000fe20003f46270 */
[----:B------:R-:W-:-:S05]  /*11b80*/  VIADD R8, R25, 0x60 ;  /* 0x0000006019087836 */ /* 0x000fca0000000000 */
[----:B------:R-:W-:Y:S02]  /*11b90*/  ISETP.GE.AND P1, PT, R8, R7, PT ;  /* 0x000000070800720c */ /* 0x000fe40003f26270 */
[----:B------:R-:W-:Y:S04]  /*11ba0*/  SHFL.IDX PT, R8, R4, RZ, 0x1c1f ;  /* 0x001c1fff04087589 */ /* 0x000fe800000e0000 */
[----:B0-----:R-:W0:Y:S04]  /*11bb0*/  SHFL.IDX PT, R2, R0, 0x3, 0x1c1f ;  /* 0x007c1f0000027f89 */ /* 0x001e2800000e0000 */
[----:B------:R-:W1:Y:S04]  /*11bc0*/  SHFL.IDX PT, R0, R6, RZ, 0x1c1f ;  /* 0x001c1fff06007589 */ /* 0x000e6800000e0000 */
[----:B------:R-:W2:Y:S01]  /*11bd0*/  SHFL.IDX PT, R6, R6, 0x1, 0x1c1f ;  /* 0x003c1f0006067f89 */ /* 0x000ea200000e0000 */
[----:B0-----:R-:W-:-:S05]  /*11be0*/  @!P1 IADD3 R2, P3, R10, R2, RZ ;  /* 0x000000020a029210 */ /* 0x001fca0007f7e0ff */
[----:B------:R-:W-:-:S05]  /*11bf0*/  @!P1 IMAD.X R3, RZ, RZ, R5, P3 ;  /* 0x000000ffff039224 */ /* 0x000fca00018e0605 */
[----:B------:R0:W-:Y:S02]  /*11c00*/  @!P1 LDGSTS.E.BYPASS.LTC128B.128 [R9+0xc800], desc[UR52][R2.64], !P0 ;  /* 0x0c80000002099fae */ /* 0x0001e4000c101d74 */
[----:B0-----:R-:W-:-:S05]  /*11c10*/  @!P2 IADD3 R2, P1, R10, R8, RZ ;  /* 0x000000080a02a210 */ /* 0x001fca0007f3e0ff */
[----:B-1----:R-:W-:-:S05]  /*11c20*/  @!P2 IMAD.X R3, RZ, RZ, R0, P1 ;  /* 0x000000ffff03a224 */ /* 0x002fca00008e0600 */
[----:B--2---:R0:W-:Y:S03]  /*11c30*/  @!P2 LDGSTS.E.BYPASS.LTC128B.128 [R9+0xd000], desc[UR52][R2.64], !P0 ;  /* 0x0d0000000209afae */ /* 0x0041e6000c101d74 */
.L_x_12966:
[----:B------:R-:W-:-:S05]  /*11c40*/  VIADD R0, R25, 0xa0 ;  /* 0x000000a019007836 */ /* 0x000fca0000000000 */
[----:B------:R-:W-:-:S13]  /*11c50*/  ISETP.GE.AND P1, PT, R0, R7, PT ;  /* 0x000000070000720c */ /* 0x000fda0003f26270 */
[----:B0-----:R-:W-:-:S05]  /*11c60*/  @!P1 IADD3 R2, P2, R10, R14, RZ ;  /* 0x0000000e0a029210 */ /* 0x001fca0007f5e0ff */
[----:B------:R-:W-:-:S05]  /*11c70*/  @!P1 IMAD.X R3, RZ, RZ, R6, P2 ;  /* 0x000000ffff039224 */ /* 0x000fca00010e0606 */
[----:B------:R-:W-:Y:S01]  /*11c80*/  @!PT LDS RZ, [RZ] ;  /* 0x00000000fffff984 */ /* 0x000fe20000000800 */
[----:B------:R-:W-:Y:S01]  /*11c90*/  @!PT LDS RZ, [RZ] ;  /* 0x00000000fffff984 */ /* 0x000fe20000000800 */
[----:B------:R-:W-:Y:S01]  /*11ca0*/  @!PT LDS RZ, [RZ] ;  /* 0x00000000fffff984 */ /* 0x000fe20000000800 */
[----:B------:R0:W-:Y:S01]  /*11cb0*/  @!P1 LDGSTS.E.BYPASS.LTC128B.128 [R9+0xd800], desc[UR52][R2.64], !P0 ;  /* 0x0d80000002099fae */ /* 0x0001e2000c101d74 */
[----:B------:R-:W-:Y:S01]  /*11cc0*/  PLOP3.LUT P0, PT, PT, PT, PT, 0x80, 0x0 ;  /* 0x000000000000781c */ /* 0x000fe20003f0f070 */
[----:B------:R-:W-:-:S12]  /*11cd0*/  NOP ;  /* 0x0000000000007918 */ /* 0x000fd80000000000 */
.L_x_12888:
        /* <DEDUP_REMOVED lines=21> */
.L_x_12967:
[----:B------:R-:W-:Y:S05]  /*11e30*/  BSYNC B0 ;  /* 0x0000000000007941 */ /* 0x000fea0003800000 */
.L_x_12889:
[----:B------:R-:W-:Y:S05]  /*11e40*/  @!P1 BRA `(.L_x_12891) ;  /* 0x0000000800e49947 */ /* 0x000fea0003800000 */
[----:B------:R-:W-:Y:S02]  /*11e50*/  IMAD.MOV.U32 R7, RZ, RZ, R19 ;  /* 0x000000ffff077224 */ /* 0x000fe400078e0013 */
[----:B------:R-:W-:-:S07]  /*11e60*/  IMAD.MOV.U32 R6, RZ, RZ, R18 ;  /* 0x000000ffff067224 */ /* 0x000fce00078e0012 */
.L_x_12911:
        /* <DEDUP_REMOVED lines=32> */
.L_x_12894:
[----:B------:R-:W0:Y:S01]  /*12070*/  S2R R2, SR_TID.X ;  /* 0x0000000000027919 */ /* 0x000e220000002100 */
[----:B------:R-:W-:Y:S01]  /*12080*/  IMAD R9, R18, 0x8, R16 ;  /* 0x0000000812097824 */ /* 0x000fe200078e0210 */
[----:B------:R-:W-:Y:S01]  /*12090*/  BSSY B1, `(.L_x_12895) ;  /* 0x0000006000017945 */ /* 0x000fe20003800000 */
[----:B0-----:R-:W-:Y:S02]  /*120a0*/  LOP3.LUT R3, R2, 0x7f, RZ, 0xc0, !PT ;  /* 0x0000007f02037812 */ /* 0x001fe400078ec0ff */
[----:B------:R-:W-:Y:S02]  /*120b0*/  SHF.L.U32 R2, R19, 0x1f, RZ ;  /* 0x0000001f13027819 */ /* 0x000fe400000006ff */
[----:B------:R-:W-:Y:S02]  /*120c0*/  ISETP.NE.AND P1, PT, R3, RZ, PT ;  /* 0x000000ff0300720c */ /* 0x000fe40003f25270 */
[----:B------:R-:W0:Y:S02]  /*120d0*/  SYNCS.PHASECHK.TRANS64.TRYWAIT P0, [R9+URZ+0x13280], R2 ;  /* 0x01328002090075a7 */ /* 0x000e24000800017f */
[----:B0-----:R-:W-:Y:S09]  /*120e0*/  @!P0 BRA `(.L_x_12896) ;  /* 0x0000002c00748947 */ /* 0x001ff20003800000 */
.L_x_12968:
[----:B------:R-:W-:Y:S05]  /*120f0*/  BSYNC B1 ;  /* 0x0000000000017941 */ /* 0x000fea0003800000 */
.L_x_12895:
[----:B------:R-:W-:Y:S04]  /*12100*/  BSSY B1, `(.L_x_12897) ;  /* 0x0000009000017945 */ /* 0x000fe80003800000 */
[----:B------:R-:W-:Y:S05]  /*12110*/  @P1 BRA `(.L_x_12898) ;  /* 0x00000000001c1947 */ /* 0x000fea0003800000 */
[----:B------:R-:W2:Y:S01]  /*12120*/  S2R R3, SR_TID.X ;  /* 0x0000000000037919 */ /* 0x000ea20000002100 */
[----:B-1----:R-:W-:-:S04]  /*12130*/  IMAD.MOV.U32 R4, RZ, RZ, 0x2800 ;  /* 0x00002800ff047424 */ /* 0x002fc800078e00ff */
[----:B------:R3:W-:Y:S01]  /*12140*/  SYNCS.ARRIVE.TRANS64 RZ, [R9+URZ+0x13270], R4 ;  /* 0x0132700409ff79a7 */ /* 0x0007e2000800003f */
[----:B--2---:R-:W-:-:S04]  /*12150*/  LOP3.LUT R3, R3, 0x1f, RZ, 0xc0, !PT ;  /* 0x0000001f03037812 */ /* 0x004fc800078ec0ff */
[----:B------:R-:W-:-:S13]  /*12160*/  ISETP.NE.AND P0, PT, R3, RZ, PT ;  /* 0x000000ff0300720c */ /* 0x000fda0003f05270 */
[----:B---3--:R-:W-:Y:S05]  /*12170*/  @!P0 BRA `(.L_x_12898) ;  /* 0x0000000000048947 */ /* 0x008fea0003800000 */
[----:B------:R-:W-:Y:S01]  /*12180*/  BPT.TRAP 0x1 ;  /* 0x000000040000795c */ /* 0x000fe20000300000 */
.L_x_12898:
[----:B------:R-:W-:Y:S05]  /*12190*/  BSYNC B1 ;  /* 0x0000000000017941 */ /* 0x000fea0003800000 */
.L_x_12897:
[----:B-1----:R-:W-:Y:S01]  /*121a0*/  IMAD.MOV.U32 R5, RZ, RZ, RZ ;  /* 0x000000ffff057224 */ /* 0x002fe200078e00ff */
[----:B------:R-:W-:Y:S01]  /*121b0*/  UIADD3 UR4, UP0, UR50, 0x470, URZ ;  /* 0x0000047032047890 */ /* 0x000fe2000ff1e03f */
[----:B------:R-:W-:Y:S01]  /*121c0*/  IMAD.MOV.U32 R3, RZ, RZ, 0xa0 ;  /* 0x000000a0ff037424 */ /* 0x000fe200078e00ff */
[----:B------:R-:W-:Y:S01]  /*121d0*/  PLOP3.LUT P0, PT, PT, PT, PT, 0x80, 0x0 ;  /* 0x000000000000781c */ /* 0x000fe20003f0f070 */
[----:B------:R-:W-:Y:S01]  /*121e0*/  IMAD R4, R18, 0x2800, R16 ;  /* 0x0000280012047824 */ /* 0x000fe200078e0210 */
[----:B------:R-:W-:Y:S01]  /*121f0*/  R2UR UR10, R5 ;  /* 0x00000000050a72ca */ /* 0x000fe200000e0000 */
[----:B------:R-:W-:Y:S01]  /*12200*/  IMAD R8, R8, R3, UR40 ;  /* 0x0000002808087e24 */ /* 0x000fe2000f8e0203 */
[----:B------:R-:W-:Y:S01]  /*12210*/  UIADD3.X UR5, URZ, UR51, URZ, UP0, !UPT ;  /* 0x000000333f057290 */ /* 0x000fe200087fe43f */
[----:B------:R-:W-:Y:S01]  /*12220*/  VIADD R3, R9, 0x13270 ;  /* 0x0001327009037836 */ /* 0x000fe20000000000 */
[----:B------:R-:W-:Y:S01]  /*12230*/  UMOV UR6, 0x0 ;  /* 0x0000000000067882 */ /* 0x000fe20000000000 */
[----:B------:R-:W-:Y:S01]  /*12240*/  VIADD R10, R4, 0x6000 ;  /* 0x00006000040a7836 */ /* 0x000fe20000000000 */
[----:B------:R-:W-:-:S09]  /*12250*/  UMOV UR7, 0x14f00000 ;  /* 0x14f0000000077882 */ /* 0x000fd20000000000 */
.L_x_12899:
        /* <DEDUP_REMOVED lines=13> */
.L_x_12969:
[----:B------:R-:W-:Y:S05]  /*12330*/  BSYNC B1 ;  /* 0x0000000000017941 */ /* 0x000fea0003800000 */
.L_x_12900:
        /* <DEDUP_REMOVED lines=11> */
.L_x_12903:
[----:B------:R-:W-:Y:S05]  /*123f0*/  BSYNC B1 ;  /* 0x0000000000017941 */ /* 0x000fea0003800000 */
.L_x_12902:
        /* <DEDUP_REMOVED lines=8> */
.L_x_12904:
        /* <DEDUP_REMOVED lines=10> */
.L_x_12893:
[----:B------:R-:W-:Y:S05]  /*12520*/  BSYNC B0 ;  /* 0x0000000000007941 */ /* 0x000fea0003800000 */
.L_x_12892:
[----:B------:R-:W-:-:S06]  /*12530*/  UISETP.NE.AND UP0, UPT, UR39, 0x3, UPT ;  /* 0x000000032700788c */ /* 0x000fcc000bf05270 */
[----:B------:R-:W-:-:S13]  /*12540*/  PLOP3.LUT P0, PT, PT, PT, UP0, 0x80, 0x0 ;  /* 0x000000000000781c */ /* 0x000fda0003f0f008 */
[----:B------:R-:W-:Y:S05]  /*12550*/  @!P0 BRA `(.L_x_12905) ;  /* 0x0000000000048947 */ /* 0x000fea0003800000 */
[----:B------:R-:W-:Y:S01]  /*12560*/  BPT.TRAP 0x1 ;  /* 0x000000040000795c */ /* 0x000fe20000300000 */
.L_x_12905:
        /* <DEDUP_REMOVED lines=8> */
.L_x_12970:
[----:B------:R-:W-:Y:S05]  /*125f0*/  BSYNC B0 ;  /* 0x0000000000007941 */ /* 0x000fea0003800000 */
.L_x_12906:
[----:B------:R-:W-:Y:S05]  /*12600*/  @!P1 BRA `(.L_x_12908) ;  /* 0x0000000000049947 */ /* 0x000fea0003800000 */
[----:B------:R-:W-:Y:S01]  /*12610*/  BPT.TRAP 0x1 ;  /* 0x000000040000795c */ /* 0x000fe20000300000 */
.L_x_12908:
[----:B0-----:R-:W-:Y:S01]  /*12620*/  SHF.L.U32 R2, R7, 0x1f, RZ ;  /* 0x0000001f07027819 */ /* 0x001fe200000006ff */
[----:B------:R-:W-:-:S03]  /*12630*/  IMAD R10, R6, 0x2800, RZ ;  /* 0x00002800060a7824 */ /* 0x000fc600078e02ff */
[----:B------:R-:W0:Y:S02]  /*12640*/  SYNCS.PHASECHK.TRANS64.TRYWAIT P0, [R3+URZ+0x13260], R2 ;  /* 0x01326002030075a7 */ /* 0x000e24000800017f */
[----:B0-----:R-:W-:Y:S05]  /*12650*/  @!P0 BRA `(.L_x_12909) ;  /* 0x0000002800548947 */ /* 0x001fea0003800000 */
.L_x_12971:
        /* <DEDUP_REMOVED lines=43> */
.L_x_12910:
        /* <DEDUP_REMOVED lines=13> */
.L_x_12891:
        /* <DEDUP_REMOVED lines=17> */
.L_x_12913:
[----:B------:R-:W-:Y:S05]  /*12af0*/  BSYNC B0 ;  /* 0x0000000000007941 */ /* 0x000fea0003800000 */
.L_x_12912:
[----:B------:R-:W-:-:S06]  /*12b00*/  UISETP.NE.AND UP0, UPT, UR39, 0x3, UPT ;  /* 0x000000032700788c */ /* 0x000fcc000bf05270 */
[----:B------:R-:W-:-:S13]  /*12b10*/  PLOP3.LUT P1, PT, PT, PT, UP0, 0x80, 0x0 ;  /* 0x000000000000781c */ /* 0x000fda0003f2f008 */
[----:B------:R-:W-:Y:S05]  /*12b20*/  @!P1 BRA `(.L_x_12914) ;  /* 0x0000000000049947 */ /* 0x000fea0003800000 */
[----:B------:R-:W-:Y:S01]  /*12b30*/  BPT.TRAP 0x1 ;  /* 0x000000040000795c */ /* 0x000fe20000300000 */
.L_x_12914:
        /* <DEDUP_REMOVED lines=8> */
.L_x_12972:
[----:B------:R-:W-:Y:S05]  /*12bc0*/  BSYNC B0 ;  /* 0x0000000000007941 */ /* 0x000fea0003800000 */
.L_x_12915:
[----:B------:R-:W-:Y:S05]  /*12bd0*/  @!P2 BRA `(.L_x_12917) ;  /* 0x000000000004a947 */ /* 0x000fea0003800000 */
[----:B------:R-:W-:Y:S01]  /*12be0*/  BPT.TRAP 0x1 ;  /* 0x000000040000795c */ /* 0x000fe20000300000 */
.L_x_12917:
[----:B------:R-:W-:Y:S01]  /*12bf0*/  SHF.L.U32 R5, R19, 0x1f, RZ ;  /* 0x0000001f13057819 */ /* 0x000fe200000006ff */
[----:B0-----:R-:W-:-:S03]  /*12c00*/  IMAD R3, R18, 0x2800, RZ ;  /* 0x0000280012037824 */ /* 0x001fc600078e02ff */
[----:B------:R-:W0:Y:S02]  /*12c10*/  SYNCS.PHASECHK.TRANS64.TRYWAIT P1, [R2+URZ+0x13260], R5 ;  /* 0x01326005020075a7 */ /* 0x000e24000802017f */
[----:B0-----:R-:W-:Y:S05]  /*12c20*/  @!P1 BRA `(.L_x_12918) ;  /* 0x0000002400089947 */ /* 0x001fea0003800000 */
.L_x_12973:
        /* <DEDUP_REMOVED lines=43> */
.L_x_12919:
        /* <DEDUP_REMOVED lines=10> */
.L_x_12868:
[----:B------:R-:W-:Y:S05]  /*12f80*/  BSYNC B7 ;  /* 0x0000000000077941 */ /* 0x000fea0003800000 */
.L_x_12866:
[----:B------:R-:W3:Y:S02]  /*12f90*/  LDL R0, [R1+0x10] ;  /* 0x0000100001007983 */ /* 0x000ee40000100800 */
[----:B---3--:R-:W-:-:S13]  /*12fa0*/  ISETP.NE.AND P0, PT, R0, RZ, PT ;  /* 0x000000ff0000720c */ /* 0x008fda0003f05270 */
[----:B------:R-:W-:Y:S05]  /*12fb0*/  @!P0 BRA `(.L_x_12920) ;  /* 0x0000000000248947 */ /* 0x000fea0003800000 */
[----:B------:R-:W3:Y:S08]  /*12fc0*/  S2UR UR5, SR_CgaCtaId ;  /* 0x00000000000579c3 */ /* 0x000ef00000008800 */
[----:B------:R-:W-:Y:S06]  /*12fd0*/  BAR.SYNC.DEFER_BLOCKING 0x5, 0x200 ;  /* 0x0148000000007b1d */ /* 0x000fec0000010000 */
[----:B------:R-:W-:-:S02]  /*12fe0*/  UMOV UR4, 0x400 ;  /* 0x0000040000047882 */ /* 0x000fc40000000000 */
[----:B---3--:R-:W-:-:S06]  /*12ff0*/  ULEA UR4, UR5, UR4, 0x18 ;  /* 0x0000000405047291 */ /* 0x008fcc000f8ec03f */
[----:B------:R-:W-:-:S05]  /*13000*/  IMAD.U32 R16, RZ, RZ, UR4 ;  /* 0x00000004ff107e24 */ /* 0x000fca000f8e00ff */
[----:B------:R-:W3:Y:S02]  /*13010*/  LDS.128 R24, [R16+0x132d0] ;  /* 0x0132d00010187984 */ /* 0x000ee40000000c00 */
[----:B---3--:R-:W-:Y:S01]  /*13020*/  R2UR UR43, R27 ;  /* 0x000000001b2b72ca */ /* 0x008fe200000e0000 */
[----:B------:R-:W-:Y:S06]  /*13030*/  BAR.ARV 0x4, 0x200 ;  /* 0x0108000000007b1d */ /* 0x000fec0000002000 */
[----:B------:R-:W-:Y:S08]  /*13040*/  BRA `(.L_x_12921) ;  /* 0x0000000c00b07947 */ /* 0x000ff00003800000 */
.L_x_12920:
        /* <DEDUP_REMOVED lines=9> */
[----:B--2---:R-:W2:Y:S01]  /*130e0*/  @!P1 LDC.64 R4, c[0x0][0xc78] ;  /* 0x00031e00ff049b82 */ /* 0x004ea20000000a00 */
[----:B0-----:R-:W-:-:S05]  /*130f0*/  @!P1 IMAD.WIDE R2, R7, 0x4, R2 ;  /* 0x0000000407029825 */ /* 0x001fca00078e0202 */
[----:B------:R2:W3:Y:S02]  /*13100*/  @!P1 LDG.E R0, desc[UR52][R2.64] ;  /* 0x0000003402009981 */ /* 0x0004e4000c1e1900 */
[----:B--2---:R-:W-:-:S04]  /*13110*/  @!P1 IMAD.WIDE R2, R7, 0x4, R4 ;  /* 0x0000000407029825 */ /* 0x004fc800078e0204 */
[----:B------:R-:W-:-:S06]  /*13120*/  IMAD.MOV.U32 R5, RZ, RZ, RZ ;  /* 0x000000ffff057224 */ /* 0x000fcc00078e00ff */
[----:B------:R-:W3:Y:S01]  /*13130*/  @!P1 LDG.E R5, desc[UR52][R2.64] ;  /* 0x0000003402059981 */ /* 0x000ee2000c1e1900 */
[C---:B------:R-:W-:Y:S02]  /*13140*/  ISETP.NE.AND P1, PT, R9.reuse, RZ, PT ;  /* 0x000000ff0900720c */ /* 0x040fe40003f25270 */
[C---:B------:R-:W-:Y:S02]  /*13150*/  ISETP.GE.U32.AND P2, PT, R9.reuse, 0x2, PT ;  /* 0x000000020900780c */ /* 0x040fe40003f46070 */
[C---:B------:R-:W-:Y:S02]  /*13160*/  ISETP.GE.U32.AND P3, PT, R9.reuse, 0x4, PT ;  /* 0x000000040900780c */ /* 0x040fe40003f66070 */
[C---:B------:R-:W-:Y:S02]  /*13170*/  ISETP.GE.U32.AND P4, PT, R9.reuse, 0x8, PT ;  /* 0x000000080900780c */ /* 0x040fe40003f86070 */
[----:B------:R-:W-:Y:S02]  /*13180*/  ISETP.GE.U32.AND P5, PT, R9, 0x10, PT ;  /* 0x000000100900780c */ /* 0x000fe40003fa6070 */
[----:B------:R-:W0:Y:S01]  /*13190*/  LDC R9, c[0x0][0xc38] ;  /* 0x00030e00ff097b82 */ /* 0x000e220000000800 */
[----:B---3--:R-:W-:-:S05]  /*131a0*/  IMAD R4, R5, R0, RZ ;  /* 0x0000000005047224 */ /* 0x008fca00078e02ff */
        /* <DEDUP_REMOVED lines=17> */
[----:B------:R-:W0:Y:S02]  /*132c0*/  SHFL.IDX PT, R6, R2, 0x1f, 0x1f ;  /* 0x03e01f0002067f89 */ /* 0x000e2400000e0000 */
[----:B0-----:R-:W-:Y:S02]  /*132d0*/  IMAD R3, R6, R9, RZ ;  /* 0x0000000906037224 */ /* 0x001fe400078e02ff */
[----:B------:R-:W-:-:S02]  /*132e0*/  IMAD.MOV.U32 R6, RZ, RZ, RZ ;  /* 0x000000ffff067224 */ /* 0x000fc400078e00ff */
[----:B------:R-:W-:-:S05]  /*132f0*/  IMAD.IADD R8, R8, 0x1, R3 ;  /* 0x0000000108087824 */ /* 0x000fca00078e0203 */
[----:B------:R-:W-:-:S13]  /*13300*/  ISETP.GT.AND P6, PT, R8, R7, PT ;  /* 0x000000070800720c */ /* 0x000fda0003fc4270 */
[----:B------:R-:W-:Y:S05]  /*13310*/  @P6 BRA `(.L_x_12922) ;  /* 0x0000000000986947 */ /* 0x000fea0003800000 */
.L_x_12924:
        /* <DEDUP_REMOVED lines=10> */
[----:B------:R-:W2:Y:S01]  /*133c0*/  @!P6 LDC.64 R4, c[0x0][0xc78] ;  /* 0x00031e00ff04eb82 */ /* 0x000ea20000000a00 */
[----:B0-----:R-:W-:-:S05]  /*133d0*/  @!P6 IMAD.WIDE R2, R9, 0x4, R2 ;  /* 0x000000040902e825 */ /* 0x001fca00078e0202 */
[----:B------:R2:W3:Y:S02]  /*133e0*/  @!P6 LDG.E R0, desc[UR52][R2.64] ;  /* 0x000000340200e981 */ /* 0x0004e4000c1e1900 */
[----:B--2---:R-:W-:-:S04]  /*133f0*/  @!P6 IMAD.WIDE R2, R9, 0x4, R4 ;  /* 0x000000040902e825 */ /* 0x004fc800078e0204 */
        /* <DEDUP_REMOVED lines=8> */
[----:B-1----:R-:W-:-:S05]  /*13480*/  IMAD.IADD R10, R4, 0x1, R9 ;  /* 0x00000001040a7824 */ /* 0x002fca00078e0209 */
        /* <DEDUP_REMOVED lines=15> */
.L_x_12922:
        /* <DEDUP_REMOVED lines=12> */
[----:B0-----:R-:W-:-:S05]  /*13640*/  IMAD.U32 R5, RZ, RZ, UR5 ;  /* 0x00000005ff057e24 */ /* 0x001fca000f8e00ff */
[----:B------:R4:W0:Y:S02]  /*13650*/  SHFL.IDX PT, R6, R2, R5, 0x1f ;  /* 0x00001f0502067589 */ /* 0x00082400000e0000 */
.L_x_12925:
[----:B--2---:R-:W-:Y:S01]  /*13660*/  ISETP.NE.AND P0, PT, R4, 0x1, PT ;  /* 0x000000010400780c */ /* 0x004fe20003f05270 */
[----:B0-----:R-:W-:Y:S01]  /*13670*/  IMAD R24, R6, R9, R3 ;  /* 0x0000000906187224 */ /* 0x001fe200078e0203 */
[----:B------:R-:W-:-:S03]  /*13680*/  UIADD3 UR43, UR4, UR43, URZ ;  /* 0x0000002b042b7290 */ /* 0x000fc6000fffe03f */
[----:B----4-:R-:W-:-:S08]  /*13690*/  IMAD.IADD R5, R7, 0x1, -R24 ;  /* 0x0000000107057824 */ /* 0x010fd000078e0a18 */
[----:B------:R-:W-:Y:S05]  /*136a0*/  @!P0 BRA `(.L_x_12926) ;  /* 0x0000000000dc8947 */ /* 0x000fea0003800000 */
[----:B---3--:R-:W-:Y:S02]  /*136b0*/  IABS R6, R0 ;  /* 0x0000000000067213 */ /* 0x008fe40000000000 */
[----:B------:R-:W-:Y:S02]  /*136c0*/  IABS R7, R4 ;  /* 0x0000000400077213 */ /* 0x000fe40000000000 */
[----:B------:R-:W0:Y:S08]  /*136d0*/  I2F.RP R8, R6 ;  /* 0x0000000600087306 */ /* 0x000e300000209400 */
[----:B-1----:R-:W1:Y:S08]  /*136e0*/  I2F.RP R10, R7 ;  /* 0x00000007000a7306 */ /* 0x002e700000209400 */
[----:B0-----:R-:W0:Y:S08]  /*136f0*/  MUFU.RCP R8, R8 ;  /* 0x0000000800087308 */ /* 0x001e300000001000 */
[----:B-1----:R-:W-:Y:S01]  /*13700*/  MUFU.RCP R10, R10 ;  /* 0x0000000a000a7308 */ /* 0x002fe20000001000 */
[----:B0-----:R-:W-:-:S07]  /*13710*/  VIADD R2, R8, 0xffffffe ;  /* 0x0ffffffe08027836 */ /* 0x001fce0000000000 */
        /* <DEDUP_REMOVED lines=48> */
.L_x_12926:
[----:B------:R-:W-:Y:S02]  /*13a20*/  ULDC.64 UR4, c[0x0][0xc90] ;  /* 0x0003240000047ab9 */ /* 0x000fe40000000a00 */
[----:B------:R-:W-:-:S06]  /*13a30*/  UIMAD.WIDE UR4, UR43, 0x4, UR4 ;  /* 0x000000042b0478a5 */ /* 0x000fcc000f8e0204 */
[----:B------:R-:W-:Y:S02]  /*13a40*/  IMAD.U32 R2, RZ, RZ, UR4 ;  /* 0x00000004ff027e24 */ /* 0x000fe4000f8e00ff */
[----:B------:R-:W-:-:S05]  /*13a50*/  IMAD.U32 R3, RZ, RZ, UR5 ;  /* 0x00000005ff037e24 */ /* 0x000fca000f8e00ff */
[----:B------:R0:W3:Y:S02]  /*13a60*/  LDG.E R6, desc[UR52][R2.64] ;  /* 0x0000003402067981 */ /* 0x0000e4000c1e1900 */
[----:B0-----:R-:W-:Y:S02]  /*13a70*/  IMAD.MOV.U32 R2, RZ, RZ, RZ ;  /* 0x000000ffff027224 */ /* 0x001fe400078e00ff */
[----:B---3--:R-:W-:-:S05]  /*13a80*/  IMAD R4, R0, R6, RZ ;  /* 0x0000000600047224 */ /* 0x008fca00078e02ff */
[----:B------:R-:W-:-:S04]  /*13a90*/  IABS R7, R4 ;  /* 0x0000000400077213 */ /* 0x000fc80000000000 */
[----:B------:R-:W0:Y:S08]  /*13aa0*/  I2F.RP R8, R7 ;  /* 0x0000000700087306 */ /* 0x000e300000209400 */
[----:B0-----:R-:W1:Y:S02]  /*13ab0*/  MUFU.RCP R8, R8 ;  /* 0x0000000800087308 */ /* 0x001e640000001000 */
[----:B-1----:R-:W-:-:S06]  /*13ac0*/  VIADD R10, R8, 0xffffffe ;  /* 0x0ffffffe080a7836 */ /* 0x002fcc0000000000 */
        /* <DEDUP_REMOVED lines=51> */
.L_x_12927:
[----:B------:R-:W-:-:S05]  /*13e00*/  LOP3.LUT R3, RZ, R3, RZ, 0x33, !PT ;  /* 0x00000003ff037212 */ /* 0x000fca00078e33ff */
[----:B------:R-:W-:Y:S01]  /*13e10*/  IMAD.IADD R25, R0, 0x1, R3 ;  /* 0x0000000100197824 */ /* 0x000fe200078e0203 */
[----:B------:R-:W-:Y:S06]  /*13e20*/  BRA `(.L_x_12928) ;  /* 0x0000000000107947 */ /* 0x000fec0003800000 */
.L_x_12923:
[----:B------:R-:W-:Y:S01]  /*13e30*/  IMAD.MOV.U32 R24, RZ, RZ, R7 ;  /* 0x000000ffff187224 */ /* 0x000fe200078e0007 */
[----:B------:R-:W-:Y:S01]  /*13e40*/  ULDC UR43, c[0x0][0xc3c] ;  /* 0x00030f00002b7ab9 */ /* 0x000fe20000000800 */
[----:B------:R-:W-:Y:S02]  /*13e50*/  IMAD.MOV.U32 R25, RZ, RZ, RZ ;  /* 0x000000ffff197224 */ /* 0x000fe400078e00ff */
[----:B------:R-:W-:-:S07]  /*13e60*/  IMAD.MOV.U32 R26, RZ, RZ, RZ ;  /* 0x000000ffff1a7224 */ /* 0x000fce00078e00ff */
.L_x_12928:
        /* <DEDUP_REMOVED lines=10> */
.L_x_12921:
[----:B------:R-:W-:Y:S02]  /*13f10*/  ULDC UR4, c[0x0][0xc3c] ;  /* 0x00030f0000047ab9 */ /* 0x000fe40000000800 */
[----:B------:R-:W-:-:S06]  /*13f20*/  UISETP.GE.AND UP0, UPT, UR43, UR4, UPT ;  /* 0x000000042b00728c */ /* 0x000fcc000bf06270 */
[----:B------:R-:W-:-:S13]  /*13f30*/  PLOP3.LUT P0, PT, PT, PT, UP0, 0x80, 0x0 ;  /* 0x000000000000781c */ /* 0x000fda0003f0f008 */
[----:B------:R-:W-:Y:S05]  /*13f40*/  @!P0 BRA `(.L_x_12929) ;  /* 0xffffffbc00788947 */ /* 0x000fea000383ffff */
.L_x_12861:
[----:B01----:R-:W4:Y:S01]  /*13f50*/  LDL.LU R0, [R1+0xc] ;  /* 0x00000c0001007983 */ /* 0x003f220000300800 */
[----:B------:R-:W-:Y:S01]  /*13f60*/  BSSY B0, `(.L_x_12930) ;  /* 0x000000b000007945 */ /* 0x000fe20003800000 */
[----:B--2---:R-:W0:Y:S01]  /*13f70*/  S2R R5, SR_CgaCtaId ;  /* 0x0000000000057919 */ /* 0x004e220000008800 */
[----:B----4-:R-:W-:-:S05]  /*13f80*/  VIADD R0, R0, 0x1 ;  /* 0x0000000100007836 */ /* 0x010fca0000000000 */
        /* <DEDUP_REMOVED lines=8> */
.L_x_12974:
[----:B------:R-:W-:Y:S05]  /*14010*/  BSYNC B0 ;  /* 0x0000000000007941 */ /* 0x000fea0003800000 */
.L_x_12930:
[----:B------:R-:W-:-:S03]  /*14020*/  UMOV UR4, 0xffffffff ;  /* 0xffffffff00047882 */ /* 0x000fc60000000000 */
[----:B------:R-:W-:Y:S05]  /*14030*/  BRA.DIV UR4, `(.L_x_12932) ;  /* 0x00000012042c7947 */ /* 0x000fea000b800000 */
[----:B0-----:R-:W0:Y:S02]  /*14040*/  S2R R0, SR_TID.X ;  /* 0x0000000000007919 */ /* 0x001e240000002100 */
[----:B0-----:R-:W-:-:S04]  /*14050*/  SHF.R.U32.HI R0, RZ, 0x5, R0 ;  /* 0x00000005ff007819 */ /* 0x001fc80000011600 */
[----:B------:R-:W-:-:S05]  /*14060*/  LOP3.LUT R0, R0, 0x3, RZ, 0xc0, !PT ;  /* 0x0000000300007812 */ /* 0x000fca00078ec0ff */
[----:B------:R0:W1:Y:S02]  /*14070*/  SHFL.IDX PT, R14, R0, RZ, 0x1f ;  /* 0x00001fff000e7589 */ /* 0x00006400000e0000 */
.L_x_12977:
[----:B-1----:R-:W-:Y:S01]  /*14080*/  ISETP.NE.AND P0, PT, R14, RZ, PT ;  /* 0x000000ff0e00720c */ /* 0x002fe20003f05270 */
[----:B------:R-:W-:-:S12]  /*14090*/  BSSY B0, `(.L_x_12933) ;  /* 0x000002b000007945 */ /* 0x000fd80003800000 */
[----:B------:R-:W-:Y:S05]  /*140a0*/  @P0 BRA `(.L_x_12934) ;  /* 0x0000000000a40947 */ /* 0x000fea0003800000 */
[----:B------:R-:W-:-:S03]  /*140b0*/  UMOV UR4, 0xffffffff ;  /* 0xffffffff00047882 */ /* 0x000fc60000000000 */
[----:B------:R-:W-:Y:S05]  /*140c0*/  BRA.DIV UR4, `(.L_x_12935) ;  /* 0x00000012043c7947 */ /* 0x000fea000b800000 */
[----:B------:R-:W-:-:S13]  /*140d0*/  ELECT P6, URZ, PT ;  /* 0x00000000003f782f */ /* 0x000fda00038c0000 */
.L_x_12980:
[----:B------:R-:W-:Y:S05]  /*140e0*/  @!P6 BRA `(.L_x_12934) ;  /* 0x000000000094e947 */ /* 0x000fea0003800000 */
[----:B------:R-:W-:-:S06]  /*140f0*/  ULOP3.LUT UR4, UR38, 0x2, URZ, 0xfc, !UPT ;  /* 0x0000000226047892 */ /* 0x000fcc000f8efc3f */
[----:B0-----:R-:W-:-:S05]  /*14100*/  IMAD.U32 R0, RZ, RZ, UR4 ;  /* 0x00000004ff007e24 */ /* 0x001fca000f8e00ff */
[----:B------:R-:W-:-:S13]  /*14110*/  ISETP.NE.AND P0, PT, R0, 0x3, PT ;  /* 0x000000030000780c */ /* 0x000fda0003f05270 */
[----:B------:R-:W-:Y:S05]  /*14120*/  @!P0 BRA `(.L_x_12936) ;  /* 0x0000000000048947 */ /* 0x000fea0003800000 */
[----:B------:R-:W-:Y:S01]  /*14130*/  BPT.TRAP 0x1 ;  /* 0x000000040000795c */ /* 0x000fe20000300000 */
.L_x_12936:
        /* <DEDUP_REMOVED lines=12> */
.L_x_12981:
[----:B------:R-:W1:Y:S02]  /*14200*/  SYNCS.PHASECHK.TRANS64.TRYWAIT P1, [R3+URZ], R0 ;  /* 0x00000000030075a7 */ /* 0x000e64000802017f */
[----:B-1----:R-:W-:Y:S05]  /*14210*/  @!P1 BRA `(.L_x_12938) ;  /* 0x00000010001c9947 */ /* 0x002fea0003800000 */
.L_x_12982:
[----:B------:R-:W-:Y:S05]  /*14220*/  @!P0 BRA `(.L_x_12939) ;  /* 0x0000000000048947 */ /* 0x000fea0003800000 */
[----:B------:R-:W-:Y:S01]  /*14230*/  BPT.TRAP 0x1 ;  /* 0x000000040000795c */ /* 0x000fe20000300000 */
.L_x_12939:
[----:B-1----:R-:W-:-:S04]  /*14240*/  IMAD R3, R18, 0x8, R7 ;  /* 0x0000000812037824 */ /* 0x002fc800078e0207 */
[----:B------:R-:W1:Y:S02]  /*14250*/  SYNCS.PHASECHK.TRANS64.TRYWAIT P1, [R3+URZ+0x13260], R4 ;  /* 0x01326004030075a7 */ /* 0x000e64000802017f */
[----:B-1----:R-:W-:Y:S05]  /*14260*/  @!P1 BRA `(.L_x_12940) ;  /* 0x00000010001c9947 */ /* 0x002fea0003800000 */
.L_x_12983:
[----:B------:R-:W-:Y:S05]  /*14270*/  @!P0 BRA `(.L_x_12941) ;  /* 0x0000000000048947 */ /* 0x000fea0003800000 */
[----:B------:R-:W-:Y:S01]  /*14280*/  BPT.TRAP 0x1 ;  /* 0x000000040000795c */ /* 0x000fe20000300000 */
.L_x_12941:
[----:B0-----:R-:W-:-:S04]  /*14290*/  IMAD R5, R6, 0x8, R7 ;  /* 0x0000000806057824 */ /* 0x001fc800078e0207 */
[----:B------:R-:W0:Y:S02]  /*142a0*/  SYNCS.PHASECHK.TRANS64.TRYWAIT P1, [R5+URZ+0x13260], R0 ;  /* 0x01326000050075a7 */ /* 0x000e24000802017f */
[----:B0-----:R-:W-:Y:S05]  /*142b0*/  @!P1 BRA `(.L_x_12942) ;  /* 0x00000010001c9947 */ /* 0x001fea0003800000 */
.L_x_12984:
[----:B------:R-:W-:Y:S05]  /*142c0*/  @!P0 BRA `(.L_x_12943) ;  /* 0x0000000000048947 */ /* 0x000fea0003800000 */
[----:B------:R-:W-:Y:S01]  /*142d0*/  BPT.TRAP 0x1 ;  /* 0x000000040000795c */ /* 0x000fe20000300000 */
.L_x_12943:
[----:B------:R-:W2:Y:S02]  /*142e0*/  SYNCS.PHASECHK.TRANS64.TRYWAIT P0, [R3+URZ+0x13280], R4 ;  /* 0x01328004030075a7 */ /* 0x000ea4000800017f */
[----:B--2---:R-:W-:Y:S05]  /*142f0*/  @!P0 BRA `(.L_x_12944) ;  /* 0x0000001000208947 */ /* 0x004fea0003800000 */
.L_x_12945:
[----:B----4-:R4:W0:Y:S02]  /*14300*/  SYNCS.PHASECHK.TRANS64.TRYWAIT P0, [R5+URZ+0x13280], R0 ;  /* 0x01328000050075a7 */ /* 0x010824000800017f */
[----:B0-----:R-:W-:Y:S05]  /*14310*/  @!P0 NANOSLEEP.SYNCS 0x989680 ;  /* 0x009896800000895d */ /* 0x001fea0003900000 */
[----:B------:R-:W0:Y:S02]  /*14320*/  @!P0 SYNCS.PHASECHK.TRANS64 P0, [R5+URZ+0x13280], R0 ;  /* 0x01328000050085a7 */ /* 0x000e24000800007f */
[----:B0-----:R-:W-:Y:S05]  /*14330*/  @!P0 BRA `(.L_x_12945) ;  /* 0xfffffffc00f08947 */ /* 0x001fea000383ffff */
.L_x_12934:
[----:B------:R-:W-:Y:S05]  /*14340*/  BSYNC B0 ;  /* 0x0000000000007941 */ /* 0x000fea0003800000 */
.L_x_12933:
[----:B------:R-:W-:Y:S05]  /*14350*/  EXIT ;  /* 0x000000000000794d */ /* 0x000fea0003800000 */
.L_x_12809:
[----:B0-----:R-:W-:-:S04]  /*14360*/  IMAD.U32 R3, RZ, RZ, UR45 ;  /* 0x0000002dff037e24 */ /* 0x001fc8000f8e00ff */
[----:B------:R0:W1:Y:S03]  /*14370*/  SYNCS.PHASECHK.TRANS64.TRYWAIT P0, [R3+URZ+0x13200], R2 ;  /* 0x01320002030075a7 */ /* 0x000066000800017f */
[----:B-1----:R-:W-:Y:S05]  /*14380*/  @!P0 NANOSLEEP.SYNCS 0x989680 ;  /* 0x009896800000895d */ /* 0x002fea0003900000 */
[----:B------:R-:W1:Y:S02]  /*14390*/  @!P0 SYNCS.PHASECHK.TRANS64 P0, [R3+URZ+0x13200], R2 ;  /* 0x01320002030085a7 */ /* 0x000e64000800007f */
[----:B-1----:R-:W-:Y:S05]  /*143a0*/  @!P0 BRA `(.L_x_12809) ;  /* 0xfffffffc00ec8947 */ /* 0x002fea000383ffff */
[----:B------:R-:W-:Y:S05]  /*143b0*/  BRA `(.L_x_12946) ;  /* 0xfffffed8008c7947 */ /* 0x000fea000383ffff */
.L_x_12813:
[----:B-1----:R1:W2:Y:S02]  /*143c0*/  SYNCS.PHASECHK.TRANS64.TRYWAIT P0, [R2+URZ+0x13230], R3 ;  /* 0x01323003020075a7 */ /* 0x0022a4000800017f */
[----:B--2---:R-:W-:Y:S05]  /*143d0*/  @!P0 NANOSLEEP.SYNCS 0x989680 ;  /* 0x009896800000895d */ /* 0x004fea0003900000 */
[----:B------:R-:W2:Y:S02]  /*143e0*/  @!P0 SYNCS.PHASECHK.TRANS64 P0, [R2+URZ+0x13230], R3 ;  /* 0x01323003020085a7 */ /* 0x000ea4000800007f */
[----:B--2---:R-:W-:Y:S05]  /*143f0*/  @!P0 BRA `(.L_x_12813) ;  /* 0xfffffffc00f08947 */ /* 0x004fea000383ffff */
[----:B------:R-:W-:Y:S05]  /*14400*/  BRA `(.L_x_12812) ;  /* 0xfffffed800a87947 */ /* 0x000fea000383ffff */
.L_x_12818:
[----:B-1----:R-:W-:-:S04]  /*14410*/  IMAD.U32 R8, RZ, RZ, UR21 ;  /* 0x00000015ff087e24 */ /* 0x002fc8000f8e00ff */
[----:B------:R1:W2:Y:S03]  /*14420*/  SYNCS.PHASECHK.TRANS64.TRYWAIT P3, [R8+URZ+0x13230], R7 ;  /* 0x01323007080075a7 */ /* 0x0002a6000806017f */
[----:B--2---:R-:W-:Y:S05]  /*14430*/  @!P3 NANOSLEEP.SYNCS 0x989680 ;  /* 0x009896800000b95d */ /* 0x004fea0003900000 */
[----:B------:R-:W2:Y:S02]  /*14440*/  @!P3 SYNCS.PHASECHK.TRANS64 P3, [R8+URZ+0x13230], R7 ;  /* 0x013230070800b5a7 */ /* 0x000ea4000806007f */
[----:B--2---:R-:W-:Y:S05]  /*14450*/  @!P3 BRA `(.L_x_12818) ;  /* 0xfffffffc00ecb947 */ /* 0x004fea000383ffff */
[----:B------:R-:W-:Y:S05]  /*14460*/  BRA `(.L_x_12817) ;  /* 0xffffff0c00e87947 */ /* 0x000fea000383ffff */
.L_x_12822:
[----:B-1----:R-:W-:-:S04]  /*14470*/  IMAD.U32 R8, RZ, RZ, UR11 ;  /* 0x0000000bff087e24 */ /* 0x002fc8000f8e00ff */
[----:B------:R1:W2:Y:S03]  /*14480*/  SYNCS.PHASECHK.TRANS64.TRYWAIT P3, [R8+URZ+0x13250], R7 ;  /* 0x01325007080075a7 */ /* 0x0002a6000806017f */
[----:B--2---:R-:W-:Y:S05]  /*14490*/  @!P3 NANOSLEEP.SYNCS 0x989680 ;  /* 0x009896800000b95d */ /* 0x004fea0003900000 */
[----:B------:R-:W2:Y:S02]  /*144a0*/  @!P3 SYNCS.PHASECHK.TRANS64 P3, [R8+URZ+0x13250], R7 ;  /* 0x013250070800b5a7 */ /* 0x000ea4000806007f */
[----:B--2---:R-:W-:Y:S05]  /*144b0*/  @!P3 BRA `(.L_x_12822) ;  /* 0xfffffffc00ecb947 */ /* 0x004fea000383ffff */
[----:B------:R-:W-:Y:S05]  /*144c0*/  BRA `(.L_x_12821) ;  /* 0xffffff1000f47947 */ /* 0x000fea000383ffff */
.L_x_12829:
[----:B-1----:R-:W-:-:S04]  /*144d0*/  IMAD.U32 R8, RZ, RZ, UR6 ;  /* 0x00000006ff087e24 */ /* 0x002fc8000f8e00ff */
[----:B------:R1:W2:Y:S03]  /*144e0*/  SYNCS.PHASECHK.TRANS64.TRYWAIT P2, [R8+URZ+0x13230], R7 ;  /* 0x01323007080075a7 */ /* 0x0002a6000804017f */
[----:B--2---:R-:W-:Y:S05]  /*144f0*/  @!P2 NANOSLEEP.SYNCS 0x989680 ;  /* 0x009896800000a95d */ /* 0x004fea0003900000 */
[----:B------:R-:W2:Y:S02]  /*14500*/  @!P2 SYNCS.PHASECHK.TRANS64 P2, [R8+URZ+0x13230], R7 ;  /* 0x013230070800a5a7 */ /* 0x000ea4000804007f */
[----:B--2---:R-:W-:Y:S05]  /*14510*/  @!P2 BRA `(.L_x_12829) ;  /* 0xfffffffc00eca947 */ /* 0x004fea000383ffff */
[----:B------:R-:W-:Y:S05]  /*14520*/  BRA `(.L_x_12828) ;  /* 0xffffff4400b07947 */ /* 0x000fea000383ffff */
.L_x_12833:
[----:B-1----:R-:W-:-:S04]  /*14530*/  IMAD.U32 R8, RZ, RZ, UR11 ;  /* 0x0000000bff087e24 */ /* 0x002fc8000f8e00ff */
[----:B------:R1:W2:Y:S03]  /*14540*/  SYNCS.PHASECHK.TRANS64.TRYWAIT P2, [R8+URZ+0x13250], R7 ;  /* 0x01325007080075a7 */ /* 0x0002a6000804017f */
[----:B--2---:R-:W-:Y:S05]  /*14550*/  @!P2 NANOSLEEP.SYNCS 0x989680 ;  /* 0x009896800000a95d */ /* 0x004fea0003900000 */
[----:B------:R-:W2:Y:S02]  /*14560*/  @!P2 SYNCS.PHASECHK.TRANS64 P2, [R8+URZ+0x13250], R7 ;  /* 0x013250070800a5a7 */ /* 0x000ea4000804007f */
[----:B--2---:R-:W-:Y:S05]  /*14570*/  @!P2 BRA `(.L_x_12833) ;  /* 0xfffffffc00eca947 */ /* 0x004fea000383ffff */
[----:B------:R-:W-:Y:S05]  /*14580*/  BRA `(.L_x_12832) ;  /* 0xffffff4800bc7947 */ /* 0x000fea000383ffff */
.L_x_12839:
[----:B-1----:R-:W-:-:S04]  /*14590*/  IMAD.U32 R5, RZ, RZ, UR5 ;  /* 0x00000005ff057e24 */ /* 0x002fc8000f8e00ff */
[----:B------:R1:W2:Y:S03]  /*145a0*/  SYNCS.PHASECHK.TRANS64.TRYWAIT P0, [R5+URZ+0x13250], R0 ;  /* 0x01325000050075a7 */ /* 0x0002a6000800017f */
[----:B--2---:R-:W-:Y:S05]  /*145b0*/  @!P0 NANOSLEEP.SYNCS 0x989680 ;  /* 0x009896800000895d */ /* 0x004fea0003900000 */
[----:B------:R-:W2:Y:S02]  /*145c0*/  @!P0 SYNCS.PHASECHK.TRANS64 P0, [R5+URZ+0x13250], R0 ;  /* 0x01325000050085a7 */ /* 0x000ea4000800007f */
[----:B--2---:R-:W-:Y:S05]  /*145d0*/  @!P0 BRA `(.L_x_12839) ;  /* 0xfffffffc00ec8947 */ /* 0x004fea000383ffff */
[----:B------:R-:W-:Y:S05]  /*145e0*/  BRA `(.L_x_12838) ;  /* 0xffffff70007c7947 */ /* 0x000fea000383ffff */
.L_x_12877:
[----:B------:R-:W-:Y:S02]  /*145f0*/  IMAD.MOV.U32 R13, RZ, RZ, R20 ;  /* 0x000000ffff0d7224 */ /* 0x000fe400078e0014 */
[----:B------:R-:W-:Y:S02]  /*14600*/  IMAD.MOV.U32 R12, RZ, RZ, RZ ;  /* 0x000000ffff0c7224 */ /* 0x000fe400078e00ff */
[----:B------:R-:W-:Y:S02]  /*14610*/  IMAD.MOV.U32 R11, RZ, RZ, 0x1f ;  /* 0x0000001fff0b7424 */ /* 0x000fe400078e00ff */
[----:B------:R-:W-:-:S07]  /*14620*/  IMAD.MOV.U32 R15, RZ, RZ, -0x1 ;  /* 0xffffffffff0f7424 */ /* 0x000fce00078e00ff */
[----:B012---:R-:W-:Y:S05]  /*14630*/  WARPSYNC.COLLECTIVE R15, `(.L_x_12947) ;  /* 0x000000000f087348 */ /* 0x007fea0003c00000 */
[----:B------:R3:W4:Y:S02]  /*14640*/  SHFL.IDX P6, R14, R13, R12, R11 ;  /* 0x0000000c0d0e7389 */ /* 0x00072400000c000b */
[----:B01234-:R-:W-:Y:S01]  /*14650*/  ENDCOLLECTIVE ;  /* 0x000000000000791b */ /* 0x01ffe20003800000 */
.L_x_12947:
[----:B------:R-:W-:Y:S05]  /*14660*/  BRA `(.L_x_12948) ;  /* 0xffffffc400d87947 */ /* 0x000fea000383ffff */
.L_x_12879:
[----:B------:R-:W-:Y:S01]  /*14670*/  BSSY B0, `(.L_x_12949) ;  /* 0x0000006000007945 */ /* 0x000fe20003800000 */
[----:B------:R-:W-:-:S07]  /*14680*/  IMAD.MOV.U32 R15, RZ, RZ, -0x1 ;  /* 0xffffffffff0f7424 */ /* 0x000fce00078e00ff */
[----:B0123--:R-:W-:Y:S05]  /*14690*/  WARPSYNC.COLLECTIVE R15, `(.L_x_12950) ;  /* 0x000000000f0c7348 */ /* 0x00ffea0003c00000 */
[----:B------:R-:W-:Y:S02]  /*146a0*/  ELECT P6, UR62, PT ;  /* 0x00000000003e782f */ /* 0x000fe400038c0000 */
[----:B------:R-:W-:Y:S01]  /*146b0*/  MOV R14, UR62 ;  /* 0x0000003e000e7c02 */ /* 0x000fe20008000f00 */
[----:B0123--:R-:W-:Y:S10]  /*146c0*/  ENDCOLLECTIVE ;  /* 0x000000000000791b */ /* 0x00fff40003800000 */
.L_x_12950:
[----:B------:R-:W-:Y:S05]  /*146d0*/  BSYNC B0 ;  /* 0x0000000000007941 */ /* 0x000fea0003800000 */
.L_x_12949:
[----:B------:R-:W-:Y:S05]  /*146e0*/  BRA `(.L_x_12951) ;  /* 0xffffffc400dc7947 */ /* 0x000fea000383ffff */
.L_x_12881:
[----:B----4-:R4:W0:Y:S02]  /*146f0*/  SYNCS.PHASECHK.TRANS64.TRYWAIT P0, [R2+URZ+0x13280], R3 ;  /* 0x01328003020075a7 */ /* 0x010824000800017f */
[----:B0-----:R-:W-:Y:S05]  /*14700*/  @!P0 NANOSLEEP.SYNCS 0x989680 ;  /* 0x009896800000895d */ /* 0x001fea0003900000 */
[----:B------:R-:W0:Y:S02]  /*14710*/  @!P0 SYNCS.PHASECHK.TRANS64 P0, [R2+URZ+0x13280], R3 ;  /* 0x01328003020085a7 */ /* 0x000e24000800007f */
[----:B0-----:R-:W-:Y:S05]  /*14720*/  @!P0 BRA `(.L_x_12881) ;  /* 0xfffffffc00f08947 */ /* 0x001fea000383ffff */
[----:B------:R-:W-:Y:S05]  /*14730*/  BRA `(.L_x_12952) ;  /* 0xffffffc800387947 */ /* 0x000fea000383ffff */
.L_x_12883:
[----:B0-----:R0:W2:Y:S02]  /*14740*/  SYNCS.PHASECHK.TRANS64.TRYWAIT P0, [R2+URZ+0x13240], R3 ;  /* 0x01324003020075a7 */ /* 0x0010a4000800017f */
[----:B--2---:R-:W-:Y:S05]  /*14750*/  @!P0 NANOSLEEP.SYNCS 0x989680 ;  /* 0x009896800000895d */ /* 0x004fea0003900000 */
[----:B------:R-:W2:Y:S02]  /*14760*/  @!P0 SYNCS.PHASECHK.TRANS64 P0, [R2+URZ+0x13240], R3 ;  /* 0x01324003020085a7 */ /* 0x000ea4000800007f */
[----:B--2---:R-:W-:Y:S05]  /*14770*/  @!P0 BRA `(.L_x_12883) ;  /* 0xfffffffc00f08947 */ /* 0x004fea000383ffff */
[----:B------:R-:W-:Y:S05]  /*14780*/  BRA `(.L_x_12953) ;  /* 0xffffffc800887947 */ /* 0x000fea000383ffff */
.L_x_12887:
        /* <DEDUP_REMOVED lines=9> */
.L_x_12954:
[----:B------:R-:W-:Y:S01]  /*14820*/  ISETP.GE.AND P1, PT, R25, R7, PT ;  /* 0x000000071900720c */ /* 0x000fe20003f26270 */
[----:B------:R-:W-:Y:S02]  /*14830*/  IMAD.MOV.U32 R13, RZ, RZ, R0 ;  /* 0x000000ffff0d7224 */ /* 0x000fe400078e0000 */
[----:B------:R-:W-:-:S10]  /*14840*/  IMAD.MOV.U32 R2, RZ, RZ, R14 ;  /* 0x000000ffff027224 */ /* 0x000fd400078e000e */
[----:B------:R-:W-:Y:S05]  /*14850*/  WARPSYNC.COLLECTIVE R15, `(.L_x_12955) ;  /* 0x000000000f087348 */ /* 0x000fea0003c00000 */
[----:B------:R0:W1:Y:S02]  /*14860*/  SHFL.IDX P6, R14, R13, R12, R11 ;  /* 0x0000000c0d0e7389 */ /* 0x00006400000c000b */
[----:B01----:R-:W-:Y:S01]  /*14870*/  ENDCOLLECTIVE ;  /* 0x000000000000791b */ /* 0x003fe20003800000 */
.L_x_12955:
[----:B------:R-:W-:Y:S02]  /*14880*/  IMAD.MOV.U32 R13, RZ, RZ, R5 ;  /* 0x000000ffff0d7224 */ /* 0x000fe400078e0005 */
[----:B------:R-:W-:Y:S02]  /*14890*/  IMAD.MOV.U32 R12, RZ, RZ, 0x1 ;  /* 0x00000001ff0c7424 */ /* 0x000fe400078e00ff */
[----:B------:R-:W-:-:S07]  /*148a0*/  IMAD.MOV.U32 R3, RZ, RZ, R14 ;  /* 0x000000ffff037224 */ /* 0x000fce00078e000e */
[----:B------:R-:W-:Y:S05]  /*148b0*/  WARPSYNC.COLLECTIVE R15, `(.L_x_12956) ;  /* 0x000000000f087348 */ /* 0x000fea0003c00000 */
[----:B------:R0:W1:Y:S02]  /*148c0*/  SHFL.IDX P6, R14, R13, R12, R11 ;  /* 0x0000000c0d0e7389 */ /* 0x00006400000c000b */
[----:B01----:R-:W-:Y:S01]  /*148d0*/  ENDCOLLECTIVE ;  /* 0x000000000000791b */ /* 0x003fe20003800000 */
.L_x_12956:
[----:B------:R-:W-:-:S05]  /*148e0*/  @!P1 IADD3 R8, P2, R10, R3, RZ ;  /* 0x000000030a089210 */ /* 0x000fca0007f5e0ff */
[----:B------:R-:W-:Y:S02]  /*148f0*/  @!P1 IMAD.X R3, RZ, RZ, R2, P2 ;  /* 0x000000ffff039224 */ /* 0x000fe400010e0602 */
        /* <DEDUP_REMOVED lines=8> */
[----:B0-----:R-:W-:-:S12]  /*14980*/  IMAD.MOV.U32 R2, RZ, RZ, R14 ;  /* 0x000000ffff027224 */ /* 0x001fd800078e000e */
[----:B------:R-:W-:Y:S05]  /*14990*/  WARPSYNC.COLLECTIVE R15, `(.L_x_12957) ;  /* 0x000000000f087348 */ /* 0x000fea0003c00000 */
[----:B------:R0:W1:Y:S02]  /*149a0*/  SHFL.IDX P6, R14, R13, R12, R11 ;  /* 0x0000000c0d0e7389 */ /* 0x00006400000c000b */
[----:B01----:R-:W-:Y:S01]  /*149b0*/  ENDCOLLECTIVE ;  /* 0x000000000000791b */ /* 0x003fe20003800000 */
.L_x_12957:
[----:B------:R-:W-:Y:S02]  /*149c0*/  IMAD.MOV.U32 R13, RZ, RZ, R5 ;  /* 0x000000ffff0d7224 */ /* 0x000fe400078e0005 */
[----:B------:R-:W-:Y:S01]  /*149d0*/  IMAD.MOV.U32 R12, RZ, RZ, 0x2 ;  /* 0x00000002ff0c7424 */ /* 0x000fe200078e00ff */
[----:B------:R-:W-:-:S13]  /*149e0*/  @!P1 IADD3 R8, P2, R10, R14, RZ ;  /* 0x0000000e0a089210 */ /* 0x000fda0007f5e0ff */
[----:B------:R-:W-:Y:S05]  /*149f0*/  WARPSYNC.COLLECTIVE R15, `(.L_x_12958) ;  /* 0x000000000f087348 */ /* 0x000fea0003c00000 */
[----:B------:R0:W1:Y:S02]  /*14a00*/  SHFL.IDX P6, R14, R13, R12, R11 ;  /* 0x0000000c0d0e7389 */ /* 0x00006400000c000b */
[----:B01----:R-:W-:Y:S01]  /*14a10*/  ENDCOLLECTIVE ;  /* 0x000000000000791b */ /* 0x003fe20003800000 */
.L_x_12958:
[----:B------:R-:W-:Y:S02]  /*14a20*/  @!P1 IMAD.X R3, RZ, RZ, R2, P2 ;  /* 0x000000ffff039224 */ /* 0x000fe400010e0602 */
[----:B------:R-:W-:Y:S02]  /*14a30*/  @!P1 IMAD.MOV.U32 R2, RZ, RZ, R8 ;  /* 0x000000ffff029224 */ /* 0x000fe400078e0008 */
[----:B------:R-:W-:-:S03]  /*14a40*/  VIADD R8, R25, 0x40 ;  /* 0x0000004019087836 */ /* 0x000fc60000000000 */
[----:B------:R-:W-:Y:S01]  /*14a50*/  @!PT LDS RZ, [RZ] ;  /* 0x00000000fffff984 */ /* 0x000fe20000000800 */
[----:B------:R-:W-:Y:S01]  /*14a60*/  @!PT LDS RZ, [RZ] ;  /* 0x00000000fffff984 */ /* 0x000fe20000000800 */
[----:B------:R-:W-:Y:S01]  /*14a70*/  @!PT LDS RZ, [RZ] ;  /* 0x00000000fffff984 */ /* 0x000fe20000000800 */
[----:B------:R0:W-:Y:S02]  /*14a80*/  @!P1 LDGSTS.E.BYPASS.LTC128B.128 [R9+0xb800], desc[UR52][R2.64], !P0 ;  /* 0x0b80000002099fae */ /* 0x0001e4000c101d74 */
[----:B------:R-:W-:Y:S01]  /*14a90*/  ISETP.GE.AND P1, PT, R8, R7, PT ;  /* 0x000000070800720c */ /* 0x000fe20003f26270 */
[----:B------:R-:W-:Y:S02]  /*14aa0*/  IMAD.MOV.U32 R13, RZ, RZ, R0 ;  /* 0x000000ffff0d7224 */ /* 0x000fe400078e0000 */
[----:B0-----:R-:W-:-:S10]  /*14ab0*/  IMAD.MOV.U32 R2, RZ, RZ, R14 ;  /* 0x000000ffff027224 */ /* 0x001fd400078e000e */
[----:B------:R-:W-:Y:S05]  /*14ac0*/  WARPSYNC.COLLECTIVE R15, `(.L_x_12959) ;  /* 0x000000000f087348 */ /* 0x000fea0003c00000 */
[----:B------:R0:W1:Y:S02]  /*14ad0*/  SHFL.IDX P6, R14, R13, R12, R11 ;  /* 0x0000000c0d0e7389 */ /* 0x00006400000c000b */
[----:B01----:R-:W-:Y:S01]  /*14ae0*/  ENDCOLLECTIVE ;  /* 0x000000000000791b */ /* 0x003fe20003800000 */
.L_x_12959:
[----:B------:R-:W-:Y:S02]  /*14af0*/  IMAD.MOV.U32 R13, RZ, RZ, R5 ;  /* 0x000000ffff0d7224 */ /* 0x000fe400078e0005 */
[----:B------:R-:W-:Y:S01]  /*14b00*/  IMAD.MOV.U32 R12, RZ, RZ, 0x3 ;  /* 0x00000003ff0c7424 */ /* 0x000fe200078e00ff */
[----:B------:R-:W-:-:S13]  /*14b10*/  @!P1 IADD3 R8, P2, R10, R14, RZ ;  /* 0x0000000e0a089210 */ /* 0x000fda0007f5e0ff */
[----:B------:R-:W-:Y:S05]  /*14b20*/  WARPSYNC.COLLECTIVE R15, `(.L_x_12960) ;  /* 0x000000000f087348 */ /* 0x000fea0003c00000 */
[----:B------:R0:W1:Y:S02]  /*14b30*/  SHFL.IDX P6, R14, R13, R12, R11 ;  /* 0x0000000c0d0e7389 */ /* 0x00006400000c000b */
[----:B01----:R-:W-:Y:S01]  /*14b40*/  ENDCOLLECTIVE ;  /* 0x000000000000791b */ /* 0x003fe20003800000 */
.L_x_12960:
        /* <DEDUP_REMOVED lines=13> */
.L_x_12961:
[----:B------:R-:W-:Y:S02]  /*14c20*/  IMAD.MOV.U32 R13, RZ, RZ, R6 ;  /* 0x000000ffff0d7224 */ /* 0x000fe400078e0006 */
[----:B------:R-:W-:Y:S02]  /*14c30*/  IMAD.MOV.U32 R12, RZ, RZ, RZ ;  /* 0x000000ffff0c7224 */ /* 0x000fe400078e00ff */
[----:B------:R-:W-:-:S07]  /*14c40*/  IMAD.MOV.U32 R2, RZ, RZ, R14 ;  /* 0x000000ffff027224 */ /* 0x000fce00078e000e */
[----:B------:R-:W-:Y:S05]  /*14c50*/  WARPSYNC.COLLECTIVE R15, `(.L_x_12962) ;  /* 0x000000000f087348 */ /* 0x000fea0003c00000 */
[----:B------:R0:W1:Y:S02]  /*14c60*/  SHFL.IDX P6, R14, R13, R12, R11 ;  /* 0x0000000c0d0e7389 */ /* 0x00006400000c000b */
[----:B01----:R-:W-:Y:S01]  /*14c70*/  ENDCOLLECTIVE ;  /* 0x000000000000791b */ /* 0x003fe20003800000 */
.L_x_12962:
        /* <DEDUP_REMOVED lines=11> */
.L_x_12963:
        /* <DEDUP_REMOVED lines=8> */
.L_x_12964:
        /* <DEDUP_REMOVED lines=11> */
.L_x_12965:
[----:B------:R-:W-:Y:S05]  /*14e60*/  BRA `(.L_x_12966) ;  /* 0xffffffcc00747947 */ /* 0x000fea000383ffff */
.L_x_12890:
[----:B0-----:R0:W1:Y:S02]  /*14e70*/  SYNCS.PHASECHK.TRANS64.TRYWAIT P0, [R16+URZ+0x13220], R3 ;  /* 0x01322003100075a7 */ /* 0x001064000800017f */
[----:B-1----:R-:W-:Y:S05]  /*14e80*/  @!P0 NANOSLEEP.SYNCS 0x989680 ;  /* 0x009896800000895d */ /* 0x002fea0003900000 */
[----:B------:R-:W1:Y:S02]  /*14e90*/  @!P0 SYNCS.PHASECHK.TRANS64 P0, [R16+URZ+0x13220], R3 ;  /* 0x01322003100085a7 */ /* 0x000e64000800007f */
[----:B-1----:R-:W-:Y:S05]  /*14ea0*/  @!P0 BRA `(.L_x_12890) ;  /* 0xfffffffc00f08947 */ /* 0x002fea000383ffff */
[----:B------:R-:W-:Y:S05]  /*14eb0*/  BRA `(.L_x_12967) ;  /* 0xffffffcc00dc7947 */ /* 0x000fea000383ffff */
.L_x_12896:
[----:B0-----:R0:W2:Y:S02]  /*14ec0*/  SYNCS.PHASECHK.TRANS64.TRYWAIT P0, [R9+URZ+0x13280], R2 ;  /* 0x01328002090075a7 */ /* 0x0010a4000800017f */
[----:B--2---:R-:W-:Y:S05]  /*14ed0*/  @!P0 NANOSLEEP.SYNCS 0x989680 ;  /* 0x009896800000895d */ /* 0x004fea0003900000 */
[----:B------:R-:W2:Y:S02]  /*14ee0*/  @!P0 SYNCS.PHASECHK.TRANS64 P0, [R9+URZ+0x13280], R2 ;  /* 0x01328002090085a7 */ /* 0x000ea4000800007f */
[----:B--2---:R-:W-:Y:S05]  /*14ef0*/  @!P0 BRA `(.L_x_12896) ;  /* 0xfffffffc00f08947 */ /* 0x004fea000383ffff */
[----:B------:R-:W-:Y:S05]  /*14f00*/  BRA `(.L_x_12968) ;  /* 0xffffffd000787947 */ /* 0x000fea000383ffff */
.L_x_12901:
[----:B-1----:R1:W2:Y:S02]  /*14f10*/  SYNCS.PHASECHK.TRANS64.TRYWAIT P0, [R9+URZ+0x13240], R2 ;  /* 0x01324002090075a7 */ /* 0x0022a4000800017f */
[----:B--2---:R-:W-:Y:S05]  /*14f20*/  @!P0 NANOSLEEP.SYNCS 0x989680 ;  /* 0x009896800000895d */ /* 0x004fea0003900000 */
[----:B------:R-:W2:Y:S02]  /*14f30*/  @!P0 SYNCS.PHASECHK.TRANS64 P0, [R9+URZ+0x13240], R2 ;  /* 0x01324002090085a7 */ /* 0x000ea4000800007f */
[----:B--2---:R-:W-:Y:S05]  /*14f40*/  @!P0 BRA `(.L_x_12901) ;  /* 0xfffffffc00f08947 */ /* 0x004fea000383ffff */
[----:B------:R-:W-:Y:S05]  /*14f50*/  BRA `(.L_x_12969) ;  /* 0xffffffd000f47947 */ /* 0x000fea000383ffff */
.L_x_12907:
[----:B0-----:R0:W1:Y:S02]  /*14f60*/  SYNCS.PHASECHK.TRANS64.TRYWAIT P0, [R3+URZ+0x13270], R2 ;  /* 0x01327002030075a7 */ /* 0x001064000800017f */
[----:B-1----:R-:W-:Y:S05]  /*14f70*/  @!P0 NANOSLEEP.SYNCS 0x989680 ;  /* 0x009896800000895d */ /* 0x002fea0003900000 */
[----:B------:R-:W1:Y:S02]  /*14f80*/  @!P0 SYNCS.PHASECHK.TRANS64 P0, [R3+URZ+0x13270], R2 ;  /* 0x01327002030085a7 */ /* 0x000e64000800007f */
[----:B-1----:R-:W-:Y:S05]  /*14f90*/  @!P0 BRA `(.L_x_12907) ;  /* 0xfffffffc00f08947 */ /* 0x002fea000383ffff */
[----:B------:R-:W-:Y:S05]  /*14fa0*/  BRA `(.L_x_12970) ;  /* 0xffffffd400907947 */ /* 0x000fea000383ffff */
.L_x_12909:
[----:B0-----:R0:W1:Y:S02]  /*14fb0*/  SYNCS.PHASECHK.TRANS64.TRYWAIT P0, [R3+URZ+0x13260], R2 ;  /* 0x01326002030075a7 */ /* 0x001064000800017f */
[----:B-1----:R-:W-:Y:S05]  /*14fc0*/  @!P0 NANOSLEEP.SYNCS 0x989680 ;  /* 0x009896800000895d */ /* 0x002fea0003900000 */
[----:B------:R-:W1:Y:S02]  /*14fd0*/  @!P0 SYNCS.PHASECHK.TRANS64 P0, [R3+URZ+0x13260], R2 ;  /* 0x01326002030085a7 */ /* 0x000e64000800007f */
[----:B-1----:R-:W-:Y:S05]  /*14fe0*/  @!P0 BRA `(.L_x_12909) ;  /* 0xfffffffc00f08947 */ /* 0x002fea000383ffff */
[----:B------:R-:W-:Y:S05]  /*14ff0*/  BRA `(.L_x_12971) ;  /* 0xffffffd400987947 */ /* 0x000fea000383ffff */
.L_x_12916:
[----:B0-----:R0:W1:Y:S02]  /*15000*/  SYNCS.PHASECHK.TRANS64.TRYWAIT P1, [R2+URZ+0x13270], R3 ;  /* 0x01327003020075a7 */ /* 0x001064000802017f */
[----:B-1----:R-:W-:Y:S05]  /*15010*/  @!P1 NANOSLEEP.SYNCS 0x989680 ;  /* 0x009896800000995d */ /* 0x002fea0003900000 */
[----:B------:R-:W1:Y:S02]  /*15020*/  @!P1 SYNCS.PHASECHK.TRANS64 P1, [R2+URZ+0x13270], R3 ;  /* 0x01327003020095a7 */ /* 0x000e64000802007f */
[----:B-1----:R-:W-:Y:S05]  /*15030*/  @!P1 BRA `(.L_x_12916) ;  /* 0xfffffffc00f09947 */ /* 0x002fea000383ffff */
[----:B------:R-:W-:Y:S05]  /*15040*/  BRA `(.L_x_12972) ;  /* 0xffffffd800dc7947 */ /* 0x000fea000383ffff */
.L_x_12918:
[----:B0-----:R0:W1:Y:S02]  /*15050*/  SYNCS.PHASECHK.TRANS64.TRYWAIT P1, [R2+URZ+0x13260], R5 ;  /* 0x01326005020075a7 */ /* 0x001064000802017f */
[----:B-1----:R-:W-:Y:S05]  /*15060*/  @!P1 NANOSLEEP.SYNCS 0x989680 ;  /* 0x009896800000995d */ /* 0x002fea0003900000 */
[----:B------:R-:W1:Y:S02]  /*15070*/  @!P1 SYNCS.PHASECHK.TRANS64 P1, [R2+URZ+0x13260], R5 ;  /* 0x01326005020095a7 */ /* 0x000e64000802007f */
[----:B-1----:R-:W-:Y:S05]  /*15080*/  @!P1 BRA `(.L_x_12918) ;  /* 0xfffffffc00f09947 */ /* 0x002fea000383ffff */
[----:B------:R-:W-:Y:S05]  /*15090*/  BRA `(.L_x_12973) ;  /* 0xffffffd800e47947 */ /* 0x000fea000383ffff */
.L_x_12931:
[----:B0-----:R0:W1:Y:S02]  /*150a0*/  SYNCS.PHASECHK.TRANS64.TRYWAIT P0, [R7+URZ+0x13220], R0 ;  /* 0x01322000070075a7 */ /* 0x001064000800017f */
[----:B-1----:R-:W-:Y:S05]  /*150b0*/  @!P0 NANOSLEEP.SYNCS 0x989680 ;  /* 0x009896800000895d */ /* 0x002fea0003900000 */
[----:B------:R-:W1:Y:S02]  /*150c0*/  @!P0 SYNCS.PHASECHK.TRANS64 P0, [R7+URZ+0x13220], R0 ;  /* 0x01322000070085a7 */ /* 0x000e64000800007f */
[----:B-1----:R-:W-:Y:S05]  /*150d0*/  @!P0 BRA `(.L_x_12931) ;  /* 0xfffffffc00f08947 */ /* 0x002fea000383ffff */
[----:B------:R-:W-:Y:S05]  /*150e0*/  BRA `(.L_x_12974) ;  /* 0xffffffec00c87947 */ /* 0x000fea000383ffff */
.L_x_12932:
        /* <DEDUP_REMOVED lines=8> */
[----:B0--3--:R-:W-:Y:S05]  /*15170*/  WARPSYNC.COLLECTIVE R15, `(.L_x_12976) ;  /* 0x000000000f087348 */ /* 0x009fea0003c00000 */
[----:B------:R1:W2:Y:S02]  /*15180*/  SHFL.IDX P6, R14, R13, R12, R11 ;  /* 0x0000000c0d0e7389 */ /* 0x0002a400000c000b */
[----:B0123--:R-:W-:Y:S01]  /*15190*/  ENDCOLLECTIVE ;  /* 0x000000000000791b */ /* 0x00ffe20003800000 */
.L_x_12976:
[----:B------:R-:W-:Y:S05]  /*151a0*/  BSYNC B0 ;  /* 0x0000000000007941 */ /* 0x000fea0003800000 */
.L_x_12975:
[----:B------:R-:W-:Y:S05]  /*151b0*/  BRA `(.L_x_12977) ;  /* 0xffffffec00b07947 */ /* 0x000fea000383ffff */
.L_x_12935:
[----:B------:R-:W-:Y:S01]  /*151c0*/  BSSY B1, `(.L_x_12978) ;  /* 0x0000006000017945 */ /* 0x000fe20003800000 */
[----:B------:R-:W-:-:S07]  /*151d0*/  IMAD.MOV.U32 R15, RZ, RZ, -0x1 ;  /* 0xffffffffff0f7424 */ /* 0x000fce00078e00ff */
[----:B0--3--:R-:W-:Y:S05]  /*151e0*/  WARPSYNC.COLLECTIVE R15, `(.L_x_12979) ;  /* 0x000000000f0c7348 */ /* 0x009fea0003c00000 */
[----:B------:R-:W-:Y:S02]  /*151f0*/  ELECT P6, UR62, PT ;  /* 0x00000000003e782f */ /* 0x000fe400038c0000 */
[----:B------:R-:W-:Y:S01]  /*15200*/  MOV R14, UR62 ;  /* 0x0000003e000e7c02 */ /* 0x000fe20008000f00 */
[----:B0--3--:R-:W-:Y:S10]  /*15210*/  ENDCOLLECTIVE ;  /* 0x000000000000791b */ /* 0x009ff40003800000 */
.L_x_12979:
[----:B------:R-:W-:Y:S05]  /*15220*/  BSYNC B1 ;  /* 0x0000000000017941 */ /* 0x000fea0003800000 */
.L_x_12978:
[----:B------:R-:W-:Y:S05]  /*15230*/  BRA `(.L_x_12980) ;  /* 0xffffffec00a87947 */ /* 0x000fea000383ffff */
.L_x_12937:
[----:B0-----:R0:W1:Y:S02]  /*15240*/  SYNCS.PHASECHK.TRANS64.TRYWAIT P1, [R5+URZ], R4 ;  /* 0x00000004050075a7 */ /* 0x001064000802017f */
[----:B-1----:R-:W-:Y:S05]  /*15250*/  @!P1 NANOSLEEP.SYNCS 0x989680 ;  /* 0x009896800000995d */ /* 0x002fea0003900000 */
[----:B------:R-:W1:Y:S02]  /*15260*/  @!P1 SYNCS.PHASECHK.TRANS64 P1, [R5+URZ], R4 ;  /* 0x00000004050095a7 */ /* 0x000e64000802007f */
[----:B-1----:R-:W-:Y:S05]  /*15270*/  @!P1 BRA `(.L_x_12937) ;  /* 0xfffffffc00f09947 */ /* 0x002fea000383ffff */
[----:B------:R-:W-:Y:S05]  /*15280*/  BRA `(.L_x_12981) ;  /* 0xffffffec00dc7947 */ /* 0x000fea000383ffff */
.L_x_12938:
[----:B-1----:R1:W2:Y:S02]  /*15290*/  SYNCS.PHASECHK.TRANS64.TRYWAIT P1, [R3+URZ], R0 ;  /* 0x00000000030075a7 */ /* 0x0022a4000802017f */
[----:B--2---:R-:W-:Y:S05]  /*152a0*/  @!P1 NANOSLEEP.SYNCS 0x989680 ;  /* 0x009896800000995d */ /* 0x004fea0003900000 */
[----:B------:R-:W2:Y:S02]  /*152b0*/  @!P1 SYNCS.PHASECHK.TRANS64 P1, [R3+URZ], R0 ;  /* 0x00000000030095a7 */ /* 0x000ea4000802007f */
[----:B--2---:R-:W-:Y:S05]  /*152c0*/  @!P1 BRA `(.L_x_12938) ;  /* 0xfffffffc00f09947 */ /* 0x004fea000383ffff */
[----:B------:R-:W-:Y:S05]  /*152d0*/  BRA `(.L_x_12982) ;  /* 0xffffffec00d07947 */ /* 0x000fea000383ffff */
.L_x_12940:
[----:B-1----:R1:W2:Y:S02]  /*152e0*/  SYNCS.PHASECHK.TRANS64.TRYWAIT P1, [R3+URZ+0x13260], R4 ;  /* 0x01326004030075a7 */ /* 0x0022a4000802017f */
[----:B--2---:R-:W-:Y:S05]  /*152f0*/  @!P1 NANOSLEEP.SYNCS 0x989680 ;  /* 0x009896800000995d */ /* 0x004fea0003900000 */
[----:B------:R-:W2:Y:S02]  /*15300*/  @!P1 SYNCS.PHASECHK.TRANS64 P1, [R3+URZ+0x13260], R4 ;  /* 0x01326004030095a7 */ /* 0x000ea4000802007f */
[----:B--2---:R-:W-:Y:S05]  /*15310*/  @!P1 BRA `(.L_x_12940) ;  /* 0xfffffffc00f09947 */ /* 0x004fea000383ffff */
[----:B------:R-:W-:Y:S05]  /*15320*/  BRA `(.L_x_12983) ;  /* 0xffffffec00d07947 */ /* 0x000fea000383ffff */
.L_x_12942:
[----:B0-----:R0:W2:Y:S02]  /*15330*/  SYNCS.PHASECHK.TRANS64.TRYWAIT P1, [R5+URZ+0x13260], R0 ;  /* 0x01326000050075a7 */ /* 0x0010a4000802017f */
[----:B--2---:R-:W-:Y:S05]  /*15340*/  @!P1 NANOSLEEP.SYNCS 0x989680 ;  /* 0x009896800000995d */ /* 0x004fea0003900000 */
[----:B------:R-:W2:Y:S02]  /*15350*/  @!P1 SYNCS.PHASECHK.TRANS64 P1, [R5+URZ+0x13260], R0 ;  /* 0x01326000050095a7 */ /* 0x000ea4000802007f */
[----:B--2---:R-:W-:Y:S05]  /*15360*/  @!P1 BRA `(.L_x_12942) ;  /* 0xfffffffc00f09947 */ /* 0x004fea000383ffff */
[----:B------:R-:W-:Y:S05]  /*15370*/  BRA `(.L_x_12984) ;  /* 0xffffffec00d07947 */ /* 0x000fea000383ffff */
.L_x_12944:
[----:B--2---:R2:W4:Y:S02]  /*15380*/  SYNCS.PHASECHK.TRANS64.TRYWAIT P0, [R3+URZ+0x13280], R4 ;  /* 0x01328004030075a7 */ /* 0x004524000800017f */
[----:B----4-:R-:W-:Y:S05]  /*15390*/  @!P0 NANOSLEEP.SYNCS 0x989680 ;  /* 0x009896800000895d */ /* 0x010fea0003900000 */
[----:B------:R-:W4:Y:S02]  /*153a0*/  @!P0 SYNCS.PHASECHK.TRANS64 P0, [R3+URZ+0x13280], R4 ;  /* 0x01328004030085a7 */ /* 0x000f24000800007f */
[----:B----4-:R-:W-:Y:S05]  /*153b0*/  @!P0 BRA `(.L_x_12944) ;  /* 0xfffffffc00f08947 */ /* 0x010fea000383ffff */
[----:B------:R-:W-:Y:S05]  /*153c0*/  BRA `(.L_x_12945) ;  /* 0xffffffec00cc7947 */ /* 0x000fea000383ffff */
.L_x_12985:
        /* <DEDUP_REMOVED lines=11> */
.L_x_13381:


//--------------------- .text._ZN7cutlass13device_kernelIN5flash11enable_sm90INS1_16FlashAttnFwdSm90INS1_25CollectiveMainloopFwdSm90ILi2EN4cute5tupleIJNS5_1CILi1EEES8_S8_EEENS6_IJNS7_ILi192EEENS7_ILi160EEENS7_ILi64EEEEEELi64ENS_12float_e4m3_tEfNS_4arch4Sm90ELb1ELb0ELb1ELb1ELb0ELb1ELb0ELb1ELb1ELb1ELb1ELb0EEENS1_21CollectiveEpilogueFwdINS6_IJSA_SC_SB_EEES9_NS_10bfloat16_tESG_Li384ELb1ELb1ELb1ELb1EEENS1_36VarlenDynamicPersistentTileSchedulerILi192ELi160ELi384ELi128ELb1ELb1ELb1ELb1ELb1ELb1EEEEEEEEEvNT_6ParamsE --------------------------
	.section	.text._ZN7cutlass13device_kernelIN5flash11enable_sm90INS1_16FlashAttnFwdSm90INS1_25CollectiveMainloopFwdSm90ILi2EN4cute5tupleIJNS5_1CILi1EEES8_S8_EEENS6_IJNS7_ILi192EEENS7_ILi160EEENS7_ILi64EEEEEELi64ENS_12float_e4m3_tEfNS_4arch4Sm90ELb1ELb0ELb1ELb1ELb0ELb1ELb0ELb1ELb1ELb1ELb1ELb0EEENS1_21CollectiveEpilogueFwdINS6_IJSA_SC_SB_EEES9_NS_10bfloat16_tESG_Li384ELb1ELb1ELb1ELb1EEENS1_36VarlenDynamicPersistentTileSchedulerILi192ELi160ELi384ELi128ELb1ELb1ELb1ELb1ELb1ELb1EEEEEEEEEvNT_6ParamsE,"ax",@progbits
	.align	128
.text._ZN7cutlass13device_kernelIN5flash11enable_sm90INS1_16FlashAttnFwdSm90INS1_25CollectiveMainloopFwdSm90ILi2EN4cute5tupleIJNS5_1CILi1EEES8_S8_EEENS6_IJNS7_ILi192EEENS7_ILi160EEENS7_ILi64EEEEEELi64ENS_12float_e4m3_tEfNS_4arch4Sm90ELb1ELb0ELb1ELb1ELb0ELb1ELb0ELb1ELb1ELb1ELb1ELb0EEENS1_21CollectiveEpilogueFwdINS6_IJSA_SC_SB_EEES9_NS_10bfloat16_tESG_Li384ELb1ELb1ELb1ELb1EEENS1_36VarlenDynamicPersistentTileSchedulerILi192ELi160ELi384ELi128ELb1ELb1ELb1ELb1ELb1ELb1EEEEEEEEEvNT_6ParamsE:
        .type           _ZN7cutlass13device_kernelIN5flash11enable_sm90INS1_16FlashAttnFwdSm90INS1_25CollectiveMainloopFwdSm90ILi2EN4cute5tupleIJNS5_1CILi1EEES8_S8_EEENS6_IJNS7_ILi192EEENS7_ILi160EEENS7_ILi64EEEEEELi64ENS_12float_e4m3_tEfNS_4arch4Sm90ELb1ELb0ELb1ELb1ELb0ELb1ELb0ELb1ELb1ELb1ELb1ELb0EEENS1_21CollectiveEpilogueFwdINS6_IJSA_SC_SB_EEES9_NS_10bfloat16_tESG_Li384ELb1ELb1ELb1ELb1EEENS1_36VarlenDynamicPersistentTileSchedulerILi192ELi160ELi384ELi128ELb1ELb1ELb1ELb1ELb1ELb1EEEEEEEEEvNT_6ParamsE,@function
        .size           _ZN7cutlass13device_kernelIN5flash11enable_sm90INS1_16FlashAttnFwdSm90INS1_25CollectiveMainloopFwdSm90ILi2EN4cute5tupleIJNS5_1CILi1EEES8_S8_EEENS6_IJNS7_ILi192EEENS7_ILi160EEENS7_ILi64EEEEEELi64ENS_12float_e4m3_tEfNS_4arch4Sm90ELb1ELb0ELb1ELb1ELb0ELb1ELb0ELb1ELb1ELb1ELb1ELb0EEENS1_21CollectiveEpilogueFwdINS6_IJSA_SC_SB_EEES9_NS_10bfloat16_tESG_Li384ELb1ELb1ELb1ELb1EEENS1_36VarlenDynamicPersistentTileSchedulerILi192ELi160ELi384ELi128ELb1ELb1ELb1ELb1ELb1ELb1EEEEEEEEEvNT_6ParamsE,(.L_x_13382 - _ZN7cutlass13device_kernelIN5flash11enable_sm90INS1_16FlashAttnFwdSm90INS1_25CollectiveMainloopFwdSm90ILi2EN4cute5tupleIJNS5_1CILi1EEES8_S8_EEENS6_IJNS7_ILi192EEENS7_ILi160EEENS7_ILi64EEEEEELi64ENS_12float_e4m3_tEfNS_4arch4Sm90ELb1ELb0ELb1ELb1ELb0ELb1ELb0ELb1ELb1ELb1ELb1ELb0EEENS1_21CollectiveEpilogueFwdINS6_IJSA_SC_SB_EEES9_NS_10bfloat16_tESG_Li384ELb1ELb1ELb1ELb1EEENS1_36VarlenDynamicPersistentTileSchedulerILi192ELi160ELi384ELi128ELb1ELb1ELb1ELb1ELb1ELb1EEEEEEEEEvNT_6ParamsE)
        .other          _ZN7cutlass13device_kernelIN5flash11enable_sm90INS1_16FlashAttnFwdSm90INS1_25CollectiveMainloopFwdSm90ILi2EN4cute5tupleIJNS5_1CILi1EEES8_S8_EEENS6_IJNS7_ILi192EEENS7_ILi160EEENS7_ILi64EEEEEELi64ENS_12float_e4m3_tEfNS_4arch4Sm90ELb1ELb0ELb1ELb1ELb0ELb1ELb0ELb1ELb1ELb1ELb1ELb0EEENS1_21CollectiveEpilogueFwdINS6_IJSA_SC_SB_EEES9_NS_10bfloat16_tESG_Li384ELb1ELb1ELb1ELb1EEENS1_36VarlenDynamicPersistentTileSchedulerILi192ELi160ELi384ELi128ELb1ELb1ELb1ELb1ELb1ELb1EEEEEEEEEvNT_6ParamsE,@"STO_CUDA_ENTRY STV_DEFAULT"
_ZN7cutlass13device_kernelIN5flash11enable_sm90INS1_16FlashAttnFwdSm90INS1_25CollectiveMainloopFwdSm90ILi2EN4cute5tupleIJNS5_1CILi1EEES8_S8_EEENS6_IJNS7_ILi192EEENS7_ILi160EEENS7_ILi64EEEEEELi64ENS_12float_e4m3_tEfNS_4arch4Sm90ELb1ELb0ELb1ELb1ELb0ELb1ELb0ELb1ELb1ELb1ELb1ELb0EEENS1_21CollectiveEpilogueFwdINS6_IJSA_SC_SB_EEES9_NS_10bfloat16_tESG_Li384ELb1ELb1ELb1ELb1EEENS1_36VarlenDynamicPersistentTileSchedulerILi192ELi160ELi384ELi128ELb1ELb1ELb1ELb1ELb1ELb1EEEEEEEEEvNT_6ParamsE:
        /* <DEDUP_REMOVED lines=23> */
.L_x_12987:
[----:B------:R-:W-:Y:S05]  /*0170*/  BSYNC B0 ;  /* 0x0000000000007941 */ /* 0x000fea0003800000 */
.L_x_12986:
        /* <DEDUP_REMOVED lines=40> */
.L_x_12988:
        /* <DEDUP_REMOVED lines=22> */
.L_x_12989:
        /* <DEDUP_REMOVED lines=18> */
.L_x_12990:
        /* <DEDUP_REMOVED lines=22> */
.L_x_12991:
        /* <DEDUP_REMOVED lines=22> */
.L_x_12992:
        /* <DEDUP_REMOVED lines=9> */
.L_x_12995:
        /* <DEDUP_REMOVED lines=21> */
[CC--:B--2---:R-:W-:Y:S02]  /*0b20*/  LEA.HI R2, R0.reuse, R15.reuse, RZ, 0x7 ;  /* 0x0000000f00027211 */ /* 0x0c4fe400078f38ff */
[CC--:B------:R-:W-:Y:S02]  /*0b30*/  LEA.HI R3, R0.reuse, R15.reuse, RZ, 0x5 ;  /* 0x0000000f00037211 */ /* 0x0c0fe400078f28ff */
[----:B------:R-:W-:Y:S02]  /*0b40*/  LEA.HI R5, R0, R15, RZ, 0x4 ;  /* 0x0000000f00057211 */ /* 0x000fe400078f20ff */
[----:B------:R-:W-:-:S02]  /*0b50*/  SHF.R.S32.HI R157, RZ, 0x1, R4 ;  /* 0x00000001ff9d7819 */ /* 0x000fc40000011404 */
[----:B------:R-:W-:Y:S01]  /*0b60*/  LOP3.LUT R10, R2, 0xffffff80, RZ, 0xc0, !PT ;  /* 0xffffff80020a7812 */ /* 0x000fe200078ec0ff */
[----:B------:R-:W-:Y:S01]  /*0b70*/  IMAD.SHL.U32 R6, R3, 0x20, RZ ;  /* 0x0000002003067824 */ /* 0x000fe200078e00ff */
[----:B------:R-:W-:Y:S02]  /*0b80*/  LOP3.LUT R8, R5, 0x3fffff0, RZ, 0xc0, !PT ;  /* 0x03fffff005087812 */ /* 0x000fe400078ec0ff */
[----:B------:R-:W-:Y:S01]  /*0b90*/  LEA.HI R3, R4, R157, RZ, 0x1 ;  /* 0x0000009d04037211 */ /* 0x000fe200078f08ff */
[C---:B------:R-:W-:Y:S01]  /*0ba0*/  IMAD.IADD R14, R15.reuse, 0x1, -R10 ;  /* 0x000000010f0e7824 */ /* 0x040fe200078e0a0a */
[----:B------:R-:W-:Y:S02]  /*0bb0*/  SHF.R.S32.HI R7, RZ, 0x4, R5 ;  /* 0x00000004ff077819 */ /* 0x000fe40000011405 */
[----:B------:R-:W-:Y:S01]  /*0bc0*/  LOP3.LUT R9, R6, 0xfffffc00, RZ, 0xc0, !PT ;  /* 0xfffffc0006097812 */ /* 0x000fe200078ec0ff */
[----:B------:R-:W-:Y:S01]  /*0bd0*/  IMAD.IADD R8, R15, 0x1, -R8 ;  /* 0x000000010f087824 */ /* 0x000fe200078e0a08 */
[----:B------:R-:W-:-:S02]  /*0be0*/  LOP3.LUT R6, R3, 0x3fffffe, RZ, 0xc0, !PT ;  /* 0x03fffffe03067812 */ /* 0x000fc400078ec0ff */
[----:B------:R-:W-:Y:S02]  /*0bf0*/  LEA.HI R5, R5, R7, RZ, 0x1 ;  /* 0x0000000705057211 */ /* 0x000fe400078f08ff */
[----:B------:R-:W-:Y:S01]  /*0c00*/  SHF.R.S32.HI R11, RZ, 0x1f, R14 ;  /* 0x0000001fff0b7819 */ /* 0x000fe2000001140e */
[----:B------:R-:W-:Y:S01]  /*0c10*/  IMAD.IADD R6, R157, 0x1, -R6 ;  /* 0x000000019d067824 */ /* 0x000fe200078e0a06 */
[----:B------:R-:W-:Y:S01]  /*0c20*/  LOP3.LUT R10, R5, 0x1ffffffe, RZ, 0xc0, !PT ;  /* 0x1ffffffe050a7812 */ /* 0x000fe200078ec0ff */
[----:B------:R-:W-:Y:S01]  /*0c30*/  IMAD R9, R8, 0x40, R9 ;  /* 0x0000004008097824 */ /* 0x000fe200078e0209 */
[----:B------:R-:W-:Y:S01]  /*0c40*/  LEA.HI R8, R11, R14, RZ, 0x2 ;  /* 0x0000000e0b087211 */ /* 0x000fe200078f10ff */
[C---:B------:R-:W-:Y:S01]  /*0c50*/  IMAD R13, R7.reuse, 0x8, R6 ;  /* 0x00000008070d7824 */ /* 0x040fe200078e0206 */
[----:B------:R-:W-:Y:S01]  /*0c60*/  LEA.HI R3, R0, R15, RZ, 0x2 ;  /* 0x0000000f00037211 */ /* 0x000fe200078f10ff */
[----:B------:R-:W-:Y:S01]  /*0c70*/  IMAD.IADD R10, R7, 0x1, -R10 ;  /* 0x00000001070a7824 */ /* 0x000fe200078e0a0a */
        /* <DEDUP_REMOVED lines=24> */
[----:B------:R-:W-:-:S03]  /*0e00*/  IMAD.IADD R4, R15, 0x1, -R4 ;  /* 0x000000010f047824 */ /* 0x000fc600078e0a04 */
[----:B------:R-:W-:Y:S01]  /*0e10*/  STL [R1+0x84], R5 ;  /* 0x0000840501007387 */ /* 0x000fe20000100800 */
[----:B------:R-:W-:-:S03]  /*0e20*/  SHF.R.S32.HI R6, RZ, 0x3, R0 ;  /* 0x00000003ff067819 */ /* 0x000fc60000011400 */
[----:B------:R-:W-:Y:S01]  /*0e30*/  STL [R1+0x58], RZ ;  /* 0x000058ff01007387 */ /* 0x000fe20000100800 */
[----:B------:R-:W-:Y:S01]  /*0e40*/  IMAD.SHL.U32 R10, R4, 0x8, RZ ;  /* 0x00000008040a7824 */ /* 0x000fe200078e00ff */
[----:B------:R-:W-:Y:S02]  /*0e50*/  LOP3.LUT R8, R8, 0x7ffffffc, RZ, 0xc0, !PT ;  /* 0x7ffffffc08087812 */ /* 0x000fe400078ec0ff */
[----:B------:R-:W-:-:S03]  /*0e60*/  SHF.R.S32.HI R3, RZ, 0x1f, R157 ;  /* 0x0000001fff037819 */ /* 0x000fc6000001149d */
[----:B------:R-:W-:Y:S02]  /*0e70*/  IMAD.IADD R8, R14, 0x1, -R8 ;  /* 0x000000010e087824 */ /* 0x000fe400078e0a08 */
[----:B------:R-:W-:Y:S02]  /*0e80*/  IMAD.IADD R12, R15, 0x1, -R12 ;  /* 0x000000010f0c7824 */ /* 0x000fe400078e0a0c */
[----:B------:R-:W-:Y:S02]  /*0e90*/  IMAD.SHL.U32 R8, R8, 0x2, RZ ;  /* 0x0000000208087824 */ /* 0x000fe400078e00ff */
[----:B------:R-:W-:Y:S01]  /*0ea0*/  IMAD.SHL.U32 R9, R13, 0x40, RZ ;  /* 0x000000400d097824 */ /* 0x000fe200078e00ff */
[----:B------:R-:W-:-:S04]  /*0eb0*/  LEA.HI R7, R12, R12, RZ, 0x1 ;  /* 0x0000000c0c077211 */ /* 0x000fc800078f08ff */
[----:B------:R-:W-:-:S05]  /*0ec0*/  LOP3.LUT R7, R7, 0x1ffffffe, RZ, 0xc0, !PT ;  /* 0x1ffffffe07077812 */ /* 0x000fca00078ec0ff */
[----:B------:R-:W-:Y:S02]  /*0ed0*/  IMAD.IADD R7, R12, 0x1, -R7 ;  /* 0x000000010c077824 */ /* 0x000fe400078e0a07 */
[----:B------:R-:W-:Y:S02]  /*0ee0*/  IMAD.MOV.U32 R156, RZ, RZ, RZ ;  /* 0x000000ffff9c7224 */ /* 0x000fe400078e00ff */
[----:B------:R-:W-:Y:S01]  /*0ef0*/  IMAD.MOV.U32 R22, RZ, RZ, RZ ;  /* 0x000000ffff167224 */ /* 0x000fe200078e00ff */
[----:B---3--:R-:W-:-:S05]  /*0f00*/  LOP3.LUT R2, R17, 0x1, RZ, 0xfc, !PT ;  /* 0x0000000111027812 */ /* 0x008fca00078efcff */
[----:B------:R0:W-:Y:S02]  /*0f10*/  STL [R1], R2 ;  /* 0x0000000201007387 */ /* 0x0001e40000100800 */
[----:B0-----:R-:W-:Y:S01]  /*0f20*/  LOP3.LUT R2, R0, 0xfffffff8, RZ, 0xc0, !PT ;  /* 0xfffffff800027812 */ /* 0x001fe200078ec0ff */
[----:B------:R-:W-:Y:S01]  /*0f30*/  IMAD.SHL.U32 R0, R18, 0x80, RZ ;  /* 0x0000008012007824 */ /* 0x000fe200078e00ff */
[----:B------:R-:W-:Y:S01]  /*0f40*/  STL [R1+0x4], RZ ;  /* 0x000004ff01007387 */ /* 0x000fe20000100800 */
[----:B------:R-:W-:-:S03]  /*0f50*/  SHF.L.U32 R18, R4, 0x4, RZ ;  /* 0x0000000404127819 */ /* 0x000fc600000006ff */
[----:B------:R-:W-:Y:S01]  /*0f60*/  LOP3.LUT R6, R0, 0x180, RZ, 0xc0, !PT ;  /* 0x0000018000067812 */ /* 0x000fe200078ec0ff */
[----:B------:R-:W-:Y:S01]  /*0f70*/  VIADD R0, R10, 0x10 ;  /* 0x000000100a007836 */ /* 0x000fe20000000000 */
[----:B------:R-:W-:Y:S02]  /*0f80*/  STL [R1+0x8], R10 ;  /* 0x0000080a01007387 */ /* 0x000fe40000100800 */
[----:B------:R-:W-:Y:S02]  /*0f90*/  SHF.R.U32.HI R3, RZ, 0x3, R6 ;  /* 0x00000003ff037819 */ /* 0x000fe40000011606 */
[----:B------:R-:W-:Y:S04]  /*0fa0*/  STL [R1+0x38], R6 ;  /* 0x0000380601007387 */ /* 0x000fe80000100800 */
[----:B------:R0:W-:Y:S01]  /*0fb0*/  STL [R1+0x10], R0 ;  /* 0x0000100001007387 */ /* 0x0001e20000100800 */
[----:B------:R-:W-:Y:S01]  /*0fc0*/  IMAD.IADD R2, R15, 0x1, -R2 ;  /* 0x000000010f027824 */ /* 0x000fe200078e0a02 */
[----:B------:R-:W-:-:S02]  /*0fd0*/  LOP3.LUT R2, R6, 0x30, R18, 0xf8, !PT ;  /* 0x0000003006027812 */ /* 0x000fc400078ef812 */
[----:B0-----:R-:W-:-:S04]  /*0fe0*/  LOP3.LUT R0, R6, 0x10, R18, 0xf8, !PT ;  /* 0x0000001006007812 */ /* 0x001fc800078ef812 */
[----:B------:R-:W-:Y:S01]  /*0ff0*/  LOP3.LUT R0, R0, R3, RZ, 0x3c, !PT ;  /* 0x0000000300007212 */ /* 0x000fe200078e3cff */
[----:B------:R0:W-:Y:S01]  /*1000*/  STL [R1+0x3c], R3 ;  /* 0x00003c0301007387 */ /* 0x0001e20000100800 */
[----:B------:R-:W-:-:S03]  /*1010*/  VIADD R6, R8, 0x28 ;  /* 0x0000002808067836 */ /* 0x000fc60000000000 */
[----:B------:R-:W-:Y:S01]  /*1020*/  IMAD.IADD R0, R9, 0x1, R0 ;  /* 0x0000000109007824 */ /* 0x000fe200078e0200 */
[----:B------:R-:W-:Y:S01]  /*1030*/  STL [R1+0x2c], R8 ;  /* 0x00002c0801007387 */ /* 0x000fe20000100800 */
[----:B------:R-:W-:Y:S01]  /*1040*/  VIADD R4, R8, 0x30 ;  /* 0x0000003008047836 */ /* 0x000fe20000000000 */
[----:B0-----:R-:W-:Y:S02]  /*1050*/  LOP3.LUT R3, R2, R3, RZ, 0x3c, !PT ;  /* 0x0000000302037212 */ /* 0x001fe400078e3cff */
[----:B------:R-:W-:Y:S01]  /*1060*/  STL [R1+0x40], R9 ;  /* 0x0000400901007387 */ /* 0x000fe20000100800 */
[----:B------:R-:W-:Y:S01]  /*1070*/  VIADD R2, R8, 0x38 ;  /* 0x0000003808027836 */ /* 0x000fe20000000000 */
[----:B------:R-:W-:Y:S02]  /*1080*/  IADD3 R3, R16, R9, R3 ;  /* 0x0000000910037210 */ /* 0x000fe40007ffe003 */
[----:B------:R-:W-:Y:S04]  /*1090*/  STL [R1+0x6c], R6 ;  /* 0x00006c0601007387 */ /* 0x000fe80000100800 */
[----:B------:R0:W-:Y:S04]  /*10a0*/  STL [R1+0x14], R0 ;  /* 0x0000140001007387 */ /* 0x0001e80000100800 */
[----:B------:R-:W-:Y:S01]  /*10b0*/  STL [R1+0x68], R4 ;  /* 0x0000680401007387 */ /* 0x000fe20000100800 */
[----:B0-----:R-:W-:-:S03]  /*10c0*/  SHF.R.S32.HI R0, RZ, 0x1f, R6 ;  /* 0x0000001fff007819 */ /* 0x001fc60000011406 */
[----:B------:R0:W-:Y:S04]  /*10d0*/  STL [R1+0x80], R3 ;  /* 0x0000800301007387 */ /* 0x0001e80000100800 */
[----:B------:R1:W-:Y:S04]  /*10e0*/  STL [R1+0x64], R2 ;  /* 0x0000640201007387 */ /* 0x0003e80000100800 */
[----:B------:R2:W-:Y:S01]  /*10f0*/  STL [R1+0x7c], R0 ;  /* 0x00007c0001007387 */ /* 0x0005e20000100800 */
[----:B0-----:R-:W-:Y:S02]  /*1100*/  SHF.R.S32.HI R3, RZ, 0x1f, R4 ;  /* 0x0000001fff037819 */ /* 0x001fe40000011404 */
[----:B-1----:R-:W-:Y:S01]  /*1110*/  SHF.R.S32.HI R2, RZ, 0x1f, R2 ;  /* 0x0000001fff027819 */ /* 0x002fe20000011402 */
[----:B--2---:R-:W-:-:S02]  /*1120*/  IMAD R0, R7, 0x8, R5 ;  /* 0x0000000807007824 */ /* 0x004fc400078e0205 */
[----:B------:R0:W-:Y:S04]  /*1130*/  STL [R1+0x78], R3 ;  /* 0x0000780301007387 */ /* 0x0001e80000100800 */
[----:B------:R0:W-:Y:S04]  /*1140*/  STL [R1+0x44], R0 ;  /* 0x0000440001007387 */ /* 0x0001e80000100800 */
[----:B------:R0:W-:Y:S01]  /*1150*/  STL [R1+0x74], R2 ;  /* 0x0000740201007387 */ /* 0x0001e20000100800 */
[----:B------:R-:W-:-:S07]  /*1160*/  IMAD.MOV.U32 R17, RZ, RZ, RZ ;  /* 0x000000ffff117224 */ /* 0x000fce00078e00ff */
.L_x_13114:
[----:B01234-:R-:W0:Y:S01]  /*1170*/  LDC.64 R2, c[0x0][0xc88] ;  /* 0x00032200ff027b82 */ /* 0x01fe220000000a00 */
        /* <DEDUP_REMOVED lines=21> */
[----:B-----5:R-:W-:-:S03]  /*12d0*/  IADD3 R6, P4, R34, UR6, RZ ;  /* 0x0000000622067c10 */ /* 0x020fc6000ff9e0ff */
        /* <DEDUP_REMOVED lines=39> */
.L_x_12997:
[----:B------:R-:W-:Y:S02]  /*1550*/  IMAD.U32 R33, RZ, RZ, UR5 ;  /* 0x00000005ff217e24 */ /* 0x000fe4000f8e00ff */
[----:B------:R-:W-:Y:S01]  /*1560*/  IMAD.U32 R29, RZ, RZ, UR4 ;  /* 0x00000004ff1d7e24 */ /* 0x000fe2000f8e00ff */
[----:B------:R-:W-:Y:S06]  /*1570*/  @!P2 BRA `(.L_x_12998) ;  /* 0x000000000010a947 */ /* 0x000fec0003800000 */
[----:B------:R-:W-:-:S04]  /*1580*/  IADD3 R2, P0, R34, UR8, RZ ;  /* 0x0000000822027c10 */ /* 0x000fc8000ff1e0ff */
[----:B------:R-:W-:-:S05]  /*1590*/  IADD3.X R3, R31, UR9, RZ, P0, !PT ;  /* 0x000000091f037c10 */ /* 0x000fca00087fe4ff */
[----:B------:R2:W5:Y:S01]  /*15a0*/  LDG.E R29, desc[UR40][R2.64] ;  /* 0x00000028021d7981 */ /* 0x000562000c1e1900 */
[----:B------:R-:W-:Y:S05]  /*15b0*/  BRA `(.L_x_12999) ;  /* 0x0000000000107947 */ /* 0x000fea0003800000 */
.L_x_12998:
[----:B------:R-:W-:Y:S05]  /*15c0*/  @!P0 BRA `(.L_x_12999) ;  /* 0x00000000000c8947 */ /* 0x000fea0003800000 */
[----:B------:R-:W2:Y:S04]  /*15d0*/  LDG.E R0, desc[UR40][R6.64] ;  /* 0x0000002806007981 */ /* 0x000ea8000c1e1900 */
[----:B------:R-:W2:Y:S02]  /*15e0*/  LDG.E R29, desc[UR40][R6.64+0x4] ;  /* 0x00000428061d7981 */ /* 0x000ea4000c1e1900 */
[----:B--2---:R-:W-:-:S07]  /*15f0*/  IMAD.IADD R29, R29, 0x1, -R0 ;  /* 0x000000011d1d7824 */ /* 0x004fce00078e0a00 */
.L_x_12999:
        /* <DEDUP_REMOVED lines=17> */
[----:B------:R-:W-:Y:S01]  /*1710*/  IADD3 R8, -R8, R29, RZ ;  /* 0x0000001d08087210 */ /* 0x000fe20007ffe1ff */
[----:B------:R-:W-:Y:S02]  /*1720*/  BSSY B0, `(.L_x_13000) ;  /* 0x0000039000007945 */ /* 0x000fe40003800000 */
        /* <DEDUP_REMOVED lines=11> */
[----:B------:R0:W-:Y:S02]  /*17e0*/  STL [R1+0x24], R4 ;  /* 0x0000240401007387 */ /* 0x0001e40000100800 */
[----:B------:R-:W-:Y:S02]  /*17f0*/  IMAD.HI R0, R0, 0x66666667, RZ ;  /* 0x6666666700007827 */ /* 0x000fe400078e02ff */
[----:B------:R2:W-:Y:S02]  /*1800*/  STL [R1+0x60], R12 ;  /* 0x0000600c01007387 */ /* 0x0005e40000100800 */
[----:B------:R-:W-:Y:S01]  /*1810*/  IMAD.IADD R2, R32, 0x1, R2 ;  /* 0x0000000120027824 */ /* 0x000fe200078e0202 */
[----:B------:R-:W-:-:S03]  /*1820*/  SHF.R.U32.HI R27, RZ, 0x1f, R0 ;  /* 0x0000001fff1b7819 */ /* 0x000fc60000011600 */
[----:B------:R-:W-:Y:S01]  /*1830*/  IMAD.HI R2, R2, 0x66666667, RZ ;  /* 0x6666666702027827 */ /* 0x000fe200078e02ff */
[----:B0-----:R-:W-:Y:S02]  /*1840*/  SHF.R.U32.HI R4, RZ, 0x10, R10 ;  /* 0x00000010ff047819 */ /* 0x001fe4000001160a */
[----:B------:R-:W-:Y:S01]  /*1850*/  LEA.HI.SX32 R27, R0, R27, 0x1a ;  /* 0x0000001b001b7211 */ /* 0x000fe200078fd2ff */
[----:B------:R-:W-:Y:S01]  /*1860*/  IMAD.MOV.U32 R0, RZ, RZ, RZ ;  /* 0x000000ffff007224 */ /* 0x000fe200078e00ff */
[----:B------:R-:W-:Y:S01]  /*1870*/  SHF.R.U32.HI R3, RZ, 0x1f, R2 ;  /* 0x0000001fff037819 */ /* 0x000fe20000011602 */
[----:B------:R2:W-:Y:S03]  /*1880*/  STL [R1+0x4c], R4 ;  /* 0x00004c0401007387 */ /* 0x0005e60000100800 */
        /* <DEDUP_REMOVED lines=34> */
.L_x_13001:
[----:B------:R-:W-:Y:S05]  /*1ab0*/  BSYNC B0 ;  /* 0x0000000000007941 */ /* 0x000fea0003800000 */
.L_x_13000:
[----:B------:R-:W-:-:S05]  /*1ac0*/  IMAD R3, R12, R0, RZ ;  /* 0x000000000c037224 */ /* 0x000fca00078e02ff */
        /* <DEDUP_REMOVED lines=28> */
[----:B------:R-:W-:Y:S01]  /*1c90*/  MOV R8, 0x70 ;  /* 0x0000007000087802 */ /* 0x000fe20000000f00 */
[----:B------:R-:W-:Y:S02]  /*1ca0*/  IMAD.U32 R6, RZ, RZ, UR4 ;  /* 0x00000004ff067e24 */ /* 0x000fe4000f8e00ff */
[----:B------:R-:W-:-:S02]  /*1cb0*/  IMAD.U32 R7, RZ, RZ, UR5 ;  /* 0x00000005ff077e24 */ /* 0x000fc4000f8e00ff */
[----:B-1----:R-:W-:Y:S02]  /*1cc0*/  IMAD.U32 R11, RZ, RZ, UR7 ;  /* 0x00000007ff0b7e24 */ /* 0x002fe4000f8e00ff */
[----:B------:R-:W-:Y:S02]  /*1cd0*/  IMAD.MOV.U32 R12, RZ, RZ, 0x1 ;  /* 0x00000001ff0c7424 */ /* 0x000fe400078e00ff */
[----:B0-----:R-:W-:-:S07]  /*1ce0*/  IMAD.MOV.U32 R13, RZ, RZ, RZ ;  /* 0x000000ffff0d7224 */ /* 0x001fce00078e00ff */
[----:B------:R-:W-:-:S07]  /*1cf0*/  LEPC R20, `(.L_x_13004) ;  /* 0x000000001014794e */ /* 0x000fce0000000000 */
[----:B--2--5:R-:W-:Y:S05]  /*1d00*/  CALL.ABS.NOINC R14 ;  /* 0x000000000e007343 */ /* 0x024fea0003c00000 */
.L_x_13004:
[----:B------:R-:W-:Y:S05]  /*1d10*/  BSYNC B6 ;  /* 0x0000000000067941 */ /* 0x000fea0003800000 */
.L_x_13003:
        /* <DEDUP_REMOVED lines=14> */
[----:B-1----:R-:W-:Y:S02]  /*1e00*/  IMAD.U32 R11, RZ, RZ, UR7 ;  /* 0x00000007ff0b7e24 */ /* 0x002fe4000f8e00ff */
[----:B------:R-:W-:Y:S02]  /*1e10*/  IMAD.MOV.U32 R8, RZ, RZ, 0x70 ;  /* 0x00000070ff087424 */ /* 0x000fe400078e00ff */
[----:B------:R-:W-:Y:S02]  /*1e20*/  IMAD.MOV.U32 R12, RZ, RZ, 0x1 ;  /* 0x00000001ff0c7424 */ /* 0x000fe400078e00ff */
[----:B0-----:R-:W-:-:S07]  /*1e30*/  IMAD.MOV.U32 R13, RZ, RZ, RZ ;  /* 0x000000ffff0d7224 */ /* 0x001fce00078e00ff */
[----:B------:R-:W-:-:S07]  /*1e40*/  LEPC R20, `(.L_x_13006) ;  /* 0x000000001014794e */ /* 0x000fce0000000000 */
[----:B--2--5:R-:W-:Y:S05]  /*1e50*/  CALL.ABS.NOINC R14 ;  /* 0x000000000e007343 */ /* 0x024fea0003c00000 */
.L_x_13006:
[----:B------:R-:W-:Y:S05]  /*1e60*/  BSYNC B6 ;  /* 0x0000000000067941 */ /* 0x000fea0003800000 */
.L_x_13005:
[----:B------:R-:W-:Y:S01]  /*1e70*/  ULDC.64 UR4, c[0x0][0x9f8] ;  /* 0x00027e0000047ab9 */ /* 0x000fe20000000a00 */
[----:B------:R-:W-:Y:S01]  /*1e80*/  IMAD.MOV.U32 R0, RZ, RZ, R30 ;  /* 0x000000ffff007224 */ /* 0x000fe200078e001e */
[----:B------:R-:W-:Y:S01]  /*1e90*/  ISETP.NE.U32.AND P0, PT, RZ, UR4, PT ;  /* 0x00000004ff007c0c */ /* 0x000fe2000bf05070 */
[----:B------:R-:W0:Y:S01]  /*1ea0*/  LDC.64 R48, c[0x0][0x300] ;  /* 0x0000c000ff307b82 */ /* 0x000e220000000a00 */
[----:B------:R-:W-:Y:S01]  /*1eb0*/  IMAD.IADD R28, R28, 0x1, R29 ;  /* 0x000000011c1c7824 */ /* 0x000fe200078e021d */
[----:B------:R-:W-:Y:S01]  /*1ec0*/  SHF.R.S32.HI R19, RZ, 0x1f, R18 ;  /* 0x0000001fff137819 */ /* 0x000fe20000011412 */
[----:B------:R-:W-:Y:S01]  /*1ed0*/  ULDC.64 UR6, c[0x0][0x330] ;  /* 0x0000cc0000067ab9 */ /* 0x000fe20000000a00 */
[----:B------:R-:W-:-:S04]  /*1ee0*/  ISETP.NE.AND.EX P0, PT, RZ, UR5, PT, P0 ;  /* 0x00000005ff007c0c */ /* 0x000fc8000bf05300 */
[----:B------:R-:W2:Y:S08]  /*1ef0*/  LDC.64 R42, c[0x0][0x3f8] ;  /* 0x0000fe00ff2a7b82 */ /* 0x000eb00000000a00 */
[----:B------:R-:W3:Y:S01]  /*1f00*/  LDC R13, c[0x0][0x3f4] ;  /* 0x0000fd00ff0d7b82 */ /* 0x000ee20000000800 */
[----:B------:R-:W-:Y:S02]  /*1f10*/  @P0 IADD3 R4, P1, R34, UR4, RZ ;  /* 0x0000000422040c10 */ /* 0x000fe4000ff3e0ff */
[----:B------:R-:W4:Y:S02]  /*1f20*/  LDL.64 R34, [R1+0x8] ;  /* 0x0000080001227983 */ /* 0x000f240000100a00 */
[----:B------:R-:W-:Y:S01]  /*1f30*/  @P0 IADD3.X R5, R31, UR5, RZ, P1, !PT ;  /* 0x000000051f050c10 */ /* 0x000fe20008ffe4ff */
[----:B------:R-:W-:Y:S01]  /*1f40*/  ULDC.64 UR4, c[0x0][0xa08] ;  /* 0x0002820000047ab9 */ /* 0x000fe20000000a00 */
[----:B------:R-:W4:Y:S04]  /*1f50*/  LDL.64 R30, [R1+0x8] ;  /* 0x00000800011e7983 */ /* 0x000f280000100a00 */
[----:B------:R0:W2:Y:S01]  /*1f60*/  @P0 LDG.E R0, desc[UR40][R4.64] ;  /* 0x0000002804000981 */ /* 0x0000a2000c1e1900 */
[----:B-1----:R-:W-:Y:S01]  /*1f70*/  SHF.R.S32.HI R11, RZ, 0x1f, R28 ;  /* 0x0000001fff0b7819 */ /* 0x002fe2000001141c */
[----:B0-----:R-:W-:-:S04]  /*1f80*/  IMAD.WIDE.U32 R6, R28, R48, RZ ;  /* 0x000000301c067225 */ /* 0x001fc800078e00ff */
[----:B------:R-:W-:Y:S01]  /*1f90*/  IMAD R3, R11, R48, RZ ;  /* 0x000000300b037224 */ /* 0x000fe200078e02ff */
[----:B------:R-:W-:-:S03]  /*1fa0*/  ISETP.NE.U32.AND P0, PT, RZ, UR4, PT ;  /* 0x00000004ff007c0c */ /* 0x000fc6000bf05070 */
[----:B------:R-:W-:Y:S01]  /*1fb0*/  IMAD R3, R28, R49, R3 ;  /* 0x000000311c037224 */ /* 0x000fe200078e0203 */
[----:B------:R-:W-:Y:S01]  /*1fc0*/  ISETP.NE.AND.EX P0, PT, RZ, UR5, PT, P0 ;  /* 0x00000005ff007c0c */ /* 0x000fe2000bf05300 */
[----:B------:R-:W-:Y:S02]  /*1fd0*/  ULDC.64 UR4, c[0x0][0x308] ;  /* 0x0000c20000047ab9 */ /* 0x000fe40000000a00 */
[----:B------:R-:W-:Y:S02]  /*1fe0*/  IMAD.IADD R7, R7, 0x1, R3 ;  /* 0x0000000107077824 */ /* 0x000fe400078e0203 */
[----:B------:R-:W-:-:S04]  /*1ff0*/  IMAD.WIDE.U32 R8, R36, UR6, R18 ;  /* 0x0000000624087c25 */ /* 0x000fc8000f8e0012 */
[----:B------:R-:W-:-:S04]  /*2000*/  IMAD.WIDE.U32 R4, R36, UR4, R6 ;  /* 0x0000000424047c25 */ /* 0x000fc8000f8e0006 */
[C---:B------:R-:W-:Y:S01]  /*2010*/  IMAD R9, R36.reuse, UR7, R9 ;  /* 0x0000000724097c24 */ /* 0x040fe2000f8e0209 */
[----:B------:R-:W-:Y:S01]  /*2020*/  ULDC.64 UR6, c[0x0][0x338] ;  /* 0x0000ce0000067ab9 */ /* 0x000fe20000000a00 */
[----:B------:R-:W-:Y:S01]  /*2030*/  IMAD R5, R36, UR5, R5 ;  /* 0x0000000524057c24 */ /* 0x000fe2000f8e0205 */
[----:B------:R-:W-:Y:S01]  /*2040*/  ULDC.64 UR4, c[0x0][0x310] ;  /* 0x0000c40000047ab9 */ /* 0x000fe20000000a00 */
[----:B------:R-:W0:Y:S01]  /*2050*/  LDC.64 R36, c[0x0][0x408] ;  /* 0x00010200ff247b82 */ /* 0x000e220000000a00 */
[----:B----4-:R-:W-:-:S05]  /*2060*/  IMAD.MOV.U32 R30, RZ, RZ, R34 ;  /* 0x000000ffff1e7224 */ /* 0x010fca00078e0022 */
[----:B------:R-:W-:Y:S02]  /*2070*/  SHF.R.S32.HI R31, RZ, 0x1f, R30 ;  /* 0x0000001fff1f7819 */ /* 0x000fe4000001141e */
[----:B--2---:R-:W-:-:S03]  /*2080*/  SHF.R.S32.HI R3, RZ, 0x1f, R0 ;  /* 0x0000001fff037819 */ /* 0x004fc60000011400 */
[----:B------:R1:W-:Y:S01]  /*2090*/  STL [R1+0xc], R31 ;  /* 0x00000c1f01007387 */ /* 0x0003e20000100800 */
[----:B------:R-:W-:-:S03]  /*20a0*/  SEL R6, R3, RZ, !P0 ;  /* 0x000000ff03067207 */ /* 0x000fc60004000000 */
[----:B------:R-:W2:Y:S01]  /*20b0*/  LDL R12, [R1+0x38] ;  /* 0x00003800010c7983 */ /* 0x000ea20000100800 */
[----:B------:R-:W-:-:S03]  /*20c0*/  SEL R3, R0, RZ, !P0 ;  /* 0x000000ff00037207 */ /* 0x000fc60004000000 */
[----:B------:R-:W4:Y:S02]  /*20d0*/  LDL R10, [R1+0x3c] ;  /* 0x00003c00010a7983 */ /* 0x000f240000100800 */
[----:B------:R-:W-:Y:S02]  /*20e0*/  IMAD.WIDE.U32 R50, R3, UR6, R8 ;  /* 0x0000000603327c25 */ /* 0x000fe4000f8e0008 */
[----:B------:R-:W4:Y:S04]  /*20f0*/  LDL R29, [R1+0x70] ;  /* 0x00007000011d7983 */ /* 0x000f280000100800 */
[----:B------:R-:W4:Y:S01]  /*2100*/  LDL R8, [R1+0x40] ;  /* 0x0000400001087983 */ /* 0x000f220000100800 */
[C---:B------:R-:W-:Y:S01]  /*2110*/  IMAD R0, R6.reuse, UR4, RZ ;  /* 0x0000000406007c24 */ /* 0x040fe2000f8e02ff */
[----:B------:R-:W-:Y:S01]  /*2120*/  SHF.R.S32.HI R14, RZ, 0x1f, R157 ;  /* 0x0000001fff0e7819 */ /* 0x000fe2000001149d */
[----:B------:R-:W-:-:S02]  /*2130*/  IMAD R6, R6, UR6, RZ ;  /* 0x0000000606067c24 */ /* 0x000fc4000f8e02ff */
[C---:B------:R-:W-:Y:S02]  /*2140*/  IMAD R7, R3.reuse, UR5, R0 ;  /* 0x0000000503077c24 */ /* 0x040fe4000f8e0200 */
[----:B------:R-:W-:-:S04]  /*2150*/  IMAD.WIDE.U32 R52, R3, UR4, R4 ;  /* 0x0000000403347c25 */ /* 0x000fc8000f8e0004 */
[CC--:B------:R-:W-:Y:S01]  /*2160*/  IMAD.WIDE.U32 R20, R157.reuse, R48.reuse, R18 ;  /* 0x000000309d147225 */ /* 0x0c0fe200078e0012 */
[----:B---3--:R-:W-:Y:S01]  /*2170*/  ISETP.GE.AND P2, PT, R18, R13, PT ;  /* 0x0000000d1200720c */ /* 0x008fe20003f46270 */
[----:B------:R-:W-:Y:S02]  /*2180*/  ULDC UR4, c[0x0][0x2f4] ;  /* 0x0000bd0000047ab9 */ /* 0x000fe40000000800 */
[----:B------:R-:W-:Y:S02]  /*2190*/  IMAD R0, R14, R48, RZ ;  /* 0x000000300e007224 */ /* 0x000fe400078e02ff */
[----:B------:R-:W-:-:S04]  /*21a0*/  IMAD.WIDE.U32 R46, R157, R42, R30 ;  /* 0x0000002a9d2e7225 */ /* 0x000fc800078e001e */
[----:B0-----:R-:W-:Y:S02]  /*21b0*/  IMAD.WIDE.U32 R40, R157, R36, R30 ;  /* 0x000000249d287225 */ /* 0x001fe400078e001e */
[----:B------:R-:W0:Y:S02]  /*21c0*/  S2R R30, SR_TID.X ;  /* 0x00000000001e7919 */ /* 0x000e240000002100 */
[----:B------:R-:W-:Y:S02]  /*21d0*/  IMAD R73, R3, UR7, R6 ;  /* 0x0000000703497c24 */ /* 0x000fe4000f8e0206 */
[----:B------:R-:W-:Y:S01]  /*21e0*/  IMAD R5, R157, R49, R0 ;  /* 0x000000319d057224 */ /* 0x000fe200078e0200 */
[----:B------:R-:W-:Y:S01]  /*21f0*/  IADD3 R0, P0, R52, R20, RZ ;  /* 0x0000001434007210 */ /* 0x000fe20007f1e0ff */
[----:B------:R-:W-:Y:S02]  /*2200*/  IMAD.IADD R3, R53, 0x1, R7 ;  /* 0x0000000135037824 */ /* 0x000fe400078e0207 */
[----:B------:R-:W-:-:S03]  /*2210*/  IMAD R4, R14, R42, RZ ;  /* 0x0000002a0e047224 */ /* 0x000fc600078e02ff */
[----:B------:R-:W-:Y:S02]  /*2220*/  IADD3.X R20, R3, R21, R5, P0, !PT ;  /* 0x0000001503147210 */ /* 0x000fe400007fe405 */
[----:B------:R-:W-:Y:S01]  /*2230*/  SEL R5, R13, RZ, P2 ;  /* 0x000000ff0d057207 */ /* 0x000fe20001000000 */
[C---:B------:R-:W-:Y:S02]  /*2240*/  IMAD R7, R157.reuse, R43, R4 ;  /* 0x0000002b9d077224 */ /* 0x040fe400078e0204 */
[----:B------:R-:W-:Y:S02]  /*2250*/  IMAD R4, R14, R36, RZ ;  /* 0x000000240e047224 */ /* 0x000fe400078e02ff */
[----:B------:R-:W-:Y:S02]  /*2260*/  IMAD.IADD R5, R18, 0x1, R5 ;  /* 0x0000000112057824 */ /* 0x000fe400078e0205 */
[----:B------:R-:W-:-:S04]  /*2270*/  IMAD.WIDE.U32 R44, R157, R42, R18 ;  /* 0x0000002a9d2c7225 */ /* 0x000fc800078e0012 */
[----:B------:R-:W-:Y:S01]  /*2280*/  IMAD R9, R157, R37, R4 ;  /* 0x000000259d097224 */ /* 0x000fe200078e0204 */
[----:B------:R-:W-:Y:S01]  /*2290*/  SHF.R.S32.HI R4, RZ, 0x1f, R5 ;  /* 0x0000001fff047819 */ /* 0x000fe20000011405 */
[----:B------:R-:W-:Y:S02]  /*22a0*/  IMAD.IADD R47, R47, 0x1, R7 ;  /* 0x000000012f2f7824 */ /* 0x000fe400078e0207 */
[----:B------:R-:W-:Y:S01]  /*22b0*/  IMAD.IADD R45, R7, 0x1, R45 ;  /* 0x00000001072d7824 */ /* 0x000fe200078e022d */
[----:B-----5:R-:W-:Y:S01]  /*22c0*/  SHF.R.S32.HI R7, RZ, 0x1f, R24 ;  /* 0x0000001fff077819 */ /* 0x020fe20000011418 */
[----:B------:R-:W-:Y:S01]  /*22d0*/  IMAD.WIDE.U32 R38, R157, R36, R18 ;  /* 0x000000249d267225 */ /* 0x000fe200078e0012 */
[----:B------:R-:W-:-:S03]  /*22e0*/  LEA.HI R21, R4, R5, RZ, 0x4 ;  /* 0x0000000504157211 */ /* 0x000fc600078f20ff */
[----:B------:R-:W-:Y:S02]  /*22f0*/  IMAD R6, R7, R42, RZ ;  /* 0x0000002a07067224 */ /* 0x000fe400078e02ff */
[----:B------:R-:W-:Y:S02]  /*2300*/  IMAD.IADD R41, R41, 0x1, R9 ;  /* 0x0000000129297824 */ /* 0x000fe400078e0209 */
[----:B------:R-:W-:Y:S02]  /*2310*/  IMAD.IADD R39, R9, 0x1, R39 ;  /* 0x0000000109277824 */ /* 0x000fe400078e0227 */
[----:B------:R-:W-:Y:S01]  /*2320*/  IMAD R7, R7, R36, RZ ;  /* 0x0000002407077224 */ /* 0x000fe200078e02ff */
[----:B------:R-:W-:Y:S01]  /*2330*/  LOP3.LUT R23, R23, 0xfffffffb, RZ, 0xc0, !PT ;  /* 0xfffffffb17177812 */ /* 0x000fe200078ec0ff */
[----:B------:R-:W-:Y:S01]  /*2340*/  IMAD R57, R49, 0xa0, RZ ;  /* 0x000000a031397824 */ /* 0x000fe200078e02ff */
[----:B------:R-:W-:Y:S01]  /*2350*/  IADD3 R54, P0, R157, R28, RZ ;  /* 0x0000001c9d367210 */ /* 0x000fe20007f1e0ff */
[C---:B------:R-:W-:Y:S01]  /*2360*/  IMAD R61, R24.reuse, R43, R6 ;  /* 0x0000002b183d7224 */ /* 0x040fe200078e0206 */
[----:B0-----:R-:W-:Y:S01]  /*2370*/  SHF.R.U32.HI R15, RZ, 0x7, R30 ;  /* 0x00000007ff0f7819 */ /* 0x001fe2000001161e */
[----:B------:R-:W-:Y:S01]  /*2380*/  IMAD R5, R43, 0xa0, RZ ;  /* 0x000000a02b057824 */ /* 0x000fe200078e02ff */
[----:B------:R-:W-:Y:S01]  /*2390*/  LOP3.LUT R62, R21, 0xfffffff0, RZ, 0xc0, !PT ;  /* 0xfffffff0153e7812 */ /* 0x000fe200078ec0ff */
[----:B------:R-:W-:-:S04]  /*23a0*/  IMAD.WIDE.U32 R46, R24, R42, R46 ;  /* 0x0000002a182e7225 */ /* 0x000fc800078e002e */
[----:B------:R-:W-:-:S04]  /*23b0*/  IMAD.WIDE.U32 R44, R24, R42, R44 ;  /* 0x0000002a182c7225 */ /* 0x000fc800078e002c */
[C---:B------:R-:W-:Y:S02]  /*23c0*/  IMAD R7, R24.reuse, R37, R7 ;  /* 0x0000002518077224 */ /* 0x040fe400078e0207 */
[----:B------:R-:W-:Y:S02]  /*23d0*/  IMAD R59, R37, 0xa0, RZ ;  /* 0x000000a0253b7824 */ /* 0x000fe400078e02ff */
[----:B------:R-:W-:-:S04]  /*23e0*/  IMAD.WIDE.U32 R40, R24, R36, R40 ;  /* 0x0000002418287225 */ /* 0x000fc800078e0028 */
[----:B------:R-:W-:-:S04]  /*23f0*/  IMAD.WIDE.U32 R38, R24, R36, R38 ;  /* 0x0000002418267225 */ /* 0x000fc800078e0026 */
[----:B------:R-:W-:Y:S02]  /*2400*/  VIADD R34, R18, 0x20 ;  /* 0x0000002012227836 */ /* 0x000fe40000000000 */
[----:B------:R-:W-:Y:S01]  /*2410*/  IMAD.WIDE.U32 R48, R48, 0xa0, RZ ;  /* 0x000000a030307825 */ /* 0x000fe200078e00ff */
[----:B------:R-:W-:-:S03]  /*2420*/  @P2 LOP3.LUT R23, R23, 0x4, RZ, 0xfc, !PT ;  /* 0x0000000417172812 */ /* 0x000fc600078efcff */
[----:B------:R-:W-:-:S04]  /*2430*/  IMAD.WIDE.U32 R42, R42, 0xa0, RZ ;  /* 0x000000a02a2a7825 */ /* 0x000fc800078e00ff */
[----:B------:R-:W-:Y:S01]  /*2440*/  IMAD.WIDE.U32 R36, R36, 0xa0, RZ ;  /* 0x000000a024247825 */ /* 0x000fe200078e00ff */
[----:B------:R-:W-:Y:S02]  /*2450*/  IADD3 R35, R15, 0x8, RZ ;  /* 0x000000080f237810 */ /* 0x000fe40007ffe0ff */
[----:B------:R-:W-:Y:S01]  /*2460*/  ISETP.GE.AND P3, PT, R18, UR4, PT ;  /* 0x0000000412007c0c */ /* 0x000fe2000bf66270 */
[----:B------:R-:W-:Y:S01]  /*2470*/  IMAD.IADD R60, R47, 0x1, R61 ;  /* 0x000000012f3c7824 */ /* 0x000fe200078e023d */
[----:B------:R-:W-:Y:S01]  /*2480*/  ISETP.GE.AND P2, PT, R34, UR4, PT ;  /* 0x0000000422007c0c */ /* 0x000fe2000bf46270 */
[----:B------:R-:W-:Y:S01]  /*2490*/  IMAD.SHL.U32 R56, R13, 0x2, RZ ;  /* 0x000000020d387824 */ /* 0x000fe200078e00ff */
[----:B------:R-:W-:Y:S01]  /*24a0*/  SHF.R.S32.HI R71, RZ, 0x1f, R62 ;  /* 0x0000001fff477819 */ /* 0x000fe2000001143e */
[----:B------:R-:W-:Y:S02]  /*24b0*/  IMAD.X R55, R14, 0x1, R11, P0 ;  /* 0x000000010e377824 */ /* 0x000fe400000e060b */
[----:B------:R-:W-:-:S02]  /*24c0*/  IMAD.IADD R57, R49, 0x1, R57 ;  /* 0x0000000131397824 */ /* 0x000fc400078e0239 */
[----:B------:R-:W-:Y:S02]  /*24d0*/  IMAD.IADD R58, R43, 0x1, R5 ;  /* 0x000000012b3a7824 */ /* 0x000fe400078e0205 */
[----:B------:R-:W-:Y:S02]  /*24e0*/  IMAD.IADD R59, R37, 0x1, R59 ;  /* 0x00000001253b7824 */ /* 0x000fe400078e023b */
[----:B------:R-:W-:Y:S02]  /*24f0*/  IMAD.IADD R61, R61, 0x1, R45 ;  /* 0x000000013d3d7824 */ /* 0x000fe400078e022d */
[----:B------:R-:W-:Y:S02]  /*2500*/  IMAD.IADD R63, R41, 0x1, R7 ;  /* 0x00000001293f7824 */ /* 0x000fe400078e0207 */
[----:B------:R-:W-:Y:S02]  /*2510*/  IMAD.IADD R70, R7, 0x1, R39 ;  /* 0x0000000107467824 */ /* 0x000fe400078e0227 */
[----:B------:R-:W-:Y:S01]  /*2520*/  IMAD.IADD R73, R51, 0x1, R73 ;  /* 0x0000000133497824 */ /* 0x000fe200078e0249 */
[----:B--2---:R-:W-:-:S04]  /*2530*/  LOP3.LUT R4, R12, 0x30, R21, 0xf8, !PT ;  /* 0x000000300c047812 */ /* 0x004fc800078ef815 */
[----:B----4-:R-:W-:Y:S02]  /*2540*/  LOP3.LUT R4, R4, R10, RZ, 0x3c, !PT ;  /* 0x0000000a04047212 */ /* 0x010fe400078e3cff */
[----:B------:R-:W-:-:S03]  /*2550*/  LOP3.LUT P4, RZ, R29, 0x2, RZ, 0xc0, !PT ;  /* 0x000000021dff7812 */ /* 0x000fc6000788c0ff */
[----:B-1----:R-:W-:-:S10]  /*2560*/  IMAD.IADD R72, R8, 0x1, R4 ;  /* 0x0000000108487824 */ /* 0x002fd400078e0204 */
.L_x_13036:
[----:B------:R-:W2:Y:S01]  /*2570*/  LDL R4, [R1+0x14] ;  /* 0x0000140001047983 */ /* 0x000ea20000100800 */
[----:B0---4-:R-:W0:Y:S01]  /*2580*/  LDC.64 R64, c[0x0][0x2e8] ;  /* 0x0000ba00ff407b82 */ /* 0x011e220000000a00 */
[----:B------:R-:W-:Y:S01]  /*2590*/  VIADD R2, R2, 0xffffffff ;  /* 0xffffffff02027836 */ /* 0x000fe20000000000 */
[----:B------:R-:W-:Y:S01]  /*25a0*/  LOP3.LUT R23, R23, 0xfffffffd, RZ, 0xc0, !PT ;  /* 0xfffffffd17177812 */ /* 0x000fe200078ec0ff */
[----:B------:R-:W-:Y:S05]  /*25b0*/  YIELD ;  /* 0x0000000000007946 */ /* 0x000fea0003800000 */
[----:B------:R-:W1:Y:S01]  /*25c0*/  LDC R31, c[0x0][0x3f4] ;  /* 0x0000fd00ff1f7b82 */ /* 0x000e620000000800 */
[----:B------:R-:W-:Y:S01]  /*25d0*/  SHF.R.S32.HI R67, RZ, 0x1f, R2 ;  /* 0x0000001fff437819 */ /* 0x000fe20000011402 */
[----:B------:R-:W-:Y:S01]  /*25e0*/  IMAD R5, R57, R2, RZ ;  /* 0x0000000239057224 */ /* 0x000fe200078e02ff */
        /* <DEDUP_REMOVED lines=31> */
[----:B------:R-:W2:Y:S01]  /*27e0*/  LDL.64 R76, [R1+0x8] ;  /* 0x00000800014c7983 */ /* 0x000ea20000100a00 */
[----:B------:R-:W-:-:S03]  /*27f0*/  ULDC.64 UR4, c[0x0][0x3e8] ;  /* 0x0000fa0000047ab9 */ /* 0x000fc60000000a00 */
[----:B------:R-:W3:Y:S01]  /*2800*/  LDL R66, [R1+0x10] ;  /* 0x0000100001427983 */ /* 0x000ee20000100800 */
        /* <DEDUP_REMOVED lines=18> */
.L_x_13011:
[----:B------:R-:W-:Y:S05]  /*2930*/  BSYNC B1 ;  /* 0x0000000000017941 */ /* 0x000fea0003800000 */
.L_x_13010:
[----:B0-----:R-:W2:Y:S01]  /*2940*/  LDL R4, [R1] ;  /* 0x0000000001047983 */ /* 0x001ea20000100800 */
[----:B-----5:R-:W-:Y:S01]  /*2950*/  IMAD.MOV.U32 R30, RZ, RZ, R8 ;  /* 0x000000ffff1e7224 */ /* 0x020fe200078e0008 */
[----:B------:R-:W-:Y:S01]  /*2960*/  MOV R83, R28 ;  /* 0x0000001c00537202 */ /* 0x000fe20000000f00 */
[----:B------:R-:W-:Y:S02]  /*2970*/  IMAD.MOV.U32 R65, RZ, RZ, R14 ;  /* 0x000000ffff417224 */ /* 0x000fe400078e000e */
[----:B------:R-:W-:Y:S01]  /*2980*/  IMAD.MOV.U32 R64, RZ, RZ, R10 ;  /* 0x000000ffff407224 */ /* 0x000fe200078e000a */
[----:B--2---:R-:W-:-:S13]  /*2990*/  ISETP.NE.AND P0, PT, R4, 0x3, PT ;  /* 0x000000030400780c */ /* 0x004fda0003f05270 */
[----:B------:R-:W-:Y:S05]  /*29a0*/  @!P0 BRA `(.L_x_13012) ;  /* 0x0000000000048947 */ /* 0x000fea0003800000 */
[----:B------:R-:W-:Y:S01]  /*29b0*/  BPT.TRAP 0x1 ;  /* 0x000000040000795c */ /* 0x000fe20000300000 */
.L_x_13012:
[----:B------:R-:W2:Y:S01]  /*29c0*/  LDL R4, [R1+0x4] ;  /* 0x0000040001047983 */ /* 0x000ea20000100800 */
[----:B------:R-:W-:Y:S01]  /*29d0*/  IMAD R76, R17, 0x8, R16 ;  /* 0x00000008114c7824 */ /* 0x000fe200078e0210 */
[----:B------:R-:W-:Y:S01]  /*29e0*/  BSSY B1, `(.L_x_13013) ;  /* 0x0000004000017945 */ /* 0x000fe20003800000 */
[----:B--2---:R-:W-:-:S04]  /*29f0*/  SHF.L.U32 R77, R4, 0x1f, RZ ;  /* 0x0000001f044d7819 */ /* 0x004fc800000006ff */
[----:B------:R-:W0:Y:S02]  /*2a00*/  SYNCS.PHASECHK.TRANS64.TRYWAIT P5, [R76+URZ+0x13290], R77 ;  /* 0x0132904d4c0075a7 */ /* 0x000e2400080a017f */
[----:B0-----:R-:W-:Y:S05]  /*2a10*/  @!P5 BRA `(.L_x_13014) ;  /* 0x000001a00040d947 */ /* 0x001fea0003800000 */
.L_x_13245:
[----:B------:R-:W-:Y:S05]  /*2a20*/  BSYNC B1 ;  /* 0x0000000000017941 */ /* 0x000fea0003800000 */
.L_x_13013:
        /* <DEDUP_REMOVED lines=66> */
[----:B------:R-:W-:Y:S01]  /*2e50*/  FFMA.FTZ R29, R65, R68, R78 ;  /* 0x00000044411d7223 */ /* 0x000fe2000001004e */
[----:B------:R-:W-:-:S02]  /*2e60*/  F2FP.F16.E4M3.UNPACK_B R68, R7.H1 ;  /* 0x00000007ff44723e */ /* 0x000fc400030006ff */
[----:B------:R-:W-:Y:S02]  /*2e70*/  F2FP.F16.E4M3.UNPACK_B R82, R15.H1 ;  /* 0x0000000fff52723e */ /* 0x000fe400030006ff */
[----:B------:R-:W-:Y:S01]  /*2e80*/  F2FP.F16.E4M3.UNPACK_B R79, R14.H1 ;  /* 0x0000000eff4f723e */ /* 0x000fe200030006ff */
[--C-:B------:R-:W-:Y:S01]  /*2e90*/  HADD2.F32 R69, -RZ, R68.reuse.H0_H0 ;  /* 0x20000044ff457230 */ /* 0x100fe20000004100 */
[----:B------:R-:W-:Y:S01]  /*2ea0*/  F2FP.SATFINITE.E4M3.F32.PACK_AB_MERGE_C R65, R84, R81, RZ ;  /* 0x000000515441723e */ /* 0x000fe200048070ff */
        /* <DEDUP_REMOVED lines=43> */
.L_x_13019:
[----:B------:R-:W-:Y:S05]  /*3160*/  BSYNC B2 ;  /* 0x0000000000027941 */ /* 0x000fea0003800000 */
.L_x_13018:
[----:B------:R1:W-:Y:S02]  /*3170*/  STG.E.128 desc[UR40][R12.64], R4 ;  /* 0x000000040c007986 */ /* 0x0003e4000c101d28 */
.L_x_13017:
[----:B------:R-:W-:Y:S05]  /*3180*/  BSYNC B1 ;  /* 0x0000000000017941 */ /* 0x000fea0003800000 */
.L_x_13016:
        /* <DEDUP_REMOVED lines=15> */
[--C-:B------:R-:W-:Y:S02]  /*3280*/  SHF.R.U32.HI R15, RZ, 0x8, R11.reuse ;  /* 0x00000008ff0f7819 */ /* 0x100fe4000001160b */
[----:B------:R-:W-:Y:S02]  /*3290*/  LOP3.LUT R14, R11, 0xff0000ff, RZ, 0xc0, !PT ;  /* 0xff0000ff0b0e7812 */ /* 0x000fe400078ec0ff */
[----:B------:R-:W-:Y:S01]  /*32a0*/  SHF.R.U32.HI R28, RZ, 0x10, R11 ;  /* 0x00000010ff1c7819 */ /* 0x000fe2000001160b */
[----:B------:R-:W-:Y:S01]  /*32b0*/  IMAD.SHL.U32 R11, R10, 0x100, RZ ;  /* 0x000001000a0b7824 */ /* 0x000fe200078e00ff */
[----:B------:R-:W-:Y:S01]  /*32c0*/  SHF.R.U32.HI R29, RZ, 0x10, R9 ;  /* 0x00000010ff1d7819 */ /* 0x000fe20000011609 */
[----:B------:R-:W-:Y:S01]  /*32d0*/  IMAD.SHL.U32 R15, R15, 0x100, RZ ;  /* 0x000001000f0f7824 */ /* 0x000fe200078e00ff */
[----:B------:R-:W-:Y:S01]  /*32e0*/  PRMT R8, R31, 0x654, R8 ;  /* 0x000006541f087816 */ /* 0x000fe20000000008 */
[----:B-1----:R-:W-:-:S02]  /*32f0*/  IMAD.MOV.U32 R9, RZ, RZ, R5 ;  /* 0x000000ffff097224 */ /* 0x002fc400078e0005 */
[----:B------:R-:W-:Y:S01]  /*3300*/  IMAD.MOV.U32 R10, RZ, RZ, R4 ;  /* 0x000000ffff0a7224 */ /* 0x000fe200078e0004 */
[----:B------:R-:W-:Y:S01]  /*3310*/  LOP3.LUT R5, R8, 0xff00, R11, 0xf8, !PT ;  /* 0x0000ff0008057812 */ /* 0x000fe200078ef80b */
[----:B------:R-:W-:Y:S01]  /*3320*/  IMAD.U32 R8, R29, 0x10000, RZ ;  /* 0x000100001d087824 */ /* 0x000fe200078e00ff */
[----:B------:R-:W-:Y:S01]  /*3330*/  LOP3.LUT R15, R14, 0xff00, R15, 0xf8, !PT ;  /* 0x0000ff000e0f7812 */ /* 0x000fe200078ef80f */
[----:B------:R-:W-:Y:S01]  /*3340*/  IMAD.U32 R28, R28, 0x10000, RZ ;  /* 0x000100001c1c7824 */ /* 0x000fe200078e00ff */
[-C--:B------:R-:W-:Y:S02]  /*3350*/  F2FP.F16.E4M3.UNPACK_B R4, R9.reuse ;  /* 0x00000009ff04723e */ /* 0x080fe400020006ff */
[----:B------:R-:W-:Y:S02]  /*3360*/  F2FP.F16.E4M3.UNPACK_B R14, R64.H1 ;  /* 0x00000040ff0e723e */ /* 0x000fe400030006ff */
[----:B------:R-:W-:Y:S01]  /*3370*/  LOP3.LUT R5, R5, 0xff0000, R8, 0xf8, !PT ;  /* 0x00ff000005057812 */ /* 0x000fe200078ef808 */
[----:B------:R-:W-:Y:S01]  /*3380*/  HADD2.F32 R11, -RZ, R4.H1_H1 ;  /* 0x30000004ff0b7230 */ /* 0x000fe20000004100 */
[----:B------:R-:W-:Y:S01]  /*3390*/  LOP3.LUT R8, R15, 0xff0000, R28, 0xf8, !PT ;  /* 0x00ff00000f087812 */ /* 0x000fe200078ef81c */
[----:B------:R-:W-:Y:S01]  /*33a0*/  HADD2.F32 R31, -RZ, R14.H0_H0 ;  /* 0x2000000eff1f7230 */ /* 0x000fe20000004100 */
        /* <DEDUP_REMOVED lines=19> */
[----:B------:R-:W-:Y:S01]  /*34e0*/  F2FP.F16.E4M3.UNPACK_B R30, R30 ;  /* 0x0000001eff1e723e */ /* 0x000fe200020006ff */
[----:B------:R-:W-:-:S02]  /*34f0*/  HADD2.F32 R29, -RZ, R64.H1_H1 ;  /* 0x30000040ff1d7230 */ /* 0x000fc40000004100 */
[--C-:B------:R-:W-:Y:S01]  /*3500*/  HADD2.F32 R28, -RZ, R11.reuse.H1_H1 ;  /* 0x3000000bff1c7230 */ /* 0x100fe20000004100 */
[----:B------:R-:W-:Y:S01]  /*3510*/  F2FP.SATFINITE.E4M3.F32.PACK_AB_MERGE_C R80, R78, R65, RZ ;  /* 0x000000414e50723e */ /* 0x000fe200048070ff */
[----:B------:R-:W-:Y:S01]  /*3520*/  HADD2.F32 R15, -RZ, R11.H0_H0 ;  /* 0x2000000bff0f7230 */ /* 0x000fe20000004100 */
[----:B------:R-:W-:Y:S01]  /*3530*/  F2FP.F16.E4M3.UNPACK_B R65, R8.H1 ;  /* 0x00000008ff41723e */ /* 0x000fe200030006ff */
[--C-:B------:R-:W-:Y:S02]  /*3540*/  HADD2.F32 R11, -RZ, R10.reuse.H0_H0 ;  /* 0x2000000aff0b7230 */ /* 0x100fe40000004100 */
[-C--:B------:R-:W-:Y:S01]  /*3550*/  FMUL.FTZ R68, R28, R29.reuse ;  /* 0x0000001d1c447220 */ /* 0x080fe20000410000 */
[----:B------:R-:W-:Y:S02]  /*3560*/  HADD2.F32 R14, -RZ, R10.H1_H1 ;  /* 0x3000000aff0e7230 */ /* 0x000fe40000004100 */
[----:B------:R-:W-:Y:S01]  /*3570*/  FMUL.FTZ R31, R15, R29 ;  /* 0x0000001d0f1f7220 */ /* 0x000fe20000410000 */
[----:B------:R-:W-:-:S02]  /*3580*/  HADD2.F32 R64, -RZ, R64.H0_H0 ;  /* 0x20000040ff407230 */ /* 0x000fc40000004100 */
[--C-:B------:R-:W-:Y:S02]  /*3590*/  HADD2.F32 R10, -RZ, R30.reuse.H1_H1 ;  /* 0x3000001eff0a7230 */ /* 0x100fe40000004100 */
[----:B------:R-:W-:Y:S02]  /*35a0*/  HADD2.F32 R30, -RZ, R30.H0_H0 ;  /* 0x2000001eff1e7230 */ /* 0x000fe40000004100 */
[-C--:B------:R-:W-:Y:S01]  /*35b0*/  FMUL.FTZ R66, R14, R64.reuse ;  /* 0x000000400e427220 */ /* 0x080fe20000410000 */
[----:B------:R-:W-:Y:S01]  /*35c0*/  FMUL.FTZ R29, R11, R64 ;  /* 0x000000400b1d7220 */ /* 0x000fe20000410000 */
[-C--:B------:R-:W-:Y:S01]  /*35d0*/  FFMA.FTZ R68, R15, R10.reuse, -R68 ;  /* 0x0000000a0f447223 */ /* 0x080fe20000010844 */
[----:B------:R-:W-:Y:S01]  /*35e0*/  F2FP.F16.E4M3.UNPACK_B R15, R7.H1 ;  /* 0x00000007ff0f723e */ /* 0x000fe200030006ff */
[----:B------:R-:W-:Y:S01]  /*35f0*/  FFMA.FTZ R31, R28, R10, R31 ;  /* 0x0000000a1c1f7223 */ /* 0x000fe2000001001f */
[-C--:B------:R-:W-:Y:S01]  /*3600*/  FFMA.FTZ R10, R11, R30.reuse, -R66 ;  /* 0x0000001e0b0a7223 */ /* 0x080fe20000010842 */
[----:B------:R-:W-:Y:S01]  /*3610*/  FFMA.FTZ R11, R14, R30, R29 ;  /* 0x0000001e0e0b7223 */ /* 0x000fe2000001001d */
[-C--:B------:R-:W-:Y:S01]  /*3620*/  F2FP.F16.E4M3.UNPACK_B R30, R5.reuse.H1 ;  /* 0x00000005ff1e723e */ /* 0x080fe200030006ff */
        /* <DEDUP_REMOVED lines=44> */
.L_x_13021:
[----:B------:R-:W-:Y:S05]  /*38f0*/  BSYNC B1 ;  /* 0x0000000000017941 */ /* 0x000fea0003800000 */
.L_x_13020:
[----:B-1----:R2:W-:Y:S01]  /*3900*/  STG.E.128 desc[UR40][R12.64+0x20], R4 ;  /* 0x000020040c007986 */ /* 0x0025e2000c101d28 */
[----:B------:R-:W-:Y:S05]  /*3910*/  BRA `(.L_x_13015) ;  /* 0x0000001000f47947 */ /* 0x000fea0003800000 */
.L_x_13009:
[----:B------:R-:W-:Y:S01]  /*3920*/  IMAD R5, R2, -0xa0, R33 ;  /* 0xffffff6002057824 */ /* 0x000fe200078e0221 */
[----:B------:R-:W2:Y:S01]  /*3930*/  LDL R66, [R1] ;  /* 0x0000000001427983 */ /* 0x000ea20000100800 */
        /* <DEDUP_REMOVED lines=30> */
.L_x_13022:
[----:B------:R-:W2:Y:S01]  /*3b20*/  LDL R12, [R1+0x4] ;  /* 0x00000400010c7983 */ /* 0x000ea20000100800 */
[----:B------:R-:W-:Y:S01]  /*3b30*/  IMAD R76, R17, 0x8, R16 ;  /* 0x00000008114c7824 */ /* 0x000fe200078e0210 */
[----:B------:R-:W0:Y:S01]  /*3b40*/  LDC R79, c[0x0][0x2f4] ;  /* 0x0000bd00ff4f7b82 */ /* 0x000e220000000800 */
[----:B------:R-:W-:Y:S01]  /*3b50*/  BSSY B1, `(.L_x_13023) ;  /* 0x0000004000017945 */ /* 0x000fe20003800000 */
[----:B--2---:R-:W-:-:S04]  /*3b60*/  SHF.L.U32 R77, R12, 0x1f, RZ ;  /* 0x0000001f0c4d7819 */ /* 0x004fc800000006ff */
[----:B------:R-:W1:Y:S02]  /*3b70*/  SYNCS.PHASECHK.TRANS64.TRYWAIT P5, [R76+URZ+0x13290], R77 ;  /* 0x0132904d4c0075a7 */ /* 0x000e6400080a017f */
[----:B01----:R-:W-:Y:S05]  /*3b80*/  @!P5 BRA `(.L_x_13024) ;  /* 0x0000018c00f8d947 */ /* 0x003fea0003800000 */
.L_x_13246:
[----:B------:R-:W-:Y:S05]  /*3b90*/  BSYNC B1 ;  /* 0x0000000000017941 */ /* 0x000fea0003800000 */
.L_x_13023:
        /* <DEDUP_REMOVED lines=13> */
[----:B------:R-:W-:Y:S01]  /*3c70*/  IMAD.IADD R13, R79, 0x1, -R56 ;  /* 0x000000014f0d7824 */ /* 0x000fe200078e0a38 */
[----:B------:R-:W-:Y:S01]  /*3c80*/  IADD3 R69, P5, P6, R52, R66, R62 ;  /* 0x0000004234457210 */ /* 0x000fe20007ebe03e */
[----:B------:R-:W-:Y:S03]  /*3c90*/  BSSY B1, `(.L_x_13025) ;  /* 0x00000e8000017945 */ /* 0x000fe60003800000 */
[----:B------:R-:W-:-:S02]  /*3ca0*/  IADD3.X R12, R3, R78, R71, P5, P6 ;  /* 0x0000004e030c7210 */ /* 0x000fc40002fec447 */
[----:B------:R-:W-:Y:S02]  /*3cb0*/  IADD3 R68, P5, R69, R64, RZ ;  /* 0x0000004045447210 */ /* 0x000fe40007fbe0ff */
[----:B------:R-:W-:-:S03]  /*3cc0*/  LOP3.LUT P6, RZ, R23, 0x1, RZ, 0xc0, !PT ;  /* 0x0000000117ff7812 */ /* 0x000fc600078cc0ff */
[----:B------:R-:W-:Y:S01]  /*3cd0*/  IMAD.X R69, R12, 0x1, R65, P5 ;  /* 0x000000010c457824 */ /* 0x000fe200028e0641 */
[----:B------:R-:W-:-:S04]  /*3ce0*/  LOP3.LUT P5, RZ, R23, 0x4, RZ, 0xc0, !PT ;  /* 0x0000000417ff7812 */ /* 0x000fc800078ac0ff */
[----:B------:R-:W-:-:S04]  /*3cf0*/  SEL R13, R56, R13, !P5 ;  /* 0x0000000d380d7207 */ /* 0x000fc80006800000 */
[----:B------:R-:W-:-:S04]  /*3d00*/  SHF.R.S32.HI R12, RZ, 0x1f, R13 ;  /* 0x0000001fff0c7819 */ /* 0x000fc8000001140d */
[----:B------:R-:W-:Y:S01]  /*3d10*/  LEA.HI R12, R12, R13, RZ, 0x5 ;  /* 0x0000000d0c0c7211 */ /* 0x000fe200078f28ff */
[----:B------:R-:W-:-:S03]  /*3d20*/  IMAD R13, R17, 0x2800, R72 ;  /* 0x00002800110d7824 */ /* 0x000fc600078e0248 */
[----:B------:R-:W-:Y:S01]  /*3d30*/  SHF.R.S32.HI R12, RZ, 0x5, R12 ;  /* 0x00000005ff0c7819 */ /* 0x000fe2000001140c */
[----:B------:R-:W-:-:S03]  /*3d40*/  IMAD.IADD R13, R16, 0x1, R13 ;  /* 0x00000001100d7824 */ /* 0x000fc600078e020d */
[----:B------:R-:W-:-:S05]  /*3d50*/  LEA.HI.SX32 R12, R21, R12, 0x1c ;  /* 0x0000000c150c7211 */ /* 0x000fca00078fe2ff */
        /* <DEDUP_REMOVED lines=20> */
[--C-:B------:R-:W-:Y:S02]  /*3ea0*/  SHF.R.U32.HI R88, RZ, 0x8, R7.reuse ;  /* 0x00000008ff587819 */ /* 0x100fe40000011607 */
[----:B------:R-:W-:Y:S02]  /*3eb0*/  SHF.R.U32.HI R91, RZ, 0x18, R7 ;  /* 0x00000018ff5b7819 */ /* 0x000fe40000011607 */
[----:B------:R-:W-:-:S02]  /*3ec0*/  LOP3.LUT R8, R7, 0xff, RZ, 0xc0, !PT ;  /* 0x000000ff07087812 */ /* 0x000fc400078ec0ff */
[----:B------:R-:W-:Y:S02]  /*3ed0*/  SHF.R.U32.HI R4, RZ, 0x10, R7 ;  /* 0x00000010ff047819 */ /* 0x000fe40000011607 */
[----:B------:R-:W-:Y:S01]  /*3ee0*/  LOP3.LUT R6, R6, 0xff00, R9, 0xf8, !PT ;  /* 0x0000ff0006067812 */ /* 0x000fe200078ef809 */
[----:B------:R-:W-:Y:S01]  /*3ef0*/  IMAD.U32 R9, R90, 0x10000, RZ ;  /* 0x000100005a097824 */ /* 0x000fe200078e00ff */
[--C-:B------:R-:W-:Y:S01]  /*3f00*/  SHF.R.U32.HI R87, RZ, 0x8, R11.reuse ;  /* 0x00000008ff577819 */ /* 0x100fe2000001160b */
[----:B------:R-:W-:Y:S01]  /*3f10*/  IMAD.U32 R90, R5, 0x10000, RZ ;  /* 0x00010000055a7824 */ /* 0x000fe200078e00ff */
        /* <DEDUP_REMOVED lines=10> */
[----:B------:R-:W-:Y:S02]  /*3fc0*/  LOP3.LUT R89, R10, 0xff00, R85, 0xf8, !PT ;  /* 0x0000ff000a597812 */ /* 0x000fe400078ef855 */
[----:B------:R-:W-:Y:S02]  /*3fd0*/  F2FP.F16.E4M3.UNPACK_B R88, R84.H1 ;  /* 0x00000054ff58723e */ /* 0x000fe400030006ff */
[----:B--2---:R-:W-:Y:S02]  /*3fe0*/  F2FP.F16.E4M3.UNPACK_B R11, R28.H1 ;  /* 0x0000001cff0b723e */ /* 0x004fe400030006ff */
        /* <DEDUP_REMOVED lines=8> */
[----:B------:R-:W-:-:S02]  /*4070*/  HADD2.F32 R90, -RZ, R88.H1_H1 ;  /* 0x30000058ff5a7230 */ /* 0x000fc40000004100 */
[CC--:B------:R-:W-:Y:S01]  /*4080*/  FMUL.FTZ R93, R9.reuse, R87.reuse ;  /* 0x00000057095d7220 */ /* 0x0c0fe20000410000 */
[--C-:B------:R-:W-:Y:S02]  /*4090*/  HADD2.F32 R86, -RZ, R85.reuse.H0_H0 ;  /* 0x20000055ff567230 */ /* 0x100fe40000004100 */
        /* <DEDUP_REMOVED lines=12> */
[C---:B------:R-:W-:Y:S01]  /*4160*/  FMUL.FTZ R90, R10.reuse, R90 ;  /* 0x0000005a0a5a7220 */ /* 0x040fe20000410000 */
[----:B------:R-:W-:Y:S01]  /*4170*/  FFMA.FTZ R11, R10, R87, -R11 ;  /* 0x000000570a0b7223 */ /* 0x000fe2000001080b */
[----:B------:R-:W-:Y:S01]  /*4180*/  HADD2.F32 R84, -RZ, R28.H0_H0 ;  /* 0x2000001cff547230 */ /* 0x000fe20000004100 */
[----:B------:R-:W-:Y:S01]  /*4190*/  LOP3.LUT R5, R91, 0xff0000, R92, 0xf8, !PT ;  /* 0x00ff00005b057812 */ /* 0x000fe200078ef85c */
[----:B------:R-:W-:-:S02]  /*41a0*/  HADD2.F32 R12, -RZ, R83.H0_H0 ;  /* 0x20000053ff0c7230 */ /* 0x000fc40000004100 */
[----:B------:R-:W-:Y:S01]  /*41b0*/  FFMA.FTZ R10, R85, R87, R90 ;  /* 0x00000057550a7223 */ /* 0x000fe2000001005a */
        /* <DEDUP_REMOVED lines=24> */
[----:B------:R-:W-:Y:S01]  /*4340*/  FMUL.FTZ R93, R86, R93 ;  /* 0x0000005d565d7220 */ /* 0x000fe20000410000 */
[----:B------:R-:W-:Y:S01]  /*4350*/  HADD2.F32 R89, -RZ, R87.H1_H1 ;  /* 0x30000057ff597230 */ /* 0x000fe20000004100 */
[----:B------:R-:W-:Y:S01]  /*4360*/  F2FP.SATFINITE.E4M3.F32.PACK_AB_MERGE_C R9, R10, R9, RZ ;  /* 0x000000090a09723e */ /* 0x000fe200048070ff */
[----:B------:R-:W-:-:S02]  /*4370*/  HADD2.F32 R87, -RZ, R84.H1_H1 ;  /* 0x30000054ff577230 */ /* 0x000fc40000004100 */
[-C--:B------:R-:W-:Y:S01]  /*4380*/  FFMA.FTZ R84, R86, R91.reuse, -R95 ;  /* 0x0000005b56547223 */ /* 0x080fe2000001085f */
[----:B------:R-:W-:Y:S02]  /*4390*/  HADD2.F32 R90, -RZ, R90.H1_H1 ;  /* 0x3000005aff5a7230 */ /* 0x000fe40000004100 */
[----:B------:R-:W-:Y:S01]  /*43a0*/  FFMA.FTZ R86, R88, R91, R93 ;  /* 0x0000005b58567223 */ /* 0x000fe2000001005d */
[----:B------:R-:W-:Y:S01]  /*43b0*/  FMUL.FTZ R94, R89, R92 ;  /* 0x0000005c595e7220 */ /* 0x000fe20000410000 */
[----:B------:R-:W-:Y:S01]  /*43c0*/  F2FP.F16.E4M3.UNPACK_B R88, R82 ;  /* 0x00000052ff58723e */ /* 0x000fe200020006ff */
[C---:B------:R-:W-:Y:S01]  /*43d0*/  FMUL.FTZ R92, R87.reuse, R92 ;  /* 0x0000005c575c7220 */ /* 0x040fe20000410000 */
[----:B------:R-:W-:Y:S01]  /*43e0*/  F2FP.F16.E4M3.UNPACK_B R82, R30 ;  /* 0x0000001eff52723e */ /* 0x000fe200020006ff */
[----:B------:R-:W-:Y:S01]  /*43f0*/  FFMA.FTZ R99, R87, R90, -R94 ;  /* 0x0000005a57637223 */ /* 0x000fe2000001085e */
[----:B------:R-:W-:Y:S01]  /*4400*/  F2FP.F16.E4M3.UNPACK_B R87, R80 ;  /* 0x00000050ff57723e */ /* 0x000fe200020006ff */
[----:B------:R-:W-:-:S02]  /*4410*/  HADD2.F32 R91, -RZ, R88.H0_H0 ;  /* 0x20000058ff5b7230 */ /* 0x000fc40000004100 */
[----:B------:R-:W-:Y:S01]  /*4420*/  FFMA.FTZ R101, R89, R90, R92 ;  /* 0x0000005a59657223 */ /* 0x000fe2000001005c */
[----:B------:R-:W-:Y:S01]  /*4430*/  HADD2.F32 R80, -RZ, R82.H0_H0 ;  /* 0x20000052ff507230 */ /* 0x000fe20000004100 */
[----:B------:R-:W-:Y:S01]  /*4440*/  F2FP.SATFINITE.E4M3.F32.PACK_AB_MERGE_C R8, R11, R8, RZ ;  /* 0x000000080b08723e */ /* 0x000fe200048070ff */
[----:B------:R-:W-:Y:S01]  /*4450*/  HADD2.F32 R93, -RZ, R88.H1_H1 ;  /* 0x30000058ff5d7230 */ /* 0x000fe20000004100 */
[----:B------:R-:W-:Y:S01]  /*4460*/  F2FP.F16.E4M3.UNPACK_B R10, R29 ;  /* 0x0000001dff0a723e */ /* 0x000fe200020006ff */
        /* <DEDUP_REMOVED lines=11> */
[----:B------:R-:W-:Y:S01]  /*4520*/  FFMA.FTZ R95, R30, R89, -R95 ;  /* 0x000000591e5f7223 */ /* 0x000fe2000001085f */
[----:B------:R-:W-:Y:S01]  /*4530*/  F2FP.F16.E4M3.UNPACK_B R9, R13 ;  /* 0x0000000dff09723e */ /* 0x000fe200020006ff */
[----:B------:R-:W-:Y:S01]  /*4540*/  FFMA.FTZ R30, R80, R89, R91 ;  /* 0x00000059501e7223 */ /* 0x000fe2000001005b */
[-C--:B------:R-:W-:Y:S01]  /*4550*/  FFMA.FTZ R93, R82, R87.reuse, R93 ;  /* 0x00000057525d7223 */ /* 0x080fe2000001005d */
[----:B------:R-:W-:Y:S01]  /*4560*/  FFMA.FTZ R14, R14, R87, -R97 ;  /* 0x000000570e0e7223 */ /* 0x000fe20000010861 */
[----:B------:R-:W-:Y:S01]  /*4570*/  F2FP.SATFINITE.E4M3.F32.PACK_AB_MERGE_C R12, R83, R12, R8 ;  /* 0x0000000c530c723e */ /* 0x000fe20004807008 */
[----:B------:R-:W-:Y:S01]  /*4580*/  HADD2.F32 R80, -RZ, R10.H0_H0 ;  /* 0x2000000aff507230 */ /* 0x000fe20000004100 */
[----:B------:R-:W-:Y:S01]  /*4590*/  F2FP.F16.E4M3.UNPACK_B R82, R6 ;  /* 0x00000006ff52723e */ /* 0x000fe200020006ff */
[----:B------:R-:W-:Y:S01]  /*45a0*/  HADD2.F32 R85, -RZ, R11.H0_H0 ;  /* 0x2000000bff557230 */ /* 0x000fe20000004100 */
[----:B------:R-:W-:Y:S01]  /*45b0*/  F2FP.SATFINITE.E4M3.F32.PACK_AB_MERGE_C R84, R99, R84, RZ ;  /* 0x000000546354723e */ /* 0x000fe200048070ff */
[----:B------:R-:W-:Y:S01]  /*45c0*/  HADD2.F32 R8, -RZ, R9.H0_H0 ;  /* 0x20000009ff087230 */ /* 0x000fe20000004100 */
[----:B------:R-:W-:Y:S01]  /*45d0*/  F2FP.F16.E4M3.UNPACK_B R29, R29.H1 ;  /* 0x0000001dff1d723e */ /* 0x000fe200030006ff */
        /* <DEDUP_REMOVED lines=17> */
[----:B------:R-:W-:Y:S01]  /*46f0*/  F2FP.SATFINITE.E4M3.F32.PACK_AB_MERGE_C R86, R101, R86, RZ ;  /* 0x000000566556723e */ /* 0x000fe200048070ff */
[----:B------:R-:W-:-:S02]  /*4700*/  HADD2.F32 R84, -RZ, R83.H0_H0 ;  /* 0x20000053ff547230 */ /* 0x000fc40000004100 */
[----:B------:R-:W-:Y:S01]  /*4710*/  FFMA.FTZ R10, R10, R82, R85 ;  /* 0x000000520a0a7223 */ /* 0x000fe20000010055 */
[----:B------:R-:W-:Y:S01]  /*4720*/  HADD2.F32 R7, -RZ, R13.H0_H0 ;  /* 0x2000000dff077230 */ /* 0x000fe20000004100 */
[----:B------:R-:W-:Y:S01]  /*4730*/  F2FP.SATFINITE.E4M3.F32.PACK_AB_MERGE_C R30, R93, R30, R86 ;  /* 0x0000001e5d1e723e */ /* 0x000fe20004807056 */
[----:B------:R-:W-:Y:S02]  /*4740*/  HADD2.F32 R82, -RZ, R29.H1_H1 ;  /* 0x3000001dff527230 */ /* 0x000fe40000004100 */
[-C--:B------:R-:W-:Y:S01]  /*4750*/  FMUL.FTZ R86, R80, R84.reuse ;  /* 0x0000005450567220 */ /* 0x080fe20000410000 */
[--C-:B------:R-:W-:Y:S02]  /*4760*/  HADD2.F32 R29, -RZ, R6.reuse.H0_H0 ;  /* 0x20000006ff1d7230 */ /* 0x100fe40000004100 */
[----:B------:R-:W-:Y:S01]  /*4770*/  FMUL.FTZ R85, R7, R84 ;  /* 0x0000005407557220 */ /* 0x000fe20000410000 */
[----:B------:R-:W-:Y:S01]  /*4780*/  HADD2.F32 R13, -RZ, R13.H1_H1 ;  /* 0x3000000dff0d7230 */ /* 0x000fe20000004100 */
[-C--:B------:R-:W-:Y:S01]  /*4790*/  F2FP.F16.E4M3.UNPACK_B R92, R5.reuse.H1 ;  /* 0x00000005ff5c723e */ /* 0x080fe200030006ff */
[----:B------:R-:W-:Y:S01]  /*47a0*/  HADD2.F32 R83, -RZ, R83.H1_H1 ;  /* 0x30000053ff537230 */ /* 0x000fe20000004100 */
[----:B------:R-:W-:Y:S01]  /*47b0*/  F2FP.F16.E4M3.UNPACK_B R91, R5 ;  /* 0x00000005ff5b723e */ /* 0x000fe200020006ff */
[----:B------:R-:W-:-:S02]  /*47c0*/  HADD2.F32 R84, -RZ, R6.H1_H1 ;  /* 0x30000006ff547230 */ /* 0x000fc40000004100 */
        /* <DEDUP_REMOVED lines=8> */
[-C--:B------:R-:W-:Y:S01]  /*4850*/  F2FP.F16.E4M3.UNPACK_B R83, R31.reuse ;  /* 0x0000001fff53723e */ /* 0x080fe200020006ff */
[----:B------:R-:W-:Y:S01]  /*4860*/  FFMA.FTZ R80, R82, R84, R85 ;  /* 0x0000005452507223 */ /* 0x000fe20000010055 */
[----:B------:R-:W-:Y:S01]  /*4870*/  F2FP.F16.E4M3.UNPACK_B R84, R31.H1 ;  /* 0x0000001fff54723e */ /* 0x000fe200030006ff */
[----:B------:R-:W-:Y:S01]  /*4880*/  HADD2.F32 R82, -RZ, R15.H0_H0 ;  /* 0x2000000fff527230 */ /* 0x000fe20000004100 */
[-C--:B------:R-:W-:Y:S01]  /*4890*/  F2FP.F16.E4M3.UNPACK_B R88, R4.reuse.H1 ;  /* 0x00000004ff58723e */ /* 0x080fe200030006ff */
[----:B------:R-:W-:Y:S01]  /*48a0*/  HADD2.F32 R85, -RZ, R83.H0_H0 ;  /* 0x20000053ff557230 */ /* 0x000fe20000004100 */
[----:B------:R-:W-:Y:S01]  /*48b0*/  F2FP.F16.E4M3.UNPACK_B R87, R4 ;  /* 0x00000004ff57723e */ /* 0x000fe200020006ff */
[----:B------:R-:W-:-:S02]  /*48c0*/  HADD2.F32 R4, -RZ, R91.H0_H0 ;  /* 0x2000005bff047230 */ /* 0x000fc40000004100 */
[-C--:B------:R-:W-:Y:S01]  /*48d0*/  FMUL.FTZ R95, R82, R5.reuse ;  /* 0x00000005525f7220 */ /* 0x080fe20000410000 */
[----:B------:R-:W-:Y:S01]  /*48e0*/  HADD2.F32 R31, -RZ, R29.H0_H0 ;  /* 0x2000001dff1f7230 */ /* 0x000fe20000004100 */
[----:B------:R-:W-:Y:S01]  /*48f0*/  F2FP.SATFINITE.E4M3.F32.PACK_AB_MERGE_C R6, R13, R6, RZ ;  /* 0x000000060d06723e */ /* 0x000fe200048070ff */
[----:B------:R-:W-:Y:S02]  /*4900*/  HADD2.F32 R86, -RZ, R84.H0_H0 ;  /* 0x20000054ff567230 */ /* 0x000fe40000004100 */
[-C--:B------:R-:W-:Y:S01]  /*4910*/  FMUL.FTZ R94, R85, R4.reuse ;  /* 0x00000004555e7220 */ /* 0x080fe20000410000 */
[----:B------:R-:W-:Y:S02]  /*4920*/  HADD2.F32 R89, -RZ, R88.H0_H0 ;  /* 0x20000058ff597230 */ /* 0x000fe40000004100 */
[----:B------:R-:W-:Y:S01]  /*4930*/  FMUL.FTZ R96, R31, R4 ;  /* 0x000000041f607220 */ /* 0x000fe20000410000 */
[----:B------:R-:W-:Y:S02]  /*4940*/  HADD2.F32 R90, -RZ, R87.H0_H0 ;  /* 0x20000057ff5a7230 */ /* 0x000fe40000004100 */
[----:B------:R-:W-:Y:S01]  /*4950*/  FMUL.FTZ R93, R86, R5 ;  /* 0x00000005565d7220 */ /* 0x000fe20000410000 */
[----:B------:R-:W-:-:S02]  /*4960*/  HADD2.F32 R84, -RZ, R84.H1_H1 ;  /* 0x30000054ff547230 */ /* 0x000fc40000004100 */
[-C--:B------:R-:W-:Y:S01]  /*4970*/  FFMA.FTZ R95, R86, R89.reuse, R95 ;  /* 0x00000059565f7223 */ /* 0x080fe2000001005f */
[----:B------:R-:W-:Y:S02]  /*4980*/  HADD2.F32 R92, -RZ, R92.H1_H1 ;  /* 0x3000005cff5c7230 */ /* 0x000fe40000004100 */
[----:B------:R-:W-:Y:S01]  /*4990*/  FFMA.FTZ R4, R31, R90, -R94 ;  /* 0x0000005a1f047223 */ /* 0x000fe2000001085e */
[----:B------:R-:W-:Y:S02]  /*49a0*/  HADD2.F32 R15, -RZ, R15.H1_H1 ;  /* 0x3000000fff0f7230 */ /* 0x000fe40000004100 */
[----:B------:R-:W-:Y:S01]  /*49b0*/  FFMA.FTZ R93, R82, R89, -R93 ;  /* 0x00000059525d7223 */ /* 0x000fe2000001085d */
[----:B------:R-:W-:Y:S02]  /*49c0*/  HADD2.F32 R83, -RZ, R83.H1_H1 ;  /* 0x30000053ff537230 */ /* 0x000fe40000004100 */
[----:B------:R-:W-:Y:S01]  /*49d0*/  FMUL.FTZ R94, R84, R92 ;  /* 0x0000005c545e7220 */ /* 0x000fe20000410000 */
[----:B------:R-:W-:-:S02]  /*49e0*/  HADD2.F32 R86, -RZ, R91.H1_H1 ;  /* 0x3000005bff567230 */ /* 0x000fc40000004100 */
[----:B------:R-:W-:Y:S01]  /*49f0*/  FMUL.FTZ R31, R15, R92 ;  /* 0x0000005c0f1f7220 */ /* 0x000fe20000410000 */
[----:B------:R-:W-:Y:S02]  /*4a00*/  HADD2.F32 R88, -RZ, R88.H1_H1 ;  /* 0x30000058ff587230 */ /* 0x000fe40000004100 */
[----:B------:R-:W-:Y:S01]  /*4a10*/  FFMA.FTZ R5, R85, R90, R96 ;  /* 0x0000005a55057223 */ /* 0x000fe20000010060 */
        /* <DEDUP_REMOVED lines=15> */
.L_x_13026:
[----:B------:R-:W-:Y:S05]  /*4b10*/  BSYNC B1 ;  /* 0x0000000000017941 */ /* 0x000fea0003800000 */
.L_x_13025:
        /* <DEDUP_REMOVED lines=10> */
.L_x_13008:
[----:B------:R-:W2:Y:S02]  /*4bc0*/  LDL R4, [R1] ;  /* 0x0000000001047983 */ /* 0x000ea40000100800 */
[----:B--2---:R-:W-:-:S13]  /*4bd0*/  ISETP.NE.AND P0, PT, R4, 0x3, PT ;  /* 0x000000030400780c */ /* 0x004fda0003f05270 */
[----:B------:R-:W-:Y:S05]  /*4be0*/  @!P0 BRA `(.L_x_13027) ;  /* 0x0000000000048947 */ /* 0x000fea0003800000 */
[----:B------:R-:W-:Y:S01]  /*4bf0*/  BPT.TRAP 0x1 ;  /* 0x000000040000795c */ /* 0x000fe20000300000 */
.L_x_13027:
        /* <DEDUP_REMOVED lines=8> */
.L_x_13247:
[----:B------:R-:W-:Y:S05]  /*4c80*/  BSYNC B1 ;  /* 0x0000000000017941 */ /* 0x000fea0003800000 */
.L_x_13028:
[----:B------:R-:W-:-:S13]  /*4c90*/  ISETP.GE.AND P1, PT, R157, R4, PT ;  /* 0x000000049d00720c */ /* 0x000fda0003f26270 */
[----:B------:R-:W-:Y:S05]  /*4ca0*/  @P1 BRA `(.L_x_13015) ;  /* 0x0000000000101947 */ /* 0x000fea0003800000 */
[----:B------:R-:W1:Y:S04]  /*4cb0*/  @!P3 LDS.128 R4, [R75+0xe000] ;  /* 0x00e000004b04b984 */ /* 0x000e680000000c00 */
[----:B------:R-:W2:Y:S04]  /*4cc0*/  @!P2 LDS.128 R8, [R74+0xe000] ;  /* 0x00e000004a08a984 */ /* 0x000ea80000000c00 */
[----:B-1----:R1:W-:Y:S04]  /*4cd0*/  @!P3 STG.E.128 desc[UR40][R12.64], R4 ;  /* 0x000000040c00b986 */ /* 0x0023e8000c101d28 */
[----:B--2---:R1:W-:Y:S02]  /*4ce0*/  @!P2 STG.E.128 desc[UR40][R12.64+0x20], R8 ;  /* 0x000020080c00a986 */ /* 0x0043e4000c101d28 */
.L_x_13015:
[----:B------:R-:W-:Y:S05]  /*4cf0*/  BSYNC B0 ;  /* 0x0000000000007941 */ /* 0x000fea0003800000 */
.L_x_13007:
        /* <DEDUP_REMOVED lines=17> */
.L_x_13031:
[----:B------:R-:W-:Y:S05]  /*4e10*/  BSYNC B0 ;  /* 0x0000000000007941 */ /* 0x000fea0003800000 */
.L_x_13030:
[----:B------:R-:W2:Y:S01]  /*4e20*/  SYNCS.PHASECHK.TRANS64.TRYWAIT P0, [R76+URZ+0x132b0], R77 ;  /* 0x0132b04d4c0075a7 */ /* 0x000ea2000800017f */
[----:B------:R-:W-:Y:S04]  /*4e30*/  BSSY B0, `(.L_x_13032) ;  /* 0x0000002000007945 */ /* 0x000fe80003800000 */
[----:B--2---:R-:W-:Y:S05]  /*4e40*/  @!P0 BRA `(.L_x_13033) ;  /* 0x0000017c00708947 */ /* 0x004fea0003800000 */
.L_x_13248:
[----:B------:R-:W-:Y:S05]  /*4e50*/  BSYNC B0 ;  /* 0x0000000000007941 */ /* 0x000fea0003800000 */
.L_x_13032:
        /* <DEDUP_REMOVED lines=19> */
.L_x_13035:
[----:B------:R-:W-:Y:S05]  /*4f90*/  BSYNC B0 ;  /* 0x0000000000007941 */ /* 0x000fea0003800000 */
.L_x_13034:
[----:B-1----:R-:W5:Y:S01]  /*4fa0*/  LDL.LU R5, [R1+0x4] ;  /* 0x0000040001057983 */ /* 0x002f620000300800 */
[----:B------:R-:W-:Y:S01]  /*4fb0*/  VIADD R17, R17, 0x1 ;  /* 0x0000000111117836 */ /* 0x000fe20000000000 */
[----:B------:R-:W-:Y:S01]  /*4fc0*/  LOP3.LUT P6, RZ, R23, 0x2, RZ, 0xc0, !PT ;  /* 0x0000000217ff7812 */ /* 0x000fe200078cc0ff */
[----:B0-2---:R-:W-:Y:S01]  /*4fd0*/  @!P5 VIADD R76, R76, 0x132c0 ;  /* 0x000132c04c4cd836 */ /* 0x005fe20000000000 */
        /* <DEDUP_REMOVED lines=9> */
[----:B------:R-:W-:Y:S02]  /*5070*/  SEL R4, RZ, 0x1, P1 ;  /* 0x00000001ff047807 */ /* 0x000fe40000800000 */
[----:B------:R-:W-:Y:S02]  /*5080*/  PLOP3.LUT P0, PT, PT, PT, PT, 0x8, 0x0 ;  /* 0x000000000000781c */ /* 0x000fe40003f0e170 */
[----:B------:R-:W-:Y:S01]  /*5090*/  SEL R17, R17, RZ, P1 ;  /* 0x000000ff11117207 */ /* 0x000fe20000800000 */
[----:B------:R0:W-:Y:S01]  /*50a0*/  @!P5 SYNCS.ARRIVE.TRANS64.RED.A1T0 RZ, [R76+URZ], RZ ;  /* 0x000000ff4cffd9a7 */ /* 0x0001e2000810043f */
[----:B-----5:R-:W-:-:S05]  /*50b0*/  LOP3.LUT R5, R5, R4, RZ, 0x3c, !PT ;  /* 0x0000000405057212 */ /* 0x020fca00078e3cff */
[----:B------:R0:W-:Y:S01]  /*50c0*/  STL [R1+0x4], R5 ;  /* 0x0000040501007387 */ /* 0x0001e20000100800 */
[----:B------:R-:W-:Y:S05]  /*50d0*/  @P6 BRA `(.L_x_13036) ;  /* 0xffffffd400246947 */ /* 0x000fea000383ffff */
.L_x_13002:
[----:B------:R-:W2:Y:S01]  /*50e0*/  LDL R4, [R1+0x28] ;  /* 0x0000280001047983 */ /* 0x000ea20000100800 */
[----:B------:R-:W1:Y:S01]  /*50f0*/  LDC R0, c[0x0][0x448] ;  /* 0x00011200ff007b82 */ /* 0x000e620000000800 */
[----:B------:R-:W-:Y:S01]  /*5100*/  BSSY B0, `(.L_x_13037) ;  /* 0x0000011000007945 */ /* 0x000fe20003800000 */
[----:B------:R-:W-:Y:S02]  /*5110*/  MOV R104, RZ ;  /* 0x000000ff00687202 */ /* 0x000fe40000000f00 */
[----:B-1----:R-:W-:-:S13]  /*5120*/  ISETP.NE.AND P1, PT, R0, 0x1, PT ;  /* 0x000000010000780c */ /* 0x002fda0003f25270 */
[----:B------:R-:W1:Y:S08]  /*5130*/  @P1 LDC R0, c[0x0][0x44c] ;  /* 0x00011300ff001b82 */ /* 0x000e700000000800 */
[----:B0-----:R-:W0:Y:S01]  /*5140*/  @P1 LDC R5, c[0x0][0x450] ;  /* 0x00011400ff051b82 */ /* 0x001e220000000800 */
[----:B--2---:R-:W-:-:S04]  /*5150*/  VIADD R3, R4, 0xbf ;  /* 0x000000bf04037836 */ /* 0x004fc80000000000 */
[----:B-1----:R-:W-:-:S05]  /*5160*/  @P1 IMAD.HI.U32 R0, R3, R0, RZ ;  /* 0x0000000003001227 */ /* 0x002fca00078e00ff */
[----:B0-----:R-:W-:-:S05]  /*5170*/  @P1 SHF.R.U32.HI R3, RZ, R5, R0 ;  /* 0x00000005ff031219 */ /* 0x001fca0000011600 */
[----:B------:R-:W-:-:S04]  /*5180*/  IMAD.IADD R3, R32, 0x1, R3 ;  /* 0x0000000120037824 */ /* 0x000fc800078e0203 */
[----:B------:R-:W-:-:S05]  /*5190*/  IMAD.HI R3, R3, 0x66666667, RZ ;  /* 0x6666666703037827 */ /* 0x000fca00078e02ff */
[----:B------:R-:W-:-:S04]  /*51a0*/  SHF.R.U32.HI R0, RZ, 0x1f, R3 ;  /* 0x0000001fff007819 */ /* 0x000fc80000011603 */
[----:B------:R-:W-:-:S04]  /*51b0*/  LEA.HI.SX32 R0, R3, R0, 0x1a ;  /* 0x0000000003007211 */ /* 0x000fc800078fd2ff */
[----:B------:R-:W-:-:S04]  /*51c0*/  VIMNMX R27, R27, R0, PT ;  /* 0x000000001b1b7248 */ /* 0x000fc80003fe0100 */
[----:B------:R-:W-:Y:S01]  /*51d0*/  ISETP.GE.AND P1, PT, R27, 0x1, PT ;  /* 0x000000011b00780c */ /* 0x000fe20003f26270 */
[----:B------:R-:W-:-:S12]  /*51e0*/  @P0 BRA `(.L_x_13038) ;  /* 0x0000000000080947 */ /* 0x000fd80003800000 */
[----:B------:R-:W0:Y:S02]  /*51f0*/  FENCE.VIEW.ASYNC.G ;  /* 0x00000000000073c6 */ /* 0x000e240000000100 */
[----:B0-----:R-:W-:Y:S06]  /*5200*/  BAR.ARV 0xc, 0x200 ;  /* 0x0308000000007b1d */ /* 0x001fec0000002000 */
.L_x_13038:
[----:B------:R-:W-:Y:S05]  /*5210*/  BSYNC B0 ;  /* 0x0000000000007941 */ /* 0x000fea0003800000 */
.L_x_13037:
        /* <DEDUP_REMOVED lines=33> */
.L_x_13040:
[----:B------:R-:W-:Y:S05]  /*5430*/  BSYNC B0 ;  /* 0x0000000000007941 */ /* 0x000fea0003800000 */
.L_x_13039:
[----:B------:R-:W2:Y:S01]  /*5440*/  LDL R0, [R1+0x60] ;  /* 0x0000600001007983 */ /* 0x000ea20000100800 */
[----:B------:R-:W-:Y:S02]  /*5450*/  PLOP3.LUT P0, PT, PT, PT, PT, 0x80, 0x0 ;  /* 0x000000000000781c */ /* 0x000fe40003f0f070 */
[----:B----4-:R-:W-:Y:S01]  /*5460*/  CS2R R28, SRZ ;  /* 0x00000000001c7805 */ /* 0x010fe2000001ff00 */
        /* <DEDUP_REMOVED lines=46> */
[----:B---3--:R-:W-:Y:S01]  /*5750*/  MOV R12, 0x1 ;  /* 0x00000001000c7802 */ /* 0x008fe20000000f00 */
[----:B------:R-:W-:Y:S02]  /*5760*/  IMAD.U32 R7, RZ, RZ, UR7 ;  /* 0x00000007ff077e24 */ /* 0x000fe4000f8e00ff */
[----:B------:R-:W-:-:S02]  /*5770*/  IMAD.U32 R10, RZ, RZ, UR4 ;  /* 0x00000004ff0a7e24 */ /* 0x000fc4000f8e00ff */
[----:B------:R-:W-:Y:S02]  /*5780*/  IMAD.U32 R11, RZ, RZ, UR5 ;  /* 0x00000005ff0b7e24 */ /* 0x000fe4000f8e00ff */
[----:B------:R-:W-:Y:S02]  /*5790*/  IMAD.MOV.U32 R8, RZ, RZ, 0x70 ;  /* 0x00000070ff087424 */ /* 0x000fe400078e00ff */
[----:B0-----:R-:W-:-:S07]  /*57a0*/  IMAD.MOV.U32 R13, RZ, RZ, RZ ;  /* 0x000000ffff0d7224 */ /* 0x001fce00078e00ff */
[----:B------:R-:W-:-:S07]  /*57b0*/  LEPC R20, `(.L_x_13043) ;  /* 0x000000001014794e */ /* 0x000fce0000000000 */
[----:B-1---5:R-:W-:Y:S05]  /*57c0*/  CALL.ABS.NOINC R2 ;  /* 0x0000000002007343 */ /* 0x022fea0003c00000 */
.L_x_13043:
[----:B------:R-:W-:Y:S05]  /*57d0*/  BSYNC B6 ;  /* 0x0000000000067941 */ /* 0x000fea0003800000 */
.L_x_13042:
[----:B------:R-:W2:Y:S01]  /*57e0*/  LDL R2, [R1+0x5c] ;  /* 0x00005c0001027983 */ /* 0x000ea20000100800 */
[----:B------:R-:W-:Y:S01]  /*57f0*/  ULDC.64 UR4, c[0x0][0x990] ;  /* 0x0002640000047ab9 */ /* 0x000fe20000000a00 */
[----:B------:R-:W-:Y:S02]  /*5800*/  ULDC.64 UR6, c[0x0][0x998] ;  /* 0x0002660000067ab9 */ /* 0x000fe40000000a00 */
[----:B------:R-:W4:Y:S04]  /*5810*/  LDL R21, [R1+0x48] ;  /* 0x0000480001157983 */ /* 0x000f280000100800 */
[----:B------:R-:W4:Y:S01]  /*5820*/  LDL R20, [R1+0x34] ;  /* 0x0000340001147983 */ /* 0x000f220000100800 */
[----:B------:R-:W-:Y:S02]  /*5830*/  ISETP.NE.U32.AND P0, PT, RZ, UR4, PT ;  /* 0x00000004ff007c0c */ /* 0x000fe4000bf05070 */
[----:B------:R-:W-:-:S02]  /*5840*/  ISETP.NE.U32.AND P1, PT, RZ, UR6, PT ;  /* 0x00000006ff007c0c */ /* 0x000fc4000bf25070 */
[----:B------:R-:W-:Y:S02]  /*5850*/  ISETP.NE.AND.EX P0, PT, RZ, UR5, PT, P0 ;  /* 0x00000005ff007c0c */ /* 0x000fe4000bf05300 */
[----:B------:R-:W-:-:S11]  /*5860*/  ISETP.NE.AND.EX P1, PT, RZ, UR7, PT, P1 ;  /* 0x00000007ff007c0c */ /* 0x000fd6000bf25310 */
[----:B------:R-:W2:Y:S08]  /*5870*/  @P0 LDC.64 R6, c[0x0][0x9a8] ;  /* 0x00026a00ff060b82 */ /* 0x000eb00000000a00 */
[----:B------:R-:W0:Y:S08]  /*5880*/  @P1 LDC.64 R8, c[0x0][0x9b8] ;  /* 0x00026e00ff081b82 */ /* 0x000e300000000a00 */
[----:B------:R-:W1:Y:S08]  /*5890*/  @P0 LDC.64 R10, c[0x0][0x9b0] ;  /* 0x00026c00ff0a0b82 */ /* 0x000e700000000a00 */
[----:B---3--:R-:W3:Y:S01]  /*58a0*/  @P1 LDC.64 R12, c[0x0][0x9c0] ;  /* 0x00027000ff0c1b82 */ /* 0x008ee20000000a00 */
[----:B--2---:R-:W-:-:S02]  /*58b0*/  @P0 IMAD R0, R2, R6, RZ ;  /* 0x0000000602000224 */ /* 0x004fc400078e02ff */
[----:B0-----:R-:W-:Y:S02]  /*58c0*/  @P1 IMAD R2, R2, R8, RZ ;  /* 0x0000000802021224 */ /* 0x001fe400078e02ff */
[C---:B----4-:R-:W-:Y:S02]  /*58d0*/  @P0 IMAD R7, R21.reuse, R7, R0 ;  /* 0x0000000715070224 */ /* 0x050fe400078e0200 */
[C---:B------:R-:W-:Y:S02]  /*58e0*/  @P1 IMAD R9, R21.reuse, R9, R2 ;  /* 0x0000000915091224 */ /* 0x040fe400078e0202 */
[----:B------:R-:W-:-:S04]  /*58f0*/  @P0 IMAD.WIDE.U32 R2, R21, R6, RZ ;  /* 0x0000000615020225 */ /* 0x000fc800078e00ff */
[----:B------:R-:W-:-:S04]  /*5900*/  @P1 IMAD.WIDE.U32 R4, R21, R8, RZ ;  /* 0x0000000815041225 */ /* 0x000fc800078e00ff */
[----:B------:R-:W-:Y:S02]  /*5910*/  @P0 IMAD.IADD R3, R3, 0x1, R7 ;  /* 0x0000000103030824 */ /* 0x000fe400078e0207 */
[----:B------:R-:W-:Y:S02]  /*5920*/  @P1 IMAD.IADD R5, R5, 0x1, R9 ;  /* 0x0000000105051824 */ /* 0x000fe400078e0209 */
[----:B-1----:R-:W-:-:S04]  /*5930*/  @P0 IMAD.WIDE.U32 R2, R20, R10, R2 ;  /* 0x0000000a14020225 */ /* 0x002fc800078e0002 */
[----:B---3--:R-:W-:Y:S01]  /*5940*/  @P1 IMAD.WIDE.U32 R6, R20, R12, R4 ;  /* 0x0000000c14061225 */ /* 0x008fe200078e0004 */
        /* <DEDUP_REMOVED lines=26> */
.L_x_13047:
[----:B-1----:R1:W2:Y:S02]  /*5af0*/  SYNCS.PHASECHK.TRANS64.TRYWAIT P0, [R16+URZ+0x13200], R3 ;  /* 0x01320003100075a7 */ /* 0x0022a4000800017f */
[----:B--2---:R-:W-:Y:S05]  /*5b00*/  @!P0 NANOSLEEP.SYNCS 0x989680 ;  /* 0x009896800000895d */ /* 0x004fea0003900000 */
[----:B------:R-:W2:Y:S02]  /*5b10*/  @!P0 SYNCS.PHASECHK.TRANS64 P0, [R16+URZ+0x13200], R3 ;  /* 0x01320003100085a7 */ /* 0x000ea4000800007f */
[----:B--2---:R-:W-:Y:S05]  /*5b20*/  @!P0 BRA `(.L_x_13047) ;  /* 0xfffffffc00f08947 */ /* 0x004fea000383ffff */
.L_x_13046:
[----:B------:R-:W-:Y:S05]  /*5b30*/  BSYNC B0 ;  /* 0x0000000000007941 */ /* 0x000fea0003800000 */
.L_x_13045:
[----:B------:R-:W-:Y:S05]  /*5b40*/  BRA `(.L_x_13048) ;  /* 0x0000002800f47947 */ /* 0x000fea0003800000 */
.L_x_13044:
        /* <DEDUP_REMOVED lines=30> */
.L_x_13050:
[----:B------:R-:W-:Y:S05]  /*5d30*/  BSYNC B6 ;  /* 0x0000000000067941 */ /* 0x000fea0003800000 */
.L_x_13049:
[----:B------:R-:W2:Y:S01]  /*5d40*/  LDL R20, [R1+0x28] ;  /* 0x0000280001147983 */ /* 0x000ea20000100800 */
[----:B------:R-:W-:Y:S01]  /*5d50*/  ULDC.U8 UR4, c[0x0][0x410] ;  /* 0x0001040000047ab9 */ /* 0x000fe20000000000 */
[----:B------:R-:W-:Y:S01]  /*5d60*/  BSSY B0, `(.L_x_13051) ;  /* 0x0000293000007945 */ /* 0x000fe20003800000 */
[----:B------:R-:W-:Y:S01]  /*5d70*/  ISETP.NE.AND P0, PT, RZ, UR4, PT ;  /* 0x00000004ff007c0c */ /* 0x000fe2000bf05270 */
[----:B--2---:R-:W-:-:S12]  /*5d80*/  IMAD.IADD R10, R157, 0x1, R20 ;  /* 0x000000019d0a7824 */ /* 0x004fd800078e0214 */
[----:B------:R-:W-:Y:S05]  /*5d90*/  @!P0 BRA `(.L_x_13052) ;  /* 0x00000014003c8947 */ /* 0x000fea0003800000 */
        /* <DEDUP_REMOVED lines=32> */
.L_x_13254:
[----:B0-----:R-:W5:Y:S04]  /*5fa0*/  LDL R5, [R1+0x20] ;  /* 0x0000200001057983 */ /* 0x001f680000100800 */
[----:B------:R-:W2:Y:S01]  /*5fb0*/  LDL R6, [R1+0x58] ;  /* 0x0000580001067983 */ /* 0x000ea20000100800 */
[----:B------:R-:W-:Y:S01]  /*5fc0*/  BSSY B1, `(.L_x_13054) ;  /* 0x0000023000017945 */ /* 0x000fe20003800000 */
[----:B------:R-:W-:Y:S02]  /*5fd0*/  CS2R R20, SRZ ;  /* 0x0000000000147805 */ /* 0x000fe4000001ff00 */
        /* <DEDUP_REMOVED lines=33> */
.L_x_13055:
[----:B------:R-:W-:Y:S05]  /*61f0*/  BSYNC B1 ;  /* 0x0000000000017941 */ /* 0x000fea0003800000 */
.L_x_13054:
[----:B------:R-:W2:Y:S01]  /*6200*/  SYNCS.PHASECHK.TRANS64.TRYWAIT P0, [R16+URZ+0x13200], R5 ;  /* 0x01320005100075a7 */ /* 0x000ea2000800017f */
[----:B------:R-:W-:Y:S01]  /*6210*/  IMAD R25, R25, -0xc0, R24 ;  /* 0xffffff4019197824 */ /* 0x000fe200078e0218 */
[----:B------:R-:W-:Y:S04]  /*6220*/  BSSY B1, `(.L_x_13056) ;  /* 0x0000004000017945 */ /* 0x000fe80003800000 */
[----:B-1----:R-:W-:-:S04]  /*6230*/  VIMNMX R0, R25, 0xc0, PT ;  /* 0x000000c019007848 */ /* 0x002fc80003fe0100 */
[----:B------:R-:W-:Y:S01]  /*6240*/  ISETP.GE.AND P1, PT, R157, R0, PT ;  /* 0x000000009d00720c */ /* 0x000fe20003f26270 */
[----:B--2---:R-:W-:-:S12]  /*6250*/  @!P0 BRA `(.L_x_13057) ;  /* 0x0000016800ec8947 */ /* 0x004fd80003800000 */
.L_x_13255:
[----:B------:R-:W-:Y:S05]  /*6260*/  BSYNC B1 ;  /* 0x0000000000017941 */ /* 0x000fea0003800000 */
.L_x_13056:
        /* <DEDUP_REMOVED lines=50> */
[CC--:B------:R-:W-:Y:S01]  /*6590*/  FMUL.FTZ R32, R12.reuse, R30.reuse ;  /* 0x0000001e0c207220 */ /* 0x0c0fe20000410000 */
        /* <DEDUP_REMOVED lines=77> */
.L_x_13060:
[----:B------:R-:W-:Y:S05]  /*6a70*/  BSYNC B1 ;  /* 0x0000000000017941 */ /* 0x000fea0003800000 */
.L_x_13059:
[----:B------:R-:W-:Y:S05]  /*6a80*/  @P1 BRA `(.L_x_13058) ;  /* 0x0000001c00001947 */ /* 0x000fea0003800000 */
[----:B0-----:R-:W2:Y:S01]  /*6a90*/  LDL R0, [R1+0x70] ;  /* 0x0000700001007983 */ /* 0x001ea20000100800 */
[----:B-----5:R-:W-:Y:S01]  /*6aa0*/  IMAD.IADD R3, R16, 0x1, R39 ;  /* 0x0000000110037824 */ /* 0x020fe200078e0227 */
[----:B------:R-:W-:Y:S02]  /*6ab0*/  SHF.R.U32.HI R13, RZ, 0x8, R11 ;  /* 0x00000008ff0d7819 */ /* 0x000fe4000001160b */
[----:B------:R-:W-:Y:S02]  /*6ac0*/  SHF.R.U32.HI R24, RZ, 0x8, R9 ;  /* 0x00000008ff187819 */ /* 0x000fe40000011609 */
[----:B------:R-:W-:Y:S02]  /*6ad0*/  SHF.R.U32.HI R15, RZ, 0x8, R8 ;  /* 0x00000008ff0f7819 */ /* 0x000fe40000011608 */
[----:B----4-:R-:W-:Y:S02]  /*6ae0*/  LOP3.LUT R14, R11, 0xff, RZ, 0xc0, !PT ;  /* 0x000000ff0b0e7812 */ /* 0x010fe400078ec0ff */
        /* <DEDUP_REMOVED lines=25> */
[----:B--2---:R-:W-:Y:S01]  /*6c80*/  LOP3.LUT P0, RZ, R0, 0x2, RZ, 0xc0, !PT ;  /* 0x0000000200ff7812 */ /* 0x004fe2000780c0ff */
[----:B------:R-:W-:-:S12]  /*6c90*/  VIADD R0, R3, 0x20 ;  /* 0x0000002003007836 */ /* 0x000fd80000000000 */
[----:B------:R-:W-:Y:S01]  /*6ca0*/  @P0 VIADD R0, R3, 0xffffffe0 ;  /* 0xffffffe003000836 */ /* 0x000fe20000000000 */
[----:B------:R-:W-:-:S04]  /*6cb0*/  SHF.R.U32.HI R3, RZ, 0x8, R10 ;  /* 0x00000008ff037819 */ /* 0x000fc8000001160a */
[----:B-1----:R-:W0:Y:S01]  /*6cc0*/  LDS.128 R4, [R0+0xb000] ;  /* 0x00b0000000047984 */ /* 0x002e220000000c00 */
        /* <DEDUP_REMOVED lines=18> */
[----:B------:R-:W-:Y:S01]  /*6df0*/  FMUL.FTZ R27, R8, R14 ;  /* 0x0000000e081b7220 */ /* 0x000fe20000410000 */
        /* <DEDUP_REMOVED lines=73> */
.L_x_13052:
        /* <DEDUP_REMOVED lines=29> */
[----:B------:R-:W2:Y:S04]  /*7460*/  SHFL.IDX PT, R3, R3, RZ, 0x1e1f ;  /* 0x001e1fff03037589 */ /* 0x000ea800000e0000 */
[----:B------:R-:W3:Y:S04]  /*7470*/  SHFL.IDX PT, R20, R20, RZ, 0x1e1f ;  /* 0x001e1fff14147589 */ /* 0x000ee800000e0000 */
[----:B------:R0:W4:Y:S02]  /*7480*/  SHFL.IDX PT, R14, R4, RZ, 0x1e1f ;  /* 0x001e1fff040e7589 */ /* 0x00012400000e0000 */
.L_x_13261:
        /* <DEDUP_REMOVED lines=26> */
.L_x_13063:
[----:B------:R-:W-:Y:S05]  /*7630*/  BSYNC B1 ;  /* 0x0000000000017941 */ /* 0x000fea0003800000 */
.L_x_13062:
[----:B------:R-:W2:Y:S01]  /*7640*/  SYNCS.PHASECHK.TRANS64.TRYWAIT P1, [R16+URZ+0x13200], R21 ;  /* 0x01320015100075a7 */ /* 0x000ea2000802017f */
[----:B------:R-:W-:Y:S01]  /*7650*/  IMAD R25, R25, -0xc0, R24 ;  /* 0xffffff4019197824 */ /* 0x000fe200078e0218 */
[----:B------:R-:W-:Y:S01]  /*7660*/  ISETP.GE.AND P0, PT, R18, R27, PT ;  /* 0x0000001b1200720c */ /* 0x000fe20003f06270 */
[----:B------:R-:W-:Y:S03]  /*7670*/  BSSY B1, `(.L_x_13064) ;  /* 0x0000004000017945 */ /* 0x000fe60003800000 */
[----:B-1----:R-:W-:-:S04]  /*7680*/  VIMNMX R0, R25, 0xc0, PT ;  /* 0x000000c019007848 */ /* 0x002fc80003fe0100 */
[----:B------:R-:W-:Y:S01]  /*7690*/  ISETP.GE.OR P0, PT, R157, R0, P0 ;  /* 0x000000009d00720c */ /* 0x000fe20000706670 */
[----:B--2---:R-:W-:-:S12]  /*76a0*/  @!P1 BRA `(.L_x_13065) ;  /* 0x0000015800589947 */ /* 0x004fd80003800000 */
.L_x_13262:
[----:B------:R-:W-:Y:S05]  /*76b0*/  BSYNC B1 ;  /* 0x0000000000017941 */ /* 0x000fea0003800000 */
.L_x_13064:
[----:B------:R-:W-:Y:S05]  /*76c0*/  @P0 BRA `(.L_x_13058) ;  /* 0x0000000c00f00947 */ /* 0x000fea0003800000 */
[----:B------:R-:W2:Y:S04]  /*76d0*/  LDL R35, [R1+0x38] ;  /* 0x0000380001237983 */ /* 0x000ea80000100800 */
[----:B------:R-:W2:Y:S04]  /*76e0*/  LDL R31, [R1+0x3c] ;  /* 0x00003c00011f7983 */ /* 0x000ea80000100800 */
[----:B------:R-:W2:Y:S04]  /*76f0*/  LDL R29, [R1+0x40] ;  /* 0x00004000011d7983 */ /* 0x000ea80000100800 */
[----:B------:R-:W2:Y:S01]  /*7700*/  LDL R52, [R1+0x80] ;  /* 0x0000800001347983 */ /* 0x000ea20000100800 */
[----:B-----5:R-:W-:-:S02]  /*7710*/  SHF.R.U32.HI R0, RZ, 0x8, R8 ;  /* 0x00000008ff007819 */ /* 0x020fc40000011608 */
[----:B------:R-:W-:Y:S02]  /*7720*/  LOP3.LUT R3, R8, 0xff, RZ, 0xc0, !PT ;  /* 0x000000ff08037812 */ /* 0x000fe400078ec0ff */
[----:B------:R-:W-:Y:S02]  /*7730*/  LOP3.LUT R0, R0, 0xff, RZ, 0xc0, !PT ;  /* 0x000000ff00007812 */ /* 0x000fe400078ec0ff */
[----:B------:R-:W-:Y:S02]  /*7740*/  SHF.R.U32.HI R25, RZ, 0x8, R9 ;  /* 0x00000008ff197819 */ /* 0x000fe40000011609 */
[----:B---3--:R-:W-:Y:S02]  /*7750*/  PRMT R20, R0, 0x7604, R3 ;  /* 0x0000760400147816 */ /* 0x008fe40000000003 */
[----:B0-----:R-:W-:Y:S02]  /*7760*/  LOP3.LUT R13, R9, 0xff, RZ, 0xc0, !PT ;  /* 0x000000ff090d7812 */ /* 0x001fe400078ec0ff */
[----:B------:R-:W-:-:S02]  /*7770*/  SHF.R.U32.HI R3, RZ, 0x8, R10 ;  /* 0x00000008ff037819 */ /* 0x000fc4000001160a */
[----:B------:R-:W-:Y:S02]  /*7780*/  LOP3.LUT R0, R25, 0xff, RZ, 0xc0, !PT ;  /* 0x000000ff19007812 */ /* 0x000fe400078ec0ff */
[----:B------:R-:W-:Y:S02]  /*7790*/  LOP3.LUT R12, R10, 0xff, RZ, 0xc0, !PT ;  /* 0x000000ff0a0c7812 */ /* 0x000fe400078ec0ff */
[----:B------:R-:W-:Y:S02]  /*77a0*/  LOP3.LUT R3, R3, 0xff, RZ, 0xc0, !PT ;  /* 0x000000ff03037812 */ /* 0x000fe400078ec0ff */
[----:B------:R-:W-:Y:S01]  /*77b0*/  PRMT R30, R0, 0x7604, R13 ;  /* 0x00007604001e7816 */ /* 0x000fe2000000000d */
[----:B------:R-:W-:Y:S01]  /*77c0*/  IMAD.IADD R0, R18, 0x1, R27 ;  /* 0x0000000112007824 */ /* 0x000fe200078e021b */
[----:B-1----:R-:W-:Y:S02]  /*77d0*/  SHF.R.U32.HI R21, RZ, 0x8, R4 ;  /* 0x00000008ff157819 */ /* 0x002fe40000011604 */
[----:B------:R-:W-:-:S02]  /*77e0*/  PRMT R32, R3, 0x7604, R12 ;  /* 0x0000760403207816 */ /* 0x000fc4000000000c */
[----:B------:R-:W-:Y:S02]  /*77f0*/  LOP3.LUT R24, R4, 0xff, RZ, 0xc0, !PT ;  /* 0x000000ff04187812 */ /* 0x000fe400078ec0ff */
[----:B------:R-:W-:Y:S02]  /*7800*/  LOP3.LUT R21, R21, 0xff, RZ, 0xc0, !PT ;  /* 0x000000ff15157812 */ /* 0x000fe400078ec0ff */
[----:B------:R-:W-:Y:S02]  /*7810*/  SHF.R.U32.HI R3, RZ, 0x8, R6 ;  /* 0x00000008ff037819 */ /* 0x000fe40000011606 */
[----:B----4-:R-:W-:Y:S02]  /*7820*/  SHF.R.U32.HI R14, RZ, 0x8, R11 ;  /* 0x00000008ff0e7819 */ /* 0x010fe4000001160b */
[----:B------:R-:W-:Y:S02]  /*7830*/  PRMT R33, R21, 0x7604, R24 ;  /* 0x0000760415217816 */ /* 0x000fe40000000018 */
[----:B------:R-:W-:-:S02]  /*7840*/  SHF.R.U32.HI R27, RZ, 0x8, R7 ;  /* 0x00000008ff1b7819 */ /* 0x000fc40000011607 */
[----:B------:R-:W-:Y:S02]  /*7850*/  LOP3.LUT R25, R3, 0xff, RZ, 0xc0, !PT ;  /* 0x000000ff03197812 */ /* 0x000fe400078ec0ff */
[----:B------:R-:W-:Y:S02]  /*7860*/  SHF.R.U32.HI R21, RZ, 0x8, R5 ;  /* 0x00000008ff157819 */ /* 0x000fe40000011605 */
[----:B------:R-:W-:Y:S02]  /*7870*/  LOP3.LUT R15, R11, 0xff, RZ, 0xc0, !PT ;  /* 0x000000ff0b0f7812 */ /* 0x000fe400078ec0ff */
        /* <DEDUP_REMOVED lines=9> */
[----:B--2---:R-:W-:Y:S02]  /*7910*/  LOP3.LUT R0, R35, 0x30, R0, 0xf8, !PT ;  /* 0x0000003023007812 */ /* 0x004fe400078ef800 */
[----:B------:R-:W-:Y:S02]  /*7920*/  PRMT R35, R21, 0x7604, R24 ;  /* 0x0000760415237816 */ /* 0x000fe40000000018 */
[----:B------:R-:W-:Y:S02]  /*7930*/  LOP3.LUT R3, R0, R31, RZ, 0x3c, !PT ;  /* 0x0000001f00037212 */ /* 0x000fe400078e3cff */
[----:B------:R-:W-:Y:S02]  /*7940*/  SHF.R.U32.HI R21, RZ, 0x10, R9 ;  /* 0x00000010ff157819 */ /* 0x000fe40000011609 */
[----:B------:R-:W-:Y:S02]  /*7950*/  IADD3 R0, R16, R29, R3 ;  /* 0x0000001d10007210 */ /* 0x000fe40007ffe003 */
[----:B------:R-:W-:Y:S01]  /*7960*/  SHF.R.U32.HI R3, RZ, 0x10, R8 ;  /* 0x00000010ff037819 */ /* 0x000fe20000011608 */
[----:B------:R-:W0:Y:S01]  /*7970*/  LDS.128 R12, [R52+0xb000] ;  /* 0x00b00000340c7984 */ /* 0x000e220000000c00 */
[----:B------:R-:W-:-:S02]  /*7980*/  LOP3.LUT R21, R21, 0xff, RZ, 0xc0, !PT ;  /* 0x000000ff15157812 */ /* 0x000fc400078ec0ff */
[----:B------:R-:W-:Y:S01]  /*7990*/  LOP3.LUT R3, R3, 0xff, RZ, 0xc0, !PT ;  /* 0x000000ff03037812 */ /* 0x000fe200078ec0ff */
[----:B------:R-:W1:Y:S01]  /*79a0*/  LDS.128 R24, [R0+0xb000] ;  /* 0x00b0000000187984 */ /* 0x000e620000000c00 */
[----:B------:R-:W-:Y:S02]  /*79b0*/  SHF.R.U32.HI R31, RZ, 0x10, R11 ;  /* 0x00000010ff1f7819 */ /* 0x000fe4000001160b */
[----:B------:R-:W-:Y:S02]  /*79c0*/  PRMT R3, R3, 0x7054, R20 ;  /* 0x0000705403037816 */ /* 0x000fe40000000014 */
[----:B------:R-:W-:Y:S02]  /*79d0*/  SHF.R.U32.HI R29, RZ, 0x10, R10 ;  /* 0x00000010ff1d7819 */ /* 0x000fe4000001160a */
        /* <DEDUP_REMOVED lines=8> */
[----:B------:R-:W-:Y:S02]  /*7a60*/  SHF.R.U32.HI R34, RZ, 0x10, R7 ;  /* 0x00000010ff227819 */ /* 0x000fe40000011607 */
[----:B------:R-:W-:Y:S02]  /*7a70*/  PRMT R29, R29, 0x7054, R32 ;  /* 0x000070541d1d7816 */ /* 0x000fe40000000020 */
[----:B------:R-:W-:Y:S02]  /*7a80*/  PRMT R33, R20, 0x7054, R33 ;  /* 0x0000705414217816 */ /* 0x000fe40000000021 */
[----:B------:R-:W-:Y:S02]  /*7a90*/  SHF.R.U32.HI R32, RZ, 0x10, R6 ;  /* 0x00000010ff207819 */ /* 0x000fe40000011606 */
[----:B------:R-:W-:Y:S02]  /*7aa0*/  PRMT R35, R30, 0x7054, R35 ;  /* 0x000070541e237816 */ /* 0x000fe40000000023 */
[----:B------:R-:W-:-:S02]  /*7ab0*/  LOP3.LUT R34, R34, 0xff, RZ, 0xc0, !PT ;  /* 0x000000ff22227812 */ /* 0x000fc400078ec0ff */
[----:B------:R-:W-:Y:S02]  /*7ac0*/  LOP3.LUT R20, R33, 0xff000000, R4, 0xf8, !PT ;  /* 0xff00000021147812 */ /* 0x000fe400078ef804 */
[----:B------:R-:W-:Y:S02]  /*7ad0*/  LOP3.LUT R32, R32, 0xff, RZ, 0xc0, !PT ;  /* 0x000000ff20207812 */ /* 0x000fe400078ec0ff */
[----:B------:R-:W-:Y:S02]  /*7ae0*/  LOP3.LUT R33, R35, 0xff000000, R5, 0xf8, !PT ;  /* 0xff00000023217812 */ /* 0x000fe400078ef805 */
[----:B------:R-:W-:Y:S02]  /*7af0*/  LOP3.LUT R8, R3, 0xff000000, R8, 0xf8, !PT ;  /* 0xff00000003087812 */ /* 0x000fe400078ef808 */
[----:B------:R-:W-:Y:S02]  /*7b00*/  LOP3.LUT R30, R21, 0xff000000, R9, 0xf8, !PT ;  /* 0xff000000151e7812 */ /* 0x000fe400078ef809 */
[----:B------:R-:W-:-:S02]  /*7b10*/  PRMT R39, R34, 0x7054, R39 ;  /* 0x0000705422277816 */ /* 0x000fc40000000027 */
[----:B------:R-:W-:Y:S02]  /*7b20*/  LOP3.LUT R3, R29, 0xff000000, R10, 0xf8, !PT ;  /* 0xff0000001d037812 */ /* 0x000fe400078ef80a */
        /* <DEDUP_REMOVED lines=10> */
[----:B------:R-:W-:Y:S02]  /*7bd0*/  F2FP.F16.E4M3.UNPACK_B R12, R30 ;  /* 0x0000001eff0c723e */ /* 0x000fe400020006ff */
        /* <DEDUP_REMOVED lines=8> */
[-C--:B------:R-:W-:Y:S01]  /*7c60*/  F2FP.F16.E4M3.UNPACK_B R32, R27.reuse ;  /* 0x0000001bff20723e */ /* 0x080fe200020006ff */
[----:B------:R-:W-:Y:S01]  /*7c70*/  HADD2.F32 R11, -RZ, R11.H1_H1 ;  /* 0x3000000bff0b7230 */ /* 0x000fe20000004100 */
[----:B------:R-:W-:-:S02]  /*7c80*/  F2FP.F16.E4M3.UNPACK_B R37, R27.H1 ;  /* 0x0000001bff25723e */ /* 0x000fc400030006ff */
[-C--:B------:R-:W-:Y:S01]  /*7c90*/  F2FP.F16.E4M3.UNPACK_B R27, R24.reuse ;  /* 0x00000018ff1b723e */ /* 0x080fe200020006ff */
[C---:B------:R-:W-:Y:S01]  /*7ca0*/  FMUL.FTZ R40, R6.reuse, R15 ;  /* 0x0000000f06287220 */ /* 0x040fe20000410000 */
[----:B------:R-:W-:Y:S01]  /*7cb0*/  F2FP.F16.E4M3.UNPACK_B R35, R24.H1 ;  /* 0x00000018ff23723e */ /* 0x000fe200030006ff */
[----:B------:R-:W-:Y:S01]  /*7cc0*/  FMUL.FTZ R24, R6, R39 ;  /* 0x0000002706187220 */ /* 0x000fe20000410000 */
[----:B------:R-:W-:Y:S01]  /*7cd0*/  F2FP.F16.E4M3.UNPACK_B R25, R25.H1 ;  /* 0x00000019ff19723e */ /* 0x000fe200030006ff */
[----:B------:R-:W-:Y:S01]  /*7ce0*/  FMUL.FTZ R43, R11, R38 ;  /* 0x000000260b2b7220 */ /* 0x000fe20000410000 */
[----:B------:R-:W-:Y:S01]  /*7cf0*/  F2FP.F16.E4M3.UNPACK_B R30, R30.H1 ;  /* 0x0000001eff1e723e */ /* 0x000fe200030006ff */
[C---:B------:R-:W-:Y:S01]  /*7d00*/  FFMA.FTZ R6, R9.reuse, R15, -R24 ;  /* 0x0000000f09067223 */ /* 0x040fe20000010818 */
        /* <DEDUP_REMOVED lines=9> */
[----:B------:R-:W-:Y:S01]  /*7da0*/  FFMA.FTZ R11, R10, R24, -R43 ;  /* 0x000000180a0b7223 */ /* 0x000fe2000001082b */
[----:B------:R-:W-:Y:S02]  /*7db0*/  HADD2.F32 R15, -RZ, R21.H0_H0 ;  /* 0x20000015ff0f7230 */ /* 0x000fe40000004100 */
[----:B------:R-:W-:Y:S01]  /*7dc0*/  FMUL.FTZ R42, R12, R40 ;  /* 0x000000280c2a7220 */ /* 0x000fe20000410000 */
[----:B------:R-:W-:Y:S01]  /*7dd0*/  FFMA.FTZ R10, R10, R38, R45 ;  /* 0x000000260a0a7223 */ /* 0x000fe2000001002d */
        /* <DEDUP_REMOVED lines=8> */
[-C--:B------:R-:W-:Y:S01]  /*7e60*/  F2FP.F16.E4M3.UNPACK_B R5, R14.reuse ;  /* 0x0000000eff05723e */ /* 0x080fe200020006ff */
[----:B------:R-:W-:Y:S01]  /*7e70*/  HADD2.F32 R25, -RZ, R25.H1_H1 ;  /* 0x30000019ff197230 */ /* 0x000fe20000004100 */
[----:B------:R-:W-:Y:S01]  /*7e80*/  F2FP.F16.E4M3.UNPACK_B R14, R14.H1 ;  /* 0x0000000eff0e723e */ /* 0x000fe200030006ff */
        /* <DEDUP_REMOVED lines=13> */
[----:B------:R-:W-:Y:S01]  /*7f60*/  HADD2.F32 R39, -RZ, R38.H1_H1 ;  /* 0x30000026ff277230 */ /* 0x000fe20000004100 */
[----:B------:R-:W-:Y:S01]  /*7f70*/  F2FP.F16.E4M3.UNPACK_B R38, R34.H1 ;  /* 0x00000022ff26723e */ /* 0x000fe200030006ff */
[----:B------:R-:W-:Y:S01]  /*7f80*/  FFMA.FTZ R24, R24, R43, R44 ;  /* 0x0000002b18187223 */ /* 0x000fe2000001002c */
[----:B------:R-:W-:Y:S01]  /*7f90*/  HADD2.F32 R43, -RZ, R41.H0_H0 ;  /* 0x20000029ff2b7230 */ /* 0x000fe20000004100 */
[----:B------:R-:W-:Y:S01]  /*7fa0*/  F2FP.SATFINITE.E4M3.F32.PACK_AB_MERGE_C R15, R30, R15, RZ ;  /* 0x0000000f1e0f723e */ /* 0x000fe200048070ff */
[----:B------:R-:W-:Y:S02]  /*7fb0*/  HADD2.F32 R33, -RZ, R37.H0_H0 ;  /* 0x20000025ff217230 */ /* 0x000fe40000004100 */
[----:B------:R-:W-:Y:S01]  /*7fc0*/  HADD2.F32 R40, -RZ, R38.H0_H0 ;  /* 0x20000026ff287230 */ /* 0x000fe20000004100 */
[----:B------:R-:W-:Y:S01]  /*7fd0*/  F2FP.SATFINITE.E4M3.F32.PACK_AB_MERGE_C R9, R10, R9, R15 ;  /* 0x000000090a09723e */ /* 0x000fe2000480700f */
[----:B------:R-:W-:-:S02]  /*7fe0*/  HADD2.F32 R32, -RZ, R32.H1_H1 ;  /* 0x30000020ff207230 */ /* 0x000fc40000004100 */
        /* <DEDUP_REMOVED lines=8> */
[C---:B------:R-:W-:Y:S01]  /*8070*/  FFMA.FTZ R32, R31.reuse, R39, -R44 ;  /* 0x000000271f207223 */ /* 0x040fe2000001082c */
[----:B------:R-:W-:Y:S01]  /*8080*/  F2FP.F16.E4M3.UNPACK_B R43, R20.H1 ;  /* 0x00000014ff2b723e */ /* 0x000fe200030006ff */
[----:B------:R-:W-:Y:S01]  /*8090*/  FFMA.FTZ R31, R31, R42, R45 ;  /* 0x0000002a1f1f7223 */ /* 0x000fe2000001002d */
[----:B------:R-:W-:Y:S01]  /*80a0*/  F2FP.F16.E4M3.UNPACK_B R40, R8.H1 ;  /* 0x00000008ff28723e */ /* 0x000fe200030006ff */
[----:B------:R-:W-:-:S02]  /*80b0*/  HADD2.F32 R45, -RZ, R41.H1_H1 ;  /* 0x30000029ff2d7230 */ /* 0x000fc40000004100 */
[----:B------:R-:W-:Y:S02]  /*80c0*/  HADD2.F32 R39, -RZ, R37.H1_H1 ;  /* 0x30000025ff277230 */ /* 0x000fe40000004100 */
[----:B------:R-:W-:Y:S02]  /*80d0*/  HADD2.F32 R42, -RZ, R38.H1_H1 ;  /* 0x30000026ff2a7230 */ /* 0x000fe40000004100 */
[----:B------:R-:W-:Y:S02]  /*80e0*/  HADD2.F32 R38, -RZ, R36.H1_H1 ;  /* 0x30000024ff267230 */ /* 0x000fe40000004100 */
[C---:B------:R-:W-:Y:S01]  /*80f0*/  FMUL.FTZ R47, R39.reuse, R45 ;  /* 0x0000002d272f7220 */ /* 0x040fe20000410000 */
[----:B------:R-:W-:Y:S02]  /*8100*/  HADD2.F32 R44, -RZ, R43.H0_H0 ;  /* 0x2000002bff2c7230 */ /* 0x000fe40000004100 */
[----:B------:R-:W-:Y:S01]  /*8110*/  FMUL.FTZ R48, R39, R42 ;  /* 0x0000002a27307220 */ /* 0x000fe20000410000 */
[----:B------:R-:W-:-:S02]  /*8120*/  HADD2.F32 R36, -RZ, R35.H0_H0 ;  /* 0x20000023ff247230 */ /* 0x000fc40000004100 */
[----:B------:R-:W-:Y:S02]  /*8130*/  HADD2.F32 R41, -RZ, R40.H0_H0 ;  /* 0x20000028ff297230 */ /* 0x000fe40000004100 */
[----:B------:R-:W-:Y:S01]  /*8140*/  FFMA.FTZ R51, R38, R45, R48 ;  /* 0x0000002d26337223 */ /* 0x000fe20000010030 */
[----:B------:R-:W-:Y:S02]  /*8150*/  HADD2.F32 R37, -RZ, R29.H0_H0 ;  /* 0x2000001dff257230 */ /* 0x000fe40000004100 */
[C---:B------:R-:W-:Y:S01]  /*8160*/  FMUL.FTZ R46, R36.reuse, R44 ;  /* 0x0000002c242e7220 */ /* 0x040fe20000410000 */
[----:B------:R-:W-:Y:S02]  /*8170*/  HADD2.F32 R35, -RZ, R35.H1_H1 ;  /* 0x30000023ff237230 */ /* 0x000fe40000004100 */
[----:B------:R-:W-:Y:S01]  /*8180*/  FMUL.FTZ R39, R36, R41 ;  /* 0x0000002924277220 */ /* 0x000fe20000410000 */
[----:B------:R-:W-:Y:S01]  /*8190*/  FFMA.FTZ R36, R38, R42, -R47 ;  /* 0x0000002a26247223 */ /* 0x000fe2000001082f */
[----:B------:R-:W-:-:S02]  /*81a0*/  HADD2.F32 R42, -RZ, R43.H1_H1 ;  /* 0x3000002bff2a7230 */ /* 0x000fc40000004100 */
[C---:B------:R-:W-:Y:S01]  /*81b0*/  FFMA.FTZ R46, R37.reuse, R41, -R46 ;  /* 0x00000029252e7223 */ /* 0x040fe2000001082e */
[----:B------:R-:W-:Y:S02]  /*81c0*/  HADD2.F32 R40, -RZ, R40.H1_H1 ;  /* 0x30000028ff287230 */ /* 0x000fe40000004100 */
        /* <DEDUP_REMOVED lines=76> */
.L_x_13058:
[----:B------:R-:W-:Y:S05]  /*8690*/  BSYNC B0 ;  /* 0x0000000000007941 */ /* 0x000fea0003800000 */
.L_x_13051:
        /* <DEDUP_REMOVED lines=8> */
.L_x_13048:
[----:B0-2---:R-:W2:Y:S02]  /*8720*/  LDL R0, [R1] ;  /* 0x0000000001007983 */ /* 0x005ea40000100800 */
[----:B--2---:R-:W-:-:S13]  /*8730*/  ISETP.NE.AND P1, PT, R0, 0x3, PT ;  /* 0x000000030000780c */ /* 0x004fda0003f25270 */
[----:B------:R-:W-:Y:S05]  /*8740*/  @!P1 BRA `(.L_x_13066) ;  /* 0x0000000000049947 */ /* 0x000fea0003800000 */
[----:B------:R-:W-:Y:S01]  /*8750*/  BPT.TRAP 0x1 ;  /* 0x000000040000795c */ /* 0x000fe20000300000 */
.L_x_13066:
[----:B------:R-:W-:Y:S01]  /*8760*/  IMAD R0, R22, 0x8, R16 ;  /* 0x0000000816007824 */ /* 0x000fe200078e0210 */
[----:B-----5:R-:W-:-:S04]  /*8770*/  SHF.L.U32 R5, R156, 0x1f, RZ ;  /* 0x0000001f9c057819 */ /* 0x020fc800000006ff */
[----:B------:R0:W2:Y:S01]  /*8780*/  SYNCS.PHASECHK.TRANS64.TRYWAIT P0, [R0+URZ+0x13230], R5 ;  /* 0x01323005000075a7 */ /* 0x0000a2000800017f */
[----:B------:R-:W-:Y:S05]  /*8790*/  @!P1 BRA `(.L_x_13067) ;  /* 0x0000000000049947 */ /* 0x000fea0003800000 */
[----:B------:R-:W-:Y:S01]  /*87a0*/  BPT.TRAP 0x1 ;  /* 0x000000040000795c */ /* 0x000fe20000300000 */
.L_x_13067:
[----:B-1----:R-:W3:Y:S02]  /*87b0*/  S2R R3, SR_TID.X ;  /* 0x0000000000037919 */ /* 0x002ee40000002100 */
[----:B---3--:R-:W-:Y:S01]  /*87c0*/  LOP3.LUT R4, R3, 0x7f, RZ, 0xc0, !PT ;  /* 0x0000007f03047812 */ /* 0x008fe200078ec0ff */
[----:B------:R-:W-:-:S03]  /*87d0*/  VIADD R3, R16, 0xe000 ;  /* 0x0000e00010037836 */ /* 0x000fc60000000000 */
[----:B------:R-:W-:Y:S02]  /*87e0*/  ISETP.NE.AND P2, PT, R4, RZ, PT ;  /* 0x000000ff0400720c */ /* 0x000fe40003f45270 */
[----:B------:R-:W-:-:S04]  /*87f0*/  SHF.R.U32.HI R3, RZ, 0x4, R3 ;  /* 0x00000004ff037819 */ /* 0x000fc80000011603 */
[----:B------:R-:W-:Y:S01]  /*8800*/  LOP3.LUT R3, R3, 0x3fff, RZ, 0xc0, !PT ;  /* 0x00003fff03037812 */ /* 0x000fe200078ec0ff */
[----:B--2---:R-:W-:Y:S06]  /*8810*/  @P0 BRA `(.L_x_13068) ;  /* 0x0000000000080947 */ /* 0x004fec0003800000 */
[----:B------:R-:W1:Y:S02]  /*8820*/  SYNCS.PHASECHK.TRANS64.TRYWAIT P0, [R0+URZ+0x13230], R5 ;  /* 0x01323005000075a7 */ /* 0x000e64000800017f */
[----:B-1----:R-:W-:Y:S05]  /*8830*/  @!P0 BRA `(.L_x_13069) ;  /* 0x0000014800088947 */ /* 0x002fea0003800000 */
.L_x_13068:
[----:B------:R-:W-:Y:S01]  /*8840*/  LOP3.LUT R3, R3, 0x10000, RZ, 0xfc, !PT ;  /* 0x0001000003037812 */ /* 0x000fe200078efcff */
[----:B------:R-:W-:Y:S05]  /*8850*/  WARPSYNC.ALL ;  /* 0x0000000000007948 */ /* 0x000fea0003800000 */
[----:B------:R-:W-:Y:S01]  /*8860*/  STL [R1+0x18], R3 ;  /* 0x0000180301007387 */ /* 0x000fe20000100800 */
[----:B------:R-:W-:Y:S01]  /*8870*/  IMAD R8, R22, 0x280, R3 ;  /* 0x0000028016087824 */ /* 0x000fe200078e0203 */
[----:B------:R-:W-:Y:S01]  /*8880*/  LOP3.LUT R4, R28, 0x10000, RZ, 0xfc, !PT ;  /* 0x000100001c047812 */ /* 0x000fe200078efcff */
[----:B01----:R-:W-:Y:S01]  /*8890*/  IMAD.MOV.U32 R5, RZ, RZ, -0x7fffffe0 ;  /* 0x80000020ff057424 */ /* 0x003fe200078e00ff */
[----:B------:R-:W-:Y:S01]  /*88a0*/  MOV R9, 0x80000020 ;  /* 0x8000002000097802 */ /* 0x000fe20000000f00 */
[----:B------:R-:W-:Y:S01]  /*88b0*/  WARPGROUP.ARRIVE ;  /* 0x00000000000079c5 */ /* 0x000fe20000000000 */
[----:B------:R-:W-:Y:S01]  /*88c0*/  R2UR UR6, R8 ;  /* 0x00000000080672ca */ /* 0x000fe200000e0000 */
[----:B------:R-:W-:Y:S01]  /*88d0*/  IMAD.MOV.U32 R7, RZ, RZ, -0x7fffffe0 ;  /* 0x80000020ff077424 */ /* 0x000fe200078e00ff */
[----:B------:R-:W-:Y:S01]  /*88e0*/  R2UR UR7, R9 ;  /* 0x00000000090772ca */ /* 0x000fe200000e0000 */
[----:B------:R-:W-:Y:S01]  /*88f0*/  IMAD.MOV.U32 R11, RZ, RZ, -0x7fffffe0 ;  /* 0x80000020ff0b7424 */ /* 0x000fe200078e00ff */
[----:B------:R-:W-:Y:S01]  /*8900*/  R2UR UR4, R4 ;  /* 0x00000000040472ca */ /* 0x000fe200000e0000 */
[C---:B------:R-:W-:Y:S01]  /*8910*/  VIADD R6, R8.reuse, 0x80 ;  /* 0x0000008008067836 */ /* 0x040fe20000000000 */
[C---:B------:R-:W-:Y:S01]  /*8920*/  R2UR UR5, R5.reuse ;  /* 0x00000000050572ca */ /* 0x040fe200000e0000 */
[----:B------:R-:W-:Y:S01]  /*8930*/  VIADD R10, R8, 0x100 ;  /* 0x00000100080a7836 */ /* 0x000fe20000000000 */
[----:B------:R-:W-:Y:S01]  /*8940*/  R2UR UR8, R4 ;  /* 0x00000000040872ca */ /* 0x000fe200000e0000 */
[----:B------:R-:W2:Y:S01]  /*8950*/  LDL R107, [R1+0x44] ;  /* 0x00004400016b7983 */ /* 0x000ea20000100800 */
[----:B------:R-:W-:-:S03]  /*8960*/  R2UR UR9, R5 ;  /* 0x00000000050972ca */ /* 0x000fc600000e0000 */
[----:B------:R-:W2:Y:S01]  /*8970*/  LDL R110, [R1+0x28] ;  /* 0x00002800016e7983 */ /* 0x000ea20000100800 */
[----:B------:R-:W-:-:S03]  /*8980*/  R2UR UR12, R4 ;  /* 0x00000000040c72ca */ /* 0x000fc600000e0000 */
[----:B------:R-:W3:Y:S01]  /*8990*/  LDL R106, [R1+0x24] ;  /* 0x00002400016a7983 */ /* 0x000ee20000100800 */
[----:B------:R-:W-:Y:S01]  /*89a0*/  R2UR UR13, R5 ;  /* 0x00000000050d72ca */ /* 0x000fe200000e0000 */
[----:B------:R-:W-:Y:S01]  /*89b0*/  QGMMA.64x32x32.F32.E4M3.E4M3 R88, gdesc[UR4], RZ, !UPT, gsb0 ;  /* 0x00600000045879f3 */ /* 0x000fe2000c0008ff */
[----:B------:R-:W-:Y:S01]  /*89c0*/  R2UR UR6, R6 ;  /* 0x00000000060672ca */ /* 0x000fe200000e0000 */
[----:B------:R-:W5:Y:S01]  /*89d0*/  LDL R105, [R1+0x2c] ;  /* 0x00002c0001697983 */ /* 0x000f620000100800 */
[----:B------:R-:W-:-:S03]  /*89e0*/  R2UR UR7, R7 ;  /* 0x00000000070772ca */ /* 0x000fc600000e0000 */
[----:B------:R-:W5:Y:S01]  /*89f0*/  LDL R108, [R1+0x20] ;  /* 0x00002000016c7983 */ /* 0x000f620000100800 */
[----:B------:R-:W-:Y:S01]  /*8a00*/  R2UR UR4, R4 ;  /* 0x00000000040472ca */ /* 0x000fe200000e0000 */
[----:B------:R-:W-:Y:S01]  /*8a10*/  VIADD R12, R8, 0x2 ;  /* 0x00000002080c7836 */ /* 0x000fe20000000000 */
[----:B------:R-:W-:Y:S01]  /*8a20*/  R2UR UR5, R5 ;  /* 0x00000000050572ca */ /* 0x000fe200000e0000 */
[----:B------:R-:W-:Y:S01]  /*8a30*/  IMAD.MOV.U32 R13, RZ, RZ, -0x7fffffe0 ;  /* 0x80000020ff0d7424 */ /* 0x000fe200078e00ff */
[----:B------:R-:W-:Y:S01]  /*8a40*/  R2UR UR16, R4 ;  /* 0x00000000041072ca */ /* 0x000fe200000e0000 */
[----:B------:R-:W0:Y:S01]  /*8a50*/  LDC R9, c[0x0][0x448] ;  /* 0x00011200ff097b82 */ /* 0x000e220000000800 */
[----:B------:R-:W-:Y:S01]  /*8a60*/  ULDC UR36, c[0x0][0x988] ;  /* 0x0002620000247ab9 */ /* 0x000fe20000000800 */
[----:B------:R-:W-:Y:S01]  /*8a70*/  ULDC UR37, c[0x0][0x988] ;  /* 0x0002620000257ab9 */ /* 0x000fe20000000800 */
[----:B------:R-:W-:Y:S02]  /*8a80*/  WARPGROUP.DEPBAR.LE gsb0, 0x0 ;  /* 0x00008000000079c5 */ /* 0x000fe40000010000 */
[----:B------:R-:W-:-:S06]  /*8a90*/  WARPGROUP.ARRIVE ;  /* 0x00000000000079c5 */ /* 0x000fcc0000000000 */
[----:B------:R-:W-:Y:S01]  /*8aa0*/  QGMMA.64x32x32.F32.E4M3.E4M3 R72, gdesc[UR4], RZ, !UPT, gsb0 ;  /* 0x00600000044879f3 */ /* 0x000fe2000c0008ff */
[----:B------:R-:W-:Y:S02]  /*8ab0*/  R2UR UR10, R10 ;  /* 0x000000000a0a72ca */ /* 0x000fe400000e0000 */
[----:B------:R-:W-:Y:S01]  /*8ac0*/  R2UR UR11, R11 ;  /* 0x000000000b0b72ca */ /* 0x000fe200000e0000 */
[----:B------:R-:W-:Y:S01]  /*8ad0*/  VIADD R6, R8, 0x180 ;  /* 0x0000018008067836 */ /* 0x000fe20000000000 */
[----:B------:R-:W-:Y:S02]  /*8ae0*/  WARPGROUP.DEPBAR.LE gsb0, 0x0 ;  /* 0x00008000000079c5 */ /* 0x000fe40000010000 */
[----:B------:R-:W-:-:S09]  /*8af0*/  WARPGROUP.ARRIVE ;  /* 0x00000000000079c5 */ /* 0x000fd20000000000 */
[----:B------:R-:W-:Y:S01]  /*8b00*/  QGMMA.64x32x32.F32.E4M3.E4M3 R56, gdesc[UR8], RZ, !UPT, gsb0 ;  /* 0x00600000083879f3 */ /* 0x000fe2000c0008ff */
[----:B------:R-:W-:Y:S01]  /*8b10*/  IMAD.MOV.U32 R7, RZ, RZ, -0x7fffffe0 ;  /* 0x80000020ff077424 */ /* 0x000fe200078e00ff */
[----:B------:R-:W-:-:S04]  /*8b20*/  R2UR UR14, R6 ;  /* 0x00000000060e72ca */ /* 0x000fc800000e0000 */
        /* <DEDUP_REMOVED lines=39> */
[----:B0-----:R-:W-:Y:S01]  /*8da0*/  ISETP.NE.AND P0, PT, R9, 0x1, PT ;  /* 0x000000010900780c */ /* 0x001fe20003f05270 */
[----:B------:R-:W-:Y:S02]  /*8db0*/  VIADD R10, R8, 0x182 ;  /* 0x00000182080a7836 */ /* 0x000fe40000000000 */
[----:B------:R-:W-:Y:S01]  /*8dc0*/  IMAD.MOV.U32 R11, RZ, RZ, -0x7fffffe0 ;  /* 0x80000020ff0b7424 */ /* 0x000fe200078e00ff */
[----:B------:R-:W-:Y:S02]  /*8dd0*/  R2UR UR4, R6 ;  /* 0x00000000060472ca */ /* 0x000fe400000e0000 */
[----:B------:R-:W-:Y:S02]  /*8de0*/  R2UR UR6, R10 ;  /* 0x000000000a0672ca */ /* 0x000fe400000e0000 */
[----:B------:R-:W-:Y:S02]  /*8df0*/  R2UR UR7, R11 ;  /* 0x000000000b0772ca */ /* 0x000fe400000e0000 */
[----:B------:R-:W-:-:S03]  /*8e00*/  R2UR UR5, R7 ;  /* 0x00000000070572ca */ /* 0x000fc600000e0000 */
[----:B------:R-:W0:Y:S01]  /*8e10*/  @P0 LDC R9, c[0x0][0x44c] ;  /* 0x00011300ff090b82 */ /* 0x000e220000000800 */
        /* <DEDUP_REMOVED lines=8> */
[----:B------:R-:W-:Y:S02]  /*8ea0*/  WARPGROUP.DEPBAR.LE gsb0, 0x0 ;  /* 0x00008000000079c5 */ /* 0x000fe40000010000 */
[----:B------:R-:W-:Y:S01]  /*8eb0*/  WARPGROUP.ARRIVE ;  /* 0x00000000000079c5 */ /* 0x000fe20000000000 */
[----:B------:R-:W-:-:S02]  /*8ec0*/  FMUL.FTZ R11, R2, R68 ;  /* 0x00000044020b7220 */ /* 0x000fc40000410000 */
[----:B------:R-:W1:Y:S03]  /*8ed0*/  @P0 LDC R68, c[0x0][0x450] ;  /* 0x00011400ff440b82 */ /* 0x000e660000000800 */
[----:B------:R-:W-:Y:S01]  /*8ee0*/  QGMMA.64x32x32.F32.E4M3.E4M3 R40, gdesc[UR4], R40, gsb0 ;  /* 0x00600000042879f3 */ /* 0x000fe20008000828 */
[C---:B------:R-:W-:Y:S01]  /*8ef0*/  FMUL.FTZ R87, R2.reuse, R56 ;  /* 0x0000003802577220 */ /* 0x040fe20000410000 */
[----:B------:R-:W-:Y:S01]  /*8f00*/  FMUL.FTZ R56, R2, R58 ;  /* 0x0000003a02387220 */ /* 0x000fe20000410000 */
[----:B--2---:R-:W-:-:S04]  /*8f10*/  IMAD.IADD R58, R107, 0x1, R110 ;  /* 0x000000016b3a7824 */ /* 0x004fc800078e026e */
[----:B0-----:R-:W-:-:S05]  /*8f20*/  @P0 IMAD.HI.U32 R9, R58, R9, RZ ;  /* 0x000000093a090227 */ /* 0x001fca00078e00ff */
[----:B-1----:R-:W-:-:S05]  /*8f30*/  @P0 SHF.R.U32.HI R58, RZ, R68, R9 ;  /* 0x00000044ff3a0219 */ /* 0x002fca0000011609 */
[----:B------:R-:W0:Y:S01]  /*8f40*/  SHFL.IDX PT, R99, R58, 0x1, 0x1c1f ;  /* 0x003c1f003a637f89 */ /* 0x000e2200000e0000 */
[----:B------:R-:W-:Y:S02]  /*8f50*/  IMAD R9, R104, -0xa0, RZ ;  /* 0xffffff6068097824 */ /* 0x000fe400078e02ff */
[C---:B------:R-:W-:Y:S01]  /*8f60*/  FMUL.FTZ R10, R2.reuse, R65 ;  /* 0x00000041020a7220 */ /* 0x040fe20000410000 */
[C---:B------:R-:W-:Y:S01]  /*8f70*/  FMUL.FTZ R65, R2.reuse, R69 ;  /* 0x0000004502417220 */ /* 0x040fe20000410000 */
[C---:B------:R-:W-:Y:S01]  /*8f80*/  FMUL.FTZ R13, R2.reuse, R92 ;  /* 0x0000005c020d7220 */ /* 0x040fe20000410000 */
[----:B------:R-:W-:Y:S01]  /*8f90*/  FMUL.FTZ R20, R2, R97 ;  /* 0x0000006102147220 */ /* 0x000fe20000410000 */
[----:B------:R-:W1:Y:S01]  /*8fa0*/  MUFU.TANH R89, R89 ;  /* 0x0000005900597308 */ /* 0x000e620000002400 */
[----:B---3--:R-:W-:Y:S02]  /*8fb0*/  IMAD R69, R104, -0xa0, R106 ;  /* 0xffffff6068457824 */ /* 0x008fe400078e026a */
[C---:B------:R-:W-:Y:S01]  /*8fc0*/  FMUL.FTZ R92, R2.reuse, R95 ;  /* 0x0000005f025c7220 */ /* 0x040fe20000410000 */
[C---:B------:R-:W-:Y:S01]  /*8fd0*/  FMUL.FTZ R97, R2.reuse, R57 ;  /* 0x0000003902617220 */ /* 0x040fe20000410000 */
[----:B-----5:R-:W-:Y:S01]  /*8fe0*/  IADD3 R9, -R105, 0xa1, R9 ;  /* 0x000000a169097810 */ /* 0x020fe20007ffe109 */
[----:B------:R-:W-:-:S02]  /*8ff0*/  FMUL.FTZ R57, R2, R59 ;  /* 0x0000003b02397220 */ /* 0x000fc40000410000 */
[----:B------:R-:W2:Y:S01]  /*9000*/  MUFU.TANH R90, R90 ;  /* 0x0000005a005a7308 */ /* 0x000ea20000002400 */
[C---:B------:R-:W-:Y:S01]  /*9010*/  FMUL.FTZ R59, R2.reuse, R62 ;  /* 0x0000003e023b7220 */ /* 0x040fe20000410000 */
[C---:B------:R-:W-:Y:S01]  /*9020*/  FMUL.FTZ R62, R2.reuse, R63 ;  /* 0x0000003f023e7220 */ /* 0x040fe20000410000 */
[C---:B------:R-:W-:Y:S01]  /*9030*/  FMUL.FTZ R63, R2.reuse, R66 ;  /* 0x00000042023f7220 */ /* 0x040fe20000410000 */
[----:B------:R-:W-:Y:S01]  /*9040*/  IADD3 R69, -R105, 0xa0, R69 ;  /* 0x000000a069457810 */ /* 0x000fe20007ffe145 */
[----:B------:R-:W-:Y:S01]  /*9050*/  FMUL.FTZ R66, R2, R67 ;  /* 0x0000004302427220 */ /* 0x000fe20000410000 */
[----:B------:R-:W-:Y:S02]  /*9060*/  IADD3 R68, -R108, R9, R106 ;  /* 0x000000096c447210 */ /* 0x000fe40007ffe16a */
[----:B------:R-:W3:Y:S01]  /*9070*/  MUFU.TANH R91, R91 ;  /* 0x0000005b005b7308 */ /* 0x000ee20000002400 */
[C---:B------:R-:W-:Y:S01]  /*9080*/  FMUL.FTZ R67, R2.reuse, R70 ;  /* 0x0000004602437220 */ /* 0x040fe20000410000 */
[----:B------:R-:W-:Y:S01]  /*9090*/  FMUL.FTZ R70, R2, R71 ;  /* 0x0000004702467220 */ /* 0x000fe20000410000 */
[----:B0-----:R-:W-:-:S05]  /*90a0*/  VIADDMNMX R71, R99, R68, R69, PT ;  /* 0x0000004463477246 */ /* 0x001fca0003800145 */
[----:B------:R-:W0:Y:S01]  /*90b0*/  MUFU.TANH R92, R92 ;  /* 0x0000005c005c7308 */ /* 0x000e220000002400 */
[C---:B------:R-:W-:Y:S01]  /*90c0*/  ISETP.GT.AND P5, PT, R71.reuse, RZ, PT ;  /* 0x000000ff4700720c */ /* 0x040fe20003fa4270 */
[----:B------:R-:W-:Y:S01]  /*90d0*/  FMUL.FTZ R95, R2, R102 ;  /* 0x00000066025f7220 */ /* 0x000fe20000410000 */
[----:B------:R-:W-:Y:S01]  /*90e0*/  ISETP.GT.AND P6, PT, R71, 0x1, PT ;  /* 0x000000014700780c */ /* 0x000fe20003fc4270 */
[----:B------:R-:W-:-:S04]  /*90f0*/  VIADD R8, R8, 0x202 ;  /* 0x0000020208087836 */ /* 0x000fc80000000000 */
[----:B------:R-:W4:Y:S01]  /*9100*/  MUFU.TANH R93, R93 ;  /* 0x0000005d005d7308 */ /* 0x000f220000002400 */
[C---:B------:R-:W-:Y:S01]  /*9110*/  FMUL.FTZ R15, R2.reuse, R96 ;  /* 0x00000060020f7220 */ /* 0x040fe20000410000 */
[----:B------:R-:W-:Y:S01]  /*9120*/  IMAD.MOV.U32 R9, RZ, RZ, -0x7fffffe0 ;  /* 0x80000020ff097424 */ /* 0x000fe200078e00ff */
[----:B------:R-:W-:Y:S01]  /*9130*/  ISETP.GT.AND P3, PT, R71, 0x8, PT ;  /* 0x000000084700780c */ /* 0x000fe20003f64270 */
[----:B------:R-:W-:Y:S01]  /*9140*/  FMUL.FTZ R96, R2, R103 ;  /* 0x0000006702607220 */ /* 0x000fe20000410000 */
[----:B-1----:R-:W-:Y:S02]  /*9150*/  FSEL R89, R89, -INF , P5 ;  /* 0xff80000059597808 */ /* 0x002fe40002800000 */
[----:B--2---:R-:W-:Y:S01]  /*9160*/  FSEL R90, R90, -INF , P6 ;  /* 0xff8000005a5a7808 */ /* 0x004fe20003000000 */
[----:B------:R-:W1:Y:S01]  /*9170*/  MUFU.TANH R94, R94 ;  /* 0x0000005e005e7308 */ /* 0x000e620000002400 */
[----:B------:R-:W-:Y:S01]  /*9180*/  R2UR UR6, R8 ;  /* 0x00000000080672ca */ /* 0x000fe200000e0000 */
[----:B------:R-:W-:-:S02]  /*9190*/  WARPGROUP.DEPBAR.LE gsb0, 0x0 ;  /* 0x00008000000079c5 */ /* 0x000fc40000010000 */
[C---:B------:R-:W-:Y:S01]  /*91a0*/  FMUL.FTZ R8, R2.reuse, R40 ;  /* 0x0000002802087220 */ /* 0x040fe20000410000 */
[----:B------:R-:W-:Y:S01]  /*91b0*/  ISETP.GT.AND P4, PT, R71, 0x9, PT ;  /* 0x000000094700780c */ /* 0x000fe20003f84270 */
[C---:B------:R-:W-:Y:S01]  /*91c0*/  FMUL.FTZ R74, R2.reuse, R74 ;  /* 0x0000004a024a7220 */ /* 0x040fe20000410000 */
[----:B---3--:R-:W-:Y:S01]  /*91d0*/  FSEL R91, R91, -INF , P3 ;  /* 0xff8000005b5b7808 */ /* 0x008fe20001800000 */
[----:B------:R-:W2:Y:S01]  /*91e0*/  MUFU.TANH R95, R95 ;  /* 0x0000005f005f7308 */ /* 0x000ea20000002400 */
[----:B------:R-:W-:Y:S02]  /*91f0*/  FMNMX.FTZ R40, R89, R90, !PT ;  /* 0x0000005a59287209 */ /* 0x000fe40007810000 */
[----:B------:R-:W-:Y:S01]  /*9200*/  R2UR UR7, R9 ;  /* 0x00000000090772ca */ /* 0x000fe200000e0000 */
[----:B------:R-:W-:Y:S01]  /*9210*/  FMUL.FTZ R9, R2, R41 ;  /* 0x0000002902097220 */ /* 0x000fe20000410000 */
[----:B0-----:R-:W-:Y:S01]  /*9220*/  FSEL R41, R92, -INF , P4 ;  /* 0xff8000005c297808 */ /* 0x001fe20002000000 */
[C---:B------:R-:W-:Y:S01]  /*9230*/  FMUL.FTZ R75, R2.reuse, R75 ;  /* 0x0000004b024b7220 */ /* 0x040fe20000410000 */
[----:B------:R-:W-:Y:S01]  /*9240*/  ISETP.GT.AND P5, PT, R71, 0x10, PT ;  /* 0x000000104700780c */ /* 0x000fe20003fa4270 */
[----:B------:R-:W0:Y:S01]  /*9250*/  MUFU.TANH R96, R96 ;  /* 0x0000006000607308 */ /* 0x000e220000002400 */
[----:B------:R-:W-:Y:S01]  /*9260*/  FMNMX.FTZ R92, R91, R40, !PT ;  /* 0x000000285b5c7209 */ /* 0x000fe20007810000 */
[----:B------:R-:W-:Y:S01]  /*9270*/  FMUL.FTZ R78, R2, R78 ;  /* 0x0000004e024e7220 */ /* 0x000fe20000410000 */
[----:B------:R-:W-:-:S02]  /*9280*/  ISETP.GT.AND P3, PT, R71, 0x11, PT ;  /* 0x000000114700780c */ /* 0x000fc40003f64270 */
[----:B----4-:R-:W-:Y:S02]  /*9290*/  FSEL R93, R93, -INF , P5 ;  /* 0xff8000005d5d7808 */ /* 0x010fe40002800000 */
[----:B------:R-:W-:Y:S01]  /*92a0*/  FMNMX.FTZ R92, R41, R92, !PT ;  /* 0x0000005c295c7209 */ /* 0x000fe20007810000 */
[----:B------:R-:W3:Y:S01]  /*92b0*/  MUFU.TANH R74, R74 ;  /* 0x0000004a004a7308 */ /* 0x000ee20000002400 */
[----:B------:R-:W-:Y:S02]  /*92c0*/  R2UR UR4, R6 ;  /* 0x00000000060472ca */ /* 0x000fe400000e0000 */
[----:B------:R-:W-:Y:S01]  /*92d0*/  R2UR UR5, R7 ;  /* 0x00000000070572ca */ /* 0x000fe200000e0000 */
[----:B------:R-:W-:Y:S01]  /*92e0*/  FMUL.FTZ R79, R2, R79 ;  /* 0x0000004f024f7220 */ /* 0x000fe20000410000 */
[----:B------:R-:W-:Y:S02]  /*92f0*/  ISETP.GT.AND P4, PT, R71, 0x18, PT ;  /* 0x000000184700780c */ /* 0x000fe40003f84270 */
[----:B-1----:R-:W-:Y:S01]  /*9300*/  FSEL R99, R94, -INF , P3 ;  /* 0xff8000005e637808 */ /* 0x002fe20001800000 */
[----:B------:R-:W1:Y:S01]  /*9310*/  MUFU.TANH R75, R75 ;  /* 0x0000004b004b7308 */ /* 0x000e620000002400 */
[----:B------:R-:W-:Y:S01]  /*9320*/  FMNMX.FTZ R92, R93, R92, !PT ;  /* 0x0000005c5d5c7209 */ /* 0x000fe20007810000 */
[----:B------:R-:W-:Y:S01]  /*9330*/  FMUL.FTZ R82, R2, R82 ;  /* 0x0000005202527220 */ /* 0x000fe20000410000 */
[----:B------:R-:W-:Y:S01]  /*9340*/  ISETP.GT.AND P3, PT, R71, 0x19, PT ;  /* 0x000000194700780c */ /* 0x000fe20003f64270 */
[----:B------:R-:W-:Y:S01]  /*9350*/  WARPGROUP.ARRIVE ;  /* 0x00000000000079c5 */ /* 0x000fe20000000000 */
[----:B--2---:R-:W-:-:S02]  /*9360*/  FSEL R95, R95, -INF , P4 ;  /* 0xff8000005f5f7808 */ /* 0x004fc40002000000 */
[----:B------:R-:W-:Y:S01]  /*9370*/  FMNMX.FTZ R92, R99, R92, !PT ;  /* 0x0000005c635c7209 */ /* 0x000fe20007810000 */
[----:B------:R-:W2:Y:S01]  /*9380*/  MUFU.TANH R78, R78 ;  /* 0x0000004e004e7308 */ /* 0x000ea20000002400 */
[C---:B------:R-:W-:Y:S01]  /*9390*/  FMUL.FTZ R40, R2.reuse, R42 ;  /* 0x0000002a02287220 */ /* 0x040fe20000410000 */
[C---:B------:R-:W-:Y:S01]  /*93a0*/  FMUL.FTZ R42, R2.reuse, R43 ;  /* 0x0000002b022a7220 */ /* 0x040fe20000410000 */
[----:B------:R-:W-:Y:S01]  /*93b0*/  ISETP.GT.AND P4, PT, R71, 0x20, PT ;  /* 0x000000204700780c */ /* 0x000fe20003f84270 */
[----:B------:R-:W-:Y:S01]  /*93c0*/  FMUL.FTZ R83, R2, R83 ;  /* 0x0000005302537220 */ /* 0x000fe20000410000 */
[----:B0-----:R-:W-:Y:S01]  /*93d0*/  FSEL R43, R96, -INF , P3 ;  /* 0xff800000602b7808 */ /* 0x001fe20001800000 */
[C---:B------:R-:W-:Y:S01]  /*93e0*/  FMUL.FTZ R3, R2.reuse, R88 ;  /* 0x0000005802037220 */ /* 0x040fe20000410000 */
[----:B------:R-:W-:Y:S01]  /*93f0*/  FMNMX.FTZ R92, R95, R92, !PT ;  /* 0x0000005c5f5c7209 */ /* 0x000fe20007810000 */
[----:B------:R-:W0:Y:S01]  /*9400*/  MUFU.TANH R79, R79 ;  /* 0x0000004f004f7308 */ /* 0x000e220000002400 */
[C---:B------:R-:W-:Y:S01]  /*9410*/  FMUL.FTZ R88, R2.reuse, R101 ;  /* 0x0000006502587220 */ /* 0x040fe20000410000 */
[----:B------:R-:W-:Y:S01]  /*9420*/  QGMMA.64x32x32.F32.E4M3.E4M3 R24, gdesc[UR4], R24, gsb0 ;  /* 0x00600000041879f3 */ /* 0x000fe20008000818 */
[----:B------:R-:W-:Y:S01]  /*9430*/  ISETP.GT.AND P3, PT, R71, 0x21, PT ;  /* 0x000000214700780c */ /* 0x000fe20003f64270 */
[----:B------:R-:W-:Y:S01]  /*9440*/  FMUL.FTZ R86, R2, R86 ;  /* 0x0000005602567220 */ /* 0x000fe20000410000 */
[----:B---3--:R-:W-:-:S03]  /*9450*/  FSEL R101, R74, -INF , P4 ;  /* 0xff8000004a657808 */ /* 0x008fc60002000000 */
[----:B------:R-:W-:Y:S01]  /*9460*/  MUFU.TANH R98, R98 ;  /* 0x0000006200627308 */ /* 0x000fe20000002400 */
[----:B------:R-:W-:-:S07]  /*9470*/  FMNMX.FTZ R92, R43, R92, !PT ;  /* 0x0000005c2b5c7209 */ /* 0x000fce0007810000 */
[----:B------:R-:W-:Y:S01]  /*9480*/  MUFU.TANH R56, R56 ;  /* 0x0000003800387308 */ /* 0x000fe20000002400 */
[----:B------:R-:W-:Y:S01]  /*9490*/  ISETP.GT.AND P4, PT, R71, 0x28, PT ;  /* 0x000000284700780c */ /* 0x000fe20003f84270 */
[----:B------:R-:W-:Y:S01]  /*94a0*/  FMUL.FTZ R119, R2, R51 ;  /* 0x0000003302777220 */ /* 0x000fe20000410000 */
[----:B-1----:R-:W-:-:S05]  /*94b0*/  FSEL R75, R75, -INF , P3 ;  /* 0xff8000004b4b7808 */ /* 0x002fca0001800000 */
[----:B------:R-:W-:Y:S01]  /*94c0*/  MUFU.TANH R57, R57 ;  /* 0x0000003900397308 */ /* 0x000fe20000002400 */
[----:B------:R-:W-:-:S07]  /*94d0*/  FMNMX.FTZ R92, R101, R92, !PT ;  /* 0x0000005c655c7209 */ /* 0x000fce0007810000 */
[----:B------:R-:W1:Y:S01]  /*94e0*/  MUFU.TANH R82, R82 ;  /* 0x0000005200527308 */ /* 0x000e620000002400 */
[----:B------:R-:W-:Y:S01]  /*94f0*/  FMUL.FTZ R74, R2, R47 ;  /* 0x0000002f024a7220 */ /* 0x000fe20000410000 */
[----:B------:R-:W-:-:S06]  /*9500*/  ISETP.GT.AND P3, PT, R71, 0x29, PT ;  /* 0x000000294700780c */ /* 0x000fcc0003f64270 */
[----:B------:R-:W-:Y:S01]  /*9510*/  MUFU.TANH R59, R59 ;  /* 0x0000003b003b7308 */ /* 0x000fe20000002400 */
[----:B--2---:R-:W-:-:S07]  /*9520*/  FSEL R47, R78, -INF , P4 ;  /* 0xff8000004e2f7808 */ /* 0x004fce0002000000 */
[----:B------:R-:W-:Y:S01]  /*9530*/  MUFU.TANH R62, R62 ;  /* 0x0000003e003e7308 */ /* 0x000fe20000002400 */
[----:B------:R-:W-:-:S07]  /*9540*/  FMNMX.FTZ R92, R75, R92, !PT ;  /* 0x0000005c4b5c7209 */ /* 0x000fce0007810000 */
[----:B------:R-:W-:Y:S08]  /*9550*/  MUFU.TANH R63, R63 ;  /* 0x0000003f003f7308 */ /* 0x000ff00000002400 */
[----:B------:R-:W2:Y:S01]  /*9560*/  MUFU.TANH R83, R83 ;  /* 0x0000005300537308 */ /* 0x000ea20000002400 */
[----:B------:R-:W-:-:S07]  /*9570*/  ISETP.GT.AND P4, PT, R71, 0x30, PT ;  /* 0x000000304700780c */ /* 0x000fce0003f84270 */
[----:B------:R-:W-:Y:S01]  /*9580*/  MUFU.TANH R66, R66 ;  /* 0x0000004200427308 */ /* 0x000fe20000002400 */
[----:B0-----:R-:W-:Y:S01]  /*9590*/  FSEL R79, R79, -INF , P3 ;  /* 0xff8000004f4f7808 */ /* 0x001fe20001800000 */
[----:B------:R-:W-:Y:S01]  /*95a0*/  FMUL.FTZ R123, R2, R54 ;  /* 0x00000036027b7220 */ /* 0x000fe20000410000 */
[----:B------:R-:W-:-:S05]  /*95b0*/  FMNMX.FTZ R92, R47, R92, !PT ;  /* 0x0000005c2f5c7209 */ /* 0x000fca0007810000 */
[----:B------:R-:W-:Y:S01]  /*95c0*/  MUFU.TANH R67, R67 ;  /* 0x0000004300437308 */ /* 0x000fe20000002400 */
[----:B------:R-:W-:-:S07]  /*95d0*/  FMUL.FTZ R46, R2, R46 ;  /* 0x0000002e022e7220 */ /* 0x000fce0000410000 */
[----:B------:R-:W-:Y:S01]  /*95e0*/  MUFU.TANH R70, R70 ;  /* 0x0000004600467308 */ /* 0x000fe20000002400 */
[----:B------:R-:W-:Y:S01]  /*95f0*/  FMUL.FTZ R50, R2, R50 ;  /* 0x0000003202327220 */ /* 0x000fe20000410000 */
[----:B------:R-:W-:Y:S01]  /*9600*/  SHFL.IDX PT, R58, R58, RZ, 0x1c1f ;  /* 0x001c1fff3a3a7589 */ /* 0x000fe200000e0000 */
[----:B------:R-:W-:-:S05]  /*9610*/  ULDC UR4, c[0x0][0x988] ;  /* 0x0002620000047ab9 */ /* 0x000fca0000000800 */
[----:B------:R-:W0:Y:S01]  /*9620*/  MUFU.TANH R86, R86 ;  /* 0x0000005600567308 */ /* 0x000e220000002400 */
[----:B------:R-:W-:Y:S02]  /*9630*/  ISETP.GT.AND P3, PT, R71, 0x31, PT ;  /* 0x000000314700780c */ /* 0x000fe40003f64270 */
[----:B-1----:R-:W-:Y:S02]  /*9640*/  FSEL R103, R82, -INF , P4 ;  /* 0xff80000052677808 */ /* 0x002fe40002000000 */
[----:B------:R-:W-:Y:S02]  /*9650*/  FMNMX.FTZ R92, R79, R92, !PT ;  /* 0x0000005c4f5c7209 */ /* 0x000fe40007810000 */
[----:B------:R-:W-:Y:S02]  /*9660*/  ISETP.GT.AND P4, PT, R71, 0x38, PT ;  /* 0x000000384700780c */ /* 0x000fe40003f84270 */
[----:B--2---:R-:W-:Y:S02]  /*9670*/  FSEL R83, R83, -INF , P3 ;  /* 0xff80000053537808 */ /* 0x004fe40001800000 */
[----:B------:R-:W-:-:S02]  /*9680*/  FMNMX.FTZ R92, R103, R92, !PT ;  /* 0x0000005c675c7209 */ /* 0x000fc40007810000 */
[----:B------:R-:W-:Y:S02]  /*9690*/  ISETP.GT.AND P3, PT, R71, 0x39, PT ;  /* 0x000000394700780c */ /* 0x000fe40003f64270 */
[----:B------:R-:W-:Y:S02]  /*96a0*/  FMNMX.FTZ R92, R83, R92, !PT ;  /* 0x0000005c535c7209 */ /* 0x000fe40007810000 */
[----:B0-----:R-:W-:Y:S02]  /*96b0*/  FSEL R51, R86, -INF , P4 ;  /* 0xff80000056337808 */ /* 0x001fe40002000000 */
[----:B------:R-:W-:Y:S02]  /*96c0*/  ISETP.GT.AND P4, PT, R71, 0x40, PT ;  /* 0x000000404700780c */ /* 0x000fe40003f84270 */
[----:B------:R-:W-:Y:S02]  /*96d0*/  FSEL R105, R98, -INF , P3 ;  /* 0xff80000062697808 */ /* 0x000fe40001800000 */
[----:B------:R-:W-:-:S02]  /*96e0*/  FMNMX.FTZ R92, R51, R92, !PT ;  /* 0x0000005c335c7209 */ /* 0x000fc40007810000 */
[----:B------:R-:W-:Y:S02]  /*96f0*/  ISETP.GT.AND P3, PT, R71, 0x41, PT ;  /* 0x000000414700780c */ /* 0x000fe40003f64270 */
[----:B------:R-:W-:Y:S02]  /*9700*/  FSEL R107, R56, -INF , P4 ;  /* 0xff800000386b7808 */ /* 0x000fe40002000000 */
[----:B------:R-:W-:Y:S02]  /*9710*/  FMNMX.FTZ R92, R105, R92, !PT ;  /* 0x0000005c695c7209 */ /* 0x000fe40007810000 */
[----:B------:R-:W-:Y:S02]  /*9720*/  ISETP.GT.AND P4, PT, R71, 0x48, PT ;  /* 0x000000484700780c */ /* 0x000fe40003f84270 */
[----:B------:R-:W-:Y:S02]  /*9730*/  FSEL R109, R57, -INF , P3 ;  /* 0xff800000396d7808 */ /* 0x000fe40001800000 */
[----:B------:R-:W-:-:S02]  /*9740*/  FMNMX.FTZ R92, R107, R92, !PT ;  /* 0x0000005c6b5c7209 */ /* 0x000fc40007810000 */
[----:B------:R-:W-:Y:S02]  /*9750*/  ISETP.GT.AND P3, PT, R71, 0x49, PT ;  /* 0x000000494700780c */ /* 0x000fe40003f64270 */
[----:B------:R-:W-:Y:S02]  /*9760*/  FSEL R59, R59, -INF , P4 ;  /* 0xff8000003b3b7808 */ /* 0x000fe40002000000 */
[----:B------:R-:W-:Y:S01]  /*9770*/  FMNMX.FTZ R92, R109, R92, !PT ;  /* 0x0000005c6d5c7209 */ /* 0x000fe20007810000 */
[----:B------:R-:W-:Y:S01]  /*9780*/  FMUL.FTZ R54, R2, R55 ;  /* 0x0000003702367220 */ /* 0x000fe20000410000 */
[----:B------:R-:W-:Y:S02]  /*9790*/  ISETP.GT.AND P4, PT, R71, 0x50, PT ;  /* 0x000000504700780c */ /* 0x000fe40003f84270 */
[----:B------:R-:W-:Y:S02]  /*97a0*/  FSEL R55, R62, -INF , P3 ;  /* 0xff8000003e377808 */ /* 0x000fe40001800000 */
        /* <DEDUP_REMOVED lines=11> */
[----:B------:R-:W2:Y:S01]  /*9860*/  MUFU.TANH R46, R46 ;  /* 0x0000002e002e7308 */ /* 0x000ea20000002400 */
[----:B------:R-:W-:Y:S01]  /*9870*/  FMNMX.FTZ R92, R111, R92, !PT ;  /* 0x0000005c6f5c7209 */ /* 0x000fe20007810000 */
[----:B------:R-:W-:Y:S02]  /*9880*/  WARPGROUP.DEPBAR.LE gsb0, 0x0 ;  /* 0x00008000000079c5 */ /* 0x000fe40000010000 */
[----:B------:R-:W-:Y:S01]  /*9890*/  FMUL.FTZ R125, R2, R27 ;  /* 0x0000001b027d7220 */ /* 0x000fe20000410000 */
[----:B------:R-:W-:Y:S02]  /*98a0*/  ISETP.GT.AND P4, PT, R71, 0x60, PT ;  /* 0x000000604700780c */ /* 0x000fe40003f84270 */
[----:B------:R-:W-:Y:S01]  /*98b0*/  FSEL R27, R70, -INF , P3 ;  /* 0xff800000461b7808 */ /* 0x000fe20001800000 */
[----:B------:R-:W3:Y:S01]  /*98c0*/  MUFU.TANH R74, R74 ;  /* 0x0000004a004a7308 */ /* 0x000ee20000002400 */
[----:B------:R-:W-:-:S02]  /*98d0*/  FMNMX.FTZ R92, R67, R92, !PT ;  /* 0x0000005c435c7209 */ /* 0x000fc40007810000 */
[----:B------:R-:W-:Y:S02]  /*98e0*/  ISETP.GT.AND P3, PT, R71, 0x61, PT ;  /* 0x000000614700780c */ /* 0x000fe40003f64270 */
[----:B0-----:R-:W-:Y:S02]  /*98f0*/  FSEL R113, R40, -INF , P4 ;  /* 0xff80000028717808 */ /* 0x001fe40002000000 */
[----:B------:R-:W-:Y:S01]  /*9900*/  FMNMX.FTZ R92, R27, R92, !PT ;  /* 0x0000005c1b5c7209 */ /* 0x000fe20007810000 */
[----:B------:R-:W0:Y:S01]  /*9910*/  MUFU.TANH R50, R50 ;  /* 0x0000003200327308 */ /* 0x000e220000002400 */
[----:B------:R-:W-:Y:S02]  /*9920*/  ISETP.GT.AND P4, PT, R71, 0x68, PT ;  /* 0x000000684700780c */ /* 0x000fe40003f84270 */
[----:B-1----:R-:W-:Y:S02]  /*9930*/  FSEL R115, R42, -INF , P3 ;  /* 0xff8000002a737808 */ /* 0x002fe40001800000 */
[----:B------:R-:W-:-:S03]  /*9940*/  FMNMX.FTZ R92, R113, R92, !PT ;  /* 0x0000005c715c7209 */ /* 0x000fc60007810000 */
[----:B------:R-:W1:Y:S01]  /*9950*/  MUFU.TANH R119, R119 ;  /* 0x0000007700777308 */ /* 0x000e620000002400 */
[C---:B------:R-:W-:Y:S01]  /*9960*/  FMUL.FTZ R127, R2.reuse, R26 ;  /* 0x0000001a027f7220 */ /* 0x040fe20000410000 */
[----:B------:R-:W-:Y:S01]  /*9970*/  FMUL.FTZ R26, R2, R31 ;  /* 0x0000001f021a7220 */ /* 0x000fe20000410000 */
[----:B------:R-:W-:Y:S02]  /*9980*/  ISETP.GT.AND P3, PT, R71, 0x69, PT ;  /* 0x000000694700780c */ /* 0x000fe40003f64270 */
[----:B--2---:R-:W-:Y:S02]  /*9990*/  FSEL R31, R46, -INF , P4 ;  /* 0xff8000002e1f7808 */ /* 0x004fe40002000000 */
[----:B------:R-:W-:Y:S01]  /*99a0*/  FMNMX.FTZ R92, R115, R92, !PT ;  /* 0x0000005c735c7209 */ /* 0x000fe20007810000 */
[----:B------:R-:W2:Y:S01]  /*99b0*/  MUFU.TANH R123, R123 ;  /* 0x0000007b007b7308 */ /* 0x000ea20000002400 */
[----:B------:R-:W-:Y:S02]  /*99c0*/  ISETP.GT.AND P4, PT, R71, 0x70, PT ;  /* 0x000000704700780c */ /* 0x000fe40003f84270 */
[----:B---3--:R-:W-:-:S02]  /*99d0*/  FSEL R117, R74, -INF , P3 ;  /* 0xff8000004a757808 */ /* 0x008fc40001800000 */
[----:B------:R-:W-:-:S03]  /*99e0*/  FMNMX.FTZ R92, R31, R92, !PT ;  /* 0x0000005c1f5c7209 */ /* 0x000fc60007810000 */
[----:B------:R-:W3:Y:S01]  /*99f0*/  MUFU.TANH R54, R54 ;  /* 0x0000003600367308 */ /* 0x000ee20000002400 */
[----:B------:R-:W-:Y:S01]  /*9a00*/  ISETP.GT.AND P3, PT, R71, 0x71, PT ;  /* 0x000000714700780c */ /* 0x000fe20003f64270 */
[----:B------:R-:W-:Y:S01]  /*9a10*/  FMUL.FTZ R129, R2, R30 ;  /* 0x0000001e02817220 */ /* 0x000fe20000410000 */
[----:B0-----:R-:W-:Y:S02]  /*9a20*/  FSEL R121, R50, -INF , P4 ;  /* 0xff80000032797808 */ /* 0x001fe40002000000 */
        /* <DEDUP_REMOVED lines=26> */
[----:B------:R-:W-:Y:S02]  /*9bd0*/  ISETP.GT.AND P3, PT, R71, 0x89, PT ;  /* 0x000000894700780c */ /* 0x000fe40003f64270 */
        /* <DEDUP_REMOVED lines=18> */
[----:B------:R-:W-:-:S04]  /*9d00*/  FMNMX.FTZ R92, R71, R92, !PT ;  /* 0x0000005c475c7209 */ /* 0x000fc80007810000 */
[----:B------:R-:W-:-:S05]  /*9d10*/  FMNMX.FTZ R92, R45, R92, !PT ;  /* 0x0000005c2d5c7209 */ /* 0x000fca0007810000 */
[----:B------:R-:W0:Y:S01]  /*9d20*/  SHFL.BFLY PT, R57, R92, 0x2, 0x1f ;  /* 0x0c401f005c397f89 */ /* 0x000e2200000e0000 */
[----:B------:R-:W-:Y:S01]  /*9d30*/  FMUL.FTZ R26, R2, R44 ;  /* 0x0000002c021a7220 */ /* 0x000fe20000410000 */
[----:B0-----:R-:W-:-:S05]  /*9d40*/  FMNMX.FTZ R44, R92, R57, !PT ;  /* 0x000000395c2c7209 */ /* 0x001fca0007810000 */
[----:B------:R-:W0:Y:S01]  /*9d50*/  SHFL.BFLY PT, R57, R44, 0x1, 0x1f ;  /* 0x0c201f002c397f89 */ /* 0x000e2200000e0000 */
[----:B------:R-:W1:Y:S01]  /*9d60*/  MUFU.TANH R3, R3 ;  /* 0x0000000300037308 */ /* 0x000e620000002400 */
[----:B------:R-:W-:-:S07]  /*9d70*/  MOV R56, UR4 ;  /* 0x0000000400387c02 */ /* 0x000fce0008000f00 */
[----:B------:R-:W2:Y:S01]  /*9d80*/  MUFU.TANH R12, R12 ;  /* 0x0000000c000c7308 */ /* 0x000ea20000002400 */
[----:B------:R-:W-:-:S07]  /*9d90*/  VIADDMNMX R68, R58, R68, R69, PT ;  /* 0x000000443a447246 */ /* 0x000fce0003800145 */
[----:B------:R-:W3:Y:S01]  /*9da0*/  MUFU.TANH R13, R13 ;  /* 0x0000000d000d7308 */ /* 0x000ee20000002400 */
[----:B0-----:R-:W-:Y:S01]  /*9db0*/  FMNMX.FTZ R57, R44, R57, !PT ;  /* 0x000000392c397209 */ /* 0x001fe20007810000 */
[----:B------:R-:W-:-:S06]  /*9dc0*/  FMUL.FTZ R44, R2, R36 ;  /* 0x00000024022c7220 */ /* 0x000fcc0000410000 */
[----:B------:R-:W0:Y:S01]  /*9dd0*/  MUFU.TANH R14, R14 ;  /* 0x0000000e000e7308 */ /* 0x000e220000002400 */
[C---:B------:R-:W-:Y:S01]  /*9de0*/  FSETP.NEU.FTZ.AND P3, PT, R57.reuse, -INF , PT ;  /* 0xff8000003900780b */ /* 0x040fe20003f7d000 */
[----:B------:R-:W-:-:S01]  /*9df0*/  FFMA.FTZ R36, R57, R56, -8 ;  /* 0xc100000039247423 */ /* 0x000fc20000010038 */
[----:B------:R-:W-:Y:S01]  /*9e00*/  ISETP.GT.AND P4, PT, R68, 0x1, PT ;  /* 0x000000014400780c */ /* 0x000fe20003f84270 */
[----:B------:R-:W-:-:S04]  /*9e10*/  FMUL.FTZ R21, R2, R100 ;  /* 0x0000006402157220 */ /* 0x000fc80000410000 */
[----:B------:R-:W4:Y:S01]  /*9e20*/  MUFU.TANH R15, R15 ;  /* 0x0000000f000f7308 */ /* 0x000f220000002400 */
[----:B------:R-:W-:Y:S02]  /*9e30*/  FSEL R36, R36, RZ, P3 ;  /* 0x000000ff24247208 */ /* 0x000fe40001800000 */
[C---:B------:R-:W-:Y:S02]  /*9e40*/  ISETP.GT.AND P3, PT, R68.reuse, RZ, PT ;  /* 0x000000ff4400720c */ /* 0x040fe40003f64270 */
[----:B------:R-:W-:Y:S02]  /*9e50*/  ISETP.GT.AND P5, PT, R68, 0x8, PT ;  /* 0x000000084400780c */ /* 0x000fe40003fa4270 */
[----:B-1----:R-:W-:Y:S01]  /*9e60*/  FSEL R69, R3, -INF , P3 ;  /* 0xff80000003457808 */ /* 0x002fe20001800000 */
[----:B------:R-:W1:Y:S01]  /*9e70*/  MUFU.TANH R20, R20 ;  /* 0x0000001400147308 */ /* 0x000e620000002400 */
[----:B--2---:R-:W-:Y:S01]  /*9e80*/  FSEL R12, R12, -INF , P4 ;  /* 0xff8000000c0c7808 */ /* 0x004fe20002000000 */
[----:B------:R-:W-:Y:S01]  /*9e90*/  FMUL.FTZ R40, R2, R52 ;  /* 0x0000003402287220 */ /* 0x000fe20000410000 */
[----:B------:R-:W-:Y:S01]  /*9ea0*/  ISETP.GT.AND P3, PT, R68, 0x9, PT ;  /* 0x000000094400780c */ /* 0x000fe20003f64270 */
[----:B------:R-:W-:Y:S01]  /*9eb0*/  FMUL.FTZ R72, R2, R72 ;  /* 0x0000004802487220 */ /* 0x000fe20000410000 */
[----:B---3--:R-:W-:-:S02]  /*9ec0*/  FSEL R13, R13, -INF , P5 ;  /* 0xff8000000d0d7808 */ /* 0x008fc40002800000 */
[----:B------:R-:W-:Y:S01]  /*9ed0*/  FMNMX.FTZ R52, R69, R12, !PT ;  /* 0x0000000c45347209 */ /* 0x000fe20007810000 */
        /* <DEDUP_REMOVED lines=12> */
[----:B------:R-:W-:-:S01]  /*9fa0*/  FFMA.FTZ R46, R89, R56, -R36 ;  /* 0x00000038592e7223 */ /* 0x000fc20000010824 */
[----:B------:R-:W-:Y:S01]  /*9fb0*/  ISETP.GT.AND P4, PT, R68, 0x18, PT ;  /* 0x000000184400780c */ /* 0x000fe20003f84270 */
[----:B------:R-:W-:Y:S01]  /*9fc0*/  FMUL.FTZ R77, R2, R77 ;  /* 0x0000004d024d7220 */ /* 0x000fe20000410000 */
[----:B-1----:R-:W-:Y:S02]  /*9fd0*/  FSEL R89, R20, -INF , P3 ;  /* 0xff80000014597808 */ /* 0x002fe40001800000 */
[----:B------:R-:W-:Y:S02]  /*9fe0*/  FMNMX.FTZ R52, R15, R52, !PT ;  /* 0x000000340f347209 */ /* 0x000fe40007810000 */
[----:B------:R-:W1:Y:S01]  /*9ff0*/  MUFU.TANH R73, R73 ;  /* 0x0000004900497308 */ /* 0x000e620000002400 */
[----:B------:R-:W-:Y:S01]  /*a000*/  ISETP.GT.AND P3, PT, R68, 0x19, PT ;  /* 0x000000194400780c */ /* 0x000fe20003f64270 */
[C---:B------:R-:W-:Y:S01]  /*a010*/  FMUL.FTZ R80, R2.reuse, R80 ;  /* 0x0000005002507220 */ /* 0x040fe20000410000 */
[----:B--2---:R-:W-:Y:S01]  /*a020*/  FSEL R21, R21, -INF , P4 ;  /* 0xff80000015157808 */ /* 0x004fe20002000000 */
[----:B------:R-:W-:Y:S01]  /*a030*/  FMUL.FTZ R34, R2, R48 ;  /* 0x0000003002227220 */ /* 0x000fe20000410000 */
[----:B------:R-:W-:-:S03]  /*a040*/  FMNMX.FTZ R52, R89, R52, !PT ;  /* 0x0000003459347209 */ /* 0x000fc60007810000 */
[----:B------:R-:W-:Y:S01]  /*a050*/  MUFU.TANH R76, R76 ;  /* 0x0000004c004c7308 */ /* 0x000fe20000002400 */
[----:B------:R-:W-:-:S01]  /*a060*/  FFMA.FTZ R48, R91, R56, -R36 ;  /* 0x000000385b307223 */ /* 0x000fc20000010824 */
        /* <DEDUP_REMOVED lines=11> */
[----:B------:R-:W2:Y:S01]  /*a120*/  MUFU.TANH R80, R80 ;  /* 0x0000005000507308 */ /* 0x000ea20000002400 */
[----:B------:R-:W-:-:S01]  /*a130*/  FFMA.FTZ R95, R95, R56, -R36 ;  /* 0x000000385f5f7223 */ /* 0x000fc20000010824 */
[----:B------:R-:W-:Y:S01]  /*a140*/  ISETP.GT.AND P4, PT, R68, 0x28, PT ;  /* 0x000000284400780c */ /* 0x000fe20003f84270 */
[----:B------:R-:W-:Y:S01]  /*a150*/  FMUL.FTZ R85, R2, R85 ;  /* 0x0000005502557220 */ /* 0x000fe20000410000 */
[----:B-1----:R-:W-:Y:S02]  /*a160*/  FSEL R73, R73, -INF , P3 ;  /* 0xff80000049497808 */ /* 0x002fe40001800000 */
[----:B------:R-:W-:Y:S02]  /*a170*/  FMNMX.FTZ R52, R93, R52, !PT ;  /* 0x000000345d347209 */ /* 0x000fe40007810000 */
[----:B------:R-:W1:Y:S01]  /*a180*/  MUFU.TANH R81, R81 ;  /* 0x0000005100517308 */ /* 0x000e620000002400 */
[----:B------:R-:W-:-:S07]  /*a190*/  ISETP.GT.AND P3, PT, R68, 0x29, PT ;  /* 0x000000294400780c */ /* 0x000fce0003f64270 */
[----:B------:R-:W-:Y:S01]  /*a1a0*/  MUFU.TANH R84, R84 ;  /* 0x0000005400547308 */ /* 0x000fe20000002400 */
[----:B0-----:R-:W-:-:S07]  /*a1b0*/  FSEL R77, R77, -INF , P3 ;  /* 0xff8000004d4d7808 */ /* 0x001fce0001800000 */
[----:B------:R0:W-:Y:S08]  /*a1c0*/  MUFU.EX2 R3, R95 ;  /* 0x0000005f00037308 */ /* 0x0001f00000000800 */
[----:B------:R3:W-:Y:S01]  /*a1d0*/  MUFU.EX2 R14, R54 ;  /* 0x00000036000e7308 */ /* 0x0007e20000000800 */
[----:B0-----:R-:W-:Y:S02]  /*a1e0*/  FSEL R95, R76, -INF , P4 ;  /* 0xff8000004c5f7808 */ /* 0x001fe40002000000 */
[----:B------:R-:W-:-:S02]  /*a1f0*/  ISETP.GT.AND P4, PT, R68, 0x30, PT ;  /* 0x000000304400780c */ /* 0x000fc40003f84270 */
[----:B---3--:R-:W-:-:S03]  /*a200*/  FMNMX.FTZ R54, R73, R52, !PT ;  /* 0x0000003449367209 */ /* 0x008fc60007810000 */
[----:B------:R-:W0:Y:S01]  /*a210*/  MUFU.TANH R85, R85 ;  /* 0x0000005500557308 */ /* 0x000e220000002400 */
[----:B------:R-:W-:Y:S01]  /*a220*/  FMNMX.FTZ R54, R95, R54, !PT ;  /* 0x000000365f367209 */ /* 0x000fe20007810000 */
[----:B------:R-:W-:Y:S01]  /*a230*/  FFMA.FTZ R62, R79, R56, -R36 ;  /* 0x000000384f3e7223 */ /* 0x000fe20000010824 */
[----:B------:R-:W-:Y:S01]  /*a240*/  ISETP.GT.AND P3, PT, R68, 0x31, PT ;  /* 0x000000314400780c */ /* 0x000fe20003f64270 */
[----:B------:R-:W-:Y:S01]  /*a250*/  FMUL.FTZ R60, R2, R60 ;  /* 0x0000003c023c7220 */ /* 0x000fe20000410000 */
[----:B--2---:R-:W-:-:S03]  /*a260*/  FSEL R79, R80, -INF , P4 ;  /* 0xff800000504f7808 */ /* 0x004fc60002000000 */
[----:B------:R-:W2:Y:S01]  /*a270*/  MUFU.TANH R87, R87 ;  /* 0x0000005700577308 */ /* 0x000ea20000002400 */
[----:B------:R-:W-:Y:S01]  /*a280*/  FMNMX.FTZ R58, R77, R54, !PT ;  /* 0x000000364d3a7209 */ /* 0x000fe20007810000 */
[----:B------:R-:W-:Y:S01]  /*a290*/  FMUL.FTZ R61, R2, R61 ;  /* 0x0000003d023d7220 */ /* 0x000fe20000410000 */
[C---:B------:R-:W-:Y:S02]  /*a2a0*/  ISETP.GT.AND P4, PT, R68.reuse, 0x38, PT ;  /* 0x000000384400780c */ /* 0x040fe40003f84270 */
[----:B-1----:R-:W-:Y:S02]  /*a2b0*/  FSEL R81, R81, -INF , P3 ;  /* 0xff80000051517808 */ /* 0x002fe40001800000 */
[----:B------:R-:W-:Y:S01]  /*a2c0*/  FMNMX.FTZ R58, R79, R58, !PT ;  /* 0x0000003a4f3a7209 */ /* 0x000fe20007810000 */
[----:B------:R-:W1:Y:S01]  /*a2d0*/  MUFU.TANH R97, R97 ;  /* 0x0000006100617308 */ /* 0x000e620000002400 */
[----:B------:R-:W-:Y:S01]  /*a2e0*/  ISETP.GT.AND P3, PT, R68, 0x39, PT ;  /* 0x000000394400780c */ /* 0x000fe20003f64270 */
[----:B------:R-:W-:Y:S01]  /*a2f0*/  FMUL.FTZ R64, R2, R64 ;  /* 0x0000004002407220 */ /* 0x000fe20000410000 */
[----:B------:R-:W-:-:S05]  /*a300*/  FMNMX.FTZ R58, R81, R58, !PT ;  /* 0x0000003a513a7209 */ /* 0x000fca0007810000 */
[----:B------:R3:W-:Y:S01]  /*a310*/  MUFU.TANH R30, R42 ;  /* 0x0000002a001e7308 */ /* 0x0007e20000002400 */
[----:B0-----:R-:W-:-:S07]  /*a320*/  FSEL R85, R85, -INF , P3 ;  /* 0xff80000055557808 */ /* 0x001fce0001800000 */
[----:B------:R-:W-:Y:S01]  /*a330*/  MUFU.TANH R60, R60 ;  /* 0x0000003c003c7308 */ /* 0x000fe20000002400 */
[----:B---3--:R-:W-:Y:S01]  /*a340*/  FMUL.FTZ R42, R2, R53 ;  /* 0x00000035022a7220 */ /* 0x008fe20000410000 */
[----:B------:R-:W-:Y:S01]  /*a350*/  FFMA.FTZ R53, R99, R56, -R36 ;  /* 0x0000003863357223 */ /* 0x000fe20000010824 */
[----:B------:R-:W-:Y:S02]  /*a360*/  FSEL R99, R84, -INF , P4 ;  /* 0xff80000054637808 */ /* 0x000fe40002000000 */
[C---:B------:R-:W-:Y:S02]  /*a370*/  ISETP.GT.AND P4, PT, R68.reuse, 0x40, PT ;  /* 0x000000404400780c */ /* 0x040fe40003f84270 */
[----:B------:R-:W-:Y:S01]  /*a380*/  FMNMX.FTZ R58, R99, R58, !PT ;  /* 0x0000003a633a7209 */ /* 0x000fe20007810000 */
[----:B------:R-:W0:Y:S01]  /*a390*/  MUFU.TANH R61, R61 ;  /* 0x0000003d003d7308 */ /* 0x000e220000002400 */
[----:B------:R-:W-:Y:S02]  /*a3a0*/  ISETP.GT.AND P3, PT, R68, 0x41, PT ;  /* 0x000000414400780c */ /* 0x000fe40003f64270 */
[----:B--2---:R-:W-:-:S02]  /*a3b0*/  FSEL R87, R87, -INF , P4 ;  /* 0xff80000057577808 */ /* 0x004fc40002000000 */
[----:B------:R-:W-:-:S03]  /*a3c0*/  FMNMX.FTZ R58, R85, R58, !PT ;  /* 0x0000003a553a7209 */ /* 0x000fc60007810000 */
[----:B------:R-:W-:Y:S01]  /*a3d0*/  MUFU.TANH R64, R64 ;  /* 0x0000004000407308 */ /* 0x000fe20000002400 */
[----:B------:R-:W-:-:S01]  /*a3e0*/  FFMA.FTZ R101, R101, R56, -R36 ;  /* 0x0000003865657223 */ /* 0x000fc20000010824 */
[C---:B------:R-:W-:Y:S02]  /*a3f0*/  ISETP.GT.AND P4, PT, R68.reuse, 0x48, PT ;  /* 0x000000484400780c */ /* 0x040fe40003f84270 */
[----:B-1----:R-:W-:Y:S02]  /*a400*/  FSEL R97, R97, -INF , P3 ;  /* 0xff80000061617808 */ /* 0x002fe40001800000 */
[----:B------:R-:W-:Y:S02]  /*a410*/  FMNMX.FTZ R58, R87, R58, !PT ;  /* 0x0000003a573a7209 */ /* 0x000fe40007810000 */
[----:B------:R-:W1:Y:S01]  /*a420*/  MUFU.TANH R10, R10 ;  /* 0x0000000a000a7308 */ /* 0x000e620000002400 */
[----:B------:R-:W-:Y:S02]  /*a430*/  ISETP.GT.AND P3, PT, R68, 0x49, PT ;  /* 0x000000494400780c */ /* 0x000fe40003f64270 */
[----:B------:R-:W-:Y:S01]  /*a440*/  FMNMX.FTZ R58, R97, R58, !PT ;  /* 0x0000003a613a7209 */ /* 0x000fe20007810000 */
[----:B------:R-:W-:-:S04]  /*a450*/  FFMA.FTZ R103, R103, R56, -R36 ;  /* 0x0000003867677223 */ /* 0x000fc80000010824 */
[----:B------:R-:W2:Y:S01]  /*a460*/  MUFU.TANH R11, R11 ;  /* 0x0000000b000b7308 */ /* 0x000ea20000002400 */
[----:B0-----:R-:W-:-:S07]  /*a470*/  FSEL R61, R61, -INF , P3 ;  /* 0xff8000003d3d7808 */ /* 0x001fce0001800000 */
[----:B------:R0:W-:Y:S01]  /*a480*/  MUFU.EX2 R20, R101 ;  /* 0x0000006500147308 */ /* 0x0001e20000000800 */
[----:B------:R-:W-:Y:S02]  /*a490*/  ISETP.GT.AND P3, PT, R68, 0x51, PT ;  /* 0x000000514400780c */ /* 0x000fe40003f64270 */
[----:B0-----:R-:W-:-:S05]  /*a4a0*/  FSEL R101, R60, -INF , P4 ;  /* 0xff8000003c657808 */ /* 0x001fca0002000000 */
[----:B------:R-:W0:Y:S01]  /*a4b0*/  MUFU.TANH R65, R65 ;  /* 0x0000004100417308 */ /* 0x000e220000002400 */
[----:B------:R-:W-:Y:S02]  /*a4c0*/  ISETP.GT.AND P4, PT, R68, 0x50, PT ;  /* 0x000000504400780c */ /* 0x000fe40003f84270 */
[----:B------:R-:W-:Y:S01]  /*a4d0*/  FMNMX.FTZ R58, R101, R58, !PT ;  /* 0x0000003a653a7209 */ /* 0x000fe20007810000 */
[----:B------:R-:W-:-:S03]  /*a4e0*/  FFMA.FTZ R60, R105, R56, -R36 ;  /* 0x00000038693c7223 */ /* 0x000fc60000010824 */
[----:B------:R-:W-:Y:S01]  /*a4f0*/  FMNMX.FTZ R58, R61, R58, !PT ;  /* 0x0000003a3d3a7209 */ /* 0x000fe20007810000 */
[----:B------:R-:W3:Y:S01]  /*a500*/  MUFU.TANH R8, R8 ;  /* 0x0000000800087308 */ /* 0x000ee20000002400 */
[----:B-1----:R-:W-:-:S07]  /*a510*/  FSEL R105, R10, -INF , P3 ;  /* 0xff8000000a697808 */ /* 0x002fce0001800000 */
[----:B------:R1:W-:Y:S01]  /*a520*/  MUFU.EX2 R54, R103 ;  /* 0x0000006700367308 */ /* 0x0003e20000000800 */
[----:B------:R-:W-:Y:S02]  /*a530*/  ISETP.GT.AND P3, PT, R68, 0x59, PT ;  /* 0x000000594400780c */ /* 0x000fe40003f64270 */
[----:B-1----:R-:W-:-:S05]  /*a540*/  FSEL R103, R64, -INF , P4 ;  /* 0xff80000040677808 */ /* 0x002fca0002000000 */
[----:B------:R-:W1:Y:S01]  /*a550*/  MUFU.TANH R9, R9 ;  /* 0x0000000900097308 */ /* 0x000e620000002400 */
[C---:B------:R-:W-:Y:S02]  /*a560*/  ISETP.GT.AND P4, PT, R68.reuse, 0x58, PT ;  /* 0x000000584400780c */ /* 0x040fe40003f84270 */
[----:B------:R-:W-:Y:S02]  /*a570*/  FMNMX.FTZ R58, R103, R58, !PT ;  /* 0x0000003a673a7209 */ /* 0x000fe40007810000 */
[----:B--2---:R-:W-:Y:S02]  /*a580*/  FSEL R11, R11, -INF , P4 ;  /* 0xff8000000b0b7808 */ /* 0x004fe40002000000 */
[----:B------:R-:W-:Y:S01]  /*a590*/  FMNMX.FTZ R58, R105, R58, !PT ;  /* 0x0000003a693a7209 */ /* 0x000fe20007810000 */
[----:B------:R-:W2:Y:S01]  /*a5a0*/  MUFU.TANH R26, R26 ;  /* 0x0000001a001a7308 */ /* 0x000ea20000002400 */
[----:B------:R-:W-:Y:S01]  /*a5b0*/  ISETP.GT.AND P4, PT, R68, 0x60, PT ;  /* 0x000000604400780c */ /* 0x000fe20003f84270 */
[----:B------:R-:W-:Y:S01]  /*a5c0*/  FMUL.FTZ R38, R2, R49 ;  /* 0x0000003102267220 */ /* 0x000fe20000410000 */
[----:B0-----:R-:W-:-:S02]  /*a5d0*/  FSEL R65, R65, -INF , P3 ;  /* 0xff80000041417808 */ /* 0x001fc40001800000 */
[----:B------:R-:W-:-:S03]  /*a5e0*/  FMNMX.FTZ R58, R11, R58, !PT ;  /* 0x0000003a0b3a7209 */ /* 0x000fc60007810000 */
[----:B------:R0:W-:Y:S01]  /*a5f0*/  MUFU.EX2 R52, R62 ;  /* 0x0000003e00347308 */ /* 0x0001e20000000800 */
[----:B------:R-:W-:Y:S02]  /*a600*/  ISETP.GT.AND P3, PT, R68, 0x61, PT ;  /* 0x000000614400780c */ /* 0x000fe40003f64270 */
[----:B------:R-:W-:-:S05]  /*a610*/  FMNMX.FTZ R58, R65, R58, !PT ;  /* 0x0000003a413a7209 */ /* 0x000fca0007810000 */
[----:B------:R-:W4:Y:S01]  /*a620*/  MUFU.TANH R34, R34 ;  /* 0x0000002200227308 */ /* 0x000f220000002400 */
[----:B0-----:R-:W-:-:S01]  /*a630*/  FFMA.FTZ R62, R107, R56, -R36 ;  /* 0x000000386b3e7223 */ /* 0x001fc20000010824 */
[--C-:B------:R-:W-:Y:S01]  /*a640*/  FFMA.FTZ R107, R109, R56, -R36.reuse ;  /* 0x000000386d6b7223 */ /* 0x100fe20000010824 */
[----:B---3--:R-:W-:Y:S02]  /*a650*/  FSEL R109, R8, -INF , P4 ;  /* 0xff800000086d7808 */ /* 0x008fe40002000000 */
[C---:B------:R-:W-:Y:S02]  /*a660*/  ISETP.GT.AND P4, PT, R68.reuse, 0x68, PT ;  /* 0x000000684400780c */ /* 0x040fe40003f84270 */
[----:B-1----:R-:W-:Y:S01]  /*a670*/  FSEL R9, R9, -INF , P3 ;  /* 0xff80000009097808 */ /* 0x002fe20001800000 */
[----:B------:R-:W0:Y:S01]  /*a680*/  MUFU.TANH R38, R38 ;  /* 0x0000002600267308 */ /* 0x000e220000002400 */
[----:B------:R-:W-:Y:S01]  /*a690*/  FMNMX.FTZ R58, R109, R58, !PT ;  /* 0x0000003a6d3a7209 */ /* 0x000fe20007810000 */
[----:B------:R-:W-:Y:S01]  /*a6a0*/  FFMA.FTZ R8, R59, R56, -R36 ;  /* 0x000000383b087223 */ /* 0x000fe20000010824 */
[----:B------:R-:W-:Y:S01]  /*a6b0*/  ISETP.GT.AND P3, PT, R68, 0x69, PT ;  /* 0x000000694400780c */ /* 0x000fe20003f64270 */
[----:B------:R-:W-:Y:S01]  /*a6c0*/  FMUL.FTZ R24, R2, R24 ;  /* 0x0000001802187220 */ /* 0x000fe20000410000 */
[----:B--2---:R-:W-:-:S02]  /*a6d0*/  FSEL R59, R26, -INF , P4 ;  /* 0xff8000001a3b7808 */ /* 0x004fc40002000000 */
[----:B------:R-:W-:Y:S01]  /*a6e0*/  FMNMX.FTZ R58, R9, R58, !PT ;  /* 0x0000003a093a7209 */ /* 0x000fe20007810000 */
[----:B------:R-:W1:Y:S01]  /*a6f0*/  MUFU.TANH R40, R40 ;  /* 0x0000002800287308 */ /* 0x000e620000002400 */
[----:B------:R-:W-:-:S01]  /*a700*/  FFMA.FTZ R135, R55, R56, -R36 ;  /* 0x0000003837877223 */ /* 0x000fc20000010824 */
[----:B------:R-:W-:Y:S01]  /*a710*/  ISETP.GT.AND P4, PT, R68, 0x70, PT ;  /* 0x000000704400780c */ /* 0x000fe20003f84270 */
[----:B------:R-:W-:Y:S01]  /*a720*/  FMUL.FTZ R25, R2, R25 ;  /* 0x0000001902197220 */ /* 0x000fe20000410000 */
[----:B------:R-:W-:Y:S02]  /*a730*/  FSEL R55, R30, -INF , P3 ;  /* 0xff8000001e377808 */ /* 0x000fe40001800000 */
[----:B------:R-:W-:Y:S02]  /*a740*/  FMNMX.FTZ R58, R59, R58, !PT ;  /* 0x0000003a3b3a7209 */ /* 0x000fe40007810000 */
[----:B------:R-:W2:Y:S01]  /*a750*/  MUFU.TANH R42, R42 ;  /* 0x0000002a002a7308 */ /* 0x000ea20000002400 */
        /* <DEDUP_REMOVED lines=13> */
[----:B-1----:R-:W-:-:S02]  /*a830*/  FSEL R139, R40, -INF , P4 ;  /* 0xff800000288b7808 */ /* 0x002fc40002000000 */
[----:B------:R-:W-:-:S03]  /*a840*/  FMNMX.FTZ R58, R63, R58, !PT ;  /* 0x0000003a3f3a7209 */ /* 0x000fc60007810000 */
[----:B------:R-:W1:Y:S01]  /*a850*/  MUFU.TANH R28, R28 ;  /* 0x0000001c001c7308 */ /* 0x000e620000002400 */
[----:B------:R-:W-:-:S01]  /*a860*/  FFMA.FTZ R141, R111, R56, -R36 ;  /* 0x000000386f8d7223 */ /* 0x000fc20000010824 */
[----:B------:R-:W-:Y:S01]  /*a870*/  ISETP.GT.AND P4, PT, R68, 0x80, PT ;  /* 0x000000804400780c */ /* 0x000fe20003f84270 */
[----:B------:R-:W-:Y:S01]  /*a880*/  FMUL.FTZ R33, R2, R33 ;  /* 0x0000002102217220 */ /* 0x000fe20000410000 */
[----:B--2---:R-:W-:Y:S02]  /*a890*/  FSEL R111, R42, -INF , P3 ;  /* 0xff8000002a6f7808 */ /* 0x004fe40001800000 */
[----:B------:R-:W-:Y:S02]  /*a8a0*/  FMNMX.FTZ R58, R139, R58, !PT ;  /* 0x0000003a8b3a7209 */ /* 0x000fe40007810000 */
        /* <DEDUP_REMOVED lines=10> */
[----:B------:R-:W-:-:S01]  /*a950*/  FFMA.FTZ R24, R67, R56, -R36 ;  /* 0x0000003843187223 */ /* 0x000fc20000010824 */
[----:B------:R-:W-:Y:S02]  /*a960*/  ISETP.GT.AND P3, PT, R68, 0x89, PT ;  /* 0x000000894400780c */ /* 0x000fe40003f64270 */
[----:B-1----:R-:W-:Y:S02]  /*a970*/  FSEL R67, R28, -INF , P4 ;  /* 0xff8000001c437808 */ /* 0x002fe40002000000 */
[----:B------:R-:W-:Y:S02]  /*a980*/  FMNMX.FTZ R58, R25, R58, !PT ;  /* 0x0000003a193a7209 */ /* 0x000fe40007810000 */
[----:B------:R-:W1:Y:S01]  /*a990*/  MUFU.TANH R44, R44 ;  /* 0x0000002c002c7308 */ /* 0x000e620000002400 */
[----:B------:R-:W-:Y:S02]  /*a9a0*/  ISETP.GT.AND P4, PT, R68, 0x90, PT ;  /* 0x000000904400780c */ /* 0x000fe40003f84270 */
[----:B--2---:R-:W-:-:S02]  /*a9b0*/  FSEL R29, R29, -INF , P3 ;  /* 0xff8000001d1d7808 */ /* 0x004fc40001800000 */
[----:B------:R-:W-:-:S03]  /*a9c0*/  FMNMX.FTZ R58, R67, R58, !PT ;  /* 0x0000003a433a7209 */ /* 0x000fc60007810000 */
[----:B------:R-:W2:Y:S01]  /*a9d0*/  MUFU.TANH R37, R37 ;  /* 0x0000002500257308 */ /* 0x000ea20000002400 */
[----:B------:R-:W-:Y:S02]  /*a9e0*/  ISETP.GT.AND P3, PT, R68, 0x91, PT ;  /* 0x000000914400780c */ /* 0x000fe40003f64270 */
[----:B---3--:R-:W-:Y:S02]  /*a9f0*/  FSEL R145, R32, -INF , P4 ;  /* 0xff80000020917808 */ /* 0x008fe40002000000 */
[----:B------:R-:W-:Y:S02]  /*aa00*/  FMNMX.FTZ R58, R29, R58, !PT ;  /* 0x0000003a1d3a7209 */ /* 0x000fe40007810000 */
[----:B------:R-:W-:Y:S02]  /*aa10*/  ISETP.GT.AND P4, PT, R68, 0x98, PT ;  /* 0x000000984400780c */ /* 0x000fe40003f84270 */
[----:B0-----:R-:W-:Y:S02]  /*aa20*/  FSEL R33, R33, -INF , P3 ;  /* 0xff80000021217808 */ /* 0x001fe40001800000 */
[----:B------:R-:W-:Y:S01]  /*aa30*/  FMNMX.FTZ R58, R145, R58, !PT ;  /* 0x0000003a913a7209 */ /* 0x000fe20007810000 */
[----:B------:R-:W-:-:S01]  /*aa40*/  FFMA.FTZ R28, R113, R56, -R36 ;  /* 0x00000038711c7223 */ /* 0x000fc20000010824 */
[----:B------:R-:W-:-:S02]  /*aa50*/  ISETP.GT.AND P3, PT, R68, 0x99, PT ;  /* 0x000000994400780c */ /* 0x000fc40003f64270 */
[----:B-1----:R-:W-:Y:S02]  /*aa60*/  FSEL R113, R44, -INF , P4 ;  /* 0xff8000002c717808 */ /* 0x002fe40002000000 */
[----:B------:R-:W-:Y:S02]  /*aa70*/  FMNMX.FTZ R58, R33, R58, !PT ;  /* 0x0000003a213a7209 */ /* 0x000fe40007810000 */
[----:B--2---:R-:W-:Y:S02]  /*aa80*/  FSEL R37, R37, -INF , P3 ;  /* 0xff80000025257808 */ /* 0x004fe40001800000 */
[----:B------:R-:W-:-:S04]  /*aa90*/  FMNMX.FTZ R58, R113, R58, !PT ;  /* 0x0000003a713a7209 */ /* 0x000fc80007810000 */
[----:B------:R-:W-:-:S05]  /*aaa0*/  FMNMX.FTZ R58, R37, R58, !PT ;  /* 0x0000003a253a7209 */ /* 0x000fca0007810000 */
[----:B------:R-:W0:Y:S02]  /*aab0*/  SHFL.BFLY PT, R147, R58, 0x2, 0x1f ;  /* 0x0c401f003a937f89 */ /* 0x000e2400000e0000 */
[----:B0-----:R-:W-:-:S05]  /*aac0*/  FMNMX.FTZ R147, R58, R147, !PT ;  /* 0x000000933a937209 */ /* 0x001fca0007810000 */
[----:B------:R-:W0:Y:S01]  /*aad0*/  SHFL.BFLY PT, R58, R147, 0x1, 0x1f ;  /* 0x0c201f00933a7f89 */ /* 0x000e2200000e0000 */
        /* <DEDUP_REMOVED lines=14> */
[--C-:B------:R-:W-:Y:S01]  /*abc0*/  FFMA.FTZ R38, R127, R56, -R36.reuse ;  /* 0x000000387f267223 */ /* 0x100fe20000010824 */
[----:B0-----:R-:W-:Y:S01]  /*abd0*/  FMNMX.FTZ R58, R147, R58, !PT ;  /* 0x0000003a933a7209 */ /* 0x001fe20007810000 */
[----:B------:R-:W-:-:S03]  /*abe0*/  FFMA.FTZ R119, R125, R56, -R36 ;  /* 0x000000387d777223 */ /* 0x000fc60000010824 */
[C---:B------:R-:W-:Y:S01]  /*abf0*/  FSETP.NEU.FTZ.AND P3, PT, R58.reuse, -INF , PT ;  /* 0xff8000003a00780b */ /* 0x040fe20003f7d000 */
[----:B-1----:R-:W-:-:S01]  /*ac00*/  FFMA.FTZ R62, R58, R56, -8 ;  /* 0xc10000003a3e7423 */ /* 0x002fc20000010038 */
        /* <DEDUP_REMOVED lines=9> */
[----:B------:R-:W-:-:S03]  /*aca0*/  FFMA.FTZ R69, R12, R56, -R36 ;  /* 0x000000380c457223 */ /* 0x000fc60000010824 */
[----:B------:R-:W0:Y:S01]  /*acb0*/  MUFU.EX2 R49, R49 ;  /* 0x0000003100317308 */ /* 0x000e220000000800 */
[----:B------:R-:W-:-:S07]  /*acc0*/  FFMA.FTZ R12, R13, R56, -R36 ;  /* 0x000000380d0c7223 */ /* 0x000fce0000010824 */
[----:B------:R-:W1:Y:S01]  /*acd0*/  MUFU.EX2 R48, R48 ;  /* 0x0000003000307308 */ /* 0x000e620000000800 */
[----:B------:R-:W-:-:S01]  /*ace0*/  FFMA.FTZ R13, R43, R56, -R36 ;  /* 0x000000382b0d7223 */ /* 0x000fc20000010824 */
[----:B------:R-:W-:-:S06]  /*acf0*/  FFMA.FTZ R68, R73, R56, -R36 ;  /* 0x0000003849447223 */ /* 0x000fcc0000010824 */
[----:B------:R-:W2:Y:S01]  /*ad00*/  MUFU.EX2 R41, R41 ;  /* 0x0000002900297308 */ /* 0x000ea20000000800 */
[----:B------:R-:W-:-:S01]  /*ad10*/  FFMA.FTZ R15, R15, R56, -R36 ;  /* 0x000000380f0f7223 */ /* 0x000fc20000010824 */
[----:B------:R-:W-:-:S06]  /*ad20*/  FFMA.FTZ R73, R77, R56, -R36 ;  /* 0x000000384d497223 */ /* 0x000fcc0000010824 */
[----:B------:R-:W-:Y:S01]  /*ad30*/  MUFU.EX2 R62, R62 ;  /* 0x0000003e003e7308 */ /* 0x000fe20000000800 */
[----:B------:R-:W-:-:S07]  /*ad40*/  FFMA.FTZ R77, R85, R56, -R36 ;  /* 0x00000038554d7223 */ /* 0x000fce0000010824 */
[----:B------:R-:W3:Y:S01]  /*ad50*/  MUFU.EX2 R69, R69 ;  /* 0x0000004500457308 */ /* 0x000ee20000000800 */
[----:B0-----:R-:W-:-:S07]  /*ad60*/  FADD.FTZ R85, R46, R49 ;  /* 0x000000312e557221 */ /* 0x001fce0000010000 */
[----:B------:R-:W0:Y:S01]  /*ad70*/  MUFU.EX2 R50, R50 ;  /* 0x0000003200327308 */ /* 0x000e220000000800 */
[----:B------:R-:W-:-:S07]  /*ad80*/  FFMA.FTZ R64, R89, R56, -R36 ;  /* 0x0000003859407223 */ /* 0x000fce0000010824 */
[----:B------:R-:W4:Y:S01]  /*ad90*/  MUFU.EX2 R12, R12 ;  /* 0x0000000c000c7308 */ /* 0x000f220000000800 */
[----:B-1----:R-:W-:-:S07]  /*ada0*/  FADD.FTZ R82, R48, R85 ;  /* 0x0000005530527221 */ /* 0x002fce0000010000 */
[----:B------:R-:W1:Y:S01]  /*adb0*/  MUFU.EX2 R53, R53 ;  /* 0x0000003500357308 */ /* 0x000e620000000800 */
[----:B------:R-:W-:-:S07]  /*adc0*/  FFMA.FTZ R21, R21, R56, -R36 ;  /* 0x0000003815157223 */ /* 0x000fce0000010824 */
[----:B------:R-:W5:Y:S01]  /*add0*/  MUFU.EX2 R13, R13 ;  /* 0x0000000d000d7308 */ /* 0x000f620000000800 */
[----:B------:R-:W-:-:S01]  /*ade0*/  FFMA.FTZ R74, R87, R56, -R36 ;  /* 0x00000038574a7223 */ /* 0x000fc20000010824 */
[----:B--2---:R-:W-:Y:S01]  /*adf0*/  FADD.FTZ R87, R41, R82 ;  /* 0x0000005229577221 */ /* 0x004fe20000010000 */
[----:B---3--:R-:W-:-:S05]  /*ae00*/  FADD.FTZ R85, R62, R69 ;  /* 0x000000453e557221 */ /* 0x008fca0000010000 */
[----:B------:R-:W2:Y:S01]  /*ae10*/  MUFU.EX2 R15, R15 ;  /* 0x0000000f000f7308 */ /* 0x000ea20000000800 */
[----:B------:R-:W-:-:S01]  /*ae20*/  FFMA.FTZ R66, R75, R56, -R36 ;  /* 0x000000384b427223 */ /* 0x000fc20000010824 */
[----:B0-----:R-:W-:Y:S01]  /*ae30*/  FADD.FTZ R84, R50, R87 ;  /* 0x0000005732547221 */ /* 0x001fe20000010000 */
[----:B----4-:R-:W-:-:S05]  /*ae40*/  FADD.FTZ R86, R12, R85 ;  /* 0x000000550c567221 */ /* 0x010fca0000010000 */
[----:B------:R-:W0:Y:S01]  /*ae50*/  MUFU.EX2 R64, R64 ;  /* 0x0000004000407308 */ /* 0x000e220000000800 */
[----:B------:R-:W-:-:S01]  /*ae60*/  FFMA.FTZ R43, R93, R56, -R36 ;  /* 0x000000385d2b7223 */ /* 0x000fc20000010824 */
[----:B-1----:R-:W-:Y:S01]  /*ae70*/  FADD.FTZ R88, R53, R84 ;  /* 0x0000005435587221 */ /* 0x002fe20000010000 */
[----:B-----5:R-:W-:-:S05]  /*ae80*/  FADD.FTZ R86, R13, R86 ;  /* 0x000000560d567221 */ /* 0x020fca0000010000 */
[----:B------:R-:W1:Y:S01]  /*ae90*/  MUFU.EX2 R21, R21 ;  /* 0x0000001500157308 */ /* 0x000e620000000800 */
[----:B------:R-:W-:-:S01]  /*aea0*/  FFMA.FTZ R82, R9, R56, -R36 ;  /* 0x0000003809527223 */ /* 0x000fc20000010824 */
[-CC-:B------:R-:W-:Y:S01]  /*aeb0*/  FFMA.FTZ R9, R59, R56.reuse, -R36.reuse ;  /* 0x000000383b097223 */ /* 0x180fe20000010824 */
[----:B------:R-:W-:-:S05]  /*aec0*/  FFMA.FTZ R84, R55, R56, -R36 ;  /* 0x0000003837547223 */ /* 0x000fca0000010824 */
[----:B------:R-:W3:Y:S01]  /*aed0*/  MUFU.EX2 R91, R91 ;  /* 0x0000005b005b7308 */ /* 0x000ee20000000800 */
[----:B------:R-:W-:-:S01]  /*aee0*/  FADD.FTZ R59, R3, R88 ;  /* 0x00000058033b7221 */ /* 0x000fc20000010000 */
[----:B--2---:R-:W-:-:S06]  /*aef0*/  FADD.FTZ R55, R15, R86 ;  /* 0x000000560f377221 */ /* 0x004fcc0000010000 */
[----:B------:R-:W2:Y:S01]  /*af00*/  MUFU.EX2 R66, R66 ;  /* 0x0000004200427308 */ /* 0x000ea20000000800 */
[----:B------:R-:W-:-:S01]  /*af10*/  FFMA.FTZ R70, R95, R56, -R36 ;  /* 0x000000385f467223 */ /* 0x000fc20000010824 */
[----:B------:R-:W-:-:S06]  /*af20*/  FADD.FTZ R59, R14, R59 ;  /* 0x0000003b0e3b7221 */ /* 0x000fcc0000010000 */
[----:B------:R-:W4:Y:S01]  /*af30*/  MUFU.EX2 R47, R47 ;  /* 0x0000002f002f7308 */ /* 0x000f220000000800 */
[----:B0-----:R-:W-:-:S07]  /*af40*/  FADD.FTZ R88, R64, R55 ;  /* 0x0000003740587221 */ /* 0x001fce0000010000 */
[----:B------:R-:W0:Y:S01]  /*af50*/  MUFU.EX2 R43, R43 ;  /* 0x0000002b002b7308 */ /* 0x000e220000000800 */
[----:B------:R-:W-:-:S01]  /*af60*/  FADD.FTZ R90, R20, R59 ;  /* 0x0000003b145a7221 */ /* 0x000fc20000010000 */
[----:B-1----:R-:W-:-:S06]  /*af70*/  FADD.FTZ R55, R21, R88 ;  /* 0x0000005815377221 */ /* 0x002fcc0000010000 */
[----:B------:R-:W1:Y:S01]  /*af80*/  MUFU.EX2 R68, R68 ;  /* 0x0000004400447308 */ /* 0x000e620000000800 */
[----:B------:R-:W-:-:S01]  /*af90*/  FFMA.FTZ R71, R79, R56, -R36 ;  /* 0x000000384f477223 */ /* 0x000fc20000010824 */
[----:B---3--:R-:W-:Y:S01]  /*afa0*/  FADD.FTZ R90, R91, R90 ;  /* 0x0000005a5b5a7221 */ /* 0x008fe20000010000 */
[----:B--2---:R-:W-:-:S05]  /*afb0*/  FADD.FTZ R88, R66, R55 ;  /* 0x0000003742587221 */ /* 0x004fca0000010000 */
[----:B------:R-:W2:Y:S01]  /*afc0*/  MUFU.EX2 R70, R70 ;  /* 0x0000004600467308 */ /* 0x000ea20000000800 */
[----:B------:R-:W-:-:S01]  /*afd0*/  FFMA.FTZ R72, R81, R56, -R36 ;  /* 0x0000003851487223 */ /* 0x000fc20000010824 */
[-CC-:B------:R-:W-:Y:S01]  /*afe0*/  FFMA.FTZ R81, R65, R56.reuse, -R36.reuse ;  /* 0x0000003841517223 */ /* 0x180fe20000010824 */
[----:B------:R-:W-:-:S05]  /*aff0*/  FFMA.FTZ R59, R25, R56, -R36 ;  /* 0x00000038193b7223 */ /* 0x000fca0000010824 */
[----:B------:R-:W3:Y:S01]  /*b000*/  MUFU.EX2 R83, R83 ;  /* 0x0000005300537308 */ /* 0x000ee20000000800 */
[----:B----4-:R-:W-:-:S01]  /*b010*/  FADD.FTZ R55, R47, R90 ;  /* 0x0000005a2f377221 */ /* 0x010fc20000010000 */
[----:B0-----:R-:W-:-:S06]  /*b020*/  FADD.FTZ R25, R43, R88 ;  /* 0x000000582b197221 */ /* 0x001fcc0000010000 */
[----:B------:R-:W0:Y:S01]  /*b030*/  MUFU.EX2 R73, R73 ;  /* 0x0000004900497308 */ /* 0x000e220000000800 */
[----:B------:R-:W-:-:S01]  /*b040*/  FFMA.FTZ R76, R99, R56, -R36 ;  /* 0x00000038634c7223 */ /* 0x000fc20000010824 */
[----:B------:R-:W-:Y:S02]  /*b050*/  @!P2 VIADD R65, R0, 0x13240 ;  /* 0x000132400041a836 */ /* 0x000fe40000000000 */
[----:B------:R-:W-:-:S04]  /*b060*/  FFMA.FTZ R86, R63, R56, -R36 ;  /* 0x000000383f567223 */ /* 0x000fc80000010824 */
[----:B------:R-:W4:Y:S01]  /*b070*/  MUFU.EX2 R51, R51 ;  /* 0x0000003300337308 */ /* 0x000f220000000800 */
[----:B-1----:R-:W-:-:S07]  /*b080*/  FADD.FTZ R63, R68, R25 ;  /* 0x00000019443f7221 */ /* 0x002fce0000010000 */
[----:B------:R-:W1:Y:S01]  /*b090*/  MUFU.EX2 R71, R71 ;  /* 0x0000004700477308 */ /* 0x000e620000000800 */
[----:B--2---:R-:W-:-:S07]  /*b0a0*/  FADD.FTZ R88, R70, R63 ;  /* 0x0000003f46587221 */ /* 0x004fce0000010000 */
[----:B------:R-:W2:Y:S08]  /*b0b0*/  MUFU.EX2 R60, R60 ;  /* 0x0000003c003c7308 */ /* 0x000eb00000000800 */
[----:B------:R5:W-:Y:S08]  /*b0c0*/  MUFU.EX2 R0, R81 ;  /* 0x0000005100007308 */ /* 0x000bf00000000800 */
[----:B------:R-:W2:Y:S01]  /*b0d0*/  MUFU.EX2 R72, R72 ;  /* 0x0000004800487308 */ /* 0x000ea20000000800 */
[----:B-----5:R-:W-:-:S04]  /*b0e0*/  FADD.FTZ R81, R52, R55 ;  /* 0x0000003734517221 */ /* 0x020fc80000010000 */
[----:B------:R-:W-:-:S03]  /*b0f0*/  FADD.FTZ R90, R54, R81 ;  /* 0x00000051365a7221 */ /* 0x000fc60000010000 */
[----:B------:R-:W5:Y:S01]  /*b100*/  MUFU.EX2 R76, R76 ;  /* 0x0000004c004c7308 */ /* 0x000f620000000800 */
[----:B---3--:R-:W-:-:S01]  /*b110*/  FADD.FTZ R90, R83, R90 ;  /* 0x0000005a535a7221 */ /* 0x008fc20000010000 */
[----:B0-----:R-:W-:Y:S01]  /*b120*/  FADD.FTZ R88, R73, R88 ;  /* 0x0000005849587221 */ /* 0x001fe20000010000 */
[----:B------:R-:W-:-:S01]  /*b130*/  FFMA.FTZ R75, R97, R56, -R36 ;  /* 0x00000038614b7223 */ /* 0x000fc20000010824 */
[-CC-:B------:R-:W-:Y:S01]  /*b140*/  FFMA.FTZ R79, R61, R56.reuse, -R36.reuse ;  /* 0x000000383d4f7223 */ /* 0x180fe20000010824 */
[----:B------:R-:W-:-:S03]  /*b150*/  FFMA.FTZ R55, R29, R56, -R36 ;  /* 0x000000381d377223 */ /* 0x000fc60000010824 */
[----:B------:R-:W0:Y:S01]  /*b160*/  MUFU.EX2 R107, R107 ;  /* 0x0000006b006b7308 */ /* 0x000e220000000800 */
        /* <DEDUP_REMOVED lines=15> */
[----:B------:R-:W-:Y:S01]  /*b260*/  FFMA.FTZ R36, R37, R56, -R36 ;  /* 0x0000003825247223 */ /* 0x000fe20000010824 */
[----:B----4-:R-:W-:-:S01]  /*b270*/  FADD.FTZ R63, R51, R90 ;  /* 0x0000005a333f7221 */ /* 0x010fc20000010000 */
[----:B-1----:R-:W-:-:S04]  /*b280*/  FADD.FTZ R37, R71, R88 ;  /* 0x0000005847257221 */ /* 0x002fc80000010000 */
[----:B------:R-:W1:Y:S01]  /*b290*/  MUFU.EX2 R135, R135 ;  /* 0x0000008700877308 */ /* 0x000e620000000800 */
[----:B--2---:R-:W-:-:S01]  /*b2a0*/  FADD.FTZ R63, R60, R63 ;  /* 0x0000003f3c3f7221 */ /* 0x004fc20000010000 */
[----:B------:R-:W-:-:S06]  /*b2b0*/  FADD.FTZ R37, R72, R37 ;  /* 0x0000002548257221 */ /* 0x000fcc0000010000 */
[----:B------:R-:W2:Y:S01]  /*b2c0*/  MUFU.EX2 R74, R74 ;  /* 0x0000004a004a7308 */ /* 0x000ea20000000800 */
[----:B------:R-:W-:Y:S01]  /*b2d0*/  F2FP.SATFINITE.E4M3.F32.PACK_AB_MERGE_C R153, R41, R48, RZ ;  /* 0x000000302999723e */ /* 0x000fe200048070ff */
[----:B------:R-:W-:Y:S01]  /*b2e0*/  FADD.FTZ R48, R10, R63 ;  /* 0x0000003f0a307221 */ /* 0x000fe20000010000 */
[----:B------:R-:W-:-:S05]  /*b2f0*/  F2FP.SATFINITE.E4M3.F32.PACK_AB_MERGE_C R155, R14, R3, RZ ;  /* 0x000000030e9b723e */ /* 0x000fca00048070ff */
[----:B------:R-:W4:Y:S01]  /*b300*/  MUFU.EX2 R75, R75 ;  /* 0x0000004b004b7308 */ /* 0x000f220000000800 */
[----:B-----5:R-:W-:-:S01]  /*b310*/  FADD.FTZ R14, R76, R37 ;  /* 0x000000254c0e7221 */ /* 0x020fc20000010000 */
[----:B0-----:R-:W-:Y:S01]  /*b320*/  FADD.FTZ R37, R107, R48 ;  /* 0x000000306b257221 */ /* 0x001fe20000010000 */
[----:B------:R-:W-:-:S05]  /*b330*/  F2FP.SATFINITE.E4M3.F32.PACK_AB_MERGE_C R152, R13, R12, RZ ;  /* 0x0000000c0d98723e */ /* 0x000fca00048070ff */
[----:B------:R-:W0:Y:S01]  /*b340*/  MUFU.EX2 R26, R26 ;  /* 0x0000001a001a7308 */ /* 0x000e220000000800 */
[----:B---3--:R-:W-:-:S07]  /*b350*/  FADD.FTZ R13, R77, R14 ;  /* 0x0000000e4d0d7221 */ /* 0x008fce0000010000 */
[----:B------:R-:W3:Y:S01]  /*b360*/  MUFU.EX2 R78, R78 ;  /* 0x0000004e004e7308 */ /* 0x000ee20000000800 */
[----:B------:R-:W-:-:S01]  /*b370*/  FADD.FTZ R14, R8, R37 ;  /* 0x00000025080e7221 */ /* 0x000fc20000010000 */
[----:B-1----:R-:W-:-:S06]  /*b380*/  F2FP.SATFINITE.E4M3.F32.PACK_AB_MERGE_C R145, R135, R8, RZ ;  /* 0x000000088791723e */ /* 0x002fcc00048070ff */
[----:B------:R-:W1:Y:S01]  /*b390*/  MUFU.EX2 R141, R141 ;  /* 0x0000008d008d7308 */ /* 0x000e620000000800 */
[----:B--2---:R-:W-:-:S07]  /*b3a0*/  FADD.FTZ R8, R74, R13 ;  /* 0x0000000d4a087221 */ /* 0x004fce0000010000 */
[----:B------:R-:W2:Y:S01]  /*b3b0*/  MUFU.EX2 R79, R79 ;  /* 0x0000004f004f7308 */ /* 0x000ea20000000800 */
[----:B------:R-:W-:-:S01]  /*b3c0*/  FADD.FTZ R135, R135, R14 ;  /* 0x0000000e87877221 */ /* 0x000fc20000010000 */
[----:B----4-:R-:W-:-:S06]  /*b3d0*/  FADD.FTZ R13, R75, R8 ;  /* 0x000000084b0d7221 */ /* 0x010fcc0000010000 */
[----:B------:R-:W4:Y:S08]  /*b3e0*/  MUFU.EX2 R24, R24 ;  /* 0x0000001800187308 */ /* 0x000f300000000800 */
[----:B------:R-:W5:Y:S01]  /*b3f0*/  MUFU.EX2 R61, R61 ;  /* 0x0000003d003d7308 */ /* 0x000f620000000800 */
[----:B0-----:R-:W-:-:S01]  /*b400*/  FADD.FTZ R48, R26, R135 ;  /* 0x000000871a307221 */ /* 0x001fc20000010000 */
[----:B---3--:R-:W-:-:S06]  /*b410*/  FADD.FTZ R14, R78, R13 ;  /* 0x0000000d4e0e7221 */ /* 0x008fcc0000010000 */
[----:B------:R-:W0:Y:S01]  /*b420*/  MUFU.EX2 R80, R80 ;  /* 0x0000005000507308 */ /* 0x000e220000000800 */
[----:B-1----:R-:W-:-:S01]  /*b430*/  FADD.FTZ R13, R141, R48 ;  /* 0x000000308d0d7221 */ /* 0x002fc20000010000 */
[----:B--2---:R-:W-:-:S06]  /*b440*/  FADD.FTZ R14, R79, R14 ;  /* 0x0000000e4f0e7221 */ /* 0x004fcc0000010000 */
[----:B------:R-:W1:Y:S01]  /*b450*/  MUFU.EX2 R11, R11 ;  /* 0x0000000b000b7308 */ /* 0x000e620000000800 */
[----:B------:R-:W-:Y:S01]  /*b460*/  F2FP.SATFINITE.E4M3.F32.PACK_AB_MERGE_C R153, R49, R46, R153 ;  /* 0x0000002e3199723e */ /* 0x000fe20004807099 */
[----:B----4-:R-:W-:Y:S01]  /*b470*/  FADD.FTZ R46, R24, R13 ;  /* 0x0000000d182e7221 */ /* 0x010fe20000010000 */
[----:B-----5:R-:W-:-:S01]  /*b480*/  FADD.FTZ R13, R61, R14 ;  /* 0x0000000e3d0d7221 */ /* 0x020fc20000010000 */
[----:B------:R-:W-:-:S04]  /*b490*/  @!P2 PRMT R65, RZ, 0x654, R65 ;  /* 0x00000654ff41a816 */ /* 0x000fc80000000041 */
[----:B------:R-:W2:Y:S01]  /*b4a0*/  MUFU.EX2 R27, R27 ;  /* 0x0000001b001b7308 */ /* 0x000ea20000000800 */
[----:B0-----:R-:W-:-:S01]  /*b4b0*/  FADD.FTZ R14, R80, R13 ;  /* 0x0000000d500e7221 */ /* 0x001fc20000010000 */
[----:B------:R0:W-:Y:S06]  /*b4c0*/  @!P2 SYNCS.ARRIVE.TRANS64.RED.A1T0 RZ, [R65+URZ], RZ ;  /* 0x000000ff41ffa9a7 */ /* 0x0001ec000810043f */
[----:B------:R-:W-:Y:S01]  /*b4d0*/  MUFU.EX2 R30, R30 ;  /* 0x0000001e001e7308 */ /* 0x000fe20000000800 */
[----:B-1----:R-:W-:-:S01]  /*b4e0*/  FADD.FTZ R13, R11, R14 ;  /* 0x0000000e0b0d7221 */ /* 0x002fc20000010000 */
[----:B------:R-:W-:-:S06]  /*b4f0*/  F2FP.SATFINITE.E4M3.F32.PACK_AB_MERGE_C R146, R0, R11, RZ ;  /* 0x0000000b0092723e */ /* 0x000fcc00048070ff */
[----:B------:R-:W-:Y:S01]  /*b500*/  MUFU.EX2 R31, R31 ;  /* 0x0000001f001f7308 */ /* 0x000fe20000000800 */
[----:B------:R-:W-:-:S02]  /*b510*/  FADD.FTZ R0, R0, R13 ;  /* 0x0000000d00007221 */ /* 0x000fc40000010000 */
[----:B------:R-:W1:Y:S05]  /*b520*/  @P0 LDC R13, c[0x0][0x44c] ;  /* 0x00011300ff0d0b82 */ /* 0x000e6a0000000800 */
[----:B0-----:R-:W0:Y:S08]  /*b530*/  MUFU.EX2 R65, R109 ;  /* 0x0000006d00417308 */ /* 0x001e300000000800 */
[----:B------:R-:W-:Y:S08]  /*b540*/  MUFU.EX2 R28, R28 ;  /* 0x0000001c001c7308 */ /* 0x000ff00000000800 */
[----:B------:R-:W3:Y:S08]  /*b550*/  MUFU.EX2 R115, R115 ;  /* 0x0000007300737308 */ /* 0x000ef00000000800 */
[----:B------:R-:W4:Y:S01]  /*b560*/  MUFU.EX2 R82, R82 ;  /* 0x0000005200527308 */ /* 0x000f220000000800 */
[----:B--2---:R-:W-:-:S07]  /*b570*/  F2FP.SATFINITE.E4M3.F32.PACK_AB_MERGE_C R147, R27, R24, RZ ;  /* 0x000000181b93723e */ /* 0x004fce00048070ff */
[----:B------:R-:W2:Y:S01]  /*b580*/  MUFU.EX2 R9, R9 ;  /* 0x0000000900097308 */ /* 0x000ea20000000800 */
[----:B------:R-:W-:Y:S01]  /*b590*/  F2FP.SATFINITE.E4M3.F32.PACK_AB_MERGE_C R145, R107, R10, R145 ;  /* 0x0000000a6b91723e */ /* 0x000fe20004807091 */
[----:B0-----:R-:W-:Y:S01]  /*b5a0*/  FADD.FTZ R11, R65, R0 ;  /* 0x00000000410b7221 */ /* 0x001fe20000010000 */
[----:B------:R-:W-:-:S05]  /*b5b0*/  F2FP.SATFINITE.E4M3.F32.PACK_AB_MERGE_C R10, R31, R30, RZ ;  /* 0x0000001e1f0a723e */ /* 0x000fca00048070ff */
[----:B------:R-:W0:Y:S01]  /*b5c0*/  MUFU.EX2 R84, R84 ;  /* 0x0000005400547308 */ /* 0x000e220000000800 */
[----:B------:R-:W-:Y:S02]  /*b5d0*/  F2FP.SATFINITE.E4M3.F32.PACK_AB_MERGE_C R147, R141, R26, R147 ;  /* 0x0000001a8d93723e */ /* 0x000fe40004807093 */
[----:B---3--:R-:W-:Y:S01]  /*b5e0*/  F2FP.SATFINITE.E4M3.F32.PACK_AB_MERGE_C R141, R115, R28, R10 ;  /* 0x0000001c738d723e */ /* 0x008fe2000480700a */
[----:B----4-:R-:W-:-:S04]  /*b5f0*/  FADD.FTZ R10, R82, R11 ;  /* 0x0000000b520a7221 */ /* 0x010fc80000010000 */
[----:B--2---:R-:W-:Y:S01]  /*b600*/  FADD.FTZ R11, R9, R10 ;  /* 0x0000000a090b7221 */ /* 0x004fe20000010000 */
[----:B0-----:R-:W-:-:S03]  /*b610*/  F2FP.SATFINITE.E4M3.F32.PACK_AB_MERGE_C R140, R84, R9, RZ ;  /* 0x00000009548c723e */ /* 0x001fc600048070ff */
[----:B------:R-:W-:Y:S01]  /*b620*/  FADD.FTZ R84, R84, R11 ;  /* 0x0000000b54547221 */ /* 0x000fe20000010000 */
[----:B-1----:R-:W-:Y:S02]  /*b630*/  @P0 IMAD.HI.U32 R11, R110, R13, RZ ;  /* 0x0000000d6e0b0227 */ /* 0x002fe400078e00ff */
[----:B------:R-:W2:Y:S01]  /*b640*/  LDL R13, [R1+0x30] ;  /* 0x00003000010d7983 */ /* 0x000ea20000100800 */
[----:B------:R-:W-:Y:S01]  /*b650*/  F2FP.SATFINITE.E4M3.F32.PACK_AB_MERGE_C R149, R52, R47, RZ ;  /* 0x0000002f3495723e */ /* 0x000fe200048070ff */
[----:B------:R-:W-:Y:S01]  /*b660*/  FADD.FTZ R27, R27, R46 ;  /* 0x0000002e1b1b7221 */ /* 0x000fe20000010000 */
[----:B------:R-:W-:Y:S02]  /*b670*/  MUFU.EX2 R34, R34 ;  /* 0x0000002200227308 */ /* 0x000fe40000000800 */
[----:B------:R-:W-:Y:S01]  /*b680*/  F2FP.SATFINITE.E4M3.F32.PACK_AB_MERGE_C R149, R91, R20, R149 ;  /* 0x000000145b95723e */ /* 0x000fe20004807095 */
[----:B------:R-:W-:-:S05]  /*b690*/  FADD.FTZ R20, R28, R27 ;  /* 0x0000001b1c147221 */ /* 0x000fca0000010000 */
[----:B------:R-:W-:Y:S01]  /*b6a0*/  MUFU.EX2 R35, R35 ;  /* 0x0000002300237308 */ /* 0x000fe20000000800 */
[----:B------:R-:W-:Y:S01]  /*b6b0*/  F2FP.SATFINITE.E4M3.F32.PACK_AB_MERGE_C R154, R66, R21, RZ ;  /* 0x00000015429a723e */ /* 0x000fe200048070ff */
[----:B------:R-:W-:Y:S02]  /*b6c0*/  FADD.FTZ R21, R115, R20 ;  /* 0x0000001473157221 */ /* 0x000fe40000010000 */
[----:B------:R-:W0:Y:S04]  /*b6d0*/  @P0 LDC R20, c[0x0][0x450] ;  /* 0x00011400ff140b82 */ /* 0x000e280000000800 */
[----:B------:R-:W1:Y:S08]  /*b6e0*/  MUFU.EX2 R32, R32 ;  /* 0x0000002000207308 */ /* 0x000e700000000800 */
[----:B------:R-:W3:Y:S01]  /*b6f0*/  MUFU.EX2 R25, R137 ;  /* 0x0000008900197308 */ /* 0x000ee20000000800 */
[----:B------:R-:W-:-:S07]  /*b700*/  FADD.FTZ R30, R30, R21 ;  /* 0x000000151e1e7221 */ /* 0x000fce0000010000 */
[----:B------:R-:W4:Y:S08]  /*b710*/  MUFU.EX2 R117, R117 ;  /* 0x0000007500757308 */ /* 0x000f300000000800 */
[----:B------:R-:W5:Y:S01]  /*b720*/  MUFU.EX2 R86, R86 ;  /* 0x0000005600567308 */ /* 0x000f620000000800 */
[----:B------:R-:W-:-:S07]  /*b730*/  FADD.FTZ R31, R31, R30 ;  /* 0x0000001e1f1f7221 */ /* 0x000fce0000010000 */
[----:B------:R-:W0:Y:S01]  /*b740*/  MUFU.EX2 R3, R139 ;  /* 0x0000008b00037308 */ /* 0x000e220000000800 */
[----:B-1----:R-:W-:-:S01]  /*b750*/  FADD.FTZ R14, R32, R31 ;  /* 0x0000001f200e7221 */ /* 0x002fc20000010000 */
[----:B---3--:R-:W-:-:S06]  /*b760*/  FADD.FTZ R9, R25, R84 ;  /* 0x0000005419097221 */ /* 0x008fcc0000010000 */
[----:B------:R-:W1:Y:S08]  /*b770*/  MUFU.EX2 R12, R111 ;  /* 0x0000006f000c7308 */ /* 0x000e700000000800 */
[----:B------:R3:W1:Y:S02]  /*b780*/  MUFU.EX2 R8, R143 ;  /* 0x0000008f00087308 */ /* 0x0006640000000800 */
[----:B---3--:R-:W-:-:S06]  /*b790*/  F2FP.SATFINITE.E4M3.F32.PACK_AB_MERGE_C R143, R35, R34, RZ ;  /* 0x00000022238f723e */ /* 0x008fcc00048070ff */
[----:B------:R-:W3:Y:S01]  /*b7a0*/  MUFU.EX2 R59, R59 ;  /* 0x0000003b003b7308 */ /* 0x000ee20000000800 */
[C---:B----4-:R-:W-:Y:S01]  /*b7b0*/  F2FP.SATFINITE.E4M3.F32.PACK_AB_MERGE_C R143, R117.reuse, R32, R143 ;  /* 0x00000020758f723e */ /* 0x050fe2000480708f */
[----:B------:R-:W-:Y:S01]  /*b7c0*/  FADD.FTZ R117, R117, R14 ;  /* 0x0000000e75757221 */ /* 0x000fe20000010000 */
[----:B-----5:R-:W-:-:S05]  /*b7d0*/  FADD.FTZ R14, R86, R9 ;  /* 0x00000009560e7221 */ /* 0x020fca0000010000 */
[----:B------:R-:W4:Y:S01]  /*b7e0*/  MUFU.EX2 R67, R67 ;  /* 0x0000004300437308 */ /* 0x000f220000000800 */
[----:B0-----:R-:W-:-:S01]  /*b7f0*/  FADD.FTZ R9, R3, R14 ;  /* 0x0000000e03097221 */ /* 0x001fc20000010000 */
[----:B-1----:R-:W-:-:S03]  /*b800*/  F2FP.SATFINITE.E4M3.F32.PACK_AB_MERGE_C R142, R12, R3, RZ ;  /* 0x000000030c8e723e */ /* 0x002fc600048070ff */
[----:B------:R-:W-:-:S03]  /*b810*/  FADD.FTZ R9, R12, R9 ;  /* 0x000000090c097221 */ /* 0x000fc60000010000 */
[----:B------:R-:W0:Y:S01]  /*b820*/  MUFU.EX2 R0, R55 ;  /* 0x0000003700007308 */ /* 0x000e220000000800 */
[----:B------:R-:W-:-:S01]  /*b830*/  FADD.FTZ R12, R8, R9 ;  /* 0x00000009080c7221 */ /* 0x000fc20000010000 */
[----:B------:R-:W-:-:S06]  /*b840*/  IMAD.MOV.U32 R9, RZ, RZ, R110 ;  /* 0x000000ffff097224 */ /* 0x000fcc00078e006e */
[----:B------:R-:W-:Y:S01]  /*b850*/  MUFU.EX2 R40, R40 ;  /* 0x0000002800287308 */ /* 0x000fe20000000800 */
[----:B------:R-:W-:-:S07]  /*b860*/  @P0 SHF.R.U32.HI R9, RZ, R20, R11 ;  /* 0x00000014ff090219 */ /* 0x000fce000001160b */
[----:B------:R-:W1:Y:S08]  /*b870*/  MUFU.EX2 R39, R39 ;  /* 0x0000002700277308 */ /* 0x000e700000000800 */
[----:B------:R-:W5:Y:S01]  /*b880*/  MUFU.EX2 R38, R38 ;  /* 0x0000002600267308 */ /* 0x000f620000000800 */
[----:B------:R-:W-:-:S01]  /*b890*/  FADD.FTZ R34, R34, R117 ;  /* 0x0000007522227221 */ /* 0x000fc20000010000 */
[----:B---3--:R-:W-:-:S06]  /*b8a0*/  FADD.FTZ R12, R59, R12 ;  /* 0x0000000c3b0c7221 */ /* 0x008fcc0000010000 */
[----:B------:R-:W3:Y:S01]  /*b8b0*/  MUFU.EX2 R119, R119 ;  /* 0x0000007700777308 */ /* 0x000ee20000000800 */
[----:B------:R-:W-:Y:S01]  /*b8c0*/  IADD3 R11, R9, R106, -R108 ;  /* 0x0000006a090b7210 */ /* 0x000fe20007ffe86c */
[----:B------:R-:W-:Y:S01]  /*b8d0*/  FADD.FTZ R35, R35, R34 ;  /* 0x0000002223237221 */ /* 0x000fe20000010000 */
[----:B----4-:R-:W-:-:S01]  /*b8e0*/  FADD.FTZ R3, R67, R12 ;  /* 0x0000000c43037221 */ /* 0x010fc20000010000 */
[----:B0-----:R-:W-:Y:S02]  /*b8f0*/  F2FP.SATFINITE.E4M3.F32.PACK_AB_MERGE_C R67, R0, R67, RZ ;  /* 0x000000430043723e */ /* 0x001fe400048070ff */
[----:B------:R-:W-:Y:S01]  /*b900*/  IMAD.HI R11, R11, 0x66666667, RZ ;  /* 0x666666670b0b7827 */ /* 0x000fe200078e02ff */
[----:B-1----:R-:W-:Y:S01]  /*b910*/  F2FP.SATFINITE.E4M3.F32.PACK_AB_MERGE_C R137, R39, R40, RZ ;  /* 0x000000282789723e */ /* 0x002fe200048070ff */
[----:B------:R-:W-:Y:S02]  /*b920*/  MUFU.EX2 R44, R44 ;  /* 0x0000002c002c7308 */ /* 0x000fe40000000800 */
[----:B-----5:R-:W-:-:S01]  /*b930*/  FADD.FTZ R14, R38, R35 ;  /* 0x00000023260e7221 */ /* 0x020fc20000010000 */
[----:B------:R-:W-:-:S02]  /*b940*/  F2FP.SATFINITE.E4M3.F32.PACK_AB_MERGE_C R136, R59, R8, R67 ;  /* 0x000000083b88723e */ /* 0x000fc40004807043 */
[----:B------:R-:W-:-:S03]  /*b950*/  SHF.R.U32.HI R8, RZ, 0x1f, R11 ;  /* 0x0000001fff087819 */ /* 0x000fc6000001160b */
[----:B------:R-:W0:Y:S01]  /*b960*/  MUFU.EX2 R45, R45 ;  /* 0x0000002d002d7308 */ /* 0x000e220000000800 */
[C---:B---3--:R-:W-:Y:S01]  /*b970*/  F2FP.SATFINITE.E4M3.F32.PACK_AB_MERGE_C R137, R119.reuse, R38, R137 ;  /* 0x000000267789723e */ /* 0x048fe20004807089 */
[----:B------:R-:W-:-:S06]  /*b980*/  FADD.FTZ R119, R119, R14 ;  /* 0x0000000e77777221 */ /* 0x000fcc0000010000 */
[----:B------:R-:W1:Y:S01]  /*b990*/  MUFU.EX2 R42, R42 ;  /* 0x0000002a002a7308 */ /* 0x000e620000000800 */
[----:B------:R-:W-:-:S07]  /*b9a0*/  LEA.HI.SX32 R8, R11, R8, 0x1a ;  /* 0x000000080b087211 */ /* 0x000fce00078fd2ff */
[----:B------:R-:W3:Y:S01]  /*b9b0*/  MUFU.EX2 R29, R29 ;  /* 0x0000001d001d7308 */ /* 0x000ee20000000800 */
[----:B------:R-:W-:-:S07]  /*b9c0*/  FADD.FTZ R40, R40, R119 ;  /* 0x0000007728287221 */ /* 0x000fce0000010000 */
[----:B------:R-:W4:Y:S01]  /*b9d0*/  MUFU.EX2 R121, R121 ;  /* 0x0000007900797308 */ /* 0x000f220000000800 */
[----:B------:R-:W-:-:S07]  /*b9e0*/  VIADD R14, R104, 0xfffffffe ;  /* 0xfffffffe680e7836 */ /* 0x000fce0000000000 */
[----:B------:R-:W5:Y:S01]  /*b9f0*/  MUFU.EX2 R10, R33 ;  /* 0x00000021000a7308 */ /* 0x000f620000000800 */
[----:B------:R-:W-:-:S01]  /*ba00*/  FADD.FTZ R39, R39, R40 ;  /* 0x0000002827277221 */ /* 0x000fc20000010000 */
[----:B------:R-:W-:-:S06]  /*ba10*/  FADD.FTZ R0, R0, R3 ;  /* 0x0000000300007221 */ /* 0x000fcc0000010000 */
[----:B------:R-:W-:Y:S08]  /*ba20*/  MUFU.EX2 R113, R113 ;  /* 0x0000007100717308 */ /* 0x000ff00000000800 */
[----:B------:R-:W5:Y:S01]  /*ba30*/  MUFU.EX2 R36, R36 ;  /* 0x0000002400247308 */ /* 0x000f620000000800 */
[----:B0-----:R-:W-:Y:S01]  /*ba40*/  F2FP.SATFINITE.E4M3.F32.PACK_AB_MERGE_C R9, R45, R44, RZ ;  /* 0x0000002c2d09723e */ /* 0x001fe200048070ff */
[----:B-1----:R-:W-:Y:S01]  /*ba50*/  FADD.FTZ R12, R42, R39 ;  /* 0x000000272a0c7221 */ /* 0x002fe20000010000 */
[----:B---3--:R-:W-:-:S02]  /*ba60*/  FADD.FTZ R3, R29, R0 ;  /* 0x000000001d037221 */ /* 0x008fc40000010000 */
[C---:B----4-:R-:W-:Y:S01]  /*ba70*/  F2FP.SATFINITE.E4M3.F32.PACK_AB_MERGE_C R139, R121.reuse, R42, R9 ;  /* 0x0000002a798b723e */ /* 0x050fe20004807009 */
[----:B------:R-:W-:-:S01]  /*ba80*/  FADD.FTZ R121, R121, R12 ;  /* 0x0000000c79797221 */ /* 0x000fc20000010000 */
[----:B-----5:R-:W-:Y:S01]  /*ba90*/  FADD.FTZ R0, R10, R3 ;  /* 0x000000030a007221 */ /* 0x020fe20000010000 */
[----:B------:R-:W-:Y:S02]  /*baa0*/  F2FP.SATFINITE.E4M3.F32.PACK_AB_MERGE_C R151, R60, R51, RZ ;  /* 0x000000333c97723e */ /* 0x000fe400048070ff */
[----:B------:R-:W-:Y:S01]  /*bab0*/  F2FP.SATFINITE.E4M3.F32.PACK_AB_MERGE_C R148, R73, R70, RZ ;  /* 0x000000464994723e */ /* 0x000fe200048070ff */
[----:B------:R-:W-:-:S01]  /*bac0*/  FADD.FTZ R44, R44, R121 ;  /* 0x000000792c2c7221 */ /* 0x000fc20000010000 */
[----:B------:R-:W-:Y:S01]  /*bad0*/  F2FP.SATFINITE.E4M3.F32.PACK_AB_MERGE_C R76, R77, R76, RZ ;  /* 0x0000004c4d4c723e */ /* 0x000fe200048070ff */
[----:B------:R-:W-:Y:S01]  /*bae0*/  BSSY B0, `(.L_x_13070) ;  /* 0x00003de000007945 */ /* 0x000fe20003800000 */
[----:B------:R-:W-:Y:S02]  /*baf0*/  F2FP.SATFINITE.E4M3.F32.PACK_AB_MERGE_C R78, R79, R78, RZ ;  /* 0x0000004e4f4e723e */ /* 0x000fe400048070ff */
[----:B------:R-:W-:Y:S01]  /*bb00*/  F2FP.SATFINITE.E4M3.F32.PACK_AB_MERGE_C R3, R36, R113, RZ ;  /* 0x000000712403723e */ /* 0x000fe200048070ff */
[----:B------:R-:W-:-:S01]  /*bb10*/  FADD.FTZ R113, R113, R0 ;  /* 0x0000000071717221 */ /* 0x000fc20000010000 */
[----:B------:R-:W-:Y:S01]  /*bb20*/  F2FP.SATFINITE.E4M3.F32.PACK_AB_MERGE_C R155, R53, R50, R155 ;  /* 0x00000032359b723e */ /* 0x000fe2000480709b */
[----:B------:R-:W-:-:S01]  /*bb30*/  FADD.FTZ R0, R45, R44 ;  /* 0x0000002c2d007221 */ /* 0x000fc20000010000 */
[----:B------:R-:W-:Y:S01]  /*bb40*/  F2FP.SATFINITE.E4M3.F32.PACK_AB_MERGE_C R151, R83, R54, R151 ;  /* 0x000000365397723e */ /* 0x000fe20004807097 */
[----:B------:R-:W-:-:S01]  /*bb50*/  FADD.FTZ R20, R36, R113 ;  /* 0x0000007124147221 */ /* 0x000fc20000010000 */
        /* <DEDUP_REMOVED lines=25> */
[----:B--2---:R-:W-:-:S04]  /*bcf0*/  VIMNMX R21, R13, R8, !PT ;  /* 0x000000080d157248 */ /* 0x004fc80007fe0100 */
[----:B------:R-:W-:-:S13]  /*bd00*/  ISETP.GE.AND P2, PT, R14, R21, PT ;  /* 0x000000150e00720c */ /* 0x000fda0003f46270 */
[----:B------:R-:W-:Y:S05]  /*bd10*/  @!P2 BRA `(.L_x_13071) ;  /* 0x0000003800e8a947 */ /* 0x000fea0003800000 */
        /* <DEDUP_REMOVED lines=21> */
.L_x_13083:
[----:B------:R-:W-:-:S04]  /*be70*/  ISETP.NE.AND P2, PT, R8, 0x1, PT ;  /* 0x000000010800780c */ /* 0x000fc80003f45270 */
[----:B------:R-:W-:-:S04]  /*be80*/  SEL R156, RZ, 0x1, P2 ;  /* 0x00000001ff9c7807 */ /* 0x000fc80001000000 */
[----:B------:R-:W-:Y:S01]  /*be90*/  LOP3.LUT R156, R9, R156, RZ, 0x3c, !PT ;  /* 0x0000009c099c7212 */ /* 0x000fe200078e3cff */
[----:B0-----:R-:W-:Y:S06]  /*bea0*/  @!P1 BRA `(.L_x_13072) ;  /* 0x0000000000049947 */ /* 0x001fec0003800000 */
[----:B------:R-:W-:Y:S01]  /*beb0*/  BPT.TRAP 0x1 ;  /* 0x000000040000795c */ /* 0x000fe20000300000 */
.L_x_13072:
        /* <DEDUP_REMOVED lines=8> */
.L_x_13073:
        /* <DEDUP_REMOVED lines=8> */
.L_x_13075:
[----:B------:R-:W-:Y:S05]  /*bfc0*/  BSYNC B2 ;  /* 0x0000000000027941 */ /* 0x000fea0003800000 */
.L_x_13074:
[----:B01----:R-:W-:Y:S01]  /*bfd0*/  IMAD.MOV.U32 R10, RZ, RZ, R15 ;  /* 0x000000ffff0a7224 */ /* 0x003fe200078e000f */
[----:B------:R-:W-:Y:S01]  /*bfe0*/  R2UR UR4, R4 ;  /* 0x00000000040472ca */ /* 0x000fe200000e0000 */
[----:B------:R-:W-:Y:S01]  /*bff0*/  IMAD.MOV.U32 R11, RZ, RZ, -0x7fffffe0 ;  /* 0x80000020ff0b7424 */ /* 0x000fe200078e00ff */
[----:B------:R-:W-:Y:S01]  /*c000*/  R2UR UR5, R5 ;  /* 0x00000000050572ca */ /* 0x000fe200000e0000 */
[----:B------:R-:W-:Y:S01]  /*c010*/  WARPGROUP.ARRIVE ;  /* 0x00000000000079c5 */ /* 0x000fe20000000000 */
[----:B------:R-:W-:Y:S01]  /*c020*/  R2UR UR6, R10 ;  /* 0x000000000a0672ca */ /* 0x000fe200000e0000 */
[----:B------:R-:W-:Y:S01]  /*c030*/  IMAD.MOV.U32 R10, RZ, RZ, R57 ;  /* 0x000000ffff0a7224 */ /* 0x000fe200078e0039 */
[----:B------:R-:W-:Y:S01]  /*c040*/  R2UR UR7, R11 ;  /* 0x000000000b0772ca */ /* 0x000fe200000e0000 */
[----:B------:R-:W-:Y:S01]  /*c050*/  VIADD R56, R15, 0x180 ;  /* 0x000001800f387836 */ /* 0x000fe20000000000 */
[----:B------:R-:W-:Y:S01]  /*c060*/  R2UR UR11, R11 ;  /* 0x000000000b0b72ca */ /* 0x000fe200000e0000 */
[----:B------:R-:W-:Y:S01]  /*c070*/  IMAD.MOV.U32 R57, RZ, RZ, -0x7fffffe0 ;  /* 0x80000020ff397424 */ /* 0x000fe200078e00ff */
[----:B------:R-:W-:Y:S01]  /*c080*/  R2UR UR10, R10 ;  /* 0x000000000a0a72ca */ /* 0x000fe200000e0000 */
[----:B------:R-:W-:Y:S01]  /*c090*/  IMAD.MOV.U32 R10, RZ, RZ, R58 ;  /* 0x000000ffff0a7224 */ /* 0x000fe200078e003a */
[----:B------:R-:W-:Y:S01]  /*c0a0*/  R2UR UR8, R4 ;  /* 0x00000000040872ca */ /* 0x000fe200000e0000 */
[----:B------:R-:W-:Y:S01]  /*c0b0*/  VIADD R58, R15, 0x102 ;  /* 0x000001020f3a7836 */ /* 0x000fe20000000000 */
[----:B------:R-:W-:Y:S01]  /*c0c0*/  R2UR UR9, R5 ;  /* 0x00000000050972ca */ /* 0x000fe200000e0000 */
[----:B------:R-:W-:Y:S01]  /*c0d0*/  IMAD.MOV.U32 R59, RZ, RZ, -0x7fffffe0 ;  /* 0x80000020ff3b7424 */ /* 0x000fe200078e00ff */
[----:B------:R-:W-:Y:S01]  /*c0e0*/  R2UR UR14, R10 ;  /* 0x000000000a0e72ca */ /* 0x000fe200000e0000 */
[----:B------:R-:W-:Y:S01]  /*c0f0*/  VIADD R10, R15, 0x200 ;  /* 0x000002000f0a7836 */ /* 0x000fe20000000000 */
[----:B------:R-:W-:Y:S01]  /*c100*/  R2UR UR15, R11 ;  /* 0x000000000b0f72ca */ /* 0x000fe200000e0000 */
[----:B------:R-:W-:Y:S01]  /*c110*/  QGMMA.64x32x32.F32.E4M3.E4M3 R120, gdesc[UR4], RZ, !UPT, gsb0 ;  /* 0x00600000047879f3 */ /* 0x000fe2000c0008ff */
        /* <DEDUP_REMOVED lines=10> */
[----:B------:R-:W-:Y:S02]  /*c1c0*/  R2UR UR26, R56 ;  /* 0x00000000381a72ca */ /* 0x000fe400000e0000 */
[----:B------:R-:W-:Y:S01]  /*c1d0*/  R2UR UR27, R57 ;  /* 0x00000000391b72ca */ /* 0x000fe200000e0000 */
[----:B------:R-:W-:Y:S01]  /*c1e0*/  IMAD.MOV.U32 R57, RZ, RZ, -0x7fffffe0 ;  /* 0x80000020ff397424 */ /* 0x000fe200078e00ff */
[----:B------:R-:W-:Y:S02]  /*c1f0*/  R2UR UR20, R4 ;  /* 0x00000000041472ca */ /* 0x000fe400000e0000 */
[----:B------:R-:W-:Y:S02]  /*c200*/  R2UR UR21, R5 ;  /* 0x00000000051572ca */ /* 0x000fe400000e0000 */
[----:B------:R-:W-:Y:S02]  /*c210*/  IADD3 R56, R15, 0x202, RZ ;  /* 0x000002020f387810 */ /* 0x000fe40007ffe0ff */
        /* <DEDUP_REMOVED lines=9> */
[C---:B------:R-:W-:Y:S02]  /*c2b0*/  R2UR UR5, R7.reuse ;  /* 0x00000000070572ca */ /* 0x040fe400000e0000 */
        /* <DEDUP_REMOVED lines=40> */
.L_x_13077:
[----:B------:R-:W-:Y:S01]  /*c540*/  SHF.L.U32 R9, R9, 0x1f, RZ ;  /* 0x0000001f09097819 */ /* 0x000fe200000006ff */
[----:B------:R-:W-:-:S04]  /*c550*/  IMAD R15, R8, 0x8, R16 ;  /* 0x00000008080f7824 */ /* 0x000fc800078e0210 */
[----:B------:R0:W1:Y:S01]  /*c560*/  SYNCS.PHASECHK.TRANS64.TRYWAIT P2, [R15+URZ+0x13250], R9 ;  /* 0x013250090f0075a7 */ /* 0x000062000804017f */
[----:B------:R-:W-:Y:S05]  /*c570*/  @!P1 BRA `(.L_x_13078) ;  /* 0x0000000000049947 */ /* 0x000fea0003800000 */
[----:B------:R-:W-:Y:S01]  /*c580*/  BPT.TRAP 0x1 ;  /* 0x000000040000795c */ /* 0x000fe20000300000 */
.L_x_13078:
[----:B------:R-:W-:Y:S04]  /*c590*/  BSSY B2, `(.L_x_13079) ;  /* 0x0000004000027945 */ /* 0x000fe80003800000 */
[----:B-1----:R-:W-:Y:S05]  /*c5a0*/  @P2 BRA `(.L_x_13080) ;  /* 0x0000000000082947 */ /* 0x002fea0003800000 */
[----:B------:R-:W1:Y:S02]  /*c5b0*/  SYNCS.PHASECHK.TRANS64.TRYWAIT P2, [R15+URZ+0x13250], R9 ;  /* 0x013250090f0075a7 */ /* 0x000e64000804017f */
[----:B-1----:R-:W-:Y:S05]  /*c5c0*/  @!P2 BRA `(.L_x_13081) ;  /* 0x0000010800cca947 */ /* 0x002fea0003800000 */
.L_x_13080:
[----:B------:R-:W-:Y:S05]  /*c5d0*/  BSYNC B2 ;  /* 0x0000000000027941 */ /* 0x000fea0003800000 */
.L_x_13079:
        /* <DEDUP_REMOVED lines=14> */
[----:B------:R-:W-:Y:S02]  /*c6c0*/  WARPGROUP.DEPBAR.LE gsb0, 0x0 ;  /* 0x00008000000079c5 */ /* 0x000fe40000010000 */
[----:B------:R-:W-:Y:S01]  /*c6d0*/  WARPGROUP.ARRIVE ;  /* 0x00000000000079c5 */ /* 0x000fe20000000000 */
[----:B------:R-:W2:Y:S04]  /*c6e0*/  LDL R152, [R1+0x44] ;  /* 0x0000440001987983 */ /* 0x000ea80000100800 */
[----:B------:R-:W3:Y:S05]  /*c6f0*/  LDL R153, [R1+0x2c] ;  /* 0x00002c0001997983 */ /* 0x000eea0000100800 */
[----:B------:R-:W-:Y:S01]  /*c700*/  QGMMA.64x64x32.F32.E4M3.E4M3 R24, R148, gdesc[UR4], R24, gsb0 ;  /* 0x00e0000494187df3 */ /* 0x000fe20008000818 */
[----:B------:R-:W4:Y:S04]  /*c710*/  LDL R154, [R1+0x24] ;  /* 0x00002400019a7983 */ /* 0x000f280000100800 */
[----:B------:R-:W4:Y:S01]  /*c720*/  LDL R155, [R1+0x20] ;  /* 0x00002000019b7983 */ /* 0x000f220000100800 */
[----:B------:R-:W-:-:S03]  /*c730*/  WARPGROUP.DEPBAR.LE gsb0, 0x0 ;  /* 0x00008000000079c5 */ /* 0x000fc60000010000 */
[----:B------:R-:W2:Y:S01]  /*c740*/  LDL R151, [R1+0x28] ;  /* 0x0000280001977983 */ /* 0x000ea20000100800 */
[----:B------:R-:W-:Y:S01]  /*c750*/  VIADD R10, R8, 0x100 ;  /* 0x00000100080a7836 */ /* 0x000fe20000000000 */
[----:B------:R-:W-:Y:S01]  /*c760*/  WARPGROUP.ARRIVE ;  /* 0x00000000000079c5 */ /* 0x000fe20000000000 */
[----:B------:R-:W-:Y:S02]  /*c770*/  IMAD.MOV.U32 R11, RZ, RZ, -0x3ffffff0 ;  /* 0xc0000010ff0b7424 */ /* 0x000fe400078e00ff */
[C---:B------:R-:W-:Y:S01]  /*c780*/  FMUL.FTZ R9, R2.reuse, R120 ;  /* 0x0000007802097220 */ /* 0x040fe20000410000 */
[----:B------:R-:W-:Y:S01]  /*c790*/  FMUL.FTZ R120, R2, R123 ;  /* 0x0000007b02787220 */ /* 0x000fe20000410000 */
[----:B------:R-:W-:Y:S01]  /*c7a0*/  R2UR UR6, R10 ;  /* 0x000000000a0672ca */ /* 0x000fe200000e0000 */
[----:B------:R-:W-:Y:S01]  /*c7b0*/  VIADD R10, R8, 0x180 ;  /* 0x00000180080a7836 */ /* 0x000fe20000000000 */
[----:B------:R-:W-:Y:S01]  /*c7c0*/  R2UR UR7, R11 ;  /* 0x000000000b0772ca */ /* 0x000fe200000e0000 */
        /* <DEDUP_REMOVED lines=37> */
[----:B------:R-:W5:Y:S01]  /*ca20*/  MUFU.TANH R11, R11 ;  /* 0x0000000b000b7308 */ /* 0x000f620000002400 */
[C---:B------:R-:W-:Y:S01]  /*ca30*/  FMUL.FTZ R72, R2.reuse, R72 ;  /* 0x0000004802487220 */ /* 0x040fe20000410000 */
[C---:B------:R-:W-:Y:S01]  /*ca40*/  FMUL.FTZ R104, R2.reuse, R104 ;  /* 0x0000006802687220 */ /* 0x040fe20000410000 */
[----:B------:R-:W0:Y:S01]  /*ca50*/  @P0 LDC R88, c[0x0][0x450] ;  /* 0x00011400ff580b82 */ /* 0x000e220000000800 */
        /* <DEDUP_REMOVED lines=39> */
[----:B------:R-:W5:Y:S01]  /*ccd0*/  MUFU.TANH R131, R131 ;  /* 0x0000008300837308 */ /* 0x000f620000002400 */
[----:B------:R-:W-:Y:S02]  /*cce0*/  WARPGROUP.DEPBAR.LE gsb0, 0x0 ;  /* 0x00008000000079c5 */ /* 0x000fe40000010000 */
[----:B------:R-:W-:-:S05]  /*ccf0*/  WARPGROUP.ARRIVE ;  /* 0x00000000000079c5 */ /* 0x000fca0000000000 */
[----:B------:R-:W5:Y:S01]  /*cd00*/  MUFU.TANH R104, R104 ;  /* 0x0000006800687308 */ /* 0x000f620000002400 */
[----:B------:R-:W-:Y:S07]  /*cd10*/  QGMMA.64x64x32.F32.E4M3.E4M3 R24, R140, gdesc[UR4], R24, gsb0 ;  /* 0x00e000048c187df3 */ /* 0x000fee0008000818 */
        /* <DEDUP_REMOVED lines=13> */
[C---:B------:R-:W-:Y:S01]  /*cdf0*/  FMUL.FTZ R95, R2.reuse, R96 ;  /* 0x00000060025f7220 */ /* 0x040fe20000410000 */
[C---:B------:R-:W-:Y:S01]  /*ce00*/  FMUL.FTZ R96, R2.reuse, R99 ;  /* 0x0000006302607220 */ /* 0x040fe20000410000 */
[C---:B------:R-:W-:Y:S01]  /*ce10*/  FMUL.FTZ R99, R2.reuse, R102 ;  /* 0x0000006602637220 */ /* 0x040fe20000410000 */
[----:B------:R-:W-:Y:S01]  /*ce20*/  FMUL.FTZ R102, R2, R103 ;  /* 0x0000006702667220 */ /* 0x000fe20000410000 */
[----:B------:R-:W5:Y:S01]  /*ce30*/  MUFU.TANH R140, R140 ;  /* 0x0000008c008c7308 */ /* 0x000f620000002400 */
[----:B------:R-:W-:-:S07]  /*ce40*/  WARPGROUP.ARRIVE ;  /* 0x00000000000079c5 */ /* 0x000fce0000000000 */
        /* <DEDUP_REMOVED lines=14> */
[----:B-1----:R-:W-:-:S03]  /*cf30*/  @P0 IMAD.HI.U32 R89, R101, R89, RZ ;  /* 0x0000005965590227 */ /* 0x002fc600078e00ff */
[----:B------:R-:W-:Y:S02]  /*cf40*/  MUFU.TANH R61, R61 ;  /* 0x0000003d003d7308 */ /* 0x000fe40000002400 */
[----:B0-----:R-:W-:Y:S01]  /*cf50*/  @P0 SHF.R.U32.HI R101, RZ, R88, R89 ;  /* 0x00000058ff650219 */ /* 0x001fe20000011659 */
[----:B------:R-:W-:Y:S02]  /*cf60*/  VIADD R88, R8, 0x200 ;  /* 0x0000020008587836 */ /* 0x000fe40000000000 */
[----:B------:R-:W-:-:S03]  /*cf70*/  IMAD.MOV.U32 R89, RZ, RZ, -0x3ffffff0 ;  /* 0xc0000010ff597424 */ /* 0x000fc600078e00ff */
[----:B------:R0:W1:Y:S01]  /*cf80*/  MUFU.TANH R8, R72 ;  /* 0x0000004800087308 */ /* 0x0000620000002400 */
[----:B------:R-:W2:Y:S01]  /*cf90*/  SHFL.IDX PT, R103, R101, RZ, 0x1c1f ;  /* 0x001c1fff65677589 */ /* 0x000ea200000e0000 */
[----:B------:R-:W-:Y:S01]  /*cfa0*/  R2UR UR6, R88 ;  /* 0x00000000580672ca */ /* 0x000fe200000e0000 */
[----:B------:R-:W-:Y:S01]  /*cfb0*/  IMAD R88, R14, -0xa0, RZ ;  /* 0xffffff600e587824 */ /* 0x000fe200078e02ff */
[----:B------:R-:W-:Y:S01]  /*cfc0*/  R2UR UR7, R89 ;  /* 0x00000000590772ca */ /* 0x000fe200000e0000 */
[----:B------:R-:W5:Y:S03]  /*cfd0*/  SHFL.IDX PT, R101, R101, 0x1, 0x1c1f ;  /* 0x003c1f0065657f89 */ /* 0x000f6600000e0000 */
[----:B---3--:R-:W-:Y:S01]  /*cfe0*/  IADD3 R88, -R153, 0x1, R88 ;  /* 0x0000000199587810 */ /* 0x008fe20007ffe158 */
[C---:B0-----:R-:W-:Y:S01]  /*cff0*/  FMUL.FTZ R72, R2.reuse, R74 ;  /* 0x0000004a02487220 */ /* 0x041fe20000410000 */
[C---:B------:R-:W-:Y:S01]  /*d000*/  FMUL.FTZ R74, R2.reuse, R75 ;  /* 0x0000004b024a7220 */ /* 0x040fe20000410000 */
[----:B------:R-:W-:Y:S01]  /*d010*/  FMUL.FTZ R75, R2, R76 ;  /* 0x0000004c024b7220 */ /* 0x000fe20000410000 */
[----:B----4-:R-:W-:Y:S01]  /*d020*/  IADD3 R88, -R155, R88, R154 ;  /* 0x000000589b587210 */ /* 0x010fe20007ffe19a */
[----:B------:R-:W-:Y:S01]  /*d030*/  MUFU.TANH R64, R64 ;  /* 0x0000004000407308 */ /* 0x000fe20000002400 */
[----:B------:R-:W0:Y:S03]  /*d040*/  S2R R155, SR_TID.X ;  /* 0x00000000009b7919 */ /* 0x000e260000002100 */
[----:B------:R-:W-:Y:S04]  /*d050*/  QGMMA.64x64x32.F32.E4M3.E4M3 R24, R136, gdesc[UR4], R24, gsb0 ;  /* 0x00e0000488187df3 */ /* 0x000fe80008000818 */
[----:B------:R-:W3:Y:S01]  /*d060*/  MUFU.TANH R75, R75 ;  /* 0x0000004b004b7308 */ /* 0x000ee20000002400 */
[----:B--2---:R-:W-:-:S07]  /*d070*/  IMAD.IADD R103, R88, 0x1, R103 ;  /* 0x0000000158677824 */ /* 0x004fce00078e0267 */
[----:B------:R-:W2:Y:S01]  /*d080*/  MUFU.TANH R65, R65 ;  /* 0x0000004100417308 */ /* 0x000ea20000002400 */
[C---:B------:R-:W-:Y:S01]  /*d090*/  ISETP.GT.AND P2, PT, R103.reuse, RZ, PT ;  /* 0x000000ff6700720c */ /* 0x040fe20003f44270 */
[----:B-----5:R-:W-:Y:S01]  /*d0a0*/  IMAD.IADD R101, R88, 0x1, R101 ;  /* 0x0000000158657824 */ /* 0x020fe200078e0265 */
[----:B------:R-:W-:Y:S02]  /*d0b0*/  ISETP.GT.AND P3, PT, R103, 0x1, PT ;  /* 0x000000016700780c */ /* 0x000fe40003f64270 */
[----:B------:R-:W-:Y:S02]  /*d0c0*/  FSEL R9, R9, -INF , P2 ;  /* 0xff80000009097808 */ /* 0x000fe40001000000 */
[----:B------:R-:W-:Y:S01]  /*d0d0*/  ISETP.GT.AND P2, PT, R103, 0x8, PT ;  /* 0x000000086700780c */ /* 0x000fe20003f44270 */
[----:B------:R-:W4:Y:S01]  /*d0e0*/  MUFU.TANH R68, R68 ;  /* 0x0000004400447308 */ /* 0x000f220000002400 */
[----:B------:R-:W-:Y:S02]  /*d0f0*/  FSEL R11, R11, -INF , P3 ;  /* 0xff8000000b0b7808 */ /* 0x000fe40001800000 */
        /* <DEDUP_REMOVED lines=34> */
[----:B------:R-:W-:Y:S01]  /*d320*/  FMNMX.FTZ R76, R133, R76, !PT ;  /* 0x0000004c854c7209 */ /* 0x000fe20007810000 */
[----:B------:R-:W-:Y:S02]  /*d330*/  WARPGROUP.DEPBAR.LE gsb0, 0x0 ;  /* 0x00008000000079c5 */ /* 0x000fe40000010000 */
        /* <DEDUP_REMOVED lines=50> */
[----:B-1----:R-:W-:Y:S02]  /*d660*/  FSEL R8, R8, -INF , P2 ;  /* 0xff80000008087808 */ /* 0x002fe40001000000 */
[----:B------:R-:W-:Y:S02]  /*d670*/  FMNMX.FTZ R76, R100, R76, !PT ;  /* 0x0000004c644c7209 */ /* 0x000fe40007810000 */
[----:B------:R-:W-:Y:S01]  /*d680*/  ISETP.GT.AND P2, PT, R103, 0x68, PT ;  /* 0x000000686700780c */ /* 0x000fe20003f44270 */
[----:B------:R-:W-:Y:S01]  /*d690*/  MUFU.TANH R92, R92 ;  /* 0x0000005c005c7308 */ /* 0x000fe20000002400 */
[----:B------:R-:W-:Y:S02]  /*d6a0*/  FSEL R73, R73, -INF , P3 ;  /* 0xff80000049497808 */ /* 0x000fe40001800000 */
[----:B------:R-:W-:Y:S02]  /*d6b0*/  FMNMX.FTZ R76, R8, R76, !PT ;  /* 0x0000004c084c7209 */ /* 0x000fe40007810000 */
[----:B------:R-:W-:-:S02]  /*d6c0*/  ISETP.GT.AND P4, PT, R103, 0x69, PT ;  /* 0x000000696700780c */ /* 0x000fc40003f84270 */
[----:B---3--:R-:W-:Y:S01]  /*d6d0*/  FSEL R75, R75, -INF , P2 ;  /* 0xff8000004b4b7808 */ /* 0x008fe20001000000 */
        /* <DEDUP_REMOVED lines=14> */
[----:B------:R-:W-:Y:S01]  /*d7c0*/  ISETP.GT.AND P6, PT, R103, 0x79, PT ;  /* 0x000000796700780c */ /* 0x000fe20003fc4270 */
[----:B------:R-:W-:Y:S01]  /*d7d0*/  MUFU.TANH R96, R96 ;  /* 0x0000006000607308 */ /* 0x000fe20000002400 */
[----:B------:R-:W-:Y:S02]  /*d7e0*/  FSEL R84, R84, -INF , P2 ;  /* 0xff80000054547808 */ /* 0x000fe40001000000 */
[----:B------:R-:W-:Y:S02]  /*d7f0*/  FMNMX.FTZ R89, R81, R76, !PT ;  /* 0x0000004c51597209 */ /* 0x000fe40007810000 */
[----:B------:R-:W-:Y:S02]  /*d800*/  FSEL R76, R56, -INF , P5 ;  /* 0xff800000384c7808 */ /* 0x000fe40002800000 */
[----:B------:R-:W-:Y:S01]  /*d810*/  FSEL R85, R85, -INF , P6 ;  /* 0xff80000055557808 */ /* 0x000fe20003000000 */
[----:B------:R-:W-:Y:S01]  /*d820*/  MUFU.TANH R99, R99 ;  /* 0x0000006300637308 */ /* 0x000fe20000002400 */
[----:B------:R-:W-:-:S02]  /*d830*/  FMNMX.FTZ R56, R84, R89, !PT ;  /* 0x0000005954387209 */ /* 0x000fc40007810000 */
[----:B------:R-:W-:Y:S02]  /*d840*/  ISETP.GT.AND P4, PT, R103, 0x81, PT ;  /* 0x000000816700780c */ /* 0x000fe40003f84270 */
        /* <DEDUP_REMOVED lines=14> */
[----:B------:R-:W-:Y:S02]  /*d930*/  FMNMX.FTZ R89, R61, R89, !PT ;  /* 0x000000593d597209 */ /* 0x000fe40007810000 */
[----:B------:R-:W-:Y:S02]  /*d940*/  ISETP.GT.AND P4, PT, R103, 0x98, PT ;  /* 0x000000986700780c */ /* 0x000fe40003f84270 */
[----:B--2---:R-:W-:Y:S01]  /*d950*/  FSEL R65, R65, -INF , P5 ;  /* 0xff80000041417808 */ /* 0x004fe20002800000 */
[----:B------:R-:W2:Y:S01]  /*d960*/  MUFU.TANH R74, R74 ;  /* 0x0000004a004a7308 */ /* 0x000ea20000002400 */
[----:B-1----:R-:W-:Y:S02]  /*d970*/  FSEL R69, R64, -INF , P6 ;  /* 0xff80000040457808 */ /* 0x002fe40003000000 */
[----:B------:R-:W-:Y:S01]  /*d980*/  ISETP.GT.AND P3, PT, R103, 0x99, PT ;  /* 0x000000996700780c */ /* 0x000fe20003f64270 */
[----:B------:R-:W-:Y:S01]  /*d990*/  FMUL.FTZ R103, R2, R58 ;  /* 0x0000003a02677220 */ /* 0x000fe20000410000 */
[----:B------:R-:W-:-:S02]  /*d9a0*/  FMNMX.FTZ R89, R69, R89, !PT ;  /* 0x0000005945597209 */ /* 0x000fc40007810000 */
[----:B----4-:R-:W-:Y:S01]  /*d9b0*/  FSEL R68, R68, -INF , P4 ;  /* 0xff80000044447808 */ /* 0x010fe20002000000 */
[----:B------:R1:W-:Y:S01]  /*d9c0*/  MUFU.TANH R64, R79 ;  /* 0x0000004f00407308 */ /* 0x0003e20000002400 */
[----:B------:R-:W-:Y:S02]  /*d9d0*/  FMNMX.FTZ R89, R65, R89, !PT ;  /* 0x0000005941597209 */ /* 0x000fe40007810000 */
[C---:B------:R-:W-:Y:S02]  /*d9e0*/  ISETP.GT.AND P6, PT, R101.reuse, RZ, PT ;  /* 0x000000ff6500720c */ /* 0x040fe40003fc4270 */
[----:B------:R-:W-:Y:S02]  /*d9f0*/  FMNMX.FTZ R89, R68, R89, !PT ;  /* 0x0000005944597209 */ /* 0x000fe40007810000 */
[----:B------:R-:W-:Y:S01]  /*da00*/  ISETP.GT.AND P5, PT, R101, 0x1, PT ;  /* 0x000000016500780c */ /* 0x000fe20003fa4270 */
[----:B------:R-:W4:Y:S01]  /*da10*/  MUFU.TANH R78, R78 ;  /* 0x0000004e004e7308 */ /* 0x000f220000002400 */
[----:B-1----:R-:W-:Y:S01]  /*da20*/  FMUL.FTZ R79, R2, R82 ;  /* 0x00000052024f7220 */ /* 0x002fe20000410000 */
[----:B---3--:R-:W-:-:S02]  /*da30*/  FSEL R82, R56, -INF , P3 ;  /* 0xff80000038527808 */ /* 0x008fc40001800000 */
[----:B------:R-:W-:Y:S02]  /*da40*/  FSEL R10, R10, -INF , P6 ;  /* 0xff8000000a0a7808 */ /* 0x000fe40003000000 */
[----:B------:R-:W-:Y:S02]  /*da50*/  FMNMX.FTZ R89, R82, R89, !PT ;  /* 0x0000005952597209 */ /* 0x000fe40007810000 */
[----:B------:R-:W-:Y:S01]  /*da60*/  FSEL R120, R120, -INF , P5 ;  /* 0xff80000078787808 */ /* 0x000fe20002800000 */
[----:B------:R-:W1:Y:S01]  /*da70*/  MUFU.TANH R79, R79 ;  /* 0x0000004f004f7308 */ /* 0x000e620000002400 */
[C---:B------:R-:W-:Y:S01]  /*da80*/  ISETP.GT.AND P4, PT, R101.reuse, 0x9, PT ;  /* 0x000000096500780c */ /* 0x040fe20003f84270 */
[----:B------:R-:W3:Y:S01]  /*da90*/  SHFL.BFLY PT, R56, R89, 0x2, 0x1f ;  /* 0x0c401f0059387f89 */ /* 0x000ee200000e0000 */
[C---:B------:R-:W-:Y:S02]  /*daa0*/  ISETP.GT.AND P3, PT, R101.reuse, 0x10, PT ;  /* 0x000000106500780c */ /* 0x040fe40003f64270 */
[----:B------:R-:W-:-:S02]  /*dab0*/  ISETP.GT.AND P6, PT, R101, 0x11, PT ;  /* 0x000000116500780c */ /* 0x000fc40003fc4270 */
[----:B------:R-:W-:Y:S01]  /*dac0*/  ISETP.GT.AND P5, PT, R101, 0x18, PT ;  /* 0x000000186500780c */ /* 0x000fe20003fa4270 */
[----:B------:R-:W5:Y:S01]  /*dad0*/  MUFU.TANH R83, R83 ;  /* 0x0000005300537308 */ /* 0x000f620000002400 */
[----:B------:R-:W-:Y:S02]  /*dae0*/  FSEL R124, R124, -INF , P4 ;  /* 0xff8000007c7c7808 */ /* 0x000fe40002000000 */
[----:B------:R-:W-:Y:S02]  /*daf0*/  FSEL R126, R126, -INF , P3 ;  /* 0xff8000007e7e7808 */ /* 0x000fe40001800000 */
[----:B------:R-:W-:Y:S02]  /*db00*/  FSEL R127, R127, -INF , P6 ;  /* 0xff8000007f7f7808 */ /* 0x000fe40003000000 */
[----:B------:R-:W-:Y:S01]  /*db10*/  FSEL R130, R130, -INF , P5 ;  /* 0xff80000082827808 */ /* 0x000fe20002800000 */
[----:B------:R-:W0:Y:S01]  /*db20*/  MUFU.TANH R86, R86 ;  /* 0x0000005600567308 */ /* 0x000e220000002400 */
[----:B------:R-:W-:-:S02]  /*db30*/  ISETP.GT.AND P4, PT, R101, 0x20, PT ;  /* 0x000000206500780c */ /* 0x000fc40003f84270 */
[C---:B------:R-:W-:Y:S02]  /*db40*/  ISETP.GT.AND P3, PT, R101.reuse, 0x21, PT ;  /* 0x000000216500780c */ /* 0x040fe40003f64270 */
[C---:B------:R-:W-:Y:S02]  /*db50*/  ISETP.GT.AND P6, PT, R101.reuse, 0x28, PT ;  /* 0x000000286500780c */ /* 0x040fe40003fc4270 */
[----:B------:R-:W-:Y:S01]  /*db60*/  ISETP.GT.AND P5, PT, R101, 0x29, PT ;  /* 0x000000296500780c */ /* 0x000fe20003fa4270 */
[----:B------:R-:W0:Y:S01]  /*db70*/  MUFU.TANH R87, R87 ;  /* 0x0000005700577308 */ /* 0x000e220000002400 */
[----:B------:R-:W-:Y:S02]  /*db80*/  FSEL R105, R105, -INF , P4 ;  /* 0xff80000069697808 */ /* 0x000fe40002000000 */
[----:B---3--:R-:W-:Y:S02]  /*db90*/  FMNMX.FTZ R56, R89, R56, !PT ;  /* 0x0000003859387209 */ /* 0x008fe40007810000 */
[----:B------:R-:W-:-:S02]  /*dba0*/  FSEL R106, R106, -INF , P3 ;  /* 0xff8000006a6a7808 */ /* 0x000fc40001800000 */
[----:B------:R-:W-:Y:S01]  /*dbb0*/  FSEL R107, R107, -INF , P6 ;  /* 0xff8000006b6b7808 */ /* 0x000fe20003000000 */
[----:B------:R-:W3:Y:S01]  /*dbc0*/  SHFL.BFLY PT, R58, R56, 0x1, 0x1f ;  /* 0x0c201f00383a7f89 */ /* 0x000ee200000e0000 */
[----:B------:R-:W-:Y:S01]  /*dbd0*/  FSEL R110, R110, -INF , P5 ;  /* 0xff8000006e6e7808 */ /* 0x000fe20002800000 */
[----:B------:R-:W0:Y:S01]  /*dbe0*/  MUFU.TANH R103, R103 ;  /* 0x0000006700677308 */ /* 0x000e220000002400 */
[C---:B------:R-:W-:Y:S02]  /*dbf0*/  ISETP.GT.AND P4, PT, R101.reuse, 0x30, PT ;  /* 0x000000306500780c */ /* 0x040fe40003f84270 */
[C---:B------:R-:W-:Y:S02]  /*dc00*/  ISETP.GT.AND P3, PT, R101.reuse, 0x31, PT ;  /* 0x000000316500780c */ /* 0x040fe40003f64270 */
[C---:B------:R-:W-:Y:S02]  /*dc10*/  ISETP.GT.AND P6, PT, R101.reuse, 0x38, PT ;  /* 0x000000386500780c */ /* 0x040fe40003fc4270 */
[----:B------:R-:W-:Y:S01]  /*dc20*/  ISETP.GT.AND P5, PT, R101, 0x39, PT ;  /* 0x000000396500780c */ /* 0x000fe20003fa4270 */
[----:B------:R-:W0:Y:S01]  /*dc30*/  MUFU.TANH R59, R59 ;  /* 0x0000003b003b7308 */ /* 0x000e220000002400 */
[----:B------:R-:W-:-:S02]  /*dc40*/  FSEL R111, R111, -INF , P4 ;  /* 0xff8000006f6f7808 */ /* 0x000fc40002000000 */
[----:B------:R-:W-:Y:S02]  /*dc50*/  FSEL R114, R114, -INF , P3 ;  /* 0xff80000072727808 */ /* 0x000fe40001800000 */
[----:B------:R-:W-:Y:S02]  /*dc60*/  FSEL R115, R115, -INF , P6 ;  /* 0xff80000073737808 */ /* 0x000fe40003000000 */
[----:B------:R-:W-:Y:S01]  /*dc70*/  FSEL R117, R117, -INF , P5 ;  /* 0xff80000075757808 */ /* 0x000fe20002800000 */
[----:B------:R-:W0:Y:S01]  /*dc80*/  MUFU.TANH R62, R62 ;  /* 0x0000003e003e7308 */ /* 0x000e220000002400 */
[C---:B------:R-:W-:Y:S02]  /*dc90*/  ISETP.GT.AND P2, PT, R101.reuse, 0x8, PT ;  /* 0x000000086500780c */ /* 0x040fe40003f44270 */
[C---:B------:R-:W-:Y:S02]  /*dca0*/  ISETP.GT.AND P4, PT, R101.reuse, 0x40, PT ;  /* 0x000000406500780c */ /* 0x040fe40003f84270 */
[----:B------:R-:W-:-:S02]  /*dcb0*/  ISETP.GT.AND P3, PT, R101, 0x41, PT ;  /* 0x000000416500780c */ /* 0x000fc40003f64270 */
[C---:B------:R-:W-:Y:S01]  /*dcc0*/  ISETP.GT.AND P6, PT, R101.reuse, 0x48, PT ;  /* 0x000000486500780c */ /* 0x040fe20003fc4270 */
[----:B------:R-:W0:Y:S01]  /*dcd0*/  MUFU.TANH R63, R63 ;  /* 0x0000003f003f7308 */ /* 0x000e220000002400 */
[----:B------:R-:W-:Y:S02]  /*dce0*/  ISETP.GT.AND P5, PT, R101, 0x49, PT ;  /* 0x000000496500780c */ /* 0x000fe40003fa4270 */
[----:B---3--:R-:W-:Y:S01]  /*dcf0*/  FMNMX.FTZ R58, R56, R58, !PT ;  /* 0x0000003a383a7209 */ /* 0x008fe20007810000 */
[----:B------:R-:W-:Y:S01]  /*dd00*/  IMAD.U32 R56, RZ, RZ, UR37 ;  /* 0x00000025ff387e24 */ /* 0x000fe2000f8e00ff */
[----:B------:R-:W-:Y:S02]  /*dd10*/  FSEL R122, R122, -INF , P2 ;  /* 0xff8000007a7a7808 */ /* 0x000fe40001000000 */
[----:B------:R-:W-:Y:S01]  /*dd20*/  FSEL R90, R90, -INF , P4 ;  /* 0xff8000005a5a7808 */ /* 0x000fe20002000000 */
[----:B------:R-:W-:-:S01]  /*dd30*/  FFMA.FTZ R89, R58, R56, -8 ;  /* 0xc10000003a597423 */ /* 0x000fc20000010038 */
[----:B------:R-:W-:Y:S01]  /*dd40*/  FSEL R91, R91, -INF , P3 ;  /* 0xff8000005b5b7808 */ /* 0x000fe20001800000 */
[----:B------:R-:W3:Y:S01]  /*dd50*/  MUFU.TANH R66, R66 ;  /* 0x0000004200427308 */ /* 0x000ee20000002400 */
[----:B------:R-:W-:-:S02]  /*dd60*/  FSEL R92, R92, -INF , P6 ;  /* 0xff8000005c5c7808 */ /* 0x000fc40003000000 */
[----:B------:R-:W-:Y:S02]  /*dd70*/  FSEL R93, R93, -INF , P5 ;  /* 0xff8000005d5d7808 */ /* 0x000fe40002800000 */
[C---:B------:R-:W-:Y:S02]  /*dd80*/  ISETP.GT.AND P2, PT, R101.reuse, 0x19, PT ;  /* 0x000000196500780c */ /* 0x040fe40003f44270 */
[C---:B------:R-:W-:Y:S01]  /*dd90*/  ISETP.GT.AND P4, PT, R101.reuse, 0x50, PT ;  /* 0x000000506500780c */ /* 0x040fe20003f84270 */
[----:B------:R-:W3:Y:S01]  /*dda0*/  MUFU.TANH R67, R67 ;  /* 0x0000004300437308 */ /* 0x000ee20000002400 */
[C---:B------:R-:W-:Y:S02]  /*ddb0*/  ISETP.GT.AND P3, PT, R101.reuse, 0x51, PT ;  /* 0x000000516500780c */ /* 0x040fe40003f64270 */
[C---:B------:R-:W-:Y:S02]  /*ddc0*/  ISETP.GT.AND P6, PT, R101.reuse, 0x58, PT ;  /* 0x000000586500780c */ /* 0x040fe40003fc4270 */
[----:B------:R-:W-:-:S02]  /*ddd0*/  ISETP.GT.AND P5, PT, R101, 0x59, PT ;  /* 0x000000596500780c */ /* 0x000fc40003fa4270 */
[----:B------:R-:W-:Y:S01]  /*dde0*/  FSEL R132, R132, -INF , P2 ;  /* 0xff80000084847808 */ /* 0x000fe20001000000 */
[----:B------:R-:W-:Y:S01]  /*ddf0*/  MUFU.TANH R70, R70 ;  /* 0x0000004600467308 */ /* 0x000fe20000002400 */
[----:B------:R-:W-:Y:S02]  /*de00*/  FSEL R94, R94, -INF , P4 ;  /* 0xff8000005e5e7808 */ /* 0x000fe40002000000 */
[----:B------:R-:W-:Y:S02]  /*de10*/  FSEL R96, R96, -INF , P3 ;  /* 0xff80000060607808 */ /* 0x000fe40001800000 */
[----:B------:R-:W-:Y:S02]  /*de20*/  FSEL R99, R99, -INF , P6 ;  /* 0xff80000063637808 */ /* 0x000fe40003000000 */
[----:B------:R-:W-:Y:S01]  /*de30*/  FSEL R102, R102, -INF , P5 ;  /* 0xff80000066667808 */ /* 0x000fe20002800000 */
[----:B------:R-:W3:Y:S01]  /*de40*/  MUFU.TANH R71, R71 ;  /* 0x0000004700477308 */ /* 0x000ee20000002400 */
[----:B------:R-:W-:-:S02]  /*de50*/  FSETP.NEU.FTZ.AND P2, PT, R58, -INF , PT ;  /* 0xff8000003a00780b */ /* 0x000fc40003f5d000 */
[C---:B------:R-:W-:Y:S02]  /*de60*/  ISETP.GT.AND P4, PT, R101.reuse, 0x60, PT ;  /* 0x000000606500780c */ /* 0x040fe40003f84270 */
[C---:B------:R-:W-:Y:S02]  /*de70*/  ISETP.GT.AND P3, PT, R101.reuse, 0x61, PT ;  /* 0x000000616500780c */ /* 0x040fe40003f64270 */
[C---:B------:R-:W-:Y:S02]  /*de80*/  ISETP.GT.AND P6, PT, R101.reuse, 0x68, PT ;  /* 0x000000686500780c */ /* 0x040fe40003fc4270 */
[----:B------:R-:W-:Y:S02]  /*de90*/  ISETP.GT.AND P5, PT, R101, 0x69, PT ;  /* 0x000000696500780c */ /* 0x000fe40003fa4270 */
[----:B------:R-:W-:Y:S02]  /*dea0*/  FSEL R89, R89, RZ, P2 ;  /* 0x000000ff59597208 */ /* 0x000fe40001000000 */
[----:B------:R-:W-:-:S02]  /*deb0*/  FSEL R72, R72, -INF , P4 ;  /* 0xff80000048487808 */ /* 0x000fc40002000000 */
[----:B--2---:R-:W-:Y:S01]  /*dec0*/  FSEL R74, R74, -INF , P3 ;  /* 0xff8000004a4a7808 */ /* 0x004fe20001800000 */
[----:B------:R-:W-:-:S01]  /*ded0*/  FFMA.FTZ R88, R121, R56, -R89 ;  /* 0x0000003879587223 */ /* 0x000fc20000010859 */
[----:B----4-:R-:W-:Y:S01]  /*dee0*/  FSEL R78, R78, -INF , P6 ;  /* 0xff8000004e4e7808 */ /* 0x010fe20003000000 */
[----:B------:R-:W-:-:S01]  /*def0*/  FFMA.FTZ R121, R123, R56, -R89 ;  /* 0x000000387b797223 */ /* 0x000fc20000010859 */
[----:B------:R-:W-:Y:S01]  /*df00*/  FSEL R64, R64, -INF , P5 ;  /* 0xff80000040407808 */ /* 0x000fe20002800000 */
[----:B------:R-:W-:-:S01]  /*df10*/  FFMA.FTZ R123, R125, R56, -R89 ;  /* 0x000000387d7b7223 */ /* 0x000fc20000010859 */
[----:B------:R-:W-:Y:S01]  /*df20*/  ISETP.GT.AND P4, PT, R101, 0x70, PT ;  /* 0x000000706500780c */ /* 0x000fe20003f84270 */
[----:B------:R-:W-:-:S01]  /*df30*/  FFMA.FTZ R125, R128, R56, -R89 ;  /* 0x00000038807d7223 */ /* 0x000fc20000010859 */
[----:B------:R-:W-:Y:S01]  /*df40*/  ISETP.GT.AND P3, PT, R101, 0x71, PT ;  /* 0x000000716500780c */ /* 0x000fe20003f64270 */
[----:B------:R-:W-:-:S01]  /*df50*/  FFMA.FTZ R128, R129, R56, -R89 ;  /* 0x0000003881807223 */ /* 0x000fc20000010859 */
[----:B------:R-:W-:Y:S01]  /*df60*/  ISETP.GT.AND P6, PT, R101, 0x78, PT ;  /* 0x000000786500780c */ /* 0x000fe20003fc4270 */
[----:B------:R-:W-:-:S01]  /*df70*/  FFMA.FTZ R131, R131, R56, -R89 ;  /* 0x0000003883837223 */ /* 0x000fc20000010859 */
[----:B------:R-:W-:Y:S01]  /*df80*/  ISETP.GT.AND P5, PT, R101, 0x79, PT ;  /* 0x000000796500780c */ /* 0x000fe20003fa4270 */
[----:B------:R-:W-:-:S01]  /*df90*/  FFMA.FTZ R133, R133, R56, -R89 ;  /* 0x0000003885857223 */ /* 0x000fc20000010859 */
[----:B-1----:R-:W-:Y:S01]  /*dfa0*/  FSEL R79, R79, -INF , P4 ;  /* 0xff8000004f4f7808 */ /* 0x002fe20002000000 */
[----:B------:R-:W-:-:S01]  /*dfb0*/  FFMA.FTZ R134, R134, R56, -R89 ;  /* 0x0000003886867223 */ /* 0x000fc20000010859 */
[----:B-----5:R-:W-:Y:S01]  /*dfc0*/  FSEL R83, R83, -INF , P3 ;  /* 0xff80000053537808 */ /* 0x020fe20001800000 */
[----:B------:R-:W-:-:S01]  /*dfd0*/  FFMA.FTZ R135, R135, R56, -R89 ;  /* 0x0000003887877223 */ /* 0x000fc20000010859 */
[----:B0-----:R-:W-:Y:S01]  /*dfe0*/  FSEL R86, R86, -INF , P6 ;  /* 0xff80000056567808 */ /* 0x001fe20003000000 */
        /* <DEDUP_REMOVED lines=11> */
[----:B------:R-:W-:Y:S01]  /*e0a0*/  FSEL R103, R103, -INF , P4 ;  /* 0xff80000067677808 */ /* 0x000fe20002000000 */
[----:B------:R-:W-:-:S01]  /*e0b0*/  FFMA.FTZ R113, R113, R56, -R89 ;  /* 0x0000003871717223 */ /* 0x000fc20000010859 */
[----:B------:R-:W-:Y:S01]  /*e0c0*/  FSEL R59, R59, -INF , P3 ;  /* 0xff8000003b3b7808 */ /* 0x000fe20001800000 */
[----:B------:R-:W-:-:S01]  /*e0d0*/  FFMA.FTZ R116, R116, R56, -R89 ;  /* 0x0000003874747223 */ /* 0x000fc20000010859 */
[----:B------:R-:W-:Y:S01]  /*e0e0*/  FSEL R129, R62, -INF , P6 ;  /* 0xff8000003e817808 */ /* 0x000fe20003000000 */
[----:B------:R-:W-:-:S01]  /*e0f0*/  FFMA.FTZ R118, R118, R56, -R89 ;  /* 0x0000003876767223 */ /* 0x000fc20000010859 */
[----:B------:R-:W-:Y:S01]  /*e100*/  FSEL R63, R63, -INF , P5 ;  /* 0xff8000003f3f7808 */ /* 0x000fe20002800000 */
[----:B------:R0:W-:Y:S01]  /*e110*/  MUFU.EX2 R62, R131 ;  /* 0x00000083003e7308 */ /* 0x0001e20000000800 */
[----:B------:R-:W-:Y:S01]  /*e120*/  ISETP.GT.AND P4, PT, R101, 0x90, PT ;  /* 0x000000906500780c */ /* 0x000fe20003f84270 */
[-CC-:B------:R-:W-:Y:S01]  /*e130*/  FFMA.FTZ R119, R119, R56.reuse, -R89.reuse ;  /* 0x0000003877777223 */ /* 0x180fe20000010859 */
[----:B------:R-:W-:Y:S01]  /*e140*/  ISETP.GT.AND P3, PT, R101, 0x91, PT ;  /* 0x000000916500780c */ /* 0x000fe20003f64270 */
[-CC-:B------:R-:W-:Y:S01]  /*e150*/  FFMA.FTZ R95, R95, R56.reuse, -R89.reuse ;  /* 0x000000385f5f7223 */ /* 0x180fe20000010859 */
[----:B------:R-:W-:Y:S01]  /*e160*/  ISETP.GT.AND P6, PT, R101, 0x98, PT ;  /* 0x000000986500780c */ /* 0x000fe20003fc4270 */
[-CC-:B------:R-:W-:Y:S01]  /*e170*/  FFMA.FTZ R97, R97, R56.reuse, -R89.reuse ;  /* 0x0000003861617223 */ /* 0x180fe20000010859 */
[----:B------:R-:W-:Y:S01]  /*e180*/  ISETP.GT.AND P5, PT, R101, 0x99, PT ;  /* 0x000000996500780c */ /* 0x000fe20003fa4270 */
[-CC-:B------:R-:W-:Y:S01]  /*e190*/  FFMA.FTZ R101, R104, R56.reuse, -R89.reuse ;  /* 0x0000003868657223 */ /* 0x180fe20000010859 */
[----:B------:R-:W-:Y:S01]  /*e1a0*/  FMNMX.FTZ R104, R10, R13, !PT ;  /* 0x0000000d0a687209 */ /* 0x000fe20007810000 */
[-CC-:B------:R-:W-:Y:S01]  /*e1b0*/  FFMA.FTZ R98, R98, R56.reuse, -R89.reuse ;  /* 0x0000003862627223 */ /* 0x180fe20000010859 */
[----:B---3--:R-:W-:Y:S01]  /*e1c0*/  FSEL R66, R66, -INF , P4 ;  /* 0xff80000042427808 */ /* 0x008fe20002000000 */
[--C-:B------:R-:W-:Y:S01]  /*e1d0*/  FFMA.FTZ R100, R100, R56, -R89.reuse ;  /* 0x0000003864647223 */ /* 0x100fe20000010859 */
[----:B------:R-:W-:Y:S01]  /*e1e0*/  FMNMX.FTZ R104, R120, R104, !PT ;  /* 0x0000006878687209 */ /* 0x000fe20007810000 */
[-CC-:B------:R-:W-:Y:S01]  /*e1f0*/  FFMA.FTZ R8, R8, R56.reuse, -R89.reuse ;  /* 0x0000003808087223 */ /* 0x180fe20000010859 */
[----:B------:R-:W-:Y:S01]  /*e200*/  FSEL R67, R67, -INF , P3 ;  /* 0xff80000043437808 */ /* 0x000fe20001800000 */
[--C-:B------:R-:W-:Y:S01]  /*e210*/  FFMA.FTZ R73, R73, R56, -R89.reuse ;  /* 0x0000003849497223 */ /* 0x100fe20000010859 */
[----:B0-----:R-:W-:Y:S01]  /*e220*/  FMNMX.FTZ R131, R122, R104, !PT ;  /* 0x000000687a837209 */ /* 0x001fe20007810000 */
[-CC-:B------:R-:W-:Y:S01]  /*e230*/  FFMA.FTZ R77, R77, R56.reuse, -R89.reuse ;  /* 0x000000384d4d7223 */ /* 0x180fe20000010859 */
[----:B------:R0:W-:Y:S01]  /*e240*/  MUFU.EX2 R104, R133 ;  /* 0x0000008500687308 */ /* 0x0001e20000000800 */
        /* <DEDUP_REMOVED lines=16> */
[----:B------:R-:W-:Y:S01]  /*e350*/  MUFU.EX2 R9, R9 ;  /* 0x0000000900097308 */ /* 0x000fe20000000800 */
[----:B------:R-:W-:-:S02]  /*e360*/  LOP3.LUT R141, R155, 0x7f, RZ, 0xc0, !PT ;  /* 0x0000007f9b8d7812 */ /* 0x000fc400078ec0ff */
        /* <DEDUP_REMOVED lines=10> */
[----:B0-----:R-:W-:Y:S01]  /*e410*/  FMNMX.FTZ R133, R115, R131, !PT ;  /* 0x0000008373857209 */ /* 0x001fe20007810000 */
[----:B------:R-:W-:Y:S03]  /*e420*/  MUFU.EX2 R123, R123 ;  /* 0x0000007b007b7308 */ /* 0x000fe60000000800 */
[----:B------:R-:W-:-:S04]  /*e430*/  FMNMX.FTZ R133, R117, R133, !PT ;  /* 0x0000008575857209 */ /* 0x000fc80007810000 */
[----:B------:R-:W-:Y:S01]  /*e440*/  FMNMX.FTZ R133, R90, R133, !PT ;  /* 0x000000855a857209 */ /* 0x000fe20007810000 */
[----:B------:R0:W-:Y:S03]  /*e450*/  MUFU.EX2 R131, R134 ;  /* 0x0000008600837308 */ /* 0x0001e60000000800 */
[----:B------:R-:W-:-:S04]  /*e460*/  FMNMX.FTZ R133, R91, R133, !PT ;  /* 0x000000855b857209 */ /* 0x000fc80007810000 */
[----:B------:R-:W-:Y:S01]  /*e470*/  FMNMX.FTZ R133, R92, R133, !PT ;  /* 0x000000855c857209 */ /* 0x000fe20007810000 */
[----:B------:R-:W-:Y:S03]  /*e480*/  MUFU.EX2 R125, R125 ;  /* 0x0000007d007d7308 */ /* 0x000fe60000000800 */
[----:B------:R-:W-:-:S04]  /*e490*/  FMNMX.FTZ R133, R93, R133, !PT ;  /* 0x000000855d857209 */ /* 0x000fc80007810000 */
[----:B0-----:R-:W-:Y:S01]  /*e4a0*/  FMNMX.FTZ R134, R94, R133, !PT ;  /* 0x000000855e867209 */ /* 0x001fe20007810000 */
[----:B------:R-:W-:Y:S03]  /*e4b0*/  MUFU.EX2 R128, R128 ;  /* 0x0000008000807308 */ /* 0x000fe60000000800 */
[----:B------:R-:W-:-:S05]  /*e4c0*/  FMNMX.FTZ R134, R96, R134, !PT ;  /* 0x0000008660867209 */ /* 0x000fca0007810000 */
[----:B------:R0:W-:Y:S08]  /*e4d0*/  MUFU.EX2 R133, R135 ;  /* 0x0000008700857308 */ /* 0x0001f00000000800 */
[----:B------:R-:W-:Y:S01]  /*e4e0*/  MUFU.EX2 R101, R101 ;  /* 0x0000006500657308 */ /* 0x000fe20000000800 */
[----:B0-----:R-:W-:-:S04]  /*e4f0*/  FMNMX.FTZ R135, R99, R134, !PT ;  /* 0x0000008663877209 */ /* 0x001fc80007810000 */
[----:B------:R-:W-:-:S03]  /*e500*/  FMNMX.FTZ R135, R102, R135, !PT ;  /* 0x0000008766877209 */ /* 0x000fc60007810000 */
[----:B------:R0:W-:Y:S01]  /*e510*/  MUFU.EX2 R134, R140 ;  /* 0x0000008c00867308 */ /* 0x0001e20000000800 */
[----:B------:R-:W-:-:S04]  /*e520*/  FMNMX.FTZ R135, R72, R135, !PT ;  /* 0x0000008748877209 */ /* 0x000fc80007810000 */
[----:B------:R-:W-:-:S03]  /*e530*/  FMNMX.FTZ R135, R74, R135, !PT ;  /* 0x000000874a877209 */ /* 0x000fc60007810000 */
[----:B------:R-:W-:Y:S01]  /*e540*/  MUFU.EX2 R108, R108 ;  /* 0x0000006c006c7308 */ /* 0x000fe20000000800 */
[----:B------:R-:W-:Y:S01]  /*e550*/  FMNMX.FTZ R135, R78, R135, !PT ;  /* 0x000000874e877209 */ /* 0x000fe20007810000 */
[----:B0-----:R-:W-:Y:S01]  /*e560*/  FFMA.FTZ R140, R75, R56, -R89 ;  /* 0x000000384b8c7223 */ /* 0x001fe20000010859 */
[----:B------:R-:W-:Y:S02]  /*e570*/  FSEL R75, R70, -INF , P6 ;  /* 0xff800000464b7808 */ /* 0x000fe40003000000 */
        /* <DEDUP_REMOVED lines=20> */
[----:B0-----:R-:W0:Y:S06]  /*e6c0*/  SHFL.BFLY PT, R140, R135, 0x2, 0x1f ;  /* 0x0c401f00878c7f89 */ /* 0x001e2c00000e0000 */
[----:B------:R-:W-:Y:S08]  /*e6d0*/  MUFU.EX2 R95, R95 ;  /* 0x0000005f005f7308 */ /* 0x000ff00000000800 */
[----:B------:R-:W-:Y:S08]  /*e6e0*/  MUFU.EX2 R97, R97 ;  /* 0x0000006100617308 */ /* 0x000ff00000000800 */
[----:B------:R-:W-:Y:S01]  /*e6f0*/  MUFU.EX2 R98, R98 ;  /* 0x0000006200627308 */ /* 0x000fe20000000800 */
[----:B0-----:R-:W-:Y:S01]  /*e700*/  FMNMX.FTZ R140, R135, R140, !PT ;  /* 0x0000008c878c7209 */ /* 0x001fe20007810000 */
[----:B------:R-:W-:-:S04]  /*e710*/  FFMA.FTZ R135, R57, R56, -R89 ;  /* 0x0000003839877223 */ /* 0x000fc80000010859 */
[----:B------:R-:W0:Y:S02]  /*e720*/  SHFL.BFLY PT, R57, R140, 0x1, 0x1f ;  /* 0x0c201f008c397f89 */ /* 0x000e2400000e0000 */
[----:B------:R-:W-:Y:S08]  /*e730*/  MUFU.EX2 R100, R100 ;  /* 0x0000006400647308 */ /* 0x000ff00000000800 */
[----:B------:R-:W-:Y:S08]  /*e740*/  MUFU.EX2 R8, R8 ;  /* 0x0000000800087308 */ /* 0x000ff00000000800 */
[----:B------:R-:W-:Y:S01]  /*e750*/  MUFU.EX2 R73, R73 ;  /* 0x0000004900497308 */ /* 0x000fe20000000800 */
[----:B0-----:R-:W-:-:S07]  /*e760*/  FMNMX.FTZ R57, R140, R57, !PT ;  /* 0x000000398c397209 */ /* 0x001fce0007810000 */
[----:B------:R-:W-:Y:S01]  /*e770*/  MUFU.EX2 R77, R77 ;  /* 0x0000004d004d7308 */ /* 0x000fe20000000800 */
[C---:B------:R-:W-:Y:S01]  /*e780*/  FSETP.NEU.FTZ.AND P3, PT, R57.reuse, -INF , PT ;  /* 0xff8000003900780b */ /* 0x040fe20003f7d000 */
[----:B------:R-:W-:-:S06]  /*e790*/  FFMA.FTZ R140, R57, R56, -8 ;  /* 0xc1000000398c7423 */ /* 0x000fcc0000010038 */
[----:B------:R-:W-:Y:S01]  /*e7a0*/  MUFU.EX2 R80, R80 ;  /* 0x0000005000507308 */ /* 0x000fe20000000800 */
[----:B------:R-:W-:Y:S02]  /*e7b0*/  FSEL R89, R140, RZ, P3 ;  /* 0x000000ff8c597208 */ /* 0x000fe40001800000 */
[----:B------:R-:W-:Y:S02]  /*e7c0*/  FSEL R140, R58, RZ, P2 ;  /* 0x000000ff3a8c7208 */ /* 0x000fe40001000000 */
[----:B------:R-:W-:Y:S01]  /*e7d0*/  ISETP.NE.AND P2, PT, R141, RZ, PT ;  /* 0x000000ff8d00720c */ /* 0x000fe20003f45270 */
[-CC-:B------:R-:W-:Y:S01]  /*e7e0*/  FFMA.FTZ R10, R10, R56.reuse, -R89.reuse ;  /* 0x000000380a0a7223 */ /* 0x180fe20000010859 */
[----:B------:R-:W-:-:S01]  /*e7f0*/  FFMA.FTZ R120, R120, R56, -R89 ;  /* 0x0000003878787223 */ /* 0x000fc20000010859 */
[----:B------:R-:W-:Y:S01]  /*e800*/  FADD.FTZ R140, -R140, R12 ;  /* 0x0000000c8c8c7221 */ /* 0x000fe20000010100 */
[----:B------:R-:W-:Y:S01]  /*e810*/  FSEL R12, R57, RZ, P3 ;  /* 0x000000ff390c7208 */ /* 0x000fe20001800000 */
[-CC-:B------:R-:W-:Y:S01]  /*e820*/  FFMA.FTZ R122, R122, R56.reuse, -R89.reuse ;  /* 0x000000387a7a7223 */ /* 0x180fe20000010859 */
[----:B------:R-:W-:-:S01]  /*e830*/  FFMA.FTZ R124, R124, R56, -R89 ;  /* 0x000000387c7c7223 */ /* 0x000fc20000010859 */
[----:B------:R-:W-:Y:S01]  /*e840*/  MUFU.EX2 R10, R10 ;  /* 0x0000000a000a7308 */ /* 0x000fe20000000800 */
[----:B------:R-:W-:-:S01]  /*e850*/  FFMA.FTZ R126, R126, R56, -R89 ;  /* 0x000000387e7e7223 */ /* 0x000fc20000010859 */
[----:B------:R-:W-:Y:S01]  /*e860*/  FADD.FTZ R12, -R12, R13 ;  /* 0x0000000d0c0c7221 */ /* 0x000fe20000010100 */
[-C--:B------:R-:W-:Y:S01]  /*e870*/  FMUL.FTZ R13, R140, R56.reuse ;  /* 0x000000388c0d7220 */ /* 0x080fe20000410000 */
        /* <DEDUP_REMOVED lines=37> */
[----:B-1----:R-:W-:-:S01]  /*ead0*/  FFMA.FTZ R0, R12, R0, R10 ;  /* 0x000000000c007223 */ /* 0x002fc2000001000a */
[----:B------:R-:W-:Y:S01]  /*eae0*/  FADD.FTZ R20, R88, R20 ;  /* 0x0000001458147221 */ /* 0x000fe20000010000 */
[----:B------:R-:W-:-:S01]  /*eaf0*/  FFMA.FTZ R129, R129, R56, -R89 ;  /* 0x0000003881817223 */ /* 0x000fc20000010859 */
[----:B------:R-:W-:Y:S01]  /*eb00*/  FFMA.FTZ R63, R63, R56, -R89 ;  /* 0x000000383f3f7223 */ /* 0x000fe20000010859 */
[----:B------:R-:W-:-:S01]  /*eb10*/  FADD.FTZ R0, R120, R0 ;  /* 0x0000000078007221 */ /* 0x000fc20000010000 */
[----:B------:R-:W-:Y:S01]  /*eb20*/  FADD.FTZ R20, R121, R20 ;  /* 0x0000001479147221 */ /* 0x000fe20000010000 */
[----:B------:R-:W-:-:S01]  /*eb30*/  FFMA.FTZ R66, R66, R56, -R89 ;  /* 0x0000003842427223 */ /* 0x000fc20000010859 */
[----:B------:R-:W1:Y:S01]  /*eb40*/  MUFU.EX2 R126, R126 ;  /* 0x0000007e007e7308 */ /* 0x000e620000000800 */
[----:B--2---:R-:W-:-:S01]  /*eb50*/  FADD.FTZ R0, R122, R0 ;  /* 0x000000007a007221 */ /* 0x004fc20000010000 */
[----:B------:R-:W-:Y:S01]  /*eb60*/  FADD.FTZ R20, R123, R20 ;  /* 0x000000147b147221 */ /* 0x000fe20000010000 */
[----:B------:R-:W-:-:S01]  /*eb70*/  FFMA.FTZ R67, R67, R56, -R89 ;  /* 0x0000003843437223 */ /* 0x000fc20000010859 */
[-CC-:B------:R-:W-:Y:S01]  /*eb80*/  FFMA.FTZ R75, R75, R56.reuse, -R89.reuse ;  /* 0x000000384b4b7223 */ /* 0x180fe20000010859 */
[----:B------:R-:W-:-:S01]  /*eb90*/  FFMA.FTZ R71, R71, R56, -R89 ;  /* 0x0000003847477223 */ /* 0x000fc20000010859 */
[----:B------:R-:W-:Y:S01]  /*eba0*/  FADD.FTZ R20, R125, R20 ;  /* 0x000000147d147221 */ /* 0x000fe20000010000 */
[----:B------:R-:W-:Y:S01]  /*ebb0*/  @!P2 VIADD R3, R3, 0x13240 ;  /* 0x000132400303a836 */ /* 0x000fe20000000000 */
[----:B------:R-:W2:Y:S01]  /*ebc0*/  MUFU.EX2 R127, R127 ;  /* 0x0000007f007f7308 */ /* 0x000ea20000000800 */
[----:B0-----:R-:W-:-:S01]  /*ebd0*/  FADD.FTZ R0, R124, R0 ;  /* 0x000000007c007221 */ /* 0x001fc20000010000 */
[----:B------:R-:W-:-:S02]  /*ebe0*/  FADD.FTZ R20, R128, R20 ;  /* 0x0000001480147221 */ /* 0x000fc40000010000 */
[----:B------:R-:W-:Y:S02]  /*ebf0*/  @!P2 PRMT R3, RZ, 0x654, R3 ;  /* 0x00000654ff03a816 */ /* 0x000fe40000000003 */
[----:B------:R-:W-:Y:S02]  /*ec00*/  FADD.FTZ R20, R62, R20 ;  /* 0x000000143e147221 */ /* 0x000fe40000010000 */
[----:B------:R-:W0:Y:S01]  /*ec10*/  MUFU.EX2 R130, R130 ;  /* 0x0000008200827308 */ /* 0x000e220000000800 */
[----:B-1----:R-:W-:-:S01]  /*ec20*/  FADD.FTZ R0, R126, R0 ;  /* 0x000000007e007221 */ /* 0x002fc20000010000 */
[----:B------:R-:W-:Y:S01]  /*ec30*/  FADD.FTZ R20, R101, R20 ;  /* 0x0000001465147221 */ /* 0x000fe20000010000 */
[----:B------:R1:W-:Y:S03]  /*ec40*/  @!P2 SYNCS.ARRIVE.TRANS64.RED.A1T0 RZ, [R3+URZ], RZ ;  /* 0x000000ff03ffa9a7 */ /* 0x0003e6000810043f */
[----:B------:R-:W-:-:S02]  /*ec50*/  FADD.FTZ R20, R104, R20 ;  /* 0x0000001468147221 */ /* 0x000fc40000010000 */
        /* <DEDUP_REMOVED lines=10> */
[----:B------:R-:W-:-:S04]  /*ed00*/  FADD.FTZ R20, R116, R20 ;  /* 0x0000001474147221 */ /* 0x000fc80000010000 */
[----:B------:R-:W-:Y:S02]  /*ed10*/  FADD.FTZ R20, R131, R20 ;  /* 0x0000001483147221 */ /* 0x000fe40000010000 */
        /* <DEDUP_REMOVED lines=26> */
[----:B------:R-:W-:-:S06]  /*eec0*/  FADD.FTZ R20, R80, R20 ;  /* 0x0000001450147221 */ /* 0x000fcc0000010000 */
        /* <DEDUP_REMOVED lines=72> */
.L_x_13082:
[----:B------:R-:W2:Y:S01]  /*f350*/  LDL R3, [R1+0x1c] ;  /* 0x00001c0001037983 */ /* 0x000ea20000100800 */
[----:B------:R-:W-:Y:S01]  /*f360*/  ISETP.GT.AND P2, PT, R14, R21, PT ;  /* 0x000000150e00720c */ /* 0x000fe20003f44270 */
        /* <DEDUP_REMOVED lines=80> */
[----:B------:R-:W-:Y:S02]  /*f870*/  MOV R12, R58 ;  /* 0x0000003a000c7202 */ /* 0x000fe40000000f00 */
[----:B--2---:R-:W-:-:S04]  /*f880*/  PRMT R15, R3, 0x654, R15 ;  /* 0x00000654030f7816 */ /* 0x004fc8000000000f */
[----:B------:R0:W-:Y:S01]  /*f890*/  SYNCS.ARRIVE.TRANS64.RED.A1T0 RZ, [R15+URZ], RZ ;  /* 0x000000ff0fff79a7 */ /* 0x0001e2000810043f */
[----:B------:R-:W-:Y:S05]  /*f8a0*/  @P2 BRA `(.L_x_13083) ;  /* 0xffffffc400702947 */ /* 0x000fea000383ffff */
[----:B------:R-:W-:Y:S05]  /*f8b0*/  BSYNC B1 ;  /* 0x0000000000017941 */ /* 0x000fea0003800000 */
.L_x_13071:
[----:B------:R-:W-:Y:S05]  /*f8c0*/  BSYNC B0 ;  /* 0x0000000000007941 */ /* 0x000fea0003800000 */
.L_x_13070:
        /* <DEDUP_REMOVED lines=8> */
.L_x_13097:
[----:B0-----:R-:W-:-:S05]  /*f950*/  VIADD R15, R8, 0x1 ;  /* 0x00000001080f7836 */ /* 0x001fca0000000000 */
[----:B------:R-:W-:-:S04]  /*f960*/  ISETP.NE.AND P0, PT, R15, 0x2, PT ;  /* 0x000000020f00780c */ /* 0x000fc80003f05270 */
[----:B------:R-:W-:Y:S02]  /*f970*/  SEL R15, R15, RZ, P0 ;  /* 0x000000ff0f0f7207 */ /* 0x000fe40000000000 */
[----:B------:R-:W-:-:S03]  /*f980*/  SEL R156, RZ, 0x1, P0 ;  /* 0x00000001ff9c7807 */ /* 0x000fc60000000000 */
[----:B------:R-:W-:Y:S01]  /*f990*/  IMAD.MOV.U32 R22, RZ, RZ, R15 ;  /* 0x000000ffff167224 */ /* 0x000fe200078e000f */
[----:B------:R-:W-:Y:S01]  /*f9a0*/  LOP3.LUT R156, R9, R156, RZ, 0x3c, !PT ;  /* 0x0000009c099c7212 */ /* 0x000fe200078e3cff */
[----:B------:R-:W-:Y:S06]  /*f9b0*/  @!P1 BRA `(.L_x_13086) ;  /* 0x0000000000049947 */ /* 0x000fec0003800000 */
[----:B------:R-:W-:Y:S01]  /*f9c0*/  BPT.TRAP 0x1 ;  /* 0x000000040000795c */ /* 0x000fe20000300000 */
.L_x_13086:
[----:B------:R-:W-:Y:S01]  /*f9d0*/  IMAD R10, R22, 0x8, R16 ;  /* 0x00000008160a7824 */ /* 0x000fe200078e0210 */
[----:B------:R-:W-:-:S04]  /*f9e0*/  SHF.L.U32 R11, R156, 0x1f, RZ ;  /* 0x0000001f9c0b7819 */ /* 0x000fc800000006ff */
[----:B------:R0:W1:Y:S01]  /*f9f0*/  SYNCS.PHASECHK.TRANS64.TRYWAIT P0, [R10+URZ+0x13230], R11 ;  /* 0x0132300b0a0075a7 */ /* 0x000062000800017f */
[----:B------:R-:W-:Y:S05]  /*fa00*/  @!P1 BRA `(.L_x_13087) ;  /* 0x0000000000049947 */ /* 0x000fea0003800000 */
[----:B------:R-:W-:Y:S01]  /*fa10*/  BPT.TRAP 0x1 ;  /* 0x000000040000795c */ /* 0x000fe20000300000 */
.L_x_13087:
        /* <DEDUP_REMOVED lines=8> */
.L_x_13089:
[----:B------:R-:W-:Y:S05]  /*faa0*/  BSYNC B1 ;  /* 0x0000000000017941 */ /* 0x000fea0003800000 */
.L_x_13088:
        /* <DEDUP_REMOVED lines=10> */
[----:B------:R-:W-:Y:S01]  /*fb50*/  VIADD R58, R13, 0x102 ;  /* 0x000001020d3a7836 */ /* 0x000fe20000000000 */
[----:B------:R-:W-:Y:S01]  /*fb60*/  R2UR UR10, R10 ;  /* 0x000000000a0a72ca */ /* 0x000fe200000e0000 */
[----:B------:R-:W-:Y:S01]  /*fb70*/  IMAD.MOV.U32 R10, RZ, RZ, R57 ;  /* 0x000000ffff0a7224 */ /* 0x000fe200078e0039 */
[----:B------:R-:W-:Y:S01]  /*fb80*/  R2UR UR8, R4 ;  /* 0x00000000040872ca */ /* 0x000fe200000e0000 */
[----:B------:R-:W-:Y:S01]  /*fb90*/  IMAD.MOV.U32 R57, RZ, RZ, -0x7fffffe0 ;  /* 0x80000020ff397424 */ /* 0x000fe200078e00ff */
        /* <DEDUP_REMOVED lines=13> */
[----:B------:R-:W-:-:S02]  /*fc70*/  R2UR UR22, R10 ;  /* 0x000000000a1672ca */ /* 0x000fc400000e0000 */
[----:B------:R-:W-:Y:S02]  /*fc80*/  R2UR UR23, R11 ;  /* 0x000000000b1772ca */ /* 0x000fe400000e0000 */
[----:B------:R-:W-:Y:S01]  /*fc90*/  R2UR UR26, R56 ;  /* 0x00000000381a72ca */ /* 0x000fe200000e0000 */
[----:B------:R-:W-:Y:S01]  /*fca0*/  VIADD R56, R13, 0x202 ;  /* 0x000002020d387836 */ /* 0x000fe20000000000 */
[----:B------:R-:W-:Y:S01]  /*fcb0*/  R2UR UR27, R57 ;  /* 0x00000000391b72ca */ /* 0x000fe200000e0000 */
[----:B------:R-:W-:Y:S01]  /*fcc0*/  IMAD.MOV.U32 R57, RZ, RZ, -0x7fffffe0 ;  /* 0x80000020ff397424 */ /* 0x000fe200078e00ff */
[----:B------:R-:W-:Y:S02]  /*fcd0*/  R2UR UR20, R4 ;  /* 0x00000000041472ca */ /* 0x000fe400000e0000 */
[----:B------:R-:W-:Y:S02]  /*fce0*/  R2UR UR21, R5 ;  /* 0x00000000051572ca */ /* 0x000fe400000e0000 */
[----:B------:R-:W-:-:S02]  /*fcf0*/  R2UR UR30, R56 ;  /* 0x00000000381e72ca */ /* 0x000fc400000e0000 */
[----:B------:R-:W-:Y:S02]  /*fd00*/  R2UR UR31, R57 ;  /* 0x00000000391f72ca */ /* 0x000fe400000e0000 */
[----:B------:R-:W-:Y:S02]  /*fd10*/  R2UR UR24, R6 ;  /* 0x00000000061872ca */ /* 0x000fe400000e0000 */
[----:B------:R-:W-:Y:S02]  /*fd20*/  R2UR UR25, R7 ;  /* 0x00000000071972ca */ /* 0x000fe400000e0000 */
[----:B------:R-:W-:Y:S02]  /*fd30*/  IADD3 R10, R13, 0x82, RZ ;  /* 0x000000820d0a7810 */ /* 0x000fe40007ffe0ff */
[----:B------:R-:W-:Y:S01]  /*fd40*/  R2UR UR7, R11 ;  /* 0x000000000b0772ca */ /* 0x000fe200000e0000 */
[----:B------:R-:W-:Y:S01]  /*fd50*/  IMAD.MOV.U32 R11, RZ, RZ, -0x7fffffe0 ;  /* 0x80000020ff0b7424 */ /* 0x000fe200078e00ff */
[----:B------:R-:W-:Y:S01]  /*fd60*/  R2UR UR6, R10 ;  /* 0x000000000a0672ca */ /* 0x000fe200000e0000 */
[----:B------:R-:W-:Y:S01]  /*fd70*/  VIADD R10, R13, 0x182 ;  /* 0x000001820d0a7836 */ /* 0x000fe20000000000 */
        /* <DEDUP_REMOVED lines=42> */
.L_x_13091:
[----:B------:R-:W-:Y:S01]  /*10020*/  SHF.L.U32 R9, R9, 0x1f, RZ ;  /* 0x0000001f09097819 */ /* 0x000fe200000006ff */
[----:B------:R-:W-:-:S04]  /*10030*/  IMAD R13, R8, 0x8, R16 ;  /* 0x00000008080d7824 */ /* 0x000fc800078e0210 */
[----:B------:R0:W1:Y:S01]  /*10040*/  SYNCS.PHASECHK.TRANS64.TRYWAIT P0, [R13+URZ+0x13250], R9 ;  /* 0x013250090d0075a7 */ /* 0x000062000800017f */
[----:B------:R-:W-:Y:S05]  /*10050*/  @!P1 BRA `(.L_x_13092) ;  /* 0x0000000000049947 */ /* 0x000fea0003800000 */
[----:B------:R-:W-:Y:S01]  /*10060*/  BPT.TRAP 0x1 ;  /* 0x000000040000795c */ /* 0x000fe20000300000 */
.L_x_13092:
[----:B------:R-:W-:Y:S04]  /*10070*/  BSSY B1, `(.L_x_13093) ;  /* 0x0000004000017945 */ /* 0x000fe80003800000 */
[----:B-1----:R-:W-:Y:S05]  /*10080*/  @P0 BRA `(.L_x_13094) ;  /* 0x0000000000080947 */ /* 0x002fea0003800000 */
[----:B------:R-:W1:Y:S02]  /*10090*/  SYNCS.PHASECHK.TRANS64.TRYWAIT P0, [R13+URZ+0x13250], R9 ;  /* 0x013250090d0075a7 */ /* 0x000e64000800017f */
[----:B-1----:R-:W-:Y:S05]  /*100a0*/  @!P0 BRA `(.L_x_13095) ;  /* 0x000000d0003c8947 */ /* 0x002fea0003800000 */
.L_x_13094:
[----:B------:R-:W-:Y:S05]  /*100b0*/  BSYNC B1 ;  /* 0x0000000000017941 */ /* 0x000fea0003800000 */
.L_x_13093:
        /* <DEDUP_REMOVED lines=92> */
[----:B------:R-:W-:-:S07]  /*10680*/  FMUL.FTZ R69, R2, R71 ;  /* 0x0000004702457220 */ /* 0x000fce0000410000 */
        /* <DEDUP_REMOVED lines=9> */
[----:B------:R-:W-:Y:S01]  /*10720*/  FMUL.FTZ R11, R2, R122 ;  /* 0x0000007a020b7220 */ /* 0x000fe20000410000 */
[----:B------:R-:W-:Y:S01]  /*10730*/  R2UR UR6, R10 ;  /* 0x000000000a0672ca */ /* 0x000fe200000e0000 */
[C---:B------:R-:W-:Y:S01]  /*10740*/  FMUL.FTZ R10, R2.reuse, R121 ;  /* 0x00000079020a7220 */ /* 0x040fe20000410000 */
[C---:B------:R-:W-:Y:S01]  /*10750*/  FMUL.FTZ R122, R2.reuse, R126 ;  /* 0x0000007e027a7220 */ /* 0x040fe20000410000 */
[C---:B------:R-:W-:Y:S01]  /*10760*/  FMUL.FTZ R121, R2.reuse, R125 ;  /* 0x0000007d02797220 */ /* 0x040fe20000410000 */
[C---:B------:R-:W-:Y:S01]  /*10770*/  FMUL.FTZ R126, R2.reuse, R130 ;  /* 0x00000082027e7220 */ /* 0x040fe20000410000 */
[----:B------:R-:W2:Y:S01]  /*10780*/  MUFU.TANH R11, R11 ;  /* 0x0000000b000b7308 */ /* 0x000ea20000002400 */
[C---:B------:R-:W-:Y:S01]  /*10790*/  FMUL.FTZ R125, R2.reuse, R129 ;  /* 0x00000081027d7220 */ /* 0x040fe20000410000 */
[C---:B------:R-:W-:Y:S01]  /*107a0*/  FMUL.FTZ R129, R2.reuse, R133 ;  /* 0x0000008502817220 */ /* 0x040fe20000410000 */
[----:B------:R-:W-:Y:S01]  /*107b0*/  FMUL.FTZ R130, R2, R134 ;  /* 0x0000008602827220 */ /* 0x000fe20000410000 */
[----:B0-----:R-:W-:-:S04]  /*107c0*/  FMNMX.FTZ R133, R9, R3, !PT ;  /* 0x0000000309857209 */ /* 0x001fc80007810000 */
        /* <DEDUP_REMOVED lines=11> */
[----:B------:R-:W-:Y:S01]  /*10880*/  @!P0 IMAD R15, R15, 0x8, R16 ;  /* 0x000000080f0f8824 */ /* 0x000fe200078e0210 */
[----:B------:R-:W-:-:S03]  /*10890*/  FMNMX.FTZ R134, R123, R134, !PT ;  /* 0x000000867b867209 */ /* 0x000fc60007810000 */
[----:B------:R-:W2:Y:S01]  /*108a0*/  MUFU.TANH R125, R125 ;  /* 0x0000007d007d7308 */ /* 0x000ea20000002400 */
[----:B-1----:R-:W-:Y:S01]  /*108b0*/  FMNMX.FTZ R133, R121, R133, !PT ;  /* 0x0000008579857209 */ /* 0x002fe20007810000 */
[----:B------:R-:W-:-:S03]  /*108c0*/  @!P0 VIADD R15, R15, 0x13240 ;  /* 0x000132400f0f8836 */ /* 0x000fc60000000000 */
[----:B------:R-:W-:Y:S02]  /*108d0*/  FMNMX.FTZ R133, R124, R133, !PT ;  /* 0x000000857c857209 */ /* 0x000fe40007810000 */
[----:B------:R-:W-:Y:S01]  /*108e0*/  @!P0 PRMT R15, RZ, 0x654, R15 ;  /* 0x00000654ff0f8816 */ /* 0x000fe2000000000f */
[----:B------:R-:W1:Y:S01]  /*108f0*/  MUFU.TANH R130, R130 ;  /* 0x0000008200827308 */ /* 0x000e620000002400 */
[----:B0-----:R-:W-:Y:S01]  /*10900*/  FMNMX.FTZ R56, R126, R134, !PT ;  /* 0x000000867e387209 */ /* 0x001fe20007810000 */
[----:B------:R-:W-:-:S03]  /*10910*/  FMUL.FTZ R134, R2, R57 ;  /* 0x0000003902867220 */ /* 0x000fc60000410000 */
[----:B------:R-:W-:-:S03]  /*10920*/  FMNMX.FTZ R56, R127, R56, !PT ;  /* 0x000000387f387209 */ /* 0x000fc60007810000 */
[----:B------:R-:W0:Y:S01]  /*10930*/  MUFU.TANH R129, R129 ;  /* 0x0000008100817308 */ /* 0x000e220000002400 */
[----:B--2---:R-:W-:-:S04]  /*10940*/  FMNMX.FTZ R133, R125, R133, !PT ;  /* 0x000000857d857209 */ /* 0x004fc80007810000 */
        /* <DEDUP_REMOVED lines=96> */
[----:B------:R1:W-:Y:S01]  /*10f50*/  MUFU.TANH R133, R134 ;  /* 0x0000008600857308 */ /* 0x0003e20000002400 */
[----:B0-----:R-:W-:-:S07]  /*10f60*/  FMNMX.FTZ R57, R84, R57, !PT ;  /* 0x0000003954397209 */ /* 0x001fce0007810000 */
[----:B------:R-:W0:Y:S01]  /*10f70*/  MUFU.TANH R85, R85 ;  /* 0x0000005500557308 */ /* 0x000e220000002400 */
[----:B-1----:R-:W-:Y:S01]  /*10f80*/  FMUL.FTZ R134, R2, R58 ;  /* 0x0000003a02867220 */ /* 0x002fe20000410000 */
[----:B--2---:R-:W-:-:S06]  /*10f90*/  FMNMX.FTZ R56, R86, R56, !PT ;  /* 0x0000003856387209 */ /* 0x004fcc0007810000 */
[----:B------:R-:W1:Y:S08]  /*10fa0*/  MUFU.TANH R87, R87 ;  /* 0x0000005700577308 */ /* 0x000e700000002400 */
        /* <DEDUP_REMOVED lines=35> */
[----:B0-----:R-:W-:Y:S01]  /*111e0*/  FMNMX.FTZ R58, R58, R57, !PT ;  /* 0x000000393a3a7209 */ /* 0x001fe20007810000 */
[----:B------:R-:W-:-:S04]  /*111f0*/  IMAD.MOV.U32 R57, RZ, RZ, -0x3ffffff0 ;  /* 0xc0000010ff397424 */ /* 0x000fc800078e00ff */
[----:B------:R-:W0:Y:S01]  /*11200*/  SHFL.BFLY PT, R145, R58, 0x1, 0x1f ;  /* 0x0c201f003a917f89 */ /* 0x000e2200000e0000 */
[----:B------:R-:W-:Y:S02]  /*11210*/  R2UR UR7, R57 ;  /* 0x00000000390772ca */ /* 0x000fe400000e0000 */
[----:B-1----:R-:W-:Y:S01]  /*11220*/  FMNMX.FTZ R70, R70, R56, !PT ;  /* 0x0000003846467209 */ /* 0x002fe20007810000 */
[C---:B------:R-:W-:Y:S02]  /*11230*/  VIADD R56, R8.reuse, 0x180 ;  /* 0x0000018008387836 */ /* 0x040fe40000000000 */
[----:B------:R-:W-:Y:S02]  /*11240*/  VIADD R8, R8, 0x200 ;  /* 0x0000020008087836 */ /* 0x000fe40000000000 */
[----:B------:R-:W1:Y:S01]  /*11250*/  SHFL.BFLY PT, R71, R70, 0x1, 0x1f ;  /* 0x0c201f0046477f89 */ /* 0x000e6200000e0000 */
[----:B------:R-:W-:Y:S01]  /*11260*/  R2UR UR6, R56 ;  /* 0x00000000380672ca */ /* 0x000fe200000e0000 */
[----:B------:R-:W-:-:S12]  /*11270*/  IMAD.U32 R56, RZ, RZ, UR36 ;  /* 0x00000024ff387e24 */ /* 0x000fd8000f8e00ff */
[----:B------:R-:W-:Y:S01]  /*11280*/  QGMMA.64x64x32.F32.E4M3.E4M3 R24, R140, gdesc[UR4], R24, gsb0 ;  /* 0x00e000048c187df3 */ /* 0x000fe20008000818 */
[----:B------:R-:W-:Y:S02]  /*11290*/  R2UR UR6, R8 ;  /* 0x00000000080672ca */ /* 0x000fe400000e0000 */
[----:B0-----:R-:W-:-:S05]  /*112a0*/  FMNMX.FTZ R58, R58, R145, !PT ;  /* 0x000000913a3a7209 */ /* 0x001fca0007810000 */
[----:B------:R-:W-:Y:S01]  /*112b0*/  FADD.FTZ R3, -R58, R3 ;  /* 0x000000033a037221 */ /* 0x000fe20000010100 */
[----:B-1----:R-:W-:Y:S01]  /*112c0*/  FMNMX.FTZ R57, R70, R71, !PT ;  /* 0x0000004746397209 */ /* 0x002fe20007810000 */
[-C--:B------:R-:W-:Y:S02]  /*112d0*/  FFMA.FTZ R71, R58, R56.reuse, -8 ;  /* 0xc10000003a477423 */ /* 0x080fe40000010038 */
[-C--:B------:R-:W-:Y:S02]  /*112e0*/  FMUL.FTZ R3, R3, R56.reuse ;  /* 0x0000003803037220 */ /* 0x080fe40000410000 */
[----:B------:R-:W-:Y:S01]  /*112f0*/  FADD.FTZ R70, -R57, R12 ;  /* 0x0000000c39467221 */ /* 0x000fe20000010100 */
        /* <DEDUP_REMOVED lines=10> */
[-C--:B0-----:R-:W-:Y:S01]  /*113a0*/  FMUL.FTZ R3, R70, R56.reuse ;  /* 0x0000003846037220 */ /* 0x081fe20000410000 */
[----:B------:R-:W-:Y:S01]  /*113b0*/  FFMA.FTZ R70, R9, R56, -R71 ;  /* 0x0000003809467223 */ /* 0x000fe20000010847 */
[----:B------:R-:W-:-:S02]  /*113c0*/  IMAD.MOV.U32 R9, RZ, RZ, -0x3ffffff0 ;  /* 0xc0000010ff097424 */ /* 0x000fc400078e00ff */
[-CC-:B------:R-:W-:Y:S01]  /*113d0*/  FFMA.FTZ R105, R105, R56.reuse, -R71.reuse ;  /* 0x0000003869697223 */ /* 0x180fe20000010847 */
[----:B------:R-:W-:-:S01]  /*113e0*/  FFMA.FTZ R108, R108, R56, -R71 ;  /* 0x000000386c6c7223 */ /* 0x000fc20000010847 */
[-CC-:B------:R-:W-:Y:S01]  /*113f0*/  FFMA.FTZ R109, R109, R56.reuse, -R71.reuse ;  /* 0x000000386d6d7223 */ /* 0x180fe20000010847 */
[----:B------:R-:W-:-:S01]  /*11400*/  FFMA.FTZ R112, R112, R56, -R71 ;  /* 0x0000003870707223 */ /* 0x000fc20000010847 */
[----:B------:R-:W-:Y:S01]  /*11410*/  R2UR UR7, R9 ;  /* 0x00000000090772ca */ /* 0x000fe200000e0000 */
[----:B------:R-:W-:-:S01]  /*11420*/  FFMA.FTZ R9, R57, R56, -8 ;  /* 0xc100000039097423 */ /* 0x000fc20000010038 */
        /* <DEDUP_REMOVED lines=33> */
[----:B------:R-:W3:Y:S01]  /*11640*/  MUFU.EX2 R120, R120 ;  /* 0x0000007800787308 */ /* 0x000ee20000000800 */
[----:B------:R-:W-:-:S01]  /*11650*/  FFMA.FTZ R122, R126, R56, -R9 ;  /* 0x000000387e7a7223 */ /* 0x000fc20000010809 */
[----:B0-----:R-:W-:Y:S01]  /*11660*/  FFMA.FTZ R20, R12, R20, R70 ;  /* 0x000000140c147223 */ /* 0x001fe20000010046 */
[----:B-1----:R-:W-:-:S01]  /*11670*/  FFMA.FTZ R0, R3, R0, R8 ;  /* 0x0000000003007223 */ /* 0x002fc20000010008 */
[-CC-:B------:R-:W-:Y:S01]  /*11680*/  FFMA.FTZ R126, R130, R56.reuse, -R9.reuse ;  /* 0x00000038827e7223 */ /* 0x180fe20000010809 */
[----:B------:R-:W-:-:S01]  /*11690*/  FFMA.FTZ R106, R106, R56, -R9 ;  /* 0x000000386a6a7223 */ /* 0x000fc20000010809 */
[----:B------:R-:W-:Y:S01]  /*116a0*/  FADD.FTZ R20, R10, R20 ;  /* 0x000000140a147221 */ /* 0x000fe20000010000 */
[----:B------:R-:W-:-:S01]  /*116b0*/  FFMA.FTZ R107, R107, R56, -R9 ;  /* 0x000000386b6b7223 */ /* 0x000fc20000010809 */
[----:B------:R-:W0:Y:S01]  /*116c0*/  MUFU.EX2 R21, R21 ;  /* 0x0000001500157308 */ /* 0x000e220000000800 */
[----:B--2---:R-:W-:-:S01]  /*116d0*/  FADD.FTZ R0, R11, R0 ;  /* 0x000000000b007221 */ /* 0x004fc20000010000 */
[----:B------:R-:W-:-:S02]  /*116e0*/  WARPGROUP.DEPBAR.LE gsb0, 0x0 ;  /* 0x00008000000079c5 */ /* 0x000fc40000010000 */
[----:B------:R-:W-:-:S01]  /*116f0*/  FFMA.FTZ R140, R144, R56, -R71 ;  /* 0x00000038908c7223 */ /* 0x000fc20000010847 */
[-CC-:B------:R-:W-:Y:S01]  /*11700*/  FFMA.FTZ R71, R123, R56.reuse, -R9.reuse ;  /* 0x000000387b477223 */ /* 0x180fe20000010809 */
[----:B------:R-:W-:-:S01]  /*11710*/  FFMA.FTZ R123, R127, R56, -R9 ;  /* 0x000000387f7b7223 */ /* 0x000fc20000010809 */
[----:B------:R-:W-:Y:S01]  /*11720*/  FFMA.FTZ R127, R131, R56, -R9 ;  /* 0x00000038837f7223 */ /* 0x000fe20000010809 */
        /* <DEDUP_REMOVED lines=22> */
[----:B------:R-:W-:Y:S01]  /*11890*/  WARPGROUP.ARRIVE ;  /* 0x00000000000079c5 */ /* 0x000fe20000000000 */
[----:B------:R-:W-:-:S01]  /*118a0*/  FFMA.FTZ R78, R78, R56, -R9 ;  /* 0x000000384e4e7223 */ /* 0x000fc20000010809 */
[----:B------:R-:W1:Y:S01]  /*118b0*/  MUFU.EX2 R122, R122 ;  /* 0x0000007a007a7308 */ /* 0x000e620000000800 */
[----:B--2---:R-:W-:-:S01]  /*118c0*/  FADD.FTZ R0, R71, R0 ;  /* 0x0000000047007221 */ /* 0x004fc20000010000 */
[-CC-:B------:R-:W-:Y:S01]  /*118d0*/  FFMA.FTZ R79, R79, R56.reuse, -R9.reuse ;  /* 0x000000384f4f7223 */ /* 0x180fe20000010809 */
[----:B------:R-:W-:-:S01]  /*118e0*/  FFMA.FTZ R82, R82, R56, -R9 ;  /* 0x0000003852527223 */ /* 0x000fc20000010809 */
[----:B------:R-:W-:Y:S01]  /*118f0*/  QGMMA.64x64x32.F32.E4M3.E4M3 R24, R136, gdesc[UR4], R24, gsb0 ;  /* 0x00e0000488187df3 */ /* 0x000fe20008000818 */
        /* <DEDUP_REMOVED lines=157> */
.L_x_13096:
        /* <DEDUP_REMOVED lines=81> */
[----:B------:R-:W-:-:S02]  /*127e0*/  MOV R12, R57 ;  /* 0x00000039000c7202 */ /* 0x000fc40000000f00 */
[C---:B--2---:R-:W-:Y:S01]  /*127f0*/  ISETP.GT.AND P0, PT, R14.reuse, R15, PT ;  /* 0x0000000f0e00720c */ /* 0x044fe20003f04270 */
[----:B------:R-:W-:-:S12]  /*12800*/  VIADD R14, R14, 0xffffffff ;  /* 0xffffffff0e0e7836 */ /* 0x000fd80000000000 */
[----:B-1----:R-:W-:Y:S05]  /*12810*/  @P0 BRA `(.L_x_13097) ;  /* 0xffffffd0004c0947 */ /* 0x002fea000383ffff */
.L_x_13085:
[----:B------:R-:W-:Y:S05]  /*12820*/  BSYNC B0 ;  /* 0x0000000000007941 */ /* 0x000fea0003800000 */
.L_x_13084:
[----:B------:R-:W-:Y:S06]  /*12830*/  BAR.ARV 0x8, 0x200 ;  /* 0x0208000000007b1d */ /* 0x000fec0000002000 */
[----:B------:R-:W-:Y:S05]  /*12840*/  @!P1 BRA `(.L_x_13098) ;  /* 0x0000000000049947 */ /* 0x000fea0003800000 */
[----:B------:R-:W-:Y:S01]  /*12850*/  BPT.TRAP 0x1 ;  /* 0x000000040000795c */ /* 0x000fe20000300000 */
.L_x_13098:
[----:B------:R-:W-:Y:S01]  /*12860*/  IMAD R8, R22, 0x8, R16 ;  /* 0x0000000816087824 */ /* 0x000fe200078e0210 */
[----:B------:R-:W-:-:S04]  /*12870*/  SHF.L.U32 R3, R156, 0x1f, RZ ;  /* 0x0000001f9c037819 */ /* 0x000fc800000006ff */
[----:B------:R1:W2:Y:S01]  /*12880*/  SYNCS.PHASECHK.TRANS64.TRYWAIT P0, [R8+URZ+0x13250], R3 ;  /* 0x01325003080075a7 */ /* 0x0002a2000800017f */
[----:B------:R-:W-:Y:S05]  /*12890*/  @!P1 BRA `(.L_x_13099) ;  /* 0x0000000000049947 */ /* 0x000fea0003800000 */
[----:B------:R-:W-:Y:S01]  /*128a0*/  BPT.TRAP 0x1 ;  /* 0x000000040000795c */ /* 0x000fe20000300000 */
.L_x_13099:
[----:B------:R-:W-:Y:S04]  /*128b0*/  BSSY B0, `(.L_x_13100) ;  /* 0x0000004000007945 */ /* 0x000fe80003800000 */
[----:B--2---:R-:W-:Y:S05]  /*128c0*/  @P0 BRA `(.L_x_13101) ;  /* 0x0000000000080947 */ /* 0x004fea0003800000 */
[----:B------:R-:W2:Y:S02]  /*128d0*/  SYNCS.PHASECHK.TRANS64.TRYWAIT P0, [R8+URZ+0x13250], R3 ;  /* 0x01325003080075a7 */ /* 0x000ea4000800017f */
[----:B--2---:R-:W-:Y:S05]  /*128e0*/  @!P0 BRA `(.L_x_13102) ;  /* 0x000000a800408947 */ /* 0x004fea0003800000 */
.L_x_13101:
[----:B------:R-:W-:Y:S05]  /*128f0*/  BSYNC B0 ;  /* 0x0000000000007941 */ /* 0x000fea0003800000 */
.L_x_13100:
[----:B------:R-:W3:Y:S04]  /*12900*/  LDL R10, [R1+0x5c] ;  /* 0x00005c00010a7983 */ /* 0x000ee80000100800 */
[----:B------:R-:W4:Y:S04]  /*12910*/  LDL R11, [R1+0x48] ;  /* 0x00004800010b7983 */ /* 0x000f280000100800 */
[----:B------:R-:W5:Y:S01]  /*12920*/  LDL R9, [R1+0x34] ;  /* 0x0000340001097983 */ /* 0x000f620000100800 */
[----:B------:R-:W-:Y:S01]  /*12930*/  VIADD R16, R16, 0x1000 ;  /* 0x0000100010107836 */ /* 0x000fe20000000000 */
[----:B------:R-:W-:Y:S01]  /*12940*/  ULDC.64 UR4, c[0x0][0x9a0] ;  /* 0x0002680000047ab9 */ /* 0x000fe20000000a00 */
[----:B------:R-:W-:Y:S01]  /*12950*/  WARPGROUP.ARRIVE ;  /* 0x00000000000079c5 */ /* 0x000fe20000000000 */
[----:B------:R-:W-:-:S02]  /*12960*/  ISETP.NE.U32.AND P0, PT, RZ, UR4, PT ;  /* 0x00000004ff007c0c */ /* 0x000fc4000bf05070 */
[----:B------:R-:W-:Y:S02]  /*12970*/  SHF.R.U32.HI R16, RZ, 0x4, R16 ;  /* 0x00000004ff107819 */ /* 0x000fe40000011610 */
[----:B------:R-:W-:Y:S02]  /*12980*/  ISETP.NE.AND.EX P0, PT, RZ, UR5, PT, P0 ;  /* 0x00000005ff007c0c */ /* 0x000fe4000bf05300 */
[----:B------:R-:W-:-:S04]  /*12990*/  LOP3.LUT R16, R16, 0x3fff, RZ, 0xc0, !PT ;  /* 0x00003fff10107812 */ /* 0x000fc800078ec0ff */
[----:B-12---:R-:W-:-:S05]  /*129a0*/  LOP3.LUT R3, R16, 0x10000, RZ, 0xfc, !PT ;  /* 0x0001000010037812 */ /* 0x006fca00078efcff */
[----:B------:R-:W-:Y:S02]  /*129b0*/  IMAD R2, R22, 0x280, R3 ;  /* 0x0000028016027824 */ /* 0x000fe400078e0203 */
[----:B------:R-:W-:Y:S01]  /*129c0*/  IMAD.MOV.U32 R3, RZ, RZ, -0x3ffffff0 ;  /* 0xc0000010ff037424 */ /* 0x000fe200078e00ff */
[----:B------:R-:W3:Y:S02]  /*129d0*/  @P0 LDC.64 R6, c[0x0][0x9c8] ;  /* 0x00027200ff060b82 */ /* 0x000ee40000000a00 */
[----:B------:R-:W-:Y:S02]  /*129e0*/  R2UR UR6, R2 ;  /* 0x00000000020672ca */ /* 0x000fe400000e0000 */
[----:B------:R-:W-:-:S04]  /*129f0*/  R2UR UR7, R3 ;  /* 0x00000000030772ca */ /* 0x000fc800000e0000 */
[----:B------:R-:W5:Y:S09]  /*12a00*/  @P0 LDC.64 R4, c[0x0][0x9d0] ;  /* 0x00027400ff040b82 */ /* 0x000f720000000a00 */
[----:B------:R-:W-:Y:S03]  /*12a10*/  QGMMA.64x64x32.F32.E4M3.E4M3 R24, R152, gdesc[UR4], R24, gsb0 ;  /* 0x00e0000498187df3 */ /* 0x000fe60008000818 */
[----:B------:R-:W-:-:S02]  /*12a20*/  WARPGROUP.DEPBAR.LE gsb0, 0x0 ;  /* 0x00008000000079c5 */ /* 0x000fc40000010000 */
[----:B------:R-:W-:Y:S01]  /*12a30*/  WARPGROUP.ARRIVE ;  /* 0x00000000000079c5 */ /* 0x000fe20000000000 */
[----:B---3--:R-:W-:-:S04]  /*12a40*/  @P0 IMAD R10, R10, R6, RZ ;  /* 0x000000060a0a0224 */ /* 0x008fc800078e02ff */
[C---:B----4-:R-:W-:Y:S02]  /*12a50*/  @P0 IMAD R3, R11.reuse, R7, R10 ;  /* 0x000000070b030224 */ /* 0x050fe400078e020a */
[----:B------:R-:W-:-:S04]  /*12a60*/  @P0 IMAD.WIDE.U32 R6, R11, R6, RZ ;  /* 0x000000060b060225 */ /* 0x000fc800078e00ff */
[----:B------:R-:W-:Y:S02]  /*12a70*/  @P0 IMAD.IADD R7, R7, 0x1, R3 ;  /* 0x0000000107070824 */ /* 0x000fe400078e0203 */
[----:B-----5:R-:W-:-:S04]  /*12a80*/  @P0 IMAD.WIDE.U32 R6, R9, R4, R6 ;  /* 0x0000000409060225 */ /* 0x020fc800078e0006 */
        /* <DEDUP_REMOVED lines=11> */
[----:B------:R-:W1:Y:S01]  /*12b40*/  SHFL.BFLY PT, R3, R20, 0x2, 0x1f ;  /* 0x0c401f0014037f89 */ /* 0x000e6200000e0000 */
[----:B------:R-:W-:-:S08]  /*12b50*/  IMAD.MOV.U32 R60, RZ, RZ, -0x800000 ;  /* 0xff800000ff3c7424 */ /* 0x000fd000078e00ff */
[----:B------:R-:W-:Y:S01]  /*12b60*/  QGMMA.64x64x32.F32.E4M3.E4M3 R24, R148, gdesc[UR4], R24, gsb0 ;  /* 0x00e0000494187df3 */ /* 0x000fe20008000818 */
[----:B------:R-:W-:Y:S01]  /*12b70*/  R2UR UR6, R6 ;  /* 0x00000000060672ca */ /* 0x000fe200000e0000 */
[C---:B------:R-:W-:Y:S01]  /*12b80*/  VIADD R6, R2.reuse, 0x180 ;  /* 0x0000018002067836 */ /* 0x040fe20000000000 */
[----:B------:R-:W-:Y:S01]  /*12b90*/  R2UR UR7, R7 ;  /* 0x00000000070772ca */ /* 0x000fe200000e0000 */
[----:B------:R-:W-:Y:S02]  /*12ba0*/  IMAD.MOV.U32 R7, RZ, RZ, -0x3ffffff0 ;  /* 0xc0000010ff077424 */ /* 0x000fe400078e00ff */
[----:B------:R-:W-:Y:S02]  /*12bb0*/  VIADD R2, R2, 0x200 ;  /* 0x0000020002027836 */ /* 0x000fe40000000000 */
[----:B-1----:R-:W-:-:S01]  /*12bc0*/  FADD.FTZ R4, R3, R20 ;  /* 0x0000001403047221 */ /* 0x002fc20000010000 */
[----:B------:R-:W-:-:S04]  /*12bd0*/  IMAD.MOV.U32 R3, RZ, RZ, -0x3ffffff0 ;  /* 0xc0000010ff037424 */ /* 0x000fc800078e00ff */
[----:B------:R-:W1:Y:S02]  /*12be0*/  SHFL.BFLY PT, R5, R4, 0x1, 0x1f ;  /* 0x0c201f0004057f89 */ /* 0x000e6400000e0000 */
[----:B-1----:R-:W-:-:S04]  /*12bf0*/  FADD.FTZ R10, R4, R5 ;  /* 0x00000005040a7221 */ /* 0x002fc80000010000 */
[C---:B------:R-:W-:Y:S01]  /*12c00*/  FMUL.FTZ R12, R10.reuse, 0.00390625 ;  /* 0x3b8000000a0c7820 */ /* 0x040fe20000410000 */
[----:B------:R-:W-:-:S04]  /*12c10*/  FSETP.NE.FTZ.AND P0, PT, R10, RZ, PT ;  /* 0x000000ff0a00720b */ /* 0x000fc80003f15000 */
[----:B------:R-:W-:-:S13]  /*12c20*/  FSETP.NE.FTZ.AND P2, PT, R12, RZ, PT ;  /* 0x000000ff0c00720b */ /* 0x000fda0003f55000 */
[----:B------:R-:W1:Y:S01]  /*12c30*/  @P2 MUFU.LG2 R4, R12 ;  /* 0x0000000c00042308 */ /* 0x000e620000000c00 */
[----:B------:R-:W-:Y:S02]  /*12c40*/  WARPGROUP.DEPBAR.LE gsb0, 0x0 ;  /* 0x00008000000079c5 */ /* 0x000fe40000010000 */
[----:B------:R-:W-:Y:S01]  /*12c50*/  WARPGROUP.ARRIVE ;  /* 0x00000000000079c5 */ /* 0x000fe20000000000 */
[----:B-1----:R-:W-:-:S05]  /*12c60*/  @P2 FMUL.FTZ R4, R4, 0.69314718246459960938 ;  /* 0x3f31721804042820 */ /* 0x002fca0000410000 */
[----:B------:R-:W-:Y:S01]  /*12c70*/  QGMMA.64x64x32.F32.E4M3.E4M3 R24, R144, gdesc[UR4], R24, gsb0 ;  /* 0x00e0000490187df3 */ /* 0x000fe20008000818 */
[----:B------:R-:W-:Y:S01]  /*12c80*/  R2UR UR6, R6 ;  /* 0x00000000060672ca */ /* 0x000fe200000e0000 */
[----:B------:R-:W-:Y:S01]  /*12c90*/  IMAD.MOV.U32 R6, RZ, RZ, RZ ;  /* 0x000000ffff067224 */ /* 0x000fe200078e00ff */
[----:B------:R-:W-:Y:S02]  /*12ca0*/  R2UR UR7, R7 ;  /* 0x00000000070772ca */ /* 0x000fe400000e0000 */
[----:B------:R-:W1:Y:S02]  /*12cb0*/  SHFL.BFLY PT, R7, R0, 0x2, 0x1f ;  /* 0x0c401f0000077f89 */ /* 0x000e6400000e0000 */
[----:B-1----:R-:W-:-:S01]  /*12cc0*/  FADD.FTZ R7, R7, R0 ;  /* 0x0000000007077221 */ /* 0x002fc20000010000 */
[----:B------:R-:W-:Y:S01]  /*12cd0*/  IMAD.MOV.U32 R0, RZ, RZ, -0x800000 ;  /* 0xff800000ff007424 */ /* 0x000fe200078e00ff */
[----:B------:R-:W-:Y:S02]  /*12ce0*/  WARPGROUP.DEPBAR.LE gsb0, 0x0 ;  /* 0x00008000000079c5 */ /* 0x000fe40000010000 */
[----:B------:R-:W-:-:S06]  /*12cf0*/  WARPGROUP.ARRIVE ;  /* 0x00000000000079c5 */ /* 0x000fcc0000000000 */
[----:B------:R-:W-:Y:S01]  /*12d00*/  QGMMA.64x64x32.F32.E4M3.E4M3 R24, R140, gdesc[UR4], R24, gsb0 ;  /* 0x00e000048c187df3 */ /* 0x000fe20008000818 */
[----:B------:R-:W-:Y:S02]  /*12d10*/  R2UR UR6, R2 ;  /* 0x00000000020672ca */ /* 0x000fe400000e0000 */
[----:B------:R-:W-:Y:S01]  /*12d20*/  R2UR UR7, R3 ;  /* 0x00000000030772ca */ /* 0x000fe200000e0000 */
[----:B------:R-:W1:Y:S01]  /*12d30*/  SHFL.BFLY PT, R2, R7, 0x1, 0x1f ;  /* 0x0c201f0007027f89 */ /* 0x000e6200000e0000 */
[----:B------:R-:W-:-:S04]  /*12d40*/  @P2 FMUL.FTZ R3, R56, 0.69314718246459960938 ;  /* 0x3f31721838032820 */ /* 0x000fc80000410000 */
[----:B------:R-:W-:Y:S01]  /*12d50*/  @P2 FFMA.FTZ R0, R3, R58, R4 ;  /* 0x0000003a03002223 */ /* 0x000fe20000010004 */
[----:B-1----:R-:W-:-:S01]  /*12d60*/  FADD.FTZ R11, R7, R2 ;  /* 0x00000002070b7221 */ /* 0x002fc20000010000 */
[----:B------:R-:W-:-:S03]  /*12d70*/  IMAD.MOV.U32 R2, RZ, RZ, RZ ;  /* 0x000000ffff027224 */ /* 0x000fc600078e00ff */
[----:B------:R-:W-:-:S03]  /*12d80*/  FMUL.FTZ R5, R11, 0.00390625 ;  /* 0x3b8000000b057820 */ /* 0x000fc60000410000 */
[----:B------:R-:W-:Y:S01]  /*12d90*/  @P0 MUFU.RCP R2, R10 ;  /* 0x0000000a00020308 */ /* 0x000fe20000001000 */
[----:B------:R-:W-:Y:S02]  /*12da0*/  FSETP.NE.FTZ.AND P0, PT, R11, RZ, PT ;  /* 0x000000ff0b00720b */ /* 0x000fe40003f15000 */
[----:B------:R-:W-:-:S11]  /*12db0*/  FSETP.NE.FTZ.AND P3, PT, R5, RZ, PT ;  /* 0x000000ff0500720b */ /* 0x000fd60003f75000 */
[----:B------:R-:W-:Y:S02]  /*12dc0*/  @P0 MUFU.RCP R6, R11 ;  /* 0x0000000b00060308 */ /* 0x000fe40000001000 */
[----:B------:R-:W-:-:S06]  /*12dd0*/  @P3 FMUL.FTZ R7, R56, 0.69314718246459960938 ;  /* 0x3f31721838073820 */ /* 0x000fcc0000410000 */
[----:B------:R-:W1:Y:S02]  /*12de0*/  @P3 MUFU.LG2 R5, R5 ;  /* 0x0000000500053308 */ /* 0x000e640000000c00 */
[----:B-1----:R-:W-:Y:S01]  /*12df0*/  @P3 FMUL.FTZ R10, R5, 0.69314718246459960938 ;  /* 0x3f317218050a3820 */ /* 0x002fe20000410000 */
[----:B------:R-:W-:Y:S02]  /*12e00*/  WARPGROUP.DEPBAR.LE gsb0, 0x0 ;  /* 0x00008000000079c5 */ /* 0x000fe40000010000 */
[----:B------:R-:W-:Y:S01]  /*12e10*/  WARPGROUP.ARRIVE ;  /* 0x00000000000079c5 */ /* 0x000fe20000000000 */
[----:B------:R-:W-:-:S05]  /*12e20*/  @P3 FFMA.FTZ R60, R7, R57, R10 ;  /* 0x00000039073c3223 */ /* 0x000fca000001000a */
[----:B------:R-:W-:Y:S01]  /*12e30*/  QGMMA.64x64x32.F32.E4M3.E4M3 R24, R136, gdesc[UR4], R24, gsb0 ;  /* 0x00e0000488187df3 */ /* 0x000fe20008000818 */
[-C--:B--2---:R-:W-:Y:S01]  /*12e40*/  FMUL.FTZ R2, R2, R9.reuse ;  /* 0x0000000902027220 */ /* 0x084fe20000410000 */
[----:B------:R-:W-:Y:S01]  /*12e50*/  FMUL.FTZ R9, R6, R9 ;  /* 0x0000000906097220 */ /* 0x000fe20000410000 */
[----:B------:R-:W-:Y:S02]  /*12e60*/  WARPGROUP.DEPBAR.LE gsb0, 0x0 ;  /* 0x00008000000079c5 */ /* 0x000fe40000010000 */
[----:B------:R-:W-:Y:S05]  /*12e70*/  @!P1 BRA `(.L_x_13103) ;  /* 0x0000000000049947 */ /* 0x000fea0003800000 */
[----:B------:R-:W-:Y:S01]  /*12e80*/  BPT.TRAP 0x1 ;  /* 0x000000040000795c */ /* 0x000fe20000300000 */
.L_x_13103:
[----:B------:R-:W2:Y:S01]  /*12e90*/  LDL.LU R3, [R1+0x1c] ;  /* 0x00001c0001037983 */ /* 0x000ea20000300800 */
[----:B------:R-:W-:Y:S02]  /*12ea0*/  VIADD R8, R8, 0x13260 ;  /* 0x0001326008087836 */ /* 0x000fe40000000000 */
[-C--:B------:R-:W-:Y:S01]  /*12eb0*/  FMUL.FTZ R4, R24, R2.reuse ;  /* 0x0000000218047220 */ /* 0x080fe20000410000 */
[----:B------:R-:W-:Y:S01]  /*12ec0*/  FMUL.FTZ R29, R29, R2 ;  /* 0x000000021d1d7220 */ /* 0x000fe20000410000 */
[----:B------:R-:W3:Y:S01]  /*12ed0*/  LDL.LU R10, [R1+0x58] ;  /* 0x00005800010a7983 */ /* 0x000ee20000300800 */
[----:B------:R-:W-:-:S04]  /*12ee0*/  IADD3 R22, R22, 0x1, RZ ;  /* 0x0000000116167810 */ /* 0x000fc80007ffe0ff */
        /* <DEDUP_REMOVED lines=37> */
[----:B------:R-:W-:-:S04]  /*13140*/  SEL R3, RZ, 0x1, P1 ;  /* 0x00000001ff037807 */ /* 0x000fc80000800000 */
[----:B------:R-:W-:-:S07]  /*13150*/  LOP3.LUT R156, R156, R3, RZ, 0x3c, !PT ;  /* 0x000000039c9c7212 */ /* 0x000fce00078e3cff */
.L_x_13041:
[----:B------:R-:W2:Y:S01]  /*13160*/  LDL R77, [R1+0x4c] ;  /* 0x00004c00014d7983 */ /* 0x000ea20000100800 */
[----:B------:R-:W4:Y:S01]  /*13170*/  S2UR UR4, SR_CgaCtaId ;  /* 0x00000000000479c3 */ /* 0x000f220000008800 */
[----:B------:R-:W-:Y:S01]  /*13180*/  MOV R16, 0x400 ;  /* 0x0000040000107802 */ /* 0x000fe20000000f00 */
[----:B------:R-:W-:Y:S01]  /*13190*/  BSSY B0, `(.L_x_13104) ;  /* 0x00002a1000007945 */ /* 0x000fe20003800000 */
[----:B-1----:R-:W1:Y:S01]  /*131a0*/  S2R R8, SR_TID.X ;  /* 0x0000000000087919 */ /* 0x002e620000002100 */
[----:B----4-:R-:W-:-:S05]  /*131b0*/  IMAD.U32 R2, RZ, RZ, UR4 ;  /* 0x00000004ff027e24 */ /* 0x010fca000f8e00ff */
[----:B------:R4:W-:Y:S01]  /*131c0*/  STL [R1+0x1c], R2 ;  /* 0x00001c0201007387 */ /* 0x0009e20000100800 */
[----:B------:R-:W-:Y:S01]  /*131d0*/  LEA R16, R2, R16, 0x18 ;  /* 0x0000001002107211 */ /* 0x000fe200078ec0ff */
[----:B------:R-:W-:Y:S01]  /*131e0*/  BAR.SYNC.DEFER_BLOCKING 0x5, 0x200 ;  /* 0x0148000000007b1d */ /* 0x000fe20000010000 */
[----:B-1----:R-:W-:-:S05]  /*131f0*/  VIADD R83, R8, 0xffffff80 ;  /* 0xffffff8008537836 */ /* 0x002fca0000000000 */
[----:B------:R-:W-:-:S04]  /*13200*/  SHF.R.S32.HI R75, RZ, 0x1f, R83 ;  /* 0x0000001fff4b7819 */ /* 0x000fc80000011453 */
[----:B------:R-:W-:-:S04]  /*13210*/  LEA.HI R75, R75, R83, RZ, 0x3 ;  /* 0x000000534b4b7211 */ /* 0x000fc800078f18ff */
[----:B------:R-:W-:-:S05]  /*13220*/  LOP3.LUT R75, R75, 0xfffffff8, RZ, 0xc0, !PT ;  /* 0xfffffff84b4b7812 */ /* 0x000fca00078ec0ff */
[----:B------:R-:W-:-:S04]  /*13230*/  IMAD.IADD R75, R83, 0x1, -R75 ;  /* 0x00000001534b7824 */ /* 0x000fc800078e0a4b */
[----:B------:R-:W-:Y:S01]  /*13240*/  IMAD.SHL.U32 R61, R75, 0x8, RZ ;  /* 0x000000084b3d7824 */ /* 0x000fe200078e00ff */
[----:B-----5:R4:W1:Y:S04]  /*13250*/  LDS.128 R24, [R16+0x132d0] ;  /* 0x0132d00010187984 */ /* 0x0208680000000c00 */
[----:B------:R-:W-:Y:S01]  /*13260*/  SHF.R.S32.HI R62, RZ, 0x1f, R61 ;  /* 0x0000001fff3e7819 */ /* 0x000fe2000001143d */
[----:B------:R-:W-:Y:S06]  /*13270*/  BAR.ARV 0x4, 0x200 ;  /* 0x0108000000007b1d */ /* 0x000fec0000002000 */
[----:B--2---:R-:W-:-:S13]  /*13280*/  ISETP.NE.AND P1, PT, R77, RZ, PT ;  /* 0x000000ff4d00720c */ /* 0x004fda0003f25270 */
[----:B------:R-:W2:Y:S02]  /*13290*/  @!P1 LDC R77, c[0x0][0xad4] ;  /* 0x0002b500ff4d9b82 */ /* 0x000ea40000000800 */
[----:B--2---:R4:W-:Y:S01]  /*132a0*/  @!P1 STL [R1+0x4c], R77 ;  /* 0x00004c4d01009387 */ /* 0x0049e20000100800 */
[----:B-1----:R-:W-:Y:S05]  /*132b0*/  @P0 BRA `(.L_x_13105) ;  /* 0x0000001c00b40947 */ /* 0x002fea0003800000 */
[----:B---3--:R-:W2:Y:S01]  /*132c0*/  LDL.LU R12, [R1+0x48] ;  /* 0x00004800010c7983 */ /* 0x008ea20000300800 */
[----:B----4-:R-:W-:Y:S01]  /*132d0*/  IMAD.SHL.U32 R2, R8, 0x4, RZ ;  /* 0x0000000408027824 */ /* 0x010fe200078e00ff */
[----:B------:R-:W-:Y:S01]  /*132e0*/  ULDC.64 UR4, c[0x4][0x38] ;  /* 0x01000e0000047ab9 */ /* 0x000fe20000000a00 */
[----:B------:R-:W-:Y:S01]  /*132f0*/  ULDC.64 UR6, c[0x0][0xc08] ;  /* 0x0003020000067ab9 */ /* 0x000fe20000000a00 */
[----:B------:R-:W3:Y:S04]  /*13300*/  LDL.LU R14, [R1+0x5c] ;  /* 0x00005c00010e7983 */ /* 0x000ee80000300800 */
[----:B------:R-:W4:Y:S01]  /*13310*/  LDL R24, [R1+0x88] ;  /* 0x0000880001187983 */ /* 0x000f220000100800 */
[----:B------:R-:W-:-:S03]  /*13320*/  LOP3.LUT R2, R2, 0xc, RZ, 0xc0, !PT ;  /* 0x0000000c02027812 */ /* 0x000fc600078ec0ff */
[----:B------:R-:W3:Y:S01]  /*13330*/  LDL R21, [R1+0x34] ;  /* 0x0000340001157983 */ /* 0x000ee20000100800 */
[----:B------:R-:W-:Y:S01]  /*13340*/  BAR.SYNC.DEFER_BLOCKING 0x1, 0x180 ;  /* 0x0046000000007b1d */ /* 0x000fe20000010000 */
[----:B------:R-:W-:-:S05]  /*13350*/  IADD3 R2, P0, R2, UR4, RZ ;  /* 0x0000000402027c10 */ /* 0x000fca000ff1e0ff */
[----:B------:R-:W-:Y:S01]  /*13360*/  IMAD.X R3, RZ, RZ, UR5, P0 ;  /* 0x00000005ff037e24 */ /* 0x000fe200080e06ff */
[----:B------:R-:W-:Y:S01]  /*13370*/  ULDC.64 UR4, c[0x0][0xc00] ;  /* 0x0003000000047ab9 */ /* 0x000fe20000000a00 */
[----:B------:R-:W3:Y:S04]  /*13380*/  LDL.LU R88, [R1+0x50] ;  /* 0x0000500001587983 */ /* 0x000ee80000300800 */
[----:B------:R1:W3:Y:S04]  /*13390*/  LDG.E.CONSTANT R10, desc[UR40][R2.64] ;  /* 0x00000028020a7981 */ /* 0x0002e8000c1e9900 */
[----:B------:R-:W3:Y:S01]  /*133a0*/  LDL.LU R87, [R1+0x54] ;  /* 0x0000540001577983 */ /* 0x000ee20000300800 */
[----:B------:R-:W0:Y:S01]  /*133b0*/  S2R R9, SR_SWINHI ;  /* 0x0000000000097919 */ /* 0x000e220000002f00 */
        /* <DEDUP_REMOVED lines=10> */
[----:B-1----:R-:W-:Y:S02]  /*13460*/  MOV R2, R16 ;  /* 0x0000001000027202 */ /* 0x002fe40000000f00 */
[----:B0-----:R-:W-:Y:S02]  /*13470*/  MOV R3, R9 ;  /* 0x0000000900037202 */ /* 0x001fe40000000f00 */
        /* <DEDUP_REMOVED lines=25> */
[----:B----4-:R-:W-:-:S03]  /*13610*/  IMAD.WIDE R4, R24, 0x2, R2 ;  /* 0x0000000218047825 */ /* 0x010fc600078e0202 */
[C---:B------:R-:W-:Y:S02]  /*13620*/  IADD3 R7, P3, R4.reuse, 0x20, RZ ;  /* 0x0000002004077810 */ /* 0x040fe40007f7e0ff */
[C---:B------:R-:W-:Y:S02]  /*13630*/  LOP3.LUT R9, R4.reuse, 0x380, RZ, 0xc0, !PT ;  /* 0x0000038004097812 */ /* 0x040fe400078ec0ff */
[----:B------:R-:W-:Y:S02]  /*13640*/  LOP3.LUT R8, R7, 0x380, RZ, 0xc0, !PT ;  /* 0x0000038007087812 */ /* 0x000fe400078ec0ff */
[----:B------:R-:W-:Y:S02]  /*13650*/  SHF.R.U64 R9, R9, 0x3, RZ ;  /* 0x0000000309097819 */ /* 0x000fe400000012ff */
[C---:B------:R-:W-:Y:S02]  /*13660*/  IADD3 R29, P2, R4.reuse, 0x40, RZ ;  /* 0x00000040041d7810 */ /* 0x040fe40007f5e0ff */
[----:B------:R-:W-:-:S02]  /*13670*/  IADD3 R33, P1, R4, 0x60, RZ ;  /* 0x0000006004217810 */ /* 0x000fc40007f3e0ff */
[----:B------:R-:W-:Y:S01]  /*13680*/  SHF.R.U64 R8, R8, 0x3, RZ ;  /* 0x0000000308087819 */ /* 0x000fe200000012ff */
[----:B--2---:R-:W-:Y:S01]  /*13690*/  IMAD.MOV.U32 R86, RZ, RZ, R12 ;  /* 0x000000ffff567224 */ /* 0x004fe200078e000c */
[----:B------:R-:W-:Y:S02]  /*136a0*/  LOP3.LUT R4, R9, R4, RZ, 0x3c, !PT ;  /* 0x0000000409047212 */ /* 0x000fe400078e3cff */
[----:B------:R-:W-:Y:S02]  /*136b0*/  LOP3.LUT R6, R29, 0x380, RZ, 0xc0, !PT ;  /* 0x000003801d067812 */ /* 0x000fe400078ec0ff */
[----:B------:R-:W-:Y:S01]  /*136c0*/  LOP3.LUT R12, R33, 0x380, RZ, 0xc0, !PT ;  /* 0x00000380210c7812 */ /* 0x000fe200078ec0ff */
[--C-:B------:R-:W-:Y:S01]  /*136d0*/  IMAD.X R65, RZ, RZ, R5.reuse, P2 ;  /* 0x000000ffff417224 */ /* 0x100fe200010e0605 */
[----:B------:R-:W-:Y:S01]  /*136e0*/  LOP3.LUT R8, R8, R7, RZ, 0x3c, !PT ;  /* 0x0000000708087212 */ /* 0x000fe200078e3cff */
[--C-:B------:R-:W-:Y:S01]  /*136f0*/  IMAD.X R7, RZ, RZ, R5.reuse, P1 ;  /* 0x000000ffff077224 */ /* 0x100fe200008e0605 */
[----:B------:R-:W-:Y:S01]  /*13700*/  MOV R63, R4 ;  /* 0x00000004003f7202 */ /* 0x000fe20000000f00 */
[----:B------:R-:W-:Y:S01]  /*13710*/  IMAD.X R9, RZ, RZ, R5, P3 ;  /* 0x000000ffff097224 */ /* 0x000fe200018e0605 */
[----:B------:R-:W-:-:S02]  /*13720*/  SHF.R.U64 R6, R6, 0x3, RZ ;  /* 0x0000000306067819 */ /* 0x000fc400000012ff */
[----:B---3--:R-:W-:Y:S01]  /*13730*/  LOP3.LUT R5, R10, 0x2, RZ, 0x3c, !PT ;  /* 0x000000020a057812 */ /* 0x008fe200078e3cff */
[----:B------:R-:W-:Y:S01]  /*13740*/  IMAD.MOV.U32 R81, RZ, RZ, R21 ;  /* 0x000000ffff517224 */ /* 0x000fe200078e0015 */
[----:B------:R-:W-:Y:S02]  /*13750*/  SHF.R.U64 R12, R12, 0x3, RZ ;  /* 0x000000030c0c7819 */ /* 0x000fe400000012ff */
[----:B------:R-:W-:Y:S01]  /*13760*/  SEL R21, R42, R43, P0 ;  /* 0x0000002b2a157207 */ /* 0x000fe20000000000 */
[----:B------:R-:W-:Y:S01]  /*13770*/  SHFL.IDX PT, R48, R15, R10, 0x1c1f ;  /* 0x001c1f0a0f307589 */ /* 0x000fe200000e0000 */
[----:B------:R-:W-:Y:S02]  /*13780*/  SEL R42, R43, R42, P0 ;  /* 0x0000002a2b2a7207 */ /* 0x000fe40000000000 */
[----:B------:R-:W-:Y:S01]  /*13790*/  LOP3.LUT R64, R6, R29, RZ, 0x3c, !PT ;  /* 0x0000001d06407212 */ /* 0x000fe200078e3cff */
[----:B------:R-:W0:Y:S01]  /*137a0*/  SHFL.IDX PT, R47, R34, R5, 0x1c1f ;  /* 0x001c1f05222f7589 */ /* 0x000e2200000e0000 */
[----:B------:R-:W-:Y:S01]  /*137b0*/  LOP3.LUT R6, R12, R33, RZ, 0x3c, !PT ;  /* 0x000000210c067212 */ /* 0x000fe200078e3cff */
[----:B------:R-:W-:Y:S01]  /*137c0*/  IMAD.MOV.U32 R85, RZ, RZ, R14 ;  /* 0x000000ffff557224 */ /* 0x000fe200078e000e */
[----:B------:R-:W-:Y:S01]  /*137d0*/  MOV R64, R64 ;  /* 0x0000004000407202 */ /* 0x000fe20000000f00 */
[----:B------:R-:W-:Y:S01]  /*137e0*/  SHFL.IDX PT, R14, R45, R10, 0x1c1f ;  /* 0x001c1f0a2d0e7589 */ /* 0x000fe200000e0000 */
[----:B------:R-:W-:-:S03]  /*137f0*/  MOV R65, R6 ;  /* 0x0000000600417202 */ /* 0x000fc60000000f00 */
[----:B------:R-:W-:Y:S04]  /*13800*/  SHFL.IDX PT, R49, R49, R10, 0x1c1f ;  /* 0x001c1f0a31317589 */ /* 0x000fe800000e0000 */
[----:B------:R-:W1:Y:S04]  /*13810*/  SHFL.IDX PT, R50, R66, R5, 0x1c1f ;  /* 0x001c1f0542327589 */ /* 0x000e6800000e0000 */
[----:B------:R-:W-:Y:S04]  /*13820*/  SHFL.IDX PT, R28, R71, R10, 0x1c1f ;  /* 0x001c1f0a471c7589 */ /* 0x000fe800000e0000 */
[----:B------:R-:W2:Y:S04]  /*13830*/  SHFL.IDX PT, R29, R78, R5, 0x1c1f ;  /* 0x001c1f054e1d7589 */ /* 0x000ea800000e0000 */
[----:B------:R-:W-:Y:S04]  /*13840*/  SHFL.IDX PT, R44, R13, R10, 0x1c1f ;  /* 0x001c1f0a0d2c7589 */ /* 0x000fe800000e0000 */
[----:B------:R-:W3:Y:S04]  /*13850*/  SHFL.IDX PT, R45, R68, R5, 0x1c1f ;  /* 0x001c1f05442d7589 */ /* 0x000ee800000e0000 */
[----:B------:R-:W-:Y:S04]  /*13860*/  SHFL.IDX PT, R52, R21, R10, 0x1c1f ;  /* 0x001c1f0a15347589 */ /* 0x000fe800000e0000 */
[----:B------:R-:W4:Y:S01]  /*13870*/  SHFL.IDX PT, R51, R42, R5, 0x1c1f ;  /* 0x001c1f052a337589 */ /* 0x000f2200000e0000 */
[----:B------:R-:W-:-:S03]  /*13880*/  MOV R24, R8 ;  /* 0x0000000800187202 */ /* 0x000fc60000000f00 */
[----:B------:R-:W-:Y:S04]  /*13890*/  SHFL.IDX PT, R4, R73, R10, 0x1c1f ;  /* 0x001c1f0a49047589 */ /* 0x000fe800000e0000 */
[----:B------:R-:W-:Y:S04]  /*138a0*/  SHFL.IDX PT, R12, R41, R10, 0x1c1f ;  /* 0x001c1f0a290c7589 */ /* 0x000fe800000e0000 */
[----:B------:R-:W4:Y:S04]  /*138b0*/  SHFL.IDX PT, R7, R80, R5, 0x1c1f ;  /* 0x001c1f0550077589 */ /* 0x000f2800000e0000 */
[----:B------:R-:W4:Y:S04]  /*138c0*/  SHFL.IDX PT, R15, R30, R5, 0x1c1f ;  /* 0x001c1f051e0f7589 */ /* 0x000f2800000e0000 */
[----:B------:R-:W-:Y:S04]  /*138d0*/  SHFL.IDX PT, R40, R11, R10, 0x1c1f ;  /* 0x001c1f0a0b287589 */ /* 0x000fe800000e0000 */
[----:B------:R-:W-:Y:S04]  /*138e0*/  SHFL.IDX PT, R53, R53, R10, 0x1c1f ;  /* 0x001c1f0a35357589 */ /* 0x000fe800000e0000 */
[----:B------:R-:W4:Y:S04]  /*138f0*/  SHFL.IDX PT, R41, R20, R5, 0x1c1f ;  /* 0x001c1f0514297589 */ /* 0x000f2800000e0000 */
[----:B------:R0:W4:Y:S04]  /*13900*/  SHFL.IDX PT, R54, R46, R5, 0x1c1f ;  /* 0x001c1f052e367589 */ /* 0x00012800000e0000 */
[----:B------:R-:W-:Y:S04]  /*13910*/  SHFL.IDX PT, R32, R67, R10, 0x1c1f ;  /* 0x001c1f0a43207589 */ /* 0x000fe800000e0000 */
[----:B------:R-:W-:Y:S04]  /*13920*/  SHFL.IDX PT, R36, R37, R10, 0x1c1f ;  /* 0x001c1f0a25247589 */ /* 0x000fe800000e0000 */
[----:B------:R-:W4:Y:S04]  /*13930*/  SHFL.IDX PT, R33, R56, R5, 0x1c1f ;  /* 0x001c1f0538217589 */ /* 0x000f2800000e0000 */
[----:B------:R-:W4:Y:S04]  /*13940*/  SHFL.IDX PT, R37, R72, R5, 0x1c1f ;  /* 0x001c1f0548257589 */ /* 0x000f2800000e0000 */
[----:B------:R-:W4:Y:S04]  /*13950*/  SHFL.IDX PT, R13, R70, R5, 0x1c1f ;  /* 0x001c1f05460d7589 */ /* 0x000f2800000e0000 */
[----:B------:R-:W-:Y:S04]  /*13960*/  SHFL.IDX PT, R56, R31, R10, 0x1c1f ;  /* 0x001c1f0a1f387589 */ /* 0x000fe800000e0000 */
[----:B------:R4:W4:Y:S04]  /*13970*/  SHFL.IDX PT, R55, R38, R5, 0x1c1f ;  /* 0x001c1f0526377589 */ /* 0x00092800000e0000 */
[----:B------:R-:W-:Y:S04]  /*13980*/  SHFL.IDX PT, R6, R69, R10, 0x1c1f ;  /* 0x001c1f0a45067589 */ /* 0x000fe800000e0000 */
[----:B------:R-:W4:Y:S04]  /*13990*/  SHFL.IDX PT, R9, R76, R5, 0x1c1f ;  /* 0x001c1f054c097589 */ /* 0x000f2800000e0000 */
[----:B------:R-:W-:Y:S04]  /*139a0*/  SHFL.IDX PT, R8, R59, R10, 0x1c1f ;  /* 0x001c1f0a3b087589 */ /* 0x000fe800000e0000 */
[----:B------:R-:W4:Y:S04]  /*139b0*/  SHFL.IDX PT, R11, R74, R5, 0x1c1f ;  /* 0x001c1f054a0b7589 */ /* 0x000f2800000e0000 */
[----:B------:R-:W-:Y:S04]  /*139c0*/  SHFL.IDX PT, R57, R57, R10, 0x1c1f ;  /* 0x001c1f0a39397589 */ /* 0x000fe800000e0000 */
[----:B------:R-:W4:Y:S01]  /*139d0*/  SHFL.IDX PT, R58, R58, R5, 0x1c1f ;  /* 0x001c1f053a3a7589 */ /* 0x000f2200000e0000 */
[----:B0-----:R-:W-:-:S02]  /*139e0*/  SEL R46, R48, R47, P0 ;  /* 0x0000002f302e7207 */ /* 0x001fc40000000000 */
[----:B------:R-:W-:Y:S02]  /*139f0*/  SEL R48, R47, R48, P0 ;  /* 0x000000302f307207 */ /* 0x000fe40000000000 */
[----:B-1----:R-:W-:Y:S02]  /*13a00*/  SEL R47, R49, R50, P0 ;  /* 0x00000032312f7207 */ /* 0x002fe40000000000 */
[----:B--2---:R-:W-:Y:S02]  /*13a10*/  SEL R20, R28, R29, P0 ;  /* 0x0000001d1c147207 */ /* 0x004fe40000000000 */
[----:B---3--:R-:W-:Y:S02]  /*13a20*/  SEL R42, R44, R45, P0 ;  /* 0x0000002d2c2a7207 */ /* 0x008fe40000000000 */
[----:B------:R-:W-:Y:S02]  /*13a30*/  SEL R49, R50, R49, P0 ;  /* 0x0000003132317207 */ /* 0x000fe40000000000 */
[----:B------:R-:W-:-:S02]  /*13a40*/  SEL R28, R29, R28, P0 ;  /* 0x0000001c1d1c7207 */ /* 0x000fc40000000000 */
        /* <DEDUP_REMOVED lines=53> */
[----:B------:R-:W2:Y:S01]  /*13da0*/  LDC.64 R6, c[0x0][0xba8] ;  /* 0x0002ea00ff067b82 */ /* 0x000ea20000000a00 */
[----:B------:R-:W3:Y:S01]  /*13db0*/  @P0 LDG.E R63, desc[UR40][R58.64] ;  /* 0x000000283a3f0981 */ /* 0x000ee2000c1e1900 */
[----:B-1----:R-:W-:-:S05]  /*13dc0*/  IMAD.MOV.U32 R14, RZ, RZ, 0x9b8 ;  /* 0x000009b8ff0e7424 */ /* 0x002fca00078e00ff */
[----:B------:R-:W-:-:S04]  /*13dd0*/  SEL R14, R14, 0x978, P3 ;  /* 0x000009780e0e7807 */ /* 0x000fc80001800000 */
[----:B------:R-:W1:Y:S01]  /*13de0*/  LDC.64 R10, c[0x0][R14+0x220] ;  /* 0x000088000e0a7b82 */ /* 0x000e620000000a00 */
[----:B------:R-:W-:-:S07]  /*13df0*/  ISETP.NE.U32.AND P1, PT, RZ, UR6, PT ;  /* 0x00000006ff007c0c */ /* 0x000fce000bf25070 */
[----:B------:R-:W4:Y:S01]  /*13e00*/  LDC.64 R12, c[0x0][R14+0x218] ;  /* 0x000086000e0c7b82 */ /* 0x000f220000000a00 */
[----:B------:R-:W-:Y:S02]  /*13e10*/  ISETP.NE.AND.EX P1, PT, RZ, UR7, PT, P1 ;  /* 0x00000007ff007c0c */ /* 0x000fe4000bf25310 */
[----:B0-----:R-:W-:-:S05]  /*13e20*/  ISETP.NE.AND P4, PT, R24, 0x1, PT ;  /* 0x000000011800780c */ /* 0x001fca0003f85270 */
[----:B------:R-:W0:Y:S06]  /*13e30*/  LDC.64 R8, c[0x0][R14+0x228] ;  /* 0x00008a000e087b82 */ /* 0x000e2c0000000a00 */
[----:B------:R-:W-:Y:S01]  /*13e40*/  @P1 IADD3 R66, P2, R88, UR6, RZ ;  /* 0x0000000658421c10 */ /* 0x000fe2000ff5e0ff */
[----:B------:R-:W-:Y:S01]  /*13e50*/  ULDC UR6, c[0x0][0xa88] ;  /* 0x0002a20000067ab9 */ /* 0x000fe20000000800 */
[----:B------:R3:W3:Y:S01]  /*13e60*/  LDC.64 R4, c[0x0][R14+0x210] ;  /* 0x000084000e047b82 */ /* 0x0006e20000000a00 */
[----:B------:R-:W-:Y:S01]  /*13e70*/  IMAD.U32 R69, RZ, RZ, UR6 ;  /* 0x00000006ff457e24 */ /* 0x000fe2000f8e00ff */
[----:B------:R-:W-:-:S02]  /*13e80*/  @P1 IADD3.X R67, R87, UR7, RZ, P2, !PT ;  /* 0x0000000757431c10 */ /* 0x000fc400097fe4ff */
[----:B------:R-:W-:-:S03]  /*13e90*/  ISETP.NE.U32.AND P2, PT, RZ, UR4, PT ;  /* 0x00000004ff007c0c */ /* 0x000fc6000bf45070 */
[----:B------:R2:W5:Y:S01]  /*13ea0*/  @P1 LDG.E R69, desc[UR40][R66.64] ;  /* 0x0000002842451981 */ /* 0x000562000c1e1900 */
[----:B------:R-:W-:Y:S01]  /*13eb0*/  ISETP.NE.AND.EX P2, PT, RZ, UR5, PT, P2 ;  /* 0x00000005ff007c0c */ /* 0x000fe2000bf45320 */
[----:B------:R-:W3:Y:S08]  /*13ec0*/  @P4 LDC R73, c[0x0][0xbf0] ;  /* 0x0002fc00ff494b82 */ /* 0x000ef00000000800 */
[----:B--2---:R-:W2:Y:S01]  /*13ed0*/  @P4 LDC R66, c[0x0][0xbec] ;  /* 0x0002fb00ff424b82 */ /* 0x004ea20000000800 */
[----:B------:R-:W-:-:S02]  /*13ee0*/  SEL R64, R86, RZ, !P2 ;  /* 0x000000ff56407207 */ /* 0x000fc40005000000 */
[----:B------:R-:W-:-:S03]  /*13ef0*/  SEL R15, R85, RZ, !P2 ;  /* 0x000000ff550f7207 */ /* 0x000fc60005000000 */
[-C--:B-1----:R-:W-:Y:S02]  /*13f00*/  IMAD R11, R11, R64.reuse, RZ ;  /* 0x000000400b0b7224 */ /* 0x082fe400078e02ff */
[----:B------:R-:W1:Y:S02]  /*13f10*/  @!P3 LDC R6, c[0x0][0xb50] ;  /* 0x0002d400ff06bb82 */ /* 0x000e640000000800 */
[C---:B------:R-:W-:Y:S02]  /*13f20*/  IMAD R71, R10.reuse, R15, R11 ;  /* 0x0000000f0a477224 */ /* 0x040fe400078e020b */
[----:B------:R-:W-:-:S04]  /*13f30*/  IMAD.WIDE.U32 R10, R10, R64, RZ ;  /* 0x000000400a0a7225 */ /* 0x000fc800078e00ff */
[----:B------:R-:W1:Y:S01]  /*13f40*/  @!P3 LDC R7, c[0x0][0xb54] ;  /* 0x0002d500ff07bb82 */ /* 0x000e620000000800 */
[-C--:B----4-:R-:W-:Y:S02]  /*13f50*/  IMAD R65, R13, R81.reuse, RZ ;  /* 0x000000510d417224 */ /* 0x090fe400078e02ff */
[----:B------:R-:W-:-:S04]  /*13f60*/  IMAD.WIDE.U32 R12, R12, R81, RZ ;  /* 0x000000510c0c7225 */ /* 0x000fc800078e00ff */
[----:B------:R-:W-:Y:S01]  /*13f70*/  IMAD.IADD R15, R84, 0x1, R82 ;  /* 0x00000001540f7824 */ /* 0x000fe200078e0252 */
[----:B------:R-:W-:Y:S01]  /*13f80*/  SEL R67, R79, RZ, P3 ;  /* 0x000000ff4f437207 */ /* 0x000fe20001800000 */
[----:B------:R-:W-:Y:S02]  /*13f90*/  IMAD.IADD R71, R11, 0x1, R71 ;  /* 0x000000010b477824 */ /* 0x000fe400078e0247 */
[----:B------:R-:W-:Y:S02]  /*13fa0*/  IMAD.MOV.U32 R11, RZ, RZ, R15 ;  /* 0x000000ffff0b7224 */ /* 0x000fe400078e000f */
[----:B------:R-:W-:Y:S02]  /*13fb0*/  IMAD.IADD R68, R13, 0x1, R65 ;  /* 0x000000010d447824 */ /* 0x000fe400078e0241 */
[-C--:B0-----:R-:W-:Y:S02]  /*13fc0*/  IMAD R13, R9, R67.reuse, RZ ;  /* 0x00000043090d7224 */ /* 0x081fe400078e02ff */
[----:B------:R-:W-:-:S04]  /*13fd0*/  IMAD.WIDE.U32 R8, R8, R67, RZ ;  /* 0x0000004308087225 */ /* 0x000fc800078e00ff */
[----:B------:R-:W-:Y:S01]  /*13fe0*/  IMAD.IADD R13, R9, 0x1, R13 ;  /* 0x00000001090d7824 */ /* 0x000fe200078e020d */
[--C-:B---3--:R-:W-:Y:S01]  /*13ff0*/  IADD3 R12, P2, P5, R10, R12, R63.reuse ;  /* 0x0000000c0a0c7210 */ /* 0x108fe20007d5e03f */
[----:B--2---:R-:W-:Y:S01]  /*14000*/  @P4 IMAD.HI.U32 R10, R15, R66, RZ ;  /* 0x000000420f0a4227 */ /* 0x004fe200078e00ff */
        /* <DEDUP_REMOVED lines=12> */
[----:B-1----:R-:W-:-:S04]  /*140d0*/  LEA R10, P2, R8, R6, 0x2 ;  /* 0x00000006080a7211 */ /* 0x002fc800078410ff */
[----:B------:R-:W-:-:S04]  /*140e0*/  IADD3 R4, R9, R5, RZ ;  /* 0x0000000509047210 */ /* 0x000fc80007ffe0ff */
[----:B------:R-:W-:Y:S01]  /*140f0*/  LEA.HI.X R4, R8, R7, R4, 0x2, P2 ;  /* 0x0000000708047211 */ /* 0x000fe200010f1404 */
[----:B------:R-:W-:Y:S06]  /*14100*/  @P1 BRA `(.L_x_13106) ;  /* 0x0000000000101947 */ /* 0x000fec0003800000 */
[----:B------:R-:W-:Y:S05]  /*14110*/  @!P0 BRA `(.L_x_13106) ;  /* 0x00000000000c8947 */ /* 0x000fea0003800000 */
[----:B------:R-:W2:Y:S04]  /*14120*/  LDG.E R6, desc[UR40][R58.64] ;  /* 0x000000283a067981 */ /* 0x000ea8000c1e1900 */
[----:B-----5:R-:W2:Y:S02]  /*14130*/  LDG.E R69, desc[UR40][R58.64+0x4] ;  /* 0x000004283a457981 */ /* 0x020ea4000c1e1900 */
[----:B--2---:R-:W-:-:S07]  /*14140*/  IMAD.IADD R69, R69, 0x1, -R6 ;  /* 0x0000000145457824 */ /* 0x004fce00078e0a06 */
.L_x_13106:
[----:B------:R-:W2:Y:S01]  /*14150*/  LDL R11, [R1+0x84] ;  /* 0x00008400010b7983 */ /* 0x000ea20000100800 */
[----:B------:R-:W0:Y:S03]  /*14160*/  S2R R5, SR_TID.X ;  /* 0x0000000000057919 */ /* 0x000e260000002100 */
        /* <DEDUP_REMOVED lines=11> */
[----:B--2---:R-:W-:-:S04]  /*14220*/  IMAD.IADD R13, R11, 0x1, R82 ;  /* 0x000000010b0d7824 */ /* 0x004fc800078e0252 */
[C---:B------:R-:W-:Y:S01]  /*14230*/  VIADD R5, R13.reuse, 0x8 ;  /* 0x000000080d057836 */ /* 0x040fe20000000000 */
[----:B------:R-:W-:-:S04]  /*14240*/  ISETP.GE.OR P1, PT, R13, R58, P0 ;  /* 0x0000003a0d00720c */ /* 0x000fc80000726670 */
[----:B------:R-:W-:-:S09]  /*14250*/  ISETP.GE.OR P0, PT, R5, R58, P0 ;  /* 0x0000003a0500720c */ /* 0x000fd20000706670 */
[----:B-1----:R1:W-:Y:S04]  /*14260*/  @!P1 ST.E desc[UR40][R6.64], R0 ;  /* 0x0000000006009985 */ /* 0x0023e8000c101928 */
[----:B0-----:R1:W-:Y:S01]  /*14270*/  @!P0 ST.E desc[UR40][R8.64], R60 ;  /* 0x0000003c08008985 */ /* 0x0013e2000c101928 */
[----:B------:R-:W-:Y:S05]  /*14280*/  @P3 BRA `(.L_x_13107) ;  /* 0x0000000400ac3947 */ /* 0x000fea0003800000 */
[----:B------:R-:W-:Y:S01]  /*14290*/  SHF.R.S32.HI R59, RZ, 0x1f, R83 ;  /* 0x0000001fff3b7819 */ /* 0x000fe20000011453 */
[----:B------:R-:W0:Y:S01]  /*142a0*/  @P4 LDC R35, c[0x0][0xbec] ;  /* 0x0002fb00ff234b82 */ /* 0x000e220000000800 */
[----:B------:R-:W-:Y:S02]  /*142b0*/  ULDC.64 UR4, c[0x0][0xaa0] ;  /* 0x0002a80000047ab9 */ /* 0x000fe40000000a00 */
[----:B------:R-:W-:-:S04]  /*142c0*/  LEA.HI R59, R59, R83, RZ, 0x3 ;  /* 0x000000533b3b7211 */ /* 0x000fc800078f18ff */
[----:B------:R-:W-:Y:S01]  /*142d0*/  SHF.R.S32.HI R59, RZ, 0x3, R59 ;  /* 0x00000003ff3b7819 */ /* 0x000fe2000001143b */
[----:B------:R-:W2:Y:S04]  /*142e0*/  @P4 LDC R37, c[0x0][0xbf0] ;  /* 0x0002fc00ff254b82 */ /* 0x000ea80000000800 */
[----:B------:R-:W-:-:S04]  /*142f0*/  IMAD R5, R59, 0x40, R61 ;  /* 0x000000403b057824 */ /* 0x000fc800078e023d */
[----:B------:R-:W-:-:S03]  /*14300*/  IMAD.WIDE R2, R5, 0x2, R2 ;  /* 0x0000000205027825 */ /* 0x000fc600078e0202 */
[C---:B------:R-:W-:Y:S02]  /*14310*/  IADD3 R13, P0, R2.reuse, 0x1800, RZ ;  /* 0x00001800020d7810 */ /* 0x040fe40007f1e0ff */
[C---:B------:R-:W-:Y:S02]  /*14320*/  IADD3 R29, P1, R2.reuse, 0x3000, RZ ;  /* 0x00003000021d7810 */ /* 0x040fe40007f3e0ff */
[----:B-1----:R-:W-:Y:S02]  /*14330*/  LOP3.LUT R9, R2, 0x380, RZ, 0xc0, !PT ;  /* 0x0000038002097812 */ /* 0x002fe400078ec0ff */
        /* <DEDUP_REMOVED lines=11> */
[----:B------:R-:W3:Y:S04]  /*143f0*/  LD.E.128 R8, desc[UR40][R8.64] ;  /* 0x0000002808087980 */ /* 0x000ee8000c101d00 */
[----:B------:R-:W4:Y:S04]  /*14400*/  LD.E.128 R12, desc[UR40][R12.64] ;  /* 0x000000280c0c7980 */ /* 0x000f28000c101d00 */
[----:B------:R-:W4:Y:S01]  /*14410*/  LD.E.128 R28, desc[UR40][R28.64] ;  /* 0x000000281c1c7980 */ /* 0x000f22000c101d00 */
[----:B------:R-:W-:-:S04]  /*14420*/  IADD3 R7, P0, R2, 0x4800, RZ ;  /* 0x0000480002077810 */ /* 0x000fc80007f1e0ff */
[----:B------:R-:W-:Y:S01]  /*14430*/  LOP3.LUT R0, R7, 0x380, RZ, 0xc0, !PT ;  /* 0x0000038007007812 */ /* 0x000fe200078ec0ff */
[----:B------:R-:W-:-:S03]  /*14440*/  IMAD.X R5, RZ, RZ, R3, P0 ;  /* 0x000000ffff057224 */ /* 0x000fc600000e0603 */
[----:B------:R-:W-:-:S04]  /*14450*/  SHF.R.U64 R0, R0, 0x3, RZ ;  /* 0x0000000300007819 */ /* 0x000fc800000012ff */
[----:B------:R-:W-:Y:S01]  /*14460*/  LOP3.LUT R4, R0, R7, RZ, 0x3c, !PT ;  /* 0x0000000700047212 */ /* 0x000fe200078e3cff */
[----:B------:R-:W-:Y:S02]  /*14470*/  IMAD R0, R65, UR4, RZ ;  /* 0x0000000441007c24 */ /* 0x000fe4000f8e02ff */
[C---:B------:R-:W-:Y:S01]  /*14480*/  IMAD.WIDE.U32 R2, R63.reuse, UR4, RZ ;  /* 0x000000043f027c25 */ /* 0x040fe2000f8e00ff */
[----:B------:R-:W-:Y:S02]  /*14490*/  SHF.R.S32.HI R33, RZ, 0x1f, R64 ;  /* 0x0000001fff217819 */ /* 0x000fe40000011440 */
[----:B------:R-:W5:Y:S01]  /*144a0*/  LD.E.128 R4, desc[UR40][R4.64] ;  /* 0x0000002804047980 */ /* 0x000f62000c101d00 */
[----:B------:R-:W-:Y:S01]  /*144b0*/  IMAD R21, R63, UR5, R0 ;  /* 0x000000053f157c24 */ /* 0x000fe2000f8e0200 */
[----:B------:R-:W-:Y:S01]  /*144c0*/  ULDC.64 UR4, c[0x0][0xae8] ;  /* 0x0002ba0000047ab9 */ /* 0x000fe20000000a00 */
[----:B------:R-:W-:Y:S01]  /*144d0*/  IMAD R0, R75, 0x30, R59 ;  /* 0x000000304b007824 */ /* 0x000fe200078e023b */
[----:B------:R-:W-:Y:S01]  /*144e0*/  @!PT LDS RZ, [RZ] ;  /* 0x00000000fffff984 */ /* 0x000fe20000000800 */
[----:B------:R-:W-:Y:S01]  /*144f0*/  @!PT LDS RZ, [RZ] ;  /* 0x00000000fffff984 */ /* 0x000fe20000000800 */
[----:B------:R-:W-:Y:S01]  /*14500*/  @!PT LDS RZ, [RZ] ;  /* 0x00000000fffff984 */ /* 0x000fe20000000800 */
[----:B------:R-:W-:Y:S01]  /*14510*/  @!PT LDS RZ, [RZ] ;  /* 0x00000000fffff984 */ /* 0x000fe20000000800 */
[----:B------:R1:W-:Y:S06]  /*14520*/  MEMBAR.ALL.CTA ;  /* 0x0000000000007992 */ /* 0x0003ec0000008000 */
[----:B-1----:R-:W1:Y:S01]  /*14530*/  FENCE.VIEW.ASYNC.S ;  /* 0x00000000000073c6 */ /* 0x002e620000000000 */
[----:B------:R-:W-:-:S02]  /*14540*/  IMAD.IADD R3, R3, 0x1, R21 ;  /* 0x0000000103037824 */ /* 0x000fc400078e0215 */
[----:B------:R-:W-:Y:S02]  /*14550*/  IMAD.IADD R20, R82, 0x1, R0 ;  /* 0x0000000152147824 */ /* 0x000fe400078e0200 */
[----:B------:R-:W-:-:S04]  /*14560*/  IMAD.WIDE.U32 R2, R81, UR4, R2 ;  /* 0x0000000451027c25 */ /* 0x000fc8000f8e0002 */
[----:B0-----:R-:W-:-:S04]  /*14570*/  @P4 IMAD.HI.U32 R0, R20, R35, RZ ;  /* 0x0000002314004227 */ /* 0x001fc800078e00ff */
[----:B------:R-:W-:Y:S01]  /*14580*/  IMAD R3, R81, UR5, R3 ;  /* 0x0000000551037c24 */ /* 0x000fe2000f8e0203 */
[----:B------:R-:W-:Y:S01]  /*14590*/  ULDC.64 UR4, c[0x0][0xaf0] ;  /* 0x0002bc0000047ab9 */ /* 0x000fe20000000a00 */
[----:B------:R-:W-:Y:S01]  /*145a0*/  IMAD.MOV.U32 R21, RZ, RZ, R20 ;  /* 0x000000ffff157224 */ /* 0x000fe200078e0014 */
[----:B--2---:R-:W-:Y:S01]  /*145b0*/  @P4 SHF.R.U32.HI R21, RZ, R37, R0 ;  /* 0x00000025ff154219 */ /* 0x004fe20000011600 */
[----:B------:R-:W-:-:S03]  /*145c0*/  IMAD R33, R33, UR4, RZ ;  /* 0x0000000421217c24 */ /* 0x000fc6000f8e02ff */
[----:B------:R-:W-:Y:S01]  /*145d0*/  SHF.R.S32.HI R0, RZ, 0x1f, R21 ;  /* 0x0000001fff007819 */ /* 0x000fe20000011415 */
[C---:B------:R-:W-:Y:S02]  /*145e0*/  IMAD R33, R64.reuse, UR5, R33 ;  /* 0x0000000540217c24 */ /* 0x040fe4000f8e0221 */
[----:B------:R-:W-:Y:S01]  /*145f0*/  IMAD.WIDE.U32 R64, R64, UR4, R2 ;  /* 0x0000000440407c25 */ /* 0x000fe2000f8e0002 */
[----:B------:R-:W-:-:S03]  /*14600*/  ULDC.64 UR4, c[0x0][0xae0] ;  /* 0x0002b80000047ab9 */ /* 0x000fc60000000a00 */
[----:B------:R-:W-:Y:S02]  /*14610*/  IMAD.MOV R3, RZ, RZ, -R21 ;  /* 0x000000ffff037224 */ /* 0x000fe400078e0a15 */
[----:B------:R-:W-:Y:S02]  /*14620*/  IMAD.IADD R65, R65, 0x1, R33 ;  /* 0x0000000141417824 */ /* 0x000fe400078e0221 */
[----:B------:R-:W-:Y:S02]  /*14630*/  IMAD R0, R0, UR4, RZ ;  /* 0x0000000400007c24 */ /* 0x000fe4000f8e02ff */
[----:B------:R-:W-:Y:S02]  /*14640*/  IMAD R33, R24, R3, R20 ;  /* 0x0000000318217224 */ /* 0x000fe400078e0214 */
[C---:B------:R-:W-:Y:S02]  /*14650*/  IMAD R35, R21.reuse, UR5, R0 ;  /* 0x0000000515237c24 */ /* 0x040fe4000f8e0200 */
[----:B------:R-:W-:Y:S01]  /*14660*/  IMAD.WIDE.U32 R2, R21, UR4, R64 ;  /* 0x0000000415027c25 */ /* 0x000fe2000f8e0040 */
[----:B------:R-:W-:Y:S01]  /*14670*/  SHF.R.S32.HI R0, RZ, 0x1f, R33 ;  /* 0x0000001fff007819 */ /* 0x000fe20000011421 */
[----:B------:R-:W-:-:S02]  /*14680*/  ULDC.64 UR4, c[0x0][0xad8] ;  /* 0x0002b60000047ab9 */ /* 0x000fc40000000a00 */
[----:B------:R-:W-:Y:S02]  /*14690*/  IMAD.IADD R3, R3, 0x1, R35 ;  /* 0x0000000103037824 */ /* 0x000fe400078e0223 */
[----:B------:R-:W-:Y:S02]  /*146a0*/  IMAD R0, R0, UR4, RZ ;  /* 0x0000000400007c24 */ /* 0x000fe4000f8e02ff */
[----:B------:R-:W-:-:S04]  /*146b0*/  IMAD.WIDE.U32 R2, R33, UR4, R2 ;  /* 0x0000000421027c25 */ /* 0x000fc8000f8e0002 */
[----:B------:R-:W-:Y:S01]  /*146c0*/  IMAD R21, R33, UR5, R0 ;  /* 0x0000000521157c24 */ /* 0x000fe2000f8e0200 */
[----:B------:R-:W-:Y:S01]  /*146d0*/  ULDC.64 UR4, c[0x0][0xa80] ;  /* 0x0002a00000047ab9 */ /* 0x000fe20000000a00 */
[----:B------:R-:W-:Y:S01]  /*146e0*/  IMAD.IADD R35, R59, 0x1, R82 ;  /* 0x000000013b237824 */ /* 0x000fe200078e0252 */
[C---:B------:R-:W-:Y:S01]  /*146f0*/  LEA R24, P0, R2.reuse, UR4, 0x1 ;  /* 0x0000000402187c11 */ /* 0x040fe2000f8008ff */
[----:B------:R-:W-:Y:S01]  /*14700*/  IMAD.IADD R3, R3, 0x1, R21 ;  /* 0x0000000103037824 */ /* 0x000fe200078e0215 */
[----:B------:R-:W-:Y:S01]  /*14710*/  ULDC UR4, c[0x0][0xac8] ;  /* 0x0002b20000047ab9 */ /* 0x000fe20000000800 */
[C---:B------:R-:W-:Y:S02]  /*14720*/  VIADD R21, R35.reuse, 0x60 ;  /* 0x0000006023157836 */ /* 0x040fe40000000000 */
[----:B-1----:R-:W0:Y:S01]  /*14730*/  SHFL.IDX PT, R20, R24, 0x1, 0x181f ;  /* 0x00381f0018147f89 */ /* 0x002e2200000e0000 */
[----:B------:R-:W-:Y:S01]  /*14740*/  LEA.HI.X R34, R2, UR5, R3, 0x1, P0 ;  /* 0x0000000502227c11 */ /* 0x000fe200080f0c03 */
[----:B------:R-:W-:Y:S01]  /*14750*/  VIADD R3, R35, 0x30 ;  /* 0x0000003023037836 */ /* 0x000fe20000000000 */
[----:B------:R-:W-:Y:S01]  /*14760*/  ISETP.GE.AND P0, PT, R61, UR4, PT ;  /* 0x000000043d007c0c */ /* 0x000fe2000bf06270 */
[----:B------:R-:W1:Y:S01]  /*14770*/  SHFL.IDX PT, R2, R24, RZ, 0x181f ;  /* 0x00181fff18027589 */ /* 0x000e6200000e0000 */
[----:B------:R-:W-:-:S02]  /*14780*/  VIADD R0, R16, 0x13220 ;  /* 0x0001322010007836 */ /* 0x000fc40000000000 */
[-C--:B------:R-:W-:Y:S01]  /*14790*/  ISETP.GE.OR P1, PT, R35, R58.reuse, P0 ;  /* 0x0000003a2300720c */ /* 0x080fe20000726670 */
[----:B------:R-:W2:Y:S01]  /*147a0*/  SHFL.IDX PT, R32, R24, 0x2, 0x181f ;  /* 0x00581f0018207f89 */ /* 0x000ea200000e0000 */
[-C--:B------:R-:W-:Y:S01]  /*147b0*/  ISETP.GE.OR P2, PT, R3, R58.reuse, P0 ;  /* 0x0000003a0300720c */ /* 0x080fe20000746670 */
[----:B------:R-:W-:Y:S01]  /*147c0*/  VIADD R35, R35, 0x90 ;  /* 0x0000009023237836 */ /* 0x000fe20000000000 */
[-C--:B------:R-:W-:Y:S01]  /*147d0*/  ISETP.GE.OR P3, PT, R21, R58.reuse, P0 ;  /* 0x0000003a1500720c */ /* 0x080fe20000766670 */
[----:B------:R-:W2:Y:S01]  /*147e0*/  SHFL.IDX PT, R33, R34, RZ, 0x181f ;  /* 0x00181fff22217589 */ /* 0x000ea200000e0000 */
[----:B------:R-:W-:Y:S02]  /*147f0*/  PRMT R0, RZ, 0x654, R0 ;  /* 0x00000654ff007816 */ /* 0x000fe40000000000 */
[----:B------:R-:W-:Y:S01]  /*14800*/  ISETP.GE.OR P0, PT, R35, R58, P0 ;  /* 0x0000003a2300720c */ /* 0x000fe20000706670 */
[----:B------:R-:W2:Y:S01]  /*14810*/  SHFL.IDX PT, R36, R34, 0x1, 0x181f ;  /* 0x00381f0022247f89 */ /* 0x000ea200000e0000 */
[----:B------:R1:W-:Y:S03]  /*14820*/  SYNCS.ARRIVE.TRANS64.RED.A1T0 RZ, [R0+URZ], RZ ;  /* 0x000000ff00ff79a7 */ /* 0x0003e6000810043f */
[----:B------:R-:W2:Y:S02]  /*14830*/  SHFL.IDX PT, R37, R34, 0x2, 0x181f ;  /* 0x00581f0022257f89 */ /* 0x000ea400000e0000 */
[----:B0-----:R-:W-:-:S02]  /*14840*/  @!P2 LEA R20, P5, R61, R20, 0x1 ;  /* 0x000000143d14a211 */ /* 0x001fc400078a08ff */
[----:B------:R-:W0:Y:S01]  /*14850*/  SHFL.IDX PT, R24, R24, 0x3, 0x181f ;  /* 0x00781f0018187f89 */ /* 0x000e2200000e0000 */
[----:B-1----:R-:W-:-:S03]  /*14860*/  @!P1 LEA R2, P4, R61, R2, 0x1 ;  /* 0x000000023d029211 */ /* 0x002fc600078808ff */
[----:B------:R-:W1:Y:S01]  /*14870*/  SHFL.IDX PT, R34, R34, 0x3, 0x181f ;  /* 0x00781f0022227f89 */ /* 0x000e6200000e0000 */
[C---:B--2---:R-:W-:Y:S02]  /*14880*/  @!P3 LEA R32, P6, R61.reuse, R32, 0x1 ;  /* 0x000000203d20b211 */ /* 0x044fe400078c08ff */
[C-C-:B------:R-:W-:Y:S02]  /*14890*/  @!P1 LEA.HI.X R3, R61.reuse, R33, R62.reuse, 0x1, P4 ;  /* 0x000000213d039211 */ /* 0x140fe400020f0c3e */
[C-C-:B------:R-:W-:Y:S02]  /*148a0*/  @!P2 LEA.HI.X R21, R61.reuse, R36, R62.reuse, 0x1, P5 ;  /* 0x000000243d15a211 */ /* 0x140fe400028f0c3e */
[----:B------:R-:W-:Y:S01]  /*148b0*/  @!P3 LEA.HI.X R33, R61, R37, R62, 0x1, P6 ;  /* 0x000000253d21b211 */ /* 0x000fe200030f0c3e */
[----:B---3--:R2:W-:Y:S04]  /*148c0*/  @!P1 ST.E.128 desc[UR40][R2.64], R8 ;  /* 0x0000000802009985 */ /* 0x0085e8000c101d28 */
[----:B----4-:R2:W-:Y:S04]  /*148d0*/  @!P2 ST.E.128 desc[UR40][R20.64], R12 ;  /* 0x0000000c1400a985 */ /* 0x0105e8000c101d28 */
[----:B------:R2:W-:Y:S01]  /*148e0*/  @!P3 ST.E.128 desc[UR40][R32.64], R28 ;  /* 0x0000001c2000b985 */ /* 0x0005e2000c101d28 */
[----:B01----:R-:W-:Y:S05]  /*148f0*/  @P0 BRA `(.L_x_13108) ;  /* 0x0000001000a80947 */ /* 0x003fea0003800000 */
[----:B--2---:R-:W-:-:S04]  /*14900*/  LEA R2, P0, R61, R24, 0x1 ;  /* 0x000000183d027211 */ /* 0x004fc800078008ff */
[----:B------:R-:W-:-:S05]  /*14910*/  LEA.HI.X R3, R61, R34, R62, 0x1, P0 ;  /* 0x000000223d037211 */ /* 0x000fca00000f0c3e */
[----:B-----5:R4:W-:Y:S01]  /*14920*/  ST.E.128 desc[UR40][R2.64], R4 ;  /* 0x0000000402007985 */ /* 0x0209e2000c101d28 */
[----:B------:R-:W-:Y:S05]  /*14930*/  BRA `(.L_x_13108) ;  /* 0x0000001000987947 */ /* 0x000fea0003800000 */
.L_x_13107:
[----:B------:R-:W2:Y:S01]  /*14940*/  LDL R72, [R1+0x2c] ;  /* 0x00002c0001487983 */ /* 0x000ea20000100800 */
[----:B------:R-:W-:Y:S01]  /*14950*/  ULDC.64 UR4, c[0x0][0xb08] ;  /* 0x0002c20000047ab9 */ /* 0x000fe20000000a00 */
[----:B------:R-:W0:Y:S01]  /*14960*/  @P4 LDC R4, c[0x0][0xbec] ;  /* 0x0002fb00ff044b82 */ /* 0x000e220000000800 */
[----:B-1----:R-:W-:Y:S01]  /*14970*/  IMAD R0, R65, UR4, RZ ;  /* 0x0000000441007c24 */ /* 0x002fe2000f8e02ff */
[----:B------:R1:W5:Y:S01]  /*14980*/  LDL R71, [R1+0x7c] ;  /* 0x00007c0001477983 */ /* 0x0003620000100800 */
[C---:B------:R-:W-:Y:S01]  /*14990*/  IMAD.WIDE.U32 R2, R63.reuse, UR4, RZ ;  /* 0x000000043f027c25 */ /* 0x040fe2000f8e00ff */
[----:B------:R-:W-:Y:S01]  /*149a0*/  SHF.R.S32.HI R7, RZ, 0x1f, R64 ;  /* 0x0000001fff077819 */ /* 0x000fe20000011440 */
[----:B------:R-:W-:Y:S01]  /*149b0*/  ULDC.64 UR6, c[0x0][0xb30] ;  /* 0x0002cc0000067ab9 */ /* 0x000fe20000000a00 */
[----:B------:R1:W5:Y:S01]  /*149c0*/  LDL R70, [R1+0x6c] ;  /* 0x00006c0001467983 */ /* 0x0003620000100800 */
[----:B------:R-:W-:Y:S01]  /*149d0*/  IMAD R63, R63, UR5, R0 ;  /* 0x000000053f3f7c24 */ /* 0x000fe2000f8e0200 */
[----:B------:R-:W3:Y:S01]  /*149e0*/  @P4 LDC R11, c[0x0][0xbf0] ;  /* 0x0002fc00ff0b4b82 */ /* 0x000ee20000000800 */
[----:B------:R-:W-:Y:S01]  /*149f0*/  ULDC.64 UR4, c[0x0][0xb38] ;  /* 0x0002ce0000047ab9 */ /* 0x000fe20000000a00 */
[----:B------:R1:W5:Y:S02]  /*14a00*/  LDL R69, [R1+0x78] ;  /* 0x0000780001457983 */ /* 0x0003640000100800 */
[----:B------:R-:W-:-:S02]  /*14a10*/  IADD3 R3, R3, R63, RZ ;  /* 0x0000003f03037210 */ /* 0x000fc40007ffe0ff */
[----:B------:R1:W5:Y:S01]  /*14a20*/  LDL R68, [R1+0x68] ;  /* 0x0000680001447983 */ /* 0x0003620000100800 */
[----:B------:R-:W-:-:S03]  /*14a30*/  IMAD.WIDE.U32 R2, R81, UR4, R2 ;  /* 0x0000000451027c25 */ /* 0x000fc6000f8e0002 */
[----:B------:R1:W5:Y:S01]  /*14a40*/  LDL R67, [R1+0x74] ;  /* 0x0000740001437983 */ /* 0x0003620000100800 */
[----:B------:R-:W-:-:S03]  /*14a50*/  IMAD R3, R81, UR5, R3 ;  /* 0x0000000551037c24 */ /* 0x000fc6000f8e0203 */
[----:B------:R1:W5:Y:S01]  /*14a60*/  LDL R66, [R1+0x64] ;  /* 0x0000640001427983 */ /* 0x0003620000100800 */
[----:B------:R-:W-:Y:S01]  /*14a70*/  ULDC.64 UR4, c[0x0][0xb40] ;  /* 0x0002d00000047ab9 */ /* 0x000fe20000000a00 */
[----:B0-----:R-:W-:-:S04]  /*14a80*/  @P4 IMAD.HI.U32 R4, R15, R4, RZ ;  /* 0x000000040f044227 */ /* 0x001fc800078e00ff */
[----:B------:R-:W-:-:S04]  /*14a90*/  IMAD R7, R7, UR4, RZ ;  /* 0x0000000407077c24 */ /* 0x000fc8000f8e02ff */
        /* <DEDUP_REMOVED lines=18> */
[----:B------:R-:W-:Y:S02]  /*14bc0*/  VIADD R4, R16, 0x13220 ;  /* 0x0001322010047836 */ /* 0x000fe40000000000 */
[C---:B------:R-:W-:Y:S02]  /*14bd0*/  IMAD R7, R9.reuse, UR5, R0 ;  /* 0x0000000509077c24 */ /* 0x040fe4000f8e0200 */
[----:B------:R-:W-:Y:S01]  /*14be0*/  IMAD.WIDE.U32 R2, R9, UR4, R2 ;  /* 0x0000000409027c25 */ /* 0x000fe2000f8e0002 */
[----:B------:R-:W-:Y:S01]  /*14bf0*/  ISETP.GE.AND P0, PT, R13, R58, PT ;  /* 0x0000003a0d00720c */ /* 0x000fe20003f06270 */
[----:B------:R-:W-:Y:S01]  /*14c00*/  ULDC.64 UR4, c[0x0][0xb00] ;  /* 0x0002c00000047ab9 */ /* 0x000fe20000000a00 */
[----:B------:R-:W-:Y:S01]  /*14c10*/  PRMT R4, RZ, 0x654, R4 ;  /* 0x00000654ff047816 */ /* 0x000fe20000000004 */
[----:B------:R-:W-:Y:S01]  /*14c20*/  IMAD.IADD R3, R3, 0x1, R7 ;  /* 0x0000000103037824 */ /* 0x000fe200078e0207 */
[----:B------:R-:W-:-:S02]  /*14c30*/  LEA R0, P1, R2, UR4, 0x2 ;  /* 0x0000000402007c11 */ /* 0x000fc4000f8210ff */
[----:B------:R0:W-:Y:S01]  /*14c40*/  SYNCS.ARRIVE.TRANS64.RED.A1T0 RZ, [R4+URZ], RZ ;  /* 0x000000ff04ff79a7 */ /* 0x0001e2000810043f */
[----:B------:R-:W-:Y:S02]  /*14c50*/  BSSY B1, `(.L_x_13109) ;  /* 0x000002d000017945 */ /* 0x000fe40003800000 */
[----:B------:R1:W3:Y:S01]  /*14c60*/  SHFL.IDX PT, R6, R0, RZ, 0x1c1f ;  /* 0x001c1fff00067589 */ /* 0x0002e200000e0000 */
[----:B0-----:R-:W-:-:S05]  /*14c70*/  LEA.HI.X R4, R2, UR5, R3, 0x2, P1 ;  /* 0x0000000502047c11 */ /* 0x001fca00088f1403 */
[----:B------:R1:W0:Y:S01]  /*14c80*/  SHFL.IDX PT, R7, R4, RZ, 0x1c1f ;  /* 0x001c1fff04077589 */ /* 0x00022200000e0000 */
[C---:B--2---:R-:W-:Y:S02]  /*14c90*/  VIADD R59, R72.reuse, 0x8 ;  /* 0x00000008483b7836 */ /* 0x044fe40000000000 */
[C---:B------:R-:W-:Y:S02]  /*14ca0*/  VIADD R61, R72.reuse, 0x10 ;  /* 0x00000010483d7836 */ /* 0x040fe40000000000 */
[C---:B------:R-:W-:Y:S02]  /*14cb0*/  VIADD R63, R72.reuse, 0x18 ;  /* 0x00000018483f7836 */ /* 0x040fe40000000000 */
[----:B------:R-:W-:Y:S01]  /*14cc0*/  VIADD R65, R72, 0x20 ;  /* 0x0000002048417836 */ /* 0x000fe20000000000 */
[----:B------:R-:W-:Y:S02]  /*14cd0*/  SHF.R.S32.HI R24, RZ, 0x1f, R59 ;  /* 0x0000001fff187819 */ /* 0x000fe4000001143b */
[----:B------:R-:W-:-:S02]  /*14ce0*/  SHF.R.S32.HI R60, RZ, 0x1f, R61 ;  /* 0x0000001fff3c7819 */ /* 0x000fc4000001143d */
        /* <DEDUP_REMOVED lines=12> */
[----:B-----5:R-:W-:Y:S01]  /*14db0*/  ISETP.GE.AND P2, PT, R70, UR4, PT ;  /* 0x0000000446007c0c */ /* 0x020fe2000bf46270 */
        /* <DEDUP_REMOVED lines=22> */
.L_x_13110:
[----:B------:R-:W-:Y:S05]  /*14f20*/  BSYNC B1 ;  /* 0x0000000000017941 */ /* 0x000fea0003800000 */
.L_x_13109:
        /* <DEDUP_REMOVED lines=17> */
[----:B-----5:R-:W-:Y:S02]  /*15040*/  ISETP.GE.AND P5, PT, R70, UR4, PT ;  /* 0x0000000446007c0c */ /* 0x020fe4000bfa6270 */
[----:B------:R-:W-:Y:S01]  /*15050*/  ISETP.GE.AND P4, PT, R68, UR4, PT ;  /* 0x0000000444007c0c */ /* 0x000fe2000bf86270 */
[----:B------:R0:W-:Y:S01]  /*15060*/  @!P0 ST.E.64 desc[UR40][R4.64], R44 ;  /* 0x0000002c04008985 */ /* 0x0001e2000c101b28 */
[----:B------:R-:W-:-:S02]  /*15070*/  @!P2 LEA.HI.X R11, R63, R7, R62, 0x2, P6 ;  /* 0x000000073f0ba211 */ /* 0x000fc400030f143e */
[CC--:B------:R-:W-:Y:S01]  /*15080*/  @!P3 LEA R12, P6, R65.reuse, R6.reuse, 0x2 ;  /* 0x00000006410cb211 */ /* 0x0c0fe200078c10ff */
[----:B------:R0:W-:Y:S03]  /*15090*/  @!P1 ST.E.64 desc[UR40][R8.64], R46 ;  /* 0x0000002e08009985 */ /* 0x0001e6000c101b28 */
[-C--:B------:R-:W-:Y:S01]  /*150a0*/  @!P3 LEA.HI.X R13, R65, R7.reuse, R64, 0x2, P6 ;  /* 0x00000007410db211 */ /* 0x080fe200030f1440 */
[----:B------:R0:W-:Y:S02]  /*150b0*/  @!P2 ST.E.64 desc[UR40][R10.64], R48 ;  /* 0x000000300a00a985 */ /* 0x0001e4000c101b28 */
[-C--:B------:R-:W-:Y:S02]  /*150c0*/  @!P5 LEA R14, P0, R70, R6.reuse, 0x2 ;  /* 0x00000006460ed211 */ /* 0x080fe400078010ff */
[----:B------:R-:W-:Y:S01]  /*150d0*/  @!P4 LEA R20, P1, R68, R6, 0x2 ;  /* 0x000000064414c211 */ /* 0x000fe200078210ff */
[----:B------:R0:W-:Y:S01]  /*150e0*/  @!P3 ST.E.64 desc[UR40][R12.64], R50 ;  /* 0x000000320c00b985 */ /* 0x0001e2000c101b28 */
[----:B------:R-:W-:-:S02]  /*150f0*/  @!P5 LEA.HI.X R15, R70, R7, R71, 0x2, P0 ;  /* 0x00000007460fd211 */ /* 0x000fc400000f1447 */
[----:B------:R-:W-:Y:S02]  /*15100*/  @!P4 LEA.HI.X R21, R68, R7, R69, 0x2, P1 ;  /* 0x000000074415c211 */ /* 0x000fe400008f1445 */
[----:B------:R-:W-:Y:S01]  /*15110*/  ISETP.GE.AND P0, PT, R66, UR4, PT ;  /* 0x0000000442007c0c */ /* 0x000fe2000bf06270 */
[----:B------:R0:W-:Y:S04]  /*15120*/  @!P5 ST.E.64 desc[UR40][R14.64], R52 ;  /* 0x000000340e00d985 */ /* 0x0001e8000c101b28 */
[----:B------:R0:W-:Y:S08]  /*15130*/  @!P4 ST.E.64 desc[UR40][R20.64], R54 ;  /* 0x000000361400c985 */ /* 0x0001f0000c101b28 */
[----:B------:R-:W-:Y:S05]  /*15140*/  @P0 BRA `(.L_x_13108) ;  /* 0x0000000800940947 */ /* 0x000fea0003800000 */
[----:B0-----:R-:W-:-:S04]  /*15150*/  LEA R2, P0, R66, R6, 0x2 ;  /* 0x0000000642027211 */ /* 0x001fc800078010ff */
[----:B------:R-:W-:-:S05]  /*15160*/  LEA.HI.X R3, R66, R7, R67, 0x2, P0 ;  /* 0x0000000742037211 */ /* 0x000fca00000f1443 */
[----:B------:R3:W-:Y:S01]  /*15170*/  ST.E.64 desc[UR40][R2.64], R56 ;  /* 0x0000003802007985 */ /* 0x0007e2000c101b28 */
[----:B------:R-:W-:Y:S05]  /*15180*/  BRA `(.L_x_13108) ;  /* 0x0000000800847947 */ /* 0x000fea0003800000 */
.L_x_13105:
[----:B------:R-:W4:Y:S01]  /*15190*/  LDL.LU R4, [R1+0x50] ;  /* 0x0000500001047983 */ /* 0x000f220000300800 */
[----:B------:R-:W-:Y:S01]  /*151a0*/  ULDC.64 UR6, c[0x0][0xc08] ;  /* 0x0003020000067ab9 */ /* 0x000fe20000000a00 */
[----:B------:R-:W-:Y:S02]  /*151b0*/  ULDC.64 UR4, c[0x0][0xc00] ;  /* 0x0003000000047ab9 */ /* 0x000fe40000000a00 */
[----:B------:R-:W2:Y:S01]  /*151c0*/  LDL.LU R0, [R1+0x54] ;  /* 0x0000540001007983 */ /* 0x000ea20000300800 */
[----:B------:R-:W-:Y:S01]  /*151d0*/  ISETP.NE.U32.AND P1, PT, RZ, UR6, PT ;  /* 0x00000006ff007c0c */ /* 0x000fe2000bf25070 */
[----:B0--3--:R-:W-:Y:S01]  /*151e0*/  IMAD.MOV.U32 R15, RZ, RZ, RZ ;  /* 0x000000ffff0f7224 */ /* 0x009fe200078e00ff */
[----:B------:R-:W-:Y:S01]  /*151f0*/  ISETP.NE.U32.AND P0, PT, RZ, UR4, PT ;  /* 0x00000004ff007c0c */ /* 0x000fe2000bf05070 */
[----:B------:R-:W0:Y:S01]  /*15200*/  S2R R6, SR_TID.X ;  /* 0x0000000000067919 */ /* 0x000e220000002100 */
[----:B------:R-:W-:Y:S02]  /*15210*/  ISETP.NE.AND.EX P1, PT, RZ, UR7, PT, P1 ;  /* 0x00000007ff007c0c */ /* 0x000fe4000bf25310 */
[----:B------:R-:W-:-:S02]  /*15220*/  ISETP.NE.AND.EX P0, PT, RZ, UR5, PT, P0 ;  /* 0x00000005ff007c0c */ /* 0x000fc4000bf05300 */
[----:B----4-:R-:W-:-:S04]  /*15230*/  IADD3 R2, P2, R4, UR4, RZ ;  /* 0x0000000404027c10 */ /* 0x010fc8000ff5e0ff */
        /* <DEDUP_REMOVED lines=15> */
.L_x_13111:
        /* <DEDUP_REMOVED lines=58> */
.L_x_13113:
[----:B------:R-:W-:Y:S05]  /*156d0*/  BSYNC B1 ;  /* 0x0000000000017941 */ /* 0x000fea0003800000 */
.L_x_13112:
        /* <DEDUP_REMOVED lines=13> */
[----:B------:R-:W-:Y:S01]  /*157b0*/  IMAD R4, R75, 0x30, R10 ;  /* 0x000000304b047824 */ /* 0x000fe200078e020a */
[----:B------:R-:W-:Y:S01]  /*157c0*/  IADD3 R3, R3, R5, RZ ;  /* 0x0000000503037210 */ /* 0x000fe20007ffe0ff */
[----:B------:R-:W-:Y:S01]  /*157d0*/  IMAD R6, R24, UR6, RZ ;  /* 0x0000000618067c24 */ /* 0x000fe2000f8e02ff */
[----:B-1----:R-:W-:-:S13]  /*157e0*/  ISETP.NE.AND P0, PT, R11, 0x1, PT ;  /* 0x000000010b00780c */ /* 0x002fda0003f05270 */
[----:B------:R-:W0:Y:S08]  /*157f0*/  @P0 LDC R7, c[0x0][0xbec] ;  /* 0x0002fb00ff070b82 */ /* 0x000e300000000800 */
[----:B------:R-:W1:Y:S01]  /*15800*/  @P0 LDC R9, c[0x0][0xbf0] ;  /* 0x0002fc00ff090b82 */ /* 0x000e620000000800 */
[----:B--2---:R-:W-:-:S04]  /*15810*/  IMAD.WIDE.U32 R2, R13, UR4, R2 ;  /* 0x000000040d027c25 */ /* 0x004fc8000f8e0002 */
[----:B---3--:R-:W-:Y:S02]  /*15820*/  IMAD.IADD R8, R12, 0x1, R4 ;  /* 0x000000010c087824 */ /* 0x008fe400078e0204 */
        /* <DEDUP_REMOVED lines=55> */
.L_x_13108:
[----:B------:R-:W-:Y:S05]  /*15ba0*/  BSYNC B0 ;  /* 0x0000000000007941 */ /* 0x000fea0003800000 */
.L_x_13104:
[----:B------:R-:W-:Y:S02]  /*15bb0*/  ULDC UR4, c[0x0][0xc3c] ;  /* 0x00030f0000047ab9 */ /* 0x000fe40000000800 */
[----:B------:R-:W-:-:S13]  /*15bc0*/  ISETP.GE.AND P0, PT, R27, UR4, PT ;  /* 0x000000041b007c0c */ /* 0x000fda000bf06270 */
[----:B------:R-:W-:Y:S05]  /*15bd0*/  @!P0 BRA `(.L_x_13114) ;  /* 0xfffffeb400648947 */ /* 0x000fea000383ffff */
[----:B------:R-:W-:Y:S05]  /*15be0*/  BRA `(.L_x_12996) ;  /* 0x0000006c00c47947 */ /* 0x000fea0003800000 */
.L_x_12994:
        /* <DEDUP_REMOVED lines=16> */
.L_x_13115:
        /* <DEDUP_REMOVED lines=44> */
.L_x_13119:
[----:B------:R-:W0:Y:S01]  /*15fb0*/  LDC R2, c[0x0][0xc3c] ;  /* 0x00030f00ff027b82 */ /* 0x000e220000000800 */
[----:B------:R-:W-:Y:S01]  /*15fc0*/  UIADD3 UR4, UR4, 0x1f, URZ ;  /* 0x0000001f04047890 */ /* 0x000fe2000fffe03f */
[----:B------:R-:W-:Y:S02]  /*15fd0*/  ULDC UR7, c[0x0][0xc3c] ;  /* 0x00030f0000077ab9 */ /* 0x000fe40000000800 */
[----:B------:R-:W-:-:S03]  /*15fe0*/  IMAD.U32 R27, RZ, RZ, UR7 ;  /* 0x00000007ff1b7e24 */ /* 0x000fc6000f8e00ff */
[----:B0-----:R-:W-:-:S13]  /*15ff0*/  ISETP.LE.AND P6, PT, R2, UR4, PT ;  /* 0x0000000402007c0c */ /* 0x001fda000bfc3270 */
[----:B------:R-:W-:Y:S05]  /*16000*/  @P6 BRA `(.L_x_13118) ;  /* 0x0000000800a06947 */ /* 0x000fea0003800000 */
[----:B------:R-:W-:Y:S01]  /*16010*/  VIADD R9, R0, UR4 ;  /* 0x0000000400097c36 */ /* 0x000fe20008000000 */
[----:B------:R-:W-:Y:S01]  /*16020*/  MOV R6, RZ ;  /* 0x000000ff00067202 */ /* 0x000fe20000000f00 */
[----:B------:R-:W-:-:S03]  /*16030*/  IMAD.MOV.U32 R25, RZ, RZ, RZ ;  /* 0x000000ffff197224 */ /* 0x000fc600078e00ff */
        /* <DEDUP_REMOVED lines=28> */
.L_x_13117:
        /* <DEDUP_REMOVED lines=13> */
.L_x_13120:
        /* <DEDUP_REMOVED lines=37> */
[----:B------:R-:W-:Y:S01]  /*16520*/  IMAD R9, R2, R5, RZ ;  /* 0x0000000502097224 */ /* 0x000fe200078e02ff */
[----:B------:R-:W-:Y:S01]  /*16530*/  MOV R2, RZ ;  /* 0x000000ff00027202 */ /* 0x000fe20000000f00 */
[----:B------:R-:W-:-:S04]  /*16540*/  IMAD.MOV R8, RZ, RZ, -R8 ;  /* 0x000000ffff087224 */ /* 0x000fc800078e0a08 */
        /* <DEDUP_REMOVED lines=21> */
.L_x_13121:
        /* <DEDUP_REMOVED lines=44> */
[----:B------:R-:W-:Y:S02]  /*16960*/  IABS R5, R4 ;  /* 0x0000000400057213 */ /* 0x000fe40000000000 */
[----:B------:R-:W-:-:S03]  /*16970*/  IADD3 R3, RZ, -R9, RZ ;  /* 0x80000009ff037210 */ /* 0x000fc60007ffe0ff */
        /* <DEDUP_REMOVED lines=14> */
.L_x_13122:
[----:B------:R-:W-:-:S05]  /*16a60*/  LOP3.LUT R2, RZ, R2, RZ, 0x33, !PT ;  /* 0x00000002ff027212 */ /* 0x000fca00078e33ff */
[----:B------:R-:W-:Y:S01]  /*16a70*/  IMAD.IADD R25, R25, 0x1, R2 ;  /* 0x0000000119197824 */ /* 0x000fe200078e0202 */
[----:B------:R-:W-:Y:S06]  /*16a80*/  BRA `(.L_x_13123) ;  /* 0x00000000000c7947 */ /* 0x000fec0003800000 */
.L_x_13118:
[----:B------:R-:W-:Y:S02]  /*16a90*/  IMAD.MOV.U32 R25, RZ, RZ, RZ ;  /* 0x000000ffff197224 */ /* 0x000fe400078e00ff */
[----:B------:R-:W-:Y:S02]  /*16aa0*/  IMAD.U32 R24, RZ, RZ, UR6 ;  /* 0x00000006ff187e24 */ /* 0x000fe4000f8e00ff */
[----:B------:R-:W-:-:S07]  /*16ab0*/  IMAD.MOV.U32 R26, RZ, RZ, RZ ;  /* 0x000000ffff1a7224 */ /* 0x000fce00078e00ff */
.L_x_13123:
[----:B------:R-:W-:-:S13]  /*16ac0*/  ISETP.NE.AND P0, PT, R0, RZ, PT ;  /* 0x000000ff0000720c */ /* 0x000fda0003f05270 */
[----:B------:R-:W0:Y:S01]  /*16ad0*/  @!P0 S2R R3, SR_CgaCtaId ;  /* 0x0000000000038919 */ /* 0x000e220000008800 */
[----:B------:R-:W-:-:S04]  /*16ae0*/  @!P0 MOV R0, 0x400 ;  /* 0x0000040000008802 */ /* 0x000fc80000000f00 */
[----:B0-----:R-:W-:-:S05]  /*16af0*/  @!P0 LEA R0, R3, R0, 0x18 ;  /* 0x0000000003008211 */ /* 0x001fca00078ec0ff */
[----:B------:R1:W-:Y:S01]  /*16b00*/  @!P0 STS.128 [R0+0x132d0], R24 ;  /* 0x0132d01800008388 */ /* 0x0003e20000000c00 */
[----:B------:R-:W-:Y:S06]  /*16b10*/  BAR.ARV 0x5, 0x200 ;  /* 0x0148000000007b1d */ /* 0x000fec0000002000 */
.L_x_13116:
        /* <DEDUP_REMOVED lines=54> */
.L_x_13230:
        /* <DEDUP_REMOVED lines=10> */
[----:B------:R-:W-:Y:S10]  /*16f20*/  STL [R1+0x18], R15 ;  /* 0x0000180f01007387 */ /* 0x000ff40000100800 */
[----:B------:R-:W-:-:S02]  /*16f30*/  @P0 LEA R4, P1, R15, UR4, 0x2 ;  /* 0x000000040f040c11 */ /* 0x000fc4000f8210ff */
[C---:B------:R-:W-:Y:S01]  /*16f40*/  SHF.L.U32 R18, R15.reuse, 0x2, RZ ;  /* 0x000000020f127819 */ /* 0x040fe200000006ff */
[----:B------:R0:W-:Y:S01]  /*16f50*/  STL [R1+0x38], R0 ;  /* 0x0000380001007387 */ /* 0x0001e20000100800 */
[C-C-:B------:R-:W-:Y:S01]  /*16f60*/  @P0 LEA.HI.X R5, R15.reuse, UR5, R0.reuse, 0x2, P1 ;  /* 0x000000050f050c11 */ /* 0x140fe200088f1400 */
[----:B------:R-:W-:Y:S01]  /*16f70*/  ULDC.64 UR4, c[0x0][0xa08] ;  /* 0x0002820000047ab9 */ /* 0x000fe20000000a00 */
[----:B------:R-:W-:Y:S02]  /*16f80*/  ISETP.NE.U32.AND P1, PT, RZ, UR6, PT ;  /* 0x00000006ff007c0c */ /* 0x000fe4000bf25070 */
[----:B------:R-:W-:Y:S01]  /*16f90*/  SHF.L.U64.HI R14, R15, 0x2, R0 ;  /* 0x000000020f0e7819 */ /* 0x000fe20000010200 */
[----:B------:R1:W5:Y:S01]  /*16fa0*/  @P0 LDG.E R9, desc[UR40][R4.64] ;  /* 0x0000002804090981 */ /* 0x000362000c1e1900 */
[----:B------:R-:W-:Y:S02]  /*16fb0*/  ISETP.NE.AND.EX P0, PT, RZ, UR7, PT, P1 ;  /* 0x00000007ff007c0c */ /* 0x000fe4000bf05310 */
[----:B------:R-:W-:-:S04]  /*16fc0*/  IADD3 R2, P2, R18, UR6, RZ ;  /* 0x0000000612027c10 */ /* 0x000fc8000ff5e0ff */
[----:B------:R-:W-:Y:S01]  /*16fd0*/  IADD3.X R3, R14, UR7, RZ, P2, !PT ;  /* 0x000000070e037c10 */ /* 0x000fe200097fe4ff */
[----:B------:R-:W-:-:S06]  /*16fe0*/  ULDC.64 UR6, c[0x0][0xa10] ;  /* 0x0002840000067ab9 */ /* 0x000fcc0000000a00 */
[----:B------:R-:W2:Y:S01]  /*16ff0*/  @P0 LDG.E R8, desc[UR40][R2.64] ;  /* 0x0000002802080981 */ /* 0x000ea2000c1e1900 */
[----:B------:R-:W-:Y:S02]  /*17000*/  ISETP.NE.U32.AND P1, PT, RZ, UR4, PT ;  /* 0x00000004ff007c0c */ /* 0x000fe4000bf25070 */
[----:B---3--:R-:W-:Y:S02]  /*17010*/  IADD3 R6, P3, R18, UR4, RZ ;  /* 0x0000000412067c10 */ /* 0x008fe4000ff7e0ff */
[----:B------:R-:W-:Y:S02]  /*17020*/  ISETP.NE.AND.EX P1, PT, RZ, UR5, PT, P1 ;  /* 0x00000005ff007c0c */ /* 0x000fe4000bf25310 */
[----:B------:R-:W-:Y:S01]  /*17030*/  IADD3.X R7, R14, UR5, RZ, P3, !PT ;  /* 0x000000050e077c10 */ /* 0x000fe20009ffe4ff */
[----:B------:R-:W-:Y:S02]  /*17040*/  ULDC.64 UR4, c[0x0][0xa18] ;  /* 0x0002860000047ab9 */ /* 0x000fe40000000a00 */
[----:B------:R-:W-:-:S04]  /*17050*/  ISETP.NE.U32.AND P3, PT, RZ, UR4, PT ;  /* 0x00000004ff007c0c */ /* 0x000fc8000bf65070 */
[----:B------:R-:W-:Y:S02]  /*17060*/  ISETP.NE.AND.EX P3, PT, RZ, UR5, PT, P3 ;  /* 0x00000005ff007c0c */ /* 0x000fe4000bf65330 */
[----:B-1----:R-:W-:Y:S01]  /*17070*/  IADD3 R4, P4, R18, UR6, RZ ;  /* 0x0000000612047c10 */ /* 0x002fe2000ff9e0ff */
[----:B------:R-:W-:Y:S01]  /*17080*/  STL [R1+0x10], R14 ;  /* 0x0000100e01007387 */ /* 0x000fe20000100800 */
[----:B------:R-:W-:Y:S02]  /*17090*/  ISETP.NE.U32.AND P2, PT, RZ, UR6, PT ;  /* 0x00000006ff007c0c */ /* 0x000fe4000bf45070 */
[----:B------:R-:W-:Y:S02]  /*170a0*/  IADD3.X R5, R14, UR7, RZ, P4, !PT ;  /* 0x000000070e057c10 */ /* 0x000fe4000a7fe4ff */
[----:B------:R-:W-:-:S05]  /*170b0*/  ISETP.NE.AND.EX P2, PT, RZ, UR7, PT, P2 ;  /* 0x00000007ff007c0c */ /* 0x000fca000bf45320 */
[----:B------:R-:W-:Y:S01]  /*170c0*/  @P3 IADD3 R10, P4, R18, UR4, RZ ;  /* 0x00000004120a3c10 */ /* 0x000fe2000ff9e0ff */
[----:B------:R-:W-:-:S03]  /*170d0*/  ULDC UR4, c[0x0][0x288] ;  /* 0x0000a20000047ab9 */ /* 0x000fc60000000800 */
[----:B------:R-:W-:Y:S01]  /*170e0*/  @P3 IADD3.X R11, R14, UR5, RZ, P4, !PT ;  /* 0x000000050e0b3c10 */ /* 0x000fe2000a7fe4ff */
[----:B------:R-:W-:Y:S02]  /*170f0*/  IMAD.MOV.U32 R12, RZ, RZ, RZ ;  /* 0x000000ffff0c7224 */ /* 0x000fe400078e00ff */
[----:B0-----:R-:W-:-:S04]  /*17100*/  IMAD.MOV.U32 R0, RZ, RZ, RZ ;  /* 0x000000ffff007224 */ /* 0x001fc800078e00ff */
[----:B------:R-:W5:Y:S04]  /*17110*/  @P1 LDG.E R12, desc[UR40][R6.64] ;  /* 0x00000028060c1981 */ /* 0x000f68000c1e1900 */
        /* <DEDUP_REMOVED lines=22> */
.L_x_13125:
        /* <DEDUP_REMOVED lines=16> */
.L_x_13126:
[----:B------:R-:W-:Y:S05]  /*17380*/  @!P1 BRA `(.L_x_13127) ;  /* 0x00000000000c9947 */ /* 0x000fea0003800000 */
[----:B------:R-:W2:Y:S04]  /*17390*/  LDG.E R10, desc[UR40][R6.64] ;  /* 0x00000028060a7981 */ /* 0x000ea8000c1e1900 */
[----:B------:R-:W2:Y:S02]  /*173a0*/  LDG.E R6, desc[UR40][R6.64+0x4] ;  /* 0x0000042806067981 */ /* 0x000ea4000c1e1900 */
[----:B--2---:R-:W-:-:S07]  /*173b0*/  IMAD.IADD R10, R6, 0x1, -R10 ;  /* 0x00000001060a7824 */ /* 0x004fce00078e0a0a */
.L_x_13127:
        /* <DEDUP_REMOVED lines=10> */
[----:B------:R-:W-:-:S02]  /*17460*/  IMAD R3, R25, 0xc0, RZ ;  /* 0x000000c019037824 */ /* 0x000fc400078e02ff */
[----:B------:R-:W-:Y:S02]  /*17470*/  IMAD.IADD R19, R10, 0x1, R8 ;  /* 0x000000010a137824 */ /* 0x000fe400078e0208 */
[----:B------:R-:W-:-:S04]  /*17480*/  VIADD R3, R3, 0xbf ;  /* 0x000000bf03037836 */ /* 0x000fc80000000000 */
[----:B-1----:R-:W-:-:S04]  /*17490*/  @P0 IMAD.HI.U32 R5, R3, R5, RZ ;  /* 0x0000000503050227 */ /* 0x002fc800078e00ff */
[----:B------:R-:W-:Y:S01]  /*174a0*/  IMAD.MOV.U32 R4, RZ, RZ, R3 ;  /* 0x000000ffff047224 */ /* 0x000fe200078e0003 */
[----:B----4-:R-:W-:Y:S01]  /*174b0*/  @P0 SHF.R.U32.HI R4, RZ, R6, R5 ;  /* 0x00000006ff040219 */ /* 0x010fe20000011605 */
[C---:B------:R-:W-:Y:S01]  /*174c0*/  VIADD R3, R19.reuse, 0x9f ;  /* 0x0000009f13037836 */ /* 0x040fe20000000000 */
[----:B------:R-:W-:-:S03]  /*174d0*/  IADD3 R19, R19, 0xa0, -R13 ;  /* 0x000000a013137810 */ /* 0x000fc60007ffe80d */
[----:B------:R-:W-:-:S04]  /*174e0*/  IMAD.HI R3, R3, 0x66666667, RZ ;  /* 0x6666666703037827 */ /* 0x000fc800078e02ff */
[----:B------:R-:W-:Y:S01]  /*174f0*/  IMAD.IADD R4, R19, 0x1, R4 ;  /* 0x0000000113047824 */ /* 0x000fe200078e0204 */
[----:B------:R-:W-:-:S03]  /*17500*/  SHF.R.U32.HI R20, RZ, 0x1f, R3 ;  /* 0x0000001fff147819 */ /* 0x000fc60000011603 */
[----:B------:R-:W-:Y:S01]  /*17510*/  IMAD.HI R4, R4, 0x66666667, RZ ;  /* 0x6666666704047827 */ /* 0x000fe200078e02ff */
[----:B------:R-:W-:-:S04]  /*17520*/  LEA.HI.SX32 R20, R3, R20, 0x1a ;  /* 0x0000001403147211 */ /* 0x000fc800078fd2ff */
[----:B------:R-:W-:-:S04]  /*17530*/  SHF.R.U32.HI R5, RZ, 0x1f, R4 ;  /* 0x0000001fff057819 */ /* 0x000fc80000011604 */
[----:B------:R-:W-:Y:S02]  /*17540*/  LEA.HI.SX32 R5, R4, R5, 0x1a ;  /* 0x0000000504057211 */ /* 0x000fe400078fd2ff */
[----:B------:R-:W-:Y:S01]  /*17550*/  SHF.R.U32.HI R4, RZ, 0x10, R2 ;  /* 0x00000010ff047819 */ /* 0x000fe20000011602 */
[----:B------:R-:W-:Y:S01]  /*17560*/  IMAD.MOV.U32 R2, RZ, RZ, RZ ;  /* 0x000000ffff027224 */ /* 0x000fe200078e00ff */
        /* <DEDUP_REMOVED lines=32> */
.L_x_13129:
[----:B------:R-:W-:Y:S05]  /*17770*/  BSYNC B0 ;  /* 0x0000000000007941 */ /* 0x000fea0003800000 */
.L_x_13128:
[-C--:B------:R-:W-:Y:S01]  /*17780*/  IMAD R3, R21, R2.reuse, RZ ;  /* 0x0000000215037224 */ /* 0x080fe200078e02ff */
[----:B------:R-:W-:Y:S04]  /*17790*/  BSSY B0, `(.L_x_13130) ;  /* 0x00000e3000007945 */ /* 0x000fe80003800000 */
        /* <DEDUP_REMOVED lines=23> */
.L_x_13265:
[----:B---3--:R-:W-:Y:S02]  /*17910*/  ISETP.NE.AND P0, PT, R14, RZ, PT ;  /* 0x000000ff0e00720c */ /* 0x008fe40003f05270 */
[----:B------:R-:W-:-:S11]  /*17920*/  PLOP3.LUT P6, PT, PT, PT, PT, 0x8, 0x0 ;  /* 0x000000000000781c */ /* 0x000fd60003fce170 */
[----:B------:R-:W-:Y:S05]  /*17930*/  @P0 BRA `(.L_x_13133) ;  /* 0x00000000000c0947 */ /* 0x000fea0003800000 */
[----:B------:R-:W-:-:S03]  /*17940*/  UMOV UR4, 0xffffffff ;  /* 0xffffffff00047882 */ /* 0x000fc60000000000 */
[----:B------:R-:W-:Y:S05]  /*17950*/  BRA.DIV UR4, `(.L_x_13134) ;  /* 0x0000005a046c7947 */ /* 0x000fea000b800000 */
[----:B------:R-:W-:-:S13]  /*17960*/  ELECT P6, URZ, PT ;  /* 0x00000000003f782f */ /* 0x000fda00038c0000 */
.L_x_13133:
        /* <DEDUP_REMOVED lines=9> */
.L_x_13268:
[----:B------:R-:W-:Y:S05]  /*17a00*/  BSYNC B1 ;  /* 0x0000000000017941 */ /* 0x000fea0003800000 */
.L_x_13135:
[----:B------:R-:W-:Y:S04]  /*17a10*/  BSSY B1, `(.L_x_13137) ;  /* 0x0000050000017945 */ /* 0x000fe80003800000 */
[----:B------:R-:W-:Y:S05]  /*17a20*/  @!P6 BRA `(.L_x_13138) ;  /* 0x000000040038e947 */ /* 0x000fea0003800000 */
[----:B------:R-:W1:Y:S04]  /*17a30*/  LDL R9, [R1] ;  /* 0x0000000001097983 */ /* 0x000e680000100800 */
[----:B------:R-:W3:Y:S01]  /*17a40*/  LDL R8, [R1+0x8] ;  /* 0x0000080001087983 */ /* 0x000ee20000100800 */
[----:B------:R-:W4:Y:S01]  /*17a50*/  S2R R7, SR_TID.X ;  /* 0x0000000000077919 */ /* 0x000f220000002100 */
[----:B------:R-:W-:Y:S01]  /*17a60*/  BSSY B2, `(.L_x_13139) ;  /* 0x0000007000027945 */ /* 0x000fe20003800000 */
[----:B----4-:R-:W-:-:S04]  /*17a70*/  LOP3.LUT R7, R7, 0x7f, RZ, 0xc0, !PT ;  /* 0x0000007f07077812 */ /* 0x010fc800078ec0ff */
[----:B------:R-:W-:Y:S01]  /*17a80*/  ISETP.NE.AND P1, PT, R7, RZ, PT ;  /* 0x000000ff0700720c */ /* 0x000fe20003f25270 */
[----:B-1----:R-:W-:Y:S01]  /*17a90*/  IMAD R6, R9, 0x8, R17 ;  /* 0x0000000809067824 */ /* 0x002fe200078e0211 */
[----:B---3--:R-:W-:-:S04]  /*17aa0*/  SHF.L.U32 R10, R8, 0x1f, RZ ;  /* 0x0000001f080a7819 */ /* 0x008fc800000006ff */
[----:B------:R-:W1:Y:S02]  /*17ab0*/  SYNCS.PHASECHK.TRANS64.TRYWAIT P0, [R6+URZ+0x132a0], R10 ;  /* 0x0132a00a060075a7 */ /* 0x000e64000800017f */
[----:B-1----:R-:W-:Y:S05]  /*17ac0*/  @!P0 BRA `(.L_x_13140) ;  /* 0x0000005800448947 */ /* 0x002fea0003800000 */
.L_x_13269:
[----:B------:R-:W-:Y:S05]  /*17ad0*/  BSYNC B2 ;  /* 0x0000000000027941 */ /* 0x000fea0003800000 */
.L_x_13139:
        /* <DEDUP_REMOVED lines=9> */
.L_x_13142:
[----:B------:R-:W-:Y:S05]  /*17b70*/  BSYNC B2 ;  /* 0x0000000000027941 */ /* 0x000fea0003800000 */
.L_x_13141:
        /* <DEDUP_REMOVED lines=13> */
.L_x_13143:
        /* <DEDUP_REMOVED lines=13> */
.L_x_13270:
[----:B------:R-:W-:Y:S05]  /*17d20*/  BSYNC B2 ;  /* 0x0000000000027941 */ /* 0x000fea0003800000 */
.L_x_13144:
[----:B------:R-:W-:Y:S01]  /*17d30*/  BSSY B2, `(.L_x_13146) ;  /* 0x000000b000027945 */ /* 0x000fe20003800000 */
[----:B------:R-:W-:Y:S02]  /*17d40*/  IMAD.MOV.U32 R8, RZ, RZ, 0x0 ;  /* 0x00000000ff087424 */ /* 0x000fe400078e00ff */
[----:B------:R-:W-:Y:S01]  /*17d50*/  IMAD.MOV.U32 R9, RZ, RZ, 0x12f00000 ;  /* 0x12f00000ff097424 */ /* 0x000fe200078e00ff */
[----:B------:R-:W-:Y:S06]  /*17d60*/  @P1 BRA `(.L_x_13147) ;  /* 0x00000000001c1947 */ /* 0x000fec0003800000 */
[----:B0-----:R-:W0:Y:S01]  /*17d70*/  S2R R13, SR_TID.X ;  /* 0x00000000000d7919 */ /* 0x001e220000002100 */
[----:B-12---:R-:W-:-:S04]  /*17d80*/  IMAD.MOV.U32 R10, RZ, RZ, 0x2800 ;  /* 0x00002800ff0a7424 */ /* 0x006fc800078e00ff */
[----:B------:R3:W-:Y:S01]  /*17d90*/  SYNCS.ARRIVE.TRANS64 RZ, [R6+URZ+0x132b0], R10 ;  /* 0x0132b00a06ff79a7 */ /* 0x0007e2000800003f */
[----:B0-----:R-:W-:-:S04]  /*17da0*/  LOP3.LUT R13, R13, 0x1f, RZ, 0xc0, !PT ;  /* 0x0000001f0d0d7812 */ /* 0x001fc800078ec0ff */
[----:B------:R-:W-:-:S13]  /*17db0*/  ISETP.NE.AND P0, PT, R13, RZ, PT ;  /* 0x000000ff0d00720c */ /* 0x000fda0003f05270 */
[----:B---3--:R-:W-:Y:S05]  /*17dc0*/  @!P0 BRA `(.L_x_13147) ;  /* 0x0000000000048947 */ /* 0x008fea0003800000 */
[----:B------:R-:W-:Y:S01]  /*17dd0*/  BPT.TRAP 0x1 ;  /* 0x000000040000795c */ /* 0x000fe20000300000 */
.L_x_13147:
[----:B------:R-:W-:Y:S05]  /*17de0*/  BSYNC B2 ;  /* 0x0000000000027941 */ /* 0x000fea0003800000 */
.L_x_13146:
        /* <DEDUP_REMOVED lines=8> */
.L_x_13148:
        /* <DEDUP_REMOVED lines=10> */
.L_x_13138:
[----:B------:R-:W-:Y:S05]  /*17f10*/  BSYNC B1 ;  /* 0x0000000000017941 */ /* 0x000fea0003800000 */
.L_x_13137:
[----:B------:R-:W1:Y:S04]  /*17f20*/  LDL.LU R9, [R1] ;  /* 0x0000000001097983 */ /* 0x000e680000300800 */
[----:B------:R-:W3:Y:S01]  /*17f30*/  LDL.LU R8, [R1+0x8] ;  /* 0x0000080001087983 */ /* 0x000ee20000300800 */
[----:B------:R-:W-:Y:S01]  /*17f40*/  VIADD R5, R5, 0xfffffffe ;  /* 0xfffffffe05057836 */ /* 0x000fe20000000000 */
[----:B------:R-:W-:-:S04]  /*17f50*/  PLOP3.LUT P0, PT, PT, PT, PT, 0x8, 0x0 ;  /* 0x000000000000781c */ /* 0x000fc80003f0e170 */
[----:B------:R-:W-:Y:S01]  /*17f60*/  ISETP.GE.AND P2, PT, R5, R3, PT ;  /* 0x000000030500720c */ /* 0x000fe20003f46270 */
[----:B-1----:R-:W-:-:S05]  /*17f70*/  VIADD R6, R9, 0x1 ;  /* 0x0000000109067836 */ /* 0x002fca0000000000 */
[----:B------:R-:W-:-:S04]  /*17f80*/  ISETP.NE.AND P1, PT, R6, 0x2, PT ;  /* 0x000000020600780c */ /* 0x000fc80003f25270 */
[----:B------:R-:W-:Y:S02]  /*17f90*/  SEL R7, RZ, 0x1, P1 ;  /* 0x00000001ff077807 */ /* 0x000fe40000800000 */
[----:B------:R-:W-:Y:S02]  /*17fa0*/  SEL R6, R6, RZ, P1 ;  /* 0x000000ff06067207 */ /* 0x000fe40000800000 */
[----:B---3--:R-:W-:-:S03]  /*17fb0*/  LOP3.LUT R8, R8, R7, RZ, 0x3c, !PT ;  /* 0x0000000708087212 */ /* 0x008fc600078e3cff */
[----:B------:R1:W-:Y:S04]  /*17fc0*/  STL [R1], R6 ;  /* 0x0000000601007387 */ /* 0x0003e80000100800 */
[----:B------:R1:W-:Y:S01]  /*17fd0*/  STL [R1+0x8], R8 ;  /* 0x0000080801007387 */ /* 0x0003e20000100800 */
[----:B------:R-:W-:Y:S05]  /*17fe0*/  @!P2 BRA `(.L_x_13131) ;  /* 0x000000040074a947 */ /* 0x000fea0003800000 */
.L_x_13161:
[----:B------:R-:W-:Y:S05]  /*17ff0*/  YIELD ;  /* 0x0000000000007946 */ /* 0x000fea0003800000 */
[----:B------:R-:W-:Y:S04]  /*18000*/  BSSY B1, `(.L_x_13149) ;  /* 0x000004f000017945 */ /* 0x000fe80003800000 */
[----:B---3--:R-:W-:Y:S05]  /*18010*/  @!P6 BRA `(.L_x_13150) ;  /* 0x000000040034e947 */ /* 0x008fea0003800000 */
[----:B-1----:R-:W3:Y:S04]  /*18020*/  LDL R6, [R1] ;  /* 0x0000000001067983 */ /* 0x002ee80000100800 */
[----:B------:R-:W4:Y:S01]  /*18030*/  LDL R7, [R1+0x8] ;  /* 0x0000080001077983 */ /* 0x000f220000100800 */
[----:B------:R-:W1:Y:S01]  /*18040*/  S2R R8, SR_TID.X ;  /* 0x0000000000087919 */ /* 0x000e620000002100 */
[----:B------:R-:W-:Y:S01]  /*18050*/  BSSY B2, `(.L_x_13151) ;  /* 0x0000007000027945 */ /* 0x000fe20003800000 */
[----:B-1----:R-:W-:-:S04]  /*18060*/  LOP3.LUT R8, R8, 0x7f, RZ, 0xc0, !PT ;  /* 0x0000007f08087812 */ /* 0x002fc800078ec0ff */
[----:B------:R-:W-:Y:S01]  /*18070*/  ISETP.NE.AND P2, PT, R8, RZ, PT ;  /* 0x000000ff0800720c */ /* 0x000fe20003f45270 */
[----:B---3--:R-:W-:Y:S01]  /*18080*/  IMAD R6, R6, 0x8, R17 ;  /* 0x0000000806067824 */ /* 0x008fe200078e0211 */
[----:B----4-:R-:W-:-:S04]  /*18090*/  SHF.L.U32 R7, R7, 0x1f, RZ ;  /* 0x0000001f07077819 */ /* 0x010fc800000006ff */
[----:B------:R-:W1:Y:S02]  /*180a0*/  SYNCS.PHASECHK.TRANS64.TRYWAIT P1, [R6+URZ+0x132a0], R7 ;  /* 0x0132a007060075a7 */ /* 0x000e64000802017f */
[----:B-1----:R-:W-:Y:S05]  /*180b0*/  @!P1 BRA `(.L_x_13152) ;  /* 0x0000005000f09947 */ /* 0x002fea0003800000 */
.L_x_13271:
[----:B------:R-:W-:Y:S05]  /*180c0*/  BSYNC B2 ;  /* 0x0000000000027941 */ /* 0x000fea0003800000 */
.L_x_13151:
        /* <DEDUP_REMOVED lines=9> */
.L_x_13154:
[----:B------:R-:W-:Y:S05]  /*18160*/  BSYNC B2 ;  /* 0x0000000000027941 */ /* 0x000fea0003800000 */
.L_x_13153:
[----:B------:R-:W3:Y:S01]  /*18170*/  LDL R8, [R1] ;  /* 0x0000000001087983 */ /* 0x000ee20000100800 */
        /* <DEDUP_REMOVED lines=9> */
[----:B---3--:R-:W-:-:S04]  /*18210*/  IMAD R8, R8, 0x2800, R17 ;  /* 0x0000280008087824 */ /* 0x008fc800078e0211 */
[----:B--2---:R-:W-:-:S07]  /*18220*/  VIADD R11, R8, 0xe000 ;  /* 0x0000e000080b7836 */ /* 0x004fce0000000000 */
.L_x_13155:
        /* <DEDUP_REMOVED lines=13> */
.L_x_13272:
[----:B------:R-:W-:Y:S05]  /*18300*/  BSYNC B2 ;  /* 0x0000000000027941 */ /* 0x000fea0003800000 */
.L_x_13156:
        /* <DEDUP_REMOVED lines=11> */
.L_x_13159:
[----:B------:R-:W-:Y:S05]  /*183c0*/  BSYNC B2 ;  /* 0x0000000000027941 */ /* 0x000fea0003800000 */
.L_x_13158:
        /* <DEDUP_REMOVED lines=8> */
.L_x_13160:
        /* <DEDUP_REMOVED lines=10> */
.L_x_13150:
[----:B------:R-:W-:Y:S05]  /*184f0*/  BSYNC B1 ;  /* 0x0000000000017941 */ /* 0x000fea0003800000 */
.L_x_13149:
[----:B------:R-:W1:Y:S04]  /*18500*/  LDL.LU R7, [R1] ;  /* 0x0000000001077983 */ /* 0x000e680000300800 */
[----:B------:R-:W3:Y:S01]  /*18510*/  LDL.LU R10, [R1+0x8] ;  /* 0x00000800010a7983 */ /* 0x000ee20000300800 */
[C---:B------:R-:W-:Y:S01]  /*18520*/  ISETP.GT.AND P2, PT, R5.reuse, R3, PT ;  /* 0x000000030500720c */ /* 0x040fe20003f44270 */
[----:B------:R-:W-:Y:S02]  /*18530*/  VIADD R5, R5, 0xffffffff ;  /* 0xffffffff05057836 */ /* 0x000fe40000000000 */
[----:B-1----:R-:W-:-:S05]  /*18540*/  VIADD R6, R7, 0x1 ;  /* 0x0000000107067836 */ /* 0x002fca0000000000 */
[----:B------:R-:W-:-:S04]  /*18550*/  ISETP.NE.AND P1, PT, R6, 0x2, PT ;  /* 0x000000020600780c */ /* 0x000fc80003f25270 */
[----:B------:R-:W-:Y:S02]  /*18560*/  SEL R7, RZ, 0x1, P1 ;  /* 0x00000001ff077807 */ /* 0x000fe40000800000 */
[----:B------:R-:W-:Y:S02]  /*18570*/  SEL R6, R6, RZ, P1 ;  /* 0x000000ff06067207 */ /* 0x000fe40000800000 */
[----:B---3--:R-:W-:-:S05]  /*18580*/  LOP3.LUT R10, R10, R7, RZ, 0x3c, !PT ;  /* 0x000000070a0a7212 */ /* 0x008fca00078e3cff */
[----:B------:R3:W-:Y:S04]  /*18590*/  STL [R1+0x8], R10 ;  /* 0x0000080a01007387 */ /* 0x0007e80000100800 */
[----:B------:R3:W-:Y:S01]  /*185a0*/  STL [R1], R6 ;  /* 0x0000000601007387 */ /* 0x0007e20000100800 */
[----:B------:R-:W-:Y:S05]  /*185b0*/  @P2 BRA `(.L_x_13161) ;  /* 0xfffffff8008c2947 */ /* 0x000fea000383ffff */
.L_x_13131:
[----:B------:R-:W-:Y:S05]  /*185c0*/  BSYNC B0 ;  /* 0x0000000000007941 */ /* 0x000fea0003800000 */
.L_x_13130:
        /* <DEDUP_REMOVED lines=21> */
[-C--:B------:R-:W-:Y:S02]  /*18720*/  IABS R0, R4.reuse ;  /* 0x0000000400007213 */ /* 0x080fe40000000000 */
[----:B-1-3--:R-:W-:Y:S02]  /*18730*/  IABS R6, R4 ;  /* 0x0000000400067213 */ /* 0x00afe40000000000 */
        /* <DEDUP_REMOVED lines=24> */
.L_x_13163:
[----:B------:R-:W-:Y:S05]  /*188c0*/  BSYNC B0 ;  /* 0x0000000000007941 */ /* 0x000fea0003800000 */
.L_x_13162:
        /* <DEDUP_REMOVED lines=12> */
[----:B------:R-:W4:Y:S01]  /*18990*/  LDC.64 R2, c[0x0][0xc60] ;  /* 0x00031800ff027b82 */ /* 0x000f220000000a00 */
[----:B------:R-:W0:Y:S02]  /*189a0*/  FLO.U32 R0, UR4 ;  /* 0x0000000400007d00 */ /* 0x000e2400080e0000 */
[----:B0-----:R-:W-:-:S06]  /*189b0*/  ISETP.EQ.U32.AND P0, PT, R0, R5, PT ;  /* 0x000000050000720c */ /* 0x001fcc0003f02070 */
[----:B------:R-:W4:Y:S07]  /*189c0*/  POPC R5, UR4 ;  /* 0x0000000400057d09 */ /* 0x000f2e0008000000 */
[----:B----4-:R-:W4:Y:S01]  /*189d0*/  @P0 ATOMG.E.ADD.STRONG.GPU PT, R3, desc[UR40][R2.64], R5 ;  /* 0x00000005020309a8 */ /* 0x010f2200081ee1e8 */
[----:B------:R-:W0:Y:S02]  /*189e0*/  S2R R4, SR_LTMASK ;  /* 0x0000000000047919 */ /* 0x000e240000003900 */
[----:B0-----:R-:W-:-:S04]  /*189f0*/  LOP3.LUT R4, R4, UR4, RZ, 0xc0, !PT ;  /* 0x0000000404047c12 */ /* 0x001fc8000f8ec0ff */
[----:B------:R-:W0:Y:S01]  /*18a00*/  POPC R7, R4 ;  /* 0x0000000400077309 */ /* 0x000e220000000000 */
[----:B----4-:R-:W0:Y:S02]  /*18a10*/  SHFL.IDX PT, R0, R3, R0, 0x1f ;  /* 0x00001f0003007589 */ /* 0x010e2400000e0000 */
[----:B0-----:R-:W-:Y:S01]  /*18a20*/  IADD3 R24, R0, UR36, R7 ;  /* 0x0000002400187c10 */ /* 0x001fe2000fffe007 */
[----:B------:R-:W-:Y:S06]  /*18a30*/  BRA `(.L_x_13165) ;  /* 0x0000002c00207947 */ /* 0x000fec0003800000 */
.L_x_13164:
        /* <DEDUP_REMOVED lines=11> */
[----:B-1-3--:R-:W-:Y:S02]  /*18af0*/  IMAD.U32 R6, RZ, RZ, UR8 ;  /* 0x00000008ff067e24 */ /* 0x00afe4000f8e00ff */
[----:B------:R-:W-:-:S02]  /*18b00*/  IMAD.U32 R7, RZ, RZ, UR9 ;  /* 0x00000009ff077e24 */ /* 0x000fc4000f8e00ff */
[----:B------:R-:W-:Y:S02]  /*18b10*/  IMAD.U32 R10, RZ, RZ, UR4 ;  /* 0x00000004ff0a7e24 */ /* 0x000fe4000f8e00ff */
[----:B--2---:R-:W-:Y:S02]  /*18b20*/  IMAD.U32 R11, RZ, RZ, UR5 ;  /* 0x00000005ff0b7e24 */ /* 0x004fe4000f8e00ff */
[----:B------:R-:W-:Y:S02]  /*18b30*/  IMAD.MOV.U32 R8, RZ, RZ, 0x70 ;  /* 0x00000070ff087424 */ /* 0x000fe400078e00ff */
[----:B------:R-:W-:Y:S02]  /*18b40*/  IMAD.MOV.U32 R12, RZ, RZ, 0x1 ;  /* 0x00000001ff0c7424 */ /* 0x000fe400078e00ff */
[----:B------:R-:W-:-:S07]  /*18b50*/  IMAD.MOV.U32 R13, RZ, RZ, RZ ;  /* 0x000000ffff0d7224 */ /* 0x000fce00078e00ff */
[----:B------:R-:W-:-:S07]  /*18b60*/  LEPC R20, `(.L_x_13167) ;  /* 0x000000001014794e */ /* 0x000fce0000000000 */
[----:B0-----:R-:W-:Y:S05]  /*18b70*/  CALL.ABS.NOINC R2 ;  /* 0x0000000002007343 */ /* 0x001fea0003c00000 */
.L_x_13167:
[----:B------:R-:W-:Y:S05]  /*18b80*/  BSYNC B6 ;  /* 0x0000000000067941 */ /* 0x000fea0003800000 */
.L_x_13166:
        /* <DEDUP_REMOVED lines=22> */
.L_x_13169:
[----:B------:R-:W-:Y:S05]  /*18cf0*/  BSYNC B6 ;  /* 0x0000000000067941 */ /* 0x000fea0003800000 */
.L_x_13168:
        /* <DEDUP_REMOVED lines=9> */
[----:B-1-3--:R-:W-:Y:S01]  /*18d90*/  MOV R6, UR8 ;  /* 0x0000000800067c02 */ /* 0x00afe20008000f00 */
[----:B------:R-:W0:Y:S01]  /*18da0*/  LDC.64 R2, c[0x4][R2] ;  /* 0x0100000002027b82 */ /* 0x000e220000000a00 */
[----:B------:R-:W-:Y:S02]  /*18db0*/  IMAD.U32 R5, RZ, RZ, UR7 ;  /* 0x00000007ff057e24 */ /* 0x000fe4000f8e00ff */
[----:B------:R-:W-:Y:S02]  /*18dc0*/  IMAD.U32 R7, RZ, RZ, UR9 ;  /* 0x00000009ff077e24 */ /* 0x000fe4000f8e00ff */
[----:B------:R-:W-:-:S02]  /*18dd0*/  IMAD.U32 R10, RZ, RZ, UR4 ;  /* 0x00000004ff0a7e24 */ /* 0x000fc4000f8e00ff */
[----:B--2---:R-:W-:Y:S02]  /*18de0*/  IMAD.U32 R11, RZ, RZ, UR5 ;  /* 0x00000005ff0b7e24 */ /* 0x004fe4000f8e00ff */
[----:B------:R-:W-:Y:S02]  /*18df0*/  IMAD.MOV.U32 R8, RZ, RZ, 0x70 ;  /* 0x00000070ff087424 */ /* 0x000fe400078e00ff */
[----:B------:R-:W-:Y:S02]  /*18e00*/  IMAD.MOV.U32 R12, RZ, RZ, 0x1 ;  /* 0x00000001ff0c7424 */ /* 0x000fe400078e00ff */
[----:B------:R-:W-:-:S07]  /*18e10*/  IMAD.MOV.U32 R13, RZ, RZ, RZ ;  /* 0x000000ffff0d7224 */ /* 0x000fce00078e00ff */
[----:B------:R-:W-:-:S07]  /*18e20*/  LEPC R20, `(.L_x_13171) ;  /* 0x000000001014794e */ /* 0x000fce0000000000 */
[----:B0-----:R-:W-:Y:S05]  /*18e30*/  CALL.ABS.NOINC R2 ;  /* 0x0000000002007343 */ /* 0x001fea0003c00000 */
.L_x_13171:
[----:B------:R-:W-:Y:S05]  /*18e40*/  BSYNC B6 ;  /* 0x0000000000067941 */ /* 0x000fea0003800000 */
.L_x_13170:
        /* <DEDUP_REMOVED lines=19> */
.L_x_13173:
[----:B------:R-:W-:Y:S05]  /*18f80*/  BSYNC B6 ;  /* 0x0000000000067941 */ /* 0x000fea0003800000 */
.L_x_13172:
[----:B------:R-:W4:Y:S01]  /*18f90*/  LDL.LU R20, [R1+0x10] ;  /* 0x0000100001147983 */ /* 0x000f220000300800 */
[----:B------:R-:W-:Y:S02]  /*18fa0*/  ULDC.64 UR4, c[0x0][0x9f8] ;  /* 0x00027e0000047ab9 */ /* 0x000fe40000000a00 */
[----:B------:R-:W-:-:S04]  /*18fb0*/  ISETP.NE.U32.AND P0, PT, RZ, UR4, PT ;  /* 0x00000004ff007c0c */ /* 0x000fc8000bf05070 */
[----:B------:R-:W-:-:S13]  /*18fc0*/  ISETP.NE.AND.EX P0, PT, RZ, UR5, PT, P0 ;  /* 0x00000005ff007c0c */ /* 0x000fda000bf05300 */
[----:B------:R-:W-:-:S04]  /*18fd0*/  @P0 IADD3 R2, P1, R18, UR4, RZ ;  /* 0x0000000412020c10 */ /* 0x000fc8000ff3e0ff */
[----:B----4-:R-:W-:Y:S01]  /*18fe0*/  @P0 IADD3.X R3, R20, UR5, RZ, P1, !PT ;  /* 0x0000000514030c10 */ /* 0x010fe20008ffe4ff */
[----:B------:R-:W-:-:S04]  /*18ff0*/  ULDC.64 UR4, c[0x0][0xa08] ;  /* 0x0002820000047ab9 */ /* 0x000fc80000000a00 */
[----:B------:R0:W1:Y:S02]  /*19000*/  @P0 LDG.E R26, desc[UR40][R2.64] ;  /* 0x00000028021a0981 */ /* 0x000064000c1e1900 */
[----:B0-----:R-:W0:Y:S02]  /*19010*/  LDC.64 R2, c[0x0][0x418] ;  /* 0x00010600ff027b82 */ /* 0x001e240000000a00 */
[----:B0-----:R-:W-:Y:S01]  /*19020*/  LOP3.LUT P0, RZ, R2, UR4, RZ, 0xfc, !PT ;  /* 0x0000000402ff7c12 */ /* 0x001fe2000f80fcff */
[----:B------:R-:W-:-:S03]  /*19030*/  UMOV UR4, 0xffffffff ;  /* 0xffffffff00047882 */ /* 0x000fc60000000000 */
[----:B------:R-:W-:Y:S02]  /*19040*/  LOP3.LUT P0, RZ, R3, UR5, RZ, 0xfc, P0 ;  /* 0x0000000503ff7c12 */ /* 0x000fe4000800fcff */
[----:B-1----:R-:W-:Y:S02]  /*19050*/  SHF.R.S32.HI R8, RZ, 0x1f, R26 ;  /* 0x0000001fff087819 */ /* 0x002fe4000001141a */
[----:B------:R-:W-:-:S03]  /*19060*/  SEL R18, R26, RZ, !P0 ;  /* 0x000000ff1a127207 */ /* 0x000fc60004000000 */
[----:B------:R0:W-:Y:S01]  /*19070*/  STL [R1+0x10], R8 ;  /* 0x0000100801007387 */ /* 0x0001e20000100800 */
[----:B------:R-:W-:Y:S05]  /*19080*/  BRA.DIV UR4, `(.L_x_13174) ;  /* 0x0000004604247947 */ /* 0x000fea000b800000 */
[----:B------:R-:W1:Y:S02]  /*19090*/  S2R R0, SR_TID.X ;  /* 0x0000000000007919 */ /* 0x000e640000002100 */
[----:B-1----:R-:W-:-:S04]  /*190a0*/  SHF.R.U32.HI R0, RZ, 0x5, R0 ;  /* 0x00000005ff007819 */ /* 0x002fc80000011600 */
[----:B------:R-:W-:-:S05]  /*190b0*/  LOP3.LUT R0, R0, 0x3, RZ, 0xc0, !PT ;  /* 0x0000000300007812 */ /* 0x000fca00078ec0ff */
[----:B------:R1:W4:Y:S02]  /*190c0*/  SHFL.IDX PT, R14, R0, RZ, 0x1f ;  /* 0x00001fff000e7589 */ /* 0x00032400000e0000 */
.L_x_13275:
[----:B----4-:R-:W-:Y:S02]  /*190d0*/  ISETP.NE.AND P0, PT, R14, RZ, PT ;  /* 0x000000ff0e00720c */ /* 0x010fe40003f05270 */
[----:B------:R-:W-:Y:S02]  /*190e0*/  PLOP3.LUT P1, PT, PT, PT, PT, 0x8, 0x0 ;  /* 0x000000000000781c */ /* 0x000fe40003f2e170 */
[----:B------:R-:W-:-:S11]  /*190f0*/  LOP3.LUT R23, R23, 0xfffffffe, RZ, 0xc0, !PT ;  /* 0xfffffffe17177812 */ /* 0x000fd600078ec0ff */
[----:B------:R-:W-:Y:S01]  /*19100*/  @P1 LOP3.LUT R23, R23, 0x1, RZ, 0xfc, !PT ;  /* 0x0000000117171812 */ /* 0x000fe200078efcff */
[----:B------:R-:W-:Y:S06]  /*19110*/  @P0 BRA `(.L_x_13175) ;  /* 0x0000000400540947 */ /* 0x000fec0003800000 */
[----:B------:R-:W-:-:S03]  /*19120*/  UMOV UR4, 0xffffffff ;  /* 0xffffffff00047882 */ /* 0x000fc60000000000 */
[----:B------:R-:W-:Y:S05]  /*19130*/  BRA.DIV UR4, `(.L_x_13176) ;  /* 0x00000046042c7947 */ /* 0x000fea000b800000 */
[----:B------:R-:W-:-:S13]  /*19140*/  ELECT P6, URZ, PT ;  /* 0x00000000003f782f */ /* 0x000fda00038c0000 */
.L_x_13278:
[----:B------:R-:W-:Y:S05]  /*19150*/  @!P6 BRA `(.L_x_13175) ;  /* 0x000000040044e947 */ /* 0x000fea0003800000 */
[----:B-1----:R-:W4:Y:S01]  /*19160*/  LDL R0, [R1+0x28] ;  /* 0x0000280001007983 */ /* 0x002f220000100800 */
[----:B------:R-:W-:-:S04]  /*19170*/  ISETP.NE.U32.AND P0, PT, R2, RZ, PT ;  /* 0x000000ff0200720c */ /* 0x000fc80003f05070 */
[----:B------:R-:W-:Y:S01]  /*19180*/  ISETP.NE.AND.EX P0, PT, R3, RZ, PT, P0 ;  /* 0x000000ff0300720c */ /* 0x000fe20003f05300 */
[----:B----4-:R-:W-:-:S12]  /*19190*/  VIADD R0, R0, 0xffffffff ;  /* 0xffffffff00007836 */ /* 0x010fd80000000000 */
[----:B------:R-:W-:Y:S05]  /*191a0*/  @!P0 BRA `(.L_x_13177) ;  /* 0x0000000000448947 */ /* 0x000fea0003800000 */
[----:B------:R-:W1:Y:S01]  /*191b0*/  LDC R7, c[0x0][0x43c] ;  /* 0x00010f00ff077b82 */ /* 0x000e620000000800 */
[----:B------:R-:W-:Y:S01]  /*191c0*/  ULDC.64 UR4, c[0x0][0x428] ;  /* 0x00010a0000047ab9 */ /* 0x000fe20000000a00 */
[----:B-1----:R-:W-:-:S13]  /*191d0*/  ISETP.NE.AND P0, PT, R7, 0x1, PT ;  /* 0x000000010700780c */ /* 0x002fda0003f05270 */
        /* <DEDUP_REMOVED lines=14> */
.L_x_13177:
[----:B-1----:R-:W4:Y:S01]  /*192c0*/  LDL R3, [R1+0x4] ;  /* 0x0000040001037983 */ /* 0x002f220000100800 */
[----:B------:R-:W-:Y:S01]  /*192d0*/  IMAD R4, R29, 0x8, R17 ;  /* 0x000000081d047824 */ /* 0x000fe200078e0211 */
[----:B------:R-:W1:Y:S02]  /*192e0*/  S2R R2, SR_TID.X ;  /* 0x0000000000027919 */ /* 0x000e640000002100 */
[----:B-1----:R-:W-:-:S04]  /*192f0*/  LOP3.LUT R2, R2, 0x7f, RZ, 0xc0, !PT ;  /* 0x0000007f02027812 */ /* 0x002fc800078ec0ff */
[----:B------:R-:W-:Y:S02]  /*19300*/  ISETP.NE.AND P1, PT, R2, RZ, PT ;  /* 0x000000ff0200720c */ /* 0x000fe40003f25270 */
[----:B----4-:R-:W-:-:S04]  /*19310*/  SHF.L.U32 R3, R3, 0x1f, RZ ;  /* 0x0000001f03037819 */ /* 0x010fc800000006ff */
[----:B------:R-:W1:Y:S02]  /*19320*/  SYNCS.PHASECHK.TRANS64.TRYWAIT P0, [R4+URZ+0x13280], R3 ;  /* 0x01328003040075a7 */ /* 0x000e64000800017f */
[----:B-1----:R-:W-:Y:S05]  /*19330*/  @!P0 BRA `(.L_x_13178) ;  /* 0x0000004000cc8947 */ /* 0x002fea0003800000 */
.L_x_13279:
        /* <DEDUP_REMOVED lines=8> */
.L_x_13179:
        /* <DEDUP_REMOVED lines=18> */
.L_x_13280:
[----:B------:R-:W-:Y:S05]  /*194e0*/  @P1 BRA `(.L_x_13181) ;  /* 0x00000000001c1947 */ /* 0x000fea0003800000 */
[----:B------:R-:W4:Y:S01]  /*194f0*/  S2R R5, SR_TID.X ;  /* 0x0000000000057919 */ /* 0x000f220000002100 */
[----:B01----:R-:W-:-:S04]  /*19500*/  IMAD.MOV.U32 R3, RZ, RZ, 0x2800 ;  /* 0x00002800ff037424 */ /* 0x003fc800078e00ff */
[----:B------:R0:W-:Y:S01]  /*19510*/  SYNCS.ARRIVE.TRANS64 RZ, [R4+URZ+0x13230], R3 ;  /* 0x0132300304ff79a7 */ /* 0x0001e2000800003f */
[----:B----4-:R-:W-:-:S04]  /*19520*/  LOP3.LUT R5, R5, 0x1f, RZ, 0xc0, !PT ;  /* 0x0000001f05057812 */ /* 0x010fc800078ec0ff */
[----:B------:R-:W-:-:S13]  /*19530*/  ISETP.NE.AND P0, PT, R5, RZ, PT ;  /* 0x000000ff0500720c */ /* 0x000fda0003f05270 */
[----:B0-----:R-:W-:Y:S05]  /*19540*/  @!P0 BRA `(.L_x_13181) ;  /* 0x0000000000048947 */ /* 0x001fea0003800000 */
[----:B------:R-:W-:Y:S01]  /*19550*/  BPT.TRAP 0x1 ;  /* 0x000000040000795c */ /* 0x000fe20000300000 */
.L_x_13181:
        /* <DEDUP_REMOVED lines=17> */
.L_x_13175:
[----:B01----:R-:W4:Y:S04]  /*19670*/  LDL.LU R4, [R1+0x1c] ;  /* 0x00001c0001047983 */ /* 0x003f280000300800 */
[----:B---3--:R-:W3:Y:S04]  /*19680*/  LDL.LU R6, [R1+0x18] ;  /* 0x0000180001067983 */ /* 0x008ee80000300800 */
[----:B------:R-:W5:Y:S01]  /*19690*/  LDL.LU R3, [R1+0x38] ;  /* 0x0000380001037983 */ /* 0x000f620000300800 */
[----:B------:R-:W-:Y:S05]  /*196a0*/  WARPSYNC.ALL ;  /* 0x0000000000007948 */ /* 0x000fea0003800000 */
[----:B------:R-:W-:Y:S01]  /*196b0*/  ULDC.64 UR6, c[0x0][0xa00] ;  /* 0x0002800000067ab9 */ /* 0x000fe20000000a00 */
[----:B------:R-:W-:Y:S01]  /*196c0*/  ULDC.64 UR4, c[0x0][0x298] ;  /* 0x0000a60000047ab9 */ /* 0x000fe20000000a00 */
[----:B------:R-:W-:Y:S01]  /*196d0*/  BAR.SYNC.DEFER_BLOCKING 0x8, 0x200 ;  /* 0x0208000000007b1d */ /* 0x000fe20000010000 */
[----:B------:R-:W-:-:S02]  /*196e0*/  ISETP.NE.U32.AND P0, PT, RZ, UR6, PT ;  /* 0x00000006ff007c0c */ /* 0x000fc4000bf05070 */
[----:B------:R-:W-:Y:S02]  /*196f0*/  IADD3 R0, R17, 0xb000, RZ ;  /* 0x0000b00011007810 */ /* 0x000fe40007ffe0ff */
[----:B------:R-:W-:Y:S01]  /*19700*/  ISETP.NE.AND.EX P0, PT, RZ, UR7, PT, P0 ;  /* 0x00000007ff007c0c */ /* 0x000fe2000bf05300 */
[----:B------:R-:W-:Y:S01]  /*19710*/  BSSY B6, `(.L_x_13182) ;  /* 0x000001e000067945 */ /* 0x000fe20003800000 */
[----:B------:R-:W-:Y:S02]  /*19720*/  LOP3.LUT P1, RZ, R0, 0x1bf, RZ, 0xc0, !PT ;  /* 0x000001bf00ff7812 */ /* 0x000fe4000782c0ff */
[----:B----4-:R-:W-:Y:S02]  /*19730*/  SHF.R.S32.HI R2, RZ, 0x1f, R4 ;  /* 0x0000001fff027819 */ /* 0x010fe40000011404 */
[----:B---3--:R-:W-:-:S03]  /*19740*/  SEL R6, R6, RZ, !P0 ;  /* 0x000000ff06067207 */ /* 0x008fc60004000000 */
[----:B------:R-:W-:-:S04]  /*19750*/  IMAD R2, R2, UR4, RZ ;  /* 0x0000000402027c24 */ /* 0x000fc8000f8e02ff */
[C---:B------:R-:W-:Y:S01]  /*19760*/  IMAD R0, R4.reuse, UR5, R2 ;  /* 0x0000000504007c24 */ /* 0x040fe2000f8e0202 */
[----:B-----5:R-:W-:Y:S01]  /*19770*/  SEL R2, R3, RZ, !P0 ;  /* 0x000000ff03027207 */ /* 0x020fe20004000000 */
        /* <DEDUP_REMOVED lines=23> */
.L_x_13183:
[----:B------:R-:W-:Y:S05]  /*198f0*/  BSYNC B6 ;  /* 0x0000000000067941 */ /* 0x000fea0003800000 */
.L_x_13182:
[----:B------:R-:W3:Y:S01]  /*19900*/  LDL.LU R20, [R1+0x1c] ;  /* 0x00001c0001147983 */ /* 0x000ee20000300800 */
[----:B------:R-:W1:Y:S01]  /*19910*/  LDC R9, c[0x0][0x448] ;  /* 0x00011200ff097b82 */ /* 0x000e620000000800 */
[----:B------:R-:W-:Y:S01]  /*19920*/  ULDC.64 UR4, c[0x0][0x2d8] ;  /* 0x0000b60000047ab9 */ /* 0x000fe20000000a00 */
[----:B------:R-:W-:Y:S01]  /*19930*/  ULDC.64 UR6, c[0x0][0x2e0] ;  /* 0x0000b80000067ab9 */ /* 0x000fe20000000a00 */
[----:B0-----:R-:W3:Y:S01]  /*19940*/  LDL.LU.64 R2, [R1+0x30] ;  /* 0x0000300001027983 */ /* 0x001ee20000300a00 */
[----:B------:R-:W-:-:S03]  /*19950*/  ULDC.64 UR8, c[0x0][0x280] ;  /* 0x0000a00000087ab9 */ /* 0x000fc60000000a00 */
[----:B------:R-:W4:Y:S04]  /*19960*/  LDL.LU R21, [R1+0x38] ;  /* 0x0000380001157983 */ /* 0x000f280000300800 */
[----:B------:R-:W2:Y:S04]  /*19970*/  LDL.LU R4, [R1+0x18] ;  /* 0x0000180001047983 */ /* 0x000ea80000300800 */
[----:B------:R0:W5:Y:S01]  /*19980*/  LDL R10, [R1+0x3c] ;  /* 0x00003c00010a7983 */ /* 0x0001620000100800 */
[----:B-1----:R-:W-:-:S13]  /*19990*/  ISETP.NE.AND P1, PT, R9, 0x1, PT ;  /* 0x000000010900780c */ /* 0x002fda0003f25270 */
[----:B------:R-:W1:Y:S08]  /*199a0*/  @P1 LDC R5, c[0x0][0x450] ;  /* 0x00011400ff051b82 */ /* 0x000e700000000800 */
[----:B------:R-:W0:Y:S01]  /*199b0*/  @P1 LDC R8, c[0x0][0x450] ;  /* 0x00011400ff081b82 */ /* 0x000e220000000800 */
[----:B---3--:R-:W-:Y:S02]  /*199c0*/  IMAD.MOV.U32 R3, RZ, RZ, R20 ;  /* 0x000000ffff037224 */ /* 0x008fe400078e0014 */
[----:B------:R-:W3:Y:S01]  /*199d0*/  S2R R20, SR_TID.X ;  /* 0x0000000000147919 */ /* 0x000ee20000002100 */
[----:B------:R-:W-:-:S04]  /*199e0*/  IMAD.WIDE.U32 R2, R16, UR4, R2 ;  /* 0x0000000410027c25 */ /* 0x000fc8000f8e0002 */
[----:B------:R-:W-:Y:S01]  /*199f0*/  IMAD R3, R16, UR5, R3 ;  /* 0x0000000510037c24 */ /* 0x000fe2000f8e0203 */
[----:B------:R-:W-:Y:S01]  /*19a00*/  ULDC.64 UR4, c[0x0][0x2d0] ;  /* 0x0000b40000047ab9 */ /* 0x000fe20000000a00 */
[----:B----4-:R-:W-:Y:S02]  /*19a10*/  IMAD R0, R21, UR6, RZ ;  /* 0x0000000615007c24 */ /* 0x010fe4000f8e02ff */
[----:B--2---:R-:W-:-:S04]  /*19a20*/  IMAD.WIDE.U32 R2, R4, UR6, R2 ;  /* 0x0000000604027c25 */ /* 0x004fc8000f8e0002 */
[----:B------:R-:W-:Y:S01]  /*19a30*/  IMAD R0, R4, UR7, R0 ;  /* 0x0000000704007c24 */ /* 0x000fe2000f8e0200 */
[----:B------:R-:W-:Y:S01]  /*19a40*/  ULDC.64 UR6, c[0x0][0x2c8] ;  /* 0x0000b20000067ab9 */ /* 0x000fe20000000a00 */
[----:B------:R-:W2:Y:S02]  /*19a50*/  @P1 LDC R4, c[0x0][0x44c] ;  /* 0x00011300ff041b82 */ /* 0x000ea40000000800 */
[----:B------:R-:W-:Y:S01]  /*19a60*/  IMAD.IADD R3, R3, 0x1, R0 ;  /* 0x0000000103037824 */ /* 0x000fe200078e0200 */
[C---:B---3--:R-:W-:Y:S01]  /*19a70*/  LOP3.LUT R21, R20.reuse, 0x7f, RZ, 0xc0, !PT ;  /* 0x0000007f14157812 */ /* 0x048fe200078ec0ff */
[----:B------:R-:W-:-:S03]  /*19a80*/  IMAD.SHL.U32 R20, R20, 0x20, RZ ;  /* 0x0000002014147824 */ /* 0x000fc600078e00ff */
[----:B------:R-:W-:-:S04]  /*19a90*/  SHF.R.U32.HI R21, RZ, 0x2, R21 ;  /* 0x00000002ff157819 */ /* 0x000fc80000011615 */
[----:B------:R-:W-:-:S05]  /*19aa0*/  LOP3.LUT R20, R21, 0x60, R20, 0xf8, !PT ;  /* 0x0000006015147812 */ /* 0x000fca00078ef814 */
[----:B------:R-:W-:-:S04]  /*19ab0*/  IMAD R6, R25, 0xc0, R20 ;  /* 0x000000c019067824 */ /* 0x000fc800078e0214 */
[----:B--2---:R-:W-:-:S04]  /*19ac0*/  @P1 IMAD.HI.U32 R0, R6, R4, RZ ;  /* 0x0000000406001227 */ /* 0x004fc800078e00ff */
[----:B------:R-:W-:Y:S01]  /*19ad0*/  IMAD.MOV.U32 R4, RZ, RZ, R6 ;  /* 0x000000ffff047224 */ /* 0x000fe200078e0006 */
[----:B-1----:R-:W-:-:S04]  /*19ae0*/  @P1 SHF.R.U32.HI R4, RZ, R5, R0 ;  /* 0x00000005ff041219 */ /* 0x002fc80000011600 */
        /* <DEDUP_REMOVED lines=9> */
[----:B------:R-:W-:-:S04]  /*19b80*/  IMAD R7, R7, UR6, RZ ;  /* 0x0000000607077c24 */ /* 0x000fc8000f8e02ff */
[----:B------:R-:W-:Y:S01]  /*19b90*/  IMAD R7, R0, UR7, R7 ;  /* 0x0000000700077c24 */ /* 0x000fe2000f8e0207 */
[----:B------:R-:W-:-:S04]  /*19ba0*/  IADD3 R0, P0, R4, UR8, RZ ;  /* 0x0000000804007c10 */ /* 0x000fc8000ff1e0ff */
[----:B------:R-:W-:Y:S02]  /*19bb0*/  IADD3.X R4, R5, UR9, R7, P0, !PT ;  /* 0x0000000905047c10 */ /* 0x000fe400087fe407 */
[----:B------:R-:W1:Y:S01]  /*19bc0*/  @P1 LDC R7, c[0x0][0x44c] ;  /* 0x00011300ff071b82 */ /* 0x000e620000000800 */
[----:B------:R-:W-:Y:S01]  /*19bd0*/  VIADD R5, R6, 0x80 ;  /* 0x0000008006057836 */ /* 0x000fe20000000000 */
[----:B------:R-:W2:Y:S03]  /*19be0*/  S2R R21, SR_TID.X ;  /* 0x0000000000157919 */ /* 0x000ea60000002100 */
[----:B------:R-:W-:Y:S02]  /*19bf0*/  IMAD.MOV.U32 R6, RZ, RZ, R5 ;  /* 0x000000ffff067224 */ /* 0x000fe400078e0005 */
[----:B-1----:R-:W-:-:S05]  /*19c00*/  @P1 IMAD.HI.U32 R7, R5, R7, RZ ;  /* 0x0000000705071227 */ /* 0x002fca00078e00ff */
[----:B0-----:R-:W-:-:S05]  /*19c10*/  @P1 SHF.R.U32.HI R6, RZ, R8, R7 ;  /* 0x00000008ff061219 */ /* 0x001fca0000011607 */
        /* <DEDUP_REMOVED lines=8> */
[----:B--2---:R-:W-:Y:S02]  /*19ca0*/  IMAD.SHL.U32 R20, R21, 0x10, RZ ;  /* 0x0000001015147824 */ /* 0x004fe400078e00ff */
        /* <DEDUP_REMOVED lines=11> */
[----:B------:R-:W-:Y:S06]  /*19d60*/  BRA.DIV UR4, `(.L_x_13184) ;  /* 0x0000003a04687947 */ /* 0x000fec000b800000 */
[----:B------:R-:W2:Y:S01]  /*19d70*/  LDL.LU R6, [R1+0x20] ;  /* 0x0000200001067983 */ /* 0x000ea20000300800 */
[----:B------:R-:W-:-:S03]  /*19d80*/  IMAD R25, R25, 0xc0, R21 ;  /* 0x000000c019197824 */ /* 0x000fc600078e0215 */
[----:B------:R-:W0:Y:S04]  /*19d90*/  SHFL.IDX PT, R7, R0, RZ, 0x1c1f ;  /* 0x001c1fff00077589 */ /* 0x000e2800000e0000 */
[----:B------:R-:W-:Y:S04]  /*19da0*/  SHFL.IDX PT, R8, R2, RZ, 0x1c1f ;  /* 0x001c1fff02087589 */ /* 0x000fe800000e0000 */
[----:B------:R-:W-:Y:S01]  /*19db0*/  SHFL.IDX PT, R2, R2, 0x1, 0x1c1f ;  /* 0x003c1f0002027f89 */ /* 0x000fe200000e0000 */
[----:B--2---:R-:W-:-:S03]  /*19dc0*/  IMAD R5, R6, R9, RZ ;  /* 0x0000000906057224 */ /* 0x004fc600078e02ff */
[----:B------:R-:W1:Y:S02]  /*19dd0*/  SHFL.IDX PT, R6, R4, RZ, 0x1c1f ;  /* 0x001c1fff04067589 */ /* 0x000e6400000e0000 */
[----:B------:R-:W-:-:S13]  /*19de0*/  ISETP.GE.AND P1, PT, R25, R5, PT ;  /* 0x000000051900720c */ /* 0x000fda0003f26270 */
[----:B0-----:R-:W-:-:S05]  /*19df0*/  @!P1 IADD3 R7, P2, R20, R7, RZ ;  /* 0x0000000714079210 */ /* 0x001fca0007f5e0ff */
[----:B-1----:R-:W-:-:S05]  /*19e00*/  @!P1 IMAD.X R6, RZ, RZ, R6, P2 ;  /* 0x000000ffff069224 */ /* 0x002fca00010e0606 */
[----:B------:R-:W-:-:S04]  /*19e10*/  @!P1 LOP3.LUT R7, R7, R6, RZ, 0x3c, !PT ;  /* 0x0000000607079212 */ /* 0x000fc800078e3cff */
[----:B------:R-:W-:-:S04]  /*19e20*/  @!P1 LOP3.LUT R6, R7, R6, RZ, 0x3c, !PT ;  /* 0x0000000607069212 */ /* 0x000fc800078e3cff */
[----:B------:R-:W-:-:S05]  /*19e30*/  @!P1 LOP3.LUT R7, R7, R6, RZ, 0x3c, !PT ;  /* 0x0000000607079212 */ /* 0x000fca00078e3cff */
[----:B-----5:R0:W-:Y:S02]  /*19e40*/  @!P1 LDGSTS.E.BYPASS.LTC128B.128 [R10+0xb000], desc[UR40][R6.64], !P0 ;  /* 0x0b000000060a9fae */ /* 0x0201e4000c101d68 */
[----:B0-----:R-:W-:Y:S02]  /*19e50*/  IADD3 R6, R25, 0x20, RZ ;  /* 0x0000002019067810 */ /* 0x001fe40007ffe0ff */
[----:B------:R-:W0:Y:S02]  /*19e60*/  SHFL.IDX PT, R7, R0, 0x1, 0x1c1f ;  /* 0x003c1f0000077f89 */ /* 0x000e2400000e0000 */
        /* <DEDUP_REMOVED lines=13> */
[----:B0-----:R-:W-:-:S05]  /*19f40*/  @!P1 IADD3 R7, P2, R20, R7, RZ ;  /* 0x0000000714079210 */ /* 0x001fca0007f5e0ff */
[----:B-1----:R-:W-:-:S05]  /*19f50*/  @!P1 IMAD.X R6, RZ, RZ, R6, P2 ;  /* 0x000000ffff069224 */ /* 0x002fca00010e0606 */
        /* <DEDUP_REMOVED lines=14> */
[----:B------:R1:W-:Y:S02]  /*1a040*/  @!P1 LDGSTS.E.BYPASS.LTC128B.128 [R10+0xc800], desc[UR40][R6.64], !P0 ;  /* 0x0c800000060a9fae */ /* 0x0003e4000c101d68 */
[----:B-1----:R-:W-:-:S05]  /*1a050*/  @!P2 IADD3 R6, P1, R20, R8, RZ ;  /* 0x000000081406a210 */ /* 0x002fca0007f3e0ff */
[----:B0-----:R-:W-:-:S04]  /*1a060*/  @!P2 IMAD.X R0, RZ, RZ, R0, P1 ;  /* 0x000000ffff00a224 */ /* 0x001fc800008e0600 */
[----:B------:R-:W-:-:S05]  /*1a070*/  @!P2 IMAD.MOV.U32 R7, RZ, RZ, R0 ;  /* 0x000000ffff07a224 */ /* 0x000fca00078e0000 */
[----:B--2---:R0:W-:Y:S02]  /*1a080*/  @!P2 LDGSTS.E.BYPASS.LTC128B.128 [R10+0xd000], desc[UR40][R6.64], !P0 ;  /* 0x0d000000060aafae */ /* 0x0041e4000c101d68 */
.L_x_13293:
        /* <DEDUP_REMOVED lines=10> */
.L_x_13185:
        /* <DEDUP_REMOVED lines=18> */
.L_x_13294:
[----:B------:R-:W-:Y:S05]  /*1a250*/  BSYNC B0 ;  /* 0x0000000000007941 */ /* 0x000fea0003800000 */
.L_x_13186:
[----:B------:R-:W2:Y:S04]  /*1a260*/  LDL.LU R2, [R1+0x28] ;  /* 0x0000280001027983 */ /* 0x000ea80000300800 */
[----:B------:R-:W3:Y:S01]  /*1a270*/  LDL R3, [R1+0xc] ;  /* 0x00000c0001037983 */ /* 0x000ee20000100800 */
[----:B--2---:R-:W-:-:S05]  /*1a280*/  VIADD R2, R2, 0xfffffffe ;  /* 0xfffffffe02027836 */ /* 0x004fca0000000000 */
[----:B---3--:R-:W-:-:S13]  /*1a290*/  ISETP.GE.AND P0, PT, R2, R3, PT ;  /* 0x000000030200720c */ /* 0x008fda0003f06270 */
[----:B------:R-:W-:Y:S05]  /*1a2a0*/  @!P0 BRA `(.L_x_13188) ;  /* 0x0000000c003c8947 */ /* 0x000fea0003800000 */
[----:B------:R2:W5:Y:S01]  /*1a2b0*/  LDL.LU R8, [R1+0x4] ;  /* 0x0000040001087983 */ /* 0x0005620000300800 */
[----:B-1----:R-:W-:-:S07]  /*1a2c0*/  IMAD.MOV.U32 R0, RZ, RZ, R29 ;  /* 0x000000ffff007224 */ /* 0x002fce00078e001d */
.L_x_13208:
        /* <DEDUP_REMOVED lines=33> */
.L_x_13191:
        /* <DEDUP_REMOVED lines=8> */
.L_x_13295:
[----:B------:R-:W-:Y:S05]  /*1a560*/  BSYNC B1 ;  /* 0x0000000000017941 */ /* 0x000fea0003800000 */
.L_x_13192:
        /* <DEDUP_REMOVED lines=9> */
.L_x_13195:
[----:B------:R-:W-:Y:S05]  /*1a600*/  BSYNC B1 ;  /* 0x0000000000017941 */ /* 0x000fea0003800000 */
.L_x_13194:
[----:B------:R-:W3:Y:S01]  /*1a610*/  LDL R7, [R1+0x14] ;  /* 0x0000140001077983 */ /* 0x000ee20000100800 */
[----:B------:R-:W-:Y:S01]  /*1a620*/  MOV R10, RZ ;  /* 0x000000ff000a7202 */ /* 0x000fe20000000f00 */
[----:B------:R-:W-:Y:S01]  /*1a630*/  IMAD R4, R29, 0x2800, R17 ;  /* 0x000028001d047824 */ /* 0x000fe200078e0211 */
[----:B------:R-:W-:Y:S01]  /*1a640*/  UIADD3 UR4, UP0, UR38, 0x470, URZ ;  /* 0x0000047026047890 */ /* 0x000fe2000ff1e03f */
        /* <DEDUP_REMOVED lines=8> */
.L_x_13196:
        /* <DEDUP_REMOVED lines=13> */
.L_x_13296:
[----:B------:R-:W-:Y:S05]  /*1a7a0*/  BSYNC B1 ;  /* 0x0000000000017941 */ /* 0x000fea0003800000 */
.L_x_13197:
        /* <DEDUP_REMOVED lines=11> */
.L_x_13200:
[----:B------:R-:W-:Y:S05]  /*1a860*/  BSYNC B1 ;  /* 0x0000000000017941 */ /* 0x000fea0003800000 */
.L_x_13199:
        /* <DEDUP_REMOVED lines=8> */
.L_x_13201:
        /* <DEDUP_REMOVED lines=10> */
.L_x_13190:
[----:B------:R-:W-:Y:S05]  /*1a990*/  BSYNC B0 ;  /* 0x0000000000007941 */ /* 0x000fea0003800000 */
.L_x_13189:
[----:B------:R-:W3:Y:S02]  /*1a9a0*/  LDL R5, [R1+0x48] ;  /* 0x0000480001057983 */ /* 0x000ee40000100800 */
[----:B---3--:R-:W-:-:S13]  /*1a9b0*/  ISETP.NE.AND P0, PT, R5, 0x3, PT ;  /* 0x000000030500780c */ /* 0x008fda0003f05270 */
[----:B------:R-:W-:Y:S05]  /*1a9c0*/  @!P0 BRA `(.L_x_13202) ;  /* 0x0000000000048947 */ /* 0x000fea0003800000 */
[----:B------:R-:W-:Y:S01]  /*1a9d0*/  BPT.TRAP 0x1 ;  /* 0x000000040000795c */ /* 0x000fe20000300000 */
.L_x_13202:
        /* <DEDUP_REMOVED lines=8> */
.L_x_13297:
[----:B------:R-:W-:Y:S05]  /*1aa60*/  BSYNC B0 ;  /* 0x0000000000007941 */ /* 0x000fea0003800000 */
.L_x_13203:
[----:B------:R-:W-:Y:S05]  /*1aa70*/  @!P1 BRA `(.L_x_13205) ;  /* 0x0000000000049947 */ /* 0x000fea0003800000 */
[----:B------:R-:W-:Y:S01]  /*1aa80*/  BPT.TRAP 0x1 ;  /* 0x000000040000795c */ /* 0x000fe20000300000 */
.L_x_13205:
[----:B---3--:R-:W-:Y:S01]  /*1aa90*/  SHF.L.U32 R4, R8, 0x1f, RZ ;  /* 0x0000001f08047819 */ /* 0x008fe200000006ff */
[----:B------:R-:W-:-:S03]  /*1aaa0*/  IMAD R0, R0, 0x2800, RZ ;  /* 0x0000280000007824 */ /* 0x000fc600078e02ff */
[----:B------:R-:W3:Y:S02]  /*1aab0*/  SYNCS.PHASECHK.TRANS64.TRYWAIT P0, [R3+URZ+0x13260], R4 ;  /* 0x01326004030075a7 */ /* 0x000ee4000800017f */
[----:B---3--:R-:W-:Y:S05]  /*1aac0*/  @!P0 BRA `(.L_x_13206) ;  /* 0x0000003400488947 */ /* 0x008fea0003800000 */
.L_x_13298:
[----:B---3--:R-:W-:Y:S01]  /*1aad0*/  LOP3.LUT R4, R0, R28, RZ, 0xfc, !PT ;  /* 0x0000001c00047212 */ /* 0x008fe200078efcff */
[----:B------:R-:W-:Y:S05]  /*1aae0*/  WARPSYNC.ALL ;  /* 0x0000000000007948 */ /* 0x000fea0003800000 */
[----:B------:R-:W-:-:S06]  /*1aaf0*/  IMAD.IADD R4, R17, 0x1, R4 ;  /* 0x0000000111047824 */ /* 0x000fcc00078e0204 */
        /* <DEDUP_REMOVED lines=60> */
.L_x_13207:
[----:B0-----:R-:W0:Y:S01]  /*1aec0*/  S2R R0, SR_TID.X ;  /* 0x0000000000007919 */ /* 0x001e220000002100 */
[----:B-1----:R1:W-:Y:S01]  /*1aed0*/  SYNCS.ARRIVE.TRANS64.A1T0 RZ, [R3+URZ+0x13250], RZ ;  /* 0x013250ff03ff79a7 */ /* 0x0023e2000810003f */
[----:B------:R3:W5:Y:S01]  /*1aee0*/  LDL R8, [R1+0x4] ;  /* 0x0000040001087983 */ /* 0x0007620000100800 */
[----:B0-----:R-:W-:-:S03]  /*1aef0*/  LOP3.LUT R4, R0, 0x7f, RZ, 0xc0, !PT ;  /* 0x0000007f00047812 */ /* 0x001fc600078ec0ff */
[----:B------:R-:W4:Y:S01]  /*1af00*/  LDL R0, [R1+0xc] ;  /* 0x00000c0001007983 */ /* 0x000f220000100800 */
[----:B------:R-:W-:Y:S01]  /*1af10*/  BAR.SYNC.DEFER_BLOCKING 0x2, 0x80 ;  /* 0x0082000000007b1d */ /* 0x000fe20000010000 */
[----:B------:R-:W-:-:S13]  /*1af20*/  ISETP.NE.AND P0, PT, R4, RZ, PT ;  /* 0x000000ff0400720c */ /* 0x000fda0003f05270 */
[----:B-1----:R-:W-:-:S04]  /*1af30*/  @!P0 IADD3 R3, R3, 0x13280, RZ ;  /* 0x0001328003038810 */ /* 0x002fc80007ffe0ff */
[----:B------:R-:W-:-:S04]  /*1af40*/  @!P0 PRMT R3, RZ, 0x654, R3 ;  /* 0x00000654ff038816 */ /* 0x000fc80000000003 */
[----:B------:R3:W-:Y:S01]  /*1af50*/  @!P0 SYNCS.ARRIVE.TRANS64.RED.A1T0 RZ, [R3+URZ], RZ ;  /* 0x000000ff03ff89a7 */ /* 0x0007e2000810043f */
[C---:B----4-:R-:W-:Y:S01]  /*1af60*/  ISETP.GT.AND P0, PT, R2.reuse, R0, PT ;  /* 0x000000000200720c */ /* 0x050fe20003f04270 */
[----:B------:R-:W-:Y:S02]  /*1af70*/  VIADD R2, R2, 0xffffffff ;  /* 0xffffffff02027836 */ /* 0x000fe40000000000 */
[----:B------:R-:W-:-:S10]  /*1af80*/  IMAD.MOV.U32 R0, RZ, RZ, R29 ;  /* 0x000000ffff007224 */ /* 0x000fd400078e001d */
[----:B---3--:R-:W-:Y:S05]  /*1af90*/  @P0 BRA `(.L_x_13208) ;  /* 0xfffffff000cc0947 */ /* 0x008fea000383ffff */
.L_x_13188:
        /* <DEDUP_REMOVED lines=19> */
.L_x_13210:
[----:B------:R-:W-:Y:S05]  /*1b0d0*/  BSYNC B0 ;  /* 0x0000000000007941 */ /* 0x000fea0003800000 */
.L_x_13209:
[----:B------:R-:W-:Y:S05]  /*1b0e0*/  @!P2 BRA `(.L_x_13211) ;  /* 0x000000000004a947 */ /* 0x000fea0003800000 */
[----:B------:R-:W-:Y:S01]  /*1b0f0*/  BPT.TRAP 0x1 ;  /* 0x000000040000795c */ /* 0x000fe20000300000 */
.L_x_13211:
        /* <DEDUP_REMOVED lines=9> */
.L_x_13299:
[----:B------:R-:W-:Y:S05]  /*1b190*/  BSYNC B0 ;  /* 0x0000000000007941 */ /* 0x000fea0003800000 */
.L_x_13212:
[----:B------:R-:W-:Y:S05]  /*1b1a0*/  @!P2 BRA `(.L_x_13214) ;  /* 0x000000000004a947 */ /* 0x000fea0003800000 */
[----:B------:R-:W-:Y:S01]  /*1b1b0*/  BPT.TRAP 0x1 ;  /* 0x000000040000795c */ /* 0x000fe20000300000 */
.L_x_13214:
[----:B------:R-:W1:Y:S02]  /*1b1c0*/  LDL R2, [R1+0x4] ;  /* 0x0000040001027983 */ /* 0x000e640000100800 */
[----:B-1----:R-:W-:-:S04]  /*1b1d0*/  SHF.L.U32 R3, R2, 0x1f, RZ ;  /* 0x0000001f02037819 */ /* 0x002fc800000006ff */
[----:B------:R-:W1:Y:S02]  /*1b1e0*/  SYNCS.PHASECHK.TRANS64.TRYWAIT P1, [R0+URZ+0x13260], R3 ;  /* 0x01326003000075a7 */ /* 0x000e64000802017f */
[----:B-1----:R-:W-:Y:S05]  /*1b1f0*/  @!P1 BRA `(.L_x_13215) ;  /* 0x0000002c00a49947 */ /* 0x002fea0003800000 */
.L_x_13300:
[----:B------:R-:W-:Y:S01]  /*1b200*/  IMAD R2, R29, 0x2800, RZ ;  /* 0x000028001d027824 */ /* 0x000fe200078e02ff */
[----:B------:R-:W-:Y:S05]  /*1b210*/  WARPSYNC.ALL ;  /* 0x0000000000007948 */ /* 0x000fea0003800000 */
[C---:B------:R-:W-:Y:S01]  /*1b220*/  LOP3.LUT R4, R2.reuse, R28, RZ, 0xfc, !PT ;  /* 0x0000001c02047212 */ /* 0x040fe200078efcff */
[----:B-1----:R-:W-:-:S04]  /*1b230*/  VIADD R3, R2, 0x800 ;  /* 0x0000080002037836 */ /* 0x002fc80000000000 */
        /* <DEDUP_REMOVED lines=37> */
[----:B------:R-:W-:Y:S01]  /*1b490*/  PRMT R9, R4, 0x7531, R5 ;  /* 0x0000753104097816 */ /* 0x000fe20000000005 */
[----:B------:R-:W-:Y:S01]  /*1b4a0*/  VIADD R5, R2, 0x2000 ;  /* 0x0000200002057836 */ /* 0x000fe20000000000 */
[----:B------:R-:W-:-:S02]  /*1b4b0*/  PRMT R10, R6, 0x6420, R7 ;  /* 0x00006420060a7816 */ /* 0x000fc40000000007 */
[----:B------:R-:W-:Y:S02]  /*1b4c0*/  PRMT R11, R6, 0x7531, R7 ;  /* 0x00007531060b7816 */ /* 0x000fe40000000007 */
[C---:B------:R-:W-:Y:S02]  /*1b4d0*/  LOP3.LUT R2, R5.reuse, R28, RZ, 0xfc, !PT ;  /* 0x0000001c05027212 */ /* 0x040fe400078efcff */
[----:B------:R-:W-:Y:S01]  /*1b4e0*/  LOP3.LUT R4, R5, R22, RZ, 0xfc, !PT ;  /* 0x0000001605047212 */ /* 0x000fe200078efcff */
[----:B------:R-:W-:Y:S02]  /*1b4f0*/  STSM.16.M88.4 [R3], R8 ;  /* 0x0000000803007844 */ /* 0x000fe40000000200 */
[----:B------:R-:W-:Y:S02]  /*1b500*/  IMAD.IADD R2, R17, 0x1, R2 ;  /* 0x0000000111027824 */ /* 0x000fe400078e0202 */
[----:B------:R-:W-:-:S03]  /*1b510*/  IMAD.IADD R19, R19, 0x1, R4 ;  /* 0x0000000113137824 */ /* 0x000fc600078e0204 */
        /* <DEDUP_REMOVED lines=14> */
.L_x_13216:
        /* <DEDUP_REMOVED lines=12> */
.L_x_13165:
[----:B------:R-:W-:-:S13]  /*1b6c0*/  LOP3.LUT P0, RZ, R23, 0x2, RZ, 0xc0, !PT ;  /* 0x0000000217ff7812 */ /* 0x000fda000780c0ff */
[----:B------:R-:W-:Y:S05]  /*1b6d0*/  @!P0 BRA `(.L_x_13217) ;  /* 0x0000000000248947 */ /* 0x000fea0003800000 */
[----:B------:R-:W-:Y:S05]  /*1b6e0*/  WARPSYNC.ALL ;  /* 0x0000000000007948 */ /* 0x000fea0003800000 */
[----:B------:R-:W5:Y:S08]  /*1b6f0*/  S2UR UR5, SR_CgaCtaId ;  /* 0x00000000000579c3 */ /* 0x000f700000008800 */
[----:B------:R-:W-:Y:S06]  /*1b700*/  BAR.SYNC.DEFER_BLOCKING 0x5, 0x200 ;  /* 0x0148000000007b1d */ /* 0x000fec0000010000 */
[----:B------:R-:W-:-:S02]  /*1b710*/  UMOV UR4, 0x400 ;  /* 0x0000040000047882 */ /* 0x000fc40000000000 */
[----:B-----5:R-:W-:-:S06]  /*1b720*/  ULEA UR4, UR5, UR4, 0x18 ;  /* 0x0000000405047291 */ /* 0x020fcc000f8ec03f */
[----:B------:R-:W-:-:S05]  /*1b730*/  IMAD.U32 R17, RZ, RZ, UR4 ;  /* 0x00000004ff117e24 */ /* 0x000fca000f8e00ff */
[----:B------:R0:W0:Y:S01]  /*1b740*/  LDS.128 R24, [R17+0x132d0] ;  /* 0x0132d00011187984 */ /* 0x0000220000000c00 */
[----:B------:R-:W-:Y:S06]  /*1b750*/  BAR.ARV 0x4, 0x200 ;  /* 0x0108000000007b1d */ /* 0x000fec0000002000 */
[----:B------:R-:W-:Y:S05]  /*1b760*/  BRA `(.L_x_13218) ;  /* 0x0000000c00d87947 */ /* 0x000fea0003800000 */
.L_x_13217:
[----:B------:R-:W0:Y:S01]  /*1b770*/  S2R R0, SR_TID.X ;  /* 0x0000000000007919 */ /* 0x000e220000002100 */
[----:B------:R-:W-:Y:S01]  /*1b780*/  UMOV UR4, 0xffffffff ;  /* 0xffffffff00047882 */ /* 0x000fe20000000000 */
[----:B0--3--:R-:W-:-:S04]  /*1b790*/  LOP3.LUT R10, R0, 0x1f, RZ, 0xc0, !PT ;  /* 0x0000001f000a7812 */ /* 0x009fc800078ec0ff */
        /* <DEDUP_REMOVED lines=8> */
[----:B------:R3:W4:Y:S02]  /*1b820*/  @!P1 LDG.E R7, desc[UR40][R2.64] ;  /* 0x0000002802079981 */ /* 0x000724000c1e1900 */
[----:B---3--:R-:W-:-:S05]  /*1b830*/  @!P1 IMAD.WIDE R2, R9, 0x4, R4 ;  /* 0x0000000409029825 */ /* 0x008fca00078e0204 */
[----:B------:R-:W3:Y:S01]  /*1b840*/  @!P1 LDG.E R4, desc[UR40][R2.64] ;  /* 0x0000002802049981 */ /* 0x000ee2000c1e1900 */
[----:B------:R-:W-:Y:S01]  /*1b850*/  IMAD.MOV.U32 R25, RZ, RZ, RZ ;  /* 0x000000ffff197224 */ /* 0x000fe200078e00ff */
[C---:B------:R-:W-:Y:S01]  /*1b860*/  ISETP.GE.U32.AND P2, PT, R10.reuse, 0x2, PT ;  /* 0x000000020a00780c */ /* 0x040fe20003f46070 */
[----:B------:R-:W-:Y:S01]  /*1b870*/  IMAD.MOV.U32 R5, RZ, RZ, RZ ;  /* 0x000000ffff057224 */ /* 0x000fe200078e00ff */
[C---:B------:R-:W-:Y:S01]  /*1b880*/  ISETP.GE.U32.AND P3, PT, R10.reuse, 0x4, PT ;  /* 0x000000040a00780c */ /* 0x040fe20003f66070 */
[----:B------:R-:W-:Y:S01]  /*1b890*/  SHFL.IDX PT, R0, R24, RZ, 0x1f ;  /* 0x00001fff18007589 */ /* 0x000fe200000e0000 */
[C---:B------:R-:W-:Y:S02]  /*1b8a0*/  ISETP.GE.U32.AND P4, PT, R10.reuse, 0x8, PT ;  /* 0x000000080a00780c */ /* 0x040fe40003f86070 */
[C---:B------:R-:W-:Y:S01]  /*1b8b0*/  ISETP.GE.U32.AND P5, PT, R10.reuse, 0x10, PT ;  /* 0x000000100a00780c */ /* 0x040fe20003fa6070 */
[----:B-1----:R0:W-:Y:S02]  /*1b8c0*/  SHFL.IDX PT, R6, R24, 0x1, 0x1f ;  /* 0x00201f0018067f89 */ /* 0x0021e400000e0000 */
[----:B0-----:R-:W-:Y:S01]  /*1b8d0*/  IMAD.MOV.U32 R24, RZ, RZ, RZ ;  /* 0x000000ffff187224 */ /* 0x001fe200078e00ff */
[----:B----4-:R-:W-:Y:S01]  /*1b8e0*/  @!P1 MOV R25, R7 ;  /* 0x0000000700199202 */ /* 0x010fe20000000f00 */
        /* <DEDUP_REMOVED lines=19> */
.L_x_13310:
[----:B------:R-:W-:Y:S02]  /*1ba20*/  ULDC UR4, c[0x0][0xc38] ;  /* 0x00030e0000047ab9 */ /* 0x000fe40000000800 */
[----:B------:R-:W-:-:S04]  /*1ba30*/  IMAD.U32 R4, RZ, RZ, UR4 ;  /* 0x00000004ff047e24 */ /* 0x000fc8000f8e00ff */
[----:B-1----:R-:W-:-:S04]  /*1ba40*/  IMAD R3, R14, R4, RZ ;  /* 0x000000040e037224 */ /* 0x002fc800078e02ff */
[----:B------:R-:W-:-:S05]  /*1ba50*/  IMAD.IADD R6, R6, 0x1, R3 ;  /* 0x0000000106067824 */ /* 0x000fca00078e0203 */
[----:B------:R-:W-:-:S13]  /*1ba60*/  ISETP.GT.AND P6, PT, R6, R0, PT ;  /* 0x000000000600720c */ /* 0x000fda0003fc4270 */
[----:B------:R-:W-:Y:S05]  /*1ba70*/  @P6 BRA `(.L_x_13220) ;  /* 0x0000000000a46947 */ /* 0x000fea0003800000 */
.L_x_13223:
        /* <DEDUP_REMOVED lines=35> */
.L_x_13318:
[----:B------:R-:W-:Y:S02]  /*1bcb0*/  ULDC UR4, c[0x0][0xc38] ;  /* 0x00030e0000047ab9 */ /* 0x000fe40000000800 */
[----:B------:R-:W-:-:S04]  /*1bcc0*/  IMAD.U32 R4, RZ, RZ, UR4 ;  /* 0x00000004ff047e24 */ /* 0x000fc8000f8e00ff */
[----:B-1----:R-:W-:-:S04]  /*1bcd0*/  IMAD R3, R14, R4, RZ ;  /* 0x000000040e037224 */ /* 0x002fc800078e02ff */
[----:B------:R-:W-:-:S05]  /*1bce0*/  IMAD.IADD R6, R3, 0x1, R6 ;  /* 0x0000000103067824 */ /* 0x000fca00078e0206 */
[----:B------:R-:W-:-:S13]  /*1bcf0*/  ISETP.GT.AND P6, PT, R6, R0, PT ;  /* 0x000000000600720c */ /* 0x000fda0003fc4270 */
[----:B------:R-:W-:Y:S05]  /*1bd00*/  @!P6 BRA `(.L_x_13223) ;  /* 0xfffffffc005ce947 */ /* 0x000fea000383ffff */
.L_x_13220:
        /* <DEDUP_REMOVED lines=8> */
[----:B------:R-:W-:-:S03]  /*1bd90*/  IADD3 R27, R7, R27, RZ ;  /* 0x0000001b071b7210 */ /* 0x000fc60007ffe0ff */
[----:B------:R1:W4:Y:S04]  /*1bda0*/  SHFL.IDX PT, R5, R5, R7, 0x1f ;  /* 0x00001f0705057589 */ /* 0x00032800000e0000 */
.L_x_13323:
[----:B------:R-:W-:-:S13]  /*1bdb0*/  ISETP.NE.AND P0, PT, R3, RZ, PT ;  /* 0x000000ff0300720c */ /* 0x000fda0003f05270 */
[----:B------:R-:W-:Y:S05]  /*1bdc0*/  @!P0 BRA `(.L_x_13225) ;  /* 0x0000000000108947 */ /* 0x000fea0003800000 */
[----:B------:R-:W-:Y:S01]  /*1bdd0*/  UMOV UR4, 0xffffffff ;  /* 0xffffffff00047882 */ /* 0x000fe20000000000 */
[----:B------:R-:W-:Y:S02]  /*1bde0*/  VIADD R12, R7, 0xffffffff ;  /* 0xffffffff070c7836 */ /* 0x000fe40000000000 */
[----:B------:R-:W-:Y:S05]  /*1bdf0*/  BRA.DIV UR4, `(.L_x_13226) ;  /* 0x0000002e04147947 */ /* 0x000fea000b800000 */
[----:B------:R0:W0:Y:S02]  /*1be00*/  SHFL.IDX PT, R24, R2, R12, 0x1f ;  /* 0x00001f0c02187589 */ /* 0x00002400000e0000 */
.L_x_13225:
        /* <DEDUP_REMOVED lines=9> */
[----:B0-----:R-:W1:Y:S02]  /*1bea0*/  MUFU.RCP R6, R6 ;  /* 0x0000000600067308 */ /* 0x001e640000001000 */
[----:B-1----:R-:W-:-:S06]  /*1beb0*/  VIADD R7, R6, 0xffffffe ;  /* 0x0ffffffe06077836 */ /* 0x002fcc0000000000 */
        /* <DEDUP_REMOVED lines=19> */
[----:B0-----:R-:W-:-:S05]  /*1bff0*/  IABS R8, R5 ;  /* 0x0000000500087213 */ /* 0x001fca0000000000 */
[----:B------:R-:W-:Y:S02]  /*1c000*/  IMAD.MOV R8, RZ, RZ, -R8 ;  /* 0x000000ffff087224 */ /* 0x000fe400078e0a08 */
[----:B-1----:R-:W-:-:S04]  /*1c010*/  IMAD.MOV R9, RZ, RZ, -R3 ;  /* 0x000000ffff097224 */ /* 0x002fc800078e0a03 */
        /* <DEDUP_REMOVED lines=26> */
.L_x_13227:
[----:B------:R-:W0:Y:S02]  /*1c1c0*/  LDC.64 R2, c[0x0][0xc90] ;  /* 0x00032400ff027b82 */ /* 0x000e240000000a00 */
[----:B0-----:R-:W-:-:S05]  /*1c1d0*/  IMAD.WIDE R2, R27, 0x4, R2 ;  /* 0x000000041b027825 */ /* 0x001fca00078e0202 */
[----:B------:R-:W3:Y:S02]  /*1c1e0*/  LDG.E R6, desc[UR40][R2.64] ;  /* 0x0000002802067981 */ /* 0x000ee4000c1e1900 */
[----:B---3--:R-:W-:-:S05]  /*1c1f0*/  IMAD R5, R25, R6, RZ ;  /* 0x0000000619057224 */ /* 0x008fca00078e02ff */
[----:B-1----:R-:W-:-:S04]  /*1c200*/  IABS R7, R5 ;  /* 0x0000000500077213 */ /* 0x002fc80000000000 */
[----:B------:R-:W0:Y:S08]  /*1c210*/  I2F.RP R9, R7 ;  /* 0x0000000700097306 */ /* 0x000e300000209400 */
[----:B0-----:R-:W0:Y:S02]  /*1c220*/  MUFU.RCP R9, R9 ;  /* 0x0000000900097308 */ /* 0x001e240000001000 */
[----:B0-----:R-:W-:-:S06]  /*1c230*/  IADD3 R10, R9, 0xffffffe, RZ ;  /* 0x0ffffffe090a7810 */ /* 0x001fcc0007ffe0ff */
        /* <DEDUP_REMOVED lines=53> */
.L_x_13228:
[----:B------:R-:W-:-:S05]  /*1c590*/  LOP3.LUT R0, RZ, R0, RZ, 0x33, !PT ;  /* 0x00000000ff007212 */ /* 0x000fca00078e33ff */
[----:B------:R-:W-:Y:S01]  /*1c5a0*/  IMAD.IADD R25, R25, 0x1, R0 ;  /* 0x0000000119197824 */ /* 0x000fe200078e0200 */
[----:B------:R-:W-:Y:S06]  /*1c5b0*/  BRA `(.L_x_13229) ;  /* 0x00000000001c7947 */ /* 0x000fec0003800000 */
.L_x_13221:
[----:B------:R-:W-:Y:S01]  /*1c5c0*/  UMOV UR4, URZ ;  /* 0x0000003f00047c82 */ /* 0x000fe20008000000 */
[----:B------:R-:W-:Y:S01]  /*1c5d0*/  UMOV UR5, URZ ;  /* 0x0000003f00057c82 */ /* 0x000fe20008000000 */
[----:B------:R-:W-:Y:S01]  /*1c5e0*/  ULDC UR6, c[0x0][0xc3c] ;  /* 0x00030f0000067ab9 */ /* 0x000fe20000000800 */
[----:B------:R-:W-:Y:S01]  /*1c5f0*/  IMAD.MOV.U32 R24, RZ, RZ, R0 ;  /* 0x000000ffff187224 */ /* 0x000fe200078e0000 */
[----:B------:R-:W-:Y:S01]  /*1c600*/  MOV R26, UR5 ;  /* 0x00000005001a7c02 */ /* 0x000fe20008000f00 */
[----:B------:R-:W-:Y:S02]  /*1c610*/  IMAD.U32 R25, RZ, RZ, UR4 ;  /* 0x00000004ff197e24 */ /* 0x000fe4000f8e00ff */
[----:B------:R-:W-:-:S07]  /*1c620*/  IMAD.U32 R27, RZ, RZ, UR6 ;  /* 0x00000006ff1b7e24 */ /* 0x000fce000f8e00ff */
.L_x_13229:
        /* <DEDUP_REMOVED lines=10> */
.L_x_13218:
[----:B------:R-:W-:Y:S02]  /*1c6d0*/  ULDC UR4, c[0x0][0xc3c] ;  /* 0x00030f0000047ab9 */ /* 0x000fe40000000800 */
[----:B0-----:R-:W-:-:S13]  /*1c6e0*/  ISETP.GE.AND P0, PT, R27, UR4, PT ;  /* 0x000000041b007c0c */ /* 0x001fda000bf06270 */
[----:B------:R-:W-:Y:S05]  /*1c6f0*/  @!P0 BRA `(.L_x_13230) ;  /* 0xffffffa400e08947 */ /* 0x000fea000383ffff */
[----:B------:R-:W-:Y:S05]  /*1c700*/  BSYNC B7 ;  /* 0x0000000000077941 */ /* 0x000fea0003800000 */
.L_x_13124:
[----:B0-----:R-:W5:Y:S01]  /*1c710*/  LDL.LU R0, [R1+0x44] ;  /* 0x0000440001007983 */ /* 0x001f620000300800 */
[----:B------:R-:W-:Y:S01]  /*1c720*/  BSSY B0, `(.L_x_13231) ;  /* 0x000000b000007945 */ /* 0x000fe20003800000 */
[----:B------:R-:W1:Y:S01]  /*1c730*/  S2R R5, SR_CgaCtaId ;  /* 0x0000000000057919 */ /* 0x000e620000008800 */
[----:B-----5:R-:W-:-:S05]  /*1c740*/  VIADD R0, R0, 0x1 ;  /* 0x0000000100007836 */ /* 0x020fca0000000000 */
[----:B----4-:R-:W-:-:S04]  /*1c750*/  LEA.HI R2, R0, R0, RZ, 0x1 ;  /* 0x0000000000027211 */ /* 0x010fc800078f08ff */
[----:B------:R-:W-:Y:S02]  /*1c760*/  LOP3.LUT R3, R2, 0xfffffffe, RZ, 0xc0, !PT ;  /* 0xfffffffe02037812 */ /* 0x000fe400078ec0ff */
[----:B------:R-:W-:-:S03]  /*1c770*/  MOV R2, 0x400 ;  /* 0x0000040000027802 */ /* 0x000fc60000000f00 */
[----:B------:R-:W-:Y:S01]  /*1c780*/  IMAD.IADD R0, R0, 0x1, -R3 ;  /* 0x0000000100007824 */ /* 0x000fe200078e0a03 */
[----:B-1-3--:R-:W-:-:S04]  /*1c790*/  LEA R6, R5, R2, 0x18 ;  /* 0x0000000205067211 */ /* 0x00afc800078ec0ff */
[----:B------:R-:W-:-:S04]  /*1c7a0*/  SHF.L.U32 R0, R0, 0x1f, RZ ;  /* 0x0000001f00007819 */ /* 0x000fc800000006ff */
[----:B------:R-:W0:Y:S02]  /*1c7b0*/  SYNCS.PHASECHK.TRANS64.TRYWAIT P0, [R6+URZ+0x13220], R0 ;  /* 0x01322000060075a7 */ /* 0x000e24000800017f */
[----:B0-----:R-:W-:Y:S05]  /*1c7c0*/  @!P0 BRA `(.L_x_13232) ;  /* 0x0000002000c88947 */ /* 0x001fea0003800000 */
.L_x_13326:
[----:B------:R-:W-:Y:S05]  /*1c7d0*/  BSYNC B0 ;  /* 0x0000000000007941 */ /* 0x000fea0003800000 */
.L_x_13231:
[----:B------:R-:W-:-:S03]  /*1c7e0*/  UMOV UR4, 0xffffffff ;  /* 0xffffffff00047882 */ /* 0x000fc60000000000 */
[----:B------:R-:W-:Y:S05]  /*1c7f0*/  BRA.DIV UR4, `(.L_x_13233) ;  /* 0x0000002204d07947 */ /* 0x000fea000b800000 */
[----:B0-----:R-:W0:Y:S02]  /*1c800*/  S2R R0, SR_TID.X ;  /* 0x0000000000007919 */ /* 0x001e240000002100 */
[----:B0-----:R-:W-:-:S04]  /*1c810*/  SHF.R.U32.HI R0, RZ, 0x5, R0 ;  /* 0x00000005ff007819 */ /* 0x001fc80000011600 */
[----:B------:R-:W-:-:S05]  /*1c820*/  LOP3.LUT R0, R0, 0x3, RZ, 0xc0, !PT ;  /* 0x0000000300007812 */ /* 0x000fca00078ec0ff */
[----:B------:R0:W1:Y:S02]  /*1c830*/  SHFL.IDX PT, R14, R0, RZ, 0x1f ;  /* 0x00001fff000e7589 */ /* 0x00006400000e0000 */
.L_x_13329:
[----:B-1----:R-:W-:-:S13]  /*1c840*/  ISETP.NE.AND P0, PT, R14, RZ, PT ;  /* 0x000000ff0e00720c */ /* 0x002fda0003f05270 */
[----:B------:R-:W-:Y:S05]  /*1c850*/  @P0 BRA `(.L_x_12996) ;  /* 0x0000000000a80947 */ /* 0x000fea0003800000 */
[----:B------:R-:W-:-:S03]  /*1c860*/  UMOV UR4, 0xffffffff ;  /* 0xffffffff00047882 */ /* 0x000fc60000000000 */
[----:B------:R-:W-:Y:S05]  /*1c870*/  BRA.DIV UR4, `(.L_x_13234) ;  /* 0x0000002204e47947 */ /* 0x000fea000b800000 */
[----:B------:R-:W-:-:S13]  /*1c880*/  ELECT P6, URZ, PT ;  /* 0x00000000003f782f */ /* 0x000fda00038c0000 */
.L_x_13332:
[----:B------:R-:W-:Y:S05]  /*1c890*/  @!P6 BRA `(.L_x_12996) ;  /* 0x000000000098e947 */ /* 0x000fea0003800000 */
[----:B0-----:R-:W3:Y:S02]  /*1c8a0*/  LDL.LU R0, [R1+0x40] ;  /* 0x0000400001007983 */ /* 0x001ee40000300800 */
[----:B---3--:R-:W-:-:S04]  /*1c8b0*/  LOP3.LUT R0, R0, 0x2, RZ, 0xfc, !PT ;  /* 0x0000000200007812 */ /* 0x008fc800078efcff */
[----:B------:R-:W-:-:S13]  /*1c8c0*/  ISETP.NE.AND P0, PT, R0, 0x3, PT ;  /* 0x000000030000780c */ /* 0x000fda0003f05270 */
[----:B------:R-:W-:Y:S05]  /*1c8d0*/  @!P0 BRA `(.L_x_13235) ;  /* 0x0000000000048947 */ /* 0x000fea0003800000 */
[----:B------:R-:W-:Y:S01]  /*1c8e0*/  BPT.TRAP 0x1 ;  /* 0x000000040000795c */ /* 0x000fe20000300000 */
.L_x_13235:
        /* <DEDUP_REMOVED lines=13> */
.L_x_13333:
[----:B------:R-:W1:Y:S02]  /*1c9c0*/  SYNCS.PHASECHK.TRANS64.TRYWAIT P1, [R9+URZ], R0 ;  /* 0x00000000090075a7 */ /* 0x000e64000802017f */
[----:B-1----:R-:W-:Y:S05]  /*1c9d0*/  @!P1 BRA `(.L_x_13237) ;  /* 0x0000002000c09947 */ /* 0x002fea0003800000 */
.L_x_13334:
[----:B------:R-:W-:Y:S05]  /*1c9e0*/  @!P0 BRA `(.L_x_13238) ;  /* 0x0000000000048947 */ /* 0x000fea0003800000 */
[----:B------:R-:W-:Y:S01]  /*1c9f0*/  BPT.TRAP 0x1 ;  /* 0x000000040000795c */ /* 0x000fe20000300000 */
.L_x_13238:
[----:B------:R-:W-:-:S04]  /*1ca00*/  IMAD R29, R29, 0x8, R6 ;  /* 0x000000081d1d7824 */ /* 0x000fc800078e0206 */
[----:B------:R-:W3:Y:S02]  /*1ca10*/  SYNCS.PHASECHK.TRANS64.TRYWAIT P1, [R29+URZ+0x13260], R4 ;  /* 0x013260041d0075a7 */ /* 0x000ee4000802017f */
[----:B---3--:R-:W-:Y:S05]  /*1ca20*/  @!P1 BRA `(.L_x_13239) ;  /* 0x0000002000c09947 */ /* 0x008fea0003800000 */
.L_x_13335:
[----:B------:R-:W-:Y:S05]  /*1ca30*/  @!P0 BRA `(.L_x_13240) ;  /* 0x0000000000048947 */ /* 0x000fea0003800000 */
[----:B------:R-:W-:Y:S01]  /*1ca40*/  BPT.TRAP 0x1 ;  /* 0x000000040000795c */ /* 0x000fe20000300000 */
.L_x_13240:
[----:B------:R-:W-:-:S04]  /*1ca50*/  IMAD R7, R7, 0x8, R6 ;  /* 0x0000000807077824 */ /* 0x000fc800078e0206 */
[----:B------:R-:W4:Y:S02]  /*1ca60*/  SYNCS.PHASECHK.TRANS64.TRYWAIT P1, [R7+URZ+0x13260], R0 ;  /* 0x01326000070075a7 */ /* 0x000f24000802017f */
[----:B----4-:R-:W-:Y:S05]  /*1ca70*/  @!P1 BRA `(.L_x_13241) ;  /* 0x0000002000c09947 */ /* 0x010fea0003800000 */
.L_x_13336:
[----:B------:R-:W-:Y:S05]  /*1ca80*/  @!P0 BRA `(.L_x_13242) ;  /* 0x0000000000048947 */ /* 0x000fea0003800000 */
[----:B------:R-:W-:Y:S01]  /*1ca90*/  BPT.TRAP 0x1 ;  /* 0x000000040000795c */ /* 0x000fe20000300000 */
.L_x_13242:
[----:B------:R-:W5:Y:S02]  /*1caa0*/  SYNCS.PHASECHK.TRANS64.TRYWAIT P0, [R29+URZ+0x13280], R4 ;  /* 0x013280041d0075a7 */ /* 0x000f64000800017f */
[----:B-----5:R-:W-:Y:S05]  /*1cab0*/  @!P0 BRA `(.L_x_13243) ;  /* 0x0000002000c48947 */ /* 0x020fea0003800000 */
.L_x_13244:
[----:B------:R0:W0:Y:S02]  /*1cac0*/  SYNCS.PHASECHK.TRANS64.TRYWAIT P0, [R7+URZ+0x13280], R0 ;  /* 0x01328000070075a7 */ /* 0x000024000800017f */
[----:B0-----:R-:W-:Y:S05]  /*1cad0*/  @!P0 NANOSLEEP.SYNCS 0x989680 ;  /* 0x009896800000895d */ /* 0x001fea0003900000 */
[----:B------:R-:W0:Y:S02]  /*1cae0*/  @!P0 SYNCS.PHASECHK.TRANS64 P0, [R7+URZ+0x13280], R0 ;  /* 0x01328000070085a7 */ /* 0x000e24000800007f */
[----:B0-----:R-:W-:Y:S05]  /*1caf0*/  @!P0 BRA `(.L_x_13244) ;  /* 0xfffffffc00f08947 */ /* 0x001fea000383ffff */
.L_x_12996:
[----:B------:R-:W-:Y:S05]  /*1cb00*/  BSYNC B8 ;  /* 0x0000000000087941 */ /* 0x000fea0003800000 */
.L_x_12993:
[----:B------:R-:W-:Y:S05]  /*1cb10*/  EXIT ;  /* 0x000000000000794d */ /* 0x000fea0003800000 */
.L_x_13014:
[----:B0-----:R0:W1:Y:S02]  /*1cb20*/  SYNCS.PHASECHK.TRANS64.TRYWAIT P5, [R76+URZ+0x13290], R77 ;  /* 0x0132904d4c0075a7 */ /* 0x00106400080a017f */
[----:B-1----:R-:W-:Y:S05]  /*1cb30*/  @!P5 NANOSLEEP.SYNCS 0x989680 ;  /* 0x009896800000d95d */ /* 0x002fea0003900000 */
[----:B------:R-:W1:Y:S02]  /*1cb40*/  @!P5 SYNCS.PHASECHK.TRANS64 P5, [R76+URZ+0x13290], R77 ;  /* 0x0132904d4c00d5a7 */ /* 0x000e6400080a007f */
[----:B-1----:R-:W-:Y:S05]  /*1cb50*/  @!P5 BRA `(.L_x_13014) ;  /* 0xfffffffc00f0d947 */ /* 0x002fea000383ffff */
[----:B------:R-:W-:Y:S05]  /*1cb60*/  BRA `(.L_x_13245) ;  /* 0xfffffe5c00ac7947 */ /* 0x000fea000383ffff */
.L_x_13024:
[----:B0-----:R0:W1:Y:S02]  /*1cb70*/  SYNCS.PHASECHK.TRANS64.TRYWAIT P5, [R76+URZ+0x13290], R77 ;  /* 0x0132904d4c0075a7 */ /* 0x00106400080a017f */
[----:B-1----:R-:W-:Y:S05]  /*1cb80*/  @!P5 NANOSLEEP.SYNCS 0x989680 ;  /* 0x009896800000d95d */ /* 0x002fea0003900000 */
[----:B------:R-:W1:Y:S02]  /*1cb90*/  @!P5 SYNCS.PHASECHK.TRANS64 P5, [R76+URZ+0x13290], R77 ;  /* 0x0132904d4c00d5a7 */ /* 0x000e6400080a007f */
[----:B-1----:R-:W-:Y:S05]  /*1cba0*/  @!P5 BRA `(.L_x_13024) ;  /* 0xfffffffc00f0d947 */ /* 0x002fea000383ffff */
[----:B------:R-:W-:Y:S05]  /*1cbb0*/  BRA `(.L_x_13246) ;  /* 0xfffffe6c00f47947 */ /* 0x000fea000383ffff */
.L_x_13029:
[----:B0-----:R0:W1:Y:S02]  /*1cbc0*/  SYNCS.PHASECHK.TRANS64.TRYWAIT P1, [R76+URZ+0x13290], R77 ;  /* 0x0132904d4c0075a7 */ /* 0x001064000802017f */
[----:B-1----:R-:W-:Y:S05]  /*1cbd0*/  @!P1 NANOSLEEP.SYNCS 0x989680 ;  /* 0x009896800000995d */ /* 0x002fea0003900000 */
[----:B------:R-:W1:Y:S02]  /*1cbe0*/  @!P1 SYNCS.PHASECHK.TRANS64 P1, [R76+URZ+0x13290], R77 ;  /* 0x0132904d4c0095a7 */ /* 0x000e64000802007f */
[----:B-1----:R-:W-:Y:S05]  /*1cbf0*/  @!P1 BRA `(.L_x_13029) ;  /* 0xfffffffc00f09947 */ /* 0x002fea000383ffff */
[----:B------:R-:W-:Y:S05]  /*1cc00*/  BRA `(.L_x_13247) ;  /* 0xfffffe80001c7947 */ /* 0x000fea000383ffff */
.L_x_13033:
[----:B--2---:R2:W0:Y:S02]  /*1cc10*/  SYNCS.PHASECHK.TRANS64.TRYWAIT P0, [R76+URZ+0x132b0], R77 ;  /* 0x0132b04d4c0075a7 */ /* 0x004424000800017f */
[----:B0-----:R-:W-:Y:S05]  /*1cc20*/  @!P0 NANOSLEEP.SYNCS 0x989680 ;  /* 0x009896800000895d */ /* 0x001fea0003900000 */
[----:B------:R-:W0:Y:S02]  /*1cc30*/  @!P0 SYNCS.PHASECHK.TRANS64 P0, [R76+URZ+0x132b0], R77 ;  /* 0x0132b04d4c0085a7 */ /* 0x000e24000800007f */
[----:B0-----:R-:W-:Y:S05]  /*1cc40*/  @!P0 BRA `(.L_x_13033) ;  /* 0xfffffffc00f08947 */ /* 0x001fea000383ffff */
[----:B------:R-:W-:Y:S05]  /*1cc50*/  BRA `(.L_x_13248) ;  /* 0xfffffe80007c7947 */ /* 0x000fea000383ffff */
.L_x_13053:
[----:B------:R-:W-:Y:S01]  /*1cc60*/  BSSY B1, `(.L_x_13249) ;  /* 0x0000007000017945 */ /* 0x000fe20003800000 */
[----:B------:R-:W-:Y:S02]  /*1cc70*/  IMAD.MOV.U32 R12, RZ, RZ, RZ ;  /* 0x000000ffff0c7224 */ /* 0x000fe400078e00ff */
[----:B------:R-:W-:Y:S02]  /*1cc80*/  IMAD.MOV.U32 R11, RZ, RZ, 0x1e1f ;  /* 0x00001e1fff0b7424 */ /* 0x000fe400078e00ff */
[----:B------:R-:W-:-:S07]  /*1cc90*/  IMAD.MOV.U32 R15, RZ, RZ, -0x1 ;  /* 0xffffffffff0f7424 */ /* 0x000fce00078e00ff */
[----:B------:R-:W-:Y:S05]  /*1cca0*/  WARPSYNC.COLLECTIVE R15, `(.L_x_13250) ;  /* 0x000000000f087348 */ /* 0x000fea0003c00000 */
[----:B------:R0:W1:Y:S02]  /*1ccb0*/  SHFL.IDX P6, R14, R13, R12, R11 ;  /* 0x0000000c0d0e7389 */ /* 0x00006400000c000b */
[----:B01----:R-:W-:Y:S01]  /*1ccc0*/  ENDCOLLECTIVE ;  /* 0x000000000000791b */ /* 0x003fe20003800000 */
.L_x_13250:
[----:B------:R-:W-:Y:S05]  /*1ccd0*/  BSYNC B1 ;  /* 0x0000000000017941 */ /* 0x000fea0003800000 */
.L_x_13249:
        /* <DEDUP_REMOVED lines=8> */
.L_x_13251:
[----:B------:R-:W-:Y:S02]  /*1cd60*/  IMAD.MOV.U32 R13, RZ, RZ, R4 ;  /* 0x000000ffff0d7224 */ /* 0x000fe400078e0004 */
[----:B------:R-:W-:-:S07]  /*1cd70*/  IMAD.MOV.U32 R3, RZ, RZ, R14 ;  /* 0x000000ffff037224 */ /* 0x000fce00078e000e */
[----:B------:R-:W-:Y:S05]  /*1cd80*/  WARPSYNC.COLLECTIVE R15, `(.L_x_13252) ;  /* 0x000000000f087348 */ /* 0x000fea0003c00000 */
[----:B------:R0:W1:Y:S02]  /*1cd90*/  SHFL.IDX P6, R14, R13, R12, R11 ;  /* 0x0000000c0d0e7389 */ /* 0x00006400000c000b */
[----:B01----:R-:W-:Y:S01]  /*1cda0*/  ENDCOLLECTIVE ;  /* 0x000000000000791b */ /* 0x003fe20003800000 */
.L_x_13252:
[----:B------:R-:W-:Y:S02]  /*1cdb0*/  IMAD.MOV.U32 R13, RZ, RZ, R5 ;  /* 0x000000ffff0d7224 */ /* 0x000fe400078e0005 */
[----:B------:R-:W-:-:S07]  /*1cdc0*/  IMAD.MOV.U32 R4, RZ, RZ, R14 ;  /* 0x000000ffff047224 */ /* 0x000fce00078e000e */
[----:B------:R-:W-:Y:S05]  /*1cdd0*/  WARPSYNC.COLLECTIVE R15, `(.L_x_13253) ;  /* 0x000000000f087348 */ /* 0x000fea0003c00000 */
[----:B------:R0:W1:Y:S02]  /*1cde0*/  SHFL.IDX P6, R14, R13, R12, R11 ;  /* 0x0000000c0d0e7389 */ /* 0x00006400000c000b */
[----:B01----:R-:W-:Y:S01]  /*1cdf0*/  ENDCOLLECTIVE ;  /* 0x000000000000791b */ /* 0x003fe20003800000 */
.L_x_13253:
[----:B------:R-:W-:Y:S05]  /*1ce00*/  BRA `(.L_x_13254) ;  /* 0xfffffe9000647947 */ /* 0x000fea000383ffff */
.L_x_13057:
[----:B-1----:R1:W2:Y:S02]  /*1ce10*/  SYNCS.PHASECHK.TRANS64.TRYWAIT P0, [R16+URZ+0x13200], R5 ;  /* 0x01320005100075a7 */ /* 0x0022a4000800017f */
[----:B--2---:R-:W-:Y:S05]  /*1ce20*/  @!P0 NANOSLEEP.SYNCS 0x989680 ;  /* 0x009896800000895d */ /* 0x004fea0003900000 */
[----:B------:R-:W2:Y:S02]  /*1ce30*/  @!P0 SYNCS.PHASECHK.TRANS64 P0, [R16+URZ+0x13200], R5 ;  /* 0x01320005100085a7 */ /* 0x000ea4000800007f */
[----:B--2---:R-:W-:Y:S05]  /*1ce40*/  @!P0 BRA `(.L_x_13057) ;  /* 0xfffffffc00f08947 */ /* 0x004fea000383ffff */
[----:B------:R-:W-:Y:S05]  /*1ce50*/  BRA `(.L_x_13255) ;  /* 0xfffffe9400007947 */ /* 0x000fea000383ffff */
.L_x_13061:
[----:B------:R-:W-:Y:S01]  /*1ce60*/  BSSY B1, `(.L_x_13256) ;  /* 0x0000007000017945 */ /* 0x000fe20003800000 */
[----:B------:R-:W-:Y:S01]  /*1ce70*/  IMAD.MOV.U32 R12, RZ, RZ, RZ ;  /* 0x000000ffff0c7224 */ /* 0x000fe200078e00ff */
[----:B------:R-:W-:Y:S01]  /*1ce80*/  MOV R11, 0x1e1f ;  /* 0x00001e1f000b7802 */ /* 0x000fe20000000f00 */
[----:B------:R-:W-:-:S07]  /*1ce90*/  IMAD.MOV.U32 R15, RZ, RZ, -0x1 ;  /* 0xffffffffff0f7424 */ /* 0x000fce00078e00ff */
[----:B------:R-:W-:Y:S05]  /*1cea0*/  WARPSYNC.COLLECTIVE R15, `(.L_x_13257) ;  /* 0x000000000f087348 */ /* 0x000fea0003c00000 */
[----:B------:R0:W1:Y:S02]  /*1ceb0*/  SHFL.IDX P6, R14, R13, R12, R11 ;  /* 0x0000000c0d0e7389 */ /* 0x00006400000c000b */
[----:B01----:R-:W-:Y:S01]  /*1cec0*/  ENDCOLLECTIVE ;  /* 0x000000000000791b */ /* 0x003fe20003800000 */
.L_x_13257:
[----:B------:R-:W-:Y:S05]  /*1ced0*/  BSYNC B1 ;  /* 0x0000000000017941 */ /* 0x000fea0003800000 */
.L_x_13256:
        /* <DEDUP_REMOVED lines=8> */
.L_x_13258:
[----:B------:R-:W-:Y:S02]  /*1cf60*/  IMAD.MOV.U32 R13, RZ, RZ, R20 ;  /* 0x000000ffff0d7224 */ /* 0x000fe400078e0014 */
[----:B------:R-:W-:-:S07]  /*1cf70*/  IMAD.MOV.U32 R3, RZ, RZ, R14 ;  /* 0x000000ffff037224 */ /* 0x000fce00078e000e */
[----:B------:R-:W-:Y:S05]  /*1cf80*/  WARPSYNC.COLLECTIVE R15, `(.L_x_13259) ;  /* 0x000000000f087348 */ /* 0x000fea0003c00000 */
[----:B------:R0:W1:Y:S02]  /*1cf90*/  SHFL.IDX P6, R14, R13, R12, R11 ;  /* 0x0000000c0d0e7389 */ /* 0x00006400000c000b */
[----:B01----:R-:W-:Y:S01]  /*1cfa0*/  ENDCOLLECTIVE ;  /* 0x000000000000791b */ /* 0x003fe20003800000 */
.L_x_13259:
[----:B------:R-:W-:Y:S02]  /*1cfb0*/  IMAD.MOV.U32 R13, RZ, RZ, R4 ;  /* 0x000000ffff0d7224 */ /* 0x000fe400078e0004 */
[----:B------:R-:W-:-:S07]  /*1cfc0*/  IMAD.MOV.U32 R20, RZ, RZ, R14 ;  /* 0x000000ffff147224 */ /* 0x000fce00078e000e */
[----:B------:R-:W-:Y:S05]  /*1cfd0*/  WARPSYNC.COLLECTIVE R15, `(.L_x_13260) ;  /* 0x000000000f087348 */ /* 0x000fea0003c00000 */
[----:B------:R0:W1:Y:S02]  /*1cfe0*/  SHFL.IDX P6, R14, R13, R12, R11 ;  /* 0x0000000c0d0e7389 */ /* 0x00006400000c000b */
[----:B01----:R-:W-:Y:S01]  /*1cff0*/  ENDCOLLECTIVE ;  /* 0x000000000000791b */ /* 0x003fe20003800000 */
.L_x_13260:
[----:B------:R-:W-:Y:S05]  /*1d000*/  BRA `(.L_x_13261) ;  /* 0xfffffea400207947 */ /* 0x000fea000383ffff */
.L_x_13065:
[----:B-1----:R1:W2:Y:S02]  /*1d010*/  SYNCS.PHASECHK.TRANS64.TRYWAIT P1, [R16+URZ+0x13200], R21 ;  /* 0x01320015100075a7 */ /* 0x0022a4000802017f */
[----:B--2---:R-:W-:Y:S05]  /*1d020*/  @!P1 NANOSLEEP.SYNCS 0x989680 ;  /* 0x009896800000995d */ /* 0x004fea0003900000 */
[----:B------:R-:W2:Y:S02]  /*1d030*/  @!P1 SYNCS.PHASECHK.TRANS64 P1, [R16+URZ+0x13200], R21 ;  /* 0x01320015100095a7 */ /* 0x000ea4000802007f */
[----:B--2---:R-:W-:Y:S05]  /*1d040*/  @!P1 BRA `(.L_x_13065) ;  /* 0xfffffffc00f09947 */ /* 0x004fea000383ffff */
[----:B------:R-:W-:Y:S05]  /*1d050*/  BRA `(.L_x_13262) ;  /* 0xfffffea400947947 */ /* 0x000fea000383ffff */
.L_x_13069:
[----:B-1----:R1:W2:Y:S02]  /*1d060*/  SYNCS.PHASECHK.TRANS64.TRYWAIT P0, [R0+URZ+0x13230], R5 ;  /* 0x01323005000075a7 */ /* 0x0022a4000800017f */
[----:B--2---:R-:W-:Y:S05]  /*1d070*/  @!P0 NANOSLEEP.SYNCS 0x989680 ;  /* 0x009896800000895d */ /* 0x004fea0003900000 */
[----:B------:R-:W2:Y:S02]  /*1d080*/  @!P0 SYNCS.PHASECHK.TRANS64 P0, [R0+URZ+0x13230], R5 ;  /* 0x01323005000085a7 */ /* 0x000ea4000800007f */
[----:B--2---:R-:W-:Y:S05]  /*1d090*/  @!P0 BRA `(.L_x_13069) ;  /* 0xfffffffc00f08947 */ /* 0x004fea000383ffff */
[----:B------:R-:W-:Y:S05]  /*1d0a0*/  BRA `(.L_x_13068) ;  /* 0xfffffeb400e47947 */ /* 0x000fea000383ffff */
.L_x_13076:
[----:B-1----:R1:W2:Y:S02]  /*1d0b0*/  SYNCS.PHASECHK.TRANS64.TRYWAIT P2, [R3+URZ+0x13230], R10 ;  /* 0x0132300a030075a7 */ /* 0x0022a4000804017f */
[----:B--2---:R-:W-:Y:S05]  /*1d0c0*/  @!P2 NANOSLEEP.SYNCS 0x989680 ;  /* 0x009896800000a95d */ /* 0x004fea0003900000 */
[----:B------:R-:W2:Y:S02]  /*1d0d0*/  @!P2 SYNCS.PHASECHK.TRANS64 P2, [R3+URZ+0x13230], R10 ;  /* 0x0132300a0300a5a7 */ /* 0x000ea4000804007f */
[----:B--2---:R-:W-:Y:S05]  /*1d0e0*/  @!P2 BRA `(.L_x_13076) ;  /* 0xfffffffc00f0a947 */ /* 0x004fea000383ffff */
[----:B------:R-:W-:Y:S05]  /*1d0f0*/  BRA `(.L_x_13075) ;  /* 0xfffffeec00b07947 */ /* 0x000fea000383ffff */
.L_x_13081:
[----:B-1----:R1:W2:Y:S02]  /*1d100*/  SYNCS.PHASECHK.TRANS64.TRYWAIT P2, [R15+URZ+0x13250], R9 ;  /* 0x013250090f0075a7 */ /* 0x0022a4000804017f */
[----:B--2---:R-:W-:Y:S05]  /*1d110*/  @!P2 NANOSLEEP.SYNCS 0x989680 ;  /* 0x009896800000a95d */ /* 0x004fea0003900000 */
[----:B------:R-:W2:Y:S02]  /*1d120*/  @!P2 SYNCS.PHASECHK.TRANS64 P2, [R15+URZ+0x13250], R9 ;  /* 0x013250090f00a5a7 */ /* 0x000ea4000804007f */
[----:B--2---:R-:W-:Y:S05]  /*1d130*/  @!P2 BRA `(.L_x_13081) ;  /* 0xfffffffc00f0a947 */ /* 0x004fea000383ffff */
[----:B------:R-:W-:Y:S05]  /*1d140*/  BRA `(.L_x_13080) ;  /* 0xfffffef400207947 */ /* 0x000fea000383ffff */
.L_x_13090:
[----:B-1----:R1:W2:Y:S02]  /*1d150*/  SYNCS.PHASECHK.TRANS64.TRYWAIT P0, [R10+URZ+0x13230], R11 ;  /* 0x0132300b0a0075a7 */ /* 0x0022a4000800017f */
[----:B--2---:R-:W-:Y:S05]  /*1d160*/  @!P0 NANOSLEEP.SYNCS 0x989680 ;  /* 0x009896800000895d */ /* 0x004fea0003900000 */
[----:B------:R-:W2:Y:S02]  /*1d170*/  @!P0 SYNCS.PHASECHK.TRANS64 P0, [R10+URZ+0x13230], R11 ;  /* 0x0132300b0a0085a7 */ /* 0x000ea4000800007f */
[----:B--2---:R-:W-:Y:S05]  /*1d180*/  @!P0 BRA `(.L_x_13090) ;  /* 0xfffffffc00f08947 */ /* 0x004fea000383ffff */
[----:B------:R-:W-:Y:S05]  /*1d190*/  BRA `(.L_x_13089) ;  /* 0xffffff2800407947 */ /* 0x000fea000383ffff */
.L_x_13095:
[----:B-1----:R1:W2:Y:S02]  /*1d1a0*/  SYNCS.PHASECHK.TRANS64.TRYWAIT P0, [R13+URZ+0x13250], R9 ;  /* 0x013250090d0075a7 */ /* 0x0022a4000800017f */
[----:B--2---:R-:W-:Y:S05]  /*1d1b0*/  @!P0 NANOSLEEP.SYNCS 0x989680 ;  /* 0x009896800000895d */ /* 0x004fea0003900000 */
[----:B------:R-:W2:Y:S02]  /*1d1c0*/  @!P0 SYNCS.PHASECHK.TRANS64 P0, [R13+URZ+0x13250], R9 ;  /* 0x013250090d0085a7 */ /* 0x000ea4000800007f */
[----:B--2---:R-:W-:Y:S05]  /*1d1d0*/  @!P0 BRA `(.L_x_13095) ;  /* 0xfffffffc00f08947 */ /* 0x004fea000383ffff */
[----:B------:R-:W-:Y:S05]  /*1d1e0*/  BRA `(.L_x_13094) ;  /* 0xffffff2c00b07947 */ /* 0x000fea000383ffff */
.L_x_13102:
[----:B--2---:R2:W3:Y:S02]  /*1d1f0*/  SYNCS.PHASECHK.TRANS64.TRYWAIT P0, [R8+URZ+0x13250], R3 ;  /* 0x01325003080075a7 */ /* 0x0044e4000800017f */
[----:B---3--:R-:W-:Y:S05]  /*1d200*/  @!P0 NANOSLEEP.SYNCS 0x989680 ;  /* 0x009896800000895d */ /* 0x008fea0003900000 */
[----:B------:R-:W3:Y:S02]  /*1d210*/  @!P0 SYNCS.PHASECHK.TRANS64 P0, [R8+URZ+0x13250], R3 ;  /* 0x01325003080085a7 */ /* 0x000ee4000800007f */
[----:B---3--:R-:W-:Y:S05]  /*1d220*/  @!P0 BRA `(.L_x_13102) ;  /* 0xfffffffc00f08947 */ /* 0x008fea000383ffff */
[----:B------:R-:W-:Y:S05]  /*1d230*/  BRA `(.L_x_13101) ;  /* 0xffffff5400ac7947 */ /* 0x000fea000383ffff */
.L_x_13132:
        /* <DEDUP_REMOVED lines=11> */
.L_x_13264:
[----:B------:R-:W-:Y:S05]  /*1d2f0*/  BSYNC B1 ;  /* 0x0000000000017941 */ /* 0x000fea0003800000 */
.L_x_13263:
[----:B------:R-:W-:Y:S05]  /*1d300*/  BRA `(.L_x_13265) ;  /* 0xffffffa400807947 */ /* 0x000fea000383ffff */
.L_x_13134:
[----:B------:R-:W-:Y:S01]  /*1d310*/  BSSY B1, `(.L_x_13266) ;  /* 0x0000006000017945 */ /* 0x000fe20003800000 */
[----:B------:R-:W-:-:S07]  /*1d320*/  IMAD.MOV.U32 R15, RZ, RZ, -0x1 ;  /* 0xffffffffff0f7424 */ /* 0x000fce00078e00ff */
[----:B012---:R-:W-:Y:S05]  /*1d330*/  WARPSYNC.COLLECTIVE R15, `(.L_x_13267) ;  /* 0x000000000f0c7348 */ /* 0x007fea0003c00000 */
[----:B------:R-:W-:Y:S02]  /*1d340*/  ELECT P6, UR62, PT ;  /* 0x00000000003e782f */ /* 0x000fe400038c0000 */
[----:B------:R-:W-:Y:S01]  /*1d350*/  MOV R14, UR62 ;  /* 0x0000003e000e7c02 */ /* 0x000fe20008000f00 */
[----:B012---:R-:W-:Y:S10]  /*1d360*/  ENDCOLLECTIVE ;  /* 0x000000000000791b */ /* 0x007ff40003800000 */
.L_x_13267:
[----:B------:R-:W-:Y:S05]  /*1d370*/  BSYNC B1 ;  /* 0x0000000000017941 */ /* 0x000fea0003800000 */
.L_x_13266:
[----:B------:R-:W-:Y:S05]  /*1d380*/  BRA `(.L_x_13133) ;  /* 0xffffffa400787947 */ /* 0x000fea000383ffff */
.L_x_13136:
[----:B-1----:R1:W3:Y:S02]  /*1d390*/  SYNCS.PHASECHK.TRANS64.TRYWAIT P0, [R17+URZ+0x13220], R6 ;  /* 0x01322006110075a7 */ /* 0x0022e4000800017f */
[----:B---3--:R-:W-:Y:S05]  /*1d3a0*/  @!P0 NANOSLEEP.SYNCS 0x989680 ;  /* 0x009896800000895d */ /* 0x008fea0003900000 */
[----:B------:R-:W3:Y:S02]  /*1d3b0*/  @!P0 SYNCS.PHASECHK.TRANS64 P0, [R17+URZ+0x13220], R6 ;  /* 0x01322006110085a7 */ /* 0x000ee4000800007f */
[----:B---3--:R-:W-:Y:S05]  /*1d3c0*/  @!P0 BRA `(.L_x_13136) ;  /* 0xfffffffc00f08947 */ /* 0x008fea000383ffff */
[----:B------:R-:W-:Y:S05]  /*1d3d0*/  BRA `(.L_x_13268) ;  /* 0xffffffa400887947 */ /* 0x000fea000383ffff */
.L_x_13140:
[----:B-1----:R1:W3:Y:S02]  /*1d3e0*/  SYNCS.PHASECHK.TRANS64.TRYWAIT P0, [R6+URZ+0x132a0], R10 ;  /* 0x0132a00a060075a7 */ /* 0x0022e4000800017f */
[----:B---3--:R-:W-:Y:S05]  /*1d3f0*/  @!P0 NANOSLEEP.SYNCS 0x989680 ;  /* 0x009896800000895d */ /* 0x008fea0003900000 */
[----:B------:R-:W3:Y:S02]  /*1d400*/  @!P0 SYNCS.PHASECHK.TRANS64 P0, [R6+URZ+0x132a0], R10 ;  /* 0x0132a00a060085a7 */ /* 0x000ee4000800007f */
[----:B---3--:R-:W-:Y:S05]  /*1d410*/  @!P0 BRA `(.L_x_13140) ;  /* 0xfffffffc00f08947 */ /* 0x008fea000383ffff */
[----:B------:R-:W-:Y:S05]  /*1d420*/  BRA `(.L_x_13269) ;  /* 0xffffffa400a87947 */ /* 0x000fea000383ffff */
.L_x_13145:
[----:B--2---:R2:W3:Y:S02]  /*1d430*/  SYNCS.PHASECHK.TRANS64.TRYWAIT P0, [R6+URZ+0x132c0], R10 ;  /* 0x0132c00a060075a7 */ /* 0x0044e4000800017f */
[----:B---3--:R-:W-:Y:S05]  /*1d440*/  @!P0 NANOSLEEP.SYNCS 0x989680 ;  /* 0x009896800000895d */ /* 0x008fea0003900000 */
[----:B------:R-:W3:Y:S02]  /*1d450*/  @!P0 SYNCS.PHASECHK.TRANS64 P0, [R6+URZ+0x132c0], R10 ;  /* 0x0132c00a060085a7 */ /* 0x000ee4000800007f */
[----:B---3--:R-:W-:Y:S05]  /*1d460*/  @!P0 BRA `(.L_x_13145) ;  /* 0xfffffffc00f08947 */ /* 0x008fea000383ffff */
[----:B------:R-:W-:Y:S05]  /*1d470*/  BRA `(.L_x_13270) ;  /* 0xffffffa800287947 */ /* 0x000fea000383ffff */
.L_x_13152:
[----:B-1----:R1:W3:Y:S02]  /*1d480*/  SYNCS.PHASECHK.TRANS64.TRYWAIT P1, [R6+URZ+0x132a0], R7 ;  /* 0x0132a007060075a7 */ /* 0x0022e4000802017f */
[----:B---3--:R-:W-:Y:S05]  /*1d490*/  @!P1 NANOSLEEP.SYNCS 0x989680 ;  /* 0x009896800000995d */ /* 0x008fea0003900000 */
[----:B------:R-:W3:Y:S02]  /*1d4a0*/  @!P1 SYNCS.PHASECHK.TRANS64 P1, [R6+URZ+0x132a0], R7 ;  /* 0x0132a007060095a7 */ /* 0x000ee4000802007f */
[----:B---3--:R-:W-:Y:S05]  /*1d4b0*/  @!P1 BRA `(.L_x_13152) ;  /* 0xfffffffc00f09947 */ /* 0x008fea000383ffff */
[----:B------:R-:W-:Y:S05]  /*1d4c0*/  BRA `(.L_x_13271) ;  /* 0xffffffa800fc7947 */ /* 0x000fea000383ffff */
.L_x_13157:
[----:B--2---:R2:W3:Y:S02]  /*1d4d0*/  SYNCS.PHASECHK.TRANS64.TRYWAIT P1, [R6+URZ+0x132c0], R7 ;  /* 0x0132c007060075a7 */ /* 0x0044e4000802017f */
[----:B---3--:R-:W-:Y:S05]  /*1d4e0*/  @!P1 NANOSLEEP.SYNCS 0x989680 ;  /* 0x009896800000995d */ /* 0x008fea0003900000 */
[----:B------:R-:W3:Y:S02]  /*1d4f0*/  @!P1 SYNCS.PHASECHK.TRANS64 P1, [R6+URZ+0x132c0], R7 ;  /* 0x0132c007060095a7 */ /* 0x000ee4000802007f */
[----:B---3--:R-:W-:Y:S05]  /*1d500*/  @!P1 BRA `(.L_x_13157) ;  /* 0xfffffffc00f09947 */ /* 0x008fea000383ffff */
[----:B------:R-:W-:Y:S05]  /*1d510*/  BRA `(.L_x_13272) ;  /* 0xffffffac00787947 */ /* 0x000fea000383ffff */
.L_x_13174:
[----:B------:R-:W1:Y:S01]  /*1d520*/  S2R R20, SR_TID.X ;  /* 0x0000000000147919 */ /* 0x000e620000002100 */
[----:B------:R-:W-:Y:S01]  /*1d530*/  BSSY B0, `(.L_x_13273) ;  /* 0x000000a000007945 */ /* 0x000fe20003800000 */
[----:B------:R-:W-:Y:S02]  /*1d540*/  IMAD.MOV.U32 R12, RZ, RZ, RZ ;  /* 0x000000ffff0c7224 */ /* 0x000fe400078e00ff */
[----:B--2---:R-:W-:Y:S02]  /*1d550*/  IMAD.MOV.U32 R11, RZ, RZ, 0x1f ;  /* 0x0000001fff0b7424 */ /* 0x004fe400078e00ff */
[----:B------:R-:W-:Y:S01]  /*1d560*/  IMAD.MOV.U32 R15, RZ, RZ, -0x1 ;  /* 0xffffffffff0f7424 */ /* 0x000fe200078e00ff */
[----:B-1----:R-:W-:-:S04]  /*1d570*/  SHF.R.U32.HI R20, RZ, 0x5, R20 ;  /* 0x00000005ff147819 */ /* 0x002fc80000011614 */
[----:B------:R-:W-:-:S05]  /*1d580*/  LOP3.LUT R20, R20, 0x3, RZ, 0xc0, !PT ;  /* 0x0000000314147812 */ /* 0x000fca00078ec0ff */
[----:B------:R-:W-:-:S07]  /*1d590*/  IMAD.MOV.U32 R13, RZ, RZ, R20 ;  /* 0x000000ffff0d7224 */ /* 0x000fce00078e0014 */
[----:B0--3--:R-:W-:Y:S05]  /*1d5a0*/  WARPSYNC.COLLECTIVE R15, `(.L_x_13274) ;  /* 0x000000000f087348 */ /* 0x009fea0003c00000 */
[----:B------:R1:W2:Y:S02]  /*1d5b0*/  SHFL.IDX P6, R14, R13, R12, R11 ;  /* 0x0000000c0d0e7389 */ /* 0x0002a400000c000b */
[----:B0123--:R-:W-:Y:S01]  /*1d5c0*/  ENDCOLLECTIVE ;  /* 0x000000000000791b */ /* 0x00ffe20003800000 */
.L_x_13274:
[----:B------:R-:W-:Y:S05]  /*1d5d0*/  BSYNC B0 ;  /* 0x0000000000007941 */ /* 0x000fea0003800000 */
.L_x_13273:
[----:B------:R-:W-:Y:S05]  /*1d5e0*/  BRA `(.L_x_13275) ;  /* 0xffffffb800b87947 */ /* 0x000fea000383ffff */
.L_x_13176:
[----:B------:R-:W-:Y:S01]  /*1d5f0*/  BSSY B0, `(.L_x_13276) ;  /* 0x0000006000007945 */ /* 0x000fe20003800000 */
[----:B------:R-:W-:-:S07]  /*1d600*/  IMAD.MOV.U32 R15, RZ, RZ, -0x1 ;  /* 0xffffffffff0f7424 */ /* 0x000fce00078e00ff */
[----:B0123--:R-:W-:Y:S05]  /*1d610*/  WARPSYNC.COLLECTIVE R15, `(.L_x_13277) ;  /* 0x000000000f0c7348 */ /* 0x00ffea0003c00000 */
[----:B------:R-:W-:Y:S02]  /*1d620*/  ELECT P6, UR62, PT ;  /* 0x00000000003e782f */ /* 0x000fe400038c0000 */
[----:B------:R-:W-:Y:S01]  /*1d630*/  MOV R14, UR62 ;  /* 0x0000003e000e7c02 */ /* 0x000fe20008000f00 */
[----:B0123--:R-:W-:Y:S10]  /*1d640*/  ENDCOLLECTIVE ;  /* 0x000000000000791b */ /* 0x00fff40003800000 */
.L_x_13277:
[----:B------:R-:W-:Y:S05]  /*1d650*/  BSYNC B0 ;  /* 0x0000000000007941 */ /* 0x000fea0003800000 */
.L_x_13276:
[----:B------:R-:W-:Y:S05]  /*1d660*/  BRA `(.L_x_13278) ;  /* 0xffffffb800b87947 */ /* 0x000fea000383ffff */
.L_x_13178:
[----:B-1----:R1:W4:Y:S02]  /*1d670*/  SYNCS.PHASECHK.TRANS64.TRYWAIT P0, [R4+URZ+0x13280], R3 ;  /* 0x01328003040075a7 */ /* 0x002324000800017f */
[----:B----4-:R-:W-:Y:S05]  /*1d680*/  @!P0 NANOSLEEP.SYNCS 0x989680 ;  /* 0x009896800000895d */ /* 0x010fea0003900000 */
[----:B------:R-:W4:Y:S02]  /*1d690*/  @!P0 SYNCS.PHASECHK.TRANS64 P0, [R4+URZ+0x13280], R3 ;  /* 0x01328003040085a7 */ /* 0x000f24000800007f */
[----:B----4-:R-:W-:Y:S05]  /*1d6a0*/  @!P0 BRA `(.L_x_13178) ;  /* 0xfffffffc00f08947 */ /* 0x010fea000383ffff */
[----:B------:R-:W-:Y:S05]  /*1d6b0*/  BRA `(.L_x_13279) ;  /* 0xffffffbc00207947 */ /* 0x000fea000383ffff */
.L_x_13180:
[----:B0-----:R0:W4:Y:S02]  /*1d6c0*/  SYNCS.PHASECHK.TRANS64.TRYWAIT P0, [R4+URZ+0x13240], R3 ;  /* 0x01324003040075a7 */ /* 0x001124000800017f */
[----:B----4-:R-:W-:Y:S05]  /*1d6d0*/  @!P0 NANOSLEEP.SYNCS 0x989680 ;  /* 0x009896800000895d */ /* 0x010fea0003900000 */
[----:B------:R-:W4:Y:S02]  /*1d6e0*/  @!P0 SYNCS.PHASECHK.TRANS64 P0, [R4+URZ+0x13240], R3 ;  /* 0x01324003040085a7 */ /* 0x000f24000800007f */
[----:B----4-:R-:W-:Y:S05]  /*1d6f0*/  @!P0 BRA `(.L_x_13180) ;  /* 0xfffffffc00f08947 */ /* 0x010fea000383ffff */
[----:B------:R-:W-:Y:S05]  /*1d700*/  BRA `(.L_x_13280) ;  /* 0xffffffbc00747947 */ /* 0x000fea000383ffff */
.L_x_13184:
        /* <DEDUP_REMOVED lines=12> */
.L_x_13281:
[----:B------:R-:W-:Y:S02]  /*1d7d0*/  IMAD.MOV.U32 R13, RZ, RZ, R0 ;  /* 0x000000ffff0d7224 */ /* 0x000fe400078e0000 */
[----:B------:R-:W-:-:S07]  /*1d7e0*/  IMAD.MOV.U32 R6, RZ, RZ, R14 ;  /* 0x000000ffff067224 */ /* 0x000fce00078e000e */
[----:B------:R-:W-:Y:S05]  /*1d7f0*/  WARPSYNC.COLLECTIVE R15, `(.L_x_13282) ;  /* 0x000000000f087348 */ /* 0x000fea0003c00000 */
[----:B------:R0:W1:Y:S02]  /*1d800*/  SHFL.IDX P6, R14, R13, R12, R11 ;  /* 0x0000000c0d0e7389 */ /* 0x00006400000c000b */
[----:B01----:R-:W-:Y:S01]  /*1d810*/  ENDCOLLECTIVE ;  /* 0x000000000000791b */ /* 0x003fe20003800000 */
.L_x_13282:
[----:B------:R-:W-:Y:S02]  /*1d820*/  IMAD.MOV.U32 R13, RZ, RZ, R4 ;  /* 0x000000ffff0d7224 */ /* 0x000fe400078e0004 */
[----:B------:R-:W-:Y:S02]  /*1d830*/  IMAD.MOV.U32 R12, RZ, RZ, 0x1 ;  /* 0x00000001ff0c7424 */ /* 0x000fe400078e00ff */
[----:B------:R-:W-:-:S07]  /*1d840*/  IMAD.MOV.U32 R7, RZ, RZ, R14 ;  /* 0x000000ffff077224 */ /* 0x000fce00078e000e */
[----:B------:R-:W-:Y:S05]  /*1d850*/  WARPSYNC.COLLECTIVE R15, `(.L_x_13283) ;  /* 0x000000000f087348 */ /* 0x000fea0003c00000 */
[----:B------:R0:W1:Y:S02]  /*1d860*/  SHFL.IDX P6, R14, R13, R12, R11 ;  /* 0x0000000c0d0e7389 */ /* 0x00006400000c000b */
[----:B01----:R-:W-:Y:S01]  /*1d870*/  ENDCOLLECTIVE ;  /* 0x000000000000791b */ /* 0x003fe20003800000 */
.L_x_13283:
        /* <DEDUP_REMOVED lines=15> */
.L_x_13284:
[----:B------:R-:W-:Y:S02]  /*1d970*/  IMAD.MOV.U32 R13, RZ, RZ, R4 ;  /* 0x000000ffff0d7224 */ /* 0x000fe400078e0004 */
[----:B------:R-:W-:Y:S02]  /*1d980*/  IMAD.MOV.U32 R12, RZ, RZ, 0x2 ;  /* 0x00000002ff0c7424 */ /* 0x000fe400078e00ff */
[----:B------:R-:W-:-:S07]  /*1d990*/  IMAD.MOV.U32 R7, RZ, RZ, R14 ;  /* 0x000000ffff077224 */ /* 0x000fce00078e000e */
[----:B------:R-:W-:Y:S05]  /*1d9a0*/  WARPSYNC.COLLECTIVE R15, `(.L_x_13285) ;  /* 0x000000000f087348 */ /* 0x000fea0003c00000 */
[----:B------:R0:W1:Y:S02]  /*1d9b0*/  SHFL.IDX P6, R14, R13, R12, R11 ;  /* 0x0000000c0d0e7389 */ /* 0x00006400000c000b */
[----:B01----:R-:W-:Y:S01]  /*1d9c0*/  ENDCOLLECTIVE ;  /* 0x000000000000791b */ /* 0x003fe20003800000 */
.L_x_13285:
        /* <DEDUP_REMOVED lines=16> */
.L_x_13286:
[----:B------:R-:W-:Y:S02]  /*1dad0*/  IMAD.MOV.U32 R13, RZ, RZ, R4 ;  /* 0x000000ffff0d7224 */ /* 0x000fe400078e0004 */
[----:B------:R-:W-:Y:S02]  /*1dae0*/  IMAD.MOV.U32 R12, RZ, RZ, 0x3 ;  /* 0x00000003ff0c7424 */ /* 0x000fe400078e00ff */
[----:B------:R-:W-:-:S07]  /*1daf0*/  IMAD.MOV.U32 R7, RZ, RZ, R14 ;  /* 0x000000ffff077224 */ /* 0x000fce00078e000e */
[----:B------:R-:W-:Y:S05]  /*1db00*/  WARPSYNC.COLLECTIVE R15, `(.L_x_13287) ;  /* 0x000000000f087348 */ /* 0x000fea0003c00000 */
[----:B------:R0:W1:Y:S02]  /*1db10*/  SHFL.IDX P6, R14, R13, R12, R11 ;  /* 0x0000000c0d0e7389 */ /* 0x00006400000c000b */
[----:B01----:R-:W-:Y:S01]  /*1db20*/  ENDCOLLECTIVE ;  /* 0x000000000000791b */ /* 0x003fe20003800000 */
.L_x_13287:
[----:B------:R-:W-:-:S05]  /*1db30*/  @!P1 IADD3 R7, P2, R20, R7, RZ ;  /* 0x0000000714079210 */ /* 0x000fca0007f5e0ff */
[----:B------:R-:W-:-:S05]  /*1db40*/  @!P1 IMAD.X R6, RZ, RZ, R6, P2 ;  /* 0x000000ffff069224 */ /* 0x000fca00010e0606 */
[----:B------:R-:W-:Y:S02]  /*1db50*/  @!P1 LOP3.LUT R7, R7, R6, RZ, 0x3c, !PT ;  /* 0x0000000607079212 */ /* 0x000fe400078e3cff */
[----:B------:R-:W-:Y:S01]  /*1db60*/  MOV R13, R0 ;  /* 0x00000000000d7202 */ /* 0x000fe20000000f00 */
[----:B------:R-:W-:Y:S01]  /*1db70*/  VIADD R0, R25, 0x60 ;  /* 0x0000006019007836 */ /* 0x000fe20000000000 */
[----:B------:R-:W-:-:S04]  /*1db80*/  @!P1 LOP3.LUT R6, R7, R6, RZ, 0x3c, !PT ;  /* 0x0000000607069212 */ /* 0x000fc800078e3cff */
[----:B------:R-:W-:Y:S01]  /*1db90*/  @!P1 LOP3.LUT R7, R7, R6, RZ, 0x3c, !PT ;  /* 0x0000000607079212 */ /* 0x000fe200078e3cff */
[----:B------:R-:W-:-:S07]  /*1dba0*/  IMAD.MOV.U32 R4, RZ, RZ, R14 ;  /* 0x000000ffff047224 */ /* 0x000fce00078e000e */
[----:B------:R-:W-:Y:S05]  /*1dbb0*/  WARPSYNC.COLLECTIVE R15, `(.L_x_13288) ;  /* 0x000000000f087348 */ /* 0x000fea0003c00000 */
[----:B------:R0:W1:Y:S02]  /*1dbc0*/  SHFL.IDX P6, R14, R13, R12, R11 ;  /* 0x0000000c0d0e7389 */ /* 0x00006400000c000b */
[----:B01----:R-:W-:Y:S01]  /*1dbd0*/  ENDCOLLECTIVE ;  /* 0x000000000000791b */ /* 0x003fe20003800000 */
.L_x_13288:
[----:B------:R-:W-:Y:S01]  /*1dbe0*/  @!PT LDS RZ, [RZ] ;  /* 0x00000000fffff984 */ /* 0x000fe20000000800 */
[----:B------:R-:W-:Y:S01]  /*1dbf0*/  @!PT LDS RZ, [RZ] ;  /* 0x00000000fffff984 */ /* 0x000fe20000000800 */
[----:B------:R-:W-:Y:S01]  /*1dc00*/  @!PT LDS RZ, [RZ] ;  /* 0x00000000fffff984 */ /* 0x000fe20000000800 */
[----:B------:R0:W-:Y:S01]  /*1dc10*/  @!P1 LDGSTS.E.BYPASS.LTC128B.128 [R10+0xc000], desc[UR40][R6.64], !P0 ;  /* 0x0c000000060a9fae */ /* 0x0001e2000c101d68 */
[----:B------:R-:W-:Y:S01]  /*1dc20*/  ISETP.GE.AND P1, PT, R0, R5, PT ;  /* 0x000000050000720c */ /* 0x000fe20003f26270 */
[----:B------:R-:W-:Y:S02]  /*1dc30*/  IMAD.MOV.U32 R13, RZ, RZ, R3 ;  /* 0x000000ffff0d7224 */ /* 0x000fe400078e0003 */
[----:B------:R-:W-:Y:S02]  /*1dc40*/  IMAD.MOV.U32 R12, RZ, RZ, RZ ;  /* 0x000000ffff0c7224 */ /* 0x000fe400078e00ff */
[----:B0-----:R-:W-:-:S08]  /*1dc50*/  IMAD.MOV.U32 R6, RZ, RZ, R14 ;  /* 0x000000ffff067224 */ /* 0x001fd000078e000e */
[----:B------:R-:W-:Y:S05]  /*1dc60*/  WARPSYNC.COLLECTIVE R15, `(.L_x_13289) ;  /* 0x000000000f087348 */ /* 0x000fea0003c00000 */
[----:B------:R0:W1:Y:S02]  /*1dc70*/  SHFL.IDX P6, R14, R13, R12, R11 ;  /* 0x0000000c0d0e7389 */ /* 0x00006400000c000b */
[----:B01----:R-:W-:Y:S01]  /*1dc80*/  ENDCOLLECTIVE ;  /* 0x000000000000791b */ /* 0x003fe20003800000 */
.L_x_13289:
        /* <DEDUP_REMOVED lines=14> */
.L_x_13290:
[----:B------:R-:W-:Y:S02]  /*1dd70*/  IMAD.MOV.U32 R13, RZ, RZ, R3 ;  /* 0x000000ffff0d7224 */ /* 0x000fe400078e0003 */
[----:B------:R-:W-:Y:S02]  /*1dd80*/  IMAD.MOV.U32 R12, RZ, RZ, 0x1 ;  /* 0x00000001ff0c7424 */ /* 0x000fe400078e00ff */
[----:B------:R-:W-:-:S07]  /*1dd90*/  IMAD.MOV.U32 R8, RZ, RZ, R14 ;  /* 0x000000ffff087224 */ /* 0x000fce00078e000e */
[----:B------:R-:W-:Y:S05]  /*1dda0*/  WARPSYNC.COLLECTIVE R15, `(.L_x_13291) ;  /* 0x000000000f087348 */ /* 0x000fea0003c00000 */
[----:B------:R0:W1:Y:S02]  /*1ddb0*/  SHFL.IDX P6, R14, R13, R12, R11 ;  /* 0x0000000c0d0e7389 */ /* 0x00006400000c000b */
[----:B01----:R-:W-:Y:S01]  /*1ddc0*/  ENDCOLLECTIVE ;  /* 0x000000000000791b */ /* 0x003fe20003800000 */
.L_x_13291:
        /* <DEDUP_REMOVED lines=12> */
.L_x_13292:
[----:B------:R-:W-:Y:S01]  /*1de90*/  IMAD.MOV.U32 R2, RZ, RZ, R14 ;  /* 0x000000ffff027224 */ /* 0x000fe200078e000e */
[----:B------:R-:W-:Y:S06]  /*1dea0*/  BRA `(.L_x_13293) ;  /* 0xffffffc000787947 */ /* 0x000fec000383ffff */
.L_x_13187:
[----:B-1----:R1:W2:Y:S02]  /*1deb0*/  SYNCS.PHASECHK.TRANS64.TRYWAIT P0, [R17+URZ+0x13220], R0 ;  /* 0x01322000110075a7 */ /* 0x0022a4000800017f */
[----:B--2---:R-:W-:Y:S05]  /*1dec0*/  @!P0 NANOSLEEP.SYNCS 0x989680 ;  /* 0x009896800000895d */ /* 0x004fea0003900000 */
[----:B------:R-:W2:Y:S02]  /*1ded0*/  @!P0 SYNCS.PHASECHK.TRANS64 P0, [R17+URZ+0x13220], R0 ;  /* 0x01322000110085a7 */ /* 0x000ea4000800007f */
[----:B--2---:R-:W-:Y:S05]  /*1dee0*/  @!P0 BRA `(.L_x_13187) ;  /* 0xfffffffc00f08947 */ /* 0x004fea000383ffff */
[----:B------:R-:W-:Y:S05]  /*1def0*/  BRA `(.L_x_13294) ;  /* 0xffffffc000d47947 */ /* 0x000fea000383ffff */
.L_x_13193:
[----:B0-----:R0:W3:Y:S02]  /*1df00*/  SYNCS.PHASECHK.TRANS64.TRYWAIT P0, [R6+URZ+0x13280], R5 ;  /* 0x01328005060075a7 */ /* 0x0010e4000800017f */
[----:B---3--:R-:W-:Y:S05]  /*1df10*/  @!P0 NANOSLEEP.SYNCS 0x989680 ;  /* 0x009896800000895d */ /* 0x008fea0003900000 */
[----:B------:R-:W3:Y:S02]  /*1df20*/  @!P0 SYNCS.PHASECHK.TRANS64 P0, [R6+URZ+0x13280], R5 ;  /* 0x01328005060085a7 */ /* 0x000ee4000800007f */
[----:B---3--:R-:W-:Y:S05]  /*1df30*/  @!P0 BRA `(.L_x_13193) ;  /* 0xfffffffc00f08947 */ /* 0x008fea000383ffff */
[----:B------:R-:W-:Y:S05]  /*1df40*/  BRA `(.L_x_13295) ;  /* 0xffffffc400847947 */ /* 0x000fea000383ffff */
.L_x_13198:
[----:B-1----:R1:W3:Y:S02]  /*1df50*/  SYNCS.PHASECHK.TRANS64.TRYWAIT P0, [R6+URZ+0x13240], R5 ;  /* 0x01324005060075a7 */ /* 0x0022e4000800017f */
[----:B---3--:R-:W-:Y:S05]  /*1df60*/  @!P0 NANOSLEEP.SYNCS 0x989680 ;  /* 0x009896800000895d */ /* 0x008fea0003900000 */
[----:B------:R-:W3:Y:S02]  /*1df70*/  @!P0 SYNCS.PHASECHK.TRANS64 P0, [R6+URZ+0x13240], R5 ;  /* 0x01324005060085a7 */ /* 0x000ee4000800007f */
[----:B---3--:R-:W-:Y:S05]  /*1df80*/  @!P0 BRA `(.L_x_13198) ;  /* 0xfffffffc00f08947 */ /* 0x008fea000383ffff */
[----:B------:R-:W-:Y:S05]  /*1df90*/  BRA `(.L_x_13296) ;  /* 0xffffffc800007947 */ /* 0x000fea000383ffff */
.L_x_13204:
[----:B---3--:R3:W4:Y:S02]  /*1dfa0*/  SYNCS.PHASECHK.TRANS64.TRYWAIT P0, [R3+URZ+0x13270], R4 ;  /* 0x01327004030075a7 */ /* 0x008724000800017f */
[----:B----4-:R-:W-:Y:S05]  /*1dfb0*/  @!P0 NANOSLEEP.SYNCS 0x989680 ;  /* 0x009896800000895d */ /* 0x010fea0003900000 */
[----:B------:R-:W4:Y:S02]  /*1dfc0*/  @!P0 SYNCS.PHASECHK.TRANS64 P0, [R3+URZ+0x13270], R4 ;  /* 0x01327004030085a7 */ /* 0x000f24000800007f */
[----:B----4-:R-:W-:Y:S05]  /*1dfd0*/  @!P0 BRA `(.L_x_13204) ;  /* 0xfffffffc00f08947 */ /* 0x010fea000383ffff */
[----:B------:R-:W-:Y:S05]  /*1dfe0*/  BRA `(.L_x_13297) ;  /* 0xffffffc8009c7947 */ /* 0x000fea000383ffff */
.L_x_13206:
[----:B---3--:R3:W4:Y:S02]  /*1dff0*/  SYNCS.PHASECHK.TRANS64.TRYWAIT P0, [R3+URZ+0x13260], R4 ;  /* 0x01326004030075a7 */ /* 0x008724000800017f */
[----:B----4-:R-:W-:Y:S05]  /*1e000*/  @!P0 NANOSLEEP.SYNCS 0x989680 ;  /* 0x009896800000895d */ /* 0x010fea0003900000 */
[----:B------:R-:W4:Y:S02]  /*1e010*/  @!P0 SYNCS.PHASECHK.TRANS64 P0, [R3+URZ+0x13260], R4 ;  /* 0x01326004030085a7 */ /* 0x000f24000800007f */
[----:B----4-:R-:W-:Y:S05]  /*1e020*/  @!P0 BRA `(.L_x_13206) ;  /* 0xfffffffc00f08947 */ /* 0x010fea000383ffff */
[----:B------:R-:W-:Y:S05]  /*1e030*/  BRA `(.L_x_13298) ;  /* 0xffffffc800a47947 */ /* 0x000fea000383ffff */
.L_x_13213:
[----:B-1----:R1:W3:Y:S02]  /*1e040*/  SYNCS.PHASECHK.TRANS64.TRYWAIT P1, [R0+URZ+0x13270], R3 ;  /* 0x01327003000075a7 */ /* 0x0022e4000802017f */
[----:B---3--:R-:W-:Y:S05]  /*1e050*/  @!P1 NANOSLEEP.SYNCS 0x989680 ;  /* 0x009896800000995d */ /* 0x008fea0003900000 */
[----:B------:R-:W3:Y:S02]  /*1e060*/  @!P1 SYNCS.PHASECHK.TRANS64 P1, [R0+URZ+0x13270], R3 ;  /* 0x01327003000095a7 */ /* 0x000ee4000802007f */
[----:B---3--:R-:W-:Y:S05]  /*1e070*/  @!P1 BRA `(.L_x_13213) ;  /* 0xfffffffc00f09947 */ /* 0x008fea000383ffff */
[----:B------:R-:W-:Y:S05]  /*1e080*/  BRA `(.L_x_13299) ;  /* 0xffffffd000407947 */ /* 0x000fea000383ffff */
.L_x_13215:
[----:B-1----:R1:W3:Y:S02]  /*1e090*/  SYNCS.PHASECHK.TRANS64.TRYWAIT P1, [R0+URZ+0x13260], R3 ;  /* 0x01326003000075a7 */ /* 0x0022e4000802017f */
[----:B---3--:R-:W-:Y:S05]  /*1e0a0*/  @!P1 NANOSLEEP.SYNCS 0x989680 ;  /* 0x009896800000995d */ /* 0x008fea0003900000 */
[----:B------:R-:W3:Y:S02]  /*1e0b0*/  @!P1 SYNCS.PHASECHK.TRANS64 P1, [R0+URZ+0x13260], R3 ;  /* 0x01326003000095a7 */ /* 0x000ee4000802007f */
[----:B---3--:R-:W-:Y:S05]  /*1e0c0*/  @!P1 BRA `(.L_x_13215) ;  /* 0xfffffffc00f09947 */ /* 0x008fea000383ffff */
[----:B------:R-:W-:Y:S05]  /*1e0d0*/  BRA `(.L_x_13300) ;  /* 0xffffffd000487947 */ /* 0x000fea000383ffff */
.L_x_13219:
[----:B------:R-:W-:Y:S01]  /*1e0e0*/  BSSY B0, `(.L_x_13301) ;  /* 0x0000008000007945 */ /* 0x000fe20003800000 */
[----:B------:R-:W-:Y:S02]  /*1e0f0*/  IMAD.MOV.U32 R13, RZ, RZ, R24 ;  /* 0x000000ffff0d7224 */ /* 0x000fe400078e0018 */
[----:B------:R-:W-:Y:S02]  /*1e100*/  IMAD.MOV.U32 R12, RZ, RZ, RZ ;  /* 0x000000ffff0c7224 */ /* 0x000fe400078e00ff */
[----:B--2---:R-:W-:Y:S02]  /*1e110*/  IMAD.MOV.U32 R11, RZ, RZ, 0x1f ;  /* 0x0000001fff0b7424 */ /* 0x004fe400078e00ff */
[----:B------:R-:W-:-:S07]  /*1e120*/  IMAD.MOV.U32 R15, RZ, RZ, -0x1 ;  /* 0xffffffffff0f7424 */ /* 0x000fce00078e00ff */
[----:B-1--4-:R-:W-:Y:S05]  /*1e130*/  WARPSYNC.COLLECTIVE R15, `(.L_x_13302) ;  /* 0x000000000f087348 */ /* 0x012fea0003c00000 */
[----:B------:R0:W2:Y:S02]  /*1e140*/  SHFL.IDX P6, R14, R13, R12, R11 ;  /* 0x0000000c0d0e7389 */ /* 0x0000a400000c000b */
[----:B012-4-:R-:W-:Y:S01]  /*1e150*/  ENDCOLLECTIVE ;  /* 0x000000000000791b */ /* 0x017fe20003800000 */
.L_x_13302:
[----:B------:R-:W-:Y:S05]  /*1e160*/  BSYNC B0 ;  /* 0x0000000000007941 */ /* 0x000fea0003800000 */
.L_x_13301:
[----:B------:R-:W-:Y:S01]  /*1e170*/  MOV R13, R24 ;  /* 0x00000018000d7202 */ /* 0x000fe20000000f00 */
        /* <DEDUP_REMOVED lines=8> */
.L_x_13303:
        /* <DEDUP_REMOVED lines=24> */
.L_x_13304:
[----:B------:R-:W-:Y:S01]  /*1e380*/  IMAD.MOV.U32 R12, RZ, RZ, 0x2 ;  /* 0x00000002ff0c7424 */ /* 0x000fe200078e00ff */
[----:B------:R-:W-:-:S05]  /*1e390*/  SEL R3, R14, RZ, P1 ;  /* 0x000000ff0e037207 */ /* 0x000fca0000800000 */
[----:B------:R-:W-:-:S04]  /*1e3a0*/  IMAD.IADD R2, R2, 0x1, R3 ;  /* 0x0000000102027824 */ /* 0x000fc800078e0203 */
[----:B------:R-:W-:-:S07]  /*1e3b0*/  IMAD.MOV.U32 R13, RZ, RZ, R2 ;  /* 0x000000ffff0d7224 */ /* 0x000fce00078e0002 */
[----:B------:R-:W-:Y:S05]  /*1e3c0*/  WARPSYNC.COLLECTIVE R15, `(.L_x_13305) ;  /* 0x000000000f087348 */ /* 0x000fea0003c00000 */
[----:B------:R0:W1:Y:S02]  /*1e3d0*/  SHFL.UP P6, R14, R13, R12, R11 ;  /* 0x0400000c0d0e7389 */ /* 0x00006400000c000b */
[----:B01----:R-:W-:Y:S01]  /*1e3e0*/  ENDCOLLECTIVE ;  /* 0x000000000000791b */ /* 0x003fe20003800000 */
.L_x_13305:
[----:B------:R-:W-:Y:S01]  /*1e3f0*/  IMAD.MOV.U32 R12, RZ, RZ, 0x4 ;  /* 0x00000004ff0c7424 */ /* 0x000fe200078e00ff */
[----:B------:R-:W-:-:S05]  /*1e400*/  SEL R3, R14, RZ, P2 ;  /* 0x000000ff0e037207 */ /* 0x000fca0001000000 */
[----:B------:R-:W-:-:S04]  /*1e410*/  IMAD.IADD R2, R2, 0x1, R3 ;  /* 0x0000000102027824 */ /* 0x000fc800078e0203 */
[----:B------:R-:W-:-:S07]  /*1e420*/  IMAD.MOV.U32 R13, RZ, RZ, R2 ;  /* 0x000000ffff0d7224 */ /* 0x000fce00078e0002 */
[----:B------:R-:W-:Y:S05]  /*1e430*/  WARPSYNC.COLLECTIVE R15, `(.L_x_13306) ;  /* 0x000000000f087348 */ /* 0x000fea0003c00000 */
[----:B------:R0:W1:Y:S02]  /*1e440*/  SHFL.UP P6, R14, R13, R12, R11 ;  /* 0x0400000c0d0e7389 */ /* 0x00006400000c000b */
[----:B01----:R-:W-:Y:S01]  /*1e450*/  ENDCOLLECTIVE ;  /* 0x000000000000791b */ /* 0x003fe20003800000 */
.L_x_13306:
[----:B------:R-:W-:Y:S01]  /*1e460*/  IMAD.MOV.U32 R12, RZ, RZ, 0x8 ;  /* 0x00000008ff0c7424 */ /* 0x000fe200078e00ff */
[----:B------:R-:W-:-:S05]  /*1e470*/  SEL R3, R14, RZ, P3 ;  /* 0x000000ff0e037207 */ /* 0x000fca0001800000 */
[----:B------:R-:W-:-:S04]  /*1e480*/  IMAD.IADD R2, R2, 0x1, R3 ;  /* 0x0000000102027824 */ /* 0x000fc800078e0203 */
[----:B------:R-:W-:-:S07]  /*1e490*/  IMAD.MOV.U32 R13, RZ, RZ, R2 ;  /* 0x000000ffff0d7224 */ /* 0x000fce00078e0002 */
[----:B------:R-:W-:Y:S05]  /*1e4a0*/  WARPSYNC.COLLECTIVE R15, `(.L_x_13307) ;  /* 0x000000000f087348 */ /* 0x000fea0003c00000 */
[----:B------:R0:W1:Y:S02]  /*1e4b0*/  SHFL.UP P6, R14, R13, R12, R11 ;  /* 0x0400000c0d0e7389 */ /* 0x00006400000c000b */
[----:B01----:R-:W-:Y:S01]  /*1e4c0*/  ENDCOLLECTIVE ;  /* 0x000000000000791b */ /* 0x003fe20003800000 */
.L_x_13307:
[----:B------:R-:W-:Y:S01]  /*1e4d0*/  IMAD.MOV.U32 R12, RZ, RZ, 0x10 ;  /* 0x00000010ff0c7424 */ /* 0x000fe200078e00ff */
[----:B------:R-:W-:-:S05]  /*1e4e0*/  SEL R3, R14, RZ, P4 ;  /* 0x000000ff0e037207 */ /* 0x000fca0002000000 */
[----:B------:R-:W-:-:S04]  /*1e4f0*/  IMAD.IADD R2, R2, 0x1, R3 ;  /* 0x0000000102027824 */ /* 0x000fc800078e0203 */
[----:B------:R-:W-:-:S07]  /*1e500*/  IMAD.MOV.U32 R13, RZ, RZ, R2 ;  /* 0x000000ffff0d7224 */ /* 0x000fce00078e0002 */
[----:B------:R-:W-:Y:S05]  /*1e510*/  WARPSYNC.COLLECTIVE R15, `(.L_x_13308) ;  /* 0x000000000f087348 */ /* 0x000fea0003c00000 */
[----:B------:R0:W1:Y:S02]  /*1e520*/  SHFL.UP P6, R14, R13, R12, R11 ;  /* 0x0400000c0d0e7389 */ /* 0x00006400000c000b */
[----:B01----:R-:W-:Y:S01]  /*1e530*/  ENDCOLLECTIVE ;  /* 0x000000000000791b */ /* 0x003fe20003800000 */
.L_x_13308:
[----:B------:R-:W-:Y:S02]  /*1e540*/  IMAD.MOV.U32 R12, RZ, RZ, 0x1f ;  /* 0x0000001fff0c7424 */ /* 0x000fe400078e00ff */
[----:B------:R-:W-:Y:S01]  /*1e550*/  IMAD.MOV.U32 R11, RZ, RZ, 0x1f ;  /* 0x0000001fff0b7424 */ /* 0x000fe200078e00ff */
[----:B------:R-:W-:-:S04]  /*1e560*/  SEL R3, R14, RZ, P5 ;  /* 0x000000ff0e037207 */ /* 0x000fc80002800000 */
[----:B------:R-:W-:-:S05]  /*1e570*/  IADD3 R2, R2, R3, RZ ;  /* 0x0000000302027210 */ /* 0x000fca0007ffe0ff */
[----:B------:R-:W-:-:S07]  /*1e580*/  IMAD.MOV.U32 R13, RZ, RZ, R2 ;  /* 0x000000ffff0d7224 */ /* 0x000fce00078e0002 */
[----:B------:R-:W-:Y:S05]  /*1e590*/  WARPSYNC.COLLECTIVE R15, `(.L_x_13309) ;  /* 0x000000000f087348 */ /* 0x000fea0003c00000 */
[----:B------:R0:W1:Y:S02]  /*1e5a0*/  SHFL.IDX P6, R14, R13, R12, R11 ;  /* 0x0000000c0d0e7389 */ /* 0x00006400000c000b */
[----:B01----:R-:W-:Y:S01]  /*1e5b0*/  ENDCOLLECTIVE ;  /* 0x000000000000791b */ /* 0x003fe20003800000 */
.L_x_13309:
[----:B------:R-:W-:Y:S05]  /*1e5c0*/  BRA `(.L_x_13310) ;  /* 0xffffffd400147947 */ /* 0x000fea000383ffff */
.L_x_13222:
[----:B------:R-:W-:Y:S01]  /*1e5d0*/  BSSY B0, `(.L_x_13311) ;  /* 0x0000008000007945 */ /* 0x000fe20003800000 */
[----:B------:R-:W-:Y:S02]  /*1e5e0*/  IMAD.MOV.U32 R13, RZ, RZ, R2 ;  /* 0x000000ffff0d7224 */ /* 0x000fe400078e0002 */
[----:B------:R-:W-:Y:S02]  /*1e5f0*/  IMAD.MOV.U32 R12, RZ, RZ, 0x1 ;  /* 0x00000001ff0c7424 */ /* 0x000fe400078e00ff */
[----:B--2---:R-:W-:Y:S02]  /*1e600*/  IMAD.MOV.U32 R11, RZ, RZ, RZ ;  /* 0x000000ffff0b7224 */ /* 0x004fe400078e00ff */
[----:B------:R-:W-:-:S07]  /*1e610*/  IMAD.MOV.U32 R15, RZ, RZ, -0x1 ;  /* 0xffffffffff0f7424 */ /* 0x000fce00078e00ff */
[----:B------:R-:W-:Y:S05]  /*1e620*/  WARPSYNC.COLLECTIVE R15, `(.L_x_13312) ;  /* 0x000000000f087348 */ /* 0x000fea0003c00000 */
[----:B------:R0:W1:Y:S02]  /*1e630*/  SHFL.UP P6, R14, R13, R12, R11 ;  /* 0x0400000c0d0e7389 */ /* 0x00006400000c000b */
[----:B01----:R-:W-:Y:S01]  /*1e640*/  ENDCOLLECTIVE ;  /* 0x000000000000791b */ /* 0x003fe20003800000 */
.L_x_13312:
[----:B------:R-:W-:Y:S05]  /*1e650*/  BSYNC B0 ;  /* 0x0000000000007941 */ /* 0x000fea0003800000 */
.L_x_13311:
        /* <DEDUP_REMOVED lines=9> */
.L_x_13313:
[----:B------:R-:W-:Y:S01]  /*1e6f0*/  IMAD.MOV.U32 R12, RZ, RZ, 0x4 ;  /* 0x00000004ff0c7424 */ /* 0x000fe200078e00ff */
[----:B------:R-:W-:-:S05]  /*1e700*/  SEL R3, R14, RZ, P2 ;  /* 0x000000ff0e037207 */ /* 0x000fca0001000000 */
[----:B------:R-:W-:-:S04]  /*1e710*/  IMAD.IADD R2, R2, 0x1, R3 ;  /* 0x0000000102027824 */ /* 0x000fc800078e0203 */
[----:B------:R-:W-:-:S07]  /*1e720*/  IMAD.MOV.U32 R13, RZ, RZ, R2 ;  /* 0x000000ffff0d7224 */ /* 0x000fce00078e0002 */
[----:B------:R-:W-:Y:S05]  /*1e730*/  WARPSYNC.COLLECTIVE R15, `(.L_x_13314) ;  /* 0x000000000f087348 */ /* 0x000fea0003c00000 */
[----:B------:R0:W1:Y:S02]  /*1e740*/  SHFL.UP P6, R14, R13, R12, R11 ;  /* 0x0400000c0d0e7389 */ /* 0x00006400000c000b */
[----:B01----:R-:W-:Y:S01]  /*1e750*/  ENDCOLLECTIVE ;  /* 0x000000000000791b */ /* 0x003fe20003800000 */
.L_x_13314:
[----:B------:R-:W-:Y:S01]  /*1e760*/  IMAD.MOV.U32 R12, RZ, RZ, 0x8 ;  /* 0x00000008ff0c7424 */ /* 0x000fe200078e00ff */
[----:B------:R-:W-:-:S05]  /*1e770*/  SEL R3, R14, RZ, P3 ;  /* 0x000000ff0e037207 */ /* 0x000fca0001800000 */
[----:B------:R-:W-:-:S04]  /*1e780*/  IMAD.IADD R2, R2, 0x1, R3 ;  /* 0x0000000102027824 */ /* 0x000fc800078e0203 */
[----:B------:R-:W-:-:S07]  /*1e790*/  IMAD.MOV.U32 R13, RZ, RZ, R2 ;  /* 0x000000ffff0d7224 */ /* 0x000fce00078e0002 */
[----:B------:R-:W-:Y:S05]  /*1e7a0*/  WARPSYNC.COLLECTIVE R15, `(.L_x_13315) ;  /* 0x000000000f087348 */ /* 0x000fea0003c00000 */
[----:B------:R0:W1:Y:S02]  /*1e7b0*/  SHFL.UP P6, R14, R13, R12, R11 ;  /* 0x0400000c0d0e7389 */ /* 0x00006400000c000b */
[----:B01----:R-:W-:Y:S01]  /*1e7c0*/  ENDCOLLECTIVE ;  /* 0x000000000000791b */ /* 0x003fe20003800000 */
.L_x_13315:
[----:B------:R-:W-:Y:S01]  /*1e7d0*/  IMAD.MOV.U32 R12, RZ, RZ, 0x10 ;  /* 0x00000010ff0c7424 */ /* 0x000fe200078e00ff */
[----:B------:R-:W-:-:S05]  /*1e7e0*/  SEL R3, R14, RZ, P4 ;  /* 0x000000ff0e037207 */ /* 0x000fca0002000000 */
[----:B------:R-:W-:-:S04]  /*1e7f0*/  IMAD.IADD R2, R2, 0x1, R3 ;  /* 0x0000000102027824 */ /* 0x000fc800078e0203 */
[----:B------:R-:W-:-:S07]  /*1e800*/  IMAD.MOV.U32 R13, RZ, RZ, R2 ;  /* 0x000000ffff0d7224 */ /* 0x000fce00078e0002 */
[----:B------:R-:W-:Y:S05]  /*1e810*/  WARPSYNC.COLLECTIVE R15, `(.L_x_13316) ;  /* 0x000000000f087348 */ /* 0x000fea0003c00000 */
[----:B------:R0:W1:Y:S02]  /*1e820*/  SHFL.UP P6, R14, R13, R12, R11 ;  /* 0x0400000c0d0e7389 */ /* 0x00006400000c000b */
[----:B01----:R-:W-:Y:S01]  /*1e830*/  ENDCOLLECTIVE ;  /* 0x000000000000791b */ /* 0x003fe20003800000 */
.L_x_13316:
        /* <DEDUP_REMOVED lines=8> */
.L_x_13317:
[----:B------:R-:W-:Y:S05]  /*1e8c0*/  BRA `(.L_x_13318) ;  /* 0xffffffd000f87947 */ /* 0x000fea000383ffff */
.L_x_13224:
[----:B------:R-:W-:Y:S01]  /*1e8d0*/  BSSY B0, `(.L_x_13319) ;  /* 0x0000006000007945 */ /* 0x000fe20003800000 */
[----:B------:R-:W-:Y:S01]  /*1e8e0*/  PLOP3.LUT P6, PT, P6, PT, PT, 0x8, 0x0 ;  /* 0x000000000000781c */ /* 0x000fe200037ce170 */
[----:B------:R-:W-:-:S12]  /*1e8f0*/  IMAD.MOV.U32 R15, RZ, RZ, -0x1 ;  /* 0xffffffffff0f7424 */ /* 0x000fd800078e00ff */
[----:B0-2---:R-:W-:Y:S05]  /*1e900*/  WARPSYNC.COLLECTIVE R15, `(.L_x_13320) ;  /* 0x000000000f087348 */ /* 0x005fea0003c00000 */
[----:B------:R-:W-:Y:S01]  /*1e910*/  VOTE.ANY R14, PT, P6 ;  /* 0x00000000000e7806 */ /* 0x000fe200030e0100 */
[----:B0-2---:R-:W-:Y:S06]  /*1e920*/  ENDCOLLECTIVE ;  /* 0x000000000000791b */ /* 0x005fec0003800000 */
.L_x_13320:
[----:B------:R-:W-:Y:S05]  /*1e930*/  BSYNC B0 ;  /* 0x0000000000007941 */ /* 0x000fea0003800000 */
.L_x_13319:
        /* <DEDUP_REMOVED lines=10> */
.L_x_13321:
[----:B------:R-:W-:Y:S02]  /*1e9e0*/  IMAD.MOV.U32 R13, RZ, RZ, R5 ;  /* 0x000000ffff0d7224 */ /* 0x000fe400078e0005 */
[----:B------:R-:W-:-:S07]  /*1e9f0*/  IMAD.MOV.U32 R25, RZ, RZ, R14 ;  /* 0x000000ffff197224 */ /* 0x000fce00078e000e */
[----:B------:R-:W-:Y:S05]  /*1ea00*/  WARPSYNC.COLLECTIVE R15, `(.L_x_13322) ;  /* 0x000000000f087348 */ /* 0x000fea0003c00000 */
[----:B------:R0:W1:Y:S02]  /*1ea10*/  SHFL.IDX P6, R14, R13, R12, R11 ;  /* 0x0000000c0d0e7389 */ /* 0x00006400000c000b */
[----:B01----:R-:W-:Y:S01]  /*1ea20*/  ENDCOLLECTIVE ;  /* 0x000000000000791b */ /* 0x003fe20003800000 */
.L_x_13322:
[----:B------:R-:W-:Y:S01]  /*1ea30*/  IMAD.MOV.U32 R5, RZ, RZ, R14 ;  /* 0x000000ffff057224 */ /* 0x000fe200078e000e */
[----:B------:R-:W-:Y:S06]  /*1ea40*/  BRA `(.L_x_13323) ;  /* 0xffffffd000d87947 */ /* 0x000fec000383ffff */
.L_x_13226:
[----:B------:R-:W-:Y:S01]  /*1ea50*/  BSSY B0, `(.L_x_13324) ;  /* 0x0000007000007945 */ /* 0x000fe20003800000 */
[----:B------:R-:W-:Y:S02]  /*1ea60*/  IMAD.MOV.U32 R13, RZ, RZ, R2 ;  /* 0x000000ffff0d7224 */ /* 0x000fe400078e0002 */
[----:B--2---:R-:W-:Y:S02]  /*1ea70*/  IMAD.MOV.U32 R11, RZ, RZ, 0x1f ;  /* 0x0000001fff0b7424 */ /* 0x004fe400078e00ff */
[----:B------:R-:W-:-:S07]  /*1ea80*/  IMAD.MOV.U32 R15, RZ, RZ, -0x1 ;  /* 0xffffffffff0f7424 */ /* 0x000fce00078e00ff */
[----:B01-34-:R-:W-:Y:S05]  /*1ea90*/  WARPSYNC.COLLECTIVE R15, `(.L_x_13325) ;  /* 0x000000000f087348 */ /* 0x01bfea0003c00000 */
[----:B------:R2:W0:Y:S02]  /*1eaa0*/  SHFL.IDX P6, R14, R13, R12, R11 ;  /* 0x0000000c0d0e7389 */ /* 0x00042400000c000b */
[----:B01234-:R-:W-:Y:S01]  /*1eab0*/  ENDCOLLECTIVE ;  /* 0x000000000000791b */ /* 0x01ffe20003800000 */
.L_x_13325:
[----:B------:R-:W-:Y:S05]  /*1eac0*/  BSYNC B0 ;  /* 0x0000000000007941 */ /* 0x000fea0003800000 */
.L_x_13324:
[----:B------:R-:W-:Y:S01]  /*1ead0*/  IMAD.MOV.U32 R24, RZ, RZ, R14 ;  /* 0x000000ffff187224 */ /* 0x000fe200078e000e */
[----:B------:R-:W-:Y:S06]  /*1eae0*/  BRA `(.L_x_13225) ;  /* 0xffffffd000c87947 */ /* 0x000fec000383ffff */
.L_x_13232:
[----:B0-----:R0:W1:Y:S02]  /*1eaf0*/  SYNCS.PHASECHK.TRANS64.TRYWAIT P0, [R6+URZ+0x13220], R0 ;  /* 0x01322000060075a7 */ /* 0x001064000800017f */
[----:B-1----:R-:W-:Y:S05]  /*1eb00*/  @!P0 NANOSLEEP.SYNCS 0x989680 ;  /* 0x009896800000895d */ /* 0x002fea0003900000 */
[----:B------:R-:W1:Y:S02]  /*1eb10*/  @!P0 SYNCS.PHASECHK.TRANS64 P0, [R6+URZ+0x13220], R0 ;  /* 0x01322000060085a7 */ /* 0x000e64000800007f */
[----:B-1----:R-:W-:Y:S05]  /*1eb20*/  @!P0 BRA `(.L_x_13232) ;  /* 0xfffffffc00f08947 */ /* 0x002fea000383ffff */
[----:B------:R-:W-:Y:S05]  /*1eb30*/  BRA `(.L_x_13326) ;  /* 0xffffffdc00247947 */ /* 0x000fea000383ffff */
.L_x_13233:
        /* <DEDUP_REMOVED lines=8> */
[----:B0-----:R-:W-:Y:S05]  /*1ebc0*/  WARPSYNC.COLLECTIVE R15, `(.L_x_13328) ;  /* 0x000000000f087348 */ /* 0x001fea0003c00000 */
[----:B------:R1:W2:Y:S02]  /*1ebd0*/  SHFL.IDX P6, R14, R13, R12, R11 ;  /* 0x0000000c0d0e7389 */ /* 0x0002a400000c000b */
[----:B012---:R-:W-:Y:S01]  /*1ebe0*/  ENDCOLLECTIVE ;  /* 0x000000000000791b */ /* 0x007fe20003800000 */
.L_x_13328:
[----:B------:R-:W-:Y:S05]  /*1ebf0*/  BSYNC B0 ;  /* 0x0000000000007941 */ /* 0x000fea0003800000 */
.L_x_13327:
[----:B------:R-:W-:Y:S05]  /*1ec00*/  BRA `(.L_x_13329) ;  /* 0xffffffdc000c7947 */ /* 0x000fea000383ffff */
.L_x_13234:
[----:B------:R-:W-:Y:S01]  /*1ec10*/  BSSY B0, `(.L_x_13330) ;  /* 0x0000006000007945 */ /* 0x000fe20003800000 */
[----:B------:R-:W-:-:S07]  /*1ec20*/  IMAD.MOV.U32 R15, RZ, RZ, -0x1 ;  /* 0xffffffffff0f7424 */ /* 0x000fce00078e00ff */
[----:B0-2---:R-:W-:Y:S05]  /*1ec30*/  WARPSYNC.COLLECTIVE R15, `(.L_x_13331) ;  /* 0x000000000f0c7348 */ /* 0x005fea0003c00000 */
[----:B------:R-:W-:Y:S02]  /*1ec40*/  ELECT P6, UR62, PT ;  /* 0x00000000003e782f */ /* 0x000fe400038c0000 */
[----:B------:R-:W-:Y:S01]  /*1ec50*/  MOV R14, UR62 ;  /* 0x0000003e000e7c02 */ /* 0x000fe20008000f00 */
[----:B0-2---:R-:W-:Y:S10]  /*1ec60*/  ENDCOLLECTIVE ;  /* 0x000000000000791b */ /* 0x005ff40003800000 */
.L_x_13331:
[----:B------:R-:W-:Y:S05]  /*1ec70*/  BSYNC B0 ;  /* 0x0000000000007941 */ /* 0x000fea0003800000 */
.L_x_13330:
[----:B------:R-:W-:Y:S05]  /*1ec80*/  BRA `(.L_x_13332) ;  /* 0xffffffdc00007947 */ /* 0x000fea000383ffff */
.L_x_13236:
[----:B0-----:R0:W1:Y:S02]  /*1ec90*/  SYNCS.PHASECHK.TRANS64.TRYWAIT P1, [R5+URZ], R4 ;  /* 0x00000004050075a7 */ /* 0x001064000802017f */
[----:B-1----:R-:W-:Y:S05]  /*1eca0*/  @!P1 NANOSLEEP.SYNCS 0x989680 ;  /* 0x009896800000995d */ /* 0x002fea0003900000 */
[----:B------:R-:W1:Y:S02]  /*1ecb0*/  @!P1 SYNCS.PHASECHK.TRANS64 P1, [R5+URZ], R4 ;  /* 0x00000004050095a7 */ /* 0x000e64000802007f */
[----:B-1----:R-:W-:Y:S05]  /*1ecc0*/  @!P1 BRA `(.L_x_13236) ;  /* 0xfffffffc00f09947 */ /* 0x002fea000383ffff */
[----:B------:R-:W-:Y:S05]  /*1ecd0*/  BRA `(.L_x_13333) ;  /* 0xffffffdc00387947 */ /* 0x000fea000383ffff */
.L_x_13237:
[----:B-1----:R1:W3:Y:S02]  /*1ece0*/  SYNCS.PHASECHK.TRANS64.TRYWAIT P1, [R9+URZ], R0 ;  /* 0x00000000090075a7 */ /* 0x0022e4000802017f */
[----:B---3--:R-:W-:Y:S05]  /*1ecf0*/  @!P1 NANOSLEEP.SYNCS 0x989680 ;  /* 0x009896800000995d */ /* 0x008fea0003900000 */
[----:B------:R-:W3:Y:S02]  /*1ed00*/  @!P1 SYNCS.PHASECHK.TRANS64 P1, [R9+URZ], R0 ;  /* 0x00000000090095a7 */ /* 0x000ee4000802007f */
[----:B---3--:R-:W-:Y:S05]  /*1ed10*/  @!P1 BRA `(.L_x_13237) ;  /* 0xfffffffc00f09947 */ /* 0x008fea000383ffff */
[----:B------:R-:W-:Y:S05]  /*1ed20*/  BRA `(.L_x_13334) ;  /* 0xffffffdc002c7947 */ /* 0x000fea000383ffff */
.L_x_13239:
[----:B---3--:R3:W4:Y:S02]  /*1ed30*/  SYNCS.PHASECHK.TRANS64.TRYWAIT P1, [R29+URZ+0x13260], R4 ;  /* 0x013260041d0075a7 */ /* 0x008724000802017f */
[----:B----4-:R-:W-:Y:S05]  /*1ed40*/  @!P1 NANOSLEEP.SYNCS 0x989680 ;  /* 0x009896800000995d */ /* 0x010fea0003900000 */
[----:B------:R-:W4:Y:S02]  /*1ed50*/  @!P1 SYNCS.PHASECHK.TRANS64 P1, [R29+URZ+0x13260], R4 ;  /* 0x013260041d0095a7 */ /* 0x000f24000802007f */
[----:B----4-:R-:W-:Y:S05]  /*1ed60*/  @!P1 BRA `(.L_x_13239) ;  /* 0xfffffffc00f09947 */ /* 0x010fea000383ffff */
[----:B------:R-:W-:Y:S05]  /*1ed70*/  BRA `(.L_x_13335) ;  /* 0xffffffdc002c7947 */ /* 0x000fea000383ffff */
.L_x_13241:
[----:B----4-:R4:W0:Y:S02]  /*1ed80*/  SYNCS.PHASECHK.TRANS64.TRYWAIT P1, [R7+URZ+0x13260], R0 ;  /* 0x01326000070075a7 */ /* 0x010824000802017f */
[----:B0-----:R-:W-:Y:S05]  /*1ed90*/  @!P1 NANOSLEEP.SYNCS 0x989680 ;  /* 0x009896800000995d */ /* 0x001fea0003900000 */
[----:B------:R-:W0:Y:S02]  /*1eda0*/  @!P1 SYNCS.PHASECHK.TRANS64 P1, [R7+URZ+0x13260], R0 ;  /* 0x01326000070095a7 */ /* 0x000e24000802007f */
[----:B0-----:R-:W-:Y:S05]  /*1edb0*/  @!P1 BRA `(.L_x_13241) ;  /* 0xfffffffc00f09947 */ /* 0x001fea000383ffff */
[----:B------:R-:W-:Y:S05]  /*1edc0*/  BRA `(.L_x_13336) ;  /* 0xffffffdc002c7947 */ /* 0x000fea000383ffff */
.L_x_13243:
[----:B------:R0:W0:Y:S02]  /*1edd0*/  SYNCS.PHASECHK.TRANS64.TRYWAIT P0, [R29+URZ+0x13280], R4 ;  /* 0x013280041d0075a7 */ /* 0x000024000800017f */
[----:B0-----:R-:W-:Y:S05]  /*1ede0*/  @!P0 NANOSLEEP.SYNCS 0x989680 ;  /* 0x009896800000895d */ /* 0x001fea0003900000 */
[----:B------:R-:W0:Y:S02]  /*1edf0*/  @!P0 SYNCS.PHASECHK.TRANS64 P0, [R29+URZ+0x13280], R4 ;  /* 0x013280041d0085a7 */ /* 0x000e24000800007f */
[----:B0-----:R-:W-:Y:S05]  /*1ee00*/  @!P0 BRA `(.L_x_13243) ;  /* 0xfffffffc00f08947 */ /* 0x001fea000383ffff */
[----:B------:R-:W-:Y:S05]  /*1ee10*/  BRA `(.L_x_13244) ;  /* 0xffffffdc00287947 */ /* 0x000fea000383ffff */
.L_x_13337:
        /* <DEDUP_REMOVED lines=14> */
.L_x_13382:


//--------------------- .nv.global.init           --------------------------
	.section	.nv.global.init,"aw",@progbits
	.align	4
.nv.global.init:
	.type		_ZZN5flash28permute_output_fp8_VcolmajorIN4cute6TensorINS1_11ArrayEngineIfLm32EEENS1_6LayoutINS1_5tupleIJNS6_IJNS1_1CILi2EEES8_NS7_ILi8EEEEEENS7_ILi1EEESB_EEENS6_IJNS6_IJSB_S8_NS7_ILi4EEEEEENS7_ILi0EEESF_EEEEEEEEEvRT_E9upper_map,@object
	.size		_ZZN5flash28permute_output_fp8_VcolmajorIN4cute6TensorINS1_11ArrayEngineIfLm32EEENS1_6LayoutINS1_5tupleIJNS6_IJNS1_1CILi2EEES8_NS7_ILi8EEEEEENS7_ILi1EEESB_EEENS6_IJNS6_IJSB_S8_NS7_ILi4EEEEEENS7_ILi0EEESF_EEEEEEEEEvRT_E9upper_map,(_ZZN5flash28permute_output_fp8_VcolmajorIN4cute6TensorINS1_11ArrayEngineIfLm64EEENS1_6LayoutINS1_5tupleIJNS6_IJNS1_1CILi2EEES8_NS7_ILi16EEEEEENS7_ILi1EEESB_EEENS6_IJNS6_IJSB_S8_NS7_ILi4EEEEEENS7_ILi0EEESF_EEEEEEEEEvRT_E9upper_map - _ZZN5flash28permute_output_fp8_VcolmajorIN4cute6TensorINS1_11ArrayEngineIfLm32EEENS1_6LayoutINS1_5tupleIJNS6_IJNS1_1CILi2EEES8_NS7_ILi8EEEEEENS7_ILi1EEESB_EEENS6_IJNS6_IJSB_S8_NS7_ILi4EEEEEENS7_ILi0EEESF_EEEEEEEEEvRT_E9upper_map)
_ZZN5flash28permute_output_fp8_VcolmajorIN4cute6TensorINS1_11ArrayEngineIfLm32EEENS1_6LayoutINS1_5tupleIJNS6_IJNS1_1CILi2EEES8_NS7_ILi8EEEEEENS7_ILi1EEESB_EEENS6_IJNS6_IJSB_S8_NS7_ILi4EEEEEENS7_ILi0EEESF_EEEEEEEEEvRT_E9upper_map:
        /*0000*/ 	.byte	0x00, 0x00, 0x00, 0x00, 0x02, 0x00, 0x00, 0x00, 0x03, 0x00, 0x00, 0x00, 0x01, 0x00, 0x00, 0x00
	.type		_ZZN5flash28permute_output_fp8_VcolmajorIN4cute6TensorINS1_11ArrayEngineIfLm64EEENS1_6LayoutINS1_5tupleIJNS6_IJNS1_1CILi2EEES8_NS7_ILi16EEEEEENS7_ILi1EEESB_EEENS6_IJNS6_IJSB_S8_NS7_ILi4EEEEEENS7_ILi0EEESF_EEEEEEEEEvRT_E9upper_map,@object
	.size		_ZZN5flash28permute_output_fp8_VcolmajorIN4cute6TensorINS1_11ArrayEngineIfLm64EEENS1_6LayoutINS1_5tupleIJNS6_IJNS1_1CILi2EEES8_NS7_ILi16EEEEEENS7_ILi1EEESB_EEENS6_IJNS6_IJSB_S8_NS7_ILi4EEEEEENS7_ILi0EEESF_EEEEEEEEEvRT_E9upper_map,(_ZZN5flash28permute_output_fp8_VcolmajorIN4cute6TensorINS1_11ArrayEngineIfLm48EEENS1_6LayoutINS1_5tupleIJNS6_IJNS1_1CILi2EEES8_NS7_ILi12EEEEEENS7_ILi1EEESB_EEENS6_IJNS6_IJSB_S8_NS7_ILi4EEEEEENS7_ILi0EEESF_EEEEEEEEEvRT_E9upper_map - _ZZN5flash28permute_output_fp8_VcolmajorIN4cute6TensorINS1_11ArrayEngineIfLm64EEENS1_6LayoutINS1_5tupleIJNS6_IJNS1_1CILi2EEES8_NS7_ILi16EEEEEENS7_ILi1EEESB_EEENS6_IJNS6_IJSB_S8_NS7_ILi4EEEEEENS7_ILi0EEESF_EEEEEEEEEvRT_E9upper_map)
_ZZN5flash28permute_output_fp8_VcolmajorIN4cute6TensorINS1_11ArrayEngineIfLm64EEENS1_6LayoutINS1_5tupleIJNS6_IJNS1_1CILi2EEES8_NS7_ILi16EEEEEENS7_ILi1EEESB_EEENS6_IJNS6_IJSB_S8_NS7_ILi4EEEEEENS7_ILi0EEESF_EEEEEEEEEvRT_E9upper_map:
        /*0010*/ 	.byte	0x00, 0x00, 0x00, 0x00, 0x02, 0x00, 0x00, 0x00, 0x03, 0x00, 0x00, 0x00, 0x01, 0x00, 0x00, 0x00
	.type		_ZZN5flash28permute_output_fp8_VcolmajorIN4cute6TensorINS1_11ArrayEngineIfLm48EEENS1_6LayoutINS1_5tupleIJNS6_IJNS1_1CILi2EEES8_NS7_ILi12EEEEEENS7_ILi1EEESB_EEENS6_IJNS6_IJSB_S8_NS7_ILi4EEEEEENS7_ILi0EEESF_EEEEEEEEEvRT_E9upper_map,@object
	.size		_ZZN5flash28permute_output_fp8_VcolmajorIN4cute6TensorINS1_11ArrayEngineIfLm48EEENS1_6LayoutINS1_5tupleIJNS6_IJNS1_1CILi2EEES8_NS7_ILi12EEEEEENS7_ILi1EEESB_EEENS6_IJNS6_IJSB_S8_NS7_ILi4EEEEEENS7_ILi0EEESF_EEEEEEEEEvRT_E9upper_map,(_ZZN5flash28permute_output_fp8_VcolmajorIN4cute6TensorINS1_11ArrayEngineIfLm128EEENS1_6LayoutINS1_5tupleIJNS6_IJNS1_1CILi2EEES8_NS7_ILi32EEEEEENS7_ILi1EEESB_EEENS6_IJNS6_IJSB_S8_NS7_ILi4EEEEEENS7_ILi0EEESF_EEEEEEEEEvRT_E9upper_map - _ZZN5flash28permute_output_fp8_VcolmajorIN4cute6TensorINS1_11ArrayEngineIfLm48EEENS1_6LayoutINS1_5tupleIJNS6_IJNS1_1CILi2EEES8_NS7_ILi12EEEEEENS7_ILi1EEESB_EEENS6_IJNS6_IJSB_S8_NS7_ILi4EEEEEENS7_ILi0EEESF_EEEEEEEEEvRT_E9upper_map)
_ZZN5flash28permute_output_fp8_VcolmajorIN4cute6TensorINS1_11ArrayEngineIfLm48EEENS1_6LayoutINS1_5tupleIJNS6_IJNS1_1CILi2EEES8_NS7_ILi12EEEEEENS7_ILi1EEESB_EEENS6_IJNS6_IJSB_S8_NS7_ILi4EEEEEENS7_ILi0EEESF_EEEEEEEEEvRT_E9upper_map:
        /*0020*/ 	.byte	0x00, 0x00, 0x00, 0x00, 0x02, 0x00, 0x00, 0x00, 0x03, 0x00, 0x00, 0x00, 0x01, 0x00, 0x00, 0x00
	.type		_ZZN5flash28permute_output_fp8_VcolmajorIN4cute6TensorINS1_11ArrayEngineIfLm128EEENS1_6LayoutINS1_5tupleIJNS6_IJNS1_1CILi2EEES8_NS7_ILi32EEEEEENS7_ILi1EEESB_EEENS6_IJNS6_IJSB_S8_NS7_ILi4EEEEEENS7_ILi0EEESF_EEEEEEEEEvRT_E9upper_map,@object
	.size		_ZZN5flash28permute_output_fp8_VcolmajorIN4cute6TensorINS1_11ArrayEngineIfLm128EEENS1_6LayoutINS1_5tupleIJNS6_IJNS1_1CILi2EEES8_NS7_ILi32EEEEEENS7_ILi1EEESB_EEENS6_IJNS6_IJSB_S8_NS7_ILi4EEEEEENS7_ILi0EEESF_EEEEEEEEEvRT_E9upper_map,(_ZZN5flash28permute_output_fp8_VcolmajorIN4cute6TensorINS1_11ArrayEngineIfLm96EEENS1_6LayoutINS1_5tupleIJNS6_IJNS1_1CILi2EEES8_NS7_ILi24EEEEEENS7_ILi1EEESB_EEENS6_IJNS6_IJSB_S8_NS7_ILi4EEEEEENS7_ILi0EEESF_EEEEEEEEEvRT_E9upper_map - _ZZN5flash28permute_output_fp8_VcolmajorIN4cute6TensorINS1_11ArrayEngineIfLm128EEENS1_6LayoutINS1_5tupleIJNS6_IJNS1_1CILi2EEES8_NS7_ILi32EEEEEENS7_ILi1EEESB_EEENS6_IJNS6_IJSB_S8_NS7_ILi4EEEEEENS7_ILi0EEESF_EEEEEEEEEvRT_E9upper_map)
_ZZN5flash28permute_output_fp8_VcolmajorIN4cute6TensorINS1_11ArrayEngineIfLm128EEENS1_6LayoutINS1_5tupleIJNS6_IJNS1_1CILi2EEES8_NS7_ILi32EEEEEENS7_ILi1EEESB_EEENS6_IJNS6_IJSB_S8_NS7_ILi4EEEEEENS7_ILi0EEESF_EEEEEEEEEvRT_E9upper_map:
        /*0030*/ 	.byte	0x00, 0x00, 0x00, 0x00, 0x02, 0x00, 0x00, 0x00, 0x03, 0x00, 0x00, 0x00, 0x01, 0x00, 0x00, 0x00
	.type		_ZZN5flash28permute_output_fp8_VcolmajorIN4cute6TensorINS1_11ArrayEngineIfLm96EEENS1_6LayoutINS1_5tupleIJNS6_IJNS1_1CILi2EEES8_NS7_ILi24EEEEEENS7_ILi1EEESB_EEENS6_IJNS6_IJSB_S8_NS7_ILi4EEEEEENS7_ILi0EEESF_EEEEEEEEEvRT_E9upper_map,@object
	.size		_ZZN5flash28permute_output_fp8_VcolmajorIN4cute6TensorINS1_11ArrayEngineIfLm96EEENS1_6LayoutINS1_5tupleIJNS6_IJNS1_1CILi2EEES8_NS7_ILi24EEEEEENS7_ILi1EEESB_EEENS6_IJNS6_IJSB_S8_NS7_ILi4EEEEEENS7_ILi0EEESF_EEEEEEEEEvRT_E9upper_map,($str$23 - _ZZN5flash28permute_output_fp8_VcolmajorIN4cute6TensorINS1_11ArrayEngineIfLm96EEENS1_6LayoutINS1_5tupleIJNS6_IJNS1_1CILi2EEES8_NS7_ILi24EEEEEENS7_ILi1EEESB_EEENS6_IJNS6_IJSB_S8_NS7_ILi4EEEEEENS7_ILi0EEESF_EEEEEEEEEvRT_E9upper_map)
_ZZN5flash28permute_output_fp8_VcolmajorIN4cute6TensorINS1_11ArrayEngineIfLm96EEENS1_6LayoutINS1_5tupleIJNS6_IJNS1_1CILi2EEES8_NS7_ILi24EEEEEENS7_ILi1EEESB_EEENS6_IJNS6_IJSB_S8_NS7_ILi4EEEEEENS7_ILi0EEESF_EEEEEEEEEvRT_E9upper_map:
        /*0040*/ 	.byte	0x00, 0x00, 0x00, 0x00, 0x02, 0x00, 0x00, 0x00, 0x03, 0x00, 0x00, 0x00, 0x01, 0x00, 0x00, 0x00
	.type		$str$23,@object
	.size		$str$23,($str$24 - $str$23)
$str$23:
        /*0050*/ 	.byte	0x28, 0x61, 0x64, 0x64, 0x72, 0x65, 0x73, 0x73, 0x20, 0x26, 0x20, 0x6d, 0x61, 0x73, 0x6b, 0x29
        /*0060*/ 	.byte	0x20, 0x3d, 0x3d, 0x20, 0x30, 0x00
	.type		$str$24,@object
	.size		$str$24,(__unnamed_40 - $str$24)
$str$24:
        /*0066*/ 	.byte	0x2f, 0x74, 0x6d, 0x70, 0x2f, 0x6f, 0x73, 0x73, 0x5f, 0x6b, 0x65, 0x72, 0x6e, 0x65, 0x6c, 0x73
        /*0076*/ 	.byte	0x5f, 0x73, 0x72, 0x63, 0x2f, 0x66, 0x6c, 0x61, 0x73, 0x68, 0x5f, 0x61, 0x74, 0x74, 0x65, 0x6e
        /*0086*/ 	.byte	0x74, 0x69, 0x6f, 0x6e, 0x2f, 0x63, 0x73, 0x72, 0x63, 0x2f, 0x63, 0x75, 0x74, 0x6c, 0x61, 0x73
        /*0096*/ 	.byte	0x73, 0x2f, 0x69, 0x6e, 0x63, 0x6c, 0x75, 0x64, 0x65, 0x2f, 0x63, 0x75, 0x74, 0x65, 0x2f, 0x70
        /*00a6*/ 	.byte	0x6f, 0x69, 0x6e, 0x74, 0x65, 0x72, 0x5f, 0x66, 0x6c, 0x61, 0x67, 0x67, 0x65, 0x64, 0x2e, 0x68
        /*00b6*/ 	.byte	0x70, 0x70, 0x00
	.type		__unnamed_40,@object
	.size		__unnamed_40,(__unnamed_5 - __unnamed_40)
__unnamed_40:
        /* <DEDUP_REMOVED lines=24> */
        /*0239*/ 	.byte	0x26, 0x5d, 0x00
	.type		__unnamed_5,@object
	.size		__unnamed_5,(__unnamed_17 - __unnamed_5)
__unnamed_5:
        /* <DEDUP_REMOVED lines=25> */
	.type		__unnamed_17,@object
	.size		__unnamed_17,(__unnamed_28 - __unnamed_17)
__unnamed_17:
        /* <DEDUP_REMOVED lines=24> */
        /*053f*/ 	.byte	0x3e, 0x3e, 0x20, 0x26, 0x5d, 0x00
	.type		__unnamed_28,@object
	.size		__unnamed_28,(__unnamed_12 - __unnamed_28)
__unnamed_28:
        /* <DEDUP_REMOVED lines=25> */
	.type		__unnamed_12,@object
	.size		__unnamed_12,(__unnamed_23 - __unnamed_12)
__unnamed_12:
        /* <DEDUP_REMOVED lines=25> */
	.type		__unnamed_23,@object
	.size		__unnamed_23,(__unnamed_6 - __unnamed_23)
__unnamed_23:
        /* <DEDUP_REMOVED lines=25> */
	.type		__unnamed_6,@object
	.size		__unnamed_6,(__unnamed_11 - __unnamed_6)
__unnamed_6:
        /* <DEDUP_REMOVED lines=25> */
	.type		__unnamed_11,@object
	.size		__unnamed_11,(__unnamed_18 - __unnamed_11)
__unnamed_11:
        /* <DEDUP_REMOVED lines=25> */
	.type		__unnamed_18,@object
	.size		__unnamed_18,(__unnamed_35 - __unnamed_18)
__unnamed_18:
        /* <DEDUP_REMOVED lines=25> */
	.type		__unnamed_35,@object
	.size		__unnamed_35,(__unnamed_38 - __unnamed_35)
__unnamed_35:
        /* <DEDUP_REMOVED lines=24> */
        /*0fe9*/ 	.byte	0x34, 0x3e, 0x3e, 0x3e, 0x3e, 0x3e, 0x20, 0x26, 0x5d, 0x00
	.type		__unnamed_38,@object
	.size		__unnamed_38,(__unnamed_2 - __unnamed_38)
__unnamed_38:
        /* <DEDUP_REMOVED lines=28> */
        /*11b3*/ 	.byte	0x3a, 0x43, 0x3c, 0x31, 0x36, 0x33, 0x38, 0x34, 0x3e, 0x3e, 0x3e, 0x3e, 0x3e, 0x5d, 0x00
	.type		__unnamed_2,@object
	.size		__unnamed_2,(__unnamed_4 - __unnamed_2)
__unnamed_2:
        /* <DEDUP_REMOVED lines=29> */
	.type		__unnamed_4,@object
	.size		__unnamed_4,(__unnamed_3 - __unnamed_4)
__unnamed_4:
        /* <DEDUP_REMOVED lines=29> */
	.type		__unnamed_3,@object
	.size		__unnamed_3,(__unnamed_1 - __unnamed_3)
__unnamed_3:
        /* <DEDUP_REMOVED lines=29> */
        /*1730*/ 	.byte	0x00
	.type		__unnamed_1,@object
	.size		__unnamed_1,(__unnamed_10 - __unnamed_1)
__unnamed_1:
        /* <DEDUP_REMOVED lines=30> */
	.type		__unnamed_10,@object
	.size		__unnamed_10,(__unnamed_20 - __unnamed_10)
__unnamed_10:
        /* <DEDUP_REMOVED lines=29> */
        /*1ad2*/ 	.byte	0x5d, 0x00
	.type		__unnamed_20,@object
	.size		__unnamed_20,(__unnamed_8 - __unnamed_20)
__unnamed_20:
        /* <DEDUP_REMOVED lines=30> */
	.type		__unnamed_8,@object
	.size		__unnamed_8,(__unnamed_22 - __unnamed_8)
__unnamed_8:
        /* <DEDUP_REMOVED lines=30> */
	.type		__unnamed_22,@object
	.size		__unnamed_22,(__unnamed_15 - __unnamed_22)
__unnamed_22:
        /* <DEDUP_REMOVED lines=30> */
	.type		__unnamed_15,@object
	.size		__unnamed_15,(__unnamed_26 - __unnamed_15)
__unnamed_15:
        /* <DEDUP_REMOVED lines=30> */
	.type		__unnamed_26,@object
	.size		__unnamed_26,(__unnamed_33 - __unnamed_26)
__unnamed_26:
        /* <DEDUP_REMOVED lines=30> */
	.type		__unnamed_33,@object
	.size		__unnamed_33,(__unnamed_9 - __unnamed_33)
__unnamed_33:
        /* <DEDUP_REMOVED lines=30> */
	.type		__unnamed_9,@object
	.size		__unnamed_9,(__unnamed_30 - __unnamed_9)
__unnamed_9:
        /* <DEDUP_REMOVED lines=30> */
	.type		__unnamed_30,@object
	.size		__unnamed_30,(__unnamed_16 - __unnamed_30)
__unnamed_30:
        /* <DEDUP_REMOVED lines=30> */
	.type		__unnamed_16,@object
	.size		__unnamed_16,(__unnamed_21 - __unnamed_16)
__unnamed_16:
        /* <DEDUP_REMOVED lines=30> */
	.type		__unnamed_21,@object
	.size		__unnamed_21,(__unnamed_14 - __unnamed_21)
__unnamed_21:
        /* <DEDUP_REMOVED lines=30> */
	.type		__unnamed_14,@object
	.size		__unnamed_14,(__unnamed_27 - __unnamed_14)
__unnamed_14:
        /* <DEDUP_REMOVED lines=30> */
	.type		__unnamed_27,@object
	.size		__unnamed_27,(__unnamed_25 - __unnamed_27)
__unnamed_27:
        /* <DEDUP_REMOVED lines=30> */
	.type		__unnamed_25,@object
	.size		__unnamed_25,(__unnamed_13 - __unnamed_25)
__unnamed_25:
        /* <DEDUP_REMOVED lines=30> */
	.type		__unnamed_13,@object
	.size		__unnamed_13,(__unnamed_29 - __unnamed_13)
__unnamed_13:
        /* <DEDUP_REMOVED lines=30> */
	.type		__unnamed_29,@object
	.size		__unnamed_29,(__unnamed_37 - __unnamed_29)
__unnamed_29:
        /* <DEDUP_REMOVED lines=30> */
	.type		__unnamed_37,@object
	.size		__unnamed_37,(__unnamed_19 - __unnamed_37)
__unnamed_37:
        /* <DEDUP_REMOVED lines=30> */
	.type		__unnamed_19,@object
	.size		__unnamed_19,(__unnamed_39 - __unnamed_19)
__unnamed_19:
        /* <DEDUP_REMOVED lines=30> */
	.type		__unnamed_39,@object
	.size		__unnamed_39,(__unnamed_7 - __unnamed_39)
__unnamed_39:
        /* <DEDUP_REMOVED lines=30> */
	.type		__unnamed_7,@object
	.size		__unnamed_7,(__unnamed_24 - __unnamed_7)
__unnamed_7:
        /* <DEDUP_REMOVED lines=30> */
	.type		__unnamed_24,@object
	.size		__unnamed_24,(__unnamed_36 - __unnamed_24)
__unnamed_24:
        /* <DEDUP_REMOVED lines=29> */
        /*3f48*/ 	.byte	0x3e, 0x20, 0x26, 0x5d, 0x00
	.type		__unnamed_36,@object
	.size		__unnamed_36,(__unnamed_34 - __unnamed_36)
__unnamed_36:
        /* <DEDUP_REMOVED lines=30> */
	.type		__unnamed_34,@object
	.size		__unnamed_34,(__unnamed_32 - __unnamed_34)
__unnamed_34:
        /* <DEDUP_REMOVED lines=30> */
	.type		__unnamed_32,@object
	.size		__unnamed_32,(__unnamed_31 - __unnamed_32)
__unnamed_32:
        /* <DEDUP_REMOVED lines=30> */
	.type		__unnamed_31,@object
	.size		__unnamed_31,(.L_34 - __unnamed_31)
__unnamed_31:
        /* <DEDUP_REMOVED lines=29> */
        /*469f*/ 	.byte	0x3e, 0x3e, 0x3e, 0x3e, 0x20, 0x26, 0x5d, 0x00
.L_34:


//--------------------- .nv.shared._ZN7cutlass13device_kernelIN5flash11enable_sm90INS1_16FlashAttnFwdSm90INS1_25CollectiveMainloopFwdSm90ILi2EN4cute5tupleIJNS5_1CILi1EEES8_S8_EEENS6_IJNS7_ILi128EEESA_NS7_ILi256EEEEEELi256ENS_12float_e4m3_tEfNS_4arch4Sm90ELb0ELb0ELb1ELb0ELb0ELb0ELb0ELb1ELb1ELb1ELb1ELb0EEENS1_21CollectiveEpilogueFwdINS6_IJSA_SB_SA_EEES9_NS_10bfloat16_tESF_Li256ELb0ELb1ELb1ELb1EEENS1_19SingleTileSchedulerILb0ELb1ELb1ELi128EEEEEEEEEvNT_6ParamsE --------------------------
	.section	.nv.shared._ZN7cutlass13device_kernelIN5flash11enable_sm90INS1_16FlashAttnFwdSm90INS1_25CollectiveMainloopFwdSm90ILi2EN4cute5tupleIJNS5_1CILi1EEES8_S8_EEENS6_IJNS7_ILi128EEESA_NS7_ILi256EEEEEELi256ENS_12float_e4m3_tEfNS_4arch4Sm90ELb0ELb0ELb1ELb0ELb0ELb0ELb0ELb1ELb1ELb1ELb1ELb0EEENS1_21CollectiveEpilogueFwdINS6_IJSA_SB_SA_EEES9_NS_10bfloat16_tESF_Li256ELb0ELb1ELb1ELb1EEENS1_19SingleTileSchedulerILb0ELb1ELb1ELi128EEEEEEEEEvNT_6ParamsE,"aw",@nobits
	.sectionflags	@""
	.align	16
	.zero		1024


//--------------------- .nv.shared.reserved.0     --------------------------
	.section	.nv.shared.reserved.0,"aw",@nobits
	.weak		__nv_reservedSMEM_offset_0_alias
	.size		__nv_reservedSMEM_offset_0_alias, 0, 0
	.other		__nv_reservedSMEM_offset_0_alias,@"STO_CUDA_RESERVED_SHARED STV_DEFAULT"
__nv_reservedSMEM_offset_0_alias:
	.zero		0


//--------------------- .nv.global                --------------------------
	.section	.nv.global,"aw",@nobits
.nv.global:
	.type		_ZN80_INTERNAL_09203ac2_44_flash_fwd_hdimall_e4m3_split_softcap_sm90_cu_ceb34e2a_39294cute1_E,@object
	.size		_ZN80_INTERNAL_09203ac2_44_flash_fwd_hdimall_e4m3_split_softcap_sm90_cu_ceb34e2a_39294cute1_E,(_ZN80_INTERNAL_09203ac2_44_flash_fwd_hdimall_e4m3_split_softcap_sm90_cu_ceb34e2a_39294cuda3std3__45__cpo6cbeginE - _ZN80_INTERNAL_09203ac2_44_flash_fwd_hdimall_e4m3_split_softcap_sm90_cu_ceb34e2a_39294cute1_E)
_ZN80_INTERNAL_09203ac2_44_flash_fwd_hdimall_e4m3_split_softcap_sm90_cu_ceb34e2a_39294cute1_E:
	.zero		1
	.type		_ZN80_INTERNAL_09203ac2_44_flash_fwd_hdimall_e4m3_split_softcap_sm90_cu_ceb34e2a_39294cuda3std3__45__cpo6cbeginE,@object
	.size		_ZN80_INTERNAL_09203ac2_44_flash_fwd_hdimall_e4m3_split_softcap_sm90_cu_ceb34e2a_39294cuda3std3__45__cpo6cbeginE,(_ZN80_INTERNAL_09203ac2_44_flash_fwd_hdimall_e4m3_split_softcap_sm90_cu_ceb34e2a_39294cuda3std3__48in_placeE - _ZN80_INTERNAL_09203ac2_44_flash_fwd_hdimall_e4m3_split_softcap_sm90_cu_ceb34e2a_39294cuda3std3__45__cpo6cbeginE)
_ZN80_INTERNAL_09203ac2_44_flash_fwd_hdimall_e4m3_split_softcap_sm90_cu_ceb34e2a_39294cuda3std3__45__cpo6cbeginE:
	.zero		1
	.type		_ZN80_INTERNAL_09203ac2_44_flash_fwd_hdimall_e4m3_split_softcap_sm90_cu_ceb34e2a_39294cuda3std3__48in_placeE,@object
	.size		_ZN80_INTERNAL_09203ac2_44_flash_fwd_hdimall_e4m3_split_softcap_sm90_cu_ceb34e2a_39294cuda3std3__48in_placeE,(_ZN80_INTERNAL_09203ac2_44_flash_fwd_hdimall_e4m3_split_softcap_sm90_cu_ceb34e2a_39294cuda3std6ranges3__45__cpo9iter_moveE - _ZN80_INTERNAL_09203ac2_44_flash_fwd_hdimall_e4m3_split_softcap_sm90_cu_ceb34e2a_39294cuda3std3__48in_placeE)
_ZN80_INTERNAL_09203ac2_44_flash_fwd_hdimall_e4m3_split_softcap_sm90_cu_ceb34e2a_39294cuda3std3__48in_placeE:
	.zero		1
	.type		_ZN80_INTERNAL_09203ac2_44_flash_fwd_hdimall_e4m3_split_softcap_sm90_cu_ceb34e2a_39294cuda3std6ranges3__45__cpo9iter_moveE,@object
	.size		_ZN80_INTERNAL_09203ac2_44_flash_fwd_hdimall_e4m3_split_softcap_sm90_cu_ceb34e2a_39294cuda3std6ranges3__45__cpo9iter_moveE,(_ZN80_INTERNAL_09203ac2_44_flash_fwd_hdimall_e4m3_split_softcap_sm90_cu_ceb34e2a_39294cuda3std3__45__cpo5beginE - _ZN80_INTERNAL_09203ac2_44_flash_fwd_hdimall_e4m3_split_softcap_sm90_cu_ceb34e2a_39294cuda3std6ranges3__45__cpo9iter_moveE)
_ZN80_INTERNAL_09203ac2_44_flash_fwd_hdimall_e4m3_split_softcap_sm90_cu_ceb34e2a_39294cuda3std6ranges3__45__cpo9iter_moveE:
	.zero		1
	.type		_ZN80_INTERNAL_09203ac2_44_flash_fwd_hdimall_e4m3_split_softcap_sm90_cu_ceb34e2a_39294cuda3std3__45__cpo5beginE,@object
	.size		_ZN80_INTERNAL_09203ac2_44_flash_fwd_hdimall_e4m3_split_softcap_sm90_cu_ceb34e2a_39294cuda3std3__45__cpo5beginE,(_ZN80_INTERNAL_09203ac2_44_flash_fwd_hdimall_e4m3_split_softcap_sm90_cu_ceb34e2a_39294cuda3std3__482_GLOBAL__N__09203ac2_44_flash_fwd_hdimall_e4m3_split_softcap_sm90_cu_ceb34e2a_39296ignoreE - _ZN80_INTERNAL_09203ac2_44_flash_fwd_hdimall_e4m3_split_softcap_sm90_cu_ceb34e2a_39294cuda3std3__45__cpo5beginE)
_ZN80_INTERNAL_09203ac2_44_flash_fwd_hdimall_e4m3_split_softcap_sm90_cu_ceb34e2a_39294cuda3std3__45__cpo5beginE:
	.zero		1
	.type		_ZN80_INTERNAL_09203ac2_44_flash_fwd_hdimall_e4m3_split_softcap_sm90_cu_ceb34e2a_39294cuda3std3__482_GLOBAL__N__09203ac2_44_flash_fwd_hdimall_e4m3_split_softcap_sm90_cu_ceb34e2a_39296ignoreE,@object
	.size		_ZN80_INTERNAL_09203ac2_44_flash_fwd_hdimall_e4m3_split_softcap_sm90_cu_ceb34e2a_39294cuda3std3__482_GLOBAL__N__09203ac2_44_flash_fwd_hdimall_e4m3_split_softcap_sm90_cu_ceb34e2a_39296ignoreE,(_ZN80_INTERNAL_09203ac2_44_flash_fwd_hdimall_e4m3_split_softcap_sm90_cu_ceb34e2a_39294cute7productE - _ZN80_INTERNAL_09203ac2_44_flash_fwd_hdimall_e4m3_split_softcap_sm90_cu_ceb34e2a_39294cuda3std3__482_GLOBAL__N__09203ac2_44_flash_fwd_hdimall_e4m3_split_softcap_sm90_cu_ceb34e2a_39296ignoreE)
_ZN80_INTERNAL_09203ac2_44_flash_fwd_hdimall_e4m3_split_softcap_sm90_cu_ceb34e2a_39294cuda3std3__482_GLOBAL__N__09203ac2_44_flash_fwd_hdimall_e4m3_split_softcap_sm90_cu_ceb34e2a_39296ignoreE:
	.zero		1
	.type		_ZN80_INTERNAL_09203ac2_44_flash_fwd_hdimall_e4m3_split_softcap_sm90_cu_ceb34e2a_39294cute7productE,@object
	.size		_ZN80_INTERNAL_09203ac2_44_flash_fwd_hdimall_e4m3_split_softcap_sm90_cu_ceb34e2a_39294cute7productE,(_ZN80_INTERNAL_09203ac2_44_flash_fwd_hdimall_e4m3_split_softcap_sm90_cu_ceb34e2a_39294cuda3std3__45__cpo3endE - _ZN80_INTERNAL_09203ac2_44_flash_fwd_hdimall_e4m3_split_softcap_sm90_cu_ceb34e2a_39294cute7productE)
_ZN80_INTERNAL_09203ac2_44_flash_fwd_hdimall_e4m3_split_softcap_sm90_cu_ceb34e2a_39294cute7productE:
	.zero		1
	.type		_ZN80_INTERNAL_09203ac2_44_flash_fwd_hdimall_e4m3_split_softcap_sm90_cu_ceb34e2a_39294cuda3std3__45__cpo3endE,@object
	.size		_ZN80_INTERNAL_09203ac2_44_flash_fwd_hdimall_e4m3_split_softcap_sm90_cu_ceb34e2a_39294cuda3std3__45__cpo3endE,(_ZN80_INTERNAL_09203ac2_44_flash_fwd_hdimall_e4m3_split_softcap_sm90_cu_ceb34e2a_39294cuda3std3__419piecewise_constructE - _ZN80_INTERNAL_09203ac2_44_flash_fwd_hdimall_e4m3_split_softcap_sm90_cu_ceb34e2a_39294cuda3std3__45__cpo3endE)
_ZN80_INTERNAL_09203ac2_44_flash_fwd_hdimall_e4m3_split_softcap_sm90_cu_ceb34e2a_39294cuda3std3__45__cpo3endE:
	.zero		1
	.type		_ZN80_INTERNAL_09203ac2_44_flash_fwd_hdimall_e4m3_split_softcap_sm90_cu_ceb34e2a_39294cuda3std3__419piecewise_constructE,@object
	.size		_ZN80_INTERNAL_09203ac2_44_flash_fwd_hdimall_e4m3_split_softcap_sm90_cu_ceb34e2a_39294cuda3std3__419piecewise_constructE,(_ZN80_INTERNAL_09203ac2_44_flash_fwd_hdimall_e4m3_split_softcap_sm90_cu_ceb34e2a_39294cuda3std3__45__cpo4cendE - _ZN80_INTERNAL_09203ac2_44_flash_fwd_hdimall_e4m3_split_softcap_sm90_cu_ceb34e2a_39294cuda3std3__419piecewise_constructE)
_ZN80_INTERNAL_09203ac2_44_flash_fwd_hdimall_e4m3_split_softcap_sm90_cu_ceb34e2a_39294cuda3std3__419piecewise_constructE:
	.zero		1
	.type		_ZN80_INTERNAL_09203ac2_44_flash_fwd_hdimall_e4m3_split_softcap_sm90_cu_ceb34e2a_39294cuda3std3__45__cpo4cendE,@object
	.size		_ZN80_INTERNAL_09203ac2_44_flash_fwd_hdimall_e4m3_split_softcap_sm90_cu_ceb34e2a_39294cuda3std3__45__cpo4cendE,(_ZN80_INTERNAL_09203ac2_44_flash_fwd_hdimall_e4m3_split_softcap_sm90_cu_ceb34e2a_39294cuda3std6ranges3__45__cpo4swapE - _ZN80_INTERNAL_09203ac2_44_flash_fwd_hdimall_e4m3_split_softcap_sm90_cu_ceb34e2a_39294cuda3std3__45__cpo4cendE)
_ZN80_INTERNAL_09203ac2_44_flash_fwd_hdimall_e4m3_split_softcap_sm90_cu_ceb34e2a_39294cuda3std3__45__cpo4cendE:
	.zero		1
	.type		_ZN80_INTERNAL_09203ac2_44_flash_fwd_hdimall_e4m3_split_softcap_sm90_cu_ceb34e2a_39294cuda3std6ranges3__45__cpo4swapE,@object
	.size		_ZN80_INTERNAL_09203ac2_44_flash_fwd_hdimall_e4m3_split_softcap_sm90_cu_ceb34e2a_39294cuda3std6ranges3__45__cpo4swapE,(.L_52 - _ZN80_INTERNAL_09203ac2_44_flash_fwd_hdimall_e4m3_split_softcap_sm90_cu_ceb34e2a_39294cuda3std6ranges3__45__cpo4swapE)
_ZN80_INTERNAL_09203ac2_44_flash_fwd_hdimall_e4m3_split_softcap_sm90_cu_ceb34e2a_39294cuda3std6ranges3__45__cpo4swapE:
	.zero		1
.L_52:


//--------------------- .nv.shared._ZN7cutlass13device_kernelIN5flash11enable_sm90INS1_16FlashAttnFwdSm90INS1_25CollectiveMainloopFwdSm90ILi2EN4cute5tupleIJNS5_1CILi1EEES8_S8_EEENS6_IJNS7_ILi128EEESA_NS7_ILi256EEEEEELi256ENS_12float_e4m3_tEfNS_4arch4Sm90ELb0ELb0ELb1ELb1ELb0ELb0ELb0ELb1ELb1ELb1ELb1ELb0EEENS1_21CollectiveEpilogueFwdINS6_IJSA_SB_SA_EEES9_NS_10bfloat16_tESF_Li256ELb1ELb1ELb1ELb1EEENS1_36VarlenDynamicPersistentTileSchedulerILi128ELi128ELi256ELi128ELb1ELb1ELb1ELb0ELb1ELb1EEEEEEEEEvNT_6ParamsE --------------------------
	.section	.nv.shared._ZN7cutlass13device_kernelIN5flash11enable_sm90INS1_16FlashAttnFwdSm90INS1_25CollectiveMainloopFwdSm90ILi2EN4cute5tupleIJNS5_1CILi1EEES8_S8_EEENS6_IJNS7_ILi128EEESA_NS7_ILi256EEEEEELi256ENS_12float_e4m3_tEfNS_4arch4Sm90ELb0ELb0ELb1ELb1ELb0ELb0ELb0ELb1ELb1ELb1ELb1ELb0EEENS1_21CollectiveEpilogueFwdINS6_IJSA_SB_SA_EEES9_NS_10bfloat16_tESF_Li256ELb1ELb1ELb1ELb1EEENS1_36VarlenDynamicPersistentTileSchedulerILi128ELi128ELi256ELi128ELb1ELb1ELb1ELb0ELb1ELb1EEEEEEEEEvNT_6ParamsE,"aw",@nobits
	.sectionflags	@""
	.align	16
	.zero		1024


//--------------------- .nv.shared._ZN7cutlass13device_kernelIN5flash11enable_sm90INS1_16FlashAttnFwdSm90INS1_25CollectiveMainloopFwdSm90ILi2EN4cute5tupleIJNS5_1CILi1EEES8_S8_EEENS6_IJNS7_ILi128EEESA_NS7_ILi256EEEEEELi256ENS_12float_e4m3_tEfNS_4arch4Sm90ELb0ELb0ELb1ELb1ELb0ELb1ELb0ELb1ELb1ELb1ELb1ELb0EEENS1_21CollectiveEpilogueFwdINS6_IJSA_SB_SA_EEES9_NS_10bfloat16_tESF_Li256ELb1ELb1ELb1ELb1EEENS1_36VarlenDynamicPersistentTileSchedulerILi128ELi128ELi256ELi128ELb1ELb1ELb1ELb0ELb1ELb1EEEEEEEEEvNT_6ParamsE --------------------------
	.section	.nv.shared._ZN7cutlass13device_kernelIN5flash11enable_sm90INS1_16FlashAttnFwdSm90INS1_25CollectiveMainloopFwdSm90ILi2EN4cute5tupleIJNS5_1CILi1EEES8_S8_EEENS6_IJNS7_ILi128EEESA_NS7_ILi256EEEEEELi256ENS_12float_e4m3_tEfNS_4arch4Sm90ELb0ELb0ELb1ELb1ELb0ELb1ELb0ELb1ELb1ELb1ELb1ELb0EEENS1_21CollectiveEpilogueFwdINS6_IJSA_SB_SA_EEES9_NS_10bfloat16_tESF_Li256ELb1ELb1ELb1ELb1EEENS1_36VarlenDynamicPersistentTileSchedulerILi128ELi128ELi256ELi128ELb1ELb1ELb1ELb0ELb1ELb1EEEEEEEEEvNT_6ParamsE,"aw",@nobits
	.sectionflags	@""
	.align	16
	.zero		1024


//--------------------- .nv.shared._ZN7cutlass13device_kernelIN5flash11enable_sm90INS1_16FlashAttnFwdSm90INS1_25CollectiveMainloopFwdSm90ILi2EN4cute5tupleIJNS5_1CILi1EEES8_S8_EEENS6_IJNS7_ILi128EEENS7_ILi64EEENS7_ILi256EEEEEELi256ENS_12float_e4m3_tEfNS_4arch4Sm90ELb0ELb1ELb1ELb0ELb0ELb0ELb0ELb1ELb1ELb1ELb1ELb0EEENS1_21CollectiveEpilogueFwdINS6_IJSA_SC_SB_EEES9_NS_10bfloat16_tESG_Li256ELb0ELb1ELb1ELb1EEENS1_19SingleTileSchedulerILb0ELb1ELb1ELi128EEEEEEEEEvNT_6ParamsE --------------------------
	.section	.nv.shared._ZN7cutlass13device_kernelIN5flash11enable_sm90INS1_16FlashAttnFwdSm90INS1_25CollectiveMainloopFwdSm90ILi2EN4cute5tupleIJNS5_1CILi1EEES8_S8_EEENS6_IJNS7_ILi128EEENS7_ILi64EEENS7_ILi256EEEEEELi256ENS_12float_e4m3_tEfNS_4arch4Sm90ELb0ELb1ELb1ELb0ELb0ELb0ELb0ELb1ELb1ELb1ELb1ELb0EEENS1_21CollectiveEpilogueFwdINS6_IJSA_SC_SB_EEES9_NS_10bfloat16_tESG_Li256ELb0ELb1ELb1ELb1EEENS1_19SingleTileSchedulerILb0ELb1ELb1ELi128EEEEEEEEEvNT_6ParamsE,"aw",@nobits
	.sectionflags	@""
	.align	16
	.zero		1024


//--------------------- .nv.shared._ZN7cutlass13device_kernelIN5flash11enable_sm90INS1_16FlashAttnFwdSm90INS1_25CollectiveMainloopFwdSm90ILi2EN4cute5tupleIJNS5_1CILi1EEES8_S8_EEENS6_IJNS7_ILi128EEENS7_ILi64EEENS7_ILi256EEEEEELi256ENS_12float_e4m3_tEfNS_4arch4Sm90ELb0ELb1ELb1ELb1ELb0ELb0ELb0ELb1ELb1ELb1ELb1ELb0EEENS1_21CollectiveEpilogueFwdINS6_IJSA_SC_SB_EEES9_NS_10bfloat16_tESG_Li256ELb1ELb1ELb1ELb1EEENS1_36VarlenDynamicPersistentTileSchedulerILi128ELi64ELi256ELi128ELb1ELb1ELb1ELb1ELb0ELb1EEEEEEEEEvNT_6ParamsE --------------------------
	.section	.nv.shared._ZN7cutlass13device_kernelIN5flash11enable_sm90INS1_16FlashAttnFwdSm90INS1_25CollectiveMainloopFwdSm90ILi2EN4cute5tupleIJNS5_1CILi1EEES8_S8_EEENS6_IJNS7_ILi128EEENS7_ILi64EEENS7_ILi256EEEEEELi256ENS_12float_e4m3_tEfNS_4arch4Sm90ELb0ELb1ELb1ELb1ELb0ELb0ELb0ELb1ELb1ELb1ELb1ELb0EEENS1_21CollectiveEpilogueFwdINS6_IJSA_SC_SB_EEES9_NS_10bfloat16_tESG_Li256ELb1ELb1ELb1ELb1EEENS1_36VarlenDynamicPersistentTileSchedulerILi128ELi64ELi256ELi128ELb1ELb1ELb1ELb1ELb0ELb1EEEEEEEEEvNT_6ParamsE,"aw",@nobits
	.sectionflags	@""
	.align	16
	.zero		1024


//--------------------- .nv.shared._ZN7cutlass13device_kernelIN5flash11enable_sm90INS1_16FlashAttnFwdSm90INS1_25CollectiveMainloopFwdSm90ILi2EN4cute5tupleIJNS5_1CILi1EEES8_S8_EEENS6_IJNS7_ILi128EEENS7_ILi64EEENS7_ILi256EEEEEELi256ENS_12float_e4m3_tEfNS_4arch4Sm90ELb0ELb1ELb1ELb1ELb0ELb1ELb0ELb1ELb1ELb1ELb1ELb0EEENS1_21CollectiveEpilogueFwdINS6_IJSA_SC_SB_EEES9_NS_10bfloat16_tESG_Li256ELb1ELb1ELb1ELb1EEENS1_36VarlenDynamicPersistentTileSchedulerILi128ELi64ELi256ELi128ELb1ELb1ELb1ELb1ELb0ELb1EEEEEEEEEvNT_6ParamsE --------------------------
	.section	.nv.shared._ZN7cutlass13device_kernelIN5flash11enable_sm90INS1_16FlashAttnFwdSm90INS1_25CollectiveMainloopFwdSm90ILi2EN4cute5tupleIJNS5_1CILi1EEES8_S8_EEENS6_IJNS7_ILi128EEENS7_ILi64EEENS7_ILi256EEEEEELi256ENS_12float_e4m3_tEfNS_4arch4Sm90ELb0ELb1ELb1ELb1ELb0ELb1ELb0ELb1ELb1ELb1ELb1ELb0EEENS1_21CollectiveEpilogueFwdINS6_IJSA_SC_SB_EEES9_NS_10bfloat16_tESG_Li256ELb1ELb1ELb1ELb1EEENS1_36VarlenDynamicPersistentTileSchedulerILi128ELi64ELi256ELi128ELb1ELb1ELb1ELb1ELb0ELb1EEEEEEEEEvNT_6ParamsE,"aw",@nobits
	.sectionflags	@""
	.align	16
	.zero		1024


//--------------------- .nv.shared._ZN7cutlass13device_kernelIN5flash11enable_sm90INS1_16FlashAttnFwdSm90INS1_25CollectiveMainloopFwdSm90ILi2EN4cute5tupleIJNS5_1CILi1EEES8_S8_EEENS6_IJNS7_ILi128EEESA_NS7_ILi256EEEEEELi256ENS_12float_e4m3_tEfNS_4arch4Sm90ELb1ELb0ELb1ELb0ELb0ELb0ELb0ELb1ELb1ELb1ELb1ELb0EEENS1_21CollectiveEpilogueFwdINS6_IJSA_SB_SA_EEES9_NS_10bfloat16_tESF_Li256ELb0ELb1ELb1ELb1EEENS1_19SingleTileSchedulerILb0ELb1ELb1ELi128EEEEEEEEEvNT_6ParamsE --------------------------
	.section	.nv.shared._ZN7cutlass13device_kernelIN5flash11enable_sm90INS1_16FlashAttnFwdSm90INS1_25CollectiveMainloopFwdSm90ILi2EN4cute5tupleIJNS5_1CILi1EEES8_S8_EEENS6_IJNS7_ILi128EEESA_NS7_ILi256EEEEEELi256ENS_12float_e4m3_tEfNS_4arch4Sm90ELb1ELb0ELb1ELb0ELb0ELb0ELb0ELb1ELb1ELb1ELb1ELb0EEENS1_21CollectiveEpilogueFwdINS6_IJSA_SB_SA_EEES9_NS_10bfloat16_tESF_Li256ELb0ELb1ELb1ELb1EEENS1_19SingleTileSchedulerILb0ELb1ELb1ELi128EEEEEEEEEvNT_6ParamsE,"aw",@nobits
	.sectionflags	@""
	.align	16
	.zero		1024


//--------------------- .nv.shared._ZN7cutlass13device_kernelIN5flash11enable_sm90INS1_16FlashAttnFwdSm90INS1_25CollectiveMainloopFwdSm90ILi2EN4cute5tupleIJNS5_1CILi1EEES8_S8_EEENS6_IJNS7_ILi128EEESA_NS7_ILi256EEEEEELi256ENS_12float_e4m3_tEfNS_4arch4Sm90ELb1ELb0ELb1ELb1ELb0ELb0ELb0ELb1ELb1ELb1ELb1ELb0EEENS1_21CollectiveEpilogueFwdINS6_IJSA_SB_SA_EEES9_NS_10bfloat16_tESF_Li256ELb1ELb1ELb1ELb1EEENS1_36VarlenDynamicPersistentTileSchedulerILi128ELi128ELi256ELi128ELb1ELb1ELb1ELb1ELb1ELb1EEEEEEEEEvNT_6ParamsE --------------------------
	.section	.nv.shared._ZN7cutlass13device_kernelIN5flash11enable_sm90INS1_16FlashAttnFwdSm90INS1_25CollectiveMainloopFwdSm90ILi2EN4cute5tupleIJNS5_1CILi1EEES8_S8_EEENS6_IJNS7_ILi128EEESA_NS7_ILi256EEEEEELi256ENS_12float_e4m3_tEfNS_4arch4Sm90ELb1ELb0ELb1ELb1ELb0ELb0ELb0ELb1ELb1ELb1ELb1ELb0EEENS1_21CollectiveEpilogueFwdINS6_IJSA_SB_SA_EEES9_NS_10bfloat16_tESF_Li256ELb1ELb1ELb1ELb1EEENS1_36VarlenDynamicPersistentTileSchedulerILi128ELi128ELi256ELi128ELb1ELb1ELb1ELb1ELb1ELb1EEEEEEEEEvNT_6ParamsE,"aw",@nobits
	.sectionflags	@""
	.align	16
	.zero		1024


//--------------------- .nv.shared._ZN7cutlass13device_kernelIN5flash11enable_sm90INS1_16FlashAttnFwdSm90INS1_25CollectiveMainloopFwdSm90ILi2EN4cute5tupleIJNS5_1CILi1EEES8_S8_EEENS6_IJNS7_ILi128EEESA_NS7_ILi256EEEEEELi256ENS_12float_e4m3_tEfNS_4arch4Sm90ELb1ELb0ELb1ELb1ELb0ELb1ELb0ELb1ELb1ELb1ELb1ELb0EEENS1_21CollectiveEpilogueFwdINS6_IJSA_SB_SA_EEES9_NS_10bfloat16_tESF_Li256ELb1ELb1ELb1ELb1EEENS1_36VarlenDynamicPersistentTileSchedulerILi128ELi128ELi256ELi128ELb1ELb1ELb1ELb1ELb1ELb1EEEEEEEEEvNT_6ParamsE --------------------------
	.section	.nv.shared._ZN7cutlass13device_kernelIN5flash11enable_sm90INS1_16FlashAttnFwdSm90INS1_25CollectiveMainloopFwdSm90ILi2EN4cute5tupleIJNS5_1CILi1EEES8_S8_EEENS6_IJNS7_ILi128EEESA_NS7_ILi256EEEEEELi256ENS_12float_e4m3_tEfNS_4arch4Sm90ELb1ELb0ELb1ELb1ELb0ELb1ELb0ELb1ELb1ELb1ELb1ELb0EEENS1_21CollectiveEpilogueFwdINS6_IJSA_SB_SA_EEES9_NS_10bfloat16_tESF_Li256ELb1ELb1ELb1ELb1EEENS1_36VarlenDynamicPersistentTileSchedulerILi128ELi128ELi256ELi128ELb1ELb1ELb1ELb1ELb1ELb1EEEEEEEEEvNT_6ParamsE,"aw",@nobits
	.sectionflags	@""
	.align	16
	.zero		1024


//--------------------- .nv.shared._ZN7cutlass13device_kernelIN5flash11enable_sm90INS1_16FlashAttnFwdSm90INS1_25CollectiveMainloopFwdSm90ILi2EN4cute5tupleIJNS5_1CILi1EEES8_S8_EEENS6_IJNS7_ILi128EEENS7_ILi160EEENS7_ILi192EEEEEELi192ENS_12float_e4m3_tEfNS_4arch4Sm90ELb0ELb0ELb1ELb0ELb0ELb0ELb0ELb1ELb1ELb1ELb1ELb0EEENS1_21CollectiveEpilogueFwdINS6_IJSA_SC_SB_EEES9_NS_10bfloat16_tESG_Li256ELb0ELb1ELb1ELb1EEENS1_19SingleTileSchedulerILb0ELb1ELb1ELi128EEEEEEEEEvNT_6ParamsE --------------------------
	.section	.nv.shared._ZN7cutlass13device_kernelIN5flash11enable_sm90INS1_16FlashAttnFwdSm90INS1_25CollectiveMainloopFwdSm90ILi2EN4cute5tupleIJNS5_1CILi1EEES8_S8_EEENS6_IJNS7_ILi128EEENS7_ILi160EEENS7_ILi192EEEEEELi192ENS_12float_e4m3_tEfNS_4arch4Sm90ELb0ELb0ELb1ELb0ELb0ELb0ELb0ELb1ELb1ELb1ELb1ELb0EEENS1_21CollectiveEpilogueFwdINS6_IJSA_SC_SB_EEES9_NS_10bfloat16_tESG_Li256ELb0ELb1ELb1ELb1EEENS1_19SingleTileSchedulerILb0ELb1ELb1ELi128EEEEEEEEEvNT_6ParamsE,"aw",@nobits
	.sectionflags	@""
	.align	16
	.zero		1024


//--------------------- .nv.shared._ZN7cutlass13device_kernelIN5flash11enable_sm90INS1_16FlashAttnFwdSm90INS1_25CollectiveMainloopFwdSm90ILi2EN4cute5tupleIJNS5_1CILi1EEES8_S8_EEENS6_IJNS7_ILi128EEENS7_ILi160EEENS7_ILi192EEEEEELi192ENS_12float_e4m3_tEfNS_4arch4Sm90ELb0ELb0ELb1ELb1ELb0ELb0ELb0ELb1ELb1ELb1ELb1ELb0EEENS1_21CollectiveEpilogueFwdINS6_IJSA_SC_SB_EEES9_NS_10bfloat16_tESG_Li256ELb1ELb1ELb1ELb1EEENS1_36VarlenDynamicPersistentTileSchedulerILi128ELi160ELi256ELi128ELb1ELb1ELb1ELb0ELb1ELb1EEEEEEEEEvNT_6ParamsE --------------------------
	.section	.nv.shared._ZN7cutlass13device_kernelIN5flash11enable_sm90INS1_16FlashAttnFwdSm90INS1_25CollectiveMainloopFwdSm90ILi2EN4cute5tupleIJNS5_1CILi1EEES8_S8_EEENS6_IJNS7_ILi128EEENS7_ILi160EEENS7_ILi192EEEEEELi192ENS_12float_e4m3_tEfNS_4arch4Sm90ELb0ELb0ELb1ELb1ELb0ELb0ELb0ELb1ELb1ELb1ELb1ELb0EEENS1_21CollectiveEpilogueFwdINS6_IJSA_SC_SB_EEES9_NS_10bfloat16_tESG_Li256ELb1ELb1ELb1ELb1EEENS1_36VarlenDynamicPersistentTileSchedulerILi128ELi160ELi256ELi128ELb1ELb1ELb1ELb0ELb1ELb1EEEEEEEEEvNT_6ParamsE,"aw",@nobits
	.sectionflags	@""
	.align	16
	.zero		1024


//--------------------- .nv.shared._ZN7cutlass13device_kernelIN5flash11enable_sm90INS1_16FlashAttnFwdSm90INS1_25CollectiveMainloopFwdSm90ILi2EN4cute5tupleIJNS5_1CILi1EEES8_S8_EEENS6_IJNS7_ILi128EEENS7_ILi160EEENS7_ILi192EEEEEELi192ENS_12float_e4m3_tEfNS_4arch4Sm90ELb0ELb0ELb1ELb1ELb0ELb1ELb0ELb1ELb1ELb1ELb1ELb0EEENS1_21CollectiveEpilogueFwdINS6_IJSA_SC_SB_EEES9_NS_10bfloat16_tESG_Li256ELb1ELb1ELb1ELb1EEENS1_36VarlenDynamicPersistentTileSchedulerILi128ELi160ELi256ELi128ELb1ELb1ELb1ELb0ELb1ELb1EEEEEEEEEvNT_6ParamsE --------------------------
	.section	.nv.shared._ZN7cutlass13device_kernelIN5flash11enable_sm90INS1_16FlashAttnFwdSm90INS1_25CollectiveMainloopFwdSm90ILi2EN4cute5tupleIJNS5_1CILi1EEES8_S8_EEENS6_IJNS7_ILi128EEENS7_ILi160EEENS7_ILi192EEEEEELi192ENS_12float_e4m3_tEfNS_4arch4Sm90ELb0ELb0ELb1ELb1ELb0ELb1ELb0ELb1ELb1ELb1ELb1ELb0EEENS1_21CollectiveEpilogueFwdINS6_IJSA_SC_SB_EEES9_NS_10bfloat16_tESG_Li256ELb1ELb1ELb1ELb1EEENS1_36VarlenDynamicPersistentTileSchedulerILi128ELi160ELi256ELi128ELb1ELb1ELb1ELb0ELb1ELb1EEEEEEEEEvNT_6ParamsE,"aw",@nobits
	.sectionflags	@""
	.align	16
	.zero		1024


//--------------------- .nv.shared._ZN7cutlass13device_kernelIN5flash11enable_sm90INS1_16FlashAttnFwdSm90INS1_25CollectiveMainloopFwdSm90ILi2EN4cute5tupleIJNS5_1CILi1EEES8_S8_EEENS6_IJNS7_ILi128EEESA_NS7_ILi192EEEEEELi192ENS_12float_e4m3_tEfNS_4arch4Sm90ELb0ELb1ELb1ELb0ELb0ELb0ELb0ELb1ELb1ELb1ELb1ELb0EEENS1_21CollectiveEpilogueFwdINS6_IJSA_SB_SA_EEES9_NS_10bfloat16_tESF_Li256ELb0ELb1ELb1ELb1EEENS1_19SingleTileSchedulerILb0ELb1ELb1ELi128EEEEEEEEEvNT_6ParamsE --------------------------
	.section	.nv.shared._ZN7cutlass13device_kernelIN5flash11enable_sm90INS1_16FlashAttnFwdSm90INS1_25CollectiveMainloopFwdSm90ILi2EN4cute5tupleIJNS5_1CILi1EEES8_S8_EEENS6_IJNS7_ILi128EEESA_NS7_ILi192EEEEEELi192ENS_12float_e4m3_tEfNS_4arch4Sm90ELb0ELb1ELb1ELb0ELb0ELb0ELb0ELb1ELb1ELb1ELb1ELb0EEENS1_21CollectiveEpilogueFwdINS6_IJSA_SB_SA_EEES9_NS_10bfloat16_tESF_Li256ELb0ELb1ELb1ELb1EEENS1_19SingleTileSchedulerILb0ELb1ELb1ELi128EEEEEEEEEvNT_6ParamsE,"aw",@nobits
	.sectionflags	@""
	.align	16
	.zero		1024


//--------------------- .nv.shared._ZN7cutlass13device_kernelIN5flash11enable_sm90INS1_16FlashAttnFwdSm90INS1_25CollectiveMainloopFwdSm90ILi2EN4cute5tupleIJNS5_1CILi1EEES8_S8_EEENS6_IJNS7_ILi128EEESA_NS7_ILi192EEEEEELi192ENS_12float_e4m3_tEfNS_4arch4Sm90ELb0ELb1ELb1ELb1ELb0ELb0ELb0ELb1ELb1ELb1ELb1ELb0EEENS1_21CollectiveEpilogueFwdINS6_IJSA_SB_SA_EEES9_NS_10bfloat16_tESF_Li256ELb1ELb1ELb1ELb1EEENS1_36VarlenDynamicPersistentTileSchedulerILi128ELi128ELi256ELi128ELb1ELb1ELb1ELb1ELb0ELb1EEEEEEEEEvNT_6ParamsE --------------------------
	.section	.nv.shared._ZN7cutlass13device_kernelIN5flash11enable_sm90INS1_16FlashAttnFwdSm90INS1_25CollectiveMainloopFwdSm90ILi2EN4cute5tupleIJNS5_1CILi1EEES8_S8_EEENS6_IJNS7_ILi128EEESA_NS7_ILi192EEEEEELi192ENS_12float_e4m3_tEfNS_4arch4Sm90ELb0ELb1ELb1ELb1ELb0ELb0ELb0ELb1ELb1ELb1ELb1ELb0EEENS1_21CollectiveEpilogueFwdINS6_IJSA_SB_SA_EEES9_NS_10bfloat16_tESF_Li256ELb1ELb1ELb1ELb1EEENS1_36VarlenDynamicPersistentTileSchedulerILi128ELi128ELi256ELi128ELb1ELb1ELb1ELb1ELb0ELb1EEEEEEEEEvNT_6ParamsE,"aw",@nobits
	.sectionflags	@""
	.align	16
	.zero		1024


//--------------------- .nv.shared._ZN7cutlass13device_kernelIN5flash11enable_sm90INS1_16FlashAttnFwdSm90INS1_25CollectiveMainloopFwdSm90ILi2EN4cute5tupleIJNS5_1CILi1EEES8_S8_EEENS6_IJNS7_ILi128EEESA_NS7_ILi192EEEEEELi192ENS_12float_e4m3_tEfNS_4arch4Sm90ELb0ELb1ELb1ELb1ELb0ELb1ELb0ELb1ELb1ELb1ELb1ELb0EEENS1_21CollectiveEpilogueFwdINS6_IJSA_SB_SA_EEES9_NS_10bfloat16_tESF_Li256ELb1ELb1ELb1ELb1EEENS1_36VarlenDynamicPersistentTileSchedulerILi128ELi128ELi256ELi128ELb1ELb1ELb1ELb1ELb0ELb1EEEEEEEEEvNT_6ParamsE --------------------------
	.section	.nv.shared._ZN7cutlass13device_kernelIN5flash11enable_sm90INS1_16FlashAttnFwdSm90INS1_25CollectiveMainloopFwdSm90ILi2EN4cute5tupleIJNS5_1CILi1EEES8_S8_EEENS6_IJNS7_ILi128EEESA_NS7_ILi192EEEEEELi192ENS_12float_e4m3_tEfNS_4arch4Sm90ELb0ELb1ELb1ELb1ELb0ELb1ELb0ELb1ELb1ELb1ELb1ELb0EEENS1_21CollectiveEpilogueFwdINS6_IJSA_SB_SA_EEES9_NS_10bfloat16_tESF_Li256ELb1ELb1ELb1ELb1EEENS1_36VarlenDynamicPersistentTileSchedulerILi128ELi128ELi256ELi128ELb1ELb1ELb1ELb1ELb0ELb1EEEEEEEEEvNT_6ParamsE,"aw",@nobits
	.sectionflags	@""
	.align	16
	.zero		1024


//--------------------- .nv.shared._ZN7cutlass13device_kernelIN5flash11enable_sm90INS1_16FlashAttnFwdSm90INS1_25CollectiveMainloopFwdSm90ILi2EN4cute5tupleIJNS5_1CILi1EEES8_S8_EEENS6_IJNS7_ILi128EEENS7_ILi160EEENS7_ILi192EEEEEELi192ENS_12float_e4m3_tEfNS_4arch4Sm90ELb1ELb0ELb1ELb0ELb0ELb0ELb0ELb1ELb1ELb1ELb1ELb0EEENS1_21CollectiveEpilogueFwdINS6_IJSA_SC_SB_EEES9_NS_10bfloat16_tESG_Li256ELb0ELb1ELb1ELb1EEENS1_19SingleTileSchedulerILb0ELb1ELb1ELi128EEEEEEEEEvNT_6ParamsE --------------------------
	.section	.nv.shared._ZN7cutlass13device_kernelIN5flash11enable_sm90INS1_16FlashAttnFwdSm90INS1_25CollectiveMainloopFwdSm90ILi2EN4cute5tupleIJNS5_1CILi1EEES8_S8_EEENS6_IJNS7_ILi128EEENS7_ILi160EEENS7_ILi192EEEEEELi192ENS_12float_e4m3_tEfNS_4arch4Sm90ELb1ELb0ELb1ELb0ELb0ELb0ELb0ELb1ELb1ELb1ELb1ELb0EEENS1_21CollectiveEpilogueFwdINS6_IJSA_SC_SB_EEES9_NS_10bfloat16_tESG_Li256ELb0ELb1ELb1ELb1EEENS1_19SingleTileSchedulerILb0ELb1ELb1ELi128EEEEEEEEEvNT_6ParamsE,"aw",@nobits
	.sectionflags	@""
	.align	16
	.zero		1024


//--------------------- .nv.shared._ZN7cutlass13device_kernelIN5flash11enable_sm90INS1_16FlashAttnFwdSm90INS1_25CollectiveMainloopFwdSm90ILi2EN4cute5tupleIJNS5_1CILi1EEES8_S8_EEENS6_IJNS7_ILi128EEENS7_ILi160EEENS7_ILi192EEEEEELi192ENS_12float_e4m3_tEfNS_4arch4Sm90ELb1ELb0ELb1ELb1ELb0ELb0ELb0ELb1ELb1ELb1ELb1ELb0EEENS1_21CollectiveEpilogueFwdINS6_IJSA_SC_SB_EEES9_NS_10bfloat16_tESG_Li256ELb1ELb1ELb1ELb1EEENS1_36VarlenDynamicPersistentTileSchedulerILi128ELi160ELi256ELi128ELb1ELb1ELb1ELb1ELb1ELb1EEEEEEEEEvNT_6ParamsE --------------------------
	.section	.nv.shared._ZN7cutlass13device_kernelIN5flash11enable_sm90INS1_16FlashAttnFwdSm90INS1_25CollectiveMainloopFwdSm90ILi2EN4cute5tupleIJNS5_1CILi1EEES8_S8_EEENS6_IJNS7_ILi128EEENS7_ILi160EEENS7_ILi192EEEEEELi192ENS_12float_e4m3_tEfNS_4arch4Sm90ELb1ELb0ELb1ELb1ELb0ELb0ELb0ELb1ELb1ELb1ELb1ELb0EEENS1_21CollectiveEpilogueFwdINS6_IJSA_SC_SB_EEES9_NS_10bfloat16_tESG_Li256ELb1ELb1ELb1ELb1EEENS1_36VarlenDynamicPersistentTileSchedulerILi128ELi160ELi256ELi128ELb1ELb1ELb1ELb1ELb1ELb1EEEEEEEEEvNT_6ParamsE,"aw",@nobits
	.sectionflags	@""
	.align	16
	.zero		1024


//--------------------- .nv.shared._ZN7cutlass13device_kernelIN5flash11enable_sm90INS1_16FlashAttnFwdSm90INS1_25CollectiveMainloopFwdSm90ILi2EN4cute5tupleIJNS5_1CILi1EEES8_S8_EEENS6_IJNS7_ILi128EEENS7_ILi160EEENS7_ILi192EEEEEELi192ENS_12float_e4m3_tEfNS_4arch4Sm90ELb1ELb0ELb1ELb1ELb0ELb1ELb0ELb1ELb1ELb1ELb1ELb0EEENS1_21CollectiveEpilogueFwdINS6_IJSA_SC_SB_EEES9_NS_10bfloat16_tESG_Li256ELb1ELb1ELb1ELb1EEENS1_36VarlenDynamicPersistentTileSchedulerILi128ELi160ELi256ELi128ELb1ELb1ELb1ELb1ELb1ELb1EEEEEEEEEvNT_6ParamsE --------------------------
	.section	.nv.shared._ZN7cutlass13device_kernelIN5flash11enable_sm90INS1_16FlashAttnFwdSm90INS1_25CollectiveMainloopFwdSm90ILi2EN4cute5tupleIJNS5_1CILi1EEES8_S8_EEENS6_IJNS7_ILi128EEENS7_ILi160EEENS7_ILi192EEEEEELi192ENS_12float_e4m3_tEfNS_4arch4Sm90ELb1ELb0ELb1ELb1ELb0ELb1ELb0ELb1ELb1ELb1ELb1ELb0EEENS1_21CollectiveEpilogueFwdINS6_IJSA_SC_SB_EEES9_NS_10bfloat16_tESG_Li256ELb1ELb1ELb1ELb1EEENS1_36VarlenDynamicPersistentTileSchedulerILi128ELi160ELi256ELi128ELb1ELb1ELb1ELb1ELb1ELb1EEEEEEEEEvNT_6ParamsE,"aw",@nobits
	.sectionflags	@""
	.align	16
	.zero		1024


//--------------------- .nv.shared._ZN7cutlass13device_kernelIN5flash11enable_sm90INS1_16FlashAttnFwdSm90INS1_25CollectiveMainloopFwdSm90ILi2EN4cute5tupleIJNS5_1CILi1EEES8_S8_EEENS6_IJNS7_ILi128EEENS7_ILi224EEESA_EEELi128ENS_12float_e4m3_tEfNS_4arch4Sm90ELb0ELb0ELb1ELb0ELb0ELb0ELb0ELb1ELb1ELb1ELb1ELb0EEENS1_21CollectiveEpilogueFwdINS6_IJSA_SA_SB_EEES9_NS_10bfloat16_tESF_Li256ELb0ELb1ELb1ELb1EEENS1_19SingleTileSchedulerILb0ELb1ELb1ELi128EEEEEEEEEvNT_6ParamsE --------------------------
	.section	.nv.shared._ZN7cutlass13device_kernelIN5flash11enable_sm90INS1_16FlashAttnFwdSm90INS1_25CollectiveMainloopFwdSm90ILi2EN4cute5tupleIJNS5_1CILi1EEES8_S8_EEENS6_IJNS7_ILi128EEENS7_ILi224EEESA_EEELi128ENS_12float_e4m3_tEfNS_4arch4Sm90ELb0ELb0ELb1ELb0ELb0ELb0ELb0ELb1ELb1ELb1ELb1ELb0EEENS1_21CollectiveEpilogueFwdINS6_IJSA_SA_SB_EEES9_NS_10bfloat16_tESF_Li256ELb0ELb1ELb1ELb1EEENS1_19SingleTileSchedulerILb0ELb1ELb1ELi128EEEEEEEEEvNT_6ParamsE,"aw",@nobits
	.sectionflags	@""
	.align	16
	.zero		1024


//--------------------- .nv.shared._ZN7cutlass13device_kernelIN5flash11enable_sm90INS1_16FlashAttnFwdSm90INS1_25CollectiveMainloopFwdSm90ILi2EN4cute5tupleIJNS5_1CILi1EEES8_S8_EEENS6_IJNS7_ILi128EEENS7_ILi224EEESA_EEELi128ENS_12float_e4m3_tEfNS_4arch4Sm90ELb0ELb0ELb1ELb1ELb0ELb0ELb0ELb1ELb1ELb1ELb1ELb0EEENS1_21CollectiveEpilogueFwdINS6_IJSA_SA_SB_EEES9_NS_10bfloat16_tESF_Li256ELb1ELb1ELb1ELb1EEENS1_36VarlenDynamicPersistentTileSchedulerILi128ELi224ELi256ELi128ELb1ELb1ELb1ELb0ELb1ELb1EEEEEEEEEvNT_6ParamsE --------------------------
	.section	.nv.shared._ZN7cutlass13device_kernelIN5flash11enable_sm90INS1_16FlashAttnFwdSm90INS1_25CollectiveMainloopFwdSm90ILi2EN4cute5tupleIJNS5_1CILi1EEES8_S8_EEENS6_IJNS7_ILi128EEENS7_ILi224EEESA_EEELi128ENS_12float_e4m3_tEfNS_4arch4Sm90ELb0ELb0ELb1ELb1ELb0ELb0ELb0ELb1ELb1ELb1ELb1ELb0EEENS1_21CollectiveEpilogueFwdINS6_IJSA_SA_SB_EEES9_NS_10bfloat16_tESF_Li256ELb1ELb1ELb1ELb1EEENS1_36VarlenDynamicPersistentTileSchedulerILi128ELi224ELi256ELi128ELb1ELb1ELb1ELb0ELb1ELb1EEEEEEEEEvNT_6ParamsE,"aw",@nobits
	.sectionflags	@""
	.align	16
	.zero		1024


//--------------------- .nv.shared._ZN7cutlass13device_kernelIN5flash11enable_sm90INS1_16FlashAttnFwdSm90INS1_25CollectiveMainloopFwdSm90ILi2EN4cute5tupleIJNS5_1CILi1EEES8_S8_EEENS6_IJNS7_ILi128EEENS7_ILi224EEESA_EEELi128ENS_12float_e4m3_tEfNS_4arch4Sm90ELb0ELb0ELb1ELb1ELb0ELb1ELb0ELb1ELb1ELb1ELb1ELb0EEENS1_21CollectiveEpilogueFwdINS6_IJSA_SA_SB_EEES9_NS_10bfloat16_tESF_Li256ELb1ELb1ELb1ELb1EEENS1_36VarlenDynamicPersistentTileSchedulerILi128ELi224ELi256ELi128ELb1ELb1ELb1ELb0ELb1ELb1EEEEEEEEEvNT_6ParamsE --------------------------
	.section	.nv.shared._ZN7cutlass13device_kernelIN5flash11enable_sm90INS1_16FlashAttnFwdSm90INS1_25CollectiveMainloopFwdSm90ILi2EN4cute5tupleIJNS5_1CILi1EEES8_S8_EEENS6_IJNS7_ILi128EEENS7_ILi224EEESA_EEELi128ENS_12float_e4m3_tEfNS_4arch4Sm90ELb0ELb0ELb1ELb1ELb0ELb1ELb0ELb1ELb1ELb1ELb1ELb0EEENS1_21CollectiveEpilogueFwdINS6_IJSA_SA_SB_EEES9_NS_10bfloat16_tESF_Li256ELb1ELb1ELb1ELb1EEENS1_36VarlenDynamicPersistentTileSchedulerILi128ELi224ELi256ELi128ELb1ELb1ELb1ELb0ELb1ELb1EEEEEEEEEvNT_6ParamsE,"aw",@nobits
	.sectionflags	@""
	.align	16
	.zero		1024


//--------------------- .nv.shared._ZN7cutlass13device_kernelIN5flash11enable_sm90INS1_16FlashAttnFwdSm90INS1_25CollectiveMainloopFwdSm90ILi2EN4cute5tupleIJNS5_1CILi1EEES8_S8_EEENS6_IJNS7_ILi128EEENS7_ILi192EEESA_EEELi128ENS_12float_e4m3_tEfNS_4arch4Sm90ELb0ELb1ELb1ELb0ELb0ELb0ELb0ELb1ELb1ELb1ELb1ELb0EEENS1_21CollectiveEpilogueFwdINS6_IJSA_SA_SB_EEES9_NS_10bfloat16_tESF_Li256ELb0ELb1ELb1ELb1EEENS1_19SingleTileSchedulerILb0ELb1ELb1ELi128EEEEEEEEEvNT_6ParamsE --------------------------
	.section	.nv.shared._ZN7cutlass13device_kernelIN5flash11enable_sm90INS1_16FlashAttnFwdSm90INS1_25CollectiveMainloopFwdSm90ILi2EN4cute5tupleIJNS5_1CILi1EEES8_S8_EEENS6_IJNS7_ILi128EEENS7_ILi192EEESA_EEELi128ENS_12float_e4m3_tEfNS_4arch4Sm90ELb0ELb1ELb1ELb0ELb0ELb0ELb0ELb1ELb1ELb1ELb1ELb0EEENS1_21CollectiveEpilogueFwdINS6_IJSA_SA_SB_EEES9_NS_10bfloat16_tESF_Li256ELb0ELb1ELb1ELb1EEENS1_19SingleTileSchedulerILb0ELb1ELb1ELi128EEEEEEEEEvNT_6ParamsE,"aw",@nobits
	.sectionflags	@""
	.align	16
	.zero		1024


//--------------------- .nv.shared._ZN7cutlass13device_kernelIN5flash11enable_sm90INS1_16FlashAttnFwdSm90INS1_25CollectiveMainloopFwdSm90ILi2EN4cute5tupleIJNS5_1CILi1EEES8_S8_EEENS6_IJNS7_ILi128EEENS7_ILi192EEESA_EEELi128ENS_12float_e4m3_tEfNS_4arch4Sm90ELb0ELb1ELb1ELb1ELb0ELb0ELb0ELb1ELb1ELb1ELb1ELb0EEENS1_21CollectiveEpilogueFwdINS6_IJSA_SA_SB_EEES9_NS_10bfloat16_tESF_Li256ELb1ELb1ELb1ELb1EEENS1_36VarlenDynamicPersistentTileSchedulerILi128ELi192ELi256ELi128ELb1ELb1ELb1ELb1ELb0ELb1EEEEEEEEEvNT_6ParamsE --------------------------
	.section	.nv.shared._ZN7cutlass13device_kernelIN5flash11enable_sm90INS1_16FlashAttnFwdSm90INS1_25CollectiveMainloopFwdSm90ILi2EN4cute5tupleIJNS5_1CILi1EEES8_S8_EEENS6_IJNS7_ILi128EEENS7_ILi192EEESA_EEELi128ENS_12float_e4m3_tEfNS_4arch4Sm90ELb0ELb1ELb1ELb1ELb0ELb0ELb0ELb1ELb1ELb1ELb1ELb0EEENS1_21CollectiveEpilogueFwdINS6_IJSA_SA_SB_EEES9_NS_10bfloat16_tESF_Li256ELb1ELb1ELb1ELb1EEENS1_36VarlenDynamicPersistentTileSchedulerILi128ELi192ELi256ELi128ELb1ELb1ELb1ELb1ELb0ELb1EEEEEEEEEvNT_6ParamsE,"aw",@nobits
	.sectionflags	@""
	.align	16
	.zero		1024


//--------------------- .nv.shared._ZN7cutlass13device_kernelIN5flash11enable_sm90INS1_16FlashAttnFwdSm90INS1_25CollectiveMainloopFwdSm90ILi2EN4cute5tupleIJNS5_1CILi1EEES8_S8_EEENS6_IJNS7_ILi128EEENS7_ILi192EEESA_EEELi128ENS_12float_e4m3_tEfNS_4arch4Sm90ELb0ELb1ELb1ELb1ELb0ELb1ELb0ELb1ELb1ELb1ELb1ELb0EEENS1_21CollectiveEpilogueFwdINS6_IJSA_SA_SB_EEES9_NS_10bfloat16_tESF_Li256ELb1ELb1ELb1ELb1EEENS1_36VarlenDynamicPersistentTileSchedulerILi128ELi192ELi256ELi128ELb1ELb1ELb1ELb1ELb0ELb1EEEEEEEEEvNT_6ParamsE --------------------------
	.section	.nv.shared._ZN7cutlass13device_kernelIN5flash11enable_sm90INS1_16FlashAttnFwdSm90INS1_25CollectiveMainloopFwdSm90ILi2EN4cute5tupleIJNS5_1CILi1EEES8_S8_EEENS6_IJNS7_ILi128EEENS7_ILi192EEESA_EEELi128ENS_12float_e4m3_tEfNS_4arch4Sm90ELb0ELb1ELb1ELb1ELb0ELb1ELb0ELb1ELb1ELb1ELb1ELb0EEENS1_21CollectiveEpilogueFwdINS6_IJSA_SA_SB_EEES9_NS_10bfloat16_tESF_Li256ELb1ELb1ELb1ELb1EEENS1_36VarlenDynamicPersistentTileSchedulerILi128ELi192ELi256ELi128ELb1ELb1ELb1ELb1ELb0ELb1EEEEEEEEEvNT_6ParamsE,"aw",@nobits
	.sectionflags	@""
	.align	16
	.zero		1024


//--------------------- .nv.shared._ZN7cutlass13device_kernelIN5flash11enable_sm90INS1_16FlashAttnFwdSm90INS1_25CollectiveMainloopFwdSm90ILi2EN4cute5tupleIJNS5_1CILi1EEES8_S8_EEENS6_IJNS7_ILi128EEENS7_ILi224EEESA_EEELi128ENS_12float_e4m3_tEfNS_4arch4Sm90ELb1ELb0ELb1ELb0ELb0ELb0ELb0ELb1ELb1ELb1ELb1ELb0EEENS1_21CollectiveEpilogueFwdINS6_IJSA_SA_SB_EEES9_NS_10bfloat16_tESF_Li256ELb0ELb1ELb1ELb1EEENS1_19SingleTileSchedulerILb0ELb1ELb1ELi128EEEEEEEEEvNT_6ParamsE --------------------------
	.section	.nv.shared._ZN7cutlass13device_kernelIN5flash11enable_sm90INS1_16FlashAttnFwdSm90INS1_25CollectiveMainloopFwdSm90ILi2EN4cute5tupleIJNS5_1CILi1EEES8_S8_EEENS6_IJNS7_ILi128EEENS7_ILi224EEESA_EEELi128ENS_12float_e4m3_tEfNS_4arch4Sm90ELb1ELb0ELb1ELb0ELb0ELb0ELb0ELb1ELb1ELb1ELb1ELb0EEENS1_21CollectiveEpilogueFwdINS6_IJSA_SA_SB_EEES9_NS_10bfloat16_tESF_Li256ELb0ELb1ELb1ELb1EEENS1_19SingleTileSchedulerILb0ELb1ELb1ELi128EEEEEEEEEvNT_6ParamsE,"aw",@nobits
	.sectionflags	@""
	.align	16
	.zero		1024


//--------------------- .nv.shared._ZN7cutlass13device_kernelIN5flash11enable_sm90INS1_16FlashAttnFwdSm90INS1_25CollectiveMainloopFwdSm90ILi2EN4cute5tupleIJNS5_1CILi1EEES8_S8_EEENS6_IJNS7_ILi128EEENS7_ILi224EEESA_EEELi128ENS_12float_e4m3_tEfNS_4arch4Sm90ELb1ELb0ELb1ELb1ELb0ELb0ELb0ELb1ELb1ELb1ELb1ELb0EEENS1_21CollectiveEpilogueFwdINS6_IJSA_SA_SB_EEES9_NS_10bfloat16_tESF_Li256ELb1ELb1ELb1ELb1EEENS1_36VarlenDynamicPersistentTileSchedulerILi128ELi224ELi256ELi128ELb1ELb1ELb1ELb1ELb1ELb1EEEEEEEEEvNT_6ParamsE --------------------------
	.section	.nv.shared._ZN7cutlass13device_kernelIN5flash11enable_sm90INS1_16FlashAttnFwdSm90INS1_25CollectiveMainloopFwdSm90ILi2EN4cute5tupleIJNS5_1CILi1EEES8_S8_EEENS6_IJNS7_ILi128EEENS7_ILi224EEESA_EEELi128ENS_12float_e4m3_tEfNS_4arch4Sm90ELb1ELb0ELb1ELb1ELb0ELb0ELb0ELb1ELb1ELb1ELb1ELb0EEENS1_21CollectiveEpilogueFwdINS6_IJSA_SA_SB_EEES9_NS_10bfloat16_tESF_Li256ELb1ELb1ELb1ELb1EEENS1_36VarlenDynamicPersistentTileSchedulerILi128ELi224ELi256ELi128ELb1ELb1ELb1ELb1ELb1ELb1EEEEEEEEEvNT_6ParamsE,"aw",@nobits
	.sectionflags	@""
	.align	16
	.zero		1024


//--------------------- .nv.shared._ZN7cutlass13device_kernelIN5flash11enable_sm90INS1_16FlashAttnFwdSm90INS1_25CollectiveMainloopFwdSm90ILi2EN4cute5tupleIJNS5_1CILi1EEES8_S8_EEENS6_IJNS7_ILi128EEENS7_ILi224EEESA_EEELi128ENS_12float_e4m3_tEfNS_4arch4Sm90ELb1ELb0ELb1ELb1ELb0ELb1ELb0ELb1ELb1ELb1ELb1ELb0EEENS1_21CollectiveEpilogueFwdINS6_IJSA_SA_SB_EEES9_NS_10bfloat16_tESF_Li256ELb1ELb1ELb1ELb1EEENS1_36VarlenDynamicPersistentTileSchedulerILi128ELi224ELi256ELi128ELb1ELb1ELb1ELb1ELb1ELb1EEEEEEEEEvNT_6ParamsE --------------------------
	.section	.nv.shared._ZN7cutlass13device_kernelIN5flash11enable_sm90INS1_16FlashAttnFwdSm90INS1_25CollectiveMainloopFwdSm90ILi2EN4cute5tupleIJNS5_1CILi1EEES8_S8_EEENS6_IJNS7_ILi128EEENS7_ILi224EEESA_EEELi128ENS_12float_e4m3_tEfNS_4arch4Sm90ELb1ELb0ELb1ELb1ELb0ELb1ELb0ELb1ELb1ELb1ELb1ELb0EEENS1_21CollectiveEpilogueFwdINS6_IJSA_SA_SB_EEES9_NS_10bfloat16_tESF_Li256ELb1ELb1ELb1ELb1EEENS1_36VarlenDynamicPersistentTileSchedulerILi128ELi224ELi256ELi128ELb1ELb1ELb1ELb1ELb1ELb1EEEEEEEEEvNT_6ParamsE,"aw",@nobits
	.sectionflags	@""
	.align	16
	.zero		1024


//--------------------- .nv.shared._ZN7cutlass13device_kernelIN5flash11enable_sm90INS1_16FlashAttnFwdSm90INS1_25CollectiveMainloopFwdSm90ILi2EN4cute5tupleIJNS5_1CILi1EEES8_S8_EEENS6_IJNS7_ILi192EEENS7_ILi128EEENS7_ILi96EEEEEELi96ENS_12float_e4m3_tEfNS_4arch4Sm90ELb0ELb0ELb1ELb0ELb0ELb0ELb0ELb1ELb1ELb1ELb1ELb0EEENS1_21CollectiveEpilogueFwdINS6_IJSA_SC_SB_EEES9_NS_10bfloat16_tESG_Li384ELb0ELb1ELb1ELb1EEENS1_19SingleTileSchedulerILb0ELb1ELb1ELi192EEEEEEEEEvNT_6ParamsE --------------------------
	.section	.nv.shared._ZN7cutlass13device_kernelIN5flash11enable_sm90INS1_16FlashAttnFwdSm90INS1_25CollectiveMainloopFwdSm90ILi2EN4cute5tupleIJNS5_1CILi1EEES8_S8_EEENS6_IJNS7_ILi192EEENS7_ILi128EEENS7_ILi96EEEEEELi96ENS_12float_e4m3_tEfNS_4arch4Sm90ELb0ELb0ELb1ELb0ELb0ELb0ELb0ELb1ELb1ELb1ELb1ELb0EEENS1_21CollectiveEpilogueFwdINS6_IJSA_SC_SB_EEES9_NS_10bfloat16_tESG_Li384ELb0ELb1ELb1ELb1EEENS1_19SingleTileSchedulerILb0ELb1ELb1ELi192EEEEEEEEEvNT_6ParamsE,"aw",@nobits
	.sectionflags	@""
	.align	16
	.zero		1024


//--------------------- .nv.shared._ZN7cutlass13device_kernelIN5flash11enable_sm90INS1_16FlashAttnFwdSm90INS1_25CollectiveMainloopFwdSm90ILi2EN4cute5tupleIJNS5_1CILi1EEES8_S8_EEENS6_IJNS7_ILi192EEENS7_ILi128EEENS7_ILi96EEEEEELi96ENS_12float_e4m3_tEfNS_4arch4Sm90ELb0ELb0ELb1ELb1ELb0ELb0ELb0ELb1ELb1ELb1ELb1ELb0EEENS1_21CollectiveEpilogueFwdINS6_IJSA_SC_SB_EEES9_NS_10bfloat16_tESG_Li384ELb1ELb1ELb1ELb1EEENS1_36VarlenDynamicPersistentTileSchedulerILi192ELi128ELi384ELi128ELb1ELb1ELb1ELb0ELb1ELb1EEEEEEEEEvNT_6ParamsE --------------------------
	.section	.nv.shared._ZN7cutlass13device_kernelIN5flash11enable_sm90INS1_16FlashAttnFwdSm90INS1_25CollectiveMainloopFwdSm90ILi2EN4cute5tupleIJNS5_1CILi1EEES8_S8_EEENS6_IJNS7_ILi192EEENS7_ILi128EEENS7_ILi96EEEEEELi96ENS_12float_e4m3_tEfNS_4arch4Sm90ELb0ELb0ELb1ELb1ELb0ELb0ELb0ELb1ELb1ELb1ELb1ELb0EEENS1_21CollectiveEpilogueFwdINS6_IJSA_SC_SB_EEES9_NS_10bfloat16_tESG_Li384ELb1ELb1ELb1ELb1EEENS1_36VarlenDynamicPersistentTileSchedulerILi192ELi128ELi384ELi128ELb1ELb1ELb1ELb0ELb1ELb1EEEEEEEEEvNT_6ParamsE,"aw",@nobits
	.sectionflags	@""
	.align	16
	.zero		1024


//--------------------- .nv.shared._ZN7cutlass13device_kernelIN5flash11enable_sm90INS1_16FlashAttnFwdSm90INS1_25CollectiveMainloopFwdSm90ILi2EN4cute5tupleIJNS5_1CILi1EEES8_S8_EEENS6_IJNS7_ILi192EEENS7_ILi128EEENS7_ILi96EEEEEELi96ENS_12float_e4m3_tEfNS_4arch4Sm90ELb0ELb0ELb1ELb1ELb0ELb1ELb0ELb1ELb1ELb1ELb1ELb0EEENS1_21CollectiveEpilogueFwdINS6_IJSA_SC_SB_EEES9_NS_10bfloat16_tESG_Li384ELb1ELb1ELb1ELb1EEENS1_36VarlenDynamicPersistentTileSchedulerILi192ELi128ELi384ELi128ELb1ELb1ELb1ELb0ELb1ELb1EEEEEEEEEvNT_6ParamsE --------------------------
	.section	.nv.shared._ZN7cutlass13device_kernelIN5flash11enable_sm90INS1_16FlashAttnFwdSm90INS1_25CollectiveMainloopFwdSm90ILi2EN4cute5tupleIJNS5_1CILi1EEES8_S8_EEENS6_IJNS7_ILi192EEENS7_ILi128EEENS7_ILi96EEEEEELi96ENS_12float_e4m3_tEfNS_4arch4Sm90ELb0ELb0ELb1ELb1ELb0ELb1ELb0ELb1ELb1ELb1ELb1ELb0EEENS1_21CollectiveEpilogueFwdINS6_IJSA_SC_SB_EEES9_NS_10bfloat16_tESG_Li384ELb1ELb1ELb1ELb1EEENS1_36VarlenDynamicPersistentTileSchedulerILi192ELi128ELi384ELi128ELb1ELb1ELb1ELb0ELb1ELb1EEEEEEEEEvNT_6ParamsE,"aw",@nobits
	.sectionflags	@""
	.align	16
	.zero		1024


//--------------------- .nv.shared._ZN7cutlass13device_kernelIN5flash11enable_sm90INS1_16FlashAttnFwdSm90INS1_25CollectiveMainloopFwdSm90ILi2EN4cute5tupleIJNS5_1CILi1EEES8_S8_EEENS6_IJNS7_ILi192EEENS7_ILi128EEENS7_ILi96EEEEEELi96ENS_12float_e4m3_tEfNS_4arch4Sm90ELb0ELb1ELb1ELb0ELb0ELb0ELb0ELb1ELb1ELb1ELb1ELb0EEENS1_21CollectiveEpilogueFwdINS6_IJSA_SC_SB_EEES9_NS_10bfloat16_tESG_Li384ELb0ELb1ELb1ELb1EEENS1_19SingleTileSchedulerILb0ELb1ELb1ELi192EEEEEEEEEvNT_6ParamsE --------------------------
	.section	.nv.shared._ZN7cutlass13device_kernelIN5flash11enable_sm90INS1_16FlashAttnFwdSm90INS1_25CollectiveMainloopFwdSm90ILi2EN4cute5tupleIJNS5_1CILi1EEES8_S8_EEENS6_IJNS7_ILi192EEENS7_ILi128EEENS7_ILi96EEEEEELi96ENS_12float_e4m3_tEfNS_4arch4Sm90ELb0ELb1ELb1ELb0ELb0ELb0ELb0ELb1ELb1ELb1ELb1ELb0EEENS1_21CollectiveEpilogueFwdINS6_IJSA_SC_SB_EEES9_NS_10bfloat16_tESG_Li384ELb0ELb1ELb1ELb1EEENS1_19SingleTileSchedulerILb0ELb1ELb1ELi192EEEEEEEEEvNT_6ParamsE,"aw",@nobits
	.sectionflags	@""
	.align	16
	.zero		1024


//--------------------- .nv.shared._ZN7cutlass13device_kernelIN5flash11enable_sm90INS1_16FlashAttnFwdSm90INS1_25CollectiveMainloopFwdSm90ILi2EN4cute5tupleIJNS5_1CILi1EEES8_S8_EEENS6_IJNS7_ILi192EEENS7_ILi128EEENS7_ILi96EEEEEELi96ENS_12float_e4m3_tEfNS_4arch4Sm90ELb0ELb1ELb1ELb1ELb0ELb0ELb0ELb1ELb1ELb1ELb1ELb0EEENS1_21CollectiveEpilogueFwdINS6_IJSA_SC_SB_EEES9_NS_10bfloat16_tESG_Li384ELb1ELb1ELb1ELb1EEENS1_36VarlenDynamicPersistentTileSchedulerILi192ELi128ELi384ELi128ELb1ELb1ELb1ELb1ELb0ELb1EEEEEEEEEvNT_6ParamsE --------------------------
	.section	.nv.shared._ZN7cutlass13device_kernelIN5flash11enable_sm90INS1_16FlashAttnFwdSm90INS1_25CollectiveMainloopFwdSm90ILi2EN4cute5tupleIJNS5_1CILi1EEES8_S8_EEENS6_IJNS7_ILi192EEENS7_ILi128EEENS7_ILi96EEEEEELi96ENS_12float_e4m3_tEfNS_4arch4Sm90ELb0ELb1ELb1ELb1ELb0ELb0ELb0ELb1ELb1ELb1ELb1ELb0EEENS1_21CollectiveEpilogueFwdINS6_IJSA_SC_SB_EEES9_NS_10bfloat16_tESG_Li384ELb1ELb1ELb1ELb1EEENS1_36VarlenDynamicPersistentTileSchedulerILi192ELi128ELi384ELi128ELb1ELb1ELb1ELb1ELb0ELb1EEEEEEEEEvNT_6ParamsE,"aw",@nobits
	.sectionflags	@""
	.align	16
	.zero		1024


//--------------------- .nv.shared._ZN7cutlass13device_kernelIN5flash11enable_sm90INS1_16FlashAttnFwdSm90INS1_25CollectiveMainloopFwdSm90ILi2EN4cute5tupleIJNS5_1CILi1EEES8_S8_EEENS6_IJNS7_ILi192EEENS7_ILi128EEENS7_ILi96EEEEEELi96ENS_12float_e4m3_tEfNS_4arch4Sm90ELb0ELb1ELb1ELb1ELb0ELb1ELb0ELb1ELb1ELb1ELb1ELb0EEENS1_21CollectiveEpilogueFwdINS6_IJSA_SC_SB_EEES9_NS_10bfloat16_tESG_Li384ELb1ELb1ELb1ELb1EEENS1_36VarlenDynamicPersistentTileSchedulerILi192ELi128ELi384ELi128ELb1ELb1ELb1ELb1ELb0ELb1EEEEEEEEEvNT_6ParamsE --------------------------
	.section	.nv.shared._ZN7cutlass13device_kernelIN5flash11enable_sm90INS1_16FlashAttnFwdSm90INS1_25CollectiveMainloopFwdSm90ILi2EN4cute5tupleIJNS5_1CILi1EEES8_S8_EEENS6_IJNS7_ILi192EEENS7_ILi128EEENS7_ILi96EEEEEELi96ENS_12float_e4m3_tEfNS_4arch4Sm90ELb0ELb1ELb1ELb1ELb0ELb1ELb0ELb1ELb1ELb1ELb1ELb0EEENS1_21CollectiveEpilogueFwdINS6_IJSA_SC_SB_EEES9_NS_10bfloat16_tESG_Li384ELb1ELb1ELb1ELb1EEENS1_36VarlenDynamicPersistentTileSchedulerILi192ELi128ELi384ELi128ELb1ELb1ELb1ELb1ELb0ELb1EEEEEEEEEvNT_6ParamsE,"aw",@nobits
	.sectionflags	@""
	.align	16
	.zero		1024


//--------------------- .nv.shared._ZN7cutlass13device_kernelIN5flash11enable_sm90INS1_16FlashAttnFwdSm90INS1_25CollectiveMainloopFwdSm90ILi2EN4cute5tupleIJNS5_1CILi1EEES8_S8_EEENS6_IJNS7_ILi192EEENS7_ILi128EEENS7_ILi96EEEEEELi96ENS_12float_e4m3_tEfNS_4arch4Sm90ELb1ELb0ELb1ELb0ELb0ELb0ELb0ELb1ELb1ELb1ELb1ELb0EEENS1_21CollectiveEpilogueFwdINS6_IJSA_SC_SB_EEES9_NS_10bfloat16_tESG_Li384ELb0ELb1ELb1ELb1EEENS1_19SingleTileSchedulerILb0ELb1ELb1ELi192EEEEEEEEEvNT_6ParamsE --------------------------
	.section	.nv.shared._ZN7cutlass13device_kernelIN5flash11enable_sm90INS1_16FlashAttnFwdSm90INS1_25CollectiveMainloopFwdSm90ILi2EN4cute5tupleIJNS5_1CILi1EEES8_S8_EEENS6_IJNS7_ILi192EEENS7_ILi128EEENS7_ILi96EEEEEELi96ENS_12float_e4m3_tEfNS_4arch4Sm90ELb1ELb0ELb1ELb0ELb0ELb0ELb0ELb1ELb1ELb1ELb1ELb0EEENS1_21CollectiveEpilogueFwdINS6_IJSA_SC_SB_EEES9_NS_10bfloat16_tESG_Li384ELb0ELb1ELb1ELb1EEENS1_19SingleTileSchedulerILb0ELb1ELb1ELi192EEEEEEEEEvNT_6ParamsE,"aw",@nobits
	.sectionflags	@""
	.align	16
	.zero		1024


//--------------------- .nv.shared._ZN7cutlass13device_kernelIN5flash11enable_sm90INS1_16FlashAttnFwdSm90INS1_25CollectiveMainloopFwdSm90ILi2EN4cute5tupleIJNS5_1CILi1EEES8_S8_EEENS6_IJNS7_ILi192EEENS7_ILi128EEENS7_ILi96EEEEEELi96ENS_12float_e4m3_tEfNS_4arch4Sm90ELb1ELb0ELb1ELb1ELb0ELb0ELb0ELb1ELb1ELb1ELb1ELb0EEENS1_21CollectiveEpilogueFwdINS6_IJSA_SC_SB_EEES9_NS_10bfloat16_tESG_Li384ELb1ELb1ELb1ELb1EEENS1_36VarlenDynamicPersistentTileSchedulerILi192ELi128ELi384ELi128ELb1ELb1ELb1ELb1ELb1ELb1EEEEEEEEEvNT_6ParamsE --------------------------
	.section	.nv.shared._ZN7cutlass13device_kernelIN5flash11enable_sm90INS1_16FlashAttnFwdSm90INS1_25CollectiveMainloopFwdSm90ILi2EN4cute5tupleIJNS5_1CILi1EEES8_S8_EEENS6_IJNS7_ILi192EEENS7_ILi128EEENS7_ILi96EEEEEELi96ENS_12float_e4m3_tEfNS_4arch4Sm90ELb1ELb0ELb1ELb1ELb0ELb0ELb0ELb1ELb1ELb1ELb1ELb0EEENS1_21CollectiveEpilogueFwdINS6_IJSA_SC_SB_EEES9_NS_10bfloat16_tESG_Li384ELb1ELb1ELb1ELb1EEENS1_36VarlenDynamicPersistentTileSchedulerILi192ELi128ELi384ELi128ELb1ELb1ELb1ELb1ELb1ELb1EEEEEEEEEvNT_6ParamsE,"aw",@nobits
	.sectionflags	@""
	.align	16
	.zero		1024


//--------------------- .nv.shared._ZN7cutlass13device_kernelIN5flash11enable_sm90INS1_16FlashAttnFwdSm90INS1_25CollectiveMainloopFwdSm90ILi2EN4cute5tupleIJNS5_1CILi1EEES8_S8_EEENS6_IJNS7_ILi192EEENS7_ILi128EEENS7_ILi96EEEEEELi96ENS_12float_e4m3_tEfNS_4arch4Sm90ELb1ELb0ELb1ELb1ELb0ELb1ELb0ELb1ELb1ELb1ELb1ELb0EEENS1_21CollectiveEpilogueFwdINS6_IJSA_SC_SB_EEES9_NS_10bfloat16_tESG_Li384ELb1ELb1ELb1ELb1EEENS1_36VarlenDynamicPersistentTileSchedulerILi192ELi128ELi384ELi128ELb1ELb1ELb1ELb1ELb1ELb1EEEEEEEEEvNT_6ParamsE --------------------------
	.section	.nv.shared._ZN7cutlass13device_kernelIN5flash11enable_sm90INS1_16FlashAttnFwdSm90INS1_25CollectiveMainloopFwdSm90ILi2EN4cute5tupleIJNS5_1CILi1EEES8_S8_EEENS6_IJNS7_ILi192EEENS7_ILi128EEENS7_ILi96EEEEEELi96ENS_12float_e4m3_tEfNS_4arch4Sm90ELb1ELb0ELb1ELb1ELb0ELb1ELb0ELb1ELb1ELb1ELb1ELb0EEENS1_21CollectiveEpilogueFwdINS6_IJSA_SC_SB_EEES9_NS_10bfloat16_tESG_Li384ELb1ELb1ELb1ELb1EEENS1_36VarlenDynamicPersistentTileSchedulerILi192ELi128ELi384ELi128ELb1ELb1ELb1ELb1ELb1ELb1EEEEEEEEEvNT_6ParamsE,"aw",@nobits
	.sectionflags	@""
	.align	16
	.zero		1024


//--------------------- .nv.shared._ZN7cutlass13device_kernelIN5flash11enable_sm90INS1_16FlashAttnFwdSm90INS1_25CollectiveMainloopFwdSm90ILi2EN4cute5tupleIJNS5_1CILi1EEES8_S8_EEENS6_IJNS7_ILi192EEENS7_ILi160EEENS7_ILi64EEEEEELi64ENS_12float_e4m3_tEfNS_4arch4Sm90ELb0ELb0ELb1ELb0ELb0ELb0ELb0ELb1ELb1ELb1ELb1ELb0EEENS1_21CollectiveEpilogueFwdINS6_IJSA_SC_SB_EEES9_NS_10bfloat16_tESG_Li384ELb0ELb1ELb1ELb1EEENS1_19SingleTileSchedulerILb0ELb1ELb1ELi192EEEEEEEEEvNT_6ParamsE --------------------------
	.section	.nv.shared._ZN7cutlass13device_kernelIN5flash11enable_sm90INS1_16FlashAttnFwdSm90INS1_25CollectiveMainloopFwdSm90ILi2EN4cute5tupleIJNS5_1CILi1EEES8_S8_EEENS6_IJNS7_ILi192EEENS7_ILi160EEENS7_ILi64EEEEEELi64ENS_12float_e4m3_tEfNS_4arch4Sm90ELb0ELb0ELb1ELb0ELb0ELb0ELb0ELb1ELb1ELb1ELb1ELb0EEENS1_21CollectiveEpilogueFwdINS6_IJSA_SC_SB_EEES9_NS_10bfloat16_tESG_Li384ELb0ELb1ELb1ELb1EEENS1_19SingleTileSchedulerILb0ELb1ELb1ELi192EEEEEEEEEvNT_6ParamsE,"aw",@nobits
	.sectionflags	@""
	.align	16
	.zero		1024


//--------------------- .nv.shared._ZN7cutlass13device_kernelIN5flash11enable_sm90INS1_16FlashAttnFwdSm90INS1_25CollectiveMainloopFwdSm90ILi2EN4cute5tupleIJNS5_1CILi1EEES8_S8_EEENS6_IJNS7_ILi192EEENS7_ILi160EEENS7_ILi64EEEEEELi64ENS_12float_e4m3_tEfNS_4arch4Sm90ELb0ELb0ELb1ELb1ELb0ELb0ELb0ELb1ELb1ELb1ELb1ELb0EEENS1_21CollectiveEpilogueFwdINS6_IJSA_SC_SB_EEES9_NS_10bfloat16_tESG_Li384ELb1ELb1ELb1ELb1EEENS1_36VarlenDynamicPersistentTileSchedulerILi192ELi160ELi384ELi128ELb1ELb1ELb1ELb0ELb1ELb1EEEEEEEEEvNT_6ParamsE --------------------------
	.section	.nv.shared._ZN7cutlass13device_kernelIN5flash11enable_sm90INS1_16FlashAttnFwdSm90INS1_25CollectiveMainloopFwdSm90ILi2EN4cute5tupleIJNS5_1CILi1EEES8_S8_EEENS6_IJNS7_ILi192EEENS7_ILi160EEENS7_ILi64EEEEEELi64ENS_12float_e4m3_tEfNS_4arch4Sm90ELb0ELb0ELb1ELb1ELb0ELb0ELb0ELb1ELb1ELb1ELb1ELb0EEENS1_21CollectiveEpilogueFwdINS6_IJSA_SC_SB_EEES9_NS_10bfloat16_tESG_Li384ELb1ELb1ELb1ELb1EEENS1_36VarlenDynamicPersistentTileSchedulerILi192ELi160ELi384ELi128ELb1ELb1ELb1ELb0ELb1ELb1EEEEEEEEEvNT_6ParamsE,"aw",@nobits
	.sectionflags	@""
	.align	16
	.zero		1024


//--------------------- .nv.shared._ZN7cutlass13device_kernelIN5flash11enable_sm90INS1_16FlashAttnFwdSm90INS1_25CollectiveMainloopFwdSm90ILi2EN4cute5tupleIJNS5_1CILi1EEES8_S8_EEENS6_IJNS7_ILi192EEENS7_ILi160EEENS7_ILi64EEEEEELi64ENS_12float_e4m3_tEfNS_4arch4Sm90ELb0ELb0ELb1ELb1ELb0ELb1ELb0ELb1ELb1ELb1ELb1ELb0EEENS1_21CollectiveEpilogueFwdINS6_IJSA_SC_SB_EEES9_NS_10bfloat16_tESG_Li384ELb1ELb1ELb1ELb1EEENS1_36VarlenDynamicPersistentTileSchedulerILi192ELi160ELi384ELi128ELb1ELb1ELb1ELb0ELb1ELb1EEEEEEEEEvNT_6ParamsE --------------------------
	.section	.nv.shared._ZN7cutlass13device_kernelIN5flash11enable_sm90INS1_16FlashAttnFwdSm90INS1_25CollectiveMainloopFwdSm90ILi2EN4cute5tupleIJNS5_1CILi1EEES8_S8_EEENS6_IJNS7_ILi192EEENS7_ILi160EEENS7_ILi64EEEEEELi64ENS_12float_e4m3_tEfNS_4arch4Sm90ELb0ELb0ELb1ELb1ELb0ELb1ELb0ELb1ELb1ELb1ELb1ELb0EEENS1_21CollectiveEpilogueFwdINS6_IJSA_SC_SB_EEES9_NS_10bfloat16_tESG_Li384ELb1ELb1ELb1ELb1EEENS1_36VarlenDynamicPersistentTileSchedulerILi192ELi160ELi384ELi128ELb1ELb1ELb1ELb0ELb1ELb1EEEEEEEEEvNT_6ParamsE,"aw",@nobits
	.sectionflags	@""
	.align	16
	.zero		1024


//--------------------- .nv.shared._ZN7cutlass13device_kernelIN5flash11enable_sm90INS1_16FlashAttnFwdSm90INS1_25CollectiveMainloopFwdSm90ILi2EN4cute5tupleIJNS5_1CILi1EEES8_S8_EEENS6_IJNS7_ILi192EEENS7_ILi160EEENS7_ILi64EEEEEELi64ENS_12float_e4m3_tEfNS_4arch4Sm90ELb0ELb1ELb1ELb0ELb0ELb0ELb0ELb1ELb1ELb1ELb1ELb0EEENS1_21CollectiveEpilogueFwdINS6_IJSA_SC_SB_EEES9_NS_10bfloat16_tESG_Li384ELb0ELb1ELb1ELb1EEENS1_19SingleTileSchedulerILb0ELb1ELb1ELi192EEEEEEEEEvNT_6ParamsE --------------------------
	.section	.nv.shared._ZN7cutlass13device_kernelIN5flash11enable_sm90INS1_16FlashAttnFwdSm90INS1_25CollectiveMainloopFwdSm90ILi2EN4cute5tupleIJNS5_1CILi1EEES8_S8_EEENS6_IJNS7_ILi192EEENS7_ILi160EEENS7_ILi64EEEEEELi64ENS_12float_e4m3_tEfNS_4arch4Sm90ELb0ELb1ELb1ELb0ELb0ELb0ELb0ELb1ELb1ELb1ELb1ELb0EEENS1_21CollectiveEpilogueFwdINS6_IJSA_SC_SB_EEES9_NS_10bfloat16_tESG_Li384ELb0ELb1ELb1ELb1EEENS1_19SingleTileSchedulerILb0ELb1ELb1ELi192EEEEEEEEEvNT_6ParamsE,"aw",@nobits
	.sectionflags	@""
	.align	16
	.zero		1024


//--------------------- .nv.shared._ZN7cutlass13device_kernelIN5flash11enable_sm90INS1_16FlashAttnFwdSm90INS1_25CollectiveMainloopFwdSm90ILi2EN4cute5tupleIJNS5_1CILi1EEES8_S8_EEENS6_IJNS7_ILi192EEENS7_ILi160EEENS7_ILi64EEEEEELi64ENS_12float_e4m3_tEfNS_4arch4Sm90ELb0ELb1ELb1ELb1ELb0ELb0ELb0ELb1ELb1ELb1ELb1ELb0EEENS1_21CollectiveEpilogueFwdINS6_IJSA_SC_SB_EEES9_NS_10bfloat16_tESG_Li384ELb1ELb1ELb1ELb1EEENS1_36VarlenDynamicPersistentTileSchedulerILi192ELi160ELi384ELi128ELb1ELb1ELb1ELb1ELb0ELb1EEEEEEEEEvNT_6ParamsE --------------------------
	.section	.nv.shared._ZN7cutlass13device_kernelIN5flash11enable_sm90INS1_16FlashAttnFwdSm90INS1_25CollectiveMainloopFwdSm90ILi2EN4cute5tupleIJNS5_1CILi1EEES8_S8_EEENS6_IJNS7_ILi192EEENS7_ILi160EEENS7_ILi64EEEEEELi64ENS_12float_e4m3_tEfNS_4arch4Sm90ELb0ELb1ELb1ELb1ELb0ELb0ELb0ELb1ELb1ELb1ELb1ELb0EEENS1_21CollectiveEpilogueFwdINS6_IJSA_SC_SB_EEES9_NS_10bfloat16_tESG_Li384ELb1ELb1ELb1ELb1EEENS1_36VarlenDynamicPersistentTileSchedulerILi192ELi160ELi384ELi128ELb1ELb1ELb1ELb1ELb0ELb1EEEEEEEEEvNT_6ParamsE,"aw",@nobits
	.sectionflags	@""
	.align	16
	.zero		1024


//--------------------- .nv.shared._ZN7cutlass13device_kernelIN5flash11enable_sm90INS1_16FlashAttnFwdSm90INS1_25CollectiveMainloopFwdSm90ILi2EN4cute5tupleIJNS5_1CILi1EEES8_S8_EEENS6_IJNS7_ILi192EEENS7_ILi160EEENS7_ILi64EEEEEELi64ENS_12float_e4m3_tEfNS_4arch4Sm90ELb0ELb1ELb1ELb1ELb0ELb1ELb0ELb1ELb1ELb1ELb1ELb0EEENS1_21CollectiveEpilogueFwdINS6_IJSA_SC_SB_EEES9_NS_10bfloat16_tESG_Li384ELb1ELb1ELb1ELb1EEENS1_36VarlenDynamicPersistentTileSchedulerILi192ELi160ELi384ELi128ELb1ELb1ELb1ELb1ELb0ELb1EEEEEEEEEvNT_6ParamsE --------------------------
	.section	.nv.shared._ZN7cutlass13device_kernelIN5flash11enable_sm90INS1_16FlashAttnFwdSm90INS1_25CollectiveMainloopFwdSm90ILi2EN4cute5tupleIJNS5_1CILi1EEES8_S8_EEENS6_IJNS7_ILi192EEENS7_ILi160EEENS7_ILi64EEEEEELi64ENS_12float_e4m3_tEfNS_4arch4Sm90ELb0ELb1ELb1ELb1ELb0ELb1ELb0ELb1ELb1ELb1ELb1ELb0EEENS1_21CollectiveEpilogueFwdINS6_IJSA_SC_SB_EEES9_NS_10bfloat16_tESG_Li384ELb1ELb1ELb1ELb1EEENS1_36VarlenDynamicPersistentTileSchedulerILi192ELi160ELi384ELi128ELb1ELb1ELb1ELb1ELb0ELb1EEEEEEEEEvNT_6ParamsE,"aw",@nobits
	.sectionflags	@""
	.align	16
	.zero		1024


//--------------------- .nv.shared._ZN7cutlass13device_kernelIN5flash11enable_sm90INS1_16FlashAttnFwdSm90INS1_25CollectiveMainloopFwdSm90ILi2EN4cute5tupleIJNS5_1CILi1EEES8_S8_EEENS6_IJNS7_ILi192EEENS7_ILi160EEENS7_ILi64EEEEEELi64ENS_12float_e4m3_tEfNS_4arch4Sm90ELb1ELb0ELb1ELb0ELb0ELb0ELb0ELb1ELb1ELb1ELb1ELb0EEENS1_21CollectiveEpilogueFwdINS6_IJSA_SC_SB_EEES9_NS_10bfloat16_tESG_Li384ELb0ELb1ELb1ELb1EEENS1_19SingleTileSchedulerILb0ELb1ELb1ELi192EEEEEEEEEvNT_6ParamsE --------------------------
	.section	.nv.shared._ZN7cutlass13device_kernelIN5flash11enable_sm90INS1_16FlashAttnFwdSm90INS1_25CollectiveMainloopFwdSm90ILi2EN4cute5tupleIJNS5_1CILi1EEES8_S8_EEENS6_IJNS7_ILi192EEENS7_ILi160EEENS7_ILi64EEEEEELi64ENS_12float_e4m3_tEfNS_4arch4Sm90ELb1ELb0ELb1ELb0ELb0ELb0ELb0ELb1ELb1ELb1ELb1ELb0EEENS1_21CollectiveEpilogueFwdINS6_IJSA_SC_SB_EEES9_NS_10bfloat16_tESG_Li384ELb0ELb1ELb1ELb1EEENS1_19SingleTileSchedulerILb0ELb1ELb1ELi192EEEEEEEEEvNT_6ParamsE,"aw",@nobits
	.sectionflags	@""
	.align	16
	.zero		1024


//--------------------- .nv.shared._ZN7cutlass13device_kernelIN5flash11enable_sm90INS1_16FlashAttnFwdSm90INS1_25CollectiveMainloopFwdSm90ILi2EN4cute5tupleIJNS5_1CILi1EEES8_S8_EEENS6_IJNS7_ILi192EEENS7_ILi160EEENS7_ILi64EEEEEELi64ENS_12float_e4m3_tEfNS_4arch4Sm90ELb1ELb0ELb1ELb1ELb0ELb0ELb0ELb1ELb1ELb1ELb1ELb0EEENS1_21CollectiveEpilogueFwdINS6_IJSA_SC_SB_EEES9_NS_10bfloat16_tESG_Li384ELb1ELb1ELb1ELb1EEENS1_36VarlenDynamicPersistentTileSchedulerILi192ELi160ELi384ELi128ELb1ELb1ELb1ELb1ELb1ELb1EEEEEEEEEvNT_6ParamsE --------------------------
	.section	.nv.shared._ZN7cutlass13device_kernelIN5flash11enable_sm90INS1_16FlashAttnFwdSm90INS1_25CollectiveMainloopFwdSm90ILi2EN4cute5tupleIJNS5_1CILi1EEES8_S8_EEENS6_IJNS7_ILi192EEENS7_ILi160EEENS7_ILi64EEEEEELi64ENS_12float_e4m3_tEfNS_4arch4Sm90ELb1ELb0ELb1ELb1ELb0ELb0ELb0ELb1ELb1ELb1ELb1ELb0EEENS1_21CollectiveEpilogueFwdINS6_IJSA_SC_SB_EEES9_NS_10bfloat16_tESG_Li384ELb1ELb1ELb1ELb1EEENS1_36VarlenDynamicPersistentTileSchedulerILi192ELi160ELi384ELi128ELb1ELb1ELb1ELb1ELb1ELb1EEEEEEEEEvNT_6ParamsE,"aw",@nobits
	.sectionflags	@""
	.align	16
	.zero		1024


//--------------------- .nv.shared._ZN7cutlass13device_kernelIN5flash11enable_sm90INS1_16FlashAttnFwdSm90INS1_25CollectiveMainloopFwdSm90ILi2EN4cute5tupleIJNS5_1CILi1EEES8_S8_EEENS6_IJNS7_ILi192EEENS7_ILi160EEENS7_ILi64EEEEEELi64ENS_12float_e4m3_tEfNS_4arch4Sm90ELb1ELb0ELb1ELb1ELb0ELb1ELb0ELb1ELb1ELb1ELb1ELb0EEENS1_21CollectiveEpilogueFwdINS6_IJSA_SC_SB_EEES9_NS_10bfloat16_tESG_Li384ELb1ELb1ELb1ELb1EEENS1_36VarlenDynamicPersistentTileSchedulerILi192ELi160ELi384ELi128ELb1ELb1ELb1ELb1ELb1ELb1EEEEEEEEEvNT_6ParamsE --------------------------
	.section	.nv.shared._ZN7cutlass13device_kernelIN5flash11enable_sm90INS1_16FlashAttnFwdSm90INS1_25CollectiveMainloopFwdSm90ILi2EN4cute5tupleIJNS5_1CILi1EEES8_S8_EEENS6_IJNS7_ILi192EEENS7_ILi160EEENS7_ILi64EEEEEELi64ENS_12float_e4m3_tEfNS_4arch4Sm90ELb1ELb0ELb1ELb1ELb0ELb1ELb0ELb1ELb1ELb1ELb1ELb0EEENS1_21CollectiveEpilogueFwdINS6_IJSA_SC_SB_EEES9_NS_10bfloat16_tESG_Li384ELb1ELb1ELb1ELb1EEENS1_36VarlenDynamicPersistentTileSchedulerILi192ELi160ELi384ELi128ELb1ELb1ELb1ELb1ELb1ELb1EEEEEEEEEvNT_6ParamsE,"aw",@nobits
	.sectionflags	@""
	.align	16
	.zero		1024


//--------------------- .nv.constant0._ZN7cutlass13device_kernelIN5flash11enable_sm90INS1_16FlashAttnFwdSm90INS1_25CollectiveMainloopFwdSm90ILi2EN4cute5tupleIJNS5_1CILi1EEES8_S8_EEENS6_IJNS7_ILi128EEESA_NS7_ILi256EEEEEELi256ENS_12float_e4m3_tEfNS_4arch4Sm90ELb0ELb0ELb1ELb0ELb0ELb0ELb0ELb1ELb1ELb1ELb1ELb0EEENS1_21CollectiveEpilogueFwdINS6_IJSA_SB_SA_EEES9_NS_10bfloat16_tESF_Li256ELb0ELb1ELb1ELb1EEENS1_19SingleTileSchedulerILb0ELb1ELb1ELi128EEEEEEEEEvNT_6ParamsE --------------------------
	.section	.nv.constant0._ZN7cutlass13device_kernelIN5flash11enable_sm90INS1_16FlashAttnFwdSm90INS1_25CollectiveMainloopFwdSm90ILi2EN4cute5tupleIJNS5_1CILi1EEES8_S8_EEENS6_IJNS7_ILi128EEESA_NS7_ILi256EEEEEELi256ENS_12float_e4m3_tEfNS_4arch4Sm90ELb0ELb0ELb1ELb0ELb0ELb0ELb0ELb1ELb1ELb1ELb1ELb0EEENS1_21CollectiveEpilogueFwdINS6_IJSA_SB_SA_EEES9_NS_10bfloat16_tESF_Li256ELb0ELb1ELb1ELb1EEENS1_19SingleTileSchedulerILb0ELb1ELb1ELi128EEEEEEEEEvNT_6ParamsE,"a",@progbits
	.sectionflags	@""
	.align	4
.nv.constant0._ZN7cutlass13device_kernelIN5flash11enable_sm90INS1_16FlashAttnFwdSm90INS1_25CollectiveMainloopFwdSm90ILi2EN4cute5tupleIJNS5_1CILi1EEES8_S8_EEENS6_IJNS7_ILi128EEESA_NS7_ILi256EEEEEELi256ENS_12float_e4m3_tEfNS_4arch4Sm90ELb0ELb0ELb1ELb0ELb0ELb0ELb0ELb1ELb1ELb1ELb1ELb0EEENS1_21CollectiveEpilogueFwdINS6_IJSA_SB_SA_EEES9_NS_10bfloat16_tESF_Li256ELb0ELb1ELb1ELb1EEENS1_19SingleTileSchedulerILb0ELb1ELb1ELi128EEEEEEEEEvNT_6ParamsE:
	.zero		3200


//--------------------- .nv.constant0._ZN7cutlass13device_kernelIN5flash11enable_sm90INS1_16FlashAttnFwdSm90INS1_25CollectiveMainloopFwdSm90ILi2EN4cute5tupleIJNS5_1CILi1EEES8_S8_EEENS6_IJNS7_ILi128EEESA_NS7_ILi256EEEEEELi256ENS_12float_e4m3_tEfNS_4arch4Sm90ELb0ELb0ELb1ELb1ELb0ELb0ELb0ELb1ELb1ELb1ELb1ELb0EEENS1_21CollectiveEpilogueFwdINS6_IJSA_SB_SA_EEES9_NS_10bfloat16_tESF_Li256ELb1ELb1ELb1ELb1EEENS1_36VarlenDynamicPersistentTileSchedulerILi128ELi128ELi256ELi128ELb1ELb1ELb1ELb0ELb1ELb1EEEEEEEEEvNT_6ParamsE --------------------------
	.section	.nv.constant0._ZN7cutlass13device_kernelIN5flash11enable_sm90INS1_16FlashAttnFwdSm90INS1_25CollectiveMainloopFwdSm90ILi2EN4cute5tupleIJNS5_1CILi1EEES8_S8_EEENS6_IJNS7_ILi128EEESA_NS7_ILi256EEEEEELi256ENS_12float_e4m3_tEfNS_4arch4Sm90ELb0ELb0ELb1ELb1ELb0ELb0ELb0ELb1ELb1ELb1ELb1ELb0EEENS1_21CollectiveEpilogueFwdINS6_IJSA_SB_SA_EEES9_NS_10bfloat16_tESF_Li256ELb1ELb1ELb1ELb1EEENS1_36VarlenDynamicPersistentTileSchedulerILi128ELi128ELi256ELi128ELb1ELb1ELb1ELb0ELb1ELb1EEEEEEEEEvNT_6ParamsE,"a",@progbits
	.sectionflags	@""
	.align	4
.nv.constant0._ZN7cutlass13device_kernelIN5flash11enable_sm90INS1_16FlashAttnFwdSm90INS1_25CollectiveMainloopFwdSm90ILi2EN4cute5tupleIJNS5_1CILi1EEES8_S8_EEENS6_IJNS7_ILi128EEESA_NS7_ILi256EEEEEELi256ENS_12float_e4m3_tEfNS_4arch4Sm90ELb0ELb0ELb1ELb1ELb0ELb0ELb0ELb1ELb1ELb1ELb1ELb0EEENS1_21CollectiveEpilogueFwdINS6_IJSA_SB_SA_EEES9_NS_10bfloat16_tESF_Li256ELb1ELb1ELb1ELb1EEENS1_36VarlenDynamicPersistentTileSchedulerILi128ELi128ELi256ELi128ELb1ELb1ELb1ELb0ELb1ELb1EEEEEEEEEvNT_6ParamsE:
	.zero		3328


//--------------------- .nv.constant0._ZN7cutlass13device_kernelIN5flash11enable_sm90INS1_16FlashAttnFwdSm90INS1_25CollectiveMainloopFwdSm90ILi2EN4cute5tupleIJNS5_1CILi1EEES8_S8_EEENS6_IJNS7_ILi128EEESA_NS7_ILi256EEEEEELi256ENS_12float_e4m3_tEfNS_4arch4Sm90ELb0ELb0ELb1ELb1ELb0ELb1ELb0ELb1ELb1ELb1ELb1ELb0EEENS1_21CollectiveEpilogueFwdINS6_IJSA_SB_SA_EEES9_NS_10bfloat16_tESF_Li256ELb1ELb1ELb1ELb1EEENS1_36VarlenDynamicPersistentTileSchedulerILi128ELi128ELi256ELi128ELb1ELb1ELb1ELb0ELb1ELb1EEEEEEEEEvNT_6ParamsE --------------------------
	.section	.nv.constant0._ZN7cutlass13device_kernelIN5flash11enable_sm90INS1_16FlashAttnFwdSm90INS1_25CollectiveMainloopFwdSm90ILi2EN4cute5tupleIJNS5_1CILi1EEES8_S8_EEENS6_IJNS7_ILi128EEESA_NS7_ILi256EEEEEELi256ENS_12float_e4m3_tEfNS_4arch4Sm90ELb0ELb0ELb1ELb1ELb0ELb1ELb0ELb1ELb1ELb1ELb1ELb0EEENS1_21CollectiveEpilogueFwdINS6_IJSA_SB_SA_EEES9_NS_10bfloat16_tESF_Li256ELb1ELb1ELb1ELb1EEENS1_36VarlenDynamicPersistentTileSchedulerILi128ELi128ELi256ELi128ELb1ELb1ELb1ELb0ELb1ELb1EEEEEEEEEvNT_6ParamsE,"a",@progbits
	.sectionflags	@""
	.align	4
.nv.constant0._ZN7cutlass13device_kernelIN5flash11enable_sm90INS1_16FlashAttnFwdSm90INS1_25CollectiveMainloopFwdSm90ILi2EN4cute5tupleIJNS5_1CILi1EEES8_S8_EEENS6_IJNS7_ILi128EEESA_NS7_ILi256EEEEEELi256ENS_12float_e4m3_tEfNS_4arch4Sm90ELb0ELb0ELb1ELb1ELb0ELb1ELb0ELb1ELb1ELb1ELb1ELb0EEENS1_21CollectiveEpilogueFwdINS6_IJSA_SB_SA_EEES9_NS_10bfloat16_tESF_Li256ELb1ELb1ELb1ELb1EEENS1_36VarlenDynamicPersistentTileSchedulerILi128ELi128ELi256ELi128ELb1ELb1ELb1ELb0ELb1ELb1EEEEEEEEEvNT_6ParamsE:
	.zero		3328


//--------------------- .nv.constant0._ZN7cutlass13device_kernelIN5flash11enable_sm90INS1_16FlashAttnFwdSm90INS1_25CollectiveMainloopFwdSm90ILi2EN4cute5tupleIJNS5_1CILi1EEES8_S8_EEENS6_IJNS7_ILi128EEENS7_ILi64EEENS7_ILi256EEEEEELi256ENS_12float_e4m3_tEfNS_4arch4Sm90ELb0ELb1ELb1ELb0ELb0ELb0ELb0ELb1ELb1ELb1ELb1ELb0EEENS1_21CollectiveEpilogueFwdINS6_IJSA_SC_SB_EEES9_NS_10bfloat16_tESG_Li256ELb0ELb1ELb1ELb1EEENS1_19SingleTileSchedulerILb0ELb1ELb1ELi128EEEEEEEEEvNT_6ParamsE --------------------------
	.section	.nv.constant0._ZN7cutlass13device_kernelIN5flash11enable_sm90INS1_16FlashAttnFwdSm90INS1_25CollectiveMainloopFwdSm90ILi2EN4cute5tupleIJNS5_1CILi1EEES8_S8_EEENS6_IJNS7_ILi128EEENS7_ILi64EEENS7_ILi256EEEEEELi256ENS_12float_e4m3_tEfNS_4arch4Sm90ELb0ELb1ELb1ELb0ELb0ELb0ELb0ELb1ELb1ELb1ELb1ELb0EEENS1_21CollectiveEpilogueFwdINS6_IJSA_SC_SB_EEES9_NS_10bfloat16_tESG_Li256ELb0ELb1ELb1ELb1EEENS1_19SingleTileSchedulerILb0ELb1ELb1ELi128EEEEEEEEEvNT_6ParamsE,"a",@progbits
	.sectionflags	@""
	.align	4
.nv.constant0._ZN7cutlass13device_kernelIN5flash11enable_sm90INS1_16FlashAttnFwdSm90INS1_25CollectiveMainloopFwdSm90ILi2EN4cute5tupleIJNS5_1CILi1EEES8_S8_EEENS6_IJNS7_ILi128EEENS7_ILi64EEENS7_ILi256EEEEEELi256ENS_12float_e4m3_tEfNS_4arch4Sm90ELb0ELb1ELb1ELb0ELb0ELb0ELb0ELb1ELb1ELb1ELb1ELb0EEENS1_21CollectiveEpilogueFwdINS6_IJSA_SC_SB_EEES9_NS_10bfloat16_tESG_Li256ELb0ELb1ELb1ELb1EEENS1_19SingleTileSchedulerILb0ELb1ELb1ELi128EEEEEEEEEvNT_6ParamsE:
	.zero		3200


//--------------------- .nv.constant0._ZN7cutlass13device_kernelIN5flash11enable_sm90INS1_16FlashAttnFwdSm90INS1_25CollectiveMainloopFwdSm90ILi2EN4cute5tupleIJNS5_1CILi1EEES8_S8_EEENS6_IJNS7_ILi128EEENS7_ILi64EEENS7_ILi256EEEEEELi256ENS_12float_e4m3_tEfNS_4arch4Sm90ELb0ELb1ELb1ELb1ELb0ELb0ELb0ELb1ELb1ELb1ELb1ELb0EEENS1_21CollectiveEpilogueFwdINS6_IJSA_SC_SB_EEES9_NS_10bfloat16_tESG_Li256ELb1ELb1ELb1ELb1EEENS1_36VarlenDynamicPersistentTileSchedulerILi128ELi64ELi256ELi128ELb1ELb1ELb1ELb1ELb0ELb1EEEEEEEEEvNT_6ParamsE --------------------------
	.section	.nv.constant0._ZN7cutlass13device_kernelIN5flash11enable_sm90INS1_16FlashAttnFwdSm90INS1_25CollectiveMainloopFwdSm90ILi2EN4cute5tupleIJNS5_1CILi1EEES8_S8_EEENS6_IJNS7_ILi128EEENS7_ILi64EEENS7_ILi256EEEEEELi256ENS_12float_e4m3_tEfNS_4arch4Sm90ELb0ELb1ELb1ELb1ELb0ELb0ELb0ELb1ELb1ELb1ELb1ELb0EEENS1_21CollectiveEpilogueFwdINS6_IJSA_SC_SB_EEES9_NS_10bfloat16_tESG_Li256ELb1ELb1ELb1ELb1EEENS1_36VarlenDynamicPersistentTileSchedulerILi128ELi64ELi256ELi128ELb1ELb1ELb1ELb1ELb0ELb1EEEEEEEEEvNT_6ParamsE,"a",@progbits
	.sectionflags	@""
	.align	4
.nv.constant0._ZN7cutlass13device_kernelIN5flash11enable_sm90INS1_16FlashAttnFwdSm90INS1_25CollectiveMainloopFwdSm90ILi2EN4cute5tupleIJNS5_1CILi1EEES8_S8_EEENS6_IJNS7_ILi128EEENS7_ILi64EEENS7_ILi256EEEEEELi256ENS_12float_e4m3_tEfNS_4arch4Sm90ELb0ELb1ELb1ELb1ELb0ELb0ELb0ELb1ELb1ELb1ELb1ELb0EEENS1_21CollectiveEpilogueFwdINS6_IJSA_SC_SB_EEES9_NS_10bfloat16_tESG_Li256ELb1ELb1ELb1ELb1EEENS1_36VarlenDynamicPersistentTileSchedulerILi128ELi64ELi256ELi128ELb1ELb1ELb1ELb1ELb0ELb1EEEEEEEEEvNT_6ParamsE:
	.zero		3328


//--------------------- .nv.constant0._ZN7cutlass13device_kernelIN5flash11enable_sm90INS1_16FlashAttnFwdSm90INS1_25CollectiveMainloopFwdSm90ILi2EN4cute5tupleIJNS5_1CILi1EEES8_S8_EEENS6_IJNS7_ILi128EEENS7_ILi64EEENS7_ILi256EEEEEELi256ENS_12float_e4m3_tEfNS_4arch4Sm90ELb0ELb1ELb1ELb1ELb0ELb1ELb0ELb1ELb1ELb1ELb1ELb0EEENS1_21CollectiveEpilogueFwdINS6_IJSA_SC_SB_EEES9_NS_10bfloat16_tESG_Li256ELb1ELb1ELb1ELb1EEENS1_36VarlenDynamicPersistentTileSchedulerILi128ELi64ELi256ELi128ELb1ELb1ELb1ELb1ELb0ELb1EEEEEEEEEvNT_6ParamsE --------------------------
	.section	.nv.constant0._ZN7cutlass13device_kernelIN5flash11enable_sm90INS1_16FlashAttnFwdSm90INS1_25CollectiveMainloopFwdSm90ILi2EN4cute5tupleIJNS5_1CILi1EEES8_S8_EEENS6_IJNS7_ILi128EEENS7_ILi64EEENS7_ILi256EEEEEELi256ENS_12float_e4m3_tEfNS_4arch4Sm90ELb0ELb1ELb1ELb1ELb0ELb1ELb0ELb1ELb1ELb1ELb1ELb0EEENS1_21CollectiveEpilogueFwdINS6_IJSA_SC_SB_EEES9_NS_10bfloat16_tESG_Li256ELb1ELb1ELb1ELb1EEENS1_36VarlenDynamicPersistentTileSchedulerILi128ELi64ELi256ELi128ELb1ELb1ELb1ELb1ELb0ELb1EEEEEEEEEvNT_6ParamsE,"a",@progbits
	.sectionflags	@""
	.align	4
.nv.constant0._ZN7cutlass13device_kernelIN5flash11enable_sm90INS1_16FlashAttnFwdSm90INS1_25CollectiveMainloopFwdSm90ILi2EN4cute5tupleIJNS5_1CILi1EEES8_S8_EEENS6_IJNS7_ILi128EEENS7_ILi64EEENS7_ILi256EEEEEELi256ENS_12float_e4m3_tEfNS_4arch4Sm90ELb0ELb1ELb1ELb1ELb0ELb1ELb0ELb1ELb1ELb1ELb1ELb0EEENS1_21CollectiveEpilogueFwdINS6_IJSA_SC_SB_EEES9_NS_10bfloat16_tESG_Li256ELb1ELb1ELb1ELb1EEENS1_36VarlenDynamicPersistentTileSchedulerILi128ELi64ELi256ELi128ELb1ELb1ELb1ELb1ELb0ELb1EEEEEEEEEvNT_6ParamsE:
	.zero		3328


//--------------------- .nv.constant0._ZN7cutlass13device_kernelIN5flash11enable_sm90INS1_16FlashAttnFwdSm90INS1_25CollectiveMainloopFwdSm90ILi2EN4cute5tupleIJNS5_1CILi1EEES8_S8_EEENS6_IJNS7_ILi128EEESA_NS7_ILi256EEEEEELi256ENS_12float_e4m3_tEfNS_4arch4Sm90ELb1ELb0ELb1ELb0ELb0ELb0ELb0ELb1ELb1ELb1ELb1ELb0EEENS1_21CollectiveEpilogueFwdINS6_IJSA_SB_SA_EEES9_NS_10bfloat16_tESF_Li256ELb0ELb1ELb1ELb1EEENS1_19SingleTileSchedulerILb0ELb1ELb1ELi128EEEEEEEEEvNT_6ParamsE --------------------------
	.section	.nv.constant0._ZN7cutlass13device_kernelIN5flash11enable_sm90INS1_16FlashAttnFwdSm90INS1_25CollectiveMainloopFwdSm90ILi2EN4cute5tupleIJNS5_1CILi1EEES8_S8_EEENS6_IJNS7_ILi128EEESA_NS7_ILi256EEEEEELi256ENS_12float_e4m3_tEfNS_4arch4Sm90ELb1ELb0ELb1ELb0ELb0ELb0ELb0ELb1ELb1ELb1ELb1ELb0EEENS1_21CollectiveEpilogueFwdINS6_IJSA_SB_SA_EEES9_NS_10bfloat16_tESF_Li256ELb0ELb1ELb1ELb1EEENS1_19SingleTileSchedulerILb0ELb1ELb1ELi128EEEEEEEEEvNT_6ParamsE,"a",@progbits
	.sectionflags	@""
	.align	4
.nv.constant0._ZN7cutlass13device_kernelIN5flash11enable_sm90INS1_16FlashAttnFwdSm90INS1_25CollectiveMainloopFwdSm90ILi2EN4cute5tupleIJNS5_1CILi1EEES8_S8_EEENS6_IJNS7_ILi128EEESA_NS7_ILi256EEEEEELi256ENS_12float_e4m3_tEfNS_4arch4Sm90ELb1ELb0ELb1ELb0ELb0ELb0ELb0ELb1ELb1ELb1ELb1ELb0EEENS1_21CollectiveEpilogueFwdINS6_IJSA_SB_SA_EEES9_NS_10bfloat16_tESF_Li256ELb0ELb1ELb1ELb1EEENS1_19SingleTileSchedulerILb0ELb1ELb1ELi128EEEEEEEEEvNT_6ParamsE:
	.zero		3200


//--------------------- .nv.constant0._ZN7cutlass13device_kernelIN5flash11enable_sm90INS1_16FlashAttnFwdSm90INS1_25CollectiveMainloopFwdSm90ILi2EN4cute5tupleIJNS5_1CILi1EEES8_S8_EEENS6_IJNS7_ILi128EEESA_NS7_ILi256EEEEEELi256ENS_12float_e4m3_tEfNS_4arch4Sm90ELb1ELb0ELb1ELb1ELb0ELb0ELb0ELb1ELb1ELb1ELb1ELb0EEENS1_21CollectiveEpilogueFwdINS6_IJSA_SB_SA_EEES9_NS_10bfloat16_tESF_Li256ELb1ELb1ELb1ELb1EEENS1_36VarlenDynamicPersistentTileSchedulerILi128ELi128ELi256ELi128ELb1ELb1ELb1ELb1ELb1ELb1EEEEEEEEEvNT_6ParamsE --------------------------
	.section	.nv.constant0._ZN7cutlass13device_kernelIN5flash11enable_sm90INS1_16FlashAttnFwdSm90INS1_25CollectiveMainloopFwdSm90ILi2EN4cute5tupleIJNS5_1CILi1EEES8_S8_EEENS6_IJNS7_ILi128EEESA_NS7_ILi256EEEEEELi256ENS_12float_e4m3_tEfNS_4arch4Sm90ELb1ELb0ELb1ELb1ELb0ELb0ELb0ELb1ELb1ELb1ELb1ELb0EEENS1_21CollectiveEpilogueFwdINS6_IJSA_SB_SA_EEES9_NS_10bfloat16_tESF_Li256ELb1ELb1ELb1ELb1EEENS1_36VarlenDynamicPersistentTileSchedulerILi128ELi128ELi256ELi128ELb1ELb1ELb1ELb1ELb1ELb1EEEEEEEEEvNT_6ParamsE,"a",@progbits
	.sectionflags	@""
	.align	4
.nv.constant0._ZN7cutlass13device_kernelIN5flash11enable_sm90INS1_16FlashAttnFwdSm90INS1_25CollectiveMainloopFwdSm90ILi2EN4cute5tupleIJNS5_1CILi1EEES8_S8_EEENS6_IJNS7_ILi128EEESA_NS7_ILi256EEEEEELi256ENS_12float_e4m3_tEfNS_4arch4Sm90ELb1ELb0ELb1ELb1ELb0ELb0ELb0ELb1ELb1ELb1ELb1ELb0EEENS1_21CollectiveEpilogueFwdINS6_IJSA_SB_SA_EEES9_NS_10bfloat16_tESF_Li256ELb1ELb1ELb1ELb1EEENS1_36VarlenDynamicPersistentTileSchedulerILi128ELi128ELi256ELi128ELb1ELb1ELb1ELb1ELb1ELb1EEEEEEEEEvNT_6ParamsE:
	.zero		3328


//--------------------- .nv.constant0._ZN7cutlass13device_kernelIN5flash11enable_sm90INS1_16FlashAttnFwdSm90INS1_25CollectiveMainloopFwdSm90ILi2EN4cute5tupleIJNS5_1CILi1EEES8_S8_EEENS6_IJNS7_ILi128EEESA_NS7_ILi256EEEEEELi256ENS_12float_e4m3_tEfNS_4arch4Sm90ELb1ELb0ELb1ELb1ELb0ELb1ELb0ELb1ELb1ELb1ELb1ELb0EEENS1_21CollectiveEpilogueFwdINS6_IJSA_SB_SA_EEES9_NS_10bfloat16_tESF_Li256ELb1ELb1ELb1ELb1EEENS1_36VarlenDynamicPersistentTileSchedulerILi128ELi128ELi256ELi128ELb1ELb1ELb1ELb1ELb1ELb1EEEEEEEEEvNT_6ParamsE --------------------------
	.section	.nv.constant0._ZN7cutlass13device_kernelIN5flash11enable_sm90INS1_16FlashAttnFwdSm90INS1_25CollectiveMainloopFwdSm90ILi2EN4cute5tupleIJNS5_1CILi1EEES8_S8_EEENS6_IJNS7_ILi128EEESA_NS7_ILi256EEEEEELi256ENS_12float_e4m3_tEfNS_4arch4Sm90ELb1ELb0ELb1ELb1ELb0ELb1ELb0ELb1ELb1ELb1ELb1ELb0EEENS1_21CollectiveEpilogueFwdINS6_IJSA_SB_SA_EEES9_NS_10bfloat16_tESF_Li256ELb1ELb1ELb1ELb1EEENS1_36VarlenDynamicPersistentTileSchedulerILi128ELi128ELi256ELi128ELb1ELb1ELb1ELb1ELb1ELb1EEEEEEEEEvNT_6ParamsE,"a",@progbits
	.sectionflags	@""
	.align	4
.nv.constant0._ZN7cutlass13device_kernelIN5flash11enable_sm90INS1_16FlashAttnFwdSm90INS1_25CollectiveMainloopFwdSm90ILi2EN4cute5tupleIJNS5_1CILi1EEES8_S8_EEENS6_IJNS7_ILi128EEESA_NS7_ILi256EEEEEELi256ENS_12float_e4m3_tEfNS_4arch4Sm90ELb1ELb0ELb1ELb1ELb0ELb1ELb0ELb1ELb1ELb1ELb1ELb0EEENS1_21CollectiveEpilogueFwdINS6_IJSA_SB_SA_EEES9_NS_10bfloat16_tESF_Li256ELb1ELb1ELb1ELb1EEENS1_36VarlenDynamicPersistentTileSchedulerILi128ELi128ELi256ELi128ELb1ELb1ELb1ELb1ELb1ELb1EEEEEEEEEvNT_6ParamsE:
	.zero		3328


//--------------------- .nv.constant0._ZN7cutlass13device_kernelIN5flash11enable_sm90INS1_16FlashAttnFwdSm90INS1_25CollectiveMainloopFwdSm90ILi2EN4cute5tupleIJNS5_1CILi1EEES8_S8_EEENS6_IJNS7_ILi128EEENS7_ILi160EEENS7_ILi192EEEEEELi192ENS_12float_e4m3_tEfNS_4arch4Sm90ELb0ELb0ELb1ELb0ELb0ELb0ELb0ELb1ELb1ELb1ELb1ELb0EEENS1_21CollectiveEpilogueFwdINS6_IJSA_SC_SB_EEES9_NS_10bfloat16_tESG_Li256ELb0ELb1ELb1ELb1EEENS1_19SingleTileSchedulerILb0ELb1ELb1ELi128EEEEEEEEEvNT_6ParamsE --------------------------
	.section	.nv.constant0._ZN7cutlass13device_kernelIN5flash11enable_sm90INS1_16FlashAttnFwdSm90INS1_25CollectiveMainloopFwdSm90ILi2EN4cute5tupleIJNS5_1CILi1EEES8_S8_EEENS6_IJNS7_ILi128EEENS7_ILi160EEENS7_ILi192EEEEEELi192ENS_12float_e4m3_tEfNS_4arch4Sm90ELb0ELb0ELb1ELb0ELb0ELb0ELb0ELb1ELb1ELb1ELb1ELb0EEENS1_21CollectiveEpilogueFwdINS6_IJSA_SC_SB_EEES9_NS_10bfloat16_tESG_Li256ELb0ELb1ELb1ELb1EEENS1_19SingleTileSchedulerILb0ELb1ELb1ELi128EEEEEEEEEvNT_6ParamsE,"a",@progbits
	.sectionflags	@""
	.align	4
.nv.constant0._ZN7cutlass13device_kernelIN5flash11enable_sm90INS1_16FlashAttnFwdSm90INS1_25CollectiveMainloopFwdSm90ILi2EN4cute5tupleIJNS5_1CILi1EEES8_S8_EEENS6_IJNS7_ILi128EEENS7_ILi160EEENS7_ILi192EEEEEELi192ENS_12float_e4m3_tEfNS_4arch4Sm90ELb0ELb0ELb1ELb0ELb0ELb0ELb0ELb1ELb1ELb1ELb1ELb0EEENS1_21CollectiveEpilogueFwdINS6_IJSA_SC_SB_EEES9_NS_10bfloat16_tESG_Li256ELb0ELb1ELb1ELb1EEENS1_19SingleTileSchedulerILb0ELb1ELb1ELi128EEEEEEEEEvNT_6ParamsE:
	.zero		3200


//--------------------- .nv.constant0._ZN7cutlass13device_kernelIN5flash11enable_sm90INS1_16FlashAttnFwdSm90INS1_25CollectiveMainloopFwdSm90ILi2EN4cute5tupleIJNS5_1CILi1EEES8_S8_EEENS6_IJNS7_ILi128EEENS7_ILi160EEENS7_ILi192EEEEEELi192ENS_12float_e4m3_tEfNS_4arch4Sm90ELb0ELb0ELb1ELb1ELb0ELb0ELb0ELb1ELb1ELb1ELb1ELb0EEENS1_21CollectiveEpilogueFwdINS6_IJSA_SC_SB_EEES9_NS_10bfloat16_tESG_Li256ELb1ELb1ELb1ELb1EEENS1_36VarlenDynamicPersistentTileSchedulerILi128ELi160ELi256ELi128ELb1ELb1ELb1ELb0ELb1ELb1EEEEEEEEEvNT_6ParamsE --------------------------
	.section	.nv.constant0._ZN7cutlass13device_kernelIN5flash11enable_sm90INS1_16FlashAttnFwdSm90INS1_25CollectiveMainloopFwdSm90ILi2EN4cute5tupleIJNS5_1CILi1EEES8_S8_EEENS6_IJNS7_ILi128EEENS7_ILi160EEENS7_ILi192EEEEEELi192ENS_12float_e4m3_tEfNS_4arch4Sm90ELb0ELb0ELb1ELb1ELb0ELb0ELb0ELb1ELb1ELb1ELb1ELb0EEENS1_21CollectiveEpilogueFwdINS6_IJSA_SC_SB_EEES9_NS_10bfloat16_tESG_Li256ELb1ELb1ELb1ELb1EEENS1_36VarlenDynamicPersistentTileSchedulerILi128ELi160ELi256ELi128ELb1ELb1ELb1ELb0ELb1ELb1EEEEEEEEEvNT_6ParamsE,"a",@progbits
	.sectionflags	@""
	.align	4
.nv.constant0._ZN7cutlass13device_kernelIN5flash11enable_sm90INS1_16FlashAttnFwdSm90INS1_25CollectiveMainloopFwdSm90ILi2EN4cute5tupleIJNS5_1CILi1EEES8_S8_EEENS6_IJNS7_ILi128EEENS7_ILi160EEENS7_ILi192EEEEEELi192ENS_12float_e4m3_tEfNS_4arch4Sm90ELb0ELb0ELb1ELb1ELb0ELb0ELb0ELb1ELb1ELb1ELb1ELb0EEENS1_21CollectiveEpilogueFwdINS6_IJSA_SC_SB_EEES9_NS_10bfloat16_tESG_Li256ELb1ELb1ELb1ELb1EEENS1_36VarlenDynamicPersistentTileSchedulerILi128ELi160ELi256ELi128ELb1ELb1ELb1ELb0ELb1ELb1EEEEEEEEEvNT_6ParamsE:
	.zero		3328


//--------------------- .nv.constant0._ZN7cutlass13device_kernelIN5flash11enable_sm90INS1_16FlashAttnFwdSm90INS1_25CollectiveMainloopFwdSm90ILi2EN4cute5tupleIJNS5_1CILi1EEES8_S8_EEENS6_IJNS7_ILi128EEENS7_ILi160EEENS7_ILi192EEEEEELi192ENS_12float_e4m3_tEfNS_4arch4Sm90ELb0ELb0ELb1ELb1ELb0ELb1ELb0ELb1ELb1ELb1ELb1ELb0EEENS1_21CollectiveEpilogueFwdINS6_IJSA_SC_SB_EEES9_NS_10bfloat16_tESG_Li256ELb1ELb1ELb1ELb1EEENS1_36VarlenDynamicPersistentTileSchedulerILi128ELi160ELi256ELi128ELb1ELb1ELb1ELb0ELb1ELb1EEEEEEEEEvNT_6ParamsE --------------------------
	.section	.nv.constant0._ZN7cutlass13device_kernelIN5flash11enable_sm90INS1_16FlashAttnFwdSm90INS1_25CollectiveMainloopFwdSm90ILi2EN4cute5tupleIJNS5_1CILi1EEES8_S8_EEENS6_IJNS7_ILi128EEENS7_ILi160EEENS7_ILi192EEEEEELi192ENS_12float_e4m3_tEfNS_4arch4Sm90ELb0ELb0ELb1ELb1ELb0ELb1ELb0ELb1ELb1ELb1ELb1ELb0EEENS1_21CollectiveEpilogueFwdINS6_IJSA_SC_SB_EEES9_NS_10bfloat16_tESG_Li256ELb1ELb1ELb1ELb1EEENS1_36VarlenDynamicPersistentTileSchedulerILi128ELi160ELi256ELi128ELb1ELb1ELb1ELb0ELb1ELb1EEEEEEEEEvNT_6ParamsE,"a",@progbits
	.sectionflags	@""
	.align	4
.nv.constant0._ZN7cutlass13device_kernelIN5flash11enable_sm90INS1_16FlashAttnFwdSm90INS1_25CollectiveMainloopFwdSm90ILi2EN4cute5tupleIJNS5_1CILi1EEES8_S8_EEENS6_IJNS7_ILi128EEENS7_ILi160EEENS7_ILi192EEEEEELi192ENS_12float_e4m3_tEfNS_4arch4Sm90ELb0ELb0ELb1ELb1ELb0ELb1ELb0ELb1ELb1ELb1ELb1ELb0EEENS1_21CollectiveEpilogueFwdINS6_IJSA_SC_SB_EEES9_NS_10bfloat16_tESG_Li256ELb1ELb1ELb1ELb1EEENS1_36VarlenDynamicPersistentTileSchedulerILi128ELi160ELi256ELi128ELb1ELb1ELb1ELb0ELb1ELb1EEEEEEEEEvNT_6ParamsE:
	.zero		3328


//--------------------- .nv.constant0._ZN7cutlass13device_kernelIN5flash11enable_sm90INS1_16FlashAttnFwdSm90INS1_25CollectiveMainloopFwdSm90ILi2EN4cute5tupleIJNS5_1CILi1EEES8_S8_EEENS6_IJNS7_ILi128EEESA_NS7_ILi192EEEEEELi192ENS_12float_e4m3_tEfNS_4arch4Sm90ELb0ELb1ELb1ELb0ELb0ELb0ELb0ELb1ELb1ELb1ELb1ELb0EEENS1_21CollectiveEpilogueFwdINS6_IJSA_SB_SA_EEES9_NS_10bfloat16_tESF_Li256ELb0ELb1ELb1ELb1EEENS1_19SingleTileSchedulerILb0ELb1ELb1ELi128EEEEEEEEEvNT_6ParamsE --------------------------
	.section	.nv.constant0._ZN7cutlass13device_kernelIN5flash11enable_sm90INS1_16FlashAttnFwdSm90INS1_25CollectiveMainloopFwdSm90ILi2EN4cute5tupleIJNS5_1CILi1EEES8_S8_EEENS6_IJNS7_ILi128EEESA_NS7_ILi192EEEEEELi192ENS_12float_e4m3_tEfNS_4arch4Sm90ELb0ELb1ELb1ELb0ELb0ELb0ELb0ELb1ELb1ELb1ELb1ELb0EEENS1_21CollectiveEpilogueFwdINS6_IJSA_SB_SA_EEES9_NS_10bfloat16_tESF_Li256ELb0ELb1ELb1ELb1EEENS1_19SingleTileSchedulerILb0ELb1ELb1ELi128EEEEEEEEEvNT_6ParamsE,"a",@progbits
	.sectionflags	@""
	.align	4
.nv.constant0._ZN7cutlass13device_kernelIN5flash11enable_sm90INS1_16FlashAttnFwdSm90INS1_25CollectiveMainloopFwdSm90ILi2EN4cute5tupleIJNS5_1CILi1EEES8_S8_EEENS6_IJNS7_ILi128EEESA_NS7_ILi192EEEEEELi192ENS_12float_e4m3_tEfNS_4arch4Sm90ELb0ELb1ELb1ELb0ELb0ELb0ELb0ELb1ELb1ELb1ELb1ELb0EEENS1_21CollectiveEpilogueFwdINS6_IJSA_SB_SA_EEES9_NS_10bfloat16_tESF_Li256ELb0ELb1ELb1ELb1EEENS1_19SingleTileSchedulerILb0ELb1ELb1ELi128EEEEEEEEEvNT_6ParamsE:
	.zero		3200


//--------------------- .nv.constant0._ZN7cutlass13device_kernelIN5flash11enable_sm90INS1_16FlashAttnFwdSm90INS1_25CollectiveMainloopFwdSm90ILi2EN4cute5tupleIJNS5_1CILi1EEES8_S8_EEENS6_IJNS7_ILi128EEESA_NS7_ILi192EEEEEELi192ENS_12float_e4m3_tEfNS_4arch4Sm90ELb0ELb1ELb1ELb1ELb0ELb0ELb0ELb1ELb1ELb1ELb1ELb0EEENS1_21CollectiveEpilogueFwdINS6_IJSA_SB_SA_EEES9_NS_10bfloat16_tESF_Li256ELb1ELb1ELb1ELb1EEENS1_36VarlenDynamicPersistentTileSchedulerILi128ELi128ELi256ELi128ELb1ELb1ELb1ELb1ELb0ELb1EEEEEEEEEvNT_6ParamsE --------------------------
	.section	.nv.constant0._ZN7cutlass13device_kernelIN5flash11enable_sm90INS1_16FlashAttnFwdSm90INS1_25CollectiveMainloopFwdSm90ILi2EN4cute5tupleIJNS5_1CILi1EEES8_S8_EEENS6_IJNS7_ILi128EEESA_NS7_ILi192EEEEEELi192ENS_12float_e4m3_tEfNS_4arch4Sm90ELb0ELb1ELb1ELb1ELb0ELb0ELb0ELb1ELb1ELb1ELb1ELb0EEENS1_21CollectiveEpilogueFwdINS6_IJSA_SB_SA_EEES9_NS_10bfloat16_tESF_Li256ELb1ELb1ELb1ELb1EEENS1_36VarlenDynamicPersistentTileSchedulerILi128ELi128ELi256ELi128ELb1ELb1ELb1ELb1ELb0ELb1EEEEEEEEEvNT_6ParamsE,"a",@progbits
	.sectionflags	@""
	.align	4
.nv.constant0._ZN7cutlass13device_kernelIN5flash11enable_sm90INS1_16FlashAttnFwdSm90INS1_25CollectiveMainloopFwdSm90ILi2EN4cute5tupleIJNS5_1CILi1EEES8_S8_EEENS6_IJNS7_ILi128EEESA_NS7_ILi192EEEEEELi192ENS_12float_e4m3_tEfNS_4arch4Sm90ELb0ELb1ELb1ELb1ELb0ELb0ELb0ELb1ELb1ELb1ELb1ELb0EEENS1_21CollectiveEpilogueFwdINS6_IJSA_SB_SA_EEES9_NS_10bfloat16_tESF_Li256ELb1ELb1ELb1ELb1EEENS1_36VarlenDynamicPersistentTileSchedulerILi128ELi128ELi256ELi128ELb1ELb1ELb1ELb1ELb0ELb1EEEEEEEEEvNT_6ParamsE:
	.zero		3328


//--------------------- .nv.constant0._ZN7cutlass13device_kernelIN5flash11enable_sm90INS1_16FlashAttnFwdSm90INS1_25CollectiveMainloopFwdSm90ILi2EN4cute5tupleIJNS5_1CILi1EEES8_S8_EEENS6_IJNS7_ILi128EEESA_NS7_ILi192EEEEEELi192ENS_12float_e4m3_tEfNS_4arch4Sm90ELb0ELb1ELb1ELb1ELb0ELb1ELb0ELb1ELb1ELb1ELb1ELb0EEENS1_21CollectiveEpilogueFwdINS6_IJSA_SB_SA_EEES9_NS_10bfloat16_tESF_Li256ELb1ELb1ELb1ELb1EEENS1_36VarlenDynamicPersistentTileSchedulerILi128ELi128ELi256ELi128ELb1ELb1ELb1ELb1ELb0ELb1EEEEEEEEEvNT_6ParamsE --------------------------
	.section	.nv.constant0._ZN7cutlass13device_kernelIN5flash11enable_sm90INS1_16FlashAttnFwdSm90INS1_25CollectiveMainloopFwdSm90ILi2EN4cute5tupleIJNS5_1CILi1EEES8_S8_EEENS6_IJNS7_ILi128EEESA_NS7_ILi192EEEEEELi192ENS_12float_e4m3_tEfNS_4arch4Sm90ELb0ELb1ELb1ELb1ELb0ELb1ELb0ELb1ELb1ELb1ELb1ELb0EEENS1_21CollectiveEpilogueFwdINS6_IJSA_SB_SA_EEES9_NS_10bfloat16_tESF_Li256ELb1ELb1ELb1ELb1EEENS1_36VarlenDynamicPersistentTileSchedulerILi128ELi128ELi256ELi128ELb1ELb1ELb1ELb1ELb0ELb1EEEEEEEEEvNT_6ParamsE,"a",@progbits
	.sectionflags	@""
	.align	4
.nv.constant0._ZN7cutlass13device_kernelIN5flash11enable_sm90INS1_16FlashAttnFwdSm90INS1_25CollectiveMainloopFwdSm90ILi2EN4cute5tupleIJNS5_1CILi1EEES8_S8_EEENS6_IJNS7_ILi128EEESA_NS7_ILi192EEEEEELi192ENS_12float_e4m3_tEfNS_4arch4Sm90ELb0ELb1ELb1ELb1ELb0ELb1ELb0ELb1ELb1ELb1ELb1ELb0EEENS1_21CollectiveEpilogueFwdINS6_IJSA_SB_SA_EEES9_NS_10bfloat16_tESF_Li256ELb1ELb1ELb1ELb1EEENS1_36VarlenDynamicPersistentTileSchedulerILi128ELi128ELi256ELi128ELb1ELb1ELb1ELb1ELb0ELb1EEEEEEEEEvNT_6ParamsE:
	.zero		3328


//--------------------- .nv.constant0._ZN7cutlass13device_kernelIN5flash11enable_sm90INS1_16FlashAttnFwdSm90INS1_25CollectiveMainloopFwdSm90ILi2EN4cute5tupleIJNS5_1CILi1EEES8_S8_EEENS6_IJNS7_ILi128EEENS7_ILi160EEENS7_ILi192EEEEEELi192ENS_12float_e4m3_tEfNS_4arch4Sm90ELb1ELb0ELb1ELb0ELb0ELb0ELb0ELb1ELb1ELb1ELb1ELb0EEENS1_21CollectiveEpilogueFwdINS6_IJSA_SC_SB_EEES9_NS_10bfloat16_tESG_Li256ELb0ELb1ELb1ELb1EEENS1_19SingleTileSchedulerILb0ELb1ELb1ELi128EEEEEEEEEvNT_6ParamsE --------------------------
	.section	.nv.constant0._ZN7cutlass13device_kernelIN5flash11enable_sm90INS1_16FlashAttnFwdSm90INS1_25CollectiveMainloopFwdSm90ILi2EN4cute5tupleIJNS5_1CILi1EEES8_S8_EEENS6_IJNS7_ILi128EEENS7_ILi160EEENS7_ILi192EEEEEELi192ENS_12float_e4m3_tEfNS_4arch4Sm90ELb1ELb0ELb1ELb0ELb0ELb0ELb0ELb1ELb1ELb1ELb1ELb0EEENS1_21CollectiveEpilogueFwdINS6_IJSA_SC_SB_EEES9_NS_10bfloat16_tESG_Li256ELb0ELb1ELb1ELb1EEENS1_19SingleTileSchedulerILb0ELb1ELb1ELi128EEEEEEEEEvNT_6ParamsE,"a",@progbits
	.sectionflags	@""
	.align	4
.nv.constant0._ZN7cutlass13device_kernelIN5flash11enable_sm90INS1_16FlashAttnFwdSm90INS1_25CollectiveMainloopFwdSm90ILi2EN4cute5tupleIJNS5_1CILi1EEES8_S8_EEENS6_IJNS7_ILi128EEENS7_ILi160EEENS7_ILi192EEEEEELi192ENS_12float_e4m3_tEfNS_4arch4Sm90ELb1ELb0ELb1ELb0ELb0ELb0ELb0ELb1ELb1ELb1ELb1ELb0EEENS1_21CollectiveEpilogueFwdINS6_IJSA_SC_SB_EEES9_NS_10bfloat16_tESG_Li256ELb0ELb1ELb1ELb1EEENS1_19SingleTileSchedulerILb0ELb1ELb1ELi128EEEEEEEEEvNT_6ParamsE:
	.zero		3200


//--------------------- .nv.constant0._ZN7cutlass13device_kernelIN5flash11enable_sm90INS1_16FlashAttnFwdSm90INS1_25CollectiveMainloopFwdSm90ILi2EN4cute5tupleIJNS5_1CILi1EEES8_S8_EEENS6_IJNS7_ILi128EEENS7_ILi160EEENS7_ILi192EEEEEELi192ENS_12float_e4m3_tEfNS_4arch4Sm90ELb1ELb0ELb1ELb1ELb0ELb0ELb0ELb1ELb1ELb1ELb1ELb0EEENS1_21CollectiveEpilogueFwdINS6_IJSA_SC_SB_EEES9_NS_10bfloat16_tESG_Li256ELb1ELb1ELb1ELb1EEENS1_36VarlenDynamicPersistentTileSchedulerILi128ELi160ELi256ELi128ELb1ELb1ELb1ELb1ELb1ELb1EEEEEEEEEvNT_6ParamsE --------------------------
	.section	.nv.constant0._ZN7cutlass13device_kernelIN5flash11enable_sm90INS1_16FlashAttnFwdSm90INS1_25CollectiveMainloopFwdSm90ILi2EN4cute5tupleIJNS5_1CILi1EEES8_S8_EEENS6_IJNS7_ILi128EEENS7_ILi160EEENS7_ILi192EEEEEELi192ENS_12float_e4m3_tEfNS_4arch4Sm90ELb1ELb0ELb1ELb1ELb0ELb0ELb0ELb1ELb1ELb1ELb1ELb0EEENS1_21CollectiveEpilogueFwdINS6_IJSA_SC_SB_EEES9_NS_10bfloat16_tESG_Li256ELb1ELb1ELb1ELb1EEENS1_36VarlenDynamicPersistentTileSchedulerILi128ELi160ELi256ELi128ELb1ELb1ELb1ELb1ELb1ELb1EEEEEEEEEvNT_6ParamsE,"a",@progbits
	.sectionflags	@""
	.align	4
.nv.constant0._ZN7cutlass13device_kernelIN5flash11enable_sm90INS1_16FlashAttnFwdSm90INS1_25CollectiveMainloopFwdSm90ILi2EN4cute5tupleIJNS5_1CILi1EEES8_S8_EEENS6_IJNS7_ILi128EEENS7_ILi160EEENS7_ILi192EEEEEELi192ENS_12float_e4m3_tEfNS_4arch4Sm90ELb1ELb0ELb1ELb1ELb0ELb0ELb0ELb1ELb1ELb1ELb1ELb0EEENS1_21CollectiveEpilogueFwdINS6_IJSA_SC_SB_EEES9_NS_10bfloat16_tESG_Li256ELb1ELb1ELb1ELb1EEENS1_36VarlenDynamicPersistentTileSchedulerILi128ELi160ELi256ELi128ELb1ELb1ELb1ELb1ELb1ELb1EEEEEEEEEvNT_6ParamsE:
	.zero		3328


//--------------------- .nv.constant0._ZN7cutlass13device_kernelIN5flash11enable_sm90INS1_16FlashAttnFwdSm90INS1_25CollectiveMainloopFwdSm90ILi2EN4cute5tupleIJNS5_1CILi1EEES8_S8_EEENS6_IJNS7_ILi128EEENS7_ILi160EEENS7_ILi192EEEEEELi192ENS_12float_e4m3_tEfNS_4arch4Sm90ELb1ELb0ELb1ELb1ELb0ELb1ELb0ELb1ELb1ELb1ELb1ELb0EEENS1_21CollectiveEpilogueFwdINS6_IJSA_SC_SB_EEES9_NS_10bfloat16_tESG_Li256ELb1ELb1ELb1ELb1EEENS1_36VarlenDynamicPersistentTileSchedulerILi128ELi160ELi256ELi128ELb1ELb1ELb1ELb1ELb1ELb1EEEEEEEEEvNT_6ParamsE --------------------------
	.section	.nv.constant0._ZN7cutlass13device_kernelIN5flash11enable_sm90INS1_16FlashAttnFwdSm90INS1_25CollectiveMainloopFwdSm90ILi2EN4cute5tupleIJNS5_1CILi1EEES8_S8_EEENS6_IJNS7_ILi128EEENS7_ILi160EEENS7_ILi192EEEEEELi192ENS_12float_e4m3_tEfNS_4arch4Sm90ELb1ELb0ELb1ELb1ELb0ELb1ELb0ELb1ELb1ELb1ELb1ELb0EEENS1_21CollectiveEpilogueFwdINS6_IJSA_SC_SB_EEES9_NS_10bfloat16_tESG_Li256ELb1ELb1ELb1ELb1EEENS1_36VarlenDynamicPersistentTileSchedulerILi128ELi160ELi256ELi128ELb1ELb1ELb1ELb1ELb1ELb1EEEEEEEEEvNT_6ParamsE,"a",@progbits
	.sectionflags	@""
	.align	4
.nv.constant0._ZN7cutlass13device_kernelIN5flash11enable_sm90INS1_16FlashAttnFwdSm90INS1_25CollectiveMainloopFwdSm90ILi2EN4cute5tupleIJNS5_1CILi1EEES8_S8_EEENS6_IJNS7_ILi128EEENS7_ILi160EEENS7_ILi192EEEEEELi192ENS_12float_e4m3_tEfNS_4arch4Sm90ELb1ELb0ELb1ELb1ELb0ELb1ELb0ELb1ELb1ELb1ELb1ELb0EEENS1_21CollectiveEpilogueFwdINS6_IJSA_SC_SB_EEES9_NS_10bfloat16_tESG_Li256ELb1ELb1ELb1ELb1EEENS1_36VarlenDynamicPersistentTileSchedulerILi128ELi160ELi256ELi128ELb1ELb1ELb1ELb1ELb1ELb1EEEEEEEEEvNT_6ParamsE:
	.zero		3328


//--------------------- .nv.constant0._ZN7cutlass13device_kernelIN5flash11enable_sm90INS1_16FlashAttnFwdSm90INS1_25CollectiveMainloopFwdSm90ILi2EN4cute5tupleIJNS5_1CILi1EEES8_S8_EEENS6_IJNS7_ILi128EEENS7_ILi224EEESA_EEELi128ENS_12float_e4m3_tEfNS_4arch4Sm90ELb0ELb0ELb1ELb0ELb0ELb0ELb0ELb1ELb1ELb1ELb1ELb0EEENS1_21CollectiveEpilogueFwdINS6_IJSA_SA_SB_EEES9_NS_10bfloat16_tESF_Li256ELb0ELb1ELb1ELb1EEENS1_19SingleTileSchedulerILb0ELb1ELb1ELi128EEEEEEEEEvNT_6ParamsE --------------------------
	.section	.nv.constant0._ZN7cutlass13device_kernelIN5flash11enable_sm90INS1_16FlashAttnFwdSm90INS1_25CollectiveMainloopFwdSm90ILi2EN4cute5tupleIJNS5_1CILi1EEES8_S8_EEENS6_IJNS7_ILi128EEENS7_ILi224EEESA_EEELi128ENS_12float_e4m3_tEfNS_4arch4Sm90ELb0ELb0ELb1ELb0ELb0ELb0ELb0ELb1ELb1ELb1ELb1ELb0EEENS1_21CollectiveEpilogueFwdINS6_IJSA_SA_SB_EEES9_NS_10bfloat16_tESF_Li256ELb0ELb1ELb1ELb1EEENS1_19SingleTileSchedulerILb0ELb1ELb1ELi128EEEEEEEEEvNT_6ParamsE,"a",@progbits
	.sectionflags	@""
	.align	4
.nv.constant0._ZN7cutlass13device_kernelIN5flash11enable_sm90INS1_16FlashAttnFwdSm90INS1_25CollectiveMainloopFwdSm90ILi2EN4cute5tupleIJNS5_1CILi1EEES8_S8_EEENS6_IJNS7_ILi128EEENS7_ILi224EEESA_EEELi128ENS_12float_e4m3_tEfNS_4arch4Sm90ELb0ELb0ELb1ELb0ELb0ELb0ELb0ELb1ELb1ELb1ELb1ELb0EEENS1_21CollectiveEpilogueFwdINS6_IJSA_SA_SB_EEES9_NS_10bfloat16_tESF_Li256ELb0ELb1ELb1ELb1EEENS1_19SingleTileSchedulerILb0ELb1ELb1ELi128EEEEEEEEEvNT_6ParamsE:
	.zero		3200


//--------------------- .nv.constant0._ZN7cutlass13device_kernelIN5flash11enable_sm90INS1_16FlashAttnFwdSm90INS1_25CollectiveMainloopFwdSm90ILi2EN4cute5tupleIJNS5_1CILi1EEES8_S8_EEENS6_IJNS7_ILi128EEENS7_ILi224EEESA_EEELi128ENS_12float_e4m3_tEfNS_4arch4Sm90ELb0ELb0ELb1ELb1ELb0ELb0ELb0ELb1ELb1ELb1ELb1ELb0EEENS1_21CollectiveEpilogueFwdINS6_IJSA_SA_SB_EEES9_NS_10bfloat16_tESF_Li256ELb1ELb1ELb1ELb1EEENS1_36VarlenDynamicPersistentTileSchedulerILi128ELi224ELi256ELi128ELb1ELb1ELb1ELb0ELb1ELb1EEEEEEEEEvNT_6ParamsE --------------------------
	.section	.nv.constant0._ZN7cutlass13device_kernelIN5flash11enable_sm90INS1_16FlashAttnFwdSm90INS1_25CollectiveMainloopFwdSm90ILi2EN4cute5tupleIJNS5_1CILi1EEES8_S8_EEENS6_IJNS7_ILi128EEENS7_ILi224EEESA_EEELi128ENS_12float_e4m3_tEfNS_4arch4Sm90ELb0ELb0ELb1ELb1ELb0ELb0ELb0ELb1ELb1ELb1ELb1ELb0EEENS1_21CollectiveEpilogueFwdINS6_IJSA_SA_SB_EEES9_NS_10bfloat16_tESF_Li256ELb1ELb1ELb1ELb1EEENS1_36VarlenDynamicPersistentTileSchedulerILi128ELi224ELi256ELi128ELb1ELb1ELb1ELb0ELb1ELb1EEEEEEEEEvNT_6ParamsE,"a",@progbits
	.sectionflags	@""
	.align	4
.nv.constant0._ZN7cutlass13device_kernelIN5flash11enable_sm90INS1_16FlashAttnFwdSm90INS1_25CollectiveMainloopFwdSm90ILi2EN4cute5tupleIJNS5_1CILi1EEES8_S8_EEENS6_IJNS7_ILi128EEENS7_ILi224EEESA_EEELi128ENS_12float_e4m3_tEfNS_4arch4Sm90ELb0ELb0ELb1ELb1ELb0ELb0ELb0ELb1ELb1ELb1ELb1ELb0EEENS1_21CollectiveEpilogueFwdINS6_IJSA_SA_SB_EEES9_NS_10bfloat16_tESF_Li256ELb1ELb1ELb1ELb1EEENS1_36VarlenDynamicPersistentTileSchedulerILi128ELi224ELi256ELi128ELb1ELb1ELb1ELb0ELb1ELb1EEEEEEEEEvNT_6ParamsE:
	.zero		3328


//--------------------- .nv.constant0._ZN7cutlass13device_kernelIN5flash11enable_sm90INS1_16FlashAttnFwdSm90INS1_25CollectiveMainloopFwdSm90ILi2EN4cute5tupleIJNS5_1CILi1EEES8_S8_EEENS6_IJNS7_ILi128EEENS7_ILi224EEESA_EEELi128ENS_12float_e4m3_tEfNS_4arch4Sm90ELb0ELb0ELb1ELb1ELb0ELb1ELb0ELb1ELb1ELb1ELb1ELb0EEENS1_21CollectiveEpilogueFwdINS6_IJSA_SA_SB_EEES9_NS_10bfloat16_tESF_Li256ELb1ELb1ELb1ELb1EEENS1_36VarlenDynamicPersistentTileSchedulerILi128ELi224ELi256ELi128ELb1ELb1ELb1ELb0ELb1ELb1EEEEEEEEEvNT_6ParamsE --------------------------
	.section	.nv.constant0._ZN7cutlass13device_kernelIN5flash11enable_sm90INS1_16FlashAttnFwdSm90INS1_25CollectiveMainloopFwdSm90ILi2EN4cute5tupleIJNS5_1CILi1EEES8_S8_EEENS6_IJNS7_ILi128EEENS7_ILi224EEESA_EEELi128ENS_12float_e4m3_tEfNS_4arch4Sm90ELb0ELb0ELb1ELb1ELb0ELb1ELb0ELb1ELb1ELb1ELb1ELb0EEENS1_21CollectiveEpilogueFwdINS6_IJSA_SA_SB_EEES9_NS_10bfloat16_tESF_Li256ELb1ELb1ELb1ELb1EEENS1_36VarlenDynamicPersistentTileSchedulerILi128ELi224ELi256ELi128ELb1ELb1ELb1ELb0ELb1ELb1EEEEEEEEEvNT_6ParamsE,"a",@progbits
	.sectionflags	@""
	.align	4
.nv.constant0._ZN7cutlass13device_kernelIN5flash11enable_sm90INS1_16FlashAttnFwdSm90INS1_25CollectiveMainloopFwdSm90ILi2EN4cute5tupleIJNS5_1CILi1EEES8_S8_EEENS6_IJNS7_ILi128EEENS7_ILi224EEESA_EEELi128ENS_12float_e4m3_tEfNS_4arch4Sm90ELb0ELb0ELb1ELb1ELb0ELb1ELb0ELb1ELb1ELb1ELb1ELb0EEENS1_21CollectiveEpilogueFwdINS6_IJSA_SA_SB_EEES9_NS_10bfloat16_tESF_Li256ELb1ELb1ELb1ELb1EEENS1_36VarlenDynamicPersistentTileSchedulerILi128ELi224ELi256ELi128ELb1ELb1ELb1ELb0ELb1ELb1EEEEEEEEEvNT_6ParamsE:
	.zero		3328


//--------------------- .nv.constant0._ZN7cutlass13device_kernelIN5flash11enable_sm90INS1_16FlashAttnFwdSm90INS1_25CollectiveMainloopFwdSm90ILi2EN4cute5tupleIJNS5_1CILi1EEES8_S8_EEENS6_IJNS7_ILi128EEENS7_ILi192EEESA_EEELi128ENS_12float_e4m3_tEfNS_4arch4Sm90ELb0ELb1ELb1ELb0ELb0ELb0ELb0ELb1ELb1ELb1ELb1ELb0EEENS1_21CollectiveEpilogueFwdINS6_IJSA_SA_SB_EEES9_NS_10bfloat16_tESF_Li256ELb0ELb1ELb1ELb1EEENS1_19SingleTileSchedulerILb0ELb1ELb1ELi128EEEEEEEEEvNT_6ParamsE --------------------------
	.section	.nv.constant0._ZN7cutlass13device_kernelIN5flash11enable_sm90INS1_16FlashAttnFwdSm90INS1_25CollectiveMainloopFwdSm90ILi2EN4cute5tupleIJNS5_1CILi1EEES8_S8_EEENS6_IJNS7_ILi128EEENS7_ILi192EEESA_EEELi128ENS_12float_e4m3_tEfNS_4arch4Sm90ELb0ELb1ELb1ELb0ELb0ELb0ELb0ELb1ELb1ELb1ELb1ELb0EEENS1_21CollectiveEpilogueFwdINS6_IJSA_SA_SB_EEES9_NS_10bfloat16_tESF_Li256ELb0ELb1ELb1ELb1EEENS1_19SingleTileSchedulerILb0ELb1ELb1ELi128EEEEEEEEEvNT_6ParamsE,"a",@progbits
	.sectionflags	@""
	.align	4
.nv.constant0._ZN7cutlass13device_kernelIN5flash11enable_sm90INS1_16FlashAttnFwdSm90INS1_25CollectiveMainloopFwdSm90ILi2EN4cute5tupleIJNS5_1CILi1EEES8_S8_EEENS6_IJNS7_ILi128EEENS7_ILi192EEESA_EEELi128ENS_12float_e4m3_tEfNS_4arch4Sm90ELb0ELb1ELb1ELb0ELb0ELb0ELb0ELb1ELb1ELb1ELb1ELb0EEENS1_21CollectiveEpilogueFwdINS6_IJSA_SA_SB_EEES9_NS_10bfloat16_tESF_Li256ELb0ELb1ELb1ELb1EEENS1_19SingleTileSchedulerILb0ELb1ELb1ELi128EEEEEEEEEvNT_6ParamsE:
	.zero		3200


//--------------------- .nv.constant0._ZN7cutlass13device_kernelIN5flash11enable_sm90INS1_16FlashAttnFwdSm90INS1_25CollectiveMainloopFwdSm90ILi2EN4cute5tupleIJNS5_1CILi1EEES8_S8_EEENS6_IJNS7_ILi128EEENS7_ILi192EEESA_EEELi128ENS_12float_e4m3_tEfNS_4arch4Sm90ELb0ELb1ELb1ELb1ELb0ELb0ELb0ELb1ELb1ELb1ELb1ELb0EEENS1_21CollectiveEpilogueFwdINS6_IJSA_SA_SB_EEES9_NS_10bfloat16_tESF_Li256ELb1ELb1ELb1ELb1EEENS1_36VarlenDynamicPersistentTileSchedulerILi128ELi192ELi256ELi128ELb1ELb1ELb1ELb1ELb0ELb1EEEEEEEEEvNT_6ParamsE --------------------------
	.section	.nv.constant0._ZN7cutlass13device_kernelIN5flash11enable_sm90INS1_16FlashAttnFwdSm90INS1_25CollectiveMainloopFwdSm90ILi2EN4cute5tupleIJNS5_1CILi1EEES8_S8_EEENS6_IJNS7_ILi128EEENS7_ILi192EEESA_EEELi128ENS_12float_e4m3_tEfNS_4arch4Sm90ELb0ELb1ELb1ELb1ELb0ELb0ELb0ELb1ELb1ELb1ELb1ELb0EEENS1_21CollectiveEpilogueFwdINS6_IJSA_SA_SB_EEES9_NS_10bfloat16_tESF_Li256ELb1ELb1ELb1ELb1EEENS1_36VarlenDynamicPersistentTileSchedulerILi128ELi192ELi256ELi128ELb1ELb1ELb1ELb1ELb0ELb1EEEEEEEEEvNT_6ParamsE,"a",@progbits
	.sectionflags	@""
	.align	4
.nv.constant0._ZN7cutlass13device_kernelIN5flash11enable_sm90INS1_16FlashAttnFwdSm90INS1_25CollectiveMainloopFwdSm90ILi2EN4cute5tupleIJNS5_1CILi1EEES8_S8_EEENS6_IJNS7_ILi128EEENS7_ILi192EEESA_EEELi128ENS_12float_e4m3_tEfNS_4arch4Sm90ELb0ELb1ELb1ELb1ELb0ELb0ELb0ELb1ELb1ELb1ELb1ELb0EEENS1_21CollectiveEpilogueFwdINS6_IJSA_SA_SB_EEES9_NS_10bfloat16_tESF_Li256ELb1ELb1ELb1ELb1EEENS1_36VarlenDynamicPersistentTileSchedulerILi128ELi192ELi256ELi128ELb1ELb1ELb1ELb1ELb0ELb1EEEEEEEEEvNT_6ParamsE:
	.zero		3328


//--------------------- .nv.constant0._ZN7cutlass13device_kernelIN5flash11enable_sm90INS1_16FlashAttnFwdSm90INS1_25CollectiveMainloopFwdSm90ILi2EN4cute5tupleIJNS5_1CILi1EEES8_S8_EEENS6_IJNS7_ILi128EEENS7_ILi192EEESA_EEELi128ENS_12float_e4m3_tEfNS_4arch4Sm90ELb0ELb1ELb1ELb1ELb0ELb1ELb0ELb1ELb1ELb1ELb1ELb0EEENS1_21CollectiveEpilogueFwdINS6_IJSA_SA_SB_EEES9_NS_10bfloat16_tESF_Li256ELb1ELb1ELb1ELb1EEENS1_36VarlenDynamicPersistentTileSchedulerILi128ELi192ELi256ELi128ELb1ELb1ELb1ELb1ELb0ELb1EEEEEEEEEvNT_6ParamsE --------------------------
	.section	.nv.constant0._ZN7cutlass13device_kernelIN5flash11enable_sm90INS1_16FlashAttnFwdSm90INS1_25CollectiveMainloopFwdSm90ILi2EN4cute5tupleIJNS5_1CILi1EEES8_S8_EEENS6_IJNS7_ILi128EEENS7_ILi192EEESA_EEELi128ENS_12float_e4m3_tEfNS_4arch4Sm90ELb0ELb1ELb1ELb1ELb0ELb1ELb0ELb1ELb1ELb1ELb1ELb0EEENS1_21CollectiveEpilogueFwdINS6_IJSA_SA_SB_EEES9_NS_10bfloat16_tESF_Li256ELb1ELb1ELb1ELb1EEENS1_36VarlenDynamicPersistentTileSchedulerILi128ELi192ELi256ELi128ELb1ELb1ELb1ELb1ELb0ELb1EEEEEEEEEvNT_6ParamsE,"a",@progbits
	.sectionflags	@""
	.align	4
.nv.constant0._ZN7cutlass13device_kernelIN5flash11enable_sm90INS1_16FlashAttnFwdSm90INS1_25CollectiveMainloopFwdSm90ILi2EN4cute5tupleIJNS5_1CILi1EEES8_S8_EEENS6_IJNS7_ILi128EEENS7_ILi192EEESA_EEELi128ENS_12float_e4m3_tEfNS_4arch4Sm90ELb0ELb1ELb1ELb1ELb0ELb1ELb0ELb1ELb1ELb1ELb1ELb0EEENS1_21CollectiveEpilogueFwdINS6_IJSA_SA_SB_EEES9_NS_10bfloat16_tESF_Li256ELb1ELb1ELb1ELb1EEENS1_36VarlenDynamicPersistentTileSchedulerILi128ELi192ELi256ELi128ELb1ELb1ELb1ELb1ELb0ELb1EEEEEEEEEvNT_6ParamsE:
	.zero		3328


//--------------------- .nv.constant0._ZN7cutlass13device_kernelIN5flash11enable_sm90INS1_16FlashAttnFwdSm90INS1_25CollectiveMainloopFwdSm90ILi2EN4cute5tupleIJNS5_1CILi1EEES8_S8_EEENS6_IJNS7_ILi128EEENS7_ILi224EEESA_EEELi128ENS_12float_e4m3_tEfNS_4arch4Sm90ELb1ELb0ELb1ELb0ELb0ELb0ELb0ELb1ELb1ELb1ELb1ELb0EEENS1_21CollectiveEpilogueFwdINS6_IJSA_SA_SB_EEES9_NS_10bfloat16_tESF_Li256ELb0ELb1ELb1ELb1EEENS1_19SingleTileSchedulerILb0ELb1ELb1ELi128EEEEEEEEEvNT_6ParamsE --------------------------
	.section	.nv.constant0._ZN7cutlass13device_kernelIN5flash11enable_sm90INS1_16FlashAttnFwdSm90INS1_25CollectiveMainloopFwdSm90ILi2EN4cute5tupleIJNS5_1CILi1EEES8_S8_EEENS6_IJNS7_ILi128EEENS7_ILi224EEESA_EEELi128ENS_12float_e4m3_tEfNS_4arch4Sm90ELb1ELb0ELb1ELb0ELb0ELb0ELb0ELb1ELb1ELb1ELb1ELb0EEENS1_21CollectiveEpilogueFwdINS6_IJSA_SA_SB_EEES9_NS_10bfloat16_tESF_Li256ELb0ELb1ELb1ELb1EEENS1_19SingleTileSchedulerILb0ELb1ELb1ELi128EEEEEEEEEvNT_6ParamsE,"a",@progbits
	.sectionflags	@""
	.align	4
.nv.constant0._ZN7cutlass13device_kernelIN5flash11enable_sm90INS1_16FlashAttnFwdSm90INS1_25CollectiveMainloopFwdSm90ILi2EN4cute5tupleIJNS5_1CILi1EEES8_S8_EEENS6_IJNS7_ILi128EEENS7_ILi224EEESA_EEELi128ENS_12float_e4m3_tEfNS_4arch4Sm90ELb1ELb0ELb1ELb0ELb0ELb0ELb0ELb1ELb1ELb1ELb1ELb0EEENS1_21CollectiveEpilogueFwdINS6_IJSA_SA_SB_EEES9_NS_10bfloat16_tESF_Li256ELb0ELb1ELb1ELb1EEENS1_19SingleTileSchedulerILb0ELb1ELb1ELi128EEEEEEEEEvNT_6ParamsE:
	.zero		3200


//--------------------- .nv.constant0._ZN7cutlass13device_kernelIN5flash11enable_sm90INS1_16FlashAttnFwdSm90INS1_25CollectiveMainloopFwdSm90ILi2EN4cute5tupleIJNS5_1CILi1EEES8_S8_EEENS6_IJNS7_ILi128EEENS7_ILi224EEESA_EEELi128ENS_12float_e4m3_tEfNS_4arch4Sm90ELb1ELb0ELb1ELb1ELb0ELb0ELb0ELb1ELb1ELb1ELb1ELb0EEENS1_21CollectiveEpilogueFwdINS6_IJSA_SA_SB_EEES9_NS_10bfloat16_tESF_Li256ELb1ELb1ELb1ELb1EEENS1_36VarlenDynamicPersistentTileSchedulerILi128ELi224ELi256ELi128ELb1ELb1ELb1ELb1ELb1ELb1EEEEEEEEEvNT_6ParamsE --------------------------
	.section	.nv.constant0._ZN7cutlass13device_kernelIN5flash11enable_sm90INS1_16FlashAttnFwdSm90INS1_25CollectiveMainloopFwdSm90ILi2EN4cute5tupleIJNS5_1CILi1EEES8_S8_EEENS6_IJNS7_ILi128EEENS7_ILi224EEESA_EEELi128ENS_12float_e4m3_tEfNS_4arch4Sm90ELb1ELb0ELb1ELb1ELb0ELb0ELb0ELb1ELb1ELb1ELb1ELb0EEENS1_21CollectiveEpilogueFwdINS6_IJSA_SA_SB_EEES9_NS_10bfloat16_tESF_Li256ELb1ELb1ELb1ELb1EEENS1_36VarlenDynamicPersistentTileSchedulerILi128ELi224ELi256ELi128ELb1ELb1ELb1ELb1ELb1ELb1EEEEEEEEEvNT_6ParamsE,"a",@progbits
	.sectionflags	@""
	.align	4
.nv.constant0._ZN7cutlass13device_kernelIN5flash11enable_sm90INS1_16FlashAttnFwdSm90INS1_25CollectiveMainloopFwdSm90ILi2EN4cute5tupleIJNS5_1CILi1EEES8_S8_EEENS6_IJNS7_ILi128EEENS7_ILi224EEESA_EEELi128ENS_12float_e4m3_tEfNS_4arch4Sm90ELb1ELb0ELb1ELb1ELb0ELb0ELb0ELb1ELb1ELb1ELb1ELb0EEENS1_21CollectiveEpilogueFwdINS6_IJSA_SA_SB_EEES9_NS_10bfloat16_tESF_Li256ELb1ELb1ELb1ELb1EEENS1_36VarlenDynamicPersistentTileSchedulerILi128ELi224ELi256ELi128ELb1ELb1ELb1ELb1ELb1ELb1EEEEEEEEEvNT_6ParamsE:
	.zero		3328


//--------------------- .nv.constant0._ZN7cutlass13device_kernelIN5flash11enable_sm90INS1_16FlashAttnFwdSm90INS1_25CollectiveMainloopFwdSm90ILi2EN4cute5tupleIJNS5_1CILi1EEES8_S8_EEENS6_IJNS7_ILi128EEENS7_ILi224EEESA_EEELi128ENS_12float_e4m3_tEfNS_4arch4Sm90ELb1ELb0ELb1ELb1ELb0ELb1ELb0ELb1ELb1ELb1ELb1ELb0EEENS1_21CollectiveEpilogueFwdINS6_IJSA_SA_SB_EEES9_NS_10bfloat16_tESF_Li256ELb1ELb1ELb1ELb1EEENS1_36VarlenDynamicPersistentTileSchedulerILi128ELi224ELi256ELi128ELb1ELb1ELb1ELb1ELb1ELb1EEEEEEEEEvNT_6ParamsE --------------------------
	.section	.nv.constant0._ZN7cutlass13device_kernelIN5flash11enable_sm90INS1_16FlashAttnFwdSm90INS1_25CollectiveMainloopFwdSm90ILi2EN4cute5tupleIJNS5_1CILi1EEES8_S8_EEENS6_IJNS7_ILi128EEENS7_ILi224EEESA_EEELi128ENS_12float_e4m3_tEfNS_4arch4Sm90ELb1ELb0ELb1ELb1ELb0ELb1ELb0ELb1ELb1ELb1ELb1ELb0EEENS1_21CollectiveEpilogueFwdINS6_IJSA_SA_SB_EEES9_NS_10bfloat16_tESF_Li256ELb1ELb1ELb1ELb1EEENS1_36VarlenDynamicPersistentTileSchedulerILi128ELi224ELi256ELi128ELb1ELb1ELb1ELb1ELb1ELb1EEEEEEEEEvNT_6ParamsE,"a",@progbits
	.sectionflags	@""
	.align	4
.nv.constant0._ZN7cutlass13device_kernelIN5flash11enable_sm90INS1_16FlashAttnFwdSm90INS1_25CollectiveMainloopFwdSm90ILi2EN4cute5tupleIJNS5_1CILi1EEES8_S8_EEENS6_IJNS7_ILi128EEENS7_ILi224EEESA_EEELi128ENS_12float_e4m3_tEfNS_4arch4Sm90ELb1ELb0ELb1ELb1ELb0ELb1ELb0ELb1ELb1ELb1ELb1ELb0EEENS1_21CollectiveEpilogueFwdINS6_IJSA_SA_SB_EEES9_NS_10bfloat16_tESF_Li256ELb1ELb1ELb1ELb1EEENS1_36VarlenDynamicPersistentTileSchedulerILi128ELi224ELi256ELi128ELb1ELb1ELb1ELb1ELb1ELb1EEEEEEEEEvNT_6ParamsE:
	.zero		3328


//--------------------- .nv.constant0._ZN7cutlass13device_kernelIN5flash11enable_sm90INS1_16FlashAttnFwdSm90INS1_25CollectiveMainloopFwdSm90ILi2EN4cute5tupleIJNS5_1CILi1EEES8_S8_EEENS6_IJNS7_ILi192EEENS7_ILi128EEENS7_ILi96EEEEEELi96ENS_12float_e4m3_tEfNS_4arch4Sm90ELb0ELb0ELb1ELb0ELb0ELb0ELb0ELb1ELb1ELb1ELb1ELb0EEENS1_21CollectiveEpilogueFwdINS6_IJSA_SC_SB_EEES9_NS_10bfloat16_tESG_Li384ELb0ELb1ELb1ELb1EEENS1_19SingleTileSchedulerILb0ELb1ELb1ELi192EEEEEEEEEvNT_6ParamsE --------------------------
	.section	.nv.constant0._ZN7cutlass13device_kernelIN5flash11enable_sm90INS1_16FlashAttnFwdSm90INS1_25CollectiveMainloopFwdSm90ILi2EN4cute5tupleIJNS5_1CILi1EEES8_S8_EEENS6_IJNS7_ILi192EEENS7_ILi128EEENS7_ILi96EEEEEELi96ENS_12float_e4m3_tEfNS_4arch4Sm90ELb0ELb0ELb1ELb0ELb0ELb0ELb0ELb1ELb1ELb1ELb1ELb0EEENS1_21CollectiveEpilogueFwdINS6_IJSA_SC_SB_EEES9_NS_10bfloat16_tESG_Li384ELb0ELb1ELb1ELb1EEENS1_19SingleTileSchedulerILb0ELb1ELb1ELi192EEEEEEEEEvNT_6ParamsE,"a",@progbits
	.sectionflags	@""
	.align	4
.nv.constant0._ZN7cutlass13device_kernelIN5flash11enable_sm90INS1_16FlashAttnFwdSm90INS1_25CollectiveMainloopFwdSm90ILi2EN4cute5tupleIJNS5_1CILi1EEES8_S8_EEENS6_IJNS7_ILi192EEENS7_ILi128EEENS7_ILi96EEEEEELi96ENS_12float_e4m3_tEfNS_4arch4Sm90ELb0ELb0ELb1ELb0ELb0ELb0ELb0ELb1ELb1ELb1ELb1ELb0EEENS1_21CollectiveEpilogueFwdINS6_IJSA_SC_SB_EEES9_NS_10bfloat16_tESG_Li384ELb0ELb1ELb1ELb1EEENS1_19SingleTileSchedulerILb0ELb1ELb1ELi192EEEEEEEEEvNT_6ParamsE:
	.zero		3200


//--------------------- .nv.constant0._ZN7cutlass13device_kernelIN5flash11enable_sm90INS1_16FlashAttnFwdSm90INS1_25CollectiveMainloopFwdSm90ILi2EN4cute5tupleIJNS5_1CILi1EEES8_S8_EEENS6_IJNS7_ILi192EEENS7_ILi128EEENS7_ILi96EEEEEELi96ENS_12float_e4m3_tEfNS_4arch4Sm90ELb0ELb0ELb1ELb1ELb0ELb0ELb0ELb1ELb1ELb1ELb1ELb0EEENS1_21CollectiveEpilogueFwdINS6_IJSA_SC_SB_EEES9_NS_10bfloat16_tESG_Li384ELb1ELb1ELb1ELb1EEENS1_36VarlenDynamicPersistentTileSchedulerILi192ELi128ELi384ELi128ELb1ELb1ELb1ELb0ELb1ELb1EEEEEEEEEvNT_6ParamsE --------------------------
	.section	.nv.constant0._ZN7cutlass13device_kernelIN5flash11enable_sm90INS1_16FlashAttnFwdSm90INS1_25CollectiveMainloopFwdSm90ILi2EN4cute5tupleIJNS5_1CILi1EEES8_S8_EEENS6_IJNS7_ILi192EEENS7_ILi128EEENS7_ILi96EEEEEELi96ENS_12float_e4m3_tEfNS_4arch4Sm90ELb0ELb0ELb1ELb1ELb0ELb0ELb0ELb1ELb1ELb1ELb1ELb0EEENS1_21CollectiveEpilogueFwdINS6_IJSA_SC_SB_EEES9_NS_10bfloat16_tESG_Li384ELb1ELb1ELb1ELb1EEENS1_36VarlenDynamicPersistentTileSchedulerILi192ELi128ELi384ELi128ELb1ELb1ELb1ELb0ELb1ELb1EEEEEEEEEvNT_6ParamsE,"a",@progbits
	.sectionflags	@""
	.align	4
.nv.constant0._ZN7cutlass13device_kernelIN5flash11enable_sm90INS1_16FlashAttnFwdSm90INS1_25CollectiveMainloopFwdSm90ILi2EN4cute5tupleIJNS5_1CILi1EEES8_S8_EEENS6_IJNS7_ILi192EEENS7_ILi128EEENS7_ILi96EEEEEELi96ENS_12float_e4m3_tEfNS_4arch4Sm90ELb0ELb0ELb1ELb1ELb0ELb0ELb0ELb1ELb1ELb1ELb1ELb0EEENS1_21CollectiveEpilogueFwdINS6_IJSA_SC_SB_EEES9_NS_10bfloat16_tESG_Li384ELb1ELb1ELb1ELb1EEENS1_36VarlenDynamicPersistentTileSchedulerILi192ELi128ELi384ELi128ELb1ELb1ELb1ELb0ELb1ELb1EEEEEEEEEvNT_6ParamsE:
	.zero		3328


//--------------------- .nv.constant0._ZN7cutlass13device_kernelIN5flash11enable_sm90INS1_16FlashAttnFwdSm90INS1_25CollectiveMainloopFwdSm90ILi2EN4cute5tupleIJNS5_1CILi1EEES8_S8_EEENS6_IJNS7_ILi192EEENS7_ILi128EEENS7_ILi96EEEEEELi96ENS_12float_e4m3_tEfNS_4arch4Sm90ELb0ELb0ELb1ELb1ELb0ELb1ELb0ELb1ELb1ELb1ELb1ELb0EEENS1_21CollectiveEpilogueFwdINS6_IJSA_SC_SB_EEES9_NS_10bfloat16_tESG_Li384ELb1ELb1ELb1ELb1EEENS1_36VarlenDynamicPersistentTileSchedulerILi192ELi128ELi384ELi128ELb1ELb1ELb1ELb0ELb1ELb1EEEEEEEEEvNT_6ParamsE --------------------------
	.section	.nv.constant0._ZN7cutlass13device_kernelIN5flash11enable_sm90INS1_16FlashAttnFwdSm90INS1_25CollectiveMainloopFwdSm90ILi2EN4cute5tupleIJNS5_1CILi1EEES8_S8_EEENS6_IJNS7_ILi192EEENS7_ILi128EEENS7_ILi96EEEEEELi96ENS_12float_e4m3_tEfNS_4arch4Sm90ELb0ELb0ELb1ELb1ELb0ELb1ELb0ELb1ELb1ELb1ELb1ELb0EEENS1_21CollectiveEpilogueFwdINS6_IJSA_SC_SB_EEES9_NS_10bfloat16_tESG_Li384ELb1ELb1ELb1ELb1EEENS1_36VarlenDynamicPersistentTileSchedulerILi192ELi128ELi384ELi128ELb1ELb1ELb1ELb0ELb1ELb1EEEEEEEEEvNT_6ParamsE,"a",@progbits
	.sectionflags	@""
	.align	4
.nv.constant0._ZN7cutlass13device_kernelIN5flash11enable_sm90INS1_16FlashAttnFwdSm90INS1_25CollectiveMainloopFwdSm90ILi2EN4cute5tupleIJNS5_1CILi1EEES8_S8_EEENS6_IJNS7_ILi192EEENS7_ILi128EEENS7_ILi96EEEEEELi96ENS_12float_e4m3_tEfNS_4arch4Sm90ELb0ELb0ELb1ELb1ELb0ELb1ELb0ELb1ELb1ELb1ELb1ELb0EEENS1_21CollectiveEpilogueFwdINS6_IJSA_SC_SB_EEES9_NS_10bfloat16_tESG_Li384ELb1ELb1ELb1ELb1EEENS1_36VarlenDynamicPersistentTileSchedulerILi192ELi128ELi384ELi128ELb1ELb1ELb1ELb0ELb1ELb1EEEEEEEEEvNT_6ParamsE:
	.zero		3328


//--------------------- .nv.constant0._ZN7cutlass13device_kernelIN5flash11enable_sm90INS1_16FlashAttnFwdSm90INS1_25CollectiveMainloopFwdSm90ILi2EN4cute5tupleIJNS5_1CILi1EEES8_S8_EEENS6_IJNS7_ILi192EEENS7_ILi128EEENS7_ILi96EEEEEELi96ENS_12float_e4m3_tEfNS_4arch4Sm90ELb0ELb1ELb1ELb0ELb0ELb0ELb0ELb1ELb1ELb1ELb1ELb0EEENS1_21CollectiveEpilogueFwdINS6_IJSA_SC_SB_EEES9_NS_10bfloat16_tESG_Li384ELb0ELb1ELb1ELb1EEENS1_19SingleTileSchedulerILb0ELb1ELb1ELi192EEEEEEEEEvNT_6ParamsE --------------------------
	.section	.nv.constant0._ZN7cutlass13device_kernelIN5flash11enable_sm90INS1_16FlashAttnFwdSm90INS1_25CollectiveMainloopFwdSm90ILi2EN4cute5tupleIJNS5_1CILi1EEES8_S8_EEENS6_IJNS7_ILi192EEENS7_ILi128EEENS7_ILi96EEEEEELi96ENS_12float_e4m3_tEfNS_4arch4Sm90ELb0ELb1ELb1ELb0ELb0ELb0ELb0ELb1ELb1ELb1ELb1ELb0EEENS1_21CollectiveEpilogueFwdINS6_IJSA_SC_SB_EEES9_NS_10bfloat16_tESG_Li384ELb0ELb1ELb1ELb1EEENS1_19SingleTileSchedulerILb0ELb1ELb1ELi192EEEEEEEEEvNT_6ParamsE,"a",@progbits
	.sectionflags	@""
	.align	4
.nv.constant0._ZN7cutlass13device_kernelIN5flash11enable_sm90INS1_16FlashAttnFwdSm90INS1_25CollectiveMainloopFwdSm90ILi2EN4cute5tupleIJNS5_1CILi1EEES8_S8_EEENS6_IJNS7_ILi192EEENS7_ILi128EEENS7_ILi96EEEEEELi96ENS_12float_e4m3_tEfNS_4arch4Sm90ELb0ELb1ELb1ELb0ELb0ELb0ELb0ELb1ELb1ELb1ELb1ELb0EEENS1_21CollectiveEpilogueFwdINS6_IJSA_SC_SB_EEES9_NS_10bfloat16_tESG_Li384ELb0ELb1ELb1ELb1EEENS1_19SingleTileSchedulerILb0ELb1ELb1ELi192EEEEEEEEEvNT_6ParamsE:
	.zero		3200


//--------------------- .nv.constant0._ZN7cutlass13device_kernelIN5flash11enable_sm90INS1_16FlashAttnFwdSm90INS1_25CollectiveMainloopFwdSm90ILi2EN4cute5tupleIJNS5_1CILi1EEES8_S8_EEENS6_IJNS7_ILi192EEENS7_ILi128EEENS7_ILi96EEEEEELi96ENS_12float_e4m3_tEfNS_4arch4Sm90ELb0ELb1ELb1ELb1ELb0ELb0ELb0ELb1ELb1ELb1ELb1ELb0EEENS1_21CollectiveEpilogueFwdINS6_IJSA_SC_SB_EEES9_NS_10bfloat16_tESG_Li384ELb1ELb1ELb1ELb1EEENS1_36VarlenDynamicPersistentTileSchedulerILi192ELi128ELi384ELi128ELb1ELb1ELb1ELb1ELb0ELb1EEEEEEEEEvNT_6ParamsE --------------------------
	.section	.nv.constant0._ZN7cutlass13device_kernelIN5flash11enable_sm90INS1_16FlashAttnFwdSm90INS1_25CollectiveMainloopFwdSm90ILi2EN4cute5tupleIJNS5_1CILi1EEES8_S8_EEENS6_IJNS7_ILi192EEENS7_ILi128EEENS7_ILi96EEEEEELi96ENS_12float_e4m3_tEfNS_4arch4Sm90ELb0ELb1ELb1ELb1ELb0ELb0ELb0ELb1ELb1ELb1ELb1ELb0EEENS1_21CollectiveEpilogueFwdINS6_IJSA_SC_SB_EEES9_NS_10bfloat16_tESG_Li384ELb1ELb1ELb1ELb1EEENS1_36VarlenDynamicPersistentTileSchedulerILi192ELi128ELi384ELi128ELb1ELb1ELb1ELb1ELb0ELb1EEEEEEEEEvNT_6ParamsE,"a",@progbits
	.sectionflags	@""
	.align	4
.nv.constant0._ZN7cutlass13device_kernelIN5flash11enable_sm90INS1_16FlashAttnFwdSm90INS1_25CollectiveMainloopFwdSm90ILi2EN4cute5tupleIJNS5_1CILi1EEES8_S8_EEENS6_IJNS7_ILi192EEENS7_ILi128EEENS7_ILi96EEEEEELi96ENS_12float_e4m3_tEfNS_4arch4Sm90ELb0ELb1ELb1ELb1ELb0ELb0ELb0ELb1ELb1ELb1ELb1ELb0EEENS1_21CollectiveEpilogueFwdINS6_IJSA_SC_SB_EEES9_NS_10bfloat16_tESG_Li384ELb1ELb1ELb1ELb1EEENS1_36VarlenDynamicPersistentTileSchedulerILi192ELi128ELi384ELi128ELb1ELb1ELb1ELb1ELb0ELb1EEEEEEEEEvNT_6ParamsE:
	.zero		3328


//--------------------- .nv.constant0._ZN7cutlass13device_kernelIN5flash11enable_sm90INS1_16FlashAttnFwdSm90INS1_25CollectiveMainloopFwdSm90ILi2EN4cute5tupleIJNS5_1CILi1EEES8_S8_EEENS6_IJNS7_ILi192EEENS7_ILi128EEENS7_ILi96EEEEEELi96ENS_12float_e4m3_tEfNS_4arch4Sm90ELb0ELb1ELb1ELb1ELb0ELb1ELb0ELb1ELb1ELb1ELb1ELb0EEENS1_21CollectiveEpilogueFwdINS6_IJSA_SC_SB_EEES9_NS_10bfloat16_tESG_Li384ELb1ELb1ELb1ELb1EEENS1_36VarlenDynamicPersistentTileSchedulerILi192ELi128ELi384ELi128ELb1ELb1ELb1ELb1ELb0ELb1EEEEEEEEEvNT_6ParamsE --------------------------
	.section	.nv.constant0._ZN7cutlass13device_kernelIN5flash11enable_sm90INS1_16FlashAttnFwdSm90INS1_25CollectiveMainloopFwdSm90ILi2EN4cute5tupleIJNS5_1CILi1EEES8_S8_EEENS6_IJNS7_ILi192EEENS7_ILi128EEENS7_ILi96EEEEEELi96ENS_12float_e4m3_tEfNS_4arch4Sm90ELb0ELb1ELb1ELb1ELb0ELb1ELb0ELb1ELb1ELb1ELb1ELb0EEENS1_21CollectiveEpilogueFwdINS6_IJSA_SC_SB_EEES9_NS_10bfloat16_tESG_Li384ELb1ELb1ELb1ELb1EEENS1_36VarlenDynamicPersistentTileSchedulerILi192ELi128ELi384ELi128ELb1ELb1ELb1ELb1ELb0ELb1EEEEEEEEEvNT_6ParamsE,"a",@progbits
	.sectionflags	@""
	.align	4
.nv.constant0._ZN7cutlass13device_kernelIN5flash11enable_sm90INS1_16FlashAttnFwdSm90INS1_25CollectiveMainloopFwdSm90ILi2EN4cute5tupleIJNS5_1CILi1EEES8_S8_EEENS6_IJNS7_ILi192EEENS7_ILi128EEENS7_ILi96EEEEEELi96ENS_12float_e4m3_tEfNS_4arch4Sm90ELb0ELb1ELb1ELb1ELb0ELb1ELb0ELb1ELb1ELb1ELb1ELb0EEENS1_21CollectiveEpilogueFwdINS6_IJSA_SC_SB_EEES9_NS_10bfloat16_tESG_Li384ELb1ELb1ELb1ELb1EEENS1_36VarlenDynamicPersistentTileSchedulerILi192ELi128ELi384ELi128ELb1ELb1ELb1ELb1ELb0ELb1EEEEEEEEEvNT_6ParamsE:
	.zero		3328


//--------------------- .nv.constant0._ZN7cutlass13device_kernelIN5flash11enable_sm90INS1_16FlashAttnFwdSm90INS1_25CollectiveMainloopFwdSm90ILi2EN4cute5tupleIJNS5_1CILi1EEES8_S8_EEENS6_IJNS7_ILi192EEENS7_ILi128EEENS7_ILi96EEEEEELi96ENS_12float_e4m3_tEfNS_4arch4Sm90ELb1ELb0ELb1ELb0ELb0ELb0ELb0ELb1ELb1ELb1ELb1ELb0EEENS1_21CollectiveEpilogueFwdINS6_IJSA_SC_SB_EEES9_NS_10bfloat16_tESG_Li384ELb0ELb1ELb1ELb1EEENS1_19SingleTileSchedulerILb0ELb1ELb1ELi192EEEEEEEEEvNT_6ParamsE --------------------------
	.section	.nv.constant0._ZN7cutlass13device_kernelIN5flash11enable_sm90INS1_16FlashAttnFwdSm90INS1_25CollectiveMainloopFwdSm90ILi2EN4cute5tupleIJNS5_1CILi1EEES8_S8_EEENS6_IJNS7_ILi192EEENS7_ILi128EEENS7_ILi96EEEEEELi96ENS_12float_e4m3_tEfNS_4arch4Sm90ELb1ELb0ELb1ELb0ELb0ELb0ELb0ELb1ELb1ELb1ELb1ELb0EEENS1_21CollectiveEpilogueFwdINS6_IJSA_SC_SB_EEES9_NS_10bfloat16_tESG_Li384ELb0ELb1ELb1ELb1EEENS1_19SingleTileSchedulerILb0ELb1ELb1ELi192EEEEEEEEEvNT_6ParamsE,"a",@progbits
	.sectionflags	@""
	.align	4
.nv.constant0._ZN7cutlass13device_kernelIN5flash11enable_sm90INS1_16FlashAttnFwdSm90INS1_25CollectiveMainloopFwdSm90ILi2EN4cute5tupleIJNS5_1CILi1EEES8_S8_EEENS6_IJNS7_ILi192EEENS7_ILi128EEENS7_ILi96EEEEEELi96ENS_12float_e4m3_tEfNS_4arch4Sm90ELb1ELb0ELb1ELb0ELb0ELb0ELb0ELb1ELb1ELb1ELb1ELb0EEENS1_21CollectiveEpilogueFwdINS6_IJSA_SC_SB_EEES9_NS_10bfloat16_tESG_Li384ELb0ELb1ELb1ELb1EEENS1_19SingleTileSchedulerILb0ELb1ELb1ELi192EEEEEEEEEvNT_6ParamsE:
	.zero		3200


//--------------------- .nv.constant0._ZN7cutlass13device_kernelIN5flash11enable_sm90INS1_16FlashAttnFwdSm90INS1_25CollectiveMainloopFwdSm90ILi2EN4cute5tupleIJNS5_1CILi1EEES8_S8_EEENS6_IJNS7_ILi192EEENS7_ILi128EEENS7_ILi96EEEEEELi96ENS_12float_e4m3_tEfNS_4arch4Sm90ELb1ELb0ELb1ELb1ELb0ELb0ELb0ELb1ELb1ELb1ELb1ELb0EEENS1_21CollectiveEpilogueFwdINS6_IJSA_SC_SB_EEES9_NS_10bfloat16_tESG_Li384ELb1ELb1ELb1ELb1EEENS1_36VarlenDynamicPersistentTileSchedulerILi192ELi128ELi384ELi128ELb1ELb1ELb1ELb1ELb1ELb1EEEEEEEEEvNT_6ParamsE --------------------------
	.section	.nv.constant0._ZN7cutlass13device_kernelIN5flash11enable_sm90INS1_16FlashAttnFwdSm90INS1_25CollectiveMainloopFwdSm90ILi2EN4cute5tupleIJNS5_1CILi1EEES8_S8_EEENS6_IJNS7_ILi192EEENS7_ILi128EEENS7_ILi96EEEEEELi96ENS_12float_e4m3_tEfNS_4arch4Sm90ELb1ELb0ELb1ELb1ELb0ELb0ELb0ELb1ELb1ELb1ELb1ELb0EEENS1_21CollectiveEpilogueFwdINS6_IJSA_SC_SB_EEES9_NS_10bfloat16_tESG_Li384ELb1ELb1ELb1ELb1EEENS1_36VarlenDynamicPersistentTileSchedulerILi192ELi128ELi384ELi128ELb1ELb1ELb1ELb1ELb1ELb1EEEEEEEEEvNT_6ParamsE,"a",@progbits
	.sectionflags	@""
	.align	4
.nv.constant0._ZN7cutlass13device_kernelIN5flash11enable_sm90INS1_16FlashAttnFwdSm90INS1_25CollectiveMainloopFwdSm90ILi2EN4cute5tupleIJNS5_1CILi1EEES8_S8_EEENS6_IJNS7_ILi192EEENS7_ILi128EEENS7_ILi96EEEEEELi96ENS_12float_e4m3_tEfNS_4arch4Sm90ELb1ELb0ELb1ELb1ELb0ELb0ELb0ELb1ELb1ELb1ELb1ELb0EEENS1_21CollectiveEpilogueFwdINS6_IJSA_SC_SB_EEES9_NS_10bfloat16_tESG_Li384ELb1ELb1ELb1ELb1EEENS1_36VarlenDynamicPersistentTileSchedulerILi192ELi128ELi384ELi128ELb1ELb1ELb1ELb1ELb1ELb1EEEEEEEEEvNT_6ParamsE:
	.zero		3328


//--------------------- .nv.constant0._ZN7cutlass13device_kernelIN5flash11enable_sm90INS1_16FlashAttnFwdSm90INS1_25CollectiveMainloopFwdSm90ILi2EN4cute5tupleIJNS5_1CILi1EEES8_S8_EEENS6_IJNS7_ILi192EEENS7_ILi128EEENS7_ILi96EEEEEELi96ENS_12float_e4m3_tEfNS_4arch4Sm90ELb1ELb0ELb1ELb1ELb0ELb1ELb0ELb1ELb1ELb1ELb1ELb0EEENS1_21CollectiveEpilogueFwdINS6_IJSA_SC_SB_EEES9_NS_10bfloat16_tESG_Li384ELb1ELb1ELb1ELb1EEENS1_36VarlenDynamicPersistentTileSchedulerILi192ELi128ELi384ELi128ELb1ELb1ELb1ELb1ELb1ELb1EEEEEEEEEvNT_6ParamsE --------------------------
	.section	.nv.constant0._ZN7cutlass13device_kernelIN5flash11enable_sm90INS1_16FlashAttnFwdSm90INS1_25CollectiveMainloopFwdSm90ILi2EN4cute5tupleIJNS5_1CILi1EEES8_S8_EEENS6_IJNS7_ILi192EEENS7_ILi128EEENS7_ILi96EEEEEELi96ENS_12float_e4m3_tEfNS_4arch4Sm90ELb1ELb0ELb1ELb1ELb0ELb1ELb0ELb1ELb1ELb1ELb1ELb0EEENS1_21CollectiveEpilogueFwdINS6_IJSA_SC_SB_EEES9_NS_10bfloat16_tESG_Li384ELb1ELb1ELb1ELb1EEENS1_36VarlenDynamicPersistentTileSchedulerILi192ELi128ELi384ELi128ELb1ELb1ELb1ELb1ELb1ELb1EEEEEEEEEvNT_6ParamsE,"a",@progbits
	.sectionflags	@""
	.align	4
.nv.constant0._ZN7cutlass13device_kernelIN5flash11enable_sm90INS1_16FlashAttnFwdSm90INS1_25CollectiveMainloopFwdSm90ILi2EN4cute5tupleIJNS5_1CILi1EEES8_S8_EEENS6_IJNS7_ILi192EEENS7_ILi128EEENS7_ILi96EEEEEELi96ENS_12float_e4m3_tEfNS_4arch4Sm90ELb1ELb0ELb1ELb1ELb0ELb1ELb0ELb1ELb1ELb1ELb1ELb0EEENS1_21CollectiveEpilogueFwdINS6_IJSA_SC_SB_EEES9_NS_10bfloat16_tESG_Li384ELb1ELb1ELb1ELb1EEENS1_36VarlenDynamicPersistentTileSchedulerILi192ELi128ELi384ELi128ELb1ELb1ELb1ELb1ELb1ELb1EEEEEEEEEvNT_6ParamsE:
	.zero		3328


//--------------------- .nv.constant0._ZN7cutlass13device_kernelIN5flash11enable_sm90INS1_16FlashAttnFwdSm90INS1_25CollectiveMainloopFwdSm90ILi2EN4cute5tupleIJNS5_1CILi1EEES8_S8_EEENS6_IJNS7_ILi192EEENS7_ILi160EEENS7_ILi64EEEEEELi64ENS_12float_e4m3_tEfNS_4arch4Sm90ELb0ELb0ELb1ELb0ELb0ELb0ELb0ELb1ELb1ELb1ELb1ELb0EEENS1_21CollectiveEpilogueFwdINS6_IJSA_SC_SB_EEES9_NS_10bfloat16_tESG_Li384ELb0ELb1ELb1ELb1EEENS1_19SingleTileSchedulerILb0ELb1ELb1ELi192EEEEEEEEEvNT_6ParamsE --------------------------
	.section	.nv.constant0._ZN7cutlass13device_kernelIN5flash11enable_sm90INS1_16FlashAttnFwdSm90INS1_25CollectiveMainloopFwdSm90ILi2EN4cute5tupleIJNS5_1CILi1EEES8_S8_EEENS6_IJNS7_ILi192EEENS7_ILi160EEENS7_ILi64EEEEEELi64ENS_12float_e4m3_tEfNS_4arch4Sm90ELb0ELb0ELb1ELb0ELb0ELb0ELb0ELb1ELb1ELb1ELb1ELb0EEENS1_21CollectiveEpilogueFwdINS6_IJSA_SC_SB_EEES9_NS_10bfloat16_tESG_Li384ELb0ELb1ELb1ELb1EEENS1_19SingleTileSchedulerILb0ELb1ELb1ELi192EEEEEEEEEvNT_6ParamsE,"a",@progbits
	.sectionflags	@""
	.align	4
.nv.constant0._ZN7cutlass13device_kernelIN5flash11enable_sm90INS1_16FlashAttnFwdSm90INS1_25CollectiveMainloopFwdSm90ILi2EN4cute5tupleIJNS5_1CILi1EEES8_S8_EEENS6_IJNS7_ILi192EEENS7_ILi160EEENS7_ILi64EEEEEELi64ENS_12float_e4m3_tEfNS_4arch4Sm90ELb0ELb0ELb1ELb0ELb0ELb0ELb0ELb1ELb1ELb1ELb1ELb0EEENS1_21CollectiveEpilogueFwdINS6_IJSA_SC_SB_EEES9_NS_10bfloat16_tESG_Li384ELb0ELb1ELb1ELb1EEENS1_19SingleTileSchedulerILb0ELb1ELb1ELi192EEEEEEEEEvNT_6ParamsE:
	.zero		3200


//--------------------- .nv.constant0._ZN7cutlass13device_kernelIN5flash11enable_sm90INS1_16FlashAttnFwdSm90INS1_25CollectiveMainloopFwdSm90ILi2EN4cute5tupleIJNS5_1CILi1EEES8_S8_EEENS6_IJNS7_ILi192EEENS7_ILi160EEENS7_ILi64EEEEEELi64ENS_12float_e4m3_tEfNS_4arch4Sm90ELb0ELb0ELb1ELb1ELb0ELb0ELb0ELb1ELb1ELb1ELb1ELb0EEENS1_21CollectiveEpilogueFwdINS6_IJSA_SC_SB_EEES9_NS_10bfloat16_tESG_Li384ELb1ELb1ELb1ELb1EEENS1_36VarlenDynamicPersistentTileSchedulerILi192ELi160ELi384ELi128ELb1ELb1ELb1ELb0ELb1ELb1EEEEEEEEEvNT_6ParamsE --------------------------
	.section	.nv.constant0._ZN7cutlass13device_kernelIN5flash11enable_sm90INS1_16FlashAttnFwdSm90INS1_25CollectiveMainloopFwdSm90ILi2EN4cute5tupleIJNS5_1CILi1EEES8_S8_EEENS6_IJNS7_ILi192EEENS7_ILi160EEENS7_ILi64EEEEEELi64ENS_12float_e4m3_tEfNS_4arch4Sm90ELb0ELb0ELb1ELb1ELb0ELb0ELb0ELb1ELb1ELb1ELb1ELb0EEENS1_21CollectiveEpilogueFwdINS6_IJSA_SC_SB_EEES9_NS_10bfloat16_tESG_Li384ELb1ELb1ELb1ELb1EEENS1_36VarlenDynamicPersistentTileSchedulerILi192ELi160ELi384ELi128ELb1ELb1ELb1ELb0ELb1ELb1EEEEEEEEEvNT_6ParamsE,"a",@progbits
	.sectionflags	@""
	.align	4
.nv.constant0._ZN7cutlass13device_kernelIN5flash11enable_sm90INS1_16FlashAttnFwdSm90INS1_25CollectiveMainloopFwdSm90ILi2EN4cute5tupleIJNS5_1CILi1EEES8_S8_EEENS6_IJNS7_ILi192EEENS7_ILi160EEENS7_ILi64EEEEEELi64ENS_12float_e4m3_tEfNS_4arch4Sm90ELb0ELb0ELb1ELb1ELb0ELb0ELb0ELb1ELb1ELb1ELb1ELb0EEENS1_21CollectiveEpilogueFwdINS6_IJSA_SC_SB_EEES9_NS_10bfloat16_tESG_Li384ELb1ELb1ELb1ELb1EEENS1_36VarlenDynamicPersistentTileSchedulerILi192ELi160ELi384ELi128ELb1ELb1ELb1ELb0ELb1ELb1EEEEEEEEEvNT_6ParamsE:
	.zero		3328


//--------------------- .nv.constant0._ZN7cutlass13device_kernelIN5flash11enable_sm90INS1_16FlashAttnFwdSm90INS1_25CollectiveMainloopFwdSm90ILi2EN4cute5tupleIJNS5_1CILi1EEES8_S8_EEENS6_IJNS7_ILi192EEENS7_ILi160EEENS7_ILi64EEEEEELi64ENS_12float_e4m3_tEfNS_4arch4Sm90ELb0ELb0ELb1ELb1ELb0ELb1ELb0ELb1ELb1ELb1ELb1ELb0EEENS1_21CollectiveEpilogueFwdINS6_IJSA_SC_SB_EEES9_NS_10bfloat16_tESG_Li384ELb1ELb1ELb1ELb1EEENS1_36VarlenDynamicPersistentTileSchedulerILi192ELi160ELi384ELi128ELb1ELb1ELb1ELb0ELb1ELb1EEEEEEEEEvNT_6ParamsE --------------------------
	.section	.nv.constant0._ZN7cutlass13device_kernelIN5flash11enable_sm90INS1_16FlashAttnFwdSm90INS1_25CollectiveMainloopFwdSm90ILi2EN4cute5tupleIJNS5_1CILi1EEES8_S8_EEENS6_IJNS7_ILi192EEENS7_ILi160EEENS7_ILi64EEEEEELi64ENS_12float_e4m3_tEfNS_4arch4Sm90ELb0ELb0ELb1ELb1ELb0ELb1ELb0ELb1ELb1ELb1ELb1ELb0EEENS1_21CollectiveEpilogueFwdINS6_IJSA_SC_SB_EEES9_NS_10bfloat16_tESG_Li384ELb1ELb1ELb1ELb1EEENS1_36VarlenDynamicPersistentTileSchedulerILi192ELi160ELi384ELi128ELb1ELb1ELb1ELb0ELb1ELb1EEEEEEEEEvNT_6ParamsE,"a",@progbits
	.sectionflags	@""
	.align	4
.nv.constant0._ZN7cutlass13device_kernelIN5flash11enable_sm90INS1_16FlashAttnFwdSm90INS1_25CollectiveMainloopFwdSm90ILi2EN4cute5tupleIJNS5_1CILi1EEES8_S8_EEENS6_IJNS7_ILi192EEENS7_ILi160EEENS7_ILi64EEEEEELi64ENS_12float_e4m3_tEfNS_4arch4Sm90ELb0ELb0ELb1ELb1ELb0ELb1ELb0ELb1ELb1ELb1ELb1ELb0EEENS1_21CollectiveEpilogueFwdINS6_IJSA_SC_SB_EEES9_NS_10bfloat16_tESG_Li384ELb1ELb1ELb1ELb1EEENS1_36VarlenDynamicPersistentTileSchedulerILi192ELi160ELi384ELi128ELb1ELb1ELb1ELb0ELb1ELb1EEEEEEEEEvNT_6ParamsE:
	.zero		3328


//--------------------- .nv.constant0._ZN7cutlass13device_kernelIN5flash11enable_sm90INS1_16FlashAttnFwdSm90INS1_25CollectiveMainloopFwdSm90ILi2EN4cute5tupleIJNS5_1CILi1EEES8_S8_EEENS6_IJNS7_ILi192EEENS7_ILi160EEENS7_ILi64EEEEEELi64ENS_12float_e4m3_tEfNS_4arch4Sm90ELb0ELb1ELb1ELb0ELb0ELb0ELb0ELb1ELb1ELb1ELb1ELb0EEENS1_21CollectiveEpilogueFwdINS6_IJSA_SC_SB_EEES9_NS_10bfloat16_tESG_Li384ELb0ELb1ELb1ELb1EEENS1_19SingleTileSchedulerILb0ELb1ELb1ELi192EEEEEEEEEvNT_6ParamsE --------------------------
	.section	.nv.constant0._ZN7cutlass13device_kernelIN5flash11enable_sm90INS1_16FlashAttnFwdSm90INS1_25CollectiveMainloopFwdSm90ILi2EN4cute5tupleIJNS5_1CILi1EEES8_S8_EEENS6_IJNS7_ILi192EEENS7_ILi160EEENS7_ILi64EEEEEELi64ENS_12float_e4m3_tEfNS_4arch4Sm90ELb0ELb1ELb1ELb0ELb0ELb0ELb0ELb1ELb1ELb1ELb1ELb0EEENS1_21CollectiveEpilogueFwdINS6_IJSA_SC_SB_EEES9_NS_10bfloat16_tESG_Li384ELb0ELb1ELb1ELb1EEENS1_19SingleTileSchedulerILb0ELb1ELb1ELi192EEEEEEEEEvNT_6ParamsE,"a",@progbits
	.sectionflags	@""
	.align	4
.nv.constant0._ZN7cutlass13device_kernelIN5flash11enable_sm90INS1_16FlashAttnFwdSm90INS1_25CollectiveMainloopFwdSm90ILi2EN4cute5tupleIJNS5_1CILi1EEES8_S8_EEENS6_IJNS7_ILi192EEENS7_ILi160EEENS7_ILi64EEEEEELi64ENS_12float_e4m3_tEfNS_4arch4Sm90ELb0ELb1ELb1ELb0ELb0ELb0ELb0ELb1ELb1ELb1ELb1ELb0EEENS1_21CollectiveEpilogueFwdINS6_IJSA_SC_SB_EEES9_NS_10bfloat16_tESG_Li384ELb0ELb1ELb1ELb1EEENS1_19SingleTileSchedulerILb0ELb1ELb1ELi192EEEEEEEEEvNT_6ParamsE:
	.zero		3200


//--------------------- .nv.constant0._ZN7cutlass13device_kernelIN5flash11enable_sm90INS1_16FlashAttnFwdSm90INS1_25CollectiveMainloopFwdSm90ILi2EN4cute5tupleIJNS5_1CILi1EEES8_S8_EEENS6_IJNS7_ILi192EEENS7_ILi160EEENS7_ILi64EEEEEELi64ENS_12float_e4m3_tEfNS_4arch4Sm90ELb0ELb1ELb1ELb1ELb0ELb0ELb0ELb1ELb1ELb1ELb1ELb0EEENS1_21CollectiveEpilogueFwdINS6_IJSA_SC_SB_EEES9_NS_10bfloat16_tESG_Li384ELb1ELb1ELb1ELb1EEENS1_36VarlenDynamicPersistentTileSchedulerILi192ELi160ELi384ELi128ELb1ELb1ELb1ELb1ELb0ELb1EEEEEEEEEvNT_6ParamsE --------------------------
	.section	.nv.constant0._ZN7cutlass13device_kernelIN5flash11enable_sm90INS1_16FlashAttnFwdSm90INS1_25CollectiveMainloopFwdSm90ILi2EN4cute5tupleIJNS5_1CILi1EEES8_S8_EEENS6_IJNS7_ILi192EEENS7_ILi160EEENS7_ILi64EEEEEELi64ENS_12float_e4m3_tEfNS_4arch4Sm90ELb0ELb1ELb1ELb1ELb0ELb0ELb0ELb1ELb1ELb1ELb1ELb0EEENS1_21CollectiveEpilogueFwdINS6_IJSA_SC_SB_EEES9_NS_10bfloat16_tESG_Li384ELb1ELb1ELb1ELb1EEENS1_36VarlenDynamicPersistentTileSchedulerILi192ELi160ELi384ELi128ELb1ELb1ELb1ELb1ELb0ELb1EEEEEEEEEvNT_6ParamsE,"a",@progbits
	.sectionflags	@""
	.align	4
.nv.constant0._ZN7cutlass13device_kernelIN5flash11enable_sm90INS1_16FlashAttnFwdSm90INS1_25CollectiveMainloopFwdSm90ILi2EN4cute5tupleIJNS5_1CILi1EEES8_S8_EEENS6_IJNS7_ILi192EEENS7_ILi160EEENS7_ILi64EEEEEELi64ENS_12float_e4m3_tEfNS_4arch4Sm90ELb0ELb1ELb1ELb1ELb0ELb0ELb0ELb1ELb1ELb1ELb1ELb0EEENS1_21CollectiveEpilogueFwdINS6_IJSA_SC_SB_EEES9_NS_10bfloat16_tESG_Li384ELb1ELb1ELb1ELb1EEENS1_36VarlenDynamicPersistentTileSchedulerILi192ELi160ELi384ELi128ELb1ELb1ELb1ELb1ELb0ELb1EEEEEEEEEvNT_6ParamsE:
	.zero		3328


//--------------------- .nv.constant0._ZN7cutlass13device_kernelIN5flash11enable_sm90INS1_16FlashAttnFwdSm90INS1_25CollectiveMainloopFwdSm90ILi2EN4cute5tupleIJNS5_1CILi1EEES8_S8_EEENS6_IJNS7_ILi192EEENS7_ILi160EEENS7_ILi64EEEEEELi64ENS_12float_e4m3_tEfNS_4arch4Sm90ELb0ELb1ELb1ELb1ELb0ELb1ELb0ELb1ELb1ELb1ELb1ELb0EEENS1_21CollectiveEpilogueFwdINS6_IJSA_SC_SB_EEES9_NS_10bfloat16_tESG_Li384ELb1ELb1ELb1ELb1EEENS1_36VarlenDynamicPersistentTileSchedulerILi192ELi160ELi384ELi128ELb1ELb1ELb1ELb1ELb0ELb1EEEEEEEEEvNT_6ParamsE --------------------------
	.section	.nv.constant0._ZN7cutlass13device_kernelIN5flash11enable_sm90INS1_16FlashAttnFwdSm90INS1_25CollectiveMainloopFwdSm90ILi2EN4cute5tupleIJNS5_1CILi1EEES8_S8_EEENS6_IJNS7_ILi192EEENS7_ILi160EEENS7_ILi64EEEEEELi64ENS_12float_e4m3_tEfNS_4arch4Sm90ELb0ELb1ELb1ELb1ELb0ELb1ELb0ELb1ELb1ELb1ELb1ELb0EEENS1_21CollectiveEpilogueFwdINS6_IJSA_SC_SB_EEES9_NS_10bfloat16_tESG_Li384ELb1ELb1ELb1ELb1EEENS1_36VarlenDynamicPersistentTileSchedulerILi192ELi160ELi384ELi128ELb1ELb1ELb1ELb1ELb0ELb1EEEEEEEEEvNT_6ParamsE,"a",@progbits
	.sectionflags	@""
	.align	4
.nv.constant0._ZN7cutlass13device_kernelIN5flash11enable_sm90INS1_16FlashAttnFwdSm90INS1_25CollectiveMainloopFwdSm90ILi2EN4cute5tupleIJNS5_1CILi1EEES8_S8_EEENS6_IJNS7_ILi192EEENS7_ILi160EEENS7_ILi64EEEEEELi64ENS_12float_e4m3_tEfNS_4arch4Sm90ELb0ELb1ELb1ELb1ELb0ELb1ELb0ELb1ELb1ELb1ELb1ELb0EEENS1_21CollectiveEpilogueFwdINS6_IJSA_SC_SB_EEES9_NS_10bfloat16_tESG_Li384ELb1ELb1ELb1ELb1EEENS1_36VarlenDynamicPersistentTileSchedulerILi192ELi160ELi384ELi128ELb1ELb1ELb1ELb1ELb0ELb1EEEEEEEEEvNT_6ParamsE:
	.zero		3328


//--------------------- .nv.constant0._ZN7cutlass13device_kernelIN5flash11enable_sm90INS1_16FlashAttnFwdSm90INS1_25CollectiveMainloopFwdSm90ILi2EN4cute5tupleIJNS5_1CILi1EEES8_S8_EEENS6_IJNS7_ILi192EEENS7_ILi160EEENS7_ILi64EEEEEELi64ENS_12float_e4m3_tEfNS_4arch4Sm90ELb1ELb0ELb1ELb0ELb0ELb0ELb0ELb1ELb1ELb1ELb1ELb0EEENS1_21CollectiveEpilogueFwdINS6_IJSA_SC_SB_EEES9_NS_10bfloat16_tESG_Li384ELb0ELb1ELb1ELb1EEENS1_19SingleTileSchedulerILb0ELb1ELb1ELi192EEEEEEEEEvNT_6ParamsE --------------------------
	.section	.nv.constant0._ZN7cutlass13device_kernelIN5flash11enable_sm90INS1_16FlashAttnFwdSm90INS1_25CollectiveMainloopFwdSm90ILi2EN4cute5tupleIJNS5_1CILi1EEES8_S8_EEENS6_IJNS7_ILi192EEENS7_ILi160EEENS7_ILi64EEEEEELi64ENS_12float_e4m3_tEfNS_4arch4Sm90ELb1ELb0ELb1ELb0ELb0ELb0ELb0ELb1ELb1ELb1ELb1ELb0EEENS1_21CollectiveEpilogueFwdINS6_IJSA_SC_SB_EEES9_NS_10bfloat16_tESG_Li384ELb0ELb1ELb1ELb1EEENS1_19SingleTileSchedulerILb0ELb1ELb1ELi192EEEEEEEEEvNT_6ParamsE,"a",@progbits
	.sectionflags	@""
	.align	4
.nv.constant0._ZN7cutlass13device_kernelIN5flash11enable_sm90INS1_16FlashAttnFwdSm90INS1_25CollectiveMainloopFwdSm90ILi2EN4cute5tupleIJNS5_1CILi1EEES8_S8_EEENS6_IJNS7_ILi192EEENS7_ILi160EEENS7_ILi64EEEEEELi64ENS_12float_e4m3_tEfNS_4arch4Sm90ELb1ELb0ELb1ELb0ELb0ELb0ELb0ELb1ELb1ELb1ELb1ELb0EEENS1_21CollectiveEpilogueFwdINS6_IJSA_SC_SB_EEES9_NS_10bfloat16_tESG_Li384ELb0ELb1ELb1ELb1EEENS1_19SingleTileSchedulerILb0ELb1ELb1ELi192EEEEEEEEEvNT_6ParamsE:
	.zero		3200


//--------------------- .nv.constant0._ZN7cutlass13device_kernelIN5flash11enable_sm90INS1_16FlashAttnFwdSm90INS1_25CollectiveMainloopFwdSm90ILi2EN4cute5tupleIJNS5_1CILi1EEES8_S8_EEENS6_IJNS7_ILi192EEENS7_ILi160EEENS7_ILi64EEEEEELi64ENS_12float_e4m3_tEfNS_4arch4Sm90ELb1ELb0ELb1ELb1ELb0ELb0ELb0ELb1ELb1ELb1ELb1ELb0EEENS1_21CollectiveEpilogueFwdINS6_IJSA_SC_SB_EEES9_NS_10bfloat16_tESG_Li384ELb1ELb1ELb1ELb1EEENS1_36VarlenDynamicPersistentTileSchedulerILi192ELi160ELi384ELi128ELb1ELb1ELb1ELb1ELb1ELb1EEEEEEEEEvNT_6ParamsE --------------------------
	.section	.nv.constant0._ZN7cutlass13device_kernelIN5flash11enable_sm90INS1_16FlashAttnFwdSm90INS1_25CollectiveMainloopFwdSm90ILi2EN4cute5tupleIJNS5_1CILi1EEES8_S8_EEENS6_IJNS7_ILi192EEENS7_ILi160EEENS7_ILi64EEEEEELi64ENS_12float_e4m3_tEfNS_4arch4Sm90ELb1ELb0ELb1ELb1ELb0ELb0ELb0ELb1ELb1ELb1ELb1ELb0EEENS1_21CollectiveEpilogueFwdINS6_IJSA_SC_SB_EEES9_NS_10bfloat16_tESG_Li384ELb1ELb1ELb1ELb1EEENS1_36VarlenDynamicPersistentTileSchedulerILi192ELi160ELi384ELi128ELb1ELb1ELb1ELb1ELb1ELb1EEEEEEEEEvNT_6ParamsE,"a",@progbits
	.sectionflags	@""
	.align	4
.nv.constant0._ZN7cutlass13device_kernelIN5flash11enable_sm90INS1_16FlashAttnFwdSm90INS1_25CollectiveMainloopFwdSm90ILi2EN4cute5tupleIJNS5_1CILi1EEES8_S8_EEENS6_IJNS7_ILi192EEENS7_ILi160EEENS7_ILi64EEEEEELi64ENS_12float_e4m3_tEfNS_4arch4Sm90ELb1ELb0ELb1ELb1ELb0ELb0ELb0ELb1ELb1ELb1ELb1ELb0EEENS1_21CollectiveEpilogueFwdINS6_IJSA_SC_SB_EEES9_NS_10bfloat16_tESG_Li384ELb1ELb1ELb1ELb1EEENS1_36VarlenDynamicPersistentTileSchedulerILi192ELi160ELi384ELi128ELb1ELb1ELb1ELb1ELb1ELb1EEEEEEEEEvNT_6ParamsE:
	.zero		3328


//--------------------- .nv.constant0._ZN7cutlass13device_kernelIN5flash11enable_sm90INS1_16FlashAttnFwdSm90INS1_25CollectiveMainloopFwdSm90ILi2EN4cute5tupleIJNS5_1CILi1EEES8_S8_EEENS6_IJNS7_ILi192EEENS7_ILi160EEENS7_ILi64EEEEEELi64ENS_12float_e4m3_tEfNS_4arch4Sm90ELb1ELb0ELb1ELb1ELb0ELb1ELb0ELb1ELb1ELb1ELb1ELb0EEENS1_21CollectiveEpilogueFwdINS6_IJSA_SC_SB_EEES9_NS_10bfloat16_tESG_Li384ELb1ELb1ELb1ELb1EEENS1_36VarlenDynamicPersistentTileSchedulerILi192ELi160ELi384ELi128ELb1ELb1ELb1ELb1ELb1ELb1EEEEEEEEEvNT_6ParamsE --------------------------
	.section	.nv.constant0._ZN7cutlass13device_kernelIN5flash11enable_sm90INS1_16FlashAttnFwdSm90INS1_25CollectiveMainloopFwdSm90ILi2EN4cute5tupleIJNS5_1CILi1EEES8_S8_EEENS6_IJNS7_ILi192EEENS7_ILi160EEENS7_ILi64EEEEEELi64ENS_12float_e4m3_tEfNS_4arch4Sm90ELb1ELb0ELb1ELb1ELb0ELb1ELb0ELb1ELb1ELb1ELb1ELb0EEENS1_21CollectiveEpilogueFwdINS6_IJSA_SC_SB_EEES9_NS_10bfloat16_tESG_Li384ELb1ELb1ELb1ELb1EEENS1_36VarlenDynamicPersistentTileSchedulerILi192ELi160ELi384ELi128ELb1ELb1ELb1ELb1ELb1ELb1EEEEEEEEEvNT_6ParamsE,"a",@progbits
	.sectionflags	@""
	.align	4
.nv.constant0._ZN7cutlass13device_kernelIN5flash11enable_sm90INS1_16FlashAttnFwdSm90INS1_25CollectiveMainloopFwdSm90ILi2EN4cute5tupleIJNS5_1CILi1EEES8_S8_EEENS6_IJNS7_ILi192EEENS7_ILi160EEENS7_ILi64EEEEEELi64ENS_12float_e4m3_tEfNS_4arch4Sm90ELb1ELb0ELb1ELb1ELb0ELb1ELb0ELb1ELb1ELb1ELb1ELb0EEENS1_21CollectiveEpilogueFwdINS6_IJSA_SC_SB_EEES9_NS_10bfloat16_tESG_Li384ELb1ELb1ELb1ELb1EEENS1_36VarlenDynamicPersistentTileSchedulerILi192ELi160ELi384ELi128ELb1ELb1ELb1ELb1ELb1ELb1EEEEEEEEEvNT_6ParamsE:
	.zero		3328


//--------------------- SYMBOLS --------------------------

	.type		.nv.reservedSmem.offset0,@object
	.size		.nv.reservedSmem.offset0,0x4
	.type		__assertfail,@function
